	.target	sm_100a

	.elftype	@"ET_EXEC"


//--------------------- .note.nv.tkinfo           --------------------------
	.section	.note.nv.tkinfo,"",@"SHT_NOTE"
	.sectionflags	@"SHF_NOTE_NV_TKINFO"
	.tkinfo
        /*0018*/ 	.word	0x00000002
        /*0030*/ 	.string	""
        /*0030*/ 	.string	"ptxas"
        /*0030*/ 	.string	"Cuda compilation tools, release 13.0, V13.0.88"
        /*0030*/ 	.string	"Build cuda_13.0.r13.0/compiler.36424714_0"
        /*0030*/ 	.string	"-arch sm_100a -m 64 "



//--------------------- .note.nv.cuinfo           --------------------------
	.section	.note.nv.cuinfo,"",@"SHT_NOTE"
	.sectionflags	@"SHF_NOTE_NV_CUINFO"
        /*0018*/ 	.short	0x0002
        /*001a*/ 	.short	0x0064
        /*001c*/ 	.short	0x0082
	.zero		2


//--------------------- .nv.info                  --------------------------
	.section	.nv.info,"",@"SHT_CUDA_INFO"
	.align	4


	//----- nvinfo : EIATTR_REGCOUNT
	.align		4
        /*0000*/ 	.byte	0x04, 0x2f
        /*0002*/ 	.short	(.L_29 - .L_28)
	.align		4
.L_28:
        /*0004*/ 	.word	index@(_Z25selective_scan_bwd_kernelI32Selective_Scan_bwd_kernel_traitsILi32ELi4ELb1ELb1ELb1ELb1ELb1EfN3c107complexIfEEEEv12SSMParamsBwd)
        /*0008*/ 	.word	0x000000a2


	//----- nvinfo : EIATTR_FRAME_SIZE
	.align		4
.L_29:
        /*000c*/ 	.byte	0x04, 0x11
        /*000e*/ 	.short	(.L_31 - .L_30)
	.align		4
.L_30:
        /*0010*/ 	.word	index@(_Z25selective_scan_bwd_kernelI32Selective_Scan_bwd_kernel_traitsILi32ELi4ELb1ELb1ELb1ELb1ELb1EfN3c107complexIfEEEEv12SSMParamsBwd)
        /*0014*/ 	.word	0x00000000


	//----- nvinfo : EIATTR_REGCOUNT
	.align		4
.L_31:
        /*0018*/ 	.byte	0x04, 0x2f
        /*001a*/ 	.short	(.L_33 - .L_32)
	.align		4
.L_32:
        /*001c*/ 	.word	index@(_Z25selective_scan_bwd_kernelI32Selective_Scan_bwd_kernel_traitsILi32ELi4ELb1ELb1ELb1ELb1ELb0EfN3c107complexIfEEEEv12SSMParamsBwd)
        /*0020*/ 	.word	0x0000009e


	//----- nvinfo : EIATTR_FRAME_SIZE
	.align		4
.L_33:
        /*0024*/ 	.byte	0x04, 0x11
        /*0026*/ 	.short	(.L_35 - .L_34)
	.align		4
.L_34:
        /*0028*/ 	.word	index@(_Z25selective_scan_bwd_kernelI32Selective_Scan_bwd_kernel_traitsILi32ELi4ELb1ELb1ELb1ELb1ELb0EfN3c107complexIfEEEEv12SSMParamsBwd)
        /*002c*/ 	.word	0x00000000


	//----- nvinfo : EIATTR_REGCOUNT
	.align		4
.L_35:
        /*0030*/ 	.byte	0x04, 0x2f
        /*0032*/ 	.short	(.L_37 - .L_36)
	.align		4
.L_36:
        /*0034*/ 	.word	index@(_Z25selective_scan_bwd_kernelI32Selective_Scan_bwd_kernel_traitsILi32ELi4ELb1ELb1ELb1ELb0ELb1EfN3c107complexIfEEEEv12SSMParamsBwd)
        /*0038*/ 	.word	0x000000a0


	//----- nvinfo : EIATTR_FRAME_SIZE
	.align		4
.L_37:
        /*003c*/ 	.byte	0x04, 0x11
        /*003e*/ 	.short	(.L_39 - .L_38)
	.align		4
.L_38:
        /*0040*/ 	.word	index@(_Z25selective_scan_bwd_kernelI32Selective_Scan_bwd_kernel_traitsILi32ELi4ELb1ELb1ELb1ELb0ELb1EfN3c107complexIfEEEEv12SSMParamsBwd)
        /*0044*/ 	.word	0x00000000


	//----- nvinfo : EIATTR_REGCOUNT
	.align		4
.L_39:
        /*0048*/ 	.byte	0x04, 0x2f
        /*004a*/ 	.short	(.L_41 - .L_40)
	.align		4
.L_40:
        /*004c*/ 	.word	index@(_Z25selective_scan_bwd_kernelI32Selective_Scan_bwd_kernel_traitsILi32ELi4ELb1ELb1ELb1ELb0ELb0EfN3c107complexIfEEEEv12SSMParamsBwd)
        /*0050*/ 	.word	0x000000a0


	//----- nvinfo : EIATTR_FRAME_SIZE
	.align		4
.L_41:
        /*0054*/ 	.byte	0x04, 0x11
        /*0056*/ 	.short	(.L_43 - .L_42)
	.align		4
.L_42:
        /*0058*/ 	.word	index@(_Z25selective_scan_bwd_kernelI32Selective_Scan_bwd_kernel_traitsILi32ELi4ELb1ELb1ELb1ELb0ELb0EfN3c107complexIfEEEEv12SSMParamsBwd)
        /*005c*/ 	.word	0x00000000


	//----- nvinfo : EIATTR_REGCOUNT
	.align		4
.L_43:
        /*0060*/ 	.byte	0x04, 0x2f
        /*0062*/ 	.short	(.L_45 - .L_44)
	.align		4
.L_44:
        /*0064*/ 	.word	index@(_Z25selective_scan_bwd_kernelI32Selective_Scan_bwd_kernel_traitsILi32ELi4ELb1ELb1ELb0ELb1ELb1EfN3c107complexIfEEEEv12SSMParamsBwd)
        /*0068*/ 	.word	0x0000009f


	//----- nvinfo : EIATTR_FRAME_SIZE
	.align		4
.L_45:
        /*006c*/ 	.byte	0x04, 0x11
        /*006e*/ 	.short	(.L_47 - .L_46)
	.align		4
.L_46:
        /*0070*/ 	.word	index@(_Z25selective_scan_bwd_kernelI32Selective_Scan_bwd_kernel_traitsILi32ELi4ELb1ELb1ELb0ELb1ELb1EfN3c107complexIfEEEEv12SSMParamsBwd)
        /*0074*/ 	.word	0x00000000


	//----- nvinfo : EIATTR_REGCOUNT
	.align		4
.L_47:
        /*0078*/ 	.byte	0x04, 0x2f
        /*007a*/ 	.short	(.L_49 - .L_48)
	.align		4
.L_48:
        /*007c*/ 	.word	index@(_Z25selective_scan_bwd_kernelI32Selective_Scan_bwd_kernel_traitsILi32ELi4ELb1ELb1ELb0ELb1ELb0EfN3c107complexIfEEEEv12SSMParamsBwd)
        /*0080*/ 	.word	0x0000009d


	//----- nvinfo : EIATTR_FRAME_SIZE
	.align		4
.L_49:
        /*0084*/ 	.byte	0x04, 0x11
        /*0086*/ 	.short	(.L_51 - .L_50)
	.align		4
.L_50:
        /*0088*/ 	.word	index@(_Z25selective_scan_bwd_kernelI32Selective_Scan_bwd_kernel_traitsILi32ELi4ELb1ELb1ELb0ELb1ELb0EfN3c107complexIfEEEEv12SSMParamsBwd)
        /*008c*/ 	.word	0x00000000


	//----- nvinfo : EIATTR_REGCOUNT
	.align		4
.L_51:
        /*0090*/ 	.byte	0x04, 0x2f
        /*0092*/ 	.short	(.L_53 - .L_52)
	.align		4
.L_52:
        /*0094*/ 	.word	index@(_Z25selective_scan_bwd_kernelI32Selective_Scan_bwd_kernel_traitsILi32ELi4ELb1ELb1ELb0ELb0ELb1EfN3c107complexIfEEEEv12SSMParamsBwd)
        /*0098*/ 	.word	0x0000009d


	//----- nvinfo : EIATTR_FRAME_SIZE
	.align		4
.L_53:
        /*009c*/ 	.byte	0x04, 0x11
        /*009e*/ 	.short	(.L_55 - .L_54)
	.align		4
.L_54:
        /*00a0*/ 	.word	index@(_Z25selective_scan_bwd_kernelI32Selective_Scan_bwd_kernel_traitsILi32ELi4ELb1ELb1ELb0ELb0ELb1EfN3c107complexIfEEEEv12SSMParamsBwd)
        /*00a4*/ 	.word	0x00000000


	//----- nvinfo : EIATTR_REGCOUNT
	.align		4
.L_55:
        /*00a8*/ 	.byte	0x04, 0x2f
        /*00aa*/ 	.short	(.L_57 - .L_56)
	.align		4
.L_56:
        /*00ac*/ 	.word	index@(_Z25selective_scan_bwd_kernelI32Selective_Scan_bwd_kernel_traitsILi32ELi4ELb1ELb1ELb0ELb0ELb0EfN3c107complexIfEEEEv12SSMParamsBwd)
        /*00b0*/ 	.word	0x00000099


	//----- nvinfo : EIATTR_FRAME_SIZE
	.align		4
.L_57:
        /*00b4*/ 	.byte	0x04, 0x11
        /*00b6*/ 	.short	(.L_59 - .L_58)
	.align		4
.L_58:
        /*00b8*/ 	.word	index@(_Z25selective_scan_bwd_kernelI32Selective_Scan_bwd_kernel_traitsILi32ELi4ELb1ELb1ELb0ELb0ELb0EfN3c107complexIfEEEEv12SSMParamsBwd)
        /*00bc*/ 	.word	0x00000000


	//----- nvinfo : EIATTR_REGCOUNT
	.align		4
.L_59:
        /*00c0*/ 	.byte	0x04, 0x2f
        /*00c2*/ 	.short	(.L_61 - .L_60)
	.align		4
.L_60:
        /*00c4*/ 	.word	index@(_Z25selective_scan_bwd_kernelI32Selective_Scan_bwd_kernel_traitsILi32ELi4ELb1ELb0ELb1ELb1ELb1EfN3c107complexIfEEEEv12SSMParamsBwd)
        /*00c8*/ 	.word	0x0000009d


	//----- nvinfo : EIATTR_FRAME_SIZE
	.align		4
.L_61:
        /*00cc*/ 	.byte	0x04, 0x11
        /*00ce*/ 	.short	(.L_63 - .L_62)
	.align		4
.L_62:
        /*00d0*/ 	.word	index@(_Z25selective_scan_bwd_kernelI32Selective_Scan_bwd_kernel_traitsILi32ELi4ELb1ELb0ELb1ELb1ELb1EfN3c107complexIfEEEEv12SSMParamsBwd)
        /*00d4*/ 	.word	0x00000000


	//----- nvinfo : EIATTR_REGCOUNT
	.align		4
.L_63:
        /*00d8*/ 	.byte	0x04, 0x2f
        /*00da*/ 	.short	(.L_65 - .L_64)
	.align		4
.L_64:
        /*00dc*/ 	.word	index@(_Z25selective_scan_bwd_kernelI32Selective_Scan_bwd_kernel_traitsILi32ELi4ELb1ELb0ELb1ELb1ELb0EfN3c107complexIfEEEEv12SSMParamsBwd)
        /*00e0*/ 	.word	0x0000009b


	//----- nvinfo : EIATTR_FRAME_SIZE
	.align		4
.L_65:
        /*00e4*/ 	.byte	0x04, 0x11
        /*00e6*/ 	.short	(.L_67 - .L_66)
	.align		4
.L_66:
        /*00e8*/ 	.word	index@(_Z25selective_scan_bwd_kernelI32Selective_Scan_bwd_kernel_traitsILi32ELi4ELb1ELb0ELb1ELb1ELb0EfN3c107complexIfEEEEv12SSMParamsBwd)
        /*00ec*/ 	.word	0x00000000


	//----- nvinfo : EIATTR_REGCOUNT
	.align		4
.L_67:
        /*00f0*/ 	.byte	0x04, 0x2f
        /*00f2*/ 	.short	(.L_69 - .L_68)
	.align		4
.L_68:
        /*00f4*/ 	.word	index@(_Z25selective_scan_bwd_kernelI32Selective_Scan_bwd_kernel_traitsILi32ELi4ELb1ELb0ELb1ELb0ELb1EfN3c107complexIfEEEEv12SSMParamsBwd)
        /*00f8*/ 	.word	0x0000009c


	//----- nvinfo : EIATTR_FRAME_SIZE
	.align		4
.L_69:
        /*00fc*/ 	.byte	0x04, 0x11
        /*00fe*/ 	.short	(.L_71 - .L_70)
	.align		4
.L_70:
        /*0100*/ 	.word	index@(_Z25selective_scan_bwd_kernelI32Selective_Scan_bwd_kernel_traitsILi32ELi4ELb1ELb0ELb1ELb0ELb1EfN3c107complexIfEEEEv12SSMParamsBwd)
        /*0104*/ 	.word	0x00000000


	//----- nvinfo : EIATTR_REGCOUNT
	.align		4
.L_71:
        /*0108*/ 	.byte	0x04, 0x2f
        /*010a*/ 	.short	(.L_73 - .L_72)
	.align		4
.L_72:
        /*010c*/ 	.word	index@(_Z25selective_scan_bwd_kernelI32Selective_Scan_bwd_kernel_traitsILi32ELi4ELb1ELb0ELb1ELb0ELb0EfN3c107complexIfEEEEv12SSMParamsBwd)
        /*0110*/ 	.word	0x0000009c


	//----- nvinfo : EIATTR_FRAME_SIZE
	.align		4
.L_73:
        /*0114*/ 	.byte	0x04, 0x11
        /*0116*/ 	.short	(.L_75 - .L_74)
	.align		4
.L_74:
        /*0118*/ 	.word	index@(_Z25selective_scan_bwd_kernelI32Selective_Scan_bwd_kernel_traitsILi32ELi4ELb1ELb0ELb1ELb0ELb0EfN3c107complexIfEEEEv12SSMParamsBwd)
        /*011c*/ 	.word	0x00000000


	//----- nvinfo : EIATTR_REGCOUNT
	.align		4
.L_75:
        /*0120*/ 	.byte	0x04, 0x2f
        /*0122*/ 	.short	(.L_77 - .L_76)
	.align		4
.L_76:
        /*0124*/ 	.word	index@(_Z25selective_scan_bwd_kernelI32Selective_Scan_bwd_kernel_traitsILi32ELi4ELb1ELb0ELb0ELb1ELb1EfN3c107complexIfEEEEv12SSMParamsBwd)
        /*0128*/ 	.word	0x00000072


	//----- nvinfo : EIATTR_FRAME_SIZE
	.align		4
.L_77:
        /*012c*/ 	.byte	0x04, 0x11
        /*012e*/ 	.short	(.L_79 - .L_78)
	.align		4
.L_78:
        /*0130*/ 	.word	index@(_Z25selective_scan_bwd_kernelI32Selective_Scan_bwd_kernel_traitsILi32ELi4ELb1ELb0ELb0ELb1ELb1EfN3c107complexIfEEEEv12SSMParamsBwd)
        /*0134*/ 	.word	0x00000000


	//----- nvinfo : EIATTR_REGCOUNT
	.align		4
.L_79:
        /*0138*/ 	.byte	0x04, 0x2f
        /*013a*/ 	.short	(.L_81 - .L_80)
	.align		4
.L_80:
        /*013c*/ 	.word	index@(_Z25selective_scan_bwd_kernelI32Selective_Scan_bwd_kernel_traitsILi32ELi4ELb1ELb0ELb0ELb1ELb0EfN3c107complexIfEEEEv12SSMParamsBwd)
        /*0140*/ 	.word	0x00000070


	//----- nvinfo : EIATTR_FRAME_SIZE
	.align		4
.L_81:
        /*0144*/ 	.byte	0x04, 0x11
        /*0146*/ 	.short	(.L_83 - .L_82)
	.align		4
.L_82:
        /*0148*/ 	.word	index@(_Z25selective_scan_bwd_kernelI32Selective_Scan_bwd_kernel_traitsILi32ELi4ELb1ELb0ELb0ELb1ELb0EfN3c107complexIfEEEEv12SSMParamsBwd)
        /*014c*/ 	.word	0x00000000


	//----- nvinfo : EIATTR_REGCOUNT
	.align		4
.L_83:
        /*0150*/ 	.byte	0x04, 0x2f
        /*0152*/ 	.short	(.L_85 - .L_84)
	.align		4
.L_84:
        /*0154*/ 	.word	index@(_Z25selective_scan_bwd_kernelI32Selective_Scan_bwd_kernel_traitsILi32ELi4ELb1ELb0ELb0ELb0ELb1EfN3c107complexIfEEEEv12SSMParamsBwd)
        /*0158*/ 	.word	0x00000070


	//----- nvinfo : EIATTR_FRAME_SIZE
	.align		4
.L_85:
        /*015c*/ 	.byte	0x04, 0x11
        /*015e*/ 	.short	(.L_87 - .L_86)
	.align		4
.L_86:
        /*0160*/ 	.word	index@(_Z25selective_scan_bwd_kernelI32Selective_Scan_bwd_kernel_traitsILi32ELi4ELb1ELb0ELb0ELb0ELb1EfN3c107complexIfEEEEv12SSMParamsBwd)
        /*0164*/ 	.word	0x00000000


	//----- nvinfo : EIATTR_REGCOUNT
	.align		4
.L_87:
        /*0168*/ 	.byte	0x04, 0x2f
        /*016a*/ 	.short	(.L_89 - .L_88)
	.align		4
.L_88:
        /*016c*/ 	.word	index@(_Z25selective_scan_bwd_kernelI32Selective_Scan_bwd_kernel_traitsILi32ELi4ELb1ELb0ELb0ELb0ELb0EfN3c107complexIfEEEEv12SSMParamsBwd)
        /*0170*/ 	.word	0x0000006f


	//----- nvinfo : EIATTR_FRAME_SIZE
	.align		4
.L_89:
        /*0174*/ 	.byte	0x04, 0x11
        /*0176*/ 	.short	(.L_91 - .L_90)
	.align		4
.L_90:
        /*0178*/ 	.word	index@(_Z25selective_scan_bwd_kernelI32Selective_Scan_bwd_kernel_traitsILi32ELi4ELb1ELb0ELb0ELb0ELb0EfN3c107complexIfEEEEv12SSMParamsBwd)
        /*017c*/ 	.word	0x00000000


	//----- nvinfo : EIATTR_REGCOUNT
	.align		4
.L_91:
        /*0180*/ 	.byte	0x04, 0x2f
        /*0182*/ 	.short	(.L_93 - .L_92)
	.align		4
.L_92:
        /*0184*/ 	.word	index@(_Z25selective_scan_bwd_kernelI32Selective_Scan_bwd_kernel_traitsILi32ELi4ELb0ELb1ELb1ELb1ELb1EfN3c107complexIfEEEEv12SSMParamsBwd)
        /*0188*/ 	.word	0x000000b0


	//----- nvinfo : EIATTR_FRAME_SIZE
	.align		4
.L_93:
        /*018c*/ 	.byte	0x04, 0x11
        /*018e*/ 	.short	(.L_95 - .L_94)
	.align		4
.L_94:
        /*0190*/ 	.word	index@(_Z25selective_scan_bwd_kernelI32Selective_Scan_bwd_kernel_traitsILi32ELi4ELb0ELb1ELb1ELb1ELb1EfN3c107complexIfEEEEv12SSMParamsBwd)
        /*0194*/ 	.word	0x00000000


	//----- nvinfo : EIATTR_REGCOUNT
	.align		4
.L_95:
        /*0198*/ 	.byte	0x04, 0x2f
        /*019a*/ 	.short	(.L_97 - .L_96)
	.align		4
.L_96:
        /*019c*/ 	.word	index@(_Z25selective_scan_bwd_kernelI32Selective_Scan_bwd_kernel_traitsILi32ELi4ELb0ELb1ELb1ELb1ELb0EfN3c107complexIfEEEEv12SSMParamsBwd)
        /*01a0*/ 	.word	0x000000ad


	//----- nvinfo : EIATTR_FRAME_SIZE
	.align		4
.L_97:
        /*01a4*/ 	.byte	0x04, 0x11
        /*01a6*/ 	.short	(.L_99 - .L_98)
	.align		4
.L_98:
        /*01a8*/ 	.word	index@(_Z25selective_scan_bwd_kernelI32Selective_Scan_bwd_kernel_traitsILi32ELi4ELb0ELb1ELb1ELb1ELb0EfN3c107complexIfEEEEv12SSMParamsBwd)
        /*01ac*/ 	.word	0x00000000


	//----- nvinfo : EIATTR_REGCOUNT
	.align		4
.L_99:
        /*01b0*/ 	.byte	0x04, 0x2f
        /*01b2*/ 	.short	(.L_101 - .L_100)
	.align		4
.L_100:
        /*01b4*/ 	.word	index@(_Z25selective_scan_bwd_kernelI32Selective_Scan_bwd_kernel_traitsILi32ELi4ELb0ELb1ELb1ELb0ELb1EfN3c107complexIfEEEEv12SSMParamsBwd)
        /*01b8*/ 	.word	0x000000ad


	//----- nvinfo : EIATTR_FRAME_SIZE
	.align		4
.L_101:
        /*01bc*/ 	.byte	0x04, 0x11
        /*01be*/ 	.short	(.L_103 - .L_102)
	.align		4
.L_102:
        /*01c0*/ 	.word	index@(_Z25selective_scan_bwd_kernelI32Selective_Scan_bwd_kernel_traitsILi32ELi4ELb0ELb1ELb1ELb0ELb1EfN3c107complexIfEEEEv12SSMParamsBwd)
        /*01c4*/ 	.word	0x00000000


	//----- nvinfo : EIATTR_REGCOUNT
	.align		4
.L_103:
        /*01c8*/ 	.byte	0x04, 0x2f
        /*01ca*/ 	.short	(.L_105 - .L_104)
	.align		4
.L_104:
        /*01cc*/ 	.word	index@(_Z25selective_scan_bwd_kernelI32Selective_Scan_bwd_kernel_traitsILi32ELi4ELb0ELb1ELb1ELb0ELb0EfN3c107complexIfEEEEv12SSMParamsBwd)
        /*01d0*/ 	.word	0x000000ad


	//----- nvinfo : EIATTR_FRAME_SIZE
	.align		4
.L_105:
        /*01d4*/ 	.byte	0x04, 0x11
        /*01d6*/ 	.short	(.L_107 - .L_106)
	.align		4
.L_106:
        /*01d8*/ 	.word	index@(_Z25selective_scan_bwd_kernelI32Selective_Scan_bwd_kernel_traitsILi32ELi4ELb0ELb1ELb1ELb0ELb0EfN3c107complexIfEEEEv12SSMParamsBwd)
        /*01dc*/ 	.word	0x00000000


	//----- nvinfo : EIATTR_REGCOUNT
	.align		4
.L_107:
        /*01e0*/ 	.byte	0x04, 0x2f
        /*01e2*/ 	.short	(.L_109 - .L_108)
	.align		4
.L_108:
        /*01e4*/ 	.word	index@(_Z25selective_scan_bwd_kernelI32Selective_Scan_bwd_kernel_traitsILi32ELi4ELb0ELb1ELb0ELb1ELb1EfN3c107complexIfEEEEv12SSMParamsBwd)
        /*01e8*/ 	.word	0x000000a8


	//----- nvinfo : EIATTR_FRAME_SIZE
	.align		4
.L_109:
        /*01ec*/ 	.byte	0x04, 0x11
        /*01ee*/ 	.short	(.L_111 - .L_110)
	.align		4
.L_110:
        /*01f0*/ 	.word	index@(_Z25selective_scan_bwd_kernelI32Selective_Scan_bwd_kernel_traitsILi32ELi4ELb0ELb1ELb0ELb1ELb1EfN3c107complexIfEEEEv12SSMParamsBwd)
        /*01f4*/ 	.word	0x00000000


	//----- nvinfo : EIATTR_REGCOUNT
	.align		4
.L_111:
        /*01f8*/ 	.byte	0x04, 0x2f
        /*01fa*/ 	.short	(.L_113 - .L_112)
	.align		4
.L_112:
        /*01fc*/ 	.word	index@(_Z25selective_scan_bwd_kernelI32Selective_Scan_bwd_kernel_traitsILi32ELi4ELb0ELb1ELb0ELb1ELb0EfN3c107complexIfEEEEv12SSMParamsBwd)
        /*0200*/ 	.word	0x000000aa


	//----- nvinfo : EIATTR_FRAME_SIZE
	.align		4
.L_113:
        /*0204*/ 	.byte	0x04, 0x11
        /*0206*/ 	.short	(.L_115 - .L_114)
	.align		4
.L_114:
        /*0208*/ 	.word	index@(_Z25selective_scan_bwd_kernelI32Selective_Scan_bwd_kernel_traitsILi32ELi4ELb0ELb1ELb0ELb1ELb0EfN3c107complexIfEEEEv12SSMParamsBwd)
        /*020c*/ 	.word	0x00000000


	//----- nvinfo : EIATTR_REGCOUNT
	.align		4
.L_115:
        /*0210*/ 	.byte	0x04, 0x2f
        /*0212*/ 	.short	(.L_117 - .L_116)
	.align		4
.L_116:
        /*0214*/ 	.word	index@(_Z25selective_scan_bwd_kernelI32Selective_Scan_bwd_kernel_traitsILi32ELi4ELb0ELb1ELb0ELb0ELb1EfN3c107complexIfEEEEv12SSMParamsBwd)
        /*0218*/ 	.word	0x000000a7


	//----- nvinfo : EIATTR_FRAME_SIZE
	.align		4
.L_117:
        /*021c*/ 	.byte	0x04, 0x11
        /*021e*/ 	.short	(.L_119 - .L_118)
	.align		4
.L_118:
        /*0220*/ 	.word	index@(_Z25selective_scan_bwd_kernelI32Selective_Scan_bwd_kernel_traitsILi32ELi4ELb0ELb1ELb0ELb0ELb1EfN3c107complexIfEEEEv12SSMParamsBwd)
        /*0224*/ 	.word	0x00000000


	//----- nvinfo : EIATTR_REGCOUNT
	.align		4
.L_119:
        /*0228*/ 	.byte	0x04, 0x2f
        /*022a*/ 	.short	(.L_121 - .L_120)
	.align		4
.L_120:
        /*022c*/ 	.word	index@(_Z25selective_scan_bwd_kernelI32Selective_Scan_bwd_kernel_traitsILi32ELi4ELb0ELb1ELb0ELb0ELb0EfN3c107complexIfEEEEv12SSMParamsBwd)
        /*0230*/ 	.word	0x000000a7


	//----- nvinfo : EIATTR_FRAME_SIZE
	.align		4
.L_121:
        /*0234*/ 	.byte	0x04, 0x11
        /*0236*/ 	.short	(.L_123 - .L_122)
	.align		4
.L_122:
        /*0238*/ 	.word	index@(_Z25selective_scan_bwd_kernelI32Selective_Scan_bwd_kernel_traitsILi32ELi4ELb0ELb1ELb0ELb0ELb0EfN3c107complexIfEEEEv12SSMParamsBwd)
        /*023c*/ 	.word	0x00000000


	//----- nvinfo : EIATTR_REGCOUNT
	.align		4
.L_123:
        /*0240*/ 	.byte	0x04, 0x2f
        /*0242*/ 	.short	(.L_125 - .L_124)
	.align		4
.L_124:
        /*0244*/ 	.word	index@(_Z25selective_scan_bwd_kernelI32Selective_Scan_bwd_kernel_traitsILi32ELi4ELb0ELb0ELb1ELb1ELb1EfN3c107complexIfEEEEv12SSMParamsBwd)
        /*0248*/ 	.word	0x000000a8


	//----- nvinfo : EIATTR_FRAME_SIZE
	.align		4
.L_125:
        /*024c*/ 	.byte	0x04, 0x11
        /*024e*/ 	.short	(.L_127 - .L_126)
	.align		4
.L_126:
        /*0250*/ 	.word	index@(_Z25selective_scan_bwd_kernelI32Selective_Scan_bwd_kernel_traitsILi32ELi4ELb0ELb0ELb1ELb1ELb1EfN3c107complexIfEEEEv12SSMParamsBwd)
        /*0254*/ 	.word	0x00000000


	//----- nvinfo : EIATTR_REGCOUNT
	.align		4
.L_127:
        /*0258*/ 	.byte	0x04, 0x2f
        /*025a*/ 	.short	(.L_129 - .L_128)
	.align		4
.L_128:
        /*025c*/ 	.word	index@(_Z25selective_scan_bwd_kernelI32Selective_Scan_bwd_kernel_traitsILi32ELi4ELb0ELb0ELb1ELb1ELb0EfN3c107complexIfEEEEv12SSMParamsBwd)
        /*0260*/ 	.word	0x000000ad


	//----- nvinfo : EIATTR_FRAME_SIZE
	.align		4
.L_129:
        /*0264*/ 	.byte	0x04, 0x11
        /*0266*/ 	.short	(.L_131 - .L_130)
	.align		4
.L_130:
        /*0268*/ 	.word	index@(_Z25selective_scan_bwd_kernelI32Selective_Scan_bwd_kernel_traitsILi32ELi4ELb0ELb0ELb1ELb1ELb0EfN3c107complexIfEEEEv12SSMParamsBwd)
        /*026c*/ 	.word	0x00000000


	//----- nvinfo : EIATTR_REGCOUNT
	.align		4
.L_131:
        /*0270*/ 	.byte	0x04, 0x2f
        /*0272*/ 	.short	(.L_133 - .L_132)
	.align		4
.L_132:
        /*0274*/ 	.word	index@(_Z25selective_scan_bwd_kernelI32Selective_Scan_bwd_kernel_traitsILi32ELi4ELb0ELb0ELb1ELb0ELb1EfN3c107complexIfEEEEv12SSMParamsBwd)
        /*0278*/ 	.word	0x000000a7


	//----- nvinfo : EIATTR_FRAME_SIZE
	.align		4
.L_133:
        /*027c*/ 	.byte	0x04, 0x11
        /*027e*/ 	.short	(.L_135 - .L_134)
	.align		4
.L_134:
        /*0280*/ 	.word	index@(_Z25selective_scan_bwd_kernelI32Selective_Scan_bwd_kernel_traitsILi32ELi4ELb0ELb0ELb1ELb0ELb1EfN3c107complexIfEEEEv12SSMParamsBwd)
        /*0284*/ 	.word	0x00000000


	//----- nvinfo : EIATTR_REGCOUNT
	.align		4
.L_135:
        /*0288*/ 	.byte	0x04, 0x2f
        /*028a*/ 	.short	(.L_137 - .L_136)
	.align		4
.L_136:
        /*028c*/ 	.word	index@(_Z25selective_scan_bwd_kernelI32Selective_Scan_bwd_kernel_traitsILi32ELi4ELb0ELb0ELb1ELb0ELb0EfN3c107complexIfEEEEv12SSMParamsBwd)
        /*0290*/ 	.word	0x000000a8


	//----- nvinfo : EIATTR_FRAME_SIZE
	.align		4
.L_137:
        /*0294*/ 	.byte	0x04, 0x11
        /*0296*/ 	.short	(.L_139 - .L_138)
	.align		4
.L_138:
        /*0298*/ 	.word	index@(_Z25selective_scan_bwd_kernelI32Selective_Scan_bwd_kernel_traitsILi32ELi4ELb0ELb0ELb1ELb0ELb0EfN3c107complexIfEEEEv12SSMParamsBwd)
        /*029c*/ 	.word	0x00000000


	//----- nvinfo : EIATTR_REGCOUNT
	.align		4
.L_139:
        /*02a0*/ 	.byte	0x04, 0x2f
        /*02a2*/ 	.short	(.L_141 - .L_140)
	.align		4
.L_140:
        /*02a4*/ 	.word	index@(_Z25selective_scan_bwd_kernelI32Selective_Scan_bwd_kernel_traitsILi32ELi4ELb0ELb0ELb0ELb1ELb1EfN3c107complexIfEEEEv12SSMParamsBwd)
        /*02a8*/ 	.word	0x00000078


	//----- nvinfo : EIATTR_FRAME_SIZE
	.align		4
.L_141:
        /*02ac*/ 	.byte	0x04, 0x11
        /*02ae*/ 	.short	(.L_143 - .L_142)
	.align		4
.L_142:
        /*02b0*/ 	.word	index@(_Z25selective_scan_bwd_kernelI32Selective_Scan_bwd_kernel_traitsILi32ELi4ELb0ELb0ELb0ELb1ELb1EfN3c107complexIfEEEEv12SSMParamsBwd)
        /*02b4*/ 	.word	0x00000000


	//----- nvinfo : EIATTR_REGCOUNT
	.align		4
.L_143:
        /*02b8*/ 	.byte	0x04, 0x2f
        /*02ba*/ 	.short	(.L_145 - .L_144)
	.align		4
.L_144:
        /*02bc*/ 	.word	index@(_Z25selective_scan_bwd_kernelI32Selective_Scan_bwd_kernel_traitsILi32ELi4ELb0ELb0ELb0ELb1ELb0EfN3c107complexIfEEEEv12SSMParamsBwd)
        /*02c0*/ 	.word	0x00000078


	//----- nvinfo : EIATTR_FRAME_SIZE
	.align		4
.L_145:
        /*02c4*/ 	.byte	0x04, 0x11
        /*02c6*/ 	.short	(.L_147 - .L_146)
	.align		4
.L_146:
        /*02c8*/ 	.word	index@(_Z25selective_scan_bwd_kernelI32Selective_Scan_bwd_kernel_traitsILi32ELi4ELb0ELb0ELb0ELb1ELb0EfN3c107complexIfEEEEv12SSMParamsBwd)
        /*02cc*/ 	.word	0x00000000


	//----- nvinfo : EIATTR_REGCOUNT
	.align		4
.L_147:
        /*02d0*/ 	.byte	0x04, 0x2f
        /*02d2*/ 	.short	(.L_149 - .L_148)
	.align		4
.L_148:
        /*02d4*/ 	.word	index@(_Z25selective_scan_bwd_kernelI32Selective_Scan_bwd_kernel_traitsILi32ELi4ELb0ELb0ELb0ELb0ELb1EfN3c107complexIfEEEEv12SSMParamsBwd)
        /*02d8*/ 	.word	0x00000076


	//----- nvinfo : EIATTR_FRAME_SIZE
	.align		4
.L_149:
        /*02dc*/ 	.byte	0x04, 0x11
        /*02de*/ 	.short	(.L_151 - .L_150)
	.align		4
.L_150:
        /*02e0*/ 	.word	index@(_Z25selective_scan_bwd_kernelI32Selective_Scan_bwd_kernel_traitsILi32ELi4ELb0ELb0ELb0ELb0ELb1EfN3c107complexIfEEEEv12SSMParamsBwd)
        /*02e4*/ 	.word	0x00000000


	//----- nvinfo : EIATTR_REGCOUNT
	.align		4
.L_151:
        /*02e8*/ 	.byte	0x04, 0x2f
        /*02ea*/ 	.short	(.L_153 - .L_152)
	.align		4
.L_152:
        /*02ec*/ 	.word	index@(_Z25selective_scan_bwd_kernelI32Selective_Scan_bwd_kernel_traitsILi32ELi4ELb0ELb0ELb0ELb0ELb0EfN3c107complexIfEEEEv12SSMParamsBwd)
        /*02f0*/ 	.word	0x00000078


	//----- nvinfo : EIATTR_FRAME_SIZE
	.align		4
.L_153:
        /*02f4*/ 	.byte	0x04, 0x11
        /*02f6*/ 	.short	(.L_155 - .L_154)
	.align		4
.L_154:
        /*02f8*/ 	.word	index@(_Z25selective_scan_bwd_kernelI32Selective_Scan_bwd_kernel_traitsILi32ELi4ELb0ELb0ELb0ELb0ELb0EfN3c107complexIfEEEEv12SSMParamsBwd)
        /*02fc*/ 	.word	0x00000000


	//----- nvinfo : EIATTR_REGCOUNT
	.align		4
.L_155:
        /*0300*/ 	.byte	0x04, 0x2f
        /*0302*/ 	.short	(.L_157 - .L_156)
	.align		4
.L_156:
        /*0304*/ 	.word	index@(_Z25selective_scan_bwd_kernelI32Selective_Scan_bwd_kernel_traitsILi32ELi8ELb1ELb1ELb1ELb1ELb1EfN3c107complexIfEEEEv12SSMParamsBwd)
        /*0308*/ 	.word	0x000000f2


	//----- nvinfo : EIATTR_FRAME_SIZE
	.align		4
.L_157:
        /*030c*/ 	.byte	0x04, 0x11
        /*030e*/ 	.short	(.L_159 - .L_158)
	.align		4
.L_158:
        /*0310*/ 	.word	index@(_Z25selective_scan_bwd_kernelI32Selective_Scan_bwd_kernel_traitsILi32ELi8ELb1ELb1ELb1ELb1ELb1EfN3c107complexIfEEEEv12SSMParamsBwd)
        /*0314*/ 	.word	0x00000000


	//----- nvinfo : EIATTR_REGCOUNT
	.align		4
.L_159:
        /*0318*/ 	.byte	0x04, 0x2f
        /*031a*/ 	.short	(.L_161 - .L_160)
	.align		4
.L_160:
        /*031c*/ 	.word	index@(_Z25selective_scan_bwd_kernelI32Selective_Scan_bwd_kernel_traitsILi32ELi8ELb1ELb1ELb1ELb1ELb0EfN3c107complexIfEEEEv12SSMParamsBwd)
        /*0320*/ 	.word	0x000000ee


	//----- nvinfo : EIATTR_FRAME_SIZE
	.align		4
.L_161:
        /*0324*/ 	.byte	0x04, 0x11
        /*0326*/ 	.short	(.L_163 - .L_162)
	.align		4
.L_162:
        /*0328*/ 	.word	index@(_Z25selective_scan_bwd_kernelI32Selective_Scan_bwd_kernel_traitsILi32ELi8ELb1ELb1ELb1ELb1ELb0EfN3c107complexIfEEEEv12SSMParamsBwd)
        /*032c*/ 	.word	0x00000000


	//----- nvinfo : EIATTR_REGCOUNT
	.align		4
.L_163:
        /*0330*/ 	.byte	0x04, 0x2f
        /*0332*/ 	.short	(.L_165 - .L_164)
	.align		4
.L_164:
        /*0334*/ 	.word	index@(_Z25selective_scan_bwd_kernelI32Selective_Scan_bwd_kernel_traitsILi32ELi8ELb1ELb1ELb1ELb0ELb1EfN3c107complexIfEEEEv12SSMParamsBwd)
        /*0338*/ 	.word	0x000000e8


	//----- nvinfo : EIATTR_FRAME_SIZE
	.align		4
.L_165:
        /*033c*/ 	.byte	0x04, 0x11
        /*033e*/ 	.short	(.L_167 - .L_166)
	.align		4
.L_166:
        /*0340*/ 	.word	index@(_Z25selective_scan_bwd_kernelI32Selective_Scan_bwd_kernel_traitsILi32ELi8ELb1ELb1ELb1ELb0ELb1EfN3c107complexIfEEEEv12SSMParamsBwd)
        /*0344*/ 	.word	0x00000000


	//----- nvinfo : EIATTR_REGCOUNT
	.align		4
.L_167:
        /*0348*/ 	.byte	0x04, 0x2f
        /*034a*/ 	.short	(.L_169 - .L_168)
	.align		4
.L_168:
        /*034c*/ 	.word	index@(_Z25selective_scan_bwd_kernelI32Selective_Scan_bwd_kernel_traitsILi32ELi8ELb1ELb1ELb1ELb0ELb0EfN3c107complexIfEEEEv12SSMParamsBwd)
        /*0350*/ 	.word	0x000000ec


	//----- nvinfo : EIATTR_FRAME_SIZE
	.align		4
.L_169:
        /*0354*/ 	.byte	0x04, 0x11
        /*0356*/ 	.short	(.L_171 - .L_170)
	.align		4
.L_170:
        /*0358*/ 	.word	index@(_Z25selective_scan_bwd_kernelI32Selective_Scan_bwd_kernel_traitsILi32ELi8ELb1ELb1ELb1ELb0ELb0EfN3c107complexIfEEEEv12SSMParamsBwd)
        /*035c*/ 	.word	0x00000000


	//----- nvinfo : EIATTR_REGCOUNT
	.align		4
.L_171:
        /*0360*/ 	.byte	0x04, 0x2f
        /*0362*/ 	.short	(.L_173 - .L_172)
	.align		4
.L_172:
        /*0364*/ 	.word	index@(_Z25selective_scan_bwd_kernelI32Selective_Scan_bwd_kernel_traitsILi32ELi8ELb1ELb1ELb0ELb1ELb1EfN3c107complexIfEEEEv12SSMParamsBwd)
        /*0368*/ 	.word	0x000000df


	//----- nvinfo : EIATTR_FRAME_SIZE
	.align		4
.L_173:
        /*036c*/ 	.byte	0x04, 0x11
        /*036e*/ 	.short	(.L_175 - .L_174)
	.align		4
.L_174:
        /*0370*/ 	.word	index@(_Z25selective_scan_bwd_kernelI32Selective_Scan_bwd_kernel_traitsILi32ELi8ELb1ELb1ELb0ELb1ELb1EfN3c107complexIfEEEEv12SSMParamsBwd)
        /*0374*/ 	.word	0x00000000


	//----- nvinfo : EIATTR_REGCOUNT
	.align		4
.L_175:
        /*0378*/ 	.byte	0x04, 0x2f
        /*037a*/ 	.short	(.L_177 - .L_176)
	.align		4
.L_176:
        /*037c*/ 	.word	index@(_Z25selective_scan_bwd_kernelI32Selective_Scan_bwd_kernel_traitsILi32ELi8ELb1ELb1ELb0ELb1ELb0EfN3c107complexIfEEEEv12SSMParamsBwd)
        /*0380*/ 	.word	0x000000de


	//----- nvinfo : EIATTR_FRAME_SIZE
	.align		4
.L_177:
        /*0384*/ 	.byte	0x04, 0x11
        /*0386*/ 	.short	(.L_179 - .L_178)
	.align		4
.L_178:
        /*0388*/ 	.word	index@(_Z25selective_scan_bwd_kernelI32Selective_Scan_bwd_kernel_traitsILi32ELi8ELb1ELb1ELb0ELb1ELb0EfN3c107complexIfEEEEv12SSMParamsBwd)
        /*038c*/ 	.word	0x00000000


	//----- nvinfo : EIATTR_REGCOUNT
	.align		4
.L_179:
        /*0390*/ 	.byte	0x04, 0x2f
        /*0392*/ 	.short	(.L_181 - .L_180)
	.align		4
.L_180:
        /*0394*/ 	.word	index@(_Z25selective_scan_bwd_kernelI32Selective_Scan_bwd_kernel_traitsILi32ELi8ELb1ELb1ELb0ELb0ELb1EfN3c107complexIfEEEEv12SSMParamsBwd)
        /*0398*/ 	.word	0x000000dd


	//----- nvinfo : EIATTR_FRAME_SIZE
	.align		4
.L_181:
        /*039c*/ 	.byte	0x04, 0x11
        /*039e*/ 	.short	(.L_183 - .L_182)
	.align		4
.L_182:
        /*03a0*/ 	.word	index@(_Z25selective_scan_bwd_kernelI32Selective_Scan_bwd_kernel_traitsILi32ELi8ELb1ELb1ELb0ELb0ELb1EfN3c107complexIfEEEEv12SSMParamsBwd)
        /*03a4*/ 	.word	0x00000000


	//----- nvinfo : EIATTR_REGCOUNT
	.align		4
.L_183:
        /*03a8*/ 	.byte	0x04, 0x2f
        /*03aa*/ 	.short	(.L_185 - .L_184)
	.align		4
.L_184:
        /*03ac*/ 	.word	index@(_Z25selective_scan_bwd_kernelI32Selective_Scan_bwd_kernel_traitsILi32ELi8ELb1ELb1ELb0ELb0ELb0EfN3c107complexIfEEEEv12SSMParamsBwd)
        /*03b0*/ 	.word	0x000000dd


	//----- nvinfo : EIATTR_FRAME_SIZE
	.align		4
.L_185:
        /*03b4*/ 	.byte	0x04, 0x11
        /*03b6*/ 	.short	(.L_187 - .L_186)
	.align		4
.L_186:
        /*03b8*/ 	.word	index@(_Z25selective_scan_bwd_kernelI32Selective_Scan_bwd_kernel_traitsILi32ELi8ELb1ELb1ELb0ELb0ELb0EfN3c107complexIfEEEEv12SSMParamsBwd)
        /*03bc*/ 	.word	0x00000000


	//----- nvinfo : EIATTR_REGCOUNT
	.align		4
.L_187:
        /*03c0*/ 	.byte	0x04, 0x2f
        /*03c2*/ 	.short	(.L_189 - .L_188)
	.align		4
.L_188:
        /*03c4*/ 	.word	index@(_Z25selective_scan_bwd_kernelI32Selective_Scan_bwd_kernel_traitsILi32ELi8ELb1ELb0ELb1ELb1ELb1EfN3c107complexIfEEEEv12SSMParamsBwd)
        /*03c8*/ 	.word	0x000000d4


	//----- nvinfo : EIATTR_FRAME_SIZE
	.align		4
.L_189:
        /*03cc*/ 	.byte	0x04, 0x11
        /*03ce*/ 	.short	(.L_191 - .L_190)
	.align		4
.L_190:
        /*03d0*/ 	.word	index@(_Z25selective_scan_bwd_kernelI32Selective_Scan_bwd_kernel_traitsILi32ELi8ELb1ELb0ELb1ELb1ELb1EfN3c107complexIfEEEEv12SSMParamsBwd)
        /*03d4*/ 	.word	0x00000000


	//----- nvinfo : EIATTR_REGCOUNT
	.align		4
.L_191:
        /*03d8*/ 	.byte	0x04, 0x2f
        /*03da*/ 	.short	(.L_193 - .L_192)
	.align		4
.L_192:
        /*03dc*/ 	.word	index@(_Z25selective_scan_bwd_kernelI32Selective_Scan_bwd_kernel_traitsILi32ELi8ELb1ELb0ELb1ELb1ELb0EfN3c107complexIfEEEEv12SSMParamsBwd)
        /*03e0*/ 	.word	0x000000d3


	//----- nvinfo : EIATTR_FRAME_SIZE
	.align		4
.L_193:
        /*03e4*/ 	.byte	0x04, 0x11
        /*03e6*/ 	.short	(.L_195 - .L_194)
	.align		4
.L_194:
        /*03e8*/ 	.word	index@(_Z25selective_scan_bwd_kernelI32Selective_Scan_bwd_kernel_traitsILi32ELi8ELb1ELb0ELb1ELb1ELb0EfN3c107complexIfEEEEv12SSMParamsBwd)
        /*03ec*/ 	.word	0x00000000


	//----- nvinfo : EIATTR_REGCOUNT
	.align		4
.L_195:
        /*03f0*/ 	.byte	0x04, 0x2f
        /*03f2*/ 	.short	(.L_197 - .L_196)
	.align		4
.L_196:
        /*03f4*/ 	.word	index@(_Z25selective_scan_bwd_kernelI32Selective_Scan_bwd_kernel_traitsILi32ELi8ELb1ELb0ELb1ELb0ELb1EfN3c107complexIfEEEEv12SSMParamsBwd)
        /*03f8*/ 	.word	0x000000d3


	//----- nvinfo : EIATTR_FRAME_SIZE
	.align		4
.L_197:
        /*03fc*/ 	.byte	0x04, 0x11
        /*03fe*/ 	.short	(.L_199 - .L_198)
	.align		4
.L_198:
        /*0400*/ 	.word	index@(_Z25selective_scan_bwd_kernelI32Selective_Scan_bwd_kernel_traitsILi32ELi8ELb1ELb0ELb1ELb0ELb1EfN3c107complexIfEEEEv12SSMParamsBwd)
        /*0404*/ 	.word	0x00000000


	//----- nvinfo : EIATTR_REGCOUNT
	.align		4
.L_199:
        /*0408*/ 	.byte	0x04, 0x2f
        /*040a*/ 	.short	(.L_201 - .L_200)
	.align		4
.L_200:
        /*040c*/ 	.word	index@(_Z25selective_scan_bwd_kernelI32Selective_Scan_bwd_kernel_traitsILi32ELi8ELb1ELb0ELb1ELb0ELb0EfN3c107complexIfEEEEv12SSMParamsBwd)
        /*0410*/ 	.word	0x000000d1


	//----- nvinfo : EIATTR_FRAME_SIZE
	.align		4
.L_201:
        /*0414*/ 	.byte	0x04, 0x11
        /*0416*/ 	.short	(.L_203 - .L_202)
	.align		4
.L_202:
        /*0418*/ 	.word	index@(_Z25selective_scan_bwd_kernelI32Selective_Scan_bwd_kernel_traitsILi32ELi8ELb1ELb0ELb1ELb0ELb0EfN3c107complexIfEEEEv12SSMParamsBwd)
        /*041c*/ 	.word	0x00000000


	//----- nvinfo : EIATTR_REGCOUNT
	.align		4
.L_203:
        /*0420*/ 	.byte	0x04, 0x2f
        /*0422*/ 	.short	(.L_205 - .L_204)
	.align		4
.L_204:
        /*0424*/ 	.word	index@(_Z25selective_scan_bwd_kernelI32Selective_Scan_bwd_kernel_traitsILi32ELi8ELb1ELb0ELb0ELb1ELb1EfN3c107complexIfEEEEv12SSMParamsBwd)
        /*0428*/ 	.word	0x000000a2


	//----- nvinfo : EIATTR_FRAME_SIZE
	.align		4
.L_205:
        /*042c*/ 	.byte	0x04, 0x11
        /*042e*/ 	.short	(.L_207 - .L_206)
	.align		4
.L_206:
        /*0430*/ 	.word	index@(_Z25selective_scan_bwd_kernelI32Selective_Scan_bwd_kernel_traitsILi32ELi8ELb1ELb0ELb0ELb1ELb1EfN3c107complexIfEEEEv12SSMParamsBwd)
        /*0434*/ 	.word	0x00000000


	//----- nvinfo : EIATTR_REGCOUNT
	.align		4
.L_207:
        /*0438*/ 	.byte	0x04, 0x2f
        /*043a*/ 	.short	(.L_209 - .L_208)
	.align		4
.L_208:
        /*043c*/ 	.word	index@(_Z25selective_scan_bwd_kernelI32Selective_Scan_bwd_kernel_traitsILi32ELi8ELb1ELb0ELb0ELb1ELb0EfN3c107complexIfEEEEv12SSMParamsBwd)
        /*0440*/ 	.word	0x0000009e


	//----- nvinfo : EIATTR_FRAME_SIZE
	.align		4
.L_209:
        /*0444*/ 	.byte	0x04, 0x11
        /*0446*/ 	.short	(.L_211 - .L_210)
	.align		4
.L_210:
        /*0448*/ 	.word	index@(_Z25selective_scan_bwd_kernelI32Selective_Scan_bwd_kernel_traitsILi32ELi8ELb1ELb0ELb0ELb1ELb0EfN3c107complexIfEEEEv12SSMParamsBwd)
        /*044c*/ 	.word	0x00000000


	//----- nvinfo : EIATTR_REGCOUNT
	.align		4
.L_211:
        /*0450*/ 	.byte	0x04, 0x2f
        /*0452*/ 	.short	(.L_213 - .L_212)
	.align		4
.L_212:
        /*0454*/ 	.word	index@(_Z25selective_scan_bwd_kernelI32Selective_Scan_bwd_kernel_traitsILi32ELi8ELb1ELb0ELb0ELb0ELb1EfN3c107complexIfEEEEv12SSMParamsBwd)
        /*0458*/ 	.word	0x000000a2


	//----- nvinfo : EIATTR_FRAME_SIZE
	.align		4
.L_213:
        /*045c*/ 	.byte	0x04, 0x11
        /*045e*/ 	.short	(.L_215 - .L_214)
	.align		4
.L_214:
        /*0460*/ 	.word	index@(_Z25selective_scan_bwd_kernelI32Selective_Scan_bwd_kernel_traitsILi32ELi8ELb1ELb0ELb0ELb0ELb1EfN3c107complexIfEEEEv12SSMParamsBwd)
        /*0464*/ 	.word	0x00000000


	//----- nvinfo : EIATTR_REGCOUNT
	.align		4
.L_215:
        /*0468*/ 	.byte	0x04, 0x2f
        /*046a*/ 	.short	(.L_217 - .L_216)
	.align		4
.L_216:
        /*046c*/ 	.word	index@(_Z25selective_scan_bwd_kernelI32Selective_Scan_bwd_kernel_traitsILi32ELi8ELb1ELb0ELb0ELb0ELb0EfN3c107complexIfEEEEv12SSMParamsBwd)
        /*0470*/ 	.word	0x0000009d


	//----- nvinfo : EIATTR_FRAME_SIZE
	.align		4
.L_217:
        /*0474*/ 	.byte	0x04, 0x11
        /*0476*/ 	.short	(.L_219 - .L_218)
	.align		4
.L_218:
        /*0478*/ 	.word	index@(_Z25selective_scan_bwd_kernelI32Selective_Scan_bwd_kernel_traitsILi32ELi8ELb1ELb0ELb0ELb0ELb0EfN3c107complexIfEEEEv12SSMParamsBwd)
        /*047c*/ 	.word	0x00000000


	//----- nvinfo : EIATTR_REGCOUNT
	.align		4
.L_219:
        /*0480*/ 	.byte	0x04, 0x2f
        /*0482*/ 	.short	(.L_221 - .L_220)
	.align		4
.L_220:
        /*0484*/ 	.word	index@(_Z25selective_scan_bwd_kernelI32Selective_Scan_bwd_kernel_traitsILi32ELi8ELb0ELb1ELb1ELb1ELb1EfN3c107complexIfEEEEv12SSMParamsBwd)
        /*0488*/ 	.word	0x000000fe


	//----- nvinfo : EIATTR_FRAME_SIZE
	.align		4
.L_221:
        /*048c*/ 	.byte	0x04, 0x11
        /*048e*/ 	.short	(.L_223 - .L_222)
	.align		4
.L_222:
        /*0490*/ 	.word	index@(_Z25selective_scan_bwd_kernelI32Selective_Scan_bwd_kernel_traitsILi32ELi8ELb0ELb1ELb1ELb1ELb1EfN3c107complexIfEEEEv12SSMParamsBwd)
        /*0494*/ 	.word	0x00000000


	//----- nvinfo : EIATTR_REGCOUNT
	.align		4
.L_223:
        /*0498*/ 	.byte	0x04, 0x2f
        /*049a*/ 	.short	(.L_225 - .L_224)
	.align		4
.L_224:
        /*049c*/ 	.word	index@(_Z25selective_scan_bwd_kernelI32Selective_Scan_bwd_kernel_traitsILi32ELi8ELb0ELb1ELb1ELb1ELb0EfN3c107complexIfEEEEv12SSMParamsBwd)
        /*04a0*/ 	.word	0x000000fe


	//----- nvinfo : EIATTR_FRAME_SIZE
	.align		4
.L_225:
        /*04a4*/ 	.byte	0x04, 0x11
        /*04a6*/ 	.short	(.L_227 - .L_226)
	.align		4
.L_226:
        /*04a8*/ 	.word	index@(_Z25selective_scan_bwd_kernelI32Selective_Scan_bwd_kernel_traitsILi32ELi8ELb0ELb1ELb1ELb1ELb0EfN3c107complexIfEEEEv12SSMParamsBwd)
        /*04ac*/ 	.word	0x00000000


	//----- nvinfo : EIATTR_REGCOUNT
	.align		4
.L_227:
        /*04b0*/ 	.byte	0x04, 0x2f
        /*04b2*/ 	.short	(.L_229 - .L_228)
	.align		4
.L_228:
        /*04b4*/ 	.word	index@(_Z25selective_scan_bwd_kernelI32Selective_Scan_bwd_kernel_traitsILi32ELi8ELb0ELb1ELb1ELb0ELb1EfN3c107complexIfEEEEv12SSMParamsBwd)
        /*04b8*/ 	.word	0x000000fe


	//----- nvinfo : EIATTR_FRAME_SIZE
	.align		4
.L_229:
        /*04bc*/ 	.byte	0x04, 0x11
        /*04be*/ 	.short	(.L_231 - .L_230)
	.align		4
.L_230:
        /*04c0*/ 	.word	index@(_Z25selective_scan_bwd_kernelI32Selective_Scan_bwd_kernel_traitsILi32ELi8ELb0ELb1ELb1ELb0ELb1EfN3c107complexIfEEEEv12SSMParamsBwd)
        /*04c4*/ 	.word	0x00000000


	//----- nvinfo : EIATTR_REGCOUNT
	.align		4
.L_231:
        /*04c8*/ 	.byte	0x04, 0x2f
        /*04ca*/ 	.short	(.L_233 - .L_232)
	.align		4
.L_232:
        /*04cc*/ 	.word	index@(_Z25selective_scan_bwd_kernelI32Selective_Scan_bwd_kernel_traitsILi32ELi8ELb0ELb1ELb1ELb0ELb0EfN3c107complexIfEEEEv12SSMParamsBwd)
        /*04d0*/ 	.word	0x000000fe


	//----- nvinfo : EIATTR_FRAME_SIZE
	.align		4
.L_233:
        /*04d4*/ 	.byte	0x04, 0x11
        /*04d6*/ 	.short	(.L_235 - .L_234)
	.align		4
.L_234:
        /*04d8*/ 	.word	index@(_Z25selective_scan_bwd_kernelI32Selective_Scan_bwd_kernel_traitsILi32ELi8ELb0ELb1ELb1ELb0ELb0EfN3c107complexIfEEEEv12SSMParamsBwd)
        /*04dc*/ 	.word	0x00000000


	//----- nvinfo : EIATTR_REGCOUNT
	.align		4
.L_235:
        /*04e0*/ 	.byte	0x04, 0x2f
        /*04e2*/ 	.short	(.L_237 - .L_236)
	.align		4
.L_236:
        /*04e4*/ 	.word	index@(_Z25selective_scan_bwd_kernelI32Selective_Scan_bwd_kernel_traitsILi32ELi8ELb0ELb1ELb0ELb1ELb1EfN3c107complexIfEEEEv12SSMParamsBwd)
        /*04e8*/ 	.word	0x000000f6


	//----- nvinfo : EIATTR_FRAME_SIZE
	.align		4
.L_237:
        /*04ec*/ 	.byte	0x04, 0x11
        /*04ee*/ 	.short	(.L_239 - .L_238)
	.align		4
.L_238:
        /*04f0*/ 	.word	index@(_Z25selective_scan_bwd_kernelI32Selective_Scan_bwd_kernel_traitsILi32ELi8ELb0ELb1ELb0ELb1ELb1EfN3c107complexIfEEEEv12SSMParamsBwd)
        /*04f4*/ 	.word	0x00000000


	//----- nvinfo : EIATTR_REGCOUNT
	.align		4
.L_239:
        /*04f8*/ 	.byte	0x04, 0x2f
        /*04fa*/ 	.short	(.L_241 - .L_240)
	.align		4
.L_240:
        /*04fc*/ 	.word	index@(_Z25selective_scan_bwd_kernelI32Selective_Scan_bwd_kernel_traitsILi32ELi8ELb0ELb1ELb0ELb1ELb0EfN3c107complexIfEEEEv12SSMParamsBwd)
        /*0500*/ 	.word	0x000000f8


	//----- nvinfo : EIATTR_FRAME_SIZE
	.align		4
.L_241:
        /*0504*/ 	.byte	0x04, 0x11
        /*0506*/ 	.short	(.L_243 - .L_242)
	.align		4
.L_242:
        /*0508*/ 	.word	index@(_Z25selective_scan_bwd_kernelI32Selective_Scan_bwd_kernel_traitsILi32ELi8ELb0ELb1ELb0ELb1ELb0EfN3c107complexIfEEEEv12SSMParamsBwd)
        /*050c*/ 	.word	0x00000000


	//----- nvinfo : EIATTR_REGCOUNT
	.align		4
.L_243:
        /*0510*/ 	.byte	0x04, 0x2f
        /*0512*/ 	.short	(.L_245 - .L_244)
	.align		4
.L_244:
        /*0514*/ 	.word	index@(_Z25selective_scan_bwd_kernelI32Selective_Scan_bwd_kernel_traitsILi32ELi8ELb0ELb1ELb0ELb0ELb1EfN3c107complexIfEEEEv12SSMParamsBwd)
        /*0518*/ 	.word	0x000000f7


	//----- nvinfo : EIATTR_FRAME_SIZE
	.align		4
.L_245:
        /*051c*/ 	.byte	0x04, 0x11
        /*051e*/ 	.short	(.L_247 - .L_246)
	.align		4
.L_246:
        /*0520*/ 	.word	index@(_Z25selective_scan_bwd_kernelI32Selective_Scan_bwd_kernel_traitsILi32ELi8ELb0ELb1ELb0ELb0ELb1EfN3c107complexIfEEEEv12SSMParamsBwd)
        /*0524*/ 	.word	0x00000000


	//----- nvinfo : EIATTR_REGCOUNT
	.align		4
.L_247:
        /*0528*/ 	.byte	0x04, 0x2f
        /*052a*/ 	.short	(.L_249 - .L_248)
	.align		4
.L_248:
        /*052c*/ 	.word	index@(_Z25selective_scan_bwd_kernelI32Selective_Scan_bwd_kernel_traitsILi32ELi8ELb0ELb1ELb0ELb0ELb0EfN3c107complexIfEEEEv12SSMParamsBwd)
        /*0530*/ 	.word	0x000000fe


	//----- nvinfo : EIATTR_FRAME_SIZE
	.align		4
.L_249:
        /*0534*/ 	.byte	0x04, 0x11
        /*0536*/ 	.short	(.L_251 - .L_250)
	.align		4
.L_250:
        /*0538*/ 	.word	index@(_Z25selective_scan_bwd_kernelI32Selective_Scan_bwd_kernel_traitsILi32ELi8ELb0ELb1ELb0ELb0ELb0EfN3c107complexIfEEEEv12SSMParamsBwd)
        /*053c*/ 	.word	0x00000000


	//----- nvinfo : EIATTR_REGCOUNT
	.align		4
.L_251:
        /*0540*/ 	.byte	0x04, 0x2f
        /*0542*/ 	.short	(.L_253 - .L_252)
	.align		4
.L_252:
        /*0544*/ 	.word	index@(_Z25selective_scan_bwd_kernelI32Selective_Scan_bwd_kernel_traitsILi32ELi8ELb0ELb0ELb1ELb1ELb1EfN3c107complexIfEEEEv12SSMParamsBwd)
        /*0548*/ 	.word	0x000000ed


	//----- nvinfo : EIATTR_FRAME_SIZE
	.align		4
.L_253:
        /*054c*/ 	.byte	0x04, 0x11
        /*054e*/ 	.short	(.L_255 - .L_254)
	.align		4
.L_254:
        /*0550*/ 	.word	index@(_Z25selective_scan_bwd_kernelI32Selective_Scan_bwd_kernel_traitsILi32ELi8ELb0ELb0ELb1ELb1ELb1EfN3c107complexIfEEEEv12SSMParamsBwd)
        /*0554*/ 	.word	0x00000000


	//----- nvinfo : EIATTR_REGCOUNT
	.align		4
.L_255:
        /*0558*/ 	.byte	0x04, 0x2f
        /*055a*/ 	.short	(.L_257 - .L_256)
	.align		4
.L_256:
        /*055c*/ 	.word	index@(_Z25selective_scan_bwd_kernelI32Selective_Scan_bwd_kernel_traitsILi32ELi8ELb0ELb0ELb1ELb1ELb0EfN3c107complexIfEEEEv12SSMParamsBwd)
        /*0560*/ 	.word	0x000000f6


	//----- nvinfo : EIATTR_FRAME_SIZE
	.align		4
.L_257:
        /*0564*/ 	.byte	0x04, 0x11
        /*0566*/ 	.short	(.L_259 - .L_258)
	.align		4
.L_258:
        /*0568*/ 	.word	index@(_Z25selective_scan_bwd_kernelI32Selective_Scan_bwd_kernel_traitsILi32ELi8ELb0ELb0ELb1ELb1ELb0EfN3c107complexIfEEEEv12SSMParamsBwd)
        /*056c*/ 	.word	0x00000000


	//----- nvinfo : EIATTR_REGCOUNT
	.align		4
.L_259:
        /*0570*/ 	.byte	0x04, 0x2f
        /*0572*/ 	.short	(.L_261 - .L_260)
	.align		4
.L_260:
        /*0574*/ 	.word	index@(_Z25selective_scan_bwd_kernelI32Selective_Scan_bwd_kernel_traitsILi32ELi8ELb0ELb0ELb1ELb0ELb1EfN3c107complexIfEEEEv12SSMParamsBwd)
        /*0578*/ 	.word	0x000000f2


	//----- nvinfo : EIATTR_FRAME_SIZE
	.align		4
.L_261:
        /*057c*/ 	.byte	0x04, 0x11
        /*057e*/ 	.short	(.L_263 - .L_262)
	.align		4
.L_262:
        /*0580*/ 	.word	index@(_Z25selective_scan_bwd_kernelI32Selective_Scan_bwd_kernel_traitsILi32ELi8ELb0ELb0ELb1ELb0ELb1EfN3c107complexIfEEEEv12SSMParamsBwd)
        /*0584*/ 	.word	0x00000000


	//----- nvinfo : EIATTR_REGCOUNT
	.align		4
.L_263:
        /*0588*/ 	.byte	0x04, 0x2f
        /*058a*/ 	.short	(.L_265 - .L_264)
	.align		4
.L_264:
        /*058c*/ 	.word	index@(_Z25selective_scan_bwd_kernelI32Selective_Scan_bwd_kernel_traitsILi32ELi8ELb0ELb0ELb1ELb0ELb0EfN3c107complexIfEEEEv12SSMParamsBwd)
        /*0590*/ 	.word	0x000000ef


	//----- nvinfo : EIATTR_FRAME_SIZE
	.align		4
.L_265:
        /*0594*/ 	.byte	0x04, 0x11
        /*0596*/ 	.short	(.L_267 - .L_266)
	.align		4
.L_266:
        /*0598*/ 	.word	index@(_Z25selective_scan_bwd_kernelI32Selective_Scan_bwd_kernel_traitsILi32ELi8ELb0ELb0ELb1ELb0ELb0EfN3c107complexIfEEEEv12SSMParamsBwd)
        /*059c*/ 	.word	0x00000000


	//----- nvinfo : EIATTR_REGCOUNT
	.align		4
.L_267:
        /*05a0*/ 	.byte	0x04, 0x2f
        /*05a2*/ 	.short	(.L_269 - .L_268)
	.align		4
.L_268:
        /*05a4*/ 	.word	index@(_Z25selective_scan_bwd_kernelI32Selective_Scan_bwd_kernel_traitsILi32ELi8ELb0ELb0ELb0ELb1ELb1EfN3c107complexIfEEEEv12SSMParamsBwd)
        /*05a8*/ 	.word	0x000000ad


	//----- nvinfo : EIATTR_FRAME_SIZE
	.align		4
.L_269:
        /*05ac*/ 	.byte	0x04, 0x11
        /*05ae*/ 	.short	(.L_271 - .L_270)
	.align		4
.L_270:
        /*05b0*/ 	.word	index@(_Z25selective_scan_bwd_kernelI32Selective_Scan_bwd_kernel_traitsILi32ELi8ELb0ELb0ELb0ELb1ELb1EfN3c107complexIfEEEEv12SSMParamsBwd)
        /*05b4*/ 	.word	0x00000000


	//----- nvinfo : EIATTR_REGCOUNT
	.align		4
.L_271:
        /*05b8*/ 	.byte	0x04, 0x2f
        /*05ba*/ 	.short	(.L_273 - .L_272)
	.align		4
.L_272:
        /*05bc*/ 	.word	index@(_Z25selective_scan_bwd_kernelI32Selective_Scan_bwd_kernel_traitsILi32ELi8ELb0ELb0ELb0ELb1ELb0EfN3c107complexIfEEEEv12SSMParamsBwd)
        /*05c0*/ 	.word	0x000000b0


	//----- nvinfo : EIATTR_FRAME_SIZE
	.align		4
.L_273:
        /*05c4*/ 	.byte	0x04, 0x11
        /*05c6*/ 	.short	(.L_275 - .L_274)
	.align		4
.L_274:
        /*05c8*/ 	.word	index@(_Z25selective_scan_bwd_kernelI32Selective_Scan_bwd_kernel_traitsILi32ELi8ELb0ELb0ELb0ELb1ELb0EfN3c107complexIfEEEEv12SSMParamsBwd)
        /*05cc*/ 	.word	0x00000000


	//----- nvinfo : EIATTR_REGCOUNT
	.align		4
.L_275:
        /*05d0*/ 	.byte	0x04, 0x2f
        /*05d2*/ 	.short	(.L_277 - .L_276)
	.align		4
.L_276:
        /*05d4*/ 	.word	index@(_Z25selective_scan_bwd_kernelI32Selective_Scan_bwd_kernel_traitsILi32ELi8ELb0ELb0ELb0ELb0ELb1EfN3c107complexIfEEEEv12SSMParamsBwd)
        /*05d8*/ 	.word	0x000000ae


	//----- nvinfo : EIATTR_FRAME_SIZE
	.align		4
.L_277:
        /*05dc*/ 	.byte	0x04, 0x11
        /*05de*/ 	.short	(.L_279 - .L_278)
	.align		4
.L_278:
        /*05e0*/ 	.word	index@(_Z25selective_scan_bwd_kernelI32Selective_Scan_bwd_kernel_traitsILi32ELi8ELb0ELb0ELb0ELb0ELb1EfN3c107complexIfEEEEv12SSMParamsBwd)
        /*05e4*/ 	.word	0x00000000


	//----- nvinfo : EIATTR_REGCOUNT
	.align		4
.L_279:
        /*05e8*/ 	.byte	0x04, 0x2f
        /*05ea*/ 	.short	(.L_281 - .L_280)
	.align		4
.L_280:
        /*05ec*/ 	.word	index@(_Z25selective_scan_bwd_kernelI32Selective_Scan_bwd_kernel_traitsILi32ELi8ELb0ELb0ELb0ELb0ELb0EfN3c107complexIfEEEEv12SSMParamsBwd)
        /*05f0*/ 	.word	0x000000ac


	//----- nvinfo : EIATTR_FRAME_SIZE
	.align		4
.L_281:
        /*05f4*/ 	.byte	0x04, 0x11
        /*05f6*/ 	.short	(.L_283 - .L_282)
	.align		4
.L_282:
        /*05f8*/ 	.word	index@(_Z25selective_scan_bwd_kernelI32Selective_Scan_bwd_kernel_traitsILi32ELi8ELb0ELb0ELb0ELb0ELb0EfN3c107complexIfEEEEv12SSMParamsBwd)
        /*05fc*/ 	.word	0x00000000


	//----- nvinfo : EIATTR_REGCOUNT
	.align		4
.L_283:
        /*0600*/ 	.byte	0x04, 0x2f
        /*0602*/ 	.short	(.L_285 - .L_284)
	.align		4
.L_284:
        /*0604*/ 	.word	index@(_Z25selective_scan_bwd_kernelI32Selective_Scan_bwd_kernel_traitsILi32ELi16ELb1ELb1ELb1ELb1ELb1EfN3c107complexIfEEEEv12SSMParamsBwd)
        /*0608*/ 	.word	0x000000fe


	//----- nvinfo : EIATTR_FRAME_SIZE
	.align		4
.L_285:
        /*060c*/ 	.byte	0x04, 0x11
        /*060e*/ 	.short	(.L_287 - .L_286)
	.align		4
.L_286:
        /*0610*/ 	.word	index@(_Z25selective_scan_bwd_kernelI32Selective_Scan_bwd_kernel_traitsILi32ELi16ELb1ELb1ELb1ELb1ELb1EfN3c107complexIfEEEEv12SSMParamsBwd)
        /*0614*/ 	.word	0x00000000


	//----- nvinfo : EIATTR_REGCOUNT
	.align		4
.L_287:
        /*0618*/ 	.byte	0x04, 0x2f
        /*061a*/ 	.short	(.L_289 - .L_288)
	.align		4
.L_288:
        /*061c*/ 	.word	index@(_Z25selective_scan_bwd_kernelI32Selective_Scan_bwd_kernel_traitsILi32ELi16ELb1ELb1ELb1ELb1ELb0EfN3c107complexIfEEEEv12SSMParamsBwd)
        /*0620*/ 	.word	0x000000fe


	//----- nvinfo : EIATTR_FRAME_SIZE
	.align		4
.L_289:
        /*0624*/ 	.byte	0x04, 0x11
        /*0626*/ 	.short	(.L_291 - .L_290)
	.align		4
.L_290:
        /*0628*/ 	.word	index@(_Z25selective_scan_bwd_kernelI32Selective_Scan_bwd_kernel_traitsILi32ELi16ELb1ELb1ELb1ELb1ELb0EfN3c107complexIfEEEEv12SSMParamsBwd)
        /*062c*/ 	.word	0x00000000


	//----- nvinfo : EIATTR_REGCOUNT
	.align		4
.L_291:
        /*0630*/ 	.byte	0x04, 0x2f
        /*0632*/ 	.short	(.L_293 - .L_292)
	.align		4
.L_292:
        /*0634*/ 	.word	index@(_Z25selective_scan_bwd_kernelI32Selective_Scan_bwd_kernel_traitsILi32ELi16ELb1ELb1ELb1ELb0ELb1EfN3c107complexIfEEEEv12SSMParamsBwd)
        /*0638*/ 	.word	0x000000fe


	//----- nvinfo : EIATTR_FRAME_SIZE
	.align		4
.L_293:
        /*063c*/ 	.byte	0x04, 0x11
        /*063e*/ 	.short	(.L_295 - .L_294)
	.align		4
.L_294:
        /*0640*/ 	.word	index@(_Z25selective_scan_bwd_kernelI32Selective_Scan_bwd_kernel_traitsILi32ELi16ELb1ELb1ELb1ELb0ELb1EfN3c107complexIfEEEEv12SSMParamsBwd)
        /*0644*/ 	.word	0x00000000


	//----- nvinfo : EIATTR_REGCOUNT
	.align		4
.L_295:
        /*0648*/ 	.byte	0x04, 0x2f
        /*064a*/ 	.short	(.L_297 - .L_296)
	.align		4
.L_296:
        /*064c*/ 	.word	index@(_Z25selective_scan_bwd_kernelI32Selective_Scan_bwd_kernel_traitsILi32ELi16ELb1ELb1ELb1ELb0ELb0EfN3c107complexIfEEEEv12SSMParamsBwd)
        /*0650*/ 	.word	0x000000fe


	//----- nvinfo : EIATTR_FRAME_SIZE
	.align		4
.L_297:
        /*0654*/ 	.byte	0x04, 0x11
        /*0656*/ 	.short	(.L_299 - .L_298)
	.align		4
.L_298:
        /*0658*/ 	.word	index@(_Z25selective_scan_bwd_kernelI32Selective_Scan_bwd_kernel_traitsILi32ELi16ELb1ELb1ELb1ELb0ELb0EfN3c107complexIfEEEEv12SSMParamsBwd)
        /*065c*/ 	.word	0x00000000


	//----- nvinfo : EIATTR_REGCOUNT
	.align		4
.L_299:
        /*0660*/ 	.byte	0x04, 0x2f
        /*0662*/ 	.short	(.L_301 - .L_300)
	.align		4
.L_300:
        /*0664*/ 	.word	index@(_Z25selective_scan_bwd_kernelI32Selective_Scan_bwd_kernel_traitsILi32ELi16ELb1ELb1ELb0ELb1ELb1EfN3c107complexIfEEEEv12SSMParamsBwd)
        /*0668*/ 	.word	0x000000fe


	//----- nvinfo : EIATTR_FRAME_SIZE
	.align		4
.L_301:
        /*066c*/ 	.byte	0x04, 0x11
        /*066e*/ 	.short	(.L_303 - .L_302)
	.align		4
.L_302:
        /*0670*/ 	.word	index@(_Z25selective_scan_bwd_kernelI32Selective_Scan_bwd_kernel_traitsILi32ELi16ELb1ELb1ELb0ELb1ELb1EfN3c107complexIfEEEEv12SSMParamsBwd)
        /*0674*/ 	.word	0x00000000


	//----- nvinfo : EIATTR_REGCOUNT
	.align		4
.L_303:
        /*0678*/ 	.byte	0x04, 0x2f
        /*067a*/ 	.short	(.L_305 - .L_304)
	.align		4
.L_304:
        /*067c*/ 	.word	index@(_Z25selective_scan_bwd_kernelI32Selective_Scan_bwd_kernel_traitsILi32ELi16ELb1ELb1ELb0ELb1ELb0EfN3c107complexIfEEEEv12SSMParamsBwd)
        /*0680*/ 	.word	0x000000fe


	//----- nvinfo : EIATTR_FRAME_SIZE
	.align		4
.L_305:
        /*0684*/ 	.byte	0x04, 0x11
        /*0686*/ 	.short	(.L_307 - .L_306)
	.align		4
.L_306:
        /*0688*/ 	.word	index@(_Z25selective_scan_bwd_kernelI32Selective_Scan_bwd_kernel_traitsILi32ELi16ELb1ELb1ELb0ELb1ELb0EfN3c107complexIfEEEEv12SSMParamsBwd)
        /*068c*/ 	.word	0x00000000


	//----- nvinfo : EIATTR_REGCOUNT
	.align		4
.L_307:
        /*0690*/ 	.byte	0x04, 0x2f
        /*0692*/ 	.short	(.L_309 - .L_308)
	.align		4
.L_308:
        /*0694*/ 	.word	index@(_Z25selective_scan_bwd_kernelI32Selective_Scan_bwd_kernel_traitsILi32ELi16ELb1ELb1ELb0ELb0ELb1EfN3c107complexIfEEEEv12SSMParamsBwd)
        /*0698*/ 	.word	0x000000fe


	//----- nvinfo : EIATTR_FRAME_SIZE
	.align		4
.L_309:
        /*069c*/ 	.byte	0x04, 0x11
        /*069e*/ 	.short	(.L_311 - .L_310)
	.align		4
.L_310:
        /*06a0*/ 	.word	index@(_Z25selective_scan_bwd_kernelI32Selective_Scan_bwd_kernel_traitsILi32ELi16ELb1ELb1ELb0ELb0ELb1EfN3c107complexIfEEEEv12SSMParamsBwd)
        /*06a4*/ 	.word	0x00000000


	//----- nvinfo : EIATTR_REGCOUNT
	.align		4
.L_311:
        /*06a8*/ 	.byte	0x04, 0x2f
        /*06aa*/ 	.short	(.L_313 - .L_312)
	.align		4
.L_312:
        /*06ac*/ 	.word	index@(_Z25selective_scan_bwd_kernelI32Selective_Scan_bwd_kernel_traitsILi32ELi16ELb1ELb1ELb0ELb0ELb0EfN3c107complexIfEEEEv12SSMParamsBwd)
        /*06b0*/ 	.word	0x000000fd


	//----- nvinfo : EIATTR_FRAME_SIZE
	.align		4
.L_313:
        /*06b4*/ 	.byte	0x04, 0x11
        /*06b6*/ 	.short	(.L_315 - .L_314)
	.align		4
.L_314:
        /*06b8*/ 	.word	index@(_Z25selective_scan_bwd_kernelI32Selective_Scan_bwd_kernel_traitsILi32ELi16ELb1ELb1ELb0ELb0ELb0EfN3c107complexIfEEEEv12SSMParamsBwd)
        /*06bc*/ 	.word	0x00000000


	//----- nvinfo : EIATTR_REGCOUNT
	.align		4
.L_315:
        /*06c0*/ 	.byte	0x04, 0x2f
        /*06c2*/ 	.short	(.L_317 - .L_316)
	.align		4
.L_316:
        /*06c4*/ 	.word	index@(_Z25selective_scan_bwd_kernelI32Selective_Scan_bwd_kernel_traitsILi32ELi16ELb1ELb0ELb1ELb1ELb1EfN3c107complexIfEEEEv12SSMParamsBwd)
        /*06c8*/ 	.word	0x000000e6


	//----- nvinfo : EIATTR_FRAME_SIZE
	.align		4
.L_317:
        /*06cc*/ 	.byte	0x04, 0x11
        /*06ce*/ 	.short	(.L_319 - .L_318)
	.align		4
.L_318:
        /*06d0*/ 	.word	index@(_Z25selective_scan_bwd_kernelI32Selective_Scan_bwd_kernel_traitsILi32ELi16ELb1ELb0ELb1ELb1ELb1EfN3c107complexIfEEEEv12SSMParamsBwd)
        /*06d4*/ 	.word	0x00000000


	//----- nvinfo : EIATTR_REGCOUNT
	.align		4
.L_319:
        /*06d8*/ 	.byte	0x04, 0x2f
        /*06da*/ 	.short	(.L_321 - .L_320)
	.align		4
.L_320:
        /*06dc*/ 	.word	index@(_Z25selective_scan_bwd_kernelI32Selective_Scan_bwd_kernel_traitsILi32ELi16ELb1ELb0ELb1ELb1ELb0EfN3c107complexIfEEEEv12SSMParamsBwd)
        /*06e0*/ 	.word	0x000000e1


	//----- nvinfo : EIATTR_FRAME_SIZE
	.align		4
.L_321:
        /*06e4*/ 	.byte	0x04, 0x11
        /*06e6*/ 	.short	(.L_323 - .L_322)
	.align		4
.L_322:
        /*06e8*/ 	.word	index@(_Z25selective_scan_bwd_kernelI32Selective_Scan_bwd_kernel_traitsILi32ELi16ELb1ELb0ELb1ELb1ELb0EfN3c107complexIfEEEEv12SSMParamsBwd)
        /*06ec*/ 	.word	0x00000000


	//----- nvinfo : EIATTR_REGCOUNT
	.align		4
.L_323:
        /*06f0*/ 	.byte	0x04, 0x2f
        /*06f2*/ 	.short	(.L_325 - .L_324)
	.align		4
.L_324:
        /*06f4*/ 	.word	index@(_Z25selective_scan_bwd_kernelI32Selective_Scan_bwd_kernel_traitsILi32ELi16ELb1ELb0ELb1ELb0ELb1EfN3c107complexIfEEEEv12SSMParamsBwd)
        /*06f8*/ 	.word	0x000000eb


	//----- nvinfo : EIATTR_FRAME_SIZE
	.align		4
.L_325:
        /*06fc*/ 	.byte	0x04, 0x11
        /*06fe*/ 	.short	(.L_327 - .L_326)
	.align		4
.L_326:
        /*0700*/ 	.word	index@(_Z25selective_scan_bwd_kernelI32Selective_Scan_bwd_kernel_traitsILi32ELi16ELb1ELb0ELb1ELb0ELb1EfN3c107complexIfEEEEv12SSMParamsBwd)
        /*0704*/ 	.word	0x00000000


	//----- nvinfo : EIATTR_REGCOUNT
	.align		4
.L_327:
        /*0708*/ 	.byte	0x04, 0x2f
        /*070a*/ 	.short	(.L_329 - .L_328)
	.align		4
.L_328:
        /*070c*/ 	.word	index@(_Z25selective_scan_bwd_kernelI32Selective_Scan_bwd_kernel_traitsILi32ELi16ELb1ELb0ELb1ELb0ELb0EfN3c107complexIfEEEEv12SSMParamsBwd)
        /*0710*/ 	.word	0x000000e4


	//----- nvinfo : EIATTR_FRAME_SIZE
	.align		4
.L_329:
        /*0714*/ 	.byte	0x04, 0x11
        /*0716*/ 	.short	(.L_331 - .L_330)
	.align		4
.L_330:
        /*0718*/ 	.word	index@(_Z25selective_scan_bwd_kernelI32Selective_Scan_bwd_kernel_traitsILi32ELi16ELb1ELb0ELb1ELb0ELb0EfN3c107complexIfEEEEv12SSMParamsBwd)
        /*071c*/ 	.word	0x00000000


	//----- nvinfo : EIATTR_REGCOUNT
	.align		4
.L_331:
        /*0720*/ 	.byte	0x04, 0x2f
        /*0722*/ 	.short	(.L_333 - .L_332)
	.align		4
.L_332:
        /*0724*/ 	.word	index@(_Z25selective_scan_bwd_kernelI32Selective_Scan_bwd_kernel_traitsILi32ELi16ELb1ELb0ELb0ELb1ELb1EfN3c107complexIfEEEEv12SSMParamsBwd)
        /*0728*/ 	.word	0x000000db


	//----- nvinfo : EIATTR_FRAME_SIZE
	.align		4
.L_333:
        /*072c*/ 	.byte	0x04, 0x11
        /*072e*/ 	.short	(.L_335 - .L_334)
	.align		4
.L_334:
        /*0730*/ 	.word	index@(_Z25selective_scan_bwd_kernelI32Selective_Scan_bwd_kernel_traitsILi32ELi16ELb1ELb0ELb0ELb1ELb1EfN3c107complexIfEEEEv12SSMParamsBwd)
        /*0734*/ 	.word	0x00000000


	//----- nvinfo : EIATTR_REGCOUNT
	.align		4
.L_335:
        /*0738*/ 	.byte	0x04, 0x2f
        /*073a*/ 	.short	(.L_337 - .L_336)
	.align		4
.L_336:
        /*073c*/ 	.word	index@(_Z25selective_scan_bwd_kernelI32Selective_Scan_bwd_kernel_traitsILi32ELi16ELb1ELb0ELb0ELb1ELb0EfN3c107complexIfEEEEv12SSMParamsBwd)
        /*0740*/ 	.word	0x000000d9


	//----- nvinfo : EIATTR_FRAME_SIZE
	.align		4
.L_337:
        /*0744*/ 	.byte	0x04, 0x11
        /*0746*/ 	.short	(.L_339 - .L_338)
	.align		4
.L_338:
        /*0748*/ 	.word	index@(_Z25selective_scan_bwd_kernelI32Selective_Scan_bwd_kernel_traitsILi32ELi16ELb1ELb0ELb0ELb1ELb0EfN3c107complexIfEEEEv12SSMParamsBwd)
        /*074c*/ 	.word	0x00000000


	//----- nvinfo : EIATTR_REGCOUNT
	.align		4
.L_339:
        /*0750*/ 	.byte	0x04, 0x2f
        /*0752*/ 	.short	(.L_341 - .L_340)
	.align		4
.L_340:
        /*0754*/ 	.word	index@(_Z25selective_scan_bwd_kernelI32Selective_Scan_bwd_kernel_traitsILi32ELi16ELb1ELb0ELb0ELb0ELb1EfN3c107complexIfEEEEv12SSMParamsBwd)
        /*0758*/ 	.word	0x000000dc


	//----- nvinfo : EIATTR_FRAME_SIZE
	.align		4
.L_341:
        /*075c*/ 	.byte	0x04, 0x11
        /*075e*/ 	.short	(.L_343 - .L_342)
	.align		4
.L_342:
        /*0760*/ 	.word	index@(_Z25selective_scan_bwd_kernelI32Selective_Scan_bwd_kernel_traitsILi32ELi16ELb1ELb0ELb0ELb0ELb1EfN3c107complexIfEEEEv12SSMParamsBwd)
        /*0764*/ 	.word	0x00000000


	//----- nvinfo : EIATTR_REGCOUNT
	.align		4
.L_343:
        /*0768*/ 	.byte	0x04, 0x2f
        /*076a*/ 	.short	(.L_345 - .L_344)
	.align		4
.L_344:
        /*076c*/ 	.word	index@(_Z25selective_scan_bwd_kernelI32Selective_Scan_bwd_kernel_traitsILi32ELi16ELb1ELb0ELb0ELb0ELb0EfN3c107complexIfEEEEv12SSMParamsBwd)
        /*0770*/ 	.word	0x000000d6


	//----- nvinfo : EIATTR_FRAME_SIZE
	.align		4
.L_345:
        /*0774*/ 	.byte	0x04, 0x11
        /*0776*/ 	.short	(.L_347 - .L_346)
	.align		4
.L_346:
        /*0778*/ 	.word	index@(_Z25selective_scan_bwd_kernelI32Selective_Scan_bwd_kernel_traitsILi32ELi16ELb1ELb0ELb0ELb0ELb0EfN3c107complexIfEEEEv12SSMParamsBwd)
        /*077c*/ 	.word	0x00000000


	//----- nvinfo : EIATTR_REGCOUNT
	.align		4
.L_347:
        /*0780*/ 	.byte	0x04, 0x2f
        /*0782*/ 	.short	(.L_349 - .L_348)
	.align		4
.L_348:
        /*0784*/ 	.word	index@(_Z25selective_scan_bwd_kernelI32Selective_Scan_bwd_kernel_traitsILi32ELi16ELb0ELb1ELb1ELb1ELb1EfN3c107complexIfEEEEv12SSMParamsBwd)
        /*0788*/ 	.word	0x000000ff


	//----- nvinfo : EIATTR_FRAME_SIZE
	.align		4
.L_349:
        /*078c*/ 	.byte	0x04, 0x11
        /*078e*/ 	.short	(.L_351 - .L_350)
	.align		4
.L_350:
        /*0790*/ 	.word	index@(_Z25selective_scan_bwd_kernelI32Selective_Scan_bwd_kernel_traitsILi32ELi16ELb0ELb1ELb1ELb1ELb1EfN3c107complexIfEEEEv12SSMParamsBwd)
        /*0794*/ 	.word	0x00000000


	//----- nvinfo : EIATTR_REGCOUNT
	.align		4
.L_351:
        /*0798*/ 	.byte	0x04, 0x2f
        /*079a*/ 	.short	(.L_353 - .L_352)
	.align		4
.L_352:
        /*079c*/ 	.word	index@(_Z25selective_scan_bwd_kernelI32Selective_Scan_bwd_kernel_traitsILi32ELi16ELb0ELb1ELb1ELb1ELb0EfN3c107complexIfEEEEv12SSMParamsBwd)
        /*07a0*/ 	.word	0x000000fe


	//----- nvinfo : EIATTR_FRAME_SIZE
	.align		4
.L_353:
        /*07a4*/ 	.byte	0x04, 0x11
        /*07a6*/ 	.short	(.L_355 - .L_354)
	.align		4
.L_354:
        /*07a8*/ 	.word	index@(_Z25selective_scan_bwd_kernelI32Selective_Scan_bwd_kernel_traitsILi32ELi16ELb0ELb1ELb1ELb1ELb0EfN3c107complexIfEEEEv12SSMParamsBwd)
        /*07ac*/ 	.word	0x00000000


	//----- nvinfo : EIATTR_REGCOUNT
	.align		4
.L_355:
        /*07b0*/ 	.byte	0x04, 0x2f
        /*07b2*/ 	.short	(.L_357 - .L_356)
	.align		4
.L_356:
        /*07b4*/ 	.word	index@(_Z25selective_scan_bwd_kernelI32Selective_Scan_bwd_kernel_traitsILi32ELi16ELb0ELb1ELb1ELb0ELb1EfN3c107complexIfEEEEv12SSMParamsBwd)
        /*07b8*/ 	.word	0x000000ff


	//----- nvinfo : EIATTR_FRAME_SIZE
	.align		4
.L_357:
        /*07bc*/ 	.byte	0x04, 0x11
        /*07be*/ 	.short	(.L_359 - .L_358)
	.align		4
.L_358:
        /*07c0*/ 	.word	index@(_Z25selective_scan_bwd_kernelI32Selective_Scan_bwd_kernel_traitsILi32ELi16ELb0ELb1ELb1ELb0ELb1EfN3c107complexIfEEEEv12SSMParamsBwd)
        /*07c4*/ 	.word	0x00000000


	//----- nvinfo : EIATTR_REGCOUNT
	.align		4
.L_359:
        /*07c8*/ 	.byte	0x04, 0x2f
        /*07ca*/ 	.short	(.L_361 - .L_360)
	.align		4
.L_360:
        /*07cc*/ 	.word	index@(_Z25selective_scan_bwd_kernelI32Selective_Scan_bwd_kernel_traitsILi32ELi16ELb0ELb1ELb1ELb0ELb0EfN3c107complexIfEEEEv12SSMParamsBwd)
        /*07d0*/ 	.word	0x000000fe


	//----- nvinfo : EIATTR_FRAME_SIZE
	.align		4
.L_361:
        /*07d4*/ 	.byte	0x04, 0x11
        /*07d6*/ 	.short	(.L_363 - .L_362)
	.align		4
.L_362:
        /*07d8*/ 	.word	index@(_Z25selective_scan_bwd_kernelI32Selective_Scan_bwd_kernel_traitsILi32ELi16ELb0ELb1ELb1ELb0ELb0EfN3c107complexIfEEEEv12SSMParamsBwd)
        /*07dc*/ 	.word	0x00000000


	//----- nvinfo : EIATTR_REGCOUNT
	.align		4
.L_363:
        /*07e0*/ 	.byte	0x04, 0x2f
        /*07e2*/ 	.short	(.L_365 - .L_364)
	.align		4
.L_364:
        /*07e4*/ 	.word	index@(_Z25selective_scan_bwd_kernelI32Selective_Scan_bwd_kernel_traitsILi32ELi16ELb0ELb1ELb0ELb1ELb1EfN3c107complexIfEEEEv12SSMParamsBwd)
        /*07e8*/ 	.word	0x000000ff


	//----- nvinfo : EIATTR_FRAME_SIZE
	.align		4
.L_365:
        /*07ec*/ 	.byte	0x04, 0x11
        /*07ee*/ 	.short	(.L_367 - .L_366)
	.align		4
.L_366:
        /*07f0*/ 	.word	index@(_Z25selective_scan_bwd_kernelI32Selective_Scan_bwd_kernel_traitsILi32ELi16ELb0ELb1ELb0ELb1ELb1EfN3c107complexIfEEEEv12SSMParamsBwd)
        /*07f4*/ 	.word	0x00000000


	//----- nvinfo : EIATTR_REGCOUNT
	.align		4
.L_367:
        /*07f8*/ 	.byte	0x04, 0x2f
        /*07fa*/ 	.short	(.L_369 - .L_368)
	.align		4
.L_368:
        /*07fc*/ 	.word	index@(_Z25selective_scan_bwd_kernelI32Selective_Scan_bwd_kernel_traitsILi32ELi16ELb0ELb1ELb0ELb1ELb0EfN3c107complexIfEEEEv12SSMParamsBwd)
        /*0800*/ 	.word	0x000000fe


	//----- nvinfo : EIATTR_FRAME_SIZE
	.align		4
.L_369:
        /*0804*/ 	.byte	0x04, 0x11
        /*0806*/ 	.short	(.L_371 - .L_370)
	.align		4
.L_370:
        /*0808*/ 	.word	index@(_Z25selective_scan_bwd_kernelI32Selective_Scan_bwd_kernel_traitsILi32ELi16ELb0ELb1ELb0ELb1ELb0EfN3c107complexIfEEEEv12SSMParamsBwd)
        /*080c*/ 	.word	0x00000000


	//----- nvinfo : EIATTR_REGCOUNT
	.align		4
.L_371:
        /*0810*/ 	.byte	0x04, 0x2f
        /*0812*/ 	.short	(.L_373 - .L_372)
	.align		4
.L_372:
        /*0814*/ 	.word	index@(_Z25selective_scan_bwd_kernelI32Selective_Scan_bwd_kernel_traitsILi32ELi16ELb0ELb1ELb0ELb0ELb1EfN3c107complexIfEEEEv12SSMParamsBwd)
        /*0818*/ 	.word	0x000000ff


	//----- nvinfo : EIATTR_FRAME_SIZE
	.align		4
.L_373:
        /*081c*/ 	.byte	0x04, 0x11
        /*081e*/ 	.short	(.L_375 - .L_374)
	.align		4
.L_374:
        /*0820*/ 	.word	index@(_Z25selective_scan_bwd_kernelI32Selective_Scan_bwd_kernel_traitsILi32ELi16ELb0ELb1ELb0ELb0ELb1EfN3c107complexIfEEEEv12SSMParamsBwd)
        /*0824*/ 	.word	0x00000000


	//----- nvinfo : EIATTR_REGCOUNT
	.align		4
.L_375:
        /*0828*/ 	.byte	0x04, 0x2f
        /*082a*/ 	.short	(.L_377 - .L_376)
	.align		4
.L_376:
        /*082c*/ 	.word	index@(_Z25selective_scan_bwd_kernelI32Selective_Scan_bwd_kernel_traitsILi32ELi16ELb0ELb1ELb0ELb0ELb0EfN3c107complexIfEEEEv12SSMParamsBwd)
        /*0830*/ 	.word	0x000000fe


	//----- nvinfo : EIATTR_FRAME_SIZE
	.align		4
.L_377:
        /*0834*/ 	.byte	0x04, 0x11
        /*0836*/ 	.short	(.L_379 - .L_378)
	.align		4
.L_378:
        /*0838*/ 	.word	index@(_Z25selective_scan_bwd_kernelI32Selective_Scan_bwd_kernel_traitsILi32ELi16ELb0ELb1ELb0ELb0ELb0EfN3c107complexIfEEEEv12SSMParamsBwd)
        /*083c*/ 	.word	0x00000000


	//----- nvinfo : EIATTR_REGCOUNT
	.align		4
.L_379:
        /*0840*/ 	.byte	0x04, 0x2f
        /*0842*/ 	.short	(.L_381 - .L_380)
	.align		4
.L_380:
        /*0844*/ 	.word	index@(_Z25selective_scan_bwd_kernelI32Selective_Scan_bwd_kernel_traitsILi32ELi16ELb0ELb0ELb1ELb1ELb1EfN3c107complexIfEEEEv12SSMParamsBwd)
        /*0848*/ 	.word	0x000000fb


	//----- nvinfo : EIATTR_FRAME_SIZE
	.align		4
.L_381:
        /*084c*/ 	.byte	0x04, 0x11
        /*084e*/ 	.short	(.L_383 - .L_382)
	.align		4
.L_382:
        /*0850*/ 	.word	index@(_Z25selective_scan_bwd_kernelI32Selective_Scan_bwd_kernel_traitsILi32ELi16ELb0ELb0ELb1ELb1ELb1EfN3c107complexIfEEEEv12SSMParamsBwd)
        /*0854*/ 	.word	0x00000000


	//----- nvinfo : EIATTR_REGCOUNT
	.align		4
.L_383:
        /*0858*/ 	.byte	0x04, 0x2f
        /*085a*/ 	.short	(.L_385 - .L_384)
	.align		4
.L_384:
        /*085c*/ 	.word	index@(_Z25selective_scan_bwd_kernelI32Selective_Scan_bwd_kernel_traitsILi32ELi16ELb0ELb0ELb1ELb1ELb0EfN3c107complexIfEEEEv12SSMParamsBwd)
        /*0860*/ 	.word	0x000000eb


	//----- nvinfo : EIATTR_FRAME_SIZE
	.align		4
.L_385:
        /*0864*/ 	.byte	0x04, 0x11
        /*0866*/ 	.short	(.L_387 - .L_386)
	.align		4
.L_386:
        /*0868*/ 	.word	index@(_Z25selective_scan_bwd_kernelI32Selective_Scan_bwd_kernel_traitsILi32ELi16ELb0ELb0ELb1ELb1ELb0EfN3c107complexIfEEEEv12SSMParamsBwd)
        /*086c*/ 	.word	0x00000000


	//----- nvinfo : EIATTR_REGCOUNT
	.align		4
.L_387:
        /*0870*/ 	.byte	0x04, 0x2f
        /*0872*/ 	.short	(.L_389 - .L_388)
	.align		4
.L_388:
        /*0874*/ 	.word	index@(_Z25selective_scan_bwd_kernelI32Selective_Scan_bwd_kernel_traitsILi32ELi16ELb0ELb0ELb1ELb0ELb1EfN3c107complexIfEEEEv12SSMParamsBwd)
        /*0878*/ 	.word	0x000000fd


	//----- nvinfo : EIATTR_FRAME_SIZE
	.align		4
.L_389:
        /*087c*/ 	.byte	0x04, 0x11
        /*087e*/ 	.short	(.L_391 - .L_390)
	.align		4
.L_390:
        /*0880*/ 	.word	index@(_Z25selective_scan_bwd_kernelI32Selective_Scan_bwd_kernel_traitsILi32ELi16ELb0ELb0ELb1ELb0ELb1EfN3c107complexIfEEEEv12SSMParamsBwd)
        /*0884*/ 	.word	0x00000000


	//----- nvinfo : EIATTR_REGCOUNT
	.align		4
.L_391:
        /*0888*/ 	.byte	0x04, 0x2f
        /*088a*/ 	.short	(.L_393 - .L_392)
	.align		4
.L_392:
        /*088c*/ 	.word	index@(_Z25selective_scan_bwd_kernelI32Selective_Scan_bwd_kernel_traitsILi32ELi16ELb0ELb0ELb1ELb0ELb0EfN3c107complexIfEEEEv12SSMParamsBwd)
        /*0890*/ 	.word	0x000000f7


	//----- nvinfo : EIATTR_FRAME_SIZE
	.align		4
.L_393:
        /*0894*/ 	.byte	0x04, 0x11
        /*0896*/ 	.short	(.L_395 - .L_394)
	.align		4
.L_394:
        /*0898*/ 	.word	index@(_Z25selective_scan_bwd_kernelI32Selective_Scan_bwd_kernel_traitsILi32ELi16ELb0ELb0ELb1ELb0ELb0EfN3c107complexIfEEEEv12SSMParamsBwd)
        /*089c*/ 	.word	0x00000000


	//----- nvinfo : EIATTR_REGCOUNT
	.align		4
.L_395:
        /*08a0*/ 	.byte	0x04, 0x2f
        /*08a2*/ 	.short	(.L_397 - .L_396)
	.align		4
.L_396:
        /*08a4*/ 	.word	index@(_Z25selective_scan_bwd_kernelI32Selective_Scan_bwd_kernel_traitsILi32ELi16ELb0ELb0ELb0ELb1ELb1EfN3c107complexIfEEEEv12SSMParamsBwd)
        /*08a8*/ 	.word	0x000000e0


	//----- nvinfo : EIATTR_FRAME_SIZE
	.align		4
.L_397:
        /*08ac*/ 	.byte	0x04, 0x11
        /*08ae*/ 	.short	(.L_399 - .L_398)
	.align		4
.L_398:
        /*08b0*/ 	.word	index@(_Z25selective_scan_bwd_kernelI32Selective_Scan_bwd_kernel_traitsILi32ELi16ELb0ELb0ELb0ELb1ELb1EfN3c107complexIfEEEEv12SSMParamsBwd)
        /*08b4*/ 	.word	0x00000000


	//----- nvinfo : EIATTR_REGCOUNT
	.align		4
.L_399:
        /*08b8*/ 	.byte	0x04, 0x2f
        /*08ba*/ 	.short	(.L_401 - .L_400)
	.align		4
.L_400:
        /*08bc*/ 	.word	index@(_Z25selective_scan_bwd_kernelI32Selective_Scan_bwd_kernel_traitsILi32ELi16ELb0ELb0ELb0ELb1ELb0EfN3c107complexIfEEEEv12SSMParamsBwd)
        /*08c0*/ 	.word	0x000000e0


	//----- nvinfo : EIATTR_FRAME_SIZE
	.align		4
.L_401:
        /*08c4*/ 	.byte	0x04, 0x11
        /*08c6*/ 	.short	(.L_403 - .L_402)
	.align		4
.L_402:
        /*08c8*/ 	.word	index@(_Z25selective_scan_bwd_kernelI32Selective_Scan_bwd_kernel_traitsILi32ELi16ELb0ELb0ELb0ELb1ELb0EfN3c107complexIfEEEEv12SSMParamsBwd)
        /*08cc*/ 	.word	0x00000000


	//----- nvinfo : EIATTR_REGCOUNT
	.align		4
.L_403:
        /*08d0*/ 	.byte	0x04, 0x2f
        /*08d2*/ 	.short	(.L_405 - .L_404)
	.align		4
.L_404:
        /*08d4*/ 	.word	index@(_Z25selective_scan_bwd_kernelI32Selective_Scan_bwd_kernel_traitsILi32ELi16ELb0ELb0ELb0ELb0ELb1EfN3c107complexIfEEEEv12SSMParamsBwd)
        /*08d8*/ 	.word	0x000000de


	//----- nvinfo : EIATTR_FRAME_SIZE
	.align		4
.L_405:
        /*08dc*/ 	.byte	0x04, 0x11
        /*08de*/ 	.short	(.L_407 - .L_406)
	.align		4
.L_406:
        /*08e0*/ 	.word	index@(_Z25selective_scan_bwd_kernelI32Selective_Scan_bwd_kernel_traitsILi32ELi16ELb0ELb0ELb0ELb0ELb1EfN3c107complexIfEEEEv12SSMParamsBwd)
        /*08e4*/ 	.word	0x00000000


	//----- nvinfo : EIATTR_REGCOUNT
	.align		4
.L_407:
        /*08e8*/ 	.byte	0x04, 0x2f
        /*08ea*/ 	.short	(.L_409 - .L_408)
	.align		4
.L_408:
        /*08ec*/ 	.word	index@(_Z25selective_scan_bwd_kernelI32Selective_Scan_bwd_kernel_traitsILi32ELi16ELb0ELb0ELb0ELb0ELb0EfN3c107complexIfEEEEv12SSMParamsBwd)
        /*08f0*/ 	.word	0x000000de


	//----- nvinfo : EIATTR_FRAME_SIZE
	.align		4
.L_409:
        /*08f4*/ 	.byte	0x04, 0x11
        /*08f6*/ 	.short	(.L_411 - .L_410)
	.align		4
.L_410:
        /*08f8*/ 	.word	index@(_Z25selective_scan_bwd_kernelI32Selective_Scan_bwd_kernel_traitsILi32ELi16ELb0ELb0ELb0ELb0ELb0EfN3c107complexIfEEEEv12SSMParamsBwd)
        /*08fc*/ 	.word	0x00000000


	//----- nvinfo : EIATTR_REGCOUNT
	.align		4
.L_411:
        /*0900*/ 	.byte	0x04, 0x2f
        /*0902*/ 	.short	(.L_413 - .L_412)
	.align		4
.L_412:
        /*0904*/ 	.word	index@(_Z25selective_scan_bwd_kernelI32Selective_Scan_bwd_kernel_traitsILi64ELi16ELb1ELb1ELb1ELb1ELb1EfN3c107complexIfEEEEv12SSMParamsBwd)
        /*0908*/ 	.word	0x000000ff


	//----- nvinfo : EIATTR_FRAME_SIZE
	.align		4
.L_413:
        /*090c*/ 	.byte	0x04, 0x11
        /*090e*/ 	.short	(.L_415 - .L_414)
	.align		4
.L_414:
        /*0910*/ 	.word	index@(_Z25selective_scan_bwd_kernelI32Selective_Scan_bwd_kernel_traitsILi64ELi16ELb1ELb1ELb1ELb1ELb1EfN3c107complexIfEEEEv12SSMParamsBwd)
        /*0914*/ 	.word	0x00000000


	//----- nvinfo : EIATTR_REGCOUNT
	.align		4
.L_415:
        /*0918*/ 	.byte	0x04, 0x2f
        /*091a*/ 	.short	(.L_417 - .L_416)
	.align		4
.L_416:
        /*091c*/ 	.word	index@(_Z25selective_scan_bwd_kernelI32Selective_Scan_bwd_kernel_traitsILi64ELi16ELb1ELb1ELb1ELb1ELb0EfN3c107complexIfEEEEv12SSMParamsBwd)
        /*0920*/ 	.word	0x000000ff


	//----- nvinfo : EIATTR_FRAME_SIZE
	.align		4
.L_417:
        /*0924*/ 	.byte	0x04, 0x11
        /*0926*/ 	.short	(.L_419 - .L_418)
	.align		4
.L_418:
        /*0928*/ 	.word	index@(_Z25selective_scan_bwd_kernelI32Selective_Scan_bwd_kernel_traitsILi64ELi16ELb1ELb1ELb1ELb1ELb0EfN3c107complexIfEEEEv12SSMParamsBwd)
        /*092c*/ 	.word	0x00000000


	//----- nvinfo : EIATTR_REGCOUNT
	.align		4
.L_419:
        /*0930*/ 	.byte	0x04, 0x2f
        /*0932*/ 	.short	(.L_421 - .L_420)
	.align		4
.L_420:
        /*0934*/ 	.word	index@(_Z25selective_scan_bwd_kernelI32Selective_Scan_bwd_kernel_traitsILi64ELi16ELb1ELb1ELb1ELb0ELb1EfN3c107complexIfEEEEv12SSMParamsBwd)
        /*0938*/ 	.word	0x000000ff


	//----- nvinfo : EIATTR_FRAME_SIZE
	.align		4
.L_421:
        /*093c*/ 	.byte	0x04, 0x11
        /*093e*/ 	.short	(.L_423 - .L_422)
	.align		4
.L_422:
        /*0940*/ 	.word	index@(_Z25selective_scan_bwd_kernelI32Selective_Scan_bwd_kernel_traitsILi64ELi16ELb1ELb1ELb1ELb0ELb1EfN3c107complexIfEEEEv12SSMParamsBwd)
        /*0944*/ 	.word	0x00000000


	//----- nvinfo : EIATTR_REGCOUNT
	.align		4
.L_423:
        /*0948*/ 	.byte	0x04, 0x2f
        /*094a*/ 	.short	(.L_425 - .L_424)
	.align		4
.L_424:
        /*094c*/ 	.word	index@(_Z25selective_scan_bwd_kernelI32Selective_Scan_bwd_kernel_traitsILi64ELi16ELb1ELb1ELb1ELb0ELb0EfN3c107complexIfEEEEv12SSMParamsBwd)
        /*0950*/ 	.word	0x000000ff


	//----- nvinfo : EIATTR_FRAME_SIZE
	.align		4
.L_425:
        /*0954*/ 	.byte	0x04, 0x11
        /*0956*/ 	.short	(.L_427 - .L_426)
	.align		4
.L_426:
        /*0958*/ 	.word	index@(_Z25selective_scan_bwd_kernelI32Selective_Scan_bwd_kernel_traitsILi64ELi16ELb1ELb1ELb1ELb0ELb0EfN3c107complexIfEEEEv12SSMParamsBwd)
        /*095c*/ 	.word	0x00000000


	//----- nvinfo : EIATTR_REGCOUNT
	.align		4
.L_427:
        /*0960*/ 	.byte	0x04, 0x2f
        /*0962*/ 	.short	(.L_429 - .L_428)
	.align		4
.L_428:
        /*0964*/ 	.word	index@(_Z25selective_scan_bwd_kernelI32Selective_Scan_bwd_kernel_traitsILi64ELi16ELb1ELb1ELb0ELb1ELb1EfN3c107complexIfEEEEv12SSMParamsBwd)
        /*0968*/ 	.word	0x000000ff


	//----- nvinfo : EIATTR_FRAME_SIZE
	.align		4
.L_429:
        /*096c*/ 	.byte	0x04, 0x11
        /*096e*/ 	.short	(.L_431 - .L_430)
	.align		4
.L_430:
        /*0970*/ 	.word	index@(_Z25selective_scan_bwd_kernelI32Selective_Scan_bwd_kernel_traitsILi64ELi16ELb1ELb1ELb0ELb1ELb1EfN3c107complexIfEEEEv12SSMParamsBwd)
        /*0974*/ 	.word	0x00000000


	//----- nvinfo : EIATTR_REGCOUNT
	.align		4
.L_431:
        /*0978*/ 	.byte	0x04, 0x2f
        /*097a*/ 	.short	(.L_433 - .L_432)
	.align		4
.L_432:
        /*097c*/ 	.word	index@(_Z25selective_scan_bwd_kernelI32Selective_Scan_bwd_kernel_traitsILi64ELi16ELb1ELb1ELb0ELb1ELb0EfN3c107complexIfEEEEv12SSMParamsBwd)
        /*0980*/ 	.word	0x000000ff


	//----- nvinfo : EIATTR_FRAME_SIZE
	.align		4
.L_433:
        /*0984*/ 	.byte	0x04, 0x11
        /*0986*/ 	.short	(.L_435 - .L_434)
	.align		4
.L_434:
        /*0988*/ 	.word	index@(_Z25selective_scan_bwd_kernelI32Selective_Scan_bwd_kernel_traitsILi64ELi16ELb1ELb1ELb0ELb1ELb0EfN3c107complexIfEEEEv12SSMParamsBwd)
        /*098c*/ 	.word	0x00000000


	//----- nvinfo : EIATTR_REGCOUNT
	.align		4
.L_435:
        /*0990*/ 	.byte	0x04, 0x2f
        /*0992*/ 	.short	(.L_437 - .L_436)
	.align		4
.L_436:
        /*0994*/ 	.word	index@(_Z25selective_scan_bwd_kernelI32Selective_Scan_bwd_kernel_traitsILi64ELi16ELb1ELb1ELb0ELb0ELb1EfN3c107complexIfEEEEv12SSMParamsBwd)
        /*0998*/ 	.word	0x000000ff


	//----- nvinfo : EIATTR_FRAME_SIZE
	.align		4
.L_437:
        /*099c*/ 	.byte	0x04, 0x11
        /*099e*/ 	.short	(.L_439 - .L_438)
	.align		4
.L_438:
        /*09a0*/ 	.word	index@(_Z25selective_scan_bwd_kernelI32Selective_Scan_bwd_kernel_traitsILi64ELi16ELb1ELb1ELb0ELb0ELb1EfN3c107complexIfEEEEv12SSMParamsBwd)
        /*09a4*/ 	.word	0x00000000


	//----- nvinfo : EIATTR_REGCOUNT
	.align		4
.L_439:
        /*09a8*/ 	.byte	0x04, 0x2f
        /*09aa*/ 	.short	(.L_441 - .L_440)
	.align		4
.L_440:
        /*09ac*/ 	.word	index@(_Z25selective_scan_bwd_kernelI32Selective_Scan_bwd_kernel_traitsILi64ELi16ELb1ELb1ELb0ELb0ELb0EfN3c107complexIfEEEEv12SSMParamsBwd)
        /*09b0*/ 	.word	0x000000ff


	//----- nvinfo : EIATTR_FRAME_SIZE
	.align		4
.L_441:
        /*09b4*/ 	.byte	0x04, 0x11
        /*09b6*/ 	.short	(.L_443 - .L_442)
	.align		4
.L_442:
        /*09b8*/ 	.word	index@(_Z25selective_scan_bwd_kernelI32Selective_Scan_bwd_kernel_traitsILi64ELi16ELb1ELb1ELb0ELb0ELb0EfN3c107complexIfEEEEv12SSMParamsBwd)
        /*09bc*/ 	.word	0x00000000


	//----- nvinfo : EIATTR_REGCOUNT
	.align		4
.L_443:
        /*09c0*/ 	.byte	0x04, 0x2f
        /*09c2*/ 	.short	(.L_445 - .L_444)
	.align		4
.L_444:
        /*09c4*/ 	.word	index@(_Z25selective_scan_bwd_kernelI32Selective_Scan_bwd_kernel_traitsILi64ELi16ELb1ELb0ELb1ELb1ELb1EfN3c107complexIfEEEEv12SSMParamsBwd)
        /*09c8*/ 	.word	0x000000ff


	//----- nvinfo : EIATTR_FRAME_SIZE
	.align		4
.L_445:
        /*09cc*/ 	.byte	0x04, 0x11
        /*09ce*/ 	.short	(.L_447 - .L_446)
	.align		4
.L_446:
        /*09d0*/ 	.word	index@(_Z25selective_scan_bwd_kernelI32Selective_Scan_bwd_kernel_traitsILi64ELi16ELb1ELb0ELb1ELb1ELb1EfN3c107complexIfEEEEv12SSMParamsBwd)
        /*09d4*/ 	.word	0x00000000


	//----- nvinfo : EIATTR_REGCOUNT
	.align		4
.L_447:
        /*09d8*/ 	.byte	0x04, 0x2f
        /*09da*/ 	.short	(.L_449 - .L_448)
	.align		4
.L_448:
        /*09dc*/ 	.word	index@(_Z25selective_scan_bwd_kernelI32Selective_Scan_bwd_kernel_traitsILi64ELi16ELb1ELb0ELb1ELb1ELb0EfN3c107complexIfEEEEv12SSMParamsBwd)
        /*09e0*/ 	.word	0x000000ff


	//----- nvinfo : EIATTR_FRAME_SIZE
	.align		4
.L_449:
        /*09e4*/ 	.byte	0x04, 0x11
        /*09e6*/ 	.short	(.L_451 - .L_450)
	.align		4
.L_450:
        /*09e8*/ 	.word	index@(_Z25selective_scan_bwd_kernelI32Selective_Scan_bwd_kernel_traitsILi64ELi16ELb1ELb0ELb1ELb1ELb0EfN3c107complexIfEEEEv12SSMParamsBwd)
        /*09ec*/ 	.word	0x00000000


	//----- nvinfo : EIATTR_REGCOUNT
	.align		4
.L_451:
        /*09f0*/ 	.byte	0x04, 0x2f
        /*09f2*/ 	.short	(.L_453 - .L_452)
	.align		4
.L_452:
        /*09f4*/ 	.word	index@(_Z25selective_scan_bwd_kernelI32Selective_Scan_bwd_kernel_traitsILi64ELi16ELb1ELb0ELb1ELb0ELb1EfN3c107complexIfEEEEv12SSMParamsBwd)
        /*09f8*/ 	.word	0x000000fe


	//----- nvinfo : EIATTR_FRAME_SIZE
	.align		4
.L_453:
        /*09fc*/ 	.byte	0x04, 0x11
        /*09fe*/ 	.short	(.L_455 - .L_454)
	.align		4
.L_454:
        /*0a00*/ 	.word	index@(_Z25selective_scan_bwd_kernelI32Selective_Scan_bwd_kernel_traitsILi64ELi16ELb1ELb0ELb1ELb0ELb1EfN3c107complexIfEEEEv12SSMParamsBwd)
        /*0a04*/ 	.word	0x00000000


	//----- nvinfo : EIATTR_REGCOUNT
	.align		4
.L_455:
        /*0a08*/ 	.byte	0x04, 0x2f
        /*0a0a*/ 	.short	(.L_457 - .L_456)
	.align		4
.L_456:
        /*0a0c*/ 	.word	index@(_Z25selective_scan_bwd_kernelI32Selective_Scan_bwd_kernel_traitsILi64ELi16ELb1ELb0ELb1ELb0ELb0EfN3c107complexIfEEEEv12SSMParamsBwd)
        /*0a10*/ 	.word	0x000000fe


	//----- nvinfo : EIATTR_FRAME_SIZE
	.align		4
.L_457:
        /*0a14*/ 	.byte	0x04, 0x11
        /*0a16*/ 	.short	(.L_459 - .L_458)
	.align		4
.L_458:
        /*0a18*/ 	.word	index@(_Z25selective_scan_bwd_kernelI32Selective_Scan_bwd_kernel_traitsILi64ELi16ELb1ELb0ELb1ELb0ELb0EfN3c107complexIfEEEEv12SSMParamsBwd)
        /*0a1c*/ 	.word	0x00000000


	//----- nvinfo : EIATTR_REGCOUNT
	.align		4
.L_459:
        /*0a20*/ 	.byte	0x04, 0x2f
        /*0a22*/ 	.short	(.L_461 - .L_460)
	.align		4
.L_460:
        /*0a24*/ 	.word	index@(_Z25selective_scan_bwd_kernelI32Selective_Scan_bwd_kernel_traitsILi64ELi16ELb1ELb0ELb0ELb1ELb1EfN3c107complexIfEEEEv12SSMParamsBwd)
        /*0a28*/ 	.word	0x000000f9


	//----- nvinfo : EIATTR_FRAME_SIZE
	.align		4
.L_461:
        /*0a2c*/ 	.byte	0x04, 0x11
        /*0a2e*/ 	.short	(.L_463 - .L_462)
	.align		4
.L_462:
        /*0a30*/ 	.word	index@(_Z25selective_scan_bwd_kernelI32Selective_Scan_bwd_kernel_traitsILi64ELi16ELb1ELb0ELb0ELb1ELb1EfN3c107complexIfEEEEv12SSMParamsBwd)
        /*0a34*/ 	.word	0x00000000


	//----- nvinfo : EIATTR_REGCOUNT
	.align		4
.L_463:
        /*0a38*/ 	.byte	0x04, 0x2f
        /*0a3a*/ 	.short	(.L_465 - .L_464)
	.align		4
.L_464:
        /*0a3c*/ 	.word	index@(_Z25selective_scan_bwd_kernelI32Selective_Scan_bwd_kernel_traitsILi64ELi16ELb1ELb0ELb0ELb1ELb0EfN3c107complexIfEEEEv12SSMParamsBwd)
        /*0a40*/ 	.word	0x000000f9


	//----- nvinfo : EIATTR_FRAME_SIZE
	.align		4
.L_465:
        /*0a44*/ 	.byte	0x04, 0x11
        /*0a46*/ 	.short	(.L_467 - .L_466)
	.align		4
.L_466:
        /*0a48*/ 	.word	index@(_Z25selective_scan_bwd_kernelI32Selective_Scan_bwd_kernel_traitsILi64ELi16ELb1ELb0ELb0ELb1ELb0EfN3c107complexIfEEEEv12SSMParamsBwd)
        /*0a4c*/ 	.word	0x00000000


	//----- nvinfo : EIATTR_REGCOUNT
	.align		4
.L_467:
        /*0a50*/ 	.byte	0x04, 0x2f
        /*0a52*/ 	.short	(.L_469 - .L_468)
	.align		4
.L_468:
        /*0a54*/ 	.word	index@(_Z25selective_scan_bwd_kernelI32Selective_Scan_bwd_kernel_traitsILi64ELi16ELb1ELb0ELb0ELb0ELb1EfN3c107complexIfEEEEv12SSMParamsBwd)
        /*0a58*/ 	.word	0x000000f8


	//----- nvinfo : EIATTR_FRAME_SIZE
	.align		4
.L_469:
        /*0a5c*/ 	.byte	0x04, 0x11
        /*0a5e*/ 	.short	(.L_471 - .L_470)
	.align		4
.L_470:
        /*0a60*/ 	.word	index@(_Z25selective_scan_bwd_kernelI32Selective_Scan_bwd_kernel_traitsILi64ELi16ELb1ELb0ELb0ELb0ELb1EfN3c107complexIfEEEEv12SSMParamsBwd)
        /*0a64*/ 	.word	0x00000000


	//----- nvinfo : EIATTR_REGCOUNT
	.align		4
.L_471:
        /*0a68*/ 	.byte	0x04, 0x2f
        /*0a6a*/ 	.short	(.L_473 - .L_472)
	.align		4
.L_472:
        /*0a6c*/ 	.word	index@(_Z25selective_scan_bwd_kernelI32Selective_Scan_bwd_kernel_traitsILi64ELi16ELb1ELb0ELb0ELb0ELb0EfN3c107complexIfEEEEv12SSMParamsBwd)
        /*0a70*/ 	.word	0x000000f8


	//----- nvinfo : EIATTR_FRAME_SIZE
	.align		4
.L_473:
        /*0a74*/ 	.byte	0x04, 0x11
        /*0a76*/ 	.short	(.L_475 - .L_474)
	.align		4
.L_474:
        /*0a78*/ 	.word	index@(_Z25selective_scan_bwd_kernelI32Selective_Scan_bwd_kernel_traitsILi64ELi16ELb1ELb0ELb0ELb0ELb0EfN3c107complexIfEEEEv12SSMParamsBwd)
        /*0a7c*/ 	.word	0x00000000


	//----- nvinfo : EIATTR_REGCOUNT
	.align		4
.L_475:
        /*0a80*/ 	.byte	0x04, 0x2f
        /*0a82*/ 	.short	(.L_477 - .L_476)
	.align		4
.L_476:
        /*0a84*/ 	.word	index@(_Z25selective_scan_bwd_kernelI32Selective_Scan_bwd_kernel_traitsILi64ELi16ELb0ELb1ELb1ELb1ELb1EfN3c107complexIfEEEEv12SSMParamsBwd)
        /*0a88*/ 	.word	0x000000ff


	//----- nvinfo : EIATTR_FRAME_SIZE
	.align		4
.L_477:
        /*0a8c*/ 	.byte	0x04, 0x11
        /*0a8e*/ 	.short	(.L_479 - .L_478)
	.align		4
.L_478:
        /*0a90*/ 	.word	index@(_Z25selective_scan_bwd_kernelI32Selective_Scan_bwd_kernel_traitsILi64ELi16ELb0ELb1ELb1ELb1ELb1EfN3c107complexIfEEEEv12SSMParamsBwd)
        /*0a94*/ 	.word	0x00000010


	//----- nvinfo : EIATTR_REGCOUNT
	.align		4
.L_479:
        /*0a98*/ 	.byte	0x04, 0x2f
        /*0a9a*/ 	.short	(.L_481 - .L_480)
	.align		4
.L_480:
        /*0a9c*/ 	.word	index@(_Z25selective_scan_bwd_kernelI32Selective_Scan_bwd_kernel_traitsILi64ELi16ELb0ELb1ELb1ELb1ELb0EfN3c107complexIfEEEEv12SSMParamsBwd)
        /*0aa0*/ 	.word	0x000000ff


	//----- nvinfo : EIATTR_FRAME_SIZE
	.align		4
.L_481:
        /*0aa4*/ 	.byte	0x04, 0x11
        /*0aa6*/ 	.short	(.L_483 - .L_482)
	.align		4
.L_482:
        /*0aa8*/ 	.word	index@(_Z25selective_scan_bwd_kernelI32Selective_Scan_bwd_kernel_traitsILi64ELi16ELb0ELb1ELb1ELb1ELb0EfN3c107complexIfEEEEv12SSMParamsBwd)
        /*0aac*/ 	.word	0x00000018


	//----- nvinfo : EIATTR_REGCOUNT
	.align		4
.L_483:
        /*0ab0*/ 	.byte	0x04, 0x2f
        /*0ab2*/ 	.short	(.L_485 - .L_484)
	.align		4
.L_484:
        /*0ab4*/ 	.word	index@(_Z25selective_scan_bwd_kernelI32Selective_Scan_bwd_kernel_traitsILi64ELi16ELb0ELb1ELb1ELb0ELb1EfN3c107complexIfEEEEv12SSMParamsBwd)
        /*0ab8*/ 	.word	0x000000ff


	//----- nvinfo : EIATTR_FRAME_SIZE
	.align		4
.L_485:
        /*0abc*/ 	.byte	0x04, 0x11
        /*0abe*/ 	.short	(.L_487 - .L_486)
	.align		4
.L_486:
        /*0ac0*/ 	.word	index@(_Z25selective_scan_bwd_kernelI32Selective_Scan_bwd_kernel_traitsILi64ELi16ELb0ELb1ELb1ELb0ELb1EfN3c107complexIfEEEEv12SSMParamsBwd)
        /*0ac4*/ 	.word	0x00000010


	//----- nvinfo : EIATTR_REGCOUNT
	.align		4
.L_487:
        /*0ac8*/ 	.byte	0x04, 0x2f
        /*0aca*/ 	.short	(.L_489 - .L_488)
	.align		4
.L_488:
        /*0acc*/ 	.word	index@(_Z25selective_scan_bwd_kernelI32Selective_Scan_bwd_kernel_traitsILi64ELi16ELb0ELb1ELb1ELb0ELb0EfN3c107complexIfEEEEv12SSMParamsBwd)
        /*0ad0*/ 	.word	0x000000ff


	//----- nvinfo : EIATTR_FRAME_SIZE
	.align		4
.L_489:
        /*0ad4*/ 	.byte	0x04, 0x11
        /*0ad6*/ 	.short	(.L_491 - .L_490)
	.align		4
.L_490:
        /*0ad8*/ 	.word	index@(_Z25selective_scan_bwd_kernelI32Selective_Scan_bwd_kernel_traitsILi64ELi16ELb0ELb1ELb1ELb0ELb0EfN3c107complexIfEEEEv12SSMParamsBwd)
        /*0adc*/ 	.word	0x00000018


	//----- nvinfo : EIATTR_REGCOUNT
	.align		4
.L_491:
        /*0ae0*/ 	.byte	0x04, 0x2f
        /*0ae2*/ 	.short	(.L_493 - .L_492)
	.align		4
.L_492:
        /*0ae4*/ 	.word	index@(_Z25selective_scan_bwd_kernelI32Selective_Scan_bwd_kernel_traitsILi64ELi16ELb0ELb1ELb0ELb1ELb1EfN3c107complexIfEEEEv12SSMParamsBwd)
        /*0ae8*/ 	.word	0x000000ff


	//----- nvinfo : EIATTR_FRAME_SIZE
	.align		4
.L_493:
        /*0aec*/ 	.byte	0x04, 0x11
        /*0aee*/ 	.short	(.L_495 - .L_494)
	.align		4
.L_494:
        /*0af0*/ 	.word	index@(_Z25selective_scan_bwd_kernelI32Selective_Scan_bwd_kernel_traitsILi64ELi16ELb0ELb1ELb0ELb1ELb1EfN3c107complexIfEEEEv12SSMParamsBwd)
        /*0af4*/ 	.word	0x00000010


	//----- nvinfo : EIATTR_REGCOUNT
	.align		4
.L_495:
        /*0af8*/ 	.byte	0x04, 0x2f
        /*0afa*/ 	.short	(.L_497 - .L_496)
	.align		4
.L_496:
        /*0afc*/ 	.word	index@(_Z25selective_scan_bwd_kernelI32Selective_Scan_bwd_kernel_traitsILi64ELi16ELb0ELb1ELb0ELb1ELb0EfN3c107complexIfEEEEv12SSMParamsBwd)
        /*0b00*/ 	.word	0x000000ff


	//----- nvinfo : EIATTR_FRAME_SIZE
	.align		4
.L_497:
        /*0b04*/ 	.byte	0x04, 0x11
        /*0b06*/ 	.short	(.L_499 - .L_498)
	.align		4
.L_498:
        /*0b08*/ 	.word	index@(_Z25selective_scan_bwd_kernelI32Selective_Scan_bwd_kernel_traitsILi64ELi16ELb0ELb1ELb0ELb1ELb0EfN3c107complexIfEEEEv12SSMParamsBwd)
        /*0b0c*/ 	.word	0x00000018


	//----- nvinfo : EIATTR_REGCOUNT
	.align		4
.L_499:
        /*0b10*/ 	.byte	0x04, 0x2f
        /*0b12*/ 	.short	(.L_501 - .L_500)
	.align		4
.L_500:
        /*0b14*/ 	.word	index@(_Z25selective_scan_bwd_kernelI32Selective_Scan_bwd_kernel_traitsILi64ELi16ELb0ELb1ELb0ELb0ELb1EfN3c107complexIfEEEEv12SSMParamsBwd)
        /*0b18*/ 	.word	0x000000ff


	//----- nvinfo : EIATTR_FRAME_SIZE
	.align		4
.L_501:
        /*0b1c*/ 	.byte	0x04, 0x11
        /*0b1e*/ 	.short	(.L_503 - .L_502)
	.align		4
.L_502:
        /*0b20*/ 	.word	index@(_Z25selective_scan_bwd_kernelI32Selective_Scan_bwd_kernel_traitsILi64ELi16ELb0ELb1ELb0ELb0ELb1EfN3c107complexIfEEEEv12SSMParamsBwd)
        /*0b24*/ 	.word	0x00000010


	//----- nvinfo : EIATTR_REGCOUNT
	.align		4
.L_503:
        /*0b28*/ 	.byte	0x04, 0x2f
        /*0b2a*/ 	.short	(.L_505 - .L_504)
	.align		4
.L_504:
        /*0b2c*/ 	.word	index@(_Z25selective_scan_bwd_kernelI32Selective_Scan_bwd_kernel_traitsILi64ELi16ELb0ELb1ELb0ELb0ELb0EfN3c107complexIfEEEEv12SSMParamsBwd)
        /*0b30*/ 	.word	0x000000ff


	//----- nvinfo : EIATTR_FRAME_SIZE
	.align		4
.L_505:
        /*0b34*/ 	.byte	0x04, 0x11
        /*0b36*/ 	.short	(.L_507 - .L_506)
	.align		4
.L_506:
        /*0b38*/ 	.word	index@(_Z25selective_scan_bwd_kernelI32Selective_Scan_bwd_kernel_traitsILi64ELi16ELb0ELb1ELb0ELb0ELb0EfN3c107complexIfEEEEv12SSMParamsBwd)
        /*0b3c*/ 	.word	0x00000010


	//----- nvinfo : EIATTR_REGCOUNT
	.align		4
.L_507:
        /*0b40*/ 	.byte	0x04, 0x2f
        /*0b42*/ 	.short	(.L_509 - .L_508)
	.align		4
.L_508:
        /*0b44*/ 	.word	index@(_Z25selective_scan_bwd_kernelI32Selective_Scan_bwd_kernel_traitsILi64ELi16ELb0ELb0ELb1ELb1ELb1EfN3c107complexIfEEEEv12SSMParamsBwd)
        /*0b48*/ 	.word	0x000000ff


	//----- nvinfo : EIATTR_FRAME_SIZE
	.align		4
.L_509:
        /*0b4c*/ 	.byte	0x04, 0x11
        /*0b4e*/ 	.short	(.L_511 - .L_510)
	.align		4
.L_510:
        /*0b50*/ 	.word	index@(_Z25selective_scan_bwd_kernelI32Selective_Scan_bwd_kernel_traitsILi64ELi16ELb0ELb0ELb1ELb1ELb1EfN3c107complexIfEEEEv12SSMParamsBwd)
        /*0b54*/ 	.word	0x00000010


	//----- nvinfo : EIATTR_REGCOUNT
	.align		4
.L_511:
        /*0b58*/ 	.byte	0x04, 0x2f
        /*0b5a*/ 	.short	(.L_513 - .L_512)
	.align		4
.L_512:
        /*0b5c*/ 	.word	index@(_Z25selective_scan_bwd_kernelI32Selective_Scan_bwd_kernel_traitsILi64ELi16ELb0ELb0ELb1ELb1ELb0EfN3c107complexIfEEEEv12SSMParamsBwd)
        /*0b60*/ 	.word	0x000000ff


	//----- nvinfo : EIATTR_FRAME_SIZE
	.align		4
.L_513:
        /*0b64*/ 	.byte	0x04, 0x11
        /*0b66*/ 	.short	(.L_515 - .L_514)
	.align		4
.L_514:
        /*0b68*/ 	.word	index@(_Z25selective_scan_bwd_kernelI32Selective_Scan_bwd_kernel_traitsILi64ELi16ELb0ELb0ELb1ELb1ELb0EfN3c107complexIfEEEEv12SSMParamsBwd)
        /*0b6c*/ 	.word	0x00000020


	//----- nvinfo : EIATTR_REGCOUNT
	.align		4
.L_515:
        /*0b70*/ 	.byte	0x04, 0x2f
        /*0b72*/ 	.short	(.L_517 - .L_516)
	.align		4
.L_516:
        /*0b74*/ 	.word	index@(_Z25selective_scan_bwd_kernelI32Selective_Scan_bwd_kernel_traitsILi64ELi16ELb0ELb0ELb1ELb0ELb1EfN3c107complexIfEEEEv12SSMParamsBwd)
        /*0b78*/ 	.word	0x000000ff


	//----- nvinfo : EIATTR_FRAME_SIZE
	.align		4
.L_517:
        /*0b7c*/ 	.byte	0x04, 0x11
        /*0b7e*/ 	.short	(.L_519 - .L_518)
	.align		4
.L_518:
        /*0b80*/ 	.word	index@(_Z25selective_scan_bwd_kernelI32Selective_Scan_bwd_kernel_traitsILi64ELi16ELb0ELb0ELb1ELb0ELb1EfN3c107complexIfEEEEv12SSMParamsBwd)
        /*0b84*/ 	.word	0x00000010


	//----- nvinfo : EIATTR_REGCOUNT
	.align		4
.L_519:
        /*0b88*/ 	.byte	0x04, 0x2f
        /*0b8a*/ 	.short	(.L_521 - .L_520)
	.align		4
.L_520:
        /*0b8c*/ 	.word	index@(_Z25selective_scan_bwd_kernelI32Selective_Scan_bwd_kernel_traitsILi64ELi16ELb0ELb0ELb1ELb0ELb0EfN3c107complexIfEEEEv12SSMParamsBwd)
        /*0b90*/ 	.word	0x000000ff


	//----- nvinfo : EIATTR_FRAME_SIZE
	.align		4
.L_521:
        /*0b94*/ 	.byte	0x04, 0x11
        /*0b96*/ 	.short	(.L_523 - .L_522)
	.align		4
.L_522:
        /*0b98*/ 	.word	index@(_Z25selective_scan_bwd_kernelI32Selective_Scan_bwd_kernel_traitsILi64ELi16ELb0ELb0ELb1ELb0ELb0EfN3c107complexIfEEEEv12SSMParamsBwd)
        /*0b9c*/ 	.word	0x00000018


	//----- nvinfo : EIATTR_REGCOUNT
	.align		4
.L_523:
        /*0ba0*/ 	.byte	0x04, 0x2f
        /*0ba2*/ 	.short	(.L_525 - .L_524)
	.align		4
.L_524:
        /*0ba4*/ 	.word	index@(_Z25selective_scan_bwd_kernelI32Selective_Scan_bwd_kernel_traitsILi64ELi16ELb0ELb0ELb0ELb1ELb1EfN3c107complexIfEEEEv12SSMParamsBwd)
        /*0ba8*/ 	.word	0x000000f9


	//----- nvinfo : EIATTR_FRAME_SIZE
	.align		4
.L_525:
        /*0bac*/ 	.byte	0x04, 0x11
        /*0bae*/ 	.short	(.L_527 - .L_526)
	.align		4
.L_526:
        /*0bb0*/ 	.word	index@(_Z25selective_scan_bwd_kernelI32Selective_Scan_bwd_kernel_traitsILi64ELi16ELb0ELb0ELb0ELb1ELb1EfN3c107complexIfEEEEv12SSMParamsBwd)
        /*0bb4*/ 	.word	0x00000000


	//----- nvinfo : EIATTR_REGCOUNT
	.align		4
.L_527:
        /*0bb8*/ 	.byte	0x04, 0x2f
        /*0bba*/ 	.short	(.L_529 - .L_528)
	.align		4
.L_528:
        /*0bbc*/ 	.word	index@(_Z25selective_scan_bwd_kernelI32Selective_Scan_bwd_kernel_traitsILi64ELi16ELb0ELb0ELb0ELb1ELb0EfN3c107complexIfEEEEv12SSMParamsBwd)
        /*0bc0*/ 	.word	0x000000f4


	//----- nvinfo : EIATTR_FRAME_SIZE
	.align		4
.L_529:
        /*0bc4*/ 	.byte	0x04, 0x11
        /*0bc6*/ 	.short	(.L_531 - .L_530)
	.align		4
.L_530:
        /*0bc8*/ 	.word	index@(_Z25selective_scan_bwd_kernelI32Selective_Scan_bwd_kernel_traitsILi64ELi16ELb0ELb0ELb0ELb1ELb0EfN3c107complexIfEEEEv12SSMParamsBwd)
        /*0bcc*/ 	.word	0x00000000


	//----- nvinfo : EIATTR_REGCOUNT
	.align		4
.L_531:
        /*0bd0*/ 	.byte	0x04, 0x2f
        /*0bd2*/ 	.short	(.L_533 - .L_532)
	.align		4
.L_532:
        /*0bd4*/ 	.word	index@(_Z25selective_scan_bwd_kernelI32Selective_Scan_bwd_kernel_traitsILi64ELi16ELb0ELb0ELb0ELb0ELb1EfN3c107complexIfEEEEv12SSMParamsBwd)
        /*0bd8*/ 	.word	0x000000f2


	//----- nvinfo : EIATTR_FRAME_SIZE
	.align		4
.L_533:
        /*0bdc*/ 	.byte	0x04, 0x11
        /*0bde*/ 	.short	(.L_535 - .L_534)
	.align		4
.L_534:
        /*0be0*/ 	.word	index@(_Z25selective_scan_bwd_kernelI32Selective_Scan_bwd_kernel_traitsILi64ELi16ELb0ELb0ELb0ELb0ELb1EfN3c107complexIfEEEEv12SSMParamsBwd)
        /*0be4*/ 	.word	0x00000000


	//----- nvinfo : EIATTR_REGCOUNT
	.align		4
.L_535:
        /*0be8*/ 	.byte	0x04, 0x2f
        /*0bea*/ 	.short	(.L_537 - .L_536)
	.align		4
.L_536:
        /*0bec*/ 	.word	index@(_Z25selective_scan_bwd_kernelI32Selective_Scan_bwd_kernel_traitsILi64ELi16ELb0ELb0ELb0ELb0ELb0EfN3c107complexIfEEEEv12SSMParamsBwd)
        /*0bf0*/ 	.word	0x000000f3


	//----- nvinfo : EIATTR_FRAME_SIZE
	.align		4
.L_537:
        /*0bf4*/ 	.byte	0x04, 0x11
        /*0bf6*/ 	.short	(.L_539 - .L_538)
	.align		4
.L_538:
        /*0bf8*/ 	.word	index@(_Z25selective_scan_bwd_kernelI32Selective_Scan_bwd_kernel_traitsILi64ELi16ELb0ELb0ELb0ELb0ELb0EfN3c107complexIfEEEEv12SSMParamsBwd)
        /*0bfc*/ 	.word	0x00000000


	//----- nvinfo : EIATTR_REGCOUNT
	.align		4
.L_539:
        /*0c00*/ 	.byte	0x04, 0x2f
        /*0c02*/ 	.short	(.L_541 - .L_540)
	.align		4
.L_540:
        /*0c04*/ 	.word	index@(_Z25selective_scan_bwd_kernelI32Selective_Scan_bwd_kernel_traitsILi128ELi16ELb1ELb1ELb1ELb1ELb1EfN3c107complexIfEEEEv12SSMParamsBwd)
        /*0c08*/ 	.word	0x000000ff


	//----- nvinfo : EIATTR_FRAME_SIZE
	.align		4
.L_541:
        /*0c0c*/ 	.byte	0x04, 0x11
        /*0c0e*/ 	.short	(.L_543 - .L_542)
	.align		4
.L_542:
        /*0c10*/ 	.word	index@(_Z25selective_scan_bwd_kernelI32Selective_Scan_bwd_kernel_traitsILi128ELi16ELb1ELb1ELb1ELb1ELb1EfN3c107complexIfEEEEv12SSMParamsBwd)
        /*0c14*/ 	.word	0x00000010


	//----- nvinfo : EIATTR_REGCOUNT
	.align		4
.L_543:
        /*0c18*/ 	.byte	0x04, 0x2f
        /*0c1a*/ 	.short	(.L_545 - .L_544)
	.align		4
.L_544:
        /*0c1c*/ 	.word	index@(_Z25selective_scan_bwd_kernelI32Selective_Scan_bwd_kernel_traitsILi128ELi16ELb1ELb1ELb1ELb1ELb0EfN3c107complexIfEEEEv12SSMParamsBwd)
        /*0c20*/ 	.word	0x000000ff


	//----- nvinfo : EIATTR_FRAME_SIZE
	.align		4
.L_545:
        /*0c24*/ 	.byte	0x04, 0x11
        /*0c26*/ 	.short	(.L_547 - .L_546)
	.align		4
.L_546:
        /*0c28*/ 	.word	index@(_Z25selective_scan_bwd_kernelI32Selective_Scan_bwd_kernel_traitsILi128ELi16ELb1ELb1ELb1ELb1ELb0EfN3c107complexIfEEEEv12SSMParamsBwd)
        /*0c2c*/ 	.word	0x00000010


	//----- nvinfo : EIATTR_REGCOUNT
	.align		4
.L_547:
        /*0c30*/ 	.byte	0x04, 0x2f
        /*0c32*/ 	.short	(.L_549 - .L_548)
	.align		4
.L_548:
        /*0c34*/ 	.word	index@(_Z25selective_scan_bwd_kernelI32Selective_Scan_bwd_kernel_traitsILi128ELi16ELb1ELb1ELb1ELb0ELb1EfN3c107complexIfEEEEv12SSMParamsBwd)
        /*0c38*/ 	.word	0x000000ff


	//----- nvinfo : EIATTR_FRAME_SIZE
	.align		4
.L_549:
        /*0c3c*/ 	.byte	0x04, 0x11
        /*0c3e*/ 	.short	(.L_551 - .L_550)
	.align		4
.L_550:
        /*0c40*/ 	.word	index@(_Z25selective_scan_bwd_kernelI32Selective_Scan_bwd_kernel_traitsILi128ELi16ELb1ELb1ELb1ELb0ELb1EfN3c107complexIfEEEEv12SSMParamsBwd)
        /*0c44*/ 	.word	0x00000010


	//----- nvinfo : EIATTR_REGCOUNT
	.align		4
.L_551:
        /*0c48*/ 	.byte	0x04, 0x2f
        /*0c4a*/ 	.short	(.L_553 - .L_552)
	.align		4
.L_552:
        /*0c4c*/ 	.word	index@(_Z25selective_scan_bwd_kernelI32Selective_Scan_bwd_kernel_traitsILi128ELi16ELb1ELb1ELb1ELb0ELb0EfN3c107complexIfEEEEv12SSMParamsBwd)
        /*0c50*/ 	.word	0x000000ff


	//----- nvinfo : EIATTR_FRAME_SIZE
	.align		4
.L_553:
        /*0c54*/ 	.byte	0x04, 0x11
        /*0c56*/ 	.short	(.L_555 - .L_554)
	.align		4
.L_554:
        /*0c58*/ 	.word	index@(_Z25selective_scan_bwd_kernelI32Selective_Scan_bwd_kernel_traitsILi128ELi16ELb1ELb1ELb1ELb0ELb0EfN3c107complexIfEEEEv12SSMParamsBwd)
        /*0c5c*/ 	.word	0x00000010


	//----- nvinfo : EIATTR_REGCOUNT
	.align		4
.L_555:
        /*0c60*/ 	.byte	0x04, 0x2f
        /*0c62*/ 	.short	(.L_557 - .L_556)
	.align		4
.L_556:
        /*0c64*/ 	.word	index@(_Z25selective_scan_bwd_kernelI32Selective_Scan_bwd_kernel_traitsILi128ELi16ELb1ELb1ELb0ELb1ELb1EfN3c107complexIfEEEEv12SSMParamsBwd)
        /*0c68*/ 	.word	0x000000ff


	//----- nvinfo : EIATTR_FRAME_SIZE
	.align		4
.L_557:
        /*0c6c*/ 	.byte	0x04, 0x11
        /*0c6e*/ 	.short	(.L_559 - .L_558)
	.align		4
.L_558:
        /*0c70*/ 	.word	index@(_Z25selective_scan_bwd_kernelI32Selective_Scan_bwd_kernel_traitsILi128ELi16ELb1ELb1ELb0ELb1ELb1EfN3c107complexIfEEEEv12SSMParamsBwd)
        /*0c74*/ 	.word	0x00000018


	//----- nvinfo : EIATTR_REGCOUNT
	.align		4
.L_559:
        /*0c78*/ 	.byte	0x04, 0x2f
        /*0c7a*/ 	.short	(.L_561 - .L_560)
	.align		4
.L_560:
        /*0c7c*/ 	.word	index@(_Z25selective_scan_bwd_kernelI32Selective_Scan_bwd_kernel_traitsILi128ELi16ELb1ELb1ELb0ELb1ELb0EfN3c107complexIfEEEEv12SSMParamsBwd)
        /*0c80*/ 	.word	0x000000ff


	//----- nvinfo : EIATTR_FRAME_SIZE
	.align		4
.L_561:
        /*0c84*/ 	.byte	0x04, 0x11
        /*0c86*/ 	.short	(.L_563 - .L_562)
	.align		4
.L_562:
        /*0c88*/ 	.word	index@(_Z25selective_scan_bwd_kernelI32Selective_Scan_bwd_kernel_traitsILi128ELi16ELb1ELb1ELb0ELb1ELb0EfN3c107complexIfEEEEv12SSMParamsBwd)
        /*0c8c*/ 	.word	0x00000018


	//----- nvinfo : EIATTR_REGCOUNT
	.align		4
.L_563:
        /*0c90*/ 	.byte	0x04, 0x2f
        /*0c92*/ 	.short	(.L_565 - .L_564)
	.align		4
.L_564:
        /*0c94*/ 	.word	index@(_Z25selective_scan_bwd_kernelI32Selective_Scan_bwd_kernel_traitsILi128ELi16ELb1ELb1ELb0ELb0ELb1EfN3c107complexIfEEEEv12SSMParamsBwd)
        /*0c98*/ 	.word	0x000000ff


	//----- nvinfo : EIATTR_FRAME_SIZE
	.align		4
.L_565:
        /*0c9c*/ 	.byte	0x04, 0x11
        /*0c9e*/ 	.short	(.L_567 - .L_566)
	.align		4
.L_566:
        /*0ca0*/ 	.word	index@(_Z25selective_scan_bwd_kernelI32Selective_Scan_bwd_kernel_traitsILi128ELi16ELb1ELb1ELb0ELb0ELb1EfN3c107complexIfEEEEv12SSMParamsBwd)
        /*0ca4*/ 	.word	0x00000020


	//----- nvinfo : EIATTR_REGCOUNT
	.align		4
.L_567:
        /*0ca8*/ 	.byte	0x04, 0x2f
        /*0caa*/ 	.short	(.L_569 - .L_568)
	.align		4
.L_568:
        /*0cac*/ 	.word	index@(_Z25selective_scan_bwd_kernelI32Selective_Scan_bwd_kernel_traitsILi128ELi16ELb1ELb1ELb0ELb0ELb0EfN3c107complexIfEEEEv12SSMParamsBwd)
        /*0cb0*/ 	.word	0x000000ff


	//----- nvinfo : EIATTR_FRAME_SIZE
	.align		4
.L_569:
        /*0cb4*/ 	.byte	0x04, 0x11
        /*0cb6*/ 	.short	(.L_571 - .L_570)
	.align		4
.L_570:
        /*0cb8*/ 	.word	index@(_Z25selective_scan_bwd_kernelI32Selective_Scan_bwd_kernel_traitsILi128ELi16ELb1ELb1ELb0ELb0ELb0EfN3c107complexIfEEEEv12SSMParamsBwd)
        /*0cbc*/ 	.word	0x00000020


	//----- nvinfo : EIATTR_REGCOUNT
	.align		4
.L_571:
        /*0cc0*/ 	.byte	0x04, 0x2f
        /*0cc2*/ 	.short	(.L_573 - .L_572)
	.align		4
.L_572:
        /*0cc4*/ 	.word	index@(_Z25selective_scan_bwd_kernelI32Selective_Scan_bwd_kernel_traitsILi128ELi16ELb1ELb0ELb1ELb1ELb1EfN3c107complexIfEEEEv12SSMParamsBwd)
        /*0cc8*/ 	.word	0x000000fc


	//----- nvinfo : EIATTR_FRAME_SIZE
	.align		4
.L_573:
        /*0ccc*/ 	.byte	0x04, 0x11
        /*0cce*/ 	.short	(.L_575 - .L_574)
	.align		4
.L_574:
        /*0cd0*/ 	.word	index@(_Z25selective_scan_bwd_kernelI32Selective_Scan_bwd_kernel_traitsILi128ELi16ELb1ELb0ELb1ELb1ELb1EfN3c107complexIfEEEEv12SSMParamsBwd)
        /*0cd4*/ 	.word	0x00000000


	//----- nvinfo : EIATTR_REGCOUNT
	.align		4
.L_575:
        /*0cd8*/ 	.byte	0x04, 0x2f
        /*0cda*/ 	.short	(.L_577 - .L_576)
	.align		4
.L_576:
        /*0cdc*/ 	.word	index@(_Z25selective_scan_bwd_kernelI32Selective_Scan_bwd_kernel_traitsILi128ELi16ELb1ELb0ELb1ELb1ELb0EfN3c107complexIfEEEEv12SSMParamsBwd)
        /*0ce0*/ 	.word	0x000000fb


	//----- nvinfo : EIATTR_FRAME_SIZE
	.align		4
.L_577:
        /*0ce4*/ 	.byte	0x04, 0x11
        /*0ce6*/ 	.short	(.L_579 - .L_578)
	.align		4
.L_578:
        /*0ce8*/ 	.word	index@(_Z25selective_scan_bwd_kernelI32Selective_Scan_bwd_kernel_traitsILi128ELi16ELb1ELb0ELb1ELb1ELb0EfN3c107complexIfEEEEv12SSMParamsBwd)
        /*0cec*/ 	.word	0x00000000


	//----- nvinfo : EIATTR_REGCOUNT
	.align		4
.L_579:
        /*0cf0*/ 	.byte	0x04, 0x2f
        /*0cf2*/ 	.short	(.L_581 - .L_580)
	.align		4
.L_580:
        /*0cf4*/ 	.word	index@(_Z25selective_scan_bwd_kernelI32Selective_Scan_bwd_kernel_traitsILi128ELi16ELb1ELb0ELb1ELb0ELb1EfN3c107complexIfEEEEv12SSMParamsBwd)
        /*0cf8*/ 	.word	0x000000fd


	//----- nvinfo : EIATTR_FRAME_SIZE
	.align		4
.L_581:
        /*0cfc*/ 	.byte	0x04, 0x11
        /*0cfe*/ 	.short	(.L_583 - .L_582)
	.align		4
.L_582:
        /*0d00*/ 	.word	index@(_Z25selective_scan_bwd_kernelI32Selective_Scan_bwd_kernel_traitsILi128ELi16ELb1ELb0ELb1ELb0ELb1EfN3c107complexIfEEEEv12SSMParamsBwd)
        /*0d04*/ 	.word	0x00000000


	//----- nvinfo : EIATTR_REGCOUNT
	.align		4
.L_583:
        /*0d08*/ 	.byte	0x04, 0x2f
        /*0d0a*/ 	.short	(.L_585 - .L_584)
	.align		4
.L_584:
        /*0d0c*/ 	.word	index@(_Z25selective_scan_bwd_kernelI32Selective_Scan_bwd_kernel_traitsILi128ELi16ELb1ELb0ELb1ELb0ELb0EfN3c107complexIfEEEEv12SSMParamsBwd)
        /*0d10*/ 	.word	0x000000fa


	//----- nvinfo : EIATTR_FRAME_SIZE
	.align		4
.L_585:
        /*0d14*/ 	.byte	0x04, 0x11
        /*0d16*/ 	.short	(.L_587 - .L_586)
	.align		4
.L_586:
        /*0d18*/ 	.word	index@(_Z25selective_scan_bwd_kernelI32Selective_Scan_bwd_kernel_traitsILi128ELi16ELb1ELb0ELb1ELb0ELb0EfN3c107complexIfEEEEv12SSMParamsBwd)
        /*0d1c*/ 	.word	0x00000000


	//----- nvinfo : EIATTR_REGCOUNT
	.align		4
.L_587:
        /*0d20*/ 	.byte	0x04, 0x2f
        /*0d22*/ 	.short	(.L_589 - .L_588)
	.align		4
.L_588:
        /*0d24*/ 	.word	index@(_Z25selective_scan_bwd_kernelI32Selective_Scan_bwd_kernel_traitsILi128ELi16ELb1ELb0ELb0ELb1ELb1EfN3c107complexIfEEEEv12SSMParamsBwd)
        /*0d28*/ 	.word	0x000000f1


	//----- nvinfo : EIATTR_FRAME_SIZE
	.align		4
.L_589:
        /*0d2c*/ 	.byte	0x04, 0x11
        /*0d2e*/ 	.short	(.L_591 - .L_590)
	.align		4
.L_590:
        /*0d30*/ 	.word	index@(_Z25selective_scan_bwd_kernelI32Selective_Scan_bwd_kernel_traitsILi128ELi16ELb1ELb0ELb0ELb1ELb1EfN3c107complexIfEEEEv12SSMParamsBwd)
        /*0d34*/ 	.word	0x00000000


	//----- nvinfo : EIATTR_REGCOUNT
	.align		4
.L_591:
        /*0d38*/ 	.byte	0x04, 0x2f
        /*0d3a*/ 	.short	(.L_593 - .L_592)
	.align		4
.L_592:
        /*0d3c*/ 	.word	index@(_Z25selective_scan_bwd_kernelI32Selective_Scan_bwd_kernel_traitsILi128ELi16ELb1ELb0ELb0ELb1ELb0EfN3c107complexIfEEEEv12SSMParamsBwd)
        /*0d40*/ 	.word	0x000000f1


	//----- nvinfo : EIATTR_FRAME_SIZE
	.align		4
.L_593:
        /*0d44*/ 	.byte	0x04, 0x11
        /*0d46*/ 	.short	(.L_595 - .L_594)
	.align		4
.L_594:
        /*0d48*/ 	.word	index@(_Z25selective_scan_bwd_kernelI32Selective_Scan_bwd_kernel_traitsILi128ELi16ELb1ELb0ELb0ELb1ELb0EfN3c107complexIfEEEEv12SSMParamsBwd)
        /*0d4c*/ 	.word	0x00000000


	//----- nvinfo : EIATTR_REGCOUNT
	.align		4
.L_595:
        /*0d50*/ 	.byte	0x04, 0x2f
        /*0d52*/ 	.short	(.L_597 - .L_596)
	.align		4
.L_596:
        /*0d54*/ 	.word	index@(_Z25selective_scan_bwd_kernelI32Selective_Scan_bwd_kernel_traitsILi128ELi16ELb1ELb0ELb0ELb0ELb1EfN3c107complexIfEEEEv12SSMParamsBwd)
        /*0d58*/ 	.word	0x000000f1


	//----- nvinfo : EIATTR_FRAME_SIZE
	.align		4
.L_597:
        /*0d5c*/ 	.byte	0x04, 0x11
        /*0d5e*/ 	.short	(.L_599 - .L_598)
	.align		4
.L_598:
        /*0d60*/ 	.word	index@(_Z25selective_scan_bwd_kernelI32Selective_Scan_bwd_kernel_traitsILi128ELi16ELb1ELb0ELb0ELb0ELb1EfN3c107complexIfEEEEv12SSMParamsBwd)
        /*0d64*/ 	.word	0x00000000


	//----- nvinfo : EIATTR_REGCOUNT
	.align		4
.L_599:
        /*0d68*/ 	.byte	0x04, 0x2f
        /*0d6a*/ 	.short	(.L_601 - .L_600)
	.align		4
.L_600:
        /*0d6c*/ 	.word	index@(_Z25selective_scan_bwd_kernelI32Selective_Scan_bwd_kernel_traitsILi128ELi16ELb1ELb0ELb0ELb0ELb0EfN3c107complexIfEEEEv12SSMParamsBwd)
        /*0d70*/ 	.word	0x000000f1


	//----- nvinfo : EIATTR_FRAME_SIZE
	.align		4
.L_601:
        /*0d74*/ 	.byte	0x04, 0x11
        /*0d76*/ 	.short	(.L_603 - .L_602)
	.align		4
.L_602:
        /*0d78*/ 	.word	index@(_Z25selective_scan_bwd_kernelI32Selective_Scan_bwd_kernel_traitsILi128ELi16ELb1ELb0ELb0ELb0ELb0EfN3c107complexIfEEEEv12SSMParamsBwd)
        /*0d7c*/ 	.word	0x00000000


	//----- nvinfo : EIATTR_REGCOUNT
	.align		4
.L_603:
        /*0d80*/ 	.byte	0x04, 0x2f
        /*0d82*/ 	.short	(.L_605 - .L_604)
	.align		4
.L_604:
        /*0d84*/ 	.word	index@(_Z25selective_scan_bwd_kernelI32Selective_Scan_bwd_kernel_traitsILi128ELi16ELb0ELb1ELb1ELb1ELb1EfN3c107complexIfEEEEv12SSMParamsBwd)
        /*0d88*/ 	.word	0x000000ff


	//----- nvinfo : EIATTR_FRAME_SIZE
	.align		4
.L_605:
        /*0d8c*/ 	.byte	0x04, 0x11
        /*0d8e*/ 	.short	(.L_607 - .L_606)
	.align		4
.L_606:
        /*0d90*/ 	.word	index@(_Z25selective_scan_bwd_kernelI32Selective_Scan_bwd_kernel_traitsILi128ELi16ELb0ELb1ELb1ELb1ELb1EfN3c107complexIfEEEEv12SSMParamsBwd)
        /*0d94*/ 	.word	0x00000030


	//----- nvinfo : EIATTR_REGCOUNT
	.align		4
.L_607:
        /*0d98*/ 	.byte	0x04, 0x2f
        /*0d9a*/ 	.short	(.L_609 - .L_608)
	.align		4
.L_608:
        /*0d9c*/ 	.word	index@(_Z25selective_scan_bwd_kernelI32Selective_Scan_bwd_kernel_traitsILi128ELi16ELb0ELb1ELb1ELb1ELb0EfN3c107complexIfEEEEv12SSMParamsBwd)
        /*0da0*/ 	.word	0x000000ff


	//----- nvinfo : EIATTR_FRAME_SIZE
	.align		4
.L_609:
        /*0da4*/ 	.byte	0x04, 0x11
        /*0da6*/ 	.short	(.L_611 - .L_610)
	.align		4
.L_610:
        /*0da8*/ 	.word	index@(_Z25selective_scan_bwd_kernelI32Selective_Scan_bwd_kernel_traitsILi128ELi16ELb0ELb1ELb1ELb1ELb0EfN3c107complexIfEEEEv12SSMParamsBwd)
        /*0dac*/ 	.word	0x00000030


	//----- nvinfo : EIATTR_REGCOUNT
	.align		4
.L_611:
        /*0db0*/ 	.byte	0x04, 0x2f
        /*0db2*/ 	.short	(.L_613 - .L_612)
	.align		4
.L_612:
        /*0db4*/ 	.word	index@(_Z25selective_scan_bwd_kernelI32Selective_Scan_bwd_kernel_traitsILi128ELi16ELb0ELb1ELb1ELb0ELb1EfN3c107complexIfEEEEv12SSMParamsBwd)
        /*0db8*/ 	.word	0x000000ff


	//----- nvinfo : EIATTR_FRAME_SIZE
	.align		4
.L_613:
        /*0dbc*/ 	.byte	0x04, 0x11
        /*0dbe*/ 	.short	(.L_615 - .L_614)
	.align		4
.L_614:
        /*0dc0*/ 	.word	index@(_Z25selective_scan_bwd_kernelI32Selective_Scan_bwd_kernel_traitsILi128ELi16ELb0ELb1ELb1ELb0ELb1EfN3c107complexIfEEEEv12SSMParamsBwd)
        /*0dc4*/ 	.word	0x00000030


	//----- nvinfo : EIATTR_REGCOUNT
	.align		4
.L_615:
        /*0dc8*/ 	.byte	0x04, 0x2f
        /*0dca*/ 	.short	(.L_617 - .L_616)
	.align		4
.L_616:
        /*0dcc*/ 	.word	index@(_Z25selective_scan_bwd_kernelI32Selective_Scan_bwd_kernel_traitsILi128ELi16ELb0ELb1ELb1ELb0ELb0EfN3c107complexIfEEEEv12SSMParamsBwd)
        /*0dd0*/ 	.word	0x000000ff


	//----- nvinfo : EIATTR_FRAME_SIZE
	.align		4
.L_617:
        /*0dd4*/ 	.byte	0x04, 0x11
        /*0dd6*/ 	.short	(.L_619 - .L_618)
	.align		4
.L_618:
        /*0dd8*/ 	.word	index@(_Z25selective_scan_bwd_kernelI32Selective_Scan_bwd_kernel_traitsILi128ELi16ELb0ELb1ELb1ELb0ELb0EfN3c107complexIfEEEEv12SSMParamsBwd)
        /*0ddc*/ 	.word	0x00000038


	//----- nvinfo : EIATTR_REGCOUNT
	.align		4
.L_619:
        /*0de0*/ 	.byte	0x04, 0x2f
        /*0de2*/ 	.short	(.L_621 - .L_620)
	.align		4
.L_620:
        /*0de4*/ 	.word	index@(_Z25selective_scan_bwd_kernelI32Selective_Scan_bwd_kernel_traitsILi128ELi16ELb0ELb1ELb0ELb1ELb1EfN3c107complexIfEEEEv12SSMParamsBwd)
        /*0de8*/ 	.word	0x000000ff


	//----- nvinfo : EIATTR_FRAME_SIZE
	.align		4
.L_621:
        /*0dec*/ 	.byte	0x04, 0x11
        /*0dee*/ 	.short	(.L_623 - .L_622)
	.align		4
.L_622:
        /*0df0*/ 	.word	index@(_Z25selective_scan_bwd_kernelI32Selective_Scan_bwd_kernel_traitsILi128ELi16ELb0ELb1ELb0ELb1ELb1EfN3c107complexIfEEEEv12SSMParamsBwd)
        /*0df4*/ 	.word	0x00000030


	//----- nvinfo : EIATTR_REGCOUNT
	.align		4
.L_623:
        /*0df8*/ 	.byte	0x04, 0x2f
        /*0dfa*/ 	.short	(.L_625 - .L_624)
	.align		4
.L_624:
        /*0dfc*/ 	.word	index@(_Z25selective_scan_bwd_kernelI32Selective_Scan_bwd_kernel_traitsILi128ELi16ELb0ELb1ELb0ELb1ELb0EfN3c107complexIfEEEEv12SSMParamsBwd)
        /*0e00*/ 	.word	0x000000ff


	//----- nvinfo : EIATTR_FRAME_SIZE
	.align		4
.L_625:
        /*0e04*/ 	.byte	0x04, 0x11
        /*0e06*/ 	.short	(.L_627 - .L_626)
	.align		4
.L_626:
        /*0e08*/ 	.word	index@(_Z25selective_scan_bwd_kernelI32Selective_Scan_bwd_kernel_traitsILi128ELi16ELb0ELb1ELb0ELb1ELb0EfN3c107complexIfEEEEv12SSMParamsBwd)
        /*0e0c*/ 	.word	0x00000038


	//----- nvinfo : EIATTR_REGCOUNT
	.align		4
.L_627:
        /*0e10*/ 	.byte	0x04, 0x2f
        /*0e12*/ 	.short	(.L_629 - .L_628)
	.align		4
.L_628:
        /*0e14*/ 	.word	index@(_Z25selective_scan_bwd_kernelI32Selective_Scan_bwd_kernel_traitsILi128ELi16ELb0ELb1ELb0ELb0ELb1EfN3c107complexIfEEEEv12SSMParamsBwd)
        /*0e18*/ 	.word	0x000000ff


	//----- nvinfo : EIATTR_FRAME_SIZE
	.align		4
.L_629:
        /*0e1c*/ 	.byte	0x04, 0x11
        /*0e1e*/ 	.short	(.L_631 - .L_630)
	.align		4
.L_630:
        /*0e20*/ 	.word	index@(_Z25selective_scan_bwd_kernelI32Selective_Scan_bwd_kernel_traitsILi128ELi16ELb0ELb1ELb0ELb0ELb1EfN3c107complexIfEEEEv12SSMParamsBwd)
        /*0e24*/ 	.word	0x00000030


	//----- nvinfo : EIATTR_REGCOUNT
	.align		4
.L_631:
        /*0e28*/ 	.byte	0x04, 0x2f
        /*0e2a*/ 	.short	(.L_633 - .L_632)
	.align		4
.L_632:
        /*0e2c*/ 	.word	index@(_Z25selective_scan_bwd_kernelI32Selective_Scan_bwd_kernel_traitsILi128ELi16ELb0ELb1ELb0ELb0ELb0EfN3c107complexIfEEEEv12SSMParamsBwd)
        /*0e30*/ 	.word	0x000000ff


	//----- nvinfo : EIATTR_FRAME_SIZE
	.align		4
.L_633:
        /*0e34*/ 	.byte	0x04, 0x11
        /*0e36*/ 	.short	(.L_635 - .L_634)
	.align		4
.L_634:
        /*0e38*/ 	.word	index@(_Z25selective_scan_bwd_kernelI32Selective_Scan_bwd_kernel_traitsILi128ELi16ELb0ELb1ELb0ELb0ELb0EfN3c107complexIfEEEEv12SSMParamsBwd)
        /*0e3c*/ 	.word	0x00000030


	//----- nvinfo : EIATTR_REGCOUNT
	.align		4
.L_635:
        /*0e40*/ 	.byte	0x04, 0x2f
        /*0e42*/ 	.short	(.L_637 - .L_636)
	.align		4
.L_636:
        /*0e44*/ 	.word	index@(_Z25selective_scan_bwd_kernelI32Selective_Scan_bwd_kernel_traitsILi128ELi16ELb0ELb0ELb1ELb1ELb1EfN3c107complexIfEEEEv12SSMParamsBwd)
        /*0e48*/ 	.word	0x000000ff


	//----- nvinfo : EIATTR_FRAME_SIZE
	.align		4
.L_637:
        /*0e4c*/ 	.byte	0x04, 0x11
        /*0e4e*/ 	.short	(.L_639 - .L_638)
	.align		4
.L_638:
        /*0e50*/ 	.word	index@(_Z25selective_scan_bwd_kernelI32Selective_Scan_bwd_kernel_traitsILi128ELi16ELb0ELb0ELb1ELb1ELb1EfN3c107complexIfEEEEv12SSMParamsBwd)
        /*0e54*/ 	.word	0x00000030


	//----- nvinfo : EIATTR_REGCOUNT
	.align		4
.L_639:
        /*0e58*/ 	.byte	0x04, 0x2f
        /*0e5a*/ 	.short	(.L_641 - .L_640)
	.align		4
.L_640:
        /*0e5c*/ 	.word	index@(_Z25selective_scan_bwd_kernelI32Selective_Scan_bwd_kernel_traitsILi128ELi16ELb0ELb0ELb1ELb1ELb0EfN3c107complexIfEEEEv12SSMParamsBwd)
        /*0e60*/ 	.word	0x000000ff


	//----- nvinfo : EIATTR_FRAME_SIZE
	.align		4
.L_641:
        /*0e64*/ 	.byte	0x04, 0x11
        /*0e66*/ 	.short	(.L_643 - .L_642)
	.align		4
.L_642:
        /*0e68*/ 	.word	index@(_Z25selective_scan_bwd_kernelI32Selective_Scan_bwd_kernel_traitsILi128ELi16ELb0ELb0ELb1ELb1ELb0EfN3c107complexIfEEEEv12SSMParamsBwd)
        /*0e6c*/ 	.word	0x00000038


	//----- nvinfo : EIATTR_REGCOUNT
	.align		4
.L_643:
        /*0e70*/ 	.byte	0x04, 0x2f
        /*0e72*/ 	.short	(.L_645 - .L_644)
	.align		4
.L_644:
        /*0e74*/ 	.word	index@(_Z25selective_scan_bwd_kernelI32Selective_Scan_bwd_kernel_traitsILi128ELi16ELb0ELb0ELb1ELb0ELb1EfN3c107complexIfEEEEv12SSMParamsBwd)
        /*0e78*/ 	.word	0x000000ff


	//----- nvinfo : EIATTR_FRAME_SIZE
	.align		4
.L_645:
        /*0e7c*/ 	.byte	0x04, 0x11
        /*0e7e*/ 	.short	(.L_647 - .L_646)
	.align		4
.L_646:
        /*0e80*/ 	.word	index@(_Z25selective_scan_bwd_kernelI32Selective_Scan_bwd_kernel_traitsILi128ELi16ELb0ELb0ELb1ELb0ELb1EfN3c107complexIfEEEEv12SSMParamsBwd)
        /*0e84*/ 	.word	0x00000010


	//----- nvinfo : EIATTR_REGCOUNT
	.align		4
.L_647:
        /*0e88*/ 	.byte	0x04, 0x2f
        /*0e8a*/ 	.short	(.L_649 - .L_648)
	.align		4
.L_648:
        /*0e8c*/ 	.word	index@(_Z25selective_scan_bwd_kernelI32Selective_Scan_bwd_kernel_traitsILi128ELi16ELb0ELb0ELb1ELb0ELb0EfN3c107complexIfEEEEv12SSMParamsBwd)
        /*0e90*/ 	.word	0x000000ff


	//----- nvinfo : EIATTR_FRAME_SIZE
	.align		4
.L_649:
        /*0e94*/ 	.byte	0x04, 0x11
        /*0e96*/ 	.short	(.L_651 - .L_650)
	.align		4
.L_650:
        /*0e98*/ 	.word	index@(_Z25selective_scan_bwd_kernelI32Selective_Scan_bwd_kernel_traitsILi128ELi16ELb0ELb0ELb1ELb0ELb0EfN3c107complexIfEEEEv12SSMParamsBwd)
        /*0e9c*/ 	.word	0x00000010


	//----- nvinfo : EIATTR_REGCOUNT
	.align		4
.L_651:
        /*0ea0*/ 	.byte	0x04, 0x2f
        /*0ea2*/ 	.short	(.L_653 - .L_652)
	.align		4
.L_652:
        /*0ea4*/ 	.word	index@(_Z25selective_scan_bwd_kernelI32Selective_Scan_bwd_kernel_traitsILi128ELi16ELb0ELb0ELb0ELb1ELb1EfN3c107complexIfEEEEv12SSMParamsBwd)
        /*0ea8*/ 	.word	0x000000f1


	//----- nvinfo : EIATTR_FRAME_SIZE
	.align		4
.L_653:
        /*0eac*/ 	.byte	0x04, 0x11
        /*0eae*/ 	.short	(.L_655 - .L_654)
	.align		4
.L_654:
        /*0eb0*/ 	.word	index@(_Z25selective_scan_bwd_kernelI32Selective_Scan_bwd_kernel_traitsILi128ELi16ELb0ELb0ELb0ELb1ELb1EfN3c107complexIfEEEEv12SSMParamsBwd)
        /*0eb4*/ 	.word	0x00000000


	//----- nvinfo : EIATTR_REGCOUNT
	.align		4
.L_655:
        /*0eb8*/ 	.byte	0x04, 0x2f
        /*0eba*/ 	.short	(.L_657 - .L_656)
	.align		4
.L_656:
        /*0ebc*/ 	.word	index@(_Z25selective_scan_bwd_kernelI32Selective_Scan_bwd_kernel_traitsILi128ELi16ELb0ELb0ELb0ELb1ELb0EfN3c107complexIfEEEEv12SSMParamsBwd)
        /*0ec0*/ 	.word	0x000000f1


	//----- nvinfo : EIATTR_FRAME_SIZE
	.align		4
.L_657:
        /*0ec4*/ 	.byte	0x04, 0x11
        /*0ec6*/ 	.short	(.L_659 - .L_658)
	.align		4
.L_658:
        /*0ec8*/ 	.word	index@(_Z25selective_scan_bwd_kernelI32Selective_Scan_bwd_kernel_traitsILi128ELi16ELb0ELb0ELb0ELb1ELb0EfN3c107complexIfEEEEv12SSMParamsBwd)
        /*0ecc*/ 	.word	0x00000000


	//----- nvinfo : EIATTR_REGCOUNT
	.align		4
.L_659:
        /*0ed0*/ 	.byte	0x04, 0x2f
        /*0ed2*/ 	.short	(.L_661 - .L_660)
	.align		4
.L_660:
        /*0ed4*/ 	.word	index@(_Z25selective_scan_bwd_kernelI32Selective_Scan_bwd_kernel_traitsILi128ELi16ELb0ELb0ELb0ELb0ELb1EfN3c107complexIfEEEEv12SSMParamsBwd)
        /*0ed8*/ 	.word	0x000000f1


	//----- nvinfo : EIATTR_FRAME_SIZE
	.align		4
.L_661:
        /*0edc*/ 	.byte	0x04, 0x11
        /*0ede*/ 	.short	(.L_663 - .L_662)
	.align		4
.L_662:
        /*0ee0*/ 	.word	index@(_Z25selective_scan_bwd_kernelI32Selective_Scan_bwd_kernel_traitsILi128ELi16ELb0ELb0ELb0ELb0ELb1EfN3c107complexIfEEEEv12SSMParamsBwd)
        /*0ee4*/ 	.word	0x00000000


	//----- nvinfo : EIATTR_REGCOUNT
	.align		4
.L_663:
        /*0ee8*/ 	.byte	0x04, 0x2f
        /*0eea*/ 	.short	(.L_665 - .L_664)
	.align		4
.L_664:
        /*0eec*/ 	.word	index@(_Z25selective_scan_bwd_kernelI32Selective_Scan_bwd_kernel_traitsILi128ELi16ELb0ELb0ELb0ELb0ELb0EfN3c107complexIfEEEEv12SSMParamsBwd)
        /*0ef0*/ 	.word	0x000000f1


	//----- nvinfo : EIATTR_FRAME_SIZE
	.align		4
.L_665:
        /*0ef4*/ 	.byte	0x04, 0x11
        /*0ef6*/ 	.short	(.L_667 - .L_666)
	.align		4
.L_666:
        /*0ef8*/ 	.word	index@(_Z25selective_scan_bwd_kernelI32Selective_Scan_bwd_kernel_traitsILi128ELi16ELb0ELb0ELb0ELb0ELb0EfN3c107complexIfEEEEv12SSMParamsBwd)
        /*0efc*/ 	.word	0x00000000


	//----- nvinfo : EIATTR_MIN_STACK_SIZE
	.align		4
.L_667:
        /*0f00*/ 	.byte	0x04, 0x12
        /*0f02*/ 	.short	(.L_669 - .L_668)
	.align		4
.L_668:
        /*0f04*/ 	.word	index@(_Z25selective_scan_bwd_kernelI32Selective_Scan_bwd_kernel_traitsILi128ELi16ELb0ELb0ELb0ELb0ELb0EfN3c107complexIfEEEEv12SSMParamsBwd)
        /*0f08*/ 	.word	0x00000000


	//----- nvinfo : EIATTR_MIN_STACK_SIZE
	.align		4
.L_669:
        /*0f0c*/ 	.byte	0x04, 0x12
        /*0f0e*/ 	.short	(.L_671 - .L_670)
	.align		4
.L_670:
        /*0f10*/ 	.word	index@(_Z25selective_scan_bwd_kernelI32Selective_Scan_bwd_kernel_traitsILi128ELi16ELb0ELb0ELb0ELb0ELb1EfN3c107complexIfEEEEv12SSMParamsBwd)
        /*0f14*/ 	.word	0x00000000


	//----- nvinfo : EIATTR_MIN_STACK_SIZE
	.align		4
.L_671:
        /*0f18*/ 	.byte	0x04, 0x12
        /*0f1a*/ 	.short	(.L_673 - .L_672)
	.align		4
.L_672:
        /*0f1c*/ 	.word	index@(_Z25selective_scan_bwd_kernelI32Selective_Scan_bwd_kernel_traitsILi128ELi16ELb0ELb0ELb0ELb1ELb0EfN3c107complexIfEEEEv12SSMParamsBwd)
        /*0f20*/ 	.word	0x00000000


	//----- nvinfo : EIATTR_MIN_STACK_SIZE
	.align		4
.L_673:
        /*0f24*/ 	.byte	0x04, 0x12
        /*0f26*/ 	.short	(.L_675 - .L_674)
	.align		4
.L_674:
        /*0f28*/ 	.word	index@(_Z25selective_scan_bwd_kernelI32Selective_Scan_bwd_kernel_traitsILi128ELi16ELb0ELb0ELb0ELb1ELb1EfN3c107complexIfEEEEv12SSMParamsBwd)
        /*0f2c*/ 	.word	0x00000000


	//----- nvinfo : EIATTR_MIN_STACK_SIZE
	.align		4
.L_675:
        /*0f30*/ 	.byte	0x04, 0x12
        /*0f32*/ 	.short	(.L_677 - .L_676)
	.align		4
.L_676:
        /*0f34*/ 	.word	index@(_Z25selective_scan_bwd_kernelI32Selective_Scan_bwd_kernel_traitsILi128ELi16ELb0ELb0ELb1ELb0ELb0EfN3c107complexIfEEEEv12SSMParamsBwd)
        /*0f38*/ 	.word	0x00000010


	//----- nvinfo : EIATTR_MIN_STACK_SIZE
	.align		4
.L_677:
        /*0f3c*/ 	.byte	0x04, 0x12
        /*0f3e*/ 	.short	(.L_679 - .L_678)
	.align		4
.L_678:
        /*0f40*/ 	.word	index@(_Z25selective_scan_bwd_kernelI32Selective_Scan_bwd_kernel_traitsILi128ELi16ELb0ELb0ELb1ELb0ELb1EfN3c107complexIfEEEEv12SSMParamsBwd)
        /*0f44*/ 	.word	0x00000010


	//----- nvinfo : EIATTR_MIN_STACK_SIZE
	.align		4
.L_679:
        /*0f48*/ 	.byte	0x04, 0x12
        /*0f4a*/ 	.short	(.L_681 - .L_680)
	.align		4
.L_680:
        /*0f4c*/ 	.word	index@(_Z25selective_scan_bwd_kernelI32Selective_Scan_bwd_kernel_traitsILi128ELi16ELb0ELb0ELb1ELb1ELb0EfN3c107complexIfEEEEv12SSMParamsBwd)
        /*0f50*/ 	.word	0x00000038


	//----- nvinfo : EIATTR_MIN_STACK_SIZE
	.align		4
.L_681:
        /*0f54*/ 	.byte	0x04, 0x12
        /*0f56*/ 	.short	(.L_683 - .L_682)
	.align		4
.L_682:
        /*0f58*/ 	.word	index@(_Z25selective_scan_bwd_kernelI32Selective_Scan_bwd_kernel_traitsILi128ELi16ELb0ELb0ELb1ELb1ELb1EfN3c107complexIfEEEEv12SSMParamsBwd)
        /*0f5c*/ 	.word	0x00000030


	//----- nvinfo : EIATTR_MIN_STACK_SIZE
	.align		4
.L_683:
        /*0f60*/ 	.byte	0x04, 0x12
        /*0f62*/ 	.short	(.L_685 - .L_684)
	.align		4
.L_684:
        /*0f64*/ 	.word	index@(_Z25selective_scan_bwd_kernelI32Selective_Scan_bwd_kernel_traitsILi128ELi16ELb0ELb1ELb0ELb0ELb0EfN3c107complexIfEEEEv12SSMParamsBwd)
        /*0f68*/ 	.word	0x00000030


	//----- nvinfo : EIATTR_MIN_STACK_SIZE
	.align		4
.L_685:
        /*0f6c*/ 	.byte	0x04, 0x12
        /*0f6e*/ 	.short	(.L_687 - .L_686)
	.align		4
.L_686:
        /*0f70*/ 	.word	index@(_Z25selective_scan_bwd_kernelI32Selective_Scan_bwd_kernel_traitsILi128ELi16ELb0ELb1ELb0ELb0ELb1EfN3c107complexIfEEEEv12SSMParamsBwd)
        /*0f74*/ 	.word	0x00000030


	//----- nvinfo : EIATTR_MIN_STACK_SIZE
	.align		4
.L_687:
        /*0f78*/ 	.byte	0x04, 0x12
        /*0f7a*/ 	.short	(.L_689 - .L_688)
	.align		4
.L_688:
        /*0f7c*/ 	.word	index@(_Z25selective_scan_bwd_kernelI32Selective_Scan_bwd_kernel_traitsILi128ELi16ELb0ELb1ELb0ELb1ELb0EfN3c107complexIfEEEEv12SSMParamsBwd)
        /*0f80*/ 	.word	0x00000038


	//----- nvinfo : EIATTR_MIN_STACK_SIZE
	.align		4
.L_689:
        /*0f84*/ 	.byte	0x04, 0x12
        /*0f86*/ 	.short	(.L_691 - .L_690)
	.align		4
.L_690:
        /*0f88*/ 	.word	index@(_Z25selective_scan_bwd_kernelI32Selective_Scan_bwd_kernel_traitsILi128ELi16ELb0ELb1ELb0ELb1ELb1EfN3c107complexIfEEEEv12SSMParamsBwd)
        /*0f8c*/ 	.word	0x00000030


	//----- nvinfo : EIATTR_MIN_STACK_SIZE
	.align		4
.L_691:
        /*0f90*/ 	.byte	0x04, 0x12
        /*0f92*/ 	.short	(.L_693 - .L_692)
	.align		4
.L_692:
        /*0f94*/ 	.word	index@(_Z25selective_scan_bwd_kernelI32Selective_Scan_bwd_kernel_traitsILi128ELi16ELb0ELb1ELb1ELb0ELb0EfN3c107complexIfEEEEv12SSMParamsBwd)
        /*0f98*/ 	.word	0x00000038


	//----- nvinfo : EIATTR_MIN_STACK_SIZE
	.align		4
.L_693:
        /*0f9c*/ 	.byte	0x04, 0x12
        /*0f9e*/ 	.short	(.L_695 - .L_694)
	.align		4
.L_694:
        /*0fa0*/ 	.word	index@(_Z25selective_scan_bwd_kernelI32Selective_Scan_bwd_kernel_traitsILi128ELi16ELb0ELb1ELb1ELb0ELb1EfN3c107complexIfEEEEv12SSMParamsBwd)
        /*0fa4*/ 	.word	0x00000030


	//----- nvinfo : EIATTR_MIN_STACK_SIZE
	.align		4
.L_695:
        /*0fa8*/ 	.byte	0x04, 0x12
        /*0faa*/ 	.short	(.L_697 - .L_696)
	.align		4
.L_696:
        /*0fac*/ 	.word	index@(_Z25selective_scan_bwd_kernelI32Selective_Scan_bwd_kernel_traitsILi128ELi16ELb0ELb1ELb1ELb1ELb0EfN3c107complexIfEEEEv12SSMParamsBwd)
        /*0fb0*/ 	.word	0x00000030


	//----- nvinfo : EIATTR_MIN_STACK_SIZE
	.align		4
.L_697:
        /*0fb4*/ 	.byte	0x04, 0x12
        /*0fb6*/ 	.short	(.L_699 - .L_698)
	.align		4
.L_698:
        /*0fb8*/ 	.word	index@(_Z25selective_scan_bwd_kernelI32Selective_Scan_bwd_kernel_traitsILi128ELi16ELb0ELb1ELb1ELb1ELb1EfN3c107complexIfEEEEv12SSMParamsBwd)
        /*0fbc*/ 	.word	0x00000030


	//----- nvinfo : EIATTR_MIN_STACK_SIZE
	.align		4
.L_699:
        /*0fc0*/ 	.byte	0x04, 0x12
        /*0fc2*/ 	.short	(.L_701 - .L_700)
	.align		4
.L_700:
        /*0fc4*/ 	.word	index@(_Z25selective_scan_bwd_kernelI32Selective_Scan_bwd_kernel_traitsILi128ELi16ELb1ELb0ELb0ELb0ELb0EfN3c107complexIfEEEEv12SSMParamsBwd)
        /*0fc8*/ 	.word	0x00000000


	//----- nvinfo : EIATTR_MIN_STACK_SIZE
	.align		4
.L_701:
        /*0fcc*/ 	.byte	0x04, 0x12
        /*0fce*/ 	.short	(.L_703 - .L_702)
	.align		4
.L_702:
        /*0fd0*/ 	.word	index@(_Z25selective_scan_bwd_kernelI32Selective_Scan_bwd_kernel_traitsILi128ELi16ELb1ELb0ELb0ELb0ELb1EfN3c107complexIfEEEEv12SSMParamsBwd)
        /*0fd4*/ 	.word	0x00000000


	//----- nvinfo : EIATTR_MIN_STACK_SIZE
	.align		4
.L_703:
        /*0fd8*/ 	.byte	0x04, 0x12
        /*0fda*/ 	.short	(.L_705 - .L_704)
	.align		4
.L_704:
        /*0fdc*/ 	.word	index@(_Z25selective_scan_bwd_kernelI32Selective_Scan_bwd_kernel_traitsILi128ELi16ELb1ELb0ELb0ELb1ELb0EfN3c107complexIfEEEEv12SSMParamsBwd)
        /*0fe0*/ 	.word	0x00000000


	//----- nvinfo : EIATTR_MIN_STACK_SIZE
	.align		4
.L_705:
        /*0fe4*/ 	.byte	0x04, 0x12
        /*0fe6*/ 	.short	(.L_707 - .L_706)
	.align		4
.L_706:
        /*0fe8*/ 	.word	index@(_Z25selective_scan_bwd_kernelI32Selective_Scan_bwd_kernel_traitsILi128ELi16ELb1ELb0ELb0ELb1ELb1EfN3c107complexIfEEEEv12SSMParamsBwd)
        /*0fec*/ 	.word	0x00000000


	//----- nvinfo : EIATTR_MIN_STACK_SIZE
	.align		4
.L_707:
        /*0ff0*/ 	.byte	0x04, 0x12
        /*0ff2*/ 	.short	(.L_709 - .L_708)
	.align		4
.L_708:
        /*0ff4*/ 	.word	index@(_Z25selective_scan_bwd_kernelI32Selective_Scan_bwd_kernel_traitsILi128ELi16ELb1ELb0ELb1ELb0ELb0EfN3c107complexIfEEEEv12SSMParamsBwd)
        /*0ff8*/ 	.word	0x00000000


	//----- nvinfo : EIATTR_MIN_STACK_SIZE
	.align		4
.L_709:
        /*0ffc*/ 	.byte	0x04, 0x12
        /*0ffe*/ 	.short	(.L_711 - .L_710)
	.align		4
.L_710:
        /*1000*/ 	.word	index@(_Z25selective_scan_bwd_kernelI32Selective_Scan_bwd_kernel_traitsILi128ELi16ELb1ELb0ELb1ELb0ELb1EfN3c107complexIfEEEEv12SSMParamsBwd)
        /*1004*/ 	.word	0x00000000


	//----- nvinfo : EIATTR_MIN_STACK_SIZE
	.align		4
.L_711:
        /*1008*/ 	.byte	0x04, 0x12
        /*100a*/ 	.short	(.L_713 - .L_712)
	.align		4
.L_712:
        /*100c*/ 	.word	index@(_Z25selective_scan_bwd_kernelI32Selective_Scan_bwd_kernel_traitsILi128ELi16ELb1ELb0ELb1ELb1ELb0EfN3c107complexIfEEEEv12SSMParamsBwd)
        /*1010*/ 	.word	0x00000000


	//----- nvinfo : EIATTR_MIN_STACK_SIZE
	.align		4
.L_713:
        /*1014*/ 	.byte	0x04, 0x12
        /*1016*/ 	.short	(.L_715 - .L_714)
	.align		4
.L_714:
        /*1018*/ 	.word	index@(_Z25selective_scan_bwd_kernelI32Selective_Scan_bwd_kernel_traitsILi128ELi16ELb1ELb0ELb1ELb1ELb1EfN3c107complexIfEEEEv12SSMParamsBwd)
        /*101c*/ 	.word	0x00000000


	//----- nvinfo : EIATTR_MIN_STACK_SIZE
	.align		4
.L_715:
        /*1020*/ 	.byte	0x04, 0x12
        /*1022*/ 	.short	(.L_717 - .L_716)
	.align		4
.L_716:
        /*1024*/ 	.word	index@(_Z25selective_scan_bwd_kernelI32Selective_Scan_bwd_kernel_traitsILi128ELi16ELb1ELb1ELb0ELb0ELb0EfN3c107complexIfEEEEv12SSMParamsBwd)
        /*1028*/ 	.word	0x00000020


	//----- nvinfo : EIATTR_MIN_STACK_SIZE
	.align		4
.L_717:
        /*102c*/ 	.byte	0x04, 0x12
        /*102e*/ 	.short	(.L_719 - .L_718)
	.align		4
.L_718:
        /*1030*/ 	.word	index@(_Z25selective_scan_bwd_kernelI32Selective_Scan_bwd_kernel_traitsILi128ELi16ELb1ELb1ELb0ELb0ELb1EfN3c107complexIfEEEEv12SSMParamsBwd)
        /*1034*/ 	.word	0x00000020


	//----- nvinfo : EIATTR_MIN_STACK_SIZE
	.align		4
.L_719:
        /*1038*/ 	.byte	0x04, 0x12
        /*103a*/ 	.short	(.L_721 - .L_720)
	.align		4
.L_720:
        /*103c*/ 	.word	index@(_Z25selective_scan_bwd_kernelI32Selective_Scan_bwd_kernel_traitsILi128ELi16ELb1ELb1ELb0ELb1ELb0EfN3c107complexIfEEEEv12SSMParamsBwd)
        /*1040*/ 	.word	0x00000018


	//----- nvinfo : EIATTR_MIN_STACK_SIZE
	.align		4
.L_721:
        /*1044*/ 	.byte	0x04, 0x12
        /*1046*/ 	.short	(.L_723 - .L_722)
	.align		4
.L_722:
        /*1048*/ 	.word	index@(_Z25selective_scan_bwd_kernelI32Selective_Scan_bwd_kernel_traitsILi128ELi16ELb1ELb1ELb0ELb1ELb1EfN3c107complexIfEEEEv12SSMParamsBwd)
        /*104c*/ 	.word	0x00000018


	//----- nvinfo : EIATTR_MIN_STACK_SIZE
	.align		4
.L_723:
        /*1050*/ 	.byte	0x04, 0x12
        /*1052*/ 	.short	(.L_725 - .L_724)
	.align		4
.L_724:
        /*1054*/ 	.word	index@(_Z25selective_scan_bwd_kernelI32Selective_Scan_bwd_kernel_traitsILi128ELi16ELb1ELb1ELb1ELb0ELb0EfN3c107complexIfEEEEv12SSMParamsBwd)
        /*1058*/ 	.word	0x00000010


	//----- nvinfo : EIATTR_MIN_STACK_SIZE
	.align		4
.L_725:
        /*105c*/ 	.byte	0x04, 0x12
        /*105e*/ 	.short	(.L_727 - .L_726)
	.align		4
.L_726:
        /*1060*/ 	.word	index@(_Z25selective_scan_bwd_kernelI32Selective_Scan_bwd_kernel_traitsILi128ELi16ELb1ELb1ELb1ELb0ELb1EfN3c107complexIfEEEEv12SSMParamsBwd)
        /*1064*/ 	.word	0x00000010


	//----- nvinfo : EIATTR_MIN_STACK_SIZE
	.align		4
.L_727:
        /*1068*/ 	.byte	0x04, 0x12
        /*106a*/ 	.short	(.L_729 - .L_728)
	.align		4
.L_728:
        /*106c*/ 	.word	index@(_Z25selective_scan_bwd_kernelI32Selective_Scan_bwd_kernel_traitsILi128ELi16ELb1ELb1ELb1ELb1ELb0EfN3c107complexIfEEEEv12SSMParamsBwd)
        /*1070*/ 	.word	0x00000010


	//----- nvinfo : EIATTR_MIN_STACK_SIZE
	.align		4
.L_729:
        /*1074*/ 	.byte	0x04, 0x12
        /*1076*/ 	.short	(.L_731 - .L_730)
	.align		4
.L_730:
        /*1078*/ 	.word	index@(_Z25selective_scan_bwd_kernelI32Selective_Scan_bwd_kernel_traitsILi128ELi16ELb1ELb1ELb1ELb1ELb1EfN3c107complexIfEEEEv12SSMParamsBwd)
        /*107c*/ 	.word	0x00000010


	//----- nvinfo : EIATTR_MIN_STACK_SIZE
	.align		4
.L_731:
        /*1080*/ 	.byte	0x04, 0x12
        /*1082*/ 	.short	(.L_733 - .L_732)
	.align		4
.L_732:
        /*1084*/ 	.word	index@(_Z25selective_scan_bwd_kernelI32Selective_Scan_bwd_kernel_traitsILi64ELi16ELb0ELb0ELb0ELb0ELb0EfN3c107complexIfEEEEv12SSMParamsBwd)
        /*1088*/ 	.word	0x00000000


	//----- nvinfo : EIATTR_MIN_STACK_SIZE
	.align		4
.L_733:
        /*108c*/ 	.byte	0x04, 0x12
        /*108e*/ 	.short	(.L_735 - .L_734)
	.align		4
.L_734:
        /*1090*/ 	.word	index@(_Z25selective_scan_bwd_kernelI32Selective_Scan_bwd_kernel_traitsILi64ELi16ELb0ELb0ELb0ELb0ELb1EfN3c107complexIfEEEEv12SSMParamsBwd)
        /*1094*/ 	.word	0x00000000


	//----- nvinfo : EIATTR_MIN_STACK_SIZE
	.align		4
.L_735:
        /*1098*/ 	.byte	0x04, 0x12
        /*109a*/ 	.short	(.L_737 - .L_736)
	.align		4
.L_736:
        /*109c*/ 	.word	index@(_Z25selective_scan_bwd_kernelI32Selective_Scan_bwd_kernel_traitsILi64ELi16ELb0ELb0ELb0ELb1ELb0EfN3c107complexIfEEEEv12SSMParamsBwd)
        /*10a0*/ 	.word	0x00000000


	//----- nvinfo : EIATTR_MIN_STACK_SIZE
	.align		4
.L_737:
        /*10a4*/ 	.byte	0x04, 0x12
        /*10a6*/ 	.short	(.L_739 - .L_738)
	.align		4
.L_738:
        /*10a8*/ 	.word	index@(_Z25selective_scan_bwd_kernelI32Selective_Scan_bwd_kernel_traitsILi64ELi16ELb0ELb0ELb0ELb1ELb1EfN3c107complexIfEEEEv12SSMParamsBwd)
        /*10ac*/ 	.word	0x00000000


	//----- nvinfo : EIATTR_MIN_STACK_SIZE
	.align		4
.L_739:
        /*10b0*/ 	.byte	0x04, 0x12
        /*10b2*/ 	.short	(.L_741 - .L_740)
	.align		4
.L_740:
        /*10b4*/ 	.word	index@(_Z25selective_scan_bwd_kernelI32Selective_Scan_bwd_kernel_traitsILi64ELi16ELb0ELb0ELb1ELb0ELb0EfN3c107complexIfEEEEv12SSMParamsBwd)
        /*10b8*/ 	.word	0x00000018


	//----- nvinfo : EIATTR_MIN_STACK_SIZE
	.align		4
.L_741:
        /*10bc*/ 	.byte	0x04, 0x12
        /*10be*/ 	.short	(.L_743 - .L_742)
	.align		4
.L_742:
        /*10c0*/ 	.word	index@(_Z25selective_scan_bwd_kernelI32Selective_Scan_bwd_kernel_traitsILi64ELi16ELb0ELb0ELb1ELb0ELb1EfN3c107complexIfEEEEv12SSMParamsBwd)
        /*10c4*/ 	.word	0x00000010


	//----- nvinfo : EIATTR_MIN_STACK_SIZE
	.align		4
.L_743:
        /*10c8*/ 	.byte	0x04, 0x12
        /*10ca*/ 	.short	(.L_745 - .L_744)
	.align		4
.L_744:
        /*10cc*/ 	.word	index@(_Z25selective_scan_bwd_kernelI32Selective_Scan_bwd_kernel_traitsILi64ELi16ELb0ELb0ELb1ELb1ELb0EfN3c107complexIfEEEEv12SSMParamsBwd)
        /*10d0*/ 	.word	0x00000020


	//----- nvinfo : EIATTR_MIN_STACK_SIZE
	.align		4
.L_745:
        /*10d4*/ 	.byte	0x04, 0x12
        /*10d6*/ 	.short	(.L_747 - .L_746)
	.align		4
.L_746:
        /*10d8*/ 	.word	index@(_Z25selective_scan_bwd_kernelI32Selective_Scan_bwd_kernel_traitsILi64ELi16ELb0ELb0ELb1ELb1ELb1EfN3c107complexIfEEEEv12SSMParamsBwd)
        /*10dc*/ 	.word	0x00000010


	//----- nvinfo : EIATTR_MIN_STACK_SIZE
	.align		4
.L_747:
        /*10e0*/ 	.byte	0x04, 0x12
        /*10e2*/ 	.short	(.L_749 - .L_748)
	.align		4
.L_748:
        /*10e4*/ 	.word	index@(_Z25selective_scan_bwd_kernelI32Selective_Scan_bwd_kernel_traitsILi64ELi16ELb0ELb1ELb0ELb0ELb0EfN3c107complexIfEEEEv12SSMParamsBwd)
        /*10e8*/ 	.word	0x00000010


	//----- nvinfo : EIATTR_MIN_STACK_SIZE
	.align		4
.L_749:
        /*10ec*/ 	.byte	0x04, 0x12
        /*10ee*/ 	.short	(.L_751 - .L_750)
	.align		4
.L_750:
        /*10f0*/ 	.word	index@(_Z25selective_scan_bwd_kernelI32Selective_Scan_bwd_kernel_traitsILi64ELi16ELb0ELb1ELb0ELb0ELb1EfN3c107complexIfEEEEv12SSMParamsBwd)
        /*10f4*/ 	.word	0x00000010


	//----- nvinfo : EIATTR_MIN_STACK_SIZE
	.align		4
.L_751:
        /*10f8*/ 	.byte	0x04, 0x12
        /*10fa*/ 	.short	(.L_753 - .L_752)
	.align		4
.L_752:
        /*10fc*/ 	.word	index@(_Z25selective_scan_bwd_kernelI32Selective_Scan_bwd_kernel_traitsILi64ELi16ELb0ELb1ELb0ELb1ELb0EfN3c107complexIfEEEEv12SSMParamsBwd)
        /*1100*/ 	.word	0x00000018


	//----- nvinfo : EIATTR_MIN_STACK_SIZE
	.align		4
.L_753:
        /*1104*/ 	.byte	0x04, 0x12
        /*1106*/ 	.short	(.L_755 - .L_754)
	.align		4
.L_754:
        /*1108*/ 	.word	index@(_Z25selective_scan_bwd_kernelI32Selective_Scan_bwd_kernel_traitsILi64ELi16ELb0ELb1ELb0ELb1ELb1EfN3c107complexIfEEEEv12SSMParamsBwd)
        /*110c*/ 	.word	0x00000010


	//----- nvinfo : EIATTR_MIN_STACK_SIZE
	.align		4
.L_755:
        /*1110*/ 	.byte	0x04, 0x12
        /*1112*/ 	.short	(.L_757 - .L_756)
	.align		4
.L_756:
        /*1114*/ 	.word	index@(_Z25selective_scan_bwd_kernelI32Selective_Scan_bwd_kernel_traitsILi64ELi16ELb0ELb1ELb1ELb0ELb0EfN3c107complexIfEEEEv12SSMParamsBwd)
        /*1118*/ 	.word	0x00000018


	//----- nvinfo : EIATTR_MIN_STACK_SIZE
	.align		4
.L_757:
        /*111c*/ 	.byte	0x04, 0x12
        /*111e*/ 	.short	(.L_759 - .L_758)
	.align		4
.L_758:
        /*1120*/ 	.word	index@(_Z25selective_scan_bwd_kernelI32Selective_Scan_bwd_kernel_traitsILi64ELi16ELb0ELb1ELb1ELb0ELb1EfN3c107complexIfEEEEv12SSMParamsBwd)
        /*1124*/ 	.word	0x00000010


	//----- nvinfo : EIATTR_MIN_STACK_SIZE
	.align		4
.L_759:
        /*1128*/ 	.byte	0x04, 0x12
        /*112a*/ 	.short	(.L_761 - .L_760)
	.align		4
.L_760:
        /*112c*/ 	.word	index@(_Z25selective_scan_bwd_kernelI32Selective_Scan_bwd_kernel_traitsILi64ELi16ELb0ELb1ELb1ELb1ELb0EfN3c107complexIfEEEEv12SSMParamsBwd)
        /*1130*/ 	.word	0x00000018


	//----- nvinfo : EIATTR_MIN_STACK_SIZE
	.align		4
.L_761:
        /*1134*/ 	.byte	0x04, 0x12
        /*1136*/ 	.short	(.L_763 - .L_762)
	.align		4
.L_762:
        /*1138*/ 	.word	index@(_Z25selective_scan_bwd_kernelI32Selective_Scan_bwd_kernel_traitsILi64ELi16ELb0ELb1ELb1ELb1ELb1EfN3c107complexIfEEEEv12SSMParamsBwd)
        /*113c*/ 	.word	0x00000010


	//----- nvinfo : EIATTR_MIN_STACK_SIZE
	.align		4
.L_763:
        /*1140*/ 	.byte	0x04, 0x12
        /*1142*/ 	.short	(.L_765 - .L_764)
	.align		4
.L_764:
        /*1144*/ 	.word	index@(_Z25selective_scan_bwd_kernelI32Selective_Scan_bwd_kernel_traitsILi64ELi16ELb1ELb0ELb0ELb0ELb0EfN3c107complexIfEEEEv12SSMParamsBwd)
        /*1148*/ 	.word	0x00000000


	//----- nvinfo : EIATTR_MIN_STACK_SIZE
	.align		4
.L_765:
        /*114c*/ 	.byte	0x04, 0x12
        /*114e*/ 	.short	(.L_767 - .L_766)
	.align		4
.L_766:
        /*1150*/ 	.word	index@(_Z25selective_scan_bwd_kernelI32Selective_Scan_bwd_kernel_traitsILi64ELi16ELb1ELb0ELb0ELb0ELb1EfN3c107complexIfEEEEv12SSMParamsBwd)
        /*1154*/ 	.word	0x00000000


	//----- nvinfo : EIATTR_MIN_STACK_SIZE
	.align		4
.L_767:
        /*1158*/ 	.byte	0x04, 0x12
        /*115a*/ 	.short	(.L_769 - .L_768)
	.align		4
.L_768:
        /*115c*/ 	.word	index@(_Z25selective_scan_bwd_kernelI32Selective_Scan_bwd_kernel_traitsILi64ELi16ELb1ELb0ELb0ELb1ELb0EfN3c107complexIfEEEEv12SSMParamsBwd)
        /*1160*/ 	.word	0x00000000


	//----- nvinfo : EIATTR_MIN_STACK_SIZE
	.align		4
.L_769:
        /*1164*/ 	.byte	0x04, 0x12
        /*1166*/ 	.short	(.L_771 - .L_770)
	.align		4
.L_770:
        /*1168*/ 	.word	index@(_Z25selective_scan_bwd_kernelI32Selective_Scan_bwd_kernel_traitsILi64ELi16ELb1ELb0ELb0ELb1ELb1EfN3c107complexIfEEEEv12SSMParamsBwd)
        /*116c*/ 	.word	0x00000000


	//----- nvinfo : EIATTR_MIN_STACK_SIZE
	.align		4
.L_771:
        /*1170*/ 	.byte	0x04, 0x12
        /*1172*/ 	.short	(.L_773 - .L_772)
	.align		4
.L_772:
        /*1174*/ 	.word	index@(_Z25selective_scan_bwd_kernelI32Selective_Scan_bwd_kernel_traitsILi64ELi16ELb1ELb0ELb1ELb0ELb0EfN3c107complexIfEEEEv12SSMParamsBwd)
        /*1178*/ 	.word	0x00000000


	//----- nvinfo : EIATTR_MIN_STACK_SIZE
	.align		4
.L_773:
        /*117c*/ 	.byte	0x04, 0x12
        /*117e*/ 	.short	(.L_775 - .L_774)
	.align		4
.L_774:
        /*1180*/ 	.word	index@(_Z25selective_scan_bwd_kernelI32Selective_Scan_bwd_kernel_traitsILi64ELi16ELb1ELb0ELb1ELb0ELb1EfN3c107complexIfEEEEv12SSMParamsBwd)
        /*1184*/ 	.word	0x00000000


	//----- nvinfo : EIATTR_MIN_STACK_SIZE
	.align		4
.L_775:
        /*1188*/ 	.byte	0x04, 0x12
        /*118a*/ 	.short	(.L_777 - .L_776)
	.align		4
.L_776:
        /*118c*/ 	.word	index@(_Z25selective_scan_bwd_kernelI32Selective_Scan_bwd_kernel_traitsILi64ELi16ELb1ELb0ELb1ELb1ELb0EfN3c107complexIfEEEEv12SSMParamsBwd)
        /*1190*/ 	.word	0x00000000


	//----- nvinfo : EIATTR_MIN_STACK_SIZE
	.align		4
.L_777:
        /*1194*/ 	.byte	0x04, 0x12
        /*1196*/ 	.short	(.L_779 - .L_778)
	.align		4
.L_778:
        /*1198*/ 	.word	index@(_Z25selective_scan_bwd_kernelI32Selective_Scan_bwd_kernel_traitsILi64ELi16ELb1ELb0ELb1ELb1ELb1EfN3c107complexIfEEEEv12SSMParamsBwd)
        /*119c*/ 	.word	0x00000000


	//----- nvinfo : EIATTR_MIN_STACK_SIZE
	.align		4
.L_779:
        /*11a0*/ 	.byte	0x04, 0x12
        /*11a2*/ 	.short	(.L_781 - .L_780)
	.align		4
.L_780:
        /*11a4*/ 	.word	index@(_Z25selective_scan_bwd_kernelI32Selective_Scan_bwd_kernel_traitsILi64ELi16ELb1ELb1ELb0ELb0ELb0EfN3c107complexIfEEEEv12SSMParamsBwd)
        /*11a8*/ 	.word	0x00000000


	//----- nvinfo : EIATTR_MIN_STACK_SIZE
	.align		4
.L_781:
        /*11ac*/ 	.byte	0x04, 0x12
        /*11ae*/ 	.short	(.L_783 - .L_782)
	.align		4
.L_782:
        /*11b0*/ 	.word	index@(_Z25selective_scan_bwd_kernelI32Selective_Scan_bwd_kernel_traitsILi64ELi16ELb1ELb1ELb0ELb0ELb1EfN3c107complexIfEEEEv12SSMParamsBwd)
        /*11b4*/ 	.word	0x00000000


	//----- nvinfo : EIATTR_MIN_STACK_SIZE
	.align		4
.L_783:
        /*11b8*/ 	.byte	0x04, 0x12
        /*11ba*/ 	.short	(.L_785 - .L_784)
	.align		4
.L_784:
        /*11bc*/ 	.word	index@(_Z25selective_scan_bwd_kernelI32Selective_Scan_bwd_kernel_traitsILi64ELi16ELb1ELb1ELb0ELb1ELb0EfN3c107complexIfEEEEv12SSMParamsBwd)
        /*11c0*/ 	.word	0x00000000


	//----- nvinfo : EIATTR_MIN_STACK_SIZE
	.align		4
.L_785:
        /*11c4*/ 	.byte	0x04, 0x12
        /*11c6*/ 	.short	(.L_787 - .L_786)
	.align		4
.L_786:
        /*11c8*/ 	.word	index@(_Z25selective_scan_bwd_kernelI32Selective_Scan_bwd_kernel_traitsILi64ELi16ELb1ELb1ELb0ELb1ELb1EfN3c107complexIfEEEEv12SSMParamsBwd)
        /*11cc*/ 	.word	0x00000000


	//----- nvinfo : EIATTR_MIN_STACK_SIZE
	.align		4
.L_787:
        /*11d0*/ 	.byte	0x04, 0x12
        /*11d2*/ 	.short	(.L_789 - .L_788)
	.align		4
.L_788:
        /*11d4*/ 	.word	index@(_Z25selective_scan_bwd_kernelI32Selective_Scan_bwd_kernel_traitsILi64ELi16ELb1ELb1ELb1ELb0ELb0EfN3c107complexIfEEEEv12SSMParamsBwd)
        /*11d8*/ 	.word	0x00000000


	//----- nvinfo : EIATTR_MIN_STACK_SIZE
	.align		4
.L_789:
        /*11dc*/ 	.byte	0x04, 0x12
        /*11de*/ 	.short	(.L_791 - .L_790)
	.align		4
.L_790:
        /*11e0*/ 	.word	index@(_Z25selective_scan_bwd_kernelI32Selective_Scan_bwd_kernel_traitsILi64ELi16ELb1ELb1ELb1ELb0ELb1EfN3c107complexIfEEEEv12SSMParamsBwd)
        /*11e4*/ 	.word	0x00000000


	//----- nvinfo : EIATTR_MIN_STACK_SIZE
	.align		4
.L_791:
        /*11e8*/ 	.byte	0x04, 0x12
        /*11ea*/ 	.short	(.L_793 - .L_792)
	.align		4
.L_792:
        /*11ec*/ 	.word	index@(_Z25selective_scan_bwd_kernelI32Selective_Scan_bwd_kernel_traitsILi64ELi16ELb1ELb1ELb1ELb1ELb0EfN3c107complexIfEEEEv12SSMParamsBwd)
        /*11f0*/ 	.word	0x00000000


	//----- nvinfo : EIATTR_MIN_STACK_SIZE
	.align		4
.L_793:
        /*11f4*/ 	.byte	0x04, 0x12
        /*11f6*/ 	.short	(.L_795 - .L_794)
	.align		4
.L_794:
        /*11f8*/ 	.word	index@(_Z25selective_scan_bwd_kernelI32Selective_Scan_bwd_kernel_traitsILi64ELi16ELb1ELb1ELb1ELb1ELb1EfN3c107complexIfEEEEv12SSMParamsBwd)
        /*11fc*/ 	.word	0x00000000


	//----- nvinfo : EIATTR_MIN_STACK_SIZE
	.align		4
.L_795:
        /*1200*/ 	.byte	0x04, 0x12
        /*1202*/ 	.short	(.L_797 - .L_796)
	.align		4
.L_796:
        /*1204*/ 	.word	index@(_Z25selective_scan_bwd_kernelI32Selective_Scan_bwd_kernel_traitsILi32ELi16ELb0ELb0ELb0ELb0ELb0EfN3c107complexIfEEEEv12SSMParamsBwd)
        /*1208*/ 	.word	0x00000000


	//----- nvinfo : EIATTR_MIN_STACK_SIZE
	.align		4
.L_797:
        /*120c*/ 	.byte	0x04, 0x12
        /*120e*/ 	.short	(.L_799 - .L_798)
	.align		4
.L_798:
        /*1210*/ 	.word	index@(_Z25selective_scan_bwd_kernelI32Selective_Scan_bwd_kernel_traitsILi32ELi16ELb0ELb0ELb0ELb0ELb1EfN3c107complexIfEEEEv12SSMParamsBwd)
        /*1214*/ 	.word	0x00000000


	//----- nvinfo : EIATTR_MIN_STACK_SIZE
	.align		4
.L_799:
        /*1218*/ 	.byte	0x04, 0x12
        /*121a*/ 	.short	(.L_801 - .L_800)
	.align		4
.L_800:
        /*121c*/ 	.word	index@(_Z25selective_scan_bwd_kernelI32Selective_Scan_bwd_kernel_traitsILi32ELi16ELb0ELb0ELb0ELb1ELb0EfN3c107complexIfEEEEv12SSMParamsBwd)
        /*1220*/ 	.word	0x00000000


	//----- nvinfo : EIATTR_MIN_STACK_SIZE
	.align		4
.L_801:
        /*1224*/ 	.byte	0x04, 0x12
        /*1226*/ 	.short	(.L_803 - .L_802)
	.align		4
.L_802:
        /*1228*/ 	.word	index@(_Z25selective_scan_bwd_kernelI32Selective_Scan_bwd_kernel_traitsILi32ELi16ELb0ELb0ELb0ELb1ELb1EfN3c107complexIfEEEEv12SSMParamsBwd)
        /*122c*/ 	.word	0x00000000


	//----- nvinfo : EIATTR_MIN_STACK_SIZE
	.align		4
.L_803:
        /*1230*/ 	.byte	0x04, 0x12
        /*1232*/ 	.short	(.L_805 - .L_804)
	.align		4
.L_804:
        /*1234*/ 	.word	index@(_Z25selective_scan_bwd_kernelI32Selective_Scan_bwd_kernel_traitsILi32ELi16ELb0ELb0ELb1ELb0ELb0EfN3c107complexIfEEEEv12SSMParamsBwd)
        /*1238*/ 	.word	0x00000000


	//----- nvinfo : EIATTR_MIN_STACK_SIZE
	.align		4
.L_805:
        /*123c*/ 	.byte	0x04, 0x12
        /*123e*/ 	.short	(.L_807 - .L_806)
	.align		4
.L_806:
        /*1240*/ 	.word	index@(_Z25selective_scan_bwd_kernelI32Selective_Scan_bwd_kernel_traitsILi32ELi16ELb0ELb0ELb1ELb0ELb1EfN3c107complexIfEEEEv12SSMParamsBwd)
        /*1244*/ 	.word	0x00000000


	//----- nvinfo : EIATTR_MIN_STACK_SIZE
	.align		4
.L_807:
        /*1248*/ 	.byte	0x04, 0x12
        /*124a*/ 	.short	(.L_809 - .L_808)
	.align		4
.L_808:
        /*124c*/ 	.word	index@(_Z25selective_scan_bwd_kernelI32Selective_Scan_bwd_kernel_traitsILi32ELi16ELb0ELb0ELb1ELb1ELb0EfN3c107complexIfEEEEv12SSMParamsBwd)
        /*1250*/ 	.word	0x00000000


	//----- nvinfo : EIATTR_MIN_STACK_SIZE
	.align		4
.L_809:
        /*1254*/ 	.byte	0x04, 0x12
        /*1256*/ 	.short	(.L_811 - .L_810)
	.align		4
.L_810:
        /*1258*/ 	.word	index@(_Z25selective_scan_bwd_kernelI32Selective_Scan_bwd_kernel_traitsILi32ELi16ELb0ELb0ELb1ELb1ELb1EfN3c107complexIfEEEEv12SSMParamsBwd)
        /*125c*/ 	.word	0x00000000


	//----- nvinfo : EIATTR_MIN_STACK_SIZE
	.align		4
.L_811:
        /*1260*/ 	.byte	0x04, 0x12
        /*1262*/ 	.short	(.L_813 - .L_812)
	.align		4
.L_812:
        /*1264*/ 	.word	index@(_Z25selective_scan_bwd_kernelI32Selective_Scan_bwd_kernel_traitsILi32ELi16ELb0ELb1ELb0ELb0ELb0EfN3c107complexIfEEEEv12SSMParamsBwd)
        /*1268*/ 	.word	0x00000000


	//----- nvinfo : EIATTR_MIN_STACK_SIZE
	.align		4
.L_813:
        /*126c*/ 	.byte	0x04, 0x12
        /*126e*/ 	.short	(.L_815 - .L_814)
	.align		4
.L_814:
        /*1270*/ 	.word	index@(_Z25selective_scan_bwd_kernelI32Selective_Scan_bwd_kernel_traitsILi32ELi16ELb0ELb1ELb0ELb0ELb1EfN3c107complexIfEEEEv12SSMParamsBwd)
        /*1274*/ 	.word	0x00000000


	//----- nvinfo : EIATTR_MIN_STACK_SIZE
	.align		4
.L_815:
        /*1278*/ 	.byte	0x04, 0x12
        /*127a*/ 	.short	(.L_817 - .L_816)
	.align		4
.L_816:
        /*127c*/ 	.word	index@(_Z25selective_scan_bwd_kernelI32Selective_Scan_bwd_kernel_traitsILi32ELi16ELb0ELb1ELb0ELb1ELb0EfN3c107complexIfEEEEv12SSMParamsBwd)
        /*1280*/ 	.word	0x00000000


	//----- nvinfo : EIATTR_MIN_STACK_SIZE
	.align		4
.L_817:
        /*1284*/ 	.byte	0x04, 0x12
        /*1286*/ 	.short	(.L_819 - .L_818)
	.align		4
.L_818:
        /*1288*/ 	.word	index@(_Z25selective_scan_bwd_kernelI32Selective_Scan_bwd_kernel_traitsILi32ELi16ELb0ELb1ELb0ELb1ELb1EfN3c107complexIfEEEEv12SSMParamsBwd)
        /*128c*/ 	.word	0x00000000


	//----- nvinfo : EIATTR_MIN_STACK_SIZE
	.align		4
.L_819:
        /*1290*/ 	.byte	0x04, 0x12
        /*1292*/ 	.short	(.L_821 - .L_820)
	.align		4
.L_820:
        /*1294*/ 	.word	index@(_Z25selective_scan_bwd_kernelI32Selective_Scan_bwd_kernel_traitsILi32ELi16ELb0ELb1ELb1ELb0ELb0EfN3c107complexIfEEEEv12SSMParamsBwd)
        /*1298*/ 	.word	0x00000000


	//----- nvinfo : EIATTR_MIN_STACK_SIZE
	.align		4
.L_821:
        /*129c*/ 	.byte	0x04, 0x12
        /*129e*/ 	.short	(.L_823 - .L_822)
	.align		4
.L_822:
        /*12a0*/ 	.word	index@(_Z25selective_scan_bwd_kernelI32Selective_Scan_bwd_kernel_traitsILi32ELi16ELb0ELb1ELb1ELb0ELb1EfN3c107complexIfEEEEv12SSMParamsBwd)
        /*12a4*/ 	.word	0x00000000


	//----- nvinfo : EIATTR_MIN_STACK_SIZE
	.align		4
.L_823:
        /*12a8*/ 	.byte	0x04, 0x12
        /*12aa*/ 	.short	(.L_825 - .L_824)
	.align		4
.L_824:
        /*12ac*/ 	.word	index@(_Z25selective_scan_bwd_kernelI32Selective_Scan_bwd_kernel_traitsILi32ELi16ELb0ELb1ELb1ELb1ELb0EfN3c107complexIfEEEEv12SSMParamsBwd)
        /*12b0*/ 	.word	0x00000000


	//----- nvinfo : EIATTR_MIN_STACK_SIZE
	.align		4
.L_825:
        /*12b4*/ 	.byte	0x04, 0x12
        /*12b6*/ 	.short	(.L_827 - .L_826)
	.align		4
.L_826:
        /*12b8*/ 	.word	index@(_Z25selective_scan_bwd_kernelI32Selective_Scan_bwd_kernel_traitsILi32ELi16ELb0ELb1ELb1ELb1ELb1EfN3c107complexIfEEEEv12SSMParamsBwd)
        /*12bc*/ 	.word	0x00000000


	//----- nvinfo : EIATTR_MIN_STACK_SIZE
	.align		4
.L_827:
        /*12c0*/ 	.byte	0x04, 0x12
        /*12c2*/ 	.short	(.L_829 - .L_828)
	.align		4
.L_828:
        /*12c4*/ 	.word	index@(_Z25selective_scan_bwd_kernelI32Selective_Scan_bwd_kernel_traitsILi32ELi16ELb1ELb0ELb0ELb0ELb0EfN3c107complexIfEEEEv12SSMParamsBwd)
        /*12c8*/ 	.word	0x00000000


	//----- nvinfo : EIATTR_MIN_STACK_SIZE
	.align		4
.L_829:
        /*12cc*/ 	.byte	0x04, 0x12
        /*12ce*/ 	.short	(.L_831 - .L_830)
	.align		4
.L_830:
        /*12d0*/ 	.word	index@(_Z25selective_scan_bwd_kernelI32Selective_Scan_bwd_kernel_traitsILi32ELi16ELb1ELb0ELb0ELb0ELb1EfN3c107complexIfEEEEv12SSMParamsBwd)
        /*12d4*/ 	.word	0x00000000


	//----- nvinfo : EIATTR_MIN_STACK_SIZE
	.align		4
.L_831:
        /*12d8*/ 	.byte	0x04, 0x12
        /*12da*/ 	.short	(.L_833 - .L_832)
	.align		4
.L_832:
        /*12dc*/ 	.word	index@(_Z25selective_scan_bwd_kernelI32Selective_Scan_bwd_kernel_traitsILi32ELi16ELb1ELb0ELb0ELb1ELb0EfN3c107complexIfEEEEv12SSMParamsBwd)
        /*12e0*/ 	.word	0x00000000


	//----- nvinfo : EIATTR_MIN_STACK_SIZE
	.align		4
.L_833:
        /*12e4*/ 	.byte	0x04, 0x12
        /*12e6*/ 	.short	(.L_835 - .L_834)
	.align		4
.L_834:
        /*12e8*/ 	.word	index@(_Z25selective_scan_bwd_kernelI32Selective_Scan_bwd_kernel_traitsILi32ELi16ELb1ELb0ELb0ELb1ELb1EfN3c107complexIfEEEEv12SSMParamsBwd)
        /*12ec*/ 	.word	0x00000000


	//----- nvinfo : EIATTR_MIN_STACK_SIZE
	.align		4
.L_835:
        /*12f0*/ 	.byte	0x04, 0x12
        /*12f2*/ 	.short	(.L_837 - .L_836)
	.align		4
.L_836:
        /*12f4*/ 	.word	index@(_Z25selective_scan_bwd_kernelI32Selective_Scan_bwd_kernel_traitsILi32ELi16ELb1ELb0ELb1ELb0ELb0EfN3c107complexIfEEEEv12SSMParamsBwd)
        /*12f8*/ 	.word	0x00000000


	//----- nvinfo : EIATTR_MIN_STACK_SIZE
	.align		4
.L_837:
        /*12fc*/ 	.byte	0x04, 0x12
        /*12fe*/ 	.short	(.L_839 - .L_838)
	.align		4
.L_838:
        /*1300*/ 	.word	index@(_Z25selective_scan_bwd_kernelI32Selective_Scan_bwd_kernel_traitsILi32ELi16ELb1ELb0ELb1ELb0ELb1EfN3c107complexIfEEEEv12SSMParamsBwd)
        /*1304*/ 	.word	0x00000000


	//----- nvinfo : EIATTR_MIN_STACK_SIZE
	.align		4
.L_839:
        /*1308*/ 	.byte	0x04, 0x12
        /*130a*/ 	.short	(.L_841 - .L_840)
	.align		4
.L_840:
        /*130c*/ 	.word	index@(_Z25selective_scan_bwd_kernelI32Selective_Scan_bwd_kernel_traitsILi32ELi16ELb1ELb0ELb1ELb1ELb0EfN3c107complexIfEEEEv12SSMParamsBwd)
        /*1310*/ 	.word	0x00000000


	//----- nvinfo : EIATTR_MIN_STACK_SIZE
	.align		4
.L_841:
        /*1314*/ 	.byte	0x04, 0x12
        /*1316*/ 	.short	(.L_843 - .L_842)
	.align		4
.L_842:
        /*1318*/ 	.word	index@(_Z25selective_scan_bwd_kernelI32Selective_Scan_bwd_kernel_traitsILi32ELi16ELb1ELb0ELb1ELb1ELb1EfN3c107complexIfEEEEv12SSMParamsBwd)
        /*131c*/ 	.word	0x00000000


	//----- nvinfo : EIATTR_MIN_STACK_SIZE
	.align		4
.L_843:
        /*1320*/ 	.byte	0x04, 0x12
        /*1322*/ 	.short	(.L_845 - .L_844)
	.align		4
.L_844:
        /*1324*/ 	.word	index@(_Z25selective_scan_bwd_kernelI32Selective_Scan_bwd_kernel_traitsILi32ELi16ELb1ELb1ELb0ELb0ELb0EfN3c107complexIfEEEEv12SSMParamsBwd)
        /*1328*/ 	.word	0x00000000


	//----- nvinfo : EIATTR_MIN_STACK_SIZE
	.align		4
.L_845:
        /*132c*/ 	.byte	0x04, 0x12
        /*132e*/ 	.short	(.L_847 - .L_846)
	.align		4
.L_846:
        /*1330*/ 	.word	index@(_Z25selective_scan_bwd_kernelI32Selective_Scan_bwd_kernel_traitsILi32ELi16ELb1ELb1ELb0ELb0ELb1EfN3c107complexIfEEEEv12SSMParamsBwd)
        /*1334*/ 	.word	0x00000000


	//----- nvinfo : EIATTR_MIN_STACK_SIZE
	.align		4
.L_847:
        /*1338*/ 	.byte	0x04, 0x12
        /*133a*/ 	.short	(.L_849 - .L_848)
	.align		4
.L_848:
        /*133c*/ 	.word	index@(_Z25selective_scan_bwd_kernelI32Selective_Scan_bwd_kernel_traitsILi32ELi16ELb1ELb1ELb0ELb1ELb0EfN3c107complexIfEEEEv12SSMParamsBwd)
        /*1340*/ 	.word	0x00000000


	//----- nvinfo : EIATTR_MIN_STACK_SIZE
	.align		4
.L_849:
        /*1344*/ 	.byte	0x04, 0x12
        /*1346*/ 	.short	(.L_851 - .L_850)
	.align		4
.L_850:
        /*1348*/ 	.word	index@(_Z25selective_scan_bwd_kernelI32Selective_Scan_bwd_kernel_traitsILi32ELi16ELb1ELb1ELb0ELb1ELb1EfN3c107complexIfEEEEv12SSMParamsBwd)
        /*134c*/ 	.word	0x00000000


	//----- nvinfo : EIATTR_MIN_STACK_SIZE
	.align		4
.L_851:
        /*1350*/ 	.byte	0x04, 0x12
        /*1352*/ 	.short	(.L_853 - .L_852)
	.align		4
.L_852:
        /*1354*/ 	.word	index@(_Z25selective_scan_bwd_kernelI32Selective_Scan_bwd_kernel_traitsILi32ELi16ELb1ELb1ELb1ELb0ELb0EfN3c107complexIfEEEEv12SSMParamsBwd)
        /*1358*/ 	.word	0x00000000


	//----- nvinfo : EIATTR_MIN_STACK_SIZE
	.align		4
.L_853:
        /*135c*/ 	.byte	0x04, 0x12
        /*135e*/ 	.short	(.L_855 - .L_854)
	.align		4
.L_854:
        /*1360*/ 	.word	index@(_Z25selective_scan_bwd_kernelI32Selective_Scan_bwd_kernel_traitsILi32ELi16ELb1ELb1ELb1ELb0ELb1EfN3c107complexIfEEEEv12SSMParamsBwd)
        /*1364*/ 	.word	0x00000000


	//----- nvinfo : EIATTR_MIN_STACK_SIZE
	.align		4
.L_855:
        /*1368*/ 	.byte	0x04, 0x12
        /*136a*/ 	.short	(.L_857 - .L_856)
	.align		4
.L_856:
        /*136c*/ 	.word	index@(_Z25selective_scan_bwd_kernelI32Selective_Scan_bwd_kernel_traitsILi32ELi16ELb1ELb1ELb1ELb1ELb0EfN3c107complexIfEEEEv12SSMParamsBwd)
        /*1370*/ 	.word	0x00000000


	//----- nvinfo : EIATTR_MIN_STACK_SIZE
	.align		4
.L_857:
        /*1374*/ 	.byte	0x04, 0x12
        /*1376*/ 	.short	(.L_859 - .L_858)
	.align		4
.L_858:
        /*1378*/ 	.word	index@(_Z25selective_scan_bwd_kernelI32Selective_Scan_bwd_kernel_traitsILi32ELi16ELb1ELb1ELb1ELb1ELb1EfN3c107complexIfEEEEv12SSMParamsBwd)
        /*137c*/ 	.word	0x00000000


	//----- nvinfo : EIATTR_MIN_STACK_SIZE
	.align		4
.L_859:
        /*1380*/ 	.byte	0x04, 0x12
        /*1382*/ 	.short	(.L_861 - .L_860)
	.align		4
.L_860:
        /*1384*/ 	.word	index@(_Z25selective_scan_bwd_kernelI32Selective_Scan_bwd_kernel_traitsILi32ELi8ELb0ELb0ELb0ELb0ELb0EfN3c107complexIfEEEEv12SSMParamsBwd)
        /*1388*/ 	.word	0x00000000


	//----- nvinfo : EIATTR_MIN_STACK_SIZE
	.align		4
.L_861:
        /*138c*/ 	.byte	0x04, 0x12
        /*138e*/ 	.short	(.L_863 - .L_862)
	.align		4
.L_862:
        /*1390*/ 	.word	index@(_Z25selective_scan_bwd_kernelI32Selective_Scan_bwd_kernel_traitsILi32ELi8ELb0ELb0ELb0ELb0ELb1EfN3c107complexIfEEEEv12SSMParamsBwd)
        /*1394*/ 	.word	0x00000000


	//----- nvinfo : EIATTR_MIN_STACK_SIZE
	.align		4
.L_863:
        /*1398*/ 	.byte	0x04, 0x12
        /*139a*/ 	.short	(.L_865 - .L_864)
	.align		4
.L_864:
        /*139c*/ 	.word	index@(_Z25selective_scan_bwd_kernelI32Selective_Scan_bwd_kernel_traitsILi32ELi8ELb0ELb0ELb0ELb1ELb0EfN3c107complexIfEEEEv12SSMParamsBwd)
        /*13a0*/ 	.word	0x00000000


	//----- nvinfo : EIATTR_MIN_STACK_SIZE
	.align		4
.L_865:
        /*13a4*/ 	.byte	0x04, 0x12
        /*13a6*/ 	.short	(.L_867 - .L_866)
	.align		4
.L_866:
        /*13a8*/ 	.word	index@(_Z25selective_scan_bwd_kernelI32Selective_Scan_bwd_kernel_traitsILi32ELi8ELb0ELb0ELb0ELb1ELb1EfN3c107complexIfEEEEv12SSMParamsBwd)
        /*13ac*/ 	.word	0x00000000


	//----- nvinfo : EIATTR_MIN_STACK_SIZE
	.align		4
.L_867:
        /*13b0*/ 	.byte	0x04, 0x12
        /*13b2*/ 	.short	(.L_869 - .L_868)
	.align		4
.L_868:
        /*13b4*/ 	.word	index@(_Z25selective_scan_bwd_kernelI32Selective_Scan_bwd_kernel_traitsILi32ELi8ELb0ELb0ELb1ELb0ELb0EfN3c107complexIfEEEEv12SSMParamsBwd)
        /*13b8*/ 	.word	0x00000000


	//----- nvinfo : EIATTR_MIN_STACK_SIZE
	.align		4
.L_869:
        /*13bc*/ 	.byte	0x04, 0x12
        /*13be*/ 	.short	(.L_871 - .L_870)
	.align		4
.L_870:
        /*13c0*/ 	.word	index@(_Z25selective_scan_bwd_kernelI32Selective_Scan_bwd_kernel_traitsILi32ELi8ELb0ELb0ELb1ELb0ELb1EfN3c107complexIfEEEEv12SSMParamsBwd)
        /*13c4*/ 	.word	0x00000000


	//----- nvinfo : EIATTR_MIN_STACK_SIZE
	.align		4
.L_871:
        /*13c8*/ 	.byte	0x04, 0x12
        /*13ca*/ 	.short	(.L_873 - .L_872)
	.align		4
.L_872:
        /*13cc*/ 	.word	index@(_Z25selective_scan_bwd_kernelI32Selective_Scan_bwd_kernel_traitsILi32ELi8ELb0ELb0ELb1ELb1ELb0EfN3c107complexIfEEEEv12SSMParamsBwd)
        /*13d0*/ 	.word	0x00000000


	//----- nvinfo : EIATTR_MIN_STACK_SIZE
	.align		4
.L_873:
        /*13d4*/ 	.byte	0x04, 0x12
        /*13d6*/ 	.short	(.L_875 - .L_874)
	.align		4
.L_874:
        /*13d8*/ 	.word	index@(_Z25selective_scan_bwd_kernelI32Selective_Scan_bwd_kernel_traitsILi32ELi8ELb0ELb0ELb1ELb1ELb1EfN3c107complexIfEEEEv12SSMParamsBwd)
        /*13dc*/ 	.word	0x00000000


	//----- nvinfo : EIATTR_MIN_STACK_SIZE
	.align		4
.L_875:
        /*13e0*/ 	.byte	0x04, 0x12
        /*13e2*/ 	.short	(.L_877 - .L_876)
	.align		4
.L_876:
        /*13e4*/ 	.word	index@(_Z25selective_scan_bwd_kernelI32Selective_Scan_bwd_kernel_traitsILi32ELi8ELb0ELb1ELb0ELb0ELb0EfN3c107complexIfEEEEv12SSMParamsBwd)
        /*13e8*/ 	.word	0x00000000


	//----- nvinfo : EIATTR_MIN_STACK_SIZE
	.align		4
.L_877:
        /*13ec*/ 	.byte	0x04, 0x12
        /*13ee*/ 	.short	(.L_879 - .L_878)
	.align		4
.L_878:
        /*13f0*/ 	.word	index@(_Z25selective_scan_bwd_kernelI32Selective_Scan_bwd_kernel_traitsILi32ELi8ELb0ELb1ELb0ELb0ELb1EfN3c107complexIfEEEEv12SSMParamsBwd)
        /*13f4*/ 	.word	0x00000000


	//----- nvinfo : EIATTR_MIN_STACK_SIZE
	.align		4
.L_879:
        /*13f8*/ 	.byte	0x04, 0x12
        /*13fa*/ 	.short	(.L_881 - .L_880)
	.align		4
.L_880:
        /*13fc*/ 	.word	index@(_Z25selective_scan_bwd_kernelI32Selective_Scan_bwd_kernel_traitsILi32ELi8ELb0ELb1ELb0ELb1ELb0EfN3c107complexIfEEEEv12SSMParamsBwd)
        /*1400*/ 	.word	0x00000000


	//----- nvinfo : EIATTR_MIN_STACK_SIZE
	.align		4
.L_881:
        /*1404*/ 	.byte	0x04, 0x12
        /*1406*/ 	.short	(.L_883 - .L_882)
	.align		4
.L_882:
        /*1408*/ 	.word	index@(_Z25selective_scan_bwd_kernelI32Selective_Scan_bwd_kernel_traitsILi32ELi8ELb0ELb1ELb0ELb1ELb1EfN3c107complexIfEEEEv12SSMParamsBwd)
        /*140c*/ 	.word	0x00000000


	//----- nvinfo : EIATTR_MIN_STACK_SIZE
	.align		4
.L_883:
        /*1410*/ 	.byte	0x04, 0x12
        /*1412*/ 	.short	(.L_885 - .L_884)
	.align		4
.L_884:
        /*1414*/ 	.word	index@(_Z25selective_scan_bwd_kernelI32Selective_Scan_bwd_kernel_traitsILi32ELi8ELb0ELb1ELb1ELb0ELb0EfN3c107complexIfEEEEv12SSMParamsBwd)
        /*1418*/ 	.word	0x00000000


	//----- nvinfo : EIATTR_MIN_STACK_SIZE
	.align		4
.L_885:
        /*141c*/ 	.byte	0x04, 0x12
        /*141e*/ 	.short	(.L_887 - .L_886)
	.align		4
.L_886:
        /*1420*/ 	.word	index@(_Z25selective_scan_bwd_kernelI32Selective_Scan_bwd_kernel_traitsILi32ELi8ELb0ELb1ELb1ELb0ELb1EfN3c107complexIfEEEEv12SSMParamsBwd)
        /*1424*/ 	.word	0x00000000


	//----- nvinfo : EIATTR_MIN_STACK_SIZE
	.align		4
.L_887:
        /*1428*/ 	.byte	0x04, 0x12
        /*142a*/ 	.short	(.L_889 - .L_888)
	.align		4
.L_888:
        /*142c*/ 	.word	index@(_Z25selective_scan_bwd_kernelI32Selective_Scan_bwd_kernel_traitsILi32ELi8ELb0ELb1ELb1ELb1ELb0EfN3c107complexIfEEEEv12SSMParamsBwd)
        /*1430*/ 	.word	0x00000000


	//----- nvinfo : EIATTR_MIN_STACK_SIZE
	.align		4
.L_889:
        /*1434*/ 	.byte	0x04, 0x12
        /*1436*/ 	.short	(.L_891 - .L_890)
	.align		4
.L_890:
        /*1438*/ 	.word	index@(_Z25selective_scan_bwd_kernelI32Selective_Scan_bwd_kernel_traitsILi32ELi8ELb0ELb1ELb1ELb1ELb1EfN3c107complexIfEEEEv12SSMParamsBwd)
        /*143c*/ 	.word	0x00000000


	//----- nvinfo : EIATTR_MIN_STACK_SIZE
	.align		4
.L_891:
        /*1440*/ 	.byte	0x04, 0x12
        /*1442*/ 	.short	(.L_893 - .L_892)
	.align		4
.L_892:
        /*1444*/ 	.word	index@(_Z25selective_scan_bwd_kernelI32Selective_Scan_bwd_kernel_traitsILi32ELi8ELb1ELb0ELb0ELb0ELb0EfN3c107complexIfEEEEv12SSMParamsBwd)
        /*1448*/ 	.word	0x00000000


	//----- nvinfo : EIATTR_MIN_STACK_SIZE
	.align		4
.L_893:
        /*144c*/ 	.byte	0x04, 0x12
        /*144e*/ 	.short	(.L_895 - .L_894)
	.align		4
.L_894:
        /*1450*/ 	.word	index@(_Z25selective_scan_bwd_kernelI32Selective_Scan_bwd_kernel_traitsILi32ELi8ELb1ELb0ELb0ELb0ELb1EfN3c107complexIfEEEEv12SSMParamsBwd)
        /*1454*/ 	.word	0x00000000


	//----- nvinfo : EIATTR_MIN_STACK_SIZE
	.align		4
.L_895:
        /*1458*/ 	.byte	0x04, 0x12
        /*145a*/ 	.short	(.L_897 - .L_896)
	.align		4
.L_896:
        /*145c*/ 	.word	index@(_Z25selective_scan_bwd_kernelI32Selective_Scan_bwd_kernel_traitsILi32ELi8ELb1ELb0ELb0ELb1ELb0EfN3c107complexIfEEEEv12SSMParamsBwd)
        /*1460*/ 	.word	0x00000000


	//----- nvinfo : EIATTR_MIN_STACK_SIZE
	.align		4
.L_897:
        /*1464*/ 	.byte	0x04, 0x12
        /*1466*/ 	.short	(.L_899 - .L_898)
	.align		4
.L_898:
        /*1468*/ 	.word	index@(_Z25selective_scan_bwd_kernelI32Selective_Scan_bwd_kernel_traitsILi32ELi8ELb1ELb0ELb0ELb1ELb1EfN3c107complexIfEEEEv12SSMParamsBwd)
        /*146c*/ 	.word	0x00000000


	//----- nvinfo : EIATTR_MIN_STACK_SIZE
	.align		4
.L_899:
        /*1470*/ 	.byte	0x04, 0x12
        /*1472*/ 	.short	(.L_901 - .L_900)
	.align		4
.L_900:
        /*1474*/ 	.word	index@(_Z25selective_scan_bwd_kernelI32Selective_Scan_bwd_kernel_traitsILi32ELi8ELb1ELb0ELb1ELb0ELb0EfN3c107complexIfEEEEv12SSMParamsBwd)
        /*1478*/ 	.word	0x00000000


	//----- nvinfo : EIATTR_MIN_STACK_SIZE
	.align		4
.L_901:
        /*147c*/ 	.byte	0x04, 0x12
        /*147e*/ 	.short	(.L_903 - .L_902)
	.align		4
.L_902:
        /*1480*/ 	.word	index@(_Z25selective_scan_bwd_kernelI32Selective_Scan_bwd_kernel_traitsILi32ELi8ELb1ELb0ELb1ELb0ELb1EfN3c107complexIfEEEEv12SSMParamsBwd)
        /*1484*/ 	.word	0x00000000


	//----- nvinfo : EIATTR_MIN_STACK_SIZE
	.align		4
.L_903:
        /*1488*/ 	.byte	0x04, 0x12
        /*148a*/ 	.short	(.L_905 - .L_904)
	.align		4
.L_904:
        /*148c*/ 	.word	index@(_Z25selective_scan_bwd_kernelI32Selective_Scan_bwd_kernel_traitsILi32ELi8ELb1ELb0ELb1ELb1ELb0EfN3c107complexIfEEEEv12SSMParamsBwd)
        /*1490*/ 	.word	0x00000000


	//----- nvinfo : EIATTR_MIN_STACK_SIZE
	.align		4
.L_905:
        /*1494*/ 	.byte	0x04, 0x12
        /*1496*/ 	.short	(.L_907 - .L_906)
	.align		4
.L_906:
        /*1498*/ 	.word	index@(_Z25selective_scan_bwd_kernelI32Selective_Scan_bwd_kernel_traitsILi32ELi8ELb1ELb0ELb1ELb1ELb1EfN3c107complexIfEEEEv12SSMParamsBwd)
        /*149c*/ 	.word	0x00000000


	//----- nvinfo : EIATTR_MIN_STACK_SIZE
	.align		4
.L_907:
        /*14a0*/ 	.byte	0x04, 0x12
        /*14a2*/ 	.short	(.L_909 - .L_908)
	.align		4
.L_908:
        /*14a4*/ 	.word	index@(_Z25selective_scan_bwd_kernelI32Selective_Scan_bwd_kernel_traitsILi32ELi8ELb1ELb1ELb0ELb0ELb0EfN3c107complexIfEEEEv12SSMParamsBwd)
        /*14a8*/ 	.word	0x00000000


	//----- nvinfo : EIATTR_MIN_STACK_SIZE
	.align		4
.L_909:
        /*14ac*/ 	.byte	0x04, 0x12
        /*14ae*/ 	.short	(.L_911 - .L_910)
	.align		4
.L_910:
        /*14b0*/ 	.word	index@(_Z25selective_scan_bwd_kernelI32Selective_Scan_bwd_kernel_traitsILi32ELi8ELb1ELb1ELb0ELb0ELb1EfN3c107complexIfEEEEv12SSMParamsBwd)
        /*14b4*/ 	.word	0x00000000


	//----- nvinfo : EIATTR_MIN_STACK_SIZE
	.align		4
.L_911:
        /*14b8*/ 	.byte	0x04, 0x12
        /*14ba*/ 	.short	(.L_913 - .L_912)
	.align		4
.L_912:
        /*14bc*/ 	.word	index@(_Z25selective_scan_bwd_kernelI32Selective_Scan_bwd_kernel_traitsILi32ELi8ELb1ELb1ELb0ELb1ELb0EfN3c107complexIfEEEEv12SSMParamsBwd)
        /*14c0*/ 	.word	0x00000000


	//----- nvinfo : EIATTR_MIN_STACK_SIZE
	.align		4
.L_913:
        /*14c4*/ 	.byte	0x04, 0x12
        /*14c6*/ 	.short	(.L_915 - .L_914)
	.align		4
.L_914:
        /*14c8*/ 	.word	index@(_Z25selective_scan_bwd_kernelI32Selective_Scan_bwd_kernel_traitsILi32ELi8ELb1ELb1ELb0ELb1ELb1EfN3c107complexIfEEEEv12SSMParamsBwd)
        /*14cc*/ 	.word	0x00000000


	//----- nvinfo : EIATTR_MIN_STACK_SIZE
	.align		4
.L_915:
        /*14d0*/ 	.byte	0x04, 0x12
        /*14d2*/ 	.short	(.L_917 - .L_916)
	.align		4
.L_916:
        /*14d4*/ 	.word	index@(_Z25selective_scan_bwd_kernelI32Selective_Scan_bwd_kernel_traitsILi32ELi8ELb1ELb1ELb1ELb0ELb0EfN3c107complexIfEEEEv12SSMParamsBwd)
        /*14d8*/ 	.word	0x00000000


	//----- nvinfo : EIATTR_MIN_STACK_SIZE
	.align		4
.L_917:
        /*14dc*/ 	.byte	0x04, 0x12
        /*14de*/ 	.short	(.L_919 - .L_918)
	.align		4
.L_918:
        /*14e0*/ 	.word	index@(_Z25selective_scan_bwd_kernelI32Selective_Scan_bwd_kernel_traitsILi32ELi8ELb1ELb1ELb1ELb0ELb1EfN3c107complexIfEEEEv12SSMParamsBwd)
        /*14e4*/ 	.word	0x00000000


	//----- nvinfo : EIATTR_MIN_STACK_SIZE
	.align		4
.L_919:
        /*14e8*/ 	.byte	0x04, 0x12
        /*14ea*/ 	.short	(.L_921 - .L_920)
	.align		4
.L_920:
        /*14ec*/ 	.word	index@(_Z25selective_scan_bwd_kernelI32Selective_Scan_bwd_kernel_traitsILi32ELi8ELb1ELb1ELb1ELb1ELb0EfN3c107complexIfEEEEv12SSMParamsBwd)
        /*14f0*/ 	.word	0x00000000


	//----- nvinfo : EIATTR_MIN_STACK_SIZE
	.align		4
.L_921:
        /*14f4*/ 	.byte	0x04, 0x12
        /*14f6*/ 	.short	(.L_923 - .L_922)
	.align		4
.L_922:
        /*14f8*/ 	.word	index@(_Z25selective_scan_bwd_kernelI32Selective_Scan_bwd_kernel_traitsILi32ELi8ELb1ELb1ELb1ELb1ELb1EfN3c107complexIfEEEEv12SSMParamsBwd)
        /*14fc*/ 	.word	0x00000000


	//----- nvinfo : EIATTR_MIN_STACK_SIZE
	.align		4
.L_923:
        /*1500*/ 	.byte	0x04, 0x12
        /*1502*/ 	.short	(.L_925 - .L_924)
	.align		4
.L_924:
        /*1504*/ 	.word	index@(_Z25selective_scan_bwd_kernelI32Selective_Scan_bwd_kernel_traitsILi32ELi4ELb0ELb0ELb0ELb0ELb0EfN3c107complexIfEEEEv12SSMParamsBwd)
        /*1508*/ 	.word	0x00000000


	//----- nvinfo : EIATTR_MIN_STACK_SIZE
	.align		4
.L_925:
        /*150c*/ 	.byte	0x04, 0x12
        /*150e*/ 	.short	(.L_927 - .L_926)
	.align		4
.L_926:
        /*1510*/ 	.word	index@(_Z25selective_scan_bwd_kernelI32Selective_Scan_bwd_kernel_traitsILi32ELi4ELb0ELb0ELb0ELb0ELb1EfN3c107complexIfEEEEv12SSMParamsBwd)
        /*1514*/ 	.word	0x00000000


	//----- nvinfo : EIATTR_MIN_STACK_SIZE
	.align		4
.L_927:
        /*1518*/ 	.byte	0x04, 0x12
        /*151a*/ 	.short	(.L_929 - .L_928)
	.align		4
.L_928:
        /*151c*/ 	.word	index@(_Z25selective_scan_bwd_kernelI32Selective_Scan_bwd_kernel_traitsILi32ELi4ELb0ELb0ELb0ELb1ELb0EfN3c107complexIfEEEEv12SSMParamsBwd)
        /*1520*/ 	.word	0x00000000


	//----- nvinfo : EIATTR_MIN_STACK_SIZE
	.align		4
.L_929:
        /*1524*/ 	.byte	0x04, 0x12
        /*1526*/ 	.short	(.L_931 - .L_930)
	.align		4
.L_930:
        /*1528*/ 	.word	index@(_Z25selective_scan_bwd_kernelI32Selective_Scan_bwd_kernel_traitsILi32ELi4ELb0ELb0ELb0ELb1ELb1EfN3c107complexIfEEEEv12SSMParamsBwd)
        /*152c*/ 	.word	0x00000000


	//----- nvinfo : EIATTR_MIN_STACK_SIZE
	.align		4
.L_931:
        /*1530*/ 	.byte	0x04, 0x12
        /*1532*/ 	.short	(.L_933 - .L_932)
	.align		4
.L_932:
        /*1534*/ 	.word	index@(_Z25selective_scan_bwd_kernelI32Selective_Scan_bwd_kernel_traitsILi32ELi4ELb0ELb0ELb1ELb0ELb0EfN3c107complexIfEEEEv12SSMParamsBwd)
        /*1538*/ 	.word	0x00000000


	//----- nvinfo : EIATTR_MIN_STACK_SIZE
	.align		4
.L_933:
        /*153c*/ 	.byte	0x04, 0x12
        /*153e*/ 	.short	(.L_935 - .L_934)
	.align		4
.L_934:
        /*1540*/ 	.word	index@(_Z25selective_scan_bwd_kernelI32Selective_Scan_bwd_kernel_traitsILi32ELi4ELb0ELb0ELb1ELb0ELb1EfN3c107complexIfEEEEv12SSMParamsBwd)
        /*1544*/ 	.word	0x00000000


	//----- nvinfo : EIATTR_MIN_STACK_SIZE
	.align		4
.L_935:
        /*1548*/ 	.byte	0x04, 0x12
        /*154a*/ 	.short	(.L_937 - .L_936)
	.align		4
.L_936:
        /*154c*/ 	.word	index@(_Z25selective_scan_bwd_kernelI32Selective_Scan_bwd_kernel_traitsILi32ELi4ELb0ELb0ELb1ELb1ELb0EfN3c107complexIfEEEEv12SSMParamsBwd)
        /*1550*/ 	.word	0x00000000


	//----- nvinfo : EIATTR_MIN_STACK_SIZE
	.align		4
.L_937:
        /*1554*/ 	.byte	0x04, 0x12
        /*1556*/ 	.short	(.L_939 - .L_938)
	.align		4
.L_938:
        /*1558*/ 	.word	index@(_Z25selective_scan_bwd_kernelI32Selective_Scan_bwd_kernel_traitsILi32ELi4ELb0ELb0ELb1ELb1ELb1EfN3c107complexIfEEEEv12SSMParamsBwd)
        /*155c*/ 	.word	0x00000000


	//----- nvinfo : EIATTR_MIN_STACK_SIZE
	.align		4
.L_939:
        /*1560*/ 	.byte	0x04, 0x12
        /*1562*/ 	.short	(.L_941 - .L_940)
	.align		4
.L_940:
        /*1564*/ 	.word	index@(_Z25selective_scan_bwd_kernelI32Selective_Scan_bwd_kernel_traitsILi32ELi4ELb0ELb1ELb0ELb0ELb0EfN3c107complexIfEEEEv12SSMParamsBwd)
        /*1568*/ 	.word	0x00000000


	//----- nvinfo : EIATTR_MIN_STACK_SIZE
	.align		4
.L_941:
        /*156c*/ 	.byte	0x04, 0x12
        /*156e*/ 	.short	(.L_943 - .L_942)
	.align		4
.L_942:
        /*1570*/ 	.word	index@(_Z25selective_scan_bwd_kernelI32Selective_Scan_bwd_kernel_traitsILi32ELi4ELb0ELb1ELb0ELb0ELb1EfN3c107complexIfEEEEv12SSMParamsBwd)
        /*1574*/ 	.word	0x00000000


	//----- nvinfo : EIATTR_MIN_STACK_SIZE
	.align		4
.L_943:
        /*1578*/ 	.byte	0x04, 0x12
        /*157a*/ 	.short	(.L_945 - .L_944)
	.align		4
.L_944:
        /*157c*/ 	.word	index@(_Z25selective_scan_bwd_kernelI32Selective_Scan_bwd_kernel_traitsILi32ELi4ELb0ELb1ELb0ELb1ELb0EfN3c107complexIfEEEEv12SSMParamsBwd)
        /*1580*/ 	.word	0x00000000


	//----- nvinfo : EIATTR_MIN_STACK_SIZE
	.align		4
.L_945:
        /*1584*/ 	.byte	0x04, 0x12
        /*1586*/ 	.short	(.L_947 - .L_946)
	.align		4
.L_946:
        /*1588*/ 	.word	index@(_Z25selective_scan_bwd_kernelI32Selective_Scan_bwd_kernel_traitsILi32ELi4ELb0ELb1ELb0ELb1ELb1EfN3c107complexIfEEEEv12SSMParamsBwd)
        /*158c*/ 	.word	0x00000000


	//----- nvinfo : EIATTR_MIN_STACK_SIZE
	.align		4
.L_947:
        /*1590*/ 	.byte	0x04, 0x12
        /*1592*/ 	.short	(.L_949 - .L_948)
	.align		4
.L_948:
        /*1594*/ 	.word	index@(_Z25selective_scan_bwd_kernelI32Selective_Scan_bwd_kernel_traitsILi32ELi4ELb0ELb1ELb1ELb0ELb0EfN3c107complexIfEEEEv12SSMParamsBwd)
        /*1598*/ 	.word	0x00000000


	//----- nvinfo : EIATTR_MIN_STACK_SIZE
	.align		4
.L_949:
        /*159c*/ 	.byte	0x04, 0x12
        /*159e*/ 	.short	(.L_951 - .L_950)
	.align		4
.L_950:
        /*15a0*/ 	.word	index@(_Z25selective_scan_bwd_kernelI32Selective_Scan_bwd_kernel_traitsILi32ELi4ELb0ELb1ELb1ELb0ELb1EfN3c107complexIfEEEEv12SSMParamsBwd)
        /*15a4*/ 	.word	0x00000000


	//----- nvinfo : EIATTR_MIN_STACK_SIZE
	.align		4
.L_951:
        /*15a8*/ 	.byte	0x04, 0x12
        /*15aa*/ 	.short	(.L_953 - .L_952)
	.align		4
.L_952:
        /*15ac*/ 	.word	index@(_Z25selective_scan_bwd_kernelI32Selective_Scan_bwd_kernel_traitsILi32ELi4ELb0ELb1ELb1ELb1ELb0EfN3c107complexIfEEEEv12SSMParamsBwd)
        /*15b0*/ 	.word	0x00000000


	//----- nvinfo : EIATTR_MIN_STACK_SIZE
	.align		4
.L_953:
        /*15b4*/ 	.byte	0x04, 0x12
        /*15b6*/ 	.short	(.L_955 - .L_954)
	.align		4
.L_954:
        /*15b8*/ 	.word	index@(_Z25selective_scan_bwd_kernelI32Selective_Scan_bwd_kernel_traitsILi32ELi4ELb0ELb1ELb1ELb1ELb1EfN3c107complexIfEEEEv12SSMParamsBwd)
        /*15bc*/ 	.word	0x00000000


	//----- nvinfo : EIATTR_MIN_STACK_SIZE
	.align		4
.L_955:
        /*15c0*/ 	.byte	0x04, 0x12
        /*15c2*/ 	.short	(.L_957 - .L_956)
	.align		4
.L_956:
        /*15c4*/ 	.word	index@(_Z25selective_scan_bwd_kernelI32Selective_Scan_bwd_kernel_traitsILi32ELi4ELb1ELb0ELb0ELb0ELb0EfN3c107complexIfEEEEv12SSMParamsBwd)
        /*15c8*/ 	.word	0x00000000


	//----- nvinfo : EIATTR_MIN_STACK_SIZE
	.align		4
.L_957:
        /*15cc*/ 	.byte	0x04, 0x12
        /*15ce*/ 	.short	(.L_959 - .L_958)
	.align		4
.L_958:
        /*15d0*/ 	.word	index@(_Z25selective_scan_bwd_kernelI32Selective_Scan_bwd_kernel_traitsILi32ELi4ELb1ELb0ELb0ELb0ELb1EfN3c107complexIfEEEEv12SSMParamsBwd)
        /*15d4*/ 	.word	0x00000000


	//----- nvinfo : EIATTR_MIN_STACK_SIZE
	.align		4
.L_959:
        /*15d8*/ 	.byte	0x04, 0x12
        /*15da*/ 	.short	(.L_961 - .L_960)
	.align		4
.L_960:
        /*15dc*/ 	.word	index@(_Z25selective_scan_bwd_kernelI32Selective_Scan_bwd_kernel_traitsILi32ELi4ELb1ELb0ELb0ELb1ELb0EfN3c107complexIfEEEEv12SSMParamsBwd)
        /*15e0*/ 	.word	0x00000000


	//----- nvinfo : EIATTR_MIN_STACK_SIZE
	.align		4
.L_961:
        /*15e4*/ 	.byte	0x04, 0x12
        /*15e6*/ 	.short	(.L_963 - .L_962)
	.align		4
.L_962:
        /*15e8*/ 	.word	index@(_Z25selective_scan_bwd_kernelI32Selective_Scan_bwd_kernel_traitsILi32ELi4ELb1ELb0ELb0ELb1ELb1EfN3c107complexIfEEEEv12SSMParamsBwd)
        /*15ec*/ 	.word	0x00000000


	//----- nvinfo : EIATTR_MIN_STACK_SIZE
	.align		4
.L_963:
        /*15f0*/ 	.byte	0x04, 0x12
        /*15f2*/ 	.short	(.L_965 - .L_964)
	.align		4
.L_964:
        /*15f4*/ 	.word	index@(_Z25selective_scan_bwd_kernelI32Selective_Scan_bwd_kernel_traitsILi32ELi4ELb1ELb0ELb1ELb0ELb0EfN3c107complexIfEEEEv12SSMParamsBwd)
        /*15f8*/ 	.word	0x00000000


	//----- nvinfo : EIATTR_MIN_STACK_SIZE
	.align		4
.L_965:
        /*15fc*/ 	.byte	0x04, 0x12
        /*15fe*/ 	.short	(.L_967 - .L_966)
	.align		4
.L_966:
        /*1600*/ 	.word	index@(_Z25selective_scan_bwd_kernelI32Selective_Scan_bwd_kernel_traitsILi32ELi4ELb1ELb0ELb1ELb0ELb1EfN3c107complexIfEEEEv12SSMParamsBwd)
        /*1604*/ 	.word	0x00000000


	//----- nvinfo : EIATTR_MIN_STACK_SIZE
	.align		4
.L_967:
        /*1608*/ 	.byte	0x04, 0x12
        /*160a*/ 	.short	(.L_969 - .L_968)
	.align		4
.L_968:
        /*160c*/ 	.word	index@(_Z25selective_scan_bwd_kernelI32Selective_Scan_bwd_kernel_traitsILi32ELi4ELb1ELb0ELb1ELb1ELb0EfN3c107complexIfEEEEv12SSMParamsBwd)
        /*1610*/ 	.word	0x00000000


	//----- nvinfo : EIATTR_MIN_STACK_SIZE
	.align		4
.L_969:
        /*1614*/ 	.byte	0x04, 0x12
        /*1616*/ 	.short	(.L_971 - .L_970)
	.align		4
.L_970:
        /*1618*/ 	.word	index@(_Z25selective_scan_bwd_kernelI32Selective_Scan_bwd_kernel_traitsILi32ELi4ELb1ELb0ELb1ELb1ELb1EfN3c107complexIfEEEEv12SSMParamsBwd)
        /*161c*/ 	.word	0x00000000


	//----- nvinfo : EIATTR_MIN_STACK_SIZE
	.align		4
.L_971:
        /*1620*/ 	.byte	0x04, 0x12
        /*1622*/ 	.short	(.L_973 - .L_972)
	.align		4
.L_972:
        /*1624*/ 	.word	index@(_Z25selective_scan_bwd_kernelI32Selective_Scan_bwd_kernel_traitsILi32ELi4ELb1ELb1ELb0ELb0ELb0EfN3c107complexIfEEEEv12SSMParamsBwd)
        /*1628*/ 	.word	0x00000000


	//----- nvinfo : EIATTR_MIN_STACK_SIZE
	.align		4
.L_973:
        /*162c*/ 	.byte	0x04, 0x12
        /*162e*/ 	.short	(.L_975 - .L_974)
	.align		4
.L_974:
        /*1630*/ 	.word	index@(_Z25selective_scan_bwd_kernelI32Selective_Scan_bwd_kernel_traitsILi32ELi4ELb1ELb1ELb0ELb0ELb1EfN3c107complexIfEEEEv12SSMParamsBwd)
        /*1634*/ 	.word	0x00000000


	//----- nvinfo : EIATTR_MIN_STACK_SIZE
	.align		4
.L_975:
        /*1638*/ 	.byte	0x04, 0x12
        /*163a*/ 	.short	(.L_977 - .L_976)
	.align		4
.L_976:
        /*163c*/ 	.word	index@(_Z25selective_scan_bwd_kernelI32Selective_Scan_bwd_kernel_traitsILi32ELi4ELb1ELb1ELb0ELb1ELb0EfN3c107complexIfEEEEv12SSMParamsBwd)
        /*1640*/ 	.word	0x00000000


	//----- nvinfo : EIATTR_MIN_STACK_SIZE
	.align		4
.L_977:
        /*1644*/ 	.byte	0x04, 0x12
        /*1646*/ 	.short	(.L_979 - .L_978)
	.align		4
.L_978:
        /*1648*/ 	.word	index@(_Z25selective_scan_bwd_kernelI32Selective_Scan_bwd_kernel_traitsILi32ELi4ELb1ELb1ELb0ELb1ELb1EfN3c107complexIfEEEEv12SSMParamsBwd)
        /*164c*/ 	.word	0x00000000


	//----- nvinfo : EIATTR_MIN_STACK_SIZE
	.align		4
.L_979:
        /*1650*/ 	.byte	0x04, 0x12
        /*1652*/ 	.short	(.L_981 - .L_980)
	.align		4
.L_980:
        /*1654*/ 	.word	index@(_Z25selective_scan_bwd_kernelI32Selective_Scan_bwd_kernel_traitsILi32ELi4ELb1ELb1ELb1ELb0ELb0EfN3c107complexIfEEEEv12SSMParamsBwd)
        /*1658*/ 	.word	0x00000000


	//----- nvinfo : EIATTR_MIN_STACK_SIZE
	.align		4
.L_981:
        /*165c*/ 	.byte	0x04, 0x12
        /*165e*/ 	.short	(.L_983 - .L_982)
	.align		4
.L_982:
        /*1660*/ 	.word	index@(_Z25selective_scan_bwd_kernelI32Selective_Scan_bwd_kernel_traitsILi32ELi4ELb1ELb1ELb1ELb0ELb1EfN3c107complexIfEEEEv12SSMParamsBwd)
        /*1664*/ 	.word	0x00000000


	//----- nvinfo : EIATTR_MIN_STACK_SIZE
	.align		4
.L_983:
        /*1668*/ 	.byte	0x04, 0x12
        /*166a*/ 	.short	(.L_985 - .L_984)
	.align		4
.L_984:
        /*166c*/ 	.word	index@(_Z25selective_scan_bwd_kernelI32Selective_Scan_bwd_kernel_traitsILi32ELi4ELb1ELb1ELb1ELb1ELb0EfN3c107complexIfEEEEv12SSMParamsBwd)
        /*1670*/ 	.word	0x00000000


	//----- nvinfo : EIATTR_MIN_STACK_SIZE
	.align		4
.L_985:
        /*1674*/ 	.byte	0x04, 0x12
        /*1676*/ 	.short	(.L_987 - .L_986)
	.align		4
.L_986:
        /*1678*/ 	.word	index@(_Z25selective_scan_bwd_kernelI32Selective_Scan_bwd_kernel_traitsILi32ELi4ELb1ELb1ELb1ELb1ELb1EfN3c107complexIfEEEEv12SSMParamsBwd)
        /*167c*/ 	.word	0x00000000
.L_987:


//--------------------- .nv.compat                --------------------------
	.section	.nv.compat,"",@"SHT_CUDA_COMPAT_INFO"
	.align	4
        /*0000*/ 	.byte	0x02, 0x09, 0x01, 0x00, 0x02, 0x02, 0x01, 0x00, 0x02, 0x05, 0x05, 0x00, 0x03, 0x07, 0x01, 0x01
        /*0010*/ 	.byte	0x02, 0x03, 0x00, 0x00, 0x02, 0x06, 0x01, 0x00, 0x04, 0x0b, 0x08, 0x00, 0x01, 0x00, 0x00, 0x00
        /*0020*/ 	.byte	0x00, 0x00, 0x00, 0x00


//--------------------- .nv.info._Z25selective_scan_bwd_kernelI32Selective_Scan_bwd_kernel_traitsILi128ELi16ELb0ELb0ELb0ELb0ELb0EfN3c107complexIfEEEEv12SSMParamsBwd --------------------------
	.section	.nv.info._Z25selective_scan_bwd_kernelI32Selective_Scan_bwd_kernel_traitsILi128ELi16ELb0ELb0ELb0ELb0ELb0EfN3c107complexIfEEEEv12SSMParamsBwd,"",@"SHT_CUDA_INFO"
	.sectionflags	@""
	.align	4


	//----- nvinfo : EIATTR_CUDA_API_VERSION
	.align		4
        /*0000*/ 	.byte	0x04, 0x37
        /*0002*/ 	.short	(.L_989 - .L_988)
.L_988:
        /*0004*/ 	.word	0x00000082


	//----- nvinfo : EIATTR_KPARAM_INFO
	.align		4
.L_989:
        /*0008*/ 	.byte	0x04, 0x17
        /*000a*/ 	.short	(.L_991 - .L_990)
.L_990:
        /*000c*/ 	.word	0x00000000
        /*0010*/ 	.short	0x0000
        /*0012*/ 	.short	0x0000
        /*0014*/ 	.byte	0x00, 0xf0, 0xc1, 0x07


	//----- nvinfo : EIATTR_SPARSE_MMA_MASK
	.align		4
.L_991:
        /*0018*/ 	.byte	0x03, 0x50
        /*001a*/ 	.short	0x0000


	//----- nvinfo : EIATTR_MAXREG_COUNT
	.align		4
        /*001c*/ 	.byte	0x03, 0x1b
        /*001e*/ 	.short	0x00ff


	//----- nvinfo : EIATTR_NUM_BARRIERS
	.align		4
        /*0020*/ 	.byte	0x02, 0x4c
        /*0022*/ 	.byte	0x01
	.zero		1


	//----- nvinfo : EIATTR_MERCURY_ISA_VERSION
	.align		4
        /*0024*/ 	.byte	0x03, 0x5f
        /*0026*/ 	.short	0x0101


	//----- nvinfo : EIATTR_INT_WARP_WIDE_INSTR_OFFSETS
	.align		4
        /*0028*/ 	.byte	0x04, 0x31
        /*002a*/ 	.short	(.L_993 - .L_992)


	//   ....[0]....
.L_992:
        /*002c*/ 	.word	0x000046f0


	//   ....[1]....
        /*0030*/ 	.word	0x00006240


	//----- nvinfo : EIATTR_COOP_GROUP_MASK_REGIDS
	.align		4
.L_993:
        /*0034*/ 	.byte	0x04, 0x29
        /*0036*/ 	.short	(.L_995 - .L_994)


	//   ....[0]....
.L_994:
        /*0038*/ 	.word	0xffffffff


	//   ....[1]....
        /*003c*/ 	.word	0xffffffff


	//   ....[2]....
        /*0040*/ 	.word	0xffffffff


	//   ....[3]....
        /*0044*/ 	.word	0xffffffff


	//   ....[4]....
        /*0048*/ 	.word	0xffffffff


	//   ....[5]....
        /*004c*/ 	.word	0xffffffff


	//   ....[6]....
        /*0050*/ 	.word	0xffffffff


	//   ....[7]....
        /*0054*/ 	.word	0xffffffff


	//   ....[8]....
        /*0058*/ 	.word	0xffffffff


	//   ....[9]....
        /*005c*/ 	.word	0xffffffff


	//   ....[10]....
        /*0060*/ 	.word	0xffffffff


	//   ....[11]....
        /*0064*/ 	.word	0xffffffff


	//   ....[12]....
        /*0068*/ 	.word	0xffffffff


	//   ....[13]....
        /*006c*/ 	.word	0xffffffff


	//   ....[14]....
        /*0070*/ 	.word	0xffffffff


	//   ....[15]....
        /*0074*/ 	.word	0xffffffff


	//   ....[16]....
        /*0078*/ 	.word	0xffffffff


	//   ....[17]....
        /*007c*/ 	.word	0xffffffff


	//   ....[18]....
        /*0080*/ 	.word	0xffffffff


	//   ....[19]....
        /*0084*/ 	.word	0xffffffff


	//   ....[20]....
        /*0088*/ 	.word	0xffffffff


	//   ....[21]....
        /*008c*/ 	.word	0xffffffff


	//   ....[22]....
        /*0090*/ 	.word	0xffffffff


	//   ....[23]....
        /*0094*/ 	.word	0xffffffff


	//   ....[24]....
        /*0098*/ 	.word	0xffffffff


	//   ....[25]....
        /*009c*/ 	.word	0xffffffff


	//   ....[26]....
        /*00a0*/ 	.word	0xffffffff


	//   ....[27]....
        /*00a4*/ 	.word	0xffffffff


	//   ....[28]....
        /*00a8*/ 	.word	0xffffffff


	//   ....[29]....
        /*00ac*/ 	.word	0xffffffff


	//   ....[30]....
        /*00b0*/ 	.word	0xffffffff


	//   ....[31]....
        /*00b4*/ 	.word	0xffffffff


	//   ....[32]....
        /*00b8*/ 	.word	0xffffffff


	//   ....[33]....
        /*00bc*/ 	.word	0xffffffff


	//   ....[34]....
        /*00c0*/ 	.word	0xffffffff


	//   ....[35]....
        /*00c4*/ 	.word	0xffffffff


	//   ....[36]....
        /*00c8*/ 	.word	0xffffffff


	//   ....[37]....
        /*00cc*/ 	.word	0xffffffff


	//   ....[38]....
        /*00d0*/ 	.word	0xffffffff


	//   ....[39]....
        /*00d4*/ 	.word	0xffffffff


	//   ....[40]....
        /*00d8*/ 	.word	0xffffffff


	//   ....[41]....
        /*00dc*/ 	.word	0xffffffff


	//   ....[42]....
        /*00e0*/ 	.word	0xffffffff


	//   ....[43]....
        /*00e4*/ 	.word	0xffffffff


	//   ....[44]....
        /*00e8*/ 	.word	0xffffffff


	//   ....[45]....
        /*00ec*/ 	.word	0xffffffff


	//   ....[46]....
        /*00f0*/ 	.word	0xffffffff


	//   ....[47]....
        /*00f4*/ 	.word	0xffffffff


	//   ....[48]....
        /*00f8*/ 	.word	0xffffffff


	//   ....[49]....
        /*00fc*/ 	.word	0xffffffff


	//   ....[50]....
        /*0100*/ 	.word	0xffffffff


	//   ....[51]....
        /*0104*/ 	.word	0xffffffff


	//   ....[52]....
        /*0108*/ 	.word	0xffffffff


	//   ....[53]....
        /*010c*/ 	.word	0xffffffff


	//   ....[54]....
        /*0110*/ 	.word	0xffffffff


	//   ....[55]....
        /*0114*/ 	.word	0xffffffff


	//   ....[56]....
        /*0118*/ 	.word	0xffffffff


	//   ....[57]....
        /*011c*/ 	.word	0xffffffff


	//   ....[58]....
        /*0120*/ 	.word	0xffffffff


	//   ....[59]....
        /*0124*/ 	.word	0xffffffff


	//   ....[60]....
        /*0128*/ 	.word	0xffffffff


	//   ....[61]....
        /*012c*/ 	.word	0xffffffff


	//   ....[62]....
        /*0130*/ 	.word	0xffffffff


	//   ....[63]....
        /*0134*/ 	.word	0xffffffff


	//   ....[64]....
        /*0138*/ 	.word	0xffffffff


	//   ....[65]....
        /*013c*/ 	.word	0xffffffff


	//   ....[66]....
        /*0140*/ 	.word	0xffffffff


	//   ....[67]....
        /*0144*/ 	.word	0xffffffff


	//   ....[68]....
        /*0148*/ 	.word	0xffffffff


	//   ....[69]....
        /*014c*/ 	.word	0xffffffff


	//   ....[70]....
        /*0150*/ 	.word	0xffffffff


	//   ....[71]....
        /*0154*/ 	.word	0xffffffff


	//   ....[72]....
        /*0158*/ 	.word	0xffffffff


	//   ....[73]....
        /*015c*/ 	.word	0xffffffff


	//   ....[74]....
        /*0160*/ 	.word	0xffffffff


	//   ....[75]....
        /*0164*/ 	.word	0xffffffff


	//   ....[76]....
        /*0168*/ 	.word	0xffffffff


	//   ....[77]....
        /*016c*/ 	.word	0xffffffff


	//   ....[78]....
        /*0170*/ 	.word	0xffffffff


	//   ....[79]....
        /*0174*/ 	.word	0xffffffff


	//   ....[80]....
        /*0178*/ 	.word	0xffffffff


	//   ....[81]....
        /*017c*/ 	.word	0xffffffff


	//   ....[82]....
        /*0180*/ 	.word	0xffffffff


	//   ....[83]....
        /*0184*/ 	.word	0xffffffff


	//   ....[84]....
        /*0188*/ 	.word	0xffffffff


	//   ....[85]....
        /*018c*/ 	.word	0xffffffff


	//   ....[86]....
        /*0190*/ 	.word	0xffffffff


	//   ....[87]....
        /*0194*/ 	.word	0xffffffff


	//   ....[88]....
        /*0198*/ 	.word	0xffffffff


	//   ....[89]....
        /*019c*/ 	.word	0xffffffff


	//   ....[90]....
        /*01a0*/ 	.word	0xffffffff


	//   ....[91]....
        /*01a4*/ 	.word	0xffffffff


	//   ....[92]....
        /*01a8*/ 	.word	0xffffffff


	//   ....[93]....
        /*01ac*/ 	.word	0xffffffff


	//   ....[94]....
        /*01b0*/ 	.word	0xffffffff


	//   ....[95]....
        /*01b4*/ 	.word	0x0500004b


	//   ....[96]....
        /*01b8*/ 	.word	0x0500004b


	//   ....[97]....
        /*01bc*/ 	.word	0x0500004b


	//   ....[98]....
        /*01c0*/ 	.word	0x0500004b


	//   ....[99]....
        /*01c4*/ 	.word	0x0500004b


	//   ....[100]....
        /*01c8*/ 	.word	0x0500004b


	//   ....[101]....
        /*01cc*/ 	.word	0x0500004b


	//   ....[102]....
        /*01d0*/ 	.word	0x0500004b


	//   ....[103]....
        /*01d4*/ 	.word	0x0500004b


	//   ....[104]....
        /*01d8*/ 	.word	0x0500004b


	//   ....[105]....
        /*01dc*/ 	.word	0x0500004b


	//   ....[106]....
        /*01e0*/ 	.word	0x0500004b


	//   ....[107]....
        /*01e4*/ 	.word	0x0500004b


	//   ....[108]....
        /*01e8*/ 	.word	0x0500004b


	//   ....[109]....
        /*01ec*/ 	.word	0x0500004b


	//   ....[110]....
        /*01f0*/ 	.word	0x0500004b


	//   ....[111]....
        /*01f4*/ 	.word	0x0500004b


	//   ....[112]....
        /*01f8*/ 	.word	0x0500004b


	//   ....[113]....
        /*01fc*/ 	.word	0x0500004b


	//   ....[114]....
        /*0200*/ 	.word	0x0500004b


	//   ....[115]....
        /*0204*/ 	.word	0x0500004b


	//   ....[116]....
        /*0208*/ 	.word	0x0500004b


	//   ....[117]....
        /*020c*/ 	.word	0x0500004b


	//   ....[118]....
        /*0210*/ 	.word	0x0500004b


	//   ....[119]....
        /*0214*/ 	.word	0x0500004b


	//   ....[120]....
        /*0218*/ 	.word	0x0500004b


	//   ....[121]....
        /*021c*/ 	.word	0x0500004b


	//   ....[122]....
        /*0220*/ 	.word	0x0500004b


	//   ....[123]....
        /*0224*/ 	.word	0x0500004b


	//   ....[124]....
        /*0228*/ 	.word	0x0500004b


	//   ....[125]....
        /*022c*/ 	.word	0x0500004b


	//   ....[126]....
        /*0230*/ 	.word	0x0500004b


	//   ....[127]....
        /*0234*/ 	.word	0x0500004b


	//   ....[128]....
        /*0238*/ 	.word	0x0500004b


	//   ....[129]....
        /*023c*/ 	.word	0x0500004b


	//   ....[130]....
        /*0240*/ 	.word	0x0500004b


	//   ....[131]....
        /*0244*/ 	.word	0x0500004b


	//   ....[132]....
        /*0248*/ 	.word	0x0500004b


	//   ....[133]....
        /*024c*/ 	.word	0x0500004b


	//   ....[134]....
        /*0250*/ 	.word	0x0500004b


	//   ....[135]....
        /*0254*/ 	.word	0x0500004b


	//   ....[136]....
        /*0258*/ 	.word	0x0500004b


	//   ....[137]....
        /*025c*/ 	.word	0x0500004b


	//   ....[138]....
        /*0260*/ 	.word	0x0500004b


	//   ....[139]....
        /*0264*/ 	.word	0x0500004b


	//   ....[140]....
        /*0268*/ 	.word	0x0500004b


	//   ....[141]....
        /*026c*/ 	.word	0x0500004b


	//   ....[142]....
        /*0270*/ 	.word	0x0500004b


	//   ....[143]....
        /*0274*/ 	.word	0x0500004b


	//   ....[144]....
        /*0278*/ 	.word	0x0500004b


	//   ....[145]....
        /*027c*/ 	.word	0x0500004b


	//   ....[146]....
        /*0280*/ 	.word	0x0500004b


	//   ....[147]....
        /*0284*/ 	.word	0x0500004b


	//   ....[148]....
        /*0288*/ 	.word	0x0500004b


	//   ....[149]....
        /*028c*/ 	.word	0x0500004b


	//   ....[150]....
        /*0290*/ 	.word	0x0500004b


	//   ....[151]....
        /*0294*/ 	.word	0x0500004b


	//   ....[152]....
        /*0298*/ 	.word	0x0500004b


	//   ....[153]....
        /*029c*/ 	.word	0x0500004b


	//   ....[154]....
        /*02a0*/ 	.word	0x0500004b


	//   ....[155]....
        /*02a4*/ 	.word	0x0500004b


	//   ....[156]....
        /*02a8*/ 	.word	0x0500004b


	//   ....[157]....
        /*02ac*/ 	.word	0x0500004b


	//   ....[158]....
        /*02b0*/ 	.word	0x0500004b


	//----- nvinfo : EIATTR_COOP_GROUP_INSTR_OFFSETS
	.align		4
.L_995:
        /*02b4*/ 	.byte	0x04, 0x28
        /*02b6*/ 	.short	(.L_997 - .L_996)


	//   ....[0]....
.L_996:
        /*02b8*/ 	.word	0x00001020


	//   ....[1]....
        /*02bc*/ 	.word	0x00001560


	//   ....[2]....
        /*02c0*/ 	.word	0x00001a10


	//   ....[3]....
        /*02c4*/ 	.word	0x00003bb0


	//   ....[4]....
        /*02c8*/ 	.word	0x00003bc0


	//   ....[5]....
        /*02cc*/ 	.word	0x00003bd0


	//   ....[6]....
        /*02d0*/ 	.word	0x00003be0


	//   ....[7]....
        /*02d4*/ 	.word	0x00003c80


	//   ....[8]....
        /*02d8*/ 	.word	0x00003ca0


	//   ....[9]....
        /*02dc*/ 	.word	0x00003cb0


	//   ....[10]....
        /*02e0*/ 	.word	0x00003cc0


	//   ....[11]....
        /*02e4*/ 	.word	0x00003d60


	//   ....[12]....
        /*02e8*/ 	.word	0x00003d80


	//   ....[13]....
        /*02ec*/ 	.word	0x00003d90


	//   ....[14]....
        /*02f0*/ 	.word	0x00003da0


	//   ....[15]....
        /*02f4*/ 	.word	0x00003e40


	//   ....[16]....
        /*02f8*/ 	.word	0x00003e60


	//   ....[17]....
        /*02fc*/ 	.word	0x00003e70


	//   ....[18]....
        /*0300*/ 	.word	0x00003e80


	//   ....[19]....
        /*0304*/ 	.word	0x00003f30


	//   ....[20]....
        /*0308*/ 	.word	0x00003f40


	//   ....[21]....
        /*030c*/ 	.word	0x00003f50


	//   ....[22]....
        /*0310*/ 	.word	0x00003f60


	//   ....[23]....
        /*0314*/ 	.word	0x000040c0


	//   ....[24]....
        /*0318*/ 	.word	0x000040d0


	//   ....[25]....
        /*031c*/ 	.word	0x000040e0


	//   ....[26]....
        /*0320*/ 	.word	0x000040f0


	//   ....[27]....
        /*0324*/ 	.word	0x00004100


	//   ....[28]....
        /*0328*/ 	.word	0x00004110


	//   ....[29]....
        /*032c*/ 	.word	0x00004120


	//   ....[30]....
        /*0330*/ 	.word	0x00004130


	//   ....[31]....
        /*0334*/ 	.word	0x000056d0


	//   ....[32]....
        /*0338*/ 	.word	0x000056e0


	//   ....[33]....
        /*033c*/ 	.word	0x000056f0


	//   ....[34]....
        /*0340*/ 	.word	0x00005700


	//   ....[35]....
        /*0344*/ 	.word	0x00005810


	//   ....[36]....
        /*0348*/ 	.word	0x00005820


	//   ....[37]....
        /*034c*/ 	.word	0x00005830


	//   ....[38]....
        /*0350*/ 	.word	0x00005840


	//   ....[39]....
        /*0354*/ 	.word	0x00005950


	//   ....[40]....
        /*0358*/ 	.word	0x00005960


	//   ....[41]....
        /*035c*/ 	.word	0x00005970


	//   ....[42]....
        /*0360*/ 	.word	0x00005980


	//   ....[43]....
        /*0364*/ 	.word	0x00005a90


	//   ....[44]....
        /*0368*/ 	.word	0x00005aa0


	//   ....[45]....
        /*036c*/ 	.word	0x00005ab0


	//   ....[46]....
        /*0370*/ 	.word	0x00005ac0


	//   ....[47]....
        /*0374*/ 	.word	0x00005bd0


	//   ....[48]....
        /*0378*/ 	.word	0x00005be0


	//   ....[49]....
        /*037c*/ 	.word	0x00005bf0


	//   ....[50]....
        /*0380*/ 	.word	0x00005c00


	//   ....[51]....
        /*0384*/ 	.word	0x00005d10


	//   ....[52]....
        /*0388*/ 	.word	0x00005d20


	//   ....[53]....
        /*038c*/ 	.word	0x00005d30


	//   ....[54]....
        /*0390*/ 	.word	0x00005d40


	//   ....[55]....
        /*0394*/ 	.word	0x00005d50


	//   ....[56]....
        /*0398*/ 	.word	0x00005d60


	//   ....[57]....
        /*039c*/ 	.word	0x00005d70


	//   ....[58]....
        /*03a0*/ 	.word	0x00005db0


	//   ....[59]....
        /*03a4*/ 	.word	0x00005df0


	//   ....[60]....
        /*03a8*/ 	.word	0x00005e30


	//   ....[61]....
        /*03ac*/ 	.word	0x00005e50


	//   ....[62]....
        /*03b0*/ 	.word	0x00005e70


	//   ....[63]....
        /*03b4*/ 	.word	0x000074f0


	//   ....[64]....
        /*03b8*/ 	.word	0x00007530


	//   ....[65]....
        /*03bc*/ 	.word	0x000075a0


	//   ....[66]....
        /*03c0*/ 	.word	0x000075e0


	//   ....[67]....
        /*03c4*/ 	.word	0x000076d0


	//   ....[68]....
        /*03c8*/ 	.word	0x00007710


	//   ....[69]....
        /*03cc*/ 	.word	0x00007770


	//   ....[70]....
        /*03d0*/ 	.word	0x000077b0


	//   ....[71]....
        /*03d4*/ 	.word	0x000078a0


	//   ....[72]....
        /*03d8*/ 	.word	0x00007940


	//   ....[73]....
        /*03dc*/ 	.word	0x00007980


	//   ....[74]....
        /*03e0*/ 	.word	0x000079c0


	//   ....[75]....
        /*03e4*/ 	.word	0x00007a70


	//   ....[76]....
        /*03e8*/ 	.word	0x00007b10


	//   ....[77]....
        /*03ec*/ 	.word	0x00007b50


	//   ....[78]....
        /*03f0*/ 	.word	0x00007b90


	//   ....[79]....
        /*03f4*/ 	.word	0x00007cc0


	//   ....[80]....
        /*03f8*/ 	.word	0x00007d00


	//   ....[81]....
        /*03fc*/ 	.word	0x00007d40


	//   ....[82]....
        /*0400*/ 	.word	0x00007d80


	//   ....[83]....
        /*0404*/ 	.word	0x000085f0


	//   ....[84]....
        /*0408*/ 	.word	0x00008b40


	//   ....[85]....
        /*040c*/ 	.word	0x00008fc0


	//   ....[86]....
        /*0410*/ 	.word	0x00009010


	//   ....[87]....
        /*0414*/ 	.word	0x00009070


	//   ....[88]....
        /*0418*/ 	.word	0x000090c0


	//   ....[89]....
        /*041c*/ 	.word	0x000090e0


	//   ....[90]....
        /*0420*/ 	.word	0x00009280


	//   ....[91]....
        /*0424*/ 	.word	0x000092c0


	//   ....[92]....
        /*0428*/ 	.word	0x00009320


	//   ....[93]....
        /*042c*/ 	.word	0x00009370


	//   ....[94]....
        /*0430*/ 	.word	0x00009390


	//   ....[95]....
        /*0434*/ 	.word	0x00009b70


	//   ....[96]....
        /*0438*/ 	.word	0x00009bc0


	//   ....[97]....
        /*043c*/ 	.word	0x00009c10


	//   ....[98]....
        /*0440*/ 	.word	0x00009c80


	//   ....[99]....
        /*0444*/ 	.word	0x00009d50


	//   ....[100]....
        /*0448*/ 	.word	0x00009da0


	//   ....[101]....
        /*044c*/ 	.word	0x00009df0


	//   ....[102]....
        /*0450*/ 	.word	0x00009e60


	//   ....[103]....
        /*0454*/ 	.word	0x00009f30


	//   ....[104]....
        /*0458*/ 	.word	0x00009f80


	//   ....[105]....
        /*045c*/ 	.word	0x00009fd0


	//   ....[106]....
        /*0460*/ 	.word	0x0000a040


	//   ....[107]....
        /*0464*/ 	.word	0x0000a110


	//   ....[108]....
        /*0468*/ 	.word	0x0000a160


	//   ....[109]....
        /*046c*/ 	.word	0x0000a1b0


	//   ....[110]....
        /*0470*/ 	.word	0x0000a220


	//   ....[111]....
        /*0474*/ 	.word	0x0000a2f0


	//   ....[112]....
        /*0478*/ 	.word	0x0000a340


	//   ....[113]....
        /*047c*/ 	.word	0x0000a390


	//   ....[114]....
        /*0480*/ 	.word	0x0000a3e0


	//   ....[115]....
        /*0484*/ 	.word	0x0000a470


	//   ....[116]....
        /*0488*/ 	.word	0x0000a510


	//   ....[117]....
        /*048c*/ 	.word	0x0000a5b0


	//   ....[118]....
        /*0490*/ 	.word	0x0000a650


	//   ....[119]....
        /*0494*/ 	.word	0x0000a6f0


	//   ....[120]....
        /*0498*/ 	.word	0x0000a7a0


	//   ....[121]....
        /*049c*/ 	.word	0x0000a7f0


	//   ....[122]....
        /*04a0*/ 	.word	0x0000a840


	//   ....[123]....
        /*04a4*/ 	.word	0x0000a890


	//   ....[124]....
        /*04a8*/ 	.word	0x0000a8e0


	//   ....[125]....
        /*04ac*/ 	.word	0x0000a930


	//   ....[126]....
        /*04b0*/ 	.word	0x0000a980


	//   ....[127]....
        /*04b4*/ 	.word	0x0000aa10


	//   ....[128]....
        /*04b8*/ 	.word	0x0000aa60


	//   ....[129]....
        /*04bc*/ 	.word	0x0000aab0


	//   ....[130]....
        /*04c0*/ 	.word	0x0000ab00


	//   ....[131]....
        /*04c4*/ 	.word	0x0000aba0


	//   ....[132]....
        /*04c8*/ 	.word	0x0000ac30


	//   ....[133]....
        /*04cc*/ 	.word	0x0000ac80


	//   ....[134]....
        /*04d0*/ 	.word	0x0000acd0


	//   ....[135]....
        /*04d4*/ 	.word	0x0000ad70


	//   ....[136]....
        /*04d8*/ 	.word	0x0000ae00


	//   ....[137]....
        /*04dc*/ 	.word	0x0000ae50


	//   ....[138]....
        /*04e0*/ 	.word	0x0000aea0


	//   ....[139]....
        /*04e4*/ 	.word	0x0000af40


	//   ....[140]....
        /*04e8*/ 	.word	0x0000afd0


	//   ....[141]....
        /*04ec*/ 	.word	0x0000b020


	//   ....[142]....
        /*04f0*/ 	.word	0x0000b070


	//   ....[143]....
        /*04f4*/ 	.word	0x0000b110


	//   ....[144]....
        /*04f8*/ 	.word	0x0000b1a0


	//   ....[145]....
        /*04fc*/ 	.word	0x0000b1f0


	//   ....[146]....
        /*0500*/ 	.word	0x0000b240


	//   ....[147]....
        /*0504*/ 	.word	0x0000b2e0


	//   ....[148]....
        /*0508*/ 	.word	0x0000b380


	//   ....[149]....
        /*050c*/ 	.word	0x0000b3e0


	//   ....[150]....
        /*0510*/ 	.word	0x0000b4b0


	//   ....[151]....
        /*0514*/ 	.word	0x0000b520


	//   ....[152]....
        /*0518*/ 	.word	0x0000b570


	//   ....[153]....
        /*051c*/ 	.word	0x0000b5c0


	//   ....[154]....
        /*0520*/ 	.word	0x0000b610


	//   ....[155]....
        /*0524*/ 	.word	0x0000b640


	//   ....[156]....
        /*0528*/ 	.word	0x0000b690


	//   ....[157]....
        /*052c*/ 	.word	0x0000b6e0


	//   ....[158]....
        /*0530*/ 	.word	0x0000b740


	//----- nvinfo : EIATTR_VRC_CTA_INIT_COUNT
	.align		4
.L_997:
        /*0534*/ 	.byte	0x02, 0x4a
	.zero		1
	.zero		1


	//----- nvinfo : EIATTR_EXIT_INSTR_OFFSETS
	.align		4
        /*0538*/ 	.byte	0x04, 0x1c
        /*053a*/ 	.short	(.L_999 - .L_998)


	//   ....[0]....
.L_998:
        /*053c*/ 	.word	0x000094d0


	//   ....[1]....
        /*0540*/ 	.word	0x00009b10


	//----- nvinfo : EIATTR_MAX_THREADS
	.align		4
.L_999:
        /*0544*/ 	.byte	0x04, 0x05
        /*0546*/ 	.short	(.L_1001 - .L_1000)
.L_1000:
        /*0548*/ 	.word	0x00000080
        /*054c*/ 	.word	0x00000001
        /*0550*/ 	.word	0x00000001


	//----- nvinfo : EIATTR_CRS_STACK_SIZE
	.align		4
.L_1001:
        /*0554*/ 	.byte	0x04, 0x1e
        /*0556*/ 	.short	(.L_1003 - .L_1002)
.L_1002:
        /*0558*/ 	.word	0x00000000


	//----- nvinfo : EIATTR_CBANK_PARAM_SIZE
	.align		4
.L_1003:
        /*055c*/ 	.byte	0x03, 0x19
        /*055e*/ 	.short	0x01f0


	//----- nvinfo : EIATTR_PARAM_CBANK
	.align		4
        /*0560*/ 	.byte	0x04, 0x0a
        /*0562*/ 	.short	(.L_1005 - .L_1004)
	.align		4
.L_1004:
        /*0564*/ 	.word	index@(.nv.constant0._Z25selective_scan_bwd_kernelI32Selective_Scan_bwd_kernel_traitsILi128ELi16ELb0ELb0ELb0ELb0ELb0EfN3c107complexIfEEEEv12SSMParamsBwd)
        /*0568*/ 	.short	0x0380
        /*056a*/ 	.short	0x01f0


	//----- nvinfo : EIATTR_SW_WAR
	.align		4
.L_1005:
        /*056c*/ 	.byte	0x04, 0x36
        /*056e*/ 	.short	(.L_1007 - .L_1006)
.L_1006:
        /*0570*/ 	.word	0x00000008
.L_1007:


//--------------------- .nv.info._Z25selective_scan_bwd_kernelI32Selective_Scan_bwd_kernel_traitsILi128ELi16ELb0ELb0ELb0ELb0ELb1EfN3c107complexIfEEEEv12SSMParamsBwd --------------------------
	.section	.nv.info._Z25selective_scan_bwd_kernelI32Selective_Scan_bwd_kernel_traitsILi128ELi16ELb0ELb0ELb0ELb0ELb1EfN3c107complexIfEEEEv12SSMParamsBwd,"",@"SHT_CUDA_INFO"
	.sectionflags	@""
	.align	4


	//----- nvinfo : EIATTR_CUDA_API_VERSION
	.align		4
        /*0000*/ 	.byte	0x04, 0x37
        /*0002*/ 	.short	(.L_1009 - .L_1008)
.L_1008:
        /*0004*/ 	.word	0x00000082


	//----- nvinfo : EIATTR_KPARAM_INFO
	.align		4
.L_1009:
        /*0008*/ 	.byte	0x04, 0x17
        /*000a*/ 	.short	(.L_1011 - .L_1010)
.L_1010:
        /*000c*/ 	.word	0x00000000
        /*0010*/ 	.short	0x0000
        /*0012*/ 	.short	0x0000
        /*0014*/ 	.byte	0x00, 0xf0, 0xc1, 0x07


	//----- nvinfo : EIATTR_SPARSE_MMA_MASK
	.align		4
.L_1011:
        /*0018*/ 	.byte	0x03, 0x50
        /*001a*/ 	.short	0x0000


	//----- nvinfo : EIATTR_MAXREG_COUNT
	.align		4
        /*001c*/ 	.byte	0x03, 0x1b
        /*001e*/ 	.short	0x00ff


	//----- nvinfo : EIATTR_NUM_BARRIERS
	.align		4
        /*0020*/ 	.byte	0x02, 0x4c
        /*0022*/ 	.byte	0x01
	.zero		1


	//----- nvinfo : EIATTR_MERCURY_ISA_VERSION
	.align		4
        /*0024*/ 	.byte	0x03, 0x5f
        /*0026*/ 	.short	0x0101


	//----- nvinfo : EIATTR_INT_WARP_WIDE_INSTR_OFFSETS
	.align		4
        /*0028*/ 	.byte	0x04, 0x31
        /*002a*/ 	.short	(.L_1013 - .L_1012)


	//   ....[0]....
.L_1012:
        /*002c*/ 	.word	0x000065f0


	//   ....[1]....
        /*0030*/ 	.word	0x00008140


	//----- nvinfo : EIATTR_COOP_GROUP_MASK_REGIDS
	.align		4
.L_1013:
        /*0034*/ 	.byte	0x04, 0x29
        /*0036*/ 	.short	(.L_1015 - .L_1014)


	//   ....[0]....
.L_1014:
        /*0038*/ 	.word	0xffffffff


	//   ....[1]....
        /*003c*/ 	.word	0xffffffff


	//   ....[2]....
        /*0040*/ 	.word	0xffffffff


	//   ....[3]....
        /*0044*/ 	.word	0xffffffff


	//   ....[4]....
        /*0048*/ 	.word	0xffffffff


	//   ....[5]....
        /*004c*/ 	.word	0xffffffff


	//   ....[6]....
        /*0050*/ 	.word	0xffffffff


	//   ....[7]....
        /*0054*/ 	.word	0xffffffff


	//   ....[8]....
        /*0058*/ 	.word	0xffffffff


	//   ....[9]....
        /*005c*/ 	.word	0xffffffff


	//   ....[10]....
        /*0060*/ 	.word	0xffffffff


	//   ....[11]....
        /*0064*/ 	.word	0xffffffff


	//   ....[12]....
        /*0068*/ 	.word	0xffffffff


	//   ....[13]....
        /*006c*/ 	.word	0xffffffff


	//   ....[14]....
        /*0070*/ 	.word	0xffffffff


	//   ....[15]....
        /*0074*/ 	.word	0xffffffff


	//   ....[16]....
        /*0078*/ 	.word	0xffffffff


	//   ....[17]....
        /*007c*/ 	.word	0xffffffff


	//   ....[18]....
        /*0080*/ 	.word	0xffffffff


	//   ....[19]....
        /*0084*/ 	.word	0xffffffff


	//   ....[20]....
        /*0088*/ 	.word	0xffffffff


	//   ....[21]....
        /*008c*/ 	.word	0xffffffff


	//   ....[22]....
        /*0090*/ 	.word	0xffffffff


	//   ....[23]....
        /*0094*/ 	.word	0xffffffff


	//   ....[24]....
        /*0098*/ 	.word	0xffffffff


	//   ....[25]....
        /*009c*/ 	.word	0xffffffff


	//   ....[26]....
        /*00a0*/ 	.word	0xffffffff


	//   ....[27]....
        /*00a4*/ 	.word	0xffffffff


	//   ....[28]....
        /*00a8*/ 	.word	0xffffffff


	//   ....[29]....
        /*00ac*/ 	.word	0xffffffff


	//   ....[30]....
        /*00b0*/ 	.word	0xffffffff


	//   ....[31]....
        /*00b4*/ 	.word	0xffffffff


	//   ....[32]....
        /*00b8*/ 	.word	0xffffffff


	//   ....[33]....
        /*00bc*/ 	.word	0xffffffff


	//   ....[34]....
        /*00c0*/ 	.word	0xffffffff


	//   ....[35]....
        /*00c4*/ 	.word	0xffffffff


	//   ....[36]....
        /*00c8*/ 	.word	0xffffffff


	//   ....[37]....
        /*00cc*/ 	.word	0xffffffff


	//   ....[38]....
        /*00d0*/ 	.word	0xffffffff


	//   ....[39]....
        /*00d4*/ 	.word	0xffffffff


	//   ....[40]....
        /*00d8*/ 	.word	0xffffffff


	//   ....[41]....
        /*00dc*/ 	.word	0xffffffff


	//   ....[42]....
        /*00e0*/ 	.word	0xffffffff


	//   ....[43]....
        /*00e4*/ 	.word	0xffffffff


	//   ....[44]....
        /*00e8*/ 	.word	0xffffffff


	//   ....[45]....
        /*00ec*/ 	.word	0xffffffff


	//   ....[46]....
        /*00f0*/ 	.word	0xffffffff


	//   ....[47]....
        /*00f4*/ 	.word	0xffffffff


	//   ....[48]....
        /*00f8*/ 	.word	0xffffffff


	//   ....[49]....
        /*00fc*/ 	.word	0xffffffff


	//   ....[50]....
        /*0100*/ 	.word	0xffffffff


	//   ....[51]....
        /*0104*/ 	.word	0xffffffff


	//   ....[52]....
        /*0108*/ 	.word	0xffffffff


	//   ....[53]....
        /*010c*/ 	.word	0xffffffff


	//   ....[54]....
        /*0110*/ 	.word	0xffffffff


	//   ....[55]....
        /*0114*/ 	.word	0xffffffff


	//   ....[56]....
        /*0118*/ 	.word	0xffffffff


	//   ....[57]....
        /*011c*/ 	.word	0xffffffff


	//   ....[58]....
        /*0120*/ 	.word	0xffffffff


	//   ....[59]....
        /*0124*/ 	.word	0xffffffff


	//   ....[60]....
        /*0128*/ 	.word	0xffffffff


	//   ....[61]....
        /*012c*/ 	.word	0xffffffff


	//   ....[62]....
        /*0130*/ 	.word	0xffffffff


	//   ....[63]....
        /*0134*/ 	.word	0xffffffff


	//   ....[64]....
        /*0138*/ 	.word	0xffffffff


	//   ....[65]....
        /*013c*/ 	.word	0xffffffff


	//   ....[66]....
        /*0140*/ 	.word	0xffffffff


	//   ....[67]....
        /*0144*/ 	.word	0xffffffff


	//   ....[68]....
        /*0148*/ 	.word	0xffffffff


	//   ....[69]....
        /*014c*/ 	.word	0xffffffff


	//   ....[70]....
        /*0150*/ 	.word	0xffffffff


	//   ....[71]....
        /*0154*/ 	.word	0xffffffff


	//   ....[72]....
        /*0158*/ 	.word	0xffffffff


	//   ....[73]....
        /*015c*/ 	.word	0xffffffff


	//   ....[74]....
        /*0160*/ 	.word	0xffffffff


	//   ....[75]....
        /*0164*/ 	.word	0xffffffff


	//   ....[76]....
        /*0168*/ 	.word	0xffffffff


	//   ....[77]....
        /*016c*/ 	.word	0xffffffff


	//   ....[78]....
        /*0170*/ 	.word	0xffffffff


	//   ....[79]....
        /*0174*/ 	.word	0xffffffff


	//   ....[80]....
        /*0178*/ 	.word	0xffffffff


	//   ....[81]....
        /*017c*/ 	.word	0xffffffff


	//   ....[82]....
        /*0180*/ 	.word	0xffffffff


	//   ....[83]....
        /*0184*/ 	.word	0xffffffff


	//   ....[84]....
        /*0188*/ 	.word	0xffffffff


	//   ....[85]....
        /*018c*/ 	.word	0xffffffff


	//   ....[86]....
        /*0190*/ 	.word	0xffffffff


	//   ....[87]....
        /*0194*/ 	.word	0xffffffff


	//   ....[88]....
        /*0198*/ 	.word	0xffffffff


	//   ....[89]....
        /*019c*/ 	.word	0xffffffff


	//   ....[90]....
        /*01a0*/ 	.word	0xffffffff


	//   ....[91]....
        /*01a4*/ 	.word	0xffffffff


	//   ....[92]....
        /*01a8*/ 	.word	0xffffffff


	//   ....[93]....
        /*01ac*/ 	.word	0xffffffff


	//   ....[94]....
        /*01b0*/ 	.word	0xffffffff


	//   ....[95]....
        /*01b4*/ 	.word	0xffffffff


	//   ....[96]....
        /*01b8*/ 	.word	0xffffffff


	//   ....[97]....
        /*01bc*/ 	.word	0xffffffff


	//   ....[98]....
        /*01c0*/ 	.word	0xffffffff


	//   ....[99]....
        /*01c4*/ 	.word	0x0500004b


	//   ....[100]....
        /*01c8*/ 	.word	0x0500004b


	//   ....[101]....
        /*01cc*/ 	.word	0x0500004b


	//   ....[102]....
        /*01d0*/ 	.word	0x0500004b


	//   ....[103]....
        /*01d4*/ 	.word	0x0500004b


	//   ....[104]....
        /*01d8*/ 	.word	0x0500004b


	//   ....[105]....
        /*01dc*/ 	.word	0x0500004b


	//   ....[106]....
        /*01e0*/ 	.word	0x0500004b


	//   ....[107]....
        /*01e4*/ 	.word	0x0500004b


	//   ....[108]....
        /*01e8*/ 	.word	0x0500004b


	//   ....[109]....
        /*01ec*/ 	.word	0x0500004b


	//   ....[110]....
        /*01f0*/ 	.word	0x0500004b


	//   ....[111]....
        /*01f4*/ 	.word	0x0500004b


	//   ....[112]....
        /*01f8*/ 	.word	0x0500004b


	//   ....[113]....
        /*01fc*/ 	.word	0x0500004b


	//   ....[114]....
        /*0200*/ 	.word	0x0500004b


	//   ....[115]....
        /*0204*/ 	.word	0x0500004b


	//   ....[116]....
        /*0208*/ 	.word	0x0500004b


	//   ....[117]....
        /*020c*/ 	.word	0x0500004b


	//   ....[118]....
        /*0210*/ 	.word	0x0500004b


	//   ....[119]....
        /*0214*/ 	.word	0x0500004b


	//   ....[120]....
        /*0218*/ 	.word	0x0500004b


	//   ....[121]....
        /*021c*/ 	.word	0x0500004b


	//   ....[122]....
        /*0220*/ 	.word	0x0500004b


	//   ....[123]....
        /*0224*/ 	.word	0x0500004b


	//   ....[124]....
        /*0228*/ 	.word	0x0500004b


	//   ....[125]....
        /*022c*/ 	.word	0x0500004b


	//   ....[126]....
        /*0230*/ 	.word	0x0500004b


	//   ....[127]....
        /*0234*/ 	.word	0x0500004b


	//   ....[128]....
        /*0238*/ 	.word	0x0500004b


	//   ....[129]....
        /*023c*/ 	.word	0x0500004b


	//   ....[130]....
        /*0240*/ 	.word	0x0500004b


	//   ....[131]....
        /*0244*/ 	.word	0x0500004b


	//   ....[132]....
        /*0248*/ 	.word	0x0500004b


	//   ....[133]....
        /*024c*/ 	.word	0x0500004b


	//   ....[134]....
        /*0250*/ 	.word	0x0500004b


	//   ....[135]....
        /*0254*/ 	.word	0x0500004b


	//   ....[136]....
        /*0258*/ 	.word	0x0500004b


	//   ....[137]....
        /*025c*/ 	.word	0x0500004b


	//   ....[138]....
        /*0260*/ 	.word	0x0500004b


	//   ....[139]....
        /*0264*/ 	.word	0x0500004b


	//   ....[140]....
        /*0268*/ 	.word	0x0500004b


	//   ....[141]....
        /*026c*/ 	.word	0x0500004b


	//   ....[142]....
        /*0270*/ 	.word	0x0500004b


	//   ....[143]....
        /*0274*/ 	.word	0x0500004b


	//   ....[144]....
        /*0278*/ 	.word	0x0500004b


	//   ....[145]....
        /*027c*/ 	.word	0x0500004b


	//   ....[146]....
        /*0280*/ 	.word	0x0500004b


	//   ....[147]....
        /*0284*/ 	.word	0x0500004b


	//   ....[148]....
        /*0288*/ 	.word	0x0500004b


	//   ....[149]....
        /*028c*/ 	.word	0x0500004b


	//   ....[150]....
        /*0290*/ 	.word	0x0500004b


	//   ....[151]....
        /*0294*/ 	.word	0x0500004b


	//   ....[152]....
        /*0298*/ 	.word	0x0500004b


	//   ....[153]....
        /*029c*/ 	.word	0x0500004b


	//   ....[154]....
        /*02a0*/ 	.word	0x0500004b


	//   ....[155]....
        /*02a4*/ 	.word	0x0500004b


	//   ....[156]....
        /*02a8*/ 	.word	0x0500004b


	//   ....[157]....
        /*02ac*/ 	.word	0x0500004b


	//   ....[158]....
        /*02b0*/ 	.word	0x0500004b


	//   ....[159]....
        /*02b4*/ 	.word	0x0500004b


	//   ....[160]....
        /*02b8*/ 	.word	0x0500004b


	//   ....[161]....
        /*02bc*/ 	.word	0x0500004b


	//   ....[162]....
        /*02c0*/ 	.word	0x0500004b


	//----- nvinfo : EIATTR_COOP_GROUP_INSTR_OFFSETS
	.align		4
.L_1015:
        /*02c4*/ 	.byte	0x04, 0x28
        /*02c6*/ 	.short	(.L_1017 - .L_1016)


	//   ....[0]....
.L_1016:
        /*02c8*/ 	.word	0x00001090


	//   ....[1]....
        /*02cc*/ 	.word	0x00001540


	//   ....[2]....
        /*02d0*/ 	.word	0x00001a50


	//   ....[3]....
        /*02d4*/ 	.word	0x00001eb0


	//   ....[4]....
        /*02d8*/ 	.word	0x00002510


	//   ....[5]....
        /*02dc*/ 	.word	0x00002db0


	//   ....[6]....
        /*02e0*/ 	.word	0x00003620


	//   ....[7]....
        /*02e4*/ 	.word	0x00005ab0


	//   ....[8]....
        /*02e8*/ 	.word	0x00005ac0


	//   ....[9]....
        /*02ec*/ 	.word	0x00005ad0


	//   ....[10]....
        /*02f0*/ 	.word	0x00005ae0


	//   ....[11]....
        /*02f4*/ 	.word	0x00005b80


	//   ....[12]....
        /*02f8*/ 	.word	0x00005ba0


	//   ....[13]....
        /*02fc*/ 	.word	0x00005bb0


	//   ....[14]....
        /*0300*/ 	.word	0x00005bc0


	//   ....[15]....
        /*0304*/ 	.word	0x00005c60


	//   ....[16]....
        /*0308*/ 	.word	0x00005c80


	//   ....[17]....
        /*030c*/ 	.word	0x00005c90


	//   ....[18]....
        /*0310*/ 	.word	0x00005ca0


	//   ....[19]....
        /*0314*/ 	.word	0x00005d40


	//   ....[20]....
        /*0318*/ 	.word	0x00005d60


	//   ....[21]....
        /*031c*/ 	.word	0x00005d70


	//   ....[22]....
        /*0320*/ 	.word	0x00005d80


	//   ....[23]....
        /*0324*/ 	.word	0x00005e30


	//   ....[24]....
        /*0328*/ 	.word	0x00005e40


	//   ....[25]....
        /*032c*/ 	.word	0x00005e50


	//   ....[26]....
        /*0330*/ 	.word	0x00005e60


	//   ....[27]....
        /*0334*/ 	.word	0x00005fc0


	//   ....[28]....
        /*0338*/ 	.word	0x00005fd0


	//   ....[29]....
        /*033c*/ 	.word	0x00005fe0


	//   ....[30]....
        /*0340*/ 	.word	0x00005ff0


	//   ....[31]....
        /*0344*/ 	.word	0x00006000


	//   ....[32]....
        /*0348*/ 	.word	0x00006010


	//   ....[33]....
        /*034c*/ 	.word	0x00006020


	//   ....[34]....
        /*0350*/ 	.word	0x00006030


	//   ....[35]....
        /*0354*/ 	.word	0x000075d0


	//   ....[36]....
        /*0358*/ 	.word	0x000075e0


	//   ....[37]....
        /*035c*/ 	.word	0x000075f0


	//   ....[38]....
        /*0360*/ 	.word	0x00007600


	//   ....[39]....
        /*0364*/ 	.word	0x00007710


	//   ....[40]....
        /*0368*/ 	.word	0x00007720


	//   ....[41]....
        /*036c*/ 	.word	0x00007730


	//   ....[42]....
        /*0370*/ 	.word	0x00007740


	//   ....[43]....
        /*0374*/ 	.word	0x00007850


	//   ....[44]....
        /*0378*/ 	.word	0x00007860


	//   ....[45]....
        /*037c*/ 	.word	0x00007870


	//   ....[46]....
        /*0380*/ 	.word	0x00007880


	//   ....[47]....
        /*0384*/ 	.word	0x00007990


	//   ....[48]....
        /*0388*/ 	.word	0x000079a0


	//   ....[49]....
        /*038c*/ 	.word	0x000079b0


	//   ....[50]....
        /*0390*/ 	.word	0x000079c0


	//   ....[51]....
        /*0394*/ 	.word	0x00007ad0


	//   ....[52]....
        /*0398*/ 	.word	0x00007ae0


	//   ....[53]....
        /*039c*/ 	.word	0x00007af0


	//   ....[54]....
        /*03a0*/ 	.word	0x00007b00


	//   ....[55]....
        /*03a4*/ 	.word	0x00007c10


	//   ....[56]....
        /*03a8*/ 	.word	0x00007c20


	//   ....[57]....
        /*03ac*/ 	.word	0x00007c30


	//   ....[58]....
        /*03b0*/ 	.word	0x00007c40


	//   ....[59]....
        /*03b4*/ 	.word	0x00007c50


	//   ....[60]....
        /*03b8*/ 	.word	0x00007c60


	//   ....[61]....
        /*03bc*/ 	.word	0x00007c70


	//   ....[62]....
        /*03c0*/ 	.word	0x00007cb0


	//   ....[63]....
        /*03c4*/ 	.word	0x00007cf0


	//   ....[64]....
        /*03c8*/ 	.word	0x00007d30


	//   ....[65]....
        /*03cc*/ 	.word	0x00007d50


	//   ....[66]....
        /*03d0*/ 	.word	0x00007d70


	//   ....[67]....
        /*03d4*/ 	.word	0x000093f0


	//   ....[68]....
        /*03d8*/ 	.word	0x00009430


	//   ....[69]....
        /*03dc*/ 	.word	0x000094a0


	//   ....[70]....
        /*03e0*/ 	.word	0x000094e0


	//   ....[71]....
        /*03e4*/ 	.word	0x000095d0


	//   ....[72]....
        /*03e8*/ 	.word	0x00009610


	//   ....[73]....
        /*03ec*/ 	.word	0x00009670


	//   ....[74]....
        /*03f0*/ 	.word	0x000096b0


	//   ....[75]....
        /*03f4*/ 	.word	0x000097a0


	//   ....[76]....
        /*03f8*/ 	.word	0x00009840


	//   ....[77]....
        /*03fc*/ 	.word	0x00009880


	//   ....[78]....
        /*0400*/ 	.word	0x000098c0


	//   ....[79]....
        /*0404*/ 	.word	0x00009970


	//   ....[80]....
        /*0408*/ 	.word	0x00009a10


	//   ....[81]....
        /*040c*/ 	.word	0x00009a50


	//   ....[82]....
        /*0410*/ 	.word	0x00009a90


	//   ....[83]....
        /*0414*/ 	.word	0x00009bc0


	//   ....[84]....
        /*0418*/ 	.word	0x00009c00


	//   ....[85]....
        /*041c*/ 	.word	0x00009c40


	//   ....[86]....
        /*0420*/ 	.word	0x00009c80


	//   ....[87]....
        /*0424*/ 	.word	0x0000a4c0


	//   ....[88]....
        /*0428*/ 	.word	0x0000a9e0


	//   ....[89]....
        /*042c*/ 	.word	0x0000ae60


	//   ....[90]....
        /*0430*/ 	.word	0x0000aeb0


	//   ....[91]....
        /*0434*/ 	.word	0x0000af10


	//   ....[92]....
        /*0438*/ 	.word	0x0000af60


	//   ....[93]....
        /*043c*/ 	.word	0x0000af80


	//   ....[94]....
        /*0440*/ 	.word	0x0000b120


	//   ....[95]....
        /*0444*/ 	.word	0x0000b160


	//   ....[96]....
        /*0448*/ 	.word	0x0000b1c0


	//   ....[97]....
        /*044c*/ 	.word	0x0000b210


	//   ....[98]....
        /*0450*/ 	.word	0x0000b230


	//   ....[99]....
        /*0454*/ 	.word	0x0000ba20


	//   ....[100]....
        /*0458*/ 	.word	0x0000ba70


	//   ....[101]....
        /*045c*/ 	.word	0x0000bac0


	//   ....[102]....
        /*0460*/ 	.word	0x0000bb30


	//   ....[103]....
        /*0464*/ 	.word	0x0000bc00


	//   ....[104]....
        /*0468*/ 	.word	0x0000bc50


	//   ....[105]....
        /*046c*/ 	.word	0x0000bca0


	//   ....[106]....
        /*0470*/ 	.word	0x0000bd10


	//   ....[107]....
        /*0474*/ 	.word	0x0000bde0


	//   ....[108]....
        /*0478*/ 	.word	0x0000be30


	//   ....[109]....
        /*047c*/ 	.word	0x0000be80


	//   ....[110]....
        /*0480*/ 	.word	0x0000bef0


	//   ....[111]....
        /*0484*/ 	.word	0x0000bfc0


	//   ....[112]....
        /*0488*/ 	.word	0x0000c010


	//   ....[113]....
        /*048c*/ 	.word	0x0000c060


	//   ....[114]....
        /*0490*/ 	.word	0x0000c0d0


	//   ....[115]....
        /*0494*/ 	.word	0x0000c1a0


	//   ....[116]....
        /*0498*/ 	.word	0x0000c1f0


	//   ....[117]....
        /*049c*/ 	.word	0x0000c240


	//   ....[118]....
        /*04a0*/ 	.word	0x0000c290


	//   ....[119]....
        /*04a4*/ 	.word	0x0000c320


	//   ....[120]....
        /*04a8*/ 	.word	0x0000c3c0


	//   ....[121]....
        /*04ac*/ 	.word	0x0000c460


	//   ....[122]....
        /*04b0*/ 	.word	0x0000c500


	//   ....[123]....
        /*04b4*/ 	.word	0x0000c5a0


	//   ....[124]....
        /*04b8*/ 	.word	0x0000c650


	//   ....[125]....
        /*04bc*/ 	.word	0x0000c6a0


	//   ....[126]....
        /*04c0*/ 	.word	0x0000c6f0


	//   ....[127]....
        /*04c4*/ 	.word	0x0000c740


	//   ....[128]....
        /*04c8*/ 	.word	0x0000c790


	//   ....[129]....
        /*04cc*/ 	.word	0x0000c7e0


	//   ....[130]....
        /*04d0*/ 	.word	0x0000c830


	//   ....[131]....
        /*04d4*/ 	.word	0x0000c8c0


	//   ....[132]....
        /*04d8*/ 	.word	0x0000c910


	//   ....[133]....
        /*04dc*/ 	.word	0x0000c960


	//   ....[134]....
        /*04e0*/ 	.word	0x0000c9b0


	//   ....[135]....
        /*04e4*/ 	.word	0x0000ca50


	//   ....[136]....
        /*04e8*/ 	.word	0x0000cae0


	//   ....[137]....
        /*04ec*/ 	.word	0x0000cb30


	//   ....[138]....
        /*04f0*/ 	.word	0x0000cb80


	//   ....[139]....
        /*04f4*/ 	.word	0x0000cc20


	//   ....[140]....
        /*04f8*/ 	.word	0x0000ccb0


	//   ....[141]....
        /*04fc*/ 	.word	0x0000cd00


	//   ....[142]....
        /*0500*/ 	.word	0x0000cd50


	//   ....[143]....
        /*0504*/ 	.word	0x0000cdf0


	//   ....[144]....
        /*0508*/ 	.word	0x0000ce80


	//   ....[145]....
        /*050c*/ 	.word	0x0000ced0


	//   ....[146]....
        /*0510*/ 	.word	0x0000cf20


	//   ....[147]....
        /*0514*/ 	.word	0x0000cfc0


	//   ....[148]....
        /*0518*/ 	.word	0x0000d050


	//   ....[149]....
        /*051c*/ 	.word	0x0000d0a0


	//   ....[150]....
        /*0520*/ 	.word	0x0000d0f0


	//   ....[151]....
        /*0524*/ 	.word	0x0000d190


	//   ....[152]....
        /*0528*/ 	.word	0x0000d230


	//   ....[153]....
        /*052c*/ 	.word	0x0000d290


	//   ....[154]....
        /*0530*/ 	.word	0x0000d360


	//   ....[155]....
        /*0534*/ 	.word	0x0000d3d0


	//   ....[156]....
        /*0538*/ 	.word	0x0000d420


	//   ....[157]....
        /*053c*/ 	.word	0x0000d470


	//   ....[158]....
        /*0540*/ 	.word	0x0000d4c0


	//   ....[159]....
        /*0544*/ 	.word	0x0000d4f0


	//   ....[160]....
        /*0548*/ 	.word	0x0000d540


	//   ....[161]....
        /*054c*/ 	.word	0x0000d590


	//   ....[162]....
        /*0550*/ 	.word	0x0000d5f0


	//----- nvinfo : EIATTR_VRC_CTA_INIT_COUNT
	.align		4
.L_1017:
        /*0554*/ 	.byte	0x02, 0x4a
	.zero		1
	.zero		1


	//----- nvinfo : EIATTR_EXIT_INSTR_OFFSETS
	.align		4
        /*0558*/ 	.byte	0x04, 0x1c
        /*055a*/ 	.short	(.L_1019 - .L_1018)


	//   ....[0]....
.L_1018:
        /*055c*/ 	.word	0x0000b370


	//   ....[1]....
        /*0560*/ 	.word	0x0000b9c0


	//----- nvinfo : EIATTR_MAX_THREADS
	.align		4
.L_1019:
        /*0564*/ 	.byte	0x04, 0x05
        /*0566*/ 	.short	(.L_1021 - .L_1020)
.L_1020:
        /*0568*/ 	.word	0x00000080
        /*056c*/ 	.word	0x00000001
        /*0570*/ 	.word	0x00000001


	//----- nvinfo : EIATTR_CRS_STACK_SIZE
	.align		4
.L_1021:
        /*0574*/ 	.byte	0x04, 0x1e
        /*0576*/ 	.short	(.L_1023 - .L_1022)
.L_1022:
        /*0578*/ 	.word	0x00000000


	//----- nvinfo : EIATTR_CBANK_PARAM_SIZE
	.align		4
.L_1023:
        /*057c*/ 	.byte	0x03, 0x19
        /*057e*/ 	.short	0x01f0


	//----- nvinfo : EIATTR_PARAM_CBANK
	.align		4
        /*0580*/ 	.byte	0x04, 0x0a
        /*0582*/ 	.short	(.L_1025 - .L_1024)
	.align		4
.L_1024:
        /*0584*/ 	.word	index@(.nv.constant0._Z25selective_scan_bwd_kernelI32Selective_Scan_bwd_kernel_traitsILi128ELi16ELb0ELb0ELb0ELb0ELb1EfN3c107complexIfEEEEv12SSMParamsBwd)
        /*0588*/ 	.short	0x0380
        /*058a*/ 	.short	0x01f0


	//----- nvinfo : EIATTR_SW_WAR
	.align		4
.L_1025:
        /*058c*/ 	.byte	0x04, 0x36
        /*058e*/ 	.short	(.L_1027 - .L_1026)
.L_1026:
        /*0590*/ 	.word	0x00000008
.L_1027:


//--------------------- .nv.info._Z25selective_scan_bwd_kernelI32Selective_Scan_bwd_kernel_traitsILi128ELi16ELb0ELb0ELb0ELb1ELb0EfN3c107complexIfEEEEv12SSMParamsBwd --------------------------
	.section	.nv.info._Z25selective_scan_bwd_kernelI32Selective_Scan_bwd_kernel_traitsILi128ELi16ELb0ELb0ELb0ELb1ELb0EfN3c107complexIfEEEEv12SSMParamsBwd,"",@"SHT_CUDA_INFO"
	.sectionflags	@""
	.align	4


	//----- nvinfo : EIATTR_CUDA_API_VERSION
	.align		4
        /*0000*/ 	.byte	0x04, 0x37
        /*0002*/ 	.short	(.L_1029 - .L_1028)
.L_1028:
        /*0004*/ 	.word	0x00000082


	//----- nvinfo : EIATTR_KPARAM_INFO
	.align		4
.L_1029:
        /*0008*/ 	.byte	0x04, 0x17
        /*000a*/ 	.short	(.L_1031 - .L_1030)
.L_1030:
        /*000c*/ 	.word	0x00000000
        /*0010*/ 	.short	0x0000
        /*0012*/ 	.short	0x0000
        /*0014*/ 	.byte	0x00, 0xf0, 0xc1, 0x07


	//----- nvinfo : EIATTR_SPARSE_MMA_MASK
	.align		4
.L_1031:
        /*0018*/ 	.byte	0x03, 0x50
        /*001a*/ 	.short	0x0000


	//----- nvinfo : EIATTR_MAXREG_COUNT
	.align		4
        /*001c*/ 	.byte	0x03, 0x1b
        /*001e*/ 	.short	0x00ff


	//----- nvinfo : EIATTR_NUM_BARRIERS
	.align		4
        /*0020*/ 	.byte	0x02, 0x4c
        /*0022*/ 	.byte	0x01
	.zero		1


	//----- nvinfo : EIATTR_MERCURY_ISA_VERSION
	.align		4
        /*0024*/ 	.byte	0x03, 0x5f
        /*0026*/ 	.short	0x0101


	//----- nvinfo : EIATTR_INT_WARP_WIDE_INSTR_OFFSETS
	.align		4
        /*0028*/ 	.byte	0x04, 0x31
        /*002a*/ 	.short	(.L_1033 - .L_1032)


	//   ....[0]....
.L_1032:
        /*002c*/ 	.word	0x000069e0


	//   ....[1]....
        /*0030*/ 	.word	0x00008540


	//----- nvinfo : EIATTR_COOP_GROUP_MASK_REGIDS
	.align		4
.L_1033:
        /*0034*/ 	.byte	0x04, 0x29
        /*0036*/ 	.short	(.L_1035 - .L_1034)


	//   ....[0]....
.L_1034:
        /*0038*/ 	.word	0xffffffff


	//   ....[1]....
        /*003c*/ 	.word	0xffffffff


	//   ....[2]....
        /*0040*/ 	.word	0xffffffff


	//   ....[3]....
        /*0044*/ 	.word	0xffffffff


	//   ....[4]....
        /*0048*/ 	.word	0xffffffff


	//   ....[5]....
        /*004c*/ 	.word	0xffffffff


	//   ....[6]....
        /*0050*/ 	.word	0xffffffff


	//   ....[7]....
        /*0054*/ 	.word	0xffffffff


	//   ....[8]....
        /*0058*/ 	.word	0xffffffff


	//   ....[9]....
        /*005c*/ 	.word	0xffffffff


	//   ....[10]....
        /*0060*/ 	.word	0xffffffff


	//   ....[11]....
        /*0064*/ 	.word	0xffffffff


	//   ....[12]....
        /*0068*/ 	.word	0xffffffff


	//   ....[13]....
        /*006c*/ 	.word	0xffffffff


	//   ....[14]....
        /*0070*/ 	.word	0xffffffff


	//   ....[15]....
        /*0074*/ 	.word	0xffffffff


	//   ....[16]....
        /*0078*/ 	.word	0xffffffff


	//   ....[17]....
        /*007c*/ 	.word	0xffffffff


	//   ....[18]....
        /*0080*/ 	.word	0xffffffff


	//   ....[19]....
        /*0084*/ 	.word	0xffffffff


	//   ....[20]....
        /*0088*/ 	.word	0xffffffff


	//   ....[21]....
        /*008c*/ 	.word	0xffffffff


	//   ....[22]....
        /*0090*/ 	.word	0xffffffff


	//   ....[23]....
        /*0094*/ 	.word	0xffffffff


	//   ....[24]....
        /*0098*/ 	.word	0xffffffff


	//   ....[25]....
        /*009c*/ 	.word	0xffffffff


	//   ....[26]....
        /*00a0*/ 	.word	0xffffffff


	//   ....[27]....
        /*00a4*/ 	.word	0xffffffff


	//   ....[28]....
        /*00a8*/ 	.word	0xffffffff


	//   ....[29]....
        /*00ac*/ 	.word	0xffffffff


	//   ....[30]....
        /*00b0*/ 	.word	0xffffffff


	//   ....[31]....
        /*00b4*/ 	.word	0xffffffff


	//   ....[32]....
        /*00b8*/ 	.word	0xffffffff


	//   ....[33]....
        /*00bc*/ 	.word	0xffffffff


	//   ....[34]....
        /*00c0*/ 	.word	0xffffffff


	//   ....[35]....
        /*00c4*/ 	.word	0xffffffff


	//   ....[36]....
        /*00c8*/ 	.word	0xffffffff


	//   ....[37]....
        /*00cc*/ 	.word	0xffffffff


	//   ....[38]....
        /*00d0*/ 	.word	0xffffffff


	//   ....[39]....
        /*00d4*/ 	.word	0xffffffff


	//   ....[40]....
        /*00d8*/ 	.word	0xffffffff


	//   ....[41]....
        /*00dc*/ 	.word	0xffffffff


	//   ....[42]....
        /*00e0*/ 	.word	0xffffffff


	//   ....[43]....
        /*00e4*/ 	.word	0xffffffff


	//   ....[44]....
        /*00e8*/ 	.word	0xffffffff


	//   ....[45]....
        /*00ec*/ 	.word	0xffffffff


	//   ....[46]....
        /*00f0*/ 	.word	0xffffffff


	//   ....[47]....
        /*00f4*/ 	.word	0xffffffff


	//   ....[48]....
        /*00f8*/ 	.word	0xffffffff


	//   ....[49]....
        /*00fc*/ 	.word	0xffffffff


	//   ....[50]....
        /*0100*/ 	.word	0xffffffff


	//   ....[51]....
        /*0104*/ 	.word	0xffffffff


	//   ....[52]....
        /*0108*/ 	.word	0xffffffff


	//   ....[53]....
        /*010c*/ 	.word	0xffffffff


	//   ....[54]....
        /*0110*/ 	.word	0xffffffff


	//   ....[55]....
        /*0114*/ 	.word	0xffffffff


	//   ....[56]....
        /*0118*/ 	.word	0xffffffff


	//   ....[57]....
        /*011c*/ 	.word	0xffffffff


	//   ....[58]....
        /*0120*/ 	.word	0xffffffff


	//   ....[59]....
        /*0124*/ 	.word	0xffffffff


	//   ....[60]....
        /*0128*/ 	.word	0xffffffff


	//   ....[61]....
        /*012c*/ 	.word	0xffffffff


	//   ....[62]....
        /*0130*/ 	.word	0xffffffff


	//   ....[63]....
        /*0134*/ 	.word	0xffffffff


	//   ....[64]....
        /*0138*/ 	.word	0xffffffff


	//   ....[65]....
        /*013c*/ 	.word	0xffffffff


	//   ....[66]....
        /*0140*/ 	.word	0xffffffff


	//   ....[67]....
        /*0144*/ 	.word	0xffffffff


	//   ....[68]....
        /*0148*/ 	.word	0xffffffff


	//   ....[69]....
        /*014c*/ 	.word	0xffffffff


	//   ....[70]....
        /*0150*/ 	.word	0xffffffff


	//   ....[71]....
        /*0154*/ 	.word	0xffffffff


	//   ....[72]....
        /*0158*/ 	.word	0xffffffff


	//   ....[73]....
        /*015c*/ 	.word	0xffffffff


	//   ....[74]....
        /*0160*/ 	.word	0xffffffff


	//   ....[75]....
        /*0164*/ 	.word	0xffffffff


	//   ....[76]....
        /*0168*/ 	.word	0xffffffff


	//   ....[77]....
        /*016c*/ 	.word	0xffffffff


	//   ....[78]....
        /*0170*/ 	.word	0xffffffff


	//   ....[79]....
        /*0174*/ 	.word	0xffffffff


	//   ....[80]....
        /*0178*/ 	.word	0xffffffff


	//   ....[81]....
        /*017c*/ 	.word	0xffffffff


	//   ....[82]....
        /*0180*/ 	.word	0xffffffff


	//   ....[83]....
        /*0184*/ 	.word	0xffffffff


	//   ....[84]....
        /*0188*/ 	.word	0xffffffff


	//   ....[85]....
        /*018c*/ 	.word	0xffffffff


	//   ....[86]....
        /*0190*/ 	.word	0xffffffff


	//   ....[87]....
        /*0194*/ 	.word	0xffffffff


	//   ....[88]....
        /*0198*/ 	.word	0xffffffff


	//   ....[89]....
        /*019c*/ 	.word	0xffffffff


	//   ....[90]....
        /*01a0*/ 	.word	0xffffffff


	//   ....[91]....
        /*01a4*/ 	.word	0xffffffff


	//   ....[92]....
        /*01a8*/ 	.word	0xffffffff


	//   ....[93]....
        /*01ac*/ 	.word	0xffffffff


	//   ....[94]....
        /*01b0*/ 	.word	0xffffffff


	//   ....[95]....
        /*01b4*/ 	.word	0xffffffff


	//   ....[96]....
        /*01b8*/ 	.word	0x0500004b


	//   ....[97]....
        /*01bc*/ 	.word	0x0500004b


	//   ....[98]....
        /*01c0*/ 	.word	0x0500004b


	//   ....[99]....
        /*01c4*/ 	.word	0x0500004b


	//   ....[100]....
        /*01c8*/ 	.word	0x0500004b


	//   ....[101]....
        /*01cc*/ 	.word	0x0500004b


	//   ....[102]....
        /*01d0*/ 	.word	0x0500004b


	//   ....[103]....
        /*01d4*/ 	.word	0x0500004b


	//   ....[104]....
        /*01d8*/ 	.word	0x0500004b


	//   ....[105]....
        /*01dc*/ 	.word	0x0500004b


	//   ....[106]....
        /*01e0*/ 	.word	0x0500004b


	//   ....[107]....
        /*01e4*/ 	.word	0x0500004b


	//   ....[108]....
        /*01e8*/ 	.word	0x0500004b


	//   ....[109]....
        /*01ec*/ 	.word	0x0500004b


	//   ....[110]....
        /*01f0*/ 	.word	0x0500004b


	//   ....[111]....
        /*01f4*/ 	.word	0x0500004b


	//   ....[112]....
        /*01f8*/ 	.word	0x0500004b


	//   ....[113]....
        /*01fc*/ 	.word	0x0500004b


	//   ....[114]....
        /*0200*/ 	.word	0x0500004b


	//   ....[115]....
        /*0204*/ 	.word	0x0500004b


	//   ....[116]....
        /*0208*/ 	.word	0x0500004b


	//   ....[117]....
        /*020c*/ 	.word	0x0500004b


	//   ....[118]....
        /*0210*/ 	.word	0x0500004b


	//   ....[119]....
        /*0214*/ 	.word	0x0500004b


	//   ....[120]....
        /*0218*/ 	.word	0x0500004b


	//   ....[121]....
        /*021c*/ 	.word	0x0500004b


	//   ....[122]....
        /*0220*/ 	.word	0x0500004b


	//   ....[123]....
        /*0224*/ 	.word	0x0500004b


	//   ....[124]....
        /*0228*/ 	.word	0x0500004b


	//   ....[125]....
        /*022c*/ 	.word	0x0500004b


	//   ....[126]....
        /*0230*/ 	.word	0x0500004b


	//   ....[127]....
        /*0234*/ 	.word	0x0500004b


	//   ....[128]....
        /*0238*/ 	.word	0x0500004b


	//   ....[129]....
        /*023c*/ 	.word	0x0500004b


	//   ....[130]....
        /*0240*/ 	.word	0x0500004b


	//   ....[131]....
        /*0244*/ 	.word	0x0500004b


	//   ....[132]....
        /*0248*/ 	.word	0x0500004b


	//   ....[133]....
        /*024c*/ 	.word	0x0500004b


	//   ....[134]....
        /*0250*/ 	.word	0x0500004b


	//   ....[135]....
        /*0254*/ 	.word	0x0500004b


	//   ....[136]....
        /*0258*/ 	.word	0x0500004b


	//   ....[137]....
        /*025c*/ 	.word	0x0500004b


	//   ....[138]....
        /*0260*/ 	.word	0x0500004b


	//   ....[139]....
        /*0264*/ 	.word	0x0500004b


	//   ....[140]....
        /*0268*/ 	.word	0x0500004b


	//   ....[141]....
        /*026c*/ 	.word	0x0500004b


	//   ....[142]....
        /*0270*/ 	.word	0x0500004b


	//   ....[143]....
        /*0274*/ 	.word	0x0500004b


	//   ....[144]....
        /*0278*/ 	.word	0x0500004b


	//   ....[145]....
        /*027c*/ 	.word	0x0500004b


	//   ....[146]....
        /*0280*/ 	.word	0x0500004b


	//   ....[147]....
        /*0284*/ 	.word	0x0500004b


	//   ....[148]....
        /*0288*/ 	.word	0x0500004b


	//   ....[149]....
        /*028c*/ 	.word	0x0500004b


	//   ....[150]....
        /*0290*/ 	.word	0x0500004b


	//   ....[151]....
        /*0294*/ 	.word	0x0500004b


	//   ....[152]....
        /*0298*/ 	.word	0x0500004b


	//   ....[153]....
        /*029c*/ 	.word	0x0500004b


	//   ....[154]....
        /*02a0*/ 	.word	0x0500004b


	//   ....[155]....
        /*02a4*/ 	.word	0x0500004b


	//   ....[156]....
        /*02a8*/ 	.word	0x0500004b


	//   ....[157]....
        /*02ac*/ 	.word	0x0500004b


	//   ....[158]....
        /*02b0*/ 	.word	0x0500004b


	//   ....[159]....
        /*02b4*/ 	.word	0x0500004b


	//----- nvinfo : EIATTR_COOP_GROUP_INSTR_OFFSETS
	.align		4
.L_1035:
        /*02b8*/ 	.byte	0x04, 0x28
        /*02ba*/ 	.short	(.L_1037 - .L_1036)


	//   ....[0]....
.L_1036:
        /*02bc*/ 	.word	0x00001060


	//   ....[1]....
        /*02c0*/ 	.word	0x000015e0


	//   ....[2]....
        /*02c4*/ 	.word	0x00001b10


	//   ....[3]....
        /*02c8*/ 	.word	0x00005ea0


	//   ....[4]....
        /*02cc*/ 	.word	0x00005eb0


	//   ....[5]....
        /*02d0*/ 	.word	0x00005ec0


	//   ....[6]....
        /*02d4*/ 	.word	0x00005ed0


	//   ....[7]....
        /*02d8*/ 	.word	0x00005f70


	//   ....[8]....
        /*02dc*/ 	.word	0x00005f90


	//   ....[9]....
        /*02e0*/ 	.word	0x00005fa0


	//   ....[10]....
        /*02e4*/ 	.word	0x00005fb0


	//   ....[11]....
        /*02e8*/ 	.word	0x00006050


	//   ....[12]....
        /*02ec*/ 	.word	0x00006070


	//   ....[13]....
        /*02f0*/ 	.word	0x00006080


	//   ....[14]....
        /*02f4*/ 	.word	0x00006090


	//   ....[15]....
        /*02f8*/ 	.word	0x00006130


	//   ....[16]....
        /*02fc*/ 	.word	0x00006150


	//   ....[17]....
        /*0300*/ 	.word	0x00006160


	//   ....[18]....
        /*0304*/ 	.word	0x00006170


	//   ....[19]....
        /*0308*/ 	.word	0x00006220


	//   ....[20]....
        /*030c*/ 	.word	0x00006230


	//   ....[21]....
        /*0310*/ 	.word	0x00006240


	//   ....[22]....
        /*0314*/ 	.word	0x00006250


	//   ....[23]....
        /*0318*/ 	.word	0x000063b0


	//   ....[24]....
        /*031c*/ 	.word	0x000063c0


	//   ....[25]....
        /*0320*/ 	.word	0x000063d0


	//   ....[26]....
        /*0324*/ 	.word	0x000063e0


	//   ....[27]....
        /*0328*/ 	.word	0x000063f0


	//   ....[28]....
        /*032c*/ 	.word	0x00006400


	//   ....[29]....
        /*0330*/ 	.word	0x00006410


	//   ....[30]....
        /*0334*/ 	.word	0x00006420


	//   ....[31]....
        /*0338*/ 	.word	0x000079c0


	//   ....[32]....
        /*033c*/ 	.word	0x000079d0


	//   ....[33]....
        /*0340*/ 	.word	0x000079e0


	//   ....[34]....
        /*0344*/ 	.word	0x000079f0


	//   ....[35]....
        /*0348*/ 	.word	0x00007b00


	//   ....[36]....
        /*034c*/ 	.word	0x00007b10


	//   ....[37]....
        /*0350*/ 	.word	0x00007b20


	//   ....[38]....
        /*0354*/ 	.word	0x00007b30


	//   ....[39]....
        /*0358*/ 	.word	0x00007c40


	//   ....[40]....
        /*035c*/ 	.word	0x00007c50


	//   ....[41]....
        /*0360*/ 	.word	0x00007c60


	//   ....[42]....
        /*0364*/ 	.word	0x00007c70


	//   ....[43]....
        /*0368*/ 	.word	0x00007d80


	//   ....[44]....
        /*036c*/ 	.word	0x00007d90


	//   ....[45]....
        /*0370*/ 	.word	0x00007da0


	//   ....[46]....
        /*0374*/ 	.word	0x00007db0


	//   ....[47]....
        /*0378*/ 	.word	0x00007ec0


	//   ....[48]....
        /*037c*/ 	.word	0x00007ed0


	//   ....[49]....
        /*0380*/ 	.word	0x00007ee0


	//   ....[50]....
        /*0384*/ 	.word	0x00007ef0


	//   ....[51]....
        /*0388*/ 	.word	0x00008000


	//   ....[52]....
        /*038c*/ 	.word	0x00008010


	//   ....[53]....
        /*0390*/ 	.word	0x00008020


	//   ....[54]....
        /*0394*/ 	.word	0x00008030


	//   ....[55]....
        /*0398*/ 	.word	0x00008040


	//   ....[56]....
        /*039c*/ 	.word	0x00008050


	//   ....[57]....
        /*03a0*/ 	.word	0x00008060


	//   ....[58]....
        /*03a4*/ 	.word	0x000080a0


	//   ....[59]....
        /*03a8*/ 	.word	0x000080e0


	//   ....[60]....
        /*03ac*/ 	.word	0x00008120


	//   ....[61]....
        /*03b0*/ 	.word	0x00008140


	//   ....[62]....
        /*03b4*/ 	.word	0x00008160


	//   ....[63]....
        /*03b8*/ 	.word	0x00009840


	//   ....[64]....
        /*03bc*/ 	.word	0x00009880


	//   ....[65]....
        /*03c0*/ 	.word	0x000098c0


	//   ....[66]....
        /*03c4*/ 	.word	0x00009900


	//   ....[67]....
        /*03c8*/ 	.word	0x00009a10


	//   ....[68]....
        /*03cc*/ 	.word	0x00009a50


	//   ....[69]....
        /*03d0*/ 	.word	0x00009a90


	//   ....[70]....
        /*03d4*/ 	.word	0x00009ad0


	//   ....[71]....
        /*03d8*/ 	.word	0x00009be0


	//   ....[72]....
        /*03dc*/ 	.word	0x00009c60


	//   ....[73]....
        /*03e0*/ 	.word	0x00009ca0


	//   ....[74]....
        /*03e4*/ 	.word	0x00009ce0


	//   ....[75]....
        /*03e8*/ 	.word	0x00009db0


	//   ....[76]....
        /*03ec*/ 	.word	0x00009e30


	//   ....[77]....
        /*03f0*/ 	.word	0x00009e70


	//   ....[78]....
        /*03f4*/ 	.word	0x00009eb0


	//   ....[79]....
        /*03f8*/ 	.word	0x00009fc0


	//   ....[80]....
        /*03fc*/ 	.word	0x0000a000


	//   ....[81]....
        /*0400*/ 	.word	0x0000a050


	//   ....[82]....
        /*0404*/ 	.word	0x0000a090


	//   ....[83]....
        /*0408*/ 	.word	0x0000aa30


	//   ....[84]....
        /*040c*/ 	.word	0x0000b0f0


	//   ....[85]....
        /*0410*/ 	.word	0x0000b890


	//   ....[86]....
        /*0414*/ 	.word	0x0000be80


	//   ....[87]....
        /*0418*/ 	.word	0x0000bed0


	//   ....[88]....
        /*041c*/ 	.word	0x0000bf30


	//   ....[89]....
        /*0420*/ 	.word	0x0000bf80


	//   ....[90]....
        /*0424*/ 	.word	0x0000bfa0


	//   ....[91]....
        /*0428*/ 	.word	0x0000c140


	//   ....[92]....
        /*042c*/ 	.word	0x0000c180


	//   ....[93]....
        /*0430*/ 	.word	0x0000c1e0


	//   ....[94]....
        /*0434*/ 	.word	0x0000c230


	//   ....[95]....
        /*0438*/ 	.word	0x0000c250


	//   ....[96]....
        /*043c*/ 	.word	0x0000ca30


	//   ....[97]....
        /*0440*/ 	.word	0x0000ca80


	//   ....[98]....
        /*0444*/ 	.word	0x0000cad0


	//   ....[99]....
        /*0448*/ 	.word	0x0000cb40


	//   ....[100]....
        /*044c*/ 	.word	0x0000cc10


	//   ....[101]....
        /*0450*/ 	.word	0x0000cc60


	//   ....[102]....
        /*0454*/ 	.word	0x0000ccb0


	//   ....[103]....
        /*0458*/ 	.word	0x0000cd20


	//   ....[104]....
        /*045c*/ 	.word	0x0000cdf0


	//   ....[105]....
        /*0460*/ 	.word	0x0000ce40


	//   ....[106]....
        /*0464*/ 	.word	0x0000ce90


	//   ....[107]....
        /*0468*/ 	.word	0x0000cf00


	//   ....[108]....
        /*046c*/ 	.word	0x0000cfd0


	//   ....[109]....
        /*0470*/ 	.word	0x0000d020


	//   ....[110]....
        /*0474*/ 	.word	0x0000d070


	//   ....[111]....
        /*0478*/ 	.word	0x0000d0e0


	//   ....[112]....
        /*047c*/ 	.word	0x0000d1b0


	//   ....[113]....
        /*0480*/ 	.word	0x0000d200


	//   ....[114]....
        /*0484*/ 	.word	0x0000d250


	//   ....[115]....
        /*0488*/ 	.word	0x0000d2a0


	//   ....[116]....
        /*048c*/ 	.word	0x0000d330


	//   ....[117]....
        /*0490*/ 	.word	0x0000d3d0


	//   ....[118]....
        /*0494*/ 	.word	0x0000d470


	//   ....[119]....
        /*0498*/ 	.word	0x0000d510


	//   ....[120]....
        /*049c*/ 	.word	0x0000d5b0


	//   ....[121]....
        /*04a0*/ 	.word	0x0000d660


	//   ....[122]....
        /*04a4*/ 	.word	0x0000d6b0


	//   ....[123]....
        /*04a8*/ 	.word	0x0000d700


	//   ....[124]....
        /*04ac*/ 	.word	0x0000d750


	//   ....[125]....
        /*04b0*/ 	.word	0x0000d7a0


	//   ....[126]....
        /*04b4*/ 	.word	0x0000d7f0


	//   ....[127]....
        /*04b8*/ 	.word	0x0000d840


	//   ....[128]....
        /*04bc*/ 	.word	0x0000d8d0


	//   ....[129]....
        /*04c0*/ 	.word	0x0000d920


	//   ....[130]....
        /*04c4*/ 	.word	0x0000d970


	//   ....[131]....
        /*04c8*/ 	.word	0x0000d9c0


	//   ....[132]....
        /*04cc*/ 	.word	0x0000da60


	//   ....[133]....
        /*04d0*/ 	.word	0x0000daf0


	//   ....[134]....
        /*04d4*/ 	.word	0x0000db40


	//   ....[135]....
        /*04d8*/ 	.word	0x0000db90


	//   ....[136]....
        /*04dc*/ 	.word	0x0000dc30


	//   ....[137]....
        /*04e0*/ 	.word	0x0000dcc0


	//   ....[138]....
        /*04e4*/ 	.word	0x0000dd10


	//   ....[139]....
        /*04e8*/ 	.word	0x0000dd60


	//   ....[140]....
        /*04ec*/ 	.word	0x0000de00


	//   ....[141]....
        /*04f0*/ 	.word	0x0000de90


	//   ....[142]....
        /*04f4*/ 	.word	0x0000dee0


	//   ....[143]....
        /*04f8*/ 	.word	0x0000df30


	//   ....[144]....
        /*04fc*/ 	.word	0x0000dfd0


	//   ....[145]....
        /*0500*/ 	.word	0x0000e060


	//   ....[146]....
        /*0504*/ 	.word	0x0000e0b0


	//   ....[147]....
        /*0508*/ 	.word	0x0000e100


	//   ....[148]....
        /*050c*/ 	.word	0x0000e1a0


	//   ....[149]....
        /*0510*/ 	.word	0x0000e240


	//   ....[150]....
        /*0514*/ 	.word	0x0000e2a0


	//   ....[151]....
        /*0518*/ 	.word	0x0000e370


	//   ....[152]....
        /*051c*/ 	.word	0x0000e3e0


	//   ....[153]....
        /*0520*/ 	.word	0x0000e430


	//   ....[154]....
        /*0524*/ 	.word	0x0000e480


	//   ....[155]....
        /*0528*/ 	.word	0x0000e4d0


	//   ....[156]....
        /*052c*/ 	.word	0x0000e500


	//   ....[157]....
        /*0530*/ 	.word	0x0000e550


	//   ....[158]....
        /*0534*/ 	.word	0x0000e5a0


	//   ....[159]....
        /*0538*/ 	.word	0x0000e600


	//----- nvinfo : EIATTR_VRC_CTA_INIT_COUNT
	.align		4
.L_1037:
        /*053c*/ 	.byte	0x02, 0x4a
	.zero		1
	.zero		1


	//----- nvinfo : EIATTR_EXIT_INSTR_OFFSETS
	.align		4
        /*0540*/ 	.byte	0x04, 0x1c
        /*0542*/ 	.short	(.L_1039 - .L_1038)


	//   ....[0]....
.L_1038:
        /*0544*/ 	.word	0x0000c390


	//   ....[1]....
        /*0548*/ 	.word	0x0000c9d0


	//----- nvinfo : EIATTR_MAX_THREADS
	.align		4
.L_1039:
        /*054c*/ 	.byte	0x04, 0x05
        /*054e*/ 	.short	(.L_1041 - .L_1040)
.L_1040:
        /*0550*/ 	.word	0x00000080
        /*0554*/ 	.word	0x00000001
        /*0558*/ 	.word	0x00000001


	//----- nvinfo : EIATTR_CRS_STACK_SIZE
	.align		4
.L_1041:
        /*055c*/ 	.byte	0x04, 0x1e
        /*055e*/ 	.short	(.L_1043 - .L_1042)
.L_1042:
        /*0560*/ 	.word	0x00000000


	//----- nvinfo : EIATTR_CBANK_PARAM_SIZE
	.align		4
.L_1043:
        /*0564*/ 	.byte	0x03, 0x19
        /*0566*/ 	.short	0x01f0


	//----- nvinfo : EIATTR_PARAM_CBANK
	.align		4
        /*0568*/ 	.byte	0x04, 0x0a
        /*056a*/ 	.short	(.L_1045 - .L_1044)
	.align		4
.L_1044:
        /*056c*/ 	.word	index@(.nv.constant0._Z25selective_scan_bwd_kernelI32Selective_Scan_bwd_kernel_traitsILi128ELi16ELb0ELb0ELb0ELb1ELb0EfN3c107complexIfEEEEv12SSMParamsBwd)
        /*0570*/ 	.short	0x0380
        /*0572*/ 	.short	0x01f0


	//----- nvinfo : EIATTR_SW_WAR
	.align		4
.L_1045:
        /*0574*/ 	.byte	0x04, 0x36
        /*0576*/ 	.short	(.L_1047 - .L_1046)
.L_1046:
        /*0578*/ 	.word	0x00000008
.L_1047:


//--------------------- .nv.info._Z25selective_scan_bwd_kernelI32Selective_Scan_bwd_kernel_traitsILi128ELi16ELb0ELb0ELb0ELb1ELb1EfN3c107complexIfEEEEv12SSMParamsBwd --------------------------
	.section	.nv.info._Z25selective_scan_bwd_kernelI32Selective_Scan_bwd_kernel_traitsILi128ELi16ELb0ELb0ELb0ELb1ELb1EfN3c107complexIfEEEEv12SSMParamsBwd,"",@"SHT_CUDA_INFO"
	.sectionflags	@""
	.align	4


	//----- nvinfo : EIATTR_CUDA_API_VERSION
	.align		4
        /*0000*/ 	.byte	0x04, 0x37
        /*0002*/ 	.short	(.L_1049 - .L_1048)
.L_1048:
        /*0004*/ 	.word	0x00000082


	//----- nvinfo : EIATTR_KPARAM_INFO
	.align		4
.L_1049:
        /*0008*/ 	.byte	0x04, 0x17
        /*000a*/ 	.short	(.L_1051 - .L_1050)
.L_1050:
        /*000c*/ 	.word	0x00000000
        /*0010*/ 	.short	0x0000
        /*0012*/ 	.short	0x0000
        /*0014*/ 	.byte	0x00, 0xf0, 0xc1, 0x07


	//----- nvinfo : EIATTR_SPARSE_MMA_MASK
	.align		4
.L_1051:
        /*0018*/ 	.byte	0x03, 0x50
        /*001a*/ 	.short	0x0000


	//----- nvinfo : EIATTR_MAXREG_COUNT
	.align		4
        /*001c*/ 	.byte	0x03, 0x1b
        /*001e*/ 	.short	0x00ff


	//----- nvinfo : EIATTR_NUM_BARRIERS
	.align		4
        /*0020*/ 	.byte	0x02, 0x4c
        /*0022*/ 	.byte	0x01
	.zero		1


	//----- nvinfo : EIATTR_MERCURY_ISA_VERSION
	.align		4
        /*0024*/ 	.byte	0x03, 0x5f
        /*0026*/ 	.short	0x0101


	//----- nvinfo : EIATTR_INT_WARP_WIDE_INSTR_OFFSETS
	.align		4
        /*0028*/ 	.byte	0x04, 0x31
        /*002a*/ 	.short	(.L_1053 - .L_1052)


	//   ....[0]....
.L_1052:
        /*002c*/ 	.word	0x00008c70


	//   ....[1]....
        /*0030*/ 	.word	0x0000a7c0


	//----- nvinfo : EIATTR_COOP_GROUP_MASK_REGIDS
	.align		4
.L_1053:
        /*0034*/ 	.byte	0x04, 0x29
        /*0036*/ 	.short	(.L_1055 - .L_1054)


	//   ....[0]....
.L_1054:
        /*0038*/ 	.word	0xffffffff


	//   ....[1]....
        /*003c*/ 	.word	0xffffffff


	//   ....[2]....
        /*0040*/ 	.word	0xffffffff


	//   ....[3]....
        /*0044*/ 	.word	0xffffffff


	//   ....[4]....
        /*0048*/ 	.word	0xffffffff


	//   ....[5]....
        /*004c*/ 	.word	0xffffffff


	//   ....[6]....
        /*0050*/ 	.word	0xffffffff


	//   ....[7]....
        /*0054*/ 	.word	0xffffffff


	//   ....[8]....
        /*0058*/ 	.word	0xffffffff


	//   ....[9]....
        /*005c*/ 	.word	0xffffffff


	//   ....[10]....
        /*0060*/ 	.word	0xffffffff


	//   ....[11]....
        /*0064*/ 	.word	0xffffffff


	//   ....[12]....
        /*0068*/ 	.word	0xffffffff


	//   ....[13]....
        /*006c*/ 	.word	0xffffffff


	//   ....[14]....
        /*0070*/ 	.word	0xffffffff


	//   ....[15]....
        /*0074*/ 	.word	0xffffffff


	//   ....[16]....
        /*0078*/ 	.word	0xffffffff


	//   ....[17]....
        /*007c*/ 	.word	0xffffffff


	//   ....[18]....
        /*0080*/ 	.word	0xffffffff


	//   ....[19]....
        /*0084*/ 	.word	0xffffffff


	//   ....[20]....
        /*0088*/ 	.word	0xffffffff


	//   ....[21]....
        /*008c*/ 	.word	0xffffffff


	//   ....[22]....
        /*0090*/ 	.word	0xffffffff


	//   ....[23]....
        /*0094*/ 	.word	0xffffffff


	//   ....[24]....
        /*0098*/ 	.word	0xffffffff


	//   ....[25]....
        /*009c*/ 	.word	0xffffffff


	//   ....[26]....
        /*00a0*/ 	.word	0xffffffff


	//   ....[27]....
        /*00a4*/ 	.word	0xffffffff


	//   ....[28]....
        /*00a8*/ 	.word	0xffffffff


	//   ....[29]....
        /*00ac*/ 	.word	0xffffffff


	//   ....[30]....
        /*00b0*/ 	.word	0xffffffff


	//   ....[31]....
        /*00b4*/ 	.word	0xffffffff


	//   ....[32]....
        /*00b8*/ 	.word	0xffffffff


	//   ....[33]....
        /*00bc*/ 	.word	0xffffffff


	//   ....[34]....
        /*00c0*/ 	.word	0xffffffff


	//   ....[35]....
        /*00c4*/ 	.word	0xffffffff


	//   ....[36]....
        /*00c8*/ 	.word	0xffffffff


	//   ....[37]....
        /*00cc*/ 	.word	0xffffffff


	//   ....[38]....
        /*00d0*/ 	.word	0xffffffff


	//   ....[39]....
        /*00d4*/ 	.word	0xffffffff


	//   ....[40]....
        /*00d8*/ 	.word	0xffffffff


	//   ....[41]....
        /*00dc*/ 	.word	0xffffffff


	//   ....[42]....
        /*00e0*/ 	.word	0xffffffff


	//   ....[43]....
        /*00e4*/ 	.word	0xffffffff


	//   ....[44]....
        /*00e8*/ 	.word	0xffffffff


	//   ....[45]....
        /*00ec*/ 	.word	0xffffffff


	//   ....[46]....
        /*00f0*/ 	.word	0xffffffff


	//   ....[47]....
        /*00f4*/ 	.word	0xffffffff


	//   ....[48]....
        /*00f8*/ 	.word	0xffffffff


	//   ....[49]....
        /*00fc*/ 	.word	0xffffffff


	//   ....[50]....
        /*0100*/ 	.word	0xffffffff


	//   ....[51]....
        /*0104*/ 	.word	0xffffffff


	//   ....[52]....
        /*0108*/ 	.word	0xffffffff


	//   ....[53]....
        /*010c*/ 	.word	0xffffffff


	//   ....[54]....
        /*0110*/ 	.word	0xffffffff


	//   ....[55]....
        /*0114*/ 	.word	0xffffffff


	//   ....[56]....
        /*0118*/ 	.word	0xffffffff


	//   ....[57]....
        /*011c*/ 	.word	0xffffffff


	//   ....[58]....
        /*0120*/ 	.word	0xffffffff


	//   ....[59]....
        /*0124*/ 	.word	0xffffffff


	//   ....[60]....
        /*0128*/ 	.word	0xffffffff


	//   ....[61]....
        /*012c*/ 	.word	0xffffffff


	//   ....[62]....
        /*0130*/ 	.word	0xffffffff


	//   ....[63]....
        /*0134*/ 	.word	0xffffffff


	//   ....[64]....
        /*0138*/ 	.word	0xffffffff


	//   ....[65]....
        /*013c*/ 	.word	0xffffffff


	//   ....[66]....
        /*0140*/ 	.word	0xffffffff


	//   ....[67]....
        /*0144*/ 	.word	0xffffffff


	//   ....[68]....
        /*0148*/ 	.word	0xffffffff


	//   ....[69]....
        /*014c*/ 	.word	0xffffffff


	//   ....[70]....
        /*0150*/ 	.word	0xffffffff


	//   ....[71]....
        /*0154*/ 	.word	0xffffffff


	//   ....[72]....
        /*0158*/ 	.word	0xffffffff


	//   ....[73]....
        /*015c*/ 	.word	0xffffffff


	//   ....[74]....
        /*0160*/ 	.word	0xffffffff


	//   ....[75]....
        /*0164*/ 	.word	0xffffffff


	//   ....[76]....
        /*0168*/ 	.word	0xffffffff


	//   ....[77]....
        /*016c*/ 	.word	0xffffffff


	//   ....[78]....
        /*0170*/ 	.word	0xffffffff


	//   ....[79]....
        /*0174*/ 	.word	0xffffffff


	//   ....[80]....
        /*0178*/ 	.word	0xffffffff


	//   ....[81]....
        /*017c*/ 	.word	0xffffffff


	//   ....[82]....
        /*0180*/ 	.word	0xffffffff


	//   ....[83]....
        /*0184*/ 	.word	0xffffffff


	//   ....[84]....
        /*0188*/ 	.word	0xffffffff


	//   ....[85]....
        /*018c*/ 	.word	0xffffffff


	//   ....[86]....
        /*0190*/ 	.word	0xffffffff


	//   ....[87]....
        /*0194*/ 	.word	0xffffffff


	//   ....[88]....
        /*0198*/ 	.word	0xffffffff


	//   ....[89]....
        /*019c*/ 	.word	0xffffffff


	//   ....[90]....
        /*01a0*/ 	.word	0xffffffff


	//   ....[91]....
        /*01a4*/ 	.word	0xffffffff


	//   ....[92]....
        /*01a8*/ 	.word	0xffffffff


	//   ....[93]....
        /*01ac*/ 	.word	0xffffffff


	//   ....[94]....
        /*01b0*/ 	.word	0xffffffff


	//   ....[95]....
        /*01b4*/ 	.word	0xffffffff


	//   ....[96]....
        /*01b8*/ 	.word	0xffffffff


	//   ....[97]....
        /*01bc*/ 	.word	0xffffffff


	//   ....[98]....
        /*01c0*/ 	.word	0xffffffff


	//   ....[99]....
        /*01c4*/ 	.word	0xffffffff


	//   ....[100]....
        /*01c8*/ 	.word	0x0500004b


	//   ....[101]....
        /*01cc*/ 	.word	0x0500004b


	//   ....[102]....
        /*01d0*/ 	.word	0x0500004b


	//   ....[103]....
        /*01d4*/ 	.word	0x0500004b


	//   ....[104]....
        /*01d8*/ 	.word	0x0500004b


	//   ....[105]....
        /*01dc*/ 	.word	0x0500004b


	//   ....[106]....
        /*01e0*/ 	.word	0x0500004b


	//   ....[107]....
        /*01e4*/ 	.word	0x0500004b


	//   ....[108]....
        /*01e8*/ 	.word	0x0500004b


	//   ....[109]....
        /*01ec*/ 	.word	0x0500004b


	//   ....[110]....
        /*01f0*/ 	.word	0x0500004b


	//   ....[111]....
        /*01f4*/ 	.word	0x0500004b


	//   ....[112]....
        /*01f8*/ 	.word	0x0500004b


	//   ....[113]....
        /*01fc*/ 	.word	0x0500004b


	//   ....[114]....
        /*0200*/ 	.word	0x0500004b


	//   ....[115]....
        /*0204*/ 	.word	0x0500004b


	//   ....[116]....
        /*0208*/ 	.word	0x0500004b


	//   ....[117]....
        /*020c*/ 	.word	0x0500004b


	//   ....[118]....
        /*0210*/ 	.word	0x0500004b


	//   ....[119]....
        /*0214*/ 	.word	0x0500004b


	//   ....[120]....
        /*0218*/ 	.word	0x0500004b


	//   ....[121]....
        /*021c*/ 	.word	0x0500004b


	//   ....[122]....
        /*0220*/ 	.word	0x0500004b


	//   ....[123]....
        /*0224*/ 	.word	0x0500004b


	//   ....[124]....
        /*0228*/ 	.word	0x0500004b


	//   ....[125]....
        /*022c*/ 	.word	0x0500004b


	//   ....[126]....
        /*0230*/ 	.word	0x0500004b


	//   ....[127]....
        /*0234*/ 	.word	0x0500004b


	//   ....[128]....
        /*0238*/ 	.word	0x0500004b


	//   ....[129]....
        /*023c*/ 	.word	0x0500004b


	//   ....[130]....
        /*0240*/ 	.word	0x0500004b


	//   ....[131]....
        /*0244*/ 	.word	0x0500004b


	//   ....[132]....
        /*0248*/ 	.word	0x0500004b


	//   ....[133]....
        /*024c*/ 	.word	0x0500004b


	//   ....[134]....
        /*0250*/ 	.word	0x0500004b


	//   ....[135]....
        /*0254*/ 	.word	0x0500004b


	//   ....[136]....
        /*0258*/ 	.word	0x0500004b


	//   ....[137]....
        /*025c*/ 	.word	0x0500004b


	//   ....[138]....
        /*0260*/ 	.word	0x0500004b


	//   ....[139]....
        /*0264*/ 	.word	0x0500004b


	//   ....[140]....
        /*0268*/ 	.word	0x0500004b


	//   ....[141]....
        /*026c*/ 	.word	0x0500004b


	//   ....[142]....
        /*0270*/ 	.word	0x0500004b


	//   ....[143]....
        /*0274*/ 	.word	0x0500004b


	//   ....[144]....
        /*0278*/ 	.word	0x0500004b


	//   ....[145]....
        /*027c*/ 	.word	0x0500004b


	//   ....[146]....
        /*0280*/ 	.word	0x0500004b


	//   ....[147]....
        /*0284*/ 	.word	0x0500004b


	//   ....[148]....
        /*0288*/ 	.word	0x0500004b


	//   ....[149]....
        /*028c*/ 	.word	0x0500004b


	//   ....[150]....
        /*0290*/ 	.word	0x0500004b


	//   ....[151]....
        /*0294*/ 	.word	0x0500004b


	//   ....[152]....
        /*0298*/ 	.word	0x0500004b


	//   ....[153]....
        /*029c*/ 	.word	0x0500004b


	//   ....[154]....
        /*02a0*/ 	.word	0x0500004b


	//   ....[155]....
        /*02a4*/ 	.word	0x0500004b


	//   ....[156]....
        /*02a8*/ 	.word	0x0500004b


	//   ....[157]....
        /*02ac*/ 	.word	0x0500004b


	//   ....[158]....
        /*02b0*/ 	.word	0x0500004b


	//   ....[159]....
        /*02b4*/ 	.word	0x0500004b


	//   ....[160]....
        /*02b8*/ 	.word	0x0500004b


	//   ....[161]....
        /*02bc*/ 	.word	0x0500004b


	//   ....[162]....
        /*02c0*/ 	.word	0x0500004b


	//   ....[163]....
        /*02c4*/ 	.word	0x0500004b


	//----- nvinfo : EIATTR_COOP_GROUP_INSTR_OFFSETS
	.align		4
.L_1055:
        /*02c8*/ 	.byte	0x04, 0x28
        /*02ca*/ 	.short	(.L_1057 - .L_1056)


	//   ....[0]....
.L_1056:
        /*02cc*/ 	.word	0x00001010


	//   ....[1]....
        /*02d0*/ 	.word	0x00001560


	//   ....[2]....
        /*02d4*/ 	.word	0x00001ab0


	//   ....[3]....
        /*02d8*/ 	.word	0x00004560


	//   ....[4]....
        /*02dc*/ 	.word	0x00004c10


	//   ....[5]....
        /*02e0*/ 	.word	0x00005520


	//   ....[6]....
        /*02e4*/ 	.word	0x00005e20


	//   ....[7]....
        /*02e8*/ 	.word	0x00008130


	//   ....[8]....
        /*02ec*/ 	.word	0x00008140


	//   ....[9]....
        /*02f0*/ 	.word	0x00008150


	//   ....[10]....
        /*02f4*/ 	.word	0x00008160


	//   ....[11]....
        /*02f8*/ 	.word	0x00008200


	//   ....[12]....
        /*02fc*/ 	.word	0x00008220


	//   ....[13]....
        /*0300*/ 	.word	0x00008230


	//   ....[14]....
        /*0304*/ 	.word	0x00008240


	//   ....[15]....
        /*0308*/ 	.word	0x000082e0


	//   ....[16]....
        /*030c*/ 	.word	0x00008300


	//   ....[17]....
        /*0310*/ 	.word	0x00008310


	//   ....[18]....
        /*0314*/ 	.word	0x00008320


	//   ....[19]....
        /*0318*/ 	.word	0x000083c0


	//   ....[20]....
        /*031c*/ 	.word	0x000083e0


	//   ....[21]....
        /*0320*/ 	.word	0x000083f0


	//   ....[22]....
        /*0324*/ 	.word	0x00008400


	//   ....[23]....
        /*0328*/ 	.word	0x000084b0


	//   ....[24]....
        /*032c*/ 	.word	0x000084c0


	//   ....[25]....
        /*0330*/ 	.word	0x000084d0


	//   ....[26]....
        /*0334*/ 	.word	0x000084e0


	//   ....[27]....
        /*0338*/ 	.word	0x00008640


	//   ....[28]....
        /*033c*/ 	.word	0x00008650


	//   ....[29]....
        /*0340*/ 	.word	0x00008660


	//   ....[30]....
        /*0344*/ 	.word	0x00008670


	//   ....[31]....
        /*0348*/ 	.word	0x00008680


	//   ....[32]....
        /*034c*/ 	.word	0x00008690


	//   ....[33]....
        /*0350*/ 	.word	0x000086a0


	//   ....[34]....
        /*0354*/ 	.word	0x000086b0


	//   ....[35]....
        /*0358*/ 	.word	0x00009c50


	//   ....[36]....
        /*035c*/ 	.word	0x00009c60


	//   ....[37]....
        /*0360*/ 	.word	0x00009c70


	//   ....[38]....
        /*0364*/ 	.word	0x00009c80


	//   ....[39]....
        /*0368*/ 	.word	0x00009d90


	//   ....[40]....
        /*036c*/ 	.word	0x00009da0


	//   ....[41]....
        /*0370*/ 	.word	0x00009db0


	//   ....[42]....
        /*0374*/ 	.word	0x00009dc0


	//   ....[43]....
        /*0378*/ 	.word	0x00009ed0


	//   ....[44]....
        /*037c*/ 	.word	0x00009ee0


	//   ....[45]....
        /*0380*/ 	.word	0x00009ef0


	//   ....[46]....
        /*0384*/ 	.word	0x00009f00


	//   ....[47]....
        /*0388*/ 	.word	0x0000a010


	//   ....[48]....
        /*038c*/ 	.word	0x0000a020


	//   ....[49]....
        /*0390*/ 	.word	0x0000a030


	//   ....[50]....
        /*0394*/ 	.word	0x0000a040


	//   ....[51]....
        /*0398*/ 	.word	0x0000a150


	//   ....[52]....
        /*039c*/ 	.word	0x0000a160


	//   ....[53]....
        /*03a0*/ 	.word	0x0000a170


	//   ....[54]....
        /*03a4*/ 	.word	0x0000a180


	//   ....[55]....
        /*03a8*/ 	.word	0x0000a290


	//   ....[56]....
        /*03ac*/ 	.word	0x0000a2a0


	//   ....[57]....
        /*03b0*/ 	.word	0x0000a2b0


	//   ....[58]....
        /*03b4*/ 	.word	0x0000a2c0


	//   ....[59]....
        /*03b8*/ 	.word	0x0000a2d0


	//   ....[60]....
        /*03bc*/ 	.word	0x0000a2e0


	//   ....[61]....
        /*03c0*/ 	.word	0x0000a2f0


	//   ....[62]....
        /*03c4*/ 	.word	0x0000a330


	//   ....[63]....
        /*03c8*/ 	.word	0x0000a370


	//   ....[64]....
        /*03cc*/ 	.word	0x0000a3b0


	//   ....[65]....
        /*03d0*/ 	.word	0x0000a3d0


	//   ....[66]....
        /*03d4*/ 	.word	0x0000a3f0


	//   ....[67]....
        /*03d8*/ 	.word	0x0000ba70


	//   ....[68]....
        /*03dc*/ 	.word	0x0000bab0


	//   ....[69]....
        /*03e0*/ 	.word	0x0000bb20


	//   ....[70]....
        /*03e4*/ 	.word	0x0000bb60


	//   ....[71]....
        /*03e8*/ 	.word	0x0000bc50


	//   ....[72]....
        /*03ec*/ 	.word	0x0000bc90


	//   ....[73]....
        /*03f0*/ 	.word	0x0000bcf0


	//   ....[74]....
        /*03f4*/ 	.word	0x0000bd30


	//   ....[75]....
        /*03f8*/ 	.word	0x0000be20


	//   ....[76]....
        /*03fc*/ 	.word	0x0000bec0


	//   ....[77]....
        /*0400*/ 	.word	0x0000bf00


	//   ....[78]....
        /*0404*/ 	.word	0x0000bf40


	//   ....[79]....
        /*0408*/ 	.word	0x0000bff0


	//   ....[80]....
        /*040c*/ 	.word	0x0000c090


	//   ....[81]....
        /*0410*/ 	.word	0x0000c0d0


	//   ....[82]....
        /*0414*/ 	.word	0x0000c110


	//   ....[83]....
        /*0418*/ 	.word	0x0000c240


	//   ....[84]....
        /*041c*/ 	.word	0x0000c280


	//   ....[85]....
        /*0420*/ 	.word	0x0000c2c0


	//   ....[86]....
        /*0424*/ 	.word	0x0000c300


	//   ....[87]....
        /*0428*/ 	.word	0x0000cc80


	//   ....[88]....
        /*042c*/ 	.word	0x0000d310


	//   ....[89]....
        /*0430*/ 	.word	0x0000dad0


	//   ....[90]....
        /*0434*/ 	.word	0x0000e0b0


	//   ....[91]....
        /*0438*/ 	.word	0x0000e100


	//   ....[92]....
        /*043c*/ 	.word	0x0000e160


	//   ....[93]....
        /*0440*/ 	.word	0x0000e1b0


	//   ....[94]....
        /*0444*/ 	.word	0x0000e1d0


	//   ....[95]....
        /*0448*/ 	.word	0x0000e370


	//   ....[96]....
        /*044c*/ 	.word	0x0000e3b0


	//   ....[97]....
        /*0450*/ 	.word	0x0000e410


	//   ....[98]....
        /*0454*/ 	.word	0x0000e460


	//   ....[99]....
        /*0458*/ 	.word	0x0000e480


	//   ....[100]....
        /*045c*/ 	.word	0x0000ec70


	//   ....[101]....
        /*0460*/ 	.word	0x0000ecc0


	//   ....[102]....
        /*0464*/ 	.word	0x0000ed10


	//   ....[103]....
        /*0468*/ 	.word	0x0000ed80


	//   ....[104]....
        /*046c*/ 	.word	0x0000ee50


	//   ....[105]....
        /*0470*/ 	.word	0x0000eea0


	//   ....[106]....
        /*0474*/ 	.word	0x0000eef0


	//   ....[107]....
        /*0478*/ 	.word	0x0000ef60


	//   ....[108]....
        /*047c*/ 	.word	0x0000f030


	//   ....[109]....
        /*0480*/ 	.word	0x0000f080


	//   ....[110]....
        /*0484*/ 	.word	0x0000f0d0


	//   ....[111]....
        /*0488*/ 	.word	0x0000f140


	//   ....[112]....
        /*048c*/ 	.word	0x0000f210


	//   ....[113]....
        /*0490*/ 	.word	0x0000f260


	//   ....[114]....
        /*0494*/ 	.word	0x0000f2b0


	//   ....[115]....
        /*0498*/ 	.word	0x0000f320


	//   ....[116]....
        /*049c*/ 	.word	0x0000f3f0


	//   ....[117]....
        /*04a0*/ 	.word	0x0000f440


	//   ....[118]....
        /*04a4*/ 	.word	0x0000f490


	//   ....[119]....
        /*04a8*/ 	.word	0x0000f4e0


	//   ....[120]....
        /*04ac*/ 	.word	0x0000f570


	//   ....[121]....
        /*04b0*/ 	.word	0x0000f610


	//   ....[122]....
        /*04b4*/ 	.word	0x0000f6b0


	//   ....[123]....
        /*04b8*/ 	.word	0x0000f750


	//   ....[124]....
        /*04bc*/ 	.word	0x0000f7f0


	//   ....[125]....
        /*04c0*/ 	.word	0x0000f8a0


	//   ....[126]....
        /*04c4*/ 	.word	0x0000f8f0


	//   ....[127]....
        /*04c8*/ 	.word	0x0000f940


	//   ....[128]....
        /*04cc*/ 	.word	0x0000f990


	//   ....[129]....
        /*04d0*/ 	.word	0x0000f9e0


	//   ....[130]....
        /*04d4*/ 	.word	0x0000fa30


	//   ....[131]....
        /*04d8*/ 	.word	0x0000fa80


	//   ....[132]....
        /*04dc*/ 	.word	0x0000fb10


	//   ....[133]....
        /*04e0*/ 	.word	0x0000fb60


	//   ....[134]....
        /*04e4*/ 	.word	0x0000fbb0


	//   ....[135]....
        /*04e8*/ 	.word	0x0000fc00


	//   ....[136]....
        /*04ec*/ 	.word	0x0000fca0


	//   ....[137]....
        /*04f0*/ 	.word	0x0000fd30


	//   ....[138]....
        /*04f4*/ 	.word	0x0000fd80


	//   ....[139]....
        /*04f8*/ 	.word	0x0000fdd0


	//   ....[140]....
        /*04fc*/ 	.word	0x0000fe70


	//   ....[141]....
        /*0500*/ 	.word	0x0000ff00


	//   ....[142]....
        /*0504*/ 	.word	0x0000ff50


	//   ....[143]....
        /*0508*/ 	.word	0x0000ffa0


	//   ....[144]....
        /*050c*/ 	.word	0x00010040


	//   ....[145]....
        /*0510*/ 	.word	0x000100d0


	//   ....[146]....
        /*0514*/ 	.word	0x00010120


	//   ....[147]....
        /*0518*/ 	.word	0x00010170


	//   ....[148]....
        /*051c*/ 	.word	0x00010210


	//   ....[149]....
        /*0520*/ 	.word	0x000102a0


	//   ....[150]....
        /*0524*/ 	.word	0x000102f0


	//   ....[151]....
        /*0528*/ 	.word	0x00010340


	//   ....[152]....
        /*052c*/ 	.word	0x000103e0


	//   ....[153]....
        /*0530*/ 	.word	0x00010480


	//   ....[154]....
        /*0534*/ 	.word	0x000104e0


	//   ....[155]....
        /*0538*/ 	.word	0x000105b0


	//   ....[156]....
        /*053c*/ 	.word	0x00010620


	//   ....[157]....
        /*0540*/ 	.word	0x00010670


	//   ....[158]....
        /*0544*/ 	.word	0x000106c0


	//   ....[159]....
        /*0548*/ 	.word	0x00010710


	//   ....[160]....
        /*054c*/ 	.word	0x00010740


	//   ....[161]....
        /*0550*/ 	.word	0x00010790


	//   ....[162]....
        /*0554*/ 	.word	0x000107e0


	//   ....[163]....
        /*0558*/ 	.word	0x00010840


	//----- nvinfo : EIATTR_VRC_CTA_INIT_COUNT
	.align		4
.L_1057:
        /*055c*/ 	.byte	0x02, 0x4a
	.zero		1
	.zero		1


	//----- nvinfo : EIATTR_EXIT_INSTR_OFFSETS
	.align		4
        /*0560*/ 	.byte	0x04, 0x1c
        /*0562*/ 	.short	(.L_1059 - .L_1058)


	//   ....[0]....
.L_1058:
        /*0564*/ 	.word	0x0000e5c0


	//   ....[1]....
        /*0568*/ 	.word	0x0000ec10


	//----- nvinfo : EIATTR_MAX_THREADS
	.align		4
.L_1059:
        /*056c*/ 	.byte	0x04, 0x05
        /*056e*/ 	.short	(.L_1061 - .L_1060)
.L_1060:
        /*0570*/ 	.word	0x00000080
        /*0574*/ 	.word	0x00000001
        /*0578*/ 	.word	0x00000001


	//----- nvinfo : EIATTR_CRS_STACK_SIZE
	.align		4
.L_1061:
        /*057c*/ 	.byte	0x04, 0x1e
        /*057e*/ 	.short	(.L_1063 - .L_1062)
.L_1062:
        /*0580*/ 	.word	0x00000000


	//----- nvinfo : EIATTR_CBANK_PARAM_SIZE
	.align		4
.L_1063:
        /*0584*/ 	.byte	0x03, 0x19
        /*0586*/ 	.short	0x01f0


	//----- nvinfo : EIATTR_PARAM_CBANK
	.align		4
        /*0588*/ 	.byte	0x04, 0x0a
        /*058a*/ 	.short	(.L_1065 - .L_1064)
	.align		4
.L_1064:
        /*058c*/ 	.word	index@(.nv.constant0._Z25selective_scan_bwd_kernelI32Selective_Scan_bwd_kernel_traitsILi128ELi16ELb0ELb0ELb0ELb1ELb1EfN3c107complexIfEEEEv12SSMParamsBwd)
        /*0590*/ 	.short	0x0380
        /*0592*/ 	.short	0x01f0


	//----- nvinfo : EIATTR_SW_WAR
	.align		4
.L_1065:
        /*0594*/ 	.byte	0x04, 0x36
        /*0596*/ 	.short	(.L_1067 - .L_1066)
.L_1066:
        /*0598*/ 	.word	0x00000008
.L_1067:


//--------------------- .nv.info._Z25selective_scan_bwd_kernelI32Selective_Scan_bwd_kernel_traitsILi128ELi16ELb0ELb0ELb1ELb0ELb0EfN3c107complexIfEEEEv12SSMParamsBwd --------------------------
	.section	.nv.info._Z25selective_scan_bwd_kernelI32Selective_Scan_bwd_kernel_traitsILi128ELi16ELb0ELb0ELb1ELb0ELb0EfN3c107complexIfEEEEv12SSMParamsBwd,"",@"SHT_CUDA_INFO"
	.sectionflags	@""
	.align	4


	//----- nvinfo : EIATTR_CUDA_API_VERSION
	.align		4
        /*0000*/ 	.byte	0x04, 0x37
        /*0002*/ 	.short	(.L_1069 - .L_1068)
.L_1068:
        /*0004*/ 	.word	0x00000082


	//----- nvinfo : EIATTR_KPARAM_INFO
	.align		4
.L_1069:
        /*0008*/ 	.byte	0x04, 0x17
        /*000a*/ 	.short	(.L_1071 - .L_1070)
.L_1070:
        /*000c*/ 	.word	0x00000000
        /*0010*/ 	.short	0x0000
        /*0012*/ 	.short	0x0000
        /*0014*/ 	.byte	0x00, 0xf0, 0xc1, 0x07


	//----- nvinfo : EIATTR_SPARSE_MMA_MASK
	.align		4
.L_1071:
        /*0018*/ 	.byte	0x03, 0x50
        /*001a*/ 	.short	0x0000


	//----- nvinfo : EIATTR_MAXREG_COUNT
	.align		4
        /*001c*/ 	.byte	0x03, 0x1b
        /*001e*/ 	.short	0x00ff


	//----- nvinfo : EIATTR_NUM_BARRIERS
	.align		4
        /*0020*/ 	.byte	0x02, 0x4c
        /*0022*/ 	.byte	0x01
	.zero		1


	//----- nvinfo : EIATTR_ANNOTATIONS
	.align		4
        /*0024*/ 	.byte	0x04, 0x55
        /*0026*/ 	.short	(.L_1073 - .L_1072)


	//   ....[0]....
.L_1072:
        /*0028*/ 	.word	0x00000001
        /*002c*/ 	.byte	0x10, 0x02, 0x00, 0x00, 0x01, 0x00, 0x00, 0x00, 0x40, 0x02, 0x00, 0x00, 0x01, 0x00, 0x00, 0x00
        /*003c*/ 	.byte	0x90, 0x08, 0x00, 0x00, 0x01, 0x00, 0x00, 0x00, 0xa0, 0x08, 0x00, 0x00, 0x01, 0x00, 0x00, 0x00
        /*004c*/ 	.byte	0x10, 0x09, 0x00, 0x00, 0x01, 0x00, 0x00, 0x00, 0xc0, 0x1c, 0x00, 0x00, 0x01, 0x00, 0x00, 0x00
        /*005c*/ 	.byte	0xd0, 0x1c, 0x00, 0x00, 0x01, 0x00, 0x00, 0x00, 0x80, 0x20, 0x00, 0x00, 0x01, 0x00, 0x00, 0x00
        /*006c*/ 	.byte	0xe0, 0xbb, 0x00, 0x00, 0x01, 0x00, 0x00, 0x00, 0x40, 0xbc, 0x00, 0x00, 0x01, 0x00, 0x00, 0x00
        /*007c*/ 	.byte	0x60, 0xbc, 0x00, 0x00, 0x01, 0x00, 0x00, 0x00, 0x90, 0xc9, 0x00, 0x00, 0x01, 0x00, 0x00, 0x00
        /*008c*/ 	.byte	0x20, 0xca, 0x00, 0x00, 0x01, 0x00, 0x00, 0x00, 0xd0, 0xcc, 0x00, 0x00


	//----- nvinfo : EIATTR_MERCURY_ISA_VERSION
	.align		4
.L_1073:
        /*0098*/ 	.byte	0x03, 0x5f
        /*009a*/ 	.short	0x0101


	//----- nvinfo : EIATTR_INT_WARP_WIDE_INSTR_OFFSETS
	.align		4
        /*009c*/ 	.byte	0x04, 0x31
        /*009e*/ 	.short	(.L_1075 - .L_1074)


	//   ....[0]....
.L_1074:
        /*00a0*/ 	.word	0x00006bb0


	//   ....[1]....
        /*00a4*/ 	.word	0x00007d60


	//----- nvinfo : EIATTR_COOP_GROUP_MASK_REGIDS
	.align		4
.L_1075:
        /*00a8*/ 	.byte	0x04, 0x29
        /*00aa*/ 	.short	(.L_1077 - .L_1076)


	//   ....[0]....
.L_1076:
        /*00ac*/ 	.word	0xffffffff


	//   ....[1]....
        /*00b0*/ 	.word	0xffffffff


	//   ....[2]....
        /*00b4*/ 	.word	0xffffffff


	//   ....[3]....
        /*00b8*/ 	.word	0xffffffff


	//   ....[4]....
        /*00bc*/ 	.word	0xffffffff


	//   ....[5]....
        /*00c0*/ 	.word	0xffffffff


	//   ....[6]....
        /*00c4*/ 	.word	0xffffffff


	//   ....[7]....
        /*00c8*/ 	.word	0xffffffff


	//   ....[8]....
        /*00cc*/ 	.word	0xffffffff


	//   ....[9]....
        /*00d0*/ 	.word	0xffffffff


	//   ....[10]....
        /*00d4*/ 	.word	0xffffffff


	//   ....[11]....
        /*00d8*/ 	.word	0xffffffff


	//   ....[12]....
        /*00dc*/ 	.word	0xffffffff


	//   ....[13]....
        /*00e0*/ 	.word	0xffffffff


	//   ....[14]....
        /*00e4*/ 	.word	0xffffffff


	//   ....[15]....
        /*00e8*/ 	.word	0xffffffff


	//   ....[16]....
        /*00ec*/ 	.word	0xffffffff


	//   ....[17]....
        /*00f0*/ 	.word	0xffffffff


	//   ....[18]....
        /*00f4*/ 	.word	0xffffffff


	//   ....[19]....
        /*00f8*/ 	.word	0xffffffff


	//   ....[20]....
        /*00fc*/ 	.word	0xffffffff


	//   ....[21]....
        /*0100*/ 	.word	0xffffffff


	//   ....[22]....
        /*0104*/ 	.word	0xffffffff


	//   ....[23]....
        /*0108*/ 	.word	0xffffffff


	//   ....[24]....
        /*010c*/ 	.word	0xffffffff


	//   ....[25]....
        /*0110*/ 	.word	0xffffffff


	//   ....[26]....
        /*0114*/ 	.word	0xffffffff


	//   ....[27]....
        /*0118*/ 	.word	0xffffffff


	//   ....[28]....
        /*011c*/ 	.word	0xffffffff


	//   ....[29]....
        /*0120*/ 	.word	0xffffffff


	//   ....[30]....
        /*0124*/ 	.word	0xffffffff


	//   ....[31]....
        /*0128*/ 	.word	0xffffffff


	//   ....[32]....
        /*012c*/ 	.word	0xffffffff


	//   ....[33]....
        /*0130*/ 	.word	0xffffffff


	//   ....[34]....
        /*0134*/ 	.word	0xffffffff


	//   ....[35]....
        /*0138*/ 	.word	0xffffffff


	//   ....[36]....
        /*013c*/ 	.word	0xffffffff


	//   ....[37]....
        /*0140*/ 	.word	0xffffffff


	//   ....[38]....
        /*0144*/ 	.word	0xffffffff


	//   ....[39]....
        /*0148*/ 	.word	0xffffffff


	//   ....[40]....
        /*014c*/ 	.word	0xffffffff


	//   ....[41]....
        /*0150*/ 	.word	0xffffffff


	//   ....[42]....
        /*0154*/ 	.word	0xffffffff


	//   ....[43]....
        /*0158*/ 	.word	0xffffffff


	//   ....[44]....
        /*015c*/ 	.word	0xffffffff


	//   ....[45]....
        /*0160*/ 	.word	0xffffffff


	//   ....[46]....
        /*0164*/ 	.word	0xffffffff


	//   ....[47]....
        /*0168*/ 	.word	0xffffffff


	//   ....[48]....
        /*016c*/ 	.word	0xffffffff


	//   ....[49]....
        /*0170*/ 	.word	0xffffffff


	//   ....[50]....
        /*0174*/ 	.word	0xffffffff


	//   ....[51]....
        /*0178*/ 	.word	0xffffffff


	//   ....[52]....
        /*017c*/ 	.word	0xffffffff


	//   ....[53]....
        /*0180*/ 	.word	0xffffffff


	//   ....[54]....
        /*0184*/ 	.word	0xffffffff


	//   ....[55]....
        /*0188*/ 	.word	0xffffffff


	//   ....[56]....
        /*018c*/ 	.word	0xffffffff


	//   ....[57]....
        /*0190*/ 	.word	0xffffffff


	//   ....[58]....
        /*0194*/ 	.word	0xffffffff


	//   ....[59]....
        /*0198*/ 	.word	0xffffffff


	//   ....[60]....
        /*019c*/ 	.word	0xffffffff


	//   ....[61]....
        /*01a0*/ 	.word	0xffffffff


	//   ....[62]....
        /*01a4*/ 	.word	0xffffffff


	//   ....[63]....
        /*01a8*/ 	.word	0xffffffff


	//   ....[64]....
        /*01ac*/ 	.word	0xffffffff


	//   ....[65]....
        /*01b0*/ 	.word	0xffffffff


	//   ....[66]....
        /*01b4*/ 	.word	0xffffffff


	//   ....[67]....
        /*01b8*/ 	.word	0xffffffff


	//   ....[68]....
        /*01bc*/ 	.word	0xffffffff


	//   ....[69]....
        /*01c0*/ 	.word	0xffffffff


	//   ....[70]....
        /*01c4*/ 	.word	0xffffffff


	//   ....[71]....
        /*01c8*/ 	.word	0xffffffff


	//   ....[72]....
        /*01cc*/ 	.word	0xffffffff


	//   ....[73]....
        /*01d0*/ 	.word	0xffffffff


	//   ....[74]....
        /*01d4*/ 	.word	0xffffffff


	//   ....[75]....
        /*01d8*/ 	.word	0xffffffff


	//   ....[76]....
        /*01dc*/ 	.word	0xffffffff


	//   ....[77]....
        /*01e0*/ 	.word	0xffffffff


	//   ....[78]....
        /*01e4*/ 	.word	0xffffffff


	//   ....[79]....
        /*01e8*/ 	.word	0xffffffff


	//   ....[80]....
        /*01ec*/ 	.word	0xffffffff


	//   ....[81]....
        /*01f0*/ 	.word	0xffffffff


	//   ....[82]....
        /*01f4*/ 	.word	0xffffffff


	//   ....[83]....
        /*01f8*/ 	.word	0xffffffff


	//   ....[84]....
        /*01fc*/ 	.word	0xffffffff


	//   ....[85]....
        /*0200*/ 	.word	0xffffffff


	//   ....[86]....
        /*0204*/ 	.word	0xffffffff


	//   ....[87]....
        /*0208*/ 	.word	0xffffffff


	//   ....[88]....
        /*020c*/ 	.word	0xffffffff


	//   ....[89]....
        /*0210*/ 	.word	0xffffffff


	//   ....[90]....
        /*0214*/ 	.word	0xffffffff


	//   ....[91]....
        /*0218*/ 	.word	0xffffffff


	//   ....[92]....
        /*021c*/ 	.word	0xffffffff


	//   ....[93]....
        /*0220*/ 	.word	0xffffffff


	//   ....[94]....
        /*0224*/ 	.word	0xffffffff


	//   ....[95]....
        /*0228*/ 	.word	0xffffffff


	//   ....[96]....
        /*022c*/ 	.word	0x050000eb


	//   ....[97]....
        /*0230*/ 	.word	0x050000eb


	//   ....[98]....
        /*0234*/ 	.word	0x050000eb


	//   ....[99]....
        /*0238*/ 	.word	0x050000eb


	//   ....[100]....
        /*023c*/ 	.word	0x050000eb


	//   ....[101]....
        /*0240*/ 	.word	0x050000eb


	//   ....[102]....
        /*0244*/ 	.word	0x050000eb


	//   ....[103]....
        /*0248*/ 	.word	0x050000eb


	//   ....[104]....
        /*024c*/ 	.word	0x050000eb


	//   ....[105]....
        /*0250*/ 	.word	0x050000eb


	//   ....[106]....
        /*0254*/ 	.word	0x050000eb


	//   ....[107]....
        /*0258*/ 	.word	0x050000eb


	//   ....[108]....
        /*025c*/ 	.word	0x050000eb


	//   ....[109]....
        /*0260*/ 	.word	0x050000eb


	//   ....[110]....
        /*0264*/ 	.word	0x050000eb


	//   ....[111]....
        /*0268*/ 	.word	0x050000eb


	//   ....[112]....
        /*026c*/ 	.word	0x050000eb


	//   ....[113]....
        /*0270*/ 	.word	0x050000eb


	//   ....[114]....
        /*0274*/ 	.word	0x050000eb


	//   ....[115]....
        /*0278*/ 	.word	0x050000eb


	//   ....[116]....
        /*027c*/ 	.word	0x050000eb


	//   ....[117]....
        /*0280*/ 	.word	0x050000eb


	//   ....[118]....
        /*0284*/ 	.word	0x050000eb


	//   ....[119]....
        /*0288*/ 	.word	0x050000eb


	//   ....[120]....
        /*028c*/ 	.word	0x050000eb


	//   ....[121]....
        /*0290*/ 	.word	0x050000eb


	//   ....[122]....
        /*0294*/ 	.word	0x050000eb


	//   ....[123]....
        /*0298*/ 	.word	0x050000eb


	//   ....[124]....
        /*029c*/ 	.word	0x050000eb


	//   ....[125]....
        /*02a0*/ 	.word	0x050000eb


	//   ....[126]....
        /*02a4*/ 	.word	0x050000eb


	//   ....[127]....
        /*02a8*/ 	.word	0x050000eb


	//   ....[128]....
        /*02ac*/ 	.word	0x050000eb


	//   ....[129]....
        /*02b0*/ 	.word	0x050000eb


	//   ....[130]....
        /*02b4*/ 	.word	0x050000eb


	//   ....[131]....
        /*02b8*/ 	.word	0x050000eb


	//   ....[132]....
        /*02bc*/ 	.word	0x050000eb


	//   ....[133]....
        /*02c0*/ 	.word	0x050000eb


	//   ....[134]....
        /*02c4*/ 	.word	0x050000eb


	//   ....[135]....
        /*02c8*/ 	.word	0x050000eb


	//   ....[136]....
        /*02cc*/ 	.word	0x050000eb


	//   ....[137]....
        /*02d0*/ 	.word	0x050000eb


	//   ....[138]....
        /*02d4*/ 	.word	0x050000eb


	//   ....[139]....
        /*02d8*/ 	.word	0x050000eb


	//   ....[140]....
        /*02dc*/ 	.word	0x050000eb


	//   ....[141]....
        /*02e0*/ 	.word	0x050000eb


	//   ....[142]....
        /*02e4*/ 	.word	0x050000eb


	//   ....[143]....
        /*02e8*/ 	.word	0x050000eb


	//   ....[144]....
        /*02ec*/ 	.word	0x050000eb


	//   ....[145]....
        /*02f0*/ 	.word	0x050000eb


	//   ....[146]....
        /*02f4*/ 	.word	0x050000eb


	//   ....[147]....
        /*02f8*/ 	.word	0x050000eb


	//   ....[148]....
        /*02fc*/ 	.word	0x050000eb


	//   ....[149]....
        /*0300*/ 	.word	0x050000eb


	//   ....[150]....
        /*0304*/ 	.word	0x050000eb


	//   ....[151]....
        /*0308*/ 	.word	0x050000eb


	//   ....[152]....
        /*030c*/ 	.word	0x050000eb


	//   ....[153]....
        /*0310*/ 	.word	0x050000eb


	//   ....[154]....
        /*0314*/ 	.word	0x050000eb


	//   ....[155]....
        /*0318*/ 	.word	0x050000eb


	//   ....[156]....
        /*031c*/ 	.word	0x050000eb


	//   ....[157]....
        /*0320*/ 	.word	0x050000eb


	//   ....[158]....
        /*0324*/ 	.word	0x050000eb


	//   ....[159]....
        /*0328*/ 	.word	0x050000eb


	//----- nvinfo : EIATTR_COOP_GROUP_INSTR_OFFSETS
	.align		4
.L_1077:
        /*032c*/ 	.byte	0x04, 0x28
        /*032e*/ 	.short	(.L_1079 - .L_1078)


	//   ....[0]....
.L_1078:
        /*0330*/ 	.word	0x00001400


	//   ....[1]....
        /*0334*/ 	.word	0x00001980


	//   ....[2]....
        /*0338*/ 	.word	0x00001e70


	//   ....[3]....
        /*033c*/ 	.word	0x00003bd0


	//   ....[4]....
        /*0340*/ 	.word	0x00005190


	//   ....[5]....
        /*0344*/ 	.word	0x000051a0


	//   ....[6]....
        /*0348*/ 	.word	0x000051b0


	//   ....[7]....
        /*034c*/ 	.word	0x000051c0


	//   ....[8]....
        /*0350*/ 	.word	0x00005260


	//   ....[9]....
        /*0354*/ 	.word	0x00005280


	//   ....[10]....
        /*0358*/ 	.word	0x00005290


	//   ....[11]....
        /*035c*/ 	.word	0x000052a0


	//   ....[12]....
        /*0360*/ 	.word	0x00005330


	//   ....[13]....
        /*0364*/ 	.word	0x00005360


	//   ....[14]....
        /*0368*/ 	.word	0x00005370


	//   ....[15]....
        /*036c*/ 	.word	0x00005380


	//   ....[16]....
        /*0370*/ 	.word	0x00005430


	//   ....[17]....
        /*0374*/ 	.word	0x00005440


	//   ....[18]....
        /*0378*/ 	.word	0x00005450


	//   ....[19]....
        /*037c*/ 	.word	0x00005460


	//   ....[20]....
        /*0380*/ 	.word	0x00005510


	//   ....[21]....
        /*0384*/ 	.word	0x00005520


	//   ....[22]....
        /*0388*/ 	.word	0x00005530


	//   ....[23]....
        /*038c*/ 	.word	0x00005540


	//   ....[24]....
        /*0390*/ 	.word	0x000056a0


	//   ....[25]....
        /*0394*/ 	.word	0x000056b0


	//   ....[26]....
        /*0398*/ 	.word	0x000056c0


	//   ....[27]....
        /*039c*/ 	.word	0x000056d0


	//   ....[28]....
        /*03a0*/ 	.word	0x000056e0


	//   ....[29]....
        /*03a4*/ 	.word	0x000056f0


	//   ....[30]....
        /*03a8*/ 	.word	0x00005700


	//   ....[31]....
        /*03ac*/ 	.word	0x00005710


	//   ....[32]....
        /*03b0*/ 	.word	0x00007060


	//   ....[33]....
        /*03b4*/ 	.word	0x00007080


	//   ....[34]....
        /*03b8*/ 	.word	0x00007090


	//   ....[35]....
        /*03bc*/ 	.word	0x000070a0


	//   ....[36]....
        /*03c0*/ 	.word	0x000071c0


	//   ....[37]....
        /*03c4*/ 	.word	0x000071d0


	//   ....[38]....
        /*03c8*/ 	.word	0x000071e0


	//   ....[39]....
        /*03cc*/ 	.word	0x000071f0


	//   ....[40]....
        /*03d0*/ 	.word	0x00007310


	//   ....[41]....
        /*03d4*/ 	.word	0x00007320


	//   ....[42]....
        /*03d8*/ 	.word	0x00007330


	//   ....[43]....
        /*03dc*/ 	.word	0x00007340


	//   ....[44]....
        /*03e0*/ 	.word	0x00007460


	//   ....[45]....
        /*03e4*/ 	.word	0x00007470


	//   ....[46]....
        /*03e8*/ 	.word	0x00007480


	//   ....[47]....
        /*03ec*/ 	.word	0x00007490


	//   ....[48]....
        /*03f0*/ 	.word	0x000075b0


	//   ....[49]....
        /*03f4*/ 	.word	0x000075c0


	//   ....[50]....
        /*03f8*/ 	.word	0x000075d0


	//   ....[51]....
        /*03fc*/ 	.word	0x000075e0


	//   ....[52]....
        /*0400*/ 	.word	0x00007700


	//   ....[53]....
        /*0404*/ 	.word	0x00007710


	//   ....[54]....
        /*0408*/ 	.word	0x00007720


	//   ....[55]....
        /*040c*/ 	.word	0x00007730


	//   ....[56]....
        /*0410*/ 	.word	0x00007740


	//   ....[57]....
        /*0414*/ 	.word	0x00007750


	//   ....[58]....
        /*0418*/ 	.word	0x000077b0


	//   ....[59]....
        /*041c*/ 	.word	0x000077e0


	//   ....[60]....
        /*0420*/ 	.word	0x00007810


	//   ....[61]....
        /*0424*/ 	.word	0x00007820


	//   ....[62]....
        /*0428*/ 	.word	0x00007830


	//   ....[63]....
        /*042c*/ 	.word	0x00007840


	//   ....[64]....
        /*0430*/ 	.word	0x0000b190


	//   ....[65]....
        /*0434*/ 	.word	0x0000b1d0


	//   ....[66]....
        /*0438*/ 	.word	0x0000b210


	//   ....[67]....
        /*043c*/ 	.word	0x0000b250


	//   ....[68]....
        /*0440*/ 	.word	0x0000b370


	//   ....[69]....
        /*0444*/ 	.word	0x0000b3e0


	//   ....[70]....
        /*0448*/ 	.word	0x0000b420


	//   ....[71]....
        /*044c*/ 	.word	0x0000b460


	//   ....[72]....
        /*0450*/ 	.word	0x0000b540


	//   ....[73]....
        /*0454*/ 	.word	0x0000b5b0


	//   ....[74]....
        /*0458*/ 	.word	0x0000b5f0


	//   ....[75]....
        /*045c*/ 	.word	0x0000b630


	//   ....[76]....
        /*0460*/ 	.word	0x0000b720


	//   ....[77]....
        /*0464*/ 	.word	0x0000b750


	//   ....[78]....
        /*0468*/ 	.word	0x0000b770


	//   ....[79]....
        /*046c*/ 	.word	0x0000b790


	//   ....[80]....
        /*0470*/ 	.word	0x0000b7b0


	//   ....[81]....
        /*0474*/ 	.word	0x0000b7e0


	//   ....[82]....
        /*0478*/ 	.word	0x0000b800


	//   ....[83]....
        /*047c*/ 	.word	0x0000b810


	//   ....[84]....
        /*0480*/ 	.word	0x0000c090


	//   ....[85]....
        /*0484*/ 	.word	0x0000c5c0


	//   ....[86]....
        /*0488*/ 	.word	0x0000ca50


	//   ....[87]....
        /*048c*/ 	.word	0x0000ca80


	//   ....[88]....
        /*0490*/ 	.word	0x0000cab0


	//   ....[89]....
        /*0494*/ 	.word	0x0000cb10


	//   ....[90]....
        /*0498*/ 	.word	0x0000cb50


	//   ....[91]....
        /*049c*/ 	.word	0x0000cd60


	//   ....[92]....
        /*04a0*/ 	.word	0x0000cd80


	//   ....[93]....
        /*04a4*/ 	.word	0x0000cdb0


	//   ....[94]....
        /*04a8*/ 	.word	0x0000cdf0


	//   ....[95]....
        /*04ac*/ 	.word	0x0000ce10


	//   ....[96]....
        /*04b0*/ 	.word	0x0000d2a0


	//   ....[97]....
        /*04b4*/ 	.word	0x0000d2f0


	//   ....[98]....
        /*04b8*/ 	.word	0x0000d340


	//   ....[99]....
        /*04bc*/ 	.word	0x0000d390


	//   ....[100]....
        /*04c0*/ 	.word	0x0000d480


	//   ....[101]....
        /*04c4*/ 	.word	0x0000d4d0


	//   ....[102]....
        /*04c8*/ 	.word	0x0000d520


	//   ....[103]....
        /*04cc*/ 	.word	0x0000d570


	//   ....[104]....
        /*04d0*/ 	.word	0x0000d660


	//   ....[105]....
        /*04d4*/ 	.word	0x0000d6b0


	//   ....[106]....
        /*04d8*/ 	.word	0x0000d700


	//   ....[107]....
        /*04dc*/ 	.word	0x0000d750


	//   ....[108]....
        /*04e0*/ 	.word	0x0000d840


	//   ....[109]....
        /*04e4*/ 	.word	0x0000d890


	//   ....[110]....
        /*04e8*/ 	.word	0x0000d8e0


	//   ....[111]....
        /*04ec*/ 	.word	0x0000d930


	//   ....[112]....
        /*04f0*/ 	.word	0x0000da20


	//   ....[113]....
        /*04f4*/ 	.word	0x0000da70


	//   ....[114]....
        /*04f8*/ 	.word	0x0000dac0


	//   ....[115]....
        /*04fc*/ 	.word	0x0000db10


	//   ....[116]....
        /*0500*/ 	.word	0x0000dba0


	//   ....[117]....
        /*0504*/ 	.word	0x0000dc40


	//   ....[118]....
        /*0508*/ 	.word	0x0000dce0


	//   ....[119]....
        /*050c*/ 	.word	0x0000dd80


	//   ....[120]....
        /*0510*/ 	.word	0x0000de20


	//   ....[121]....
        /*0514*/ 	.word	0x0000ded0


	//   ....[122]....
        /*0518*/ 	.word	0x0000df30


	//   ....[123]....
        /*051c*/ 	.word	0x0000df80


	//   ....[124]....
        /*0520*/ 	.word	0x0000dfb0


	//   ....[125]....
        /*0524*/ 	.word	0x0000e010


	//   ....[126]....
        /*0528*/ 	.word	0x0000e060


	//   ....[127]....
        /*052c*/ 	.word	0x0000e0b0


	//   ....[128]....
        /*0530*/ 	.word	0x0000e150


	//   ....[129]....
        /*0534*/ 	.word	0x0000e1a0


	//   ....[130]....
        /*0538*/ 	.word	0x0000e1f0


	//   ....[131]....
        /*053c*/ 	.word	0x0000e240


	//   ....[132]....
        /*0540*/ 	.word	0x0000e2d0


	//   ....[133]....
        /*0544*/ 	.word	0x0000e360


	//   ....[134]....
        /*0548*/ 	.word	0x0000e3b0


	//   ....[135]....
        /*054c*/ 	.word	0x0000e400


	//   ....[136]....
        /*0550*/ 	.word	0x0000e4a0


	//   ....[137]....
        /*0554*/ 	.word	0x0000e530


	//   ....[138]....
        /*0558*/ 	.word	0x0000e580


	//   ....[139]....
        /*055c*/ 	.word	0x0000e5d0


	//   ....[140]....
        /*0560*/ 	.word	0x0000e670


	//   ....[141]....
        /*0564*/ 	.word	0x0000e700


	//   ....[142]....
        /*0568*/ 	.word	0x0000e750


	//   ....[143]....
        /*056c*/ 	.word	0x0000e7a0


	//   ....[144]....
        /*0570*/ 	.word	0x0000e840


	//   ....[145]....
        /*0574*/ 	.word	0x0000e8d0


	//   ....[146]....
        /*0578*/ 	.word	0x0000e920


	//   ....[147]....
        /*057c*/ 	.word	0x0000e970


	//   ....[148]....
        /*0580*/ 	.word	0x0000ea10


	//   ....[149]....
        /*0584*/ 	.word	0x0000eab0


	//   ....[150]....
        /*0588*/ 	.word	0x0000eb00


	//   ....[151]....
        /*058c*/ 	.word	0x0000ec00


	//   ....[152]....
        /*0590*/ 	.word	0x0000ec60


	//   ....[153]....
        /*0594*/ 	.word	0x0000ecb0


	//   ....[154]....
        /*0598*/ 	.word	0x0000ed00


	//   ....[155]....
        /*059c*/ 	.word	0x0000ed50


	//   ....[156]....
        /*05a0*/ 	.word	0x0000eda0


	//   ....[157]....
        /*05a4*/ 	.word	0x0000edf0


	//   ....[158]....
        /*05a8*/ 	.word	0x0000ee40


	//   ....[159]....
        /*05ac*/ 	.word	0x0000ee90


	//----- nvinfo : EIATTR_VRC_CTA_INIT_COUNT
	.align		4
.L_1079:
        /*05b0*/ 	.byte	0x02, 0x4a
	.zero		1
	.zero		1


	//----- nvinfo : EIATTR_EXIT_INSTR_OFFSETS
	.align		4
        /*05b4*/ 	.byte	0x04, 0x1c
        /*05b6*/ 	.short	(.L_1081 - .L_1080)


	//   ....[0]....
.L_1080:
        /*05b8*/ 	.word	0x0000cf50


	//   ....[1]....
        /*05bc*/ 	.word	0x0000d240


	//----- nvinfo : EIATTR_MAX_THREADS
	.align		4
.L_1081:
        /*05c0*/ 	.byte	0x04, 0x05
        /*05c2*/ 	.short	(.L_1083 - .L_1082)
.L_1082:
        /*05c4*/ 	.word	0x00000080
        /*05c8*/ 	.word	0x00000001
        /*05cc*/ 	.word	0x00000001


	//----- nvinfo : EIATTR_CRS_STACK_SIZE
	.align		4
.L_1083:
        /*05d0*/ 	.byte	0x04, 0x1e
        /*05d2*/ 	.short	(.L_1085 - .L_1084)
.L_1084:
        /*05d4*/ 	.word	0x00000000


	//----- nvinfo : EIATTR_CBANK_PARAM_SIZE
	.align		4
.L_1085:
        /*05d8*/ 	.byte	0x03, 0x19
        /*05da*/ 	.short	0x01f0


	//----- nvinfo : EIATTR_PARAM_CBANK
	.align		4
        /*05dc*/ 	.byte	0x04, 0x0a
        /*05de*/ 	.short	(.L_1087 - .L_1086)
	.align		4
.L_1086:
        /*05e0*/ 	.word	index@(.nv.constant0._Z25selective_scan_bwd_kernelI32Selective_Scan_bwd_kernel_traitsILi128ELi16ELb0ELb0ELb1ELb0ELb0EfN3c107complexIfEEEEv12SSMParamsBwd)
        /*05e4*/ 	.short	0x0380
        /*05e6*/ 	.short	0x01f0


	//----- nvinfo : EIATTR_SW_WAR
	.align		4
.L_1087:
        /*05e8*/ 	.byte	0x04, 0x36
        /*05ea*/ 	.short	(.L_1089 - .L_1088)
.L_1088:
        /*05ec*/ 	.word	0x00000008
.L_1089:


//--------------------- .nv.info._Z25selective_scan_bwd_kernelI32Selective_Scan_bwd_kernel_traitsILi128ELi16ELb0ELb0ELb1ELb0ELb1EfN3c107complexIfEEEEv12SSMParamsBwd --------------------------
	.section	.nv.info._Z25selective_scan_bwd_kernelI32Selective_Scan_bwd_kernel_traitsILi128ELi16ELb0ELb0ELb1ELb0ELb1EfN3c107complexIfEEEEv12SSMParamsBwd,"",@"SHT_CUDA_INFO"
	.sectionflags	@""
	.align	4


	//----- nvinfo : EIATTR_CUDA_API_VERSION
	.align		4
        /*0000*/ 	.byte	0x04, 0x37
        /*0002*/ 	.short	(.L_1091 - .L_1090)
.L_1090:
        /*0004*/ 	.word	0x00000082


	//----- nvinfo : EIATTR_KPARAM_INFO
	.align		4
.L_1091:
        /*0008*/ 	.byte	0x04, 0x17
        /*000a*/ 	.short	(.L_1093 - .L_1092)
.L_1092:
        /*000c*/ 	.word	0x00000000
        /*0010*/ 	.short	0x0000
        /*0012*/ 	.short	0x0000
        /*0014*/ 	.byte	0x00, 0xf0, 0xc1, 0x07


	//----- nvinfo : EIATTR_SPARSE_MMA_MASK
	.align		4
.L_1093:
        /*0018*/ 	.byte	0x03, 0x50
        /*001a*/ 	.short	0x0000


	//----- nvinfo : EIATTR_MAXREG_COUNT
	.align		4
        /*001c*/ 	.byte	0x03, 0x1b
        /*001e*/ 	.short	0x00ff


	//----- nvinfo : EIATTR_NUM_BARRIERS
	.align		4
        /*0020*/ 	.byte	0x02, 0x4c
        /*0022*/ 	.byte	0x01
	.zero		1


	//----- nvinfo : EIATTR_ANNOTATIONS
	.align		4
        /*0024*/ 	.byte	0x04, 0x55
        /*0026*/ 	.short	(.L_1095 - .L_1094)


	//   ....[0]....
.L_1094:
        /* <DEDUP_REMOVED lines=8> */


	//----- nvinfo : EIATTR_MERCURY_ISA_VERSION
	.align		4
.L_1095:
        /*0098*/ 	.byte	0x03, 0x5f
        /*009a*/ 	.short	0x0101


	//----- nvinfo : EIATTR_INT_WARP_WIDE_INSTR_OFFSETS
	.align		4
        /*009c*/ 	.byte	0x04, 0x31
        /*009e*/ 	.short	(.L_1097 - .L_1096)


	//   ....[0]....
.L_1096:
        /*00a0*/ 	.word	0x00008b30


	//   ....[1]....
        /*00a4*/ 	.word	0x00009d00


	//----- nvinfo : EIATTR_COOP_GROUP_MASK_REGIDS
	.align		4
.L_1097:
        /*00a8*/ 	.byte	0x04, 0x29
        /*00aa*/ 	.short	(.L_1099 - .L_1098)


	//   ....[0]....
.L_1098:
        /*00ac*/ 	.word	0xffffffff


	//   ....[1]....
        /*00b0*/ 	.word	0xffffffff


	//   ....[2]....
        /*00b4*/ 	.word	0xffffffff


	//   ....[3]....
        /*00b8*/ 	.word	0xffffffff


	//   ....[4]....
        /*00bc*/ 	.word	0xffffffff


	//   ....[5]....
        /*00c0*/ 	.word	0xffffffff


	//   ....[6]....
        /*00c4*/ 	.word	0xffffffff


	//   ....[7]....
        /*00c8*/ 	.word	0xffffffff


	//   ....[8]....
        /*00cc*/ 	.word	0xffffffff


	//   ....[9]....
        /*00d0*/ 	.word	0xffffffff


	//   ....[10]....
        /*00d4*/ 	.word	0xffffffff


	//   ....[11]....
        /*00d8*/ 	.word	0xffffffff


	//   ....[12]....
        /*00dc*/ 	.word	0xffffffff


	//   ....[13]....
        /*00e0*/ 	.word	0xffffffff


	//   ....[14]....
        /*00e4*/ 	.word	0xffffffff


	//   ....[15]....
        /*00e8*/ 	.word	0xffffffff


	//   ....[16]....
        /*00ec*/ 	.word	0xffffffff


	//   ....[17]....
        /*00f0*/ 	.word	0xffffffff


	//   ....[18]....
        /*00f4*/ 	.word	0xffffffff


	//   ....[19]....
        /*00f8*/ 	.word	0xffffffff


	//   ....[20]....
        /*00fc*/ 	.word	0xffffffff


	//   ....[21]....
        /*0100*/ 	.word	0xffffffff


	//   ....[22]....
        /*0104*/ 	.word	0xffffffff


	//   ....[23]....
        /*0108*/ 	.word	0xffffffff


	//   ....[24]....
        /*010c*/ 	.word	0xffffffff


	//   ....[25]....
        /*0110*/ 	.word	0xffffffff


	//   ....[26]....
        /*0114*/ 	.word	0xffffffff


	//   ....[27]....
        /*0118*/ 	.word	0xffffffff


	//   ....[28]....
        /*011c*/ 	.word	0xffffffff


	//   ....[29]....
        /*0120*/ 	.word	0xffffffff


	//   ....[30]....
        /*0124*/ 	.word	0xffffffff


	//   ....[31]....
        /*0128*/ 	.word	0xffffffff


	//   ....[32]....
        /*012c*/ 	.word	0xffffffff


	//   ....[33]....
        /*0130*/ 	.word	0xffffffff


	//   ....[34]....
        /*0134*/ 	.word	0xffffffff


	//   ....[35]....
        /*0138*/ 	.word	0xffffffff


	//   ....[36]....
        /*013c*/ 	.word	0xffffffff


	//   ....[37]....
        /*0140*/ 	.word	0xffffffff


	//   ....[38]....
        /*0144*/ 	.word	0xffffffff


	//   ....[39]....
        /*0148*/ 	.word	0xffffffff


	//   ....[40]....
        /*014c*/ 	.word	0xffffffff


	//   ....[41]....
        /*0150*/ 	.word	0xffffffff


	//   ....[42]....
        /*0154*/ 	.word	0xffffffff


	//   ....[43]....
        /*0158*/ 	.word	0xffffffff


	//   ....[44]....
        /*015c*/ 	.word	0xffffffff


	//   ....[45]....
        /*0160*/ 	.word	0xffffffff


	//   ....[46]....
        /*0164*/ 	.word	0xffffffff


	//   ....[47]....
        /*0168*/ 	.word	0xffffffff


	//   ....[48]....
        /*016c*/ 	.word	0xffffffff


	//   ....[49]....
        /*0170*/ 	.word	0xffffffff


	//   ....[50]....
        /*0174*/ 	.word	0xffffffff


	//   ....[51]....
        /*0178*/ 	.word	0xffffffff


	//   ....[52]....
        /*017c*/ 	.word	0xffffffff


	//   ....[53]....
        /*0180*/ 	.word	0xffffffff


	//   ....[54]....
        /*0184*/ 	.word	0xffffffff


	//   ....[55]....
        /*0188*/ 	.word	0xffffffff


	//   ....[56]....
        /*018c*/ 	.word	0xffffffff


	//   ....[57]....
        /*0190*/ 	.word	0xffffffff


	//   ....[58]....
        /*0194*/ 	.word	0xffffffff


	//   ....[59]....
        /*0198*/ 	.word	0xffffffff


	//   ....[60]....
        /*019c*/ 	.word	0xffffffff


	//   ....[61]....
        /*01a0*/ 	.word	0xffffffff


	//   ....[62]....
        /*01a4*/ 	.word	0xffffffff


	//   ....[63]....
        /*01a8*/ 	.word	0xffffffff


	//   ....[64]....
        /*01ac*/ 	.word	0xffffffff


	//   ....[65]....
        /*01b0*/ 	.word	0xffffffff


	//   ....[66]....
        /*01b4*/ 	.word	0xffffffff


	//   ....[67]....
        /*01b8*/ 	.word	0xffffffff


	//   ....[68]....
        /*01bc*/ 	.word	0xffffffff


	//   ....[69]....
        /*01c0*/ 	.word	0xffffffff


	//   ....[70]....
        /*01c4*/ 	.word	0xffffffff


	//   ....[71]....
        /*01c8*/ 	.word	0xffffffff


	//   ....[72]....
        /*01cc*/ 	.word	0xffffffff


	//   ....[73]....
        /*01d0*/ 	.word	0xffffffff


	//   ....[74]....
        /*01d4*/ 	.word	0xffffffff


	//   ....[75]....
        /*01d8*/ 	.word	0xffffffff


	//   ....[76]....
        /*01dc*/ 	.word	0xffffffff


	//   ....[77]....
        /*01e0*/ 	.word	0xffffffff


	//   ....[78]....
        /*01e4*/ 	.word	0xffffffff


	//   ....[79]....
        /*01e8*/ 	.word	0xffffffff


	//   ....[80]....
        /*01ec*/ 	.word	0xffffffff


	//   ....[81]....
        /*01f0*/ 	.word	0xffffffff


	//   ....[82]....
        /*01f4*/ 	.word	0xffffffff


	//   ....[83]....
        /*01f8*/ 	.word	0xffffffff


	//   ....[84]....
        /*01fc*/ 	.word	0xffffffff


	//   ....[85]....
        /*0200*/ 	.word	0xffffffff


	//   ....[86]....
        /*0204*/ 	.word	0xffffffff


	//   ....[87]....
        /*0208*/ 	.word	0xffffffff


	//   ....[88]....
        /*020c*/ 	.word	0xffffffff


	//   ....[89]....
        /*0210*/ 	.word	0xffffffff


	//   ....[90]....
        /*0214*/ 	.word	0xffffffff


	//   ....[91]....
        /*0218*/ 	.word	0xffffffff


	//   ....[92]....
        /*021c*/ 	.word	0xffffffff


	//   ....[93]....
        /*0220*/ 	.word	0xffffffff


	//   ....[94]....
        /*0224*/ 	.word	0xffffffff


	//   ....[95]....
        /*0228*/ 	.word	0xffffffff


	//   ....[96]....
        /*022c*/ 	.word	0xffffffff


	//   ....[97]....
        /*0230*/ 	.word	0xffffffff


	//   ....[98]....
        /*0234*/ 	.word	0xffffffff


	//   ....[99]....
        /*0238*/ 	.word	0xffffffff


	//   ....[100]....
        /*023c*/ 	.word	0x050000eb


	//   ....[101]....
        /*0240*/ 	.word	0x050000eb


	//   ....[102]....
        /*0244*/ 	.word	0x050000eb


	//   ....[103]....
        /*0248*/ 	.word	0x050000eb


	//   ....[104]....
        /*024c*/ 	.word	0x050000eb


	//   ....[105]....
        /*0250*/ 	.word	0x050000eb


	//   ....[106]....
        /*0254*/ 	.word	0x050000eb


	//   ....[107]....
        /*0258*/ 	.word	0x050000eb


	//   ....[108]....
        /*025c*/ 	.word	0x050000eb


	//   ....[109]....
        /*0260*/ 	.word	0x050000eb


	//   ....[110]....
        /*0264*/ 	.word	0x050000eb


	//   ....[111]....
        /*0268*/ 	.word	0x050000eb


	//   ....[112]....
        /*026c*/ 	.word	0x050000eb


	//   ....[113]....
        /*0270*/ 	.word	0x050000eb


	//   ....[114]....
        /*0274*/ 	.word	0x050000eb


	//   ....[115]....
        /*0278*/ 	.word	0x050000eb


	//   ....[116]....
        /*027c*/ 	.word	0x050000eb


	//   ....[117]....
        /*0280*/ 	.word	0x050000eb


	//   ....[118]....
        /*0284*/ 	.word	0x050000eb


	//   ....[119]....
        /*0288*/ 	.word	0x050000eb


	//   ....[120]....
        /*028c*/ 	.word	0x050000eb


	//   ....[121]....
        /*0290*/ 	.word	0x050000eb


	//   ....[122]....
        /*0294*/ 	.word	0x050000eb


	//   ....[123]....
        /*0298*/ 	.word	0x050000eb


	//   ....[124]....
        /*029c*/ 	.word	0x050000eb


	//   ....[125]....
        /*02a0*/ 	.word	0x050000eb


	//   ....[126]....
        /*02a4*/ 	.word	0x050000eb


	//   ....[127]....
        /*02a8*/ 	.word	0x050000eb


	//   ....[128]....
        /*02ac*/ 	.word	0x050000eb


	//   ....[129]....
        /*02b0*/ 	.word	0x050000eb


	//   ....[130]....
        /*02b4*/ 	.word	0x050000eb


	//   ....[131]....
        /*02b8*/ 	.word	0x050000eb


	//   ....[132]....
        /*02bc*/ 	.word	0x050000eb


	//   ....[133]....
        /*02c0*/ 	.word	0x050000eb


	//   ....[134]....
        /*02c4*/ 	.word	0x050000eb


	//   ....[135]....
        /*02c8*/ 	.word	0x050000eb


	//   ....[136]....
        /*02cc*/ 	.word	0x050000eb


	//   ....[137]....
        /*02d0*/ 	.word	0x050000eb


	//   ....[138]....
        /*02d4*/ 	.word	0x050000eb


	//   ....[139]....
        /*02d8*/ 	.word	0x050000eb


	//   ....[140]....
        /*02dc*/ 	.word	0x050000eb


	//   ....[141]....
        /*02e0*/ 	.word	0x050000eb


	//   ....[142]....
        /*02e4*/ 	.word	0x050000eb


	//   ....[143]....
        /*02e8*/ 	.word	0x050000eb


	//   ....[144]....
        /*02ec*/ 	.word	0x050000eb


	//   ....[145]....
        /*02f0*/ 	.word	0x050000eb


	//   ....[146]....
        /*02f4*/ 	.word	0x050000eb


	//   ....[147]....
        /*02f8*/ 	.word	0x050000eb


	//   ....[148]....
        /*02fc*/ 	.word	0x050000eb


	//   ....[149]....
        /*0300*/ 	.word	0x050000eb


	//   ....[150]....
        /*0304*/ 	.word	0x050000eb


	//   ....[151]....
        /*0308*/ 	.word	0x050000eb


	//   ....[152]....
        /*030c*/ 	.word	0x050000eb


	//   ....[153]....
        /*0310*/ 	.word	0x050000eb


	//   ....[154]....
        /*0314*/ 	.word	0x050000eb


	//   ....[155]....
        /*0318*/ 	.word	0x050000eb


	//   ....[156]....
        /*031c*/ 	.word	0x050000eb


	//   ....[157]....
        /*0320*/ 	.word	0x050000eb


	//   ....[158]....
        /*0324*/ 	.word	0x050000eb


	//   ....[159]....
        /*0328*/ 	.word	0x050000eb


	//   ....[160]....
        /*032c*/ 	.word	0x050000eb


	//   ....[161]....
        /*0330*/ 	.word	0x050000eb


	//   ....[162]....
        /*0334*/ 	.word	0x050000eb


	//   ....[163]....
        /*0338*/ 	.word	0x050000eb


	//----- nvinfo : EIATTR_COOP_GROUP_INSTR_OFFSETS
	.align		4
.L_1099:
        /*033c*/ 	.byte	0x04, 0x28
        /*033e*/ 	.short	(.L_1101 - .L_1100)


	//   ....[0]....
.L_1100:
        /*0340*/ 	.word	0x000014e0


	//   ....[1]....
        /*0344*/ 	.word	0x000019e0


	//   ....[2]....
        /*0348*/ 	.word	0x00001ee0


	//   ....[3]....
        /*034c*/ 	.word	0x00002310


	//   ....[4]....
        /*0350*/ 	.word	0x000029a0


	//   ....[5]....
        /*0354*/ 	.word	0x00003250


	//   ....[6]....
        /*0358*/ 	.word	0x00003b20


	//   ....[7]....
        /*035c*/ 	.word	0x00005b70


	//   ....[8]....
        /*0360*/ 	.word	0x00007130


	//   ....[9]....
        /*0364*/ 	.word	0x00007140


	//   ....[10]....
        /*0368*/ 	.word	0x00007150


	//   ....[11]....
        /*036c*/ 	.word	0x00007160


	//   ....[12]....
        /*0370*/ 	.word	0x00007200


	//   ....[13]....
        /*0374*/ 	.word	0x00007220


	//   ....[14]....
        /*0378*/ 	.word	0x00007230


	//   ....[15]....
        /*037c*/ 	.word	0x00007240


	//   ....[16]....
        /*0380*/ 	.word	0x000072d0


	//   ....[17]....
        /*0384*/ 	.word	0x00007300


	//   ....[18]....
        /*0388*/ 	.word	0x00007310


	//   ....[19]....
        /*038c*/ 	.word	0x00007320


	//   ....[20]....
        /*0390*/ 	.word	0x000073d0


	//   ....[21]....
        /*0394*/ 	.word	0x000073e0


	//   ....[22]....
        /*0398*/ 	.word	0x000073f0


	//   ....[23]....
        /*039c*/ 	.word	0x00007400


	//   ....[24]....
        /*03a0*/ 	.word	0x000074b0


	//   ....[25]....
        /*03a4*/ 	.word	0x000074c0


	//   ....[26]....
        /*03a8*/ 	.word	0x000074d0


	//   ....[27]....
        /*03ac*/ 	.word	0x000074e0


	//   ....[28]....
        /*03b0*/ 	.word	0x00007640


	//   ....[29]....
        /*03b4*/ 	.word	0x00007650


	//   ....[30]....
        /*03b8*/ 	.word	0x00007660


	//   ....[31]....
        /*03bc*/ 	.word	0x00007670


	//   ....[32]....
        /*03c0*/ 	.word	0x00007680


	//   ....[33]....
        /*03c4*/ 	.word	0x00007690


	//   ....[34]....
        /*03c8*/ 	.word	0x000076a0


	//   ....[35]....
        /*03cc*/ 	.word	0x000076b0


	//   ....[36]....
        /*03d0*/ 	.word	0x00009000


	//   ....[37]....
        /*03d4*/ 	.word	0x00009020


	//   ....[38]....
        /*03d8*/ 	.word	0x00009030


	//   ....[39]....
        /*03dc*/ 	.word	0x00009040


	//   ....[40]....
        /*03e0*/ 	.word	0x00009150


	//   ....[41]....
        /*03e4*/ 	.word	0x00009160


	//   ....[42]....
        /*03e8*/ 	.word	0x00009170


	//   ....[43]....
        /*03ec*/ 	.word	0x00009180


	//   ....[44]....
        /*03f0*/ 	.word	0x00009290


	//   ....[45]....
        /*03f4*/ 	.word	0x000092a0


	//   ....[46]....
        /*03f8*/ 	.word	0x000092b0


	//   ....[47]....
        /*03fc*/ 	.word	0x000092c0


	//   ....[48]....
        /*0400*/ 	.word	0x000093d0


	//   ....[49]....
        /*0404*/ 	.word	0x000093e0


	//   ....[50]....
        /*0408*/ 	.word	0x000093f0


	//   ....[51]....
        /*040c*/ 	.word	0x00009400


	//   ....[52]....
        /*0410*/ 	.word	0x00009510


	//   ....[53]....
        /*0414*/ 	.word	0x00009520


	//   ....[54]....
        /*0418*/ 	.word	0x00009530


	//   ....[55]....
        /*041c*/ 	.word	0x00009540


	//   ....[56]....
        /*0420*/ 	.word	0x00009650


	//   ....[57]....
        /*0424*/ 	.word	0x00009660


	//   ....[58]....
        /*0428*/ 	.word	0x00009670


	//   ....[59]....
        /*042c*/ 	.word	0x00009680


	//   ....[60]....
        /*0430*/ 	.word	0x00009690


	//   ....[61]....
        /*0434*/ 	.word	0x000096a0


	//   ....[62]....
        /*0438*/ 	.word	0x00009700


	//   ....[63]....
        /*043c*/ 	.word	0x00009730


	//   ....[64]....
        /*0440*/ 	.word	0x00009760


	//   ....[65]....
        /*0444*/ 	.word	0x00009770


	//   ....[66]....
        /*0448*/ 	.word	0x00009780


	//   ....[67]....
        /*044c*/ 	.word	0x00009790


	//   ....[68]....
        /*0450*/ 	.word	0x0000d0e0


	//   ....[69]....
        /*0454*/ 	.word	0x0000d120


	//   ....[70]....
        /*0458*/ 	.word	0x0000d160


	//   ....[71]....
        /*045c*/ 	.word	0x0000d1a0


	//   ....[72]....
        /*0460*/ 	.word	0x0000d2b0


	//   ....[73]....
        /*0464*/ 	.word	0x0000d330


	//   ....[74]....
        /*0468*/ 	.word	0x0000d370


	//   ....[75]....
        /*046c*/ 	.word	0x0000d3b0


	//   ....[76]....
        /*0470*/ 	.word	0x0000d480


	//   ....[77]....
        /*0474*/ 	.word	0x0000d500


	//   ....[78]....
        /*0478*/ 	.word	0x0000d540


	//   ....[79]....
        /*047c*/ 	.word	0x0000d580


	//   ....[80]....
        /*0480*/ 	.word	0x0000d670


	//   ....[81]....
        /*0484*/ 	.word	0x0000d6a0


	//   ....[82]....
        /*0488*/ 	.word	0x0000d6c0


	//   ....[83]....
        /*048c*/ 	.word	0x0000d6e0


	//   ....[84]....
        /*0490*/ 	.word	0x0000d700


	//   ....[85]....
        /*0494*/ 	.word	0x0000d730


	//   ....[86]....
        /*0498*/ 	.word	0x0000d750


	//   ....[87]....
        /*049c*/ 	.word	0x0000d760


	//   ....[88]....
        /*04a0*/ 	.word	0x0000df10


	//   ....[89]....
        /*04a4*/ 	.word	0x0000e4e0


	//   ....[90]....
        /*04a8*/ 	.word	0x0000e9c0


	//   ....[91]....
        /*04ac*/ 	.word	0x0000e9e0


	//   ....[92]....
        /*04b0*/ 	.word	0x0000ea10


	//   ....[93]....
        /*04b4*/ 	.word	0x0000ea50


	//   ....[94]....
        /*04b8*/ 	.word	0x0000ea70


	//   ....[95]....
        /*04bc*/ 	.word	0x0000ec80


	//   ....[96]....
        /*04c0*/ 	.word	0x0000eca0


	//   ....[97]....
        /*04c4*/ 	.word	0x0000ecd0


	//   ....[98]....
        /*04c8*/ 	.word	0x0000ed10


	//   ....[99]....
        /*04cc*/ 	.word	0x0000ed30


	//   ....[100]....
        /*04d0*/ 	.word	0x0000f1c0


	//   ....[101]....
        /*04d4*/ 	.word	0x0000f210


	//   ....[102]....
        /*04d8*/ 	.word	0x0000f260


	//   ....[103]....
        /*04dc*/ 	.word	0x0000f2b0


	//   ....[104]....
        /*04e0*/ 	.word	0x0000f3a0


	//   ....[105]....
        /*04e4*/ 	.word	0x0000f3f0


	//   ....[106]....
        /*04e8*/ 	.word	0x0000f440


	//   ....[107]....
        /*04ec*/ 	.word	0x0000f490


	//   ....[108]....
        /*04f0*/ 	.word	0x0000f580


	//   ....[109]....
        /*04f4*/ 	.word	0x0000f5d0


	//   ....[110]....
        /*04f8*/ 	.word	0x0000f620


	//   ....[111]....
        /*04fc*/ 	.word	0x0000f670


	//   ....[112]....
        /*0500*/ 	.word	0x0000f760


	//   ....[113]....
        /*0504*/ 	.word	0x0000f7b0


	//   ....[114]....
        /*0508*/ 	.word	0x0000f800


	//   ....[115]....
        /*050c*/ 	.word	0x0000f850


	//   ....[116]....
        /*0510*/ 	.word	0x0000f940


	//   ....[117]....
        /*0514*/ 	.word	0x0000f990


	//   ....[118]....
        /*0518*/ 	.word	0x0000f9e0


	//   ....[119]....
        /*051c*/ 	.word	0x0000fa30


	//   ....[120]....
        /*0520*/ 	.word	0x0000fac0


	//   ....[121]....
        /*0524*/ 	.word	0x0000fb60


	//   ....[122]....
        /*0528*/ 	.word	0x0000fc00


	//   ....[123]....
        /*052c*/ 	.word	0x0000fca0


	//   ....[124]....
        /*0530*/ 	.word	0x0000fd40


	//   ....[125]....
        /*0534*/ 	.word	0x0000fdf0


	//   ....[126]....
        /*0538*/ 	.word	0x0000fe50


	//   ....[127]....
        /*053c*/ 	.word	0x0000fea0


	//   ....[128]....
        /*0540*/ 	.word	0x0000fed0


	//   ....[129]....
        /*0544*/ 	.word	0x0000ff30


	//   ....[130]....
        /*0548*/ 	.word	0x0000ff80


	//   ....[131]....
        /*054c*/ 	.word	0x0000ffd0


	//   ....[132]....
        /*0550*/ 	.word	0x00010070


	//   ....[133]....
        /*0554*/ 	.word	0x000100c0


	//   ....[134]....
        /*0558*/ 	.word	0x00010110


	//   ....[135]....
        /*055c*/ 	.word	0x00010160


	//   ....[136]....
        /*0560*/ 	.word	0x000101f0


	//   ....[137]....
        /*0564*/ 	.word	0x00010280


	//   ....[138]....
        /*0568*/ 	.word	0x000102d0


	//   ....[139]....
        /*056c*/ 	.word	0x00010320


	//   ....[140]....
        /*0570*/ 	.word	0x000103c0


	//   ....[141]....
        /*0574*/ 	.word	0x00010450


	//   ....[142]....
        /*0578*/ 	.word	0x000104a0


	//   ....[143]....
        /*057c*/ 	.word	0x000104f0


	//   ....[144]....
        /*0580*/ 	.word	0x00010590


	//   ....[145]....
        /*0584*/ 	.word	0x00010620


	//   ....[146]....
        /*0588*/ 	.word	0x00010670


	//   ....[147]....
        /*058c*/ 	.word	0x000106c0


	//   ....[148]....
        /*0590*/ 	.word	0x00010760


	//   ....[149]....
        /*0594*/ 	.word	0x000107f0


	//   ....[150]....
        /*0598*/ 	.word	0x00010840


	//   ....[151]....
        /*059c*/ 	.word	0x00010890


	//   ....[152]....
        /*05a0*/ 	.word	0x00010930


	//   ....[153]....
        /*05a4*/ 	.word	0x000109d0


	//   ....[154]....
        /*05a8*/ 	.word	0x00010a20


	//   ....[155]....
        /*05ac*/ 	.word	0x00010b20


	//   ....[156]....
        /*05b0*/ 	.word	0x00010b80


	//   ....[157]....
        /*05b4*/ 	.word	0x00010bd0


	//   ....[158]....
        /*05b8*/ 	.word	0x00010c20


	//   ....[159]....
        /*05bc*/ 	.word	0x00010c70


	//   ....[160]....
        /*05c0*/ 	.word	0x00010cc0


	//   ....[161]....
        /*05c4*/ 	.word	0x00010d10


	//   ....[162]....
        /*05c8*/ 	.word	0x00010d60


	//   ....[163]....
        /*05cc*/ 	.word	0x00010db0


	//----- nvinfo : EIATTR_VRC_CTA_INIT_COUNT
	.align		4
.L_1101:
        /*05d0*/ 	.byte	0x02, 0x4a
	.zero		1
	.zero		1


	//----- nvinfo : EIATTR_EXIT_INSTR_OFFSETS
	.align		4
        /*05d4*/ 	.byte	0x04, 0x1c
        /*05d6*/ 	.short	(.L_1103 - .L_1102)


	//   ....[0]....
.L_1102:
        /*05d8*/ 	.word	0x0000ee70


	//   ....[1]....
        /*05dc*/ 	.word	0x0000f160


	//----- nvinfo : EIATTR_MAX_THREADS
	.align		4
.L_1103:
        /*05e0*/ 	.byte	0x04, 0x05
        /*05e2*/ 	.short	(.L_1105 - .L_1104)
.L_1104:
        /*05e4*/ 	.word	0x00000080
        /*05e8*/ 	.word	0x00000001
        /*05ec*/ 	.word	0x00000001


	//----- nvinfo : EIATTR_CRS_STACK_SIZE
	.align		4
.L_1105:
        /*05f0*/ 	.byte	0x04, 0x1e
        /*05f2*/ 	.short	(.L_1107 - .L_1106)
.L_1106:
        /*05f4*/ 	.word	0x00000000


	//----- nvinfo : EIATTR_CBANK_PARAM_SIZE
	.align		4
.L_1107:
        /*05f8*/ 	.byte	0x03, 0x19
        /*05fa*/ 	.short	0x01f0


	//----- nvinfo : EIATTR_PARAM_CBANK
	.align		4
        /*05fc*/ 	.byte	0x04, 0x0a
        /*05fe*/ 	.short	(.L_1109 - .L_1108)
	.align		4
.L_1108:
        /*0600*/ 	.word	index@(.nv.constant0._Z25selective_scan_bwd_kernelI32Selective_Scan_bwd_kernel_traitsILi128ELi16ELb0ELb0ELb1ELb0ELb1EfN3c107complexIfEEEEv12SSMParamsBwd)
        /*0604*/ 	.short	0x0380
        /*0606*/ 	.short	0x01f0


	//----- nvinfo : EIATTR_SW_WAR
	.align		4
.L_1109:
        /*0608*/ 	.byte	0x04, 0x36
        /*060a*/ 	.short	(.L_1111 - .L_1110)
.L_1110:
        /*060c*/ 	.word	0x00000008
.L_1111:


//--------------------- .nv.info._Z25selective_scan_bwd_kernelI32Selective_Scan_bwd_kernel_traitsILi128ELi16ELb0ELb0ELb1ELb1ELb0EfN3c107complexIfEEEEv12SSMParamsBwd --------------------------
	.section	.nv.info._Z25selective_scan_bwd_kernelI32Selective_Scan_bwd_kernel_traitsILi128ELi16ELb0ELb0ELb1ELb1ELb0EfN3c107complexIfEEEEv12SSMParamsBwd,"",@"SHT_CUDA_INFO"
	.sectionflags	@""
	.align	4


	//----- nvinfo : EIATTR_CUDA_API_VERSION
	.align		4
        /*0000*/ 	.byte	0x04, 0x37
        /*0002*/ 	.short	(.L_1113 - .L_1112)
.L_1112:
        /*0004*/ 	.word	0x00000082


	//----- nvinfo : EIATTR_KPARAM_INFO
	.align		4
.L_1113:
        /*0008*/ 	.byte	0x04, 0x17
        /*000a*/ 	.short	(.L_1115 - .L_1114)
.L_1114:
        /*000c*/ 	.word	0x00000000
        /*0010*/ 	.short	0x0000
        /*0012*/ 	.short	0x0000
        /*0014*/ 	.byte	0x00, 0xf0, 0xc1, 0x07


	//----- nvinfo : EIATTR_SPARSE_MMA_MASK
	.align		4
.L_1115:
        /*0018*/ 	.byte	0x03, 0x50
        /*001a*/ 	.short	0x0000


	//----- nvinfo : EIATTR_MAXREG_COUNT
	.align		4
        /*001c*/ 	.byte	0x03, 0x1b
        /*001e*/ 	.short	0x00ff


	//----- nvinfo : EIATTR_NUM_BARRIERS
	.align		4
        /*0020*/ 	.byte	0x02, 0x4c
        /*0022*/ 	.byte	0x01
	.zero		1


	//----- nvinfo : EIATTR_ANNOTATIONS
	.align		4
        /*0024*/ 	.byte	0x04, 0x55
        /*0026*/ 	.short	(.L_1117 - .L_1116)


	//   ....[0]....
.L_1116:
        /*0028*/ 	.word	0x00000001
        /*002c*/ 	.byte	0x10, 0x02, 0x00, 0x00, 0x01, 0x00, 0x00, 0x00, 0x30, 0x02, 0x00, 0x00, 0x01, 0x00, 0x00, 0x00
        /* <DEDUP_REMOVED lines=14> */
        /*011c*/ 	.byte	0xf0, 0xf7, 0x00, 0x00, 0x01, 0x00, 0x00, 0x00, 0xa0, 0xfa, 0x00, 0x00


	//----- nvinfo : EIATTR_MERCURY_ISA_VERSION
	.align		4
.L_1117:
        /*0128*/ 	.byte	0x03, 0x5f
        /*012a*/ 	.short	0x0101


	//----- nvinfo : EIATTR_INT_WARP_WIDE_INSTR_OFFSETS
	.align		4
        /*012c*/ 	.byte	0x04, 0x31
        /*012e*/ 	.short	(.L_1119 - .L_1118)


	//   ....[0]....
.L_1118:
        /*0130*/ 	.word	0x00008d60


	//   ....[1]....
        /*0134*/ 	.word	0x00009f50


	//----- nvinfo : EIATTR_COOP_GROUP_MASK_REGIDS
	.align		4
.L_1119:
        /*0138*/ 	.byte	0x04, 0x29
        /*013a*/ 	.short	(.L_1121 - .L_1120)


	//   ....[0]....
.L_1120:
        /*013c*/ 	.word	0xffffffff


	//   ....[1]....
        /*0140*/ 	.word	0xffffffff


	//   ....[2]....
        /*0144*/ 	.word	0xffffffff


	//   ....[3]....
        /*0148*/ 	.word	0xffffffff


	//   ....[4]....
        /*014c*/ 	.word	0xffffffff


	//   ....[5]....
        /*0150*/ 	.word	0xffffffff


	//   ....[6]....
        /*0154*/ 	.word	0xffffffff


	//   ....[7]....
        /*0158*/ 	.word	0xffffffff


	//   ....[8]....
        /*015c*/ 	.word	0xffffffff


	//   ....[9]....
        /*0160*/ 	.word	0xffffffff


	//   ....[10]....
        /*0164*/ 	.word	0xffffffff


	//   ....[11]....
        /*0168*/ 	.word	0xffffffff


	//   ....[12]....
        /*016c*/ 	.word	0xffffffff


	//   ....[13]....
        /*0170*/ 	.word	0xffffffff


	//   ....[14]....
        /*0174*/ 	.word	0xffffffff


	//   ....[15]....
        /*0178*/ 	.word	0xffffffff


	//   ....[16]....
        /*017c*/ 	.word	0xffffffff


	//   ....[17]....
        /*0180*/ 	.word	0xffffffff


	//   ....[18]....
        /*0184*/ 	.word	0xffffffff


	//   ....[19]....
        /*0188*/ 	.word	0xffffffff


	//   ....[20]....
        /*018c*/ 	.word	0xffffffff


	//   ....[21]....
        /*0190*/ 	.word	0xffffffff


	//   ....[22]....
        /*0194*/ 	.word	0xffffffff


	//   ....[23]....
        /*0198*/ 	.word	0xffffffff


	//   ....[24]....
        /*019c*/ 	.word	0xffffffff


	//   ....[25]....
        /*01a0*/ 	.word	0xffffffff


	//   ....[26]....
        /*01a4*/ 	.word	0xffffffff


	//   ....[27]....
        /*01a8*/ 	.word	0xffffffff


	//   ....[28]....
        /*01ac*/ 	.word	0xffffffff


	//   ....[29]....
        /*01b0*/ 	.word	0xffffffff


	//   ....[30]....
        /*01b4*/ 	.word	0xffffffff


	//   ....[31]....
        /*01b8*/ 	.word	0xffffffff


	//   ....[32]....
        /*01bc*/ 	.word	0xffffffff


	//   ....[33]....
        /*01c0*/ 	.word	0xffffffff


	//   ....[34]....
        /*01c4*/ 	.word	0xffffffff


	//   ....[35]....
        /*01c8*/ 	.word	0xffffffff


	//   ....[36]....
        /*01cc*/ 	.word	0xffffffff


	//   ....[37]....
        /*01d0*/ 	.word	0xffffffff


	//   ....[38]....
        /*01d4*/ 	.word	0xffffffff


	//   ....[39]....
        /*01d8*/ 	.word	0xffffffff


	//   ....[40]....
        /*01dc*/ 	.word	0xffffffff


	//   ....[41]....
        /*01e0*/ 	.word	0xffffffff


	//   ....[42]....
        /*01e4*/ 	.word	0xffffffff


	//   ....[43]....
        /*01e8*/ 	.word	0xffffffff


	//   ....[44]....
        /*01ec*/ 	.word	0xffffffff


	//   ....[45]....
        /*01f0*/ 	.word	0xffffffff


	//   ....[46]....
        /*01f4*/ 	.word	0xffffffff


	//   ....[47]....
        /*01f8*/ 	.word	0xffffffff


	//   ....[48]....
        /*01fc*/ 	.word	0xffffffff


	//   ....[49]....
        /*0200*/ 	.word	0xffffffff


	//   ....[50]....
        /*0204*/ 	.word	0xffffffff


	//   ....[51]....
        /*0208*/ 	.word	0xffffffff


	//   ....[52]....
        /*020c*/ 	.word	0xffffffff


	//   ....[53]....
        /*0210*/ 	.word	0xffffffff


	//   ....[54]....
        /*0214*/ 	.word	0xffffffff


	//   ....[55]....
        /*0218*/ 	.word	0xffffffff


	//   ....[56]....
        /*021c*/ 	.word	0xffffffff


	//   ....[57]....
        /*0220*/ 	.word	0xffffffff


	//   ....[58]....
        /*0224*/ 	.word	0xffffffff


	//   ....[59]....
        /*0228*/ 	.word	0xffffffff


	//   ....[60]....
        /*022c*/ 	.word	0xffffffff


	//   ....[61]....
        /*0230*/ 	.word	0xffffffff


	//   ....[62]....
        /*0234*/ 	.word	0xffffffff


	//   ....[63]....
        /*0238*/ 	.word	0xffffffff


	//   ....[64]....
        /*023c*/ 	.word	0xffffffff


	//   ....[65]....
        /*0240*/ 	.word	0xffffffff


	//   ....[66]....
        /*0244*/ 	.word	0xffffffff


	//   ....[67]....
        /*0248*/ 	.word	0xffffffff


	//   ....[68]....
        /*024c*/ 	.word	0xffffffff


	//   ....[69]....
        /*0250*/ 	.word	0xffffffff


	//   ....[70]....
        /*0254*/ 	.word	0xffffffff


	//   ....[71]....
        /*0258*/ 	.word	0xffffffff


	//   ....[72]....
        /*025c*/ 	.word	0xffffffff


	//   ....[73]....
        /*0260*/ 	.word	0xffffffff


	//   ....[74]....
        /*0264*/ 	.word	0xffffffff


	//   ....[75]....
        /*0268*/ 	.word	0xffffffff


	//   ....[76]....
        /*026c*/ 	.word	0xffffffff


	//   ....[77]....
        /*0270*/ 	.word	0xffffffff


	//   ....[78]....
        /*0274*/ 	.word	0xffffffff


	//   ....[79]....
        /*0278*/ 	.word	0xffffffff


	//   ....[80]....
        /*027c*/ 	.word	0xffffffff


	//   ....[81]....
        /*0280*/ 	.word	0xffffffff


	//   ....[82]....
        /*0284*/ 	.word	0xffffffff


	//   ....[83]....
        /*0288*/ 	.word	0xffffffff


	//   ....[84]....
        /*028c*/ 	.word	0xffffffff


	//   ....[85]....
        /*0290*/ 	.word	0xffffffff


	//   ....[86]....
        /*0294*/ 	.word	0xffffffff


	//   ....[87]....
        /*0298*/ 	.word	0xffffffff


	//   ....[88]....
        /*029c*/ 	.word	0xffffffff


	//   ....[89]....
        /*02a0*/ 	.word	0xffffffff


	//   ....[90]....
        /*02a4*/ 	.word	0xffffffff


	//   ....[91]....
        /*02a8*/ 	.word	0xffffffff


	//   ....[92]....
        /*02ac*/ 	.word	0xffffffff


	//   ....[93]....
        /*02b0*/ 	.word	0xffffffff


	//   ....[94]....
        /*02b4*/ 	.word	0xffffffff


	//   ....[95]....
        /*02b8*/ 	.word	0xffffffff


	//   ....[96]....
        /*02bc*/ 	.word	0xffffffff


	//   ....[97]....
        /*02c0*/ 	.word	0x050000eb


	//   ....[98]....
        /*02c4*/ 	.word	0x050000eb


	//   ....[99]....
        /*02c8*/ 	.word	0x050000eb


	//   ....[100]....
        /*02cc*/ 	.word	0x050000eb


	//   ....[101]....
        /*02d0*/ 	.word	0x050000eb


	//   ....[102]....
        /*02d4*/ 	.word	0x050000eb


	//   ....[103]....
        /*02d8*/ 	.word	0x050000eb


	//   ....[104]....
        /*02dc*/ 	.word	0x050000eb


	//   ....[105]....
        /*02e0*/ 	.word	0x050000eb


	//   ....[106]....
        /*02e4*/ 	.word	0x050000eb


	//   ....[107]....
        /*02e8*/ 	.word	0x050000eb


	//   ....[108]....
        /*02ec*/ 	.word	0x050000eb


	//   ....[109]....
        /*02f0*/ 	.word	0x050000eb


	//   ....[110]....
        /*02f4*/ 	.word	0x050000eb


	//   ....[111]....
        /*02f8*/ 	.word	0x050000eb


	//   ....[112]....
        /*02fc*/ 	.word	0x050000eb


	//   ....[113]....
        /*0300*/ 	.word	0x050000eb


	//   ....[114]....
        /*0304*/ 	.word	0x050000eb


	//   ....[115]....
        /*0308*/ 	.word	0x050000eb


	//   ....[116]....
        /*030c*/ 	.word	0x050000eb


	//   ....[117]....
        /*0310*/ 	.word	0x050000eb


	//   ....[118]....
        /*0314*/ 	.word	0x050000eb


	//   ....[119]....
        /*0318*/ 	.word	0x050000eb


	//   ....[120]....
        /*031c*/ 	.word	0x050000eb


	//   ....[121]....
        /*0320*/ 	.word	0x050000eb


	//   ....[122]....
        /*0324*/ 	.word	0x050000eb


	//   ....[123]....
        /*0328*/ 	.word	0x050000eb


	//   ....[124]....
        /*032c*/ 	.word	0x050000eb


	//   ....[125]....
        /*0330*/ 	.word	0x050000eb


	//   ....[126]....
        /*0334*/ 	.word	0x050000eb


	//   ....[127]....
        /*0338*/ 	.word	0x050000eb


	//   ....[128]....
        /*033c*/ 	.word	0x050000eb


	//   ....[129]....
        /*0340*/ 	.word	0x050000eb


	//   ....[130]....
        /*0344*/ 	.word	0x050000eb


	//   ....[131]....
        /*0348*/ 	.word	0x050000eb


	//   ....[132]....
        /*034c*/ 	.word	0x050000eb


	//   ....[133]....
        /*0350*/ 	.word	0x050000eb


	//   ....[134]....
        /*0354*/ 	.word	0x050000eb


	//   ....[135]....
        /*0358*/ 	.word	0x050000eb


	//   ....[136]....
        /*035c*/ 	.word	0x050000eb


	//   ....[137]....
        /*0360*/ 	.word	0x050000eb


	//   ....[138]....
        /*0364*/ 	.word	0x050000eb


	//   ....[139]....
        /*0368*/ 	.word	0x050000eb


	//   ....[140]....
        /*036c*/ 	.word	0x050000eb


	//   ....[141]....
        /*0370*/ 	.word	0x050000eb


	//   ....[142]....
        /*0374*/ 	.word	0x050000eb


	//   ....[143]....
        /*0378*/ 	.word	0x050000eb


	//   ....[144]....
        /*037c*/ 	.word	0x050000eb


	//   ....[145]....
        /*0380*/ 	.word	0x050000eb


	//   ....[146]....
        /*0384*/ 	.word	0x050000eb


	//   ....[147]....
        /*0388*/ 	.word	0x050000eb


	//   ....[148]....
        /*038c*/ 	.word	0x050000eb


	//   ....[149]....
        /*0390*/ 	.word	0x050000eb


	//   ....[150]....
        /*0394*/ 	.word	0x050000eb


	//   ....[151]....
        /*0398*/ 	.word	0x050000eb


	//   ....[152]....
        /*039c*/ 	.word	0x050000eb


	//   ....[153]....
        /*03a0*/ 	.word	0x050000eb


	//   ....[154]....
        /*03a4*/ 	.word	0x050000eb


	//   ....[155]....
        /*03a8*/ 	.word	0x050000eb


	//   ....[156]....
        /*03ac*/ 	.word	0x050000eb


	//   ....[157]....
        /*03b0*/ 	.word	0x050000eb


	//   ....[158]....
        /*03b4*/ 	.word	0x050000eb


	//   ....[159]....
        /*03b8*/ 	.word	0x050000eb


	//   ....[160]....
        /*03bc*/ 	.word	0x050000eb


	//----- nvinfo : EIATTR_COOP_GROUP_INSTR_OFFSETS
	.align		4
.L_1121:
        /*03c0*/ 	.byte	0x04, 0x28
        /*03c2*/ 	.short	(.L_1123 - .L_1122)


	//   ....[0]....
.L_1122:
        /*03c4*/ 	.word	0x00001410


	//   ....[1]....
        /*03c8*/ 	.word	0x00001980


	//   ....[2]....
        /*03cc*/ 	.word	0x00001f50


	//   ....[3]....
        /*03d0*/ 	.word	0x00005e80


	//   ....[4]....
        /*03d4*/ 	.word	0x000075e0


	//   ....[5]....
        /*03d8*/ 	.word	0x000075f0


	//   ....[6]....
        /*03dc*/ 	.word	0x00007600


	//   ....[7]....
        /*03e0*/ 	.word	0x00007610


	//   ....[8]....
        /*03e4*/ 	.word	0x000076a0


	//   ....[9]....
        /*03e8*/ 	.word	0x000076d0


	//   ....[10]....
        /*03ec*/ 	.word	0x000076e0


	//   ....[11]....
        /*03f0*/ 	.word	0x000076f0


	//   ....[12]....
        /*03f4*/ 	.word	0x00007790


	//   ....[13]....
        /*03f8*/ 	.word	0x000077b0


	//   ....[14]....
        /*03fc*/ 	.word	0x000077c0


	//   ....[15]....
        /*0400*/ 	.word	0x000077d0


	//   ....[16]....
        /*0404*/ 	.word	0x00007880


	//   ....[17]....
        /*0408*/ 	.word	0x00007890


	//   ....[18]....
        /*040c*/ 	.word	0x000078a0


	//   ....[19]....
        /*0410*/ 	.word	0x000078b0


	//   ....[20]....
        /*0414*/ 	.word	0x00007960


	//   ....[21]....
        /*0418*/ 	.word	0x00007970


	//   ....[22]....
        /*041c*/ 	.word	0x00007980


	//   ....[23]....
        /*0420*/ 	.word	0x00007990


	//   ....[24]....
        /*0424*/ 	.word	0x00007af0


	//   ....[25]....
        /*0428*/ 	.word	0x00007b00


	//   ....[26]....
        /*042c*/ 	.word	0x00007b10


	//   ....[27]....
        /*0430*/ 	.word	0x00007b20


	//   ....[28]....
        /*0434*/ 	.word	0x00007b30


	//   ....[29]....
        /*0438*/ 	.word	0x00007b40


	//   ....[30]....
        /*043c*/ 	.word	0x00007b50


	//   ....[31]....
        /*0440*/ 	.word	0x00007b60


	//   ....[32]....
        /*0444*/ 	.word	0x00009330


	//   ....[33]....
        /*0448*/ 	.word	0x00009360


	//   ....[34]....
        /*044c*/ 	.word	0x00009370


	//   ....[35]....
        /*0450*/ 	.word	0x00009380


	//   ....[36]....
        /*0454*/ 	.word	0x000094a0


	//   ....[37]....
        /*0458*/ 	.word	0x000094b0


	//   ....[38]....
        /*045c*/ 	.word	0x000094c0


	//   ....[39]....
        /*0460*/ 	.word	0x000094d0


	//   ....[40]....
        /*0464*/ 	.word	0x000095f0


	//   ....[41]....
        /*0468*/ 	.word	0x00009600


	//   ....[42]....
        /*046c*/ 	.word	0x00009610


	//   ....[43]....
        /*0470*/ 	.word	0x00009620


	//   ....[44]....
        /*0474*/ 	.word	0x00009740


	//   ....[45]....
        /*0478*/ 	.word	0x00009750


	//   ....[46]....
        /*047c*/ 	.word	0x00009760


	//   ....[47]....
        /*0480*/ 	.word	0x00009770


	//   ....[48]....
        /*0484*/ 	.word	0x00009890


	//   ....[49]....
        /*0488*/ 	.word	0x000098a0


	//   ....[50]....
        /*048c*/ 	.word	0x000098b0


	//   ....[51]....
        /*0490*/ 	.word	0x000098c0


	//   ....[52]....
        /*0494*/ 	.word	0x000099e0


	//   ....[53]....
        /*0498*/ 	.word	0x000099f0


	//   ....[54]....
        /*049c*/ 	.word	0x00009a00


	//   ....[55]....
        /*04a0*/ 	.word	0x00009a10


	//   ....[56]....
        /*04a4*/ 	.word	0x00009a20


	//   ....[57]....
        /*04a8*/ 	.word	0x00009a30


	//   ....[58]....
        /*04ac*/ 	.word	0x00009a70


	//   ....[59]....
        /*04b0*/ 	.word	0x00009aa0


	//   ....[60]....
        /*04b4*/ 	.word	0x00009ae0


	//   ....[61]....
        /*04b8*/ 	.word	0x00009b00


	//   ....[62]....
        /*04bc*/ 	.word	0x00009b20


	//   ....[63]....
        /*04c0*/ 	.word	0x00009b30


	//   ....[64]....
        /*04c4*/ 	.word	0x0000d300


	//   ....[65]....
        /*04c8*/ 	.word	0x0000d340


	//   ....[66]....
        /*04cc*/ 	.word	0x0000d380


	//   ....[67]....
        /*04d0*/ 	.word	0x0000d3c0


	//   ....[68]....
        /*04d4*/ 	.word	0x0000d4d0


	//   ....[69]....
        /*04d8*/ 	.word	0x0000d510


	//   ....[70]....
        /*04dc*/ 	.word	0x0000d550


	//   ....[71]....
        /*04e0*/ 	.word	0x0000d590


	//   ....[72]....
        /*04e4*/ 	.word	0x0000d6a0


	//   ....[73]....
        /*04e8*/ 	.word	0x0000d6e0


	//   ....[74]....
        /*04ec*/ 	.word	0x0000d720


	//   ....[75]....
        /*04f0*/ 	.word	0x0000d760


	//   ....[76]....
        /*04f4*/ 	.word	0x0000d8a0


	//   ....[77]....
        /*04f8*/ 	.word	0x0000d8c0


	//   ....[78]....
        /*04fc*/ 	.word	0x0000d8e0


	//   ....[79]....
        /*0500*/ 	.word	0x0000d8f0


	//   ....[80]....
        /*0504*/ 	.word	0x0000d920


	//   ....[81]....
        /*0508*/ 	.word	0x0000d940


	//   ....[82]....
        /*050c*/ 	.word	0x0000d960


	//   ....[83]....
        /*0510*/ 	.word	0x0000d970


	//   ....[84]....
        /*0514*/ 	.word	0x0000e380


	//   ....[85]....
        /*0518*/ 	.word	0x0000ea10


	//   ....[86]....
        /*051c*/ 	.word	0x0000f1e0


	//   ....[87]....
        /*0520*/ 	.word	0x0000f870


	//   ....[88]....
        /*0524*/ 	.word	0x0000f890


	//   ....[89]....
        /*0528*/ 	.word	0x0000f8c0


	//   ....[90]....
        /*052c*/ 	.word	0x0000f900


	//   ....[91]....
        /*0530*/ 	.word	0x0000f920


	//   ....[92]....
        /*0534*/ 	.word	0x0000fb30


	//   ....[93]....
        /*0538*/ 	.word	0x0000fb50


	//   ....[94]....
        /*053c*/ 	.word	0x0000fb80


	//   ....[95]....
        /*0540*/ 	.word	0x0000fbc0


	//   ....[96]....
        /*0544*/ 	.word	0x0000fbe0


	//   ....[97]....
        /*0548*/ 	.word	0x00010070


	//   ....[98]....
        /*054c*/ 	.word	0x000100c0


	//   ....[99]....
        /*0550*/ 	.word	0x00010110


	//   ....[100]....
        /*0554*/ 	.word	0x00010160


	//   ....[101]....
        /*0558*/ 	.word	0x00010250


	//   ....[102]....
        /*055c*/ 	.word	0x000102a0


	//   ....[103]....
        /*0560*/ 	.word	0x000102f0


	//   ....[104]....
        /*0564*/ 	.word	0x00010340


	//   ....[105]....
        /*0568*/ 	.word	0x00010430


	//   ....[106]....
        /*056c*/ 	.word	0x00010480


	//   ....[107]....
        /*0570*/ 	.word	0x000104d0


	//   ....[108]....
        /*0574*/ 	.word	0x00010520


	//   ....[109]....
        /*0578*/ 	.word	0x00010610


	//   ....[110]....
        /*057c*/ 	.word	0x00010660


	//   ....[111]....
        /*0580*/ 	.word	0x000106b0


	//   ....[112]....
        /*0584*/ 	.word	0x00010700


	//   ....[113]....
        /*0588*/ 	.word	0x000107f0


	//   ....[114]....
        /*058c*/ 	.word	0x00010840


	//   ....[115]....
        /*0590*/ 	.word	0x00010890


	//   ....[116]....
        /*0594*/ 	.word	0x000108e0


	//   ....[117]....
        /*0598*/ 	.word	0x00010970


	//   ....[118]....
        /*059c*/ 	.word	0x00010a10


	//   ....[119]....
        /*05a0*/ 	.word	0x00010ab0


	//   ....[120]....
        /*05a4*/ 	.word	0x00010b50


	//   ....[121]....
        /*05a8*/ 	.word	0x00010bf0


	//   ....[122]....
        /*05ac*/ 	.word	0x00010ca0


	//   ....[123]....
        /*05b0*/ 	.word	0x00010d00


	//   ....[124]....
        /*05b4*/ 	.word	0x00010d50


	//   ....[125]....
        /*05b8*/ 	.word	0x00010d80


	//   ....[126]....
        /*05bc*/ 	.word	0x00010de0


	//   ....[127]....
        /*05c0*/ 	.word	0x00010e30


	//   ....[128]....
        /*05c4*/ 	.word	0x00010e80


	//   ....[129]....
        /*05c8*/ 	.word	0x00010f30


	//   ....[130]....
        /*05cc*/ 	.word	0x00010f80


	//   ....[131]....
        /*05d0*/ 	.word	0x00010fd0


	//   ....[132]....
        /*05d4*/ 	.word	0x00011020


	//   ....[133]....
        /*05d8*/ 	.word	0x000110b0


	//   ....[134]....
        /*05dc*/ 	.word	0x00011140


	//   ....[135]....
        /*05e0*/ 	.word	0x00011190


	//   ....[136]....
        /*05e4*/ 	.word	0x000111e0


	//   ....[137]....
        /*05e8*/ 	.word	0x00011280


	//   ....[138]....
        /*05ec*/ 	.word	0x00011310


	//   ....[139]....
        /*05f0*/ 	.word	0x00011360


	//   ....[140]....
        /*05f4*/ 	.word	0x000113b0


	//   ....[141]....
        /*05f8*/ 	.word	0x00011450


	//   ....[142]....
        /*05fc*/ 	.word	0x000114e0


	//   ....[143]....
        /*0600*/ 	.word	0x00011530


	//   ....[144]....
        /*0604*/ 	.word	0x00011580


	//   ....[145]....
        /*0608*/ 	.word	0x00011620


	//   ....[146]....
        /*060c*/ 	.word	0x000116b0


	//   ....[147]....
        /*0610*/ 	.word	0x00011700


	//   ....[148]....
        /*0614*/ 	.word	0x00011750


	//   ....[149]....
        /*0618*/ 	.word	0x000117f0


	//   ....[150]....
        /*061c*/ 	.word	0x000118a0


	//   ....[151]....
        /*0620*/ 	.word	0x000118f0


	//   ....[152]....
        /*0624*/ 	.word	0x000119f0


	//   ....[153]....
        /*0628*/ 	.word	0x00011a50


	//   ....[154]....
        /*062c*/ 	.word	0x00011aa0


	//   ....[155]....
        /*0630*/ 	.word	0x00011af0


	//   ....[156]....
        /*0634*/ 	.word	0x00011b40


	//   ....[157]....
        /*0638*/ 	.word	0x00011b90


	//   ....[158]....
        /*063c*/ 	.word	0x00011be0


	//   ....[159]....
        /*0640*/ 	.word	0x00011c30


	//   ....[160]....
        /*0644*/ 	.word	0x00011c80


	//----- nvinfo : EIATTR_VRC_CTA_INIT_COUNT
	.align		4
.L_1123:
        /*0648*/ 	.byte	0x02, 0x4a
	.zero		1
	.zero		1


	//----- nvinfo : EIATTR_EXIT_INSTR_OFFSETS
	.align		4
        /*064c*/ 	.byte	0x04, 0x1c
        /*064e*/ 	.short	(.L_1125 - .L_1124)


	//   ....[0]....
.L_1124:
        /*0650*/ 	.word	0x0000fd20


	//   ....[1]....
        /*0654*/ 	.word	0x00010010


	//----- nvinfo : EIATTR_MAX_THREADS
	.align		4
.L_1125:
        /*0658*/ 	.byte	0x04, 0x05
        /*065a*/ 	.short	(.L_1127 - .L_1126)
.L_1126:
        /*065c*/ 	.word	0x00000080
        /*0660*/ 	.word	0x00000001
        /*0664*/ 	.word	0x00000001


	//----- nvinfo : EIATTR_CRS_STACK_SIZE
	.align		4
.L_1127:
        /*0668*/ 	.byte	0x04, 0x1e
        /*066a*/ 	.short	(.L_1129 - .L_1128)
.L_1128:
        /*066c*/ 	.word	0x00000000


	//----- nvinfo : EIATTR_CBANK_PARAM_SIZE
	.align		4
.L_1129:
        /*0670*/ 	.byte	0x03, 0x19
        /*0672*/ 	.short	0x01f0


	//----- nvinfo : EIATTR_PARAM_CBANK
	.align		4
        /*0674*/ 	.byte	0x04, 0x0a
        /*0676*/ 	.short	(.L_1131 - .L_1130)
	.align		4
.L_1130:
        /*0678*/ 	.word	index@(.nv.constant0._Z25selective_scan_bwd_kernelI32Selective_Scan_bwd_kernel_traitsILi128ELi16ELb0ELb0ELb1ELb1ELb0EfN3c107complexIfEEEEv12SSMParamsBwd)
        /*067c*/ 	.short	0x0380
        /*067e*/ 	.short	0x01f0


	//----- nvinfo : EIATTR_SW_WAR
	.align		4
.L_1131:
        /*0680*/ 	.byte	0x04, 0x36
        /*0682*/ 	.short	(.L_1133 - .L_1132)
.L_1132:
        /*0684*/ 	.word	0x00000008
.L_1133:


//--------------------- .nv.info._Z25selective_scan_bwd_kernelI32Selective_Scan_bwd_kernel_traitsILi128ELi16ELb0ELb0ELb1ELb1ELb1EfN3c107complexIfEEEEv12SSMParamsBwd --------------------------
	.section	.nv.info._Z25selective_scan_bwd_kernelI32Selective_Scan_bwd_kernel_traitsILi128ELi16ELb0ELb0ELb1ELb1ELb1EfN3c107complexIfEEEEv12SSMParamsBwd,"",@"SHT_CUDA_INFO"
	.sectionflags	@""
	.align	4


	//----- nvinfo : EIATTR_CUDA_API_VERSION
	.align		4
        /*0000*/ 	.byte	0x04, 0x37
        /*0002*/ 	.short	(.L_1135 - .L_1134)
.L_1134:
        /*0004*/ 	.word	0x00000082


	//----- nvinfo : EIATTR_KPARAM_INFO
	.align		4
.L_1135:
        /*0008*/ 	.byte	0x04, 0x17
        /*000a*/ 	.short	(.L_1137 - .L_1136)
.L_1136:
        /*000c*/ 	.word	0x00000000
        /*0010*/ 	.short	0x0000
        /*0012*/ 	.short	0x0000
        /*0014*/ 	.byte	0x00, 0xf0, 0xc1, 0x07


	//----- nvinfo : EIATTR_SPARSE_MMA_MASK
	.align		4
.L_1137:
        /*0018*/ 	.byte	0x03, 0x50
        /*001a*/ 	.short	0x0000


	//----- nvinfo : EIATTR_MAXREG_COUNT
	.align		4
        /*001c*/ 	.byte	0x03, 0x1b
        /*001e*/ 	.short	0x00ff


	//----- nvinfo : EIATTR_NUM_BARRIERS
	.align		4
        /*0020*/ 	.byte	0x02, 0x4c
        /*0022*/ 	.byte	0x01
	.zero		1


	//----- nvinfo : EIATTR_ANNOTATIONS
	.align		4
        /*0024*/ 	.byte	0x04, 0x55
        /*0026*/ 	.short	(.L_1139 - .L_1138)


	//   ....[0]....
.L_1138:
        /* <DEDUP_REMOVED lines=16> */


	//----- nvinfo : EIATTR_MERCURY_ISA_VERSION
	.align		4
.L_1139:
        /*0118*/ 	.byte	0x03, 0x5f
        /*011a*/ 	.short	0x0101


	//----- nvinfo : EIATTR_INT_WARP_WIDE_INSTR_OFFSETS
	.align		4
        /*011c*/ 	.byte	0x04, 0x31
        /*011e*/ 	.short	(.L_1141 - .L_1140)


	//   ....[0]....
.L_1140:
        /*0120*/ 	.word	0x0000b080


	//   ....[1]....
        /*0124*/ 	.word	0x0000c360


	//----- nvinfo : EIATTR_COOP_GROUP_MASK_REGIDS
	.align		4
.L_1141:
        /*0128*/ 	.byte	0x04, 0x29
        /*012a*/ 	.short	(.L_1143 - .L_1142)


	//   ....[0]....
.L_1142:
        /*012c*/ 	.word	0xffffffff


	//   ....[1]....
        /*0130*/ 	.word	0xffffffff


	//   ....[2]....
        /*0134*/ 	.word	0xffffffff


	//   ....[3]....
        /*0138*/ 	.word	0xffffffff


	//   ....[4]....
        /*013c*/ 	.word	0xffffffff


	//   ....[5]....
        /*0140*/ 	.word	0xffffffff


	//   ....[6]....
        /*0144*/ 	.word	0xffffffff


	//   ....[7]....
        /*0148*/ 	.word	0xffffffff


	//   ....[8]....
        /*014c*/ 	.word	0xffffffff


	//   ....[9]....
        /*0150*/ 	.word	0xffffffff


	//   ....[10]....
        /*0154*/ 	.word	0xffffffff


	//   ....[11]....
        /*0158*/ 	.word	0xffffffff


	//   ....[12]....
        /*015c*/ 	.word	0xffffffff


	//   ....[13]....
        /*0160*/ 	.word	0xffffffff


	//   ....[14]....
        /*0164*/ 	.word	0xffffffff


	//   ....[15]....
        /*0168*/ 	.word	0xffffffff


	//   ....[16]....
        /*016c*/ 	.word	0xffffffff


	//   ....[17]....
        /*0170*/ 	.word	0xffffffff


	//   ....[18]....
        /*0174*/ 	.word	0xffffffff


	//   ....[19]....
        /*0178*/ 	.word	0xffffffff


	//   ....[20]....
        /*017c*/ 	.word	0xffffffff


	//   ....[21]....
        /*0180*/ 	.word	0xffffffff


	//   ....[22]....
        /*0184*/ 	.word	0xffffffff


	//   ....[23]....
        /*0188*/ 	.word	0xffffffff


	//   ....[24]....
        /*018c*/ 	.word	0xffffffff


	//   ....[25]....
        /*0190*/ 	.word	0xffffffff


	//   ....[26]....
        /*0194*/ 	.word	0xffffffff


	//   ....[27]....
        /*0198*/ 	.word	0xffffffff


	//   ....[28]....
        /*019c*/ 	.word	0xffffffff


	//   ....[29]....
        /*01a0*/ 	.word	0xffffffff


	//   ....[30]....
        /*01a4*/ 	.word	0xffffffff


	//   ....[31]....
        /*01a8*/ 	.word	0xffffffff


	//   ....[32]....
        /*01ac*/ 	.word	0xffffffff


	//   ....[33]....
        /*01b0*/ 	.word	0xffffffff


	//   ....[34]....
        /*01b4*/ 	.word	0xffffffff


	//   ....[35]....
        /*01b8*/ 	.word	0xffffffff


	//   ....[36]....
        /*01bc*/ 	.word	0xffffffff


	//   ....[37]....
        /*01c0*/ 	.word	0xffffffff


	//   ....[38]....
        /*01c4*/ 	.word	0xffffffff


	//   ....[39]....
        /*01c8*/ 	.word	0xffffffff


	//   ....[40]....
        /*01cc*/ 	.word	0xffffffff


	//   ....[41]....
        /*01d0*/ 	.word	0xffffffff


	//   ....[42]....
        /*01d4*/ 	.word	0xffffffff


	//   ....[43]....
        /*01d8*/ 	.word	0xffffffff


	//   ....[44]....
        /*01dc*/ 	.word	0xffffffff


	//   ....[45]....
        /*01e0*/ 	.word	0xffffffff


	//   ....[46]....
        /*01e4*/ 	.word	0xffffffff


	//   ....[47]....
        /*01e8*/ 	.word	0xffffffff


	//   ....[48]....
        /*01ec*/ 	.word	0xffffffff


	//   ....[49]....
        /*01f0*/ 	.word	0xffffffff


	//   ....[50]....
        /*01f4*/ 	.word	0xffffffff


	//   ....[51]....
        /*01f8*/ 	.word	0xffffffff


	//   ....[52]....
        /*01fc*/ 	.word	0xffffffff


	//   ....[53]....
        /*0200*/ 	.word	0xffffffff


	//   ....[54]....
        /*0204*/ 	.word	0xffffffff


	//   ....[55]....
        /*0208*/ 	.word	0xffffffff


	//   ....[56]....
        /*020c*/ 	.word	0xffffffff


	//   ....[57]....
        /*0210*/ 	.word	0xffffffff


	//   ....[58]....
        /*0214*/ 	.word	0xffffffff


	//   ....[59]....
        /*0218*/ 	.word	0xffffffff


	//   ....[60]....
        /*021c*/ 	.word	0xffffffff


	//   ....[61]....
        /*0220*/ 	.word	0xffffffff


	//   ....[62]....
        /*0224*/ 	.word	0xffffffff


	//   ....[63]....
        /*0228*/ 	.word	0xffffffff


	//   ....[64]....
        /*022c*/ 	.word	0xffffffff


	//   ....[65]....
        /*0230*/ 	.word	0xffffffff


	//   ....[66]....
        /*0234*/ 	.word	0xffffffff


	//   ....[67]....
        /*0238*/ 	.word	0xffffffff


	//   ....[68]....
        /*023c*/ 	.word	0xffffffff


	//   ....[69]....
        /*0240*/ 	.word	0xffffffff


	//   ....[70]....
        /*0244*/ 	.word	0xffffffff


	//   ....[71]....
        /*0248*/ 	.word	0xffffffff


	//   ....[72]....
        /*024c*/ 	.word	0xffffffff


	//   ....[73]....
        /*0250*/ 	.word	0xffffffff


	//   ....[74]....
        /*0254*/ 	.word	0xffffffff


	//   ....[75]....
        /*0258*/ 	.word	0xffffffff


	//   ....[76]....
        /*025c*/ 	.word	0xffffffff


	//   ....[77]....
        /*0260*/ 	.word	0xffffffff


	//   ....[78]....
        /*0264*/ 	.word	0xffffffff


	//   ....[79]....
        /*0268*/ 	.word	0xffffffff


	//   ....[80]....
        /*026c*/ 	.word	0xffffffff


	//   ....[81]....
        /*0270*/ 	.word	0xffffffff


	//   ....[82]....
        /*0274*/ 	.word	0xffffffff


	//   ....[83]....
        /*0278*/ 	.word	0xffffffff


	//   ....[84]....
        /*027c*/ 	.word	0xffffffff


	//   ....[85]....
        /*0280*/ 	.word	0xffffffff


	//   ....[86]....
        /*0284*/ 	.word	0xffffffff


	//   ....[87]....
        /*0288*/ 	.word	0xffffffff


	//   ....[88]....
        /*028c*/ 	.word	0xffffffff


	//   ....[89]....
        /*0290*/ 	.word	0xffffffff


	//   ....[90]....
        /*0294*/ 	.word	0xffffffff


	//   ....[91]....
        /*0298*/ 	.word	0xffffffff


	//   ....[92]....
        /*029c*/ 	.word	0xffffffff


	//   ....[93]....
        /*02a0*/ 	.word	0xffffffff


	//   ....[94]....
        /*02a4*/ 	.word	0xffffffff


	//   ....[95]....
        /*02a8*/ 	.word	0xffffffff


	//   ....[96]....
        /*02ac*/ 	.word	0xffffffff


	//   ....[97]....
        /*02b0*/ 	.word	0xffffffff


	//   ....[98]....
        /*02b4*/ 	.word	0xffffffff


	//   ....[99]....
        /*02b8*/ 	.word	0xffffffff


	//   ....[100]....
        /*02bc*/ 	.word	0xffffffff


	//   ....[101]....
        /*02c0*/ 	.word	0x050000eb


	//   ....[102]....
        /*02c4*/ 	.word	0x050000eb


	//   ....[103]....
        /*02c8*/ 	.word	0x050000eb


	//   ....[104]....
        /*02cc*/ 	.word	0x050000eb


	//   ....[105]....
        /*02d0*/ 	.word	0x050000eb


	//   ....[106]....
        /*02d4*/ 	.word	0x050000eb


	//   ....[107]....
        /*02d8*/ 	.word	0x050000eb


	//   ....[108]....
        /*02dc*/ 	.word	0x050000eb


	//   ....[109]....
        /*02e0*/ 	.word	0x050000eb


	//   ....[110]....
        /*02e4*/ 	.word	0x050000eb


	//   ....[111]....
        /*02e8*/ 	.word	0x050000eb


	//   ....[112]....
        /*02ec*/ 	.word	0x050000eb


	//   ....[113]....
        /*02f0*/ 	.word	0x050000eb


	//   ....[114]....
        /*02f4*/ 	.word	0x050000eb


	//   ....[115]....
        /*02f8*/ 	.word	0x050000eb


	//   ....[116]....
        /*02fc*/ 	.word	0x050000eb


	//   ....[117]....
        /*0300*/ 	.word	0x050000eb


	//   ....[118]....
        /*0304*/ 	.word	0x050000eb


	//   ....[119]....
        /*0308*/ 	.word	0x050000eb


	//   ....[120]....
        /*030c*/ 	.word	0x050000eb


	//   ....[121]....
        /*0310*/ 	.word	0x050000eb


	//   ....[122]....
        /*0314*/ 	.word	0x050000eb


	//   ....[123]....
        /*0318*/ 	.word	0x050000eb


	//   ....[124]....
        /*031c*/ 	.word	0x050000eb


	//   ....[125]....
        /*0320*/ 	.word	0x050000eb


	//   ....[126]....
        /*0324*/ 	.word	0x050000eb


	//   ....[127]....
        /*0328*/ 	.word	0x050000eb


	//   ....[128]....
        /*032c*/ 	.word	0x050000eb


	//   ....[129]....
        /*0330*/ 	.word	0x050000eb


	//   ....[130]....
        /*0334*/ 	.word	0x050000eb


	//   ....[131]....
        /*0338*/ 	.word	0x050000eb


	//   ....[132]....
        /*033c*/ 	.word	0x050000eb


	//   ....[133]....
        /*0340*/ 	.word	0x050000eb


	//   ....[134]....
        /*0344*/ 	.word	0x050000eb


	//   ....[135]....
        /*0348*/ 	.word	0x050000eb


	//   ....[136]....
        /*034c*/ 	.word	0x050000eb


	//   ....[137]....
        /*0350*/ 	.word	0x050000eb


	//   ....[138]....
        /*0354*/ 	.word	0x050000eb


	//   ....[139]....
        /*0358*/ 	.word	0x050000eb


	//   ....[140]....
        /*035c*/ 	.word	0x050000eb


	//   ....[141]....
        /*0360*/ 	.word	0x050000eb


	//   ....[142]....
        /*0364*/ 	.word	0x050000eb


	//   ....[143]....
        /*0368*/ 	.word	0x050000eb


	//   ....[144]....
        /*036c*/ 	.word	0x050000eb


	//   ....[145]....
        /*0370*/ 	.word	0x050000eb


	//   ....[146]....
        /*0374*/ 	.word	0x050000eb


	//   ....[147]....
        /*0378*/ 	.word	0x050000eb


	//   ....[148]....
        /*037c*/ 	.word	0x050000eb


	//   ....[149]....
        /*0380*/ 	.word	0x050000eb


	//   ....[150]....
        /*0384*/ 	.word	0x050000eb


	//   ....[151]....
        /*0388*/ 	.word	0x050000eb


	//   ....[152]....
        /*038c*/ 	.word	0x050000eb


	//   ....[153]....
        /*0390*/ 	.word	0x050000eb


	//   ....[154]....
        /*0394*/ 	.word	0x050000eb


	//   ....[155]....
        /*0398*/ 	.word	0x050000eb


	//   ....[156]....
        /*039c*/ 	.word	0x050000eb


	//   ....[157]....
        /*03a0*/ 	.word	0x050000eb


	//   ....[158]....
        /*03a4*/ 	.word	0x050000eb


	//   ....[159]....
        /*03a8*/ 	.word	0x050000eb


	//   ....[160]....
        /*03ac*/ 	.word	0x050000eb


	//   ....[161]....
        /*03b0*/ 	.word	0x050000eb


	//   ....[162]....
        /*03b4*/ 	.word	0x050000eb


	//   ....[163]....
        /*03b8*/ 	.word	0x050000eb


	//   ....[164]....
        /*03bc*/ 	.word	0x050000eb


	//----- nvinfo : EIATTR_COOP_GROUP_INSTR_OFFSETS
	.align		4
.L_1143:
        /*03c0*/ 	.byte	0x04, 0x28
        /*03c2*/ 	.short	(.L_1145 - .L_1144)


	//   ....[0]....
.L_1144:
        /*03c4*/ 	.word	0x000013c0


	//   ....[1]....
        /*03c8*/ 	.word	0x00001950


	//   ....[2]....
        /*03cc*/ 	.word	0x00001f30


	//   ....[3]....
        /*03d0*/ 	.word	0x000049a0


	//   ....[4]....
        /*03d4*/ 	.word	0x00005020


	//   ....[5]....
        /*03d8*/ 	.word	0x00005940


	//   ....[6]....
        /*03dc*/ 	.word	0x00006210


	//   ....[7]....
        /*03e0*/ 	.word	0x000081b0


	//   ....[8]....
        /*03e4*/ 	.word	0x00009880


	//   ....[9]....
        /*03e8*/ 	.word	0x00009890


	//   ....[10]....
        /*03ec*/ 	.word	0x000098a0


	//   ....[11]....
        /*03f0*/ 	.word	0x000098b0


	//   ....[12]....
        /*03f4*/ 	.word	0x00009940


	//   ....[13]....
        /*03f8*/ 	.word	0x00009970


	//   ....[14]....
        /*03fc*/ 	.word	0x00009980


	//   ....[15]....
        /*0400*/ 	.word	0x00009990


	//   ....[16]....
        /*0404*/ 	.word	0x00009a30


	//   ....[17]....
        /*0408*/ 	.word	0x00009a50


	//   ....[18]....
        /*040c*/ 	.word	0x00009a60


	//   ....[19]....
        /*0410*/ 	.word	0x00009a70


	//   ....[20]....
        /*0414*/ 	.word	0x00009b20


	//   ....[21]....
        /*0418*/ 	.word	0x00009b30


	//   ....[22]....
        /*041c*/ 	.word	0x00009b40


	//   ....[23]....
        /*0420*/ 	.word	0x00009b50


	//   ....[24]....
        /*0424*/ 	.word	0x00009c00


	//   ....[25]....
        /*0428*/ 	.word	0x00009c10


	//   ....[26]....
        /*042c*/ 	.word	0x00009c20


	//   ....[27]....
        /*0430*/ 	.word	0x00009c30


	//   ....[28]....
        /*0434*/ 	.word	0x00009d90


	//   ....[29]....
        /*0438*/ 	.word	0x00009da0


	//   ....[30]....
        /*043c*/ 	.word	0x00009db0


	//   ....[31]....
        /*0440*/ 	.word	0x00009dc0


	//   ....[32]....
        /*0444*/ 	.word	0x00009dd0


	//   ....[33]....
        /*0448*/ 	.word	0x00009de0


	//   ....[34]....
        /*044c*/ 	.word	0x00009df0


	//   ....[35]....
        /*0450*/ 	.word	0x00009e00


	//   ....[36]....
        /*0454*/ 	.word	0x0000b5d0


	//   ....[37]....
        /*0458*/ 	.word	0x0000b600


	//   ....[38]....
        /*045c*/ 	.word	0x0000b610


	//   ....[39]....
        /*0460*/ 	.word	0x0000b620


	//   ....[40]....
        /*0464*/ 	.word	0x0000b740


	//   ....[41]....
        /*0468*/ 	.word	0x0000b750


	//   ....[42]....
        /*046c*/ 	.word	0x0000b760


	//   ....[43]....
        /*0470*/ 	.word	0x0000b770


	//   ....[44]....
        /*0474*/ 	.word	0x0000b890


	//   ....[45]....
        /*0478*/ 	.word	0x0000b8a0


	//   ....[46]....
        /*047c*/ 	.word	0x0000b8b0


	//   ....[47]....
        /*0480*/ 	.word	0x0000b8c0


	//   ....[48]....
        /*0484*/ 	.word	0x0000b9e0


	//   ....[49]....
        /*0488*/ 	.word	0x0000b9f0


	//   ....[50]....
        /*048c*/ 	.word	0x0000ba00


	//   ....[51]....
        /*0490*/ 	.word	0x0000ba10


	//   ....[52]....
        /*0494*/ 	.word	0x0000bb30


	//   ....[53]....
        /*0498*/ 	.word	0x0000bb40


	//   ....[54]....
        /*049c*/ 	.word	0x0000bb50


	//   ....[55]....
        /*04a0*/ 	.word	0x0000bb60


	//   ....[56]....
        /*04a4*/ 	.word	0x0000bc80


	//   ....[57]....
        /*04a8*/ 	.word	0x0000bc90


	//   ....[58]....
        /*04ac*/ 	.word	0x0000bca0


	//   ....[59]....
        /*04b0*/ 	.word	0x0000bcb0


	//   ....[60]....
        /*04b4*/ 	.word	0x0000bcc0


	//   ....[61]....
        /*04b8*/ 	.word	0x0000bcd0


	//   ....[62]....
        /*04bc*/ 	.word	0x0000bd10


	//   ....[63]....
        /*04c0*/ 	.word	0x0000bd40


	//   ....[64]....
        /*04c4*/ 	.word	0x0000bd80


	//   ....[65]....
        /*04c8*/ 	.word	0x0000bda0


	//   ....[66]....
        /*04cc*/ 	.word	0x0000bdc0


	//   ....[67]....
        /*04d0*/ 	.word	0x0000bdd0


	//   ....[68]....
        /*04d4*/ 	.word	0x0000f590


	//   ....[69]....
        /*04d8*/ 	.word	0x0000f5d0


	//   ....[70]....
        /*04dc*/ 	.word	0x0000f610


	//   ....[71]....
        /*04e0*/ 	.word	0x0000f650


	//   ....[72]....
        /*04e4*/ 	.word	0x0000f760


	//   ....[73]....
        /*04e8*/ 	.word	0x0000f7a0


	//   ....[74]....
        /*04ec*/ 	.word	0x0000f7e0


	//   ....[75]....
        /*04f0*/ 	.word	0x0000f820


	//   ....[76]....
        /*04f4*/ 	.word	0x0000f970


	//   ....[77]....
        /*04f8*/ 	.word	0x0000f9b0


	//   ....[78]....
        /*04fc*/ 	.word	0x0000f9f0


	//   ....[79]....
        /*0500*/ 	.word	0x0000fa30


	//   ....[80]....
        /*0504*/ 	.word	0x0000fb30


	//   ....[81]....
        /*0508*/ 	.word	0x0000fb50


	//   ....[82]....
        /*050c*/ 	.word	0x0000fb70


	//   ....[83]....
        /*0510*/ 	.word	0x0000fb90


	//   ....[84]....
        /*0514*/ 	.word	0x0000fbc0


	//   ....[85]....
        /*0518*/ 	.word	0x0000fbe0


	//   ....[86]....
        /*051c*/ 	.word	0x0000fc00


	//   ....[87]....
        /*0520*/ 	.word	0x0000fc10


	//   ....[88]....
        /*0524*/ 	.word	0x000105e0


	//   ....[89]....
        /*0528*/ 	.word	0x00010cb0


	//   ....[90]....
        /*052c*/ 	.word	0x00011430


	//   ....[91]....
        /*0530*/ 	.word	0x00011ac0


	//   ....[92]....
        /*0534*/ 	.word	0x00011ae0


	//   ....[93]....
        /*0538*/ 	.word	0x00011b10


	//   ....[94]....
        /*053c*/ 	.word	0x00011b50


	//   ....[95]....
        /*0540*/ 	.word	0x00011b70


	//   ....[96]....
        /*0544*/ 	.word	0x00011d80


	//   ....[97]....
        /*0548*/ 	.word	0x00011da0


	//   ....[98]....
        /*054c*/ 	.word	0x00011dd0


	//   ....[99]....
        /*0550*/ 	.word	0x00011e10


	//   ....[100]....
        /*0554*/ 	.word	0x00011e30


	//   ....[101]....
        /*0558*/ 	.word	0x000122c0


	//   ....[102]....
        /*055c*/ 	.word	0x00012310


	//   ....[103]....
        /*0560*/ 	.word	0x00012360


	//   ....[104]....
        /*0564*/ 	.word	0x000123b0


	//   ....[105]....
        /*0568*/ 	.word	0x000124a0


	//   ....[106]....
        /*056c*/ 	.word	0x000124f0


	//   ....[107]....
        /*0570*/ 	.word	0x00012540


	//   ....[108]....
        /*0574*/ 	.word	0x00012590


	//   ....[109]....
        /*0578*/ 	.word	0x00012680


	//   ....[110]....
        /*057c*/ 	.word	0x000126d0


	//   ....[111]....
        /*0580*/ 	.word	0x00012720


	//   ....[112]....
        /*0584*/ 	.word	0x00012770


	//   ....[113]....
        /*0588*/ 	.word	0x00012860


	//   ....[114]....
        /*058c*/ 	.word	0x000128b0


	//   ....[115]....
        /*0590*/ 	.word	0x00012900


	//   ....[116]....
        /*0594*/ 	.word	0x00012950


	//   ....[117]....
        /*0598*/ 	.word	0x00012a40


	//   ....[118]....
        /*059c*/ 	.word	0x00012a90


	//   ....[119]....
        /*05a0*/ 	.word	0x00012ae0


	//   ....[120]....
        /*05a4*/ 	.word	0x00012b30


	//   ....[121]....
        /*05a8*/ 	.word	0x00012bc0


	//   ....[122]....
        /*05ac*/ 	.word	0x00012c60


	//   ....[123]....
        /*05b0*/ 	.word	0x00012d00


	//   ....[124]....
        /*05b4*/ 	.word	0x00012da0


	//   ....[125]....
        /*05b8*/ 	.word	0x00012e40


	//   ....[126]....
        /*05bc*/ 	.word	0x00012ef0


	//   ....[127]....
        /*05c0*/ 	.word	0x00012f50


	//   ....[128]....
        /*05c4*/ 	.word	0x00012fa0


	//   ....[129]....
        /*05c8*/ 	.word	0x00012fd0


	//   ....[130]....
        /*05cc*/ 	.word	0x00013030


	//   ....[131]....
        /*05d0*/ 	.word	0x00013080


	//   ....[132]....
        /*05d4*/ 	.word	0x000130d0


	//   ....[133]....
        /*05d8*/ 	.word	0x00013180


	//   ....[134]....
        /*05dc*/ 	.word	0x000131d0


	//   ....[135]....
        /*05e0*/ 	.word	0x00013220


	//   ....[136]....
        /*05e4*/ 	.word	0x00013270


	//   ....[137]....
        /*05e8*/ 	.word	0x00013300


	//   ....[138]....
        /*05ec*/ 	.word	0x00013390


	//   ....[139]....
        /*05f0*/ 	.word	0x000133e0


	//   ....[140]....
        /*05f4*/ 	.word	0x00013430


	//   ....[141]....
        /*05f8*/ 	.word	0x000134d0


	//   ....[142]....
        /*05fc*/ 	.word	0x00013560


	//   ....[143]....
        /*0600*/ 	.word	0x000135b0


	//   ....[144]....
        /*0604*/ 	.word	0x00013600


	//   ....[145]....
        /*0608*/ 	.word	0x000136a0


	//   ....[146]....
        /*060c*/ 	.word	0x00013730


	//   ....[147]....
        /*0610*/ 	.word	0x00013780


	//   ....[148]....
        /*0614*/ 	.word	0x000137d0


	//   ....[149]....
        /*0618*/ 	.word	0x00013870


	//   ....[150]....
        /*061c*/ 	.word	0x00013900


	//   ....[151]....
        /*0620*/ 	.word	0x00013950


	//   ....[152]....
        /*0624*/ 	.word	0x000139a0


	//   ....[153]....
        /*0628*/ 	.word	0x00013a40


	//   ....[154]....
        /*062c*/ 	.word	0x00013af0


	//   ....[155]....
        /*0630*/ 	.word	0x00013b40


	//   ....[156]....
        /*0634*/ 	.word	0x00013c40


	//   ....[157]....
        /*0638*/ 	.word	0x00013ca0


	//   ....[158]....
        /*063c*/ 	.word	0x00013cf0


	//   ....[159]....
        /*0640*/ 	.word	0x00013d40


	//   ....[160]....
        /*0644*/ 	.word	0x00013d90


	//   ....[161]....
        /*0648*/ 	.word	0x00013de0


	//   ....[162]....
        /*064c*/ 	.word	0x00013e30


	//   ....[163]....
        /*0650*/ 	.word	0x00013e80


	//   ....[164]....
        /*0654*/ 	.word	0x00013ed0


	//----- nvinfo : EIATTR_VRC_CTA_INIT_COUNT
	.align		4
.L_1145:
        /*0658*/ 	.byte	0x02, 0x4a
	.zero		1
	.zero		1


	//----- nvinfo : EIATTR_EXIT_INSTR_OFFSETS
	.align		4
        /*065c*/ 	.byte	0x04, 0x1c
        /*065e*/ 	.short	(.L_1147 - .L_1146)


	//   ....[0]....
.L_1146:
        /*0660*/ 	.word	0x00011f70


	//   ....[1]....
        /*0664*/ 	.word	0x00012260


	//----- nvinfo : EIATTR_MAX_THREADS
	.align		4
.L_1147:
        /*0668*/ 	.byte	0x04, 0x05
        /*066a*/ 	.short	(.L_1149 - .L_1148)
.L_1148:
        /*066c*/ 	.word	0x00000080
        /*0670*/ 	.word	0x00000001
        /*0674*/ 	.word	0x00000001


	//----- nvinfo : EIATTR_CRS_STACK_SIZE
	.align		4
.L_1149:
        /*0678*/ 	.byte	0x04, 0x1e
        /*067a*/ 	.short	(.L_1151 - .L_1150)
.L_1150:
        /*067c*/ 	.word	0x00000000


	//----- nvinfo : EIATTR_CBANK_PARAM_SIZE
	.align		4
.L_1151:
        /*0680*/ 	.byte	0x03, 0x19
        /*0682*/ 	.short	0x01f0


	//----- nvinfo : EIATTR_PARAM_CBANK
	.align		4
        /*0684*/ 	.byte	0x04, 0x0a
        /*0686*/ 	.short	(.L_1153 - .L_1152)
	.align		4
.L_1152:
        /*0688*/ 	.word	index@(.nv.constant0._Z25selective_scan_bwd_kernelI32Selective_Scan_bwd_kernel_traitsILi128ELi16ELb0ELb0ELb1ELb1ELb1EfN3c107complexIfEEEEv12SSMParamsBwd)
        /*068c*/ 	.short	0x0380
        /*068e*/ 	.short	0x01f0


	//----- nvinfo : EIATTR_SW_WAR
	.align		4
.L_1153:
        /*0690*/ 	.byte	0x04, 0x36
        /*0692*/ 	.short	(.L_1155 - .L_1154)
.L_1154:
        /*0694*/ 	.word	0x00000008
.L_1155:


//--------------------- .nv.info._Z25selective_scan_bwd_kernelI32Selective_Scan_bwd_kernel_traitsILi128ELi16ELb0ELb1ELb0ELb0ELb0EfN3c107complexIfEEEEv12SSMParamsBwd --------------------------
	.section	.nv.info._Z25selective_scan_bwd_kernelI32Selective_Scan_bwd_kernel_traitsILi128ELi16ELb0ELb1ELb0ELb0ELb0EfN3c107complexIfEEEEv12SSMParamsBwd,"",@"SHT_CUDA_INFO"
	.sectionflags	@""
	.align	4


	//----- nvinfo : EIATTR_CUDA_API_VERSION
	.align		4
        /*0000*/ 	.byte	0x04, 0x37
        /*0002*/ 	.short	(.L_1157 - .L_1156)
.L_1156:
        /*0004*/ 	.word	0x00000082


	//----- nvinfo : EIATTR_KPARAM_INFO
	.align		4
.L_1157:
        /*0008*/ 	.byte	0x04, 0x17
        /*000a*/ 	.short	(.L_1159 - .L_1158)
.L_1158:
        /*000c*/ 	.word	0x00000000
        /*0010*/ 	.short	0x0000
        /*0012*/ 	.short	0x0000
        /*0014*/ 	.byte	0x00, 0xf0, 0xc1, 0x07


	//----- nvinfo : EIATTR_SPARSE_MMA_MASK
	.align		4
.L_1159:
        /*0018*/ 	.byte	0x03, 0x50
        /*001a*/ 	.short	0x0000


	//----- nvinfo : EIATTR_MAXREG_COUNT
	.align		4
        /*001c*/ 	.byte	0x03, 0x1b
        /*001e*/ 	.short	0x00ff


	//----- nvinfo : EIATTR_NUM_BARRIERS
	.align		4
        /*0020*/ 	.byte	0x02, 0x4c
        /*0022*/ 	.byte	0x01
	.zero		1


	//----- nvinfo : EIATTR_ANNOTATIONS
	.align		4
        /*0024*/ 	.byte	0x04, 0x55
        /*0026*/ 	.short	(.L_1161 - .L_1160)


	//   ....[0]....
.L_1160:
        /* <DEDUP_REMOVED lines=16> */


	//----- nvinfo : EIATTR_MERCURY_ISA_VERSION
	.align		4
.L_1161:
        /*0118*/ 	.byte	0x03, 0x5f
        /*011a*/ 	.short	0x0101


	//----- nvinfo : EIATTR_INT_WARP_WIDE_INSTR_OFFSETS
	.align		4
        /*011c*/ 	.byte	0x04, 0x31
        /*011e*/ 	.short	(.L_1163 - .L_1162)


	//   ....[0]....
.L_1162:
        /*0120*/ 	.word	0x000066b0


	//   ....[1]....
        /*0124*/ 	.word	0x00007bc0


	//----- nvinfo : EIATTR_COOP_GROUP_MASK_REGIDS
	.align		4
.L_1163:
        /*0128*/ 	.byte	0x04, 0x29
        /*012a*/ 	.short	(.L_1165 - .L_1164)


	//   ....[0]....
.L_1164:
        /*012c*/ 	.word	0xffffffff


	//   ....[1]....
        /*0130*/ 	.word	0xffffffff


	//   ....[2]....
        /*0134*/ 	.word	0xffffffff


	//   ....[3]....
        /*0138*/ 	.word	0xffffffff


	//   ....[4]....
        /*013c*/ 	.word	0xffffffff


	//   ....[5]....
        /*0140*/ 	.word	0xffffffff


	//   ....[6]....
        /*0144*/ 	.word	0xffffffff


	//   ....[7]....
        /*0148*/ 	.word	0xffffffff


	//   ....[8]....
        /*014c*/ 	.word	0xffffffff


	//   ....[9]....
        /*0150*/ 	.word	0xffffffff


	//   ....[10]....
        /*0154*/ 	.word	0xffffffff


	//   ....[11]....
        /*0158*/ 	.word	0xffffffff


	//   ....[12]....
        /*015c*/ 	.word	0xffffffff


	//   ....[13]....
        /*0160*/ 	.word	0xffffffff


	//   ....[14]....
        /*0164*/ 	.word	0xffffffff


	//   ....[15]....
        /*0168*/ 	.word	0xffffffff


	//   ....[16]....
        /*016c*/ 	.word	0xffffffff


	//   ....[17]....
        /*0170*/ 	.word	0xffffffff


	//   ....[18]....
        /*0174*/ 	.word	0xffffffff


	//   ....[19]....
        /*0178*/ 	.word	0xffffffff


	//   ....[20]....
        /*017c*/ 	.word	0xffffffff


	//   ....[21]....
        /*0180*/ 	.word	0xffffffff


	//   ....[22]....
        /*0184*/ 	.word	0xffffffff


	//   ....[23]....
        /*0188*/ 	.word	0xffffffff


	//   ....[24]....
        /*018c*/ 	.word	0xffffffff


	//   ....[25]....
        /*0190*/ 	.word	0xffffffff


	//   ....[26]....
        /*0194*/ 	.word	0xffffffff


	//   ....[27]....
        /*0198*/ 	.word	0xffffffff


	//   ....[28]....
        /*019c*/ 	.word	0xffffffff


	//   ....[29]....
        /*01a0*/ 	.word	0xffffffff


	//   ....[30]....
        /*01a4*/ 	.word	0xffffffff


	//   ....[31]....
        /*01a8*/ 	.word	0xffffffff


	//   ....[32]....
        /*01ac*/ 	.word	0xffffffff


	//   ....[33]....
        /*01b0*/ 	.word	0xffffffff


	//   ....[34]....
        /*01b4*/ 	.word	0xffffffff


	//   ....[35]....
        /*01b8*/ 	.word	0xffffffff


	//   ....[36]....
        /*01bc*/ 	.word	0xffffffff


	//   ....[37]....
        /*01c0*/ 	.word	0xffffffff


	//   ....[38]....
        /*01c4*/ 	.word	0xffffffff


	//   ....[39]....
        /*01c8*/ 	.word	0xffffffff


	//   ....[40]....
        /*01cc*/ 	.word	0xffffffff


	//   ....[41]....
        /*01d0*/ 	.word	0xffffffff


	//   ....[42]....
        /*01d4*/ 	.word	0xffffffff


	//   ....[43]....
        /*01d8*/ 	.word	0xffffffff


	//   ....[44]....
        /*01dc*/ 	.word	0xffffffff


	//   ....[45]....
        /*01e0*/ 	.word	0xffffffff


	//   ....[46]....
        /*01e4*/ 	.word	0xffffffff


	//   ....[47]....
        /*01e8*/ 	.word	0xffffffff


	//   ....[48]....
        /*01ec*/ 	.word	0xffffffff


	//   ....[49]....
        /*01f0*/ 	.word	0xffffffff


	//   ....[50]....
        /*01f4*/ 	.word	0xffffffff


	//   ....[51]....
        /*01f8*/ 	.word	0xffffffff


	//   ....[52]....
        /*01fc*/ 	.word	0xffffffff


	//   ....[53]....
        /*0200*/ 	.word	0xffffffff


	//   ....[54]....
        /*0204*/ 	.word	0xffffffff


	//   ....[55]....
        /*0208*/ 	.word	0xffffffff


	//   ....[56]....
        /*020c*/ 	.word	0xffffffff


	//   ....[57]....
        /*0210*/ 	.word	0xffffffff


	//   ....[58]....
        /*0214*/ 	.word	0xffffffff


	//   ....[59]....
        /*0218*/ 	.word	0xffffffff


	//   ....[60]....
        /*021c*/ 	.word	0xffffffff


	//   ....[61]....
        /*0220*/ 	.word	0xffffffff


	//   ....[62]....
        /*0224*/ 	.word	0xffffffff


	//   ....[63]....
        /*0228*/ 	.word	0xffffffff


	//   ....[64]....
        /*022c*/ 	.word	0xffffffff


	//   ....[65]....
        /*0230*/ 	.word	0xffffffff


	//   ....[66]....
        /*0234*/ 	.word	0xffffffff


	//   ....[67]....
        /*0238*/ 	.word	0xffffffff


	//   ....[68]....
        /*023c*/ 	.word	0xffffffff


	//   ....[69]....
        /*0240*/ 	.word	0xffffffff


	//   ....[70]....
        /*0244*/ 	.word	0xffffffff


	//   ....[71]....
        /*0248*/ 	.word	0xffffffff


	//   ....[72]....
        /*024c*/ 	.word	0xffffffff


	//   ....[73]....
        /*0250*/ 	.word	0xffffffff


	//   ....[74]....
        /*0254*/ 	.word	0xffffffff


	//   ....[75]....
        /*0258*/ 	.word	0xffffffff


	//   ....[76]....
        /*025c*/ 	.word	0xffffffff


	//   ....[77]....
        /*0260*/ 	.word	0xffffffff


	//   ....[78]....
        /*0264*/ 	.word	0xffffffff


	//   ....[79]....
        /*0268*/ 	.word	0xffffffff


	//   ....[80]....
        /*026c*/ 	.word	0xffffffff


	//   ....[81]....
        /*0270*/ 	.word	0xffffffff


	//   ....[82]....
        /*0274*/ 	.word	0xffffffff


	//   ....[83]....
        /*0278*/ 	.word	0xffffffff


	//   ....[84]....
        /*027c*/ 	.word	0xffffffff


	//   ....[85]....
        /*0280*/ 	.word	0xffffffff


	//   ....[86]....
        /*0284*/ 	.word	0xffffffff


	//   ....[87]....
        /*0288*/ 	.word	0xffffffff


	//   ....[88]....
        /*028c*/ 	.word	0xffffffff


	//   ....[89]....
        /*0290*/ 	.word	0xffffffff


	//   ....[90]....
        /*0294*/ 	.word	0xffffffff


	//   ....[91]....
        /*0298*/ 	.word	0xffffffff


	//   ....[92]....
        /*029c*/ 	.word	0xffffffff


	//   ....[93]....
        /*02a0*/ 	.word	0xffffffff


	//   ....[94]....
        /*02a4*/ 	.word	0xffffffff


	//   ....[95]....
        /*02a8*/ 	.word	0xffffffff


	//   ....[96]....
        /*02ac*/ 	.word	0x0500004f


	//   ....[97]....
        /*02b0*/ 	.word	0x0500004f


	//   ....[98]....
        /*02b4*/ 	.word	0x0500004f


	//   ....[99]....
        /*02b8*/ 	.word	0x0500004f


	//   ....[100]....
        /*02bc*/ 	.word	0x0500004f


	//   ....[101]....
        /*02c0*/ 	.word	0x0500004f


	//   ....[102]....
        /*02c4*/ 	.word	0x0500004f


	//   ....[103]....
        /*02c8*/ 	.word	0x0500004f


	//   ....[104]....
        /*02cc*/ 	.word	0x0500004f


	//   ....[105]....
        /*02d0*/ 	.word	0x0500004f


	//   ....[106]....
        /*02d4*/ 	.word	0x0500004f


	//   ....[107]....
        /*02d8*/ 	.word	0x0500004f


	//   ....[108]....
        /*02dc*/ 	.word	0x0500004f


	//   ....[109]....
        /*02e0*/ 	.word	0x0500004f


	//   ....[110]....
        /*02e4*/ 	.word	0x0500004f


	//   ....[111]....
        /*02e8*/ 	.word	0x0500004f


	//   ....[112]....
        /*02ec*/ 	.word	0x0500004f


	//   ....[113]....
        /*02f0*/ 	.word	0x0500004f


	//   ....[114]....
        /*02f4*/ 	.word	0x0500004f


	//   ....[115]....
        /*02f8*/ 	.word	0x0500004f


	//   ....[116]....
        /*02fc*/ 	.word	0x0500004f


	//   ....[117]....
        /*0300*/ 	.word	0x0500004f


	//   ....[118]....
        /*0304*/ 	.word	0x0500004f


	//   ....[119]....
        /*0308*/ 	.word	0x0500004f


	//   ....[120]....
        /*030c*/ 	.word	0x0500004f


	//   ....[121]....
        /*0310*/ 	.word	0x0500004f


	//   ....[122]....
        /*0314*/ 	.word	0x0500004f


	//   ....[123]....
        /*0318*/ 	.word	0x0500004f


	//   ....[124]....
        /*031c*/ 	.word	0x0500004f


	//   ....[125]....
        /*0320*/ 	.word	0x0500004f


	//   ....[126]....
        /*0324*/ 	.word	0x0500004f


	//   ....[127]....
        /*0328*/ 	.word	0x0500004f


	//   ....[128]....
        /*032c*/ 	.word	0x0500004f


	//   ....[129]....
        /*0330*/ 	.word	0x0500004f


	//   ....[130]....
        /*0334*/ 	.word	0x0500004f


	//   ....[131]....
        /*0338*/ 	.word	0x0500004f


	//   ....[132]....
        /*033c*/ 	.word	0x0500004f


	//   ....[133]....
        /*0340*/ 	.word	0x0500004f


	//   ....[134]....
        /*0344*/ 	.word	0x0500004f


	//   ....[135]....
        /*0348*/ 	.word	0x0500004f


	//   ....[136]....
        /*034c*/ 	.word	0x0500004f


	//   ....[137]....
        /*0350*/ 	.word	0x0500004f


	//   ....[138]....
        /*0354*/ 	.word	0x0500004f


	//   ....[139]....
        /*0358*/ 	.word	0x0500004f


	//   ....[140]....
        /*035c*/ 	.word	0x0500004f


	//   ....[141]....
        /*0360*/ 	.word	0x0500004f


	//   ....[142]....
        /*0364*/ 	.word	0x0500004f


	//   ....[143]....
        /*0368*/ 	.word	0x0500004f


	//   ....[144]....
        /*036c*/ 	.word	0x0500004f


	//   ....[145]....
        /*0370*/ 	.word	0x0500004f


	//   ....[146]....
        /*0374*/ 	.word	0x0500004f


	//   ....[147]....
        /*0378*/ 	.word	0x0500004f


	//   ....[148]....
        /*037c*/ 	.word	0x0500004f


	//   ....[149]....
        /*0380*/ 	.word	0x0500004f


	//   ....[150]....
        /*0384*/ 	.word	0x0500004f


	//   ....[151]....
        /*0388*/ 	.word	0x0500004f


	//   ....[152]....
        /*038c*/ 	.word	0x0500004f


	//   ....[153]....
        /*0390*/ 	.word	0x0500004f


	//   ....[154]....
        /*0394*/ 	.word	0x0500004f


	//   ....[155]....
        /*0398*/ 	.word	0x0500004f


	//   ....[156]....
        /*039c*/ 	.word	0x0500004f


	//   ....[157]....
        /*03a0*/ 	.word	0x0500004f


	//   ....[158]....
        /*03a4*/ 	.word	0x0500004f


	//   ....[159]....
        /*03a8*/ 	.word	0x0500004f


	//----- nvinfo : EIATTR_COOP_GROUP_INSTR_OFFSETS
	.align		4
.L_1165:
        /*03ac*/ 	.byte	0x04, 0x28
        /*03ae*/ 	.short	(.L_1167 - .L_1166)


	//   ....[0]....
.L_1166:
        /*03b0*/ 	.word	0x00001410


	//   ....[1]....
        /*03b4*/ 	.word	0x00001970


	//   ....[2]....
        /*03b8*/ 	.word	0x00001e40


	//   ....[3]....
        /*03bc*/ 	.word	0x000036d0


	//   ....[4]....
        /*03c0*/ 	.word	0x00005480


	//   ....[5]....
        /*03c4*/ 	.word	0x00005490


	//   ....[6]....
        /*03c8*/ 	.word	0x000054a0


	//   ....[7]....
        /*03cc*/ 	.word	0x000054f0


	//   ....[8]....
        /*03d0*/ 	.word	0x00005540


	//   ....[9]....
        /*03d4*/ 	.word	0x00005550


	//   ....[10]....
        /*03d8*/ 	.word	0x00005580


	//   ....[11]....
        /*03dc*/ 	.word	0x000055b0


	//   ....[12]....
        /*03e0*/ 	.word	0x00005600


	//   ....[13]....
        /*03e4*/ 	.word	0x00005650


	//   ....[14]....
        /*03e8*/ 	.word	0x00005660


	//   ....[15]....
        /*03ec*/ 	.word	0x00005670


	//   ....[16]....
        /*03f0*/ 	.word	0x00005720


	//   ....[17]....
        /*03f4*/ 	.word	0x00005730


	//   ....[18]....
        /*03f8*/ 	.word	0x00005740


	//   ....[19]....
        /*03fc*/ 	.word	0x00005750


	//   ....[20]....
        /*0400*/ 	.word	0x00005800


	//   ....[21]....
        /*0404*/ 	.word	0x00005810


	//   ....[22]....
        /*0408*/ 	.word	0x00005820


	//   ....[23]....
        /*040c*/ 	.word	0x00005830


	//   ....[24]....
        /*0410*/ 	.word	0x00005990


	//   ....[25]....
        /*0414*/ 	.word	0x000059a0


	//   ....[26]....
        /*0418*/ 	.word	0x000059b0


	//   ....[27]....
        /*041c*/ 	.word	0x000059c0


	//   ....[28]....
        /*0420*/ 	.word	0x000059d0


	//   ....[29]....
        /*0424*/ 	.word	0x000059e0


	//   ....[30]....
        /*0428*/ 	.word	0x000059f0


	//   ....[31]....
        /*042c*/ 	.word	0x00005a00


	//   ....[32]....
        /*0430*/ 	.word	0x00006fd0


	//   ....[33]....
        /*0434*/ 	.word	0x00006fe0


	//   ....[34]....
        /*0438*/ 	.word	0x00006ff0


	//   ....[35]....
        /*043c*/ 	.word	0x00007000


	//   ....[36]....
        /*0440*/ 	.word	0x00007130


	//   ....[37]....
        /*0444*/ 	.word	0x00007140


	//   ....[38]....
        /*0448*/ 	.word	0x00007150


	//   ....[39]....
        /*044c*/ 	.word	0x00007160


	//   ....[40]....
        /*0450*/ 	.word	0x00007290


	//   ....[41]....
        /*0454*/ 	.word	0x000072a0


	//   ....[42]....
        /*0458*/ 	.word	0x000072b0


	//   ....[43]....
        /*045c*/ 	.word	0x000072c0


	//   ....[44]....
        /*0460*/ 	.word	0x000073f0


	//   ....[45]....
        /*0464*/ 	.word	0x00007400


	//   ....[46]....
        /*0468*/ 	.word	0x00007410


	//   ....[47]....
        /*046c*/ 	.word	0x00007420


	//   ....[48]....
        /*0470*/ 	.word	0x00007550


	//   ....[49]....
        /*0474*/ 	.word	0x00007560


	//   ....[50]....
        /*0478*/ 	.word	0x00007570


	//   ....[51]....
        /*047c*/ 	.word	0x00007580


	//   ....[52]....
        /*0480*/ 	.word	0x000076b0


	//   ....[53]....
        /*0484*/ 	.word	0x000076c0


	//   ....[54]....
        /*0488*/ 	.word	0x000076d0


	//   ....[55]....
        /*048c*/ 	.word	0x000076e0


	//   ....[56]....
        /*0490*/ 	.word	0x000076f0


	//   ....[57]....
        /*0494*/ 	.word	0x00007700


	//   ....[58]....
        /*0498*/ 	.word	0x00007740


	//   ....[59]....
        /*049c*/ 	.word	0x00007770


	//   ....[60]....
        /*04a0*/ 	.word	0x000077b0


	//   ....[61]....
        /*04a4*/ 	.word	0x000077d0


	//   ....[62]....
        /*04a8*/ 	.word	0x000077f0


	//   ....[63]....
        /*04ac*/ 	.word	0x00007800


	//   ....[64]....
        /*04b0*/ 	.word	0x0000aac0


	//   ....[65]....
        /*04b4*/ 	.word	0x0000ab00


	//   ....[66]....
        /*04b8*/ 	.word	0x0000ab40


	//   ....[67]....
        /*04bc*/ 	.word	0x0000ab80


	//   ....[68]....
        /*04c0*/ 	.word	0x0000ac90


	//   ....[69]....
        /*04c4*/ 	.word	0x0000acd0


	//   ....[70]....
        /*04c8*/ 	.word	0x0000ad10


	//   ....[71]....
        /*04cc*/ 	.word	0x0000ad50


	//   ....[72]....
        /*04d0*/ 	.word	0x0000ae60


	//   ....[73]....
        /*04d4*/ 	.word	0x0000aea0


	//   ....[74]....
        /*04d8*/ 	.word	0x0000aee0


	//   ....[75]....
        /*04dc*/ 	.word	0x0000af20


	//   ....[76]....
        /*04e0*/ 	.word	0x0000b030


	//   ....[77]....
        /*04e4*/ 	.word	0x0000b070


	//   ....[78]....
        /*04e8*/ 	.word	0x0000b0b0


	//   ....[79]....
        /*04ec*/ 	.word	0x0000b0f0


	//   ....[80]....
        /*04f0*/ 	.word	0x0000b1e0


	//   ....[81]....
        /*04f4*/ 	.word	0x0000b200


	//   ....[82]....
        /*04f8*/ 	.word	0x0000b220


	//   ....[83]....
        /*04fc*/ 	.word	0x0000b230


	//   ....[84]....
        /*0500*/ 	.word	0x0000bae0


	//   ....[85]....
        /*0504*/ 	.word	0x0000c030


	//   ....[86]....
        /*0508*/ 	.word	0x0000c4f0


	//   ....[87]....
        /*050c*/ 	.word	0x0000c520


	//   ....[88]....
        /*0510*/ 	.word	0x0000c550


	//   ....[89]....
        /*0514*/ 	.word	0x0000c5b0


	//   ....[90]....
        /*0518*/ 	.word	0x0000c5f0


	//   ....[91]....
        /*051c*/ 	.word	0x0000c800


	//   ....[92]....
        /*0520*/ 	.word	0x0000c820


	//   ....[93]....
        /*0524*/ 	.word	0x0000c850


	//   ....[94]....
        /*0528*/ 	.word	0x0000c890


	//   ....[95]....
        /*052c*/ 	.word	0x0000c8b0


	//   ....[96]....
        /*0530*/ 	.word	0x0000cd50


	//   ....[97]....
        /*0534*/ 	.word	0x0000cda0


	//   ....[98]....
        /*0538*/ 	.word	0x0000cdf0


	//   ....[99]....
        /*053c*/ 	.word	0x0000ce40


	//   ....[100]....
        /*0540*/ 	.word	0x0000cf50


	//   ....[101]....
        /*0544*/ 	.word	0x0000cfa0


	//   ....[102]....
        /*0548*/ 	.word	0x0000cff0


	//   ....[103]....
        /*054c*/ 	.word	0x0000d040


	//   ....[104]....
        /*0550*/ 	.word	0x0000d150


	//   ....[105]....
        /*0554*/ 	.word	0x0000d1a0


	//   ....[106]....
        /*0558*/ 	.word	0x0000d1f0


	//   ....[107]....
        /*055c*/ 	.word	0x0000d240


	//   ....[108]....
        /*0560*/ 	.word	0x0000d350


	//   ....[109]....
        /*0564*/ 	.word	0x0000d3a0


	//   ....[110]....
        /*0568*/ 	.word	0x0000d3f0


	//   ....[111]....
        /*056c*/ 	.word	0x0000d440


	//   ....[112]....
        /*0570*/ 	.word	0x0000d550


	//   ....[113]....
        /*0574*/ 	.word	0x0000d5a0


	//   ....[114]....
        /*0578*/ 	.word	0x0000d5f0


	//   ....[115]....
        /*057c*/ 	.word	0x0000d640


	//   ....[116]....
        /*0580*/ 	.word	0x0000d6e0


	//   ....[117]....
        /*0584*/ 	.word	0x0000d780


	//   ....[118]....
        /*0588*/ 	.word	0x0000d820


	//   ....[119]....
        /*058c*/ 	.word	0x0000d8c0


	//   ....[120]....
        /*0590*/ 	.word	0x0000d960


	//   ....[121]....
        /*0594*/ 	.word	0x0000da00


	//   ....[122]....
        /*0598*/ 	.word	0x0000da50


	//   ....[123]....
        /*059c*/ 	.word	0x0000daa0


	//   ....[124]....
        /*05a0*/ 	.word	0x0000daf0


	//   ....[125]....
        /*05a4*/ 	.word	0x0000db50


	//   ....[126]....
        /*05a8*/ 	.word	0x0000dba0


	//   ....[127]....
        /*05ac*/ 	.word	0x0000dbf0


	//   ....[128]....
        /*05b0*/ 	.word	0x0000dc80


	//   ....[129]....
        /*05b4*/ 	.word	0x0000dcd0


	//   ....[130]....
        /*05b8*/ 	.word	0x0000dd20


	//   ....[131]....
        /*05bc*/ 	.word	0x0000dd70


	//   ....[132]....
        /*05c0*/ 	.word	0x0000de10


	//   ....[133]....
        /*05c4*/ 	.word	0x0000dea0


	//   ....[134]....
        /*05c8*/ 	.word	0x0000def0


	//   ....[135]....
        /*05cc*/ 	.word	0x0000df40


	//   ....[136]....
        /*05d0*/ 	.word	0x0000dfe0


	//   ....[137]....
        /*05d4*/ 	.word	0x0000e070


	//   ....[138]....
        /*05d8*/ 	.word	0x0000e0c0


	//   ....[139]....
        /*05dc*/ 	.word	0x0000e110


	//   ....[140]....
        /*05e0*/ 	.word	0x0000e1b0


	//   ....[141]....
        /*05e4*/ 	.word	0x0000e240


	//   ....[142]....
        /*05e8*/ 	.word	0x0000e290


	//   ....[143]....
        /*05ec*/ 	.word	0x0000e2e0


	//   ....[144]....
        /*05f0*/ 	.word	0x0000e380


	//   ....[145]....
        /*05f4*/ 	.word	0x0000e410


	//   ....[146]....
        /*05f8*/ 	.word	0x0000e460


	//   ....[147]....
        /*05fc*/ 	.word	0x0000e4b0


	//   ....[148]....
        /*0600*/ 	.word	0x0000e550


	//   ....[149]....
        /*0604*/ 	.word	0x0000e600


	//   ....[150]....
        /*0608*/ 	.word	0x0000e650


	//   ....[151]....
        /*060c*/ 	.word	0x0000e750


	//   ....[152]....
        /*0610*/ 	.word	0x0000e7a0


	//   ....[153]....
        /*0614*/ 	.word	0x0000e7f0


	//   ....[154]....
        /*0618*/ 	.word	0x0000e840


	//   ....[155]....
        /*061c*/ 	.word	0x0000e890


	//   ....[156]....
        /*0620*/ 	.word	0x0000e8d0


	//   ....[157]....
        /*0624*/ 	.word	0x0000e920


	//   ....[158]....
        /*0628*/ 	.word	0x0000e970


	//   ....[159]....
        /*062c*/ 	.word	0x0000e9c0


	//----- nvinfo : EIATTR_VRC_CTA_INIT_COUNT
	.align		4
.L_1167:
        /*0630*/ 	.byte	0x02, 0x4a
	.zero		1
	.zero		1


	//----- nvinfo : EIATTR_EXIT_INSTR_OFFSETS
	.align		4
        /*0634*/ 	.byte	0x04, 0x1c
        /*0636*/ 	.short	(.L_1169 - .L_1168)


	//   ....[0]....
.L_1168:
        /*0638*/ 	.word	0x0000c9f0


	//   ....[1]....
        /*063c*/ 	.word	0x0000ccf0


	//----- nvinfo : EIATTR_MAX_THREADS
	.align		4
.L_1169:
        /*0640*/ 	.byte	0x04, 0x05
        /*0642*/ 	.short	(.L_1171 - .L_1170)
.L_1170:
        /*0644*/ 	.word	0x00000080
        /*0648*/ 	.word	0x00000001
        /*064c*/ 	.word	0x00000001


	//----- nvinfo : EIATTR_CRS_STACK_SIZE
	.align		4
.L_1171:
        /*0650*/ 	.byte	0x04, 0x1e
        /*0652*/ 	.short	(.L_1173 - .L_1172)
.L_1172:
        /*0654*/ 	.word	0x00000000


	//----- nvinfo : EIATTR_CBANK_PARAM_SIZE
	.align		4
.L_1173:
        /*0658*/ 	.byte	0x03, 0x19
        /*065a*/ 	.short	0x01f0


	//----- nvinfo : EIATTR_PARAM_CBANK
	.align		4
        /*065c*/ 	.byte	0x04, 0x0a
        /*065e*/ 	.short	(.L_1175 - .L_1174)
	.align		4
.L_1174:
        /*0660*/ 	.word	index@(.nv.constant0._Z25selective_scan_bwd_kernelI32Selective_Scan_bwd_kernel_traitsILi128ELi16ELb0ELb1ELb0ELb0ELb0EfN3c107complexIfEEEEv12SSMParamsBwd)
        /*0664*/ 	.short	0x0380
        /*0666*/ 	.short	0x01f0


	//----- nvinfo : EIATTR_SW_WAR
	.align		4
.L_1175:
        /*0668*/ 	.byte	0x04, 0x36
        /*066a*/ 	.short	(.L_1177 - .L_1176)
.L_1176:
        /*066c*/ 	.word	0x00000008
.L_1177:


//--------------------- .nv.info._Z25selective_scan_bwd_kernelI32Selective_Scan_bwd_kernel_traitsILi128ELi16ELb0ELb1ELb0ELb0ELb1EfN3c107complexIfEEEEv12SSMParamsBwd --------------------------
	.section	.nv.info._Z25selective_scan_bwd_kernelI32Selective_Scan_bwd_kernel_traitsILi128ELi16ELb0ELb1ELb0ELb0ELb1EfN3c107complexIfEEEEv12SSMParamsBwd,"",@"SHT_CUDA_INFO"
	.sectionflags	@""
	.align	4


	//----- nvinfo : EIATTR_CUDA_API_VERSION
	.align		4
        /*0000*/ 	.byte	0x04, 0x37
        /*0002*/ 	.short	(.L_1179 - .L_1178)
.L_1178:
        /*0004*/ 	.word	0x00000082


	//----- nvinfo : EIATTR_KPARAM_INFO
	.align		4
.L_1179:
        /*0008*/ 	.byte	0x04, 0x17
        /*000a*/ 	.short	(.L_1181 - .L_1180)
.L_1180:
        /*000c*/ 	.word	0x00000000
        /*0010*/ 	.short	0x0000
        /*0012*/ 	.short	0x0000
        /*0014*/ 	.byte	0x00, 0xf0, 0xc1, 0x07


	//----- nvinfo : EIATTR_SPARSE_MMA_MASK
	.align		4
.L_1181:
        /*0018*/ 	.byte	0x03, 0x50
        /*001a*/ 	.short	0x0000


	//----- nvinfo : EIATTR_MAXREG_COUNT
	.align		4
        /*001c*/ 	.byte	0x03, 0x1b
        /*001e*/ 	.short	0x00ff


	//----- nvinfo : EIATTR_NUM_BARRIERS
	.align		4
        /*0020*/ 	.byte	0x02, 0x4c
        /*0022*/ 	.byte	0x01
	.zero		1


	//----- nvinfo : EIATTR_ANNOTATIONS
	.align		4
        /*0024*/ 	.byte	0x04, 0x55
        /*0026*/ 	.short	(.L_1183 - .L_1182)


	//   ....[0]....
.L_1182:
        /* <DEDUP_REMOVED lines=16> */


	//----- nvinfo : EIATTR_MERCURY_ISA_VERSION
	.align		4
.L_1183:
        /*0118*/ 	.byte	0x03, 0x5f
        /*011a*/ 	.short	0x0101


	//----- nvinfo : EIATTR_INT_WARP_WIDE_INSTR_OFFSETS
	.align		4
        /*011c*/ 	.byte	0x04, 0x31
        /*011e*/ 	.short	(.L_1185 - .L_1184)


	//   ....[0]....
.L_1184:
        /*0120*/ 	.word	0x000085d0


	//   ....[1]....
        /*0124*/ 	.word	0x00009af0


	//----- nvinfo : EIATTR_COOP_GROUP_MASK_REGIDS
	.align		4
.L_1185:
        /*0128*/ 	.byte	0x04, 0x29
        /*012a*/ 	.short	(.L_1187 - .L_1186)


	//   ....[0]....
.L_1186:
        /*012c*/ 	.word	0xffffffff


	//   ....[1]....
        /*0130*/ 	.word	0xffffffff


	//   ....[2]....
        /*0134*/ 	.word	0xffffffff


	//   ....[3]....
        /*0138*/ 	.word	0xffffffff


	//   ....[4]....
        /*013c*/ 	.word	0xffffffff


	//   ....[5]....
        /*0140*/ 	.word	0xffffffff


	//   ....[6]....
        /*0144*/ 	.word	0xffffffff


	//   ....[7]....
        /*0148*/ 	.word	0xffffffff


	//   ....[8]....
        /*014c*/ 	.word	0xffffffff


	//   ....[9]....
        /*0150*/ 	.word	0xffffffff


	//   ....[10]....
        /*0154*/ 	.word	0xffffffff


	//   ....[11]....
        /*0158*/ 	.word	0xffffffff


	//   ....[12]....
        /*015c*/ 	.word	0xffffffff


	//   ....[13]....
        /*0160*/ 	.word	0xffffffff


	//   ....[14]....
        /*0164*/ 	.word	0xffffffff


	//   ....[15]....
        /*0168*/ 	.word	0xffffffff


	//   ....[16]....
        /*016c*/ 	.word	0xffffffff


	//   ....[17]....
        /*0170*/ 	.word	0xffffffff


	//   ....[18]....
        /*0174*/ 	.word	0xffffffff


	//   ....[19]....
        /*0178*/ 	.word	0xffffffff


	//   ....[20]....
        /*017c*/ 	.word	0xffffffff


	//   ....[21]....
        /*0180*/ 	.word	0xffffffff


	//   ....[22]....
        /*0184*/ 	.word	0xffffffff


	//   ....[23]....
        /*0188*/ 	.word	0xffffffff


	//   ....[24]....
        /*018c*/ 	.word	0xffffffff


	//   ....[25]....
        /*0190*/ 	.word	0xffffffff


	//   ....[26]....
        /*0194*/ 	.word	0xffffffff


	//   ....[27]....
        /*0198*/ 	.word	0xffffffff


	//   ....[28]....
        /*019c*/ 	.word	0xffffffff


	//   ....[29]....
        /*01a0*/ 	.word	0xffffffff


	//   ....[30]....
        /*01a4*/ 	.word	0xffffffff


	//   ....[31]....
        /*01a8*/ 	.word	0xffffffff


	//   ....[32]....
        /*01ac*/ 	.word	0xffffffff


	//   ....[33]....
        /*01b0*/ 	.word	0xffffffff


	//   ....[34]....
        /*01b4*/ 	.word	0xffffffff


	//   ....[35]....
        /*01b8*/ 	.word	0xffffffff


	//   ....[36]....
        /*01bc*/ 	.word	0xffffffff


	//   ....[37]....
        /*01c0*/ 	.word	0xffffffff


	//   ....[38]....
        /*01c4*/ 	.word	0xffffffff


	//   ....[39]....
        /*01c8*/ 	.word	0xffffffff


	//   ....[40]....
        /*01cc*/ 	.word	0xffffffff


	//   ....[41]....
        /*01d0*/ 	.word	0xffffffff


	//   ....[42]....
        /*01d4*/ 	.word	0xffffffff


	//   ....[43]....
        /*01d8*/ 	.word	0xffffffff


	//   ....[44]....
        /*01dc*/ 	.word	0xffffffff


	//   ....[45]....
        /*01e0*/ 	.word	0xffffffff


	//   ....[46]....
        /*01e4*/ 	.word	0xffffffff


	//   ....[47]....
        /*01e8*/ 	.word	0xffffffff


	//   ....[48]....
        /*01ec*/ 	.word	0xffffffff


	//   ....[49]....
        /*01f0*/ 	.word	0xffffffff


	//   ....[50]....
        /*01f4*/ 	.word	0xffffffff


	//   ....[51]....
        /*01f8*/ 	.word	0xffffffff


	//   ....[52]....
        /*01fc*/ 	.word	0xffffffff


	//   ....[53]....
        /*0200*/ 	.word	0xffffffff


	//   ....[54]....
        /*0204*/ 	.word	0xffffffff


	//   ....[55]....
        /*0208*/ 	.word	0xffffffff


	//   ....[56]....
        /*020c*/ 	.word	0xffffffff


	//   ....[57]....
        /*0210*/ 	.word	0xffffffff


	//   ....[58]....
        /*0214*/ 	.word	0xffffffff


	//   ....[59]....
        /*0218*/ 	.word	0xffffffff


	//   ....[60]....
        /*021c*/ 	.word	0xffffffff


	//   ....[61]....
        /*0220*/ 	.word	0xffffffff


	//   ....[62]....
        /*0224*/ 	.word	0xffffffff


	//   ....[63]....
        /*0228*/ 	.word	0xffffffff


	//   ....[64]....
        /*022c*/ 	.word	0xffffffff


	//   ....[65]....
        /*0230*/ 	.word	0xffffffff


	//   ....[66]....
        /*0234*/ 	.word	0xffffffff


	//   ....[67]....
        /*0238*/ 	.word	0xffffffff


	//   ....[68]....
        /*023c*/ 	.word	0xffffffff


	//   ....[69]....
        /*0240*/ 	.word	0xffffffff


	//   ....[70]....
        /*0244*/ 	.word	0xffffffff


	//   ....[71]....
        /*0248*/ 	.word	0xffffffff


	//   ....[72]....
        /*024c*/ 	.word	0xffffffff


	//   ....[73]....
        /*0250*/ 	.word	0xffffffff


	//   ....[74]....
        /*0254*/ 	.word	0xffffffff


	//   ....[75]....
        /*0258*/ 	.word	0xffffffff


	//   ....[76]....
        /*025c*/ 	.word	0xffffffff


	//   ....[77]....
        /*0260*/ 	.word	0xffffffff


	//   ....[78]....
        /*0264*/ 	.word	0xffffffff


	//   ....[79]....
        /*0268*/ 	.word	0xffffffff


	//   ....[80]....
        /*026c*/ 	.word	0xffffffff


	//   ....[81]....
        /*0270*/ 	.word	0xffffffff


	//   ....[82]....
        /*0274*/ 	.word	0xffffffff


	//   ....[83]....
        /*0278*/ 	.word	0xffffffff


	//   ....[84]....
        /*027c*/ 	.word	0xffffffff


	//   ....[85]....
        /*0280*/ 	.word	0xffffffff


	//   ....[86]....
        /*0284*/ 	.word	0xffffffff


	//   ....[87]....
        /*0288*/ 	.word	0xffffffff


	//   ....[88]....
        /*028c*/ 	.word	0xffffffff


	//   ....[89]....
        /*0290*/ 	.word	0xffffffff


	//   ....[90]....
        /*0294*/ 	.word	0xffffffff


	//   ....[91]....
        /*0298*/ 	.word	0xffffffff


	//   ....[92]....
        /*029c*/ 	.word	0xffffffff


	//   ....[93]....
        /*02a0*/ 	.word	0xffffffff


	//   ....[94]....
        /*02a4*/ 	.word	0xffffffff


	//   ....[95]....
        /*02a8*/ 	.word	0xffffffff


	//   ....[96]....
        /*02ac*/ 	.word	0xffffffff


	//   ....[97]....
        /*02b0*/ 	.word	0xffffffff


	//   ....[98]....
        /*02b4*/ 	.word	0xffffffff


	//   ....[99]....
        /*02b8*/ 	.word	0xffffffff


	//   ....[100]....
        /*02bc*/ 	.word	0x0500004f


	//   ....[101]....
        /*02c0*/ 	.word	0x0500004f


	//   ....[102]....
        /*02c4*/ 	.word	0x0500004f


	//   ....[103]....
        /*02c8*/ 	.word	0x0500004f


	//   ....[104]....
        /*02cc*/ 	.word	0x0500004f


	//   ....[105]....
        /*02d0*/ 	.word	0x0500004f


	//   ....[106]....
        /*02d4*/ 	.word	0x0500004f


	//   ....[107]....
        /*02d8*/ 	.word	0x0500004f


	//   ....[108]....
        /*02dc*/ 	.word	0x0500004f


	//   ....[109]....
        /*02e0*/ 	.word	0x0500004f


	//   ....[110]....
        /*02e4*/ 	.word	0x0500004f


	//   ....[111]....
        /*02e8*/ 	.word	0x0500004f


	//   ....[112]....
        /*02ec*/ 	.word	0x0500004f


	//   ....[113]....
        /*02f0*/ 	.word	0x0500004f


	//   ....[114]....
        /*02f4*/ 	.word	0x0500004f


	//   ....[115]....
        /*02f8*/ 	.word	0x0500004f


	//   ....[116]....
        /*02fc*/ 	.word	0x0500004f


	//   ....[117]....
        /*0300*/ 	.word	0x0500004f


	//   ....[118]....
        /*0304*/ 	.word	0x0500004f


	//   ....[119]....
        /*0308*/ 	.word	0x0500004f


	//   ....[120]....
        /*030c*/ 	.word	0x0500004f


	//   ....[121]....
        /*0310*/ 	.word	0x0500004f


	//   ....[122]....
        /*0314*/ 	.word	0x0500004f


	//   ....[123]....
        /*0318*/ 	.word	0x0500004f


	//   ....[124]....
        /*031c*/ 	.word	0x0500004f


	//   ....[125]....
        /*0320*/ 	.word	0x0500004f


	//   ....[126]....
        /*0324*/ 	.word	0x0500004f


	//   ....[127]....
        /*0328*/ 	.word	0x0500004f


	//   ....[128]....
        /*032c*/ 	.word	0x0500004f


	//   ....[129]....
        /*0330*/ 	.word	0x0500004f


	//   ....[130]....
        /*0334*/ 	.word	0x0500004f


	//   ....[131]....
        /*0338*/ 	.word	0x0500004f


	//   ....[132]....
        /*033c*/ 	.word	0x0500004f


	//   ....[133]....
        /*0340*/ 	.word	0x0500004f


	//   ....[134]....
        /*0344*/ 	.word	0x0500004f


	//   ....[135]....
        /*0348*/ 	.word	0x0500004f


	//   ....[136]....
        /*034c*/ 	.word	0x0500004f


	//   ....[137]....
        /*0350*/ 	.word	0x0500004f


	//   ....[138]....
        /*0354*/ 	.word	0x0500004f


	//   ....[139]....
        /*0358*/ 	.word	0x0500004f


	//   ....[140]....
        /*035c*/ 	.word	0x0500004f


	//   ....[141]....
        /*0360*/ 	.word	0x0500004f


	//   ....[142]....
        /*0364*/ 	.word	0x0500004f


	//   ....[143]....
        /*0368*/ 	.word	0x0500004f


	//   ....[144]....
        /*036c*/ 	.word	0x0500004f


	//   ....[145]....
        /*0370*/ 	.word	0x0500004f


	//   ....[146]....
        /*0374*/ 	.word	0x0500004f


	//   ....[147]....
        /*0378*/ 	.word	0x0500004f


	//   ....[148]....
        /*037c*/ 	.word	0x0500004f


	//   ....[149]....
        /*0380*/ 	.word	0x0500004f


	//   ....[150]....
        /*0384*/ 	.word	0x0500004f


	//   ....[151]....
        /*0388*/ 	.word	0x0500004f


	//   ....[152]....
        /*038c*/ 	.word	0x0500004f


	//   ....[153]....
        /*0390*/ 	.word	0x0500004f


	//   ....[154]....
        /*0394*/ 	.word	0x0500004f


	//   ....[155]....
        /*0398*/ 	.word	0x0500004f


	//   ....[156]....
        /*039c*/ 	.word	0x0500004f


	//   ....[157]....
        /*03a0*/ 	.word	0x0500004f


	//   ....[158]....
        /*03a4*/ 	.word	0x0500004f


	//   ....[159]....
        /*03a8*/ 	.word	0x0500004f


	//   ....[160]....
        /*03ac*/ 	.word	0x0500004f


	//   ....[161]....
        /*03b0*/ 	.word	0x0500004f


	//   ....[162]....
        /*03b4*/ 	.word	0x0500004f


	//   ....[163]....
        /*03b8*/ 	.word	0x0500004f


	//----- nvinfo : EIATTR_COOP_GROUP_INSTR_OFFSETS
	.align		4
.L_1187:
        /*03bc*/ 	.byte	0x04, 0x28
        /*03be*/ 	.short	(.L_1189 - .L_1188)


	//   ....[0]....
.L_1188:
        /*03c0*/ 	.word	0x00001510


	//   ....[1]....
        /*03c4*/ 	.word	0x00001a00


	//   ....[2]....
        /*03c8*/ 	.word	0x00001ea0


	//   ....[3]....
        /*03cc*/ 	.word	0x000022c0


	//   ....[4]....
        /*03d0*/ 	.word	0x00002940


	//   ....[5]....
        /*03d4*/ 	.word	0x000031d0


	//   ....[6]....
        /*03d8*/ 	.word	0x00003b20


	//   ....[7]....
        /*03dc*/ 	.word	0x000055f0


	//   ....[8]....
        /*03e0*/ 	.word	0x000073a0


	//   ....[9]....
        /*03e4*/ 	.word	0x000073b0


	//   ....[10]....
        /*03e8*/ 	.word	0x000073c0


	//   ....[11]....
        /*03ec*/ 	.word	0x00007410


	//   ....[12]....
        /*03f0*/ 	.word	0x00007460


	//   ....[13]....
        /*03f4*/ 	.word	0x00007470


	//   ....[14]....
        /*03f8*/ 	.word	0x000074a0


	//   ....[15]....
        /*03fc*/ 	.word	0x000074d0


	//   ....[16]....
        /*0400*/ 	.word	0x00007520


	//   ....[17]....
        /*0404*/ 	.word	0x00007570


	//   ....[18]....
        /*0408*/ 	.word	0x00007580


	//   ....[19]....
        /*040c*/ 	.word	0x00007590


	//   ....[20]....
        /*0410*/ 	.word	0x00007640


	//   ....[21]....
        /*0414*/ 	.word	0x00007650


	//   ....[22]....
        /*0418*/ 	.word	0x00007660


	//   ....[23]....
        /*041c*/ 	.word	0x00007670


	//   ....[24]....
        /*0420*/ 	.word	0x00007720


	//   ....[25]....
        /*0424*/ 	.word	0x00007730


	//   ....[26]....
        /*0428*/ 	.word	0x00007740


	//   ....[27]....
        /*042c*/ 	.word	0x00007750


	//   ....[28]....
        /*0430*/ 	.word	0x000078b0


	//   ....[29]....
        /*0434*/ 	.word	0x000078c0


	//   ....[30]....
        /*0438*/ 	.word	0x000078d0


	//   ....[31]....
        /*043c*/ 	.word	0x000078e0


	//   ....[32]....
        /*0440*/ 	.word	0x000078f0


	//   ....[33]....
        /*0444*/ 	.word	0x00007900


	//   ....[34]....
        /*0448*/ 	.word	0x00007910


	//   ....[35]....
        /*044c*/ 	.word	0x00007920


	//   ....[36]....
        /*0450*/ 	.word	0x00008ef0


	//   ....[37]....
        /*0454*/ 	.word	0x00008f00


	//   ....[38]....
        /*0458*/ 	.word	0x00008f10


	//   ....[39]....
        /*045c*/ 	.word	0x00008f20


	//   ....[40]....
        /*0460*/ 	.word	0x00009050


	//   ....[41]....
        /*0464*/ 	.word	0x00009060


	//   ....[42]....
        /*0468*/ 	.word	0x00009070


	//   ....[43]....
        /*046c*/ 	.word	0x00009080


	//   ....[44]....
        /*0470*/ 	.word	0x000091b0


	//   ....[45]....
        /*0474*/ 	.word	0x000091c0


	//   ....[46]....
        /*0478*/ 	.word	0x000091d0


	//   ....[47]....
        /*047c*/ 	.word	0x000091e0


	//   ....[48]....
        /*0480*/ 	.word	0x00009310


	//   ....[49]....
        /*0484*/ 	.word	0x00009320


	//   ....[50]....
        /*0488*/ 	.word	0x00009330


	//   ....[51]....
        /*048c*/ 	.word	0x00009340


	//   ....[52]....
        /*0490*/ 	.word	0x00009470


	//   ....[53]....
        /*0494*/ 	.word	0x00009480


	//   ....[54]....
        /*0498*/ 	.word	0x00009490


	//   ....[55]....
        /*049c*/ 	.word	0x000094a0


	//   ....[56]....
        /*04a0*/ 	.word	0x000095d0


	//   ....[57]....
        /*04a4*/ 	.word	0x000095e0


	//   ....[58]....
        /*04a8*/ 	.word	0x000095f0


	//   ....[59]....
        /*04ac*/ 	.word	0x00009600


	//   ....[60]....
        /*04b0*/ 	.word	0x00009610


	//   ....[61]....
        /*04b4*/ 	.word	0x00009620


	//   ....[62]....
        /*04b8*/ 	.word	0x00009660


	//   ....[63]....
        /*04bc*/ 	.word	0x00009690


	//   ....[64]....
        /*04c0*/ 	.word	0x000096d0


	//   ....[65]....
        /*04c4*/ 	.word	0x000096f0


	//   ....[66]....
        /*04c8*/ 	.word	0x00009710


	//   ....[67]....
        /*04cc*/ 	.word	0x00009720


	//   ....[68]....
        /*04d0*/ 	.word	0x0000c9d0


	//   ....[69]....
        /*04d4*/ 	.word	0x0000ca10


	//   ....[70]....
        /*04d8*/ 	.word	0x0000ca50


	//   ....[71]....
        /*04dc*/ 	.word	0x0000ca90


	//   ....[72]....
        /*04e0*/ 	.word	0x0000cba0


	//   ....[73]....
        /*04e4*/ 	.word	0x0000cbe0


	//   ....[74]....
        /*04e8*/ 	.word	0x0000cc20


	//   ....[75]....
        /*04ec*/ 	.word	0x0000cc60


	//   ....[76]....
        /*04f0*/ 	.word	0x0000cd70


	//   ....[77]....
        /*04f4*/ 	.word	0x0000cdb0


	//   ....[78]....
        /*04f8*/ 	.word	0x0000cdf0


	//   ....[79]....
        /*04fc*/ 	.word	0x0000ce30


	//   ....[80]....
        /*0500*/ 	.word	0x0000cf40


	//   ....[81]....
        /*0504*/ 	.word	0x0000cf80


	//   ....[82]....
        /*0508*/ 	.word	0x0000cfc0


	//   ....[83]....
        /*050c*/ 	.word	0x0000d000


	//   ....[84]....
        /*0510*/ 	.word	0x0000d100


	//   ....[85]....
        /*0514*/ 	.word	0x0000d120


	//   ....[86]....
        /*0518*/ 	.word	0x0000d140


	//   ....[87]....
        /*051c*/ 	.word	0x0000d150


	//   ....[88]....
        /*0520*/ 	.word	0x0000d9f0


	//   ....[89]....
        /*0524*/ 	.word	0x0000df20


	//   ....[90]....
        /*0528*/ 	.word	0x0000e430


	//   ....[91]....
        /*052c*/ 	.word	0x0000e450


	//   ....[92]....
        /*0530*/ 	.word	0x0000e480


	//   ....[93]....
        /*0534*/ 	.word	0x0000e4c0


	//   ....[94]....
        /*0538*/ 	.word	0x0000e4e0


	//   ....[95]....
        /*053c*/ 	.word	0x0000e6f0


	//   ....[96]....
        /*0540*/ 	.word	0x0000e710


	//   ....[97]....
        /*0544*/ 	.word	0x0000e740


	//   ....[98]....
        /*0548*/ 	.word	0x0000e780


	//   ....[99]....
        /*054c*/ 	.word	0x0000e7a0


	//   ....[100]....
        /*0550*/ 	.word	0x0000ec40


	//   ....[101]....
        /*0554*/ 	.word	0x0000ec90


	//   ....[102]....
        /*0558*/ 	.word	0x0000ece0


	//   ....[103]....
        /*055c*/ 	.word	0x0000ed30


	//   ....[104]....
        /*0560*/ 	.word	0x0000ee40


	//   ....[105]....
        /*0564*/ 	.word	0x0000ee90


	//   ....[106]....
        /*0568*/ 	.word	0x0000eee0


	//   ....[107]....
        /*056c*/ 	.word	0x0000ef30


	//   ....[108]....
        /*0570*/ 	.word	0x0000f040


	//   ....[109]....
        /*0574*/ 	.word	0x0000f090


	//   ....[110]....
        /*0578*/ 	.word	0x0000f0e0


	//   ....[111]....
        /*057c*/ 	.word	0x0000f130


	//   ....[112]....
        /*0580*/ 	.word	0x0000f240


	//   ....[113]....
        /*0584*/ 	.word	0x0000f290


	//   ....[114]....
        /*0588*/ 	.word	0x0000f2e0


	//   ....[115]....
        /*058c*/ 	.word	0x0000f330


	//   ....[116]....
        /*0590*/ 	.word	0x0000f440


	//   ....[117]....
        /*0594*/ 	.word	0x0000f490


	//   ....[118]....
        /*0598*/ 	.word	0x0000f4e0


	//   ....[119]....
        /*059c*/ 	.word	0x0000f530


	//   ....[120]....
        /*05a0*/ 	.word	0x0000f5d0


	//   ....[121]....
        /*05a4*/ 	.word	0x0000f670


	//   ....[122]....
        /*05a8*/ 	.word	0x0000f710


	//   ....[123]....
        /*05ac*/ 	.word	0x0000f7b0


	//   ....[124]....
        /*05b0*/ 	.word	0x0000f850


	//   ....[125]....
        /*05b4*/ 	.word	0x0000f8f0


	//   ....[126]....
        /*05b8*/ 	.word	0x0000f940


	//   ....[127]....
        /*05bc*/ 	.word	0x0000f990


	//   ....[128]....
        /*05c0*/ 	.word	0x0000f9e0


	//   ....[129]....
        /*05c4*/ 	.word	0x0000fa40


	//   ....[130]....
        /*05c8*/ 	.word	0x0000fa90


	//   ....[131]....
        /*05cc*/ 	.word	0x0000fae0


	//   ....[132]....
        /*05d0*/ 	.word	0x0000fb70


	//   ....[133]....
        /*05d4*/ 	.word	0x0000fbc0


	//   ....[134]....
        /*05d8*/ 	.word	0x0000fc10


	//   ....[135]....
        /*05dc*/ 	.word	0x0000fc60


	//   ....[136]....
        /*05e0*/ 	.word	0x0000fd00


	//   ....[137]....
        /*05e4*/ 	.word	0x0000fd90


	//   ....[138]....
        /*05e8*/ 	.word	0x0000fde0


	//   ....[139]....
        /*05ec*/ 	.word	0x0000fe30


	//   ....[140]....
        /*05f0*/ 	.word	0x0000fed0


	//   ....[141]....
        /*05f4*/ 	.word	0x0000ff60


	//   ....[142]....
        /*05f8*/ 	.word	0x0000ffb0


	//   ....[143]....
        /*05fc*/ 	.word	0x00010000


	//   ....[144]....
        /*0600*/ 	.word	0x000100a0


	//   ....[145]....
        /*0604*/ 	.word	0x00010130


	//   ....[146]....
        /*0608*/ 	.word	0x00010180


	//   ....[147]....
        /*060c*/ 	.word	0x000101d0


	//   ....[148]....
        /*0610*/ 	.word	0x00010270


	//   ....[149]....
        /*0614*/ 	.word	0x00010300


	//   ....[150]....
        /*0618*/ 	.word	0x00010350


	//   ....[151]....
        /*061c*/ 	.word	0x000103a0


	//   ....[152]....
        /*0620*/ 	.word	0x00010440


	//   ....[153]....
        /*0624*/ 	.word	0x000104f0


	//   ....[154]....
        /*0628*/ 	.word	0x00010540


	//   ....[155]....
        /*062c*/ 	.word	0x00010640


	//   ....[156]....
        /*0630*/ 	.word	0x00010690


	//   ....[157]....
        /*0634*/ 	.word	0x000106e0


	//   ....[158]....
        /*0638*/ 	.word	0x00010730


	//   ....[159]....
        /*063c*/ 	.word	0x00010780


	//   ....[160]....
        /*0640*/ 	.word	0x000107c0


	//   ....[161]....
        /*0644*/ 	.word	0x00010810


	//   ....[162]....
        /*0648*/ 	.word	0x00010860


	//   ....[163]....
        /*064c*/ 	.word	0x000108b0


	//----- nvinfo : EIATTR_VRC_CTA_INIT_COUNT
	.align		4
.L_1189:
        /*0650*/ 	.byte	0x02, 0x4a
	.zero		1
	.zero		1


	//----- nvinfo : EIATTR_EXIT_INSTR_OFFSETS
	.align		4
        /*0654*/ 	.byte	0x04, 0x1c
        /*0656*/ 	.short	(.L_1191 - .L_1190)


	//   ....[0]....
.L_1190:
        /*0658*/ 	.word	0x0000e8e0


	//   ....[1]....
        /*065c*/ 	.word	0x0000ebe0


	//----- nvinfo : EIATTR_MAX_THREADS
	.align		4
.L_1191:
        /*0660*/ 	.byte	0x04, 0x05
        /*0662*/ 	.short	(.L_1193 - .L_1192)
.L_1192:
        /*0664*/ 	.word	0x00000080
        /*0668*/ 	.word	0x00000001
        /*066c*/ 	.word	0x00000001


	//----- nvinfo : EIATTR_CRS_STACK_SIZE
	.align		4
.L_1193:
        /*0670*/ 	.byte	0x04, 0x1e
        /*0672*/ 	.short	(.L_1195 - .L_1194)
.L_1194:
        /*0674*/ 	.word	0x00000000


	//----- nvinfo : EIATTR_CBANK_PARAM_SIZE
	.align		4
.L_1195:
        /*0678*/ 	.byte	0x03, 0x19
        /*067a*/ 	.short	0x01f0


	//----- nvinfo : EIATTR_PARAM_CBANK
	.align		4
        /*067c*/ 	.byte	0x04, 0x0a
        /*067e*/ 	.short	(.L_1197 - .L_1196)
	.align		4
.L_1196:
        /*0680*/ 	.word	index@(.nv.constant0._Z25selective_scan_bwd_kernelI32Selective_Scan_bwd_kernel_traitsILi128ELi16ELb0ELb1ELb0ELb0ELb1EfN3c107complexIfEEEEv12SSMParamsBwd)
        /*0684*/ 	.short	0x0380
        /*0686*/ 	.short	0x01f0


	//----- nvinfo : EIATTR_SW_WAR
	.align		4
.L_1197:
        /*0688*/ 	.byte	0x04, 0x36
        /*068a*/ 	.short	(.L_1199 - .L_1198)
.L_1198:
        /*068c*/ 	.word	0x00000008
.L_1199:


//--------------------- .nv.info._Z25selective_scan_bwd_kernelI32Selective_Scan_bwd_kernel_traitsILi128ELi16ELb0ELb1ELb0ELb1ELb0EfN3c107complexIfEEEEv12SSMParamsBwd --------------------------
	.section	.nv.info._Z25selective_scan_bwd_kernelI32Selective_Scan_bwd_kernel_traitsILi128ELi16ELb0ELb1ELb0ELb1ELb0EfN3c107complexIfEEEEv12SSMParamsBwd,"",@"SHT_CUDA_INFO"
	.sectionflags	@""
	.align	4


	//----- nvinfo : EIATTR_CUDA_API_VERSION
	.align		4
        /*0000*/ 	.byte	0x04, 0x37
        /*0002*/ 	.short	(.L_1201 - .L_1200)
.L_1200:
        /*0004*/ 	.word	0x00000082


	//----- nvinfo : EIATTR_KPARAM_INFO
	.align		4
.L_1201:
        /*0008*/ 	.byte	0x04, 0x17
        /*000a*/ 	.short	(.L_1203 - .L_1202)
.L_1202:
        /*000c*/ 	.word	0x00000000
        /*0010*/ 	.short	0x0000
        /*0012*/ 	.short	0x0000
        /*0014*/ 	.byte	0x00, 0xf0, 0xc1, 0x07


	//----- nvinfo : EIATTR_SPARSE_MMA_MASK
	.align		4
.L_1203:
        /*0018*/ 	.byte	0x03, 0x50
        /*001a*/ 	.short	0x0000


	//----- nvinfo : EIATTR_MAXREG_COUNT
	.align		4
        /*001c*/ 	.byte	0x03, 0x1b
        /*001e*/ 	.short	0x00ff


	//----- nvinfo : EIATTR_NUM_BARRIERS
	.align		4
        /*0020*/ 	.byte	0x02, 0x4c
        /*0022*/ 	.byte	0x01
	.zero		1


	//----- nvinfo : EIATTR_ANNOTATIONS
	.align		4
        /*0024*/ 	.byte	0x04, 0x55
        /*0026*/ 	.short	(.L_1205 - .L_1204)


	//   ....[0]....
.L_1204:
        /* <DEDUP_REMOVED lines=17> */


	//----- nvinfo : EIATTR_MERCURY_ISA_VERSION
	.align		4
.L_1205:
        /*0128*/ 	.byte	0x03, 0x5f
        /*012a*/ 	.short	0x0101


	//----- nvinfo : EIATTR_INT_WARP_WIDE_INSTR_OFFSETS
	.align		4
        /*012c*/ 	.byte	0x04, 0x31
        /*012e*/ 	.short	(.L_1207 - .L_1206)


	//   ....[0]....
.L_1206:
        /*0130*/ 	.word	0x00008960


	//   ....[1]....
        /*0134*/ 	.word	0x00009e70


	//----- nvinfo : EIATTR_COOP_GROUP_MASK_REGIDS
	.align		4
.L_1207:
        /*0138*/ 	.byte	0x04, 0x29
        /*013a*/ 	.short	(.L_1209 - .L_1208)


	//   ....[0]....
.L_1208:
        /*013c*/ 	.word	0xffffffff


	//   ....[1]....
        /*0140*/ 	.word	0xffffffff


	//   ....[2]....
        /*0144*/ 	.word	0xffffffff


	//   ....[3]....
        /*0148*/ 	.word	0xffffffff


	//   ....[4]....
        /*014c*/ 	.word	0xffffffff


	//   ....[5]....
        /*0150*/ 	.word	0xffffffff


	//   ....[6]....
        /*0154*/ 	.word	0xffffffff


	//   ....[7]....
        /*0158*/ 	.word	0xffffffff


	//   ....[8]....
        /*015c*/ 	.word	0xffffffff


	//   ....[9]....
        /*0160*/ 	.word	0xffffffff


	//   ....[10]....
        /*0164*/ 	.word	0xffffffff


	//   ....[11]....
        /*0168*/ 	.word	0xffffffff


	//   ....[12]....
        /*016c*/ 	.word	0xffffffff


	//   ....[13]....
        /*0170*/ 	.word	0xffffffff


	//   ....[14]....
        /*0174*/ 	.word	0xffffffff


	//   ....[15]....
        /*0178*/ 	.word	0xffffffff


	//   ....[16]....
        /*017c*/ 	.word	0xffffffff


	//   ....[17]....
        /*0180*/ 	.word	0xffffffff


	//   ....[18]....
        /*0184*/ 	.word	0xffffffff


	//   ....[19]....
        /*0188*/ 	.word	0xffffffff


	//   ....[20]....
        /*018c*/ 	.word	0xffffffff


	//   ....[21]....
        /*0190*/ 	.word	0xffffffff


	//   ....[22]....
        /*0194*/ 	.word	0xffffffff


	//   ....[23]....
        /*0198*/ 	.word	0xffffffff


	//   ....[24]....
        /*019c*/ 	.word	0xffffffff


	//   ....[25]....
        /*01a0*/ 	.word	0xffffffff


	//   ....[26]....
        /*01a4*/ 	.word	0xffffffff


	//   ....[27]....
        /*01a8*/ 	.word	0xffffffff


	//   ....[28]....
        /*01ac*/ 	.word	0xffffffff


	//   ....[29]....
        /*01b0*/ 	.word	0xffffffff


	//   ....[30]....
        /*01b4*/ 	.word	0xffffffff


	//   ....[31]....
        /*01b8*/ 	.word	0xffffffff


	//   ....[32]....
        /*01bc*/ 	.word	0xffffffff


	//   ....[33]....
        /*01c0*/ 	.word	0xffffffff


	//   ....[34]....
        /*01c4*/ 	.word	0xffffffff


	//   ....[35]....
        /*01c8*/ 	.word	0xffffffff


	//   ....[36]....
        /*01cc*/ 	.word	0xffffffff


	//   ....[37]....
        /*01d0*/ 	.word	0xffffffff


	//   ....[38]....
        /*01d4*/ 	.word	0xffffffff


	//   ....[39]....
        /*01d8*/ 	.word	0xffffffff


	//   ....[40]....
        /*01dc*/ 	.word	0xffffffff


	//   ....[41]....
        /*01e0*/ 	.word	0xffffffff


	//   ....[42]....
        /*01e4*/ 	.word	0xffffffff


	//   ....[43]....
        /*01e8*/ 	.word	0xffffffff


	//   ....[44]....
        /*01ec*/ 	.word	0xffffffff


	//   ....[45]....
        /*01f0*/ 	.word	0xffffffff


	//   ....[46]....
        /*01f4*/ 	.word	0xffffffff


	//   ....[47]....
        /*01f8*/ 	.word	0xffffffff


	//   ....[48]....
        /*01fc*/ 	.word	0xffffffff


	//   ....[49]....
        /*0200*/ 	.word	0xffffffff


	//   ....[50]....
        /*0204*/ 	.word	0xffffffff


	//   ....[51]....
        /*0208*/ 	.word	0xffffffff


	//   ....[52]....
        /*020c*/ 	.word	0xffffffff


	//   ....[53]....
        /*0210*/ 	.word	0xffffffff


	//   ....[54]....
        /*0214*/ 	.word	0xffffffff


	//   ....[55]....
        /*0218*/ 	.word	0xffffffff


	//   ....[56]....
        /*021c*/ 	.word	0xffffffff


	//   ....[57]....
        /*0220*/ 	.word	0xffffffff


	//   ....[58]....
        /*0224*/ 	.word	0xffffffff


	//   ....[59]....
        /*0228*/ 	.word	0xffffffff


	//   ....[60]....
        /*022c*/ 	.word	0xffffffff


	//   ....[61]....
        /*0230*/ 	.word	0xffffffff


	//   ....[62]....
        /*0234*/ 	.word	0xffffffff


	//   ....[63]....
        /*0238*/ 	.word	0xffffffff


	//   ....[64]....
        /*023c*/ 	.word	0xffffffff


	//   ....[65]....
        /*0240*/ 	.word	0xffffffff


	//   ....[66]....
        /*0244*/ 	.word	0xffffffff


	//   ....[67]....
        /*0248*/ 	.word	0xffffffff


	//   ....[68]....
        /*024c*/ 	.word	0xffffffff


	//   ....[69]....
        /*0250*/ 	.word	0xffffffff


	//   ....[70]....
        /*0254*/ 	.word	0xffffffff


	//   ....[71]....
        /*0258*/ 	.word	0xffffffff


	//   ....[72]....
        /*025c*/ 	.word	0xffffffff


	//   ....[73]....
        /*0260*/ 	.word	0xffffffff


	//   ....[74]....
        /*0264*/ 	.word	0xffffffff


	//   ....[75]....
        /*0268*/ 	.word	0xffffffff


	//   ....[76]....
        /*026c*/ 	.word	0xffffffff


	//   ....[77]....
        /*0270*/ 	.word	0xffffffff


	//   ....[78]....
        /*0274*/ 	.word	0xffffffff


	//   ....[79]....
        /*0278*/ 	.word	0xffffffff


	//   ....[80]....
        /*027c*/ 	.word	0xffffffff


	//   ....[81]....
        /*0280*/ 	.word	0xffffffff


	//   ....[82]....
        /*0284*/ 	.word	0xffffffff


	//   ....[83]....
        /*0288*/ 	.word	0xffffffff


	//   ....[84]....
        /*028c*/ 	.word	0xffffffff


	//   ....[85]....
        /*0290*/ 	.word	0xffffffff


	//   ....[86]....
        /*0294*/ 	.word	0xffffffff


	//   ....[87]....
        /*0298*/ 	.word	0xffffffff


	//   ....[88]....
        /*029c*/ 	.word	0xffffffff


	//   ....[89]....
        /*02a0*/ 	.word	0xffffffff


	//   ....[90]....
        /*02a4*/ 	.word	0xffffffff


	//   ....[91]....
        /*02a8*/ 	.word	0xffffffff


	//   ....[92]....
        /*02ac*/ 	.word	0xffffffff


	//   ....[93]....
        /*02b0*/ 	.word	0xffffffff


	//   ....[94]....
        /*02b4*/ 	.word	0xffffffff


	//   ....[95]....
        /*02b8*/ 	.word	0xffffffff


	//   ....[96]....
        /*02bc*/ 	.word	0xffffffff


	//   ....[97]....
        /*02c0*/ 	.word	0x0500004f


	//   ....[98]....
        /*02c4*/ 	.word	0x0500004f


	//   ....[99]....
        /*02c8*/ 	.word	0x0500004f


	//   ....[100]....
        /*02cc*/ 	.word	0x0500004f


	//   ....[101]....
        /*02d0*/ 	.word	0x0500004f


	//   ....[102]....
        /*02d4*/ 	.word	0x0500004f


	//   ....[103]....
        /*02d8*/ 	.word	0x0500004f


	//   ....[104]....
        /*02dc*/ 	.word	0x0500004f


	//   ....[105]....
        /*02e0*/ 	.word	0x0500004f


	//   ....[106]....
        /*02e4*/ 	.word	0x0500004f


	//   ....[107]....
        /*02e8*/ 	.word	0x0500004f


	//   ....[108]....
        /*02ec*/ 	.word	0x0500004f


	//   ....[109]....
        /*02f0*/ 	.word	0x0500004f


	//   ....[110]....
        /*02f4*/ 	.word	0x0500004f


	//   ....[111]....
        /*02f8*/ 	.word	0x0500004f


	//   ....[112]....
        /*02fc*/ 	.word	0x0500004f


	//   ....[113]....
        /*0300*/ 	.word	0x0500004f


	//   ....[114]....
        /*0304*/ 	.word	0x0500004f


	//   ....[115]....
        /*0308*/ 	.word	0x0500004f


	//   ....[116]....
        /*030c*/ 	.word	0x0500004f


	//   ....[117]....
        /*0310*/ 	.word	0x0500004f


	//   ....[118]....
        /*0314*/ 	.word	0x0500004f


	//   ....[119]....
        /*0318*/ 	.word	0x0500004f


	//   ....[120]....
        /*031c*/ 	.word	0x0500004f


	//   ....[121]....
        /*0320*/ 	.word	0x0500004f


	//   ....[122]....
        /*0324*/ 	.word	0x0500004f


	//   ....[123]....
        /*0328*/ 	.word	0x0500004f


	//   ....[124]....
        /*032c*/ 	.word	0x0500004f


	//   ....[125]....
        /*0330*/ 	.word	0x0500004f


	//   ....[126]....
        /*0334*/ 	.word	0x0500004f


	//   ....[127]....
        /*0338*/ 	.word	0x0500004f


	//   ....[128]....
        /*033c*/ 	.word	0x0500004f


	//   ....[129]....
        /*0340*/ 	.word	0x0500004f


	//   ....[130]....
        /*0344*/ 	.word	0x0500004f


	//   ....[131]....
        /*0348*/ 	.word	0x0500004f


	//   ....[132]....
        /*034c*/ 	.word	0x0500004f


	//   ....[133]....
        /*0350*/ 	.word	0x0500004f


	//   ....[134]....
        /*0354*/ 	.word	0x0500004f


	//   ....[135]....
        /*0358*/ 	.word	0x0500004f


	//   ....[136]....
        /*035c*/ 	.word	0x0500004f


	//   ....[137]....
        /*0360*/ 	.word	0x0500004f


	//   ....[138]....
        /*0364*/ 	.word	0x0500004f


	//   ....[139]....
        /*0368*/ 	.word	0x0500004f


	//   ....[140]....
        /*036c*/ 	.word	0x0500004f


	//   ....[141]....
        /*0370*/ 	.word	0x0500004f


	//   ....[142]....
        /*0374*/ 	.word	0x0500004f


	//   ....[143]....
        /*0378*/ 	.word	0x0500004f


	//   ....[144]....
        /*037c*/ 	.word	0x0500004f


	//   ....[145]....
        /*0380*/ 	.word	0x0500004f


	//   ....[146]....
        /*0384*/ 	.word	0x0500004f


	//   ....[147]....
        /*0388*/ 	.word	0x0500004f


	//   ....[148]....
        /*038c*/ 	.word	0x0500004f


	//   ....[149]....
        /*0390*/ 	.word	0x0500004f


	//   ....[150]....
        /*0394*/ 	.word	0x0500004f


	//   ....[151]....
        /*0398*/ 	.word	0x0500004f


	//   ....[152]....
        /*039c*/ 	.word	0x0500004f


	//   ....[153]....
        /*03a0*/ 	.word	0x0500004f


	//   ....[154]....
        /*03a4*/ 	.word	0x0500004f


	//   ....[155]....
        /*03a8*/ 	.word	0x0500004f


	//   ....[156]....
        /*03ac*/ 	.word	0x0500004f


	//   ....[157]....
        /*03b0*/ 	.word	0x0500004f


	//   ....[158]....
        /*03b4*/ 	.word	0x0500004f


	//   ....[159]....
        /*03b8*/ 	.word	0x0500004f


	//   ....[160]....
        /*03bc*/ 	.word	0x0500004f


	//----- nvinfo : EIATTR_COOP_GROUP_INSTR_OFFSETS
	.align		4
.L_1209:
        /*03c0*/ 	.byte	0x04, 0x28
        /*03c2*/ 	.short	(.L_1211 - .L_1210)


	//   ....[0]....
.L_1210:
        /*03c4*/ 	.word	0x00001410


	//   ....[1]....
        /*03c8*/ 	.word	0x000019a0


	//   ....[2]....
        /*03cc*/ 	.word	0x00001f80


	//   ....[3]....
        /*03d0*/ 	.word	0x00005970


	//   ....[4]....
        /*03d4*/ 	.word	0x00007720


	//   ....[5]....
        /*03d8*/ 	.word	0x00007730


	//   ....[6]....
        /*03dc*/ 	.word	0x00007740


	//   ....[7]....
        /*03e0*/ 	.word	0x00007790


	//   ....[8]....
        /*03e4*/ 	.word	0x000077e0


	//   ....[9]....
        /*03e8*/ 	.word	0x000077f0


	//   ....[10]....
        /*03ec*/ 	.word	0x00007820


	//   ....[11]....
        /*03f0*/ 	.word	0x00007850


	//   ....[12]....
        /*03f4*/ 	.word	0x000078a0


	//   ....[13]....
        /*03f8*/ 	.word	0x000078f0


	//   ....[14]....
        /*03fc*/ 	.word	0x00007900


	//   ....[15]....
        /*0400*/ 	.word	0x00007910


	//   ....[16]....
        /*0404*/ 	.word	0x000079c0


	//   ....[17]....
        /*0408*/ 	.word	0x000079d0


	//   ....[18]....
        /*040c*/ 	.word	0x000079e0


	//   ....[19]....
        /*0410*/ 	.word	0x000079f0


	//   ....[20]....
        /*0414*/ 	.word	0x00007aa0


	//   ....[21]....
        /*0418*/ 	.word	0x00007ab0


	//   ....[22]....
        /*041c*/ 	.word	0x00007ac0


	//   ....[23]....
        /*0420*/ 	.word	0x00007ad0


	//   ....[24]....
        /*0424*/ 	.word	0x00007c30


	//   ....[25]....
        /*0428*/ 	.word	0x00007c40


	//   ....[26]....
        /*042c*/ 	.word	0x00007c50


	//   ....[27]....
        /*0430*/ 	.word	0x00007c60


	//   ....[28]....
        /*0434*/ 	.word	0x00007c70


	//   ....[29]....
        /*0438*/ 	.word	0x00007c80


	//   ....[30]....
        /*043c*/ 	.word	0x00007c90


	//   ....[31]....
        /*0440*/ 	.word	0x00007ca0


	//   ....[32]....
        /*0444*/ 	.word	0x00009270


	//   ....[33]....
        /*0448*/ 	.word	0x00009280


	//   ....[34]....
        /*044c*/ 	.word	0x00009290


	//   ....[35]....
        /*0450*/ 	.word	0x000092a0


	//   ....[36]....
        /*0454*/ 	.word	0x000093d0


	//   ....[37]....
        /*0458*/ 	.word	0x000093e0


	//   ....[38]....
        /*045c*/ 	.word	0x000093f0


	//   ....[39]....
        /*0460*/ 	.word	0x00009400


	//   ....[40]....
        /*0464*/ 	.word	0x00009530


	//   ....[41]....
        /*0468*/ 	.word	0x00009540


	//   ....[42]....
        /*046c*/ 	.word	0x00009550


	//   ....[43]....
        /*0470*/ 	.word	0x00009560


	//   ....[44]....
        /*0474*/ 	.word	0x00009690


	//   ....[45]....
        /*0478*/ 	.word	0x000096a0


	//   ....[46]....
        /*047c*/ 	.word	0x000096b0


	//   ....[47]....
        /*0480*/ 	.word	0x000096c0


	//   ....[48]....
        /*0484*/ 	.word	0x000097f0


	//   ....[49]....
        /*0488*/ 	.word	0x00009800


	//   ....[50]....
        /*048c*/ 	.word	0x00009810


	//   ....[51]....
        /*0490*/ 	.word	0x00009820


	//   ....[52]....
        /*0494*/ 	.word	0x00009950


	//   ....[53]....
        /*0498*/ 	.word	0x00009960


	//   ....[54]....
        /*049c*/ 	.word	0x00009970


	//   ....[55]....
        /*04a0*/ 	.word	0x00009980


	//   ....[56]....
        /*04a4*/ 	.word	0x00009990


	//   ....[57]....
        /*04a8*/ 	.word	0x000099a0


	//   ....[58]....
        /*04ac*/ 	.word	0x000099e0


	//   ....[59]....
        /*04b0*/ 	.word	0x00009a10


	//   ....[60]....
        /*04b4*/ 	.word	0x00009a50


	//   ....[61]....
        /*04b8*/ 	.word	0x00009a70


	//   ....[62]....
        /*04bc*/ 	.word	0x00009a90


	//   ....[63]....
        /*04c0*/ 	.word	0x00009aa0


	//   ....[64]....
        /*04c4*/ 	.word	0x0000cd60


	//   ....[65]....
        /*04c8*/ 	.word	0x0000cda0


	//   ....[66]....
        /*04cc*/ 	.word	0x0000cde0


	//   ....[67]....
        /*04d0*/ 	.word	0x0000ce20


	//   ....[68]....
        /*04d4*/ 	.word	0x0000cf30


	//   ....[69]....
        /*04d8*/ 	.word	0x0000cf70


	//   ....[70]....
        /*04dc*/ 	.word	0x0000cfb0


	//   ....[71]....
        /*04e0*/ 	.word	0x0000cff0


	//   ....[72]....
        /*04e4*/ 	.word	0x0000d100


	//   ....[73]....
        /*04e8*/ 	.word	0x0000d140


	//   ....[74]....
        /*04ec*/ 	.word	0x0000d180


	//   ....[75]....
        /*04f0*/ 	.word	0x0000d1c0


	//   ....[76]....
        /*04f4*/ 	.word	0x0000d2d0


	//   ....[77]....
        /*04f8*/ 	.word	0x0000d310


	//   ....[78]....
        /*04fc*/ 	.word	0x0000d350


	//   ....[79]....
        /*0500*/ 	.word	0x0000d390


	//   ....[80]....
        /*0504*/ 	.word	0x0000d480


	//   ....[81]....
        /*0508*/ 	.word	0x0000d4a0


	//   ....[82]....
        /*050c*/ 	.word	0x0000d4c0


	//   ....[83]....
        /*0510*/ 	.word	0x0000d4d0


	//   ....[84]....
        /*0514*/ 	.word	0x0000deb0


	//   ....[85]....
        /*0518*/ 	.word	0x0000e550


	//   ....[86]....
        /*051c*/ 	.word	0x0000ed20


	//   ....[87]....
        /*0520*/ 	.word	0x0000f370


	//   ....[88]....
        /*0524*/ 	.word	0x0000f3a0


	//   ....[89]....
        /*0528*/ 	.word	0x0000f3d0


	//   ....[90]....
        /*052c*/ 	.word	0x0000f430


	//   ....[91]....
        /*0530*/ 	.word	0x0000f470


	//   ....[92]....
        /*0534*/ 	.word	0x0000f680


	//   ....[93]....
        /*0538*/ 	.word	0x0000f6a0


	//   ....[94]....
        /*053c*/ 	.word	0x0000f6d0


	//   ....[95]....
        /*0540*/ 	.word	0x0000f710


	//   ....[96]....
        /*0544*/ 	.word	0x0000f730


	//   ....[97]....
        /*0548*/ 	.word	0x0000fbd0


	//   ....[98]....
        /*054c*/ 	.word	0x0000fc20


	//   ....[99]....
        /*0550*/ 	.word	0x0000fc70


	//   ....[100]....
        /*0554*/ 	.word	0x0000fcc0


	//   ....[101]....
        /*0558*/ 	.word	0x0000fdd0


	//   ....[102]....
        /*055c*/ 	.word	0x0000fe20


	//   ....[103]....
        /*0560*/ 	.word	0x0000fe70


	//   ....[104]....
        /*0564*/ 	.word	0x0000fec0


	//   ....[105]....
        /*0568*/ 	.word	0x0000ffd0


	//   ....[106]....
        /*056c*/ 	.word	0x00010020


	//   ....[107]....
        /*0570*/ 	.word	0x00010070


	//   ....[108]....
        /*0574*/ 	.word	0x000100c0


	//   ....[109]....
        /*0578*/ 	.word	0x000101d0


	//   ....[110]....
        /*057c*/ 	.word	0x00010220


	//   ....[111]....
        /*0580*/ 	.word	0x00010270


	//   ....[112]....
        /*0584*/ 	.word	0x000102c0


	//   ....[113]....
        /*0588*/ 	.word	0x000103d0


	//   ....[114]....
        /*058c*/ 	.word	0x00010420


	//   ....[115]....
        /*0590*/ 	.word	0x00010470


	//   ....[116]....
        /*0594*/ 	.word	0x000104c0


	//   ....[117]....
        /*0598*/ 	.word	0x00010560


	//   ....[118]....
        /*059c*/ 	.word	0x00010600


	//   ....[119]....
        /*05a0*/ 	.word	0x000106a0


	//   ....[120]....
        /*05a4*/ 	.word	0x00010740


	//   ....[121]....
        /*05a8*/ 	.word	0x000107e0


	//   ....[122]....
        /*05ac*/ 	.word	0x00010880


	//   ....[123]....
        /*05b0*/ 	.word	0x000108d0


	//   ....[124]....
        /*05b4*/ 	.word	0x00010920


	//   ....[125]....
        /*05b8*/ 	.word	0x00010970


	//   ....[126]....
        /*05bc*/ 	.word	0x000109d0


	//   ....[127]....
        /*05c0*/ 	.word	0x00010a20


	//   ....[128]....
        /*05c4*/ 	.word	0x00010a70


	//   ....[129]....
        /*05c8*/ 	.word	0x00010b00


	//   ....[130]....
        /*05cc*/ 	.word	0x00010b50


	//   ....[131]....
        /*05d0*/ 	.word	0x00010ba0


	//   ....[132]....
        /*05d4*/ 	.word	0x00010bf0


	//   ....[133]....
        /*05d8*/ 	.word	0x00010c90


	//   ....[134]....
        /*05dc*/ 	.word	0x00010d20


	//   ....[135]....
        /*05e0*/ 	.word	0x00010d70


	//   ....[136]....
        /*05e4*/ 	.word	0x00010dc0


	//   ....[137]....
        /*05e8*/ 	.word	0x00010e60


	//   ....[138]....
        /*05ec*/ 	.word	0x00010ef0


	//   ....[139]....
        /*05f0*/ 	.word	0x00010f40


	//   ....[140]....
        /*05f4*/ 	.word	0x00010f90


	//   ....[141]....
        /*05f8*/ 	.word	0x00011030


	//   ....[142]....
        /*05fc*/ 	.word	0x000110c0


	//   ....[143]....
        /*0600*/ 	.word	0x00011110


	//   ....[144]....
        /*0604*/ 	.word	0x00011160


	//   ....[145]....
        /*0608*/ 	.word	0x00011200


	//   ....[146]....
        /*060c*/ 	.word	0x00011290


	//   ....[147]....
        /*0610*/ 	.word	0x000112e0


	//   ....[148]....
        /*0614*/ 	.word	0x00011330


	//   ....[149]....
        /*0618*/ 	.word	0x000113d0


	//   ....[150]....
        /*061c*/ 	.word	0x00011480


	//   ....[151]....
        /*0620*/ 	.word	0x000114d0


	//   ....[152]....
        /*0624*/ 	.word	0x000115d0


	//   ....[153]....
        /*0628*/ 	.word	0x00011620


	//   ....[154]....
        /*062c*/ 	.word	0x00011670


	//   ....[155]....
        /*0630*/ 	.word	0x000116c0


	//   ....[156]....
        /*0634*/ 	.word	0x00011710


	//   ....[157]....
        /*0638*/ 	.word	0x00011750


	//   ....[158]....
        /*063c*/ 	.word	0x000117a0


	//   ....[159]....
        /*0640*/ 	.word	0x000117f0


	//   ....[160]....
        /*0644*/ 	.word	0x00011840


	//----- nvinfo : EIATTR_VRC_CTA_INIT_COUNT
	.align		4
.L_1211:
        /*0648*/ 	.byte	0x02, 0x4a
	.zero		1
	.zero		1


	//----- nvinfo : EIATTR_EXIT_INSTR_OFFSETS
	.align		4
        /*064c*/ 	.byte	0x04, 0x1c
        /*064e*/ 	.short	(.L_1213 - .L_1212)


	//   ....[0]....
.L_1212:
        /*0650*/ 	.word	0x0000f870


	//   ....[1]....
        /*0654*/ 	.word	0x0000fb70


	//----- nvinfo : EIATTR_MAX_THREADS
	.align		4
.L_1213:
        /*0658*/ 	.byte	0x04, 0x05
        /*065a*/ 	.short	(.L_1215 - .L_1214)
.L_1214:
        /*065c*/ 	.word	0x00000080
        /*0660*/ 	.word	0x00000001
        /*0664*/ 	.word	0x00000001


	//----- nvinfo : EIATTR_CRS_STACK_SIZE
	.align		4
.L_1215:
        /*0668*/ 	.byte	0x04, 0x1e
        /*066a*/ 	.short	(.L_1217 - .L_1216)
.L_1216:
        /*066c*/ 	.word	0x00000000


	//----- nvinfo : EIATTR_CBANK_PARAM_SIZE
	.align		4
.L_1217:
        /*0670*/ 	.byte	0x03, 0x19
        /*0672*/ 	.short	0x01f0


	//----- nvinfo : EIATTR_PARAM_CBANK
	.align		4
        /*0674*/ 	.byte	0x04, 0x0a
        /*0676*/ 	.short	(.L_1219 - .L_1218)
	.align		4
.L_1218:
        /*0678*/ 	.word	index@(.nv.constant0._Z25selective_scan_bwd_kernelI32Selective_Scan_bwd_kernel_traitsILi128ELi16ELb0ELb1ELb0ELb1ELb0EfN3c107complexIfEEEEv12SSMParamsBwd)
        /*067c*/ 	.short	0x0380
        /*067e*/ 	.short	0x01f0


	//----- nvinfo : EIATTR_SW_WAR
	.align		4
.L_1219:
        /*0680*/ 	.byte	0x04, 0x36
        /*0682*/ 	.short	(.L_1221 - .L_1220)
.L_1220:
        /*0684*/ 	.word	0x00000008
.L_1221:


//--------------------- .nv.info._Z25selective_scan_bwd_kernelI32Selective_Scan_bwd_kernel_traitsILi128ELi16ELb0ELb1ELb0ELb1ELb1EfN3c107complexIfEEEEv12SSMParamsBwd --------------------------
	.section	.nv.info._Z25selective_scan_bwd_kernelI32Selective_Scan_bwd_kernel_traitsILi128ELi16ELb0ELb1ELb0ELb1ELb1EfN3c107complexIfEEEEv12SSMParamsBwd,"",@"SHT_CUDA_INFO"
	.sectionflags	@""
	.align	4


	//----- nvinfo : EIATTR_CUDA_API_VERSION
	.align		4
        /*0000*/ 	.byte	0x04, 0x37
        /*0002*/ 	.short	(.L_1223 - .L_1222)
.L_1222:
        /*0004*/ 	.word	0x00000082


	//----- nvinfo : EIATTR_KPARAM_INFO
	.align		4
.L_1223:
        /*0008*/ 	.byte	0x04, 0x17
        /*000a*/ 	.short	(.L_1225 - .L_1224)
.L_1224:
        /*000c*/ 	.word	0x00000000
        /*0010*/ 	.short	0x0000
        /*0012*/ 	.short	0x0000
        /*0014*/ 	.byte	0x00, 0xf0, 0xc1, 0x07


	//----- nvinfo : EIATTR_SPARSE_MMA_MASK
	.align		4
.L_1225:
        /*0018*/ 	.byte	0x03, 0x50
        /*001a*/ 	.short	0x0000


	//----- nvinfo : EIATTR_MAXREG_COUNT
	.align		4
        /*001c*/ 	.byte	0x03, 0x1b
        /*001e*/ 	.short	0x00ff


	//----- nvinfo : EIATTR_NUM_BARRIERS
	.align		4
        /*0020*/ 	.byte	0x02, 0x4c
        /*0022*/ 	.byte	0x01
	.zero		1


	//----- nvinfo : EIATTR_ANNOTATIONS
	.align		4
        /*0024*/ 	.byte	0x04, 0x55
        /*0026*/ 	.short	(.L_1227 - .L_1226)


	//   ....[0]....
.L_1226:
        /* <DEDUP_REMOVED lines=16> */


	//----- nvinfo : EIATTR_MERCURY_ISA_VERSION
	.align		4
.L_1227:
        /*0118*/ 	.byte	0x03, 0x5f
        /*011a*/ 	.short	0x0101


	//----- nvinfo : EIATTR_INT_WARP_WIDE_INSTR_OFFSETS
	.align		4
        /*011c*/ 	.byte	0x04, 0x31
        /*011e*/ 	.short	(.L_1229 - .L_1228)


	//   ....[0]....
.L_1228:
        /*0120*/ 	.word	0x0000ab80


	//   ....[1]....
        /*0124*/ 	.word	0x0000c0a0


	//----- nvinfo : EIATTR_COOP_GROUP_MASK_REGIDS
	.align		4
.L_1229:
        /*0128*/ 	.byte	0x04, 0x29
        /*012a*/ 	.short	(.L_1231 - .L_1230)


	//   ....[0]....
.L_1230:
        /*012c*/ 	.word	0xffffffff


	//   ....[1]....
        /*0130*/ 	.word	0xffffffff


	//   ....[2]....
        /*0134*/ 	.word	0xffffffff


	//   ....[3]....
        /*0138*/ 	.word	0xffffffff


	//   ....[4]....
        /*013c*/ 	.word	0xffffffff


	//   ....[5]....
        /*0140*/ 	.word	0xffffffff


	//   ....[6]....
        /*0144*/ 	.word	0xffffffff


	//   ....[7]....
        /*0148*/ 	.word	0xffffffff


	//   ....[8]....
        /*014c*/ 	.word	0xffffffff


	//   ....[9]....
        /*0150*/ 	.word	0xffffffff


	//   ....[10]....
        /*0154*/ 	.word	0xffffffff


	//   ....[11]....
        /*0158*/ 	.word	0xffffffff


	//   ....[12]....
        /*015c*/ 	.word	0xffffffff


	//   ....[13]....
        /*0160*/ 	.word	0xffffffff


	//   ....[14]....
        /*0164*/ 	.word	0xffffffff


	//   ....[15]....
        /*0168*/ 	.word	0xffffffff


	//   ....[16]....
        /*016c*/ 	.word	0xffffffff


	//   ....[17]....
        /*0170*/ 	.word	0xffffffff


	//   ....[18]....
        /*0174*/ 	.word	0xffffffff


	//   ....[19]....
        /*0178*/ 	.word	0xffffffff


	//   ....[20]....
        /*017c*/ 	.word	0xffffffff


	//   ....[21]....
        /*0180*/ 	.word	0xffffffff


	//   ....[22]....
        /*0184*/ 	.word	0xffffffff


	//   ....[23]....
        /*0188*/ 	.word	0xffffffff


	//   ....[24]....
        /*018c*/ 	.word	0xffffffff


	//   ....[25]....
        /*0190*/ 	.word	0xffffffff


	//   ....[26]....
        /*0194*/ 	.word	0xffffffff


	//   ....[27]....
        /*0198*/ 	.word	0xffffffff


	//   ....[28]....
        /*019c*/ 	.word	0xffffffff


	//   ....[29]....
        /*01a0*/ 	.word	0xffffffff


	//   ....[30]....
        /*01a4*/ 	.word	0xffffffff


	//   ....[31]....
        /*01a8*/ 	.word	0xffffffff


	//   ....[32]....
        /*01ac*/ 	.word	0xffffffff


	//   ....[33]....
        /*01b0*/ 	.word	0xffffffff


	//   ....[34]....
        /*01b4*/ 	.word	0xffffffff


	//   ....[35]....
        /*01b8*/ 	.word	0xffffffff


	//   ....[36]....
        /*01bc*/ 	.word	0xffffffff


	//   ....[37]....
        /*01c0*/ 	.word	0xffffffff


	//   ....[38]....
        /*01c4*/ 	.word	0xffffffff


	//   ....[39]....
        /*01c8*/ 	.word	0xffffffff


	//   ....[40]....
        /*01cc*/ 	.word	0xffffffff


	//   ....[41]....
        /*01d0*/ 	.word	0xffffffff


	//   ....[42]....
        /*01d4*/ 	.word	0xffffffff


	//   ....[43]....
        /*01d8*/ 	.word	0xffffffff


	//   ....[44]....
        /*01dc*/ 	.word	0xffffffff


	//   ....[45]....
        /*01e0*/ 	.word	0xffffffff


	//   ....[46]....
        /*01e4*/ 	.word	0xffffffff


	//   ....[47]....
        /*01e8*/ 	.word	0xffffffff


	//   ....[48]....
        /*01ec*/ 	.word	0xffffffff


	//   ....[49]....
        /*01f0*/ 	.word	0xffffffff


	//   ....[50]....
        /*01f4*/ 	.word	0xffffffff


	//   ....[51]....
        /*01f8*/ 	.word	0xffffffff


	//   ....[52]....
        /*01fc*/ 	.word	0xffffffff


	//   ....[53]....
        /*0200*/ 	.word	0xffffffff


	//   ....[54]....
        /*0204*/ 	.word	0xffffffff


	//   ....[55]....
        /*0208*/ 	.word	0xffffffff


	//   ....[56]....
        /*020c*/ 	.word	0xffffffff


	//   ....[57]....
        /*0210*/ 	.word	0xffffffff


	//   ....[58]....
        /*0214*/ 	.word	0xffffffff


	//   ....[59]....
        /*0218*/ 	.word	0xffffffff


	//   ....[60]....
        /*021c*/ 	.word	0xffffffff


	//   ....[61]....
        /*0220*/ 	.word	0xffffffff


	//   ....[62]....
        /*0224*/ 	.word	0xffffffff


	//   ....[63]....
        /*0228*/ 	.word	0xffffffff


	//   ....[64]....
        /*022c*/ 	.word	0xffffffff


	//   ....[65]....
        /*0230*/ 	.word	0xffffffff


	//   ....[66]....
        /*0234*/ 	.word	0xffffffff


	//   ....[67]....
        /*0238*/ 	.word	0xffffffff


	//   ....[68]....
        /*023c*/ 	.word	0xffffffff


	//   ....[69]....
        /*0240*/ 	.word	0xffffffff


	//   ....[70]....
        /*0244*/ 	.word	0xffffffff


	//   ....[71]....
        /*0248*/ 	.word	0xffffffff


	//   ....[72]....
        /*024c*/ 	.word	0xffffffff


	//   ....[73]....
        /*0250*/ 	.word	0xffffffff


	//   ....[74]....
        /*0254*/ 	.word	0xffffffff


	//   ....[75]....
        /*0258*/ 	.word	0xffffffff


	//   ....[76]....
        /*025c*/ 	.word	0xffffffff


	//   ....[77]....
        /*0260*/ 	.word	0xffffffff


	//   ....[78]....
        /*0264*/ 	.word	0xffffffff


	//   ....[79]....
        /*0268*/ 	.word	0xffffffff


	//   ....[80]....
        /*026c*/ 	.word	0xffffffff


	//   ....[81]....
        /*0270*/ 	.word	0xffffffff


	//   ....[82]....
        /*0274*/ 	.word	0xffffffff


	//   ....[83]....
        /*0278*/ 	.word	0xffffffff


	//   ....[84]....
        /*027c*/ 	.word	0xffffffff


	//   ....[85]....
        /*0280*/ 	.word	0xffffffff


	//   ....[86]....
        /*0284*/ 	.word	0xffffffff


	//   ....[87]....
        /*0288*/ 	.word	0xffffffff


	//   ....[88]....
        /*028c*/ 	.word	0xffffffff


	//   ....[89]....
        /*0290*/ 	.word	0xffffffff


	//   ....[90]....
        /*0294*/ 	.word	0xffffffff


	//   ....[91]....
        /*0298*/ 	.word	0xffffffff


	//   ....[92]....
        /*029c*/ 	.word	0xffffffff


	//   ....[93]....
        /*02a0*/ 	.word	0xffffffff


	//   ....[94]....
        /*02a4*/ 	.word	0xffffffff


	//   ....[95]....
        /*02a8*/ 	.word	0xffffffff


	//   ....[96]....
        /*02ac*/ 	.word	0xffffffff


	//   ....[97]....
        /*02b0*/ 	.word	0xffffffff


	//   ....[98]....
        /*02b4*/ 	.word	0xffffffff


	//   ....[99]....
        /*02b8*/ 	.word	0xffffffff


	//   ....[100]....
        /*02bc*/ 	.word	0xffffffff


	//   ....[101]....
        /*02c0*/ 	.word	0x0500004f


	//   ....[102]....
        /*02c4*/ 	.word	0x0500004f


	//   ....[103]....
        /*02c8*/ 	.word	0x0500004f


	//   ....[104]....
        /*02cc*/ 	.word	0x0500004f


	//   ....[105]....
        /*02d0*/ 	.word	0x0500004f


	//   ....[106]....
        /*02d4*/ 	.word	0x0500004f


	//   ....[107]....
        /*02d8*/ 	.word	0x0500004f


	//   ....[108]....
        /*02dc*/ 	.word	0x0500004f


	//   ....[109]....
        /*02e0*/ 	.word	0x0500004f


	//   ....[110]....
        /*02e4*/ 	.word	0x0500004f


	//   ....[111]....
        /*02e8*/ 	.word	0x0500004f


	//   ....[112]....
        /*02ec*/ 	.word	0x0500004f


	//   ....[113]....
        /*02f0*/ 	.word	0x0500004f


	//   ....[114]....
        /*02f4*/ 	.word	0x0500004f


	//   ....[115]....
        /*02f8*/ 	.word	0x0500004f


	//   ....[116]....
        /*02fc*/ 	.word	0x0500004f


	//   ....[117]....
        /*0300*/ 	.word	0x0500004f


	//   ....[118]....
        /*0304*/ 	.word	0x0500004f


	//   ....[119]....
        /*0308*/ 	.word	0x0500004f


	//   ....[120]....
        /*030c*/ 	.word	0x0500004f


	//   ....[121]....
        /*0310*/ 	.word	0x0500004f


	//   ....[122]....
        /*0314*/ 	.word	0x0500004f


	//   ....[123]....
        /*0318*/ 	.word	0x0500004f


	//   ....[124]....
        /*031c*/ 	.word	0x0500004f


	//   ....[125]....
        /*0320*/ 	.word	0x0500004f


	//   ....[126]....
        /*0324*/ 	.word	0x0500004f


	//   ....[127]....
        /*0328*/ 	.word	0x0500004f


	//   ....[128]....
        /*032c*/ 	.word	0x0500004f


	//   ....[129]....
        /*0330*/ 	.word	0x0500004f


	//   ....[130]....
        /*0334*/ 	.word	0x0500004f


	//   ....[131]....
        /*0338*/ 	.word	0x0500004f


	//   ....[132]....
        /*033c*/ 	.word	0x0500004f


	//   ....[133]....
        /*0340*/ 	.word	0x0500004f


	//   ....[134]....
        /*0344*/ 	.word	0x0500004f


	//   ....[135]....
        /*0348*/ 	.word	0x0500004f


	//   ....[136]....
        /*034c*/ 	.word	0x0500004f


	//   ....[137]....
        /*0350*/ 	.word	0x0500004f


	//   ....[138]....
        /*0354*/ 	.word	0x0500004f


	//   ....[139]....
        /*0358*/ 	.word	0x0500004f


	//   ....[140]....
        /*035c*/ 	.word	0x0500004f


	//   ....[141]....
        /*0360*/ 	.word	0x0500004f


	//   ....[142]....
        /*0364*/ 	.word	0x0500004f


	//   ....[143]....
        /*0368*/ 	.word	0x0500004f


	//   ....[144]....
        /*036c*/ 	.word	0x0500004f


	//   ....[145]....
        /*0370*/ 	.word	0x0500004f


	//   ....[146]....
        /*0374*/ 	.word	0x0500004f


	//   ....[147]....
        /*0378*/ 	.word	0x0500004f


	//   ....[148]....
        /*037c*/ 	.word	0x0500004f


	//   ....[149]....
        /*0380*/ 	.word	0x0500004f


	//   ....[150]....
        /*0384*/ 	.word	0x0500004f


	//   ....[151]....
        /*0388*/ 	.word	0x0500004f


	//   ....[152]....
        /*038c*/ 	.word	0x0500004f


	//   ....[153]....
        /*0390*/ 	.word	0x0500004f


	//   ....[154]....
        /*0394*/ 	.word	0x0500004f


	//   ....[155]....
        /*0398*/ 	.word	0x0500004f


	//   ....[156]....
        /*039c*/ 	.word	0x0500004f


	//   ....[157]....
        /*03a0*/ 	.word	0x0500004f


	//   ....[158]....
        /*03a4*/ 	.word	0x0500004f


	//   ....[159]....
        /*03a8*/ 	.word	0x0500004f


	//   ....[160]....
        /*03ac*/ 	.word	0x0500004f


	//   ....[161]....
        /*03b0*/ 	.word	0x0500004f


	//   ....[162]....
        /*03b4*/ 	.word	0x0500004f


	//   ....[163]....
        /*03b8*/ 	.word	0x0500004f


	//   ....[164]....
        /*03bc*/ 	.word	0x0500004f


	//----- nvinfo : EIATTR_COOP_GROUP_INSTR_OFFSETS
	.align		4
.L_1231:
        /*03c0*/ 	.byte	0x04, 0x28
        /*03c2*/ 	.short	(.L_1233 - .L_1232)


	//   ....[0]....
.L_1232:
        /*03c4*/ 	.word	0x000013c0


	//   ....[1]....
        /*03c8*/ 	.word	0x00001930


	//   ....[2]....
        /*03cc*/ 	.word	0x00001f30


	//   ....[3]....
        /*03d0*/ 	.word	0x000049a0


	//   ....[4]....
        /*03d4*/ 	.word	0x00004ff0


	//   ....[5]....
        /*03d8*/ 	.word	0x00005910


	//   ....[6]....
        /*03dc*/ 	.word	0x000061e0


	//   ....[7]....
        /*03e0*/ 	.word	0x00007b80


	//   ....[8]....
        /*03e4*/ 	.word	0x00009950


	//   ....[9]....
        /*03e8*/ 	.word	0x00009960


	//   ....[10]....
        /*03ec*/ 	.word	0x00009970


	//   ....[11]....
        /*03f0*/ 	.word	0x000099c0


	//   ....[12]....
        /*03f4*/ 	.word	0x00009a10


	//   ....[13]....
        /*03f8*/ 	.word	0x00009a20


	//   ....[14]....
        /*03fc*/ 	.word	0x00009a50


	//   ....[15]....
        /*0400*/ 	.word	0x00009a80


	//   ....[16]....
        /*0404*/ 	.word	0x00009ad0


	//   ....[17]....
        /*0408*/ 	.word	0x00009b20


	//   ....[18]....
        /*040c*/ 	.word	0x00009b30


	//   ....[19]....
        /*0410*/ 	.word	0x00009b40


	//   ....[20]....
        /*0414*/ 	.word	0x00009bf0


	//   ....[21]....
        /*0418*/ 	.word	0x00009c00


	//   ....[22]....
        /*041c*/ 	.word	0x00009c10


	//   ....[23]....
        /*0420*/ 	.word	0x00009c20


	//   ....[24]....
        /*0424*/ 	.word	0x00009cd0


	//   ....[25]....
        /*0428*/ 	.word	0x00009ce0


	//   ....[26]....
        /*042c*/ 	.word	0x00009cf0


	//   ....[27]....
        /*0430*/ 	.word	0x00009d00


	//   ....[28]....
        /*0434*/ 	.word	0x00009e60


	//   ....[29]....
        /*0438*/ 	.word	0x00009e70


	//   ....[30]....
        /*043c*/ 	.word	0x00009e80


	//   ....[31]....
        /*0440*/ 	.word	0x00009e90


	//   ....[32]....
        /*0444*/ 	.word	0x00009ea0


	//   ....[33]....
        /*0448*/ 	.word	0x00009eb0


	//   ....[34]....
        /*044c*/ 	.word	0x00009ec0


	//   ....[35]....
        /*0450*/ 	.word	0x00009ed0


	//   ....[36]....
        /*0454*/ 	.word	0x0000b4a0


	//   ....[37]....
        /*0458*/ 	.word	0x0000b4b0


	//   ....[38]....
        /*045c*/ 	.word	0x0000b4c0


	//   ....[39]....
        /*0460*/ 	.word	0x0000b4d0


	//   ....[40]....
        /*0464*/ 	.word	0x0000b600


	//   ....[41]....
        /*0468*/ 	.word	0x0000b610


	//   ....[42]....
        /*046c*/ 	.word	0x0000b620


	//   ....[43]....
        /*0470*/ 	.word	0x0000b630


	//   ....[44]....
        /*0474*/ 	.word	0x0000b760


	//   ....[45]....
        /*0478*/ 	.word	0x0000b770


	//   ....[46]....
        /*047c*/ 	.word	0x0000b780


	//   ....[47]....
        /*0480*/ 	.word	0x0000b790


	//   ....[48]....
        /*0484*/ 	.word	0x0000b8c0


	//   ....[49]....
        /*0488*/ 	.word	0x0000b8d0


	//   ....[50]....
        /*048c*/ 	.word	0x0000b8e0


	//   ....[51]....
        /*0490*/ 	.word	0x0000b8f0


	//   ....[52]....
        /*0494*/ 	.word	0x0000ba20


	//   ....[53]....
        /*0498*/ 	.word	0x0000ba30


	//   ....[54]....
        /*049c*/ 	.word	0x0000ba40


	//   ....[55]....
        /*04a0*/ 	.word	0x0000ba50


	//   ....[56]....
        /*04a4*/ 	.word	0x0000bb80


	//   ....[57]....
        /*04a8*/ 	.word	0x0000bb90


	//   ....[58]....
        /*04ac*/ 	.word	0x0000bba0


	//   ....[59]....
        /*04b0*/ 	.word	0x0000bbb0


	//   ....[60]....
        /*04b4*/ 	.word	0x0000bbc0


	//   ....[61]....
        /*04b8*/ 	.word	0x0000bbd0


	//   ....[62]....
        /*04bc*/ 	.word	0x0000bc10


	//   ....[63]....
        /*04c0*/ 	.word	0x0000bc40


	//   ....[64]....
        /*04c4*/ 	.word	0x0000bc80


	//   ....[65]....
        /*04c8*/ 	.word	0x0000bca0


	//   ....[66]....
        /*04cc*/ 	.word	0x0000bcc0


	//   ....[67]....
        /*04d0*/ 	.word	0x0000bcd0


	//   ....[68]....
        /*04d4*/ 	.word	0x0000ef80


	//   ....[69]....
        /*04d8*/ 	.word	0x0000efc0


	//   ....[70]....
        /*04dc*/ 	.word	0x0000f000


	//   ....[71]....
        /*04e0*/ 	.word	0x0000f040


	//   ....[72]....
        /*04e4*/ 	.word	0x0000f150


	//   ....[73]....
        /*04e8*/ 	.word	0x0000f190


	//   ....[74]....
        /*04ec*/ 	.word	0x0000f1d0


	//   ....[75]....
        /*04f0*/ 	.word	0x0000f210


	//   ....[76]....
        /*04f4*/ 	.word	0x0000f320


	//   ....[77]....
        /*04f8*/ 	.word	0x0000f360


	//   ....[78]....
        /*04fc*/ 	.word	0x0000f3a0


	//   ....[79]....
        /*0500*/ 	.word	0x0000f3e0


	//   ....[80]....
        /*0504*/ 	.word	0x0000f4f0


	//   ....[81]....
        /*0508*/ 	.word	0x0000f530


	//   ....[82]....
        /*050c*/ 	.word	0x0000f570


	//   ....[83]....
        /*0510*/ 	.word	0x0000f5b0


	//   ....[84]....
        /*0514*/ 	.word	0x0000f6b0


	//   ....[85]....
        /*0518*/ 	.word	0x0000f6d0


	//   ....[86]....
        /*051c*/ 	.word	0x0000f6f0


	//   ....[87]....
        /*0520*/ 	.word	0x0000f700


	//   ....[88]....
        /*0524*/ 	.word	0x000100d0


	//   ....[89]....
        /*0528*/ 	.word	0x000107c0


	//   ....[90]....
        /*052c*/ 	.word	0x00010f20


	//   ....[91]....
        /*0530*/ 	.word	0x00011560


	//   ....[92]....
        /*0534*/ 	.word	0x00011590


	//   ....[93]....
        /*0538*/ 	.word	0x000115c0


	//   ....[94]....
        /*053c*/ 	.word	0x00011620


	//   ....[95]....
        /*0540*/ 	.word	0x00011660


	//   ....[96]....
        /*0544*/ 	.word	0x00011870


	//   ....[97]....
        /*0548*/ 	.word	0x00011890


	//   ....[98]....
        /*054c*/ 	.word	0x000118c0


	//   ....[99]....
        /*0550*/ 	.word	0x00011900


	//   ....[100]....
        /*0554*/ 	.word	0x00011920


	//   ....[101]....
        /*0558*/ 	.word	0x00011dc0


	//   ....[102]....
        /*055c*/ 	.word	0x00011e10


	//   ....[103]....
        /*0560*/ 	.word	0x00011e60


	//   ....[104]....
        /*0564*/ 	.word	0x00011eb0


	//   ....[105]....
        /*0568*/ 	.word	0x00011fc0


	//   ....[106]....
        /*056c*/ 	.word	0x00012010


	//   ....[107]....
        /*0570*/ 	.word	0x00012060


	//   ....[108]....
        /*0574*/ 	.word	0x000120b0


	//   ....[109]....
        /*0578*/ 	.word	0x000121c0


	//   ....[110]....
        /*057c*/ 	.word	0x00012210


	//   ....[111]....
        /*0580*/ 	.word	0x00012260


	//   ....[112]....
        /*0584*/ 	.word	0x000122b0


	//   ....[113]....
        /*0588*/ 	.word	0x000123c0


	//   ....[114]....
        /*058c*/ 	.word	0x00012410


	//   ....[115]....
        /*0590*/ 	.word	0x00012460


	//   ....[116]....
        /*0594*/ 	.word	0x000124b0


	//   ....[117]....
        /*0598*/ 	.word	0x000125c0


	//   ....[118]....
        /*059c*/ 	.word	0x00012610


	//   ....[119]....
        /*05a0*/ 	.word	0x00012660


	//   ....[120]....
        /*05a4*/ 	.word	0x000126b0


	//   ....[121]....
        /*05a8*/ 	.word	0x00012750


	//   ....[122]....
        /*05ac*/ 	.word	0x000127f0


	//   ....[123]....
        /*05b0*/ 	.word	0x00012890


	//   ....[124]....
        /*05b4*/ 	.word	0x00012930


	//   ....[125]....
        /*05b8*/ 	.word	0x000129d0


	//   ....[126]....
        /*05bc*/ 	.word	0x00012a70


	//   ....[127]....
        /*05c0*/ 	.word	0x00012ac0


	//   ....[128]....
        /*05c4*/ 	.word	0x00012b10


	//   ....[129]....
        /*05c8*/ 	.word	0x00012b60


	//   ....[130]....
        /*05cc*/ 	.word	0x00012bc0


	//   ....[131]....
        /*05d0*/ 	.word	0x00012c10


	//   ....[132]....
        /*05d4*/ 	.word	0x00012c60


	//   ....[133]....
        /*05d8*/ 	.word	0x00012cf0


	//   ....[134]....
        /*05dc*/ 	.word	0x00012d40


	//   ....[135]....
        /*05e0*/ 	.word	0x00012d90


	//   ....[136]....
        /*05e4*/ 	.word	0x00012de0


	//   ....[137]....
        /*05e8*/ 	.word	0x00012e80


	//   ....[138]....
        /*05ec*/ 	.word	0x00012f10


	//   ....[139]....
        /*05f0*/ 	.word	0x00012f60


	//   ....[140]....
        /*05f4*/ 	.word	0x00012fb0


	//   ....[141]....
        /*05f8*/ 	.word	0x00013050


	//   ....[142]....
        /*05fc*/ 	.word	0x000130e0


	//   ....[143]....
        /*0600*/ 	.word	0x00013130


	//   ....[144]....
        /*0604*/ 	.word	0x00013180


	//   ....[145]....
        /*0608*/ 	.word	0x00013220


	//   ....[146]....
        /*060c*/ 	.word	0x000132b0


	//   ....[147]....
        /*0610*/ 	.word	0x00013300


	//   ....[148]....
        /*0614*/ 	.word	0x00013350


	//   ....[149]....
        /*0618*/ 	.word	0x000133f0


	//   ....[150]....
        /*061c*/ 	.word	0x00013480


	//   ....[151]....
        /*0620*/ 	.word	0x000134d0


	//   ....[152]....
        /*0624*/ 	.word	0x00013520


	//   ....[153]....
        /*0628*/ 	.word	0x000135c0


	//   ....[154]....
        /*062c*/ 	.word	0x00013670


	//   ....[155]....
        /*0630*/ 	.word	0x000136c0


	//   ....[156]....
        /*0634*/ 	.word	0x000137c0


	//   ....[157]....
        /*0638*/ 	.word	0x00013810


	//   ....[158]....
        /*063c*/ 	.word	0x00013860


	//   ....[159]....
        /*0640*/ 	.word	0x000138b0


	//   ....[160]....
        /*0644*/ 	.word	0x00013900


	//   ....[161]....
        /*0648*/ 	.word	0x00013940


	//   ....[162]....
        /*064c*/ 	.word	0x00013990


	//   ....[163]....
        /*0650*/ 	.word	0x000139e0


	//   ....[164]....
        /*0654*/ 	.word	0x00013a30


	//----- nvinfo : EIATTR_VRC_CTA_INIT_COUNT
	.align		4
.L_1233:
        /*0658*/ 	.byte	0x02, 0x4a
	.zero		1
	.zero		1


	//----- nvinfo : EIATTR_EXIT_INSTR_OFFSETS
	.align		4
        /*065c*/ 	.byte	0x04, 0x1c
        /*065e*/ 	.short	(.L_1235 - .L_1234)


	//   ....[0]....
.L_1234:
        /*0660*/ 	.word	0x00011a60


	//   ....[1]....
        /*0664*/ 	.word	0x00011d60


	//----- nvinfo : EIATTR_MAX_THREADS
	.align		4
.L_1235:
        /*0668*/ 	.byte	0x04, 0x05
        /*066a*/ 	.short	(.L_1237 - .L_1236)
.L_1236:
        /*066c*/ 	.word	0x00000080
        /*0670*/ 	.word	0x00000001
        /*0674*/ 	.word	0x00000001


	//----- nvinfo : EIATTR_CRS_STACK_SIZE
	.align		4
.L_1237:
        /*0678*/ 	.byte	0x04, 0x1e
        /*067a*/ 	.short	(.L_1239 - .L_1238)
.L_1238:
        /*067c*/ 	.word	0x00000000


	//----- nvinfo : EIATTR_CBANK_PARAM_SIZE
	.align		4
.L_1239:
        /*0680*/ 	.byte	0x03, 0x19
        /*0682*/ 	.short	0x01f0


	//----- nvinfo : EIATTR_PARAM_CBANK
	.align		4
        /*0684*/ 	.byte	0x04, 0x0a
        /*0686*/ 	.short	(.L_1241 - .L_1240)
	.align		4
.L_1240:
        /*0688*/ 	.word	index@(.nv.constant0._Z25selective_scan_bwd_kernelI32Selective_Scan_bwd_kernel_traitsILi128ELi16ELb0ELb1ELb0ELb1ELb1EfN3c107complexIfEEEEv12SSMParamsBwd)
        /*068c*/ 	.short	0x0380
        /*068e*/ 	.short	0x01f0


	//----- nvinfo : EIATTR_SW_WAR
	.align		4
.L_1241:
        /*0690*/ 	.byte	0x04, 0x36
        /*0692*/ 	.short	(.L_1243 - .L_1242)
.L_1242:
        /*0694*/ 	.word	0x00000008
.L_1243:


//--------------------- .nv.info._Z25selective_scan_bwd_kernelI32Selective_Scan_bwd_kernel_traitsILi128ELi16ELb0ELb1ELb1ELb0ELb0EfN3c107complexIfEEEEv12SSMParamsBwd --------------------------
	.section	.nv.info._Z25selective_scan_bwd_kernelI32Selective_Scan_bwd_kernel_traitsILi128ELi16ELb0ELb1ELb1ELb0ELb0EfN3c107complexIfEEEEv12SSMParamsBwd,"",@"SHT_CUDA_INFO"
	.sectionflags	@""
	.align	4


	//----- nvinfo : EIATTR_CUDA_API_VERSION
	.align		4
        /*0000*/ 	.byte	0x04, 0x37
        /*0002*/ 	.short	(.L_1245 - .L_1244)
.L_1244:
        /*0004*/ 	.word	0x00000082


	//----- nvinfo : EIATTR_KPARAM_INFO
	.align		4
.L_1245:
        /*0008*/ 	.byte	0x04, 0x17
        /*000a*/ 	.short	(.L_1247 - .L_1246)
.L_1246:
        /*000c*/ 	.word	0x00000000
        /*0010*/ 	.short	0x0000
        /*0012*/ 	.short	0x0000
        /*0014*/ 	.byte	0x00, 0xf0, 0xc1, 0x07


	//----- nvinfo : EIATTR_SPARSE_MMA_MASK
	.align		4
.L_1247:
        /*0018*/ 	.byte	0x03, 0x50
        /*001a*/ 	.short	0x0000


	//----- nvinfo : EIATTR_MAXREG_COUNT
	.align		4
        /*001c*/ 	.byte	0x03, 0x1b
        /*001e*/ 	.short	0x00ff


	//----- nvinfo : EIATTR_NUM_BARRIERS
	.align		4
        /*0020*/ 	.byte	0x02, 0x4c
        /*0022*/ 	.byte	0x01
	.zero		1


	//----- nvinfo : EIATTR_ANNOTATIONS
	.align		4
        /*0024*/ 	.byte	0x04, 0x55
        /*0026*/ 	.short	(.L_1249 - .L_1248)


	//   ....[0]....
.L_1248:
        /* <DEDUP_REMOVED lines=17> */


	//----- nvinfo : EIATTR_MERCURY_ISA_VERSION
	.align		4
.L_1249:
        /*0128*/ 	.byte	0x03, 0x5f
        /*012a*/ 	.short	0x0101


	//----- nvinfo : EIATTR_INT_WARP_WIDE_INSTR_OFFSETS
	.align		4
        /*012c*/ 	.byte	0x04, 0x31
        /*012e*/ 	.short	(.L_1251 - .L_1250)


	//   ....[0]....
.L_1250:
        /*0130*/ 	.word	0x000071c0


	//   ....[1]....
        /*0134*/ 	.word	0x000086d0


	//----- nvinfo : EIATTR_COOP_GROUP_MASK_REGIDS
	.align		4
.L_1251:
        /*0138*/ 	.byte	0x04, 0x29
        /*013a*/ 	.short	(.L_1253 - .L_1252)


	//   ....[0]....
.L_1252:
        /*013c*/ 	.word	0xffffffff


	//   ....[1]....
        /*0140*/ 	.word	0xffffffff


	//   ....[2]....
        /*0144*/ 	.word	0xffffffff


	//   ....[3]....
        /*0148*/ 	.word	0xffffffff


	//   ....[4]....
        /*014c*/ 	.word	0xffffffff


	//   ....[5]....
        /*0150*/ 	.word	0xffffffff


	//   ....[6]....
        /*0154*/ 	.word	0xffffffff


	//   ....[7]....
        /*0158*/ 	.word	0xffffffff


	//   ....[8]....
        /*015c*/ 	.word	0xffffffff


	//   ....[9]....
        /*0160*/ 	.word	0xffffffff


	//   ....[10]....
        /*0164*/ 	.word	0xffffffff


	//   ....[11]....
        /*0168*/ 	.word	0xffffffff


	//   ....[12]....
        /*016c*/ 	.word	0xffffffff


	//   ....[13]....
        /*0170*/ 	.word	0xffffffff


	//   ....[14]....
        /*0174*/ 	.word	0xffffffff


	//   ....[15]....
        /*0178*/ 	.word	0xffffffff


	//   ....[16]....
        /*017c*/ 	.word	0xffffffff


	//   ....[17]....
        /*0180*/ 	.word	0xffffffff


	//   ....[18]....
        /*0184*/ 	.word	0xffffffff


	//   ....[19]....
        /*0188*/ 	.word	0xffffffff


	//   ....[20]....
        /*018c*/ 	.word	0xffffffff


	//   ....[21]....
        /*0190*/ 	.word	0xffffffff


	//   ....[22]....
        /*0194*/ 	.word	0xffffffff


	//   ....[23]....
        /*0198*/ 	.word	0xffffffff


	//   ....[24]....
        /*019c*/ 	.word	0xffffffff


	//   ....[25]....
        /*01a0*/ 	.word	0xffffffff


	//   ....[26]....
        /*01a4*/ 	.word	0xffffffff


	//   ....[27]....
        /*01a8*/ 	.word	0xffffffff


	//   ....[28]....
        /*01ac*/ 	.word	0xffffffff


	//   ....[29]....
        /*01b0*/ 	.word	0xffffffff


	//   ....[30]....
        /*01b4*/ 	.word	0xffffffff


	//   ....[31]....
        /*01b8*/ 	.word	0xffffffff


	//   ....[32]....
        /*01bc*/ 	.word	0xffffffff


	//   ....[33]....
        /*01c0*/ 	.word	0xffffffff


	//   ....[34]....
        /*01c4*/ 	.word	0xffffffff


	//   ....[35]....
        /*01c8*/ 	.word	0xffffffff


	//   ....[36]....
        /*01cc*/ 	.word	0xffffffff


	//   ....[37]....
        /*01d0*/ 	.word	0xffffffff


	//   ....[38]....
        /*01d4*/ 	.word	0xffffffff


	//   ....[39]....
        /*01d8*/ 	.word	0xffffffff


	//   ....[40]....
        /*01dc*/ 	.word	0xffffffff


	//   ....[41]....
        /*01e0*/ 	.word	0xffffffff


	//   ....[42]....
        /*01e4*/ 	.word	0xffffffff


	//   ....[43]....
        /*01e8*/ 	.word	0xffffffff


	//   ....[44]....
        /*01ec*/ 	.word	0xffffffff


	//   ....[45]....
        /*01f0*/ 	.word	0xffffffff


	//   ....[46]....
        /*01f4*/ 	.word	0xffffffff


	//   ....[47]....
        /*01f8*/ 	.word	0xffffffff


	//   ....[48]....
        /*01fc*/ 	.word	0xffffffff


	//   ....[49]....
        /*0200*/ 	.word	0xffffffff


	//   ....[50]....
        /*0204*/ 	.word	0xffffffff


	//   ....[51]....
        /*0208*/ 	.word	0xffffffff


	//   ....[52]....
        /*020c*/ 	.word	0xffffffff


	//   ....[53]....
        /*0210*/ 	.word	0xffffffff


	//   ....[54]....
        /*0214*/ 	.word	0xffffffff


	//   ....[55]....
        /*0218*/ 	.word	0xffffffff


	//   ....[56]....
        /*021c*/ 	.word	0xffffffff


	//   ....[57]....
        /*0220*/ 	.word	0xffffffff


	//   ....[58]....
        /*0224*/ 	.word	0xffffffff


	//   ....[59]....
        /*0228*/ 	.word	0xffffffff


	//   ....[60]....
        /*022c*/ 	.word	0xffffffff


	//   ....[61]....
        /*0230*/ 	.word	0xffffffff


	//   ....[62]....
        /*0234*/ 	.word	0xffffffff


	//   ....[63]....
        /*0238*/ 	.word	0xffffffff


	//   ....[64]....
        /*023c*/ 	.word	0xffffffff


	//   ....[65]....
        /*0240*/ 	.word	0xffffffff


	//   ....[66]....
        /*0244*/ 	.word	0xffffffff


	//   ....[67]....
        /*0248*/ 	.word	0xffffffff


	//   ....[68]....
        /*024c*/ 	.word	0xffffffff


	//   ....[69]....
        /*0250*/ 	.word	0xffffffff


	//   ....[70]....
        /*0254*/ 	.word	0xffffffff


	//   ....[71]....
        /*0258*/ 	.word	0xffffffff


	//   ....[72]....
        /*025c*/ 	.word	0xffffffff


	//   ....[73]....
        /*0260*/ 	.word	0xffffffff


	//   ....[74]....
        /*0264*/ 	.word	0xffffffff


	//   ....[75]....
        /*0268*/ 	.word	0xffffffff


	//   ....[76]....
        /*026c*/ 	.word	0xffffffff


	//   ....[77]....
        /*0270*/ 	.word	0xffffffff


	//   ....[78]....
        /*0274*/ 	.word	0xffffffff


	//   ....[79]....
        /*0278*/ 	.word	0xffffffff


	//   ....[80]....
        /*027c*/ 	.word	0xffffffff


	//   ....[81]....
        /*0280*/ 	.word	0xffffffff


	//   ....[82]....
        /*0284*/ 	.word	0xffffffff


	//   ....[83]....
        /*0288*/ 	.word	0xffffffff


	//   ....[84]....
        /*028c*/ 	.word	0xffffffff


	//   ....[85]....
        /*0290*/ 	.word	0xffffffff


	//   ....[86]....
        /*0294*/ 	.word	0xffffffff


	//   ....[87]....
        /*0298*/ 	.word	0x0500004f


	//   ....[88]....
        /*029c*/ 	.word	0x0500004f


	//   ....[89]....
        /*02a0*/ 	.word	0x0500004f


	//   ....[90]....
        /*02a4*/ 	.word	0x0500004f


	//   ....[91]....
        /*02a8*/ 	.word	0x0500004f


	//   ....[92]....
        /*02ac*/ 	.word	0x0500004f


	//   ....[93]....
        /*02b0*/ 	.word	0x0500004f


	//   ....[94]....
        /*02b4*/ 	.word	0x0500004f


	//   ....[95]....
        /*02b8*/ 	.word	0x0500004f


	//   ....[96]....
        /*02bc*/ 	.word	0x0500004f


	//   ....[97]....
        /*02c0*/ 	.word	0x0500004f


	//   ....[98]....
        /*02c4*/ 	.word	0x0500004f


	//   ....[99]....
        /*02c8*/ 	.word	0x0500004f


	//   ....[100]....
        /*02cc*/ 	.word	0x0500004f


	//   ....[101]....
        /*02d0*/ 	.word	0x0500004f


	//   ....[102]....
        /*02d4*/ 	.word	0x0500004f


	//   ....[103]....
        /*02d8*/ 	.word	0x0500004f


	//   ....[104]....
        /*02dc*/ 	.word	0x0500004f


	//   ....[105]....
        /*02e0*/ 	.word	0x0500004f


	//   ....[106]....
        /*02e4*/ 	.word	0x0500004f


	//   ....[107]....
        /*02e8*/ 	.word	0x0500004f


	//   ....[108]....
        /*02ec*/ 	.word	0x0500004f


	//   ....[109]....
        /*02f0*/ 	.word	0x0500004f


	//   ....[110]....
        /*02f4*/ 	.word	0x0500004f


	//   ....[111]....
        /*02f8*/ 	.word	0x0500004f


	//   ....[112]....
        /*02fc*/ 	.word	0x0500004f


	//   ....[113]....
        /*0300*/ 	.word	0x0500004f


	//   ....[114]....
        /*0304*/ 	.word	0x0500004f


	//   ....[115]....
        /*0308*/ 	.word	0x0500004f


	//   ....[116]....
        /*030c*/ 	.word	0x0500004f


	//   ....[117]....
        /*0310*/ 	.word	0x0500004f


	//   ....[118]....
        /*0314*/ 	.word	0x0500004f


	//   ....[119]....
        /*0318*/ 	.word	0x0500004f


	//   ....[120]....
        /*031c*/ 	.word	0x0500004f


	//   ....[121]....
        /*0320*/ 	.word	0x0500004f


	//   ....[122]....
        /*0324*/ 	.word	0x0500004f


	//   ....[123]....
        /*0328*/ 	.word	0x0500004f


	//   ....[124]....
        /*032c*/ 	.word	0x0500004f


	//   ....[125]....
        /*0330*/ 	.word	0x0500004f


	//   ....[126]....
        /*0334*/ 	.word	0x0500004f


	//   ....[127]....
        /*0338*/ 	.word	0x0500004f


	//   ....[128]....
        /*033c*/ 	.word	0x0500004f


	//   ....[129]....
        /*0340*/ 	.word	0x0500004f


	//   ....[130]....
        /*0344*/ 	.word	0x0500004f


	//   ....[131]....
        /*0348*/ 	.word	0x0500004f


	//   ....[132]....
        /*034c*/ 	.word	0x0500004f


	//   ....[133]....
        /*0350*/ 	.word	0x0500004f


	//   ....[134]....
        /*0354*/ 	.word	0x0500004f


	//   ....[135]....
        /*0358*/ 	.word	0x0500004f


	//   ....[136]....
        /*035c*/ 	.word	0x0500004f


	//   ....[137]....
        /*0360*/ 	.word	0x0500004f


	//   ....[138]....
        /*0364*/ 	.word	0x0500004f


	//   ....[139]....
        /*0368*/ 	.word	0x0500004f


	//   ....[140]....
        /*036c*/ 	.word	0x0500004f


	//   ....[141]....
        /*0370*/ 	.word	0x0500004f


	//   ....[142]....
        /*0374*/ 	.word	0x0500004f


	//   ....[143]....
        /*0378*/ 	.word	0x0500004f


	//   ....[144]....
        /*037c*/ 	.word	0x0500004f


	//   ....[145]....
        /*0380*/ 	.word	0x0500004f


	//   ....[146]....
        /*0384*/ 	.word	0x0500004f


	//   ....[147]....
        /*0388*/ 	.word	0x0500004f


	//   ....[148]....
        /*038c*/ 	.word	0x0500004f


	//   ....[149]....
        /*0390*/ 	.word	0x0500004f


	//   ....[150]....
        /*0394*/ 	.word	0x0500004f


	//----- nvinfo : EIATTR_COOP_GROUP_INSTR_OFFSETS
	.align		4
.L_1253:
        /*0398*/ 	.byte	0x04, 0x28
        /*039a*/ 	.short	(.L_1255 - .L_1254)


	//   ....[0]....
.L_1254:
        /*039c*/ 	.word	0x000015f0


	//   ....[1]....
        /*03a0*/ 	.word	0x00001b50


	//   ....[2]....
        /*03a4*/ 	.word	0x00002040


	//   ....[3]....
        /*03a8*/ 	.word	0x00003900


	//   ....[4]....
        /*03ac*/ 	.word	0x000049d0


	//   ....[5]....
        /*03b0*/ 	.word	0x00005fa0


	//   ....[6]....
        /*03b4*/ 	.word	0x00005fb0


	//   ....[7]....
        /*03b8*/ 	.word	0x00005fc0


	//   ....[8]....
        /*03bc*/ 	.word	0x00006010


	//   ....[9]....
        /*03c0*/ 	.word	0x00006060


	//   ....[10]....
        /*03c4*/ 	.word	0x00006070


	//   ....[11]....
        /*03c8*/ 	.word	0x000060a0


	//   ....[12]....
        /*03cc*/ 	.word	0x000060d0


	//   ....[13]....
        /*03d0*/ 	.word	0x00006120


	//   ....[14]....
        /*03d4*/ 	.word	0x00006170


	//   ....[15]....
        /*03d8*/ 	.word	0x00006180


	//   ....[16]....
        /*03dc*/ 	.word	0x00006190


	//   ....[17]....
        /*03e0*/ 	.word	0x00006240


	//   ....[18]....
        /*03e4*/ 	.word	0x00006250


	//   ....[19]....
        /*03e8*/ 	.word	0x00006260


	//   ....[20]....
        /*03ec*/ 	.word	0x00006270


	//   ....[21]....
        /*03f0*/ 	.word	0x00006320


	//   ....[22]....
        /*03f4*/ 	.word	0x00006330


	//   ....[23]....
        /*03f8*/ 	.word	0x00006340


	//   ....[24]....
        /*03fc*/ 	.word	0x00006350


	//   ....[25]....
        /*0400*/ 	.word	0x000064b0


	//   ....[26]....
        /*0404*/ 	.word	0x000064c0


	//   ....[27]....
        /*0408*/ 	.word	0x000064d0


	//   ....[28]....
        /*040c*/ 	.word	0x000064e0


	//   ....[29]....
        /*0410*/ 	.word	0x000064f0


	//   ....[30]....
        /*0414*/ 	.word	0x00006500


	//   ....[31]....
        /*0418*/ 	.word	0x00006510


	//   ....[32]....
        /*041c*/ 	.word	0x00006520


	//   ....[33]....
        /*0420*/ 	.word	0x00007af0


	//   ....[34]....
        /*0424*/ 	.word	0x00007b00


	//   ....[35]....
        /*0428*/ 	.word	0x00007b10


	//   ....[36]....
        /*042c*/ 	.word	0x00007b20


	//   ....[37]....
        /*0430*/ 	.word	0x00007c50


	//   ....[38]....
        /*0434*/ 	.word	0x00007c60


	//   ....[39]....
        /*0438*/ 	.word	0x00007c70


	//   ....[40]....
        /*043c*/ 	.word	0x00007c80


	//   ....[41]....
        /*0440*/ 	.word	0x00007db0


	//   ....[42]....
        /*0444*/ 	.word	0x00007dc0


	//   ....[43]....
        /*0448*/ 	.word	0x00007dd0


	//   ....[44]....
        /*044c*/ 	.word	0x00007de0


	//   ....[45]....
        /*0450*/ 	.word	0x00007f10


	//   ....[46]....
        /*0454*/ 	.word	0x00007f20


	//   ....[47]....
        /*0458*/ 	.word	0x00007f30


	//   ....[48]....
        /*045c*/ 	.word	0x00007f40


	//   ....[49]....
        /*0460*/ 	.word	0x00008070


	//   ....[50]....
        /*0464*/ 	.word	0x00008080


	//   ....[51]....
        /*0468*/ 	.word	0x00008090


	//   ....[52]....
        /*046c*/ 	.word	0x000080a0


	//   ....[53]....
        /*0470*/ 	.word	0x000081d0


	//   ....[54]....
        /*0474*/ 	.word	0x000081e0


	//   ....[55]....
        /*0478*/ 	.word	0x000081f0


	//   ....[56]....
        /*047c*/ 	.word	0x00008200


	//   ....[57]....
        /*0480*/ 	.word	0x00008210


	//   ....[58]....
        /*0484*/ 	.word	0x00008220


	//   ....[59]....
        /*0488*/ 	.word	0x00008260


	//   ....[60]....
        /*048c*/ 	.word	0x00008290


	//   ....[61]....
        /*0490*/ 	.word	0x000082d0


	//   ....[62]....
        /*0494*/ 	.word	0x000082f0


	//   ....[63]....
        /*0498*/ 	.word	0x00008310


	//   ....[64]....
        /*049c*/ 	.word	0x00008320


	//   ....[65]....
        /*04a0*/ 	.word	0x0000c010


	//   ....[66]....
        /*04a4*/ 	.word	0x0000c050


	//   ....[67]....
        /*04a8*/ 	.word	0x0000c1e0


	//   ....[68]....
        /*04ac*/ 	.word	0x0000c220


	//   ....[69]....
        /*04b0*/ 	.word	0x0000c280


	//   ....[70]....
        /*04b4*/ 	.word	0x0000c2a0


	//   ....[71]....
        /*04b8*/ 	.word	0x0000c2d0


	//   ....[72]....
        /*04bc*/ 	.word	0x0000c2f0


	//   ....[73]....
        /*04c0*/ 	.word	0x0000c330


	//   ....[74]....
        /*04c4*/ 	.word	0x0000c370


	//   ....[75]....
        /*04c8*/ 	.word	0x0000cac0


	//   ....[76]....
        /*04cc*/ 	.word	0x0000d030


	//   ....[77]....
        /*04d0*/ 	.word	0x0000d540


	//   ....[78]....
        /*04d4*/ 	.word	0x0000d560


	//   ....[79]....
        /*04d8*/ 	.word	0x0000d590


	//   ....[80]....
        /*04dc*/ 	.word	0x0000d5d0


	//   ....[81]....
        /*04e0*/ 	.word	0x0000d5f0


	//   ....[82]....
        /*04e4*/ 	.word	0x0000d800


	//   ....[83]....
        /*04e8*/ 	.word	0x0000d820


	//   ....[84]....
        /*04ec*/ 	.word	0x0000d850


	//   ....[85]....
        /*04f0*/ 	.word	0x0000d890


	//   ....[86]....
        /*04f4*/ 	.word	0x0000d8b0


	//   ....[87]....
        /*04f8*/ 	.word	0x0000dc20


	//   ....[88]....
        /*04fc*/ 	.word	0x0000dc70


	//   ....[89]....
        /*0500*/ 	.word	0x0000dcc0


	//   ....[90]....
        /*0504*/ 	.word	0x0000dd10


	//   ....[91]....
        /*0508*/ 	.word	0x0000de20


	//   ....[92]....
        /*050c*/ 	.word	0x0000de70


	//   ....[93]....
        /*0510*/ 	.word	0x0000dec0


	//   ....[94]....
        /*0514*/ 	.word	0x0000df10


	//   ....[95]....
        /*0518*/ 	.word	0x0000e020


	//   ....[96]....
        /*051c*/ 	.word	0x0000e070


	//   ....[97]....
        /*0520*/ 	.word	0x0000e0c0


	//   ....[98]....
        /*0524*/ 	.word	0x0000e110


	//   ....[99]....
        /*0528*/ 	.word	0x0000e220


	//   ....[100]....
        /*052c*/ 	.word	0x0000e270


	//   ....[101]....
        /*0530*/ 	.word	0x0000e2c0


	//   ....[102]....
        /*0534*/ 	.word	0x0000e310


	//   ....[103]....
        /*0538*/ 	.word	0x0000e420


	//   ....[104]....
        /*053c*/ 	.word	0x0000e470


	//   ....[105]....
        /*0540*/ 	.word	0x0000e4c0


	//   ....[106]....
        /*0544*/ 	.word	0x0000e510


	//   ....[107]....
        /*0548*/ 	.word	0x0000e5b0


	//   ....[108]....
        /*054c*/ 	.word	0x0000e650


	//   ....[109]....
        /*0550*/ 	.word	0x0000e6f0


	//   ....[110]....
        /*0554*/ 	.word	0x0000e790


	//   ....[111]....
        /*0558*/ 	.word	0x0000e830


	//   ....[112]....
        /*055c*/ 	.word	0x0000e8d0


	//   ....[113]....
        /*0560*/ 	.word	0x0000e920


	//   ....[114]....
        /*0564*/ 	.word	0x0000e970


	//   ....[115]....
        /*0568*/ 	.word	0x0000e9c0


	//   ....[116]....
        /*056c*/ 	.word	0x0000ea20


	//   ....[117]....
        /*0570*/ 	.word	0x0000ea70


	//   ....[118]....
        /*0574*/ 	.word	0x0000eac0


	//   ....[119]....
        /*0578*/ 	.word	0x0000eb50


	//   ....[120]....
        /*057c*/ 	.word	0x0000eba0


	//   ....[121]....
        /*0580*/ 	.word	0x0000ebf0


	//   ....[122]....
        /*0584*/ 	.word	0x0000ec40


	//   ....[123]....
        /*0588*/ 	.word	0x0000ece0


	//   ....[124]....
        /*058c*/ 	.word	0x0000ed70


	//   ....[125]....
        /*0590*/ 	.word	0x0000edc0


	//   ....[126]....
        /*0594*/ 	.word	0x0000ee10


	//   ....[127]....
        /*0598*/ 	.word	0x0000eeb0


	//   ....[128]....
        /*059c*/ 	.word	0x0000ef40


	//   ....[129]....
        /*05a0*/ 	.word	0x0000ef90


	//   ....[130]....
        /*05a4*/ 	.word	0x0000efe0


	//   ....[131]....
        /*05a8*/ 	.word	0x0000f080


	//   ....[132]....
        /*05ac*/ 	.word	0x0000f110


	//   ....[133]....
        /*05b0*/ 	.word	0x0000f160


	//   ....[134]....
        /*05b4*/ 	.word	0x0000f1b0


	//   ....[135]....
        /*05b8*/ 	.word	0x0000f250


	//   ....[136]....
        /*05bc*/ 	.word	0x0000f2e0


	//   ....[137]....
        /*05c0*/ 	.word	0x0000f330


	//   ....[138]....
        /*05c4*/ 	.word	0x0000f380


	//   ....[139]....
        /*05c8*/ 	.word	0x0000f420


	//   ....[140]....
        /*05cc*/ 	.word	0x0000f4d0


	//   ....[141]....
        /*05d0*/ 	.word	0x0000f520


	//   ....[142]....
        /*05d4*/ 	.word	0x0000f620


	//   ....[143]....
        /*05d8*/ 	.word	0x0000f670


	//   ....[144]....
        /*05dc*/ 	.word	0x0000f6c0


	//   ....[145]....
        /*05e0*/ 	.word	0x0000f710


	//   ....[146]....
        /*05e4*/ 	.word	0x0000f760


	//   ....[147]....
        /*05e8*/ 	.word	0x0000f7a0


	//   ....[148]....
        /*05ec*/ 	.word	0x0000f7f0


	//   ....[149]....
        /*05f0*/ 	.word	0x0000f840


	//   ....[150]....
        /*05f4*/ 	.word	0x0000f890


	//----- nvinfo : EIATTR_VRC_CTA_INIT_COUNT
	.align		4
.L_1255:
        /*05f8*/ 	.byte	0x02, 0x4a
	.zero		1
	.zero		1


	//----- nvinfo : EIATTR_EXIT_INSTR_OFFSETS
	.align		4
        /*05fc*/ 	.byte	0x04, 0x1c
        /*05fe*/ 	.short	(.L_1257 - .L_1256)


	//   ....[0]....
.L_1256:
        /*0600*/ 	.word	0x0000d9f0


	//   ....[1]....
        /*0604*/ 	.word	0x0000dbc0


	//----- nvinfo : EIATTR_MAX_THREADS
	.align		4
.L_1257:
        /*0608*/ 	.byte	0x04, 0x05
        /*060a*/ 	.short	(.L_1259 - .L_1258)
.L_1258:
        /*060c*/ 	.word	0x00000080
        /*0610*/ 	.word	0x00000001
        /*0614*/ 	.word	0x00000001


	//----- nvinfo : EIATTR_CRS_STACK_SIZE
	.align		4
.L_1259:
        /*0618*/ 	.byte	0x04, 0x1e
        /*061a*/ 	.short	(.L_1261 - .L_1260)
.L_1260:
        /*061c*/ 	.word	0x00000000


	//----- nvinfo : EIATTR_CBANK_PARAM_SIZE
	.align		4
.L_1261:
        /*0620*/ 	.byte	0x03, 0x19
        /*0622*/ 	.short	0x01f0


	//----- nvinfo : EIATTR_PARAM_CBANK
	.align		4
        /*0624*/ 	.byte	0x04, 0x0a
        /*0626*/ 	.short	(.L_1263 - .L_1262)
	.align		4
.L_1262:
        /*0628*/ 	.word	index@(.nv.constant0._Z25selective_scan_bwd_kernelI32Selective_Scan_bwd_kernel_traitsILi128ELi16ELb0ELb1ELb1ELb0ELb0EfN3c107complexIfEEEEv12SSMParamsBwd)
        /*062c*/ 	.short	0x0380
        /*062e*/ 	.short	0x01f0


	//----- nvinfo : EIATTR_SW_WAR
	.align		4
.L_1263:
        /*0630*/ 	.byte	0x04, 0x36
        /*0632*/ 	.short	(.L_1265 - .L_1264)
.L_1264:
        /*0634*/ 	.word	0x00000008
.L_1265:


//--------------------- .nv.info._Z25selective_scan_bwd_kernelI32Selective_Scan_bwd_kernel_traitsILi128ELi16ELb0ELb1ELb1ELb0ELb1EfN3c107complexIfEEEEv12SSMParamsBwd --------------------------
	.section	.nv.info._Z25selective_scan_bwd_kernelI32Selective_Scan_bwd_kernel_traitsILi128ELi16ELb0ELb1ELb1ELb0ELb1EfN3c107complexIfEEEEv12SSMParamsBwd,"",@"SHT_CUDA_INFO"
	.sectionflags	@""
	.align	4


	//----- nvinfo : EIATTR_CUDA_API_VERSION
	.align		4
        /*0000*/ 	.byte	0x04, 0x37
        /*0002*/ 	.short	(.L_1267 - .L_1266)
.L_1266:
        /*0004*/ 	.word	0x00000082


	//----- nvinfo : EIATTR_KPARAM_INFO
	.align		4
.L_1267:
        /*0008*/ 	.byte	0x04, 0x17
        /*000a*/ 	.short	(.L_1269 - .L_1268)
.L_1268:
        /*000c*/ 	.word	0x00000000
        /*0010*/ 	.short	0x0000
        /*0012*/ 	.short	0x0000
        /*0014*/ 	.byte	0x00, 0xf0, 0xc1, 0x07


	//----- nvinfo : EIATTR_SPARSE_MMA_MASK
	.align		4
.L_1269:
        /*0018*/ 	.byte	0x03, 0x50
        /*001a*/ 	.short	0x0000


	//----- nvinfo : EIATTR_MAXREG_COUNT
	.align		4
        /*001c*/ 	.byte	0x03, 0x1b
        /*001e*/ 	.short	0x00ff


	//----- nvinfo : EIATTR_NUM_BARRIERS
	.align		4
        /*0020*/ 	.byte	0x02, 0x4c
        /*0022*/ 	.byte	0x01
	.zero		1


	//----- nvinfo : EIATTR_ANNOTATIONS
	.align		4
        /*0024*/ 	.byte	0x04, 0x55
        /*0026*/ 	.short	(.L_1271 - .L_1270)


	//   ....[0]....
.L_1270:
        /* <DEDUP_REMOVED lines=15> */


	//----- nvinfo : EIATTR_MERCURY_ISA_VERSION
	.align		4
.L_1271:
        /*0108*/ 	.byte	0x03, 0x5f
        /*010a*/ 	.short	0x0101


	//----- nvinfo : EIATTR_INT_WARP_WIDE_INSTR_OFFSETS
	.align		4
        /*010c*/ 	.byte	0x04, 0x31
        /*010e*/ 	.short	(.L_1273 - .L_1272)


	//   ....[0]....
.L_1272:
        /*0110*/ 	.word	0x00009160


	//   ....[1]....
        /*0114*/ 	.word	0x0000a670


	//----- nvinfo : EIATTR_COOP_GROUP_MASK_REGIDS
	.align		4
.L_1273:
        /*0118*/ 	.byte	0x04, 0x29
        /*011a*/ 	.short	(.L_1275 - .L_1274)


	//   ....[0]....
.L_1274:
        /*011c*/ 	.word	0xffffffff


	//   ....[1]....
        /*0120*/ 	.word	0xffffffff


	//   ....[2]....
        /*0124*/ 	.word	0xffffffff


	//   ....[3]....
        /*0128*/ 	.word	0xffffffff


	//   ....[4]....
        /*012c*/ 	.word	0xffffffff


	//   ....[5]....
        /*0130*/ 	.word	0xffffffff


	//   ....[6]....
        /*0134*/ 	.word	0xffffffff


	//   ....[7]....
        /*0138*/ 	.word	0xffffffff


	//   ....[8]....
        /*013c*/ 	.word	0xffffffff


	//   ....[9]....
        /*0140*/ 	.word	0xffffffff


	//   ....[10]....
        /*0144*/ 	.word	0xffffffff


	//   ....[11]....
        /*0148*/ 	.word	0xffffffff


	//   ....[12]....
        /*014c*/ 	.word	0xffffffff


	//   ....[13]....
        /*0150*/ 	.word	0xffffffff


	//   ....[14]....
        /*0154*/ 	.word	0xffffffff


	//   ....[15]....
        /*0158*/ 	.word	0xffffffff


	//   ....[16]....
        /*015c*/ 	.word	0xffffffff


	//   ....[17]....
        /*0160*/ 	.word	0xffffffff


	//   ....[18]....
        /*0164*/ 	.word	0xffffffff


	//   ....[19]....
        /*0168*/ 	.word	0xffffffff


	//   ....[20]....
        /*016c*/ 	.word	0xffffffff


	//   ....[21]....
        /*0170*/ 	.word	0xffffffff


	//   ....[22]....
        /*0174*/ 	.word	0xffffffff


	//   ....[23]....
        /*0178*/ 	.word	0xffffffff


	//   ....[24]....
        /*017c*/ 	.word	0xffffffff


	//   ....[25]....
        /*0180*/ 	.word	0xffffffff


	//   ....[26]....
        /*0184*/ 	.word	0xffffffff


	//   ....[27]....
        /*0188*/ 	.word	0xffffffff


	//   ....[28]....
        /*018c*/ 	.word	0xffffffff


	//   ....[29]....
        /*0190*/ 	.word	0xffffffff


	//   ....[30]....
        /*0194*/ 	.word	0xffffffff


	//   ....[31]....
        /*0198*/ 	.word	0xffffffff


	//   ....[32]....
        /*019c*/ 	.word	0xffffffff


	//   ....[33]....
        /*01a0*/ 	.word	0xffffffff


	//   ....[34]....
        /*01a4*/ 	.word	0xffffffff


	//   ....[35]....
        /*01a8*/ 	.word	0xffffffff


	//   ....[36]....
        /*01ac*/ 	.word	0xffffffff


	//   ....[37]....
        /*01b0*/ 	.word	0xffffffff


	//   ....[38]....
        /*01b4*/ 	.word	0xffffffff


	//   ....[39]....
        /*01b8*/ 	.word	0xffffffff


	//   ....[40]....
        /*01bc*/ 	.word	0xffffffff


	//   ....[41]....
        /*01c0*/ 	.word	0xffffffff


	//   ....[42]....
        /*01c4*/ 	.word	0xffffffff


	//   ....[43]....
        /*01c8*/ 	.word	0xffffffff


	//   ....[44]....
        /*01cc*/ 	.word	0xffffffff


	//   ....[45]....
        /*01d0*/ 	.word	0xffffffff


	//   ....[46]....
        /*01d4*/ 	.word	0xffffffff


	//   ....[47]....
        /*01d8*/ 	.word	0xffffffff


	//   ....[48]....
        /*01dc*/ 	.word	0xffffffff


	//   ....[49]....
        /*01e0*/ 	.word	0xffffffff


	//   ....[50]....
        /*01e4*/ 	.word	0xffffffff


	//   ....[51]....
        /*01e8*/ 	.word	0xffffffff


	//   ....[52]....
        /*01ec*/ 	.word	0xffffffff


	//   ....[53]....
        /*01f0*/ 	.word	0xffffffff


	//   ....[54]....
        /*01f4*/ 	.word	0xffffffff


	//   ....[55]....
        /*01f8*/ 	.word	0xffffffff


	//   ....[56]....
        /*01fc*/ 	.word	0xffffffff


	//   ....[57]....
        /*0200*/ 	.word	0xffffffff


	//   ....[58]....
        /*0204*/ 	.word	0xffffffff


	//   ....[59]....
        /*0208*/ 	.word	0xffffffff


	//   ....[60]....
        /*020c*/ 	.word	0xffffffff


	//   ....[61]....
        /*0210*/ 	.word	0xffffffff


	//   ....[62]....
        /*0214*/ 	.word	0xffffffff


	//   ....[63]....
        /*0218*/ 	.word	0xffffffff


	//   ....[64]....
        /*021c*/ 	.word	0xffffffff


	//   ....[65]....
        /*0220*/ 	.word	0xffffffff


	//   ....[66]....
        /*0224*/ 	.word	0xffffffff


	//   ....[67]....
        /*0228*/ 	.word	0xffffffff


	//   ....[68]....
        /*022c*/ 	.word	0xffffffff


	//   ....[69]....
        /*0230*/ 	.word	0xffffffff


	//   ....[70]....
        /*0234*/ 	.word	0xffffffff


	//   ....[71]....
        /*0238*/ 	.word	0xffffffff


	//   ....[72]....
        /*023c*/ 	.word	0xffffffff


	//   ....[73]....
        /*0240*/ 	.word	0xffffffff


	//   ....[74]....
        /*0244*/ 	.word	0xffffffff


	//   ....[75]....
        /*0248*/ 	.word	0xffffffff


	//   ....[76]....
        /*024c*/ 	.word	0xffffffff


	//   ....[77]....
        /*0250*/ 	.word	0xffffffff


	//   ....[78]....
        /*0254*/ 	.word	0xffffffff


	//   ....[79]....
        /*0258*/ 	.word	0xffffffff


	//   ....[80]....
        /*025c*/ 	.word	0xffffffff


	//   ....[81]....
        /*0260*/ 	.word	0xffffffff


	//   ....[82]....
        /*0264*/ 	.word	0xffffffff


	//   ....[83]....
        /*0268*/ 	.word	0xffffffff


	//   ....[84]....
        /*026c*/ 	.word	0xffffffff


	//   ....[85]....
        /*0270*/ 	.word	0xffffffff


	//   ....[86]....
        /*0274*/ 	.word	0xffffffff


	//   ....[87]....
        /*0278*/ 	.word	0xffffffff


	//   ....[88]....
        /*027c*/ 	.word	0xffffffff


	//   ....[89]....
        /*0280*/ 	.word	0xffffffff


	//   ....[90]....
        /*0284*/ 	.word	0xffffffff


	//   ....[91]....
        /*0288*/ 	.word	0x0500004f


	//   ....[92]....
        /*028c*/ 	.word	0x0500004f


	//   ....[93]....
        /*0290*/ 	.word	0x0500004f


	//   ....[94]....
        /*0294*/ 	.word	0x0500004f


	//   ....[95]....
        /*0298*/ 	.word	0x0500004f


	//   ....[96]....
        /*029c*/ 	.word	0x0500004f


	//   ....[97]....
        /*02a0*/ 	.word	0x0500004f


	//   ....[98]....
        /*02a4*/ 	.word	0x0500004f


	//   ....[99]....
        /*02a8*/ 	.word	0x0500004f


	//   ....[100]....
        /*02ac*/ 	.word	0x0500004f


	//   ....[101]....
        /*02b0*/ 	.word	0x0500004f


	//   ....[102]....
        /*02b4*/ 	.word	0x0500004f


	//   ....[103]....
        /*02b8*/ 	.word	0x0500004f


	//   ....[104]....
        /*02bc*/ 	.word	0x0500004f


	//   ....[105]....
        /*02c0*/ 	.word	0x0500004f


	//   ....[106]....
        /*02c4*/ 	.word	0x0500004f


	//   ....[107]....
        /*02c8*/ 	.word	0x0500004f


	//   ....[108]....
        /*02cc*/ 	.word	0x0500004f


	//   ....[109]....
        /*02d0*/ 	.word	0x0500004f


	//   ....[110]....
        /*02d4*/ 	.word	0x0500004f


	//   ....[111]....
        /*02d8*/ 	.word	0x0500004f


	//   ....[112]....
        /*02dc*/ 	.word	0x0500004f


	//   ....[113]....
        /*02e0*/ 	.word	0x0500004f


	//   ....[114]....
        /*02e4*/ 	.word	0x0500004f


	//   ....[115]....
        /*02e8*/ 	.word	0x0500004f


	//   ....[116]....
        /*02ec*/ 	.word	0x0500004f


	//   ....[117]....
        /*02f0*/ 	.word	0x0500004f


	//   ....[118]....
        /*02f4*/ 	.word	0x0500004f


	//   ....[119]....
        /*02f8*/ 	.word	0x0500004f


	//   ....[120]....
        /*02fc*/ 	.word	0x0500004f


	//   ....[121]....
        /*0300*/ 	.word	0x0500004f


	//   ....[122]....
        /*0304*/ 	.word	0x0500004f


	//   ....[123]....
        /*0308*/ 	.word	0x0500004f


	//   ....[124]....
        /*030c*/ 	.word	0x0500004f


	//   ....[125]....
        /*0310*/ 	.word	0x0500004f


	//   ....[126]....
        /*0314*/ 	.word	0x0500004f


	//   ....[127]....
        /*0318*/ 	.word	0x0500004f


	//   ....[128]....
        /*031c*/ 	.word	0x0500004f


	//   ....[129]....
        /*0320*/ 	.word	0x0500004f


	//   ....[130]....
        /*0324*/ 	.word	0x0500004f


	//   ....[131]....
        /*0328*/ 	.word	0x0500004f


	//   ....[132]....
        /*032c*/ 	.word	0x0500004f


	//   ....[133]....
        /*0330*/ 	.word	0x0500004f


	//   ....[134]....
        /*0334*/ 	.word	0x0500004f


	//   ....[135]....
        /*0338*/ 	.word	0x0500004f


	//   ....[136]....
        /*033c*/ 	.word	0x0500004f


	//   ....[137]....
        /*0340*/ 	.word	0x0500004f


	//   ....[138]....
        /*0344*/ 	.word	0x0500004f


	//   ....[139]....
        /*0348*/ 	.word	0x0500004f


	//   ....[140]....
        /*034c*/ 	.word	0x0500004f


	//   ....[141]....
        /*0350*/ 	.word	0x0500004f


	//   ....[142]....
        /*0354*/ 	.word	0x0500004f


	//   ....[143]....
        /*0358*/ 	.word	0x0500004f


	//   ....[144]....
        /*035c*/ 	.word	0x0500004f


	//   ....[145]....
        /*0360*/ 	.word	0x0500004f


	//   ....[146]....
        /*0364*/ 	.word	0x0500004f


	//   ....[147]....
        /*0368*/ 	.word	0x0500004f


	//   ....[148]....
        /*036c*/ 	.word	0x0500004f


	//   ....[149]....
        /*0370*/ 	.word	0x0500004f


	//   ....[150]....
        /*0374*/ 	.word	0x0500004f


	//   ....[151]....
        /*0378*/ 	.word	0x0500004f


	//   ....[152]....
        /*037c*/ 	.word	0x0500004f


	//   ....[153]....
        /*0380*/ 	.word	0x0500004f


	//   ....[154]....
        /*0384*/ 	.word	0x0500004f


	//----- nvinfo : EIATTR_COOP_GROUP_INSTR_OFFSETS
	.align		4
.L_1275:
        /*0388*/ 	.byte	0x04, 0x28
        /*038a*/ 	.short	(.L_1277 - .L_1276)


	//   ....[0]....
.L_1276:
        /*038c*/ 	.word	0x00001720


	//   ....[1]....
        /*0390*/ 	.word	0x00001c10


	//   ....[2]....
        /*0394*/ 	.word	0x000020c0


	//   ....[3]....
        /*0398*/ 	.word	0x000024f0


	//   ....[4]....
        /*039c*/ 	.word	0x00002bb0


	//   ....[5]....
        /*03a0*/ 	.word	0x00003420


	//   ....[6]....
        /*03a4*/ 	.word	0x00003d40


	//   ....[7]....
        /*03a8*/ 	.word	0x000058a0


	//   ....[8]....
        /*03ac*/ 	.word	0x00006970


	//   ....[9]....
        /*03b0*/ 	.word	0x00007f40


	//   ....[10]....
        /*03b4*/ 	.word	0x00007f50


	//   ....[11]....
        /*03b8*/ 	.word	0x00007f60


	//   ....[12]....
        /*03bc*/ 	.word	0x00007fb0


	//   ....[13]....
        /*03c0*/ 	.word	0x00008000


	//   ....[14]....
        /*03c4*/ 	.word	0x00008010


	//   ....[15]....
        /*03c8*/ 	.word	0x00008040


	//   ....[16]....
        /*03cc*/ 	.word	0x00008070


	//   ....[17]....
        /*03d0*/ 	.word	0x000080c0


	//   ....[18]....
        /*03d4*/ 	.word	0x00008110


	//   ....[19]....
        /*03d8*/ 	.word	0x00008120


	//   ....[20]....
        /*03dc*/ 	.word	0x00008130


	//   ....[21]....
        /*03e0*/ 	.word	0x000081e0


	//   ....[22]....
        /*03e4*/ 	.word	0x000081f0


	//   ....[23]....
        /*03e8*/ 	.word	0x00008200


	//   ....[24]....
        /*03ec*/ 	.word	0x00008210


	//   ....[25]....
        /*03f0*/ 	.word	0x000082c0


	//   ....[26]....
        /*03f4*/ 	.word	0x000082d0


	//   ....[27]....
        /*03f8*/ 	.word	0x000082e0


	//   ....[28]....
        /*03fc*/ 	.word	0x000082f0


	//   ....[29]....
        /*0400*/ 	.word	0x00008450


	//   ....[30]....
        /*0404*/ 	.word	0x00008460


	//   ....[31]....
        /*0408*/ 	.word	0x00008470


	//   ....[32]....
        /*040c*/ 	.word	0x00008480


	//   ....[33]....
        /*0410*/ 	.word	0x00008490


	//   ....[34]....
        /*0414*/ 	.word	0x000084a0


	//   ....[35]....
        /*0418*/ 	.word	0x000084b0


	//   ....[36]....
        /*041c*/ 	.word	0x000084c0


	//   ....[37]....
        /*0420*/ 	.word	0x00009a90


	//   ....[38]....
        /*0424*/ 	.word	0x00009aa0


	//   ....[39]....
        /*0428*/ 	.word	0x00009ab0


	//   ....[40]....
        /*042c*/ 	.word	0x00009ac0


	//   ....[41]....
        /*0430*/ 	.word	0x00009bf0


	//   ....[42]....
        /*0434*/ 	.word	0x00009c00


	//   ....[43]....
        /*0438*/ 	.word	0x00009c10


	//   ....[44]....
        /*043c*/ 	.word	0x00009c20


	//   ....[45]....
        /*0440*/ 	.word	0x00009d50


	//   ....[46]....
        /*0444*/ 	.word	0x00009d60


	//   ....[47]....
        /*0448*/ 	.word	0x00009d70


	//   ....[48]....
        /*044c*/ 	.word	0x00009d80


	//   ....[49]....
        /*0450*/ 	.word	0x00009eb0


	//   ....[50]....
        /*0454*/ 	.word	0x00009ec0


	//   ....[51]....
        /*0458*/ 	.word	0x00009ed0


	//   ....[52]....
        /*045c*/ 	.word	0x00009ee0


	//   ....[53]....
        /*0460*/ 	.word	0x0000a010


	//   ....[54]....
        /*0464*/ 	.word	0x0000a020


	//   ....[55]....
        /*0468*/ 	.word	0x0000a030


	//   ....[56]....
        /*046c*/ 	.word	0x0000a040


	//   ....[57]....
        /*0470*/ 	.word	0x0000a170


	//   ....[58]....
        /*0474*/ 	.word	0x0000a180


	//   ....[59]....
        /*0478*/ 	.word	0x0000a190


	//   ....[60]....
        /*047c*/ 	.word	0x0000a1a0


	//   ....[61]....
        /*0480*/ 	.word	0x0000a1b0


	//   ....[62]....
        /*0484*/ 	.word	0x0000a1c0


	//   ....[63]....
        /*0488*/ 	.word	0x0000a200


	//   ....[64]....
        /*048c*/ 	.word	0x0000a230


	//   ....[65]....
        /*0490*/ 	.word	0x0000a270


	//   ....[66]....
        /*0494*/ 	.word	0x0000a290


	//   ....[67]....
        /*0498*/ 	.word	0x0000a2b0


	//   ....[68]....
        /*049c*/ 	.word	0x0000a2c0


	//   ....[69]....
        /*04a0*/ 	.word	0x0000df90


	//   ....[70]....
        /*04a4*/ 	.word	0x0000dfd0


	//   ....[71]....
        /*04a8*/ 	.word	0x0000e160


	//   ....[72]....
        /*04ac*/ 	.word	0x0000e1a0


	//   ....[73]....
        /*04b0*/ 	.word	0x0000e200


	//   ....[74]....
        /*04b4*/ 	.word	0x0000e220


	//   ....[75]....
        /*04b8*/ 	.word	0x0000e250


	//   ....[76]....
        /*04bc*/ 	.word	0x0000e270


	//   ....[77]....
        /*04c0*/ 	.word	0x0000e2b0


	//   ....[78]....
        /*04c4*/ 	.word	0x0000e2f0


	//   ....[79]....
        /*04c8*/ 	.word	0x0000ea30


	//   ....[80]....
        /*04cc*/ 	.word	0x0000f000


	//   ....[81]....
        /*04d0*/ 	.word	0x0000f480


	//   ....[82]....
        /*04d4*/ 	.word	0x0000f4a0


	//   ....[83]....
        /*04d8*/ 	.word	0x0000f4d0


	//   ....[84]....
        /*04dc*/ 	.word	0x0000f510


	//   ....[85]....
        /*04e0*/ 	.word	0x0000f530


	//   ....[86]....
        /*04e4*/ 	.word	0x0000f740


	//   ....[87]....
        /*04e8*/ 	.word	0x0000f760


	//   ....[88]....
        /*04ec*/ 	.word	0x0000f790


	//   ....[89]....
        /*04f0*/ 	.word	0x0000f7d0


	//   ....[90]....
        /*04f4*/ 	.word	0x0000f7f0


	//   ....[91]....
        /*04f8*/ 	.word	0x0000fb60


	//   ....[92]....
        /*04fc*/ 	.word	0x0000fbb0


	//   ....[93]....
        /*0500*/ 	.word	0x0000fc00


	//   ....[94]....
        /*0504*/ 	.word	0x0000fc50


	//   ....[95]....
        /*0508*/ 	.word	0x0000fd60


	//   ....[96]....
        /*050c*/ 	.word	0x0000fdb0


	//   ....[97]....
        /*0510*/ 	.word	0x0000fe00


	//   ....[98]....
        /*0514*/ 	.word	0x0000fe50


	//   ....[99]....
        /*0518*/ 	.word	0x0000ff60


	//   ....[100]....
        /*051c*/ 	.word	0x0000ffb0


	//   ....[101]....
        /*0520*/ 	.word	0x00010000


	//   ....[102]....
        /*0524*/ 	.word	0x00010050


	//   ....[103]....
        /*0528*/ 	.word	0x00010160


	//   ....[104]....
        /*052c*/ 	.word	0x000101b0


	//   ....[105]....
        /*0530*/ 	.word	0x00010200


	//   ....[106]....
        /*0534*/ 	.word	0x00010250


	//   ....[107]....
        /*0538*/ 	.word	0x00010360


	//   ....[108]....
        /*053c*/ 	.word	0x000103b0


	//   ....[109]....
        /*0540*/ 	.word	0x00010400


	//   ....[110]....
        /*0544*/ 	.word	0x00010450


	//   ....[111]....
        /*0548*/ 	.word	0x000104f0


	//   ....[112]....
        /*054c*/ 	.word	0x00010590


	//   ....[113]....
        /*0550*/ 	.word	0x00010630


	//   ....[114]....
        /*0554*/ 	.word	0x000106d0


	//   ....[115]....
        /*0558*/ 	.word	0x00010770


	//   ....[116]....
        /*055c*/ 	.word	0x00010810


	//   ....[117]....
        /*0560*/ 	.word	0x00010860


	//   ....[118]....
        /*0564*/ 	.word	0x000108b0


	//   ....[119]....
        /*0568*/ 	.word	0x00010900


	//   ....[120]....
        /*056c*/ 	.word	0x00010960


	//   ....[121]....
        /*0570*/ 	.word	0x000109b0


	//   ....[122]....
        /*0574*/ 	.word	0x00010a00


	//   ....[123]....
        /*0578*/ 	.word	0x00010a90


	//   ....[124]....
        /*057c*/ 	.word	0x00010ae0


	//   ....[125]....
        /*0580*/ 	.word	0x00010b30


	//   ....[126]....
        /*0584*/ 	.word	0x00010b80


	//   ....[127]....
        /*0588*/ 	.word	0x00010c20


	//   ....[128]....
        /*058c*/ 	.word	0x00010cb0


	//   ....[129]....
        /*0590*/ 	.word	0x00010d00


	//   ....[130]....
        /*0594*/ 	.word	0x00010d50


	//   ....[131]....
        /*0598*/ 	.word	0x00010df0


	//   ....[132]....
        /*059c*/ 	.word	0x00010e80


	//   ....[133]....
        /*05a0*/ 	.word	0x00010ed0


	//   ....[134]....
        /*05a4*/ 	.word	0x00010f20


	//   ....[135]....
        /*05a8*/ 	.word	0x00010fc0


	//   ....[136]....
        /*05ac*/ 	.word	0x00011050


	//   ....[137]....
        /*05b0*/ 	.word	0x000110a0


	//   ....[138]....
        /*05b4*/ 	.word	0x000110f0


	//   ....[139]....
        /*05b8*/ 	.word	0x00011190


	//   ....[140]....
        /*05bc*/ 	.word	0x00011220


	//   ....[141]....
        /*05c0*/ 	.word	0x00011270


	//   ....[142]....
        /*05c4*/ 	.word	0x000112c0


	//   ....[143]....
        /*05c8*/ 	.word	0x00011360


	//   ....[144]....
        /*05cc*/ 	.word	0x00011410


	//   ....[145]....
        /*05d0*/ 	.word	0x00011460


	//   ....[146]....
        /*05d4*/ 	.word	0x00011560


	//   ....[147]....
        /*05d8*/ 	.word	0x000115b0


	//   ....[148]....
        /*05dc*/ 	.word	0x00011600


	//   ....[149]....
        /*05e0*/ 	.word	0x00011650


	//   ....[150]....
        /*05e4*/ 	.word	0x000116a0


	//   ....[151]....
        /*05e8*/ 	.word	0x000116e0


	//   ....[152]....
        /*05ec*/ 	.word	0x00011730


	//   ....[153]....
        /*05f0*/ 	.word	0x00011780


	//   ....[154]....
        /*05f4*/ 	.word	0x000117d0


	//----- nvinfo : EIATTR_VRC_CTA_INIT_COUNT
	.align		4
.L_1277:
        /*05f8*/ 	.byte	0x02, 0x4a
	.zero		1
	.zero		1


	//----- nvinfo : EIATTR_EXIT_INSTR_OFFSETS
	.align		4
        /*05fc*/ 	.byte	0x04, 0x1c
        /*05fe*/ 	.short	(.L_1279 - .L_1278)


	//   ....[0]....
.L_1278:
        /*0600*/ 	.word	0x0000f930


	//   ....[1]....
        /*0604*/ 	.word	0x0000fb00


	//----- nvinfo : EIATTR_MAX_THREADS
	.align		4
.L_1279:
        /*0608*/ 	.byte	0x04, 0x05
        /*060a*/ 	.short	(.L_1281 - .L_1280)
.L_1280:
        /*060c*/ 	.word	0x00000080
        /*0610*/ 	.word	0x00000001
        /*0614*/ 	.word	0x00000001


	//----- nvinfo : EIATTR_CRS_STACK_SIZE
	.align		4
.L_1281:
        /*0618*/ 	.byte	0x04, 0x1e
        /*061a*/ 	.short	(.L_1283 - .L_1282)
.L_1282:
        /*061c*/ 	.word	0x00000000


	//----- nvinfo : EIATTR_CBANK_PARAM_SIZE
	.align		4
.L_1283:
        /*0620*/ 	.byte	0x03, 0x19
        /*0622*/ 	.short	0x01f0


	//----- nvinfo : EIATTR_PARAM_CBANK
	.align		4
        /*0624*/ 	.byte	0x04, 0x0a
        /*0626*/ 	.short	(.L_1285 - .L_1284)
	.align		4
.L_1284:
        /*0628*/ 	.word	index@(.nv.constant0._Z25selective_scan_bwd_kernelI32Selective_Scan_bwd_kernel_traitsILi128ELi16ELb0ELb1ELb1ELb0ELb1EfN3c107complexIfEEEEv12SSMParamsBwd)
        /*062c*/ 	.short	0x0380
        /*062e*/ 	.short	0x01f0


	//----- nvinfo : EIATTR_SW_WAR
	.align		4
.L_1285:
        /*0630*/ 	.byte	0x04, 0x36
        /*0632*/ 	.short	(.L_1287 - .L_1286)
.L_1286:
        /*0634*/ 	.word	0x00000008
.L_1287:


//--------------------- .nv.info._Z25selective_scan_bwd_kernelI32Selective_Scan_bwd_kernel_traitsILi128ELi16ELb0ELb1ELb1ELb1ELb0EfN3c107complexIfEEEEv12SSMParamsBwd --------------------------
	.section	.nv.info._Z25selective_scan_bwd_kernelI32Selective_Scan_bwd_kernel_traitsILi128ELi16ELb0ELb1ELb1ELb1ELb0EfN3c107complexIfEEEEv12SSMParamsBwd,"",@"SHT_CUDA_INFO"
	.sectionflags	@""
	.align	4


	//----- nvinfo : EIATTR_CUDA_API_VERSION
	.align		4
        /*0000*/ 	.byte	0x04, 0x37
        /*0002*/ 	.short	(.L_1289 - .L_1288)
.L_1288:
        /*0004*/ 	.word	0x00000082


	//----- nvinfo : EIATTR_KPARAM_INFO
	.align		4
.L_1289:
        /*0008*/ 	.byte	0x04, 0x17
        /*000a*/ 	.short	(.L_1291 - .L_1290)
.L_1290:
        /*000c*/ 	.word	0x00000000
        /*0010*/ 	.short	0x0000
        /*0012*/ 	.short	0x0000
        /*0014*/ 	.byte	0x00, 0xf0, 0xc1, 0x07


	//----- nvinfo : EIATTR_SPARSE_MMA_MASK
	.align		4
.L_1291:
        /*0018*/ 	.byte	0x03, 0x50
        /*001a*/ 	.short	0x0000


	//----- nvinfo : EIATTR_MAXREG_COUNT
	.align		4
        /*001c*/ 	.byte	0x03, 0x1b
        /*001e*/ 	.short	0x00ff


	//----- nvinfo : EIATTR_NUM_BARRIERS
	.align		4
        /*0020*/ 	.byte	0x02, 0x4c
        /*0022*/ 	.byte	0x01
	.zero		1


	//----- nvinfo : EIATTR_ANNOTATIONS
	.align		4
        /*0024*/ 	.byte	0x04, 0x55
        /*0026*/ 	.short	(.L_1293 - .L_1292)


	//   ....[0]....
.L_1292:
        /* <DEDUP_REMOVED lines=16> */


	//----- nvinfo : EIATTR_MERCURY_ISA_VERSION
	.align		4
.L_1293:
        /*0118*/ 	.byte	0x03, 0x5f
        /*011a*/ 	.short	0x0101


	//----- nvinfo : EIATTR_INT_WARP_WIDE_INSTR_OFFSETS
	.align		4
        /*011c*/ 	.byte	0x04, 0x31
        /*011e*/ 	.short	(.L_1295 - .L_1294)


	//   ....[0]....
.L_1294:
        /*0120*/ 	.word	0x00009420


	//   ....[1]....
        /*0124*/ 	.word	0x0000a930


	//----- nvinfo : EIATTR_COOP_GROUP_MASK_REGIDS
	.align		4
.L_1295:
        /*0128*/ 	.byte	0x04, 0x29
        /*012a*/ 	.short	(.L_1297 - .L_1296)


	//   ....[0]....
.L_1296:
        /*012c*/ 	.word	0xffffffff


	//   ....[1]....
        /*0130*/ 	.word	0xffffffff


	//   ....[2]....
        /*0134*/ 	.word	0xffffffff


	//   ....[3]....
        /*0138*/ 	.word	0xffffffff


	//   ....[4]....
        /*013c*/ 	.word	0xffffffff


	//   ....[5]....
        /*0140*/ 	.word	0xffffffff


	//   ....[6]....
        /*0144*/ 	.word	0xffffffff


	//   ....[7]....
        /*0148*/ 	.word	0xffffffff


	//   ....[8]....
        /*014c*/ 	.word	0xffffffff


	//   ....[9]....
        /*0150*/ 	.word	0xffffffff


	//   ....[10]....
        /*0154*/ 	.word	0xffffffff


	//   ....[11]....
        /*0158*/ 	.word	0xffffffff


	//   ....[12]....
        /*015c*/ 	.word	0xffffffff


	//   ....[13]....
        /*0160*/ 	.word	0xffffffff


	//   ....[14]....
        /*0164*/ 	.word	0xffffffff


	//   ....[15]....
        /*0168*/ 	.word	0xffffffff


	//   ....[16]....
        /*016c*/ 	.word	0xffffffff


	//   ....[17]....
        /*0170*/ 	.word	0xffffffff


	//   ....[18]....
        /*0174*/ 	.word	0xffffffff


	//   ....[19]....
        /*0178*/ 	.word	0xffffffff


	//   ....[20]....
        /*017c*/ 	.word	0xffffffff


	//   ....[21]....
        /*0180*/ 	.word	0xffffffff


	//   ....[22]....
        /*0184*/ 	.word	0xffffffff


	//   ....[23]....
        /*0188*/ 	.word	0xffffffff


	//   ....[24]....
        /*018c*/ 	.word	0xffffffff


	//   ....[25]....
        /*0190*/ 	.word	0xffffffff


	//   ....[26]....
        /*0194*/ 	.word	0xffffffff


	//   ....[27]....
        /*0198*/ 	.word	0xffffffff


	//   ....[28]....
        /*019c*/ 	.word	0xffffffff


	//   ....[29]....
        /*01a0*/ 	.word	0xffffffff


	//   ....[30]....
        /*01a4*/ 	.word	0xffffffff


	//   ....[31]....
        /*01a8*/ 	.word	0xffffffff


	//   ....[32]....
        /*01ac*/ 	.word	0xffffffff


	//   ....[33]....
        /*01b0*/ 	.word	0xffffffff


	//   ....[34]....
        /*01b4*/ 	.word	0xffffffff


	//   ....[35]....
        /*01b8*/ 	.word	0xffffffff


	//   ....[36]....
        /*01bc*/ 	.word	0xffffffff


	//   ....[37]....
        /*01c0*/ 	.word	0xffffffff


	//   ....[38]....
        /*01c4*/ 	.word	0xffffffff


	//   ....[39]....
        /*01c8*/ 	.word	0xffffffff


	//   ....[40]....
        /*01cc*/ 	.word	0xffffffff


	//   ....[41]....
        /*01d0*/ 	.word	0xffffffff


	//   ....[42]....
        /*01d4*/ 	.word	0xffffffff


	//   ....[43]....
        /*01d8*/ 	.word	0xffffffff


	//   ....[44]....
        /*01dc*/ 	.word	0xffffffff


	//   ....[45]....
        /*01e0*/ 	.word	0xffffffff


	//   ....[46]....
        /*01e4*/ 	.word	0xffffffff


	//   ....[47]....
        /*01e8*/ 	.word	0xffffffff


	//   ....[48]....
        /*01ec*/ 	.word	0xffffffff


	//   ....[49]....
        /*01f0*/ 	.word	0xffffffff


	//   ....[50]....
        /*01f4*/ 	.word	0xffffffff


	//   ....[51]....
        /*01f8*/ 	.word	0xffffffff


	//   ....[52]....
        /*01fc*/ 	.word	0xffffffff


	//   ....[53]....
        /*0200*/ 	.word	0xffffffff


	//   ....[54]....
        /*0204*/ 	.word	0xffffffff


	//   ....[55]....
        /*0208*/ 	.word	0xffffffff


	//   ....[56]....
        /*020c*/ 	.word	0xffffffff


	//   ....[57]....
        /*0210*/ 	.word	0xffffffff


	//   ....[58]....
        /*0214*/ 	.word	0xffffffff


	//   ....[59]....
        /*0218*/ 	.word	0xffffffff


	//   ....[60]....
        /*021c*/ 	.word	0xffffffff


	//   ....[61]....
        /*0220*/ 	.word	0xffffffff


	//   ....[62]....
        /*0224*/ 	.word	0xffffffff


	//   ....[63]....
        /*0228*/ 	.word	0xffffffff


	//   ....[64]....
        /*022c*/ 	.word	0xffffffff


	//   ....[65]....
        /*0230*/ 	.word	0xffffffff


	//   ....[66]....
        /*0234*/ 	.word	0xffffffff


	//   ....[67]....
        /*0238*/ 	.word	0xffffffff


	//   ....[68]....
        /*023c*/ 	.word	0xffffffff


	//   ....[69]....
        /*0240*/ 	.word	0xffffffff


	//   ....[70]....
        /*0244*/ 	.word	0xffffffff


	//   ....[71]....
        /*0248*/ 	.word	0xffffffff


	//   ....[72]....
        /*024c*/ 	.word	0xffffffff


	//   ....[73]....
        /*0250*/ 	.word	0xffffffff


	//   ....[74]....
        /*0254*/ 	.word	0xffffffff


	//   ....[75]....
        /*0258*/ 	.word	0xffffffff


	//   ....[76]....
        /*025c*/ 	.word	0xffffffff


	//   ....[77]....
        /*0260*/ 	.word	0xffffffff


	//   ....[78]....
        /*0264*/ 	.word	0xffffffff


	//   ....[79]....
        /*0268*/ 	.word	0xffffffff


	//   ....[80]....
        /*026c*/ 	.word	0xffffffff


	//   ....[81]....
        /*0270*/ 	.word	0xffffffff


	//   ....[82]....
        /*0274*/ 	.word	0xffffffff


	//   ....[83]....
        /*0278*/ 	.word	0xffffffff


	//   ....[84]....
        /*027c*/ 	.word	0xffffffff


	//   ....[85]....
        /*0280*/ 	.word	0xffffffff


	//   ....[86]....
        /*0284*/ 	.word	0xffffffff


	//   ....[87]....
        /*0288*/ 	.word	0xffffffff


	//   ....[88]....
        /*028c*/ 	.word	0x0500004f


	//   ....[89]....
        /*0290*/ 	.word	0x0500004f


	//   ....[90]....
        /*0294*/ 	.word	0x0500004f


	//   ....[91]....
        /*0298*/ 	.word	0x0500004f


	//   ....[92]....
        /*029c*/ 	.word	0x0500004f


	//   ....[93]....
        /*02a0*/ 	.word	0x0500004f


	//   ....[94]....
        /*02a4*/ 	.word	0x0500004f


	//   ....[95]....
        /*02a8*/ 	.word	0x0500004f


	//   ....[96]....
        /*02ac*/ 	.word	0x0500004f


	//   ....[97]....
        /*02b0*/ 	.word	0x0500004f


	//   ....[98]....
        /*02b4*/ 	.word	0x0500004f


	//   ....[99]....
        /*02b8*/ 	.word	0x0500004f


	//   ....[100]....
        /*02bc*/ 	.word	0x0500004f


	//   ....[101]....
        /*02c0*/ 	.word	0x0500004f


	//   ....[102]....
        /*02c4*/ 	.word	0x0500004f


	//   ....[103]....
        /*02c8*/ 	.word	0x0500004f


	//   ....[104]....
        /*02cc*/ 	.word	0x0500004f


	//   ....[105]....
        /*02d0*/ 	.word	0x0500004f


	//   ....[106]....
        /*02d4*/ 	.word	0x0500004f


	//   ....[107]....
        /*02d8*/ 	.word	0x0500004f


	//   ....[108]....
        /*02dc*/ 	.word	0x0500004f


	//   ....[109]....
        /*02e0*/ 	.word	0x0500004f


	//   ....[110]....
        /*02e4*/ 	.word	0x0500004f


	//   ....[111]....
        /*02e8*/ 	.word	0x0500004f


	//   ....[112]....
        /*02ec*/ 	.word	0x0500004f


	//   ....[113]....
        /*02f0*/ 	.word	0x0500004f


	//   ....[114]....
        /*02f4*/ 	.word	0x0500004f


	//   ....[115]....
        /*02f8*/ 	.word	0x0500004f


	//   ....[116]....
        /*02fc*/ 	.word	0x0500004f


	//   ....[117]....
        /*0300*/ 	.word	0x0500004f


	//   ....[118]....
        /*0304*/ 	.word	0x0500004f


	//   ....[119]....
        /*0308*/ 	.word	0x0500004f


	//   ....[120]....
        /*030c*/ 	.word	0x0500004f


	//   ....[121]....
        /*0310*/ 	.word	0x0500004f


	//   ....[122]....
        /*0314*/ 	.word	0x0500004f


	//   ....[123]....
        /*0318*/ 	.word	0x0500004f


	//   ....[124]....
        /*031c*/ 	.word	0x0500004f


	//   ....[125]....
        /*0320*/ 	.word	0x0500004f


	//   ....[126]....
        /*0324*/ 	.word	0x0500004f


	//   ....[127]....
        /*0328*/ 	.word	0x0500004f


	//   ....[128]....
        /*032c*/ 	.word	0x0500004f


	//   ....[129]....
        /*0330*/ 	.word	0x0500004f


	//   ....[130]....
        /*0334*/ 	.word	0x0500004f


	//   ....[131]....
        /*0338*/ 	.word	0x0500004f


	//   ....[132]....
        /*033c*/ 	.word	0x0500004f


	//   ....[133]....
        /*0340*/ 	.word	0x0500004f


	//   ....[134]....
        /*0344*/ 	.word	0x0500004f


	//   ....[135]....
        /*0348*/ 	.word	0x0500004f


	//   ....[136]....
        /*034c*/ 	.word	0x0500004f


	//   ....[137]....
        /*0350*/ 	.word	0x0500004f


	//   ....[138]....
        /*0354*/ 	.word	0x0500004f


	//   ....[139]....
        /*0358*/ 	.word	0x0500004f


	//   ....[140]....
        /*035c*/ 	.word	0x0500004f


	//   ....[141]....
        /*0360*/ 	.word	0x0500004f


	//   ....[142]....
        /*0364*/ 	.word	0x0500004f


	//   ....[143]....
        /*0368*/ 	.word	0x0500004f


	//   ....[144]....
        /*036c*/ 	.word	0x0500004f


	//   ....[145]....
        /*0370*/ 	.word	0x0500004f


	//   ....[146]....
        /*0374*/ 	.word	0x0500004f


	//   ....[147]....
        /*0378*/ 	.word	0x0500004f


	//   ....[148]....
        /*037c*/ 	.word	0x0500004f


	//   ....[149]....
        /*0380*/ 	.word	0x0500004f


	//   ....[150]....
        /*0384*/ 	.word	0x0500004f


	//   ....[151]....
        /*0388*/ 	.word	0x0500004f


	//----- nvinfo : EIATTR_COOP_GROUP_INSTR_OFFSETS
	.align		4
.L_1297:
        /*038c*/ 	.byte	0x04, 0x28
        /*038e*/ 	.short	(.L_1299 - .L_1298)


	//   ....[0]....
.L_1298:
        /*0390*/ 	.word	0x00001610


	//   ....[1]....
        /*0394*/ 	.word	0x00001b70


	//   ....[2]....
        /*0398*/ 	.word	0x00002130


	//   ....[3]....
        /*039c*/ 	.word	0x00005b60


	//   ....[4]....
        /*03a0*/ 	.word	0x00006c30


	//   ....[5]....
        /*03a4*/ 	.word	0x00008200


	//   ....[6]....
        /*03a8*/ 	.word	0x00008210


	//   ....[7]....
        /*03ac*/ 	.word	0x00008220


	//   ....[8]....
        /*03b0*/ 	.word	0x00008270


	//   ....[9]....
        /*03b4*/ 	.word	0x000082c0


	//   ....[10]....
        /*03b8*/ 	.word	0x000082d0


	//   ....[11]....
        /*03bc*/ 	.word	0x00008300


	//   ....[12]....
        /*03c0*/ 	.word	0x00008330


	//   ....[13]....
        /*03c4*/ 	.word	0x00008380


	//   ....[14]....
        /*03c8*/ 	.word	0x000083d0


	//   ....[15]....
        /*03cc*/ 	.word	0x000083e0


	//   ....[16]....
        /*03d0*/ 	.word	0x000083f0


	//   ....[17]....
        /*03d4*/ 	.word	0x000084a0


	//   ....[18]....
        /*03d8*/ 	.word	0x000084b0


	//   ....[19]....
        /*03dc*/ 	.word	0x000084c0


	//   ....[20]....
        /*03e0*/ 	.word	0x000084d0


	//   ....[21]....
        /*03e4*/ 	.word	0x00008580


	//   ....[22]....
        /*03e8*/ 	.word	0x00008590


	//   ....[23]....
        /*03ec*/ 	.word	0x000085a0


	//   ....[24]....
        /*03f0*/ 	.word	0x000085b0


	//   ....[25]....
        /*03f4*/ 	.word	0x00008710


	//   ....[26]....
        /*03f8*/ 	.word	0x00008720


	//   ....[27]....
        /*03fc*/ 	.word	0x00008730


	//   ....[28]....
        /*0400*/ 	.word	0x00008740


	//   ....[29]....
        /*0404*/ 	.word	0x00008750


	//   ....[30]....
        /*0408*/ 	.word	0x00008760


	//   ....[31]....
        /*040c*/ 	.word	0x00008770


	//   ....[32]....
        /*0410*/ 	.word	0x00008780


	//   ....[33]....
        /*0414*/ 	.word	0x00009d50


	//   ....[34]....
        /*0418*/ 	.word	0x00009d60


	//   ....[35]....
        /*041c*/ 	.word	0x00009d70


	//   ....[36]....
        /*0420*/ 	.word	0x00009d80


	//   ....[37]....
        /*0424*/ 	.word	0x00009eb0


	//   ....[38]....
        /*0428*/ 	.word	0x00009ec0


	//   ....[39]....
        /*042c*/ 	.word	0x00009ed0


	//   ....[40]....
        /*0430*/ 	.word	0x00009ee0


	//   ....[41]....
        /*0434*/ 	.word	0x0000a010


	//   ....[42]....
        /*0438*/ 	.word	0x0000a020


	//   ....[43]....
        /*043c*/ 	.word	0x0000a030


	//   ....[44]....
        /*0440*/ 	.word	0x0000a040


	//   ....[45]....
        /*0444*/ 	.word	0x0000a170


	//   ....[46]....
        /*0448*/ 	.word	0x0000a180


	//   ....[47]....
        /*044c*/ 	.word	0x0000a190


	//   ....[48]....
        /*0450*/ 	.word	0x0000a1a0


	//   ....[49]....
        /*0454*/ 	.word	0x0000a2d0


	//   ....[50]....
        /*0458*/ 	.word	0x0000a2e0


	//   ....[51]....
        /*045c*/ 	.word	0x0000a2f0


	//   ....[52]....
        /*0460*/ 	.word	0x0000a300


	//   ....[53]....
        /*0464*/ 	.word	0x0000a430


	//   ....[54]....
        /*0468*/ 	.word	0x0000a440


	//   ....[55]....
        /*046c*/ 	.word	0x0000a450


	//   ....[56]....
        /*0470*/ 	.word	0x0000a460


	//   ....[57]....
        /*0474*/ 	.word	0x0000a470


	//   ....[58]....
        /*0478*/ 	.word	0x0000a480


	//   ....[59]....
        /*047c*/ 	.word	0x0000a4c0


	//   ....[60]....
        /*0480*/ 	.word	0x0000a4f0


	//   ....[61]....
        /*0484*/ 	.word	0x0000a530


	//   ....[62]....
        /*0488*/ 	.word	0x0000a550


	//   ....[63]....
        /*048c*/ 	.word	0x0000a570


	//   ....[64]....
        /*0490*/ 	.word	0x0000a580


	//   ....[65]....
        /*0494*/ 	.word	0x0000e270


	//   ....[66]....
        /*0498*/ 	.word	0x0000e2b0


	//   ....[67]....
        /*049c*/ 	.word	0x0000e440


	//   ....[68]....
        /*04a0*/ 	.word	0x0000e480


	//   ....[69]....
        /*04a4*/ 	.word	0x0000e560


	//   ....[70]....
        /*04a8*/ 	.word	0x0000e580


	//   ....[71]....
        /*04ac*/ 	.word	0x0000e5b0


	//   ....[72]....
        /*04b0*/ 	.word	0x0000e5d0


	//   ....[73]....
        /*04b4*/ 	.word	0x0000e600


	//   ....[74]....
        /*04b8*/ 	.word	0x0000e620


	//   ....[75]....
        /*04bc*/ 	.word	0x0000ee40


	//   ....[76]....
        /*04c0*/ 	.word	0x0000f520


	//   ....[77]....
        /*04c4*/ 	.word	0x0000fcb0


	//   ....[78]....
        /*04c8*/ 	.word	0x00010370


	//   ....[79]....
        /*04cc*/ 	.word	0x00010390


	//   ....[80]....
        /*04d0*/ 	.word	0x000103c0


	//   ....[81]....
        /*04d4*/ 	.word	0x00010400


	//   ....[82]....
        /*04d8*/ 	.word	0x00010420


	//   ....[83]....
        /*04dc*/ 	.word	0x00010630


	//   ....[84]....
        /*04e0*/ 	.word	0x00010650


	//   ....[85]....
        /*04e4*/ 	.word	0x00010680


	//   ....[86]....
        /*04e8*/ 	.word	0x000106c0


	//   ....[87]....
        /*04ec*/ 	.word	0x000106e0


	//   ....[88]....
        /*04f0*/ 	.word	0x00010a50


	//   ....[89]....
        /*04f4*/ 	.word	0x00010aa0


	//   ....[90]....
        /*04f8*/ 	.word	0x00010af0


	//   ....[91]....
        /*04fc*/ 	.word	0x00010b40


	//   ....[92]....
        /*0500*/ 	.word	0x00010c50


	//   ....[93]....
        /*0504*/ 	.word	0x00010ca0


	//   ....[94]....
        /*0508*/ 	.word	0x00010cf0


	//   ....[95]....
        /*050c*/ 	.word	0x00010d40


	//   ....[96]....
        /*0510*/ 	.word	0x00010e50


	//   ....[97]....
        /*0514*/ 	.word	0x00010ea0


	//   ....[98]....
        /*0518*/ 	.word	0x00010ef0


	//   ....[99]....
        /*051c*/ 	.word	0x00010f40


	//   ....[100]....
        /*0520*/ 	.word	0x00011050


	//   ....[101]....
        /*0524*/ 	.word	0x000110a0


	//   ....[102]....
        /*0528*/ 	.word	0x000110f0


	//   ....[103]....
        /*052c*/ 	.word	0x00011140


	//   ....[104]....
        /*0530*/ 	.word	0x00011250


	//   ....[105]....
        /*0534*/ 	.word	0x000112a0


	//   ....[106]....
        /*0538*/ 	.word	0x000112f0


	//   ....[107]....
        /*053c*/ 	.word	0x00011340


	//   ....[108]....
        /*0540*/ 	.word	0x000113e0


	//   ....[109]....
        /*0544*/ 	.word	0x00011480


	//   ....[110]....
        /*0548*/ 	.word	0x00011520


	//   ....[111]....
        /*054c*/ 	.word	0x000115c0


	//   ....[112]....
        /*0550*/ 	.word	0x00011660


	//   ....[113]....
        /*0554*/ 	.word	0x00011700


	//   ....[114]....
        /*0558*/ 	.word	0x00011750


	//   ....[115]....
        /*055c*/ 	.word	0x000117a0


	//   ....[116]....
        /*0560*/ 	.word	0x000117f0


	//   ....[117]....
        /*0564*/ 	.word	0x00011850


	//   ....[118]....
        /*0568*/ 	.word	0x000118a0


	//   ....[119]....
        /*056c*/ 	.word	0x000118f0


	//   ....[120]....
        /*0570*/ 	.word	0x00011980


	//   ....[121]....
        /*0574*/ 	.word	0x000119d0


	//   ....[122]....
        /*0578*/ 	.word	0x00011a20


	//   ....[123]....
        /*057c*/ 	.word	0x00011a70


	//   ....[124]....
        /*0580*/ 	.word	0x00011b10


	//   ....[125]....
        /*0584*/ 	.word	0x00011ba0


	//   ....[126]....
        /*0588*/ 	.word	0x00011bf0


	//   ....[127]....
        /*058c*/ 	.word	0x00011c40


	//   ....[128]....
        /*0590*/ 	.word	0x00011ce0


	//   ....[129]....
        /*0594*/ 	.word	0x00011d70


	//   ....[130]....
        /*0598*/ 	.word	0x00011dc0


	//   ....[131]....
        /*059c*/ 	.word	0x00011e10


	//   ....[132]....
        /*05a0*/ 	.word	0x00011eb0


	//   ....[133]....
        /*05a4*/ 	.word	0x00011f40


	//   ....[134]....
        /*05a8*/ 	.word	0x00011f90


	//   ....[135]....
        /*05ac*/ 	.word	0x00011fe0


	//   ....[136]....
        /*05b0*/ 	.word	0x00012080


	//   ....[137]....
        /*05b4*/ 	.word	0x00012110


	//   ....[138]....
        /*05b8*/ 	.word	0x00012160


	//   ....[139]....
        /*05bc*/ 	.word	0x000121b0


	//   ....[140]....
        /*05c0*/ 	.word	0x00012250


	//   ....[141]....
        /*05c4*/ 	.word	0x00012300


	//   ....[142]....
        /*05c8*/ 	.word	0x00012350


	//   ....[143]....
        /*05cc*/ 	.word	0x00012450


	//   ....[144]....
        /*05d0*/ 	.word	0x000124a0


	//   ....[145]....
        /*05d4*/ 	.word	0x000124f0


	//   ....[146]....
        /*05d8*/ 	.word	0x00012540


	//   ....[147]....
        /*05dc*/ 	.word	0x00012590


	//   ....[148]....
        /*05e0*/ 	.word	0x000125d0


	//   ....[149]....
        /*05e4*/ 	.word	0x00012620


	//   ....[150]....
        /*05e8*/ 	.word	0x00012670


	//   ....[151]....
        /*05ec*/ 	.word	0x000126c0


	//----- nvinfo : EIATTR_VRC_CTA_INIT_COUNT
	.align		4
.L_1299:
        /*05f0*/ 	.byte	0x02, 0x4a
	.zero		1
	.zero		1


	//----- nvinfo : EIATTR_EXIT_INSTR_OFFSETS
	.align		4
        /*05f4*/ 	.byte	0x04, 0x1c
        /*05f6*/ 	.short	(.L_1301 - .L_1300)


	//   ....[0]....
.L_1300:
        /*05f8*/ 	.word	0x00010820


	//   ....[1]....
        /*05fc*/ 	.word	0x000109f0


	//----- nvinfo : EIATTR_MAX_THREADS
	.align		4
.L_1301:
        /*0600*/ 	.byte	0x04, 0x05
        /*0602*/ 	.short	(.L_1303 - .L_1302)
.L_1302:
        /*0604*/ 	.word	0x00000080
        /*0608*/ 	.word	0x00000001
        /*060c*/ 	.word	0x00000001


	//----- nvinfo : EIATTR_CRS_STACK_SIZE
	.align		4
.L_1303:
        /*0610*/ 	.byte	0x04, 0x1e
        /*0612*/ 	.short	(.L_1305 - .L_1304)
.L_1304:
        /*0614*/ 	.word	0x00000000


	//----- nvinfo : EIATTR_CBANK_PARAM_SIZE
	.align		4
.L_1305:
        /*0618*/ 	.byte	0x03, 0x19
        /*061a*/ 	.short	0x01f0


	//----- nvinfo : EIATTR_PARAM_CBANK
	.align		4
        /*061c*/ 	.byte	0x04, 0x0a
        /*061e*/ 	.short	(.L_1307 - .L_1306)
	.align		4
.L_1306:
        /*0620*/ 	.word	index@(.nv.constant0._Z25selective_scan_bwd_kernelI32Selective_Scan_bwd_kernel_traitsILi128ELi16ELb0ELb1ELb1ELb1ELb0EfN3c107complexIfEEEEv12SSMParamsBwd)
        /*0624*/ 	.short	0x0380
        /*0626*/ 	.short	0x01f0


	//----- nvinfo : EIATTR_SW_WAR
	.align		4
.L_1307:
        /*0628*/ 	.byte	0x04, 0x36
        /*062a*/ 	.short	(.L_1309 - .L_1308)
.L_1308:
        /*062c*/ 	.word	0x00000008
.L_1309:


//--------------------- .nv.info._Z25selective_scan_bwd_kernelI32Selective_Scan_bwd_kernel_traitsILi128ELi16ELb0ELb1ELb1ELb1ELb1EfN3c107complexIfEEEEv12SSMParamsBwd --------------------------
	.section	.nv.info._Z25selective_scan_bwd_kernelI32Selective_Scan_bwd_kernel_traitsILi128ELi16ELb0ELb1ELb1ELb1ELb1EfN3c107complexIfEEEEv12SSMParamsBwd,"",@"SHT_CUDA_INFO"
	.sectionflags	@""
	.align	4


	//----- nvinfo : EIATTR_CUDA_API_VERSION
	.align		4
        /*0000*/ 	.byte	0x04, 0x37
        /*0002*/ 	.short	(.L_1311 - .L_1310)
.L_1310:
        /*0004*/ 	.word	0x00000082


	//----- nvinfo : EIATTR_KPARAM_INFO
	.align		4
.L_1311:
        /*0008*/ 	.byte	0x04, 0x17
        /*000a*/ 	.short	(.L_1313 - .L_1312)
.L_1312:
        /*000c*/ 	.word	0x00000000
        /*0010*/ 	.short	0x0000
        /*0012*/ 	.short	0x0000
        /*0014*/ 	.byte	0x00, 0xf0, 0xc1, 0x07


	//----- nvinfo : EIATTR_SPARSE_MMA_MASK
	.align		4
.L_1313:
        /*0018*/ 	.byte	0x03, 0x50
        /*001a*/ 	.short	0x0000


	//----- nvinfo : EIATTR_MAXREG_COUNT
	.align		4
        /*001c*/ 	.byte	0x03, 0x1b
        /*001e*/ 	.short	0x00ff


	//----- nvinfo : EIATTR_NUM_BARRIERS
	.align		4
        /*0020*/ 	.byte	0x02, 0x4c
        /*0022*/ 	.byte	0x01
	.zero		1


	//----- nvinfo : EIATTR_ANNOTATIONS
	.align		4
        /*0024*/ 	.byte	0x04, 0x55
        /*0026*/ 	.short	(.L_1315 - .L_1314)


	//   ....[0]....
.L_1314:
        /* <DEDUP_REMOVED lines=15> */


	//----- nvinfo : EIATTR_MERCURY_ISA_VERSION
	.align		4
.L_1315:
        /*0108*/ 	.byte	0x03, 0x5f
        /*010a*/ 	.short	0x0101


	//----- nvinfo : EIATTR_INT_WARP_WIDE_INSTR_OFFSETS
	.align		4
        /*010c*/ 	.byte	0x04, 0x31
        /*010e*/ 	.short	(.L_1317 - .L_1316)


	//   ....[0]....
.L_1316:
        /*0110*/ 	.word	0x000058f0


	//   ....[1]....
        /*0114*/ 	.word	0x00006240


	//   ....[2]....
        /*0118*/ 	.word	0x0000b790


	//   ....[3]....
        /*011c*/ 	.word	0x0000cca0


	//----- nvinfo : EIATTR_COOP_GROUP_MASK_REGIDS
	.align		4
.L_1317:
        /*0120*/ 	.byte	0x04, 0x29
        /*0122*/ 	.short	(.L_1319 - .L_1318)


	//   ....[0]....
.L_1318:
        /*0124*/ 	.word	0xffffffff


	//   ....[1]....
        /*0128*/ 	.word	0xffffffff


	//   ....[2]....
        /*012c*/ 	.word	0xffffffff


	//   ....[3]....
        /*0130*/ 	.word	0xffffffff


	//   ....[4]....
        /*0134*/ 	.word	0xffffffff


	//   ....[5]....
        /*0138*/ 	.word	0xffffffff


	//   ....[6]....
        /*013c*/ 	.word	0xffffffff


	//   ....[7]....
        /*0140*/ 	.word	0xffffffff


	//   ....[8]....
        /*0144*/ 	.word	0xffffffff


	//   ....[9]....
        /*0148*/ 	.word	0xffffffff


	//   ....[10]....
        /*014c*/ 	.word	0xffffffff


	//   ....[11]....
        /*0150*/ 	.word	0xffffffff


	//   ....[12]....
        /*0154*/ 	.word	0xffffffff


	//   ....[13]....
        /*0158*/ 	.word	0xffffffff


	//   ....[14]....
        /*015c*/ 	.word	0xffffffff


	//   ....[15]....
        /*0160*/ 	.word	0xffffffff


	//   ....[16]....
        /*0164*/ 	.word	0xffffffff


	//   ....[17]....
        /*0168*/ 	.word	0xffffffff


	//   ....[18]....
        /*016c*/ 	.word	0xffffffff


	//   ....[19]....
        /*0170*/ 	.word	0xffffffff


	//   ....[20]....
        /*0174*/ 	.word	0xffffffff


	//   ....[21]....
        /*0178*/ 	.word	0xffffffff


	//   ....[22]....
        /*017c*/ 	.word	0xffffffff


	//   ....[23]....
        /*0180*/ 	.word	0xffffffff


	//   ....[24]....
        /*0184*/ 	.word	0xffffffff


	//   ....[25]....
        /*0188*/ 	.word	0xffffffff


	//   ....[26]....
        /*018c*/ 	.word	0xffffffff


	//   ....[27]....
        /*0190*/ 	.word	0xffffffff


	//   ....[28]....
        /*0194*/ 	.word	0xffffffff


	//   ....[29]....
        /*0198*/ 	.word	0xffffffff


	//   ....[30]....
        /*019c*/ 	.word	0xffffffff


	//   ....[31]....
        /*01a0*/ 	.word	0xffffffff


	//   ....[32]....
        /*01a4*/ 	.word	0xffffffff


	//   ....[33]....
        /*01a8*/ 	.word	0xffffffff


	//   ....[34]....
        /*01ac*/ 	.word	0xffffffff


	//   ....[35]....
        /*01b0*/ 	.word	0xffffffff


	//   ....[36]....
        /*01b4*/ 	.word	0xffffffff


	//   ....[37]....
        /*01b8*/ 	.word	0xffffffff


	//   ....[38]....
        /*01bc*/ 	.word	0xffffffff


	//   ....[39]....
        /*01c0*/ 	.word	0xffffffff


	//   ....[40]....
        /*01c4*/ 	.word	0xffffffff


	//   ....[41]....
        /*01c8*/ 	.word	0xffffffff


	//   ....[42]....
        /*01cc*/ 	.word	0xffffffff


	//   ....[43]....
        /*01d0*/ 	.word	0xffffffff


	//   ....[44]....
        /*01d4*/ 	.word	0xffffffff


	//   ....[45]....
        /*01d8*/ 	.word	0xffffffff


	//   ....[46]....
        /*01dc*/ 	.word	0xffffffff


	//   ....[47]....
        /*01e0*/ 	.word	0xffffffff


	//   ....[48]....
        /*01e4*/ 	.word	0xffffffff


	//   ....[49]....
        /*01e8*/ 	.word	0xffffffff


	//   ....[50]....
        /*01ec*/ 	.word	0xffffffff


	//   ....[51]....
        /*01f0*/ 	.word	0xffffffff


	//   ....[52]....
        /*01f4*/ 	.word	0xffffffff


	//   ....[53]....
        /*01f8*/ 	.word	0xffffffff


	//   ....[54]....
        /*01fc*/ 	.word	0xffffffff


	//   ....[55]....
        /*0200*/ 	.word	0xffffffff


	//   ....[56]....
        /*0204*/ 	.word	0xffffffff


	//   ....[57]....
        /*0208*/ 	.word	0xffffffff


	//   ....[58]....
        /*020c*/ 	.word	0xffffffff


	//   ....[59]....
        /*0210*/ 	.word	0xffffffff


	//   ....[60]....
        /*0214*/ 	.word	0xffffffff


	//   ....[61]....
        /*0218*/ 	.word	0xffffffff


	//   ....[62]....
        /*021c*/ 	.word	0xffffffff


	//   ....[63]....
        /*0220*/ 	.word	0xffffffff


	//   ....[64]....
        /*0224*/ 	.word	0xffffffff


	//   ....[65]....
        /*0228*/ 	.word	0xffffffff


	//   ....[66]....
        /*022c*/ 	.word	0xffffffff


	//   ....[67]....
        /*0230*/ 	.word	0xffffffff


	//   ....[68]....
        /*0234*/ 	.word	0xffffffff


	//   ....[69]....
        /*0238*/ 	.word	0xffffffff


	//   ....[70]....
        /*023c*/ 	.word	0xffffffff


	//   ....[71]....
        /*0240*/ 	.word	0xffffffff


	//   ....[72]....
        /*0244*/ 	.word	0xffffffff


	//   ....[73]....
        /*0248*/ 	.word	0xffffffff


	//   ....[74]....
        /*024c*/ 	.word	0xffffffff


	//   ....[75]....
        /*0250*/ 	.word	0xffffffff


	//   ....[76]....
        /*0254*/ 	.word	0xffffffff


	//   ....[77]....
        /*0258*/ 	.word	0xffffffff


	//   ....[78]....
        /*025c*/ 	.word	0xffffffff


	//   ....[79]....
        /*0260*/ 	.word	0xffffffff


	//   ....[80]....
        /*0264*/ 	.word	0xffffffff


	//   ....[81]....
        /*0268*/ 	.word	0xffffffff


	//   ....[82]....
        /*026c*/ 	.word	0xffffffff


	//   ....[83]....
        /*0270*/ 	.word	0xffffffff


	//   ....[84]....
        /*0274*/ 	.word	0xffffffff


	//   ....[85]....
        /*0278*/ 	.word	0xffffffff


	//   ....[86]....
        /*027c*/ 	.word	0xffffffff


	//   ....[87]....
        /*0280*/ 	.word	0xffffffff


	//   ....[88]....
        /*0284*/ 	.word	0xffffffff


	//   ....[89]....
        /*0288*/ 	.word	0xffffffff


	//   ....[90]....
        /*028c*/ 	.word	0xffffffff


	//   ....[91]....
        /*0290*/ 	.word	0xffffffff


	//   ....[92]....
        /*0294*/ 	.word	0x0500004f


	//   ....[93]....
        /*0298*/ 	.word	0x0500004f


	//   ....[94]....
        /*029c*/ 	.word	0x0500004f


	//   ....[95]....
        /*02a0*/ 	.word	0x0500004f


	//   ....[96]....
        /*02a4*/ 	.word	0x0500004f


	//   ....[97]....
        /*02a8*/ 	.word	0x0500004f


	//   ....[98]....
        /*02ac*/ 	.word	0x0500004f


	//   ....[99]....
        /*02b0*/ 	.word	0x0500004f


	//   ....[100]....
        /*02b4*/ 	.word	0x0500004f


	//   ....[101]....
        /*02b8*/ 	.word	0x0500004f


	//   ....[102]....
        /*02bc*/ 	.word	0x0500004f


	//   ....[103]....
        /*02c0*/ 	.word	0x0500004f


	//   ....[104]....
        /*02c4*/ 	.word	0x0500004f


	//   ....[105]....
        /*02c8*/ 	.word	0x0500004f


	//   ....[106]....
        /*02cc*/ 	.word	0x0500004f


	//   ....[107]....
        /*02d0*/ 	.word	0x0500004f


	//   ....[108]....
        /*02d4*/ 	.word	0x0500004f


	//   ....[109]....
        /*02d8*/ 	.word	0x0500004f


	//   ....[110]....
        /*02dc*/ 	.word	0x0500004f


	//   ....[111]....
        /*02e0*/ 	.word	0x0500004f


	//   ....[112]....
        /*02e4*/ 	.word	0x0500004f


	//   ....[113]....
        /*02e8*/ 	.word	0x0500004f


	//   ....[114]....
        /*02ec*/ 	.word	0x0500004f


	//   ....[115]....
        /*02f0*/ 	.word	0x0500004f


	//   ....[116]....
        /*02f4*/ 	.word	0x0500004f


	//   ....[117]....
        /*02f8*/ 	.word	0x0500004f


	//   ....[118]....
        /*02fc*/ 	.word	0x0500004f


	//   ....[119]....
        /*0300*/ 	.word	0x0500004f


	//   ....[120]....
        /*0304*/ 	.word	0x0500004f


	//   ....[121]....
        /*0308*/ 	.word	0x0500004f


	//   ....[122]....
        /*030c*/ 	.word	0x0500004f


	//   ....[123]....
        /*0310*/ 	.word	0x0500004f


	//   ....[124]....
        /*0314*/ 	.word	0x0500004f


	//   ....[125]....
        /*0318*/ 	.word	0x0500004f


	//   ....[126]....
        /*031c*/ 	.word	0x0500004f


	//   ....[127]....
        /*0320*/ 	.word	0x0500004f


	//   ....[128]....
        /*0324*/ 	.word	0x0500004f


	//   ....[129]....
        /*0328*/ 	.word	0x0500004f


	//   ....[130]....
        /*032c*/ 	.word	0x0500004f


	//   ....[131]....
        /*0330*/ 	.word	0x0500004f


	//   ....[132]....
        /*0334*/ 	.word	0x0500004f


	//   ....[133]....
        /*0338*/ 	.word	0x0500004f


	//   ....[134]....
        /*033c*/ 	.word	0x0500004f


	//   ....[135]....
        /*0340*/ 	.word	0x0500004f


	//   ....[136]....
        /*0344*/ 	.word	0x0500004f


	//   ....[137]....
        /*0348*/ 	.word	0x0500004f


	//   ....[138]....
        /*034c*/ 	.word	0x0500004f


	//   ....[139]....
        /*0350*/ 	.word	0x0500004f


	//   ....[140]....
        /*0354*/ 	.word	0x0500004f


	//   ....[141]....
        /*0358*/ 	.word	0x0500004f


	//   ....[142]....
        /*035c*/ 	.word	0x0500004f


	//   ....[143]....
        /*0360*/ 	.word	0x0500004f


	//   ....[144]....
        /*0364*/ 	.word	0x0500004f


	//   ....[145]....
        /*0368*/ 	.word	0x0500004f


	//   ....[146]....
        /*036c*/ 	.word	0x0500004f


	//   ....[147]....
        /*0370*/ 	.word	0x0500004f


	//   ....[148]....
        /*0374*/ 	.word	0x0500004f


	//   ....[149]....
        /*0378*/ 	.word	0x0500004f


	//   ....[150]....
        /*037c*/ 	.word	0x0500004f


	//   ....[151]....
        /*0380*/ 	.word	0x0500004f


	//   ....[152]....
        /*0384*/ 	.word	0x0500004f


	//   ....[153]....
        /*0388*/ 	.word	0x0500004f


	//   ....[154]....
        /*038c*/ 	.word	0x0500004f


	//   ....[155]....
        /*0390*/ 	.word	0x0500004f


	//----- nvinfo : EIATTR_COOP_GROUP_INSTR_OFFSETS
	.align		4
.L_1319:
        /*0394*/ 	.byte	0x04, 0x28
        /*0396*/ 	.short	(.L_1321 - .L_1320)


	//   ....[0]....
.L_1320:
        /*0398*/ 	.word	0x00001610


	//   ....[1]....
        /*039c*/ 	.word	0x00001b70


	//   ....[2]....
        /*03a0*/ 	.word	0x00002160


	//   ....[3]....
        /*03a4*/ 	.word	0x00004bc0


	//   ....[4]....
        /*03a8*/ 	.word	0x00005220


	//   ....[5]....
        /*03ac*/ 	.word	0x00005b80


	//   ....[6]....
        /*03b0*/ 	.word	0x000064a0


	//   ....[7]....
        /*03b4*/ 	.word	0x00007ea0


	//   ....[8]....
        /*03b8*/ 	.word	0x00008fa0


	//   ....[9]....
        /*03bc*/ 	.word	0x0000a570


	//   ....[10]....
        /*03c0*/ 	.word	0x0000a580


	//   ....[11]....
        /*03c4*/ 	.word	0x0000a590


	//   ....[12]....
        /*03c8*/ 	.word	0x0000a5e0


	//   ....[13]....
        /*03cc*/ 	.word	0x0000a630


	//   ....[14]....
        /*03d0*/ 	.word	0x0000a640


	//   ....[15]....
        /*03d4*/ 	.word	0x0000a670


	//   ....[16]....
        /*03d8*/ 	.word	0x0000a6a0


	//   ....[17]....
        /*03dc*/ 	.word	0x0000a6f0


	//   ....[18]....
        /*03e0*/ 	.word	0x0000a740


	//   ....[19]....
        /*03e4*/ 	.word	0x0000a750


	//   ....[20]....
        /*03e8*/ 	.word	0x0000a760


	//   ....[21]....
        /*03ec*/ 	.word	0x0000a810


	//   ....[22]....
        /*03f0*/ 	.word	0x0000a820


	//   ....[23]....
        /*03f4*/ 	.word	0x0000a830


	//   ....[24]....
        /*03f8*/ 	.word	0x0000a840


	//   ....[25]....
        /*03fc*/ 	.word	0x0000a8f0


	//   ....[26]....
        /*0400*/ 	.word	0x0000a900


	//   ....[27]....
        /*0404*/ 	.word	0x0000a910


	//   ....[28]....
        /*0408*/ 	.word	0x0000a920


	//   ....[29]....
        /*040c*/ 	.word	0x0000aa80


	//   ....[30]....
        /*0410*/ 	.word	0x0000aa90


	//   ....[31]....
        /*0414*/ 	.word	0x0000aaa0


	//   ....[32]....
        /*0418*/ 	.word	0x0000aab0


	//   ....[33]....
        /*041c*/ 	.word	0x0000aac0


	//   ....[34]....
        /*0420*/ 	.word	0x0000aad0


	//   ....[35]....
        /*0424*/ 	.word	0x0000aae0


	//   ....[36]....
        /*0428*/ 	.word	0x0000aaf0


	//   ....[37]....
        /*042c*/ 	.word	0x0000c0c0


	//   ....[38]....
        /*0430*/ 	.word	0x0000c0d0


	//   ....[39]....
        /*0434*/ 	.word	0x0000c0e0


	//   ....[40]....
        /*0438*/ 	.word	0x0000c0f0


	//   ....[41]....
        /*043c*/ 	.word	0x0000c220


	//   ....[42]....
        /*0440*/ 	.word	0x0000c230


	//   ....[43]....
        /*0444*/ 	.word	0x0000c240


	//   ....[44]....
        /*0448*/ 	.word	0x0000c250


	//   ....[45]....
        /*044c*/ 	.word	0x0000c380


	//   ....[46]....
        /*0450*/ 	.word	0x0000c390


	//   ....[47]....
        /*0454*/ 	.word	0x0000c3a0


	//   ....[48]....
        /*0458*/ 	.word	0x0000c3b0


	//   ....[49]....
        /*045c*/ 	.word	0x0000c4e0


	//   ....[50]....
        /*0460*/ 	.word	0x0000c4f0


	//   ....[51]....
        /*0464*/ 	.word	0x0000c500


	//   ....[52]....
        /*0468*/ 	.word	0x0000c510


	//   ....[53]....
        /*046c*/ 	.word	0x0000c640


	//   ....[54]....
        /*0470*/ 	.word	0x0000c650


	//   ....[55]....
        /*0474*/ 	.word	0x0000c660


	//   ....[56]....
        /*0478*/ 	.word	0x0000c670


	//   ....[57]....
        /*047c*/ 	.word	0x0000c7a0


	//   ....[58]....
        /*0480*/ 	.word	0x0000c7b0


	//   ....[59]....
        /*0484*/ 	.word	0x0000c7c0


	//   ....[60]....
        /*0488*/ 	.word	0x0000c7d0


	//   ....[61]....
        /*048c*/ 	.word	0x0000c7e0


	//   ....[62]....
        /*0490*/ 	.word	0x0000c7f0


	//   ....[63]....
        /*0494*/ 	.word	0x0000c830


	//   ....[64]....
        /*0498*/ 	.word	0x0000c860


	//   ....[65]....
        /*049c*/ 	.word	0x0000c8a0


	//   ....[66]....
        /*04a0*/ 	.word	0x0000c8c0


	//   ....[67]....
        /*04a4*/ 	.word	0x0000c8e0


	//   ....[68]....
        /*04a8*/ 	.word	0x0000c8f0


	//   ....[69]....
        /*04ac*/ 	.word	0x000105c0


	//   ....[70]....
        /*04b0*/ 	.word	0x00010600


	//   ....[71]....
        /*04b4*/ 	.word	0x00010790


	//   ....[72]....
        /*04b8*/ 	.word	0x000107d0


	//   ....[73]....
        /*04bc*/ 	.word	0x00010830


	//   ....[74]....
        /*04c0*/ 	.word	0x00010850


	//   ....[75]....
        /*04c4*/ 	.word	0x00010880


	//   ....[76]....
        /*04c8*/ 	.word	0x000108a0


	//   ....[77]....
        /*04cc*/ 	.word	0x000108e0


	//   ....[78]....
        /*04d0*/ 	.word	0x00010920


	//   ....[79]....
        /*04d4*/ 	.word	0x000111a0


	//   ....[80]....
        /*04d8*/ 	.word	0x00011850


	//   ....[81]....
        /*04dc*/ 	.word	0x00011fe0


	//   ....[82]....
        /*04e0*/ 	.word	0x00012690


	//   ....[83]....
        /*04e4*/ 	.word	0x000126b0


	//   ....[84]....
        /*04e8*/ 	.word	0x000126e0


	//   ....[85]....
        /*04ec*/ 	.word	0x00012720


	//   ....[86]....
        /*04f0*/ 	.word	0x00012740


	//   ....[87]....
        /*04f4*/ 	.word	0x00012950


	//   ....[88]....
        /*04f8*/ 	.word	0x00012970


	//   ....[89]....
        /*04fc*/ 	.word	0x000129a0


	//   ....[90]....
        /*0500*/ 	.word	0x000129e0


	//   ....[91]....
        /*0504*/ 	.word	0x00012a00


	//   ....[92]....
        /*0508*/ 	.word	0x00012d70


	//   ....[93]....
        /*050c*/ 	.word	0x00012dc0


	//   ....[94]....
        /*0510*/ 	.word	0x00012e10


	//   ....[95]....
        /*0514*/ 	.word	0x00012e60


	//   ....[96]....
        /*0518*/ 	.word	0x00012f70


	//   ....[97]....
        /*051c*/ 	.word	0x00012fc0


	//   ....[98]....
        /*0520*/ 	.word	0x00013010


	//   ....[99]....
        /*0524*/ 	.word	0x00013060


	//   ....[100]....
        /*0528*/ 	.word	0x00013170


	//   ....[101]....
        /*052c*/ 	.word	0x000131c0


	//   ....[102]....
        /*0530*/ 	.word	0x00013210


	//   ....[103]....
        /*0534*/ 	.word	0x00013260


	//   ....[104]....
        /*0538*/ 	.word	0x00013370


	//   ....[105]....
        /*053c*/ 	.word	0x000133c0


	//   ....[106]....
        /*0540*/ 	.word	0x00013410


	//   ....[107]....
        /*0544*/ 	.word	0x00013460


	//   ....[108]....
        /*0548*/ 	.word	0x00013570


	//   ....[109]....
        /*054c*/ 	.word	0x000135c0


	//   ....[110]....
        /*0550*/ 	.word	0x00013610


	//   ....[111]....
        /*0554*/ 	.word	0x00013660


	//   ....[112]....
        /*0558*/ 	.word	0x00013700


	//   ....[113]....
        /*055c*/ 	.word	0x000137a0


	//   ....[114]....
        /*0560*/ 	.word	0x00013840


	//   ....[115]....
        /*0564*/ 	.word	0x000138e0


	//   ....[116]....
        /*0568*/ 	.word	0x00013980


	//   ....[117]....
        /*056c*/ 	.word	0x00013a20


	//   ....[118]....
        /*0570*/ 	.word	0x00013a70


	//   ....[119]....
        /*0574*/ 	.word	0x00013ac0


	//   ....[120]....
        /*0578*/ 	.word	0x00013b10


	//   ....[121]....
        /*057c*/ 	.word	0x00013b70


	//   ....[122]....
        /*0580*/ 	.word	0x00013bc0


	//   ....[123]....
        /*0584*/ 	.word	0x00013c10


	//   ....[124]....
        /*0588*/ 	.word	0x00013ca0


	//   ....[125]....
        /*058c*/ 	.word	0x00013cf0


	//   ....[126]....
        /*0590*/ 	.word	0x00013d40


	//   ....[127]....
        /*0594*/ 	.word	0x00013d90


	//   ....[128]....
        /*0598*/ 	.word	0x00013e30


	//   ....[129]....
        /*059c*/ 	.word	0x00013ec0


	//   ....[130]....
        /*05a0*/ 	.word	0x00013f10


	//   ....[131]....
        /*05a4*/ 	.word	0x00013f60


	//   ....[132]....
        /*05a8*/ 	.word	0x00014000


	//   ....[133]....
        /*05ac*/ 	.word	0x00014090


	//   ....[134]....
        /*05b0*/ 	.word	0x000140e0


	//   ....[135]....
        /*05b4*/ 	.word	0x00014130


	//   ....[136]....
        /*05b8*/ 	.word	0x000141d0


	//   ....[137]....
        /*05bc*/ 	.word	0x00014260


	//   ....[138]....
        /*05c0*/ 	.word	0x000142b0


	//   ....[139]....
        /*05c4*/ 	.word	0x00014300


	//   ....[140]....
        /*05c8*/ 	.word	0x000143a0


	//   ....[141]....
        /*05cc*/ 	.word	0x00014430


	//   ....[142]....
        /*05d0*/ 	.word	0x00014480


	//   ....[143]....
        /*05d4*/ 	.word	0x000144d0


	//   ....[144]....
        /*05d8*/ 	.word	0x00014570


	//   ....[145]....
        /*05dc*/ 	.word	0x00014620


	//   ....[146]....
        /*05e0*/ 	.word	0x00014670


	//   ....[147]....
        /*05e4*/ 	.word	0x00014770


	//   ....[148]....
        /*05e8*/ 	.word	0x000147c0


	//   ....[149]....
        /*05ec*/ 	.word	0x00014810


	//   ....[150]....
        /*05f0*/ 	.word	0x00014860


	//   ....[151]....
        /*05f4*/ 	.word	0x000148b0


	//   ....[152]....
        /*05f8*/ 	.word	0x000148f0


	//   ....[153]....
        /*05fc*/ 	.word	0x00014940


	//   ....[154]....
        /*0600*/ 	.word	0x00014990


	//   ....[155]....
        /*0604*/ 	.word	0x000149e0


	//----- nvinfo : EIATTR_VRC_CTA_INIT_COUNT
	.align		4
.L_1321:
        /*0608*/ 	.byte	0x02, 0x4a
	.zero		1
	.zero		1


	//----- nvinfo : EIATTR_EXIT_INSTR_OFFSETS
	.align		4
        /*060c*/ 	.byte	0x04, 0x1c
        /*060e*/ 	.short	(.L_1323 - .L_1322)


	//   ....[0]....
.L_1322:
        /*0610*/ 	.word	0x00012b40


	//   ....[1]....
        /*0614*/ 	.word	0x00012d10


	//----- nvinfo : EIATTR_MAX_THREADS
	.align		4
.L_1323:
        /*0618*/ 	.byte	0x04, 0x05
        /*061a*/ 	.short	(.L_1325 - .L_1324)
.L_1324:
        /*061c*/ 	.word	0x00000080
        /*0620*/ 	.word	0x00000001
        /*0624*/ 	.word	0x00000001


	//----- nvinfo : EIATTR_CRS_STACK_SIZE
	.align		4
.L_1325:
        /*0628*/ 	.byte	0x04, 0x1e
        /*062a*/ 	.short	(.L_1327 - .L_1326)
.L_1326:
        /*062c*/ 	.word	0x00000000


	//----- nvinfo : EIATTR_CBANK_PARAM_SIZE
	.align		4
.L_1327:
        /*0630*/ 	.byte	0x03, 0x19
        /*0632*/ 	.short	0x01f0


	//----- nvinfo : EIATTR_PARAM_CBANK
	.align		4
        /*0634*/ 	.byte	0x04, 0x0a
        /*0636*/ 	.short	(.L_1329 - .L_1328)
	.align		4
.L_1328:
        /*0638*/ 	.word	index@(.nv.constant0._Z25selective_scan_bwd_kernelI32Selective_Scan_bwd_kernel_traitsILi128ELi16ELb0ELb1ELb1ELb1ELb1EfN3c107complexIfEEEEv12SSMParamsBwd)
        /*063c*/ 	.short	0x0380
        /*063e*/ 	.short	0x01f0


	//----- nvinfo : EIATTR_SW_WAR
	.align		4
.L_1329:
        /*0640*/ 	.byte	0x04, 0x36
        /*0642*/ 	.short	(.L_1331 - .L_1330)
.L_1330:
        /*0644*/ 	.word	0x00000008
.L_1331:


//--------------------- .nv.info._Z25selective_scan_bwd_kernelI32Selective_Scan_bwd_kernel_traitsILi128ELi16ELb1ELb0ELb0ELb0ELb0EfN3c107complexIfEEEEv12SSMParamsBwd --------------------------
	.section	.nv.info._Z25selective_scan_bwd_kernelI32Selective_Scan_bwd_kernel_traitsILi128ELi16ELb1ELb0ELb0ELb0ELb0EfN3c107complexIfEEEEv12SSMParamsBwd,"",@"SHT_CUDA_INFO"
	.sectionflags	@""
	.align	4


	//----- nvinfo : EIATTR_CUDA_API_VERSION
	.align		4
        /*0000*/ 	.byte	0x04, 0x37
        /*0002*/ 	.short	(.L_1333 - .L_1332)
.L_1332:
        /*0004*/ 	.word	0x00000082


	//----- nvinfo : EIATTR_KPARAM_INFO
	.align		4
.L_1333:
        /*0008*/ 	.byte	0x04, 0x17
        /*000a*/ 	.short	(.L_1335 - .L_1334)
.L_1334:
        /*000c*/ 	.word	0x00000000
        /*0010*/ 	.short	0x0000
        /*0012*/ 	.short	0x0000
        /*0014*/ 	.byte	0x00, 0xf0, 0xc1, 0x07


	//----- nvinfo : EIATTR_SPARSE_MMA_MASK
	.align		4
.L_1335:
        /*0018*/ 	.byte	0x03, 0x50
        /*001a*/ 	.short	0x0000


	//----- nvinfo : EIATTR_MAXREG_COUNT
	.align		4
        /*001c*/ 	.byte	0x03, 0x1b
        /*001e*/ 	.short	0x00ff


	//----- nvinfo : EIATTR_NUM_BARRIERS
	.align		4
        /*0020*/ 	.byte	0x02, 0x4c
        /*0022*/ 	.byte	0x01
	.zero		1


	//----- nvinfo : EIATTR_MERCURY_ISA_VERSION
	.align		4
        /*0024*/ 	.byte	0x03, 0x5f
        /*0026*/ 	.short	0x0101


	//----- nvinfo : EIATTR_INT_WARP_WIDE_INSTR_OFFSETS
	.align		4
        /*0028*/ 	.byte	0x04, 0x31
        /*002a*/ 	.short	(.L_1337 - .L_1336)


	//   ....[0]....
.L_1336:
        /*002c*/ 	.word	0x00004240


	//   ....[1]....
        /*0030*/ 	.word	0x000051e0


	//----- nvinfo : EIATTR_COOP_GROUP_MASK_REGIDS
	.align		4
.L_1337:
        /*0034*/ 	.byte	0x04, 0x29
        /*0036*/ 	.short	(.L_1339 - .L_1338)


	//   ....[0]....
.L_1338:
        /*0038*/ 	.word	0xffffffff


	//   ....[1]....
        /*003c*/ 	.word	0xffffffff


	//   ....[2]....
        /*0040*/ 	.word	0xffffffff


	//   ....[3]....
        /*0044*/ 	.word	0xffffffff


	//   ....[4]....
        /*0048*/ 	.word	0xffffffff


	//   ....[5]....
        /*004c*/ 	.word	0xffffffff


	//   ....[6]....
        /*0050*/ 	.word	0xffffffff


	//   ....[7]....
        /*0054*/ 	.word	0xffffffff


	//   ....[8]....
        /*0058*/ 	.word	0xffffffff


	//   ....[9]....
        /*005c*/ 	.word	0xffffffff


	//   ....[10]....
        /*0060*/ 	.word	0xffffffff


	//   ....[11]....
        /*0064*/ 	.word	0xffffffff


	//   ....[12]....
        /*0068*/ 	.word	0xffffffff


	//   ....[13]....
        /*006c*/ 	.word	0xffffffff


	//   ....[14]....
        /*0070*/ 	.word	0xffffffff


	//   ....[15]....
        /*0074*/ 	.word	0xffffffff


	//   ....[16]....
        /*0078*/ 	.word	0xffffffff


	//   ....[17]....
        /*007c*/ 	.word	0xffffffff


	//   ....[18]....
        /*0080*/ 	.word	0xffffffff


	//   ....[19]....
        /*0084*/ 	.word	0xffffffff


	//   ....[20]....
        /*0088*/ 	.word	0xffffffff


	//   ....[21]....
        /*008c*/ 	.word	0xffffffff


	//   ....[22]....
        /*0090*/ 	.word	0xffffffff


	//   ....[23]....
        /*0094*/ 	.word	0xffffffff


	//   ....[24]....
        /*0098*/ 	.word	0xffffffff


	//   ....[25]....
        /*009c*/ 	.word	0xffffffff


	//   ....[26]....
        /*00a0*/ 	.word	0xffffffff


	//   ....[27]....
        /*00a4*/ 	.word	0xffffffff


	//   ....[28]....
        /*00a8*/ 	.word	0xffffffff


	//   ....[29]....
        /*00ac*/ 	.word	0xffffffff


	//   ....[30]....
        /*00b0*/ 	.word	0xffffffff


	//   ....[31]....
        /*00b4*/ 	.word	0xffffffff


	//   ....[32]....
        /*00b8*/ 	.word	0xffffffff


	//   ....[33]....
        /*00bc*/ 	.word	0xffffffff


	//   ....[34]....
        /*00c0*/ 	.word	0xffffffff


	//   ....[35]....
        /*00c4*/ 	.word	0xffffffff


	//   ....[36]....
        /*00c8*/ 	.word	0xffffffff


	//   ....[37]....
        /*00cc*/ 	.word	0xffffffff


	//   ....[38]....
        /*00d0*/ 	.word	0xffffffff


	//   ....[39]....
        /*00d4*/ 	.word	0xffffffff


	//   ....[40]....
        /*00d8*/ 	.word	0xffffffff


	//   ....[41]....
        /*00dc*/ 	.word	0xffffffff


	//   ....[42]....
        /*00e0*/ 	.word	0xffffffff


	//   ....[43]....
        /*00e4*/ 	.word	0xffffffff


	//   ....[44]....
        /*00e8*/ 	.word	0xffffffff


	//   ....[45]....
        /*00ec*/ 	.word	0xffffffff


	//   ....[46]....
        /*00f0*/ 	.word	0xffffffff


	//   ....[47]....
        /*00f4*/ 	.word	0xffffffff


	//   ....[48]....
        /*00f8*/ 	.word	0xffffffff


	//   ....[49]....
        /*00fc*/ 	.word	0xffffffff


	//   ....[50]....
        /*0100*/ 	.word	0xffffffff


	//   ....[51]....
        /*0104*/ 	.word	0xffffffff


	//   ....[52]....
        /*0108*/ 	.word	0xffffffff


	//   ....[53]....
        /*010c*/ 	.word	0xffffffff


	//   ....[54]....
        /*0110*/ 	.word	0xffffffff


	//   ....[55]....
        /*0114*/ 	.word	0xffffffff


	//   ....[56]....
        /*0118*/ 	.word	0xffffffff


	//   ....[57]....
        /*011c*/ 	.word	0xffffffff


	//   ....[58]....
        /*0120*/ 	.word	0xffffffff


	//   ....[59]....
        /*0124*/ 	.word	0xffffffff


	//   ....[60]....
        /*0128*/ 	.word	0xffffffff


	//   ....[61]....
        /*012c*/ 	.word	0xffffffff


	//   ....[62]....
        /*0130*/ 	.word	0xffffffff


	//   ....[63]....
        /*0134*/ 	.word	0xffffffff


	//   ....[64]....
        /*0138*/ 	.word	0xffffffff


	//   ....[65]....
        /*013c*/ 	.word	0xffffffff


	//   ....[66]....
        /*0140*/ 	.word	0xffffffff


	//   ....[67]....
        /*0144*/ 	.word	0xffffffff


	//   ....[68]....
        /*0148*/ 	.word	0xffffffff


	//   ....[69]....
        /*014c*/ 	.word	0xffffffff


	//   ....[70]....
        /*0150*/ 	.word	0xffffffff


	//   ....[71]....
        /*0154*/ 	.word	0xffffffff


	//   ....[72]....
        /*0158*/ 	.word	0xffffffff


	//   ....[73]....
        /*015c*/ 	.word	0xffffffff


	//   ....[74]....
        /*0160*/ 	.word	0xffffffff


	//   ....[75]....
        /*0164*/ 	.word	0xffffffff


	//   ....[76]....
        /*0168*/ 	.word	0xffffffff


	//   ....[77]....
        /*016c*/ 	.word	0xffffffff


	//   ....[78]....
        /*0170*/ 	.word	0xffffffff


	//   ....[79]....
        /*0174*/ 	.word	0xffffffff


	//   ....[80]....
        /*0178*/ 	.word	0xffffffff


	//   ....[81]....
        /*017c*/ 	.word	0xffffffff


	//   ....[82]....
        /*0180*/ 	.word	0xffffffff


	//   ....[83]....
        /*0184*/ 	.word	0xffffffff


	//   ....[84]....
        /*0188*/ 	.word	0xffffffff


	//   ....[85]....
        /*018c*/ 	.word	0xffffffff


	//   ....[86]....
        /*0190*/ 	.word	0xffffffff


	//   ....[87]....
        /*0194*/ 	.word	0xffffffff


	//   ....[88]....
        /*0198*/ 	.word	0xffffffff


	//   ....[89]....
        /*019c*/ 	.word	0xffffffff


	//   ....[90]....
        /*01a0*/ 	.word	0xffffffff


	//   ....[91]....
        /*01a4*/ 	.word	0xffffffff


	//   ....[92]....
        /*01a8*/ 	.word	0xffffffff


	//   ....[93]....
        /*01ac*/ 	.word	0xffffffff


	//   ....[94]....
        /*01b0*/ 	.word	0xffffffff


	//   ....[95]....
        /*01b4*/ 	.word	0x0500006f


	//   ....[96]....
        /*01b8*/ 	.word	0x0500006f


	//   ....[97]....
        /*01bc*/ 	.word	0x0500006f


	//   ....[98]....
        /*01c0*/ 	.word	0x0500006f


	//   ....[99]....
        /*01c4*/ 	.word	0x0500006f


	//   ....[100]....
        /*01c8*/ 	.word	0x0500006f


	//   ....[101]....
        /*01cc*/ 	.word	0x0500006f


	//   ....[102]....
        /*01d0*/ 	.word	0x0500006f


	//   ....[103]....
        /*01d4*/ 	.word	0x0500006f


	//   ....[104]....
        /*01d8*/ 	.word	0x0500006f


	//   ....[105]....
        /*01dc*/ 	.word	0x0500006f


	//   ....[106]....
        /*01e0*/ 	.word	0x0500006f


	//   ....[107]....
        /*01e4*/ 	.word	0x0500006f


	//   ....[108]....
        /*01e8*/ 	.word	0x0500006f


	//   ....[109]....
        /*01ec*/ 	.word	0x0500006f


	//   ....[110]....
        /*01f0*/ 	.word	0x0500006f


	//   ....[111]....
        /*01f4*/ 	.word	0x0500006f


	//   ....[112]....
        /*01f8*/ 	.word	0x0500006f


	//   ....[113]....
        /*01fc*/ 	.word	0x0500006f


	//   ....[114]....
        /*0200*/ 	.word	0x0500006f


	//   ....[115]....
        /*0204*/ 	.word	0x0500006f


	//   ....[116]....
        /*0208*/ 	.word	0x0500006f


	//   ....[117]....
        /*020c*/ 	.word	0x0500006f


	//   ....[118]....
        /*0210*/ 	.word	0x0500006f


	//   ....[119]....
        /*0214*/ 	.word	0x0500006f


	//   ....[120]....
        /*0218*/ 	.word	0x0500006f


	//   ....[121]....
        /*021c*/ 	.word	0x0500006f


	//   ....[122]....
        /*0220*/ 	.word	0x0500006f


	//   ....[123]....
        /*0224*/ 	.word	0x0500006f


	//   ....[124]....
        /*0228*/ 	.word	0x0500006f


	//   ....[125]....
        /*022c*/ 	.word	0x0500006f


	//   ....[126]....
        /*0230*/ 	.word	0x0500006f


	//   ....[127]....
        /*0234*/ 	.word	0x0500006f


	//   ....[128]....
        /*0238*/ 	.word	0x0500006f


	//   ....[129]....
        /*023c*/ 	.word	0x0500006f


	//   ....[130]....
        /*0240*/ 	.word	0x0500006f


	//   ....[131]....
        /*0244*/ 	.word	0x0500006f


	//   ....[132]....
        /*0248*/ 	.word	0x0500006f


	//   ....[133]....
        /*024c*/ 	.word	0x0500006f


	//   ....[134]....
        /*0250*/ 	.word	0x0500006f


	//   ....[135]....
        /*0254*/ 	.word	0x0500006f


	//   ....[136]....
        /*0258*/ 	.word	0x0500006f


	//   ....[137]....
        /*025c*/ 	.word	0x0500006f


	//   ....[138]....
        /*0260*/ 	.word	0x0500006f


	//   ....[139]....
        /*0264*/ 	.word	0x0500006f


	//   ....[140]....
        /*0268*/ 	.word	0x0500006f


	//   ....[141]....
        /*026c*/ 	.word	0x0500006f


	//   ....[142]....
        /*0270*/ 	.word	0x0500006f


	//   ....[143]....
        /*0274*/ 	.word	0x0500006f


	//   ....[144]....
        /*0278*/ 	.word	0x0500006f


	//   ....[145]....
        /*027c*/ 	.word	0x0500006f


	//   ....[146]....
        /*0280*/ 	.word	0x0500006f


	//   ....[147]....
        /*0284*/ 	.word	0x0500006f


	//   ....[148]....
        /*0288*/ 	.word	0x0500006f


	//   ....[149]....
        /*028c*/ 	.word	0x0500006f


	//   ....[150]....
        /*0290*/ 	.word	0x0500006f


	//   ....[151]....
        /*0294*/ 	.word	0x0500006f


	//   ....[152]....
        /*0298*/ 	.word	0x0500006f


	//   ....[153]....
        /*029c*/ 	.word	0x0500006f


	//   ....[154]....
        /*02a0*/ 	.word	0x0500006f


	//   ....[155]....
        /*02a4*/ 	.word	0x0500006f


	//   ....[156]....
        /*02a8*/ 	.word	0x0500006f


	//   ....[157]....
        /*02ac*/ 	.word	0x0500006f


	//   ....[158]....
        /*02b0*/ 	.word	0x0500006f


	//----- nvinfo : EIATTR_COOP_GROUP_INSTR_OFFSETS
	.align		4
.L_1339:
        /*02b4*/ 	.byte	0x04, 0x28
        /*02b6*/ 	.short	(.L_1341 - .L_1340)


	//   ....[0]....
.L_1340:
        /*02b8*/ 	.word	0x00000830


	//   ....[1]....
        /*02bc*/ 	.word	0x00000940


	//   ....[2]....
        /*02c0*/ 	.word	0x00000ab0


	//   ....[3]....
        /*02c4*/ 	.word	0x00002b50


	//   ....[4]....
        /*02c8*/ 	.word	0x00002b60


	//   ....[5]....
        /*02cc*/ 	.word	0x00002b70


	//   ....[6]....
        /*02d0*/ 	.word	0x00002b80


	//   ....[7]....
        /*02d4*/ 	.word	0x00002c10


	//   ....[8]....
        /*02d8*/ 	.word	0x00002c40


	//   ....[9]....
        /*02dc*/ 	.word	0x00002c50


	//   ....[10]....
        /*02e0*/ 	.word	0x00002c60


	//   ....[11]....
        /*02e4*/ 	.word	0x00002cf0


	//   ....[12]....
        /*02e8*/ 	.word	0x00002d20


	//   ....[13]....
        /*02ec*/ 	.word	0x00002d30


	//   ....[14]....
        /*02f0*/ 	.word	0x00002d40


	//   ....[15]....
        /*02f4*/ 	.word	0x00002de0


	//   ....[16]....
        /*02f8*/ 	.word	0x00002e00


	//   ....[17]....
        /*02fc*/ 	.word	0x00002e10


	//   ....[18]....
        /*0300*/ 	.word	0x00002e20


	//   ....[19]....
        /*0304*/ 	.word	0x00002ed0


	//   ....[20]....
        /*0308*/ 	.word	0x00002ee0


	//   ....[21]....
        /*030c*/ 	.word	0x00002ef0


	//   ....[22]....
        /*0310*/ 	.word	0x00002f00


	//   ....[23]....
        /*0314*/ 	.word	0x00003060


	//   ....[24]....
        /*0318*/ 	.word	0x00003070


	//   ....[25]....
        /*031c*/ 	.word	0x00003080


	//   ....[26]....
        /*0320*/ 	.word	0x00003090


	//   ....[27]....
        /*0324*/ 	.word	0x000030a0


	//   ....[28]....
        /*0328*/ 	.word	0x000030b0


	//   ....[29]....
        /*032c*/ 	.word	0x000030c0


	//   ....[30]....
        /*0330*/ 	.word	0x000030d0


	//   ....[31]....
        /*0334*/ 	.word	0x00004650


	//   ....[32]....
        /*0338*/ 	.word	0x00004660


	//   ....[33]....
        /*033c*/ 	.word	0x00004670


	//   ....[34]....
        /*0340*/ 	.word	0x00004680


	//   ....[35]....
        /*0344*/ 	.word	0x00004790


	//   ....[36]....
        /*0348*/ 	.word	0x000047a0


	//   ....[37]....
        /*034c*/ 	.word	0x000047b0


	//   ....[38]....
        /*0350*/ 	.word	0x000047c0


	//   ....[39]....
        /*0354*/ 	.word	0x000048d0


	//   ....[40]....
        /*0358*/ 	.word	0x000048e0


	//   ....[41]....
        /*035c*/ 	.word	0x000048f0


	//   ....[42]....
        /*0360*/ 	.word	0x00004900


	//   ....[43]....
        /*0364*/ 	.word	0x00004a10


	//   ....[44]....
        /*0368*/ 	.word	0x00004a20


	//   ....[45]....
        /*036c*/ 	.word	0x00004a30


	//   ....[46]....
        /*0370*/ 	.word	0x00004a40


	//   ....[47]....
        /*0374*/ 	.word	0x00004b50


	//   ....[48]....
        /*0378*/ 	.word	0x00004b60


	//   ....[49]....
        /*037c*/ 	.word	0x00004b70


	//   ....[50]....
        /*0380*/ 	.word	0x00004b80


	//   ....[51]....
        /*0384*/ 	.word	0x00004c90


	//   ....[52]....
        /*0388*/ 	.word	0x00004ca0


	//   ....[53]....
        /*038c*/ 	.word	0x00004cb0


	//   ....[54]....
        /*0390*/ 	.word	0x00004cc0


	//   ....[55]....
        /*0394*/ 	.word	0x00004cd0


	//   ....[56]....
        /*0398*/ 	.word	0x00004ce0


	//   ....[57]....
        /*039c*/ 	.word	0x00004cf0


	//   ....[58]....
        /*03a0*/ 	.word	0x00004d30


	//   ....[59]....
        /*03a4*/ 	.word	0x00004d70


	//   ....[60]....
        /*03a8*/ 	.word	0x00004db0


	//   ....[61]....
        /*03ac*/ 	.word	0x00004dd0


	//   ....[62]....
        /*03b0*/ 	.word	0x00004de0


	//   ....[63]....
        /*03b4*/ 	.word	0x000064e0


	//   ....[64]....
        /*03b8*/ 	.word	0x00006520


	//   ....[65]....
        /*03bc*/ 	.word	0x00006560


	//   ....[66]....
        /*03c0*/ 	.word	0x000065a0


	//   ....[67]....
        /*03c4*/ 	.word	0x00006700


	//   ....[68]....
        /*03c8*/ 	.word	0x00006740


	//   ....[69]....
        /*03cc*/ 	.word	0x00006780


	//   ....[70]....
        /*03d0*/ 	.word	0x000067c0


	//   ....[71]....
        /*03d4*/ 	.word	0x000068a0


	//   ....[72]....
        /*03d8*/ 	.word	0x000068e0


	//   ....[73]....
        /*03dc*/ 	.word	0x00006920


	//   ....[74]....
        /*03e0*/ 	.word	0x00006960


	//   ....[75]....
        /*03e4*/ 	.word	0x00006a70


	//   ....[76]....
        /*03e8*/ 	.word	0x00006ab0


	//   ....[77]....
        /*03ec*/ 	.word	0x00006af0


	//   ....[78]....
        /*03f0*/ 	.word	0x00006b30


	//   ....[79]....
        /*03f4*/ 	.word	0x00006c40


	//   ....[80]....
        /*03f8*/ 	.word	0x00006c80


	//   ....[81]....
        /*03fc*/ 	.word	0x00006ca0


	//   ....[82]....
        /*0400*/ 	.word	0x00006cb0


	//   ....[83]....
        /*0404*/ 	.word	0x000072f0


	//   ....[84]....
        /*0408*/ 	.word	0x00007540


	//   ....[85]....
        /*040c*/ 	.word	0x00007700


	//   ....[86]....
        /*0410*/ 	.word	0x00007750


	//   ....[87]....
        /*0414*/ 	.word	0x000077b0


	//   ....[88]....
        /*0418*/ 	.word	0x00007800


	//   ....[89]....
        /*041c*/ 	.word	0x00007820


	//   ....[90]....
        /*0420*/ 	.word	0x000079c0


	//   ....[91]....
        /*0424*/ 	.word	0x00007a00


	//   ....[92]....
        /*0428*/ 	.word	0x00007a60


	//   ....[93]....
        /*042c*/ 	.word	0x00007ab0


	//   ....[94]....
        /*0430*/ 	.word	0x00007ad0


	//   ....[95]....
        /*0434*/ 	.word	0x000081f0


	//   ....[96]....
        /*0438*/ 	.word	0x00008240


	//   ....[97]....
        /*043c*/ 	.word	0x00008290


	//   ....[98]....
        /*0440*/ 	.word	0x000082e0


	//   ....[99]....
        /*0444*/ 	.word	0x000083e0


	//   ....[100]....
        /*0448*/ 	.word	0x00008430


	//   ....[101]....
        /*044c*/ 	.word	0x00008480


	//   ....[102]....
        /*0450*/ 	.word	0x000084d0


	//   ....[103]....
        /*0454*/ 	.word	0x000085d0


	//   ....[104]....
        /*0458*/ 	.word	0x00008620


	//   ....[105]....
        /*045c*/ 	.word	0x00008670


	//   ....[106]....
        /*0460*/ 	.word	0x000086c0


	//   ....[107]....
        /*0464*/ 	.word	0x000087c0


	//   ....[108]....
        /*0468*/ 	.word	0x00008810


	//   ....[109]....
        /*046c*/ 	.word	0x00008860


	//   ....[110]....
        /*0470*/ 	.word	0x000088b0


	//   ....[111]....
        /*0474*/ 	.word	0x000089b0


	//   ....[112]....
        /*0478*/ 	.word	0x00008a00


	//   ....[113]....
        /*047c*/ 	.word	0x00008a50


	//   ....[114]....
        /*0480*/ 	.word	0x00008aa0


	//   ....[115]....
        /*0484*/ 	.word	0x00008b40


	//   ....[116]....
        /*0488*/ 	.word	0x00008be0


	//   ....[117]....
        /*048c*/ 	.word	0x00008c80


	//   ....[118]....
        /*0490*/ 	.word	0x00008d20


	//   ....[119]....
        /*0494*/ 	.word	0x00008dc0


	//   ....[120]....
        /*0498*/ 	.word	0x00008e70


	//   ....[121]....
        /*049c*/ 	.word	0x00008ed0


	//   ....[122]....
        /*04a0*/ 	.word	0x00008f20


	//   ....[123]....
        /*04a4*/ 	.word	0x00008f50


	//   ....[124]....
        /*04a8*/ 	.word	0x00008fb0


	//   ....[125]....
        /*04ac*/ 	.word	0x00009000


	//   ....[126]....
        /*04b0*/ 	.word	0x00009050


	//   ....[127]....
        /*04b4*/ 	.word	0x000090e0


	//   ....[128]....
        /*04b8*/ 	.word	0x00009130


	//   ....[129]....
        /*04bc*/ 	.word	0x00009180


	//   ....[130]....
        /*04c0*/ 	.word	0x000091d0


	//   ....[131]....
        /*04c4*/ 	.word	0x00009260


	//   ....[132]....
        /*04c8*/ 	.word	0x000092f0


	//   ....[133]....
        /*04cc*/ 	.word	0x00009340


	//   ....[134]....
        /*04d0*/ 	.word	0x00009390


	//   ....[135]....
        /*04d4*/ 	.word	0x00009420


	//   ....[136]....
        /*04d8*/ 	.word	0x000094b0


	//   ....[137]....
        /*04dc*/ 	.word	0x00009500


	//   ....[138]....
        /*04e0*/ 	.word	0x00009550


	//   ....[139]....
        /*04e4*/ 	.word	0x000095e0


	//   ....[140]....
        /*04e8*/ 	.word	0x00009670


	//   ....[141]....
        /*04ec*/ 	.word	0x000096c0


	//   ....[142]....
        /*04f0*/ 	.word	0x00009710


	//   ....[143]....
        /*04f4*/ 	.word	0x000097a0


	//   ....[144]....
        /*04f8*/ 	.word	0x00009830


	//   ....[145]....
        /*04fc*/ 	.word	0x00009880


	//   ....[146]....
        /*0500*/ 	.word	0x000098d0


	//   ....[147]....
        /*0504*/ 	.word	0x00009960


	//   ....[148]....
        /*0508*/ 	.word	0x00009a10


	//   ....[149]....
        /*050c*/ 	.word	0x00009a60


	//   ....[150]....
        /*0510*/ 	.word	0x00009b30


	//   ....[151]....
        /*0514*/ 	.word	0x00009ba0


	//   ....[152]....
        /*0518*/ 	.word	0x00009bf0


	//   ....[153]....
        /*051c*/ 	.word	0x00009c40


	//   ....[154]....
        /*0520*/ 	.word	0x00009c90


	//   ....[155]....
        /*0524*/ 	.word	0x00009cd0


	//   ....[156]....
        /*0528*/ 	.word	0x00009d20


	//   ....[157]....
        /*052c*/ 	.word	0x00009d80


	//   ....[158]....
        /*0530*/ 	.word	0x00009de0


	//----- nvinfo : EIATTR_VRC_CTA_INIT_COUNT
	.align		4
.L_1341:
        /*0534*/ 	.byte	0x02, 0x4a
	.zero		1
	.zero		1


	//----- nvinfo : EIATTR_EXIT_INSTR_OFFSETS
	.align		4
        /*0538*/ 	.byte	0x04, 0x1c
        /*053a*/ 	.short	(.L_1343 - .L_1342)


	//   ....[0]....
.L_1342:
        /*053c*/ 	.word	0x00007c10


	//   ....[1]....
        /*0540*/ 	.word	0x00008190


	//----- nvinfo : EIATTR_MAX_THREADS
	.align		4
.L_1343:
        /*0544*/ 	.byte	0x04, 0x05
        /*0546*/ 	.short	(.L_1345 - .L_1344)
.L_1344:
        /*0548*/ 	.word	0x00000080
        /*054c*/ 	.word	0x00000001
        /*0550*/ 	.word	0x00000001


	//----- nvinfo : EIATTR_CRS_STACK_SIZE
	.align		4
.L_1345:
        /*0554*/ 	.byte	0x04, 0x1e
        /*0556*/ 	.short	(.L_1347 - .L_1346)
.L_1346:
        /*0558*/ 	.word	0x00000000


	//----- nvinfo : EIATTR_CBANK_PARAM_SIZE
	.align		4
.L_1347:
        /*055c*/ 	.byte	0x03, 0x19
        /*055e*/ 	.short	0x01f0


	//----- nvinfo : EIATTR_PARAM_CBANK
	.align		4
        /*0560*/ 	.byte	0x04, 0x0a
        /*0562*/ 	.short	(.L_1349 - .L_1348)
	.align		4
.L_1348:
        /*0564*/ 	.word	index@(.nv.constant0._Z25selective_scan_bwd_kernelI32Selective_Scan_bwd_kernel_traitsILi128ELi16ELb1ELb0ELb0ELb0ELb0EfN3c107complexIfEEEEv12SSMParamsBwd)
        /*0568*/ 	.short	0x0380
        /*056a*/ 	.short	0x01f0


	//----- nvinfo : EIATTR_SW_WAR
	.align		4
.L_1349:
        /*056c*/ 	.byte	0x04, 0x36
        /*056e*/ 	.short	(.L_1351 - .L_1350)
.L_1350:
        /*0570*/ 	.word	0x00000008
.L_1351:


//--------------------- .nv.info._Z25selective_scan_bwd_kernelI32Selective_Scan_bwd_kernel_traitsILi128ELi16ELb1ELb0ELb0ELb0ELb1EfN3c107complexIfEEEEv12SSMParamsBwd --------------------------
	.section	.nv.info._Z25selective_scan_bwd_kernelI32Selective_Scan_bwd_kernel_traitsILi128ELi16ELb1ELb0ELb0ELb0ELb1EfN3c107complexIfEEEEv12SSMParamsBwd,"",@"SHT_CUDA_INFO"
	.sectionflags	@""
	.align	4


	//----- nvinfo : EIATTR_CUDA_API_VERSION
	.align		4
        /*0000*/ 	.byte	0x04, 0x37
        /*0002*/ 	.short	(.L_1353 - .L_1352)
.L_1352:
        /*0004*/ 	.word	0x00000082


	//----- nvinfo : EIATTR_KPARAM_INFO
	.align		4
.L_1353:
        /*0008*/ 	.byte	0x04, 0x17
        /*000a*/ 	.short	(.L_1355 - .L_1354)
.L_1354:
        /*000c*/ 	.word	0x00000000
        /*0010*/ 	.short	0x0000
        /*0012*/ 	.short	0x0000
        /*0014*/ 	.byte	0x00, 0xf0, 0xc1, 0x07


	//----- nvinfo : EIATTR_SPARSE_MMA_MASK
	.align		4
.L_1355:
        /*0018*/ 	.byte	0x03, 0x50
        /*001a*/ 	.short	0x0000


	//----- nvinfo : EIATTR_MAXREG_COUNT
	.align		4
        /*001c*/ 	.byte	0x03, 0x1b
        /*001e*/ 	.short	0x00ff


	//----- nvinfo : EIATTR_NUM_BARRIERS
	.align		4
        /*0020*/ 	.byte	0x02, 0x4c
        /*0022*/ 	.byte	0x01
	.zero		1


	//----- nvinfo : EIATTR_MERCURY_ISA_VERSION
	.align		4
        /*0024*/ 	.byte	0x03, 0x5f
        /*0026*/ 	.short	0x0101


	//----- nvinfo : EIATTR_INT_WARP_WIDE_INSTR_OFFSETS
	.align		4
        /*0028*/ 	.byte	0x04, 0x31
        /*002a*/ 	.short	(.L_1357 - .L_1356)


	//   ....[0]....
.L_1356:
        /*002c*/ 	.word	0x000053c0


	//   ....[1]....
        /*0030*/ 	.word	0x000064d0


	//----- nvinfo : EIATTR_COOP_GROUP_MASK_REGIDS
	.align		4
.L_1357:
        /*0034*/ 	.byte	0x04, 0x29
        /*0036*/ 	.short	(.L_1359 - .L_1358)


	//   ....[0]....
.L_1358:
        /*0038*/ 	.word	0xffffffff


	//   ....[1]....
        /*003c*/ 	.word	0xffffffff


	//   ....[2]....
        /*0040*/ 	.word	0xffffffff


	//   ....[3]....
        /*0044*/ 	.word	0xffffffff


	//   ....[4]....
        /*0048*/ 	.word	0xffffffff


	//   ....[5]....
        /*004c*/ 	.word	0xffffffff


	//   ....[6]....
        /*0050*/ 	.word	0xffffffff


	//   ....[7]....
        /*0054*/ 	.word	0xffffffff


	//   ....[8]....
        /*0058*/ 	.word	0xffffffff


	//   ....[9]....
        /*005c*/ 	.word	0xffffffff


	//   ....[10]....
        /*0060*/ 	.word	0xffffffff


	//   ....[11]....
        /*0064*/ 	.word	0xffffffff


	//   ....[12]....
        /*0068*/ 	.word	0xffffffff


	//   ....[13]....
        /*006c*/ 	.word	0xffffffff


	//   ....[14]....
        /*0070*/ 	.word	0xffffffff


	//   ....[15]....
        /*0074*/ 	.word	0xffffffff


	//   ....[16]....
        /*0078*/ 	.word	0xffffffff


	//   ....[17]....
        /*007c*/ 	.word	0xffffffff


	//   ....[18]....
        /*0080*/ 	.word	0xffffffff


	//   ....[19]....
        /*0084*/ 	.word	0xffffffff


	//   ....[20]....
        /*0088*/ 	.word	0xffffffff


	//   ....[21]....
        /*008c*/ 	.word	0xffffffff


	//   ....[22]....
        /*0090*/ 	.word	0xffffffff


	//   ....[23]....
        /*0094*/ 	.word	0xffffffff


	//   ....[24]....
        /*0098*/ 	.word	0xffffffff


	//   ....[25]....
        /*009c*/ 	.word	0xffffffff


	//   ....[26]....
        /*00a0*/ 	.word	0xffffffff


	//   ....[27]....
        /*00a4*/ 	.word	0xffffffff


	//   ....[28]....
        /*00a8*/ 	.word	0xffffffff


	//   ....[29]....
        /*00ac*/ 	.word	0xffffffff


	//   ....[30]....
        /*00b0*/ 	.word	0xffffffff


	//   ....[31]....
        /*00b4*/ 	.word	0xffffffff


	//   ....[32]....
        /*00b8*/ 	.word	0xffffffff


	//   ....[33]....
        /*00bc*/ 	.word	0xffffffff


	//   ....[34]....
        /*00c0*/ 	.word	0xffffffff


	//   ....[35]....
        /*00c4*/ 	.word	0xffffffff


	//   ....[36]....
        /*00c8*/ 	.word	0xffffffff


	//   ....[37]....
        /*00cc*/ 	.word	0xffffffff


	//   ....[38]....
        /*00d0*/ 	.word	0xffffffff


	//   ....[39]....
        /*00d4*/ 	.word	0xffffffff


	//   ....[40]....
        /*00d8*/ 	.word	0xffffffff


	//   ....[41]....
        /*00dc*/ 	.word	0xffffffff


	//   ....[42]....
        /*00e0*/ 	.word	0xffffffff


	//   ....[43]....
        /*00e4*/ 	.word	0xffffffff


	//   ....[44]....
        /*00e8*/ 	.word	0xffffffff


	//   ....[45]....
        /*00ec*/ 	.word	0xffffffff


	//   ....[46]....
        /*00f0*/ 	.word	0xffffffff


	//   ....[47]....
        /*00f4*/ 	.word	0xffffffff


	//   ....[48]....
        /*00f8*/ 	.word	0xffffffff


	//   ....[49]....
        /*00fc*/ 	.word	0xffffffff


	//   ....[50]....
        /*0100*/ 	.word	0xffffffff


	//   ....[51]....
        /*0104*/ 	.word	0xffffffff


	//   ....[52]....
        /*0108*/ 	.word	0xffffffff


	//   ....[53]....
        /*010c*/ 	.word	0xffffffff


	//   ....[54]....
        /*0110*/ 	.word	0xffffffff


	//   ....[55]....
        /*0114*/ 	.word	0xffffffff


	//   ....[56]....
        /*0118*/ 	.word	0xffffffff


	//   ....[57]....
        /*011c*/ 	.word	0xffffffff


	//   ....[58]....
        /*0120*/ 	.word	0xffffffff


	//   ....[59]....
        /*0124*/ 	.word	0xffffffff


	//   ....[60]....
        /*0128*/ 	.word	0xffffffff


	//   ....[61]....
        /*012c*/ 	.word	0xffffffff


	//   ....[62]....
        /*0130*/ 	.word	0xffffffff


	//   ....[63]....
        /*0134*/ 	.word	0xffffffff


	//   ....[64]....
        /*0138*/ 	.word	0xffffffff


	//   ....[65]....
        /*013c*/ 	.word	0xffffffff


	//   ....[66]....
        /*0140*/ 	.word	0xffffffff


	//   ....[67]....
        /*0144*/ 	.word	0xffffffff


	//   ....[68]....
        /*0148*/ 	.word	0xffffffff


	//   ....[69]....
        /*014c*/ 	.word	0xffffffff


	//   ....[70]....
        /*0150*/ 	.word	0xffffffff


	//   ....[71]....
        /*0154*/ 	.word	0xffffffff


	//   ....[72]....
        /*0158*/ 	.word	0xffffffff


	//   ....[73]....
        /*015c*/ 	.word	0xffffffff


	//   ....[74]....
        /*0160*/ 	.word	0xffffffff


	//   ....[75]....
        /*0164*/ 	.word	0xffffffff


	//   ....[76]....
        /*0168*/ 	.word	0xffffffff


	//   ....[77]....
        /*016c*/ 	.word	0xffffffff


	//   ....[78]....
        /*0170*/ 	.word	0xffffffff


	//   ....[79]....
        /*0174*/ 	.word	0xffffffff


	//   ....[80]....
        /*0178*/ 	.word	0xffffffff


	//   ....[81]....
        /*017c*/ 	.word	0xffffffff


	//   ....[82]....
        /*0180*/ 	.word	0xffffffff


	//   ....[83]....
        /*0184*/ 	.word	0xffffffff


	//   ....[84]....
        /*0188*/ 	.word	0xffffffff


	//   ....[85]....
        /*018c*/ 	.word	0xffffffff


	//   ....[86]....
        /*0190*/ 	.word	0xffffffff


	//   ....[87]....
        /*0194*/ 	.word	0xffffffff


	//   ....[88]....
        /*0198*/ 	.word	0xffffffff


	//   ....[89]....
        /*019c*/ 	.word	0xffffffff


	//   ....[90]....
        /*01a0*/ 	.word	0xffffffff


	//   ....[91]....
        /*01a4*/ 	.word	0xffffffff


	//   ....[92]....
        /*01a8*/ 	.word	0xffffffff


	//   ....[93]....
        /*01ac*/ 	.word	0xffffffff


	//   ....[94]....
        /*01b0*/ 	.word	0xffffffff


	//   ....[95]....
        /*01b4*/ 	.word	0xffffffff


	//   ....[96]....
        /*01b8*/ 	.word	0xffffffff


	//   ....[97]....
        /*01bc*/ 	.word	0xffffffff


	//   ....[98]....
        /*01c0*/ 	.word	0xffffffff


	//   ....[99]....
        /*01c4*/ 	.word	0x0500006f


	//   ....[100]....
        /*01c8*/ 	.word	0x0500006f


	//   ....[101]....
        /*01cc*/ 	.word	0x0500006f


	//   ....[102]....
        /*01d0*/ 	.word	0x0500006f


	//   ....[103]....
        /*01d4*/ 	.word	0x0500006f


	//   ....[104]....
        /*01d8*/ 	.word	0x0500006f


	//   ....[105]....
        /*01dc*/ 	.word	0x0500006f


	//   ....[106]....
        /*01e0*/ 	.word	0x0500006f


	//   ....[107]....
        /*01e4*/ 	.word	0x0500006f


	//   ....[108]....
        /*01e8*/ 	.word	0x0500006f


	//   ....[109]....
        /*01ec*/ 	.word	0x0500006f


	//   ....[110]....
        /*01f0*/ 	.word	0x0500006f


	//   ....[111]....
        /*01f4*/ 	.word	0x0500006f


	//   ....[112]....
        /*01f8*/ 	.word	0x0500006f


	//   ....[113]....
        /*01fc*/ 	.word	0x0500006f


	//   ....[114]....
        /*0200*/ 	.word	0x0500006f


	//   ....[115]....
        /*0204*/ 	.word	0x0500006f


	//   ....[116]....
        /*0208*/ 	.word	0x0500006f


	//   ....[117]....
        /*020c*/ 	.word	0x0500006f


	//   ....[118]....
        /*0210*/ 	.word	0x0500006f


	//   ....[119]....
        /*0214*/ 	.word	0x0500006f


	//   ....[120]....
        /*0218*/ 	.word	0x0500006f


	//   ....[121]....
        /*021c*/ 	.word	0x0500006f


	//   ....[122]....
        /*0220*/ 	.word	0x0500006f


	//   ....[123]....
        /*0224*/ 	.word	0x0500006f


	//   ....[124]....
        /*0228*/ 	.word	0x0500006f


	//   ....[125]....
        /*022c*/ 	.word	0x0500006f


	//   ....[126]....
        /*0230*/ 	.word	0x0500006f


	//   ....[127]....
        /*0234*/ 	.word	0x0500006f


	//   ....[128]....
        /*0238*/ 	.word	0x0500006f


	//   ....[129]....
        /*023c*/ 	.word	0x0500006f


	//   ....[130]....
        /*0240*/ 	.word	0x0500006f


	//   ....[131]....
        /*0244*/ 	.word	0x0500006f


	//   ....[132]....
        /*0248*/ 	.word	0x0500006f


	//   ....[133]....
        /*024c*/ 	.word	0x0500006f


	//   ....[134]....
        /*0250*/ 	.word	0x0500006f


	//   ....[135]....
        /*0254*/ 	.word	0x0500006f


	//   ....[136]....
        /*0258*/ 	.word	0x0500006f


	//   ....[137]....
        /*025c*/ 	.word	0x0500006f


	//   ....[138]....
        /*0260*/ 	.word	0x0500006f


	//   ....[139]....
        /*0264*/ 	.word	0x0500006f


	//   ....[140]....
        /*0268*/ 	.word	0x0500006f


	//   ....[141]....
        /*026c*/ 	.word	0x0500006f


	//   ....[142]....
        /*0270*/ 	.word	0x0500006f


	//   ....[143]....
        /*0274*/ 	.word	0x0500006f


	//   ....[144]....
        /*0278*/ 	.word	0x0500006f


	//   ....[145]....
        /*027c*/ 	.word	0x0500006f


	//   ....[146]....
        /*0280*/ 	.word	0x0500006f


	//   ....[147]....
        /*0284*/ 	.word	0x0500006f


	//   ....[148]....
        /*0288*/ 	.word	0x0500006f


	//   ....[149]....
        /*028c*/ 	.word	0x0500006f


	//   ....[150]....
        /*0290*/ 	.word	0x0500006f


	//   ....[151]....
        /*0294*/ 	.word	0x0500006f


	//   ....[152]....
        /*0298*/ 	.word	0x0500006f


	//   ....[153]....
        /*029c*/ 	.word	0x0500006f


	//   ....[154]....
        /*02a0*/ 	.word	0x0500006f


	//   ....[155]....
        /*02a4*/ 	.word	0x0500006f


	//   ....[156]....
        /*02a8*/ 	.word	0x0500006f


	//   ....[157]....
        /*02ac*/ 	.word	0x0500006f


	//   ....[158]....
        /*02b0*/ 	.word	0x0500006f


	//   ....[159]....
        /*02b4*/ 	.word	0x0500006f


	//   ....[160]....
        /*02b8*/ 	.word	0x0500006f


	//   ....[161]....
        /*02bc*/ 	.word	0x0500006f


	//   ....[162]....
        /*02c0*/ 	.word	0x0500006f


	//----- nvinfo : EIATTR_COOP_GROUP_INSTR_OFFSETS
	.align		4
.L_1359:
        /*02c4*/ 	.byte	0x04, 0x28
        /*02c6*/ 	.short	(.L_1361 - .L_1360)


	//   ....[0]....
.L_1360:
        /*02c8*/ 	.word	0x00000840


	//   ....[1]....
        /*02cc*/ 	.word	0x00000950


	//   ....[2]....
        /*02d0*/ 	.word	0x00000b10


	//   ....[3]....
        /*02d4*/ 	.word	0x00000cc0


	//   ....[4]....
        /*02d8*/ 	.word	0x000013d0


	//   ....[5]....
        /*02dc*/ 	.word	0x000019c0


	//   ....[6]....
        /*02e0*/ 	.word	0x00001d70


	//   ....[7]....
        /*02e4*/ 	.word	0x00003de0


	//   ....[8]....
        /*02e8*/ 	.word	0x00003df0


	//   ....[9]....
        /*02ec*/ 	.word	0x00003e00


	//   ....[10]....
        /*02f0*/ 	.word	0x00003e10


	//   ....[11]....
        /*02f4*/ 	.word	0x00003ea0


	//   ....[12]....
        /*02f8*/ 	.word	0x00003ed0


	//   ....[13]....
        /*02fc*/ 	.word	0x00003ee0


	//   ....[14]....
        /*0300*/ 	.word	0x00003ef0


	//   ....[15]....
        /*0304*/ 	.word	0x00003f80


	//   ....[16]....
        /*0308*/ 	.word	0x00003fb0


	//   ....[17]....
        /*030c*/ 	.word	0x00003fc0


	//   ....[18]....
        /*0310*/ 	.word	0x00003fd0


	//   ....[19]....
        /*0314*/ 	.word	0x00004070


	//   ....[20]....
        /*0318*/ 	.word	0x00004090


	//   ....[21]....
        /*031c*/ 	.word	0x000040a0


	//   ....[22]....
        /*0320*/ 	.word	0x000040b0


	//   ....[23]....
        /*0324*/ 	.word	0x00004160


	//   ....[24]....
        /*0328*/ 	.word	0x00004170


	//   ....[25]....
        /*032c*/ 	.word	0x00004180


	//   ....[26]....
        /*0330*/ 	.word	0x00004190


	//   ....[27]....
        /*0334*/ 	.word	0x000042f0


	//   ....[28]....
        /*0338*/ 	.word	0x00004300


	//   ....[29]....
        /*033c*/ 	.word	0x00004310


	//   ....[30]....
        /*0340*/ 	.word	0x00004320


	//   ....[31]....
        /*0344*/ 	.word	0x00004330


	//   ....[32]....
        /*0348*/ 	.word	0x00004340


	//   ....[33]....
        /*034c*/ 	.word	0x00004350


	//   ....[34]....
        /*0350*/ 	.word	0x00004360


	//   ....[35]....
        /*0354*/ 	.word	0x000058e0


	//   ....[36]....
        /*0358*/ 	.word	0x000058f0


	//   ....[37]....
        /*035c*/ 	.word	0x00005900


	//   ....[38]....
        /*0360*/ 	.word	0x00005910


	//   ....[39]....
        /*0364*/ 	.word	0x00005a20


	//   ....[40]....
        /*0368*/ 	.word	0x00005a30


	//   ....[41]....
        /*036c*/ 	.word	0x00005a40


	//   ....[42]....
        /*0370*/ 	.word	0x00005a50


	//   ....[43]....
        /*0374*/ 	.word	0x00005b60


	//   ....[44]....
        /*0378*/ 	.word	0x00005b70


	//   ....[45]....
        /*037c*/ 	.word	0x00005b80


	//   ....[46]....
        /*0380*/ 	.word	0x00005b90


	//   ....[47]....
        /*0384*/ 	.word	0x00005ca0


	//   ....[48]....
        /*0388*/ 	.word	0x00005cb0


	//   ....[49]....
        /*038c*/ 	.word	0x00005cc0


	//   ....[50]....
        /*0390*/ 	.word	0x00005cd0


	//   ....[51]....
        /*0394*/ 	.word	0x00005de0


	//   ....[52]....
        /*0398*/ 	.word	0x00005df0


	//   ....[53]....
        /*039c*/ 	.word	0x00005e00


	//   ....[54]....
        /*03a0*/ 	.word	0x00005e10


	//   ....[55]....
        /*03a4*/ 	.word	0x00005f20


	//   ....[56]....
        /*03a8*/ 	.word	0x00005f30


	//   ....[57]....
        /*03ac*/ 	.word	0x00005f40


	//   ....[58]....
        /*03b0*/ 	.word	0x00005f50


	//   ....[59]....
        /*03b4*/ 	.word	0x00005f60


	//   ....[60]....
        /*03b8*/ 	.word	0x00005f70


	//   ....[61]....
        /*03bc*/ 	.word	0x00005f80


	//   ....[62]....
        /*03c0*/ 	.word	0x00005fc0


	//   ....[63]....
        /*03c4*/ 	.word	0x00006000


	//   ....[64]....
        /*03c8*/ 	.word	0x00006040


	//   ....[65]....
        /*03cc*/ 	.word	0x00006060


	//   ....[66]....
        /*03d0*/ 	.word	0x00006070


	//   ....[67]....
        /*03d4*/ 	.word	0x00007750


	//   ....[68]....
        /*03d8*/ 	.word	0x00007790


	//   ....[69]....
        /*03dc*/ 	.word	0x000077d0


	//   ....[70]....
        /*03e0*/ 	.word	0x00007810


	//   ....[71]....
        /*03e4*/ 	.word	0x00007920


	//   ....[72]....
        /*03e8*/ 	.word	0x00007970


	//   ....[73]....
        /*03ec*/ 	.word	0x000079b0


	//   ....[74]....
        /*03f0*/ 	.word	0x000079f0


	//   ....[75]....
        /*03f4*/ 	.word	0x00007b00


	//   ....[76]....
        /*03f8*/ 	.word	0x00007b40


	//   ....[77]....
        /*03fc*/ 	.word	0x00007b80


	//   ....[78]....
        /*0400*/ 	.word	0x00007bc0


	//   ....[79]....
        /*0404*/ 	.word	0x00007cd0


	//   ....[80]....
        /*0408*/ 	.word	0x00007d10


	//   ....[81]....
        /*040c*/ 	.word	0x00007d50


	//   ....[82]....
        /*0410*/ 	.word	0x00007d90


	//   ....[83]....
        /*0414*/ 	.word	0x00007ea0


	//   ....[84]....
        /*0418*/ 	.word	0x00007ee0


	//   ....[85]....
        /*041c*/ 	.word	0x00007f20


	//   ....[86]....
        /*0420*/ 	.word	0x00007f40


	//   ....[87]....
        /*0424*/ 	.word	0x00008540


	//   ....[88]....
        /*0428*/ 	.word	0x00008780


	//   ....[89]....
        /*042c*/ 	.word	0x00008960


	//   ....[90]....
        /*0430*/ 	.word	0x000089b0


	//   ....[91]....
        /*0434*/ 	.word	0x00008a10


	//   ....[92]....
        /*0438*/ 	.word	0x00008a60


	//   ....[93]....
        /*043c*/ 	.word	0x00008a80


	//   ....[94]....
        /*0440*/ 	.word	0x00008c20


	//   ....[95]....
        /*0444*/ 	.word	0x00008c60


	//   ....[96]....
        /*0448*/ 	.word	0x00008cc0


	//   ....[97]....
        /*044c*/ 	.word	0x00008d10


	//   ....[98]....
        /*0450*/ 	.word	0x00008d30


	//   ....[99]....
        /*0454*/ 	.word	0x00009450


	//   ....[100]....
        /*0458*/ 	.word	0x000094a0


	//   ....[101]....
        /*045c*/ 	.word	0x000094f0


	//   ....[102]....
        /*0460*/ 	.word	0x00009560


	//   ....[103]....
        /*0464*/ 	.word	0x00009630


	//   ....[104]....
        /*0468*/ 	.word	0x00009680


	//   ....[105]....
        /*046c*/ 	.word	0x000096d0


	//   ....[106]....
        /*0470*/ 	.word	0x00009740


	//   ....[107]....
        /*0474*/ 	.word	0x00009810


	//   ....[108]....
        /*0478*/ 	.word	0x00009860


	//   ....[109]....
        /*047c*/ 	.word	0x000098b0


	//   ....[110]....
        /*0480*/ 	.word	0x00009920


	//   ....[111]....
        /*0484*/ 	.word	0x000099f0


	//   ....[112]....
        /*0488*/ 	.word	0x00009a40


	//   ....[113]....
        /*048c*/ 	.word	0x00009a90


	//   ....[114]....
        /*0490*/ 	.word	0x00009b00


	//   ....[115]....
        /*0494*/ 	.word	0x00009bd0


	//   ....[116]....
        /*0498*/ 	.word	0x00009c20


	//   ....[117]....
        /*049c*/ 	.word	0x00009c70


	//   ....[118]....
        /*04a0*/ 	.word	0x00009cc0


	//   ....[119]....
        /*04a4*/ 	.word	0x00009d50


	//   ....[120]....
        /*04a8*/ 	.word	0x00009df0


	//   ....[121]....
        /*04ac*/ 	.word	0x00009e90


	//   ....[122]....
        /*04b0*/ 	.word	0x00009f30


	//   ....[123]....
        /*04b4*/ 	.word	0x00009fd0


	//   ....[124]....
        /*04b8*/ 	.word	0x0000a080


	//   ....[125]....
        /*04bc*/ 	.word	0x0000a0e0


	//   ....[126]....
        /*04c0*/ 	.word	0x0000a130


	//   ....[127]....
        /*04c4*/ 	.word	0x0000a160


	//   ....[128]....
        /*04c8*/ 	.word	0x0000a1c0


	//   ....[129]....
        /*04cc*/ 	.word	0x0000a210


	//   ....[130]....
        /*04d0*/ 	.word	0x0000a260


	//   ....[131]....
        /*04d4*/ 	.word	0x0000a2f0


	//   ....[132]....
        /*04d8*/ 	.word	0x0000a340


	//   ....[133]....
        /*04dc*/ 	.word	0x0000a390


	//   ....[134]....
        /*04e0*/ 	.word	0x0000a3e0


	//   ....[135]....
        /*04e4*/ 	.word	0x0000a470


	//   ....[136]....
        /*04e8*/ 	.word	0x0000a500


	//   ....[137]....
        /*04ec*/ 	.word	0x0000a550


	//   ....[138]....
        /*04f0*/ 	.word	0x0000a5a0


	//   ....[139]....
        /*04f4*/ 	.word	0x0000a630


	//   ....[140]....
        /*04f8*/ 	.word	0x0000a6c0


	//   ....[141]....
        /*04fc*/ 	.word	0x0000a710


	//   ....[142]....
        /*0500*/ 	.word	0x0000a760


	//   ....[143]....
        /*0504*/ 	.word	0x0000a7f0


	//   ....[144]....
        /*0508*/ 	.word	0x0000a880


	//   ....[145]....
        /*050c*/ 	.word	0x0000a8d0


	//   ....[146]....
        /*0510*/ 	.word	0x0000a920


	//   ....[147]....
        /*0514*/ 	.word	0x0000a9b0


	//   ....[148]....
        /*0518*/ 	.word	0x0000aa40


	//   ....[149]....
        /*051c*/ 	.word	0x0000aa90


	//   ....[150]....
        /*0520*/ 	.word	0x0000aae0


	//   ....[151]....
        /*0524*/ 	.word	0x0000ab70


	//   ....[152]....
        /*0528*/ 	.word	0x0000ac10


	//   ....[153]....
        /*052c*/ 	.word	0x0000ac70


	//   ....[154]....
        /*0530*/ 	.word	0x0000ad40


	//   ....[155]....
        /*0534*/ 	.word	0x0000adb0


	//   ....[156]....
        /*0538*/ 	.word	0x0000ae00


	//   ....[157]....
        /*053c*/ 	.word	0x0000ae50


	//   ....[158]....
        /*0540*/ 	.word	0x0000aea0


	//   ....[159]....
        /*0544*/ 	.word	0x0000aee0


	//   ....[160]....
        /*0548*/ 	.word	0x0000af30


	//   ....[161]....
        /*054c*/ 	.word	0x0000af90


	//   ....[162]....
        /*0550*/ 	.word	0x0000aff0


	//----- nvinfo : EIATTR_VRC_CTA_INIT_COUNT
	.align		4
.L_1361:
        /*0554*/ 	.byte	0x02, 0x4a
	.zero		1
	.zero		1


	//----- nvinfo : EIATTR_EXIT_INSTR_OFFSETS
	.align		4
        /*0558*/ 	.byte	0x04, 0x1c
        /*055a*/ 	.short	(.L_1363 - .L_1362)


	//   ....[0]....
.L_1362:
        /*055c*/ 	.word	0x00008e70


	//   ....[1]....
        /*0560*/ 	.word	0x000093f0


	//----- nvinfo : EIATTR_MAX_THREADS
	.align		4
.L_1363:
        /*0564*/ 	.byte	0x04, 0x05
        /*0566*/ 	.short	(.L_1365 - .L_1364)
.L_1364:
        /*0568*/ 	.word	0x00000080
        /*056c*/ 	.word	0x00000001
        /*0570*/ 	.word	0x00000001


	//----- nvinfo : EIATTR_CRS_STACK_SIZE
	.align		4
.L_1365:
        /*0574*/ 	.byte	0x04, 0x1e
        /*0576*/ 	.short	(.L_1367 - .L_1366)
.L_1366:
        /*0578*/ 	.word	0x00000000


	//----- nvinfo : EIATTR_CBANK_PARAM_SIZE
	.align		4
.L_1367:
        /*057c*/ 	.byte	0x03, 0x19
        /*057e*/ 	.short	0x01f0


	//----- nvinfo : EIATTR_PARAM_CBANK
	.align		4
        /*0580*/ 	.byte	0x04, 0x0a
        /*0582*/ 	.short	(.L_1369 - .L_1368)
	.align		4
.L_1368:
        /*0584*/ 	.word	index@(.nv.constant0._Z25selective_scan_bwd_kernelI32Selective_Scan_bwd_kernel_traitsILi128ELi16ELb1ELb0ELb0ELb0ELb1EfN3c107complexIfEEEEv12SSMParamsBwd)
        /*0588*/ 	.short	0x0380
        /*058a*/ 	.short	0x01f0


	//----- nvinfo : EIATTR_SW_WAR
	.align		4
.L_1369:
        /*058c*/ 	.byte	0x04, 0x36
        /*058e*/ 	.short	(.L_1371 - .L_1370)
.L_1370:
        /*0590*/ 	.word	0x00000008
.L_1371:


//--------------------- .nv.info._Z25selective_scan_bwd_kernelI32Selective_Scan_bwd_kernel_traitsILi128ELi16ELb1ELb0ELb0ELb1ELb0EfN3c107complexIfEEEEv12SSMParamsBwd --------------------------
	.section	.nv.info._Z25selective_scan_bwd_kernelI32Selective_Scan_bwd_kernel_traitsILi128ELi16ELb1ELb0ELb0ELb1ELb0EfN3c107complexIfEEEEv12SSMParamsBwd,"",@"SHT_CUDA_INFO"
	.sectionflags	@""
	.align	4


	//----- nvinfo : EIATTR_CUDA_API_VERSION
	.align		4
        /*0000*/ 	.byte	0x04, 0x37
        /*0002*/ 	.short	(.L_1373 - .L_1372)
.L_1372:
        /*0004*/ 	.word	0x00000082


	//----- nvinfo : EIATTR_KPARAM_INFO
	.align		4
.L_1373:
        /*0008*/ 	.byte	0x04, 0x17
        /*000a*/ 	.short	(.L_1375 - .L_1374)
.L_1374:
        /*000c*/ 	.word	0x00000000
        /*0010*/ 	.short	0x0000
        /*0012*/ 	.short	0x0000
        /*0014*/ 	.byte	0x00, 0xf0, 0xc1, 0x07


	//----- nvinfo : EIATTR_SPARSE_MMA_MASK
	.align		4
.L_1375:
        /*0018*/ 	.byte	0x03, 0x50
        /*001a*/ 	.short	0x0000


	//----- nvinfo : EIATTR_MAXREG_COUNT
	.align		4
        /*001c*/ 	.byte	0x03, 0x1b
        /*001e*/ 	.short	0x00ff


	//----- nvinfo : EIATTR_NUM_BARRIERS
	.align		4
        /*0020*/ 	.byte	0x02, 0x4c
        /*0022*/ 	.byte	0x01
	.zero		1


	//----- nvinfo : EIATTR_MERCURY_ISA_VERSION
	.align		4
        /*0024*/ 	.byte	0x03, 0x5f
        /*0026*/ 	.short	0x0101


	//----- nvinfo : EIATTR_INT_WARP_WIDE_INSTR_OFFSETS
	.align		4
        /*0028*/ 	.byte	0x04, 0x31
        /*002a*/ 	.short	(.L_1377 - .L_1376)


	//   ....[0]....
.L_1376:
        /*002c*/ 	.word	0x00006430


	//   ....[1]....
        /*0030*/ 	.word	0x00007460


	//----- nvinfo : EIATTR_COOP_GROUP_MASK_REGIDS
	.align		4
.L_1377:
        /*0034*/ 	.byte	0x04, 0x29
        /*0036*/ 	.short	(.L_1379 - .L_1378)


	//   ....[0]....
.L_1378:
        /*0038*/ 	.word	0xffffffff


	//   ....[1]....
        /*003c*/ 	.word	0xffffffff


	//   ....[2]....
        /*0040*/ 	.word	0xffffffff


	//   ....[3]....
        /*0044*/ 	.word	0xffffffff


	//   ....[4]....
        /*0048*/ 	.word	0xffffffff


	//   ....[5]....
        /*004c*/ 	.word	0xffffffff


	//   ....[6]....
        /*0050*/ 	.word	0xffffffff


	//   ....[7]....
        /*0054*/ 	.word	0xffffffff


	//   ....[8]....
        /*0058*/ 	.word	0xffffffff


	//   ....[9]....
        /*005c*/ 	.word	0xffffffff


	//   ....[10]....
        /*0060*/ 	.word	0xffffffff


	//   ....[11]....
        /*0064*/ 	.word	0xffffffff


	//   ....[12]....
        /*0068*/ 	.word	0xffffffff


	//   ....[13]....
        /*006c*/ 	.word	0xffffffff


	//   ....[14]....
        /*0070*/ 	.word	0xffffffff


	//   ....[15]....
        /*0074*/ 	.word	0xffffffff


	//   ....[16]....
        /*0078*/ 	.word	0xffffffff


	//   ....[17]....
        /*007c*/ 	.word	0xffffffff


	//   ....[18]....
        /*0080*/ 	.word	0xffffffff


	//   ....[19]....
        /*0084*/ 	.word	0xffffffff


	//   ....[20]....
        /*0088*/ 	.word	0xffffffff


	//   ....[21]....
        /*008c*/ 	.word	0xffffffff


	//   ....[22]....
        /*0090*/ 	.word	0xffffffff


	//   ....[23]....
        /*0094*/ 	.word	0xffffffff


	//   ....[24]....
        /*0098*/ 	.word	0xffffffff


	//   ....[25]....
        /*009c*/ 	.word	0xffffffff


	//   ....[26]....
        /*00a0*/ 	.word	0xffffffff


	//   ....[27]....
        /*00a4*/ 	.word	0xffffffff


	//   ....[28]....
        /*00a8*/ 	.word	0xffffffff


	//   ....[29]....
        /*00ac*/ 	.word	0xffffffff


	//   ....[30]....
        /*00b0*/ 	.word	0xffffffff


	//   ....[31]....
        /*00b4*/ 	.word	0xffffffff


	//   ....[32]....
        /*00b8*/ 	.word	0xffffffff


	//   ....[33]....
        /*00bc*/ 	.word	0xffffffff


	//   ....[34]....
        /*00c0*/ 	.word	0xffffffff


	//   ....[35]....
        /*00c4*/ 	.word	0xffffffff


	//   ....[36]....
        /*00c8*/ 	.word	0xffffffff


	//   ....[37]....
        /*00cc*/ 	.word	0xffffffff


	//   ....[38]....
        /*00d0*/ 	.word	0xffffffff


	//   ....[39]....
        /*00d4*/ 	.word	0xffffffff


	//   ....[40]....
        /*00d8*/ 	.word	0xffffffff


	//   ....[41]....
        /*00dc*/ 	.word	0xffffffff


	//   ....[42]....
        /*00e0*/ 	.word	0xffffffff


	//   ....[43]....
        /*00e4*/ 	.word	0xffffffff


	//   ....[44]....
        /*00e8*/ 	.word	0xffffffff


	//   ....[45]....
        /*00ec*/ 	.word	0xffffffff


	//   ....[46]....
        /*00f0*/ 	.word	0xffffffff


	//   ....[47]....
        /*00f4*/ 	.word	0xffffffff


	//   ....[48]....
        /*00f8*/ 	.word	0xffffffff


	//   ....[49]....
        /*00fc*/ 	.word	0xffffffff


	//   ....[50]....
        /*0100*/ 	.word	0xffffffff


	//   ....[51]....
        /*0104*/ 	.word	0xffffffff


	//   ....[52]....
        /*0108*/ 	.word	0xffffffff


	//   ....[53]....
        /*010c*/ 	.word	0xffffffff


	//   ....[54]....
        /*0110*/ 	.word	0xffffffff


	//   ....[55]....
        /*0114*/ 	.word	0xffffffff


	//   ....[56]....
        /*0118*/ 	.word	0xffffffff


	//   ....[57]....
        /*011c*/ 	.word	0xffffffff


	//   ....[58]....
        /*0120*/ 	.word	0xffffffff


	//   ....[59]....
        /*0124*/ 	.word	0xffffffff


	//   ....[60]....
        /*0128*/ 	.word	0xffffffff


	//   ....[61]....
        /*012c*/ 	.word	0xffffffff


	//   ....[62]....
        /*0130*/ 	.word	0xffffffff


	//   ....[63]....
        /*0134*/ 	.word	0xffffffff


	//   ....[64]....
        /*0138*/ 	.word	0xffffffff


	//   ....[65]....
        /*013c*/ 	.word	0xffffffff


	//   ....[66]....
        /*0140*/ 	.word	0xffffffff


	//   ....[67]....
        /*0144*/ 	.word	0xffffffff


	//   ....[68]....
        /*0148*/ 	.word	0xffffffff


	//   ....[69]....
        /*014c*/ 	.word	0xffffffff


	//   ....[70]....
        /*0150*/ 	.word	0xffffffff


	//   ....[71]....
        /*0154*/ 	.word	0xffffffff


	//   ....[72]....
        /*0158*/ 	.word	0xffffffff


	//   ....[73]....
        /*015c*/ 	.word	0xffffffff


	//   ....[74]....
        /*0160*/ 	.word	0xffffffff


	//   ....[75]....
        /*0164*/ 	.word	0xffffffff


	//   ....[76]....
        /*0168*/ 	.word	0xffffffff


	//   ....[77]....
        /*016c*/ 	.word	0xffffffff


	//   ....[78]....
        /*0170*/ 	.word	0xffffffff


	//   ....[79]....
        /*0174*/ 	.word	0xffffffff


	//   ....[80]....
        /*0178*/ 	.word	0xffffffff


	//   ....[81]....
        /*017c*/ 	.word	0xffffffff


	//   ....[82]....
        /*0180*/ 	.word	0xffffffff


	//   ....[83]....
        /*0184*/ 	.word	0xffffffff


	//   ....[84]....
        /*0188*/ 	.word	0xffffffff


	//   ....[85]....
        /*018c*/ 	.word	0xffffffff


	//   ....[86]....
        /*0190*/ 	.word	0xffffffff


	//   ....[87]....
        /*0194*/ 	.word	0xffffffff


	//   ....[88]....
        /*0198*/ 	.word	0xffffffff


	//   ....[89]....
        /*019c*/ 	.word	0xffffffff


	//   ....[90]....
        /*01a0*/ 	.word	0xffffffff


	//   ....[91]....
        /*01a4*/ 	.word	0xffffffff


	//   ....[92]....
        /*01a8*/ 	.word	0xffffffff


	//   ....[93]....
        /*01ac*/ 	.word	0xffffffff


	//   ....[94]....
        /*01b0*/ 	.word	0xffffffff


	//   ....[95]....
        /*01b4*/ 	.word	0xffffffff


	//   ....[96]....
        /*01b8*/ 	.word	0x0500006f


	//   ....[97]....
        /*01bc*/ 	.word	0x0500006f


	//   ....[98]....
        /*01c0*/ 	.word	0x0500006f


	//   ....[99]....
        /*01c4*/ 	.word	0x0500006f


	//   ....[100]....
        /*01c8*/ 	.word	0x0500006f


	//   ....[101]....
        /*01cc*/ 	.word	0x0500006f


	//   ....[102]....
        /*01d0*/ 	.word	0x0500006f


	//   ....[103]....
        /*01d4*/ 	.word	0x0500006f


	//   ....[104]....
        /*01d8*/ 	.word	0x0500006f


	//   ....[105]....
        /*01dc*/ 	.word	0x0500006f


	//   ....[106]....
        /*01e0*/ 	.word	0x0500006f


	//   ....[107]....
        /*01e4*/ 	.word	0x0500006f


	//   ....[108]....
        /*01e8*/ 	.word	0x0500006f


	//   ....[109]....
        /*01ec*/ 	.word	0x0500006f


	//   ....[110]....
        /*01f0*/ 	.word	0x0500006f


	//   ....[111]....
        /*01f4*/ 	.word	0x0500006f


	//   ....[112]....
        /*01f8*/ 	.word	0x0500006f


	//   ....[113]....
        /*01fc*/ 	.word	0x0500006f


	//   ....[114]....
        /*0200*/ 	.word	0x0500006f


	//   ....[115]....
        /*0204*/ 	.word	0x0500006f


	//   ....[116]....
        /*0208*/ 	.word	0x0500006f


	//   ....[117]....
        /*020c*/ 	.word	0x0500006f


	//   ....[118]....
        /*0210*/ 	.word	0x0500006f


	//   ....[119]....
        /*0214*/ 	.word	0x0500006f


	//   ....[120]....
        /*0218*/ 	.word	0x0500006f


	//   ....[121]....
        /*021c*/ 	.word	0x0500006f


	//   ....[122]....
        /*0220*/ 	.word	0x0500006f


	//   ....[123]....
        /*0224*/ 	.word	0x0500006f


	//   ....[124]....
        /*0228*/ 	.word	0x0500006f


	//   ....[125]....
        /*022c*/ 	.word	0x0500006f


	//   ....[126]....
        /*0230*/ 	.word	0x0500006f


	//   ....[127]....
        /*0234*/ 	.word	0x0500006f


	//   ....[128]....
        /*0238*/ 	.word	0x0500006f


	//   ....[129]....
        /*023c*/ 	.word	0x0500006f


	//   ....[130]....
        /*0240*/ 	.word	0x0500006f


	//   ....[131]....
        /*0244*/ 	.word	0x0500006f


	//   ....[132]....
        /*0248*/ 	.word	0x0500006f


	//   ....[133]....
        /*024c*/ 	.word	0x0500006f


	//   ....[134]....
        /*0250*/ 	.word	0x0500006f


	//   ....[135]....
        /*0254*/ 	.word	0x0500006f


	//   ....[136]....
        /*0258*/ 	.word	0x0500006f


	//   ....[137]....
        /*025c*/ 	.word	0x0500006f


	//   ....[138]....
        /*0260*/ 	.word	0x0500006f


	//   ....[139]....
        /*0264*/ 	.word	0x0500006f


	//   ....[140]....
        /*0268*/ 	.word	0x0500006f


	//   ....[141]....
        /*026c*/ 	.word	0x0500006f


	//   ....[142]....
        /*0270*/ 	.word	0x0500006f


	//   ....[143]....
        /*0274*/ 	.word	0x0500006f


	//   ....[144]....
        /*0278*/ 	.word	0x0500006f


	//   ....[145]....
        /*027c*/ 	.word	0x0500006f


	//   ....[146]....
        /*0280*/ 	.word	0x0500006f


	//   ....[147]....
        /*0284*/ 	.word	0x0500006f


	//   ....[148]....
        /*0288*/ 	.word	0x0500006f


	//   ....[149]....
        /*028c*/ 	.word	0x0500006f


	//   ....[150]....
        /*0290*/ 	.word	0x0500006f


	//   ....[151]....
        /*0294*/ 	.word	0x0500006f


	//   ....[152]....
        /*0298*/ 	.word	0x0500006f


	//   ....[153]....
        /*029c*/ 	.word	0x0500006f


	//   ....[154]....
        /*02a0*/ 	.word	0x0500006f


	//   ....[155]....
        /*02a4*/ 	.word	0x0500006f


	//   ....[156]....
        /*02a8*/ 	.word	0x0500006f


	//   ....[157]....
        /*02ac*/ 	.word	0x0500006f


	//   ....[158]....
        /*02b0*/ 	.word	0x0500006f


	//   ....[159]....
        /*02b4*/ 	.word	0x0500006f


	//----- nvinfo : EIATTR_COOP_GROUP_INSTR_OFFSETS
	.align		4
.L_1379:
        /*02b8*/ 	.byte	0x04, 0x28
        /*02ba*/ 	.short	(.L_1381 - .L_1380)


	//   ....[0]....
.L_1380:
        /*02bc*/ 	.word	0x00000820


	//   ....[1]....
        /*02c0*/ 	.word	0x00000930


	//   ....[2]....
        /*02c4*/ 	.word	0x00000ac0


	//   ....[3]....
        /*02c8*/ 	.word	0x00004d80


	//   ....[4]....
        /*02cc*/ 	.word	0x00004d90


	//   ....[5]....
        /*02d0*/ 	.word	0x00004da0


	//   ....[6]....
        /*02d4*/ 	.word	0x00004db0


	//   ....[7]....
        /*02d8*/ 	.word	0x00004e40


	//   ....[8]....
        /*02dc*/ 	.word	0x00004e70


	//   ....[9]....
        /*02e0*/ 	.word	0x00004e80


	//   ....[10]....
        /*02e4*/ 	.word	0x00004e90


	//   ....[11]....
        /*02e8*/ 	.word	0x00004f20


	//   ....[12]....
        /*02ec*/ 	.word	0x00004f50


	//   ....[13]....
        /*02f0*/ 	.word	0x00004f60


	//   ....[14]....
        /*02f4*/ 	.word	0x00004f70


	//   ....[15]....
        /*02f8*/ 	.word	0x00005010


	//   ....[16]....
        /*02fc*/ 	.word	0x00005030


	//   ....[17]....
        /*0300*/ 	.word	0x00005040


	//   ....[18]....
        /*0304*/ 	.word	0x00005050


	//   ....[19]....
        /*0308*/ 	.word	0x00005100


	//   ....[20]....
        /*030c*/ 	.word	0x00005110


	//   ....[21]....
        /*0310*/ 	.word	0x00005120


	//   ....[22]....
        /*0314*/ 	.word	0x00005130


	//   ....[23]....
        /*0318*/ 	.word	0x00005290


	//   ....[24]....
        /*031c*/ 	.word	0x000052a0


	//   ....[25]....
        /*0320*/ 	.word	0x000052b0


	//   ....[26]....
        /*0324*/ 	.word	0x000052c0


	//   ....[27]....
        /*0328*/ 	.word	0x000052d0


	//   ....[28]....
        /*032c*/ 	.word	0x000052e0


	//   ....[29]....
        /*0330*/ 	.word	0x000052f0


	//   ....[30]....
        /*0334*/ 	.word	0x00005300


	//   ....[31]....
        /*0338*/ 	.word	0x00006880


	//   ....[32]....
        /*033c*/ 	.word	0x00006890


	//   ....[33]....
        /*0340*/ 	.word	0x000068a0


	//   ....[34]....
        /*0344*/ 	.word	0x000068b0


	//   ....[35]....
        /*0348*/ 	.word	0x000069c0


	//   ....[36]....
        /*034c*/ 	.word	0x000069d0


	//   ....[37]....
        /*0350*/ 	.word	0x000069e0


	//   ....[38]....
        /*0354*/ 	.word	0x000069f0


	//   ....[39]....
        /*0358*/ 	.word	0x00006b00


	//   ....[40]....
        /*035c*/ 	.word	0x00006b10


	//   ....[41]....
        /*0360*/ 	.word	0x00006b20


	//   ....[42]....
        /*0364*/ 	.word	0x00006b30


	//   ....[43]....
        /*0368*/ 	.word	0x00006c40


	//   ....[44]....
        /*036c*/ 	.word	0x00006c50


	//   ....[45]....
        /*0370*/ 	.word	0x00006c60


	//   ....[46]....
        /*0374*/ 	.word	0x00006c70


	//   ....[47]....
        /*0378*/ 	.word	0x00006d80


	//   ....[48]....
        /*037c*/ 	.word	0x00006d90


	//   ....[49]....
        /*0380*/ 	.word	0x00006da0


	//   ....[50]....
        /*0384*/ 	.word	0x00006db0


	//   ....[51]....
        /*0388*/ 	.word	0x00006ec0


	//   ....[52]....
        /*038c*/ 	.word	0x00006ed0


	//   ....[53]....
        /*0390*/ 	.word	0x00006ee0


	//   ....[54]....
        /*0394*/ 	.word	0x00006ef0


	//   ....[55]....
        /*0398*/ 	.word	0x00006f00


	//   ....[56]....
        /*039c*/ 	.word	0x00006f10


	//   ....[57]....
        /*03a0*/ 	.word	0x00006f20


	//   ....[58]....
        /*03a4*/ 	.word	0x00006f60


	//   ....[59]....
        /*03a8*/ 	.word	0x00006fa0


	//   ....[60]....
        /*03ac*/ 	.word	0x00006fe0


	//   ....[61]....
        /*03b0*/ 	.word	0x00007000


	//   ....[62]....
        /*03b4*/ 	.word	0x00007010


	//   ....[63]....
        /*03b8*/ 	.word	0x00008690


	//   ....[64]....
        /*03bc*/ 	.word	0x00008730


	//   ....[65]....
        /*03c0*/ 	.word	0x00008770


	//   ....[66]....
        /*03c4*/ 	.word	0x000087b0


	//   ....[67]....
        /*03c8*/ 	.word	0x00008900


	//   ....[68]....
        /*03cc*/ 	.word	0x00008940


	//   ....[69]....
        /*03d0*/ 	.word	0x00008980


	//   ....[70]....
        /*03d4*/ 	.word	0x000089c0


	//   ....[71]....
        /*03d8*/ 	.word	0x00008b10


	//   ....[72]....
        /*03dc*/ 	.word	0x00008b50


	//   ....[73]....
        /*03e0*/ 	.word	0x00008b90


	//   ....[74]....
        /*03e4*/ 	.word	0x00008bd0


	//   ....[75]....
        /*03e8*/ 	.word	0x00008d30


	//   ....[76]....
        /*03ec*/ 	.word	0x00008d70


	//   ....[77]....
        /*03f0*/ 	.word	0x00008db0


	//   ....[78]....
        /*03f4*/ 	.word	0x00008df0


	//   ....[79]....
        /*03f8*/ 	.word	0x00008e90


	//   ....[80]....
        /*03fc*/ 	.word	0x00008eb0


	//   ....[81]....
        /*0400*/ 	.word	0x00008ed0


	//   ....[82]....
        /*0404*/ 	.word	0x00008ee0


	//   ....[83]....
        /*0408*/ 	.word	0x00009560


	//   ....[84]....
        /*040c*/ 	.word	0x000099e0


	//   ....[85]....
        /*0410*/ 	.word	0x00009f20


	//   ....[86]....
        /*0414*/ 	.word	0x0000a110


	//   ....[87]....
        /*0418*/ 	.word	0x0000a160


	//   ....[88]....
        /*041c*/ 	.word	0x0000a1c0


	//   ....[89]....
        /*0420*/ 	.word	0x0000a210


	//   ....[90]....
        /*0424*/ 	.word	0x0000a230


	//   ....[91]....
        /*0428*/ 	.word	0x0000a3d0


	//   ....[92]....
        /*042c*/ 	.word	0x0000a410


	//   ....[93]....
        /*0430*/ 	.word	0x0000a470


	//   ....[94]....
        /*0434*/ 	.word	0x0000a4c0


	//   ....[95]....
        /*0438*/ 	.word	0x0000a4e0


	//   ....[96]....
        /*043c*/ 	.word	0x0000ac00


	//   ....[97]....
        /*0440*/ 	.word	0x0000ac50


	//   ....[98]....
        /*0444*/ 	.word	0x0000aca0


	//   ....[99]....
        /*0448*/ 	.word	0x0000acf0


	//   ....[100]....
        /*044c*/ 	.word	0x0000adf0


	//   ....[101]....
        /*0450*/ 	.word	0x0000ae40


	//   ....[102]....
        /*0454*/ 	.word	0x0000ae90


	//   ....[103]....
        /*0458*/ 	.word	0x0000aee0


	//   ....[104]....
        /*045c*/ 	.word	0x0000afe0


	//   ....[105]....
        /*0460*/ 	.word	0x0000b030


	//   ....[106]....
        /*0464*/ 	.word	0x0000b080


	//   ....[107]....
        /*0468*/ 	.word	0x0000b0d0


	//   ....[108]....
        /*046c*/ 	.word	0x0000b1d0


	//   ....[109]....
        /*0470*/ 	.word	0x0000b220


	//   ....[110]....
        /*0474*/ 	.word	0x0000b270


	//   ....[111]....
        /*0478*/ 	.word	0x0000b2c0


	//   ....[112]....
        /*047c*/ 	.word	0x0000b3c0


	//   ....[113]....
        /*0480*/ 	.word	0x0000b410


	//   ....[114]....
        /*0484*/ 	.word	0x0000b460


	//   ....[115]....
        /*0488*/ 	.word	0x0000b4b0


	//   ....[116]....
        /*048c*/ 	.word	0x0000b550


	//   ....[117]....
        /*0490*/ 	.word	0x0000b5f0


	//   ....[118]....
        /*0494*/ 	.word	0x0000b690


	//   ....[119]....
        /*0498*/ 	.word	0x0000b730


	//   ....[120]....
        /*049c*/ 	.word	0x0000b7d0


	//   ....[121]....
        /*04a0*/ 	.word	0x0000b880


	//   ....[122]....
        /*04a4*/ 	.word	0x0000b8e0


	//   ....[123]....
        /*04a8*/ 	.word	0x0000b930


	//   ....[124]....
        /*04ac*/ 	.word	0x0000b960


	//   ....[125]....
        /*04b0*/ 	.word	0x0000b9c0


	//   ....[126]....
        /*04b4*/ 	.word	0x0000ba10


	//   ....[127]....
        /*04b8*/ 	.word	0x0000ba60


	//   ....[128]....
        /*04bc*/ 	.word	0x0000baf0


	//   ....[129]....
        /*04c0*/ 	.word	0x0000bb40


	//   ....[130]....
        /*04c4*/ 	.word	0x0000bb90


	//   ....[131]....
        /*04c8*/ 	.word	0x0000bbe0


	//   ....[132]....
        /*04cc*/ 	.word	0x0000bc70


	//   ....[133]....
        /*04d0*/ 	.word	0x0000bd00


	//   ....[134]....
        /*04d4*/ 	.word	0x0000bd50


	//   ....[135]....
        /*04d8*/ 	.word	0x0000bda0


	//   ....[136]....
        /*04dc*/ 	.word	0x0000be30


	//   ....[137]....
        /*04e0*/ 	.word	0x0000bec0


	//   ....[138]....
        /*04e4*/ 	.word	0x0000bf10


	//   ....[139]....
        /*04e8*/ 	.word	0x0000bf60


	//   ....[140]....
        /*04ec*/ 	.word	0x0000bff0


	//   ....[141]....
        /*04f0*/ 	.word	0x0000c080


	//   ....[142]....
        /*04f4*/ 	.word	0x0000c0d0


	//   ....[143]....
        /*04f8*/ 	.word	0x0000c120


	//   ....[144]....
        /*04fc*/ 	.word	0x0000c1b0


	//   ....[145]....
        /*0500*/ 	.word	0x0000c240


	//   ....[146]....
        /*0504*/ 	.word	0x0000c290


	//   ....[147]....
        /*0508*/ 	.word	0x0000c2e0


	//   ....[148]....
        /*050c*/ 	.word	0x0000c370


	//   ....[149]....
        /*0510*/ 	.word	0x0000c420


	//   ....[150]....
        /*0514*/ 	.word	0x0000c470


	//   ....[151]....
        /*0518*/ 	.word	0x0000c540


	//   ....[152]....
        /*051c*/ 	.word	0x0000c5b0


	//   ....[153]....
        /*0520*/ 	.word	0x0000c600


	//   ....[154]....
        /*0524*/ 	.word	0x0000c650


	//   ....[155]....
        /*0528*/ 	.word	0x0000c6a0


	//   ....[156]....
        /*052c*/ 	.word	0x0000c6e0


	//   ....[157]....
        /*0530*/ 	.word	0x0000c730


	//   ....[158]....
        /*0534*/ 	.word	0x0000c790


	//   ....[159]....
        /*0538*/ 	.word	0x0000c7f0


	//----- nvinfo : EIATTR_VRC_CTA_INIT_COUNT
	.align		4
.L_1381:
        /*053c*/ 	.byte	0x02, 0x4a
	.zero		1
	.zero		1


	//----- nvinfo : EIATTR_EXIT_INSTR_OFFSETS
	.align		4
        /*0540*/ 	.byte	0x04, 0x1c
        /*0542*/ 	.short	(.L_1383 - .L_1382)


	//   ....[0]....
.L_1382:
        /*0544*/ 	.word	0x0000a620


	//   ....[1]....
        /*0548*/ 	.word	0x0000aba0


	//----- nvinfo : EIATTR_MAX_THREADS
	.align		4
.L_1383:
        /*054c*/ 	.byte	0x04, 0x05
        /*054e*/ 	.short	(.L_1385 - .L_1384)
.L_1384:
        /*0550*/ 	.word	0x00000080
        /*0554*/ 	.word	0x00000001
        /*0558*/ 	.word	0x00000001


	//----- nvinfo : EIATTR_CRS_STACK_SIZE
	.align		4
.L_1385:
        /*055c*/ 	.byte	0x04, 0x1e
        /*055e*/ 	.short	(.L_1387 - .L_1386)
.L_1386:
        /*0560*/ 	.word	0x00000000


	//----- nvinfo : EIATTR_CBANK_PARAM_SIZE
	.align		4
.L_1387:
        /*0564*/ 	.byte	0x03, 0x19
        /*0566*/ 	.short	0x01f0


	//----- nvinfo : EIATTR_PARAM_CBANK
	.align		4
        /*0568*/ 	.byte	0x04, 0x0a
        /*056a*/ 	.short	(.L_1389 - .L_1388)
	.align		4
.L_1388:
        /*056c*/ 	.word	index@(.nv.constant0._Z25selective_scan_bwd_kernelI32Selective_Scan_bwd_kernel_traitsILi128ELi16ELb1ELb0ELb0ELb1ELb0EfN3c107complexIfEEEEv12SSMParamsBwd)
        /*0570*/ 	.short	0x0380
        /*0572*/ 	.short	0x01f0


	//----- nvinfo : EIATTR_SW_WAR
	.align		4
.L_1389:
        /*0574*/ 	.byte	0x04, 0x36
        /*0576*/ 	.short	(.L_1391 - .L_1390)
.L_1390:
        /*0578*/ 	.word	0x00000008
.L_1391:


//--------------------- .nv.info._Z25selective_scan_bwd_kernelI32Selective_Scan_bwd_kernel_traitsILi128ELi16ELb1ELb0ELb0ELb1ELb1EfN3c107complexIfEEEEv12SSMParamsBwd --------------------------
	.section	.nv.info._Z25selective_scan_bwd_kernelI32Selective_Scan_bwd_kernel_traitsILi128ELi16ELb1ELb0ELb0ELb1ELb1EfN3c107complexIfEEEEv12SSMParamsBwd,"",@"SHT_CUDA_INFO"
	.sectionflags	@""
	.align	4


	//----- nvinfo : EIATTR_CUDA_API_VERSION
	.align		4
        /*0000*/ 	.byte	0x04, 0x37
        /*0002*/ 	.short	(.L_1393 - .L_1392)
.L_1392:
        /*0004*/ 	.word	0x00000082


	//----- nvinfo : EIATTR_KPARAM_INFO
	.align		4
.L_1393:
        /*0008*/ 	.byte	0x04, 0x17
        /*000a*/ 	.short	(.L_1395 - .L_1394)
.L_1394:
        /*000c*/ 	.word	0x00000000
        /*0010*/ 	.short	0x0000
        /*0012*/ 	.short	0x0000
        /*0014*/ 	.byte	0x00, 0xf0, 0xc1, 0x07


	//----- nvinfo : EIATTR_SPARSE_MMA_MASK
	.align		4
.L_1395:
        /*0018*/ 	.byte	0x03, 0x50
        /*001a*/ 	.short	0x0000


	//----- nvinfo : EIATTR_MAXREG_COUNT
	.align		4
        /*001c*/ 	.byte	0x03, 0x1b
        /*001e*/ 	.short	0x00ff


	//----- nvinfo : EIATTR_NUM_BARRIERS
	.align		4
        /*0020*/ 	.byte	0x02, 0x4c
        /*0022*/ 	.byte	0x01
	.zero		1


	//----- nvinfo : EIATTR_MERCURY_ISA_VERSION
	.align		4
        /*0024*/ 	.byte	0x03, 0x5f
        /*0026*/ 	.short	0x0101


	//----- nvinfo : EIATTR_INT_WARP_WIDE_INSTR_OFFSETS
	.align		4
        /*0028*/ 	.byte	0x04, 0x31
        /*002a*/ 	.short	(.L_1397 - .L_1396)


	//   ....[0]....
.L_1396:
        /*002c*/ 	.word	0x00007650


	//   ....[1]....
        /*0030*/ 	.word	0x00008670


	//----- nvinfo : EIATTR_COOP_GROUP_MASK_REGIDS
	.align		4
.L_1397:
        /*0034*/ 	.byte	0x04, 0x29
        /*0036*/ 	.short	(.L_1399 - .L_1398)


	//   ....[0]....
.L_1398:
        /*0038*/ 	.word	0xffffffff


	//   ....[1]....
        /*003c*/ 	.word	0xffffffff


	//   ....[2]....
        /*0040*/ 	.word	0xffffffff


	//   ....[3]....
        /*0044*/ 	.word	0xffffffff


	//   ....[4]....
        /*0048*/ 	.word	0xffffffff


	//   ....[5]....
        /*004c*/ 	.word	0xffffffff


	//   ....[6]....
        /*0050*/ 	.word	0xffffffff


	//   ....[7]....
        /*0054*/ 	.word	0xffffffff


	//   ....[8]....
        /*0058*/ 	.word	0xffffffff


	//   ....[9]....
        /*005c*/ 	.word	0xffffffff


	//   ....[10]....
        /*0060*/ 	.word	0xffffffff


	//   ....[11]....
        /*0064*/ 	.word	0xffffffff


	//   ....[12]....
        /*0068*/ 	.word	0xffffffff


	//   ....[13]....
        /*006c*/ 	.word	0xffffffff


	//   ....[14]....
        /*0070*/ 	.word	0xffffffff


	//   ....[15]....
        /*0074*/ 	.word	0xffffffff


	//   ....[16]....
        /*0078*/ 	.word	0xffffffff


	//   ....[17]....
        /*007c*/ 	.word	0xffffffff


	//   ....[18]....
        /*0080*/ 	.word	0xffffffff


	//   ....[19]....
        /*0084*/ 	.word	0xffffffff


	//   ....[20]....
        /*0088*/ 	.word	0xffffffff


	//   ....[21]....
        /*008c*/ 	.word	0xffffffff


	//   ....[22]....
        /*0090*/ 	.word	0xffffffff


	//   ....[23]....
        /*0094*/ 	.word	0xffffffff


	//   ....[24]....
        /*0098*/ 	.word	0xffffffff


	//   ....[25]....
        /*009c*/ 	.word	0xffffffff


	//   ....[26]....
        /*00a0*/ 	.word	0xffffffff


	//   ....[27]....
        /*00a4*/ 	.word	0xffffffff


	//   ....[28]....
        /*00a8*/ 	.word	0xffffffff


	//   ....[29]....
        /*00ac*/ 	.word	0xffffffff


	//   ....[30]....
        /*00b0*/ 	.word	0xffffffff


	//   ....[31]....
        /*00b4*/ 	.word	0xffffffff


	//   ....[32]....
        /*00b8*/ 	.word	0xffffffff


	//   ....[33]....
        /*00bc*/ 	.word	0xffffffff


	//   ....[34]....
        /*00c0*/ 	.word	0xffffffff


	//   ....[35]....
        /*00c4*/ 	.word	0xffffffff


	//   ....[36]....
        /*00c8*/ 	.word	0xffffffff


	//   ....[37]....
        /*00cc*/ 	.word	0xffffffff


	//   ....[38]....
        /*00d0*/ 	.word	0xffffffff


	//   ....[39]....
        /*00d4*/ 	.word	0xffffffff


	//   ....[40]....
        /*00d8*/ 	.word	0xffffffff


	//   ....[41]....
        /*00dc*/ 	.word	0xffffffff


	//   ....[42]....
        /*00e0*/ 	.word	0xffffffff


	//   ....[43]....
        /*00e4*/ 	.word	0xffffffff


	//   ....[44]....
        /*00e8*/ 	.word	0xffffffff


	//   ....[45]....
        /*00ec*/ 	.word	0xffffffff


	//   ....[46]....
        /*00f0*/ 	.word	0xffffffff


	//   ....[47]....
        /*00f4*/ 	.word	0xffffffff


	//   ....[48]....
        /*00f8*/ 	.word	0xffffffff


	//   ....[49]....
        /*00fc*/ 	.word	0xffffffff


	//   ....[50]....
        /*0100*/ 	.word	0xffffffff


	//   ....[51]....
        /*0104*/ 	.word	0xffffffff


	//   ....[52]....
        /*0108*/ 	.word	0xffffffff


	//   ....[53]....
        /*010c*/ 	.word	0xffffffff


	//   ....[54]....
        /*0110*/ 	.word	0xffffffff


	//   ....[55]....
        /*0114*/ 	.word	0xffffffff


	//   ....[56]....
        /*0118*/ 	.word	0xffffffff


	//   ....[57]....
        /*011c*/ 	.word	0xffffffff


	//   ....[58]....
        /*0120*/ 	.word	0xffffffff


	//   ....[59]....
        /*0124*/ 	.word	0xffffffff


	//   ....[60]....
        /*0128*/ 	.word	0xffffffff


	//   ....[61]....
        /*012c*/ 	.word	0xffffffff


	//   ....[62]....
        /*0130*/ 	.word	0xffffffff


	//   ....[63]....
        /*0134*/ 	.word	0xffffffff


	//   ....[64]....
        /*0138*/ 	.word	0xffffffff


	//   ....[65]....
        /*013c*/ 	.word	0xffffffff


	//   ....[66]....
        /*0140*/ 	.word	0xffffffff


	//   ....[67]....
        /*0144*/ 	.word	0xffffffff


	//   ....[68]....
        /*0148*/ 	.word	0xffffffff


	//   ....[69]....
        /*014c*/ 	.word	0xffffffff


	//   ....[70]....
        /*0150*/ 	.word	0xffffffff


	//   ....[71]....
        /*0154*/ 	.word	0xffffffff


	//   ....[72]....
        /*0158*/ 	.word	0xffffffff


	//   ....[73]....
        /*015c*/ 	.word	0xffffffff


	//   ....[74]....
        /*0160*/ 	.word	0xffffffff


	//   ....[75]....
        /*0164*/ 	.word	0xffffffff


	//   ....[76]....
        /*0168*/ 	.word	0xffffffff


	//   ....[77]....
        /*016c*/ 	.word	0xffffffff


	//   ....[78]....
        /*0170*/ 	.word	0xffffffff


	//   ....[79]....
        /*0174*/ 	.word	0xffffffff


	//   ....[80]....
        /*0178*/ 	.word	0xffffffff


	//   ....[81]....
        /*017c*/ 	.word	0xffffffff


	//   ....[82]....
        /*0180*/ 	.word	0xffffffff


	//   ....[83]....
        /*0184*/ 	.word	0xffffffff


	//   ....[84]....
        /*0188*/ 	.word	0xffffffff


	//   ....[85]....
        /*018c*/ 	.word	0xffffffff


	//   ....[86]....
        /*0190*/ 	.word	0xffffffff


	//   ....[87]....
        /*0194*/ 	.word	0xffffffff


	//   ....[88]....
        /*0198*/ 	.word	0xffffffff


	//   ....[89]....
        /*019c*/ 	.word	0xffffffff


	//   ....[90]....
        /*01a0*/ 	.word	0xffffffff


	//   ....[91]....
        /*01a4*/ 	.word	0xffffffff


	//   ....[92]....
        /*01a8*/ 	.word	0xffffffff


	//   ....[93]....
        /*01ac*/ 	.word	0xffffffff


	//   ....[94]....
        /*01b0*/ 	.word	0xffffffff


	//   ....[95]....
        /*01b4*/ 	.word	0xffffffff


	//   ....[96]....
        /*01b8*/ 	.word	0xffffffff


	//   ....[97]....
        /*01bc*/ 	.word	0xffffffff


	//   ....[98]....
        /*01c0*/ 	.word	0xffffffff


	//   ....[99]....
        /*01c4*/ 	.word	0xffffffff


	//   ....[100]....
        /*01c8*/ 	.word	0x0500006f


	//   ....[101]....
        /*01cc*/ 	.word	0x0500006f


	//   ....[102]....
        /*01d0*/ 	.word	0x0500006f


	//   ....[103]....
        /*01d4*/ 	.word	0x0500006f


	//   ....[104]....
        /*01d8*/ 	.word	0x0500006f


	//   ....[105]....
        /*01dc*/ 	.word	0x0500006f


	//   ....[106]....
        /*01e0*/ 	.word	0x0500006f


	//   ....[107]....
        /*01e4*/ 	.word	0x0500006f


	//   ....[108]....
        /*01e8*/ 	.word	0x0500006f


	//   ....[109]....
        /*01ec*/ 	.word	0x0500006f


	//   ....[110]....
        /*01f0*/ 	.word	0x0500006f


	//   ....[111]....
        /*01f4*/ 	.word	0x0500006f


	//   ....[112]....
        /*01f8*/ 	.word	0x0500006f


	//   ....[113]....
        /*01fc*/ 	.word	0x0500006f


	//   ....[114]....
        /*0200*/ 	.word	0x0500006f


	//   ....[115]....
        /*0204*/ 	.word	0x0500006f


	//   ....[116]....
        /*0208*/ 	.word	0x0500006f


	//   ....[117]....
        /*020c*/ 	.word	0x0500006f


	//   ....[118]....
        /*0210*/ 	.word	0x0500006f


	//   ....[119]....
        /*0214*/ 	.word	0x0500006f


	//   ....[120]....
        /*0218*/ 	.word	0x0500006f


	//   ....[121]....
        /*021c*/ 	.word	0x0500006f


	//   ....[122]....
        /*0220*/ 	.word	0x0500006f


	//   ....[123]....
        /*0224*/ 	.word	0x0500006f


	//   ....[124]....
        /*0228*/ 	.word	0x0500006f


	//   ....[125]....
        /*022c*/ 	.word	0x0500006f


	//   ....[126]....
        /*0230*/ 	.word	0x0500006f


	//   ....[127]....
        /*0234*/ 	.word	0x0500006f


	//   ....[128]....
        /*0238*/ 	.word	0x0500006f


	//   ....[129]....
        /*023c*/ 	.word	0x0500006f


	//   ....[130]....
        /*0240*/ 	.word	0x0500006f


	//   ....[131]....
        /*0244*/ 	.word	0x0500006f


	//   ....[132]....
        /*0248*/ 	.word	0x0500006f


	//   ....[133]....
        /*024c*/ 	.word	0x0500006f


	//   ....[134]....
        /*0250*/ 	.word	0x0500006f


	//   ....[135]....
        /*0254*/ 	.word	0x0500006f


	//   ....[136]....
        /*0258*/ 	.word	0x0500006f


	//   ....[137]....
        /*025c*/ 	.word	0x0500006f


	//   ....[138]....
        /*0260*/ 	.word	0x0500006f


	//   ....[139]....
        /*0264*/ 	.word	0x0500006f


	//   ....[140]....
        /*0268*/ 	.word	0x0500006f


	//   ....[141]....
        /*026c*/ 	.word	0x0500006f


	//   ....[142]....
        /*0270*/ 	.word	0x0500006f


	//   ....[143]....
        /*0274*/ 	.word	0x0500006f


	//   ....[144]....
        /*0278*/ 	.word	0x0500006f


	//   ....[145]....
        /*027c*/ 	.word	0x0500006f


	//   ....[146]....
        /*0280*/ 	.word	0x0500006f


	//   ....[147]....
        /*0284*/ 	.word	0x0500006f


	//   ....[148]....
        /*0288*/ 	.word	0x0500006f


	//   ....[149]....
        /*028c*/ 	.word	0x0500006f


	//   ....[150]....
        /*0290*/ 	.word	0x0500006f


	//   ....[151]....
        /*0294*/ 	.word	0x0500006f


	//   ....[152]....
        /*0298*/ 	.word	0x0500006f


	//   ....[153]....
        /*029c*/ 	.word	0x0500006f


	//   ....[154]....
        /*02a0*/ 	.word	0x0500006f


	//   ....[155]....
        /*02a4*/ 	.word	0x0500006f


	//   ....[156]....
        /*02a8*/ 	.word	0x0500006f


	//   ....[157]....
        /*02ac*/ 	.word	0x0500006f


	//   ....[158]....
        /*02b0*/ 	.word	0x0500006f


	//   ....[159]....
        /*02b4*/ 	.word	0x0500006f


	//   ....[160]....
        /*02b8*/ 	.word	0x0500006f


	//   ....[161]....
        /*02bc*/ 	.word	0x0500006f


	//   ....[162]....
        /*02c0*/ 	.word	0x0500006f


	//   ....[163]....
        /*02c4*/ 	.word	0x0500006f


	//----- nvinfo : EIATTR_COOP_GROUP_INSTR_OFFSETS
	.align		4
.L_1399:
        /*02c8*/ 	.byte	0x04, 0x28
        /*02ca*/ 	.short	(.L_1401 - .L_1400)


	//   ....[0]....
.L_1400:
        /*02cc*/ 	.word	0x00000800


	//   ....[1]....
        /*02d0*/ 	.word	0x00000910


	//   ....[2]....
        /*02d4*/ 	.word	0x00000ad0


	//   ....[3]....
        /*02d8*/ 	.word	0x00002fc0


	//   ....[4]....
        /*02dc*/ 	.word	0x00003550


	//   ....[5]....
        /*02e0*/ 	.word	0x00003bf0


	//   ....[6]....
        /*02e4*/ 	.word	0x00003f70


	//   ....[7]....
        /*02e8*/ 	.word	0x00005fd0


	//   ....[8]....
        /*02ec*/ 	.word	0x00005fe0


	//   ....[9]....
        /*02f0*/ 	.word	0x00005ff0


	//   ....[10]....
        /*02f4*/ 	.word	0x00006000


	//   ....[11]....
        /*02f8*/ 	.word	0x00006090


	//   ....[12]....
        /*02fc*/ 	.word	0x000060c0


	//   ....[13]....
        /*0300*/ 	.word	0x000060d0


	//   ....[14]....
        /*0304*/ 	.word	0x000060e0


	//   ....[15]....
        /*0308*/ 	.word	0x00006170


	//   ....[16]....
        /*030c*/ 	.word	0x000061a0


	//   ....[17]....
        /*0310*/ 	.word	0x000061b0


	//   ....[18]....
        /*0314*/ 	.word	0x000061c0


	//   ....[19]....
        /*0318*/ 	.word	0x00006260


	//   ....[20]....
        /*031c*/ 	.word	0x00006280


	//   ....[21]....
        /*0320*/ 	.word	0x00006290


	//   ....[22]....
        /*0324*/ 	.word	0x000062a0


	//   ....[23]....
        /*0328*/ 	.word	0x00006350


	//   ....[24]....
        /*032c*/ 	.word	0x00006360


	//   ....[25]....
        /*0330*/ 	.word	0x00006370


	//   ....[26]....
        /*0334*/ 	.word	0x00006380


	//   ....[27]....
        /*0338*/ 	.word	0x000064e0


	//   ....[28]....
        /*033c*/ 	.word	0x000064f0


	//   ....[29]....
        /*0340*/ 	.word	0x00006500


	//   ....[30]....
        /*0344*/ 	.word	0x00006510


	//   ....[31]....
        /*0348*/ 	.word	0x00006520


	//   ....[32]....
        /*034c*/ 	.word	0x00006530


	//   ....[33]....
        /*0350*/ 	.word	0x00006540


	//   ....[34]....
        /*0354*/ 	.word	0x00006550


	//   ....[35]....
        /*0358*/ 	.word	0x00007ad0


	//   ....[36]....
        /*035c*/ 	.word	0x00007ae0


	//   ....[37]....
        /*0360*/ 	.word	0x00007af0


	//   ....[38]....
        /*0364*/ 	.word	0x00007b00


	//   ....[39]....
        /*0368*/ 	.word	0x00007c10


	//   ....[40]....
        /*036c*/ 	.word	0x00007c20


	//   ....[41]....
        /*0370*/ 	.word	0x00007c30


	//   ....[42]....
        /*0374*/ 	.word	0x00007c40


	//   ....[43]....
        /*0378*/ 	.word	0x00007d50


	//   ....[44]....
        /*037c*/ 	.word	0x00007d60


	//   ....[45]....
        /*0380*/ 	.word	0x00007d70


	//   ....[46]....
        /*0384*/ 	.word	0x00007d80


	//   ....[47]....
        /*0388*/ 	.word	0x00007e90


	//   ....[48]....
        /*038c*/ 	.word	0x00007ea0


	//   ....[49]....
        /*0390*/ 	.word	0x00007eb0


	//   ....[50]....
        /*0394*/ 	.word	0x00007ec0


	//   ....[51]....
        /*0398*/ 	.word	0x00007fd0


	//   ....[52]....
        /*039c*/ 	.word	0x00007fe0


	//   ....[53]....
        /*03a0*/ 	.word	0x00007ff0


	//   ....[54]....
        /*03a4*/ 	.word	0x00008000


	//   ....[55]....
        /*03a8*/ 	.word	0x00008110


	//   ....[56]....
        /*03ac*/ 	.word	0x00008120


	//   ....[57]....
        /*03b0*/ 	.word	0x00008130


	//   ....[58]....
        /*03b4*/ 	.word	0x00008140


	//   ....[59]....
        /*03b8*/ 	.word	0x00008150


	//   ....[60]....
        /*03bc*/ 	.word	0x00008160


	//   ....[61]....
        /*03c0*/ 	.word	0x00008170


	//   ....[62]....
        /*03c4*/ 	.word	0x000081b0


	//   ....[63]....
        /*03c8*/ 	.word	0x000081f0


	//   ....[64]....
        /*03cc*/ 	.word	0x00008230


	//   ....[65]....
        /*03d0*/ 	.word	0x00008250


	//   ....[66]....
        /*03d4*/ 	.word	0x00008260


	//   ....[67]....
        /*03d8*/ 	.word	0x00009940


	//   ....[68]....
        /*03dc*/ 	.word	0x00009980


	//   ....[69]....
        /*03e0*/ 	.word	0x000099c0


	//   ....[70]....
        /*03e4*/ 	.word	0x00009a00


	//   ....[71]....
        /*03e8*/ 	.word	0x00009b10


	//   ....[72]....
        /*03ec*/ 	.word	0x00009b50


	//   ....[73]....
        /*03f0*/ 	.word	0x00009b90


	//   ....[74]....
        /*03f4*/ 	.word	0x00009bd0


	//   ....[75]....
        /*03f8*/ 	.word	0x00009ce0


	//   ....[76]....
        /*03fc*/ 	.word	0x00009d20


	//   ....[77]....
        /*0400*/ 	.word	0x00009d60


	//   ....[78]....
        /*0404*/ 	.word	0x00009da0


	//   ....[79]....
        /*0408*/ 	.word	0x00009eb0


	//   ....[80]....
        /*040c*/ 	.word	0x00009f00


	//   ....[81]....
        /*0410*/ 	.word	0x00009f40


	//   ....[82]....
        /*0414*/ 	.word	0x00009f80


	//   ....[83]....
        /*0418*/ 	.word	0x0000a0d0


	//   ....[84]....
        /*041c*/ 	.word	0x0000a100


	//   ....[85]....
        /*0420*/ 	.word	0x0000a110


	//   ....[86]....
        /*0424*/ 	.word	0x0000a120


	//   ....[87]....
        /*0428*/ 	.word	0x0000a780


	//   ....[88]....
        /*042c*/ 	.word	0x0000abe0


	//   ....[89]....
        /*0430*/ 	.word	0x0000b150


	//   ....[90]....
        /*0434*/ 	.word	0x0000b330


	//   ....[91]....
        /*0438*/ 	.word	0x0000b380


	//   ....[92]....
        /*043c*/ 	.word	0x0000b3e0


	//   ....[93]....
        /*0440*/ 	.word	0x0000b430


	//   ....[94]....
        /*0444*/ 	.word	0x0000b450


	//   ....[95]....
        /*0448*/ 	.word	0x0000b5f0


	//   ....[96]....
        /*044c*/ 	.word	0x0000b630


	//   ....[97]....
        /*0450*/ 	.word	0x0000b690


	//   ....[98]....
        /*0454*/ 	.word	0x0000b6e0


	//   ....[99]....
        /*0458*/ 	.word	0x0000b700


	//   ....[100]....
        /*045c*/ 	.word	0x0000be20


	//   ....[101]....
        /*0460*/ 	.word	0x0000be70


	//   ....[102]....
        /*0464*/ 	.word	0x0000bec0


	//   ....[103]....
        /*0468*/ 	.word	0x0000bf10


	//   ....[104]....
        /*046c*/ 	.word	0x0000c010


	//   ....[105]....
        /*0470*/ 	.word	0x0000c060


	//   ....[106]....
        /*0474*/ 	.word	0x0000c0b0


	//   ....[107]....
        /*0478*/ 	.word	0x0000c100


	//   ....[108]....
        /*047c*/ 	.word	0x0000c200


	//   ....[109]....
        /*0480*/ 	.word	0x0000c250


	//   ....[110]....
        /*0484*/ 	.word	0x0000c2a0


	//   ....[111]....
        /*0488*/ 	.word	0x0000c2f0


	//   ....[112]....
        /*048c*/ 	.word	0x0000c3f0


	//   ....[113]....
        /*0490*/ 	.word	0x0000c440


	//   ....[114]....
        /*0494*/ 	.word	0x0000c490


	//   ....[115]....
        /*0498*/ 	.word	0x0000c4e0


	//   ....[116]....
        /*049c*/ 	.word	0x0000c5e0


	//   ....[117]....
        /*04a0*/ 	.word	0x0000c630


	//   ....[118]....
        /*04a4*/ 	.word	0x0000c680


	//   ....[119]....
        /*04a8*/ 	.word	0x0000c6d0


	//   ....[120]....
        /*04ac*/ 	.word	0x0000c770


	//   ....[121]....
        /*04b0*/ 	.word	0x0000c810


	//   ....[122]....
        /*04b4*/ 	.word	0x0000c8b0


	//   ....[123]....
        /*04b8*/ 	.word	0x0000c950


	//   ....[124]....
        /*04bc*/ 	.word	0x0000c9f0


	//   ....[125]....
        /*04c0*/ 	.word	0x0000caa0


	//   ....[126]....
        /*04c4*/ 	.word	0x0000cb00


	//   ....[127]....
        /*04c8*/ 	.word	0x0000cb50


	//   ....[128]....
        /*04cc*/ 	.word	0x0000cb80


	//   ....[129]....
        /*04d0*/ 	.word	0x0000cbe0


	//   ....[130]....
        /*04d4*/ 	.word	0x0000cc30


	//   ....[131]....
        /*04d8*/ 	.word	0x0000cc80


	//   ....[132]....
        /*04dc*/ 	.word	0x0000cd10


	//   ....[133]....
        /*04e0*/ 	.word	0x0000cd60


	//   ....[134]....
        /*04e4*/ 	.word	0x0000cdb0


	//   ....[135]....
        /*04e8*/ 	.word	0x0000ce00


	//   ....[136]....
        /*04ec*/ 	.word	0x0000ce90


	//   ....[137]....
        /*04f0*/ 	.word	0x0000cf20


	//   ....[138]....
        /*04f4*/ 	.word	0x0000cf70


	//   ....[139]....
        /*04f8*/ 	.word	0x0000cfc0


	//   ....[140]....
        /*04fc*/ 	.word	0x0000d050


	//   ....[141]....
        /*0500*/ 	.word	0x0000d0e0


	//   ....[142]....
        /*0504*/ 	.word	0x0000d130


	//   ....[143]....
        /*0508*/ 	.word	0x0000d180


	//   ....[144]....
        /*050c*/ 	.word	0x0000d210


	//   ....[145]....
        /*0510*/ 	.word	0x0000d2a0


	//   ....[146]....
        /*0514*/ 	.word	0x0000d2f0


	//   ....[147]....
        /*0518*/ 	.word	0x0000d340


	//   ....[148]....
        /*051c*/ 	.word	0x0000d3d0


	//   ....[149]....
        /*0520*/ 	.word	0x0000d460


	//   ....[150]....
        /*0524*/ 	.word	0x0000d4b0


	//   ....[151]....
        /*0528*/ 	.word	0x0000d500


	//   ....[152]....
        /*052c*/ 	.word	0x0000d590


	//   ....[153]....
        /*0530*/ 	.word	0x0000d640


	//   ....[154]....
        /*0534*/ 	.word	0x0000d690


	//   ....[155]....
        /*0538*/ 	.word	0x0000d760


	//   ....[156]....
        /*053c*/ 	.word	0x0000d7d0


	//   ....[157]....
        /*0540*/ 	.word	0x0000d820


	//   ....[158]....
        /*0544*/ 	.word	0x0000d870


	//   ....[159]....
        /*0548*/ 	.word	0x0000d8c0


	//   ....[160]....
        /*054c*/ 	.word	0x0000d900


	//   ....[161]....
        /*0550*/ 	.word	0x0000d950


	//   ....[162]....
        /*0554*/ 	.word	0x0000d9b0


	//   ....[163]....
        /*0558*/ 	.word	0x0000da10


	//----- nvinfo : EIATTR_VRC_CTA_INIT_COUNT
	.align		4
.L_1401:
        /*055c*/ 	.byte	0x02, 0x4a
	.zero		1
	.zero		1


	//----- nvinfo : EIATTR_EXIT_INSTR_OFFSETS
	.align		4
        /*0560*/ 	.byte	0x04, 0x1c
        /*0562*/ 	.short	(.L_1403 - .L_1402)


	//   ....[0]....
.L_1402:
        /*0564*/ 	.word	0x0000b840


	//   ....[1]....
        /*0568*/ 	.word	0x0000bdc0


	//----- nvinfo : EIATTR_MAX_THREADS
	.align		4
.L_1403:
        /*056c*/ 	.byte	0x04, 0x05
        /*056e*/ 	.short	(.L_1405 - .L_1404)
.L_1404:
        /*0570*/ 	.word	0x00000080
        /*0574*/ 	.word	0x00000001
        /*0578*/ 	.word	0x00000001


	//----- nvinfo : EIATTR_CRS_STACK_SIZE
	.align		4
.L_1405:
        /*057c*/ 	.byte	0x04, 0x1e
        /*057e*/ 	.short	(.L_1407 - .L_1406)
.L_1406:
        /*0580*/ 	.word	0x00000000


	//----- nvinfo : EIATTR_CBANK_PARAM_SIZE
	.align		4
.L_1407:
        /*0584*/ 	.byte	0x03, 0x19
        /*0586*/ 	.short	0x01f0


	//----- nvinfo : EIATTR_PARAM_CBANK
	.align		4
        /*0588*/ 	.byte	0x04, 0x0a
        /*058a*/ 	.short	(.L_1409 - .L_1408)
	.align		4
.L_1408:
        /*058c*/ 	.word	index@(.nv.constant0._Z25selective_scan_bwd_kernelI32Selective_Scan_bwd_kernel_traitsILi128ELi16ELb1ELb0ELb0ELb1ELb1EfN3c107complexIfEEEEv12SSMParamsBwd)
        /*0590*/ 	.short	0x0380
        /*0592*/ 	.short	0x01f0


	//----- nvinfo : EIATTR_SW_WAR
	.align		4
.L_1409:
        /*0594*/ 	.byte	0x04, 0x36
        /*0596*/ 	.short	(.L_1411 - .L_1410)
.L_1410:
        /*0598*/ 	.word	0x00000008
.L_1411:


//--------------------- .nv.info._Z25selective_scan_bwd_kernelI32Selective_Scan_bwd_kernel_traitsILi128ELi16ELb1ELb0ELb1ELb0ELb0EfN3c107complexIfEEEEv12SSMParamsBwd --------------------------
	.section	.nv.info._Z25selective_scan_bwd_kernelI32Selective_Scan_bwd_kernel_traitsILi128ELi16ELb1ELb0ELb1ELb0ELb0EfN3c107complexIfEEEEv12SSMParamsBwd,"",@"SHT_CUDA_INFO"
	.sectionflags	@""
	.align	4


	//----- nvinfo : EIATTR_CUDA_API_VERSION
	.align		4
        /*0000*/ 	.byte	0x04, 0x37
        /*0002*/ 	.short	(.L_1413 - .L_1412)
.L_1412:
        /*0004*/ 	.word	0x00000082


	//----- nvinfo : EIATTR_KPARAM_INFO
	.align		4
.L_1413:
        /*0008*/ 	.byte	0x04, 0x17
        /*000a*/ 	.short	(.L_1415 - .L_1414)
.L_1414:
        /*000c*/ 	.word	0x00000000
        /*0010*/ 	.short	0x0000
        /*0012*/ 	.short	0x0000
        /*0014*/ 	.byte	0x00, 0xf0, 0xc1, 0x07


	//----- nvinfo : EIATTR_SPARSE_MMA_MASK
	.align		4
.L_1415:
        /*0018*/ 	.byte	0x03, 0x50
        /*001a*/ 	.short	0x0000


	//----- nvinfo : EIATTR_MAXREG_COUNT
	.align		4
        /*001c*/ 	.byte	0x03, 0x1b
        /*001e*/ 	.short	0x00ff


	//----- nvinfo : EIATTR_NUM_BARRIERS
	.align		4
        /*0020*/ 	.byte	0x02, 0x4c
        /*0022*/ 	.byte	0x01
	.zero		1


	//----- nvinfo : EIATTR_MERCURY_ISA_VERSION
	.align		4
        /*0024*/ 	.byte	0x03, 0x5f
        /*0026*/ 	.short	0x0101


	//----- nvinfo : EIATTR_INT_WARP_WIDE_INSTR_OFFSETS
	.align		4
        /*0028*/ 	.byte	0x04, 0x31
        /*002a*/ 	.short	(.L_1417 - .L_1416)


	//   ....[0]....
.L_1416:
        /*002c*/ 	.word	0x00004ad0


	//   ....[1]....
        /*0030*/ 	.word	0x00006500


	//----- nvinfo : EIATTR_COOP_GROUP_MASK_REGIDS
	.align		4
.L_1417:
        /*0034*/ 	.byte	0x04, 0x29
        /*0036*/ 	.short	(.L_1419 - .L_1418)


	//   ....[0]....
.L_1418:
        /*0038*/ 	.word	0xffffffff


	//   ....[1]....
        /*003c*/ 	.word	0xffffffff


	//   ....[2]....
        /*0040*/ 	.word	0xffffffff


	//   ....[3]....
        /*0044*/ 	.word	0xffffffff


	//   ....[4]....
        /*0048*/ 	.word	0xffffffff


	//   ....[5]....
        /*004c*/ 	.word	0xffffffff


	//   ....[6]....
        /*0050*/ 	.word	0xffffffff


	//   ....[7]....
        /*0054*/ 	.word	0xffffffff


	//   ....[8]....
        /*0058*/ 	.word	0xffffffff


	//   ....[9]....
        /*005c*/ 	.word	0xffffffff


	//   ....[10]....
        /*0060*/ 	.word	0xffffffff


	//   ....[11]....
        /*0064*/ 	.word	0xffffffff


	//   ....[12]....
        /*0068*/ 	.word	0xffffffff


	//   ....[13]....
        /*006c*/ 	.word	0xffffffff


	//   ....[14]....
        /*0070*/ 	.word	0xffffffff


	//   ....[15]....
        /*0074*/ 	.word	0xffffffff


	//   ....[16]....
        /*0078*/ 	.word	0xffffffff


	//   ....[17]....
        /*007c*/ 	.word	0xffffffff


	//   ....[18]....
        /*0080*/ 	.word	0xffffffff


	//   ....[19]....
        /*0084*/ 	.word	0xffffffff


	//   ....[20]....
        /*0088*/ 	.word	0xffffffff


	//   ....[21]....
        /*008c*/ 	.word	0xffffffff


	//   ....[22]....
        /*0090*/ 	.word	0xffffffff


	//   ....[23]....
        /*0094*/ 	.word	0xffffffff


	//   ....[24]....
        /*0098*/ 	.word	0xffffffff


	//   ....[25]....
        /*009c*/ 	.word	0xffffffff


	//   ....[26]....
        /*00a0*/ 	.word	0xffffffff


	//   ....[27]....
        /*00a4*/ 	.word	0xffffffff


	//   ....[28]....
        /*00a8*/ 	.word	0xffffffff


	//   ....[29]....
        /*00ac*/ 	.word	0xffffffff


	//   ....[30]....
        /*00b0*/ 	.word	0xffffffff


	//   ....[31]....
        /*00b4*/ 	.word	0xffffffff


	//   ....[32]....
        /*00b8*/ 	.word	0xffffffff


	//   ....[33]....
        /*00bc*/ 	.word	0xffffffff


	//   ....[34]....
        /*00c0*/ 	.word	0xffffffff


	//   ....[35]....
        /*00c4*/ 	.word	0xffffffff


	//   ....[36]....
        /*00c8*/ 	.word	0xffffffff


	//   ....[37]....
        /*00cc*/ 	.word	0xffffffff


	//   ....[38]....
        /*00d0*/ 	.word	0xffffffff


	//   ....[39]....
        /*00d4*/ 	.word	0xffffffff


	//   ....[40]....
        /*00d8*/ 	.word	0xffffffff


	//   ....[41]....
        /*00dc*/ 	.word	0xffffffff


	//   ....[42]....
        /*00e0*/ 	.word	0xffffffff


	//   ....[43]....
        /*00e4*/ 	.word	0xffffffff


	//   ....[44]....
        /*00e8*/ 	.word	0xffffffff


	//   ....[45]....
        /*00ec*/ 	.word	0xffffffff


	//   ....[46]....
        /*00f0*/ 	.word	0xffffffff


	//   ....[47]....
        /*00f4*/ 	.word	0xffffffff


	//   ....[48]....
        /*00f8*/ 	.word	0xffffffff


	//   ....[49]....
        /*00fc*/ 	.word	0xffffffff


	//   ....[50]....
        /*0100*/ 	.word	0xffffffff


	//   ....[51]....
        /*0104*/ 	.word	0xffffffff


	//   ....[52]....
        /*0108*/ 	.word	0xffffffff


	//   ....[53]....
        /*010c*/ 	.word	0xffffffff


	//   ....[54]....
        /*0110*/ 	.word	0xffffffff


	//   ....[55]....
        /*0114*/ 	.word	0xffffffff


	//   ....[56]....
        /*0118*/ 	.word	0xffffffff


	//   ....[57]....
        /*011c*/ 	.word	0xffffffff


	//   ....[58]....
        /*0120*/ 	.word	0xffffffff


	//   ....[59]....
        /*0124*/ 	.word	0xffffffff


	//   ....[60]....
        /*0128*/ 	.word	0xffffffff


	//   ....[61]....
        /*012c*/ 	.word	0xffffffff


	//   ....[62]....
        /*0130*/ 	.word	0xffffffff


	//   ....[63]....
        /*0134*/ 	.word	0xffffffff


	//   ....[64]....
        /*0138*/ 	.word	0xffffffff


	//   ....[65]....
        /*013c*/ 	.word	0xffffffff


	//   ....[66]....
        /*0140*/ 	.word	0xffffffff


	//   ....[67]....
        /*0144*/ 	.word	0xffffffff


	//   ....[68]....
        /*0148*/ 	.word	0xffffffff


	//   ....[69]....
        /*014c*/ 	.word	0xffffffff


	//   ....[70]....
        /*0150*/ 	.word	0xffffffff


	//   ....[71]....
        /*0154*/ 	.word	0xffffffff


	//   ....[72]....
        /*0158*/ 	.word	0xffffffff


	//   ....[73]....
        /*015c*/ 	.word	0xffffffff


	//   ....[74]....
        /*0160*/ 	.word	0xffffffff


	//   ....[75]....
        /*0164*/ 	.word	0xffffffff


	//   ....[76]....
        /*0168*/ 	.word	0xffffffff


	//   ....[77]....
        /*016c*/ 	.word	0xffffffff


	//   ....[78]....
        /*0170*/ 	.word	0xffffffff


	//   ....[79]....
        /*0174*/ 	.word	0xffffffff


	//   ....[80]....
        /*0178*/ 	.word	0xffffffff


	//   ....[81]....
        /*017c*/ 	.word	0xffffffff


	//   ....[82]....
        /*0180*/ 	.word	0xffffffff


	//   ....[83]....
        /*0184*/ 	.word	0xffffffff


	//   ....[84]....
        /*0188*/ 	.word	0xffffffff


	//   ....[85]....
        /*018c*/ 	.word	0xffffffff


	//   ....[86]....
        /*0190*/ 	.word	0xffffffff


	//   ....[87]....
        /*0194*/ 	.word	0xffffffff


	//   ....[88]....
        /*0198*/ 	.word	0xffffffff


	//   ....[89]....
        /*019c*/ 	.word	0xffffffff


	//   ....[90]....
        /*01a0*/ 	.word	0xffffffff


	//   ....[91]....
        /*01a4*/ 	.word	0xffffffff


	//   ....[92]....
        /*01a8*/ 	.word	0xffffffff


	//   ....[93]....
        /*01ac*/ 	.word	0xffffffff


	//   ....[94]....
        /*01b0*/ 	.word	0xffffffff


	//   ....[95]....
        /*01b4*/ 	.word	0xffffffff


	//   ....[96]....
        /*01b8*/ 	.word	0x05000087


	//   ....[97]....
        /*01bc*/ 	.word	0x05000087


	//   ....[98]....
        /*01c0*/ 	.word	0x05000087


	//   ....[99]....
        /*01c4*/ 	.word	0x05000087


	//   ....[100]....
        /*01c8*/ 	.word	0x05000087


	//   ....[101]....
        /*01cc*/ 	.word	0x05000087


	//   ....[102]....
        /*01d0*/ 	.word	0x05000087


	//   ....[103]....
        /*01d4*/ 	.word	0x05000087


	//   ....[104]....
        /*01d8*/ 	.word	0x05000087


	//   ....[105]....
        /*01dc*/ 	.word	0x05000087


	//   ....[106]....
        /*01e0*/ 	.word	0x05000087


	//   ....[107]....
        /*01e4*/ 	.word	0x05000087


	//   ....[108]....
        /*01e8*/ 	.word	0x05000087


	//   ....[109]....
        /*01ec*/ 	.word	0x05000087


	//   ....[110]....
        /*01f0*/ 	.word	0x05000087


	//   ....[111]....
        /*01f4*/ 	.word	0x05000087


	//   ....[112]....
        /*01f8*/ 	.word	0x05000087


	//   ....[113]....
        /*01fc*/ 	.word	0x05000087


	//   ....[114]....
        /*0200*/ 	.word	0x05000087


	//   ....[115]....
        /*0204*/ 	.word	0x05000087


	//   ....[116]....
        /*0208*/ 	.word	0x05000087


	//   ....[117]....
        /*020c*/ 	.word	0x05000087


	//   ....[118]....
        /*0210*/ 	.word	0x05000087


	//   ....[119]....
        /*0214*/ 	.word	0x05000087


	//   ....[120]....
        /*0218*/ 	.word	0x05000087


	//   ....[121]....
        /*021c*/ 	.word	0x05000087


	//   ....[122]....
        /*0220*/ 	.word	0x05000087


	//   ....[123]....
        /*0224*/ 	.word	0x05000087


	//   ....[124]....
        /*0228*/ 	.word	0x05000087


	//   ....[125]....
        /*022c*/ 	.word	0x05000087


	//   ....[126]....
        /*0230*/ 	.word	0x05000087


	//   ....[127]....
        /*0234*/ 	.word	0x05000087


	//   ....[128]....
        /*0238*/ 	.word	0x05000087


	//   ....[129]....
        /*023c*/ 	.word	0x05000087


	//   ....[130]....
        /*0240*/ 	.word	0x05000087


	//   ....[131]....
        /*0244*/ 	.word	0x05000087


	//   ....[132]....
        /*0248*/ 	.word	0x05000087


	//   ....[133]....
        /*024c*/ 	.word	0x05000087


	//   ....[134]....
        /*0250*/ 	.word	0x05000087


	//   ....[135]....
        /*0254*/ 	.word	0x05000087


	//   ....[136]....
        /*0258*/ 	.word	0x05000087


	//   ....[137]....
        /*025c*/ 	.word	0x05000087


	//   ....[138]....
        /*0260*/ 	.word	0x05000087


	//   ....[139]....
        /*0264*/ 	.word	0x05000087


	//   ....[140]....
        /*0268*/ 	.word	0x05000087


	//   ....[141]....
        /*026c*/ 	.word	0x05000087


	//   ....[142]....
        /*0270*/ 	.word	0x05000087


	//   ....[143]....
        /*0274*/ 	.word	0x05000087


	//   ....[144]....
        /*0278*/ 	.word	0x05000087


	//   ....[145]....
        /*027c*/ 	.word	0x05000087


	//   ....[146]....
        /*0280*/ 	.word	0x05000087


	//   ....[147]....
        /*0284*/ 	.word	0x05000087


	//   ....[148]....
        /*0288*/ 	.word	0x05000087


	//   ....[149]....
        /*028c*/ 	.word	0x05000087


	//   ....[150]....
        /*0290*/ 	.word	0x05000087


	//   ....[151]....
        /*0294*/ 	.word	0x05000087


	//   ....[152]....
        /*0298*/ 	.word	0x05000087


	//   ....[153]....
        /*029c*/ 	.word	0x05000087


	//   ....[154]....
        /*02a0*/ 	.word	0x05000087


	//   ....[155]....
        /*02a4*/ 	.word	0x05000087


	//   ....[156]....
        /*02a8*/ 	.word	0x05000087


	//   ....[157]....
        /*02ac*/ 	.word	0x05000087


	//   ....[158]....
        /*02b0*/ 	.word	0x05000087


	//   ....[159]....
        /*02b4*/ 	.word	0x05000087


	//----- nvinfo : EIATTR_COOP_GROUP_INSTR_OFFSETS
	.align		4
.L_1419:
        /*02b8*/ 	.byte	0x04, 0x28
        /*02ba*/ 	.short	(.L_1421 - .L_1420)


	//   ....[0]....
.L_1420:
        /*02bc*/ 	.word	0x00000b60


	//   ....[1]....
        /*02c0*/ 	.word	0x00000c70


	//   ....[2]....
        /*02c4*/ 	.word	0x00000de0


	//   ....[3]....
        /*02c8*/ 	.word	0x00001f40


	//   ....[4]....
        /*02cc*/ 	.word	0x000032b0


	//   ....[5]....
        /*02d0*/ 	.word	0x000032c0


	//   ....[6]....
        /*02d4*/ 	.word	0x000032d0


	//   ....[7]....
        /*02d8*/ 	.word	0x000032e0


	//   ....[8]....
        /*02dc*/ 	.word	0x00003370


	//   ....[9]....
        /*02e0*/ 	.word	0x000033a0


	//   ....[10]....
        /*02e4*/ 	.word	0x000033b0


	//   ....[11]....
        /*02e8*/ 	.word	0x000033c0


	//   ....[12]....
        /*02ec*/ 	.word	0x00003450


	//   ....[13]....
        /*02f0*/ 	.word	0x00003480


	//   ....[14]....
        /*02f4*/ 	.word	0x00003490


	//   ....[15]....
        /*02f8*/ 	.word	0x000034a0


	//   ....[16]....
        /*02fc*/ 	.word	0x00003540


	//   ....[17]....
        /*0300*/ 	.word	0x00003560


	//   ....[18]....
        /*0304*/ 	.word	0x00003570


	//   ....[19]....
        /*0308*/ 	.word	0x00003580


	//   ....[20]....
        /*030c*/ 	.word	0x00003630


	//   ....[21]....
        /*0310*/ 	.word	0x00003640


	//   ....[22]....
        /*0314*/ 	.word	0x00003650


	//   ....[23]....
        /*0318*/ 	.word	0x00003660


	//   ....[24]....
        /*031c*/ 	.word	0x000037c0


	//   ....[25]....
        /*0320*/ 	.word	0x000037d0


	//   ....[26]....
        /*0324*/ 	.word	0x000037e0


	//   ....[27]....
        /*0328*/ 	.word	0x000037f0


	//   ....[28]....
        /*032c*/ 	.word	0x00003800


	//   ....[29]....
        /*0330*/ 	.word	0x00003810


	//   ....[30]....
        /*0334*/ 	.word	0x00003820


	//   ....[31]....
        /*0338*/ 	.word	0x00003830


	//   ....[32]....
        /*033c*/ 	.word	0x00004fd0


	//   ....[33]....
        /*0340*/ 	.word	0x00004fe0


	//   ....[34]....
        /*0344*/ 	.word	0x00004ff0


	//   ....[35]....
        /*0348*/ 	.word	0x00005000


	//   ....[36]....
        /*034c*/ 	.word	0x00005110


	//   ....[37]....
        /*0350*/ 	.word	0x00005120


	//   ....[38]....
        /*0354*/ 	.word	0x00005130


	//   ....[39]....
        /*0358*/ 	.word	0x00005140


	//   ....[40]....
        /*035c*/ 	.word	0x00005250


	//   ....[41]....
        /*0360*/ 	.word	0x00005260


	//   ....[42]....
        /*0364*/ 	.word	0x00005270


	//   ....[43]....
        /*0368*/ 	.word	0x00005280


	//   ....[44]....
        /*036c*/ 	.word	0x00005390


	//   ....[45]....
        /*0370*/ 	.word	0x000053a0


	//   ....[46]....
        /*0374*/ 	.word	0x000053b0


	//   ....[47]....
        /*0378*/ 	.word	0x000053c0


	//   ....[48]....
        /*037c*/ 	.word	0x000054d0


	//   ....[49]....
        /*0380*/ 	.word	0x000054e0


	//   ....[50]....
        /*0384*/ 	.word	0x000054f0


	//   ....[51]....
        /*0388*/ 	.word	0x00005500


	//   ....[52]....
        /*038c*/ 	.word	0x00005610


	//   ....[53]....
        /*0390*/ 	.word	0x00005620


	//   ....[54]....
        /*0394*/ 	.word	0x00005630


	//   ....[55]....
        /*0398*/ 	.word	0x00005640


	//   ....[56]....
        /*039c*/ 	.word	0x00005650


	//   ....[57]....
        /*03a0*/ 	.word	0x00005660


	//   ....[58]....
        /*03a4*/ 	.word	0x00005670


	//   ....[59]....
        /*03a8*/ 	.word	0x000056a0


	//   ....[60]....
        /*03ac*/ 	.word	0x000056e0


	//   ....[61]....
        /*03b0*/ 	.word	0x00005720


	//   ....[62]....
        /*03b4*/ 	.word	0x00005750


	//   ....[63]....
        /*03b8*/ 	.word	0x00005760


	//   ....[64]....
        /*03bc*/ 	.word	0x000090a0


	//   ....[65]....
        /*03c0*/ 	.word	0x000090e0


	//   ....[66]....
        /*03c4*/ 	.word	0x00009120


	//   ....[67]....
        /*03c8*/ 	.word	0x00009160


	//   ....[68]....
        /*03cc*/ 	.word	0x000092b0


	//   ....[69]....
        /*03d0*/ 	.word	0x000092f0


	//   ....[70]....
        /*03d4*/ 	.word	0x00009330


	//   ....[71]....
        /*03d8*/ 	.word	0x00009370


	//   ....[72]....
        /*03dc*/ 	.word	0x00009480


	//   ....[73]....
        /*03e0*/ 	.word	0x000094c0


	//   ....[74]....
        /*03e4*/ 	.word	0x00009500


	//   ....[75]....
        /*03e8*/ 	.word	0x00009520


	//   ....[76]....
        /*03ec*/ 	.word	0x00009550


	//   ....[77]....
        /*03f0*/ 	.word	0x00009570


	//   ....[78]....
        /*03f4*/ 	.word	0x00009590


	//   ....[79]....
        /*03f8*/ 	.word	0x000095b0


	//   ....[80]....
        /*03fc*/ 	.word	0x000095f0


	//   ....[81]....
        /*0400*/ 	.word	0x00009610


	//   ....[82]....
        /*0404*/ 	.word	0x00009620


	//   ....[83]....
        /*0408*/ 	.word	0x00009630


	//   ....[84]....
        /*040c*/ 	.word	0x00009dc0


	//   ....[85]....
        /*0410*/ 	.word	0x00009f80


	//   ....[86]....
        /*0414*/ 	.word	0x0000a140


	//   ....[87]....
        /*0418*/ 	.word	0x0000a190


	//   ....[88]....
        /*041c*/ 	.word	0x0000a1f0


	//   ....[89]....
        /*0420*/ 	.word	0x0000a240


	//   ....[90]....
        /*0424*/ 	.word	0x0000a260


	//   ....[91]....
        /*0428*/ 	.word	0x0000a400


	//   ....[92]....
        /*042c*/ 	.word	0x0000a440


	//   ....[93]....
        /*0430*/ 	.word	0x0000a4a0


	//   ....[94]....
        /*0434*/ 	.word	0x0000a4f0


	//   ....[95]....
        /*0438*/ 	.word	0x0000a510


	//   ....[96]....
        /*043c*/ 	.word	0x0000a960


	//   ....[97]....
        /*0440*/ 	.word	0x0000a9b0


	//   ....[98]....
        /*0444*/ 	.word	0x0000aa00


	//   ....[99]....
        /*0448*/ 	.word	0x0000aa70


	//   ....[100]....
        /*044c*/ 	.word	0x0000ab40


	//   ....[101]....
        /*0450*/ 	.word	0x0000ab90


	//   ....[102]....
        /*0454*/ 	.word	0x0000abe0


	//   ....[103]....
        /*0458*/ 	.word	0x0000ac50


	//   ....[104]....
        /*045c*/ 	.word	0x0000ad20


	//   ....[105]....
        /*0460*/ 	.word	0x0000ad70


	//   ....[106]....
        /*0464*/ 	.word	0x0000adc0


	//   ....[107]....
        /*0468*/ 	.word	0x0000ae30


	//   ....[108]....
        /*046c*/ 	.word	0x0000af00


	//   ....[109]....
        /*0470*/ 	.word	0x0000af50


	//   ....[110]....
        /*0474*/ 	.word	0x0000afa0


	//   ....[111]....
        /*0478*/ 	.word	0x0000b010


	//   ....[112]....
        /*047c*/ 	.word	0x0000b0e0


	//   ....[113]....
        /*0480*/ 	.word	0x0000b130


	//   ....[114]....
        /*0484*/ 	.word	0x0000b180


	//   ....[115]....
        /*0488*/ 	.word	0x0000b1d0


	//   ....[116]....
        /*048c*/ 	.word	0x0000b260


	//   ....[117]....
        /*0490*/ 	.word	0x0000b300


	//   ....[118]....
        /*0494*/ 	.word	0x0000b3a0


	//   ....[119]....
        /*0498*/ 	.word	0x0000b440


	//   ....[120]....
        /*049c*/ 	.word	0x0000b4e0


	//   ....[121]....
        /*04a0*/ 	.word	0x0000b590


	//   ....[122]....
        /*04a4*/ 	.word	0x0000b5f0


	//   ....[123]....
        /*04a8*/ 	.word	0x0000b640


	//   ....[124]....
        /*04ac*/ 	.word	0x0000b670


	//   ....[125]....
        /*04b0*/ 	.word	0x0000b6d0


	//   ....[126]....
        /*04b4*/ 	.word	0x0000b720


	//   ....[127]....
        /*04b8*/ 	.word	0x0000b770


	//   ....[128]....
        /*04bc*/ 	.word	0x0000b800


	//   ....[129]....
        /*04c0*/ 	.word	0x0000b850


	//   ....[130]....
        /*04c4*/ 	.word	0x0000b8a0


	//   ....[131]....
        /*04c8*/ 	.word	0x0000b8f0


	//   ....[132]....
        /*04cc*/ 	.word	0x0000b980


	//   ....[133]....
        /*04d0*/ 	.word	0x0000ba10


	//   ....[134]....
        /*04d4*/ 	.word	0x0000ba60


	//   ....[135]....
        /*04d8*/ 	.word	0x0000bab0


	//   ....[136]....
        /*04dc*/ 	.word	0x0000bb40


	//   ....[137]....
        /*04e0*/ 	.word	0x0000bbd0


	//   ....[138]....
        /*04e4*/ 	.word	0x0000bc20


	//   ....[139]....
        /*04e8*/ 	.word	0x0000bc70


	//   ....[140]....
        /*04ec*/ 	.word	0x0000bd00


	//   ....[141]....
        /*04f0*/ 	.word	0x0000bd90


	//   ....[142]....
        /*04f4*/ 	.word	0x0000bde0


	//   ....[143]....
        /*04f8*/ 	.word	0x0000be30


	//   ....[144]....
        /*04fc*/ 	.word	0x0000bec0


	//   ....[145]....
        /*0500*/ 	.word	0x0000bf50


	//   ....[146]....
        /*0504*/ 	.word	0x0000bfa0


	//   ....[147]....
        /*0508*/ 	.word	0x0000bff0


	//   ....[148]....
        /*050c*/ 	.word	0x0000c080


	//   ....[149]....
        /*0510*/ 	.word	0x0000c130


	//   ....[150]....
        /*0514*/ 	.word	0x0000c180


	//   ....[151]....
        /*0518*/ 	.word	0x0000c250


	//   ....[152]....
        /*051c*/ 	.word	0x0000c2c0


	//   ....[153]....
        /*0520*/ 	.word	0x0000c310


	//   ....[154]....
        /*0524*/ 	.word	0x0000c360


	//   ....[155]....
        /*0528*/ 	.word	0x0000c3b0


	//   ....[156]....
        /*052c*/ 	.word	0x0000c3f0


	//   ....[157]....
        /*0530*/ 	.word	0x0000c440


	//   ....[158]....
        /*0534*/ 	.word	0x0000c4a0


	//   ....[159]....
        /*0538*/ 	.word	0x0000c500


	//----- nvinfo : EIATTR_VRC_CTA_INIT_COUNT
	.align		4
.L_1421:
        /*053c*/ 	.byte	0x02, 0x4a
	.zero		1
	.zero		1


	//----- nvinfo : EIATTR_EXIT_INSTR_OFFSETS
	.align		4
        /*0540*/ 	.byte	0x04, 0x1c
        /*0542*/ 	.short	(.L_1423 - .L_1422)


	//   ....[0]....
.L_1422:
        /*0544*/ 	.word	0x0000a650


	//   ....[1]....
        /*0548*/ 	.word	0x0000a900


	//----- nvinfo : EIATTR_MAX_THREADS
	.align		4
.L_1423:
        /*054c*/ 	.byte	0x04, 0x05
        /*054e*/ 	.short	(.L_1425 - .L_1424)
.L_1424:
        /*0550*/ 	.word	0x00000080
        /*0554*/ 	.word	0x00000001
        /*0558*/ 	.word	0x00000001


	//----- nvinfo : EIATTR_CRS_STACK_SIZE
	.align		4
.L_1425:
        /*055c*/ 	.byte	0x04, 0x1e
        /*055e*/ 	.short	(.L_1427 - .L_1426)
.L_1426:
        /*0560*/ 	.word	0x00000000


	//----- nvinfo : EIATTR_CBANK_PARAM_SIZE
	.align		4
.L_1427:
        /*0564*/ 	.byte	0x03, 0x19
        /*0566*/ 	.short	0x01f0


	//----- nvinfo : EIATTR_PARAM_CBANK
	.align		4
        /*0568*/ 	.byte	0x04, 0x0a
        /*056a*/ 	.short	(.L_1429 - .L_1428)
	.align		4
.L_1428:
        /*056c*/ 	.word	index@(.nv.constant0._Z25selective_scan_bwd_kernelI32Selective_Scan_bwd_kernel_traitsILi128ELi16ELb1ELb0ELb1ELb0ELb0EfN3c107complexIfEEEEv12SSMParamsBwd)
        /*0570*/ 	.short	0x0380
        /*0572*/ 	.short	0x01f0


	//----- nvinfo : EIATTR_SW_WAR
	.align		4
.L_1429:
        /*0574*/ 	.byte	0x04, 0x36
        /*0576*/ 	.short	(.L_1431 - .L_1430)
.L_1430:
        /*0578*/ 	.word	0x00000008
.L_1431:


//--------------------- .nv.info._Z25selective_scan_bwd_kernelI32Selective_Scan_bwd_kernel_traitsILi128ELi16ELb1ELb0ELb1ELb0ELb1EfN3c107complexIfEEEEv12SSMParamsBwd --------------------------
	.section	.nv.info._Z25selective_scan_bwd_kernelI32Selective_Scan_bwd_kernel_traitsILi128ELi16ELb1ELb0ELb1ELb0ELb1EfN3c107complexIfEEEEv12SSMParamsBwd,"",@"SHT_CUDA_INFO"
	.sectionflags	@""
	.align	4


	//----- nvinfo : EIATTR_CUDA_API_VERSION
	.align		4
        /*0000*/ 	.byte	0x04, 0x37
        /*0002*/ 	.short	(.L_1433 - .L_1432)
.L_1432:
        /*0004*/ 	.word	0x00000082


	//----- nvinfo : EIATTR_KPARAM_INFO
	.align		4
.L_1433:
        /*0008*/ 	.byte	0x04, 0x17
        /*000a*/ 	.short	(.L_1435 - .L_1434)
.L_1434:
        /*000c*/ 	.word	0x00000000
        /*0010*/ 	.short	0x0000
        /*0012*/ 	.short	0x0000
        /*0014*/ 	.byte	0x00, 0xf0, 0xc1, 0x07


	//----- nvinfo : EIATTR_SPARSE_MMA_MASK
	.align		4
.L_1435:
        /*0018*/ 	.byte	0x03, 0x50
        /*001a*/ 	.short	0x0000


	//----- nvinfo : EIATTR_MAXREG_COUNT
	.align		4
        /*001c*/ 	.byte	0x03, 0x1b
        /*001e*/ 	.short	0x00ff


	//----- nvinfo : EIATTR_NUM_BARRIERS
	.align		4
        /*0020*/ 	.byte	0x02, 0x4c
        /*0022*/ 	.byte	0x01
	.zero		1


	//----- nvinfo : EIATTR_MERCURY_ISA_VERSION
	.align		4
        /*0024*/ 	.byte	0x03, 0x5f
        /*0026*/ 	.short	0x0101


	//----- nvinfo : EIATTR_INT_WARP_WIDE_INSTR_OFFSETS
	.align		4
        /*0028*/ 	.byte	0x04, 0x31
        /*002a*/ 	.short	(.L_1437 - .L_1436)


	//   ....[0]....
.L_1436:
        /*002c*/ 	.word	0x00005db0


	//   ....[1]....
        /*0030*/ 	.word	0x00007800


	//----- nvinfo : EIATTR_COOP_GROUP_MASK_REGIDS
	.align		4
.L_1437:
        /*0034*/ 	.byte	0x04, 0x29
        /*0036*/ 	.short	(.L_1439 - .L_1438)


	//   ....[0]....
.L_1438:
        /*0038*/ 	.word	0xffffffff


	//   ....[1]....
        /*003c*/ 	.word	0xffffffff


	//   ....[2]....
        /*0040*/ 	.word	0xffffffff


	//   ....[3]....
        /*0044*/ 	.word	0xffffffff


	//   ....[4]....
        /*0048*/ 	.word	0xffffffff


	//   ....[5]....
        /*004c*/ 	.word	0xffffffff


	//   ....[6]....
        /*0050*/ 	.word	0xffffffff


	//   ....[7]....
        /*0054*/ 	.word	0xffffffff


	//   ....[8]....
        /*0058*/ 	.word	0xffffffff


	//   ....[9]....
        /*005c*/ 	.word	0xffffffff


	//   ....[10]....
        /*0060*/ 	.word	0xffffffff


	//   ....[11]....
        /*0064*/ 	.word	0xffffffff


	//   ....[12]....
        /*0068*/ 	.word	0xffffffff


	//   ....[13]....
        /*006c*/ 	.word	0xffffffff


	//   ....[14]....
        /*0070*/ 	.word	0xffffffff


	//   ....[15]....
        /*0074*/ 	.word	0xffffffff


	//   ....[16]....
        /*0078*/ 	.word	0xffffffff


	//   ....[17]....
        /*007c*/ 	.word	0xffffffff


	//   ....[18]....
        /*0080*/ 	.word	0xffffffff


	//   ....[19]....
        /*0084*/ 	.word	0xffffffff


	//   ....[20]....
        /*0088*/ 	.word	0xffffffff


	//   ....[21]....
        /*008c*/ 	.word	0xffffffff


	//   ....[22]....
        /*0090*/ 	.word	0xffffffff


	//   ....[23]....
        /*0094*/ 	.word	0xffffffff


	//   ....[24]....
        /*0098*/ 	.word	0xffffffff


	//   ....[25]....
        /*009c*/ 	.word	0xffffffff


	//   ....[26]....
        /*00a0*/ 	.word	0xffffffff


	//   ....[27]....
        /*00a4*/ 	.word	0xffffffff


	//   ....[28]....
        /*00a8*/ 	.word	0xffffffff


	//   ....[29]....
        /*00ac*/ 	.word	0xffffffff


	//   ....[30]....
        /*00b0*/ 	.word	0xffffffff


	//   ....[31]....
        /*00b4*/ 	.word	0xffffffff


	//   ....[32]....
        /*00b8*/ 	.word	0xffffffff


	//   ....[33]....
        /*00bc*/ 	.word	0xffffffff


	//   ....[34]....
        /*00c0*/ 	.word	0xffffffff


	//   ....[35]....
        /*00c4*/ 	.word	0xffffffff


	//   ....[36]....
        /*00c8*/ 	.word	0xffffffff


	//   ....[37]....
        /*00cc*/ 	.word	0xffffffff


	//   ....[38]....
        /*00d0*/ 	.word	0xffffffff


	//   ....[39]....
        /*00d4*/ 	.word	0xffffffff


	//   ....[40]....
        /*00d8*/ 	.word	0xffffffff


	//   ....[41]....
        /*00dc*/ 	.word	0xffffffff


	//   ....[42]....
        /*00e0*/ 	.word	0xffffffff


	//   ....[43]....
        /*00e4*/ 	.word	0xffffffff


	//   ....[44]....
        /*00e8*/ 	.word	0xffffffff


	//   ....[45]....
        /*00ec*/ 	.word	0xffffffff


	//   ....[46]....
        /*00f0*/ 	.word	0xffffffff


	//   ....[47]....
        /*00f4*/ 	.word	0xffffffff


	//   ....[48]....
        /*00f8*/ 	.word	0xffffffff


	//   ....[49]....
        /*00fc*/ 	.word	0xffffffff


	//   ....[50]....
        /*0100*/ 	.word	0xffffffff


	//   ....[51]....
        /*0104*/ 	.word	0xffffffff


	//   ....[52]....
        /*0108*/ 	.word	0xffffffff


	//   ....[53]....
        /*010c*/ 	.word	0xffffffff


	//   ....[54]....
        /*0110*/ 	.word	0xffffffff


	//   ....[55]....
        /*0114*/ 	.word	0xffffffff


	//   ....[56]....
        /*0118*/ 	.word	0xffffffff


	//   ....[57]....
        /*011c*/ 	.word	0xffffffff


	//   ....[58]....
        /*0120*/ 	.word	0xffffffff


	//   ....[59]....
        /*0124*/ 	.word	0xffffffff


	//   ....[60]....
        /*0128*/ 	.word	0xffffffff


	//   ....[61]....
        /*012c*/ 	.word	0xffffffff


	//   ....[62]....
        /*0130*/ 	.word	0xffffffff


	//   ....[63]....
        /*0134*/ 	.word	0xffffffff


	//   ....[64]....
        /*0138*/ 	.word	0xffffffff


	//   ....[65]....
        /*013c*/ 	.word	0xffffffff


	//   ....[66]....
        /*0140*/ 	.word	0xffffffff


	//   ....[67]....
        /*0144*/ 	.word	0xffffffff


	//   ....[68]....
        /*0148*/ 	.word	0xffffffff


	//   ....[69]....
        /*014c*/ 	.word	0xffffffff


	//   ....[70]....
        /*0150*/ 	.word	0xffffffff


	//   ....[71]....
        /*0154*/ 	.word	0xffffffff


	//   ....[72]....
        /*0158*/ 	.word	0xffffffff


	//   ....[73]....
        /*015c*/ 	.word	0xffffffff


	//   ....[74]....
        /*0160*/ 	.word	0xffffffff


	//   ....[75]....
        /*0164*/ 	.word	0xffffffff


	//   ....[76]....
        /*0168*/ 	.word	0xffffffff


	//   ....[77]....
        /*016c*/ 	.word	0xffffffff


	//   ....[78]....
        /*0170*/ 	.word	0xffffffff


	//   ....[79]....
        /*0174*/ 	.word	0xffffffff


	//   ....[80]....
        /*0178*/ 	.word	0xffffffff


	//   ....[81]....
        /*017c*/ 	.word	0xffffffff


	//   ....[82]....
        /*0180*/ 	.word	0xffffffff


	//   ....[83]....
        /*0184*/ 	.word	0xffffffff


	//   ....[84]....
        /*0188*/ 	.word	0xffffffff


	//   ....[85]....
        /*018c*/ 	.word	0xffffffff


	//   ....[86]....
        /*0190*/ 	.word	0xffffffff


	//   ....[87]....
        /*0194*/ 	.word	0xffffffff


	//   ....[88]....
        /*0198*/ 	.word	0xffffffff


	//   ....[89]....
        /*019c*/ 	.word	0xffffffff


	//   ....[90]....
        /*01a0*/ 	.word	0xffffffff


	//   ....[91]....
        /*01a4*/ 	.word	0xffffffff


	//   ....[92]....
        /*01a8*/ 	.word	0xffffffff


	//   ....[93]....
        /*01ac*/ 	.word	0xffffffff


	//   ....[94]....
        /*01b0*/ 	.word	0xffffffff


	//   ....[95]....
        /*01b4*/ 	.word	0xffffffff


	//   ....[96]....
        /*01b8*/ 	.word	0xffffffff


	//   ....[97]....
        /*01bc*/ 	.word	0xffffffff


	//   ....[98]....
        /*01c0*/ 	.word	0xffffffff


	//   ....[99]....
        /*01c4*/ 	.word	0xffffffff


	//   ....[100]....
        /*01c8*/ 	.word	0x05000087


	//   ....[101]....
        /*01cc*/ 	.word	0x05000087


	//   ....[102]....
        /*01d0*/ 	.word	0x05000087


	//   ....[103]....
        /*01d4*/ 	.word	0x05000087


	//   ....[104]....
        /*01d8*/ 	.word	0x05000087


	//   ....[105]....
        /*01dc*/ 	.word	0x05000087


	//   ....[106]....
        /*01e0*/ 	.word	0x05000087


	//   ....[107]....
        /*01e4*/ 	.word	0x05000087


	//   ....[108]....
        /*01e8*/ 	.word	0x05000087


	//   ....[109]....
        /*01ec*/ 	.word	0x05000087


	//   ....[110]....
        /*01f0*/ 	.word	0x05000087


	//   ....[111]....
        /*01f4*/ 	.word	0x05000087


	//   ....[112]....
        /*01f8*/ 	.word	0x05000087


	//   ....[113]....
        /*01fc*/ 	.word	0x05000087


	//   ....[114]....
        /*0200*/ 	.word	0x05000087


	//   ....[115]....
        /*0204*/ 	.word	0x05000087


	//   ....[116]....
        /*0208*/ 	.word	0x05000087


	//   ....[117]....
        /*020c*/ 	.word	0x05000087


	//   ....[118]....
        /*0210*/ 	.word	0x05000087


	//   ....[119]....
        /*0214*/ 	.word	0x05000087


	//   ....[120]....
        /*0218*/ 	.word	0x05000087


	//   ....[121]....
        /*021c*/ 	.word	0x05000087


	//   ....[122]....
        /*0220*/ 	.word	0x05000087


	//   ....[123]....
        /*0224*/ 	.word	0x05000087


	//   ....[124]....
        /*0228*/ 	.word	0x05000087


	//   ....[125]....
        /*022c*/ 	.word	0x05000087


	//   ....[126]....
        /*0230*/ 	.word	0x05000087


	//   ....[127]....
        /*0234*/ 	.word	0x05000087


	//   ....[128]....
        /*0238*/ 	.word	0x05000087


	//   ....[129]....
        /*023c*/ 	.word	0x05000087


	//   ....[130]....
        /*0240*/ 	.word	0x05000087


	//   ....[131]....
        /*0244*/ 	.word	0x05000087


	//   ....[132]....
        /*0248*/ 	.word	0x05000087


	//   ....[133]....
        /*024c*/ 	.word	0x05000087


	//   ....[134]....
        /*0250*/ 	.word	0x05000087


	//   ....[135]....
        /*0254*/ 	.word	0x05000087


	//   ....[136]....
        /*0258*/ 	.word	0x05000087


	//   ....[137]....
        /*025c*/ 	.word	0x05000087


	//   ....[138]....
        /*0260*/ 	.word	0x05000087


	//   ....[139]....
        /*0264*/ 	.word	0x05000087


	//   ....[140]....
        /*0268*/ 	.word	0x05000087


	//   ....[141]....
        /*026c*/ 	.word	0x05000087


	//   ....[142]....
        /*0270*/ 	.word	0x05000087


	//   ....[143]....
        /*0274*/ 	.word	0x05000087


	//   ....[144]....
        /*0278*/ 	.word	0x05000087


	//   ....[145]....
        /*027c*/ 	.word	0x05000087


	//   ....[146]....
        /*0280*/ 	.word	0x05000087


	//   ....[147]....
        /*0284*/ 	.word	0x05000087


	//   ....[148]....
        /*0288*/ 	.word	0x05000087


	//   ....[149]....
        /*028c*/ 	.word	0x05000087


	//   ....[150]....
        /*0290*/ 	.word	0x05000087


	//   ....[151]....
        /*0294*/ 	.word	0x05000087


	//   ....[152]....
        /*0298*/ 	.word	0x05000087


	//   ....[153]....
        /*029c*/ 	.word	0x05000087


	//   ....[154]....
        /*02a0*/ 	.word	0x05000087


	//   ....[155]....
        /*02a4*/ 	.word	0x05000087


	//   ....[156]....
        /*02a8*/ 	.word	0x05000087


	//   ....[157]....
        /*02ac*/ 	.word	0x05000087


	//   ....[158]....
        /*02b0*/ 	.word	0x05000087


	//   ....[159]....
        /*02b4*/ 	.word	0x05000087


	//   ....[160]....
        /*02b8*/ 	.word	0x05000087


	//   ....[161]....
        /*02bc*/ 	.word	0x05000087


	//   ....[162]....
        /*02c0*/ 	.word	0x05000087


	//   ....[163]....
        /*02c4*/ 	.word	0x05000087


	//----- nvinfo : EIATTR_COOP_GROUP_INSTR_OFFSETS
	.align		4
.L_1439:
        /*02c8*/ 	.byte	0x04, 0x28
        /*02ca*/ 	.short	(.L_1441 - .L_1440)


	//   ....[0]....
.L_1440:
        /*02cc*/ 	.word	0x00000bb0


	//   ....[1]....
        /*02d0*/ 	.word	0x00000cc0


	//   ....[2]....
        /*02d4*/ 	.word	0x00000e70


	//   ....[3]....
        /*02d8*/ 	.word	0x00000fe0


	//   ....[4]....
        /*02dc*/ 	.word	0x00001590


	//   ....[5]....
        /*02e0*/ 	.word	0x00001ca0


	//   ....[6]....
        /*02e4*/ 	.word	0x00002070


	//   ....[7]....
        /*02e8*/ 	.word	0x00003140


	//   ....[8]....
        /*02ec*/ 	.word	0x00004530


	//   ....[9]....
        /*02f0*/ 	.word	0x00004540


	//   ....[10]....
        /*02f4*/ 	.word	0x00004550


	//   ....[11]....
        /*02f8*/ 	.word	0x00004560


	//   ....[12]....
        /*02fc*/ 	.word	0x000045f0


	//   ....[13]....
        /*0300*/ 	.word	0x00004620


	//   ....[14]....
        /*0304*/ 	.word	0x00004630


	//   ....[15]....
        /*0308*/ 	.word	0x00004640


	//   ....[16]....
        /*030c*/ 	.word	0x000046d0


	//   ....[17]....
        /*0310*/ 	.word	0x00004700


	//   ....[18]....
        /*0314*/ 	.word	0x00004710


	//   ....[19]....
        /*0318*/ 	.word	0x00004720


	//   ....[20]....
        /*031c*/ 	.word	0x000047c0


	//   ....[21]....
        /*0320*/ 	.word	0x000047e0


	//   ....[22]....
        /*0324*/ 	.word	0x000047f0


	//   ....[23]....
        /*0328*/ 	.word	0x00004800


	//   ....[24]....
        /*032c*/ 	.word	0x000048b0


	//   ....[25]....
        /*0330*/ 	.word	0x000048c0


	//   ....[26]....
        /*0334*/ 	.word	0x000048d0


	//   ....[27]....
        /*0338*/ 	.word	0x000048e0


	//   ....[28]....
        /*033c*/ 	.word	0x00004a40


	//   ....[29]....
        /*0340*/ 	.word	0x00004a50


	//   ....[30]....
        /*0344*/ 	.word	0x00004a60


	//   ....[31]....
        /*0348*/ 	.word	0x00004a70


	//   ....[32]....
        /*034c*/ 	.word	0x00004a80


	//   ....[33]....
        /*0350*/ 	.word	0x00004a90


	//   ....[34]....
        /*0354*/ 	.word	0x00004aa0


	//   ....[35]....
        /*0358*/ 	.word	0x00004ab0


	//   ....[36]....
        /*035c*/ 	.word	0x00006260


	//   ....[37]....
        /*0360*/ 	.word	0x00006270


	//   ....[38]....
        /*0364*/ 	.word	0x00006280


	//   ....[39]....
        /*0368*/ 	.word	0x00006290


	//   ....[40]....
        /*036c*/ 	.word	0x000063a0


	//   ....[41]....
        /*0370*/ 	.word	0x000063b0


	//   ....[42]....
        /*0374*/ 	.word	0x000063c0


	//   ....[43]....
        /*0378*/ 	.word	0x000063d0


	//   ....[44]....
        /*037c*/ 	.word	0x000064e0


	//   ....[45]....
        /*0380*/ 	.word	0x000064f0


	//   ....[46]....
        /*0384*/ 	.word	0x00006500


	//   ....[47]....
        /*0388*/ 	.word	0x00006510


	//   ....[48]....
        /*038c*/ 	.word	0x00006620


	//   ....[49]....
        /*0390*/ 	.word	0x00006630


	//   ....[50]....
        /*0394*/ 	.word	0x00006640


	//   ....[51]....
        /*0398*/ 	.word	0x00006650


	//   ....[52]....
        /*039c*/ 	.word	0x00006760


	//   ....[53]....
        /*03a0*/ 	.word	0x00006770


	//   ....[54]....
        /*03a4*/ 	.word	0x00006780


	//   ....[55]....
        /*03a8*/ 	.word	0x00006790


	//   ....[56]....
        /*03ac*/ 	.word	0x000068a0


	//   ....[57]....
        /*03b0*/ 	.word	0x000068b0


	//   ....[58]....
        /*03b4*/ 	.word	0x000068c0


	//   ....[59]....
        /*03b8*/ 	.word	0x000068d0


	//   ....[60]....
        /*03bc*/ 	.word	0x000068e0


	//   ....[61]....
        /*03c0*/ 	.word	0x000068f0


	//   ....[62]....
        /*03c4*/ 	.word	0x00006900


	//   ....[63]....
        /*03c8*/ 	.word	0x00006940


	//   ....[64]....
        /*03cc*/ 	.word	0x00006980


	//   ....[65]....
        /*03d0*/ 	.word	0x000069c0


	//   ....[66]....
        /*03d4*/ 	.word	0x000069e0


	//   ....[67]....
        /*03d8*/ 	.word	0x000069f0


	//   ....[68]....
        /*03dc*/ 	.word	0x0000a350


	//   ....[69]....
        /*03e0*/ 	.word	0x0000a390


	//   ....[70]....
        /*03e4*/ 	.word	0x0000a3d0


	//   ....[71]....
        /*03e8*/ 	.word	0x0000a410


	//   ....[72]....
        /*03ec*/ 	.word	0x0000a560


	//   ....[73]....
        /*03f0*/ 	.word	0x0000a5a0


	//   ....[74]....
        /*03f4*/ 	.word	0x0000a5e0


	//   ....[75]....
        /*03f8*/ 	.word	0x0000a620


	//   ....[76]....
        /*03fc*/ 	.word	0x0000a730


	//   ....[77]....
        /*0400*/ 	.word	0x0000a770


	//   ....[78]....
        /*0404*/ 	.word	0x0000a7b0


	//   ....[79]....
        /*0408*/ 	.word	0x0000a7d0


	//   ....[80]....
        /*040c*/ 	.word	0x0000a800


	//   ....[81]....
        /*0410*/ 	.word	0x0000a820


	//   ....[82]....
        /*0414*/ 	.word	0x0000a840


	//   ....[83]....
        /*0418*/ 	.word	0x0000a860


	//   ....[84]....
        /*041c*/ 	.word	0x0000a8a0


	//   ....[85]....
        /*0420*/ 	.word	0x0000a8c0


	//   ....[86]....
        /*0424*/ 	.word	0x0000a8d0


	//   ....[87]....
        /*0428*/ 	.word	0x0000a8e0


	//   ....[88]....
        /*042c*/ 	.word	0x0000af00


	//   ....[89]....
        /*0430*/ 	.word	0x0000b100


	//   ....[90]....
        /*0434*/ 	.word	0x0000b350


	//   ....[91]....
        /*0438*/ 	.word	0x0000b3a0


	//   ....[92]....
        /*043c*/ 	.word	0x0000b400


	//   ....[93]....
        /*0440*/ 	.word	0x0000b450


	//   ....[94]....
        /*0444*/ 	.word	0x0000b470


	//   ....[95]....
        /*0448*/ 	.word	0x0000b5c0


	//   ....[96]....
        /*044c*/ 	.word	0x0000b600


	//   ....[97]....
        /*0450*/ 	.word	0x0000b660


	//   ....[98]....
        /*0454*/ 	.word	0x0000b6b0


	//   ....[99]....
        /*0458*/ 	.word	0x0000b6d0


	//   ....[100]....
        /*045c*/ 	.word	0x0000bb00


	//   ....[101]....
        /*0460*/ 	.word	0x0000bb50


	//   ....[102]....
        /*0464*/ 	.word	0x0000bba0


	//   ....[103]....
        /*0468*/ 	.word	0x0000bbf0


	//   ....[104]....
        /*046c*/ 	.word	0x0000bcf0


	//   ....[105]....
        /*0470*/ 	.word	0x0000bd40


	//   ....[106]....
        /*0474*/ 	.word	0x0000bd90


	//   ....[107]....
        /*0478*/ 	.word	0x0000bde0


	//   ....[108]....
        /*047c*/ 	.word	0x0000bee0


	//   ....[109]....
        /*0480*/ 	.word	0x0000bf30


	//   ....[110]....
        /*0484*/ 	.word	0x0000bf80


	//   ....[111]....
        /*0488*/ 	.word	0x0000bfd0


	//   ....[112]....
        /*048c*/ 	.word	0x0000c0d0


	//   ....[113]....
        /*0490*/ 	.word	0x0000c120


	//   ....[114]....
        /*0494*/ 	.word	0x0000c170


	//   ....[115]....
        /*0498*/ 	.word	0x0000c1c0


	//   ....[116]....
        /*049c*/ 	.word	0x0000c2c0


	//   ....[117]....
        /*04a0*/ 	.word	0x0000c310


	//   ....[118]....
        /*04a4*/ 	.word	0x0000c360


	//   ....[119]....
        /*04a8*/ 	.word	0x0000c3b0


	//   ....[120]....
        /*04ac*/ 	.word	0x0000c450


	//   ....[121]....
        /*04b0*/ 	.word	0x0000c4f0


	//   ....[122]....
        /*04b4*/ 	.word	0x0000c590


	//   ....[123]....
        /*04b8*/ 	.word	0x0000c630


	//   ....[124]....
        /*04bc*/ 	.word	0x0000c6d0


	//   ....[125]....
        /*04c0*/ 	.word	0x0000c780


	//   ....[126]....
        /*04c4*/ 	.word	0x0000c7e0


	//   ....[127]....
        /*04c8*/ 	.word	0x0000c830


	//   ....[128]....
        /*04cc*/ 	.word	0x0000c860


	//   ....[129]....
        /*04d0*/ 	.word	0x0000c8c0


	//   ....[130]....
        /*04d4*/ 	.word	0x0000c910


	//   ....[131]....
        /*04d8*/ 	.word	0x0000c960


	//   ....[132]....
        /*04dc*/ 	.word	0x0000c9f0


	//   ....[133]....
        /*04e0*/ 	.word	0x0000ca40


	//   ....[134]....
        /*04e4*/ 	.word	0x0000ca90


	//   ....[135]....
        /*04e8*/ 	.word	0x0000cae0


	//   ....[136]....
        /*04ec*/ 	.word	0x0000cb70


	//   ....[137]....
        /*04f0*/ 	.word	0x0000cc00


	//   ....[138]....
        /*04f4*/ 	.word	0x0000cc50


	//   ....[139]....
        /*04f8*/ 	.word	0x0000cca0


	//   ....[140]....
        /*04fc*/ 	.word	0x0000cd30


	//   ....[141]....
        /*0500*/ 	.word	0x0000cdc0


	//   ....[142]....
        /*0504*/ 	.word	0x0000ce10


	//   ....[143]....
        /*0508*/ 	.word	0x0000ce60


	//   ....[144]....
        /*050c*/ 	.word	0x0000cef0


	//   ....[145]....
        /*0510*/ 	.word	0x0000cf80


	//   ....[146]....
        /*0514*/ 	.word	0x0000cfd0


	//   ....[147]....
        /*0518*/ 	.word	0x0000d020


	//   ....[148]....
        /*051c*/ 	.word	0x0000d0b0


	//   ....[149]....
        /*0520*/ 	.word	0x0000d140


	//   ....[150]....
        /*0524*/ 	.word	0x0000d190


	//   ....[151]....
        /*0528*/ 	.word	0x0000d1e0


	//   ....[152]....
        /*052c*/ 	.word	0x0000d270


	//   ....[153]....
        /*0530*/ 	.word	0x0000d310


	//   ....[154]....
        /*0534*/ 	.word	0x0000d370


	//   ....[155]....
        /*0538*/ 	.word	0x0000d420


	//   ....[156]....
        /*053c*/ 	.word	0x0000d4a0


	//   ....[157]....
        /*0540*/ 	.word	0x0000d510


	//   ....[158]....
        /*0544*/ 	.word	0x0000d560


	//   ....[159]....
        /*0548*/ 	.word	0x0000d5b0


	//   ....[160]....
        /*054c*/ 	.word	0x0000d5e0


	//   ....[161]....
        /*0550*/ 	.word	0x0000d630


	//   ....[162]....
        /*0554*/ 	.word	0x0000d690


	//   ....[163]....
        /*0558*/ 	.word	0x0000d6e0


	//----- nvinfo : EIATTR_VRC_CTA_INIT_COUNT
	.align		4
.L_1441:
        /*055c*/ 	.byte	0x02, 0x4a
	.zero		1
	.zero		1


	//----- nvinfo : EIATTR_EXIT_INSTR_OFFSETS
	.align		4
        /*0560*/ 	.byte	0x04, 0x1c
        /*0562*/ 	.short	(.L_1443 - .L_1442)


	//   ....[0]....
.L_1442:
        /*0564*/ 	.word	0x0000b7f0


	//   ....[1]....
        /*0568*/ 	.word	0x0000baa0


	//----- nvinfo : EIATTR_MAX_THREADS
	.align		4
.L_1443:
        /*056c*/ 	.byte	0x04, 0x05
        /*056e*/ 	.short	(.L_1445 - .L_1444)
.L_1444:
        /*0570*/ 	.word	0x00000080
        /*0574*/ 	.word	0x00000001
        /*0578*/ 	.word	0x00000001


	//----- nvinfo : EIATTR_CRS_STACK_SIZE
	.align		4
.L_1445:
        /*057c*/ 	.byte	0x04, 0x1e
        /*057e*/ 	.short	(.L_1447 - .L_1446)
.L_1446:
        /*0580*/ 	.word	0x00000000


	//----- nvinfo : EIATTR_CBANK_PARAM_SIZE
	.align		4
.L_1447:
        /*0584*/ 	.byte	0x03, 0x19
        /*0586*/ 	.short	0x01f0


	//----- nvinfo : EIATTR_PARAM_CBANK
	.align		4
        /*0588*/ 	.byte	0x04, 0x0a
        /*058a*/ 	.short	(.L_1449 - .L_1448)
	.align		4
.L_1448:
        /*058c*/ 	.word	index@(.nv.constant0._Z25selective_scan_bwd_kernelI32Selective_Scan_bwd_kernel_traitsILi128ELi16ELb1ELb0ELb1ELb0ELb1EfN3c107complexIfEEEEv12SSMParamsBwd)
        /*0590*/ 	.short	0x0380
        /*0592*/ 	.short	0x01f0


	//----- nvinfo : EIATTR_SW_WAR
	.align		4
.L_1449:
        /*0594*/ 	.byte	0x04, 0x36
        /*0596*/ 	.short	(.L_1451 - .L_1450)
.L_1450:
        /*0598*/ 	.word	0x00000008
.L_1451:


//--------------------- .nv.info._Z25selective_scan_bwd_kernelI32Selective_Scan_bwd_kernel_traitsILi128ELi16ELb1ELb0ELb1ELb1ELb0EfN3c107complexIfEEEEv12SSMParamsBwd --------------------------
	.section	.nv.info._Z25selective_scan_bwd_kernelI32Selective_Scan_bwd_kernel_traitsILi128ELi16ELb1ELb0ELb1ELb1ELb0EfN3c107complexIfEEEEv12SSMParamsBwd,"",@"SHT_CUDA_INFO"
	.sectionflags	@""
	.align	4


	//----- nvinfo : EIATTR_CUDA_API_VERSION
	.align		4
        /*0000*/ 	.byte	0x04, 0x37
        /*0002*/ 	.short	(.L_1453 - .L_1452)
.L_1452:
        /*0004*/ 	.word	0x00000082


	//----- nvinfo : EIATTR_KPARAM_INFO
	.align		4
.L_1453:
        /*0008*/ 	.byte	0x04, 0x17
        /*000a*/ 	.short	(.L_1455 - .L_1454)
.L_1454:
        /*000c*/ 	.word	0x00000000
        /*0010*/ 	.short	0x0000
        /*0012*/ 	.short	0x0000
        /*0014*/ 	.byte	0x00, 0xf0, 0xc1, 0x07


	//----- nvinfo : EIATTR_SPARSE_MMA_MASK
	.align		4
.L_1455:
        /*0018*/ 	.byte	0x03, 0x50
        /*001a*/ 	.short	0x0000


	//----- nvinfo : EIATTR_MAXREG_COUNT
	.align		4
        /*001c*/ 	.byte	0x03, 0x1b
        /*001e*/ 	.short	0x00ff


	//----- nvinfo : EIATTR_NUM_BARRIERS
	.align		4
        /*0020*/ 	.byte	0x02, 0x4c
        /*0022*/ 	.byte	0x01
	.zero		1


	//----- nvinfo : EIATTR_MERCURY_ISA_VERSION
	.align		4
        /*0024*/ 	.byte	0x03, 0x5f
        /*0026*/ 	.short	0x0101


	//----- nvinfo : EIATTR_INT_WARP_WIDE_INSTR_OFFSETS
	.align		4
        /*0028*/ 	.byte	0x04, 0x31
        /*002a*/ 	.short	(.L_1457 - .L_1456)


	//   ....[0]....
.L_1456:
        /*002c*/ 	.word	0x00006da0


	//   ....[1]....
        /*0030*/ 	.word	0x00008770


	//----- nvinfo : EIATTR_COOP_GROUP_MASK_REGIDS
	.align		4
.L_1457:
        /*0034*/ 	.byte	0x04, 0x29
        /*0036*/ 	.short	(.L_1459 - .L_1458)


	//   ....[0]....
.L_1458:
        /*0038*/ 	.word	0xffffffff


	//   ....[1]....
        /*003c*/ 	.word	0xffffffff


	//   ....[2]....
        /*0040*/ 	.word	0xffffffff


	//   ....[3]....
        /*0044*/ 	.word	0xffffffff


	//   ....[4]....
        /*0048*/ 	.word	0xffffffff


	//   ....[5]....
        /*004c*/ 	.word	0xffffffff


	//   ....[6]....
        /*0050*/ 	.word	0xffffffff


	//   ....[7]....
        /*0054*/ 	.word	0xffffffff


	//   ....[8]....
        /*0058*/ 	.word	0xffffffff


	//   ....[9]....
        /*005c*/ 	.word	0xffffffff


	//   ....[10]....
        /*0060*/ 	.word	0xffffffff


	//   ....[11]....
        /*0064*/ 	.word	0xffffffff


	//   ....[12]....
        /*0068*/ 	.word	0xffffffff


	//   ....[13]....
        /*006c*/ 	.word	0xffffffff


	//   ....[14]....
        /*0070*/ 	.word	0xffffffff


	//   ....[15]....
        /*0074*/ 	.word	0xffffffff


	//   ....[16]....
        /*0078*/ 	.word	0xffffffff


	//   ....[17]....
        /*007c*/ 	.word	0xffffffff


	//   ....[18]....
        /*0080*/ 	.word	0xffffffff


	//   ....[19]....
        /*0084*/ 	.word	0xffffffff


	//   ....[20]....
        /*0088*/ 	.word	0xffffffff


	//   ....[21]....
        /*008c*/ 	.word	0xffffffff


	//   ....[22]....
        /*0090*/ 	.word	0xffffffff


	//   ....[23]....
        /*0094*/ 	.word	0xffffffff


	//   ....[24]....
        /*0098*/ 	.word	0xffffffff


	//   ....[25]....
        /*009c*/ 	.word	0xffffffff


	//   ....[26]....
        /*00a0*/ 	.word	0xffffffff


	//   ....[27]....
        /*00a4*/ 	.word	0xffffffff


	//   ....[28]....
        /*00a8*/ 	.word	0xffffffff


	//   ....[29]....
        /*00ac*/ 	.word	0xffffffff


	//   ....[30]....
        /*00b0*/ 	.word	0xffffffff


	//   ....[31]....
        /*00b4*/ 	.word	0xffffffff


	//   ....[32]....
        /*00b8*/ 	.word	0xffffffff


	//   ....[33]....
        /*00bc*/ 	.word	0xffffffff


	//   ....[34]....
        /*00c0*/ 	.word	0xffffffff


	//   ....[35]....
        /*00c4*/ 	.word	0xffffffff


	//   ....[36]....
        /*00c8*/ 	.word	0xffffffff


	//   ....[37]....
        /*00cc*/ 	.word	0xffffffff


	//   ....[38]....
        /*00d0*/ 	.word	0xffffffff


	//   ....[39]....
        /*00d4*/ 	.word	0xffffffff


	//   ....[40]....
        /*00d8*/ 	.word	0xffffffff


	//   ....[41]....
        /*00dc*/ 	.word	0xffffffff


	//   ....[42]....
        /*00e0*/ 	.word	0xffffffff


	//   ....[43]....
        /*00e4*/ 	.word	0xffffffff


	//   ....[44]....
        /*00e8*/ 	.word	0xffffffff


	//   ....[45]....
        /*00ec*/ 	.word	0xffffffff


	//   ....[46]....
        /*00f0*/ 	.word	0xffffffff


	//   ....[47]....
        /*00f4*/ 	.word	0xffffffff


	//   ....[48]....
        /*00f8*/ 	.word	0xffffffff


	//   ....[49]....
        /*00fc*/ 	.word	0xffffffff


	//   ....[50]....
        /*0100*/ 	.word	0xffffffff


	//   ....[51]....
        /*0104*/ 	.word	0xffffffff


	//   ....[52]....
        /*0108*/ 	.word	0xffffffff


	//   ....[53]....
        /*010c*/ 	.word	0xffffffff


	//   ....[54]....
        /*0110*/ 	.word	0xffffffff


	//   ....[55]....
        /*0114*/ 	.word	0xffffffff


	//   ....[56]....
        /*0118*/ 	.word	0xffffffff


	//   ....[57]....
        /*011c*/ 	.word	0xffffffff


	//   ....[58]....
        /*0120*/ 	.word	0xffffffff


	//   ....[59]....
        /*0124*/ 	.word	0xffffffff


	//   ....[60]....
        /*0128*/ 	.word	0xffffffff


	//   ....[61]....
        /*012c*/ 	.word	0xffffffff


	//   ....[62]....
        /*0130*/ 	.word	0xffffffff


	//   ....[63]....
        /*0134*/ 	.word	0xffffffff


	//   ....[64]....
        /*0138*/ 	.word	0xffffffff


	//   ....[65]....
        /*013c*/ 	.word	0xffffffff


	//   ....[66]....
        /*0140*/ 	.word	0xffffffff


	//   ....[67]....
        /*0144*/ 	.word	0xffffffff


	//   ....[68]....
        /*0148*/ 	.word	0xffffffff


	//   ....[69]....
        /*014c*/ 	.word	0xffffffff


	//   ....[70]....
        /*0150*/ 	.word	0xffffffff


	//   ....[71]....
        /*0154*/ 	.word	0xffffffff


	//   ....[72]....
        /*0158*/ 	.word	0xffffffff


	//   ....[73]....
        /*015c*/ 	.word	0xffffffff


	//   ....[74]....
        /*0160*/ 	.word	0xffffffff


	//   ....[75]....
        /*0164*/ 	.word	0xffffffff


	//   ....[76]....
        /*0168*/ 	.word	0xffffffff


	//   ....[77]....
        /*016c*/ 	.word	0xffffffff


	//   ....[78]....
        /*0170*/ 	.word	0xffffffff


	//   ....[79]....
        /*0174*/ 	.word	0xffffffff


	//   ....[80]....
        /*0178*/ 	.word	0xffffffff


	//   ....[81]....
        /*017c*/ 	.word	0xffffffff


	//   ....[82]....
        /*0180*/ 	.word	0xffffffff


	//   ....[83]....
        /*0184*/ 	.word	0xffffffff


	//   ....[84]....
        /*0188*/ 	.word	0xffffffff


	//   ....[85]....
        /*018c*/ 	.word	0xffffffff


	//   ....[86]....
        /*0190*/ 	.word	0xffffffff


	//   ....[87]....
        /*0194*/ 	.word	0xffffffff


	//   ....[88]....
        /*0198*/ 	.word	0xffffffff


	//   ....[89]....
        /*019c*/ 	.word	0xffffffff


	//   ....[90]....
        /*01a0*/ 	.word	0xffffffff


	//   ....[91]....
        /*01a4*/ 	.word	0xffffffff


	//   ....[92]....
        /*01a8*/ 	.word	0xffffffff


	//   ....[93]....
        /*01ac*/ 	.word	0xffffffff


	//   ....[94]....
        /*01b0*/ 	.word	0xffffffff


	//   ....[95]....
        /*01b4*/ 	.word	0xffffffff


	//   ....[96]....
        /*01b8*/ 	.word	0xffffffff


	//   ....[97]....
        /*01bc*/ 	.word	0x05000087


	//   ....[98]....
        /*01c0*/ 	.word	0x05000087


	//   ....[99]....
        /*01c4*/ 	.word	0x05000087


	//   ....[100]....
        /*01c8*/ 	.word	0x05000087


	//   ....[101]....
        /*01cc*/ 	.word	0x05000087


	//   ....[102]....
        /*01d0*/ 	.word	0x05000087


	//   ....[103]....
        /*01d4*/ 	.word	0x05000087


	//   ....[104]....
        /*01d8*/ 	.word	0x05000087


	//   ....[105]....
        /*01dc*/ 	.word	0x05000087


	//   ....[106]....
        /*01e0*/ 	.word	0x05000087


	//   ....[107]....
        /*01e4*/ 	.word	0x05000087


	//   ....[108]....
        /*01e8*/ 	.word	0x05000087


	//   ....[109]....
        /*01ec*/ 	.word	0x05000087


	//   ....[110]....
        /*01f0*/ 	.word	0x05000087


	//   ....[111]....
        /*01f4*/ 	.word	0x05000087


	//   ....[112]....
        /*01f8*/ 	.word	0x05000087


	//   ....[113]....
        /*01fc*/ 	.word	0x05000087


	//   ....[114]....
        /*0200*/ 	.word	0x05000087


	//   ....[115]....
        /*0204*/ 	.word	0x05000087


	//   ....[116]....
        /*0208*/ 	.word	0x05000087


	//   ....[117]....
        /*020c*/ 	.word	0x05000087


	//   ....[118]....
        /*0210*/ 	.word	0x05000087


	//   ....[119]....
        /*0214*/ 	.word	0x05000087


	//   ....[120]....
        /*0218*/ 	.word	0x05000087


	//   ....[121]....
        /*021c*/ 	.word	0x05000087


	//   ....[122]....
        /*0220*/ 	.word	0x05000087


	//   ....[123]....
        /*0224*/ 	.word	0x05000087


	//   ....[124]....
        /*0228*/ 	.word	0x05000087


	//   ....[125]....
        /*022c*/ 	.word	0x05000087


	//   ....[126]....
        /*0230*/ 	.word	0x05000087


	//   ....[127]....
        /*0234*/ 	.word	0x05000087


	//   ....[128]....
        /*0238*/ 	.word	0x05000087


	//   ....[129]....
        /*023c*/ 	.word	0x05000087


	//   ....[130]....
        /*0240*/ 	.word	0x05000087


	//   ....[131]....
        /*0244*/ 	.word	0x05000087


	//   ....[132]....
        /*0248*/ 	.word	0x05000087


	//   ....[133]....
        /*024c*/ 	.word	0x05000087


	//   ....[134]....
        /*0250*/ 	.word	0x05000087


	//   ....[135]....
        /*0254*/ 	.word	0x05000087


	//   ....[136]....
        /*0258*/ 	.word	0x05000087


	//   ....[137]....
        /*025c*/ 	.word	0x05000087


	//   ....[138]....
        /*0260*/ 	.word	0x05000087


	//   ....[139]....
        /*0264*/ 	.word	0x05000087


	//   ....[140]....
        /*0268*/ 	.word	0x05000087


	//   ....[141]....
        /*026c*/ 	.word	0x05000087


	//   ....[142]....
        /*0270*/ 	.word	0x05000087


	//   ....[143]....
        /*0274*/ 	.word	0x05000087


	//   ....[144]....
        /*0278*/ 	.word	0x05000087


	//   ....[145]....
        /*027c*/ 	.word	0x05000087


	//   ....[146]....
        /*0280*/ 	.word	0x05000087


	//   ....[147]....
        /*0284*/ 	.word	0x05000087


	//   ....[148]....
        /*0288*/ 	.word	0x05000087


	//   ....[149]....
        /*028c*/ 	.word	0x05000087


	//   ....[150]....
        /*0290*/ 	.word	0x05000087


	//   ....[151]....
        /*0294*/ 	.word	0x05000087


	//   ....[152]....
        /*0298*/ 	.word	0x05000087


	//   ....[153]....
        /*029c*/ 	.word	0x05000087


	//   ....[154]....
        /*02a0*/ 	.word	0x05000087


	//   ....[155]....
        /*02a4*/ 	.word	0x05000087


	//   ....[156]....
        /*02a8*/ 	.word	0x05000087


	//   ....[157]....
        /*02ac*/ 	.word	0x05000087


	//   ....[158]....
        /*02b0*/ 	.word	0x05000087


	//   ....[159]....
        /*02b4*/ 	.word	0x05000087


	//   ....[160]....
        /*02b8*/ 	.word	0x05000087


	//----- nvinfo : EIATTR_COOP_GROUP_INSTR_OFFSETS
	.align		4
.L_1459:
        /*02bc*/ 	.byte	0x04, 0x28
        /*02be*/ 	.short	(.L_1461 - .L_1460)


	//   ....[0]....
.L_1460:
        /*02c0*/ 	.word	0x00000b50


	//   ....[1]....
        /*02c4*/ 	.word	0x00000c60


	//   ....[2]....
        /*02c8*/ 	.word	0x00000e10


	//   ....[3]....
        /*02cc*/ 	.word	0x00004180


	//   ....[4]....
        /*02d0*/ 	.word	0x000054f0


	//   ....[5]....
        /*02d4*/ 	.word	0x00005500


	//   ....[6]....
        /*02d8*/ 	.word	0x00005510


	//   ....[7]....
        /*02dc*/ 	.word	0x00005520


	//   ....[8]....
        /*02e0*/ 	.word	0x000055b0


	//   ....[9]....
        /*02e4*/ 	.word	0x000055e0


	//   ....[10]....
        /*02e8*/ 	.word	0x000055f0


	//   ....[11]....
        /*02ec*/ 	.word	0x00005600


	//   ....[12]....
        /*02f0*/ 	.word	0x00005690


	//   ....[13]....
        /*02f4*/ 	.word	0x000056c0


	//   ....[14]....
        /*02f8*/ 	.word	0x000056d0


	//   ....[15]....
        /*02fc*/ 	.word	0x000056e0


	//   ....[16]....
        /*0300*/ 	.word	0x00005780


	//   ....[17]....
        /*0304*/ 	.word	0x000057a0


	//   ....[18]....
        /*0308*/ 	.word	0x000057b0


	//   ....[19]....
        /*030c*/ 	.word	0x000057c0


	//   ....[20]....
        /*0310*/ 	.word	0x00005870


	//   ....[21]....
        /*0314*/ 	.word	0x00005880


	//   ....[22]....
        /*0318*/ 	.word	0x00005890


	//   ....[23]....
        /*031c*/ 	.word	0x000058a0


	//   ....[24]....
        /*0320*/ 	.word	0x00005a00


	//   ....[25]....
        /*0324*/ 	.word	0x00005a10


	//   ....[26]....
        /*0328*/ 	.word	0x00005a20


	//   ....[27]....
        /*032c*/ 	.word	0x00005a30


	//   ....[28]....
        /*0330*/ 	.word	0x00005a40


	//   ....[29]....
        /*0334*/ 	.word	0x00005a50


	//   ....[30]....
        /*0338*/ 	.word	0x00005a60


	//   ....[31]....
        /*033c*/ 	.word	0x00005a70


	//   ....[32]....
        /*0340*/ 	.word	0x00007210


	//   ....[33]....
        /*0344*/ 	.word	0x00007240


	//   ....[34]....
        /*0348*/ 	.word	0x00007250


	//   ....[35]....
        /*034c*/ 	.word	0x00007260


	//   ....[36]....
        /*0350*/ 	.word	0x00007370


	//   ....[37]....
        /*0354*/ 	.word	0x00007380


	//   ....[38]....
        /*0358*/ 	.word	0x00007390


	//   ....[39]....
        /*035c*/ 	.word	0x000073a0


	//   ....[40]....
        /*0360*/ 	.word	0x000074b0


	//   ....[41]....
        /*0364*/ 	.word	0x000074c0


	//   ....[42]....
        /*0368*/ 	.word	0x000074d0


	//   ....[43]....
        /*036c*/ 	.word	0x000074e0


	//   ....[44]....
        /*0370*/ 	.word	0x000075f0


	//   ....[45]....
        /*0374*/ 	.word	0x00007600


	//   ....[46]....
        /*0378*/ 	.word	0x00007610


	//   ....[47]....
        /*037c*/ 	.word	0x00007620


	//   ....[48]....
        /*0380*/ 	.word	0x00007730


	//   ....[49]....
        /*0384*/ 	.word	0x00007740


	//   ....[50]....
        /*0388*/ 	.word	0x00007750


	//   ....[51]....
        /*038c*/ 	.word	0x00007760


	//   ....[52]....
        /*0390*/ 	.word	0x00007870


	//   ....[53]....
        /*0394*/ 	.word	0x00007880


	//   ....[54]....
        /*0398*/ 	.word	0x00007890


	//   ....[55]....
        /*039c*/ 	.word	0x000078a0


	//   ....[56]....
        /*03a0*/ 	.word	0x000078b0


	//   ....[57]....
        /*03a4*/ 	.word	0x000078c0


	//   ....[58]....
        /*03a8*/ 	.word	0x000078d0


	//   ....[59]....
        /*03ac*/ 	.word	0x00007910


	//   ....[60]....
        /*03b0*/ 	.word	0x00007950


	//   ....[61]....
        /*03b4*/ 	.word	0x00007990


	//   ....[62]....
        /*03b8*/ 	.word	0x000079b0


	//   ....[63]....
        /*03bc*/ 	.word	0x000079c0


	//   ....[64]....
        /*03c0*/ 	.word	0x0000b330


	//   ....[65]....
        /*03c4*/ 	.word	0x0000b370


	//   ....[66]....
        /*03c8*/ 	.word	0x0000b3b0


	//   ....[67]....
        /*03cc*/ 	.word	0x0000b3f0


	//   ....[68]....
        /*03d0*/ 	.word	0x0000b540


	//   ....[69]....
        /*03d4*/ 	.word	0x0000b580


	//   ....[70]....
        /*03d8*/ 	.word	0x0000b5c0


	//   ....[71]....
        /*03dc*/ 	.word	0x0000b600


	//   ....[72]....
        /*03e0*/ 	.word	0x0000b710


	//   ....[73]....
        /*03e4*/ 	.word	0x0000b750


	//   ....[74]....
        /*03e8*/ 	.word	0x0000b780


	//   ....[75]....
        /*03ec*/ 	.word	0x0000b7a0


	//   ....[76]....
        /*03f0*/ 	.word	0x0000b7d0


	//   ....[77]....
        /*03f4*/ 	.word	0x0000b7f0


	//   ....[78]....
        /*03f8*/ 	.word	0x0000b810


	//   ....[79]....
        /*03fc*/ 	.word	0x0000b830


	//   ....[80]....
        /*0400*/ 	.word	0x0000b870


	//   ....[81]....
        /*0404*/ 	.word	0x0000b890


	//   ....[82]....
        /*0408*/ 	.word	0x0000b8a0


	//   ....[83]....
        /*040c*/ 	.word	0x0000b8b0


	//   ....[84]....
        /*0410*/ 	.word	0x0000bf70


	//   ....[85]....
        /*0414*/ 	.word	0x0000c3c0


	//   ....[86]....
        /*0418*/ 	.word	0x0000c950


	//   ....[87]....
        /*041c*/ 	.word	0x0000cb50


	//   ....[88]....
        /*0420*/ 	.word	0x0000cba0


	//   ....[89]....
        /*0424*/ 	.word	0x0000cc00


	//   ....[90]....
        /*0428*/ 	.word	0x0000cc50


	//   ....[91]....
        /*042c*/ 	.word	0x0000cc70


	//   ....[92]....
        /*0430*/ 	.word	0x0000ce10


	//   ....[93]....
        /*0434*/ 	.word	0x0000ce50


	//   ....[94]....
        /*0438*/ 	.word	0x0000ceb0


	//   ....[95]....
        /*043c*/ 	.word	0x0000cf00


	//   ....[96]....
        /*0440*/ 	.word	0x0000cf20


	//   ....[97]....
        /*0444*/ 	.word	0x0000d370


	//   ....[98]....
        /*0448*/ 	.word	0x0000d3c0


	//   ....[99]....
        /*044c*/ 	.word	0x0000d410


	//   ....[100]....
        /*0450*/ 	.word	0x0000d460


	//   ....[101]....
        /*0454*/ 	.word	0x0000d550


	//   ....[102]....
        /*0458*/ 	.word	0x0000d5a0


	//   ....[103]....
        /*045c*/ 	.word	0x0000d5f0


	//   ....[104]....
        /*0460*/ 	.word	0x0000d640


	//   ....[105]....
        /*0464*/ 	.word	0x0000d730


	//   ....[106]....
        /*0468*/ 	.word	0x0000d780


	//   ....[107]....
        /*046c*/ 	.word	0x0000d7d0


	//   ....[108]....
        /*0470*/ 	.word	0x0000d820


	//   ....[109]....
        /*0474*/ 	.word	0x0000d910


	//   ....[110]....
        /*0478*/ 	.word	0x0000d960


	//   ....[111]....
        /*047c*/ 	.word	0x0000d9b0


	//   ....[112]....
        /*0480*/ 	.word	0x0000da00


	//   ....[113]....
        /*0484*/ 	.word	0x0000daf0


	//   ....[114]....
        /*0488*/ 	.word	0x0000db40


	//   ....[115]....
        /*048c*/ 	.word	0x0000db90


	//   ....[116]....
        /*0490*/ 	.word	0x0000dbe0


	//   ....[117]....
        /*0494*/ 	.word	0x0000dc70


	//   ....[118]....
        /*0498*/ 	.word	0x0000dd10


	//   ....[119]....
        /*049c*/ 	.word	0x0000ddb0


	//   ....[120]....
        /*04a0*/ 	.word	0x0000de50


	//   ....[121]....
        /*04a4*/ 	.word	0x0000def0


	//   ....[122]....
        /*04a8*/ 	.word	0x0000dfa0


	//   ....[123]....
        /*04ac*/ 	.word	0x0000e000


	//   ....[124]....
        /*04b0*/ 	.word	0x0000e050


	//   ....[125]....
        /*04b4*/ 	.word	0x0000e080


	//   ....[126]....
        /*04b8*/ 	.word	0x0000e0e0


	//   ....[127]....
        /*04bc*/ 	.word	0x0000e130


	//   ....[128]....
        /*04c0*/ 	.word	0x0000e180


	//   ....[129]....
        /*04c4*/ 	.word	0x0000e230


	//   ....[130]....
        /*04c8*/ 	.word	0x0000e280


	//   ....[131]....
        /*04cc*/ 	.word	0x0000e2d0


	//   ....[132]....
        /*04d0*/ 	.word	0x0000e320


	//   ....[133]....
        /*04d4*/ 	.word	0x0000e3b0


	//   ....[134]....
        /*04d8*/ 	.word	0x0000e440


	//   ....[135]....
        /*04dc*/ 	.word	0x0000e490


	//   ....[136]....
        /*04e0*/ 	.word	0x0000e4e0


	//   ....[137]....
        /*04e4*/ 	.word	0x0000e570


	//   ....[138]....
        /*04e8*/ 	.word	0x0000e600


	//   ....[139]....
        /*04ec*/ 	.word	0x0000e650


	//   ....[140]....
        /*04f0*/ 	.word	0x0000e6a0


	//   ....[141]....
        /*04f4*/ 	.word	0x0000e730


	//   ....[142]....
        /*04f8*/ 	.word	0x0000e7c0


	//   ....[143]....
        /*04fc*/ 	.word	0x0000e810


	//   ....[144]....
        /*0500*/ 	.word	0x0000e860


	//   ....[145]....
        /*0504*/ 	.word	0x0000e8f0


	//   ....[146]....
        /*0508*/ 	.word	0x0000e980


	//   ....[147]....
        /*050c*/ 	.word	0x0000e9d0


	//   ....[148]....
        /*0510*/ 	.word	0x0000ea20


	//   ....[149]....
        /*0514*/ 	.word	0x0000eab0


	//   ....[150]....
        /*0518*/ 	.word	0x0000eb60


	//   ....[151]....
        /*051c*/ 	.word	0x0000ebb0


	//   ....[152]....
        /*0520*/ 	.word	0x0000ec80


	//   ....[153]....
        /*0524*/ 	.word	0x0000ecf0


	//   ....[154]....
        /*0528*/ 	.word	0x0000ed40


	//   ....[155]....
        /*052c*/ 	.word	0x0000ed90


	//   ....[156]....
        /*0530*/ 	.word	0x0000ede0


	//   ....[157]....
        /*0534*/ 	.word	0x0000ee20


	//   ....[158]....
        /*0538*/ 	.word	0x0000ee70


	//   ....[159]....
        /*053c*/ 	.word	0x0000eed0


	//   ....[160]....
        /*0540*/ 	.word	0x0000ef30


	//----- nvinfo : EIATTR_VRC_CTA_INIT_COUNT
	.align		4
.L_1461:
        /*0544*/ 	.byte	0x02, 0x4a
	.zero		1
	.zero		1


	//----- nvinfo : EIATTR_EXIT_INSTR_OFFSETS
	.align		4
        /*0548*/ 	.byte	0x04, 0x1c
        /*054a*/ 	.short	(.L_1463 - .L_1462)


	//   ....[0]....
.L_1462:
        /*054c*/ 	.word	0x0000d060


	//   ....[1]....
        /*0550*/ 	.word	0x0000d310


	//----- nvinfo : EIATTR_MAX_THREADS
	.align		4
.L_1463:
        /*0554*/ 	.byte	0x04, 0x05
        /*0556*/ 	.short	(.L_1465 - .L_1464)
.L_1464:
        /*0558*/ 	.word	0x00000080
        /*055c*/ 	.word	0x00000001
        /*0560*/ 	.word	0x00000001


	//----- nvinfo : EIATTR_CRS_STACK_SIZE
	.align		4
.L_1465:
        /*0564*/ 	.byte	0x04, 0x1e
        /*0566*/ 	.short	(.L_1467 - .L_1466)
.L_1466:
        /*0568*/ 	.word	0x00000000


	//----- nvinfo : EIATTR_CBANK_PARAM_SIZE
	.align		4
.L_1467:
        /*056c*/ 	.byte	0x03, 0x19
        /*056e*/ 	.short	0x01f0


	//----- nvinfo : EIATTR_PARAM_CBANK
	.align		4
        /*0570*/ 	.byte	0x04, 0x0a
        /*0572*/ 	.short	(.L_1469 - .L_1468)
	.align		4
.L_1468:
        /*0574*/ 	.word	index@(.nv.constant0._Z25selective_scan_bwd_kernelI32Selective_Scan_bwd_kernel_traitsILi128ELi16ELb1ELb0ELb1ELb1ELb0EfN3c107complexIfEEEEv12SSMParamsBwd)
        /*0578*/ 	.short	0x0380
        /*057a*/ 	.short	0x01f0


	//----- nvinfo : EIATTR_SW_WAR
	.align		4
.L_1469:
        /*057c*/ 	.byte	0x04, 0x36
        /*057e*/ 	.short	(.L_1471 - .L_1470)
.L_1470:
        /*0580*/ 	.word	0x00000008
.L_1471:


//--------------------- .nv.info._Z25selective_scan_bwd_kernelI32Selective_Scan_bwd_kernel_traitsILi128ELi16ELb1ELb0ELb1ELb1ELb1EfN3c107complexIfEEEEv12SSMParamsBwd --------------------------
	.section	.nv.info._Z25selective_scan_bwd_kernelI32Selective_Scan_bwd_kernel_traitsILi128ELi16ELb1ELb0ELb1ELb1ELb1EfN3c107complexIfEEEEv12SSMParamsBwd,"",@"SHT_CUDA_INFO"
	.sectionflags	@""
	.align	4


	//----- nvinfo : EIATTR_CUDA_API_VERSION
	.align		4
        /*0000*/ 	.byte	0x04, 0x37
        /*0002*/ 	.short	(.L_1473 - .L_1472)
.L_1472:
        /*0004*/ 	.word	0x00000082


	//----- nvinfo : EIATTR_KPARAM_INFO
	.align		4
.L_1473:
        /*0008*/ 	.byte	0x04, 0x17
        /*000a*/ 	.short	(.L_1475 - .L_1474)
.L_1474:
        /*000c*/ 	.word	0x00000000
        /*0010*/ 	.short	0x0000
        /*0012*/ 	.short	0x0000
        /*0014*/ 	.byte	0x00, 0xf0, 0xc1, 0x07


	//----- nvinfo : EIATTR_SPARSE_MMA_MASK
	.align		4
.L_1475:
        /*0018*/ 	.byte	0x03, 0x50
        /*001a*/ 	.short	0x0000


	//----- nvinfo : EIATTR_MAXREG_COUNT
	.align		4
        /*001c*/ 	.byte	0x03, 0x1b
        /*001e*/ 	.short	0x00ff


	//----- nvinfo : EIATTR_NUM_BARRIERS
	.align		4
        /*0020*/ 	.byte	0x02, 0x4c
        /*0022*/ 	.byte	0x01
	.zero		1


	//----- nvinfo : EIATTR_MERCURY_ISA_VERSION
	.align		4
        /*0024*/ 	.byte	0x03, 0x5f
        /*0026*/ 	.short	0x0101


	//----- nvinfo : EIATTR_INT_WARP_WIDE_INSTR_OFFSETS
	.align		4
        /*0028*/ 	.byte	0x04, 0x31
        /*002a*/ 	.short	(.L_1477 - .L_1476)


	//   ....[0]....
.L_1476:
        /*002c*/ 	.word	0x00008030


	//   ....[1]....
        /*0030*/ 	.word	0x00009ae0


	//----- nvinfo : EIATTR_COOP_GROUP_MASK_REGIDS
	.align		4
.L_1477:
        /*0034*/ 	.byte	0x04, 0x29
        /*0036*/ 	.short	(.L_1479 - .L_1478)


	//   ....[0]....
.L_1478:
        /*0038*/ 	.word	0xffffffff


	//   ....[1]....
        /*003c*/ 	.word	0xffffffff


	//   ....[2]....
        /*0040*/ 	.word	0xffffffff


	//   ....[3]....
        /*0044*/ 	.word	0xffffffff


	//   ....[4]....
        /*0048*/ 	.word	0xffffffff


	//   ....[5]....
        /*004c*/ 	.word	0xffffffff


	//   ....[6]....
        /*0050*/ 	.word	0xffffffff


	//   ....[7]....
        /*0054*/ 	.word	0xffffffff


	//   ....[8]....
        /*0058*/ 	.word	0xffffffff


	//   ....[9]....
        /*005c*/ 	.word	0xffffffff


	//   ....[10]....
        /*0060*/ 	.word	0xffffffff


	//   ....[11]....
        /*0064*/ 	.word	0xffffffff


	//   ....[12]....
        /*0068*/ 	.word	0xffffffff


	//   ....[13]....
        /*006c*/ 	.word	0xffffffff


	//   ....[14]....
        /*0070*/ 	.word	0xffffffff


	//   ....[15]....
        /*0074*/ 	.word	0xffffffff


	//   ....[16]....
        /*0078*/ 	.word	0xffffffff


	//   ....[17]....
        /*007c*/ 	.word	0xffffffff


	//   ....[18]....
        /*0080*/ 	.word	0xffffffff


	//   ....[19]....
        /*0084*/ 	.word	0xffffffff


	//   ....[20]....
        /*0088*/ 	.word	0xffffffff


	//   ....[21]....
        /*008c*/ 	.word	0xffffffff


	//   ....[22]....
        /*0090*/ 	.word	0xffffffff


	//   ....[23]....
        /*0094*/ 	.word	0xffffffff


	//   ....[24]....
        /*0098*/ 	.word	0xffffffff


	//   ....[25]....
        /*009c*/ 	.word	0xffffffff


	//   ....[26]....
        /*00a0*/ 	.word	0xffffffff


	//   ....[27]....
        /*00a4*/ 	.word	0xffffffff


	//   ....[28]....
        /*00a8*/ 	.word	0xffffffff


	//   ....[29]....
        /*00ac*/ 	.word	0xffffffff


	//   ....[30]....
        /*00b0*/ 	.word	0xffffffff


	//   ....[31]....
        /*00b4*/ 	.word	0xffffffff


	//   ....[32]....
        /*00b8*/ 	.word	0xffffffff


	//   ....[33]....
        /*00bc*/ 	.word	0xffffffff


	//   ....[34]....
        /*00c0*/ 	.word	0xffffffff


	//   ....[35]....
        /*00c4*/ 	.word	0xffffffff


	//   ....[36]....
        /*00c8*/ 	.word	0xffffffff


	//   ....[37]....
        /*00cc*/ 	.word	0xffffffff


	//   ....[38]....
        /*00d0*/ 	.word	0xffffffff


	//   ....[39]....
        /*00d4*/ 	.word	0xffffffff


	//   ....[40]....
        /*00d8*/ 	.word	0xffffffff


	//   ....[41]....
        /*00dc*/ 	.word	0xffffffff


	//   ....[42]....
        /*00e0*/ 	.word	0xffffffff


	//   ....[43]....
        /*00e4*/ 	.word	0xffffffff


	//   ....[44]....
        /*00e8*/ 	.word	0xffffffff


	//   ....[45]....
        /*00ec*/ 	.word	0xffffffff


	//   ....[46]....
        /*00f0*/ 	.word	0xffffffff


	//   ....[47]....
        /*00f4*/ 	.word	0xffffffff


	//   ....[48]....
        /*00f8*/ 	.word	0xffffffff


	//   ....[49]....
        /*00fc*/ 	.word	0xffffffff


	//   ....[50]....
        /*0100*/ 	.word	0xffffffff


	//   ....[51]....
        /*0104*/ 	.word	0xffffffff


	//   ....[52]....
        /*0108*/ 	.word	0xffffffff


	//   ....[53]....
        /*010c*/ 	.word	0xffffffff


	//   ....[54]....
        /*0110*/ 	.word	0xffffffff


	//   ....[55]....
        /*0114*/ 	.word	0xffffffff


	//   ....[56]....
        /*0118*/ 	.word	0xffffffff


	//   ....[57]....
        /*011c*/ 	.word	0xffffffff


	//   ....[58]....
        /*0120*/ 	.word	0xffffffff


	//   ....[59]....
        /*0124*/ 	.word	0xffffffff


	//   ....[60]....
        /*0128*/ 	.word	0xffffffff


	//   ....[61]....
        /*012c*/ 	.word	0xffffffff


	//   ....[62]....
        /*0130*/ 	.word	0xffffffff


	//   ....[63]....
        /*0134*/ 	.word	0xffffffff


	//   ....[64]....
        /*0138*/ 	.word	0xffffffff


	//   ....[65]....
        /*013c*/ 	.word	0xffffffff


	//   ....[66]....
        /*0140*/ 	.word	0xffffffff


	//   ....[67]....
        /*0144*/ 	.word	0xffffffff


	//   ....[68]....
        /*0148*/ 	.word	0xffffffff


	//   ....[69]....
        /*014c*/ 	.word	0xffffffff


	//   ....[70]....
        /*0150*/ 	.word	0xffffffff


	//   ....[71]....
        /*0154*/ 	.word	0xffffffff


	//   ....[72]....
        /*0158*/ 	.word	0xffffffff


	//   ....[73]....
        /*015c*/ 	.word	0xffffffff


	//   ....[74]....
        /*0160*/ 	.word	0xffffffff


	//   ....[75]....
        /*0164*/ 	.word	0xffffffff


	//   ....[76]....
        /*0168*/ 	.word	0xffffffff


	//   ....[77]....
        /*016c*/ 	.word	0xffffffff


	//   ....[78]....
        /*0170*/ 	.word	0xffffffff


	//   ....[79]....
        /*0174*/ 	.word	0xffffffff


	//   ....[80]....
        /*0178*/ 	.word	0xffffffff


	//   ....[81]....
        /*017c*/ 	.word	0xffffffff


	//   ....[82]....
        /*0180*/ 	.word	0xffffffff


	//   ....[83]....
        /*0184*/ 	.word	0xffffffff


	//   ....[84]....
        /*0188*/ 	.word	0xffffffff


	//   ....[85]....
        /*018c*/ 	.word	0xffffffff


	//   ....[86]....
        /*0190*/ 	.word	0xffffffff


	//   ....[87]....
        /*0194*/ 	.word	0xffffffff


	//   ....[88]....
        /*0198*/ 	.word	0xffffffff


	//   ....[89]....
        /*019c*/ 	.word	0xffffffff


	//   ....[90]....
        /*01a0*/ 	.word	0xffffffff


	//   ....[91]....
        /*01a4*/ 	.word	0xffffffff


	//   ....[92]....
        /*01a8*/ 	.word	0xffffffff


	//   ....[93]....
        /*01ac*/ 	.word	0xffffffff


	//   ....[94]....
        /*01b0*/ 	.word	0xffffffff


	//   ....[95]....
        /*01b4*/ 	.word	0xffffffff


	//   ....[96]....
        /*01b8*/ 	.word	0xffffffff


	//   ....[97]....
        /*01bc*/ 	.word	0xffffffff


	//   ....[98]....
        /*01c0*/ 	.word	0xffffffff


	//   ....[99]....
        /*01c4*/ 	.word	0xffffffff


	//   ....[100]....
        /*01c8*/ 	.word	0xffffffff


	//   ....[101]....
        /*01cc*/ 	.word	0x05000087


	//   ....[102]....
        /*01d0*/ 	.word	0x05000087


	//   ....[103]....
        /*01d4*/ 	.word	0x05000087


	//   ....[104]....
        /*01d8*/ 	.word	0x05000087


	//   ....[105]....
        /*01dc*/ 	.word	0x05000087


	//   ....[106]....
        /*01e0*/ 	.word	0x05000087


	//   ....[107]....
        /*01e4*/ 	.word	0x05000087


	//   ....[108]....
        /*01e8*/ 	.word	0x05000087


	//   ....[109]....
        /*01ec*/ 	.word	0x05000087


	//   ....[110]....
        /*01f0*/ 	.word	0x05000087


	//   ....[111]....
        /*01f4*/ 	.word	0x05000087


	//   ....[112]....
        /*01f8*/ 	.word	0x05000087


	//   ....[113]....
        /*01fc*/ 	.word	0x05000087


	//   ....[114]....
        /*0200*/ 	.word	0x05000087


	//   ....[115]....
        /*0204*/ 	.word	0x05000087


	//   ....[116]....
        /*0208*/ 	.word	0x05000087


	//   ....[117]....
        /*020c*/ 	.word	0x05000087


	//   ....[118]....
        /*0210*/ 	.word	0x05000087


	//   ....[119]....
        /*0214*/ 	.word	0x05000087


	//   ....[120]....
        /*0218*/ 	.word	0x05000087


	//   ....[121]....
        /*021c*/ 	.word	0x05000087


	//   ....[122]....
        /*0220*/ 	.word	0x05000087


	//   ....[123]....
        /*0224*/ 	.word	0x05000087


	//   ....[124]....
        /*0228*/ 	.word	0x05000087


	//   ....[125]....
        /*022c*/ 	.word	0x05000087


	//   ....[126]....
        /*0230*/ 	.word	0x05000087


	//   ....[127]....
        /*0234*/ 	.word	0x05000087


	//   ....[128]....
        /*0238*/ 	.word	0x05000087


	//   ....[129]....
        /*023c*/ 	.word	0x05000087


	//   ....[130]....
        /*0240*/ 	.word	0x05000087


	//   ....[131]....
        /*0244*/ 	.word	0x05000087


	//   ....[132]....
        /*0248*/ 	.word	0x05000087


	//   ....[133]....
        /*024c*/ 	.word	0x05000087


	//   ....[134]....
        /*0250*/ 	.word	0x05000087


	//   ....[135]....
        /*0254*/ 	.word	0x05000087


	//   ....[136]....
        /*0258*/ 	.word	0x05000087


	//   ....[137]....
        /*025c*/ 	.word	0x05000087


	//   ....[138]....
        /*0260*/ 	.word	0x05000087


	//   ....[139]....
        /*0264*/ 	.word	0x05000087


	//   ....[140]....
        /*0268*/ 	.word	0x05000087


	//   ....[141]....
        /*026c*/ 	.word	0x05000087


	//   ....[142]....
        /*0270*/ 	.word	0x05000087


	//   ....[143]....
        /*0274*/ 	.word	0x05000087


	//   ....[144]....
        /*0278*/ 	.word	0x05000087


	//   ....[145]....
        /*027c*/ 	.word	0x05000087


	//   ....[146]....
        /*0280*/ 	.word	0x05000087


	//   ....[147]....
        /*0284*/ 	.word	0x05000087


	//   ....[148]....
        /*0288*/ 	.word	0x05000087


	//   ....[149]....
        /*028c*/ 	.word	0x05000087


	//   ....[150]....
        /*0290*/ 	.word	0x05000087


	//   ....[151]....
        /*0294*/ 	.word	0x05000087


	//   ....[152]....
        /*0298*/ 	.word	0x05000087


	//   ....[153]....
        /*029c*/ 	.word	0x05000087


	//   ....[154]....
        /*02a0*/ 	.word	0x05000087


	//   ....[155]....
        /*02a4*/ 	.word	0x05000087


	//   ....[156]....
        /*02a8*/ 	.word	0x05000087


	//   ....[157]....
        /*02ac*/ 	.word	0x05000087


	//   ....[158]....
        /*02b0*/ 	.word	0x05000087


	//   ....[159]....
        /*02b4*/ 	.word	0x05000087


	//   ....[160]....
        /*02b8*/ 	.word	0x05000087


	//   ....[161]....
        /*02bc*/ 	.word	0x05000087


	//   ....[162]....
        /*02c0*/ 	.word	0x05000087


	//   ....[163]....
        /*02c4*/ 	.word	0x05000087


	//   ....[164]....
        /*02c8*/ 	.word	0x05000087


	//----- nvinfo : EIATTR_COOP_GROUP_INSTR_OFFSETS
	.align		4
.L_1479:
        /*02cc*/ 	.byte	0x04, 0x28
        /*02ce*/ 	.short	(.L_1481 - .L_1480)


	//   ....[0]....
.L_1480:
        /*02d0*/ 	.word	0x00000b60


	//   ....[1]....
        /*02d4*/ 	.word	0x00000c80


	//   ....[2]....
        /*02d8*/ 	.word	0x00000e40


	//   ....[3]....
        /*02dc*/ 	.word	0x000032d0


	//   ....[4]....
        /*02e0*/ 	.word	0x00003860


	//   ....[5]....
        /*02e4*/ 	.word	0x00003f30


	//   ....[6]....
        /*02e8*/ 	.word	0x00004290


	//   ....[7]....
        /*02ec*/ 	.word	0x000053a0


	//   ....[8]....
        /*02f0*/ 	.word	0x000067a0


	//   ....[9]....
        /*02f4*/ 	.word	0x000067b0


	//   ....[10]....
        /*02f8*/ 	.word	0x000067c0


	//   ....[11]....
        /*02fc*/ 	.word	0x000067d0


	//   ....[12]....
        /*0300*/ 	.word	0x00006860


	//   ....[13]....
        /*0304*/ 	.word	0x00006890


	//   ....[14]....
        /*0308*/ 	.word	0x000068a0


	//   ....[15]....
        /*030c*/ 	.word	0x000068b0


	//   ....[16]....
        /*0310*/ 	.word	0x00006940


	//   ....[17]....
        /*0314*/ 	.word	0x00006970


	//   ....[18]....
        /*0318*/ 	.word	0x00006980


	//   ....[19]....
        /*031c*/ 	.word	0x00006990


	//   ....[20]....
        /*0320*/ 	.word	0x00006a30


	//   ....[21]....
        /*0324*/ 	.word	0x00006a50


	//   ....[22]....
        /*0328*/ 	.word	0x00006a60


	//   ....[23]....
        /*032c*/ 	.word	0x00006a70


	//   ....[24]....
        /*0330*/ 	.word	0x00006b20


	//   ....[25]....
        /*0334*/ 	.word	0x00006b30


	//   ....[26]....
        /*0338*/ 	.word	0x00006b40


	//   ....[27]....
        /*033c*/ 	.word	0x00006b50


	//   ....[28]....
        /*0340*/ 	.word	0x00006cb0


	//   ....[29]....
        /*0344*/ 	.word	0x00006cc0


	//   ....[30]....
        /*0348*/ 	.word	0x00006cd0


	//   ....[31]....
        /*034c*/ 	.word	0x00006ce0


	//   ....[32]....
        /*0350*/ 	.word	0x00006cf0


	//   ....[33]....
        /*0354*/ 	.word	0x00006d00


	//   ....[34]....
        /*0358*/ 	.word	0x00006d10


	//   ....[35]....
        /*035c*/ 	.word	0x00006d20


	//   ....[36]....
        /*0360*/ 	.word	0x000084d0


	//   ....[37]....
        /*0364*/ 	.word	0x000084e0


	//   ....[38]....
        /*0368*/ 	.word	0x000084f0


	//   ....[39]....
        /*036c*/ 	.word	0x00008500


	//   ....[40]....
        /*0370*/ 	.word	0x00008610


	//   ....[41]....
        /*0374*/ 	.word	0x00008620


	//   ....[42]....
        /*0378*/ 	.word	0x00008630


	//   ....[43]....
        /*037c*/ 	.word	0x00008640


	//   ....[44]....
        /*0380*/ 	.word	0x00008750


	//   ....[45]....
        /*0384*/ 	.word	0x00008760


	//   ....[46]....
        /*0388*/ 	.word	0x00008770


	//   ....[47]....
        /*038c*/ 	.word	0x00008780


	//   ....[48]....
        /*0390*/ 	.word	0x00008890


	//   ....[49]....
        /*0394*/ 	.word	0x000088a0


	//   ....[50]....
        /*0398*/ 	.word	0x000088b0


	//   ....[51]....
        /*039c*/ 	.word	0x000088c0


	//   ....[52]....
        /*03a0*/ 	.word	0x000089d0


	//   ....[53]....
        /*03a4*/ 	.word	0x000089e0


	//   ....[54]....
        /*03a8*/ 	.word	0x000089f0


	//   ....[55]....
        /*03ac*/ 	.word	0x00008a00


	//   ....[56]....
        /*03b0*/ 	.word	0x00008b10


	//   ....[57]....
        /*03b4*/ 	.word	0x00008b20


	//   ....[58]....
        /*03b8*/ 	.word	0x00008b30


	//   ....[59]....
        /*03bc*/ 	.word	0x00008b40


	//   ....[60]....
        /*03c0*/ 	.word	0x00008b50


	//   ....[61]....
        /*03c4*/ 	.word	0x00008b60


	//   ....[62]....
        /*03c8*/ 	.word	0x00008b70


	//   ....[63]....
        /*03cc*/ 	.word	0x00008ba0


	//   ....[64]....
        /*03d0*/ 	.word	0x00008be0


	//   ....[65]....
        /*03d4*/ 	.word	0x00008c20


	//   ....[66]....
        /*03d8*/ 	.word	0x00008c50


	//   ....[67]....
        /*03dc*/ 	.word	0x00008c60


	//   ....[68]....
        /*03e0*/ 	.word	0x0000c5c0


	//   ....[69]....
        /*03e4*/ 	.word	0x0000c600


	//   ....[70]....
        /*03e8*/ 	.word	0x0000c640


	//   ....[71]....
        /*03ec*/ 	.word	0x0000c680


	//   ....[72]....
        /*03f0*/ 	.word	0x0000c790


	//   ....[73]....
        /*03f4*/ 	.word	0x0000c7d0


	//   ....[74]....
        /*03f8*/ 	.word	0x0000c810


	//   ....[75]....
        /*03fc*/ 	.word	0x0000c850


	//   ....[76]....
        /*0400*/ 	.word	0x0000c960


	//   ....[77]....
        /*0404*/ 	.word	0x0000c9a0


	//   ....[78]....
        /*0408*/ 	.word	0x0000c9e0


	//   ....[79]....
        /*040c*/ 	.word	0x0000ca20


	//   ....[80]....
        /*0410*/ 	.word	0x0000ca70


	//   ....[81]....
        /*0414*/ 	.word	0x0000ca90


	//   ....[82]....
        /*0418*/ 	.word	0x0000cab0


	//   ....[83]....
        /*041c*/ 	.word	0x0000cad0


	//   ....[84]....
        /*0420*/ 	.word	0x0000cb00


	//   ....[85]....
        /*0424*/ 	.word	0x0000cb30


	//   ....[86]....
        /*0428*/ 	.word	0x0000cb40


	//   ....[87]....
        /*042c*/ 	.word	0x0000cb50


	//   ....[88]....
        /*0430*/ 	.word	0x0000d1a0


	//   ....[89]....
        /*0434*/ 	.word	0x0000d6c0


	//   ....[90]....
        /*0438*/ 	.word	0x0000dba0


	//   ....[91]....
        /*043c*/ 	.word	0x0000de20


	//   ....[92]....
        /*0440*/ 	.word	0x0000de70


	//   ....[93]....
        /*0444*/ 	.word	0x0000ded0


	//   ....[94]....
        /*0448*/ 	.word	0x0000df20


	//   ....[95]....
        /*044c*/ 	.word	0x0000df40


	//   ....[96]....
        /*0450*/ 	.word	0x0000e0b0


	//   ....[97]....
        /*0454*/ 	.word	0x0000e0f0


	//   ....[98]....
        /*0458*/ 	.word	0x0000e150


	//   ....[99]....
        /*045c*/ 	.word	0x0000e1a0


	//   ....[100]....
        /*0460*/ 	.word	0x0000e1c0


	//   ....[101]....
        /*0464*/ 	.word	0x0000e610


	//   ....[102]....
        /*0468*/ 	.word	0x0000e660


	//   ....[103]....
        /*046c*/ 	.word	0x0000e6b0


	//   ....[104]....
        /*0470*/ 	.word	0x0000e700


	//   ....[105]....
        /*0474*/ 	.word	0x0000e7f0


	//   ....[106]....
        /*0478*/ 	.word	0x0000e840


	//   ....[107]....
        /*047c*/ 	.word	0x0000e890


	//   ....[108]....
        /*0480*/ 	.word	0x0000e8e0


	//   ....[109]....
        /*0484*/ 	.word	0x0000e9d0


	//   ....[110]....
        /*0488*/ 	.word	0x0000ea20


	//   ....[111]....
        /*048c*/ 	.word	0x0000ea70


	//   ....[112]....
        /*0490*/ 	.word	0x0000eac0


	//   ....[113]....
        /*0494*/ 	.word	0x0000ebb0


	//   ....[114]....
        /*0498*/ 	.word	0x0000ec00


	//   ....[115]....
        /*049c*/ 	.word	0x0000ec50


	//   ....[116]....
        /*04a0*/ 	.word	0x0000eca0


	//   ....[117]....
        /*04a4*/ 	.word	0x0000ed90


	//   ....[118]....
        /*04a8*/ 	.word	0x0000ede0


	//   ....[119]....
        /*04ac*/ 	.word	0x0000ee30


	//   ....[120]....
        /*04b0*/ 	.word	0x0000ee80


	//   ....[121]....
        /*04b4*/ 	.word	0x0000ef10


	//   ....[122]....
        /*04b8*/ 	.word	0x0000efb0


	//   ....[123]....
        /*04bc*/ 	.word	0x0000f050


	//   ....[124]....
        /*04c0*/ 	.word	0x0000f0f0


	//   ....[125]....
        /*04c4*/ 	.word	0x0000f190


	//   ....[126]....
        /*04c8*/ 	.word	0x0000f240


	//   ....[127]....
        /*04cc*/ 	.word	0x0000f2a0


	//   ....[128]....
        /*04d0*/ 	.word	0x0000f2f0


	//   ....[129]....
        /*04d4*/ 	.word	0x0000f320


	//   ....[130]....
        /*04d8*/ 	.word	0x0000f380


	//   ....[131]....
        /*04dc*/ 	.word	0x0000f3d0


	//   ....[132]....
        /*04e0*/ 	.word	0x0000f420


	//   ....[133]....
        /*04e4*/ 	.word	0x0000f4b0


	//   ....[134]....
        /*04e8*/ 	.word	0x0000f500


	//   ....[135]....
        /*04ec*/ 	.word	0x0000f550


	//   ....[136]....
        /*04f0*/ 	.word	0x0000f5a0


	//   ....[137]....
        /*04f4*/ 	.word	0x0000f630


	//   ....[138]....
        /*04f8*/ 	.word	0x0000f6c0


	//   ....[139]....
        /*04fc*/ 	.word	0x0000f710


	//   ....[140]....
        /*0500*/ 	.word	0x0000f760


	//   ....[141]....
        /*0504*/ 	.word	0x0000f7f0


	//   ....[142]....
        /*0508*/ 	.word	0x0000f880


	//   ....[143]....
        /*050c*/ 	.word	0x0000f8d0


	//   ....[144]....
        /*0510*/ 	.word	0x0000f920


	//   ....[145]....
        /*0514*/ 	.word	0x0000f9b0


	//   ....[146]....
        /*0518*/ 	.word	0x0000fa40


	//   ....[147]....
        /*051c*/ 	.word	0x0000fa90


	//   ....[148]....
        /*0520*/ 	.word	0x0000fae0


	//   ....[149]....
        /*0524*/ 	.word	0x0000fb70


	//   ....[150]....
        /*0528*/ 	.word	0x0000fc00


	//   ....[151]....
        /*052c*/ 	.word	0x0000fc50


	//   ....[152]....
        /*0530*/ 	.word	0x0000fca0


	//   ....[153]....
        /*0534*/ 	.word	0x0000fd30


	//   ....[154]....
        /*0538*/ 	.word	0x0000fde0


	//   ....[155]....
        /*053c*/ 	.word	0x0000fe30


	//   ....[156]....
        /*0540*/ 	.word	0x0000ff00


	//   ....[157]....
        /*0544*/ 	.word	0x0000ff70


	//   ....[158]....
        /*0548*/ 	.word	0x0000ffc0


	//   ....[159]....
        /*054c*/ 	.word	0x00010010


	//   ....[160]....
        /*0550*/ 	.word	0x00010060


	//   ....[161]....
        /*0554*/ 	.word	0x000100a0


	//   ....[162]....
        /*0558*/ 	.word	0x000100f0


	//   ....[163]....
        /*055c*/ 	.word	0x00010150


	//   ....[164]....
        /*0560*/ 	.word	0x000101b0


	//----- nvinfo : EIATTR_VRC_CTA_INIT_COUNT
	.align		4
.L_1481:
        /*0564*/ 	.byte	0x02, 0x4a
	.zero		1
	.zero		1


	//----- nvinfo : EIATTR_EXIT_INSTR_OFFSETS
	.align		4
        /*0568*/ 	.byte	0x04, 0x1c
        /*056a*/ 	.short	(.L_1483 - .L_1482)


	//   ....[0]....
.L_1482:
        /*056c*/ 	.word	0x0000e300


	//   ....[1]....
        /*0570*/ 	.word	0x0000e5b0


	//----- nvinfo : EIATTR_MAX_THREADS
	.align		4
.L_1483:
        /*0574*/ 	.byte	0x04, 0x05
        /*0576*/ 	.short	(.L_1485 - .L_1484)
.L_1484:
        /*0578*/ 	.word	0x00000080
        /*057c*/ 	.word	0x00000001
        /*0580*/ 	.word	0x00000001


	//----- nvinfo : EIATTR_CRS_STACK_SIZE
	.align		4
.L_1485:
        /*0584*/ 	.byte	0x04, 0x1e
        /*0586*/ 	.short	(.L_1487 - .L_1486)
.L_1486:
        /*0588*/ 	.word	0x00000000


	//----- nvinfo : EIATTR_CBANK_PARAM_SIZE
	.align		4
.L_1487:
        /*058c*/ 	.byte	0x03, 0x19
        /*058e*/ 	.short	0x01f0


	//----- nvinfo : EIATTR_PARAM_CBANK
	.align		4
        /*0590*/ 	.byte	0x04, 0x0a
        /*0592*/ 	.short	(.L_1489 - .L_1488)
	.align		4
.L_1488:
        /*0594*/ 	.word	index@(.nv.constant0._Z25selective_scan_bwd_kernelI32Selective_Scan_bwd_kernel_traitsILi128ELi16ELb1ELb0ELb1ELb1ELb1EfN3c107complexIfEEEEv12SSMParamsBwd)
        /*0598*/ 	.short	0x0380
        /*059a*/ 	.short	0x01f0


	//----- nvinfo : EIATTR_SW_WAR
	.align		4
.L_1489:
        /*059c*/ 	.byte	0x04, 0x36
        /*059e*/ 	.short	(.L_1491 - .L_1490)
.L_1490:
        /*05a0*/ 	.word	0x00000008
.L_1491:


//--------------------- .nv.info._Z25selective_scan_bwd_kernelI32Selective_Scan_bwd_kernel_traitsILi128ELi16ELb1ELb1ELb0ELb0ELb0EfN3c107complexIfEEEEv12SSMParamsBwd --------------------------
	.section	.nv.info._Z25selective_scan_bwd_kernelI32Selective_Scan_bwd_kernel_traitsILi128ELi16ELb1ELb1ELb0ELb0ELb0EfN3c107complexIfEEEEv12SSMParamsBwd,"",@"SHT_CUDA_INFO"
	.sectionflags	@""
	.align	4


	//----- nvinfo : EIATTR_CUDA_API_VERSION
	.align		4
        /*0000*/ 	.byte	0x04, 0x37
        /*0002*/ 	.short	(.L_1493 - .L_1492)
.L_1492:
        /*0004*/ 	.word	0x00000082


	//----- nvinfo : EIATTR_KPARAM_INFO
	.align		4
.L_1493:
        /*0008*/ 	.byte	0x04, 0x17
        /*000a*/ 	.short	(.L_1495 - .L_1494)
.L_1494:
        /*000c*/ 	.word	0x00000000
        /*0010*/ 	.short	0x0000
        /*0012*/ 	.short	0x0000
        /*0014*/ 	.byte	0x00, 0xf0, 0xc1, 0x07


	//----- nvinfo : EIATTR_SPARSE_MMA_MASK
	.align		4
.L_1495:
        /*0018*/ 	.byte	0x03, 0x50
        /*001a*/ 	.short	0x0000


	//----- nvinfo : EIATTR_MAXREG_COUNT
	.align		4
        /*001c*/ 	.byte	0x03, 0x1b
        /*001e*/ 	.short	0x00ff


	//----- nvinfo : EIATTR_NUM_BARRIERS
	.align		4
        /*0020*/ 	.byte	0x02, 0x4c
        /*0022*/ 	.byte	0x01
	.zero		1


	//----- nvinfo : EIATTR_ANNOTATIONS
	.align		4
        /*0024*/ 	.byte	0x04, 0x55
        /*0026*/ 	.short	(.L_1497 - .L_1496)


	//   ....[0]....
.L_1496:
        /* <DEDUP_REMOVED lines=11> */
        /*00cc*/ 	.byte	0xb0, 0x9e, 0x00, 0x00


	//----- nvinfo : EIATTR_MERCURY_ISA_VERSION
	.align		4
.L_1497:
        /*00d0*/ 	.byte	0x03, 0x5f
        /*00d2*/ 	.short	0x0101


	//----- nvinfo : EIATTR_COOP_GROUP_MASK_REGIDS
	.align		4
        /*00d4*/ 	.byte	0x04, 0x29
        /*00d6*/ 	.short	(.L_1499 - .L_1498)


	//   ....[0]....
.L_1498:
        /*00d8*/ 	.word	0xffffffff


	//   ....[1]....
        /*00dc*/ 	.word	0xffffffff


	//   ....[2]....
        /*00e0*/ 	.word	0xffffffff


	//   ....[3]....
        /*00e4*/ 	.word	0xffffffff


	//   ....[4]....
        /*00e8*/ 	.word	0xffffffff


	//   ....[5]....
        /*00ec*/ 	.word	0xffffffff


	//   ....[6]....
        /*00f0*/ 	.word	0xffffffff


	//   ....[7]....
        /*00f4*/ 	.word	0xffffffff


	//   ....[8]....
        /*00f8*/ 	.word	0xffffffff


	//   ....[9]....
        /*00fc*/ 	.word	0xffffffff


	//   ....[10]....
        /*0100*/ 	.word	0xffffffff


	//   ....[11]....
        /*0104*/ 	.word	0xffffffff


	//   ....[12]....
        /*0108*/ 	.word	0xffffffff


	//   ....[13]....
        /*010c*/ 	.word	0xffffffff


	//   ....[14]....
        /*0110*/ 	.word	0xffffffff


	//   ....[15]....
        /*0114*/ 	.word	0xffffffff


	//   ....[16]....
        /*0118*/ 	.word	0xffffffff


	//   ....[17]....
        /*011c*/ 	.word	0xffffffff


	//   ....[18]....
        /*0120*/ 	.word	0xffffffff


	//   ....[19]....
        /*0124*/ 	.word	0xffffffff


	//   ....[20]....
        /*0128*/ 	.word	0xffffffff


	//   ....[21]....
        /*012c*/ 	.word	0xffffffff


	//   ....[22]....
        /*0130*/ 	.word	0xffffffff


	//   ....[23]....
        /*0134*/ 	.word	0xffffffff


	//   ....[24]....
        /*0138*/ 	.word	0xffffffff


	//   ....[25]....
        /*013c*/ 	.word	0xffffffff


	//   ....[26]....
        /*0140*/ 	.word	0xffffffff


	//   ....[27]....
        /*0144*/ 	.word	0xffffffff


	//   ....[28]....
        /*0148*/ 	.word	0xffffffff


	//   ....[29]....
        /*014c*/ 	.word	0xffffffff


	//   ....[30]....
        /*0150*/ 	.word	0xffffffff


	//   ....[31]....
        /*0154*/ 	.word	0xffffffff


	//   ....[32]....
        /*0158*/ 	.word	0xffffffff


	//   ....[33]....
        /*015c*/ 	.word	0xffffffff


	//   ....[34]....
        /*0160*/ 	.word	0xffffffff


	//   ....[35]....
        /*0164*/ 	.word	0xffffffff


	//   ....[36]....
        /*0168*/ 	.word	0xffffffff


	//   ....[37]....
        /*016c*/ 	.word	0xffffffff


	//   ....[38]....
        /*0170*/ 	.word	0xffffffff


	//   ....[39]....
        /*0174*/ 	.word	0xffffffff


	//   ....[40]....
        /*0178*/ 	.word	0xffffffff


	//   ....[41]....
        /*017c*/ 	.word	0xffffffff


	//   ....[42]....
        /*0180*/ 	.word	0xffffffff


	//   ....[43]....
        /*0184*/ 	.word	0xffffffff


	//   ....[44]....
        /*0188*/ 	.word	0xffffffff


	//   ....[45]....
        /*018c*/ 	.word	0xffffffff


	//   ....[46]....
        /*0190*/ 	.word	0xffffffff


	//   ....[47]....
        /*0194*/ 	.word	0xffffffff


	//   ....[48]....
        /*0198*/ 	.word	0xffffffff


	//   ....[49]....
        /*019c*/ 	.word	0xffffffff


	//   ....[50]....
        /*01a0*/ 	.word	0xffffffff


	//   ....[51]....
        /*01a4*/ 	.word	0xffffffff


	//   ....[52]....
        /*01a8*/ 	.word	0xffffffff


	//   ....[53]....
        /*01ac*/ 	.word	0xffffffff


	//   ....[54]....
        /*01b0*/ 	.word	0xffffffff


	//   ....[55]....
        /*01b4*/ 	.word	0xffffffff


	//   ....[56]....
        /*01b8*/ 	.word	0xffffffff


	//   ....[57]....
        /*01bc*/ 	.word	0xffffffff


	//   ....[58]....
        /*01c0*/ 	.word	0xffffffff


	//   ....[59]....
        /*01c4*/ 	.word	0xffffffff


	//   ....[60]....
        /*01c8*/ 	.word	0xffffffff


	//   ....[61]....
        /*01cc*/ 	.word	0xffffffff


	//   ....[62]....
        /*01d0*/ 	.word	0xffffffff


	//   ....[63]....
        /*01d4*/ 	.word	0xffffffff


	//   ....[64]....
        /*01d8*/ 	.word	0xffffffff


	//   ....[65]....
        /*01dc*/ 	.word	0xffffffff


	//   ....[66]....
        /*01e0*/ 	.word	0xffffffff


	//   ....[67]....
        /*01e4*/ 	.word	0xffffffff


	//   ....[68]....
        /*01e8*/ 	.word	0xffffffff


	//   ....[69]....
        /*01ec*/ 	.word	0xffffffff


	//   ....[70]....
        /*01f0*/ 	.word	0xffffffff


	//   ....[71]....
        /*01f4*/ 	.word	0xffffffff


	//   ....[72]....
        /*01f8*/ 	.word	0xffffffff


	//   ....[73]....
        /*01fc*/ 	.word	0xffffffff


	//   ....[74]....
        /*0200*/ 	.word	0xffffffff


	//   ....[75]....
        /*0204*/ 	.word	0xffffffff


	//   ....[76]....
        /*0208*/ 	.word	0xffffffff


	//   ....[77]....
        /*020c*/ 	.word	0xffffffff


	//   ....[78]....
        /*0210*/ 	.word	0xffffffff


	//   ....[79]....
        /*0214*/ 	.word	0xffffffff


	//   ....[80]....
        /*0218*/ 	.word	0xffffffff


	//   ....[81]....
        /*021c*/ 	.word	0xffffffff


	//   ....[82]....
        /*0220*/ 	.word	0xffffffff


	//   ....[83]....
        /*0224*/ 	.word	0xffffffff


	//   ....[84]....
        /*0228*/ 	.word	0xffffffff


	//   ....[85]....
        /*022c*/ 	.word	0xffffffff


	//   ....[86]....
        /*0230*/ 	.word	0xffffffff


	//   ....[87]....
        /*0234*/ 	.word	0xffffffff


	//   ....[88]....
        /*0238*/ 	.word	0xffffffff


	//   ....[89]....
        /*023c*/ 	.word	0xffffffff


	//   ....[90]....
        /*0240*/ 	.word	0xffffffff


	//   ....[91]....
        /*0244*/ 	.word	0xffffffff


	//   ....[92]....
        /*0248*/ 	.word	0xffffffff


	//   ....[93]....
        /*024c*/ 	.word	0xffffffff


	//   ....[94]....
        /*0250*/ 	.word	0xffffffff


	//   ....[95]....
        /*0254*/ 	.word	0xffffffff


	//   ....[96]....
        /*0258*/ 	.word	0x0500008b


	//   ....[97]....
        /*025c*/ 	.word	0x0500008b


	//   ....[98]....
        /*0260*/ 	.word	0x0500008b


	//   ....[99]....
        /*0264*/ 	.word	0x0500008b


	//   ....[100]....
        /*0268*/ 	.word	0x0500008b


	//   ....[101]....
        /*026c*/ 	.word	0x0500008b


	//   ....[102]....
        /*0270*/ 	.word	0x0500008b


	//   ....[103]....
        /*0274*/ 	.word	0x0500008b


	//   ....[104]....
        /*0278*/ 	.word	0x0500008b


	//   ....[105]....
        /*027c*/ 	.word	0x0500008b


	//   ....[106]....
        /*0280*/ 	.word	0x0500008b


	//   ....[107]....
        /*0284*/ 	.word	0x0500008b


	//   ....[108]....
        /*0288*/ 	.word	0x0500008b


	//   ....[109]....
        /*028c*/ 	.word	0x0500008b


	//   ....[110]....
        /*0290*/ 	.word	0x0500008b


	//   ....[111]....
        /*0294*/ 	.word	0x0500008b


	//   ....[112]....
        /*0298*/ 	.word	0x0500008b


	//   ....[113]....
        /*029c*/ 	.word	0x0500008b


	//   ....[114]....
        /*02a0*/ 	.word	0x0500008b


	//   ....[115]....
        /*02a4*/ 	.word	0x0500008b


	//   ....[116]....
        /*02a8*/ 	.word	0x0500008b


	//   ....[117]....
        /*02ac*/ 	.word	0x0500008b


	//   ....[118]....
        /*02b0*/ 	.word	0x0500008b


	//   ....[119]....
        /*02b4*/ 	.word	0x0500008b


	//   ....[120]....
        /*02b8*/ 	.word	0x0500008b


	//   ....[121]....
        /*02bc*/ 	.word	0x0500008b


	//   ....[122]....
        /*02c0*/ 	.word	0x0500008b


	//   ....[123]....
        /*02c4*/ 	.word	0x0500008b


	//   ....[124]....
        /*02c8*/ 	.word	0x0500008b


	//   ....[125]....
        /*02cc*/ 	.word	0x0500008b


	//   ....[126]....
        /*02d0*/ 	.word	0x0500008b


	//   ....[127]....
        /*02d4*/ 	.word	0x0500008b


	//   ....[128]....
        /*02d8*/ 	.word	0x0500008b


	//   ....[129]....
        /*02dc*/ 	.word	0x0500008b


	//   ....[130]....
        /*02e0*/ 	.word	0x0500008b


	//   ....[131]....
        /*02e4*/ 	.word	0x0500008b


	//   ....[132]....
        /*02e8*/ 	.word	0x0500008b


	//   ....[133]....
        /*02ec*/ 	.word	0x0500008b


	//   ....[134]....
        /*02f0*/ 	.word	0x0500008b


	//   ....[135]....
        /*02f4*/ 	.word	0x0500008b


	//   ....[136]....
        /*02f8*/ 	.word	0x0500008b


	//   ....[137]....
        /*02fc*/ 	.word	0x0500008b


	//   ....[138]....
        /*0300*/ 	.word	0x0500008b


	//   ....[139]....
        /*0304*/ 	.word	0x0500008b


	//   ....[140]....
        /*0308*/ 	.word	0x0500008b


	//   ....[141]....
        /*030c*/ 	.word	0x0500008b


	//   ....[142]....
        /*0310*/ 	.word	0x0500008b


	//   ....[143]....
        /*0314*/ 	.word	0x0500008b


	//   ....[144]....
        /*0318*/ 	.word	0x0500008b


	//   ....[145]....
        /*031c*/ 	.word	0x0500008b


	//   ....[146]....
        /*0320*/ 	.word	0x0500008b


	//   ....[147]....
        /*0324*/ 	.word	0x0500008b


	//   ....[148]....
        /*0328*/ 	.word	0x0500008b


	//   ....[149]....
        /*032c*/ 	.word	0x0500008b


	//   ....[150]....
        /*0330*/ 	.word	0x0500008b


	//   ....[151]....
        /*0334*/ 	.word	0x0500008b


	//   ....[152]....
        /*0338*/ 	.word	0x0500008b


	//   ....[153]....
        /*033c*/ 	.word	0x0500008b


	//   ....[154]....
        /*0340*/ 	.word	0x0500008b


	//   ....[155]....
        /*0344*/ 	.word	0x0500008b


	//   ....[156]....
        /*0348*/ 	.word	0x0500008b


	//   ....[157]....
        /*034c*/ 	.word	0x0500008b


	//   ....[158]....
        /*0350*/ 	.word	0x0500008b


	//   ....[159]....
        /*0354*/ 	.word	0x0500008b


	//----- nvinfo : EIATTR_COOP_GROUP_INSTR_OFFSETS
	.align		4
.L_1499:
        /*0358*/ 	.byte	0x04, 0x28
        /*035a*/ 	.short	(.L_1501 - .L_1500)


	//   ....[0]....
.L_1500:
        /*035c*/ 	.word	0x00000ac0


	//   ....[1]....
        /*0360*/ 	.word	0x00000bd0


	//   ....[2]....
        /*0364*/ 	.word	0x00000d40


	//   ....[3]....
        /*0368*/ 	.word	0x00001840


	//   ....[4]....
        /*036c*/ 	.word	0x00003440


	//   ....[5]....
        /*0370*/ 	.word	0x00003450


	//   ....[6]....
        /*0374*/ 	.word	0x00003460


	//   ....[7]....
        /*0378*/ 	.word	0x000034b0


	//   ....[8]....
        /*037c*/ 	.word	0x00003500


	//   ....[9]....
        /*0380*/ 	.word	0x00003510


	//   ....[10]....
        /*0384*/ 	.word	0x00003540


	//   ....[11]....
        /*0388*/ 	.word	0x00003570


	//   ....[12]....
        /*038c*/ 	.word	0x000035c0


	//   ....[13]....
        /*0390*/ 	.word	0x00003610


	//   ....[14]....
        /*0394*/ 	.word	0x00003620


	//   ....[15]....
        /*0398*/ 	.word	0x00003630


	//   ....[16]....
        /*039c*/ 	.word	0x000036e0


	//   ....[17]....
        /*03a0*/ 	.word	0x000036f0


	//   ....[18]....
        /*03a4*/ 	.word	0x00003700


	//   ....[19]....
        /*03a8*/ 	.word	0x00003710


	//   ....[20]....
        /*03ac*/ 	.word	0x000037c0


	//   ....[21]....
        /*03b0*/ 	.word	0x000037d0


	//   ....[22]....
        /*03b4*/ 	.word	0x000037e0


	//   ....[23]....
        /*03b8*/ 	.word	0x000037f0


	//   ....[24]....
        /*03bc*/ 	.word	0x00003950


	//   ....[25]....
        /*03c0*/ 	.word	0x00003960


	//   ....[26]....
        /*03c4*/ 	.word	0x00003970


	//   ....[27]....
        /*03c8*/ 	.word	0x00003980


	//   ....[28]....
        /*03cc*/ 	.word	0x00003990


	//   ....[29]....
        /*03d0*/ 	.word	0x000039a0


	//   ....[30]....
        /*03d4*/ 	.word	0x000039b0


	//   ....[31]....
        /*03d8*/ 	.word	0x000039c0


	//   ....[32]....
        /*03dc*/ 	.word	0x00004fc0


	//   ....[33]....
        /*03e0*/ 	.word	0x00004fd0


	//   ....[34]....
        /*03e4*/ 	.word	0x00004fe0


	//   ....[35]....
        /*03e8*/ 	.word	0x00004ff0


	//   ....[36]....
        /*03ec*/ 	.word	0x00005110


	//   ....[37]....
        /*03f0*/ 	.word	0x00005120


	//   ....[38]....
        /*03f4*/ 	.word	0x00005130


	//   ....[39]....
        /*03f8*/ 	.word	0x00005140


	//   ....[40]....
        /*03fc*/ 	.word	0x00005260


	//   ....[41]....
        /*0400*/ 	.word	0x00005270


	//   ....[42]....
        /*0404*/ 	.word	0x00005280


	//   ....[43]....
        /*0408*/ 	.word	0x00005290


	//   ....[44]....
        /*040c*/ 	.word	0x000053b0


	//   ....[45]....
        /*0410*/ 	.word	0x000053c0


	//   ....[46]....
        /*0414*/ 	.word	0x000053d0


	//   ....[47]....
        /*0418*/ 	.word	0x000053e0


	//   ....[48]....
        /*041c*/ 	.word	0x00005500


	//   ....[49]....
        /*0420*/ 	.word	0x00005510


	//   ....[50]....
        /*0424*/ 	.word	0x00005520


	//   ....[51]....
        /*0428*/ 	.word	0x00005530


	//   ....[52]....
        /*042c*/ 	.word	0x00005650


	//   ....[53]....
        /*0430*/ 	.word	0x00005660


	//   ....[54]....
        /*0434*/ 	.word	0x00005670


	//   ....[55]....
        /*0438*/ 	.word	0x00005680


	//   ....[56]....
        /*043c*/ 	.word	0x00005690


	//   ....[57]....
        /*0440*/ 	.word	0x000056a0


	//   ....[58]....
        /*0444*/ 	.word	0x000056e0


	//   ....[59]....
        /*0448*/ 	.word	0x00005710


	//   ....[60]....
        /*044c*/ 	.word	0x00005750


	//   ....[61]....
        /*0450*/ 	.word	0x00005770


	//   ....[62]....
        /*0454*/ 	.word	0x00005790


	//   ....[63]....
        /*0458*/ 	.word	0x000057a0


	//   ....[64]....
        /*045c*/ 	.word	0x00008a40


	//   ....[65]....
        /*0460*/ 	.word	0x00008a80


	//   ....[66]....
        /*0464*/ 	.word	0x00008ac0


	//   ....[67]....
        /*0468*/ 	.word	0x00008b00


	//   ....[68]....
        /*046c*/ 	.word	0x00008d20


	//   ....[69]....
        /*0470*/ 	.word	0x00008d60


	//   ....[70]....
        /*0474*/ 	.word	0x00008da0


	//   ....[71]....
        /*0478*/ 	.word	0x00008de0


	//   ....[72]....
        /*047c*/ 	.word	0x00008e60


	//   ....[73]....
        /*0480*/ 	.word	0x00008e80


	//   ....[74]....
        /*0484*/ 	.word	0x00008ea0


	//   ....[75]....
        /*0488*/ 	.word	0x00008ec0


	//   ....[76]....
        /*048c*/ 	.word	0x00008ef0


	//   ....[77]....
        /*0490*/ 	.word	0x00008f10


	//   ....[78]....
        /*0494*/ 	.word	0x00008f30


	//   ....[79]....
        /*0498*/ 	.word	0x00008f50


	//   ....[80]....
        /*049c*/ 	.word	0x00008f80


	//   ....[81]....
        /*04a0*/ 	.word	0x00008fa0


	//   ....[82]....
        /*04a4*/ 	.word	0x00008fc0


	//   ....[83]....
        /*04a8*/ 	.word	0x00008fd0


	//   ....[84]....
        /*04ac*/ 	.word	0x00009730


	//   ....[85]....
        /*04b0*/ 	.word	0x000099e0


	//   ....[86]....
        /*04b4*/ 	.word	0x00009c80


	//   ....[87]....
        /*04b8*/ 	.word	0x00009ca0


	//   ....[88]....
        /*04bc*/ 	.word	0x00009cd0


	//   ....[89]....
        /*04c0*/ 	.word	0x00009d10


	//   ....[90]....
        /*04c4*/ 	.word	0x00009d30


	//   ....[91]....
        /*04c8*/ 	.word	0x00009f40


	//   ....[92]....
        /*04cc*/ 	.word	0x00009f60


	//   ....[93]....
        /*04d0*/ 	.word	0x00009f90


	//   ....[94]....
        /*04d4*/ 	.word	0x00009fd0


	//   ....[95]....
        /*04d8*/ 	.word	0x00009ff0


	//   ....[96]....
        /*04dc*/ 	.word	0x0000a490


	//   ....[97]....
        /*04e0*/ 	.word	0x0000a4e0


	//   ....[98]....
        /*04e4*/ 	.word	0x0000a530


	//   ....[99]....
        /*04e8*/ 	.word	0x0000a580


	//   ....[100]....
        /*04ec*/ 	.word	0x0000a690


	//   ....[101]....
        /*04f0*/ 	.word	0x0000a6e0


	//   ....[102]....
        /*04f4*/ 	.word	0x0000a730


	//   ....[103]....
        /*04f8*/ 	.word	0x0000a780


	//   ....[104]....
        /*04fc*/ 	.word	0x0000a890


	//   ....[105]....
        /*0500*/ 	.word	0x0000a8e0


	//   ....[106]....
        /*0504*/ 	.word	0x0000a930


	//   ....[107]....
        /*0508*/ 	.word	0x0000a980


	//   ....[108]....
        /*050c*/ 	.word	0x0000aa90


	//   ....[109]....
        /*0510*/ 	.word	0x0000aae0


	//   ....[110]....
        /*0514*/ 	.word	0x0000ab30


	//   ....[111]....
        /*0518*/ 	.word	0x0000ab80


	//   ....[112]....
        /*051c*/ 	.word	0x0000ac90


	//   ....[113]....
        /*0520*/ 	.word	0x0000ace0


	//   ....[114]....
        /*0524*/ 	.word	0x0000ad30


	//   ....[115]....
        /*0528*/ 	.word	0x0000ad80


	//   ....[116]....
        /*052c*/ 	.word	0x0000ae20


	//   ....[117]....
        /*0530*/ 	.word	0x0000aec0


	//   ....[118]....
        /*0534*/ 	.word	0x0000af60


	//   ....[119]....
        /*0538*/ 	.word	0x0000b000


	//   ....[120]....
        /*053c*/ 	.word	0x0000b0a0


	//   ....[121]....
        /*0540*/ 	.word	0x0000b140


	//   ....[122]....
        /*0544*/ 	.word	0x0000b190


	//   ....[123]....
        /*0548*/ 	.word	0x0000b1e0


	//   ....[124]....
        /*054c*/ 	.word	0x0000b230


	//   ....[125]....
        /*0550*/ 	.word	0x0000b290


	//   ....[126]....
        /*0554*/ 	.word	0x0000b2e0


	//   ....[127]....
        /*0558*/ 	.word	0x0000b330


	//   ....[128]....
        /*055c*/ 	.word	0x0000b3c0


	//   ....[129]....
        /*0560*/ 	.word	0x0000b410


	//   ....[130]....
        /*0564*/ 	.word	0x0000b460


	//   ....[131]....
        /*0568*/ 	.word	0x0000b4b0


	//   ....[132]....
        /*056c*/ 	.word	0x0000b540


	//   ....[133]....
        /*0570*/ 	.word	0x0000b5d0


	//   ....[134]....
        /*0574*/ 	.word	0x0000b620


	//   ....[135]....
        /*0578*/ 	.word	0x0000b670


	//   ....[136]....
        /*057c*/ 	.word	0x0000b710


	//   ....[137]....
        /*0580*/ 	.word	0x0000b7a0


	//   ....[138]....
        /*0584*/ 	.word	0x0000b7f0


	//   ....[139]....
        /*0588*/ 	.word	0x0000b840


	//   ....[140]....
        /*058c*/ 	.word	0x0000b8e0


	//   ....[141]....
        /*0590*/ 	.word	0x0000b970


	//   ....[142]....
        /*0594*/ 	.word	0x0000b9c0


	//   ....[143]....
        /*0598*/ 	.word	0x0000ba10


	//   ....[144]....
        /*059c*/ 	.word	0x0000bab0


	//   ....[145]....
        /*05a0*/ 	.word	0x0000bb40


	//   ....[146]....
        /*05a4*/ 	.word	0x0000bb90


	//   ....[147]....
        /*05a8*/ 	.word	0x0000bbe0


	//   ....[148]....
        /*05ac*/ 	.word	0x0000bc80


	//   ....[149]....
        /*05b0*/ 	.word	0x0000bd30


	//   ....[150]....
        /*05b4*/ 	.word	0x0000bd80


	//   ....[151]....
        /*05b8*/ 	.word	0x0000be80


	//   ....[152]....
        /*05bc*/ 	.word	0x0000bee0


	//   ....[153]....
        /*05c0*/ 	.word	0x0000bf30


	//   ....[154]....
        /*05c4*/ 	.word	0x0000bf80


	//   ....[155]....
        /*05c8*/ 	.word	0x0000bfd0


	//   ....[156]....
        /*05cc*/ 	.word	0x0000c020


	//   ....[157]....
        /*05d0*/ 	.word	0x0000c070


	//   ....[158]....
        /*05d4*/ 	.word	0x0000c0c0


	//   ....[159]....
        /*05d8*/ 	.word	0x0000c110


	//----- nvinfo : EIATTR_VRC_CTA_INIT_COUNT
	.align		4
.L_1501:
        /*05dc*/ 	.byte	0x02, 0x4a
	.zero		1
	.zero		1


	//----- nvinfo : EIATTR_EXIT_INSTR_OFFSETS
	.align		4
        /*05e0*/ 	.byte	0x04, 0x1c
        /*05e2*/ 	.short	(.L_1503 - .L_1502)


	//   ....[0]....
.L_1502:
        /*05e4*/ 	.word	0x0000a130


	//   ....[1]....
        /*05e8*/ 	.word	0x0000a430


	//----- nvinfo : EIATTR_MAX_THREADS
	.align		4
.L_1503:
        /*05ec*/ 	.byte	0x04, 0x05
        /*05ee*/ 	.short	(.L_1505 - .L_1504)
.L_1504:
        /*05f0*/ 	.word	0x00000080
        /*05f4*/ 	.word	0x00000001
        /*05f8*/ 	.word	0x00000001


	//----- nvinfo : EIATTR_CRS_STACK_SIZE
	.align		4
.L_1505:
        /*05fc*/ 	.byte	0x04, 0x1e
        /*05fe*/ 	.short	(.L_1507 - .L_1506)
.L_1506:
        /*0600*/ 	.word	0x00000000


	//----- nvinfo : EIATTR_CBANK_PARAM_SIZE
	.align		4
.L_1507:
        /*0604*/ 	.byte	0x03, 0x19
        /*0606*/ 	.short	0x01f0


	//----- nvinfo : EIATTR_PARAM_CBANK
	.align		4
        /*0608*/ 	.byte	0x04, 0x0a
        /*060a*/ 	.short	(.L_1509 - .L_1508)
	.align		4
.L_1508:
        /*060c*/ 	.word	index@(.nv.constant0._Z25selective_scan_bwd_kernelI32Selective_Scan_bwd_kernel_traitsILi128ELi16ELb1ELb1ELb0ELb0ELb0EfN3c107complexIfEEEEv12SSMParamsBwd)
        /*0610*/ 	.short	0x0380
        /*0612*/ 	.short	0x01f0


	//----- nvinfo : EIATTR_SW_WAR
	.align		4
.L_1509:
        /*0614*/ 	.byte	0x04, 0x36
        /*0616*/ 	.short	(.L_1511 - .L_1510)
.L_1510:
        /*0618*/ 	.word	0x00000008
.L_1511:


//--------------------- .nv.info._Z25selective_scan_bwd_kernelI32Selective_Scan_bwd_kernel_traitsILi128ELi16ELb1ELb1ELb0ELb0ELb1EfN3c107complexIfEEEEv12SSMParamsBwd --------------------------
	.section	.nv.info._Z25selective_scan_bwd_kernelI32Selective_Scan_bwd_kernel_traitsILi128ELi16ELb1ELb1ELb0ELb0ELb1EfN3c107complexIfEEEEv12SSMParamsBwd,"",@"SHT_CUDA_INFO"
	.sectionflags	@""
	.align	4


	//----- nvinfo : EIATTR_CUDA_API_VERSION
	.align		4
        /*0000*/ 	.byte	0x04, 0x37
        /*0002*/ 	.short	(.L_1513 - .L_1512)
.L_1512:
        /*0004*/ 	.word	0x00000082


	//----- nvinfo : EIATTR_KPARAM_INFO
	.align		4
.L_1513:
        /*0008*/ 	.byte	0x04, 0x17
        /*000a*/ 	.short	(.L_1515 - .L_1514)
.L_1514:
        /*000c*/ 	.word	0x00000000
        /*0010*/ 	.short	0x0000
        /*0012*/ 	.short	0x0000
        /*0014*/ 	.byte	0x00, 0xf0, 0xc1, 0x07


	//----- nvinfo : EIATTR_SPARSE_MMA_MASK
	.align		4
.L_1515:
        /*0018*/ 	.byte	0x03, 0x50
        /*001a*/ 	.short	0x0000


	//----- nvinfo : EIATTR_MAXREG_COUNT
	.align		4
        /*001c*/ 	.byte	0x03, 0x1b
        /*001e*/ 	.short	0x00ff


	//----- nvinfo : EIATTR_NUM_BARRIERS
	.align		4
        /*0020*/ 	.byte	0x02, 0x4c
        /*0022*/ 	.byte	0x01
	.zero		1


	//----- nvinfo : EIATTR_ANNOTATIONS
	.align		4
        /*0024*/ 	.byte	0x04, 0x55
        /*0026*/ 	.short	(.L_1517 - .L_1516)


	//   ....[0]....
.L_1516:
        /* <DEDUP_REMOVED lines=12> */


	//----- nvinfo : EIATTR_MERCURY_ISA_VERSION
	.align		4
.L_1517:
        /*00d0*/ 	.byte	0x03, 0x5f
        /*00d2*/ 	.short	0x0101


	//----- nvinfo : EIATTR_COOP_GROUP_MASK_REGIDS
	.align		4
        /*00d4*/ 	.byte	0x04, 0x29
        /*00d6*/ 	.short	(.L_1519 - .L_1518)


	//   ....[0]....
.L_1518:
        /*00d8*/ 	.word	0xffffffff


	//   ....[1]....
        /*00dc*/ 	.word	0xffffffff


	//   ....[2]....
        /*00e0*/ 	.word	0xffffffff


	//   ....[3]....
        /*00e4*/ 	.word	0xffffffff


	//   ....[4]....
        /*00e8*/ 	.word	0xffffffff


	//   ....[5]....
        /*00ec*/ 	.word	0xffffffff


	//   ....[6]....
        /*00f0*/ 	.word	0xffffffff


	//   ....[7]....
        /*00f4*/ 	.word	0xffffffff


	//   ....[8]....
        /*00f8*/ 	.word	0xffffffff


	//   ....[9]....
        /*00fc*/ 	.word	0xffffffff


	//   ....[10]....
        /*0100*/ 	.word	0xffffffff


	//   ....[11]....
        /*0104*/ 	.word	0xffffffff


	//   ....[12]....
        /*0108*/ 	.word	0xffffffff


	//   ....[13]....
        /*010c*/ 	.word	0xffffffff


	//   ....[14]....
        /*0110*/ 	.word	0xffffffff


	//   ....[15]....
        /*0114*/ 	.word	0xffffffff


	//   ....[16]....
        /*0118*/ 	.word	0xffffffff


	//   ....[17]....
        /*011c*/ 	.word	0xffffffff


	//   ....[18]....
        /*0120*/ 	.word	0xffffffff


	//   ....[19]....
        /*0124*/ 	.word	0xffffffff


	//   ....[20]....
        /*0128*/ 	.word	0xffffffff


	//   ....[21]....
        /*012c*/ 	.word	0xffffffff


	//   ....[22]....
        /*0130*/ 	.word	0xffffffff


	//   ....[23]....
        /*0134*/ 	.word	0xffffffff


	//   ....[24]....
        /*0138*/ 	.word	0xffffffff


	//   ....[25]....
        /*013c*/ 	.word	0xffffffff


	//   ....[26]....
        /*0140*/ 	.word	0xffffffff


	//   ....[27]....
        /*0144*/ 	.word	0xffffffff


	//   ....[28]....
        /*0148*/ 	.word	0xffffffff


	//   ....[29]....
        /*014c*/ 	.word	0xffffffff


	//   ....[30]....
        /*0150*/ 	.word	0xffffffff


	//   ....[31]....
        /*0154*/ 	.word	0xffffffff


	//   ....[32]....
        /*0158*/ 	.word	0xffffffff


	//   ....[33]....
        /*015c*/ 	.word	0xffffffff


	//   ....[34]....
        /*0160*/ 	.word	0xffffffff


	//   ....[35]....
        /*0164*/ 	.word	0xffffffff


	//   ....[36]....
        /*0168*/ 	.word	0xffffffff


	//   ....[37]....
        /*016c*/ 	.word	0xffffffff


	//   ....[38]....
        /*0170*/ 	.word	0xffffffff


	//   ....[39]....
        /*0174*/ 	.word	0xffffffff


	//   ....[40]....
        /*0178*/ 	.word	0xffffffff


	//   ....[41]....
        /*017c*/ 	.word	0xffffffff


	//   ....[42]....
        /*0180*/ 	.word	0xffffffff


	//   ....[43]....
        /*0184*/ 	.word	0xffffffff


	//   ....[44]....
        /*0188*/ 	.word	0xffffffff


	//   ....[45]....
        /*018c*/ 	.word	0xffffffff


	//   ....[46]....
        /*0190*/ 	.word	0xffffffff


	//   ....[47]....
        /*0194*/ 	.word	0xffffffff


	//   ....[48]....
        /*0198*/ 	.word	0xffffffff


	//   ....[49]....
        /*019c*/ 	.word	0xffffffff


	//   ....[50]....
        /*01a0*/ 	.word	0xffffffff


	//   ....[51]....
        /*01a4*/ 	.word	0xffffffff


	//   ....[52]....
        /*01a8*/ 	.word	0xffffffff


	//   ....[53]....
        /*01ac*/ 	.word	0xffffffff


	//   ....[54]....
        /*01b0*/ 	.word	0xffffffff


	//   ....[55]....
        /*01b4*/ 	.word	0xffffffff


	//   ....[56]....
        /*01b8*/ 	.word	0xffffffff


	//   ....[57]....
        /*01bc*/ 	.word	0xffffffff


	//   ....[58]....
        /*01c0*/ 	.word	0xffffffff


	//   ....[59]....
        /*01c4*/ 	.word	0xffffffff


	//   ....[60]....
        /*01c8*/ 	.word	0xffffffff


	//   ....[61]....
        /*01cc*/ 	.word	0xffffffff


	//   ....[62]....
        /*01d0*/ 	.word	0xffffffff


	//   ....[63]....
        /*01d4*/ 	.word	0xffffffff


	//   ....[64]....
        /*01d8*/ 	.word	0xffffffff


	//   ....[65]....
        /*01dc*/ 	.word	0xffffffff


	//   ....[66]....
        /*01e0*/ 	.word	0xffffffff


	//   ....[67]....
        /*01e4*/ 	.word	0xffffffff


	//   ....[68]....
        /*01e8*/ 	.word	0xffffffff


	//   ....[69]....
        /*01ec*/ 	.word	0xffffffff


	//   ....[70]....
        /*01f0*/ 	.word	0xffffffff


	//   ....[71]....
        /*01f4*/ 	.word	0xffffffff


	//   ....[72]....
        /*01f8*/ 	.word	0xffffffff


	//   ....[73]....
        /*01fc*/ 	.word	0xffffffff


	//   ....[74]....
        /*0200*/ 	.word	0xffffffff


	//   ....[75]....
        /*0204*/ 	.word	0xffffffff


	//   ....[76]....
        /*0208*/ 	.word	0xffffffff


	//   ....[77]....
        /*020c*/ 	.word	0xffffffff


	//   ....[78]....
        /*0210*/ 	.word	0xffffffff


	//   ....[79]....
        /*0214*/ 	.word	0xffffffff


	//   ....[80]....
        /*0218*/ 	.word	0xffffffff


	//   ....[81]....
        /*021c*/ 	.word	0xffffffff


	//   ....[82]....
        /*0220*/ 	.word	0xffffffff


	//   ....[83]....
        /*0224*/ 	.word	0xffffffff


	//   ....[84]....
        /*0228*/ 	.word	0xffffffff


	//   ....[85]....
        /*022c*/ 	.word	0xffffffff


	//   ....[86]....
        /*0230*/ 	.word	0xffffffff


	//   ....[87]....
        /*0234*/ 	.word	0xffffffff


	//   ....[88]....
        /*0238*/ 	.word	0xffffffff


	//   ....[89]....
        /*023c*/ 	.word	0xffffffff


	//   ....[90]....
        /*0240*/ 	.word	0xffffffff


	//   ....[91]....
        /*0244*/ 	.word	0xffffffff


	//   ....[92]....
        /*0248*/ 	.word	0xffffffff


	//   ....[93]....
        /*024c*/ 	.word	0xffffffff


	//   ....[94]....
        /*0250*/ 	.word	0xffffffff


	//   ....[95]....
        /*0254*/ 	.word	0xffffffff


	//   ....[96]....
        /*0258*/ 	.word	0xffffffff


	//   ....[97]....
        /*025c*/ 	.word	0xffffffff


	//   ....[98]....
        /*0260*/ 	.word	0xffffffff


	//   ....[99]....
        /*0264*/ 	.word	0xffffffff


	//   ....[100]....
        /*0268*/ 	.word	0x0500008b


	//   ....[101]....
        /*026c*/ 	.word	0x0500008b


	//   ....[102]....
        /*0270*/ 	.word	0x0500008b


	//   ....[103]....
        /*0274*/ 	.word	0x0500008b


	//   ....[104]....
        /*0278*/ 	.word	0x0500008b


	//   ....[105]....
        /*027c*/ 	.word	0x0500008b


	//   ....[106]....
        /*0280*/ 	.word	0x0500008b


	//   ....[107]....
        /*0284*/ 	.word	0x0500008b


	//   ....[108]....
        /*0288*/ 	.word	0x0500008b


	//   ....[109]....
        /*028c*/ 	.word	0x0500008b


	//   ....[110]....
        /*0290*/ 	.word	0x0500008b


	//   ....[111]....
        /*0294*/ 	.word	0x0500008b


	//   ....[112]....
        /*0298*/ 	.word	0x0500008b


	//   ....[113]....
        /*029c*/ 	.word	0x0500008b


	//   ....[114]....
        /*02a0*/ 	.word	0x0500008b


	//   ....[115]....
        /*02a4*/ 	.word	0x0500008b


	//   ....[116]....
        /*02a8*/ 	.word	0x0500008b


	//   ....[117]....
        /*02ac*/ 	.word	0x0500008b


	//   ....[118]....
        /*02b0*/ 	.word	0x0500008b


	//   ....[119]....
        /*02b4*/ 	.word	0x0500008b


	//   ....[120]....
        /*02b8*/ 	.word	0x0500008b


	//   ....[121]....
        /*02bc*/ 	.word	0x0500008b


	//   ....[122]....
        /*02c0*/ 	.word	0x0500008b


	//   ....[123]....
        /*02c4*/ 	.word	0x0500008b


	//   ....[124]....
        /*02c8*/ 	.word	0x0500008b


	//   ....[125]....
        /*02cc*/ 	.word	0x0500008b


	//   ....[126]....
        /*02d0*/ 	.word	0x0500008b


	//   ....[127]....
        /*02d4*/ 	.word	0x0500008b


	//   ....[128]....
        /*02d8*/ 	.word	0x0500008b


	//   ....[129]....
        /*02dc*/ 	.word	0x0500008b


	//   ....[130]....
        /*02e0*/ 	.word	0x0500008b


	//   ....[131]....
        /*02e4*/ 	.word	0x0500008b


	//   ....[132]....
        /*02e8*/ 	.word	0x0500008b


	//   ....[133]....
        /*02ec*/ 	.word	0x0500008b


	//   ....[134]....
        /*02f0*/ 	.word	0x0500008b


	//   ....[135]....
        /*02f4*/ 	.word	0x0500008b


	//   ....[136]....
        /*02f8*/ 	.word	0x0500008b


	//   ....[137]....
        /*02fc*/ 	.word	0x0500008b


	//   ....[138]....
        /*0300*/ 	.word	0x0500008b


	//   ....[139]....
        /*0304*/ 	.word	0x0500008b


	//   ....[140]....
        /*0308*/ 	.word	0x0500008b


	//   ....[141]....
        /*030c*/ 	.word	0x0500008b


	//   ....[142]....
        /*0310*/ 	.word	0x0500008b


	//   ....[143]....
        /*0314*/ 	.word	0x0500008b


	//   ....[144]....
        /*0318*/ 	.word	0x0500008b


	//   ....[145]....
        /*031c*/ 	.word	0x0500008b


	//   ....[146]....
        /*0320*/ 	.word	0x0500008b


	//   ....[147]....
        /*0324*/ 	.word	0x0500008b


	//   ....[148]....
        /*0328*/ 	.word	0x0500008b


	//   ....[149]....
        /*032c*/ 	.word	0x0500008b


	//   ....[150]....
        /*0330*/ 	.word	0x0500008b


	//   ....[151]....
        /*0334*/ 	.word	0x0500008b


	//   ....[152]....
        /*0338*/ 	.word	0x0500008b


	//   ....[153]....
        /*033c*/ 	.word	0x0500008b


	//   ....[154]....
        /*0340*/ 	.word	0x0500008b


	//   ....[155]....
        /*0344*/ 	.word	0x0500008b


	//   ....[156]....
        /*0348*/ 	.word	0x0500008b


	//   ....[157]....
        /*034c*/ 	.word	0x0500008b


	//   ....[158]....
        /*0350*/ 	.word	0x0500008b


	//   ....[159]....
        /*0354*/ 	.word	0x0500008b


	//   ....[160]....
        /*0358*/ 	.word	0x0500008b


	//   ....[161]....
        /*035c*/ 	.word	0x0500008b


	//   ....[162]....
        /*0360*/ 	.word	0x0500008b


	//   ....[163]....
        /*0364*/ 	.word	0x0500008b


	//----- nvinfo : EIATTR_COOP_GROUP_INSTR_OFFSETS
	.align		4
.L_1519:
        /*0368*/ 	.byte	0x04, 0x28
        /*036a*/ 	.short	(.L_1521 - .L_1520)


	//   ....[0]....
.L_1520:
        /*036c*/ 	.word	0x00000b20


	//   ....[1]....
        /*0370*/ 	.word	0x00000c40


	//   ....[2]....
        /*0374*/ 	.word	0x00000de0


	//   ....[3]....
        /*0378*/ 	.word	0x00000f60


	//   ....[4]....
        /*037c*/ 	.word	0x00001500


	//   ....[5]....
        /*0380*/ 	.word	0x00001b90


	//   ....[6]....
        /*0384*/ 	.word	0x00001ff0


	//   ....[7]....
        /*0388*/ 	.word	0x00002ae0


	//   ....[8]....
        /*038c*/ 	.word	0x000046e0


	//   ....[9]....
        /*0390*/ 	.word	0x000046f0


	//   ....[10]....
        /*0394*/ 	.word	0x00004700


	//   ....[11]....
        /*0398*/ 	.word	0x00004750


	//   ....[12]....
        /*039c*/ 	.word	0x000047a0


	//   ....[13]....
        /*03a0*/ 	.word	0x000047b0


	//   ....[14]....
        /*03a4*/ 	.word	0x000047e0


	//   ....[15]....
        /*03a8*/ 	.word	0x00004810


	//   ....[16]....
        /*03ac*/ 	.word	0x00004860


	//   ....[17]....
        /*03b0*/ 	.word	0x000048b0


	//   ....[18]....
        /*03b4*/ 	.word	0x000048c0


	//   ....[19]....
        /*03b8*/ 	.word	0x000048d0


	//   ....[20]....
        /*03bc*/ 	.word	0x00004980


	//   ....[21]....
        /*03c0*/ 	.word	0x00004990


	//   ....[22]....
        /*03c4*/ 	.word	0x000049a0


	//   ....[23]....
        /*03c8*/ 	.word	0x000049b0


	//   ....[24]....
        /*03cc*/ 	.word	0x00004a60


	//   ....[25]....
        /*03d0*/ 	.word	0x00004a70


	//   ....[26]....
        /*03d4*/ 	.word	0x00004a80


	//   ....[27]....
        /*03d8*/ 	.word	0x00004a90


	//   ....[28]....
        /*03dc*/ 	.word	0x00004bf0


	//   ....[29]....
        /*03e0*/ 	.word	0x00004c00


	//   ....[30]....
        /*03e4*/ 	.word	0x00004c10


	//   ....[31]....
        /*03e8*/ 	.word	0x00004c20


	//   ....[32]....
        /*03ec*/ 	.word	0x00004c30


	//   ....[33]....
        /*03f0*/ 	.word	0x00004c40


	//   ....[34]....
        /*03f4*/ 	.word	0x00004c50


	//   ....[35]....
        /*03f8*/ 	.word	0x00004c60


	//   ....[36]....
        /*03fc*/ 	.word	0x00006260


	//   ....[37]....
        /*0400*/ 	.word	0x00006270


	//   ....[38]....
        /*0404*/ 	.word	0x00006280


	//   ....[39]....
        /*0408*/ 	.word	0x00006290


	//   ....[40]....
        /*040c*/ 	.word	0x000063b0


	//   ....[41]....
        /*0410*/ 	.word	0x000063c0


	//   ....[42]....
        /*0414*/ 	.word	0x000063d0


	//   ....[43]....
        /*0418*/ 	.word	0x000063e0


	//   ....[44]....
        /*041c*/ 	.word	0x00006500


	//   ....[45]....
        /*0420*/ 	.word	0x00006510


	//   ....[46]....
        /*0424*/ 	.word	0x00006520


	//   ....[47]....
        /*0428*/ 	.word	0x00006530


	//   ....[48]....
        /*042c*/ 	.word	0x00006650


	//   ....[49]....
        /*0430*/ 	.word	0x00006660


	//   ....[50]....
        /*0434*/ 	.word	0x00006670


	//   ....[51]....
        /*0438*/ 	.word	0x00006680


	//   ....[52]....
        /*043c*/ 	.word	0x000067a0


	//   ....[53]....
        /*0440*/ 	.word	0x000067b0


	//   ....[54]....
        /*0444*/ 	.word	0x000067c0


	//   ....[55]....
        /*0448*/ 	.word	0x000067d0


	//   ....[56]....
        /*044c*/ 	.word	0x000068f0


	//   ....[57]....
        /*0450*/ 	.word	0x00006900


	//   ....[58]....
        /*0454*/ 	.word	0x00006910


	//   ....[59]....
        /*0458*/ 	.word	0x00006920


	//   ....[60]....
        /*045c*/ 	.word	0x00006930


	//   ....[61]....
        /*0460*/ 	.word	0x00006940


	//   ....[62]....
        /*0464*/ 	.word	0x00006980


	//   ....[63]....
        /*0468*/ 	.word	0x000069b0


	//   ....[64]....
        /*046c*/ 	.word	0x000069f0


	//   ....[65]....
        /*0470*/ 	.word	0x00006a10


	//   ....[66]....
        /*0474*/ 	.word	0x00006a30


	//   ....[67]....
        /*0478*/ 	.word	0x00006a40


	//   ....[68]....
        /*047c*/ 	.word	0x00009ce0


	//   ....[69]....
        /*0480*/ 	.word	0x00009d20


	//   ....[70]....
        /*0484*/ 	.word	0x00009d60


	//   ....[71]....
        /*0488*/ 	.word	0x00009da0


	//   ....[72]....
        /*048c*/ 	.word	0x00009fc0


	//   ....[73]....
        /*0490*/ 	.word	0x0000a000


	//   ....[74]....
        /*0494*/ 	.word	0x0000a040


	//   ....[75]....
        /*0498*/ 	.word	0x0000a080


	//   ....[76]....
        /*049c*/ 	.word	0x0000a100


	//   ....[77]....
        /*04a0*/ 	.word	0x0000a120


	//   ....[78]....
        /*04a4*/ 	.word	0x0000a140


	//   ....[79]....
        /*04a8*/ 	.word	0x0000a160


	//   ....[80]....
        /*04ac*/ 	.word	0x0000a190


	//   ....[81]....
        /*04b0*/ 	.word	0x0000a1b0


	//   ....[82]....
        /*04b4*/ 	.word	0x0000a1d0


	//   ....[83]....
        /*04b8*/ 	.word	0x0000a1f0


	//   ....[84]....
        /*04bc*/ 	.word	0x0000a220


	//   ....[85]....
        /*04c0*/ 	.word	0x0000a240


	//   ....[86]....
        /*04c4*/ 	.word	0x0000a260


	//   ....[87]....
        /*04c8*/ 	.word	0x0000a270


	//   ....[88]....
        /*04cc*/ 	.word	0x0000a9d0


	//   ....[89]....
        /*04d0*/ 	.word	0x0000ac50


	//   ....[90]....
        /*04d4*/ 	.word	0x0000af10


	//   ....[91]....
        /*04d8*/ 	.word	0x0000af30


	//   ....[92]....
        /*04dc*/ 	.word	0x0000af60


	//   ....[93]....
        /*04e0*/ 	.word	0x0000afa0


	//   ....[94]....
        /*04e4*/ 	.word	0x0000afc0


	//   ....[95]....
        /*04e8*/ 	.word	0x0000b1d0


	//   ....[96]....
        /*04ec*/ 	.word	0x0000b1f0


	//   ....[97]....
        /*04f0*/ 	.word	0x0000b220


	//   ....[98]....
        /*04f4*/ 	.word	0x0000b260


	//   ....[99]....
        /*04f8*/ 	.word	0x0000b280


	//   ....[100]....
        /*04fc*/ 	.word	0x0000b720


	//   ....[101]....
        /*0500*/ 	.word	0x0000b770


	//   ....[102]....
        /*0504*/ 	.word	0x0000b7c0


	//   ....[103]....
        /*0508*/ 	.word	0x0000b810


	//   ....[104]....
        /*050c*/ 	.word	0x0000b920


	//   ....[105]....
        /*0510*/ 	.word	0x0000b970


	//   ....[106]....
        /*0514*/ 	.word	0x0000b9c0


	//   ....[107]....
        /*0518*/ 	.word	0x0000ba10


	//   ....[108]....
        /*051c*/ 	.word	0x0000bb20


	//   ....[109]....
        /*0520*/ 	.word	0x0000bb70


	//   ....[110]....
        /*0524*/ 	.word	0x0000bbc0


	//   ....[111]....
        /*0528*/ 	.word	0x0000bc10


	//   ....[112]....
        /*052c*/ 	.word	0x0000bd20


	//   ....[113]....
        /*0530*/ 	.word	0x0000bd70


	//   ....[114]....
        /*0534*/ 	.word	0x0000bdc0


	//   ....[115]....
        /*0538*/ 	.word	0x0000be10


	//   ....[116]....
        /*053c*/ 	.word	0x0000bf20


	//   ....[117]....
        /*0540*/ 	.word	0x0000bf70


	//   ....[118]....
        /*0544*/ 	.word	0x0000bfc0


	//   ....[119]....
        /*0548*/ 	.word	0x0000c010


	//   ....[120]....
        /*054c*/ 	.word	0x0000c0b0


	//   ....[121]....
        /*0550*/ 	.word	0x0000c150


	//   ....[122]....
        /*0554*/ 	.word	0x0000c1f0


	//   ....[123]....
        /*0558*/ 	.word	0x0000c290


	//   ....[124]....
        /*055c*/ 	.word	0x0000c330


	//   ....[125]....
        /*0560*/ 	.word	0x0000c3d0


	//   ....[126]....
        /*0564*/ 	.word	0x0000c420


	//   ....[127]....
        /*0568*/ 	.word	0x0000c470


	//   ....[128]....
        /*056c*/ 	.word	0x0000c4c0


	//   ....[129]....
        /*0570*/ 	.word	0x0000c520


	//   ....[130]....
        /*0574*/ 	.word	0x0000c570


	//   ....[131]....
        /*0578*/ 	.word	0x0000c5c0


	//   ....[132]....
        /*057c*/ 	.word	0x0000c650


	//   ....[133]....
        /*0580*/ 	.word	0x0000c6a0


	//   ....[134]....
        /*0584*/ 	.word	0x0000c6f0


	//   ....[135]....
        /*0588*/ 	.word	0x0000c740


	//   ....[136]....
        /*058c*/ 	.word	0x0000c7d0


	//   ....[137]....
        /*0590*/ 	.word	0x0000c860


	//   ....[138]....
        /*0594*/ 	.word	0x0000c8b0


	//   ....[139]....
        /*0598*/ 	.word	0x0000c900


	//   ....[140]....
        /*059c*/ 	.word	0x0000c9a0


	//   ....[141]....
        /*05a0*/ 	.word	0x0000ca30


	//   ....[142]....
        /*05a4*/ 	.word	0x0000ca80


	//   ....[143]....
        /*05a8*/ 	.word	0x0000cad0


	//   ....[144]....
        /*05ac*/ 	.word	0x0000cb70


	//   ....[145]....
        /*05b0*/ 	.word	0x0000cc00


	//   ....[146]....
        /*05b4*/ 	.word	0x0000cc50


	//   ....[147]....
        /*05b8*/ 	.word	0x0000cca0


	//   ....[148]....
        /*05bc*/ 	.word	0x0000cd40


	//   ....[149]....
        /*05c0*/ 	.word	0x0000cdd0


	//   ....[150]....
        /*05c4*/ 	.word	0x0000ce20


	//   ....[151]....
        /*05c8*/ 	.word	0x0000ce70


	//   ....[152]....
        /*05cc*/ 	.word	0x0000cf10


	//   ....[153]....
        /*05d0*/ 	.word	0x0000cfc0


	//   ....[154]....
        /*05d4*/ 	.word	0x0000d010


	//   ....[155]....
        /*05d8*/ 	.word	0x0000d110


	//   ....[156]....
        /*05dc*/ 	.word	0x0000d170


	//   ....[157]....
        /*05e0*/ 	.word	0x0000d1c0


	//   ....[158]....
        /*05e4*/ 	.word	0x0000d210


	//   ....[159]....
        /*05e8*/ 	.word	0x0000d260


	//   ....[160]....
        /*05ec*/ 	.word	0x0000d2b0


	//   ....[161]....
        /*05f0*/ 	.word	0x0000d300


	//   ....[162]....
        /*05f4*/ 	.word	0x0000d350


	//   ....[163]....
        /*05f8*/ 	.word	0x0000d3a0


	//----- nvinfo : EIATTR_VRC_CTA_INIT_COUNT
	.align		4
.L_1521:
        /*05fc*/ 	.byte	0x02, 0x4a
	.zero		1
	.zero		1


	//----- nvinfo : EIATTR_EXIT_INSTR_OFFSETS
	.align		4
        /*0600*/ 	.byte	0x04, 0x1c
        /*0602*/ 	.short	(.L_1523 - .L_1522)


	//   ....[0]....
.L_1522:
        /*0604*/ 	.word	0x0000b3c0


	//   ....[1]....
        /*0608*/ 	.word	0x0000b6c0


	//----- nvinfo : EIATTR_MAX_THREADS
	.align		4
.L_1523:
        /*060c*/ 	.byte	0x04, 0x05
        /*060e*/ 	.short	(.L_1525 - .L_1524)
.L_1524:
        /*0610*/ 	.word	0x00000080
        /*0614*/ 	.word	0x00000001
        /*0618*/ 	.word	0x00000001


	//----- nvinfo : EIATTR_CRS_STACK_SIZE
	.align		4
.L_1525:
        /*061c*/ 	.byte	0x04, 0x1e
        /*061e*/ 	.short	(.L_1527 - .L_1526)
.L_1526:
        /*0620*/ 	.word	0x00000000


	//----- nvinfo : EIATTR_CBANK_PARAM_SIZE
	.align		4
.L_1527:
        /*0624*/ 	.byte	0x03, 0x19
        /*0626*/ 	.short	0x01f0


	//----- nvinfo : EIATTR_PARAM_CBANK
	.align		4
        /*0628*/ 	.byte	0x04, 0x0a
        /*062a*/ 	.short	(.L_1529 - .L_1528)
	.align		4
.L_1528:
        /*062c*/ 	.word	index@(.nv.constant0._Z25selective_scan_bwd_kernelI32Selective_Scan_bwd_kernel_traitsILi128ELi16ELb1ELb1ELb0ELb0ELb1EfN3c107complexIfEEEEv12SSMParamsBwd)
        /*0630*/ 	.short	0x0380
        /*0632*/ 	.short	0x01f0


	//----- nvinfo : EIATTR_SW_WAR
	.align		4
.L_1529:
        /*0634*/ 	.byte	0x04, 0x36
        /*0636*/ 	.short	(.L_1531 - .L_1530)
.L_1530:
        /*0638*/ 	.word	0x00000008
.L_1531:


//--------------------- .nv.info._Z25selective_scan_bwd_kernelI32Selective_Scan_bwd_kernel_traitsILi128ELi16ELb1ELb1ELb0ELb1ELb0EfN3c107complexIfEEEEv12SSMParamsBwd --------------------------
	.section	.nv.info._Z25selective_scan_bwd_kernelI32Selective_Scan_bwd_kernel_traitsILi128ELi16ELb1ELb1ELb0ELb1ELb0EfN3c107complexIfEEEEv12SSMParamsBwd,"",@"SHT_CUDA_INFO"
	.sectionflags	@""
	.align	4


	//----- nvinfo : EIATTR_CUDA_API_VERSION
	.align		4
        /*0000*/ 	.byte	0x04, 0x37
        /*0002*/ 	.short	(.L_1533 - .L_1532)
.L_1532:
        /*0004*/ 	.word	0x00000082


	//----- nvinfo : EIATTR_KPARAM_INFO
	.align		4
.L_1533:
        /*0008*/ 	.byte	0x04, 0x17
        /*000a*/ 	.short	(.L_1535 - .L_1534)
.L_1534:
        /*000c*/ 	.word	0x00000000
        /*0010*/ 	.short	0x0000
        /*0012*/ 	.short	0x0000
        /*0014*/ 	.byte	0x00, 0xf0, 0xc1, 0x07


	//----- nvinfo : EIATTR_SPARSE_MMA_MASK
	.align		4
.L_1535:
        /*0018*/ 	.byte	0x03, 0x50
        /*001a*/ 	.short	0x0000


	//----- nvinfo : EIATTR_MAXREG_COUNT
	.align		4
        /*001c*/ 	.byte	0x03, 0x1b
        /*001e*/ 	.short	0x00ff


	//----- nvinfo : EIATTR_NUM_BARRIERS
	.align		4
        /*0020*/ 	.byte	0x02, 0x4c
        /*0022*/ 	.byte	0x01
	.zero		1


	//----- nvinfo : EIATTR_ANNOTATIONS
	.align		4
        /*0024*/ 	.byte	0x04, 0x55
        /*0026*/ 	.short	(.L_1537 - .L_1536)


	//   ....[0]....
.L_1536:
        /* <DEDUP_REMOVED lines=10> */


	//----- nvinfo : EIATTR_MERCURY_ISA_VERSION
	.align		4
.L_1537:
        /*00b8*/ 	.byte	0x03, 0x5f
        /*00ba*/ 	.short	0x0101


	//----- nvinfo : EIATTR_COOP_GROUP_MASK_REGIDS
	.align		4
        /*00bc*/ 	.byte	0x04, 0x29
        /*00be*/ 	.short	(.L_1539 - .L_1538)


	//   ....[0]....
.L_1538:
        /*00c0*/ 	.word	0xffffffff


	//   ....[1]....
        /*00c4*/ 	.word	0xffffffff


	//   ....[2]....
        /*00c8*/ 	.word	0xffffffff


	//   ....[3]....
        /*00cc*/ 	.word	0xffffffff


	//   ....[4]....
        /*00d0*/ 	.word	0xffffffff


	//   ....[5]....
        /*00d4*/ 	.word	0xffffffff


	//   ....[6]....
        /*00d8*/ 	.word	0xffffffff


	//   ....[7]....
        /*00dc*/ 	.word	0xffffffff


	//   ....[8]....
        /*00e0*/ 	.word	0xffffffff


	//   ....[9]....
        /*00e4*/ 	.word	0xffffffff


	//   ....[10]....
        /*00e8*/ 	.word	0xffffffff


	//   ....[11]....
        /*00ec*/ 	.word	0xffffffff


	//   ....[12]....
        /*00f0*/ 	.word	0xffffffff


	//   ....[13]....
        /*00f4*/ 	.word	0xffffffff


	//   ....[14]....
        /*00f8*/ 	.word	0xffffffff


	//   ....[15]....
        /*00fc*/ 	.word	0xffffffff


	//   ....[16]....
        /*0100*/ 	.word	0xffffffff


	//   ....[17]....
        /*0104*/ 	.word	0xffffffff


	//   ....[18]....
        /*0108*/ 	.word	0xffffffff


	//   ....[19]....
        /*010c*/ 	.word	0xffffffff


	//   ....[20]....
        /*0110*/ 	.word	0xffffffff


	//   ....[21]....
        /*0114*/ 	.word	0xffffffff


	//   ....[22]....
        /*0118*/ 	.word	0xffffffff


	//   ....[23]....
        /*011c*/ 	.word	0xffffffff


	//   ....[24]....
        /*0120*/ 	.word	0xffffffff


	//   ....[25]....
        /*0124*/ 	.word	0xffffffff


	//   ....[26]....
        /*0128*/ 	.word	0xffffffff


	//   ....[27]....
        /*012c*/ 	.word	0xffffffff


	//   ....[28]....
        /*0130*/ 	.word	0xffffffff


	//   ....[29]....
        /*0134*/ 	.word	0xffffffff


	//   ....[30]....
        /*0138*/ 	.word	0xffffffff


	//   ....[31]....
        /*013c*/ 	.word	0xffffffff


	//   ....[32]....
        /*0140*/ 	.word	0xffffffff


	//   ....[33]....
        /*0144*/ 	.word	0xffffffff


	//   ....[34]....
        /*0148*/ 	.word	0xffffffff


	//   ....[35]....
        /*014c*/ 	.word	0xffffffff


	//   ....[36]....
        /*0150*/ 	.word	0xffffffff


	//   ....[37]....
        /*0154*/ 	.word	0xffffffff


	//   ....[38]....
        /*0158*/ 	.word	0xffffffff


	//   ....[39]....
        /*015c*/ 	.word	0xffffffff


	//   ....[40]....
        /*0160*/ 	.word	0xffffffff


	//   ....[41]....
        /*0164*/ 	.word	0xffffffff


	//   ....[42]....
        /*0168*/ 	.word	0xffffffff


	//   ....[43]....
        /*016c*/ 	.word	0xffffffff


	//   ....[44]....
        /*0170*/ 	.word	0xffffffff


	//   ....[45]....
        /*0174*/ 	.word	0xffffffff


	//   ....[46]....
        /*0178*/ 	.word	0xffffffff


	//   ....[47]....
        /*017c*/ 	.word	0xffffffff


	//   ....[48]....
        /*0180*/ 	.word	0xffffffff


	//   ....[49]....
        /*0184*/ 	.word	0xffffffff


	//   ....[50]....
        /*0188*/ 	.word	0xffffffff


	//   ....[51]....
        /*018c*/ 	.word	0xffffffff


	//   ....[52]....
        /*0190*/ 	.word	0xffffffff


	//   ....[53]....
        /*0194*/ 	.word	0xffffffff


	//   ....[54]....
        /*0198*/ 	.word	0xffffffff


	//   ....[55]....
        /*019c*/ 	.word	0xffffffff


	//   ....[56]....
        /*01a0*/ 	.word	0xffffffff


	//   ....[57]....
        /*01a4*/ 	.word	0xffffffff


	//   ....[58]....
        /*01a8*/ 	.word	0xffffffff


	//   ....[59]....
        /*01ac*/ 	.word	0xffffffff


	//   ....[60]....
        /*01b0*/ 	.word	0xffffffff


	//   ....[61]....
        /*01b4*/ 	.word	0xffffffff


	//   ....[62]....
        /*01b8*/ 	.word	0xffffffff


	//   ....[63]....
        /*01bc*/ 	.word	0xffffffff


	//   ....[64]....
        /*01c0*/ 	.word	0xffffffff


	//   ....[65]....
        /*01c4*/ 	.word	0xffffffff


	//   ....[66]....
        /*01c8*/ 	.word	0xffffffff


	//   ....[67]....
        /*01cc*/ 	.word	0xffffffff


	//   ....[68]....
        /*01d0*/ 	.word	0xffffffff


	//   ....[69]....
        /*01d4*/ 	.word	0xffffffff


	//   ....[70]....
        /*01d8*/ 	.word	0xffffffff


	//   ....[71]....
        /*01dc*/ 	.word	0xffffffff


	//   ....[72]....
        /*01e0*/ 	.word	0xffffffff


	//   ....[73]....
        /*01e4*/ 	.word	0xffffffff


	//   ....[74]....
        /*01e8*/ 	.word	0xffffffff


	//   ....[75]....
        /*01ec*/ 	.word	0xffffffff


	//   ....[76]....
        /*01f0*/ 	.word	0xffffffff


	//   ....[77]....
        /*01f4*/ 	.word	0xffffffff


	//   ....[78]....
        /*01f8*/ 	.word	0xffffffff


	//   ....[79]....
        /*01fc*/ 	.word	0xffffffff


	//   ....[80]....
        /*0200*/ 	.word	0xffffffff


	//   ....[81]....
        /*0204*/ 	.word	0xffffffff


	//   ....[82]....
        /*0208*/ 	.word	0xffffffff


	//   ....[83]....
        /*020c*/ 	.word	0xffffffff


	//   ....[84]....
        /*0210*/ 	.word	0xffffffff


	//   ....[85]....
        /*0214*/ 	.word	0xffffffff


	//   ....[86]....
        /*0218*/ 	.word	0xffffffff


	//   ....[87]....
        /*021c*/ 	.word	0xffffffff


	//   ....[88]....
        /*0220*/ 	.word	0xffffffff


	//   ....[89]....
        /*0224*/ 	.word	0xffffffff


	//   ....[90]....
        /*0228*/ 	.word	0xffffffff


	//   ....[91]....
        /*022c*/ 	.word	0xffffffff


	//   ....[92]....
        /*0230*/ 	.word	0xffffffff


	//   ....[93]....
        /*0234*/ 	.word	0xffffffff


	//   ....[94]....
        /*0238*/ 	.word	0xffffffff


	//   ....[95]....
        /*023c*/ 	.word	0xffffffff


	//   ....[96]....
        /*0240*/ 	.word	0xffffffff


	//   ....[97]....
        /*0244*/ 	.word	0x0500008b


	//   ....[98]....
        /*0248*/ 	.word	0x0500008b


	//   ....[99]....
        /*024c*/ 	.word	0x0500008b


	//   ....[100]....
        /*0250*/ 	.word	0x0500008b


	//   ....[101]....
        /*0254*/ 	.word	0x0500008b


	//   ....[102]....
        /*0258*/ 	.word	0x0500008b


	//   ....[103]....
        /*025c*/ 	.word	0x0500008b


	//   ....[104]....
        /*0260*/ 	.word	0x0500008b


	//   ....[105]....
        /*0264*/ 	.word	0x0500008b


	//   ....[106]....
        /*0268*/ 	.word	0x0500008b


	//   ....[107]....
        /*026c*/ 	.word	0x0500008b


	//   ....[108]....
        /*0270*/ 	.word	0x0500008b


	//   ....[109]....
        /*0274*/ 	.word	0x0500008b


	//   ....[110]....
        /*0278*/ 	.word	0x0500008b


	//   ....[111]....
        /*027c*/ 	.word	0x0500008b


	//   ....[112]....
        /*0280*/ 	.word	0x0500008b


	//   ....[113]....
        /*0284*/ 	.word	0x0500008b


	//   ....[114]....
        /*0288*/ 	.word	0x0500008b


	//   ....[115]....
        /*028c*/ 	.word	0x0500008b


	//   ....[116]....
        /*0290*/ 	.word	0x0500008b


	//   ....[117]....
        /*0294*/ 	.word	0x0500008b


	//   ....[118]....
        /*0298*/ 	.word	0x0500008b


	//   ....[119]....
        /*029c*/ 	.word	0x0500008b


	//   ....[120]....
        /*02a0*/ 	.word	0x0500008b


	//   ....[121]....
        /*02a4*/ 	.word	0x0500008b


	//   ....[122]....
        /*02a8*/ 	.word	0x0500008b


	//   ....[123]....
        /*02ac*/ 	.word	0x0500008b


	//   ....[124]....
        /*02b0*/ 	.word	0x0500008b


	//   ....[125]....
        /*02b4*/ 	.word	0x0500008b


	//   ....[126]....
        /*02b8*/ 	.word	0x0500008b


	//   ....[127]....
        /*02bc*/ 	.word	0x0500008b


	//   ....[128]....
        /*02c0*/ 	.word	0x0500008b


	//   ....[129]....
        /*02c4*/ 	.word	0x0500008b


	//   ....[130]....
        /*02c8*/ 	.word	0x0500008b


	//   ....[131]....
        /*02cc*/ 	.word	0x0500008b


	//   ....[132]....
        /*02d0*/ 	.word	0x0500008b


	//   ....[133]....
        /*02d4*/ 	.word	0x0500008b


	//   ....[134]....
        /*02d8*/ 	.word	0x0500008b


	//   ....[135]....
        /*02dc*/ 	.word	0x0500008b


	//   ....[136]....
        /*02e0*/ 	.word	0x0500008b


	//   ....[137]....
        /*02e4*/ 	.word	0x0500008b


	//   ....[138]....
        /*02e8*/ 	.word	0x0500008b


	//   ....[139]....
        /*02ec*/ 	.word	0x0500008b


	//   ....[140]....
        /*02f0*/ 	.word	0x0500008b


	//   ....[141]....
        /*02f4*/ 	.word	0x0500008b


	//   ....[142]....
        /*02f8*/ 	.word	0x0500008b


	//   ....[143]....
        /*02fc*/ 	.word	0x0500008b


	//   ....[144]....
        /*0300*/ 	.word	0x0500008b


	//   ....[145]....
        /*0304*/ 	.word	0x0500008b


	//   ....[146]....
        /*0308*/ 	.word	0x0500008b


	//   ....[147]....
        /*030c*/ 	.word	0x0500008b


	//   ....[148]....
        /*0310*/ 	.word	0x0500008b


	//   ....[149]....
        /*0314*/ 	.word	0x0500008b


	//   ....[150]....
        /*0318*/ 	.word	0x0500008b


	//   ....[151]....
        /*031c*/ 	.word	0x0500008b


	//   ....[152]....
        /*0320*/ 	.word	0x0500008b


	//   ....[153]....
        /*0324*/ 	.word	0x0500008b


	//   ....[154]....
        /*0328*/ 	.word	0x0500008b


	//   ....[155]....
        /*032c*/ 	.word	0x0500008b


	//   ....[156]....
        /*0330*/ 	.word	0x0500008b


	//   ....[157]....
        /*0334*/ 	.word	0x0500008b


	//   ....[158]....
        /*0338*/ 	.word	0x0500008b


	//   ....[159]....
        /*033c*/ 	.word	0x0500008b


	//   ....[160]....
        /*0340*/ 	.word	0x0500008b


	//----- nvinfo : EIATTR_COOP_GROUP_INSTR_OFFSETS
	.align		4
.L_1539:
        /*0344*/ 	.byte	0x04, 0x28
        /*0346*/ 	.short	(.L_1541 - .L_1540)


	//   ....[0]....
.L_1540:
        /*0348*/ 	.word	0x00000ae0


	//   ....[1]....
        /*034c*/ 	.word	0x00000bf0


	//   ....[2]....
        /*0350*/ 	.word	0x00000da0


	//   ....[3]....
        /*0354*/ 	.word	0x00003ab0


	//   ....[4]....
        /*0358*/ 	.word	0x000056a0


	//   ....[5]....
        /*035c*/ 	.word	0x000056b0


	//   ....[6]....
        /*0360*/ 	.word	0x000056c0


	//   ....[7]....
        /*0364*/ 	.word	0x00005710


	//   ....[8]....
        /*0368*/ 	.word	0x00005760


	//   ....[9]....
        /*036c*/ 	.word	0x00005770


	//   ....[10]....
        /*0370*/ 	.word	0x000057a0


	//   ....[11]....
        /*0374*/ 	.word	0x000057d0


	//   ....[12]....
        /*0378*/ 	.word	0x00005820


	//   ....[13]....
        /*037c*/ 	.word	0x00005870


	//   ....[14]....
        /*0380*/ 	.word	0x00005880


	//   ....[15]....
        /*0384*/ 	.word	0x00005890


	//   ....[16]....
        /*0388*/ 	.word	0x00005940


	//   ....[17]....
        /*038c*/ 	.word	0x00005950


	//   ....[18]....
        /*0390*/ 	.word	0x00005960


	//   ....[19]....
        /*0394*/ 	.word	0x00005970


	//   ....[20]....
        /*0398*/ 	.word	0x00005a20


	//   ....[21]....
        /*039c*/ 	.word	0x00005a30


	//   ....[22]....
        /*03a0*/ 	.word	0x00005a40


	//   ....[23]....
        /*03a4*/ 	.word	0x00005a50


	//   ....[24]....
        /*03a8*/ 	.word	0x00005bb0


	//   ....[25]....
        /*03ac*/ 	.word	0x00005bc0


	//   ....[26]....
        /*03b0*/ 	.word	0x00005bd0


	//   ....[27]....
        /*03b4*/ 	.word	0x00005be0


	//   ....[28]....
        /*03b8*/ 	.word	0x00005bf0


	//   ....[29]....
        /*03bc*/ 	.word	0x00005c00


	//   ....[30]....
        /*03c0*/ 	.word	0x00005c10


	//   ....[31]....
        /*03c4*/ 	.word	0x00005c20


	//   ....[32]....
        /*03c8*/ 	.word	0x00007220


	//   ....[33]....
        /*03cc*/ 	.word	0x00007230


	//   ....[34]....
        /*03d0*/ 	.word	0x00007240


	//   ....[35]....
        /*03d4*/ 	.word	0x00007250


	//   ....[36]....
        /*03d8*/ 	.word	0x00007370


	//   ....[37]....
        /*03dc*/ 	.word	0x00007380


	//   ....[38]....
        /*03e0*/ 	.word	0x00007390


	//   ....[39]....
        /*03e4*/ 	.word	0x000073a0


	//   ....[40]....
        /*03e8*/ 	.word	0x000074c0


	//   ....[41]....
        /*03ec*/ 	.word	0x000074d0


	//   ....[42]....
        /*03f0*/ 	.word	0x000074e0


	//   ....[43]....
        /*03f4*/ 	.word	0x000074f0


	//   ....[44]....
        /*03f8*/ 	.word	0x00007610


	//   ....[45]....
        /*03fc*/ 	.word	0x00007620


	//   ....[46]....
        /*0400*/ 	.word	0x00007630


	//   ....[47]....
        /*0404*/ 	.word	0x00007640


	//   ....[48]....
        /*0408*/ 	.word	0x00007760


	//   ....[49]....
        /*040c*/ 	.word	0x00007770


	//   ....[50]....
        /*0410*/ 	.word	0x00007780


	//   ....[51]....
        /*0414*/ 	.word	0x00007790


	//   ....[52]....
        /*0418*/ 	.word	0x000078b0


	//   ....[53]....
        /*041c*/ 	.word	0x000078c0


	//   ....[54]....
        /*0420*/ 	.word	0x000078d0


	//   ....[55]....
        /*0424*/ 	.word	0x000078e0


	//   ....[56]....
        /*0428*/ 	.word	0x000078f0


	//   ....[57]....
        /*042c*/ 	.word	0x00007900


	//   ....[58]....
        /*0430*/ 	.word	0x00007940


	//   ....[59]....
        /*0434*/ 	.word	0x00007970


	//   ....[60]....
        /*0438*/ 	.word	0x000079b0


	//   ....[61]....
        /*043c*/ 	.word	0x000079d0


	//   ....[62]....
        /*0440*/ 	.word	0x000079f0


	//   ....[63]....
        /*0444*/ 	.word	0x00007a00


	//   ....[64]....
        /*0448*/ 	.word	0x0000ac90


	//   ....[65]....
        /*044c*/ 	.word	0x0000acd0


	//   ....[66]....
        /*0450*/ 	.word	0x0000ad10


	//   ....[67]....
        /*0454*/ 	.word	0x0000ad50


	//   ....[68]....
        /*0458*/ 	.word	0x0000af70


	//   ....[69]....
        /*045c*/ 	.word	0x0000afb0


	//   ....[70]....
        /*0460*/ 	.word	0x0000aff0


	//   ....[71]....
        /*0464*/ 	.word	0x0000b030


	//   ....[72]....
        /*0468*/ 	.word	0x0000b0c0


	//   ....[73]....
        /*046c*/ 	.word	0x0000b0e0


	//   ....[74]....
        /*0470*/ 	.word	0x0000b100


	//   ....[75]....
        /*0474*/ 	.word	0x0000b120


	//   ....[76]....
        /*0478*/ 	.word	0x0000b150


	//   ....[77]....
        /*047c*/ 	.word	0x0000b170


	//   ....[78]....
        /*0480*/ 	.word	0x0000b190


	//   ....[79]....
        /*0484*/ 	.word	0x0000b1b0


	//   ....[80]....
        /*0488*/ 	.word	0x0000b1e0


	//   ....[81]....
        /*048c*/ 	.word	0x0000b200


	//   ....[82]....
        /*0490*/ 	.word	0x0000b220


	//   ....[83]....
        /*0494*/ 	.word	0x0000b230


	//   ....[84]....
        /*0498*/ 	.word	0x0000ba70


	//   ....[85]....
        /*049c*/ 	.word	0x0000be90


	//   ....[86]....
        /*04a0*/ 	.word	0x0000c470


	//   ....[87]....
        /*04a4*/ 	.word	0x0000c700


	//   ....[88]....
        /*04a8*/ 	.word	0x0000c720


	//   ....[89]....
        /*04ac*/ 	.word	0x0000c750


	//   ....[90]....
        /*04b0*/ 	.word	0x0000c790


	//   ....[91]....
        /*04b4*/ 	.word	0x0000c7b0


	//   ....[92]....
        /*04b8*/ 	.word	0x0000c9c0


	//   ....[93]....
        /*04bc*/ 	.word	0x0000c9e0


	//   ....[94]....
        /*04c0*/ 	.word	0x0000ca10


	//   ....[95]....
        /*04c4*/ 	.word	0x0000ca50


	//   ....[96]....
        /*04c8*/ 	.word	0x0000ca70


	//   ....[97]....
        /*04cc*/ 	.word	0x0000cf10


	//   ....[98]....
        /*04d0*/ 	.word	0x0000cf60


	//   ....[99]....
        /*04d4*/ 	.word	0x0000cfb0


	//   ....[100]....
        /*04d8*/ 	.word	0x0000d000


	//   ....[101]....
        /*04dc*/ 	.word	0x0000d110


	//   ....[102]....
        /*04e0*/ 	.word	0x0000d160


	//   ....[103]....
        /*04e4*/ 	.word	0x0000d1b0


	//   ....[104]....
        /*04e8*/ 	.word	0x0000d200


	//   ....[105]....
        /*04ec*/ 	.word	0x0000d310


	//   ....[106]....
        /*04f0*/ 	.word	0x0000d360


	//   ....[107]....
        /*04f4*/ 	.word	0x0000d3b0


	//   ....[108]....
        /*04f8*/ 	.word	0x0000d400


	//   ....[109]....
        /*04fc*/ 	.word	0x0000d510


	//   ....[110]....
        /*0500*/ 	.word	0x0000d560


	//   ....[111]....
        /*0504*/ 	.word	0x0000d5b0


	//   ....[112]....
        /*0508*/ 	.word	0x0000d600


	//   ....[113]....
        /*050c*/ 	.word	0x0000d710


	//   ....[114]....
        /*0510*/ 	.word	0x0000d760


	//   ....[115]....
        /*0514*/ 	.word	0x0000d7b0


	//   ....[116]....
        /*0518*/ 	.word	0x0000d800


	//   ....[117]....
        /*051c*/ 	.word	0x0000d8a0


	//   ....[118]....
        /*0520*/ 	.word	0x0000d940


	//   ....[119]....
        /*0524*/ 	.word	0x0000d9e0


	//   ....[120]....
        /*0528*/ 	.word	0x0000da80


	//   ....[121]....
        /*052c*/ 	.word	0x0000db20


	//   ....[122]....
        /*0530*/ 	.word	0x0000dbc0


	//   ....[123]....
        /*0534*/ 	.word	0x0000dc10


	//   ....[124]....
        /*0538*/ 	.word	0x0000dc60


	//   ....[125]....
        /*053c*/ 	.word	0x0000dcb0


	//   ....[126]....
        /*0540*/ 	.word	0x0000dd10


	//   ....[127]....
        /*0544*/ 	.word	0x0000dd60


	//   ....[128]....
        /*0548*/ 	.word	0x0000ddb0


	//   ....[129]....
        /*054c*/ 	.word	0x0000de40


	//   ....[130]....
        /*0550*/ 	.word	0x0000de90


	//   ....[131]....
        /*0554*/ 	.word	0x0000dee0


	//   ....[132]....
        /*0558*/ 	.word	0x0000df30


	//   ....[133]....
        /*055c*/ 	.word	0x0000dfc0


	//   ....[134]....
        /*0560*/ 	.word	0x0000e050


	//   ....[135]....
        /*0564*/ 	.word	0x0000e0a0


	//   ....[136]....
        /*0568*/ 	.word	0x0000e0f0


	//   ....[137]....
        /*056c*/ 	.word	0x0000e190


	//   ....[138]....
        /*0570*/ 	.word	0x0000e220


	//   ....[139]....
        /*0574*/ 	.word	0x0000e270


	//   ....[140]....
        /*0578*/ 	.word	0x0000e2c0


	//   ....[141]....
        /*057c*/ 	.word	0x0000e360


	//   ....[142]....
        /*0580*/ 	.word	0x0000e3f0


	//   ....[143]....
        /*0584*/ 	.word	0x0000e440


	//   ....[144]....
        /*0588*/ 	.word	0x0000e490


	//   ....[145]....
        /*058c*/ 	.word	0x0000e530


	//   ....[146]....
        /*0590*/ 	.word	0x0000e5c0


	//   ....[147]....
        /*0594*/ 	.word	0x0000e610


	//   ....[148]....
        /*0598*/ 	.word	0x0000e660


	//   ....[149]....
        /*059c*/ 	.word	0x0000e700


	//   ....[150]....
        /*05a0*/ 	.word	0x0000e7b0


	//   ....[151]....
        /*05a4*/ 	.word	0x0000e800


	//   ....[152]....
        /*05a8*/ 	.word	0x0000e900


	//   ....[153]....
        /*05ac*/ 	.word	0x0000e960


	//   ....[154]....
        /*05b0*/ 	.word	0x0000e9b0


	//   ....[155]....
        /*05b4*/ 	.word	0x0000ea00


	//   ....[156]....
        /*05b8*/ 	.word	0x0000ea50


	//   ....[157]....
        /*05bc*/ 	.word	0x0000eaa0


	//   ....[158]....
        /*05c0*/ 	.word	0x0000eaf0


	//   ....[159]....
        /*05c4*/ 	.word	0x0000eb40


	//   ....[160]....
        /*05c8*/ 	.word	0x0000eb90


	//----- nvinfo : EIATTR_VRC_CTA_INIT_COUNT
	.align		4
.L_1541:
        /*05cc*/ 	.byte	0x02, 0x4a
	.zero		1
	.zero		1


	//----- nvinfo : EIATTR_EXIT_INSTR_OFFSETS
	.align		4
        /*05d0*/ 	.byte	0x04, 0x1c
        /*05d2*/ 	.short	(.L_1543 - .L_1542)


	//   ....[0]....
.L_1542:
        /*05d4*/ 	.word	0x0000cbb0


	//   ....[1]....
        /*05d8*/ 	.word	0x0000ceb0


	//----- nvinfo : EIATTR_MAX_THREADS
	.align		4
.L_1543:
        /*05dc*/ 	.byte	0x04, 0x05
        /*05de*/ 	.short	(.L_1545 - .L_1544)
.L_1544:
        /*05e0*/ 	.word	0x00000080
        /*05e4*/ 	.word	0x00000001
        /*05e8*/ 	.word	0x00000001


	//----- nvinfo : EIATTR_CRS_STACK_SIZE
	.align		4
.L_1545:
        /*05ec*/ 	.byte	0x04, 0x1e
        /*05ee*/ 	.short	(.L_1547 - .L_1546)
.L_1546:
        /*05f0*/ 	.word	0x00000000


	//----- nvinfo : EIATTR_CBANK_PARAM_SIZE
	.align		4
.L_1547:
        /*05f4*/ 	.byte	0x03, 0x19
        /*05f6*/ 	.short	0x01f0


	//----- nvinfo : EIATTR_PARAM_CBANK
	.align		4
        /*05f8*/ 	.byte	0x04, 0x0a
        /*05fa*/ 	.short	(.L_1549 - .L_1548)
	.align		4
.L_1548:
        /*05fc*/ 	.word	index@(.nv.constant0._Z25selective_scan_bwd_kernelI32Selective_Scan_bwd_kernel_traitsILi128ELi16ELb1ELb1ELb0ELb1ELb0EfN3c107complexIfEEEEv12SSMParamsBwd)
        /*0600*/ 	.short	0x0380
        /*0602*/ 	.short	0x01f0


	//----- nvinfo : EIATTR_SW_WAR
	.align		4
.L_1549:
        /*0604*/ 	.byte	0x04, 0x36
        /*0606*/ 	.short	(.L_1551 - .L_1550)
.L_1550:
        /*0608*/ 	.word	0x00000008
.L_1551:


//--------------------- .nv.info._Z25selective_scan_bwd_kernelI32Selective_Scan_bwd_kernel_traitsILi128ELi16ELb1ELb1ELb0ELb1ELb1EfN3c107complexIfEEEEv12SSMParamsBwd --------------------------
	.section	.nv.info._Z25selective_scan_bwd_kernelI32Selective_Scan_bwd_kernel_traitsILi128ELi16ELb1ELb1ELb0ELb1ELb1EfN3c107complexIfEEEEv12SSMParamsBwd,"",@"SHT_CUDA_INFO"
	.sectionflags	@""
	.align	4


	//----- nvinfo : EIATTR_CUDA_API_VERSION
	.align		4
        /*0000*/ 	.byte	0x04, 0x37
        /*0002*/ 	.short	(.L_1553 - .L_1552)
.L_1552:
        /*0004*/ 	.word	0x00000082


	//----- nvinfo : EIATTR_KPARAM_INFO
	.align		4
.L_1553:
        /*0008*/ 	.byte	0x04, 0x17
        /*000a*/ 	.short	(.L_1555 - .L_1554)
.L_1554:
        /*000c*/ 	.word	0x00000000
        /*0010*/ 	.short	0x0000
        /*0012*/ 	.short	0x0000
        /*0014*/ 	.byte	0x00, 0xf0, 0xc1, 0x07


	//----- nvinfo : EIATTR_SPARSE_MMA_MASK
	.align		4
.L_1555:
        /*0018*/ 	.byte	0x03, 0x50
        /*001a*/ 	.short	0x0000


	//----- nvinfo : EIATTR_MAXREG_COUNT
	.align		4
        /*001c*/ 	.byte	0x03, 0x1b
        /*001e*/ 	.short	0x00ff


	//----- nvinfo : EIATTR_NUM_BARRIERS
	.align		4
        /*0020*/ 	.byte	0x02, 0x4c
        /*0022*/ 	.byte	0x01
	.zero		1


	//----- nvinfo : EIATTR_ANNOTATIONS
	.align		4
        /*0024*/ 	.byte	0x04, 0x55
        /*0026*/ 	.short	(.L_1557 - .L_1556)


	//   ....[0]....
.L_1556:
        /* <DEDUP_REMOVED lines=10> */


	//----- nvinfo : EIATTR_MERCURY_ISA_VERSION
	.align		4
.L_1557:
        /*00b8*/ 	.byte	0x03, 0x5f
        /*00ba*/ 	.short	0x0101


	//----- nvinfo : EIATTR_COOP_GROUP_MASK_REGIDS
	.align		4
        /*00bc*/ 	.byte	0x04, 0x29
        /*00be*/ 	.short	(.L_1559 - .L_1558)


	//   ....[0]....
.L_1558:
        /*00c0*/ 	.word	0xffffffff


	//   ....[1]....
        /*00c4*/ 	.word	0xffffffff


	//   ....[2]....
        /*00c8*/ 	.word	0xffffffff


	//   ....[3]....
        /*00cc*/ 	.word	0xffffffff


	//   ....[4]....
        /*00d0*/ 	.word	0xffffffff


	//   ....[5]....
        /*00d4*/ 	.word	0xffffffff


	//   ....[6]....
        /*00d8*/ 	.word	0xffffffff


	//   ....[7]....
        /*00dc*/ 	.word	0xffffffff


	//   ....[8]....
        /*00e0*/ 	.word	0xffffffff


	//   ....[9]....
        /*00e4*/ 	.word	0xffffffff


	//   ....[10]....
        /*00e8*/ 	.word	0xffffffff


	//   ....[11]....
        /*00ec*/ 	.word	0xffffffff


	//   ....[12]....
        /*00f0*/ 	.word	0xffffffff


	//   ....[13]....
        /*00f4*/ 	.word	0xffffffff


	//   ....[14]....
        /*00f8*/ 	.word	0xffffffff


	//   ....[15]....
        /*00fc*/ 	.word	0xffffffff


	//   ....[16]....
        /*0100*/ 	.word	0xffffffff


	//   ....[17]....
        /*0104*/ 	.word	0xffffffff


	//   ....[18]....
        /*0108*/ 	.word	0xffffffff


	//   ....[19]....
        /*010c*/ 	.word	0xffffffff


	//   ....[20]....
        /*0110*/ 	.word	0xffffffff


	//   ....[21]....
        /*0114*/ 	.word	0xffffffff


	//   ....[22]....
        /*0118*/ 	.word	0xffffffff


	//   ....[23]....
        /*011c*/ 	.word	0xffffffff


	//   ....[24]....
        /*0120*/ 	.word	0xffffffff


	//   ....[25]....
        /*0124*/ 	.word	0xffffffff


	//   ....[26]....
        /*0128*/ 	.word	0xffffffff


	//   ....[27]....
        /*012c*/ 	.word	0xffffffff


	//   ....[28]....
        /*0130*/ 	.word	0xffffffff


	//   ....[29]....
        /*0134*/ 	.word	0xffffffff


	//   ....[30]....
        /*0138*/ 	.word	0xffffffff


	//   ....[31]....
        /*013c*/ 	.word	0xffffffff


	//   ....[32]....
        /*0140*/ 	.word	0xffffffff


	//   ....[33]....
        /*0144*/ 	.word	0xffffffff


	//   ....[34]....
        /*0148*/ 	.word	0xffffffff


	//   ....[35]....
        /*014c*/ 	.word	0xffffffff


	//   ....[36]....
        /*0150*/ 	.word	0xffffffff


	//   ....[37]....
        /*0154*/ 	.word	0xffffffff


	//   ....[38]....
        /*0158*/ 	.word	0xffffffff


	//   ....[39]....
        /*015c*/ 	.word	0xffffffff


	//   ....[40]....
        /*0160*/ 	.word	0xffffffff


	//   ....[41]....
        /*0164*/ 	.word	0xffffffff


	//   ....[42]....
        /*0168*/ 	.word	0xffffffff


	//   ....[43]....
        /*016c*/ 	.word	0xffffffff


	//   ....[44]....
        /*0170*/ 	.word	0xffffffff


	//   ....[45]....
        /*0174*/ 	.word	0xffffffff


	//   ....[46]....
        /*0178*/ 	.word	0xffffffff


	//   ....[47]....
        /*017c*/ 	.word	0xffffffff


	//   ....[48]....
        /*0180*/ 	.word	0xffffffff


	//   ....[49]....
        /*0184*/ 	.word	0xffffffff


	//   ....[50]....
        /*0188*/ 	.word	0xffffffff


	//   ....[51]....
        /*018c*/ 	.word	0xffffffff


	//   ....[52]....
        /*0190*/ 	.word	0xffffffff


	//   ....[53]....
        /*0194*/ 	.word	0xffffffff


	//   ....[54]....
        /*0198*/ 	.word	0xffffffff


	//   ....[55]....
        /*019c*/ 	.word	0xffffffff


	//   ....[56]....
        /*01a0*/ 	.word	0xffffffff


	//   ....[57]....
        /*01a4*/ 	.word	0xffffffff


	//   ....[58]....
        /*01a8*/ 	.word	0xffffffff


	//   ....[59]....
        /*01ac*/ 	.word	0xffffffff


	//   ....[60]....
        /*01b0*/ 	.word	0xffffffff


	//   ....[61]....
        /*01b4*/ 	.word	0xffffffff


	//   ....[62]....
        /*01b8*/ 	.word	0xffffffff


	//   ....[63]....
        /*01bc*/ 	.word	0xffffffff


	//   ....[64]....
        /*01c0*/ 	.word	0xffffffff


	//   ....[65]....
        /*01c4*/ 	.word	0xffffffff


	//   ....[66]....
        /*01c8*/ 	.word	0xffffffff


	//   ....[67]....
        /*01cc*/ 	.word	0xffffffff


	//   ....[68]....
        /*01d0*/ 	.word	0xffffffff


	//   ....[69]....
        /*01d4*/ 	.word	0xffffffff


	//   ....[70]....
        /*01d8*/ 	.word	0xffffffff


	//   ....[71]....
        /*01dc*/ 	.word	0xffffffff


	//   ....[72]....
        /*01e0*/ 	.word	0xffffffff


	//   ....[73]....
        /*01e4*/ 	.word	0xffffffff


	//   ....[74]....
        /*01e8*/ 	.word	0xffffffff


	//   ....[75]....
        /*01ec*/ 	.word	0xffffffff


	//   ....[76]....
        /*01f0*/ 	.word	0xffffffff


	//   ....[77]....
        /*01f4*/ 	.word	0xffffffff


	//   ....[78]....
        /*01f8*/ 	.word	0xffffffff


	//   ....[79]....
        /*01fc*/ 	.word	0xffffffff


	//   ....[80]....
        /*0200*/ 	.word	0xffffffff


	//   ....[81]....
        /*0204*/ 	.word	0xffffffff


	//   ....[82]....
        /*0208*/ 	.word	0xffffffff


	//   ....[83]....
        /*020c*/ 	.word	0xffffffff


	//   ....[84]....
        /*0210*/ 	.word	0xffffffff


	//   ....[85]....
        /*0214*/ 	.word	0xffffffff


	//   ....[86]....
        /*0218*/ 	.word	0xffffffff


	//   ....[87]....
        /*021c*/ 	.word	0xffffffff


	//   ....[88]....
        /*0220*/ 	.word	0xffffffff


	//   ....[89]....
        /*0224*/ 	.word	0xffffffff


	//   ....[90]....
        /*0228*/ 	.word	0xffffffff


	//   ....[91]....
        /*022c*/ 	.word	0xffffffff


	//   ....[92]....
        /*0230*/ 	.word	0xffffffff


	//   ....[93]....
        /*0234*/ 	.word	0xffffffff


	//   ....[94]....
        /*0238*/ 	.word	0xffffffff


	//   ....[95]....
        /*023c*/ 	.word	0xffffffff


	//   ....[96]....
        /*0240*/ 	.word	0xffffffff


	//   ....[97]....
        /*0244*/ 	.word	0xffffffff


	//   ....[98]....
        /*0248*/ 	.word	0xffffffff


	//   ....[99]....
        /*024c*/ 	.word	0xffffffff


	//   ....[100]....
        /*0250*/ 	.word	0xffffffff


	//   ....[101]....
        /*0254*/ 	.word	0x0500008b


	//   ....[102]....
        /*0258*/ 	.word	0x0500008b


	//   ....[103]....
        /*025c*/ 	.word	0x0500008b


	//   ....[104]....
        /*0260*/ 	.word	0x0500008b


	//   ....[105]....
        /*0264*/ 	.word	0x0500008b


	//   ....[106]....
        /*0268*/ 	.word	0x0500008b


	//   ....[107]....
        /*026c*/ 	.word	0x0500008b


	//   ....[108]....
        /*0270*/ 	.word	0x0500008b


	//   ....[109]....
        /*0274*/ 	.word	0x0500008b


	//   ....[110]....
        /*0278*/ 	.word	0x0500008b


	//   ....[111]....
        /*027c*/ 	.word	0x0500008b


	//   ....[112]....
        /*0280*/ 	.word	0x0500008b


	//   ....[113]....
        /*0284*/ 	.word	0x0500008b


	//   ....[114]....
        /*0288*/ 	.word	0x0500008b


	//   ....[115]....
        /*028c*/ 	.word	0x0500008b


	//   ....[116]....
        /*0290*/ 	.word	0x0500008b


	//   ....[117]....
        /*0294*/ 	.word	0x0500008b


	//   ....[118]....
        /*0298*/ 	.word	0x0500008b


	//   ....[119]....
        /*029c*/ 	.word	0x0500008b


	//   ....[120]....
        /*02a0*/ 	.word	0x0500008b


	//   ....[121]....
        /*02a4*/ 	.word	0x0500008b


	//   ....[122]....
        /*02a8*/ 	.word	0x0500008b


	//   ....[123]....
        /*02ac*/ 	.word	0x0500008b


	//   ....[124]....
        /*02b0*/ 	.word	0x0500008b


	//   ....[125]....
        /*02b4*/ 	.word	0x0500008b


	//   ....[126]....
        /*02b8*/ 	.word	0x0500008b


	//   ....[127]....
        /*02bc*/ 	.word	0x0500008b


	//   ....[128]....
        /*02c0*/ 	.word	0x0500008b


	//   ....[129]....
        /*02c4*/ 	.word	0x0500008b


	//   ....[130]....
        /*02c8*/ 	.word	0x0500008b


	//   ....[131]....
        /*02cc*/ 	.word	0x0500008b


	//   ....[132]....
        /*02d0*/ 	.word	0x0500008b


	//   ....[133]....
        /*02d4*/ 	.word	0x0500008b


	//   ....[134]....
        /*02d8*/ 	.word	0x0500008b


	//   ....[135]....
        /*02dc*/ 	.word	0x0500008b


	//   ....[136]....
        /*02e0*/ 	.word	0x0500008b


	//   ....[137]....
        /*02e4*/ 	.word	0x0500008b


	//   ....[138]....
        /*02e8*/ 	.word	0x0500008b


	//   ....[139]....
        /*02ec*/ 	.word	0x0500008b


	//   ....[140]....
        /*02f0*/ 	.word	0x0500008b


	//   ....[141]....
        /*02f4*/ 	.word	0x0500008b


	//   ....[142]....
        /*02f8*/ 	.word	0x0500008b


	//   ....[143]....
        /*02fc*/ 	.word	0x0500008b


	//   ....[144]....
        /*0300*/ 	.word	0x0500008b


	//   ....[145]....
        /*0304*/ 	.word	0x0500008b


	//   ....[146]....
        /*0308*/ 	.word	0x0500008b


	//   ....[147]....
        /*030c*/ 	.word	0x0500008b


	//   ....[148]....
        /*0310*/ 	.word	0x0500008b


	//   ....[149]....
        /*0314*/ 	.word	0x0500008b


	//   ....[150]....
        /*0318*/ 	.word	0x0500008b


	//   ....[151]....
        /*031c*/ 	.word	0x0500008b


	//   ....[152]....
        /*0320*/ 	.word	0x0500008b


	//   ....[153]....
        /*0324*/ 	.word	0x0500008b


	//   ....[154]....
        /*0328*/ 	.word	0x0500008b


	//   ....[155]....
        /*032c*/ 	.word	0x0500008b


	//   ....[156]....
        /*0330*/ 	.word	0x0500008b


	//   ....[157]....
        /*0334*/ 	.word	0x0500008b


	//   ....[158]....
        /*0338*/ 	.word	0x0500008b


	//   ....[159]....
        /*033c*/ 	.word	0x0500008b


	//   ....[160]....
        /*0340*/ 	.word	0x0500008b


	//   ....[161]....
        /*0344*/ 	.word	0x0500008b


	//   ....[162]....
        /*0348*/ 	.word	0x0500008b


	//   ....[163]....
        /*034c*/ 	.word	0x0500008b


	//   ....[164]....
        /*0350*/ 	.word	0x0500008b


	//----- nvinfo : EIATTR_COOP_GROUP_INSTR_OFFSETS
	.align		4
.L_1559:
        /*0354*/ 	.byte	0x04, 0x28
        /*0356*/ 	.short	(.L_1561 - .L_1560)


	//   ....[0]....
.L_1560:
        /*0358*/ 	.word	0x00000a90


	//   ....[1]....
        /*035c*/ 	.word	0x00000ba0


	//   ....[2]....
        /*0360*/ 	.word	0x00000d70


	//   ....[3]....
        /*0364*/ 	.word	0x00003250


	//   ....[4]....
        /*0368*/ 	.word	0x00003740


	//   ....[5]....
        /*036c*/ 	.word	0x00003e70


	//   ....[6]....
        /*0370*/ 	.word	0x000041d0


	//   ....[7]....
        /*0374*/ 	.word	0x00004cb0


	//   ....[8]....
        /*0378*/ 	.word	0x000068a0


	//   ....[9]....
        /*037c*/ 	.word	0x000068b0


	//   ....[10]....
        /*0380*/ 	.word	0x000068c0


	//   ....[11]....
        /*0384*/ 	.word	0x00006910


	//   ....[12]....
        /*0388*/ 	.word	0x00006960


	//   ....[13]....
        /*038c*/ 	.word	0x00006970


	//   ....[14]....
        /*0390*/ 	.word	0x000069a0


	//   ....[15]....
        /*0394*/ 	.word	0x000069d0


	//   ....[16]....
        /*0398*/ 	.word	0x00006a20


	//   ....[17]....
        /*039c*/ 	.word	0x00006a70


	//   ....[18]....
        /*03a0*/ 	.word	0x00006a80


	//   ....[19]....
        /*03a4*/ 	.word	0x00006a90


	//   ....[20]....
        /*03a8*/ 	.word	0x00006b40


	//   ....[21]....
        /*03ac*/ 	.word	0x00006b50


	//   ....[22]....
        /*03b0*/ 	.word	0x00006b60


	//   ....[23]....
        /*03b4*/ 	.word	0x00006b70


	//   ....[24]....
        /*03b8*/ 	.word	0x00006c20


	//   ....[25]....
        /*03bc*/ 	.word	0x00006c30


	//   ....[26]....
        /*03c0*/ 	.word	0x00006c40


	//   ....[27]....
        /*03c4*/ 	.word	0x00006c50


	//   ....[28]....
        /*03c8*/ 	.word	0x00006db0


	//   ....[29]....
        /*03cc*/ 	.word	0x00006dc0


	//   ....[30]....
        /*03d0*/ 	.word	0x00006dd0


	//   ....[31]....
        /*03d4*/ 	.word	0x00006de0


	//   ....[32]....
        /*03d8*/ 	.word	0x00006df0


	//   ....[33]....
        /*03dc*/ 	.word	0x00006e00


	//   ....[34]....
        /*03e0*/ 	.word	0x00006e10


	//   ....[35]....
        /*03e4*/ 	.word	0x00006e20


	//   ....[36]....
        /*03e8*/ 	.word	0x00008420


	//   ....[37]....
        /*03ec*/ 	.word	0x00008430


	//   ....[38]....
        /*03f0*/ 	.word	0x00008440


	//   ....[39]....
        /*03f4*/ 	.word	0x00008450


	//   ....[40]....
        /*03f8*/ 	.word	0x00008570


	//   ....[41]....
        /*03fc*/ 	.word	0x00008580


	//   ....[42]....
        /*0400*/ 	.word	0x00008590


	//   ....[43]....
        /*0404*/ 	.word	0x000085a0


	//   ....[44]....
        /*0408*/ 	.word	0x000086c0


	//   ....[45]....
        /*040c*/ 	.word	0x000086d0


	//   ....[46]....
        /*0410*/ 	.word	0x000086e0


	//   ....[47]....
        /*0414*/ 	.word	0x000086f0


	//   ....[48]....
        /*0418*/ 	.word	0x00008810


	//   ....[49]....
        /*041c*/ 	.word	0x00008820


	//   ....[50]....
        /*0420*/ 	.word	0x00008830


	//   ....[51]....
        /*0424*/ 	.word	0x00008840


	//   ....[52]....
        /*0428*/ 	.word	0x00008960


	//   ....[53]....
        /*042c*/ 	.word	0x00008970


	//   ....[54]....
        /*0430*/ 	.word	0x00008980


	//   ....[55]....
        /*0434*/ 	.word	0x00008990


	//   ....[56]....
        /*0438*/ 	.word	0x00008ab0


	//   ....[57]....
        /*043c*/ 	.word	0x00008ac0


	//   ....[58]....
        /*0440*/ 	.word	0x00008ad0


	//   ....[59]....
        /*0444*/ 	.word	0x00008ae0


	//   ....[60]....
        /*0448*/ 	.word	0x00008af0


	//   ....[61]....
        /*044c*/ 	.word	0x00008b00


	//   ....[62]....
        /*0450*/ 	.word	0x00008b40


	//   ....[63]....
        /*0454*/ 	.word	0x00008b70


	//   ....[64]....
        /*0458*/ 	.word	0x00008bb0


	//   ....[65]....
        /*045c*/ 	.word	0x00008bd0


	//   ....[66]....
        /*0460*/ 	.word	0x00008bf0


	//   ....[67]....
        /*0464*/ 	.word	0x00008c00


	//   ....[68]....
        /*0468*/ 	.word	0x0000be90


	//   ....[69]....
        /*046c*/ 	.word	0x0000bed0


	//   ....[70]....
        /*0470*/ 	.word	0x0000bf10


	//   ....[71]....
        /*0474*/ 	.word	0x0000bf50


	//   ....[72]....
        /*0478*/ 	.word	0x0000c170


	//   ....[73]....
        /*047c*/ 	.word	0x0000c1b0


	//   ....[74]....
        /*0480*/ 	.word	0x0000c1f0


	//   ....[75]....
        /*0484*/ 	.word	0x0000c230


	//   ....[76]....
        /*0488*/ 	.word	0x0000c2c0


	//   ....[77]....
        /*048c*/ 	.word	0x0000c2e0


	//   ....[78]....
        /*0490*/ 	.word	0x0000c300


	//   ....[79]....
        /*0494*/ 	.word	0x0000c320


	//   ....[80]....
        /*0498*/ 	.word	0x0000c350


	//   ....[81]....
        /*049c*/ 	.word	0x0000c370


	//   ....[82]....
        /*04a0*/ 	.word	0x0000c390


	//   ....[83]....
        /*04a4*/ 	.word	0x0000c3b0


	//   ....[84]....
        /*04a8*/ 	.word	0x0000c3e0


	//   ....[85]....
        /*04ac*/ 	.word	0x0000c400


	//   ....[86]....
        /*04b0*/ 	.word	0x0000c420


	//   ....[87]....
        /*04b4*/ 	.word	0x0000c430


	//   ....[88]....
        /*04b8*/ 	.word	0x0000cc90


	//   ....[89]....
        /*04bc*/ 	.word	0x0000d110


	//   ....[90]....
        /*04c0*/ 	.word	0x0000d660


	//   ....[91]....
        /*04c4*/ 	.word	0x0000d8f0


	//   ....[92]....
        /*04c8*/ 	.word	0x0000d910


	//   ....[93]....
        /*04cc*/ 	.word	0x0000d940


	//   ....[94]....
        /*04d0*/ 	.word	0x0000d980


	//   ....[95]....
        /*04d4*/ 	.word	0x0000d9a0


	//   ....[96]....
        /*04d8*/ 	.word	0x0000dbb0


	//   ....[97]....
        /*04dc*/ 	.word	0x0000dbd0


	//   ....[98]....
        /*04e0*/ 	.word	0x0000dc00


	//   ....[99]....
        /*04e4*/ 	.word	0x0000dc40


	//   ....[100]....
        /*04e8*/ 	.word	0x0000dc60


	//   ....[101]....
        /*04ec*/ 	.word	0x0000e100


	//   ....[102]....
        /*04f0*/ 	.word	0x0000e150


	//   ....[103]....
        /*04f4*/ 	.word	0x0000e1a0


	//   ....[104]....
        /*04f8*/ 	.word	0x0000e1f0


	//   ....[105]....
        /*04fc*/ 	.word	0x0000e300


	//   ....[106]....
        /*0500*/ 	.word	0x0000e350


	//   ....[107]....
        /*0504*/ 	.word	0x0000e3a0


	//   ....[108]....
        /*0508*/ 	.word	0x0000e3f0


	//   ....[109]....
        /*050c*/ 	.word	0x0000e500


	//   ....[110]....
        /*0510*/ 	.word	0x0000e550


	//   ....[111]....
        /*0514*/ 	.word	0x0000e5a0


	//   ....[112]....
        /*0518*/ 	.word	0x0000e5f0


	//   ....[113]....
        /*051c*/ 	.word	0x0000e700


	//   ....[114]....
        /*0520*/ 	.word	0x0000e750


	//   ....[115]....
        /*0524*/ 	.word	0x0000e7a0


	//   ....[116]....
        /*0528*/ 	.word	0x0000e7f0


	//   ....[117]....
        /*052c*/ 	.word	0x0000e900


	//   ....[118]....
        /*0530*/ 	.word	0x0000e950


	//   ....[119]....
        /*0534*/ 	.word	0x0000e9a0


	//   ....[120]....
        /*0538*/ 	.word	0x0000e9f0


	//   ....[121]....
        /*053c*/ 	.word	0x0000ea90


	//   ....[122]....
        /*0540*/ 	.word	0x0000eb30


	//   ....[123]....
        /*0544*/ 	.word	0x0000ebd0


	//   ....[124]....
        /*0548*/ 	.word	0x0000ec70


	//   ....[125]....
        /*054c*/ 	.word	0x0000ed10


	//   ....[126]....
        /*0550*/ 	.word	0x0000edb0


	//   ....[127]....
        /*0554*/ 	.word	0x0000ee00


	//   ....[128]....
        /*0558*/ 	.word	0x0000ee50


	//   ....[129]....
        /*055c*/ 	.word	0x0000eea0


	//   ....[130]....
        /*0560*/ 	.word	0x0000ef00


	//   ....[131]....
        /*0564*/ 	.word	0x0000ef50


	//   ....[132]....
        /*0568*/ 	.word	0x0000efa0


	//   ....[133]....
        /*056c*/ 	.word	0x0000f030


	//   ....[134]....
        /*0570*/ 	.word	0x0000f080


	//   ....[135]....
        /*0574*/ 	.word	0x0000f0d0


	//   ....[136]....
        /*0578*/ 	.word	0x0000f120


	//   ....[137]....
        /*057c*/ 	.word	0x0000f1b0


	//   ....[138]....
        /*0580*/ 	.word	0x0000f240


	//   ....[139]....
        /*0584*/ 	.word	0x0000f290


	//   ....[140]....
        /*0588*/ 	.word	0x0000f2e0


	//   ....[141]....
        /*058c*/ 	.word	0x0000f380


	//   ....[142]....
        /*0590*/ 	.word	0x0000f410


	//   ....[143]....
        /*0594*/ 	.word	0x0000f460


	//   ....[144]....
        /*0598*/ 	.word	0x0000f4b0


	//   ....[145]....
        /*059c*/ 	.word	0x0000f550


	//   ....[146]....
        /*05a0*/ 	.word	0x0000f5e0


	//   ....[147]....
        /*05a4*/ 	.word	0x0000f630


	//   ....[148]....
        /*05a8*/ 	.word	0x0000f680


	//   ....[149]....
        /*05ac*/ 	.word	0x0000f720


	//   ....[150]....
        /*05b0*/ 	.word	0x0000f7b0


	//   ....[151]....
        /*05b4*/ 	.word	0x0000f800


	//   ....[152]....
        /*05b8*/ 	.word	0x0000f850


	//   ....[153]....
        /*05bc*/ 	.word	0x0000f8f0


	//   ....[154]....
        /*05c0*/ 	.word	0x0000f9a0


	//   ....[155]....
        /*05c4*/ 	.word	0x0000f9f0


	//   ....[156]....
        /*05c8*/ 	.word	0x0000faf0


	//   ....[157]....
        /*05cc*/ 	.word	0x0000fb50


	//   ....[158]....
        /*05d0*/ 	.word	0x0000fba0


	//   ....[159]....
        /*05d4*/ 	.word	0x0000fbf0


	//   ....[160]....
        /*05d8*/ 	.word	0x0000fc40


	//   ....[161]....
        /*05dc*/ 	.word	0x0000fc90


	//   ....[162]....
        /*05e0*/ 	.word	0x0000fce0


	//   ....[163]....
        /*05e4*/ 	.word	0x0000fd30


	//   ....[164]....
        /*05e8*/ 	.word	0x0000fd80


	//----- nvinfo : EIATTR_VRC_CTA_INIT_COUNT
	.align		4
.L_1561:
        /*05ec*/ 	.byte	0x02, 0x4a
	.zero		1
	.zero		1


	//----- nvinfo : EIATTR_EXIT_INSTR_OFFSETS
	.align		4
        /*05f0*/ 	.byte	0x04, 0x1c
        /*05f2*/ 	.short	(.L_1563 - .L_1562)


	//   ....[0]....
.L_1562:
        /*05f4*/ 	.word	0x0000dda0


	//   ....[1]....
        /*05f8*/ 	.word	0x0000e0a0


	//----- nvinfo : EIATTR_MAX_THREADS
	.align		4
.L_1563:
        /*05fc*/ 	.byte	0x04, 0x05
        /*05fe*/ 	.short	(.L_1565 - .L_1564)
.L_1564:
        /*0600*/ 	.word	0x00000080
        /*0604*/ 	.word	0x00000001
        /*0608*/ 	.word	0x00000001


	//----- nvinfo : EIATTR_CRS_STACK_SIZE
	.align		4
.L_1565:
        /*060c*/ 	.byte	0x04, 0x1e
        /*060e*/ 	.short	(.L_1567 - .L_1566)
.L_1566:
        /*0610*/ 	.word	0x00000000


	//----- nvinfo : EIATTR_CBANK_PARAM_SIZE
	.align		4
.L_1567:
        /*0614*/ 	.byte	0x03, 0x19
        /*0616*/ 	.short	0x01f0


	//----- nvinfo : EIATTR_PARAM_CBANK
	.align		4
        /*0618*/ 	.byte	0x04, 0x0a
        /*061a*/ 	.short	(.L_1569 - .L_1568)
	.align		4
.L_1568:
        /*061c*/ 	.word	index@(.nv.constant0._Z25selective_scan_bwd_kernelI32Selective_Scan_bwd_kernel_traitsILi128ELi16ELb1ELb1ELb0ELb1ELb1EfN3c107complexIfEEEEv12SSMParamsBwd)
        /*0620*/ 	.short	0x0380
        /*0622*/ 	.short	0x01f0


	//----- nvinfo : EIATTR_SW_WAR
	.align		4
.L_1569:
        /*0624*/ 	.byte	0x04, 0x36
        /*0626*/ 	.short	(.L_1571 - .L_1570)
.L_1570:
        /*0628*/ 	.word	0x00000008
.L_1571:


//--------------------- .nv.info._Z25selective_scan_bwd_kernelI32Selective_Scan_bwd_kernel_traitsILi128ELi16ELb1ELb1ELb1ELb0ELb0EfN3c107complexIfEEEEv12SSMParamsBwd --------------------------
	.section	.nv.info._Z25selective_scan_bwd_kernelI32Selective_Scan_bwd_kernel_traitsILi128ELi16ELb1ELb1ELb1ELb0ELb0EfN3c107complexIfEEEEv12SSMParamsBwd,"",@"SHT_CUDA_INFO"
	.sectionflags	@""
	.align	4


	//----- nvinfo : EIATTR_CUDA_API_VERSION
	.align		4
        /*0000*/ 	.byte	0x04, 0x37
        /*0002*/ 	.short	(.L_1573 - .L_1572)
.L_1572:
        /*0004*/ 	.word	0x00000082


	//----- nvinfo : EIATTR_KPARAM_INFO
	.align		4
.L_1573:
        /*0008*/ 	.byte	0x04, 0x17
        /*000a*/ 	.short	(.L_1575 - .L_1574)
.L_1574:
        /*000c*/ 	.word	0x00000000
        /*0010*/ 	.short	0x0000
        /*0012*/ 	.short	0x0000
        /*0014*/ 	.byte	0x00, 0xf0, 0xc1, 0x07


	//----- nvinfo : EIATTR_SPARSE_MMA_MASK
	.align		4
.L_1575:
        /*0018*/ 	.byte	0x03, 0x50
        /*001a*/ 	.short	0x0000


	//----- nvinfo : EIATTR_MAXREG_COUNT
	.align		4
        /*001c*/ 	.byte	0x03, 0x1b
        /*001e*/ 	.short	0x00ff


	//----- nvinfo : EIATTR_NUM_BARRIERS
	.align		4
        /*0020*/ 	.byte	0x02, 0x4c
        /*0022*/ 	.byte	0x01
	.zero		1


	//----- nvinfo : EIATTR_ANNOTATIONS
	.align		4
        /*0024*/ 	.byte	0x04, 0x55
        /*0026*/ 	.short	(.L_1577 - .L_1576)


	//   ....[0]....
.L_1576:
        /* <DEDUP_REMOVED lines=9> */


	//----- nvinfo : EIATTR_MERCURY_ISA_VERSION
	.align		4
.L_1577:
        /*00a0*/ 	.byte	0x03, 0x5f
        /*00a2*/ 	.short	0x0101


	//----- nvinfo : EIATTR_COOP_GROUP_MASK_REGIDS
	.align		4
        /*00a4*/ 	.byte	0x04, 0x29
        /*00a6*/ 	.short	(.L_1579 - .L_1578)


	//   ....[0]....
.L_1578:
        /*00a8*/ 	.word	0xffffffff


	//   ....[1]....
        /*00ac*/ 	.word	0xffffffff


	//   ....[2]....
        /*00b0*/ 	.word	0xffffffff


	//   ....[3]....
        /*00b4*/ 	.word	0xffffffff


	//   ....[4]....
        /*00b8*/ 	.word	0xffffffff


	//   ....[5]....
        /*00bc*/ 	.word	0xffffffff


	//   ....[6]....
        /*00c0*/ 	.word	0xffffffff


	//   ....[7]....
        /*00c4*/ 	.word	0xffffffff


	//   ....[8]....
        /*00c8*/ 	.word	0xffffffff


	//   ....[9]....
        /*00cc*/ 	.word	0xffffffff


	//   ....[10]....
        /*00d0*/ 	.word	0xffffffff


	//   ....[11]....
        /*00d4*/ 	.word	0xffffffff


	//   ....[12]....
        /*00d8*/ 	.word	0xffffffff


	//   ....[13]....
        /*00dc*/ 	.word	0xffffffff


	//   ....[14]....
        /*00e0*/ 	.word	0xffffffff


	//   ....[15]....
        /*00e4*/ 	.word	0xffffffff


	//   ....[16]....
        /*00e8*/ 	.word	0xffffffff


	//   ....[17]....
        /*00ec*/ 	.word	0xffffffff


	//   ....[18]....
        /*00f0*/ 	.word	0xffffffff


	//   ....[19]....
        /*00f4*/ 	.word	0xffffffff


	//   ....[20]....
        /*00f8*/ 	.word	0xffffffff


	//   ....[21]....
        /*00fc*/ 	.word	0xffffffff


	//   ....[22]....
        /*0100*/ 	.word	0xffffffff


	//   ....[23]....
        /*0104*/ 	.word	0xffffffff


	//   ....[24]....
        /*0108*/ 	.word	0xffffffff


	//   ....[25]....
        /*010c*/ 	.word	0xffffffff


	//   ....[26]....
        /*0110*/ 	.word	0xffffffff


	//   ....[27]....
        /*0114*/ 	.word	0xffffffff


	//   ....[28]....
        /*0118*/ 	.word	0xffffffff


	//   ....[29]....
        /*011c*/ 	.word	0xffffffff


	//   ....[30]....
        /*0120*/ 	.word	0xffffffff


	//   ....[31]....
        /*0124*/ 	.word	0xffffffff


	//   ....[32]....
        /*0128*/ 	.word	0xffffffff


	//   ....[33]....
        /*012c*/ 	.word	0xffffffff


	//   ....[34]....
        /*0130*/ 	.word	0xffffffff


	//   ....[35]....
        /*0134*/ 	.word	0xffffffff


	//   ....[36]....
        /*0138*/ 	.word	0xffffffff


	//   ....[37]....
        /*013c*/ 	.word	0xffffffff


	//   ....[38]....
        /*0140*/ 	.word	0xffffffff


	//   ....[39]....
        /*0144*/ 	.word	0xffffffff


	//   ....[40]....
        /*0148*/ 	.word	0xffffffff


	//   ....[41]....
        /*014c*/ 	.word	0xffffffff


	//   ....[42]....
        /*0150*/ 	.word	0xffffffff


	//   ....[43]....
        /*0154*/ 	.word	0xffffffff


	//   ....[44]....
        /*0158*/ 	.word	0xffffffff


	//   ....[45]....
        /*015c*/ 	.word	0xffffffff


	//   ....[46]....
        /*0160*/ 	.word	0xffffffff


	//   ....[47]....
        /*0164*/ 	.word	0xffffffff


	//   ....[48]....
        /*0168*/ 	.word	0xffffffff


	//   ....[49]....
        /*016c*/ 	.word	0xffffffff


	//   ....[50]....
        /*0170*/ 	.word	0xffffffff


	//   ....[51]....
        /*0174*/ 	.word	0xffffffff


	//   ....[52]....
        /*0178*/ 	.word	0xffffffff


	//   ....[53]....
        /*017c*/ 	.word	0xffffffff


	//   ....[54]....
        /*0180*/ 	.word	0xffffffff


	//   ....[55]....
        /*0184*/ 	.word	0xffffffff


	//   ....[56]....
        /*0188*/ 	.word	0xffffffff


	//   ....[57]....
        /*018c*/ 	.word	0xffffffff


	//   ....[58]....
        /*0190*/ 	.word	0xffffffff


	//   ....[59]....
        /*0194*/ 	.word	0xffffffff


	//   ....[60]....
        /*0198*/ 	.word	0xffffffff


	//   ....[61]....
        /*019c*/ 	.word	0xffffffff


	//   ....[62]....
        /*01a0*/ 	.word	0xffffffff


	//   ....[63]....
        /*01a4*/ 	.word	0xffffffff


	//   ....[64]....
        /*01a8*/ 	.word	0xffffffff


	//   ....[65]....
        /*01ac*/ 	.word	0xffffffff


	//   ....[66]....
        /*01b0*/ 	.word	0xffffffff


	//   ....[67]....
        /*01b4*/ 	.word	0xffffffff


	//   ....[68]....
        /*01b8*/ 	.word	0xffffffff


	//   ....[69]....
        /*01bc*/ 	.word	0xffffffff


	//   ....[70]....
        /*01c0*/ 	.word	0xffffffff


	//   ....[71]....
        /*01c4*/ 	.word	0xffffffff


	//   ....[72]....
        /*01c8*/ 	.word	0xffffffff


	//   ....[73]....
        /*01cc*/ 	.word	0xffffffff


	//   ....[74]....
        /*01d0*/ 	.word	0xffffffff


	//   ....[75]....
        /*01d4*/ 	.word	0xffffffff


	//   ....[76]....
        /*01d8*/ 	.word	0xffffffff


	//   ....[77]....
        /*01dc*/ 	.word	0xffffffff


	//   ....[78]....
        /*01e0*/ 	.word	0xffffffff


	//   ....[79]....
        /*01e4*/ 	.word	0xffffffff


	//   ....[80]....
        /*01e8*/ 	.word	0xffffffff


	//   ....[81]....
        /*01ec*/ 	.word	0xffffffff


	//   ....[82]....
        /*01f0*/ 	.word	0xffffffff


	//   ....[83]....
        /*01f4*/ 	.word	0xffffffff


	//   ....[84]....
        /*01f8*/ 	.word	0xffffffff


	//   ....[85]....
        /*01fc*/ 	.word	0xffffffff


	//   ....[86]....
        /*0200*/ 	.word	0xffffffff


	//   ....[87]....
        /*0204*/ 	.word	0x05000087


	//   ....[88]....
        /*0208*/ 	.word	0x05000087


	//   ....[89]....
        /*020c*/ 	.word	0x05000087


	//   ....[90]....
        /*0210*/ 	.word	0x05000087


	//   ....[91]....
        /*0214*/ 	.word	0x05000087


	//   ....[92]....
        /*0218*/ 	.word	0x05000087


	//   ....[93]....
        /*021c*/ 	.word	0x05000087


	//   ....[94]....
        /*0220*/ 	.word	0x05000087


	//   ....[95]....
        /*0224*/ 	.word	0x05000087


	//   ....[96]....
        /*0228*/ 	.word	0x05000087


	//   ....[97]....
        /*022c*/ 	.word	0x05000087


	//   ....[98]....
        /*0230*/ 	.word	0x05000087


	//   ....[99]....
        /*0234*/ 	.word	0x05000087


	//   ....[100]....
        /*0238*/ 	.word	0x05000087


	//   ....[101]....
        /*023c*/ 	.word	0x05000087


	//   ....[102]....
        /*0240*/ 	.word	0x05000087


	//   ....[103]....
        /*0244*/ 	.word	0x05000087


	//   ....[104]....
        /*0248*/ 	.word	0x05000087


	//   ....[105]....
        /*024c*/ 	.word	0x05000087


	//   ....[106]....
        /*0250*/ 	.word	0x05000087


	//   ....[107]....
        /*0254*/ 	.word	0x05000087


	//   ....[108]....
        /*0258*/ 	.word	0x05000087


	//   ....[109]....
        /*025c*/ 	.word	0x05000087


	//   ....[110]....
        /*0260*/ 	.word	0x05000087


	//   ....[111]....
        /*0264*/ 	.word	0x05000087


	//   ....[112]....
        /*0268*/ 	.word	0x05000087


	//   ....[113]....
        /*026c*/ 	.word	0x05000087


	//   ....[114]....
        /*0270*/ 	.word	0x05000087


	//   ....[115]....
        /*0274*/ 	.word	0x05000087


	//   ....[116]....
        /*0278*/ 	.word	0x05000087


	//   ....[117]....
        /*027c*/ 	.word	0x05000087


	//   ....[118]....
        /*0280*/ 	.word	0x05000087


	//   ....[119]....
        /*0284*/ 	.word	0x05000087


	//   ....[120]....
        /*0288*/ 	.word	0x05000087


	//   ....[121]....
        /*028c*/ 	.word	0x05000087


	//   ....[122]....
        /*0290*/ 	.word	0x05000087


	//   ....[123]....
        /*0294*/ 	.word	0x05000087


	//   ....[124]....
        /*0298*/ 	.word	0x05000087


	//   ....[125]....
        /*029c*/ 	.word	0x05000087


	//   ....[126]....
        /*02a0*/ 	.word	0x05000087


	//   ....[127]....
        /*02a4*/ 	.word	0x05000087


	//   ....[128]....
        /*02a8*/ 	.word	0x05000087


	//   ....[129]....
        /*02ac*/ 	.word	0x05000087


	//   ....[130]....
        /*02b0*/ 	.word	0x05000087


	//   ....[131]....
        /*02b4*/ 	.word	0x05000087


	//   ....[132]....
        /*02b8*/ 	.word	0x05000087


	//   ....[133]....
        /*02bc*/ 	.word	0x05000087


	//   ....[134]....
        /*02c0*/ 	.word	0x05000087


	//   ....[135]....
        /*02c4*/ 	.word	0x05000087


	//   ....[136]....
        /*02c8*/ 	.word	0x05000087


	//   ....[137]....
        /*02cc*/ 	.word	0x05000087


	//   ....[138]....
        /*02d0*/ 	.word	0x05000087


	//   ....[139]....
        /*02d4*/ 	.word	0x05000087


	//   ....[140]....
        /*02d8*/ 	.word	0x05000087


	//   ....[141]....
        /*02dc*/ 	.word	0x05000087


	//   ....[142]....
        /*02e0*/ 	.word	0x05000087


	//   ....[143]....
        /*02e4*/ 	.word	0x05000087


	//   ....[144]....
        /*02e8*/ 	.word	0x05000087


	//   ....[145]....
        /*02ec*/ 	.word	0x05000087


	//   ....[146]....
        /*02f0*/ 	.word	0x05000087


	//   ....[147]....
        /*02f4*/ 	.word	0x05000087


	//   ....[148]....
        /*02f8*/ 	.word	0x05000087


	//   ....[149]....
        /*02fc*/ 	.word	0x05000087


	//   ....[150]....
        /*0300*/ 	.word	0x05000087


	//----- nvinfo : EIATTR_COOP_GROUP_INSTR_OFFSETS
	.align		4
.L_1579:
        /*0304*/ 	.byte	0x04, 0x28
        /*0306*/ 	.short	(.L_1581 - .L_1580)


	//   ....[0]....
.L_1580:
        /*0308*/ 	.word	0x00000cc0


	//   ....[1]....
        /*030c*/ 	.word	0x00000de0


	//   ....[2]....
        /*0310*/ 	.word	0x00000f50


	//   ....[3]....
        /*0314*/ 	.word	0x000019d0


	//   ....[4]....
        /*0318*/ 	.word	0x000022f0


	//   ....[5]....
        /*031c*/ 	.word	0x00003750


	//   ....[6]....
        /*0320*/ 	.word	0x00003760


	//   ....[7]....
        /*0324*/ 	.word	0x00003770


	//   ....[8]....
        /*0328*/ 	.word	0x000037c0


	//   ....[9]....
        /*032c*/ 	.word	0x00003810


	//   ....[10]....
        /*0330*/ 	.word	0x00003820


	//   ....[11]....
        /*0334*/ 	.word	0x00003850


	//   ....[12]....
        /*0338*/ 	.word	0x00003880


	//   ....[13]....
        /*033c*/ 	.word	0x000038d0


	//   ....[14]....
        /*0340*/ 	.word	0x00003920


	//   ....[15]....
        /*0344*/ 	.word	0x00003930


	//   ....[16]....
        /*0348*/ 	.word	0x00003940


	//   ....[17]....
        /*034c*/ 	.word	0x000039f0


	//   ....[18]....
        /*0350*/ 	.word	0x00003a00


	//   ....[19]....
        /*0354*/ 	.word	0x00003a10


	//   ....[20]....
        /*0358*/ 	.word	0x00003a20


	//   ....[21]....
        /*035c*/ 	.word	0x00003ad0


	//   ....[22]....
        /*0360*/ 	.word	0x00003ae0


	//   ....[23]....
        /*0364*/ 	.word	0x00003af0


	//   ....[24]....
        /*0368*/ 	.word	0x00003b00


	//   ....[25]....
        /*036c*/ 	.word	0x00003c60


	//   ....[26]....
        /*0370*/ 	.word	0x00003c70


	//   ....[27]....
        /*0374*/ 	.word	0x00003c80


	//   ....[28]....
        /*0378*/ 	.word	0x00003c90


	//   ....[29]....
        /*037c*/ 	.word	0x00003ca0


	//   ....[30]....
        /*0380*/ 	.word	0x00003cb0


	//   ....[31]....
        /*0384*/ 	.word	0x00003cc0


	//   ....[32]....
        /*0388*/ 	.word	0x00003cd0


	//   ....[33]....
        /*038c*/ 	.word	0x000052d0


	//   ....[34]....
        /*0390*/ 	.word	0x000052e0


	//   ....[35]....
        /*0394*/ 	.word	0x000052f0


	//   ....[36]....
        /*0398*/ 	.word	0x00005300


	//   ....[37]....
        /*039c*/ 	.word	0x00005420


	//   ....[38]....
        /*03a0*/ 	.word	0x00005430


	//   ....[39]....
        /*03a4*/ 	.word	0x00005440


	//   ....[40]....
        /*03a8*/ 	.word	0x00005450


	//   ....[41]....
        /*03ac*/ 	.word	0x00005570


	//   ....[42]....
        /*03b0*/ 	.word	0x00005580


	//   ....[43]....
        /*03b4*/ 	.word	0x00005590


	//   ....[44]....
        /*03b8*/ 	.word	0x000055a0


	//   ....[45]....
        /*03bc*/ 	.word	0x000056c0


	//   ....[46]....
        /*03c0*/ 	.word	0x000056d0


	//   ....[47]....
        /*03c4*/ 	.word	0x000056e0


	//   ....[48]....
        /*03c8*/ 	.word	0x000056f0


	//   ....[49]....
        /*03cc*/ 	.word	0x00005810


	//   ....[50]....
        /*03d0*/ 	.word	0x00005820


	//   ....[51]....
        /*03d4*/ 	.word	0x00005830


	//   ....[52]....
        /*03d8*/ 	.word	0x00005840


	//   ....[53]....
        /*03dc*/ 	.word	0x00005960


	//   ....[54]....
        /*03e0*/ 	.word	0x00005970


	//   ....[55]....
        /*03e4*/ 	.word	0x00005980


	//   ....[56]....
        /*03e8*/ 	.word	0x00005990


	//   ....[57]....
        /*03ec*/ 	.word	0x000059a0


	//   ....[58]....
        /*03f0*/ 	.word	0x000059b0


	//   ....[59]....
        /*03f4*/ 	.word	0x00005a30


	//   ....[60]....
        /*03f8*/ 	.word	0x00005a60


	//   ....[61]....
        /*03fc*/ 	.word	0x00005a70


	//   ....[62]....
        /*0400*/ 	.word	0x00005a80


	//   ....[63]....
        /*0404*/ 	.word	0x00005a90


	//   ....[64]....
        /*0408*/ 	.word	0x00005aa0


	//   ....[65]....
        /*040c*/ 	.word	0x00009690


	//   ....[66]....
        /*0410*/ 	.word	0x000096d0


	//   ....[67]....
        /*0414*/ 	.word	0x00009970


	//   ....[68]....
        /*0418*/ 	.word	0x000099b0


	//   ....[69]....
        /*041c*/ 	.word	0x00009ac0


	//   ....[70]....
        /*0420*/ 	.word	0x00009ae0


	//   ....[71]....
        /*0424*/ 	.word	0x00009b10


	//   ....[72]....
        /*0428*/ 	.word	0x00009b30


	//   ....[73]....
        /*042c*/ 	.word	0x00009b60


	//   ....[74]....
        /*0430*/ 	.word	0x00009b80


	//   ....[75]....
        /*0434*/ 	.word	0x00009f20


	//   ....[76]....
        /*0438*/ 	.word	0x0000a220


	//   ....[77]....
        /*043c*/ 	.word	0x0000a470


	//   ....[78]....
        /*0440*/ 	.word	0x0000a490


	//   ....[79]....
        /*0444*/ 	.word	0x0000a4c0


	//   ....[80]....
        /*0448*/ 	.word	0x0000a500


	//   ....[81]....
        /*044c*/ 	.word	0x0000a520


	//   ....[82]....
        /*0450*/ 	.word	0x0000a730


	//   ....[83]....
        /*0454*/ 	.word	0x0000a750


	//   ....[84]....
        /*0458*/ 	.word	0x0000a780


	//   ....[85]....
        /*045c*/ 	.word	0x0000a7c0


	//   ....[86]....
        /*0460*/ 	.word	0x0000a7e0


	//   ....[87]....
        /*0464*/ 	.word	0x0000ab50


	//   ....[88]....
        /*0468*/ 	.word	0x0000aba0


	//   ....[89]....
        /*046c*/ 	.word	0x0000abf0


	//   ....[90]....
        /*0470*/ 	.word	0x0000ac40


	//   ....[91]....
        /*0474*/ 	.word	0x0000ad50


	//   ....[92]....
        /*0478*/ 	.word	0x0000ada0


	//   ....[93]....
        /*047c*/ 	.word	0x0000adf0


	//   ....[94]....
        /*0480*/ 	.word	0x0000ae40


	//   ....[95]....
        /*0484*/ 	.word	0x0000af50


	//   ....[96]....
        /*0488*/ 	.word	0x0000afa0


	//   ....[97]....
        /*048c*/ 	.word	0x0000aff0


	//   ....[98]....
        /*0490*/ 	.word	0x0000b040


	//   ....[99]....
        /*0494*/ 	.word	0x0000b150


	//   ....[100]....
        /*0498*/ 	.word	0x0000b1a0


	//   ....[101]....
        /*049c*/ 	.word	0x0000b1f0


	//   ....[102]....
        /*04a0*/ 	.word	0x0000b240


	//   ....[103]....
        /*04a4*/ 	.word	0x0000b350


	//   ....[104]....
        /*04a8*/ 	.word	0x0000b3a0


	//   ....[105]....
        /*04ac*/ 	.word	0x0000b3f0


	//   ....[106]....
        /*04b0*/ 	.word	0x0000b440


	//   ....[107]....
        /*04b4*/ 	.word	0x0000b4e0


	//   ....[108]....
        /*04b8*/ 	.word	0x0000b580


	//   ....[109]....
        /*04bc*/ 	.word	0x0000b620


	//   ....[110]....
        /*04c0*/ 	.word	0x0000b6c0


	//   ....[111]....
        /*04c4*/ 	.word	0x0000b760


	//   ....[112]....
        /*04c8*/ 	.word	0x0000b800


	//   ....[113]....
        /*04cc*/ 	.word	0x0000b850


	//   ....[114]....
        /*04d0*/ 	.word	0x0000b8a0


	//   ....[115]....
        /*04d4*/ 	.word	0x0000b8f0


	//   ....[116]....
        /*04d8*/ 	.word	0x0000b950


	//   ....[117]....
        /*04dc*/ 	.word	0x0000b9a0


	//   ....[118]....
        /*04e0*/ 	.word	0x0000b9f0


	//   ....[119]....
        /*04e4*/ 	.word	0x0000ba80


	//   ....[120]....
        /*04e8*/ 	.word	0x0000bad0


	//   ....[121]....
        /*04ec*/ 	.word	0x0000bb20


	//   ....[122]....
        /*04f0*/ 	.word	0x0000bb70


	//   ....[123]....
        /*04f4*/ 	.word	0x0000bc10


	//   ....[124]....
        /*04f8*/ 	.word	0x0000bca0


	//   ....[125]....
        /*04fc*/ 	.word	0x0000bcf0


	//   ....[126]....
        /*0500*/ 	.word	0x0000bd40


	//   ....[127]....
        /*0504*/ 	.word	0x0000bde0


	//   ....[128]....
        /*0508*/ 	.word	0x0000be70


	//   ....[129]....
        /*050c*/ 	.word	0x0000bec0


	//   ....[130]....
        /*0510*/ 	.word	0x0000bf10


	//   ....[131]....
        /*0514*/ 	.word	0x0000bfb0


	//   ....[132]....
        /*0518*/ 	.word	0x0000c040


	//   ....[133]....
        /*051c*/ 	.word	0x0000c090


	//   ....[134]....
        /*0520*/ 	.word	0x0000c0e0


	//   ....[135]....
        /*0524*/ 	.word	0x0000c180


	//   ....[136]....
        /*0528*/ 	.word	0x0000c210


	//   ....[137]....
        /*052c*/ 	.word	0x0000c260


	//   ....[138]....
        /*0530*/ 	.word	0x0000c2b0


	//   ....[139]....
        /*0534*/ 	.word	0x0000c350


	//   ....[140]....
        /*0538*/ 	.word	0x0000c3f0


	//   ....[141]....
        /*053c*/ 	.word	0x0000c440


	//   ....[142]....
        /*0540*/ 	.word	0x0000c540


	//   ....[143]....
        /*0544*/ 	.word	0x0000c590


	//   ....[144]....
        /*0548*/ 	.word	0x0000c5e0


	//   ....[145]....
        /*054c*/ 	.word	0x0000c630


	//   ....[146]....
        /*0550*/ 	.word	0x0000c680


	//   ....[147]....
        /*0554*/ 	.word	0x0000c6c0


	//   ....[148]....
        /*0558*/ 	.word	0x0000c710


	//   ....[149]....
        /*055c*/ 	.word	0x0000c760


	//   ....[150]....
        /*0560*/ 	.word	0x0000c7b0


	//----- nvinfo : EIATTR_VRC_CTA_INIT_COUNT
	.align		4
.L_1581:
        /*0564*/ 	.byte	0x02, 0x4a
	.zero		1
	.zero		1


	//----- nvinfo : EIATTR_EXIT_INSTR_OFFSETS
	.align		4
        /*0568*/ 	.byte	0x04, 0x1c
        /*056a*/ 	.short	(.L_1583 - .L_1582)


	//   ....[0]....
.L_1582:
        /*056c*/ 	.word	0x0000a920


	//   ....[1]....
        /*0570*/ 	.word	0x0000aaf0


	//----- nvinfo : EIATTR_MAX_THREADS
	.align		4
.L_1583:
        /*0574*/ 	.byte	0x04, 0x05
        /*0576*/ 	.short	(.L_1585 - .L_1584)
.L_1584:
        /*0578*/ 	.word	0x00000080
        /*057c*/ 	.word	0x00000001
        /*0580*/ 	.word	0x00000001


	//----- nvinfo : EIATTR_CRS_STACK_SIZE
	.align		4
.L_1585:
        /*0584*/ 	.byte	0x04, 0x1e
        /*0586*/ 	.short	(.L_1587 - .L_1586)
.L_1586:
        /*0588*/ 	.word	0x00000000


	//----- nvinfo : EIATTR_CBANK_PARAM_SIZE
	.align		4
.L_1587:
        /*058c*/ 	.byte	0x03, 0x19
        /*058e*/ 	.short	0x01f0


	//----- nvinfo : EIATTR_PARAM_CBANK
	.align		4
        /*0590*/ 	.byte	0x04, 0x0a
        /*0592*/ 	.short	(.L_1589 - .L_1588)
	.align		4
.L_1588:
        /*0594*/ 	.word	index@(.nv.constant0._Z25selective_scan_bwd_kernelI32Selective_Scan_bwd_kernel_traitsILi128ELi16ELb1ELb1ELb1ELb0ELb0EfN3c107complexIfEEEEv12SSMParamsBwd)
        /*0598*/ 	.short	0x0380
        /*059a*/ 	.short	0x01f0


	//----- nvinfo : EIATTR_SW_WAR
	.align		4
.L_1589:
        /*059c*/ 	.byte	0x04, 0x36
        /*059e*/ 	.short	(.L_1591 - .L_1590)
.L_1590:
        /*05a0*/ 	.word	0x00000008
.L_1591:


//--------------------- .nv.info._Z25selective_scan_bwd_kernelI32Selective_Scan_bwd_kernel_traitsILi128ELi16ELb1ELb1ELb1ELb0ELb1EfN3c107complexIfEEEEv12SSMParamsBwd --------------------------
	.section	.nv.info._Z25selective_scan_bwd_kernelI32Selective_Scan_bwd_kernel_traitsILi128ELi16ELb1ELb1ELb1ELb0ELb1EfN3c107complexIfEEEEv12SSMParamsBwd,"",@"SHT_CUDA_INFO"
	.sectionflags	@""
	.align	4


	//----- nvinfo : EIATTR_CUDA_API_VERSION
	.align		4
        /*0000*/ 	.byte	0x04, 0x37
        /*0002*/ 	.short	(.L_1593 - .L_1592)
.L_1592:
        /*0004*/ 	.word	0x00000082


	//----- nvinfo : EIATTR_KPARAM_INFO
	.align		4
.L_1593:
        /*0008*/ 	.byte	0x04, 0x17
        /*000a*/ 	.short	(.L_1595 - .L_1594)
.L_1594:
        /*000c*/ 	.word	0x00000000
        /*0010*/ 	.short	0x0000
        /*0012*/ 	.short	0x0000
        /*0014*/ 	.byte	0x00, 0xf0, 0xc1, 0x07


	//----- nvinfo : EIATTR_SPARSE_MMA_MASK
	.align		4
.L_1595:
        /*0018*/ 	.byte	0x03, 0x50
        /*001a*/ 	.short	0x0000


	//----- nvinfo : EIATTR_MAXREG_COUNT
	.align		4
        /*001c*/ 	.byte	0x03, 0x1b
        /*001e*/ 	.short	0x00ff


	//----- nvinfo : EIATTR_NUM_BARRIERS
	.align		4
        /*0020*/ 	.byte	0x02, 0x4c
        /*0022*/ 	.byte	0x01
	.zero		1


	//----- nvinfo : EIATTR_ANNOTATIONS
	.align		4
        /*0024*/ 	.byte	0x04, 0x55
        /*0026*/ 	.short	(.L_1597 - .L_1596)


	//   ....[0]....
.L_1596:
        /* <DEDUP_REMOVED lines=9> */


	//----- nvinfo : EIATTR_MERCURY_ISA_VERSION
	.align		4
.L_1597:
        /*00a0*/ 	.byte	0x03, 0x5f
        /*00a2*/ 	.short	0x0101


	//----- nvinfo : EIATTR_COOP_GROUP_MASK_REGIDS
	.align		4
        /*00a4*/ 	.byte	0x04, 0x29
        /*00a6*/ 	.short	(.L_1599 - .L_1598)


	//   ....[0]....
.L_1598:
        /*00a8*/ 	.word	0xffffffff


	//   ....[1]....
        /*00ac*/ 	.word	0xffffffff


	//   ....[2]....
        /*00b0*/ 	.word	0xffffffff


	//   ....[3]....
        /*00b4*/ 	.word	0xffffffff


	//   ....[4]....
        /*00b8*/ 	.word	0xffffffff


	//   ....[5]....
        /*00bc*/ 	.word	0xffffffff


	//   ....[6]....
        /*00c0*/ 	.word	0xffffffff


	//   ....[7]....
        /*00c4*/ 	.word	0xffffffff


	//   ....[8]....
        /*00c8*/ 	.word	0xffffffff


	//   ....[9]....
        /*00cc*/ 	.word	0xffffffff


	//   ....[10]....
        /*00d0*/ 	.word	0xffffffff


	//   ....[11]....
        /*00d4*/ 	.word	0xffffffff


	//   ....[12]....
        /*00d8*/ 	.word	0xffffffff


	//   ....[13]....
        /*00dc*/ 	.word	0xffffffff


	//   ....[14]....
        /*00e0*/ 	.word	0xffffffff


	//   ....[15]....
        /*00e4*/ 	.word	0xffffffff


	//   ....[16]....
        /*00e8*/ 	.word	0xffffffff


	//   ....[17]....
        /*00ec*/ 	.word	0xffffffff


	//   ....[18]....
        /*00f0*/ 	.word	0xffffffff


	//   ....[19]....
        /*00f4*/ 	.word	0xffffffff


	//   ....[20]....
        /*00f8*/ 	.word	0xffffffff


	//   ....[21]....
        /*00fc*/ 	.word	0xffffffff


	//   ....[22]....
        /*0100*/ 	.word	0xffffffff


	//   ....[23]....
        /*0104*/ 	.word	0xffffffff


	//   ....[24]....
        /*0108*/ 	.word	0xffffffff


	//   ....[25]....
        /*010c*/ 	.word	0xffffffff


	//   ....[26]....
        /*0110*/ 	.word	0xffffffff


	//   ....[27]....
        /*0114*/ 	.word	0xffffffff


	//   ....[28]....
        /*0118*/ 	.word	0xffffffff


	//   ....[29]....
        /*011c*/ 	.word	0xffffffff


	//   ....[30]....
        /*0120*/ 	.word	0xffffffff


	//   ....[31]....
        /*0124*/ 	.word	0xffffffff


	//   ....[32]....
        /*0128*/ 	.word	0xffffffff


	//   ....[33]....
        /*012c*/ 	.word	0xffffffff


	//   ....[34]....
        /*0130*/ 	.word	0xffffffff


	//   ....[35]....
        /*0134*/ 	.word	0xffffffff


	//   ....[36]....
        /*0138*/ 	.word	0xffffffff


	//   ....[37]....
        /*013c*/ 	.word	0xffffffff


	//   ....[38]....
        /*0140*/ 	.word	0xffffffff


	//   ....[39]....
        /*0144*/ 	.word	0xffffffff


	//   ....[40]....
        /*0148*/ 	.word	0xffffffff


	//   ....[41]....
        /*014c*/ 	.word	0xffffffff


	//   ....[42]....
        /*0150*/ 	.word	0xffffffff


	//   ....[43]....
        /*0154*/ 	.word	0xffffffff


	//   ....[44]....
        /*0158*/ 	.word	0xffffffff


	//   ....[45]....
        /*015c*/ 	.word	0xffffffff


	//   ....[46]....
        /*0160*/ 	.word	0xffffffff


	//   ....[47]....
        /*0164*/ 	.word	0xffffffff


	//   ....[48]....
        /*0168*/ 	.word	0xffffffff


	//   ....[49]....
        /*016c*/ 	.word	0xffffffff


	//   ....[50]....
        /*0170*/ 	.word	0xffffffff


	//   ....[51]....
        /*0174*/ 	.word	0xffffffff


	//   ....[52]....
        /*0178*/ 	.word	0xffffffff


	//   ....[53]....
        /*017c*/ 	.word	0xffffffff


	//   ....[54]....
        /*0180*/ 	.word	0xffffffff


	//   ....[55]....
        /*0184*/ 	.word	0xffffffff


	//   ....[56]....
        /*0188*/ 	.word	0xffffffff


	//   ....[57]....
        /*018c*/ 	.word	0xffffffff


	//   ....[58]....
        /*0190*/ 	.word	0xffffffff


	//   ....[59]....
        /*0194*/ 	.word	0xffffffff


	//   ....[60]....
        /*0198*/ 	.word	0xffffffff


	//   ....[61]....
        /*019c*/ 	.word	0xffffffff


	//   ....[62]....
        /*01a0*/ 	.word	0xffffffff


	//   ....[63]....
        /*01a4*/ 	.word	0xffffffff


	//   ....[64]....
        /*01a8*/ 	.word	0xffffffff


	//   ....[65]....
        /*01ac*/ 	.word	0xffffffff


	//   ....[66]....
        /*01b0*/ 	.word	0xffffffff


	//   ....[67]....
        /*01b4*/ 	.word	0xffffffff


	//   ....[68]....
        /*01b8*/ 	.word	0xffffffff


	//   ....[69]....
        /*01bc*/ 	.word	0xffffffff


	//   ....[70]....
        /*01c0*/ 	.word	0xffffffff


	//   ....[71]....
        /*01c4*/ 	.word	0xffffffff


	//   ....[72]....
        /*01c8*/ 	.word	0xffffffff


	//   ....[73]....
        /*01cc*/ 	.word	0xffffffff


	//   ....[74]....
        /*01d0*/ 	.word	0xffffffff


	//   ....[75]....
        /*01d4*/ 	.word	0xffffffff


	//   ....[76]....
        /*01d8*/ 	.word	0xffffffff


	//   ....[77]....
        /*01dc*/ 	.word	0xffffffff


	//   ....[78]....
        /*01e0*/ 	.word	0xffffffff


	//   ....[79]....
        /*01e4*/ 	.word	0xffffffff


	//   ....[80]....
        /*01e8*/ 	.word	0xffffffff


	//   ....[81]....
        /*01ec*/ 	.word	0xffffffff


	//   ....[82]....
        /*01f0*/ 	.word	0xffffffff


	//   ....[83]....
        /*01f4*/ 	.word	0xffffffff


	//   ....[84]....
        /*01f8*/ 	.word	0xffffffff


	//   ....[85]....
        /*01fc*/ 	.word	0xffffffff


	//   ....[86]....
        /*0200*/ 	.word	0xffffffff


	//   ....[87]....
        /*0204*/ 	.word	0xffffffff


	//   ....[88]....
        /*0208*/ 	.word	0xffffffff


	//   ....[89]....
        /*020c*/ 	.word	0xffffffff


	//   ....[90]....
        /*0210*/ 	.word	0xffffffff


	//   ....[91]....
        /*0214*/ 	.word	0x05000087


	//   ....[92]....
        /*0218*/ 	.word	0x05000087


	//   ....[93]....
        /*021c*/ 	.word	0x05000087


	//   ....[94]....
        /*0220*/ 	.word	0x05000087


	//   ....[95]....
        /*0224*/ 	.word	0x05000087


	//   ....[96]....
        /*0228*/ 	.word	0x05000087


	//   ....[97]....
        /*022c*/ 	.word	0x05000087


	//   ....[98]....
        /*0230*/ 	.word	0x05000087


	//   ....[99]....
        /*0234*/ 	.word	0x05000087


	//   ....[100]....
        /*0238*/ 	.word	0x05000087


	//   ....[101]....
        /*023c*/ 	.word	0x05000087


	//   ....[102]....
        /*0240*/ 	.word	0x05000087


	//   ....[103]....
        /*0244*/ 	.word	0x05000087


	//   ....[104]....
        /*0248*/ 	.word	0x05000087


	//   ....[105]....
        /*024c*/ 	.word	0x05000087


	//   ....[106]....
        /*0250*/ 	.word	0x05000087


	//   ....[107]....
        /*0254*/ 	.word	0x05000087


	//   ....[108]....
        /*0258*/ 	.word	0x05000087


	//   ....[109]....
        /*025c*/ 	.word	0x05000087


	//   ....[110]....
        /*0260*/ 	.word	0x05000087


	//   ....[111]....
        /*0264*/ 	.word	0x05000087


	//   ....[112]....
        /*0268*/ 	.word	0x05000087


	//   ....[113]....
        /*026c*/ 	.word	0x05000087


	//   ....[114]....
        /*0270*/ 	.word	0x05000087


	//   ....[115]....
        /*0274*/ 	.word	0x05000087


	//   ....[116]....
        /*0278*/ 	.word	0x05000087


	//   ....[117]....
        /*027c*/ 	.word	0x05000087


	//   ....[118]....
        /*0280*/ 	.word	0x05000087


	//   ....[119]....
        /*0284*/ 	.word	0x05000087


	//   ....[120]....
        /*0288*/ 	.word	0x05000087


	//   ....[121]....
        /*028c*/ 	.word	0x05000087


	//   ....[122]....
        /*0290*/ 	.word	0x05000087


	//   ....[123]....
        /*0294*/ 	.word	0x05000087


	//   ....[124]....
        /*0298*/ 	.word	0x05000087


	//   ....[125]....
        /*029c*/ 	.word	0x05000087


	//   ....[126]....
        /*02a0*/ 	.word	0x05000087


	//   ....[127]....
        /*02a4*/ 	.word	0x05000087


	//   ....[128]....
        /*02a8*/ 	.word	0x05000087


	//   ....[129]....
        /*02ac*/ 	.word	0x05000087


	//   ....[130]....
        /*02b0*/ 	.word	0x05000087


	//   ....[131]....
        /*02b4*/ 	.word	0x05000087


	//   ....[132]....
        /*02b8*/ 	.word	0x05000087


	//   ....[133]....
        /*02bc*/ 	.word	0x05000087


	//   ....[134]....
        /*02c0*/ 	.word	0x05000087


	//   ....[135]....
        /*02c4*/ 	.word	0x05000087


	//   ....[136]....
        /*02c8*/ 	.word	0x05000087


	//   ....[137]....
        /*02cc*/ 	.word	0x05000087


	//   ....[138]....
        /*02d0*/ 	.word	0x05000087


	//   ....[139]....
        /*02d4*/ 	.word	0x05000087


	//   ....[140]....
        /*02d8*/ 	.word	0x05000087


	//   ....[141]....
        /*02dc*/ 	.word	0x05000087


	//   ....[142]....
        /*02e0*/ 	.word	0x05000087


	//   ....[143]....
        /*02e4*/ 	.word	0x05000087


	//   ....[144]....
        /*02e8*/ 	.word	0x05000087


	//   ....[145]....
        /*02ec*/ 	.word	0x05000087


	//   ....[146]....
        /*02f0*/ 	.word	0x05000087


	//   ....[147]....
        /*02f4*/ 	.word	0x05000087


	//   ....[148]....
        /*02f8*/ 	.word	0x05000087


	//   ....[149]....
        /*02fc*/ 	.word	0x05000087


	//   ....[150]....
        /*0300*/ 	.word	0x05000087


	//   ....[151]....
        /*0304*/ 	.word	0x05000087


	//   ....[152]....
        /*0308*/ 	.word	0x05000087


	//   ....[153]....
        /*030c*/ 	.word	0x05000087


	//   ....[154]....
        /*0310*/ 	.word	0x05000087


	//----- nvinfo : EIATTR_COOP_GROUP_INSTR_OFFSETS
	.align		4
.L_1599:
        /*0314*/ 	.byte	0x04, 0x28
        /*0316*/ 	.short	(.L_1601 - .L_1600)


	//   ....[0]....
.L_1600:
        /*0318*/ 	.word	0x00000d20


	//   ....[1]....
        /*031c*/ 	.word	0x00000e40


	//   ....[2]....
        /*0320*/ 	.word	0x00000ff0


	//   ....[3]....
        /*0324*/ 	.word	0x00001160


	//   ....[4]....
        /*0328*/ 	.word	0x000016f0


	//   ....[5]....
        /*032c*/ 	.word	0x00001d80


	//   ....[6]....
        /*0330*/ 	.word	0x000021e0


	//   ....[7]....
        /*0334*/ 	.word	0x00002c70


	//   ....[8]....
        /*0338*/ 	.word	0x00003580


	//   ....[9]....
        /*033c*/ 	.word	0x000049f0


	//   ....[10]....
        /*0340*/ 	.word	0x00004a00


	//   ....[11]....
        /*0344*/ 	.word	0x00004a10


	//   ....[12]....
        /*0348*/ 	.word	0x00004a60


	//   ....[13]....
        /*034c*/ 	.word	0x00004ab0


	//   ....[14]....
        /*0350*/ 	.word	0x00004ac0


	//   ....[15]....
        /*0354*/ 	.word	0x00004af0


	//   ....[16]....
        /*0358*/ 	.word	0x00004b20


	//   ....[17]....
        /*035c*/ 	.word	0x00004b70


	//   ....[18]....
        /*0360*/ 	.word	0x00004bc0


	//   ....[19]....
        /*0364*/ 	.word	0x00004bd0


	//   ....[20]....
        /*0368*/ 	.word	0x00004be0


	//   ....[21]....
        /*036c*/ 	.word	0x00004c90


	//   ....[22]....
        /*0370*/ 	.word	0x00004ca0


	//   ....[23]....
        /*0374*/ 	.word	0x00004cb0


	//   ....[24]....
        /*0378*/ 	.word	0x00004cc0


	//   ....[25]....
        /*037c*/ 	.word	0x00004d70


	//   ....[26]....
        /*0380*/ 	.word	0x00004d80


	//   ....[27]....
        /*0384*/ 	.word	0x00004d90


	//   ....[28]....
        /*0388*/ 	.word	0x00004da0


	//   ....[29]....
        /*038c*/ 	.word	0x00004f00


	//   ....[30]....
        /*0390*/ 	.word	0x00004f10


	//   ....[31]....
        /*0394*/ 	.word	0x00004f20


	//   ....[32]....
        /*0398*/ 	.word	0x00004f30


	//   ....[33]....
        /*039c*/ 	.word	0x00004f40


	//   ....[34]....
        /*03a0*/ 	.word	0x00004f50


	//   ....[35]....
        /*03a4*/ 	.word	0x00004f60


	//   ....[36]....
        /*03a8*/ 	.word	0x00004f70


	//   ....[37]....
        /*03ac*/ 	.word	0x00006570


	//   ....[38]....
        /*03b0*/ 	.word	0x00006580


	//   ....[39]....
        /*03b4*/ 	.word	0x00006590


	//   ....[40]....
        /*03b8*/ 	.word	0x000065a0


	//   ....[41]....
        /*03bc*/ 	.word	0x000066c0


	//   ....[42]....
        /*03c0*/ 	.word	0x000066d0


	//   ....[43]....
        /*03c4*/ 	.word	0x000066e0


	//   ....[44]....
        /*03c8*/ 	.word	0x000066f0


	//   ....[45]....
        /*03cc*/ 	.word	0x00006810


	//   ....[46]....
        /*03d0*/ 	.word	0x00006820


	//   ....[47]....
        /*03d4*/ 	.word	0x00006830


	//   ....[48]....
        /*03d8*/ 	.word	0x00006840


	//   ....[49]....
        /*03dc*/ 	.word	0x00006960


	//   ....[50]....
        /*03e0*/ 	.word	0x00006970


	//   ....[51]....
        /*03e4*/ 	.word	0x00006980


	//   ....[52]....
        /*03e8*/ 	.word	0x00006990


	//   ....[53]....
        /*03ec*/ 	.word	0x00006ab0


	//   ....[54]....
        /*03f0*/ 	.word	0x00006ac0


	//   ....[55]....
        /*03f4*/ 	.word	0x00006ad0


	//   ....[56]....
        /*03f8*/ 	.word	0x00006ae0


	//   ....[57]....
        /*03fc*/ 	.word	0x00006c00


	//   ....[58]....
        /*0400*/ 	.word	0x00006c10


	//   ....[59]....
        /*0404*/ 	.word	0x00006c20


	//   ....[60]....
        /*0408*/ 	.word	0x00006c30


	//   ....[61]....
        /*040c*/ 	.word	0x00006c40


	//   ....[62]....
        /*0410*/ 	.word	0x00006c50


	//   ....[63]....
        /*0414*/ 	.word	0x00006cd0


	//   ....[64]....
        /*0418*/ 	.word	0x00006d00


	//   ....[65]....
        /*041c*/ 	.word	0x00006d10


	//   ....[66]....
        /*0420*/ 	.word	0x00006d20


	//   ....[67]....
        /*0424*/ 	.word	0x00006d30


	//   ....[68]....
        /*0428*/ 	.word	0x00006d40


	//   ....[69]....
        /*042c*/ 	.word	0x0000a930


	//   ....[70]....
        /*0430*/ 	.word	0x0000a970


	//   ....[71]....
        /*0434*/ 	.word	0x0000ac10


	//   ....[72]....
        /*0438*/ 	.word	0x0000ac50


	//   ....[73]....
        /*043c*/ 	.word	0x0000ad60


	//   ....[74]....
        /*0440*/ 	.word	0x0000ad80


	//   ....[75]....
        /*0444*/ 	.word	0x0000adb0


	//   ....[76]....
        /*0448*/ 	.word	0x0000add0


	//   ....[77]....
        /*044c*/ 	.word	0x0000ae00


	//   ....[78]....
        /*0450*/ 	.word	0x0000ae20


	//   ....[79]....
        /*0454*/ 	.word	0x0000b190


	//   ....[80]....
        /*0458*/ 	.word	0x0000b430


	//   ....[81]....
        /*045c*/ 	.word	0x0000b6f0


	//   ....[82]....
        /*0460*/ 	.word	0x0000b710


	//   ....[83]....
        /*0464*/ 	.word	0x0000b740


	//   ....[84]....
        /*0468*/ 	.word	0x0000b780


	//   ....[85]....
        /*046c*/ 	.word	0x0000b7a0


	//   ....[86]....
        /*0470*/ 	.word	0x0000b9b0


	//   ....[87]....
        /*0474*/ 	.word	0x0000b9d0


	//   ....[88]....
        /*0478*/ 	.word	0x0000ba00


	//   ....[89]....
        /*047c*/ 	.word	0x0000ba40


	//   ....[90]....
        /*0480*/ 	.word	0x0000ba60


	//   ....[91]....
        /*0484*/ 	.word	0x0000bdd0


	//   ....[92]....
        /*0488*/ 	.word	0x0000be20


	//   ....[93]....
        /*048c*/ 	.word	0x0000be70


	//   ....[94]....
        /*0490*/ 	.word	0x0000bec0


	//   ....[95]....
        /*0494*/ 	.word	0x0000bfd0


	//   ....[96]....
        /*0498*/ 	.word	0x0000c020


	//   ....[97]....
        /*049c*/ 	.word	0x0000c070


	//   ....[98]....
        /*04a0*/ 	.word	0x0000c0c0


	//   ....[99]....
        /*04a4*/ 	.word	0x0000c1d0


	//   ....[100]....
        /*04a8*/ 	.word	0x0000c220


	//   ....[101]....
        /*04ac*/ 	.word	0x0000c270


	//   ....[102]....
        /*04b0*/ 	.word	0x0000c2c0


	//   ....[103]....
        /*04b4*/ 	.word	0x0000c3d0


	//   ....[104]....
        /*04b8*/ 	.word	0x0000c420


	//   ....[105]....
        /*04bc*/ 	.word	0x0000c470


	//   ....[106]....
        /*04c0*/ 	.word	0x0000c4c0


	//   ....[107]....
        /*04c4*/ 	.word	0x0000c5d0


	//   ....[108]....
        /*04c8*/ 	.word	0x0000c620


	//   ....[109]....
        /*04cc*/ 	.word	0x0000c670


	//   ....[110]....
        /*04d0*/ 	.word	0x0000c6c0


	//   ....[111]....
        /*04d4*/ 	.word	0x0000c760


	//   ....[112]....
        /*04d8*/ 	.word	0x0000c800


	//   ....[113]....
        /*04dc*/ 	.word	0x0000c8a0


	//   ....[114]....
        /*04e0*/ 	.word	0x0000c940


	//   ....[115]....
        /*04e4*/ 	.word	0x0000c9e0


	//   ....[116]....
        /*04e8*/ 	.word	0x0000ca80


	//   ....[117]....
        /*04ec*/ 	.word	0x0000cad0


	//   ....[118]....
        /*04f0*/ 	.word	0x0000cb20


	//   ....[119]....
        /*04f4*/ 	.word	0x0000cb70


	//   ....[120]....
        /*04f8*/ 	.word	0x0000cbd0


	//   ....[121]....
        /*04fc*/ 	.word	0x0000cc20


	//   ....[122]....
        /*0500*/ 	.word	0x0000cc70


	//   ....[123]....
        /*0504*/ 	.word	0x0000cd00


	//   ....[124]....
        /*0508*/ 	.word	0x0000cd50


	//   ....[125]....
        /*050c*/ 	.word	0x0000cda0


	//   ....[126]....
        /*0510*/ 	.word	0x0000cdf0


	//   ....[127]....
        /*0514*/ 	.word	0x0000ce90


	//   ....[128]....
        /*0518*/ 	.word	0x0000cf20


	//   ....[129]....
        /*051c*/ 	.word	0x0000cf70


	//   ....[130]....
        /*0520*/ 	.word	0x0000cfc0


	//   ....[131]....
        /*0524*/ 	.word	0x0000d060


	//   ....[132]....
        /*0528*/ 	.word	0x0000d0f0


	//   ....[133]....
        /*052c*/ 	.word	0x0000d140


	//   ....[134]....
        /*0530*/ 	.word	0x0000d190


	//   ....[135]....
        /*0534*/ 	.word	0x0000d230


	//   ....[136]....
        /*0538*/ 	.word	0x0000d2c0


	//   ....[137]....
        /*053c*/ 	.word	0x0000d310


	//   ....[138]....
        /*0540*/ 	.word	0x0000d360


	//   ....[139]....
        /*0544*/ 	.word	0x0000d400


	//   ....[140]....
        /*0548*/ 	.word	0x0000d490


	//   ....[141]....
        /*054c*/ 	.word	0x0000d4e0


	//   ....[142]....
        /*0550*/ 	.word	0x0000d530


	//   ....[143]....
        /*0554*/ 	.word	0x0000d5d0


	//   ....[144]....
        /*0558*/ 	.word	0x0000d670


	//   ....[145]....
        /*055c*/ 	.word	0x0000d6c0


	//   ....[146]....
        /*0560*/ 	.word	0x0000d7c0


	//   ....[147]....
        /*0564*/ 	.word	0x0000d810


	//   ....[148]....
        /*0568*/ 	.word	0x0000d860


	//   ....[149]....
        /*056c*/ 	.word	0x0000d8b0


	//   ....[150]....
        /*0570*/ 	.word	0x0000d900


	//   ....[151]....
        /*0574*/ 	.word	0x0000d940


	//   ....[152]....
        /*0578*/ 	.word	0x0000d990


	//   ....[153]....
        /*057c*/ 	.word	0x0000d9e0


	//   ....[154]....
        /*0580*/ 	.word	0x0000da30


	//----- nvinfo : EIATTR_VRC_CTA_INIT_COUNT
	.align		4
.L_1601:
        /*0584*/ 	.byte	0x02, 0x4a
	.zero		1
	.zero		1


	//----- nvinfo : EIATTR_EXIT_INSTR_OFFSETS
	.align		4
        /*0588*/ 	.byte	0x04, 0x1c
        /*058a*/ 	.short	(.L_1603 - .L_1602)


	//   ....[0]....
.L_1602:
        /*058c*/ 	.word	0x0000bba0


	//   ....[1]....
        /*0590*/ 	.word	0x0000bd70


	//----- nvinfo : EIATTR_MAX_THREADS
	.align		4
.L_1603:
        /*0594*/ 	.byte	0x04, 0x05
        /*0596*/ 	.short	(.L_1605 - .L_1604)
.L_1604:
        /*0598*/ 	.word	0x00000080
        /*059c*/ 	.word	0x00000001
        /*05a0*/ 	.word	0x00000001


	//----- nvinfo : EIATTR_CRS_STACK_SIZE
	.align		4
.L_1605:
        /*05a4*/ 	.byte	0x04, 0x1e
        /*05a6*/ 	.short	(.L_1607 - .L_1606)
.L_1606:
        /*05a8*/ 	.word	0x00000000


	//----- nvinfo : EIATTR_CBANK_PARAM_SIZE
	.align		4
.L_1607:
        /*05ac*/ 	.byte	0x03, 0x19
        /*05ae*/ 	.short	0x01f0


	//----- nvinfo : EIATTR_PARAM_CBANK
	.align		4
        /*05b0*/ 	.byte	0x04, 0x0a
        /*05b2*/ 	.short	(.L_1609 - .L_1608)
	.align		4
.L_1608:
        /*05b4*/ 	.word	index@(.nv.constant0._Z25selective_scan_bwd_kernelI32Selective_Scan_bwd_kernel_traitsILi128ELi16ELb1ELb1ELb1ELb0ELb1EfN3c107complexIfEEEEv12SSMParamsBwd)
        /*05b8*/ 	.short	0x0380
        /*05ba*/ 	.short	0x01f0


	//----- nvinfo : EIATTR_SW_WAR
	.align		4
.L_1609:
        /*05bc*/ 	.byte	0x04, 0x36
        /*05be*/ 	.short	(.L_1611 - .L_1610)
.L_1610:
        /*05c0*/ 	.word	0x00000008
.L_1611:


//--------------------- .nv.info._Z25selective_scan_bwd_kernelI32Selective_Scan_bwd_kernel_traitsILi128ELi16ELb1ELb1ELb1ELb1ELb0EfN3c107complexIfEEEEv12SSMParamsBwd --------------------------
	.section	.nv.info._Z25selective_scan_bwd_kernelI32Selective_Scan_bwd_kernel_traitsILi128ELi16ELb1ELb1ELb1ELb1ELb0EfN3c107complexIfEEEEv12SSMParamsBwd,"",@"SHT_CUDA_INFO"
	.sectionflags	@""
	.align	4


	//----- nvinfo : EIATTR_CUDA_API_VERSION
	.align		4
        /*0000*/ 	.byte	0x04, 0x37
        /*0002*/ 	.short	(.L_1613 - .L_1612)
.L_1612:
        /*0004*/ 	.word	0x00000082


	//----- nvinfo : EIATTR_KPARAM_INFO
	.align		4
.L_1613:
        /*0008*/ 	.byte	0x04, 0x17
        /*000a*/ 	.short	(.L_1615 - .L_1614)
.L_1614:
        /*000c*/ 	.word	0x00000000
        /*0010*/ 	.short	0x0000
        /*0012*/ 	.short	0x0000
        /*0014*/ 	.byte	0x00, 0xf0, 0xc1, 0x07


	//----- nvinfo : EIATTR_SPARSE_MMA_MASK
	.align		4
.L_1615:
        /*0018*/ 	.byte	0x03, 0x50
        /*001a*/ 	.short	0x0000


	//----- nvinfo : EIATTR_MAXREG_COUNT
	.align		4
        /*001c*/ 	.byte	0x03, 0x1b
        /*001e*/ 	.short	0x00ff


	//----- nvinfo : EIATTR_NUM_BARRIERS
	.align		4
        /*0020*/ 	.byte	0x02, 0x4c
        /*0022*/ 	.byte	0x01
	.zero		1


	//----- nvinfo : EIATTR_ANNOTATIONS
	.align		4
        /*0024*/ 	.byte	0x04, 0x55
        /*0026*/ 	.short	(.L_1617 - .L_1616)


	//   ....[0]....
.L_1616:
        /*0028*/ 	.word	0x00000001
        /*002c*/ 	.byte	0x10, 0x02, 0x00, 0x00, 0x01, 0x00, 0x00, 0x00, 0x30, 0x02, 0x00, 0x00, 0x01, 0x00, 0x00, 0x00
        /*003c*/ 	.byte	0x70, 0x0a, 0x00, 0x00, 0x01, 0x00, 0x00, 0x00, 0x90, 0x0a, 0x00, 0x00, 0x01, 0x00, 0x00, 0x00
        /*004c*/ 	.byte	0x80, 0x0c, 0x00, 0x00, 0x01, 0x00, 0x00, 0x00, 0xb0, 0x1a, 0x00, 0x00, 0x01, 0x00, 0x00, 0x00
        /*005c*/ 	.byte	0xf0, 0x34, 0x00, 0x00, 0x01, 0x00, 0x00, 0x00, 0xf0, 0xbf, 0x00, 0x00, 0x01, 0x00, 0x00, 0x00
        /*006c*/ 	.byte	0x20, 0xc0, 0x00, 0x00, 0x01, 0x00, 0x00, 0x00, 0xd0, 0xcd, 0x00, 0x00, 0x01, 0x00, 0x00, 0x00
        /*007c*/ 	.byte	0x60, 0xce, 0x00, 0x00, 0x01, 0x00, 0x00, 0x00, 0x10, 0xd1, 0x00, 0x00


	//----- nvinfo : EIATTR_MERCURY_ISA_VERSION
	.align		4
.L_1617:
        /*0088*/ 	.byte	0x03, 0x5f
        /*008a*/ 	.short	0x0101


	//----- nvinfo : EIATTR_COOP_GROUP_MASK_REGIDS
	.align		4
        /*008c*/ 	.byte	0x04, 0x29
        /*008e*/ 	.short	(.L_1619 - .L_1618)


	//   ....[0]....
.L_1618:
        /*0090*/ 	.word	0xffffffff


	//   ....[1]....
        /*0094*/ 	.word	0xffffffff


	//   ....[2]....
        /*0098*/ 	.word	0xffffffff


	//   ....[3]....
        /*009c*/ 	.word	0xffffffff


	//   ....[4]....
        /*00a0*/ 	.word	0xffffffff


	//   ....[5]....
        /*00a4*/ 	.word	0xffffffff


	//   ....[6]....
        /*00a8*/ 	.word	0xffffffff


	//   ....[7]....
        /*00ac*/ 	.word	0xffffffff


	//   ....[8]....
        /*00b0*/ 	.word	0xffffffff


	//   ....[9]....
        /*00b4*/ 	.word	0xffffffff


	//   ....[10]....
        /*00b8*/ 	.word	0xffffffff


	//   ....[11]....
        /*00bc*/ 	.word	0xffffffff


	//   ....[12]....
        /*00c0*/ 	.word	0xffffffff


	//   ....[13]....
        /*00c4*/ 	.word	0xffffffff


	//   ....[14]....
        /*00c8*/ 	.word	0xffffffff


	//   ....[15]....
        /*00cc*/ 	.word	0xffffffff


	//   ....[16]....
        /*00d0*/ 	.word	0xffffffff


	//   ....[17]....
        /*00d4*/ 	.word	0xffffffff


	//   ....[18]....
        /*00d8*/ 	.word	0xffffffff


	//   ....[19]....
        /*00dc*/ 	.word	0xffffffff


	//   ....[20]....
        /*00e0*/ 	.word	0xffffffff


	//   ....[21]....
        /*00e4*/ 	.word	0xffffffff


	//   ....[22]....
        /*00e8*/ 	.word	0xffffffff


	//   ....[23]....
        /*00ec*/ 	.word	0xffffffff


	//   ....[24]....
        /*00f0*/ 	.word	0xffffffff


	//   ....[25]....
        /*00f4*/ 	.word	0xffffffff


	//   ....[26]....
        /*00f8*/ 	.word	0xffffffff


	//   ....[27]....
        /*00fc*/ 	.word	0xffffffff


	//   ....[28]....
        /*0100*/ 	.word	0xffffffff


	//   ....[29]....
        /*0104*/ 	.word	0xffffffff


	//   ....[30]....
        /*0108*/ 	.word	0xffffffff


	//   ....[31]....
        /*010c*/ 	.word	0xffffffff


	//   ....[32]....
        /*0110*/ 	.word	0xffffffff


	//   ....[33]....
        /*0114*/ 	.word	0xffffffff


	//   ....[34]....
        /*0118*/ 	.word	0xffffffff


	//   ....[35]....
        /*011c*/ 	.word	0xffffffff


	//   ....[36]....
        /*0120*/ 	.word	0xffffffff


	//   ....[37]....
        /*0124*/ 	.word	0xffffffff


	//   ....[38]....
        /*0128*/ 	.word	0xffffffff


	//   ....[39]....
        /*012c*/ 	.word	0xffffffff


	//   ....[40]....
        /*0130*/ 	.word	0xffffffff


	//   ....[41]....
        /*0134*/ 	.word	0xffffffff


	//   ....[42]....
        /*0138*/ 	.word	0xffffffff


	//   ....[43]....
        /*013c*/ 	.word	0xffffffff


	//   ....[44]....
        /*0140*/ 	.word	0xffffffff


	//   ....[45]....
        /*0144*/ 	.word	0xffffffff


	//   ....[46]....
        /*0148*/ 	.word	0xffffffff


	//   ....[47]....
        /*014c*/ 	.word	0xffffffff


	//   ....[48]....
        /*0150*/ 	.word	0xffffffff


	//   ....[49]....
        /*0154*/ 	.word	0xffffffff


	//   ....[50]....
        /*0158*/ 	.word	0xffffffff


	//   ....[51]....
        /*015c*/ 	.word	0xffffffff


	//   ....[52]....
        /*0160*/ 	.word	0xffffffff


	//   ....[53]....
        /*0164*/ 	.word	0xffffffff


	//   ....[54]....
        /*0168*/ 	.word	0xffffffff


	//   ....[55]....
        /*016c*/ 	.word	0xffffffff


	//   ....[56]....
        /*0170*/ 	.word	0xffffffff


	//   ....[57]....
        /*0174*/ 	.word	0xffffffff


	//   ....[58]....
        /*0178*/ 	.word	0xffffffff


	//   ....[59]....
        /*017c*/ 	.word	0xffffffff


	//   ....[60]....
        /*0180*/ 	.word	0xffffffff


	//   ....[61]....
        /*0184*/ 	.word	0xffffffff


	//   ....[62]....
        /*0188*/ 	.word	0xffffffff


	//   ....[63]....
        /*018c*/ 	.word	0xffffffff


	//   ....[64]....
        /*0190*/ 	.word	0xffffffff


	//   ....[65]....
        /*0194*/ 	.word	0xffffffff


	//   ....[66]....
        /*0198*/ 	.word	0xffffffff


	//   ....[67]....
        /*019c*/ 	.word	0xffffffff


	//   ....[68]....
        /*01a0*/ 	.word	0xffffffff


	//   ....[69]....
        /*01a4*/ 	.word	0xffffffff


	//   ....[70]....
        /*01a8*/ 	.word	0xffffffff


	//   ....[71]....
        /*01ac*/ 	.word	0xffffffff


	//   ....[72]....
        /*01b0*/ 	.word	0xffffffff


	//   ....[73]....
        /*01b4*/ 	.word	0xffffffff


	//   ....[74]....
        /*01b8*/ 	.word	0xffffffff


	//   ....[75]....
        /*01bc*/ 	.word	0xffffffff


	//   ....[76]....
        /*01c0*/ 	.word	0xffffffff


	//   ....[77]....
        /*01c4*/ 	.word	0xffffffff


	//   ....[78]....
        /*01c8*/ 	.word	0xffffffff


	//   ....[79]....
        /*01cc*/ 	.word	0xffffffff


	//   ....[80]....
        /*01d0*/ 	.word	0xffffffff


	//   ....[81]....
        /*01d4*/ 	.word	0xffffffff


	//   ....[82]....
        /*01d8*/ 	.word	0xffffffff


	//   ....[83]....
        /*01dc*/ 	.word	0xffffffff


	//   ....[84]....
        /*01e0*/ 	.word	0xffffffff


	//   ....[85]....
        /*01e4*/ 	.word	0xffffffff


	//   ....[86]....
        /*01e8*/ 	.word	0xffffffff


	//   ....[87]....
        /*01ec*/ 	.word	0xffffffff


	//   ....[88]....
        /*01f0*/ 	.word	0x05000087


	//   ....[89]....
        /*01f4*/ 	.word	0x05000087


	//   ....[90]....
        /*01f8*/ 	.word	0x05000087


	//   ....[91]....
        /*01fc*/ 	.word	0x05000087


	//   ....[92]....
        /*0200*/ 	.word	0x05000087


	//   ....[93]....
        /*0204*/ 	.word	0x05000087


	//   ....[94]....
        /*0208*/ 	.word	0x05000087


	//   ....[95]....
        /*020c*/ 	.word	0x05000087


	//   ....[96]....
        /*0210*/ 	.word	0x05000087


	//   ....[97]....
        /*0214*/ 	.word	0x05000087


	//   ....[98]....
        /*0218*/ 	.word	0x05000087


	//   ....[99]....
        /*021c*/ 	.word	0x05000087


	//   ....[100]....
        /*0220*/ 	.word	0x05000087


	//   ....[101]....
        /*0224*/ 	.word	0x05000087


	//   ....[102]....
        /*0228*/ 	.word	0x05000087


	//   ....[103]....
        /*022c*/ 	.word	0x05000087


	//   ....[104]....
        /*0230*/ 	.word	0x05000087


	//   ....[105]....
        /*0234*/ 	.word	0x05000087


	//   ....[106]....
        /*0238*/ 	.word	0x05000087


	//   ....[107]....
        /*023c*/ 	.word	0x05000087


	//   ....[108]....
        /*0240*/ 	.word	0x05000087


	//   ....[109]....
        /*0244*/ 	.word	0x05000087


	//   ....[110]....
        /*0248*/ 	.word	0x05000087


	//   ....[111]....
        /*024c*/ 	.word	0x05000087


	//   ....[112]....
        /*0250*/ 	.word	0x05000087


	//   ....[113]....
        /*0254*/ 	.word	0x05000087


	//   ....[114]....
        /*0258*/ 	.word	0x05000087


	//   ....[115]....
        /*025c*/ 	.word	0x05000087


	//   ....[116]....
        /*0260*/ 	.word	0x05000087


	//   ....[117]....
        /*0264*/ 	.word	0x05000087


	//   ....[118]....
        /*0268*/ 	.word	0x05000087


	//   ....[119]....
        /*026c*/ 	.word	0x05000087


	//   ....[120]....
        /*0270*/ 	.word	0x05000087


	//   ....[121]....
        /*0274*/ 	.word	0x05000087


	//   ....[122]....
        /*0278*/ 	.word	0x05000087


	//   ....[123]....
        /*027c*/ 	.word	0x05000087


	//   ....[124]....
        /*0280*/ 	.word	0x05000087


	//   ....[125]....
        /*0284*/ 	.word	0x05000087


	//   ....[126]....
        /*0288*/ 	.word	0x05000087


	//   ....[127]....
        /*028c*/ 	.word	0x05000087


	//   ....[128]....
        /*0290*/ 	.word	0x05000087


	//   ....[129]....
        /*0294*/ 	.word	0x05000087


	//   ....[130]....
        /*0298*/ 	.word	0x05000087


	//   ....[131]....
        /*029c*/ 	.word	0x05000087


	//   ....[132]....
        /*02a0*/ 	.word	0x05000087


	//   ....[133]....
        /*02a4*/ 	.word	0x05000087


	//   ....[134]....
        /*02a8*/ 	.word	0x05000087


	//   ....[135]....
        /*02ac*/ 	.word	0x05000087


	//   ....[136]....
        /*02b0*/ 	.word	0x05000087


	//   ....[137]....
        /*02b4*/ 	.word	0x05000087


	//   ....[138]....
        /*02b8*/ 	.word	0x05000087


	//   ....[139]....
        /*02bc*/ 	.word	0x05000087


	//   ....[140]....
        /*02c0*/ 	.word	0x05000087


	//   ....[141]....
        /*02c4*/ 	.word	0x05000087


	//   ....[142]....
        /*02c8*/ 	.word	0x05000087


	//   ....[143]....
        /*02cc*/ 	.word	0x05000087


	//   ....[144]....
        /*02d0*/ 	.word	0x05000087


	//   ....[145]....
        /*02d4*/ 	.word	0x05000087


	//   ....[146]....
        /*02d8*/ 	.word	0x05000087


	//   ....[147]....
        /*02dc*/ 	.word	0x05000087


	//   ....[148]....
        /*02e0*/ 	.word	0x05000087


	//   ....[149]....
        /*02e4*/ 	.word	0x05000087


	//   ....[150]....
        /*02e8*/ 	.word	0x05000087


	//   ....[151]....
        /*02ec*/ 	.word	0x05000087


	//----- nvinfo : EIATTR_COOP_GROUP_INSTR_OFFSETS
	.align		4
.L_1619:
        /*02f0*/ 	.byte	0x04, 0x28
        /*02f2*/ 	.short	(.L_1621 - .L_1620)


	//   ....[0]....
.L_1620:
        /*02f4*/ 	.word	0x00000ce0


	//   ....[1]....
        /*02f8*/ 	.word	0x00000de0


	//   ....[2]....
        /*02fc*/ 	.word	0x00000f70


	//   ....[3]....
        /*0300*/ 	.word	0x00003c10


	//   ....[4]....
        /*0304*/ 	.word	0x00004530


	//   ....[5]....
        /*0308*/ 	.word	0x00005990


	//   ....[6]....
        /*030c*/ 	.word	0x000059a0


	//   ....[7]....
        /*0310*/ 	.word	0x000059b0


	//   ....[8]....
        /*0314*/ 	.word	0x00005a00


	//   ....[9]....
        /*0318*/ 	.word	0x00005a50


	//   ....[10]....
        /*031c*/ 	.word	0x00005a60


	//   ....[11]....
        /*0320*/ 	.word	0x00005a90


	//   ....[12]....
        /*0324*/ 	.word	0x00005aa0


	//   ....[13]....
        /*0328*/ 	.word	0x00005b10


	//   ....[14]....
        /*032c*/ 	.word	0x00005b20


	//   ....[15]....
        /*0330*/ 	.word	0x00005b70


	//   ....[16]....
        /*0334*/ 	.word	0x00005b80


	//   ....[17]....
        /*0338*/ 	.word	0x00005c10


	//   ....[18]....
        /*033c*/ 	.word	0x00005c40


	//   ....[19]....
        /*0340*/ 	.word	0x00005c50


	//   ....[20]....
        /*0344*/ 	.word	0x00005c60


	//   ....[21]....
        /*0348*/ 	.word	0x00005d10


	//   ....[22]....
        /*034c*/ 	.word	0x00005d20


	//   ....[23]....
        /*0350*/ 	.word	0x00005d30


	//   ....[24]....
        /*0354*/ 	.word	0x00005d40


	//   ....[25]....
        /*0358*/ 	.word	0x00005eb0


	//   ....[26]....
        /*035c*/ 	.word	0x00005ec0


	//   ....[27]....
        /*0360*/ 	.word	0x00005ed0


	//   ....[28]....
        /*0364*/ 	.word	0x00005ee0


	//   ....[29]....
        /*0368*/ 	.word	0x00005ef0


	//   ....[30]....
        /*036c*/ 	.word	0x00005f00


	//   ....[31]....
        /*0370*/ 	.word	0x00005f10


	//   ....[32]....
        /*0374*/ 	.word	0x00005f20


	//   ....[33]....
        /*0378*/ 	.word	0x00007520


	//   ....[34]....
        /*037c*/ 	.word	0x00007530


	//   ....[35]....
        /*0380*/ 	.word	0x00007540


	//   ....[36]....
        /*0384*/ 	.word	0x00007550


	//   ....[37]....
        /*0388*/ 	.word	0x00007670


	//   ....[38]....
        /*038c*/ 	.word	0x00007680


	//   ....[39]....
        /*0390*/ 	.word	0x00007690


	//   ....[40]....
        /*0394*/ 	.word	0x000076a0


	//   ....[41]....
        /*0398*/ 	.word	0x000077c0


	//   ....[42]....
        /*039c*/ 	.word	0x000077d0


	//   ....[43]....
        /*03a0*/ 	.word	0x000077e0


	//   ....[44]....
        /*03a4*/ 	.word	0x000077f0


	//   ....[45]....
        /*03a8*/ 	.word	0x00007910


	//   ....[46]....
        /*03ac*/ 	.word	0x00007920


	//   ....[47]....
        /*03b0*/ 	.word	0x00007930


	//   ....[48]....
        /*03b4*/ 	.word	0x00007940


	//   ....[49]....
        /*03b8*/ 	.word	0x00007a60


	//   ....[50]....
        /*03bc*/ 	.word	0x00007a70


	//   ....[51]....
        /*03c0*/ 	.word	0x00007a80


	//   ....[52]....
        /*03c4*/ 	.word	0x00007a90


	//   ....[53]....
        /*03c8*/ 	.word	0x00007bb0


	//   ....[54]....
        /*03cc*/ 	.word	0x00007bc0


	//   ....[55]....
        /*03d0*/ 	.word	0x00007bd0


	//   ....[56]....
        /*03d4*/ 	.word	0x00007be0


	//   ....[57]....
        /*03d8*/ 	.word	0x00007bf0


	//   ....[58]....
        /*03dc*/ 	.word	0x00007c00


	//   ....[59]....
        /*03e0*/ 	.word	0x00007c80


	//   ....[60]....
        /*03e4*/ 	.word	0x00007cb0


	//   ....[61]....
        /*03e8*/ 	.word	0x00007cc0


	//   ....[62]....
        /*03ec*/ 	.word	0x00007cd0


	//   ....[63]....
        /*03f0*/ 	.word	0x00007ce0


	//   ....[64]....
        /*03f4*/ 	.word	0x00007cf0


	//   ....[65]....
        /*03f8*/ 	.word	0x0000b8e0


	//   ....[66]....
        /*03fc*/ 	.word	0x0000b920


	//   ....[67]....
        /*0400*/ 	.word	0x0000bbc0


	//   ....[68]....
        /*0404*/ 	.word	0x0000bc00


	//   ....[69]....
        /*0408*/ 	.word	0x0000bc50


	//   ....[70]....
        /*040c*/ 	.word	0x0000bc70


	//   ....[71]....
        /*0410*/ 	.word	0x0000bca0


	//   ....[72]....
        /*0414*/ 	.word	0x0000bcc0


	//   ....[73]....
        /*0418*/ 	.word	0x0000bcf0


	//   ....[74]....
        /*041c*/ 	.word	0x0000bd10


	//   ....[75]....
        /*0420*/ 	.word	0x0000c260


	//   ....[76]....
        /*0424*/ 	.word	0x0000c6e0


	//   ....[77]....
        /*0428*/ 	.word	0x0000cc60


	//   ....[78]....
        /*042c*/ 	.word	0x0000cee0


	//   ....[79]....
        /*0430*/ 	.word	0x0000cf00


	//   ....[80]....
        /*0434*/ 	.word	0x0000cf30


	//   ....[81]....
        /*0438*/ 	.word	0x0000cf70


	//   ....[82]....
        /*043c*/ 	.word	0x0000cf90


	//   ....[83]....
        /*0440*/ 	.word	0x0000d1a0


	//   ....[84]....
        /*0444*/ 	.word	0x0000d1c0


	//   ....[85]....
        /*0448*/ 	.word	0x0000d1f0


	//   ....[86]....
        /*044c*/ 	.word	0x0000d230


	//   ....[87]....
        /*0450*/ 	.word	0x0000d250


	//   ....[88]....
        /*0454*/ 	.word	0x0000d5c0


	//   ....[89]....
        /*0458*/ 	.word	0x0000d610


	//   ....[90]....
        /*045c*/ 	.word	0x0000d660


	//   ....[91]....
        /*0460*/ 	.word	0x0000d6c0


	//   ....[92]....
        /*0464*/ 	.word	0x0000d7c0


	//   ....[93]....
        /*0468*/ 	.word	0x0000d810


	//   ....[94]....
        /*046c*/ 	.word	0x0000d860


	//   ....[95]....
        /*0470*/ 	.word	0x0000d8c0


	//   ....[96]....
        /*0474*/ 	.word	0x0000d9c0


	//   ....[97]....
        /*0478*/ 	.word	0x0000da10


	//   ....[98]....
        /*047c*/ 	.word	0x0000da60


	//   ....[99]....
        /*0480*/ 	.word	0x0000dac0


	//   ....[100]....
        /*0484*/ 	.word	0x0000dbc0


	//   ....[101]....
        /*0488*/ 	.word	0x0000dc10


	//   ....[102]....
        /*048c*/ 	.word	0x0000dc60


	//   ....[103]....
        /*0490*/ 	.word	0x0000dcc0


	//   ....[104]....
        /*0494*/ 	.word	0x0000ddc0


	//   ....[105]....
        /*0498*/ 	.word	0x0000de10


	//   ....[106]....
        /*049c*/ 	.word	0x0000de60


	//   ....[107]....
        /*04a0*/ 	.word	0x0000deb0


	//   ....[108]....
        /*04a4*/ 	.word	0x0000df50


	//   ....[109]....
        /*04a8*/ 	.word	0x0000dff0


	//   ....[110]....
        /*04ac*/ 	.word	0x0000e090


	//   ....[111]....
        /*04b0*/ 	.word	0x0000e130


	//   ....[112]....
        /*04b4*/ 	.word	0x0000e1d0


	//   ....[113]....
        /*04b8*/ 	.word	0x0000e270


	//   ....[114]....
        /*04bc*/ 	.word	0x0000e2c0


	//   ....[115]....
        /*04c0*/ 	.word	0x0000e310


	//   ....[116]....
        /*04c4*/ 	.word	0x0000e360


	//   ....[117]....
        /*04c8*/ 	.word	0x0000e3c0


	//   ....[118]....
        /*04cc*/ 	.word	0x0000e410


	//   ....[119]....
        /*04d0*/ 	.word	0x0000e460


	//   ....[120]....
        /*04d4*/ 	.word	0x0000e4f0


	//   ....[121]....
        /*04d8*/ 	.word	0x0000e540


	//   ....[122]....
        /*04dc*/ 	.word	0x0000e590


	//   ....[123]....
        /*04e0*/ 	.word	0x0000e5e0


	//   ....[124]....
        /*04e4*/ 	.word	0x0000e680


	//   ....[125]....
        /*04e8*/ 	.word	0x0000e710


	//   ....[126]....
        /*04ec*/ 	.word	0x0000e760


	//   ....[127]....
        /*04f0*/ 	.word	0x0000e7b0


	//   ....[128]....
        /*04f4*/ 	.word	0x0000e850


	//   ....[129]....
        /*04f8*/ 	.word	0x0000e8e0


	//   ....[130]....
        /*04fc*/ 	.word	0x0000e930


	//   ....[131]....
        /*0500*/ 	.word	0x0000e980


	//   ....[132]....
        /*0504*/ 	.word	0x0000ea20


	//   ....[133]....
        /*0508*/ 	.word	0x0000eab0


	//   ....[134]....
        /*050c*/ 	.word	0x0000eb00


	//   ....[135]....
        /*0510*/ 	.word	0x0000eb50


	//   ....[136]....
        /*0514*/ 	.word	0x0000ebf0


	//   ....[137]....
        /*0518*/ 	.word	0x0000ec80


	//   ....[138]....
        /*051c*/ 	.word	0x0000ecd0


	//   ....[139]....
        /*0520*/ 	.word	0x0000ed20


	//   ....[140]....
        /*0524*/ 	.word	0x0000edb0


	//   ....[141]....
        /*0528*/ 	.word	0x0000ee50


	//   ....[142]....
        /*052c*/ 	.word	0x0000eea0


	//   ....[143]....
        /*0530*/ 	.word	0x0000efa0


	//   ....[144]....
        /*0534*/ 	.word	0x0000eff0


	//   ....[145]....
        /*0538*/ 	.word	0x0000f040


	//   ....[146]....
        /*053c*/ 	.word	0x0000f090


	//   ....[147]....
        /*0540*/ 	.word	0x0000f0e0


	//   ....[148]....
        /*0544*/ 	.word	0x0000f120


	//   ....[149]....
        /*0548*/ 	.word	0x0000f170


	//   ....[150]....
        /*054c*/ 	.word	0x0000f1c0


	//   ....[151]....
        /*0550*/ 	.word	0x0000f210


	//----- nvinfo : EIATTR_VRC_CTA_INIT_COUNT
	.align		4
.L_1621:
        /*0554*/ 	.byte	0x02, 0x4a
	.zero		1
	.zero		1


	//----- nvinfo : EIATTR_EXIT_INSTR_OFFSETS
	.align		4
        /*0558*/ 	.byte	0x04, 0x1c
        /*055a*/ 	.short	(.L_1623 - .L_1622)


	//   ....[0]....
.L_1622:
        /*055c*/ 	.word	0x0000d390


	//   ....[1]....
        /*0560*/ 	.word	0x0000d560


	//----- nvinfo : EIATTR_MAX_THREADS
	.align		4
.L_1623:
        /*0564*/ 	.byte	0x04, 0x05
        /*0566*/ 	.short	(.L_1625 - .L_1624)
.L_1624:
        /*0568*/ 	.word	0x00000080
        /*056c*/ 	.word	0x00000001
        /*0570*/ 	.word	0x00000001


	//----- nvinfo : EIATTR_CRS_STACK_SIZE
	.align		4
.L_1625:
        /*0574*/ 	.byte	0x04, 0x1e
        /*0576*/ 	.short	(.L_1627 - .L_1626)
.L_1626:
        /*0578*/ 	.word	0x00000000


	//----- nvinfo : EIATTR_CBANK_PARAM_SIZE
	.align		4
.L_1627:
        /*057c*/ 	.byte	0x03, 0x19
        /*057e*/ 	.short	0x01f0


	//----- nvinfo : EIATTR_PARAM_CBANK
	.align		4
        /*0580*/ 	.byte	0x04, 0x0a
        /*0582*/ 	.short	(.L_1629 - .L_1628)
	.align		4
.L_1628:
        /*0584*/ 	.word	index@(.nv.constant0._Z25selective_scan_bwd_kernelI32Selective_Scan_bwd_kernel_traitsILi128ELi16ELb1ELb1ELb1ELb1ELb0EfN3c107complexIfEEEEv12SSMParamsBwd)
        /*0588*/ 	.short	0x0380
        /*058a*/ 	.short	0x01f0


	//----- nvinfo : EIATTR_SW_WAR
	.align		4
.L_1629:
        /*058c*/ 	.byte	0x04, 0x36
        /*058e*/ 	.short	(.L_1631 - .L_1630)
.L_1630:
        /*0590*/ 	.word	0x00000008
.L_1631:


//--------------------- .nv.info._Z25selective_scan_bwd_kernelI32Selective_Scan_bwd_kernel_traitsILi128ELi16ELb1ELb1ELb1ELb1ELb1EfN3c107complexIfEEEEv12SSMParamsBwd --------------------------
	.section	.nv.info._Z25selective_scan_bwd_kernelI32Selective_Scan_bwd_kernel_traitsILi128ELi16ELb1ELb1ELb1ELb1ELb1EfN3c107complexIfEEEEv12SSMParamsBwd,"",@"SHT_CUDA_INFO"
	.sectionflags	@""
	.align	4


	//----- nvinfo : EIATTR_CUDA_API_VERSION
	.align		4
        /*0000*/ 	.byte	0x04, 0x37
        /*0002*/ 	.short	(.L_1633 - .L_1632)
.L_1632:
        /*0004*/ 	.word	0x00000082


	//----- nvinfo : EIATTR_KPARAM_INFO
	.align		4
.L_1633:
        /*0008*/ 	.byte	0x04, 0x17
        /*000a*/ 	.short	(.L_1635 - .L_1634)
.L_1634:
        /*000c*/ 	.word	0x00000000
        /*0010*/ 	.short	0x0000
        /*0012*/ 	.short	0x0000
        /*0014*/ 	.byte	0x00, 0xf0, 0xc1, 0x07


	//----- nvinfo : EIATTR_SPARSE_MMA_MASK
	.align		4
.L_1635:
        /*0018*/ 	.byte	0x03, 0x50
        /*001a*/ 	.short	0x0000


	//----- nvinfo : EIATTR_MAXREG_COUNT
	.align		4
        /*001c*/ 	.byte	0x03, 0x1b
        /*001e*/ 	.short	0x00ff


	//----- nvinfo : EIATTR_NUM_BARRIERS
	.align		4
        /*0020*/ 	.byte	0x02, 0x4c
        /*0022*/ 	.byte	0x01
	.zero		1


	//----- nvinfo : EIATTR_ANNOTATIONS
	.align		4
        /*0024*/ 	.byte	0x04, 0x55
        /*0026*/ 	.short	(.L_1637 - .L_1636)


	//   ....[0]....
.L_1636:
        /* <DEDUP_REMOVED lines=9> */


	//----- nvinfo : EIATTR_MERCURY_ISA_VERSION
	.align		4
.L_1637:
        /*00a0*/ 	.byte	0x03, 0x5f
        /*00a2*/ 	.short	0x0101


	//----- nvinfo : EIATTR_COOP_GROUP_MASK_REGIDS
	.align		4
        /*00a4*/ 	.byte	0x04, 0x29
        /*00a6*/ 	.short	(.L_1639 - .L_1638)


	//   ....[0]....
.L_1638:
        /*00a8*/ 	.word	0xffffffff


	//   ....[1]....
        /*00ac*/ 	.word	0xffffffff


	//   ....[2]....
        /*00b0*/ 	.word	0xffffffff


	//   ....[3]....
        /*00b4*/ 	.word	0xffffffff


	//   ....[4]....
        /*00b8*/ 	.word	0xffffffff


	//   ....[5]....
        /*00bc*/ 	.word	0xffffffff


	//   ....[6]....
        /*00c0*/ 	.word	0xffffffff


	//   ....[7]....
        /*00c4*/ 	.word	0xffffffff


	//   ....[8]....
        /*00c8*/ 	.word	0xffffffff


	//   ....[9]....
        /*00cc*/ 	.word	0xffffffff


	//   ....[10]....
        /*00d0*/ 	.word	0xffffffff


	//   ....[11]....
        /*00d4*/ 	.word	0xffffffff


	//   ....[12]....
        /*00d8*/ 	.word	0xffffffff


	//   ....[13]....
        /*00dc*/ 	.word	0xffffffff


	//   ....[14]....
        /*00e0*/ 	.word	0xffffffff


	//   ....[15]....
        /*00e4*/ 	.word	0xffffffff


	//   ....[16]....
        /*00e8*/ 	.word	0xffffffff


	//   ....[17]....
        /*00ec*/ 	.word	0xffffffff


	//   ....[18]....
        /*00f0*/ 	.word	0xffffffff


	//   ....[19]....
        /*00f4*/ 	.word	0xffffffff


	//   ....[20]....
        /*00f8*/ 	.word	0xffffffff


	//   ....[21]....
        /*00fc*/ 	.word	0xffffffff


	//   ....[22]....
        /*0100*/ 	.word	0xffffffff


	//   ....[23]....
        /*0104*/ 	.word	0xffffffff


	//   ....[24]....
        /*0108*/ 	.word	0xffffffff


	//   ....[25]....
        /*010c*/ 	.word	0xffffffff


	//   ....[26]....
        /*0110*/ 	.word	0xffffffff


	//   ....[27]....
        /*0114*/ 	.word	0xffffffff


	//   ....[28]....
        /*0118*/ 	.word	0xffffffff


	//   ....[29]....
        /*011c*/ 	.word	0xffffffff


	//   ....[30]....
        /*0120*/ 	.word	0xffffffff


	//   ....[31]....
        /*0124*/ 	.word	0xffffffff


	//   ....[32]....
        /*0128*/ 	.word	0xffffffff


	//   ....[33]....
        /*012c*/ 	.word	0xffffffff


	//   ....[34]....
        /*0130*/ 	.word	0xffffffff


	//   ....[35]....
        /*0134*/ 	.word	0xffffffff


	//   ....[36]....
        /*0138*/ 	.word	0xffffffff


	//   ....[37]....
        /*013c*/ 	.word	0xffffffff


	//   ....[38]....
        /*0140*/ 	.word	0xffffffff


	//   ....[39]....
        /*0144*/ 	.word	0xffffffff


	//   ....[40]....
        /*0148*/ 	.word	0xffffffff


	//   ....[41]....
        /*014c*/ 	.word	0xffffffff


	//   ....[42]....
        /*0150*/ 	.word	0xffffffff


	//   ....[43]....
        /*0154*/ 	.word	0xffffffff


	//   ....[44]....
        /*0158*/ 	.word	0xffffffff


	//   ....[45]....
        /*015c*/ 	.word	0xffffffff


	//   ....[46]....
        /*0160*/ 	.word	0xffffffff


	//   ....[47]....
        /*0164*/ 	.word	0xffffffff


	//   ....[48]....
        /*0168*/ 	.word	0xffffffff


	//   ....[49]....
        /*016c*/ 	.word	0xffffffff


	//   ....[50]....
        /*0170*/ 	.word	0xffffffff


	//   ....[51]....
        /*0174*/ 	.word	0xffffffff


	//   ....[52]....
        /*0178*/ 	.word	0xffffffff


	//   ....[53]....
        /*017c*/ 	.word	0xffffffff


	//   ....[54]....
        /*0180*/ 	.word	0xffffffff


	//   ....[55]....
        /*0184*/ 	.word	0xffffffff


	//   ....[56]....
        /*0188*/ 	.word	0xffffffff


	//   ....[57]....
        /*018c*/ 	.word	0xffffffff


	//   ....[58]....
        /*0190*/ 	.word	0xffffffff


	//   ....[59]....
        /*0194*/ 	.word	0xffffffff


	//   ....[60]....
        /*0198*/ 	.word	0xffffffff


	//   ....[61]....
        /*019c*/ 	.word	0xffffffff


	//   ....[62]....
        /*01a0*/ 	.word	0xffffffff


	//   ....[63]....
        /*01a4*/ 	.word	0xffffffff


	//   ....[64]....
        /*01a8*/ 	.word	0xffffffff


	//   ....[65]....
        /*01ac*/ 	.word	0xffffffff


	//   ....[66]....
        /*01b0*/ 	.word	0xffffffff


	//   ....[67]....
        /*01b4*/ 	.word	0xffffffff


	//   ....[68]....
        /*01b8*/ 	.word	0xffffffff


	//   ....[69]....
        /*01bc*/ 	.word	0xffffffff


	//   ....[70]....
        /*01c0*/ 	.word	0xffffffff


	//   ....[71]....
        /*01c4*/ 	.word	0xffffffff


	//   ....[72]....
        /*01c8*/ 	.word	0xffffffff


	//   ....[73]....
        /*01cc*/ 	.word	0xffffffff


	//   ....[74]....
        /*01d0*/ 	.word	0xffffffff


	//   ....[75]....
        /*01d4*/ 	.word	0xffffffff


	//   ....[76]....
        /*01d8*/ 	.word	0xffffffff


	//   ....[77]....
        /*01dc*/ 	.word	0xffffffff


	//   ....[78]....
        /*01e0*/ 	.word	0xffffffff


	//   ....[79]....
        /*01e4*/ 	.word	0xffffffff


	//   ....[80]....
        /*01e8*/ 	.word	0xffffffff


	//   ....[81]....
        /*01ec*/ 	.word	0xffffffff


	//   ....[82]....
        /*01f0*/ 	.word	0xffffffff


	//   ....[83]....
        /*01f4*/ 	.word	0xffffffff


	//   ....[84]....
        /*01f8*/ 	.word	0xffffffff


	//   ....[85]....
        /*01fc*/ 	.word	0xffffffff


	//   ....[86]....
        /*0200*/ 	.word	0xffffffff


	//   ....[87]....
        /*0204*/ 	.word	0xffffffff


	//   ....[88]....
        /*0208*/ 	.word	0xffffffff


	//   ....[89]....
        /*020c*/ 	.word	0xffffffff


	//   ....[90]....
        /*0210*/ 	.word	0xffffffff


	//   ....[91]....
        /*0214*/ 	.word	0xffffffff


	//   ....[92]....
        /*0218*/ 	.word	0x05000087


	//   ....[93]....
        /*021c*/ 	.word	0x05000087


	//   ....[94]....
        /*0220*/ 	.word	0x05000087


	//   ....[95]....
        /*0224*/ 	.word	0x05000087


	//   ....[96]....
        /*0228*/ 	.word	0x05000087


	//   ....[97]....
        /*022c*/ 	.word	0x05000087


	//   ....[98]....
        /*0230*/ 	.word	0x05000087


	//   ....[99]....
        /*0234*/ 	.word	0x05000087


	//   ....[100]....
        /*0238*/ 	.word	0x05000087


	//   ....[101]....
        /*023c*/ 	.word	0x05000087


	//   ....[102]....
        /*0240*/ 	.word	0x05000087


	//   ....[103]....
        /*0244*/ 	.word	0x05000087


	//   ....[104]....
        /*0248*/ 	.word	0x05000087


	//   ....[105]....
        /*024c*/ 	.word	0x05000087


	//   ....[106]....
        /*0250*/ 	.word	0x05000087


	//   ....[107]....
        /*0254*/ 	.word	0x05000087


	//   ....[108]....
        /*0258*/ 	.word	0x05000087


	//   ....[109]....
        /*025c*/ 	.word	0x05000087


	//   ....[110]....
        /*0260*/ 	.word	0x05000087


	//   ....[111]....
        /*0264*/ 	.word	0x05000087


	//   ....[112]....
        /*0268*/ 	.word	0x05000087


	//   ....[113]....
        /*026c*/ 	.word	0x05000087


	//   ....[114]....
        /*0270*/ 	.word	0x05000087


	//   ....[115]....
        /*0274*/ 	.word	0x05000087


	//   ....[116]....
        /*0278*/ 	.word	0x05000087


	//   ....[117]....
        /*027c*/ 	.word	0x05000087


	//   ....[118]....
        /*0280*/ 	.word	0x05000087


	//   ....[119]....
        /*0284*/ 	.word	0x05000087


	//   ....[120]....
        /*0288*/ 	.word	0x05000087


	//   ....[121]....
        /*028c*/ 	.word	0x05000087


	//   ....[122]....
        /*0290*/ 	.word	0x05000087


	//   ....[123]....
        /*0294*/ 	.word	0x05000087


	//   ....[124]....
        /*0298*/ 	.word	0x05000087


	//   ....[125]....
        /*029c*/ 	.word	0x05000087


	//   ....[126]....
        /*02a0*/ 	.word	0x05000087


	//   ....[127]....
        /*02a4*/ 	.word	0x05000087


	//   ....[128]....
        /*02a8*/ 	.word	0x05000087


	//   ....[129]....
        /*02ac*/ 	.word	0x05000087


	//   ....[130]....
        /*02b0*/ 	.word	0x05000087


	//   ....[131]....
        /*02b4*/ 	.word	0x05000087


	//   ....[132]....
        /*02b8*/ 	.word	0x05000087


	//   ....[133]....
        /*02bc*/ 	.word	0x05000087


	//   ....[134]....
        /*02c0*/ 	.word	0x05000087


	//   ....[135]....
        /*02c4*/ 	.word	0x05000087


	//   ....[136]....
        /*02c8*/ 	.word	0x05000087


	//   ....[137]....
        /*02cc*/ 	.word	0x05000087


	//   ....[138]....
        /*02d0*/ 	.word	0x05000087


	//   ....[139]....
        /*02d4*/ 	.word	0x05000087


	//   ....[140]....
        /*02d8*/ 	.word	0x05000087


	//   ....[141]....
        /*02dc*/ 	.word	0x05000087


	//   ....[142]....
        /*02e0*/ 	.word	0x05000087


	//   ....[143]....
        /*02e4*/ 	.word	0x05000087


	//   ....[144]....
        /*02e8*/ 	.word	0x05000087


	//   ....[145]....
        /*02ec*/ 	.word	0x05000087


	//   ....[146]....
        /*02f0*/ 	.word	0x05000087


	//   ....[147]....
        /*02f4*/ 	.word	0x05000087


	//   ....[148]....
        /*02f8*/ 	.word	0x05000087


	//   ....[149]....
        /*02fc*/ 	.word	0x05000087


	//   ....[150]....
        /*0300*/ 	.word	0x05000087


	//   ....[151]....
        /*0304*/ 	.word	0x05000087


	//   ....[152]....
        /*0308*/ 	.word	0x05000087


	//   ....[153]....
        /*030c*/ 	.word	0x05000087


	//   ....[154]....
        /*0310*/ 	.word	0x05000087


	//   ....[155]....
        /*0314*/ 	.word	0x05000087


	//----- nvinfo : EIATTR_COOP_GROUP_INSTR_OFFSETS
	.align		4
.L_1639:
        /*0318*/ 	.byte	0x04, 0x28
        /*031a*/ 	.short	(.L_1641 - .L_1640)


	//   ....[0]....
.L_1640:
        /*031c*/ 	.word	0x00000cd0


	//   ....[1]....
        /*0320*/ 	.word	0x00000de0


	//   ....[2]....
        /*0324*/ 	.word	0x00000fb0


	//   ....[3]....
        /*0328*/ 	.word	0x00003470


	//   ....[4]....
        /*032c*/ 	.word	0x000039a0


	//   ....[5]....
        /*0330*/ 	.word	0x000040c0


	//   ....[6]....
        /*0334*/ 	.word	0x00004410


	//   ....[7]....
        /*0338*/ 	.word	0x00004ea0


	//   ....[8]....
        /*033c*/ 	.word	0x000057b0


	//   ....[9]....
        /*0340*/ 	.word	0x00006c20


	//   ....[10]....
        /*0344*/ 	.word	0x00006c30


	//   ....[11]....
        /*0348*/ 	.word	0x00006c40


	//   ....[12]....
        /*034c*/ 	.word	0x00006c90


	//   ....[13]....
        /*0350*/ 	.word	0x00006ce0


	//   ....[14]....
        /*0354*/ 	.word	0x00006cf0


	//   ....[15]....
        /*0358*/ 	.word	0x00006d20


	//   ....[16]....
        /*035c*/ 	.word	0x00006d50


	//   ....[17]....
        /*0360*/ 	.word	0x00006da0


	//   ....[18]....
        /*0364*/ 	.word	0x00006df0


	//   ....[19]....
        /*0368*/ 	.word	0x00006e00


	//   ....[20]....
        /*036c*/ 	.word	0x00006e10


	//   ....[21]....
        /*0370*/ 	.word	0x00006ec0


	//   ....[22]....
        /*0374*/ 	.word	0x00006ed0


	//   ....[23]....
        /*0378*/ 	.word	0x00006ee0


	//   ....[24]....
        /*037c*/ 	.word	0x00006ef0


	//   ....[25]....
        /*0380*/ 	.word	0x00006fa0


	//   ....[26]....
        /*0384*/ 	.word	0x00006fb0


	//   ....[27]....
        /*0388*/ 	.word	0x00006fc0


	//   ....[28]....
        /*038c*/ 	.word	0x00006fd0


	//   ....[29]....
        /*0390*/ 	.word	0x00007130


	//   ....[30]....
        /*0394*/ 	.word	0x00007140


	//   ....[31]....
        /*0398*/ 	.word	0x00007150


	//   ....[32]....
        /*039c*/ 	.word	0x00007160


	//   ....[33]....
        /*03a0*/ 	.word	0x00007170


	//   ....[34]....
        /*03a4*/ 	.word	0x00007180


	//   ....[35]....
        /*03a8*/ 	.word	0x00007190


	//   ....[36]....
        /*03ac*/ 	.word	0x000071a0


	//   ....[37]....
        /*03b0*/ 	.word	0x000087a0


	//   ....[38]....
        /*03b4*/ 	.word	0x000087b0


	//   ....[39]....
        /*03b8*/ 	.word	0x000087c0


	//   ....[40]....
        /*03bc*/ 	.word	0x000087d0


	//   ....[41]....
        /*03c0*/ 	.word	0x000088f0


	//   ....[42]....
        /*03c4*/ 	.word	0x00008900


	//   ....[43]....
        /*03c8*/ 	.word	0x00008910


	//   ....[44]....
        /*03cc*/ 	.word	0x00008920


	//   ....[45]....
        /*03d0*/ 	.word	0x00008a40


	//   ....[46]....
        /*03d4*/ 	.word	0x00008a50


	//   ....[47]....
        /*03d8*/ 	.word	0x00008a60


	//   ....[48]....
        /*03dc*/ 	.word	0x00008a70


	//   ....[49]....
        /*03e0*/ 	.word	0x00008b90


	//   ....[50]....
        /*03e4*/ 	.word	0x00008ba0


	//   ....[51]....
        /*03e8*/ 	.word	0x00008bb0


	//   ....[52]....
        /*03ec*/ 	.word	0x00008bc0


	//   ....[53]....
        /*03f0*/ 	.word	0x00008ce0


	//   ....[54]....
        /*03f4*/ 	.word	0x00008cf0


	//   ....[55]....
        /*03f8*/ 	.word	0x00008d00


	//   ....[56]....
        /*03fc*/ 	.word	0x00008d10


	//   ....[57]....
        /*0400*/ 	.word	0x00008e30


	//   ....[58]....
        /*0404*/ 	.word	0x00008e40


	//   ....[59]....
        /*0408*/ 	.word	0x00008e50


	//   ....[60]....
        /*040c*/ 	.word	0x00008e60


	//   ....[61]....
        /*0410*/ 	.word	0x00008e70


	//   ....[62]....
        /*0414*/ 	.word	0x00008e80


	//   ....[63]....
        /*0418*/ 	.word	0x00008f00


	//   ....[64]....
        /*041c*/ 	.word	0x00008f30


	//   ....[65]....
        /*0420*/ 	.word	0x00008f40


	//   ....[66]....
        /*0424*/ 	.word	0x00008f50


	//   ....[67]....
        /*0428*/ 	.word	0x00008f60


	//   ....[68]....
        /*042c*/ 	.word	0x00008f70


	//   ....[69]....
        /*0430*/ 	.word	0x0000cb60


	//   ....[70]....
        /*0434*/ 	.word	0x0000cba0


	//   ....[71]....
        /*0438*/ 	.word	0x0000ce40


	//   ....[72]....
        /*043c*/ 	.word	0x0000ce80


	//   ....[73]....
        /*0440*/ 	.word	0x0000cf90


	//   ....[74]....
        /*0444*/ 	.word	0x0000cfb0


	//   ....[75]....
        /*0448*/ 	.word	0x0000cfe0


	//   ....[76]....
        /*044c*/ 	.word	0x0000d000


	//   ....[77]....
        /*0450*/ 	.word	0x0000d030


	//   ....[78]....
        /*0454*/ 	.word	0x0000d050


	//   ....[79]....
        /*0458*/ 	.word	0x0000d4c0


	//   ....[80]....
        /*045c*/ 	.word	0x0000d940


	//   ....[81]....
        /*0460*/ 	.word	0x0000deb0


	//   ....[82]....
        /*0464*/ 	.word	0x0000e120


	//   ....[83]....
        /*0468*/ 	.word	0x0000e140


	//   ....[84]....
        /*046c*/ 	.word	0x0000e170


	//   ....[85]....
        /*0470*/ 	.word	0x0000e1b0


	//   ....[86]....
        /*0474*/ 	.word	0x0000e1d0


	//   ....[87]....
        /*0478*/ 	.word	0x0000e3e0


	//   ....[88]....
        /*047c*/ 	.word	0x0000e400


	//   ....[89]....
        /*0480*/ 	.word	0x0000e430


	//   ....[90]....
        /*0484*/ 	.word	0x0000e470


	//   ....[91]....
        /*0488*/ 	.word	0x0000e490


	//   ....[92]....
        /*048c*/ 	.word	0x0000e800


	//   ....[93]....
        /*0490*/ 	.word	0x0000e850


	//   ....[94]....
        /*0494*/ 	.word	0x0000e8a0


	//   ....[95]....
        /*0498*/ 	.word	0x0000e8f0


	//   ....[96]....
        /*049c*/ 	.word	0x0000ea00


	//   ....[97]....
        /*04a0*/ 	.word	0x0000ea50


	//   ....[98]....
        /*04a4*/ 	.word	0x0000eaa0


	//   ....[99]....
        /*04a8*/ 	.word	0x0000eaf0


	//   ....[100]....
        /*04ac*/ 	.word	0x0000ec00


	//   ....[101]....
        /*04b0*/ 	.word	0x0000ec50


	//   ....[102]....
        /*04b4*/ 	.word	0x0000eca0


	//   ....[103]....
        /*04b8*/ 	.word	0x0000ecf0


	//   ....[104]....
        /*04bc*/ 	.word	0x0000ee00


	//   ....[105]....
        /*04c0*/ 	.word	0x0000ee50


	//   ....[106]....
        /*04c4*/ 	.word	0x0000eea0


	//   ....[107]....
        /*04c8*/ 	.word	0x0000eef0


	//   ....[108]....
        /*04cc*/ 	.word	0x0000f000


	//   ....[109]....
        /*04d0*/ 	.word	0x0000f050


	//   ....[110]....
        /*04d4*/ 	.word	0x0000f0a0


	//   ....[111]....
        /*04d8*/ 	.word	0x0000f0f0


	//   ....[112]....
        /*04dc*/ 	.word	0x0000f190


	//   ....[113]....
        /*04e0*/ 	.word	0x0000f230


	//   ....[114]....
        /*04e4*/ 	.word	0x0000f2d0


	//   ....[115]....
        /*04e8*/ 	.word	0x0000f370


	//   ....[116]....
        /*04ec*/ 	.word	0x0000f410


	//   ....[117]....
        /*04f0*/ 	.word	0x0000f4b0


	//   ....[118]....
        /*04f4*/ 	.word	0x0000f500


	//   ....[119]....
        /*04f8*/ 	.word	0x0000f550


	//   ....[120]....
        /*04fc*/ 	.word	0x0000f5a0


	//   ....[121]....
        /*0500*/ 	.word	0x0000f600


	//   ....[122]....
        /*0504*/ 	.word	0x0000f650


	//   ....[123]....
        /*0508*/ 	.word	0x0000f6a0


	//   ....[124]....
        /*050c*/ 	.word	0x0000f730


	//   ....[125]....
        /*0510*/ 	.word	0x0000f780


	//   ....[126]....
        /*0514*/ 	.word	0x0000f7d0


	//   ....[127]....
        /*0518*/ 	.word	0x0000f820


	//   ....[128]....
        /*051c*/ 	.word	0x0000f8c0


	//   ....[129]....
        /*0520*/ 	.word	0x0000f950


	//   ....[130]....
        /*0524*/ 	.word	0x0000f9a0


	//   ....[131]....
        /*0528*/ 	.word	0x0000f9f0


	//   ....[132]....
        /*052c*/ 	.word	0x0000fa90


	//   ....[133]....
        /*0530*/ 	.word	0x0000fb20


	//   ....[134]....
        /*0534*/ 	.word	0x0000fb70


	//   ....[135]....
        /*0538*/ 	.word	0x0000fbc0


	//   ....[136]....
        /*053c*/ 	.word	0x0000fc60


	//   ....[137]....
        /*0540*/ 	.word	0x0000fcf0


	//   ....[138]....
        /*0544*/ 	.word	0x0000fd40


	//   ....[139]....
        /*0548*/ 	.word	0x0000fd90


	//   ....[140]....
        /*054c*/ 	.word	0x0000fe30


	//   ....[141]....
        /*0550*/ 	.word	0x0000fec0


	//   ....[142]....
        /*0554*/ 	.word	0x0000ff10


	//   ....[143]....
        /*0558*/ 	.word	0x0000ff60


	//   ....[144]....
        /*055c*/ 	.word	0x00010000


	//   ....[145]....
        /*0560*/ 	.word	0x000100a0


	//   ....[146]....
        /*0564*/ 	.word	0x000100f0


	//   ....[147]....
        /*0568*/ 	.word	0x000101f0


	//   ....[148]....
        /*056c*/ 	.word	0x00010240


	//   ....[149]....
        /*0570*/ 	.word	0x00010290


	//   ....[150]....
        /*0574*/ 	.word	0x000102e0


	//   ....[151]....
        /*0578*/ 	.word	0x00010330


	//   ....[152]....
        /*057c*/ 	.word	0x00010370


	//   ....[153]....
        /*0580*/ 	.word	0x000103c0


	//   ....[154]....
        /*0584*/ 	.word	0x00010410


	//   ....[155]....
        /*0588*/ 	.word	0x00010460


	//----- nvinfo : EIATTR_VRC_CTA_INIT_COUNT
	.align		4
.L_1641:
        /*058c*/ 	.byte	0x02, 0x4a
	.zero		1
	.zero		1


	//----- nvinfo : EIATTR_EXIT_INSTR_OFFSETS
	.align		4
        /*0590*/ 	.byte	0x04, 0x1c
        /*0592*/ 	.short	(.L_1643 - .L_1642)


	//   ....[0]....
.L_1642:
        /*0594*/ 	.word	0x0000e5d0


	//   ....[1]....
        /*0598*/ 	.word	0x0000e7a0


	//----- nvinfo : EIATTR_MAX_THREADS
	.align		4
.L_1643:
        /*059c*/ 	.byte	0x04, 0x05
        /*059e*/ 	.short	(.L_1645 - .L_1644)
.L_1644:
        /*05a0*/ 	.word	0x00000080
        /*05a4*/ 	.word	0x00000001
        /*05a8*/ 	.word	0x00000001


	//----- nvinfo : EIATTR_CRS_STACK_SIZE
	.align		4
.L_1645:
        /*05ac*/ 	.byte	0x04, 0x1e
        /*05ae*/ 	.short	(.L_1647 - .L_1646)
.L_1646:
        /*05b0*/ 	.word	0x00000000


	//----- nvinfo : EIATTR_CBANK_PARAM_SIZE
	.align		4
.L_1647:
        /*05b4*/ 	.byte	0x03, 0x19
        /*05b6*/ 	.short	0x01f0


	//----- nvinfo : EIATTR_PARAM_CBANK
	.align		4
        /*05b8*/ 	.byte	0x04, 0x0a
        /*05ba*/ 	.short	(.L_1649 - .L_1648)
	.align		4
.L_1648:
        /*05bc*/ 	.word	index@(.nv.constant0._Z25selective_scan_bwd_kernelI32Selective_Scan_bwd_kernel_traitsILi128ELi16ELb1ELb1ELb1ELb1ELb1EfN3c107complexIfEEEEv12SSMParamsBwd)
        /*05c0*/ 	.short	0x0380
        /*05c2*/ 	.short	0x01f0


	//----- nvinfo : EIATTR_SW_WAR
	.align		4
.L_1649:
        /*05c4*/ 	.byte	0x04, 0x36
        /*05c6*/ 	.short	(.L_1651 - .L_1650)
.L_1650:
        /*05c8*/ 	.word	0x00000008
.L_1651:


//--------------------- .nv.info._Z25selective_scan_bwd_kernelI32Selective_Scan_bwd_kernel_traitsILi64ELi16ELb0ELb0ELb0ELb0ELb0EfN3c107complexIfEEEEv12SSMParamsBwd --------------------------
	.section	.nv.info._Z25selective_scan_bwd_kernelI32Selective_Scan_bwd_kernel_traitsILi64ELi16ELb0ELb0ELb0ELb0ELb0EfN3c107complexIfEEEEv12SSMParamsBwd,"",@"SHT_CUDA_INFO"
	.sectionflags	@""
	.align	4


	//----- nvinfo : EIATTR_CUDA_API_VERSION
	.align		4
        /*0000*/ 	.byte	0x04, 0x37
        /*0002*/ 	.short	(.L_1653 - .L_1652)
.L_1652:
        /*0004*/ 	.word	0x00000082


	//----- nvinfo : EIATTR_KPARAM_INFO
	.align		4
.L_1653:
        /*0008*/ 	.byte	0x04, 0x17
        /*000a*/ 	.short	(.L_1655 - .L_1654)
.L_1654:
        /*000c*/ 	.word	0x00000000
        /*0010*/ 	.short	0x0000
        /*0012*/ 	.short	0x0000
        /*0014*/ 	.byte	0x00, 0xf0, 0xc1, 0x07


	//----- nvinfo : EIATTR_SPARSE_MMA_MASK
	.align		4
.L_1655:
        /*0018*/ 	.byte	0x03, 0x50
        /*001a*/ 	.short	0x0000


	//----- nvinfo : EIATTR_MAXREG_COUNT
	.align		4
        /*001c*/ 	.byte	0x03, 0x1b
        /*001e*/ 	.short	0x00ff


	//----- nvinfo : EIATTR_NUM_BARRIERS
	.align		4
        /*0020*/ 	.byte	0x02, 0x4c
        /*0022*/ 	.byte	0x01
	.zero		1


	//----- nvinfo : EIATTR_MERCURY_ISA_VERSION
	.align		4
        /*0024*/ 	.byte	0x03, 0x5f
        /*0026*/ 	.short	0x0101


	//----- nvinfo : EIATTR_INT_WARP_WIDE_INSTR_OFFSETS
	.align		4
        /*0028*/ 	.byte	0x04, 0x31
        /*002a*/ 	.short	(.L_1657 - .L_1656)


	//   ....[0]....
.L_1656:
        /*002c*/ 	.word	0x00002f90


	//----- nvinfo : EIATTR_COOP_GROUP_MASK_REGIDS
	.align		4
.L_1657:
        /*0030*/ 	.byte	0x04, 0x29
        /*0032*/ 	.short	(.L_1659 - .L_1658)


	//   ....[0]....
.L_1658:
        /*0034*/ 	.word	0xffffffff


	//   ....[1]....
        /*0038*/ 	.word	0xffffffff


	//   ....[2]....
        /*003c*/ 	.word	0xffffffff


	//   ....[3]....
        /*0040*/ 	.word	0xffffffff


	//   ....[4]....
        /*0044*/ 	.word	0xffffffff


	//   ....[5]....
        /*0048*/ 	.word	0xffffffff


	//   ....[6]....
        /*004c*/ 	.word	0xffffffff


	//   ....[7]....
        /*0050*/ 	.word	0xffffffff


	//   ....[8]....
        /*0054*/ 	.word	0xffffffff


	//   ....[9]....
        /*0058*/ 	.word	0xffffffff


	//   ....[10]....
        /*005c*/ 	.word	0xffffffff


	//   ....[11]....
        /*0060*/ 	.word	0xffffffff


	//   ....[12]....
        /*0064*/ 	.word	0xffffffff


	//   ....[13]....
        /*0068*/ 	.word	0xffffffff


	//   ....[14]....
        /*006c*/ 	.word	0xffffffff


	//   ....[15]....
        /*0070*/ 	.word	0xffffffff


	//   ....[16]....
        /*0074*/ 	.word	0xffffffff


	//   ....[17]....
        /*0078*/ 	.word	0xffffffff


	//   ....[18]....
        /*007c*/ 	.word	0xffffffff


	//   ....[19]....
        /*0080*/ 	.word	0xffffffff


	//   ....[20]....
        /*0084*/ 	.word	0xffffffff


	//   ....[21]....
        /*0088*/ 	.word	0xffffffff


	//   ....[22]....
        /*008c*/ 	.word	0xffffffff


	//   ....[23]....
        /*0090*/ 	.word	0xffffffff


	//   ....[24]....
        /*0094*/ 	.word	0xffffffff


	//   ....[25]....
        /*0098*/ 	.word	0xffffffff


	//   ....[26]....
        /*009c*/ 	.word	0xffffffff


	//   ....[27]....
        /*00a0*/ 	.word	0xffffffff


	//   ....[28]....
        /*00a4*/ 	.word	0xffffffff


	//   ....[29]....
        /*00a8*/ 	.word	0xffffffff


	//   ....[30]....
        /*00ac*/ 	.word	0xffffffff


	//   ....[31]....
        /*00b0*/ 	.word	0xffffffff


	//   ....[32]....
        /*00b4*/ 	.word	0xffffffff


	//   ....[33]....
        /*00b8*/ 	.word	0xffffffff


	//   ....[34]....
        /*00bc*/ 	.word	0xffffffff


	//   ....[35]....
        /*00c0*/ 	.word	0xffffffff


	//   ....[36]....
        /*00c4*/ 	.word	0xffffffff


	//   ....[37]....
        /*00c8*/ 	.word	0xffffffff


	//   ....[38]....
        /*00cc*/ 	.word	0xffffffff


	//   ....[39]....
        /*00d0*/ 	.word	0xffffffff


	//   ....[40]....
        /*00d4*/ 	.word	0xffffffff


	//   ....[41]....
        /*00d8*/ 	.word	0xffffffff


	//   ....[42]....
        /*00dc*/ 	.word	0xffffffff


	//   ....[43]....
        /*00e0*/ 	.word	0xffffffff


	//   ....[44]....
        /*00e4*/ 	.word	0xffffffff


	//   ....[45]....
        /*00e8*/ 	.word	0xffffffff


	//   ....[46]....
        /*00ec*/ 	.word	0xffffffff


	//   ....[47]....
        /*00f0*/ 	.word	0xffffffff


	//   ....[48]....
        /*00f4*/ 	.word	0xffffffff


	//   ....[49]....
        /*00f8*/ 	.word	0xffffffff


	//   ....[50]....
        /*00fc*/ 	.word	0xffffffff


	//   ....[51]....
        /*0100*/ 	.word	0xffffffff


	//   ....[52]....
        /*0104*/ 	.word	0xffffffff


	//   ....[53]....
        /*0108*/ 	.word	0xffffffff


	//   ....[54]....
        /*010c*/ 	.word	0xffffffff


	//   ....[55]....
        /*0110*/ 	.word	0xffffffff


	//   ....[56]....
        /*0114*/ 	.word	0xffffffff


	//   ....[57]....
        /*0118*/ 	.word	0xffffffff


	//   ....[58]....
        /*011c*/ 	.word	0xffffffff


	//   ....[59]....
        /*0120*/ 	.word	0xffffffff


	//   ....[60]....
        /*0124*/ 	.word	0xffffffff


	//   ....[61]....
        /*0128*/ 	.word	0xffffffff


	//   ....[62]....
        /*012c*/ 	.word	0xffffffff


	//   ....[63]....
        /*0130*/ 	.word	0xffffffff


	//   ....[64]....
        /*0134*/ 	.word	0xffffffff


	//   ....[65]....
        /*0138*/ 	.word	0xffffffff


	//   ....[66]....
        /*013c*/ 	.word	0xffffffff


	//   ....[67]....
        /*0140*/ 	.word	0xffffffff


	//   ....[68]....
        /*0144*/ 	.word	0xffffffff


	//   ....[69]....
        /*0148*/ 	.word	0xffffffff


	//   ....[70]....
        /*014c*/ 	.word	0xffffffff


	//   ....[71]....
        /*0150*/ 	.word	0xffffffff


	//   ....[72]....
        /*0154*/ 	.word	0xffffffff


	//   ....[73]....
        /*0158*/ 	.word	0xffffffff


	//   ....[74]....
        /*015c*/ 	.word	0xffffffff


	//   ....[75]....
        /*0160*/ 	.word	0xffffffff


	//   ....[76]....
        /*0164*/ 	.word	0xffffffff


	//   ....[77]....
        /*0168*/ 	.word	0xffffffff


	//   ....[78]....
        /*016c*/ 	.word	0xffffffff


	//   ....[79]....
        /*0170*/ 	.word	0xffffffff


	//   ....[80]....
        /*0174*/ 	.word	0xffffffff


	//   ....[81]....
        /*0178*/ 	.word	0xffffffff


	//   ....[82]....
        /*017c*/ 	.word	0xffffffff


	//   ....[83]....
        /*0180*/ 	.word	0xffffffff


	//   ....[84]....
        /*0184*/ 	.word	0xffffffff


	//   ....[85]....
        /*0188*/ 	.word	0xffffffff


	//   ....[86]....
        /*018c*/ 	.word	0xffffffff


	//   ....[87]....
        /*0190*/ 	.word	0xffffffff


	//   ....[88]....
        /*0194*/ 	.word	0xffffffff


	//   ....[89]....
        /*0198*/ 	.word	0xffffffff


	//   ....[90]....
        /*019c*/ 	.word	0xffffffff


	//   ....[91]....
        /*01a0*/ 	.word	0xffffffff


	//   ....[92]....
        /*01a4*/ 	.word	0xffffffff


	//   ....[93]....
        /*01a8*/ 	.word	0xffffffff


	//   ....[94]....
        /*01ac*/ 	.word	0xffffffff


	//   ....[95]....
        /*01b0*/ 	.word	0x05000002


	//   ....[96]....
        /*01b4*/ 	.word	0x05000002


	//   ....[97]....
        /*01b8*/ 	.word	0x05000002


	//   ....[98]....
        /*01bc*/ 	.word	0x05000002


	//   ....[99]....
        /*01c0*/ 	.word	0x05000002


	//   ....[100]....
        /*01c4*/ 	.word	0x05000002


	//   ....[101]....
        /*01c8*/ 	.word	0x05000002


	//   ....[102]....
        /*01cc*/ 	.word	0x05000002


	//   ....[103]....
        /*01d0*/ 	.word	0x05000002


	//   ....[104]....
        /*01d4*/ 	.word	0x05000002


	//   ....[105]....
        /*01d8*/ 	.word	0x05000002


	//   ....[106]....
        /*01dc*/ 	.word	0x05000002


	//   ....[107]....
        /*01e0*/ 	.word	0x05000002


	//   ....[108]....
        /*01e4*/ 	.word	0x05000002


	//   ....[109]....
        /*01e8*/ 	.word	0x05000002


	//   ....[110]....
        /*01ec*/ 	.word	0x05000002


	//   ....[111]....
        /*01f0*/ 	.word	0x05000002


	//   ....[112]....
        /*01f4*/ 	.word	0x05000002


	//   ....[113]....
        /*01f8*/ 	.word	0x05000002


	//   ....[114]....
        /*01fc*/ 	.word	0x05000002


	//   ....[115]....
        /*0200*/ 	.word	0x05000002


	//   ....[116]....
        /*0204*/ 	.word	0x05000002


	//   ....[117]....
        /*0208*/ 	.word	0x05000002


	//   ....[118]....
        /*020c*/ 	.word	0x05000002


	//   ....[119]....
        /*0210*/ 	.word	0x05000002


	//   ....[120]....
        /*0214*/ 	.word	0x05000002


	//   ....[121]....
        /*0218*/ 	.word	0x05000002


	//   ....[122]....
        /*021c*/ 	.word	0x05000002


	//   ....[123]....
        /*0220*/ 	.word	0x05000002


	//   ....[124]....
        /*0224*/ 	.word	0x05000002


	//   ....[125]....
        /*0228*/ 	.word	0x05000002


	//   ....[126]....
        /*022c*/ 	.word	0x05000002


	//   ....[127]....
        /*0230*/ 	.word	0x05000002


	//   ....[128]....
        /*0234*/ 	.word	0x05000002


	//   ....[129]....
        /*0238*/ 	.word	0x05000002


	//   ....[130]....
        /*023c*/ 	.word	0x05000002


	//   ....[131]....
        /*0240*/ 	.word	0x05000002


	//   ....[132]....
        /*0244*/ 	.word	0x05000002


	//   ....[133]....
        /*0248*/ 	.word	0x05000002


	//   ....[134]....
        /*024c*/ 	.word	0x05000002


	//   ....[135]....
        /*0250*/ 	.word	0x05000002


	//   ....[136]....
        /*0254*/ 	.word	0x05000002


	//   ....[137]....
        /*0258*/ 	.word	0x05000002


	//   ....[138]....
        /*025c*/ 	.word	0x05000002


	//   ....[139]....
        /*0260*/ 	.word	0x05000002


	//   ....[140]....
        /*0264*/ 	.word	0x05000002


	//   ....[141]....
        /*0268*/ 	.word	0x05000002


	//   ....[142]....
        /*026c*/ 	.word	0x05000002


	//   ....[143]....
        /*0270*/ 	.word	0x05000002


	//   ....[144]....
        /*0274*/ 	.word	0x05000002


	//   ....[145]....
        /*0278*/ 	.word	0x05000002


	//   ....[146]....
        /*027c*/ 	.word	0x05000002


	//   ....[147]....
        /*0280*/ 	.word	0x05000002


	//   ....[148]....
        /*0284*/ 	.word	0x05000002


	//   ....[149]....
        /*0288*/ 	.word	0x05000002


	//   ....[150]....
        /*028c*/ 	.word	0x05000002


	//   ....[151]....
        /*0290*/ 	.word	0x05000002


	//   ....[152]....
        /*0294*/ 	.word	0x05000002


	//   ....[153]....
        /*0298*/ 	.word	0x05000002


	//   ....[154]....
        /*029c*/ 	.word	0x05000002


	//   ....[155]....
        /*02a0*/ 	.word	0x05000002


	//   ....[156]....
        /*02a4*/ 	.word	0x05000002


	//   ....[157]....
        /*02a8*/ 	.word	0x05000002


	//   ....[158]....
        /*02ac*/ 	.word	0x05000002


	//----- nvinfo : EIATTR_COOP_GROUP_INSTR_OFFSETS
	.align		4
.L_1659:
        /*02b0*/ 	.byte	0x04, 0x28
        /*02b2*/ 	.short	(.L_1661 - .L_1660)


	//   ....[0]....
.L_1660:
        /*02b4*/ 	.word	0x00001160


	//   ....[1]....
        /*02b8*/ 	.word	0x00001770


	//   ....[2]....
        /*02bc*/ 	.word	0x00001c60


	//   ....[3]....
        /*02c0*/ 	.word	0x00003b40


	//   ....[4]....
        /*02c4*/ 	.word	0x00003b50


	//   ....[5]....
        /*02c8*/ 	.word	0x00003b60


	//   ....[6]....
        /*02cc*/ 	.word	0x00003b70


	//   ....[7]....
        /*02d0*/ 	.word	0x00003c00


	//   ....[8]....
        /*02d4*/ 	.word	0x00003c30


	//   ....[9]....
        /*02d8*/ 	.word	0x00003c40


	//   ....[10]....
        /*02dc*/ 	.word	0x00003c50


	//   ....[11]....
        /*02e0*/ 	.word	0x00003ce0


	//   ....[12]....
        /*02e4*/ 	.word	0x00003d10


	//   ....[13]....
        /*02e8*/ 	.word	0x00003d20


	//   ....[14]....
        /*02ec*/ 	.word	0x00003d30


	//   ....[15]....
        /*02f0*/ 	.word	0x00003dd0


	//   ....[16]....
        /*02f4*/ 	.word	0x00003df0


	//   ....[17]....
        /*02f8*/ 	.word	0x00003e00


	//   ....[18]....
        /*02fc*/ 	.word	0x00003e10


	//   ....[19]....
        /*0300*/ 	.word	0x00003ec0


	//   ....[20]....
        /*0304*/ 	.word	0x00003ed0


	//   ....[21]....
        /*0308*/ 	.word	0x00003ee0


	//   ....[22]....
        /*030c*/ 	.word	0x00003ef0


	//   ....[23]....
        /*0310*/ 	.word	0x00004050


	//   ....[24]....
        /*0314*/ 	.word	0x00004060


	//   ....[25]....
        /*0318*/ 	.word	0x00004070


	//   ....[26]....
        /*031c*/ 	.word	0x00004080


	//   ....[27]....
        /*0320*/ 	.word	0x00004090


	//   ....[28]....
        /*0324*/ 	.word	0x000040a0


	//   ....[29]....
        /*0328*/ 	.word	0x000040b0


	//   ....[30]....
        /*032c*/ 	.word	0x000040c0


	//   ....[31]....
        /*0330*/ 	.word	0x00005380


	//   ....[32]....
        /*0334*/ 	.word	0x00005390


	//   ....[33]....
        /*0338*/ 	.word	0x000053a0


	//   ....[34]....
        /*033c*/ 	.word	0x000053b0


	//   ....[35]....
        /*0340*/ 	.word	0x000054c0


	//   ....[36]....
        /*0344*/ 	.word	0x000054d0


	//   ....[37]....
        /*0348*/ 	.word	0x000054e0


	//   ....[38]....
        /*034c*/ 	.word	0x000054f0


	//   ....[39]....
        /*0350*/ 	.word	0x00005600


	//   ....[40]....
        /*0354*/ 	.word	0x00005610


	//   ....[41]....
        /*0358*/ 	.word	0x00005620


	//   ....[42]....
        /*035c*/ 	.word	0x00005630


	//   ....[43]....
        /*0360*/ 	.word	0x00005740


	//   ....[44]....
        /*0364*/ 	.word	0x00005750


	//   ....[45]....
        /*0368*/ 	.word	0x00005760


	//   ....[46]....
        /*036c*/ 	.word	0x00005770


	//   ....[47]....
        /*0370*/ 	.word	0x00005880


	//   ....[48]....
        /*0374*/ 	.word	0x00005890


	//   ....[49]....
        /*0378*/ 	.word	0x000058a0


	//   ....[50]....
        /*037c*/ 	.word	0x000058b0


	//   ....[51]....
        /*0380*/ 	.word	0x000059c0


	//   ....[52]....
        /*0384*/ 	.word	0x000059d0


	//   ....[53]....
        /*0388*/ 	.word	0x000059e0


	//   ....[54]....
        /*038c*/ 	.word	0x000059f0


	//   ....[55]....
        /*0390*/ 	.word	0x00005a00


	//   ....[56]....
        /*0394*/ 	.word	0x00005a10


	//   ....[57]....
        /*0398*/ 	.word	0x00005a20


	//   ....[58]....
        /*039c*/ 	.word	0x00005a60


	//   ....[59]....
        /*03a0*/ 	.word	0x00005aa0


	//   ....[60]....
        /*03a4*/ 	.word	0x00005ae0


	//   ....[61]....
        /*03a8*/ 	.word	0x00005b00


	//   ....[62]....
        /*03ac*/ 	.word	0x00005b10


	//   ....[63]....
        /*03b0*/ 	.word	0x00007050


	//   ....[64]....
        /*03b4*/ 	.word	0x000070f0


	//   ....[65]....
        /*03b8*/ 	.word	0x00007130


	//   ....[66]....
        /*03bc*/ 	.word	0x00007190


	//   ....[67]....
        /*03c0*/ 	.word	0x00007220


	//   ....[68]....
        /*03c4*/ 	.word	0x000072c0


	//   ....[69]....
        /*03c8*/ 	.word	0x00007300


	//   ....[70]....
        /*03cc*/ 	.word	0x00007360


	//   ....[71]....
        /*03d0*/ 	.word	0x00007450


	//   ....[72]....
        /*03d4*/ 	.word	0x00007490


	//   ....[73]....
        /*03d8*/ 	.word	0x000074d0


	//   ....[74]....
        /*03dc*/ 	.word	0x00007530


	//   ....[75]....
        /*03e0*/ 	.word	0x00007620


	//   ....[76]....
        /*03e4*/ 	.word	0x00007660


	//   ....[77]....
        /*03e8*/ 	.word	0x000076a0


	//   ....[78]....
        /*03ec*/ 	.word	0x00007700


	//   ....[79]....
        /*03f0*/ 	.word	0x000077f0


	//   ....[80]....
        /*03f4*/ 	.word	0x00007830


	//   ....[81]....
        /*03f8*/ 	.word	0x00007870


	//   ....[82]....
        /*03fc*/ 	.word	0x000078d0


	//   ....[83]....
        /*0400*/ 	.word	0x00008070


	//   ....[84]....
        /*0404*/ 	.word	0x000085c0


	//   ....[85]....
        /*0408*/ 	.word	0x00008a10


	//   ....[86]....
        /*040c*/ 	.word	0x00008a50


	//   ....[87]....
        /*0410*/ 	.word	0x00008ab0


	//   ....[88]....
        /*0414*/ 	.word	0x00008b10


	//   ....[89]....
        /*0418*/ 	.word	0x00008b30


	//   ....[90]....
        /*041c*/ 	.word	0x00008ca0


	//   ....[91]....
        /*0420*/ 	.word	0x00008ce0


	//   ....[92]....
        /*0424*/ 	.word	0x00008d40


	//   ....[93]....
        /*0428*/ 	.word	0x00008d90


	//   ....[94]....
        /*042c*/ 	.word	0x00008db0


	//   ....[95]....
        /*0430*/ 	.word	0x000094a0


	//   ....[96]....
        /*0434*/ 	.word	0x000094f0


	//   ....[97]....
        /*0438*/ 	.word	0x00009540


	//   ....[98]....
        /*043c*/ 	.word	0x00009590


	//   ....[99]....
        /*0440*/ 	.word	0x00009690


	//   ....[100]....
        /*0444*/ 	.word	0x000096e0


	//   ....[101]....
        /*0448*/ 	.word	0x00009730


	//   ....[102]....
        /*044c*/ 	.word	0x00009780


	//   ....[103]....
        /*0450*/ 	.word	0x00009880


	//   ....[104]....
        /*0454*/ 	.word	0x000098d0


	//   ....[105]....
        /*0458*/ 	.word	0x00009920


	//   ....[106]....
        /*045c*/ 	.word	0x00009970


	//   ....[107]....
        /*0460*/ 	.word	0x00009a70


	//   ....[108]....
        /*0464*/ 	.word	0x00009ac0


	//   ....[109]....
        /*0468*/ 	.word	0x00009b10


	//   ....[110]....
        /*046c*/ 	.word	0x00009b60


	//   ....[111]....
        /*0470*/ 	.word	0x00009c60


	//   ....[112]....
        /*0474*/ 	.word	0x00009cb0


	//   ....[113]....
        /*0478*/ 	.word	0x00009d00


	//   ....[114]....
        /*047c*/ 	.word	0x00009d50


	//   ....[115]....
        /*0480*/ 	.word	0x00009df0


	//   ....[116]....
        /*0484*/ 	.word	0x00009e90


	//   ....[117]....
        /*0488*/ 	.word	0x00009f30


	//   ....[118]....
        /*048c*/ 	.word	0x00009fd0


	//   ....[119]....
        /*0490*/ 	.word	0x0000a070


	//   ....[120]....
        /*0494*/ 	.word	0x0000a120


	//   ....[121]....
        /*0498*/ 	.word	0x0000a180


	//   ....[122]....
        /*049c*/ 	.word	0x0000a1d0


	//   ....[123]....
        /*04a0*/ 	.word	0x0000a200


	//   ....[124]....
        /*04a4*/ 	.word	0x0000a260


	//   ....[125]....
        /*04a8*/ 	.word	0x0000a2b0


	//   ....[126]....
        /*04ac*/ 	.word	0x0000a300


	//   ....[127]....
        /*04b0*/ 	.word	0x0000a390


	//   ....[128]....
        /*04b4*/ 	.word	0x0000a3e0


	//   ....[129]....
        /*04b8*/ 	.word	0x0000a430


	//   ....[130]....
        /*04bc*/ 	.word	0x0000a480


	//   ....[131]....
        /*04c0*/ 	.word	0x0000a510


	//   ....[132]....
        /*04c4*/ 	.word	0x0000a5a0


	//   ....[133]....
        /*04c8*/ 	.word	0x0000a5f0


	//   ....[134]....
        /*04cc*/ 	.word	0x0000a640


	//   ....[135]....
        /*04d0*/ 	.word	0x0000a6d0


	//   ....[136]....
        /*04d4*/ 	.word	0x0000a760


	//   ....[137]....
        /*04d8*/ 	.word	0x0000a7b0


	//   ....[138]....
        /*04dc*/ 	.word	0x0000a800


	//   ....[139]....
        /*04e0*/ 	.word	0x0000a890


	//   ....[140]....
        /*04e4*/ 	.word	0x0000a920


	//   ....[141]....
        /*04e8*/ 	.word	0x0000a970


	//   ....[142]....
        /*04ec*/ 	.word	0x0000a9c0


	//   ....[143]....
        /*04f0*/ 	.word	0x0000aa50


	//   ....[144]....
        /*04f4*/ 	.word	0x0000aae0


	//   ....[145]....
        /*04f8*/ 	.word	0x0000ab30


	//   ....[146]....
        /*04fc*/ 	.word	0x0000ab80


	//   ....[147]....
        /*0500*/ 	.word	0x0000ac10


	//   ....[148]....
        /*0504*/ 	.word	0x0000acb0


	//   ....[149]....
        /*0508*/ 	.word	0x0000ad00


	//   ....[150]....
        /*050c*/ 	.word	0x0000add0


	//   ....[151]....
        /*0510*/ 	.word	0x0000ae40


	//   ....[152]....
        /*0514*/ 	.word	0x0000ae90


	//   ....[153]....
        /*0518*/ 	.word	0x0000aee0


	//   ....[154]....
        /*051c*/ 	.word	0x0000af30


	//   ....[155]....
        /*0520*/ 	.word	0x0000af80


	//   ....[156]....
        /*0524*/ 	.word	0x0000afd0


	//   ....[157]....
        /*0528*/ 	.word	0x0000b030


	//   ....[158]....
        /*052c*/ 	.word	0x0000b090


	//----- nvinfo : EIATTR_VRC_CTA_INIT_COUNT
	.align		4
.L_1661:
        /*0530*/ 	.byte	0x02, 0x4a
	.zero		1
	.zero		1


	//----- nvinfo : EIATTR_EXIT_INSTR_OFFSETS
	.align		4
        /*0534*/ 	.byte	0x04, 0x1c
        /*0536*/ 	.short	(.L_1663 - .L_1662)


	//   ....[0]....
.L_1662:
        /*0538*/ 	.word	0x00008ec0


	//   ....[1]....
        /*053c*/ 	.word	0x00009440


	//----- nvinfo : EIATTR_MAX_THREADS
	.align		4
.L_1663:
        /*0540*/ 	.byte	0x04, 0x05
        /*0542*/ 	.short	(.L_1665 - .L_1664)
.L_1664:
        /*0544*/ 	.word	0x00000040
        /*0548*/ 	.word	0x00000001
        /*054c*/ 	.word	0x00000001


	//----- nvinfo : EIATTR_CRS_STACK_SIZE
	.align		4
.L_1665:
        /*0550*/ 	.byte	0x04, 0x1e
        /*0552*/ 	.short	(.L_1667 - .L_1666)
.L_1666:
        /*0554*/ 	.word	0x00000000


	//----- nvinfo : EIATTR_CBANK_PARAM_SIZE
	.align		4
.L_1667:
        /*0558*/ 	.byte	0x03, 0x19
        /*055a*/ 	.short	0x01f0


	//----- nvinfo : EIATTR_PARAM_CBANK
	.align		4
        /*055c*/ 	.byte	0x04, 0x0a
        /*055e*/ 	.short	(.L_1669 - .L_1668)
	.align		4
.L_1668:
        /*0560*/ 	.word	index@(.nv.constant0._Z25selective_scan_bwd_kernelI32Selective_Scan_bwd_kernel_traitsILi64ELi16ELb0ELb0ELb0ELb0ELb0EfN3c107complexIfEEEEv12SSMParamsBwd)
        /*0564*/ 	.short	0x0380
        /*0566*/ 	.short	0x01f0


	//----- nvinfo : EIATTR_SW_WAR
	.align		4
.L_1669:
        /*0568*/ 	.byte	0x04, 0x36
        /*056a*/ 	.short	(.L_1671 - .L_1670)
.L_1670:
        /*056c*/ 	.word	0x00000008
.L_1671:


//--------------------- .nv.info._Z25selective_scan_bwd_kernelI32Selective_Scan_bwd_kernel_traitsILi64ELi16ELb0ELb0ELb0ELb0ELb1EfN3c107complexIfEEEEv12SSMParamsBwd --------------------------
	.section	.nv.info._Z25selective_scan_bwd_kernelI32Selective_Scan_bwd_kernel_traitsILi64ELi16ELb0ELb0ELb0ELb0ELb1EfN3c107complexIfEEEEv12SSMParamsBwd,"",@"SHT_CUDA_INFO"
	.sectionflags	@""
	.align	4


	//----- nvinfo : EIATTR_CUDA_API_VERSION
	.align		4
        /*0000*/ 	.byte	0x04, 0x37
        /*0002*/ 	.short	(.L_1673 - .L_1672)
.L_1672:
        /*0004*/ 	.word	0x00000082


	//----- nvinfo : EIATTR_KPARAM_INFO
	.align		4
.L_1673:
        /*0008*/ 	.byte	0x04, 0x17
        /*000a*/ 	.short	(.L_1675 - .L_1674)
.L_1674:
        /*000c*/ 	.word	0x00000000
        /*0010*/ 	.short	0x0000
        /*0012*/ 	.short	0x0000
        /*0014*/ 	.byte	0x00, 0xf0, 0xc1, 0x07


	//----- nvinfo : EIATTR_SPARSE_MMA_MASK
	.align		4
.L_1675:
        /*0018*/ 	.byte	0x03, 0x50
        /*001a*/ 	.short	0x0000


	//----- nvinfo : EIATTR_MAXREG_COUNT
	.align		4
        /*001c*/ 	.byte	0x03, 0x1b
        /*001e*/ 	.short	0x00ff


	//----- nvinfo : EIATTR_NUM_BARRIERS
	.align		4
        /*0020*/ 	.byte	0x02, 0x4c
        /*0022*/ 	.byte	0x01
	.zero		1


	//----- nvinfo : EIATTR_MERCURY_ISA_VERSION
	.align		4
        /*0024*/ 	.byte	0x03, 0x5f
        /*0026*/ 	.short	0x0101


	//----- nvinfo : EIATTR_INT_WARP_WIDE_INSTR_OFFSETS
	.align		4
        /*0028*/ 	.byte	0x04, 0x31
        /*002a*/ 	.short	(.L_1677 - .L_1676)


	//   ....[0]....
.L_1676:
        /*002c*/ 	.word	0x00004ed0


	//----- nvinfo : EIATTR_COOP_GROUP_MASK_REGIDS
	.align		4
.L_1677:
        /*0030*/ 	.byte	0x04, 0x29
        /*0032*/ 	.short	(.L_1679 - .L_1678)


	//   ....[0]....
.L_1678:
        /*0034*/ 	.word	0xffffffff


	//   ....[1]....
        /*0038*/ 	.word	0xffffffff


	//   ....[2]....
        /*003c*/ 	.word	0xffffffff


	//   ....[3]....
        /*0040*/ 	.word	0xffffffff


	//   ....[4]....
        /*0044*/ 	.word	0xffffffff


	//   ....[5]....
        /*0048*/ 	.word	0xffffffff


	//   ....[6]....
        /*004c*/ 	.word	0xffffffff


	//   ....[7]....
        /*0050*/ 	.word	0xffffffff


	//   ....[8]....
        /*0054*/ 	.word	0xffffffff


	//   ....[9]....
        /*0058*/ 	.word	0xffffffff


	//   ....[10]....
        /*005c*/ 	.word	0xffffffff


	//   ....[11]....
        /*0060*/ 	.word	0xffffffff


	//   ....[12]....
        /*0064*/ 	.word	0xffffffff


	//   ....[13]....
        /*0068*/ 	.word	0xffffffff


	//   ....[14]....
        /*006c*/ 	.word	0xffffffff


	//   ....[15]....
        /*0070*/ 	.word	0xffffffff


	//   ....[16]....
        /*0074*/ 	.word	0xffffffff


	//   ....[17]....
        /*0078*/ 	.word	0xffffffff


	//   ....[18]....
        /*007c*/ 	.word	0xffffffff


	//   ....[19]....
        /*0080*/ 	.word	0xffffffff


	//   ....[20]....
        /*0084*/ 	.word	0xffffffff


	//   ....[21]....
        /*0088*/ 	.word	0xffffffff


	//   ....[22]....
        /*008c*/ 	.word	0xffffffff


	//   ....[23]....
        /*0090*/ 	.word	0xffffffff


	//   ....[24]....
        /*0094*/ 	.word	0xffffffff


	//   ....[25]....
        /*0098*/ 	.word	0xffffffff


	//   ....[26]....
        /*009c*/ 	.word	0xffffffff


	//   ....[27]....
        /*00a0*/ 	.word	0xffffffff


	//   ....[28]....
        /*00a4*/ 	.word	0xffffffff


	//   ....[29]....
        /*00a8*/ 	.word	0xffffffff


	//   ....[30]....
        /*00ac*/ 	.word	0xffffffff


	//   ....[31]....
        /*00b0*/ 	.word	0xffffffff


	//   ....[32]....
        /*00b4*/ 	.word	0xffffffff


	//   ....[33]....
        /*00b8*/ 	.word	0xffffffff


	//   ....[34]....
        /*00bc*/ 	.word	0xffffffff


	//   ....[35]....
        /*00c0*/ 	.word	0xffffffff


	//   ....[36]....
        /*00c4*/ 	.word	0xffffffff


	//   ....[37]....
        /*00c8*/ 	.word	0xffffffff


	//   ....[38]....
        /*00cc*/ 	.word	0xffffffff


	//   ....[39]....
        /*00d0*/ 	.word	0xffffffff


	//   ....[40]....
        /*00d4*/ 	.word	0xffffffff


	//   ....[41]....
        /*00d8*/ 	.word	0xffffffff


	//   ....[42]....
        /*00dc*/ 	.word	0xffffffff


	//   ....[43]....
        /*00e0*/ 	.word	0xffffffff


	//   ....[44]....
        /*00e4*/ 	.word	0xffffffff


	//   ....[45]....
        /*00e8*/ 	.word	0xffffffff


	//   ....[46]....
        /*00ec*/ 	.word	0xffffffff


	//   ....[47]....
        /*00f0*/ 	.word	0xffffffff


	//   ....[48]....
        /*00f4*/ 	.word	0xffffffff


	//   ....[49]....
        /*00f8*/ 	.word	0xffffffff


	//   ....[50]....
        /*00fc*/ 	.word	0xffffffff


	//   ....[51]....
        /*0100*/ 	.word	0xffffffff


	//   ....[52]....
        /*0104*/ 	.word	0xffffffff


	//   ....[53]....
        /*0108*/ 	.word	0xffffffff


	//   ....[54]....
        /*010c*/ 	.word	0xffffffff


	//   ....[55]....
        /*0110*/ 	.word	0xffffffff


	//   ....[56]....
        /*0114*/ 	.word	0xffffffff


	//   ....[57]....
        /*0118*/ 	.word	0xffffffff


	//   ....[58]....
        /*011c*/ 	.word	0xffffffff


	//   ....[59]....
        /*0120*/ 	.word	0xffffffff


	//   ....[60]....
        /*0124*/ 	.word	0xffffffff


	//   ....[61]....
        /*0128*/ 	.word	0xffffffff


	//   ....[62]....
        /*012c*/ 	.word	0xffffffff


	//   ....[63]....
        /*0130*/ 	.word	0xffffffff


	//   ....[64]....
        /*0134*/ 	.word	0xffffffff


	//   ....[65]....
        /*0138*/ 	.word	0xffffffff


	//   ....[66]....
        /*013c*/ 	.word	0xffffffff


	//   ....[67]....
        /*0140*/ 	.word	0xffffffff


	//   ....[68]....
        /*0144*/ 	.word	0xffffffff


	//   ....[69]....
        /*0148*/ 	.word	0xffffffff


	//   ....[70]....
        /*014c*/ 	.word	0xffffffff


	//   ....[71]....
        /*0150*/ 	.word	0xffffffff


	//   ....[72]....
        /*0154*/ 	.word	0xffffffff


	//   ....[73]....
        /*0158*/ 	.word	0xffffffff


	//   ....[74]....
        /*015c*/ 	.word	0xffffffff


	//   ....[75]....
        /*0160*/ 	.word	0xffffffff


	//   ....[76]....
        /*0164*/ 	.word	0xffffffff


	//   ....[77]....
        /*0168*/ 	.word	0xffffffff


	//   ....[78]....
        /*016c*/ 	.word	0xffffffff


	//   ....[79]....
        /*0170*/ 	.word	0xffffffff


	//   ....[80]....
        /*0174*/ 	.word	0xffffffff


	//   ....[81]....
        /*0178*/ 	.word	0xffffffff


	//   ....[82]....
        /*017c*/ 	.word	0xffffffff


	//   ....[83]....
        /*0180*/ 	.word	0xffffffff


	//   ....[84]....
        /*0184*/ 	.word	0xffffffff


	//   ....[85]....
        /*0188*/ 	.word	0xffffffff


	//   ....[86]....
        /*018c*/ 	.word	0xffffffff


	//   ....[87]....
        /*0190*/ 	.word	0xffffffff


	//   ....[88]....
        /*0194*/ 	.word	0xffffffff


	//   ....[89]....
        /*0198*/ 	.word	0xffffffff


	//   ....[90]....
        /*019c*/ 	.word	0xffffffff


	//   ....[91]....
        /*01a0*/ 	.word	0xffffffff


	//   ....[92]....
        /*01a4*/ 	.word	0xffffffff


	//   ....[93]....
        /*01a8*/ 	.word	0xffffffff


	//   ....[94]....
        /*01ac*/ 	.word	0xffffffff


	//   ....[95]....
        /*01b0*/ 	.word	0xffffffff


	//   ....[96]....
        /*01b4*/ 	.word	0xffffffff


	//   ....[97]....
        /*01b8*/ 	.word	0xffffffff


	//   ....[98]....
        /*01bc*/ 	.word	0xffffffff


	//   ....[99]....
        /*01c0*/ 	.word	0x05000002


	//   ....[100]....
        /*01c4*/ 	.word	0x05000002


	//   ....[101]....
        /*01c8*/ 	.word	0x05000002


	//   ....[102]....
        /*01cc*/ 	.word	0x05000002


	//   ....[103]....
        /*01d0*/ 	.word	0x05000002


	//   ....[104]....
        /*01d4*/ 	.word	0x05000002


	//   ....[105]....
        /*01d8*/ 	.word	0x05000002


	//   ....[106]....
        /*01dc*/ 	.word	0x05000002


	//   ....[107]....
        /*01e0*/ 	.word	0x05000002


	//   ....[108]....
        /*01e4*/ 	.word	0x05000002


	//   ....[109]....
        /*01e8*/ 	.word	0x05000002


	//   ....[110]....
        /*01ec*/ 	.word	0x05000002


	//   ....[111]....
        /*01f0*/ 	.word	0x05000002


	//   ....[112]....
        /*01f4*/ 	.word	0x05000002


	//   ....[113]....
        /*01f8*/ 	.word	0x05000002


	//   ....[114]....
        /*01fc*/ 	.word	0x05000002


	//   ....[115]....
        /*0200*/ 	.word	0x05000002


	//   ....[116]....
        /*0204*/ 	.word	0x05000002


	//   ....[117]....
        /*0208*/ 	.word	0x05000002


	//   ....[118]....
        /*020c*/ 	.word	0x05000002


	//   ....[119]....
        /*0210*/ 	.word	0x05000002


	//   ....[120]....
        /*0214*/ 	.word	0x05000002


	//   ....[121]....
        /*0218*/ 	.word	0x05000002


	//   ....[122]....
        /*021c*/ 	.word	0x05000002


	//   ....[123]....
        /*0220*/ 	.word	0x05000002


	//   ....[124]....
        /*0224*/ 	.word	0x05000002


	//   ....[125]....
        /*0228*/ 	.word	0x05000002


	//   ....[126]....
        /*022c*/ 	.word	0x05000002


	//   ....[127]....
        /*0230*/ 	.word	0x05000002


	//   ....[128]....
        /*0234*/ 	.word	0x05000002


	//   ....[129]....
        /*0238*/ 	.word	0x05000002


	//   ....[130]....
        /*023c*/ 	.word	0x05000002


	//   ....[131]....
        /*0240*/ 	.word	0x05000002


	//   ....[132]....
        /*0244*/ 	.word	0x05000002


	//   ....[133]....
        /*0248*/ 	.word	0x05000002


	//   ....[134]....
        /*024c*/ 	.word	0x05000002


	//   ....[135]....
        /*0250*/ 	.word	0x05000002


	//   ....[136]....
        /*0254*/ 	.word	0x05000002


	//   ....[137]....
        /*0258*/ 	.word	0x05000002


	//   ....[138]....
        /*025c*/ 	.word	0x05000002


	//   ....[139]....
        /*0260*/ 	.word	0x05000002


	//   ....[140]....
        /*0264*/ 	.word	0x05000002


	//   ....[141]....
        /*0268*/ 	.word	0x05000002


	//   ....[142]....
        /*026c*/ 	.word	0x05000002


	//   ....[143]....
        /*0270*/ 	.word	0x05000002


	//   ....[144]....
        /*0274*/ 	.word	0x05000002


	//   ....[145]....
        /*0278*/ 	.word	0x05000002


	//   ....[146]....
        /*027c*/ 	.word	0x05000002


	//   ....[147]....
        /*0280*/ 	.word	0x05000002


	//   ....[148]....
        /*0284*/ 	.word	0x05000002


	//   ....[149]....
        /*0288*/ 	.word	0x05000002


	//   ....[150]....
        /*028c*/ 	.word	0x05000002


	//   ....[151]....
        /*0290*/ 	.word	0x05000002


	//   ....[152]....
        /*0294*/ 	.word	0x05000002


	//   ....[153]....
        /*0298*/ 	.word	0x05000002


	//   ....[154]....
        /*029c*/ 	.word	0x05000002


	//   ....[155]....
        /*02a0*/ 	.word	0x05000002


	//   ....[156]....
        /*02a4*/ 	.word	0x05000002


	//   ....[157]....
        /*02a8*/ 	.word	0x05000002


	//   ....[158]....
        /*02ac*/ 	.word	0x05000002


	//   ....[159]....
        /*02b0*/ 	.word	0x05000002


	//   ....[160]....
        /*02b4*/ 	.word	0x05000002


	//   ....[161]....
        /*02b8*/ 	.word	0x05000002


	//   ....[162]....
        /*02bc*/ 	.word	0x05000002


	//----- nvinfo : EIATTR_COOP_GROUP_INSTR_OFFSETS
	.align		4
.L_1679:
        /*02c0*/ 	.byte	0x04, 0x28
        /*02c2*/ 	.short	(.L_1681 - .L_1680)


	//   ....[0]....
.L_1680:
        /*02c4*/ 	.word	0x000012a0


	//   ....[1]....
        /*02c8*/ 	.word	0x00001740


	//   ....[2]....
        /*02cc*/ 	.word	0x00001bf0


	//   ....[3]....
        /*02d0*/ 	.word	0x00002060


	//   ....[4]....
        /*02d4*/ 	.word	0x000026d0


	//   ....[5]....
        /*02d8*/ 	.word	0x00002f80


	//   ....[6]....
        /*02dc*/ 	.word	0x00003800


	//   ....[7]....
        /*02e0*/ 	.word	0x00005a60


	//   ....[8]....
        /*02e4*/ 	.word	0x00005a70


	//   ....[9]....
        /*02e8*/ 	.word	0x00005a80


	//   ....[10]....
        /*02ec*/ 	.word	0x00005a90


	//   ....[11]....
        /*02f0*/ 	.word	0x00005b20


	//   ....[12]....
        /*02f4*/ 	.word	0x00005b50


	//   ....[13]....
        /*02f8*/ 	.word	0x00005b60


	//   ....[14]....
        /*02fc*/ 	.word	0x00005b70


	//   ....[15]....
        /*0300*/ 	.word	0x00005c00


	//   ....[16]....
        /*0304*/ 	.word	0x00005c30


	//   ....[17]....
        /*0308*/ 	.word	0x00005c40


	//   ....[18]....
        /*030c*/ 	.word	0x00005c50


	//   ....[19]....
        /*0310*/ 	.word	0x00005cf0


	//   ....[20]....
        /*0314*/ 	.word	0x00005d10


	//   ....[21]....
        /*0318*/ 	.word	0x00005d20


	//   ....[22]....
        /*031c*/ 	.word	0x00005d30


	//   ....[23]....
        /*0320*/ 	.word	0x00005de0


	//   ....[24]....
        /*0324*/ 	.word	0x00005df0


	//   ....[25]....
        /*0328*/ 	.word	0x00005e00


	//   ....[26]....
        /*032c*/ 	.word	0x00005e10


	//   ....[27]....
        /*0330*/ 	.word	0x00005f70


	//   ....[28]....
        /*0334*/ 	.word	0x00005f80


	//   ....[29]....
        /*0338*/ 	.word	0x00005f90


	//   ....[30]....
        /*033c*/ 	.word	0x00005fa0


	//   ....[31]....
        /*0340*/ 	.word	0x00005fb0


	//   ....[32]....
        /*0344*/ 	.word	0x00005fc0


	//   ....[33]....
        /*0348*/ 	.word	0x00005fd0


	//   ....[34]....
        /*034c*/ 	.word	0x00005fe0


	//   ....[35]....
        /*0350*/ 	.word	0x000072a0


	//   ....[36]....
        /*0354*/ 	.word	0x000072b0


	//   ....[37]....
        /*0358*/ 	.word	0x000072c0


	//   ....[38]....
        /*035c*/ 	.word	0x000072d0


	//   ....[39]....
        /*0360*/ 	.word	0x000073e0


	//   ....[40]....
        /*0364*/ 	.word	0x000073f0


	//   ....[41]....
        /*0368*/ 	.word	0x00007400


	//   ....[42]....
        /*036c*/ 	.word	0x00007410


	//   ....[43]....
        /*0370*/ 	.word	0x00007520


	//   ....[44]....
        /*0374*/ 	.word	0x00007530


	//   ....[45]....
        /*0378*/ 	.word	0x00007540


	//   ....[46]....
        /*037c*/ 	.word	0x00007550


	//   ....[47]....
        /*0380*/ 	.word	0x00007660


	//   ....[48]....
        /*0384*/ 	.word	0x00007670


	//   ....[49]....
        /*0388*/ 	.word	0x00007680


	//   ....[50]....
        /*038c*/ 	.word	0x00007690


	//   ....[51]....
        /*0390*/ 	.word	0x000077a0


	//   ....[52]....
        /*0394*/ 	.word	0x000077b0


	//   ....[53]....
        /*0398*/ 	.word	0x000077c0


	//   ....[54]....
        /*039c*/ 	.word	0x000077d0


	//   ....[55]....
        /*03a0*/ 	.word	0x000078e0


	//   ....[56]....
        /*03a4*/ 	.word	0x000078f0


	//   ....[57]....
        /*03a8*/ 	.word	0x00007900


	//   ....[58]....
        /*03ac*/ 	.word	0x00007910


	//   ....[59]....
        /*03b0*/ 	.word	0x00007920


	//   ....[60]....
        /*03b4*/ 	.word	0x00007930


	//   ....[61]....
        /*03b8*/ 	.word	0x00007940


	//   ....[62]....
        /*03bc*/ 	.word	0x00007980


	//   ....[63]....
        /*03c0*/ 	.word	0x000079c0


	//   ....[64]....
        /*03c4*/ 	.word	0x000079f0


	//   ....[65]....
        /*03c8*/ 	.word	0x00007a00


	//   ....[66]....
        /*03cc*/ 	.word	0x00007a20


	//   ....[67]....
        /*03d0*/ 	.word	0x00008f20


	//   ....[68]....
        /*03d4*/ 	.word	0x00008fe0


	//   ....[69]....
        /*03d8*/ 	.word	0x00009080


	//   ....[70]....
        /*03dc*/ 	.word	0x000090c0


	//   ....[71]....
        /*03e0*/ 	.word	0x00009220


	//   ....[72]....
        /*03e4*/ 	.word	0x00009260


	//   ....[73]....
        /*03e8*/ 	.word	0x000092a0


	//   ....[74]....
        /*03ec*/ 	.word	0x000092e0


	//   ....[75]....
        /*03f0*/ 	.word	0x000093f0


	//   ....[76]....
        /*03f4*/ 	.word	0x00009430


	//   ....[77]....
        /*03f8*/ 	.word	0x00009470


	//   ....[78]....
        /*03fc*/ 	.word	0x000094b0


	//   ....[79]....
        /*0400*/ 	.word	0x00009600


	//   ....[80]....
        /*0404*/ 	.word	0x00009640


	//   ....[81]....
        /*0408*/ 	.word	0x00009680


	//   ....[82]....
        /*040c*/ 	.word	0x000096c0


	//   ....[83]....
        /*0410*/ 	.word	0x000097d0


	//   ....[84]....
        /*0414*/ 	.word	0x000097f0


	//   ....[85]....
        /*0418*/ 	.word	0x00009810


	//   ....[86]....
        /*041c*/ 	.word	0x00009820


	//   ....[87]....
        /*0420*/ 	.word	0x0000a050


	//   ....[88]....
        /*0424*/ 	.word	0x0000a4f0


	//   ....[89]....
        /*0428*/ 	.word	0x0000a910


	//   ....[90]....
        /*042c*/ 	.word	0x0000a950


	//   ....[91]....
        /*0430*/ 	.word	0x0000a9b0


	//   ....[92]....
        /*0434*/ 	.word	0x0000aa10


	//   ....[93]....
        /*0438*/ 	.word	0x0000aa30


	//   ....[94]....
        /*043c*/ 	.word	0x0000aba0


	//   ....[95]....
        /*0440*/ 	.word	0x0000abd0


	//   ....[96]....
        /*0444*/ 	.word	0x0000ac30


	//   ....[97]....
        /*0448*/ 	.word	0x0000ac90


	//   ....[98]....
        /*044c*/ 	.word	0x0000acb0


	//   ....[99]....
        /*0450*/ 	.word	0x0000b3a0


	//   ....[100]....
        /*0454*/ 	.word	0x0000b3f0


	//   ....[101]....
        /*0458*/ 	.word	0x0000b440


	//   ....[102]....
        /*045c*/ 	.word	0x0000b4b0


	//   ....[103]....
        /*0460*/ 	.word	0x0000b580


	//   ....[104]....
        /*0464*/ 	.word	0x0000b5d0


	//   ....[105]....
        /*0468*/ 	.word	0x0000b620


	//   ....[106]....
        /*046c*/ 	.word	0x0000b690


	//   ....[107]....
        /*0470*/ 	.word	0x0000b760


	//   ....[108]....
        /*0474*/ 	.word	0x0000b7b0


	//   ....[109]....
        /*0478*/ 	.word	0x0000b800


	//   ....[110]....
        /*047c*/ 	.word	0x0000b870


	//   ....[111]....
        /*0480*/ 	.word	0x0000b940


	//   ....[112]....
        /*0484*/ 	.word	0x0000b990


	//   ....[113]....
        /*0488*/ 	.word	0x0000b9e0


	//   ....[114]....
        /*048c*/ 	.word	0x0000ba50


	//   ....[115]....
        /*0490*/ 	.word	0x0000bb20


	//   ....[116]....
        /*0494*/ 	.word	0x0000bb70


	//   ....[117]....
        /*0498*/ 	.word	0x0000bbc0


	//   ....[118]....
        /*049c*/ 	.word	0x0000bc10


	//   ....[119]....
        /*04a0*/ 	.word	0x0000bca0


	//   ....[120]....
        /*04a4*/ 	.word	0x0000bd40


	//   ....[121]....
        /*04a8*/ 	.word	0x0000bde0


	//   ....[122]....
        /*04ac*/ 	.word	0x0000be80


	//   ....[123]....
        /*04b0*/ 	.word	0x0000bf20


	//   ....[124]....
        /*04b4*/ 	.word	0x0000bfd0


	//   ....[125]....
        /*04b8*/ 	.word	0x0000c030


	//   ....[126]....
        /*04bc*/ 	.word	0x0000c080


	//   ....[127]....
        /*04c0*/ 	.word	0x0000c0b0


	//   ....[128]....
        /*04c4*/ 	.word	0x0000c110


	//   ....[129]....
        /*04c8*/ 	.word	0x0000c160


	//   ....[130]....
        /*04cc*/ 	.word	0x0000c1b0


	//   ....[131]....
        /*04d0*/ 	.word	0x0000c240


	//   ....[132]....
        /*04d4*/ 	.word	0x0000c290


	//   ....[133]....
        /*04d8*/ 	.word	0x0000c2e0


	//   ....[134]....
        /*04dc*/ 	.word	0x0000c330


	//   ....[135]....
        /*04e0*/ 	.word	0x0000c3c0


	//   ....[136]....
        /*04e4*/ 	.word	0x0000c450


	//   ....[137]....
        /*04e8*/ 	.word	0x0000c4a0


	//   ....[138]....
        /*04ec*/ 	.word	0x0000c4f0


	//   ....[139]....
        /*04f0*/ 	.word	0x0000c580


	//   ....[140]....
        /*04f4*/ 	.word	0x0000c610


	//   ....[141]....
        /*04f8*/ 	.word	0x0000c660


	//   ....[142]....
        /*04fc*/ 	.word	0x0000c6b0


	//   ....[143]....
        /*0500*/ 	.word	0x0000c740


	//   ....[144]....
        /*0504*/ 	.word	0x0000c7d0


	//   ....[145]....
        /*0508*/ 	.word	0x0000c820


	//   ....[146]....
        /*050c*/ 	.word	0x0000c870


	//   ....[147]....
        /*0510*/ 	.word	0x0000c900


	//   ....[148]....
        /*0514*/ 	.word	0x0000c990


	//   ....[149]....
        /*0518*/ 	.word	0x0000c9e0


	//   ....[150]....
        /*051c*/ 	.word	0x0000ca30


	//   ....[151]....
        /*0520*/ 	.word	0x0000cac0


	//   ....[152]....
        /*0524*/ 	.word	0x0000cb60


	//   ....[153]....
        /*0528*/ 	.word	0x0000cbc0


	//   ....[154]....
        /*052c*/ 	.word	0x0000cc90


	//   ....[155]....
        /*0530*/ 	.word	0x0000ccf0


	//   ....[156]....
        /*0534*/ 	.word	0x0000cd40


	//   ....[157]....
        /*0538*/ 	.word	0x0000cd90


	//   ....[158]....
        /*053c*/ 	.word	0x0000cde0


	//   ....[159]....
        /*0540*/ 	.word	0x0000ce30


	//   ....[160]....
        /*0544*/ 	.word	0x0000ce80


	//   ....[161]....
        /*0548*/ 	.word	0x0000cee0


	//   ....[162]....
        /*054c*/ 	.word	0x0000cf40


	//----- nvinfo : EIATTR_VRC_CTA_INIT_COUNT
	.align		4
.L_1681:
        /*0550*/ 	.byte	0x02, 0x4a
	.zero		1
	.zero		1


	//----- nvinfo : EIATTR_EXIT_INSTR_OFFSETS
	.align		4
        /*0554*/ 	.byte	0x04, 0x1c
        /*0556*/ 	.short	(.L_1683 - .L_1682)


	//   ....[0]....
.L_1682:
        /*0558*/ 	.word	0x0000adc0


	//   ....[1]....
        /*055c*/ 	.word	0x0000b340


	//----- nvinfo : EIATTR_MAX_THREADS
	.align		4
.L_1683:
        /*0560*/ 	.byte	0x04, 0x05
        /*0562*/ 	.short	(.L_1685 - .L_1684)
.L_1684:
        /*0564*/ 	.word	0x00000040
        /*0568*/ 	.word	0x00000001
        /*056c*/ 	.word	0x00000001


	//----- nvinfo : EIATTR_CRS_STACK_SIZE
	.align		4
.L_1685:
        /*0570*/ 	.byte	0x04, 0x1e
        /*0572*/ 	.short	(.L_1687 - .L_1686)
.L_1686:
        /*0574*/ 	.word	0x00000000


	//----- nvinfo : EIATTR_CBANK_PARAM_SIZE
	.align		4
.L_1687:
        /*0578*/ 	.byte	0x03, 0x19
        /*057a*/ 	.short	0x01f0


	//----- nvinfo : EIATTR_PARAM_CBANK
	.align		4
        /*057c*/ 	.byte	0x04, 0x0a
        /*057e*/ 	.short	(.L_1689 - .L_1688)
	.align		4
.L_1688:
        /*0580*/ 	.word	index@(.nv.constant0._Z25selective_scan_bwd_kernelI32Selective_Scan_bwd_kernel_traitsILi64ELi16ELb0ELb0ELb0ELb0ELb1EfN3c107complexIfEEEEv12SSMParamsBwd)
        /*0584*/ 	.short	0x0380
        /*0586*/ 	.short	0x01f0


	//----- nvinfo : EIATTR_SW_WAR
	.align		4
.L_1689:
        /*0588*/ 	.byte	0x04, 0x36
        /*058a*/ 	.short	(.L_1691 - .L_1690)
.L_1690:
        /*058c*/ 	.word	0x00000008
.L_1691:


//--------------------- .nv.info._Z25selective_scan_bwd_kernelI32Selective_Scan_bwd_kernel_traitsILi64ELi16ELb0ELb0ELb0ELb1ELb0EfN3c107complexIfEEEEv12SSMParamsBwd --------------------------
	.section	.nv.info._Z25selective_scan_bwd_kernelI32Selective_Scan_bwd_kernel_traitsILi64ELi16ELb0ELb0ELb0ELb1ELb0EfN3c107complexIfEEEEv12SSMParamsBwd,"",@"SHT_CUDA_INFO"
	.sectionflags	@""
	.align	4


	//----- nvinfo : EIATTR_CUDA_API_VERSION
	.align		4
        /*0000*/ 	.byte	0x04, 0x37
        /*0002*/ 	.short	(.L_1693 - .L_1692)
.L_1692:
        /*0004*/ 	.word	0x00000082


	//----- nvinfo : EIATTR_KPARAM_INFO
	.align		4
.L_1693:
        /*0008*/ 	.byte	0x04, 0x17
        /*000a*/ 	.short	(.L_1695 - .L_1694)
.L_1694:
        /*000c*/ 	.word	0x00000000
        /*0010*/ 	.short	0x0000
        /*0012*/ 	.short	0x0000
        /*0014*/ 	.byte	0x00, 0xf0, 0xc1, 0x07


	//----- nvinfo : EIATTR_SPARSE_MMA_MASK
	.align		4
.L_1695:
        /*0018*/ 	.byte	0x03, 0x50
        /*001a*/ 	.short	0x0000


	//----- nvinfo : EIATTR_MAXREG_COUNT
	.align		4
        /*001c*/ 	.byte	0x03, 0x1b
        /*001e*/ 	.short	0x00ff


	//----- nvinfo : EIATTR_NUM_BARRIERS
	.align		4
        /*0020*/ 	.byte	0x02, 0x4c
        /*0022*/ 	.byte	0x01
	.zero		1


	//----- nvinfo : EIATTR_MERCURY_ISA_VERSION
	.align		4
        /*0024*/ 	.byte	0x03, 0x5f
        /*0026*/ 	.short	0x0101


	//----- nvinfo : EIATTR_INT_WARP_WIDE_INSTR_OFFSETS
	.align		4
        /*0028*/ 	.byte	0x04, 0x31
        /*002a*/ 	.short	(.L_1697 - .L_1696)


	//   ....[0]....
.L_1696:
        /*002c*/ 	.word	0x000051b0


	//----- nvinfo : EIATTR_COOP_GROUP_MASK_REGIDS
	.align		4
.L_1697:
        /*0030*/ 	.byte	0x04, 0x29
        /*0032*/ 	.short	(.L_1699 - .L_1698)


	//   ....[0]....
.L_1698:
        /*0034*/ 	.word	0xffffffff


	//   ....[1]....
        /*0038*/ 	.word	0xffffffff


	//   ....[2]....
        /*003c*/ 	.word	0xffffffff


	//   ....[3]....
        /*0040*/ 	.word	0xffffffff


	//   ....[4]....
        /*0044*/ 	.word	0xffffffff


	//   ....[5]....
        /*0048*/ 	.word	0xffffffff


	//   ....[6]....
        /*004c*/ 	.word	0xffffffff


	//   ....[7]....
        /*0050*/ 	.word	0xffffffff


	//   ....[8]....
        /*0054*/ 	.word	0xffffffff


	//   ....[9]....
        /*0058*/ 	.word	0xffffffff


	//   ....[10]....
        /*005c*/ 	.word	0xffffffff


	//   ....[11]....
        /*0060*/ 	.word	0xffffffff


	//   ....[12]....
        /*0064*/ 	.word	0xffffffff


	//   ....[13]....
        /*0068*/ 	.word	0xffffffff


	//   ....[14]....
        /*006c*/ 	.word	0xffffffff


	//   ....[15]....
        /*0070*/ 	.word	0xffffffff


	//   ....[16]....
        /*0074*/ 	.word	0xffffffff


	//   ....[17]....
        /*0078*/ 	.word	0xffffffff


	//   ....[18]....
        /*007c*/ 	.word	0xffffffff


	//   ....[19]....
        /*0080*/ 	.word	0xffffffff


	//   ....[20]....
        /*0084*/ 	.word	0xffffffff


	//   ....[21]....
        /*0088*/ 	.word	0xffffffff


	//   ....[22]....
        /*008c*/ 	.word	0xffffffff


	//   ....[23]....
        /*0090*/ 	.word	0xffffffff


	//   ....[24]....
        /*0094*/ 	.word	0xffffffff


	//   ....[25]....
        /*0098*/ 	.word	0xffffffff


	//   ....[26]....
        /*009c*/ 	.word	0xffffffff


	//   ....[27]....
        /*00a0*/ 	.word	0xffffffff


	//   ....[28]....
        /*00a4*/ 	.word	0xffffffff


	//   ....[29]....
        /*00a8*/ 	.word	0xffffffff


	//   ....[30]....
        /*00ac*/ 	.word	0xffffffff


	//   ....[31]....
        /*00b0*/ 	.word	0xffffffff


	//   ....[32]....
        /*00b4*/ 	.word	0xffffffff


	//   ....[33]....
        /*00b8*/ 	.word	0xffffffff


	//   ....[34]....
        /*00bc*/ 	.word	0xffffffff


	//   ....[35]....
        /*00c0*/ 	.word	0xffffffff


	//   ....[36]....
        /*00c4*/ 	.word	0xffffffff


	//   ....[37]....
        /*00c8*/ 	.word	0xffffffff


	//   ....[38]....
        /*00cc*/ 	.word	0xffffffff


	//   ....[39]....
        /*00d0*/ 	.word	0xffffffff


	//   ....[40]....
        /*00d4*/ 	.word	0xffffffff


	//   ....[41]....
        /*00d8*/ 	.word	0xffffffff


	//   ....[42]....
        /*00dc*/ 	.word	0xffffffff


	//   ....[43]....
        /*00e0*/ 	.word	0xffffffff


	//   ....[44]....
        /*00e4*/ 	.word	0xffffffff


	//   ....[45]....
        /*00e8*/ 	.word	0xffffffff


	//   ....[46]....
        /*00ec*/ 	.word	0xffffffff


	//   ....[47]....
        /*00f0*/ 	.word	0xffffffff


	//   ....[48]....
        /*00f4*/ 	.word	0xffffffff


	//   ....[49]....
        /*00f8*/ 	.word	0xffffffff


	//   ....[50]....
        /*00fc*/ 	.word	0xffffffff


	//   ....[51]....
        /*0100*/ 	.word	0xffffffff


	//   ....[52]....
        /*0104*/ 	.word	0xffffffff


	//   ....[53]....
        /*0108*/ 	.word	0xffffffff


	//   ....[54]....
        /*010c*/ 	.word	0xffffffff


	//   ....[55]....
        /*0110*/ 	.word	0xffffffff


	//   ....[56]....
        /*0114*/ 	.word	0xffffffff


	//   ....[57]....
        /*0118*/ 	.word	0xffffffff


	//   ....[58]....
        /*011c*/ 	.word	0xffffffff


	//   ....[59]....
        /*0120*/ 	.word	0xffffffff


	//   ....[60]....
        /*0124*/ 	.word	0xffffffff


	//   ....[61]....
        /*0128*/ 	.word	0xffffffff


	//   ....[62]....
        /*012c*/ 	.word	0xffffffff


	//   ....[63]....
        /*0130*/ 	.word	0xffffffff


	//   ....[64]....
        /*0134*/ 	.word	0xffffffff


	//   ....[65]....
        /*0138*/ 	.word	0xffffffff


	//   ....[66]....
        /*013c*/ 	.word	0xffffffff


	//   ....[67]....
        /*0140*/ 	.word	0xffffffff


	//   ....[68]....
        /*0144*/ 	.word	0xffffffff


	//   ....[69]....
        /*0148*/ 	.word	0xffffffff


	//   ....[70]....
        /*014c*/ 	.word	0xffffffff


	//   ....[71]....
        /*0150*/ 	.word	0xffffffff


	//   ....[72]....
        /*0154*/ 	.word	0xffffffff


	//   ....[73]....
        /*0158*/ 	.word	0xffffffff


	//   ....[74]....
        /*015c*/ 	.word	0xffffffff


	//   ....[75]....
        /*0160*/ 	.word	0xffffffff


	//   ....[76]....
        /*0164*/ 	.word	0xffffffff


	//   ....[77]....
        /*0168*/ 	.word	0xffffffff


	//   ....[78]....
        /*016c*/ 	.word	0xffffffff


	//   ....[79]....
        /*0170*/ 	.word	0xffffffff


	//   ....[80]....
        /*0174*/ 	.word	0xffffffff


	//   ....[81]....
        /*0178*/ 	.word	0xffffffff


	//   ....[82]....
        /*017c*/ 	.word	0xffffffff


	//   ....[83]....
        /*0180*/ 	.word	0xffffffff


	//   ....[84]....
        /*0184*/ 	.word	0xffffffff


	//   ....[85]....
        /*0188*/ 	.word	0xffffffff


	//   ....[86]....
        /*018c*/ 	.word	0xffffffff


	//   ....[87]....
        /*0190*/ 	.word	0xffffffff


	//   ....[88]....
        /*0194*/ 	.word	0xffffffff


	//   ....[89]....
        /*0198*/ 	.word	0xffffffff


	//   ....[90]....
        /*019c*/ 	.word	0xffffffff


	//   ....[91]....
        /*01a0*/ 	.word	0xffffffff


	//   ....[92]....
        /*01a4*/ 	.word	0xffffffff


	//   ....[93]....
        /*01a8*/ 	.word	0xffffffff


	//   ....[94]....
        /*01ac*/ 	.word	0xffffffff


	//   ....[95]....
        /*01b0*/ 	.word	0xffffffff


	//   ....[96]....
        /*01b4*/ 	.word	0x05000002


	//   ....[97]....
        /*01b8*/ 	.word	0x05000002


	//   ....[98]....
        /*01bc*/ 	.word	0x05000002


	//   ....[99]....
        /*01c0*/ 	.word	0x05000002


	//   ....[100]....
        /*01c4*/ 	.word	0x05000002


	//   ....[101]....
        /*01c8*/ 	.word	0x05000002


	//   ....[102]....
        /*01cc*/ 	.word	0x05000002


	//   ....[103]....
        /*01d0*/ 	.word	0x05000002


	//   ....[104]....
        /*01d4*/ 	.word	0x05000002


	//   ....[105]....
        /*01d8*/ 	.word	0x05000002


	//   ....[106]....
        /*01dc*/ 	.word	0x05000002


	//   ....[107]....
        /*01e0*/ 	.word	0x05000002


	//   ....[108]....
        /*01e4*/ 	.word	0x05000002


	//   ....[109]....
        /*01e8*/ 	.word	0x05000002


	//   ....[110]....
        /*01ec*/ 	.word	0x05000002


	//   ....[111]....
        /*01f0*/ 	.word	0x05000002


	//   ....[112]....
        /*01f4*/ 	.word	0x05000002


	//   ....[113]....
        /*01f8*/ 	.word	0x05000002


	//   ....[114]....
        /*01fc*/ 	.word	0x05000002


	//   ....[115]....
        /*0200*/ 	.word	0x05000002


	//   ....[116]....
        /*0204*/ 	.word	0x05000002


	//   ....[117]....
        /*0208*/ 	.word	0x05000002


	//   ....[118]....
        /*020c*/ 	.word	0x05000002


	//   ....[119]....
        /*0210*/ 	.word	0x05000002


	//   ....[120]....
        /*0214*/ 	.word	0x05000002


	//   ....[121]....
        /*0218*/ 	.word	0x05000002


	//   ....[122]....
        /*021c*/ 	.word	0x05000002


	//   ....[123]....
        /*0220*/ 	.word	0x05000002


	//   ....[124]....
        /*0224*/ 	.word	0x05000002


	//   ....[125]....
        /*0228*/ 	.word	0x05000002


	//   ....[126]....
        /*022c*/ 	.word	0x05000002


	//   ....[127]....
        /*0230*/ 	.word	0x05000002


	//   ....[128]....
        /*0234*/ 	.word	0x05000002


	//   ....[129]....
        /*0238*/ 	.word	0x05000002


	//   ....[130]....
        /*023c*/ 	.word	0x05000002


	//   ....[131]....
        /*0240*/ 	.word	0x05000002


	//   ....[132]....
        /*0244*/ 	.word	0x05000002


	//   ....[133]....
        /*0248*/ 	.word	0x05000002


	//   ....[134]....
        /*024c*/ 	.word	0x05000002


	//   ....[135]....
        /*0250*/ 	.word	0x05000002


	//   ....[136]....
        /*0254*/ 	.word	0x05000002


	//   ....[137]....
        /*0258*/ 	.word	0x05000002


	//   ....[138]....
        /*025c*/ 	.word	0x05000002


	//   ....[139]....
        /*0260*/ 	.word	0x05000002


	//   ....[140]....
        /*0264*/ 	.word	0x05000002


	//   ....[141]....
        /*0268*/ 	.word	0x05000002


	//   ....[142]....
        /*026c*/ 	.word	0x05000002


	//   ....[143]....
        /*0270*/ 	.word	0x05000002


	//   ....[144]....
        /*0274*/ 	.word	0x05000002


	//   ....[145]....
        /*0278*/ 	.word	0x05000002


	//   ....[146]....
        /*027c*/ 	.word	0x05000002


	//   ....[147]....
        /*0280*/ 	.word	0x05000002


	//   ....[148]....
        /*0284*/ 	.word	0x05000002


	//   ....[149]....
        /*0288*/ 	.word	0x05000002


	//   ....[150]....
        /*028c*/ 	.word	0x05000002


	//   ....[151]....
        /*0290*/ 	.word	0x05000002


	//   ....[152]....
        /*0294*/ 	.word	0x05000002


	//   ....[153]....
        /*0298*/ 	.word	0x05000002


	//   ....[154]....
        /*029c*/ 	.word	0x05000002


	//   ....[155]....
        /*02a0*/ 	.word	0x05000002


	//   ....[156]....
        /*02a4*/ 	.word	0x05000002


	//   ....[157]....
        /*02a8*/ 	.word	0x05000002


	//   ....[158]....
        /*02ac*/ 	.word	0x05000002


	//   ....[159]....
        /*02b0*/ 	.word	0x05000002


	//----- nvinfo : EIATTR_COOP_GROUP_INSTR_OFFSETS
	.align		4
.L_1699:
        /*02b4*/ 	.byte	0x04, 0x28
        /*02b6*/ 	.short	(.L_1701 - .L_1700)


	//   ....[0]....
.L_1700:
        /*02b8*/ 	.word	0x00001140


	//   ....[1]....
        /*02bc*/ 	.word	0x000016d0


	//   ....[2]....
        /*02c0*/ 	.word	0x00001c30


	//   ....[3]....
        /*02c4*/ 	.word	0x00005d40


	//   ....[4]....
        /*02c8*/ 	.word	0x00005d50


	//   ....[5]....
        /*02cc*/ 	.word	0x00005d60


	//   ....[6]....
        /*02d0*/ 	.word	0x00005d70


	//   ....[7]....
        /*02d4*/ 	.word	0x00005e00


	//   ....[8]....
        /*02d8*/ 	.word	0x00005e30


	//   ....[9]....
        /*02dc*/ 	.word	0x00005e40


	//   ....[10]....
        /*02e0*/ 	.word	0x00005e50


	//   ....[11]....
        /*02e4*/ 	.word	0x00005ee0


	//   ....[12]....
        /*02e8*/ 	.word	0x00005f10


	//   ....[13]....
        /*02ec*/ 	.word	0x00005f20


	//   ....[14]....
        /*02f0*/ 	.word	0x00005f30


	//   ....[15]....
        /*02f4*/ 	.word	0x00005fd0


	//   ....[16]....
        /*02f8*/ 	.word	0x00005ff0


	//   ....[17]....
        /*02fc*/ 	.word	0x00006000


	//   ....[18]....
        /*0300*/ 	.word	0x00006010


	//   ....[19]....
        /*0304*/ 	.word	0x000060c0


	//   ....[20]....
        /*0308*/ 	.word	0x000060d0


	//   ....[21]....
        /*030c*/ 	.word	0x000060e0


	//   ....[22]....
        /*0310*/ 	.word	0x000060f0


	//   ....[23]....
        /*0314*/ 	.word	0x00006250


	//   ....[24]....
        /*0318*/ 	.word	0x00006260


	//   ....[25]....
        /*031c*/ 	.word	0x00006270


	//   ....[26]....
        /*0320*/ 	.word	0x00006280


	//   ....[27]....
        /*0324*/ 	.word	0x00006290


	//   ....[28]....
        /*0328*/ 	.word	0x000062a0


	//   ....[29]....
        /*032c*/ 	.word	0x000062b0


	//   ....[30]....
        /*0330*/ 	.word	0x000062c0


	//   ....[31]....
        /*0334*/ 	.word	0x00007580


	//   ....[32]....
        /*0338*/ 	.word	0x00007590


	//   ....[33]....
        /*033c*/ 	.word	0x000075a0


	//   ....[34]....
        /*0340*/ 	.word	0x000075b0


	//   ....[35]....
        /*0344*/ 	.word	0x000076c0


	//   ....[36]....
        /*0348*/ 	.word	0x000076d0


	//   ....[37]....
        /*034c*/ 	.word	0x000076e0


	//   ....[38]....
        /*0350*/ 	.word	0x000076f0


	//   ....[39]....
        /*0354*/ 	.word	0x00007800


	//   ....[40]....
        /*0358*/ 	.word	0x00007810


	//   ....[41]....
        /*035c*/ 	.word	0x00007820


	//   ....[42]....
        /*0360*/ 	.word	0x00007830


	//   ....[43]....
        /*0364*/ 	.word	0x00007940


	//   ....[44]....
        /*0368*/ 	.word	0x00007950


	//   ....[45]....
        /*036c*/ 	.word	0x00007960


	//   ....[46]....
        /*0370*/ 	.word	0x00007970


	//   ....[47]....
        /*0374*/ 	.word	0x00007a80


	//   ....[48]....
        /*0378*/ 	.word	0x00007a90


	//   ....[49]....
        /*037c*/ 	.word	0x00007aa0


	//   ....[50]....
        /*0380*/ 	.word	0x00007ab0


	//   ....[51]....
        /*0384*/ 	.word	0x00007bc0


	//   ....[52]....
        /*0388*/ 	.word	0x00007bd0


	//   ....[53]....
        /*038c*/ 	.word	0x00007be0


	//   ....[54]....
        /*0390*/ 	.word	0x00007bf0


	//   ....[55]....
        /*0394*/ 	.word	0x00007c00


	//   ....[56]....
        /*0398*/ 	.word	0x00007c10


	//   ....[57]....
        /*039c*/ 	.word	0x00007c20


	//   ....[58]....
        /*03a0*/ 	.word	0x00007c60


	//   ....[59]....
        /*03a4*/ 	.word	0x00007ca0


	//   ....[60]....
        /*03a8*/ 	.word	0x00007ce0


	//   ....[61]....
        /*03ac*/ 	.word	0x00007d00


	//   ....[62]....
        /*03b0*/ 	.word	0x00007d10


	//   ....[63]....
        /*03b4*/ 	.word	0x00009270


	//   ....[64]....
        /*03b8*/ 	.word	0x00009310


	//   ....[65]....
        /*03bc*/ 	.word	0x00009350


	//   ....[66]....
        /*03c0*/ 	.word	0x000093b0


	//   ....[67]....
        /*03c4*/ 	.word	0x000094a0


	//   ....[68]....
        /*03c8*/ 	.word	0x000094e0


	//   ....[69]....
        /*03cc*/ 	.word	0x00009520


	//   ....[70]....
        /*03d0*/ 	.word	0x00009580


	//   ....[71]....
        /*03d4*/ 	.word	0x000096c0


	//   ....[72]....
        /*03d8*/ 	.word	0x00009710


	//   ....[73]....
        /*03dc*/ 	.word	0x00009750


	//   ....[74]....
        /*03e0*/ 	.word	0x00009790


	//   ....[75]....
        /*03e4*/ 	.word	0x000098a0


	//   ....[76]....
        /*03e8*/ 	.word	0x000098e0


	//   ....[77]....
        /*03ec*/ 	.word	0x00009920


	//   ....[78]....
        /*03f0*/ 	.word	0x00009960


	//   ....[79]....
        /*03f4*/ 	.word	0x00009a70


	//   ....[80]....
        /*03f8*/ 	.word	0x00009ab0


	//   ....[81]....
        /*03fc*/ 	.word	0x00009ae0


	//   ....[82]....
        /*0400*/ 	.word	0x00009af0


	//   ....[83]....
        /*0404*/ 	.word	0x0000a3b0


	//   ....[84]....
        /*0408*/ 	.word	0x0000ab70


	//   ....[85]....
        /*040c*/ 	.word	0x0000b210


	//   ....[86]....
        /*0410*/ 	.word	0x0000b7f0


	//   ....[87]....
        /*0414*/ 	.word	0x0000b830


	//   ....[88]....
        /*0418*/ 	.word	0x0000b890


	//   ....[89]....
        /*041c*/ 	.word	0x0000b8f0


	//   ....[90]....
        /*0420*/ 	.word	0x0000b910


	//   ....[91]....
        /*0424*/ 	.word	0x0000ba80


	//   ....[92]....
        /*0428*/ 	.word	0x0000bac0


	//   ....[93]....
        /*042c*/ 	.word	0x0000bb20


	//   ....[94]....
        /*0430*/ 	.word	0x0000bb70


	//   ....[95]....
        /*0434*/ 	.word	0x0000bb90


	//   ....[96]....
        /*0438*/ 	.word	0x0000c280


	//   ....[97]....
        /*043c*/ 	.word	0x0000c2d0


	//   ....[98]....
        /*0440*/ 	.word	0x0000c320


	//   ....[99]....
        /*0444*/ 	.word	0x0000c390


	//   ....[100]....
        /*0448*/ 	.word	0x0000c460


	//   ....[101]....
        /*044c*/ 	.word	0x0000c4b0


	//   ....[102]....
        /*0450*/ 	.word	0x0000c500


	//   ....[103]....
        /*0454*/ 	.word	0x0000c570


	//   ....[104]....
        /*0458*/ 	.word	0x0000c640


	//   ....[105]....
        /*045c*/ 	.word	0x0000c690


	//   ....[106]....
        /*0460*/ 	.word	0x0000c6e0


	//   ....[107]....
        /*0464*/ 	.word	0x0000c750


	//   ....[108]....
        /*0468*/ 	.word	0x0000c820


	//   ....[109]....
        /*046c*/ 	.word	0x0000c870


	//   ....[110]....
        /*0470*/ 	.word	0x0000c8c0


	//   ....[111]....
        /*0474*/ 	.word	0x0000c930


	//   ....[112]....
        /*0478*/ 	.word	0x0000ca00


	//   ....[113]....
        /*047c*/ 	.word	0x0000ca50


	//   ....[114]....
        /*0480*/ 	.word	0x0000caa0


	//   ....[115]....
        /*0484*/ 	.word	0x0000caf0


	//   ....[116]....
        /*0488*/ 	.word	0x0000cb80


	//   ....[117]....
        /*048c*/ 	.word	0x0000cc20


	//   ....[118]....
        /*0490*/ 	.word	0x0000ccc0


	//   ....[119]....
        /*0494*/ 	.word	0x0000cd60


	//   ....[120]....
        /*0498*/ 	.word	0x0000ce00


	//   ....[121]....
        /*049c*/ 	.word	0x0000ceb0


	//   ....[122]....
        /*04a0*/ 	.word	0x0000cf10


	//   ....[123]....
        /*04a4*/ 	.word	0x0000cf60


	//   ....[124]....
        /*04a8*/ 	.word	0x0000cf90


	//   ....[125]....
        /*04ac*/ 	.word	0x0000cff0


	//   ....[126]....
        /*04b0*/ 	.word	0x0000d040


	//   ....[127]....
        /*04b4*/ 	.word	0x0000d090


	//   ....[128]....
        /*04b8*/ 	.word	0x0000d120


	//   ....[129]....
        /*04bc*/ 	.word	0x0000d170


	//   ....[130]....
        /*04c0*/ 	.word	0x0000d1c0


	//   ....[131]....
        /*04c4*/ 	.word	0x0000d210


	//   ....[132]....
        /*04c8*/ 	.word	0x0000d2a0


	//   ....[133]....
        /*04cc*/ 	.word	0x0000d330


	//   ....[134]....
        /*04d0*/ 	.word	0x0000d380


	//   ....[135]....
        /*04d4*/ 	.word	0x0000d3d0


	//   ....[136]....
        /*04d8*/ 	.word	0x0000d460


	//   ....[137]....
        /*04dc*/ 	.word	0x0000d4f0


	//   ....[138]....
        /*04e0*/ 	.word	0x0000d540


	//   ....[139]....
        /*04e4*/ 	.word	0x0000d590


	//   ....[140]....
        /*04e8*/ 	.word	0x0000d620


	//   ....[141]....
        /*04ec*/ 	.word	0x0000d6b0


	//   ....[142]....
        /*04f0*/ 	.word	0x0000d700


	//   ....[143]....
        /*04f4*/ 	.word	0x0000d750


	//   ....[144]....
        /*04f8*/ 	.word	0x0000d7e0


	//   ....[145]....
        /*04fc*/ 	.word	0x0000d870


	//   ....[146]....
        /*0500*/ 	.word	0x0000d8c0


	//   ....[147]....
        /*0504*/ 	.word	0x0000d910


	//   ....[148]....
        /*0508*/ 	.word	0x0000d9a0


	//   ....[149]....
        /*050c*/ 	.word	0x0000da40


	//   ....[150]....
        /*0510*/ 	.word	0x0000da90


	//   ....[151]....
        /*0514*/ 	.word	0x0000db60


	//   ....[152]....
        /*0518*/ 	.word	0x0000dbd0


	//   ....[153]....
        /*051c*/ 	.word	0x0000dc20


	//   ....[154]....
        /*0520*/ 	.word	0x0000dc70


	//   ....[155]....
        /*0524*/ 	.word	0x0000dcc0


	//   ....[156]....
        /*0528*/ 	.word	0x0000dd10


	//   ....[157]....
        /*052c*/ 	.word	0x0000dd60


	//   ....[158]....
        /*0530*/ 	.word	0x0000ddc0


	//   ....[159]....
        /*0534*/ 	.word	0x0000de20


	//----- nvinfo : EIATTR_VRC_CTA_INIT_COUNT
	.align		4
.L_1701:
        /*0538*/ 	.byte	0x02, 0x4a
	.zero		1
	.zero		1


	//----- nvinfo : EIATTR_EXIT_INSTR_OFFSETS
	.align		4
        /*053c*/ 	.byte	0x04, 0x1c
        /*053e*/ 	.short	(.L_1703 - .L_1702)


	//   ....[0]....
.L_1702:
        /*0540*/ 	.word	0x0000bca0


	//   ....[1]....
        /*0544*/ 	.word	0x0000c220


	//----- nvinfo : EIATTR_MAX_THREADS
	.align		4
.L_1703:
        /*0548*/ 	.byte	0x04, 0x05
        /*054a*/ 	.short	(.L_1705 - .L_1704)
.L_1704:
        /*054c*/ 	.word	0x00000040
        /*0550*/ 	.word	0x00000001
        /*0554*/ 	.word	0x00000001


	//----- nvinfo : EIATTR_CRS_STACK_SIZE
	.align		4
.L_1705:
        /*0558*/ 	.byte	0x04, 0x1e
        /*055a*/ 	.short	(.L_1707 - .L_1706)
.L_1706:
        /*055c*/ 	.word	0x00000000


	//----- nvinfo : EIATTR_CBANK_PARAM_SIZE
	.align		4
.L_1707:
        /*0560*/ 	.byte	0x03, 0x19
        /*0562*/ 	.short	0x01f0


	//----- nvinfo : EIATTR_PARAM_CBANK
	.align		4
        /*0564*/ 	.byte	0x04, 0x0a
        /*0566*/ 	.short	(.L_1709 - .L_1708)
	.align		4
.L_1708:
        /*0568*/ 	.word	index@(.nv.constant0._Z25selective_scan_bwd_kernelI32Selective_Scan_bwd_kernel_traitsILi64ELi16ELb0ELb0ELb0ELb1ELb0EfN3c107complexIfEEEEv12SSMParamsBwd)
        /*056c*/ 	.short	0x0380
        /*056e*/ 	.short	0x01f0


	//----- nvinfo : EIATTR_SW_WAR
	.align		4
.L_1709:
        /*0570*/ 	.byte	0x04, 0x36
        /*0572*/ 	.short	(.L_1711 - .L_1710)
.L_1710:
        /*0574*/ 	.word	0x00000008
.L_1711:


//--------------------- .nv.info._Z25selective_scan_bwd_kernelI32Selective_Scan_bwd_kernel_traitsILi64ELi16ELb0ELb0ELb0ELb1ELb1EfN3c107complexIfEEEEv12SSMParamsBwd --------------------------
	.section	.nv.info._Z25selective_scan_bwd_kernelI32Selective_Scan_bwd_kernel_traitsILi64ELi16ELb0ELb0ELb0ELb1ELb1EfN3c107complexIfEEEEv12SSMParamsBwd,"",@"SHT_CUDA_INFO"
	.sectionflags	@""
	.align	4


	//----- nvinfo : EIATTR_CUDA_API_VERSION
	.align		4
        /*0000*/ 	.byte	0x04, 0x37
        /*0002*/ 	.short	(.L_1713 - .L_1712)
.L_1712:
        /*0004*/ 	.word	0x00000082


	//----- nvinfo : EIATTR_KPARAM_INFO
	.align		4
.L_1713:
        /*0008*/ 	.byte	0x04, 0x17
        /*000a*/ 	.short	(.L_1715 - .L_1714)
.L_1714:
        /*000c*/ 	.word	0x00000000
        /*0010*/ 	.short	0x0000
        /*0012*/ 	.short	0x0000
        /*0014*/ 	.byte	0x00, 0xf0, 0xc1, 0x07


	//----- nvinfo : EIATTR_SPARSE_MMA_MASK
	.align		4
.L_1715:
        /*0018*/ 	.byte	0x03, 0x50
        /*001a*/ 	.short	0x0000


	//----- nvinfo : EIATTR_MAXREG_COUNT
	.align		4
        /*001c*/ 	.byte	0x03, 0x1b
        /*001e*/ 	.short	0x00ff


	//----- nvinfo : EIATTR_NUM_BARRIERS
	.align		4
        /*0020*/ 	.byte	0x02, 0x4c
        /*0022*/ 	.byte	0x01
	.zero		1


	//----- nvinfo : EIATTR_MERCURY_ISA_VERSION
	.align		4
        /*0024*/ 	.byte	0x03, 0x5f
        /*0026*/ 	.short	0x0101


	//----- nvinfo : EIATTR_INT_WARP_WIDE_INSTR_OFFSETS
	.align		4
        /*0028*/ 	.byte	0x04, 0x31
        /*002a*/ 	.short	(.L_1717 - .L_1716)


	//   ....[0]....
.L_1716:
        /*002c*/ 	.word	0x000073f0


	//----- nvinfo : EIATTR_COOP_GROUP_MASK_REGIDS
	.align		4
.L_1717:
        /*0030*/ 	.byte	0x04, 0x29
        /*0032*/ 	.short	(.L_1719 - .L_1718)


	//   ....[0]....
.L_1718:
        /*0034*/ 	.word	0xffffffff


	//   ....[1]....
        /*0038*/ 	.word	0xffffffff


	//   ....[2]....
        /*003c*/ 	.word	0xffffffff


	//   ....[3]....
        /*0040*/ 	.word	0xffffffff


	//   ....[4]....
        /*0044*/ 	.word	0xffffffff


	//   ....[5]....
        /*0048*/ 	.word	0xffffffff


	//   ....[6]....
        /*004c*/ 	.word	0xffffffff


	//   ....[7]....
        /*0050*/ 	.word	0xffffffff


	//   ....[8]....
        /*0054*/ 	.word	0xffffffff


	//   ....[9]....
        /*0058*/ 	.word	0xffffffff


	//   ....[10]....
        /*005c*/ 	.word	0xffffffff


	//   ....[11]....
        /*0060*/ 	.word	0xffffffff


	//   ....[12]....
        /*0064*/ 	.word	0xffffffff


	//   ....[13]....
        /*0068*/ 	.word	0xffffffff


	//   ....[14]....
        /*006c*/ 	.word	0xffffffff


	//   ....[15]....
        /*0070*/ 	.word	0xffffffff


	//   ....[16]....
        /*0074*/ 	.word	0xffffffff


	//   ....[17]....
        /*0078*/ 	.word	0xffffffff


	//   ....[18]....
        /*007c*/ 	.word	0xffffffff


	//   ....[19]....
        /*0080*/ 	.word	0xffffffff


	//   ....[20]....
        /*0084*/ 	.word	0xffffffff


	//   ....[21]....
        /*0088*/ 	.word	0xffffffff


	//   ....[22]....
        /*008c*/ 	.word	0xffffffff


	//   ....[23]....
        /*0090*/ 	.word	0xffffffff


	//   ....[24]....
        /*0094*/ 	.word	0xffffffff


	//   ....[25]....
        /*0098*/ 	.word	0xffffffff


	//   ....[26]....
        /*009c*/ 	.word	0xffffffff


	//   ....[27]....
        /*00a0*/ 	.word	0xffffffff


	//   ....[28]....
        /*00a4*/ 	.word	0xffffffff


	//   ....[29]....
        /*00a8*/ 	.word	0xffffffff


	//   ....[30]....
        /*00ac*/ 	.word	0xffffffff


	//   ....[31]....
        /*00b0*/ 	.word	0xffffffff


	//   ....[32]....
        /*00b4*/ 	.word	0xffffffff


	//   ....[33]....
        /*00b8*/ 	.word	0xffffffff


	//   ....[34]....
        /*00bc*/ 	.word	0xffffffff


	//   ....[35]....
        /*00c0*/ 	.word	0xffffffff


	//   ....[36]....
        /*00c4*/ 	.word	0xffffffff


	//   ....[37]....
        /*00c8*/ 	.word	0xffffffff


	//   ....[38]....
        /*00cc*/ 	.word	0xffffffff


	//   ....[39]....
        /*00d0*/ 	.word	0xffffffff


	//   ....[40]....
        /*00d4*/ 	.word	0xffffffff


	//   ....[41]....
        /*00d8*/ 	.word	0xffffffff


	//   ....[42]....
        /*00dc*/ 	.word	0xffffffff


	//   ....[43]....
        /*00e0*/ 	.word	0xffffffff


	//   ....[44]....
        /*00e4*/ 	.word	0xffffffff


	//   ....[45]....
        /*00e8*/ 	.word	0xffffffff


	//   ....[46]....
        /*00ec*/ 	.word	0xffffffff


	//   ....[47]....
        /*00f0*/ 	.word	0xffffffff


	//   ....[48]....
        /*00f4*/ 	.word	0xffffffff


	//   ....[49]....
        /*00f8*/ 	.word	0xffffffff


	//   ....[50]....
        /*00fc*/ 	.word	0xffffffff


	//   ....[51]....
        /*0100*/ 	.word	0xffffffff


	//   ....[52]....
        /*0104*/ 	.word	0xffffffff


	//   ....[53]....
        /*0108*/ 	.word	0xffffffff


	//   ....[54]....
        /*010c*/ 	.word	0xffffffff


	//   ....[55]....
        /*0110*/ 	.word	0xffffffff


	//   ....[56]....
        /*0114*/ 	.word	0xffffffff


	//   ....[57]....
        /*0118*/ 	.word	0xffffffff


	//   ....[58]....
        /*011c*/ 	.word	0xffffffff


	//   ....[59]....
        /*0120*/ 	.word	0xffffffff


	//   ....[60]....
        /*0124*/ 	.word	0xffffffff


	//   ....[61]....
        /*0128*/ 	.word	0xffffffff


	//   ....[62]....
        /*012c*/ 	.word	0xffffffff


	//   ....[63]....
        /*0130*/ 	.word	0xffffffff


	//   ....[64]....
        /*0134*/ 	.word	0xffffffff


	//   ....[65]....
        /*0138*/ 	.word	0xffffffff


	//   ....[66]....
        /*013c*/ 	.word	0xffffffff


	//   ....[67]....
        /*0140*/ 	.word	0xffffffff


	//   ....[68]....
        /*0144*/ 	.word	0xffffffff


	//   ....[69]....
        /*0148*/ 	.word	0xffffffff


	//   ....[70]....
        /*014c*/ 	.word	0xffffffff


	//   ....[71]....
        /*0150*/ 	.word	0xffffffff


	//   ....[72]....
        /*0154*/ 	.word	0xffffffff


	//   ....[73]....
        /*0158*/ 	.word	0xffffffff


	//   ....[74]....
        /*015c*/ 	.word	0xffffffff


	//   ....[75]....
        /*0160*/ 	.word	0xffffffff


	//   ....[76]....
        /*0164*/ 	.word	0xffffffff


	//   ....[77]....
        /*0168*/ 	.word	0xffffffff


	//   ....[78]....
        /*016c*/ 	.word	0xffffffff


	//   ....[79]....
        /*0170*/ 	.word	0xffffffff


	//   ....[80]....
        /*0174*/ 	.word	0xffffffff


	//   ....[81]....
        /*0178*/ 	.word	0xffffffff


	//   ....[82]....
        /*017c*/ 	.word	0xffffffff


	//   ....[83]....
        /*0180*/ 	.word	0xffffffff


	//   ....[84]....
        /*0184*/ 	.word	0xffffffff


	//   ....[85]....
        /*0188*/ 	.word	0xffffffff


	//   ....[86]....
        /*018c*/ 	.word	0xffffffff


	//   ....[87]....
        /*0190*/ 	.word	0xffffffff


	//   ....[88]....
        /*0194*/ 	.word	0xffffffff


	//   ....[89]....
        /*0198*/ 	.word	0xffffffff


	//   ....[90]....
        /*019c*/ 	.word	0xffffffff


	//   ....[91]....
        /*01a0*/ 	.word	0xffffffff


	//   ....[92]....
        /*01a4*/ 	.word	0xffffffff


	//   ....[93]....
        /*01a8*/ 	.word	0xffffffff


	//   ....[94]....
        /*01ac*/ 	.word	0xffffffff


	//   ....[95]....
        /*01b0*/ 	.word	0xffffffff


	//   ....[96]....
        /*01b4*/ 	.word	0xffffffff


	//   ....[97]....
        /*01b8*/ 	.word	0xffffffff


	//   ....[98]....
        /*01bc*/ 	.word	0xffffffff


	//   ....[99]....
        /*01c0*/ 	.word	0xffffffff


	//   ....[100]....
        /*01c4*/ 	.word	0x05000002


	//   ....[101]....
        /*01c8*/ 	.word	0x05000002


	//   ....[102]....
        /*01cc*/ 	.word	0x05000002


	//   ....[103]....
        /*01d0*/ 	.word	0x05000002


	//   ....[104]....
        /*01d4*/ 	.word	0x05000002


	//   ....[105]....
        /*01d8*/ 	.word	0x05000002


	//   ....[106]....
        /*01dc*/ 	.word	0x05000002


	//   ....[107]....
        /*01e0*/ 	.word	0x05000002


	//   ....[108]....
        /*01e4*/ 	.word	0x05000002


	//   ....[109]....
        /*01e8*/ 	.word	0x05000002


	//   ....[110]....
        /*01ec*/ 	.word	0x05000002


	//   ....[111]....
        /*01f0*/ 	.word	0x05000002


	//   ....[112]....
        /*01f4*/ 	.word	0x05000002


	//   ....[113]....
        /*01f8*/ 	.word	0x05000002


	//   ....[114]....
        /*01fc*/ 	.word	0x05000002


	//   ....[115]....
        /*0200*/ 	.word	0x05000002


	//   ....[116]....
        /*0204*/ 	.word	0x05000002


	//   ....[117]....
        /*0208*/ 	.word	0x05000002


	//   ....[118]....
        /*020c*/ 	.word	0x05000002


	//   ....[119]....
        /*0210*/ 	.word	0x05000002


	//   ....[120]....
        /*0214*/ 	.word	0x05000002


	//   ....[121]....
        /*0218*/ 	.word	0x05000002


	//   ....[122]....
        /*021c*/ 	.word	0x05000002


	//   ....[123]....
        /*0220*/ 	.word	0x05000002


	//   ....[124]....
        /*0224*/ 	.word	0x05000002


	//   ....[125]....
        /*0228*/ 	.word	0x05000002


	//   ....[126]....
        /*022c*/ 	.word	0x05000002


	//   ....[127]....
        /*0230*/ 	.word	0x05000002


	//   ....[128]....
        /*0234*/ 	.word	0x05000002


	//   ....[129]....
        /*0238*/ 	.word	0x05000002


	//   ....[130]....
        /*023c*/ 	.word	0x05000002


	//   ....[131]....
        /*0240*/ 	.word	0x05000002


	//   ....[132]....
        /*0244*/ 	.word	0x05000002


	//   ....[133]....
        /*0248*/ 	.word	0x05000002


	//   ....[134]....
        /*024c*/ 	.word	0x05000002


	//   ....[135]....
        /*0250*/ 	.word	0x05000002


	//   ....[136]....
        /*0254*/ 	.word	0x05000002


	//   ....[137]....
        /*0258*/ 	.word	0x05000002


	//   ....[138]....
        /*025c*/ 	.word	0x05000002


	//   ....[139]....
        /*0260*/ 	.word	0x05000002


	//   ....[140]....
        /*0264*/ 	.word	0x05000002


	//   ....[141]....
        /*0268*/ 	.word	0x05000002


	//   ....[142]....
        /*026c*/ 	.word	0x05000002


	//   ....[143]....
        /*0270*/ 	.word	0x05000002


	//   ....[144]....
        /*0274*/ 	.word	0x05000002


	//   ....[145]....
        /*0278*/ 	.word	0x05000002


	//   ....[146]....
        /*027c*/ 	.word	0x05000002


	//   ....[147]....
        /*0280*/ 	.word	0x05000002


	//   ....[148]....
        /*0284*/ 	.word	0x05000002


	//   ....[149]....
        /*0288*/ 	.word	0x05000002


	//   ....[150]....
        /*028c*/ 	.word	0x05000002


	//   ....[151]....
        /*0290*/ 	.word	0x05000002


	//   ....[152]....
        /*0294*/ 	.word	0x05000002


	//   ....[153]....
        /*0298*/ 	.word	0x05000002


	//   ....[154]....
        /*029c*/ 	.word	0x05000002


	//   ....[155]....
        /*02a0*/ 	.word	0x05000002


	//   ....[156]....
        /*02a4*/ 	.word	0x05000002


	//   ....[157]....
        /*02a8*/ 	.word	0x05000002


	//   ....[158]....
        /*02ac*/ 	.word	0x05000002


	//   ....[159]....
        /*02b0*/ 	.word	0x05000002


	//   ....[160]....
        /*02b4*/ 	.word	0x05000002


	//   ....[161]....
        /*02b8*/ 	.word	0x05000002


	//   ....[162]....
        /*02bc*/ 	.word	0x05000002


	//   ....[163]....
        /*02c0*/ 	.word	0x05000002


	//----- nvinfo : EIATTR_COOP_GROUP_INSTR_OFFSETS
	.align		4
.L_1719:
        /*02c4*/ 	.byte	0x04, 0x28
        /*02c6*/ 	.short	(.L_1721 - .L_1720)


	//   ....[0]....
.L_1720:
        /*02c8*/ 	.word	0x000010b0


	//   ....[1]....
        /*02cc*/ 	.word	0x00001630


	//   ....[2]....
        /*02d0*/ 	.word	0x00001be0


	//   ....[3]....
        /*02d4*/ 	.word	0x00004640


	//   ....[4]....
        /*02d8*/ 	.word	0x00004cc0


	//   ....[5]....
        /*02dc*/ 	.word	0x000055c0


	//   ....[6]....
        /*02e0*/ 	.word	0x00005e80


	//   ....[7]....
        /*02e4*/ 	.word	0x00007f80


	//   ....[8]....
        /*02e8*/ 	.word	0x00007f90


	//   ....[9]....
        /*02ec*/ 	.word	0x00007fa0


	//   ....[10]....
        /*02f0*/ 	.word	0x00007fb0


	//   ....[11]....
        /*02f4*/ 	.word	0x00008040


	//   ....[12]....
        /*02f8*/ 	.word	0x00008070


	//   ....[13]....
        /*02fc*/ 	.word	0x00008080


	//   ....[14]....
        /*0300*/ 	.word	0x00008090


	//   ....[15]....
        /*0304*/ 	.word	0x00008120


	//   ....[16]....
        /*0308*/ 	.word	0x00008150


	//   ....[17]....
        /*030c*/ 	.word	0x00008160


	//   ....[18]....
        /*0310*/ 	.word	0x00008170


	//   ....[19]....
        /*0314*/ 	.word	0x00008210


	//   ....[20]....
        /*0318*/ 	.word	0x00008230


	//   ....[21]....
        /*031c*/ 	.word	0x00008240


	//   ....[22]....
        /*0320*/ 	.word	0x00008250


	//   ....[23]....
        /*0324*/ 	.word	0x00008300


	//   ....[24]....
        /*0328*/ 	.word	0x00008310


	//   ....[25]....
        /*032c*/ 	.word	0x00008320


	//   ....[26]....
        /*0330*/ 	.word	0x00008330


	//   ....[27]....
        /*0334*/ 	.word	0x00008490


	//   ....[28]....
        /*0338*/ 	.word	0x000084a0


	//   ....[29]....
        /*033c*/ 	.word	0x000084b0


	//   ....[30]....
        /*0340*/ 	.word	0x000084c0


	//   ....[31]....
        /*0344*/ 	.word	0x000084d0


	//   ....[32]....
        /*0348*/ 	.word	0x000084e0


	//   ....[33]....
        /*034c*/ 	.word	0x000084f0


	//   ....[34]....
        /*0350*/ 	.word	0x00008500


	//   ....[35]....
        /*0354*/ 	.word	0x000097c0


	//   ....[36]....
        /*0358*/ 	.word	0x000097e0


	//   ....[37]....
        /*035c*/ 	.word	0x000097f0


	//   ....[38]....
        /*0360*/ 	.word	0x00009800


	//   ....[39]....
        /*0364*/ 	.word	0x00009910


	//   ....[40]....
        /*0368*/ 	.word	0x00009920


	//   ....[41]....
        /*036c*/ 	.word	0x00009930


	//   ....[42]....
        /*0370*/ 	.word	0x00009940


	//   ....[43]....
        /*0374*/ 	.word	0x00009a50


	//   ....[44]....
        /*0378*/ 	.word	0x00009a60


	//   ....[45]....
        /*037c*/ 	.word	0x00009a70


	//   ....[46]....
        /*0380*/ 	.word	0x00009a80


	//   ....[47]....
        /*0384*/ 	.word	0x00009b90


	//   ....[48]....
        /*0388*/ 	.word	0x00009ba0


	//   ....[49]....
        /*038c*/ 	.word	0x00009bb0


	//   ....[50]....
        /*0390*/ 	.word	0x00009bc0


	//   ....[51]....
        /*0394*/ 	.word	0x00009cd0


	//   ....[52]....
        /*0398*/ 	.word	0x00009ce0


	//   ....[53]....
        /*039c*/ 	.word	0x00009cf0


	//   ....[54]....
        /*03a0*/ 	.word	0x00009d00


	//   ....[55]....
        /*03a4*/ 	.word	0x00009e10


	//   ....[56]....
        /*03a8*/ 	.word	0x00009e20


	//   ....[57]....
        /*03ac*/ 	.word	0x00009e30


	//   ....[58]....
        /*03b0*/ 	.word	0x00009e40


	//   ....[59]....
        /*03b4*/ 	.word	0x00009e50


	//   ....[60]....
        /*03b8*/ 	.word	0x00009e60


	//   ....[61]....
        /*03bc*/ 	.word	0x00009e70


	//   ....[62]....
        /*03c0*/ 	.word	0x00009eb0


	//   ....[63]....
        /*03c4*/ 	.word	0x00009ef0


	//   ....[64]....
        /*03c8*/ 	.word	0x00009f30


	//   ....[65]....
        /*03cc*/ 	.word	0x00009f50


	//   ....[66]....
        /*03d0*/ 	.word	0x00009f70


	//   ....[67]....
        /*03d4*/ 	.word	0x0000b4e0


	//   ....[68]....
        /*03d8*/ 	.word	0x0000b560


	//   ....[69]....
        /*03dc*/ 	.word	0x0000b5a0


	//   ....[70]....
        /*03e0*/ 	.word	0x0000b600


	//   ....[71]....
        /*03e4*/ 	.word	0x0000b6b0


	//   ....[72]....
        /*03e8*/ 	.word	0x0000b730


	//   ....[73]....
        /*03ec*/ 	.word	0x0000b770


	//   ....[74]....
        /*03f0*/ 	.word	0x0000b7d0


	//   ....[75]....
        /*03f4*/ 	.word	0x0000b8c0


	//   ....[76]....
        /*03f8*/ 	.word	0x0000b910


	//   ....[77]....
        /*03fc*/ 	.word	0x0000b960


	//   ....[78]....
        /*0400*/ 	.word	0x0000b9a0


	//   ....[79]....
        /*0404*/ 	.word	0x0000baf0


	//   ....[80]....
        /*0408*/ 	.word	0x0000bb30


	//   ....[81]....
        /*040c*/ 	.word	0x0000bb70


	//   ....[82]....
        /*0410*/ 	.word	0x0000bbb0


	//   ....[83]....
        /*0414*/ 	.word	0x0000bcc0


	//   ....[84]....
        /*0418*/ 	.word	0x0000bd00


	//   ....[85]....
        /*041c*/ 	.word	0x0000bd30


	//   ....[86]....
        /*0420*/ 	.word	0x0000bd40


	//   ....[87]....
        /*0424*/ 	.word	0x0000c5b0


	//   ....[88]....
        /*0428*/ 	.word	0x0000cd60


	//   ....[89]....
        /*042c*/ 	.word	0x0000d3f0


	//   ....[90]....
        /*0430*/ 	.word	0x0000d9d0


	//   ....[91]....
        /*0434*/ 	.word	0x0000da10


	//   ....[92]....
        /*0438*/ 	.word	0x0000da70


	//   ....[93]....
        /*043c*/ 	.word	0x0000dad0


	//   ....[94]....
        /*0440*/ 	.word	0x0000daf0


	//   ....[95]....
        /*0444*/ 	.word	0x0000dc60


	//   ....[96]....
        /*0448*/ 	.word	0x0000dca0


	//   ....[97]....
        /*044c*/ 	.word	0x0000dd00


	//   ....[98]....
        /*0450*/ 	.word	0x0000dd50


	//   ....[99]....
        /*0454*/ 	.word	0x0000dd70


	//   ....[100]....
        /*0458*/ 	.word	0x0000e4d0


	//   ....[101]....
        /*045c*/ 	.word	0x0000e520


	//   ....[102]....
        /*0460*/ 	.word	0x0000e570


	//   ....[103]....
        /*0464*/ 	.word	0x0000e5c0


	//   ....[104]....
        /*0468*/ 	.word	0x0000e6b0


	//   ....[105]....
        /*046c*/ 	.word	0x0000e700


	//   ....[106]....
        /*0470*/ 	.word	0x0000e750


	//   ....[107]....
        /*0474*/ 	.word	0x0000e7a0


	//   ....[108]....
        /*0478*/ 	.word	0x0000e890


	//   ....[109]....
        /*047c*/ 	.word	0x0000e8e0


	//   ....[110]....
        /*0480*/ 	.word	0x0000e930


	//   ....[111]....
        /*0484*/ 	.word	0x0000e980


	//   ....[112]....
        /*0488*/ 	.word	0x0000ea70


	//   ....[113]....
        /*048c*/ 	.word	0x0000eac0


	//   ....[114]....
        /*0490*/ 	.word	0x0000eb10


	//   ....[115]....
        /*0494*/ 	.word	0x0000eb60


	//   ....[116]....
        /*0498*/ 	.word	0x0000ec50


	//   ....[117]....
        /*049c*/ 	.word	0x0000eca0


	//   ....[118]....
        /*04a0*/ 	.word	0x0000ecf0


	//   ....[119]....
        /*04a4*/ 	.word	0x0000ed40


	//   ....[120]....
        /*04a8*/ 	.word	0x0000edd0


	//   ....[121]....
        /*04ac*/ 	.word	0x0000ee70


	//   ....[122]....
        /*04b0*/ 	.word	0x0000ef10


	//   ....[123]....
        /*04b4*/ 	.word	0x0000efb0


	//   ....[124]....
        /*04b8*/ 	.word	0x0000f050


	//   ....[125]....
        /*04bc*/ 	.word	0x0000f100


	//   ....[126]....
        /*04c0*/ 	.word	0x0000f150


	//   ....[127]....
        /*04c4*/ 	.word	0x0000f1a0


	//   ....[128]....
        /*04c8*/ 	.word	0x0000f1f0


	//   ....[129]....
        /*04cc*/ 	.word	0x0000f240


	//   ....[130]....
        /*04d0*/ 	.word	0x0000f290


	//   ....[131]....
        /*04d4*/ 	.word	0x0000f2e0


	//   ....[132]....
        /*04d8*/ 	.word	0x0000f380


	//   ....[133]....
        /*04dc*/ 	.word	0x0000f3d0


	//   ....[134]....
        /*04e0*/ 	.word	0x0000f420


	//   ....[135]....
        /*04e4*/ 	.word	0x0000f470


	//   ....[136]....
        /*04e8*/ 	.word	0x0000f500


	//   ....[137]....
        /*04ec*/ 	.word	0x0000f590


	//   ....[138]....
        /*04f0*/ 	.word	0x0000f5e0


	//   ....[139]....
        /*04f4*/ 	.word	0x0000f630


	//   ....[140]....
        /*04f8*/ 	.word	0x0000f6c0


	//   ....[141]....
        /*04fc*/ 	.word	0x0000f750


	//   ....[142]....
        /*0500*/ 	.word	0x0000f7a0


	//   ....[143]....
        /*0504*/ 	.word	0x0000f7f0


	//   ....[144]....
        /*0508*/ 	.word	0x0000f880


	//   ....[145]....
        /*050c*/ 	.word	0x0000f910


	//   ....[146]....
        /*0510*/ 	.word	0x0000f960


	//   ....[147]....
        /*0514*/ 	.word	0x0000f9b0


	//   ....[148]....
        /*0518*/ 	.word	0x0000fa40


	//   ....[149]....
        /*051c*/ 	.word	0x0000fad0


	//   ....[150]....
        /*0520*/ 	.word	0x0000fb20


	//   ....[151]....
        /*0524*/ 	.word	0x0000fb70


	//   ....[152]....
        /*0528*/ 	.word	0x0000fc00


	//   ....[153]....
        /*052c*/ 	.word	0x0000fca0


	//   ....[154]....
        /*0530*/ 	.word	0x0000fcf0


	//   ....[155]....
        /*0534*/ 	.word	0x0000fdc0


	//   ....[156]....
        /*0538*/ 	.word	0x0000fe40


	//   ....[157]....
        /*053c*/ 	.word	0x0000fe90


	//   ....[158]....
        /*0540*/ 	.word	0x0000fee0


	//   ....[159]....
        /*0544*/ 	.word	0x0000ff30


	//   ....[160]....
        /*0548*/ 	.word	0x0000ff70


	//   ....[161]....
        /*054c*/ 	.word	0x0000ffc0


	//   ....[162]....
        /*0550*/ 	.word	0x00010010


	//   ....[163]....
        /*0554*/ 	.word	0x00010070


	//----- nvinfo : EIATTR_VRC_CTA_INIT_COUNT
	.align		4
.L_1721:
        /*0558*/ 	.byte	0x02, 0x4a
	.zero		1
	.zero		1


	//----- nvinfo : EIATTR_EXIT_INSTR_OFFSETS
	.align		4
        /*055c*/ 	.byte	0x04, 0x1c
        /*055e*/ 	.short	(.L_1723 - .L_1722)


	//   ....[0]....
.L_1722:
        /*0560*/ 	.word	0x0000de80


	//   ....[1]....
        /*0564*/ 	.word	0x0000e470


	//----- nvinfo : EIATTR_MAX_THREADS
	.align		4
.L_1723:
        /*0568*/ 	.byte	0x04, 0x05
        /*056a*/ 	.short	(.L_1725 - .L_1724)
.L_1724:
        /*056c*/ 	.word	0x00000040
        /*0570*/ 	.word	0x00000001
        /*0574*/ 	.word	0x00000001


	//----- nvinfo : EIATTR_CRS_STACK_SIZE
	.align		4
.L_1725:
        /*0578*/ 	.byte	0x04, 0x1e
        /*057a*/ 	.short	(.L_1727 - .L_1726)
.L_1726:
        /*057c*/ 	.word	0x00000000


	//----- nvinfo : EIATTR_CBANK_PARAM_SIZE
	.align		4
.L_1727:
        /*0580*/ 	.byte	0x03, 0x19
        /*0582*/ 	.short	0x01f0


	//----- nvinfo : EIATTR_PARAM_CBANK
	.align		4
        /*0584*/ 	.byte	0x04, 0x0a
        /*0586*/ 	.short	(.L_1729 - .L_1728)
	.align		4
.L_1728:
        /*0588*/ 	.word	index@(.nv.constant0._Z25selective_scan_bwd_kernelI32Selective_Scan_bwd_kernel_traitsILi64ELi16ELb0ELb0ELb0ELb1ELb1EfN3c107complexIfEEEEv12SSMParamsBwd)
        /*058c*/ 	.short	0x0380
        /*058e*/ 	.short	0x01f0


	//----- nvinfo : EIATTR_SW_WAR
	.align		4
.L_1729:
        /*0590*/ 	.byte	0x04, 0x36
        /*0592*/ 	.short	(.L_1731 - .L_1730)
.L_1730:
        /*0594*/ 	.word	0x00000008
.L_1731:


//--------------------- .nv.info._Z25selective_scan_bwd_kernelI32Selective_Scan_bwd_kernel_traitsILi64ELi16ELb0ELb0ELb1ELb0ELb0EfN3c107complexIfEEEEv12SSMParamsBwd --------------------------
	.section	.nv.info._Z25selective_scan_bwd_kernelI32Selective_Scan_bwd_kernel_traitsILi64ELi16ELb0ELb0ELb1ELb0ELb0EfN3c107complexIfEEEEv12SSMParamsBwd,"",@"SHT_CUDA_INFO"
	.sectionflags	@""
	.align	4


	//----- nvinfo : EIATTR_CUDA_API_VERSION
	.align		4
        /*0000*/ 	.byte	0x04, 0x37
        /*0002*/ 	.short	(.L_1733 - .L_1732)
.L_1732:
        /*0004*/ 	.word	0x00000082


	//----- nvinfo : EIATTR_KPARAM_INFO
	.align		4
.L_1733:
        /*0008*/ 	.byte	0x04, 0x17
        /*000a*/ 	.short	(.L_1735 - .L_1734)
.L_1734:
        /*000c*/ 	.word	0x00000000
        /*0010*/ 	.short	0x0000
        /*0012*/ 	.short	0x0000
        /*0014*/ 	.byte	0x00, 0xf0, 0xc1, 0x07


	//----- nvinfo : EIATTR_SPARSE_MMA_MASK
	.align		4
.L_1735:
        /*0018*/ 	.byte	0x03, 0x50
        /*001a*/ 	.short	0x0000


	//----- nvinfo : EIATTR_MAXREG_COUNT
	.align		4
        /*001c*/ 	.byte	0x03, 0x1b
        /*001e*/ 	.short	0x00ff


	//----- nvinfo : EIATTR_NUM_BARRIERS
	.align		4
        /*0020*/ 	.byte	0x02, 0x4c
        /*0022*/ 	.byte	0x01
	.zero		1


	//----- nvinfo : EIATTR_ANNOTATIONS
	.align		4
        /*0024*/ 	.byte	0x04, 0x55
        /*0026*/ 	.short	(.L_1737 - .L_1736)


	//   ....[0]....
.L_1736:
        /* <DEDUP_REMOVED lines=10> */


	//----- nvinfo : EIATTR_MERCURY_ISA_VERSION
	.align		4
.L_1737:
        /*00b8*/ 	.byte	0x03, 0x5f
        /*00ba*/ 	.short	0x0101


	//----- nvinfo : EIATTR_INT_WARP_WIDE_INSTR_OFFSETS
	.align		4
        /*00bc*/ 	.byte	0x04, 0x31
        /*00be*/ 	.short	(.L_1739 - .L_1738)


	//   ....[0]....
.L_1738:
        /*00c0*/ 	.word	0x000067d0


	//   ....[1]....
        /*00c4*/ 	.word	0x000076a0


	//----- nvinfo : EIATTR_COOP_GROUP_MASK_REGIDS
	.align		4
.L_1739:
        /*00c8*/ 	.byte	0x04, 0x29
        /*00ca*/ 	.short	(.L_1741 - .L_1740)


	//   ....[0]....
.L_1740:
        /*00cc*/ 	.word	0xffffffff


	//   ....[1]....
        /*00d0*/ 	.word	0xffffffff


	//   ....[2]....
        /*00d4*/ 	.word	0xffffffff


	//   ....[3]....
        /*00d8*/ 	.word	0xffffffff


	//   ....[4]....
        /*00dc*/ 	.word	0xffffffff


	//   ....[5]....
        /*00e0*/ 	.word	0xffffffff


	//   ....[6]....
        /*00e4*/ 	.word	0xffffffff


	//   ....[7]....
        /*00e8*/ 	.word	0xffffffff


	//   ....[8]....
        /*00ec*/ 	.word	0xffffffff


	//   ....[9]....
        /*00f0*/ 	.word	0xffffffff


	//   ....[10]....
        /*00f4*/ 	.word	0xffffffff


	//   ....[11]....
        /*00f8*/ 	.word	0xffffffff


	//   ....[12]....
        /*00fc*/ 	.word	0xffffffff


	//   ....[13]....
        /*0100*/ 	.word	0xffffffff


	//   ....[14]....
        /*0104*/ 	.word	0xffffffff


	//   ....[15]....
        /*0108*/ 	.word	0xffffffff


	//   ....[16]....
        /*010c*/ 	.word	0xffffffff


	//   ....[17]....
        /*0110*/ 	.word	0xffffffff


	//   ....[18]....
        /*0114*/ 	.word	0xffffffff


	//   ....[19]....
        /*0118*/ 	.word	0xffffffff


	//   ....[20]....
        /*011c*/ 	.word	0xffffffff


	//   ....[21]....
        /*0120*/ 	.word	0xffffffff


	//   ....[22]....
        /*0124*/ 	.word	0xffffffff


	//   ....[23]....
        /*0128*/ 	.word	0xffffffff


	//   ....[24]....
        /*012c*/ 	.word	0xffffffff


	//   ....[25]....
        /*0130*/ 	.word	0xffffffff


	//   ....[26]....
        /*0134*/ 	.word	0xffffffff


	//   ....[27]....
        /*0138*/ 	.word	0xffffffff


	//   ....[28]....
        /*013c*/ 	.word	0xffffffff


	//   ....[29]....
        /*0140*/ 	.word	0xffffffff


	//   ....[30]....
        /*0144*/ 	.word	0xffffffff


	//   ....[31]....
        /*0148*/ 	.word	0xffffffff


	//   ....[32]....
        /*014c*/ 	.word	0xffffffff


	//   ....[33]....
        /*0150*/ 	.word	0xffffffff


	//   ....[34]....
        /*0154*/ 	.word	0xffffffff


	//   ....[35]....
        /*0158*/ 	.word	0xffffffff


	//   ....[36]....
        /*015c*/ 	.word	0xffffffff


	//   ....[37]....
        /*0160*/ 	.word	0xffffffff


	//   ....[38]....
        /*0164*/ 	.word	0xffffffff


	//   ....[39]....
        /*0168*/ 	.word	0xffffffff


	//   ....[40]....
        /*016c*/ 	.word	0xffffffff


	//   ....[41]....
        /*0170*/ 	.word	0xffffffff


	//   ....[42]....
        /*0174*/ 	.word	0xffffffff


	//   ....[43]....
        /*0178*/ 	.word	0xffffffff


	//   ....[44]....
        /*017c*/ 	.word	0xffffffff


	//   ....[45]....
        /*0180*/ 	.word	0xffffffff


	//   ....[46]....
        /*0184*/ 	.word	0xffffffff


	//   ....[47]....
        /*0188*/ 	.word	0xffffffff


	//   ....[48]....
        /*018c*/ 	.word	0xffffffff


	//   ....[49]....
        /*0190*/ 	.word	0xffffffff


	//   ....[50]....
        /*0194*/ 	.word	0xffffffff


	//   ....[51]....
        /*0198*/ 	.word	0xffffffff


	//   ....[52]....
        /*019c*/ 	.word	0xffffffff


	//   ....[53]....
        /*01a0*/ 	.word	0xffffffff


	//   ....[54]....
        /*01a4*/ 	.word	0xffffffff


	//   ....[55]....
        /*01a8*/ 	.word	0xffffffff


	//   ....[56]....
        /*01ac*/ 	.word	0xffffffff


	//   ....[57]....
        /*01b0*/ 	.word	0xffffffff


	//   ....[58]....
        /*01b4*/ 	.word	0xffffffff


	//   ....[59]....
        /*01b8*/ 	.word	0xffffffff


	//   ....[60]....
        /*01bc*/ 	.word	0xffffffff


	//   ....[61]....
        /*01c0*/ 	.word	0xffffffff


	//   ....[62]....
        /*01c4*/ 	.word	0xffffffff


	//   ....[63]....
        /*01c8*/ 	.word	0xffffffff


	//   ....[64]....
        /*01cc*/ 	.word	0xffffffff


	//   ....[65]....
        /*01d0*/ 	.word	0xffffffff


	//   ....[66]....
        /*01d4*/ 	.word	0xffffffff


	//   ....[67]....
        /*01d8*/ 	.word	0xffffffff


	//   ....[68]....
        /*01dc*/ 	.word	0xffffffff


	//   ....[69]....
        /*01e0*/ 	.word	0xffffffff


	//   ....[70]....
        /*01e4*/ 	.word	0xffffffff


	//   ....[71]....
        /*01e8*/ 	.word	0xffffffff


	//   ....[72]....
        /*01ec*/ 	.word	0xffffffff


	//   ....[73]....
        /*01f0*/ 	.word	0xffffffff


	//   ....[74]....
        /*01f4*/ 	.word	0xffffffff


	//   ....[75]....
        /*01f8*/ 	.word	0xffffffff


	//   ....[76]....
        /*01fc*/ 	.word	0xffffffff


	//   ....[77]....
        /*0200*/ 	.word	0xffffffff


	//   ....[78]....
        /*0204*/ 	.word	0xffffffff


	//   ....[79]....
        /*0208*/ 	.word	0xffffffff


	//   ....[80]....
        /*020c*/ 	.word	0xffffffff


	//   ....[81]....
        /*0210*/ 	.word	0xffffffff


	//   ....[82]....
        /*0214*/ 	.word	0xffffffff


	//   ....[83]....
        /*0218*/ 	.word	0xffffffff


	//   ....[84]....
        /*021c*/ 	.word	0xffffffff


	//   ....[85]....
        /*0220*/ 	.word	0xffffffff


	//   ....[86]....
        /*0224*/ 	.word	0xffffffff


	//   ....[87]....
        /*0228*/ 	.word	0xffffffff


	//   ....[88]....
        /*022c*/ 	.word	0xffffffff


	//   ....[89]....
        /*0230*/ 	.word	0xffffffff


	//   ....[90]....
        /*0234*/ 	.word	0xffffffff


	//   ....[91]....
        /*0238*/ 	.word	0xffffffff


	//   ....[92]....
        /*023c*/ 	.word	0xffffffff


	//   ....[93]....
        /*0240*/ 	.word	0xffffffff


	//   ....[94]....
        /*0244*/ 	.word	0xffffffff


	//   ....[95]....
        /*0248*/ 	.word	0xffffffff


	//   ....[96]....
        /*024c*/ 	.word	0x05000047


	//   ....[97]....
        /*0250*/ 	.word	0x05000047


	//   ....[98]....
        /*0254*/ 	.word	0x05000047


	//   ....[99]....
        /*0258*/ 	.word	0x05000047


	//   ....[100]....
        /*025c*/ 	.word	0x05000047


	//   ....[101]....
        /*0260*/ 	.word	0x05000047


	//   ....[102]....
        /*0264*/ 	.word	0x05000047


	//   ....[103]....
        /*0268*/ 	.word	0x05000047


	//   ....[104]....
        /*026c*/ 	.word	0x05000047


	//   ....[105]....
        /*0270*/ 	.word	0x05000047


	//   ....[106]....
        /*0274*/ 	.word	0x05000047


	//   ....[107]....
        /*0278*/ 	.word	0x05000047


	//   ....[108]....
        /*027c*/ 	.word	0x05000047


	//   ....[109]....
        /*0280*/ 	.word	0x05000047


	//   ....[110]....
        /*0284*/ 	.word	0x05000047


	//   ....[111]....
        /*0288*/ 	.word	0x05000047


	//   ....[112]....
        /*028c*/ 	.word	0x05000047


	//   ....[113]....
        /*0290*/ 	.word	0x05000047


	//   ....[114]....
        /*0294*/ 	.word	0x05000047


	//   ....[115]....
        /*0298*/ 	.word	0x05000047


	//   ....[116]....
        /*029c*/ 	.word	0x05000047


	//   ....[117]....
        /*02a0*/ 	.word	0x05000047


	//   ....[118]....
        /*02a4*/ 	.word	0x05000047


	//   ....[119]....
        /*02a8*/ 	.word	0x05000047


	//   ....[120]....
        /*02ac*/ 	.word	0x05000047


	//   ....[121]....
        /*02b0*/ 	.word	0x05000047


	//   ....[122]....
        /*02b4*/ 	.word	0x05000047


	//   ....[123]....
        /*02b8*/ 	.word	0x05000047


	//   ....[124]....
        /*02bc*/ 	.word	0x05000047


	//   ....[125]....
        /*02c0*/ 	.word	0x05000047


	//   ....[126]....
        /*02c4*/ 	.word	0x05000047


	//   ....[127]....
        /*02c8*/ 	.word	0x05000047


	//   ....[128]....
        /*02cc*/ 	.word	0x05000047


	//   ....[129]....
        /*02d0*/ 	.word	0x05000047


	//   ....[130]....
        /*02d4*/ 	.word	0x05000047


	//   ....[131]....
        /*02d8*/ 	.word	0x05000047


	//   ....[132]....
        /*02dc*/ 	.word	0x05000047


	//   ....[133]....
        /*02e0*/ 	.word	0x05000047


	//   ....[134]....
        /*02e4*/ 	.word	0x05000047


	//   ....[135]....
        /*02e8*/ 	.word	0x05000047


	//   ....[136]....
        /*02ec*/ 	.word	0x05000047


	//   ....[137]....
        /*02f0*/ 	.word	0x05000047


	//   ....[138]....
        /*02f4*/ 	.word	0x05000047


	//   ....[139]....
        /*02f8*/ 	.word	0x05000047


	//   ....[140]....
        /*02fc*/ 	.word	0x05000047


	//   ....[141]....
        /*0300*/ 	.word	0x05000047


	//   ....[142]....
        /*0304*/ 	.word	0x05000047


	//   ....[143]....
        /*0308*/ 	.word	0x05000047


	//   ....[144]....
        /*030c*/ 	.word	0x05000047


	//   ....[145]....
        /*0310*/ 	.word	0x05000047


	//   ....[146]....
        /*0314*/ 	.word	0x05000047


	//   ....[147]....
        /*0318*/ 	.word	0x05000047


	//   ....[148]....
        /*031c*/ 	.word	0x05000047


	//   ....[149]....
        /*0320*/ 	.word	0x05000047


	//   ....[150]....
        /*0324*/ 	.word	0x05000047


	//   ....[151]....
        /*0328*/ 	.word	0x05000047


	//   ....[152]....
        /*032c*/ 	.word	0x05000047


	//   ....[153]....
        /*0330*/ 	.word	0x05000047


	//   ....[154]....
        /*0334*/ 	.word	0x05000047


	//   ....[155]....
        /*0338*/ 	.word	0x05000047


	//   ....[156]....
        /*033c*/ 	.word	0x05000047


	//   ....[157]....
        /*0340*/ 	.word	0x05000047


	//   ....[158]....
        /*0344*/ 	.word	0x05000047


	//   ....[159]....
        /*0348*/ 	.word	0x05000047


	//----- nvinfo : EIATTR_COOP_GROUP_INSTR_OFFSETS
	.align		4
.L_1741:
        /*034c*/ 	.byte	0x04, 0x28
        /*034e*/ 	.short	(.L_1743 - .L_1742)


	//   ....[0]....
.L_1742:
        /*0350*/ 	.word	0x00001400


	//   ....[1]....
        /*0354*/ 	.word	0x00001970


	//   ....[2]....
        /*0358*/ 	.word	0x00001e80


	//   ....[3]....
        /*035c*/ 	.word	0x00003c10


	//   ....[4]....
        /*0360*/ 	.word	0x00005170


	//   ....[5]....
        /*0364*/ 	.word	0x00005180


	//   ....[6]....
        /*0368*/ 	.word	0x00005190


	//   ....[7]....
        /*036c*/ 	.word	0x000051a0


	//   ....[8]....
        /*0370*/ 	.word	0x00005230


	//   ....[9]....
        /*0374*/ 	.word	0x00005260


	//   ....[10]....
        /*0378*/ 	.word	0x00005270


	//   ....[11]....
        /*037c*/ 	.word	0x00005280


	//   ....[12]....
        /*0380*/ 	.word	0x00005310


	//   ....[13]....
        /*0384*/ 	.word	0x00005340


	//   ....[14]....
        /*0388*/ 	.word	0x00005350


	//   ....[15]....
        /*038c*/ 	.word	0x00005360


	//   ....[16]....
        /*0390*/ 	.word	0x00005410


	//   ....[17]....
        /*0394*/ 	.word	0x00005420


	//   ....[18]....
        /*0398*/ 	.word	0x00005430


	//   ....[19]....
        /*039c*/ 	.word	0x00005440


	//   ....[20]....
        /*03a0*/ 	.word	0x000054f0


	//   ....[21]....
        /*03a4*/ 	.word	0x00005500


	//   ....[22]....
        /*03a8*/ 	.word	0x00005510


	//   ....[23]....
        /*03ac*/ 	.word	0x00005520


	//   ....[24]....
        /*03b0*/ 	.word	0x00005680


	//   ....[25]....
        /*03b4*/ 	.word	0x00005690


	//   ....[26]....
        /*03b8*/ 	.word	0x000056a0


	//   ....[27]....
        /*03bc*/ 	.word	0x000056b0


	//   ....[28]....
        /*03c0*/ 	.word	0x000056c0


	//   ....[29]....
        /*03c4*/ 	.word	0x000056d0


	//   ....[30]....
        /*03c8*/ 	.word	0x000056e0


	//   ....[31]....
        /*03cc*/ 	.word	0x000056f0


	//   ....[32]....
        /*03d0*/ 	.word	0x00006be0


	//   ....[33]....
        /*03d4*/ 	.word	0x00006c00


	//   ....[34]....
        /*03d8*/ 	.word	0x00006c10


	//   ....[35]....
        /*03dc*/ 	.word	0x00006c20


	//   ....[36]....
        /*03e0*/ 	.word	0x00006d40


	//   ....[37]....
        /*03e4*/ 	.word	0x00006d50


	//   ....[38]....
        /*03e8*/ 	.word	0x00006d60


	//   ....[39]....
        /*03ec*/ 	.word	0x00006d70


	//   ....[40]....
        /*03f0*/ 	.word	0x00006e90


	//   ....[41]....
        /*03f4*/ 	.word	0x00006ea0


	//   ....[42]....
        /*03f8*/ 	.word	0x00006eb0


	//   ....[43]....
        /*03fc*/ 	.word	0x00006ec0


	//   ....[44]....
        /*0400*/ 	.word	0x00006fe0


	//   ....[45]....
        /*0404*/ 	.word	0x00006ff0


	//   ....[46]....
        /*0408*/ 	.word	0x00007000


	//   ....[47]....
        /*040c*/ 	.word	0x00007010


	//   ....[48]....
        /*0410*/ 	.word	0x00007130


	//   ....[49]....
        /*0414*/ 	.word	0x00007140


	//   ....[50]....
        /*0418*/ 	.word	0x00007150


	//   ....[51]....
        /*041c*/ 	.word	0x00007160


	//   ....[52]....
        /*0420*/ 	.word	0x00007280


	//   ....[53]....
        /*0424*/ 	.word	0x00007290


	//   ....[54]....
        /*0428*/ 	.word	0x000072a0


	//   ....[55]....
        /*042c*/ 	.word	0x000072b0


	//   ....[56]....
        /*0430*/ 	.word	0x000072c0


	//   ....[57]....
        /*0434*/ 	.word	0x000072d0


	//   ....[58]....
        /*0438*/ 	.word	0x00007330


	//   ....[59]....
        /*043c*/ 	.word	0x00007370


	//   ....[60]....
        /*0440*/ 	.word	0x00007390


	//   ....[61]....
        /*0444*/ 	.word	0x000073a0


	//   ....[62]....
        /*0448*/ 	.word	0x000073b0


	//   ....[63]....
        /*044c*/ 	.word	0x000073c0


	//   ....[64]....
        /*0450*/ 	.word	0x0000aa30


	//   ....[65]....
        /*0454*/ 	.word	0x0000aa70


	//   ....[66]....
        /*0458*/ 	.word	0x0000aab0


	//   ....[67]....
        /*045c*/ 	.word	0x0000aaf0


	//   ....[68]....
        /*0460*/ 	.word	0x0000ac50


	//   ....[69]....
        /*0464*/ 	.word	0x0000ac90


	//   ....[70]....
        /*0468*/ 	.word	0x0000acd0


	//   ....[71]....
        /*046c*/ 	.word	0x0000ad10


	//   ....[72]....
        /*0470*/ 	.word	0x0000ae20


	//   ....[73]....
        /*0474*/ 	.word	0x0000ae60


	//   ....[74]....
        /*0478*/ 	.word	0x0000aea0


	//   ....[75]....
        /*047c*/ 	.word	0x0000aee0


	//   ....[76]....
        /*0480*/ 	.word	0x0000afd0


	//   ....[77]....
        /*0484*/ 	.word	0x0000aff0


	//   ....[78]....
        /*0488*/ 	.word	0x0000b010


	//   ....[79]....
        /*048c*/ 	.word	0x0000b030


	//   ....[80]....
        /*0490*/ 	.word	0x0000b060


	//   ....[81]....
        /*0494*/ 	.word	0x0000b080


	//   ....[82]....
        /*0498*/ 	.word	0x0000b0a0


	//   ....[83]....
        /*049c*/ 	.word	0x0000b0b0


	//   ....[84]....
        /*04a0*/ 	.word	0x0000b880


	//   ....[85]....
        /*04a4*/ 	.word	0x0000bde0


	//   ....[86]....
        /*04a8*/ 	.word	0x0000c270


	//   ....[87]....
        /*04ac*/ 	.word	0x0000c2a0


	//   ....[88]....
        /*04b0*/ 	.word	0x0000c2d0


	//   ....[89]....
        /*04b4*/ 	.word	0x0000c330


	//   ....[90]....
        /*04b8*/ 	.word	0x0000c370


	//   ....[91]....
        /*04bc*/ 	.word	0x0000c550


	//   ....[92]....
        /*04c0*/ 	.word	0x0000c570


	//   ....[93]....
        /*04c4*/ 	.word	0x0000c5a0


	//   ....[94]....
        /*04c8*/ 	.word	0x0000c5e0


	//   ....[95]....
        /*04cc*/ 	.word	0x0000c600


	//   ....[96]....
        /*04d0*/ 	.word	0x0000ca60


	//   ....[97]....
        /*04d4*/ 	.word	0x0000cab0


	//   ....[98]....
        /*04d8*/ 	.word	0x0000cb00


	//   ....[99]....
        /*04dc*/ 	.word	0x0000cb50


	//   ....[100]....
        /*04e0*/ 	.word	0x0000cc40


	//   ....[101]....
        /*04e4*/ 	.word	0x0000cc90


	//   ....[102]....
        /*04e8*/ 	.word	0x0000cce0


	//   ....[103]....
        /*04ec*/ 	.word	0x0000cd30


	//   ....[104]....
        /*04f0*/ 	.word	0x0000ce20


	//   ....[105]....
        /*04f4*/ 	.word	0x0000ce70


	//   ....[106]....
        /*04f8*/ 	.word	0x0000cec0


	//   ....[107]....
        /*04fc*/ 	.word	0x0000cf10


	//   ....[108]....
        /*0500*/ 	.word	0x0000d000


	//   ....[109]....
        /*0504*/ 	.word	0x0000d050


	//   ....[110]....
        /*0508*/ 	.word	0x0000d0a0


	//   ....[111]....
        /*050c*/ 	.word	0x0000d0f0


	//   ....[112]....
        /*0510*/ 	.word	0x0000d1e0


	//   ....[113]....
        /*0514*/ 	.word	0x0000d230


	//   ....[114]....
        /*0518*/ 	.word	0x0000d280


	//   ....[115]....
        /*051c*/ 	.word	0x0000d2d0


	//   ....[116]....
        /*0520*/ 	.word	0x0000d360


	//   ....[117]....
        /*0524*/ 	.word	0x0000d400


	//   ....[118]....
        /*0528*/ 	.word	0x0000d4a0


	//   ....[119]....
        /*052c*/ 	.word	0x0000d540


	//   ....[120]....
        /*0530*/ 	.word	0x0000d5e0


	//   ....[121]....
        /*0534*/ 	.word	0x0000d690


	//   ....[122]....
        /*0538*/ 	.word	0x0000d6f0


	//   ....[123]....
        /*053c*/ 	.word	0x0000d740


	//   ....[124]....
        /*0540*/ 	.word	0x0000d770


	//   ....[125]....
        /*0544*/ 	.word	0x0000d7d0


	//   ....[126]....
        /*0548*/ 	.word	0x0000d820


	//   ....[127]....
        /*054c*/ 	.word	0x0000d870


	//   ....[128]....
        /*0550*/ 	.word	0x0000d910


	//   ....[129]....
        /*0554*/ 	.word	0x0000d960


	//   ....[130]....
        /*0558*/ 	.word	0x0000d9b0


	//   ....[131]....
        /*055c*/ 	.word	0x0000da00


	//   ....[132]....
        /*0560*/ 	.word	0x0000daa0


	//   ....[133]....
        /*0564*/ 	.word	0x0000db30


	//   ....[134]....
        /*0568*/ 	.word	0x0000db80


	//   ....[135]....
        /*056c*/ 	.word	0x0000dbd0


	//   ....[136]....
        /*0570*/ 	.word	0x0000dc70


	//   ....[137]....
        /*0574*/ 	.word	0x0000dd00


	//   ....[138]....
        /*0578*/ 	.word	0x0000dd50


	//   ....[139]....
        /*057c*/ 	.word	0x0000dda0


	//   ....[140]....
        /*0580*/ 	.word	0x0000de40


	//   ....[141]....
        /*0584*/ 	.word	0x0000ded0


	//   ....[142]....
        /*0588*/ 	.word	0x0000df20


	//   ....[143]....
        /*058c*/ 	.word	0x0000df70


	//   ....[144]....
        /*0590*/ 	.word	0x0000e010


	//   ....[145]....
        /*0594*/ 	.word	0x0000e0a0


	//   ....[146]....
        /*0598*/ 	.word	0x0000e0f0


	//   ....[147]....
        /*059c*/ 	.word	0x0000e140


	//   ....[148]....
        /*05a0*/ 	.word	0x0000e1e0


	//   ....[149]....
        /*05a4*/ 	.word	0x0000e290


	//   ....[150]....
        /*05a8*/ 	.word	0x0000e2f0


	//   ....[151]....
        /*05ac*/ 	.word	0x0000e3e0


	//   ....[152]....
        /*05b0*/ 	.word	0x0000e430


	//   ....[153]....
        /*05b4*/ 	.word	0x0000e480


	//   ....[154]....
        /*05b8*/ 	.word	0x0000e4d0


	//   ....[155]....
        /*05bc*/ 	.word	0x0000e520


	//   ....[156]....
        /*05c0*/ 	.word	0x0000e560


	//   ....[157]....
        /*05c4*/ 	.word	0x0000e5b0


	//   ....[158]....
        /*05c8*/ 	.word	0x0000e600


	//   ....[159]....
        /*05cc*/ 	.word	0x0000e650


	//----- nvinfo : EIATTR_VRC_CTA_INIT_COUNT
	.align		4
.L_1743:
        /*05d0*/ 	.byte	0x02, 0x4a
	.zero		1
	.zero		1


	//----- nvinfo : EIATTR_EXIT_INSTR_OFFSETS
	.align		4
        /*05d4*/ 	.byte	0x04, 0x1c
        /*05d6*/ 	.short	(.L_1745 - .L_1744)


	//   ....[0]....
.L_1744:
        /*05d8*/ 	.word	0x0000c710


	//   ....[1]....
        /*05dc*/ 	.word	0x0000ca00


	//----- nvinfo : EIATTR_MAX_THREADS
	.align		4
.L_1745:
        /*05e0*/ 	.byte	0x04, 0x05
        /*05e2*/ 	.short	(.L_1747 - .L_1746)
.L_1746:
        /*05e4*/ 	.word	0x00000040
        /*05e8*/ 	.word	0x00000001
        /*05ec*/ 	.word	0x00000001


	//----- nvinfo : EIATTR_CRS_STACK_SIZE
	.align		4
.L_1747:
        /*05f0*/ 	.byte	0x04, 0x1e
        /*05f2*/ 	.short	(.L_1749 - .L_1748)
.L_1748:
        /*05f4*/ 	.word	0x00000000


	//----- nvinfo : EIATTR_CBANK_PARAM_SIZE
	.align		4
.L_1749:
        /*05f8*/ 	.byte	0x03, 0x19
        /*05fa*/ 	.short	0x01f0


	//----- nvinfo : EIATTR_PARAM_CBANK
	.align		4
        /*05fc*/ 	.byte	0x04, 0x0a
        /*05fe*/ 	.short	(.L_1751 - .L_1750)
	.align		4
.L_1750:
        /*0600*/ 	.word	index@(.nv.constant0._Z25selective_scan_bwd_kernelI32Selective_Scan_bwd_kernel_traitsILi64ELi16ELb0ELb0ELb1ELb0ELb0EfN3c107complexIfEEEEv12SSMParamsBwd)
        /*0604*/ 	.short	0x0380
        /*0606*/ 	.short	0x01f0


	//----- nvinfo : EIATTR_SW_WAR
	.align		4
.L_1751:
        /*0608*/ 	.byte	0x04, 0x36
        /*060a*/ 	.short	(.L_1753 - .L_1752)
.L_1752:
        /*060c*/ 	.word	0x00000008
.L_1753:


//--------------------- .nv.info._Z25selective_scan_bwd_kernelI32Selective_Scan_bwd_kernel_traitsILi64ELi16ELb0ELb0ELb1ELb0ELb1EfN3c107complexIfEEEEv12SSMParamsBwd --------------------------
	.section	.nv.info._Z25selective_scan_bwd_kernelI32Selective_Scan_bwd_kernel_traitsILi64ELi16ELb0ELb0ELb1ELb0ELb1EfN3c107complexIfEEEEv12SSMParamsBwd,"",@"SHT_CUDA_INFO"
	.sectionflags	@""
	.align	4


	//----- nvinfo : EIATTR_CUDA_API_VERSION
	.align		4
        /*0000*/ 	.byte	0x04, 0x37
        /*0002*/ 	.short	(.L_1755 - .L_1754)
.L_1754:
        /*0004*/ 	.word	0x00000082


	//----- nvinfo : EIATTR_KPARAM_INFO
	.align		4
.L_1755:
        /*0008*/ 	.byte	0x04, 0x17
        /*000a*/ 	.short	(.L_1757 - .L_1756)
.L_1756:
        /*000c*/ 	.word	0x00000000
        /*0010*/ 	.short	0x0000
        /*0012*/ 	.short	0x0000
        /*0014*/ 	.byte	0x00, 0xf0, 0xc1, 0x07


	//----- nvinfo : EIATTR_SPARSE_MMA_MASK
	.align		4
.L_1757:
        /*0018*/ 	.byte	0x03, 0x50
        /*001a*/ 	.short	0x0000


	//----- nvinfo : EIATTR_MAXREG_COUNT
	.align		4
        /*001c*/ 	.byte	0x03, 0x1b
        /*001e*/ 	.short	0x00ff


	//----- nvinfo : EIATTR_NUM_BARRIERS
	.align		4
        /*0020*/ 	.byte	0x02, 0x4c
        /*0022*/ 	.byte	0x01
	.zero		1


	//----- nvinfo : EIATTR_ANNOTATIONS
	.align		4
        /*0024*/ 	.byte	0x04, 0x55
        /*0026*/ 	.short	(.L_1759 - .L_1758)


	//   ....[0]....
.L_1758:
        /* <DEDUP_REMOVED lines=8> */


	//----- nvinfo : EIATTR_MERCURY_ISA_VERSION
	.align		4
.L_1759:
        /*0098*/ 	.byte	0x03, 0x5f
        /*009a*/ 	.short	0x0101


	//----- nvinfo : EIATTR_INT_WARP_WIDE_INSTR_OFFSETS
	.align		4
        /*009c*/ 	.byte	0x04, 0x31
        /*009e*/ 	.short	(.L_1761 - .L_1760)


	//   ....[0]....
.L_1760:
        /*00a0*/ 	.word	0x00008770


	//   ....[1]....
        /*00a4*/ 	.word	0x000095f0


	//----- nvinfo : EIATTR_COOP_GROUP_MASK_REGIDS
	.align		4
.L_1761:
        /*00a8*/ 	.byte	0x04, 0x29
        /*00aa*/ 	.short	(.L_1763 - .L_1762)


	//   ....[0]....
.L_1762:
        /*00ac*/ 	.word	0xffffffff


	//   ....[1]....
        /*00b0*/ 	.word	0xffffffff


	//   ....[2]....
        /*00b4*/ 	.word	0xffffffff


	//   ....[3]....
        /*00b8*/ 	.word	0xffffffff


	//   ....[4]....
        /*00bc*/ 	.word	0xffffffff


	//   ....[5]....
        /*00c0*/ 	.word	0xffffffff


	//   ....[6]....
        /*00c4*/ 	.word	0xffffffff


	//   ....[7]....
        /*00c8*/ 	.word	0xffffffff


	//   ....[8]....
        /*00cc*/ 	.word	0xffffffff


	//   ....[9]....
        /*00d0*/ 	.word	0xffffffff


	//   ....[10]....
        /*00d4*/ 	.word	0xffffffff


	//   ....[11]....
        /*00d8*/ 	.word	0xffffffff


	//   ....[12]....
        /*00dc*/ 	.word	0xffffffff


	//   ....[13]....
        /*00e0*/ 	.word	0xffffffff


	//   ....[14]....
        /*00e4*/ 	.word	0xffffffff


	//   ....[15]....
        /*00e8*/ 	.word	0xffffffff


	//   ....[16]....
        /*00ec*/ 	.word	0xffffffff


	//   ....[17]....
        /*00f0*/ 	.word	0xffffffff


	//   ....[18]....
        /*00f4*/ 	.word	0xffffffff


	//   ....[19]....
        /*00f8*/ 	.word	0xffffffff


	//   ....[20]....
        /*00fc*/ 	.word	0xffffffff


	//   ....[21]....
        /*0100*/ 	.word	0xffffffff


	//   ....[22]....
        /*0104*/ 	.word	0xffffffff


	//   ....[23]....
        /*0108*/ 	.word	0xffffffff


	//   ....[24]....
        /*010c*/ 	.word	0xffffffff


	//   ....[25]....
        /*0110*/ 	.word	0xffffffff


	//   ....[26]....
        /*0114*/ 	.word	0xffffffff


	//   ....[27]....
        /*0118*/ 	.word	0xffffffff


	//   ....[28]....
        /*011c*/ 	.word	0xffffffff


	//   ....[29]....
        /*0120*/ 	.word	0xffffffff


	//   ....[30]....
        /*0124*/ 	.word	0xffffffff


	//   ....[31]....
        /*0128*/ 	.word	0xffffffff


	//   ....[32]....
        /*012c*/ 	.word	0xffffffff


	//   ....[33]....
        /*0130*/ 	.word	0xffffffff


	//   ....[34]....
        /*0134*/ 	.word	0xffffffff


	//   ....[35]....
        /*0138*/ 	.word	0xffffffff


	//   ....[36]....
        /*013c*/ 	.word	0xffffffff


	//   ....[37]....
        /*0140*/ 	.word	0xffffffff


	//   ....[38]....
        /*0144*/ 	.word	0xffffffff


	//   ....[39]....
        /*0148*/ 	.word	0xffffffff


	//   ....[40]....
        /*014c*/ 	.word	0xffffffff


	//   ....[41]....
        /*0150*/ 	.word	0xffffffff


	//   ....[42]....
        /*0154*/ 	.word	0xffffffff


	//   ....[43]....
        /*0158*/ 	.word	0xffffffff


	//   ....[44]....
        /*015c*/ 	.word	0xffffffff


	//   ....[45]....
        /*0160*/ 	.word	0xffffffff


	//   ....[46]....
        /*0164*/ 	.word	0xffffffff


	//   ....[47]....
        /*0168*/ 	.word	0xffffffff


	//   ....[48]....
        /*016c*/ 	.word	0xffffffff


	//   ....[49]....
        /*0170*/ 	.word	0xffffffff


	//   ....[50]....
        /*0174*/ 	.word	0xffffffff


	//   ....[51]....
        /*0178*/ 	.word	0xffffffff


	//   ....[52]....
        /*017c*/ 	.word	0xffffffff


	//   ....[53]....
        /*0180*/ 	.word	0xffffffff


	//   ....[54]....
        /*0184*/ 	.word	0xffffffff


	//   ....[55]....
        /*0188*/ 	.word	0xffffffff


	//   ....[56]....
        /*018c*/ 	.word	0xffffffff


	//   ....[57]....
        /*0190*/ 	.word	0xffffffff


	//   ....[58]....
        /*0194*/ 	.word	0xffffffff


	//   ....[59]....
        /*0198*/ 	.word	0xffffffff


	//   ....[60]....
        /*019c*/ 	.word	0xffffffff


	//   ....[61]....
        /*01a0*/ 	.word	0xffffffff


	//   ....[62]....
        /*01a4*/ 	.word	0xffffffff


	//   ....[63]....
        /*01a8*/ 	.word	0xffffffff


	//   ....[64]....
        /*01ac*/ 	.word	0xffffffff


	//   ....[65]....
        /*01b0*/ 	.word	0xffffffff


	//   ....[66]....
        /*01b4*/ 	.word	0xffffffff


	//   ....[67]....
        /*01b8*/ 	.word	0xffffffff


	//   ....[68]....
        /*01bc*/ 	.word	0xffffffff


	//   ....[69]....
        /*01c0*/ 	.word	0xffffffff


	//   ....[70]....
        /*01c4*/ 	.word	0xffffffff


	//   ....[71]....
        /*01c8*/ 	.word	0xffffffff


	//   ....[72]....
        /*01cc*/ 	.word	0xffffffff


	//   ....[73]....
        /*01d0*/ 	.word	0xffffffff


	//   ....[74]....
        /*01d4*/ 	.word	0xffffffff


	//   ....[75]....
        /*01d8*/ 	.word	0xffffffff


	//   ....[76]....
        /*01dc*/ 	.word	0xffffffff


	//   ....[77]....
        /*01e0*/ 	.word	0xffffffff


	//   ....[78]....
        /*01e4*/ 	.word	0xffffffff


	//   ....[79]....
        /*01e8*/ 	.word	0xffffffff


	//   ....[80]....
        /*01ec*/ 	.word	0xffffffff


	//   ....[81]....
        /*01f0*/ 	.word	0xffffffff


	//   ....[82]....
        /*01f4*/ 	.word	0xffffffff


	//   ....[83]....
        /*01f8*/ 	.word	0xffffffff


	//   ....[84]....
        /*01fc*/ 	.word	0xffffffff


	//   ....[85]....
        /*0200*/ 	.word	0xffffffff


	//   ....[86]....
        /*0204*/ 	.word	0xffffffff


	//   ....[87]....
        /*0208*/ 	.word	0xffffffff


	//   ....[88]....
        /*020c*/ 	.word	0xffffffff


	//   ....[89]....
        /*0210*/ 	.word	0xffffffff


	//   ....[90]....
        /*0214*/ 	.word	0xffffffff


	//   ....[91]....
        /*0218*/ 	.word	0xffffffff


	//   ....[92]....
        /*021c*/ 	.word	0xffffffff


	//   ....[93]....
        /*0220*/ 	.word	0xffffffff


	//   ....[94]....
        /*0224*/ 	.word	0xffffffff


	//   ....[95]....
        /*0228*/ 	.word	0xffffffff


	//   ....[96]....
        /*022c*/ 	.word	0xffffffff


	//   ....[97]....
        /*0230*/ 	.word	0xffffffff


	//   ....[98]....
        /*0234*/ 	.word	0xffffffff


	//   ....[99]....
        /*0238*/ 	.word	0xffffffff


	//   ....[100]....
        /*023c*/ 	.word	0x05000047


	//   ....[101]....
        /*0240*/ 	.word	0x05000047


	//   ....[102]....
        /*0244*/ 	.word	0x05000047


	//   ....[103]....
        /*0248*/ 	.word	0x05000047


	//   ....[104]....
        /*024c*/ 	.word	0x05000047


	//   ....[105]....
        /*0250*/ 	.word	0x05000047


	//   ....[106]....
        /*0254*/ 	.word	0x05000047


	//   ....[107]....
        /*0258*/ 	.word	0x05000047


	//   ....[108]....
        /*025c*/ 	.word	0x05000047


	//   ....[109]....
        /*0260*/ 	.word	0x05000047


	//   ....[110]....
        /*0264*/ 	.word	0x05000047


	//   ....[111]....
        /*0268*/ 	.word	0x05000047


	//   ....[112]....
        /*026c*/ 	.word	0x05000047


	//   ....[113]....
        /*0270*/ 	.word	0x05000047


	//   ....[114]....
        /*0274*/ 	.word	0x05000047


	//   ....[115]....
        /*0278*/ 	.word	0x05000047


	//   ....[116]....
        /*027c*/ 	.word	0x05000047


	//   ....[117]....
        /*0280*/ 	.word	0x05000047


	//   ....[118]....
        /*0284*/ 	.word	0x05000047


	//   ....[119]....
        /*0288*/ 	.word	0x05000047


	//   ....[120]....
        /*028c*/ 	.word	0x05000047


	//   ....[121]....
        /*0290*/ 	.word	0x05000047


	//   ....[122]....
        /*0294*/ 	.word	0x05000047


	//   ....[123]....
        /*0298*/ 	.word	0x05000047


	//   ....[124]....
        /*029c*/ 	.word	0x05000047


	//   ....[125]....
        /*02a0*/ 	.word	0x05000047


	//   ....[126]....
        /*02a4*/ 	.word	0x05000047


	//   ....[127]....
        /*02a8*/ 	.word	0x05000047


	//   ....[128]....
        /*02ac*/ 	.word	0x05000047


	//   ....[129]....
        /*02b0*/ 	.word	0x05000047


	//   ....[130]....
        /*02b4*/ 	.word	0x05000047


	//   ....[131]....
        /*02b8*/ 	.word	0x05000047


	//   ....[132]....
        /*02bc*/ 	.word	0x05000047


	//   ....[133]....
        /*02c0*/ 	.word	0x05000047


	//   ....[134]....
        /*02c4*/ 	.word	0x05000047


	//   ....[135]....
        /*02c8*/ 	.word	0x05000047


	//   ....[136]....
        /*02cc*/ 	.word	0x05000047


	//   ....[137]....
        /*02d0*/ 	.word	0x05000047


	//   ....[138]....
        /*02d4*/ 	.word	0x05000047


	//   ....[139]....
        /*02d8*/ 	.word	0x05000047


	//   ....[140]....
        /*02dc*/ 	.word	0x05000047


	//   ....[141]....
        /*02e0*/ 	.word	0x05000047


	//   ....[142]....
        /*02e4*/ 	.word	0x05000047


	//   ....[143]....
        /*02e8*/ 	.word	0x05000047


	//   ....[144]....
        /*02ec*/ 	.word	0x05000047


	//   ....[145]....
        /*02f0*/ 	.word	0x05000047


	//   ....[146]....
        /*02f4*/ 	.word	0x05000047


	//   ....[147]....
        /*02f8*/ 	.word	0x05000047


	//   ....[148]....
        /*02fc*/ 	.word	0x05000047


	//   ....[149]....
        /*0300*/ 	.word	0x05000047


	//   ....[150]....
        /*0304*/ 	.word	0x05000047


	//   ....[151]....
        /*0308*/ 	.word	0x05000047


	//   ....[152]....
        /*030c*/ 	.word	0x05000047


	//   ....[153]....
        /*0310*/ 	.word	0x05000047


	//   ....[154]....
        /*0314*/ 	.word	0x05000047


	//   ....[155]....
        /*0318*/ 	.word	0x05000047


	//   ....[156]....
        /*031c*/ 	.word	0x05000047


	//   ....[157]....
        /*0320*/ 	.word	0x05000047


	//   ....[158]....
        /*0324*/ 	.word	0x05000047


	//   ....[159]....
        /*0328*/ 	.word	0x05000047


	//   ....[160]....
        /*032c*/ 	.word	0x05000047


	//   ....[161]....
        /*0330*/ 	.word	0x05000047


	//   ....[162]....
        /*0334*/ 	.word	0x05000047


	//   ....[163]....
        /*0338*/ 	.word	0x05000047


	//----- nvinfo : EIATTR_COOP_GROUP_INSTR_OFFSETS
	.align		4
.L_1763:
        /*033c*/ 	.byte	0x04, 0x28
        /*033e*/ 	.short	(.L_1765 - .L_1764)


	//   ....[0]....
.L_1764:
        /*0340*/ 	.word	0x000014e0


	//   ....[1]....
        /*0344*/ 	.word	0x000019e0


	//   ....[2]....
        /*0348*/ 	.word	0x00001ee0


	//   ....[3]....
        /*034c*/ 	.word	0x00002310


	//   ....[4]....
        /*0350*/ 	.word	0x00002980


	//   ....[5]....
        /*0354*/ 	.word	0x00003230


	//   ....[6]....
        /*0358*/ 	.word	0x00003b00


	//   ....[7]....
        /*035c*/ 	.word	0x00005b70


	//   ....[8]....
        /*0360*/ 	.word	0x000070d0


	//   ....[9]....
        /*0364*/ 	.word	0x000070e0


	//   ....[10]....
        /*0368*/ 	.word	0x000070f0


	//   ....[11]....
        /*036c*/ 	.word	0x00007100


	//   ....[12]....
        /*0370*/ 	.word	0x00007190


	//   ....[13]....
        /*0374*/ 	.word	0x000071c0


	//   ....[14]....
        /*0378*/ 	.word	0x000071d0


	//   ....[15]....
        /*037c*/ 	.word	0x000071e0


	//   ....[16]....
        /*0380*/ 	.word	0x00007270


	//   ....[17]....
        /*0384*/ 	.word	0x000072a0


	//   ....[18]....
        /*0388*/ 	.word	0x000072b0


	//   ....[19]....
        /*038c*/ 	.word	0x000072c0


	//   ....[20]....
        /*0390*/ 	.word	0x00007370


	//   ....[21]....
        /*0394*/ 	.word	0x00007380


	//   ....[22]....
        /*0398*/ 	.word	0x00007390


	//   ....[23]....
        /*039c*/ 	.word	0x000073a0


	//   ....[24]....
        /*03a0*/ 	.word	0x00007450


	//   ....[25]....
        /*03a4*/ 	.word	0x00007460


	//   ....[26]....
        /*03a8*/ 	.word	0x00007470


	//   ....[27]....
        /*03ac*/ 	.word	0x00007480


	//   ....[28]....
        /*03b0*/ 	.word	0x000075e0


	//   ....[29]....
        /*03b4*/ 	.word	0x000075f0


	//   ....[30]....
        /*03b8*/ 	.word	0x00007600


	//   ....[31]....
        /*03bc*/ 	.word	0x00007610


	//   ....[32]....
        /*03c0*/ 	.word	0x00007620


	//   ....[33]....
        /*03c4*/ 	.word	0x00007630


	//   ....[34]....
        /*03c8*/ 	.word	0x00007640


	//   ....[35]....
        /*03cc*/ 	.word	0x00007650


	//   ....[36]....
        /*03d0*/ 	.word	0x00008b40


	//   ....[37]....
        /*03d4*/ 	.word	0x00008b60


	//   ....[38]....
        /*03d8*/ 	.word	0x00008b70


	//   ....[39]....
        /*03dc*/ 	.word	0x00008b80


	//   ....[40]....
        /*03e0*/ 	.word	0x00008ca0


	//   ....[41]....
        /*03e4*/ 	.word	0x00008cb0


	//   ....[42]....
        /*03e8*/ 	.word	0x00008cc0


	//   ....[43]....
        /*03ec*/ 	.word	0x00008cd0


	//   ....[44]....
        /*03f0*/ 	.word	0x00008df0


	//   ....[45]....
        /*03f4*/ 	.word	0x00008e00


	//   ....[46]....
        /*03f8*/ 	.word	0x00008e10


	//   ....[47]....
        /*03fc*/ 	.word	0x00008e20


	//   ....[48]....
        /*0400*/ 	.word	0x00008f40


	//   ....[49]....
        /*0404*/ 	.word	0x00008f50


	//   ....[50]....
        /*0408*/ 	.word	0x00008f60


	//   ....[51]....
        /*040c*/ 	.word	0x00008f70


	//   ....[52]....
        /*0410*/ 	.word	0x00009090


	//   ....[53]....
        /*0414*/ 	.word	0x000090a0


	//   ....[54]....
        /*0418*/ 	.word	0x000090b0


	//   ....[55]....
        /*041c*/ 	.word	0x000090c0


	//   ....[56]....
        /*0420*/ 	.word	0x000091d0


	//   ....[57]....
        /*0424*/ 	.word	0x000091e0


	//   ....[58]....
        /*0428*/ 	.word	0x000091f0


	//   ....[59]....
        /*042c*/ 	.word	0x00009200


	//   ....[60]....
        /*0430*/ 	.word	0x00009210


	//   ....[61]....
        /*0434*/ 	.word	0x00009220


	//   ....[62]....
        /*0438*/ 	.word	0x00009280


	//   ....[63]....
        /*043c*/ 	.word	0x000092c0


	//   ....[64]....
        /*0440*/ 	.word	0x000092e0


	//   ....[65]....
        /*0444*/ 	.word	0x000092f0


	//   ....[66]....
        /*0448*/ 	.word	0x00009300


	//   ....[67]....
        /*044c*/ 	.word	0x00009310


	//   ....[68]....
        /*0450*/ 	.word	0x0000c980


	//   ....[69]....
        /*0454*/ 	.word	0x0000c9c0


	//   ....[70]....
        /*0458*/ 	.word	0x0000ca00


	//   ....[71]....
        /*045c*/ 	.word	0x0000ca40


	//   ....[72]....
        /*0460*/ 	.word	0x0000cb50


	//   ....[73]....
        /*0464*/ 	.word	0x0000cbd0


	//   ....[74]....
        /*0468*/ 	.word	0x0000cc10


	//   ....[75]....
        /*046c*/ 	.word	0x0000cc50


	//   ....[76]....
        /*0470*/ 	.word	0x0000cd20


	//   ....[77]....
        /*0474*/ 	.word	0x0000cda0


	//   ....[78]....
        /*0478*/ 	.word	0x0000cde0


	//   ....[79]....
        /*047c*/ 	.word	0x0000ce20


	//   ....[80]....
        /*0480*/ 	.word	0x0000cf10


	//   ....[81]....
        /*0484*/ 	.word	0x0000cf40


	//   ....[82]....
        /*0488*/ 	.word	0x0000cf60


	//   ....[83]....
        /*048c*/ 	.word	0x0000cf80


	//   ....[84]....
        /*0490*/ 	.word	0x0000cfa0


	//   ....[85]....
        /*0494*/ 	.word	0x0000cfd0


	//   ....[86]....
        /*0498*/ 	.word	0x0000cff0


	//   ....[87]....
        /*049c*/ 	.word	0x0000d000


	//   ....[88]....
        /*04a0*/ 	.word	0x0000d710


	//   ....[89]....
        /*04a4*/ 	.word	0x0000dce0


	//   ....[90]....
        /*04a8*/ 	.word	0x0000e1c0


	//   ....[91]....
        /*04ac*/ 	.word	0x0000e1e0


	//   ....[92]....
        /*04b0*/ 	.word	0x0000e210


	//   ....[93]....
        /*04b4*/ 	.word	0x0000e250


	//   ....[94]....
        /*04b8*/ 	.word	0x0000e270


	//   ....[95]....
        /*04bc*/ 	.word	0x0000e450


	//   ....[96]....
        /*04c0*/ 	.word	0x0000e470


	//   ....[97]....
        /*04c4*/ 	.word	0x0000e4a0


	//   ....[98]....
        /*04c8*/ 	.word	0x0000e4e0


	//   ....[99]....
        /*04cc*/ 	.word	0x0000e500


	//   ....[100]....
        /*04d0*/ 	.word	0x0000e960


	//   ....[101]....
        /*04d4*/ 	.word	0x0000e9b0


	//   ....[102]....
        /*04d8*/ 	.word	0x0000ea00


	//   ....[103]....
        /*04dc*/ 	.word	0x0000ea50


	//   ....[104]....
        /*04e0*/ 	.word	0x0000eb40


	//   ....[105]....
        /*04e4*/ 	.word	0x0000eb90


	//   ....[106]....
        /*04e8*/ 	.word	0x0000ebe0


	//   ....[107]....
        /*04ec*/ 	.word	0x0000ec30


	//   ....[108]....
        /*04f0*/ 	.word	0x0000ed20


	//   ....[109]....
        /*04f4*/ 	.word	0x0000ed70


	//   ....[110]....
        /*04f8*/ 	.word	0x0000edc0


	//   ....[111]....
        /*04fc*/ 	.word	0x0000ee10


	//   ....[112]....
        /*0500*/ 	.word	0x0000ef00


	//   ....[113]....
        /*0504*/ 	.word	0x0000ef50


	//   ....[114]....
        /*0508*/ 	.word	0x0000efa0


	//   ....[115]....
        /*050c*/ 	.word	0x0000eff0


	//   ....[116]....
        /*0510*/ 	.word	0x0000f0e0


	//   ....[117]....
        /*0514*/ 	.word	0x0000f130


	//   ....[118]....
        /*0518*/ 	.word	0x0000f180


	//   ....[119]....
        /*051c*/ 	.word	0x0000f1d0


	//   ....[120]....
        /*0520*/ 	.word	0x0000f260


	//   ....[121]....
        /*0524*/ 	.word	0x0000f300


	//   ....[122]....
        /*0528*/ 	.word	0x0000f3a0


	//   ....[123]....
        /*052c*/ 	.word	0x0000f440


	//   ....[124]....
        /*0530*/ 	.word	0x0000f4e0


	//   ....[125]....
        /*0534*/ 	.word	0x0000f590


	//   ....[126]....
        /*0538*/ 	.word	0x0000f5f0


	//   ....[127]....
        /*053c*/ 	.word	0x0000f640


	//   ....[128]....
        /*0540*/ 	.word	0x0000f670


	//   ....[129]....
        /*0544*/ 	.word	0x0000f6d0


	//   ....[130]....
        /*0548*/ 	.word	0x0000f720


	//   ....[131]....
        /*054c*/ 	.word	0x0000f770


	//   ....[132]....
        /*0550*/ 	.word	0x0000f810


	//   ....[133]....
        /*0554*/ 	.word	0x0000f860


	//   ....[134]....
        /*0558*/ 	.word	0x0000f8b0


	//   ....[135]....
        /*055c*/ 	.word	0x0000f900


	//   ....[136]....
        /*0560*/ 	.word	0x0000f9a0


	//   ....[137]....
        /*0564*/ 	.word	0x0000fa30


	//   ....[138]....
        /*0568*/ 	.word	0x0000fa80


	//   ....[139]....
        /*056c*/ 	.word	0x0000fad0


	//   ....[140]....
        /*0570*/ 	.word	0x0000fb70


	//   ....[141]....
        /*0574*/ 	.word	0x0000fc00


	//   ....[142]....
        /*0578*/ 	.word	0x0000fc50


	//   ....[143]....
        /*057c*/ 	.word	0x0000fca0


	//   ....[144]....
        /*0580*/ 	.word	0x0000fd40


	//   ....[145]....
        /*0584*/ 	.word	0x0000fdd0


	//   ....[146]....
        /*0588*/ 	.word	0x0000fe20


	//   ....[147]....
        /*058c*/ 	.word	0x0000fe70


	//   ....[148]....
        /*0590*/ 	.word	0x0000ff10


	//   ....[149]....
        /*0594*/ 	.word	0x0000ffa0


	//   ....[150]....
        /*0598*/ 	.word	0x0000fff0


	//   ....[151]....
        /*059c*/ 	.word	0x00010040


	//   ....[152]....
        /*05a0*/ 	.word	0x000100d0


	//   ....[153]....
        /*05a4*/ 	.word	0x00010180


	//   ....[154]....
        /*05a8*/ 	.word	0x000101e0


	//   ....[155]....
        /*05ac*/ 	.word	0x000102d0


	//   ....[156]....
        /*05b0*/ 	.word	0x00010320


	//   ....[157]....
        /*05b4*/ 	.word	0x00010370


	//   ....[158]....
        /*05b8*/ 	.word	0x000103c0


	//   ....[159]....
        /*05bc*/ 	.word	0x00010410


	//   ....[160]....
        /*05c0*/ 	.word	0x00010450


	//   ....[161]....
        /*05c4*/ 	.word	0x000104a0


	//   ....[162]....
        /*05c8*/ 	.word	0x000104f0


	//   ....[163]....
        /*05cc*/ 	.word	0x00010540


	//----- nvinfo : EIATTR_VRC_CTA_INIT_COUNT
	.align		4
.L_1765:
        /*05d0*/ 	.byte	0x02, 0x4a
	.zero		1
	.zero		1


	//----- nvinfo : EIATTR_EXIT_INSTR_OFFSETS
	.align		4
        /*05d4*/ 	.byte	0x04, 0x1c
        /*05d6*/ 	.short	(.L_1767 - .L_1766)


	//   ....[0]....
.L_1766:
        /*05d8*/ 	.word	0x0000e610


	//   ....[1]....
        /*05dc*/ 	.word	0x0000e900


	//----- nvinfo : EIATTR_MAX_THREADS
	.align		4
.L_1767:
        /*05e0*/ 	.byte	0x04, 0x05
        /*05e2*/ 	.short	(.L_1769 - .L_1768)
.L_1768:
        /*05e4*/ 	.word	0x00000040
        /*05e8*/ 	.word	0x00000001
        /*05ec*/ 	.word	0x00000001


	//----- nvinfo : EIATTR_CRS_STACK_SIZE
	.align		4
.L_1769:
        /*05f0*/ 	.byte	0x04, 0x1e
        /*05f2*/ 	.short	(.L_1771 - .L_1770)
.L_1770:
        /*05f4*/ 	.word	0x00000000


	//----- nvinfo : EIATTR_CBANK_PARAM_SIZE
	.align		4
.L_1771:
        /*05f8*/ 	.byte	0x03, 0x19
        /*05fa*/ 	.short	0x01f0


	//----- nvinfo : EIATTR_PARAM_CBANK
	.align		4
        /*05fc*/ 	.byte	0x04, 0x0a
        /*05fe*/ 	.short	(.L_1773 - .L_1772)
	.align		4
.L_1772:
        /*0600*/ 	.word	index@(.nv.constant0._Z25selective_scan_bwd_kernelI32Selective_Scan_bwd_kernel_traitsILi64ELi16ELb0ELb0ELb1ELb0ELb1EfN3c107complexIfEEEEv12SSMParamsBwd)
        /*0604*/ 	.short	0x0380
        /*0606*/ 	.short	0x01f0


	//----- nvinfo : EIATTR_SW_WAR
	.align		4
.L_1773:
        /*0608*/ 	.byte	0x04, 0x36
        /*060a*/ 	.short	(.L_1775 - .L_1774)
.L_1774:
        /*060c*/ 	.word	0x00000008
.L_1775:


//--------------------- .nv.info._Z25selective_scan_bwd_kernelI32Selective_Scan_bwd_kernel_traitsILi64ELi16ELb0ELb0ELb1ELb1ELb0EfN3c107complexIfEEEEv12SSMParamsBwd --------------------------
	.section	.nv.info._Z25selective_scan_bwd_kernelI32Selective_Scan_bwd_kernel_traitsILi64ELi16ELb0ELb0ELb1ELb1ELb0EfN3c107complexIfEEEEv12SSMParamsBwd,"",@"SHT_CUDA_INFO"
	.sectionflags	@""
	.align	4


	//----- nvinfo : EIATTR_CUDA_API_VERSION
	.align		4
        /*0000*/ 	.byte	0x04, 0x37
        /*0002*/ 	.short	(.L_1777 - .L_1776)
.L_1776:
        /*0004*/ 	.word	0x00000082


	//----- nvinfo : EIATTR_KPARAM_INFO
	.align		4
.L_1777:
        /*0008*/ 	.byte	0x04, 0x17
        /*000a*/ 	.short	(.L_1779 - .L_1778)
.L_1778:
        /*000c*/ 	.word	0x00000000
        /*0010*/ 	.short	0x0000
        /*0012*/ 	.short	0x0000
        /*0014*/ 	.byte	0x00, 0xf0, 0xc1, 0x07


	//----- nvinfo : EIATTR_SPARSE_MMA_MASK
	.align		4
.L_1779:
        /*0018*/ 	.byte	0x03, 0x50
        /*001a*/ 	.short	0x0000


	//----- nvinfo : EIATTR_MAXREG_COUNT
	.align		4
        /*001c*/ 	.byte	0x03, 0x1b
        /*001e*/ 	.short	0x00ff


	//----- nvinfo : EIATTR_NUM_BARRIERS
	.align		4
        /*0020*/ 	.byte	0x02, 0x4c
        /*0022*/ 	.byte	0x01
	.zero		1


	//----- nvinfo : EIATTR_ANNOTATIONS
	.align		4
        /*0024*/ 	.byte	0x04, 0x55
        /*0026*/ 	.short	(.L_1781 - .L_1780)


	//   ....[0]....
.L_1780:
        /* <DEDUP_REMOVED lines=11> */


	//----- nvinfo : EIATTR_MERCURY_ISA_VERSION
	.align		4
.L_1781:
        /*00c8*/ 	.byte	0x03, 0x5f
        /*00ca*/ 	.short	0x0101


	//----- nvinfo : EIATTR_INT_WARP_WIDE_INSTR_OFFSETS
	.align		4
        /*00cc*/ 	.byte	0x04, 0x31
        /*00ce*/ 	.short	(.L_1783 - .L_1782)


	//   ....[0]....
.L_1782:
        /*00d0*/ 	.word	0x00008a20


	//   ....[1]....
        /*00d4*/ 	.word	0x000098e0


	//----- nvinfo : EIATTR_COOP_GROUP_MASK_REGIDS
	.align		4
.L_1783:
        /*00d8*/ 	.byte	0x04, 0x29
        /*00da*/ 	.short	(.L_1785 - .L_1784)


	//   ....[0]....
.L_1784:
        /*00dc*/ 	.word	0xffffffff


	//   ....[1]....
        /*00e0*/ 	.word	0xffffffff


	//   ....[2]....
        /*00e4*/ 	.word	0xffffffff


	//   ....[3]....
        /*00e8*/ 	.word	0xffffffff


	//   ....[4]....
        /*00ec*/ 	.word	0xffffffff


	//   ....[5]....
        /*00f0*/ 	.word	0xffffffff


	//   ....[6]....
        /*00f4*/ 	.word	0xffffffff


	//   ....[7]....
        /*00f8*/ 	.word	0xffffffff


	//   ....[8]....
        /*00fc*/ 	.word	0xffffffff


	//   ....[9]....
        /*0100*/ 	.word	0xffffffff


	//   ....[10]....
        /*0104*/ 	.word	0xffffffff


	//   ....[11]....
        /*0108*/ 	.word	0xffffffff


	//   ....[12]....
        /*010c*/ 	.word	0xffffffff


	//   ....[13]....
        /*0110*/ 	.word	0xffffffff


	//   ....[14]....
        /*0114*/ 	.word	0xffffffff


	//   ....[15]....
        /*0118*/ 	.word	0xffffffff


	//   ....[16]....
        /*011c*/ 	.word	0xffffffff


	//   ....[17]....
        /*0120*/ 	.word	0xffffffff


	//   ....[18]....
        /*0124*/ 	.word	0xffffffff


	//   ....[19]....
        /*0128*/ 	.word	0xffffffff


	//   ....[20]....
        /*012c*/ 	.word	0xffffffff


	//   ....[21]....
        /*0130*/ 	.word	0xffffffff


	//   ....[22]....
        /*0134*/ 	.word	0xffffffff


	//   ....[23]....
        /*0138*/ 	.word	0xffffffff


	//   ....[24]....
        /*013c*/ 	.word	0xffffffff


	//   ....[25]....
        /*0140*/ 	.word	0xffffffff


	//   ....[26]....
        /*0144*/ 	.word	0xffffffff


	//   ....[27]....
        /*0148*/ 	.word	0xffffffff


	//   ....[28]....
        /*014c*/ 	.word	0xffffffff


	//   ....[29]....
        /*0150*/ 	.word	0xffffffff


	//   ....[30]....
        /*0154*/ 	.word	0xffffffff


	//   ....[31]....
        /*0158*/ 	.word	0xffffffff


	//   ....[32]....
        /*015c*/ 	.word	0xffffffff


	//   ....[33]....
        /*0160*/ 	.word	0xffffffff


	//   ....[34]....
        /*0164*/ 	.word	0xffffffff


	//   ....[35]....
        /*0168*/ 	.word	0xffffffff


	//   ....[36]....
        /*016c*/ 	.word	0xffffffff


	//   ....[37]....
        /*0170*/ 	.word	0xffffffff


	//   ....[38]....
        /*0174*/ 	.word	0xffffffff


	//   ....[39]....
        /*0178*/ 	.word	0xffffffff


	//   ....[40]....
        /*017c*/ 	.word	0xffffffff


	//   ....[41]....
        /*0180*/ 	.word	0xffffffff


	//   ....[42]....
        /*0184*/ 	.word	0xffffffff


	//   ....[43]....
        /*0188*/ 	.word	0xffffffff


	//   ....[44]....
        /*018c*/ 	.word	0xffffffff


	//   ....[45]....
        /*0190*/ 	.word	0xffffffff


	//   ....[46]....
        /*0194*/ 	.word	0xffffffff


	//   ....[47]....
        /*0198*/ 	.word	0xffffffff


	//   ....[48]....
        /*019c*/ 	.word	0xffffffff


	//   ....[49]....
        /*01a0*/ 	.word	0xffffffff


	//   ....[50]....
        /*01a4*/ 	.word	0xffffffff


	//   ....[51]....
        /*01a8*/ 	.word	0xffffffff


	//   ....[52]....
        /*01ac*/ 	.word	0xffffffff


	//   ....[53]....
        /*01b0*/ 	.word	0xffffffff


	//   ....[54]....
        /*01b4*/ 	.word	0xffffffff


	//   ....[55]....
        /*01b8*/ 	.word	0xffffffff


	//   ....[56]....
        /*01bc*/ 	.word	0xffffffff


	//   ....[57]....
        /*01c0*/ 	.word	0xffffffff


	//   ....[58]....
        /*01c4*/ 	.word	0xffffffff


	//   ....[59]....
        /*01c8*/ 	.word	0xffffffff


	//   ....[60]....
        /*01cc*/ 	.word	0xffffffff


	//   ....[61]....
        /*01d0*/ 	.word	0xffffffff


	//   ....[62]....
        /*01d4*/ 	.word	0xffffffff


	//   ....[63]....
        /*01d8*/ 	.word	0xffffffff


	//   ....[64]....
        /*01dc*/ 	.word	0xffffffff


	//   ....[65]....
        /*01e0*/ 	.word	0xffffffff


	//   ....[66]....
        /*01e4*/ 	.word	0xffffffff


	//   ....[67]....
        /*01e8*/ 	.word	0xffffffff


	//   ....[68]....
        /*01ec*/ 	.word	0xffffffff


	//   ....[69]....
        /*01f0*/ 	.word	0xffffffff


	//   ....[70]....
        /*01f4*/ 	.word	0xffffffff


	//   ....[71]....
        /*01f8*/ 	.word	0xffffffff


	//   ....[72]....
        /*01fc*/ 	.word	0xffffffff


	//   ....[73]....
        /*0200*/ 	.word	0xffffffff


	//   ....[74]....
        /*0204*/ 	.word	0xffffffff


	//   ....[75]....
        /*0208*/ 	.word	0xffffffff


	//   ....[76]....
        /*020c*/ 	.word	0xffffffff


	//   ....[77]....
        /*0210*/ 	.word	0xffffffff


	//   ....[78]....
        /*0214*/ 	.word	0xffffffff


	//   ....[79]....
        /*0218*/ 	.word	0xffffffff


	//   ....[80]....
        /*021c*/ 	.word	0xffffffff


	//   ....[81]....
        /*0220*/ 	.word	0xffffffff


	//   ....[82]....
        /*0224*/ 	.word	0xffffffff


	//   ....[83]....
        /*0228*/ 	.word	0xffffffff


	//   ....[84]....
        /*022c*/ 	.word	0xffffffff


	//   ....[85]....
        /*0230*/ 	.word	0xffffffff


	//   ....[86]....
        /*0234*/ 	.word	0xffffffff


	//   ....[87]....
        /*0238*/ 	.word	0xffffffff


	//   ....[88]....
        /*023c*/ 	.word	0xffffffff


	//   ....[89]....
        /*0240*/ 	.word	0xffffffff


	//   ....[90]....
        /*0244*/ 	.word	0xffffffff


	//   ....[91]....
        /*0248*/ 	.word	0xffffffff


	//   ....[92]....
        /*024c*/ 	.word	0xffffffff


	//   ....[93]....
        /*0250*/ 	.word	0xffffffff


	//   ....[94]....
        /*0254*/ 	.word	0xffffffff


	//   ....[95]....
        /*0258*/ 	.word	0xffffffff


	//   ....[96]....
        /*025c*/ 	.word	0xffffffff


	//   ....[97]....
        /*0260*/ 	.word	0x05000047


	//   ....[98]....
        /*0264*/ 	.word	0x05000047


	//   ....[99]....
        /*0268*/ 	.word	0x05000047


	//   ....[100]....
        /*026c*/ 	.word	0x05000047


	//   ....[101]....
        /*0270*/ 	.word	0x05000047


	//   ....[102]....
        /*0274*/ 	.word	0x05000047


	//   ....[103]....
        /*0278*/ 	.word	0x05000047


	//   ....[104]....
        /*027c*/ 	.word	0x05000047


	//   ....[105]....
        /*0280*/ 	.word	0x05000047


	//   ....[106]....
        /*0284*/ 	.word	0x05000047


	//   ....[107]....
        /*0288*/ 	.word	0x05000047


	//   ....[108]....
        /*028c*/ 	.word	0x05000047


	//   ....[109]....
        /*0290*/ 	.word	0x05000047


	//   ....[110]....
        /*0294*/ 	.word	0x05000047


	//   ....[111]....
        /*0298*/ 	.word	0x05000047


	//   ....[112]....
        /*029c*/ 	.word	0x05000047


	//   ....[113]....
        /*02a0*/ 	.word	0x05000047


	//   ....[114]....
        /*02a4*/ 	.word	0x05000047


	//   ....[115]....
        /*02a8*/ 	.word	0x05000047


	//   ....[116]....
        /*02ac*/ 	.word	0x05000047


	//   ....[117]....
        /*02b0*/ 	.word	0x05000047


	//   ....[118]....
        /*02b4*/ 	.word	0x05000047


	//   ....[119]....
        /*02b8*/ 	.word	0x05000047


	//   ....[120]....
        /*02bc*/ 	.word	0x05000047


	//   ....[121]....
        /*02c0*/ 	.word	0x05000047


	//   ....[122]....
        /*02c4*/ 	.word	0x05000047


	//   ....[123]....
        /*02c8*/ 	.word	0x05000047


	//   ....[124]....
        /*02cc*/ 	.word	0x05000047


	//   ....[125]....
        /*02d0*/ 	.word	0x05000047


	//   ....[126]....
        /*02d4*/ 	.word	0x05000047


	//   ....[127]....
        /*02d8*/ 	.word	0x05000047


	//   ....[128]....
        /*02dc*/ 	.word	0x05000047


	//   ....[129]....
        /*02e0*/ 	.word	0x05000047


	//   ....[130]....
        /*02e4*/ 	.word	0x05000047


	//   ....[131]....
        /*02e8*/ 	.word	0x05000047


	//   ....[132]....
        /*02ec*/ 	.word	0x05000047


	//   ....[133]....
        /*02f0*/ 	.word	0x05000047


	//   ....[134]....
        /*02f4*/ 	.word	0x05000047


	//   ....[135]....
        /*02f8*/ 	.word	0x05000047


	//   ....[136]....
        /*02fc*/ 	.word	0x05000047


	//   ....[137]....
        /*0300*/ 	.word	0x05000047


	//   ....[138]....
        /*0304*/ 	.word	0x05000047


	//   ....[139]....
        /*0308*/ 	.word	0x05000047


	//   ....[140]....
        /*030c*/ 	.word	0x05000047


	//   ....[141]....
        /*0310*/ 	.word	0x05000047


	//   ....[142]....
        /*0314*/ 	.word	0x05000047


	//   ....[143]....
        /*0318*/ 	.word	0x05000047


	//   ....[144]....
        /*031c*/ 	.word	0x05000047


	//   ....[145]....
        /*0320*/ 	.word	0x05000047


	//   ....[146]....
        /*0324*/ 	.word	0x05000047


	//   ....[147]....
        /*0328*/ 	.word	0x05000047


	//   ....[148]....
        /*032c*/ 	.word	0x05000047


	//   ....[149]....
        /*0330*/ 	.word	0x05000047


	//   ....[150]....
        /*0334*/ 	.word	0x05000047


	//   ....[151]....
        /*0338*/ 	.word	0x05000047


	//   ....[152]....
        /*033c*/ 	.word	0x05000047


	//   ....[153]....
        /*0340*/ 	.word	0x05000047


	//   ....[154]....
        /*0344*/ 	.word	0x05000047


	//   ....[155]....
        /*0348*/ 	.word	0x05000047


	//   ....[156]....
        /*034c*/ 	.word	0x05000047


	//   ....[157]....
        /*0350*/ 	.word	0x05000047


	//   ....[158]....
        /*0354*/ 	.word	0x05000047


	//   ....[159]....
        /*0358*/ 	.word	0x05000047


	//   ....[160]....
        /*035c*/ 	.word	0x05000047


	//----- nvinfo : EIATTR_COOP_GROUP_INSTR_OFFSETS
	.align		4
.L_1785:
        /*0360*/ 	.byte	0x04, 0x28
        /*0362*/ 	.short	(.L_1787 - .L_1786)


	//   ....[0]....
.L_1786:
        /*0364*/ 	.word	0x000013e0


	//   ....[1]....
        /*0368*/ 	.word	0x00001960


	//   ....[2]....
        /*036c*/ 	.word	0x00001ed0


	//   ....[3]....
        /*0370*/ 	.word	0x00005e30


	//   ....[4]....
        /*0374*/ 	.word	0x000073c0


	//   ....[5]....
        /*0378*/ 	.word	0x000073d0


	//   ....[6]....
        /*037c*/ 	.word	0x000073e0


	//   ....[7]....
        /*0380*/ 	.word	0x000073f0


	//   ....[8]....
        /*0384*/ 	.word	0x00007480


	//   ....[9]....
        /*0388*/ 	.word	0x000074b0


	//   ....[10]....
        /*038c*/ 	.word	0x000074c0


	//   ....[11]....
        /*0390*/ 	.word	0x000074d0


	//   ....[12]....
        /*0394*/ 	.word	0x00007560


	//   ....[13]....
        /*0398*/ 	.word	0x00007590


	//   ....[14]....
        /*039c*/ 	.word	0x000075a0


	//   ....[15]....
        /*03a0*/ 	.word	0x000075b0


	//   ....[16]....
        /*03a4*/ 	.word	0x00007660


	//   ....[17]....
        /*03a8*/ 	.word	0x00007670


	//   ....[18]....
        /*03ac*/ 	.word	0x00007680


	//   ....[19]....
        /*03b0*/ 	.word	0x00007690


	//   ....[20]....
        /*03b4*/ 	.word	0x00007740


	//   ....[21]....
        /*03b8*/ 	.word	0x00007750


	//   ....[22]....
        /*03bc*/ 	.word	0x00007760


	//   ....[23]....
        /*03c0*/ 	.word	0x00007770


	//   ....[24]....
        /*03c4*/ 	.word	0x000078d0


	//   ....[25]....
        /*03c8*/ 	.word	0x000078e0


	//   ....[26]....
        /*03cc*/ 	.word	0x000078f0


	//   ....[27]....
        /*03d0*/ 	.word	0x00007900


	//   ....[28]....
        /*03d4*/ 	.word	0x00007910


	//   ....[29]....
        /*03d8*/ 	.word	0x00007920


	//   ....[30]....
        /*03dc*/ 	.word	0x00007930


	//   ....[31]....
        /*03e0*/ 	.word	0x00007940


	//   ....[32]....
        /*03e4*/ 	.word	0x00008e30


	//   ....[33]....
        /*03e8*/ 	.word	0x00008e50


	//   ....[34]....
        /*03ec*/ 	.word	0x00008e60


	//   ....[35]....
        /*03f0*/ 	.word	0x00008e70


	//   ....[36]....
        /*03f4*/ 	.word	0x00008f90


	//   ....[37]....
        /*03f8*/ 	.word	0x00008fa0


	//   ....[38]....
        /*03fc*/ 	.word	0x00008fb0


	//   ....[39]....
        /*0400*/ 	.word	0x00008fc0


	//   ....[40]....
        /*0404*/ 	.word	0x000090e0


	//   ....[41]....
        /*0408*/ 	.word	0x000090f0


	//   ....[42]....
        /*040c*/ 	.word	0x00009100


	//   ....[43]....
        /*0410*/ 	.word	0x00009110


	//   ....[44]....
        /*0414*/ 	.word	0x00009230


	//   ....[45]....
        /*0418*/ 	.word	0x00009240


	//   ....[46]....
        /*041c*/ 	.word	0x00009250


	//   ....[47]....
        /*0420*/ 	.word	0x00009260


	//   ....[48]....
        /*0424*/ 	.word	0x00009380


	//   ....[49]....
        /*0428*/ 	.word	0x00009390


	//   ....[50]....
        /*042c*/ 	.word	0x000093a0


	//   ....[51]....
        /*0430*/ 	.word	0x000093b0


	//   ....[52]....
        /*0434*/ 	.word	0x000094d0


	//   ....[53]....
        /*0438*/ 	.word	0x000094e0


	//   ....[54]....
        /*043c*/ 	.word	0x000094f0


	//   ....[55]....
        /*0440*/ 	.word	0x00009500


	//   ....[56]....
        /*0444*/ 	.word	0x00009510


	//   ....[57]....
        /*0448*/ 	.word	0x00009520


	//   ....[58]....
        /*044c*/ 	.word	0x00009560


	//   ....[59]....
        /*0450*/ 	.word	0x000095a0


	//   ....[60]....
        /*0454*/ 	.word	0x000095d0


	//   ....[61]....
        /*0458*/ 	.word	0x00009600


	//   ....[62]....
        /*045c*/ 	.word	0x00009610


	//   ....[63]....
        /*0460*/ 	.word	0x00009620


	//   ....[64]....
        /*0464*/ 	.word	0x0000cc80


	//   ....[65]....
        /*0468*/ 	.word	0x0000ccc0


	//   ....[66]....
        /*046c*/ 	.word	0x0000cd00


	//   ....[67]....
        /*0470*/ 	.word	0x0000cd40


	//   ....[68]....
        /*0474*/ 	.word	0x0000ce50


	//   ....[69]....
        /*0478*/ 	.word	0x0000ced0


	//   ....[70]....
        /*047c*/ 	.word	0x0000cf10


	//   ....[71]....
        /*0480*/ 	.word	0x0000cf50


	//   ....[72]....
        /*0484*/ 	.word	0x0000d020


	//   ....[73]....
        /*0488*/ 	.word	0x0000d0a0


	//   ....[74]....
        /*048c*/ 	.word	0x0000d0e0


	//   ....[75]....
        /*0490*/ 	.word	0x0000d120


	//   ....[76]....
        /*0494*/ 	.word	0x0000d210


	//   ....[77]....
        /*0498*/ 	.word	0x0000d240


	//   ....[78]....
        /*049c*/ 	.word	0x0000d260


	//   ....[79]....
        /*04a0*/ 	.word	0x0000d280


	//   ....[80]....
        /*04a4*/ 	.word	0x0000d2a0


	//   ....[81]....
        /*04a8*/ 	.word	0x0000d2d0


	//   ....[82]....
        /*04ac*/ 	.word	0x0000d2f0


	//   ....[83]....
        /*04b0*/ 	.word	0x0000d300


	//   ....[84]....
        /*04b4*/ 	.word	0x0000dc00


	//   ....[85]....
        /*04b8*/ 	.word	0x0000e2b0


	//   ....[86]....
        /*04bc*/ 	.word	0x0000ea60


	//   ....[87]....
        /*04c0*/ 	.word	0x0000f0a0


	//   ....[88]....
        /*04c4*/ 	.word	0x0000f0d0


	//   ....[89]....
        /*04c8*/ 	.word	0x0000f100


	//   ....[90]....
        /*04cc*/ 	.word	0x0000f160


	//   ....[91]....
        /*04d0*/ 	.word	0x0000f1a0


	//   ....[92]....
        /*04d4*/ 	.word	0x0000f380


	//   ....[93]....
        /*04d8*/ 	.word	0x0000f3a0


	//   ....[94]....
        /*04dc*/ 	.word	0x0000f3d0


	//   ....[95]....
        /*04e0*/ 	.word	0x0000f410


	//   ....[96]....
        /*04e4*/ 	.word	0x0000f430


	//   ....[97]....
        /*04e8*/ 	.word	0x0000f890


	//   ....[98]....
        /*04ec*/ 	.word	0x0000f8e0


	//   ....[99]....
        /*04f0*/ 	.word	0x0000f930


	//   ....[100]....
        /*04f4*/ 	.word	0x0000f980


	//   ....[101]....
        /*04f8*/ 	.word	0x0000fa70


	//   ....[102]....
        /*04fc*/ 	.word	0x0000fac0


	//   ....[103]....
        /*0500*/ 	.word	0x0000fb10


	//   ....[104]....
        /*0504*/ 	.word	0x0000fb60


	//   ....[105]....
        /*0508*/ 	.word	0x0000fc50


	//   ....[106]....
        /*050c*/ 	.word	0x0000fca0


	//   ....[107]....
        /*0510*/ 	.word	0x0000fcf0


	//   ....[108]....
        /*0514*/ 	.word	0x0000fd40


	//   ....[109]....
        /*0518*/ 	.word	0x0000fe30


	//   ....[110]....
        /*051c*/ 	.word	0x0000fe80


	//   ....[111]....
        /*0520*/ 	.word	0x0000fed0


	//   ....[112]....
        /*0524*/ 	.word	0x0000ff20


	//   ....[113]....
        /*0528*/ 	.word	0x00010010


	//   ....[114]....
        /*052c*/ 	.word	0x00010060


	//   ....[115]....
        /*0530*/ 	.word	0x000100b0


	//   ....[116]....
        /*0534*/ 	.word	0x00010100


	//   ....[117]....
        /*0538*/ 	.word	0x00010190


	//   ....[118]....
        /*053c*/ 	.word	0x00010230


	//   ....[119]....
        /*0540*/ 	.word	0x000102d0


	//   ....[120]....
        /*0544*/ 	.word	0x00010370


	//   ....[121]....
        /*0548*/ 	.word	0x00010410


	//   ....[122]....
        /*054c*/ 	.word	0x000104c0


	//   ....[123]....
        /*0550*/ 	.word	0x00010520


	//   ....[124]....
        /*0554*/ 	.word	0x00010570


	//   ....[125]....
        /*0558*/ 	.word	0x000105a0


	//   ....[126]....
        /*055c*/ 	.word	0x00010600


	//   ....[127]....
        /*0560*/ 	.word	0x00010650


	//   ....[128]....
        /*0564*/ 	.word	0x000106a0


	//   ....[129]....
        /*0568*/ 	.word	0x00010740


	//   ....[130]....
        /*056c*/ 	.word	0x00010790


	//   ....[131]....
        /*0570*/ 	.word	0x000107e0


	//   ....[132]....
        /*0574*/ 	.word	0x00010830


	//   ....[133]....
        /*0578*/ 	.word	0x000108d0


	//   ....[134]....
        /*057c*/ 	.word	0x00010960


	//   ....[135]....
        /*0580*/ 	.word	0x000109b0


	//   ....[136]....
        /*0584*/ 	.word	0x00010a00


	//   ....[137]....
        /*0588*/ 	.word	0x00010aa0


	//   ....[138]....
        /*058c*/ 	.word	0x00010b30


	//   ....[139]....
        /*0590*/ 	.word	0x00010b80


	//   ....[140]....
        /*0594*/ 	.word	0x00010bd0


	//   ....[141]....
        /*0598*/ 	.word	0x00010c70


	//   ....[142]....
        /*059c*/ 	.word	0x00010d00


	//   ....[143]....
        /*05a0*/ 	.word	0x00010d50


	//   ....[144]....
        /*05a4*/ 	.word	0x00010da0


	//   ....[145]....
        /*05a8*/ 	.word	0x00010e40


	//   ....[146]....
        /*05ac*/ 	.word	0x00010ed0


	//   ....[147]....
        /*05b0*/ 	.word	0x00010f20


	//   ....[148]....
        /*05b4*/ 	.word	0x00010f70


	//   ....[149]....
        /*05b8*/ 	.word	0x00011010


	//   ....[150]....
        /*05bc*/ 	.word	0x000110c0


	//   ....[151]....
        /*05c0*/ 	.word	0x00011120


	//   ....[152]....
        /*05c4*/ 	.word	0x00011220


	//   ....[153]....
        /*05c8*/ 	.word	0x00011270


	//   ....[154]....
        /*05cc*/ 	.word	0x000112c0


	//   ....[155]....
        /*05d0*/ 	.word	0x00011310


	//   ....[156]....
        /*05d4*/ 	.word	0x00011360


	//   ....[157]....
        /*05d8*/ 	.word	0x000113a0


	//   ....[158]....
        /*05dc*/ 	.word	0x000113f0


	//   ....[159]....
        /*05e0*/ 	.word	0x00011440


	//   ....[160]....
        /*05e4*/ 	.word	0x00011490


	//----- nvinfo : EIATTR_VRC_CTA_INIT_COUNT
	.align		4
.L_1787:
        /*05e8*/ 	.byte	0x02, 0x4a
	.zero		1
	.zero		1


	//----- nvinfo : EIATTR_EXIT_INSTR_OFFSETS
	.align		4
        /*05ec*/ 	.byte	0x04, 0x1c
        /*05ee*/ 	.short	(.L_1789 - .L_1788)


	//   ....[0]....
.L_1788:
        /*05f0*/ 	.word	0x0000f540


	//   ....[1]....
        /*05f4*/ 	.word	0x0000f830


	//----- nvinfo : EIATTR_MAX_THREADS
	.align		4
.L_1789:
        /*05f8*/ 	.byte	0x04, 0x05
        /*05fa*/ 	.short	(.L_1791 - .L_1790)
.L_1790:
        /*05fc*/ 	.word	0x00000040
        /*0600*/ 	.word	0x00000001
        /*0604*/ 	.word	0x00000001


	//----- nvinfo : EIATTR_CRS_STACK_SIZE
	.align		4
.L_1791:
        /*0608*/ 	.byte	0x04, 0x1e
        /*060a*/ 	.short	(.L_1793 - .L_1792)
.L_1792:
        /*060c*/ 	.word	0x00000000


	//----- nvinfo : EIATTR_CBANK_PARAM_SIZE
	.align		4
.L_1793:
        /*0610*/ 	.byte	0x03, 0x19
        /*0612*/ 	.short	0x01f0


	//----- nvinfo : EIATTR_PARAM_CBANK
	.align		4
        /*0614*/ 	.byte	0x04, 0x0a
        /*0616*/ 	.short	(.L_1795 - .L_1794)
	.align		4
.L_1794:
        /*0618*/ 	.word	index@(.nv.constant0._Z25selective_scan_bwd_kernelI32Selective_Scan_bwd_kernel_traitsILi64ELi16ELb0ELb0ELb1ELb1ELb0EfN3c107complexIfEEEEv12SSMParamsBwd)
        /*061c*/ 	.short	0x0380
        /*061e*/ 	.short	0x01f0


	//----- nvinfo : EIATTR_SW_WAR
	.align		4
.L_1795:
        /*0620*/ 	.byte	0x04, 0x36
        /*0622*/ 	.short	(.L_1797 - .L_1796)
.L_1796:
        /*0624*/ 	.word	0x00000008
.L_1797:


//--------------------- .nv.info._Z25selective_scan_bwd_kernelI32Selective_Scan_bwd_kernel_traitsILi64ELi16ELb0ELb0ELb1ELb1ELb1EfN3c107complexIfEEEEv12SSMParamsBwd --------------------------
	.section	.nv.info._Z25selective_scan_bwd_kernelI32Selective_Scan_bwd_kernel_traitsILi64ELi16ELb0ELb0ELb1ELb1ELb1EfN3c107complexIfEEEEv12SSMParamsBwd,"",@"SHT_CUDA_INFO"
	.sectionflags	@""
	.align	4


	//----- nvinfo : EIATTR_CUDA_API_VERSION
	.align		4
        /*0000*/ 	.byte	0x04, 0x37
        /*0002*/ 	.short	(.L_1799 - .L_1798)
.L_1798:
        /*0004*/ 	.word	0x00000082


	//----- nvinfo : EIATTR_KPARAM_INFO
	.align		4
.L_1799:
        /*0008*/ 	.byte	0x04, 0x17
        /*000a*/ 	.short	(.L_1801 - .L_1800)
.L_1800:
        /*000c*/ 	.word	0x00000000
        /*0010*/ 	.short	0x0000
        /*0012*/ 	.short	0x0000
        /*0014*/ 	.byte	0x00, 0xf0, 0xc1, 0x07


	//----- nvinfo : EIATTR_SPARSE_MMA_MASK
	.align		4
.L_1801:
        /*0018*/ 	.byte	0x03, 0x50
        /*001a*/ 	.short	0x0000


	//----- nvinfo : EIATTR_MAXREG_COUNT
	.align		4
        /*001c*/ 	.byte	0x03, 0x1b
        /*001e*/ 	.short	0x00ff


	//----- nvinfo : EIATTR_NUM_BARRIERS
	.align		4
        /*0020*/ 	.byte	0x02, 0x4c
        /*0022*/ 	.byte	0x01
	.zero		1


	//----- nvinfo : EIATTR_ANNOTATIONS
	.align		4
        /*0024*/ 	.byte	0x04, 0x55
        /*0026*/ 	.short	(.L_1803 - .L_1802)


	//   ....[0]....
.L_1802:
        /* <DEDUP_REMOVED lines=8> */


	//----- nvinfo : EIATTR_MERCURY_ISA_VERSION
	.align		4
.L_1803:
        /*0098*/ 	.byte	0x03, 0x5f
        /*009a*/ 	.short	0x0101


	//----- nvinfo : EIATTR_INT_WARP_WIDE_INSTR_OFFSETS
	.align		4
        /*009c*/ 	.byte	0x04, 0x31
        /*009e*/ 	.short	(.L_1805 - .L_1804)


	//   ....[0]....
.L_1804:
        /*00a0*/ 	.word	0x0000adb0


	//   ....[1]....
        /*00a4*/ 	.word	0x0000bc30


	//----- nvinfo : EIATTR_COOP_GROUP_MASK_REGIDS
	.align		4
.L_1805:
        /*00a8*/ 	.byte	0x04, 0x29
        /*00aa*/ 	.short	(.L_1807 - .L_1806)


	//   ....[0]....
.L_1806:
        /*00ac*/ 	.word	0xffffffff


	//   ....[1]....
        /*00b0*/ 	.word	0xffffffff


	//   ....[2]....
        /*00b4*/ 	.word	0xffffffff


	//   ....[3]....
        /*00b8*/ 	.word	0xffffffff


	//   ....[4]....
        /*00bc*/ 	.word	0xffffffff


	//   ....[5]....
        /*00c0*/ 	.word	0xffffffff


	//   ....[6]....
        /*00c4*/ 	.word	0xffffffff


	//   ....[7]....
        /*00c8*/ 	.word	0xffffffff


	//   ....[8]....
        /*00cc*/ 	.word	0xffffffff


	//   ....[9]....
        /*00d0*/ 	.word	0xffffffff


	//   ....[10]....
        /*00d4*/ 	.word	0xffffffff


	//   ....[11]....
        /*00d8*/ 	.word	0xffffffff


	//   ....[12]....
        /*00dc*/ 	.word	0xffffffff


	//   ....[13]....
        /*00e0*/ 	.word	0xffffffff


	//   ....[14]....
        /*00e4*/ 	.word	0xffffffff


	//   ....[15]....
        /*00e8*/ 	.word	0xffffffff


	//   ....[16]....
        /*00ec*/ 	.word	0xffffffff


	//   ....[17]....
        /*00f0*/ 	.word	0xffffffff


	//   ....[18]....
        /*00f4*/ 	.word	0xffffffff


	//   ....[19]....
        /*00f8*/ 	.word	0xffffffff


	//   ....[20]....
        /*00fc*/ 	.word	0xffffffff


	//   ....[21]....
        /*0100*/ 	.word	0xffffffff


	//   ....[22]....
        /*0104*/ 	.word	0xffffffff


	//   ....[23]....
        /*0108*/ 	.word	0xffffffff


	//   ....[24]....
        /*010c*/ 	.word	0xffffffff


	//   ....[25]....
        /*0110*/ 	.word	0xffffffff


	//   ....[26]....
        /*0114*/ 	.word	0xffffffff


	//   ....[27]....
        /*0118*/ 	.word	0xffffffff


	//   ....[28]....
        /*011c*/ 	.word	0xffffffff


	//   ....[29]....
        /*0120*/ 	.word	0xffffffff


	//   ....[30]....
        /*0124*/ 	.word	0xffffffff


	//   ....[31]....
        /*0128*/ 	.word	0xffffffff


	//   ....[32]....
        /*012c*/ 	.word	0xffffffff


	//   ....[33]....
        /*0130*/ 	.word	0xffffffff


	//   ....[34]....
        /*0134*/ 	.word	0xffffffff


	//   ....[35]....
        /*0138*/ 	.word	0xffffffff


	//   ....[36]....
        /*013c*/ 	.word	0xffffffff


	//   ....[37]....
        /*0140*/ 	.word	0xffffffff


	//   ....[38]....
        /*0144*/ 	.word	0xffffffff


	//   ....[39]....
        /*0148*/ 	.word	0xffffffff


	//   ....[40]....
        /*014c*/ 	.word	0xffffffff


	//   ....[41]....
        /*0150*/ 	.word	0xffffffff


	//   ....[42]....
        /*0154*/ 	.word	0xffffffff


	//   ....[43]....
        /*0158*/ 	.word	0xffffffff


	//   ....[44]....
        /*015c*/ 	.word	0xffffffff


	//   ....[45]....
        /*0160*/ 	.word	0xffffffff


	//   ....[46]....
        /*0164*/ 	.word	0xffffffff


	//   ....[47]....
        /*0168*/ 	.word	0xffffffff


	//   ....[48]....
        /*016c*/ 	.word	0xffffffff


	//   ....[49]....
        /*0170*/ 	.word	0xffffffff


	//   ....[50]....
        /*0174*/ 	.word	0xffffffff


	//   ....[51]....
        /*0178*/ 	.word	0xffffffff


	//   ....[52]....
        /*017c*/ 	.word	0xffffffff


	//   ....[53]....
        /*0180*/ 	.word	0xffffffff


	//   ....[54]....
        /*0184*/ 	.word	0xffffffff


	//   ....[55]....
        /*0188*/ 	.word	0xffffffff


	//   ....[56]....
        /*018c*/ 	.word	0xffffffff


	//   ....[57]....
        /*0190*/ 	.word	0xffffffff


	//   ....[58]....
        /*0194*/ 	.word	0xffffffff


	//   ....[59]....
        /*0198*/ 	.word	0xffffffff


	//   ....[60]....
        /*019c*/ 	.word	0xffffffff


	//   ....[61]....
        /*01a0*/ 	.word	0xffffffff


	//   ....[62]....
        /*01a4*/ 	.word	0xffffffff


	//   ....[63]....
        /*01a8*/ 	.word	0xffffffff


	//   ....[64]....
        /*01ac*/ 	.word	0xffffffff


	//   ....[65]....
        /*01b0*/ 	.word	0xffffffff


	//   ....[66]....
        /*01b4*/ 	.word	0xffffffff


	//   ....[67]....
        /*01b8*/ 	.word	0xffffffff


	//   ....[68]....
        /*01bc*/ 	.word	0xffffffff


	//   ....[69]....
        /*01c0*/ 	.word	0xffffffff


	//   ....[70]....
        /*01c4*/ 	.word	0xffffffff


	//   ....[71]....
        /*01c8*/ 	.word	0xffffffff


	//   ....[72]....
        /*01cc*/ 	.word	0xffffffff


	//   ....[73]....
        /*01d0*/ 	.word	0xffffffff


	//   ....[74]....
        /*01d4*/ 	.word	0xffffffff


	//   ....[75]....
        /*01d8*/ 	.word	0xffffffff


	//   ....[76]....
        /*01dc*/ 	.word	0xffffffff


	//   ....[77]....
        /*01e0*/ 	.word	0xffffffff


	//   ....[78]....
        /*01e4*/ 	.word	0xffffffff


	//   ....[79]....
        /*01e8*/ 	.word	0xffffffff


	//   ....[80]....
        /*01ec*/ 	.word	0xffffffff


	//   ....[81]....
        /*01f0*/ 	.word	0xffffffff


	//   ....[82]....
        /*01f4*/ 	.word	0xffffffff


	//   ....[83]....
        /*01f8*/ 	.word	0xffffffff


	//   ....[84]....
        /*01fc*/ 	.word	0xffffffff


	//   ....[85]....
        /*0200*/ 	.word	0xffffffff


	//   ....[86]....
        /*0204*/ 	.word	0xffffffff


	//   ....[87]....
        /*0208*/ 	.word	0xffffffff


	//   ....[88]....
        /*020c*/ 	.word	0xffffffff


	//   ....[89]....
        /*0210*/ 	.word	0xffffffff


	//   ....[90]....
        /*0214*/ 	.word	0xffffffff


	//   ....[91]....
        /*0218*/ 	.word	0xffffffff


	//   ....[92]....
        /*021c*/ 	.word	0xffffffff


	//   ....[93]....
        /*0220*/ 	.word	0xffffffff


	//   ....[94]....
        /*0224*/ 	.word	0xffffffff


	//   ....[95]....
        /*0228*/ 	.word	0xffffffff


	//   ....[96]....
        /*022c*/ 	.word	0xffffffff


	//   ....[97]....
        /*0230*/ 	.word	0xffffffff


	//   ....[98]....
        /*0234*/ 	.word	0xffffffff


	//   ....[99]....
        /*0238*/ 	.word	0xffffffff


	//   ....[100]....
        /*023c*/ 	.word	0xffffffff


	//   ....[101]....
        /*0240*/ 	.word	0x05000047


	//   ....[102]....
        /*0244*/ 	.word	0x05000047


	//   ....[103]....
        /*0248*/ 	.word	0x05000047


	//   ....[104]....
        /*024c*/ 	.word	0x05000047


	//   ....[105]....
        /*0250*/ 	.word	0x05000047


	//   ....[106]....
        /*0254*/ 	.word	0x05000047


	//   ....[107]....
        /*0258*/ 	.word	0x05000047


	//   ....[108]....
        /*025c*/ 	.word	0x05000047


	//   ....[109]....
        /*0260*/ 	.word	0x05000047


	//   ....[110]....
        /*0264*/ 	.word	0x05000047


	//   ....[111]....
        /*0268*/ 	.word	0x05000047


	//   ....[112]....
        /*026c*/ 	.word	0x05000047


	//   ....[113]....
        /*0270*/ 	.word	0x05000047


	//   ....[114]....
        /*0274*/ 	.word	0x05000047


	//   ....[115]....
        /*0278*/ 	.word	0x05000047


	//   ....[116]....
        /*027c*/ 	.word	0x05000047


	//   ....[117]....
        /*0280*/ 	.word	0x05000047


	//   ....[118]....
        /*0284*/ 	.word	0x05000047


	//   ....[119]....
        /*0288*/ 	.word	0x05000047


	//   ....[120]....
        /*028c*/ 	.word	0x05000047


	//   ....[121]....
        /*0290*/ 	.word	0x05000047


	//   ....[122]....
        /*0294*/ 	.word	0x05000047


	//   ....[123]....
        /*0298*/ 	.word	0x05000047


	//   ....[124]....
        /*029c*/ 	.word	0x05000047


	//   ....[125]....
        /*02a0*/ 	.word	0x05000047


	//   ....[126]....
        /*02a4*/ 	.word	0x05000047


	//   ....[127]....
        /*02a8*/ 	.word	0x05000047


	//   ....[128]....
        /*02ac*/ 	.word	0x05000047


	//   ....[129]....
        /*02b0*/ 	.word	0x05000047


	//   ....[130]....
        /*02b4*/ 	.word	0x05000047


	//   ....[131]....
        /*02b8*/ 	.word	0x05000047


	//   ....[132]....
        /*02bc*/ 	.word	0x05000047


	//   ....[133]....
        /*02c0*/ 	.word	0x05000047


	//   ....[134]....
        /*02c4*/ 	.word	0x05000047


	//   ....[135]....
        /*02c8*/ 	.word	0x05000047


	//   ....[136]....
        /*02cc*/ 	.word	0x05000047


	//   ....[137]....
        /*02d0*/ 	.word	0x05000047


	//   ....[138]....
        /*02d4*/ 	.word	0x05000047


	//   ....[139]....
        /*02d8*/ 	.word	0x05000047


	//   ....[140]....
        /*02dc*/ 	.word	0x05000047


	//   ....[141]....
        /*02e0*/ 	.word	0x05000047


	//   ....[142]....
        /*02e4*/ 	.word	0x05000047


	//   ....[143]....
        /*02e8*/ 	.word	0x05000047


	//   ....[144]....
        /*02ec*/ 	.word	0x05000047


	//   ....[145]....
        /*02f0*/ 	.word	0x05000047


	//   ....[146]....
        /*02f4*/ 	.word	0x05000047


	//   ....[147]....
        /*02f8*/ 	.word	0x05000047


	//   ....[148]....
        /*02fc*/ 	.word	0x05000047


	//   ....[149]....
        /*0300*/ 	.word	0x05000047


	//   ....[150]....
        /*0304*/ 	.word	0x05000047


	//   ....[151]....
        /*0308*/ 	.word	0x05000047


	//   ....[152]....
        /*030c*/ 	.word	0x05000047


	//   ....[153]....
        /*0310*/ 	.word	0x05000047


	//   ....[154]....
        /*0314*/ 	.word	0x05000047


	//   ....[155]....
        /*0318*/ 	.word	0x05000047


	//   ....[156]....
        /*031c*/ 	.word	0x05000047


	//   ....[157]....
        /*0320*/ 	.word	0x05000047


	//   ....[158]....
        /*0324*/ 	.word	0x05000047


	//   ....[159]....
        /*0328*/ 	.word	0x05000047


	//   ....[160]....
        /*032c*/ 	.word	0x05000047


	//   ....[161]....
        /*0330*/ 	.word	0x05000047


	//   ....[162]....
        /*0334*/ 	.word	0x05000047


	//   ....[163]....
        /*0338*/ 	.word	0x05000047


	//   ....[164]....
        /*033c*/ 	.word	0x05000047


	//----- nvinfo : EIATTR_COOP_GROUP_INSTR_OFFSETS
	.align		4
.L_1807:
        /*0340*/ 	.byte	0x04, 0x28
        /*0342*/ 	.short	(.L_1809 - .L_1808)


	//   ....[0]....
.L_1808:
        /*0344*/ 	.word	0x000013e0


	//   ....[1]....
        /*0348*/ 	.word	0x00001940


	//   ....[2]....
        /*034c*/ 	.word	0x00001ed0


	//   ....[3]....
        /*0350*/ 	.word	0x000049b0


	//   ....[4]....
        /*0354*/ 	.word	0x00005040


	//   ....[5]....
        /*0358*/ 	.word	0x00005970


	//   ....[6]....
        /*035c*/ 	.word	0x00006230


	//   ....[7]....
        /*0360*/ 	.word	0x000081e0


	//   ....[8]....
        /*0364*/ 	.word	0x00009710


	//   ....[9]....
        /*0368*/ 	.word	0x00009720


	//   ....[10]....
        /*036c*/ 	.word	0x00009730


	//   ....[11]....
        /*0370*/ 	.word	0x00009740


	//   ....[12]....
        /*0374*/ 	.word	0x000097d0


	//   ....[13]....
        /*0378*/ 	.word	0x00009800


	//   ....[14]....
        /*037c*/ 	.word	0x00009810


	//   ....[15]....
        /*0380*/ 	.word	0x00009820


	//   ....[16]....
        /*0384*/ 	.word	0x000098b0


	//   ....[17]....
        /*0388*/ 	.word	0x000098e0


	//   ....[18]....
        /*038c*/ 	.word	0x000098f0


	//   ....[19]....
        /*0390*/ 	.word	0x00009900


	//   ....[20]....
        /*0394*/ 	.word	0x000099b0


	//   ....[21]....
        /*0398*/ 	.word	0x000099c0


	//   ....[22]....
        /*039c*/ 	.word	0x000099d0


	//   ....[23]....
        /*03a0*/ 	.word	0x000099e0


	//   ....[24]....
        /*03a4*/ 	.word	0x00009a90


	//   ....[25]....
        /*03a8*/ 	.word	0x00009aa0


	//   ....[26]....
        /*03ac*/ 	.word	0x00009ab0


	//   ....[27]....
        /*03b0*/ 	.word	0x00009ac0


	//   ....[28]....
        /*03b4*/ 	.word	0x00009c20


	//   ....[29]....
        /*03b8*/ 	.word	0x00009c30


	//   ....[30]....
        /*03bc*/ 	.word	0x00009c40


	//   ....[31]....
        /*03c0*/ 	.word	0x00009c50


	//   ....[32]....
        /*03c4*/ 	.word	0x00009c60


	//   ....[33]....
        /*03c8*/ 	.word	0x00009c70


	//   ....[34]....
        /*03cc*/ 	.word	0x00009c80


	//   ....[35]....
        /*03d0*/ 	.word	0x00009c90


	//   ....[36]....
        /*03d4*/ 	.word	0x0000b180


	//   ....[37]....
        /*03d8*/ 	.word	0x0000b1a0


	//   ....[38]....
        /*03dc*/ 	.word	0x0000b1b0


	//   ....[39]....
        /*03e0*/ 	.word	0x0000b1c0


	//   ....[40]....
        /*03e4*/ 	.word	0x0000b2e0


	//   ....[41]....
        /*03e8*/ 	.word	0x0000b2f0


	//   ....[42]....
        /*03ec*/ 	.word	0x0000b300


	//   ....[43]....
        /*03f0*/ 	.word	0x0000b310


	//   ....[44]....
        /*03f4*/ 	.word	0x0000b430


	//   ....[45]....
        /*03f8*/ 	.word	0x0000b440


	//   ....[46]....
        /*03fc*/ 	.word	0x0000b450


	//   ....[47]....
        /*0400*/ 	.word	0x0000b460


	//   ....[48]....
        /*0404*/ 	.word	0x0000b580


	//   ....[49]....
        /*0408*/ 	.word	0x0000b590


	//   ....[50]....
        /*040c*/ 	.word	0x0000b5a0


	//   ....[51]....
        /*0410*/ 	.word	0x0000b5b0


	//   ....[52]....
        /*0414*/ 	.word	0x0000b6d0


	//   ....[53]....
        /*0418*/ 	.word	0x0000b6e0


	//   ....[54]....
        /*041c*/ 	.word	0x0000b6f0


	//   ....[55]....
        /*0420*/ 	.word	0x0000b700


	//   ....[56]....
        /*0424*/ 	.word	0x0000b810


	//   ....[57]....
        /*0428*/ 	.word	0x0000b820


	//   ....[58]....
        /*042c*/ 	.word	0x0000b830


	//   ....[59]....
        /*0430*/ 	.word	0x0000b840


	//   ....[60]....
        /*0434*/ 	.word	0x0000b850


	//   ....[61]....
        /*0438*/ 	.word	0x0000b860


	//   ....[62]....
        /*043c*/ 	.word	0x0000b8c0


	//   ....[63]....
        /*0440*/ 	.word	0x0000b900


	//   ....[64]....
        /*0444*/ 	.word	0x0000b920


	//   ....[65]....
        /*0448*/ 	.word	0x0000b930


	//   ....[66]....
        /*044c*/ 	.word	0x0000b940


	//   ....[67]....
        /*0450*/ 	.word	0x0000b950


	//   ....[68]....
        /*0454*/ 	.word	0x0000efc0


	//   ....[69]....
        /*0458*/ 	.word	0x0000f000


	//   ....[70]....
        /*045c*/ 	.word	0x0000f040


	//   ....[71]....
        /*0460*/ 	.word	0x0000f080


	//   ....[72]....
        /*0464*/ 	.word	0x0000f190


	//   ....[73]....
        /*0468*/ 	.word	0x0000f210


	//   ....[74]....
        /*046c*/ 	.word	0x0000f250


	//   ....[75]....
        /*0470*/ 	.word	0x0000f290


	//   ....[76]....
        /*0474*/ 	.word	0x0000f360


	//   ....[77]....
        /*0478*/ 	.word	0x0000f3e0


	//   ....[78]....
        /*047c*/ 	.word	0x0000f420


	//   ....[79]....
        /*0480*/ 	.word	0x0000f460


	//   ....[80]....
        /*0484*/ 	.word	0x0000f550


	//   ....[81]....
        /*0488*/ 	.word	0x0000f580


	//   ....[82]....
        /*048c*/ 	.word	0x0000f5a0


	//   ....[83]....
        /*0490*/ 	.word	0x0000f5c0


	//   ....[84]....
        /*0494*/ 	.word	0x0000f5e0


	//   ....[85]....
        /*0498*/ 	.word	0x0000f610


	//   ....[86]....
        /*049c*/ 	.word	0x0000f630


	//   ....[87]....
        /*04a0*/ 	.word	0x0000f640


	//   ....[88]....
        /*04a4*/ 	.word	0x0000fef0


	//   ....[89]....
        /*04a8*/ 	.word	0x00010580


	//   ....[90]....
        /*04ac*/ 	.word	0x00010d40


	//   ....[91]....
        /*04b0*/ 	.word	0x00011380


	//   ....[92]....
        /*04b4*/ 	.word	0x000113b0


	//   ....[93]....
        /*04b8*/ 	.word	0x000113e0


	//   ....[94]....
        /*04bc*/ 	.word	0x00011440


	//   ....[95]....
        /*04c0*/ 	.word	0x00011480


	//   ....[96]....
        /*04c4*/ 	.word	0x00011660


	//   ....[97]....
        /*04c8*/ 	.word	0x00011680


	//   ....[98]....
        /*04cc*/ 	.word	0x000116b0


	//   ....[99]....
        /*04d0*/ 	.word	0x000116f0


	//   ....[100]....
        /*04d4*/ 	.word	0x00011710


	//   ....[101]....
        /*04d8*/ 	.word	0x00011b70


	//   ....[102]....
        /*04dc*/ 	.word	0x00011bc0


	//   ....[103]....
        /*04e0*/ 	.word	0x00011c10


	//   ....[104]....
        /*04e4*/ 	.word	0x00011c60


	//   ....[105]....
        /*04e8*/ 	.word	0x00011d50


	//   ....[106]....
        /*04ec*/ 	.word	0x00011da0


	//   ....[107]....
        /*04f0*/ 	.word	0x00011df0


	//   ....[108]....
        /*04f4*/ 	.word	0x00011e40


	//   ....[109]....
        /*04f8*/ 	.word	0x00011f30


	//   ....[110]....
        /*04fc*/ 	.word	0x00011f80


	//   ....[111]....
        /*0500*/ 	.word	0x00011fd0


	//   ....[112]....
        /*0504*/ 	.word	0x00012020


	//   ....[113]....
        /*0508*/ 	.word	0x00012110


	//   ....[114]....
        /*050c*/ 	.word	0x00012160


	//   ....[115]....
        /*0510*/ 	.word	0x000121b0


	//   ....[116]....
        /*0514*/ 	.word	0x00012200


	//   ....[117]....
        /*0518*/ 	.word	0x000122f0


	//   ....[118]....
        /*051c*/ 	.word	0x00012340


	//   ....[119]....
        /*0520*/ 	.word	0x00012390


	//   ....[120]....
        /*0524*/ 	.word	0x000123e0


	//   ....[121]....
        /*0528*/ 	.word	0x00012470


	//   ....[122]....
        /*052c*/ 	.word	0x00012510


	//   ....[123]....
        /*0530*/ 	.word	0x000125b0


	//   ....[124]....
        /*0534*/ 	.word	0x00012650


	//   ....[125]....
        /*0538*/ 	.word	0x000126f0


	//   ....[126]....
        /*053c*/ 	.word	0x000127a0


	//   ....[127]....
        /*0540*/ 	.word	0x00012800


	//   ....[128]....
        /*0544*/ 	.word	0x00012850


	//   ....[129]....
        /*0548*/ 	.word	0x00012880


	//   ....[130]....
        /*054c*/ 	.word	0x000128e0


	//   ....[131]....
        /*0550*/ 	.word	0x00012930


	//   ....[132]....
        /*0554*/ 	.word	0x00012980


	//   ....[133]....
        /*0558*/ 	.word	0x00012a20


	//   ....[134]....
        /*055c*/ 	.word	0x00012a70


	//   ....[135]....
        /*0560*/ 	.word	0x00012ac0


	//   ....[136]....
        /*0564*/ 	.word	0x00012b10


	//   ....[137]....
        /*0568*/ 	.word	0x00012bb0


	//   ....[138]....
        /*056c*/ 	.word	0x00012c40


	//   ....[139]....
        /*0570*/ 	.word	0x00012c90


	//   ....[140]....
        /*0574*/ 	.word	0x00012ce0


	//   ....[141]....
        /*0578*/ 	.word	0x00012d80


	//   ....[142]....
        /*057c*/ 	.word	0x00012e10


	//   ....[143]....
        /*0580*/ 	.word	0x00012e60


	//   ....[144]....
        /*0584*/ 	.word	0x00012eb0


	//   ....[145]....
        /*0588*/ 	.word	0x00012f50


	//   ....[146]....
        /*058c*/ 	.word	0x00012fe0


	//   ....[147]....
        /*0590*/ 	.word	0x00013030


	//   ....[148]....
        /*0594*/ 	.word	0x00013080


	//   ....[149]....
        /*0598*/ 	.word	0x00013120


	//   ....[150]....
        /*059c*/ 	.word	0x000131b0


	//   ....[151]....
        /*05a0*/ 	.word	0x00013200


	//   ....[152]....
        /*05a4*/ 	.word	0x00013250


	//   ....[153]....
        /*05a8*/ 	.word	0x000132e0


	//   ....[154]....
        /*05ac*/ 	.word	0x00013390


	//   ....[155]....
        /*05b0*/ 	.word	0x000133f0


	//   ....[156]....
        /*05b4*/ 	.word	0x000134e0


	//   ....[157]....
        /*05b8*/ 	.word	0x00013530


	//   ....[158]....
        /*05bc*/ 	.word	0x00013580


	//   ....[159]....
        /*05c0*/ 	.word	0x000135d0


	//   ....[160]....
        /*05c4*/ 	.word	0x00013620


	//   ....[161]....
        /*05c8*/ 	.word	0x00013660


	//   ....[162]....
        /*05cc*/ 	.word	0x000136b0


	//   ....[163]....
        /*05d0*/ 	.word	0x00013700


	//   ....[164]....
        /*05d4*/ 	.word	0x00013750


	//----- nvinfo : EIATTR_VRC_CTA_INIT_COUNT
	.align		4
.L_1809:
        /*05d8*/ 	.byte	0x02, 0x4a
	.zero		1
	.zero		1


	//----- nvinfo : EIATTR_EXIT_INSTR_OFFSETS
	.align		4
        /*05dc*/ 	.byte	0x04, 0x1c
        /*05de*/ 	.short	(.L_1811 - .L_1810)


	//   ....[0]....
.L_1810:
        /*05e0*/ 	.word	0x00011820


	//   ....[1]....
        /*05e4*/ 	.word	0x00011b10


	//----- nvinfo : EIATTR_MAX_THREADS
	.align		4
.L_1811:
        /*05e8*/ 	.byte	0x04, 0x05
        /*05ea*/ 	.short	(.L_1813 - .L_1812)
.L_1812:
        /*05ec*/ 	.word	0x00000040
        /*05f0*/ 	.word	0x00000001
        /*05f4*/ 	.word	0x00000001


	//----- nvinfo : EIATTR_CRS_STACK_SIZE
	.align		4
.L_1813:
        /*05f8*/ 	.byte	0x04, 0x1e
        /*05fa*/ 	.short	(.L_1815 - .L_1814)
.L_1814:
        /*05fc*/ 	.word	0x00000000


	//----- nvinfo : EIATTR_CBANK_PARAM_SIZE
	.align		4
.L_1815:
        /*0600*/ 	.byte	0x03, 0x19
        /*0602*/ 	.short	0x01f0


	//----- nvinfo : EIATTR_PARAM_CBANK
	.align		4
        /*0604*/ 	.byte	0x04, 0x0a
        /*0606*/ 	.short	(.L_1817 - .L_1816)
	.align		4
.L_1816:
        /*0608*/ 	.word	index@(.nv.constant0._Z25selective_scan_bwd_kernelI32Selective_Scan_bwd_kernel_traitsILi64ELi16ELb0ELb0ELb1ELb1ELb1EfN3c107complexIfEEEEv12SSMParamsBwd)
        /*060c*/ 	.short	0x0380
        /*060e*/ 	.short	0x01f0


	//----- nvinfo : EIATTR_SW_WAR
	.align		4
.L_1817:
        /*0610*/ 	.byte	0x04, 0x36
        /*0612*/ 	.short	(.L_1819 - .L_1818)
.L_1818:
        /*0614*/ 	.word	0x00000008
.L_1819:


//--------------------- .nv.info._Z25selective_scan_bwd_kernelI32Selective_Scan_bwd_kernel_traitsILi64ELi16ELb0ELb1ELb0ELb0ELb0EfN3c107complexIfEEEEv12SSMParamsBwd --------------------------
	.section	.nv.info._Z25selective_scan_bwd_kernelI32Selective_Scan_bwd_kernel_traitsILi64ELi16ELb0ELb1ELb0ELb0ELb0EfN3c107complexIfEEEEv12SSMParamsBwd,"",@"SHT_CUDA_INFO"
	.sectionflags	@""
	.align	4


	//----- nvinfo : EIATTR_CUDA_API_VERSION
	.align		4
        /*0000*/ 	.byte	0x04, 0x37
        /*0002*/ 	.short	(.L_1821 - .L_1820)
.L_1820:
        /*0004*/ 	.word	0x00000082


	//----- nvinfo : EIATTR_KPARAM_INFO
	.align		4
.L_1821:
        /*0008*/ 	.byte	0x04, 0x17
        /*000a*/ 	.short	(.L_1823 - .L_1822)
.L_1822:
        /*000c*/ 	.word	0x00000000
        /*0010*/ 	.short	0x0000
        /*0012*/ 	.short	0x0000
        /*0014*/ 	.byte	0x00, 0xf0, 0xc1, 0x07


	//----- nvinfo : EIATTR_SPARSE_MMA_MASK
	.align		4
.L_1823:
        /*0018*/ 	.byte	0x03, 0x50
        /*001a*/ 	.short	0x0000


	//----- nvinfo : EIATTR_MAXREG_COUNT
	.align		4
        /*001c*/ 	.byte	0x03, 0x1b
        /*001e*/ 	.short	0x00ff


	//----- nvinfo : EIATTR_NUM_BARRIERS
	.align		4
        /*0020*/ 	.byte	0x02, 0x4c
        /*0022*/ 	.byte	0x01
	.zero		1


	//----- nvinfo : EIATTR_ANNOTATIONS
	.align		4
        /*0024*/ 	.byte	0x04, 0x55
        /*0026*/ 	.short	(.L_1825 - .L_1824)


	//   ....[0]....
.L_1824:
        /* <DEDUP_REMOVED lines=8> */


	//----- nvinfo : EIATTR_MERCURY_ISA_VERSION
	.align		4
.L_1825:
        /*0098*/ 	.byte	0x03, 0x5f
        /*009a*/ 	.short	0x0101


	//----- nvinfo : EIATTR_INT_WARP_WIDE_INSTR_OFFSETS
	.align		4
        /*009c*/ 	.byte	0x04, 0x31
        /*009e*/ 	.short	(.L_1827 - .L_1826)


	//   ....[0]....
.L_1826:
        /*00a0*/ 	.word	0x00006360


	//   ....[1]....
        /*00a4*/ 	.word	0x00007540


	//----- nvinfo : EIATTR_COOP_GROUP_MASK_REGIDS
	.align		4
.L_1827:
        /*00a8*/ 	.byte	0x04, 0x29
        /*00aa*/ 	.short	(.L_1829 - .L_1828)


	//   ....[0]....
.L_1828:
        /*00ac*/ 	.word	0xffffffff


	//   ....[1]....
        /*00b0*/ 	.word	0xffffffff


	//   ....[2]....
        /*00b4*/ 	.word	0xffffffff


	//   ....[3]....
        /*00b8*/ 	.word	0xffffffff


	//   ....[4]....
        /*00bc*/ 	.word	0xffffffff


	//   ....[5]....
        /*00c0*/ 	.word	0xffffffff


	//   ....[6]....
        /*00c4*/ 	.word	0xffffffff


	//   ....[7]....
        /*00c8*/ 	.word	0xffffffff


	//   ....[8]....
        /*00cc*/ 	.word	0xffffffff


	//   ....[9]....
        /*00d0*/ 	.word	0xffffffff


	//   ....[10]....
        /*00d4*/ 	.word	0xffffffff


	//   ....[11]....
        /*00d8*/ 	.word	0xffffffff


	//   ....[12]....
        /*00dc*/ 	.word	0xffffffff


	//   ....[13]....
        /*00e0*/ 	.word	0xffffffff


	//   ....[14]....
        /*00e4*/ 	.word	0xffffffff


	//   ....[15]....
        /*00e8*/ 	.word	0xffffffff


	//   ....[16]....
        /*00ec*/ 	.word	0xffffffff


	//   ....[17]....
        /*00f0*/ 	.word	0xffffffff


	//   ....[18]....
        /*00f4*/ 	.word	0xffffffff


	//   ....[19]....
        /*00f8*/ 	.word	0xffffffff


	//   ....[20]....
        /*00fc*/ 	.word	0xffffffff


	//   ....[21]....
        /*0100*/ 	.word	0xffffffff


	//   ....[22]....
        /*0104*/ 	.word	0xffffffff


	//   ....[23]....
        /*0108*/ 	.word	0xffffffff


	//   ....[24]....
        /*010c*/ 	.word	0xffffffff


	//   ....[25]....
        /*0110*/ 	.word	0xffffffff


	//   ....[26]....
        /*0114*/ 	.word	0xffffffff


	//   ....[27]....
        /*0118*/ 	.word	0xffffffff


	//   ....[28]....
        /*011c*/ 	.word	0xffffffff


	//   ....[29]....
        /*0120*/ 	.word	0xffffffff


	//   ....[30]....
        /*0124*/ 	.word	0xffffffff


	//   ....[31]....
        /*0128*/ 	.word	0xffffffff


	//   ....[32]....
        /*012c*/ 	.word	0xffffffff


	//   ....[33]....
        /*0130*/ 	.word	0xffffffff


	//   ....[34]....
        /*0134*/ 	.word	0xffffffff


	//   ....[35]....
        /*0138*/ 	.word	0xffffffff


	//   ....[36]....
        /*013c*/ 	.word	0xffffffff


	//   ....[37]....
        /*0140*/ 	.word	0xffffffff


	//   ....[38]....
        /*0144*/ 	.word	0xffffffff


	//   ....[39]....
        /*0148*/ 	.word	0xffffffff


	//   ....[40]....
        /*014c*/ 	.word	0xffffffff


	//   ....[41]....
        /*0150*/ 	.word	0xffffffff


	//   ....[42]....
        /*0154*/ 	.word	0xffffffff


	//   ....[43]....
        /*0158*/ 	.word	0xffffffff


	//   ....[44]....
        /*015c*/ 	.word	0xffffffff


	//   ....[45]....
        /*0160*/ 	.word	0xffffffff


	//   ....[46]....
        /*0164*/ 	.word	0xffffffff


	//   ....[47]....
        /*0168*/ 	.word	0xffffffff


	//   ....[48]....
        /*016c*/ 	.word	0xffffffff


	//   ....[49]....
        /*0170*/ 	.word	0xffffffff


	//   ....[50]....
        /*0174*/ 	.word	0xffffffff


	//   ....[51]....
        /*0178*/ 	.word	0xffffffff


	//   ....[52]....
        /*017c*/ 	.word	0xffffffff


	//   ....[53]....
        /*0180*/ 	.word	0xffffffff


	//   ....[54]....
        /*0184*/ 	.word	0xffffffff


	//   ....[55]....
        /*0188*/ 	.word	0xffffffff


	//   ....[56]....
        /*018c*/ 	.word	0xffffffff


	//   ....[57]....
        /*0190*/ 	.word	0xffffffff


	//   ....[58]....
        /*0194*/ 	.word	0xffffffff


	//   ....[59]....
        /*0198*/ 	.word	0xffffffff


	//   ....[60]....
        /*019c*/ 	.word	0xffffffff


	//   ....[61]....
        /*01a0*/ 	.word	0xffffffff


	//   ....[62]....
        /*01a4*/ 	.word	0xffffffff


	//   ....[63]....
        /*01a8*/ 	.word	0xffffffff


	//   ....[64]....
        /*01ac*/ 	.word	0xffffffff


	//   ....[65]....
        /*01b0*/ 	.word	0xffffffff


	//   ....[66]....
        /*01b4*/ 	.word	0xffffffff


	//   ....[67]....
        /*01b8*/ 	.word	0xffffffff


	//   ....[68]....
        /*01bc*/ 	.word	0xffffffff


	//   ....[69]....
        /*01c0*/ 	.word	0xffffffff


	//   ....[70]....
        /*01c4*/ 	.word	0xffffffff


	//   ....[71]....
        /*01c8*/ 	.word	0xffffffff


	//   ....[72]....
        /*01cc*/ 	.word	0xffffffff


	//   ....[73]....
        /*01d0*/ 	.word	0xffffffff


	//   ....[74]....
        /*01d4*/ 	.word	0xffffffff


	//   ....[75]....
        /*01d8*/ 	.word	0xffffffff


	//   ....[76]....
        /*01dc*/ 	.word	0xffffffff


	//   ....[77]....
        /*01e0*/ 	.word	0xffffffff


	//   ....[78]....
        /*01e4*/ 	.word	0xffffffff


	//   ....[79]....
        /*01e8*/ 	.word	0xffffffff


	//   ....[80]....
        /*01ec*/ 	.word	0xffffffff


	//   ....[81]....
        /*01f0*/ 	.word	0xffffffff


	//   ....[82]....
        /*01f4*/ 	.word	0xffffffff


	//   ....[83]....
        /*01f8*/ 	.word	0xffffffff


	//   ....[84]....
        /*01fc*/ 	.word	0xffffffff


	//   ....[85]....
        /*0200*/ 	.word	0xffffffff


	//   ....[86]....
        /*0204*/ 	.word	0xffffffff


	//   ....[87]....
        /*0208*/ 	.word	0xffffffff


	//   ....[88]....
        /*020c*/ 	.word	0xffffffff


	//   ....[89]....
        /*0210*/ 	.word	0xffffffff


	//   ....[90]....
        /*0214*/ 	.word	0xffffffff


	//   ....[91]....
        /*0218*/ 	.word	0xffffffff


	//   ....[92]....
        /*021c*/ 	.word	0xffffffff


	//   ....[93]....
        /*0220*/ 	.word	0xffffffff


	//   ....[94]....
        /*0224*/ 	.word	0xffffffff


	//   ....[95]....
        /*0228*/ 	.word	0xffffffff


	//   ....[96]....
        /*022c*/ 	.word	0x05000047


	//   ....[97]....
        /*0230*/ 	.word	0x05000047


	//   ....[98]....
        /*0234*/ 	.word	0x05000047


	//   ....[99]....
        /*0238*/ 	.word	0x05000047


	//   ....[100]....
        /*023c*/ 	.word	0x05000047


	//   ....[101]....
        /*0240*/ 	.word	0x05000047


	//   ....[102]....
        /*0244*/ 	.word	0x05000047


	//   ....[103]....
        /*0248*/ 	.word	0x05000047


	//   ....[104]....
        /*024c*/ 	.word	0x05000047


	//   ....[105]....
        /*0250*/ 	.word	0x05000047


	//   ....[106]....
        /*0254*/ 	.word	0x05000047


	//   ....[107]....
        /*0258*/ 	.word	0x05000047


	//   ....[108]....
        /*025c*/ 	.word	0x05000047


	//   ....[109]....
        /*0260*/ 	.word	0x05000047


	//   ....[110]....
        /*0264*/ 	.word	0x05000047


	//   ....[111]....
        /*0268*/ 	.word	0x05000047


	//   ....[112]....
        /*026c*/ 	.word	0x05000047


	//   ....[113]....
        /*0270*/ 	.word	0x05000047


	//   ....[114]....
        /*0274*/ 	.word	0x05000047


	//   ....[115]....
        /*0278*/ 	.word	0x05000047


	//   ....[116]....
        /*027c*/ 	.word	0x05000047


	//   ....[117]....
        /*0280*/ 	.word	0x05000047


	//   ....[118]....
        /*0284*/ 	.word	0x05000047


	//   ....[119]....
        /*0288*/ 	.word	0x05000047


	//   ....[120]....
        /*028c*/ 	.word	0x05000047


	//   ....[121]....
        /*0290*/ 	.word	0x05000047


	//   ....[122]....
        /*0294*/ 	.word	0x05000047


	//   ....[123]....
        /*0298*/ 	.word	0x05000047


	//   ....[124]....
        /*029c*/ 	.word	0x05000047


	//   ....[125]....
        /*02a0*/ 	.word	0x05000047


	//   ....[126]....
        /*02a4*/ 	.word	0x05000047


	//   ....[127]....
        /*02a8*/ 	.word	0x05000047


	//   ....[128]....
        /*02ac*/ 	.word	0x05000047


	//   ....[129]....
        /*02b0*/ 	.word	0x05000047


	//   ....[130]....
        /*02b4*/ 	.word	0x05000047


	//   ....[131]....
        /*02b8*/ 	.word	0x05000047


	//   ....[132]....
        /*02bc*/ 	.word	0x05000047


	//   ....[133]....
        /*02c0*/ 	.word	0x05000047


	//   ....[134]....
        /*02c4*/ 	.word	0x05000047


	//   ....[135]....
        /*02c8*/ 	.word	0x05000047


	//   ....[136]....
        /*02cc*/ 	.word	0x05000047


	//   ....[137]....
        /*02d0*/ 	.word	0x05000047


	//   ....[138]....
        /*02d4*/ 	.word	0x05000047


	//   ....[139]....
        /*02d8*/ 	.word	0x05000047


	//   ....[140]....
        /*02dc*/ 	.word	0x05000047


	//   ....[141]....
        /*02e0*/ 	.word	0x05000047


	//   ....[142]....
        /*02e4*/ 	.word	0x05000047


	//   ....[143]....
        /*02e8*/ 	.word	0x05000047


	//   ....[144]....
        /*02ec*/ 	.word	0x05000047


	//   ....[145]....
        /*02f0*/ 	.word	0x05000047


	//   ....[146]....
        /*02f4*/ 	.word	0x05000047


	//   ....[147]....
        /*02f8*/ 	.word	0x05000047


	//   ....[148]....
        /*02fc*/ 	.word	0x05000047


	//   ....[149]....
        /*0300*/ 	.word	0x05000047


	//   ....[150]....
        /*0304*/ 	.word	0x05000047


	//   ....[151]....
        /*0308*/ 	.word	0x05000047


	//   ....[152]....
        /*030c*/ 	.word	0x05000047


	//   ....[153]....
        /*0310*/ 	.word	0x05000047


	//   ....[154]....
        /*0314*/ 	.word	0x05000047


	//   ....[155]....
        /*0318*/ 	.word	0x05000047


	//   ....[156]....
        /*031c*/ 	.word	0x05000047


	//   ....[157]....
        /*0320*/ 	.word	0x05000047


	//   ....[158]....
        /*0324*/ 	.word	0x05000047


	//   ....[159]....
        /*0328*/ 	.word	0x05000047


	//----- nvinfo : EIATTR_COOP_GROUP_INSTR_OFFSETS
	.align		4
.L_1829:
        /*032c*/ 	.byte	0x04, 0x28
        /*032e*/ 	.short	(.L_1831 - .L_1830)


	//   ....[0]....
.L_1830:
        /*0330*/ 	.word	0x00001410


	//   ....[1]....
        /*0334*/ 	.word	0x00001980


	//   ....[2]....
        /*0338*/ 	.word	0x00001e60


	//   ....[3]....
        /*033c*/ 	.word	0x00003650


	//   ....[4]....
        /*0340*/ 	.word	0x00005280


	//   ....[5]....
        /*0344*/ 	.word	0x00005290


	//   ....[6]....
        /*0348*/ 	.word	0x000052a0


	//   ....[7]....
        /*034c*/ 	.word	0x000052f0


	//   ....[8]....
        /*0350*/ 	.word	0x00005340


	//   ....[9]....
        /*0354*/ 	.word	0x00005350


	//   ....[10]....
        /*0358*/ 	.word	0x00005380


	//   ....[11]....
        /*035c*/ 	.word	0x000053b0


	//   ....[12]....
        /*0360*/ 	.word	0x00005400


	//   ....[13]....
        /*0364*/ 	.word	0x00005450


	//   ....[14]....
        /*0368*/ 	.word	0x00005460


	//   ....[15]....
        /*036c*/ 	.word	0x00005470


	//   ....[16]....
        /*0370*/ 	.word	0x00005520


	//   ....[17]....
        /*0374*/ 	.word	0x00005530


	//   ....[18]....
        /*0378*/ 	.word	0x00005540


	//   ....[19]....
        /*037c*/ 	.word	0x00005550


	//   ....[20]....
        /*0380*/ 	.word	0x00005600


	//   ....[21]....
        /*0384*/ 	.word	0x00005610


	//   ....[22]....
        /*0388*/ 	.word	0x00005620


	//   ....[23]....
        /*038c*/ 	.word	0x00005630


	//   ....[24]....
        /*0390*/ 	.word	0x00005790


	//   ....[25]....
        /*0394*/ 	.word	0x000057a0


	//   ....[26]....
        /*0398*/ 	.word	0x000057b0


	//   ....[27]....
        /*039c*/ 	.word	0x000057c0


	//   ....[28]....
        /*03a0*/ 	.word	0x000057d0


	//   ....[29]....
        /*03a4*/ 	.word	0x000057e0


	//   ....[30]....
        /*03a8*/ 	.word	0x000057f0


	//   ....[31]....
        /*03ac*/ 	.word	0x00005800


	//   ....[32]....
        /*03b0*/ 	.word	0x00006b00


	//   ....[33]....
        /*03b4*/ 	.word	0x00006b10


	//   ....[34]....
        /*03b8*/ 	.word	0x00006b20


	//   ....[35]....
        /*03bc*/ 	.word	0x00006b30


	//   ....[36]....
        /*03c0*/ 	.word	0x00006c50


	//   ....[37]....
        /*03c4*/ 	.word	0x00006c60


	//   ....[38]....
        /*03c8*/ 	.word	0x00006c70


	//   ....[39]....
        /*03cc*/ 	.word	0x00006c80


	//   ....[40]....
        /*03d0*/ 	.word	0x00006da0


	//   ....[41]....
        /*03d4*/ 	.word	0x00006db0


	//   ....[42]....
        /*03d8*/ 	.word	0x00006dc0


	//   ....[43]....
        /*03dc*/ 	.word	0x00006dd0


	//   ....[44]....
        /*03e0*/ 	.word	0x00006ef0


	//   ....[45]....
        /*03e4*/ 	.word	0x00006f00


	//   ....[46]....
        /*03e8*/ 	.word	0x00006f10


	//   ....[47]....
        /*03ec*/ 	.word	0x00006f20


	//   ....[48]....
        /*03f0*/ 	.word	0x00007040


	//   ....[49]....
        /*03f4*/ 	.word	0x00007050


	//   ....[50]....
        /*03f8*/ 	.word	0x00007060


	//   ....[51]....
        /*03fc*/ 	.word	0x00007070


	//   ....[52]....
        /*0400*/ 	.word	0x00007190


	//   ....[53]....
        /*0404*/ 	.word	0x000071a0


	//   ....[54]....
        /*0408*/ 	.word	0x000071b0


	//   ....[55]....
        /*040c*/ 	.word	0x000071c0


	//   ....[56]....
        /*0410*/ 	.word	0x000071d0


	//   ....[57]....
        /*0414*/ 	.word	0x000071e0


	//   ....[58]....
        /*0418*/ 	.word	0x00007280


	//   ....[59]....
        /*041c*/ 	.word	0x00007290


	//   ....[60]....
        /*0420*/ 	.word	0x000072a0


	//   ....[61]....
        /*0424*/ 	.word	0x000072b0


	//   ....[62]....
        /*0428*/ 	.word	0x000072c0


	//   ....[63]....
        /*042c*/ 	.word	0x000072d0


	//   ....[64]....
        /*0430*/ 	.word	0x0000a440


	//   ....[65]....
        /*0434*/ 	.word	0x0000a480


	//   ....[66]....
        /*0438*/ 	.word	0x0000a4c0


	//   ....[67]....
        /*043c*/ 	.word	0x0000a500


	//   ....[68]....
        /*0440*/ 	.word	0x0000a610


	//   ....[69]....
        /*0444*/ 	.word	0x0000a650


	//   ....[70]....
        /*0448*/ 	.word	0x0000a690


	//   ....[71]....
        /*044c*/ 	.word	0x0000a6d0


	//   ....[72]....
        /*0450*/ 	.word	0x0000a7e0


	//   ....[73]....
        /*0454*/ 	.word	0x0000a820


	//   ....[74]....
        /*0458*/ 	.word	0x0000a860


	//   ....[75]....
        /*045c*/ 	.word	0x0000a8a0


	//   ....[76]....
        /*0460*/ 	.word	0x0000a9b0


	//   ....[77]....
        /*0464*/ 	.word	0x0000a9f0


	//   ....[78]....
        /*0468*/ 	.word	0x0000aa30


	//   ....[79]....
        /*046c*/ 	.word	0x0000aa70


	//   ....[80]....
        /*0470*/ 	.word	0x0000ab60


	//   ....[81]....
        /*0474*/ 	.word	0x0000ab80


	//   ....[82]....
        /*0478*/ 	.word	0x0000aba0


	//   ....[83]....
        /*047c*/ 	.word	0x0000abb0


	//   ....[84]....
        /*0480*/ 	.word	0x0000b340


	//   ....[85]....
        /*0484*/ 	.word	0x0000b890


	//   ....[86]....
        /*0488*/ 	.word	0x0000bd50


	//   ....[87]....
        /*048c*/ 	.word	0x0000bd80


	//   ....[88]....
        /*0490*/ 	.word	0x0000bdb0


	//   ....[89]....
        /*0494*/ 	.word	0x0000be10


	//   ....[90]....
        /*0498*/ 	.word	0x0000be50


	//   ....[91]....
        /*049c*/ 	.word	0x0000c030


	//   ....[92]....
        /*04a0*/ 	.word	0x0000c050


	//   ....[93]....
        /*04a4*/ 	.word	0x0000c080


	//   ....[94]....
        /*04a8*/ 	.word	0x0000c0c0


	//   ....[95]....
        /*04ac*/ 	.word	0x0000c0e0


	//   ....[96]....
        /*04b0*/ 	.word	0x0000c550


	//   ....[97]....
        /*04b4*/ 	.word	0x0000c5a0


	//   ....[98]....
        /*04b8*/ 	.word	0x0000c5f0


	//   ....[99]....
        /*04bc*/ 	.word	0x0000c640


	//   ....[100]....
        /*04c0*/ 	.word	0x0000c750


	//   ....[101]....
        /*04c4*/ 	.word	0x0000c7a0


	//   ....[102]....
        /*04c8*/ 	.word	0x0000c7f0


	//   ....[103]....
        /*04cc*/ 	.word	0x0000c840


	//   ....[104]....
        /*04d0*/ 	.word	0x0000c950


	//   ....[105]....
        /*04d4*/ 	.word	0x0000c9a0


	//   ....[106]....
        /*04d8*/ 	.word	0x0000c9f0


	//   ....[107]....
        /*04dc*/ 	.word	0x0000ca40


	//   ....[108]....
        /*04e0*/ 	.word	0x0000cb50


	//   ....[109]....
        /*04e4*/ 	.word	0x0000cba0


	//   ....[110]....
        /*04e8*/ 	.word	0x0000cbf0


	//   ....[111]....
        /*04ec*/ 	.word	0x0000cc40


	//   ....[112]....
        /*04f0*/ 	.word	0x0000cd50


	//   ....[113]....
        /*04f4*/ 	.word	0x0000cda0


	//   ....[114]....
        /*04f8*/ 	.word	0x0000cdf0


	//   ....[115]....
        /*04fc*/ 	.word	0x0000ce40


	//   ....[116]....
        /*0500*/ 	.word	0x0000cee0


	//   ....[117]....
        /*0504*/ 	.word	0x0000cf80


	//   ....[118]....
        /*0508*/ 	.word	0x0000d020


	//   ....[119]....
        /*050c*/ 	.word	0x0000d0c0


	//   ....[120]....
        /*0510*/ 	.word	0x0000d160


	//   ....[121]....
        /*0514*/ 	.word	0x0000d200


	//   ....[122]....
        /*0518*/ 	.word	0x0000d250


	//   ....[123]....
        /*051c*/ 	.word	0x0000d2a0


	//   ....[124]....
        /*0520*/ 	.word	0x0000d2f0


	//   ....[125]....
        /*0524*/ 	.word	0x0000d350


	//   ....[126]....
        /*0528*/ 	.word	0x0000d3a0


	//   ....[127]....
        /*052c*/ 	.word	0x0000d3f0


	//   ....[128]....
        /*0530*/ 	.word	0x0000d480


	//   ....[129]....
        /*0534*/ 	.word	0x0000d4d0


	//   ....[130]....
        /*0538*/ 	.word	0x0000d520


	//   ....[131]....
        /*053c*/ 	.word	0x0000d570


	//   ....[132]....
        /*0540*/ 	.word	0x0000d610


	//   ....[133]....
        /*0544*/ 	.word	0x0000d6a0


	//   ....[134]....
        /*0548*/ 	.word	0x0000d6f0


	//   ....[135]....
        /*054c*/ 	.word	0x0000d740


	//   ....[136]....
        /*0550*/ 	.word	0x0000d7e0


	//   ....[137]....
        /*0554*/ 	.word	0x0000d870


	//   ....[138]....
        /*0558*/ 	.word	0x0000d8c0


	//   ....[139]....
        /*055c*/ 	.word	0x0000d910


	//   ....[140]....
        /*0560*/ 	.word	0x0000d9b0


	//   ....[141]....
        /*0564*/ 	.word	0x0000da40


	//   ....[142]....
        /*0568*/ 	.word	0x0000da90


	//   ....[143]....
        /*056c*/ 	.word	0x0000dae0


	//   ....[144]....
        /*0570*/ 	.word	0x0000db80


	//   ....[145]....
        /*0574*/ 	.word	0x0000dc10


	//   ....[146]....
        /*0578*/ 	.word	0x0000dc60


	//   ....[147]....
        /*057c*/ 	.word	0x0000dcb0


	//   ....[148]....
        /*0580*/ 	.word	0x0000dd50


	//   ....[149]....
        /*0584*/ 	.word	0x0000de00


	//   ....[150]....
        /*0588*/ 	.word	0x0000de50


	//   ....[151]....
        /*058c*/ 	.word	0x0000df40


	//   ....[152]....
        /*0590*/ 	.word	0x0000df90


	//   ....[153]....
        /*0594*/ 	.word	0x0000dfe0


	//   ....[154]....
        /*0598*/ 	.word	0x0000e030


	//   ....[155]....
        /*059c*/ 	.word	0x0000e080


	//   ....[156]....
        /*05a0*/ 	.word	0x0000e0c0


	//   ....[157]....
        /*05a4*/ 	.word	0x0000e110


	//   ....[158]....
        /*05a8*/ 	.word	0x0000e160


	//   ....[159]....
        /*05ac*/ 	.word	0x0000e1b0


	//----- nvinfo : EIATTR_VRC_CTA_INIT_COUNT
	.align		4
.L_1831:
        /*05b0*/ 	.byte	0x02, 0x4a
	.zero		1
	.zero		1


	//----- nvinfo : EIATTR_EXIT_INSTR_OFFSETS
	.align		4
        /*05b4*/ 	.byte	0x04, 0x1c
        /*05b6*/ 	.short	(.L_1833 - .L_1832)


	//   ....[0]....
.L_1832:
        /*05b8*/ 	.word	0x0000c1f0


	//   ....[1]....
        /*05bc*/ 	.word	0x0000c4f0


	//----- nvinfo : EIATTR_MAX_THREADS
	.align		4
.L_1833:
        /*05c0*/ 	.byte	0x04, 0x05
        /*05c2*/ 	.short	(.L_1835 - .L_1834)
.L_1834:
        /*05c4*/ 	.word	0x00000040
        /*05c8*/ 	.word	0x00000001
        /*05cc*/ 	.word	0x00000001


	//----- nvinfo : EIATTR_CRS_STACK_SIZE
	.align		4
.L_1835:
        /*05d0*/ 	.byte	0x04, 0x1e
        /*05d2*/ 	.short	(.L_1837 - .L_1836)
.L_1836:
        /*05d4*/ 	.word	0x00000000


	//----- nvinfo : EIATTR_CBANK_PARAM_SIZE
	.align		4
.L_1837:
        /*05d8*/ 	.byte	0x03, 0x19
        /*05da*/ 	.short	0x01f0


	//----- nvinfo : EIATTR_PARAM_CBANK
	.align		4
        /*05dc*/ 	.byte	0x04, 0x0a
        /*05de*/ 	.short	(.L_1839 - .L_1838)
	.align		4
.L_1838:
        /*05e0*/ 	.word	index@(.nv.constant0._Z25selective_scan_bwd_kernelI32Selective_Scan_bwd_kernel_traitsILi64ELi16ELb0ELb1ELb0ELb0ELb0EfN3c107complexIfEEEEv12SSMParamsBwd)
        /*05e4*/ 	.short	0x0380
        /*05e6*/ 	.short	0x01f0


	//----- nvinfo : EIATTR_SW_WAR
	.align		4
.L_1839:
        /*05e8*/ 	.byte	0x04, 0x36
        /*05ea*/ 	.short	(.L_1841 - .L_1840)
.L_1840:
        /*05ec*/ 	.word	0x00000008
.L_1841:


//--------------------- .nv.info._Z25selective_scan_bwd_kernelI32Selective_Scan_bwd_kernel_traitsILi64ELi16ELb0ELb1ELb0ELb0ELb1EfN3c107complexIfEEEEv12SSMParamsBwd --------------------------
	.section	.nv.info._Z25selective_scan_bwd_kernelI32Selective_Scan_bwd_kernel_traitsILi64ELi16ELb0ELb1ELb0ELb0ELb1EfN3c107complexIfEEEEv12SSMParamsBwd,"",@"SHT_CUDA_INFO"
	.sectionflags	@""
	.align	4


	//----- nvinfo : EIATTR_CUDA_API_VERSION
	.align		4
        /*0000*/ 	.byte	0x04, 0x37
        /*0002*/ 	.short	(.L_1843 - .L_1842)
.L_1842:
        /*0004*/ 	.word	0x00000082


	//----- nvinfo : EIATTR_KPARAM_INFO
	.align		4
.L_1843:
        /*0008*/ 	.byte	0x04, 0x17
        /*000a*/ 	.short	(.L_1845 - .L_1844)
.L_1844:
        /*000c*/ 	.word	0x00000000
        /*0010*/ 	.short	0x0000
        /*0012*/ 	.short	0x0000
        /*0014*/ 	.byte	0x00, 0xf0, 0xc1, 0x07


	//----- nvinfo : EIATTR_SPARSE_MMA_MASK
	.align		4
.L_1845:
        /*0018*/ 	.byte	0x03, 0x50
        /*001a*/ 	.short	0x0000


	//----- nvinfo : EIATTR_MAXREG_COUNT
	.align		4
        /*001c*/ 	.byte	0x03, 0x1b
        /*001e*/ 	.short	0x00ff


	//----- nvinfo : EIATTR_NUM_BARRIERS
	.align		4
        /*0020*/ 	.byte	0x02, 0x4c
        /*0022*/ 	.byte	0x01
	.zero		1


	//----- nvinfo : EIATTR_ANNOTATIONS
	.align		4
        /*0024*/ 	.byte	0x04, 0x55
        /*0026*/ 	.short	(.L_1847 - .L_1846)


	//   ....[0]....
.L_1846:
        /* <DEDUP_REMOVED lines=8> */


	//----- nvinfo : EIATTR_MERCURY_ISA_VERSION
	.align		4
.L_1847:
        /*0098*/ 	.byte	0x03, 0x5f
        /*009a*/ 	.short	0x0101


	//----- nvinfo : EIATTR_INT_WARP_WIDE_INSTR_OFFSETS
	.align		4
        /*009c*/ 	.byte	0x04, 0x31
        /*009e*/ 	.short	(.L_1849 - .L_1848)


	//   ....[0]....
.L_1848:
        /*00a0*/ 	.word	0x00008360


	//   ....[1]....
        /*00a4*/ 	.word	0x00009460


	//----- nvinfo : EIATTR_COOP_GROUP_MASK_REGIDS
	.align		4
.L_1849:
        /*00a8*/ 	.byte	0x04, 0x29
        /*00aa*/ 	.short	(.L_1851 - .L_1850)


	//   ....[0]....
.L_1850:
        /*00ac*/ 	.word	0xffffffff


	//   ....[1]....
        /*00b0*/ 	.word	0xffffffff


	//   ....[2]....
        /*00b4*/ 	.word	0xffffffff


	//   ....[3]....
        /*00b8*/ 	.word	0xffffffff


	//   ....[4]....
        /*00bc*/ 	.word	0xffffffff


	//   ....[5]....
        /*00c0*/ 	.word	0xffffffff


	//   ....[6]....
        /*00c4*/ 	.word	0xffffffff


	//   ....[7]....
        /*00c8*/ 	.word	0xffffffff


	//   ....[8]....
        /*00cc*/ 	.word	0xffffffff


	//   ....[9]....
        /*00d0*/ 	.word	0xffffffff


	//   ....[10]....
        /*00d4*/ 	.word	0xffffffff


	//   ....[11]....
        /*00d8*/ 	.word	0xffffffff


	//   ....[12]....
        /*00dc*/ 	.word	0xffffffff


	//   ....[13]....
        /*00e0*/ 	.word	0xffffffff


	//   ....[14]....
        /*00e4*/ 	.word	0xffffffff


	//   ....[15]....
        /*00e8*/ 	.word	0xffffffff


	//   ....[16]....
        /*00ec*/ 	.word	0xffffffff


	//   ....[17]....
        /*00f0*/ 	.word	0xffffffff


	//   ....[18]....
        /*00f4*/ 	.word	0xffffffff


	//   ....[19]....
        /*00f8*/ 	.word	0xffffffff


	//   ....[20]....
        /*00fc*/ 	.word	0xffffffff


	//   ....[21]....
        /*0100*/ 	.word	0xffffffff


	//   ....[22]....
        /*0104*/ 	.word	0xffffffff


	//   ....[23]....
        /*0108*/ 	.word	0xffffffff


	//   ....[24]....
        /*010c*/ 	.word	0xffffffff


	//   ....[25]....
        /*0110*/ 	.word	0xffffffff


	//   ....[26]....
        /*0114*/ 	.word	0xffffffff


	//   ....[27]....
        /*0118*/ 	.word	0xffffffff


	//   ....[28]....
        /*011c*/ 	.word	0xffffffff


	//   ....[29]....
        /*0120*/ 	.word	0xffffffff


	//   ....[30]....
        /*0124*/ 	.word	0xffffffff


	//   ....[31]....
        /*0128*/ 	.word	0xffffffff


	//   ....[32]....
        /*012c*/ 	.word	0xffffffff


	//   ....[33]....
        /*0130*/ 	.word	0xffffffff


	//   ....[34]....
        /*0134*/ 	.word	0xffffffff


	//   ....[35]....
        /*0138*/ 	.word	0xffffffff


	//   ....[36]....
        /*013c*/ 	.word	0xffffffff


	//   ....[37]....
        /*0140*/ 	.word	0xffffffff


	//   ....[38]....
        /*0144*/ 	.word	0xffffffff


	//   ....[39]....
        /*0148*/ 	.word	0xffffffff


	//   ....[40]....
        /*014c*/ 	.word	0xffffffff


	//   ....[41]....
        /*0150*/ 	.word	0xffffffff


	//   ....[42]....
        /*0154*/ 	.word	0xffffffff


	//   ....[43]....
        /*0158*/ 	.word	0xffffffff


	//   ....[44]....
        /*015c*/ 	.word	0xffffffff


	//   ....[45]....
        /*0160*/ 	.word	0xffffffff


	//   ....[46]....
        /*0164*/ 	.word	0xffffffff


	//   ....[47]....
        /*0168*/ 	.word	0xffffffff


	//   ....[48]....
        /*016c*/ 	.word	0xffffffff


	//   ....[49]....
        /*0170*/ 	.word	0xffffffff


	//   ....[50]....
        /*0174*/ 	.word	0xffffffff


	//   ....[51]....
        /*0178*/ 	.word	0xffffffff


	//   ....[52]....
        /*017c*/ 	.word	0xffffffff


	//   ....[53]....
        /*0180*/ 	.word	0xffffffff


	//   ....[54]....
        /*0184*/ 	.word	0xffffffff


	//   ....[55]....
        /*0188*/ 	.word	0xffffffff


	//   ....[56]....
        /*018c*/ 	.word	0xffffffff


	//   ....[57]....
        /*0190*/ 	.word	0xffffffff


	//   ....[58]....
        /*0194*/ 	.word	0xffffffff


	//   ....[59]....
        /*0198*/ 	.word	0xffffffff


	//   ....[60]....
        /*019c*/ 	.word	0xffffffff


	//   ....[61]....
        /*01a0*/ 	.word	0xffffffff


	//   ....[62]....
        /*01a4*/ 	.word	0xffffffff


	//   ....[63]....
        /*01a8*/ 	.word	0xffffffff


	//   ....[64]....
        /*01ac*/ 	.word	0xffffffff


	//   ....[65]....
        /*01b0*/ 	.word	0xffffffff


	//   ....[66]....
        /*01b4*/ 	.word	0xffffffff


	//   ....[67]....
        /*01b8*/ 	.word	0xffffffff


	//   ....[68]....
        /*01bc*/ 	.word	0xffffffff


	//   ....[69]....
        /*01c0*/ 	.word	0xffffffff


	//   ....[70]....
        /*01c4*/ 	.word	0xffffffff


	//   ....[71]....
        /*01c8*/ 	.word	0xffffffff


	//   ....[72]....
        /*01cc*/ 	.word	0xffffffff


	//   ....[73]....
        /*01d0*/ 	.word	0xffffffff


	//   ....[74]....
        /*01d4*/ 	.word	0xffffffff


	//   ....[75]....
        /*01d8*/ 	.word	0xffffffff


	//   ....[76]....
        /*01dc*/ 	.word	0xffffffff


	//   ....[77]....
        /*01e0*/ 	.word	0xffffffff


	//   ....[78]....
        /*01e4*/ 	.word	0xffffffff


	//   ....[79]....
        /*01e8*/ 	.word	0xffffffff


	//   ....[80]....
        /*01ec*/ 	.word	0xffffffff


	//   ....[81]....
        /*01f0*/ 	.word	0xffffffff


	//   ....[82]....
        /*01f4*/ 	.word	0xffffffff


	//   ....[83]....
        /*01f8*/ 	.word	0xffffffff


	//   ....[84]....
        /*01fc*/ 	.word	0xffffffff


	//   ....[85]....
        /*0200*/ 	.word	0xffffffff


	//   ....[86]....
        /*0204*/ 	.word	0xffffffff


	//   ....[87]....
        /*0208*/ 	.word	0xffffffff


	//   ....[88]....
        /*020c*/ 	.word	0xffffffff


	//   ....[89]....
        /*0210*/ 	.word	0xffffffff


	//   ....[90]....
        /*0214*/ 	.word	0xffffffff


	//   ....[91]....
        /*0218*/ 	.word	0xffffffff


	//   ....[92]....
        /*021c*/ 	.word	0xffffffff


	//   ....[93]....
        /*0220*/ 	.word	0xffffffff


	//   ....[94]....
        /*0224*/ 	.word	0xffffffff


	//   ....[95]....
        /*0228*/ 	.word	0xffffffff


	//   ....[96]....
        /*022c*/ 	.word	0xffffffff


	//   ....[97]....
        /*0230*/ 	.word	0xffffffff


	//   ....[98]....
        /*0234*/ 	.word	0xffffffff


	//   ....[99]....
        /*0238*/ 	.word	0xffffffff


	//   ....[100]....
        /*023c*/ 	.word	0x05000047


	//   ....[101]....
        /*0240*/ 	.word	0x05000047


	//   ....[102]....
        /*0244*/ 	.word	0x05000047


	//   ....[103]....
        /*0248*/ 	.word	0x05000047


	//   ....[104]....
        /*024c*/ 	.word	0x05000047


	//   ....[105]....
        /*0250*/ 	.word	0x05000047


	//   ....[106]....
        /*0254*/ 	.word	0x05000047


	//   ....[107]....
        /*0258*/ 	.word	0x05000047


	//   ....[108]....
        /*025c*/ 	.word	0x05000047


	//   ....[109]....
        /*0260*/ 	.word	0x05000047


	//   ....[110]....
        /*0264*/ 	.word	0x05000047


	//   ....[111]....
        /*0268*/ 	.word	0x05000047


	//   ....[112]....
        /*026c*/ 	.word	0x05000047


	//   ....[113]....
        /*0270*/ 	.word	0x05000047


	//   ....[114]....
        /*0274*/ 	.word	0x05000047


	//   ....[115]....
        /*0278*/ 	.word	0x05000047


	//   ....[116]....
        /*027c*/ 	.word	0x05000047


	//   ....[117]....
        /*0280*/ 	.word	0x05000047


	//   ....[118]....
        /*0284*/ 	.word	0x05000047


	//   ....[119]....
        /*0288*/ 	.word	0x05000047


	//   ....[120]....
        /*028c*/ 	.word	0x05000047


	//   ....[121]....
        /*0290*/ 	.word	0x05000047


	//   ....[122]....
        /*0294*/ 	.word	0x05000047


	//   ....[123]....
        /*0298*/ 	.word	0x05000047


	//   ....[124]....
        /*029c*/ 	.word	0x05000047


	//   ....[125]....
        /*02a0*/ 	.word	0x05000047


	//   ....[126]....
        /*02a4*/ 	.word	0x05000047


	//   ....[127]....
        /*02a8*/ 	.word	0x05000047


	//   ....[128]....
        /*02ac*/ 	.word	0x05000047


	//   ....[129]....
        /*02b0*/ 	.word	0x05000047


	//   ....[130]....
        /*02b4*/ 	.word	0x05000047


	//   ....[131]....
        /*02b8*/ 	.word	0x05000047


	//   ....[132]....
        /*02bc*/ 	.word	0x05000047


	//   ....[133]....
        /*02c0*/ 	.word	0x05000047


	//   ....[134]....
        /*02c4*/ 	.word	0x05000047


	//   ....[135]....
        /*02c8*/ 	.word	0x05000047


	//   ....[136]....
        /*02cc*/ 	.word	0x05000047


	//   ....[137]....
        /*02d0*/ 	.word	0x05000047


	//   ....[138]....
        /*02d4*/ 	.word	0x05000047


	//   ....[139]....
        /*02d8*/ 	.word	0x05000047


	//   ....[140]....
        /*02dc*/ 	.word	0x05000047


	//   ....[141]....
        /*02e0*/ 	.word	0x05000047


	//   ....[142]....
        /*02e4*/ 	.word	0x05000047


	//   ....[143]....
        /*02e8*/ 	.word	0x05000047


	//   ....[144]....
        /*02ec*/ 	.word	0x05000047


	//   ....[145]....
        /*02f0*/ 	.word	0x05000047


	//   ....[146]....
        /*02f4*/ 	.word	0x05000047


	//   ....[147]....
        /*02f8*/ 	.word	0x05000047


	//   ....[148]....
        /*02fc*/ 	.word	0x05000047


	//   ....[149]....
        /*0300*/ 	.word	0x05000047


	//   ....[150]....
        /*0304*/ 	.word	0x05000047


	//   ....[151]....
        /*0308*/ 	.word	0x05000047


	//   ....[152]....
        /*030c*/ 	.word	0x05000047


	//   ....[153]....
        /*0310*/ 	.word	0x05000047


	//   ....[154]....
        /*0314*/ 	.word	0x05000047


	//   ....[155]....
        /*0318*/ 	.word	0x05000047


	//   ....[156]....
        /*031c*/ 	.word	0x05000047


	//   ....[157]....
        /*0320*/ 	.word	0x05000047


	//   ....[158]....
        /*0324*/ 	.word	0x05000047


	//   ....[159]....
        /*0328*/ 	.word	0x05000047


	//   ....[160]....
        /*032c*/ 	.word	0x05000047


	//   ....[161]....
        /*0330*/ 	.word	0x05000047


	//   ....[162]....
        /*0334*/ 	.word	0x05000047


	//   ....[163]....
        /*0338*/ 	.word	0x05000047


	//----- nvinfo : EIATTR_COOP_GROUP_INSTR_OFFSETS
	.align		4
.L_1851:
        /*033c*/ 	.byte	0x04, 0x28
        /*033e*/ 	.short	(.L_1853 - .L_1852)


	//   ....[0]....
.L_1852:
        /*0340*/ 	.word	0x000014e0


	//   ....[1]....
        /*0344*/ 	.word	0x000019e0


	//   ....[2]....
        /*0348*/ 	.word	0x00001ee0


	//   ....[3]....
        /*034c*/ 	.word	0x00002310


	//   ....[4]....
        /*0350*/ 	.word	0x00002990


	//   ....[5]....
        /*0354*/ 	.word	0x00003220


	//   ....[6]....
        /*0358*/ 	.word	0x00003ac0


	//   ....[7]....
        /*035c*/ 	.word	0x000055c0


	//   ....[8]....
        /*0360*/ 	.word	0x000071f0


	//   ....[9]....
        /*0364*/ 	.word	0x00007200


	//   ....[10]....
        /*0368*/ 	.word	0x00007210


	//   ....[11]....
        /*036c*/ 	.word	0x00007260


	//   ....[12]....
        /*0370*/ 	.word	0x000072b0


	//   ....[13]....
        /*0374*/ 	.word	0x000072c0


	//   ....[14]....
        /*0378*/ 	.word	0x000072f0


	//   ....[15]....
        /*037c*/ 	.word	0x00007340


	//   ....[16]....
        /*0380*/ 	.word	0x00007370


	//   ....[17]....
        /*0384*/ 	.word	0x00007380


	//   ....[18]....
        /*0388*/ 	.word	0x000073f0


	//   ....[19]....
        /*038c*/ 	.word	0x00007420


	//   ....[20]....
        /*0390*/ 	.word	0x00007450


	//   ....[21]....
        /*0394*/ 	.word	0x00007460


	//   ....[22]....
        /*0398*/ 	.word	0x000074b0


	//   ....[23]....
        /*039c*/ 	.word	0x00007500


	//   ....[24]....
        /*03a0*/ 	.word	0x00007530


	//   ....[25]....
        /*03a4*/ 	.word	0x00007540


	//   ....[26]....
        /*03a8*/ 	.word	0x00007590


	//   ....[27]....
        /*03ac*/ 	.word	0x000075a0


	//   ....[28]....
        /*03b0*/ 	.word	0x00007700


	//   ....[29]....
        /*03b4*/ 	.word	0x00007710


	//   ....[30]....
        /*03b8*/ 	.word	0x00007720


	//   ....[31]....
        /*03bc*/ 	.word	0x00007730


	//   ....[32]....
        /*03c0*/ 	.word	0x00007740


	//   ....[33]....
        /*03c4*/ 	.word	0x00007750


	//   ....[34]....
        /*03c8*/ 	.word	0x00007760


	//   ....[35]....
        /*03cc*/ 	.word	0x00007770


	//   ....[36]....
        /*03d0*/ 	.word	0x00008a70


	//   ....[37]....
        /*03d4*/ 	.word	0x00008a80


	//   ....[38]....
        /*03d8*/ 	.word	0x00008a90


	//   ....[39]....
        /*03dc*/ 	.word	0x00008aa0


	//   ....[40]....
        /*03e0*/ 	.word	0x00008bb0


	//   ....[41]....
        /*03e4*/ 	.word	0x00008bc0


	//   ....[42]....
        /*03e8*/ 	.word	0x00008bd0


	//   ....[43]....
        /*03ec*/ 	.word	0x00008be0


	//   ....[44]....
        /*03f0*/ 	.word	0x00008cf0


	//   ....[45]....
        /*03f4*/ 	.word	0x00008d00


	//   ....[46]....
        /*03f8*/ 	.word	0x00008d10


	//   ....[47]....
        /*03fc*/ 	.word	0x00008d20


	//   ....[48]....
        /*0400*/ 	.word	0x00008e30


	//   ....[49]....
        /*0404*/ 	.word	0x00008e40


	//   ....[50]....
        /*0408*/ 	.word	0x00008e50


	//   ....[51]....
        /*040c*/ 	.word	0x00008e60


	//   ....[52]....
        /*0410*/ 	.word	0x00008f70


	//   ....[53]....
        /*0414*/ 	.word	0x00008f80


	//   ....[54]....
        /*0418*/ 	.word	0x00008f90


	//   ....[55]....
        /*041c*/ 	.word	0x00008fa0


	//   ....[56]....
        /*0420*/ 	.word	0x000090b0


	//   ....[57]....
        /*0424*/ 	.word	0x000090c0


	//   ....[58]....
        /*0428*/ 	.word	0x000090d0


	//   ....[59]....
        /*042c*/ 	.word	0x000090e0


	//   ....[60]....
        /*0430*/ 	.word	0x000090f0


	//   ....[61]....
        /*0434*/ 	.word	0x00009100


	//   ....[62]....
        /*0438*/ 	.word	0x000091a0


	//   ....[63]....
        /*043c*/ 	.word	0x000091b0


	//   ....[64]....
        /*0440*/ 	.word	0x000091c0


	//   ....[65]....
        /*0444*/ 	.word	0x000091d0


	//   ....[66]....
        /*0448*/ 	.word	0x000091e0


	//   ....[67]....
        /*044c*/ 	.word	0x000091f0


	//   ....[68]....
        /*0450*/ 	.word	0x0000c350


	//   ....[69]....
        /*0454*/ 	.word	0x0000c390


	//   ....[70]....
        /*0458*/ 	.word	0x0000c3d0


	//   ....[71]....
        /*045c*/ 	.word	0x0000c410


	//   ....[72]....
        /*0460*/ 	.word	0x0000c520


	//   ....[73]....
        /*0464*/ 	.word	0x0000c560


	//   ....[74]....
        /*0468*/ 	.word	0x0000c5a0


	//   ....[75]....
        /*046c*/ 	.word	0x0000c5e0


	//   ....[76]....
        /*0470*/ 	.word	0x0000c6f0


	//   ....[77]....
        /*0474*/ 	.word	0x0000c730


	//   ....[78]....
        /*0478*/ 	.word	0x0000c770


	//   ....[79]....
        /*047c*/ 	.word	0x0000c7b0


	//   ....[80]....
        /*0480*/ 	.word	0x0000c8c0


	//   ....[81]....
        /*0484*/ 	.word	0x0000c900


	//   ....[82]....
        /*0488*/ 	.word	0x0000c940


	//   ....[83]....
        /*048c*/ 	.word	0x0000c980


	//   ....[84]....
        /*0490*/ 	.word	0x0000ca80


	//   ....[85]....
        /*0494*/ 	.word	0x0000caa0


	//   ....[86]....
        /*0498*/ 	.word	0x0000cac0


	//   ....[87]....
        /*049c*/ 	.word	0x0000cad0


	//   ....[88]....
        /*04a0*/ 	.word	0x0000d1b0


	//   ....[89]....
        /*04a4*/ 	.word	0x0000d780


	//   ....[90]....
        /*04a8*/ 	.word	0x0000dc90


	//   ....[91]....
        /*04ac*/ 	.word	0x0000dcb0


	//   ....[92]....
        /*04b0*/ 	.word	0x0000dce0


	//   ....[93]....
        /*04b4*/ 	.word	0x0000dd20


	//   ....[94]....
        /*04b8*/ 	.word	0x0000dd40


	//   ....[95]....
        /*04bc*/ 	.word	0x0000df20


	//   ....[96]....
        /*04c0*/ 	.word	0x0000df40


	//   ....[97]....
        /*04c4*/ 	.word	0x0000df70


	//   ....[98]....
        /*04c8*/ 	.word	0x0000dfb0


	//   ....[99]....
        /*04cc*/ 	.word	0x0000dfd0


	//   ....[100]....
        /*04d0*/ 	.word	0x0000e440


	//   ....[101]....
        /*04d4*/ 	.word	0x0000e490


	//   ....[102]....
        /*04d8*/ 	.word	0x0000e4e0


	//   ....[103]....
        /*04dc*/ 	.word	0x0000e550


	//   ....[104]....
        /*04e0*/ 	.word	0x0000e640


	//   ....[105]....
        /*04e4*/ 	.word	0x0000e690


	//   ....[106]....
        /*04e8*/ 	.word	0x0000e6e0


	//   ....[107]....
        /*04ec*/ 	.word	0x0000e750


	//   ....[108]....
        /*04f0*/ 	.word	0x0000e840


	//   ....[109]....
        /*04f4*/ 	.word	0x0000e890


	//   ....[110]....
        /*04f8*/ 	.word	0x0000e8e0


	//   ....[111]....
        /*04fc*/ 	.word	0x0000e950


	//   ....[112]....
        /*0500*/ 	.word	0x0000ea40


	//   ....[113]....
        /*0504*/ 	.word	0x0000ea90


	//   ....[114]....
        /*0508*/ 	.word	0x0000eae0


	//   ....[115]....
        /*050c*/ 	.word	0x0000eb50


	//   ....[116]....
        /*0510*/ 	.word	0x0000ec40


	//   ....[117]....
        /*0514*/ 	.word	0x0000ec90


	//   ....[118]....
        /*0518*/ 	.word	0x0000ece0


	//   ....[119]....
        /*051c*/ 	.word	0x0000ed30


	//   ....[120]....
        /*0520*/ 	.word	0x0000edd0


	//   ....[121]....
        /*0524*/ 	.word	0x0000ee70


	//   ....[122]....
        /*0528*/ 	.word	0x0000ef10


	//   ....[123]....
        /*052c*/ 	.word	0x0000efb0


	//   ....[124]....
        /*0530*/ 	.word	0x0000f050


	//   ....[125]....
        /*0534*/ 	.word	0x0000f0f0


	//   ....[126]....
        /*0538*/ 	.word	0x0000f140


	//   ....[127]....
        /*053c*/ 	.word	0x0000f190


	//   ....[128]....
        /*0540*/ 	.word	0x0000f1e0


	//   ....[129]....
        /*0544*/ 	.word	0x0000f240


	//   ....[130]....
        /*0548*/ 	.word	0x0000f290


	//   ....[131]....
        /*054c*/ 	.word	0x0000f2e0


	//   ....[132]....
        /*0550*/ 	.word	0x0000f370


	//   ....[133]....
        /*0554*/ 	.word	0x0000f3c0


	//   ....[134]....
        /*0558*/ 	.word	0x0000f410


	//   ....[135]....
        /*055c*/ 	.word	0x0000f460


	//   ....[136]....
        /*0560*/ 	.word	0x0000f4f0


	//   ....[137]....
        /*0564*/ 	.word	0x0000f580


	//   ....[138]....
        /*0568*/ 	.word	0x0000f5d0


	//   ....[139]....
        /*056c*/ 	.word	0x0000f620


	//   ....[140]....
        /*0570*/ 	.word	0x0000f6c0


	//   ....[141]....
        /*0574*/ 	.word	0x0000f750


	//   ....[142]....
        /*0578*/ 	.word	0x0000f7a0


	//   ....[143]....
        /*057c*/ 	.word	0x0000f7f0


	//   ....[144]....
        /*0580*/ 	.word	0x0000f890


	//   ....[145]....
        /*0584*/ 	.word	0x0000f920


	//   ....[146]....
        /*0588*/ 	.word	0x0000f970


	//   ....[147]....
        /*058c*/ 	.word	0x0000f9c0


	//   ....[148]....
        /*0590*/ 	.word	0x0000fa60


	//   ....[149]....
        /*0594*/ 	.word	0x0000faf0


	//   ....[150]....
        /*0598*/ 	.word	0x0000fb40


	//   ....[151]....
        /*059c*/ 	.word	0x0000fb90


	//   ....[152]....
        /*05a0*/ 	.word	0x0000fc30


	//   ....[153]....
        /*05a4*/ 	.word	0x0000fce0


	//   ....[154]....
        /*05a8*/ 	.word	0x0000fd30


	//   ....[155]....
        /*05ac*/ 	.word	0x0000fe20


	//   ....[156]....
        /*05b0*/ 	.word	0x0000fe80


	//   ....[157]....
        /*05b4*/ 	.word	0x0000fed0


	//   ....[158]....
        /*05b8*/ 	.word	0x0000ff20


	//   ....[159]....
        /*05bc*/ 	.word	0x0000ff70


	//   ....[160]....
        /*05c0*/ 	.word	0x0000ffc0


	//   ....[161]....
        /*05c4*/ 	.word	0x00010010


	//   ....[162]....
        /*05c8*/ 	.word	0x00010060


	//   ....[163]....
        /*05cc*/ 	.word	0x000100b0


	//----- nvinfo : EIATTR_VRC_CTA_INIT_COUNT
	.align		4
.L_1853:
        /*05d0*/ 	.byte	0x02, 0x4a
	.zero		1
	.zero		1


	//----- nvinfo : EIATTR_EXIT_INSTR_OFFSETS
	.align		4
        /*05d4*/ 	.byte	0x04, 0x1c
        /*05d6*/ 	.short	(.L_1855 - .L_1854)


	//   ....[0]....
.L_1854:
        /*05d8*/ 	.word	0x0000e0e0


	//   ....[1]....
        /*05dc*/ 	.word	0x0000e3e0


	//----- nvinfo : EIATTR_MAX_THREADS
	.align		4
.L_1855:
        /*05e0*/ 	.byte	0x04, 0x05
        /*05e2*/ 	.short	(.L_1857 - .L_1856)
.L_1856:
        /*05e4*/ 	.word	0x00000040
        /*05e8*/ 	.word	0x00000001
        /*05ec*/ 	.word	0x00000001


	//----- nvinfo : EIATTR_CRS_STACK_SIZE
	.align		4
.L_1857:
        /*05f0*/ 	.byte	0x04, 0x1e
        /*05f2*/ 	.short	(.L_1859 - .L_1858)
.L_1858:
        /*05f4*/ 	.word	0x00000000


	//----- nvinfo : EIATTR_CBANK_PARAM_SIZE
	.align		4
.L_1859:
        /*05f8*/ 	.byte	0x03, 0x19
        /*05fa*/ 	.short	0x01f0


	//----- nvinfo : EIATTR_PARAM_CBANK
	.align		4
        /*05fc*/ 	.byte	0x04, 0x0a
        /*05fe*/ 	.short	(.L_1861 - .L_1860)
	.align		4
.L_1860:
        /*0600*/ 	.word	index@(.nv.constant0._Z25selective_scan_bwd_kernelI32Selective_Scan_bwd_kernel_traitsILi64ELi16ELb0ELb1ELb0ELb0ELb1EfN3c107complexIfEEEEv12SSMParamsBwd)
        /*0604*/ 	.short	0x0380
        /*0606*/ 	.short	0x01f0


	//----- nvinfo : EIATTR_SW_WAR
	.align		4
.L_1861:
        /*0608*/ 	.byte	0x04, 0x36
        /*060a*/ 	.short	(.L_1863 - .L_1862)
.L_1862:
        /*060c*/ 	.word	0x00000008
.L_1863:


//--------------------- .nv.info._Z25selective_scan_bwd_kernelI32Selective_Scan_bwd_kernel_traitsILi64ELi16ELb0ELb1ELb0ELb1ELb0EfN3c107complexIfEEEEv12SSMParamsBwd --------------------------
	.section	.nv.info._Z25selective_scan_bwd_kernelI32Selective_Scan_bwd_kernel_traitsILi64ELi16ELb0ELb1ELb0ELb1ELb0EfN3c107complexIfEEEEv12SSMParamsBwd,"",@"SHT_CUDA_INFO"
	.sectionflags	@""
	.align	4


	//----- nvinfo : EIATTR_CUDA_API_VERSION
	.align		4
        /*0000*/ 	.byte	0x04, 0x37
        /*0002*/ 	.short	(.L_1865 - .L_1864)
.L_1864:
        /*0004*/ 	.word	0x00000082


	//----- nvinfo : EIATTR_KPARAM_INFO
	.align		4
.L_1865:
        /*0008*/ 	.byte	0x04, 0x17
        /*000a*/ 	.short	(.L_1867 - .L_1866)
.L_1866:
        /*000c*/ 	.word	0x00000000
        /*0010*/ 	.short	0x0000
        /*0012*/ 	.short	0x0000
        /*0014*/ 	.byte	0x00, 0xf0, 0xc1, 0x07


	//----- nvinfo : EIATTR_SPARSE_MMA_MASK
	.align		4
.L_1867:
        /*0018*/ 	.byte	0x03, 0x50
        /*001a*/ 	.short	0x0000


	//----- nvinfo : EIATTR_MAXREG_COUNT
	.align		4
        /*001c*/ 	.byte	0x03, 0x1b
        /*001e*/ 	.short	0x00ff


	//----- nvinfo : EIATTR_NUM_BARRIERS
	.align		4
        /*0020*/ 	.byte	0x02, 0x4c
        /*0022*/ 	.byte	0x01
	.zero		1


	//----- nvinfo : EIATTR_ANNOTATIONS
	.align		4
        /*0024*/ 	.byte	0x04, 0x55
        /*0026*/ 	.short	(.L_1869 - .L_1868)


	//   ....[0]....
.L_1868:
        /* <DEDUP_REMOVED lines=9> */


	//----- nvinfo : EIATTR_MERCURY_ISA_VERSION
	.align		4
.L_1869:
        /*00a8*/ 	.byte	0x03, 0x5f
        /*00aa*/ 	.short	0x0101


	//----- nvinfo : EIATTR_INT_WARP_WIDE_INSTR_OFFSETS
	.align		4
        /*00ac*/ 	.byte	0x04, 0x31
        /*00ae*/ 	.short	(.L_1871 - .L_1870)


	//   ....[0]....
.L_1870:
        /*00b0*/ 	.word	0x000085d0


	//   ....[1]....
        /*00b4*/ 	.word	0x000097d0


	//----- nvinfo : EIATTR_COOP_GROUP_MASK_REGIDS
	.align		4
.L_1871:
        /*00b8*/ 	.byte	0x04, 0x29
        /*00ba*/ 	.short	(.L_1873 - .L_1872)


	//   ....[0]....
.L_1872:
        /*00bc*/ 	.word	0xffffffff


	//   ....[1]....
        /*00c0*/ 	.word	0xffffffff


	//   ....[2]....
        /*00c4*/ 	.word	0xffffffff


	//   ....[3]....
        /*00c8*/ 	.word	0xffffffff


	//   ....[4]....
        /*00cc*/ 	.word	0xffffffff


	//   ....[5]....
        /*00d0*/ 	.word	0xffffffff


	//   ....[6]....
        /*00d4*/ 	.word	0xffffffff


	//   ....[7]....
        /*00d8*/ 	.word	0xffffffff


	//   ....[8]....
        /*00dc*/ 	.word	0xffffffff


	//   ....[9]....
        /*00e0*/ 	.word	0xffffffff


	//   ....[10]....
        /*00e4*/ 	.word	0xffffffff


	//   ....[11]....
        /*00e8*/ 	.word	0xffffffff


	//   ....[12]....
        /*00ec*/ 	.word	0xffffffff


	//   ....[13]....
        /*00f0*/ 	.word	0xffffffff


	//   ....[14]....
        /*00f4*/ 	.word	0xffffffff


	//   ....[15]....
        /*00f8*/ 	.word	0xffffffff


	//   ....[16]....
        /*00fc*/ 	.word	0xffffffff


	//   ....[17]....
        /*0100*/ 	.word	0xffffffff


	//   ....[18]....
        /*0104*/ 	.word	0xffffffff


	//   ....[19]....
        /*0108*/ 	.word	0xffffffff


	//   ....[20]....
        /*010c*/ 	.word	0xffffffff


	//   ....[21]....
        /*0110*/ 	.word	0xffffffff


	//   ....[22]....
        /*0114*/ 	.word	0xffffffff


	//   ....[23]....
        /*0118*/ 	.word	0xffffffff


	//   ....[24]....
        /*011c*/ 	.word	0xffffffff


	//   ....[25]....
        /*0120*/ 	.word	0xffffffff


	//   ....[26]....
        /*0124*/ 	.word	0xffffffff


	//   ....[27]....
        /*0128*/ 	.word	0xffffffff


	//   ....[28]....
        /*012c*/ 	.word	0xffffffff


	//   ....[29]....
        /*0130*/ 	.word	0xffffffff


	//   ....[30]....
        /*0134*/ 	.word	0xffffffff


	//   ....[31]....
        /*0138*/ 	.word	0xffffffff


	//   ....[32]....
        /*013c*/ 	.word	0xffffffff


	//   ....[33]....
        /*0140*/ 	.word	0xffffffff


	//   ....[34]....
        /*0144*/ 	.word	0xffffffff


	//   ....[35]....
        /*0148*/ 	.word	0xffffffff


	//   ....[36]....
        /*014c*/ 	.word	0xffffffff


	//   ....[37]....
        /*0150*/ 	.word	0xffffffff


	//   ....[38]....
        /*0154*/ 	.word	0xffffffff


	//   ....[39]....
        /*0158*/ 	.word	0xffffffff


	//   ....[40]....
        /*015c*/ 	.word	0xffffffff


	//   ....[41]....
        /*0160*/ 	.word	0xffffffff


	//   ....[42]....
        /*0164*/ 	.word	0xffffffff


	//   ....[43]....
        /*0168*/ 	.word	0xffffffff


	//   ....[44]....
        /*016c*/ 	.word	0xffffffff


	//   ....[45]....
        /*0170*/ 	.word	0xffffffff


	//   ....[46]....
        /*0174*/ 	.word	0xffffffff


	//   ....[47]....
        /*0178*/ 	.word	0xffffffff


	//   ....[48]....
        /*017c*/ 	.word	0xffffffff


	//   ....[49]....
        /*0180*/ 	.word	0xffffffff


	//   ....[50]....
        /*0184*/ 	.word	0xffffffff


	//   ....[51]....
        /*0188*/ 	.word	0xffffffff


	//   ....[52]....
        /*018c*/ 	.word	0xffffffff


	//   ....[53]....
        /*0190*/ 	.word	0xffffffff


	//   ....[54]....
        /*0194*/ 	.word	0xffffffff


	//   ....[55]....
        /*0198*/ 	.word	0xffffffff


	//   ....[56]....
        /*019c*/ 	.word	0xffffffff


	//   ....[57]....
        /*01a0*/ 	.word	0xffffffff


	//   ....[58]....
        /*01a4*/ 	.word	0xffffffff


	//   ....[59]....
        /*01a8*/ 	.word	0xffffffff


	//   ....[60]....
        /*01ac*/ 	.word	0xffffffff


	//   ....[61]....
        /*01b0*/ 	.word	0xffffffff


	//   ....[62]....
        /*01b4*/ 	.word	0xffffffff


	//   ....[63]....
        /*01b8*/ 	.word	0xffffffff


	//   ....[64]....
        /*01bc*/ 	.word	0xffffffff


	//   ....[65]....
        /*01c0*/ 	.word	0xffffffff


	//   ....[66]....
        /*01c4*/ 	.word	0xffffffff


	//   ....[67]....
        /*01c8*/ 	.word	0xffffffff


	//   ....[68]....
        /*01cc*/ 	.word	0xffffffff


	//   ....[69]....
        /*01d0*/ 	.word	0xffffffff


	//   ....[70]....
        /*01d4*/ 	.word	0xffffffff


	//   ....[71]....
        /*01d8*/ 	.word	0xffffffff


	//   ....[72]....
        /*01dc*/ 	.word	0xffffffff


	//   ....[73]....
        /*01e0*/ 	.word	0xffffffff


	//   ....[74]....
        /*01e4*/ 	.word	0xffffffff


	//   ....[75]....
        /*01e8*/ 	.word	0xffffffff


	//   ....[76]....
        /*01ec*/ 	.word	0xffffffff


	//   ....[77]....
        /*01f0*/ 	.word	0xffffffff


	//   ....[78]....
        /*01f4*/ 	.word	0xffffffff


	//   ....[79]....
        /*01f8*/ 	.word	0xffffffff


	//   ....[80]....
        /*01fc*/ 	.word	0xffffffff


	//   ....[81]....
        /*0200*/ 	.word	0xffffffff


	//   ....[82]....
        /*0204*/ 	.word	0xffffffff


	//   ....[83]....
        /*0208*/ 	.word	0xffffffff


	//   ....[84]....
        /*020c*/ 	.word	0xffffffff


	//   ....[85]....
        /*0210*/ 	.word	0xffffffff


	//   ....[86]....
        /*0214*/ 	.word	0xffffffff


	//   ....[87]....
        /*0218*/ 	.word	0xffffffff


	//   ....[88]....
        /*021c*/ 	.word	0xffffffff


	//   ....[89]....
        /*0220*/ 	.word	0xffffffff


	//   ....[90]....
        /*0224*/ 	.word	0xffffffff


	//   ....[91]....
        /*0228*/ 	.word	0xffffffff


	//   ....[92]....
        /*022c*/ 	.word	0xffffffff


	//   ....[93]....
        /*0230*/ 	.word	0xffffffff


	//   ....[94]....
        /*0234*/ 	.word	0xffffffff


	//   ....[95]....
        /*0238*/ 	.word	0xffffffff


	//   ....[96]....
        /*023c*/ 	.word	0xffffffff


	//   ....[97]....
        /*0240*/ 	.word	0x05000047


	//   ....[98]....
        /*0244*/ 	.word	0x05000047


	//   ....[99]....
        /*0248*/ 	.word	0x05000047


	//   ....[100]....
        /*024c*/ 	.word	0x05000047


	//   ....[101]....
        /*0250*/ 	.word	0x05000047


	//   ....[102]....
        /*0254*/ 	.word	0x05000047


	//   ....[103]....
        /*0258*/ 	.word	0x05000047


	//   ....[104]....
        /*025c*/ 	.word	0x05000047


	//   ....[105]....
        /*0260*/ 	.word	0x05000047


	//   ....[106]....
        /*0264*/ 	.word	0x05000047


	//   ....[107]....
        /*0268*/ 	.word	0x05000047


	//   ....[108]....
        /*026c*/ 	.word	0x05000047


	//   ....[109]....
        /*0270*/ 	.word	0x05000047


	//   ....[110]....
        /*0274*/ 	.word	0x05000047


	//   ....[111]....
        /*0278*/ 	.word	0x05000047


	//   ....[112]....
        /*027c*/ 	.word	0x05000047


	//   ....[113]....
        /*0280*/ 	.word	0x05000047


	//   ....[114]....
        /*0284*/ 	.word	0x05000047


	//   ....[115]....
        /*0288*/ 	.word	0x05000047


	//   ....[116]....
        /*028c*/ 	.word	0x05000047


	//   ....[117]....
        /*0290*/ 	.word	0x05000047


	//   ....[118]....
        /*0294*/ 	.word	0x05000047


	//   ....[119]....
        /*0298*/ 	.word	0x05000047


	//   ....[120]....
        /*029c*/ 	.word	0x05000047


	//   ....[121]....
        /*02a0*/ 	.word	0x05000047


	//   ....[122]....
        /*02a4*/ 	.word	0x05000047


	//   ....[123]....
        /*02a8*/ 	.word	0x05000047


	//   ....[124]....
        /*02ac*/ 	.word	0x05000047


	//   ....[125]....
        /*02b0*/ 	.word	0x05000047


	//   ....[126]....
        /*02b4*/ 	.word	0x05000047


	//   ....[127]....
        /*02b8*/ 	.word	0x05000047


	//   ....[128]....
        /*02bc*/ 	.word	0x05000047


	//   ....[129]....
        /*02c0*/ 	.word	0x05000047


	//   ....[130]....
        /*02c4*/ 	.word	0x05000047


	//   ....[131]....
        /*02c8*/ 	.word	0x05000047


	//   ....[132]....
        /*02cc*/ 	.word	0x05000047


	//   ....[133]....
        /*02d0*/ 	.word	0x05000047


	//   ....[134]....
        /*02d4*/ 	.word	0x05000047


	//   ....[135]....
        /*02d8*/ 	.word	0x05000047


	//   ....[136]....
        /*02dc*/ 	.word	0x05000047


	//   ....[137]....
        /*02e0*/ 	.word	0x05000047


	//   ....[138]....
        /*02e4*/ 	.word	0x05000047


	//   ....[139]....
        /*02e8*/ 	.word	0x05000047


	//   ....[140]....
        /*02ec*/ 	.word	0x05000047


	//   ....[141]....
        /*02f0*/ 	.word	0x05000047


	//   ....[142]....
        /*02f4*/ 	.word	0x05000047


	//   ....[143]....
        /*02f8*/ 	.word	0x05000047


	//   ....[144]....
        /*02fc*/ 	.word	0x05000047


	//   ....[145]....
        /*0300*/ 	.word	0x05000047


	//   ....[146]....
        /*0304*/ 	.word	0x05000047


	//   ....[147]....
        /*0308*/ 	.word	0x05000047


	//   ....[148]....
        /*030c*/ 	.word	0x05000047


	//   ....[149]....
        /*0310*/ 	.word	0x05000047


	//   ....[150]....
        /*0314*/ 	.word	0x05000047


	//   ....[151]....
        /*0318*/ 	.word	0x05000047


	//   ....[152]....
        /*031c*/ 	.word	0x05000047


	//   ....[153]....
        /*0320*/ 	.word	0x05000047


	//   ....[154]....
        /*0324*/ 	.word	0x05000047


	//   ....[155]....
        /*0328*/ 	.word	0x05000047


	//   ....[156]....
        /*032c*/ 	.word	0x05000047


	//   ....[157]....
        /*0330*/ 	.word	0x05000047


	//   ....[158]....
        /*0334*/ 	.word	0x05000047


	//   ....[159]....
        /*0338*/ 	.word	0x05000047


	//   ....[160]....
        /*033c*/ 	.word	0x05000047


	//----- nvinfo : EIATTR_COOP_GROUP_INSTR_OFFSETS
	.align		4
.L_1873:
        /*0340*/ 	.byte	0x04, 0x28
        /*0342*/ 	.short	(.L_1875 - .L_1874)


	//   ....[0]....
.L_1874:
        /*0344*/ 	.word	0x00001400


	//   ....[1]....
        /*0348*/ 	.word	0x00001970


	//   ....[2]....
        /*034c*/ 	.word	0x00001ed0


	//   ....[3]....
        /*0350*/ 	.word	0x000058c0


	//   ....[4]....
        /*0354*/ 	.word	0x000074f0


	//   ....[5]....
        /*0358*/ 	.word	0x00007500


	//   ....[6]....
        /*035c*/ 	.word	0x00007510


	//   ....[7]....
        /*0360*/ 	.word	0x00007560


	//   ....[8]....
        /*0364*/ 	.word	0x000075b0


	//   ....[9]....
        /*0368*/ 	.word	0x000075c0


	//   ....[10]....
        /*036c*/ 	.word	0x000075f0


	//   ....[11]....
        /*0370*/ 	.word	0x00007620


	//   ....[12]....
        /*0374*/ 	.word	0x00007670


	//   ....[13]....
        /*0378*/ 	.word	0x000076c0


	//   ....[14]....
        /*037c*/ 	.word	0x000076d0


	//   ....[15]....
        /*0380*/ 	.word	0x000076e0


	//   ....[16]....
        /*0384*/ 	.word	0x00007790


	//   ....[17]....
        /*0388*/ 	.word	0x000077a0


	//   ....[18]....
        /*038c*/ 	.word	0x000077b0


	//   ....[19]....
        /*0390*/ 	.word	0x000077c0


	//   ....[20]....
        /*0394*/ 	.word	0x00007870


	//   ....[21]....
        /*0398*/ 	.word	0x00007880


	//   ....[22]....
        /*039c*/ 	.word	0x00007890


	//   ....[23]....
        /*03a0*/ 	.word	0x000078a0


	//   ....[24]....
        /*03a4*/ 	.word	0x00007a00


	//   ....[25]....
        /*03a8*/ 	.word	0x00007a10


	//   ....[26]....
        /*03ac*/ 	.word	0x00007a20


	//   ....[27]....
        /*03b0*/ 	.word	0x00007a30


	//   ....[28]....
        /*03b4*/ 	.word	0x00007a40


	//   ....[29]....
        /*03b8*/ 	.word	0x00007a50


	//   ....[30]....
        /*03bc*/ 	.word	0x00007a60


	//   ....[31]....
        /*03c0*/ 	.word	0x00007a70


	//   ....[32]....
        /*03c4*/ 	.word	0x00008d70


	//   ....[33]....
        /*03c8*/ 	.word	0x00008d90


	//   ....[34]....
        /*03cc*/ 	.word	0x00008da0


	//   ....[35]....
        /*03d0*/ 	.word	0x00008db0


	//   ....[36]....
        /*03d4*/ 	.word	0x00008ed0


	//   ....[37]....
        /*03d8*/ 	.word	0x00008ee0


	//   ....[38]....
        /*03dc*/ 	.word	0x00008ef0


	//   ....[39]....
        /*03e0*/ 	.word	0x00008f00


	//   ....[40]....
        /*03e4*/ 	.word	0x00009020


	//   ....[41]....
        /*03e8*/ 	.word	0x00009030


	//   ....[42]....
        /*03ec*/ 	.word	0x00009040


	//   ....[43]....
        /*03f0*/ 	.word	0x00009050


	//   ....[44]....
        /*03f4*/ 	.word	0x00009170


	//   ....[45]....
        /*03f8*/ 	.word	0x00009180


	//   ....[46]....
        /*03fc*/ 	.word	0x00009190


	//   ....[47]....
        /*0400*/ 	.word	0x000091a0


	//   ....[48]....
        /*0404*/ 	.word	0x000092c0


	//   ....[49]....
        /*0408*/ 	.word	0x000092d0


	//   ....[50]....
        /*040c*/ 	.word	0x000092e0


	//   ....[51]....
        /*0410*/ 	.word	0x000092f0


	//   ....[52]....
        /*0414*/ 	.word	0x00009410


	//   ....[53]....
        /*0418*/ 	.word	0x00009420


	//   ....[54]....
        /*041c*/ 	.word	0x00009430


	//   ....[55]....
        /*0420*/ 	.word	0x00009440


	//   ....[56]....
        /*0424*/ 	.word	0x00009450


	//   ....[57]....
        /*0428*/ 	.word	0x00009460


	//   ....[58]....
        /*042c*/ 	.word	0x000094a0


	//   ....[59]....
        /*0430*/ 	.word	0x000094e0


	//   ....[60]....
        /*0434*/ 	.word	0x00009510


	//   ....[61]....
        /*0438*/ 	.word	0x00009540


	//   ....[62]....
        /*043c*/ 	.word	0x00009550


	//   ....[63]....
        /*0440*/ 	.word	0x00009560


	//   ....[64]....
        /*0444*/ 	.word	0x0000c6c0


	//   ....[65]....
        /*0448*/ 	.word	0x0000c700


	//   ....[66]....
        /*044c*/ 	.word	0x0000c740


	//   ....[67]....
        /*0450*/ 	.word	0x0000c780


	//   ....[68]....
        /*0454*/ 	.word	0x0000c890


	//   ....[69]....
        /*0458*/ 	.word	0x0000c8d0


	//   ....[70]....
        /*045c*/ 	.word	0x0000c910


	//   ....[71]....
        /*0460*/ 	.word	0x0000c950


	//   ....[72]....
        /*0464*/ 	.word	0x0000ca60


	//   ....[73]....
        /*0468*/ 	.word	0x0000caa0


	//   ....[74]....
        /*046c*/ 	.word	0x0000cae0


	//   ....[75]....
        /*0470*/ 	.word	0x0000cb20


	//   ....[76]....
        /*0474*/ 	.word	0x0000cc30


	//   ....[77]....
        /*0478*/ 	.word	0x0000cc70


	//   ....[78]....
        /*047c*/ 	.word	0x0000ccb0


	//   ....[79]....
        /*0480*/ 	.word	0x0000ccf0


	//   ....[80]....
        /*0484*/ 	.word	0x0000cde0


	//   ....[81]....
        /*0488*/ 	.word	0x0000ce00


	//   ....[82]....
        /*048c*/ 	.word	0x0000ce20


	//   ....[83]....
        /*0490*/ 	.word	0x0000ce30


	//   ....[84]....
        /*0494*/ 	.word	0x0000d700


	//   ....[85]....
        /*0498*/ 	.word	0x0000ddb0


	//   ....[86]....
        /*049c*/ 	.word	0x0000e560


	//   ....[87]....
        /*04a0*/ 	.word	0x0000ebb0


	//   ....[88]....
        /*04a4*/ 	.word	0x0000ebe0


	//   ....[89]....
        /*04a8*/ 	.word	0x0000ec10


	//   ....[90]....
        /*04ac*/ 	.word	0x0000ec70


	//   ....[91]....
        /*04b0*/ 	.word	0x0000ecb0


	//   ....[92]....
        /*04b4*/ 	.word	0x0000ee90


	//   ....[93]....
        /*04b8*/ 	.word	0x0000eeb0


	//   ....[94]....
        /*04bc*/ 	.word	0x0000eee0


	//   ....[95]....
        /*04c0*/ 	.word	0x0000ef20


	//   ....[96]....
        /*04c4*/ 	.word	0x0000ef40


	//   ....[97]....
        /*04c8*/ 	.word	0x0000f3b0


	//   ....[98]....
        /*04cc*/ 	.word	0x0000f400


	//   ....[99]....
        /*04d0*/ 	.word	0x0000f450


	//   ....[100]....
        /*04d4*/ 	.word	0x0000f4a0


	//   ....[101]....
        /*04d8*/ 	.word	0x0000f5b0


	//   ....[102]....
        /*04dc*/ 	.word	0x0000f600


	//   ....[103]....
        /*04e0*/ 	.word	0x0000f650


	//   ....[104]....
        /*04e4*/ 	.word	0x0000f6a0


	//   ....[105]....
        /*04e8*/ 	.word	0x0000f7b0


	//   ....[106]....
        /*04ec*/ 	.word	0x0000f800


	//   ....[107]....
        /*04f0*/ 	.word	0x0000f850


	//   ....[108]....
        /*04f4*/ 	.word	0x0000f8a0


	//   ....[109]....
        /*04f8*/ 	.word	0x0000f9b0


	//   ....[110]....
        /*04fc*/ 	.word	0x0000fa00


	//   ....[111]....
        /*0500*/ 	.word	0x0000fa50


	//   ....[112]....
        /*0504*/ 	.word	0x0000faa0


	//   ....[113]....
        /*0508*/ 	.word	0x0000fbb0


	//   ....[114]....
        /*050c*/ 	.word	0x0000fc00


	//   ....[115]....
        /*0510*/ 	.word	0x0000fc50


	//   ....[116]....
        /*0514*/ 	.word	0x0000fca0


	//   ....[117]....
        /*0518*/ 	.word	0x0000fd40


	//   ....[118]....
        /*051c*/ 	.word	0x0000fde0


	//   ....[119]....
        /*0520*/ 	.word	0x0000fe80


	//   ....[120]....
        /*0524*/ 	.word	0x0000ff20


	//   ....[121]....
        /*0528*/ 	.word	0x0000ffc0


	//   ....[122]....
        /*052c*/ 	.word	0x00010060


	//   ....[123]....
        /*0530*/ 	.word	0x000100b0


	//   ....[124]....
        /*0534*/ 	.word	0x00010100


	//   ....[125]....
        /*0538*/ 	.word	0x00010150


	//   ....[126]....
        /*053c*/ 	.word	0x000101b0


	//   ....[127]....
        /*0540*/ 	.word	0x00010200


	//   ....[128]....
        /*0544*/ 	.word	0x00010250


	//   ....[129]....
        /*0548*/ 	.word	0x000102f0


	//   ....[130]....
        /*054c*/ 	.word	0x00010340


	//   ....[131]....
        /*0550*/ 	.word	0x00010390


	//   ....[132]....
        /*0554*/ 	.word	0x000103e0


	//   ....[133]....
        /*0558*/ 	.word	0x00010480


	//   ....[134]....
        /*055c*/ 	.word	0x00010510


	//   ....[135]....
        /*0560*/ 	.word	0x00010560


	//   ....[136]....
        /*0564*/ 	.word	0x000105b0


	//   ....[137]....
        /*0568*/ 	.word	0x00010650


	//   ....[138]....
        /*056c*/ 	.word	0x000106e0


	//   ....[139]....
        /*0570*/ 	.word	0x00010730


	//   ....[140]....
        /*0574*/ 	.word	0x00010780


	//   ....[141]....
        /*0578*/ 	.word	0x00010820


	//   ....[142]....
        /*057c*/ 	.word	0x000108b0


	//   ....[143]....
        /*0580*/ 	.word	0x00010900


	//   ....[144]....
        /*0584*/ 	.word	0x00010950


	//   ....[145]....
        /*0588*/ 	.word	0x000109f0


	//   ....[146]....
        /*058c*/ 	.word	0x00010a80


	//   ....[147]....
        /*0590*/ 	.word	0x00010ad0


	//   ....[148]....
        /*0594*/ 	.word	0x00010b20


	//   ....[149]....
        /*0598*/ 	.word	0x00010bc0


	//   ....[150]....
        /*059c*/ 	.word	0x00010c70


	//   ....[151]....
        /*05a0*/ 	.word	0x00010cc0


	//   ....[152]....
        /*05a4*/ 	.word	0x00010dc0


	//   ....[153]....
        /*05a8*/ 	.word	0x00010e10


	//   ....[154]....
        /*05ac*/ 	.word	0x00010e60


	//   ....[155]....
        /*05b0*/ 	.word	0x00010eb0


	//   ....[156]....
        /*05b4*/ 	.word	0x00010f00


	//   ....[157]....
        /*05b8*/ 	.word	0x00010f40


	//   ....[158]....
        /*05bc*/ 	.word	0x00010f90


	//   ....[159]....
        /*05c0*/ 	.word	0x00010fe0


	//   ....[160]....
        /*05c4*/ 	.word	0x00011030


	//----- nvinfo : EIATTR_VRC_CTA_INIT_COUNT
	.align		4
.L_1875:
        /*05c8*/ 	.byte	0x02, 0x4a
	.zero		1
	.zero		1


	//----- nvinfo : EIATTR_EXIT_INSTR_OFFSETS
	.align		4
        /*05cc*/ 	.byte	0x04, 0x1c
        /*05ce*/ 	.short	(.L_1877 - .L_1876)


	//   ....[0]....
.L_1876:
        /*05d0*/ 	.word	0x0000f050


	//   ....[1]....
        /*05d4*/ 	.word	0x0000f350


	//----- nvinfo : EIATTR_MAX_THREADS
	.align		4
.L_1877:
        /*05d8*/ 	.byte	0x04, 0x05
        /*05da*/ 	.short	(.L_1879 - .L_1878)
.L_1878:
        /*05dc*/ 	.word	0x00000040
        /*05e0*/ 	.word	0x00000001
        /*05e4*/ 	.word	0x00000001


	//----- nvinfo : EIATTR_CRS_STACK_SIZE
	.align		4
.L_1879:
        /*05e8*/ 	.byte	0x04, 0x1e
        /*05ea*/ 	.short	(.L_1881 - .L_1880)
.L_1880:
        /*05ec*/ 	.word	0x00000000


	//----- nvinfo : EIATTR_CBANK_PARAM_SIZE
	.align		4
.L_1881:
        /*05f0*/ 	.byte	0x03, 0x19
        /*05f2*/ 	.short	0x01f0


	//----- nvinfo : EIATTR_PARAM_CBANK
	.align		4
        /*05f4*/ 	.byte	0x04, 0x0a
        /*05f6*/ 	.short	(.L_1883 - .L_1882)
	.align		4
.L_1882:
        /*05f8*/ 	.word	index@(.nv.constant0._Z25selective_scan_bwd_kernelI32Selective_Scan_bwd_kernel_traitsILi64ELi16ELb0ELb1ELb0ELb1ELb0EfN3c107complexIfEEEEv12SSMParamsBwd)
        /*05fc*/ 	.short	0x0380
        /*05fe*/ 	.short	0x01f0


	//----- nvinfo : EIATTR_SW_WAR
	.align		4
.L_1883:
        /*0600*/ 	.byte	0x04, 0x36
        /*0602*/ 	.short	(.L_1885 - .L_1884)
.L_1884:
        /*0604*/ 	.word	0x00000008
.L_1885:


//--------------------- .nv.info._Z25selective_scan_bwd_kernelI32Selective_Scan_bwd_kernel_traitsILi64ELi16ELb0ELb1ELb0ELb1ELb1EfN3c107complexIfEEEEv12SSMParamsBwd --------------------------
	.section	.nv.info._Z25selective_scan_bwd_kernelI32Selective_Scan_bwd_kernel_traitsILi64ELi16ELb0ELb1ELb0ELb1ELb1EfN3c107complexIfEEEEv12SSMParamsBwd,"",@"SHT_CUDA_INFO"
	.sectionflags	@""
	.align	4


	//----- nvinfo : EIATTR_CUDA_API_VERSION
	.align		4
        /*0000*/ 	.byte	0x04, 0x37
        /*0002*/ 	.short	(.L_1887 - .L_1886)
.L_1886:
        /*0004*/ 	.word	0x00000082


	//----- nvinfo : EIATTR_KPARAM_INFO
	.align		4
.L_1887:
        /*0008*/ 	.byte	0x04, 0x17
        /*000a*/ 	.short	(.L_1889 - .L_1888)
.L_1888:
        /*000c*/ 	.word	0x00000000
        /*0010*/ 	.short	0x0000
        /*0012*/ 	.short	0x0000
        /*0014*/ 	.byte	0x00, 0xf0, 0xc1, 0x07


	//----- nvinfo : EIATTR_SPARSE_MMA_MASK
	.align		4
.L_1889:
        /*0018*/ 	.byte	0x03, 0x50
        /*001a*/ 	.short	0x0000


	//----- nvinfo : EIATTR_MAXREG_COUNT
	.align		4
        /*001c*/ 	.byte	0x03, 0x1b
        /*001e*/ 	.short	0x00ff


	//----- nvinfo : EIATTR_NUM_BARRIERS
	.align		4
        /*0020*/ 	.byte	0x02, 0x4c
        /*0022*/ 	.byte	0x01
	.zero		1


	//----- nvinfo : EIATTR_ANNOTATIONS
	.align		4
        /*0024*/ 	.byte	0x04, 0x55
        /*0026*/ 	.short	(.L_1891 - .L_1890)


	//   ....[0]....
.L_1890:
        /* <DEDUP_REMOVED lines=8> */


	//----- nvinfo : EIATTR_MERCURY_ISA_VERSION
	.align		4
.L_1891:
        /*0098*/ 	.byte	0x03, 0x5f
        /*009a*/ 	.short	0x0101


	//----- nvinfo : EIATTR_INT_WARP_WIDE_INSTR_OFFSETS
	.align		4
        /*009c*/ 	.byte	0x04, 0x31
        /*009e*/ 	.short	(.L_1893 - .L_1892)


	//   ....[0]....
.L_1892:
        /*00a0*/ 	.word	0x0000a970


	//   ....[1]....
        /*00a4*/ 	.word	0x0000ba70


	//----- nvinfo : EIATTR_COOP_GROUP_MASK_REGIDS
	.align		4
.L_1893:
        /*00a8*/ 	.byte	0x04, 0x29
        /*00aa*/ 	.short	(.L_1895 - .L_1894)


	//   ....[0]....
.L_1894:
        /*00ac*/ 	.word	0xffffffff


	//   ....[1]....
        /*00b0*/ 	.word	0xffffffff


	//   ....[2]....
        /*00b4*/ 	.word	0xffffffff


	//   ....[3]....
        /*00b8*/ 	.word	0xffffffff


	//   ....[4]....
        /*00bc*/ 	.word	0xffffffff


	//   ....[5]....
        /*00c0*/ 	.word	0xffffffff


	//   ....[6]....
        /*00c4*/ 	.word	0xffffffff


	//   ....[7]....
        /*00c8*/ 	.word	0xffffffff


	//   ....[8]....
        /*00cc*/ 	.word	0xffffffff


	//   ....[9]....
        /*00d0*/ 	.word	0xffffffff


	//   ....[10]....
        /*00d4*/ 	.word	0xffffffff


	//   ....[11]....
        /*00d8*/ 	.word	0xffffffff


	//   ....[12]....
        /*00dc*/ 	.word	0xffffffff


	//   ....[13]....
        /*00e0*/ 	.word	0xffffffff


	//   ....[14]....
        /*00e4*/ 	.word	0xffffffff


	//   ....[15]....
        /*00e8*/ 	.word	0xffffffff


	//   ....[16]....
        /*00ec*/ 	.word	0xffffffff


	//   ....[17]....
        /*00f0*/ 	.word	0xffffffff


	//   ....[18]....
        /*00f4*/ 	.word	0xffffffff


	//   ....[19]....
        /*00f8*/ 	.word	0xffffffff


	//   ....[20]....
        /*00fc*/ 	.word	0xffffffff


	//   ....[21]....
        /*0100*/ 	.word	0xffffffff


	//   ....[22]....
        /*0104*/ 	.word	0xffffffff


	//   ....[23]....
        /*0108*/ 	.word	0xffffffff


	//   ....[24]....
        /*010c*/ 	.word	0xffffffff


	//   ....[25]....
        /*0110*/ 	.word	0xffffffff


	//   ....[26]....
        /*0114*/ 	.word	0xffffffff


	//   ....[27]....
        /*0118*/ 	.word	0xffffffff


	//   ....[28]....
        /*011c*/ 	.word	0xffffffff


	//   ....[29]....
        /*0120*/ 	.word	0xffffffff


	//   ....[30]....
        /*0124*/ 	.word	0xffffffff


	//   ....[31]....
        /*0128*/ 	.word	0xffffffff


	//   ....[32]....
        /*012c*/ 	.word	0xffffffff


	//   ....[33]....
        /*0130*/ 	.word	0xffffffff


	//   ....[34]....
        /*0134*/ 	.word	0xffffffff


	//   ....[35]....
        /*0138*/ 	.word	0xffffffff


	//   ....[36]....
        /*013c*/ 	.word	0xffffffff


	//   ....[37]....
        /*0140*/ 	.word	0xffffffff


	//   ....[38]....
        /*0144*/ 	.word	0xffffffff


	//   ....[39]....
        /*0148*/ 	.word	0xffffffff


	//   ....[40]....
        /*014c*/ 	.word	0xffffffff


	//   ....[41]....
        /*0150*/ 	.word	0xffffffff


	//   ....[42]....
        /*0154*/ 	.word	0xffffffff


	//   ....[43]....
        /*0158*/ 	.word	0xffffffff


	//   ....[44]....
        /*015c*/ 	.word	0xffffffff


	//   ....[45]....
        /*0160*/ 	.word	0xffffffff


	//   ....[46]....
        /*0164*/ 	.word	0xffffffff


	//   ....[47]....
        /*0168*/ 	.word	0xffffffff


	//   ....[48]....
        /*016c*/ 	.word	0xffffffff


	//   ....[49]....
        /*0170*/ 	.word	0xffffffff


	//   ....[50]....
        /*0174*/ 	.word	0xffffffff


	//   ....[51]....
        /*0178*/ 	.word	0xffffffff


	//   ....[52]....
        /*017c*/ 	.word	0xffffffff


	//   ....[53]....
        /*0180*/ 	.word	0xffffffff


	//   ....[54]....
        /*0184*/ 	.word	0xffffffff


	//   ....[55]....
        /*0188*/ 	.word	0xffffffff


	//   ....[56]....
        /*018c*/ 	.word	0xffffffff


	//   ....[57]....
        /*0190*/ 	.word	0xffffffff


	//   ....[58]....
        /*0194*/ 	.word	0xffffffff


	//   ....[59]....
        /*0198*/ 	.word	0xffffffff


	//   ....[60]....
        /*019c*/ 	.word	0xffffffff


	//   ....[61]....
        /*01a0*/ 	.word	0xffffffff


	//   ....[62]....
        /*01a4*/ 	.word	0xffffffff


	//   ....[63]....
        /*01a8*/ 	.word	0xffffffff


	//   ....[64]....
        /*01ac*/ 	.word	0xffffffff


	//   ....[65]....
        /*01b0*/ 	.word	0xffffffff


	//   ....[66]....
        /*01b4*/ 	.word	0xffffffff


	//   ....[67]....
        /*01b8*/ 	.word	0xffffffff


	//   ....[68]....
        /*01bc*/ 	.word	0xffffffff


	//   ....[69]....
        /*01c0*/ 	.word	0xffffffff


	//   ....[70]....
        /*01c4*/ 	.word	0xffffffff


	//   ....[71]....
        /*01c8*/ 	.word	0xffffffff


	//   ....[72]....
        /*01cc*/ 	.word	0xffffffff


	//   ....[73]....
        /*01d0*/ 	.word	0xffffffff


	//   ....[74]....
        /*01d4*/ 	.word	0xffffffff


	//   ....[75]....
        /*01d8*/ 	.word	0xffffffff


	//   ....[76]....
        /*01dc*/ 	.word	0xffffffff


	//   ....[77]....
        /*01e0*/ 	.word	0xffffffff


	//   ....[78]....
        /*01e4*/ 	.word	0xffffffff


	//   ....[79]....
        /*01e8*/ 	.word	0xffffffff


	//   ....[80]....
        /*01ec*/ 	.word	0xffffffff


	//   ....[81]....
        /*01f0*/ 	.word	0xffffffff


	//   ....[82]....
        /*01f4*/ 	.word	0xffffffff


	//   ....[83]....
        /*01f8*/ 	.word	0xffffffff


	//   ....[84]....
        /*01fc*/ 	.word	0xffffffff


	//   ....[85]....
        /*0200*/ 	.word	0xffffffff


	//   ....[86]....
        /*0204*/ 	.word	0xffffffff


	//   ....[87]....
        /*0208*/ 	.word	0xffffffff


	//   ....[88]....
        /*020c*/ 	.word	0xffffffff


	//   ....[89]....
        /*0210*/ 	.word	0xffffffff


	//   ....[90]....
        /*0214*/ 	.word	0xffffffff


	//   ....[91]....
        /*0218*/ 	.word	0xffffffff


	//   ....[92]....
        /*021c*/ 	.word	0xffffffff


	//   ....[93]....
        /*0220*/ 	.word	0xffffffff


	//   ....[94]....
        /*0224*/ 	.word	0xffffffff


	//   ....[95]....
        /*0228*/ 	.word	0xffffffff


	//   ....[96]....
        /*022c*/ 	.word	0xffffffff


	//   ....[97]....
        /*0230*/ 	.word	0xffffffff


	//   ....[98]....
        /*0234*/ 	.word	0xffffffff


	//   ....[99]....
        /*0238*/ 	.word	0xffffffff


	//   ....[100]....
        /*023c*/ 	.word	0xffffffff


	//   ....[101]....
        /*0240*/ 	.word	0x05000047


	//   ....[102]....
        /*0244*/ 	.word	0x05000047


	//   ....[103]....
        /*0248*/ 	.word	0x05000047


	//   ....[104]....
        /*024c*/ 	.word	0x05000047


	//   ....[105]....
        /*0250*/ 	.word	0x05000047


	//   ....[106]....
        /*0254*/ 	.word	0x05000047


	//   ....[107]....
        /*0258*/ 	.word	0x05000047


	//   ....[108]....
        /*025c*/ 	.word	0x05000047


	//   ....[109]....
        /*0260*/ 	.word	0x05000047


	//   ....[110]....
        /*0264*/ 	.word	0x05000047


	//   ....[111]....
        /*0268*/ 	.word	0x05000047


	//   ....[112]....
        /*026c*/ 	.word	0x05000047


	//   ....[113]....
        /*0270*/ 	.word	0x05000047


	//   ....[114]....
        /*0274*/ 	.word	0x05000047


	//   ....[115]....
        /*0278*/ 	.word	0x05000047


	//   ....[116]....
        /*027c*/ 	.word	0x05000047


	//   ....[117]....
        /*0280*/ 	.word	0x05000047


	//   ....[118]....
        /*0284*/ 	.word	0x05000047


	//   ....[119]....
        /*0288*/ 	.word	0x05000047


	//   ....[120]....
        /*028c*/ 	.word	0x05000047


	//   ....[121]....
        /*0290*/ 	.word	0x05000047


	//   ....[122]....
        /*0294*/ 	.word	0x05000047


	//   ....[123]....
        /*0298*/ 	.word	0x05000047


	//   ....[124]....
        /*029c*/ 	.word	0x05000047


	//   ....[125]....
        /*02a0*/ 	.word	0x05000047


	//   ....[126]....
        /*02a4*/ 	.word	0x05000047


	//   ....[127]....
        /*02a8*/ 	.word	0x05000047


	//   ....[128]....
        /*02ac*/ 	.word	0x05000047


	//   ....[129]....
        /*02b0*/ 	.word	0x05000047


	//   ....[130]....
        /*02b4*/ 	.word	0x05000047


	//   ....[131]....
        /*02b8*/ 	.word	0x05000047


	//   ....[132]....
        /*02bc*/ 	.word	0x05000047


	//   ....[133]....
        /*02c0*/ 	.word	0x05000047


	//   ....[134]....
        /*02c4*/ 	.word	0x05000047


	//   ....[135]....
        /*02c8*/ 	.word	0x05000047


	//   ....[136]....
        /*02cc*/ 	.word	0x05000047


	//   ....[137]....
        /*02d0*/ 	.word	0x05000047


	//   ....[138]....
        /*02d4*/ 	.word	0x05000047


	//   ....[139]....
        /*02d8*/ 	.word	0x05000047


	//   ....[140]....
        /*02dc*/ 	.word	0x05000047


	//   ....[141]....
        /*02e0*/ 	.word	0x05000047


	//   ....[142]....
        /*02e4*/ 	.word	0x05000047


	//   ....[143]....
        /*02e8*/ 	.word	0x05000047


	//   ....[144]....
        /*02ec*/ 	.word	0x05000047


	//   ....[145]....
        /*02f0*/ 	.word	0x05000047


	//   ....[146]....
        /*02f4*/ 	.word	0x05000047


	//   ....[147]....
        /*02f8*/ 	.word	0x05000047


	//   ....[148]....
        /*02fc*/ 	.word	0x05000047


	//   ....[149]....
        /*0300*/ 	.word	0x05000047


	//   ....[150]....
        /*0304*/ 	.word	0x05000047


	//   ....[151]....
        /*0308*/ 	.word	0x05000047


	//   ....[152]....
        /*030c*/ 	.word	0x05000047


	//   ....[153]....
        /*0310*/ 	.word	0x05000047


	//   ....[154]....
        /*0314*/ 	.word	0x05000047


	//   ....[155]....
        /*0318*/ 	.word	0x05000047


	//   ....[156]....
        /*031c*/ 	.word	0x05000047


	//   ....[157]....
        /*0320*/ 	.word	0x05000047


	//   ....[158]....
        /*0324*/ 	.word	0x05000047


	//   ....[159]....
        /*0328*/ 	.word	0x05000047


	//   ....[160]....
        /*032c*/ 	.word	0x05000047


	//   ....[161]....
        /*0330*/ 	.word	0x05000047


	//   ....[162]....
        /*0334*/ 	.word	0x05000047


	//   ....[163]....
        /*0338*/ 	.word	0x05000047


	//   ....[164]....
        /*033c*/ 	.word	0x05000047


	//----- nvinfo : EIATTR_COOP_GROUP_INSTR_OFFSETS
	.align		4
.L_1895:
        /*0340*/ 	.byte	0x04, 0x28
        /*0342*/ 	.short	(.L_1897 - .L_1896)


	//   ....[0]....
.L_1896:
        /*0344*/ 	.word	0x000013c0


	//   ....[1]....
        /*0348*/ 	.word	0x00001930


	//   ....[2]....
        /*034c*/ 	.word	0x00001eb0


	//   ....[3]....
        /*0350*/ 	.word	0x00004990


	//   ....[4]....
        /*0354*/ 	.word	0x00005030


	//   ....[5]....
        /*0358*/ 	.word	0x00005940


	//   ....[6]....
        /*035c*/ 	.word	0x00006210


	//   ....[7]....
        /*0360*/ 	.word	0x00007bb0


	//   ....[8]....
        /*0364*/ 	.word	0x00009800


	//   ....[9]....
        /*0368*/ 	.word	0x00009810


	//   ....[10]....
        /*036c*/ 	.word	0x00009820


	//   ....[11]....
        /*0370*/ 	.word	0x00009870


	//   ....[12]....
        /*0374*/ 	.word	0x000098c0


	//   ....[13]....
        /*0378*/ 	.word	0x000098d0


	//   ....[14]....
        /*037c*/ 	.word	0x00009900


	//   ....[15]....
        /*0380*/ 	.word	0x00009950


	//   ....[16]....
        /*0384*/ 	.word	0x00009980


	//   ....[17]....
        /*0388*/ 	.word	0x00009990


	//   ....[18]....
        /*038c*/ 	.word	0x00009a00


	//   ....[19]....
        /*0390*/ 	.word	0x00009a30


	//   ....[20]....
        /*0394*/ 	.word	0x00009a60


	//   ....[21]....
        /*0398*/ 	.word	0x00009a70


	//   ....[22]....
        /*039c*/ 	.word	0x00009ac0


	//   ....[23]....
        /*03a0*/ 	.word	0x00009b10


	//   ....[24]....
        /*03a4*/ 	.word	0x00009b40


	//   ....[25]....
        /*03a8*/ 	.word	0x00009b50


	//   ....[26]....
        /*03ac*/ 	.word	0x00009ba0


	//   ....[27]....
        /*03b0*/ 	.word	0x00009bb0


	//   ....[28]....
        /*03b4*/ 	.word	0x00009d10


	//   ....[29]....
        /*03b8*/ 	.word	0x00009d20


	//   ....[30]....
        /*03bc*/ 	.word	0x00009d30


	//   ....[31]....
        /*03c0*/ 	.word	0x00009d40


	//   ....[32]....
        /*03c4*/ 	.word	0x00009d50


	//   ....[33]....
        /*03c8*/ 	.word	0x00009d60


	//   ....[34]....
        /*03cc*/ 	.word	0x00009d70


	//   ....[35]....
        /*03d0*/ 	.word	0x00009d80


	//   ....[36]....
        /*03d4*/ 	.word	0x0000b080


	//   ....[37]....
        /*03d8*/ 	.word	0x0000b090


	//   ....[38]....
        /*03dc*/ 	.word	0x0000b0a0


	//   ....[39]....
        /*03e0*/ 	.word	0x0000b0b0


	//   ....[40]....
        /*03e4*/ 	.word	0x0000b1c0


	//   ....[41]....
        /*03e8*/ 	.word	0x0000b1d0


	//   ....[42]....
        /*03ec*/ 	.word	0x0000b1e0


	//   ....[43]....
        /*03f0*/ 	.word	0x0000b1f0


	//   ....[44]....
        /*03f4*/ 	.word	0x0000b300


	//   ....[45]....
        /*03f8*/ 	.word	0x0000b310


	//   ....[46]....
        /*03fc*/ 	.word	0x0000b320


	//   ....[47]....
        /*0400*/ 	.word	0x0000b330


	//   ....[48]....
        /*0404*/ 	.word	0x0000b440


	//   ....[49]....
        /*0408*/ 	.word	0x0000b450


	//   ....[50]....
        /*040c*/ 	.word	0x0000b460


	//   ....[51]....
        /*0410*/ 	.word	0x0000b470


	//   ....[52]....
        /*0414*/ 	.word	0x0000b580


	//   ....[53]....
        /*0418*/ 	.word	0x0000b590


	//   ....[54]....
        /*041c*/ 	.word	0x0000b5a0


	//   ....[55]....
        /*0420*/ 	.word	0x0000b5b0


	//   ....[56]....
        /*0424*/ 	.word	0x0000b6c0


	//   ....[57]....
        /*0428*/ 	.word	0x0000b6d0


	//   ....[58]....
        /*042c*/ 	.word	0x0000b6e0


	//   ....[59]....
        /*0430*/ 	.word	0x0000b6f0


	//   ....[60]....
        /*0434*/ 	.word	0x0000b700


	//   ....[61]....
        /*0438*/ 	.word	0x0000b710


	//   ....[62]....
        /*043c*/ 	.word	0x0000b7b0


	//   ....[63]....
        /*0440*/ 	.word	0x0000b7c0


	//   ....[64]....
        /*0444*/ 	.word	0x0000b7d0


	//   ....[65]....
        /*0448*/ 	.word	0x0000b7e0


	//   ....[66]....
        /*044c*/ 	.word	0x0000b7f0


	//   ....[67]....
        /*0450*/ 	.word	0x0000b800


	//   ....[68]....
        /*0454*/ 	.word	0x0000e960


	//   ....[69]....
        /*0458*/ 	.word	0x0000e9a0


	//   ....[70]....
        /*045c*/ 	.word	0x0000e9e0


	//   ....[71]....
        /*0460*/ 	.word	0x0000ea20


	//   ....[72]....
        /*0464*/ 	.word	0x0000eb30


	//   ....[73]....
        /*0468*/ 	.word	0x0000eb70


	//   ....[74]....
        /*046c*/ 	.word	0x0000ebb0


	//   ....[75]....
        /*0470*/ 	.word	0x0000ebf0


	//   ....[76]....
        /*0474*/ 	.word	0x0000ed00


	//   ....[77]....
        /*0478*/ 	.word	0x0000ed40


	//   ....[78]....
        /*047c*/ 	.word	0x0000ed80


	//   ....[79]....
        /*0480*/ 	.word	0x0000edc0


	//   ....[80]....
        /*0484*/ 	.word	0x0000eed0


	//   ....[81]....
        /*0488*/ 	.word	0x0000ef10


	//   ....[82]....
        /*048c*/ 	.word	0x0000ef50


	//   ....[83]....
        /*0490*/ 	.word	0x0000ef90


	//   ....[84]....
        /*0494*/ 	.word	0x0000f090


	//   ....[85]....
        /*0498*/ 	.word	0x0000f0b0


	//   ....[86]....
        /*049c*/ 	.word	0x0000f0d0


	//   ....[87]....
        /*04a0*/ 	.word	0x0000f0e0


	//   ....[88]....
        /*04a4*/ 	.word	0x0000f990


	//   ....[89]....
        /*04a8*/ 	.word	0x00010070


	//   ....[90]....
        /*04ac*/ 	.word	0x000107e0


	//   ....[91]....
        /*04b0*/ 	.word	0x00010e20


	//   ....[92]....
        /*04b4*/ 	.word	0x00010e50


	//   ....[93]....
        /*04b8*/ 	.word	0x00010e80


	//   ....[94]....
        /*04bc*/ 	.word	0x00010ee0


	//   ....[95]....
        /*04c0*/ 	.word	0x00010f20


	//   ....[96]....
        /*04c4*/ 	.word	0x00011100


	//   ....[97]....
        /*04c8*/ 	.word	0x00011120


	//   ....[98]....
        /*04cc*/ 	.word	0x00011150


	//   ....[99]....
        /*04d0*/ 	.word	0x00011190


	//   ....[100]....
        /*04d4*/ 	.word	0x000111b0


	//   ....[101]....
        /*04d8*/ 	.word	0x00011620


	//   ....[102]....
        /*04dc*/ 	.word	0x00011670


	//   ....[103]....
        /*04e0*/ 	.word	0x000116c0


	//   ....[104]....
        /*04e4*/ 	.word	0x00011730


	//   ....[105]....
        /*04e8*/ 	.word	0x00011820


	//   ....[106]....
        /*04ec*/ 	.word	0x00011870


	//   ....[107]....
        /*04f0*/ 	.word	0x000118c0


	//   ....[108]....
        /*04f4*/ 	.word	0x00011930


	//   ....[109]....
        /*04f8*/ 	.word	0x00011a20


	//   ....[110]....
        /*04fc*/ 	.word	0x00011a70


	//   ....[111]....
        /*0500*/ 	.word	0x00011ac0


	//   ....[112]....
        /*0504*/ 	.word	0x00011b30


	//   ....[113]....
        /*0508*/ 	.word	0x00011c20


	//   ....[114]....
        /*050c*/ 	.word	0x00011c70


	//   ....[115]....
        /*0510*/ 	.word	0x00011cc0


	//   ....[116]....
        /*0514*/ 	.word	0x00011d30


	//   ....[117]....
        /*0518*/ 	.word	0x00011e20


	//   ....[118]....
        /*051c*/ 	.word	0x00011e70


	//   ....[119]....
        /*0520*/ 	.word	0x00011ec0


	//   ....[120]....
        /*0524*/ 	.word	0x00011f10


	//   ....[121]....
        /*0528*/ 	.word	0x00011fb0


	//   ....[122]....
        /*052c*/ 	.word	0x00012050


	//   ....[123]....
        /*0530*/ 	.word	0x000120f0


	//   ....[124]....
        /*0534*/ 	.word	0x00012190


	//   ....[125]....
        /*0538*/ 	.word	0x00012230


	//   ....[126]....
        /*053c*/ 	.word	0x000122d0


	//   ....[127]....
        /*0540*/ 	.word	0x00012320


	//   ....[128]....
        /*0544*/ 	.word	0x00012370


	//   ....[129]....
        /*0548*/ 	.word	0x000123c0


	//   ....[130]....
        /*054c*/ 	.word	0x00012420


	//   ....[131]....
        /*0550*/ 	.word	0x00012470


	//   ....[132]....
        /*0554*/ 	.word	0x000124c0


	//   ....[133]....
        /*0558*/ 	.word	0x00012550


	//   ....[134]....
        /*055c*/ 	.word	0x000125a0


	//   ....[135]....
        /*0560*/ 	.word	0x000125f0


	//   ....[136]....
        /*0564*/ 	.word	0x00012640


	//   ....[137]....
        /*0568*/ 	.word	0x000126d0


	//   ....[138]....
        /*056c*/ 	.word	0x00012760


	//   ....[139]....
        /*0570*/ 	.word	0x000127b0


	//   ....[140]....
        /*0574*/ 	.word	0x00012800


	//   ....[141]....
        /*0578*/ 	.word	0x000128a0


	//   ....[142]....
        /*057c*/ 	.word	0x00012930


	//   ....[143]....
        /*0580*/ 	.word	0x00012980


	//   ....[144]....
        /*0584*/ 	.word	0x000129d0


	//   ....[145]....
        /*0588*/ 	.word	0x00012a70


	//   ....[146]....
        /*058c*/ 	.word	0x00012b00


	//   ....[147]....
        /*0590*/ 	.word	0x00012b50


	//   ....[148]....
        /*0594*/ 	.word	0x00012ba0


	//   ....[149]....
        /*0598*/ 	.word	0x00012c40


	//   ....[150]....
        /*059c*/ 	.word	0x00012cd0


	//   ....[151]....
        /*05a0*/ 	.word	0x00012d20


	//   ....[152]....
        /*05a4*/ 	.word	0x00012d70


	//   ....[153]....
        /*05a8*/ 	.word	0x00012e10


	//   ....[154]....
        /*05ac*/ 	.word	0x00012ec0


	//   ....[155]....
        /*05b0*/ 	.word	0x00012f10


	//   ....[156]....
        /*05b4*/ 	.word	0x00013000


	//   ....[157]....
        /*05b8*/ 	.word	0x00013060


	//   ....[158]....
        /*05bc*/ 	.word	0x000130b0


	//   ....[159]....
        /*05c0*/ 	.word	0x00013100


	//   ....[160]....
        /*05c4*/ 	.word	0x00013150


	//   ....[161]....
        /*05c8*/ 	.word	0x000131a0


	//   ....[162]....
        /*05cc*/ 	.word	0x000131f0


	//   ....[163]....
        /*05d0*/ 	.word	0x00013240


	//   ....[164]....
        /*05d4*/ 	.word	0x00013290


	//----- nvinfo : EIATTR_VRC_CTA_INIT_COUNT
	.align		4
.L_1897:
        /*05d8*/ 	.byte	0x02, 0x4a
	.zero		1
	.zero		1


	//----- nvinfo : EIATTR_EXIT_INSTR_OFFSETS
	.align		4
        /*05dc*/ 	.byte	0x04, 0x1c
        /*05de*/ 	.short	(.L_1899 - .L_1898)


	//   ....[0]....
.L_1898:
        /*05e0*/ 	.word	0x000112c0


	//   ....[1]....
        /*05e4*/ 	.word	0x000115c0


	//----- nvinfo : EIATTR_MAX_THREADS
	.align		4
.L_1899:
        /*05e8*/ 	.byte	0x04, 0x05
        /*05ea*/ 	.short	(.L_1901 - .L_1900)
.L_1900:
        /*05ec*/ 	.word	0x00000040
        /*05f0*/ 	.word	0x00000001
        /*05f4*/ 	.word	0x00000001


	//----- nvinfo : EIATTR_CRS_STACK_SIZE
	.align		4
.L_1901:
        /*05f8*/ 	.byte	0x04, 0x1e
        /*05fa*/ 	.short	(.L_1903 - .L_1902)
.L_1902:
        /*05fc*/ 	.word	0x00000000


	//----- nvinfo : EIATTR_CBANK_PARAM_SIZE
	.align		4
.L_1903:
        /*0600*/ 	.byte	0x03, 0x19
        /*0602*/ 	.short	0x01f0


	//----- nvinfo : EIATTR_PARAM_CBANK
	.align		4
        /*0604*/ 	.byte	0x04, 0x0a
        /*0606*/ 	.short	(.L_1905 - .L_1904)
	.align		4
.L_1904:
        /*0608*/ 	.word	index@(.nv.constant0._Z25selective_scan_bwd_kernelI32Selective_Scan_bwd_kernel_traitsILi64ELi16ELb0ELb1ELb0ELb1ELb1EfN3c107complexIfEEEEv12SSMParamsBwd)
        /*060c*/ 	.short	0x0380
        /*060e*/ 	.short	0x01f0


	//----- nvinfo : EIATTR_SW_WAR
	.align		4
.L_1905:
        /*0610*/ 	.byte	0x04, 0x36
        /*0612*/ 	.short	(.L_1907 - .L_1906)
.L_1906:
        /*0614*/ 	.word	0x00000008
.L_1907:


//--------------------- .nv.info._Z25selective_scan_bwd_kernelI32Selective_Scan_bwd_kernel_traitsILi64ELi16ELb0ELb1ELb1ELb0ELb0EfN3c107complexIfEEEEv12SSMParamsBwd --------------------------
	.section	.nv.info._Z25selective_scan_bwd_kernelI32Selective_Scan_bwd_kernel_traitsILi64ELi16ELb0ELb1ELb1ELb0ELb0EfN3c107complexIfEEEEv12SSMParamsBwd,"",@"SHT_CUDA_INFO"
	.sectionflags	@""
	.align	4


	//----- nvinfo : EIATTR_CUDA_API_VERSION
	.align		4
        /*0000*/ 	.byte	0x04, 0x37
        /*0002*/ 	.short	(.L_1909 - .L_1908)
.L_1908:
        /*0004*/ 	.word	0x00000082


	//----- nvinfo : EIATTR_KPARAM_INFO
	.align		4
.L_1909:
        /*0008*/ 	.byte	0x04, 0x17
        /*000a*/ 	.short	(.L_1911 - .L_1910)
.L_1910:
        /*000c*/ 	.word	0x00000000
        /*0010*/ 	.short	0x0000
        /*0012*/ 	.short	0x0000
        /*0014*/ 	.byte	0x00, 0xf0, 0xc1, 0x07


	//----- nvinfo : EIATTR_SPARSE_MMA_MASK
	.align		4
.L_1911:
        /*0018*/ 	.byte	0x03, 0x50
        /*001a*/ 	.short	0x0000


	//----- nvinfo : EIATTR_MAXREG_COUNT
	.align		4
        /*001c*/ 	.byte	0x03, 0x1b
        /*001e*/ 	.short	0x00ff


	//----- nvinfo : EIATTR_NUM_BARRIERS
	.align		4
        /*0020*/ 	.byte	0x02, 0x4c
        /*0022*/ 	.byte	0x01
	.zero		1


	//----- nvinfo : EIATTR_ANNOTATIONS
	.align		4
        /*0024*/ 	.byte	0x04, 0x55
        /*0026*/ 	.short	(.L_1913 - .L_1912)


	//   ....[0]....
.L_1912:
        /* <DEDUP_REMOVED lines=10> */


	//----- nvinfo : EIATTR_MERCURY_ISA_VERSION
	.align		4
.L_1913:
        /*00b8*/ 	.byte	0x03, 0x5f
        /*00ba*/ 	.short	0x0101


	//----- nvinfo : EIATTR_INT_WARP_WIDE_INSTR_OFFSETS
	.align		4
        /*00bc*/ 	.byte	0x04, 0x31
        /*00be*/ 	.short	(.L_1915 - .L_1914)


	//   ....[0]....
.L_1914:
        /*00c0*/ 	.word	0x00006ea0


	//   ....[1]....
        /*00c4*/ 	.word	0x00008080


	//----- nvinfo : EIATTR_COOP_GROUP_MASK_REGIDS
	.align		4
.L_1915:
        /*00c8*/ 	.byte	0x04, 0x29
        /*00ca*/ 	.short	(.L_1917 - .L_1916)


	//   ....[0]....
.L_1916:
        /*00cc*/ 	.word	0xffffffff


	//   ....[1]....
        /*00d0*/ 	.word	0xffffffff


	//   ....[2]....
        /*00d4*/ 	.word	0xffffffff


	//   ....[3]....
        /*00d8*/ 	.word	0xffffffff


	//   ....[4]....
        /*00dc*/ 	.word	0xffffffff


	//   ....[5]....
        /*00e0*/ 	.word	0xffffffff


	//   ....[6]....
        /*00e4*/ 	.word	0xffffffff


	//   ....[7]....
        /*00e8*/ 	.word	0xffffffff


	//   ....[8]....
        /*00ec*/ 	.word	0xffffffff


	//   ....[9]....
        /*00f0*/ 	.word	0xffffffff


	//   ....[10]....
        /*00f4*/ 	.word	0xffffffff


	//   ....[11]....
        /*00f8*/ 	.word	0xffffffff


	//   ....[12]....
        /*00fc*/ 	.word	0xffffffff


	//   ....[13]....
        /*0100*/ 	.word	0xffffffff


	//   ....[14]....
        /*0104*/ 	.word	0xffffffff


	//   ....[15]....
        /*0108*/ 	.word	0xffffffff


	//   ....[16]....
        /*010c*/ 	.word	0xffffffff


	//   ....[17]....
        /*0110*/ 	.word	0xffffffff


	//   ....[18]....
        /*0114*/ 	.word	0xffffffff


	//   ....[19]....
        /*0118*/ 	.word	0xffffffff


	//   ....[20]....
        /*011c*/ 	.word	0xffffffff


	//   ....[21]....
        /*0120*/ 	.word	0xffffffff


	//   ....[22]....
        /*0124*/ 	.word	0xffffffff


	//   ....[23]....
        /*0128*/ 	.word	0xffffffff


	//   ....[24]....
        /*012c*/ 	.word	0xffffffff


	//   ....[25]....
        /*0130*/ 	.word	0xffffffff


	//   ....[26]....
        /*0134*/ 	.word	0xffffffff


	//   ....[27]....
        /*0138*/ 	.word	0xffffffff


	//   ....[28]....
        /*013c*/ 	.word	0xffffffff


	//   ....[29]....
        /*0140*/ 	.word	0xffffffff


	//   ....[30]....
        /*0144*/ 	.word	0xffffffff


	//   ....[31]....
        /*0148*/ 	.word	0xffffffff


	//   ....[32]....
        /*014c*/ 	.word	0xffffffff


	//   ....[33]....
        /*0150*/ 	.word	0xffffffff


	//   ....[34]....
        /*0154*/ 	.word	0xffffffff


	//   ....[35]....
        /*0158*/ 	.word	0xffffffff


	//   ....[36]....
        /*015c*/ 	.word	0xffffffff


	//   ....[37]....
        /*0160*/ 	.word	0xffffffff


	//   ....[38]....
        /*0164*/ 	.word	0xffffffff


	//   ....[39]....
        /*0168*/ 	.word	0xffffffff


	//   ....[40]....
        /*016c*/ 	.word	0xffffffff


	//   ....[41]....
        /*0170*/ 	.word	0xffffffff


	//   ....[42]....
        /*0174*/ 	.word	0xffffffff


	//   ....[43]....
        /*0178*/ 	.word	0xffffffff


	//   ....[44]....
        /*017c*/ 	.word	0xffffffff


	//   ....[45]....
        /*0180*/ 	.word	0xffffffff


	//   ....[46]....
        /*0184*/ 	.word	0xffffffff


	//   ....[47]....
        /*0188*/ 	.word	0xffffffff


	//   ....[48]....
        /*018c*/ 	.word	0xffffffff


	//   ....[49]....
        /*0190*/ 	.word	0xffffffff


	//   ....[50]....
        /*0194*/ 	.word	0xffffffff


	//   ....[51]....
        /*0198*/ 	.word	0xffffffff


	//   ....[52]....
        /*019c*/ 	.word	0xffffffff


	//   ....[53]....
        /*01a0*/ 	.word	0xffffffff


	//   ....[54]....
        /*01a4*/ 	.word	0xffffffff


	//   ....[55]....
        /*01a8*/ 	.word	0xffffffff


	//   ....[56]....
        /*01ac*/ 	.word	0xffffffff


	//   ....[57]....
        /*01b0*/ 	.word	0xffffffff


	//   ....[58]....
        /*01b4*/ 	.word	0xffffffff


	//   ....[59]....
        /*01b8*/ 	.word	0xffffffff


	//   ....[60]....
        /*01bc*/ 	.word	0xffffffff


	//   ....[61]....
        /*01c0*/ 	.word	0xffffffff


	//   ....[62]....
        /*01c4*/ 	.word	0xffffffff


	//   ....[63]....
        /*01c8*/ 	.word	0xffffffff


	//   ....[64]....
        /*01cc*/ 	.word	0xffffffff


	//   ....[65]....
        /*01d0*/ 	.word	0xffffffff


	//   ....[66]....
        /*01d4*/ 	.word	0xffffffff


	//   ....[67]....
        /*01d8*/ 	.word	0xffffffff


	//   ....[68]....
        /*01dc*/ 	.word	0xffffffff


	//   ....[69]....
        /*01e0*/ 	.word	0xffffffff


	//   ....[70]....
        /*01e4*/ 	.word	0xffffffff


	//   ....[71]....
        /*01e8*/ 	.word	0xffffffff


	//   ....[72]....
        /*01ec*/ 	.word	0xffffffff


	//   ....[73]....
        /*01f0*/ 	.word	0xffffffff


	//   ....[74]....
        /*01f4*/ 	.word	0xffffffff


	//   ....[75]....
        /*01f8*/ 	.word	0xffffffff


	//   ....[76]....
        /*01fc*/ 	.word	0xffffffff


	//   ....[77]....
        /*0200*/ 	.word	0xffffffff


	//   ....[78]....
        /*0204*/ 	.word	0xffffffff


	//   ....[79]....
        /*0208*/ 	.word	0xffffffff


	//   ....[80]....
        /*020c*/ 	.word	0xffffffff


	//   ....[81]....
        /*0210*/ 	.word	0xffffffff


	//   ....[82]....
        /*0214*/ 	.word	0xffffffff


	//   ....[83]....
        /*0218*/ 	.word	0xffffffff


	//   ....[84]....
        /*021c*/ 	.word	0xffffffff


	//   ....[85]....
        /*0220*/ 	.word	0xffffffff


	//   ....[86]....
        /*0224*/ 	.word	0xffffffff


	//   ....[87]....
        /*0228*/ 	.word	0x05000047


	//   ....[88]....
        /*022c*/ 	.word	0x05000047


	//   ....[89]....
        /*0230*/ 	.word	0x05000047


	//   ....[90]....
        /*0234*/ 	.word	0x05000047


	//   ....[91]....
        /*0238*/ 	.word	0x05000047


	//   ....[92]....
        /*023c*/ 	.word	0x05000047


	//   ....[93]....
        /*0240*/ 	.word	0x05000047


	//   ....[94]....
        /*0244*/ 	.word	0x05000047


	//   ....[95]....
        /*0248*/ 	.word	0x05000047


	//   ....[96]....
        /*024c*/ 	.word	0x05000047


	//   ....[97]....
        /*0250*/ 	.word	0x05000047


	//   ....[98]....
        /*0254*/ 	.word	0x05000047


	//   ....[99]....
        /*0258*/ 	.word	0x05000047


	//   ....[100]....
        /*025c*/ 	.word	0x05000047


	//   ....[101]....
        /*0260*/ 	.word	0x05000047


	//   ....[102]....
        /*0264*/ 	.word	0x05000047


	//   ....[103]....
        /*0268*/ 	.word	0x05000047


	//   ....[104]....
        /*026c*/ 	.word	0x05000047


	//   ....[105]....
        /*0270*/ 	.word	0x05000047


	//   ....[106]....
        /*0274*/ 	.word	0x05000047


	//   ....[107]....
        /*0278*/ 	.word	0x05000047


	//   ....[108]....
        /*027c*/ 	.word	0x05000047


	//   ....[109]....
        /*0280*/ 	.word	0x05000047


	//   ....[110]....
        /*0284*/ 	.word	0x05000047


	//   ....[111]....
        /*0288*/ 	.word	0x05000047


	//   ....[112]....
        /*028c*/ 	.word	0x05000047


	//   ....[113]....
        /*0290*/ 	.word	0x05000047


	//   ....[114]....
        /*0294*/ 	.word	0x05000047


	//   ....[115]....
        /*0298*/ 	.word	0x05000047


	//   ....[116]....
        /*029c*/ 	.word	0x05000047


	//   ....[117]....
        /*02a0*/ 	.word	0x05000047


	//   ....[118]....
        /*02a4*/ 	.word	0x05000047


	//   ....[119]....
        /*02a8*/ 	.word	0x05000047


	//   ....[120]....
        /*02ac*/ 	.word	0x05000047


	//   ....[121]....
        /*02b0*/ 	.word	0x05000047


	//   ....[122]....
        /*02b4*/ 	.word	0x05000047


	//   ....[123]....
        /*02b8*/ 	.word	0x05000047


	//   ....[124]....
        /*02bc*/ 	.word	0x05000047


	//   ....[125]....
        /*02c0*/ 	.word	0x05000047


	//   ....[126]....
        /*02c4*/ 	.word	0x05000047


	//   ....[127]....
        /*02c8*/ 	.word	0x05000047


	//   ....[128]....
        /*02cc*/ 	.word	0x05000047


	//   ....[129]....
        /*02d0*/ 	.word	0x05000047


	//   ....[130]....
        /*02d4*/ 	.word	0x05000047


	//   ....[131]....
        /*02d8*/ 	.word	0x05000047


	//   ....[132]....
        /*02dc*/ 	.word	0x05000047


	//   ....[133]....
        /*02e0*/ 	.word	0x05000047


	//   ....[134]....
        /*02e4*/ 	.word	0x05000047


	//   ....[135]....
        /*02e8*/ 	.word	0x05000047


	//   ....[136]....
        /*02ec*/ 	.word	0x05000047


	//   ....[137]....
        /*02f0*/ 	.word	0x05000047


	//   ....[138]....
        /*02f4*/ 	.word	0x05000047


	//   ....[139]....
        /*02f8*/ 	.word	0x05000047


	//   ....[140]....
        /*02fc*/ 	.word	0x05000047


	//   ....[141]....
        /*0300*/ 	.word	0x05000047


	//   ....[142]....
        /*0304*/ 	.word	0x05000047


	//   ....[143]....
        /*0308*/ 	.word	0x05000047


	//   ....[144]....
        /*030c*/ 	.word	0x05000047


	//   ....[145]....
        /*0310*/ 	.word	0x05000047


	//   ....[146]....
        /*0314*/ 	.word	0x05000047


	//   ....[147]....
        /*0318*/ 	.word	0x05000047


	//   ....[148]....
        /*031c*/ 	.word	0x05000047


	//   ....[149]....
        /*0320*/ 	.word	0x05000047


	//   ....[150]....
        /*0324*/ 	.word	0x05000047


	//----- nvinfo : EIATTR_COOP_GROUP_INSTR_OFFSETS
	.align		4
.L_1917:
        /*0328*/ 	.byte	0x04, 0x28
        /*032a*/ 	.short	(.L_1919 - .L_1918)


	//   ....[0]....
.L_1918:
        /*032c*/ 	.word	0x000015f0


	//   ....[1]....
        /*0330*/ 	.word	0x00001b60


	//   ....[2]....
        /*0334*/ 	.word	0x00002050


	//   ....[3]....
        /*0338*/ 	.word	0x000038c0


	//   ....[4]....
        /*033c*/ 	.word	0x00004970


	//   ....[5]....
        /*0340*/ 	.word	0x00005db0


	//   ....[6]....
        /*0344*/ 	.word	0x00005dc0


	//   ....[7]....
        /*0348*/ 	.word	0x00005dd0


	//   ....[8]....
        /*034c*/ 	.word	0x00005e20


	//   ....[9]....
        /*0350*/ 	.word	0x00005e70


	//   ....[10]....
        /*0354*/ 	.word	0x00005e80


	//   ....[11]....
        /*0358*/ 	.word	0x00005eb0


	//   ....[12]....
        /*035c*/ 	.word	0x00005ee0


	//   ....[13]....
        /*0360*/ 	.word	0x00005f30


	//   ....[14]....
        /*0364*/ 	.word	0x00005f80


	//   ....[15]....
        /*0368*/ 	.word	0x00005f90


	//   ....[16]....
        /*036c*/ 	.word	0x00005fa0


	//   ....[17]....
        /*0370*/ 	.word	0x00006050


	//   ....[18]....
        /*0374*/ 	.word	0x00006060


	//   ....[19]....
        /*0378*/ 	.word	0x00006070


	//   ....[20]....
        /*037c*/ 	.word	0x00006080


	//   ....[21]....
        /*0380*/ 	.word	0x00006130


	//   ....[22]....
        /*0384*/ 	.word	0x00006140


	//   ....[23]....
        /*0388*/ 	.word	0x00006150


	//   ....[24]....
        /*038c*/ 	.word	0x00006160


	//   ....[25]....
        /*0390*/ 	.word	0x000062c0


	//   ....[26]....
        /*0394*/ 	.word	0x000062d0


	//   ....[27]....
        /*0398*/ 	.word	0x000062e0


	//   ....[28]....
        /*039c*/ 	.word	0x000062f0


	//   ....[29]....
        /*03a0*/ 	.word	0x00006300


	//   ....[30]....
        /*03a4*/ 	.word	0x00006310


	//   ....[31]....
        /*03a8*/ 	.word	0x00006320


	//   ....[32]....
        /*03ac*/ 	.word	0x00006330


	//   ....[33]....
        /*03b0*/ 	.word	0x00007630


	//   ....[34]....
        /*03b4*/ 	.word	0x00007640


	//   ....[35]....
        /*03b8*/ 	.word	0x00007650


	//   ....[36]....
        /*03bc*/ 	.word	0x00007660


	//   ....[37]....
        /*03c0*/ 	.word	0x00007780


	//   ....[38]....
        /*03c4*/ 	.word	0x00007790


	//   ....[39]....
        /*03c8*/ 	.word	0x000077a0


	//   ....[40]....
        /*03cc*/ 	.word	0x000077b0


	//   ....[41]....
        /*03d0*/ 	.word	0x000078d0


	//   ....[42]....
        /*03d4*/ 	.word	0x000078e0


	//   ....[43]....
        /*03d8*/ 	.word	0x000078f0


	//   ....[44]....
        /*03dc*/ 	.word	0x00007900


	//   ....[45]....
        /*03e0*/ 	.word	0x00007a20


	//   ....[46]....
        /*03e4*/ 	.word	0x00007a30


	//   ....[47]....
        /*03e8*/ 	.word	0x00007a40


	//   ....[48]....
        /*03ec*/ 	.word	0x00007a50


	//   ....[49]....
        /*03f0*/ 	.word	0x00007b70


	//   ....[50]....
        /*03f4*/ 	.word	0x00007b80


	//   ....[51]....
        /*03f8*/ 	.word	0x00007b90


	//   ....[52]....
        /*03fc*/ 	.word	0x00007ba0


	//   ....[53]....
        /*0400*/ 	.word	0x00007cc0


	//   ....[54]....
        /*0404*/ 	.word	0x00007cd0


	//   ....[55]....
        /*0408*/ 	.word	0x00007ce0


	//   ....[56]....
        /*040c*/ 	.word	0x00007cf0


	//   ....[57]....
        /*0410*/ 	.word	0x00007d00


	//   ....[58]....
        /*0414*/ 	.word	0x00007d10


	//   ....[59]....
        /*0418*/ 	.word	0x00007d70


	//   ....[60]....
        /*041c*/ 	.word	0x00007db0


	//   ....[61]....
        /*0420*/ 	.word	0x00007dd0


	//   ....[62]....
        /*0424*/ 	.word	0x00007de0


	//   ....[63]....
        /*0428*/ 	.word	0x00007df0


	//   ....[64]....
        /*042c*/ 	.word	0x00007e00


	//   ....[65]....
        /*0430*/ 	.word	0x0000b960


	//   ....[66]....
        /*0434*/ 	.word	0x0000b9a0


	//   ....[67]....
        /*0438*/ 	.word	0x0000bb30


	//   ....[68]....
        /*043c*/ 	.word	0x0000bb70


	//   ....[69]....
        /*0440*/ 	.word	0x0000bc20


	//   ....[70]....
        /*0444*/ 	.word	0x0000bc40


	//   ....[71]....
        /*0448*/ 	.word	0x0000bc70


	//   ....[72]....
        /*044c*/ 	.word	0x0000bc90


	//   ....[73]....
        /*0450*/ 	.word	0x0000bcd0


	//   ....[74]....
        /*0454*/ 	.word	0x0000bd10


	//   ....[75]....
        /*0458*/ 	.word	0x0000c370


	//   ....[76]....
        /*045c*/ 	.word	0x0000c8e0


	//   ....[77]....
        /*0460*/ 	.word	0x0000cdf0


	//   ....[78]....
        /*0464*/ 	.word	0x0000ce10


	//   ....[79]....
        /*0468*/ 	.word	0x0000ce40


	//   ....[80]....
        /*046c*/ 	.word	0x0000ce80


	//   ....[81]....
        /*0470*/ 	.word	0x0000cea0


	//   ....[82]....
        /*0474*/ 	.word	0x0000d080


	//   ....[83]....
        /*0478*/ 	.word	0x0000d0a0


	//   ....[84]....
        /*047c*/ 	.word	0x0000d0d0


	//   ....[85]....
        /*0480*/ 	.word	0x0000d110


	//   ....[86]....
        /*0484*/ 	.word	0x0000d130


	//   ....[87]....
        /*0488*/ 	.word	0x0000d470


	//   ....[88]....
        /*048c*/ 	.word	0x0000d4c0


	//   ....[89]....
        /*0490*/ 	.word	0x0000d510


	//   ....[90]....
        /*0494*/ 	.word	0x0000d560


	//   ....[91]....
        /*0498*/ 	.word	0x0000d670


	//   ....[92]....
        /*049c*/ 	.word	0x0000d6c0


	//   ....[93]....
        /*04a0*/ 	.word	0x0000d710


	//   ....[94]....
        /*04a4*/ 	.word	0x0000d760


	//   ....[95]....
        /*04a8*/ 	.word	0x0000d870


	//   ....[96]....
        /*04ac*/ 	.word	0x0000d8c0


	//   ....[97]....
        /*04b0*/ 	.word	0x0000d910


	//   ....[98]....
        /*04b4*/ 	.word	0x0000d960


	//   ....[99]....
        /*04b8*/ 	.word	0x0000da70


	//   ....[100]....
        /*04bc*/ 	.word	0x0000dac0


	//   ....[101]....
        /*04c0*/ 	.word	0x0000db10


	//   ....[102]....
        /*04c4*/ 	.word	0x0000db60


	//   ....[103]....
        /*04c8*/ 	.word	0x0000dc70


	//   ....[104]....
        /*04cc*/ 	.word	0x0000dcc0


	//   ....[105]....
        /*04d0*/ 	.word	0x0000dd10


	//   ....[106]....
        /*04d4*/ 	.word	0x0000dd60


	//   ....[107]....
        /*04d8*/ 	.word	0x0000de00


	//   ....[108]....
        /*04dc*/ 	.word	0x0000dea0


	//   ....[109]....
        /*04e0*/ 	.word	0x0000df40


	//   ....[110]....
        /*04e4*/ 	.word	0x0000dfe0


	//   ....[111]....
        /*04e8*/ 	.word	0x0000e080


	//   ....[112]....
        /*04ec*/ 	.word	0x0000e120


	//   ....[113]....
        /*04f0*/ 	.word	0x0000e170


	//   ....[114]....
        /*04f4*/ 	.word	0x0000e1c0


	//   ....[115]....
        /*04f8*/ 	.word	0x0000e210


	//   ....[116]....
        /*04fc*/ 	.word	0x0000e270


	//   ....[117]....
        /*0500*/ 	.word	0x0000e2c0


	//   ....[118]....
        /*0504*/ 	.word	0x0000e310


	//   ....[119]....
        /*0508*/ 	.word	0x0000e3a0


	//   ....[120]....
        /*050c*/ 	.word	0x0000e3f0


	//   ....[121]....
        /*0510*/ 	.word	0x0000e440


	//   ....[122]....
        /*0514*/ 	.word	0x0000e490


	//   ....[123]....
        /*0518*/ 	.word	0x0000e520


	//   ....[124]....
        /*051c*/ 	.word	0x0000e5b0


	//   ....[125]....
        /*0520*/ 	.word	0x0000e600


	//   ....[126]....
        /*0524*/ 	.word	0x0000e650


	//   ....[127]....
        /*0528*/ 	.word	0x0000e6f0


	//   ....[128]....
        /*052c*/ 	.word	0x0000e780


	//   ....[129]....
        /*0530*/ 	.word	0x0000e7d0


	//   ....[130]....
        /*0534*/ 	.word	0x0000e820


	//   ....[131]....
        /*0538*/ 	.word	0x0000e8c0


	//   ....[132]....
        /*053c*/ 	.word	0x0000e950


	//   ....[133]....
        /*0540*/ 	.word	0x0000e9a0


	//   ....[134]....
        /*0544*/ 	.word	0x0000e9f0


	//   ....[135]....
        /*0548*/ 	.word	0x0000ea90


	//   ....[136]....
        /*054c*/ 	.word	0x0000eb20


	//   ....[137]....
        /*0550*/ 	.word	0x0000eb70


	//   ....[138]....
        /*0554*/ 	.word	0x0000ebc0


	//   ....[139]....
        /*0558*/ 	.word	0x0000ec60


	//   ....[140]....
        /*055c*/ 	.word	0x0000ed10


	//   ....[141]....
        /*0560*/ 	.word	0x0000ed60


	//   ....[142]....
        /*0564*/ 	.word	0x0000ee50


	//   ....[143]....
        /*0568*/ 	.word	0x0000eeb0


	//   ....[144]....
        /*056c*/ 	.word	0x0000ef00


	//   ....[145]....
        /*0570*/ 	.word	0x0000ef50


	//   ....[146]....
        /*0574*/ 	.word	0x0000efa0


	//   ....[147]....
        /*0578*/ 	.word	0x0000eff0


	//   ....[148]....
        /*057c*/ 	.word	0x0000f040


	//   ....[149]....
        /*0580*/ 	.word	0x0000f090


	//   ....[150]....
        /*0584*/ 	.word	0x0000f0e0


	//----- nvinfo : EIATTR_VRC_CTA_INIT_COUNT
	.align		4
.L_1919:
        /*0588*/ 	.byte	0x02, 0x4a
	.zero		1
	.zero		1


	//----- nvinfo : EIATTR_EXIT_INSTR_OFFSETS
	.align		4
        /*058c*/ 	.byte	0x04, 0x1c
        /*058e*/ 	.short	(.L_1921 - .L_1920)


	//   ....[0]....
.L_1920:
        /*0590*/ 	.word	0x0000d240


	//   ....[1]....
        /*0594*/ 	.word	0x0000d410


	//----- nvinfo : EIATTR_MAX_THREADS
	.align		4
.L_1921:
        /*0598*/ 	.byte	0x04, 0x05
        /*059a*/ 	.short	(.L_1923 - .L_1922)
.L_1922:
        /*059c*/ 	.word	0x00000040
        /*05a0*/ 	.word	0x00000001
        /*05a4*/ 	.word	0x00000001


	//----- nvinfo : EIATTR_CRS_STACK_SIZE
	.align		4
.L_1923:
        /*05a8*/ 	.byte	0x04, 0x1e
        /*05aa*/ 	.short	(.L_1925 - .L_1924)
.L_1924:
        /*05ac*/ 	.word	0x00000000


	//----- nvinfo : EIATTR_CBANK_PARAM_SIZE
	.align		4
.L_1925:
        /*05b0*/ 	.byte	0x03, 0x19
        /*05b2*/ 	.short	0x01f0


	//----- nvinfo : EIATTR_PARAM_CBANK
	.align		4
        /*05b4*/ 	.byte	0x04, 0x0a
        /*05b6*/ 	.short	(.L_1927 - .L_1926)
	.align		4
.L_1926:
        /*05b8*/ 	.word	index@(.nv.constant0._Z25selective_scan_bwd_kernelI32Selective_Scan_bwd_kernel_traitsILi64ELi16ELb0ELb1ELb1ELb0ELb0EfN3c107complexIfEEEEv12SSMParamsBwd)
        /*05bc*/ 	.short	0x0380
        /*05be*/ 	.short	0x01f0


	//----- nvinfo : EIATTR_SW_WAR
	.align		4
.L_1927:
        /*05c0*/ 	.byte	0x04, 0x36
        /*05c2*/ 	.short	(.L_1929 - .L_1928)
.L_1928:
        /*05c4*/ 	.word	0x00000008
.L_1929:


//--------------------- .nv.info._Z25selective_scan_bwd_kernelI32Selective_Scan_bwd_kernel_traitsILi64ELi16ELb0ELb1ELb1ELb0ELb1EfN3c107complexIfEEEEv12SSMParamsBwd --------------------------
	.section	.nv.info._Z25selective_scan_bwd_kernelI32Selective_Scan_bwd_kernel_traitsILi64ELi16ELb0ELb1ELb1ELb0ELb1EfN3c107complexIfEEEEv12SSMParamsBwd,"",@"SHT_CUDA_INFO"
	.sectionflags	@""
	.align	4


	//----- nvinfo : EIATTR_CUDA_API_VERSION
	.align		4
        /*0000*/ 	.byte	0x04, 0x37
        /*0002*/ 	.short	(.L_1931 - .L_1930)
.L_1930:
        /*0004*/ 	.word	0x00000082


	//----- nvinfo : EIATTR_KPARAM_INFO
	.align		4
.L_1931:
        /*0008*/ 	.byte	0x04, 0x17
        /*000a*/ 	.short	(.L_1933 - .L_1932)
.L_1932:
        /*000c*/ 	.word	0x00000000
        /*0010*/ 	.short	0x0000
        /*0012*/ 	.short	0x0000
        /*0014*/ 	.byte	0x00, 0xf0, 0xc1, 0x07


	//----- nvinfo : EIATTR_SPARSE_MMA_MASK
	.align		4
.L_1933:
        /*0018*/ 	.byte	0x03, 0x50
        /*001a*/ 	.short	0x0000


	//----- nvinfo : EIATTR_MAXREG_COUNT
	.align		4
        /*001c*/ 	.byte	0x03, 0x1b
        /*001e*/ 	.short	0x00ff


	//----- nvinfo : EIATTR_NUM_BARRIERS
	.align		4
        /*0020*/ 	.byte	0x02, 0x4c
        /*0022*/ 	.byte	0x01
	.zero		1


	//----- nvinfo : EIATTR_ANNOTATIONS
	.align		4
        /*0024*/ 	.byte	0x04, 0x55
        /*0026*/ 	.short	(.L_1935 - .L_1934)


	//   ....[0]....
.L_1934:
        /* <DEDUP_REMOVED lines=8> */


	//----- nvinfo : EIATTR_MERCURY_ISA_VERSION
	.align		4
.L_1935:
        /*0098*/ 	.byte	0x03, 0x5f
        /*009a*/ 	.short	0x0101


	//----- nvinfo : EIATTR_INT_WARP_WIDE_INSTR_OFFSETS
	.align		4
        /*009c*/ 	.byte	0x04, 0x31
        /*009e*/ 	.short	(.L_1937 - .L_1936)


	//   ....[0]....
.L_1936:
        /*00a0*/ 	.word	0x00008e40


	//   ....[1]....
        /*00a4*/ 	.word	0x0000a040


	//----- nvinfo : EIATTR_COOP_GROUP_MASK_REGIDS
	.align		4
.L_1937:
        /*00a8*/ 	.byte	0x04, 0x29
        /*00aa*/ 	.short	(.L_1939 - .L_1938)


	//   ....[0]....
.L_1938:
        /*00ac*/ 	.word	0xffffffff


	//   ....[1]....
        /*00b0*/ 	.word	0xffffffff


	//   ....[2]....
        /*00b4*/ 	.word	0xffffffff


	//   ....[3]....
        /*00b8*/ 	.word	0xffffffff


	//   ....[4]....
        /*00bc*/ 	.word	0xffffffff


	//   ....[5]....
        /*00c0*/ 	.word	0xffffffff


	//   ....[6]....
        /*00c4*/ 	.word	0xffffffff


	//   ....[7]....
        /*00c8*/ 	.word	0xffffffff


	//   ....[8]....
        /*00cc*/ 	.word	0xffffffff


	//   ....[9]....
        /*00d0*/ 	.word	0xffffffff


	//   ....[10]....
        /*00d4*/ 	.word	0xffffffff


	//   ....[11]....
        /*00d8*/ 	.word	0xffffffff


	//   ....[12]....
        /*00dc*/ 	.word	0xffffffff


	//   ....[13]....
        /*00e0*/ 	.word	0xffffffff


	//   ....[14]....
        /*00e4*/ 	.word	0xffffffff


	//   ....[15]....
        /*00e8*/ 	.word	0xffffffff


	//   ....[16]....
        /*00ec*/ 	.word	0xffffffff


	//   ....[17]....
        /*00f0*/ 	.word	0xffffffff


	//   ....[18]....
        /*00f4*/ 	.word	0xffffffff


	//   ....[19]....
        /*00f8*/ 	.word	0xffffffff


	//   ....[20]....
        /*00fc*/ 	.word	0xffffffff


	//   ....[21]....
        /*0100*/ 	.word	0xffffffff


	//   ....[22]....
        /*0104*/ 	.word	0xffffffff


	//   ....[23]....
        /*0108*/ 	.word	0xffffffff


	//   ....[24]....
        /*010c*/ 	.word	0xffffffff


	//   ....[25]....
        /*0110*/ 	.word	0xffffffff


	//   ....[26]....
        /*0114*/ 	.word	0xffffffff


	//   ....[27]....
        /*0118*/ 	.word	0xffffffff


	//   ....[28]....
        /*011c*/ 	.word	0xffffffff


	//   ....[29]....
        /*0120*/ 	.word	0xffffffff


	//   ....[30]....
        /*0124*/ 	.word	0xffffffff


	//   ....[31]....
        /*0128*/ 	.word	0xffffffff


	//   ....[32]....
        /*012c*/ 	.word	0xffffffff


	//   ....[33]....
        /*0130*/ 	.word	0xffffffff


	//   ....[34]....
        /*0134*/ 	.word	0xffffffff


	//   ....[35]....
        /*0138*/ 	.word	0xffffffff


	//   ....[36]....
        /*013c*/ 	.word	0xffffffff


	//   ....[37]....
        /*0140*/ 	.word	0xffffffff


	//   ....[38]....
        /*0144*/ 	.word	0xffffffff


	//   ....[39]....
        /*0148*/ 	.word	0xffffffff


	//   ....[40]....
        /*014c*/ 	.word	0xffffffff


	//   ....[41]....
        /*0150*/ 	.word	0xffffffff


	//   ....[42]....
        /*0154*/ 	.word	0xffffffff


	//   ....[43]....
        /*0158*/ 	.word	0xffffffff


	//   ....[44]....
        /*015c*/ 	.word	0xffffffff


	//   ....[45]....
        /*0160*/ 	.word	0xffffffff


	//   ....[46]....
        /*0164*/ 	.word	0xffffffff


	//   ....[47]....
        /*0168*/ 	.word	0xffffffff


	//   ....[48]....
        /*016c*/ 	.word	0xffffffff


	//   ....[49]....
        /*0170*/ 	.word	0xffffffff


	//   ....[50]....
        /*0174*/ 	.word	0xffffffff


	//   ....[51]....
        /*0178*/ 	.word	0xffffffff


	//   ....[52]....
        /*017c*/ 	.word	0xffffffff


	//   ....[53]....
        /*0180*/ 	.word	0xffffffff


	//   ....[54]....
        /*0184*/ 	.word	0xffffffff


	//   ....[55]....
        /*0188*/ 	.word	0xffffffff


	//   ....[56]....
        /*018c*/ 	.word	0xffffffff


	//   ....[57]....
        /*0190*/ 	.word	0xffffffff


	//   ....[58]....
        /*0194*/ 	.word	0xffffffff


	//   ....[59]....
        /*0198*/ 	.word	0xffffffff


	//   ....[60]....
        /*019c*/ 	.word	0xffffffff


	//   ....[61]....
        /*01a0*/ 	.word	0xffffffff


	//   ....[62]....
        /*01a4*/ 	.word	0xffffffff


	//   ....[63]....
        /*01a8*/ 	.word	0xffffffff


	//   ....[64]....
        /*01ac*/ 	.word	0xffffffff


	//   ....[65]....
        /*01b0*/ 	.word	0xffffffff


	//   ....[66]....
        /*01b4*/ 	.word	0xffffffff


	//   ....[67]....
        /*01b8*/ 	.word	0xffffffff


	//   ....[68]....
        /*01bc*/ 	.word	0xffffffff


	//   ....[69]....
        /*01c0*/ 	.word	0xffffffff


	//   ....[70]....
        /*01c4*/ 	.word	0xffffffff


	//   ....[71]....
        /*01c8*/ 	.word	0xffffffff


	//   ....[72]....
        /*01cc*/ 	.word	0xffffffff


	//   ....[73]....
        /*01d0*/ 	.word	0xffffffff


	//   ....[74]....
        /*01d4*/ 	.word	0xffffffff


	//   ....[75]....
        /*01d8*/ 	.word	0xffffffff


	//   ....[76]....
        /*01dc*/ 	.word	0xffffffff


	//   ....[77]....
        /*01e0*/ 	.word	0xffffffff


	//   ....[78]....
        /*01e4*/ 	.word	0xffffffff


	//   ....[79]....
        /*01e8*/ 	.word	0xffffffff


	//   ....[80]....
        /*01ec*/ 	.word	0xffffffff


	//   ....[81]....
        /*01f0*/ 	.word	0xffffffff


	//   ....[82]....
        /*01f4*/ 	.word	0xffffffff


	//   ....[83]....
        /*01f8*/ 	.word	0xffffffff


	//   ....[84]....
        /*01fc*/ 	.word	0xffffffff


	//   ....[85]....
        /*0200*/ 	.word	0xffffffff


	//   ....[86]....
        /*0204*/ 	.word	0xffffffff


	//   ....[87]....
        /*0208*/ 	.word	0xffffffff


	//   ....[88]....
        /*020c*/ 	.word	0xffffffff


	//   ....[89]....
        /*0210*/ 	.word	0xffffffff


	//   ....[90]....
        /*0214*/ 	.word	0xffffffff


	//   ....[91]....
        /*0218*/ 	.word	0x05000047


	//   ....[92]....
        /*021c*/ 	.word	0x05000047


	//   ....[93]....
        /*0220*/ 	.word	0x05000047


	//   ....[94]....
        /*0224*/ 	.word	0x05000047


	//   ....[95]....
        /*0228*/ 	.word	0x05000047


	//   ....[96]....
        /*022c*/ 	.word	0x05000047


	//   ....[97]....
        /*0230*/ 	.word	0x05000047


	//   ....[98]....
        /*0234*/ 	.word	0x05000047


	//   ....[99]....
        /*0238*/ 	.word	0x05000047


	//   ....[100]....
        /*023c*/ 	.word	0x05000047


	//   ....[101]....
        /*0240*/ 	.word	0x05000047


	//   ....[102]....
        /*0244*/ 	.word	0x05000047


	//   ....[103]....
        /*0248*/ 	.word	0x05000047


	//   ....[104]....
        /*024c*/ 	.word	0x05000047


	//   ....[105]....
        /*0250*/ 	.word	0x05000047


	//   ....[106]....
        /*0254*/ 	.word	0x05000047


	//   ....[107]....
        /*0258*/ 	.word	0x05000047


	//   ....[108]....
        /*025c*/ 	.word	0x05000047


	//   ....[109]....
        /*0260*/ 	.word	0x05000047


	//   ....[110]....
        /*0264*/ 	.word	0x05000047


	//   ....[111]....
        /*0268*/ 	.word	0x05000047


	//   ....[112]....
        /*026c*/ 	.word	0x05000047


	//   ....[113]....
        /*0270*/ 	.word	0x05000047


	//   ....[114]....
        /*0274*/ 	.word	0x05000047


	//   ....[115]....
        /*0278*/ 	.word	0x05000047


	//   ....[116]....
        /*027c*/ 	.word	0x05000047


	//   ....[117]....
        /*0280*/ 	.word	0x05000047


	//   ....[118]....
        /*0284*/ 	.word	0x05000047


	//   ....[119]....
        /*0288*/ 	.word	0x05000047


	//   ....[120]....
        /*028c*/ 	.word	0x05000047


	//   ....[121]....
        /*0290*/ 	.word	0x05000047


	//   ....[122]....
        /*0294*/ 	.word	0x05000047


	//   ....[123]....
        /*0298*/ 	.word	0x05000047


	//   ....[124]....
        /*029c*/ 	.word	0x05000047


	//   ....[125]....
        /*02a0*/ 	.word	0x05000047


	//   ....[126]....
        /*02a4*/ 	.word	0x05000047


	//   ....[127]....
        /*02a8*/ 	.word	0x05000047


	//   ....[128]....
        /*02ac*/ 	.word	0x05000047


	//   ....[129]....
        /*02b0*/ 	.word	0x05000047


	//   ....[130]....
        /*02b4*/ 	.word	0x05000047


	//   ....[131]....
        /*02b8*/ 	.word	0x05000047


	//   ....[132]....
        /*02bc*/ 	.word	0x05000047


	//   ....[133]....
        /*02c0*/ 	.word	0x05000047


	//   ....[134]....
        /*02c4*/ 	.word	0x05000047


	//   ....[135]....
        /*02c8*/ 	.word	0x05000047


	//   ....[136]....
        /*02cc*/ 	.word	0x05000047


	//   ....[137]....
        /*02d0*/ 	.word	0x05000047


	//   ....[138]....
        /*02d4*/ 	.word	0x05000047


	//   ....[139]....
        /*02d8*/ 	.word	0x05000047


	//   ....[140]....
        /*02dc*/ 	.word	0x05000047


	//   ....[141]....
        /*02e0*/ 	.word	0x05000047


	//   ....[142]....
        /*02e4*/ 	.word	0x05000047


	//   ....[143]....
        /*02e8*/ 	.word	0x05000047


	//   ....[144]....
        /*02ec*/ 	.word	0x05000047


	//   ....[145]....
        /*02f0*/ 	.word	0x05000047


	//   ....[146]....
        /*02f4*/ 	.word	0x05000047


	//   ....[147]....
        /*02f8*/ 	.word	0x05000047


	//   ....[148]....
        /*02fc*/ 	.word	0x05000047


	//   ....[149]....
        /*0300*/ 	.word	0x05000047


	//   ....[150]....
        /*0304*/ 	.word	0x05000047


	//   ....[151]....
        /*0308*/ 	.word	0x05000047


	//   ....[152]....
        /*030c*/ 	.word	0x05000047


	//   ....[153]....
        /*0310*/ 	.word	0x05000047


	//   ....[154]....
        /*0314*/ 	.word	0x05000047


	//----- nvinfo : EIATTR_COOP_GROUP_INSTR_OFFSETS
	.align		4
.L_1939:
        /*0318*/ 	.byte	0x04, 0x28
        /*031a*/ 	.short	(.L_1941 - .L_1940)


	//   ....[0]....
.L_1940:
        /*031c*/ 	.word	0x00001690


	//   ....[1]....
        /*0320*/ 	.word	0x00001b60


	//   ....[2]....
        /*0324*/ 	.word	0x000020a0


	//   ....[3]....
        /*0328*/ 	.word	0x00002520


	//   ....[4]....
        /*032c*/ 	.word	0x00002bc0


	//   ....[5]....
        /*0330*/ 	.word	0x00003450


	//   ....[6]....
        /*0334*/ 	.word	0x00003d00


	//   ....[7]....
        /*0338*/ 	.word	0x00005870


	//   ....[8]....
        /*033c*/ 	.word	0x00006910


	//   ....[9]....
        /*0340*/ 	.word	0x00007d70


	//   ....[10]....
        /*0344*/ 	.word	0x00007d80


	//   ....[11]....
        /*0348*/ 	.word	0x00007d90


	//   ....[12]....
        /*034c*/ 	.word	0x00007de0


	//   ....[13]....
        /*0350*/ 	.word	0x00007e30


	//   ....[14]....
        /*0354*/ 	.word	0x00007e40


	//   ....[15]....
        /*0358*/ 	.word	0x00007e70


	//   ....[16]....
        /*035c*/ 	.word	0x00007ea0


	//   ....[17]....
        /*0360*/ 	.word	0x00007ef0


	//   ....[18]....
        /*0364*/ 	.word	0x00007f40


	//   ....[19]....
        /*0368*/ 	.word	0x00007f50


	//   ....[20]....
        /*036c*/ 	.word	0x00007f60


	//   ....[21]....
        /*0370*/ 	.word	0x00008010


	//   ....[22]....
        /*0374*/ 	.word	0x00008020


	//   ....[23]....
        /*0378*/ 	.word	0x00008030


	//   ....[24]....
        /*037c*/ 	.word	0x00008040


	//   ....[25]....
        /*0380*/ 	.word	0x000080f0


	//   ....[26]....
        /*0384*/ 	.word	0x00008100


	//   ....[27]....
        /*0388*/ 	.word	0x00008110


	//   ....[28]....
        /*038c*/ 	.word	0x00008120


	//   ....[29]....
        /*0390*/ 	.word	0x00008280


	//   ....[30]....
        /*0394*/ 	.word	0x00008290


	//   ....[31]....
        /*0398*/ 	.word	0x000082a0


	//   ....[32]....
        /*039c*/ 	.word	0x000082b0


	//   ....[33]....
        /*03a0*/ 	.word	0x000082c0


	//   ....[34]....
        /*03a4*/ 	.word	0x000082d0


	//   ....[35]....
        /*03a8*/ 	.word	0x000082e0


	//   ....[36]....
        /*03ac*/ 	.word	0x000082f0


	//   ....[37]....
        /*03b0*/ 	.word	0x000095f0


	//   ....[38]....
        /*03b4*/ 	.word	0x00009600


	//   ....[39]....
        /*03b8*/ 	.word	0x00009610


	//   ....[40]....
        /*03bc*/ 	.word	0x00009620


	//   ....[41]....
        /*03c0*/ 	.word	0x00009740


	//   ....[42]....
        /*03c4*/ 	.word	0x00009750


	//   ....[43]....
        /*03c8*/ 	.word	0x00009760


	//   ....[44]....
        /*03cc*/ 	.word	0x00009770


	//   ....[45]....
        /*03d0*/ 	.word	0x00009890


	//   ....[46]....
        /*03d4*/ 	.word	0x000098a0


	//   ....[47]....
        /*03d8*/ 	.word	0x000098b0


	//   ....[48]....
        /*03dc*/ 	.word	0x000098c0


	//   ....[49]....
        /*03e0*/ 	.word	0x000099e0


	//   ....[50]....
        /*03e4*/ 	.word	0x000099f0


	//   ....[51]....
        /*03e8*/ 	.word	0x00009a00


	//   ....[52]....
        /*03ec*/ 	.word	0x00009a10


	//   ....[53]....
        /*03f0*/ 	.word	0x00009b30


	//   ....[54]....
        /*03f4*/ 	.word	0x00009b40


	//   ....[55]....
        /*03f8*/ 	.word	0x00009b50


	//   ....[56]....
        /*03fc*/ 	.word	0x00009b60


	//   ....[57]....
        /*0400*/ 	.word	0x00009c80


	//   ....[58]....
        /*0404*/ 	.word	0x00009c90


	//   ....[59]....
        /*0408*/ 	.word	0x00009ca0


	//   ....[60]....
        /*040c*/ 	.word	0x00009cb0


	//   ....[61]....
        /*0410*/ 	.word	0x00009cc0


	//   ....[62]....
        /*0414*/ 	.word	0x00009cd0


	//   ....[63]....
        /*0418*/ 	.word	0x00009d30


	//   ....[64]....
        /*041c*/ 	.word	0x00009d70


	//   ....[65]....
        /*0420*/ 	.word	0x00009d90


	//   ....[66]....
        /*0424*/ 	.word	0x00009da0


	//   ....[67]....
        /*0428*/ 	.word	0x00009db0


	//   ....[68]....
        /*042c*/ 	.word	0x00009dc0


	//   ....[69]....
        /*0430*/ 	.word	0x0000d900


	//   ....[70]....
        /*0434*/ 	.word	0x0000d940


	//   ....[71]....
        /*0438*/ 	.word	0x0000dad0


	//   ....[72]....
        /*043c*/ 	.word	0x0000db10


	//   ....[73]....
        /*0440*/ 	.word	0x0000dbe0


	//   ....[74]....
        /*0444*/ 	.word	0x0000dc00


	//   ....[75]....
        /*0448*/ 	.word	0x0000dc30


	//   ....[76]....
        /*044c*/ 	.word	0x0000dc50


	//   ....[77]....
        /*0450*/ 	.word	0x0000dc90


	//   ....[78]....
        /*0454*/ 	.word	0x0000dcd0


	//   ....[79]....
        /*0458*/ 	.word	0x0000e300


	//   ....[80]....
        /*045c*/ 	.word	0x0000e8d0


	//   ....[81]....
        /*0460*/ 	.word	0x0000ed50


	//   ....[82]....
        /*0464*/ 	.word	0x0000ed70


	//   ....[83]....
        /*0468*/ 	.word	0x0000eda0


	//   ....[84]....
        /*046c*/ 	.word	0x0000ede0


	//   ....[85]....
        /*0470*/ 	.word	0x0000ee00


	//   ....[86]....
        /*0474*/ 	.word	0x0000efe0


	//   ....[87]....
        /*0478*/ 	.word	0x0000f000


	//   ....[88]....
        /*047c*/ 	.word	0x0000f030


	//   ....[89]....
        /*0480*/ 	.word	0x0000f070


	//   ....[90]....
        /*0484*/ 	.word	0x0000f090


	//   ....[91]....
        /*0488*/ 	.word	0x0000f3d0


	//   ....[92]....
        /*048c*/ 	.word	0x0000f420


	//   ....[93]....
        /*0490*/ 	.word	0x0000f470


	//   ....[94]....
        /*0494*/ 	.word	0x0000f4c0


	//   ....[95]....
        /*0498*/ 	.word	0x0000f5d0


	//   ....[96]....
        /*049c*/ 	.word	0x0000f620


	//   ....[97]....
        /*04a0*/ 	.word	0x0000f670


	//   ....[98]....
        /*04a4*/ 	.word	0x0000f6c0


	//   ....[99]....
        /*04a8*/ 	.word	0x0000f7d0


	//   ....[100]....
        /*04ac*/ 	.word	0x0000f820


	//   ....[101]....
        /*04b0*/ 	.word	0x0000f870


	//   ....[102]....
        /*04b4*/ 	.word	0x0000f8c0


	//   ....[103]....
        /*04b8*/ 	.word	0x0000f9d0


	//   ....[104]....
        /*04bc*/ 	.word	0x0000fa20


	//   ....[105]....
        /*04c0*/ 	.word	0x0000fa70


	//   ....[106]....
        /*04c4*/ 	.word	0x0000fac0


	//   ....[107]....
        /*04c8*/ 	.word	0x0000fbd0


	//   ....[108]....
        /*04cc*/ 	.word	0x0000fc20


	//   ....[109]....
        /*04d0*/ 	.word	0x0000fc70


	//   ....[110]....
        /*04d4*/ 	.word	0x0000fcc0


	//   ....[111]....
        /*04d8*/ 	.word	0x0000fd60


	//   ....[112]....
        /*04dc*/ 	.word	0x0000fe00


	//   ....[113]....
        /*04e0*/ 	.word	0x0000fea0


	//   ....[114]....
        /*04e4*/ 	.word	0x0000ff40


	//   ....[115]....
        /*04e8*/ 	.word	0x0000ffe0


	//   ....[116]....
        /*04ec*/ 	.word	0x00010080


	//   ....[117]....
        /*04f0*/ 	.word	0x000100d0


	//   ....[118]....
        /*04f4*/ 	.word	0x00010120


	//   ....[119]....
        /*04f8*/ 	.word	0x00010170


	//   ....[120]....
        /*04fc*/ 	.word	0x000101d0


	//   ....[121]....
        /*0500*/ 	.word	0x00010220


	//   ....[122]....
        /*0504*/ 	.word	0x00010270


	//   ....[123]....
        /*0508*/ 	.word	0x00010300


	//   ....[124]....
        /*050c*/ 	.word	0x00010350


	//   ....[125]....
        /*0510*/ 	.word	0x000103a0


	//   ....[126]....
        /*0514*/ 	.word	0x000103f0


	//   ....[127]....
        /*0518*/ 	.word	0x00010480


	//   ....[128]....
        /*051c*/ 	.word	0x00010510


	//   ....[129]....
        /*0520*/ 	.word	0x00010560


	//   ....[130]....
        /*0524*/ 	.word	0x000105b0


	//   ....[131]....
        /*0528*/ 	.word	0x00010650


	//   ....[132]....
        /*052c*/ 	.word	0x000106e0


	//   ....[133]....
        /*0530*/ 	.word	0x00010730


	//   ....[134]....
        /*0534*/ 	.word	0x00010780


	//   ....[135]....
        /*0538*/ 	.word	0x00010820


	//   ....[136]....
        /*053c*/ 	.word	0x000108b0


	//   ....[137]....
        /*0540*/ 	.word	0x00010900


	//   ....[138]....
        /*0544*/ 	.word	0x00010950


	//   ....[139]....
        /*0548*/ 	.word	0x000109f0


	//   ....[140]....
        /*054c*/ 	.word	0x00010a80


	//   ....[141]....
        /*0550*/ 	.word	0x00010ad0


	//   ....[142]....
        /*0554*/ 	.word	0x00010b20


	//   ....[143]....
        /*0558*/ 	.word	0x00010bc0


	//   ....[144]....
        /*055c*/ 	.word	0x00010c70


	//   ....[145]....
        /*0560*/ 	.word	0x00010cc0


	//   ....[146]....
        /*0564*/ 	.word	0x00010db0


	//   ....[147]....
        /*0568*/ 	.word	0x00010e10


	//   ....[148]....
        /*056c*/ 	.word	0x00010e60


	//   ....[149]....
        /*0570*/ 	.word	0x00010eb0


	//   ....[150]....
        /*0574*/ 	.word	0x00010f00


	//   ....[151]....
        /*0578*/ 	.word	0x00010f50


	//   ....[152]....
        /*057c*/ 	.word	0x00010fa0


	//   ....[153]....
        /*0580*/ 	.word	0x00010ff0


	//   ....[154]....
        /*0584*/ 	.word	0x00011040


	//----- nvinfo : EIATTR_VRC_CTA_INIT_COUNT
	.align		4
.L_1941:
        /*0588*/ 	.byte	0x02, 0x4a
	.zero		1
	.zero		1


	//----- nvinfo : EIATTR_EXIT_INSTR_OFFSETS
	.align		4
        /*058c*/ 	.byte	0x04, 0x1c
        /*058e*/ 	.short	(.L_1943 - .L_1942)


	//   ....[0]....
.L_1942:
        /*0590*/ 	.word	0x0000f1a0


	//   ....[1]....
        /*0594*/ 	.word	0x0000f370


	//----- nvinfo : EIATTR_MAX_THREADS
	.align		4
.L_1943:
        /*0598*/ 	.byte	0x04, 0x05
        /*059a*/ 	.short	(.L_1945 - .L_1944)
.L_1944:
        /*059c*/ 	.word	0x00000040
        /*05a0*/ 	.word	0x00000001
        /*05a4*/ 	.word	0x00000001


	//----- nvinfo : EIATTR_CRS_STACK_SIZE
	.align		4
.L_1945:
        /*05a8*/ 	.byte	0x04, 0x1e
        /*05aa*/ 	.short	(.L_1947 - .L_1946)
.L_1946:
        /*05ac*/ 	.word	0x00000000


	//----- nvinfo : EIATTR_CBANK_PARAM_SIZE
	.align		4
.L_1947:
        /*05b0*/ 	.byte	0x03, 0x19
        /*05b2*/ 	.short	0x01f0


	//----- nvinfo : EIATTR_PARAM_CBANK
	.align		4
        /*05b4*/ 	.byte	0x04, 0x0a
        /*05b6*/ 	.short	(.L_1949 - .L_1948)
	.align		4
.L_1948:
        /*05b8*/ 	.word	index@(.nv.constant0._Z25selective_scan_bwd_kernelI32Selective_Scan_bwd_kernel_traitsILi64ELi16ELb0ELb1ELb1ELb0ELb1EfN3c107complexIfEEEEv12SSMParamsBwd)
        /*05bc*/ 	.short	0x0380
        /*05be*/ 	.short	0x01f0


	//----- nvinfo : EIATTR_SW_WAR
	.align		4
.L_1949:
        /*05c0*/ 	.byte	0x04, 0x36
        /*05c2*/ 	.short	(.L_1951 - .L_1950)
.L_1950:
        /*05c4*/ 	.word	0x00000008
.L_1951:


//--------------------- .nv.info._Z25selective_scan_bwd_kernelI32Selective_Scan_bwd_kernel_traitsILi64ELi16ELb0ELb1ELb1ELb1ELb0EfN3c107complexIfEEEEv12SSMParamsBwd --------------------------
	.section	.nv.info._Z25selective_scan_bwd_kernelI32Selective_Scan_bwd_kernel_traitsILi64ELi16ELb0ELb1ELb1ELb1ELb0EfN3c107complexIfEEEEv12SSMParamsBwd,"",@"SHT_CUDA_INFO"
	.sectionflags	@""
	.align	4


	//----- nvinfo : EIATTR_CUDA_API_VERSION
	.align		4
        /*0000*/ 	.byte	0x04, 0x37
        /*0002*/ 	.short	(.L_1953 - .L_1952)
.L_1952:
        /*0004*/ 	.word	0x00000082


	//----- nvinfo : EIATTR_KPARAM_INFO
	.align		4
.L_1953:
        /*0008*/ 	.byte	0x04, 0x17
        /*000a*/ 	.short	(.L_1955 - .L_1954)
.L_1954:
        /*000c*/ 	.word	0x00000000
        /*0010*/ 	.short	0x0000
        /*0012*/ 	.short	0x0000
        /*0014*/ 	.byte	0x00, 0xf0, 0xc1, 0x07


	//----- nvinfo : EIATTR_SPARSE_MMA_MASK
	.align		4
.L_1955:
        /*0018*/ 	.byte	0x03, 0x50
        /*001a*/ 	.short	0x0000


	//----- nvinfo : EIATTR_MAXREG_COUNT
	.align		4
        /*001c*/ 	.byte	0x03, 0x1b
        /*001e*/ 	.short	0x00ff


	//----- nvinfo : EIATTR_NUM_BARRIERS
	.align		4
        /*0020*/ 	.byte	0x02, 0x4c
        /*0022*/ 	.byte	0x01
	.zero		1


	//----- nvinfo : EIATTR_ANNOTATIONS
	.align		4
        /*0024*/ 	.byte	0x04, 0x55
        /*0026*/ 	.short	(.L_1957 - .L_1956)


	//   ....[0]....
.L_1956:
        /* <DEDUP_REMOVED lines=9> */


	//----- nvinfo : EIATTR_MERCURY_ISA_VERSION
	.align		4
.L_1957:
        /*00a8*/ 	.byte	0x03, 0x5f
        /*00aa*/ 	.short	0x0101


	//----- nvinfo : EIATTR_INT_WARP_WIDE_INSTR_OFFSETS
	.align		4
        /*00ac*/ 	.byte	0x04, 0x31
        /*00ae*/ 	.short	(.L_1959 - .L_1958)


	//   ....[0]....
.L_1958:
        /*00b0*/ 	.word	0x00009110


	//   ....[1]....
        /*00b4*/ 	.word	0x0000a2f0


	//----- nvinfo : EIATTR_COOP_GROUP_MASK_REGIDS
	.align		4
.L_1959:
        /*00b8*/ 	.byte	0x04, 0x29
        /*00ba*/ 	.short	(.L_1961 - .L_1960)


	//   ....[0]....
.L_1960:
        /*00bc*/ 	.word	0xffffffff


	//   ....[1]....
        /*00c0*/ 	.word	0xffffffff


	//   ....[2]....
        /*00c4*/ 	.word	0xffffffff


	//   ....[3]....
        /*00c8*/ 	.word	0xffffffff


	//   ....[4]....
        /*00cc*/ 	.word	0xffffffff


	//   ....[5]....
        /*00d0*/ 	.word	0xffffffff


	//   ....[6]....
        /*00d4*/ 	.word	0xffffffff


	//   ....[7]....
        /*00d8*/ 	.word	0xffffffff


	//   ....[8]....
        /*00dc*/ 	.word	0xffffffff


	//   ....[9]....
        /*00e0*/ 	.word	0xffffffff


	//   ....[10]....
        /*00e4*/ 	.word	0xffffffff


	//   ....[11]....
        /*00e8*/ 	.word	0xffffffff


	//   ....[12]....
        /*00ec*/ 	.word	0xffffffff


	//   ....[13]....
        /*00f0*/ 	.word	0xffffffff


	//   ....[14]....
        /*00f4*/ 	.word	0xffffffff


	//   ....[15]....
        /*00f8*/ 	.word	0xffffffff


	//   ....[16]....
        /*00fc*/ 	.word	0xffffffff


	//   ....[17]....
        /*0100*/ 	.word	0xffffffff


	//   ....[18]....
        /*0104*/ 	.word	0xffffffff


	//   ....[19]....
        /*0108*/ 	.word	0xffffffff


	//   ....[20]....
        /*010c*/ 	.word	0xffffffff


	//   ....[21]....
        /*0110*/ 	.word	0xffffffff


	//   ....[22]....
        /*0114*/ 	.word	0xffffffff


	//   ....[23]....
        /*0118*/ 	.word	0xffffffff


	//   ....[24]....
        /*011c*/ 	.word	0xffffffff


	//   ....[25]....
        /*0120*/ 	.word	0xffffffff


	//   ....[26]....
        /*0124*/ 	.word	0xffffffff


	//   ....[27]....
        /*0128*/ 	.word	0xffffffff


	//   ....[28]....
        /*012c*/ 	.word	0xffffffff


	//   ....[29]....
        /*0130*/ 	.word	0xffffffff


	//   ....[30]....
        /*0134*/ 	.word	0xffffffff


	//   ....[31]....
        /*0138*/ 	.word	0xffffffff


	//   ....[32]....
        /*013c*/ 	.word	0xffffffff


	//   ....[33]....
        /*0140*/ 	.word	0xffffffff


	//   ....[34]....
        /*0144*/ 	.word	0xffffffff


	//   ....[35]....
        /*0148*/ 	.word	0xffffffff


	//   ....[36]....
        /*014c*/ 	.word	0xffffffff


	//   ....[37]....
        /*0150*/ 	.word	0xffffffff


	//   ....[38]....
        /*0154*/ 	.word	0xffffffff


	//   ....[39]....
        /*0158*/ 	.word	0xffffffff


	//   ....[40]....
        /*015c*/ 	.word	0xffffffff


	//   ....[41]....
        /*0160*/ 	.word	0xffffffff


	//   ....[42]....
        /*0164*/ 	.word	0xffffffff


	//   ....[43]....
        /*0168*/ 	.word	0xffffffff


	//   ....[44]....
        /*016c*/ 	.word	0xffffffff


	//   ....[45]....
        /*0170*/ 	.word	0xffffffff


	//   ....[46]....
        /*0174*/ 	.word	0xffffffff


	//   ....[47]....
        /*0178*/ 	.word	0xffffffff


	//   ....[48]....
        /*017c*/ 	.word	0xffffffff


	//   ....[49]....
        /*0180*/ 	.word	0xffffffff


	//   ....[50]....
        /*0184*/ 	.word	0xffffffff


	//   ....[51]....
        /*0188*/ 	.word	0xffffffff


	//   ....[52]....
        /*018c*/ 	.word	0xffffffff


	//   ....[53]....
        /*0190*/ 	.word	0xffffffff


	//   ....[54]....
        /*0194*/ 	.word	0xffffffff


	//   ....[55]....
        /*0198*/ 	.word	0xffffffff


	//   ....[56]....
        /*019c*/ 	.word	0xffffffff


	//   ....[57]....
        /*01a0*/ 	.word	0xffffffff


	//   ....[58]....
        /*01a4*/ 	.word	0xffffffff


	//   ....[59]....
        /*01a8*/ 	.word	0xffffffff


	//   ....[60]....
        /*01ac*/ 	.word	0xffffffff


	//   ....[61]....
        /*01b0*/ 	.word	0xffffffff


	//   ....[62]....
        /*01b4*/ 	.word	0xffffffff


	//   ....[63]....
        /*01b8*/ 	.word	0xffffffff


	//   ....[64]....
        /*01bc*/ 	.word	0xffffffff


	//   ....[65]....
        /*01c0*/ 	.word	0xffffffff


	//   ....[66]....
        /*01c4*/ 	.word	0xffffffff


	//   ....[67]....
        /*01c8*/ 	.word	0xffffffff


	//   ....[68]....
        /*01cc*/ 	.word	0xffffffff


	//   ....[69]....
        /*01d0*/ 	.word	0xffffffff


	//   ....[70]....
        /*01d4*/ 	.word	0xffffffff


	//   ....[71]....
        /*01d8*/ 	.word	0xffffffff


	//   ....[72]....
        /*01dc*/ 	.word	0xffffffff


	//   ....[73]....
        /*01e0*/ 	.word	0xffffffff


	//   ....[74]....
        /*01e4*/ 	.word	0xffffffff


	//   ....[75]....
        /*01e8*/ 	.word	0xffffffff


	//   ....[76]....
        /*01ec*/ 	.word	0xffffffff


	//   ....[77]....
        /*01f0*/ 	.word	0xffffffff


	//   ....[78]....
        /*01f4*/ 	.word	0xffffffff


	//   ....[79]....
        /*01f8*/ 	.word	0xffffffff


	//   ....[80]....
        /*01fc*/ 	.word	0xffffffff


	//   ....[81]....
        /*0200*/ 	.word	0xffffffff


	//   ....[82]....
        /*0204*/ 	.word	0xffffffff


	//   ....[83]....
        /*0208*/ 	.word	0xffffffff


	//   ....[84]....
        /*020c*/ 	.word	0xffffffff


	//   ....[85]....
        /*0210*/ 	.word	0xffffffff


	//   ....[86]....
        /*0214*/ 	.word	0xffffffff


	//   ....[87]....
        /*0218*/ 	.word	0xffffffff


	//   ....[88]....
        /*021c*/ 	.word	0x05000047


	//   ....[89]....
        /*0220*/ 	.word	0x05000047


	//   ....[90]....
        /*0224*/ 	.word	0x05000047


	//   ....[91]....
        /*0228*/ 	.word	0x05000047


	//   ....[92]....
        /*022c*/ 	.word	0x05000047


	//   ....[93]....
        /*0230*/ 	.word	0x05000047


	//   ....[94]....
        /*0234*/ 	.word	0x05000047


	//   ....[95]....
        /*0238*/ 	.word	0x05000047


	//   ....[96]....
        /*023c*/ 	.word	0x05000047


	//   ....[97]....
        /*0240*/ 	.word	0x05000047


	//   ....[98]....
        /*0244*/ 	.word	0x05000047


	//   ....[99]....
        /*0248*/ 	.word	0x05000047


	//   ....[100]....
        /*024c*/ 	.word	0x05000047


	//   ....[101]....
        /*0250*/ 	.word	0x05000047


	//   ....[102]....
        /*0254*/ 	.word	0x05000047


	//   ....[103]....
        /*0258*/ 	.word	0x05000047


	//   ....[104]....
        /*025c*/ 	.word	0x05000047


	//   ....[105]....
        /*0260*/ 	.word	0x05000047


	//   ....[106]....
        /*0264*/ 	.word	0x05000047


	//   ....[107]....
        /*0268*/ 	.word	0x05000047


	//   ....[108]....
        /*026c*/ 	.word	0x05000047


	//   ....[109]....
        /*0270*/ 	.word	0x05000047


	//   ....[110]....
        /*0274*/ 	.word	0x05000047


	//   ....[111]....
        /*0278*/ 	.word	0x05000047


	//   ....[112]....
        /*027c*/ 	.word	0x05000047


	//   ....[113]....
        /*0280*/ 	.word	0x05000047


	//   ....[114]....
        /*0284*/ 	.word	0x05000047


	//   ....[115]....
        /*0288*/ 	.word	0x05000047


	//   ....[116]....
        /*028c*/ 	.word	0x05000047


	//   ....[117]....
        /*0290*/ 	.word	0x05000047


	//   ....[118]....
        /*0294*/ 	.word	0x05000047


	//   ....[119]....
        /*0298*/ 	.word	0x05000047


	//   ....[120]....
        /*029c*/ 	.word	0x05000047


	//   ....[121]....
        /*02a0*/ 	.word	0x05000047


	//   ....[122]....
        /*02a4*/ 	.word	0x05000047


	//   ....[123]....
        /*02a8*/ 	.word	0x05000047


	//   ....[124]....
        /*02ac*/ 	.word	0x05000047


	//   ....[125]....
        /*02b0*/ 	.word	0x05000047


	//   ....[126]....
        /*02b4*/ 	.word	0x05000047


	//   ....[127]....
        /*02b8*/ 	.word	0x05000047


	//   ....[128]....
        /*02bc*/ 	.word	0x05000047


	//   ....[129]....
        /*02c0*/ 	.word	0x05000047


	//   ....[130]....
        /*02c4*/ 	.word	0x05000047


	//   ....[131]....
        /*02c8*/ 	.word	0x05000047


	//   ....[132]....
        /*02cc*/ 	.word	0x05000047


	//   ....[133]....
        /*02d0*/ 	.word	0x05000047


	//   ....[134]....
        /*02d4*/ 	.word	0x05000047


	//   ....[135]....
        /*02d8*/ 	.word	0x05000047


	//   ....[136]....
        /*02dc*/ 	.word	0x05000047


	//   ....[137]....
        /*02e0*/ 	.word	0x05000047


	//   ....[138]....
        /*02e4*/ 	.word	0x05000047


	//   ....[139]....
        /*02e8*/ 	.word	0x05000047


	//   ....[140]....
        /*02ec*/ 	.word	0x05000047


	//   ....[141]....
        /*02f0*/ 	.word	0x05000047


	//   ....[142]....
        /*02f4*/ 	.word	0x05000047


	//   ....[143]....
        /*02f8*/ 	.word	0x05000047


	//   ....[144]....
        /*02fc*/ 	.word	0x05000047


	//   ....[145]....
        /*0300*/ 	.word	0x05000047


	//   ....[146]....
        /*0304*/ 	.word	0x05000047


	//   ....[147]....
        /*0308*/ 	.word	0x05000047


	//   ....[148]....
        /*030c*/ 	.word	0x05000047


	//   ....[149]....
        /*0310*/ 	.word	0x05000047


	//   ....[150]....
        /*0314*/ 	.word	0x05000047


	//   ....[151]....
        /*0318*/ 	.word	0x05000047


	//----- nvinfo : EIATTR_COOP_GROUP_INSTR_OFFSETS
	.align		4
.L_1961:
        /*031c*/ 	.byte	0x04, 0x28
        /*031e*/ 	.short	(.L_1963 - .L_1962)


	//   ....[0]....
.L_1962:
        /*0320*/ 	.word	0x00001610


	//   ....[1]....
        /*0324*/ 	.word	0x00001b80


	//   ....[2]....
        /*0328*/ 	.word	0x000020d0


	//   ....[3]....
        /*032c*/ 	.word	0x00005b20


	//   ....[4]....
        /*0330*/ 	.word	0x00006be0


	//   ....[5]....
        /*0334*/ 	.word	0x00008020


	//   ....[6]....
        /*0338*/ 	.word	0x00008030


	//   ....[7]....
        /*033c*/ 	.word	0x00008040


	//   ....[8]....
        /*0340*/ 	.word	0x00008090


	//   ....[9]....
        /*0344*/ 	.word	0x000080e0


	//   ....[10]....
        /*0348*/ 	.word	0x000080f0


	//   ....[11]....
        /*034c*/ 	.word	0x00008120


	//   ....[12]....
        /*0350*/ 	.word	0x00008150


	//   ....[13]....
        /*0354*/ 	.word	0x000081a0


	//   ....[14]....
        /*0358*/ 	.word	0x000081f0


	//   ....[15]....
        /*035c*/ 	.word	0x00008200


	//   ....[16]....
        /*0360*/ 	.word	0x00008210


	//   ....[17]....
        /*0364*/ 	.word	0x000082c0


	//   ....[18]....
        /*0368*/ 	.word	0x000082d0


	//   ....[19]....
        /*036c*/ 	.word	0x000082e0


	//   ....[20]....
        /*0370*/ 	.word	0x000082f0


	//   ....[21]....
        /*0374*/ 	.word	0x000083a0


	//   ....[22]....
        /*0378*/ 	.word	0x000083b0


	//   ....[23]....
        /*037c*/ 	.word	0x000083c0


	//   ....[24]....
        /*0380*/ 	.word	0x000083d0


	//   ....[25]....
        /*0384*/ 	.word	0x00008530


	//   ....[26]....
        /*0388*/ 	.word	0x00008540


	//   ....[27]....
        /*038c*/ 	.word	0x00008550


	//   ....[28]....
        /*0390*/ 	.word	0x00008560


	//   ....[29]....
        /*0394*/ 	.word	0x00008570


	//   ....[30]....
        /*0398*/ 	.word	0x00008580


	//   ....[31]....
        /*039c*/ 	.word	0x00008590


	//   ....[32]....
        /*03a0*/ 	.word	0x000085a0


	//   ....[33]....
        /*03a4*/ 	.word	0x000098a0


	//   ....[34]....
        /*03a8*/ 	.word	0x000098b0


	//   ....[35]....
        /*03ac*/ 	.word	0x000098c0


	//   ....[36]....
        /*03b0*/ 	.word	0x000098d0


	//   ....[37]....
        /*03b4*/ 	.word	0x000099f0


	//   ....[38]....
        /*03b8*/ 	.word	0x00009a00


	//   ....[39]....
        /*03bc*/ 	.word	0x00009a10


	//   ....[40]....
        /*03c0*/ 	.word	0x00009a20


	//   ....[41]....
        /*03c4*/ 	.word	0x00009b40


	//   ....[42]....
        /*03c8*/ 	.word	0x00009b50


	//   ....[43]....
        /*03cc*/ 	.word	0x00009b60


	//   ....[44]....
        /*03d0*/ 	.word	0x00009b70


	//   ....[45]....
        /*03d4*/ 	.word	0x00009c90


	//   ....[46]....
        /*03d8*/ 	.word	0x00009ca0


	//   ....[47]....
        /*03dc*/ 	.word	0x00009cb0


	//   ....[48]....
        /*03e0*/ 	.word	0x00009cc0


	//   ....[49]....
        /*03e4*/ 	.word	0x00009de0


	//   ....[50]....
        /*03e8*/ 	.word	0x00009df0


	//   ....[51]....
        /*03ec*/ 	.word	0x00009e00


	//   ....[52]....
        /*03f0*/ 	.word	0x00009e10


	//   ....[53]....
        /*03f4*/ 	.word	0x00009f30


	//   ....[54]....
        /*03f8*/ 	.word	0x00009f40


	//   ....[55]....
        /*03fc*/ 	.word	0x00009f50


	//   ....[56]....
        /*0400*/ 	.word	0x00009f60


	//   ....[57]....
        /*0404*/ 	.word	0x00009f70


	//   ....[58]....
        /*0408*/ 	.word	0x00009f80


	//   ....[59]....
        /*040c*/ 	.word	0x00009fe0


	//   ....[60]....
        /*0410*/ 	.word	0x0000a020


	//   ....[61]....
        /*0414*/ 	.word	0x0000a040


	//   ....[62]....
        /*0418*/ 	.word	0x0000a050


	//   ....[63]....
        /*041c*/ 	.word	0x0000a060


	//   ....[64]....
        /*0420*/ 	.word	0x0000a070


	//   ....[65]....
        /*0424*/ 	.word	0x0000dbd0


	//   ....[66]....
        /*0428*/ 	.word	0x0000dc10


	//   ....[67]....
        /*042c*/ 	.word	0x0000dda0


	//   ....[68]....
        /*0430*/ 	.word	0x0000dde0


	//   ....[69]....
        /*0434*/ 	.word	0x0000def0


	//   ....[70]....
        /*0438*/ 	.word	0x0000df10


	//   ....[71]....
        /*043c*/ 	.word	0x0000df40


	//   ....[72]....
        /*0440*/ 	.word	0x0000df60


	//   ....[73]....
        /*0444*/ 	.word	0x0000df90


	//   ....[74]....
        /*0448*/ 	.word	0x0000dfb0


	//   ....[75]....
        /*044c*/ 	.word	0x0000e6f0


	//   ....[76]....
        /*0450*/ 	.word	0x0000ed80


	//   ....[77]....
        /*0454*/ 	.word	0x0000f550


	//   ....[78]....
        /*0458*/ 	.word	0x0000fc10


	//   ....[79]....
        /*045c*/ 	.word	0x0000fc30


	//   ....[80]....
        /*0460*/ 	.word	0x0000fc60


	//   ....[81]....
        /*0464*/ 	.word	0x0000fca0


	//   ....[82]....
        /*0468*/ 	.word	0x0000fcc0


	//   ....[83]....
        /*046c*/ 	.word	0x0000fea0


	//   ....[84]....
        /*0470*/ 	.word	0x0000fec0


	//   ....[85]....
        /*0474*/ 	.word	0x0000fef0


	//   ....[86]....
        /*0478*/ 	.word	0x0000ff30


	//   ....[87]....
        /*047c*/ 	.word	0x0000ff50


	//   ....[88]....
        /*0480*/ 	.word	0x00010290


	//   ....[89]....
        /*0484*/ 	.word	0x000102e0


	//   ....[90]....
        /*0488*/ 	.word	0x00010330


	//   ....[91]....
        /*048c*/ 	.word	0x00010380


	//   ....[92]....
        /*0490*/ 	.word	0x00010490


	//   ....[93]....
        /*0494*/ 	.word	0x000104e0


	//   ....[94]....
        /*0498*/ 	.word	0x00010530


	//   ....[95]....
        /*049c*/ 	.word	0x00010580


	//   ....[96]....
        /*04a0*/ 	.word	0x00010690


	//   ....[97]....
        /*04a4*/ 	.word	0x000106e0


	//   ....[98]....
        /*04a8*/ 	.word	0x00010730


	//   ....[99]....
        /*04ac*/ 	.word	0x00010780


	//   ....[100]....
        /*04b0*/ 	.word	0x00010890


	//   ....[101]....
        /*04b4*/ 	.word	0x000108e0


	//   ....[102]....
        /*04b8*/ 	.word	0x00010930


	//   ....[103]....
        /*04bc*/ 	.word	0x00010980


	//   ....[104]....
        /*04c0*/ 	.word	0x00010a90


	//   ....[105]....
        /*04c4*/ 	.word	0x00010ae0


	//   ....[106]....
        /*04c8*/ 	.word	0x00010b30


	//   ....[107]....
        /*04cc*/ 	.word	0x00010b80


	//   ....[108]....
        /*04d0*/ 	.word	0x00010c20


	//   ....[109]....
        /*04d4*/ 	.word	0x00010cc0


	//   ....[110]....
        /*04d8*/ 	.word	0x00010d60


	//   ....[111]....
        /*04dc*/ 	.word	0x00010e00


	//   ....[112]....
        /*04e0*/ 	.word	0x00010ea0


	//   ....[113]....
        /*04e4*/ 	.word	0x00010f40


	//   ....[114]....
        /*04e8*/ 	.word	0x00010f90


	//   ....[115]....
        /*04ec*/ 	.word	0x00010fe0


	//   ....[116]....
        /*04f0*/ 	.word	0x00011030


	//   ....[117]....
        /*04f4*/ 	.word	0x00011090


	//   ....[118]....
        /*04f8*/ 	.word	0x000110e0


	//   ....[119]....
        /*04fc*/ 	.word	0x00011130


	//   ....[120]....
        /*0500*/ 	.word	0x000111c0


	//   ....[121]....
        /*0504*/ 	.word	0x00011210


	//   ....[122]....
        /*0508*/ 	.word	0x00011260


	//   ....[123]....
        /*050c*/ 	.word	0x000112b0


	//   ....[124]....
        /*0510*/ 	.word	0x00011340


	//   ....[125]....
        /*0514*/ 	.word	0x000113d0


	//   ....[126]....
        /*0518*/ 	.word	0x00011420


	//   ....[127]....
        /*051c*/ 	.word	0x00011470


	//   ....[128]....
        /*0520*/ 	.word	0x00011510


	//   ....[129]....
        /*0524*/ 	.word	0x000115a0


	//   ....[130]....
        /*0528*/ 	.word	0x000115f0


	//   ....[131]....
        /*052c*/ 	.word	0x00011640


	//   ....[132]....
        /*0530*/ 	.word	0x000116e0


	//   ....[133]....
        /*0534*/ 	.word	0x00011770


	//   ....[134]....
        /*0538*/ 	.word	0x000117c0


	//   ....[135]....
        /*053c*/ 	.word	0x00011810


	//   ....[136]....
        /*0540*/ 	.word	0x000118b0


	//   ....[137]....
        /*0544*/ 	.word	0x00011940


	//   ....[138]....
        /*0548*/ 	.word	0x00011990


	//   ....[139]....
        /*054c*/ 	.word	0x000119e0


	//   ....[140]....
        /*0550*/ 	.word	0x00011a80


	//   ....[141]....
        /*0554*/ 	.word	0x00011b30


	//   ....[142]....
        /*0558*/ 	.word	0x00011b80


	//   ....[143]....
        /*055c*/ 	.word	0x00011c70


	//   ....[144]....
        /*0560*/ 	.word	0x00011cd0


	//   ....[145]....
        /*0564*/ 	.word	0x00011d20


	//   ....[146]....
        /*0568*/ 	.word	0x00011d70


	//   ....[147]....
        /*056c*/ 	.word	0x00011dc0


	//   ....[148]....
        /*0570*/ 	.word	0x00011e10


	//   ....[149]....
        /*0574*/ 	.word	0x00011e60


	//   ....[150]....
        /*0578*/ 	.word	0x00011eb0


	//   ....[151]....
        /*057c*/ 	.word	0x00011f00


	//----- nvinfo : EIATTR_VRC_CTA_INIT_COUNT
	.align		4
.L_1963:
        /*0580*/ 	.byte	0x02, 0x4a
	.zero		1
	.zero		1


	//----- nvinfo : EIATTR_EXIT_INSTR_OFFSETS
	.align		4
        /*0584*/ 	.byte	0x04, 0x1c
        /*0586*/ 	.short	(.L_1965 - .L_1964)


	//   ....[0]....
.L_1964:
        /*0588*/ 	.word	0x00010060


	//   ....[1]....
        /*058c*/ 	.word	0x00010230


	//----- nvinfo : EIATTR_MAX_THREADS
	.align		4
.L_1965:
        /*0590*/ 	.byte	0x04, 0x05
        /*0592*/ 	.short	(.L_1967 - .L_1966)
.L_1966:
        /*0594*/ 	.word	0x00000040
        /*0598*/ 	.word	0x00000001
        /*059c*/ 	.word	0x00000001


	//----- nvinfo : EIATTR_CRS_STACK_SIZE
	.align		4
.L_1967:
        /*05a0*/ 	.byte	0x04, 0x1e
        /*05a2*/ 	.short	(.L_1969 - .L_1968)
.L_1968:
        /*05a4*/ 	.word	0x00000000


	//----- nvinfo : EIATTR_CBANK_PARAM_SIZE
	.align		4
.L_1969:
        /*05a8*/ 	.byte	0x03, 0x19
        /*05aa*/ 	.short	0x01f0


	//----- nvinfo : EIATTR_PARAM_CBANK
	.align		4
        /*05ac*/ 	.byte	0x04, 0x0a
        /*05ae*/ 	.short	(.L_1971 - .L_1970)
	.align		4
.L_1970:
        /*05b0*/ 	.word	index@(.nv.constant0._Z25selective_scan_bwd_kernelI32Selective_Scan_bwd_kernel_traitsILi64ELi16ELb0ELb1ELb1ELb1ELb0EfN3c107complexIfEEEEv12SSMParamsBwd)
        /*05b4*/ 	.short	0x0380
        /*05b6*/ 	.short	0x01f0


	//----- nvinfo : EIATTR_SW_WAR
	.align		4
.L_1971:
        /*05b8*/ 	.byte	0x04, 0x36
        /*05ba*/ 	.short	(.L_1973 - .L_1972)
.L_1972:
        /*05bc*/ 	.word	0x00000008
.L_1973:


//--------------------- .nv.info._Z25selective_scan_bwd_kernelI32Selective_Scan_bwd_kernel_traitsILi64ELi16ELb0ELb1ELb1ELb1ELb1EfN3c107complexIfEEEEv12SSMParamsBwd --------------------------
	.section	.nv.info._Z25selective_scan_bwd_kernelI32Selective_Scan_bwd_kernel_traitsILi64ELi16ELb0ELb1ELb1ELb1ELb1EfN3c107complexIfEEEEv12SSMParamsBwd,"",@"SHT_CUDA_INFO"
	.sectionflags	@""
	.align	4


	//----- nvinfo : EIATTR_CUDA_API_VERSION
	.align		4
        /*0000*/ 	.byte	0x04, 0x37
        /*0002*/ 	.short	(.L_1975 - .L_1974)
.L_1974:
        /*0004*/ 	.word	0x00000082


	//----- nvinfo : EIATTR_KPARAM_INFO
	.align		4
.L_1975:
        /*0008*/ 	.byte	0x04, 0x17
        /*000a*/ 	.short	(.L_1977 - .L_1976)
.L_1976:
        /*000c*/ 	.word	0x00000000
        /*0010*/ 	.short	0x0000
        /*0012*/ 	.short	0x0000
        /*0014*/ 	.byte	0x00, 0xf0, 0xc1, 0x07


	//----- nvinfo : EIATTR_SPARSE_MMA_MASK
	.align		4
.L_1977:
        /*0018*/ 	.byte	0x03, 0x50
        /*001a*/ 	.short	0x0000


	//----- nvinfo : EIATTR_MAXREG_COUNT
	.align		4
        /*001c*/ 	.byte	0x03, 0x1b
        /*001e*/ 	.short	0x00ff


	//----- nvinfo : EIATTR_NUM_BARRIERS
	.align		4
        /*0020*/ 	.byte	0x02, 0x4c
        /*0022*/ 	.byte	0x01
	.zero		1


	//----- nvinfo : EIATTR_ANNOTATIONS
	.align		4
        /*0024*/ 	.byte	0x04, 0x55
        /*0026*/ 	.short	(.L_1979 - .L_1978)


	//   ....[0]....
.L_1978:
        /* <DEDUP_REMOVED lines=8> */


	//----- nvinfo : EIATTR_MERCURY_ISA_VERSION
	.align		4
.L_1979:
        /*0098*/ 	.byte	0x03, 0x5f
        /*009a*/ 	.short	0x0101


	//----- nvinfo : EIATTR_INT_WARP_WIDE_INSTR_OFFSETS
	.align		4
        /*009c*/ 	.byte	0x04, 0x31
        /*009e*/ 	.short	(.L_1981 - .L_1980)


	//   ....[0]....
.L_1980:
        /*00a0*/ 	.word	0x00005940


	//   ....[1]....
        /*00a4*/ 	.word	0x00006280


	//   ....[2]....
        /*00a8*/ 	.word	0x0000b4b0


	//   ....[3]....
        /*00ac*/ 	.word	0x0000c6b0


	//----- nvinfo : EIATTR_COOP_GROUP_MASK_REGIDS
	.align		4
.L_1981:
        /*00b0*/ 	.byte	0x04, 0x29
        /*00b2*/ 	.short	(.L_1983 - .L_1982)


	//   ....[0]....
.L_1982:
        /*00b4*/ 	.word	0xffffffff


	//   ....[1]....
        /*00b8*/ 	.word	0xffffffff


	//   ....[2]....
        /*00bc*/ 	.word	0xffffffff


	//   ....[3]....
        /*00c0*/ 	.word	0xffffffff


	//   ....[4]....
        /*00c4*/ 	.word	0xffffffff


	//   ....[5]....
        /*00c8*/ 	.word	0xffffffff


	//   ....[6]....
        /*00cc*/ 	.word	0xffffffff


	//   ....[7]....
        /*00d0*/ 	.word	0xffffffff


	//   ....[8]....
        /*00d4*/ 	.word	0xffffffff


	//   ....[9]....
        /*00d8*/ 	.word	0xffffffff


	//   ....[10]....
        /*00dc*/ 	.word	0xffffffff


	//   ....[11]....
        /*00e0*/ 	.word	0xffffffff


	//   ....[12]....
        /*00e4*/ 	.word	0xffffffff


	//   ....[13]....
        /*00e8*/ 	.word	0xffffffff


	//   ....[14]....
        /*00ec*/ 	.word	0xffffffff


	//   ....[15]....
        /*00f0*/ 	.word	0xffffffff


	//   ....[16]....
        /*00f4*/ 	.word	0xffffffff


	//   ....[17]....
        /*00f8*/ 	.word	0xffffffff


	//   ....[18]....
        /*00fc*/ 	.word	0xffffffff


	//   ....[19]....
        /*0100*/ 	.word	0xffffffff


	//   ....[20]....
        /*0104*/ 	.word	0xffffffff


	//   ....[21]....
        /*0108*/ 	.word	0xffffffff


	//   ....[22]....
        /*010c*/ 	.word	0xffffffff


	//   ....[23]....
        /*0110*/ 	.word	0xffffffff


	//   ....[24]....
        /*0114*/ 	.word	0xffffffff


	//   ....[25]....
        /*0118*/ 	.word	0xffffffff


	//   ....[26]....
        /*011c*/ 	.word	0xffffffff


	//   ....[27]....
        /*0120*/ 	.word	0xffffffff


	//   ....[28]....
        /*0124*/ 	.word	0xffffffff


	//   ....[29]....
        /*0128*/ 	.word	0xffffffff


	//   ....[30]....
        /*012c*/ 	.word	0xffffffff


	//   ....[31]....
        /*0130*/ 	.word	0xffffffff


	//   ....[32]....
        /*0134*/ 	.word	0xffffffff


	//   ....[33]....
        /*0138*/ 	.word	0xffffffff


	//   ....[34]....
        /*013c*/ 	.word	0xffffffff


	//   ....[35]....
        /*0140*/ 	.word	0xffffffff


	//   ....[36]....
        /*0144*/ 	.word	0xffffffff


	//   ....[37]....
        /*0148*/ 	.word	0xffffffff


	//   ....[38]....
        /*014c*/ 	.word	0xffffffff


	//   ....[39]....
        /*0150*/ 	.word	0xffffffff


	//   ....[40]....
        /*0154*/ 	.word	0xffffffff


	//   ....[41]....
        /*0158*/ 	.word	0xffffffff


	//   ....[42]....
        /*015c*/ 	.word	0xffffffff


	//   ....[43]....
        /*0160*/ 	.word	0xffffffff


	//   ....[44]....
        /*0164*/ 	.word	0xffffffff


	//   ....[45]....
        /*0168*/ 	.word	0xffffffff


	//   ....[46]....
        /*016c*/ 	.word	0xffffffff


	//   ....[47]....
        /*0170*/ 	.word	0xffffffff


	//   ....[48]....
        /*0174*/ 	.word	0xffffffff


	//   ....[49]....
        /*0178*/ 	.word	0xffffffff


	//   ....[50]....
        /*017c*/ 	.word	0xffffffff


	//   ....[51]....
        /*0180*/ 	.word	0xffffffff


	//   ....[52]....
        /*0184*/ 	.word	0xffffffff


	//   ....[53]....
        /*0188*/ 	.word	0xffffffff


	//   ....[54]....
        /*018c*/ 	.word	0xffffffff


	//   ....[55]....
        /*0190*/ 	.word	0xffffffff


	//   ....[56]....
        /*0194*/ 	.word	0xffffffff


	//   ....[57]....
        /*0198*/ 	.word	0xffffffff


	//   ....[58]....
        /*019c*/ 	.word	0xffffffff


	//   ....[59]....
        /*01a0*/ 	.word	0xffffffff


	//   ....[60]....
        /*01a4*/ 	.word	0xffffffff


	//   ....[61]....
        /*01a8*/ 	.word	0xffffffff


	//   ....[62]....
        /*01ac*/ 	.word	0xffffffff


	//   ....[63]....
        /*01b0*/ 	.word	0xffffffff


	//   ....[64]....
        /*01b4*/ 	.word	0xffffffff


	//   ....[65]....
        /*01b8*/ 	.word	0xffffffff


	//   ....[66]....
        /*01bc*/ 	.word	0xffffffff


	//   ....[67]....
        /*01c0*/ 	.word	0xffffffff


	//   ....[68]....
        /*01c4*/ 	.word	0xffffffff


	//   ....[69]....
        /*01c8*/ 	.word	0xffffffff


	//   ....[70]....
        /*01cc*/ 	.word	0xffffffff


	//   ....[71]....
        /*01d0*/ 	.word	0xffffffff


	//   ....[72]....
        /*01d4*/ 	.word	0xffffffff


	//   ....[73]....
        /*01d8*/ 	.word	0xffffffff


	//   ....[74]....
        /*01dc*/ 	.word	0xffffffff


	//   ....[75]....
        /*01e0*/ 	.word	0xffffffff


	//   ....[76]....
        /*01e4*/ 	.word	0xffffffff


	//   ....[77]....
        /*01e8*/ 	.word	0xffffffff


	//   ....[78]....
        /*01ec*/ 	.word	0xffffffff


	//   ....[79]....
        /*01f0*/ 	.word	0xffffffff


	//   ....[80]....
        /*01f4*/ 	.word	0xffffffff


	//   ....[81]....
        /*01f8*/ 	.word	0xffffffff


	//   ....[82]....
        /*01fc*/ 	.word	0xffffffff


	//   ....[83]....
        /*0200*/ 	.word	0xffffffff


	//   ....[84]....
        /*0204*/ 	.word	0xffffffff


	//   ....[85]....
        /*0208*/ 	.word	0xffffffff


	//   ....[86]....
        /*020c*/ 	.word	0xffffffff


	//   ....[87]....
        /*0210*/ 	.word	0xffffffff


	//   ....[88]....
        /*0214*/ 	.word	0xffffffff


	//   ....[89]....
        /*0218*/ 	.word	0xffffffff


	//   ....[90]....
        /*021c*/ 	.word	0xffffffff


	//   ....[91]....
        /*0220*/ 	.word	0xffffffff


	//   ....[92]....
        /*0224*/ 	.word	0x05000047


	//   ....[93]....
        /*0228*/ 	.word	0x05000047


	//   ....[94]....
        /*022c*/ 	.word	0x05000047


	//   ....[95]....
        /*0230*/ 	.word	0x05000047


	//   ....[96]....
        /*0234*/ 	.word	0x05000047


	//   ....[97]....
        /*0238*/ 	.word	0x05000047


	//   ....[98]....
        /*023c*/ 	.word	0x05000047


	//   ....[99]....
        /*0240*/ 	.word	0x05000047


	//   ....[100]....
        /*0244*/ 	.word	0x05000047


	//   ....[101]....
        /*0248*/ 	.word	0x05000047


	//   ....[102]....
        /*024c*/ 	.word	0x05000047


	//   ....[103]....
        /*0250*/ 	.word	0x05000047


	//   ....[104]....
        /*0254*/ 	.word	0x05000047


	//   ....[105]....
        /*0258*/ 	.word	0x05000047


	//   ....[106]....
        /*025c*/ 	.word	0x05000047


	//   ....[107]....
        /*0260*/ 	.word	0x05000047


	//   ....[108]....
        /*0264*/ 	.word	0x05000047


	//   ....[109]....
        /*0268*/ 	.word	0x05000047


	//   ....[110]....
        /*026c*/ 	.word	0x05000047


	//   ....[111]....
        /*0270*/ 	.word	0x05000047


	//   ....[112]....
        /*0274*/ 	.word	0x05000047


	//   ....[113]....
        /*0278*/ 	.word	0x05000047


	//   ....[114]....
        /*027c*/ 	.word	0x05000047


	//   ....[115]....
        /*0280*/ 	.word	0x05000047


	//   ....[116]....
        /*0284*/ 	.word	0x05000047


	//   ....[117]....
        /*0288*/ 	.word	0x05000047


	//   ....[118]....
        /*028c*/ 	.word	0x05000047


	//   ....[119]....
        /*0290*/ 	.word	0x05000047


	//   ....[120]....
        /*0294*/ 	.word	0x05000047


	//   ....[121]....
        /*0298*/ 	.word	0x05000047


	//   ....[122]....
        /*029c*/ 	.word	0x05000047


	//   ....[123]....
        /*02a0*/ 	.word	0x05000047


	//   ....[124]....
        /*02a4*/ 	.word	0x05000047


	//   ....[125]....
        /*02a8*/ 	.word	0x05000047


	//   ....[126]....
        /*02ac*/ 	.word	0x05000047


	//   ....[127]....
        /*02b0*/ 	.word	0x05000047


	//   ....[128]....
        /*02b4*/ 	.word	0x05000047


	//   ....[129]....
        /*02b8*/ 	.word	0x05000047


	//   ....[130]....
        /*02bc*/ 	.word	0x05000047


	//   ....[131]....
        /*02c0*/ 	.word	0x05000047


	//   ....[132]....
        /*02c4*/ 	.word	0x05000047


	//   ....[133]....
        /*02c8*/ 	.word	0x05000047


	//   ....[134]....
        /*02cc*/ 	.word	0x05000047


	//   ....[135]....
        /*02d0*/ 	.word	0x05000047


	//   ....[136]....
        /*02d4*/ 	.word	0x05000047


	//   ....[137]....
        /*02d8*/ 	.word	0x05000047


	//   ....[138]....
        /*02dc*/ 	.word	0x05000047


	//   ....[139]....
        /*02e0*/ 	.word	0x05000047


	//   ....[140]....
        /*02e4*/ 	.word	0x05000047


	//   ....[141]....
        /*02e8*/ 	.word	0x05000047


	//   ....[142]....
        /*02ec*/ 	.word	0x05000047


	//   ....[143]....
        /*02f0*/ 	.word	0x05000047


	//   ....[144]....
        /*02f4*/ 	.word	0x05000047


	//   ....[145]....
        /*02f8*/ 	.word	0x05000047


	//   ....[146]....
        /*02fc*/ 	.word	0x05000047


	//   ....[147]....
        /*0300*/ 	.word	0x05000047


	//   ....[148]....
        /*0304*/ 	.word	0x05000047


	//   ....[149]....
        /*0308*/ 	.word	0x05000047


	//   ....[150]....
        /*030c*/ 	.word	0x05000047


	//   ....[151]....
        /*0310*/ 	.word	0x05000047


	//   ....[152]....
        /*0314*/ 	.word	0x05000047


	//   ....[153]....
        /*0318*/ 	.word	0x05000047


	//   ....[154]....
        /*031c*/ 	.word	0x05000047


	//   ....[155]....
        /*0320*/ 	.word	0x05000047


	//----- nvinfo : EIATTR_COOP_GROUP_INSTR_OFFSETS
	.align		4
.L_1983:
        /*0324*/ 	.byte	0x04, 0x28
        /*0326*/ 	.short	(.L_1985 - .L_1984)


	//   ....[0]....
.L_1984:
        /*0328*/ 	.word	0x00001620


	//   ....[1]....
        /*032c*/ 	.word	0x00001b90


	//   ....[2]....
        /*0330*/ 	.word	0x00002110


	//   ....[3]....
        /*0334*/ 	.word	0x00004be0


	//   ....[4]....
        /*0338*/ 	.word	0x00005290


	//   ....[5]....
        /*033c*/ 	.word	0x00005bc0


	//   ....[6]....
        /*0340*/ 	.word	0x000064e0


	//   ....[7]....
        /*0344*/ 	.word	0x00007ec0


	//   ....[8]....
        /*0348*/ 	.word	0x00008f80


	//   ....[9]....
        /*034c*/ 	.word	0x0000a3e0


	//   ....[10]....
        /*0350*/ 	.word	0x0000a3f0


	//   ....[11]....
        /*0354*/ 	.word	0x0000a400


	//   ....[12]....
        /*0358*/ 	.word	0x0000a450


	//   ....[13]....
        /*035c*/ 	.word	0x0000a4a0


	//   ....[14]....
        /*0360*/ 	.word	0x0000a4b0


	//   ....[15]....
        /*0364*/ 	.word	0x0000a4e0


	//   ....[16]....
        /*0368*/ 	.word	0x0000a510


	//   ....[17]....
        /*036c*/ 	.word	0x0000a560


	//   ....[18]....
        /*0370*/ 	.word	0x0000a5b0


	//   ....[19]....
        /*0374*/ 	.word	0x0000a5c0


	//   ....[20]....
        /*0378*/ 	.word	0x0000a5d0


	//   ....[21]....
        /*037c*/ 	.word	0x0000a680


	//   ....[22]....
        /*0380*/ 	.word	0x0000a690


	//   ....[23]....
        /*0384*/ 	.word	0x0000a6a0


	//   ....[24]....
        /*0388*/ 	.word	0x0000a6b0


	//   ....[25]....
        /*038c*/ 	.word	0x0000a760


	//   ....[26]....
        /*0390*/ 	.word	0x0000a770


	//   ....[27]....
        /*0394*/ 	.word	0x0000a780


	//   ....[28]....
        /*0398*/ 	.word	0x0000a790


	//   ....[29]....
        /*039c*/ 	.word	0x0000a8f0


	//   ....[30]....
        /*03a0*/ 	.word	0x0000a900


	//   ....[31]....
        /*03a4*/ 	.word	0x0000a910


	//   ....[32]....
        /*03a8*/ 	.word	0x0000a920


	//   ....[33]....
        /*03ac*/ 	.word	0x0000a930


	//   ....[34]....
        /*03b0*/ 	.word	0x0000a940


	//   ....[35]....
        /*03b4*/ 	.word	0x0000a950


	//   ....[36]....
        /*03b8*/ 	.word	0x0000a960


	//   ....[37]....
        /*03bc*/ 	.word	0x0000bc60


	//   ....[38]....
        /*03c0*/ 	.word	0x0000bc70


	//   ....[39]....
        /*03c4*/ 	.word	0x0000bc80


	//   ....[40]....
        /*03c8*/ 	.word	0x0000bc90


	//   ....[41]....
        /*03cc*/ 	.word	0x0000bdb0


	//   ....[42]....
        /*03d0*/ 	.word	0x0000bdc0


	//   ....[43]....
        /*03d4*/ 	.word	0x0000bdd0


	//   ....[44]....
        /*03d8*/ 	.word	0x0000bde0


	//   ....[45]....
        /*03dc*/ 	.word	0x0000bf00


	//   ....[46]....
        /*03e0*/ 	.word	0x0000bf10


	//   ....[47]....
        /*03e4*/ 	.word	0x0000bf20


	//   ....[48]....
        /*03e8*/ 	.word	0x0000bf30


	//   ....[49]....
        /*03ec*/ 	.word	0x0000c050


	//   ....[50]....
        /*03f0*/ 	.word	0x0000c060


	//   ....[51]....
        /*03f4*/ 	.word	0x0000c070


	//   ....[52]....
        /*03f8*/ 	.word	0x0000c080


	//   ....[53]....
        /*03fc*/ 	.word	0x0000c1a0


	//   ....[54]....
        /*0400*/ 	.word	0x0000c1b0


	//   ....[55]....
        /*0404*/ 	.word	0x0000c1c0


	//   ....[56]....
        /*0408*/ 	.word	0x0000c1d0


	//   ....[57]....
        /*040c*/ 	.word	0x0000c2f0


	//   ....[58]....
        /*0410*/ 	.word	0x0000c300


	//   ....[59]....
        /*0414*/ 	.word	0x0000c310


	//   ....[60]....
        /*0418*/ 	.word	0x0000c320


	//   ....[61]....
        /*041c*/ 	.word	0x0000c330


	//   ....[62]....
        /*0420*/ 	.word	0x0000c340


	//   ....[63]....
        /*0424*/ 	.word	0x0000c3a0


	//   ....[64]....
        /*0428*/ 	.word	0x0000c3e0


	//   ....[65]....
        /*042c*/ 	.word	0x0000c400


	//   ....[66]....
        /*0430*/ 	.word	0x0000c410


	//   ....[67]....
        /*0434*/ 	.word	0x0000c420


	//   ....[68]....
        /*0438*/ 	.word	0x0000c430


	//   ....[69]....
        /*043c*/ 	.word	0x0000ff70


	//   ....[70]....
        /*0440*/ 	.word	0x0000ffb0


	//   ....[71]....
        /*0444*/ 	.word	0x00010140


	//   ....[72]....
        /*0448*/ 	.word	0x00010180


	//   ....[73]....
        /*044c*/ 	.word	0x00010250


	//   ....[74]....
        /*0450*/ 	.word	0x00010270


	//   ....[75]....
        /*0454*/ 	.word	0x000102a0


	//   ....[76]....
        /*0458*/ 	.word	0x000102c0


	//   ....[77]....
        /*045c*/ 	.word	0x00010300


	//   ....[78]....
        /*0460*/ 	.word	0x00010340


	//   ....[79]....
        /*0464*/ 	.word	0x00010ab0


	//   ....[80]....
        /*0468*/ 	.word	0x00011180


	//   ....[81]....
        /*046c*/ 	.word	0x000118f0


	//   ....[82]....
        /*0470*/ 	.word	0x00011fa0


	//   ....[83]....
        /*0474*/ 	.word	0x00011fc0


	//   ....[84]....
        /*0478*/ 	.word	0x00011ff0


	//   ....[85]....
        /*047c*/ 	.word	0x00012030


	//   ....[86]....
        /*0480*/ 	.word	0x00012050


	//   ....[87]....
        /*0484*/ 	.word	0x00012230


	//   ....[88]....
        /*0488*/ 	.word	0x00012250


	//   ....[89]....
        /*048c*/ 	.word	0x00012280


	//   ....[90]....
        /*0490*/ 	.word	0x000122c0


	//   ....[91]....
        /*0494*/ 	.word	0x000122e0


	//   ....[92]....
        /*0498*/ 	.word	0x00012620


	//   ....[93]....
        /*049c*/ 	.word	0x00012670


	//   ....[94]....
        /*04a0*/ 	.word	0x000126c0


	//   ....[95]....
        /*04a4*/ 	.word	0x00012710


	//   ....[96]....
        /*04a8*/ 	.word	0x00012820


	//   ....[97]....
        /*04ac*/ 	.word	0x00012870


	//   ....[98]....
        /*04b0*/ 	.word	0x000128c0


	//   ....[99]....
        /*04b4*/ 	.word	0x00012910


	//   ....[100]....
        /*04b8*/ 	.word	0x00012a20


	//   ....[101]....
        /*04bc*/ 	.word	0x00012a70


	//   ....[102]....
        /*04c0*/ 	.word	0x00012ac0


	//   ....[103]....
        /*04c4*/ 	.word	0x00012b10


	//   ....[104]....
        /*04c8*/ 	.word	0x00012c20


	//   ....[105]....
        /*04cc*/ 	.word	0x00012c70


	//   ....[106]....
        /*04d0*/ 	.word	0x00012cc0


	//   ....[107]....
        /*04d4*/ 	.word	0x00012d10


	//   ....[108]....
        /*04d8*/ 	.word	0x00012e20


	//   ....[109]....
        /*04dc*/ 	.word	0x00012e70


	//   ....[110]....
        /*04e0*/ 	.word	0x00012ec0


	//   ....[111]....
        /*04e4*/ 	.word	0x00012f10


	//   ....[112]....
        /*04e8*/ 	.word	0x00012fb0


	//   ....[113]....
        /*04ec*/ 	.word	0x00013050


	//   ....[114]....
        /*04f0*/ 	.word	0x000130f0


	//   ....[115]....
        /*04f4*/ 	.word	0x00013190


	//   ....[116]....
        /*04f8*/ 	.word	0x00013230


	//   ....[117]....
        /*04fc*/ 	.word	0x000132d0


	//   ....[118]....
        /*0500*/ 	.word	0x00013320


	//   ....[119]....
        /*0504*/ 	.word	0x00013370


	//   ....[120]....
        /*0508*/ 	.word	0x000133c0


	//   ....[121]....
        /*050c*/ 	.word	0x00013420


	//   ....[122]....
        /*0510*/ 	.word	0x00013470


	//   ....[123]....
        /*0514*/ 	.word	0x000134c0


	//   ....[124]....
        /*0518*/ 	.word	0x00013550


	//   ....[125]....
        /*051c*/ 	.word	0x000135a0


	//   ....[126]....
        /*0520*/ 	.word	0x000135f0


	//   ....[127]....
        /*0524*/ 	.word	0x00013640


	//   ....[128]....
        /*0528*/ 	.word	0x000136d0


	//   ....[129]....
        /*052c*/ 	.word	0x00013760


	//   ....[130]....
        /*0530*/ 	.word	0x000137b0


	//   ....[131]....
        /*0534*/ 	.word	0x00013800


	//   ....[132]....
        /*0538*/ 	.word	0x000138a0


	//   ....[133]....
        /*053c*/ 	.word	0x00013930


	//   ....[134]....
        /*0540*/ 	.word	0x00013980


	//   ....[135]....
        /*0544*/ 	.word	0x000139d0


	//   ....[136]....
        /*0548*/ 	.word	0x00013a70


	//   ....[137]....
        /*054c*/ 	.word	0x00013b00


	//   ....[138]....
        /*0550*/ 	.word	0x00013b50


	//   ....[139]....
        /*0554*/ 	.word	0x00013ba0


	//   ....[140]....
        /*0558*/ 	.word	0x00013c40


	//   ....[141]....
        /*055c*/ 	.word	0x00013cd0


	//   ....[142]....
        /*0560*/ 	.word	0x00013d20


	//   ....[143]....
        /*0564*/ 	.word	0x00013d70


	//   ....[144]....
        /*0568*/ 	.word	0x00013e10


	//   ....[145]....
        /*056c*/ 	.word	0x00013ec0


	//   ....[146]....
        /*0570*/ 	.word	0x00013f10


	//   ....[147]....
        /*0574*/ 	.word	0x00014000


	//   ....[148]....
        /*0578*/ 	.word	0x00014060


	//   ....[149]....
        /*057c*/ 	.word	0x000140b0


	//   ....[150]....
        /*0580*/ 	.word	0x00014100


	//   ....[151]....
        /*0584*/ 	.word	0x00014150


	//   ....[152]....
        /*0588*/ 	.word	0x000141a0


	//   ....[153]....
        /*058c*/ 	.word	0x000141f0


	//   ....[154]....
        /*0590*/ 	.word	0x00014240


	//   ....[155]....
        /*0594*/ 	.word	0x00014290


	//----- nvinfo : EIATTR_VRC_CTA_INIT_COUNT
	.align		4
.L_1985:
        /*0598*/ 	.byte	0x02, 0x4a
	.zero		1
	.zero		1


	//----- nvinfo : EIATTR_EXIT_INSTR_OFFSETS
	.align		4
        /*059c*/ 	.byte	0x04, 0x1c
        /*059e*/ 	.short	(.L_1987 - .L_1986)


	//   ....[0]....
.L_1986:
        /*05a0*/ 	.word	0x000123f0


	//   ....[1]....
        /*05a4*/ 	.word	0x000125c0


	//----- nvinfo : EIATTR_MAX_THREADS
	.align		4
.L_1987:
        /*05a8*/ 	.byte	0x04, 0x05
        /*05aa*/ 	.short	(.L_1989 - .L_1988)
.L_1988:
        /*05ac*/ 	.word	0x00000040
        /*05b0*/ 	.word	0x00000001
        /*05b4*/ 	.word	0x00000001


	//----- nvinfo : EIATTR_CRS_STACK_SIZE
	.align		4
.L_1989:
        /*05b8*/ 	.byte	0x04, 0x1e
        /*05ba*/ 	.short	(.L_1991 - .L_1990)
.L_1990:
        /*05bc*/ 	.word	0x00000000


	//----- nvinfo : EIATTR_CBANK_PARAM_SIZE
	.align		4
.L_1991:
        /*05c0*/ 	.byte	0x03, 0x19
        /*05c2*/ 	.short	0x01f0


	//----- nvinfo : EIATTR_PARAM_CBANK
	.align		4
        /*05c4*/ 	.byte	0x04, 0x0a
        /*05c6*/ 	.short	(.L_1993 - .L_1992)
	.align		4
.L_1992:
        /*05c8*/ 	.word	index@(.nv.constant0._Z25selective_scan_bwd_kernelI32Selective_Scan_bwd_kernel_traitsILi64ELi16ELb0ELb1ELb1ELb1ELb1EfN3c107complexIfEEEEv12SSMParamsBwd)
        /*05cc*/ 	.short	0x0380
        /*05ce*/ 	.short	0x01f0


	//----- nvinfo : EIATTR_SW_WAR
	.align		4
.L_1993:
        /*05d0*/ 	.byte	0x04, 0x36
        /*05d2*/ 	.short	(.L_1995 - .L_1994)
.L_1994:
        /*05d4*/ 	.word	0x00000008
.L_1995:


//--------------------- .nv.info._Z25selective_scan_bwd_kernelI32Selective_Scan_bwd_kernel_traitsILi64ELi16ELb1ELb0ELb0ELb0ELb0EfN3c107complexIfEEEEv12SSMParamsBwd --------------------------
	.section	.nv.info._Z25selective_scan_bwd_kernelI32Selective_Scan_bwd_kernel_traitsILi64ELi16ELb1ELb0ELb0ELb0ELb0EfN3c107complexIfEEEEv12SSMParamsBwd,"",@"SHT_CUDA_INFO"
	.sectionflags	@""
	.align	4


	//----- nvinfo : EIATTR_CUDA_API_VERSION
	.align		4
        /*0000*/ 	.byte	0x04, 0x37
        /*0002*/ 	.short	(.L_1997 - .L_1996)
.L_1996:
        /*0004*/ 	.word	0x00000082


	//----- nvinfo : EIATTR_KPARAM_INFO
	.align		4
.L_1997:
        /*0008*/ 	.byte	0x04, 0x17
        /*000a*/ 	.short	(.L_1999 - .L_1998)
.L_1998:
        /*000c*/ 	.word	0x00000000
        /*0010*/ 	.short	0x0000
        /*0012*/ 	.short	0x0000
        /*0014*/ 	.byte	0x00, 0xf0, 0xc1, 0x07


	//----- nvinfo : EIATTR_SPARSE_MMA_MASK
	.align		4
.L_1999:
        /*0018*/ 	.byte	0x03, 0x50
        /*001a*/ 	.short	0x0000


	//----- nvinfo : EIATTR_MAXREG_COUNT
	.align		4
        /*001c*/ 	.byte	0x03, 0x1b
        /*001e*/ 	.short	0x00ff


	//----- nvinfo : EIATTR_NUM_BARRIERS
	.align		4
        /*0020*/ 	.byte	0x02, 0x4c
        /*0022*/ 	.byte	0x01
	.zero		1


	//----- nvinfo : EIATTR_MERCURY_ISA_VERSION
	.align		4
        /*0024*/ 	.byte	0x03, 0x5f
        /*0026*/ 	.short	0x0101


	//----- nvinfo : EIATTR_COOP_GROUP_MASK_REGIDS
	.align		4
        /*0028*/ 	.byte	0x04, 0x29
        /*002a*/ 	.short	(.L_2001 - .L_2000)


	//   ....[0]....
.L_2000:
        /*002c*/ 	.word	0xffffffff


	//   ....[1]....
        /*0030*/ 	.word	0xffffffff


	//   ....[2]....
        /*0034*/ 	.word	0xffffffff


	//   ....[3]....
        /*0038*/ 	.word	0xffffffff


	//   ....[4]....
        /*003c*/ 	.word	0xffffffff


	//   ....[5]....
        /*0040*/ 	.word	0xffffffff


	//   ....[6]....
        /*0044*/ 	.word	0xffffffff


	//   ....[7]....
        /*0048*/ 	.word	0xffffffff


	//   ....[8]....
        /*004c*/ 	.word	0xffffffff


	//   ....[9]....
        /*0050*/ 	.word	0xffffffff


	//   ....[10]....
        /*0054*/ 	.word	0xffffffff


	//   ....[11]....
        /*0058*/ 	.word	0xffffffff


	//   ....[12]....
        /*005c*/ 	.word	0xffffffff


	//   ....[13]....
        /*0060*/ 	.word	0xffffffff


	//   ....[14]....
        /*0064*/ 	.word	0xffffffff


	//   ....[15]....
        /*0068*/ 	.word	0xffffffff


	//   ....[16]....
        /*006c*/ 	.word	0xffffffff


	//   ....[17]....
        /*0070*/ 	.word	0xffffffff


	//   ....[18]....
        /*0074*/ 	.word	0xffffffff


	//   ....[19]....
        /*0078*/ 	.word	0xffffffff


	//   ....[20]....
        /*007c*/ 	.word	0xffffffff


	//   ....[21]....
        /*0080*/ 	.word	0xffffffff


	//   ....[22]....
        /*0084*/ 	.word	0xffffffff


	//   ....[23]....
        /*0088*/ 	.word	0xffffffff


	//   ....[24]....
        /*008c*/ 	.word	0xffffffff


	//   ....[25]....
        /*0090*/ 	.word	0xffffffff


	//   ....[26]....
        /*0094*/ 	.word	0xffffffff


	//   ....[27]....
        /*0098*/ 	.word	0xffffffff


	//   ....[28]....
        /*009c*/ 	.word	0xffffffff


	//   ....[29]....
        /*00a0*/ 	.word	0xffffffff


	//   ....[30]....
        /*00a4*/ 	.word	0xffffffff


	//   ....[31]....
        /*00a8*/ 	.word	0xffffffff


	//   ....[32]....
        /*00ac*/ 	.word	0xffffffff


	//   ....[33]....
        /*00b0*/ 	.word	0xffffffff


	//   ....[34]....
        /*00b4*/ 	.word	0xffffffff


	//   ....[35]....
        /*00b8*/ 	.word	0xffffffff


	//   ....[36]....
        /*00bc*/ 	.word	0xffffffff


	//   ....[37]....
        /*00c0*/ 	.word	0xffffffff


	//   ....[38]....
        /*00c4*/ 	.word	0xffffffff


	//   ....[39]....
        /*00c8*/ 	.word	0xffffffff


	//   ....[40]....
        /*00cc*/ 	.word	0xffffffff


	//   ....[41]....
        /*00d0*/ 	.word	0xffffffff


	//   ....[42]....
        /*00d4*/ 	.word	0xffffffff


	//   ....[43]....
        /*00d8*/ 	.word	0xffffffff


	//   ....[44]....
        /*00dc*/ 	.word	0xffffffff


	//   ....[45]....
        /*00e0*/ 	.word	0xffffffff


	//   ....[46]....
        /*00e4*/ 	.word	0xffffffff


	//   ....[47]....
        /*00e8*/ 	.word	0xffffffff


	//   ....[48]....
        /*00ec*/ 	.word	0xffffffff


	//   ....[49]....
        /*00f0*/ 	.word	0xffffffff


	//   ....[50]....
        /*00f4*/ 	.word	0xffffffff


	//   ....[51]....
        /*00f8*/ 	.word	0xffffffff


	//   ....[52]....
        /*00fc*/ 	.word	0xffffffff


	//   ....[53]....
        /*0100*/ 	.word	0xffffffff


	//   ....[54]....
        /*0104*/ 	.word	0xffffffff


	//   ....[55]....
        /*0108*/ 	.word	0xffffffff


	//   ....[56]....
        /*010c*/ 	.word	0xffffffff


	//   ....[57]....
        /*0110*/ 	.word	0xffffffff


	//   ....[58]....
        /*0114*/ 	.word	0xffffffff


	//   ....[59]....
        /*0118*/ 	.word	0xffffffff


	//   ....[60]....
        /*011c*/ 	.word	0xffffffff


	//   ....[61]....
        /*0120*/ 	.word	0xffffffff


	//   ....[62]....
        /*0124*/ 	.word	0xffffffff


	//   ....[63]....
        /*0128*/ 	.word	0xffffffff


	//   ....[64]....
        /*012c*/ 	.word	0xffffffff


	//   ....[65]....
        /*0130*/ 	.word	0xffffffff


	//   ....[66]....
        /*0134*/ 	.word	0xffffffff


	//   ....[67]....
        /*0138*/ 	.word	0xffffffff


	//   ....[68]....
        /*013c*/ 	.word	0xffffffff


	//   ....[69]....
        /*0140*/ 	.word	0xffffffff


	//   ....[70]....
        /*0144*/ 	.word	0xffffffff


	//   ....[71]....
        /*0148*/ 	.word	0xffffffff


	//   ....[72]....
        /*014c*/ 	.word	0xffffffff


	//   ....[73]....
        /*0150*/ 	.word	0xffffffff


	//   ....[74]....
        /*0154*/ 	.word	0xffffffff


	//   ....[75]....
        /*0158*/ 	.word	0xffffffff


	//   ....[76]....
        /*015c*/ 	.word	0xffffffff


	//   ....[77]....
        /*0160*/ 	.word	0xffffffff


	//   ....[78]....
        /*0164*/ 	.word	0xffffffff


	//   ....[79]....
        /*0168*/ 	.word	0xffffffff


	//   ....[80]....
        /*016c*/ 	.word	0xffffffff


	//   ....[81]....
        /*0170*/ 	.word	0xffffffff


	//   ....[82]....
        /*0174*/ 	.word	0xffffffff


	//   ....[83]....
        /*0178*/ 	.word	0xffffffff


	//   ....[84]....
        /*017c*/ 	.word	0xffffffff


	//   ....[85]....
        /*0180*/ 	.word	0xffffffff


	//   ....[86]....
        /*0184*/ 	.word	0xffffffff


	//   ....[87]....
        /*0188*/ 	.word	0xffffffff


	//   ....[88]....
        /*018c*/ 	.word	0xffffffff


	//   ....[89]....
        /*0190*/ 	.word	0xffffffff


	//   ....[90]....
        /*0194*/ 	.word	0xffffffff


	//   ....[91]....
        /*0198*/ 	.word	0xffffffff


	//   ....[92]....
        /*019c*/ 	.word	0xffffffff


	//   ....[93]....
        /*01a0*/ 	.word	0xffffffff


	//   ....[94]....
        /*01a4*/ 	.word	0xffffffff


	//   ....[95]....
        /*01a8*/ 	.word	0x05000002


	//   ....[96]....
        /*01ac*/ 	.word	0x05000002


	//   ....[97]....
        /*01b0*/ 	.word	0x05000002


	//   ....[98]....
        /*01b4*/ 	.word	0x05000002


	//   ....[99]....
        /*01b8*/ 	.word	0x05000002


	//   ....[100]....
        /*01bc*/ 	.word	0x05000002


	//   ....[101]....
        /*01c0*/ 	.word	0x05000002


	//   ....[102]....
        /*01c4*/ 	.word	0x05000002


	//   ....[103]....
        /*01c8*/ 	.word	0x05000002


	//   ....[104]....
        /*01cc*/ 	.word	0x05000002


	//   ....[105]....
        /*01d0*/ 	.word	0x05000002


	//   ....[106]....
        /*01d4*/ 	.word	0x05000002


	//   ....[107]....
        /*01d8*/ 	.word	0x05000002


	//   ....[108]....
        /*01dc*/ 	.word	0x05000002


	//   ....[109]....
        /*01e0*/ 	.word	0x05000002


	//   ....[110]....
        /*01e4*/ 	.word	0x05000002


	//   ....[111]....
        /*01e8*/ 	.word	0x05000002


	//   ....[112]....
        /*01ec*/ 	.word	0x05000002


	//   ....[113]....
        /*01f0*/ 	.word	0x05000002


	//   ....[114]....
        /*01f4*/ 	.word	0x05000002


	//   ....[115]....
        /*01f8*/ 	.word	0x05000002


	//   ....[116]....
        /*01fc*/ 	.word	0x05000002


	//   ....[117]....
        /*0200*/ 	.word	0x05000002


	//   ....[118]....
        /*0204*/ 	.word	0x05000002


	//   ....[119]....
        /*0208*/ 	.word	0x05000002


	//   ....[120]....
        /*020c*/ 	.word	0x05000002


	//   ....[121]....
        /*0210*/ 	.word	0x05000002


	//   ....[122]....
        /*0214*/ 	.word	0x05000002


	//   ....[123]....
        /*0218*/ 	.word	0x05000002


	//   ....[124]....
        /*021c*/ 	.word	0x05000002


	//   ....[125]....
        /*0220*/ 	.word	0x05000002


	//   ....[126]....
        /*0224*/ 	.word	0x05000002


	//   ....[127]....
        /*0228*/ 	.word	0x05000002


	//   ....[128]....
        /*022c*/ 	.word	0x05000002


	//   ....[129]....
        /*0230*/ 	.word	0x05000002


	//   ....[130]....
        /*0234*/ 	.word	0x05000002


	//   ....[131]....
        /*0238*/ 	.word	0x05000002


	//   ....[132]....
        /*023c*/ 	.word	0x05000002


	//   ....[133]....
        /*0240*/ 	.word	0x05000002


	//   ....[134]....
        /*0244*/ 	.word	0x05000002


	//   ....[135]....
        /*0248*/ 	.word	0x05000002


	//   ....[136]....
        /*024c*/ 	.word	0x05000002


	//   ....[137]....
        /*0250*/ 	.word	0x05000002


	//   ....[138]....
        /*0254*/ 	.word	0x05000002


	//   ....[139]....
        /*0258*/ 	.word	0x05000002


	//   ....[140]....
        /*025c*/ 	.word	0x05000002


	//   ....[141]....
        /*0260*/ 	.word	0x05000002


	//   ....[142]....
        /*0264*/ 	.word	0x05000002


	//   ....[143]....
        /*0268*/ 	.word	0x05000002


	//   ....[144]....
        /*026c*/ 	.word	0x05000002


	//   ....[145]....
        /*0270*/ 	.word	0x05000002


	//   ....[146]....
        /*0274*/ 	.word	0x05000002


	//   ....[147]....
        /*0278*/ 	.word	0x05000002


	//   ....[148]....
        /*027c*/ 	.word	0x05000002


	//   ....[149]....
        /*0280*/ 	.word	0x05000002


	//   ....[150]....
        /*0284*/ 	.word	0x05000002


	//   ....[151]....
        /*0288*/ 	.word	0x05000002


	//   ....[152]....
        /*028c*/ 	.word	0x05000002


	//   ....[153]....
        /*0290*/ 	.word	0x05000002


	//   ....[154]....
        /*0294*/ 	.word	0x05000002


	//   ....[155]....
        /*0298*/ 	.word	0x05000002


	//   ....[156]....
        /*029c*/ 	.word	0x05000002


	//   ....[157]....
        /*02a0*/ 	.word	0x05000002


	//   ....[158]....
        /*02a4*/ 	.word	0x05000002


	//----- nvinfo : EIATTR_COOP_GROUP_INSTR_OFFSETS
	.align		4
.L_2001:
        /*02a8*/ 	.byte	0x04, 0x28
        /*02aa*/ 	.short	(.L_2003 - .L_2002)


	//   ....[0]....
.L_2002:
        /*02ac*/ 	.word	0x00000820


	//   ....[1]....
        /*02b0*/ 	.word	0x00000930


	//   ....[2]....
        /*02b4*/ 	.word	0x00000a80


	//   ....[3]....
        /*02b8*/ 	.word	0x00002990


	//   ....[4]....
        /*02bc*/ 	.word	0x000029a0


	//   ....[5]....
        /*02c0*/ 	.word	0x000029b0


	//   ....[6]....
        /*02c4*/ 	.word	0x000029c0


	//   ....[7]....
        /*02c8*/ 	.word	0x00002a60


	//   ....[8]....
        /*02cc*/ 	.word	0x00002a80


	//   ....[9]....
        /*02d0*/ 	.word	0x00002a90


	//   ....[10]....
        /*02d4*/ 	.word	0x00002aa0


	//   ....[11]....
        /*02d8*/ 	.word	0x00002b30


	//   ....[12]....
        /*02dc*/ 	.word	0x00002b60


	//   ....[13]....
        /*02e0*/ 	.word	0x00002b70


	//   ....[14]....
        /*02e4*/ 	.word	0x00002b80


	//   ....[15]....
        /*02e8*/ 	.word	0x00002c20


	//   ....[16]....
        /*02ec*/ 	.word	0x00002c40


	//   ....[17]....
        /*02f0*/ 	.word	0x00002c50


	//   ....[18]....
        /*02f4*/ 	.word	0x00002c60


	//   ....[19]....
        /*02f8*/ 	.word	0x00002d10


	//   ....[20]....
        /*02fc*/ 	.word	0x00002d20


	//   ....[21]....
        /*0300*/ 	.word	0x00002d30


	//   ....[22]....
        /*0304*/ 	.word	0x00002d40


	//   ....[23]....
        /*0308*/ 	.word	0x00002ea0


	//   ....[24]....
        /*030c*/ 	.word	0x00002eb0


	//   ....[25]....
        /*0310*/ 	.word	0x00002ec0


	//   ....[26]....
        /*0314*/ 	.word	0x00002ed0


	//   ....[27]....
        /*0318*/ 	.word	0x00002ee0


	//   ....[28]....
        /*031c*/ 	.word	0x00002ef0


	//   ....[29]....
        /*0320*/ 	.word	0x00002f00


	//   ....[30]....
        /*0324*/ 	.word	0x00002f10


	//   ....[31]....
        /*0328*/ 	.word	0x000041c0


	//   ....[32]....
        /*032c*/ 	.word	0x000041e0


	//   ....[33]....
        /*0330*/ 	.word	0x000041f0


	//   ....[34]....
        /*0334*/ 	.word	0x00004200


	//   ....[35]....
        /*0338*/ 	.word	0x00004310


	//   ....[36]....
        /*033c*/ 	.word	0x00004320


	//   ....[37]....
        /*0340*/ 	.word	0x00004330


	//   ....[38]....
        /*0344*/ 	.word	0x00004340


	//   ....[39]....
        /*0348*/ 	.word	0x00004450


	//   ....[40]....
        /*034c*/ 	.word	0x00004460


	//   ....[41]....
        /*0350*/ 	.word	0x00004470


	//   ....[42]....
        /*0354*/ 	.word	0x00004480


	//   ....[43]....
        /*0358*/ 	.word	0x00004590


	//   ....[44]....
        /*035c*/ 	.word	0x000045a0


	//   ....[45]....
        /*0360*/ 	.word	0x000045b0


	//   ....[46]....
        /*0364*/ 	.word	0x000045c0


	//   ....[47]....
        /*0368*/ 	.word	0x000046d0


	//   ....[48]....
        /*036c*/ 	.word	0x000046e0


	//   ....[49]....
        /*0370*/ 	.word	0x000046f0


	//   ....[50]....
        /*0374*/ 	.word	0x00004700


	//   ....[51]....
        /*0378*/ 	.word	0x00004810


	//   ....[52]....
        /*037c*/ 	.word	0x00004820


	//   ....[53]....
        /*0380*/ 	.word	0x00004830


	//   ....[54]....
        /*0384*/ 	.word	0x00004840


	//   ....[55]....
        /*0388*/ 	.word	0x00004850


	//   ....[56]....
        /*038c*/ 	.word	0x00004860


	//   ....[57]....
        /*0390*/ 	.word	0x00004870


	//   ....[58]....
        /*0394*/ 	.word	0x000048a0


	//   ....[59]....
        /*0398*/ 	.word	0x000048e0


	//   ....[60]....
        /*039c*/ 	.word	0x00004920


	//   ....[61]....
        /*03a0*/ 	.word	0x00004950


	//   ....[62]....
        /*03a4*/ 	.word	0x00004970


	//   ....[63]....
        /*03a8*/ 	.word	0x00005e80


	//   ....[64]....
        /*03ac*/ 	.word	0x00005ef0


	//   ....[65]....
        /*03b0*/ 	.word	0x00005f30


	//   ....[66]....
        /*03b4*/ 	.word	0x00005f70


	//   ....[67]....
        /*03b8*/ 	.word	0x00006040


	//   ....[68]....
        /*03bc*/ 	.word	0x000060b0


	//   ....[69]....
        /*03c0*/ 	.word	0x000060f0


	//   ....[70]....
        /*03c4*/ 	.word	0x00006130


	//   ....[71]....
        /*03c8*/ 	.word	0x00006240


	//   ....[72]....
        /*03cc*/ 	.word	0x00006280


	//   ....[73]....
        /*03d0*/ 	.word	0x000062c0


	//   ....[74]....
        /*03d4*/ 	.word	0x00006300


	//   ....[75]....
        /*03d8*/ 	.word	0x00006410


	//   ....[76]....
        /*03dc*/ 	.word	0x00006460


	//   ....[77]....
        /*03e0*/ 	.word	0x000064a0


	//   ....[78]....
        /*03e4*/ 	.word	0x000064e0


	//   ....[79]....
        /*03e8*/ 	.word	0x000065f0


	//   ....[80]....
        /*03ec*/ 	.word	0x00006630


	//   ....[81]....
        /*03f0*/ 	.word	0x00006670


	//   ....[82]....
        /*03f4*/ 	.word	0x00006690


	//   ....[83]....
        /*03f8*/ 	.word	0x00006bf0


	//   ....[84]....
        /*03fc*/ 	.word	0x00006e80


	//   ....[85]....
        /*0400*/ 	.word	0x00007040


	//   ....[86]....
        /*0404*/ 	.word	0x00007090


	//   ....[87]....
        /*0408*/ 	.word	0x000070f0


	//   ....[88]....
        /*040c*/ 	.word	0x00007140


	//   ....[89]....
        /*0410*/ 	.word	0x00007160


	//   ....[90]....
        /*0414*/ 	.word	0x000072d0


	//   ....[91]....
        /*0418*/ 	.word	0x00007310


	//   ....[92]....
        /*041c*/ 	.word	0x00007370


	//   ....[93]....
        /*0420*/ 	.word	0x000073c0


	//   ....[94]....
        /*0424*/ 	.word	0x000073e0


	//   ....[95]....
        /*0428*/ 	.word	0x00007ad0


	//   ....[96]....
        /*042c*/ 	.word	0x00007b20


	//   ....[97]....
        /*0430*/ 	.word	0x00007b70


	//   ....[98]....
        /*0434*/ 	.word	0x00007bc0


	//   ....[99]....
        /*0438*/ 	.word	0x00007cb0


	//   ....[100]....
        /*043c*/ 	.word	0x00007d00


	//   ....[101]....
        /*0440*/ 	.word	0x00007d50


	//   ....[102]....
        /*0444*/ 	.word	0x00007da0


	//   ....[103]....
        /*0448*/ 	.word	0x00007e90


	//   ....[104]....
        /*044c*/ 	.word	0x00007ee0


	//   ....[105]....
        /*0450*/ 	.word	0x00007f30


	//   ....[106]....
        /*0454*/ 	.word	0x00007f80


	//   ....[107]....
        /*0458*/ 	.word	0x00008080


	//   ....[108]....
        /*045c*/ 	.word	0x000080d0


	//   ....[109]....
        /*0460*/ 	.word	0x00008120


	//   ....[110]....
        /*0464*/ 	.word	0x00008170


	//   ....[111]....
        /*0468*/ 	.word	0x00008260


	//   ....[112]....
        /*046c*/ 	.word	0x000082b0


	//   ....[113]....
        /*0470*/ 	.word	0x00008300


	//   ....[114]....
        /*0474*/ 	.word	0x00008350


	//   ....[115]....
        /*0478*/ 	.word	0x000083e0


	//   ....[116]....
        /*047c*/ 	.word	0x00008480


	//   ....[117]....
        /*0480*/ 	.word	0x00008520


	//   ....[118]....
        /*0484*/ 	.word	0x000085c0


	//   ....[119]....
        /*0488*/ 	.word	0x00008660


	//   ....[120]....
        /*048c*/ 	.word	0x00008710


	//   ....[121]....
        /*0490*/ 	.word	0x00008760


	//   ....[122]....
        /*0494*/ 	.word	0x000087b0


	//   ....[123]....
        /*0498*/ 	.word	0x00008800


	//   ....[124]....
        /*049c*/ 	.word	0x00008850


	//   ....[125]....
        /*04a0*/ 	.word	0x000088a0


	//   ....[126]....
        /*04a4*/ 	.word	0x000088f0


	//   ....[127]....
        /*04a8*/ 	.word	0x00008990


	//   ....[128]....
        /*04ac*/ 	.word	0x000089e0


	//   ....[129]....
        /*04b0*/ 	.word	0x00008a30


	//   ....[130]....
        /*04b4*/ 	.word	0x00008a80


	//   ....[131]....
        /*04b8*/ 	.word	0x00008b10


	//   ....[132]....
        /*04bc*/ 	.word	0x00008ba0


	//   ....[133]....
        /*04c0*/ 	.word	0x00008bf0


	//   ....[134]....
        /*04c4*/ 	.word	0x00008c40


	//   ....[135]....
        /*04c8*/ 	.word	0x00008cd0


	//   ....[136]....
        /*04cc*/ 	.word	0x00008d60


	//   ....[137]....
        /*04d0*/ 	.word	0x00008db0


	//   ....[138]....
        /*04d4*/ 	.word	0x00008e00


	//   ....[139]....
        /*04d8*/ 	.word	0x00008e90


	//   ....[140]....
        /*04dc*/ 	.word	0x00008f20


	//   ....[141]....
        /*04e0*/ 	.word	0x00008f70


	//   ....[142]....
        /*04e4*/ 	.word	0x00008fc0


	//   ....[143]....
        /*04e8*/ 	.word	0x00009050


	//   ....[144]....
        /*04ec*/ 	.word	0x000090e0


	//   ....[145]....
        /*04f0*/ 	.word	0x00009130


	//   ....[146]....
        /*04f4*/ 	.word	0x00009180


	//   ....[147]....
        /*04f8*/ 	.word	0x00009210


	//   ....[148]....
        /*04fc*/ 	.word	0x000092b0


	//   ....[149]....
        /*0500*/ 	.word	0x00009300


	//   ....[150]....
        /*0504*/ 	.word	0x000093c0


	//   ....[151]....
        /*0508*/ 	.word	0x00009450


	//   ....[152]....
        /*050c*/ 	.word	0x000094a0


	//   ....[153]....
        /*0510*/ 	.word	0x000094f0


	//   ....[154]....
        /*0514*/ 	.word	0x00009540


	//   ....[155]....
        /*0518*/ 	.word	0x00009580


	//   ....[156]....
        /*051c*/ 	.word	0x000095d0


	//   ....[157]....
        /*0520*/ 	.word	0x00009620


	//   ....[158]....
        /*0524*/ 	.word	0x00009680


	//----- nvinfo : EIATTR_VRC_CTA_INIT_COUNT
	.align		4
.L_2003:
        /*0528*/ 	.byte	0x02, 0x4a
	.zero		1
	.zero		1


	//----- nvinfo : EIATTR_EXIT_INSTR_OFFSETS
	.align		4
        /*052c*/ 	.byte	0x04, 0x1c
        /*052e*/ 	.short	(.L_2005 - .L_2004)


	//   ....[0]....
.L_2004:
        /*0530*/ 	.word	0x000074f0


	//   ....[1]....
        /*0534*/ 	.word	0x00007a70


	//----- nvinfo : EIATTR_MAX_THREADS
	.align		4
.L_2005:
        /*0538*/ 	.byte	0x04, 0x05
        /*053a*/ 	.short	(.L_2007 - .L_2006)
.L_2006:
        /*053c*/ 	.word	0x00000040
        /*0540*/ 	.word	0x00000001
        /*0544*/ 	.word	0x00000001


	//----- nvinfo : EIATTR_CRS_STACK_SIZE
	.align		4
.L_2007:
        /*0548*/ 	.byte	0x04, 0x1e
        /*054a*/ 	.short	(.L_2009 - .L_2008)
.L_2008:
        /*054c*/ 	.word	0x00000000


	//----- nvinfo : EIATTR_CBANK_PARAM_SIZE
	.align		4
.L_2009:
        /*0550*/ 	.byte	0x03, 0x19
        /*0552*/ 	.short	0x01f0


	//----- nvinfo : EIATTR_PARAM_CBANK
	.align		4
        /*0554*/ 	.byte	0x04, 0x0a
        /*0556*/ 	.short	(.L_2011 - .L_2010)
	.align		4
.L_2010:
        /*0558*/ 	.word	index@(.nv.constant0._Z25selective_scan_bwd_kernelI32Selective_Scan_bwd_kernel_traitsILi64ELi16ELb1ELb0ELb0ELb0ELb0EfN3c107complexIfEEEEv12SSMParamsBwd)
        /*055c*/ 	.short	0x0380
        /*055e*/ 	.short	0x01f0


	//----- nvinfo : EIATTR_SW_WAR
	.align		4
.L_2011:
        /*0560*/ 	.byte	0x04, 0x36
        /*0562*/ 	.short	(.L_2013 - .L_2012)
.L_2012:
        /*0564*/ 	.word	0x00000008
.L_2013:


//--------------------- .nv.info._Z25selective_scan_bwd_kernelI32Selective_Scan_bwd_kernel_traitsILi64ELi16ELb1ELb0ELb0ELb0ELb1EfN3c107complexIfEEEEv12SSMParamsBwd --------------------------
	.section	.nv.info._Z25selective_scan_bwd_kernelI32Selective_Scan_bwd_kernel_traitsILi64ELi16ELb1ELb0ELb0ELb0ELb1EfN3c107complexIfEEEEv12SSMParamsBwd,"",@"SHT_CUDA_INFO"
	.sectionflags	@""
	.align	4


	//----- nvinfo : EIATTR_CUDA_API_VERSION
	.align		4
        /*0000*/ 	.byte	0x04, 0x37
        /*0002*/ 	.short	(.L_2015 - .L_2014)
.L_2014:
        /*0004*/ 	.word	0x00000082


	//----- nvinfo : EIATTR_KPARAM_INFO
	.align		4
.L_2015:
        /*0008*/ 	.byte	0x04, 0x17
        /*000a*/ 	.short	(.L_2017 - .L_2016)
.L_2016:
        /*000c*/ 	.word	0x00000000
        /*0010*/ 	.short	0x0000
        /*0012*/ 	.short	0x0000
        /*0014*/ 	.byte	0x00, 0xf0, 0xc1, 0x07


	//----- nvinfo : EIATTR_SPARSE_MMA_MASK
	.align		4
.L_2017:
        /*0018*/ 	.byte	0x03, 0x50
        /*001a*/ 	.short	0x0000


	//----- nvinfo : EIATTR_MAXREG_COUNT
	.align		4
        /*001c*/ 	.byte	0x03, 0x1b
        /*001e*/ 	.short	0x00ff


	//----- nvinfo : EIATTR_NUM_BARRIERS
	.align		4
        /*0020*/ 	.byte	0x02, 0x4c
        /*0022*/ 	.byte	0x01
	.zero		1


	//----- nvinfo : EIATTR_MERCURY_ISA_VERSION
	.align		4
        /*0024*/ 	.byte	0x03, 0x5f
        /*0026*/ 	.short	0x0101


	//----- nvinfo : EIATTR_COOP_GROUP_MASK_REGIDS
	.align		4
        /*0028*/ 	.byte	0x04, 0x29
        /*002a*/ 	.short	(.L_2019 - .L_2018)


	//   ....[0]....
.L_2018:
        /*002c*/ 	.word	0xffffffff


	//   ....[1]....
        /*0030*/ 	.word	0xffffffff


	//   ....[2]....
        /*0034*/ 	.word	0xffffffff


	//   ....[3]....
        /*0038*/ 	.word	0xffffffff


	//   ....[4]....
        /*003c*/ 	.word	0xffffffff


	//   ....[5]....
        /*0040*/ 	.word	0xffffffff


	//   ....[6]....
        /*0044*/ 	.word	0xffffffff


	//   ....[7]....
        /*0048*/ 	.word	0xffffffff


	//   ....[8]....
        /*004c*/ 	.word	0xffffffff


	//   ....[9]....
        /*0050*/ 	.word	0xffffffff


	//   ....[10]....
        /*0054*/ 	.word	0xffffffff


	//   ....[11]....
        /*0058*/ 	.word	0xffffffff


	//   ....[12]....
        /*005c*/ 	.word	0xffffffff


	//   ....[13]....
        /*0060*/ 	.word	0xffffffff


	//   ....[14]....
        /*0064*/ 	.word	0xffffffff


	//   ....[15]....
        /*0068*/ 	.word	0xffffffff


	//   ....[16]....
        /*006c*/ 	.word	0xffffffff


	//   ....[17]....
        /*0070*/ 	.word	0xffffffff


	//   ....[18]....
        /*0074*/ 	.word	0xffffffff


	//   ....[19]....
        /*0078*/ 	.word	0xffffffff


	//   ....[20]....
        /*007c*/ 	.word	0xffffffff


	//   ....[21]....
        /*0080*/ 	.word	0xffffffff


	//   ....[22]....
        /*0084*/ 	.word	0xffffffff


	//   ....[23]....
        /*0088*/ 	.word	0xffffffff


	//   ....[24]....
        /*008c*/ 	.word	0xffffffff


	//   ....[25]....
        /*0090*/ 	.word	0xffffffff


	//   ....[26]....
        /*0094*/ 	.word	0xffffffff


	//   ....[27]....
        /*0098*/ 	.word	0xffffffff


	//   ....[28]....
        /*009c*/ 	.word	0xffffffff


	//   ....[29]....
        /*00a0*/ 	.word	0xffffffff


	//   ....[30]....
        /*00a4*/ 	.word	0xffffffff


	//   ....[31]....
        /*00a8*/ 	.word	0xffffffff


	//   ....[32]....
        /*00ac*/ 	.word	0xffffffff


	//   ....[33]....
        /*00b0*/ 	.word	0xffffffff


	//   ....[34]....
        /*00b4*/ 	.word	0xffffffff


	//   ....[35]....
        /*00b8*/ 	.word	0xffffffff


	//   ....[36]....
        /*00bc*/ 	.word	0xffffffff


	//   ....[37]....
        /*00c0*/ 	.word	0xffffffff


	//   ....[38]....
        /*00c4*/ 	.word	0xffffffff


	//   ....[39]....
        /*00c8*/ 	.word	0xffffffff


	//   ....[40]....
        /*00cc*/ 	.word	0xffffffff


	//   ....[41]....
        /*00d0*/ 	.word	0xffffffff


	//   ....[42]....
        /*00d4*/ 	.word	0xffffffff


	//   ....[43]....
        /*00d8*/ 	.word	0xffffffff


	//   ....[44]....
        /*00dc*/ 	.word	0xffffffff


	//   ....[45]....
        /*00e0*/ 	.word	0xffffffff


	//   ....[46]....
        /*00e4*/ 	.word	0xffffffff


	//   ....[47]....
        /*00e8*/ 	.word	0xffffffff


	//   ....[48]....
        /*00ec*/ 	.word	0xffffffff


	//   ....[49]....
        /*00f0*/ 	.word	0xffffffff


	//   ....[50]....
        /*00f4*/ 	.word	0xffffffff


	//   ....[51]....
        /*00f8*/ 	.word	0xffffffff


	//   ....[52]....
        /*00fc*/ 	.word	0xffffffff


	//   ....[53]....
        /*0100*/ 	.word	0xffffffff


	//   ....[54]....
        /*0104*/ 	.word	0xffffffff


	//   ....[55]....
        /*0108*/ 	.word	0xffffffff


	//   ....[56]....
        /*010c*/ 	.word	0xffffffff


	//   ....[57]....
        /*0110*/ 	.word	0xffffffff


	//   ....[58]....
        /*0114*/ 	.word	0xffffffff


	//   ....[59]....
        /*0118*/ 	.word	0xffffffff


	//   ....[60]....
        /*011c*/ 	.word	0xffffffff


	//   ....[61]....
        /*0120*/ 	.word	0xffffffff


	//   ....[62]....
        /*0124*/ 	.word	0xffffffff


	//   ....[63]....
        /*0128*/ 	.word	0xffffffff


	//   ....[64]....
        /*012c*/ 	.word	0xffffffff


	//   ....[65]....
        /*0130*/ 	.word	0xffffffff


	//   ....[66]....
        /*0134*/ 	.word	0xffffffff


	//   ....[67]....
        /*0138*/ 	.word	0xffffffff


	//   ....[68]....
        /*013c*/ 	.word	0xffffffff


	//   ....[69]....
        /*0140*/ 	.word	0xffffffff


	//   ....[70]....
        /*0144*/ 	.word	0xffffffff


	//   ....[71]....
        /*0148*/ 	.word	0xffffffff


	//   ....[72]....
        /*014c*/ 	.word	0xffffffff


	//   ....[73]....
        /*0150*/ 	.word	0xffffffff


	//   ....[74]....
        /*0154*/ 	.word	0xffffffff


	//   ....[75]....
        /*0158*/ 	.word	0xffffffff


	//   ....[76]....
        /*015c*/ 	.word	0xffffffff


	//   ....[77]....
        /*0160*/ 	.word	0xffffffff


	//   ....[78]....
        /*0164*/ 	.word	0xffffffff


	//   ....[79]....
        /*0168*/ 	.word	0xffffffff


	//   ....[80]....
        /*016c*/ 	.word	0xffffffff


	//   ....[81]....
        /*0170*/ 	.word	0xffffffff


	//   ....[82]....
        /*0174*/ 	.word	0xffffffff


	//   ....[83]....
        /*0178*/ 	.word	0xffffffff


	//   ....[84]....
        /*017c*/ 	.word	0xffffffff


	//   ....[85]....
        /*0180*/ 	.word	0xffffffff


	//   ....[86]....
        /*0184*/ 	.word	0xffffffff


	//   ....[87]....
        /*0188*/ 	.word	0xffffffff


	//   ....[88]....
        /*018c*/ 	.word	0xffffffff


	//   ....[89]....
        /*0190*/ 	.word	0xffffffff


	//   ....[90]....
        /*0194*/ 	.word	0xffffffff


	//   ....[91]....
        /*0198*/ 	.word	0xffffffff


	//   ....[92]....
        /*019c*/ 	.word	0xffffffff


	//   ....[93]....
        /*01a0*/ 	.word	0xffffffff


	//   ....[94]....
        /*01a4*/ 	.word	0xffffffff


	//   ....[95]....
        /*01a8*/ 	.word	0xffffffff


	//   ....[96]....
        /*01ac*/ 	.word	0xffffffff


	//   ....[97]....
        /*01b0*/ 	.word	0xffffffff


	//   ....[98]....
        /*01b4*/ 	.word	0xffffffff


	//   ....[99]....
        /*01b8*/ 	.word	0x0500003e


	//   ....[100]....
        /*01bc*/ 	.word	0x0500003e


	//   ....[101]....
        /*01c0*/ 	.word	0x0500003e


	//   ....[102]....
        /*01c4*/ 	.word	0x0500003e


	//   ....[103]....
        /*01c8*/ 	.word	0x0500003e


	//   ....[104]....
        /*01cc*/ 	.word	0x0500003e


	//   ....[105]....
        /*01d0*/ 	.word	0x0500003e


	//   ....[106]....
        /*01d4*/ 	.word	0x0500003e


	//   ....[107]....
        /*01d8*/ 	.word	0x0500003e


	//   ....[108]....
        /*01dc*/ 	.word	0x0500003e


	//   ....[109]....
        /*01e0*/ 	.word	0x0500003e


	//   ....[110]....
        /*01e4*/ 	.word	0x0500003e


	//   ....[111]....
        /*01e8*/ 	.word	0x0500003e


	//   ....[112]....
        /*01ec*/ 	.word	0x0500003e


	//   ....[113]....
        /*01f0*/ 	.word	0x0500003e


	//   ....[114]....
        /*01f4*/ 	.word	0x0500003e


	//   ....[115]....
        /*01f8*/ 	.word	0x0500003e


	//   ....[116]....
        /*01fc*/ 	.word	0x0500003e


	//   ....[117]....
        /*0200*/ 	.word	0x0500003e


	//   ....[118]....
        /*0204*/ 	.word	0x0500003e


	//   ....[119]....
        /*0208*/ 	.word	0x0500003e


	//   ....[120]....
        /*020c*/ 	.word	0x0500003e


	//   ....[121]....
        /*0210*/ 	.word	0x0500003e


	//   ....[122]....
        /*0214*/ 	.word	0x0500003e


	//   ....[123]....
        /*0218*/ 	.word	0x0500003e


	//   ....[124]....
        /*021c*/ 	.word	0x0500003e


	//   ....[125]....
        /*0220*/ 	.word	0x0500003e


	//   ....[126]....
        /*0224*/ 	.word	0x0500003e


	//   ....[127]....
        /*0228*/ 	.word	0x0500003e


	//   ....[128]....
        /*022c*/ 	.word	0x0500003e


	//   ....[129]....
        /*0230*/ 	.word	0x0500003e


	//   ....[130]....
        /*0234*/ 	.word	0x0500003e


	//   ....[131]....
        /*0238*/ 	.word	0x0500003e


	//   ....[132]....
        /*023c*/ 	.word	0x0500003e


	//   ....[133]....
        /*0240*/ 	.word	0x0500003e


	//   ....[134]....
        /*0244*/ 	.word	0x0500003e


	//   ....[135]....
        /*0248*/ 	.word	0x0500003e


	//   ....[136]....
        /*024c*/ 	.word	0x0500003e


	//   ....[137]....
        /*0250*/ 	.word	0x0500003e


	//   ....[138]....
        /*0254*/ 	.word	0x0500003e


	//   ....[139]....
        /*0258*/ 	.word	0x0500003e


	//   ....[140]....
        /*025c*/ 	.word	0x0500003e


	//   ....[141]....
        /*0260*/ 	.word	0x0500003e


	//   ....[142]....
        /*0264*/ 	.word	0x0500003e


	//   ....[143]....
        /*0268*/ 	.word	0x0500003e


	//   ....[144]....
        /*026c*/ 	.word	0x0500003e


	//   ....[145]....
        /*0270*/ 	.word	0x0500003e


	//   ....[146]....
        /*0274*/ 	.word	0x0500003e


	//   ....[147]....
        /*0278*/ 	.word	0x0500003e


	//   ....[148]....
        /*027c*/ 	.word	0x0500003e


	//   ....[149]....
        /*0280*/ 	.word	0x0500003e


	//   ....[150]....
        /*0284*/ 	.word	0x0500003e


	//   ....[151]....
        /*0288*/ 	.word	0x0500003e


	//   ....[152]....
        /*028c*/ 	.word	0x0500003e


	//   ....[153]....
        /*0290*/ 	.word	0x0500003e


	//   ....[154]....
        /*0294*/ 	.word	0x0500003e


	//   ....[155]....
        /*0298*/ 	.word	0x0500003e


	//   ....[156]....
        /*029c*/ 	.word	0x0500003e


	//   ....[157]....
        /*02a0*/ 	.word	0x0500003e


	//   ....[158]....
        /*02a4*/ 	.word	0x0500003e


	//   ....[159]....
        /*02a8*/ 	.word	0x0500003e


	//   ....[160]....
        /*02ac*/ 	.word	0x0500003e


	//   ....[161]....
        /*02b0*/ 	.word	0x0500003e


	//   ....[162]....
        /*02b4*/ 	.word	0x0500003e


	//----- nvinfo : EIATTR_COOP_GROUP_INSTR_OFFSETS
	.align		4
.L_2019:
        /*02b8*/ 	.byte	0x04, 0x28
        /*02ba*/ 	.short	(.L_2021 - .L_2020)


	//   ....[0]....
.L_2020:
        /*02bc*/ 	.word	0x00000840


	//   ....[1]....
        /*02c0*/ 	.word	0x00000950


	//   ....[2]....
        /*02c4*/ 	.word	0x00000b10


	//   ....[3]....
        /*02c8*/ 	.word	0x00000dc0


	//   ....[4]....
        /*02cc*/ 	.word	0x000013f0


	//   ....[5]....
        /*02d0*/ 	.word	0x00001a80


	//   ....[6]....
        /*02d4*/ 	.word	0x00001d70


	//   ....[7]....
        /*02d8*/ 	.word	0x00003c70


	//   ....[8]....
        /*02dc*/ 	.word	0x00003c80


	//   ....[9]....
        /*02e0*/ 	.word	0x00003c90


	//   ....[10]....
        /*02e4*/ 	.word	0x00003ca0


	//   ....[11]....
        /*02e8*/ 	.word	0x00003d40


	//   ....[12]....
        /*02ec*/ 	.word	0x00003d60


	//   ....[13]....
        /*02f0*/ 	.word	0x00003d70


	//   ....[14]....
        /*02f4*/ 	.word	0x00003d80


	//   ....[15]....
        /*02f8*/ 	.word	0x00003e20


	//   ....[16]....
        /*02fc*/ 	.word	0x00003e40


	//   ....[17]....
        /*0300*/ 	.word	0x00003e50


	//   ....[18]....
        /*0304*/ 	.word	0x00003e60


	//   ....[19]....
        /*0308*/ 	.word	0x00003f00


	//   ....[20]....
        /*030c*/ 	.word	0x00003f20


	//   ....[21]....
        /*0310*/ 	.word	0x00003f30


	//   ....[22]....
        /*0314*/ 	.word	0x00003f40


	//   ....[23]....
        /*0318*/ 	.word	0x00003ff0


	//   ....[24]....
        /*031c*/ 	.word	0x00004000


	//   ....[25]....
        /*0320*/ 	.word	0x00004010


	//   ....[26]....
        /*0324*/ 	.word	0x00004020


	//   ....[27]....
        /*0328*/ 	.word	0x00004180


	//   ....[28]....
        /*032c*/ 	.word	0x00004190


	//   ....[29]....
        /*0330*/ 	.word	0x000041a0


	//   ....[30]....
        /*0334*/ 	.word	0x000041b0


	//   ....[31]....
        /*0338*/ 	.word	0x000041c0


	//   ....[32]....
        /*033c*/ 	.word	0x000041d0


	//   ....[33]....
        /*0340*/ 	.word	0x000041e0


	//   ....[34]....
        /*0344*/ 	.word	0x000041f0


	//   ....[35]....
        /*0348*/ 	.word	0x000054a0


	//   ....[36]....
        /*034c*/ 	.word	0x000054b0


	//   ....[37]....
        /*0350*/ 	.word	0x000054c0


	//   ....[38]....
        /*0354*/ 	.word	0x000054d0


	//   ....[39]....
        /*0358*/ 	.word	0x000055e0


	//   ....[40]....
        /*035c*/ 	.word	0x000055f0


	//   ....[41]....
        /*0360*/ 	.word	0x00005600


	//   ....[42]....
        /*0364*/ 	.word	0x00005610


	//   ....[43]....
        /*0368*/ 	.word	0x00005720


	//   ....[44]....
        /*036c*/ 	.word	0x00005730


	//   ....[45]....
        /*0370*/ 	.word	0x00005740


	//   ....[46]....
        /*0374*/ 	.word	0x00005750


	//   ....[47]....
        /*0378*/ 	.word	0x00005860


	//   ....[48]....
        /*037c*/ 	.word	0x00005870


	//   ....[49]....
        /*0380*/ 	.word	0x00005880


	//   ....[50]....
        /*0384*/ 	.word	0x00005890


	//   ....[51]....
        /*0388*/ 	.word	0x000059a0


	//   ....[52]....
        /*038c*/ 	.word	0x000059b0


	//   ....[53]....
        /*0390*/ 	.word	0x000059c0


	//   ....[54]....
        /*0394*/ 	.word	0x000059d0


	//   ....[55]....
        /*0398*/ 	.word	0x00005ae0


	//   ....[56]....
        /*039c*/ 	.word	0x00005af0


	//   ....[57]....
        /*03a0*/ 	.word	0x00005b00


	//   ....[58]....
        /*03a4*/ 	.word	0x00005b10


	//   ....[59]....
        /*03a8*/ 	.word	0x00005b20


	//   ....[60]....
        /*03ac*/ 	.word	0x00005b30


	//   ....[61]....
        /*03b0*/ 	.word	0x00005b40


	//   ....[62]....
        /*03b4*/ 	.word	0x00005b70


	//   ....[63]....
        /*03b8*/ 	.word	0x00005bb0


	//   ....[64]....
        /*03bc*/ 	.word	0x00005bf0


	//   ....[65]....
        /*03c0*/ 	.word	0x00005c20


	//   ....[66]....
        /*03c4*/ 	.word	0x00005c40


	//   ....[67]....
        /*03c8*/ 	.word	0x00007120


	//   ....[68]....
        /*03cc*/ 	.word	0x000071c0


	//   ....[69]....
        /*03d0*/ 	.word	0x00007200


	//   ....[70]....
        /*03d4*/ 	.word	0x00007240


	//   ....[71]....
        /*03d8*/ 	.word	0x00007350


	//   ....[72]....
        /*03dc*/ 	.word	0x00007390


	//   ....[73]....
        /*03e0*/ 	.word	0x000073d0


	//   ....[74]....
        /*03e4*/ 	.word	0x00007410


	//   ....[75]....
        /*03e8*/ 	.word	0x00007520


	//   ....[76]....
        /*03ec*/ 	.word	0x000075a0


	//   ....[77]....
        /*03f0*/ 	.word	0x000075e0


	//   ....[78]....
        /*03f4*/ 	.word	0x00007620


	//   ....[79]....
        /*03f8*/ 	.word	0x00007740


	//   ....[80]....
        /*03fc*/ 	.word	0x00007780


	//   ....[81]....
        /*0400*/ 	.word	0x000077c0


	//   ....[82]....
        /*0404*/ 	.word	0x00007800


	//   ....[83]....
        /*0408*/ 	.word	0x00007910


	//   ....[84]....
        /*040c*/ 	.word	0x00007930


	//   ....[85]....
        /*0410*/ 	.word	0x00007950


	//   ....[86]....
        /*0414*/ 	.word	0x00007960


	//   ....[87]....
        /*0418*/ 	.word	0x00007e90


	//   ....[88]....
        /*041c*/ 	.word	0x00008110


	//   ....[89]....
        /*0420*/ 	.word	0x000082d0


	//   ....[90]....
        /*0424*/ 	.word	0x00008320


	//   ....[91]....
        /*0428*/ 	.word	0x00008380


	//   ....[92]....
        /*042c*/ 	.word	0x000083d0


	//   ....[93]....
        /*0430*/ 	.word	0x000083f0


	//   ....[94]....
        /*0434*/ 	.word	0x00008560


	//   ....[95]....
        /*0438*/ 	.word	0x000085a0


	//   ....[96]....
        /*043c*/ 	.word	0x00008600


	//   ....[97]....
        /*0440*/ 	.word	0x00008650


	//   ....[98]....
        /*0444*/ 	.word	0x00008670


	//   ....[99]....
        /*0448*/ 	.word	0x00008d60


	//   ....[100]....
        /*044c*/ 	.word	0x00008db0


	//   ....[101]....
        /*0450*/ 	.word	0x00008e00


	//   ....[102]....
        /*0454*/ 	.word	0x00008e50


	//   ....[103]....
        /*0458*/ 	.word	0x00008f40


	//   ....[104]....
        /*045c*/ 	.word	0x00008f90


	//   ....[105]....
        /*0460*/ 	.word	0x00008fe0


	//   ....[106]....
        /*0464*/ 	.word	0x00009030


	//   ....[107]....
        /*0468*/ 	.word	0x00009120


	//   ....[108]....
        /*046c*/ 	.word	0x00009170


	//   ....[109]....
        /*0470*/ 	.word	0x000091c0


	//   ....[110]....
        /*0474*/ 	.word	0x00009210


	//   ....[111]....
        /*0478*/ 	.word	0x00009300


	//   ....[112]....
        /*047c*/ 	.word	0x00009350


	//   ....[113]....
        /*0480*/ 	.word	0x000093a0


	//   ....[114]....
        /*0484*/ 	.word	0x000093f0


	//   ....[115]....
        /*0488*/ 	.word	0x000094e0


	//   ....[116]....
        /*048c*/ 	.word	0x00009530


	//   ....[117]....
        /*0490*/ 	.word	0x00009580


	//   ....[118]....
        /*0494*/ 	.word	0x000095d0


	//   ....[119]....
        /*0498*/ 	.word	0x00009660


	//   ....[120]....
        /*049c*/ 	.word	0x00009700


	//   ....[121]....
        /*04a0*/ 	.word	0x000097a0


	//   ....[122]....
        /*04a4*/ 	.word	0x00009840


	//   ....[123]....
        /*04a8*/ 	.word	0x000098e0


	//   ....[124]....
        /*04ac*/ 	.word	0x00009990


	//   ....[125]....
        /*04b0*/ 	.word	0x000099e0


	//   ....[126]....
        /*04b4*/ 	.word	0x00009a30


	//   ....[127]....
        /*04b8*/ 	.word	0x00009a80


	//   ....[128]....
        /*04bc*/ 	.word	0x00009ad0


	//   ....[129]....
        /*04c0*/ 	.word	0x00009b20


	//   ....[130]....
        /*04c4*/ 	.word	0x00009b70


	//   ....[131]....
        /*04c8*/ 	.word	0x00009c00


	//   ....[132]....
        /*04cc*/ 	.word	0x00009c50


	//   ....[133]....
        /*04d0*/ 	.word	0x00009ca0


	//   ....[134]....
        /*04d4*/ 	.word	0x00009cf0


	//   ....[135]....
        /*04d8*/ 	.word	0x00009d80


	//   ....[136]....
        /*04dc*/ 	.word	0x00009e10


	//   ....[137]....
        /*04e0*/ 	.word	0x00009e60


	//   ....[138]....
        /*04e4*/ 	.word	0x00009eb0


	//   ....[139]....
        /*04e8*/ 	.word	0x00009f40


	//   ....[140]....
        /*04ec*/ 	.word	0x00009fd0


	//   ....[141]....
        /*04f0*/ 	.word	0x0000a020


	//   ....[142]....
        /*04f4*/ 	.word	0x0000a070


	//   ....[143]....
        /*04f8*/ 	.word	0x0000a100


	//   ....[144]....
        /*04fc*/ 	.word	0x0000a190


	//   ....[145]....
        /*0500*/ 	.word	0x0000a1e0


	//   ....[146]....
        /*0504*/ 	.word	0x0000a230


	//   ....[147]....
        /*0508*/ 	.word	0x0000a2c0


	//   ....[148]....
        /*050c*/ 	.word	0x0000a350


	//   ....[149]....
        /*0510*/ 	.word	0x0000a3a0


	//   ....[150]....
        /*0514*/ 	.word	0x0000a3f0


	//   ....[151]....
        /*0518*/ 	.word	0x0000a480


	//   ....[152]....
        /*051c*/ 	.word	0x0000a520


	//   ....[153]....
        /*0520*/ 	.word	0x0000a570


	//   ....[154]....
        /*0524*/ 	.word	0x0000a640


	//   ....[155]....
        /*0528*/ 	.word	0x0000a6c0


	//   ....[156]....
        /*052c*/ 	.word	0x0000a710


	//   ....[157]....
        /*0530*/ 	.word	0x0000a760


	//   ....[158]....
        /*0534*/ 	.word	0x0000a7b0


	//   ....[159]....
        /*0538*/ 	.word	0x0000a7f0


	//   ....[160]....
        /*053c*/ 	.word	0x0000a840


	//   ....[161]....
        /*0540*/ 	.word	0x0000a890


	//   ....[162]....
        /*0544*/ 	.word	0x0000a8f0


	//----- nvinfo : EIATTR_VRC_CTA_INIT_COUNT
	.align		4
.L_2021:
        /*0548*/ 	.byte	0x02, 0x4a
	.zero		1
	.zero		1


	//----- nvinfo : EIATTR_EXIT_INSTR_OFFSETS
	.align		4
        /*054c*/ 	.byte	0x04, 0x1c
        /*054e*/ 	.short	(.L_2023 - .L_2022)


	//   ....[0]....
.L_2022:
        /*0550*/ 	.word	0x00008780


	//   ....[1]....
        /*0554*/ 	.word	0x00008d00


	//----- nvinfo : EIATTR_MAX_THREADS
	.align		4
.L_2023:
        /*0558*/ 	.byte	0x04, 0x05
        /*055a*/ 	.short	(.L_2025 - .L_2024)
.L_2024:
        /*055c*/ 	.word	0x00000040
        /*0560*/ 	.word	0x00000001
        /*0564*/ 	.word	0x00000001


	//----- nvinfo : EIATTR_CRS_STACK_SIZE
	.align		4
.L_2025:
        /*0568*/ 	.byte	0x04, 0x1e
        /*056a*/ 	.short	(.L_2027 - .L_2026)
.L_2026:
        /*056c*/ 	.word	0x00000000


	//----- nvinfo : EIATTR_CBANK_PARAM_SIZE
	.align		4
.L_2027:
        /*0570*/ 	.byte	0x03, 0x19
        /*0572*/ 	.short	0x01f0


	//----- nvinfo : EIATTR_PARAM_CBANK
	.align		4
        /*0574*/ 	.byte	0x04, 0x0a
        /*0576*/ 	.short	(.L_2029 - .L_2028)
	.align		4
.L_2028:
        /*0578*/ 	.word	index@(.nv.constant0._Z25selective_scan_bwd_kernelI32Selective_Scan_bwd_kernel_traitsILi64ELi16ELb1ELb0ELb0ELb0ELb1EfN3c107complexIfEEEEv12SSMParamsBwd)
        /*057c*/ 	.short	0x0380
        /*057e*/ 	.short	0x01f0


	//----- nvinfo : EIATTR_SW_WAR
	.align		4
.L_2029:
        /*0580*/ 	.byte	0x04, 0x36
        /*0582*/ 	.short	(.L_2031 - .L_2030)
.L_2030:
        /*0584*/ 	.word	0x00000008
.L_2031:


//--------------------- .nv.info._Z25selective_scan_bwd_kernelI32Selective_Scan_bwd_kernel_traitsILi64ELi16ELb1ELb0ELb0ELb1ELb0EfN3c107complexIfEEEEv12SSMParamsBwd --------------------------
	.section	.nv.info._Z25selective_scan_bwd_kernelI32Selective_Scan_bwd_kernel_traitsILi64ELi16ELb1ELb0ELb0ELb1ELb0EfN3c107complexIfEEEEv12SSMParamsBwd,"",@"SHT_CUDA_INFO"
	.sectionflags	@""
	.align	4


	//----- nvinfo : EIATTR_CUDA_API_VERSION
	.align		4
        /*0000*/ 	.byte	0x04, 0x37
        /*0002*/ 	.short	(.L_2033 - .L_2032)
.L_2032:
        /*0004*/ 	.word	0x00000082


	//----- nvinfo : EIATTR_KPARAM_INFO
	.align		4
.L_2033:
        /*0008*/ 	.byte	0x04, 0x17
        /*000a*/ 	.short	(.L_2035 - .L_2034)
.L_2034:
        /*000c*/ 	.word	0x00000000
        /*0010*/ 	.short	0x0000
        /*0012*/ 	.short	0x0000
        /*0014*/ 	.byte	0x00, 0xf0, 0xc1, 0x07


	//----- nvinfo : EIATTR_SPARSE_MMA_MASK
	.align		4
.L_2035:
        /*0018*/ 	.byte	0x03, 0x50
        /*001a*/ 	.short	0x0000


	//----- nvinfo : EIATTR_MAXREG_COUNT
	.align		4
        /*001c*/ 	.byte	0x03, 0x1b
        /*001e*/ 	.short	0x00ff


	//----- nvinfo : EIATTR_NUM_BARRIERS
	.align		4
        /*0020*/ 	.byte	0x02, 0x4c
        /*0022*/ 	.byte	0x01
	.zero		1


	//----- nvinfo : EIATTR_MERCURY_ISA_VERSION
	.align		4
        /*0024*/ 	.byte	0x03, 0x5f
        /*0026*/ 	.short	0x0101


	//----- nvinfo : EIATTR_COOP_GROUP_MASK_REGIDS
	.align		4
        /*0028*/ 	.byte	0x04, 0x29
        /*002a*/ 	.short	(.L_2037 - .L_2036)


	//   ....[0]....
.L_2036:
        /*002c*/ 	.word	0xffffffff


	//   ....[1]....
        /*0030*/ 	.word	0xffffffff


	//   ....[2]....
        /*0034*/ 	.word	0xffffffff


	//   ....[3]....
        /*0038*/ 	.word	0xffffffff


	//   ....[4]....
        /*003c*/ 	.word	0xffffffff


	//   ....[5]....
        /*0040*/ 	.word	0xffffffff


	//   ....[6]....
        /*0044*/ 	.word	0xffffffff


	//   ....[7]....
        /*0048*/ 	.word	0xffffffff


	//   ....[8]....
        /*004c*/ 	.word	0xffffffff


	//   ....[9]....
        /*0050*/ 	.word	0xffffffff


	//   ....[10]....
        /*0054*/ 	.word	0xffffffff


	//   ....[11]....
        /*0058*/ 	.word	0xffffffff


	//   ....[12]....
        /*005c*/ 	.word	0xffffffff


	//   ....[13]....
        /*0060*/ 	.word	0xffffffff


	//   ....[14]....
        /*0064*/ 	.word	0xffffffff


	//   ....[15]....
        /*0068*/ 	.word	0xffffffff


	//   ....[16]....
        /*006c*/ 	.word	0xffffffff


	//   ....[17]....
        /*0070*/ 	.word	0xffffffff


	//   ....[18]....
        /*0074*/ 	.word	0xffffffff


	//   ....[19]....
        /*0078*/ 	.word	0xffffffff


	//   ....[20]....
        /*007c*/ 	.word	0xffffffff


	//   ....[21]....
        /*0080*/ 	.word	0xffffffff


	//   ....[22]....
        /*0084*/ 	.word	0xffffffff


	//   ....[23]....
        /*0088*/ 	.word	0xffffffff


	//   ....[24]....
        /*008c*/ 	.word	0xffffffff


	//   ....[25]....
        /*0090*/ 	.word	0xffffffff


	//   ....[26]....
        /*0094*/ 	.word	0xffffffff


	//   ....[27]....
        /*0098*/ 	.word	0xffffffff


	//   ....[28]....
        /*009c*/ 	.word	0xffffffff


	//   ....[29]....
        /*00a0*/ 	.word	0xffffffff


	//   ....[30]....
        /*00a4*/ 	.word	0xffffffff


	//   ....[31]....
        /*00a8*/ 	.word	0xffffffff


	//   ....[32]....
        /*00ac*/ 	.word	0xffffffff


	//   ....[33]....
        /*00b0*/ 	.word	0xffffffff


	//   ....[34]....
        /*00b4*/ 	.word	0xffffffff


	//   ....[35]....
        /*00b8*/ 	.word	0xffffffff


	//   ....[36]....
        /*00bc*/ 	.word	0xffffffff


	//   ....[37]....
        /*00c0*/ 	.word	0xffffffff


	//   ....[38]....
        /*00c4*/ 	.word	0xffffffff


	//   ....[39]....
        /*00c8*/ 	.word	0xffffffff


	//   ....[40]....
        /*00cc*/ 	.word	0xffffffff


	//   ....[41]....
        /*00d0*/ 	.word	0xffffffff


	//   ....[42]....
        /*00d4*/ 	.word	0xffffffff


	//   ....[43]....
        /*00d8*/ 	.word	0xffffffff


	//   ....[44]....
        /*00dc*/ 	.word	0xffffffff


	//   ....[45]....
        /*00e0*/ 	.word	0xffffffff


	//   ....[46]....
        /*00e4*/ 	.word	0xffffffff


	//   ....[47]....
        /*00e8*/ 	.word	0xffffffff


	//   ....[48]....
        /*00ec*/ 	.word	0xffffffff


	//   ....[49]....
        /*00f0*/ 	.word	0xffffffff


	//   ....[50]....
        /*00f4*/ 	.word	0xffffffff


	//   ....[51]....
        /*00f8*/ 	.word	0xffffffff


	//   ....[52]....
        /*00fc*/ 	.word	0xffffffff


	//   ....[53]....
        /*0100*/ 	.word	0xffffffff


	//   ....[54]....
        /*0104*/ 	.word	0xffffffff


	//   ....[55]....
        /*0108*/ 	.word	0xffffffff


	//   ....[56]....
        /*010c*/ 	.word	0xffffffff


	//   ....[57]....
        /*0110*/ 	.word	0xffffffff


	//   ....[58]....
        /*0114*/ 	.word	0xffffffff


	//   ....[59]....
        /*0118*/ 	.word	0xffffffff


	//   ....[60]....
        /*011c*/ 	.word	0xffffffff


	//   ....[61]....
        /*0120*/ 	.word	0xffffffff


	//   ....[62]....
        /*0124*/ 	.word	0xffffffff


	//   ....[63]....
        /*0128*/ 	.word	0xffffffff


	//   ....[64]....
        /*012c*/ 	.word	0xffffffff


	//   ....[65]....
        /*0130*/ 	.word	0xffffffff


	//   ....[66]....
        /*0134*/ 	.word	0xffffffff


	//   ....[67]....
        /*0138*/ 	.word	0xffffffff


	//   ....[68]....
        /*013c*/ 	.word	0xffffffff


	//   ....[69]....
        /*0140*/ 	.word	0xffffffff


	//   ....[70]....
        /*0144*/ 	.word	0xffffffff


	//   ....[71]....
        /*0148*/ 	.word	0xffffffff


	//   ....[72]....
        /*014c*/ 	.word	0xffffffff


	//   ....[73]....
        /*0150*/ 	.word	0xffffffff


	//   ....[74]....
        /*0154*/ 	.word	0xffffffff


	//   ....[75]....
        /*0158*/ 	.word	0xffffffff


	//   ....[76]....
        /*015c*/ 	.word	0xffffffff


	//   ....[77]....
        /*0160*/ 	.word	0xffffffff


	//   ....[78]....
        /*0164*/ 	.word	0xffffffff


	//   ....[79]....
        /*0168*/ 	.word	0xffffffff


	//   ....[80]....
        /*016c*/ 	.word	0xffffffff


	//   ....[81]....
        /*0170*/ 	.word	0xffffffff


	//   ....[82]....
        /*0174*/ 	.word	0xffffffff


	//   ....[83]....
        /*0178*/ 	.word	0xffffffff


	//   ....[84]....
        /*017c*/ 	.word	0xffffffff


	//   ....[85]....
        /*0180*/ 	.word	0xffffffff


	//   ....[86]....
        /*0184*/ 	.word	0xffffffff


	//   ....[87]....
        /*0188*/ 	.word	0xffffffff


	//   ....[88]....
        /*018c*/ 	.word	0xffffffff


	//   ....[89]....
        /*0190*/ 	.word	0xffffffff


	//   ....[90]....
        /*0194*/ 	.word	0xffffffff


	//   ....[91]....
        /*0198*/ 	.word	0xffffffff


	//   ....[92]....
        /*019c*/ 	.word	0xffffffff


	//   ....[93]....
        /*01a0*/ 	.word	0xffffffff


	//   ....[94]....
        /*01a4*/ 	.word	0xffffffff


	//   ....[95]....
        /*01a8*/ 	.word	0xffffffff


	//   ....[96]....
        /*01ac*/ 	.word	0x0500003f


	//   ....[97]....
        /*01b0*/ 	.word	0x0500003f


	//   ....[98]....
        /*01b4*/ 	.word	0x0500003f


	//   ....[99]....
        /*01b8*/ 	.word	0x0500003f


	//   ....[100]....
        /*01bc*/ 	.word	0x0500003f


	//   ....[101]....
        /*01c0*/ 	.word	0x0500003f


	//   ....[102]....
        /*01c4*/ 	.word	0x0500003f


	//   ....[103]....
        /*01c8*/ 	.word	0x0500003f


	//   ....[104]....
        /*01cc*/ 	.word	0x0500003f


	//   ....[105]....
        /*01d0*/ 	.word	0x0500003f


	//   ....[106]....
        /*01d4*/ 	.word	0x0500003f


	//   ....[107]....
        /*01d8*/ 	.word	0x0500003f


	//   ....[108]....
        /*01dc*/ 	.word	0x0500003f


	//   ....[109]....
        /*01e0*/ 	.word	0x0500003f


	//   ....[110]....
        /*01e4*/ 	.word	0x0500003f


	//   ....[111]....
        /*01e8*/ 	.word	0x0500003f


	//   ....[112]....
        /*01ec*/ 	.word	0x0500003f


	//   ....[113]....
        /*01f0*/ 	.word	0x0500003f


	//   ....[114]....
        /*01f4*/ 	.word	0x0500003f


	//   ....[115]....
        /*01f8*/ 	.word	0x0500003f


	//   ....[116]....
        /*01fc*/ 	.word	0x0500003f


	//   ....[117]....
        /*0200*/ 	.word	0x0500003f


	//   ....[118]....
        /*0204*/ 	.word	0x0500003f


	//   ....[119]....
        /*0208*/ 	.word	0x0500003f


	//   ....[120]....
        /*020c*/ 	.word	0x0500003f


	//   ....[121]....
        /*0210*/ 	.word	0x0500003f


	//   ....[122]....
        /*0214*/ 	.word	0x0500003f


	//   ....[123]....
        /*0218*/ 	.word	0x0500003f


	//   ....[124]....
        /*021c*/ 	.word	0x0500003f


	//   ....[125]....
        /*0220*/ 	.word	0x0500003f


	//   ....[126]....
        /*0224*/ 	.word	0x0500003f


	//   ....[127]....
        /*0228*/ 	.word	0x0500003f


	//   ....[128]....
        /*022c*/ 	.word	0x0500003f


	//   ....[129]....
        /*0230*/ 	.word	0x0500003f


	//   ....[130]....
        /*0234*/ 	.word	0x0500003f


	//   ....[131]....
        /*0238*/ 	.word	0x0500003f


	//   ....[132]....
        /*023c*/ 	.word	0x0500003f


	//   ....[133]....
        /*0240*/ 	.word	0x0500003f


	//   ....[134]....
        /*0244*/ 	.word	0x0500003f


	//   ....[135]....
        /*0248*/ 	.word	0x0500003f


	//   ....[136]....
        /*024c*/ 	.word	0x0500003f


	//   ....[137]....
        /*0250*/ 	.word	0x0500003f


	//   ....[138]....
        /*0254*/ 	.word	0x0500003f


	//   ....[139]....
        /*0258*/ 	.word	0x0500003f


	//   ....[140]....
        /*025c*/ 	.word	0x0500003f


	//   ....[141]....
        /*0260*/ 	.word	0x0500003f


	//   ....[142]....
        /*0264*/ 	.word	0x0500003f


	//   ....[143]....
        /*0268*/ 	.word	0x0500003f


	//   ....[144]....
        /*026c*/ 	.word	0x0500003f


	//   ....[145]....
        /*0270*/ 	.word	0x0500003f


	//   ....[146]....
        /*0274*/ 	.word	0x0500003f


	//   ....[147]....
        /*0278*/ 	.word	0x0500003f


	//   ....[148]....
        /*027c*/ 	.word	0x0500003f


	//   ....[149]....
        /*0280*/ 	.word	0x0500003f


	//   ....[150]....
        /*0284*/ 	.word	0x0500003f


	//   ....[151]....
        /*0288*/ 	.word	0x0500003f


	//   ....[152]....
        /*028c*/ 	.word	0x0500003f


	//   ....[153]....
        /*0290*/ 	.word	0x0500003f


	//   ....[154]....
        /*0294*/ 	.word	0x0500003f


	//   ....[155]....
        /*0298*/ 	.word	0x0500003f


	//   ....[156]....
        /*029c*/ 	.word	0x0500003f


	//   ....[157]....
        /*02a0*/ 	.word	0x0500003f


	//   ....[158]....
        /*02a4*/ 	.word	0x0500003f


	//   ....[159]....
        /*02a8*/ 	.word	0x0500003f


	//----- nvinfo : EIATTR_COOP_GROUP_INSTR_OFFSETS
	.align		4
.L_2037:
        /*02ac*/ 	.byte	0x04, 0x28
        /*02ae*/ 	.short	(.L_2039 - .L_2038)


	//   ....[0]....
.L_2038:
        /*02b0*/ 	.word	0x00000810


	//   ....[1]....
        /*02b4*/ 	.word	0x00000920


	//   ....[2]....
        /*02b8*/ 	.word	0x00000ae0


	//   ....[3]....
        /*02bc*/ 	.word	0x00004bd0


	//   ....[4]....
        /*02c0*/ 	.word	0x00004be0


	//   ....[5]....
        /*02c4*/ 	.word	0x00004bf0


	//   ....[6]....
        /*02c8*/ 	.word	0x00004c00


	//   ....[7]....
        /*02cc*/ 	.word	0x00004c90


	//   ....[8]....
        /*02d0*/ 	.word	0x00004cc0


	//   ....[9]....
        /*02d4*/ 	.word	0x00004cd0


	//   ....[10]....
        /*02d8*/ 	.word	0x00004ce0


	//   ....[11]....
        /*02dc*/ 	.word	0x00004d70


	//   ....[12]....
        /*02e0*/ 	.word	0x00004da0


	//   ....[13]....
        /*02e4*/ 	.word	0x00004db0


	//   ....[14]....
        /*02e8*/ 	.word	0x00004dc0


	//   ....[15]....
        /*02ec*/ 	.word	0x00004e60


	//   ....[16]....
        /*02f0*/ 	.word	0x00004e80


	//   ....[17]....
        /*02f4*/ 	.word	0x00004e90


	//   ....[18]....
        /*02f8*/ 	.word	0x00004ea0


	//   ....[19]....
        /*02fc*/ 	.word	0x00004f50


	//   ....[20]....
        /*0300*/ 	.word	0x00004f60


	//   ....[21]....
        /*0304*/ 	.word	0x00004f70


	//   ....[22]....
        /*0308*/ 	.word	0x00004f80


	//   ....[23]....
        /*030c*/ 	.word	0x000050e0


	//   ....[24]....
        /*0310*/ 	.word	0x000050f0


	//   ....[25]....
        /*0314*/ 	.word	0x00005100


	//   ....[26]....
        /*0318*/ 	.word	0x00005110


	//   ....[27]....
        /*031c*/ 	.word	0x00005120


	//   ....[28]....
        /*0320*/ 	.word	0x00005130


	//   ....[29]....
        /*0324*/ 	.word	0x00005140


	//   ....[30]....
        /*0328*/ 	.word	0x00005150


	//   ....[31]....
        /*032c*/ 	.word	0x00006400


	//   ....[32]....
        /*0330*/ 	.word	0x00006410


	//   ....[33]....
        /*0334*/ 	.word	0x00006420


	//   ....[34]....
        /*0338*/ 	.word	0x00006430


	//   ....[35]....
        /*033c*/ 	.word	0x00006540


	//   ....[36]....
        /*0340*/ 	.word	0x00006550


	//   ....[37]....
        /*0344*/ 	.word	0x00006560


	//   ....[38]....
        /*0348*/ 	.word	0x00006570


	//   ....[39]....
        /*034c*/ 	.word	0x00006680


	//   ....[40]....
        /*0350*/ 	.word	0x00006690


	//   ....[41]....
        /*0354*/ 	.word	0x000066a0


	//   ....[42]....
        /*0358*/ 	.word	0x000066b0


	//   ....[43]....
        /*035c*/ 	.word	0x000067c0


	//   ....[44]....
        /*0360*/ 	.word	0x000067d0


	//   ....[45]....
        /*0364*/ 	.word	0x000067e0


	//   ....[46]....
        /*0368*/ 	.word	0x000067f0


	//   ....[47]....
        /*036c*/ 	.word	0x00006900


	//   ....[48]....
        /*0370*/ 	.word	0x00006910


	//   ....[49]....
        /*0374*/ 	.word	0x00006920


	//   ....[50]....
        /*0378*/ 	.word	0x00006930


	//   ....[51]....
        /*037c*/ 	.word	0x00006a40


	//   ....[52]....
        /*0380*/ 	.word	0x00006a50


	//   ....[53]....
        /*0384*/ 	.word	0x00006a60


	//   ....[54]....
        /*0388*/ 	.word	0x00006a70


	//   ....[55]....
        /*038c*/ 	.word	0x00006a80


	//   ....[56]....
        /*0390*/ 	.word	0x00006a90


	//   ....[57]....
        /*0394*/ 	.word	0x00006aa0


	//   ....[58]....
        /*0398*/ 	.word	0x00006ae0


	//   ....[59]....
        /*039c*/ 	.word	0x00006b20


	//   ....[60]....
        /*03a0*/ 	.word	0x00006b60


	//   ....[61]....
        /*03a4*/ 	.word	0x00006b80


	//   ....[62]....
        /*03a8*/ 	.word	0x00006ba0


	//   ....[63]....
        /*03ac*/ 	.word	0x00008030


	//   ....[64]....
        /*03b0*/ 	.word	0x00008110


	//   ....[65]....
        /*03b4*/ 	.word	0x00008150


	//   ....[66]....
        /*03b8*/ 	.word	0x00008190


	//   ....[67]....
        /*03bc*/ 	.word	0x00008260


	//   ....[68]....
        /*03c0*/ 	.word	0x00008320


	//   ....[69]....
        /*03c4*/ 	.word	0x00008360


	//   ....[70]....
        /*03c8*/ 	.word	0x000083a0


	//   ....[71]....
        /*03cc*/ 	.word	0x00008450


	//   ....[72]....
        /*03d0*/ 	.word	0x000084f0


	//   ....[73]....
        /*03d4*/ 	.word	0x00008530


	//   ....[74]....
        /*03d8*/ 	.word	0x00008570


	//   ....[75]....
        /*03dc*/ 	.word	0x00008660


	//   ....[76]....
        /*03e0*/ 	.word	0x000086c0


	//   ....[77]....
        /*03e4*/ 	.word	0x00008710


	//   ....[78]....
        /*03e8*/ 	.word	0x00008750


	//   ....[79]....
        /*03ec*/ 	.word	0x00008830


	//   ....[80]....
        /*03f0*/ 	.word	0x00008890


	//   ....[81]....
        /*03f4*/ 	.word	0x000088b0


	//   ....[82]....
        /*03f8*/ 	.word	0x000088c0


	//   ....[83]....
        /*03fc*/ 	.word	0x00008e90


	//   ....[84]....
        /*0400*/ 	.word	0x00009310


	//   ....[85]....
        /*0404*/ 	.word	0x00009870


	//   ....[86]....
        /*0408*/ 	.word	0x00009a50


	//   ....[87]....
        /*040c*/ 	.word	0x00009aa0


	//   ....[88]....
        /*0410*/ 	.word	0x00009b00


	//   ....[89]....
        /*0414*/ 	.word	0x00009b50


	//   ....[90]....
        /*0418*/ 	.word	0x00009b70


	//   ....[91]....
        /*041c*/ 	.word	0x00009ce0


	//   ....[92]....
        /*0420*/ 	.word	0x00009d20


	//   ....[93]....
        /*0424*/ 	.word	0x00009d80


	//   ....[94]....
        /*0428*/ 	.word	0x00009dd0


	//   ....[95]....
        /*042c*/ 	.word	0x00009df0


	//   ....[96]....
        /*0430*/ 	.word	0x0000a4e0


	//   ....[97]....
        /*0434*/ 	.word	0x0000a530


	//   ....[98]....
        /*0438*/ 	.word	0x0000a580


	//   ....[99]....
        /*043c*/ 	.word	0x0000a5d0


	//   ....[100]....
        /*0440*/ 	.word	0x0000a6c0


	//   ....[101]....
        /*0444*/ 	.word	0x0000a710


	//   ....[102]....
        /*0448*/ 	.word	0x0000a760


	//   ....[103]....
        /*044c*/ 	.word	0x0000a7b0


	//   ....[104]....
        /*0450*/ 	.word	0x0000a8a0


	//   ....[105]....
        /*0454*/ 	.word	0x0000a8f0


	//   ....[106]....
        /*0458*/ 	.word	0x0000a940


	//   ....[107]....
        /*045c*/ 	.word	0x0000a990


	//   ....[108]....
        /*0460*/ 	.word	0x0000aa80


	//   ....[109]....
        /*0464*/ 	.word	0x0000aad0


	//   ....[110]....
        /*0468*/ 	.word	0x0000ab20


	//   ....[111]....
        /*046c*/ 	.word	0x0000ab70


	//   ....[112]....
        /*0470*/ 	.word	0x0000ac60


	//   ....[113]....
        /*0474*/ 	.word	0x0000acb0


	//   ....[114]....
        /*0478*/ 	.word	0x0000ad00


	//   ....[115]....
        /*047c*/ 	.word	0x0000ad50


	//   ....[116]....
        /*0480*/ 	.word	0x0000ade0


	//   ....[117]....
        /*0484*/ 	.word	0x0000ae80


	//   ....[118]....
        /*0488*/ 	.word	0x0000af20


	//   ....[119]....
        /*048c*/ 	.word	0x0000afc0


	//   ....[120]....
        /*0490*/ 	.word	0x0000b060


	//   ....[121]....
        /*0494*/ 	.word	0x0000b110


	//   ....[122]....
        /*0498*/ 	.word	0x0000b160


	//   ....[123]....
        /*049c*/ 	.word	0x0000b1b0


	//   ....[124]....
        /*04a0*/ 	.word	0x0000b200


	//   ....[125]....
        /*04a4*/ 	.word	0x0000b250


	//   ....[126]....
        /*04a8*/ 	.word	0x0000b2a0


	//   ....[127]....
        /*04ac*/ 	.word	0x0000b2f0


	//   ....[128]....
        /*04b0*/ 	.word	0x0000b380


	//   ....[129]....
        /*04b4*/ 	.word	0x0000b3d0


	//   ....[130]....
        /*04b8*/ 	.word	0x0000b420


	//   ....[131]....
        /*04bc*/ 	.word	0x0000b470


	//   ....[132]....
        /*04c0*/ 	.word	0x0000b500


	//   ....[133]....
        /*04c4*/ 	.word	0x0000b590


	//   ....[134]....
        /*04c8*/ 	.word	0x0000b5e0


	//   ....[135]....
        /*04cc*/ 	.word	0x0000b630


	//   ....[136]....
        /*04d0*/ 	.word	0x0000b6c0


	//   ....[137]....
        /*04d4*/ 	.word	0x0000b750


	//   ....[138]....
        /*04d8*/ 	.word	0x0000b7a0


	//   ....[139]....
        /*04dc*/ 	.word	0x0000b7f0


	//   ....[140]....
        /*04e0*/ 	.word	0x0000b880


	//   ....[141]....
        /*04e4*/ 	.word	0x0000b910


	//   ....[142]....
        /*04e8*/ 	.word	0x0000b960


	//   ....[143]....
        /*04ec*/ 	.word	0x0000b9b0


	//   ....[144]....
        /*04f0*/ 	.word	0x0000ba40


	//   ....[145]....
        /*04f4*/ 	.word	0x0000bad0


	//   ....[146]....
        /*04f8*/ 	.word	0x0000bb20


	//   ....[147]....
        /*04fc*/ 	.word	0x0000bb70


	//   ....[148]....
        /*0500*/ 	.word	0x0000bc00


	//   ....[149]....
        /*0504*/ 	.word	0x0000bcb0


	//   ....[150]....
        /*0508*/ 	.word	0x0000bd00


	//   ....[151]....
        /*050c*/ 	.word	0x0000bdc0


	//   ....[152]....
        /*0510*/ 	.word	0x0000be40


	//   ....[153]....
        /*0514*/ 	.word	0x0000be90


	//   ....[154]....
        /*0518*/ 	.word	0x0000bee0


	//   ....[155]....
        /*051c*/ 	.word	0x0000bf30


	//   ....[156]....
        /*0520*/ 	.word	0x0000bf70


	//   ....[157]....
        /*0524*/ 	.word	0x0000bfc0


	//   ....[158]....
        /*0528*/ 	.word	0x0000c010


	//   ....[159]....
        /*052c*/ 	.word	0x0000c070


	//----- nvinfo : EIATTR_VRC_CTA_INIT_COUNT
	.align		4
.L_2039:
        /*0530*/ 	.byte	0x02, 0x4a
	.zero		1
	.zero		1


	//----- nvinfo : EIATTR_EXIT_INSTR_OFFSETS
	.align		4
        /*0534*/ 	.byte	0x04, 0x1c
        /*0536*/ 	.short	(.L_2041 - .L_2040)


	//   ....[0]....
.L_2040:
        /*0538*/ 	.word	0x00009f00


	//   ....[1]....
        /*053c*/ 	.word	0x0000a480


	//----- nvinfo : EIATTR_MAX_THREADS
	.align		4
.L_2041:
        /*0540*/ 	.byte	0x04, 0x05
        /*0542*/ 	.short	(.L_2043 - .L_2042)
.L_2042:
        /*0544*/ 	.word	0x00000040
        /*0548*/ 	.word	0x00000001
        /*054c*/ 	.word	0x00000001


	//----- nvinfo : EIATTR_CRS_STACK_SIZE
	.align		4
.L_2043:
        /*0550*/ 	.byte	0x04, 0x1e
        /*0552*/ 	.short	(.L_2045 - .L_2044)
.L_2044:
        /*0554*/ 	.word	0x00000000


	//----- nvinfo : EIATTR_CBANK_PARAM_SIZE
	.align		4
.L_2045:
        /*0558*/ 	.byte	0x03, 0x19
        /*055a*/ 	.short	0x01f0


	//----- nvinfo : EIATTR_PARAM_CBANK
	.align		4
        /*055c*/ 	.byte	0x04, 0x0a
        /*055e*/ 	.short	(.L_2047 - .L_2046)
	.align		4
.L_2046:
        /*0560*/ 	.word	index@(.nv.constant0._Z25selective_scan_bwd_kernelI32Selective_Scan_bwd_kernel_traitsILi64ELi16ELb1ELb0ELb0ELb1ELb0EfN3c107complexIfEEEEv12SSMParamsBwd)
        /*0564*/ 	.short	0x0380
        /*0566*/ 	.short	0x01f0


	//----- nvinfo : EIATTR_SW_WAR
	.align		4
.L_2047:
        /*0568*/ 	.byte	0x04, 0x36
        /*056a*/ 	.short	(.L_2049 - .L_2048)
.L_2048:
        /*056c*/ 	.word	0x00000008
.L_2049:


//--------------------- .nv.info._Z25selective_scan_bwd_kernelI32Selective_Scan_bwd_kernel_traitsILi64ELi16ELb1ELb0ELb0ELb1ELb1EfN3c107complexIfEEEEv12SSMParamsBwd --------------------------
	.section	.nv.info._Z25selective_scan_bwd_kernelI32Selective_Scan_bwd_kernel_traitsILi64ELi16ELb1ELb0ELb0ELb1ELb1EfN3c107complexIfEEEEv12SSMParamsBwd,"",@"SHT_CUDA_INFO"
	.sectionflags	@""
	.align	4


	//----- nvinfo : EIATTR_CUDA_API_VERSION
	.align		4
        /*0000*/ 	.byte	0x04, 0x37
        /*0002*/ 	.short	(.L_2051 - .L_2050)
.L_2050:
        /*0004*/ 	.word	0x00000082


	//----- nvinfo : EIATTR_KPARAM_INFO
	.align		4
.L_2051:
        /*0008*/ 	.byte	0x04, 0x17
        /*000a*/ 	.short	(.L_2053 - .L_2052)
.L_2052:
        /*000c*/ 	.word	0x00000000
        /*0010*/ 	.short	0x0000
        /*0012*/ 	.short	0x0000
        /*0014*/ 	.byte	0x00, 0xf0, 0xc1, 0x07


	//----- nvinfo : EIATTR_SPARSE_MMA_MASK
	.align		4
.L_2053:
        /*0018*/ 	.byte	0x03, 0x50
        /*001a*/ 	.short	0x0000


	//----- nvinfo : EIATTR_MAXREG_COUNT
	.align		4
        /*001c*/ 	.byte	0x03, 0x1b
        /*001e*/ 	.short	0x00ff


	//----- nvinfo : EIATTR_NUM_BARRIERS
	.align		4
        /*0020*/ 	.byte	0x02, 0x4c
        /*0022*/ 	.byte	0x01
	.zero		1


	//----- nvinfo : EIATTR_MERCURY_ISA_VERSION
	.align		4
        /*0024*/ 	.byte	0x03, 0x5f
        /*0026*/ 	.short	0x0101


	//----- nvinfo : EIATTR_COOP_GROUP_MASK_REGIDS
	.align		4
        /*0028*/ 	.byte	0x04, 0x29
        /*002a*/ 	.short	(.L_2055 - .L_2054)


	//   ....[0]....
.L_2054:
        /*002c*/ 	.word	0xffffffff


	//   ....[1]....
        /*0030*/ 	.word	0xffffffff


	//   ....[2]....
        /*0034*/ 	.word	0xffffffff


	//   ....[3]....
        /*0038*/ 	.word	0xffffffff


	//   ....[4]....
        /*003c*/ 	.word	0xffffffff


	//   ....[5]....
        /*0040*/ 	.word	0xffffffff


	//   ....[6]....
        /*0044*/ 	.word	0xffffffff


	//   ....[7]....
        /*0048*/ 	.word	0xffffffff


	//   ....[8]....
        /*004c*/ 	.word	0xffffffff


	//   ....[9]....
        /*0050*/ 	.word	0xffffffff


	//   ....[10]....
        /*0054*/ 	.word	0xffffffff


	//   ....[11]....
        /*0058*/ 	.word	0xffffffff


	//   ....[12]....
        /*005c*/ 	.word	0xffffffff


	//   ....[13]....
        /*0060*/ 	.word	0xffffffff


	//   ....[14]....
        /*0064*/ 	.word	0xffffffff


	//   ....[15]....
        /*0068*/ 	.word	0xffffffff


	//   ....[16]....
        /*006c*/ 	.word	0xffffffff


	//   ....[17]....
        /*0070*/ 	.word	0xffffffff


	//   ....[18]....
        /*0074*/ 	.word	0xffffffff


	//   ....[19]....
        /*0078*/ 	.word	0xffffffff


	//   ....[20]....
        /*007c*/ 	.word	0xffffffff


	//   ....[21]....
        /*0080*/ 	.word	0xffffffff


	//   ....[22]....
        /*0084*/ 	.word	0xffffffff


	//   ....[23]....
        /*0088*/ 	.word	0xffffffff


	//   ....[24]....
        /*008c*/ 	.word	0xffffffff


	//   ....[25]....
        /*0090*/ 	.word	0xffffffff


	//   ....[26]....
        /*0094*/ 	.word	0xffffffff


	//   ....[27]....
        /*0098*/ 	.word	0xffffffff


	//   ....[28]....
        /*009c*/ 	.word	0xffffffff


	//   ....[29]....
        /*00a0*/ 	.word	0xffffffff


	//   ....[30]....
        /*00a4*/ 	.word	0xffffffff


	//   ....[31]....
        /*00a8*/ 	.word	0xffffffff


	//   ....[32]....
        /*00ac*/ 	.word	0xffffffff


	//   ....[33]....
        /*00b0*/ 	.word	0xffffffff


	//   ....[34]....
        /*00b4*/ 	.word	0xffffffff


	//   ....[35]....
        /*00b8*/ 	.word	0xffffffff


	//   ....[36]....
        /*00bc*/ 	.word	0xffffffff


	//   ....[37]....
        /*00c0*/ 	.word	0xffffffff


	//   ....[38]....
        /*00c4*/ 	.word	0xffffffff


	//   ....[39]....
        /*00c8*/ 	.word	0xffffffff


	//   ....[40]....
        /*00cc*/ 	.word	0xffffffff


	//   ....[41]....
        /*00d0*/ 	.word	0xffffffff


	//   ....[42]....
        /*00d4*/ 	.word	0xffffffff


	//   ....[43]....
        /*00d8*/ 	.word	0xffffffff


	//   ....[44]....
        /*00dc*/ 	.word	0xffffffff


	//   ....[45]....
        /*00e0*/ 	.word	0xffffffff


	//   ....[46]....
        /*00e4*/ 	.word	0xffffffff


	//   ....[47]....
        /*00e8*/ 	.word	0xffffffff


	//   ....[48]....
        /*00ec*/ 	.word	0xffffffff


	//   ....[49]....
        /*00f0*/ 	.word	0xffffffff


	//   ....[50]....
        /*00f4*/ 	.word	0xffffffff


	//   ....[51]....
        /*00f8*/ 	.word	0xffffffff


	//   ....[52]....
        /*00fc*/ 	.word	0xffffffff


	//   ....[53]....
        /*0100*/ 	.word	0xffffffff


	//   ....[54]....
        /*0104*/ 	.word	0xffffffff


	//   ....[55]....
        /*0108*/ 	.word	0xffffffff


	//   ....[56]....
        /*010c*/ 	.word	0xffffffff


	//   ....[57]....
        /*0110*/ 	.word	0xffffffff


	//   ....[58]....
        /*0114*/ 	.word	0xffffffff


	//   ....[59]....
        /*0118*/ 	.word	0xffffffff


	//   ....[60]....
        /*011c*/ 	.word	0xffffffff


	//   ....[61]....
        /*0120*/ 	.word	0xffffffff


	//   ....[62]....
        /*0124*/ 	.word	0xffffffff


	//   ....[63]....
        /*0128*/ 	.word	0xffffffff


	//   ....[64]....
        /*012c*/ 	.word	0xffffffff


	//   ....[65]....
        /*0130*/ 	.word	0xffffffff


	//   ....[66]....
        /*0134*/ 	.word	0xffffffff


	//   ....[67]....
        /*0138*/ 	.word	0xffffffff


	//   ....[68]....
        /*013c*/ 	.word	0xffffffff


	//   ....[69]....
        /*0140*/ 	.word	0xffffffff


	//   ....[70]....
        /*0144*/ 	.word	0xffffffff


	//   ....[71]....
        /*0148*/ 	.word	0xffffffff


	//   ....[72]....
        /*014c*/ 	.word	0xffffffff


	//   ....[73]....
        /*0150*/ 	.word	0xffffffff


	//   ....[74]....
        /*0154*/ 	.word	0xffffffff


	//   ....[75]....
        /*0158*/ 	.word	0xffffffff


	//   ....[76]....
        /*015c*/ 	.word	0xffffffff


	//   ....[77]....
        /*0160*/ 	.word	0xffffffff


	//   ....[78]....
        /*0164*/ 	.word	0xffffffff


	//   ....[79]....
        /*0168*/ 	.word	0xffffffff


	//   ....[80]....
        /*016c*/ 	.word	0xffffffff


	//   ....[81]....
        /*0170*/ 	.word	0xffffffff


	//   ....[82]....
        /*0174*/ 	.word	0xffffffff


	//   ....[83]....
        /*0178*/ 	.word	0xffffffff


	//   ....[84]....
        /*017c*/ 	.word	0xffffffff


	//   ....[85]....
        /*0180*/ 	.word	0xffffffff


	//   ....[86]....
        /*0184*/ 	.word	0xffffffff


	//   ....[87]....
        /*0188*/ 	.word	0xffffffff


	//   ....[88]....
        /*018c*/ 	.word	0xffffffff


	//   ....[89]....
        /*0190*/ 	.word	0xffffffff


	//   ....[90]....
        /*0194*/ 	.word	0xffffffff


	//   ....[91]....
        /*0198*/ 	.word	0xffffffff


	//   ....[92]....
        /*019c*/ 	.word	0xffffffff


	//   ....[93]....
        /*01a0*/ 	.word	0xffffffff


	//   ....[94]....
        /*01a4*/ 	.word	0xffffffff


	//   ....[95]....
        /*01a8*/ 	.word	0xffffffff


	//   ....[96]....
        /*01ac*/ 	.word	0xffffffff


	//   ....[97]....
        /*01b0*/ 	.word	0xffffffff


	//   ....[98]....
        /*01b4*/ 	.word	0xffffffff


	//   ....[99]....
        /*01b8*/ 	.word	0xffffffff


	//   ....[100]....
        /*01bc*/ 	.word	0x0500003f


	//   ....[101]....
        /*01c0*/ 	.word	0x0500003f


	//   ....[102]....
        /*01c4*/ 	.word	0x0500003f


	//   ....[103]....
        /*01c8*/ 	.word	0x0500003f


	//   ....[104]....
        /*01cc*/ 	.word	0x0500003f


	//   ....[105]....
        /*01d0*/ 	.word	0x0500003f


	//   ....[106]....
        /*01d4*/ 	.word	0x0500003f


	//   ....[107]....
        /*01d8*/ 	.word	0x0500003f


	//   ....[108]....
        /*01dc*/ 	.word	0x0500003f


	//   ....[109]....
        /*01e0*/ 	.word	0x0500003f


	//   ....[110]....
        /*01e4*/ 	.word	0x0500003f


	//   ....[111]....
        /*01e8*/ 	.word	0x0500003f


	//   ....[112]....
        /*01ec*/ 	.word	0x0500003f


	//   ....[113]....
        /*01f0*/ 	.word	0x0500003f


	//   ....[114]....
        /*01f4*/ 	.word	0x0500003f


	//   ....[115]....
        /*01f8*/ 	.word	0x0500003f


	//   ....[116]....
        /*01fc*/ 	.word	0x0500003f


	//   ....[117]....
        /*0200*/ 	.word	0x0500003f


	//   ....[118]....
        /*0204*/ 	.word	0x0500003f


	//   ....[119]....
        /*0208*/ 	.word	0x0500003f


	//   ....[120]....
        /*020c*/ 	.word	0x0500003f


	//   ....[121]....
        /*0210*/ 	.word	0x0500003f


	//   ....[122]....
        /*0214*/ 	.word	0x0500003f


	//   ....[123]....
        /*0218*/ 	.word	0x0500003f


	//   ....[124]....
        /*021c*/ 	.word	0x0500003f


	//   ....[125]....
        /*0220*/ 	.word	0x0500003f


	//   ....[126]....
        /*0224*/ 	.word	0x0500003f


	//   ....[127]....
        /*0228*/ 	.word	0x0500003f


	//   ....[128]....
        /*022c*/ 	.word	0x0500003f


	//   ....[129]....
        /*0230*/ 	.word	0x0500003f


	//   ....[130]....
        /*0234*/ 	.word	0x0500003f


	//   ....[131]....
        /*0238*/ 	.word	0x0500003f


	//   ....[132]....
        /*023c*/ 	.word	0x0500003f


	//   ....[133]....
        /*0240*/ 	.word	0x0500003f


	//   ....[134]....
        /*0244*/ 	.word	0x0500003f


	//   ....[135]....
        /*0248*/ 	.word	0x0500003f


	//   ....[136]....
        /*024c*/ 	.word	0x0500003f


	//   ....[137]....
        /*0250*/ 	.word	0x0500003f


	//   ....[138]....
        /*0254*/ 	.word	0x0500003f


	//   ....[139]....
        /*0258*/ 	.word	0x0500003f


	//   ....[140]....
        /*025c*/ 	.word	0x0500003f


	//   ....[141]....
        /*0260*/ 	.word	0x0500003f


	//   ....[142]....
        /*0264*/ 	.word	0x0500003f


	//   ....[143]....
        /*0268*/ 	.word	0x0500003f


	//   ....[144]....
        /*026c*/ 	.word	0x0500003f


	//   ....[145]....
        /*0270*/ 	.word	0x0500003f


	//   ....[146]....
        /*0274*/ 	.word	0x0500003f


	//   ....[147]....
        /*0278*/ 	.word	0x0500003f


	//   ....[148]....
        /*027c*/ 	.word	0x0500003f


	//   ....[149]....
        /*0280*/ 	.word	0x0500003f


	//   ....[150]....
        /*0284*/ 	.word	0x0500003f


	//   ....[151]....
        /*0288*/ 	.word	0x0500003f


	//   ....[152]....
        /*028c*/ 	.word	0x0500003f


	//   ....[153]....
        /*0290*/ 	.word	0x0500003f


	//   ....[154]....
        /*0294*/ 	.word	0x0500003f


	//   ....[155]....
        /*0298*/ 	.word	0x0500003f


	//   ....[156]....
        /*029c*/ 	.word	0x0500003f


	//   ....[157]....
        /*02a0*/ 	.word	0x0500003f


	//   ....[158]....
        /*02a4*/ 	.word	0x0500003f


	//   ....[159]....
        /*02a8*/ 	.word	0x0500003f


	//   ....[160]....
        /*02ac*/ 	.word	0x0500003f


	//   ....[161]....
        /*02b0*/ 	.word	0x0500003f


	//   ....[162]....
        /*02b4*/ 	.word	0x0500003f


	//   ....[163]....
        /*02b8*/ 	.word	0x0500003f


	//----- nvinfo : EIATTR_COOP_GROUP_INSTR_OFFSETS
	.align		4
.L_2055:
        /*02bc*/ 	.byte	0x04, 0x28
        /*02be*/ 	.short	(.L_2057 - .L_2056)


	//   ....[0]....
.L_2056:
        /*02c0*/ 	.word	0x000007e0


	//   ....[1]....
        /*02c4*/ 	.word	0x000008f0


	//   ....[2]....
        /*02c8*/ 	.word	0x00000ab0


	//   ....[3]....
        /*02cc*/ 	.word	0x00002fa0


	//   ....[4]....
        /*02d0*/ 	.word	0x000035a0


	//   ....[5]....
        /*02d4*/ 	.word	0x00003c80


	//   ....[6]....
        /*02d8*/ 	.word	0x00003f50


	//   ....[7]....
        /*02dc*/ 	.word	0x00005e40


	//   ....[8]....
        /*02e0*/ 	.word	0x00005e50


	//   ....[9]....
        /*02e4*/ 	.word	0x00005e60


	//   ....[10]....
        /*02e8*/ 	.word	0x00005e70


	//   ....[11]....
        /*02ec*/ 	.word	0x00005f00


	//   ....[12]....
        /*02f0*/ 	.word	0x00005f30


	//   ....[13]....
        /*02f4*/ 	.word	0x00005f40


	//   ....[14]....
        /*02f8*/ 	.word	0x00005f50


	//   ....[15]....
        /*02fc*/ 	.word	0x00005fe0


	//   ....[16]....
        /*0300*/ 	.word	0x00006010


	//   ....[17]....
        /*0304*/ 	.word	0x00006020


	//   ....[18]....
        /*0308*/ 	.word	0x00006030


	//   ....[19]....
        /*030c*/ 	.word	0x000060d0


	//   ....[20]....
        /*0310*/ 	.word	0x000060f0


	//   ....[21]....
        /*0314*/ 	.word	0x00006100


	//   ....[22]....
        /*0318*/ 	.word	0x00006110


	//   ....[23]....
        /*031c*/ 	.word	0x000061c0


	//   ....[24]....
        /*0320*/ 	.word	0x000061d0


	//   ....[25]....
        /*0324*/ 	.word	0x000061e0


	//   ....[26]....
        /*0328*/ 	.word	0x000061f0


	//   ....[27]....
        /*032c*/ 	.word	0x00006350


	//   ....[28]....
        /*0330*/ 	.word	0x00006360


	//   ....[29]....
        /*0334*/ 	.word	0x00006370


	//   ....[30]....
        /*0338*/ 	.word	0x00006380


	//   ....[31]....
        /*033c*/ 	.word	0x00006390


	//   ....[32]....
        /*0340*/ 	.word	0x000063a0


	//   ....[33]....
        /*0344*/ 	.word	0x000063b0


	//   ....[34]....
        /*0348*/ 	.word	0x000063c0


	//   ....[35]....
        /*034c*/ 	.word	0x00007670


	//   ....[36]....
        /*0350*/ 	.word	0x00007680


	//   ....[37]....
        /*0354*/ 	.word	0x00007690


	//   ....[38]....
        /*0358*/ 	.word	0x000076a0


	//   ....[39]....
        /*035c*/ 	.word	0x000077b0


	//   ....[40]....
        /*0360*/ 	.word	0x000077c0


	//   ....[41]....
        /*0364*/ 	.word	0x000077d0


	//   ....[42]....
        /*0368*/ 	.word	0x000077e0


	//   ....[43]....
        /*036c*/ 	.word	0x000078f0


	//   ....[44]....
        /*0370*/ 	.word	0x00007900


	//   ....[45]....
        /*0374*/ 	.word	0x00007910


	//   ....[46]....
        /*0378*/ 	.word	0x00007920


	//   ....[47]....
        /*037c*/ 	.word	0x00007a30


	//   ....[48]....
        /*0380*/ 	.word	0x00007a40


	//   ....[49]....
        /*0384*/ 	.word	0x00007a50


	//   ....[50]....
        /*0388*/ 	.word	0x00007a60


	//   ....[51]....
        /*038c*/ 	.word	0x00007b70


	//   ....[52]....
        /*0390*/ 	.word	0x00007b80


	//   ....[53]....
        /*0394*/ 	.word	0x00007b90


	//   ....[54]....
        /*0398*/ 	.word	0x00007ba0


	//   ....[55]....
        /*039c*/ 	.word	0x00007cb0


	//   ....[56]....
        /*03a0*/ 	.word	0x00007cc0


	//   ....[57]....
        /*03a4*/ 	.word	0x00007cd0


	//   ....[58]....
        /*03a8*/ 	.word	0x00007ce0


	//   ....[59]....
        /*03ac*/ 	.word	0x00007cf0


	//   ....[60]....
        /*03b0*/ 	.word	0x00007d00


	//   ....[61]....
        /*03b4*/ 	.word	0x00007d10


	//   ....[62]....
        /*03b8*/ 	.word	0x00007d50


	//   ....[63]....
        /*03bc*/ 	.word	0x00007d90


	//   ....[64]....
        /*03c0*/ 	.word	0x00007dd0


	//   ....[65]....
        /*03c4*/ 	.word	0x00007df0


	//   ....[66]....
        /*03c8*/ 	.word	0x00007e10


	//   ....[67]....
        /*03cc*/ 	.word	0x000092a0


	//   ....[68]....
        /*03d0*/ 	.word	0x00009380


	//   ....[69]....
        /*03d4*/ 	.word	0x000093c0


	//   ....[70]....
        /*03d8*/ 	.word	0x00009400


	//   ....[71]....
        /*03dc*/ 	.word	0x000094d0


	//   ....[72]....
        /*03e0*/ 	.word	0x00009590


	//   ....[73]....
        /*03e4*/ 	.word	0x000095d0


	//   ....[74]....
        /*03e8*/ 	.word	0x00009610


	//   ....[75]....
        /*03ec*/ 	.word	0x000096c0


	//   ....[76]....
        /*03f0*/ 	.word	0x00009760


	//   ....[77]....
        /*03f4*/ 	.word	0x000097a0


	//   ....[78]....
        /*03f8*/ 	.word	0x000097e0


	//   ....[79]....
        /*03fc*/ 	.word	0x000098d0


	//   ....[80]....
        /*0400*/ 	.word	0x00009930


	//   ....[81]....
        /*0404*/ 	.word	0x00009980


	//   ....[82]....
        /*0408*/ 	.word	0x000099c0


	//   ....[83]....
        /*040c*/ 	.word	0x00009aa0


	//   ....[84]....
        /*0410*/ 	.word	0x00009b00


	//   ....[85]....
        /*0414*/ 	.word	0x00009b20


	//   ....[86]....
        /*0418*/ 	.word	0x00009b30


	//   ....[87]....
        /*041c*/ 	.word	0x0000a0e0


	//   ....[88]....
        /*0420*/ 	.word	0x0000a540


	//   ....[89]....
        /*0424*/ 	.word	0x0000aaf0


	//   ....[90]....
        /*0428*/ 	.word	0x0000ac90


	//   ....[91]....
        /*042c*/ 	.word	0x0000ace0


	//   ....[92]....
        /*0430*/ 	.word	0x0000ad40


	//   ....[93]....
        /*0434*/ 	.word	0x0000ad90


	//   ....[94]....
        /*0438*/ 	.word	0x0000adb0


	//   ....[95]....
        /*043c*/ 	.word	0x0000af20


	//   ....[96]....
        /*0440*/ 	.word	0x0000af60


	//   ....[97]....
        /*0444*/ 	.word	0x0000afc0


	//   ....[98]....
        /*0448*/ 	.word	0x0000b010


	//   ....[99]....
        /*044c*/ 	.word	0x0000b030


	//   ....[100]....
        /*0450*/ 	.word	0x0000b720


	//   ....[101]....
        /*0454*/ 	.word	0x0000b770


	//   ....[102]....
        /*0458*/ 	.word	0x0000b7c0


	//   ....[103]....
        /*045c*/ 	.word	0x0000b810


	//   ....[104]....
        /*0460*/ 	.word	0x0000b900


	//   ....[105]....
        /*0464*/ 	.word	0x0000b950


	//   ....[106]....
        /*0468*/ 	.word	0x0000b9a0


	//   ....[107]....
        /*046c*/ 	.word	0x0000b9f0


	//   ....[108]....
        /*0470*/ 	.word	0x0000bae0


	//   ....[109]....
        /*0474*/ 	.word	0x0000bb30


	//   ....[110]....
        /*0478*/ 	.word	0x0000bb80


	//   ....[111]....
        /*047c*/ 	.word	0x0000bbd0


	//   ....[112]....
        /*0480*/ 	.word	0x0000bcc0


	//   ....[113]....
        /*0484*/ 	.word	0x0000bd10


	//   ....[114]....
        /*0488*/ 	.word	0x0000bd60


	//   ....[115]....
        /*048c*/ 	.word	0x0000bdb0


	//   ....[116]....
        /*0490*/ 	.word	0x0000bea0


	//   ....[117]....
        /*0494*/ 	.word	0x0000bef0


	//   ....[118]....
        /*0498*/ 	.word	0x0000bf40


	//   ....[119]....
        /*049c*/ 	.word	0x0000bf90


	//   ....[120]....
        /*04a0*/ 	.word	0x0000c020


	//   ....[121]....
        /*04a4*/ 	.word	0x0000c0c0


	//   ....[122]....
        /*04a8*/ 	.word	0x0000c160


	//   ....[123]....
        /*04ac*/ 	.word	0x0000c200


	//   ....[124]....
        /*04b0*/ 	.word	0x0000c2a0


	//   ....[125]....
        /*04b4*/ 	.word	0x0000c350


	//   ....[126]....
        /*04b8*/ 	.word	0x0000c3a0


	//   ....[127]....
        /*04bc*/ 	.word	0x0000c3f0


	//   ....[128]....
        /*04c0*/ 	.word	0x0000c440


	//   ....[129]....
        /*04c4*/ 	.word	0x0000c490


	//   ....[130]....
        /*04c8*/ 	.word	0x0000c4e0


	//   ....[131]....
        /*04cc*/ 	.word	0x0000c530


	//   ....[132]....
        /*04d0*/ 	.word	0x0000c5c0


	//   ....[133]....
        /*04d4*/ 	.word	0x0000c610


	//   ....[134]....
        /*04d8*/ 	.word	0x0000c660


	//   ....[135]....
        /*04dc*/ 	.word	0x0000c6b0


	//   ....[136]....
        /*04e0*/ 	.word	0x0000c740


	//   ....[137]....
        /*04e4*/ 	.word	0x0000c7d0


	//   ....[138]....
        /*04e8*/ 	.word	0x0000c820


	//   ....[139]....
        /*04ec*/ 	.word	0x0000c870


	//   ....[140]....
        /*04f0*/ 	.word	0x0000c900


	//   ....[141]....
        /*04f4*/ 	.word	0x0000c990


	//   ....[142]....
        /*04f8*/ 	.word	0x0000c9e0


	//   ....[143]....
        /*04fc*/ 	.word	0x0000ca30


	//   ....[144]....
        /*0500*/ 	.word	0x0000cac0


	//   ....[145]....
        /*0504*/ 	.word	0x0000cb50


	//   ....[146]....
        /*0508*/ 	.word	0x0000cba0


	//   ....[147]....
        /*050c*/ 	.word	0x0000cbf0


	//   ....[148]....
        /*0510*/ 	.word	0x0000cc80


	//   ....[149]....
        /*0514*/ 	.word	0x0000cd10


	//   ....[150]....
        /*0518*/ 	.word	0x0000cd60


	//   ....[151]....
        /*051c*/ 	.word	0x0000cdb0


	//   ....[152]....
        /*0520*/ 	.word	0x0000ce40


	//   ....[153]....
        /*0524*/ 	.word	0x0000cef0


	//   ....[154]....
        /*0528*/ 	.word	0x0000cf40


	//   ....[155]....
        /*052c*/ 	.word	0x0000d000


	//   ....[156]....
        /*0530*/ 	.word	0x0000d080


	//   ....[157]....
        /*0534*/ 	.word	0x0000d0d0


	//   ....[158]....
        /*0538*/ 	.word	0x0000d120


	//   ....[159]....
        /*053c*/ 	.word	0x0000d170


	//   ....[160]....
        /*0540*/ 	.word	0x0000d1b0


	//   ....[161]....
        /*0544*/ 	.word	0x0000d200


	//   ....[162]....
        /*0548*/ 	.word	0x0000d250


	//   ....[163]....
        /*054c*/ 	.word	0x0000d2b0


	//----- nvinfo : EIATTR_VRC_CTA_INIT_COUNT
	.align		4
.L_2057:
        /*0550*/ 	.byte	0x02, 0x4a
	.zero		1
	.zero		1


	//----- nvinfo : EIATTR_EXIT_INSTR_OFFSETS
	.align		4
        /*0554*/ 	.byte	0x04, 0x1c
        /*0556*/ 	.short	(.L_2059 - .L_2058)


	//   ....[0]....
.L_2058:
        /*0558*/ 	.word	0x0000b140


	//   ....[1]....
        /*055c*/ 	.word	0x0000b6c0


	//----- nvinfo : EIATTR_MAX_THREADS
	.align		4
.L_2059:
        /*0560*/ 	.byte	0x04, 0x05
        /*0562*/ 	.short	(.L_2061 - .L_2060)
.L_2060:
        /*0564*/ 	.word	0x00000040
        /*0568*/ 	.word	0x00000001
        /*056c*/ 	.word	0x00000001


	//----- nvinfo : EIATTR_CRS_STACK_SIZE
	.align		4
.L_2061:
        /*0570*/ 	.byte	0x04, 0x1e
        /*0572*/ 	.short	(.L_2063 - .L_2062)
.L_2062:
        /*0574*/ 	.word	0x00000000


	//----- nvinfo : EIATTR_CBANK_PARAM_SIZE
	.align		4
.L_2063:
        /*0578*/ 	.byte	0x03, 0x19
        /*057a*/ 	.short	0x01f0


	//----- nvinfo : EIATTR_PARAM_CBANK
	.align		4
        /*057c*/ 	.byte	0x04, 0x0a
        /*057e*/ 	.short	(.L_2065 - .L_2064)
	.align		4
.L_2064:
        /*0580*/ 	.word	index@(.nv.constant0._Z25selective_scan_bwd_kernelI32Selective_Scan_bwd_kernel_traitsILi64ELi16ELb1ELb0ELb0ELb1ELb1EfN3c107complexIfEEEEv12SSMParamsBwd)
        /*0584*/ 	.short	0x0380
        /*0586*/ 	.short	0x01f0


	//----- nvinfo : EIATTR_SW_WAR
	.align		4
.L_2065:
        /*0588*/ 	.byte	0x04, 0x36
        /*058a*/ 	.short	(.L_2067 - .L_2066)
.L_2066:
        /*058c*/ 	.word	0x00000008
.L_2067:


//--------------------- .nv.info._Z25selective_scan_bwd_kernelI32Selective_Scan_bwd_kernel_traitsILi64ELi16ELb1ELb0ELb1ELb0ELb0EfN3c107complexIfEEEEv12SSMParamsBwd --------------------------
	.section	.nv.info._Z25selective_scan_bwd_kernelI32Selective_Scan_bwd_kernel_traitsILi64ELi16ELb1ELb0ELb1ELb0ELb0EfN3c107complexIfEEEEv12SSMParamsBwd,"",@"SHT_CUDA_INFO"
	.sectionflags	@""
	.align	4


	//----- nvinfo : EIATTR_CUDA_API_VERSION
	.align		4
        /*0000*/ 	.byte	0x04, 0x37
        /*0002*/ 	.short	(.L_2069 - .L_2068)
.L_2068:
        /*0004*/ 	.word	0x00000082


	//----- nvinfo : EIATTR_KPARAM_INFO
	.align		4
.L_2069:
        /*0008*/ 	.byte	0x04, 0x17
        /*000a*/ 	.short	(.L_2071 - .L_2070)
.L_2070:
        /*000c*/ 	.word	0x00000000
        /*0010*/ 	.short	0x0000
        /*0012*/ 	.short	0x0000
        /*0014*/ 	.byte	0x00, 0xf0, 0xc1, 0x07


	//----- nvinfo : EIATTR_SPARSE_MMA_MASK
	.align		4
.L_2071:
        /*0018*/ 	.byte	0x03, 0x50
        /*001a*/ 	.short	0x0000


	//----- nvinfo : EIATTR_MAXREG_COUNT
	.align		4
        /*001c*/ 	.byte	0x03, 0x1b
        /*001e*/ 	.short	0x00ff


	//----- nvinfo : EIATTR_NUM_BARRIERS
	.align		4
        /*0020*/ 	.byte	0x02, 0x4c
        /*0022*/ 	.byte	0x01
	.zero		1


	//----- nvinfo : EIATTR_MERCURY_ISA_VERSION
	.align		4
        /*0024*/ 	.byte	0x03, 0x5f
        /*0026*/ 	.short	0x0101


	//----- nvinfo : EIATTR_INT_WARP_WIDE_INSTR_OFFSETS
	.align		4
        /*0028*/ 	.byte	0x04, 0x31
        /*002a*/ 	.short	(.L_2073 - .L_2072)


	//   ....[0]....
.L_2072:
        /*002c*/ 	.word	0x00004a40


	//   ....[1]....
        /*0030*/ 	.word	0x00005e60


	//----- nvinfo : EIATTR_COOP_GROUP_MASK_REGIDS
	.align		4
.L_2073:
        /*0034*/ 	.byte	0x04, 0x29
        /*0036*/ 	.short	(.L_2075 - .L_2074)


	//   ....[0]....
.L_2074:
        /*0038*/ 	.word	0xffffffff


	//   ....[1]....
        /*003c*/ 	.word	0xffffffff


	//   ....[2]....
        /*0040*/ 	.word	0xffffffff


	//   ....[3]....
        /*0044*/ 	.word	0xffffffff


	//   ....[4]....
        /*0048*/ 	.word	0xffffffff


	//   ....[5]....
        /*004c*/ 	.word	0xffffffff


	//   ....[6]....
        /*0050*/ 	.word	0xffffffff


	//   ....[7]....
        /*0054*/ 	.word	0xffffffff


	//   ....[8]....
        /*0058*/ 	.word	0xffffffff


	//   ....[9]....
        /*005c*/ 	.word	0xffffffff


	//   ....[10]....
        /*0060*/ 	.word	0xffffffff


	//   ....[11]....
        /*0064*/ 	.word	0xffffffff


	//   ....[12]....
        /*0068*/ 	.word	0xffffffff


	//   ....[13]....
        /*006c*/ 	.word	0xffffffff


	//   ....[14]....
        /*0070*/ 	.word	0xffffffff


	//   ....[15]....
        /*0074*/ 	.word	0xffffffff


	//   ....[16]....
        /*0078*/ 	.word	0xffffffff


	//   ....[17]....
        /*007c*/ 	.word	0xffffffff


	//   ....[18]....
        /*0080*/ 	.word	0xffffffff


	//   ....[19]....
        /*0084*/ 	.word	0xffffffff


	//   ....[20]....
        /*0088*/ 	.word	0xffffffff


	//   ....[21]....
        /*008c*/ 	.word	0xffffffff


	//   ....[22]....
        /*0090*/ 	.word	0xffffffff


	//   ....[23]....
        /*0094*/ 	.word	0xffffffff


	//   ....[24]....
        /*0098*/ 	.word	0xffffffff


	//   ....[25]....
        /*009c*/ 	.word	0xffffffff


	//   ....[26]....
        /*00a0*/ 	.word	0xffffffff


	//   ....[27]....
        /*00a4*/ 	.word	0xffffffff


	//   ....[28]....
        /*00a8*/ 	.word	0xffffffff


	//   ....[29]....
        /*00ac*/ 	.word	0xffffffff


	//   ....[30]....
        /*00b0*/ 	.word	0xffffffff


	//   ....[31]....
        /*00b4*/ 	.word	0xffffffff


	//   ....[32]....
        /*00b8*/ 	.word	0xffffffff


	//   ....[33]....
        /*00bc*/ 	.word	0xffffffff


	//   ....[34]....
        /*00c0*/ 	.word	0xffffffff


	//   ....[35]....
        /*00c4*/ 	.word	0xffffffff


	//   ....[36]....
        /*00c8*/ 	.word	0xffffffff


	//   ....[37]....
        /*00cc*/ 	.word	0xffffffff


	//   ....[38]....
        /*00d0*/ 	.word	0xffffffff


	//   ....[39]....
        /*00d4*/ 	.word	0xffffffff


	//   ....[40]....
        /*00d8*/ 	.word	0xffffffff


	//   ....[41]....
        /*00dc*/ 	.word	0xffffffff


	//   ....[42]....
        /*00e0*/ 	.word	0xffffffff


	//   ....[43]....
        /*00e4*/ 	.word	0xffffffff


	//   ....[44]....
        /*00e8*/ 	.word	0xffffffff


	//   ....[45]....
        /*00ec*/ 	.word	0xffffffff


	//   ....[46]....
        /*00f0*/ 	.word	0xffffffff


	//   ....[47]....
        /*00f4*/ 	.word	0xffffffff


	//   ....[48]....
        /*00f8*/ 	.word	0xffffffff


	//   ....[49]....
        /*00fc*/ 	.word	0xffffffff


	//   ....[50]....
        /*0100*/ 	.word	0xffffffff


	//   ....[51]....
        /*0104*/ 	.word	0xffffffff


	//   ....[52]....
        /*0108*/ 	.word	0xffffffff


	//   ....[53]....
        /*010c*/ 	.word	0xffffffff


	//   ....[54]....
        /*0110*/ 	.word	0xffffffff


	//   ....[55]....
        /*0114*/ 	.word	0xffffffff


	//   ....[56]....
        /*0118*/ 	.word	0xffffffff


	//   ....[57]....
        /*011c*/ 	.word	0xffffffff


	//   ....[58]....
        /*0120*/ 	.word	0xffffffff


	//   ....[59]....
        /*0124*/ 	.word	0xffffffff


	//   ....[60]....
        /*0128*/ 	.word	0xffffffff


	//   ....[61]....
        /*012c*/ 	.word	0xffffffff


	//   ....[62]....
        /*0130*/ 	.word	0xffffffff


	//   ....[63]....
        /*0134*/ 	.word	0xffffffff


	//   ....[64]....
        /*0138*/ 	.word	0xffffffff


	//   ....[65]....
        /*013c*/ 	.word	0xffffffff


	//   ....[66]....
        /*0140*/ 	.word	0xffffffff


	//   ....[67]....
        /*0144*/ 	.word	0xffffffff


	//   ....[68]....
        /*0148*/ 	.word	0xffffffff


	//   ....[69]....
        /*014c*/ 	.word	0xffffffff


	//   ....[70]....
        /*0150*/ 	.word	0xffffffff


	//   ....[71]....
        /*0154*/ 	.word	0xffffffff


	//   ....[72]....
        /*0158*/ 	.word	0xffffffff


	//   ....[73]....
        /*015c*/ 	.word	0xffffffff


	//   ....[74]....
        /*0160*/ 	.word	0xffffffff


	//   ....[75]....
        /*0164*/ 	.word	0xffffffff


	//   ....[76]....
        /*0168*/ 	.word	0xffffffff


	//   ....[77]....
        /*016c*/ 	.word	0xffffffff


	//   ....[78]....
        /*0170*/ 	.word	0xffffffff


	//   ....[79]....
        /*0174*/ 	.word	0xffffffff


	//   ....[80]....
        /*0178*/ 	.word	0xffffffff


	//   ....[81]....
        /*017c*/ 	.word	0xffffffff


	//   ....[82]....
        /*0180*/ 	.word	0xffffffff


	//   ....[83]....
        /*0184*/ 	.word	0xffffffff


	//   ....[84]....
        /*0188*/ 	.word	0xffffffff


	//   ....[85]....
        /*018c*/ 	.word	0xffffffff


	//   ....[86]....
        /*0190*/ 	.word	0xffffffff


	//   ....[87]....
        /*0194*/ 	.word	0xffffffff


	//   ....[88]....
        /*0198*/ 	.word	0xffffffff


	//   ....[89]....
        /*019c*/ 	.word	0xffffffff


	//   ....[90]....
        /*01a0*/ 	.word	0xffffffff


	//   ....[91]....
        /*01a4*/ 	.word	0xffffffff


	//   ....[92]....
        /*01a8*/ 	.word	0xffffffff


	//   ....[93]....
        /*01ac*/ 	.word	0xffffffff


	//   ....[94]....
        /*01b0*/ 	.word	0xffffffff


	//   ....[95]....
        /*01b4*/ 	.word	0xffffffff


	//   ....[96]....
        /*01b8*/ 	.word	0x05000063


	//   ....[97]....
        /*01bc*/ 	.word	0x05000063


	//   ....[98]....
        /*01c0*/ 	.word	0x05000063


	//   ....[99]....
        /*01c4*/ 	.word	0x05000063


	//   ....[100]....
        /*01c8*/ 	.word	0x05000063


	//   ....[101]....
        /*01cc*/ 	.word	0x05000063


	//   ....[102]....
        /*01d0*/ 	.word	0x05000063


	//   ....[103]....
        /*01d4*/ 	.word	0x05000063


	//   ....[104]....
        /*01d8*/ 	.word	0x05000063


	//   ....[105]....
        /*01dc*/ 	.word	0x05000063


	//   ....[106]....
        /*01e0*/ 	.word	0x05000063


	//   ....[107]....
        /*01e4*/ 	.word	0x05000063


	//   ....[108]....
        /*01e8*/ 	.word	0x05000063


	//   ....[109]....
        /*01ec*/ 	.word	0x05000063


	//   ....[110]....
        /*01f0*/ 	.word	0x05000063


	//   ....[111]....
        /*01f4*/ 	.word	0x05000063


	//   ....[112]....
        /*01f8*/ 	.word	0x05000063


	//   ....[113]....
        /*01fc*/ 	.word	0x05000063


	//   ....[114]....
        /*0200*/ 	.word	0x05000063


	//   ....[115]....
        /*0204*/ 	.word	0x05000063


	//   ....[116]....
        /*0208*/ 	.word	0x05000063


	//   ....[117]....
        /*020c*/ 	.word	0x05000063


	//   ....[118]....
        /*0210*/ 	.word	0x05000063


	//   ....[119]....
        /*0214*/ 	.word	0x05000063


	//   ....[120]....
        /*0218*/ 	.word	0x05000063


	//   ....[121]....
        /*021c*/ 	.word	0x05000063


	//   ....[122]....
        /*0220*/ 	.word	0x05000063


	//   ....[123]....
        /*0224*/ 	.word	0x05000063


	//   ....[124]....
        /*0228*/ 	.word	0x05000063


	//   ....[125]....
        /*022c*/ 	.word	0x05000063


	//   ....[126]....
        /*0230*/ 	.word	0x05000063


	//   ....[127]....
        /*0234*/ 	.word	0x05000063


	//   ....[128]....
        /*0238*/ 	.word	0x05000063


	//   ....[129]....
        /*023c*/ 	.word	0x05000063


	//   ....[130]....
        /*0240*/ 	.word	0x05000063


	//   ....[131]....
        /*0244*/ 	.word	0x05000063


	//   ....[132]....
        /*0248*/ 	.word	0x05000063


	//   ....[133]....
        /*024c*/ 	.word	0x05000063


	//   ....[134]....
        /*0250*/ 	.word	0x05000063


	//   ....[135]....
        /*0254*/ 	.word	0x05000063


	//   ....[136]....
        /*0258*/ 	.word	0x05000063


	//   ....[137]....
        /*025c*/ 	.word	0x05000063


	//   ....[138]....
        /*0260*/ 	.word	0x05000063


	//   ....[139]....
        /*0264*/ 	.word	0x05000063


	//   ....[140]....
        /*0268*/ 	.word	0x05000063


	//   ....[141]....
        /*026c*/ 	.word	0x05000063


	//   ....[142]....
        /*0270*/ 	.word	0x05000063


	//   ....[143]....
        /*0274*/ 	.word	0x05000063


	//   ....[144]....
        /*0278*/ 	.word	0x05000063


	//   ....[145]....
        /*027c*/ 	.word	0x05000063


	//   ....[146]....
        /*0280*/ 	.word	0x05000063


	//   ....[147]....
        /*0284*/ 	.word	0x05000063


	//   ....[148]....
        /*0288*/ 	.word	0x05000063


	//   ....[149]....
        /*028c*/ 	.word	0x05000063


	//   ....[150]....
        /*0290*/ 	.word	0x05000063


	//   ....[151]....
        /*0294*/ 	.word	0x05000063


	//   ....[152]....
        /*0298*/ 	.word	0x05000063


	//   ....[153]....
        /*029c*/ 	.word	0x05000063


	//   ....[154]....
        /*02a0*/ 	.word	0x05000063


	//   ....[155]....
        /*02a4*/ 	.word	0x05000063


	//   ....[156]....
        /*02a8*/ 	.word	0x05000063


	//   ....[157]....
        /*02ac*/ 	.word	0x05000063


	//   ....[158]....
        /*02b0*/ 	.word	0x05000063


	//   ....[159]....
        /*02b4*/ 	.word	0x05000063


	//----- nvinfo : EIATTR_COOP_GROUP_INSTR_OFFSETS
	.align		4
.L_2075:
        /*02b8*/ 	.byte	0x04, 0x28
        /*02ba*/ 	.short	(.L_2077 - .L_2076)


	//   ....[0]....
.L_2076:
        /*02bc*/ 	.word	0x00000c90


	//   ....[1]....
        /*02c0*/ 	.word	0x00000da0


	//   ....[2]....
        /*02c4*/ 	.word	0x00000ef0


	//   ....[3]....
        /*02c8*/ 	.word	0x00001ff0


	//   ....[4]....
        /*02cc*/ 	.word	0x00003270


	//   ....[5]....
        /*02d0*/ 	.word	0x00003280


	//   ....[6]....
        /*02d4*/ 	.word	0x00003290


	//   ....[7]....
        /*02d8*/ 	.word	0x000032a0


	//   ....[8]....
        /*02dc*/ 	.word	0x00003330


	//   ....[9]....
        /*02e0*/ 	.word	0x00003360


	//   ....[10]....
        /*02e4*/ 	.word	0x00003370


	//   ....[11]....
        /*02e8*/ 	.word	0x00003380


	//   ....[12]....
        /*02ec*/ 	.word	0x00003410


	//   ....[13]....
        /*02f0*/ 	.word	0x00003440


	//   ....[14]....
        /*02f4*/ 	.word	0x00003450


	//   ....[15]....
        /*02f8*/ 	.word	0x00003460


	//   ....[16]....
        /*02fc*/ 	.word	0x00003500


	//   ....[17]....
        /*0300*/ 	.word	0x00003520


	//   ....[18]....
        /*0304*/ 	.word	0x00003530


	//   ....[19]....
        /*0308*/ 	.word	0x00003540


	//   ....[20]....
        /*030c*/ 	.word	0x000035f0


	//   ....[21]....
        /*0310*/ 	.word	0x00003600


	//   ....[22]....
        /*0314*/ 	.word	0x00003610


	//   ....[23]....
        /*0318*/ 	.word	0x00003620


	//   ....[24]....
        /*031c*/ 	.word	0x00003780


	//   ....[25]....
        /*0320*/ 	.word	0x00003790


	//   ....[26]....
        /*0324*/ 	.word	0x000037a0


	//   ....[27]....
        /*0328*/ 	.word	0x000037b0


	//   ....[28]....
        /*032c*/ 	.word	0x000037c0


	//   ....[29]....
        /*0330*/ 	.word	0x000037d0


	//   ....[30]....
        /*0334*/ 	.word	0x000037e0


	//   ....[31]....
        /*0338*/ 	.word	0x000037f0


	//   ....[32]....
        /*033c*/ 	.word	0x00004ce0


	//   ....[33]....
        /*0340*/ 	.word	0x00004cf0


	//   ....[34]....
        /*0344*/ 	.word	0x00004d00


	//   ....[35]....
        /*0348*/ 	.word	0x00004d10


	//   ....[36]....
        /*034c*/ 	.word	0x00004e20


	//   ....[37]....
        /*0350*/ 	.word	0x00004e30


	//   ....[38]....
        /*0354*/ 	.word	0x00004e40


	//   ....[39]....
        /*0358*/ 	.word	0x00004e50


	//   ....[40]....
        /*035c*/ 	.word	0x00004f60


	//   ....[41]....
        /*0360*/ 	.word	0x00004f70


	//   ....[42]....
        /*0364*/ 	.word	0x00004f80


	//   ....[43]....
        /*0368*/ 	.word	0x00004f90


	//   ....[44]....
        /*036c*/ 	.word	0x000050a0


	//   ....[45]....
        /*0370*/ 	.word	0x000050b0


	//   ....[46]....
        /*0374*/ 	.word	0x000050c0


	//   ....[47]....
        /*0378*/ 	.word	0x000050d0


	//   ....[48]....
        /*037c*/ 	.word	0x000051e0


	//   ....[49]....
        /*0380*/ 	.word	0x000051f0


	//   ....[50]....
        /*0384*/ 	.word	0x00005200


	//   ....[51]....
        /*0388*/ 	.word	0x00005210


	//   ....[52]....
        /*038c*/ 	.word	0x00005320


	//   ....[53]....
        /*0390*/ 	.word	0x00005330


	//   ....[54]....
        /*0394*/ 	.word	0x00005340


	//   ....[55]....
        /*0398*/ 	.word	0x00005350


	//   ....[56]....
        /*039c*/ 	.word	0x00005360


	//   ....[57]....
        /*03a0*/ 	.word	0x00005370


	//   ....[58]....
        /*03a4*/ 	.word	0x00005380


	//   ....[59]....
        /*03a8*/ 	.word	0x000053c0


	//   ....[60]....
        /*03ac*/ 	.word	0x00005400


	//   ....[61]....
        /*03b0*/ 	.word	0x00005440


	//   ....[62]....
        /*03b4*/ 	.word	0x00005460


	//   ....[63]....
        /*03b8*/ 	.word	0x00005480


	//   ....[64]....
        /*03bc*/ 	.word	0x00008a40


	//   ....[65]....
        /*03c0*/ 	.word	0x00008a80


	//   ....[66]....
        /*03c4*/ 	.word	0x00008ac0


	//   ....[67]....
        /*03c8*/ 	.word	0x00008b00


	//   ....[68]....
        /*03cc*/ 	.word	0x00008c10


	//   ....[69]....
        /*03d0*/ 	.word	0x00008c50


	//   ....[70]....
        /*03d4*/ 	.word	0x00008c90


	//   ....[71]....
        /*03d8*/ 	.word	0x00008cd0


	//   ....[72]....
        /*03dc*/ 	.word	0x00008de0


	//   ....[73]....
        /*03e0*/ 	.word	0x00008e20


	//   ....[74]....
        /*03e4*/ 	.word	0x00008e60


	//   ....[75]....
        /*03e8*/ 	.word	0x00008ea0


	//   ....[76]....
        /*03ec*/ 	.word	0x00008ee0


	//   ....[77]....
        /*03f0*/ 	.word	0x00008f00


	//   ....[78]....
        /*03f4*/ 	.word	0x00008f20


	//   ....[79]....
        /*03f8*/ 	.word	0x00008f40


	//   ....[80]....
        /*03fc*/ 	.word	0x00008f70


	//   ....[81]....
        /*0400*/ 	.word	0x00008f90


	//   ....[82]....
        /*0404*/ 	.word	0x00008fb0


	//   ....[83]....
        /*0408*/ 	.word	0x00008fc0


	//   ....[84]....
        /*040c*/ 	.word	0x00009660


	//   ....[85]....
        /*0410*/ 	.word	0x00009860


	//   ....[86]....
        /*0414*/ 	.word	0x00009a20


	//   ....[87]....
        /*0418*/ 	.word	0x00009a70


	//   ....[88]....
        /*041c*/ 	.word	0x00009ad0


	//   ....[89]....
        /*0420*/ 	.word	0x00009b20


	//   ....[90]....
        /*0424*/ 	.word	0x00009b40


	//   ....[91]....
        /*0428*/ 	.word	0x00009cb0


	//   ....[92]....
        /*042c*/ 	.word	0x00009cf0


	//   ....[93]....
        /*0430*/ 	.word	0x00009d50


	//   ....[94]....
        /*0434*/ 	.word	0x00009da0


	//   ....[95]....
        /*0438*/ 	.word	0x00009dc0


	//   ....[96]....
        /*043c*/ 	.word	0x0000a1e0


	//   ....[97]....
        /*0440*/ 	.word	0x0000a230


	//   ....[98]....
        /*0444*/ 	.word	0x0000a280


	//   ....[99]....
        /*0448*/ 	.word	0x0000a2f0


	//   ....[100]....
        /*044c*/ 	.word	0x0000a3c0


	//   ....[101]....
        /*0450*/ 	.word	0x0000a410


	//   ....[102]....
        /*0454*/ 	.word	0x0000a460


	//   ....[103]....
        /*0458*/ 	.word	0x0000a4d0


	//   ....[104]....
        /*045c*/ 	.word	0x0000a5a0


	//   ....[105]....
        /*0460*/ 	.word	0x0000a5f0


	//   ....[106]....
        /*0464*/ 	.word	0x0000a640


	//   ....[107]....
        /*0468*/ 	.word	0x0000a6b0


	//   ....[108]....
        /*046c*/ 	.word	0x0000a780


	//   ....[109]....
        /*0470*/ 	.word	0x0000a7d0


	//   ....[110]....
        /*0474*/ 	.word	0x0000a820


	//   ....[111]....
        /*0478*/ 	.word	0x0000a890


	//   ....[112]....
        /*047c*/ 	.word	0x0000a960


	//   ....[113]....
        /*0480*/ 	.word	0x0000a9b0


	//   ....[114]....
        /*0484*/ 	.word	0x0000aa00


	//   ....[115]....
        /*0488*/ 	.word	0x0000aa50


	//   ....[116]....
        /*048c*/ 	.word	0x0000aae0


	//   ....[117]....
        /*0490*/ 	.word	0x0000ab80


	//   ....[118]....
        /*0494*/ 	.word	0x0000ac20


	//   ....[119]....
        /*0498*/ 	.word	0x0000acc0


	//   ....[120]....
        /*049c*/ 	.word	0x0000ad60


	//   ....[121]....
        /*04a0*/ 	.word	0x0000ae10


	//   ....[122]....
        /*04a4*/ 	.word	0x0000ae70


	//   ....[123]....
        /*04a8*/ 	.word	0x0000aec0


	//   ....[124]....
        /*04ac*/ 	.word	0x0000aef0


	//   ....[125]....
        /*04b0*/ 	.word	0x0000af50


	//   ....[126]....
        /*04b4*/ 	.word	0x0000afa0


	//   ....[127]....
        /*04b8*/ 	.word	0x0000aff0


	//   ....[128]....
        /*04bc*/ 	.word	0x0000b080


	//   ....[129]....
        /*04c0*/ 	.word	0x0000b0d0


	//   ....[130]....
        /*04c4*/ 	.word	0x0000b120


	//   ....[131]....
        /*04c8*/ 	.word	0x0000b170


	//   ....[132]....
        /*04cc*/ 	.word	0x0000b200


	//   ....[133]....
        /*04d0*/ 	.word	0x0000b290


	//   ....[134]....
        /*04d4*/ 	.word	0x0000b2e0


	//   ....[135]....
        /*04d8*/ 	.word	0x0000b330


	//   ....[136]....
        /*04dc*/ 	.word	0x0000b3c0


	//   ....[137]....
        /*04e0*/ 	.word	0x0000b450


	//   ....[138]....
        /*04e4*/ 	.word	0x0000b4a0


	//   ....[139]....
        /*04e8*/ 	.word	0x0000b4f0


	//   ....[140]....
        /*04ec*/ 	.word	0x0000b580


	//   ....[141]....
        /*04f0*/ 	.word	0x0000b610


	//   ....[142]....
        /*04f4*/ 	.word	0x0000b660


	//   ....[143]....
        /*04f8*/ 	.word	0x0000b6b0


	//   ....[144]....
        /*04fc*/ 	.word	0x0000b740


	//   ....[145]....
        /*0500*/ 	.word	0x0000b7d0


	//   ....[146]....
        /*0504*/ 	.word	0x0000b820


	//   ....[147]....
        /*0508*/ 	.word	0x0000b870


	//   ....[148]....
        /*050c*/ 	.word	0x0000b900


	//   ....[149]....
        /*0510*/ 	.word	0x0000b9b0


	//   ....[150]....
        /*0514*/ 	.word	0x0000ba10


	//   ....[151]....
        /*0518*/ 	.word	0x0000baf0


	//   ....[152]....
        /*051c*/ 	.word	0x0000bb20


	//   ....[153]....
        /*0520*/ 	.word	0x0000bb90


	//   ....[154]....
        /*0524*/ 	.word	0x0000bbe0


	//   ....[155]....
        /*0528*/ 	.word	0x0000bc30


	//   ....[156]....
        /*052c*/ 	.word	0x0000bc60


	//   ....[157]....
        /*0530*/ 	.word	0x0000bcb0


	//   ....[158]....
        /*0534*/ 	.word	0x0000bd00


	//   ....[159]....
        /*0538*/ 	.word	0x0000bd60


	//----- nvinfo : EIATTR_VRC_CTA_INIT_COUNT
	.align		4
.L_2077:
        /*053c*/ 	.byte	0x02, 0x4a
	.zero		1
	.zero		1


	//----- nvinfo : EIATTR_EXIT_INSTR_OFFSETS
	.align		4
        /*0540*/ 	.byte	0x04, 0x1c
        /*0542*/ 	.short	(.L_2079 - .L_2078)


	//   ....[0]....
.L_2078:
        /*0544*/ 	.word	0x00009ed0


	//   ....[1]....
        /*0548*/ 	.word	0x0000a180


	//----- nvinfo : EIATTR_MAX_THREADS
	.align		4
.L_2079:
        /*054c*/ 	.byte	0x04, 0x05
        /*054e*/ 	.short	(.L_2081 - .L_2080)
.L_2080:
        /*0550*/ 	.word	0x00000040
        /*0554*/ 	.word	0x00000001
        /*0558*/ 	.word	0x00000001


	//----- nvinfo : EIATTR_CRS_STACK_SIZE
	.align		4
.L_2081:
        /*055c*/ 	.byte	0x04, 0x1e
        /*055e*/ 	.short	(.L_2083 - .L_2082)
.L_2082:
        /*0560*/ 	.word	0x00000000


	//----- nvinfo : EIATTR_CBANK_PARAM_SIZE
	.align		4
.L_2083:
        /*0564*/ 	.byte	0x03, 0x19
        /*0566*/ 	.short	0x01f0


	//----- nvinfo : EIATTR_PARAM_CBANK
	.align		4
        /*0568*/ 	.byte	0x04, 0x0a
        /*056a*/ 	.short	(.L_2085 - .L_2084)
	.align		4
.L_2084:
        /*056c*/ 	.word	index@(.nv.constant0._Z25selective_scan_bwd_kernelI32Selective_Scan_bwd_kernel_traitsILi64ELi16ELb1ELb0ELb1ELb0ELb0EfN3c107complexIfEEEEv12SSMParamsBwd)
        /*0570*/ 	.short	0x0380
        /*0572*/ 	.short	0x01f0


	//----- nvinfo : EIATTR_SW_WAR
	.align		4
.L_2085:
        /*0574*/ 	.byte	0x04, 0x36
        /*0576*/ 	.short	(.L_2087 - .L_2086)
.L_2086:
        /*0578*/ 	.word	0x00000008
.L_2087:


//--------------------- .nv.info._Z25selective_scan_bwd_kernelI32Selective_Scan_bwd_kernel_traitsILi64ELi16ELb1ELb0ELb1ELb0ELb1EfN3c107complexIfEEEEv12SSMParamsBwd --------------------------
	.section	.nv.info._Z25selective_scan_bwd_kernelI32Selective_Scan_bwd_kernel_traitsILi64ELi16ELb1ELb0ELb1ELb0ELb1EfN3c107complexIfEEEEv12SSMParamsBwd,"",@"SHT_CUDA_INFO"
	.sectionflags	@""
	.align	4


	//----- nvinfo : EIATTR_CUDA_API_VERSION
	.align		4
        /*0000*/ 	.byte	0x04, 0x37
        /*0002*/ 	.short	(.L_2089 - .L_2088)
.L_2088:
        /*0004*/ 	.word	0x00000082


	//----- nvinfo : EIATTR_KPARAM_INFO
	.align		4
.L_2089:
        /*0008*/ 	.byte	0x04, 0x17
        /*000a*/ 	.short	(.L_2091 - .L_2090)
.L_2090:
        /*000c*/ 	.word	0x00000000
        /*0010*/ 	.short	0x0000
        /*0012*/ 	.short	0x0000
        /*0014*/ 	.byte	0x00, 0xf0, 0xc1, 0x07


	//----- nvinfo : EIATTR_SPARSE_MMA_MASK
	.align		4
.L_2091:
        /*0018*/ 	.byte	0x03, 0x50
        /*001a*/ 	.short	0x0000


	//----- nvinfo : EIATTR_MAXREG_COUNT
	.align		4
        /*001c*/ 	.byte	0x03, 0x1b
        /*001e*/ 	.short	0x00ff


	//----- nvinfo : EIATTR_NUM_BARRIERS
	.align		4
        /*0020*/ 	.byte	0x02, 0x4c
        /*0022*/ 	.byte	0x01
	.zero		1


	//----- nvinfo : EIATTR_MERCURY_ISA_VERSION
	.align		4
        /*0024*/ 	.byte	0x03, 0x5f
        /*0026*/ 	.short	0x0101


	//----- nvinfo : EIATTR_INT_WARP_WIDE_INSTR_OFFSETS
	.align		4
        /*0028*/ 	.byte	0x04, 0x31
        /*002a*/ 	.short	(.L_2093 - .L_2092)


	//   ....[0]....
.L_2092:
        /*002c*/ 	.word	0x00005ce0


	//   ....[1]....
        /*0030*/ 	.word	0x00007100


	//----- nvinfo : EIATTR_COOP_GROUP_MASK_REGIDS
	.align		4
.L_2093:
        /*0034*/ 	.byte	0x04, 0x29
        /*0036*/ 	.short	(.L_2095 - .L_2094)


	//   ....[0]....
.L_2094:
        /*0038*/ 	.word	0xffffffff


	//   ....[1]....
        /*003c*/ 	.word	0xffffffff


	//   ....[2]....
        /*0040*/ 	.word	0xffffffff


	//   ....[3]....
        /*0044*/ 	.word	0xffffffff


	//   ....[4]....
        /*0048*/ 	.word	0xffffffff


	//   ....[5]....
        /*004c*/ 	.word	0xffffffff


	//   ....[6]....
        /*0050*/ 	.word	0xffffffff


	//   ....[7]....
        /*0054*/ 	.word	0xffffffff


	//   ....[8]....
        /*0058*/ 	.word	0xffffffff


	//   ....[9]....
        /*005c*/ 	.word	0xffffffff


	//   ....[10]....
        /*0060*/ 	.word	0xffffffff


	//   ....[11]....
        /*0064*/ 	.word	0xffffffff


	//   ....[12]....
        /*0068*/ 	.word	0xffffffff


	//   ....[13]....
        /*006c*/ 	.word	0xffffffff


	//   ....[14]....
        /*0070*/ 	.word	0xffffffff


	//   ....[15]....
        /*0074*/ 	.word	0xffffffff


	//   ....[16]....
        /*0078*/ 	.word	0xffffffff


	//   ....[17]....
        /*007c*/ 	.word	0xffffffff


	//   ....[18]....
        /*0080*/ 	.word	0xffffffff


	//   ....[19]....
        /*0084*/ 	.word	0xffffffff


	//   ....[20]....
        /*0088*/ 	.word	0xffffffff


	//   ....[21]....
        /*008c*/ 	.word	0xffffffff


	//   ....[22]....
        /*0090*/ 	.word	0xffffffff


	//   ....[23]....
        /*0094*/ 	.word	0xffffffff


	//   ....[24]....
        /*0098*/ 	.word	0xffffffff


	//   ....[25]....
        /*009c*/ 	.word	0xffffffff


	//   ....[26]....
        /*00a0*/ 	.word	0xffffffff


	//   ....[27]....
        /*00a4*/ 	.word	0xffffffff


	//   ....[28]....
        /*00a8*/ 	.word	0xffffffff


	//   ....[29]....
        /*00ac*/ 	.word	0xffffffff


	//   ....[30]....
        /*00b0*/ 	.word	0xffffffff


	//   ....[31]....
        /*00b4*/ 	.word	0xffffffff


	//   ....[32]....
        /*00b8*/ 	.word	0xffffffff


	//   ....[33]....
        /*00bc*/ 	.word	0xffffffff


	//   ....[34]....
        /*00c0*/ 	.word	0xffffffff


	//   ....[35]....
        /*00c4*/ 	.word	0xffffffff


	//   ....[36]....
        /*00c8*/ 	.word	0xffffffff


	//   ....[37]....
        /*00cc*/ 	.word	0xffffffff


	//   ....[38]....
        /*00d0*/ 	.word	0xffffffff


	//   ....[39]....
        /*00d4*/ 	.word	0xffffffff


	//   ....[40]....
        /*00d8*/ 	.word	0xffffffff


	//   ....[41]....
        /*00dc*/ 	.word	0xffffffff


	//   ....[42]....
        /*00e0*/ 	.word	0xffffffff


	//   ....[43]....
        /*00e4*/ 	.word	0xffffffff


	//   ....[44]....
        /*00e8*/ 	.word	0xffffffff


	//   ....[45]....
        /*00ec*/ 	.word	0xffffffff


	//   ....[46]....
        /*00f0*/ 	.word	0xffffffff


	//   ....[47]....
        /*00f4*/ 	.word	0xffffffff


	//   ....[48]....
        /*00f8*/ 	.word	0xffffffff


	//   ....[49]....
        /*00fc*/ 	.word	0xffffffff


	//   ....[50]....
        /*0100*/ 	.word	0xffffffff


	//   ....[51]....
        /*0104*/ 	.word	0xffffffff


	//   ....[52]....
        /*0108*/ 	.word	0xffffffff


	//   ....[53]....
        /*010c*/ 	.word	0xffffffff


	//   ....[54]....
        /*0110*/ 	.word	0xffffffff


	//   ....[55]....
        /*0114*/ 	.word	0xffffffff


	//   ....[56]....
        /*0118*/ 	.word	0xffffffff


	//   ....[57]....
        /*011c*/ 	.word	0xffffffff


	//   ....[58]....
        /*0120*/ 	.word	0xffffffff


	//   ....[59]....
        /*0124*/ 	.word	0xffffffff


	//   ....[60]....
        /*0128*/ 	.word	0xffffffff


	//   ....[61]....
        /*012c*/ 	.word	0xffffffff


	//   ....[62]....
        /*0130*/ 	.word	0xffffffff


	//   ....[63]....
        /*0134*/ 	.word	0xffffffff


	//   ....[64]....
        /*0138*/ 	.word	0xffffffff


	//   ....[65]....
        /*013c*/ 	.word	0xffffffff


	//   ....[66]....
        /*0140*/ 	.word	0xffffffff


	//   ....[67]....
        /*0144*/ 	.word	0xffffffff


	//   ....[68]....
        /*0148*/ 	.word	0xffffffff


	//   ....[69]....
        /*014c*/ 	.word	0xffffffff


	//   ....[70]....
        /*0150*/ 	.word	0xffffffff


	//   ....[71]....
        /*0154*/ 	.word	0xffffffff


	//   ....[72]....
        /*0158*/ 	.word	0xffffffff


	//   ....[73]....
        /*015c*/ 	.word	0xffffffff


	//   ....[74]....
        /*0160*/ 	.word	0xffffffff


	//   ....[75]....
        /*0164*/ 	.word	0xffffffff


	//   ....[76]....
        /*0168*/ 	.word	0xffffffff


	//   ....[77]....
        /*016c*/ 	.word	0xffffffff


	//   ....[78]....
        /*0170*/ 	.word	0xffffffff


	//   ....[79]....
        /*0174*/ 	.word	0xffffffff


	//   ....[80]....
        /*0178*/ 	.word	0xffffffff


	//   ....[81]....
        /*017c*/ 	.word	0xffffffff


	//   ....[82]....
        /*0180*/ 	.word	0xffffffff


	//   ....[83]....
        /*0184*/ 	.word	0xffffffff


	//   ....[84]....
        /*0188*/ 	.word	0xffffffff


	//   ....[85]....
        /*018c*/ 	.word	0xffffffff


	//   ....[86]....
        /*0190*/ 	.word	0xffffffff


	//   ....[87]....
        /*0194*/ 	.word	0xffffffff


	//   ....[88]....
        /*0198*/ 	.word	0xffffffff


	//   ....[89]....
        /*019c*/ 	.word	0xffffffff


	//   ....[90]....
        /*01a0*/ 	.word	0xffffffff


	//   ....[91]....
        /*01a4*/ 	.word	0xffffffff


	//   ....[92]....
        /*01a8*/ 	.word	0xffffffff


	//   ....[93]....
        /*01ac*/ 	.word	0xffffffff


	//   ....[94]....
        /*01b0*/ 	.word	0xffffffff


	//   ....[95]....
        /*01b4*/ 	.word	0xffffffff


	//   ....[96]....
        /*01b8*/ 	.word	0xffffffff


	//   ....[97]....
        /*01bc*/ 	.word	0xffffffff


	//   ....[98]....
        /*01c0*/ 	.word	0xffffffff


	//   ....[99]....
        /*01c4*/ 	.word	0xffffffff


	//   ....[100]....
        /*01c8*/ 	.word	0x05000063


	//   ....[101]....
        /*01cc*/ 	.word	0x05000063


	//   ....[102]....
        /*01d0*/ 	.word	0x05000063


	//   ....[103]....
        /*01d4*/ 	.word	0x05000063


	//   ....[104]....
        /*01d8*/ 	.word	0x05000063


	//   ....[105]....
        /*01dc*/ 	.word	0x05000063


	//   ....[106]....
        /*01e0*/ 	.word	0x05000063


	//   ....[107]....
        /*01e4*/ 	.word	0x05000063


	//   ....[108]....
        /*01e8*/ 	.word	0x05000063


	//   ....[109]....
        /*01ec*/ 	.word	0x05000063


	//   ....[110]....
        /*01f0*/ 	.word	0x05000063


	//   ....[111]....
        /*01f4*/ 	.word	0x05000063


	//   ....[112]....
        /*01f8*/ 	.word	0x05000063


	//   ....[113]....
        /*01fc*/ 	.word	0x05000063


	//   ....[114]....
        /*0200*/ 	.word	0x05000063


	//   ....[115]....
        /*0204*/ 	.word	0x05000063


	//   ....[116]....
        /*0208*/ 	.word	0x05000063


	//   ....[117]....
        /*020c*/ 	.word	0x05000063


	//   ....[118]....
        /*0210*/ 	.word	0x05000063


	//   ....[119]....
        /*0214*/ 	.word	0x05000063


	//   ....[120]....
        /*0218*/ 	.word	0x05000063


	//   ....[121]....
        /*021c*/ 	.word	0x05000063


	//   ....[122]....
        /*0220*/ 	.word	0x05000063


	//   ....[123]....
        /*0224*/ 	.word	0x05000063


	//   ....[124]....
        /*0228*/ 	.word	0x05000063


	//   ....[125]....
        /*022c*/ 	.word	0x05000063


	//   ....[126]....
        /*0230*/ 	.word	0x05000063


	//   ....[127]....
        /*0234*/ 	.word	0x05000063


	//   ....[128]....
        /*0238*/ 	.word	0x05000063


	//   ....[129]....
        /*023c*/ 	.word	0x05000063


	//   ....[130]....
        /*0240*/ 	.word	0x05000063


	//   ....[131]....
        /*0244*/ 	.word	0x05000063


	//   ....[132]....
        /*0248*/ 	.word	0x05000063


	//   ....[133]....
        /*024c*/ 	.word	0x05000063


	//   ....[134]....
        /*0250*/ 	.word	0x05000063


	//   ....[135]....
        /*0254*/ 	.word	0x05000063


	//   ....[136]....
        /*0258*/ 	.word	0x05000063


	//   ....[137]....
        /*025c*/ 	.word	0x05000063


	//   ....[138]....
        /*0260*/ 	.word	0x05000063


	//   ....[139]....
        /*0264*/ 	.word	0x05000063


	//   ....[140]....
        /*0268*/ 	.word	0x05000063


	//   ....[141]....
        /*026c*/ 	.word	0x05000063


	//   ....[142]....
        /*0270*/ 	.word	0x05000063


	//   ....[143]....
        /*0274*/ 	.word	0x05000063


	//   ....[144]....
        /*0278*/ 	.word	0x05000063


	//   ....[145]....
        /*027c*/ 	.word	0x05000063


	//   ....[146]....
        /*0280*/ 	.word	0x05000063


	//   ....[147]....
        /*0284*/ 	.word	0x05000063


	//   ....[148]....
        /*0288*/ 	.word	0x05000063


	//   ....[149]....
        /*028c*/ 	.word	0x05000063


	//   ....[150]....
        /*0290*/ 	.word	0x05000063


	//   ....[151]....
        /*0294*/ 	.word	0x05000063


	//   ....[152]....
        /*0298*/ 	.word	0x05000063


	//   ....[153]....
        /*029c*/ 	.word	0x05000063


	//   ....[154]....
        /*02a0*/ 	.word	0x05000063


	//   ....[155]....
        /*02a4*/ 	.word	0x05000063


	//   ....[156]....
        /*02a8*/ 	.word	0x05000063


	//   ....[157]....
        /*02ac*/ 	.word	0x05000063


	//   ....[158]....
        /*02b0*/ 	.word	0x05000063


	//   ....[159]....
        /*02b4*/ 	.word	0x05000063


	//   ....[160]....
        /*02b8*/ 	.word	0x05000063


	//   ....[161]....
        /*02bc*/ 	.word	0x05000063


	//   ....[162]....
        /*02c0*/ 	.word	0x05000063


	//   ....[163]....
        /*02c4*/ 	.word	0x05000063


	//----- nvinfo : EIATTR_COOP_GROUP_INSTR_OFFSETS
	.align		4
.L_2095:
        /*02c8*/ 	.byte	0x04, 0x28
        /*02ca*/ 	.short	(.L_2097 - .L_2096)


	//   ....[0]....
.L_2096:
        /*02cc*/ 	.word	0x00000cb0


	//   ....[1]....
        /*02d0*/ 	.word	0x00000da0


	//   ....[2]....
        /*02d4*/ 	.word	0x00000f60


	//   ....[3]....
        /*02d8*/ 	.word	0x00001210


	//   ....[4]....
        /*02dc*/ 	.word	0x000017f0


	//   ....[5]....
        /*02e0*/ 	.word	0x00001e40


	//   ....[6]....
        /*02e4*/ 	.word	0x000021b0


	//   ....[7]....
        /*02e8*/ 	.word	0x00003290


	//   ....[8]....
        /*02ec*/ 	.word	0x00004510


	//   ....[9]....
        /*02f0*/ 	.word	0x00004520


	//   ....[10]....
        /*02f4*/ 	.word	0x00004530


	//   ....[11]....
        /*02f8*/ 	.word	0x00004540


	//   ....[12]....
        /*02fc*/ 	.word	0x000045d0


	//   ....[13]....
        /*0300*/ 	.word	0x00004600


	//   ....[14]....
        /*0304*/ 	.word	0x00004610


	//   ....[15]....
        /*0308*/ 	.word	0x00004620


	//   ....[16]....
        /*030c*/ 	.word	0x000046b0


	//   ....[17]....
        /*0310*/ 	.word	0x000046e0


	//   ....[18]....
        /*0314*/ 	.word	0x000046f0


	//   ....[19]....
        /*0318*/ 	.word	0x00004700


	//   ....[20]....
        /*031c*/ 	.word	0x000047a0


	//   ....[21]....
        /*0320*/ 	.word	0x000047c0


	//   ....[22]....
        /*0324*/ 	.word	0x000047d0


	//   ....[23]....
        /*0328*/ 	.word	0x000047e0


	//   ....[24]....
        /*032c*/ 	.word	0x00004890


	//   ....[25]....
        /*0330*/ 	.word	0x000048a0


	//   ....[26]....
        /*0334*/ 	.word	0x000048b0


	//   ....[27]....
        /*0338*/ 	.word	0x000048c0


	//   ....[28]....
        /*033c*/ 	.word	0x00004a20


	//   ....[29]....
        /*0340*/ 	.word	0x00004a30


	//   ....[30]....
        /*0344*/ 	.word	0x00004a40


	//   ....[31]....
        /*0348*/ 	.word	0x00004a50


	//   ....[32]....
        /*034c*/ 	.word	0x00004a60


	//   ....[33]....
        /*0350*/ 	.word	0x00004a70


	//   ....[34]....
        /*0354*/ 	.word	0x00004a80


	//   ....[35]....
        /*0358*/ 	.word	0x00004a90


	//   ....[36]....
        /*035c*/ 	.word	0x00005f80


	//   ....[37]....
        /*0360*/ 	.word	0x00005f90


	//   ....[38]....
        /*0364*/ 	.word	0x00005fa0


	//   ....[39]....
        /*0368*/ 	.word	0x00005fb0


	//   ....[40]....
        /*036c*/ 	.word	0x000060c0


	//   ....[41]....
        /*0370*/ 	.word	0x000060d0


	//   ....[42]....
        /*0374*/ 	.word	0x000060e0


	//   ....[43]....
        /*0378*/ 	.word	0x000060f0


	//   ....[44]....
        /*037c*/ 	.word	0x00006200


	//   ....[45]....
        /*0380*/ 	.word	0x00006210


	//   ....[46]....
        /*0384*/ 	.word	0x00006220


	//   ....[47]....
        /*0388*/ 	.word	0x00006230


	//   ....[48]....
        /*038c*/ 	.word	0x00006340


	//   ....[49]....
        /*0390*/ 	.word	0x00006350


	//   ....[50]....
        /*0394*/ 	.word	0x00006360


	//   ....[51]....
        /*0398*/ 	.word	0x00006370


	//   ....[52]....
        /*039c*/ 	.word	0x00006480


	//   ....[53]....
        /*03a0*/ 	.word	0x00006490


	//   ....[54]....
        /*03a4*/ 	.word	0x000064a0


	//   ....[55]....
        /*03a8*/ 	.word	0x000064b0


	//   ....[56]....
        /*03ac*/ 	.word	0x000065c0


	//   ....[57]....
        /*03b0*/ 	.word	0x000065d0


	//   ....[58]....
        /*03b4*/ 	.word	0x000065e0


	//   ....[59]....
        /*03b8*/ 	.word	0x000065f0


	//   ....[60]....
        /*03bc*/ 	.word	0x00006600


	//   ....[61]....
        /*03c0*/ 	.word	0x00006610


	//   ....[62]....
        /*03c4*/ 	.word	0x00006620


	//   ....[63]....
        /*03c8*/ 	.word	0x00006660


	//   ....[64]....
        /*03cc*/ 	.word	0x000066a0


	//   ....[65]....
        /*03d0*/ 	.word	0x000066e0


	//   ....[66]....
        /*03d4*/ 	.word	0x00006700


	//   ....[67]....
        /*03d8*/ 	.word	0x00006720


	//   ....[68]....
        /*03dc*/ 	.word	0x00009ce0


	//   ....[69]....
        /*03e0*/ 	.word	0x00009d20


	//   ....[70]....
        /*03e4*/ 	.word	0x00009d60


	//   ....[71]....
        /*03e8*/ 	.word	0x00009da0


	//   ....[72]....
        /*03ec*/ 	.word	0x00009eb0


	//   ....[73]....
        /*03f0*/ 	.word	0x00009ef0


	//   ....[74]....
        /*03f4*/ 	.word	0x00009f30


	//   ....[75]....
        /*03f8*/ 	.word	0x00009f70


	//   ....[76]....
        /*03fc*/ 	.word	0x0000a080


	//   ....[77]....
        /*0400*/ 	.word	0x0000a0c0


	//   ....[78]....
        /*0404*/ 	.word	0x0000a100


	//   ....[79]....
        /*0408*/ 	.word	0x0000a140


	//   ....[80]....
        /*040c*/ 	.word	0x0000a180


	//   ....[81]....
        /*0410*/ 	.word	0x0000a1a0


	//   ....[82]....
        /*0414*/ 	.word	0x0000a1c0


	//   ....[83]....
        /*0418*/ 	.word	0x0000a1e0


	//   ....[84]....
        /*041c*/ 	.word	0x0000a210


	//   ....[85]....
        /*0420*/ 	.word	0x0000a230


	//   ....[86]....
        /*0424*/ 	.word	0x0000a250


	//   ....[87]....
        /*0428*/ 	.word	0x0000a260


	//   ....[88]....
        /*042c*/ 	.word	0x0000a920


	//   ....[89]....
        /*0430*/ 	.word	0x0000aaf0


	//   ....[90]....
        /*0434*/ 	.word	0x0000acb0


	//   ....[91]....
        /*0438*/ 	.word	0x0000ad00


	//   ....[92]....
        /*043c*/ 	.word	0x0000ad60


	//   ....[93]....
        /*0440*/ 	.word	0x0000adb0


	//   ....[94]....
        /*0444*/ 	.word	0x0000add0


	//   ....[95]....
        /*0448*/ 	.word	0x0000af40


	//   ....[96]....
        /*044c*/ 	.word	0x0000af80


	//   ....[97]....
        /*0450*/ 	.word	0x0000afe0


	//   ....[98]....
        /*0454*/ 	.word	0x0000b030


	//   ....[99]....
        /*0458*/ 	.word	0x0000b050


	//   ....[100]....
        /*045c*/ 	.word	0x0000b470


	//   ....[101]....
        /*0460*/ 	.word	0x0000b4c0


	//   ....[102]....
        /*0464*/ 	.word	0x0000b510


	//   ....[103]....
        /*0468*/ 	.word	0x0000b580


	//   ....[104]....
        /*046c*/ 	.word	0x0000b650


	//   ....[105]....
        /*0470*/ 	.word	0x0000b6a0


	//   ....[106]....
        /*0474*/ 	.word	0x0000b6f0


	//   ....[107]....
        /*0478*/ 	.word	0x0000b760


	//   ....[108]....
        /*047c*/ 	.word	0x0000b830


	//   ....[109]....
        /*0480*/ 	.word	0x0000b880


	//   ....[110]....
        /*0484*/ 	.word	0x0000b8d0


	//   ....[111]....
        /*0488*/ 	.word	0x0000b940


	//   ....[112]....
        /*048c*/ 	.word	0x0000ba10


	//   ....[113]....
        /*0490*/ 	.word	0x0000ba60


	//   ....[114]....
        /*0494*/ 	.word	0x0000bab0


	//   ....[115]....
        /*0498*/ 	.word	0x0000bb20


	//   ....[116]....
        /*049c*/ 	.word	0x0000bbf0


	//   ....[117]....
        /*04a0*/ 	.word	0x0000bc40


	//   ....[118]....
        /*04a4*/ 	.word	0x0000bc90


	//   ....[119]....
        /*04a8*/ 	.word	0x0000bce0


	//   ....[120]....
        /*04ac*/ 	.word	0x0000bd70


	//   ....[121]....
        /*04b0*/ 	.word	0x0000be10


	//   ....[122]....
        /*04b4*/ 	.word	0x0000beb0


	//   ....[123]....
        /*04b8*/ 	.word	0x0000bf50


	//   ....[124]....
        /*04bc*/ 	.word	0x0000bff0


	//   ....[125]....
        /*04c0*/ 	.word	0x0000c0a0


	//   ....[126]....
        /*04c4*/ 	.word	0x0000c100


	//   ....[127]....
        /*04c8*/ 	.word	0x0000c150


	//   ....[128]....
        /*04cc*/ 	.word	0x0000c180


	//   ....[129]....
        /*04d0*/ 	.word	0x0000c1e0


	//   ....[130]....
        /*04d4*/ 	.word	0x0000c230


	//   ....[131]....
        /*04d8*/ 	.word	0x0000c280


	//   ....[132]....
        /*04dc*/ 	.word	0x0000c310


	//   ....[133]....
        /*04e0*/ 	.word	0x0000c360


	//   ....[134]....
        /*04e4*/ 	.word	0x0000c3b0


	//   ....[135]....
        /*04e8*/ 	.word	0x0000c400


	//   ....[136]....
        /*04ec*/ 	.word	0x0000c490


	//   ....[137]....
        /*04f0*/ 	.word	0x0000c520


	//   ....[138]....
        /*04f4*/ 	.word	0x0000c570


	//   ....[139]....
        /*04f8*/ 	.word	0x0000c5c0


	//   ....[140]....
        /*04fc*/ 	.word	0x0000c650


	//   ....[141]....
        /*0500*/ 	.word	0x0000c6e0


	//   ....[142]....
        /*0504*/ 	.word	0x0000c730


	//   ....[143]....
        /*0508*/ 	.word	0x0000c780


	//   ....[144]....
        /*050c*/ 	.word	0x0000c810


	//   ....[145]....
        /*0510*/ 	.word	0x0000c8a0


	//   ....[146]....
        /*0514*/ 	.word	0x0000c8f0


	//   ....[147]....
        /*0518*/ 	.word	0x0000c940


	//   ....[148]....
        /*051c*/ 	.word	0x0000c9d0


	//   ....[149]....
        /*0520*/ 	.word	0x0000ca60


	//   ....[150]....
        /*0524*/ 	.word	0x0000cab0


	//   ....[151]....
        /*0528*/ 	.word	0x0000cb00


	//   ....[152]....
        /*052c*/ 	.word	0x0000cb90


	//   ....[153]....
        /*0530*/ 	.word	0x0000cc40


	//   ....[154]....
        /*0534*/ 	.word	0x0000cca0


	//   ....[155]....
        /*0538*/ 	.word	0x0000cd80


	//   ....[156]....
        /*053c*/ 	.word	0x0000cdb0


	//   ....[157]....
        /*0540*/ 	.word	0x0000ce20


	//   ....[158]....
        /*0544*/ 	.word	0x0000ce70


	//   ....[159]....
        /*0548*/ 	.word	0x0000cec0


	//   ....[160]....
        /*054c*/ 	.word	0x0000cef0


	//   ....[161]....
        /*0550*/ 	.word	0x0000cf40


	//   ....[162]....
        /*0554*/ 	.word	0x0000cf90


	//   ....[163]....
        /*0558*/ 	.word	0x0000cff0


	//----- nvinfo : EIATTR_VRC_CTA_INIT_COUNT
	.align		4
.L_2097:
        /*055c*/ 	.byte	0x02, 0x4a
	.zero		1
	.zero		1


	//----- nvinfo : EIATTR_EXIT_INSTR_OFFSETS
	.align		4
        /*0560*/ 	.byte	0x04, 0x1c
        /*0562*/ 	.short	(.L_2099 - .L_2098)


	//   ....[0]....
.L_2098:
        /*0564*/ 	.word	0x0000b160


	//   ....[1]....
        /*0568*/ 	.word	0x0000b410


	//----- nvinfo : EIATTR_MAX_THREADS
	.align		4
.L_2099:
        /*056c*/ 	.byte	0x04, 0x05
        /*056e*/ 	.short	(.L_2101 - .L_2100)
.L_2100:
        /*0570*/ 	.word	0x00000040
        /*0574*/ 	.word	0x00000001
        /*0578*/ 	.word	0x00000001


	//----- nvinfo : EIATTR_CRS_STACK_SIZE
	.align		4
.L_2101:
        /*057c*/ 	.byte	0x04, 0x1e
        /*057e*/ 	.short	(.L_2103 - .L_2102)
.L_2102:
        /*0580*/ 	.word	0x00000000


	//----- nvinfo : EIATTR_CBANK_PARAM_SIZE
	.align		4
.L_2103:
        /*0584*/ 	.byte	0x03, 0x19
        /*0586*/ 	.short	0x01f0


	//----- nvinfo : EIATTR_PARAM_CBANK
	.align		4
        /*0588*/ 	.byte	0x04, 0x0a
        /*058a*/ 	.short	(.L_2105 - .L_2104)
	.align		4
.L_2104:
        /*058c*/ 	.word	index@(.nv.constant0._Z25selective_scan_bwd_kernelI32Selective_Scan_bwd_kernel_traitsILi64ELi16ELb1ELb0ELb1ELb0ELb1EfN3c107complexIfEEEEv12SSMParamsBwd)
        /*0590*/ 	.short	0x0380
        /*0592*/ 	.short	0x01f0


	//----- nvinfo : EIATTR_SW_WAR
	.align		4
.L_2105:
        /*0594*/ 	.byte	0x04, 0x36
        /*0596*/ 	.short	(.L_2107 - .L_2106)
.L_2106:
        /*0598*/ 	.word	0x00000008
.L_2107:


//--------------------- .nv.info._Z25selective_scan_bwd_kernelI32Selective_Scan_bwd_kernel_traitsILi64ELi16ELb1ELb0ELb1ELb1ELb0EfN3c107complexIfEEEEv12SSMParamsBwd --------------------------
	.section	.nv.info._Z25selective_scan_bwd_kernelI32Selective_Scan_bwd_kernel_traitsILi64ELi16ELb1ELb0ELb1ELb1ELb0EfN3c107complexIfEEEEv12SSMParamsBwd,"",@"SHT_CUDA_INFO"
	.sectionflags	@""
	.align	4


	//----- nvinfo : EIATTR_CUDA_API_VERSION
	.align		4
        /*0000*/ 	.byte	0x04, 0x37
        /*0002*/ 	.short	(.L_2109 - .L_2108)
.L_2108:
        /*0004*/ 	.word	0x00000082


	//----- nvinfo : EIATTR_KPARAM_INFO
	.align		4
.L_2109:
        /*0008*/ 	.byte	0x04, 0x17
        /*000a*/ 	.short	(.L_2111 - .L_2110)
.L_2110:
        /*000c*/ 	.word	0x00000000
        /*0010*/ 	.short	0x0000
        /*0012*/ 	.short	0x0000
        /*0014*/ 	.byte	0x00, 0xf0, 0xc1, 0x07


	//----- nvinfo : EIATTR_SPARSE_MMA_MASK
	.align		4
.L_2111:
        /*0018*/ 	.byte	0x03, 0x50
        /*001a*/ 	.short	0x0000


	//----- nvinfo : EIATTR_MAXREG_COUNT
	.align		4
        /*001c*/ 	.byte	0x03, 0x1b
        /*001e*/ 	.short	0x00ff


	//----- nvinfo : EIATTR_NUM_BARRIERS
	.align		4
        /*0020*/ 	.byte	0x02, 0x4c
        /*0022*/ 	.byte	0x01
	.zero		1


	//----- nvinfo : EIATTR_MERCURY_ISA_VERSION
	.align		4
        /*0024*/ 	.byte	0x03, 0x5f
        /*0026*/ 	.short	0x0101


	//----- nvinfo : EIATTR_INT_WARP_WIDE_INSTR_OFFSETS
	.align		4
        /*0028*/ 	.byte	0x04, 0x31
        /*002a*/ 	.short	(.L_2113 - .L_2112)


	//   ....[0]....
.L_2112:
        /*002c*/ 	.word	0x00006c50


	//   ....[1]....
        /*0030*/ 	.word	0x000082c0


	//----- nvinfo : EIATTR_COOP_GROUP_MASK_REGIDS
	.align		4
.L_2113:
        /*0034*/ 	.byte	0x04, 0x29
        /*0036*/ 	.short	(.L_2115 - .L_2114)


	//   ....[0]....
.L_2114:
        /*0038*/ 	.word	0xffffffff


	//   ....[1]....
        /*003c*/ 	.word	0xffffffff


	//   ....[2]....
        /*0040*/ 	.word	0xffffffff


	//   ....[3]....
        /*0044*/ 	.word	0xffffffff


	//   ....[4]....
        /*0048*/ 	.word	0xffffffff


	//   ....[5]....
        /*004c*/ 	.word	0xffffffff


	//   ....[6]....
        /*0050*/ 	.word	0xffffffff


	//   ....[7]....
        /*0054*/ 	.word	0xffffffff


	//   ....[8]....
        /*0058*/ 	.word	0xffffffff


	//   ....[9]....
        /*005c*/ 	.word	0xffffffff


	//   ....[10]....
        /*0060*/ 	.word	0xffffffff


	//   ....[11]....
        /*0064*/ 	.word	0xffffffff


	//   ....[12]....
        /*0068*/ 	.word	0xffffffff


	//   ....[13]....
        /*006c*/ 	.word	0xffffffff


	//   ....[14]....
        /*0070*/ 	.word	0xffffffff


	//   ....[15]....
        /*0074*/ 	.word	0xffffffff


	//   ....[16]....
        /*0078*/ 	.word	0xffffffff


	//   ....[17]....
        /*007c*/ 	.word	0xffffffff


	//   ....[18]....
        /*0080*/ 	.word	0xffffffff


	//   ....[19]....
        /*0084*/ 	.word	0xffffffff


	//   ....[20]....
        /*0088*/ 	.word	0xffffffff


	//   ....[21]....
        /*008c*/ 	.word	0xffffffff


	//   ....[22]....
        /*0090*/ 	.word	0xffffffff


	//   ....[23]....
        /*0094*/ 	.word	0xffffffff


	//   ....[24]....
        /*0098*/ 	.word	0xffffffff


	//   ....[25]....
        /*009c*/ 	.word	0xffffffff


	//   ....[26]....
        /*00a0*/ 	.word	0xffffffff


	//   ....[27]....
        /*00a4*/ 	.word	0xffffffff


	//   ....[28]....
        /*00a8*/ 	.word	0xffffffff


	//   ....[29]....
        /*00ac*/ 	.word	0xffffffff


	//   ....[30]....
        /*00b0*/ 	.word	0xffffffff


	//   ....[31]....
        /*00b4*/ 	.word	0xffffffff


	//   ....[32]....
        /*00b8*/ 	.word	0xffffffff


	//   ....[33]....
        /*00bc*/ 	.word	0xffffffff


	//   ....[34]....
        /*00c0*/ 	.word	0xffffffff


	//   ....[35]....
        /*00c4*/ 	.word	0xffffffff


	//   ....[36]....
        /*00c8*/ 	.word	0xffffffff


	//   ....[37]....
        /*00cc*/ 	.word	0xffffffff


	//   ....[38]....
        /*00d0*/ 	.word	0xffffffff


	//   ....[39]....
        /*00d4*/ 	.word	0xffffffff


	//   ....[40]....
        /*00d8*/ 	.word	0xffffffff


	//   ....[41]....
        /*00dc*/ 	.word	0xffffffff


	//   ....[42]....
        /*00e0*/ 	.word	0xffffffff


	//   ....[43]....
        /*00e4*/ 	.word	0xffffffff


	//   ....[44]....
        /*00e8*/ 	.word	0xffffffff


	//   ....[45]....
        /*00ec*/ 	.word	0xffffffff


	//   ....[46]....
        /*00f0*/ 	.word	0xffffffff


	//   ....[47]....
        /*00f4*/ 	.word	0xffffffff


	//   ....[48]....
        /*00f8*/ 	.word	0xffffffff


	//   ....[49]....
        /*00fc*/ 	.word	0xffffffff


	//   ....[50]....
        /*0100*/ 	.word	0xffffffff


	//   ....[51]....
        /*0104*/ 	.word	0xffffffff


	//   ....[52]....
        /*0108*/ 	.word	0xffffffff


	//   ....[53]....
        /*010c*/ 	.word	0xffffffff


	//   ....[54]....
        /*0110*/ 	.word	0xffffffff


	//   ....[55]....
        /*0114*/ 	.word	0xffffffff


	//   ....[56]....
        /*0118*/ 	.word	0xffffffff


	//   ....[57]....
        /*011c*/ 	.word	0xffffffff


	//   ....[58]....
        /*0120*/ 	.word	0xffffffff


	//   ....[59]....
        /*0124*/ 	.word	0xffffffff


	//   ....[60]....
        /*0128*/ 	.word	0xffffffff


	//   ....[61]....
        /*012c*/ 	.word	0xffffffff


	//   ....[62]....
        /*0130*/ 	.word	0xffffffff


	//   ....[63]....
        /*0134*/ 	.word	0xffffffff


	//   ....[64]....
        /*0138*/ 	.word	0xffffffff


	//   ....[65]....
        /*013c*/ 	.word	0xffffffff


	//   ....[66]....
        /*0140*/ 	.word	0xffffffff


	//   ....[67]....
        /*0144*/ 	.word	0xffffffff


	//   ....[68]....
        /*0148*/ 	.word	0xffffffff


	//   ....[69]....
        /*014c*/ 	.word	0xffffffff


	//   ....[70]....
        /*0150*/ 	.word	0xffffffff


	//   ....[71]....
        /*0154*/ 	.word	0xffffffff


	//   ....[72]....
        /*0158*/ 	.word	0xffffffff


	//   ....[73]....
        /*015c*/ 	.word	0xffffffff


	//   ....[74]....
        /*0160*/ 	.word	0xffffffff


	//   ....[75]....
        /*0164*/ 	.word	0xffffffff


	//   ....[76]....
        /*0168*/ 	.word	0xffffffff


	//   ....[77]....
        /*016c*/ 	.word	0xffffffff


	//   ....[78]....
        /*0170*/ 	.word	0xffffffff


	//   ....[79]....
        /*0174*/ 	.word	0xffffffff


	//   ....[80]....
        /*0178*/ 	.word	0xffffffff


	//   ....[81]....
        /*017c*/ 	.word	0xffffffff


	//   ....[82]....
        /*0180*/ 	.word	0xffffffff


	//   ....[83]....
        /*0184*/ 	.word	0xffffffff


	//   ....[84]....
        /*0188*/ 	.word	0xffffffff


	//   ....[85]....
        /*018c*/ 	.word	0xffffffff


	//   ....[86]....
        /*0190*/ 	.word	0xffffffff


	//   ....[87]....
        /*0194*/ 	.word	0xffffffff


	//   ....[88]....
        /*0198*/ 	.word	0xffffffff


	//   ....[89]....
        /*019c*/ 	.word	0xffffffff


	//   ....[90]....
        /*01a0*/ 	.word	0xffffffff


	//   ....[91]....
        /*01a4*/ 	.word	0xffffffff


	//   ....[92]....
        /*01a8*/ 	.word	0xffffffff


	//   ....[93]....
        /*01ac*/ 	.word	0xffffffff


	//   ....[94]....
        /*01b0*/ 	.word	0xffffffff


	//   ....[95]....
        /*01b4*/ 	.word	0xffffffff


	//   ....[96]....
        /*01b8*/ 	.word	0xffffffff


	//   ....[97]....
        /*01bc*/ 	.word	0x05000063


	//   ....[98]....
        /*01c0*/ 	.word	0x05000063


	//   ....[99]....
        /*01c4*/ 	.word	0x05000063


	//   ....[100]....
        /*01c8*/ 	.word	0x05000063


	//   ....[101]....
        /*01cc*/ 	.word	0x05000063


	//   ....[102]....
        /*01d0*/ 	.word	0x05000063


	//   ....[103]....
        /*01d4*/ 	.word	0x05000063


	//   ....[104]....
        /*01d8*/ 	.word	0x05000063


	//   ....[105]....
        /*01dc*/ 	.word	0x05000063


	//   ....[106]....
        /*01e0*/ 	.word	0x05000063


	//   ....[107]....
        /*01e4*/ 	.word	0x05000063


	//   ....[108]....
        /*01e8*/ 	.word	0x05000063


	//   ....[109]....
        /*01ec*/ 	.word	0x05000063


	//   ....[110]....
        /*01f0*/ 	.word	0x05000063


	//   ....[111]....
        /*01f4*/ 	.word	0x05000063


	//   ....[112]....
        /*01f8*/ 	.word	0x05000063


	//   ....[113]....
        /*01fc*/ 	.word	0x05000063


	//   ....[114]....
        /*0200*/ 	.word	0x05000063


	//   ....[115]....
        /*0204*/ 	.word	0x05000063


	//   ....[116]....
        /*0208*/ 	.word	0x05000063


	//   ....[117]....
        /*020c*/ 	.word	0x05000063


	//   ....[118]....
        /*0210*/ 	.word	0x05000063


	//   ....[119]....
        /*0214*/ 	.word	0x05000063


	//   ....[120]....
        /*0218*/ 	.word	0x05000063


	//   ....[121]....
        /*021c*/ 	.word	0x05000063


	//   ....[122]....
        /*0220*/ 	.word	0x05000063


	//   ....[123]....
        /*0224*/ 	.word	0x05000063


	//   ....[124]....
        /*0228*/ 	.word	0x05000063


	//   ....[125]....
        /*022c*/ 	.word	0x05000063


	//   ....[126]....
        /*0230*/ 	.word	0x05000063


	//   ....[127]....
        /*0234*/ 	.word	0x05000063


	//   ....[128]....
        /*0238*/ 	.word	0x05000063


	//   ....[129]....
        /*023c*/ 	.word	0x05000063


	//   ....[130]....
        /*0240*/ 	.word	0x05000063


	//   ....[131]....
        /*0244*/ 	.word	0x05000063


	//   ....[132]....
        /*0248*/ 	.word	0x05000063


	//   ....[133]....
        /*024c*/ 	.word	0x05000063


	//   ....[134]....
        /*0250*/ 	.word	0x05000063


	//   ....[135]....
        /*0254*/ 	.word	0x05000063


	//   ....[136]....
        /*0258*/ 	.word	0x05000063


	//   ....[137]....
        /*025c*/ 	.word	0x05000063


	//   ....[138]....
        /*0260*/ 	.word	0x05000063


	//   ....[139]....
        /*0264*/ 	.word	0x05000063


	//   ....[140]....
        /*0268*/ 	.word	0x05000063


	//   ....[141]....
        /*026c*/ 	.word	0x05000063


	//   ....[142]....
        /*0270*/ 	.word	0x05000063


	//   ....[143]....
        /*0274*/ 	.word	0x05000063


	//   ....[144]....
        /*0278*/ 	.word	0x05000063


	//   ....[145]....
        /*027c*/ 	.word	0x05000063


	//   ....[146]....
        /*0280*/ 	.word	0x05000063


	//   ....[147]....
        /*0284*/ 	.word	0x05000063


	//   ....[148]....
        /*0288*/ 	.word	0x05000063


	//   ....[149]....
        /*028c*/ 	.word	0x05000063


	//   ....[150]....
        /*0290*/ 	.word	0x05000063


	//   ....[151]....
        /*0294*/ 	.word	0x05000063


	//   ....[152]....
        /*0298*/ 	.word	0x05000063


	//   ....[153]....
        /*029c*/ 	.word	0x05000063


	//   ....[154]....
        /*02a0*/ 	.word	0x05000063


	//   ....[155]....
        /*02a4*/ 	.word	0x05000063


	//   ....[156]....
        /*02a8*/ 	.word	0x05000063


	//   ....[157]....
        /*02ac*/ 	.word	0x05000063


	//   ....[158]....
        /*02b0*/ 	.word	0x05000063


	//   ....[159]....
        /*02b4*/ 	.word	0x05000063


	//   ....[160]....
        /*02b8*/ 	.word	0x05000063


	//----- nvinfo : EIATTR_COOP_GROUP_INSTR_OFFSETS
	.align		4
.L_2115:
        /*02bc*/ 	.byte	0x04, 0x28
        /*02be*/ 	.short	(.L_2117 - .L_2116)


	//   ....[0]....
.L_2116:
        /*02c0*/ 	.word	0x00000c70


	//   ....[1]....
        /*02c4*/ 	.word	0x00000d80


	//   ....[2]....
        /*02c8*/ 	.word	0x00000f40


	//   ....[3]....
        /*02cc*/ 	.word	0x000042c0


	//   ....[4]....
        /*02d0*/ 	.word	0x000054a0


	//   ....[5]....
        /*02d4*/ 	.word	0x000054b0


	//   ....[6]....
        /*02d8*/ 	.word	0x000054c0


	//   ....[7]....
        /*02dc*/ 	.word	0x000054d0


	//   ....[8]....
        /*02e0*/ 	.word	0x00005570


	//   ....[9]....
        /*02e4*/ 	.word	0x00005590


	//   ....[10]....
        /*02e8*/ 	.word	0x000055a0


	//   ....[11]....
        /*02ec*/ 	.word	0x000055b0


	//   ....[12]....
        /*02f0*/ 	.word	0x00005650


	//   ....[13]....
        /*02f4*/ 	.word	0x00005670


	//   ....[14]....
        /*02f8*/ 	.word	0x00005680


	//   ....[15]....
        /*02fc*/ 	.word	0x00005690


	//   ....[16]....
        /*0300*/ 	.word	0x00005730


	//   ....[17]....
        /*0304*/ 	.word	0x00005750


	//   ....[18]....
        /*0308*/ 	.word	0x00005760


	//   ....[19]....
        /*030c*/ 	.word	0x00005770


	//   ....[20]....
        /*0310*/ 	.word	0x00005820


	//   ....[21]....
        /*0314*/ 	.word	0x00005830


	//   ....[22]....
        /*0318*/ 	.word	0x00005840


	//   ....[23]....
        /*031c*/ 	.word	0x00005850


	//   ....[24]....
        /*0320*/ 	.word	0x000059b0


	//   ....[25]....
        /*0324*/ 	.word	0x000059c0


	//   ....[26]....
        /*0328*/ 	.word	0x000059d0


	//   ....[27]....
        /*032c*/ 	.word	0x000059e0


	//   ....[28]....
        /*0330*/ 	.word	0x000059f0


	//   ....[29]....
        /*0334*/ 	.word	0x00005a00


	//   ....[30]....
        /*0338*/ 	.word	0x00005a10


	//   ....[31]....
        /*033c*/ 	.word	0x00005a20


	//   ....[32]....
        /*0340*/ 	.word	0x00006f10


	//   ....[33]....
        /*0344*/ 	.word	0x00006f20


	//   ....[34]....
        /*0348*/ 	.word	0x00006f30


	//   ....[35]....
        /*034c*/ 	.word	0x00006f40


	//   ....[36]....
        /*0350*/ 	.word	0x00007050


	//   ....[37]....
        /*0354*/ 	.word	0x00007060


	//   ....[38]....
        /*0358*/ 	.word	0x00007070


	//   ....[39]....
        /*035c*/ 	.word	0x00007080


	//   ....[40]....
        /*0360*/ 	.word	0x00007190


	//   ....[41]....
        /*0364*/ 	.word	0x000071a0


	//   ....[42]....
        /*0368*/ 	.word	0x000071b0


	//   ....[43]....
        /*036c*/ 	.word	0x000071c0


	//   ....[44]....
        /*0370*/ 	.word	0x000072d0


	//   ....[45]....
        /*0374*/ 	.word	0x000072e0


	//   ....[46]....
        /*0378*/ 	.word	0x000072f0


	//   ....[47]....
        /*037c*/ 	.word	0x00007300


	//   ....[48]....
        /*0380*/ 	.word	0x00007410


	//   ....[49]....
        /*0384*/ 	.word	0x00007420


	//   ....[50]....
        /*0388*/ 	.word	0x00007430


	//   ....[51]....
        /*038c*/ 	.word	0x00007440


	//   ....[52]....
        /*0390*/ 	.word	0x00007550


	//   ....[53]....
        /*0394*/ 	.word	0x00007560


	//   ....[54]....
        /*0398*/ 	.word	0x00007570


	//   ....[55]....
        /*039c*/ 	.word	0x00007580


	//   ....[56]....
        /*03a0*/ 	.word	0x00007590


	//   ....[57]....
        /*03a4*/ 	.word	0x000075a0


	//   ....[58]....
        /*03a8*/ 	.word	0x000075b0


	//   ....[59]....
        /*03ac*/ 	.word	0x000075e0


	//   ....[60]....
        /*03b0*/ 	.word	0x00007620


	//   ....[61]....
        /*03b4*/ 	.word	0x00007650


	//   ....[62]....
        /*03b8*/ 	.word	0x00007690


	//   ....[63]....
        /*03bc*/ 	.word	0x000076b0


	//   ....[64]....
        /*03c0*/ 	.word	0x0000ac60


	//   ....[65]....
        /*03c4*/ 	.word	0x0000aca0


	//   ....[66]....
        /*03c8*/ 	.word	0x0000ace0


	//   ....[67]....
        /*03cc*/ 	.word	0x0000ad20


	//   ....[68]....
        /*03d0*/ 	.word	0x0000ae30


	//   ....[69]....
        /*03d4*/ 	.word	0x0000ae70


	//   ....[70]....
        /*03d8*/ 	.word	0x0000aeb0


	//   ....[71]....
        /*03dc*/ 	.word	0x0000aef0


	//   ....[72]....
        /*03e0*/ 	.word	0x0000b000


	//   ....[73]....
        /*03e4*/ 	.word	0x0000b040


	//   ....[74]....
        /*03e8*/ 	.word	0x0000b080


	//   ....[75]....
        /*03ec*/ 	.word	0x0000b0c0


	//   ....[76]....
        /*03f0*/ 	.word	0x0000b100


	//   ....[77]....
        /*03f4*/ 	.word	0x0000b120


	//   ....[78]....
        /*03f8*/ 	.word	0x0000b140


	//   ....[79]....
        /*03fc*/ 	.word	0x0000b160


	//   ....[80]....
        /*0400*/ 	.word	0x0000b190


	//   ....[81]....
        /*0404*/ 	.word	0x0000b1b0


	//   ....[82]....
        /*0408*/ 	.word	0x0000b1d0


	//   ....[83]....
        /*040c*/ 	.word	0x0000b1e0


	//   ....[84]....
        /*0410*/ 	.word	0x0000b820


	//   ....[85]....
        /*0414*/ 	.word	0x0000bca0


	//   ....[86]....
        /*0418*/ 	.word	0x0000c1f0


	//   ....[87]....
        /*041c*/ 	.word	0x0000c3d0


	//   ....[88]....
        /*0420*/ 	.word	0x0000c420


	//   ....[89]....
        /*0424*/ 	.word	0x0000c480


	//   ....[90]....
        /*0428*/ 	.word	0x0000c4d0


	//   ....[91]....
        /*042c*/ 	.word	0x0000c4f0


	//   ....[92]....
        /*0430*/ 	.word	0x0000c660


	//   ....[93]....
        /*0434*/ 	.word	0x0000c6a0


	//   ....[94]....
        /*0438*/ 	.word	0x0000c700


	//   ....[95]....
        /*043c*/ 	.word	0x0000c750


	//   ....[96]....
        /*0440*/ 	.word	0x0000c770


	//   ....[97]....
        /*0444*/ 	.word	0x0000cb90


	//   ....[98]....
        /*0448*/ 	.word	0x0000cbe0


	//   ....[99]....
        /*044c*/ 	.word	0x0000cc30


	//   ....[100]....
        /*0450*/ 	.word	0x0000cc80


	//   ....[101]....
        /*0454*/ 	.word	0x0000cd70


	//   ....[102]....
        /*0458*/ 	.word	0x0000cdc0


	//   ....[103]....
        /*045c*/ 	.word	0x0000ce10


	//   ....[104]....
        /*0460*/ 	.word	0x0000ce60


	//   ....[105]....
        /*0464*/ 	.word	0x0000cf50


	//   ....[106]....
        /*0468*/ 	.word	0x0000cfa0


	//   ....[107]....
        /*046c*/ 	.word	0x0000cff0


	//   ....[108]....
        /*0470*/ 	.word	0x0000d040


	//   ....[109]....
        /*0474*/ 	.word	0x0000d130


	//   ....[110]....
        /*0478*/ 	.word	0x0000d180


	//   ....[111]....
        /*047c*/ 	.word	0x0000d1d0


	//   ....[112]....
        /*0480*/ 	.word	0x0000d220


	//   ....[113]....
        /*0484*/ 	.word	0x0000d310


	//   ....[114]....
        /*0488*/ 	.word	0x0000d360


	//   ....[115]....
        /*048c*/ 	.word	0x0000d3b0


	//   ....[116]....
        /*0490*/ 	.word	0x0000d400


	//   ....[117]....
        /*0494*/ 	.word	0x0000d490


	//   ....[118]....
        /*0498*/ 	.word	0x0000d530


	//   ....[119]....
        /*049c*/ 	.word	0x0000d5d0


	//   ....[120]....
        /*04a0*/ 	.word	0x0000d670


	//   ....[121]....
        /*04a4*/ 	.word	0x0000d710


	//   ....[122]....
        /*04a8*/ 	.word	0x0000d7c0


	//   ....[123]....
        /*04ac*/ 	.word	0x0000d810


	//   ....[124]....
        /*04b0*/ 	.word	0x0000d860


	//   ....[125]....
        /*04b4*/ 	.word	0x0000d8b0


	//   ....[126]....
        /*04b8*/ 	.word	0x0000d900


	//   ....[127]....
        /*04bc*/ 	.word	0x0000d950


	//   ....[128]....
        /*04c0*/ 	.word	0x0000d9a0


	//   ....[129]....
        /*04c4*/ 	.word	0x0000da30


	//   ....[130]....
        /*04c8*/ 	.word	0x0000da80


	//   ....[131]....
        /*04cc*/ 	.word	0x0000dad0


	//   ....[132]....
        /*04d0*/ 	.word	0x0000db20


	//   ....[133]....
        /*04d4*/ 	.word	0x0000dbb0


	//   ....[134]....
        /*04d8*/ 	.word	0x0000dc40


	//   ....[135]....
        /*04dc*/ 	.word	0x0000dc90


	//   ....[136]....
        /*04e0*/ 	.word	0x0000dce0


	//   ....[137]....
        /*04e4*/ 	.word	0x0000dd70


	//   ....[138]....
        /*04e8*/ 	.word	0x0000de00


	//   ....[139]....
        /*04ec*/ 	.word	0x0000de50


	//   ....[140]....
        /*04f0*/ 	.word	0x0000dea0


	//   ....[141]....
        /*04f4*/ 	.word	0x0000df30


	//   ....[142]....
        /*04f8*/ 	.word	0x0000dfc0


	//   ....[143]....
        /*04fc*/ 	.word	0x0000e010


	//   ....[144]....
        /*0500*/ 	.word	0x0000e060


	//   ....[145]....
        /*0504*/ 	.word	0x0000e0f0


	//   ....[146]....
        /*0508*/ 	.word	0x0000e180


	//   ....[147]....
        /*050c*/ 	.word	0x0000e1d0


	//   ....[148]....
        /*0510*/ 	.word	0x0000e220


	//   ....[149]....
        /*0514*/ 	.word	0x0000e2b0


	//   ....[150]....
        /*0518*/ 	.word	0x0000e350


	//   ....[151]....
        /*051c*/ 	.word	0x0000e3a0


	//   ....[152]....
        /*0520*/ 	.word	0x0000e480


	//   ....[153]....
        /*0524*/ 	.word	0x0000e4f0


	//   ....[154]....
        /*0528*/ 	.word	0x0000e540


	//   ....[155]....
        /*052c*/ 	.word	0x0000e590


	//   ....[156]....
        /*0530*/ 	.word	0x0000e5e0


	//   ....[157]....
        /*0534*/ 	.word	0x0000e610


	//   ....[158]....
        /*0538*/ 	.word	0x0000e660


	//   ....[159]....
        /*053c*/ 	.word	0x0000e6b0


	//   ....[160]....
        /*0540*/ 	.word	0x0000e700


	//----- nvinfo : EIATTR_VRC_CTA_INIT_COUNT
	.align		4
.L_2117:
        /*0544*/ 	.byte	0x02, 0x4a
	.zero		1
	.zero		1


	//----- nvinfo : EIATTR_EXIT_INSTR_OFFSETS
	.align		4
        /*0548*/ 	.byte	0x04, 0x1c
        /*054a*/ 	.short	(.L_2119 - .L_2118)


	//   ....[0]....
.L_2118:
        /*054c*/ 	.word	0x0000c880


	//   ....[1]....
        /*0550*/ 	.word	0x0000cb30


	//----- nvinfo : EIATTR_MAX_THREADS
	.align		4
.L_2119:
        /*0554*/ 	.byte	0x04, 0x05
        /*0556*/ 	.short	(.L_2121 - .L_2120)
.L_2120:
        /*0558*/ 	.word	0x00000040
        /*055c*/ 	.word	0x00000001
        /*0560*/ 	.word	0x00000001


	//----- nvinfo : EIATTR_CRS_STACK_SIZE
	.align		4
.L_2121:
        /*0564*/ 	.byte	0x04, 0x1e
        /*0566*/ 	.short	(.L_2123 - .L_2122)
.L_2122:
        /*0568*/ 	.word	0x00000000


	//----- nvinfo : EIATTR_CBANK_PARAM_SIZE
	.align		4
.L_2123:
        /*056c*/ 	.byte	0x03, 0x19
        /*056e*/ 	.short	0x01f0


	//----- nvinfo : EIATTR_PARAM_CBANK
	.align		4
        /*0570*/ 	.byte	0x04, 0x0a
        /*0572*/ 	.short	(.L_2125 - .L_2124)
	.align		4
.L_2124:
        /*0574*/ 	.word	index@(.nv.constant0._Z25selective_scan_bwd_kernelI32Selective_Scan_bwd_kernel_traitsILi64ELi16ELb1ELb0ELb1ELb1ELb0EfN3c107complexIfEEEEv12SSMParamsBwd)
        /*0578*/ 	.short	0x0380
        /*057a*/ 	.short	0x01f0


	//----- nvinfo : EIATTR_SW_WAR
	.align		4
.L_2125:
        /*057c*/ 	.byte	0x04, 0x36
        /*057e*/ 	.short	(.L_2127 - .L_2126)
.L_2126:
        /*0580*/ 	.word	0x00000008
.L_2127:


//--------------------- .nv.info._Z25selective_scan_bwd_kernelI32Selective_Scan_bwd_kernel_traitsILi64ELi16ELb1ELb0ELb1ELb1ELb1EfN3c107complexIfEEEEv12SSMParamsBwd --------------------------
	.section	.nv.info._Z25selective_scan_bwd_kernelI32Selective_Scan_bwd_kernel_traitsILi64ELi16ELb1ELb0ELb1ELb1ELb1EfN3c107complexIfEEEEv12SSMParamsBwd,"",@"SHT_CUDA_INFO"
	.sectionflags	@""
	.align	4


	//----- nvinfo : EIATTR_CUDA_API_VERSION
	.align		4
        /*0000*/ 	.byte	0x04, 0x37
        /*0002*/ 	.short	(.L_2129 - .L_2128)
.L_2128:
        /*0004*/ 	.word	0x00000082


	//----- nvinfo : EIATTR_KPARAM_INFO
	.align		4
.L_2129:
        /*0008*/ 	.byte	0x04, 0x17
        /*000a*/ 	.short	(.L_2131 - .L_2130)
.L_2130:
        /*000c*/ 	.word	0x00000000
        /*0010*/ 	.short	0x0000
        /*0012*/ 	.short	0x0000
        /*0014*/ 	.byte	0x00, 0xf0, 0xc1, 0x07


	//----- nvinfo : EIATTR_SPARSE_MMA_MASK
	.align		4
.L_2131:
        /*0018*/ 	.byte	0x03, 0x50
        /*001a*/ 	.short	0x0000


	//----- nvinfo : EIATTR_MAXREG_COUNT
	.align		4
        /*001c*/ 	.byte	0x03, 0x1b
        /*001e*/ 	.short	0x00ff


	//----- nvinfo : EIATTR_NUM_BARRIERS
	.align		4
        /*0020*/ 	.byte	0x02, 0x4c
        /*0022*/ 	.byte	0x01
	.zero		1


	//----- nvinfo : EIATTR_MERCURY_ISA_VERSION
	.align		4
        /*0024*/ 	.byte	0x03, 0x5f
        /*0026*/ 	.short	0x0101


	//----- nvinfo : EIATTR_INT_WARP_WIDE_INSTR_OFFSETS
	.align		4
        /*0028*/ 	.byte	0x04, 0x31
        /*002a*/ 	.short	(.L_2133 - .L_2132)


	//   ....[0]....
.L_2132:
        /*002c*/ 	.word	0x00007ed0


	//   ....[1]....
        /*0030*/ 	.word	0x00009540


	//----- nvinfo : EIATTR_COOP_GROUP_MASK_REGIDS
	.align		4
.L_2133:
        /*0034*/ 	.byte	0x04, 0x29
        /*0036*/ 	.short	(.L_2135 - .L_2134)


	//   ....[0]....
.L_2134:
        /*0038*/ 	.word	0xffffffff


	//   ....[1]....
        /*003c*/ 	.word	0xffffffff


	//   ....[2]....
        /*0040*/ 	.word	0xffffffff


	//   ....[3]....
        /*0044*/ 	.word	0xffffffff


	//   ....[4]....
        /*0048*/ 	.word	0xffffffff


	//   ....[5]....
        /*004c*/ 	.word	0xffffffff


	//   ....[6]....
        /*0050*/ 	.word	0xffffffff


	//   ....[7]....
        /*0054*/ 	.word	0xffffffff


	//   ....[8]....
        /*0058*/ 	.word	0xffffffff


	//   ....[9]....
        /*005c*/ 	.word	0xffffffff


	//   ....[10]....
        /*0060*/ 	.word	0xffffffff


	//   ....[11]....
        /*0064*/ 	.word	0xffffffff


	//   ....[12]....
        /*0068*/ 	.word	0xffffffff


	//   ....[13]....
        /*006c*/ 	.word	0xffffffff


	//   ....[14]....
        /*0070*/ 	.word	0xffffffff


	//   ....[15]....
        /*0074*/ 	.word	0xffffffff


	//   ....[16]....
        /*0078*/ 	.word	0xffffffff


	//   ....[17]....
        /*007c*/ 	.word	0xffffffff


	//   ....[18]....
        /*0080*/ 	.word	0xffffffff


	//   ....[19]....
        /*0084*/ 	.word	0xffffffff


	//   ....[20]....
        /*0088*/ 	.word	0xffffffff


	//   ....[21]....
        /*008c*/ 	.word	0xffffffff


	//   ....[22]....
        /*0090*/ 	.word	0xffffffff


	//   ....[23]....
        /*0094*/ 	.word	0xffffffff


	//   ....[24]....
        /*0098*/ 	.word	0xffffffff


	//   ....[25]....
        /*009c*/ 	.word	0xffffffff


	//   ....[26]....
        /*00a0*/ 	.word	0xffffffff


	//   ....[27]....
        /*00a4*/ 	.word	0xffffffff


	//   ....[28]....
        /*00a8*/ 	.word	0xffffffff


	//   ....[29]....
        /*00ac*/ 	.word	0xffffffff


	//   ....[30]....
        /*00b0*/ 	.word	0xffffffff


	//   ....[31]....
        /*00b4*/ 	.word	0xffffffff


	//   ....[32]....
        /*00b8*/ 	.word	0xffffffff


	//   ....[33]....
        /*00bc*/ 	.word	0xffffffff


	//   ....[34]....
        /*00c0*/ 	.word	0xffffffff


	//   ....[35]....
        /*00c4*/ 	.word	0xffffffff


	//   ....[36]....
        /*00c8*/ 	.word	0xffffffff


	//   ....[37]....
        /*00cc*/ 	.word	0xffffffff


	//   ....[38]....
        /*00d0*/ 	.word	0xffffffff


	//   ....[39]....
        /*00d4*/ 	.word	0xffffffff


	//   ....[40]....
        /*00d8*/ 	.word	0xffffffff


	//   ....[41]....
        /*00dc*/ 	.word	0xffffffff


	//   ....[42]....
        /*00e0*/ 	.word	0xffffffff


	//   ....[43]....
        /*00e4*/ 	.word	0xffffffff


	//   ....[44]....
        /*00e8*/ 	.word	0xffffffff


	//   ....[45]....
        /*00ec*/ 	.word	0xffffffff


	//   ....[46]....
        /*00f0*/ 	.word	0xffffffff


	//   ....[47]....
        /*00f4*/ 	.word	0xffffffff


	//   ....[48]....
        /*00f8*/ 	.word	0xffffffff


	//   ....[49]....
        /*00fc*/ 	.word	0xffffffff


	//   ....[50]....
        /*0100*/ 	.word	0xffffffff


	//   ....[51]....
        /*0104*/ 	.word	0xffffffff


	//   ....[52]....
        /*0108*/ 	.word	0xffffffff


	//   ....[53]....
        /*010c*/ 	.word	0xffffffff


	//   ....[54]....
        /*0110*/ 	.word	0xffffffff


	//   ....[55]....
        /*0114*/ 	.word	0xffffffff


	//   ....[56]....
        /*0118*/ 	.word	0xffffffff


	//   ....[57]....
        /*011c*/ 	.word	0xffffffff


	//   ....[58]....
        /*0120*/ 	.word	0xffffffff


	//   ....[59]....
        /*0124*/ 	.word	0xffffffff


	//   ....[60]....
        /*0128*/ 	.word	0xffffffff


	//   ....[61]....
        /*012c*/ 	.word	0xffffffff


	//   ....[62]....
        /*0130*/ 	.word	0xffffffff


	//   ....[63]....
        /*0134*/ 	.word	0xffffffff


	//   ....[64]....
        /*0138*/ 	.word	0xffffffff


	//   ....[65]....
        /*013c*/ 	.word	0xffffffff


	//   ....[66]....
        /*0140*/ 	.word	0xffffffff


	//   ....[67]....
        /*0144*/ 	.word	0xffffffff


	//   ....[68]....
        /*0148*/ 	.word	0xffffffff


	//   ....[69]....
        /*014c*/ 	.word	0xffffffff


	//   ....[70]....
        /*0150*/ 	.word	0xffffffff


	//   ....[71]....
        /*0154*/ 	.word	0xffffffff


	//   ....[72]....
        /*0158*/ 	.word	0xffffffff


	//   ....[73]....
        /*015c*/ 	.word	0xffffffff


	//   ....[74]....
        /*0160*/ 	.word	0xffffffff


	//   ....[75]....
        /*0164*/ 	.word	0xffffffff


	//   ....[76]....
        /*0168*/ 	.word	0xffffffff


	//   ....[77]....
        /*016c*/ 	.word	0xffffffff


	//   ....[78]....
        /*0170*/ 	.word	0xffffffff


	//   ....[79]....
        /*0174*/ 	.word	0xffffffff


	//   ....[80]....
        /*0178*/ 	.word	0xffffffff


	//   ....[81]....
        /*017c*/ 	.word	0xffffffff


	//   ....[82]....
        /*0180*/ 	.word	0xffffffff


	//   ....[83]....
        /*0184*/ 	.word	0xffffffff


	//   ....[84]....
        /*0188*/ 	.word	0xffffffff


	//   ....[85]....
        /*018c*/ 	.word	0xffffffff


	//   ....[86]....
        /*0190*/ 	.word	0xffffffff


	//   ....[87]....
        /*0194*/ 	.word	0xffffffff


	//   ....[88]....
        /*0198*/ 	.word	0xffffffff


	//   ....[89]....
        /*019c*/ 	.word	0xffffffff


	//   ....[90]....
        /*01a0*/ 	.word	0xffffffff


	//   ....[91]....
        /*01a4*/ 	.word	0xffffffff


	//   ....[92]....
        /*01a8*/ 	.word	0xffffffff


	//   ....[93]....
        /*01ac*/ 	.word	0xffffffff


	//   ....[94]....
        /*01b0*/ 	.word	0xffffffff


	//   ....[95]....
        /*01b4*/ 	.word	0xffffffff


	//   ....[96]....
        /*01b8*/ 	.word	0xffffffff


	//   ....[97]....
        /*01bc*/ 	.word	0xffffffff


	//   ....[98]....
        /*01c0*/ 	.word	0xffffffff


	//   ....[99]....
        /*01c4*/ 	.word	0xffffffff


	//   ....[100]....
        /*01c8*/ 	.word	0xffffffff


	//   ....[101]....
        /*01cc*/ 	.word	0x05000063


	//   ....[102]....
        /*01d0*/ 	.word	0x05000063


	//   ....[103]....
        /*01d4*/ 	.word	0x05000063


	//   ....[104]....
        /*01d8*/ 	.word	0x05000063


	//   ....[105]....
        /*01dc*/ 	.word	0x05000063


	//   ....[106]....
        /*01e0*/ 	.word	0x05000063


	//   ....[107]....
        /*01e4*/ 	.word	0x05000063


	//   ....[108]....
        /*01e8*/ 	.word	0x05000063


	//   ....[109]....
        /*01ec*/ 	.word	0x05000063


	//   ....[110]....
        /*01f0*/ 	.word	0x05000063


	//   ....[111]....
        /*01f4*/ 	.word	0x05000063


	//   ....[112]....
        /*01f8*/ 	.word	0x05000063


	//   ....[113]....
        /*01fc*/ 	.word	0x05000063


	//   ....[114]....
        /*0200*/ 	.word	0x05000063


	//   ....[115]....
        /*0204*/ 	.word	0x05000063


	//   ....[116]....
        /*0208*/ 	.word	0x05000063


	//   ....[117]....
        /*020c*/ 	.word	0x05000063


	//   ....[118]....
        /*0210*/ 	.word	0x05000063


	//   ....[119]....
        /*0214*/ 	.word	0x05000063


	//   ....[120]....
        /*0218*/ 	.word	0x05000063


	//   ....[121]....
        /*021c*/ 	.word	0x05000063


	//   ....[122]....
        /*0220*/ 	.word	0x05000063


	//   ....[123]....
        /*0224*/ 	.word	0x05000063


	//   ....[124]....
        /*0228*/ 	.word	0x05000063


	//   ....[125]....
        /*022c*/ 	.word	0x05000063


	//   ....[126]....
        /*0230*/ 	.word	0x05000063


	//   ....[127]....
        /*0234*/ 	.word	0x05000063


	//   ....[128]....
        /*0238*/ 	.word	0x05000063


	//   ....[129]....
        /*023c*/ 	.word	0x05000063


	//   ....[130]....
        /*0240*/ 	.word	0x05000063


	//   ....[131]....
        /*0244*/ 	.word	0x05000063


	//   ....[132]....
        /*0248*/ 	.word	0x05000063


	//   ....[133]....
        /*024c*/ 	.word	0x05000063


	//   ....[134]....
        /*0250*/ 	.word	0x05000063


	//   ....[135]....
        /*0254*/ 	.word	0x05000063


	//   ....[136]....
        /*0258*/ 	.word	0x05000063


	//   ....[137]....
        /*025c*/ 	.word	0x05000063


	//   ....[138]....
        /*0260*/ 	.word	0x05000063


	//   ....[139]....
        /*0264*/ 	.word	0x05000063


	//   ....[140]....
        /*0268*/ 	.word	0x05000063


	//   ....[141]....
        /*026c*/ 	.word	0x05000063


	//   ....[142]....
        /*0270*/ 	.word	0x05000063


	//   ....[143]....
        /*0274*/ 	.word	0x05000063


	//   ....[144]....
        /*0278*/ 	.word	0x05000063


	//   ....[145]....
        /*027c*/ 	.word	0x05000063


	//   ....[146]....
        /*0280*/ 	.word	0x05000063


	//   ....[147]....
        /*0284*/ 	.word	0x05000063


	//   ....[148]....
        /*0288*/ 	.word	0x05000063


	//   ....[149]....
        /*028c*/ 	.word	0x05000063


	//   ....[150]....
        /*0290*/ 	.word	0x05000063


	//   ....[151]....
        /*0294*/ 	.word	0x05000063


	//   ....[152]....
        /*0298*/ 	.word	0x05000063


	//   ....[153]....
        /*029c*/ 	.word	0x05000063


	//   ....[154]....
        /*02a0*/ 	.word	0x05000063


	//   ....[155]....
        /*02a4*/ 	.word	0x05000063


	//   ....[156]....
        /*02a8*/ 	.word	0x05000063


	//   ....[157]....
        /*02ac*/ 	.word	0x05000063


	//   ....[158]....
        /*02b0*/ 	.word	0x05000063


	//   ....[159]....
        /*02b4*/ 	.word	0x05000063


	//   ....[160]....
        /*02b8*/ 	.word	0x05000063


	//   ....[161]....
        /*02bc*/ 	.word	0x05000063


	//   ....[162]....
        /*02c0*/ 	.word	0x05000063


	//   ....[163]....
        /*02c4*/ 	.word	0x05000063


	//   ....[164]....
        /*02c8*/ 	.word	0x05000063


	//----- nvinfo : EIATTR_COOP_GROUP_INSTR_OFFSETS
	.align		4
.L_2135:
        /*02cc*/ 	.byte	0x04, 0x28
        /*02ce*/ 	.short	(.L_2137 - .L_2136)


	//   ....[0]....
.L_2136:
        /*02d0*/ 	.word	0x00000c60


	//   ....[1]....
        /*02d4*/ 	.word	0x00000d70


	//   ....[2]....
        /*02d8*/ 	.word	0x00000f30


	//   ....[3]....
        /*02dc*/ 	.word	0x00003420


	//   ....[4]....
        /*02e0*/ 	.word	0x00003990


	//   ....[5]....
        /*02e4*/ 	.word	0x00004040


	//   ....[6]....
        /*02e8*/ 	.word	0x000043c0


	//   ....[7]....
        /*02ec*/ 	.word	0x00005540


	//   ....[8]....
        /*02f0*/ 	.word	0x00006720


	//   ....[9]....
        /*02f4*/ 	.word	0x00006730


	//   ....[10]....
        /*02f8*/ 	.word	0x00006740


	//   ....[11]....
        /*02fc*/ 	.word	0x00006750


	//   ....[12]....
        /*0300*/ 	.word	0x000067f0


	//   ....[13]....
        /*0304*/ 	.word	0x00006810


	//   ....[14]....
        /*0308*/ 	.word	0x00006820


	//   ....[15]....
        /*030c*/ 	.word	0x00006830


	//   ....[16]....
        /*0310*/ 	.word	0x000068d0


	//   ....[17]....
        /*0314*/ 	.word	0x000068f0


	//   ....[18]....
        /*0318*/ 	.word	0x00006900


	//   ....[19]....
        /*031c*/ 	.word	0x00006910


	//   ....[20]....
        /*0320*/ 	.word	0x000069b0


	//   ....[21]....
        /*0324*/ 	.word	0x000069d0


	//   ....[22]....
        /*0328*/ 	.word	0x000069e0


	//   ....[23]....
        /*032c*/ 	.word	0x000069f0


	//   ....[24]....
        /*0330*/ 	.word	0x00006aa0


	//   ....[25]....
        /*0334*/ 	.word	0x00006ab0


	//   ....[26]....
        /*0338*/ 	.word	0x00006ac0


	//   ....[27]....
        /*033c*/ 	.word	0x00006ad0


	//   ....[28]....
        /*0340*/ 	.word	0x00006c30


	//   ....[29]....
        /*0344*/ 	.word	0x00006c40


	//   ....[30]....
        /*0348*/ 	.word	0x00006c50


	//   ....[31]....
        /*034c*/ 	.word	0x00006c60


	//   ....[32]....
        /*0350*/ 	.word	0x00006c70


	//   ....[33]....
        /*0354*/ 	.word	0x00006c80


	//   ....[34]....
        /*0358*/ 	.word	0x00006c90


	//   ....[35]....
        /*035c*/ 	.word	0x00006ca0


	//   ....[36]....
        /*0360*/ 	.word	0x00008190


	//   ....[37]....
        /*0364*/ 	.word	0x000081a0


	//   ....[38]....
        /*0368*/ 	.word	0x000081b0


	//   ....[39]....
        /*036c*/ 	.word	0x000081c0


	//   ....[40]....
        /*0370*/ 	.word	0x000082d0


	//   ....[41]....
        /*0374*/ 	.word	0x000082e0


	//   ....[42]....
        /*0378*/ 	.word	0x000082f0


	//   ....[43]....
        /*037c*/ 	.word	0x00008300


	//   ....[44]....
        /*0380*/ 	.word	0x00008410


	//   ....[45]....
        /*0384*/ 	.word	0x00008420


	//   ....[46]....
        /*0388*/ 	.word	0x00008430


	//   ....[47]....
        /*038c*/ 	.word	0x00008440


	//   ....[48]....
        /*0390*/ 	.word	0x00008550


	//   ....[49]....
        /*0394*/ 	.word	0x00008560


	//   ....[50]....
        /*0398*/ 	.word	0x00008570


	//   ....[51]....
        /*039c*/ 	.word	0x00008580


	//   ....[52]....
        /*03a0*/ 	.word	0x00008690


	//   ....[53]....
        /*03a4*/ 	.word	0x000086a0


	//   ....[54]....
        /*03a8*/ 	.word	0x000086b0


	//   ....[55]....
        /*03ac*/ 	.word	0x000086c0


	//   ....[56]....
        /*03b0*/ 	.word	0x000087d0


	//   ....[57]....
        /*03b4*/ 	.word	0x000087e0


	//   ....[58]....
        /*03b8*/ 	.word	0x000087f0


	//   ....[59]....
        /*03bc*/ 	.word	0x00008800


	//   ....[60]....
        /*03c0*/ 	.word	0x00008810


	//   ....[61]....
        /*03c4*/ 	.word	0x00008820


	//   ....[62]....
        /*03c8*/ 	.word	0x00008830


	//   ....[63]....
        /*03cc*/ 	.word	0x00008860


	//   ....[64]....
        /*03d0*/ 	.word	0x000088a0


	//   ....[65]....
        /*03d4*/ 	.word	0x000088d0


	//   ....[66]....
        /*03d8*/ 	.word	0x00008910


	//   ....[67]....
        /*03dc*/ 	.word	0x00008930


	//   ....[68]....
        /*03e0*/ 	.word	0x0000bee0


	//   ....[69]....
        /*03e4*/ 	.word	0x0000bf20


	//   ....[70]....
        /*03e8*/ 	.word	0x0000bf60


	//   ....[71]....
        /*03ec*/ 	.word	0x0000bfa0


	//   ....[72]....
        /*03f0*/ 	.word	0x0000c0b0


	//   ....[73]....
        /*03f4*/ 	.word	0x0000c0f0


	//   ....[74]....
        /*03f8*/ 	.word	0x0000c130


	//   ....[75]....
        /*03fc*/ 	.word	0x0000c170


	//   ....[76]....
        /*0400*/ 	.word	0x0000c280


	//   ....[77]....
        /*0404*/ 	.word	0x0000c2c0


	//   ....[78]....
        /*0408*/ 	.word	0x0000c300


	//   ....[79]....
        /*040c*/ 	.word	0x0000c340


	//   ....[80]....
        /*0410*/ 	.word	0x0000c380


	//   ....[81]....
        /*0414*/ 	.word	0x0000c3a0


	//   ....[82]....
        /*0418*/ 	.word	0x0000c3c0


	//   ....[83]....
        /*041c*/ 	.word	0x0000c3e0


	//   ....[84]....
        /*0420*/ 	.word	0x0000c410


	//   ....[85]....
        /*0424*/ 	.word	0x0000c430


	//   ....[86]....
        /*0428*/ 	.word	0x0000c450


	//   ....[87]....
        /*042c*/ 	.word	0x0000c460


	//   ....[88]....
        /*0430*/ 	.word	0x0000caa0


	//   ....[89]....
        /*0434*/ 	.word	0x0000cf20


	//   ....[90]....
        /*0438*/ 	.word	0x0000d460


	//   ....[91]....
        /*043c*/ 	.word	0x0000d640


	//   ....[92]....
        /*0440*/ 	.word	0x0000d690


	//   ....[93]....
        /*0444*/ 	.word	0x0000d6f0


	//   ....[94]....
        /*0448*/ 	.word	0x0000d740


	//   ....[95]....
        /*044c*/ 	.word	0x0000d760


	//   ....[96]....
        /*0450*/ 	.word	0x0000d8d0


	//   ....[97]....
        /*0454*/ 	.word	0x0000d910


	//   ....[98]....
        /*0458*/ 	.word	0x0000d970


	//   ....[99]....
        /*045c*/ 	.word	0x0000d9c0


	//   ....[100]....
        /*0460*/ 	.word	0x0000d9e0


	//   ....[101]....
        /*0464*/ 	.word	0x0000de00


	//   ....[102]....
        /*0468*/ 	.word	0x0000de50


	//   ....[103]....
        /*046c*/ 	.word	0x0000dea0


	//   ....[104]....
        /*0470*/ 	.word	0x0000def0


	//   ....[105]....
        /*0474*/ 	.word	0x0000dfe0


	//   ....[106]....
        /*0478*/ 	.word	0x0000e030


	//   ....[107]....
        /*047c*/ 	.word	0x0000e080


	//   ....[108]....
        /*0480*/ 	.word	0x0000e0d0


	//   ....[109]....
        /*0484*/ 	.word	0x0000e1c0


	//   ....[110]....
        /*0488*/ 	.word	0x0000e210


	//   ....[111]....
        /*048c*/ 	.word	0x0000e260


	//   ....[112]....
        /*0490*/ 	.word	0x0000e2b0


	//   ....[113]....
        /*0494*/ 	.word	0x0000e3a0


	//   ....[114]....
        /*0498*/ 	.word	0x0000e3f0


	//   ....[115]....
        /*049c*/ 	.word	0x0000e440


	//   ....[116]....
        /*04a0*/ 	.word	0x0000e490


	//   ....[117]....
        /*04a4*/ 	.word	0x0000e580


	//   ....[118]....
        /*04a8*/ 	.word	0x0000e5d0


	//   ....[119]....
        /*04ac*/ 	.word	0x0000e620


	//   ....[120]....
        /*04b0*/ 	.word	0x0000e670


	//   ....[121]....
        /*04b4*/ 	.word	0x0000e700


	//   ....[122]....
        /*04b8*/ 	.word	0x0000e7a0


	//   ....[123]....
        /*04bc*/ 	.word	0x0000e840


	//   ....[124]....
        /*04c0*/ 	.word	0x0000e8e0


	//   ....[125]....
        /*04c4*/ 	.word	0x0000e980


	//   ....[126]....
        /*04c8*/ 	.word	0x0000ea30


	//   ....[127]....
        /*04cc*/ 	.word	0x0000ea80


	//   ....[128]....
        /*04d0*/ 	.word	0x0000ead0


	//   ....[129]....
        /*04d4*/ 	.word	0x0000eb20


	//   ....[130]....
        /*04d8*/ 	.word	0x0000eb70


	//   ....[131]....
        /*04dc*/ 	.word	0x0000ebc0


	//   ....[132]....
        /*04e0*/ 	.word	0x0000ec10


	//   ....[133]....
        /*04e4*/ 	.word	0x0000eca0


	//   ....[134]....
        /*04e8*/ 	.word	0x0000ecf0


	//   ....[135]....
        /*04ec*/ 	.word	0x0000ed40


	//   ....[136]....
        /*04f0*/ 	.word	0x0000ed90


	//   ....[137]....
        /*04f4*/ 	.word	0x0000ee20


	//   ....[138]....
        /*04f8*/ 	.word	0x0000eeb0


	//   ....[139]....
        /*04fc*/ 	.word	0x0000ef00


	//   ....[140]....
        /*0500*/ 	.word	0x0000ef50


	//   ....[141]....
        /*0504*/ 	.word	0x0000efe0


	//   ....[142]....
        /*0508*/ 	.word	0x0000f070


	//   ....[143]....
        /*050c*/ 	.word	0x0000f0c0


	//   ....[144]....
        /*0510*/ 	.word	0x0000f110


	//   ....[145]....
        /*0514*/ 	.word	0x0000f1a0


	//   ....[146]....
        /*0518*/ 	.word	0x0000f230


	//   ....[147]....
        /*051c*/ 	.word	0x0000f280


	//   ....[148]....
        /*0520*/ 	.word	0x0000f2d0


	//   ....[149]....
        /*0524*/ 	.word	0x0000f360


	//   ....[150]....
        /*0528*/ 	.word	0x0000f3f0


	//   ....[151]....
        /*052c*/ 	.word	0x0000f440


	//   ....[152]....
        /*0530*/ 	.word	0x0000f490


	//   ....[153]....
        /*0534*/ 	.word	0x0000f520


	//   ....[154]....
        /*0538*/ 	.word	0x0000f5c0


	//   ....[155]....
        /*053c*/ 	.word	0x0000f610


	//   ....[156]....
        /*0540*/ 	.word	0x0000f6f0


	//   ....[157]....
        /*0544*/ 	.word	0x0000f760


	//   ....[158]....
        /*0548*/ 	.word	0x0000f7b0


	//   ....[159]....
        /*054c*/ 	.word	0x0000f800


	//   ....[160]....
        /*0550*/ 	.word	0x0000f850


	//   ....[161]....
        /*0554*/ 	.word	0x0000f880


	//   ....[162]....
        /*0558*/ 	.word	0x0000f8d0


	//   ....[163]....
        /*055c*/ 	.word	0x0000f920


	//   ....[164]....
        /*0560*/ 	.word	0x0000f970


	//----- nvinfo : EIATTR_VRC_CTA_INIT_COUNT
	.align		4
.L_2137:
        /*0564*/ 	.byte	0x02, 0x4a
	.zero		1
	.zero		1


	//----- nvinfo : EIATTR_EXIT_INSTR_OFFSETS
	.align		4
        /*0568*/ 	.byte	0x04, 0x1c
        /*056a*/ 	.short	(.L_2139 - .L_2138)


	//   ....[0]....
.L_2138:
        /*056c*/ 	.word	0x0000daf0


	//   ....[1]....
        /*0570*/ 	.word	0x0000dda0


	//----- nvinfo : EIATTR_MAX_THREADS
	.align		4
.L_2139:
        /*0574*/ 	.byte	0x04, 0x05
        /*0576*/ 	.short	(.L_2141 - .L_2140)
.L_2140:
        /*0578*/ 	.word	0x00000040
        /*057c*/ 	.word	0x00000001
        /*0580*/ 	.word	0x00000001


	//----- nvinfo : EIATTR_CRS_STACK_SIZE
	.align		4
.L_2141:
        /*0584*/ 	.byte	0x04, 0x1e
        /*0586*/ 	.short	(.L_2143 - .L_2142)
.L_2142:
        /*0588*/ 	.word	0x00000000


	//----- nvinfo : EIATTR_CBANK_PARAM_SIZE
	.align		4
.L_2143:
        /*058c*/ 	.byte	0x03, 0x19
        /*058e*/ 	.short	0x01f0


	//----- nvinfo : EIATTR_PARAM_CBANK
	.align		4
        /*0590*/ 	.byte	0x04, 0x0a
        /*0592*/ 	.short	(.L_2145 - .L_2144)
	.align		4
.L_2144:
        /*0594*/ 	.word	index@(.nv.constant0._Z25selective_scan_bwd_kernelI32Selective_Scan_bwd_kernel_traitsILi64ELi16ELb1ELb0ELb1ELb1ELb1EfN3c107complexIfEEEEv12SSMParamsBwd)
        /*0598*/ 	.short	0x0380
        /*059a*/ 	.short	0x01f0


	//----- nvinfo : EIATTR_SW_WAR
	.align		4
.L_2145:
        /*059c*/ 	.byte	0x04, 0x36
        /*059e*/ 	.short	(.L_2147 - .L_2146)
.L_2146:
        /*05a0*/ 	.word	0x00000008
.L_2147:


//--------------------- .nv.info._Z25selective_scan_bwd_kernelI32Selective_Scan_bwd_kernel_traitsILi64ELi16ELb1ELb1ELb0ELb0ELb0EfN3c107complexIfEEEEv12SSMParamsBwd --------------------------
	.section	.nv.info._Z25selective_scan_bwd_kernelI32Selective_Scan_bwd_kernel_traitsILi64ELi16ELb1ELb1ELb0ELb0ELb0EfN3c107complexIfEEEEv12SSMParamsBwd,"",@"SHT_CUDA_INFO"
	.sectionflags	@""
	.align	4


	//----- nvinfo : EIATTR_CUDA_API_VERSION
	.align		4
        /*0000*/ 	.byte	0x04, 0x37
        /*0002*/ 	.short	(.L_2149 - .L_2148)
.L_2148:
        /*0004*/ 	.word	0x00000082


	//----- nvinfo : EIATTR_KPARAM_INFO
	.align		4
.L_2149:
        /*0008*/ 	.byte	0x04, 0x17
        /*000a*/ 	.short	(.L_2151 - .L_2150)
.L_2150:
        /*000c*/ 	.word	0x00000000
        /*0010*/ 	.short	0x0000
        /*0012*/ 	.short	0x0000
        /*0014*/ 	.byte	0x00, 0xf0, 0xc1, 0x07


	//----- nvinfo : EIATTR_SPARSE_MMA_MASK
	.align		4
.L_2151:
        /*0018*/ 	.byte	0x03, 0x50
        /*001a*/ 	.short	0x0000


	//----- nvinfo : EIATTR_MAXREG_COUNT
	.align		4
        /*001c*/ 	.byte	0x03, 0x1b
        /*001e*/ 	.short	0x00ff


	//----- nvinfo : EIATTR_NUM_BARRIERS
	.align		4
        /*0020*/ 	.byte	0x02, 0x4c
        /*0022*/ 	.byte	0x01
	.zero		1


	//----- nvinfo : EIATTR_MERCURY_ISA_VERSION
	.align		4
        /*0024*/ 	.byte	0x03, 0x5f
        /*0026*/ 	.short	0x0101


	//----- nvinfo : EIATTR_INT_WARP_WIDE_INSTR_OFFSETS
	.align		4
        /*0028*/ 	.byte	0x04, 0x31
        /*002a*/ 	.short	(.L_2153 - .L_2152)


	//   ....[0]....
.L_2152:
        /*002c*/ 	.word	0x00005530


	//----- nvinfo : EIATTR_COOP_GROUP_MASK_REGIDS
	.align		4
.L_2153:
        /*0030*/ 	.byte	0x04, 0x29
        /*0032*/ 	.short	(.L_2155 - .L_2154)


	//   ....[0]....
.L_2154:
        /*0034*/ 	.word	0xffffffff


	//   ....[1]....
        /*0038*/ 	.word	0xffffffff


	//   ....[2]....
        /*003c*/ 	.word	0xffffffff


	//   ....[3]....
        /*0040*/ 	.word	0xffffffff


	//   ....[4]....
        /*0044*/ 	.word	0xffffffff


	//   ....[5]....
        /*0048*/ 	.word	0xffffffff


	//   ....[6]....
        /*004c*/ 	.word	0xffffffff


	//   ....[7]....
        /*0050*/ 	.word	0xffffffff


	//   ....[8]....
        /*0054*/ 	.word	0xffffffff


	//   ....[9]....
        /*0058*/ 	.word	0xffffffff


	//   ....[10]....
        /*005c*/ 	.word	0xffffffff


	//   ....[11]....
        /*0060*/ 	.word	0xffffffff


	//   ....[12]....
        /*0064*/ 	.word	0xffffffff


	//   ....[13]....
        /*0068*/ 	.word	0xffffffff


	//   ....[14]....
        /*006c*/ 	.word	0xffffffff


	//   ....[15]....
        /*0070*/ 	.word	0xffffffff


	//   ....[16]....
        /*0074*/ 	.word	0xffffffff


	//   ....[17]....
        /*0078*/ 	.word	0xffffffff


	//   ....[18]....
        /*007c*/ 	.word	0xffffffff


	//   ....[19]....
        /*0080*/ 	.word	0xffffffff


	//   ....[20]....
        /*0084*/ 	.word	0xffffffff


	//   ....[21]....
        /*0088*/ 	.word	0xffffffff


	//   ....[22]....
        /*008c*/ 	.word	0xffffffff


	//   ....[23]....
        /*0090*/ 	.word	0xffffffff


	//   ....[24]....
        /*0094*/ 	.word	0xffffffff


	//   ....[25]....
        /*0098*/ 	.word	0xffffffff


	//   ....[26]....
        /*009c*/ 	.word	0xffffffff


	//   ....[27]....
        /*00a0*/ 	.word	0xffffffff


	//   ....[28]....
        /*00a4*/ 	.word	0xffffffff


	//   ....[29]....
        /*00a8*/ 	.word	0xffffffff


	//   ....[30]....
        /*00ac*/ 	.word	0xffffffff


	//   ....[31]....
        /*00b0*/ 	.word	0xffffffff


	//   ....[32]....
        /*00b4*/ 	.word	0xffffffff


	//   ....[33]....
        /*00b8*/ 	.word	0xffffffff


	//   ....[34]....
        /*00bc*/ 	.word	0xffffffff


	//   ....[35]....
        /*00c0*/ 	.word	0xffffffff


	//   ....[36]....
        /*00c4*/ 	.word	0xffffffff


	//   ....[37]....
        /*00c8*/ 	.word	0xffffffff


	//   ....[38]....
        /*00cc*/ 	.word	0xffffffff


	//   ....[39]....
        /*00d0*/ 	.word	0xffffffff


	//   ....[40]....
        /*00d4*/ 	.word	0xffffffff


	//   ....[41]....
        /*00d8*/ 	.word	0xffffffff


	//   ....[42]....
        /*00dc*/ 	.word	0xffffffff


	//   ....[43]....
        /*00e0*/ 	.word	0xffffffff


	//   ....[44]....
        /*00e4*/ 	.word	0xffffffff


	//   ....[45]....
        /*00e8*/ 	.word	0xffffffff


	//   ....[46]....
        /*00ec*/ 	.word	0xffffffff


	//   ....[47]....
        /*00f0*/ 	.word	0xffffffff


	//   ....[48]....
        /*00f4*/ 	.word	0xffffffff


	//   ....[49]....
        /*00f8*/ 	.word	0xffffffff


	//   ....[50]....
        /*00fc*/ 	.word	0xffffffff


	//   ....[51]....
        /*0100*/ 	.word	0xffffffff


	//   ....[52]....
        /*0104*/ 	.word	0xffffffff


	//   ....[53]....
        /*0108*/ 	.word	0xffffffff


	//   ....[54]....
        /*010c*/ 	.word	0xffffffff


	//   ....[55]....
        /*0110*/ 	.word	0xffffffff


	//   ....[56]....
        /*0114*/ 	.word	0xffffffff


	//   ....[57]....
        /*0118*/ 	.word	0xffffffff


	//   ....[58]....
        /*011c*/ 	.word	0xffffffff


	//   ....[59]....
        /*0120*/ 	.word	0xffffffff


	//   ....[60]....
        /*0124*/ 	.word	0xffffffff


	//   ....[61]....
        /*0128*/ 	.word	0xffffffff


	//   ....[62]....
        /*012c*/ 	.word	0xffffffff


	//   ....[63]....
        /*0130*/ 	.word	0xffffffff


	//   ....[64]....
        /*0134*/ 	.word	0xffffffff


	//   ....[65]....
        /*0138*/ 	.word	0xffffffff


	//   ....[66]....
        /*013c*/ 	.word	0xffffffff


	//   ....[67]....
        /*0140*/ 	.word	0xffffffff


	//   ....[68]....
        /*0144*/ 	.word	0xffffffff


	//   ....[69]....
        /*0148*/ 	.word	0xffffffff


	//   ....[70]....
        /*014c*/ 	.word	0xffffffff


	//   ....[71]....
        /*0150*/ 	.word	0xffffffff


	//   ....[72]....
        /*0154*/ 	.word	0xffffffff


	//   ....[73]....
        /*0158*/ 	.word	0xffffffff


	//   ....[74]....
        /*015c*/ 	.word	0xffffffff


	//   ....[75]....
        /*0160*/ 	.word	0xffffffff


	//   ....[76]....
        /*0164*/ 	.word	0xffffffff


	//   ....[77]....
        /*0168*/ 	.word	0xffffffff


	//   ....[78]....
        /*016c*/ 	.word	0xffffffff


	//   ....[79]....
        /*0170*/ 	.word	0xffffffff


	//   ....[80]....
        /*0174*/ 	.word	0xffffffff


	//   ....[81]....
        /*0178*/ 	.word	0xffffffff


	//   ....[82]....
        /*017c*/ 	.word	0xffffffff


	//   ....[83]....
        /*0180*/ 	.word	0xffffffff


	//   ....[84]....
        /*0184*/ 	.word	0xffffffff


	//   ....[85]....
        /*0188*/ 	.word	0xffffffff


	//   ....[86]....
        /*018c*/ 	.word	0xffffffff


	//   ....[87]....
        /*0190*/ 	.word	0xffffffff


	//   ....[88]....
        /*0194*/ 	.word	0xffffffff


	//   ....[89]....
        /*0198*/ 	.word	0xffffffff


	//   ....[90]....
        /*019c*/ 	.word	0xffffffff


	//   ....[91]....
        /*01a0*/ 	.word	0xffffffff


	//   ....[92]....
        /*01a4*/ 	.word	0xffffffff


	//   ....[93]....
        /*01a8*/ 	.word	0xffffffff


	//   ....[94]....
        /*01ac*/ 	.word	0xffffffff


	//   ....[95]....
        /*01b0*/ 	.word	0xffffffff


	//   ....[96]....
        /*01b4*/ 	.word	0x050000f6


	//   ....[97]....
        /*01b8*/ 	.word	0x050000f6


	//   ....[98]....
        /*01bc*/ 	.word	0x050000f6


	//   ....[99]....
        /*01c0*/ 	.word	0x050000f6


	//   ....[100]....
        /*01c4*/ 	.word	0x050000f6


	//   ....[101]....
        /*01c8*/ 	.word	0x050000f6


	//   ....[102]....
        /*01cc*/ 	.word	0x050000f6


	//   ....[103]....
        /*01d0*/ 	.word	0x050000f6


	//   ....[104]....
        /*01d4*/ 	.word	0x050000f6


	//   ....[105]....
        /*01d8*/ 	.word	0x050000f6


	//   ....[106]....
        /*01dc*/ 	.word	0x050000f6


	//   ....[107]....
        /*01e0*/ 	.word	0x050000f6


	//   ....[108]....
        /*01e4*/ 	.word	0x050000f6


	//   ....[109]....
        /*01e8*/ 	.word	0x050000f6


	//   ....[110]....
        /*01ec*/ 	.word	0x050000f6


	//   ....[111]....
        /*01f0*/ 	.word	0x050000f6


	//   ....[112]....
        /*01f4*/ 	.word	0x050000f6


	//   ....[113]....
        /*01f8*/ 	.word	0x050000f6


	//   ....[114]....
        /*01fc*/ 	.word	0x050000f6


	//   ....[115]....
        /*0200*/ 	.word	0x050000f6


	//   ....[116]....
        /*0204*/ 	.word	0x050000f6


	//   ....[117]....
        /*0208*/ 	.word	0x050000f6


	//   ....[118]....
        /*020c*/ 	.word	0x050000f6


	//   ....[119]....
        /*0210*/ 	.word	0x050000f6


	//   ....[120]....
        /*0214*/ 	.word	0x050000f6


	//   ....[121]....
        /*0218*/ 	.word	0x050000f6


	//   ....[122]....
        /*021c*/ 	.word	0x050000f6


	//   ....[123]....
        /*0220*/ 	.word	0x050000f6


	//   ....[124]....
        /*0224*/ 	.word	0x050000f6


	//   ....[125]....
        /*0228*/ 	.word	0x050000f6


	//   ....[126]....
        /*022c*/ 	.word	0x050000f6


	//   ....[127]....
        /*0230*/ 	.word	0x050000f6


	//   ....[128]....
        /*0234*/ 	.word	0x050000f6


	//   ....[129]....
        /*0238*/ 	.word	0x050000f6


	//   ....[130]....
        /*023c*/ 	.word	0x050000f6


	//   ....[131]....
        /*0240*/ 	.word	0x050000f6


	//   ....[132]....
        /*0244*/ 	.word	0x050000f6


	//   ....[133]....
        /*0248*/ 	.word	0x050000f6


	//   ....[134]....
        /*024c*/ 	.word	0x050000f6


	//   ....[135]....
        /*0250*/ 	.word	0x050000f6


	//   ....[136]....
        /*0254*/ 	.word	0x050000f6


	//   ....[137]....
        /*0258*/ 	.word	0x050000f6


	//   ....[138]....
        /*025c*/ 	.word	0x050000f6


	//   ....[139]....
        /*0260*/ 	.word	0x050000f6


	//   ....[140]....
        /*0264*/ 	.word	0x050000f6


	//   ....[141]....
        /*0268*/ 	.word	0x050000f6


	//   ....[142]....
        /*026c*/ 	.word	0x050000f6


	//   ....[143]....
        /*0270*/ 	.word	0x050000f6


	//   ....[144]....
        /*0274*/ 	.word	0x050000f6


	//   ....[145]....
        /*0278*/ 	.word	0x050000f6


	//   ....[146]....
        /*027c*/ 	.word	0x050000f6


	//   ....[147]....
        /*0280*/ 	.word	0x050000f6


	//   ....[148]....
        /*0284*/ 	.word	0x050000f6


	//   ....[149]....
        /*0288*/ 	.word	0x050000f6


	//   ....[150]....
        /*028c*/ 	.word	0x050000f6


	//   ....[151]....
        /*0290*/ 	.word	0x050000f6


	//   ....[152]....
        /*0294*/ 	.word	0x050000f6


	//   ....[153]....
        /*0298*/ 	.word	0x050000f6


	//   ....[154]....
        /*029c*/ 	.word	0x050000f6


	//   ....[155]....
        /*02a0*/ 	.word	0x050000f6


	//   ....[156]....
        /*02a4*/ 	.word	0x050000f6


	//   ....[157]....
        /*02a8*/ 	.word	0x050000f6


	//   ....[158]....
        /*02ac*/ 	.word	0x050000f6


	//   ....[159]....
        /*02b0*/ 	.word	0x050000f6


	//----- nvinfo : EIATTR_COOP_GROUP_INSTR_OFFSETS
	.align		4
.L_2155:
        /*02b4*/ 	.byte	0x04, 0x28
        /*02b6*/ 	.short	(.L_2157 - .L_2156)


	//   ....[0]....
.L_2156:
        /*02b8*/ 	.word	0x00000af0


	//   ....[1]....
        /*02bc*/ 	.word	0x00000c00


	//   ....[2]....
        /*02c0*/ 	.word	0x00000d70


	//   ....[3]....
        /*02c4*/ 	.word	0x000017e0


	//   ....[4]....
        /*02c8*/ 	.word	0x00003230


	//   ....[5]....
        /*02cc*/ 	.word	0x00003240


	//   ....[6]....
        /*02d0*/ 	.word	0x00003250


	//   ....[7]....
        /*02d4*/ 	.word	0x00003260


	//   ....[8]....
        /*02d8*/ 	.word	0x00003300


	//   ....[9]....
        /*02dc*/ 	.word	0x00003320


	//   ....[10]....
        /*02e0*/ 	.word	0x00003330


	//   ....[11]....
        /*02e4*/ 	.word	0x00003340


	//   ....[12]....
        /*02e8*/ 	.word	0x000033e0


	//   ....[13]....
        /*02ec*/ 	.word	0x00003400


	//   ....[14]....
        /*02f0*/ 	.word	0x00003410


	//   ....[15]....
        /*02f4*/ 	.word	0x00003420


	//   ....[16]....
        /*02f8*/ 	.word	0x000034c0


	//   ....[17]....
        /*02fc*/ 	.word	0x000034e0


	//   ....[18]....
        /*0300*/ 	.word	0x000034f0


	//   ....[19]....
        /*0304*/ 	.word	0x00003500


	//   ....[20]....
        /*0308*/ 	.word	0x000035b0


	//   ....[21]....
        /*030c*/ 	.word	0x000035c0


	//   ....[22]....
        /*0310*/ 	.word	0x000035d0


	//   ....[23]....
        /*0314*/ 	.word	0x000035e0


	//   ....[24]....
        /*0318*/ 	.word	0x00003740


	//   ....[25]....
        /*031c*/ 	.word	0x00003750


	//   ....[26]....
        /*0320*/ 	.word	0x00003760


	//   ....[27]....
        /*0324*/ 	.word	0x00003770


	//   ....[28]....
        /*0328*/ 	.word	0x00003780


	//   ....[29]....
        /*032c*/ 	.word	0x00003790


	//   ....[30]....
        /*0330*/ 	.word	0x000037a0


	//   ....[31]....
        /*0334*/ 	.word	0x000037b0


	//   ....[32]....
        /*0338*/ 	.word	0x00004ad0


	//   ....[33]....
        /*033c*/ 	.word	0x00004ae0


	//   ....[34]....
        /*0340*/ 	.word	0x00004af0


	//   ....[35]....
        /*0344*/ 	.word	0x00004b00


	//   ....[36]....
        /*0348*/ 	.word	0x00004c10


	//   ....[37]....
        /*034c*/ 	.word	0x00004c20


	//   ....[38]....
        /*0350*/ 	.word	0x00004c30


	//   ....[39]....
        /*0354*/ 	.word	0x00004c40


	//   ....[40]....
        /*0358*/ 	.word	0x00004d50


	//   ....[41]....
        /*035c*/ 	.word	0x00004d60


	//   ....[42]....
        /*0360*/ 	.word	0x00004d70


	//   ....[43]....
        /*0364*/ 	.word	0x00004d80


	//   ....[44]....
        /*0368*/ 	.word	0x00004e90


	//   ....[45]....
        /*036c*/ 	.word	0x00004ea0


	//   ....[46]....
        /*0370*/ 	.word	0x00004eb0


	//   ....[47]....
        /*0374*/ 	.word	0x00004ec0


	//   ....[48]....
        /*0378*/ 	.word	0x00004fd0


	//   ....[49]....
        /*037c*/ 	.word	0x00004fe0


	//   ....[50]....
        /*0380*/ 	.word	0x00004ff0


	//   ....[51]....
        /*0384*/ 	.word	0x00005000


	//   ....[52]....
        /*0388*/ 	.word	0x00005110


	//   ....[53]....
        /*038c*/ 	.word	0x00005120


	//   ....[54]....
        /*0390*/ 	.word	0x00005130


	//   ....[55]....
        /*0394*/ 	.word	0x00005140


	//   ....[56]....
        /*0398*/ 	.word	0x00005150


	//   ....[57]....
        /*039c*/ 	.word	0x00005160


	//   ....[58]....
        /*03a0*/ 	.word	0x000051d0


	//   ....[59]....
        /*03a4*/ 	.word	0x00005210


	//   ....[60]....
        /*03a8*/ 	.word	0x00005230


	//   ....[61]....
        /*03ac*/ 	.word	0x00005250


	//   ....[62]....
        /*03b0*/ 	.word	0x00005260


	//   ....[63]....
        /*03b4*/ 	.word	0x00005270


	//   ....[64]....
        /*03b8*/ 	.word	0x000083f0


	//   ....[65]....
        /*03bc*/ 	.word	0x00008430


	//   ....[66]....
        /*03c0*/ 	.word	0x00008470


	//   ....[67]....
        /*03c4*/ 	.word	0x000084b0


	//   ....[68]....
        /*03c8*/ 	.word	0x000085c0


	//   ....[69]....
        /*03cc*/ 	.word	0x00008600


	//   ....[70]....
        /*03d0*/ 	.word	0x00008640


	//   ....[71]....
        /*03d4*/ 	.word	0x00008680


	//   ....[72]....
        /*03d8*/ 	.word	0x00008790


	//   ....[73]....
        /*03dc*/ 	.word	0x000087d0


	//   ....[74]....
        /*03e0*/ 	.word	0x00008810


	//   ....[75]....
        /*03e4*/ 	.word	0x00008850


	//   ....[76]....
        /*03e8*/ 	.word	0x000088c0


	//   ....[77]....
        /*03ec*/ 	.word	0x000088e0


	//   ....[78]....
        /*03f0*/ 	.word	0x00008900


	//   ....[79]....
        /*03f4*/ 	.word	0x00008920


	//   ....[80]....
        /*03f8*/ 	.word	0x00008960


	//   ....[81]....
        /*03fc*/ 	.word	0x00008980


	//   ....[82]....
        /*0400*/ 	.word	0x00008990


	//   ....[83]....
        /*0404*/ 	.word	0x000089a0


	//   ....[84]....
        /*0408*/ 	.word	0x00009090


	//   ....[85]....
        /*040c*/ 	.word	0x00009330


	//   ....[86]....
        /*0410*/ 	.word	0x00009510


	//   ....[87]....
        /*0414*/ 	.word	0x00009560


	//   ....[88]....
        /*0418*/ 	.word	0x000095c0


	//   ....[89]....
        /*041c*/ 	.word	0x00009610


	//   ....[90]....
        /*0420*/ 	.word	0x00009630


	//   ....[91]....
        /*0424*/ 	.word	0x000097a0


	//   ....[92]....
        /*0428*/ 	.word	0x000097e0


	//   ....[93]....
        /*042c*/ 	.word	0x00009840


	//   ....[94]....
        /*0430*/ 	.word	0x00009890


	//   ....[95]....
        /*0434*/ 	.word	0x000098b0


	//   ....[96]....
        /*0438*/ 	.word	0x00009d20


	//   ....[97]....
        /*043c*/ 	.word	0x00009d70


	//   ....[98]....
        /*0440*/ 	.word	0x00009dc0


	//   ....[99]....
        /*0444*/ 	.word	0x00009e10


	//   ....[100]....
        /*0448*/ 	.word	0x00009f10


	//   ....[101]....
        /*044c*/ 	.word	0x00009f60


	//   ....[102]....
        /*0450*/ 	.word	0x00009fb0


	//   ....[103]....
        /*0454*/ 	.word	0x0000a000


	//   ....[104]....
        /*0458*/ 	.word	0x0000a100


	//   ....[105]....
        /*045c*/ 	.word	0x0000a150


	//   ....[106]....
        /*0460*/ 	.word	0x0000a1a0


	//   ....[107]....
        /*0464*/ 	.word	0x0000a1f0


	//   ....[108]....
        /*0468*/ 	.word	0x0000a2f0


	//   ....[109]....
        /*046c*/ 	.word	0x0000a340


	//   ....[110]....
        /*0470*/ 	.word	0x0000a390


	//   ....[111]....
        /*0474*/ 	.word	0x0000a3e0


	//   ....[112]....
        /*0478*/ 	.word	0x0000a4e0


	//   ....[113]....
        /*047c*/ 	.word	0x0000a530


	//   ....[114]....
        /*0480*/ 	.word	0x0000a580


	//   ....[115]....
        /*0484*/ 	.word	0x0000a5d0


	//   ....[116]....
        /*0488*/ 	.word	0x0000a660


	//   ....[117]....
        /*048c*/ 	.word	0x0000a700


	//   ....[118]....
        /*0490*/ 	.word	0x0000a7a0


	//   ....[119]....
        /*0494*/ 	.word	0x0000a840


	//   ....[120]....
        /*0498*/ 	.word	0x0000a8e0


	//   ....[121]....
        /*049c*/ 	.word	0x0000a990


	//   ....[122]....
        /*04a0*/ 	.word	0x0000a9f0


	//   ....[123]....
        /*04a4*/ 	.word	0x0000aa40


	//   ....[124]....
        /*04a8*/ 	.word	0x0000aa80


	//   ....[125]....
        /*04ac*/ 	.word	0x0000aad0


	//   ....[126]....
        /*04b0*/ 	.word	0x0000ab20


	//   ....[127]....
        /*04b4*/ 	.word	0x0000ab70


	//   ....[128]....
        /*04b8*/ 	.word	0x0000ac00


	//   ....[129]....
        /*04bc*/ 	.word	0x0000ac50


	//   ....[130]....
        /*04c0*/ 	.word	0x0000aca0


	//   ....[131]....
        /*04c4*/ 	.word	0x0000acf0


	//   ....[132]....
        /*04c8*/ 	.word	0x0000ad80


	//   ....[133]....
        /*04cc*/ 	.word	0x0000ae10


	//   ....[134]....
        /*04d0*/ 	.word	0x0000ae60


	//   ....[135]....
        /*04d4*/ 	.word	0x0000aeb0


	//   ....[136]....
        /*04d8*/ 	.word	0x0000af40


	//   ....[137]....
        /*04dc*/ 	.word	0x0000afd0


	//   ....[138]....
        /*04e0*/ 	.word	0x0000b020


	//   ....[139]....
        /*04e4*/ 	.word	0x0000b070


	//   ....[140]....
        /*04e8*/ 	.word	0x0000b100


	//   ....[141]....
        /*04ec*/ 	.word	0x0000b190


	//   ....[142]....
        /*04f0*/ 	.word	0x0000b1e0


	//   ....[143]....
        /*04f4*/ 	.word	0x0000b230


	//   ....[144]....
        /*04f8*/ 	.word	0x0000b2c0


	//   ....[145]....
        /*04fc*/ 	.word	0x0000b350


	//   ....[146]....
        /*0500*/ 	.word	0x0000b3a0


	//   ....[147]....
        /*0504*/ 	.word	0x0000b3f0


	//   ....[148]....
        /*0508*/ 	.word	0x0000b480


	//   ....[149]....
        /*050c*/ 	.word	0x0000b520


	//   ....[150]....
        /*0510*/ 	.word	0x0000b570


	//   ....[151]....
        /*0514*/ 	.word	0x0000b660


	//   ....[152]....
        /*0518*/ 	.word	0x0000b6b0


	//   ....[153]....
        /*051c*/ 	.word	0x0000b700


	//   ....[154]....
        /*0520*/ 	.word	0x0000b750


	//   ....[155]....
        /*0524*/ 	.word	0x0000b7a0


	//   ....[156]....
        /*0528*/ 	.word	0x0000b7f0


	//   ....[157]....
        /*052c*/ 	.word	0x0000b840


	//   ....[158]....
        /*0530*/ 	.word	0x0000b890


	//   ....[159]....
        /*0534*/ 	.word	0x0000b8e0


	//----- nvinfo : EIATTR_VRC_CTA_INIT_COUNT
	.align		4
.L_2157:
        /*0538*/ 	.byte	0x02, 0x4a
	.zero		1
	.zero		1


	//----- nvinfo : EIATTR_EXIT_INSTR_OFFSETS
	.align		4
        /*053c*/ 	.byte	0x04, 0x1c
        /*053e*/ 	.short	(.L_2159 - .L_2158)


	//   ....[0]....
.L_2158:
        /*0540*/ 	.word	0x000099c0


	//   ....[1]....
        /*0544*/ 	.word	0x00009cc0


	//----- nvinfo : EIATTR_MAX_THREADS
	.align		4
.L_2159:
        /*0548*/ 	.byte	0x04, 0x05
        /*054a*/ 	.short	(.L_2161 - .L_2160)
.L_2160:
        /*054c*/ 	.word	0x00000040
        /*0550*/ 	.word	0x00000001
        /*0554*/ 	.word	0x00000001


	//----- nvinfo : EIATTR_CRS_STACK_SIZE
	.align		4
.L_2161:
        /*0558*/ 	.byte	0x04, 0x1e
        /*055a*/ 	.short	(.L_2163 - .L_2162)
.L_2162:
        /*055c*/ 	.word	0x00000000


	//----- nvinfo : EIATTR_CBANK_PARAM_SIZE
	.align		4
.L_2163:
        /*0560*/ 	.byte	0x03, 0x19
        /*0562*/ 	.short	0x01f0


	//----- nvinfo : EIATTR_PARAM_CBANK
	.align		4
        /*0564*/ 	.byte	0x04, 0x0a
        /*0566*/ 	.short	(.L_2165 - .L_2164)
	.align		4
.L_2164:
        /*0568*/ 	.word	index@(.nv.constant0._Z25selective_scan_bwd_kernelI32Selective_Scan_bwd_kernel_traitsILi64ELi16ELb1ELb1ELb0ELb0ELb0EfN3c107complexIfEEEEv12SSMParamsBwd)
        /*056c*/ 	.short	0x0380
        /*056e*/ 	.short	0x01f0


	//----- nvinfo : EIATTR_SW_WAR
	.align		4
.L_2165:
        /*0570*/ 	.byte	0x04, 0x36
        /*0572*/ 	.short	(.L_2167 - .L_2166)
.L_2166:
        /*0574*/ 	.word	0x00000008
.L_2167:


//--------------------- .nv.info._Z25selective_scan_bwd_kernelI32Selective_Scan_bwd_kernel_traitsILi64ELi16ELb1ELb1ELb0ELb0ELb1EfN3c107complexIfEEEEv12SSMParamsBwd --------------------------
	.section	.nv.info._Z25selective_scan_bwd_kernelI32Selective_Scan_bwd_kernel_traitsILi64ELi16ELb1ELb1ELb0ELb0ELb1EfN3c107complexIfEEEEv12SSMParamsBwd,"",@"SHT_CUDA_INFO"
	.sectionflags	@""
	.align	4


	//----- nvinfo : EIATTR_CUDA_API_VERSION
	.align		4
        /*0000*/ 	.byte	0x04, 0x37
        /*0002*/ 	.short	(.L_2169 - .L_2168)
.L_2168:
        /*0004*/ 	.word	0x00000082


	//----- nvinfo : EIATTR_KPARAM_INFO
	.align		4
.L_2169:
        /*0008*/ 	.byte	0x04, 0x17
        /*000a*/ 	.short	(.L_2171 - .L_2170)
.L_2170:
        /*000c*/ 	.word	0x00000000
        /*0010*/ 	.short	0x0000
        /*0012*/ 	.short	0x0000
        /*0014*/ 	.byte	0x00, 0xf0, 0xc1, 0x07


	//----- nvinfo : EIATTR_SPARSE_MMA_MASK
	.align		4
.L_2171:
        /*0018*/ 	.byte	0x03, 0x50
        /*001a*/ 	.short	0x0000


	//----- nvinfo : EIATTR_MAXREG_COUNT
	.align		4
        /*001c*/ 	.byte	0x03, 0x1b
        /*001e*/ 	.short	0x00ff


	//----- nvinfo : EIATTR_NUM_BARRIERS
	.align		4
        /*0020*/ 	.byte	0x02, 0x4c
        /*0022*/ 	.byte	0x01
	.zero		1


	//----- nvinfo : EIATTR_MERCURY_ISA_VERSION
	.align		4
        /*0024*/ 	.byte	0x03, 0x5f
        /*0026*/ 	.short	0x0101


	//----- nvinfo : EIATTR_INT_WARP_WIDE_INSTR_OFFSETS
	.align		4
        /*0028*/ 	.byte	0x04, 0x31
        /*002a*/ 	.short	(.L_2173 - .L_2172)


	//   ....[0]....
.L_2172:
        /*002c*/ 	.word	0x000067e0


	//----- nvinfo : EIATTR_COOP_GROUP_MASK_REGIDS
	.align		4
.L_2173:
        /*0030*/ 	.byte	0x04, 0x29
        /*0032*/ 	.short	(.L_2175 - .L_2174)


	//   ....[0]....
.L_2174:
        /*0034*/ 	.word	0xffffffff


	//   ....[1]....
        /*0038*/ 	.word	0xffffffff


	//   ....[2]....
        /*003c*/ 	.word	0xffffffff


	//   ....[3]....
        /*0040*/ 	.word	0xffffffff


	//   ....[4]....
        /*0044*/ 	.word	0xffffffff


	//   ....[5]....
        /*0048*/ 	.word	0xffffffff


	//   ....[6]....
        /*004c*/ 	.word	0xffffffff


	//   ....[7]....
        /*0050*/ 	.word	0xffffffff


	//   ....[8]....
        /*0054*/ 	.word	0xffffffff


	//   ....[9]....
        /*0058*/ 	.word	0xffffffff


	//   ....[10]....
        /*005c*/ 	.word	0xffffffff


	//   ....[11]....
        /*0060*/ 	.word	0xffffffff


	//   ....[12]....
        /*0064*/ 	.word	0xffffffff


	//   ....[13]....
        /*0068*/ 	.word	0xffffffff


	//   ....[14]....
        /*006c*/ 	.word	0xffffffff


	//   ....[15]....
        /*0070*/ 	.word	0xffffffff


	//   ....[16]....
        /*0074*/ 	.word	0xffffffff


	//   ....[17]....
        /*0078*/ 	.word	0xffffffff


	//   ....[18]....
        /*007c*/ 	.word	0xffffffff


	//   ....[19]....
        /*0080*/ 	.word	0xffffffff


	//   ....[20]....
        /*0084*/ 	.word	0xffffffff


	//   ....[21]....
        /*0088*/ 	.word	0xffffffff


	//   ....[22]....
        /*008c*/ 	.word	0xffffffff


	//   ....[23]....
        /*0090*/ 	.word	0xffffffff


	//   ....[24]....
        /*0094*/ 	.word	0xffffffff


	//   ....[25]....
        /*0098*/ 	.word	0xffffffff


	//   ....[26]....
        /*009c*/ 	.word	0xffffffff


	//   ....[27]....
        /*00a0*/ 	.word	0xffffffff


	//   ....[28]....
        /*00a4*/ 	.word	0xffffffff


	//   ....[29]....
        /*00a8*/ 	.word	0xffffffff


	//   ....[30]....
        /*00ac*/ 	.word	0xffffffff


	//   ....[31]....
        /*00b0*/ 	.word	0xffffffff


	//   ....[32]....
        /*00b4*/ 	.word	0xffffffff


	//   ....[33]....
        /*00b8*/ 	.word	0xffffffff


	//   ....[34]....
        /*00bc*/ 	.word	0xffffffff


	//   ....[35]....
        /*00c0*/ 	.word	0xffffffff


	//   ....[36]....
        /*00c4*/ 	.word	0xffffffff


	//   ....[37]....
        /*00c8*/ 	.word	0xffffffff


	//   ....[38]....
        /*00cc*/ 	.word	0xffffffff


	//   ....[39]....
        /*00d0*/ 	.word	0xffffffff


	//   ....[40]....
        /*00d4*/ 	.word	0xffffffff


	//   ....[41]....
        /*00d8*/ 	.word	0xffffffff


	//   ....[42]....
        /*00dc*/ 	.word	0xffffffff


	//   ....[43]....
        /*00e0*/ 	.word	0xffffffff


	//   ....[44]....
        /*00e4*/ 	.word	0xffffffff


	//   ....[45]....
        /*00e8*/ 	.word	0xffffffff


	//   ....[46]....
        /*00ec*/ 	.word	0xffffffff


	//   ....[47]....
        /*00f0*/ 	.word	0xffffffff


	//   ....[48]....
        /*00f4*/ 	.word	0xffffffff


	//   ....[49]....
        /*00f8*/ 	.word	0xffffffff


	//   ....[50]....
        /*00fc*/ 	.word	0xffffffff


	//   ....[51]....
        /*0100*/ 	.word	0xffffffff


	//   ....[52]....
        /*0104*/ 	.word	0xffffffff


	//   ....[53]....
        /*0108*/ 	.word	0xffffffff


	//   ....[54]....
        /*010c*/ 	.word	0xffffffff


	//   ....[55]....
        /*0110*/ 	.word	0xffffffff


	//   ....[56]....
        /*0114*/ 	.word	0xffffffff


	//   ....[57]....
        /*0118*/ 	.word	0xffffffff


	//   ....[58]....
        /*011c*/ 	.word	0xffffffff


	//   ....[59]....
        /*0120*/ 	.word	0xffffffff


	//   ....[60]....
        /*0124*/ 	.word	0xffffffff


	//   ....[61]....
        /*0128*/ 	.word	0xffffffff


	//   ....[62]....
        /*012c*/ 	.word	0xffffffff


	//   ....[63]....
        /*0130*/ 	.word	0xffffffff


	//   ....[64]....
        /*0134*/ 	.word	0xffffffff


	//   ....[65]....
        /*0138*/ 	.word	0xffffffff


	//   ....[66]....
        /*013c*/ 	.word	0xffffffff


	//   ....[67]....
        /*0140*/ 	.word	0xffffffff


	//   ....[68]....
        /*0144*/ 	.word	0xffffffff


	//   ....[69]....
        /*0148*/ 	.word	0xffffffff


	//   ....[70]....
        /*014c*/ 	.word	0xffffffff


	//   ....[71]....
        /*0150*/ 	.word	0xffffffff


	//   ....[72]....
        /*0154*/ 	.word	0xffffffff


	//   ....[73]....
        /*0158*/ 	.word	0xffffffff


	//   ....[74]....
        /*015c*/ 	.word	0xffffffff


	//   ....[75]....
        /*0160*/ 	.word	0xffffffff


	//   ....[76]....
        /*0164*/ 	.word	0xffffffff


	//   ....[77]....
        /*0168*/ 	.word	0xffffffff


	//   ....[78]....
        /*016c*/ 	.word	0xffffffff


	//   ....[79]....
        /*0170*/ 	.word	0xffffffff


	//   ....[80]....
        /*0174*/ 	.word	0xffffffff


	//   ....[81]....
        /*0178*/ 	.word	0xffffffff


	//   ....[82]....
        /*017c*/ 	.word	0xffffffff


	//   ....[83]....
        /*0180*/ 	.word	0xffffffff


	//   ....[84]....
        /*0184*/ 	.word	0xffffffff


	//   ....[85]....
        /*0188*/ 	.word	0xffffffff


	//   ....[86]....
        /*018c*/ 	.word	0xffffffff


	//   ....[87]....
        /*0190*/ 	.word	0xffffffff


	//   ....[88]....
        /*0194*/ 	.word	0xffffffff


	//   ....[89]....
        /*0198*/ 	.word	0xffffffff


	//   ....[90]....
        /*019c*/ 	.word	0xffffffff


	//   ....[91]....
        /*01a0*/ 	.word	0xffffffff


	//   ....[92]....
        /*01a4*/ 	.word	0xffffffff


	//   ....[93]....
        /*01a8*/ 	.word	0xffffffff


	//   ....[94]....
        /*01ac*/ 	.word	0xffffffff


	//   ....[95]....
        /*01b0*/ 	.word	0xffffffff


	//   ....[96]....
        /*01b4*/ 	.word	0xffffffff


	//   ....[97]....
        /*01b8*/ 	.word	0xffffffff


	//   ....[98]....
        /*01bc*/ 	.word	0xffffffff


	//   ....[99]....
        /*01c0*/ 	.word	0xffffffff


	//   ....[100]....
        /*01c4*/ 	.word	0x050000f6


	//   ....[101]....
        /*01c8*/ 	.word	0x050000f6


	//   ....[102]....
        /*01cc*/ 	.word	0x050000f6


	//   ....[103]....
        /*01d0*/ 	.word	0x050000f6


	//   ....[104]....
        /*01d4*/ 	.word	0x050000f6


	//   ....[105]....
        /*01d8*/ 	.word	0x050000f6


	//   ....[106]....
        /*01dc*/ 	.word	0x050000f6


	//   ....[107]....
        /*01e0*/ 	.word	0x050000f6


	//   ....[108]....
        /*01e4*/ 	.word	0x050000f6


	//   ....[109]....
        /*01e8*/ 	.word	0x050000f6


	//   ....[110]....
        /*01ec*/ 	.word	0x050000f6


	//   ....[111]....
        /*01f0*/ 	.word	0x050000f6


	//   ....[112]....
        /*01f4*/ 	.word	0x050000f6


	//   ....[113]....
        /*01f8*/ 	.word	0x050000f6


	//   ....[114]....
        /*01fc*/ 	.word	0x050000f6


	//   ....[115]....
        /*0200*/ 	.word	0x050000f6


	//   ....[116]....
        /*0204*/ 	.word	0x050000f6


	//   ....[117]....
        /*0208*/ 	.word	0x050000f6


	//   ....[118]....
        /*020c*/ 	.word	0x050000f6


	//   ....[119]....
        /*0210*/ 	.word	0x050000f6


	//   ....[120]....
        /*0214*/ 	.word	0x050000f6


	//   ....[121]....
        /*0218*/ 	.word	0x050000f6


	//   ....[122]....
        /*021c*/ 	.word	0x050000f6


	//   ....[123]....
        /*0220*/ 	.word	0x050000f6


	//   ....[124]....
        /*0224*/ 	.word	0x050000f6


	//   ....[125]....
        /*0228*/ 	.word	0x050000f6


	//   ....[126]....
        /*022c*/ 	.word	0x050000f6


	//   ....[127]....
        /*0230*/ 	.word	0x050000f6


	//   ....[128]....
        /*0234*/ 	.word	0x050000f6


	//   ....[129]....
        /*0238*/ 	.word	0x050000f6


	//   ....[130]....
        /*023c*/ 	.word	0x050000f6


	//   ....[131]....
        /*0240*/ 	.word	0x050000f6


	//   ....[132]....
        /*0244*/ 	.word	0x050000f6


	//   ....[133]....
        /*0248*/ 	.word	0x050000f6


	//   ....[134]....
        /*024c*/ 	.word	0x050000f6


	//   ....[135]....
        /*0250*/ 	.word	0x050000f6


	//   ....[136]....
        /*0254*/ 	.word	0x050000f6


	//   ....[137]....
        /*0258*/ 	.word	0x050000f6


	//   ....[138]....
        /*025c*/ 	.word	0x050000f6


	//   ....[139]....
        /*0260*/ 	.word	0x050000f6


	//   ....[140]....
        /*0264*/ 	.word	0x050000f6


	//   ....[141]....
        /*0268*/ 	.word	0x050000f6


	//   ....[142]....
        /*026c*/ 	.word	0x050000f6


	//   ....[143]....
        /*0270*/ 	.word	0x050000f6


	//   ....[144]....
        /*0274*/ 	.word	0x050000f6


	//   ....[145]....
        /*0278*/ 	.word	0x050000f6


	//   ....[146]....
        /*027c*/ 	.word	0x050000f6


	//   ....[147]....
        /*0280*/ 	.word	0x050000f6


	//   ....[148]....
        /*0284*/ 	.word	0x050000f6


	//   ....[149]....
        /*0288*/ 	.word	0x050000f6


	//   ....[150]....
        /*028c*/ 	.word	0x050000f6


	//   ....[151]....
        /*0290*/ 	.word	0x050000f6


	//   ....[152]....
        /*0294*/ 	.word	0x050000f6


	//   ....[153]....
        /*0298*/ 	.word	0x050000f6


	//   ....[154]....
        /*029c*/ 	.word	0x050000f6


	//   ....[155]....
        /*02a0*/ 	.word	0x050000f6


	//   ....[156]....
        /*02a4*/ 	.word	0x050000f6


	//   ....[157]....
        /*02a8*/ 	.word	0x050000f6


	//   ....[158]....
        /*02ac*/ 	.word	0x050000f6


	//   ....[159]....
        /*02b0*/ 	.word	0x050000f6


	//   ....[160]....
        /*02b4*/ 	.word	0x050000f6


	//   ....[161]....
        /*02b8*/ 	.word	0x050000f6


	//   ....[162]....
        /*02bc*/ 	.word	0x050000f6


	//   ....[163]....
        /*02c0*/ 	.word	0x050000f6


	//----- nvinfo : EIATTR_COOP_GROUP_INSTR_OFFSETS
	.align		4
.L_2175:
        /*02c4*/ 	.byte	0x04, 0x28
        /*02c6*/ 	.short	(.L_2177 - .L_2176)


	//   ....[0]....
.L_2176:
        /*02c8*/ 	.word	0x00000b10


	//   ....[1]....
        /*02cc*/ 	.word	0x00000c20


	//   ....[2]....
        /*02d0*/ 	.word	0x00000de0


	//   ....[3]....
        /*02d4*/ 	.word	0x00000f90


	//   ....[4]....
        /*02d8*/ 	.word	0x00001630


	//   ....[5]....
        /*02dc*/ 	.word	0x00001d80


	//   ....[6]....
        /*02e0*/ 	.word	0x00002030


	//   ....[7]....
        /*02e4*/ 	.word	0x00002aa0


	//   ....[8]....
        /*02e8*/ 	.word	0x000044f0


	//   ....[9]....
        /*02ec*/ 	.word	0x00004500


	//   ....[10]....
        /*02f0*/ 	.word	0x00004510


	//   ....[11]....
        /*02f4*/ 	.word	0x00004520


	//   ....[12]....
        /*02f8*/ 	.word	0x000045c0


	//   ....[13]....
        /*02fc*/ 	.word	0x000045e0


	//   ....[14]....
        /*0300*/ 	.word	0x000045f0


	//   ....[15]....
        /*0304*/ 	.word	0x00004600


	//   ....[16]....
        /*0308*/ 	.word	0x000046a0


	//   ....[17]....
        /*030c*/ 	.word	0x000046c0


	//   ....[18]....
        /*0310*/ 	.word	0x000046d0


	//   ....[19]....
        /*0314*/ 	.word	0x000046e0


	//   ....[20]....
        /*0318*/ 	.word	0x00004780


	//   ....[21]....
        /*031c*/ 	.word	0x000047a0


	//   ....[22]....
        /*0320*/ 	.word	0x000047b0


	//   ....[23]....
        /*0324*/ 	.word	0x000047c0


	//   ....[24]....
        /*0328*/ 	.word	0x00004870


	//   ....[25]....
        /*032c*/ 	.word	0x00004880


	//   ....[26]....
        /*0330*/ 	.word	0x00004890


	//   ....[27]....
        /*0334*/ 	.word	0x000048a0


	//   ....[28]....
        /*0338*/ 	.word	0x00004a00


	//   ....[29]....
        /*033c*/ 	.word	0x00004a10


	//   ....[30]....
        /*0340*/ 	.word	0x00004a20


	//   ....[31]....
        /*0344*/ 	.word	0x00004a30


	//   ....[32]....
        /*0348*/ 	.word	0x00004a40


	//   ....[33]....
        /*034c*/ 	.word	0x00004a50


	//   ....[34]....
        /*0350*/ 	.word	0x00004a60


	//   ....[35]....
        /*0354*/ 	.word	0x00004a70


	//   ....[36]....
        /*0358*/ 	.word	0x00005d90


	//   ....[37]....
        /*035c*/ 	.word	0x00005da0


	//   ....[38]....
        /*0360*/ 	.word	0x00005db0


	//   ....[39]....
        /*0364*/ 	.word	0x00005dc0


	//   ....[40]....
        /*0368*/ 	.word	0x00005ed0


	//   ....[41]....
        /*036c*/ 	.word	0x00005ee0


	//   ....[42]....
        /*0370*/ 	.word	0x00005ef0


	//   ....[43]....
        /*0374*/ 	.word	0x00005f00


	//   ....[44]....
        /*0378*/ 	.word	0x00006010


	//   ....[45]....
        /*037c*/ 	.word	0x00006020


	//   ....[46]....
        /*0380*/ 	.word	0x00006030


	//   ....[47]....
        /*0384*/ 	.word	0x00006040


	//   ....[48]....
        /*0388*/ 	.word	0x00006150


	//   ....[49]....
        /*038c*/ 	.word	0x00006160


	//   ....[50]....
        /*0390*/ 	.word	0x00006170


	//   ....[51]....
        /*0394*/ 	.word	0x00006180


	//   ....[52]....
        /*0398*/ 	.word	0x00006290


	//   ....[53]....
        /*039c*/ 	.word	0x000062a0


	//   ....[54]....
        /*03a0*/ 	.word	0x000062b0


	//   ....[55]....
        /*03a4*/ 	.word	0x000062c0


	//   ....[56]....
        /*03a8*/ 	.word	0x000063d0


	//   ....[57]....
        /*03ac*/ 	.word	0x000063e0


	//   ....[58]....
        /*03b0*/ 	.word	0x000063f0


	//   ....[59]....
        /*03b4*/ 	.word	0x00006400


	//   ....[60]....
        /*03b8*/ 	.word	0x00006410


	//   ....[61]....
        /*03bc*/ 	.word	0x00006420


	//   ....[62]....
        /*03c0*/ 	.word	0x00006490


	//   ....[63]....
        /*03c4*/ 	.word	0x000064d0


	//   ....[64]....
        /*03c8*/ 	.word	0x000064f0


	//   ....[65]....
        /*03cc*/ 	.word	0x00006510


	//   ....[66]....
        /*03d0*/ 	.word	0x00006520


	//   ....[67]....
        /*03d4*/ 	.word	0x00006530


	//   ....[68]....
        /*03d8*/ 	.word	0x000096a0


	//   ....[69]....
        /*03dc*/ 	.word	0x000096e0


	//   ....[70]....
        /*03e0*/ 	.word	0x00009720


	//   ....[71]....
        /*03e4*/ 	.word	0x00009760


	//   ....[72]....
        /*03e8*/ 	.word	0x00009870


	//   ....[73]....
        /*03ec*/ 	.word	0x000098b0


	//   ....[74]....
        /*03f0*/ 	.word	0x000098f0


	//   ....[75]....
        /*03f4*/ 	.word	0x00009930


	//   ....[76]....
        /*03f8*/ 	.word	0x00009a40


	//   ....[77]....
        /*03fc*/ 	.word	0x00009a80


	//   ....[78]....
        /*0400*/ 	.word	0x00009ac0


	//   ....[79]....
        /*0404*/ 	.word	0x00009b00


	//   ....[80]....
        /*0408*/ 	.word	0x00009b70


	//   ....[81]....
        /*040c*/ 	.word	0x00009b90


	//   ....[82]....
        /*0410*/ 	.word	0x00009bb0


	//   ....[83]....
        /*0414*/ 	.word	0x00009bd0


	//   ....[84]....
        /*0418*/ 	.word	0x00009c00


	//   ....[85]....
        /*041c*/ 	.word	0x00009c30


	//   ....[86]....
        /*0420*/ 	.word	0x00009c40


	//   ....[87]....
        /*0424*/ 	.word	0x00009c50


	//   ....[88]....
        /*0428*/ 	.word	0x0000a2f0


	//   ....[89]....
        /*042c*/ 	.word	0x0000a5a0


	//   ....[90]....
        /*0430*/ 	.word	0x0000a780


	//   ....[91]....
        /*0434*/ 	.word	0x0000a7d0


	//   ....[92]....
        /*0438*/ 	.word	0x0000a830


	//   ....[93]....
        /*043c*/ 	.word	0x0000a880


	//   ....[94]....
        /*0440*/ 	.word	0x0000a8a0


	//   ....[95]....
        /*0444*/ 	.word	0x0000aa10


	//   ....[96]....
        /*0448*/ 	.word	0x0000aa50


	//   ....[97]....
        /*044c*/ 	.word	0x0000aab0


	//   ....[98]....
        /*0450*/ 	.word	0x0000ab00


	//   ....[99]....
        /*0454*/ 	.word	0x0000ab20


	//   ....[100]....
        /*0458*/ 	.word	0x0000af70


	//   ....[101]....
        /*045c*/ 	.word	0x0000afc0


	//   ....[102]....
        /*0460*/ 	.word	0x0000b010


	//   ....[103]....
        /*0464*/ 	.word	0x0000b060


	//   ....[104]....
        /*0468*/ 	.word	0x0000b150


	//   ....[105]....
        /*046c*/ 	.word	0x0000b1a0


	//   ....[106]....
        /*0470*/ 	.word	0x0000b1f0


	//   ....[107]....
        /*0474*/ 	.word	0x0000b240


	//   ....[108]....
        /*0478*/ 	.word	0x0000b330


	//   ....[109]....
        /*047c*/ 	.word	0x0000b380


	//   ....[110]....
        /*0480*/ 	.word	0x0000b3d0


	//   ....[111]....
        /*0484*/ 	.word	0x0000b420


	//   ....[112]....
        /*0488*/ 	.word	0x0000b510


	//   ....[113]....
        /*048c*/ 	.word	0x0000b560


	//   ....[114]....
        /*0490*/ 	.word	0x0000b5b0


	//   ....[115]....
        /*0494*/ 	.word	0x0000b600


	//   ....[116]....
        /*0498*/ 	.word	0x0000b6f0


	//   ....[117]....
        /*049c*/ 	.word	0x0000b740


	//   ....[118]....
        /*04a0*/ 	.word	0x0000b790


	//   ....[119]....
        /*04a4*/ 	.word	0x0000b7e0


	//   ....[120]....
        /*04a8*/ 	.word	0x0000b870


	//   ....[121]....
        /*04ac*/ 	.word	0x0000b910


	//   ....[122]....
        /*04b0*/ 	.word	0x0000b9b0


	//   ....[123]....
        /*04b4*/ 	.word	0x0000ba50


	//   ....[124]....
        /*04b8*/ 	.word	0x0000baf0


	//   ....[125]....
        /*04bc*/ 	.word	0x0000bba0


	//   ....[126]....
        /*04c0*/ 	.word	0x0000bc00


	//   ....[127]....
        /*04c4*/ 	.word	0x0000bc50


	//   ....[128]....
        /*04c8*/ 	.word	0x0000bc90


	//   ....[129]....
        /*04cc*/ 	.word	0x0000bce0


	//   ....[130]....
        /*04d0*/ 	.word	0x0000bd30


	//   ....[131]....
        /*04d4*/ 	.word	0x0000bd80


	//   ....[132]....
        /*04d8*/ 	.word	0x0000be10


	//   ....[133]....
        /*04dc*/ 	.word	0x0000be60


	//   ....[134]....
        /*04e0*/ 	.word	0x0000beb0


	//   ....[135]....
        /*04e4*/ 	.word	0x0000bf00


	//   ....[136]....
        /*04e8*/ 	.word	0x0000bf90


	//   ....[137]....
        /*04ec*/ 	.word	0x0000c020


	//   ....[138]....
        /*04f0*/ 	.word	0x0000c070


	//   ....[139]....
        /*04f4*/ 	.word	0x0000c0c0


	//   ....[140]....
        /*04f8*/ 	.word	0x0000c150


	//   ....[141]....
        /*04fc*/ 	.word	0x0000c1e0


	//   ....[142]....
        /*0500*/ 	.word	0x0000c230


	//   ....[143]....
        /*0504*/ 	.word	0x0000c280


	//   ....[144]....
        /*0508*/ 	.word	0x0000c310


	//   ....[145]....
        /*050c*/ 	.word	0x0000c3a0


	//   ....[146]....
        /*0510*/ 	.word	0x0000c3f0


	//   ....[147]....
        /*0514*/ 	.word	0x0000c440


	//   ....[148]....
        /*0518*/ 	.word	0x0000c4d0


	//   ....[149]....
        /*051c*/ 	.word	0x0000c560


	//   ....[150]....
        /*0520*/ 	.word	0x0000c5b0


	//   ....[151]....
        /*0524*/ 	.word	0x0000c600


	//   ....[152]....
        /*0528*/ 	.word	0x0000c690


	//   ....[153]....
        /*052c*/ 	.word	0x0000c730


	//   ....[154]....
        /*0530*/ 	.word	0x0000c780


	//   ....[155]....
        /*0534*/ 	.word	0x0000c870


	//   ....[156]....
        /*0538*/ 	.word	0x0000c8c0


	//   ....[157]....
        /*053c*/ 	.word	0x0000c910


	//   ....[158]....
        /*0540*/ 	.word	0x0000c960


	//   ....[159]....
        /*0544*/ 	.word	0x0000c9b0


	//   ....[160]....
        /*0548*/ 	.word	0x0000ca00


	//   ....[161]....
        /*054c*/ 	.word	0x0000ca50


	//   ....[162]....
        /*0550*/ 	.word	0x0000caa0


	//   ....[163]....
        /*0554*/ 	.word	0x0000caf0


	//----- nvinfo : EIATTR_VRC_CTA_INIT_COUNT
	.align		4
.L_2177:
        /*0558*/ 	.byte	0x02, 0x4a
	.zero		1
	.zero		1


	//----- nvinfo : EIATTR_EXIT_INSTR_OFFSETS
	.align		4
        /*055c*/ 	.byte	0x04, 0x1c
        /*055e*/ 	.short	(.L_2179 - .L_2178)


	//   ....[0]....
.L_2178:
        /*0560*/ 	.word	0x0000ac30


	//   ....[1]....
        /*0564*/ 	.word	0x0000af10


	//----- nvinfo : EIATTR_MAX_THREADS
	.align		4
.L_2179:
        /*0568*/ 	.byte	0x04, 0x05
        /*056a*/ 	.short	(.L_2181 - .L_2180)
.L_2180:
        /*056c*/ 	.word	0x00000040
        /*0570*/ 	.word	0x00000001
        /*0574*/ 	.word	0x00000001


	//----- nvinfo : EIATTR_CRS_STACK_SIZE
	.align		4
.L_2181:
        /*0578*/ 	.byte	0x04, 0x1e
        /*057a*/ 	.short	(.L_2183 - .L_2182)
.L_2182:
        /*057c*/ 	.word	0x00000000


	//----- nvinfo : EIATTR_CBANK_PARAM_SIZE
	.align		4
.L_2183:
        /*0580*/ 	.byte	0x03, 0x19
        /*0582*/ 	.short	0x01f0


	//----- nvinfo : EIATTR_PARAM_CBANK
	.align		4
        /*0584*/ 	.byte	0x04, 0x0a
        /*0586*/ 	.short	(.L_2185 - .L_2184)
	.align		4
.L_2184:
        /*0588*/ 	.word	index@(.nv.constant0._Z25selective_scan_bwd_kernelI32Selective_Scan_bwd_kernel_traitsILi64ELi16ELb1ELb1ELb0ELb0ELb1EfN3c107complexIfEEEEv12SSMParamsBwd)
        /*058c*/ 	.short	0x0380
        /*058e*/ 	.short	0x01f0


	//----- nvinfo : EIATTR_SW_WAR
	.align		4
.L_2185:
        /*0590*/ 	.byte	0x04, 0x36
        /*0592*/ 	.short	(.L_2187 - .L_2186)
.L_2186:
        /*0594*/ 	.word	0x00000008
.L_2187:


//--------------------- .nv.info._Z25selective_scan_bwd_kernelI32Selective_Scan_bwd_kernel_traitsILi64ELi16ELb1ELb1ELb0ELb1ELb0EfN3c107complexIfEEEEv12SSMParamsBwd --------------------------
	.section	.nv.info._Z25selective_scan_bwd_kernelI32Selective_Scan_bwd_kernel_traitsILi64ELi16ELb1ELb1ELb0ELb1ELb0EfN3c107complexIfEEEEv12SSMParamsBwd,"",@"SHT_CUDA_INFO"
	.sectionflags	@""
	.align	4


	//----- nvinfo : EIATTR_CUDA_API_VERSION
	.align		4
        /*0000*/ 	.byte	0x04, 0x37
        /*0002*/ 	.short	(.L_2189 - .L_2188)
.L_2188:
        /*0004*/ 	.word	0x00000082


	//----- nvinfo : EIATTR_KPARAM_INFO
	.align		4
.L_2189:
        /*0008*/ 	.byte	0x04, 0x17
        /*000a*/ 	.short	(.L_2191 - .L_2190)
.L_2190:
        /*000c*/ 	.word	0x00000000
        /*0010*/ 	.short	0x0000
        /*0012*/ 	.short	0x0000
        /*0014*/ 	.byte	0x00, 0xf0, 0xc1, 0x07


	//----- nvinfo : EIATTR_SPARSE_MMA_MASK
	.align		4
.L_2191:
        /*0018*/ 	.byte	0x03, 0x50
        /*001a*/ 	.short	0x0000


	//----- nvinfo : EIATTR_MAXREG_COUNT
	.align		4
        /*001c*/ 	.byte	0x03, 0x1b
        /*001e*/ 	.short	0x00ff


	//----- nvinfo : EIATTR_NUM_BARRIERS
	.align		4
        /*0020*/ 	.byte	0x02, 0x4c
        /*0022*/ 	.byte	0x01
	.zero		1


	//----- nvinfo : EIATTR_MERCURY_ISA_VERSION
	.align		4
        /*0024*/ 	.byte	0x03, 0x5f
        /*0026*/ 	.short	0x0101


	//----- nvinfo : EIATTR_INT_WARP_WIDE_INSTR_OFFSETS
	.align		4
        /*0028*/ 	.byte	0x04, 0x31
        /*002a*/ 	.short	(.L_2193 - .L_2192)


	//   ....[0]....
.L_2192:
        /*002c*/ 	.word	0x00007780


	//----- nvinfo : EIATTR_COOP_GROUP_MASK_REGIDS
	.align		4
.L_2193:
        /*0030*/ 	.byte	0x04, 0x29
        /*0032*/ 	.short	(.L_2195 - .L_2194)


	//   ....[0]....
.L_2194:
        /*0034*/ 	.word	0xffffffff


	//   ....[1]....
        /*0038*/ 	.word	0xffffffff


	//   ....[2]....
        /*003c*/ 	.word	0xffffffff


	//   ....[3]....
        /*0040*/ 	.word	0xffffffff


	//   ....[4]....
        /*0044*/ 	.word	0xffffffff


	//   ....[5]....
        /*0048*/ 	.word	0xffffffff


	//   ....[6]....
        /*004c*/ 	.word	0xffffffff


	//   ....[7]....
        /*0050*/ 	.word	0xffffffff


	//   ....[8]....
        /*0054*/ 	.word	0xffffffff


	//   ....[9]....
        /*0058*/ 	.word	0xffffffff


	//   ....[10]....
        /*005c*/ 	.word	0xffffffff


	//   ....[11]....
        /*0060*/ 	.word	0xffffffff


	//   ....[12]....
        /*0064*/ 	.word	0xffffffff


	//   ....[13]....
        /*0068*/ 	.word	0xffffffff


	//   ....[14]....
        /*006c*/ 	.word	0xffffffff


	//   ....[15]....
        /*0070*/ 	.word	0xffffffff


	//   ....[16]....
        /*0074*/ 	.word	0xffffffff


	//   ....[17]....
        /*0078*/ 	.word	0xffffffff


	//   ....[18]....
        /*007c*/ 	.word	0xffffffff


	//   ....[19]....
        /*0080*/ 	.word	0xffffffff


	//   ....[20]....
        /*0084*/ 	.word	0xffffffff


	//   ....[21]....
        /*0088*/ 	.word	0xffffffff


	//   ....[22]....
        /*008c*/ 	.word	0xffffffff


	//   ....[23]....
        /*0090*/ 	.word	0xffffffff


	//   ....[24]....
        /*0094*/ 	.word	0xffffffff


	//   ....[25]....
        /*0098*/ 	.word	0xffffffff


	//   ....[26]....
        /*009c*/ 	.word	0xffffffff


	//   ....[27]....
        /*00a0*/ 	.word	0xffffffff


	//   ....[28]....
        /*00a4*/ 	.word	0xffffffff


	//   ....[29]....
        /*00a8*/ 	.word	0xffffffff


	//   ....[30]....
        /*00ac*/ 	.word	0xffffffff


	//   ....[31]....
        /*00b0*/ 	.word	0xffffffff


	//   ....[32]....
        /*00b4*/ 	.word	0xffffffff


	//   ....[33]....
        /*00b8*/ 	.word	0xffffffff


	//   ....[34]....
        /*00bc*/ 	.word	0xffffffff


	//   ....[35]....
        /*00c0*/ 	.word	0xffffffff


	//   ....[36]....
        /*00c4*/ 	.word	0xffffffff


	//   ....[37]....
        /*00c8*/ 	.word	0xffffffff


	//   ....[38]....
        /*00cc*/ 	.word	0xffffffff


	//   ....[39]....
        /*00d0*/ 	.word	0xffffffff


	//   ....[40]....
        /*00d4*/ 	.word	0xffffffff


	//   ....[41]....
        /*00d8*/ 	.word	0xffffffff


	//   ....[42]....
        /*00dc*/ 	.word	0xffffffff


	//   ....[43]....
        /*00e0*/ 	.word	0xffffffff


	//   ....[44]....
        /*00e4*/ 	.word	0xffffffff


	//   ....[45]....
        /*00e8*/ 	.word	0xffffffff


	//   ....[46]....
        /*00ec*/ 	.word	0xffffffff


	//   ....[47]....
        /*00f0*/ 	.word	0xffffffff


	//   ....[48]....
        /*00f4*/ 	.word	0xffffffff


	//   ....[49]....
        /*00f8*/ 	.word	0xffffffff


	//   ....[50]....
        /*00fc*/ 	.word	0xffffffff


	//   ....[51]....
        /*0100*/ 	.word	0xffffffff


	//   ....[52]....
        /*0104*/ 	.word	0xffffffff


	//   ....[53]....
        /*0108*/ 	.word	0xffffffff


	//   ....[54]....
        /*010c*/ 	.word	0xffffffff


	//   ....[55]....
        /*0110*/ 	.word	0xffffffff


	//   ....[56]....
        /*0114*/ 	.word	0xffffffff


	//   ....[57]....
        /*0118*/ 	.word	0xffffffff


	//   ....[58]....
        /*011c*/ 	.word	0xffffffff


	//   ....[59]....
        /*0120*/ 	.word	0xffffffff


	//   ....[60]....
        /*0124*/ 	.word	0xffffffff


	//   ....[61]....
        /*0128*/ 	.word	0xffffffff


	//   ....[62]....
        /*012c*/ 	.word	0xffffffff


	//   ....[63]....
        /*0130*/ 	.word	0xffffffff


	//   ....[64]....
        /*0134*/ 	.word	0xffffffff


	//   ....[65]....
        /*0138*/ 	.word	0xffffffff


	//   ....[66]....
        /*013c*/ 	.word	0xffffffff


	//   ....[67]....
        /*0140*/ 	.word	0xffffffff


	//   ....[68]....
        /*0144*/ 	.word	0xffffffff


	//   ....[69]....
        /*0148*/ 	.word	0xffffffff


	//   ....[70]....
        /*014c*/ 	.word	0xffffffff


	//   ....[71]....
        /*0150*/ 	.word	0xffffffff


	//   ....[72]....
        /*0154*/ 	.word	0xffffffff


	//   ....[73]....
        /*0158*/ 	.word	0xffffffff


	//   ....[74]....
        /*015c*/ 	.word	0xffffffff


	//   ....[75]....
        /*0160*/ 	.word	0xffffffff


	//   ....[76]....
        /*0164*/ 	.word	0xffffffff


	//   ....[77]....
        /*0168*/ 	.word	0xffffffff


	//   ....[78]....
        /*016c*/ 	.word	0xffffffff


	//   ....[79]....
        /*0170*/ 	.word	0xffffffff


	//   ....[80]....
        /*0174*/ 	.word	0xffffffff


	//   ....[81]....
        /*0178*/ 	.word	0xffffffff


	//   ....[82]....
        /*017c*/ 	.word	0xffffffff


	//   ....[83]....
        /*0180*/ 	.word	0xffffffff


	//   ....[84]....
        /*0184*/ 	.word	0xffffffff


	//   ....[85]....
        /*0188*/ 	.word	0xffffffff


	//   ....[86]....
        /*018c*/ 	.word	0xffffffff


	//   ....[87]....
        /*0190*/ 	.word	0xffffffff


	//   ....[88]....
        /*0194*/ 	.word	0xffffffff


	//   ....[89]....
        /*0198*/ 	.word	0xffffffff


	//   ....[90]....
        /*019c*/ 	.word	0xffffffff


	//   ....[91]....
        /*01a0*/ 	.word	0xffffffff


	//   ....[92]....
        /*01a4*/ 	.word	0xffffffff


	//   ....[93]....
        /*01a8*/ 	.word	0xffffffff


	//   ....[94]....
        /*01ac*/ 	.word	0xffffffff


	//   ....[95]....
        /*01b0*/ 	.word	0xffffffff


	//   ....[96]....
        /*01b4*/ 	.word	0xffffffff


	//   ....[97]....
        /*01b8*/ 	.word	0x050000f4


	//   ....[98]....
        /*01bc*/ 	.word	0x050000f4


	//   ....[99]....
        /*01c0*/ 	.word	0x050000f4


	//   ....[100]....
        /*01c4*/ 	.word	0x050000f4


	//   ....[101]....
        /*01c8*/ 	.word	0x050000f4


	//   ....[102]....
        /*01cc*/ 	.word	0x050000f4


	//   ....[103]....
        /*01d0*/ 	.word	0x050000f4


	//   ....[104]....
        /*01d4*/ 	.word	0x050000f4


	//   ....[105]....
        /*01d8*/ 	.word	0x050000f4


	//   ....[106]....
        /*01dc*/ 	.word	0x050000f4


	//   ....[107]....
        /*01e0*/ 	.word	0x050000f4


	//   ....[108]....
        /*01e4*/ 	.word	0x050000f4


	//   ....[109]....
        /*01e8*/ 	.word	0x050000f4


	//   ....[110]....
        /*01ec*/ 	.word	0x050000f4


	//   ....[111]....
        /*01f0*/ 	.word	0x050000f4


	//   ....[112]....
        /*01f4*/ 	.word	0x050000f4


	//   ....[113]....
        /*01f8*/ 	.word	0x050000f4


	//   ....[114]....
        /*01fc*/ 	.word	0x050000f4


	//   ....[115]....
        /*0200*/ 	.word	0x050000f4


	//   ....[116]....
        /*0204*/ 	.word	0x050000f4


	//   ....[117]....
        /*0208*/ 	.word	0x050000f4


	//   ....[118]....
        /*020c*/ 	.word	0x050000f4


	//   ....[119]....
        /*0210*/ 	.word	0x050000f4


	//   ....[120]....
        /*0214*/ 	.word	0x050000f4


	//   ....[121]....
        /*0218*/ 	.word	0x050000f4


	//   ....[122]....
        /*021c*/ 	.word	0x050000f4


	//   ....[123]....
        /*0220*/ 	.word	0x050000f4


	//   ....[124]....
        /*0224*/ 	.word	0x050000f4


	//   ....[125]....
        /*0228*/ 	.word	0x050000f4


	//   ....[126]....
        /*022c*/ 	.word	0x050000f4


	//   ....[127]....
        /*0230*/ 	.word	0x050000f4


	//   ....[128]....
        /*0234*/ 	.word	0x050000f4


	//   ....[129]....
        /*0238*/ 	.word	0x050000f4


	//   ....[130]....
        /*023c*/ 	.word	0x050000f4


	//   ....[131]....
        /*0240*/ 	.word	0x050000f4


	//   ....[132]....
        /*0244*/ 	.word	0x050000f4


	//   ....[133]....
        /*0248*/ 	.word	0x050000f4


	//   ....[134]....
        /*024c*/ 	.word	0x050000f4


	//   ....[135]....
        /*0250*/ 	.word	0x050000f4


	//   ....[136]....
        /*0254*/ 	.word	0x050000f4


	//   ....[137]....
        /*0258*/ 	.word	0x050000f4


	//   ....[138]....
        /*025c*/ 	.word	0x050000f4


	//   ....[139]....
        /*0260*/ 	.word	0x050000f4


	//   ....[140]....
        /*0264*/ 	.word	0x050000f4


	//   ....[141]....
        /*0268*/ 	.word	0x050000f4


	//   ....[142]....
        /*026c*/ 	.word	0x050000f4


	//   ....[143]....
        /*0270*/ 	.word	0x050000f4


	//   ....[144]....
        /*0274*/ 	.word	0x050000f4


	//   ....[145]....
        /*0278*/ 	.word	0x050000f4


	//   ....[146]....
        /*027c*/ 	.word	0x050000f4


	//   ....[147]....
        /*0280*/ 	.word	0x050000f4


	//   ....[148]....
        /*0284*/ 	.word	0x050000f4


	//   ....[149]....
        /*0288*/ 	.word	0x050000f4


	//   ....[150]....
        /*028c*/ 	.word	0x050000f4


	//   ....[151]....
        /*0290*/ 	.word	0x050000f4


	//   ....[152]....
        /*0294*/ 	.word	0x050000f4


	//   ....[153]....
        /*0298*/ 	.word	0x050000f4


	//   ....[154]....
        /*029c*/ 	.word	0x050000f4


	//   ....[155]....
        /*02a0*/ 	.word	0x050000f4


	//   ....[156]....
        /*02a4*/ 	.word	0x050000f4


	//   ....[157]....
        /*02a8*/ 	.word	0x050000f4


	//   ....[158]....
        /*02ac*/ 	.word	0x050000f4


	//   ....[159]....
        /*02b0*/ 	.word	0x050000f4


	//   ....[160]....
        /*02b4*/ 	.word	0x050000f4


	//----- nvinfo : EIATTR_COOP_GROUP_INSTR_OFFSETS
	.align		4
.L_2195:
        /*02b8*/ 	.byte	0x04, 0x28
        /*02ba*/ 	.short	(.L_2197 - .L_2196)


	//   ....[0]....
.L_2196:
        /*02bc*/ 	.word	0x00000b10


	//   ....[1]....
        /*02c0*/ 	.word	0x00000c20


	//   ....[2]....
        /*02c4*/ 	.word	0x00000de0


	//   ....[3]....
        /*02c8*/ 	.word	0x00003a40


	//   ....[4]....
        /*02cc*/ 	.word	0x00005490


	//   ....[5]....
        /*02d0*/ 	.word	0x000054a0


	//   ....[6]....
        /*02d4*/ 	.word	0x000054b0


	//   ....[7]....
        /*02d8*/ 	.word	0x000054c0


	//   ....[8]....
        /*02dc*/ 	.word	0x00005560


	//   ....[9]....
        /*02e0*/ 	.word	0x00005580


	//   ....[10]....
        /*02e4*/ 	.word	0x00005590


	//   ....[11]....
        /*02e8*/ 	.word	0x000055a0


	//   ....[12]....
        /*02ec*/ 	.word	0x00005640


	//   ....[13]....
        /*02f0*/ 	.word	0x00005660


	//   ....[14]....
        /*02f4*/ 	.word	0x00005670


	//   ....[15]....
        /*02f8*/ 	.word	0x00005680


	//   ....[16]....
        /*02fc*/ 	.word	0x00005720


	//   ....[17]....
        /*0300*/ 	.word	0x00005740


	//   ....[18]....
        /*0304*/ 	.word	0x00005750


	//   ....[19]....
        /*0308*/ 	.word	0x00005760


	//   ....[20]....
        /*030c*/ 	.word	0x00005810


	//   ....[21]....
        /*0310*/ 	.word	0x00005820


	//   ....[22]....
        /*0314*/ 	.word	0x00005830


	//   ....[23]....
        /*0318*/ 	.word	0x00005840


	//   ....[24]....
        /*031c*/ 	.word	0x000059a0


	//   ....[25]....
        /*0320*/ 	.word	0x000059b0


	//   ....[26]....
        /*0324*/ 	.word	0x000059c0


	//   ....[27]....
        /*0328*/ 	.word	0x000059d0


	//   ....[28]....
        /*032c*/ 	.word	0x000059e0


	//   ....[29]....
        /*0330*/ 	.word	0x000059f0


	//   ....[30]....
        /*0334*/ 	.word	0x00005a00


	//   ....[31]....
        /*0338*/ 	.word	0x00005a10


	//   ....[32]....
        /*033c*/ 	.word	0x00006d30


	//   ....[33]....
        /*0340*/ 	.word	0x00006d40


	//   ....[34]....
        /*0344*/ 	.word	0x00006d50


	//   ....[35]....
        /*0348*/ 	.word	0x00006d60


	//   ....[36]....
        /*034c*/ 	.word	0x00006e70


	//   ....[37]....
        /*0350*/ 	.word	0x00006e80


	//   ....[38]....
        /*0354*/ 	.word	0x00006e90


	//   ....[39]....
        /*0358*/ 	.word	0x00006ea0


	//   ....[40]....
        /*035c*/ 	.word	0x00006fb0


	//   ....[41]....
        /*0360*/ 	.word	0x00006fc0


	//   ....[42]....
        /*0364*/ 	.word	0x00006fd0


	//   ....[43]....
        /*0368*/ 	.word	0x00006fe0


	//   ....[44]....
        /*036c*/ 	.word	0x000070f0


	//   ....[45]....
        /*0370*/ 	.word	0x00007100


	//   ....[46]....
        /*0374*/ 	.word	0x00007110


	//   ....[47]....
        /*0378*/ 	.word	0x00007120


	//   ....[48]....
        /*037c*/ 	.word	0x00007230


	//   ....[49]....
        /*0380*/ 	.word	0x00007240


	//   ....[50]....
        /*0384*/ 	.word	0x00007250


	//   ....[51]....
        /*0388*/ 	.word	0x00007260


	//   ....[52]....
        /*038c*/ 	.word	0x00007370


	//   ....[53]....
        /*0390*/ 	.word	0x00007380


	//   ....[54]....
        /*0394*/ 	.word	0x00007390


	//   ....[55]....
        /*0398*/ 	.word	0x000073a0


	//   ....[56]....
        /*039c*/ 	.word	0x000073b0


	//   ....[57]....
        /*03a0*/ 	.word	0x000073c0


	//   ....[58]....
        /*03a4*/ 	.word	0x000073d0


	//   ....[59]....
        /*03a8*/ 	.word	0x00007410


	//   ....[60]....
        /*03ac*/ 	.word	0x00007450


	//   ....[61]....
        /*03b0*/ 	.word	0x00007490


	//   ....[62]....
        /*03b4*/ 	.word	0x000074b0


	//   ....[63]....
        /*03b8*/ 	.word	0x000074d0


	//   ....[64]....
        /*03bc*/ 	.word	0x0000a630


	//   ....[65]....
        /*03c0*/ 	.word	0x0000a670


	//   ....[66]....
        /*03c4*/ 	.word	0x0000a6b0


	//   ....[67]....
        /*03c8*/ 	.word	0x0000a6f0


	//   ....[68]....
        /*03cc*/ 	.word	0x0000a800


	//   ....[69]....
        /*03d0*/ 	.word	0x0000a840


	//   ....[70]....
        /*03d4*/ 	.word	0x0000a880


	//   ....[71]....
        /*03d8*/ 	.word	0x0000a8c0


	//   ....[72]....
        /*03dc*/ 	.word	0x0000a9d0


	//   ....[73]....
        /*03e0*/ 	.word	0x0000aa10


	//   ....[74]....
        /*03e4*/ 	.word	0x0000aa50


	//   ....[75]....
        /*03e8*/ 	.word	0x0000aa90


	//   ....[76]....
        /*03ec*/ 	.word	0x0000ab10


	//   ....[77]....
        /*03f0*/ 	.word	0x0000ab30


	//   ....[78]....
        /*03f4*/ 	.word	0x0000ab50


	//   ....[79]....
        /*03f8*/ 	.word	0x0000ab70


	//   ....[80]....
        /*03fc*/ 	.word	0x0000abb0


	//   ....[81]....
        /*0400*/ 	.word	0x0000abd0


	//   ....[82]....
        /*0404*/ 	.word	0x0000abe0


	//   ....[83]....
        /*0408*/ 	.word	0x0000abf0


	//   ....[84]....
        /*040c*/ 	.word	0x0000b3a0


	//   ....[85]....
        /*0410*/ 	.word	0x0000b630


	//   ....[86]....
        /*0414*/ 	.word	0x0000bd80


	//   ....[87]....
        /*0418*/ 	.word	0x0000bf80


	//   ....[88]....
        /*041c*/ 	.word	0x0000bfd0


	//   ....[89]....
        /*0420*/ 	.word	0x0000c030


	//   ....[90]....
        /*0424*/ 	.word	0x0000c080


	//   ....[91]....
        /*0428*/ 	.word	0x0000c0a0


	//   ....[92]....
        /*042c*/ 	.word	0x0000c210


	//   ....[93]....
        /*0430*/ 	.word	0x0000c250


	//   ....[94]....
        /*0434*/ 	.word	0x0000c2b0


	//   ....[95]....
        /*0438*/ 	.word	0x0000c300


	//   ....[96]....
        /*043c*/ 	.word	0x0000c320


	//   ....[97]....
        /*0440*/ 	.word	0x0000c790


	//   ....[98]....
        /*0444*/ 	.word	0x0000c7e0


	//   ....[99]....
        /*0448*/ 	.word	0x0000c830


	//   ....[100]....
        /*044c*/ 	.word	0x0000c880


	//   ....[101]....
        /*0450*/ 	.word	0x0000c970


	//   ....[102]....
        /*0454*/ 	.word	0x0000c9c0


	//   ....[103]....
        /*0458*/ 	.word	0x0000ca10


	//   ....[104]....
        /*045c*/ 	.word	0x0000ca60


	//   ....[105]....
        /*0460*/ 	.word	0x0000cb50


	//   ....[106]....
        /*0464*/ 	.word	0x0000cba0


	//   ....[107]....
        /*0468*/ 	.word	0x0000cbf0


	//   ....[108]....
        /*046c*/ 	.word	0x0000cc40


	//   ....[109]....
        /*0470*/ 	.word	0x0000cd30


	//   ....[110]....
        /*0474*/ 	.word	0x0000cd80


	//   ....[111]....
        /*0478*/ 	.word	0x0000cdd0


	//   ....[112]....
        /*047c*/ 	.word	0x0000ce20


	//   ....[113]....
        /*0480*/ 	.word	0x0000cf10


	//   ....[114]....
        /*0484*/ 	.word	0x0000cf60


	//   ....[115]....
        /*0488*/ 	.word	0x0000cfb0


	//   ....[116]....
        /*048c*/ 	.word	0x0000d000


	//   ....[117]....
        /*0490*/ 	.word	0x0000d090


	//   ....[118]....
        /*0494*/ 	.word	0x0000d130


	//   ....[119]....
        /*0498*/ 	.word	0x0000d1d0


	//   ....[120]....
        /*049c*/ 	.word	0x0000d270


	//   ....[121]....
        /*04a0*/ 	.word	0x0000d310


	//   ....[122]....
        /*04a4*/ 	.word	0x0000d3c0


	//   ....[123]....
        /*04a8*/ 	.word	0x0000d420


	//   ....[124]....
        /*04ac*/ 	.word	0x0000d470


	//   ....[125]....
        /*04b0*/ 	.word	0x0000d4b0


	//   ....[126]....
        /*04b4*/ 	.word	0x0000d500


	//   ....[127]....
        /*04b8*/ 	.word	0x0000d550


	//   ....[128]....
        /*04bc*/ 	.word	0x0000d5a0


	//   ....[129]....
        /*04c0*/ 	.word	0x0000d630


	//   ....[130]....
        /*04c4*/ 	.word	0x0000d680


	//   ....[131]....
        /*04c8*/ 	.word	0x0000d6d0


	//   ....[132]....
        /*04cc*/ 	.word	0x0000d720


	//   ....[133]....
        /*04d0*/ 	.word	0x0000d7b0


	//   ....[134]....
        /*04d4*/ 	.word	0x0000d840


	//   ....[135]....
        /*04d8*/ 	.word	0x0000d890


	//   ....[136]....
        /*04dc*/ 	.word	0x0000d8e0


	//   ....[137]....
        /*04e0*/ 	.word	0x0000d970


	//   ....[138]....
        /*04e4*/ 	.word	0x0000da00


	//   ....[139]....
        /*04e8*/ 	.word	0x0000da50


	//   ....[140]....
        /*04ec*/ 	.word	0x0000daa0


	//   ....[141]....
        /*04f0*/ 	.word	0x0000db30


	//   ....[142]....
        /*04f4*/ 	.word	0x0000dbc0


	//   ....[143]....
        /*04f8*/ 	.word	0x0000dc10


	//   ....[144]....
        /*04fc*/ 	.word	0x0000dc60


	//   ....[145]....
        /*0500*/ 	.word	0x0000dcf0


	//   ....[146]....
        /*0504*/ 	.word	0x0000dd80


	//   ....[147]....
        /*0508*/ 	.word	0x0000ddd0


	//   ....[148]....
        /*050c*/ 	.word	0x0000de20


	//   ....[149]....
        /*0510*/ 	.word	0x0000deb0


	//   ....[150]....
        /*0514*/ 	.word	0x0000df50


	//   ....[151]....
        /*0518*/ 	.word	0x0000dfa0


	//   ....[152]....
        /*051c*/ 	.word	0x0000e090


	//   ....[153]....
        /*0520*/ 	.word	0x0000e0f0


	//   ....[154]....
        /*0524*/ 	.word	0x0000e140


	//   ....[155]....
        /*0528*/ 	.word	0x0000e190


	//   ....[156]....
        /*052c*/ 	.word	0x0000e1e0


	//   ....[157]....
        /*0530*/ 	.word	0x0000e210


	//   ....[158]....
        /*0534*/ 	.word	0x0000e270


	//   ....[159]....
        /*0538*/ 	.word	0x0000e2c0


	//   ....[160]....
        /*053c*/ 	.word	0x0000e310


	//----- nvinfo : EIATTR_VRC_CTA_INIT_COUNT
	.align		4
.L_2197:
        /*0540*/ 	.byte	0x02, 0x4a
	.zero		1
	.zero		1


	//----- nvinfo : EIATTR_EXIT_INSTR_OFFSETS
	.align		4
        /*0544*/ 	.byte	0x04, 0x1c
        /*0546*/ 	.short	(.L_2199 - .L_2198)


	//   ....[0]....
.L_2198:
        /*0548*/ 	.word	0x0000c430


	//   ....[1]....
        /*054c*/ 	.word	0x0000c730


	//----- nvinfo : EIATTR_MAX_THREADS
	.align		4
.L_2199:
        /*0550*/ 	.byte	0x04, 0x05
        /*0552*/ 	.short	(.L_2201 - .L_2200)
.L_2200:
        /*0554*/ 	.word	0x00000040
        /*0558*/ 	.word	0x00000001
        /*055c*/ 	.word	0x00000001


	//----- nvinfo : EIATTR_CRS_STACK_SIZE
	.align		4
.L_2201:
        /*0560*/ 	.byte	0x04, 0x1e
        /*0562*/ 	.short	(.L_2203 - .L_2202)
.L_2202:
        /*0564*/ 	.word	0x00000000


	//----- nvinfo : EIATTR_CBANK_PARAM_SIZE
	.align		4
.L_2203:
        /*0568*/ 	.byte	0x03, 0x19
        /*056a*/ 	.short	0x01f0


	//----- nvinfo : EIATTR_PARAM_CBANK
	.align		4
        /*056c*/ 	.byte	0x04, 0x0a
        /*056e*/ 	.short	(.L_2205 - .L_2204)
	.align		4
.L_2204:
        /*0570*/ 	.word	index@(.nv.constant0._Z25selective_scan_bwd_kernelI32Selective_Scan_bwd_kernel_traitsILi64ELi16ELb1ELb1ELb0ELb1ELb0EfN3c107complexIfEEEEv12SSMParamsBwd)
        /*0574*/ 	.short	0x0380
        /*0576*/ 	.short	0x01f0


	//----- nvinfo : EIATTR_SW_WAR
	.align		4
.L_2205:
        /*0578*/ 	.byte	0x04, 0x36
        /*057a*/ 	.short	(.L_2207 - .L_2206)
.L_2206:
        /*057c*/ 	.word	0x00000008
.L_2207:


//--------------------- .nv.info._Z25selective_scan_bwd_kernelI32Selective_Scan_bwd_kernel_traitsILi64ELi16ELb1ELb1ELb0ELb1ELb1EfN3c107complexIfEEEEv12SSMParamsBwd --------------------------
	.section	.nv.info._Z25selective_scan_bwd_kernelI32Selective_Scan_bwd_kernel_traitsILi64ELi16ELb1ELb1ELb0ELb1ELb1EfN3c107complexIfEEEEv12SSMParamsBwd,"",@"SHT_CUDA_INFO"
	.sectionflags	@""
	.align	4


	//----- nvinfo : EIATTR_CUDA_API_VERSION
	.align		4
        /*0000*/ 	.byte	0x04, 0x37
        /*0002*/ 	.short	(.L_2209 - .L_2208)
.L_2208:
        /*0004*/ 	.word	0x00000082


	//----- nvinfo : EIATTR_KPARAM_INFO
	.align		4
.L_2209:
        /*0008*/ 	.byte	0x04, 0x17
        /*000a*/ 	.short	(.L_2211 - .L_2210)
.L_2210:
        /*000c*/ 	.word	0x00000000
        /*0010*/ 	.short	0x0000
        /*0012*/ 	.short	0x0000
        /*0014*/ 	.byte	0x00, 0xf0, 0xc1, 0x07


	//----- nvinfo : EIATTR_SPARSE_MMA_MASK
	.align		4
.L_2211:
        /*0018*/ 	.byte	0x03, 0x50
        /*001a*/ 	.short	0x0000


	//----- nvinfo : EIATTR_MAXREG_COUNT
	.align		4
        /*001c*/ 	.byte	0x03, 0x1b
        /*001e*/ 	.short	0x00ff


	//----- nvinfo : EIATTR_NUM_BARRIERS
	.align		4
        /*0020*/ 	.byte	0x02, 0x4c
        /*0022*/ 	.byte	0x01
	.zero		1


	//----- nvinfo : EIATTR_MERCURY_ISA_VERSION
	.align		4
        /*0024*/ 	.byte	0x03, 0x5f
        /*0026*/ 	.short	0x0101


	//----- nvinfo : EIATTR_INT_WARP_WIDE_INSTR_OFFSETS
	.align		4
        /*0028*/ 	.byte	0x04, 0x31
        /*002a*/ 	.short	(.L_2213 - .L_2212)


	//   ....[0]....
.L_2212:
        /*002c*/ 	.word	0x000089e0


	//----- nvinfo : EIATTR_COOP_GROUP_MASK_REGIDS
	.align		4
.L_2213:
        /*0030*/ 	.byte	0x04, 0x29
        /*0032*/ 	.short	(.L_2215 - .L_2214)


	//   ....[0]....
.L_2214:
        /*0034*/ 	.word	0xffffffff


	//   ....[1]....
        /*0038*/ 	.word	0xffffffff


	//   ....[2]....
        /*003c*/ 	.word	0xffffffff


	//   ....[3]....
        /*0040*/ 	.word	0xffffffff


	//   ....[4]....
        /*0044*/ 	.word	0xffffffff


	//   ....[5]....
        /*0048*/ 	.word	0xffffffff


	//   ....[6]....
        /*004c*/ 	.word	0xffffffff


	//   ....[7]....
        /*0050*/ 	.word	0xffffffff


	//   ....[8]....
        /*0054*/ 	.word	0xffffffff


	//   ....[9]....
        /*0058*/ 	.word	0xffffffff


	//   ....[10]....
        /*005c*/ 	.word	0xffffffff


	//   ....[11]....
        /*0060*/ 	.word	0xffffffff


	//   ....[12]....
        /*0064*/ 	.word	0xffffffff


	//   ....[13]....
        /*0068*/ 	.word	0xffffffff


	//   ....[14]....
        /*006c*/ 	.word	0xffffffff


	//   ....[15]....
        /*0070*/ 	.word	0xffffffff


	//   ....[16]....
        /*0074*/ 	.word	0xffffffff


	//   ....[17]....
        /*0078*/ 	.word	0xffffffff


	//   ....[18]....
        /*007c*/ 	.word	0xffffffff


	//   ....[19]....
        /*0080*/ 	.word	0xffffffff


	//   ....[20]....
        /*0084*/ 	.word	0xffffffff


	//   ....[21]....
        /*0088*/ 	.word	0xffffffff


	//   ....[22]....
        /*008c*/ 	.word	0xffffffff


	//   ....[23]....
        /*0090*/ 	.word	0xffffffff


	//   ....[24]....
        /*0094*/ 	.word	0xffffffff


	//   ....[25]....
        /*0098*/ 	.word	0xffffffff


	//   ....[26]....
        /*009c*/ 	.word	0xffffffff


	//   ....[27]....
        /*00a0*/ 	.word	0xffffffff


	//   ....[28]....
        /*00a4*/ 	.word	0xffffffff


	//   ....[29]....
        /*00a8*/ 	.word	0xffffffff


	//   ....[30]....
        /*00ac*/ 	.word	0xffffffff


	//   ....[31]....
        /*00b0*/ 	.word	0xffffffff


	//   ....[32]....
        /*00b4*/ 	.word	0xffffffff


	//   ....[33]....
        /*00b8*/ 	.word	0xffffffff


	//   ....[34]....
        /*00bc*/ 	.word	0xffffffff


	//   ....[35]....
        /*00c0*/ 	.word	0xffffffff


	//   ....[36]....
        /*00c4*/ 	.word	0xffffffff


	//   ....[37]....
        /*00c8*/ 	.word	0xffffffff


	//   ....[38]....
        /*00cc*/ 	.word	0xffffffff


	//   ....[39]....
        /*00d0*/ 	.word	0xffffffff


	//   ....[40]....
        /*00d4*/ 	.word	0xffffffff


	//   ....[41]....
        /*00d8*/ 	.word	0xffffffff


	//   ....[42]....
        /*00dc*/ 	.word	0xffffffff


	//   ....[43]....
        /*00e0*/ 	.word	0xffffffff


	//   ....[44]....
        /*00e4*/ 	.word	0xffffffff


	//   ....[45]....
        /*00e8*/ 	.word	0xffffffff


	//   ....[46]....
        /*00ec*/ 	.word	0xffffffff


	//   ....[47]....
        /*00f0*/ 	.word	0xffffffff


	//   ....[48]....
        /*00f4*/ 	.word	0xffffffff


	//   ....[49]....
        /*00f8*/ 	.word	0xffffffff


	//   ....[50]....
        /*00fc*/ 	.word	0xffffffff


	//   ....[51]....
        /*0100*/ 	.word	0xffffffff


	//   ....[52]....
        /*0104*/ 	.word	0xffffffff


	//   ....[53]....
        /*0108*/ 	.word	0xffffffff


	//   ....[54]....
        /*010c*/ 	.word	0xffffffff


	//   ....[55]....
        /*0110*/ 	.word	0xffffffff


	//   ....[56]....
        /*0114*/ 	.word	0xffffffff


	//   ....[57]....
        /*0118*/ 	.word	0xffffffff


	//   ....[58]....
        /*011c*/ 	.word	0xffffffff


	//   ....[59]....
        /*0120*/ 	.word	0xffffffff


	//   ....[60]....
        /*0124*/ 	.word	0xffffffff


	//   ....[61]....
        /*0128*/ 	.word	0xffffffff


	//   ....[62]....
        /*012c*/ 	.word	0xffffffff


	//   ....[63]....
        /*0130*/ 	.word	0xffffffff


	//   ....[64]....
        /*0134*/ 	.word	0xffffffff


	//   ....[65]....
        /*0138*/ 	.word	0xffffffff


	//   ....[66]....
        /*013c*/ 	.word	0xffffffff


	//   ....[67]....
        /*0140*/ 	.word	0xffffffff


	//   ....[68]....
        /*0144*/ 	.word	0xffffffff


	//   ....[69]....
        /*0148*/ 	.word	0xffffffff


	//   ....[70]....
        /*014c*/ 	.word	0xffffffff


	//   ....[71]....
        /*0150*/ 	.word	0xffffffff


	//   ....[72]....
        /*0154*/ 	.word	0xffffffff


	//   ....[73]....
        /*0158*/ 	.word	0xffffffff


	//   ....[74]....
        /*015c*/ 	.word	0xffffffff


	//   ....[75]....
        /*0160*/ 	.word	0xffffffff


	//   ....[76]....
        /*0164*/ 	.word	0xffffffff


	//   ....[77]....
        /*0168*/ 	.word	0xffffffff


	//   ....[78]....
        /*016c*/ 	.word	0xffffffff


	//   ....[79]....
        /*0170*/ 	.word	0xffffffff


	//   ....[80]....
        /*0174*/ 	.word	0xffffffff


	//   ....[81]....
        /*0178*/ 	.word	0xffffffff


	//   ....[82]....
        /*017c*/ 	.word	0xffffffff


	//   ....[83]....
        /*0180*/ 	.word	0xffffffff


	//   ....[84]....
        /*0184*/ 	.word	0xffffffff


	//   ....[85]....
        /*0188*/ 	.word	0xffffffff


	//   ....[86]....
        /*018c*/ 	.word	0xffffffff


	//   ....[87]....
        /*0190*/ 	.word	0xffffffff


	//   ....[88]....
        /*0194*/ 	.word	0xffffffff


	//   ....[89]....
        /*0198*/ 	.word	0xffffffff


	//   ....[90]....
        /*019c*/ 	.word	0xffffffff


	//   ....[91]....
        /*01a0*/ 	.word	0xffffffff


	//   ....[92]....
        /*01a4*/ 	.word	0xffffffff


	//   ....[93]....
        /*01a8*/ 	.word	0xffffffff


	//   ....[94]....
        /*01ac*/ 	.word	0xffffffff


	//   ....[95]....
        /*01b0*/ 	.word	0xffffffff


	//   ....[96]....
        /*01b4*/ 	.word	0xffffffff


	//   ....[97]....
        /*01b8*/ 	.word	0xffffffff


	//   ....[98]....
        /*01bc*/ 	.word	0xffffffff


	//   ....[99]....
        /*01c0*/ 	.word	0xffffffff


	//   ....[100]....
        /*01c4*/ 	.word	0xffffffff


	//   ....[101]....
        /*01c8*/ 	.word	0x050000f4


	//   ....[102]....
        /*01cc*/ 	.word	0x050000f4


	//   ....[103]....
        /*01d0*/ 	.word	0x050000f4


	//   ....[104]....
        /*01d4*/ 	.word	0x050000f4


	//   ....[105]....
        /*01d8*/ 	.word	0x050000f4


	//   ....[106]....
        /*01dc*/ 	.word	0x050000f4


	//   ....[107]....
        /*01e0*/ 	.word	0x050000f4


	//   ....[108]....
        /*01e4*/ 	.word	0x050000f4


	//   ....[109]....
        /*01e8*/ 	.word	0x050000f4


	//   ....[110]....
        /*01ec*/ 	.word	0x050000f4


	//   ....[111]....
        /*01f0*/ 	.word	0x050000f4


	//   ....[112]....
        /*01f4*/ 	.word	0x050000f4


	//   ....[113]....
        /*01f8*/ 	.word	0x050000f4


	//   ....[114]....
        /*01fc*/ 	.word	0x050000f4


	//   ....[115]....
        /*0200*/ 	.word	0x050000f4


	//   ....[116]....
        /*0204*/ 	.word	0x050000f4


	//   ....[117]....
        /*0208*/ 	.word	0x050000f4


	//   ....[118]....
        /*020c*/ 	.word	0x050000f4


	//   ....[119]....
        /*0210*/ 	.word	0x050000f4


	//   ....[120]....
        /*0214*/ 	.word	0x050000f4


	//   ....[121]....
        /*0218*/ 	.word	0x050000f4


	//   ....[122]....
        /*021c*/ 	.word	0x050000f4


	//   ....[123]....
        /*0220*/ 	.word	0x050000f4


	//   ....[124]....
        /*0224*/ 	.word	0x050000f4


	//   ....[125]....
        /*0228*/ 	.word	0x050000f4


	//   ....[126]....
        /*022c*/ 	.word	0x050000f4


	//   ....[127]....
        /*0230*/ 	.word	0x050000f4


	//   ....[128]....
        /*0234*/ 	.word	0x050000f4


	//   ....[129]....
        /*0238*/ 	.word	0x050000f4


	//   ....[130]....
        /*023c*/ 	.word	0x050000f4


	//   ....[131]....
        /*0240*/ 	.word	0x050000f4


	//   ....[132]....
        /*0244*/ 	.word	0x050000f4


	//   ....[133]....
        /*0248*/ 	.word	0x050000f4


	//   ....[134]....
        /*024c*/ 	.word	0x050000f4


	//   ....[135]....
        /*0250*/ 	.word	0x050000f4


	//   ....[136]....
        /*0254*/ 	.word	0x050000f4


	//   ....[137]....
        /*0258*/ 	.word	0x050000f4


	//   ....[138]....
        /*025c*/ 	.word	0x050000f4


	//   ....[139]....
        /*0260*/ 	.word	0x050000f4


	//   ....[140]....
        /*0264*/ 	.word	0x050000f4


	//   ....[141]....
        /*0268*/ 	.word	0x050000f4


	//   ....[142]....
        /*026c*/ 	.word	0x050000f4


	//   ....[143]....
        /*0270*/ 	.word	0x050000f4


	//   ....[144]....
        /*0274*/ 	.word	0x050000f4


	//   ....[145]....
        /*0278*/ 	.word	0x050000f4


	//   ....[146]....
        /*027c*/ 	.word	0x050000f4


	//   ....[147]....
        /*0280*/ 	.word	0x050000f4


	//   ....[148]....
        /*0284*/ 	.word	0x050000f4


	//   ....[149]....
        /*0288*/ 	.word	0x050000f4


	//   ....[150]....
        /*028c*/ 	.word	0x050000f4


	//   ....[151]....
        /*0290*/ 	.word	0x050000f4


	//   ....[152]....
        /*0294*/ 	.word	0x050000f4


	//   ....[153]....
        /*0298*/ 	.word	0x050000f4


	//   ....[154]....
        /*029c*/ 	.word	0x050000f4


	//   ....[155]....
        /*02a0*/ 	.word	0x050000f4


	//   ....[156]....
        /*02a4*/ 	.word	0x050000f4


	//   ....[157]....
        /*02a8*/ 	.word	0x050000f4


	//   ....[158]....
        /*02ac*/ 	.word	0x050000f4


	//   ....[159]....
        /*02b0*/ 	.word	0x050000f4


	//   ....[160]....
        /*02b4*/ 	.word	0x050000f4


	//   ....[161]....
        /*02b8*/ 	.word	0x050000f4


	//   ....[162]....
        /*02bc*/ 	.word	0x050000f4


	//   ....[163]....
        /*02c0*/ 	.word	0x050000f4


	//   ....[164]....
        /*02c4*/ 	.word	0x050000f4


	//----- nvinfo : EIATTR_COOP_GROUP_INSTR_OFFSETS
	.align		4
.L_2215:
        /*02c8*/ 	.byte	0x04, 0x28
        /*02ca*/ 	.short	(.L_2217 - .L_2216)


	//   ....[0]....
.L_2216:
        /*02cc*/ 	.word	0x00000ae0


	//   ....[1]....
        /*02d0*/ 	.word	0x00000bf0


	//   ....[2]....
        /*02d4*/ 	.word	0x00000db0


	//   ....[3]....
        /*02d8*/ 	.word	0x000032b0


	//   ....[4]....
        /*02dc*/ 	.word	0x00003870


	//   ....[5]....
        /*02e0*/ 	.word	0x00003f60


	//   ....[6]....
        /*02e4*/ 	.word	0x00004250


	//   ....[7]....
        /*02e8*/ 	.word	0x00004cb0


	//   ....[8]....
        /*02ec*/ 	.word	0x00006700


	//   ....[9]....
        /*02f0*/ 	.word	0x00006710


	//   ....[10]....
        /*02f4*/ 	.word	0x00006720


	//   ....[11]....
        /*02f8*/ 	.word	0x00006730


	//   ....[12]....
        /*02fc*/ 	.word	0x000067e0


	//   ....[13]....
        /*0300*/ 	.word	0x000067f0


	//   ....[14]....
        /*0304*/ 	.word	0x00006800


	//   ....[15]....
        /*0308*/ 	.word	0x00006810


	//   ....[16]....
        /*030c*/ 	.word	0x000068c0


	//   ....[17]....
        /*0310*/ 	.word	0x000068d0


	//   ....[18]....
        /*0314*/ 	.word	0x000068e0


	//   ....[19]....
        /*0318*/ 	.word	0x000068f0


	//   ....[20]....
        /*031c*/ 	.word	0x00006990


	//   ....[21]....
        /*0320*/ 	.word	0x000069b0


	//   ....[22]....
        /*0324*/ 	.word	0x000069c0


	//   ....[23]....
        /*0328*/ 	.word	0x000069d0


	//   ....[24]....
        /*032c*/ 	.word	0x00006a80


	//   ....[25]....
        /*0330*/ 	.word	0x00006a90


	//   ....[26]....
        /*0334*/ 	.word	0x00006aa0


	//   ....[27]....
        /*0338*/ 	.word	0x00006ab0


	//   ....[28]....
        /*033c*/ 	.word	0x00006c10


	//   ....[29]....
        /*0340*/ 	.word	0x00006c20


	//   ....[30]....
        /*0344*/ 	.word	0x00006c30


	//   ....[31]....
        /*0348*/ 	.word	0x00006c40


	//   ....[32]....
        /*034c*/ 	.word	0x00006c50


	//   ....[33]....
        /*0350*/ 	.word	0x00006c60


	//   ....[34]....
        /*0354*/ 	.word	0x00006c70


	//   ....[35]....
        /*0358*/ 	.word	0x00006c80


	//   ....[36]....
        /*035c*/ 	.word	0x00007fa0


	//   ....[37]....
        /*0360*/ 	.word	0x00007fb0


	//   ....[38]....
        /*0364*/ 	.word	0x00007fc0


	//   ....[39]....
        /*0368*/ 	.word	0x00007fd0


	//   ....[40]....
        /*036c*/ 	.word	0x000080e0


	//   ....[41]....
        /*0370*/ 	.word	0x000080f0


	//   ....[42]....
        /*0374*/ 	.word	0x00008100


	//   ....[43]....
        /*0378*/ 	.word	0x00008110


	//   ....[44]....
        /*037c*/ 	.word	0x00008220


	//   ....[45]....
        /*0380*/ 	.word	0x00008230


	//   ....[46]....
        /*0384*/ 	.word	0x00008240


	//   ....[47]....
        /*0388*/ 	.word	0x00008250


	//   ....[48]....
        /*038c*/ 	.word	0x00008360


	//   ....[49]....
        /*0390*/ 	.word	0x00008370


	//   ....[50]....
        /*0394*/ 	.word	0x00008380


	//   ....[51]....
        /*0398*/ 	.word	0x00008390


	//   ....[52]....
        /*039c*/ 	.word	0x000084a0


	//   ....[53]....
        /*03a0*/ 	.word	0x000084b0


	//   ....[54]....
        /*03a4*/ 	.word	0x000084c0


	//   ....[55]....
        /*03a8*/ 	.word	0x000084d0


	//   ....[56]....
        /*03ac*/ 	.word	0x000085e0


	//   ....[57]....
        /*03b0*/ 	.word	0x000085f0


	//   ....[58]....
        /*03b4*/ 	.word	0x00008600


	//   ....[59]....
        /*03b8*/ 	.word	0x00008610


	//   ....[60]....
        /*03bc*/ 	.word	0x00008620


	//   ....[61]....
        /*03c0*/ 	.word	0x00008630


	//   ....[62]....
        /*03c4*/ 	.word	0x00008640


	//   ....[63]....
        /*03c8*/ 	.word	0x00008680


	//   ....[64]....
        /*03cc*/ 	.word	0x000086c0


	//   ....[65]....
        /*03d0*/ 	.word	0x00008700


	//   ....[66]....
        /*03d4*/ 	.word	0x00008720


	//   ....[67]....
        /*03d8*/ 	.word	0x00008740


	//   ....[68]....
        /*03dc*/ 	.word	0x0000b890


	//   ....[69]....
        /*03e0*/ 	.word	0x0000b8d0


	//   ....[70]....
        /*03e4*/ 	.word	0x0000b910


	//   ....[71]....
        /*03e8*/ 	.word	0x0000b950


	//   ....[72]....
        /*03ec*/ 	.word	0x0000ba60


	//   ....[73]....
        /*03f0*/ 	.word	0x0000baa0


	//   ....[74]....
        /*03f4*/ 	.word	0x0000bae0


	//   ....[75]....
        /*03f8*/ 	.word	0x0000bb20


	//   ....[76]....
        /*03fc*/ 	.word	0x0000bc30


	//   ....[77]....
        /*0400*/ 	.word	0x0000bc70


	//   ....[78]....
        /*0404*/ 	.word	0x0000bcb0


	//   ....[79]....
        /*0408*/ 	.word	0x0000bcf0


	//   ....[80]....
        /*040c*/ 	.word	0x0000bd70


	//   ....[81]....
        /*0410*/ 	.word	0x0000bd90


	//   ....[82]....
        /*0414*/ 	.word	0x0000bdb0


	//   ....[83]....
        /*0418*/ 	.word	0x0000bdd0


	//   ....[84]....
        /*041c*/ 	.word	0x0000be00


	//   ....[85]....
        /*0420*/ 	.word	0x0000be30


	//   ....[86]....
        /*0424*/ 	.word	0x0000be40


	//   ....[87]....
        /*0428*/ 	.word	0x0000be50


	//   ....[88]....
        /*042c*/ 	.word	0x0000c5f0


	//   ....[89]....
        /*0430*/ 	.word	0x0000c880


	//   ....[90]....
        /*0434*/ 	.word	0x0000cfc0


	//   ....[91]....
        /*0438*/ 	.word	0x0000d1a0


	//   ....[92]....
        /*043c*/ 	.word	0x0000d1f0


	//   ....[93]....
        /*0440*/ 	.word	0x0000d250


	//   ....[94]....
        /*0444*/ 	.word	0x0000d2a0


	//   ....[95]....
        /*0448*/ 	.word	0x0000d2c0


	//   ....[96]....
        /*044c*/ 	.word	0x0000d430


	//   ....[97]....
        /*0450*/ 	.word	0x0000d470


	//   ....[98]....
        /*0454*/ 	.word	0x0000d4d0


	//   ....[99]....
        /*0458*/ 	.word	0x0000d520


	//   ....[100]....
        /*045c*/ 	.word	0x0000d540


	//   ....[101]....
        /*0460*/ 	.word	0x0000d990


	//   ....[102]....
        /*0464*/ 	.word	0x0000d9e0


	//   ....[103]....
        /*0468*/ 	.word	0x0000da30


	//   ....[104]....
        /*046c*/ 	.word	0x0000da80


	//   ....[105]....
        /*0470*/ 	.word	0x0000db70


	//   ....[106]....
        /*0474*/ 	.word	0x0000dbc0


	//   ....[107]....
        /*0478*/ 	.word	0x0000dc10


	//   ....[108]....
        /*047c*/ 	.word	0x0000dc60


	//   ....[109]....
        /*0480*/ 	.word	0x0000dd50


	//   ....[110]....
        /*0484*/ 	.word	0x0000dda0


	//   ....[111]....
        /*0488*/ 	.word	0x0000ddf0


	//   ....[112]....
        /*048c*/ 	.word	0x0000de40


	//   ....[113]....
        /*0490*/ 	.word	0x0000df30


	//   ....[114]....
        /*0494*/ 	.word	0x0000df80


	//   ....[115]....
        /*0498*/ 	.word	0x0000dfd0


	//   ....[116]....
        /*049c*/ 	.word	0x0000e020


	//   ....[117]....
        /*04a0*/ 	.word	0x0000e110


	//   ....[118]....
        /*04a4*/ 	.word	0x0000e160


	//   ....[119]....
        /*04a8*/ 	.word	0x0000e1b0


	//   ....[120]....
        /*04ac*/ 	.word	0x0000e200


	//   ....[121]....
        /*04b0*/ 	.word	0x0000e290


	//   ....[122]....
        /*04b4*/ 	.word	0x0000e330


	//   ....[123]....
        /*04b8*/ 	.word	0x0000e3d0


	//   ....[124]....
        /*04bc*/ 	.word	0x0000e470


	//   ....[125]....
        /*04c0*/ 	.word	0x0000e510


	//   ....[126]....
        /*04c4*/ 	.word	0x0000e5c0


	//   ....[127]....
        /*04c8*/ 	.word	0x0000e620


	//   ....[128]....
        /*04cc*/ 	.word	0x0000e670


	//   ....[129]....
        /*04d0*/ 	.word	0x0000e6b0


	//   ....[130]....
        /*04d4*/ 	.word	0x0000e700


	//   ....[131]....
        /*04d8*/ 	.word	0x0000e750


	//   ....[132]....
        /*04dc*/ 	.word	0x0000e7a0


	//   ....[133]....
        /*04e0*/ 	.word	0x0000e830


	//   ....[134]....
        /*04e4*/ 	.word	0x0000e880


	//   ....[135]....
        /*04e8*/ 	.word	0x0000e8d0


	//   ....[136]....
        /*04ec*/ 	.word	0x0000e920


	//   ....[137]....
        /*04f0*/ 	.word	0x0000e9b0


	//   ....[138]....
        /*04f4*/ 	.word	0x0000ea40


	//   ....[139]....
        /*04f8*/ 	.word	0x0000ea90


	//   ....[140]....
        /*04fc*/ 	.word	0x0000eae0


	//   ....[141]....
        /*0500*/ 	.word	0x0000eb70


	//   ....[142]....
        /*0504*/ 	.word	0x0000ec00


	//   ....[143]....
        /*0508*/ 	.word	0x0000ec50


	//   ....[144]....
        /*050c*/ 	.word	0x0000eca0


	//   ....[145]....
        /*0510*/ 	.word	0x0000ed30


	//   ....[146]....
        /*0514*/ 	.word	0x0000edc0


	//   ....[147]....
        /*0518*/ 	.word	0x0000ee10


	//   ....[148]....
        /*051c*/ 	.word	0x0000ee60


	//   ....[149]....
        /*0520*/ 	.word	0x0000eef0


	//   ....[150]....
        /*0524*/ 	.word	0x0000ef80


	//   ....[151]....
        /*0528*/ 	.word	0x0000efd0


	//   ....[152]....
        /*052c*/ 	.word	0x0000f020


	//   ....[153]....
        /*0530*/ 	.word	0x0000f0b0


	//   ....[154]....
        /*0534*/ 	.word	0x0000f150


	//   ....[155]....
        /*0538*/ 	.word	0x0000f1a0


	//   ....[156]....
        /*053c*/ 	.word	0x0000f290


	//   ....[157]....
        /*0540*/ 	.word	0x0000f2f0


	//   ....[158]....
        /*0544*/ 	.word	0x0000f340


	//   ....[159]....
        /*0548*/ 	.word	0x0000f390


	//   ....[160]....
        /*054c*/ 	.word	0x0000f3e0


	//   ....[161]....
        /*0550*/ 	.word	0x0000f410


	//   ....[162]....
        /*0554*/ 	.word	0x0000f470


	//   ....[163]....
        /*0558*/ 	.word	0x0000f4c0


	//   ....[164]....
        /*055c*/ 	.word	0x0000f510


	//----- nvinfo : EIATTR_VRC_CTA_INIT_COUNT
	.align		4
.L_2217:
        /*0560*/ 	.byte	0x02, 0x4a
	.zero		1
	.zero		1


	//----- nvinfo : EIATTR_EXIT_INSTR_OFFSETS
	.align		4
        /*0564*/ 	.byte	0x04, 0x1c
        /*0566*/ 	.short	(.L_2219 - .L_2218)


	//   ....[0]....
.L_2218:
        /*0568*/ 	.word	0x0000d650


	//   ....[1]....
        /*056c*/ 	.word	0x0000d930


	//----- nvinfo : EIATTR_MAX_THREADS
	.align		4
.L_2219:
        /*0570*/ 	.byte	0x04, 0x05
        /*0572*/ 	.short	(.L_2221 - .L_2220)
.L_2220:
        /*0574*/ 	.word	0x00000040
        /*0578*/ 	.word	0x00000001
        /*057c*/ 	.word	0x00000001


	//----- nvinfo : EIATTR_CRS_STACK_SIZE
	.align		4
.L_2221:
        /*0580*/ 	.byte	0x04, 0x1e
        /*0582*/ 	.short	(.L_2223 - .L_2222)
.L_2222:
        /*0584*/ 	.word	0x00000000


	//----- nvinfo : EIATTR_CBANK_PARAM_SIZE
	.align		4
.L_2223:
        /*0588*/ 	.byte	0x03, 0x19
        /*058a*/ 	.short	0x01f0


	//----- nvinfo : EIATTR_PARAM_CBANK
	.align		4
        /*058c*/ 	.byte	0x04, 0x0a
        /*058e*/ 	.short	(.L_2225 - .L_2224)
	.align		4
.L_2224:
        /*0590*/ 	.word	index@(.nv.constant0._Z25selective_scan_bwd_kernelI32Selective_Scan_bwd_kernel_traitsILi64ELi16ELb1ELb1ELb0ELb1ELb1EfN3c107complexIfEEEEv12SSMParamsBwd)
        /*0594*/ 	.short	0x0380
        /*0596*/ 	.short	0x01f0


	//----- nvinfo : EIATTR_SW_WAR
	.align		4
.L_2225:
        /*0598*/ 	.byte	0x04, 0x36
        /*059a*/ 	.short	(.L_2227 - .L_2226)
.L_2226:
        /*059c*/ 	.word	0x00000008
.L_2227:


//--------------------- .nv.info._Z25selective_scan_bwd_kernelI32Selective_Scan_bwd_kernel_traitsILi64ELi16ELb1ELb1ELb1ELb0ELb0EfN3c107complexIfEEEEv12SSMParamsBwd --------------------------
	.section	.nv.info._Z25selective_scan_bwd_kernelI32Selective_Scan_bwd_kernel_traitsILi64ELi16ELb1ELb1ELb1ELb0ELb0EfN3c107complexIfEEEEv12SSMParamsBwd,"",@"SHT_CUDA_INFO"
	.sectionflags	@""
	.align	4


	//----- nvinfo : EIATTR_CUDA_API_VERSION
	.align		4
        /*0000*/ 	.byte	0x04, 0x37
        /*0002*/ 	.short	(.L_2229 - .L_2228)
.L_2228:
        /*0004*/ 	.word	0x00000082


	//----- nvinfo : EIATTR_KPARAM_INFO
	.align		4
.L_2229:
        /*0008*/ 	.byte	0x04, 0x17
        /*000a*/ 	.short	(.L_2231 - .L_2230)
.L_2230:
        /*000c*/ 	.word	0x00000000
        /*0010*/ 	.short	0x0000
        /*0012*/ 	.short	0x0000
        /*0014*/ 	.byte	0x00, 0xf0, 0xc1, 0x07


	//----- nvinfo : EIATTR_SPARSE_MMA_MASK
	.align		4
.L_2231:
        /*0018*/ 	.byte	0x03, 0x50
        /*001a*/ 	.short	0x0000


	//----- nvinfo : EIATTR_MAXREG_COUNT
	.align		4
        /*001c*/ 	.byte	0x03, 0x1b
        /*001e*/ 	.short	0x00ff


	//----- nvinfo : EIATTR_NUM_BARRIERS
	.align		4
        /*0020*/ 	.byte	0x02, 0x4c
        /*0022*/ 	.byte	0x01
	.zero		1


	//----- nvinfo : EIATTR_MERCURY_ISA_VERSION
	.align		4
        /*0024*/ 	.byte	0x03, 0x5f
        /*0026*/ 	.short	0x0101


	//----- nvinfo : EIATTR_INT_WARP_WIDE_INSTR_OFFSETS
	.align		4
        /*0028*/ 	.byte	0x04, 0x31
        /*002a*/ 	.short	(.L_2233 - .L_2232)


	//   ....[0]....
.L_2232:
        /*002c*/ 	.word	0x00005810


	//----- nvinfo : EIATTR_COOP_GROUP_MASK_REGIDS
	.align		4
.L_2233:
        /*0030*/ 	.byte	0x04, 0x29
        /*0032*/ 	.short	(.L_2235 - .L_2234)


	//   ....[0]....
.L_2234:
        /*0034*/ 	.word	0xffffffff


	//   ....[1]....
        /*0038*/ 	.word	0xffffffff


	//   ....[2]....
        /*003c*/ 	.word	0xffffffff


	//   ....[3]....
        /*0040*/ 	.word	0xffffffff


	//   ....[4]....
        /*0044*/ 	.word	0xffffffff


	//   ....[5]....
        /*0048*/ 	.word	0xffffffff


	//   ....[6]....
        /*004c*/ 	.word	0xffffffff


	//   ....[7]....
        /*0050*/ 	.word	0xffffffff


	//   ....[8]....
        /*0054*/ 	.word	0xffffffff


	//   ....[9]....
        /*0058*/ 	.word	0xffffffff


	//   ....[10]....
        /*005c*/ 	.word	0xffffffff


	//   ....[11]....
        /*0060*/ 	.word	0xffffffff


	//   ....[12]....
        /*0064*/ 	.word	0xffffffff


	//   ....[13]....
        /*0068*/ 	.word	0xffffffff


	//   ....[14]....
        /*006c*/ 	.word	0xffffffff


	//   ....[15]....
        /*0070*/ 	.word	0xffffffff


	//   ....[16]....
        /*0074*/ 	.word	0xffffffff


	//   ....[17]....
        /*0078*/ 	.word	0xffffffff


	//   ....[18]....
        /*007c*/ 	.word	0xffffffff


	//   ....[19]....
        /*0080*/ 	.word	0xffffffff


	//   ....[20]....
        /*0084*/ 	.word	0xffffffff


	//   ....[21]....
        /*0088*/ 	.word	0xffffffff


	//   ....[22]....
        /*008c*/ 	.word	0xffffffff


	//   ....[23]....
        /*0090*/ 	.word	0xffffffff


	//   ....[24]....
        /*0094*/ 	.word	0xffffffff


	//   ....[25]....
        /*0098*/ 	.word	0xffffffff


	//   ....[26]....
        /*009c*/ 	.word	0xffffffff


	//   ....[27]....
        /*00a0*/ 	.word	0xffffffff


	//   ....[28]....
        /*00a4*/ 	.word	0xffffffff


	//   ....[29]....
        /*00a8*/ 	.word	0xffffffff


	//   ....[30]....
        /*00ac*/ 	.word	0xffffffff


	//   ....[31]....
        /*00b0*/ 	.word	0xffffffff


	//   ....[32]....
        /*00b4*/ 	.word	0xffffffff


	//   ....[33]....
        /*00b8*/ 	.word	0xffffffff


	//   ....[34]....
        /*00bc*/ 	.word	0xffffffff


	//   ....[35]....
        /*00c0*/ 	.word	0xffffffff


	//   ....[36]....
        /*00c4*/ 	.word	0xffffffff


	//   ....[37]....
        /*00c8*/ 	.word	0xffffffff


	//   ....[38]....
        /*00cc*/ 	.word	0xffffffff


	//   ....[39]....
        /*00d0*/ 	.word	0xffffffff


	//   ....[40]....
        /*00d4*/ 	.word	0xffffffff


	//   ....[41]....
        /*00d8*/ 	.word	0xffffffff


	//   ....[42]....
        /*00dc*/ 	.word	0xffffffff


	//   ....[43]....
        /*00e0*/ 	.word	0xffffffff


	//   ....[44]....
        /*00e4*/ 	.word	0xffffffff


	//   ....[45]....
        /*00e8*/ 	.word	0xffffffff


	//   ....[46]....
        /*00ec*/ 	.word	0xffffffff


	//   ....[47]....
        /*00f0*/ 	.word	0xffffffff


	//   ....[48]....
        /*00f4*/ 	.word	0xffffffff


	//   ....[49]....
        /*00f8*/ 	.word	0xffffffff


	//   ....[50]....
        /*00fc*/ 	.word	0xffffffff


	//   ....[51]....
        /*0100*/ 	.word	0xffffffff


	//   ....[52]....
        /*0104*/ 	.word	0xffffffff


	//   ....[53]....
        /*0108*/ 	.word	0xffffffff


	//   ....[54]....
        /*010c*/ 	.word	0xffffffff


	//   ....[55]....
        /*0110*/ 	.word	0xffffffff


	//   ....[56]....
        /*0114*/ 	.word	0xffffffff


	//   ....[57]....
        /*0118*/ 	.word	0xffffffff


	//   ....[58]....
        /*011c*/ 	.word	0xffffffff


	//   ....[59]....
        /*0120*/ 	.word	0xffffffff


	//   ....[60]....
        /*0124*/ 	.word	0xffffffff


	//   ....[61]....
        /*0128*/ 	.word	0xffffffff


	//   ....[62]....
        /*012c*/ 	.word	0xffffffff


	//   ....[63]....
        /*0130*/ 	.word	0xffffffff


	//   ....[64]....
        /*0134*/ 	.word	0xffffffff


	//   ....[65]....
        /*0138*/ 	.word	0xffffffff


	//   ....[66]....
        /*013c*/ 	.word	0xffffffff


	//   ....[67]....
        /*0140*/ 	.word	0xffffffff


	//   ....[68]....
        /*0144*/ 	.word	0xffffffff


	//   ....[69]....
        /*0148*/ 	.word	0xffffffff


	//   ....[70]....
        /*014c*/ 	.word	0xffffffff


	//   ....[71]....
        /*0150*/ 	.word	0xffffffff


	//   ....[72]....
        /*0154*/ 	.word	0xffffffff


	//   ....[73]....
        /*0158*/ 	.word	0xffffffff


	//   ....[74]....
        /*015c*/ 	.word	0xffffffff


	//   ....[75]....
        /*0160*/ 	.word	0xffffffff


	//   ....[76]....
        /*0164*/ 	.word	0xffffffff


	//   ....[77]....
        /*0168*/ 	.word	0xffffffff


	//   ....[78]....
        /*016c*/ 	.word	0xffffffff


	//   ....[79]....
        /*0170*/ 	.word	0xffffffff


	//   ....[80]....
        /*0174*/ 	.word	0xffffffff


	//   ....[81]....
        /*0178*/ 	.word	0xffffffff


	//   ....[82]....
        /*017c*/ 	.word	0xffffffff


	//   ....[83]....
        /*0180*/ 	.word	0xffffffff


	//   ....[84]....
        /*0184*/ 	.word	0xffffffff


	//   ....[85]....
        /*0188*/ 	.word	0xffffffff


	//   ....[86]....
        /*018c*/ 	.word	0xffffffff


	//   ....[87]....
        /*0190*/ 	.word	0x050000f6


	//   ....[88]....
        /*0194*/ 	.word	0x050000f6


	//   ....[89]....
        /*0198*/ 	.word	0x050000f6


	//   ....[90]....
        /*019c*/ 	.word	0x050000f6


	//   ....[91]....
        /*01a0*/ 	.word	0x050000f6


	//   ....[92]....
        /*01a4*/ 	.word	0x050000f6


	//   ....[93]....
        /*01a8*/ 	.word	0x050000f6


	//   ....[94]....
        /*01ac*/ 	.word	0x050000f6


	//   ....[95]....
        /*01b0*/ 	.word	0x050000f6


	//   ....[96]....
        /*01b4*/ 	.word	0x050000f6


	//   ....[97]....
        /*01b8*/ 	.word	0x050000f6


	//   ....[98]....
        /*01bc*/ 	.word	0x050000f6


	//   ....[99]....
        /*01c0*/ 	.word	0x050000f6


	//   ....[100]....
        /*01c4*/ 	.word	0x050000f6


	//   ....[101]....
        /*01c8*/ 	.word	0x050000f6


	//   ....[102]....
        /*01cc*/ 	.word	0x050000f6


	//   ....[103]....
        /*01d0*/ 	.word	0x050000f6


	//   ....[104]....
        /*01d4*/ 	.word	0x050000f6


	//   ....[105]....
        /*01d8*/ 	.word	0x050000f6


	//   ....[106]....
        /*01dc*/ 	.word	0x050000f6


	//   ....[107]....
        /*01e0*/ 	.word	0x050000f6


	//   ....[108]....
        /*01e4*/ 	.word	0x050000f6


	//   ....[109]....
        /*01e8*/ 	.word	0x050000f6


	//   ....[110]....
        /*01ec*/ 	.word	0x050000f6


	//   ....[111]....
        /*01f0*/ 	.word	0x050000f6


	//   ....[112]....
        /*01f4*/ 	.word	0x050000f6


	//   ....[113]....
        /*01f8*/ 	.word	0x050000f6


	//   ....[114]....
        /*01fc*/ 	.word	0x050000f6


	//   ....[115]....
        /*0200*/ 	.word	0x050000f6


	//   ....[116]....
        /*0204*/ 	.word	0x050000f6


	//   ....[117]....
        /*0208*/ 	.word	0x050000f6


	//   ....[118]....
        /*020c*/ 	.word	0x050000f6


	//   ....[119]....
        /*0210*/ 	.word	0x050000f6


	//   ....[120]....
        /*0214*/ 	.word	0x050000f6


	//   ....[121]....
        /*0218*/ 	.word	0x050000f6


	//   ....[122]....
        /*021c*/ 	.word	0x050000f6


	//   ....[123]....
        /*0220*/ 	.word	0x050000f6


	//   ....[124]....
        /*0224*/ 	.word	0x050000f6


	//   ....[125]....
        /*0228*/ 	.word	0x050000f6


	//   ....[126]....
        /*022c*/ 	.word	0x050000f6


	//   ....[127]....
        /*0230*/ 	.word	0x050000f6


	//   ....[128]....
        /*0234*/ 	.word	0x050000f6


	//   ....[129]....
        /*0238*/ 	.word	0x050000f6


	//   ....[130]....
        /*023c*/ 	.word	0x050000f6


	//   ....[131]....
        /*0240*/ 	.word	0x050000f6


	//   ....[132]....
        /*0244*/ 	.word	0x050000f6


	//   ....[133]....
        /*0248*/ 	.word	0x050000f6


	//   ....[134]....
        /*024c*/ 	.word	0x050000f6


	//   ....[135]....
        /*0250*/ 	.word	0x050000f6


	//   ....[136]....
        /*0254*/ 	.word	0x050000f6


	//   ....[137]....
        /*0258*/ 	.word	0x050000f6


	//   ....[138]....
        /*025c*/ 	.word	0x050000f6


	//   ....[139]....
        /*0260*/ 	.word	0x050000f6


	//   ....[140]....
        /*0264*/ 	.word	0x050000f6


	//   ....[141]....
        /*0268*/ 	.word	0x050000f6


	//   ....[142]....
        /*026c*/ 	.word	0x050000f6


	//   ....[143]....
        /*0270*/ 	.word	0x050000f6


	//   ....[144]....
        /*0274*/ 	.word	0x050000f6


	//   ....[145]....
        /*0278*/ 	.word	0x050000f6


	//   ....[146]....
        /*027c*/ 	.word	0x050000f6


	//   ....[147]....
        /*0280*/ 	.word	0x050000f6


	//   ....[148]....
        /*0284*/ 	.word	0x050000f6


	//   ....[149]....
        /*0288*/ 	.word	0x050000f6


	//   ....[150]....
        /*028c*/ 	.word	0x050000f6


	//----- nvinfo : EIATTR_COOP_GROUP_INSTR_OFFSETS
	.align		4
.L_2235:
        /*0290*/ 	.byte	0x04, 0x28
        /*0292*/ 	.short	(.L_2237 - .L_2236)


	//   ....[0]....
.L_2236:
        /*0294*/ 	.word	0x00000cc0


	//   ....[1]....
        /*0298*/ 	.word	0x00000dd0


	//   ....[2]....
        /*029c*/ 	.word	0x00000ee0


	//   ....[3]....
        /*02a0*/ 	.word	0x00001980


	//   ....[4]....
        /*02a4*/ 	.word	0x000022d0


	//   ....[5]....
        /*02a8*/ 	.word	0x00003540


	//   ....[6]....
        /*02ac*/ 	.word	0x00003550


	//   ....[7]....
        /*02b0*/ 	.word	0x00003560


	//   ....[8]....
        /*02b4*/ 	.word	0x00003570


	//   ....[9]....
        /*02b8*/ 	.word	0x00003610


	//   ....[10]....
        /*02bc*/ 	.word	0x00003630


	//   ....[11]....
        /*02c0*/ 	.word	0x00003640


	//   ....[12]....
        /*02c4*/ 	.word	0x00003650


	//   ....[13]....
        /*02c8*/ 	.word	0x000036f0


	//   ....[14]....
        /*02cc*/ 	.word	0x00003710


	//   ....[15]....
        /*02d0*/ 	.word	0x00003720


	//   ....[16]....
        /*02d4*/ 	.word	0x00003730


	//   ....[17]....
        /*02d8*/ 	.word	0x000037d0


	//   ....[18]....
        /*02dc*/ 	.word	0x000037f0


	//   ....[19]....
        /*02e0*/ 	.word	0x00003800


	//   ....[20]....
        /*02e4*/ 	.word	0x00003810


	//   ....[21]....
        /*02e8*/ 	.word	0x000038c0


	//   ....[22]....
        /*02ec*/ 	.word	0x000038d0


	//   ....[23]....
        /*02f0*/ 	.word	0x000038e0


	//   ....[24]....
        /*02f4*/ 	.word	0x000038f0


	//   ....[25]....
        /*02f8*/ 	.word	0x00003a50


	//   ....[26]....
        /*02fc*/ 	.word	0x00003a60


	//   ....[27]....
        /*0300*/ 	.word	0x00003a70


	//   ....[28]....
        /*0304*/ 	.word	0x00003a80


	//   ....[29]....
        /*0308*/ 	.word	0x00003a90


	//   ....[30]....
        /*030c*/ 	.word	0x00003aa0


	//   ....[31]....
        /*0310*/ 	.word	0x00003ab0


	//   ....[32]....
        /*0314*/ 	.word	0x00003ac0


	//   ....[33]....
        /*0318*/ 	.word	0x00004de0


	//   ....[34]....
        /*031c*/ 	.word	0x00004df0


	//   ....[35]....
        /*0320*/ 	.word	0x00004e00


	//   ....[36]....
        /*0324*/ 	.word	0x00004e10


	//   ....[37]....
        /*0328*/ 	.word	0x00004f20


	//   ....[38]....
        /*032c*/ 	.word	0x00004f30


	//   ....[39]....
        /*0330*/ 	.word	0x00004f40


	//   ....[40]....
        /*0334*/ 	.word	0x00004f50


	//   ....[41]....
        /*0338*/ 	.word	0x00005060


	//   ....[42]....
        /*033c*/ 	.word	0x00005070


	//   ....[43]....
        /*0340*/ 	.word	0x00005080


	//   ....[44]....
        /*0344*/ 	.word	0x00005090


	//   ....[45]....
        /*0348*/ 	.word	0x000051a0


	//   ....[46]....
        /*034c*/ 	.word	0x000051b0


	//   ....[47]....
        /*0350*/ 	.word	0x000051c0


	//   ....[48]....
        /*0354*/ 	.word	0x000051d0


	//   ....[49]....
        /*0358*/ 	.word	0x000052e0


	//   ....[50]....
        /*035c*/ 	.word	0x000052f0


	//   ....[51]....
        /*0360*/ 	.word	0x00005300


	//   ....[52]....
        /*0364*/ 	.word	0x00005310


	//   ....[53]....
        /*0368*/ 	.word	0x00005420


	//   ....[54]....
        /*036c*/ 	.word	0x00005430


	//   ....[55]....
        /*0370*/ 	.word	0x00005440


	//   ....[56]....
        /*0374*/ 	.word	0x00005450


	//   ....[57]....
        /*0378*/ 	.word	0x00005460


	//   ....[58]....
        /*037c*/ 	.word	0x00005470


	//   ....[59]....
        /*0380*/ 	.word	0x000054e0


	//   ....[60]....
        /*0384*/ 	.word	0x00005520


	//   ....[61]....
        /*0388*/ 	.word	0x00005540


	//   ....[62]....
        /*038c*/ 	.word	0x00005560


	//   ....[63]....
        /*0390*/ 	.word	0x00005570


	//   ....[64]....
        /*0394*/ 	.word	0x00005580


	//   ....[65]....
        /*0398*/ 	.word	0x00009000


	//   ....[66]....
        /*039c*/ 	.word	0x00009040


	//   ....[67]....
        /*03a0*/ 	.word	0x000091d0


	//   ....[68]....
        /*03a4*/ 	.word	0x00009210


	//   ....[69]....
        /*03a8*/ 	.word	0x000093a0


	//   ....[70]....
        /*03ac*/ 	.word	0x000093e0


	//   ....[71]....
        /*03b0*/ 	.word	0x000094a0


	//   ....[72]....
        /*03b4*/ 	.word	0x000094c0


	//   ....[73]....
        /*03b8*/ 	.word	0x000094f0


	//   ....[74]....
        /*03bc*/ 	.word	0x00009510


	//   ....[75]....
        /*03c0*/ 	.word	0x00009840


	//   ....[76]....
        /*03c4*/ 	.word	0x00009b50


	//   ....[77]....
        /*03c8*/ 	.word	0x00009d10


	//   ....[78]....
        /*03cc*/ 	.word	0x00009d60


	//   ....[79]....
        /*03d0*/ 	.word	0x00009dc0


	//   ....[80]....
        /*03d4*/ 	.word	0x00009e10


	//   ....[81]....
        /*03d8*/ 	.word	0x00009e30


	//   ....[82]....
        /*03dc*/ 	.word	0x00009fa0


	//   ....[83]....
        /*03e0*/ 	.word	0x00009fe0


	//   ....[84]....
        /*03e4*/ 	.word	0x0000a040


	//   ....[85]....
        /*03e8*/ 	.word	0x0000a090


	//   ....[86]....
        /*03ec*/ 	.word	0x0000a0b0


	//   ....[87]....
        /*03f0*/ 	.word	0x0000a3f0


	//   ....[88]....
        /*03f4*/ 	.word	0x0000a440


	//   ....[89]....
        /*03f8*/ 	.word	0x0000a490


	//   ....[90]....
        /*03fc*/ 	.word	0x0000a4e0


	//   ....[91]....
        /*0400*/ 	.word	0x0000a5d0


	//   ....[92]....
        /*0404*/ 	.word	0x0000a620


	//   ....[93]....
        /*0408*/ 	.word	0x0000a670


	//   ....[94]....
        /*040c*/ 	.word	0x0000a6c0


	//   ....[95]....
        /*0410*/ 	.word	0x0000a7b0


	//   ....[96]....
        /*0414*/ 	.word	0x0000a800


	//   ....[97]....
        /*0418*/ 	.word	0x0000a850


	//   ....[98]....
        /*041c*/ 	.word	0x0000a8a0


	//   ....[99]....
        /*0420*/ 	.word	0x0000a990


	//   ....[100]....
        /*0424*/ 	.word	0x0000a9e0


	//   ....[101]....
        /*0428*/ 	.word	0x0000aa30


	//   ....[102]....
        /*042c*/ 	.word	0x0000aa80


	//   ....[103]....
        /*0430*/ 	.word	0x0000ab70


	//   ....[104]....
        /*0434*/ 	.word	0x0000abc0


	//   ....[105]....
        /*0438*/ 	.word	0x0000ac10


	//   ....[106]....
        /*043c*/ 	.word	0x0000ac60


	//   ....[107]....
        /*0440*/ 	.word	0x0000acf0


	//   ....[108]....
        /*0444*/ 	.word	0x0000ad90


	//   ....[109]....
        /*0448*/ 	.word	0x0000ae30


	//   ....[110]....
        /*044c*/ 	.word	0x0000aed0


	//   ....[111]....
        /*0450*/ 	.word	0x0000af70


	//   ....[112]....
        /*0454*/ 	.word	0x0000b020


	//   ....[113]....
        /*0458*/ 	.word	0x0000b080


	//   ....[114]....
        /*045c*/ 	.word	0x0000b0d0


	//   ....[115]....
        /*0460*/ 	.word	0x0000b110


	//   ....[116]....
        /*0464*/ 	.word	0x0000b160


	//   ....[117]....
        /*0468*/ 	.word	0x0000b1b0


	//   ....[118]....
        /*046c*/ 	.word	0x0000b200


	//   ....[119]....
        /*0470*/ 	.word	0x0000b290


	//   ....[120]....
        /*0474*/ 	.word	0x0000b2e0


	//   ....[121]....
        /*0478*/ 	.word	0x0000b330


	//   ....[122]....
        /*047c*/ 	.word	0x0000b380


	//   ....[123]....
        /*0480*/ 	.word	0x0000b410


	//   ....[124]....
        /*0484*/ 	.word	0x0000b4a0


	//   ....[125]....
        /*0488*/ 	.word	0x0000b4f0


	//   ....[126]....
        /*048c*/ 	.word	0x0000b540


	//   ....[127]....
        /*0490*/ 	.word	0x0000b5d0


	//   ....[128]....
        /*0494*/ 	.word	0x0000b660


	//   ....[129]....
        /*0498*/ 	.word	0x0000b6b0


	//   ....[130]....
        /*049c*/ 	.word	0x0000b700


	//   ....[131]....
        /*04a0*/ 	.word	0x0000b790


	//   ....[132]....
        /*04a4*/ 	.word	0x0000b820


	//   ....[133]....
        /*04a8*/ 	.word	0x0000b870


	//   ....[134]....
        /*04ac*/ 	.word	0x0000b8c0


	//   ....[135]....
        /*04b0*/ 	.word	0x0000b950


	//   ....[136]....
        /*04b4*/ 	.word	0x0000b9e0


	//   ....[137]....
        /*04b8*/ 	.word	0x0000ba30


	//   ....[138]....
        /*04bc*/ 	.word	0x0000ba80


	//   ....[139]....
        /*04c0*/ 	.word	0x0000bb10


	//   ....[140]....
        /*04c4*/ 	.word	0x0000bbb0


	//   ....[141]....
        /*04c8*/ 	.word	0x0000bc00


	//   ....[142]....
        /*04cc*/ 	.word	0x0000bce0


	//   ....[143]....
        /*04d0*/ 	.word	0x0000bd50


	//   ....[144]....
        /*04d4*/ 	.word	0x0000bda0


	//   ....[145]....
        /*04d8*/ 	.word	0x0000bdf0


	//   ....[146]....
        /*04dc*/ 	.word	0x0000be40


	//   ....[147]....
        /*04e0*/ 	.word	0x0000be90


	//   ....[148]....
        /*04e4*/ 	.word	0x0000bee0


	//   ....[149]....
        /*04e8*/ 	.word	0x0000bf30


	//   ....[150]....
        /*04ec*/ 	.word	0x0000bf80


	//----- nvinfo : EIATTR_VRC_CTA_INIT_COUNT
	.align		4
.L_2237:
        /*04f0*/ 	.byte	0x02, 0x4a
	.zero		1
	.zero		1


	//----- nvinfo : EIATTR_EXIT_INSTR_OFFSETS
	.align		4
        /*04f4*/ 	.byte	0x04, 0x1c
        /*04f6*/ 	.short	(.L_2239 - .L_2238)


	//   ....[0]....
.L_2238:
        /*04f8*/ 	.word	0x0000a1c0


	//   ....[1]....
        /*04fc*/ 	.word	0x0000a390


	//----- nvinfo : EIATTR_MAX_THREADS
	.align		4
.L_2239:
        /*0500*/ 	.byte	0x04, 0x05
        /*0502*/ 	.short	(.L_2241 - .L_2240)
.L_2240:
        /*0504*/ 	.word	0x00000040
        /*0508*/ 	.word	0x00000001
        /*050c*/ 	.word	0x00000001


	//----- nvinfo : EIATTR_CRS_STACK_SIZE
	.align		4
.L_2241:
        /*0510*/ 	.byte	0x04, 0x1e
        /*0512*/ 	.short	(.L_2243 - .L_2242)
.L_2242:
        /*0514*/ 	.word	0x00000000


	//----- nvinfo : EIATTR_CBANK_PARAM_SIZE
	.align		4
.L_2243:
        /*0518*/ 	.byte	0x03, 0x19
        /*051a*/ 	.short	0x01f0


	//----- nvinfo : EIATTR_PARAM_CBANK
	.align		4
        /*051c*/ 	.byte	0x04, 0x0a
        /*051e*/ 	.short	(.L_2245 - .L_2244)
	.align		4
.L_2244:
        /*0520*/ 	.word	index@(.nv.constant0._Z25selective_scan_bwd_kernelI32Selective_Scan_bwd_kernel_traitsILi64ELi16ELb1ELb1ELb1ELb0ELb0EfN3c107complexIfEEEEv12SSMParamsBwd)
        /*0524*/ 	.short	0x0380
        /*0526*/ 	.short	0x01f0


	//----- nvinfo : EIATTR_SW_WAR
	.align		4
.L_2245:
        /*0528*/ 	.byte	0x04, 0x36
        /*052a*/ 	.short	(.L_2247 - .L_2246)
.L_2246:
        /*052c*/ 	.word	0x00000008
.L_2247:


//--------------------- .nv.info._Z25selective_scan_bwd_kernelI32Selective_Scan_bwd_kernel_traitsILi64ELi16ELb1ELb1ELb1ELb0ELb1EfN3c107complexIfEEEEv12SSMParamsBwd --------------------------
	.section	.nv.info._Z25selective_scan_bwd_kernelI32Selective_Scan_bwd_kernel_traitsILi64ELi16ELb1ELb1ELb1ELb0ELb1EfN3c107complexIfEEEEv12SSMParamsBwd,"",@"SHT_CUDA_INFO"
	.sectionflags	@""
	.align	4


	//----- nvinfo : EIATTR_CUDA_API_VERSION
	.align		4
        /*0000*/ 	.byte	0x04, 0x37
        /*0002*/ 	.short	(.L_2249 - .L_2248)
.L_2248:
        /*0004*/ 	.word	0x00000082


	//----- nvinfo : EIATTR_KPARAM_INFO
	.align		4
.L_2249:
        /*0008*/ 	.byte	0x04, 0x17
        /*000a*/ 	.short	(.L_2251 - .L_2250)
.L_2250:
        /*000c*/ 	.word	0x00000000
        /*0010*/ 	.short	0x0000
        /*0012*/ 	.short	0x0000
        /*0014*/ 	.byte	0x00, 0xf0, 0xc1, 0x07


	//----- nvinfo : EIATTR_SPARSE_MMA_MASK
	.align		4
.L_2251:
        /*0018*/ 	.byte	0x03, 0x50
        /*001a*/ 	.short	0x0000


	//----- nvinfo : EIATTR_MAXREG_COUNT
	.align		4
        /*001c*/ 	.byte	0x03, 0x1b
        /*001e*/ 	.short	0x00ff


	//----- nvinfo : EIATTR_NUM_BARRIERS
	.align		4
        /*0020*/ 	.byte	0x02, 0x4c
        /*0022*/ 	.byte	0x01
	.zero		1


	//----- nvinfo : EIATTR_MERCURY_ISA_VERSION
	.align		4
        /*0024*/ 	.byte	0x03, 0x5f
        /*0026*/ 	.short	0x0101


	//----- nvinfo : EIATTR_INT_WARP_WIDE_INSTR_OFFSETS
	.align		4
        /*0028*/ 	.byte	0x04, 0x31
        /*002a*/ 	.short	(.L_2253 - .L_2252)


	//   ....[0]....
.L_2252:
        /*002c*/ 	.word	0x00006aa0


	//----- nvinfo : EIATTR_COOP_GROUP_MASK_REGIDS
	.align		4
.L_2253:
        /*0030*/ 	.byte	0x04, 0x29
        /*0032*/ 	.short	(.L_2255 - .L_2254)


	//   ....[0]....
.L_2254:
        /*0034*/ 	.word	0xffffffff


	//   ....[1]....
        /*0038*/ 	.word	0xffffffff


	//   ....[2]....
        /*003c*/ 	.word	0xffffffff


	//   ....[3]....
        /*0040*/ 	.word	0xffffffff


	//   ....[4]....
        /*0044*/ 	.word	0xffffffff


	//   ....[5]....
        /*0048*/ 	.word	0xffffffff


	//   ....[6]....
        /*004c*/ 	.word	0xffffffff


	//   ....[7]....
        /*0050*/ 	.word	0xffffffff


	//   ....[8]....
        /*0054*/ 	.word	0xffffffff


	//   ....[9]....
        /*0058*/ 	.word	0xffffffff


	//   ....[10]....
        /*005c*/ 	.word	0xffffffff


	//   ....[11]....
        /*0060*/ 	.word	0xffffffff


	//   ....[12]....
        /*0064*/ 	.word	0xffffffff


	//   ....[13]....
        /*0068*/ 	.word	0xffffffff


	//   ....[14]....
        /*006c*/ 	.word	0xffffffff


	//   ....[15]....
        /*0070*/ 	.word	0xffffffff


	//   ....[16]....
        /*0074*/ 	.word	0xffffffff


	//   ....[17]....
        /*0078*/ 	.word	0xffffffff


	//   ....[18]....
        /*007c*/ 	.word	0xffffffff


	//   ....[19]....
        /*0080*/ 	.word	0xffffffff


	//   ....[20]....
        /*0084*/ 	.word	0xffffffff


	//   ....[21]....
        /*0088*/ 	.word	0xffffffff


	//   ....[22]....
        /*008c*/ 	.word	0xffffffff


	//   ....[23]....
        /*0090*/ 	.word	0xffffffff


	//   ....[24]....
        /*0094*/ 	.word	0xffffffff


	//   ....[25]....
        /*0098*/ 	.word	0xffffffff


	//   ....[26]....
        /*009c*/ 	.word	0xffffffff


	//   ....[27]....
        /*00a0*/ 	.word	0xffffffff


	//   ....[28]....
        /*00a4*/ 	.word	0xffffffff


	//   ....[29]....
        /*00a8*/ 	.word	0xffffffff


	//   ....[30]....
        /*00ac*/ 	.word	0xffffffff


	//   ....[31]....
        /*00b0*/ 	.word	0xffffffff


	//   ....[32]....
        /*00b4*/ 	.word	0xffffffff


	//   ....[33]....
        /*00b8*/ 	.word	0xffffffff


	//   ....[34]....
        /*00bc*/ 	.word	0xffffffff


	//   ....[35]....
        /*00c0*/ 	.word	0xffffffff


	//   ....[36]....
        /*00c4*/ 	.word	0xffffffff


	//   ....[37]....
        /*00c8*/ 	.word	0xffffffff


	//   ....[38]....
        /*00cc*/ 	.word	0xffffffff


	//   ....[39]....
        /*00d0*/ 	.word	0xffffffff


	//   ....[40]....
        /*00d4*/ 	.word	0xffffffff


	//   ....[41]....
        /*00d8*/ 	.word	0xffffffff


	//   ....[42]....
        /*00dc*/ 	.word	0xffffffff


	//   ....[43]....
        /*00e0*/ 	.word	0xffffffff


	//   ....[44]....
        /*00e4*/ 	.word	0xffffffff


	//   ....[45]....
        /*00e8*/ 	.word	0xffffffff


	//   ....[46]....
        /*00ec*/ 	.word	0xffffffff


	//   ....[47]....
        /*00f0*/ 	.word	0xffffffff


	//   ....[48]....
        /*00f4*/ 	.word	0xffffffff


	//   ....[49]....
        /*00f8*/ 	.word	0xffffffff


	//   ....[50]....
        /*00fc*/ 	.word	0xffffffff


	//   ....[51]....
        /*0100*/ 	.word	0xffffffff


	//   ....[52]....
        /*0104*/ 	.word	0xffffffff


	//   ....[53]....
        /*0108*/ 	.word	0xffffffff


	//   ....[54]....
        /*010c*/ 	.word	0xffffffff


	//   ....[55]....
        /*0110*/ 	.word	0xffffffff


	//   ....[56]....
        /*0114*/ 	.word	0xffffffff


	//   ....[57]....
        /*0118*/ 	.word	0xffffffff


	//   ....[58]....
        /*011c*/ 	.word	0xffffffff


	//   ....[59]....
        /*0120*/ 	.word	0xffffffff


	//   ....[60]....
        /*0124*/ 	.word	0xffffffff


	//   ....[61]....
        /*0128*/ 	.word	0xffffffff


	//   ....[62]....
        /*012c*/ 	.word	0xffffffff


	//   ....[63]....
        /*0130*/ 	.word	0xffffffff


	//   ....[64]....
        /*0134*/ 	.word	0xffffffff


	//   ....[65]....
        /*0138*/ 	.word	0xffffffff


	//   ....[66]....
        /*013c*/ 	.word	0xffffffff


	//   ....[67]....
        /*0140*/ 	.word	0xffffffff


	//   ....[68]....
        /*0144*/ 	.word	0xffffffff


	//   ....[69]....
        /*0148*/ 	.word	0xffffffff


	//   ....[70]....
        /*014c*/ 	.word	0xffffffff


	//   ....[71]....
        /*0150*/ 	.word	0xffffffff


	//   ....[72]....
        /*0154*/ 	.word	0xffffffff


	//   ....[73]....
        /*0158*/ 	.word	0xffffffff


	//   ....[74]....
        /*015c*/ 	.word	0xffffffff


	//   ....[75]....
        /*0160*/ 	.word	0xffffffff


	//   ....[76]....
        /*0164*/ 	.word	0xffffffff


	//   ....[77]....
        /*0168*/ 	.word	0xffffffff


	//   ....[78]....
        /*016c*/ 	.word	0xffffffff


	//   ....[79]....
        /*0170*/ 	.word	0xffffffff


	//   ....[80]....
        /*0174*/ 	.word	0xffffffff


	//   ....[81]....
        /*0178*/ 	.word	0xffffffff


	//   ....[82]....
        /*017c*/ 	.word	0xffffffff


	//   ....[83]....
        /*0180*/ 	.word	0xffffffff


	//   ....[84]....
        /*0184*/ 	.word	0xffffffff


	//   ....[85]....
        /*0188*/ 	.word	0xffffffff


	//   ....[86]....
        /*018c*/ 	.word	0xffffffff


	//   ....[87]....
        /*0190*/ 	.word	0xffffffff


	//   ....[88]....
        /*0194*/ 	.word	0xffffffff


	//   ....[89]....
        /*0198*/ 	.word	0xffffffff


	//   ....[90]....
        /*019c*/ 	.word	0xffffffff


	//   ....[91]....
        /*01a0*/ 	.word	0x050000f6


	//   ....[92]....
        /*01a4*/ 	.word	0x050000f6


	//   ....[93]....
        /*01a8*/ 	.word	0x050000f6


	//   ....[94]....
        /*01ac*/ 	.word	0x050000f6


	//   ....[95]....
        /*01b0*/ 	.word	0x050000f6


	//   ....[96]....
        /*01b4*/ 	.word	0x050000f6


	//   ....[97]....
        /*01b8*/ 	.word	0x050000f6


	//   ....[98]....
        /*01bc*/ 	.word	0x050000f6


	//   ....[99]....
        /*01c0*/ 	.word	0x050000f6


	//   ....[100]....
        /*01c4*/ 	.word	0x050000f6


	//   ....[101]....
        /*01c8*/ 	.word	0x050000f6


	//   ....[102]....
        /*01cc*/ 	.word	0x050000f6


	//   ....[103]....
        /*01d0*/ 	.word	0x050000f6


	//   ....[104]....
        /*01d4*/ 	.word	0x050000f6


	//   ....[105]....
        /*01d8*/ 	.word	0x050000f6


	//   ....[106]....
        /*01dc*/ 	.word	0x050000f6


	//   ....[107]....
        /*01e0*/ 	.word	0x050000f6


	//   ....[108]....
        /*01e4*/ 	.word	0x050000f6


	//   ....[109]....
        /*01e8*/ 	.word	0x050000f6


	//   ....[110]....
        /*01ec*/ 	.word	0x050000f6


	//   ....[111]....
        /*01f0*/ 	.word	0x050000f6


	//   ....[112]....
        /*01f4*/ 	.word	0x050000f6


	//   ....[113]....
        /*01f8*/ 	.word	0x050000f6


	//   ....[114]....
        /*01fc*/ 	.word	0x050000f6


	//   ....[115]....
        /*0200*/ 	.word	0x050000f6


	//   ....[116]....
        /*0204*/ 	.word	0x050000f6


	//   ....[117]....
        /*0208*/ 	.word	0x050000f6


	//   ....[118]....
        /*020c*/ 	.word	0x050000f6


	//   ....[119]....
        /*0210*/ 	.word	0x050000f6


	//   ....[120]....
        /*0214*/ 	.word	0x050000f6


	//   ....[121]....
        /*0218*/ 	.word	0x050000f6


	//   ....[122]....
        /*021c*/ 	.word	0x050000f6


	//   ....[123]....
        /*0220*/ 	.word	0x050000f6


	//   ....[124]....
        /*0224*/ 	.word	0x050000f6


	//   ....[125]....
        /*0228*/ 	.word	0x050000f6


	//   ....[126]....
        /*022c*/ 	.word	0x050000f6


	//   ....[127]....
        /*0230*/ 	.word	0x050000f6


	//   ....[128]....
        /*0234*/ 	.word	0x050000f6


	//   ....[129]....
        /*0238*/ 	.word	0x050000f6


	//   ....[130]....
        /*023c*/ 	.word	0x050000f6


	//   ....[131]....
        /*0240*/ 	.word	0x050000f6


	//   ....[132]....
        /*0244*/ 	.word	0x050000f6


	//   ....[133]....
        /*0248*/ 	.word	0x050000f6


	//   ....[134]....
        /*024c*/ 	.word	0x050000f6


	//   ....[135]....
        /*0250*/ 	.word	0x050000f6


	//   ....[136]....
        /*0254*/ 	.word	0x050000f6


	//   ....[137]....
        /*0258*/ 	.word	0x050000f6


	//   ....[138]....
        /*025c*/ 	.word	0x050000f6


	//   ....[139]....
        /*0260*/ 	.word	0x050000f6


	//   ....[140]....
        /*0264*/ 	.word	0x050000f6


	//   ....[141]....
        /*0268*/ 	.word	0x050000f6


	//   ....[142]....
        /*026c*/ 	.word	0x050000f6


	//   ....[143]....
        /*0270*/ 	.word	0x050000f6


	//   ....[144]....
        /*0274*/ 	.word	0x050000f6


	//   ....[145]....
        /*0278*/ 	.word	0x050000f6


	//   ....[146]....
        /*027c*/ 	.word	0x050000f6


	//   ....[147]....
        /*0280*/ 	.word	0x050000f6


	//   ....[148]....
        /*0284*/ 	.word	0x050000f6


	//   ....[149]....
        /*0288*/ 	.word	0x050000f6


	//   ....[150]....
        /*028c*/ 	.word	0x050000f6


	//   ....[151]....
        /*0290*/ 	.word	0x050000f6


	//   ....[152]....
        /*0294*/ 	.word	0x050000f6


	//   ....[153]....
        /*0298*/ 	.word	0x050000f6


	//   ....[154]....
        /*029c*/ 	.word	0x050000f6


	//----- nvinfo : EIATTR_COOP_GROUP_INSTR_OFFSETS
	.align		4
.L_2255:
        /*02a0*/ 	.byte	0x04, 0x28
        /*02a2*/ 	.short	(.L_2257 - .L_2256)


	//   ....[0]....
.L_2256:
        /*02a4*/ 	.word	0x00000d30


	//   ....[1]....
        /*02a8*/ 	.word	0x00000e40


	//   ....[2]....
        /*02ac*/ 	.word	0x00000ff0


	//   ....[3]....
        /*02b0*/ 	.word	0x00001160


	//   ....[4]....
        /*02b4*/ 	.word	0x000016b0


	//   ....[5]....
        /*02b8*/ 	.word	0x00001e50


	//   ....[6]....
        /*02bc*/ 	.word	0x000021e0


	//   ....[7]....
        /*02c0*/ 	.word	0x00002c10


	//   ....[8]....
        /*02c4*/ 	.word	0x00003560


	//   ....[9]....
        /*02c8*/ 	.word	0x000047d0


	//   ....[10]....
        /*02cc*/ 	.word	0x000047e0


	//   ....[11]....
        /*02d0*/ 	.word	0x000047f0


	//   ....[12]....
        /*02d4*/ 	.word	0x00004800


	//   ....[13]....
        /*02d8*/ 	.word	0x000048a0


	//   ....[14]....
        /*02dc*/ 	.word	0x000048c0


	//   ....[15]....
        /*02e0*/ 	.word	0x000048d0


	//   ....[16]....
        /*02e4*/ 	.word	0x000048e0


	//   ....[17]....
        /*02e8*/ 	.word	0x00004980


	//   ....[18]....
        /*02ec*/ 	.word	0x000049a0


	//   ....[19]....
        /*02f0*/ 	.word	0x000049b0


	//   ....[20]....
        /*02f4*/ 	.word	0x000049c0


	//   ....[21]....
        /*02f8*/ 	.word	0x00004a60


	//   ....[22]....
        /*02fc*/ 	.word	0x00004a80


	//   ....[23]....
        /*0300*/ 	.word	0x00004a90


	//   ....[24]....
        /*0304*/ 	.word	0x00004aa0


	//   ....[25]....
        /*0308*/ 	.word	0x00004b50


	//   ....[26]....
        /*030c*/ 	.word	0x00004b60


	//   ....[27]....
        /*0310*/ 	.word	0x00004b70


	//   ....[28]....
        /*0314*/ 	.word	0x00004b80


	//   ....[29]....
        /*0318*/ 	.word	0x00004ce0


	//   ....[30]....
        /*031c*/ 	.word	0x00004cf0


	//   ....[31]....
        /*0320*/ 	.word	0x00004d00


	//   ....[32]....
        /*0324*/ 	.word	0x00004d10


	//   ....[33]....
        /*0328*/ 	.word	0x00004d20


	//   ....[34]....
        /*032c*/ 	.word	0x00004d30


	//   ....[35]....
        /*0330*/ 	.word	0x00004d40


	//   ....[36]....
        /*0334*/ 	.word	0x00004d50


	//   ....[37]....
        /*0338*/ 	.word	0x00006070


	//   ....[38]....
        /*033c*/ 	.word	0x00006080


	//   ....[39]....
        /*0340*/ 	.word	0x00006090


	//   ....[40]....
        /*0344*/ 	.word	0x000060a0


	//   ....[41]....
        /*0348*/ 	.word	0x000061b0


	//   ....[42]....
        /*034c*/ 	.word	0x000061c0


	//   ....[43]....
        /*0350*/ 	.word	0x000061d0


	//   ....[44]....
        /*0354*/ 	.word	0x000061e0


	//   ....[45]....
        /*0358*/ 	.word	0x000062f0


	//   ....[46]....
        /*035c*/ 	.word	0x00006300


	//   ....[47]....
        /*0360*/ 	.word	0x00006310


	//   ....[48]....
        /*0364*/ 	.word	0x00006320


	//   ....[49]....
        /*0368*/ 	.word	0x00006430


	//   ....[50]....
        /*036c*/ 	.word	0x00006440


	//   ....[51]....
        /*0370*/ 	.word	0x00006450


	//   ....[52]....
        /*0374*/ 	.word	0x00006460


	//   ....[53]....
        /*0378*/ 	.word	0x00006570


	//   ....[54]....
        /*037c*/ 	.word	0x00006580


	//   ....[55]....
        /*0380*/ 	.word	0x00006590


	//   ....[56]....
        /*0384*/ 	.word	0x000065a0


	//   ....[57]....
        /*0388*/ 	.word	0x000066b0


	//   ....[58]....
        /*038c*/ 	.word	0x000066c0


	//   ....[59]....
        /*0390*/ 	.word	0x000066d0


	//   ....[60]....
        /*0394*/ 	.word	0x000066e0


	//   ....[61]....
        /*0398*/ 	.word	0x000066f0


	//   ....[62]....
        /*039c*/ 	.word	0x00006700


	//   ....[63]....
        /*03a0*/ 	.word	0x00006770


	//   ....[64]....
        /*03a4*/ 	.word	0x000067b0


	//   ....[65]....
        /*03a8*/ 	.word	0x000067d0


	//   ....[66]....
        /*03ac*/ 	.word	0x000067f0


	//   ....[67]....
        /*03b0*/ 	.word	0x00006800


	//   ....[68]....
        /*03b4*/ 	.word	0x00006810


	//   ....[69]....
        /*03b8*/ 	.word	0x0000a290


	//   ....[70]....
        /*03bc*/ 	.word	0x0000a2d0


	//   ....[71]....
        /*03c0*/ 	.word	0x0000a460


	//   ....[72]....
        /*03c4*/ 	.word	0x0000a4a0


	//   ....[73]....
        /*03c8*/ 	.word	0x0000a630


	//   ....[74]....
        /*03cc*/ 	.word	0x0000a670


	//   ....[75]....
        /*03d0*/ 	.word	0x0000a730


	//   ....[76]....
        /*03d4*/ 	.word	0x0000a750


	//   ....[77]....
        /*03d8*/ 	.word	0x0000a780


	//   ....[78]....
        /*03dc*/ 	.word	0x0000a7a0


	//   ....[79]....
        /*03e0*/ 	.word	0x0000aad0


	//   ....[80]....
        /*03e4*/ 	.word	0x0000add0


	//   ....[81]....
        /*03e8*/ 	.word	0x0000af90


	//   ....[82]....
        /*03ec*/ 	.word	0x0000afe0


	//   ....[83]....
        /*03f0*/ 	.word	0x0000b040


	//   ....[84]....
        /*03f4*/ 	.word	0x0000b090


	//   ....[85]....
        /*03f8*/ 	.word	0x0000b0b0


	//   ....[86]....
        /*03fc*/ 	.word	0x0000b220


	//   ....[87]....
        /*0400*/ 	.word	0x0000b260


	//   ....[88]....
        /*0404*/ 	.word	0x0000b2c0


	//   ....[89]....
        /*0408*/ 	.word	0x0000b310


	//   ....[90]....
        /*040c*/ 	.word	0x0000b330


	//   ....[91]....
        /*0410*/ 	.word	0x0000b670


	//   ....[92]....
        /*0414*/ 	.word	0x0000b6c0


	//   ....[93]....
        /*0418*/ 	.word	0x0000b710


	//   ....[94]....
        /*041c*/ 	.word	0x0000b760


	//   ....[95]....
        /*0420*/ 	.word	0x0000b850


	//   ....[96]....
        /*0424*/ 	.word	0x0000b8a0


	//   ....[97]....
        /*0428*/ 	.word	0x0000b8f0


	//   ....[98]....
        /*042c*/ 	.word	0x0000b940


	//   ....[99]....
        /*0430*/ 	.word	0x0000ba30


	//   ....[100]....
        /*0434*/ 	.word	0x0000ba80


	//   ....[101]....
        /*0438*/ 	.word	0x0000bad0


	//   ....[102]....
        /*043c*/ 	.word	0x0000bb20


	//   ....[103]....
        /*0440*/ 	.word	0x0000bc10


	//   ....[104]....
        /*0444*/ 	.word	0x0000bc60


	//   ....[105]....
        /*0448*/ 	.word	0x0000bcb0


	//   ....[106]....
        /*044c*/ 	.word	0x0000bd00


	//   ....[107]....
        /*0450*/ 	.word	0x0000bdf0


	//   ....[108]....
        /*0454*/ 	.word	0x0000be40


	//   ....[109]....
        /*0458*/ 	.word	0x0000be90


	//   ....[110]....
        /*045c*/ 	.word	0x0000bee0


	//   ....[111]....
        /*0460*/ 	.word	0x0000bf70


	//   ....[112]....
        /*0464*/ 	.word	0x0000c010


	//   ....[113]....
        /*0468*/ 	.word	0x0000c0b0


	//   ....[114]....
        /*046c*/ 	.word	0x0000c150


	//   ....[115]....
        /*0470*/ 	.word	0x0000c1f0


	//   ....[116]....
        /*0474*/ 	.word	0x0000c2a0


	//   ....[117]....
        /*0478*/ 	.word	0x0000c300


	//   ....[118]....
        /*047c*/ 	.word	0x0000c350


	//   ....[119]....
        /*0480*/ 	.word	0x0000c390


	//   ....[120]....
        /*0484*/ 	.word	0x0000c3e0


	//   ....[121]....
        /*0488*/ 	.word	0x0000c430


	//   ....[122]....
        /*048c*/ 	.word	0x0000c480


	//   ....[123]....
        /*0490*/ 	.word	0x0000c510


	//   ....[124]....
        /*0494*/ 	.word	0x0000c560


	//   ....[125]....
        /*0498*/ 	.word	0x0000c5b0


	//   ....[126]....
        /*049c*/ 	.word	0x0000c600


	//   ....[127]....
        /*04a0*/ 	.word	0x0000c690


	//   ....[128]....
        /*04a4*/ 	.word	0x0000c720


	//   ....[129]....
        /*04a8*/ 	.word	0x0000c770


	//   ....[130]....
        /*04ac*/ 	.word	0x0000c7c0


	//   ....[131]....
        /*04b0*/ 	.word	0x0000c850


	//   ....[132]....
        /*04b4*/ 	.word	0x0000c8e0


	//   ....[133]....
        /*04b8*/ 	.word	0x0000c930


	//   ....[134]....
        /*04bc*/ 	.word	0x0000c980


	//   ....[135]....
        /*04c0*/ 	.word	0x0000ca10


	//   ....[136]....
        /*04c4*/ 	.word	0x0000caa0


	//   ....[137]....
        /*04c8*/ 	.word	0x0000caf0


	//   ....[138]....
        /*04cc*/ 	.word	0x0000cb40


	//   ....[139]....
        /*04d0*/ 	.word	0x0000cbd0


	//   ....[140]....
        /*04d4*/ 	.word	0x0000cc60


	//   ....[141]....
        /*04d8*/ 	.word	0x0000ccb0


	//   ....[142]....
        /*04dc*/ 	.word	0x0000cd00


	//   ....[143]....
        /*04e0*/ 	.word	0x0000cd90


	//   ....[144]....
        /*04e4*/ 	.word	0x0000ce30


	//   ....[145]....
        /*04e8*/ 	.word	0x0000ce80


	//   ....[146]....
        /*04ec*/ 	.word	0x0000cf60


	//   ....[147]....
        /*04f0*/ 	.word	0x0000cfd0


	//   ....[148]....
        /*04f4*/ 	.word	0x0000d020


	//   ....[149]....
        /*04f8*/ 	.word	0x0000d070


	//   ....[150]....
        /*04fc*/ 	.word	0x0000d0c0


	//   ....[151]....
        /*0500*/ 	.word	0x0000d110


	//   ....[152]....
        /*0504*/ 	.word	0x0000d160


	//   ....[153]....
        /*0508*/ 	.word	0x0000d1b0


	//   ....[154]....
        /*050c*/ 	.word	0x0000d200


	//----- nvinfo : EIATTR_VRC_CTA_INIT_COUNT
	.align		4
.L_2257:
        /*0510*/ 	.byte	0x02, 0x4a
	.zero		1
	.zero		1


	//----- nvinfo : EIATTR_EXIT_INSTR_OFFSETS
	.align		4
        /*0514*/ 	.byte	0x04, 0x1c
        /*0516*/ 	.short	(.L_2259 - .L_2258)


	//   ....[0]....
.L_2258:
        /*0518*/ 	.word	0x0000b440


	//   ....[1]....
        /*051c*/ 	.word	0x0000b610


	//----- nvinfo : EIATTR_MAX_THREADS
	.align		4
.L_2259:
        /*0520*/ 	.byte	0x04, 0x05
        /*0522*/ 	.short	(.L_2261 - .L_2260)
.L_2260:
        /*0524*/ 	.word	0x00000040
        /*0528*/ 	.word	0x00000001
        /*052c*/ 	.word	0x00000001


	//----- nvinfo : EIATTR_CRS_STACK_SIZE
	.align		4
.L_2261:
        /*0530*/ 	.byte	0x04, 0x1e
        /*0532*/ 	.short	(.L_2263 - .L_2262)
.L_2262:
        /*0534*/ 	.word	0x00000000


	//----- nvinfo : EIATTR_CBANK_PARAM_SIZE
	.align		4
.L_2263:
        /*0538*/ 	.byte	0x03, 0x19
        /*053a*/ 	.short	0x01f0


	//----- nvinfo : EIATTR_PARAM_CBANK
	.align		4
        /*053c*/ 	.byte	0x04, 0x0a
        /*053e*/ 	.short	(.L_2265 - .L_2264)
	.align		4
.L_2264:
        /*0540*/ 	.word	index@(.nv.constant0._Z25selective_scan_bwd_kernelI32Selective_Scan_bwd_kernel_traitsILi64ELi16ELb1ELb1ELb1ELb0ELb1EfN3c107complexIfEEEEv12SSMParamsBwd)
        /*0544*/ 	.short	0x0380
        /*0546*/ 	.short	0x01f0


	//----- nvinfo : EIATTR_SW_WAR
	.align		4
.L_2265:
        /*0548*/ 	.byte	0x04, 0x36
        /*054a*/ 	.short	(.L_2267 - .L_2266)
.L_2266:
        /*054c*/ 	.word	0x00000008
.L_2267:


//--------------------- .nv.info._Z25selective_scan_bwd_kernelI32Selective_Scan_bwd_kernel_traitsILi64ELi16ELb1ELb1ELb1ELb1ELb0EfN3c107complexIfEEEEv12SSMParamsBwd --------------------------
	.section	.nv.info._Z25selective_scan_bwd_kernelI32Selective_Scan_bwd_kernel_traitsILi64ELi16ELb1ELb1ELb1ELb1ELb0EfN3c107complexIfEEEEv12SSMParamsBwd,"",@"SHT_CUDA_INFO"
	.sectionflags	@""
	.align	4


	//----- nvinfo : EIATTR_CUDA_API_VERSION
	.align		4
        /*0000*/ 	.byte	0x04, 0x37
        /*0002*/ 	.short	(.L_2269 - .L_2268)
.L_2268:
        /*0004*/ 	.word	0x00000082


	//----- nvinfo : EIATTR_KPARAM_INFO
	.align		4
.L_2269:
        /*0008*/ 	.byte	0x04, 0x17
        /*000a*/ 	.short	(.L_2271 - .L_2270)
.L_2270:
        /*000c*/ 	.word	0x00000000
        /*0010*/ 	.short	0x0000
        /*0012*/ 	.short	0x0000
        /*0014*/ 	.byte	0x00, 0xf0, 0xc1, 0x07


	//----- nvinfo : EIATTR_SPARSE_MMA_MASK
	.align		4
.L_2271:
        /*0018*/ 	.byte	0x03, 0x50
        /*001a*/ 	.short	0x0000


	//----- nvinfo : EIATTR_MAXREG_COUNT
	.align		4
        /*001c*/ 	.byte	0x03, 0x1b
        /*001e*/ 	.short	0x00ff


	//----- nvinfo : EIATTR_NUM_BARRIERS
	.align		4
        /*0020*/ 	.byte	0x02, 0x4c
        /*0022*/ 	.byte	0x01
	.zero		1


	//----- nvinfo : EIATTR_MERCURY_ISA_VERSION
	.align		4
        /*0024*/ 	.byte	0x03, 0x5f
        /*0026*/ 	.short	0x0101


	//----- nvinfo : EIATTR_INT_WARP_WIDE_INSTR_OFFSETS
	.align		4
        /*0028*/ 	.byte	0x04, 0x31
        /*002a*/ 	.short	(.L_2273 - .L_2272)


	//   ....[0]....
.L_2272:
        /*002c*/ 	.word	0x00007a70


	//----- nvinfo : EIATTR_COOP_GROUP_MASK_REGIDS
	.align		4
.L_2273:
        /*0030*/ 	.byte	0x04, 0x29
        /*0032*/ 	.short	(.L_2275 - .L_2274)


	//   ....[0]....
.L_2274:
        /*0034*/ 	.word	0xffffffff


	//   ....[1]....
        /*0038*/ 	.word	0xffffffff


	//   ....[2]....
        /*003c*/ 	.word	0xffffffff


	//   ....[3]....
        /*0040*/ 	.word	0xffffffff


	//   ....[4]....
        /*0044*/ 	.word	0xffffffff


	//   ....[5]....
        /*0048*/ 	.word	0xffffffff


	//   ....[6]....
        /*004c*/ 	.word	0xffffffff


	//   ....[7]....
        /*0050*/ 	.word	0xffffffff


	//   ....[8]....
        /*0054*/ 	.word	0xffffffff


	//   ....[9]....
        /*0058*/ 	.word	0xffffffff


	//   ....[10]....
        /*005c*/ 	.word	0xffffffff


	//   ....[11]....
        /*0060*/ 	.word	0xffffffff


	//   ....[12]....
        /*0064*/ 	.word	0xffffffff


	//   ....[13]....
        /*0068*/ 	.word	0xffffffff


	//   ....[14]....
        /*006c*/ 	.word	0xffffffff


	//   ....[15]....
        /*0070*/ 	.word	0xffffffff


	//   ....[16]....
        /*0074*/ 	.word	0xffffffff


	//   ....[17]....
        /*0078*/ 	.word	0xffffffff


	//   ....[18]....
        /*007c*/ 	.word	0xffffffff


	//   ....[19]....
        /*0080*/ 	.word	0xffffffff


	//   ....[20]....
        /*0084*/ 	.word	0xffffffff


	//   ....[21]....
        /*0088*/ 	.word	0xffffffff


	//   ....[22]....
        /*008c*/ 	.word	0xffffffff


	//   ....[23]....
        /*0090*/ 	.word	0xffffffff


	//   ....[24]....
        /*0094*/ 	.word	0xffffffff


	//   ....[25]....
        /*0098*/ 	.word	0xffffffff


	//   ....[26]....
        /*009c*/ 	.word	0xffffffff


	//   ....[27]....
        /*00a0*/ 	.word	0xffffffff


	//   ....[28]....
        /*00a4*/ 	.word	0xffffffff


	//   ....[29]....
        /*00a8*/ 	.word	0xffffffff


	//   ....[30]....
        /*00ac*/ 	.word	0xffffffff


	//   ....[31]....
        /*00b0*/ 	.word	0xffffffff


	//   ....[32]....
        /*00b4*/ 	.word	0xffffffff


	//   ....[33]....
        /*00b8*/ 	.word	0xffffffff


	//   ....[34]....
        /*00bc*/ 	.word	0xffffffff


	//   ....[35]....
        /*00c0*/ 	.word	0xffffffff


	//   ....[36]....
        /*00c4*/ 	.word	0xffffffff


	//   ....[37]....
        /*00c8*/ 	.word	0xffffffff


	//   ....[38]....
        /*00cc*/ 	.word	0xffffffff


	//   ....[39]....
        /*00d0*/ 	.word	0xffffffff


	//   ....[40]....
        /*00d4*/ 	.word	0xffffffff


	//   ....[41]....
        /*00d8*/ 	.word	0xffffffff


	//   ....[42]....
        /*00dc*/ 	.word	0xffffffff


	//   ....[43]....
        /*00e0*/ 	.word	0xffffffff


	//   ....[44]....
        /*00e4*/ 	.word	0xffffffff


	//   ....[45]....
        /*00e8*/ 	.word	0xffffffff


	//   ....[46]....
        /*00ec*/ 	.word	0xffffffff


	//   ....[47]....
        /*00f0*/ 	.word	0xffffffff


	//   ....[48]....
        /*00f4*/ 	.word	0xffffffff


	//   ....[49]....
        /*00f8*/ 	.word	0xffffffff


	//   ....[50]....
        /*00fc*/ 	.word	0xffffffff


	//   ....[51]....
        /*0100*/ 	.word	0xffffffff


	//   ....[52]....
        /*0104*/ 	.word	0xffffffff


	//   ....[53]....
        /*0108*/ 	.word	0xffffffff


	//   ....[54]....
        /*010c*/ 	.word	0xffffffff


	//   ....[55]....
        /*0110*/ 	.word	0xffffffff


	//   ....[56]....
        /*0114*/ 	.word	0xffffffff


	//   ....[57]....
        /*0118*/ 	.word	0xffffffff


	//   ....[58]....
        /*011c*/ 	.word	0xffffffff


	//   ....[59]....
        /*0120*/ 	.word	0xffffffff


	//   ....[60]....
        /*0124*/ 	.word	0xffffffff


	//   ....[61]....
        /*0128*/ 	.word	0xffffffff


	//   ....[62]....
        /*012c*/ 	.word	0xffffffff


	//   ....[63]....
        /*0130*/ 	.word	0xffffffff


	//   ....[64]....
        /*0134*/ 	.word	0xffffffff


	//   ....[65]....
        /*0138*/ 	.word	0xffffffff


	//   ....[66]....
        /*013c*/ 	.word	0xffffffff


	//   ....[67]....
        /*0140*/ 	.word	0xffffffff


	//   ....[68]....
        /*0144*/ 	.word	0xffffffff


	//   ....[69]....
        /*0148*/ 	.word	0xffffffff


	//   ....[70]....
        /*014c*/ 	.word	0xffffffff


	//   ....[71]....
        /*0150*/ 	.word	0xffffffff


	//   ....[72]....
        /*0154*/ 	.word	0xffffffff


	//   ....[73]....
        /*0158*/ 	.word	0xffffffff


	//   ....[74]....
        /*015c*/ 	.word	0xffffffff


	//   ....[75]....
        /*0160*/ 	.word	0xffffffff


	//   ....[76]....
        /*0164*/ 	.word	0xffffffff


	//   ....[77]....
        /*0168*/ 	.word	0xffffffff


	//   ....[78]....
        /*016c*/ 	.word	0xffffffff


	//   ....[79]....
        /*0170*/ 	.word	0xffffffff


	//   ....[80]....
        /*0174*/ 	.word	0xffffffff


	//   ....[81]....
        /*0178*/ 	.word	0xffffffff


	//   ....[82]....
        /*017c*/ 	.word	0xffffffff


	//   ....[83]....
        /*0180*/ 	.word	0xffffffff


	//   ....[84]....
        /*0184*/ 	.word	0xffffffff


	//   ....[85]....
        /*0188*/ 	.word	0xffffffff


	//   ....[86]....
        /*018c*/ 	.word	0xffffffff


	//   ....[87]....
        /*0190*/ 	.word	0xffffffff


	//   ....[88]....
        /*0194*/ 	.word	0x050000f3


	//   ....[89]....
        /*0198*/ 	.word	0x050000f3


	//   ....[90]....
        /*019c*/ 	.word	0x050000f3


	//   ....[91]....
        /*01a0*/ 	.word	0x050000f3


	//   ....[92]....
        /*01a4*/ 	.word	0x050000f3


	//   ....[93]....
        /*01a8*/ 	.word	0x050000f3


	//   ....[94]....
        /*01ac*/ 	.word	0x050000f3


	//   ....[95]....
        /*01b0*/ 	.word	0x050000f3


	//   ....[96]....
        /*01b4*/ 	.word	0x050000f3


	//   ....[97]....
        /*01b8*/ 	.word	0x050000f3


	//   ....[98]....
        /*01bc*/ 	.word	0x050000f3


	//   ....[99]....
        /*01c0*/ 	.word	0x050000f3


	//   ....[100]....
        /*01c4*/ 	.word	0x050000f3


	//   ....[101]....
        /*01c8*/ 	.word	0x050000f3


	//   ....[102]....
        /*01cc*/ 	.word	0x050000f3


	//   ....[103]....
        /*01d0*/ 	.word	0x050000f3


	//   ....[104]....
        /*01d4*/ 	.word	0x050000f3


	//   ....[105]....
        /*01d8*/ 	.word	0x050000f3


	//   ....[106]....
        /*01dc*/ 	.word	0x050000f3


	//   ....[107]....
        /*01e0*/ 	.word	0x050000f3


	//   ....[108]....
        /*01e4*/ 	.word	0x050000f3


	//   ....[109]....
        /*01e8*/ 	.word	0x050000f3


	//   ....[110]....
        /*01ec*/ 	.word	0x050000f3


	//   ....[111]....
        /*01f0*/ 	.word	0x050000f3


	//   ....[112]....
        /*01f4*/ 	.word	0x050000f3


	//   ....[113]....
        /*01f8*/ 	.word	0x050000f3


	//   ....[114]....
        /*01fc*/ 	.word	0x050000f3


	//   ....[115]....
        /*0200*/ 	.word	0x050000f3


	//   ....[116]....
        /*0204*/ 	.word	0x050000f3


	//   ....[117]....
        /*0208*/ 	.word	0x050000f3


	//   ....[118]....
        /*020c*/ 	.word	0x050000f3


	//   ....[119]....
        /*0210*/ 	.word	0x050000f3


	//   ....[120]....
        /*0214*/ 	.word	0x050000f3


	//   ....[121]....
        /*0218*/ 	.word	0x050000f3


	//   ....[122]....
        /*021c*/ 	.word	0x050000f3


	//   ....[123]....
        /*0220*/ 	.word	0x050000f3


	//   ....[124]....
        /*0224*/ 	.word	0x050000f3


	//   ....[125]....
        /*0228*/ 	.word	0x050000f3


	//   ....[126]....
        /*022c*/ 	.word	0x050000f3


	//   ....[127]....
        /*0230*/ 	.word	0x050000f3


	//   ....[128]....
        /*0234*/ 	.word	0x050000f3


	//   ....[129]....
        /*0238*/ 	.word	0x050000f3


	//   ....[130]....
        /*023c*/ 	.word	0x050000f3


	//   ....[131]....
        /*0240*/ 	.word	0x050000f3


	//   ....[132]....
        /*0244*/ 	.word	0x050000f3


	//   ....[133]....
        /*0248*/ 	.word	0x050000f3


	//   ....[134]....
        /*024c*/ 	.word	0x050000f3


	//   ....[135]....
        /*0250*/ 	.word	0x050000f3


	//   ....[136]....
        /*0254*/ 	.word	0x050000f3


	//   ....[137]....
        /*0258*/ 	.word	0x050000f3


	//   ....[138]....
        /*025c*/ 	.word	0x050000f3


	//   ....[139]....
        /*0260*/ 	.word	0x050000f3


	//   ....[140]....
        /*0264*/ 	.word	0x050000f3


	//   ....[141]....
        /*0268*/ 	.word	0x050000f3


	//   ....[142]....
        /*026c*/ 	.word	0x050000f3


	//   ....[143]....
        /*0270*/ 	.word	0x050000f3


	//   ....[144]....
        /*0274*/ 	.word	0x050000f3


	//   ....[145]....
        /*0278*/ 	.word	0x050000f3


	//   ....[146]....
        /*027c*/ 	.word	0x050000f3


	//   ....[147]....
        /*0280*/ 	.word	0x050000f3


	//   ....[148]....
        /*0284*/ 	.word	0x050000f3


	//   ....[149]....
        /*0288*/ 	.word	0x050000f3


	//   ....[150]....
        /*028c*/ 	.word	0x050000f3


	//   ....[151]....
        /*0290*/ 	.word	0x050000f3


	//----- nvinfo : EIATTR_COOP_GROUP_INSTR_OFFSETS
	.align		4
.L_2275:
        /*0294*/ 	.byte	0x04, 0x28
        /*0296*/ 	.short	(.L_2277 - .L_2276)


	//   ....[0]....
.L_2276:
        /*0298*/ 	.word	0x00000ce0


	//   ....[1]....
        /*029c*/ 	.word	0x00000df0


	//   ....[2]....
        /*02a0*/ 	.word	0x00000fb0


	//   ....[3]....
        /*02a4*/ 	.word	0x00003be0


	//   ....[4]....
        /*02a8*/ 	.word	0x00004530


	//   ....[5]....
        /*02ac*/ 	.word	0x000057a0


	//   ....[6]....
        /*02b0*/ 	.word	0x000057b0


	//   ....[7]....
        /*02b4*/ 	.word	0x000057c0


	//   ....[8]....
        /*02b8*/ 	.word	0x000057d0


	//   ....[9]....
        /*02bc*/ 	.word	0x00005870


	//   ....[10]....
        /*02c0*/ 	.word	0x00005890


	//   ....[11]....
        /*02c4*/ 	.word	0x000058a0


	//   ....[12]....
        /*02c8*/ 	.word	0x000058b0


	//   ....[13]....
        /*02cc*/ 	.word	0x00005950


	//   ....[14]....
        /*02d0*/ 	.word	0x00005970


	//   ....[15]....
        /*02d4*/ 	.word	0x00005980


	//   ....[16]....
        /*02d8*/ 	.word	0x00005990


	//   ....[17]....
        /*02dc*/ 	.word	0x00005a30


	//   ....[18]....
        /*02e0*/ 	.word	0x00005a50


	//   ....[19]....
        /*02e4*/ 	.word	0x00005a60


	//   ....[20]....
        /*02e8*/ 	.word	0x00005a70


	//   ....[21]....
        /*02ec*/ 	.word	0x00005b20


	//   ....[22]....
        /*02f0*/ 	.word	0x00005b30


	//   ....[23]....
        /*02f4*/ 	.word	0x00005b40


	//   ....[24]....
        /*02f8*/ 	.word	0x00005b50


	//   ....[25]....
        /*02fc*/ 	.word	0x00005cb0


	//   ....[26]....
        /*0300*/ 	.word	0x00005cc0


	//   ....[27]....
        /*0304*/ 	.word	0x00005cd0


	//   ....[28]....
        /*0308*/ 	.word	0x00005ce0


	//   ....[29]....
        /*030c*/ 	.word	0x00005cf0


	//   ....[30]....
        /*0310*/ 	.word	0x00005d00


	//   ....[31]....
        /*0314*/ 	.word	0x00005d10


	//   ....[32]....
        /*0318*/ 	.word	0x00005d20


	//   ....[33]....
        /*031c*/ 	.word	0x00007040


	//   ....[34]....
        /*0320*/ 	.word	0x00007050


	//   ....[35]....
        /*0324*/ 	.word	0x00007060


	//   ....[36]....
        /*0328*/ 	.word	0x00007070


	//   ....[37]....
        /*032c*/ 	.word	0x00007180


	//   ....[38]....
        /*0330*/ 	.word	0x00007190


	//   ....[39]....
        /*0334*/ 	.word	0x000071a0


	//   ....[40]....
        /*0338*/ 	.word	0x000071b0


	//   ....[41]....
        /*033c*/ 	.word	0x000072c0


	//   ....[42]....
        /*0340*/ 	.word	0x000072d0


	//   ....[43]....
        /*0344*/ 	.word	0x000072e0


	//   ....[44]....
        /*0348*/ 	.word	0x000072f0


	//   ....[45]....
        /*034c*/ 	.word	0x00007400


	//   ....[46]....
        /*0350*/ 	.word	0x00007410


	//   ....[47]....
        /*0354*/ 	.word	0x00007420


	//   ....[48]....
        /*0358*/ 	.word	0x00007430


	//   ....[49]....
        /*035c*/ 	.word	0x00007540


	//   ....[50]....
        /*0360*/ 	.word	0x00007550


	//   ....[51]....
        /*0364*/ 	.word	0x00007560


	//   ....[52]....
        /*0368*/ 	.word	0x00007570


	//   ....[53]....
        /*036c*/ 	.word	0x00007680


	//   ....[54]....
        /*0370*/ 	.word	0x00007690


	//   ....[55]....
        /*0374*/ 	.word	0x000076a0


	//   ....[56]....
        /*0378*/ 	.word	0x000076b0


	//   ....[57]....
        /*037c*/ 	.word	0x000076c0


	//   ....[58]....
        /*0380*/ 	.word	0x000076d0


	//   ....[59]....
        /*0384*/ 	.word	0x000076e0


	//   ....[60]....
        /*0388*/ 	.word	0x00007720


	//   ....[61]....
        /*038c*/ 	.word	0x00007760


	//   ....[62]....
        /*0390*/ 	.word	0x000077a0


	//   ....[63]....
        /*0394*/ 	.word	0x000077c0


	//   ....[64]....
        /*0398*/ 	.word	0x000077e0


	//   ....[65]....
        /*039c*/ 	.word	0x0000b240


	//   ....[66]....
        /*03a0*/ 	.word	0x0000b280


	//   ....[67]....
        /*03a4*/ 	.word	0x0000b410


	//   ....[68]....
        /*03a8*/ 	.word	0x0000b450


	//   ....[69]....
        /*03ac*/ 	.word	0x0000b5e0


	//   ....[70]....
        /*03b0*/ 	.word	0x0000b620


	//   ....[71]....
        /*03b4*/ 	.word	0x0000b6f0


	//   ....[72]....
        /*03b8*/ 	.word	0x0000b710


	//   ....[73]....
        /*03bc*/ 	.word	0x0000b740


	//   ....[74]....
        /*03c0*/ 	.word	0x0000b760


	//   ....[75]....
        /*03c4*/ 	.word	0x0000bbb0


	//   ....[76]....
        /*03c8*/ 	.word	0x0000c030


	//   ....[77]....
        /*03cc*/ 	.word	0x0000c580


	//   ....[78]....
        /*03d0*/ 	.word	0x0000c780


	//   ....[79]....
        /*03d4*/ 	.word	0x0000c7d0


	//   ....[80]....
        /*03d8*/ 	.word	0x0000c830


	//   ....[81]....
        /*03dc*/ 	.word	0x0000c880


	//   ....[82]....
        /*03e0*/ 	.word	0x0000c8a0


	//   ....[83]....
        /*03e4*/ 	.word	0x0000ca10


	//   ....[84]....
        /*03e8*/ 	.word	0x0000ca50


	//   ....[85]....
        /*03ec*/ 	.word	0x0000cab0


	//   ....[86]....
        /*03f0*/ 	.word	0x0000cb00


	//   ....[87]....
        /*03f4*/ 	.word	0x0000cb20


	//   ....[88]....
        /*03f8*/ 	.word	0x0000ce60


	//   ....[89]....
        /*03fc*/ 	.word	0x0000ceb0


	//   ....[90]....
        /*0400*/ 	.word	0x0000cf00


	//   ....[91]....
        /*0404*/ 	.word	0x0000cf50


	//   ....[92]....
        /*0408*/ 	.word	0x0000d040


	//   ....[93]....
        /*040c*/ 	.word	0x0000d090


	//   ....[94]....
        /*0410*/ 	.word	0x0000d0e0


	//   ....[95]....
        /*0414*/ 	.word	0x0000d130


	//   ....[96]....
        /*0418*/ 	.word	0x0000d220


	//   ....[97]....
        /*041c*/ 	.word	0x0000d270


	//   ....[98]....
        /*0420*/ 	.word	0x0000d2c0


	//   ....[99]....
        /*0424*/ 	.word	0x0000d310


	//   ....[100]....
        /*0428*/ 	.word	0x0000d400


	//   ....[101]....
        /*042c*/ 	.word	0x0000d450


	//   ....[102]....
        /*0430*/ 	.word	0x0000d4a0


	//   ....[103]....
        /*0434*/ 	.word	0x0000d4f0


	//   ....[104]....
        /*0438*/ 	.word	0x0000d5e0


	//   ....[105]....
        /*043c*/ 	.word	0x0000d630


	//   ....[106]....
        /*0440*/ 	.word	0x0000d680


	//   ....[107]....
        /*0444*/ 	.word	0x0000d6d0


	//   ....[108]....
        /*0448*/ 	.word	0x0000d760


	//   ....[109]....
        /*044c*/ 	.word	0x0000d800


	//   ....[110]....
        /*0450*/ 	.word	0x0000d8a0


	//   ....[111]....
        /*0454*/ 	.word	0x0000d940


	//   ....[112]....
        /*0458*/ 	.word	0x0000d9e0


	//   ....[113]....
        /*045c*/ 	.word	0x0000da90


	//   ....[114]....
        /*0460*/ 	.word	0x0000daf0


	//   ....[115]....
        /*0464*/ 	.word	0x0000db40


	//   ....[116]....
        /*0468*/ 	.word	0x0000db80


	//   ....[117]....
        /*046c*/ 	.word	0x0000dbd0


	//   ....[118]....
        /*0470*/ 	.word	0x0000dc20


	//   ....[119]....
        /*0474*/ 	.word	0x0000dc70


	//   ....[120]....
        /*0478*/ 	.word	0x0000dd00


	//   ....[121]....
        /*047c*/ 	.word	0x0000dd50


	//   ....[122]....
        /*0480*/ 	.word	0x0000dda0


	//   ....[123]....
        /*0484*/ 	.word	0x0000ddf0


	//   ....[124]....
        /*0488*/ 	.word	0x0000de80


	//   ....[125]....
        /*048c*/ 	.word	0x0000df10


	//   ....[126]....
        /*0490*/ 	.word	0x0000df60


	//   ....[127]....
        /*0494*/ 	.word	0x0000dfb0


	//   ....[128]....
        /*0498*/ 	.word	0x0000e040


	//   ....[129]....
        /*049c*/ 	.word	0x0000e0d0


	//   ....[130]....
        /*04a0*/ 	.word	0x0000e120


	//   ....[131]....
        /*04a4*/ 	.word	0x0000e170


	//   ....[132]....
        /*04a8*/ 	.word	0x0000e200


	//   ....[133]....
        /*04ac*/ 	.word	0x0000e290


	//   ....[134]....
        /*04b0*/ 	.word	0x0000e2e0


	//   ....[135]....
        /*04b4*/ 	.word	0x0000e330


	//   ....[136]....
        /*04b8*/ 	.word	0x0000e3c0


	//   ....[137]....
        /*04bc*/ 	.word	0x0000e450


	//   ....[138]....
        /*04c0*/ 	.word	0x0000e4a0


	//   ....[139]....
        /*04c4*/ 	.word	0x0000e4f0


	//   ....[140]....
        /*04c8*/ 	.word	0x0000e580


	//   ....[141]....
        /*04cc*/ 	.word	0x0000e610


	//   ....[142]....
        /*04d0*/ 	.word	0x0000e660


	//   ....[143]....
        /*04d4*/ 	.word	0x0000e720


	//   ....[144]....
        /*04d8*/ 	.word	0x0000e7c0


	//   ....[145]....
        /*04dc*/ 	.word	0x0000e810


	//   ....[146]....
        /*04e0*/ 	.word	0x0000e860


	//   ....[147]....
        /*04e4*/ 	.word	0x0000e8b0


	//   ....[148]....
        /*04e8*/ 	.word	0x0000e8e0


	//   ....[149]....
        /*04ec*/ 	.word	0x0000e940


	//   ....[150]....
        /*04f0*/ 	.word	0x0000e990


	//   ....[151]....
        /*04f4*/ 	.word	0x0000e9e0


	//----- nvinfo : EIATTR_VRC_CTA_INIT_COUNT
	.align		4
.L_2277:
        /*04f8*/ 	.byte	0x02, 0x4a
	.zero		1
	.zero		1


	//----- nvinfo : EIATTR_EXIT_INSTR_OFFSETS
	.align		4
        /*04fc*/ 	.byte	0x04, 0x1c
        /*04fe*/ 	.short	(.L_2279 - .L_2278)


	//   ....[0]....
.L_2278:
        /*0500*/ 	.word	0x0000cc30


	//   ....[1]....
        /*0504*/ 	.word	0x0000ce00


	//----- nvinfo : EIATTR_MAX_THREADS
	.align		4
.L_2279:
        /*0508*/ 	.byte	0x04, 0x05
        /*050a*/ 	.short	(.L_2281 - .L_2280)
.L_2280:
        /*050c*/ 	.word	0x00000040
        /*0510*/ 	.word	0x00000001
        /*0514*/ 	.word	0x00000001


	//----- nvinfo : EIATTR_CRS_STACK_SIZE
	.align		4
.L_2281:
        /*0518*/ 	.byte	0x04, 0x1e
        /*051a*/ 	.short	(.L_2283 - .L_2282)
.L_2282:
        /*051c*/ 	.word	0x00000000


	//----- nvinfo : EIATTR_CBANK_PARAM_SIZE
	.align		4
.L_2283:
        /*0520*/ 	.byte	0x03, 0x19
        /*0522*/ 	.short	0x01f0


	//----- nvinfo : EIATTR_PARAM_CBANK
	.align		4
        /*0524*/ 	.byte	0x04, 0x0a
        /*0526*/ 	.short	(.L_2285 - .L_2284)
	.align		4
.L_2284:
        /*0528*/ 	.word	index@(.nv.constant0._Z25selective_scan_bwd_kernelI32Selective_Scan_bwd_kernel_traitsILi64ELi16ELb1ELb1ELb1ELb1ELb0EfN3c107complexIfEEEEv12SSMParamsBwd)
        /*052c*/ 	.short	0x0380
        /*052e*/ 	.short	0x01f0


	//----- nvinfo : EIATTR_SW_WAR
	.align		4
.L_2285:
        /*0530*/ 	.byte	0x04, 0x36
        /*0532*/ 	.short	(.L_2287 - .L_2286)
.L_2286:
        /*0534*/ 	.word	0x00000008
.L_2287:


//--------------------- .nv.info._Z25selective_scan_bwd_kernelI32Selective_Scan_bwd_kernel_traitsILi64ELi16ELb1ELb1ELb1ELb1ELb1EfN3c107complexIfEEEEv12SSMParamsBwd --------------------------
	.section	.nv.info._Z25selective_scan_bwd_kernelI32Selective_Scan_bwd_kernel_traitsILi64ELi16ELb1ELb1ELb1ELb1ELb1EfN3c107complexIfEEEEv12SSMParamsBwd,"",@"SHT_CUDA_INFO"
	.sectionflags	@""
	.align	4


	//----- nvinfo : EIATTR_CUDA_API_VERSION
	.align		4
        /*0000*/ 	.byte	0x04, 0x37
        /*0002*/ 	.short	(.L_2289 - .L_2288)
.L_2288:
        /*0004*/ 	.word	0x00000082


	//----- nvinfo : EIATTR_KPARAM_INFO
	.align		4
.L_2289:
        /*0008*/ 	.byte	0x04, 0x17
        /*000a*/ 	.short	(.L_2291 - .L_2290)
.L_2290:
        /*000c*/ 	.word	0x00000000
        /*0010*/ 	.short	0x0000
        /*0012*/ 	.short	0x0000
        /*0014*/ 	.byte	0x00, 0xf0, 0xc1, 0x07


	//----- nvinfo : EIATTR_SPARSE_MMA_MASK
	.align		4
.L_2291:
        /*0018*/ 	.byte	0x03, 0x50
        /*001a*/ 	.short	0x0000


	//----- nvinfo : EIATTR_MAXREG_COUNT
	.align		4
        /*001c*/ 	.byte	0x03, 0x1b
        /*001e*/ 	.short	0x00ff


	//----- nvinfo : EIATTR_NUM_BARRIERS
	.align		4
        /*0020*/ 	.byte	0x02, 0x4c
        /*0022*/ 	.byte	0x01
	.zero		1


	//----- nvinfo : EIATTR_MERCURY_ISA_VERSION
	.align		4
        /*0024*/ 	.byte	0x03, 0x5f
        /*0026*/ 	.short	0x0101


	//----- nvinfo : EIATTR_INT_WARP_WIDE_INSTR_OFFSETS
	.align		4
        /*0028*/ 	.byte	0x04, 0x31
        /*002a*/ 	.short	(.L_2293 - .L_2292)


	//   ....[0]....
.L_2292:
        /*002c*/ 	.word	0x00008cd0


	//----- nvinfo : EIATTR_COOP_GROUP_MASK_REGIDS
	.align		4
.L_2293:
        /*0030*/ 	.byte	0x04, 0x29
        /*0032*/ 	.short	(.L_2295 - .L_2294)


	//   ....[0]....
.L_2294:
        /*0034*/ 	.word	0xffffffff


	//   ....[1]....
        /*0038*/ 	.word	0xffffffff


	//   ....[2]....
        /*003c*/ 	.word	0xffffffff


	//   ....[3]....
        /*0040*/ 	.word	0xffffffff


	//   ....[4]....
        /*0044*/ 	.word	0xffffffff


	//   ....[5]....
        /*0048*/ 	.word	0xffffffff


	//   ....[6]....
        /*004c*/ 	.word	0xffffffff


	//   ....[7]....
        /*0050*/ 	.word	0xffffffff


	//   ....[8]....
        /*0054*/ 	.word	0xffffffff


	//   ....[9]....
        /*0058*/ 	.word	0xffffffff


	//   ....[10]....
        /*005c*/ 	.word	0xffffffff


	//   ....[11]....
        /*0060*/ 	.word	0xffffffff


	//   ....[12]....
        /*0064*/ 	.word	0xffffffff


	//   ....[13]....
        /*0068*/ 	.word	0xffffffff


	//   ....[14]....
        /*006c*/ 	.word	0xffffffff


	//   ....[15]....
        /*0070*/ 	.word	0xffffffff


	//   ....[16]....
        /*0074*/ 	.word	0xffffffff


	//   ....[17]....
        /*0078*/ 	.word	0xffffffff


	//   ....[18]....
        /*007c*/ 	.word	0xffffffff


	//   ....[19]....
        /*0080*/ 	.word	0xffffffff


	//   ....[20]....
        /*0084*/ 	.word	0xffffffff


	//   ....[21]....
        /*0088*/ 	.word	0xffffffff


	//   ....[22]....
        /*008c*/ 	.word	0xffffffff


	//   ....[23]....
        /*0090*/ 	.word	0xffffffff


	//   ....[24]....
        /*0094*/ 	.word	0xffffffff


	//   ....[25]....
        /*0098*/ 	.word	0xffffffff


	//   ....[26]....
        /*009c*/ 	.word	0xffffffff


	//   ....[27]....
        /*00a0*/ 	.word	0xffffffff


	//   ....[28]....
        /*00a4*/ 	.word	0xffffffff


	//   ....[29]....
        /*00a8*/ 	.word	0xffffffff


	//   ....[30]....
        /*00ac*/ 	.word	0xffffffff


	//   ....[31]....
        /*00b0*/ 	.word	0xffffffff


	//   ....[32]....
        /*00b4*/ 	.word	0xffffffff


	//   ....[33]....
        /*00b8*/ 	.word	0xffffffff


	//   ....[34]....
        /*00bc*/ 	.word	0xffffffff


	//   ....[35]....
        /*00c0*/ 	.word	0xffffffff


	//   ....[36]....
        /*00c4*/ 	.word	0xffffffff


	//   ....[37]....
        /*00c8*/ 	.word	0xffffffff


	//   ....[38]....
        /*00cc*/ 	.word	0xffffffff


	//   ....[39]....
        /*00d0*/ 	.word	0xffffffff


	//   ....[40]....
        /*00d4*/ 	.word	0xffffffff


	//   ....[41]....
        /*00d8*/ 	.word	0xffffffff


	//   ....[42]....
        /*00dc*/ 	.word	0xffffffff


	//   ....[43]....
        /*00e0*/ 	.word	0xffffffff


	//   ....[44]....
        /*00e4*/ 	.word	0xffffffff


	//   ....[45]....
        /*00e8*/ 	.word	0xffffffff


	//   ....[46]....
        /*00ec*/ 	.word	0xffffffff


	//   ....[47]....
        /*00f0*/ 	.word	0xffffffff


	//   ....[48]....
        /*00f4*/ 	.word	0xffffffff


	//   ....[49]....
        /*00f8*/ 	.word	0xffffffff


	//   ....[50]....
        /*00fc*/ 	.word	0xffffffff


	//   ....[51]....
        /*0100*/ 	.word	0xffffffff


	//   ....[52]....
        /*0104*/ 	.word	0xffffffff


	//   ....[53]....
        /*0108*/ 	.word	0xffffffff


	//   ....[54]....
        /*010c*/ 	.word	0xffffffff


	//   ....[55]....
        /*0110*/ 	.word	0xffffffff


	//   ....[56]....
        /*0114*/ 	.word	0xffffffff


	//   ....[57]....
        /*0118*/ 	.word	0xffffffff


	//   ....[58]....
        /*011c*/ 	.word	0xffffffff


	//   ....[59]....
        /*0120*/ 	.word	0xffffffff


	//   ....[60]....
        /*0124*/ 	.word	0xffffffff


	//   ....[61]....
        /*0128*/ 	.word	0xffffffff


	//   ....[62]....
        /*012c*/ 	.word	0xffffffff


	//   ....[63]....
        /*0130*/ 	.word	0xffffffff


	//   ....[64]....
        /*0134*/ 	.word	0xffffffff


	//   ....[65]....
        /*0138*/ 	.word	0xffffffff


	//   ....[66]....
        /*013c*/ 	.word	0xffffffff


	//   ....[67]....
        /*0140*/ 	.word	0xffffffff


	//   ....[68]....
        /*0144*/ 	.word	0xffffffff


	//   ....[69]....
        /*0148*/ 	.word	0xffffffff


	//   ....[70]....
        /*014c*/ 	.word	0xffffffff


	//   ....[71]....
        /*0150*/ 	.word	0xffffffff


	//   ....[72]....
        /*0154*/ 	.word	0xffffffff


	//   ....[73]....
        /*0158*/ 	.word	0xffffffff


	//   ....[74]....
        /*015c*/ 	.word	0xffffffff


	//   ....[75]....
        /*0160*/ 	.word	0xffffffff


	//   ....[76]....
        /*0164*/ 	.word	0xffffffff


	//   ....[77]....
        /*0168*/ 	.word	0xffffffff


	//   ....[78]....
        /*016c*/ 	.word	0xffffffff


	//   ....[79]....
        /*0170*/ 	.word	0xffffffff


	//   ....[80]....
        /*0174*/ 	.word	0xffffffff


	//   ....[81]....
        /*0178*/ 	.word	0xffffffff


	//   ....[82]....
        /*017c*/ 	.word	0xffffffff


	//   ....[83]....
        /*0180*/ 	.word	0xffffffff


	//   ....[84]....
        /*0184*/ 	.word	0xffffffff


	//   ....[85]....
        /*0188*/ 	.word	0xffffffff


	//   ....[86]....
        /*018c*/ 	.word	0xffffffff


	//   ....[87]....
        /*0190*/ 	.word	0xffffffff


	//   ....[88]....
        /*0194*/ 	.word	0xffffffff


	//   ....[89]....
        /*0198*/ 	.word	0xffffffff


	//   ....[90]....
        /*019c*/ 	.word	0xffffffff


	//   ....[91]....
        /*01a0*/ 	.word	0xffffffff


	//   ....[92]....
        /*01a4*/ 	.word	0x050000f6


	//   ....[93]....
        /*01a8*/ 	.word	0x050000f6


	//   ....[94]....
        /*01ac*/ 	.word	0x050000f6


	//   ....[95]....
        /*01b0*/ 	.word	0x050000f6


	//   ....[96]....
        /*01b4*/ 	.word	0x050000f6


	//   ....[97]....
        /*01b8*/ 	.word	0x050000f6


	//   ....[98]....
        /*01bc*/ 	.word	0x050000f6


	//   ....[99]....
        /*01c0*/ 	.word	0x050000f6


	//   ....[100]....
        /*01c4*/ 	.word	0x050000f6


	//   ....[101]....
        /*01c8*/ 	.word	0x050000f6


	//   ....[102]....
        /*01cc*/ 	.word	0x050000f6


	//   ....[103]....
        /*01d0*/ 	.word	0x050000f6


	//   ....[104]....
        /*01d4*/ 	.word	0x050000f6


	//   ....[105]....
        /*01d8*/ 	.word	0x050000f6


	//   ....[106]....
        /*01dc*/ 	.word	0x050000f6


	//   ....[107]....
        /*01e0*/ 	.word	0x050000f6


	//   ....[108]....
        /*01e4*/ 	.word	0x050000f6


	//   ....[109]....
        /*01e8*/ 	.word	0x050000f6


	//   ....[110]....
        /*01ec*/ 	.word	0x050000f6


	//   ....[111]....
        /*01f0*/ 	.word	0x050000f6


	//   ....[112]....
        /*01f4*/ 	.word	0x050000f6


	//   ....[113]....
        /*01f8*/ 	.word	0x050000f6


	//   ....[114]....
        /*01fc*/ 	.word	0x050000f6


	//   ....[115]....
        /*0200*/ 	.word	0x050000f6


	//   ....[116]....
        /*0204*/ 	.word	0x050000f6


	//   ....[117]....
        /*0208*/ 	.word	0x050000f6


	//   ....[118]....
        /*020c*/ 	.word	0x050000f6


	//   ....[119]....
        /*0210*/ 	.word	0x050000f6


	//   ....[120]....
        /*0214*/ 	.word	0x050000f6


	//   ....[121]....
        /*0218*/ 	.word	0x050000f6


	//   ....[122]....
        /*021c*/ 	.word	0x050000f6


	//   ....[123]....
        /*0220*/ 	.word	0x050000f6


	//   ....[124]....
        /*0224*/ 	.word	0x050000f6


	//   ....[125]....
        /*0228*/ 	.word	0x050000f6


	//   ....[126]....
        /*022c*/ 	.word	0x050000f6


	//   ....[127]....
        /*0230*/ 	.word	0x050000f6


	//   ....[128]....
        /*0234*/ 	.word	0x050000f6


	//   ....[129]....
        /*0238*/ 	.word	0x050000f6


	//   ....[130]....
        /*023c*/ 	.word	0x050000f6


	//   ....[131]....
        /*0240*/ 	.word	0x050000f6


	//   ....[132]....
        /*0244*/ 	.word	0x050000f6


	//   ....[133]....
        /*0248*/ 	.word	0x050000f6


	//   ....[134]....
        /*024c*/ 	.word	0x050000f6


	//   ....[135]....
        /*0250*/ 	.word	0x050000f6


	//   ....[136]....
        /*0254*/ 	.word	0x050000f6


	//   ....[137]....
        /*0258*/ 	.word	0x050000f6


	//   ....[138]....
        /*025c*/ 	.word	0x050000f6


	//   ....[139]....
        /*0260*/ 	.word	0x050000f6


	//   ....[140]....
        /*0264*/ 	.word	0x050000f6


	//   ....[141]....
        /*0268*/ 	.word	0x050000f6


	//   ....[142]....
        /*026c*/ 	.word	0x050000f6


	//   ....[143]....
        /*0270*/ 	.word	0x050000f6


	//   ....[144]....
        /*0274*/ 	.word	0x050000f6


	//   ....[145]....
        /*0278*/ 	.word	0x050000f6


	//   ....[146]....
        /*027c*/ 	.word	0x050000f6


	//   ....[147]....
        /*0280*/ 	.word	0x050000f6


	//   ....[148]....
        /*0284*/ 	.word	0x050000f6


	//   ....[149]....
        /*0288*/ 	.word	0x050000f6


	//   ....[150]....
        /*028c*/ 	.word	0x050000f6


	//   ....[151]....
        /*0290*/ 	.word	0x050000f6


	//   ....[152]....
        /*0294*/ 	.word	0x050000f6


	//   ....[153]....
        /*0298*/ 	.word	0x050000f6


	//   ....[154]....
        /*029c*/ 	.word	0x050000f6


	//   ....[155]....
        /*02a0*/ 	.word	0x050000f6


	//----- nvinfo : EIATTR_COOP_GROUP_INSTR_OFFSETS
	.align		4
.L_2295:
        /*02a4*/ 	.byte	0x04, 0x28
        /*02a6*/ 	.short	(.L_2297 - .L_2296)


	//   ....[0]....
.L_2296:
        /*02a8*/ 	.word	0x00000d00


	//   ....[1]....
        /*02ac*/ 	.word	0x00000e00


	//   ....[2]....
        /*02b0*/ 	.word	0x00000fc0


	//   ....[3]....
        /*02b4*/ 	.word	0x00003480


	//   ....[4]....
        /*02b8*/ 	.word	0x000039e0


	//   ....[5]....
        /*02bc*/ 	.word	0x000040f0


	//   ....[6]....
        /*02c0*/ 	.word	0x00004410


	//   ....[7]....
        /*02c4*/ 	.word	0x00004e40


	//   ....[8]....
        /*02c8*/ 	.word	0x00005790


	//   ....[9]....
        /*02cc*/ 	.word	0x00006a00


	//   ....[10]....
        /*02d0*/ 	.word	0x00006a10


	//   ....[11]....
        /*02d4*/ 	.word	0x00006a20


	//   ....[12]....
        /*02d8*/ 	.word	0x00006a30


	//   ....[13]....
        /*02dc*/ 	.word	0x00006ad0


	//   ....[14]....
        /*02e0*/ 	.word	0x00006af0


	//   ....[15]....
        /*02e4*/ 	.word	0x00006b00


	//   ....[16]....
        /*02e8*/ 	.word	0x00006b10


	//   ....[17]....
        /*02ec*/ 	.word	0x00006bb0


	//   ....[18]....
        /*02f0*/ 	.word	0x00006bd0


	//   ....[19]....
        /*02f4*/ 	.word	0x00006be0


	//   ....[20]....
        /*02f8*/ 	.word	0x00006bf0


	//   ....[21]....
        /*02fc*/ 	.word	0x00006c90


	//   ....[22]....
        /*0300*/ 	.word	0x00006cb0


	//   ....[23]....
        /*0304*/ 	.word	0x00006cc0


	//   ....[24]....
        /*0308*/ 	.word	0x00006cd0


	//   ....[25]....
        /*030c*/ 	.word	0x00006d80


	//   ....[26]....
        /*0310*/ 	.word	0x00006d90


	//   ....[27]....
        /*0314*/ 	.word	0x00006da0


	//   ....[28]....
        /*0318*/ 	.word	0x00006db0


	//   ....[29]....
        /*031c*/ 	.word	0x00006f10


	//   ....[30]....
        /*0320*/ 	.word	0x00006f20


	//   ....[31]....
        /*0324*/ 	.word	0x00006f30


	//   ....[32]....
        /*0328*/ 	.word	0x00006f40


	//   ....[33]....
        /*032c*/ 	.word	0x00006f50


	//   ....[34]....
        /*0330*/ 	.word	0x00006f60


	//   ....[35]....
        /*0334*/ 	.word	0x00006f70


	//   ....[36]....
        /*0338*/ 	.word	0x00006f80


	//   ....[37]....
        /*033c*/ 	.word	0x000082a0


	//   ....[38]....
        /*0340*/ 	.word	0x000082b0


	//   ....[39]....
        /*0344*/ 	.word	0x000082c0


	//   ....[40]....
        /*0348*/ 	.word	0x000082d0


	//   ....[41]....
        /*034c*/ 	.word	0x000083e0


	//   ....[42]....
        /*0350*/ 	.word	0x000083f0


	//   ....[43]....
        /*0354*/ 	.word	0x00008400


	//   ....[44]....
        /*0358*/ 	.word	0x00008410


	//   ....[45]....
        /*035c*/ 	.word	0x00008520


	//   ....[46]....
        /*0360*/ 	.word	0x00008530


	//   ....[47]....
        /*0364*/ 	.word	0x00008540


	//   ....[48]....
        /*0368*/ 	.word	0x00008550


	//   ....[49]....
        /*036c*/ 	.word	0x00008660


	//   ....[50]....
        /*0370*/ 	.word	0x00008670


	//   ....[51]....
        /*0374*/ 	.word	0x00008680


	//   ....[52]....
        /*0378*/ 	.word	0x00008690


	//   ....[53]....
        /*037c*/ 	.word	0x000087a0


	//   ....[54]....
        /*0380*/ 	.word	0x000087b0


	//   ....[55]....
        /*0384*/ 	.word	0x000087c0


	//   ....[56]....
        /*0388*/ 	.word	0x000087d0


	//   ....[57]....
        /*038c*/ 	.word	0x000088e0


	//   ....[58]....
        /*0390*/ 	.word	0x000088f0


	//   ....[59]....
        /*0394*/ 	.word	0x00008900


	//   ....[60]....
        /*0398*/ 	.word	0x00008910


	//   ....[61]....
        /*039c*/ 	.word	0x00008920


	//   ....[62]....
        /*03a0*/ 	.word	0x00008930


	//   ....[63]....
        /*03a4*/ 	.word	0x000089a0


	//   ....[64]....
        /*03a8*/ 	.word	0x000089e0


	//   ....[65]....
        /*03ac*/ 	.word	0x00008a00


	//   ....[66]....
        /*03b0*/ 	.word	0x00008a20


	//   ....[67]....
        /*03b4*/ 	.word	0x00008a30


	//   ....[68]....
        /*03b8*/ 	.word	0x00008a40


	//   ....[69]....
        /*03bc*/ 	.word	0x0000c4c0


	//   ....[70]....
        /*03c0*/ 	.word	0x0000c500


	//   ....[71]....
        /*03c4*/ 	.word	0x0000c690


	//   ....[72]....
        /*03c8*/ 	.word	0x0000c6d0


	//   ....[73]....
        /*03cc*/ 	.word	0x0000c860


	//   ....[74]....
        /*03d0*/ 	.word	0x0000c8a0


	//   ....[75]....
        /*03d4*/ 	.word	0x0000c960


	//   ....[76]....
        /*03d8*/ 	.word	0x0000c980


	//   ....[77]....
        /*03dc*/ 	.word	0x0000c9b0


	//   ....[78]....
        /*03e0*/ 	.word	0x0000c9d0


	//   ....[79]....
        /*03e4*/ 	.word	0x0000cdf0


	//   ....[80]....
        /*03e8*/ 	.word	0x0000d250


	//   ....[81]....
        /*03ec*/ 	.word	0x0000d7d0


	//   ....[82]....
        /*03f0*/ 	.word	0x0000d9c0


	//   ....[83]....
        /*03f4*/ 	.word	0x0000da10


	//   ....[84]....
        /*03f8*/ 	.word	0x0000da70


	//   ....[85]....
        /*03fc*/ 	.word	0x0000dac0


	//   ....[86]....
        /*0400*/ 	.word	0x0000dae0


	//   ....[87]....
        /*0404*/ 	.word	0x0000dc50


	//   ....[88]....
        /*0408*/ 	.word	0x0000dc90


	//   ....[89]....
        /*040c*/ 	.word	0x0000dcf0


	//   ....[90]....
        /*0410*/ 	.word	0x0000dd40


	//   ....[91]....
        /*0414*/ 	.word	0x0000dd60


	//   ....[92]....
        /*0418*/ 	.word	0x0000e0a0


	//   ....[93]....
        /*041c*/ 	.word	0x0000e0f0


	//   ....[94]....
        /*0420*/ 	.word	0x0000e140


	//   ....[95]....
        /*0424*/ 	.word	0x0000e190


	//   ....[96]....
        /*0428*/ 	.word	0x0000e280


	//   ....[97]....
        /*042c*/ 	.word	0x0000e2d0


	//   ....[98]....
        /*0430*/ 	.word	0x0000e320


	//   ....[99]....
        /*0434*/ 	.word	0x0000e370


	//   ....[100]....
        /*0438*/ 	.word	0x0000e460


	//   ....[101]....
        /*043c*/ 	.word	0x0000e4b0


	//   ....[102]....
        /*0440*/ 	.word	0x0000e500


	//   ....[103]....
        /*0444*/ 	.word	0x0000e550


	//   ....[104]....
        /*0448*/ 	.word	0x0000e640


	//   ....[105]....
        /*044c*/ 	.word	0x0000e690


	//   ....[106]....
        /*0450*/ 	.word	0x0000e6e0


	//   ....[107]....
        /*0454*/ 	.word	0x0000e730


	//   ....[108]....
        /*0458*/ 	.word	0x0000e820


	//   ....[109]....
        /*045c*/ 	.word	0x0000e870


	//   ....[110]....
        /*0460*/ 	.word	0x0000e8c0


	//   ....[111]....
        /*0464*/ 	.word	0x0000e910


	//   ....[112]....
        /*0468*/ 	.word	0x0000e9a0


	//   ....[113]....
        /*046c*/ 	.word	0x0000ea40


	//   ....[114]....
        /*0470*/ 	.word	0x0000eae0


	//   ....[115]....
        /*0474*/ 	.word	0x0000eb80


	//   ....[116]....
        /*0478*/ 	.word	0x0000ec20


	//   ....[117]....
        /*047c*/ 	.word	0x0000ecd0


	//   ....[118]....
        /*0480*/ 	.word	0x0000ed30


	//   ....[119]....
        /*0484*/ 	.word	0x0000ed80


	//   ....[120]....
        /*0488*/ 	.word	0x0000edc0


	//   ....[121]....
        /*048c*/ 	.word	0x0000ee10


	//   ....[122]....
        /*0490*/ 	.word	0x0000ee60


	//   ....[123]....
        /*0494*/ 	.word	0x0000eeb0


	//   ....[124]....
        /*0498*/ 	.word	0x0000ef40


	//   ....[125]....
        /*049c*/ 	.word	0x0000ef90


	//   ....[126]....
        /*04a0*/ 	.word	0x0000efe0


	//   ....[127]....
        /*04a4*/ 	.word	0x0000f030


	//   ....[128]....
        /*04a8*/ 	.word	0x0000f0c0


	//   ....[129]....
        /*04ac*/ 	.word	0x0000f150


	//   ....[130]....
        /*04b0*/ 	.word	0x0000f1a0


	//   ....[131]....
        /*04b4*/ 	.word	0x0000f1f0


	//   ....[132]....
        /*04b8*/ 	.word	0x0000f280


	//   ....[133]....
        /*04bc*/ 	.word	0x0000f310


	//   ....[134]....
        /*04c0*/ 	.word	0x0000f360


	//   ....[135]....
        /*04c4*/ 	.word	0x0000f3b0


	//   ....[136]....
        /*04c8*/ 	.word	0x0000f440


	//   ....[137]....
        /*04cc*/ 	.word	0x0000f4d0


	//   ....[138]....
        /*04d0*/ 	.word	0x0000f520


	//   ....[139]....
        /*04d4*/ 	.word	0x0000f570


	//   ....[140]....
        /*04d8*/ 	.word	0x0000f600


	//   ....[141]....
        /*04dc*/ 	.word	0x0000f690


	//   ....[142]....
        /*04e0*/ 	.word	0x0000f6e0


	//   ....[143]....
        /*04e4*/ 	.word	0x0000f730


	//   ....[144]....
        /*04e8*/ 	.word	0x0000f7c0


	//   ....[145]....
        /*04ec*/ 	.word	0x0000f860


	//   ....[146]....
        /*04f0*/ 	.word	0x0000f8b0


	//   ....[147]....
        /*04f4*/ 	.word	0x0000f990


	//   ....[148]....
        /*04f8*/ 	.word	0x0000fa00


	//   ....[149]....
        /*04fc*/ 	.word	0x0000fa50


	//   ....[150]....
        /*0500*/ 	.word	0x0000faa0


	//   ....[151]....
        /*0504*/ 	.word	0x0000faf0


	//   ....[152]....
        /*0508*/ 	.word	0x0000fb40


	//   ....[153]....
        /*050c*/ 	.word	0x0000fb90


	//   ....[154]....
        /*0510*/ 	.word	0x0000fbe0


	//   ....[155]....
        /*0514*/ 	.word	0x0000fc30


	//----- nvinfo : EIATTR_VRC_CTA_INIT_COUNT
	.align		4
.L_2297:
        /*0518*/ 	.byte	0x02, 0x4a
	.zero		1
	.zero		1


	//----- nvinfo : EIATTR_EXIT_INSTR_OFFSETS
	.align		4
        /*051c*/ 	.byte	0x04, 0x1c
        /*051e*/ 	.short	(.L_2299 - .L_2298)


	//   ....[0]....
.L_2298:
        /*0520*/ 	.word	0x0000de70


	//   ....[1]....
        /*0524*/ 	.word	0x0000e040


	//----- nvinfo : EIATTR_MAX_THREADS
	.align		4
.L_2299:
        /*0528*/ 	.byte	0x04, 0x05
        /*052a*/ 	.short	(.L_2301 - .L_2300)
.L_2300:
        /*052c*/ 	.word	0x00000040
        /*0530*/ 	.word	0x00000001
        /*0534*/ 	.word	0x00000001


	//----- nvinfo : EIATTR_CRS_STACK_SIZE
	.align		4
.L_2301:
        /*0538*/ 	.byte	0x04, 0x1e
        /*053a*/ 	.short	(.L_2303 - .L_2302)
.L_2302:
        /*053c*/ 	.word	0x00000000


	//----- nvinfo : EIATTR_CBANK_PARAM_SIZE
	.align		4
.L_2303:
        /*0540*/ 	.byte	0x03, 0x19
        /*0542*/ 	.short	0x01f0


	//----- nvinfo : EIATTR_PARAM_CBANK
	.align		4
        /*0544*/ 	.byte	0x04, 0x0a
        /*0546*/ 	.short	(.L_2305 - .L_2304)
	.align		4
.L_2304:
        /*0548*/ 	.word	index@(.nv.constant0._Z25selective_scan_bwd_kernelI32Selective_Scan_bwd_kernel_traitsILi64ELi16ELb1ELb1ELb1ELb1ELb1EfN3c107complexIfEEEEv12SSMParamsBwd)
        /*054c*/ 	.short	0x0380
        /*054e*/ 	.short	0x01f0


	//----- nvinfo : EIATTR_SW_WAR
	.align		4
.L_2305:
        /*0550*/ 	.byte	0x04, 0x36
        /*0552*/ 	.short	(.L_2307 - .L_2306)
.L_2306:
        /*0554*/ 	.word	0x00000008
.L_2307:


//--------------------- .nv.info._Z25selective_scan_bwd_kernelI32Selective_Scan_bwd_kernel_traitsILi32ELi16ELb0ELb0ELb0ELb0ELb0EfN3c107complexIfEEEEv12SSMParamsBwd --------------------------
	.section	.nv.info._Z25selective_scan_bwd_kernelI32Selective_Scan_bwd_kernel_traitsILi32ELi16ELb0ELb0ELb0ELb0ELb0EfN3c107complexIfEEEEv12SSMParamsBwd,"",@"SHT_CUDA_INFO"
	.sectionflags	@""
	.align	4


	//----- nvinfo : EIATTR_CUDA_API_VERSION
	.align		4
        /*0000*/ 	.byte	0x04, 0x37
        /*0002*/ 	.short	(.L_2309 - .L_2308)
.L_2308:
        /*0004*/ 	.word	0x00000082


	//----- nvinfo : EIATTR_KPARAM_INFO
	.align		4
.L_2309:
        /*0008*/ 	.byte	0x04, 0x17
        /*000a*/ 	.short	(.L_2311 - .L_2310)
.L_2310:
        /*000c*/ 	.word	0x00000000
        /*0010*/ 	.short	0x0000
        /*0012*/ 	.short	0x0000
        /*0014*/ 	.byte	0x00, 0xf0, 0xc1, 0x07


	//----- nvinfo : EIATTR_SPARSE_MMA_MASK
	.align		4
.L_2311:
        /*0018*/ 	.byte	0x03, 0x50
        /*001a*/ 	.short	0x0000


	//----- nvinfo : EIATTR_MAXREG_COUNT
	.align		4
        /*001c*/ 	.byte	0x03, 0x1b
        /*001e*/ 	.short	0x00ff


	//----- nvinfo : EIATTR_NUM_BARRIERS
	.align		4
        /*0020*/ 	.byte	0x02, 0x4c
        /*0022*/ 	.byte	0x01
	.zero		1


	//----- nvinfo : EIATTR_MERCURY_ISA_VERSION
	.align		4
        /*0024*/ 	.byte	0x03, 0x5f
        /*0026*/ 	.short	0x0101


	//----- nvinfo : EIATTR_INT_WARP_WIDE_INSTR_OFFSETS
	.align		4
        /*0028*/ 	.byte	0x04, 0x31
        /*002a*/ 	.short	(.L_2313 - .L_2312)


	//   ....[0]....
.L_2312:
        /*002c*/ 	.word	0x00002cb0


	//----- nvinfo : EIATTR_COOP_GROUP_MASK_REGIDS
	.align		4
.L_2313:
        /*0030*/ 	.byte	0x04, 0x29
        /*0032*/ 	.short	(.L_2315 - .L_2314)


	//   ....[0]....
.L_2314:
        /*0034*/ 	.word	0xffffffff


	//   ....[1]....
        /*0038*/ 	.word	0xffffffff


	//   ....[2]....
        /*003c*/ 	.word	0xffffffff


	//   ....[3]....
        /*0040*/ 	.word	0xffffffff


	//   ....[4]....
        /*0044*/ 	.word	0xffffffff


	//   ....[5]....
        /*0048*/ 	.word	0xffffffff


	//   ....[6]....
        /*004c*/ 	.word	0xffffffff


	//   ....[7]....
        /*0050*/ 	.word	0xffffffff


	//   ....[8]....
        /*0054*/ 	.word	0xffffffff


	//   ....[9]....
        /*0058*/ 	.word	0xffffffff


	//   ....[10]....
        /*005c*/ 	.word	0xffffffff


	//   ....[11]....
        /*0060*/ 	.word	0xffffffff


	//   ....[12]....
        /*0064*/ 	.word	0xffffffff


	//   ....[13]....
        /*0068*/ 	.word	0xffffffff


	//   ....[14]....
        /*006c*/ 	.word	0xffffffff


	//   ....[15]....
        /*0070*/ 	.word	0xffffffff


	//   ....[16]....
        /*0074*/ 	.word	0xffffffff


	//   ....[17]....
        /*0078*/ 	.word	0xffffffff


	//   ....[18]....
        /*007c*/ 	.word	0xffffffff


	//   ....[19]....
        /*0080*/ 	.word	0xffffffff


	//   ....[20]....
        /*0084*/ 	.word	0xffffffff


	//   ....[21]....
        /*0088*/ 	.word	0xffffffff


	//   ....[22]....
        /*008c*/ 	.word	0xffffffff


	//   ....[23]....
        /*0090*/ 	.word	0xffffffff


	//   ....[24]....
        /*0094*/ 	.word	0xffffffff


	//   ....[25]....
        /*0098*/ 	.word	0xffffffff


	//   ....[26]....
        /*009c*/ 	.word	0xffffffff


	//   ....[27]....
        /*00a0*/ 	.word	0xffffffff


	//   ....[28]....
        /*00a4*/ 	.word	0xffffffff


	//   ....[29]....
        /*00a8*/ 	.word	0xffffffff


	//   ....[30]....
        /*00ac*/ 	.word	0xffffffff


	//   ....[31]....
        /*00b0*/ 	.word	0xffffffff


	//   ....[32]....
        /*00b4*/ 	.word	0xffffffff


	//   ....[33]....
        /*00b8*/ 	.word	0xffffffff


	//   ....[34]....
        /*00bc*/ 	.word	0xffffffff


	//   ....[35]....
        /*00c0*/ 	.word	0xffffffff


	//   ....[36]....
        /*00c4*/ 	.word	0xffffffff


	//   ....[37]....
        /*00c8*/ 	.word	0xffffffff


	//   ....[38]....
        /*00cc*/ 	.word	0xffffffff


	//   ....[39]....
        /*00d0*/ 	.word	0xffffffff


	//   ....[40]....
        /*00d4*/ 	.word	0xffffffff


	//   ....[41]....
        /*00d8*/ 	.word	0xffffffff


	//   ....[42]....
        /*00dc*/ 	.word	0xffffffff


	//   ....[43]....
        /*00e0*/ 	.word	0xffffffff


	//   ....[44]....
        /*00e4*/ 	.word	0xffffffff


	//   ....[45]....
        /*00e8*/ 	.word	0xffffffff


	//   ....[46]....
        /*00ec*/ 	.word	0xffffffff


	//   ....[47]....
        /*00f0*/ 	.word	0xffffffff


	//   ....[48]....
        /*00f4*/ 	.word	0xffffffff


	//   ....[49]....
        /*00f8*/ 	.word	0xffffffff


	//   ....[50]....
        /*00fc*/ 	.word	0xffffffff


	//   ....[51]....
        /*0100*/ 	.word	0xffffffff


	//   ....[52]....
        /*0104*/ 	.word	0xffffffff


	//   ....[53]....
        /*0108*/ 	.word	0xffffffff


	//   ....[54]....
        /*010c*/ 	.word	0xffffffff


	//   ....[55]....
        /*0110*/ 	.word	0xffffffff


	//   ....[56]....
        /*0114*/ 	.word	0xffffffff


	//   ....[57]....
        /*0118*/ 	.word	0xffffffff


	//   ....[58]....
        /*011c*/ 	.word	0xffffffff


	//   ....[59]....
        /*0120*/ 	.word	0xffffffff


	//   ....[60]....
        /*0124*/ 	.word	0xffffffff


	//   ....[61]....
        /*0128*/ 	.word	0xffffffff


	//   ....[62]....
        /*012c*/ 	.word	0xffffffff


	//   ....[63]....
        /*0130*/ 	.word	0xffffffff


	//   ....[64]....
        /*0134*/ 	.word	0xffffffff


	//   ....[65]....
        /*0138*/ 	.word	0xffffffff


	//   ....[66]....
        /*013c*/ 	.word	0xffffffff


	//   ....[67]....
        /*0140*/ 	.word	0xffffffff


	//   ....[68]....
        /*0144*/ 	.word	0xffffffff


	//   ....[69]....
        /*0148*/ 	.word	0xffffffff


	//   ....[70]....
        /*014c*/ 	.word	0xffffffff


	//   ....[71]....
        /*0150*/ 	.word	0xffffffff


	//   ....[72]....
        /*0154*/ 	.word	0xffffffff


	//   ....[73]....
        /*0158*/ 	.word	0xffffffff


	//   ....[74]....
        /*015c*/ 	.word	0xffffffff


	//   ....[75]....
        /*0160*/ 	.word	0xffffffff


	//   ....[76]....
        /*0164*/ 	.word	0xffffffff


	//   ....[77]....
        /*0168*/ 	.word	0xffffffff


	//   ....[78]....
        /*016c*/ 	.word	0xffffffff


	//   ....[79]....
        /*0170*/ 	.word	0xffffffff


	//   ....[80]....
        /*0174*/ 	.word	0xffffffff


	//   ....[81]....
        /*0178*/ 	.word	0xffffffff


	//   ....[82]....
        /*017c*/ 	.word	0xffffffff


	//   ....[83]....
        /*0180*/ 	.word	0xffffffff


	//   ....[84]....
        /*0184*/ 	.word	0xffffffff


	//   ....[85]....
        /*0188*/ 	.word	0xffffffff


	//   ....[86]....
        /*018c*/ 	.word	0xffffffff


	//   ....[87]....
        /*0190*/ 	.word	0xffffffff


	//   ....[88]....
        /*0194*/ 	.word	0xffffffff


	//   ....[89]....
        /*0198*/ 	.word	0xffffffff


	//   ....[90]....
        /*019c*/ 	.word	0xffffffff


	//----- nvinfo : EIATTR_COOP_GROUP_INSTR_OFFSETS
	.align		4
.L_2315:
        /*01a0*/ 	.byte	0x04, 0x28
        /*01a2*/ 	.short	(.L_2317 - .L_2316)


	//   ....[0]....
.L_2316:
        /*01a4*/ 	.word	0x00000fe0


	//   ....[1]....
        /*01a8*/ 	.word	0x00001440


	//   ....[2]....
        /*01ac*/ 	.word	0x00001940


	//   ....[3]....
        /*01b0*/ 	.word	0x00003730


	//   ....[4]....
        /*01b4*/ 	.word	0x00003780


	//   ....[5]....
        /*01b8*/ 	.word	0x00003830


	//   ....[6]....
        /*01bc*/ 	.word	0x00003850


	//   ....[7]....
        /*01c0*/ 	.word	0x00003960


	//   ....[8]....
        /*01c4*/ 	.word	0x000039a0


	//   ....[9]....
        /*01c8*/ 	.word	0x00003a20


	//   ....[10]....
        /*01cc*/ 	.word	0x00003a70


	//   ....[11]....
        /*01d0*/ 	.word	0x00003bb0


	//   ....[12]....
        /*01d4*/ 	.word	0x00003be0


	//   ....[13]....
        /*01d8*/ 	.word	0x00003c10


	//   ....[14]....
        /*01dc*/ 	.word	0x00003c40


	//   ....[15]....
        /*01e0*/ 	.word	0x00003e20


	//   ....[16]....
        /*01e4*/ 	.word	0x00003e60


	//   ....[17]....
        /*01e8*/ 	.word	0x00003e90


	//   ....[18]....
        /*01ec*/ 	.word	0x00003ec0


	//   ....[19]....
        /*01f0*/ 	.word	0x00004080


	//   ....[20]....
        /*01f4*/ 	.word	0x000040b0


	//   ....[21]....
        /*01f8*/ 	.word	0x000040d0


	//   ....[22]....
        /*01fc*/ 	.word	0x00004100


	//   ....[23]....
        /*0200*/ 	.word	0x000042b0


	//   ....[24]....
        /*0204*/ 	.word	0x000042e0


	//   ....[25]....
        /*0208*/ 	.word	0x00004320


	//   ....[26]....
        /*020c*/ 	.word	0x00004350


	//   ....[27]....
        /*0210*/ 	.word	0x00004390


	//   ....[28]....
        /*0214*/ 	.word	0x000043d0


	//   ....[29]....
        /*0218*/ 	.word	0x00004610


	//   ....[30]....
        /*021c*/ 	.word	0x00004630


	//   ....[31]....
        /*0220*/ 	.word	0x00004640


	//   ....[32]....
        /*0224*/ 	.word	0x00004650


	//   ....[33]....
        /*0228*/ 	.word	0x00004750


	//   ....[34]....
        /*022c*/ 	.word	0x00004790


	//   ....[35]....
        /*0230*/ 	.word	0x000047a0


	//   ....[36]....
        /*0234*/ 	.word	0x000047b0


	//   ....[37]....
        /*0238*/ 	.word	0x000048b0


	//   ....[38]....
        /*023c*/ 	.word	0x000048f0


	//   ....[39]....
        /*0240*/ 	.word	0x00004920


	//   ....[40]....
        /*0244*/ 	.word	0x00004930


	//   ....[41]....
        /*0248*/ 	.word	0x00004a30


	//   ....[42]....
        /*024c*/ 	.word	0x00004a70


	//   ....[43]....
        /*0250*/ 	.word	0x00004ab0


	//   ....[44]....
        /*0254*/ 	.word	0x00004ac0


	//   ....[45]....
        /*0258*/ 	.word	0x00004b90


	//   ....[46]....
        /*025c*/ 	.word	0x00004bd0


	//   ....[47]....
        /*0260*/ 	.word	0x00004be0


	//   ....[48]....
        /*0264*/ 	.word	0x00004bf0


	//   ....[49]....
        /*0268*/ 	.word	0x00004ce0


	//   ....[50]....
        /*026c*/ 	.word	0x00004d20


	//   ....[51]....
        /*0270*/ 	.word	0x00004d60


	//   ....[52]....
        /*0274*/ 	.word	0x00004da0


	//   ....[53]....
        /*0278*/ 	.word	0x00004de0


	//   ....[54]....
        /*027c*/ 	.word	0x00004e10


	//   ....[55]....
        /*0280*/ 	.word	0x00004e40


	//   ....[56]....
        /*0284*/ 	.word	0x00004e80


	//   ....[57]....
        /*0288*/ 	.word	0x00004eb0


	//   ....[58]....
        /*028c*/ 	.word	0x00004f10


	//   ....[59]....
        /*0290*/ 	.word	0x000066e0


	//   ....[60]....
        /*0294*/ 	.word	0x00006720


	//   ....[61]....
        /*0298*/ 	.word	0x00006760


	//   ....[62]....
        /*029c*/ 	.word	0x000067a0


	//   ....[63]....
        /*02a0*/ 	.word	0x000068b0


	//   ....[64]....
        /*02a4*/ 	.word	0x000068f0


	//   ....[65]....
        /*02a8*/ 	.word	0x00006930


	//   ....[66]....
        /*02ac*/ 	.word	0x00006970


	//   ....[67]....
        /*02b0*/ 	.word	0x00006a80


	//   ....[68]....
        /*02b4*/ 	.word	0x00006b00


	//   ....[69]....
        /*02b8*/ 	.word	0x00006b40


	//   ....[70]....
        /*02bc*/ 	.word	0x00006b80


	//   ....[71]....
        /*02c0*/ 	.word	0x00006c50


	//   ....[72]....
        /*02c4*/ 	.word	0x00006cd0


	//   ....[73]....
        /*02c8*/ 	.word	0x00006d10


	//   ....[74]....
        /*02cc*/ 	.word	0x00006d50


	//   ....[75]....
        /*02d0*/ 	.word	0x00006e40


	//   ....[76]....
        /*02d4*/ 	.word	0x00006e70


	//   ....[77]....
        /*02d8*/ 	.word	0x00006e90


	//   ....[78]....
        /*02dc*/ 	.word	0x00006ea0


	//   ....[79]....
        /*02e0*/ 	.word	0x000074d0


	//   ....[80]....
        /*02e4*/ 	.word	0x00007ad0


	//   ....[81]....
        /*02e8*/ 	.word	0x00007f20


	//   ....[82]....
        /*02ec*/ 	.word	0x00007f70


	//   ....[83]....
        /*02f0*/ 	.word	0x00007fc0


	//   ....[84]....
        /*02f4*/ 	.word	0x00007ff0


	//   ....[85]....
        /*02f8*/ 	.word	0x00008010


	//   ....[86]....
        /*02fc*/ 	.word	0x00008130


	//   ....[87]....
        /*0300*/ 	.word	0x00008170


	//   ....[88]....
        /*0304*/ 	.word	0x000081c0


	//   ....[89]....
        /*0308*/ 	.word	0x000081f0


	//   ....[90]....
        /*030c*/ 	.word	0x00008210


	//----- nvinfo : EIATTR_VRC_CTA_INIT_COUNT
	.align		4
.L_2317:
        /*0310*/ 	.byte	0x02, 0x4a
	.zero		1
	.zero		1


	//----- nvinfo : EIATTR_EXIT_INSTR_OFFSETS
	.align		4
        /*0314*/ 	.byte	0x04, 0x1c
        /*0316*/ 	.short	(.L_2319 - .L_2318)


	//   ....[0]....
.L_2318:
        /*0318*/ 	.word	0x000082d0


	//   ....[1]....
        /*031c*/ 	.word	0x00008850


	//----- nvinfo : EIATTR_MAX_THREADS
	.align		4
.L_2319:
        /*0320*/ 	.byte	0x04, 0x05
        /*0322*/ 	.short	(.L_2321 - .L_2320)
.L_2320:
        /*0324*/ 	.word	0x00000020
        /*0328*/ 	.word	0x00000001
        /*032c*/ 	.word	0x00000001


	//----- nvinfo : EIATTR_CRS_STACK_SIZE
	.align		4
.L_2321:
        /*0330*/ 	.byte	0x04, 0x1e
        /*0332*/ 	.short	(.L_2323 - .L_2322)
.L_2322:
        /*0334*/ 	.word	0x00000000


	//----- nvinfo : EIATTR_CBANK_PARAM_SIZE
	.align		4
.L_2323:
        /*0338*/ 	.byte	0x03, 0x19
        /*033a*/ 	.short	0x01f0


	//----- nvinfo : EIATTR_PARAM_CBANK
	.align		4
        /*033c*/ 	.byte	0x04, 0x0a
        /*033e*/ 	.short	(.L_2325 - .L_2324)
	.align		4
.L_2324:
        /*0340*/ 	.word	index@(.nv.constant0._Z25selective_scan_bwd_kernelI32Selective_Scan_bwd_kernel_traitsILi32ELi16ELb0ELb0ELb0ELb0ELb0EfN3c107complexIfEEEEv12SSMParamsBwd)
        /*0344*/ 	.short	0x0380
        /*0346*/ 	.short	0x01f0


	//----- nvinfo : EIATTR_SW_WAR
	.align		4
.L_2325:
        /*0348*/ 	.byte	0x04, 0x36
        /*034a*/ 	.short	(.L_2327 - .L_2326)
.L_2326:
        /*034c*/ 	.word	0x00000008
.L_2327:


//--------------------- .nv.info._Z25selective_scan_bwd_kernelI32Selective_Scan_bwd_kernel_traitsILi32ELi16ELb0ELb0ELb0ELb0ELb1EfN3c107complexIfEEEEv12SSMParamsBwd --------------------------
	.section	.nv.info._Z25selective_scan_bwd_kernelI32Selective_Scan_bwd_kernel_traitsILi32ELi16ELb0ELb0ELb0ELb0ELb1EfN3c107complexIfEEEEv12SSMParamsBwd,"",@"SHT_CUDA_INFO"
	.sectionflags	@""
	.align	4


	//----- nvinfo : EIATTR_CUDA_API_VERSION
	.align		4
        /*0000*/ 	.byte	0x04, 0x37
        /*0002*/ 	.short	(.L_2329 - .L_2328)
.L_2328:
        /*0004*/ 	.word	0x00000082


	//----- nvinfo : EIATTR_KPARAM_INFO
	.align		4
.L_2329:
        /*0008*/ 	.byte	0x04, 0x17
        /*000a*/ 	.short	(.L_2331 - .L_2330)
.L_2330:
        /*000c*/ 	.word	0x00000000
        /*0010*/ 	.short	0x0000
        /*0012*/ 	.short	0x0000
        /*0014*/ 	.byte	0x00, 0xf0, 0xc1, 0x07


	//----- nvinfo : EIATTR_SPARSE_MMA_MASK
	.align		4
.L_2331:
        /*0018*/ 	.byte	0x03, 0x50
        /*001a*/ 	.short	0x0000


	//----- nvinfo : EIATTR_MAXREG_COUNT
	.align		4
        /*001c*/ 	.byte	0x03, 0x1b
        /*001e*/ 	.short	0x00ff


	//----- nvinfo : EIATTR_NUM_BARRIERS
	.align		4
        /*0020*/ 	.byte	0x02, 0x4c
        /*0022*/ 	.byte	0x01
	.zero		1


	//----- nvinfo : EIATTR_MERCURY_ISA_VERSION
	.align		4
        /*0024*/ 	.byte	0x03, 0x5f
        /*0026*/ 	.short	0x0101


	//----- nvinfo : EIATTR_INT_WARP_WIDE_INSTR_OFFSETS
	.align		4
        /*0028*/ 	.byte	0x04, 0x31
        /*002a*/ 	.short	(.L_2333 - .L_2332)


	//   ....[0]....
.L_2332:
        /*002c*/ 	.word	0x00004e10


	//----- nvinfo : EIATTR_COOP_GROUP_MASK_REGIDS
	.align		4
.L_2333:
        /*0030*/ 	.byte	0x04, 0x29
        /*0032*/ 	.short	(.L_2335 - .L_2334)


	//   ....[0]....
.L_2334:
        /*0034*/ 	.word	0xffffffff


	//   ....[1]....
        /*0038*/ 	.word	0xffffffff


	//   ....[2]....
        /*003c*/ 	.word	0xffffffff


	//   ....[3]....
        /*0040*/ 	.word	0xffffffff


	//   ....[4]....
        /*0044*/ 	.word	0xffffffff


	//   ....[5]....
        /*0048*/ 	.word	0xffffffff


	//   ....[6]....
        /*004c*/ 	.word	0xffffffff


	//   ....[7]....
        /*0050*/ 	.word	0xffffffff


	//   ....[8]....
        /*0054*/ 	.word	0xffffffff


	//   ....[9]....
        /*0058*/ 	.word	0xffffffff


	//   ....[10]....
        /*005c*/ 	.word	0xffffffff


	//   ....[11]....
        /*0060*/ 	.word	0xffffffff


	//   ....[12]....
        /*0064*/ 	.word	0xffffffff


	//   ....[13]....
        /*0068*/ 	.word	0xffffffff


	//   ....[14]....
        /*006c*/ 	.word	0xffffffff


	//   ....[15]....
        /*0070*/ 	.word	0xffffffff


	//   ....[16]....
        /*0074*/ 	.word	0xffffffff


	//   ....[17]....
        /*0078*/ 	.word	0xffffffff


	//   ....[18]....
        /*007c*/ 	.word	0xffffffff


	//   ....[19]....
        /*0080*/ 	.word	0xffffffff


	//   ....[20]....
        /*0084*/ 	.word	0xffffffff


	//   ....[21]....
        /*0088*/ 	.word	0xffffffff


	//   ....[22]....
        /*008c*/ 	.word	0xffffffff


	//   ....[23]....
        /*0090*/ 	.word	0xffffffff


	//   ....[24]....
        /*0094*/ 	.word	0xffffffff


	//   ....[25]....
        /*0098*/ 	.word	0xffffffff


	//   ....[26]....
        /*009c*/ 	.word	0xffffffff


	//   ....[27]....
        /*00a0*/ 	.word	0xffffffff


	//   ....[28]....
        /*00a4*/ 	.word	0xffffffff


	//   ....[29]....
        /*00a8*/ 	.word	0xffffffff


	//   ....[30]....
        /*00ac*/ 	.word	0xffffffff


	//   ....[31]....
        /*00b0*/ 	.word	0xffffffff


	//   ....[32]....
        /*00b4*/ 	.word	0xffffffff


	//   ....[33]....
        /*00b8*/ 	.word	0xffffffff


	//   ....[34]....
        /*00bc*/ 	.word	0xffffffff


	//   ....[35]....
        /*00c0*/ 	.word	0xffffffff


	//   ....[36]....
        /*00c4*/ 	.word	0xffffffff


	//   ....[37]....
        /*00c8*/ 	.word	0xffffffff


	//   ....[38]....
        /*00cc*/ 	.word	0xffffffff


	//   ....[39]....
        /*00d0*/ 	.word	0xffffffff


	//   ....[40]....
        /*00d4*/ 	.word	0xffffffff


	//   ....[41]....
        /*00d8*/ 	.word	0xffffffff


	//   ....[42]....
        /*00dc*/ 	.word	0xffffffff


	//   ....[43]....
        /*00e0*/ 	.word	0xffffffff


	//   ....[44]....
        /*00e4*/ 	.word	0xffffffff


	//   ....[45]....
        /*00e8*/ 	.word	0xffffffff


	//   ....[46]....
        /*00ec*/ 	.word	0xffffffff


	//   ....[47]....
        /*00f0*/ 	.word	0xffffffff


	//   ....[48]....
        /*00f4*/ 	.word	0xffffffff


	//   ....[49]....
        /*00f8*/ 	.word	0xffffffff


	//   ....[50]....
        /*00fc*/ 	.word	0xffffffff


	//   ....[51]....
        /*0100*/ 	.word	0xffffffff


	//   ....[52]....
        /*0104*/ 	.word	0xffffffff


	//   ....[53]....
        /*0108*/ 	.word	0xffffffff


	//   ....[54]....
        /*010c*/ 	.word	0xffffffff


	//   ....[55]....
        /*0110*/ 	.word	0xffffffff


	//   ....[56]....
        /*0114*/ 	.word	0xffffffff


	//   ....[57]....
        /*0118*/ 	.word	0xffffffff


	//   ....[58]....
        /*011c*/ 	.word	0xffffffff


	//   ....[59]....
        /*0120*/ 	.word	0xffffffff


	//   ....[60]....
        /*0124*/ 	.word	0xffffffff


	//   ....[61]....
        /*0128*/ 	.word	0xffffffff


	//   ....[62]....
        /*012c*/ 	.word	0xffffffff


	//   ....[63]....
        /*0130*/ 	.word	0xffffffff


	//   ....[64]....
        /*0134*/ 	.word	0xffffffff


	//   ....[65]....
        /*0138*/ 	.word	0xffffffff


	//   ....[66]....
        /*013c*/ 	.word	0xffffffff


	//   ....[67]....
        /*0140*/ 	.word	0xffffffff


	//   ....[68]....
        /*0144*/ 	.word	0xffffffff


	//   ....[69]....
        /*0148*/ 	.word	0xffffffff


	//   ....[70]....
        /*014c*/ 	.word	0xffffffff


	//   ....[71]....
        /*0150*/ 	.word	0xffffffff


	//   ....[72]....
        /*0154*/ 	.word	0xffffffff


	//   ....[73]....
        /*0158*/ 	.word	0xffffffff


	//   ....[74]....
        /*015c*/ 	.word	0xffffffff


	//   ....[75]....
        /*0160*/ 	.word	0xffffffff


	//   ....[76]....
        /*0164*/ 	.word	0xffffffff


	//   ....[77]....
        /*0168*/ 	.word	0xffffffff


	//   ....[78]....
        /*016c*/ 	.word	0xffffffff


	//   ....[79]....
        /*0170*/ 	.word	0xffffffff


	//   ....[80]....
        /*0174*/ 	.word	0xffffffff


	//   ....[81]....
        /*0178*/ 	.word	0xffffffff


	//   ....[82]....
        /*017c*/ 	.word	0xffffffff


	//   ....[83]....
        /*0180*/ 	.word	0xffffffff


	//   ....[84]....
        /*0184*/ 	.word	0xffffffff


	//   ....[85]....
        /*0188*/ 	.word	0xffffffff


	//   ....[86]....
        /*018c*/ 	.word	0xffffffff


	//   ....[87]....
        /*0190*/ 	.word	0xffffffff


	//   ....[88]....
        /*0194*/ 	.word	0xffffffff


	//   ....[89]....
        /*0198*/ 	.word	0xffffffff


	//   ....[90]....
        /*019c*/ 	.word	0xffffffff


	//   ....[91]....
        /*01a0*/ 	.word	0xffffffff


	//   ....[92]....
        /*01a4*/ 	.word	0xffffffff


	//   ....[93]....
        /*01a8*/ 	.word	0xffffffff


	//   ....[94]....
        /*01ac*/ 	.word	0xffffffff


	//----- nvinfo : EIATTR_COOP_GROUP_INSTR_OFFSETS
	.align		4
.L_2335:
        /*01b0*/ 	.byte	0x04, 0x28
        /*01b2*/ 	.short	(.L_2337 - .L_2336)


	//   ....[0]....
.L_2336:
        /*01b4*/ 	.word	0x00001230


	//   ....[1]....
        /*01b8*/ 	.word	0x00001680


	//   ....[2]....
        /*01bc*/ 	.word	0x00001b20


	//   ....[3]....
        /*01c0*/ 	.word	0x00001fa0


	//   ....[4]....
        /*01c4*/ 	.word	0x00002610


	//   ....[5]....
        /*01c8*/ 	.word	0x00002ec0


	//   ....[6]....
        /*01cc*/ 	.word	0x00003750


	//   ....[7]....
        /*01d0*/ 	.word	0x00005890


	//   ....[8]....
        /*01d4*/ 	.word	0x000058e0


	//   ....[9]....
        /*01d8*/ 	.word	0x00005990


	//   ....[10]....
        /*01dc*/ 	.word	0x000059b0


	//   ....[11]....
        /*01e0*/ 	.word	0x00005a90


	//   ....[12]....
        /*01e4*/ 	.word	0x00005ac0


	//   ....[13]....
        /*01e8*/ 	.word	0x00005b70


	//   ....[14]....
        /*01ec*/ 	.word	0x00005bb0


	//   ....[15]....
        /*01f0*/ 	.word	0x00005d20


	//   ....[16]....
        /*01f4*/ 	.word	0x00005d60


	//   ....[17]....
        /*01f8*/ 	.word	0x00005da0


	//   ....[18]....
        /*01fc*/ 	.word	0x00005df0


	//   ....[19]....
        /*0200*/ 	.word	0x00005f90


	//   ....[20]....
        /*0204*/ 	.word	0x00005fc0


	//   ....[21]....
        /*0208*/ 	.word	0x00005ff0


	//   ....[22]....
        /*020c*/ 	.word	0x00006020


	//   ....[23]....
        /*0210*/ 	.word	0x000061e0


	//   ....[24]....
        /*0214*/ 	.word	0x00006210


	//   ....[25]....
        /*0218*/ 	.word	0x00006230


	//   ....[26]....
        /*021c*/ 	.word	0x00006260


	//   ....[27]....
        /*0220*/ 	.word	0x00006410


	//   ....[28]....
        /*0224*/ 	.word	0x00006440


	//   ....[29]....
        /*0228*/ 	.word	0x00006480


	//   ....[30]....
        /*022c*/ 	.word	0x000064b0


	//   ....[31]....
        /*0230*/ 	.word	0x000064e0


	//   ....[32]....
        /*0234*/ 	.word	0x00006520


	//   ....[33]....
        /*0238*/ 	.word	0x00006770


	//   ....[34]....
        /*023c*/ 	.word	0x00006790


	//   ....[35]....
        /*0240*/ 	.word	0x000067a0


	//   ....[36]....
        /*0244*/ 	.word	0x000067b0


	//   ....[37]....
        /*0248*/ 	.word	0x000068b0


	//   ....[38]....
        /*024c*/ 	.word	0x000068f0


	//   ....[39]....
        /*0250*/ 	.word	0x00006900


	//   ....[40]....
        /*0254*/ 	.word	0x00006910


	//   ....[41]....
        /*0258*/ 	.word	0x00006a10


	//   ....[42]....
        /*025c*/ 	.word	0x00006a50


	//   ....[43]....
        /*0260*/ 	.word	0x00006a80


	//   ....[44]....
        /*0264*/ 	.word	0x00006a90


	//   ....[45]....
        /*0268*/ 	.word	0x00006b90


	//   ....[46]....
        /*026c*/ 	.word	0x00006bd0


	//   ....[47]....
        /*0270*/ 	.word	0x00006c10


	//   ....[48]....
        /*0274*/ 	.word	0x00006c20


	//   ....[49]....
        /*0278*/ 	.word	0x00006d00


	//   ....[50]....
        /*027c*/ 	.word	0x00006d30


	//   ....[51]....
        /*0280*/ 	.word	0x00006d40


	//   ....[52]....
        /*0284*/ 	.word	0x00006d50


	//   ....[53]....
        /*0288*/ 	.word	0x00006e40


	//   ....[54]....
        /*028c*/ 	.word	0x00006e80


	//   ....[55]....
        /*0290*/ 	.word	0x00006ec0


	//   ....[56]....
        /*0294*/ 	.word	0x00006f00


	//   ....[57]....
        /*0298*/ 	.word	0x00006f40


	//   ....[58]....
        /*029c*/ 	.word	0x00006f70


	//   ....[59]....
        /*02a0*/ 	.word	0x00006fa0


	//   ....[60]....
        /*02a4*/ 	.word	0x00006fe0


	//   ....[61]....
        /*02a8*/ 	.word	0x00007010


	//   ....[62]....
        /*02ac*/ 	.word	0x00007070


	//   ....[63]....
        /*02b0*/ 	.word	0x00008850


	//   ....[64]....
        /*02b4*/ 	.word	0x00008890


	//   ....[65]....
        /*02b8*/ 	.word	0x000088d0


	//   ....[66]....
        /*02bc*/ 	.word	0x00008910


	//   ....[67]....
        /*02c0*/ 	.word	0x00008a20


	//   ....[68]....
        /*02c4*/ 	.word	0x00008a60


	//   ....[69]....
        /*02c8*/ 	.word	0x00008aa0


	//   ....[70]....
        /*02cc*/ 	.word	0x00008ae0


	//   ....[71]....
        /*02d0*/ 	.word	0x00008bf0


	//   ....[72]....
        /*02d4*/ 	.word	0x00008c70


	//   ....[73]....
        /*02d8*/ 	.word	0x00008cb0


	//   ....[74]....
        /*02dc*/ 	.word	0x00008cf0


	//   ....[75]....
        /*02e0*/ 	.word	0x00008dc0


	//   ....[76]....
        /*02e4*/ 	.word	0x00008e40


	//   ....[77]....
        /*02e8*/ 	.word	0x00008e80


	//   ....[78]....
        /*02ec*/ 	.word	0x00008ec0


	//   ....[79]....
        /*02f0*/ 	.word	0x00008fa0


	//   ....[80]....
        /*02f4*/ 	.word	0x00008fd0


	//   ....[81]....
        /*02f8*/ 	.word	0x00008ff0


	//   ....[82]....
        /*02fc*/ 	.word	0x00009000


	//   ....[83]....
        /*0300*/ 	.word	0x00009600


	//   ....[84]....
        /*0304*/ 	.word	0x00009c50


	//   ....[85]....
        /*0308*/ 	.word	0x0000a060


	//   ....[86]....
        /*030c*/ 	.word	0x0000a0b0


	//   ....[87]....
        /*0310*/ 	.word	0x0000a100


	//   ....[88]....
        /*0314*/ 	.word	0x0000a130


	//   ....[89]....
        /*0318*/ 	.word	0x0000a150


	//   ....[90]....
        /*031c*/ 	.word	0x0000a270


	//   ....[91]....
        /*0320*/ 	.word	0x0000a2b0


	//   ....[92]....
        /*0324*/ 	.word	0x0000a300


	//   ....[93]....
        /*0328*/ 	.word	0x0000a330


	//   ....[94]....
        /*032c*/ 	.word	0x0000a350


	//----- nvinfo : EIATTR_VRC_CTA_INIT_COUNT
	.align		4
.L_2337:
        /*0330*/ 	.byte	0x02, 0x4a
	.zero		1
	.zero		1


	//----- nvinfo : EIATTR_EXIT_INSTR_OFFSETS
	.align		4
        /*0334*/ 	.byte	0x04, 0x1c
        /*0336*/ 	.short	(.L_2339 - .L_2338)


	//   ....[0]....
.L_2338:
        /*0338*/ 	.word	0x0000a410


	//   ....[1]....
        /*033c*/ 	.word	0x0000a990


	//----- nvinfo : EIATTR_MAX_THREADS
	.align		4
.L_2339:
        /*0340*/ 	.byte	0x04, 0x05
        /*0342*/ 	.short	(.L_2341 - .L_2340)
.L_2340:
        /*0344*/ 	.word	0x00000020
        /*0348*/ 	.word	0x00000001
        /*034c*/ 	.word	0x00000001


	//----- nvinfo : EIATTR_CRS_STACK_SIZE
	.align		4
.L_2341:
        /*0350*/ 	.byte	0x04, 0x1e
        /*0352*/ 	.short	(.L_2343 - .L_2342)
.L_2342:
        /*0354*/ 	.word	0x00000000


	//----- nvinfo : EIATTR_CBANK_PARAM_SIZE
	.align		4
.L_2343:
        /*0358*/ 	.byte	0x03, 0x19
        /*035a*/ 	.short	0x01f0


	//----- nvinfo : EIATTR_PARAM_CBANK
	.align		4
        /*035c*/ 	.byte	0x04, 0x0a
        /*035e*/ 	.short	(.L_2345 - .L_2344)
	.align		4
.L_2344:
        /*0360*/ 	.word	index@(.nv.constant0._Z25selective_scan_bwd_kernelI32Selective_Scan_bwd_kernel_traitsILi32ELi16ELb0ELb0ELb0ELb0ELb1EfN3c107complexIfEEEEv12SSMParamsBwd)
        /*0364*/ 	.short	0x0380
        /*0366*/ 	.short	0x01f0


	//----- nvinfo : EIATTR_SW_WAR
	.align		4
.L_2345:
        /*0368*/ 	.byte	0x04, 0x36
        /*036a*/ 	.short	(.L_2347 - .L_2346)
.L_2346:
        /*036c*/ 	.word	0x00000008
.L_2347:


//--------------------- .nv.info._Z25selective_scan_bwd_kernelI32Selective_Scan_bwd_kernel_traitsILi32ELi16ELb0ELb0ELb0ELb1ELb0EfN3c107complexIfEEEEv12SSMParamsBwd --------------------------
	.section	.nv.info._Z25selective_scan_bwd_kernelI32Selective_Scan_bwd_kernel_traitsILi32ELi16ELb0ELb0ELb0ELb1ELb0EfN3c107complexIfEEEEv12SSMParamsBwd,"",@"SHT_CUDA_INFO"
	.sectionflags	@""
	.align	4


	//----- nvinfo : EIATTR_CUDA_API_VERSION
	.align		4
        /*0000*/ 	.byte	0x04, 0x37
        /*0002*/ 	.short	(.L_2349 - .L_2348)
.L_2348:
        /*0004*/ 	.word	0x00000082


	//----- nvinfo : EIATTR_KPARAM_INFO
	.align		4
.L_2349:
        /*0008*/ 	.byte	0x04, 0x17
        /*000a*/ 	.short	(.L_2351 - .L_2350)
.L_2350:
        /*000c*/ 	.word	0x00000000
        /*0010*/ 	.short	0x0000
        /*0012*/ 	.short	0x0000
        /*0014*/ 	.byte	0x00, 0xf0, 0xc1, 0x07


	//----- nvinfo : EIATTR_SPARSE_MMA_MASK
	.align		4
.L_2351:
        /*0018*/ 	.byte	0x03, 0x50
        /*001a*/ 	.short	0x0000


	//----- nvinfo : EIATTR_MAXREG_COUNT
	.align		4
        /*001c*/ 	.byte	0x03, 0x1b
        /*001e*/ 	.short	0x00ff


	//----- nvinfo : EIATTR_NUM_BARRIERS
	.align		4
        /*0020*/ 	.byte	0x02, 0x4c
        /*0022*/ 	.byte	0x01
	.zero		1


	//----- nvinfo : EIATTR_MERCURY_ISA_VERSION
	.align		4
        /*0024*/ 	.byte	0x03, 0x5f
        /*0026*/ 	.short	0x0101


	//----- nvinfo : EIATTR_INT_WARP_WIDE_INSTR_OFFSETS
	.align		4
        /*0028*/ 	.byte	0x04, 0x31
        /*002a*/ 	.short	(.L_2353 - .L_2352)


	//   ....[0]....
.L_2352:
        /*002c*/ 	.word	0x00005130


	//----- nvinfo : EIATTR_COOP_GROUP_MASK_REGIDS
	.align		4
.L_2353:
        /*0030*/ 	.byte	0x04, 0x29
        /*0032*/ 	.short	(.L_2355 - .L_2354)


	//   ....[0]....
.L_2354:
        /*0034*/ 	.word	0xffffffff


	//   ....[1]....
        /*0038*/ 	.word	0xffffffff


	//   ....[2]....
        /*003c*/ 	.word	0xffffffff


	//   ....[3]....
        /*0040*/ 	.word	0xffffffff


	//   ....[4]....
        /*0044*/ 	.word	0xffffffff


	//   ....[5]....
        /*0048*/ 	.word	0xffffffff


	//   ....[6]....
        /*004c*/ 	.word	0xffffffff


	//   ....[7]....
        /*0050*/ 	.word	0xffffffff


	//   ....[8]....
        /*0054*/ 	.word	0xffffffff


	//   ....[9]....
        /*0058*/ 	.word	0xffffffff


	//   ....[10]....
        /*005c*/ 	.word	0xffffffff


	//   ....[11]....
        /*0060*/ 	.word	0xffffffff


	//   ....[12]....
        /*0064*/ 	.word	0xffffffff


	//   ....[13]....
        /*0068*/ 	.word	0xffffffff


	//   ....[14]....
        /*006c*/ 	.word	0xffffffff


	//   ....[15]....
        /*0070*/ 	.word	0xffffffff


	//   ....[16]....
        /*0074*/ 	.word	0xffffffff


	//   ....[17]....
        /*0078*/ 	.word	0xffffffff


	//   ....[18]....
        /*007c*/ 	.word	0xffffffff


	//   ....[19]....
        /*0080*/ 	.word	0xffffffff


	//   ....[20]....
        /*0084*/ 	.word	0xffffffff


	//   ....[21]....
        /*0088*/ 	.word	0xffffffff


	//   ....[22]....
        /*008c*/ 	.word	0xffffffff


	//   ....[23]....
        /*0090*/ 	.word	0xffffffff


	//   ....[24]....
        /*0094*/ 	.word	0xffffffff


	//   ....[25]....
        /*0098*/ 	.word	0xffffffff


	//   ....[26]....
        /*009c*/ 	.word	0xffffffff


	//   ....[27]....
        /*00a0*/ 	.word	0xffffffff


	//   ....[28]....
        /*00a4*/ 	.word	0xffffffff


	//   ....[29]....
        /*00a8*/ 	.word	0xffffffff


	//   ....[30]....
        /*00ac*/ 	.word	0xffffffff


	//   ....[31]....
        /*00b0*/ 	.word	0xffffffff


	//   ....[32]....
        /*00b4*/ 	.word	0xffffffff


	//   ....[33]....
        /*00b8*/ 	.word	0xffffffff


	//   ....[34]....
        /*00bc*/ 	.word	0xffffffff


	//   ....[35]....
        /*00c0*/ 	.word	0xffffffff


	//   ....[36]....
        /*00c4*/ 	.word	0xffffffff


	//   ....[37]....
        /*00c8*/ 	.word	0xffffffff


	//   ....[38]....
        /*00cc*/ 	.word	0xffffffff


	//   ....[39]....
        /*00d0*/ 	.word	0xffffffff


	//   ....[40]....
        /*00d4*/ 	.word	0xffffffff


	//   ....[41]....
        /*00d8*/ 	.word	0xffffffff


	//   ....[42]....
        /*00dc*/ 	.word	0xffffffff


	//   ....[43]....
        /*00e0*/ 	.word	0xffffffff


	//   ....[44]....
        /*00e4*/ 	.word	0xffffffff


	//   ....[45]....
        /*00e8*/ 	.word	0xffffffff


	//   ....[46]....
        /*00ec*/ 	.word	0xffffffff


	//   ....[47]....
        /*00f0*/ 	.word	0xffffffff


	//   ....[48]....
        /*00f4*/ 	.word	0xffffffff


	//   ....[49]....
        /*00f8*/ 	.word	0xffffffff


	//   ....[50]....
        /*00fc*/ 	.word	0xffffffff


	//   ....[51]....
        /*0100*/ 	.word	0xffffffff


	//   ....[52]....
        /*0104*/ 	.word	0xffffffff


	//   ....[53]....
        /*0108*/ 	.word	0xffffffff


	//   ....[54]....
        /*010c*/ 	.word	0xffffffff


	//   ....[55]....
        /*0110*/ 	.word	0xffffffff


	//   ....[56]....
        /*0114*/ 	.word	0xffffffff


	//   ....[57]....
        /*0118*/ 	.word	0xffffffff


	//   ....[58]....
        /*011c*/ 	.word	0xffffffff


	//   ....[59]....
        /*0120*/ 	.word	0xffffffff


	//   ....[60]....
        /*0124*/ 	.word	0xffffffff


	//   ....[61]....
        /*0128*/ 	.word	0xffffffff


	//   ....[62]....
        /*012c*/ 	.word	0xffffffff


	//   ....[63]....
        /*0130*/ 	.word	0xffffffff


	//   ....[64]....
        /*0134*/ 	.word	0xffffffff


	//   ....[65]....
        /*0138*/ 	.word	0xffffffff


	//   ....[66]....
        /*013c*/ 	.word	0xffffffff


	//   ....[67]....
        /*0140*/ 	.word	0xffffffff


	//   ....[68]....
        /*0144*/ 	.word	0xffffffff


	//   ....[69]....
        /*0148*/ 	.word	0xffffffff


	//   ....[70]....
        /*014c*/ 	.word	0xffffffff


	//   ....[71]....
        /*0150*/ 	.word	0xffffffff


	//   ....[72]....
        /*0154*/ 	.word	0xffffffff


	//   ....[73]....
        /*0158*/ 	.word	0xffffffff


	//   ....[74]....
        /*015c*/ 	.word	0xffffffff


	//   ....[75]....
        /*0160*/ 	.word	0xffffffff


	//   ....[76]....
        /*0164*/ 	.word	0xffffffff


	//   ....[77]....
        /*0168*/ 	.word	0xffffffff


	//   ....[78]....
        /*016c*/ 	.word	0xffffffff


	//   ....[79]....
        /*0170*/ 	.word	0xffffffff


	//   ....[80]....
        /*0174*/ 	.word	0xffffffff


	//   ....[81]....
        /*0178*/ 	.word	0xffffffff


	//   ....[82]....
        /*017c*/ 	.word	0xffffffff


	//   ....[83]....
        /*0180*/ 	.word	0xffffffff


	//   ....[84]....
        /*0184*/ 	.word	0xffffffff


	//   ....[85]....
        /*0188*/ 	.word	0xffffffff


	//   ....[86]....
        /*018c*/ 	.word	0xffffffff


	//   ....[87]....
        /*0190*/ 	.word	0xffffffff


	//   ....[88]....
        /*0194*/ 	.word	0xffffffff


	//   ....[89]....
        /*0198*/ 	.word	0xffffffff


	//   ....[90]....
        /*019c*/ 	.word	0xffffffff


	//   ....[91]....
        /*01a0*/ 	.word	0xffffffff


	//----- nvinfo : EIATTR_COOP_GROUP_INSTR_OFFSETS
	.align		4
.L_2355:
        /*01a4*/ 	.byte	0x04, 0x28
        /*01a6*/ 	.short	(.L_2357 - .L_2356)


	//   ....[0]....
.L_2356:
        /*01a8*/ 	.word	0x000010c0


	//   ....[1]....
        /*01ac*/ 	.word	0x00001640


	//   ....[2]....
        /*01b0*/ 	.word	0x00001ba0


	//   ....[3]....
        /*01b4*/ 	.word	0x00005bb0


	//   ....[4]....
        /*01b8*/ 	.word	0x00005c00


	//   ....[5]....
        /*01bc*/ 	.word	0x00005cb0


	//   ....[6]....
        /*01c0*/ 	.word	0x00005ce0


	//   ....[7]....
        /*01c4*/ 	.word	0x00005e00


	//   ....[8]....
        /*01c8*/ 	.word	0x00005e40


	//   ....[9]....
        /*01cc*/ 	.word	0x00005ed0


	//   ....[10]....
        /*01d0*/ 	.word	0x00005f00


	//   ....[11]....
        /*01d4*/ 	.word	0x00006050


	//   ....[12]....
        /*01d8*/ 	.word	0x00006090


	//   ....[13]....
        /*01dc*/ 	.word	0x000060e0


	//   ....[14]....
        /*01e0*/ 	.word	0x00006130


	//   ....[15]....
        /*01e4*/ 	.word	0x000062b0


	//   ....[16]....
        /*01e8*/ 	.word	0x000062e0


	//   ....[17]....
        /*01ec*/ 	.word	0x00006310


	//   ....[18]....
        /*01f0*/ 	.word	0x00006340


	//   ....[19]....
        /*01f4*/ 	.word	0x00006500


	//   ....[20]....
        /*01f8*/ 	.word	0x00006520


	//   ....[21]....
        /*01fc*/ 	.word	0x00006540


	//   ....[22]....
        /*0200*/ 	.word	0x00006570


	//   ....[23]....
        /*0204*/ 	.word	0x00006730


	//   ....[24]....
        /*0208*/ 	.word	0x00006760


	//   ....[25]....
        /*020c*/ 	.word	0x000067a0


	//   ....[26]....
        /*0210*/ 	.word	0x000067d0


	//   ....[27]....
        /*0214*/ 	.word	0x00006810


	//   ....[28]....
        /*0218*/ 	.word	0x00006850


	//   ....[29]....
        /*021c*/ 	.word	0x00006a90


	//   ....[30]....
        /*0220*/ 	.word	0x00006ab0


	//   ....[31]....
        /*0224*/ 	.word	0x00006ac0


	//   ....[32]....
        /*0228*/ 	.word	0x00006ad0


	//   ....[33]....
        /*022c*/ 	.word	0x00006bd0


	//   ....[34]....
        /*0230*/ 	.word	0x00006c10


	//   ....[35]....
        /*0234*/ 	.word	0x00006c20


	//   ....[36]....
        /*0238*/ 	.word	0x00006c30


	//   ....[37]....
        /*023c*/ 	.word	0x00006d30


	//   ....[38]....
        /*0240*/ 	.word	0x00006d70


	//   ....[39]....
        /*0244*/ 	.word	0x00006da0


	//   ....[40]....
        /*0248*/ 	.word	0x00006db0


	//   ....[41]....
        /*024c*/ 	.word	0x00006eb0


	//   ....[42]....
        /*0250*/ 	.word	0x00006ef0


	//   ....[43]....
        /*0254*/ 	.word	0x00006f30


	//   ....[44]....
        /*0258*/ 	.word	0x00006f40


	//   ....[45]....
        /*025c*/ 	.word	0x00007020


	//   ....[46]....
        /*0260*/ 	.word	0x00007050


	//   ....[47]....
        /*0264*/ 	.word	0x00007060


	//   ....[48]....
        /*0268*/ 	.word	0x00007070


	//   ....[49]....
        /*026c*/ 	.word	0x00007160


	//   ....[50]....
        /*0270*/ 	.word	0x000071a0


	//   ....[51]....
        /*0274*/ 	.word	0x000071e0


	//   ....[52]....
        /*0278*/ 	.word	0x00007220


	//   ....[53]....
        /*027c*/ 	.word	0x00007260


	//   ....[54]....
        /*0280*/ 	.word	0x00007290


	//   ....[55]....
        /*0284*/ 	.word	0x000072c0


	//   ....[56]....
        /*0288*/ 	.word	0x00007300


	//   ....[57]....
        /*028c*/ 	.word	0x00007330


	//   ....[58]....
        /*0290*/ 	.word	0x00007390


	//   ....[59]....
        /*0294*/ 	.word	0x00008b80


	//   ....[60]....
        /*0298*/ 	.word	0x00008bc0


	//   ....[61]....
        /*029c*/ 	.word	0x00008c00


	//   ....[62]....
        /*02a0*/ 	.word	0x00008c40


	//   ....[63]....
        /*02a4*/ 	.word	0x00008d50


	//   ....[64]....
        /*02a8*/ 	.word	0x00008d90


	//   ....[65]....
        /*02ac*/ 	.word	0x00008dd0


	//   ....[66]....
        /*02b0*/ 	.word	0x00008e10


	//   ....[67]....
        /*02b4*/ 	.word	0x00008f20


	//   ....[68]....
        /*02b8*/ 	.word	0x00008f60


	//   ....[69]....
        /*02bc*/ 	.word	0x00008fa0


	//   ....[70]....
        /*02c0*/ 	.word	0x00008fe0


	//   ....[71]....
        /*02c4*/ 	.word	0x000090f0


	//   ....[72]....
        /*02c8*/ 	.word	0x00009130


	//   ....[73]....
        /*02cc*/ 	.word	0x00009170


	//   ....[74]....
        /*02d0*/ 	.word	0x000091b0


	//   ....[75]....
        /*02d4*/ 	.word	0x000092c0


	//   ....[76]....
        /*02d8*/ 	.word	0x000092f0


	//   ....[77]....
        /*02dc*/ 	.word	0x00009310


	//   ....[78]....
        /*02e0*/ 	.word	0x00009320


	//   ....[79]....
        /*02e4*/ 	.word	0x00009b50


	//   ....[80]....
        /*02e8*/ 	.word	0x0000a210


	//   ....[81]....
        /*02ec*/ 	.word	0x0000a9a0


	//   ....[82]....
        /*02f0*/ 	.word	0x0000af80


	//   ....[83]....
        /*02f4*/ 	.word	0x0000afd0


	//   ....[84]....
        /*02f8*/ 	.word	0x0000b020


	//   ....[85]....
        /*02fc*/ 	.word	0x0000b050


	//   ....[86]....
        /*0300*/ 	.word	0x0000b070


	//   ....[87]....
        /*0304*/ 	.word	0x0000b190


	//   ....[88]....
        /*0308*/ 	.word	0x0000b1d0


	//   ....[89]....
        /*030c*/ 	.word	0x0000b220


	//   ....[90]....
        /*0310*/ 	.word	0x0000b250


	//   ....[91]....
        /*0314*/ 	.word	0x0000b270


	//----- nvinfo : EIATTR_VRC_CTA_INIT_COUNT
	.align		4
.L_2357:
        /*0318*/ 	.byte	0x02, 0x4a
	.zero		1
	.zero		1


	//----- nvinfo : EIATTR_EXIT_INSTR_OFFSETS
	.align		4
        /*031c*/ 	.byte	0x04, 0x1c
        /*031e*/ 	.short	(.L_2359 - .L_2358)


	//   ....[0]....
.L_2358:
        /*0320*/ 	.word	0x0000b330


	//   ....[1]....
        /*0324*/ 	.word	0x0000b8b0


	//----- nvinfo : EIATTR_MAX_THREADS
	.align		4
.L_2359:
        /*0328*/ 	.byte	0x04, 0x05
        /*032a*/ 	.short	(.L_2361 - .L_2360)
.L_2360:
        /*032c*/ 	.word	0x00000020
        /*0330*/ 	.word	0x00000001
        /*0334*/ 	.word	0x00000001


	//----- nvinfo : EIATTR_CRS_STACK_SIZE
	.align		4
.L_2361:
        /*0338*/ 	.byte	0x04, 0x1e
        /*033a*/ 	.short	(.L_2363 - .L_2362)
.L_2362:
        /*033c*/ 	.word	0x00000000


	//----- nvinfo : EIATTR_CBANK_PARAM_SIZE
	.align		4
.L_2363:
        /*0340*/ 	.byte	0x03, 0x19
        /*0342*/ 	.short	0x01f0


	//----- nvinfo : EIATTR_PARAM_CBANK
	.align		4
        /*0344*/ 	.byte	0x04, 0x0a
        /*0346*/ 	.short	(.L_2365 - .L_2364)
	.align		4
.L_2364:
        /*0348*/ 	.word	index@(.nv.constant0._Z25selective_scan_bwd_kernelI32Selective_Scan_bwd_kernel_traitsILi32ELi16ELb0ELb0ELb0ELb1ELb0EfN3c107complexIfEEEEv12SSMParamsBwd)
        /*034c*/ 	.short	0x0380
        /*034e*/ 	.short	0x01f0


	//----- nvinfo : EIATTR_SW_WAR
	.align		4
.L_2365:
        /*0350*/ 	.byte	0x04, 0x36
        /*0352*/ 	.short	(.L_2367 - .L_2366)
.L_2366:
        /*0354*/ 	.word	0x00000008
.L_2367:


//--------------------- .nv.info._Z25selective_scan_bwd_kernelI32Selective_Scan_bwd_kernel_traitsILi32ELi16ELb0ELb0ELb0ELb1ELb1EfN3c107complexIfEEEEv12SSMParamsBwd --------------------------
	.section	.nv.info._Z25selective_scan_bwd_kernelI32Selective_Scan_bwd_kernel_traitsILi32ELi16ELb0ELb0ELb0ELb1ELb1EfN3c107complexIfEEEEv12SSMParamsBwd,"",@"SHT_CUDA_INFO"
	.sectionflags	@""
	.align	4


	//----- nvinfo : EIATTR_CUDA_API_VERSION
	.align		4
        /*0000*/ 	.byte	0x04, 0x37
        /*0002*/ 	.short	(.L_2369 - .L_2368)
.L_2368:
        /*0004*/ 	.word	0x00000082


	//----- nvinfo : EIATTR_KPARAM_INFO
	.align		4
.L_2369:
        /*0008*/ 	.byte	0x04, 0x17
        /*000a*/ 	.short	(.L_2371 - .L_2370)
.L_2370:
        /*000c*/ 	.word	0x00000000
        /*0010*/ 	.short	0x0000
        /*0012*/ 	.short	0x0000
        /*0014*/ 	.byte	0x00, 0xf0, 0xc1, 0x07


	//----- nvinfo : EIATTR_SPARSE_MMA_MASK
	.align		4
.L_2371:
        /*0018*/ 	.byte	0x03, 0x50
        /*001a*/ 	.short	0x0000


	//----- nvinfo : EIATTR_MAXREG_COUNT
	.align		4
        /*001c*/ 	.byte	0x03, 0x1b
        /*001e*/ 	.short	0x00ff


	//----- nvinfo : EIATTR_NUM_BARRIERS
	.align		4
        /*0020*/ 	.byte	0x02, 0x4c
        /*0022*/ 	.byte	0x01
	.zero		1


	//----- nvinfo : EIATTR_MERCURY_ISA_VERSION
	.align		4
        /*0024*/ 	.byte	0x03, 0x5f
        /*0026*/ 	.short	0x0101


	//----- nvinfo : EIATTR_INT_WARP_WIDE_INSTR_OFFSETS
	.align		4
        /*0028*/ 	.byte	0x04, 0x31
        /*002a*/ 	.short	(.L_2373 - .L_2372)


	//   ....[0]....
.L_2372:
        /*002c*/ 	.word	0x00007410


	//----- nvinfo : EIATTR_COOP_GROUP_MASK_REGIDS
	.align		4
.L_2373:
        /*0030*/ 	.byte	0x04, 0x29
        /*0032*/ 	.short	(.L_2375 - .L_2374)


	//   ....[0]....
.L_2374:
        /*0034*/ 	.word	0xffffffff


	//   ....[1]....
        /*0038*/ 	.word	0xffffffff


	//   ....[2]....
        /*003c*/ 	.word	0xffffffff


	//   ....[3]....
        /*0040*/ 	.word	0xffffffff


	//   ....[4]....
        /*0044*/ 	.word	0xffffffff


	//   ....[5]....
        /*0048*/ 	.word	0xffffffff


	//   ....[6]....
        /*004c*/ 	.word	0xffffffff


	//   ....[7]....
        /*0050*/ 	.word	0xffffffff


	//   ....[8]....
        /*0054*/ 	.word	0xffffffff


	//   ....[9]....
        /*0058*/ 	.word	0xffffffff


	//   ....[10]....
        /*005c*/ 	.word	0xffffffff


	//   ....[11]....
        /*0060*/ 	.word	0xffffffff


	//   ....[12]....
        /*0064*/ 	.word	0xffffffff


	//   ....[13]....
        /*0068*/ 	.word	0xffffffff


	//   ....[14]....
        /*006c*/ 	.word	0xffffffff


	//   ....[15]....
        /*0070*/ 	.word	0xffffffff


	//   ....[16]....
        /*0074*/ 	.word	0xffffffff


	//   ....[17]....
        /*0078*/ 	.word	0xffffffff


	//   ....[18]....
        /*007c*/ 	.word	0xffffffff


	//   ....[19]....
        /*0080*/ 	.word	0xffffffff


	//   ....[20]....
        /*0084*/ 	.word	0xffffffff


	//   ....[21]....
        /*0088*/ 	.word	0xffffffff


	//   ....[22]....
        /*008c*/ 	.word	0xffffffff


	//   ....[23]....
        /*0090*/ 	.word	0xffffffff


	//   ....[24]....
        /*0094*/ 	.word	0xffffffff


	//   ....[25]....
        /*0098*/ 	.word	0xffffffff


	//   ....[26]....
        /*009c*/ 	.word	0xffffffff


	//   ....[27]....
        /*00a0*/ 	.word	0xffffffff


	//   ....[28]....
        /*00a4*/ 	.word	0xffffffff


	//   ....[29]....
        /*00a8*/ 	.word	0xffffffff


	//   ....[30]....
        /*00ac*/ 	.word	0xffffffff


	//   ....[31]....
        /*00b0*/ 	.word	0xffffffff


	//   ....[32]....
        /*00b4*/ 	.word	0xffffffff


	//   ....[33]....
        /*00b8*/ 	.word	0xffffffff


	//   ....[34]....
        /*00bc*/ 	.word	0xffffffff


	//   ....[35]....
        /*00c0*/ 	.word	0xffffffff


	//   ....[36]....
        /*00c4*/ 	.word	0xffffffff


	//   ....[37]....
        /*00c8*/ 	.word	0xffffffff


	//   ....[38]....
        /*00cc*/ 	.word	0xffffffff


	//   ....[39]....
        /*00d0*/ 	.word	0xffffffff


	//   ....[40]....
        /*00d4*/ 	.word	0xffffffff


	//   ....[41]....
        /*00d8*/ 	.word	0xffffffff


	//   ....[42]....
        /*00dc*/ 	.word	0xffffffff


	//   ....[43]....
        /*00e0*/ 	.word	0xffffffff


	//   ....[44]....
        /*00e4*/ 	.word	0xffffffff


	//   ....[45]....
        /*00e8*/ 	.word	0xffffffff


	//   ....[46]....
        /*00ec*/ 	.word	0xffffffff


	//   ....[47]....
        /*00f0*/ 	.word	0xffffffff


	//   ....[48]....
        /*00f4*/ 	.word	0xffffffff


	//   ....[49]....
        /*00f8*/ 	.word	0xffffffff


	//   ....[50]....
        /*00fc*/ 	.word	0xffffffff


	//   ....[51]....
        /*0100*/ 	.word	0xffffffff


	//   ....[52]....
        /*0104*/ 	.word	0xffffffff


	//   ....[53]....
        /*0108*/ 	.word	0xffffffff


	//   ....[54]....
        /*010c*/ 	.word	0xffffffff


	//   ....[55]....
        /*0110*/ 	.word	0xffffffff


	//   ....[56]....
        /*0114*/ 	.word	0xffffffff


	//   ....[57]....
        /*0118*/ 	.word	0xffffffff


	//   ....[58]....
        /*011c*/ 	.word	0xffffffff


	//   ....[59]....
        /*0120*/ 	.word	0xffffffff


	//   ....[60]....
        /*0124*/ 	.word	0xffffffff


	//   ....[61]....
        /*0128*/ 	.word	0xffffffff


	//   ....[62]....
        /*012c*/ 	.word	0xffffffff


	//   ....[63]....
        /*0130*/ 	.word	0xffffffff


	//   ....[64]....
        /*0134*/ 	.word	0xffffffff


	//   ....[65]....
        /*0138*/ 	.word	0xffffffff


	//   ....[66]....
        /*013c*/ 	.word	0xffffffff


	//   ....[67]....
        /*0140*/ 	.word	0xffffffff


	//   ....[68]....
        /*0144*/ 	.word	0xffffffff


	//   ....[69]....
        /*0148*/ 	.word	0xffffffff


	//   ....[70]....
        /*014c*/ 	.word	0xffffffff


	//   ....[71]....
        /*0150*/ 	.word	0xffffffff


	//   ....[72]....
        /*0154*/ 	.word	0xffffffff


	//   ....[73]....
        /*0158*/ 	.word	0xffffffff


	//   ....[74]....
        /*015c*/ 	.word	0xffffffff


	//   ....[75]....
        /*0160*/ 	.word	0xffffffff


	//   ....[76]....
        /*0164*/ 	.word	0xffffffff


	//   ....[77]....
        /*0168*/ 	.word	0xffffffff


	//   ....[78]....
        /*016c*/ 	.word	0xffffffff


	//   ....[79]....
        /*0170*/ 	.word	0xffffffff


	//   ....[80]....
        /*0174*/ 	.word	0xffffffff


	//   ....[81]....
        /*0178*/ 	.word	0xffffffff


	//   ....[82]....
        /*017c*/ 	.word	0xffffffff


	//   ....[83]....
        /*0180*/ 	.word	0xffffffff


	//   ....[84]....
        /*0184*/ 	.word	0xffffffff


	//   ....[85]....
        /*0188*/ 	.word	0xffffffff


	//   ....[86]....
        /*018c*/ 	.word	0xffffffff


	//   ....[87]....
        /*0190*/ 	.word	0xffffffff


	//   ....[88]....
        /*0194*/ 	.word	0xffffffff


	//   ....[89]....
        /*0198*/ 	.word	0xffffffff


	//   ....[90]....
        /*019c*/ 	.word	0xffffffff


	//   ....[91]....
        /*01a0*/ 	.word	0xffffffff


	//   ....[92]....
        /*01a4*/ 	.word	0xffffffff


	//   ....[93]....
        /*01a8*/ 	.word	0xffffffff


	//   ....[94]....
        /*01ac*/ 	.word	0xffffffff


	//   ....[95]....
        /*01b0*/ 	.word	0xffffffff


	//----- nvinfo : EIATTR_COOP_GROUP_INSTR_OFFSETS
	.align		4
.L_2375:
        /*01b4*/ 	.byte	0x04, 0x28
        /*01b6*/ 	.short	(.L_2377 - .L_2376)


	//   ....[0]....
.L_2376:
        /*01b8*/ 	.word	0x000010b0


	//   ....[1]....
        /*01bc*/ 	.word	0x00001630


	//   ....[2]....
        /*01c0*/ 	.word	0x00001be0


	//   ....[3]....
        /*01c4*/ 	.word	0x00004650


	//   ....[4]....
        /*01c8*/ 	.word	0x00004cb0


	//   ....[5]....
        /*01cc*/ 	.word	0x000055e0


	//   ....[6]....
        /*01d0*/ 	.word	0x00005ea0


	//   ....[7]....
        /*01d4*/ 	.word	0x00007ea0


	//   ....[8]....
        /*01d8*/ 	.word	0x00007ef0


	//   ....[9]....
        /*01dc*/ 	.word	0x00007fa0


	//   ....[10]....
        /*01e0*/ 	.word	0x00007fd0


	//   ....[11]....
        /*01e4*/ 	.word	0x000080f0


	//   ....[12]....
        /*01e8*/ 	.word	0x00008130


	//   ....[13]....
        /*01ec*/ 	.word	0x000081c0


	//   ....[14]....
        /*01f0*/ 	.word	0x00008200


	//   ....[15]....
        /*01f4*/ 	.word	0x00008350


	//   ....[16]....
        /*01f8*/ 	.word	0x00008380


	//   ....[17]....
        /*01fc*/ 	.word	0x000083b0


	//   ....[18]....
        /*0200*/ 	.word	0x00008400


	//   ....[19]....
        /*0204*/ 	.word	0x000085a0


	//   ....[20]....
        /*0208*/ 	.word	0x000085d0


	//   ....[21]....
        /*020c*/ 	.word	0x00008600


	//   ....[22]....
        /*0210*/ 	.word	0x00008630


	//   ....[23]....
        /*0214*/ 	.word	0x000087f0


	//   ....[24]....
        /*0218*/ 	.word	0x00008810


	//   ....[25]....
        /*021c*/ 	.word	0x00008830


	//   ....[26]....
        /*0220*/ 	.word	0x00008860


	//   ....[27]....
        /*0224*/ 	.word	0x00008a20


	//   ....[28]....
        /*0228*/ 	.word	0x00008a50


	//   ....[29]....
        /*022c*/ 	.word	0x00008a90


	//   ....[30]....
        /*0230*/ 	.word	0x00008ac0


	//   ....[31]....
        /*0234*/ 	.word	0x00008af0


	//   ....[32]....
        /*0238*/ 	.word	0x00008b30


	//   ....[33]....
        /*023c*/ 	.word	0x00008d80


	//   ....[34]....
        /*0240*/ 	.word	0x00008da0


	//   ....[35]....
        /*0244*/ 	.word	0x00008db0


	//   ....[36]....
        /*0248*/ 	.word	0x00008dc0


	//   ....[37]....
        /*024c*/ 	.word	0x00008ec0


	//   ....[38]....
        /*0250*/ 	.word	0x00008f00


	//   ....[39]....
        /*0254*/ 	.word	0x00008f10


	//   ....[40]....
        /*0258*/ 	.word	0x00008f20


	//   ....[41]....
        /*025c*/ 	.word	0x00009020


	//   ....[42]....
        /*0260*/ 	.word	0x00009060


	//   ....[43]....
        /*0264*/ 	.word	0x00009090


	//   ....[44]....
        /*0268*/ 	.word	0x000090a0


	//   ....[45]....
        /*026c*/ 	.word	0x000091a0


	//   ....[46]....
        /*0270*/ 	.word	0x000091e0


	//   ....[47]....
        /*0274*/ 	.word	0x00009220


	//   ....[48]....
        /*0278*/ 	.word	0x00009230


	//   ....[49]....
        /*027c*/ 	.word	0x00009310


	//   ....[50]....
        /*0280*/ 	.word	0x00009340


	//   ....[51]....
        /*0284*/ 	.word	0x00009350


	//   ....[52]....
        /*0288*/ 	.word	0x00009360


	//   ....[53]....
        /*028c*/ 	.word	0x00009450


	//   ....[54]....
        /*0290*/ 	.word	0x00009490


	//   ....[55]....
        /*0294*/ 	.word	0x000094d0


	//   ....[56]....
        /*0298*/ 	.word	0x00009510


	//   ....[57]....
        /*029c*/ 	.word	0x00009550


	//   ....[58]....
        /*02a0*/ 	.word	0x00009590


	//   ....[59]....
        /*02a4*/ 	.word	0x000095d0


	//   ....[60]....
        /*02a8*/ 	.word	0x00009620


	//   ....[61]....
        /*02ac*/ 	.word	0x00009660


	//   ....[62]....
        /*02b0*/ 	.word	0x000096e0


	//   ....[63]....
        /*02b4*/ 	.word	0x0000ae60


	//   ....[64]....
        /*02b8*/ 	.word	0x0000aea0


	//   ....[65]....
        /*02bc*/ 	.word	0x0000aee0


	//   ....[66]....
        /*02c0*/ 	.word	0x0000af20


	//   ....[67]....
        /*02c4*/ 	.word	0x0000b030


	//   ....[68]....
        /*02c8*/ 	.word	0x0000b070


	//   ....[69]....
        /*02cc*/ 	.word	0x0000b0b0


	//   ....[70]....
        /*02d0*/ 	.word	0x0000b0f0


	//   ....[71]....
        /*02d4*/ 	.word	0x0000b200


	//   ....[72]....
        /*02d8*/ 	.word	0x0000b280


	//   ....[73]....
        /*02dc*/ 	.word	0x0000b2c0


	//   ....[74]....
        /*02e0*/ 	.word	0x0000b300


	//   ....[75]....
        /*02e4*/ 	.word	0x0000b3d0


	//   ....[76]....
        /*02e8*/ 	.word	0x0000b450


	//   ....[77]....
        /*02ec*/ 	.word	0x0000b490


	//   ....[78]....
        /*02f0*/ 	.word	0x0000b4d0


	//   ....[79]....
        /*02f4*/ 	.word	0x0000b5b0


	//   ....[80]....
        /*02f8*/ 	.word	0x0000b5e0


	//   ....[81]....
        /*02fc*/ 	.word	0x0000b600


	//   ....[82]....
        /*0300*/ 	.word	0x0000b610


	//   ....[83]....
        /*0304*/ 	.word	0x0000be10


	//   ....[84]....
        /*0308*/ 	.word	0x0000c4a0


	//   ....[85]....
        /*030c*/ 	.word	0x0000cc50


	//   ....[86]....
        /*0310*/ 	.word	0x0000d230


	//   ....[87]....
        /*0314*/ 	.word	0x0000d280


	//   ....[88]....
        /*0318*/ 	.word	0x0000d2d0


	//   ....[89]....
        /*031c*/ 	.word	0x0000d300


	//   ....[90]....
        /*0320*/ 	.word	0x0000d320


	//   ....[91]....
        /*0324*/ 	.word	0x0000d440


	//   ....[92]....
        /*0328*/ 	.word	0x0000d480


	//   ....[93]....
        /*032c*/ 	.word	0x0000d4d0


	//   ....[94]....
        /*0330*/ 	.word	0x0000d500


	//   ....[95]....
        /*0334*/ 	.word	0x0000d520


	//----- nvinfo : EIATTR_VRC_CTA_INIT_COUNT
	.align		4
.L_2377:
        /*0338*/ 	.byte	0x02, 0x4a
	.zero		1
	.zero		1


	//----- nvinfo : EIATTR_EXIT_INSTR_OFFSETS
	.align		4
        /*033c*/ 	.byte	0x04, 0x1c
        /*033e*/ 	.short	(.L_2379 - .L_2378)


	//   ....[0]....
.L_2378:
        /*0340*/ 	.word	0x0000d5e0


	//   ....[1]....
        /*0344*/ 	.word	0x0000db60


	//----- nvinfo : EIATTR_MAX_THREADS
	.align		4
.L_2379:
        /*0348*/ 	.byte	0x04, 0x05
        /*034a*/ 	.short	(.L_2381 - .L_2380)
.L_2380:
        /*034c*/ 	.word	0x00000020
        /*0350*/ 	.word	0x00000001
        /*0354*/ 	.word	0x00000001


	//----- nvinfo : EIATTR_CRS_STACK_SIZE
	.align		4
.L_2381:
        /*0358*/ 	.byte	0x04, 0x1e
        /*035a*/ 	.short	(.L_2383 - .L_2382)
.L_2382:
        /*035c*/ 	.word	0x00000000


	//----- nvinfo : EIATTR_CBANK_PARAM_SIZE
	.align		4
.L_2383:
        /*0360*/ 	.byte	0x03, 0x19
        /*0362*/ 	.short	0x01f0


	//----- nvinfo : EIATTR_PARAM_CBANK
	.align		4
        /*0364*/ 	.byte	0x04, 0x0a
        /*0366*/ 	.short	(.L_2385 - .L_2384)
	.align		4
.L_2384:
        /*0368*/ 	.word	index@(.nv.constant0._Z25selective_scan_bwd_kernelI32Selective_Scan_bwd_kernel_traitsILi32ELi16ELb0ELb0ELb0ELb1ELb1EfN3c107complexIfEEEEv12SSMParamsBwd)
        /*036c*/ 	.short	0x0380
        /*036e*/ 	.short	0x01f0


	//----- nvinfo : EIATTR_SW_WAR
	.align		4
.L_2385:
        /*0370*/ 	.byte	0x04, 0x36
        /*0372*/ 	.short	(.L_2387 - .L_2386)
.L_2386:
        /*0374*/ 	.word	0x00000008
.L_2387:


//--------------------- .nv.info._Z25selective_scan_bwd_kernelI32Selective_Scan_bwd_kernel_traitsILi32ELi16ELb0ELb0ELb1ELb0ELb0EfN3c107complexIfEEEEv12SSMParamsBwd --------------------------
	.section	.nv.info._Z25selective_scan_bwd_kernelI32Selective_Scan_bwd_kernel_traitsILi32ELi16ELb0ELb0ELb1ELb0ELb0EfN3c107complexIfEEEEv12SSMParamsBwd,"",@"SHT_CUDA_INFO"
	.sectionflags	@""
	.align	4


	//----- nvinfo : EIATTR_CUDA_API_VERSION
	.align		4
        /*0000*/ 	.byte	0x04, 0x37
        /*0002*/ 	.short	(.L_2389 - .L_2388)
.L_2388:
        /*0004*/ 	.word	0x00000082


	//----- nvinfo : EIATTR_KPARAM_INFO
	.align		4
.L_2389:
        /*0008*/ 	.byte	0x04, 0x17
        /*000a*/ 	.short	(.L_2391 - .L_2390)
.L_2390:
        /*000c*/ 	.word	0x00000000
        /*0010*/ 	.short	0x0000
        /*0012*/ 	.short	0x0000
        /*0014*/ 	.byte	0x00, 0xf0, 0xc1, 0x07


	//----- nvinfo : EIATTR_SPARSE_MMA_MASK
	.align		4
.L_2391:
        /*0018*/ 	.byte	0x03, 0x50
        /*001a*/ 	.short	0x0000


	//----- nvinfo : EIATTR_MAXREG_COUNT
	.align		4
        /*001c*/ 	.byte	0x03, 0x1b
        /*001e*/ 	.short	0x00ff


	//----- nvinfo : EIATTR_NUM_BARRIERS
	.align		4
        /*0020*/ 	.byte	0x02, 0x4c
        /*0022*/ 	.byte	0x01
	.zero		1


	//----- nvinfo : EIATTR_MERCURY_ISA_VERSION
	.align		4
        /*0024*/ 	.byte	0x03, 0x5f
        /*0026*/ 	.short	0x0101


	//----- nvinfo : EIATTR_INT_WARP_WIDE_INSTR_OFFSETS
	.align		4
        /*0028*/ 	.byte	0x04, 0x31
        /*002a*/ 	.short	(.L_2393 - .L_2392)


	//   ....[0]....
.L_2392:
        /*002c*/ 	.word	0x000073e0


	//   ....[1]....
        /*0030*/ 	.word	0x00007b70


	//----- nvinfo : EIATTR_COOP_GROUP_MASK_REGIDS
	.align		4
.L_2393:
        /*0034*/ 	.byte	0x04, 0x29
        /*0036*/ 	.short	(.L_2395 - .L_2394)


	//   ....[0]....
.L_2394:
        /*0038*/ 	.word	0xffffffff


	//   ....[1]....
        /*003c*/ 	.word	0xffffffff


	//   ....[2]....
        /*0040*/ 	.word	0xffffffff


	//   ....[3]....
        /*0044*/ 	.word	0xffffffff


	//   ....[4]....
        /*0048*/ 	.word	0xffffffff


	//   ....[5]....
        /*004c*/ 	.word	0xffffffff


	//   ....[6]....
        /*0050*/ 	.word	0xffffffff


	//   ....[7]....
        /*0054*/ 	.word	0xffffffff


	//   ....[8]....
        /*0058*/ 	.word	0xffffffff


	//   ....[9]....
        /*005c*/ 	.word	0xffffffff


	//   ....[10]....
        /*0060*/ 	.word	0xffffffff


	//   ....[11]....
        /*0064*/ 	.word	0xffffffff


	//   ....[12]....
        /*0068*/ 	.word	0xffffffff


	//   ....[13]....
        /*006c*/ 	.word	0xffffffff


	//   ....[14]....
        /*0070*/ 	.word	0xffffffff


	//   ....[15]....
        /*0074*/ 	.word	0xffffffff


	//   ....[16]....
        /*0078*/ 	.word	0xffffffff


	//   ....[17]....
        /*007c*/ 	.word	0xffffffff


	//   ....[18]....
        /*0080*/ 	.word	0xffffffff


	//   ....[19]....
        /*0084*/ 	.word	0xffffffff


	//   ....[20]....
        /*0088*/ 	.word	0xffffffff


	//   ....[21]....
        /*008c*/ 	.word	0xffffffff


	//   ....[22]....
        /*0090*/ 	.word	0xffffffff


	//   ....[23]....
        /*0094*/ 	.word	0xffffffff


	//   ....[24]....
        /*0098*/ 	.word	0xffffffff


	//   ....[25]....
        /*009c*/ 	.word	0xffffffff


	//   ....[26]....
        /*00a0*/ 	.word	0xffffffff


	//   ....[27]....
        /*00a4*/ 	.word	0xffffffff


	//   ....[28]....
        /*00a8*/ 	.word	0xffffffff


	//   ....[29]....
        /*00ac*/ 	.word	0xffffffff


	//   ....[30]....
        /*00b0*/ 	.word	0xffffffff


	//   ....[31]....
        /*00b4*/ 	.word	0xffffffff


	//   ....[32]....
        /*00b8*/ 	.word	0xffffffff


	//   ....[33]....
        /*00bc*/ 	.word	0xffffffff


	//   ....[34]....
        /*00c0*/ 	.word	0xffffffff


	//   ....[35]....
        /*00c4*/ 	.word	0xffffffff


	//   ....[36]....
        /*00c8*/ 	.word	0xffffffff


	//   ....[37]....
        /*00cc*/ 	.word	0xffffffff


	//   ....[38]....
        /*00d0*/ 	.word	0xffffffff


	//   ....[39]....
        /*00d4*/ 	.word	0xffffffff


	//   ....[40]....
        /*00d8*/ 	.word	0xffffffff


	//   ....[41]....
        /*00dc*/ 	.word	0xffffffff


	//   ....[42]....
        /*00e0*/ 	.word	0xffffffff


	//   ....[43]....
        /*00e4*/ 	.word	0xffffffff


	//   ....[44]....
        /*00e8*/ 	.word	0xffffffff


	//   ....[45]....
        /*00ec*/ 	.word	0xffffffff


	//   ....[46]....
        /*00f0*/ 	.word	0xffffffff


	//   ....[47]....
        /*00f4*/ 	.word	0xffffffff


	//   ....[48]....
        /*00f8*/ 	.word	0xffffffff


	//   ....[49]....
        /*00fc*/ 	.word	0xffffffff


	//   ....[50]....
        /*0100*/ 	.word	0xffffffff


	//   ....[51]....
        /*0104*/ 	.word	0xffffffff


	//   ....[52]....
        /*0108*/ 	.word	0xffffffff


	//   ....[53]....
        /*010c*/ 	.word	0xffffffff


	//   ....[54]....
        /*0110*/ 	.word	0xffffffff


	//   ....[55]....
        /*0114*/ 	.word	0xffffffff


	//   ....[56]....
        /*0118*/ 	.word	0xffffffff


	//   ....[57]....
        /*011c*/ 	.word	0xffffffff


	//   ....[58]....
        /*0120*/ 	.word	0xffffffff


	//   ....[59]....
        /*0124*/ 	.word	0xffffffff


	//   ....[60]....
        /*0128*/ 	.word	0xffffffff


	//   ....[61]....
        /*012c*/ 	.word	0xffffffff


	//   ....[62]....
        /*0130*/ 	.word	0xffffffff


	//   ....[63]....
        /*0134*/ 	.word	0xffffffff


	//   ....[64]....
        /*0138*/ 	.word	0xffffffff


	//   ....[65]....
        /*013c*/ 	.word	0xffffffff


	//   ....[66]....
        /*0140*/ 	.word	0xffffffff


	//   ....[67]....
        /*0144*/ 	.word	0xffffffff


	//   ....[68]....
        /*0148*/ 	.word	0xffffffff


	//   ....[69]....
        /*014c*/ 	.word	0xffffffff


	//   ....[70]....
        /*0150*/ 	.word	0xffffffff


	//   ....[71]....
        /*0154*/ 	.word	0xffffffff


	//   ....[72]....
        /*0158*/ 	.word	0xffffffff


	//   ....[73]....
        /*015c*/ 	.word	0xffffffff


	//   ....[74]....
        /*0160*/ 	.word	0xffffffff


	//   ....[75]....
        /*0164*/ 	.word	0xffffffff


	//   ....[76]....
        /*0168*/ 	.word	0xffffffff


	//   ....[77]....
        /*016c*/ 	.word	0xffffffff


	//   ....[78]....
        /*0170*/ 	.word	0xffffffff


	//   ....[79]....
        /*0174*/ 	.word	0xffffffff


	//   ....[80]....
        /*0178*/ 	.word	0xffffffff


	//   ....[81]....
        /*017c*/ 	.word	0xffffffff


	//   ....[82]....
        /*0180*/ 	.word	0xffffffff


	//   ....[83]....
        /*0184*/ 	.word	0xffffffff


	//   ....[84]....
        /*0188*/ 	.word	0xffffffff


	//   ....[85]....
        /*018c*/ 	.word	0xffffffff


	//   ....[86]....
        /*0190*/ 	.word	0xffffffff


	//   ....[87]....
        /*0194*/ 	.word	0xffffffff


	//   ....[88]....
        /*0198*/ 	.word	0xffffffff


	//   ....[89]....
        /*019c*/ 	.word	0xffffffff


	//   ....[90]....
        /*01a0*/ 	.word	0xffffffff


	//   ....[91]....
        /*01a4*/ 	.word	0xffffffff


	//----- nvinfo : EIATTR_COOP_GROUP_INSTR_OFFSETS
	.align		4
.L_2395:
        /*01a8*/ 	.byte	0x04, 0x28
        /*01aa*/ 	.short	(.L_2397 - .L_2396)


	//   ....[0]....
.L_2396:
        /*01ac*/ 	.word	0x000013c0


	//   ....[1]....
        /*01b0*/ 	.word	0x000018d0


	//   ....[2]....
        /*01b4*/ 	.word	0x00001db0


	//   ....[3]....
        /*01b8*/ 	.word	0x00004540


	//   ....[4]....
        /*01bc*/ 	.word	0x00005a40


	//   ....[5]....
        /*01c0*/ 	.word	0x00005a90


	//   ....[6]....
        /*01c4*/ 	.word	0x00005ad0


	//   ....[7]....
        /*01c8*/ 	.word	0x00005b30


	//   ....[8]....
        /*01cc*/ 	.word	0x00005ca0


	//   ....[9]....
        /*01d0*/ 	.word	0x00005ce0


	//   ....[10]....
        /*01d4*/ 	.word	0x00005d20


	//   ....[11]....
        /*01d8*/ 	.word	0x00005d60


	//   ....[12]....
        /*01dc*/ 	.word	0x00005f10


	//   ....[13]....
        /*01e0*/ 	.word	0x00005f50


	//   ....[14]....
        /*01e4*/ 	.word	0x00005f90


	//   ....[15]....
        /*01e8*/ 	.word	0x00005fd0


	//   ....[16]....
        /*01ec*/ 	.word	0x000061c0


	//   ....[17]....
        /*01f0*/ 	.word	0x00006200


	//   ....[18]....
        /*01f4*/ 	.word	0x00006240


	//   ....[19]....
        /*01f8*/ 	.word	0x00006280


	//   ....[20]....
        /*01fc*/ 	.word	0x00006460


	//   ....[21]....
        /*0200*/ 	.word	0x000064a0


	//   ....[22]....
        /*0204*/ 	.word	0x000064e0


	//   ....[23]....
        /*0208*/ 	.word	0x00006520


	//   ....[24]....
        /*020c*/ 	.word	0x00006660


	//   ....[25]....
        /*0210*/ 	.word	0x000066a0


	//   ....[26]....
        /*0214*/ 	.word	0x000066d0


	//   ....[27]....
        /*0218*/ 	.word	0x00006710


	//   ....[28]....
        /*021c*/ 	.word	0x00006750


	//   ....[29]....
        /*0220*/ 	.word	0x00006790


	//   ....[30]....
        /*0224*/ 	.word	0x00007470


	//   ....[31]....
        /*0228*/ 	.word	0x000074a0


	//   ....[32]....
        /*022c*/ 	.word	0x000074e0


	//   ....[33]....
        /*0230*/ 	.word	0x000074f0


	//   ....[34]....
        /*0234*/ 	.word	0x000075c0


	//   ....[35]....
        /*0238*/ 	.word	0x000075e0


	//   ....[36]....
        /*023c*/ 	.word	0x000075f0


	//   ....[37]....
        /*0240*/ 	.word	0x00007600


	//   ....[38]....
        /*0244*/ 	.word	0x000076d0


	//   ....[39]....
        /*0248*/ 	.word	0x000076f0


	//   ....[40]....
        /*024c*/ 	.word	0x00007700


	//   ....[41]....
        /*0250*/ 	.word	0x00007710


	//   ....[42]....
        /*0254*/ 	.word	0x000077e0


	//   ....[43]....
        /*0258*/ 	.word	0x00007800


	//   ....[44]....
        /*025c*/ 	.word	0x00007810


	//   ....[45]....
        /*0260*/ 	.word	0x00007820


	//   ....[46]....
        /*0264*/ 	.word	0x000078f0


	//   ....[47]....
        /*0268*/ 	.word	0x00007910


	//   ....[48]....
        /*026c*/ 	.word	0x00007920


	//   ....[49]....
        /*0270*/ 	.word	0x00007930


	//   ....[50]....
        /*0274*/ 	.word	0x00007a10


	//   ....[51]....
        /*0278*/ 	.word	0x00007a50


	//   ....[52]....
        /*027c*/ 	.word	0x00007a90


	//   ....[53]....
        /*0280*/ 	.word	0x00007ad0


	//   ....[54]....
        /*0284*/ 	.word	0x00007b10


	//   ....[55]....
        /*0288*/ 	.word	0x00007b50


	//   ....[56]....
        /*028c*/ 	.word	0x00007b90


	//   ....[57]....
        /*0290*/ 	.word	0x00007bd0


	//   ....[58]....
        /*0294*/ 	.word	0x00007c00


	//   ....[59]....
        /*0298*/ 	.word	0x00007c40


	//   ....[60]....
        /*029c*/ 	.word	0x0000aca0


	//   ....[61]....
        /*02a0*/ 	.word	0x0000ace0


	//   ....[62]....
        /*02a4*/ 	.word	0x0000ad20


	//   ....[63]....
        /*02a8*/ 	.word	0x0000ad60


	//   ....[64]....
        /*02ac*/ 	.word	0x0000ae70


	//   ....[65]....
        /*02b0*/ 	.word	0x0000aeb0


	//   ....[66]....
        /*02b4*/ 	.word	0x0000aef0


	//   ....[67]....
        /*02b8*/ 	.word	0x0000af30


	//   ....[68]....
        /*02bc*/ 	.word	0x0000b040


	//   ....[69]....
        /*02c0*/ 	.word	0x0000b080


	//   ....[70]....
        /*02c4*/ 	.word	0x0000b0c0


	//   ....[71]....
        /*02c8*/ 	.word	0x0000b100


	//   ....[72]....
        /*02cc*/ 	.word	0x0000b210


	//   ....[73]....
        /*02d0*/ 	.word	0x0000b250


	//   ....[74]....
        /*02d4*/ 	.word	0x0000b280


	//   ....[75]....
        /*02d8*/ 	.word	0x0000b2a0


	//   ....[76]....
        /*02dc*/ 	.word	0x0000b2d0


	//   ....[77]....
        /*02e0*/ 	.word	0x0000b2f0


	//   ....[78]....
        /*02e4*/ 	.word	0x0000b310


	//   ....[79]....
        /*02e8*/ 	.word	0x0000b320


	//   ....[80]....
        /*02ec*/ 	.word	0x0000bb20


	//   ....[81]....
        /*02f0*/ 	.word	0x0000bfb0


	//   ....[82]....
        /*02f4*/ 	.word	0x0000c3d0


	//   ....[83]....
        /*02f8*/ 	.word	0x0000c420


	//   ....[84]....
        /*02fc*/ 	.word	0x0000c470


	//   ....[85]....
        /*0300*/ 	.word	0x0000c4a0


	//   ....[86]....
        /*0304*/ 	.word	0x0000c4c0


	//   ....[87]....
        /*0308*/ 	.word	0x0000c5e0


	//   ....[88]....
        /*030c*/ 	.word	0x0000c620


	//   ....[89]....
        /*0310*/ 	.word	0x0000c670


	//   ....[90]....
        /*0314*/ 	.word	0x0000c6a0


	//   ....[91]....
        /*0318*/ 	.word	0x0000c6c0


	//----- nvinfo : EIATTR_VRC_CTA_INIT_COUNT
	.align		4
.L_2397:
        /*031c*/ 	.byte	0x02, 0x4a
	.zero		1
	.zero		1


	//----- nvinfo : EIATTR_EXIT_INSTR_OFFSETS
	.align		4
        /*0320*/ 	.byte	0x04, 0x1c
        /*0322*/ 	.short	(.L_2399 - .L_2398)


	//   ....[0]....
.L_2398:
        /*0324*/ 	.word	0x0000c780


	//   ....[1]....
        /*0328*/ 	.word	0x0000ca70


	//----- nvinfo : EIATTR_MAX_THREADS
	.align		4
.L_2399:
        /*032c*/ 	.byte	0x04, 0x05
        /*032e*/ 	.short	(.L_2401 - .L_2400)
.L_2400:
        /*0330*/ 	.word	0x00000020
        /*0334*/ 	.word	0x00000001
        /*0338*/ 	.word	0x00000001


	//----- nvinfo : EIATTR_CRS_STACK_SIZE
	.align		4
.L_2401:
        /*033c*/ 	.byte	0x04, 0x1e
        /*033e*/ 	.short	(.L_2403 - .L_2402)
.L_2402:
        /*0340*/ 	.word	0x00000000


	//----- nvinfo : EIATTR_CBANK_PARAM_SIZE
	.align		4
.L_2403:
        /*0344*/ 	.byte	0x03, 0x19
        /*0346*/ 	.short	0x01f0


	//----- nvinfo : EIATTR_PARAM_CBANK
	.align		4
        /*0348*/ 	.byte	0x04, 0x0a
        /*034a*/ 	.short	(.L_2405 - .L_2404)
	.align		4
.L_2404:
        /*034c*/ 	.word	index@(.nv.constant0._Z25selective_scan_bwd_kernelI32Selective_Scan_bwd_kernel_traitsILi32ELi16ELb0ELb0ELb1ELb0ELb0EfN3c107complexIfEEEEv12SSMParamsBwd)
        /*0350*/ 	.short	0x0380
        /*0352*/ 	.short	0x01f0


	//----- nvinfo : EIATTR_SW_WAR
	.align		4
.L_2405:
        /*0354*/ 	.byte	0x04, 0x36
        /*0356*/ 	.short	(.L_2407 - .L_2406)
.L_2406:
        /*0358*/ 	.word	0x00000008
.L_2407:


//--------------------- .nv.info._Z25selective_scan_bwd_kernelI32Selective_Scan_bwd_kernel_traitsILi32ELi16ELb0ELb0ELb1ELb0ELb1EfN3c107complexIfEEEEv12SSMParamsBwd --------------------------
	.section	.nv.info._Z25selective_scan_bwd_kernelI32Selective_Scan_bwd_kernel_traitsILi32ELi16ELb0ELb0ELb1ELb0ELb1EfN3c107complexIfEEEEv12SSMParamsBwd,"",@"SHT_CUDA_INFO"
	.sectionflags	@""
	.align	4


	//----- nvinfo : EIATTR_CUDA_API_VERSION
	.align		4
        /*0000*/ 	.byte	0x04, 0x37
        /*0002*/ 	.short	(.L_2409 - .L_2408)
.L_2408:
        /*0004*/ 	.word	0x00000082


	//----- nvinfo : EIATTR_KPARAM_INFO
	.align		4
.L_2409:
        /*0008*/ 	.byte	0x04, 0x17
        /*000a*/ 	.short	(.L_2411 - .L_2410)
.L_2410:
        /*000c*/ 	.word	0x00000000
        /*0010*/ 	.short	0x0000
        /*0012*/ 	.short	0x0000
        /*0014*/ 	.byte	0x00, 0xf0, 0xc1, 0x07


	//----- nvinfo : EIATTR_SPARSE_MMA_MASK
	.align		4
.L_2411:
        /*0018*/ 	.byte	0x03, 0x50
        /*001a*/ 	.short	0x0000


	//----- nvinfo : EIATTR_MAXREG_COUNT
	.align		4
        /*001c*/ 	.byte	0x03, 0x1b
        /*001e*/ 	.short	0x00ff


	//----- nvinfo : EIATTR_NUM_BARRIERS
	.align		4
        /*0020*/ 	.byte	0x02, 0x4c
        /*0022*/ 	.byte	0x01
	.zero		1


	//----- nvinfo : EIATTR_MERCURY_ISA_VERSION
	.align		4
        /*0024*/ 	.byte	0x03, 0x5f
        /*0026*/ 	.short	0x0101


	//----- nvinfo : EIATTR_INT_WARP_WIDE_INSTR_OFFSETS
	.align		4
        /*0028*/ 	.byte	0x04, 0x31
        /*002a*/ 	.short	(.L_2413 - .L_2412)


	//   ....[0]....
.L_2412:
        /*002c*/ 	.word	0x00009810


	//   ....[1]....
        /*0030*/ 	.word	0x00009ff0


	//----- nvinfo : EIATTR_COOP_GROUP_MASK_REGIDS
	.align		4
.L_2413:
        /*0034*/ 	.byte	0x04, 0x29
        /*0036*/ 	.short	(.L_2415 - .L_2414)


	//   ....[0]....
.L_2414:
        /*0038*/ 	.word	0xffffffff


	//   ....[1]....
        /*003c*/ 	.word	0xffffffff


	//   ....[2]....
        /*0040*/ 	.word	0xffffffff


	//   ....[3]....
        /*0044*/ 	.word	0xffffffff


	//   ....[4]....
        /*0048*/ 	.word	0xffffffff


	//   ....[5]....
        /*004c*/ 	.word	0xffffffff


	//   ....[6]....
        /*0050*/ 	.word	0xffffffff


	//   ....[7]....
        /*0054*/ 	.word	0xffffffff


	//   ....[8]....
        /*0058*/ 	.word	0xffffffff


	//   ....[9]....
        /*005c*/ 	.word	0xffffffff


	//   ....[10]....
        /*0060*/ 	.word	0xffffffff


	//   ....[11]....
        /*0064*/ 	.word	0xffffffff


	//   ....[12]....
        /*0068*/ 	.word	0xffffffff


	//   ....[13]....
        /*006c*/ 	.word	0xffffffff


	//   ....[14]....
        /*0070*/ 	.word	0xffffffff


	//   ....[15]....
        /*0074*/ 	.word	0xffffffff


	//   ....[16]....
        /*0078*/ 	.word	0xffffffff


	//   ....[17]....
        /*007c*/ 	.word	0xffffffff


	//   ....[18]....
        /*0080*/ 	.word	0xffffffff


	//   ....[19]....
        /*0084*/ 	.word	0xffffffff


	//   ....[20]....
        /*0088*/ 	.word	0xffffffff


	//   ....[21]....
        /*008c*/ 	.word	0xffffffff


	//   ....[22]....
        /*0090*/ 	.word	0xffffffff


	//   ....[23]....
        /*0094*/ 	.word	0xffffffff


	//   ....[24]....
        /*0098*/ 	.word	0xffffffff


	//   ....[25]....
        /*009c*/ 	.word	0xffffffff


	//   ....[26]....
        /*00a0*/ 	.word	0xffffffff


	//   ....[27]....
        /*00a4*/ 	.word	0xffffffff


	//   ....[28]....
        /*00a8*/ 	.word	0xffffffff


	//   ....[29]....
        /*00ac*/ 	.word	0xffffffff


	//   ....[30]....
        /*00b0*/ 	.word	0xffffffff


	//   ....[31]....
        /*00b4*/ 	.word	0xffffffff


	//   ....[32]....
        /*00b8*/ 	.word	0xffffffff


	//   ....[33]....
        /*00bc*/ 	.word	0xffffffff


	//   ....[34]....
        /*00c0*/ 	.word	0xffffffff


	//   ....[35]....
        /*00c4*/ 	.word	0xffffffff


	//   ....[36]....
        /*00c8*/ 	.word	0xffffffff


	//   ....[37]....
        /*00cc*/ 	.word	0xffffffff


	//   ....[38]....
        /*00d0*/ 	.word	0xffffffff


	//   ....[39]....
        /*00d4*/ 	.word	0xffffffff


	//   ....[40]....
        /*00d8*/ 	.word	0xffffffff


	//   ....[41]....
        /*00dc*/ 	.word	0xffffffff


	//   ....[42]....
        /*00e0*/ 	.word	0xffffffff


	//   ....[43]....
        /*00e4*/ 	.word	0xffffffff


	//   ....[44]....
        /*00e8*/ 	.word	0xffffffff


	//   ....[45]....
        /*00ec*/ 	.word	0xffffffff


	//   ....[46]....
        /*00f0*/ 	.word	0xffffffff


	//   ....[47]....
        /*00f4*/ 	.word	0xffffffff


	//   ....[48]....
        /*00f8*/ 	.word	0xffffffff


	//   ....[49]....
        /*00fc*/ 	.word	0xffffffff


	//   ....[50]....
        /*0100*/ 	.word	0xffffffff


	//   ....[51]....
        /*0104*/ 	.word	0xffffffff


	//   ....[52]....
        /*0108*/ 	.word	0xffffffff


	//   ....[53]....
        /*010c*/ 	.word	0xffffffff


	//   ....[54]....
        /*0110*/ 	.word	0xffffffff


	//   ....[55]....
        /*0114*/ 	.word	0xffffffff


	//   ....[56]....
        /*0118*/ 	.word	0xffffffff


	//   ....[57]....
        /*011c*/ 	.word	0xffffffff


	//   ....[58]....
        /*0120*/ 	.word	0xffffffff


	//   ....[59]....
        /*0124*/ 	.word	0xffffffff


	//   ....[60]....
        /*0128*/ 	.word	0xffffffff


	//   ....[61]....
        /*012c*/ 	.word	0xffffffff


	//   ....[62]....
        /*0130*/ 	.word	0xffffffff


	//   ....[63]....
        /*0134*/ 	.word	0xffffffff


	//   ....[64]....
        /*0138*/ 	.word	0xffffffff


	//   ....[65]....
        /*013c*/ 	.word	0xffffffff


	//   ....[66]....
        /*0140*/ 	.word	0xffffffff


	//   ....[67]....
        /*0144*/ 	.word	0xffffffff


	//   ....[68]....
        /*0148*/ 	.word	0xffffffff


	//   ....[69]....
        /*014c*/ 	.word	0xffffffff


	//   ....[70]....
        /*0150*/ 	.word	0xffffffff


	//   ....[71]....
        /*0154*/ 	.word	0xffffffff


	//   ....[72]....
        /*0158*/ 	.word	0xffffffff


	//   ....[73]....
        /*015c*/ 	.word	0xffffffff


	//   ....[74]....
        /*0160*/ 	.word	0xffffffff


	//   ....[75]....
        /*0164*/ 	.word	0xffffffff


	//   ....[76]....
        /*0168*/ 	.word	0xffffffff


	//   ....[77]....
        /*016c*/ 	.word	0xffffffff


	//   ....[78]....
        /*0170*/ 	.word	0xffffffff


	//   ....[79]....
        /*0174*/ 	.word	0xffffffff


	//   ....[80]....
        /*0178*/ 	.word	0xffffffff


	//   ....[81]....
        /*017c*/ 	.word	0xffffffff


	//   ....[82]....
        /*0180*/ 	.word	0xffffffff


	//   ....[83]....
        /*0184*/ 	.word	0xffffffff


	//   ....[84]....
        /*0188*/ 	.word	0xffffffff


	//   ....[85]....
        /*018c*/ 	.word	0xffffffff


	//   ....[86]....
        /*0190*/ 	.word	0xffffffff


	//   ....[87]....
        /*0194*/ 	.word	0xffffffff


	//   ....[88]....
        /*0198*/ 	.word	0xffffffff


	//   ....[89]....
        /*019c*/ 	.word	0xffffffff


	//   ....[90]....
        /*01a0*/ 	.word	0xffffffff


	//   ....[91]....
        /*01a4*/ 	.word	0xffffffff


	//   ....[92]....
        /*01a8*/ 	.word	0xffffffff


	//   ....[93]....
        /*01ac*/ 	.word	0xffffffff


	//   ....[94]....
        /*01b0*/ 	.word	0xffffffff


	//   ....[95]....
        /*01b4*/ 	.word	0xffffffff


	//----- nvinfo : EIATTR_COOP_GROUP_INSTR_OFFSETS
	.align		4
.L_2415:
        /*01b8*/ 	.byte	0x04, 0x28
        /*01ba*/ 	.short	(.L_2417 - .L_2416)


	//   ....[0]....
.L_2416:
        /*01bc*/ 	.word	0x00001680


	//   ....[1]....
        /*01c0*/ 	.word	0x00001b90


	//   ....[2]....
        /*01c4*/ 	.word	0x00002110


	//   ....[3]....
        /*01c8*/ 	.word	0x00002650


	//   ....[4]....
        /*01cc*/ 	.word	0x00002cb0


	//   ....[5]....
        /*01d0*/ 	.word	0x00003620


	//   ....[6]....
        /*01d4*/ 	.word	0x00003ef0


	//   ....[7]....
        /*01d8*/ 	.word	0x00006810


	//   ....[8]....
        /*01dc*/ 	.word	0x00007eb0


	//   ....[9]....
        /*01e0*/ 	.word	0x00007ef0


	//   ....[10]....
        /*01e4*/ 	.word	0x00007f70


	//   ....[11]....
        /*01e8*/ 	.word	0x00007fb0


	//   ....[12]....
        /*01ec*/ 	.word	0x000080e0


	//   ....[13]....
        /*01f0*/ 	.word	0x00008140


	//   ....[14]....
        /*01f4*/ 	.word	0x00008180


	//   ....[15]....
        /*01f8*/ 	.word	0x000081c0


	//   ....[16]....
        /*01fc*/ 	.word	0x00008320


	//   ....[17]....
        /*0200*/ 	.word	0x00008360


	//   ....[18]....
        /*0204*/ 	.word	0x00008380


	//   ....[19]....
        /*0208*/ 	.word	0x000083c0


	//   ....[20]....
        /*020c*/ 	.word	0x000085a0


	//   ....[21]....
        /*0210*/ 	.word	0x00008600


	//   ....[22]....
        /*0214*/ 	.word	0x00008630


	//   ....[23]....
        /*0218*/ 	.word	0x00008660


	//   ....[24]....
        /*021c*/ 	.word	0x00008870


	//   ....[25]....
        /*0220*/ 	.word	0x00008880


	//   ....[26]....
        /*0224*/ 	.word	0x000088a0


	//   ....[27]....
        /*0228*/ 	.word	0x000088c0


	//   ....[28]....
        /*022c*/ 	.word	0x00008a70


	//   ....[29]....
        /*0230*/ 	.word	0x00008aa0


	//   ....[30]....
        /*0234*/ 	.word	0x00008ac0


	//   ....[31]....
        /*0238*/ 	.word	0x00008ae0


	//   ....[32]....
        /*023c*/ 	.word	0x00008b10


	//   ....[33]....
        /*0240*/ 	.word	0x00008b40


	//   ....[34]....
        /*0244*/ 	.word	0x000098d0


	//   ....[35]....
        /*0248*/ 	.word	0x00009910


	//   ....[36]....
        /*024c*/ 	.word	0x00009930


	//   ....[37]....
        /*0250*/ 	.word	0x00009950


	//   ....[38]....
        /*0254*/ 	.word	0x00009a40


	//   ....[39]....
        /*0258*/ 	.word	0x00009a60


	//   ....[40]....
        /*025c*/ 	.word	0x00009a70


	//   ....[41]....
        /*0260*/ 	.word	0x00009a80


	//   ....[42]....
        /*0264*/ 	.word	0x00009b50


	//   ....[43]....
        /*0268*/ 	.word	0x00009b70


	//   ....[44]....
        /*026c*/ 	.word	0x00009b80


	//   ....[45]....
        /*0270*/ 	.word	0x00009b90


	//   ....[46]....
        /*0274*/ 	.word	0x00009c60


	//   ....[47]....
        /*0278*/ 	.word	0x00009c80


	//   ....[48]....
        /*027c*/ 	.word	0x00009c90


	//   ....[49]....
        /*0280*/ 	.word	0x00009ca0


	//   ....[50]....
        /*0284*/ 	.word	0x00009d70


	//   ....[51]....
        /*0288*/ 	.word	0x00009d90


	//   ....[52]....
        /*028c*/ 	.word	0x00009da0


	//   ....[53]....
        /*0290*/ 	.word	0x00009db0


	//   ....[54]....
        /*0294*/ 	.word	0x00009ea0


	//   ....[55]....
        /*0298*/ 	.word	0x00009ee0


	//   ....[56]....
        /*029c*/ 	.word	0x00009f20


	//   ....[57]....
        /*02a0*/ 	.word	0x00009f60


	//   ....[58]....
        /*02a4*/ 	.word	0x00009fa0


	//   ....[59]....
        /*02a8*/ 	.word	0x00009fe0


	//   ....[60]....
        /*02ac*/ 	.word	0x0000a020


	//   ....[61]....
        /*02b0*/ 	.word	0x0000a040


	//   ....[62]....
        /*02b4*/ 	.word	0x0000a060


	//   ....[63]....
        /*02b8*/ 	.word	0x0000a0a0


	//   ....[64]....
        /*02bc*/ 	.word	0x0000d120


	//   ....[65]....
        /*02c0*/ 	.word	0x0000d160


	//   ....[66]....
        /*02c4*/ 	.word	0x0000d1a0


	//   ....[67]....
        /*02c8*/ 	.word	0x0000d1e0


	//   ....[68]....
        /*02cc*/ 	.word	0x0000d2f0


	//   ....[69]....
        /*02d0*/ 	.word	0x0000d330


	//   ....[70]....
        /*02d4*/ 	.word	0x0000d370


	//   ....[71]....
        /*02d8*/ 	.word	0x0000d3b0


	//   ....[72]....
        /*02dc*/ 	.word	0x0000d4c0


	//   ....[73]....
        /*02e0*/ 	.word	0x0000d500


	//   ....[74]....
        /*02e4*/ 	.word	0x0000d540


	//   ....[75]....
        /*02e8*/ 	.word	0x0000d580


	//   ....[76]....
        /*02ec*/ 	.word	0x0000d690


	//   ....[77]....
        /*02f0*/ 	.word	0x0000d6d0


	//   ....[78]....
        /*02f4*/ 	.word	0x0000d700


	//   ....[79]....
        /*02f8*/ 	.word	0x0000d720


	//   ....[80]....
        /*02fc*/ 	.word	0x0000d750


	//   ....[81]....
        /*0300*/ 	.word	0x0000d770


	//   ....[82]....
        /*0304*/ 	.word	0x0000d790


	//   ....[83]....
        /*0308*/ 	.word	0x0000d7a0


	//   ....[84]....
        /*030c*/ 	.word	0x0000df90


	//   ....[85]....
        /*0310*/ 	.word	0x0000e4a0


	//   ....[86]....
        /*0314*/ 	.word	0x0000e860


	//   ....[87]....
        /*0318*/ 	.word	0x0000e8b0


	//   ....[88]....
        /*031c*/ 	.word	0x0000e900


	//   ....[89]....
        /*0320*/ 	.word	0x0000e930


	//   ....[90]....
        /*0324*/ 	.word	0x0000e950


	//   ....[91]....
        /*0328*/ 	.word	0x0000ea70


	//   ....[92]....
        /*032c*/ 	.word	0x0000eab0


	//   ....[93]....
        /*0330*/ 	.word	0x0000eb00


	//   ....[94]....
        /*0334*/ 	.word	0x0000eb30


	//   ....[95]....
        /*0338*/ 	.word	0x0000eb50


	//----- nvinfo : EIATTR_VRC_CTA_INIT_COUNT
	.align		4
.L_2417:
        /*033c*/ 	.byte	0x02, 0x4a
	.zero		1
	.zero		1


	//----- nvinfo : EIATTR_EXIT_INSTR_OFFSETS
	.align		4
        /*0340*/ 	.byte	0x04, 0x1c
        /*0342*/ 	.short	(.L_2419 - .L_2418)


	//   ....[0]....
.L_2418:
        /*0344*/ 	.word	0x0000ec10


	//   ....[1]....
        /*0348*/ 	.word	0x0000ef00


	//----- nvinfo : EIATTR_MAX_THREADS
	.align		4
.L_2419:
        /*034c*/ 	.byte	0x04, 0x05
        /*034e*/ 	.short	(.L_2421 - .L_2420)
.L_2420:
        /*0350*/ 	.word	0x00000020
        /*0354*/ 	.word	0x00000001
        /*0358*/ 	.word	0x00000001


	//----- nvinfo : EIATTR_CRS_STACK_SIZE
	.align		4
.L_2421:
        /*035c*/ 	.byte	0x04, 0x1e
        /*035e*/ 	.short	(.L_2423 - .L_2422)
.L_2422:
        /*0360*/ 	.word	0x00000000


	//----- nvinfo : EIATTR_CBANK_PARAM_SIZE
	.align		4
.L_2423:
        /*0364*/ 	.byte	0x03, 0x19
        /*0366*/ 	.short	0x01f0


	//----- nvinfo : EIATTR_PARAM_CBANK
	.align		4
        /*0368*/ 	.byte	0x04, 0x0a
        /*036a*/ 	.short	(.L_2425 - .L_2424)
	.align		4
.L_2424:
        /*036c*/ 	.word	index@(.nv.constant0._Z25selective_scan_bwd_kernelI32Selective_Scan_bwd_kernel_traitsILi32ELi16ELb0ELb0ELb1ELb0ELb1EfN3c107complexIfEEEEv12SSMParamsBwd)
        /*0370*/ 	.short	0x0380
        /*0372*/ 	.short	0x01f0


	//----- nvinfo : EIATTR_SW_WAR
	.align		4
.L_2425:
        /*0374*/ 	.byte	0x04, 0x36
        /*0376*/ 	.short	(.L_2427 - .L_2426)
.L_2426:
        /*0378*/ 	.word	0x00000008
.L_2427:


//--------------------- .nv.info._Z25selective_scan_bwd_kernelI32Selective_Scan_bwd_kernel_traitsILi32ELi16ELb0ELb0ELb1ELb1ELb0EfN3c107complexIfEEEEv12SSMParamsBwd --------------------------
	.section	.nv.info._Z25selective_scan_bwd_kernelI32Selective_Scan_bwd_kernel_traitsILi32ELi16ELb0ELb0ELb1ELb1ELb0EfN3c107complexIfEEEEv12SSMParamsBwd,"",@"SHT_CUDA_INFO"
	.sectionflags	@""
	.align	4


	//----- nvinfo : EIATTR_CUDA_API_VERSION
	.align		4
        /*0000*/ 	.byte	0x04, 0x37
        /*0002*/ 	.short	(.L_2429 - .L_2428)
.L_2428:
        /*0004*/ 	.word	0x00000082


	//----- nvinfo : EIATTR_KPARAM_INFO
	.align		4
.L_2429:
        /*0008*/ 	.byte	0x04, 0x17
        /*000a*/ 	.short	(.L_2431 - .L_2430)
.L_2430:
        /*000c*/ 	.word	0x00000000
        /*0010*/ 	.short	0x0000
        /*0012*/ 	.short	0x0000
        /*0014*/ 	.byte	0x00, 0xf0, 0xc1, 0x07


	//----- nvinfo : EIATTR_SPARSE_MMA_MASK
	.align		4
.L_2431:
        /*0018*/ 	.byte	0x03, 0x50
        /*001a*/ 	.short	0x0000


	//----- nvinfo : EIATTR_MAXREG_COUNT
	.align		4
        /*001c*/ 	.byte	0x03, 0x1b
        /*001e*/ 	.short	0x00ff


	//----- nvinfo : EIATTR_NUM_BARRIERS
	.align		4
        /*0020*/ 	.byte	0x02, 0x4c
        /*0022*/ 	.byte	0x01
	.zero		1


	//----- nvinfo : EIATTR_MERCURY_ISA_VERSION
	.align		4
        /*0024*/ 	.byte	0x03, 0x5f
        /*0026*/ 	.short	0x0101


	//----- nvinfo : EIATTR_INT_WARP_WIDE_INSTR_OFFSETS
	.align		4
        /*0028*/ 	.byte	0x04, 0x31
        /*002a*/ 	.short	(.L_2433 - .L_2432)


	//   ....[0]....
.L_2432:
        /*002c*/ 	.word	0x00009500


	//   ....[1]....
        /*0030*/ 	.word	0x00009d00


	//----- nvinfo : EIATTR_COOP_GROUP_MASK_REGIDS
	.align		4
.L_2433:
        /*0034*/ 	.byte	0x04, 0x29
        /*0036*/ 	.short	(.L_2435 - .L_2434)


	//   ....[0]....
.L_2434:
        /*0038*/ 	.word	0xffffffff


	//   ....[1]....
        /*003c*/ 	.word	0xffffffff


	//   ....[2]....
        /*0040*/ 	.word	0xffffffff


	//   ....[3]....
        /*0044*/ 	.word	0xffffffff


	//   ....[4]....
        /*0048*/ 	.word	0xffffffff


	//   ....[5]....
        /*004c*/ 	.word	0xffffffff


	//   ....[6]....
        /*0050*/ 	.word	0xffffffff


	//   ....[7]....
        /*0054*/ 	.word	0xffffffff


	//   ....[8]....
        /*0058*/ 	.word	0xffffffff


	//   ....[9]....
        /*005c*/ 	.word	0xffffffff


	//   ....[10]....
        /*0060*/ 	.word	0xffffffff


	//   ....[11]....
        /*0064*/ 	.word	0xffffffff


	//   ....[12]....
        /*0068*/ 	.word	0xffffffff


	//   ....[13]....
        /*006c*/ 	.word	0xffffffff


	//   ....[14]....
        /*0070*/ 	.word	0xffffffff


	//   ....[15]....
        /*0074*/ 	.word	0xffffffff


	//   ....[16]....
        /*0078*/ 	.word	0xffffffff


	//   ....[17]....
        /*007c*/ 	.word	0xffffffff


	//   ....[18]....
        /*0080*/ 	.word	0xffffffff


	//   ....[19]....
        /*0084*/ 	.word	0xffffffff


	//   ....[20]....
        /*0088*/ 	.word	0xffffffff


	//   ....[21]....
        /*008c*/ 	.word	0xffffffff


	//   ....[22]....
        /*0090*/ 	.word	0xffffffff


	//   ....[23]....
        /*0094*/ 	.word	0xffffffff


	//   ....[24]....
        /*0098*/ 	.word	0xffffffff


	//   ....[25]....
        /*009c*/ 	.word	0xffffffff


	//   ....[26]....
        /*00a0*/ 	.word	0xffffffff


	//   ....[27]....
        /*00a4*/ 	.word	0xffffffff


	//   ....[28]....
        /*00a8*/ 	.word	0xffffffff


	//   ....[29]....
        /*00ac*/ 	.word	0xffffffff


	//   ....[30]....
        /*00b0*/ 	.word	0xffffffff


	//   ....[31]....
        /*00b4*/ 	.word	0xffffffff


	//   ....[32]....
        /*00b8*/ 	.word	0xffffffff


	//   ....[33]....
        /*00bc*/ 	.word	0xffffffff


	//   ....[34]....
        /*00c0*/ 	.word	0xffffffff


	//   ....[35]....
        /*00c4*/ 	.word	0xffffffff


	//   ....[36]....
        /*00c8*/ 	.word	0xffffffff


	//   ....[37]....
        /*00cc*/ 	.word	0xffffffff


	//   ....[38]....
        /*00d0*/ 	.word	0xffffffff


	//   ....[39]....
        /*00d4*/ 	.word	0xffffffff


	//   ....[40]....
        /*00d8*/ 	.word	0xffffffff


	//   ....[41]....
        /*00dc*/ 	.word	0xffffffff


	//   ....[42]....
        /*00e0*/ 	.word	0xffffffff


	//   ....[43]....
        /*00e4*/ 	.word	0xffffffff


	//   ....[44]....
        /*00e8*/ 	.word	0xffffffff


	//   ....[45]....
        /*00ec*/ 	.word	0xffffffff


	//   ....[46]....
        /*00f0*/ 	.word	0xffffffff


	//   ....[47]....
        /*00f4*/ 	.word	0xffffffff


	//   ....[48]....
        /*00f8*/ 	.word	0xffffffff


	//   ....[49]....
        /*00fc*/ 	.word	0xffffffff


	//   ....[50]....
        /*0100*/ 	.word	0xffffffff


	//   ....[51]....
        /*0104*/ 	.word	0xffffffff


	//   ....[52]....
        /*0108*/ 	.word	0xffffffff


	//   ....[53]....
        /*010c*/ 	.word	0xffffffff


	//   ....[54]....
        /*0110*/ 	.word	0xffffffff


	//   ....[55]....
        /*0114*/ 	.word	0xffffffff


	//   ....[56]....
        /*0118*/ 	.word	0xffffffff


	//   ....[57]....
        /*011c*/ 	.word	0xffffffff


	//   ....[58]....
        /*0120*/ 	.word	0xffffffff


	//   ....[59]....
        /*0124*/ 	.word	0xffffffff


	//   ....[60]....
        /*0128*/ 	.word	0xffffffff


	//   ....[61]....
        /*012c*/ 	.word	0xffffffff


	//   ....[62]....
        /*0130*/ 	.word	0xffffffff


	//   ....[63]....
        /*0134*/ 	.word	0xffffffff


	//   ....[64]....
        /*0138*/ 	.word	0xffffffff


	//   ....[65]....
        /*013c*/ 	.word	0xffffffff


	//   ....[66]....
        /*0140*/ 	.word	0xffffffff


	//   ....[67]....
        /*0144*/ 	.word	0xffffffff


	//   ....[68]....
        /*0148*/ 	.word	0xffffffff


	//   ....[69]....
        /*014c*/ 	.word	0xffffffff


	//   ....[70]....
        /*0150*/ 	.word	0xffffffff


	//   ....[71]....
        /*0154*/ 	.word	0xffffffff


	//   ....[72]....
        /*0158*/ 	.word	0xffffffff


	//   ....[73]....
        /*015c*/ 	.word	0xffffffff


	//   ....[74]....
        /*0160*/ 	.word	0xffffffff


	//   ....[75]....
        /*0164*/ 	.word	0xffffffff


	//   ....[76]....
        /*0168*/ 	.word	0xffffffff


	//   ....[77]....
        /*016c*/ 	.word	0xffffffff


	//   ....[78]....
        /*0170*/ 	.word	0xffffffff


	//   ....[79]....
        /*0174*/ 	.word	0xffffffff


	//   ....[80]....
        /*0178*/ 	.word	0xffffffff


	//   ....[81]....
        /*017c*/ 	.word	0xffffffff


	//   ....[82]....
        /*0180*/ 	.word	0xffffffff


	//   ....[83]....
        /*0184*/ 	.word	0xffffffff


	//   ....[84]....
        /*0188*/ 	.word	0xffffffff


	//   ....[85]....
        /*018c*/ 	.word	0xffffffff


	//   ....[86]....
        /*0190*/ 	.word	0xffffffff


	//   ....[87]....
        /*0194*/ 	.word	0xffffffff


	//   ....[88]....
        /*0198*/ 	.word	0xffffffff


	//   ....[89]....
        /*019c*/ 	.word	0xffffffff


	//   ....[90]....
        /*01a0*/ 	.word	0xffffffff


	//   ....[91]....
        /*01a4*/ 	.word	0xffffffff


	//   ....[92]....
        /*01a8*/ 	.word	0xffffffff


	//----- nvinfo : EIATTR_COOP_GROUP_INSTR_OFFSETS
	.align		4
.L_2435:
        /*01ac*/ 	.byte	0x04, 0x28
        /*01ae*/ 	.short	(.L_2437 - .L_2436)


	//   ....[0]....
.L_2436:
        /*01b0*/ 	.word	0x00001360


	//   ....[1]....
        /*01b4*/ 	.word	0x000018e0


	//   ....[2]....
        /*01b8*/ 	.word	0x00001da0


	//   ....[3]....
        /*01bc*/ 	.word	0x00006780


	//   ....[4]....
        /*01c0*/ 	.word	0x00007c20


	//   ....[5]....
        /*01c4*/ 	.word	0x00007c50


	//   ....[6]....
        /*01c8*/ 	.word	0x00007ca0


	//   ....[7]....
        /*01cc*/ 	.word	0x00007ce0


	//   ....[8]....
        /*01d0*/ 	.word	0x00007e00


	//   ....[9]....
        /*01d4*/ 	.word	0x00007e60


	//   ....[10]....
        /*01d8*/ 	.word	0x00007ee0


	//   ....[11]....
        /*01dc*/ 	.word	0x00007f30


	//   ....[12]....
        /*01e0*/ 	.word	0x000080a0


	//   ....[13]....
        /*01e4*/ 	.word	0x00008100


	//   ....[14]....
        /*01e8*/ 	.word	0x00008150


	//   ....[15]....
        /*01ec*/ 	.word	0x00008190


	//   ....[16]....
        /*01f0*/ 	.word	0x00008310


	//   ....[17]....
        /*01f4*/ 	.word	0x00008340


	//   ....[18]....
        /*01f8*/ 	.word	0x00008360


	//   ....[19]....
        /*01fc*/ 	.word	0x000083a0


	//   ....[20]....
        /*0200*/ 	.word	0x000085c0


	//   ....[21]....
        /*0204*/ 	.word	0x000085e0


	//   ....[22]....
        /*0208*/ 	.word	0x00008610


	//   ....[23]....
        /*020c*/ 	.word	0x00008630


	//   ....[24]....
        /*0210*/ 	.word	0x000087f0


	//   ....[25]....
        /*0214*/ 	.word	0x00008820


	//   ....[26]....
        /*0218*/ 	.word	0x00008850


	//   ....[27]....
        /*021c*/ 	.word	0x00008870


	//   ....[28]....
        /*0220*/ 	.word	0x000088b0


	//   ....[29]....
        /*0224*/ 	.word	0x000088e0


	//   ....[30]....
        /*0228*/ 	.word	0x000095d0


	//   ....[31]....
        /*022c*/ 	.word	0x00009610


	//   ....[32]....
        /*0230*/ 	.word	0x00009630


	//   ....[33]....
        /*0234*/ 	.word	0x00009650


	//   ....[34]....
        /*0238*/ 	.word	0x00009740


	//   ....[35]....
        /*023c*/ 	.word	0x00009760


	//   ....[36]....
        /*0240*/ 	.word	0x00009770


	//   ....[37]....
        /*0244*/ 	.word	0x00009780


	//   ....[38]....
        /*0248*/ 	.word	0x00009850


	//   ....[39]....
        /*024c*/ 	.word	0x00009870


	//   ....[40]....
        /*0250*/ 	.word	0x00009880


	//   ....[41]....
        /*0254*/ 	.word	0x00009890


	//   ....[42]....
        /*0258*/ 	.word	0x00009960


	//   ....[43]....
        /*025c*/ 	.word	0x00009980


	//   ....[44]....
        /*0260*/ 	.word	0x00009990


	//   ....[45]....
        /*0264*/ 	.word	0x000099a0


	//   ....[46]....
        /*0268*/ 	.word	0x00009a70


	//   ....[47]....
        /*026c*/ 	.word	0x00009a90


	//   ....[48]....
        /*0270*/ 	.word	0x00009aa0


	//   ....[49]....
        /*0274*/ 	.word	0x00009ab0


	//   ....[50]....
        /*0278*/ 	.word	0x00009bb0


	//   ....[51]....
        /*027c*/ 	.word	0x00009bf0


	//   ....[52]....
        /*0280*/ 	.word	0x00009c30


	//   ....[53]....
        /*0284*/ 	.word	0x00009c70


	//   ....[54]....
        /*0288*/ 	.word	0x00009cb0


	//   ....[55]....
        /*028c*/ 	.word	0x00009cf0


	//   ....[56]....
        /*0290*/ 	.word	0x00009d30


	//   ....[57]....
        /*0294*/ 	.word	0x00009d60


	//   ....[58]....
        /*0298*/ 	.word	0x00009da0


	//   ....[59]....
        /*029c*/ 	.word	0x00009e50


	//   ....[60]....
        /*02a0*/ 	.word	0x0000cdb0


	//   ....[61]....
        /*02a4*/ 	.word	0x0000cdf0


	//   ....[62]....
        /*02a8*/ 	.word	0x0000ce30


	//   ....[63]....
        /*02ac*/ 	.word	0x0000ce70


	//   ....[64]....
        /*02b0*/ 	.word	0x0000cf80


	//   ....[65]....
        /*02b4*/ 	.word	0x0000cfc0


	//   ....[66]....
        /*02b8*/ 	.word	0x0000d000


	//   ....[67]....
        /*02bc*/ 	.word	0x0000d040


	//   ....[68]....
        /*02c0*/ 	.word	0x0000d150


	//   ....[69]....
        /*02c4*/ 	.word	0x0000d190


	//   ....[70]....
        /*02c8*/ 	.word	0x0000d1d0


	//   ....[71]....
        /*02cc*/ 	.word	0x0000d210


	//   ....[72]....
        /*02d0*/ 	.word	0x0000d320


	//   ....[73]....
        /*02d4*/ 	.word	0x0000d360


	//   ....[74]....
        /*02d8*/ 	.word	0x0000d390


	//   ....[75]....
        /*02dc*/ 	.word	0x0000d3b0


	//   ....[76]....
        /*02e0*/ 	.word	0x0000d3e0


	//   ....[77]....
        /*02e4*/ 	.word	0x0000d400


	//   ....[78]....
        /*02e8*/ 	.word	0x0000d420


	//   ....[79]....
        /*02ec*/ 	.word	0x0000d430


	//   ....[80]....
        /*02f0*/ 	.word	0x0000dca0


	//   ....[81]....
        /*02f4*/ 	.word	0x0000e370


	//   ....[82]....
        /*02f8*/ 	.word	0x0000eb10


	//   ....[83]....
        /*02fc*/ 	.word	0x0000f110


	//   ....[84]....
        /*0300*/ 	.word	0x0000f160


	//   ....[85]....
        /*0304*/ 	.word	0x0000f1b0


	//   ....[86]....
        /*0308*/ 	.word	0x0000f1e0


	//   ....[87]....
        /*030c*/ 	.word	0x0000f200


	//   ....[88]....
        /*0310*/ 	.word	0x0000f320


	//   ....[89]....
        /*0314*/ 	.word	0x0000f360


	//   ....[90]....
        /*0318*/ 	.word	0x0000f3b0


	//   ....[91]....
        /*031c*/ 	.word	0x0000f3e0


	//   ....[92]....
        /*0320*/ 	.word	0x0000f400


	//----- nvinfo : EIATTR_VRC_CTA_INIT_COUNT
	.align		4
.L_2437:
        /*0324*/ 	.byte	0x02, 0x4a
	.zero		1
	.zero		1


	//----- nvinfo : EIATTR_EXIT_INSTR_OFFSETS
	.align		4
        /*0328*/ 	.byte	0x04, 0x1c
        /*032a*/ 	.short	(.L_2439 - .L_2438)


	//   ....[0]....
.L_2438:
        /*032c*/ 	.word	0x0000f4c0


	//   ....[1]....
        /*0330*/ 	.word	0x0000f7b0


	//----- nvinfo : EIATTR_MAX_THREADS
	.align		4
.L_2439:
        /*0334*/ 	.byte	0x04, 0x05
        /*0336*/ 	.short	(.L_2441 - .L_2440)
.L_2440:
        /*0338*/ 	.word	0x00000020
        /*033c*/ 	.word	0x00000001
        /*0340*/ 	.word	0x00000001


	//----- nvinfo : EIATTR_CRS_STACK_SIZE
	.align		4
.L_2441:
        /*0344*/ 	.byte	0x04, 0x1e
        /*0346*/ 	.short	(.L_2443 - .L_2442)
.L_2442:
        /*0348*/ 	.word	0x00000000


	//----- nvinfo : EIATTR_CBANK_PARAM_SIZE
	.align		4
.L_2443:
        /*034c*/ 	.byte	0x03, 0x19
        /*034e*/ 	.short	0x01f0


	//----- nvinfo : EIATTR_PARAM_CBANK
	.align		4
        /*0350*/ 	.byte	0x04, 0x0a
        /*0352*/ 	.short	(.L_2445 - .L_2444)
	.align		4
.L_2444:
        /*0354*/ 	.word	index@(.nv.constant0._Z25selective_scan_bwd_kernelI32Selective_Scan_bwd_kernel_traitsILi32ELi16ELb0ELb0ELb1ELb1ELb0EfN3c107complexIfEEEEv12SSMParamsBwd)
        /*0358*/ 	.short	0x0380
        /*035a*/ 	.short	0x01f0


	//----- nvinfo : EIATTR_SW_WAR
	.align		4
.L_2445:
        /*035c*/ 	.byte	0x04, 0x36
        /*035e*/ 	.short	(.L_2447 - .L_2446)
.L_2446:
        /*0360*/ 	.word	0x00000008
.L_2447:


//--------------------- .nv.info._Z25selective_scan_bwd_kernelI32Selective_Scan_bwd_kernel_traitsILi32ELi16ELb0ELb0ELb1ELb1ELb1EfN3c107complexIfEEEEv12SSMParamsBwd --------------------------
	.section	.nv.info._Z25selective_scan_bwd_kernelI32Selective_Scan_bwd_kernel_traitsILi32ELi16ELb0ELb0ELb1ELb1ELb1EfN3c107complexIfEEEEv12SSMParamsBwd,"",@"SHT_CUDA_INFO"
	.sectionflags	@""
	.align	4


	//----- nvinfo : EIATTR_CUDA_API_VERSION
	.align		4
        /*0000*/ 	.byte	0x04, 0x37
        /*0002*/ 	.short	(.L_2449 - .L_2448)
.L_2448:
        /*0004*/ 	.word	0x00000082


	//----- nvinfo : EIATTR_KPARAM_INFO
	.align		4
.L_2449:
        /*0008*/ 	.byte	0x04, 0x17
        /*000a*/ 	.short	(.L_2451 - .L_2450)
.L_2450:
        /*000c*/ 	.word	0x00000000
        /*0010*/ 	.short	0x0000
        /*0012*/ 	.short	0x0000
        /*0014*/ 	.byte	0x00, 0xf0, 0xc1, 0x07


	//----- nvinfo : EIATTR_SPARSE_MMA_MASK
	.align		4
.L_2451:
        /*0018*/ 	.byte	0x03, 0x50
        /*001a*/ 	.short	0x0000


	//----- nvinfo : EIATTR_MAXREG_COUNT
	.align		4
        /*001c*/ 	.byte	0x03, 0x1b
        /*001e*/ 	.short	0x00ff


	//----- nvinfo : EIATTR_NUM_BARRIERS
	.align		4
        /*0020*/ 	.byte	0x02, 0x4c
        /*0022*/ 	.byte	0x01
	.zero		1


	//----- nvinfo : EIATTR_MERCURY_ISA_VERSION
	.align		4
        /*0024*/ 	.byte	0x03, 0x5f
        /*0026*/ 	.short	0x0101


	//----- nvinfo : EIATTR_INT_WARP_WIDE_INSTR_OFFSETS
	.align		4
        /*0028*/ 	.byte	0x04, 0x31
        /*002a*/ 	.short	(.L_2453 - .L_2452)


	//   ....[0]....
.L_2452:
        /*002c*/ 	.word	0x00009620


	//   ....[1]....
        /*0030*/ 	.word	0x0000b990


	//   ....[2]....
        /*0034*/ 	.word	0x0000c3e0


	//----- nvinfo : EIATTR_COOP_GROUP_MASK_REGIDS
	.align		4
.L_2453:
        /*0038*/ 	.byte	0x04, 0x29
        /*003a*/ 	.short	(.L_2455 - .L_2454)


	//   ....[0]....
.L_2454:
        /*003c*/ 	.word	0xffffffff


	//   ....[1]....
        /*0040*/ 	.word	0xffffffff


	//   ....[2]....
        /*0044*/ 	.word	0xffffffff


	//   ....[3]....
        /*0048*/ 	.word	0xffffffff


	//   ....[4]....
        /*004c*/ 	.word	0xffffffff


	//   ....[5]....
        /*0050*/ 	.word	0xffffffff


	//   ....[6]....
        /*0054*/ 	.word	0xffffffff


	//   ....[7]....
        /*0058*/ 	.word	0xffffffff


	//   ....[8]....
        /*005c*/ 	.word	0xffffffff


	//   ....[9]....
        /*0060*/ 	.word	0xffffffff


	//   ....[10]....
        /*0064*/ 	.word	0xffffffff


	//   ....[11]....
        /*0068*/ 	.word	0xffffffff


	//   ....[12]....
        /*006c*/ 	.word	0xffffffff


	//   ....[13]....
        /*0070*/ 	.word	0xffffffff


	//   ....[14]....
        /*0074*/ 	.word	0xffffffff


	//   ....[15]....
        /*0078*/ 	.word	0xffffffff


	//   ....[16]....
        /*007c*/ 	.word	0xffffffff


	//   ....[17]....
        /*0080*/ 	.word	0xffffffff


	//   ....[18]....
        /*0084*/ 	.word	0xffffffff


	//   ....[19]....
        /*0088*/ 	.word	0xffffffff


	//   ....[20]....
        /*008c*/ 	.word	0xffffffff


	//   ....[21]....
        /*0090*/ 	.word	0xffffffff


	//   ....[22]....
        /*0094*/ 	.word	0xffffffff


	//   ....[23]....
        /*0098*/ 	.word	0xffffffff


	//   ....[24]....
        /*009c*/ 	.word	0xffffffff


	//   ....[25]....
        /*00a0*/ 	.word	0xffffffff


	//   ....[26]....
        /*00a4*/ 	.word	0xffffffff


	//   ....[27]....
        /*00a8*/ 	.word	0xffffffff


	//   ....[28]....
        /*00ac*/ 	.word	0xffffffff


	//   ....[29]....
        /*00b0*/ 	.word	0xffffffff


	//   ....[30]....
        /*00b4*/ 	.word	0xffffffff


	//   ....[31]....
        /*00b8*/ 	.word	0xffffffff


	//   ....[32]....
        /*00bc*/ 	.word	0xffffffff


	//   ....[33]....
        /*00c0*/ 	.word	0xffffffff


	//   ....[34]....
        /*00c4*/ 	.word	0xffffffff


	//   ....[35]....
        /*00c8*/ 	.word	0xffffffff


	//   ....[36]....
        /*00cc*/ 	.word	0xffffffff


	//   ....[37]....
        /*00d0*/ 	.word	0xffffffff


	//   ....[38]....
        /*00d4*/ 	.word	0xffffffff


	//   ....[39]....
        /*00d8*/ 	.word	0xffffffff


	//   ....[40]....
        /*00dc*/ 	.word	0xffffffff


	//   ....[41]....
        /*00e0*/ 	.word	0xffffffff


	//   ....[42]....
        /*00e4*/ 	.word	0xffffffff


	//   ....[43]....
        /*00e8*/ 	.word	0xffffffff


	//   ....[44]....
        /*00ec*/ 	.word	0xffffffff


	//   ....[45]....
        /*00f0*/ 	.word	0xffffffff


	//   ....[46]....
        /*00f4*/ 	.word	0xffffffff


	//   ....[47]....
        /*00f8*/ 	.word	0xffffffff


	//   ....[48]....
        /*00fc*/ 	.word	0xffffffff


	//   ....[49]....
        /*0100*/ 	.word	0xffffffff


	//   ....[50]....
        /*0104*/ 	.word	0xffffffff


	//   ....[51]....
        /*0108*/ 	.word	0xffffffff


	//   ....[52]....
        /*010c*/ 	.word	0xffffffff


	//   ....[53]....
        /*0110*/ 	.word	0xffffffff


	//   ....[54]....
        /*0114*/ 	.word	0xffffffff


	//   ....[55]....
        /*0118*/ 	.word	0xffffffff


	//   ....[56]....
        /*011c*/ 	.word	0xffffffff


	//   ....[57]....
        /*0120*/ 	.word	0xffffffff


	//   ....[58]....
        /*0124*/ 	.word	0xffffffff


	//   ....[59]....
        /*0128*/ 	.word	0xffffffff


	//   ....[60]....
        /*012c*/ 	.word	0xffffffff


	//   ....[61]....
        /*0130*/ 	.word	0xffffffff


	//   ....[62]....
        /*0134*/ 	.word	0xffffffff


	//   ....[63]....
        /*0138*/ 	.word	0xffffffff


	//   ....[64]....
        /*013c*/ 	.word	0xffffffff


	//   ....[65]....
        /*0140*/ 	.word	0xffffffff


	//   ....[66]....
        /*0144*/ 	.word	0xffffffff


	//   ....[67]....
        /*0148*/ 	.word	0xffffffff


	//   ....[68]....
        /*014c*/ 	.word	0xffffffff


	//   ....[69]....
        /*0150*/ 	.word	0xffffffff


	//   ....[70]....
        /*0154*/ 	.word	0xffffffff


	//   ....[71]....
        /*0158*/ 	.word	0xffffffff


	//   ....[72]....
        /*015c*/ 	.word	0xffffffff


	//   ....[73]....
        /*0160*/ 	.word	0xffffffff


	//   ....[74]....
        /*0164*/ 	.word	0xffffffff


	//   ....[75]....
        /*0168*/ 	.word	0xffffffff


	//   ....[76]....
        /*016c*/ 	.word	0xffffffff


	//   ....[77]....
        /*0170*/ 	.word	0xffffffff


	//   ....[78]....
        /*0174*/ 	.word	0xffffffff


	//   ....[79]....
        /*0178*/ 	.word	0xffffffff


	//   ....[80]....
        /*017c*/ 	.word	0xffffffff


	//   ....[81]....
        /*0180*/ 	.word	0xffffffff


	//   ....[82]....
        /*0184*/ 	.word	0xffffffff


	//   ....[83]....
        /*0188*/ 	.word	0xffffffff


	//   ....[84]....
        /*018c*/ 	.word	0xffffffff


	//   ....[85]....
        /*0190*/ 	.word	0xffffffff


	//   ....[86]....
        /*0194*/ 	.word	0xffffffff


	//   ....[87]....
        /*0198*/ 	.word	0xffffffff


	//   ....[88]....
        /*019c*/ 	.word	0xffffffff


	//   ....[89]....
        /*01a0*/ 	.word	0xffffffff


	//   ....[90]....
        /*01a4*/ 	.word	0xffffffff


	//   ....[91]....
        /*01a8*/ 	.word	0xffffffff


	//   ....[92]....
        /*01ac*/ 	.word	0xffffffff


	//   ....[93]....
        /*01b0*/ 	.word	0xffffffff


	//   ....[94]....
        /*01b4*/ 	.word	0xffffffff


	//   ....[95]....
        /*01b8*/ 	.word	0xffffffff


	//   ....[96]....
        /*01bc*/ 	.word	0xffffffff


	//----- nvinfo : EIATTR_COOP_GROUP_INSTR_OFFSETS
	.align		4
.L_2455:
        /*01c0*/ 	.byte	0x04, 0x28
        /*01c2*/ 	.short	(.L_2457 - .L_2456)


	//   ....[0]....
.L_2456:
        /*01c4*/ 	.word	0x000013b0


	//   ....[1]....
        /*01c8*/ 	.word	0x00001930


	//   ....[2]....
        /*01cc*/ 	.word	0x00001e70


	//   ....[3]....
        /*01d0*/ 	.word	0x000048d0


	//   ....[4]....
        /*01d4*/ 	.word	0x00004f70


	//   ....[5]....
        /*01d8*/ 	.word	0x00005890


	//   ....[6]....
        /*01dc*/ 	.word	0x000061a0


	//   ....[7]....
        /*01e0*/ 	.word	0x000089d0


	//   ....[8]....
        /*01e4*/ 	.word	0x0000a070


	//   ....[9]....
        /*01e8*/ 	.word	0x0000a0b0


	//   ....[10]....
        /*01ec*/ 	.word	0x0000a100


	//   ....[11]....
        /*01f0*/ 	.word	0x0000a130


	//   ....[12]....
        /*01f4*/ 	.word	0x0000a2a0


	//   ....[13]....
        /*01f8*/ 	.word	0x0000a2f0


	//   ....[14]....
        /*01fc*/ 	.word	0x0000a340


	//   ....[15]....
        /*0200*/ 	.word	0x0000a380


	//   ....[16]....
        /*0204*/ 	.word	0x0000a4e0


	//   ....[17]....
        /*0208*/ 	.word	0x0000a520


	//   ....[18]....
        /*020c*/ 	.word	0x0000a560


	//   ....[19]....
        /*0210*/ 	.word	0x0000a5a0


	//   ....[20]....
        /*0214*/ 	.word	0x0000a780


	//   ....[21]....
        /*0218*/ 	.word	0x0000a7b0


	//   ....[22]....
        /*021c*/ 	.word	0x0000a7d0


	//   ....[23]....
        /*0220*/ 	.word	0x0000a7f0


	//   ....[24]....
        /*0224*/ 	.word	0x0000aa20


	//   ....[25]....
        /*0228*/ 	.word	0x0000aa40


	//   ....[26]....
        /*022c*/ 	.word	0x0000aa60


	//   ....[27]....
        /*0230*/ 	.word	0x0000aa90


	//   ....[28]....
        /*0234*/ 	.word	0x0000ac40


	//   ....[29]....
        /*0238*/ 	.word	0x0000ac60


	//   ....[30]....
        /*023c*/ 	.word	0x0000ac90


	//   ....[31]....
        /*0240*/ 	.word	0x0000acb0


	//   ....[32]....
        /*0244*/ 	.word	0x0000acd0


	//   ....[33]....
        /*0248*/ 	.word	0x0000acf0


	//   ....[34]....
        /*024c*/ 	.word	0x0000ba80


	//   ....[35]....
        /*0250*/ 	.word	0x0000bad0


	//   ....[36]....
        /*0254*/ 	.word	0x0000baf0


	//   ....[37]....
        /*0258*/ 	.word	0x0000bb10


	//   ....[38]....
        /*025c*/ 	.word	0x0000bbf0


	//   ....[39]....
        /*0260*/ 	.word	0x0000bc10


	//   ....[40]....
        /*0264*/ 	.word	0x0000bc20


	//   ....[41]....
        /*0268*/ 	.word	0x0000bc30


	//   ....[42]....
        /*026c*/ 	.word	0x0000bd00


	//   ....[43]....
        /*0270*/ 	.word	0x0000bd20


	//   ....[44]....
        /*0274*/ 	.word	0x0000bd30


	//   ....[45]....
        /*0278*/ 	.word	0x0000bd40


	//   ....[46]....
        /*027c*/ 	.word	0x0000be10


	//   ....[47]....
        /*0280*/ 	.word	0x0000be30


	//   ....[48]....
        /*0284*/ 	.word	0x0000be40


	//   ....[49]....
        /*0288*/ 	.word	0x0000be50


	//   ....[50]....
        /*028c*/ 	.word	0x0000bf20


	//   ....[51]....
        /*0290*/ 	.word	0x0000bf40


	//   ....[52]....
        /*0294*/ 	.word	0x0000bf50


	//   ....[53]....
        /*0298*/ 	.word	0x0000bf60


	//   ....[54]....
        /*029c*/ 	.word	0x0000c050


	//   ....[55]....
        /*02a0*/ 	.word	0x0000c090


	//   ....[56]....
        /*02a4*/ 	.word	0x0000c0d0


	//   ....[57]....
        /*02a8*/ 	.word	0x0000c110


	//   ....[58]....
        /*02ac*/ 	.word	0x0000c150


	//   ....[59]....
        /*02b0*/ 	.word	0x0000c180


	//   ....[60]....
        /*02b4*/ 	.word	0x0000c190


	//   ....[61]....
        /*02b8*/ 	.word	0x0000c1a0


	//   ....[62]....
        /*02bc*/ 	.word	0x0000c1c0


	//   ....[63]....
        /*02c0*/ 	.word	0x0000c200


	//   ....[64]....
        /*02c4*/ 	.word	0x0000f2b0


	//   ....[65]....
        /*02c8*/ 	.word	0x0000f2f0


	//   ....[66]....
        /*02cc*/ 	.word	0x0000f330


	//   ....[67]....
        /*02d0*/ 	.word	0x0000f370


	//   ....[68]....
        /*02d4*/ 	.word	0x0000f480


	//   ....[69]....
        /*02d8*/ 	.word	0x0000f4c0


	//   ....[70]....
        /*02dc*/ 	.word	0x0000f500


	//   ....[71]....
        /*02e0*/ 	.word	0x0000f540


	//   ....[72]....
        /*02e4*/ 	.word	0x0000f650


	//   ....[73]....
        /*02e8*/ 	.word	0x0000f690


	//   ....[74]....
        /*02ec*/ 	.word	0x0000f6d0


	//   ....[75]....
        /*02f0*/ 	.word	0x0000f710


	//   ....[76]....
        /*02f4*/ 	.word	0x0000f820


	//   ....[77]....
        /*02f8*/ 	.word	0x0000f860


	//   ....[78]....
        /*02fc*/ 	.word	0x0000f890


	//   ....[79]....
        /*0300*/ 	.word	0x0000f8b0


	//   ....[80]....
        /*0304*/ 	.word	0x0000f8e0


	//   ....[81]....
        /*0308*/ 	.word	0x0000f900


	//   ....[82]....
        /*030c*/ 	.word	0x0000f920


	//   ....[83]....
        /*0310*/ 	.word	0x0000f930


	//   ....[84]....
        /*0314*/ 	.word	0x00010130


	//   ....[85]....
        /*0318*/ 	.word	0x000107e0


	//   ....[86]....
        /*031c*/ 	.word	0x00010ff0


	//   ....[87]....
        /*0320*/ 	.word	0x00011600


	//   ....[88]....
        /*0324*/ 	.word	0x00011650


	//   ....[89]....
        /*0328*/ 	.word	0x000116a0


	//   ....[90]....
        /*032c*/ 	.word	0x000116d0


	//   ....[91]....
        /*0330*/ 	.word	0x000116f0


	//   ....[92]....
        /*0334*/ 	.word	0x00011810


	//   ....[93]....
        /*0338*/ 	.word	0x00011850


	//   ....[94]....
        /*033c*/ 	.word	0x000118a0


	//   ....[95]....
        /*0340*/ 	.word	0x000118d0


	//   ....[96]....
        /*0344*/ 	.word	0x000118f0


	//----- nvinfo : EIATTR_VRC_CTA_INIT_COUNT
	.align		4
.L_2457:
        /*0348*/ 	.byte	0x02, 0x4a
	.zero		1
	.zero		1


	//----- nvinfo : EIATTR_EXIT_INSTR_OFFSETS
	.align		4
        /*034c*/ 	.byte	0x04, 0x1c
        /*034e*/ 	.short	(.L_2459 - .L_2458)


	//   ....[0]....
.L_2458:
        /*0350*/ 	.word	0x000119b0


	//   ....[1]....
        /*0354*/ 	.word	0x00011ca0


	//----- nvinfo : EIATTR_MAX_THREADS
	.align		4
.L_2459:
        /*0358*/ 	.byte	0x04, 0x05
        /*035a*/ 	.short	(.L_2461 - .L_2460)
.L_2460:
        /*035c*/ 	.word	0x00000020
        /*0360*/ 	.word	0x00000001
        /*0364*/ 	.word	0x00000001


	//----- nvinfo : EIATTR_CRS_STACK_SIZE
	.align		4
.L_2461:
        /*0368*/ 	.byte	0x04, 0x1e
        /*036a*/ 	.short	(.L_2463 - .L_2462)
.L_2462:
        /*036c*/ 	.word	0x00000000


	//----- nvinfo : EIATTR_CBANK_PARAM_SIZE
	.align		4
.L_2463:
        /*0370*/ 	.byte	0x03, 0x19
        /*0372*/ 	.short	0x01f0


	//----- nvinfo : EIATTR_PARAM_CBANK
	.align		4
        /*0374*/ 	.byte	0x04, 0x0a
        /*0376*/ 	.short	(.L_2465 - .L_2464)
	.align		4
.L_2464:
        /*0378*/ 	.word	index@(.nv.constant0._Z25selective_scan_bwd_kernelI32Selective_Scan_bwd_kernel_traitsILi32ELi16ELb0ELb0ELb1ELb1ELb1EfN3c107complexIfEEEEv12SSMParamsBwd)
        /*037c*/ 	.short	0x0380
        /*037e*/ 	.short	0x01f0


	//----- nvinfo : EIATTR_SW_WAR
	.align		4
.L_2465:
        /*0380*/ 	.byte	0x04, 0x36
        /*0382*/ 	.short	(.L_2467 - .L_2466)
.L_2466:
        /*0384*/ 	.word	0x00000008
.L_2467:


//--------------------- .nv.info._Z25selective_scan_bwd_kernelI32Selective_Scan_bwd_kernel_traitsILi32ELi16ELb0ELb1ELb0ELb0ELb0EfN3c107complexIfEEEEv12SSMParamsBwd --------------------------
	.section	.nv.info._Z25selective_scan_bwd_kernelI32Selective_Scan_bwd_kernel_traitsILi32ELi16ELb0ELb1ELb0ELb0ELb0EfN3c107complexIfEEEEv12SSMParamsBwd,"",@"SHT_CUDA_INFO"
	.sectionflags	@""
	.align	4


	//----- nvinfo : EIATTR_CUDA_API_VERSION
	.align		4
        /*0000*/ 	.byte	0x04, 0x37
        /*0002*/ 	.short	(.L_2469 - .L_2468)
.L_2468:
        /*0004*/ 	.word	0x00000082


	//----- nvinfo : EIATTR_KPARAM_INFO
	.align		4
.L_2469:
        /*0008*/ 	.byte	0x04, 0x17
        /*000a*/ 	.short	(.L_2471 - .L_2470)
.L_2470:
        /*000c*/ 	.word	0x00000000
        /*0010*/ 	.short	0x0000
        /*0012*/ 	.short	0x0000
        /*0014*/ 	.byte	0x00, 0xf0, 0xc1, 0x07


	//----- nvinfo : EIATTR_SPARSE_MMA_MASK
	.align		4
.L_2471:
        /*0018*/ 	.byte	0x03, 0x50
        /*001a*/ 	.short	0x0000


	//----- nvinfo : EIATTR_MAXREG_COUNT
	.align		4
        /*001c*/ 	.byte	0x03, 0x1b
        /*001e*/ 	.short	0x00ff


	//----- nvinfo : EIATTR_NUM_BARRIERS
	.align		4
        /*0020*/ 	.byte	0x02, 0x4c
        /*0022*/ 	.byte	0x01
	.zero		1


	//----- nvinfo : EIATTR_MERCURY_ISA_VERSION
	.align		4
        /*0024*/ 	.byte	0x03, 0x5f
        /*0026*/ 	.short	0x0101


	//----- nvinfo : EIATTR_INT_WARP_WIDE_INSTR_OFFSETS
	.align		4
        /*0028*/ 	.byte	0x04, 0x31
        /*002a*/ 	.short	(.L_2473 - .L_2472)


	//   ....[0]....
.L_2472:
        /*002c*/ 	.word	0x00006750


	//   ....[1]....
        /*0030*/ 	.word	0x00006e40


	//----- nvinfo : EIATTR_COOP_GROUP_MASK_REGIDS
	.align		4
.L_2473:
        /*0034*/ 	.byte	0x04, 0x29
        /*0036*/ 	.short	(.L_2475 - .L_2474)


	//   ....[0]....
.L_2474:
        /*0038*/ 	.word	0xffffffff


	//   ....[1]....
        /*003c*/ 	.word	0xffffffff


	//   ....[2]....
        /*0040*/ 	.word	0xffffffff


	//   ....[3]....
        /*0044*/ 	.word	0xffffffff


	//   ....[4]....
        /*0048*/ 	.word	0xffffffff


	//   ....[5]....
        /*004c*/ 	.word	0xffffffff


	//   ....[6]....
        /*0050*/ 	.word	0xffffffff


	//   ....[7]....
        /*0054*/ 	.word	0xffffffff


	//   ....[8]....
        /*0058*/ 	.word	0xffffffff


	//   ....[9]....
        /*005c*/ 	.word	0xffffffff


	//   ....[10]....
        /*0060*/ 	.word	0xffffffff


	//   ....[11]....
        /*0064*/ 	.word	0xffffffff


	//   ....[12]....
        /*0068*/ 	.word	0xffffffff


	//   ....[13]....
        /*006c*/ 	.word	0xffffffff


	//   ....[14]....
        /*0070*/ 	.word	0xffffffff


	//   ....[15]....
        /*0074*/ 	.word	0xffffffff


	//   ....[16]....
        /*0078*/ 	.word	0xffffffff


	//   ....[17]....
        /*007c*/ 	.word	0xffffffff


	//   ....[18]....
        /*0080*/ 	.word	0xffffffff


	//   ....[19]....
        /*0084*/ 	.word	0xffffffff


	//   ....[20]....
        /*0088*/ 	.word	0xffffffff


	//   ....[21]....
        /*008c*/ 	.word	0xffffffff


	//   ....[22]....
        /*0090*/ 	.word	0xffffffff


	//   ....[23]....
        /*0094*/ 	.word	0xffffffff


	//   ....[24]....
        /*0098*/ 	.word	0xffffffff


	//   ....[25]....
        /*009c*/ 	.word	0xffffffff


	//   ....[26]....
        /*00a0*/ 	.word	0xffffffff


	//   ....[27]....
        /*00a4*/ 	.word	0xffffffff


	//   ....[28]....
        /*00a8*/ 	.word	0xffffffff


	//   ....[29]....
        /*00ac*/ 	.word	0xffffffff


	//   ....[30]....
        /*00b0*/ 	.word	0xffffffff


	//   ....[31]....
        /*00b4*/ 	.word	0xffffffff


	//   ....[32]....
        /*00b8*/ 	.word	0xffffffff


	//   ....[33]....
        /*00bc*/ 	.word	0xffffffff


	//   ....[34]....
        /*00c0*/ 	.word	0xffffffff


	//   ....[35]....
        /*00c4*/ 	.word	0xffffffff


	//   ....[36]....
        /*00c8*/ 	.word	0xffffffff


	//   ....[37]....
        /*00cc*/ 	.word	0xffffffff


	//   ....[38]....
        /*00d0*/ 	.word	0xffffffff


	//   ....[39]....
        /*00d4*/ 	.word	0xffffffff


	//   ....[40]....
        /*00d8*/ 	.word	0xffffffff


	//   ....[41]....
        /*00dc*/ 	.word	0xffffffff


	//   ....[42]....
        /*00e0*/ 	.word	0xffffffff


	//   ....[43]....
        /*00e4*/ 	.word	0xffffffff


	//   ....[44]....
        /*00e8*/ 	.word	0xffffffff


	//   ....[45]....
        /*00ec*/ 	.word	0xffffffff


	//   ....[46]....
        /*00f0*/ 	.word	0xffffffff


	//   ....[47]....
        /*00f4*/ 	.word	0xffffffff


	//   ....[48]....
        /*00f8*/ 	.word	0xffffffff


	//   ....[49]....
        /*00fc*/ 	.word	0xffffffff


	//   ....[50]....
        /*0100*/ 	.word	0xffffffff


	//   ....[51]....
        /*0104*/ 	.word	0xffffffff


	//   ....[52]....
        /*0108*/ 	.word	0xffffffff


	//   ....[53]....
        /*010c*/ 	.word	0xffffffff


	//   ....[54]....
        /*0110*/ 	.word	0xffffffff


	//   ....[55]....
        /*0114*/ 	.word	0xffffffff


	//   ....[56]....
        /*0118*/ 	.word	0xffffffff


	//   ....[57]....
        /*011c*/ 	.word	0xffffffff


	//   ....[58]....
        /*0120*/ 	.word	0xffffffff


	//   ....[59]....
        /*0124*/ 	.word	0xffffffff


	//   ....[60]....
        /*0128*/ 	.word	0xffffffff


	//   ....[61]....
        /*012c*/ 	.word	0xffffffff


	//   ....[62]....
        /*0130*/ 	.word	0xffffffff


	//   ....[63]....
        /*0134*/ 	.word	0xffffffff


	//   ....[64]....
        /*0138*/ 	.word	0xffffffff


	//   ....[65]....
        /*013c*/ 	.word	0xffffffff


	//   ....[66]....
        /*0140*/ 	.word	0xffffffff


	//   ....[67]....
        /*0144*/ 	.word	0xffffffff


	//   ....[68]....
        /*0148*/ 	.word	0xffffffff


	//   ....[69]....
        /*014c*/ 	.word	0xffffffff


	//   ....[70]....
        /*0150*/ 	.word	0xffffffff


	//   ....[71]....
        /*0154*/ 	.word	0xffffffff


	//   ....[72]....
        /*0158*/ 	.word	0xffffffff


	//   ....[73]....
        /*015c*/ 	.word	0xffffffff


	//   ....[74]....
        /*0160*/ 	.word	0xffffffff


	//   ....[75]....
        /*0164*/ 	.word	0xffffffff


	//   ....[76]....
        /*0168*/ 	.word	0xffffffff


	//   ....[77]....
        /*016c*/ 	.word	0xffffffff


	//   ....[78]....
        /*0170*/ 	.word	0xffffffff


	//   ....[79]....
        /*0174*/ 	.word	0xffffffff


	//   ....[80]....
        /*0178*/ 	.word	0xffffffff


	//   ....[81]....
        /*017c*/ 	.word	0xffffffff


	//   ....[82]....
        /*0180*/ 	.word	0xffffffff


	//   ....[83]....
        /*0184*/ 	.word	0xffffffff


	//   ....[84]....
        /*0188*/ 	.word	0xffffffff


	//   ....[85]....
        /*018c*/ 	.word	0xffffffff


	//   ....[86]....
        /*0190*/ 	.word	0xffffffff


	//   ....[87]....
        /*0194*/ 	.word	0xffffffff


	//   ....[88]....
        /*0198*/ 	.word	0xffffffff


	//   ....[89]....
        /*019c*/ 	.word	0xffffffff


	//   ....[90]....
        /*01a0*/ 	.word	0xffffffff


	//   ....[91]....
        /*01a4*/ 	.word	0xffffffff


	//----- nvinfo : EIATTR_COOP_GROUP_INSTR_OFFSETS
	.align		4
.L_2475:
        /*01a8*/ 	.byte	0x04, 0x28
        /*01aa*/ 	.short	(.L_2477 - .L_2476)


	//   ....[0]....
.L_2476:
        /*01ac*/ 	.word	0x000013c0


	//   ....[1]....
        /*01b0*/ 	.word	0x00001920


	//   ....[2]....
        /*01b4*/ 	.word	0x00001df0


	//   ....[3]....
        /*01b8*/ 	.word	0x00003e30


	//   ....[4]....
        /*01bc*/ 	.word	0x00005860


	//   ....[5]....
        /*01c0*/ 	.word	0x00005870


	//   ....[6]....
        /*01c4*/ 	.word	0x00005880


	//   ....[7]....
        /*01c8*/ 	.word	0x000058a0


	//   ....[8]....
        /*01cc*/ 	.word	0x00005930


	//   ....[9]....
        /*01d0*/ 	.word	0x00005960


	//   ....[10]....
        /*01d4*/ 	.word	0x00005970


	//   ....[11]....
        /*01d8*/ 	.word	0x00005990


	//   ....[12]....
        /*01dc*/ 	.word	0x00005a20


	//   ....[13]....
        /*01e0*/ 	.word	0x00005a50


	//   ....[14]....
        /*01e4*/ 	.word	0x00005a60


	//   ....[15]....
        /*01e8*/ 	.word	0x00005a80


	//   ....[16]....
        /*01ec*/ 	.word	0x00005b10


	//   ....[17]....
        /*01f0*/ 	.word	0x00005b40


	//   ....[18]....
        /*01f4*/ 	.word	0x00005b50


	//   ....[19]....
        /*01f8*/ 	.word	0x00005b60


	//   ....[20]....
        /*01fc*/ 	.word	0x00005c10


	//   ....[21]....
        /*0200*/ 	.word	0x00005c30


	//   ....[22]....
        /*0204*/ 	.word	0x00005c40


	//   ....[23]....
        /*0208*/ 	.word	0x00005c50


	//   ....[24]....
        /*020c*/ 	.word	0x00005d00


	//   ....[25]....
        /*0210*/ 	.word	0x00005d10


	//   ....[26]....
        /*0214*/ 	.word	0x00005d20


	//   ....[27]....
        /*0218*/ 	.word	0x00005d30


	//   ....[28]....
        /*021c*/ 	.word	0x00005d40


	//   ....[29]....
        /*0220*/ 	.word	0x00005d60


	//   ....[30]....
        /*0224*/ 	.word	0x00006830


	//   ....[31]....
        /*0228*/ 	.word	0x00006850


	//   ....[32]....
        /*022c*/ 	.word	0x00006860


	//   ....[33]....
        /*0230*/ 	.word	0x00006870


	//   ....[34]....
        /*0234*/ 	.word	0x00006950


	//   ....[35]....
        /*0238*/ 	.word	0x00006970


	//   ....[36]....
        /*023c*/ 	.word	0x00006980


	//   ....[37]....
        /*0240*/ 	.word	0x00006990


	//   ....[38]....
        /*0244*/ 	.word	0x00006a70


	//   ....[39]....
        /*0248*/ 	.word	0x00006a90


	//   ....[40]....
        /*024c*/ 	.word	0x00006aa0


	//   ....[41]....
        /*0250*/ 	.word	0x00006ab0


	//   ....[42]....
        /*0254*/ 	.word	0x00006b90


	//   ....[43]....
        /*0258*/ 	.word	0x00006bb0


	//   ....[44]....
        /*025c*/ 	.word	0x00006bc0


	//   ....[45]....
        /*0260*/ 	.word	0x00006bd0


	//   ....[46]....
        /*0264*/ 	.word	0x00006cb0


	//   ....[47]....
        /*0268*/ 	.word	0x00006cd0


	//   ....[48]....
        /*026c*/ 	.word	0x00006ce0


	//   ....[49]....
        /*0270*/ 	.word	0x00006cf0


	//   ....[50]....
        /*0274*/ 	.word	0x00006dc0


	//   ....[51]....
        /*0278*/ 	.word	0x00006e00


	//   ....[52]....
        /*027c*/ 	.word	0x00006e20


	//   ....[53]....
        /*0280*/ 	.word	0x00006e30


	//   ....[54]....
        /*0284*/ 	.word	0x00006e50


	//   ....[55]....
        /*0288*/ 	.word	0x00006e70


	//   ....[56]....
        /*028c*/ 	.word	0x00006ea0


	//   ....[57]....
        /*0290*/ 	.word	0x00006f20


	//   ....[58]....
        /*0294*/ 	.word	0x00006f60


	//   ....[59]....
        /*0298*/ 	.word	0x00006ff0


	//   ....[60]....
        /*029c*/ 	.word	0x0000a460


	//   ....[61]....
        /*02a0*/ 	.word	0x0000a4a0


	//   ....[62]....
        /*02a4*/ 	.word	0x0000a4e0


	//   ....[63]....
        /*02a8*/ 	.word	0x0000a520


	//   ....[64]....
        /*02ac*/ 	.word	0x0000a630


	//   ....[65]....
        /*02b0*/ 	.word	0x0000a670


	//   ....[66]....
        /*02b4*/ 	.word	0x0000a6b0


	//   ....[67]....
        /*02b8*/ 	.word	0x0000a6f0


	//   ....[68]....
        /*02bc*/ 	.word	0x0000a800


	//   ....[69]....
        /*02c0*/ 	.word	0x0000a840


	//   ....[70]....
        /*02c4*/ 	.word	0x0000a880


	//   ....[71]....
        /*02c8*/ 	.word	0x0000a8c0


	//   ....[72]....
        /*02cc*/ 	.word	0x0000a9d0


	//   ....[73]....
        /*02d0*/ 	.word	0x0000aa10


	//   ....[74]....
        /*02d4*/ 	.word	0x0000aa50


	//   ....[75]....
        /*02d8*/ 	.word	0x0000aa90


	//   ....[76]....
        /*02dc*/ 	.word	0x0000ab90


	//   ....[77]....
        /*02e0*/ 	.word	0x0000abb0


	//   ....[78]....
        /*02e4*/ 	.word	0x0000abd0


	//   ....[79]....
        /*02e8*/ 	.word	0x0000abe0


	//   ....[80]....
        /*02ec*/ 	.word	0x0000b2e0


	//   ....[81]....
        /*02f0*/ 	.word	0x0000b810


	//   ....[82]....
        /*02f4*/ 	.word	0x0000bc90


	//   ....[83]....
        /*02f8*/ 	.word	0x0000bce0


	//   ....[84]....
        /*02fc*/ 	.word	0x0000bd30


	//   ....[85]....
        /*0300*/ 	.word	0x0000bd60


	//   ....[86]....
        /*0304*/ 	.word	0x0000bd80


	//   ....[87]....
        /*0308*/ 	.word	0x0000bea0


	//   ....[88]....
        /*030c*/ 	.word	0x0000bee0


	//   ....[89]....
        /*0310*/ 	.word	0x0000bf30


	//   ....[90]....
        /*0314*/ 	.word	0x0000bf60


	//   ....[91]....
        /*0318*/ 	.word	0x0000bf80


	//----- nvinfo : EIATTR_VRC_CTA_INIT_COUNT
	.align		4
.L_2477:
        /*031c*/ 	.byte	0x02, 0x4a
	.zero		1
	.zero		1


	//----- nvinfo : EIATTR_EXIT_INSTR_OFFSETS
	.align		4
        /*0320*/ 	.byte	0x04, 0x1c
        /*0322*/ 	.short	(.L_2479 - .L_2478)


	//   ....[0]....
.L_2478:
        /*0324*/ 	.word	0x0000c040


	//   ....[1]....
        /*0328*/ 	.word	0x0000c340


	//----- nvinfo : EIATTR_MAX_THREADS
	.align		4
.L_2479:
        /*032c*/ 	.byte	0x04, 0x05
        /*032e*/ 	.short	(.L_2481 - .L_2480)
.L_2480:
        /*0330*/ 	.word	0x00000020
        /*0334*/ 	.word	0x00000001
        /*0338*/ 	.word	0x00000001


	//----- nvinfo : EIATTR_CRS_STACK_SIZE
	.align		4
.L_2481:
        /*033c*/ 	.byte	0x04, 0x1e
        /*033e*/ 	.short	(.L_2483 - .L_2482)
.L_2482:
        /*0340*/ 	.word	0x00000000


	//----- nvinfo : EIATTR_CBANK_PARAM_SIZE
	.align		4
.L_2483:
        /*0344*/ 	.byte	0x03, 0x19
        /*0346*/ 	.short	0x01f0


	//----- nvinfo : EIATTR_PARAM_CBANK
	.align		4
        /*0348*/ 	.byte	0x04, 0x0a
        /*034a*/ 	.short	(.L_2485 - .L_2484)
	.align		4
.L_2484:
        /*034c*/ 	.word	index@(.nv.constant0._Z25selective_scan_bwd_kernelI32Selective_Scan_bwd_kernel_traitsILi32ELi16ELb0ELb1ELb0ELb0ELb0EfN3c107complexIfEEEEv12SSMParamsBwd)
        /*0350*/ 	.short	0x0380
        /*0352*/ 	.short	0x01f0


	//----- nvinfo : EIATTR_SW_WAR
	.align		4
.L_2485:
        /*0354*/ 	.byte	0x04, 0x36
        /*0356*/ 	.short	(.L_2487 - .L_2486)
.L_2486:
        /*0358*/ 	.word	0x00000008
.L_2487:


//--------------------- .nv.info._Z25selective_scan_bwd_kernelI32Selective_Scan_bwd_kernel_traitsILi32ELi16ELb0ELb1ELb0ELb0ELb1EfN3c107complexIfEEEEv12SSMParamsBwd --------------------------
	.section	.nv.info._Z25selective_scan_bwd_kernelI32Selective_Scan_bwd_kernel_traitsILi32ELi16ELb0ELb1ELb0ELb0ELb1EfN3c107complexIfEEEEv12SSMParamsBwd,"",@"SHT_CUDA_INFO"
	.sectionflags	@""
	.align	4


	//----- nvinfo : EIATTR_CUDA_API_VERSION
	.align		4
        /*0000*/ 	.byte	0x04, 0x37
        /*0002*/ 	.short	(.L_2489 - .L_2488)
.L_2488:
        /*0004*/ 	.word	0x00000082


	//----- nvinfo : EIATTR_KPARAM_INFO
	.align		4
.L_2489:
        /*0008*/ 	.byte	0x04, 0x17
        /*000a*/ 	.short	(.L_2491 - .L_2490)
.L_2490:
        /*000c*/ 	.word	0x00000000
        /*0010*/ 	.short	0x0000
        /*0012*/ 	.short	0x0000
        /*0014*/ 	.byte	0x00, 0xf0, 0xc1, 0x07


	//----- nvinfo : EIATTR_SPARSE_MMA_MASK
	.align		4
.L_2491:
        /*0018*/ 	.byte	0x03, 0x50
        /*001a*/ 	.short	0x0000


	//----- nvinfo : EIATTR_MAXREG_COUNT
	.align		4
        /*001c*/ 	.byte	0x03, 0x1b
        /*001e*/ 	.short	0x00ff


	//----- nvinfo : EIATTR_NUM_BARRIERS
	.align		4
        /*0020*/ 	.byte	0x02, 0x4c
        /*0022*/ 	.byte	0x01
	.zero		1


	//----- nvinfo : EIATTR_MERCURY_ISA_VERSION
	.align		4
        /*0024*/ 	.byte	0x03, 0x5f
        /*0026*/ 	.short	0x0101


	//----- nvinfo : EIATTR_INT_WARP_WIDE_INSTR_OFFSETS
	.align		4
        /*0028*/ 	.byte	0x04, 0x31
        /*002a*/ 	.short	(.L_2493 - .L_2492)


	//   ....[0]....
.L_2492:
        /*002c*/ 	.word	0x00008a40


	//   ....[1]....
        /*0030*/ 	.word	0x00009130


	//----- nvinfo : EIATTR_COOP_GROUP_MASK_REGIDS
	.align		4
.L_2493:
        /*0034*/ 	.byte	0x04, 0x29
        /*0036*/ 	.short	(.L_2495 - .L_2494)


	//   ....[0]....
.L_2494:
        /*0038*/ 	.word	0xffffffff


	//   ....[1]....
        /*003c*/ 	.word	0xffffffff


	//   ....[2]....
        /*0040*/ 	.word	0xffffffff


	//   ....[3]....
        /*0044*/ 	.word	0xffffffff


	//   ....[4]....
        /*0048*/ 	.word	0xffffffff


	//   ....[5]....
        /*004c*/ 	.word	0xffffffff


	//   ....[6]....
        /*0050*/ 	.word	0xffffffff


	//   ....[7]....
        /*0054*/ 	.word	0xffffffff


	//   ....[8]....
        /*0058*/ 	.word	0xffffffff


	//   ....[9]....
        /*005c*/ 	.word	0xffffffff


	//   ....[10]....
        /*0060*/ 	.word	0xffffffff


	//   ....[11]....
        /*0064*/ 	.word	0xffffffff


	//   ....[12]....
        /*0068*/ 	.word	0xffffffff


	//   ....[13]....
        /*006c*/ 	.word	0xffffffff


	//   ....[14]....
        /*0070*/ 	.word	0xffffffff


	//   ....[15]....
        /*0074*/ 	.word	0xffffffff


	//   ....[16]....
        /*0078*/ 	.word	0xffffffff


	//   ....[17]....
        /*007c*/ 	.word	0xffffffff


	//   ....[18]....
        /*0080*/ 	.word	0xffffffff


	//   ....[19]....
        /*0084*/ 	.word	0xffffffff


	//   ....[20]....
        /*0088*/ 	.word	0xffffffff


	//   ....[21]....
        /*008c*/ 	.word	0xffffffff


	//   ....[22]....
        /*0090*/ 	.word	0xffffffff


	//   ....[23]....
        /*0094*/ 	.word	0xffffffff


	//   ....[24]....
        /*0098*/ 	.word	0xffffffff


	//   ....[25]....
        /*009c*/ 	.word	0xffffffff


	//   ....[26]....
        /*00a0*/ 	.word	0xffffffff


	//   ....[27]....
        /*00a4*/ 	.word	0xffffffff


	//   ....[28]....
        /*00a8*/ 	.word	0xffffffff


	//   ....[29]....
        /*00ac*/ 	.word	0xffffffff


	//   ....[30]....
        /*00b0*/ 	.word	0xffffffff


	//   ....[31]....
        /*00b4*/ 	.word	0xffffffff


	//   ....[32]....
        /*00b8*/ 	.word	0xffffffff


	//   ....[33]....
        /*00bc*/ 	.word	0xffffffff


	//   ....[34]....
        /*00c0*/ 	.word	0xffffffff


	//   ....[35]....
        /*00c4*/ 	.word	0xffffffff


	//   ....[36]....
        /*00c8*/ 	.word	0xffffffff


	//   ....[37]....
        /*00cc*/ 	.word	0xffffffff


	//   ....[38]....
        /*00d0*/ 	.word	0xffffffff


	//   ....[39]....
        /*00d4*/ 	.word	0xffffffff


	//   ....[40]....
        /*00d8*/ 	.word	0xffffffff


	//   ....[41]....
        /*00dc*/ 	.word	0xffffffff


	//   ....[42]....
        /*00e0*/ 	.word	0xffffffff


	//   ....[43]....
        /*00e4*/ 	.word	0xffffffff


	//   ....[44]....
        /*00e8*/ 	.word	0xffffffff


	//   ....[45]....
        /*00ec*/ 	.word	0xffffffff


	//   ....[46]....
        /*00f0*/ 	.word	0xffffffff


	//   ....[47]....
        /*00f4*/ 	.word	0xffffffff


	//   ....[48]....
        /*00f8*/ 	.word	0xffffffff


	//   ....[49]....
        /*00fc*/ 	.word	0xffffffff


	//   ....[50]....
        /*0100*/ 	.word	0xffffffff


	//   ....[51]....
        /*0104*/ 	.word	0xffffffff


	//   ....[52]....
        /*0108*/ 	.word	0xffffffff


	//   ....[53]....
        /*010c*/ 	.word	0xffffffff


	//   ....[54]....
        /*0110*/ 	.word	0xffffffff


	//   ....[55]....
        /*0114*/ 	.word	0xffffffff


	//   ....[56]....
        /*0118*/ 	.word	0xffffffff


	//   ....[57]....
        /*011c*/ 	.word	0xffffffff


	//   ....[58]....
        /*0120*/ 	.word	0xffffffff


	//   ....[59]....
        /*0124*/ 	.word	0xffffffff


	//   ....[60]....
        /*0128*/ 	.word	0xffffffff


	//   ....[61]....
        /*012c*/ 	.word	0xffffffff


	//   ....[62]....
        /*0130*/ 	.word	0xffffffff


	//   ....[63]....
        /*0134*/ 	.word	0xffffffff


	//   ....[64]....
        /*0138*/ 	.word	0xffffffff


	//   ....[65]....
        /*013c*/ 	.word	0xffffffff


	//   ....[66]....
        /*0140*/ 	.word	0xffffffff


	//   ....[67]....
        /*0144*/ 	.word	0xffffffff


	//   ....[68]....
        /*0148*/ 	.word	0xffffffff


	//   ....[69]....
        /*014c*/ 	.word	0xffffffff


	//   ....[70]....
        /*0150*/ 	.word	0xffffffff


	//   ....[71]....
        /*0154*/ 	.word	0xffffffff


	//   ....[72]....
        /*0158*/ 	.word	0xffffffff


	//   ....[73]....
        /*015c*/ 	.word	0xffffffff


	//   ....[74]....
        /*0160*/ 	.word	0xffffffff


	//   ....[75]....
        /*0164*/ 	.word	0xffffffff


	//   ....[76]....
        /*0168*/ 	.word	0xffffffff


	//   ....[77]....
        /*016c*/ 	.word	0xffffffff


	//   ....[78]....
        /*0170*/ 	.word	0xffffffff


	//   ....[79]....
        /*0174*/ 	.word	0xffffffff


	//   ....[80]....
        /*0178*/ 	.word	0xffffffff


	//   ....[81]....
        /*017c*/ 	.word	0xffffffff


	//   ....[82]....
        /*0180*/ 	.word	0xffffffff


	//   ....[83]....
        /*0184*/ 	.word	0xffffffff


	//   ....[84]....
        /*0188*/ 	.word	0xffffffff


	//   ....[85]....
        /*018c*/ 	.word	0xffffffff


	//   ....[86]....
        /*0190*/ 	.word	0xffffffff


	//   ....[87]....
        /*0194*/ 	.word	0xffffffff


	//   ....[88]....
        /*0198*/ 	.word	0xffffffff


	//   ....[89]....
        /*019c*/ 	.word	0xffffffff


	//   ....[90]....
        /*01a0*/ 	.word	0xffffffff


	//   ....[91]....
        /*01a4*/ 	.word	0xffffffff


	//   ....[92]....
        /*01a8*/ 	.word	0xffffffff


	//   ....[93]....
        /*01ac*/ 	.word	0xffffffff


	//   ....[94]....
        /*01b0*/ 	.word	0xffffffff


	//   ....[95]....
        /*01b4*/ 	.word	0xffffffff


	//----- nvinfo : EIATTR_COOP_GROUP_INSTR_OFFSETS
	.align		4
.L_2495:
        /*01b8*/ 	.byte	0x04, 0x28
        /*01ba*/ 	.short	(.L_2497 - .L_2496)


	//   ....[0]....
.L_2496:
        /*01bc*/ 	.word	0x00001530


	//   ....[1]....
        /*01c0*/ 	.word	0x00001a90


	//   ....[2]....
        /*01c4*/ 	.word	0x00002010


	//   ....[3]....
        /*01c8*/ 	.word	0x00002560


	//   ....[4]....
        /*01cc*/ 	.word	0x00002bf0


	//   ....[5]....
        /*01d0*/ 	.word	0x00003530


	//   ....[6]....
        /*01d4*/ 	.word	0x00003e00


	//   ....[7]....
        /*01d8*/ 	.word	0x00006110


	//   ....[8]....
        /*01dc*/ 	.word	0x00007b40


	//   ....[9]....
        /*01e0*/ 	.word	0x00007b50


	//   ....[10]....
        /*01e4*/ 	.word	0x00007b60


	//   ....[11]....
        /*01e8*/ 	.word	0x00007b70


	//   ....[12]....
        /*01ec*/ 	.word	0x00007c20


	//   ....[13]....
        /*01f0*/ 	.word	0x00007c40


	//   ....[14]....
        /*01f4*/ 	.word	0x00007c50


	//   ....[15]....
        /*01f8*/ 	.word	0x00007c60


	//   ....[16]....
        /*01fc*/ 	.word	0x00007d10


	//   ....[17]....
        /*0200*/ 	.word	0x00007d30


	//   ....[18]....
        /*0204*/ 	.word	0x00007d40


	//   ....[19]....
        /*0208*/ 	.word	0x00007d50


	//   ....[20]....
        /*020c*/ 	.word	0x00007e00


	//   ....[21]....
        /*0210*/ 	.word	0x00007e20


	//   ....[22]....
        /*0214*/ 	.word	0x00007e30


	//   ....[23]....
        /*0218*/ 	.word	0x00007e40


	//   ....[24]....
        /*021c*/ 	.word	0x00007ef0


	//   ....[25]....
        /*0220*/ 	.word	0x00007f10


	//   ....[26]....
        /*0224*/ 	.word	0x00007f20


	//   ....[27]....
        /*0228*/ 	.word	0x00007f30


	//   ....[28]....
        /*022c*/ 	.word	0x00007fd0


	//   ....[29]....
        /*0230*/ 	.word	0x00007ff0


	//   ....[30]....
        /*0234*/ 	.word	0x00008000


	//   ....[31]....
        /*0238*/ 	.word	0x00008010


	//   ....[32]....
        /*023c*/ 	.word	0x00008020


	//   ....[33]....
        /*0240*/ 	.word	0x00008070


	//   ....[34]....
        /*0244*/ 	.word	0x00008af0


	//   ....[35]....
        /*0248*/ 	.word	0x00008b20


	//   ....[36]....
        /*024c*/ 	.word	0x00008b30


	//   ....[37]....
        /*0250*/ 	.word	0x00008b40


	//   ....[38]....
        /*0254*/ 	.word	0x00008c20


	//   ....[39]....
        /*0258*/ 	.word	0x00008c40


	//   ....[40]....
        /*025c*/ 	.word	0x00008c50


	//   ....[41]....
        /*0260*/ 	.word	0x00008c60


	//   ....[42]....
        /*0264*/ 	.word	0x00008d40


	//   ....[43]....
        /*0268*/ 	.word	0x00008d60


	//   ....[44]....
        /*026c*/ 	.word	0x00008d70


	//   ....[45]....
        /*0270*/ 	.word	0x00008d80


	//   ....[46]....
        /*0274*/ 	.word	0x00008e60


	//   ....[47]....
        /*0278*/ 	.word	0x00008e80


	//   ....[48]....
        /*027c*/ 	.word	0x00008e90


	//   ....[49]....
        /*0280*/ 	.word	0x00008ea0


	//   ....[50]....
        /*0284*/ 	.word	0x00008f80


	//   ....[51]....
        /*0288*/ 	.word	0x00008fa0


	//   ....[52]....
        /*028c*/ 	.word	0x00008fb0


	//   ....[53]....
        /*0290*/ 	.word	0x00008fc0


	//   ....[54]....
        /*0294*/ 	.word	0x00009090


	//   ....[55]....
        /*0298*/ 	.word	0x000090d0


	//   ....[56]....
        /*029c*/ 	.word	0x00009110


	//   ....[57]....
        /*02a0*/ 	.word	0x00009120


	//   ....[58]....
        /*02a4*/ 	.word	0x00009140


	//   ....[59]....
        /*02a8*/ 	.word	0x00009160


	//   ....[60]....
        /*02ac*/ 	.word	0x00009190


	//   ....[61]....
        /*02b0*/ 	.word	0x000091f0


	//   ....[62]....
        /*02b4*/ 	.word	0x00009230


	//   ....[63]....
        /*02b8*/ 	.word	0x000092b0


	//   ....[64]....
        /*02bc*/ 	.word	0x0000c720


	//   ....[65]....
        /*02c0*/ 	.word	0x0000c760


	//   ....[66]....
        /*02c4*/ 	.word	0x0000c7a0


	//   ....[67]....
        /*02c8*/ 	.word	0x0000c7e0


	//   ....[68]....
        /*02cc*/ 	.word	0x0000c8f0


	//   ....[69]....
        /*02d0*/ 	.word	0x0000c930


	//   ....[70]....
        /*02d4*/ 	.word	0x0000c970


	//   ....[71]....
        /*02d8*/ 	.word	0x0000c9b0


	//   ....[72]....
        /*02dc*/ 	.word	0x0000cac0


	//   ....[73]....
        /*02e0*/ 	.word	0x0000cb00


	//   ....[74]....
        /*02e4*/ 	.word	0x0000cb40


	//   ....[75]....
        /*02e8*/ 	.word	0x0000cb80


	//   ....[76]....
        /*02ec*/ 	.word	0x0000cc90


	//   ....[77]....
        /*02f0*/ 	.word	0x0000ccd0


	//   ....[78]....
        /*02f4*/ 	.word	0x0000cd10


	//   ....[79]....
        /*02f8*/ 	.word	0x0000cd50


	//   ....[80]....
        /*02fc*/ 	.word	0x0000ce60


	//   ....[81]....
        /*0300*/ 	.word	0x0000ce80


	//   ....[82]....
        /*0304*/ 	.word	0x0000cea0


	//   ....[83]....
        /*0308*/ 	.word	0x0000ceb0


	//   ....[84]....
        /*030c*/ 	.word	0x0000d5c0


	//   ....[85]....
        /*0310*/ 	.word	0x0000daf0


	//   ....[86]....
        /*0314*/ 	.word	0x0000df70


	//   ....[87]....
        /*0318*/ 	.word	0x0000dfc0


	//   ....[88]....
        /*031c*/ 	.word	0x0000e010


	//   ....[89]....
        /*0320*/ 	.word	0x0000e040


	//   ....[90]....
        /*0324*/ 	.word	0x0000e060


	//   ....[91]....
        /*0328*/ 	.word	0x0000e180


	//   ....[92]....
        /*032c*/ 	.word	0x0000e1c0


	//   ....[93]....
        /*0330*/ 	.word	0x0000e210


	//   ....[94]....
        /*0334*/ 	.word	0x0000e240


	//   ....[95]....
        /*0338*/ 	.word	0x0000e260


	//----- nvinfo : EIATTR_VRC_CTA_INIT_COUNT
	.align		4
.L_2497:
        /*033c*/ 	.byte	0x02, 0x4a
	.zero		1
	.zero		1


	//----- nvinfo : EIATTR_EXIT_INSTR_OFFSETS
	.align		4
        /*0340*/ 	.byte	0x04, 0x1c
        /*0342*/ 	.short	(.L_2499 - .L_2498)


	//   ....[0]....
.L_2498:
        /*0344*/ 	.word	0x0000e320


	//   ....[1]....
        /*0348*/ 	.word	0x0000e620


	//----- nvinfo : EIATTR_MAX_THREADS
	.align		4
.L_2499:
        /*034c*/ 	.byte	0x04, 0x05
        /*034e*/ 	.short	(.L_2501 - .L_2500)
.L_2500:
        /*0350*/ 	.word	0x00000020
        /*0354*/ 	.word	0x00000001
        /*0358*/ 	.word	0x00000001


	//----- nvinfo : EIATTR_CRS_STACK_SIZE
	.align		4
.L_2501:
        /*035c*/ 	.byte	0x04, 0x1e
        /*035e*/ 	.short	(.L_2503 - .L_2502)
.L_2502:
        /*0360*/ 	.word	0x00000000


	//----- nvinfo : EIATTR_CBANK_PARAM_SIZE
	.align		4
.L_2503:
        /*0364*/ 	.byte	0x03, 0x19
        /*0366*/ 	.short	0x01f0


	//----- nvinfo : EIATTR_PARAM_CBANK
	.align		4
        /*0368*/ 	.byte	0x04, 0x0a
        /*036a*/ 	.short	(.L_2505 - .L_2504)
	.align		4
.L_2504:
        /*036c*/ 	.word	index@(.nv.constant0._Z25selective_scan_bwd_kernelI32Selective_Scan_bwd_kernel_traitsILi32ELi16ELb0ELb1ELb0ELb0ELb1EfN3c107complexIfEEEEv12SSMParamsBwd)
        /*0370*/ 	.short	0x0380
        /*0372*/ 	.short	0x01f0


	//----- nvinfo : EIATTR_SW_WAR
	.align		4
.L_2505:
        /*0374*/ 	.byte	0x04, 0x36
        /*0376*/ 	.short	(.L_2507 - .L_2506)
.L_2506:
        /*0378*/ 	.word	0x00000008
.L_2507:


//--------------------- .nv.info._Z25selective_scan_bwd_kernelI32Selective_Scan_bwd_kernel_traitsILi32ELi16ELb0ELb1ELb0ELb1ELb0EfN3c107complexIfEEEEv12SSMParamsBwd --------------------------
	.section	.nv.info._Z25selective_scan_bwd_kernelI32Selective_Scan_bwd_kernel_traitsILi32ELi16ELb0ELb1ELb0ELb1ELb0EfN3c107complexIfEEEEv12SSMParamsBwd,"",@"SHT_CUDA_INFO"
	.sectionflags	@""
	.align	4


	//----- nvinfo : EIATTR_CUDA_API_VERSION
	.align		4
        /*0000*/ 	.byte	0x04, 0x37
        /*0002*/ 	.short	(.L_2509 - .L_2508)
.L_2508:
        /*0004*/ 	.word	0x00000082


	//----- nvinfo : EIATTR_KPARAM_INFO
	.align		4
.L_2509:
        /*0008*/ 	.byte	0x04, 0x17
        /*000a*/ 	.short	(.L_2511 - .L_2510)
.L_2510:
        /*000c*/ 	.word	0x00000000
        /*0010*/ 	.short	0x0000
        /*0012*/ 	.short	0x0000
        /*0014*/ 	.byte	0x00, 0xf0, 0xc1, 0x07


	//----- nvinfo : EIATTR_SPARSE_MMA_MASK
	.align		4
.L_2511:
        /*0018*/ 	.byte	0x03, 0x50
        /*001a*/ 	.short	0x0000


	//----- nvinfo : EIATTR_MAXREG_COUNT
	.align		4
        /*001c*/ 	.byte	0x03, 0x1b
        /*001e*/ 	.short	0x00ff


	//----- nvinfo : EIATTR_NUM_BARRIERS
	.align		4
        /*0020*/ 	.byte	0x02, 0x4c
        /*0022*/ 	.byte	0x01
	.zero		1


	//----- nvinfo : EIATTR_MERCURY_ISA_VERSION
	.align		4
        /*0024*/ 	.byte	0x03, 0x5f
        /*0026*/ 	.short	0x0101


	//----- nvinfo : EIATTR_INT_WARP_WIDE_INSTR_OFFSETS
	.align		4
        /*0028*/ 	.byte	0x04, 0x31
        /*002a*/ 	.short	(.L_2513 - .L_2512)


	//   ....[0]....
.L_2512:
        /*002c*/ 	.word	0x00008970


	//   ....[1]....
        /*0030*/ 	.word	0x00009060


	//----- nvinfo : EIATTR_COOP_GROUP_MASK_REGIDS
	.align		4
.L_2513:
        /*0034*/ 	.byte	0x04, 0x29
        /*0036*/ 	.short	(.L_2515 - .L_2514)


	//   ....[0]....
.L_2514:
        /*0038*/ 	.word	0xffffffff


	//   ....[1]....
        /*003c*/ 	.word	0xffffffff


	//   ....[2]....
        /*0040*/ 	.word	0xffffffff


	//   ....[3]....
        /*0044*/ 	.word	0xffffffff


	//   ....[4]....
        /*0048*/ 	.word	0xffffffff


	//   ....[5]....
        /*004c*/ 	.word	0xffffffff


	//   ....[6]....
        /*0050*/ 	.word	0xffffffff


	//   ....[7]....
        /*0054*/ 	.word	0xffffffff


	//   ....[8]....
        /*0058*/ 	.word	0xffffffff


	//   ....[9]....
        /*005c*/ 	.word	0xffffffff


	//   ....[10]....
        /*0060*/ 	.word	0xffffffff


	//   ....[11]....
        /*0064*/ 	.word	0xffffffff


	//   ....[12]....
        /*0068*/ 	.word	0xffffffff


	//   ....[13]....
        /*006c*/ 	.word	0xffffffff


	//   ....[14]....
        /*0070*/ 	.word	0xffffffff


	//   ....[15]....
        /*0074*/ 	.word	0xffffffff


	//   ....[16]....
        /*0078*/ 	.word	0xffffffff


	//   ....[17]....
        /*007c*/ 	.word	0xffffffff


	//   ....[18]....
        /*0080*/ 	.word	0xffffffff


	//   ....[19]....
        /*0084*/ 	.word	0xffffffff


	//   ....[20]....
        /*0088*/ 	.word	0xffffffff


	//   ....[21]....
        /*008c*/ 	.word	0xffffffff


	//   ....[22]....
        /*0090*/ 	.word	0xffffffff


	//   ....[23]....
        /*0094*/ 	.word	0xffffffff


	//   ....[24]....
        /*0098*/ 	.word	0xffffffff


	//   ....[25]....
        /*009c*/ 	.word	0xffffffff


	//   ....[26]....
        /*00a0*/ 	.word	0xffffffff


	//   ....[27]....
        /*00a4*/ 	.word	0xffffffff


	//   ....[28]....
        /*00a8*/ 	.word	0xffffffff


	//   ....[29]....
        /*00ac*/ 	.word	0xffffffff


	//   ....[30]....
        /*00b0*/ 	.word	0xffffffff


	//   ....[31]....
        /*00b4*/ 	.word	0xffffffff


	//   ....[32]....
        /*00b8*/ 	.word	0xffffffff


	//   ....[33]....
        /*00bc*/ 	.word	0xffffffff


	//   ....[34]....
        /*00c0*/ 	.word	0xffffffff


	//   ....[35]....
        /*00c4*/ 	.word	0xffffffff


	//   ....[36]....
        /*00c8*/ 	.word	0xffffffff


	//   ....[37]....
        /*00cc*/ 	.word	0xffffffff


	//   ....[38]....
        /*00d0*/ 	.word	0xffffffff


	//   ....[39]....
        /*00d4*/ 	.word	0xffffffff


	//   ....[40]....
        /*00d8*/ 	.word	0xffffffff


	//   ....[41]....
        /*00dc*/ 	.word	0xffffffff


	//   ....[42]....
        /*00e0*/ 	.word	0xffffffff


	//   ....[43]....
        /*00e4*/ 	.word	0xffffffff


	//   ....[44]....
        /*00e8*/ 	.word	0xffffffff


	//   ....[45]....
        /*00ec*/ 	.word	0xffffffff


	//   ....[46]....
        /*00f0*/ 	.word	0xffffffff


	//   ....[47]....
        /*00f4*/ 	.word	0xffffffff


	//   ....[48]....
        /*00f8*/ 	.word	0xffffffff


	//   ....[49]....
        /*00fc*/ 	.word	0xffffffff


	//   ....[50]....
        /*0100*/ 	.word	0xffffffff


	//   ....[51]....
        /*0104*/ 	.word	0xffffffff


	//   ....[52]....
        /*0108*/ 	.word	0xffffffff


	//   ....[53]....
        /*010c*/ 	.word	0xffffffff


	//   ....[54]....
        /*0110*/ 	.word	0xffffffff


	//   ....[55]....
        /*0114*/ 	.word	0xffffffff


	//   ....[56]....
        /*0118*/ 	.word	0xffffffff


	//   ....[57]....
        /*011c*/ 	.word	0xffffffff


	//   ....[58]....
        /*0120*/ 	.word	0xffffffff


	//   ....[59]....
        /*0124*/ 	.word	0xffffffff


	//   ....[60]....
        /*0128*/ 	.word	0xffffffff


	//   ....[61]....
        /*012c*/ 	.word	0xffffffff


	//   ....[62]....
        /*0130*/ 	.word	0xffffffff


	//   ....[63]....
        /*0134*/ 	.word	0xffffffff


	//   ....[64]....
        /*0138*/ 	.word	0xffffffff


	//   ....[65]....
        /*013c*/ 	.word	0xffffffff


	//   ....[66]....
        /*0140*/ 	.word	0xffffffff


	//   ....[67]....
        /*0144*/ 	.word	0xffffffff


	//   ....[68]....
        /*0148*/ 	.word	0xffffffff


	//   ....[69]....
        /*014c*/ 	.word	0xffffffff


	//   ....[70]....
        /*0150*/ 	.word	0xffffffff


	//   ....[71]....
        /*0154*/ 	.word	0xffffffff


	//   ....[72]....
        /*0158*/ 	.word	0xffffffff


	//   ....[73]....
        /*015c*/ 	.word	0xffffffff


	//   ....[74]....
        /*0160*/ 	.word	0xffffffff


	//   ....[75]....
        /*0164*/ 	.word	0xffffffff


	//   ....[76]....
        /*0168*/ 	.word	0xffffffff


	//   ....[77]....
        /*016c*/ 	.word	0xffffffff


	//   ....[78]....
        /*0170*/ 	.word	0xffffffff


	//   ....[79]....
        /*0174*/ 	.word	0xffffffff


	//   ....[80]....
        /*0178*/ 	.word	0xffffffff


	//   ....[81]....
        /*017c*/ 	.word	0xffffffff


	//   ....[82]....
        /*0180*/ 	.word	0xffffffff


	//   ....[83]....
        /*0184*/ 	.word	0xffffffff


	//   ....[84]....
        /*0188*/ 	.word	0xffffffff


	//   ....[85]....
        /*018c*/ 	.word	0xffffffff


	//   ....[86]....
        /*0190*/ 	.word	0xffffffff


	//   ....[87]....
        /*0194*/ 	.word	0xffffffff


	//   ....[88]....
        /*0198*/ 	.word	0xffffffff


	//   ....[89]....
        /*019c*/ 	.word	0xffffffff


	//   ....[90]....
        /*01a0*/ 	.word	0xffffffff


	//   ....[91]....
        /*01a4*/ 	.word	0xffffffff


	//   ....[92]....
        /*01a8*/ 	.word	0xffffffff


	//----- nvinfo : EIATTR_COOP_GROUP_INSTR_OFFSETS
	.align		4
.L_2515:
        /*01ac*/ 	.byte	0x04, 0x28
        /*01ae*/ 	.short	(.L_2517 - .L_2516)


	//   ....[0]....
.L_2516:
        /*01b0*/ 	.word	0x00001390


	//   ....[1]....
        /*01b4*/ 	.word	0x000018f0


	//   ....[2]....
        /*01b8*/ 	.word	0x00001e10


	//   ....[3]....
        /*01bc*/ 	.word	0x00006040


	//   ....[4]....
        /*01c0*/ 	.word	0x00007a70


	//   ....[5]....
        /*01c4*/ 	.word	0x00007a80


	//   ....[6]....
        /*01c8*/ 	.word	0x00007a90


	//   ....[7]....
        /*01cc*/ 	.word	0x00007ab0


	//   ....[8]....
        /*01d0*/ 	.word	0x00007b40


	//   ....[9]....
        /*01d4*/ 	.word	0x00007b60


	//   ....[10]....
        /*01d8*/ 	.word	0x00007b80


	//   ....[11]....
        /*01dc*/ 	.word	0x00007ba0


	//   ....[12]....
        /*01e0*/ 	.word	0x00007c30


	//   ....[13]....
        /*01e4*/ 	.word	0x00007c50


	//   ....[14]....
        /*01e8*/ 	.word	0x00007c70


	//   ....[15]....
        /*01ec*/ 	.word	0x00007c80


	//   ....[16]....
        /*01f0*/ 	.word	0x00007d20


	//   ....[17]....
        /*01f4*/ 	.word	0x00007d50


	//   ....[18]....
        /*01f8*/ 	.word	0x00007d60


	//   ....[19]....
        /*01fc*/ 	.word	0x00007d70


	//   ....[20]....
        /*0200*/ 	.word	0x00007e30


	//   ....[21]....
        /*0204*/ 	.word	0x00007e40


	//   ....[22]....
        /*0208*/ 	.word	0x00007e50


	//   ....[23]....
        /*020c*/ 	.word	0x00007e60


	//   ....[24]....
        /*0210*/ 	.word	0x00007f00


	//   ....[25]....
        /*0214*/ 	.word	0x00007f20


	//   ....[26]....
        /*0218*/ 	.word	0x00007f30


	//   ....[27]....
        /*021c*/ 	.word	0x00007f40


	//   ....[28]....
        /*0220*/ 	.word	0x00007f50


	//   ....[29]....
        /*0224*/ 	.word	0x00007fa0


	//   ....[30]....
        /*0228*/ 	.word	0x00008a20


	//   ....[31]....
        /*022c*/ 	.word	0x00008a50


	//   ....[32]....
        /*0230*/ 	.word	0x00008a60


	//   ....[33]....
        /*0234*/ 	.word	0x00008a70


	//   ....[34]....
        /*0238*/ 	.word	0x00008b50


	//   ....[35]....
        /*023c*/ 	.word	0x00008b70


	//   ....[36]....
        /*0240*/ 	.word	0x00008b80


	//   ....[37]....
        /*0244*/ 	.word	0x00008b90


	//   ....[38]....
        /*0248*/ 	.word	0x00008c70


	//   ....[39]....
        /*024c*/ 	.word	0x00008c90


	//   ....[40]....
        /*0250*/ 	.word	0x00008ca0


	//   ....[41]....
        /*0254*/ 	.word	0x00008cb0


	//   ....[42]....
        /*0258*/ 	.word	0x00008d90


	//   ....[43]....
        /*025c*/ 	.word	0x00008db0


	//   ....[44]....
        /*0260*/ 	.word	0x00008dc0


	//   ....[45]....
        /*0264*/ 	.word	0x00008dd0


	//   ....[46]....
        /*0268*/ 	.word	0x00008eb0


	//   ....[47]....
        /*026c*/ 	.word	0x00008ed0


	//   ....[48]....
        /*0270*/ 	.word	0x00008ee0


	//   ....[49]....
        /*0274*/ 	.word	0x00008ef0


	//   ....[50]....
        /*0278*/ 	.word	0x00008fc0


	//   ....[51]....
        /*027c*/ 	.word	0x00009000


	//   ....[52]....
        /*0280*/ 	.word	0x00009040


	//   ....[53]....
        /*0284*/ 	.word	0x00009050


	//   ....[54]....
        /*0288*/ 	.word	0x00009070


	//   ....[55]....
        /*028c*/ 	.word	0x00009090


	//   ....[56]....
        /*0290*/ 	.word	0x000090b0


	//   ....[57]....
        /*0294*/ 	.word	0x00009130


	//   ....[58]....
        /*0298*/ 	.word	0x00009170


	//   ....[59]....
        /*029c*/ 	.word	0x000091e0


	//   ....[60]....
        /*02a0*/ 	.word	0x0000c650


	//   ....[61]....
        /*02a4*/ 	.word	0x0000c690


	//   ....[62]....
        /*02a8*/ 	.word	0x0000c6d0


	//   ....[63]....
        /*02ac*/ 	.word	0x0000c710


	//   ....[64]....
        /*02b0*/ 	.word	0x0000c820


	//   ....[65]....
        /*02b4*/ 	.word	0x0000c860


	//   ....[66]....
        /*02b8*/ 	.word	0x0000c8a0


	//   ....[67]....
        /*02bc*/ 	.word	0x0000c8e0


	//   ....[68]....
        /*02c0*/ 	.word	0x0000c9f0


	//   ....[69]....
        /*02c4*/ 	.word	0x0000ca30


	//   ....[70]....
        /*02c8*/ 	.word	0x0000ca70


	//   ....[71]....
        /*02cc*/ 	.word	0x0000cab0


	//   ....[72]....
        /*02d0*/ 	.word	0x0000cbc0


	//   ....[73]....
        /*02d4*/ 	.word	0x0000cc00


	//   ....[74]....
        /*02d8*/ 	.word	0x0000cc40


	//   ....[75]....
        /*02dc*/ 	.word	0x0000cc80


	//   ....[76]....
        /*02e0*/ 	.word	0x0000cd90


	//   ....[77]....
        /*02e4*/ 	.word	0x0000cdc0


	//   ....[78]....
        /*02e8*/ 	.word	0x0000cde0


	//   ....[79]....
        /*02ec*/ 	.word	0x0000cdf0


	//   ....[80]....
        /*02f0*/ 	.word	0x0000d660


	//   ....[81]....
        /*02f4*/ 	.word	0x0000dd20


	//   ....[82]....
        /*02f8*/ 	.word	0x0000e4b0


	//   ....[83]....
        /*02fc*/ 	.word	0x0000eac0


	//   ....[84]....
        /*0300*/ 	.word	0x0000eb10


	//   ....[85]....
        /*0304*/ 	.word	0x0000eb60


	//   ....[86]....
        /*0308*/ 	.word	0x0000eb90


	//   ....[87]....
        /*030c*/ 	.word	0x0000ebb0


	//   ....[88]....
        /*0310*/ 	.word	0x0000ecd0


	//   ....[89]....
        /*0314*/ 	.word	0x0000ed10


	//   ....[90]....
        /*0318*/ 	.word	0x0000ed60


	//   ....[91]....
        /*031c*/ 	.word	0x0000ed90


	//   ....[92]....
        /*0320*/ 	.word	0x0000edb0


	//----- nvinfo : EIATTR_VRC_CTA_INIT_COUNT
	.align		4
.L_2517:
        /*0324*/ 	.byte	0x02, 0x4a
	.zero		1
	.zero		1


	//----- nvinfo : EIATTR_EXIT_INSTR_OFFSETS
	.align		4
        /*0328*/ 	.byte	0x04, 0x1c
        /*032a*/ 	.short	(.L_2519 - .L_2518)


	//   ....[0]....
.L_2518:
        /*032c*/ 	.word	0x0000ee70


	//   ....[1]....
        /*0330*/ 	.word	0x0000f170


	//----- nvinfo : EIATTR_MAX_THREADS
	.align		4
.L_2519:
        /*0334*/ 	.byte	0x04, 0x05
        /*0336*/ 	.short	(.L_2521 - .L_2520)
.L_2520:
        /*0338*/ 	.word	0x00000020
        /*033c*/ 	.word	0x00000001
        /*0340*/ 	.word	0x00000001


	//----- nvinfo : EIATTR_CRS_STACK_SIZE
	.align		4
.L_2521:
        /*0344*/ 	.byte	0x04, 0x1e
        /*0346*/ 	.short	(.L_2523 - .L_2522)
.L_2522:
        /*0348*/ 	.word	0x00000000


	//----- nvinfo : EIATTR_CBANK_PARAM_SIZE
	.align		4
.L_2523:
        /*034c*/ 	.byte	0x03, 0x19
        /*034e*/ 	.short	0x01f0


	//----- nvinfo : EIATTR_PARAM_CBANK
	.align		4
        /*0350*/ 	.byte	0x04, 0x0a
        /*0352*/ 	.short	(.L_2525 - .L_2524)
	.align		4
.L_2524:
        /*0354*/ 	.word	index@(.nv.constant0._Z25selective_scan_bwd_kernelI32Selective_Scan_bwd_kernel_traitsILi32ELi16ELb0ELb1ELb0ELb1ELb0EfN3c107complexIfEEEEv12SSMParamsBwd)
        /*0358*/ 	.short	0x0380
        /*035a*/ 	.short	0x01f0


	//----- nvinfo : EIATTR_SW_WAR
	.align		4
.L_2525:
        /*035c*/ 	.byte	0x04, 0x36
        /*035e*/ 	.short	(.L_2527 - .L_2526)
.L_2526:
        /*0360*/ 	.word	0x00000008
.L_2527:


//--------------------- .nv.info._Z25selective_scan_bwd_kernelI32Selective_Scan_bwd_kernel_traitsILi32ELi16ELb0ELb1ELb0ELb1ELb1EfN3c107complexIfEEEEv12SSMParamsBwd --------------------------
	.section	.nv.info._Z25selective_scan_bwd_kernelI32Selective_Scan_bwd_kernel_traitsILi32ELi16ELb0ELb1ELb0ELb1ELb1EfN3c107complexIfEEEEv12SSMParamsBwd,"",@"SHT_CUDA_INFO"
	.sectionflags	@""
	.align	4


	//----- nvinfo : EIATTR_CUDA_API_VERSION
	.align		4
        /*0000*/ 	.byte	0x04, 0x37
        /*0002*/ 	.short	(.L_2529 - .L_2528)
.L_2528:
        /*0004*/ 	.word	0x00000082


	//----- nvinfo : EIATTR_KPARAM_INFO
	.align		4
.L_2529:
        /*0008*/ 	.byte	0x04, 0x17
        /*000a*/ 	.short	(.L_2531 - .L_2530)
.L_2530:
        /*000c*/ 	.word	0x00000000
        /*0010*/ 	.short	0x0000
        /*0012*/ 	.short	0x0000
        /*0014*/ 	.byte	0x00, 0xf0, 0xc1, 0x07


	//----- nvinfo : EIATTR_SPARSE_MMA_MASK
	.align		4
.L_2531:
        /*0018*/ 	.byte	0x03, 0x50
        /*001a*/ 	.short	0x0000


	//----- nvinfo : EIATTR_MAXREG_COUNT
	.align		4
        /*001c*/ 	.byte	0x03, 0x1b
        /*001e*/ 	.short	0x00ff


	//----- nvinfo : EIATTR_NUM_BARRIERS
	.align		4
        /*0020*/ 	.byte	0x02, 0x4c
        /*0022*/ 	.byte	0x01
	.zero		1


	//----- nvinfo : EIATTR_MERCURY_ISA_VERSION
	.align		4
        /*0024*/ 	.byte	0x03, 0x5f
        /*0026*/ 	.short	0x0101


	//----- nvinfo : EIATTR_INT_WARP_WIDE_INSTR_OFFSETS
	.align		4
        /*0028*/ 	.byte	0x04, 0x31
        /*002a*/ 	.short	(.L_2533 - .L_2532)


	//   ....[0]....
.L_2532:
        /*002c*/ 	.word	0x0000ace0


	//   ....[1]....
        /*0030*/ 	.word	0x0000b3d0


	//----- nvinfo : EIATTR_COOP_GROUP_MASK_REGIDS
	.align		4
.L_2533:
        /*0034*/ 	.byte	0x04, 0x29
        /*0036*/ 	.short	(.L_2535 - .L_2534)


	//   ....[0]....
.L_2534:
        /*0038*/ 	.word	0xffffffff


	//   ....[1]....
        /*003c*/ 	.word	0xffffffff


	//   ....[2]....
        /*0040*/ 	.word	0xffffffff


	//   ....[3]....
        /*0044*/ 	.word	0xffffffff


	//   ....[4]....
        /*0048*/ 	.word	0xffffffff


	//   ....[5]....
        /*004c*/ 	.word	0xffffffff


	//   ....[6]....
        /*0050*/ 	.word	0xffffffff


	//   ....[7]....
        /*0054*/ 	.word	0xffffffff


	//   ....[8]....
        /*0058*/ 	.word	0xffffffff


	//   ....[9]....
        /*005c*/ 	.word	0xffffffff


	//   ....[10]....
        /*0060*/ 	.word	0xffffffff


	//   ....[11]....
        /*0064*/ 	.word	0xffffffff


	//   ....[12]....
        /*0068*/ 	.word	0xffffffff


	//   ....[13]....
        /*006c*/ 	.word	0xffffffff


	//   ....[14]....
        /*0070*/ 	.word	0xffffffff


	//   ....[15]....
        /*0074*/ 	.word	0xffffffff


	//   ....[16]....
        /*0078*/ 	.word	0xffffffff


	//   ....[17]....
        /*007c*/ 	.word	0xffffffff


	//   ....[18]....
        /*0080*/ 	.word	0xffffffff


	//   ....[19]....
        /*0084*/ 	.word	0xffffffff


	//   ....[20]....
        /*0088*/ 	.word	0xffffffff


	//   ....[21]....
        /*008c*/ 	.word	0xffffffff


	//   ....[22]....
        /*0090*/ 	.word	0xffffffff


	//   ....[23]....
        /*0094*/ 	.word	0xffffffff


	//   ....[24]....
        /*0098*/ 	.word	0xffffffff


	//   ....[25]....
        /*009c*/ 	.word	0xffffffff


	//   ....[26]....
        /*00a0*/ 	.word	0xffffffff


	//   ....[27]....
        /*00a4*/ 	.word	0xffffffff


	//   ....[28]....
        /*00a8*/ 	.word	0xffffffff


	//   ....[29]....
        /*00ac*/ 	.word	0xffffffff


	//   ....[30]....
        /*00b0*/ 	.word	0xffffffff


	//   ....[31]....
        /*00b4*/ 	.word	0xffffffff


	//   ....[32]....
        /*00b8*/ 	.word	0xffffffff


	//   ....[33]....
        /*00bc*/ 	.word	0xffffffff


	//   ....[34]....
        /*00c0*/ 	.word	0xffffffff


	//   ....[35]....
        /*00c4*/ 	.word	0xffffffff


	//   ....[36]....
        /*00c8*/ 	.word	0xffffffff


	//   ....[37]....
        /*00cc*/ 	.word	0xffffffff


	//   ....[38]....
        /*00d0*/ 	.word	0xffffffff


	//   ....[39]....
        /*00d4*/ 	.word	0xffffffff


	//   ....[40]....
        /*00d8*/ 	.word	0xffffffff


	//   ....[41]....
        /*00dc*/ 	.word	0xffffffff


	//   ....[42]....
        /*00e0*/ 	.word	0xffffffff


	//   ....[43]....
        /*00e4*/ 	.word	0xffffffff


	//   ....[44]....
        /*00e8*/ 	.word	0xffffffff


	//   ....[45]....
        /*00ec*/ 	.word	0xffffffff


	//   ....[46]....
        /*00f0*/ 	.word	0xffffffff


	//   ....[47]....
        /*00f4*/ 	.word	0xffffffff


	//   ....[48]....
        /*00f8*/ 	.word	0xffffffff


	//   ....[49]....
        /*00fc*/ 	.word	0xffffffff


	//   ....[50]....
        /*0100*/ 	.word	0xffffffff


	//   ....[51]....
        /*0104*/ 	.word	0xffffffff


	//   ....[52]....
        /*0108*/ 	.word	0xffffffff


	//   ....[53]....
        /*010c*/ 	.word	0xffffffff


	//   ....[54]....
        /*0110*/ 	.word	0xffffffff


	//   ....[55]....
        /*0114*/ 	.word	0xffffffff


	//   ....[56]....
        /*0118*/ 	.word	0xffffffff


	//   ....[57]....
        /*011c*/ 	.word	0xffffffff


	//   ....[58]....
        /*0120*/ 	.word	0xffffffff


	//   ....[59]....
        /*0124*/ 	.word	0xffffffff


	//   ....[60]....
        /*0128*/ 	.word	0xffffffff


	//   ....[61]....
        /*012c*/ 	.word	0xffffffff


	//   ....[62]....
        /*0130*/ 	.word	0xffffffff


	//   ....[63]....
        /*0134*/ 	.word	0xffffffff


	//   ....[64]....
        /*0138*/ 	.word	0xffffffff


	//   ....[65]....
        /*013c*/ 	.word	0xffffffff


	//   ....[66]....
        /*0140*/ 	.word	0xffffffff


	//   ....[67]....
        /*0144*/ 	.word	0xffffffff


	//   ....[68]....
        /*0148*/ 	.word	0xffffffff


	//   ....[69]....
        /*014c*/ 	.word	0xffffffff


	//   ....[70]....
        /*0150*/ 	.word	0xffffffff


	//   ....[71]....
        /*0154*/ 	.word	0xffffffff


	//   ....[72]....
        /*0158*/ 	.word	0xffffffff


	//   ....[73]....
        /*015c*/ 	.word	0xffffffff


	//   ....[74]....
        /*0160*/ 	.word	0xffffffff


	//   ....[75]....
        /*0164*/ 	.word	0xffffffff


	//   ....[76]....
        /*0168*/ 	.word	0xffffffff


	//   ....[77]....
        /*016c*/ 	.word	0xffffffff


	//   ....[78]....
        /*0170*/ 	.word	0xffffffff


	//   ....[79]....
        /*0174*/ 	.word	0xffffffff


	//   ....[80]....
        /*0178*/ 	.word	0xffffffff


	//   ....[81]....
        /*017c*/ 	.word	0xffffffff


	//   ....[82]....
        /*0180*/ 	.word	0xffffffff


	//   ....[83]....
        /*0184*/ 	.word	0xffffffff


	//   ....[84]....
        /*0188*/ 	.word	0xffffffff


	//   ....[85]....
        /*018c*/ 	.word	0xffffffff


	//   ....[86]....
        /*0190*/ 	.word	0xffffffff


	//   ....[87]....
        /*0194*/ 	.word	0xffffffff


	//   ....[88]....
        /*0198*/ 	.word	0xffffffff


	//   ....[89]....
        /*019c*/ 	.word	0xffffffff


	//   ....[90]....
        /*01a0*/ 	.word	0xffffffff


	//   ....[91]....
        /*01a4*/ 	.word	0xffffffff


	//   ....[92]....
        /*01a8*/ 	.word	0xffffffff


	//   ....[93]....
        /*01ac*/ 	.word	0xffffffff


	//   ....[94]....
        /*01b0*/ 	.word	0xffffffff


	//   ....[95]....
        /*01b4*/ 	.word	0xffffffff


	//   ....[96]....
        /*01b8*/ 	.word	0xffffffff


	//----- nvinfo : EIATTR_COOP_GROUP_INSTR_OFFSETS
	.align		4
.L_2535:
        /*01bc*/ 	.byte	0x04, 0x28
        /*01be*/ 	.short	(.L_2537 - .L_2536)


	//   ....[0]....
.L_2536:
        /*01c0*/ 	.word	0x00001380


	//   ....[1]....
        /*01c4*/ 	.word	0x000018e0


	//   ....[2]....
        /*01c8*/ 	.word	0x00001e40


	//   ....[3]....
        /*01cc*/ 	.word	0x000048f0


	//   ....[4]....
        /*01d0*/ 	.word	0x00004f80


	//   ....[5]....
        /*01d4*/ 	.word	0x000058b0


	//   ....[6]....
        /*01d8*/ 	.word	0x000061d0


	//   ....[7]....
        /*01dc*/ 	.word	0x00008390


	//   ....[8]....
        /*01e0*/ 	.word	0x00009de0


	//   ....[9]....
        /*01e4*/ 	.word	0x00009df0


	//   ....[10]....
        /*01e8*/ 	.word	0x00009e00


	//   ....[11]....
        /*01ec*/ 	.word	0x00009e10


	//   ....[12]....
        /*01f0*/ 	.word	0x00009ec0


	//   ....[13]....
        /*01f4*/ 	.word	0x00009ee0


	//   ....[14]....
        /*01f8*/ 	.word	0x00009ef0


	//   ....[15]....
        /*01fc*/ 	.word	0x00009f00


	//   ....[16]....
        /*0200*/ 	.word	0x00009fb0


	//   ....[17]....
        /*0204*/ 	.word	0x00009fd0


	//   ....[18]....
        /*0208*/ 	.word	0x00009fe0


	//   ....[19]....
        /*020c*/ 	.word	0x00009ff0


	//   ....[20]....
        /*0210*/ 	.word	0x0000a0a0


	//   ....[21]....
        /*0214*/ 	.word	0x0000a0c0


	//   ....[22]....
        /*0218*/ 	.word	0x0000a0d0


	//   ....[23]....
        /*021c*/ 	.word	0x0000a0e0


	//   ....[24]....
        /*0220*/ 	.word	0x0000a190


	//   ....[25]....
        /*0224*/ 	.word	0x0000a1b0


	//   ....[26]....
        /*0228*/ 	.word	0x0000a1c0


	//   ....[27]....
        /*022c*/ 	.word	0x0000a1d0


	//   ....[28]....
        /*0230*/ 	.word	0x0000a270


	//   ....[29]....
        /*0234*/ 	.word	0x0000a290


	//   ....[30]....
        /*0238*/ 	.word	0x0000a2a0


	//   ....[31]....
        /*023c*/ 	.word	0x0000a2b0


	//   ....[32]....
        /*0240*/ 	.word	0x0000a2c0


	//   ....[33]....
        /*0244*/ 	.word	0x0000a310


	//   ....[34]....
        /*0248*/ 	.word	0x0000ad90


	//   ....[35]....
        /*024c*/ 	.word	0x0000adc0


	//   ....[36]....
        /*0250*/ 	.word	0x0000add0


	//   ....[37]....
        /*0254*/ 	.word	0x0000ade0


	//   ....[38]....
        /*0258*/ 	.word	0x0000aec0


	//   ....[39]....
        /*025c*/ 	.word	0x0000aee0


	//   ....[40]....
        /*0260*/ 	.word	0x0000aef0


	//   ....[41]....
        /*0264*/ 	.word	0x0000af00


	//   ....[42]....
        /*0268*/ 	.word	0x0000afe0


	//   ....[43]....
        /*026c*/ 	.word	0x0000b000


	//   ....[44]....
        /*0270*/ 	.word	0x0000b010


	//   ....[45]....
        /*0274*/ 	.word	0x0000b020


	//   ....[46]....
        /*0278*/ 	.word	0x0000b100


	//   ....[47]....
        /*027c*/ 	.word	0x0000b120


	//   ....[48]....
        /*0280*/ 	.word	0x0000b130


	//   ....[49]....
        /*0284*/ 	.word	0x0000b140


	//   ....[50]....
        /*0288*/ 	.word	0x0000b220


	//   ....[51]....
        /*028c*/ 	.word	0x0000b240


	//   ....[52]....
        /*0290*/ 	.word	0x0000b250


	//   ....[53]....
        /*0294*/ 	.word	0x0000b260


	//   ....[54]....
        /*0298*/ 	.word	0x0000b330


	//   ....[55]....
        /*029c*/ 	.word	0x0000b370


	//   ....[56]....
        /*02a0*/ 	.word	0x0000b3b0


	//   ....[57]....
        /*02a4*/ 	.word	0x0000b3c0


	//   ....[58]....
        /*02a8*/ 	.word	0x0000b3e0


	//   ....[59]....
        /*02ac*/ 	.word	0x0000b400


	//   ....[60]....
        /*02b0*/ 	.word	0x0000b430


	//   ....[61]....
        /*02b4*/ 	.word	0x0000b490


	//   ....[62]....
        /*02b8*/ 	.word	0x0000b4d0


	//   ....[63]....
        /*02bc*/ 	.word	0x0000b550


	//   ....[64]....
        /*02c0*/ 	.word	0x0000e9c0


	//   ....[65]....
        /*02c4*/ 	.word	0x0000ea00


	//   ....[66]....
        /*02c8*/ 	.word	0x0000ea40


	//   ....[67]....
        /*02cc*/ 	.word	0x0000ea80


	//   ....[68]....
        /*02d0*/ 	.word	0x0000eb90


	//   ....[69]....
        /*02d4*/ 	.word	0x0000ebd0


	//   ....[70]....
        /*02d8*/ 	.word	0x0000ec10


	//   ....[71]....
        /*02dc*/ 	.word	0x0000ec50


	//   ....[72]....
        /*02e0*/ 	.word	0x0000ed60


	//   ....[73]....
        /*02e4*/ 	.word	0x0000eda0


	//   ....[74]....
        /*02e8*/ 	.word	0x0000ede0


	//   ....[75]....
        /*02ec*/ 	.word	0x0000ee20


	//   ....[76]....
        /*02f0*/ 	.word	0x0000ef30


	//   ....[77]....
        /*02f4*/ 	.word	0x0000ef70


	//   ....[78]....
        /*02f8*/ 	.word	0x0000efb0


	//   ....[79]....
        /*02fc*/ 	.word	0x0000eff0


	//   ....[80]....
        /*0300*/ 	.word	0x0000f100


	//   ....[81]....
        /*0304*/ 	.word	0x0000f120


	//   ....[82]....
        /*0308*/ 	.word	0x0000f140


	//   ....[83]....
        /*030c*/ 	.word	0x0000f150


	//   ....[84]....
        /*0310*/ 	.word	0x0000f9a0


	//   ....[85]....
        /*0314*/ 	.word	0x00010090


	//   ....[86]....
        /*0318*/ 	.word	0x00010810


	//   ....[87]....
        /*031c*/ 	.word	0x00010e10


	//   ....[88]....
        /*0320*/ 	.word	0x00010e60


	//   ....[89]....
        /*0324*/ 	.word	0x00010eb0


	//   ....[90]....
        /*0328*/ 	.word	0x00010ee0


	//   ....[91]....
        /*032c*/ 	.word	0x00010f00


	//   ....[92]....
        /*0330*/ 	.word	0x00011020


	//   ....[93]....
        /*0334*/ 	.word	0x00011060


	//   ....[94]....
        /*0338*/ 	.word	0x000110b0


	//   ....[95]....
        /*033c*/ 	.word	0x000110e0


	//   ....[96]....
        /*0340*/ 	.word	0x00011100


	//----- nvinfo : EIATTR_VRC_CTA_INIT_COUNT
	.align		4
.L_2537:
        /*0344*/ 	.byte	0x02, 0x4a
	.zero		1
	.zero		1


	//----- nvinfo : EIATTR_EXIT_INSTR_OFFSETS
	.align		4
        /*0348*/ 	.byte	0x04, 0x1c
        /*034a*/ 	.short	(.L_2539 - .L_2538)


	//   ....[0]....
.L_2538:
        /*034c*/ 	.word	0x000111c0


	//   ....[1]....
        /*0350*/ 	.word	0x000114c0


	//----- nvinfo : EIATTR_MAX_THREADS
	.align		4
.L_2539:
        /*0354*/ 	.byte	0x04, 0x05
        /*0356*/ 	.short	(.L_2541 - .L_2540)
.L_2540:
        /*0358*/ 	.word	0x00000020
        /*035c*/ 	.word	0x00000001
        /*0360*/ 	.word	0x00000001


	//----- nvinfo : EIATTR_CRS_STACK_SIZE
	.align		4
.L_2541:
        /*0364*/ 	.byte	0x04, 0x1e
        /*0366*/ 	.short	(.L_2543 - .L_2542)
.L_2542:
        /*0368*/ 	.word	0x00000000


	//----- nvinfo : EIATTR_CBANK_PARAM_SIZE
	.align		4
.L_2543:
        /*036c*/ 	.byte	0x03, 0x19
        /*036e*/ 	.short	0x01f0


	//----- nvinfo : EIATTR_PARAM_CBANK
	.align		4
        /*0370*/ 	.byte	0x04, 0x0a
        /*0372*/ 	.short	(.L_2545 - .L_2544)
	.align		4
.L_2544:
        /*0374*/ 	.word	index@(.nv.constant0._Z25selective_scan_bwd_kernelI32Selective_Scan_bwd_kernel_traitsILi32ELi16ELb0ELb1ELb0ELb1ELb1EfN3c107complexIfEEEEv12SSMParamsBwd)
        /*0378*/ 	.short	0x0380
        /*037a*/ 	.short	0x01f0


	//----- nvinfo : EIATTR_SW_WAR
	.align		4
.L_2545:
        /*037c*/ 	.byte	0x04, 0x36
        /*037e*/ 	.short	(.L_2547 - .L_2546)
.L_2546:
        /*0380*/ 	.word	0x00000008
.L_2547:


//--------------------- .nv.info._Z25selective_scan_bwd_kernelI32Selective_Scan_bwd_kernel_traitsILi32ELi16ELb0ELb1ELb1ELb0ELb0EfN3c107complexIfEEEEv12SSMParamsBwd --------------------------
	.section	.nv.info._Z25selective_scan_bwd_kernelI32Selective_Scan_bwd_kernel_traitsILi32ELi16ELb0ELb1ELb1ELb0ELb0EfN3c107complexIfEEEEv12SSMParamsBwd,"",@"SHT_CUDA_INFO"
	.sectionflags	@""
	.align	4


	//----- nvinfo : EIATTR_CUDA_API_VERSION
	.align		4
        /*0000*/ 	.byte	0x04, 0x37
        /*0002*/ 	.short	(.L_2549 - .L_2548)
.L_2548:
        /*0004*/ 	.word	0x00000082


	//----- nvinfo : EIATTR_KPARAM_INFO
	.align		4
.L_2549:
        /*0008*/ 	.byte	0x04, 0x17
        /*000a*/ 	.short	(.L_2551 - .L_2550)
.L_2550:
        /*000c*/ 	.word	0x00000000
        /*0010*/ 	.short	0x0000
        /*0012*/ 	.short	0x0000
        /*0014*/ 	.byte	0x00, 0xf0, 0xc1, 0x07


	//----- nvinfo : EIATTR_SPARSE_MMA_MASK
	.align		4
.L_2551:
        /*0018*/ 	.byte	0x03, 0x50
        /*001a*/ 	.short	0x0000


	//----- nvinfo : EIATTR_MAXREG_COUNT
	.align		4
        /*001c*/ 	.byte	0x03, 0x1b
        /*001e*/ 	.short	0x00ff


	//----- nvinfo : EIATTR_NUM_BARRIERS
	.align		4
        /*0020*/ 	.byte	0x02, 0x4c
        /*0022*/ 	.byte	0x01
	.zero		1


	//----- nvinfo : EIATTR_MERCURY_ISA_VERSION
	.align		4
        /*0024*/ 	.byte	0x03, 0x5f
        /*0026*/ 	.short	0x0101


	//----- nvinfo : EIATTR_INT_WARP_WIDE_INSTR_OFFSETS
	.align		4
        /*0028*/ 	.byte	0x04, 0x31
        /*002a*/ 	.short	(.L_2553 - .L_2552)


	//   ....[0]....
.L_2552:
        /*002c*/ 	.word	0x00008240


	//   ....[1]....
        /*0030*/ 	.word	0x00008920


	//----- nvinfo : EIATTR_COOP_GROUP_MASK_REGIDS
	.align		4
.L_2553:
        /*0034*/ 	.byte	0x04, 0x29
        /*0036*/ 	.short	(.L_2555 - .L_2554)


	//   ....[0]....
.L_2554:
        /*0038*/ 	.word	0xffffffff


	//   ....[1]....
        /*003c*/ 	.word	0xffffffff


	//   ....[2]....
        /*0040*/ 	.word	0xffffffff


	//   ....[3]....
        /*0044*/ 	.word	0xffffffff


	//   ....[4]....
        /*0048*/ 	.word	0xffffffff


	//   ....[5]....
        /*004c*/ 	.word	0xffffffff


	//   ....[6]....
        /*0050*/ 	.word	0xffffffff


	//   ....[7]....
        /*0054*/ 	.word	0xffffffff


	//   ....[8]....
        /*0058*/ 	.word	0xffffffff


	//   ....[9]....
        /*005c*/ 	.word	0xffffffff


	//   ....[10]....
        /*0060*/ 	.word	0xffffffff


	//   ....[11]....
        /*0064*/ 	.word	0xffffffff


	//   ....[12]....
        /*0068*/ 	.word	0xffffffff


	//   ....[13]....
        /*006c*/ 	.word	0xffffffff


	//   ....[14]....
        /*0070*/ 	.word	0xffffffff


	//   ....[15]....
        /*0074*/ 	.word	0xffffffff


	//   ....[16]....
        /*0078*/ 	.word	0xffffffff


	//   ....[17]....
        /*007c*/ 	.word	0xffffffff


	//   ....[18]....
        /*0080*/ 	.word	0xffffffff


	//   ....[19]....
        /*0084*/ 	.word	0xffffffff


	//   ....[20]....
        /*0088*/ 	.word	0xffffffff


	//   ....[21]....
        /*008c*/ 	.word	0xffffffff


	//   ....[22]....
        /*0090*/ 	.word	0xffffffff


	//   ....[23]....
        /*0094*/ 	.word	0xffffffff


	//   ....[24]....
        /*0098*/ 	.word	0xffffffff


	//   ....[25]....
        /*009c*/ 	.word	0xffffffff


	//   ....[26]....
        /*00a0*/ 	.word	0xffffffff


	//   ....[27]....
        /*00a4*/ 	.word	0xffffffff


	//   ....[28]....
        /*00a8*/ 	.word	0xffffffff


	//   ....[29]....
        /*00ac*/ 	.word	0xffffffff


	//   ....[30]....
        /*00b0*/ 	.word	0xffffffff


	//   ....[31]....
        /*00b4*/ 	.word	0xffffffff


	//   ....[32]....
        /*00b8*/ 	.word	0xffffffff


	//   ....[33]....
        /*00bc*/ 	.word	0xffffffff


	//   ....[34]....
        /*00c0*/ 	.word	0xffffffff


	//   ....[35]....
        /*00c4*/ 	.word	0xffffffff


	//   ....[36]....
        /*00c8*/ 	.word	0xffffffff


	//   ....[37]....
        /*00cc*/ 	.word	0xffffffff


	//   ....[38]....
        /*00d0*/ 	.word	0xffffffff


	//   ....[39]....
        /*00d4*/ 	.word	0xffffffff


	//   ....[40]....
        /*00d8*/ 	.word	0xffffffff


	//   ....[41]....
        /*00dc*/ 	.word	0xffffffff


	//   ....[42]....
        /*00e0*/ 	.word	0xffffffff


	//   ....[43]....
        /*00e4*/ 	.word	0xffffffff


	//   ....[44]....
        /*00e8*/ 	.word	0xffffffff


	//   ....[45]....
        /*00ec*/ 	.word	0xffffffff


	//   ....[46]....
        /*00f0*/ 	.word	0xffffffff


	//   ....[47]....
        /*00f4*/ 	.word	0xffffffff


	//   ....[48]....
        /*00f8*/ 	.word	0xffffffff


	//   ....[49]....
        /*00fc*/ 	.word	0xffffffff


	//   ....[50]....
        /*0100*/ 	.word	0xffffffff


	//   ....[51]....
        /*0104*/ 	.word	0xffffffff


	//   ....[52]....
        /*0108*/ 	.word	0xffffffff


	//   ....[53]....
        /*010c*/ 	.word	0xffffffff


	//   ....[54]....
        /*0110*/ 	.word	0xffffffff


	//   ....[55]....
        /*0114*/ 	.word	0xffffffff


	//   ....[56]....
        /*0118*/ 	.word	0xffffffff


	//   ....[57]....
        /*011c*/ 	.word	0xffffffff


	//   ....[58]....
        /*0120*/ 	.word	0xffffffff


	//   ....[59]....
        /*0124*/ 	.word	0xffffffff


	//   ....[60]....
        /*0128*/ 	.word	0xffffffff


	//   ....[61]....
        /*012c*/ 	.word	0xffffffff


	//   ....[62]....
        /*0130*/ 	.word	0xffffffff


	//   ....[63]....
        /*0134*/ 	.word	0xffffffff


	//   ....[64]....
        /*0138*/ 	.word	0xffffffff


	//   ....[65]....
        /*013c*/ 	.word	0xffffffff


	//   ....[66]....
        /*0140*/ 	.word	0xffffffff


	//   ....[67]....
        /*0144*/ 	.word	0xffffffff


	//   ....[68]....
        /*0148*/ 	.word	0xffffffff


	//   ....[69]....
        /*014c*/ 	.word	0xffffffff


	//   ....[70]....
        /*0150*/ 	.word	0xffffffff


	//   ....[71]....
        /*0154*/ 	.word	0xffffffff


	//   ....[72]....
        /*0158*/ 	.word	0xffffffff


	//   ....[73]....
        /*015c*/ 	.word	0xffffffff


	//   ....[74]....
        /*0160*/ 	.word	0xffffffff


	//   ....[75]....
        /*0164*/ 	.word	0xffffffff


	//   ....[76]....
        /*0168*/ 	.word	0xffffffff


	//   ....[77]....
        /*016c*/ 	.word	0xffffffff


	//   ....[78]....
        /*0170*/ 	.word	0xffffffff


	//   ....[79]....
        /*0174*/ 	.word	0xffffffff


	//   ....[80]....
        /*0178*/ 	.word	0xffffffff


	//   ....[81]....
        /*017c*/ 	.word	0xffffffff


	//   ....[82]....
        /*0180*/ 	.word	0xffffffff


	//----- nvinfo : EIATTR_COOP_GROUP_INSTR_OFFSETS
	.align		4
.L_2555:
        /*0184*/ 	.byte	0x04, 0x28
        /*0186*/ 	.short	(.L_2557 - .L_2556)


	//   ....[0]....
.L_2556:
        /*0188*/ 	.word	0x00001630


	//   ....[1]....
        /*018c*/ 	.word	0x00001b50


	//   ....[2]....
        /*0190*/ 	.word	0x00002040


	//   ....[3]....
        /*0194*/ 	.word	0x000042b0


	//   ....[4]....
        /*0198*/ 	.word	0x00006070


	//   ....[5]....
        /*019c*/ 	.word	0x00007330


	//   ....[6]....
        /*01a0*/ 	.word	0x00007340


	//   ....[7]....
        /*01a4*/ 	.word	0x00007350


	//   ....[8]....
        /*01a8*/ 	.word	0x00007370


	//   ....[9]....
        /*01ac*/ 	.word	0x00007400


	//   ....[10]....
        /*01b0*/ 	.word	0x00007420


	//   ....[11]....
        /*01b4*/ 	.word	0x00007440


	//   ....[12]....
        /*01b8*/ 	.word	0x00007460


	//   ....[13]....
        /*01bc*/ 	.word	0x000074f0


	//   ....[14]....
        /*01c0*/ 	.word	0x00007510


	//   ....[15]....
        /*01c4*/ 	.word	0x00007530


	//   ....[16]....
        /*01c8*/ 	.word	0x00007540


	//   ....[17]....
        /*01cc*/ 	.word	0x000075e0


	//   ....[18]....
        /*01d0*/ 	.word	0x00007610


	//   ....[19]....
        /*01d4*/ 	.word	0x00007620


	//   ....[20]....
        /*01d8*/ 	.word	0x00007630


	//   ....[21]....
        /*01dc*/ 	.word	0x000076f0


	//   ....[22]....
        /*01e0*/ 	.word	0x00007700


	//   ....[23]....
        /*01e4*/ 	.word	0x00007710


	//   ....[24]....
        /*01e8*/ 	.word	0x00007720


	//   ....[25]....
        /*01ec*/ 	.word	0x000077c0


	//   ....[26]....
        /*01f0*/ 	.word	0x000077e0


	//   ....[27]....
        /*01f4*/ 	.word	0x000077f0


	//   ....[28]....
        /*01f8*/ 	.word	0x00007800


	//   ....[29]....
        /*01fc*/ 	.word	0x00007820


	//   ....[30]....
        /*0200*/ 	.word	0x00007840


	//   ....[31]....
        /*0204*/ 	.word	0x000082e0


	//   ....[32]....
        /*0208*/ 	.word	0x00008310


	//   ....[33]....
        /*020c*/ 	.word	0x00008320


	//   ....[34]....
        /*0210*/ 	.word	0x00008330


	//   ....[35]....
        /*0214*/ 	.word	0x00008410


	//   ....[36]....
        /*0218*/ 	.word	0x00008430


	//   ....[37]....
        /*021c*/ 	.word	0x00008440


	//   ....[38]....
        /*0220*/ 	.word	0x00008450


	//   ....[39]....
        /*0224*/ 	.word	0x00008530


	//   ....[40]....
        /*0228*/ 	.word	0x00008550


	//   ....[41]....
        /*022c*/ 	.word	0x00008560


	//   ....[42]....
        /*0230*/ 	.word	0x00008570


	//   ....[43]....
        /*0234*/ 	.word	0x00008650


	//   ....[44]....
        /*0238*/ 	.word	0x00008670


	//   ....[45]....
        /*023c*/ 	.word	0x00008680


	//   ....[46]....
        /*0240*/ 	.word	0x00008690


	//   ....[47]....
        /*0244*/ 	.word	0x00008770


	//   ....[48]....
        /*0248*/ 	.word	0x00008790


	//   ....[49]....
        /*024c*/ 	.word	0x000087a0


	//   ....[50]....
        /*0250*/ 	.word	0x000087b0


	//   ....[51]....
        /*0254*/ 	.word	0x00008880


	//   ....[52]....
        /*0258*/ 	.word	0x000088c0


	//   ....[53]....
        /*025c*/ 	.word	0x00008900


	//   ....[54]....
        /*0260*/ 	.word	0x00008910


	//   ....[55]....
        /*0264*/ 	.word	0x00008930


	//   ....[56]....
        /*0268*/ 	.word	0x000089e0


	//   ....[57]....
        /*026c*/ 	.word	0x000089f0


	//   ....[58]....
        /*0270*/ 	.word	0x00008a00


	//   ....[59]....
        /*0274*/ 	.word	0x00008a10


	//   ....[60]....
        /*0278*/ 	.word	0x00008a20


	//   ....[61]....
        /*027c*/ 	.word	0x0000c910


	//   ....[62]....
        /*0280*/ 	.word	0x0000c950


	//   ....[63]....
        /*0284*/ 	.word	0x0000cae0


	//   ....[64]....
        /*0288*/ 	.word	0x0000cb20


	//   ....[65]....
        /*028c*/ 	.word	0x0000cba0


	//   ....[66]....
        /*0290*/ 	.word	0x0000cbc0


	//   ....[67]....
        /*0294*/ 	.word	0x0000cbf0


	//   ....[68]....
        /*0298*/ 	.word	0x0000cc10


	//   ....[69]....
        /*029c*/ 	.word	0x0000cc50


	//   ....[70]....
        /*02a0*/ 	.word	0x0000cc80


	//   ....[71]....
        /*02a4*/ 	.word	0x0000d340


	//   ....[72]....
        /*02a8*/ 	.word	0x0000d7e0


	//   ....[73]....
        /*02ac*/ 	.word	0x0000dc80


	//   ....[74]....
        /*02b0*/ 	.word	0x0000dcd0


	//   ....[75]....
        /*02b4*/ 	.word	0x0000dd20


	//   ....[76]....
        /*02b8*/ 	.word	0x0000dd50


	//   ....[77]....
        /*02bc*/ 	.word	0x0000dd70


	//   ....[78]....
        /*02c0*/ 	.word	0x0000de90


	//   ....[79]....
        /*02c4*/ 	.word	0x0000dec0


	//   ....[80]....
        /*02c8*/ 	.word	0x0000df20


	//   ....[81]....
        /*02cc*/ 	.word	0x0000df50


	//   ....[82]....
        /*02d0*/ 	.word	0x0000df70


	//----- nvinfo : EIATTR_VRC_CTA_INIT_COUNT
	.align		4
.L_2557:
        /*02d4*/ 	.byte	0x02, 0x4a
	.zero		1
	.zero		1


	//----- nvinfo : EIATTR_EXIT_INSTR_OFFSETS
	.align		4
        /*02d8*/ 	.byte	0x04, 0x1c
        /*02da*/ 	.short	(.L_2559 - .L_2558)


	//   ....[0]....
.L_2558:
        /*02dc*/ 	.word	0x0000e030


	//   ....[1]....
        /*02e0*/ 	.word	0x0000e200


	//----- nvinfo : EIATTR_MAX_THREADS
	.align		4
.L_2559:
        /*02e4*/ 	.byte	0x04, 0x05
        /*02e6*/ 	.short	(.L_2561 - .L_2560)
.L_2560:
        /*02e8*/ 	.word	0x00000020
        /*02ec*/ 	.word	0x00000001
        /*02f0*/ 	.word	0x00000001


	//----- nvinfo : EIATTR_CRS_STACK_SIZE
	.align		4
.L_2561:
        /*02f4*/ 	.byte	0x04, 0x1e
        /*02f6*/ 	.short	(.L_2563 - .L_2562)
.L_2562:
        /*02f8*/ 	.word	0x00000000


	//----- nvinfo : EIATTR_CBANK_PARAM_SIZE
	.align		4
.L_2563:
        /*02fc*/ 	.byte	0x03, 0x19
        /*02fe*/ 	.short	0x01f0


	//----- nvinfo : EIATTR_PARAM_CBANK
	.align		4
        /*0300*/ 	.byte	0x04, 0x0a
        /*0302*/ 	.short	(.L_2565 - .L_2564)
	.align		4
.L_2564:
        /*0304*/ 	.word	index@(.nv.constant0._Z25selective_scan_bwd_kernelI32Selective_Scan_bwd_kernel_traitsILi32ELi16ELb0ELb1ELb1ELb0ELb0EfN3c107complexIfEEEEv12SSMParamsBwd)
        /*0308*/ 	.short	0x0380
        /*030a*/ 	.short	0x01f0


	//----- nvinfo : EIATTR_SW_WAR
	.align		4
.L_2565:
        /*030c*/ 	.byte	0x04, 0x36
        /*030e*/ 	.short	(.L_2567 - .L_2566)
.L_2566:
        /*0310*/ 	.word	0x00000008
.L_2567:


//--------------------- .nv.info._Z25selective_scan_bwd_kernelI32Selective_Scan_bwd_kernel_traitsILi32ELi16ELb0ELb1ELb1ELb0ELb1EfN3c107complexIfEEEEv12SSMParamsBwd --------------------------
	.section	.nv.info._Z25selective_scan_bwd_kernelI32Selective_Scan_bwd_kernel_traitsILi32ELi16ELb0ELb1ELb1ELb0ELb1EfN3c107complexIfEEEEv12SSMParamsBwd,"",@"SHT_CUDA_INFO"
	.sectionflags	@""
	.align	4


	//----- nvinfo : EIATTR_CUDA_API_VERSION
	.align		4
        /*0000*/ 	.byte	0x04, 0x37
        /*0002*/ 	.short	(.L_2569 - .L_2568)
.L_2568:
        /*0004*/ 	.word	0x00000082


	//----- nvinfo : EIATTR_KPARAM_INFO
	.align		4
.L_2569:
        /*0008*/ 	.byte	0x04, 0x17
        /*000a*/ 	.short	(.L_2571 - .L_2570)
.L_2570:
        /*000c*/ 	.word	0x00000000
        /*0010*/ 	.short	0x0000
        /*0012*/ 	.short	0x0000
        /*0014*/ 	.byte	0x00, 0xf0, 0xc1, 0x07


	//----- nvinfo : EIATTR_SPARSE_MMA_MASK
	.align		4
.L_2571:
        /*0018*/ 	.byte	0x03, 0x50
        /*001a*/ 	.short	0x0000


	//----- nvinfo : EIATTR_MAXREG_COUNT
	.align		4
        /*001c*/ 	.byte	0x03, 0x1b
        /*001e*/ 	.short	0x00ff


	//----- nvinfo : EIATTR_NUM_BARRIERS
	.align		4
        /*0020*/ 	.byte	0x02, 0x4c
        /*0022*/ 	.byte	0x01
	.zero		1


	//----- nvinfo : EIATTR_MERCURY_ISA_VERSION
	.align		4
        /*0024*/ 	.byte	0x03, 0x5f
        /*0026*/ 	.short	0x0101


	//----- nvinfo : EIATTR_INT_WARP_WIDE_INSTR_OFFSETS
	.align		4
        /*0028*/ 	.byte	0x04, 0x31
        /*002a*/ 	.short	(.L_2573 - .L_2572)


	//   ....[0]....
.L_2572:
        /*002c*/ 	.word	0x0000a580


	//   ....[1]....
        /*0030*/ 	.word	0x0000ac60


	//----- nvinfo : EIATTR_COOP_GROUP_MASK_REGIDS
	.align		4
.L_2573:
        /*0034*/ 	.byte	0x04, 0x29
        /*0036*/ 	.short	(.L_2575 - .L_2574)


	//   ....[0]....
.L_2574:
        /*0038*/ 	.word	0xffffffff


	//   ....[1]....
        /*003c*/ 	.word	0xffffffff


	//   ....[2]....
        /*0040*/ 	.word	0xffffffff


	//   ....[3]....
        /*0044*/ 	.word	0xffffffff


	//   ....[4]....
        /*0048*/ 	.word	0xffffffff


	//   ....[5]....
        /*004c*/ 	.word	0xffffffff


	//   ....[6]....
        /*0050*/ 	.word	0xffffffff


	//   ....[7]....
        /*0054*/ 	.word	0xffffffff


	//   ....[8]....
        /*0058*/ 	.word	0xffffffff


	//   ....[9]....
        /*005c*/ 	.word	0xffffffff


	//   ....[10]....
        /*0060*/ 	.word	0xffffffff


	//   ....[11]....
        /*0064*/ 	.word	0xffffffff


	//   ....[12]....
        /*0068*/ 	.word	0xffffffff


	//   ....[13]....
        /*006c*/ 	.word	0xffffffff


	//   ....[14]....
        /*0070*/ 	.word	0xffffffff


	//   ....[15]....
        /*0074*/ 	.word	0xffffffff


	//   ....[16]....
        /*0078*/ 	.word	0xffffffff


	//   ....[17]....
        /*007c*/ 	.word	0xffffffff


	//   ....[18]....
        /*0080*/ 	.word	0xffffffff


	//   ....[19]....
        /*0084*/ 	.word	0xffffffff


	//   ....[20]....
        /*0088*/ 	.word	0xffffffff


	//   ....[21]....
        /*008c*/ 	.word	0xffffffff


	//   ....[22]....
        /*0090*/ 	.word	0xffffffff


	//   ....[23]....
        /*0094*/ 	.word	0xffffffff


	//   ....[24]....
        /*0098*/ 	.word	0xffffffff


	//   ....[25]....
        /*009c*/ 	.word	0xffffffff


	//   ....[26]....
        /*00a0*/ 	.word	0xffffffff


	//   ....[27]....
        /*00a4*/ 	.word	0xffffffff


	//   ....[28]....
        /*00a8*/ 	.word	0xffffffff


	//   ....[29]....
        /*00ac*/ 	.word	0xffffffff


	//   ....[30]....
        /*00b0*/ 	.word	0xffffffff


	//   ....[31]....
        /*00b4*/ 	.word	0xffffffff


	//   ....[32]....
        /*00b8*/ 	.word	0xffffffff


	//   ....[33]....
        /*00bc*/ 	.word	0xffffffff


	//   ....[34]....
        /*00c0*/ 	.word	0xffffffff


	//   ....[35]....
        /*00c4*/ 	.word	0xffffffff


	//   ....[36]....
        /*00c8*/ 	.word	0xffffffff


	//   ....[37]....
        /*00cc*/ 	.word	0xffffffff


	//   ....[38]....
        /*00d0*/ 	.word	0xffffffff


	//   ....[39]....
        /*00d4*/ 	.word	0xffffffff


	//   ....[40]....
        /*00d8*/ 	.word	0xffffffff


	//   ....[41]....
        /*00dc*/ 	.word	0xffffffff


	//   ....[42]....
        /*00e0*/ 	.word	0xffffffff


	//   ....[43]....
        /*00e4*/ 	.word	0xffffffff


	//   ....[44]....
        /*00e8*/ 	.word	0xffffffff


	//   ....[45]....
        /*00ec*/ 	.word	0xffffffff


	//   ....[46]....
        /*00f0*/ 	.word	0xffffffff


	//   ....[47]....
        /*00f4*/ 	.word	0xffffffff


	//   ....[48]....
        /*00f8*/ 	.word	0xffffffff


	//   ....[49]....
        /*00fc*/ 	.word	0xffffffff


	//   ....[50]....
        /*0100*/ 	.word	0xffffffff


	//   ....[51]....
        /*0104*/ 	.word	0xffffffff


	//   ....[52]....
        /*0108*/ 	.word	0xffffffff


	//   ....[53]....
        /*010c*/ 	.word	0xffffffff


	//   ....[54]....
        /*0110*/ 	.word	0xffffffff


	//   ....[55]....
        /*0114*/ 	.word	0xffffffff


	//   ....[56]....
        /*0118*/ 	.word	0xffffffff


	//   ....[57]....
        /*011c*/ 	.word	0xffffffff


	//   ....[58]....
        /*0120*/ 	.word	0xffffffff


	//   ....[59]....
        /*0124*/ 	.word	0xffffffff


	//   ....[60]....
        /*0128*/ 	.word	0xffffffff


	//   ....[61]....
        /*012c*/ 	.word	0xffffffff


	//   ....[62]....
        /*0130*/ 	.word	0xffffffff


	//   ....[63]....
        /*0134*/ 	.word	0xffffffff


	//   ....[64]....
        /*0138*/ 	.word	0xffffffff


	//   ....[65]....
        /*013c*/ 	.word	0xffffffff


	//   ....[66]....
        /*0140*/ 	.word	0xffffffff


	//   ....[67]....
        /*0144*/ 	.word	0xffffffff


	//   ....[68]....
        /*0148*/ 	.word	0xffffffff


	//   ....[69]....
        /*014c*/ 	.word	0xffffffff


	//   ....[70]....
        /*0150*/ 	.word	0xffffffff


	//   ....[71]....
        /*0154*/ 	.word	0xffffffff


	//   ....[72]....
        /*0158*/ 	.word	0xffffffff


	//   ....[73]....
        /*015c*/ 	.word	0xffffffff


	//   ....[74]....
        /*0160*/ 	.word	0xffffffff


	//   ....[75]....
        /*0164*/ 	.word	0xffffffff


	//   ....[76]....
        /*0168*/ 	.word	0xffffffff


	//   ....[77]....
        /*016c*/ 	.word	0xffffffff


	//   ....[78]....
        /*0170*/ 	.word	0xffffffff


	//   ....[79]....
        /*0174*/ 	.word	0xffffffff


	//   ....[80]....
        /*0178*/ 	.word	0xffffffff


	//   ....[81]....
        /*017c*/ 	.word	0xffffffff


	//   ....[82]....
        /*0180*/ 	.word	0xffffffff


	//   ....[83]....
        /*0184*/ 	.word	0xffffffff


	//   ....[84]....
        /*0188*/ 	.word	0xffffffff


	//   ....[85]....
        /*018c*/ 	.word	0xffffffff


	//   ....[86]....
        /*0190*/ 	.word	0xffffffff


	//----- nvinfo : EIATTR_COOP_GROUP_INSTR_OFFSETS
	.align		4
.L_2575:
        /*0194*/ 	.byte	0x04, 0x28
        /*0196*/ 	.short	(.L_2577 - .L_2576)


	//   ....[0]....
.L_2576:
        /*0198*/ 	.word	0x00001840


	//   ....[1]....
        /*019c*/ 	.word	0x00001d50


	//   ....[2]....
        /*01a0*/ 	.word	0x000022c0


	//   ....[3]....
        /*01a4*/ 	.word	0x000027e0


	//   ....[4]....
        /*01a8*/ 	.word	0x00002ea0


	//   ....[5]....
        /*01ac*/ 	.word	0x000037c0


	//   ....[6]....
        /*01b0*/ 	.word	0x000040a0


	//   ....[7]....
        /*01b4*/ 	.word	0x000065d0


	//   ....[8]....
        /*01b8*/ 	.word	0x00008400


	//   ....[9]....
        /*01bc*/ 	.word	0x00009660


	//   ....[10]....
        /*01c0*/ 	.word	0x00009670


	//   ....[11]....
        /*01c4*/ 	.word	0x00009680


	//   ....[12]....
        /*01c8*/ 	.word	0x000096a0


	//   ....[13]....
        /*01cc*/ 	.word	0x00009730


	//   ....[14]....
        /*01d0*/ 	.word	0x00009750


	//   ....[15]....
        /*01d4*/ 	.word	0x00009770


	//   ....[16]....
        /*01d8*/ 	.word	0x00009790


	//   ....[17]....
        /*01dc*/ 	.word	0x00009820


	//   ....[18]....
        /*01e0*/ 	.word	0x00009840


	//   ....[19]....
        /*01e4*/ 	.word	0x00009860


	//   ....[20]....
        /*01e8*/ 	.word	0x00009870


	//   ....[21]....
        /*01ec*/ 	.word	0x00009910


	//   ....[22]....
        /*01f0*/ 	.word	0x00009940


	//   ....[23]....
        /*01f4*/ 	.word	0x00009950


	//   ....[24]....
        /*01f8*/ 	.word	0x00009960


	//   ....[25]....
        /*01fc*/ 	.word	0x00009a20


	//   ....[26]....
        /*0200*/ 	.word	0x00009a30


	//   ....[27]....
        /*0204*/ 	.word	0x00009a40


	//   ....[28]....
        /*0208*/ 	.word	0x00009a50


	//   ....[29]....
        /*020c*/ 	.word	0x00009af0


	//   ....[30]....
        /*0210*/ 	.word	0x00009b10


	//   ....[31]....
        /*0214*/ 	.word	0x00009b20


	//   ....[32]....
        /*0218*/ 	.word	0x00009b30


	//   ....[33]....
        /*021c*/ 	.word	0x00009b50


	//   ....[34]....
        /*0220*/ 	.word	0x00009b80


	//   ....[35]....
        /*0224*/ 	.word	0x0000a610


	//   ....[36]....
        /*0228*/ 	.word	0x0000a640


	//   ....[37]....
        /*022c*/ 	.word	0x0000a650


	//   ....[38]....
        /*0230*/ 	.word	0x0000a660


	//   ....[39]....
        /*0234*/ 	.word	0x0000a740


	//   ....[40]....
        /*0238*/ 	.word	0x0000a760


	//   ....[41]....
        /*023c*/ 	.word	0x0000a770


	//   ....[42]....
        /*0240*/ 	.word	0x0000a780


	//   ....[43]....
        /*0244*/ 	.word	0x0000a860


	//   ....[44]....
        /*0248*/ 	.word	0x0000a880


	//   ....[45]....
        /*024c*/ 	.word	0x0000a890


	//   ....[46]....
        /*0250*/ 	.word	0x0000a8a0


	//   ....[47]....
        /*0254*/ 	.word	0x0000a980


	//   ....[48]....
        /*0258*/ 	.word	0x0000a9a0


	//   ....[49]....
        /*025c*/ 	.word	0x0000a9b0


	//   ....[50]....
        /*0260*/ 	.word	0x0000a9c0


	//   ....[51]....
        /*0264*/ 	.word	0x0000aaa0


	//   ....[52]....
        /*0268*/ 	.word	0x0000aac0


	//   ....[53]....
        /*026c*/ 	.word	0x0000aad0


	//   ....[54]....
        /*0270*/ 	.word	0x0000aae0


	//   ....[55]....
        /*0274*/ 	.word	0x0000abb0


	//   ....[56]....
        /*0278*/ 	.word	0x0000abf0


	//   ....[57]....
        /*027c*/ 	.word	0x0000ac30


	//   ....[58]....
        /*0280*/ 	.word	0x0000ac40


	//   ....[59]....
        /*0284*/ 	.word	0x0000ac50


	//   ....[60]....
        /*0288*/ 	.word	0x0000ac70


	//   ....[61]....
        /*028c*/ 	.word	0x0000acf0


	//   ....[62]....
        /*0290*/ 	.word	0x0000ad20


	//   ....[63]....
        /*0294*/ 	.word	0x0000ad30


	//   ....[64]....
        /*0298*/ 	.word	0x0000ad50


	//   ....[65]....
        /*029c*/ 	.word	0x0000ec40


	//   ....[66]....
        /*02a0*/ 	.word	0x0000ec80


	//   ....[67]....
        /*02a4*/ 	.word	0x0000ee10


	//   ....[68]....
        /*02a8*/ 	.word	0x0000ee50


	//   ....[69]....
        /*02ac*/ 	.word	0x0000ef50


	//   ....[70]....
        /*02b0*/ 	.word	0x0000ef70


	//   ....[71]....
        /*02b4*/ 	.word	0x0000efa0


	//   ....[72]....
        /*02b8*/ 	.word	0x0000efc0


	//   ....[73]....
        /*02bc*/ 	.word	0x0000f000


	//   ....[74]....
        /*02c0*/ 	.word	0x0000f030


	//   ....[75]....
        /*02c4*/ 	.word	0x0000f680


	//   ....[76]....
        /*02c8*/ 	.word	0x0000fb50


	//   ....[77]....
        /*02cc*/ 	.word	0x0000ffc0


	//   ....[78]....
        /*02d0*/ 	.word	0x00010010


	//   ....[79]....
        /*02d4*/ 	.word	0x00010060


	//   ....[80]....
        /*02d8*/ 	.word	0x00010090


	//   ....[81]....
        /*02dc*/ 	.word	0x000100b0


	//   ....[82]....
        /*02e0*/ 	.word	0x000101d0


	//   ....[83]....
        /*02e4*/ 	.word	0x00010200


	//   ....[84]....
        /*02e8*/ 	.word	0x00010260


	//   ....[85]....
        /*02ec*/ 	.word	0x00010290


	//   ....[86]....
        /*02f0*/ 	.word	0x000102b0


	//----- nvinfo : EIATTR_VRC_CTA_INIT_COUNT
	.align		4
.L_2577:
        /*02f4*/ 	.byte	0x02, 0x4a
	.zero		1
	.zero		1


	//----- nvinfo : EIATTR_EXIT_INSTR_OFFSETS
	.align		4
        /*02f8*/ 	.byte	0x04, 0x1c
        /*02fa*/ 	.short	(.L_2579 - .L_2578)


	//   ....[0]....
.L_2578:
        /*02fc*/ 	.word	0x00010370


	//   ....[1]....
        /*0300*/ 	.word	0x00010540


	//----- nvinfo : EIATTR_MAX_THREADS
	.align		4
.L_2579:
        /*0304*/ 	.byte	0x04, 0x05
        /*0306*/ 	.short	(.L_2581 - .L_2580)
.L_2580:
        /*0308*/ 	.word	0x00000020
        /*030c*/ 	.word	0x00000001
        /*0310*/ 	.word	0x00000001


	//----- nvinfo : EIATTR_CRS_STACK_SIZE
	.align		4
.L_2581:
        /*0314*/ 	.byte	0x04, 0x1e
        /*0316*/ 	.short	(.L_2583 - .L_2582)
.L_2582:
        /*0318*/ 	.word	0x00000000


	//----- nvinfo : EIATTR_CBANK_PARAM_SIZE
	.align		4
.L_2583:
        /*031c*/ 	.byte	0x03, 0x19
        /*031e*/ 	.short	0x01f0


	//----- nvinfo : EIATTR_PARAM_CBANK
	.align		4
        /*0320*/ 	.byte	0x04, 0x0a
        /*0322*/ 	.short	(.L_2585 - .L_2584)
	.align		4
.L_2584:
        /*0324*/ 	.word	index@(.nv.constant0._Z25selective_scan_bwd_kernelI32Selective_Scan_bwd_kernel_traitsILi32ELi16ELb0ELb1ELb1ELb0ELb1EfN3c107complexIfEEEEv12SSMParamsBwd)
        /*0328*/ 	.short	0x0380
        /*032a*/ 	.short	0x01f0


	//----- nvinfo : EIATTR_SW_WAR
	.align		4
.L_2585:
        /*032c*/ 	.byte	0x04, 0x36
        /*032e*/ 	.short	(.L_2587 - .L_2586)
.L_2586:
        /*0330*/ 	.word	0x00000008
.L_2587:


//--------------------- .nv.info._Z25selective_scan_bwd_kernelI32Selective_Scan_bwd_kernel_traitsILi32ELi16ELb0ELb1ELb1ELb1ELb0EfN3c107complexIfEEEEv12SSMParamsBwd --------------------------
	.section	.nv.info._Z25selective_scan_bwd_kernelI32Selective_Scan_bwd_kernel_traitsILi32ELi16ELb0ELb1ELb1ELb1ELb0EfN3c107complexIfEEEEv12SSMParamsBwd,"",@"SHT_CUDA_INFO"
	.sectionflags	@""
	.align	4


	//----- nvinfo : EIATTR_CUDA_API_VERSION
	.align		4
        /*0000*/ 	.byte	0x04, 0x37
        /*0002*/ 	.short	(.L_2589 - .L_2588)
.L_2588:
        /*0004*/ 	.word	0x00000082


	//----- nvinfo : EIATTR_KPARAM_INFO
	.align		4
.L_2589:
        /*0008*/ 	.byte	0x04, 0x17
        /*000a*/ 	.short	(.L_2591 - .L_2590)
.L_2590:
        /*000c*/ 	.word	0x00000000
        /*0010*/ 	.short	0x0000
        /*0012*/ 	.short	0x0000
        /*0014*/ 	.byte	0x00, 0xf0, 0xc1, 0x07


	//----- nvinfo : EIATTR_SPARSE_MMA_MASK
	.align		4
.L_2591:
        /*0018*/ 	.byte	0x03, 0x50
        /*001a*/ 	.short	0x0000


	//----- nvinfo : EIATTR_MAXREG_COUNT
	.align		4
        /*001c*/ 	.byte	0x03, 0x1b
        /*001e*/ 	.short	0x00ff


	//----- nvinfo : EIATTR_NUM_BARRIERS
	.align		4
        /*0020*/ 	.byte	0x02, 0x4c
        /*0022*/ 	.byte	0x01
	.zero		1


	//----- nvinfo : EIATTR_MERCURY_ISA_VERSION
	.align		4
        /*0024*/ 	.byte	0x03, 0x5f
        /*0026*/ 	.short	0x0101


	//----- nvinfo : EIATTR_INT_WARP_WIDE_INSTR_OFFSETS
	.align		4
        /*0028*/ 	.byte	0x04, 0x31
        /*002a*/ 	.short	(.L_2593 - .L_2592)


	//   ....[0]....
.L_2592:
        /*002c*/ 	.word	0x0000a3f0


	//   ....[1]....
        /*0030*/ 	.word	0x0000aad0


	//----- nvinfo : EIATTR_COOP_GROUP_MASK_REGIDS
	.align		4
.L_2593:
        /*0034*/ 	.byte	0x04, 0x29
        /*0036*/ 	.short	(.L_2595 - .L_2594)


	//   ....[0]....
.L_2594:
        /*0038*/ 	.word	0xffffffff


	//   ....[1]....
        /*003c*/ 	.word	0xffffffff


	//   ....[2]....
        /*0040*/ 	.word	0xffffffff


	//   ....[3]....
        /*0044*/ 	.word	0xffffffff


	//   ....[4]....
        /*0048*/ 	.word	0xffffffff


	//   ....[5]....
        /*004c*/ 	.word	0xffffffff


	//   ....[6]....
        /*0050*/ 	.word	0xffffffff


	//   ....[7]....
        /*0054*/ 	.word	0xffffffff


	//   ....[8]....
        /*0058*/ 	.word	0xffffffff


	//   ....[9]....
        /*005c*/ 	.word	0xffffffff


	//   ....[10]....
        /*0060*/ 	.word	0xffffffff


	//   ....[11]....
        /*0064*/ 	.word	0xffffffff


	//   ....[12]....
        /*0068*/ 	.word	0xffffffff


	//   ....[13]....
        /*006c*/ 	.word	0xffffffff


	//   ....[14]....
        /*0070*/ 	.word	0xffffffff


	//   ....[15]....
        /*0074*/ 	.word	0xffffffff


	//   ....[16]....
        /*0078*/ 	.word	0xffffffff


	//   ....[17]....
        /*007c*/ 	.word	0xffffffff


	//   ....[18]....
        /*0080*/ 	.word	0xffffffff


	//   ....[19]....
        /*0084*/ 	.word	0xffffffff


	//   ....[20]....
        /*0088*/ 	.word	0xffffffff


	//   ....[21]....
        /*008c*/ 	.word	0xffffffff


	//   ....[22]....
        /*0090*/ 	.word	0xffffffff


	//   ....[23]....
        /*0094*/ 	.word	0xffffffff


	//   ....[24]....
        /*0098*/ 	.word	0xffffffff


	//   ....[25]....
        /*009c*/ 	.word	0xffffffff


	//   ....[26]....
        /*00a0*/ 	.word	0xffffffff


	//   ....[27]....
        /*00a4*/ 	.word	0xffffffff


	//   ....[28]....
        /*00a8*/ 	.word	0xffffffff


	//   ....[29]....
        /*00ac*/ 	.word	0xffffffff


	//   ....[30]....
        /*00b0*/ 	.word	0xffffffff


	//   ....[31]....
        /*00b4*/ 	.word	0xffffffff


	//   ....[32]....
        /*00b8*/ 	.word	0xffffffff


	//   ....[33]....
        /*00bc*/ 	.word	0xffffffff


	//   ....[34]....
        /*00c0*/ 	.word	0xffffffff


	//   ....[35]....
        /*00c4*/ 	.word	0xffffffff


	//   ....[36]....
        /*00c8*/ 	.word	0xffffffff


	//   ....[37]....
        /*00cc*/ 	.word	0xffffffff


	//   ....[38]....
        /*00d0*/ 	.word	0xffffffff


	//   ....[39]....
        /*00d4*/ 	.word	0xffffffff


	//   ....[40]....
        /*00d8*/ 	.word	0xffffffff


	//   ....[41]....
        /*00dc*/ 	.word	0xffffffff


	//   ....[42]....
        /*00e0*/ 	.word	0xffffffff


	//   ....[43]....
        /*00e4*/ 	.word	0xffffffff


	//   ....[44]....
        /*00e8*/ 	.word	0xffffffff


	//   ....[45]....
        /*00ec*/ 	.word	0xffffffff


	//   ....[46]....
        /*00f0*/ 	.word	0xffffffff


	//   ....[47]....
        /*00f4*/ 	.word	0xffffffff


	//   ....[48]....
        /*00f8*/ 	.word	0xffffffff


	//   ....[49]....
        /*00fc*/ 	.word	0xffffffff


	//   ....[50]....
        /*0100*/ 	.word	0xffffffff


	//   ....[51]....
        /*0104*/ 	.word	0xffffffff


	//   ....[52]....
        /*0108*/ 	.word	0xffffffff


	//   ....[53]....
        /*010c*/ 	.word	0xffffffff


	//   ....[54]....
        /*0110*/ 	.word	0xffffffff


	//   ....[55]....
        /*0114*/ 	.word	0xffffffff


	//   ....[56]....
        /*0118*/ 	.word	0xffffffff


	//   ....[57]....
        /*011c*/ 	.word	0xffffffff


	//   ....[58]....
        /*0120*/ 	.word	0xffffffff


	//   ....[59]....
        /*0124*/ 	.word	0xffffffff


	//   ....[60]....
        /*0128*/ 	.word	0xffffffff


	//   ....[61]....
        /*012c*/ 	.word	0xffffffff


	//   ....[62]....
        /*0130*/ 	.word	0xffffffff


	//   ....[63]....
        /*0134*/ 	.word	0xffffffff


	//   ....[64]....
        /*0138*/ 	.word	0xffffffff


	//   ....[65]....
        /*013c*/ 	.word	0xffffffff


	//   ....[66]....
        /*0140*/ 	.word	0xffffffff


	//   ....[67]....
        /*0144*/ 	.word	0xffffffff


	//   ....[68]....
        /*0148*/ 	.word	0xffffffff


	//   ....[69]....
        /*014c*/ 	.word	0xffffffff


	//   ....[70]....
        /*0150*/ 	.word	0xffffffff


	//   ....[71]....
        /*0154*/ 	.word	0xffffffff


	//   ....[72]....
        /*0158*/ 	.word	0xffffffff


	//   ....[73]....
        /*015c*/ 	.word	0xffffffff


	//   ....[74]....
        /*0160*/ 	.word	0xffffffff


	//   ....[75]....
        /*0164*/ 	.word	0xffffffff


	//   ....[76]....
        /*0168*/ 	.word	0xffffffff


	//   ....[77]....
        /*016c*/ 	.word	0xffffffff


	//   ....[78]....
        /*0170*/ 	.word	0xffffffff


	//   ....[79]....
        /*0174*/ 	.word	0xffffffff


	//   ....[80]....
        /*0178*/ 	.word	0xffffffff


	//   ....[81]....
        /*017c*/ 	.word	0xffffffff


	//   ....[82]....
        /*0180*/ 	.word	0xffffffff


	//   ....[83]....
        /*0184*/ 	.word	0xffffffff


	//----- nvinfo : EIATTR_COOP_GROUP_INSTR_OFFSETS
	.align		4
.L_2595:
        /*0188*/ 	.byte	0x04, 0x28
        /*018a*/ 	.short	(.L_2597 - .L_2596)


	//   ....[0]....
.L_2596:
        /*018c*/ 	.word	0x000015d0


	//   ....[1]....
        /*0190*/ 	.word	0x00001b10


	//   ....[2]....
        /*0194*/ 	.word	0x00002030


	//   ....[3]....
        /*0198*/ 	.word	0x00006440


	//   ....[4]....
        /*019c*/ 	.word	0x00008270


	//   ....[5]....
        /*01a0*/ 	.word	0x000094d0


	//   ....[6]....
        /*01a4*/ 	.word	0x000094e0


	//   ....[7]....
        /*01a8*/ 	.word	0x000094f0


	//   ....[8]....
        /*01ac*/ 	.word	0x00009510


	//   ....[9]....
        /*01b0*/ 	.word	0x000095a0


	//   ....[10]....
        /*01b4*/ 	.word	0x000095c0


	//   ....[11]....
        /*01b8*/ 	.word	0x000095e0


	//   ....[12]....
        /*01bc*/ 	.word	0x00009600


	//   ....[13]....
        /*01c0*/ 	.word	0x00009690


	//   ....[14]....
        /*01c4*/ 	.word	0x000096b0


	//   ....[15]....
        /*01c8*/ 	.word	0x000096d0


	//   ....[16]....
        /*01cc*/ 	.word	0x000096e0


	//   ....[17]....
        /*01d0*/ 	.word	0x00009780


	//   ....[18]....
        /*01d4*/ 	.word	0x000097b0


	//   ....[19]....
        /*01d8*/ 	.word	0x000097c0


	//   ....[20]....
        /*01dc*/ 	.word	0x000097d0


	//   ....[21]....
        /*01e0*/ 	.word	0x00009890


	//   ....[22]....
        /*01e4*/ 	.word	0x000098a0


	//   ....[23]....
        /*01e8*/ 	.word	0x000098b0


	//   ....[24]....
        /*01ec*/ 	.word	0x000098c0


	//   ....[25]....
        /*01f0*/ 	.word	0x00009960


	//   ....[26]....
        /*01f4*/ 	.word	0x00009980


	//   ....[27]....
        /*01f8*/ 	.word	0x00009990


	//   ....[28]....
        /*01fc*/ 	.word	0x000099a0


	//   ....[29]....
        /*0200*/ 	.word	0x000099c0


	//   ....[30]....
        /*0204*/ 	.word	0x000099e0


	//   ....[31]....
        /*0208*/ 	.word	0x0000a480


	//   ....[32]....
        /*020c*/ 	.word	0x0000a4b0


	//   ....[33]....
        /*0210*/ 	.word	0x0000a4c0


	//   ....[34]....
        /*0214*/ 	.word	0x0000a4d0


	//   ....[35]....
        /*0218*/ 	.word	0x0000a5b0


	//   ....[36]....
        /*021c*/ 	.word	0x0000a5d0


	//   ....[37]....
        /*0220*/ 	.word	0x0000a5e0


	//   ....[38]....
        /*0224*/ 	.word	0x0000a5f0


	//   ....[39]....
        /*0228*/ 	.word	0x0000a6d0


	//   ....[40]....
        /*022c*/ 	.word	0x0000a6f0


	//   ....[41]....
        /*0230*/ 	.word	0x0000a700


	//   ....[42]....
        /*0234*/ 	.word	0x0000a710


	//   ....[43]....
        /*0238*/ 	.word	0x0000a7f0


	//   ....[44]....
        /*023c*/ 	.word	0x0000a810


	//   ....[45]....
        /*0240*/ 	.word	0x0000a820


	//   ....[46]....
        /*0244*/ 	.word	0x0000a830


	//   ....[47]....
        /*0248*/ 	.word	0x0000a910


	//   ....[48]....
        /*024c*/ 	.word	0x0000a930


	//   ....[49]....
        /*0250*/ 	.word	0x0000a940


	//   ....[50]....
        /*0254*/ 	.word	0x0000a950


	//   ....[51]....
        /*0258*/ 	.word	0x0000aa20


	//   ....[52]....
        /*025c*/ 	.word	0x0000aa60


	//   ....[53]....
        /*0260*/ 	.word	0x0000aaa0


	//   ....[54]....
        /*0264*/ 	.word	0x0000aac0


	//   ....[55]....
        /*0268*/ 	.word	0x0000aae0


	//   ....[56]....
        /*026c*/ 	.word	0x0000ab00


	//   ....[57]....
        /*0270*/ 	.word	0x0000ab70


	//   ....[58]....
        /*0274*/ 	.word	0x0000aba0


	//   ....[59]....
        /*0278*/ 	.word	0x0000abb0


	//   ....[60]....
        /*027c*/ 	.word	0x0000abc0


	//   ....[61]....
        /*0280*/ 	.word	0x0000eab0


	//   ....[62]....
        /*0284*/ 	.word	0x0000eaf0


	//   ....[63]....
        /*0288*/ 	.word	0x0000ec80


	//   ....[64]....
        /*028c*/ 	.word	0x0000ecc0


	//   ....[65]....
        /*0290*/ 	.word	0x0000edc0


	//   ....[66]....
        /*0294*/ 	.word	0x0000ede0


	//   ....[67]....
        /*0298*/ 	.word	0x0000ee10


	//   ....[68]....
        /*029c*/ 	.word	0x0000ee30


	//   ....[69]....
        /*02a0*/ 	.word	0x0000ee70


	//   ....[70]....
        /*02a4*/ 	.word	0x0000eea0


	//   ....[71]....
        /*02a8*/ 	.word	0x0000f5a0


	//   ....[72]....
        /*02ac*/ 	.word	0x0000fc70


	//   ....[73]....
        /*02b0*/ 	.word	0x00010420


	//   ....[74]....
        /*02b4*/ 	.word	0x00010a20


	//   ....[75]....
        /*02b8*/ 	.word	0x00010a70


	//   ....[76]....
        /*02bc*/ 	.word	0x00010ac0


	//   ....[77]....
        /*02c0*/ 	.word	0x00010af0


	//   ....[78]....
        /*02c4*/ 	.word	0x00010b10


	//   ....[79]....
        /*02c8*/ 	.word	0x00010c30


	//   ....[80]....
        /*02cc*/ 	.word	0x00010c60


	//   ....[81]....
        /*02d0*/ 	.word	0x00010cc0


	//   ....[82]....
        /*02d4*/ 	.word	0x00010cf0


	//   ....[83]....
        /*02d8*/ 	.word	0x00010d10


	//----- nvinfo : EIATTR_VRC_CTA_INIT_COUNT
	.align		4
.L_2597:
        /*02dc*/ 	.byte	0x02, 0x4a
	.zero		1
	.zero		1


	//----- nvinfo : EIATTR_EXIT_INSTR_OFFSETS
	.align		4
        /*02e0*/ 	.byte	0x04, 0x1c
        /*02e2*/ 	.short	(.L_2599 - .L_2598)


	//   ....[0]....
.L_2598:
        /*02e4*/ 	.word	0x00010dd0


	//   ....[1]....
        /*02e8*/ 	.word	0x00010fa0


	//----- nvinfo : EIATTR_MAX_THREADS
	.align		4
.L_2599:
        /*02ec*/ 	.byte	0x04, 0x05
        /*02ee*/ 	.short	(.L_2601 - .L_2600)
.L_2600:
        /*02f0*/ 	.word	0x00000020
        /*02f4*/ 	.word	0x00000001
        /*02f8*/ 	.word	0x00000001


	//----- nvinfo : EIATTR_CRS_STACK_SIZE
	.align		4
.L_2601:
        /*02fc*/ 	.byte	0x04, 0x1e
        /*02fe*/ 	.short	(.L_2603 - .L_2602)
.L_2602:
        /*0300*/ 	.word	0x00000000


	//----- nvinfo : EIATTR_CBANK_PARAM_SIZE
	.align		4
.L_2603:
        /*0304*/ 	.byte	0x03, 0x19
        /*0306*/ 	.short	0x01f0


	//----- nvinfo : EIATTR_PARAM_CBANK
	.align		4
        /*0308*/ 	.byte	0x04, 0x0a
        /*030a*/ 	.short	(.L_2605 - .L_2604)
	.align		4
.L_2604:
        /*030c*/ 	.word	index@(.nv.constant0._Z25selective_scan_bwd_kernelI32Selective_Scan_bwd_kernel_traitsILi32ELi16ELb0ELb1ELb1ELb1ELb0EfN3c107complexIfEEEEv12SSMParamsBwd)
        /*0310*/ 	.short	0x0380
        /*0312*/ 	.short	0x01f0


	//----- nvinfo : EIATTR_SW_WAR
	.align		4
.L_2605:
        /*0314*/ 	.byte	0x04, 0x36
        /*0316*/ 	.short	(.L_2607 - .L_2606)
.L_2606:
        /*0318*/ 	.word	0x00000008
.L_2607:


//--------------------- .nv.info._Z25selective_scan_bwd_kernelI32Selective_Scan_bwd_kernel_traitsILi32ELi16ELb0ELb1ELb1ELb1ELb1EfN3c107complexIfEEEEv12SSMParamsBwd --------------------------
	.section	.nv.info._Z25selective_scan_bwd_kernelI32Selective_Scan_bwd_kernel_traitsILi32ELi16ELb0ELb1ELb1ELb1ELb1EfN3c107complexIfEEEEv12SSMParamsBwd,"",@"SHT_CUDA_INFO"
	.sectionflags	@""
	.align	4


	//----- nvinfo : EIATTR_CUDA_API_VERSION
	.align		4
        /*0000*/ 	.byte	0x04, 0x37
        /*0002*/ 	.short	(.L_2609 - .L_2608)
.L_2608:
        /*0004*/ 	.word	0x00000082


	//----- nvinfo : EIATTR_KPARAM_INFO
	.align		4
.L_2609:
        /*0008*/ 	.byte	0x04, 0x17
        /*000a*/ 	.short	(.L_2611 - .L_2610)
.L_2610:
        /*000c*/ 	.word	0x00000000
        /*0010*/ 	.short	0x0000
        /*0012*/ 	.short	0x0000
        /*0014*/ 	.byte	0x00, 0xf0, 0xc1, 0x07


	//----- nvinfo : EIATTR_SPARSE_MMA_MASK
	.align		4
.L_2611:
        /*0018*/ 	.byte	0x03, 0x50
        /*001a*/ 	.short	0x0000


	//----- nvinfo : EIATTR_MAXREG_COUNT
	.align		4
        /*001c*/ 	.byte	0x03, 0x1b
        /*001e*/ 	.short	0x00ff


	//----- nvinfo : EIATTR_NUM_BARRIERS
	.align		4
        /*0020*/ 	.byte	0x02, 0x4c
        /*0022*/ 	.byte	0x01
	.zero		1


	//----- nvinfo : EIATTR_MERCURY_ISA_VERSION
	.align		4
        /*0024*/ 	.byte	0x03, 0x5f
        /*0026*/ 	.short	0x0101


	//----- nvinfo : EIATTR_INT_WARP_WIDE_INSTR_OFFSETS
	.align		4
        /*0028*/ 	.byte	0x04, 0x31
        /*002a*/ 	.short	(.L_2613 - .L_2612)


	//   ....[0]....
.L_2612:
        /*002c*/ 	.word	0x0000c750


	//   ....[1]....
        /*0030*/ 	.word	0x0000ce30


	//----- nvinfo : EIATTR_COOP_GROUP_MASK_REGIDS
	.align		4
.L_2613:
        /*0034*/ 	.byte	0x04, 0x29
        /*0036*/ 	.short	(.L_2615 - .L_2614)


	//   ....[0]....
.L_2614:
        /*0038*/ 	.word	0xffffffff


	//   ....[1]....
        /*003c*/ 	.word	0xffffffff


	//   ....[2]....
        /*0040*/ 	.word	0xffffffff


	//   ....[3]....
        /*0044*/ 	.word	0xffffffff


	//   ....[4]....
        /*0048*/ 	.word	0xffffffff


	//   ....[5]....
        /*004c*/ 	.word	0xffffffff


	//   ....[6]....
        /*0050*/ 	.word	0xffffffff


	//   ....[7]....
        /*0054*/ 	.word	0xffffffff


	//   ....[8]....
        /*0058*/ 	.word	0xffffffff


	//   ....[9]....
        /*005c*/ 	.word	0xffffffff


	//   ....[10]....
        /*0060*/ 	.word	0xffffffff


	//   ....[11]....
        /*0064*/ 	.word	0xffffffff


	//   ....[12]....
        /*0068*/ 	.word	0xffffffff


	//   ....[13]....
        /*006c*/ 	.word	0xffffffff


	//   ....[14]....
        /*0070*/ 	.word	0xffffffff


	//   ....[15]....
        /*0074*/ 	.word	0xffffffff


	//   ....[16]....
        /*0078*/ 	.word	0xffffffff


	//   ....[17]....
        /*007c*/ 	.word	0xffffffff


	//   ....[18]....
        /*0080*/ 	.word	0xffffffff


	//   ....[19]....
        /*0084*/ 	.word	0xffffffff


	//   ....[20]....
        /*0088*/ 	.word	0xffffffff


	//   ....[21]....
        /*008c*/ 	.word	0xffffffff


	//   ....[22]....
        /*0090*/ 	.word	0xffffffff


	//   ....[23]....
        /*0094*/ 	.word	0xffffffff


	//   ....[24]....
        /*0098*/ 	.word	0xffffffff


	//   ....[25]....
        /*009c*/ 	.word	0xffffffff


	//   ....[26]....
        /*00a0*/ 	.word	0xffffffff


	//   ....[27]....
        /*00a4*/ 	.word	0xffffffff


	//   ....[28]....
        /*00a8*/ 	.word	0xffffffff


	//   ....[29]....
        /*00ac*/ 	.word	0xffffffff


	//   ....[30]....
        /*00b0*/ 	.word	0xffffffff


	//   ....[31]....
        /*00b4*/ 	.word	0xffffffff


	//   ....[32]....
        /*00b8*/ 	.word	0xffffffff


	//   ....[33]....
        /*00bc*/ 	.word	0xffffffff


	//   ....[34]....
        /*00c0*/ 	.word	0xffffffff


	//   ....[35]....
        /*00c4*/ 	.word	0xffffffff


	//   ....[36]....
        /*00c8*/ 	.word	0xffffffff


	//   ....[37]....
        /*00cc*/ 	.word	0xffffffff


	//   ....[38]....
        /*00d0*/ 	.word	0xffffffff


	//   ....[39]....
        /*00d4*/ 	.word	0xffffffff


	//   ....[40]....
        /*00d8*/ 	.word	0xffffffff


	//   ....[41]....
        /*00dc*/ 	.word	0xffffffff


	//   ....[42]....
        /*00e0*/ 	.word	0xffffffff


	//   ....[43]....
        /*00e4*/ 	.word	0xffffffff


	//   ....[44]....
        /*00e8*/ 	.word	0xffffffff


	//   ....[45]....
        /*00ec*/ 	.word	0xffffffff


	//   ....[46]....
        /*00f0*/ 	.word	0xffffffff


	//   ....[47]....
        /*00f4*/ 	.word	0xffffffff


	//   ....[48]....
        /*00f8*/ 	.word	0xffffffff


	//   ....[49]....
        /*00fc*/ 	.word	0xffffffff


	//   ....[50]....
        /*0100*/ 	.word	0xffffffff


	//   ....[51]....
        /*0104*/ 	.word	0xffffffff


	//   ....[52]....
        /*0108*/ 	.word	0xffffffff


	//   ....[53]....
        /*010c*/ 	.word	0xffffffff


	//   ....[54]....
        /*0110*/ 	.word	0xffffffff


	//   ....[55]....
        /*0114*/ 	.word	0xffffffff


	//   ....[56]....
        /*0118*/ 	.word	0xffffffff


	//   ....[57]....
        /*011c*/ 	.word	0xffffffff


	//   ....[58]....
        /*0120*/ 	.word	0xffffffff


	//   ....[59]....
        /*0124*/ 	.word	0xffffffff


	//   ....[60]....
        /*0128*/ 	.word	0xffffffff


	//   ....[61]....
        /*012c*/ 	.word	0xffffffff


	//   ....[62]....
        /*0130*/ 	.word	0xffffffff


	//   ....[63]....
        /*0134*/ 	.word	0xffffffff


	//   ....[64]....
        /*0138*/ 	.word	0xffffffff


	//   ....[65]....
        /*013c*/ 	.word	0xffffffff


	//   ....[66]....
        /*0140*/ 	.word	0xffffffff


	//   ....[67]....
        /*0144*/ 	.word	0xffffffff


	//   ....[68]....
        /*0148*/ 	.word	0xffffffff


	//   ....[69]....
        /*014c*/ 	.word	0xffffffff


	//   ....[70]....
        /*0150*/ 	.word	0xffffffff


	//   ....[71]....
        /*0154*/ 	.word	0xffffffff


	//   ....[72]....
        /*0158*/ 	.word	0xffffffff


	//   ....[73]....
        /*015c*/ 	.word	0xffffffff


	//   ....[74]....
        /*0160*/ 	.word	0xffffffff


	//   ....[75]....
        /*0164*/ 	.word	0xffffffff


	//   ....[76]....
        /*0168*/ 	.word	0xffffffff


	//   ....[77]....
        /*016c*/ 	.word	0xffffffff


	//   ....[78]....
        /*0170*/ 	.word	0xffffffff


	//   ....[79]....
        /*0174*/ 	.word	0xffffffff


	//   ....[80]....
        /*0178*/ 	.word	0xffffffff


	//   ....[81]....
        /*017c*/ 	.word	0xffffffff


	//   ....[82]....
        /*0180*/ 	.word	0xffffffff


	//   ....[83]....
        /*0184*/ 	.word	0xffffffff


	//   ....[84]....
        /*0188*/ 	.word	0xffffffff


	//   ....[85]....
        /*018c*/ 	.word	0xffffffff


	//   ....[86]....
        /*0190*/ 	.word	0xffffffff


	//   ....[87]....
        /*0194*/ 	.word	0xffffffff


	//----- nvinfo : EIATTR_COOP_GROUP_INSTR_OFFSETS
	.align		4
.L_2615:
        /*0198*/ 	.byte	0x04, 0x28
        /*019a*/ 	.short	(.L_2617 - .L_2616)


	//   ....[0]....
.L_2616:
        /*019c*/ 	.word	0x00001590


	//   ....[1]....
        /*01a0*/ 	.word	0x00001b10


	//   ....[2]....
        /*01a4*/ 	.word	0x00002050


	//   ....[3]....
        /*01a8*/ 	.word	0x00004a90


	//   ....[4]....
        /*01ac*/ 	.word	0x00005110


	//   ....[5]....
        /*01b0*/ 	.word	0x00005a50


	//   ....[6]....
        /*01b4*/ 	.word	0x00006380


	//   ....[7]....
        /*01b8*/ 	.word	0x00008770


	//   ....[8]....
        /*01bc*/ 	.word	0x0000a5b0


	//   ....[9]....
        /*01c0*/ 	.word	0x0000b830


	//   ....[10]....
        /*01c4*/ 	.word	0x0000b840


	//   ....[11]....
        /*01c8*/ 	.word	0x0000b850


	//   ....[12]....
        /*01cc*/ 	.word	0x0000b870


	//   ....[13]....
        /*01d0*/ 	.word	0x0000b900


	//   ....[14]....
        /*01d4*/ 	.word	0x0000b920


	//   ....[15]....
        /*01d8*/ 	.word	0x0000b940


	//   ....[16]....
        /*01dc*/ 	.word	0x0000b960


	//   ....[17]....
        /*01e0*/ 	.word	0x0000b9f0


	//   ....[18]....
        /*01e4*/ 	.word	0x0000ba10


	//   ....[19]....
        /*01e8*/ 	.word	0x0000ba30


	//   ....[20]....
        /*01ec*/ 	.word	0x0000ba40


	//   ....[21]....
        /*01f0*/ 	.word	0x0000bae0


	//   ....[22]....
        /*01f4*/ 	.word	0x0000bb10


	//   ....[23]....
        /*01f8*/ 	.word	0x0000bb20


	//   ....[24]....
        /*01fc*/ 	.word	0x0000bb30


	//   ....[25]....
        /*0200*/ 	.word	0x0000bbf0


	//   ....[26]....
        /*0204*/ 	.word	0x0000bc00


	//   ....[27]....
        /*0208*/ 	.word	0x0000bc10


	//   ....[28]....
        /*020c*/ 	.word	0x0000bc20


	//   ....[29]....
        /*0210*/ 	.word	0x0000bcc0


	//   ....[30]....
        /*0214*/ 	.word	0x0000bce0


	//   ....[31]....
        /*0218*/ 	.word	0x0000bcf0


	//   ....[32]....
        /*021c*/ 	.word	0x0000bd00


	//   ....[33]....
        /*0220*/ 	.word	0x0000bd20


	//   ....[34]....
        /*0224*/ 	.word	0x0000bd40


	//   ....[35]....
        /*0228*/ 	.word	0x0000c7e0


	//   ....[36]....
        /*022c*/ 	.word	0x0000c810


	//   ....[37]....
        /*0230*/ 	.word	0x0000c820


	//   ....[38]....
        /*0234*/ 	.word	0x0000c830


	//   ....[39]....
        /*0238*/ 	.word	0x0000c910


	//   ....[40]....
        /*023c*/ 	.word	0x0000c930


	//   ....[41]....
        /*0240*/ 	.word	0x0000c940


	//   ....[42]....
        /*0244*/ 	.word	0x0000c950


	//   ....[43]....
        /*0248*/ 	.word	0x0000ca30


	//   ....[44]....
        /*024c*/ 	.word	0x0000ca50


	//   ....[45]....
        /*0250*/ 	.word	0x0000ca60


	//   ....[46]....
        /*0254*/ 	.word	0x0000ca70


	//   ....[47]....
        /*0258*/ 	.word	0x0000cb50


	//   ....[48]....
        /*025c*/ 	.word	0x0000cb70


	//   ....[49]....
        /*0260*/ 	.word	0x0000cb80


	//   ....[50]....
        /*0264*/ 	.word	0x0000cb90


	//   ....[51]....
        /*0268*/ 	.word	0x0000cc70


	//   ....[52]....
        /*026c*/ 	.word	0x0000cc90


	//   ....[53]....
        /*0270*/ 	.word	0x0000cca0


	//   ....[54]....
        /*0274*/ 	.word	0x0000ccb0


	//   ....[55]....
        /*0278*/ 	.word	0x0000cd80


	//   ....[56]....
        /*027c*/ 	.word	0x0000cdc0


	//   ....[57]....
        /*0280*/ 	.word	0x0000ce00


	//   ....[58]....
        /*0284*/ 	.word	0x0000ce10


	//   ....[59]....
        /*0288*/ 	.word	0x0000ce20


	//   ....[60]....
        /*028c*/ 	.word	0x0000ce40


	//   ....[61]....
        /*0290*/ 	.word	0x0000cec0


	//   ....[62]....
        /*0294*/ 	.word	0x0000cef0


	//   ....[63]....
        /*0298*/ 	.word	0x0000cf00


	//   ....[64]....
        /*029c*/ 	.word	0x0000cf20


	//   ....[65]....
        /*02a0*/ 	.word	0x00010e10


	//   ....[66]....
        /*02a4*/ 	.word	0x00010e50


	//   ....[67]....
        /*02a8*/ 	.word	0x00010fe0


	//   ....[68]....
        /*02ac*/ 	.word	0x00011020


	//   ....[69]....
        /*02b0*/ 	.word	0x00011120


	//   ....[70]....
        /*02b4*/ 	.word	0x00011140


	//   ....[71]....
        /*02b8*/ 	.word	0x00011170


	//   ....[72]....
        /*02bc*/ 	.word	0x00011190


	//   ....[73]....
        /*02c0*/ 	.word	0x000111d0


	//   ....[74]....
        /*02c4*/ 	.word	0x00011200


	//   ....[75]....
        /*02c8*/ 	.word	0x00011910


	//   ....[76]....
        /*02cc*/ 	.word	0x00011fa0


	//   ....[77]....
        /*02d0*/ 	.word	0x00012770


	//   ....[78]....
        /*02d4*/ 	.word	0x00012d80


	//   ....[79]....
        /*02d8*/ 	.word	0x00012dd0


	//   ....[80]....
        /*02dc*/ 	.word	0x00012e20


	//   ....[81]....
        /*02e0*/ 	.word	0x00012e50


	//   ....[82]....
        /*02e4*/ 	.word	0x00012e70


	//   ....[83]....
        /*02e8*/ 	.word	0x00012f90


	//   ....[84]....
        /*02ec*/ 	.word	0x00012fc0


	//   ....[85]....
        /*02f0*/ 	.word	0x00013020


	//   ....[86]....
        /*02f4*/ 	.word	0x00013050


	//   ....[87]....
        /*02f8*/ 	.word	0x00013070


	//----- nvinfo : EIATTR_VRC_CTA_INIT_COUNT
	.align		4
.L_2617:
        /*02fc*/ 	.byte	0x02, 0x4a
	.zero		1
	.zero		1


	//----- nvinfo : EIATTR_EXIT_INSTR_OFFSETS
	.align		4
        /*0300*/ 	.byte	0x04, 0x1c
        /*0302*/ 	.short	(.L_2619 - .L_2618)


	//   ....[0]....
.L_2618:
        /*0304*/ 	.word	0x00013130


	//   ....[1]....
        /*0308*/ 	.word	0x00013300


	//----- nvinfo : EIATTR_MAX_THREADS
	.align		4
.L_2619:
        /*030c*/ 	.byte	0x04, 0x05
        /*030e*/ 	.short	(.L_2621 - .L_2620)
.L_2620:
        /*0310*/ 	.word	0x00000020
        /*0314*/ 	.word	0x00000001
        /*0318*/ 	.word	0x00000001


	//----- nvinfo : EIATTR_CRS_STACK_SIZE
	.align		4
.L_2621:
        /*031c*/ 	.byte	0x04, 0x1e
        /*031e*/ 	.short	(.L_2623 - .L_2622)
.L_2622:
        /*0320*/ 	.word	0x00000000


	//----- nvinfo : EIATTR_CBANK_PARAM_SIZE
	.align		4
.L_2623:
        /*0324*/ 	.byte	0x03, 0x19
        /*0326*/ 	.short	0x01f0


	//----- nvinfo : EIATTR_PARAM_CBANK
	.align		4
        /*0328*/ 	.byte	0x04, 0x0a
        /*032a*/ 	.short	(.L_2625 - .L_2624)
	.align		4
.L_2624:
        /*032c*/ 	.word	index@(.nv.constant0._Z25selective_scan_bwd_kernelI32Selective_Scan_bwd_kernel_traitsILi32ELi16ELb0ELb1ELb1ELb1ELb1EfN3c107complexIfEEEEv12SSMParamsBwd)
        /*0330*/ 	.short	0x0380
        /*0332*/ 	.short	0x01f0


	//----- nvinfo : EIATTR_SW_WAR
	.align		4
.L_2625:
        /*0334*/ 	.byte	0x04, 0x36
        /*0336*/ 	.short	(.L_2627 - .L_2626)
.L_2626:
        /*0338*/ 	.word	0x00000008
.L_2627:


//--------------------- .nv.info._Z25selective_scan_bwd_kernelI32Selective_Scan_bwd_kernel_traitsILi32ELi16ELb1ELb0ELb0ELb0ELb0EfN3c107complexIfEEEEv12SSMParamsBwd --------------------------
	.section	.nv.info._Z25selective_scan_bwd_kernelI32Selective_Scan_bwd_kernel_traitsILi32ELi16ELb1ELb0ELb0ELb0ELb0EfN3c107complexIfEEEEv12SSMParamsBwd,"",@"SHT_CUDA_INFO"
	.sectionflags	@""
	.align	4


	//----- nvinfo : EIATTR_CUDA_API_VERSION
	.align		4
        /*0000*/ 	.byte	0x04, 0x37
        /*0002*/ 	.short	(.L_2629 - .L_2628)
.L_2628:
        /*0004*/ 	.word	0x00000082


	//----- nvinfo : EIATTR_KPARAM_INFO
	.align		4
.L_2629:
        /*0008*/ 	.byte	0x04, 0x17
        /*000a*/ 	.short	(.L_2631 - .L_2630)
.L_2630:
        /*000c*/ 	.word	0x00000000
        /*0010*/ 	.short	0x0000
        /*0012*/ 	.short	0x0000
        /*0014*/ 	.byte	0x00, 0xf0, 0xc1, 0x07


	//----- nvinfo : EIATTR_SPARSE_MMA_MASK
	.align		4
.L_2631:
        /*0018*/ 	.byte	0x03, 0x50
        /*001a*/ 	.short	0x0000


	//----- nvinfo : EIATTR_MAXREG_COUNT
	.align		4
        /*001c*/ 	.byte	0x03, 0x1b
        /*001e*/ 	.short	0x00ff


	//----- nvinfo : EIATTR_NUM_BARRIERS
	.align		4
        /*0020*/ 	.byte	0x02, 0x4c
        /*0022*/ 	.byte	0x01
	.zero		1


	//----- nvinfo : EIATTR_MERCURY_ISA_VERSION
	.align		4
        /*0024*/ 	.byte	0x03, 0x5f
        /*0026*/ 	.short	0x0101


	//----- nvinfo : EIATTR_COOP_GROUP_MASK_REGIDS
	.align		4
        /*0028*/ 	.byte	0x04, 0x29
        /*002a*/ 	.short	(.L_2633 - .L_2632)


	//   ....[0]....
.L_2632:
        /*002c*/ 	.word	0xffffffff


	//   ....[1]....
        /*0030*/ 	.word	0xffffffff


	//   ....[2]....
        /*0034*/ 	.word	0xffffffff


	//   ....[3]....
        /*0038*/ 	.word	0xffffffff


	//   ....[4]....
        /*003c*/ 	.word	0xffffffff


	//   ....[5]....
        /*0040*/ 	.word	0xffffffff


	//   ....[6]....
        /*0044*/ 	.word	0xffffffff


	//   ....[7]....
        /*0048*/ 	.word	0xffffffff


	//   ....[8]....
        /*004c*/ 	.word	0xffffffff


	//   ....[9]....
        /*0050*/ 	.word	0xffffffff


	//   ....[10]....
        /*0054*/ 	.word	0xffffffff


	//   ....[11]....
        /*0058*/ 	.word	0xffffffff


	//   ....[12]....
        /*005c*/ 	.word	0xffffffff


	//   ....[13]....
        /*0060*/ 	.word	0xffffffff


	//   ....[14]....
        /*0064*/ 	.word	0xffffffff


	//   ....[15]....
        /*0068*/ 	.word	0xffffffff


	//   ....[16]....
        /*006c*/ 	.word	0xffffffff


	//   ....[17]....
        /*0070*/ 	.word	0xffffffff


	//   ....[18]....
        /*0074*/ 	.word	0xffffffff


	//   ....[19]....
        /*0078*/ 	.word	0xffffffff


	//   ....[20]....
        /*007c*/ 	.word	0xffffffff


	//   ....[21]....
        /*0080*/ 	.word	0xffffffff


	//   ....[22]....
        /*0084*/ 	.word	0xffffffff


	//   ....[23]....
        /*0088*/ 	.word	0xffffffff


	//   ....[24]....
        /*008c*/ 	.word	0xffffffff


	//   ....[25]....
        /*0090*/ 	.word	0xffffffff


	//   ....[26]....
        /*0094*/ 	.word	0xffffffff


	//   ....[27]....
        /*0098*/ 	.word	0xffffffff


	//   ....[28]....
        /*009c*/ 	.word	0xffffffff


	//   ....[29]....
        /*00a0*/ 	.word	0xffffffff


	//   ....[30]....
        /*00a4*/ 	.word	0xffffffff


	//   ....[31]....
        /*00a8*/ 	.word	0xffffffff


	//   ....[32]....
        /*00ac*/ 	.word	0xffffffff


	//   ....[33]....
        /*00b0*/ 	.word	0xffffffff


	//   ....[34]....
        /*00b4*/ 	.word	0xffffffff


	//   ....[35]....
        /*00b8*/ 	.word	0xffffffff


	//   ....[36]....
        /*00bc*/ 	.word	0xffffffff


	//   ....[37]....
        /*00c0*/ 	.word	0xffffffff


	//   ....[38]....
        /*00c4*/ 	.word	0xffffffff


	//   ....[39]....
        /*00c8*/ 	.word	0xffffffff


	//   ....[40]....
        /*00cc*/ 	.word	0xffffffff


	//   ....[41]....
        /*00d0*/ 	.word	0xffffffff


	//   ....[42]....
        /*00d4*/ 	.word	0xffffffff


	//   ....[43]....
        /*00d8*/ 	.word	0xffffffff


	//   ....[44]....
        /*00dc*/ 	.word	0xffffffff


	//   ....[45]....
        /*00e0*/ 	.word	0xffffffff


	//   ....[46]....
        /*00e4*/ 	.word	0xffffffff


	//   ....[47]....
        /*00e8*/ 	.word	0xffffffff


	//   ....[48]....
        /*00ec*/ 	.word	0xffffffff


	//   ....[49]....
        /*00f0*/ 	.word	0xffffffff


	//   ....[50]....
        /*00f4*/ 	.word	0xffffffff


	//   ....[51]....
        /*00f8*/ 	.word	0xffffffff


	//   ....[52]....
        /*00fc*/ 	.word	0xffffffff


	//   ....[53]....
        /*0100*/ 	.word	0xffffffff


	//   ....[54]....
        /*0104*/ 	.word	0xffffffff


	//   ....[55]....
        /*0108*/ 	.word	0xffffffff


	//   ....[56]....
        /*010c*/ 	.word	0xffffffff


	//   ....[57]....
        /*0110*/ 	.word	0xffffffff


	//   ....[58]....
        /*0114*/ 	.word	0xffffffff


	//   ....[59]....
        /*0118*/ 	.word	0xffffffff


	//   ....[60]....
        /*011c*/ 	.word	0xffffffff


	//   ....[61]....
        /*0120*/ 	.word	0xffffffff


	//   ....[62]....
        /*0124*/ 	.word	0xffffffff


	//   ....[63]....
        /*0128*/ 	.word	0xffffffff


	//   ....[64]....
        /*012c*/ 	.word	0xffffffff


	//   ....[65]....
        /*0130*/ 	.word	0xffffffff


	//   ....[66]....
        /*0134*/ 	.word	0xffffffff


	//   ....[67]....
        /*0138*/ 	.word	0xffffffff


	//   ....[68]....
        /*013c*/ 	.word	0xffffffff


	//   ....[69]....
        /*0140*/ 	.word	0xffffffff


	//   ....[70]....
        /*0144*/ 	.word	0xffffffff


	//   ....[71]....
        /*0148*/ 	.word	0xffffffff


	//   ....[72]....
        /*014c*/ 	.word	0xffffffff


	//   ....[73]....
        /*0150*/ 	.word	0xffffffff


	//   ....[74]....
        /*0154*/ 	.word	0xffffffff


	//   ....[75]....
        /*0158*/ 	.word	0xffffffff


	//   ....[76]....
        /*015c*/ 	.word	0xffffffff


	//   ....[77]....
        /*0160*/ 	.word	0xffffffff


	//   ....[78]....
        /*0164*/ 	.word	0xffffffff


	//   ....[79]....
        /*0168*/ 	.word	0xffffffff


	//   ....[80]....
        /*016c*/ 	.word	0xffffffff


	//   ....[81]....
        /*0170*/ 	.word	0xffffffff


	//   ....[82]....
        /*0174*/ 	.word	0xffffffff


	//   ....[83]....
        /*0178*/ 	.word	0xffffffff


	//   ....[84]....
        /*017c*/ 	.word	0xffffffff


	//   ....[85]....
        /*0180*/ 	.word	0xffffffff


	//   ....[86]....
        /*0184*/ 	.word	0xffffffff


	//   ....[87]....
        /*0188*/ 	.word	0xffffffff


	//   ....[88]....
        /*018c*/ 	.word	0xffffffff


	//   ....[89]....
        /*0190*/ 	.word	0xffffffff


	//   ....[90]....
        /*0194*/ 	.word	0xffffffff


	//----- nvinfo : EIATTR_COOP_GROUP_INSTR_OFFSETS
	.align		4
.L_2633:
        /*0198*/ 	.byte	0x04, 0x28
        /*019a*/ 	.short	(.L_2635 - .L_2634)


	//   ....[0]....
.L_2634:
        /*019c*/ 	.word	0x00000780


	//   ....[1]....
        /*01a0*/ 	.word	0x00000890


	//   ....[2]....
        /*01a4*/ 	.word	0x000009f0


	//   ....[3]....
        /*01a8*/ 	.word	0x00002860


	//   ....[4]....
        /*01ac*/ 	.word	0x000028a0


	//   ....[5]....
        /*01b0*/ 	.word	0x00002970


	//   ....[6]....
        /*01b4*/ 	.word	0x000029b0


	//   ....[7]....
        /*01b8*/ 	.word	0x00002ac0


	//   ....[8]....
        /*01bc*/ 	.word	0x00002b10


	//   ....[9]....
        /*01c0*/ 	.word	0x00002b80


	//   ....[10]....
        /*01c4*/ 	.word	0x00002be0


	//   ....[11]....
        /*01c8*/ 	.word	0x00002d50


	//   ....[12]....
        /*01cc*/ 	.word	0x00002da0


	//   ....[13]....
        /*01d0*/ 	.word	0x00002de0


	//   ....[14]....
        /*01d4*/ 	.word	0x00002e20


	//   ....[15]....
        /*01d8*/ 	.word	0x00002fc0


	//   ....[16]....
        /*01dc*/ 	.word	0x00003000


	//   ....[17]....
        /*01e0*/ 	.word	0x00003040


	//   ....[18]....
        /*01e4*/ 	.word	0x00003080


	//   ....[19]....
        /*01e8*/ 	.word	0x00003230


	//   ....[20]....
        /*01ec*/ 	.word	0x00003270


	//   ....[21]....
        /*01f0*/ 	.word	0x000032b0


	//   ....[22]....
        /*01f4*/ 	.word	0x000032f0


	//   ....[23]....
        /*01f8*/ 	.word	0x000033b0


	//   ....[24]....
        /*01fc*/ 	.word	0x000033f0


	//   ....[25]....
        /*0200*/ 	.word	0x000034a0


	//   ....[26]....
        /*0204*/ 	.word	0x000034e0


	//   ....[27]....
        /*0208*/ 	.word	0x00003590


	//   ....[28]....
        /*020c*/ 	.word	0x000035d0


	//   ....[29]....
        /*0210*/ 	.word	0x00003600


	//   ....[30]....
        /*0214*/ 	.word	0x00003620


	//   ....[31]....
        /*0218*/ 	.word	0x00003650


	//   ....[32]....
        /*021c*/ 	.word	0x00003670


	//   ....[33]....
        /*0220*/ 	.word	0x000037d0


	//   ....[34]....
        /*0224*/ 	.word	0x00003840


	//   ....[35]....
        /*0228*/ 	.word	0x00003860


	//   ....[36]....
        /*022c*/ 	.word	0x00003870


	//   ....[37]....
        /*0230*/ 	.word	0x00003940


	//   ....[38]....
        /*0234*/ 	.word	0x00003960


	//   ....[39]....
        /*0238*/ 	.word	0x00003970


	//   ....[40]....
        /*023c*/ 	.word	0x00003980


	//   ....[41]....
        /*0240*/ 	.word	0x00003a50


	//   ....[42]....
        /*0244*/ 	.word	0x00003a70


	//   ....[43]....
        /*0248*/ 	.word	0x00003a80


	//   ....[44]....
        /*024c*/ 	.word	0x00003a90


	//   ....[45]....
        /*0250*/ 	.word	0x00003b60


	//   ....[46]....
        /*0254*/ 	.word	0x00003ba0


	//   ....[47]....
        /*0258*/ 	.word	0x00003bb0


	//   ....[48]....
        /*025c*/ 	.word	0x00003bc0


	//   ....[49]....
        /*0260*/ 	.word	0x00003c90


	//   ....[50]....
        /*0264*/ 	.word	0x00003cd0


	//   ....[51]....
        /*0268*/ 	.word	0x00003d10


	//   ....[52]....
        /*026c*/ 	.word	0x00003d50


	//   ....[53]....
        /*0270*/ 	.word	0x00003d90


	//   ....[54]....
        /*0274*/ 	.word	0x00003dc0


	//   ....[55]....
        /*0278*/ 	.word	0x00003df0


	//   ....[56]....
        /*027c*/ 	.word	0x00003e50


	//   ....[57]....
        /*0280*/ 	.word	0x00003e90


	//   ....[58]....
        /*0284*/ 	.word	0x00003ed0


	//   ....[59]....
        /*0288*/ 	.word	0x00005700


	//   ....[60]....
        /*028c*/ 	.word	0x00005740


	//   ....[61]....
        /*0290*/ 	.word	0x00005780


	//   ....[62]....
        /*0294*/ 	.word	0x000057c0


	//   ....[63]....
        /*0298*/ 	.word	0x000058d0


	//   ....[64]....
        /*029c*/ 	.word	0x00005910


	//   ....[65]....
        /*02a0*/ 	.word	0x00005950


	//   ....[66]....
        /*02a4*/ 	.word	0x00005990


	//   ....[67]....
        /*02a8*/ 	.word	0x00005af0


	//   ....[68]....
        /*02ac*/ 	.word	0x00005b30


	//   ....[69]....
        /*02b0*/ 	.word	0x00005b70


	//   ....[70]....
        /*02b4*/ 	.word	0x00005bb0


	//   ....[71]....
        /*02b8*/ 	.word	0x00005cc0


	//   ....[72]....
        /*02bc*/ 	.word	0x00005d00


	//   ....[73]....
        /*02c0*/ 	.word	0x00005d40


	//   ....[74]....
        /*02c4*/ 	.word	0x00005d80


	//   ....[75]....
        /*02c8*/ 	.word	0x00005e70


	//   ....[76]....
        /*02cc*/ 	.word	0x00005e90


	//   ....[77]....
        /*02d0*/ 	.word	0x00005eb0


	//   ....[78]....
        /*02d4*/ 	.word	0x00005ec0


	//   ....[79]....
        /*02d8*/ 	.word	0x000063b0


	//   ....[80]....
        /*02dc*/ 	.word	0x00006630


	//   ....[81]....
        /*02e0*/ 	.word	0x000067f0


	//   ....[82]....
        /*02e4*/ 	.word	0x00006840


	//   ....[83]....
        /*02e8*/ 	.word	0x00006890


	//   ....[84]....
        /*02ec*/ 	.word	0x000068c0


	//   ....[85]....
        /*02f0*/ 	.word	0x000068e0


	//   ....[86]....
        /*02f4*/ 	.word	0x00006a00


	//   ....[87]....
        /*02f8*/ 	.word	0x00006a40


	//   ....[88]....
        /*02fc*/ 	.word	0x00006a90


	//   ....[89]....
        /*0300*/ 	.word	0x00006ac0


	//   ....[90]....
        /*0304*/ 	.word	0x00006ae0


	//----- nvinfo : EIATTR_VRC_CTA_INIT_COUNT
	.align		4
.L_2635:
        /*0308*/ 	.byte	0x02, 0x4a
	.zero		1
	.zero		1


	//----- nvinfo : EIATTR_EXIT_INSTR_OFFSETS
	.align		4
        /*030c*/ 	.byte	0x04, 0x1c
        /*030e*/ 	.short	(.L_2637 - .L_2636)


	//   ....[0]....
.L_2636:
        /*0310*/ 	.word	0x00006ba0


	//   ....[1]....
        /*0314*/ 	.word	0x00007120


	//----- nvinfo : EIATTR_MAX_THREADS
	.align		4
.L_2637:
        /*0318*/ 	.byte	0x04, 0x05
        /*031a*/ 	.short	(.L_2639 - .L_2638)
.L_2638:
        /*031c*/ 	.word	0x00000020
        /*0320*/ 	.word	0x00000001
        /*0324*/ 	.word	0x00000001


	//----- nvinfo : EIATTR_CRS_STACK_SIZE
	.align		4
.L_2639:
        /*0328*/ 	.byte	0x04, 0x1e
        /*032a*/ 	.short	(.L_2641 - .L_2640)
.L_2640:
        /*032c*/ 	.word	0x00000000


	//----- nvinfo : EIATTR_CBANK_PARAM_SIZE
	.align		4
.L_2641:
        /*0330*/ 	.byte	0x03, 0x19
        /*0332*/ 	.short	0x01f0


	//----- nvinfo : EIATTR_PARAM_CBANK
	.align		4
        /*0334*/ 	.byte	0x04, 0x0a
        /*0336*/ 	.short	(.L_2643 - .L_2642)
	.align		4
.L_2642:
        /*0338*/ 	.word	index@(.nv.constant0._Z25selective_scan_bwd_kernelI32Selective_Scan_bwd_kernel_traitsILi32ELi16ELb1ELb0ELb0ELb0ELb0EfN3c107complexIfEEEEv12SSMParamsBwd)
        /*033c*/ 	.short	0x0380
        /*033e*/ 	.short	0x01f0


	//----- nvinfo : EIATTR_SW_WAR
	.align		4
.L_2643:
        /*0340*/ 	.byte	0x04, 0x36
        /*0342*/ 	.short	(.L_2645 - .L_2644)
.L_2644:
        /*0344*/ 	.word	0x00000008
.L_2645:


//--------------------- .nv.info._Z25selective_scan_bwd_kernelI32Selective_Scan_bwd_kernel_traitsILi32ELi16ELb1ELb0ELb0ELb0ELb1EfN3c107complexIfEEEEv12SSMParamsBwd --------------------------
	.section	.nv.info._Z25selective_scan_bwd_kernelI32Selective_Scan_bwd_kernel_traitsILi32ELi16ELb1ELb0ELb0ELb0ELb1EfN3c107complexIfEEEEv12SSMParamsBwd,"",@"SHT_CUDA_INFO"
	.sectionflags	@""
	.align	4


	//----- nvinfo : EIATTR_CUDA_API_VERSION
	.align		4
        /*0000*/ 	.byte	0x04, 0x37
        /*0002*/ 	.short	(.L_2647 - .L_2646)
.L_2646:
        /*0004*/ 	.word	0x00000082


	//----- nvinfo : EIATTR_KPARAM_INFO
	.align		4
.L_2647:
        /*0008*/ 	.byte	0x04, 0x17
        /*000a*/ 	.short	(.L_2649 - .L_2648)
.L_2648:
        /*000c*/ 	.word	0x00000000
        /*0010*/ 	.short	0x0000
        /*0012*/ 	.short	0x0000
        /*0014*/ 	.byte	0x00, 0xf0, 0xc1, 0x07


	//----- nvinfo : EIATTR_SPARSE_MMA_MASK
	.align		4
.L_2649:
        /*0018*/ 	.byte	0x03, 0x50
        /*001a*/ 	.short	0x0000


	//----- nvinfo : EIATTR_MAXREG_COUNT
	.align		4
        /*001c*/ 	.byte	0x03, 0x1b
        /*001e*/ 	.short	0x00ff


	//----- nvinfo : EIATTR_NUM_BARRIERS
	.align		4
        /*0020*/ 	.byte	0x02, 0x4c
        /*0022*/ 	.byte	0x01
	.zero		1


	//----- nvinfo : EIATTR_MERCURY_ISA_VERSION
	.align		4
        /*0024*/ 	.byte	0x03, 0x5f
        /*0026*/ 	.short	0x0101


	//----- nvinfo : EIATTR_COOP_GROUP_MASK_REGIDS
	.align		4
        /*0028*/ 	.byte	0x04, 0x29
        /*002a*/ 	.short	(.L_2651 - .L_2650)


	//   ....[0]....
.L_2650:
        /*002c*/ 	.word	0xffffffff


	//   ....[1]....
        /*0030*/ 	.word	0xffffffff


	//   ....[2]....
        /*0034*/ 	.word	0xffffffff


	//   ....[3]....
        /*0038*/ 	.word	0xffffffff


	//   ....[4]....
        /*003c*/ 	.word	0xffffffff


	//   ....[5]....
        /*0040*/ 	.word	0xffffffff


	//   ....[6]....
        /*0044*/ 	.word	0xffffffff


	//   ....[7]....
        /*0048*/ 	.word	0xffffffff


	//   ....[8]....
        /*004c*/ 	.word	0xffffffff


	//   ....[9]....
        /*0050*/ 	.word	0xffffffff


	//   ....[10]....
        /*0054*/ 	.word	0xffffffff


	//   ....[11]....
        /*0058*/ 	.word	0xffffffff


	//   ....[12]....
        /*005c*/ 	.word	0xffffffff


	//   ....[13]....
        /*0060*/ 	.word	0xffffffff


	//   ....[14]....
        /*0064*/ 	.word	0xffffffff


	//   ....[15]....
        /*0068*/ 	.word	0xffffffff


	//   ....[16]....
        /*006c*/ 	.word	0xffffffff


	//   ....[17]....
        /*0070*/ 	.word	0xffffffff


	//   ....[18]....
        /*0074*/ 	.word	0xffffffff


	//   ....[19]....
        /*0078*/ 	.word	0xffffffff


	//   ....[20]....
        /*007c*/ 	.word	0xffffffff


	//   ....[21]....
        /*0080*/ 	.word	0xffffffff


	//   ....[22]....
        /*0084*/ 	.word	0xffffffff


	//   ....[23]....
        /*0088*/ 	.word	0xffffffff


	//   ....[24]....
        /*008c*/ 	.word	0xffffffff


	//   ....[25]....
        /*0090*/ 	.word	0xffffffff


	//   ....[26]....
        /*0094*/ 	.word	0xffffffff


	//   ....[27]....
        /*0098*/ 	.word	0xffffffff


	//   ....[28]....
        /*009c*/ 	.word	0xffffffff


	//   ....[29]....
        /*00a0*/ 	.word	0xffffffff


	//   ....[30]....
        /*00a4*/ 	.word	0xffffffff


	//   ....[31]....
        /*00a8*/ 	.word	0xffffffff


	//   ....[32]....
        /*00ac*/ 	.word	0xffffffff


	//   ....[33]....
        /*00b0*/ 	.word	0xffffffff


	//   ....[34]....
        /*00b4*/ 	.word	0xffffffff


	//   ....[35]....
        /*00b8*/ 	.word	0xffffffff


	//   ....[36]....
        /*00bc*/ 	.word	0xffffffff


	//   ....[37]....
        /*00c0*/ 	.word	0xffffffff


	//   ....[38]....
        /*00c4*/ 	.word	0xffffffff


	//   ....[39]....
        /*00c8*/ 	.word	0xffffffff


	//   ....[40]....
        /*00cc*/ 	.word	0xffffffff


	//   ....[41]....
        /*00d0*/ 	.word	0xffffffff


	//   ....[42]....
        /*00d4*/ 	.word	0xffffffff


	//   ....[43]....
        /*00d8*/ 	.word	0xffffffff


	//   ....[44]....
        /*00dc*/ 	.word	0xffffffff


	//   ....[45]....
        /*00e0*/ 	.word	0xffffffff


	//   ....[46]....
        /*00e4*/ 	.word	0xffffffff


	//   ....[47]....
        /*00e8*/ 	.word	0xffffffff


	//   ....[48]....
        /*00ec*/ 	.word	0xffffffff


	//   ....[49]....
        /*00f0*/ 	.word	0xffffffff


	//   ....[50]....
        /*00f4*/ 	.word	0xffffffff


	//   ....[51]....
        /*00f8*/ 	.word	0xffffffff


	//   ....[52]....
        /*00fc*/ 	.word	0xffffffff


	//   ....[53]....
        /*0100*/ 	.word	0xffffffff


	//   ....[54]....
        /*0104*/ 	.word	0xffffffff


	//   ....[55]....
        /*0108*/ 	.word	0xffffffff


	//   ....[56]....
        /*010c*/ 	.word	0xffffffff


	//   ....[57]....
        /*0110*/ 	.word	0xffffffff


	//   ....[58]....
        /*0114*/ 	.word	0xffffffff


	//   ....[59]....
        /*0118*/ 	.word	0xffffffff


	//   ....[60]....
        /*011c*/ 	.word	0xffffffff


	//   ....[61]....
        /*0120*/ 	.word	0xffffffff


	//   ....[62]....
        /*0124*/ 	.word	0xffffffff


	//   ....[63]....
        /*0128*/ 	.word	0xffffffff


	//   ....[64]....
        /*012c*/ 	.word	0xffffffff


	//   ....[65]....
        /*0130*/ 	.word	0xffffffff


	//   ....[66]....
        /*0134*/ 	.word	0xffffffff


	//   ....[67]....
        /*0138*/ 	.word	0xffffffff


	//   ....[68]....
        /*013c*/ 	.word	0xffffffff


	//   ....[69]....
        /*0140*/ 	.word	0xffffffff


	//   ....[70]....
        /*0144*/ 	.word	0xffffffff


	//   ....[71]....
        /*0148*/ 	.word	0xffffffff


	//   ....[72]....
        /*014c*/ 	.word	0xffffffff


	//   ....[73]....
        /*0150*/ 	.word	0xffffffff


	//   ....[74]....
        /*0154*/ 	.word	0xffffffff


	//   ....[75]....
        /*0158*/ 	.word	0xffffffff


	//   ....[76]....
        /*015c*/ 	.word	0xffffffff


	//   ....[77]....
        /*0160*/ 	.word	0xffffffff


	//   ....[78]....
        /*0164*/ 	.word	0xffffffff


	//   ....[79]....
        /*0168*/ 	.word	0xffffffff


	//   ....[80]....
        /*016c*/ 	.word	0xffffffff


	//   ....[81]....
        /*0170*/ 	.word	0xffffffff


	//   ....[82]....
        /*0174*/ 	.word	0xffffffff


	//   ....[83]....
        /*0178*/ 	.word	0xffffffff


	//   ....[84]....
        /*017c*/ 	.word	0xffffffff


	//   ....[85]....
        /*0180*/ 	.word	0xffffffff


	//   ....[86]....
        /*0184*/ 	.word	0xffffffff


	//   ....[87]....
        /*0188*/ 	.word	0xffffffff


	//   ....[88]....
        /*018c*/ 	.word	0xffffffff


	//   ....[89]....
        /*0190*/ 	.word	0xffffffff


	//   ....[90]....
        /*0194*/ 	.word	0xffffffff


	//   ....[91]....
        /*0198*/ 	.word	0xffffffff


	//   ....[92]....
        /*019c*/ 	.word	0xffffffff


	//   ....[93]....
        /*01a0*/ 	.word	0xffffffff


	//   ....[94]....
        /*01a4*/ 	.word	0xffffffff


	//----- nvinfo : EIATTR_COOP_GROUP_INSTR_OFFSETS
	.align		4
.L_2651:
        /*01a8*/ 	.byte	0x04, 0x28
        /*01aa*/ 	.short	(.L_2653 - .L_2652)


	//   ....[0]....
.L_2652:
        /*01ac*/ 	.word	0x000007c0


	//   ....[1]....
        /*01b0*/ 	.word	0x000008d0


	//   ....[2]....
        /*01b4*/ 	.word	0x00000a80


	//   ....[3]....
        /*01b8*/ 	.word	0x00000c30


	//   ....[4]....
        /*01bc*/ 	.word	0x000012c0


	//   ....[5]....
        /*01c0*/ 	.word	0x00001950


	//   ....[6]....
        /*01c4*/ 	.word	0x00001ce0


	//   ....[7]....
        /*01c8*/ 	.word	0x00003b30


	//   ....[8]....
        /*01cc*/ 	.word	0x00003b80


	//   ....[9]....
        /*01d0*/ 	.word	0x00003c10


	//   ....[10]....
        /*01d4*/ 	.word	0x00003c70


	//   ....[11]....
        /*01d8*/ 	.word	0x00003d90


	//   ....[12]....
        /*01dc*/ 	.word	0x00003dd0


	//   ....[13]....
        /*01e0*/ 	.word	0x00003e50


	//   ....[14]....
        /*01e4*/ 	.word	0x00003e90


	//   ....[15]....
        /*01e8*/ 	.word	0x00004000


	//   ....[16]....
        /*01ec*/ 	.word	0x00004040


	//   ....[17]....
        /*01f0*/ 	.word	0x00004080


	//   ....[18]....
        /*01f4*/ 	.word	0x000040c0


	//   ....[19]....
        /*01f8*/ 	.word	0x00004260


	//   ....[20]....
        /*01fc*/ 	.word	0x000042a0


	//   ....[21]....
        /*0200*/ 	.word	0x000042e0


	//   ....[22]....
        /*0204*/ 	.word	0x00004320


	//   ....[23]....
        /*0208*/ 	.word	0x000044d0


	//   ....[24]....
        /*020c*/ 	.word	0x00004510


	//   ....[25]....
        /*0210*/ 	.word	0x00004550


	//   ....[26]....
        /*0214*/ 	.word	0x00004590


	//   ....[27]....
        /*0218*/ 	.word	0x00004700


	//   ....[28]....
        /*021c*/ 	.word	0x00004750


	//   ....[29]....
        /*0220*/ 	.word	0x00004790


	//   ....[30]....
        /*0224*/ 	.word	0x000047d0


	//   ....[31]....
        /*0228*/ 	.word	0x00004890


	//   ....[32]....
        /*022c*/ 	.word	0x000048c0


	//   ....[33]....
        /*0230*/ 	.word	0x000048e0


	//   ....[34]....
        /*0234*/ 	.word	0x00004910


	//   ....[35]....
        /*0238*/ 	.word	0x00004930


	//   ....[36]....
        /*023c*/ 	.word	0x00004940


	//   ....[37]....
        /*0240*/ 	.word	0x00004a90


	//   ....[38]....
        /*0244*/ 	.word	0x00004ad0


	//   ....[39]....
        /*0248*/ 	.word	0x00004b30


	//   ....[40]....
        /*024c*/ 	.word	0x00004b40


	//   ....[41]....
        /*0250*/ 	.word	0x00004c10


	//   ....[42]....
        /*0254*/ 	.word	0x00004c30


	//   ....[43]....
        /*0258*/ 	.word	0x00004c40


	//   ....[44]....
        /*025c*/ 	.word	0x00004c50


	//   ....[45]....
        /*0260*/ 	.word	0x00004d20


	//   ....[46]....
        /*0264*/ 	.word	0x00004d40


	//   ....[47]....
        /*0268*/ 	.word	0x00004d50


	//   ....[48]....
        /*026c*/ 	.word	0x00004d60


	//   ....[49]....
        /*0270*/ 	.word	0x00004e30


	//   ....[50]....
        /*0274*/ 	.word	0x00004e70


	//   ....[51]....
        /*0278*/ 	.word	0x00004e80


	//   ....[52]....
        /*027c*/ 	.word	0x00004e90


	//   ....[53]....
        /*0280*/ 	.word	0x00004f60


	//   ....[54]....
        /*0284*/ 	.word	0x00004fa0


	//   ....[55]....
        /*0288*/ 	.word	0x00004fe0


	//   ....[56]....
        /*028c*/ 	.word	0x00005020


	//   ....[57]....
        /*0290*/ 	.word	0x00005060


	//   ....[58]....
        /*0294*/ 	.word	0x00005090


	//   ....[59]....
        /*0298*/ 	.word	0x000050c0


	//   ....[60]....
        /*029c*/ 	.word	0x00005120


	//   ....[61]....
        /*02a0*/ 	.word	0x00005150


	//   ....[62]....
        /*02a4*/ 	.word	0x000051b0


	//   ....[63]....
        /*02a8*/ 	.word	0x000069e0


	//   ....[64]....
        /*02ac*/ 	.word	0x00006a20


	//   ....[65]....
        /*02b0*/ 	.word	0x00006a60


	//   ....[66]....
        /*02b4*/ 	.word	0x00006aa0


	//   ....[67]....
        /*02b8*/ 	.word	0x00006bb0


	//   ....[68]....
        /*02bc*/ 	.word	0x00006bf0


	//   ....[69]....
        /*02c0*/ 	.word	0x00006c30


	//   ....[70]....
        /*02c4*/ 	.word	0x00006c70


	//   ....[71]....
        /*02c8*/ 	.word	0x00006dc0


	//   ....[72]....
        /*02cc*/ 	.word	0x00006e00


	//   ....[73]....
        /*02d0*/ 	.word	0x00006e40


	//   ....[74]....
        /*02d4*/ 	.word	0x00006e80


	//   ....[75]....
        /*02d8*/ 	.word	0x00006f90


	//   ....[76]....
        /*02dc*/ 	.word	0x00006fd0


	//   ....[77]....
        /*02e0*/ 	.word	0x00007010


	//   ....[78]....
        /*02e4*/ 	.word	0x00007050


	//   ....[79]....
        /*02e8*/ 	.word	0x00007140


	//   ....[80]....
        /*02ec*/ 	.word	0x00007160


	//   ....[81]....
        /*02f0*/ 	.word	0x00007180


	//   ....[82]....
        /*02f4*/ 	.word	0x00007190


	//   ....[83]....
        /*02f8*/ 	.word	0x00007690


	//   ....[84]....
        /*02fc*/ 	.word	0x000078d0


	//   ....[85]....
        /*0300*/ 	.word	0x00007a90


	//   ....[86]....
        /*0304*/ 	.word	0x00007ae0


	//   ....[87]....
        /*0308*/ 	.word	0x00007b30


	//   ....[88]....
        /*030c*/ 	.word	0x00007b60


	//   ....[89]....
        /*0310*/ 	.word	0x00007b80


	//   ....[90]....
        /*0314*/ 	.word	0x00007ca0


	//   ....[91]....
        /*0318*/ 	.word	0x00007ce0


	//   ....[92]....
        /*031c*/ 	.word	0x00007d30


	//   ....[93]....
        /*0320*/ 	.word	0x00007d60


	//   ....[94]....
        /*0324*/ 	.word	0x00007d80


	//----- nvinfo : EIATTR_VRC_CTA_INIT_COUNT
	.align		4
.L_2653:
        /*0328*/ 	.byte	0x02, 0x4a
	.zero		1
	.zero		1


	//----- nvinfo : EIATTR_EXIT_INSTR_OFFSETS
	.align		4
        /*032c*/ 	.byte	0x04, 0x1c
        /*032e*/ 	.short	(.L_2655 - .L_2654)


	//   ....[0]....
.L_2654:
        /*0330*/ 	.word	0x00007e40


	//   ....[1]....
        /*0334*/ 	.word	0x000083c0


	//----- nvinfo : EIATTR_MAX_THREADS
	.align		4
.L_2655:
        /*0338*/ 	.byte	0x04, 0x05
        /*033a*/ 	.short	(.L_2657 - .L_2656)
.L_2656:
        /*033c*/ 	.word	0x00000020
        /*0340*/ 	.word	0x00000001
        /*0344*/ 	.word	0x00000001


	//----- nvinfo : EIATTR_CRS_STACK_SIZE
	.align		4
.L_2657:
        /*0348*/ 	.byte	0x04, 0x1e
        /*034a*/ 	.short	(.L_2659 - .L_2658)
.L_2658:
        /*034c*/ 	.word	0x00000000


	//----- nvinfo : EIATTR_CBANK_PARAM_SIZE
	.align		4
.L_2659:
        /*0350*/ 	.byte	0x03, 0x19
        /*0352*/ 	.short	0x01f0


	//----- nvinfo : EIATTR_PARAM_CBANK
	.align		4
        /*0354*/ 	.byte	0x04, 0x0a
        /*0356*/ 	.short	(.L_2661 - .L_2660)
	.align		4
.L_2660:
        /*0358*/ 	.word	index@(.nv.constant0._Z25selective_scan_bwd_kernelI32Selective_Scan_bwd_kernel_traitsILi32ELi16ELb1ELb0ELb0ELb0ELb1EfN3c107complexIfEEEEv12SSMParamsBwd)
        /*035c*/ 	.short	0x0380
        /*035e*/ 	.short	0x01f0


	//----- nvinfo : EIATTR_SW_WAR
	.align		4
.L_2661:
        /*0360*/ 	.byte	0x04, 0x36
        /*0362*/ 	.short	(.L_2663 - .L_2662)
.L_2662:
        /*0364*/ 	.word	0x00000008
.L_2663:


//--------------------- .nv.info._Z25selective_scan_bwd_kernelI32Selective_Scan_bwd_kernel_traitsILi32ELi16ELb1ELb0ELb0ELb1ELb0EfN3c107complexIfEEEEv12SSMParamsBwd --------------------------
	.section	.nv.info._Z25selective_scan_bwd_kernelI32Selective_Scan_bwd_kernel_traitsILi32ELi16ELb1ELb0ELb0ELb1ELb0EfN3c107complexIfEEEEv12SSMParamsBwd,"",@"SHT_CUDA_INFO"
	.sectionflags	@""
	.align	4


	//----- nvinfo : EIATTR_CUDA_API_VERSION
	.align		4
        /*0000*/ 	.byte	0x04, 0x37
        /*0002*/ 	.short	(.L_2665 - .L_2664)
.L_2664:
        /*0004*/ 	.word	0x00000082


	//----- nvinfo : EIATTR_KPARAM_INFO
	.align		4
.L_2665:
        /*0008*/ 	.byte	0x04, 0x17
        /*000a*/ 	.short	(.L_2667 - .L_2666)
.L_2666:
        /*000c*/ 	.word	0x00000000
        /*0010*/ 	.short	0x0000
        /*0012*/ 	.short	0x0000
        /*0014*/ 	.byte	0x00, 0xf0, 0xc1, 0x07


	//----- nvinfo : EIATTR_SPARSE_MMA_MASK
	.align		4
.L_2667:
        /*0018*/ 	.byte	0x03, 0x50
        /*001a*/ 	.short	0x0000


	//----- nvinfo : EIATTR_MAXREG_COUNT
	.align		4
        /*001c*/ 	.byte	0x03, 0x1b
        /*001e*/ 	.short	0x00ff


	//----- nvinfo : EIATTR_NUM_BARRIERS
	.align		4
        /*0020*/ 	.byte	0x02, 0x4c
        /*0022*/ 	.byte	0x01
	.zero		1


	//----- nvinfo : EIATTR_MERCURY_ISA_VERSION
	.align		4
        /*0024*/ 	.byte	0x03, 0x5f
        /*0026*/ 	.short	0x0101


	//----- nvinfo : EIATTR_COOP_GROUP_MASK_REGIDS
	.align		4
        /*0028*/ 	.byte	0x04, 0x29
        /*002a*/ 	.short	(.L_2669 - .L_2668)


	//   ....[0]....
.L_2668:
        /*002c*/ 	.word	0xffffffff


	//   ....[1]....
        /*0030*/ 	.word	0xffffffff


	//   ....[2]....
        /*0034*/ 	.word	0xffffffff


	//   ....[3]....
        /*0038*/ 	.word	0xffffffff


	//   ....[4]....
        /*003c*/ 	.word	0xffffffff


	//   ....[5]....
        /*0040*/ 	.word	0xffffffff


	//   ....[6]....
        /*0044*/ 	.word	0xffffffff


	//   ....[7]....
        /*0048*/ 	.word	0xffffffff


	//   ....[8]....
        /*004c*/ 	.word	0xffffffff


	//   ....[9]....
        /*0050*/ 	.word	0xffffffff


	//   ....[10]....
        /*0054*/ 	.word	0xffffffff


	//   ....[11]....
        /*0058*/ 	.word	0xffffffff


	//   ....[12]....
        /*005c*/ 	.word	0xffffffff


	//   ....[13]....
        /*0060*/ 	.word	0xffffffff


	//   ....[14]....
        /*0064*/ 	.word	0xffffffff


	//   ....[15]....
        /*0068*/ 	.word	0xffffffff


	//   ....[16]....
        /*006c*/ 	.word	0xffffffff


	//   ....[17]....
        /*0070*/ 	.word	0xffffffff


	//   ....[18]....
        /*0074*/ 	.word	0xffffffff


	//   ....[19]....
        /*0078*/ 	.word	0xffffffff


	//   ....[20]....
        /*007c*/ 	.word	0xffffffff


	//   ....[21]....
        /*0080*/ 	.word	0xffffffff


	//   ....[22]....
        /*0084*/ 	.word	0xffffffff


	//   ....[23]....
        /*0088*/ 	.word	0xffffffff


	//   ....[24]....
        /*008c*/ 	.word	0xffffffff


	//   ....[25]....
        /*0090*/ 	.word	0xffffffff


	//   ....[26]....
        /*0094*/ 	.word	0xffffffff


	//   ....[27]....
        /*0098*/ 	.word	0xffffffff


	//   ....[28]....
        /*009c*/ 	.word	0xffffffff


	//   ....[29]....
        /*00a0*/ 	.word	0xffffffff


	//   ....[30]....
        /*00a4*/ 	.word	0xffffffff


	//   ....[31]....
        /*00a8*/ 	.word	0xffffffff


	//   ....[32]....
        /*00ac*/ 	.word	0xffffffff


	//   ....[33]....
        /*00b0*/ 	.word	0xffffffff


	//   ....[34]....
        /*00b4*/ 	.word	0xffffffff


	//   ....[35]....
        /*00b8*/ 	.word	0xffffffff


	//   ....[36]....
        /*00bc*/ 	.word	0xffffffff


	//   ....[37]....
        /*00c0*/ 	.word	0xffffffff


	//   ....[38]....
        /*00c4*/ 	.word	0xffffffff


	//   ....[39]....
        /*00c8*/ 	.word	0xffffffff


	//   ....[40]....
        /*00cc*/ 	.word	0xffffffff


	//   ....[41]....
        /*00d0*/ 	.word	0xffffffff


	//   ....[42]....
        /*00d4*/ 	.word	0xffffffff


	//   ....[43]....
        /*00d8*/ 	.word	0xffffffff


	//   ....[44]....
        /*00dc*/ 	.word	0xffffffff


	//   ....[45]....
        /*00e0*/ 	.word	0xffffffff


	//   ....[46]....
        /*00e4*/ 	.word	0xffffffff


	//   ....[47]....
        /*00e8*/ 	.word	0xffffffff


	//   ....[48]....
        /*00ec*/ 	.word	0xffffffff


	//   ....[49]....
        /*00f0*/ 	.word	0xffffffff


	//   ....[50]....
        /*00f4*/ 	.word	0xffffffff


	//   ....[51]....
        /*00f8*/ 	.word	0xffffffff


	//   ....[52]....
        /*00fc*/ 	.word	0xffffffff


	//   ....[53]....
        /*0100*/ 	.word	0xffffffff


	//   ....[54]....
        /*0104*/ 	.word	0xffffffff


	//   ....[55]....
        /*0108*/ 	.word	0xffffffff


	//   ....[56]....
        /*010c*/ 	.word	0xffffffff


	//   ....[57]....
        /*0110*/ 	.word	0xffffffff


	//   ....[58]....
        /*0114*/ 	.word	0xffffffff


	//   ....[59]....
        /*0118*/ 	.word	0xffffffff


	//   ....[60]....
        /*011c*/ 	.word	0xffffffff


	//   ....[61]....
        /*0120*/ 	.word	0xffffffff


	//   ....[62]....
        /*0124*/ 	.word	0xffffffff


	//   ....[63]....
        /*0128*/ 	.word	0xffffffff


	//   ....[64]....
        /*012c*/ 	.word	0xffffffff


	//   ....[65]....
        /*0130*/ 	.word	0xffffffff


	//   ....[66]....
        /*0134*/ 	.word	0xffffffff


	//   ....[67]....
        /*0138*/ 	.word	0xffffffff


	//   ....[68]....
        /*013c*/ 	.word	0xffffffff


	//   ....[69]....
        /*0140*/ 	.word	0xffffffff


	//   ....[70]....
        /*0144*/ 	.word	0xffffffff


	//   ....[71]....
        /*0148*/ 	.word	0xffffffff


	//   ....[72]....
        /*014c*/ 	.word	0xffffffff


	//   ....[73]....
        /*0150*/ 	.word	0xffffffff


	//   ....[74]....
        /*0154*/ 	.word	0xffffffff


	//   ....[75]....
        /*0158*/ 	.word	0xffffffff


	//   ....[76]....
        /*015c*/ 	.word	0xffffffff


	//   ....[77]....
        /*0160*/ 	.word	0xffffffff


	//   ....[78]....
        /*0164*/ 	.word	0xffffffff


	//   ....[79]....
        /*0168*/ 	.word	0xffffffff


	//   ....[80]....
        /*016c*/ 	.word	0xffffffff


	//   ....[81]....
        /*0170*/ 	.word	0xffffffff


	//   ....[82]....
        /*0174*/ 	.word	0xffffffff


	//   ....[83]....
        /*0178*/ 	.word	0xffffffff


	//   ....[84]....
        /*017c*/ 	.word	0xffffffff


	//   ....[85]....
        /*0180*/ 	.word	0xffffffff


	//   ....[86]....
        /*0184*/ 	.word	0xffffffff


	//   ....[87]....
        /*0188*/ 	.word	0xffffffff


	//   ....[88]....
        /*018c*/ 	.word	0xffffffff


	//   ....[89]....
        /*0190*/ 	.word	0xffffffff


	//   ....[90]....
        /*0194*/ 	.word	0xffffffff


	//   ....[91]....
        /*0198*/ 	.word	0xffffffff


	//----- nvinfo : EIATTR_COOP_GROUP_INSTR_OFFSETS
	.align		4
.L_2669:
        /*019c*/ 	.byte	0x04, 0x28
        /*019e*/ 	.short	(.L_2671 - .L_2670)


	//   ....[0]....
.L_2670:
        /*01a0*/ 	.word	0x00000770


	//   ....[1]....
        /*01a4*/ 	.word	0x00000880


	//   ....[2]....
        /*01a8*/ 	.word	0x00000a40


	//   ....[3]....
        /*01ac*/ 	.word	0x00004aa0


	//   ....[4]....
        /*01b0*/ 	.word	0x00004ae0


	//   ....[5]....
        /*01b4*/ 	.word	0x00004ba0


	//   ....[6]....
        /*01b8*/ 	.word	0x00004be0


	//   ....[7]....
        /*01bc*/ 	.word	0x00004d00


	//   ....[8]....
        /*01c0*/ 	.word	0x00004d40


	//   ....[9]....
        /*01c4*/ 	.word	0x00004db0


	//   ....[10]....
        /*01c8*/ 	.word	0x00004df0


	//   ....[11]....
        /*01cc*/ 	.word	0x00004f70


	//   ....[12]....
        /*01d0*/ 	.word	0x00004fb0


	//   ....[13]....
        /*01d4*/ 	.word	0x00004ff0


	//   ....[14]....
        /*01d8*/ 	.word	0x00005030


	//   ....[15]....
        /*01dc*/ 	.word	0x000051e0


	//   ....[16]....
        /*01e0*/ 	.word	0x00005220


	//   ....[17]....
        /*01e4*/ 	.word	0x00005260


	//   ....[18]....
        /*01e8*/ 	.word	0x000052a0


	//   ....[19]....
        /*01ec*/ 	.word	0x00005450


	//   ....[20]....
        /*01f0*/ 	.word	0x00005490


	//   ....[21]....
        /*01f4*/ 	.word	0x000054d0


	//   ....[22]....
        /*01f8*/ 	.word	0x00005510


	//   ....[23]....
        /*01fc*/ 	.word	0x00005630


	//   ....[24]....
        /*0200*/ 	.word	0x00005660


	//   ....[25]....
        /*0204*/ 	.word	0x000056e0


	//   ....[26]....
        /*0208*/ 	.word	0x00005720


	//   ....[27]....
        /*020c*/ 	.word	0x000057d0


	//   ....[28]....
        /*0210*/ 	.word	0x00005810


	//   ....[29]....
        /*0214*/ 	.word	0x00005840


	//   ....[30]....
        /*0218*/ 	.word	0x00005860


	//   ....[31]....
        /*021c*/ 	.word	0x00005890


	//   ....[32]....
        /*0220*/ 	.word	0x000058b0


	//   ....[33]....
        /*0224*/ 	.word	0x00005a10


	//   ....[34]....
        /*0228*/ 	.word	0x00005a80


	//   ....[35]....
        /*022c*/ 	.word	0x00005aa0


	//   ....[36]....
        /*0230*/ 	.word	0x00005ab0


	//   ....[37]....
        /*0234*/ 	.word	0x00005b80


	//   ....[38]....
        /*0238*/ 	.word	0x00005ba0


	//   ....[39]....
        /*023c*/ 	.word	0x00005bb0


	//   ....[40]....
        /*0240*/ 	.word	0x00005bc0


	//   ....[41]....
        /*0244*/ 	.word	0x00005c90


	//   ....[42]....
        /*0248*/ 	.word	0x00005cb0


	//   ....[43]....
        /*024c*/ 	.word	0x00005cc0


	//   ....[44]....
        /*0250*/ 	.word	0x00005cd0


	//   ....[45]....
        /*0254*/ 	.word	0x00005da0


	//   ....[46]....
        /*0258*/ 	.word	0x00005de0


	//   ....[47]....
        /*025c*/ 	.word	0x00005df0


	//   ....[48]....
        /*0260*/ 	.word	0x00005e00


	//   ....[49]....
        /*0264*/ 	.word	0x00005ed0


	//   ....[50]....
        /*0268*/ 	.word	0x00005f10


	//   ....[51]....
        /*026c*/ 	.word	0x00005f50


	//   ....[52]....
        /*0270*/ 	.word	0x00005f90


	//   ....[53]....
        /*0274*/ 	.word	0x00005fd0


	//   ....[54]....
        /*0278*/ 	.word	0x00006000


	//   ....[55]....
        /*027c*/ 	.word	0x00006030


	//   ....[56]....
        /*0280*/ 	.word	0x00006080


	//   ....[57]....
        /*0284*/ 	.word	0x000060a0


	//   ....[58]....
        /*0288*/ 	.word	0x00006100


	//   ....[59]....
        /*028c*/ 	.word	0x00007940


	//   ....[60]....
        /*0290*/ 	.word	0x00007980


	//   ....[61]....
        /*0294*/ 	.word	0x000079c0


	//   ....[62]....
        /*0298*/ 	.word	0x00007a00


	//   ....[63]....
        /*029c*/ 	.word	0x00007b10


	//   ....[64]....
        /*02a0*/ 	.word	0x00007b50


	//   ....[65]....
        /*02a4*/ 	.word	0x00007b90


	//   ....[66]....
        /*02a8*/ 	.word	0x00007bd0


	//   ....[67]....
        /*02ac*/ 	.word	0x00007ce0


	//   ....[68]....
        /*02b0*/ 	.word	0x00007d20


	//   ....[69]....
        /*02b4*/ 	.word	0x00007d60


	//   ....[70]....
        /*02b8*/ 	.word	0x00007da0


	//   ....[71]....
        /*02bc*/ 	.word	0x00007eb0


	//   ....[72]....
        /*02c0*/ 	.word	0x00007ef0


	//   ....[73]....
        /*02c4*/ 	.word	0x00007f30


	//   ....[74]....
        /*02c8*/ 	.word	0x00007f70


	//   ....[75]....
        /*02cc*/ 	.word	0x00008080


	//   ....[76]....
        /*02d0*/ 	.word	0x000080c0


	//   ....[77]....
        /*02d4*/ 	.word	0x000080f0


	//   ....[78]....
        /*02d8*/ 	.word	0x00008100


	//   ....[79]....
        /*02dc*/ 	.word	0x00008660


	//   ....[80]....
        /*02e0*/ 	.word	0x00008ae0


	//   ....[81]....
        /*02e4*/ 	.word	0x00009070


	//   ....[82]....
        /*02e8*/ 	.word	0x00009210


	//   ....[83]....
        /*02ec*/ 	.word	0x00009260


	//   ....[84]....
        /*02f0*/ 	.word	0x000092b0


	//   ....[85]....
        /*02f4*/ 	.word	0x000092e0


	//   ....[86]....
        /*02f8*/ 	.word	0x00009300


	//   ....[87]....
        /*02fc*/ 	.word	0x00009420


	//   ....[88]....
        /*0300*/ 	.word	0x00009460


	//   ....[89]....
        /*0304*/ 	.word	0x000094b0


	//   ....[90]....
        /*0308*/ 	.word	0x000094e0


	//   ....[91]....
        /*030c*/ 	.word	0x00009500


	//----- nvinfo : EIATTR_VRC_CTA_INIT_COUNT
	.align		4
.L_2671:
        /*0310*/ 	.byte	0x02, 0x4a
	.zero		1
	.zero		1


	//----- nvinfo : EIATTR_EXIT_INSTR_OFFSETS
	.align		4
        /*0314*/ 	.byte	0x04, 0x1c
        /*0316*/ 	.short	(.L_2673 - .L_2672)


	//   ....[0]....
.L_2672:
        /*0318*/ 	.word	0x000095c0


	//   ....[1]....
        /*031c*/ 	.word	0x00009b40


	//----- nvinfo : EIATTR_MAX_THREADS
	.align		4
.L_2673:
        /*0320*/ 	.byte	0x04, 0x05
        /*0322*/ 	.short	(.L_2675 - .L_2674)
.L_2674:
        /*0324*/ 	.word	0x00000020
        /*0328*/ 	.word	0x00000001
        /*032c*/ 	.word	0x00000001


	//----- nvinfo : EIATTR_CRS_STACK_SIZE
	.align		4
.L_2675:
        /*0330*/ 	.byte	0x04, 0x1e
        /*0332*/ 	.short	(.L_2677 - .L_2676)
.L_2676:
        /*0334*/ 	.word	0x00000000


	//----- nvinfo : EIATTR_CBANK_PARAM_SIZE
	.align		4
.L_2677:
        /*0338*/ 	.byte	0x03, 0x19
        /*033a*/ 	.short	0x01f0


	//----- nvinfo : EIATTR_PARAM_CBANK
	.align		4
        /*033c*/ 	.byte	0x04, 0x0a
        /*033e*/ 	.short	(.L_2679 - .L_2678)
	.align		4
.L_2678:
        /*0340*/ 	.word	index@(.nv.constant0._Z25selective_scan_bwd_kernelI32Selective_Scan_bwd_kernel_traitsILi32ELi16ELb1ELb0ELb0ELb1ELb0EfN3c107complexIfEEEEv12SSMParamsBwd)
        /*0344*/ 	.short	0x0380
        /*0346*/ 	.short	0x01f0


	//----- nvinfo : EIATTR_SW_WAR
	.align		4
.L_2679:
        /*0348*/ 	.byte	0x04, 0x36
        /*034a*/ 	.short	(.L_2681 - .L_2680)
.L_2680:
        /*034c*/ 	.word	0x00000008
.L_2681:


//--------------------- .nv.info._Z25selective_scan_bwd_kernelI32Selective_Scan_bwd_kernel_traitsILi32ELi16ELb1ELb0ELb0ELb1ELb1EfN3c107complexIfEEEEv12SSMParamsBwd --------------------------
	.section	.nv.info._Z25selective_scan_bwd_kernelI32Selective_Scan_bwd_kernel_traitsILi32ELi16ELb1ELb0ELb0ELb1ELb1EfN3c107complexIfEEEEv12SSMParamsBwd,"",@"SHT_CUDA_INFO"
	.sectionflags	@""
	.align	4


	//----- nvinfo : EIATTR_CUDA_API_VERSION
	.align		4
        /*0000*/ 	.byte	0x04, 0x37
        /*0002*/ 	.short	(.L_2683 - .L_2682)
.L_2682:
        /*0004*/ 	.word	0x00000082


	//----- nvinfo : EIATTR_KPARAM_INFO
	.align		4
.L_2683:
        /*0008*/ 	.byte	0x04, 0x17
        /*000a*/ 	.short	(.L_2685 - .L_2684)
.L_2684:
        /*000c*/ 	.word	0x00000000
        /*0010*/ 	.short	0x0000
        /*0012*/ 	.short	0x0000
        /*0014*/ 	.byte	0x00, 0xf0, 0xc1, 0x07


	//----- nvinfo : EIATTR_SPARSE_MMA_MASK
	.align		4
.L_2685:
        /*0018*/ 	.byte	0x03, 0x50
        /*001a*/ 	.short	0x0000


	//----- nvinfo : EIATTR_MAXREG_COUNT
	.align		4
        /*001c*/ 	.byte	0x03, 0x1b
        /*001e*/ 	.short	0x00ff


	//----- nvinfo : EIATTR_NUM_BARRIERS
	.align		4
        /*0020*/ 	.byte	0x02, 0x4c
        /*0022*/ 	.byte	0x01
	.zero		1


	//----- nvinfo : EIATTR_MERCURY_ISA_VERSION
	.align		4
        /*0024*/ 	.byte	0x03, 0x5f
        /*0026*/ 	.short	0x0101


	//----- nvinfo : EIATTR_COOP_GROUP_MASK_REGIDS
	.align		4
        /*0028*/ 	.byte	0x04, 0x29
        /*002a*/ 	.short	(.L_2687 - .L_2686)


	//   ....[0]....
.L_2686:
        /*002c*/ 	.word	0xffffffff


	//   ....[1]....
        /*0030*/ 	.word	0xffffffff


	//   ....[2]....
        /*0034*/ 	.word	0xffffffff


	//   ....[3]....
        /*0038*/ 	.word	0xffffffff


	//   ....[4]....
        /*003c*/ 	.word	0xffffffff


	//   ....[5]....
        /*0040*/ 	.word	0xffffffff


	//   ....[6]....
        /*0044*/ 	.word	0xffffffff


	//   ....[7]....
        /*0048*/ 	.word	0xffffffff


	//   ....[8]....
        /*004c*/ 	.word	0xffffffff


	//   ....[9]....
        /*0050*/ 	.word	0xffffffff


	//   ....[10]....
        /*0054*/ 	.word	0xffffffff


	//   ....[11]....
        /*0058*/ 	.word	0xffffffff


	//   ....[12]....
        /*005c*/ 	.word	0xffffffff


	//   ....[13]....
        /*0060*/ 	.word	0xffffffff


	//   ....[14]....
        /*0064*/ 	.word	0xffffffff


	//   ....[15]....
        /*0068*/ 	.word	0xffffffff


	//   ....[16]....
        /*006c*/ 	.word	0xffffffff


	//   ....[17]....
        /*0070*/ 	.word	0xffffffff


	//   ....[18]....
        /*0074*/ 	.word	0xffffffff


	//   ....[19]....
        /*0078*/ 	.word	0xffffffff


	//   ....[20]....
        /*007c*/ 	.word	0xffffffff


	//   ....[21]....
        /*0080*/ 	.word	0xffffffff


	//   ....[22]....
        /*0084*/ 	.word	0xffffffff


	//   ....[23]....
        /*0088*/ 	.word	0xffffffff


	//   ....[24]....
        /*008c*/ 	.word	0xffffffff


	//   ....[25]....
        /*0090*/ 	.word	0xffffffff


	//   ....[26]....
        /*0094*/ 	.word	0xffffffff


	//   ....[27]....
        /*0098*/ 	.word	0xffffffff


	//   ....[28]....
        /*009c*/ 	.word	0xffffffff


	//   ....[29]....
        /*00a0*/ 	.word	0xffffffff


	//   ....[30]....
        /*00a4*/ 	.word	0xffffffff


	//   ....[31]....
        /*00a8*/ 	.word	0xffffffff


	//   ....[32]....
        /*00ac*/ 	.word	0xffffffff


	//   ....[33]....
        /*00b0*/ 	.word	0xffffffff


	//   ....[34]....
        /*00b4*/ 	.word	0xffffffff


	//   ....[35]....
        /*00b8*/ 	.word	0xffffffff


	//   ....[36]....
        /*00bc*/ 	.word	0xffffffff


	//   ....[37]....
        /*00c0*/ 	.word	0xffffffff


	//   ....[38]....
        /*00c4*/ 	.word	0xffffffff


	//   ....[39]....
        /*00c8*/ 	.word	0xffffffff


	//   ....[40]....
        /*00cc*/ 	.word	0xffffffff


	//   ....[41]....
        /*00d0*/ 	.word	0xffffffff


	//   ....[42]....
        /*00d4*/ 	.word	0xffffffff


	//   ....[43]....
        /*00d8*/ 	.word	0xffffffff


	//   ....[44]....
        /*00dc*/ 	.word	0xffffffff


	//   ....[45]....
        /*00e0*/ 	.word	0xffffffff


	//   ....[46]....
        /*00e4*/ 	.word	0xffffffff


	//   ....[47]....
        /*00e8*/ 	.word	0xffffffff


	//   ....[48]....
        /*00ec*/ 	.word	0xffffffff


	//   ....[49]....
        /*00f0*/ 	.word	0xffffffff


	//   ....[50]....
        /*00f4*/ 	.word	0xffffffff


	//   ....[51]....
        /*00f8*/ 	.word	0xffffffff


	//   ....[52]....
        /*00fc*/ 	.word	0xffffffff


	//   ....[53]....
        /*0100*/ 	.word	0xffffffff


	//   ....[54]....
        /*0104*/ 	.word	0xffffffff


	//   ....[55]....
        /*0108*/ 	.word	0xffffffff


	//   ....[56]....
        /*010c*/ 	.word	0xffffffff


	//   ....[57]....
        /*0110*/ 	.word	0xffffffff


	//   ....[58]....
        /*0114*/ 	.word	0xffffffff


	//   ....[59]....
        /*0118*/ 	.word	0xffffffff


	//   ....[60]....
        /*011c*/ 	.word	0xffffffff


	//   ....[61]....
        /*0120*/ 	.word	0xffffffff


	//   ....[62]....
        /*0124*/ 	.word	0xffffffff


	//   ....[63]....
        /*0128*/ 	.word	0xffffffff


	//   ....[64]....
        /*012c*/ 	.word	0xffffffff


	//   ....[65]....
        /*0130*/ 	.word	0xffffffff


	//   ....[66]....
        /*0134*/ 	.word	0xffffffff


	//   ....[67]....
        /*0138*/ 	.word	0xffffffff


	//   ....[68]....
        /*013c*/ 	.word	0xffffffff


	//   ....[69]....
        /*0140*/ 	.word	0xffffffff


	//   ....[70]....
        /*0144*/ 	.word	0xffffffff


	//   ....[71]....
        /*0148*/ 	.word	0xffffffff


	//   ....[72]....
        /*014c*/ 	.word	0xffffffff


	//   ....[73]....
        /*0150*/ 	.word	0xffffffff


	//   ....[74]....
        /*0154*/ 	.word	0xffffffff


	//   ....[75]....
        /*0158*/ 	.word	0xffffffff


	//   ....[76]....
        /*015c*/ 	.word	0xffffffff


	//   ....[77]....
        /*0160*/ 	.word	0xffffffff


	//   ....[78]....
        /*0164*/ 	.word	0xffffffff


	//   ....[79]....
        /*0168*/ 	.word	0xffffffff


	//   ....[80]....
        /*016c*/ 	.word	0xffffffff


	//   ....[81]....
        /*0170*/ 	.word	0xffffffff


	//   ....[82]....
        /*0174*/ 	.word	0xffffffff


	//   ....[83]....
        /*0178*/ 	.word	0xffffffff


	//   ....[84]....
        /*017c*/ 	.word	0xffffffff


	//   ....[85]....
        /*0180*/ 	.word	0xffffffff


	//   ....[86]....
        /*0184*/ 	.word	0xffffffff


	//   ....[87]....
        /*0188*/ 	.word	0xffffffff


	//   ....[88]....
        /*018c*/ 	.word	0xffffffff


	//   ....[89]....
        /*0190*/ 	.word	0xffffffff


	//   ....[90]....
        /*0194*/ 	.word	0xffffffff


	//   ....[91]....
        /*0198*/ 	.word	0xffffffff


	//   ....[92]....
        /*019c*/ 	.word	0xffffffff


	//   ....[93]....
        /*01a0*/ 	.word	0xffffffff


	//   ....[94]....
        /*01a4*/ 	.word	0xffffffff


	//   ....[95]....
        /*01a8*/ 	.word	0xffffffff


	//----- nvinfo : EIATTR_COOP_GROUP_INSTR_OFFSETS
	.align		4
.L_2687:
        /*01ac*/ 	.byte	0x04, 0x28
        /*01ae*/ 	.short	(.L_2689 - .L_2688)


	//   ....[0]....
.L_2688:
        /*01b0*/ 	.word	0x00000770


	//   ....[1]....
        /*01b4*/ 	.word	0x00000880


	//   ....[2]....
        /*01b8*/ 	.word	0x00000a40


	//   ....[3]....
        /*01bc*/ 	.word	0x00002f30


	//   ....[4]....
        /*01c0*/ 	.word	0x00003540


	//   ....[5]....
        /*01c4*/ 	.word	0x00003bd0


	//   ....[6]....
        /*01c8*/ 	.word	0x00003ee0


	//   ....[7]....
        /*01cc*/ 	.word	0x00005d30


	//   ....[8]....
        /*01d0*/ 	.word	0x00005d70


	//   ....[9]....
        /*01d4*/ 	.word	0x00005e10


	//   ....[10]....
        /*01d8*/ 	.word	0x00005e70


	//   ....[11]....
        /*01dc*/ 	.word	0x00005f90


	//   ....[12]....
        /*01e0*/ 	.word	0x00005fd0


	//   ....[13]....
        /*01e4*/ 	.word	0x00006040


	//   ....[14]....
        /*01e8*/ 	.word	0x000060a0


	//   ....[15]....
        /*01ec*/ 	.word	0x000061f0


	//   ....[16]....
        /*01f0*/ 	.word	0x00006240


	//   ....[17]....
        /*01f4*/ 	.word	0x00006280


	//   ....[18]....
        /*01f8*/ 	.word	0x000062c0


	//   ....[19]....
        /*01fc*/ 	.word	0x00006460


	//   ....[20]....
        /*0200*/ 	.word	0x000064a0


	//   ....[21]....
        /*0204*/ 	.word	0x000064e0


	//   ....[22]....
        /*0208*/ 	.word	0x00006520


	//   ....[23]....
        /*020c*/ 	.word	0x000066d0


	//   ....[24]....
        /*0210*/ 	.word	0x00006710


	//   ....[25]....
        /*0214*/ 	.word	0x00006750


	//   ....[26]....
        /*0218*/ 	.word	0x00006790


	//   ....[27]....
        /*021c*/ 	.word	0x00006900


	//   ....[28]....
        /*0220*/ 	.word	0x00006950


	//   ....[29]....
        /*0224*/ 	.word	0x00006990


	//   ....[30]....
        /*0228*/ 	.word	0x000069d0


	//   ....[31]....
        /*022c*/ 	.word	0x00006a50


	//   ....[32]....
        /*0230*/ 	.word	0x00006aa0


	//   ....[33]....
        /*0234*/ 	.word	0x00006ac0


	//   ....[34]....
        /*0238*/ 	.word	0x00006af0


	//   ....[35]....
        /*023c*/ 	.word	0x00006b20


	//   ....[36]....
        /*0240*/ 	.word	0x00006b40


	//   ....[37]....
        /*0244*/ 	.word	0x00006c80


	//   ....[38]....
        /*0248*/ 	.word	0x00006cc0


	//   ....[39]....
        /*024c*/ 	.word	0x00006d30


	//   ....[40]....
        /*0250*/ 	.word	0x00006d40


	//   ....[41]....
        /*0254*/ 	.word	0x00006e10


	//   ....[42]....
        /*0258*/ 	.word	0x00006e30


	//   ....[43]....
        /*025c*/ 	.word	0x00006e40


	//   ....[44]....
        /*0260*/ 	.word	0x00006e50


	//   ....[45]....
        /*0264*/ 	.word	0x00006f20


	//   ....[46]....
        /*0268*/ 	.word	0x00006f40


	//   ....[47]....
        /*026c*/ 	.word	0x00006f50


	//   ....[48]....
        /*0270*/ 	.word	0x00006f60


	//   ....[49]....
        /*0274*/ 	.word	0x00007030


	//   ....[50]....
        /*0278*/ 	.word	0x00007070


	//   ....[51]....
        /*027c*/ 	.word	0x00007080


	//   ....[52]....
        /*0280*/ 	.word	0x00007090


	//   ....[53]....
        /*0284*/ 	.word	0x00007160


	//   ....[54]....
        /*0288*/ 	.word	0x000071a0


	//   ....[55]....
        /*028c*/ 	.word	0x000071e0


	//   ....[56]....
        /*0290*/ 	.word	0x00007220


	//   ....[57]....
        /*0294*/ 	.word	0x00007260


	//   ....[58]....
        /*0298*/ 	.word	0x00007290


	//   ....[59]....
        /*029c*/ 	.word	0x000072c0


	//   ....[60]....
        /*02a0*/ 	.word	0x00007310


	//   ....[61]....
        /*02a4*/ 	.word	0x00007330


	//   ....[62]....
        /*02a8*/ 	.word	0x00007390


	//   ....[63]....
        /*02ac*/ 	.word	0x00008bf0


	//   ....[64]....
        /*02b0*/ 	.word	0x00008c30


	//   ....[65]....
        /*02b4*/ 	.word	0x00008c70


	//   ....[66]....
        /*02b8*/ 	.word	0x00008cb0


	//   ....[67]....
        /*02bc*/ 	.word	0x00008dc0


	//   ....[68]....
        /*02c0*/ 	.word	0x00008e00


	//   ....[69]....
        /*02c4*/ 	.word	0x00008e40


	//   ....[70]....
        /*02c8*/ 	.word	0x00008e80


	//   ....[71]....
        /*02cc*/ 	.word	0x00008f90


	//   ....[72]....
        /*02d0*/ 	.word	0x00008fd0


	//   ....[73]....
        /*02d4*/ 	.word	0x00009010


	//   ....[74]....
        /*02d8*/ 	.word	0x00009050


	//   ....[75]....
        /*02dc*/ 	.word	0x00009160


	//   ....[76]....
        /*02e0*/ 	.word	0x000091a0


	//   ....[77]....
        /*02e4*/ 	.word	0x000091e0


	//   ....[78]....
        /*02e8*/ 	.word	0x00009220


	//   ....[79]....
        /*02ec*/ 	.word	0x00009330


	//   ....[80]....
        /*02f0*/ 	.word	0x00009360


	//   ....[81]....
        /*02f4*/ 	.word	0x00009380


	//   ....[82]....
        /*02f8*/ 	.word	0x00009390


	//   ....[83]....
        /*02fc*/ 	.word	0x000098d0


	//   ....[84]....
        /*0300*/ 	.word	0x00009d30


	//   ....[85]....
        /*0304*/ 	.word	0x0000a2d0


	//   ....[86]....
        /*0308*/ 	.word	0x0000a470


	//   ....[87]....
        /*030c*/ 	.word	0x0000a4c0


	//   ....[88]....
        /*0310*/ 	.word	0x0000a510


	//   ....[89]....
        /*0314*/ 	.word	0x0000a540


	//   ....[90]....
        /*0318*/ 	.word	0x0000a560


	//   ....[91]....
        /*031c*/ 	.word	0x0000a680


	//   ....[92]....
        /*0320*/ 	.word	0x0000a6c0


	//   ....[93]....
        /*0324*/ 	.word	0x0000a710


	//   ....[94]....
        /*0328*/ 	.word	0x0000a740


	//   ....[95]....
        /*032c*/ 	.word	0x0000a760


	//----- nvinfo : EIATTR_VRC_CTA_INIT_COUNT
	.align		4
.L_2689:
        /*0330*/ 	.byte	0x02, 0x4a
	.zero		1
	.zero		1


	//----- nvinfo : EIATTR_EXIT_INSTR_OFFSETS
	.align		4
        /*0334*/ 	.byte	0x04, 0x1c
        /*0336*/ 	.short	(.L_2691 - .L_2690)


	//   ....[0]....
.L_2690:
        /*0338*/ 	.word	0x0000a820


	//   ....[1]....
        /*033c*/ 	.word	0x0000ada0


	//----- nvinfo : EIATTR_MAX_THREADS
	.align		4
.L_2691:
        /*0340*/ 	.byte	0x04, 0x05
        /*0342*/ 	.short	(.L_2693 - .L_2692)
.L_2692:
        /*0344*/ 	.word	0x00000020
        /*0348*/ 	.word	0x00000001
        /*034c*/ 	.word	0x00000001


	//----- nvinfo : EIATTR_CRS_STACK_SIZE
	.align		4
.L_2693:
        /*0350*/ 	.byte	0x04, 0x1e
        /*0352*/ 	.short	(.L_2695 - .L_2694)
.L_2694:
        /*0354*/ 	.word	0x00000000


	//----- nvinfo : EIATTR_CBANK_PARAM_SIZE
	.align		4
.L_2695:
        /*0358*/ 	.byte	0x03, 0x19
        /*035a*/ 	.short	0x01f0


	//----- nvinfo : EIATTR_PARAM_CBANK
	.align		4
        /*035c*/ 	.byte	0x04, 0x0a
        /*035e*/ 	.short	(.L_2697 - .L_2696)
	.align		4
.L_2696:
        /*0360*/ 	.word	index@(.nv.constant0._Z25selective_scan_bwd_kernelI32Selective_Scan_bwd_kernel_traitsILi32ELi16ELb1ELb0ELb0ELb1ELb1EfN3c107complexIfEEEEv12SSMParamsBwd)
        /*0364*/ 	.short	0x0380
        /*0366*/ 	.short	0x01f0


	//----- nvinfo : EIATTR_SW_WAR
	.align		4
.L_2697:
        /*0368*/ 	.byte	0x04, 0x36
        /*036a*/ 	.short	(.L_2699 - .L_2698)
.L_2698:
        /*036c*/ 	.word	0x00000008
.L_2699:


//--------------------- .nv.info._Z25selective_scan_bwd_kernelI32Selective_Scan_bwd_kernel_traitsILi32ELi16ELb1ELb0ELb1ELb0ELb0EfN3c107complexIfEEEEv12SSMParamsBwd --------------------------
	.section	.nv.info._Z25selective_scan_bwd_kernelI32Selective_Scan_bwd_kernel_traitsILi32ELi16ELb1ELb0ELb1ELb0ELb0EfN3c107complexIfEEEEv12SSMParamsBwd,"",@"SHT_CUDA_INFO"
	.sectionflags	@""
	.align	4


	//----- nvinfo : EIATTR_CUDA_API_VERSION
	.align		4
        /*0000*/ 	.byte	0x04, 0x37
        /*0002*/ 	.short	(.L_2701 - .L_2700)
.L_2700:
        /*0004*/ 	.word	0x00000082


	//----- nvinfo : EIATTR_KPARAM_INFO
	.align		4
.L_2701:
        /*0008*/ 	.byte	0x04, 0x17
        /*000a*/ 	.short	(.L_2703 - .L_2702)
.L_2702:
        /*000c*/ 	.word	0x00000000
        /*0010*/ 	.short	0x0000
        /*0012*/ 	.short	0x0000
        /*0014*/ 	.byte	0x00, 0xf0, 0xc1, 0x07


	//----- nvinfo : EIATTR_SPARSE_MMA_MASK
	.align		4
.L_2703:
        /*0018*/ 	.byte	0x03, 0x50
        /*001a*/ 	.short	0x0000


	//----- nvinfo : EIATTR_MAXREG_COUNT
	.align		4
        /*001c*/ 	.byte	0x03, 0x1b
        /*001e*/ 	.short	0x00ff


	//----- nvinfo : EIATTR_NUM_BARRIERS
	.align		4
        /*0020*/ 	.byte	0x02, 0x4c
        /*0022*/ 	.byte	0x01
	.zero		1


	//----- nvinfo : EIATTR_MERCURY_ISA_VERSION
	.align		4
        /*0024*/ 	.byte	0x03, 0x5f
        /*0026*/ 	.short	0x0101


	//----- nvinfo : EIATTR_INT_WARP_WIDE_INSTR_OFFSETS
	.align		4
        /*0028*/ 	.byte	0x04, 0x31
        /*002a*/ 	.short	(.L_2705 - .L_2704)


	//   ....[0]....
.L_2704:
        /*002c*/ 	.word	0x00004a80


	//   ....[1]....
        /*0030*/ 	.word	0x00005260


	//----- nvinfo : EIATTR_COOP_GROUP_MASK_REGIDS
	.align		4
.L_2705:
        /*0034*/ 	.byte	0x04, 0x29
        /*0036*/ 	.short	(.L_2707 - .L_2706)


	//   ....[0]....
.L_2706:
        /*0038*/ 	.word	0xffffffff


	//   ....[1]....
        /*003c*/ 	.word	0xffffffff


	//   ....[2]....
        /*0040*/ 	.word	0xffffffff


	//   ....[3]....
        /*0044*/ 	.word	0xffffffff


	//   ....[4]....
        /*0048*/ 	.word	0xffffffff


	//   ....[5]....
        /*004c*/ 	.word	0xffffffff


	//   ....[6]....
        /*0050*/ 	.word	0xffffffff


	//   ....[7]....
        /*0054*/ 	.word	0xffffffff


	//   ....[8]....
        /*0058*/ 	.word	0xffffffff


	//   ....[9]....
        /*005c*/ 	.word	0xffffffff


	//   ....[10]....
        /*0060*/ 	.word	0xffffffff


	//   ....[11]....
        /*0064*/ 	.word	0xffffffff


	//   ....[12]....
        /*0068*/ 	.word	0xffffffff


	//   ....[13]....
        /*006c*/ 	.word	0xffffffff


	//   ....[14]....
        /*0070*/ 	.word	0xffffffff


	//   ....[15]....
        /*0074*/ 	.word	0xffffffff


	//   ....[16]....
        /*0078*/ 	.word	0xffffffff


	//   ....[17]....
        /*007c*/ 	.word	0xffffffff


	//   ....[18]....
        /*0080*/ 	.word	0xffffffff


	//   ....[19]....
        /*0084*/ 	.word	0xffffffff


	//   ....[20]....
        /*0088*/ 	.word	0xffffffff


	//   ....[21]....
        /*008c*/ 	.word	0xffffffff


	//   ....[22]....
        /*0090*/ 	.word	0xffffffff


	//   ....[23]....
        /*0094*/ 	.word	0xffffffff


	//   ....[24]....
        /*0098*/ 	.word	0xffffffff


	//   ....[25]....
        /*009c*/ 	.word	0xffffffff


	//   ....[26]....
        /*00a0*/ 	.word	0xffffffff


	//   ....[27]....
        /*00a4*/ 	.word	0xffffffff


	//   ....[28]....
        /*00a8*/ 	.word	0xffffffff


	//   ....[29]....
        /*00ac*/ 	.word	0xffffffff


	//   ....[30]....
        /*00b0*/ 	.word	0xffffffff


	//   ....[31]....
        /*00b4*/ 	.word	0xffffffff


	//   ....[32]....
        /*00b8*/ 	.word	0xffffffff


	//   ....[33]....
        /*00bc*/ 	.word	0xffffffff


	//   ....[34]....
        /*00c0*/ 	.word	0xffffffff


	//   ....[35]....
        /*00c4*/ 	.word	0xffffffff


	//   ....[36]....
        /*00c8*/ 	.word	0xffffffff


	//   ....[37]....
        /*00cc*/ 	.word	0xffffffff


	//   ....[38]....
        /*00d0*/ 	.word	0xffffffff


	//   ....[39]....
        /*00d4*/ 	.word	0xffffffff


	//   ....[40]....
        /*00d8*/ 	.word	0xffffffff


	//   ....[41]....
        /*00dc*/ 	.word	0xffffffff


	//   ....[42]....
        /*00e0*/ 	.word	0xffffffff


	//   ....[43]....
        /*00e4*/ 	.word	0xffffffff


	//   ....[44]....
        /*00e8*/ 	.word	0xffffffff


	//   ....[45]....
        /*00ec*/ 	.word	0xffffffff


	//   ....[46]....
        /*00f0*/ 	.word	0xffffffff


	//   ....[47]....
        /*00f4*/ 	.word	0xffffffff


	//   ....[48]....
        /*00f8*/ 	.word	0xffffffff


	//   ....[49]....
        /*00fc*/ 	.word	0xffffffff


	//   ....[50]....
        /*0100*/ 	.word	0xffffffff


	//   ....[51]....
        /*0104*/ 	.word	0xffffffff


	//   ....[52]....
        /*0108*/ 	.word	0xffffffff


	//   ....[53]....
        /*010c*/ 	.word	0xffffffff


	//   ....[54]....
        /*0110*/ 	.word	0xffffffff


	//   ....[55]....
        /*0114*/ 	.word	0xffffffff


	//   ....[56]....
        /*0118*/ 	.word	0xffffffff


	//   ....[57]....
        /*011c*/ 	.word	0xffffffff


	//   ....[58]....
        /*0120*/ 	.word	0xffffffff


	//   ....[59]....
        /*0124*/ 	.word	0xffffffff


	//   ....[60]....
        /*0128*/ 	.word	0xffffffff


	//   ....[61]....
        /*012c*/ 	.word	0xffffffff


	//   ....[62]....
        /*0130*/ 	.word	0xffffffff


	//   ....[63]....
        /*0134*/ 	.word	0xffffffff


	//   ....[64]....
        /*0138*/ 	.word	0xffffffff


	//   ....[65]....
        /*013c*/ 	.word	0xffffffff


	//   ....[66]....
        /*0140*/ 	.word	0xffffffff


	//   ....[67]....
        /*0144*/ 	.word	0xffffffff


	//   ....[68]....
        /*0148*/ 	.word	0xffffffff


	//   ....[69]....
        /*014c*/ 	.word	0xffffffff


	//   ....[70]....
        /*0150*/ 	.word	0xffffffff


	//   ....[71]....
        /*0154*/ 	.word	0xffffffff


	//   ....[72]....
        /*0158*/ 	.word	0xffffffff


	//   ....[73]....
        /*015c*/ 	.word	0xffffffff


	//   ....[74]....
        /*0160*/ 	.word	0xffffffff


	//   ....[75]....
        /*0164*/ 	.word	0xffffffff


	//   ....[76]....
        /*0168*/ 	.word	0xffffffff


	//   ....[77]....
        /*016c*/ 	.word	0xffffffff


	//   ....[78]....
        /*0170*/ 	.word	0xffffffff


	//   ....[79]....
        /*0174*/ 	.word	0xffffffff


	//   ....[80]....
        /*0178*/ 	.word	0xffffffff


	//   ....[81]....
        /*017c*/ 	.word	0xffffffff


	//   ....[82]....
        /*0180*/ 	.word	0xffffffff


	//   ....[83]....
        /*0184*/ 	.word	0xffffffff


	//   ....[84]....
        /*0188*/ 	.word	0xffffffff


	//   ....[85]....
        /*018c*/ 	.word	0xffffffff


	//   ....[86]....
        /*0190*/ 	.word	0xffffffff


	//   ....[87]....
        /*0194*/ 	.word	0xffffffff


	//   ....[88]....
        /*0198*/ 	.word	0xffffffff


	//   ....[89]....
        /*019c*/ 	.word	0xffffffff


	//   ....[90]....
        /*01a0*/ 	.word	0xffffffff


	//   ....[91]....
        /*01a4*/ 	.word	0xffffffff


	//----- nvinfo : EIATTR_COOP_GROUP_INSTR_OFFSETS
	.align		4
.L_2707:
        /*01a8*/ 	.byte	0x04, 0x28
        /*01aa*/ 	.short	(.L_2709 - .L_2708)


	//   ....[0]....
.L_2708:
        /*01ac*/ 	.word	0x00000ce0


	//   ....[1]....
        /*01b0*/ 	.word	0x00000df0


	//   ....[2]....
        /*01b4*/ 	.word	0x00000f40


	//   ....[3]....
        /*01b8*/ 	.word	0x00001ed0


	//   ....[4]....
        /*01bc*/ 	.word	0x00003100


	//   ....[5]....
        /*01c0*/ 	.word	0x00003140


	//   ....[6]....
        /*01c4*/ 	.word	0x00003180


	//   ....[7]....
        /*01c8*/ 	.word	0x000031d0


	//   ....[8]....
        /*01cc*/ 	.word	0x00003350


	//   ....[9]....
        /*01d0*/ 	.word	0x00003390


	//   ....[10]....
        /*01d4*/ 	.word	0x000033f0


	//   ....[11]....
        /*01d8*/ 	.word	0x00003430


	//   ....[12]....
        /*01dc*/ 	.word	0x000035f0


	//   ....[13]....
        /*01e0*/ 	.word	0x00003630


	//   ....[14]....
        /*01e4*/ 	.word	0x00003670


	//   ....[15]....
        /*01e8*/ 	.word	0x000036b0


	//   ....[16]....
        /*01ec*/ 	.word	0x00003860


	//   ....[17]....
        /*01f0*/ 	.word	0x000038a0


	//   ....[18]....
        /*01f4*/ 	.word	0x000038e0


	//   ....[19]....
        /*01f8*/ 	.word	0x00003920


	//   ....[20]....
        /*01fc*/ 	.word	0x00003af0


	//   ....[21]....
        /*0200*/ 	.word	0x00003b30


	//   ....[22]....
        /*0204*/ 	.word	0x00003b70


	//   ....[23]....
        /*0208*/ 	.word	0x00003bb0


	//   ....[24]....
        /*020c*/ 	.word	0x00003cd0


	//   ....[25]....
        /*0210*/ 	.word	0x00003d20


	//   ....[26]....
        /*0214*/ 	.word	0x00003d90


	//   ....[27]....
        /*0218*/ 	.word	0x00003dd0


	//   ....[28]....
        /*021c*/ 	.word	0x00003e10


	//   ....[29]....
        /*0220*/ 	.word	0x00003e50


	//   ....[30]....
        /*0224*/ 	.word	0x00003ed0


	//   ....[31]....
        /*0228*/ 	.word	0x00004b80


	//   ....[32]....
        /*022c*/ 	.word	0x00004bb0


	//   ....[33]....
        /*0230*/ 	.word	0x00004bc0


	//   ....[34]....
        /*0234*/ 	.word	0x00004c90


	//   ....[35]....
        /*0238*/ 	.word	0x00004cb0


	//   ....[36]....
        /*023c*/ 	.word	0x00004cc0


	//   ....[37]....
        /*0240*/ 	.word	0x00004cd0


	//   ....[38]....
        /*0244*/ 	.word	0x00004da0


	//   ....[39]....
        /*0248*/ 	.word	0x00004dc0


	//   ....[40]....
        /*024c*/ 	.word	0x00004dd0


	//   ....[41]....
        /*0250*/ 	.word	0x00004de0


	//   ....[42]....
        /*0254*/ 	.word	0x00004eb0


	//   ....[43]....
        /*0258*/ 	.word	0x00004ed0


	//   ....[44]....
        /*025c*/ 	.word	0x00004ee0


	//   ....[45]....
        /*0260*/ 	.word	0x00004ef0


	//   ....[46]....
        /*0264*/ 	.word	0x00004fc0


	//   ....[47]....
        /*0268*/ 	.word	0x00004ff0


	//   ....[48]....
        /*026c*/ 	.word	0x00005000


	//   ....[49]....
        /*0270*/ 	.word	0x00005010


	//   ....[50]....
        /*0274*/ 	.word	0x00005100


	//   ....[51]....
        /*0278*/ 	.word	0x00005140


	//   ....[52]....
        /*027c*/ 	.word	0x00005180


	//   ....[53]....
        /*0280*/ 	.word	0x000051c0


	//   ....[54]....
        /*0284*/ 	.word	0x00005200


	//   ....[55]....
        /*0288*/ 	.word	0x00005240


	//   ....[56]....
        /*028c*/ 	.word	0x00005280


	//   ....[57]....
        /*0290*/ 	.word	0x000052d0


	//   ....[58]....
        /*0294*/ 	.word	0x00005300


	//   ....[59]....
        /*0298*/ 	.word	0x00005360


	//   ....[60]....
        /*029c*/ 	.word	0x00008100


	//   ....[61]....
        /*02a0*/ 	.word	0x00008140


	//   ....[62]....
        /*02a4*/ 	.word	0x00008180


	//   ....[63]....
        /*02a8*/ 	.word	0x000081c0


	//   ....[64]....
        /*02ac*/ 	.word	0x000082d0


	//   ....[65]....
        /*02b0*/ 	.word	0x00008310


	//   ....[66]....
        /*02b4*/ 	.word	0x00008350


	//   ....[67]....
        /*02b8*/ 	.word	0x00008390


	//   ....[68]....
        /*02bc*/ 	.word	0x000084a0


	//   ....[69]....
        /*02c0*/ 	.word	0x000084e0


	//   ....[70]....
        /*02c4*/ 	.word	0x00008520


	//   ....[71]....
        /*02c8*/ 	.word	0x00008560


	//   ....[72]....
        /*02cc*/ 	.word	0x000085a0


	//   ....[73]....
        /*02d0*/ 	.word	0x000085c0


	//   ....[74]....
        /*02d4*/ 	.word	0x000085e0


	//   ....[75]....
        /*02d8*/ 	.word	0x00008600


	//   ....[76]....
        /*02dc*/ 	.word	0x00008630


	//   ....[77]....
        /*02e0*/ 	.word	0x00008650


	//   ....[78]....
        /*02e4*/ 	.word	0x00008670


	//   ....[79]....
        /*02e8*/ 	.word	0x00008680


	//   ....[80]....
        /*02ec*/ 	.word	0x00008c60


	//   ....[81]....
        /*02f0*/ 	.word	0x00008ea0


	//   ....[82]....
        /*02f4*/ 	.word	0x00009060


	//   ....[83]....
        /*02f8*/ 	.word	0x000090b0


	//   ....[84]....
        /*02fc*/ 	.word	0x00009100


	//   ....[85]....
        /*0300*/ 	.word	0x00009130


	//   ....[86]....
        /*0304*/ 	.word	0x00009150


	//   ....[87]....
        /*0308*/ 	.word	0x00009270


	//   ....[88]....
        /*030c*/ 	.word	0x000092b0


	//   ....[89]....
        /*0310*/ 	.word	0x00009300


	//   ....[90]....
        /*0314*/ 	.word	0x00009330


	//   ....[91]....
        /*0318*/ 	.word	0x00009350


	//----- nvinfo : EIATTR_VRC_CTA_INIT_COUNT
	.align		4
.L_2709:
        /*031c*/ 	.byte	0x02, 0x4a
	.zero		1
	.zero		1


	//----- nvinfo : EIATTR_EXIT_INSTR_OFFSETS
	.align		4
        /*0320*/ 	.byte	0x04, 0x1c
        /*0322*/ 	.short	(.L_2711 - .L_2710)


	//   ....[0]....
.L_2710:
        /*0324*/ 	.word	0x00009410


	//   ....[1]....
        /*0328*/ 	.word	0x000096c0


	//----- nvinfo : EIATTR_MAX_THREADS
	.align		4
.L_2711:
        /*032c*/ 	.byte	0x04, 0x05
        /*032e*/ 	.short	(.L_2713 - .L_2712)
.L_2712:
        /*0330*/ 	.word	0x00000020
        /*0334*/ 	.word	0x00000001
        /*0338*/ 	.word	0x00000001


	//----- nvinfo : EIATTR_CRS_STACK_SIZE
	.align		4
.L_2713:
        /*033c*/ 	.byte	0x04, 0x1e
        /*033e*/ 	.short	(.L_2715 - .L_2714)
.L_2714:
        /*0340*/ 	.word	0x00000000


	//----- nvinfo : EIATTR_CBANK_PARAM_SIZE
	.align		4
.L_2715:
        /*0344*/ 	.byte	0x03, 0x19
        /*0346*/ 	.short	0x01f0


	//----- nvinfo : EIATTR_PARAM_CBANK
	.align		4
        /*0348*/ 	.byte	0x04, 0x0a
        /*034a*/ 	.short	(.L_2717 - .L_2716)
	.align		4
.L_2716:
        /*034c*/ 	.word	index@(.nv.constant0._Z25selective_scan_bwd_kernelI32Selective_Scan_bwd_kernel_traitsILi32ELi16ELb1ELb0ELb1ELb0ELb0EfN3c107complexIfEEEEv12SSMParamsBwd)
        /*0350*/ 	.short	0x0380
        /*0352*/ 	.short	0x01f0


	//----- nvinfo : EIATTR_SW_WAR
	.align		4
.L_2717:
        /*0354*/ 	.byte	0x04, 0x36
        /*0356*/ 	.short	(.L_2719 - .L_2718)
.L_2718:
        /*0358*/ 	.word	0x00000008
.L_2719:


//--------------------- .nv.info._Z25selective_scan_bwd_kernelI32Selective_Scan_bwd_kernel_traitsILi32ELi16ELb1ELb0ELb1ELb0ELb1EfN3c107complexIfEEEEv12SSMParamsBwd --------------------------
	.section	.nv.info._Z25selective_scan_bwd_kernelI32Selective_Scan_bwd_kernel_traitsILi32ELi16ELb1ELb0ELb1ELb0ELb1EfN3c107complexIfEEEEv12SSMParamsBwd,"",@"SHT_CUDA_INFO"
	.sectionflags	@""
	.align	4


	//----- nvinfo : EIATTR_CUDA_API_VERSION
	.align		4
        /*0000*/ 	.byte	0x04, 0x37
        /*0002*/ 	.short	(.L_2721 - .L_2720)
.L_2720:
        /*0004*/ 	.word	0x00000082


	//----- nvinfo : EIATTR_KPARAM_INFO
	.align		4
.L_2721:
        /*0008*/ 	.byte	0x04, 0x17
        /*000a*/ 	.short	(.L_2723 - .L_2722)
.L_2722:
        /*000c*/ 	.word	0x00000000
        /*0010*/ 	.short	0x0000
        /*0012*/ 	.short	0x0000
        /*0014*/ 	.byte	0x00, 0xf0, 0xc1, 0x07


	//----- nvinfo : EIATTR_SPARSE_MMA_MASK
	.align		4
.L_2723:
        /*0018*/ 	.byte	0x03, 0x50
        /*001a*/ 	.short	0x0000


	//----- nvinfo : EIATTR_MAXREG_COUNT
	.align		4
        /*001c*/ 	.byte	0x03, 0x1b
        /*001e*/ 	.short	0x00ff


	//----- nvinfo : EIATTR_NUM_BARRIERS
	.align		4
        /*0020*/ 	.byte	0x02, 0x4c
        /*0022*/ 	.byte	0x01
	.zero		1


	//----- nvinfo : EIATTR_MERCURY_ISA_VERSION
	.align		4
        /*0024*/ 	.byte	0x03, 0x5f
        /*0026*/ 	.short	0x0101


	//----- nvinfo : EIATTR_INT_WARP_WIDE_INSTR_OFFSETS
	.align		4
        /*0028*/ 	.byte	0x04, 0x31
        /*002a*/ 	.short	(.L_2725 - .L_2724)


	//   ....[0]....
.L_2724:
        /*002c*/ 	.word	0x00005e00


	//   ....[1]....
        /*0030*/ 	.word	0x00006620


	//----- nvinfo : EIATTR_COOP_GROUP_MASK_REGIDS
	.align		4
.L_2725:
        /*0034*/ 	.byte	0x04, 0x29
        /*0036*/ 	.short	(.L_2727 - .L_2726)


	//   ....[0]....
.L_2726:
        /*0038*/ 	.word	0xffffffff


	//   ....[1]....
        /*003c*/ 	.word	0xffffffff


	//   ....[2]....
        /*0040*/ 	.word	0xffffffff


	//   ....[3]....
        /*0044*/ 	.word	0xffffffff


	//   ....[4]....
        /*0048*/ 	.word	0xffffffff


	//   ....[5]....
        /*004c*/ 	.word	0xffffffff


	//   ....[6]....
        /*0050*/ 	.word	0xffffffff


	//   ....[7]....
        /*0054*/ 	.word	0xffffffff


	//   ....[8]....
        /*0058*/ 	.word	0xffffffff


	//   ....[9]....
        /*005c*/ 	.word	0xffffffff


	//   ....[10]....
        /*0060*/ 	.word	0xffffffff


	//   ....[11]....
        /*0064*/ 	.word	0xffffffff


	//   ....[12]....
        /*0068*/ 	.word	0xffffffff


	//   ....[13]....
        /*006c*/ 	.word	0xffffffff


	//   ....[14]....
        /*0070*/ 	.word	0xffffffff


	//   ....[15]....
        /*0074*/ 	.word	0xffffffff


	//   ....[16]....
        /*0078*/ 	.word	0xffffffff


	//   ....[17]....
        /*007c*/ 	.word	0xffffffff


	//   ....[18]....
        /*0080*/ 	.word	0xffffffff


	//   ....[19]....
        /*0084*/ 	.word	0xffffffff


	//   ....[20]....
        /*0088*/ 	.word	0xffffffff


	//   ....[21]....
        /*008c*/ 	.word	0xffffffff


	//   ....[22]....
        /*0090*/ 	.word	0xffffffff


	//   ....[23]....
        /*0094*/ 	.word	0xffffffff


	//   ....[24]....
        /*0098*/ 	.word	0xffffffff


	//   ....[25]....
        /*009c*/ 	.word	0xffffffff


	//   ....[26]....
        /*00a0*/ 	.word	0xffffffff


	//   ....[27]....
        /*00a4*/ 	.word	0xffffffff


	//   ....[28]....
        /*00a8*/ 	.word	0xffffffff


	//   ....[29]....
        /*00ac*/ 	.word	0xffffffff


	//   ....[30]....
        /*00b0*/ 	.word	0xffffffff


	//   ....[31]....
        /*00b4*/ 	.word	0xffffffff


	//   ....[32]....
        /*00b8*/ 	.word	0xffffffff


	//   ....[33]....
        /*00bc*/ 	.word	0xffffffff


	//   ....[34]....
        /*00c0*/ 	.word	0xffffffff


	//   ....[35]....
        /*00c4*/ 	.word	0xffffffff


	//   ....[36]....
        /*00c8*/ 	.word	0xffffffff


	//   ....[37]....
        /*00cc*/ 	.word	0xffffffff


	//   ....[38]....
        /*00d0*/ 	.word	0xffffffff


	//   ....[39]....
        /*00d4*/ 	.word	0xffffffff


	//   ....[40]....
        /*00d8*/ 	.word	0xffffffff


	//   ....[41]....
        /*00dc*/ 	.word	0xffffffff


	//   ....[42]....
        /*00e0*/ 	.word	0xffffffff


	//   ....[43]....
        /*00e4*/ 	.word	0xffffffff


	//   ....[44]....
        /*00e8*/ 	.word	0xffffffff


	//   ....[45]....
        /*00ec*/ 	.word	0xffffffff


	//   ....[46]....
        /*00f0*/ 	.word	0xffffffff


	//   ....[47]....
        /*00f4*/ 	.word	0xffffffff


	//   ....[48]....
        /*00f8*/ 	.word	0xffffffff


	//   ....[49]....
        /*00fc*/ 	.word	0xffffffff


	//   ....[50]....
        /*0100*/ 	.word	0xffffffff


	//   ....[51]....
        /*0104*/ 	.word	0xffffffff


	//   ....[52]....
        /*0108*/ 	.word	0xffffffff


	//   ....[53]....
        /*010c*/ 	.word	0xffffffff


	//   ....[54]....
        /*0110*/ 	.word	0xffffffff


	//   ....[55]....
        /*0114*/ 	.word	0xffffffff


	//   ....[56]....
        /*0118*/ 	.word	0xffffffff


	//   ....[57]....
        /*011c*/ 	.word	0xffffffff


	//   ....[58]....
        /*0120*/ 	.word	0xffffffff


	//   ....[59]....
        /*0124*/ 	.word	0xffffffff


	//   ....[60]....
        /*0128*/ 	.word	0xffffffff


	//   ....[61]....
        /*012c*/ 	.word	0xffffffff


	//   ....[62]....
        /*0130*/ 	.word	0xffffffff


	//   ....[63]....
        /*0134*/ 	.word	0xffffffff


	//   ....[64]....
        /*0138*/ 	.word	0xffffffff


	//   ....[65]....
        /*013c*/ 	.word	0xffffffff


	//   ....[66]....
        /*0140*/ 	.word	0xffffffff


	//   ....[67]....
        /*0144*/ 	.word	0xffffffff


	//   ....[68]....
        /*0148*/ 	.word	0xffffffff


	//   ....[69]....
        /*014c*/ 	.word	0xffffffff


	//   ....[70]....
        /*0150*/ 	.word	0xffffffff


	//   ....[71]....
        /*0154*/ 	.word	0xffffffff


	//   ....[72]....
        /*0158*/ 	.word	0xffffffff


	//   ....[73]....
        /*015c*/ 	.word	0xffffffff


	//   ....[74]....
        /*0160*/ 	.word	0xffffffff


	//   ....[75]....
        /*0164*/ 	.word	0xffffffff


	//   ....[76]....
        /*0168*/ 	.word	0xffffffff


	//   ....[77]....
        /*016c*/ 	.word	0xffffffff


	//   ....[78]....
        /*0170*/ 	.word	0xffffffff


	//   ....[79]....
        /*0174*/ 	.word	0xffffffff


	//   ....[80]....
        /*0178*/ 	.word	0xffffffff


	//   ....[81]....
        /*017c*/ 	.word	0xffffffff


	//   ....[82]....
        /*0180*/ 	.word	0xffffffff


	//   ....[83]....
        /*0184*/ 	.word	0xffffffff


	//   ....[84]....
        /*0188*/ 	.word	0xffffffff


	//   ....[85]....
        /*018c*/ 	.word	0xffffffff


	//   ....[86]....
        /*0190*/ 	.word	0xffffffff


	//   ....[87]....
        /*0194*/ 	.word	0xffffffff


	//   ....[88]....
        /*0198*/ 	.word	0xffffffff


	//   ....[89]....
        /*019c*/ 	.word	0xffffffff


	//   ....[90]....
        /*01a0*/ 	.word	0xffffffff


	//   ....[91]....
        /*01a4*/ 	.word	0xffffffff


	//   ....[92]....
        /*01a8*/ 	.word	0xffffffff


	//   ....[93]....
        /*01ac*/ 	.word	0xffffffff


	//   ....[94]....
        /*01b0*/ 	.word	0xffffffff


	//   ....[95]....
        /*01b4*/ 	.word	0xffffffff


	//----- nvinfo : EIATTR_COOP_GROUP_INSTR_OFFSETS
	.align		4
.L_2727:
        /*01b8*/ 	.byte	0x04, 0x28
        /*01ba*/ 	.short	(.L_2729 - .L_2728)


	//   ....[0]....
.L_2728:
        /*01bc*/ 	.word	0x00000cf0


	//   ....[1]....
        /*01c0*/ 	.word	0x00000e00


	//   ....[2]....
        /*01c4*/ 	.word	0x00000fa0


	//   ....[3]....
        /*01c8*/ 	.word	0x00001120


	//   ....[4]....
        /*01cc*/ 	.word	0x00001770


	//   ....[5]....
        /*01d0*/ 	.word	0x00001df0


	//   ....[6]....
        /*01d4*/ 	.word	0x000021c0


	//   ....[7]....
        /*01d8*/ 	.word	0x000030b0


	//   ....[8]....
        /*01dc*/ 	.word	0x000043a0


	//   ....[9]....
        /*01e0*/ 	.word	0x000043e0


	//   ....[10]....
        /*01e4*/ 	.word	0x000043f0


	//   ....[11]....
        /*01e8*/ 	.word	0x00004430


	//   ....[12]....
        /*01ec*/ 	.word	0x00004600


	//   ....[13]....
        /*01f0*/ 	.word	0x00004640


	//   ....[14]....
        /*01f4*/ 	.word	0x00004680


	//   ....[15]....
        /*01f8*/ 	.word	0x000046e0


	//   ....[16]....
        /*01fc*/ 	.word	0x00004860


	//   ....[17]....
        /*0200*/ 	.word	0x000048a0


	//   ....[18]....
        /*0204*/ 	.word	0x000048e0


	//   ....[19]....
        /*0208*/ 	.word	0x00004920


	//   ....[20]....
        /*020c*/ 	.word	0x00004ad0


	//   ....[21]....
        /*0210*/ 	.word	0x00004b10


	//   ....[22]....
        /*0214*/ 	.word	0x00004b40


	//   ....[23]....
        /*0218*/ 	.word	0x00004b80


	//   ....[24]....
        /*021c*/ 	.word	0x00004d70


	//   ....[25]....
        /*0220*/ 	.word	0x00004da0


	//   ....[26]....
        /*0224*/ 	.word	0x00004dd0


	//   ....[27]....
        /*0228*/ 	.word	0x00004df0


	//   ....[28]....
        /*022c*/ 	.word	0x00004fa0


	//   ....[29]....
        /*0230*/ 	.word	0x00004fc0


	//   ....[30]....
        /*0234*/ 	.word	0x00004ff0


	//   ....[31]....
        /*0238*/ 	.word	0x00005010


	//   ....[32]....
        /*023c*/ 	.word	0x00005040


	//   ....[33]....
        /*0240*/ 	.word	0x00005070


	//   ....[34]....
        /*0244*/ 	.word	0x00005ee0


	//   ....[35]....
        /*0248*/ 	.word	0x00005f20


	//   ....[36]....
        /*024c*/ 	.word	0x00005f40


	//   ....[37]....
        /*0250*/ 	.word	0x00005f60


	//   ....[38]....
        /*0254*/ 	.word	0x00006040


	//   ....[39]....
        /*0258*/ 	.word	0x00006060


	//   ....[40]....
        /*025c*/ 	.word	0x00006070


	//   ....[41]....
        /*0260*/ 	.word	0x00006080


	//   ....[42]....
        /*0264*/ 	.word	0x00006150


	//   ....[43]....
        /*0268*/ 	.word	0x00006170


	//   ....[44]....
        /*026c*/ 	.word	0x00006180


	//   ....[45]....
        /*0270*/ 	.word	0x00006190


	//   ....[46]....
        /*0274*/ 	.word	0x00006260


	//   ....[47]....
        /*0278*/ 	.word	0x00006280


	//   ....[48]....
        /*027c*/ 	.word	0x00006290


	//   ....[49]....
        /*0280*/ 	.word	0x000062a0


	//   ....[50]....
        /*0284*/ 	.word	0x00006370


	//   ....[51]....
        /*0288*/ 	.word	0x00006390


	//   ....[52]....
        /*028c*/ 	.word	0x000063a0


	//   ....[53]....
        /*0290*/ 	.word	0x000063b0


	//   ....[54]....
        /*0294*/ 	.word	0x00006490


	//   ....[55]....
        /*0298*/ 	.word	0x000064d0


	//   ....[56]....
        /*029c*/ 	.word	0x00006510


	//   ....[57]....
        /*02a0*/ 	.word	0x00006550


	//   ....[58]....
        /*02a4*/ 	.word	0x00006590


	//   ....[59]....
        /*02a8*/ 	.word	0x000065d0


	//   ....[60]....
        /*02ac*/ 	.word	0x00006610


	//   ....[61]....
        /*02b0*/ 	.word	0x00006640


	//   ....[62]....
        /*02b4*/ 	.word	0x000066a0


	//   ....[63]....
        /*02b8*/ 	.word	0x00006700


	//   ....[64]....
        /*02bc*/ 	.word	0x00009330


	//   ....[65]....
        /*02c0*/ 	.word	0x00009370


	//   ....[66]....
        /*02c4*/ 	.word	0x000093b0


	//   ....[67]....
        /*02c8*/ 	.word	0x000093f0


	//   ....[68]....
        /*02cc*/ 	.word	0x00009500


	//   ....[69]....
        /*02d0*/ 	.word	0x00009540


	//   ....[70]....
        /*02d4*/ 	.word	0x00009580


	//   ....[71]....
        /*02d8*/ 	.word	0x000095c0


	//   ....[72]....
        /*02dc*/ 	.word	0x000096d0


	//   ....[73]....
        /*02e0*/ 	.word	0x00009710


	//   ....[74]....
        /*02e4*/ 	.word	0x00009750


	//   ....[75]....
        /*02e8*/ 	.word	0x00009790


	//   ....[76]....
        /*02ec*/ 	.word	0x000097e0


	//   ....[77]....
        /*02f0*/ 	.word	0x00009800


	//   ....[78]....
        /*02f4*/ 	.word	0x00009820


	//   ....[79]....
        /*02f8*/ 	.word	0x00009840


	//   ....[80]....
        /*02fc*/ 	.word	0x00009870


	//   ....[81]....
        /*0300*/ 	.word	0x00009890


	//   ....[82]....
        /*0304*/ 	.word	0x000098b0


	//   ....[83]....
        /*0308*/ 	.word	0x000098c0


	//   ....[84]....
        /*030c*/ 	.word	0x00009ef0


	//   ....[85]....
        /*0310*/ 	.word	0x0000a030


	//   ....[86]....
        /*0314*/ 	.word	0x0000a270


	//   ....[87]....
        /*0318*/ 	.word	0x0000a2c0


	//   ....[88]....
        /*031c*/ 	.word	0x0000a310


	//   ....[89]....
        /*0320*/ 	.word	0x0000a340


	//   ....[90]....
        /*0324*/ 	.word	0x0000a360


	//   ....[91]....
        /*0328*/ 	.word	0x0000a430


	//   ....[92]....
        /*032c*/ 	.word	0x0000a470


	//   ....[93]....
        /*0330*/ 	.word	0x0000a4c0


	//   ....[94]....
        /*0334*/ 	.word	0x0000a4f0


	//   ....[95]....
        /*0338*/ 	.word	0x0000a510


	//----- nvinfo : EIATTR_VRC_CTA_INIT_COUNT
	.align		4
.L_2729:
        /*033c*/ 	.byte	0x02, 0x4a
	.zero		1
	.zero		1


	//----- nvinfo : EIATTR_EXIT_INSTR_OFFSETS
	.align		4
        /*0340*/ 	.byte	0x04, 0x1c
        /*0342*/ 	.short	(.L_2731 - .L_2730)


	//   ....[0]....
.L_2730:
        /*0344*/ 	.word	0x0000a5b0


	//   ....[1]....
        /*0348*/ 	.word	0x0000a860


	//----- nvinfo : EIATTR_MAX_THREADS
	.align		4
.L_2731:
        /*034c*/ 	.byte	0x04, 0x05
        /*034e*/ 	.short	(.L_2733 - .L_2732)
.L_2732:
        /*0350*/ 	.word	0x00000020
        /*0354*/ 	.word	0x00000001
        /*0358*/ 	.word	0x00000001


	//----- nvinfo : EIATTR_CRS_STACK_SIZE
	.align		4
.L_2733:
        /*035c*/ 	.byte	0x04, 0x1e
        /*035e*/ 	.short	(.L_2735 - .L_2734)
.L_2734:
        /*0360*/ 	.word	0x00000000


	//----- nvinfo : EIATTR_CBANK_PARAM_SIZE
	.align		4
.L_2735:
        /*0364*/ 	.byte	0x03, 0x19
        /*0366*/ 	.short	0x01f0


	//----- nvinfo : EIATTR_PARAM_CBANK
	.align		4
        /*0368*/ 	.byte	0x04, 0x0a
        /*036a*/ 	.short	(.L_2737 - .L_2736)
	.align		4
.L_2736:
        /*036c*/ 	.word	index@(.nv.constant0._Z25selective_scan_bwd_kernelI32Selective_Scan_bwd_kernel_traitsILi32ELi16ELb1ELb0ELb1ELb0ELb1EfN3c107complexIfEEEEv12SSMParamsBwd)
        /*0370*/ 	.short	0x0380
        /*0372*/ 	.short	0x01f0


	//----- nvinfo : EIATTR_SW_WAR
	.align		4
.L_2737:
        /*0374*/ 	.byte	0x04, 0x36
        /*0376*/ 	.short	(.L_2739 - .L_2738)
.L_2738:
        /*0378*/ 	.word	0x00000008
.L_2739:


//--------------------- .nv.info._Z25selective_scan_bwd_kernelI32Selective_Scan_bwd_kernel_traitsILi32ELi16ELb1ELb0ELb1ELb1ELb0EfN3c107complexIfEEEEv12SSMParamsBwd --------------------------
	.section	.nv.info._Z25selective_scan_bwd_kernelI32Selective_Scan_bwd_kernel_traitsILi32ELi16ELb1ELb0ELb1ELb1ELb0EfN3c107complexIfEEEEv12SSMParamsBwd,"",@"SHT_CUDA_INFO"
	.sectionflags	@""
	.align	4


	//----- nvinfo : EIATTR_CUDA_API_VERSION
	.align		4
        /*0000*/ 	.byte	0x04, 0x37
        /*0002*/ 	.short	(.L_2741 - .L_2740)
.L_2740:
        /*0004*/ 	.word	0x00000082


	//----- nvinfo : EIATTR_KPARAM_INFO
	.align		4
.L_2741:
        /*0008*/ 	.byte	0x04, 0x17
        /*000a*/ 	.short	(.L_2743 - .L_2742)
.L_2742:
        /*000c*/ 	.word	0x00000000
        /*0010*/ 	.short	0x0000
        /*0012*/ 	.short	0x0000
        /*0014*/ 	.byte	0x00, 0xf0, 0xc1, 0x07


	//----- nvinfo : EIATTR_SPARSE_MMA_MASK
	.align		4
.L_2743:
        /*0018*/ 	.byte	0x03, 0x50
        /*001a*/ 	.short	0x0000


	//----- nvinfo : EIATTR_MAXREG_COUNT
	.align		4
        /*001c*/ 	.byte	0x03, 0x1b
        /*001e*/ 	.short	0x00ff


	//----- nvinfo : EIATTR_NUM_BARRIERS
	.align		4
        /*0020*/ 	.byte	0x02, 0x4c
        /*0022*/ 	.byte	0x01
	.zero		1


	//----- nvinfo : EIATTR_MERCURY_ISA_VERSION
	.align		4
        /*0024*/ 	.byte	0x03, 0x5f
        /*0026*/ 	.short	0x0101


	//----- nvinfo : EIATTR_INT_WARP_WIDE_INSTR_OFFSETS
	.align		4
        /*0028*/ 	.byte	0x04, 0x31
        /*002a*/ 	.short	(.L_2745 - .L_2744)


	//   ....[0]....
.L_2744:
        /*002c*/ 	.word	0x00006ce0


	//   ....[1]....
        /*0030*/ 	.word	0x000074e0


	//----- nvinfo : EIATTR_COOP_GROUP_MASK_REGIDS
	.align		4
.L_2745:
        /*0034*/ 	.byte	0x04, 0x29
        /*0036*/ 	.short	(.L_2747 - .L_2746)


	//   ....[0]....
.L_2746:
        /*0038*/ 	.word	0xffffffff


	//   ....[1]....
        /*003c*/ 	.word	0xffffffff


	//   ....[2]....
        /*0040*/ 	.word	0xffffffff


	//   ....[3]....
        /*0044*/ 	.word	0xffffffff


	//   ....[4]....
        /*0048*/ 	.word	0xffffffff


	//   ....[5]....
        /*004c*/ 	.word	0xffffffff


	//   ....[6]....
        /*0050*/ 	.word	0xffffffff


	//   ....[7]....
        /*0054*/ 	.word	0xffffffff


	//   ....[8]....
        /*0058*/ 	.word	0xffffffff


	//   ....[9]....
        /*005c*/ 	.word	0xffffffff


	//   ....[10]....
        /*0060*/ 	.word	0xffffffff


	//   ....[11]....
        /*0064*/ 	.word	0xffffffff


	//   ....[12]....
        /*0068*/ 	.word	0xffffffff


	//   ....[13]....
        /*006c*/ 	.word	0xffffffff


	//   ....[14]....
        /*0070*/ 	.word	0xffffffff


	//   ....[15]....
        /*0074*/ 	.word	0xffffffff


	//   ....[16]....
        /*0078*/ 	.word	0xffffffff


	//   ....[17]....
        /*007c*/ 	.word	0xffffffff


	//   ....[18]....
        /*0080*/ 	.word	0xffffffff


	//   ....[19]....
        /*0084*/ 	.word	0xffffffff


	//   ....[20]....
        /*0088*/ 	.word	0xffffffff


	//   ....[21]....
        /*008c*/ 	.word	0xffffffff


	//   ....[22]....
        /*0090*/ 	.word	0xffffffff


	//   ....[23]....
        /*0094*/ 	.word	0xffffffff


	//   ....[24]....
        /*0098*/ 	.word	0xffffffff


	//   ....[25]....
        /*009c*/ 	.word	0xffffffff


	//   ....[26]....
        /*00a0*/ 	.word	0xffffffff


	//   ....[27]....
        /*00a4*/ 	.word	0xffffffff


	//   ....[28]....
        /*00a8*/ 	.word	0xffffffff


	//   ....[29]....
        /*00ac*/ 	.word	0xffffffff


	//   ....[30]....
        /*00b0*/ 	.word	0xffffffff


	//   ....[31]....
        /*00b4*/ 	.word	0xffffffff


	//   ....[32]....
        /*00b8*/ 	.word	0xffffffff


	//   ....[33]....
        /*00bc*/ 	.word	0xffffffff


	//   ....[34]....
        /*00c0*/ 	.word	0xffffffff


	//   ....[35]....
        /*00c4*/ 	.word	0xffffffff


	//   ....[36]....
        /*00c8*/ 	.word	0xffffffff


	//   ....[37]....
        /*00cc*/ 	.word	0xffffffff


	//   ....[38]....
        /*00d0*/ 	.word	0xffffffff


	//   ....[39]....
        /*00d4*/ 	.word	0xffffffff


	//   ....[40]....
        /*00d8*/ 	.word	0xffffffff


	//   ....[41]....
        /*00dc*/ 	.word	0xffffffff


	//   ....[42]....
        /*00e0*/ 	.word	0xffffffff


	//   ....[43]....
        /*00e4*/ 	.word	0xffffffff


	//   ....[44]....
        /*00e8*/ 	.word	0xffffffff


	//   ....[45]....
        /*00ec*/ 	.word	0xffffffff


	//   ....[46]....
        /*00f0*/ 	.word	0xffffffff


	//   ....[47]....
        /*00f4*/ 	.word	0xffffffff


	//   ....[48]....
        /*00f8*/ 	.word	0xffffffff


	//   ....[49]....
        /*00fc*/ 	.word	0xffffffff


	//   ....[50]....
        /*0100*/ 	.word	0xffffffff


	//   ....[51]....
        /*0104*/ 	.word	0xffffffff


	//   ....[52]....
        /*0108*/ 	.word	0xffffffff


	//   ....[53]....
        /*010c*/ 	.word	0xffffffff


	//   ....[54]....
        /*0110*/ 	.word	0xffffffff


	//   ....[55]....
        /*0114*/ 	.word	0xffffffff


	//   ....[56]....
        /*0118*/ 	.word	0xffffffff


	//   ....[57]....
        /*011c*/ 	.word	0xffffffff


	//   ....[58]....
        /*0120*/ 	.word	0xffffffff


	//   ....[59]....
        /*0124*/ 	.word	0xffffffff


	//   ....[60]....
        /*0128*/ 	.word	0xffffffff


	//   ....[61]....
        /*012c*/ 	.word	0xffffffff


	//   ....[62]....
        /*0130*/ 	.word	0xffffffff


	//   ....[63]....
        /*0134*/ 	.word	0xffffffff


	//   ....[64]....
        /*0138*/ 	.word	0xffffffff


	//   ....[65]....
        /*013c*/ 	.word	0xffffffff


	//   ....[66]....
        /*0140*/ 	.word	0xffffffff


	//   ....[67]....
        /*0144*/ 	.word	0xffffffff


	//   ....[68]....
        /*0148*/ 	.word	0xffffffff


	//   ....[69]....
        /*014c*/ 	.word	0xffffffff


	//   ....[70]....
        /*0150*/ 	.word	0xffffffff


	//   ....[71]....
        /*0154*/ 	.word	0xffffffff


	//   ....[72]....
        /*0158*/ 	.word	0xffffffff


	//   ....[73]....
        /*015c*/ 	.word	0xffffffff


	//   ....[74]....
        /*0160*/ 	.word	0xffffffff


	//   ....[75]....
        /*0164*/ 	.word	0xffffffff


	//   ....[76]....
        /*0168*/ 	.word	0xffffffff


	//   ....[77]....
        /*016c*/ 	.word	0xffffffff


	//   ....[78]....
        /*0170*/ 	.word	0xffffffff


	//   ....[79]....
        /*0174*/ 	.word	0xffffffff


	//   ....[80]....
        /*0178*/ 	.word	0xffffffff


	//   ....[81]....
        /*017c*/ 	.word	0xffffffff


	//   ....[82]....
        /*0180*/ 	.word	0xffffffff


	//   ....[83]....
        /*0184*/ 	.word	0xffffffff


	//   ....[84]....
        /*0188*/ 	.word	0xffffffff


	//   ....[85]....
        /*018c*/ 	.word	0xffffffff


	//   ....[86]....
        /*0190*/ 	.word	0xffffffff


	//   ....[87]....
        /*0194*/ 	.word	0xffffffff


	//   ....[88]....
        /*0198*/ 	.word	0xffffffff


	//   ....[89]....
        /*019c*/ 	.word	0xffffffff


	//   ....[90]....
        /*01a0*/ 	.word	0xffffffff


	//   ....[91]....
        /*01a4*/ 	.word	0xffffffff


	//   ....[92]....
        /*01a8*/ 	.word	0xffffffff


	//----- nvinfo : EIATTR_COOP_GROUP_INSTR_OFFSETS
	.align		4
.L_2747:
        /*01ac*/ 	.byte	0x04, 0x28
        /*01ae*/ 	.short	(.L_2749 - .L_2748)


	//   ....[0]....
.L_2748:
        /*01b0*/ 	.word	0x00000ce0


	//   ....[1]....
        /*01b4*/ 	.word	0x00000df0


	//   ....[2]....
        /*01b8*/ 	.word	0x00000fb0


	//   ....[3]....
        /*01bc*/ 	.word	0x00004120


	//   ....[4]....
        /*01c0*/ 	.word	0x00005360


	//   ....[5]....
        /*01c4*/ 	.word	0x000053a0


	//   ....[6]....
        /*01c8*/ 	.word	0x000053e0


	//   ....[7]....
        /*01cc*/ 	.word	0x00005420


	//   ....[8]....
        /*01d0*/ 	.word	0x000055d0


	//   ....[9]....
        /*01d4*/ 	.word	0x00005610


	//   ....[10]....
        /*01d8*/ 	.word	0x00005650


	//   ....[11]....
        /*01dc*/ 	.word	0x00005690


	//   ....[12]....
        /*01e0*/ 	.word	0x00005840


	//   ....[13]....
        /*01e4*/ 	.word	0x00005880


	//   ....[14]....
        /*01e8*/ 	.word	0x000058c0


	//   ....[15]....
        /*01ec*/ 	.word	0x00005900


	//   ....[16]....
        /*01f0*/ 	.word	0x00005ab0


	//   ....[17]....
        /*01f4*/ 	.word	0x00005af0


	//   ....[18]....
        /*01f8*/ 	.word	0x00005b30


	//   ....[19]....
        /*01fc*/ 	.word	0x00005b70


	//   ....[20]....
        /*0200*/ 	.word	0x00005d40


	//   ....[21]....
        /*0204*/ 	.word	0x00005d80


	//   ....[22]....
        /*0208*/ 	.word	0x00005dc0


	//   ....[23]....
        /*020c*/ 	.word	0x00005e00


	//   ....[24]....
        /*0210*/ 	.word	0x00005f10


	//   ....[25]....
        /*0214*/ 	.word	0x00005fd0


	//   ....[26]....
        /*0218*/ 	.word	0x00006010


	//   ....[27]....
        /*021c*/ 	.word	0x00006050


	//   ....[28]....
        /*0220*/ 	.word	0x00006090


	//   ....[29]....
        /*0224*/ 	.word	0x000060d0


	//   ....[30]....
        /*0228*/ 	.word	0x00006df0


	//   ....[31]....
        /*022c*/ 	.word	0x00006e10


	//   ....[32]....
        /*0230*/ 	.word	0x00006e20


	//   ....[33]....
        /*0234*/ 	.word	0x00006e30


	//   ....[34]....
        /*0238*/ 	.word	0x00006f00


	//   ....[35]....
        /*023c*/ 	.word	0x00006f20


	//   ....[36]....
        /*0240*/ 	.word	0x00006f30


	//   ....[37]....
        /*0244*/ 	.word	0x00006f40


	//   ....[38]....
        /*0248*/ 	.word	0x00007010


	//   ....[39]....
        /*024c*/ 	.word	0x00007030


	//   ....[40]....
        /*0250*/ 	.word	0x00007040


	//   ....[41]....
        /*0254*/ 	.word	0x00007050


	//   ....[42]....
        /*0258*/ 	.word	0x00007120


	//   ....[43]....
        /*025c*/ 	.word	0x00007140


	//   ....[44]....
        /*0260*/ 	.word	0x00007150


	//   ....[45]....
        /*0264*/ 	.word	0x00007160


	//   ....[46]....
        /*0268*/ 	.word	0x00007230


	//   ....[47]....
        /*026c*/ 	.word	0x00007260


	//   ....[48]....
        /*0270*/ 	.word	0x00007270


	//   ....[49]....
        /*0274*/ 	.word	0x00007280


	//   ....[50]....
        /*0278*/ 	.word	0x00007370


	//   ....[51]....
        /*027c*/ 	.word	0x000073b0


	//   ....[52]....
        /*0280*/ 	.word	0x000073f0


	//   ....[53]....
        /*0284*/ 	.word	0x00007430


	//   ....[54]....
        /*0288*/ 	.word	0x00007470


	//   ....[55]....
        /*028c*/ 	.word	0x000074b0


	//   ....[56]....
        /*0290*/ 	.word	0x000074f0


	//   ....[57]....
        /*0294*/ 	.word	0x00007530


	//   ....[58]....
        /*0298*/ 	.word	0x00007580


	//   ....[59]....
        /*029c*/ 	.word	0x00007680


	//   ....[60]....
        /*02a0*/ 	.word	0x0000a370


	//   ....[61]....
        /*02a4*/ 	.word	0x0000a3b0


	//   ....[62]....
        /*02a8*/ 	.word	0x0000a3f0


	//   ....[63]....
        /*02ac*/ 	.word	0x0000a430


	//   ....[64]....
        /*02b0*/ 	.word	0x0000a540


	//   ....[65]....
        /*02b4*/ 	.word	0x0000a580


	//   ....[66]....
        /*02b8*/ 	.word	0x0000a5c0


	//   ....[67]....
        /*02bc*/ 	.word	0x0000a600


	//   ....[68]....
        /*02c0*/ 	.word	0x0000a710


	//   ....[69]....
        /*02c4*/ 	.word	0x0000a750


	//   ....[70]....
        /*02c8*/ 	.word	0x0000a790


	//   ....[71]....
        /*02cc*/ 	.word	0x0000a7d0


	//   ....[72]....
        /*02d0*/ 	.word	0x0000a810


	//   ....[73]....
        /*02d4*/ 	.word	0x0000a830


	//   ....[74]....
        /*02d8*/ 	.word	0x0000a850


	//   ....[75]....
        /*02dc*/ 	.word	0x0000a870


	//   ....[76]....
        /*02e0*/ 	.word	0x0000a8a0


	//   ....[77]....
        /*02e4*/ 	.word	0x0000a8c0


	//   ....[78]....
        /*02e8*/ 	.word	0x0000a8e0


	//   ....[79]....
        /*02ec*/ 	.word	0x0000a8f0


	//   ....[80]....
        /*02f0*/ 	.word	0x0000af00


	//   ....[81]....
        /*02f4*/ 	.word	0x0000b380


	//   ....[82]....
        /*02f8*/ 	.word	0x0000b8d0


	//   ....[83]....
        /*02fc*/ 	.word	0x0000bad0


	//   ....[84]....
        /*0300*/ 	.word	0x0000bb20


	//   ....[85]....
        /*0304*/ 	.word	0x0000bb70


	//   ....[86]....
        /*0308*/ 	.word	0x0000bba0


	//   ....[87]....
        /*030c*/ 	.word	0x0000bbc0


	//   ....[88]....
        /*0310*/ 	.word	0x0000bce0


	//   ....[89]....
        /*0314*/ 	.word	0x0000bd20


	//   ....[90]....
        /*0318*/ 	.word	0x0000bd70


	//   ....[91]....
        /*031c*/ 	.word	0x0000bda0


	//   ....[92]....
        /*0320*/ 	.word	0x0000bdc0


	//----- nvinfo : EIATTR_VRC_CTA_INIT_COUNT
	.align		4
.L_2749:
        /*0324*/ 	.byte	0x02, 0x4a
	.zero		1
	.zero		1


	//----- nvinfo : EIATTR_EXIT_INSTR_OFFSETS
	.align		4
        /*0328*/ 	.byte	0x04, 0x1c
        /*032a*/ 	.short	(.L_2751 - .L_2750)


	//   ....[0]....
.L_2750:
        /*032c*/ 	.word	0x0000be80


	//   ....[1]....
        /*0330*/ 	.word	0x0000c130


	//----- nvinfo : EIATTR_MAX_THREADS
	.align		4
.L_2751:
        /*0334*/ 	.byte	0x04, 0x05
        /*0336*/ 	.short	(.L_2753 - .L_2752)
.L_2752:
        /*0338*/ 	.word	0x00000020
        /*033c*/ 	.word	0x00000001
        /*0340*/ 	.word	0x00000001


	//----- nvinfo : EIATTR_CRS_STACK_SIZE
	.align		4
.L_2753:
        /*0344*/ 	.byte	0x04, 0x1e
        /*0346*/ 	.short	(.L_2755 - .L_2754)
.L_2754:
        /*0348*/ 	.word	0x00000000


	//----- nvinfo : EIATTR_CBANK_PARAM_SIZE
	.align		4
.L_2755:
        /*034c*/ 	.byte	0x03, 0x19
        /*034e*/ 	.short	0x01f0


	//----- nvinfo : EIATTR_PARAM_CBANK
	.align		4
        /*0350*/ 	.byte	0x04, 0x0a
        /*0352*/ 	.short	(.L_2757 - .L_2756)
	.align		4
.L_2756:
        /*0354*/ 	.word	index@(.nv.constant0._Z25selective_scan_bwd_kernelI32Selective_Scan_bwd_kernel_traitsILi32ELi16ELb1ELb0ELb1ELb1ELb0EfN3c107complexIfEEEEv12SSMParamsBwd)
        /*0358*/ 	.short	0x0380
        /*035a*/ 	.short	0x01f0


	//----- nvinfo : EIATTR_SW_WAR
	.align		4
.L_2757:
        /*035c*/ 	.byte	0x04, 0x36
        /*035e*/ 	.short	(.L_2759 - .L_2758)
.L_2758:
        /*0360*/ 	.word	0x00000008
.L_2759:


//--------------------- .nv.info._Z25selective_scan_bwd_kernelI32Selective_Scan_bwd_kernel_traitsILi32ELi16ELb1ELb0ELb1ELb1ELb1EfN3c107complexIfEEEEv12SSMParamsBwd --------------------------
	.section	.nv.info._Z25selective_scan_bwd_kernelI32Selective_Scan_bwd_kernel_traitsILi32ELi16ELb1ELb0ELb1ELb1ELb1EfN3c107complexIfEEEEv12SSMParamsBwd,"",@"SHT_CUDA_INFO"
	.sectionflags	@""
	.align	4


	//----- nvinfo : EIATTR_CUDA_API_VERSION
	.align		4
        /*0000*/ 	.byte	0x04, 0x37
        /*0002*/ 	.short	(.L_2761 - .L_2760)
.L_2760:
        /*0004*/ 	.word	0x00000082


	//----- nvinfo : EIATTR_KPARAM_INFO
	.align		4
.L_2761:
        /*0008*/ 	.byte	0x04, 0x17
        /*000a*/ 	.short	(.L_2763 - .L_2762)
.L_2762:
        /*000c*/ 	.word	0x00000000
        /*0010*/ 	.short	0x0000
        /*0012*/ 	.short	0x0000
        /*0014*/ 	.byte	0x00, 0xf0, 0xc1, 0x07


	//----- nvinfo : EIATTR_SPARSE_MMA_MASK
	.align		4
.L_2763:
        /*0018*/ 	.byte	0x03, 0x50
        /*001a*/ 	.short	0x0000


	//----- nvinfo : EIATTR_MAXREG_COUNT
	.align		4
        /*001c*/ 	.byte	0x03, 0x1b
        /*001e*/ 	.short	0x00ff


	//----- nvinfo : EIATTR_NUM_BARRIERS
	.align		4
        /*0020*/ 	.byte	0x02, 0x4c
        /*0022*/ 	.byte	0x01
	.zero		1


	//----- nvinfo : EIATTR_MERCURY_ISA_VERSION
	.align		4
        /*0024*/ 	.byte	0x03, 0x5f
        /*0026*/ 	.short	0x0101


	//----- nvinfo : EIATTR_INT_WARP_WIDE_INSTR_OFFSETS
	.align		4
        /*0028*/ 	.byte	0x04, 0x31
        /*002a*/ 	.short	(.L_2765 - .L_2764)


	//   ....[0]....
.L_2764:
        /*002c*/ 	.word	0x00007f90


	//   ....[1]....
        /*0030*/ 	.word	0x00008950


	//----- nvinfo : EIATTR_COOP_GROUP_MASK_REGIDS
	.align		4
.L_2765:
        /*0034*/ 	.byte	0x04, 0x29
        /*0036*/ 	.short	(.L_2767 - .L_2766)


	//   ....[0]....
.L_2766:
        /*0038*/ 	.word	0xffffffff


	//   ....[1]....
        /*003c*/ 	.word	0xffffffff


	//   ....[2]....
        /*0040*/ 	.word	0xffffffff


	//   ....[3]....
        /*0044*/ 	.word	0xffffffff


	//   ....[4]....
        /*0048*/ 	.word	0xffffffff


	//   ....[5]....
        /*004c*/ 	.word	0xffffffff


	//   ....[6]....
        /*0050*/ 	.word	0xffffffff


	//   ....[7]....
        /*0054*/ 	.word	0xffffffff


	//   ....[8]....
        /*0058*/ 	.word	0xffffffff


	//   ....[9]....
        /*005c*/ 	.word	0xffffffff


	//   ....[10]....
        /*0060*/ 	.word	0xffffffff


	//   ....[11]....
        /*0064*/ 	.word	0xffffffff


	//   ....[12]....
        /*0068*/ 	.word	0xffffffff


	//   ....[13]....
        /*006c*/ 	.word	0xffffffff


	//   ....[14]....
        /*0070*/ 	.word	0xffffffff


	//   ....[15]....
        /*0074*/ 	.word	0xffffffff


	//   ....[16]....
        /*0078*/ 	.word	0xffffffff


	//   ....[17]....
        /*007c*/ 	.word	0xffffffff


	//   ....[18]....
        /*0080*/ 	.word	0xffffffff


	//   ....[19]....
        /*0084*/ 	.word	0xffffffff


	//   ....[20]....
        /*0088*/ 	.word	0xffffffff


	//   ....[21]....
        /*008c*/ 	.word	0xffffffff


	//   ....[22]....
        /*0090*/ 	.word	0xffffffff


	//   ....[23]....
        /*0094*/ 	.word	0xffffffff


	//   ....[24]....
        /*0098*/ 	.word	0xffffffff


	//   ....[25]....
        /*009c*/ 	.word	0xffffffff


	//   ....[26]....
        /*00a0*/ 	.word	0xffffffff


	//   ....[27]....
        /*00a4*/ 	.word	0xffffffff


	//   ....[28]....
        /*00a8*/ 	.word	0xffffffff


	//   ....[29]....
        /*00ac*/ 	.word	0xffffffff


	//   ....[30]....
        /*00b0*/ 	.word	0xffffffff


	//   ....[31]....
        /*00b4*/ 	.word	0xffffffff


	//   ....[32]....
        /*00b8*/ 	.word	0xffffffff


	//   ....[33]....
        /*00bc*/ 	.word	0xffffffff


	//   ....[34]....
        /*00c0*/ 	.word	0xffffffff


	//   ....[35]....
        /*00c4*/ 	.word	0xffffffff


	//   ....[36]....
        /*00c8*/ 	.word	0xffffffff


	//   ....[37]....
        /*00cc*/ 	.word	0xffffffff


	//   ....[38]....
        /*00d0*/ 	.word	0xffffffff


	//   ....[39]....
        /*00d4*/ 	.word	0xffffffff


	//   ....[40]....
        /*00d8*/ 	.word	0xffffffff


	//   ....[41]....
        /*00dc*/ 	.word	0xffffffff


	//   ....[42]....
        /*00e0*/ 	.word	0xffffffff


	//   ....[43]....
        /*00e4*/ 	.word	0xffffffff


	//   ....[44]....
        /*00e8*/ 	.word	0xffffffff


	//   ....[45]....
        /*00ec*/ 	.word	0xffffffff


	//   ....[46]....
        /*00f0*/ 	.word	0xffffffff


	//   ....[47]....
        /*00f4*/ 	.word	0xffffffff


	//   ....[48]....
        /*00f8*/ 	.word	0xffffffff


	//   ....[49]....
        /*00fc*/ 	.word	0xffffffff


	//   ....[50]....
        /*0100*/ 	.word	0xffffffff


	//   ....[51]....
        /*0104*/ 	.word	0xffffffff


	//   ....[52]....
        /*0108*/ 	.word	0xffffffff


	//   ....[53]....
        /*010c*/ 	.word	0xffffffff


	//   ....[54]....
        /*0110*/ 	.word	0xffffffff


	//   ....[55]....
        /*0114*/ 	.word	0xffffffff


	//   ....[56]....
        /*0118*/ 	.word	0xffffffff


	//   ....[57]....
        /*011c*/ 	.word	0xffffffff


	//   ....[58]....
        /*0120*/ 	.word	0xffffffff


	//   ....[59]....
        /*0124*/ 	.word	0xffffffff


	//   ....[60]....
        /*0128*/ 	.word	0xffffffff


	//   ....[61]....
        /*012c*/ 	.word	0xffffffff


	//   ....[62]....
        /*0130*/ 	.word	0xffffffff


	//   ....[63]....
        /*0134*/ 	.word	0xffffffff


	//   ....[64]....
        /*0138*/ 	.word	0xffffffff


	//   ....[65]....
        /*013c*/ 	.word	0xffffffff


	//   ....[66]....
        /*0140*/ 	.word	0xffffffff


	//   ....[67]....
        /*0144*/ 	.word	0xffffffff


	//   ....[68]....
        /*0148*/ 	.word	0xffffffff


	//   ....[69]....
        /*014c*/ 	.word	0xffffffff


	//   ....[70]....
        /*0150*/ 	.word	0xffffffff


	//   ....[71]....
        /*0154*/ 	.word	0xffffffff


	//   ....[72]....
        /*0158*/ 	.word	0xffffffff


	//   ....[73]....
        /*015c*/ 	.word	0xffffffff


	//   ....[74]....
        /*0160*/ 	.word	0xffffffff


	//   ....[75]....
        /*0164*/ 	.word	0xffffffff


	//   ....[76]....
        /*0168*/ 	.word	0xffffffff


	//   ....[77]....
        /*016c*/ 	.word	0xffffffff


	//   ....[78]....
        /*0170*/ 	.word	0xffffffff


	//   ....[79]....
        /*0174*/ 	.word	0xffffffff


	//   ....[80]....
        /*0178*/ 	.word	0xffffffff


	//   ....[81]....
        /*017c*/ 	.word	0xffffffff


	//   ....[82]....
        /*0180*/ 	.word	0xffffffff


	//   ....[83]....
        /*0184*/ 	.word	0xffffffff


	//   ....[84]....
        /*0188*/ 	.word	0xffffffff


	//   ....[85]....
        /*018c*/ 	.word	0xffffffff


	//   ....[86]....
        /*0190*/ 	.word	0xffffffff


	//   ....[87]....
        /*0194*/ 	.word	0xffffffff


	//   ....[88]....
        /*0198*/ 	.word	0xffffffff


	//   ....[89]....
        /*019c*/ 	.word	0xffffffff


	//   ....[90]....
        /*01a0*/ 	.word	0xffffffff


	//   ....[91]....
        /*01a4*/ 	.word	0xffffffff


	//   ....[92]....
        /*01a8*/ 	.word	0xffffffff


	//   ....[93]....
        /*01ac*/ 	.word	0xffffffff


	//   ....[94]....
        /*01b0*/ 	.word	0xffffffff


	//   ....[95]....
        /*01b4*/ 	.word	0xffffffff


	//   ....[96]....
        /*01b8*/ 	.word	0xffffffff


	//----- nvinfo : EIATTR_COOP_GROUP_INSTR_OFFSETS
	.align		4
.L_2767:
        /*01bc*/ 	.byte	0x04, 0x28
        /*01be*/ 	.short	(.L_2769 - .L_2768)


	//   ....[0]....
.L_2768:
        /*01c0*/ 	.word	0x00000d60


	//   ....[1]....
        /*01c4*/ 	.word	0x00000e50


	//   ....[2]....
        /*01c8*/ 	.word	0x00001030


	//   ....[3]....
        /*01cc*/ 	.word	0x000034c0


	//   ....[4]....
        /*01d0*/ 	.word	0x00003a10


	//   ....[5]....
        /*01d4*/ 	.word	0x00004100


	//   ....[6]....
        /*01d8*/ 	.word	0x00004450


	//   ....[7]....
        /*01dc*/ 	.word	0x00005350


	//   ....[8]....
        /*01e0*/ 	.word	0x00006690


	//   ....[9]....
        /*01e4*/ 	.word	0x000066d0


	//   ....[10]....
        /*01e8*/ 	.word	0x00006770


	//   ....[11]....
        /*01ec*/ 	.word	0x000067b0


	//   ....[12]....
        /*01f0*/ 	.word	0x00006890


	//   ....[13]....
        /*01f4*/ 	.word	0x000068d0


	//   ....[14]....
        /*01f8*/ 	.word	0x00006950


	//   ....[15]....
        /*01fc*/ 	.word	0x00006980


	//   ....[16]....
        /*0200*/ 	.word	0x00006af0


	//   ....[17]....
        /*0204*/ 	.word	0x00006b30


	//   ....[18]....
        /*0208*/ 	.word	0x00006b70


	//   ....[19]....
        /*020c*/ 	.word	0x00006bb0


	//   ....[20]....
        /*0210*/ 	.word	0x00006d70


	//   ....[21]....
        /*0214*/ 	.word	0x00006da0


	//   ....[22]....
        /*0218*/ 	.word	0x00006dd0


	//   ....[23]....
        /*021c*/ 	.word	0x00006e00


	//   ....[24]....
        /*0220*/ 	.word	0x00006fe0


	//   ....[25]....
        /*0224*/ 	.word	0x00007010


	//   ....[26]....
        /*0228*/ 	.word	0x00007040


	//   ....[27]....
        /*022c*/ 	.word	0x00007070


	//   ....[28]....
        /*0230*/ 	.word	0x00007240


	//   ....[29]....
        /*0234*/ 	.word	0x00007270


	//   ....[30]....
        /*0238*/ 	.word	0x000072a0


	//   ....[31]....
        /*023c*/ 	.word	0x000072c0


	//   ....[32]....
        /*0240*/ 	.word	0x00007300


	//   ....[33]....
        /*0244*/ 	.word	0x00007330


	//   ....[34]....
        /*0248*/ 	.word	0x000080c0


	//   ....[35]....
        /*024c*/ 	.word	0x00008100


	//   ....[36]....
        /*0250*/ 	.word	0x00008120


	//   ....[37]....
        /*0254*/ 	.word	0x00008140


	//   ....[38]....
        /*0258*/ 	.word	0x00008220


	//   ....[39]....
        /*025c*/ 	.word	0x00008240


	//   ....[40]....
        /*0260*/ 	.word	0x00008250


	//   ....[41]....
        /*0264*/ 	.word	0x00008260


	//   ....[42]....
        /*0268*/ 	.word	0x00008330


	//   ....[43]....
        /*026c*/ 	.word	0x00008350


	//   ....[44]....
        /*0270*/ 	.word	0x00008360


	//   ....[45]....
        /*0274*/ 	.word	0x00008370


	//   ....[46]....
        /*0278*/ 	.word	0x00008440


	//   ....[47]....
        /*027c*/ 	.word	0x00008460


	//   ....[48]....
        /*0280*/ 	.word	0x00008470


	//   ....[49]....
        /*0284*/ 	.word	0x00008480


	//   ....[50]....
        /*0288*/ 	.word	0x00008550


	//   ....[51]....
        /*028c*/ 	.word	0x00008570


	//   ....[52]....
        /*0290*/ 	.word	0x00008580


	//   ....[53]....
        /*0294*/ 	.word	0x00008590


	//   ....[54]....
        /*0298*/ 	.word	0x00008680


	//   ....[55]....
        /*029c*/ 	.word	0x000086c0


	//   ....[56]....
        /*02a0*/ 	.word	0x00008700


	//   ....[57]....
        /*02a4*/ 	.word	0x00008740


	//   ....[58]....
        /*02a8*/ 	.word	0x00008780


	//   ....[59]....
        /*02ac*/ 	.word	0x000087c0


	//   ....[60]....
        /*02b0*/ 	.word	0x00008830


	//   ....[61]....
        /*02b4*/ 	.word	0x00008870


	//   ....[62]....
        /*02b8*/ 	.word	0x000088b0


	//   ....[63]....
        /*02bc*/ 	.word	0x00008910


	//   ....[64]....
        /*02c0*/ 	.word	0x0000b5e0


	//   ....[65]....
        /*02c4*/ 	.word	0x0000b620


	//   ....[66]....
        /*02c8*/ 	.word	0x0000b660


	//   ....[67]....
        /*02cc*/ 	.word	0x0000b6a0


	//   ....[68]....
        /*02d0*/ 	.word	0x0000b7b0


	//   ....[69]....
        /*02d4*/ 	.word	0x0000b7f0


	//   ....[70]....
        /*02d8*/ 	.word	0x0000b830


	//   ....[71]....
        /*02dc*/ 	.word	0x0000b870


	//   ....[72]....
        /*02e0*/ 	.word	0x0000b980


	//   ....[73]....
        /*02e4*/ 	.word	0x0000b9c0


	//   ....[74]....
        /*02e8*/ 	.word	0x0000ba00


	//   ....[75]....
        /*02ec*/ 	.word	0x0000ba40


	//   ....[76]....
        /*02f0*/ 	.word	0x0000ba90


	//   ....[77]....
        /*02f4*/ 	.word	0x0000bab0


	//   ....[78]....
        /*02f8*/ 	.word	0x0000bad0


	//   ....[79]....
        /*02fc*/ 	.word	0x0000baf0


	//   ....[80]....
        /*0300*/ 	.word	0x0000bb20


	//   ....[81]....
        /*0304*/ 	.word	0x0000bb40


	//   ....[82]....
        /*0308*/ 	.word	0x0000bb60


	//   ....[83]....
        /*030c*/ 	.word	0x0000bb70


	//   ....[84]....
        /*0310*/ 	.word	0x0000c100


	//   ....[85]....
        /*0314*/ 	.word	0x0000c620


	//   ....[86]....
        /*0318*/ 	.word	0x0000cb60


	//   ....[87]....
        /*031c*/ 	.word	0x0000cd20


	//   ....[88]....
        /*0320*/ 	.word	0x0000cd70


	//   ....[89]....
        /*0324*/ 	.word	0x0000cdc0


	//   ....[90]....
        /*0328*/ 	.word	0x0000cdf0


	//   ....[91]....
        /*032c*/ 	.word	0x0000ce10


	//   ....[92]....
        /*0330*/ 	.word	0x0000cee0


	//   ....[93]....
        /*0334*/ 	.word	0x0000cf20


	//   ....[94]....
        /*0338*/ 	.word	0x0000cf70


	//   ....[95]....
        /*033c*/ 	.word	0x0000cfa0


	//   ....[96]....
        /*0340*/ 	.word	0x0000cfc0


	//----- nvinfo : EIATTR_VRC_CTA_INIT_COUNT
	.align		4
.L_2769:
        /*0344*/ 	.byte	0x02, 0x4a
	.zero		1
	.zero		1


	//----- nvinfo : EIATTR_EXIT_INSTR_OFFSETS
	.align		4
        /*0348*/ 	.byte	0x04, 0x1c
        /*034a*/ 	.short	(.L_2771 - .L_2770)


	//   ....[0]....
.L_2770:
        /*034c*/ 	.word	0x0000d060


	//   ....[1]....
        /*0350*/ 	.word	0x0000d310


	//----- nvinfo : EIATTR_MAX_THREADS
	.align		4
.L_2771:
        /*0354*/ 	.byte	0x04, 0x05
        /*0356*/ 	.short	(.L_2773 - .L_2772)
.L_2772:
        /*0358*/ 	.word	0x00000020
        /*035c*/ 	.word	0x00000001
        /*0360*/ 	.word	0x00000001


	//----- nvinfo : EIATTR_CRS_STACK_SIZE
	.align		4
.L_2773:
        /*0364*/ 	.byte	0x04, 0x1e
        /*0366*/ 	.short	(.L_2775 - .L_2774)
.L_2774:
        /*0368*/ 	.word	0x00000000


	//----- nvinfo : EIATTR_CBANK_PARAM_SIZE
	.align		4
.L_2775:
        /*036c*/ 	.byte	0x03, 0x19
        /*036e*/ 	.short	0x01f0


	//----- nvinfo : EIATTR_PARAM_CBANK
	.align		4
        /*0370*/ 	.byte	0x04, 0x0a
        /*0372*/ 	.short	(.L_2777 - .L_2776)
	.align		4
.L_2776:
        /*0374*/ 	.word	index@(.nv.constant0._Z25selective_scan_bwd_kernelI32Selective_Scan_bwd_kernel_traitsILi32ELi16ELb1ELb0ELb1ELb1ELb1EfN3c107complexIfEEEEv12SSMParamsBwd)
        /*0378*/ 	.short	0x0380
        /*037a*/ 	.short	0x01f0


	//----- nvinfo : EIATTR_SW_WAR
	.align		4
.L_2777:
        /*037c*/ 	.byte	0x04, 0x36
        /*037e*/ 	.short	(.L_2779 - .L_2778)
.L_2778:
        /*0380*/ 	.word	0x00000008
.L_2779:


//--------------------- .nv.info._Z25selective_scan_bwd_kernelI32Selective_Scan_bwd_kernel_traitsILi32ELi16ELb1ELb1ELb0ELb0ELb0EfN3c107complexIfEEEEv12SSMParamsBwd --------------------------
	.section	.nv.info._Z25selective_scan_bwd_kernelI32Selective_Scan_bwd_kernel_traitsILi32ELi16ELb1ELb1ELb0ELb0ELb0EfN3c107complexIfEEEEv12SSMParamsBwd,"",@"SHT_CUDA_INFO"
	.sectionflags	@""
	.align	4


	//----- nvinfo : EIATTR_CUDA_API_VERSION
	.align		4
        /*0000*/ 	.byte	0x04, 0x37
        /*0002*/ 	.short	(.L_2781 - .L_2780)
.L_2780:
        /*0004*/ 	.word	0x00000082


	//----- nvinfo : EIATTR_KPARAM_INFO
	.align		4
.L_2781:
        /*0008*/ 	.byte	0x04, 0x17
        /*000a*/ 	.short	(.L_2783 - .L_2782)
.L_2782:
        /*000c*/ 	.word	0x00000000
        /*0010*/ 	.short	0x0000
        /*0012*/ 	.short	0x0000
        /*0014*/ 	.byte	0x00, 0xf0, 0xc1, 0x07


	//----- nvinfo : EIATTR_SPARSE_MMA_MASK
	.align		4
.L_2783:
        /*0018*/ 	.byte	0x03, 0x50
        /*001a*/ 	.short	0x0000


	//----- nvinfo : EIATTR_MAXREG_COUNT
	.align		4
        /*001c*/ 	.byte	0x03, 0x1b
        /*001e*/ 	.short	0x00ff


	//----- nvinfo : EIATTR_NUM_BARRIERS
	.align		4
        /*0020*/ 	.byte	0x02, 0x4c
        /*0022*/ 	.byte	0x01
	.zero		1


	//----- nvinfo : EIATTR_MERCURY_ISA_VERSION
	.align		4
        /*0024*/ 	.byte	0x03, 0x5f
        /*0026*/ 	.short	0x0101


	//----- nvinfo : EIATTR_INT_WARP_WIDE_INSTR_OFFSETS
	.align		4
        /*0028*/ 	.byte	0x04, 0x31
        /*002a*/ 	.short	(.L_2785 - .L_2784)


	//   ....[0]....
.L_2784:
        /*002c*/ 	.word	0x00004520


	//   ....[1]....
        /*0030*/ 	.word	0x00004fb0


	//----- nvinfo : EIATTR_COOP_GROUP_MASK_REGIDS
	.align		4
.L_2785:
        /*0034*/ 	.byte	0x04, 0x29
        /*0036*/ 	.short	(.L_2787 - .L_2786)


	//   ....[0]....
.L_2786:
        /*0038*/ 	.word	0xffffffff


	//   ....[1]....
        /*003c*/ 	.word	0xffffffff


	//   ....[2]....
        /*0040*/ 	.word	0xffffffff


	//   ....[3]....
        /*0044*/ 	.word	0xffffffff


	//   ....[4]....
        /*0048*/ 	.word	0xffffffff


	//   ....[5]....
        /*004c*/ 	.word	0xffffffff


	//   ....[6]....
        /*0050*/ 	.word	0xffffffff


	//   ....[7]....
        /*0054*/ 	.word	0xffffffff


	//   ....[8]....
        /*0058*/ 	.word	0xffffffff


	//   ....[9]....
        /*005c*/ 	.word	0xffffffff


	//   ....[10]....
        /*0060*/ 	.word	0xffffffff


	//   ....[11]....
        /*0064*/ 	.word	0xffffffff


	//   ....[12]....
        /*0068*/ 	.word	0xffffffff


	//   ....[13]....
        /*006c*/ 	.word	0xffffffff


	//   ....[14]....
        /*0070*/ 	.word	0xffffffff


	//   ....[15]....
        /*0074*/ 	.word	0xffffffff


	//   ....[16]....
        /*0078*/ 	.word	0xffffffff


	//   ....[17]....
        /*007c*/ 	.word	0xffffffff


	//   ....[18]....
        /*0080*/ 	.word	0xffffffff


	//   ....[19]....
        /*0084*/ 	.word	0xffffffff


	//   ....[20]....
        /*0088*/ 	.word	0xffffffff


	//   ....[21]....
        /*008c*/ 	.word	0xffffffff


	//   ....[22]....
        /*0090*/ 	.word	0xffffffff


	//   ....[23]....
        /*0094*/ 	.word	0xffffffff


	//   ....[24]....
        /*0098*/ 	.word	0xffffffff


	//   ....[25]....
        /*009c*/ 	.word	0xffffffff


	//   ....[26]....
        /*00a0*/ 	.word	0xffffffff


	//   ....[27]....
        /*00a4*/ 	.word	0xffffffff


	//   ....[28]....
        /*00a8*/ 	.word	0xffffffff


	//   ....[29]....
        /*00ac*/ 	.word	0xffffffff


	//   ....[30]....
        /*00b0*/ 	.word	0xffffffff


	//   ....[31]....
        /*00b4*/ 	.word	0xffffffff


	//   ....[32]....
        /*00b8*/ 	.word	0xffffffff


	//   ....[33]....
        /*00bc*/ 	.word	0xffffffff


	//   ....[34]....
        /*00c0*/ 	.word	0xffffffff


	//   ....[35]....
        /*00c4*/ 	.word	0xffffffff


	//   ....[36]....
        /*00c8*/ 	.word	0xffffffff


	//   ....[37]....
        /*00cc*/ 	.word	0xffffffff


	//   ....[38]....
        /*00d0*/ 	.word	0xffffffff


	//   ....[39]....
        /*00d4*/ 	.word	0xffffffff


	//   ....[40]....
        /*00d8*/ 	.word	0xffffffff


	//   ....[41]....
        /*00dc*/ 	.word	0xffffffff


	//   ....[42]....
        /*00e0*/ 	.word	0xffffffff


	//   ....[43]....
        /*00e4*/ 	.word	0xffffffff


	//   ....[44]....
        /*00e8*/ 	.word	0xffffffff


	//   ....[45]....
        /*00ec*/ 	.word	0xffffffff


	//   ....[46]....
        /*00f0*/ 	.word	0xffffffff


	//   ....[47]....
        /*00f4*/ 	.word	0xffffffff


	//   ....[48]....
        /*00f8*/ 	.word	0xffffffff


	//   ....[49]....
        /*00fc*/ 	.word	0xffffffff


	//   ....[50]....
        /*0100*/ 	.word	0xffffffff


	//   ....[51]....
        /*0104*/ 	.word	0xffffffff


	//   ....[52]....
        /*0108*/ 	.word	0xffffffff


	//   ....[53]....
        /*010c*/ 	.word	0xffffffff


	//   ....[54]....
        /*0110*/ 	.word	0xffffffff


	//   ....[55]....
        /*0114*/ 	.word	0xffffffff


	//   ....[56]....
        /*0118*/ 	.word	0xffffffff


	//   ....[57]....
        /*011c*/ 	.word	0xffffffff


	//   ....[58]....
        /*0120*/ 	.word	0xffffffff


	//   ....[59]....
        /*0124*/ 	.word	0xffffffff


	//   ....[60]....
        /*0128*/ 	.word	0xffffffff


	//   ....[61]....
        /*012c*/ 	.word	0xffffffff


	//   ....[62]....
        /*0130*/ 	.word	0xffffffff


	//   ....[63]....
        /*0134*/ 	.word	0xffffffff


	//   ....[64]....
        /*0138*/ 	.word	0xffffffff


	//   ....[65]....
        /*013c*/ 	.word	0xffffffff


	//   ....[66]....
        /*0140*/ 	.word	0xffffffff


	//   ....[67]....
        /*0144*/ 	.word	0xffffffff


	//   ....[68]....
        /*0148*/ 	.word	0xffffffff


	//   ....[69]....
        /*014c*/ 	.word	0xffffffff


	//   ....[70]....
        /*0150*/ 	.word	0xffffffff


	//   ....[71]....
        /*0154*/ 	.word	0xffffffff


	//   ....[72]....
        /*0158*/ 	.word	0xffffffff


	//   ....[73]....
        /*015c*/ 	.word	0xffffffff


	//   ....[74]....
        /*0160*/ 	.word	0xffffffff


	//   ....[75]....
        /*0164*/ 	.word	0xffffffff


	//   ....[76]....
        /*0168*/ 	.word	0xffffffff


	//   ....[77]....
        /*016c*/ 	.word	0xffffffff


	//   ....[78]....
        /*0170*/ 	.word	0xffffffff


	//   ....[79]....
        /*0174*/ 	.word	0xffffffff


	//   ....[80]....
        /*0178*/ 	.word	0xffffffff


	//   ....[81]....
        /*017c*/ 	.word	0xffffffff


	//   ....[82]....
        /*0180*/ 	.word	0xffffffff


	//   ....[83]....
        /*0184*/ 	.word	0xffffffff


	//   ....[84]....
        /*0188*/ 	.word	0xffffffff


	//   ....[85]....
        /*018c*/ 	.word	0xffffffff


	//   ....[86]....
        /*0190*/ 	.word	0xffffffff


	//   ....[87]....
        /*0194*/ 	.word	0xffffffff


	//   ....[88]....
        /*0198*/ 	.word	0xffffffff


	//   ....[89]....
        /*019c*/ 	.word	0xffffffff


	//   ....[90]....
        /*01a0*/ 	.word	0xffffffff


	//   ....[91]....
        /*01a4*/ 	.word	0xffffffff


	//----- nvinfo : EIATTR_COOP_GROUP_INSTR_OFFSETS
	.align		4
.L_2787:
        /*01a8*/ 	.byte	0x04, 0x28
        /*01aa*/ 	.short	(.L_2789 - .L_2788)


	//   ....[0]....
.L_2788:
        /*01ac*/ 	.word	0x00000a70


	//   ....[1]....
        /*01b0*/ 	.word	0x00000b80


	//   ....[2]....
        /*01b4*/ 	.word	0x00000ce0


	//   ....[3]....
        /*01b8*/ 	.word	0x00001500


	//   ....[4]....
        /*01bc*/ 	.word	0x00002dd0


	//   ....[5]....
        /*01c0*/ 	.word	0x00002df0


	//   ....[6]....
        /*01c4*/ 	.word	0x00002e00


	//   ....[7]....
        /*01c8*/ 	.word	0x00002e10


	//   ....[8]....
        /*01cc*/ 	.word	0x00002ed0


	//   ....[9]....
        /*01d0*/ 	.word	0x00002ee0


	//   ....[10]....
        /*01d4*/ 	.word	0x00002ef0


	//   ....[11]....
        /*01d8*/ 	.word	0x00002f00


	//   ....[12]....
        /*01dc*/ 	.word	0x00003090


	//   ....[13]....
        /*01e0*/ 	.word	0x000030c0


	//   ....[14]....
        /*01e4*/ 	.word	0x000030e0


	//   ....[15]....
        /*01e8*/ 	.word	0x00003120


	//   ....[16]....
        /*01ec*/ 	.word	0x000032e0


	//   ....[17]....
        /*01f0*/ 	.word	0x00003320


	//   ....[18]....
        /*01f4*/ 	.word	0x00003340


	//   ....[19]....
        /*01f8*/ 	.word	0x00003370


	//   ....[20]....
        /*01fc*/ 	.word	0x00003570


	//   ....[21]....
        /*0200*/ 	.word	0x00003590


	//   ....[22]....
        /*0204*/ 	.word	0x000035b0


	//   ....[23]....
        /*0208*/ 	.word	0x000035d0


	//   ....[24]....
        /*020c*/ 	.word	0x00003760


	//   ....[25]....
        /*0210*/ 	.word	0x00003790


	//   ....[26]....
        /*0214*/ 	.word	0x000037b0


	//   ....[27]....
        /*0218*/ 	.word	0x000037e0


	//   ....[28]....
        /*021c*/ 	.word	0x00003810


	//   ....[29]....
        /*0220*/ 	.word	0x00003840


	//   ....[30]....
        /*0224*/ 	.word	0x000046c0


	//   ....[31]....
        /*0228*/ 	.word	0x000046e0


	//   ....[32]....
        /*022c*/ 	.word	0x00004700


	//   ....[33]....
        /*0230*/ 	.word	0x00004720


	//   ....[34]....
        /*0234*/ 	.word	0x00004800


	//   ....[35]....
        /*0238*/ 	.word	0x00004820


	//   ....[36]....
        /*023c*/ 	.word	0x00004830


	//   ....[37]....
        /*0240*/ 	.word	0x00004840


	//   ....[38]....
        /*0244*/ 	.word	0x00004910


	//   ....[39]....
        /*0248*/ 	.word	0x00004930


	//   ....[40]....
        /*024c*/ 	.word	0x00004940


	//   ....[41]....
        /*0250*/ 	.word	0x00004950


	//   ....[42]....
        /*0254*/ 	.word	0x00004a20


	//   ....[43]....
        /*0258*/ 	.word	0x00004a40


	//   ....[44]....
        /*025c*/ 	.word	0x00004a50


	//   ....[45]....
        /*0260*/ 	.word	0x00004a60


	//   ....[46]....
        /*0264*/ 	.word	0x00004b30


	//   ....[47]....
        /*0268*/ 	.word	0x00004b50


	//   ....[48]....
        /*026c*/ 	.word	0x00004b60


	//   ....[49]....
        /*0270*/ 	.word	0x00004b70


	//   ....[50]....
        /*0274*/ 	.word	0x00004c70


	//   ....[51]....
        /*0278*/ 	.word	0x00004cd0


	//   ....[52]....
        /*027c*/ 	.word	0x00004d20


	//   ....[53]....
        /*0280*/ 	.word	0x00004d60


	//   ....[54]....
        /*0284*/ 	.word	0x00004da0


	//   ....[55]....
        /*0288*/ 	.word	0x00004de0


	//   ....[56]....
        /*028c*/ 	.word	0x00004e30


	//   ....[57]....
        /*0290*/ 	.word	0x00004e70


	//   ....[58]....
        /*0294*/ 	.word	0x00004ec0


	//   ....[59]....
        /*0298*/ 	.word	0x00004f00


	//   ....[60]....
        /*029c*/ 	.word	0x00007900


	//   ....[61]....
        /*02a0*/ 	.word	0x00007940


	//   ....[62]....
        /*02a4*/ 	.word	0x00007980


	//   ....[63]....
        /*02a8*/ 	.word	0x000079c0


	//   ....[64]....
        /*02ac*/ 	.word	0x00007ad0


	//   ....[65]....
        /*02b0*/ 	.word	0x00007b10


	//   ....[66]....
        /*02b4*/ 	.word	0x00007b50


	//   ....[67]....
        /*02b8*/ 	.word	0x00007b90


	//   ....[68]....
        /*02bc*/ 	.word	0x00007ca0


	//   ....[69]....
        /*02c0*/ 	.word	0x00007ce0


	//   ....[70]....
        /*02c4*/ 	.word	0x00007d20


	//   ....[71]....
        /*02c8*/ 	.word	0x00007d60


	//   ....[72]....
        /*02cc*/ 	.word	0x00007e70


	//   ....[73]....
        /*02d0*/ 	.word	0x00007e90


	//   ....[74]....
        /*02d4*/ 	.word	0x00007eb0


	//   ....[75]....
        /*02d8*/ 	.word	0x00007ed0


	//   ....[76]....
        /*02dc*/ 	.word	0x00007f00


	//   ....[77]....
        /*02e0*/ 	.word	0x00007f20


	//   ....[78]....
        /*02e4*/ 	.word	0x00007f40


	//   ....[79]....
        /*02e8*/ 	.word	0x00007f50


	//   ....[80]....
        /*02ec*/ 	.word	0x00008570


	//   ....[81]....
        /*02f0*/ 	.word	0x00008830


	//   ....[82]....
        /*02f4*/ 	.word	0x000089f0


	//   ....[83]....
        /*02f8*/ 	.word	0x00008a40


	//   ....[84]....
        /*02fc*/ 	.word	0x00008a90


	//   ....[85]....
        /*0300*/ 	.word	0x00008ac0


	//   ....[86]....
        /*0304*/ 	.word	0x00008ae0


	//   ....[87]....
        /*0308*/ 	.word	0x00008c00


	//   ....[88]....
        /*030c*/ 	.word	0x00008c40


	//   ....[89]....
        /*0310*/ 	.word	0x00008c90


	//   ....[90]....
        /*0314*/ 	.word	0x00008cc0


	//   ....[91]....
        /*0318*/ 	.word	0x00008ce0


	//----- nvinfo : EIATTR_VRC_CTA_INIT_COUNT
	.align		4
.L_2789:
        /*031c*/ 	.byte	0x02, 0x4a
	.zero		1
	.zero		1


	//----- nvinfo : EIATTR_EXIT_INSTR_OFFSETS
	.align		4
        /*0320*/ 	.byte	0x04, 0x1c
        /*0322*/ 	.short	(.L_2791 - .L_2790)


	//   ....[0]....
.L_2790:
        /*0324*/ 	.word	0x00008da0


	//   ....[1]....
        /*0328*/ 	.word	0x00009080


	//----- nvinfo : EIATTR_MAX_THREADS
	.align		4
.L_2791:
        /*032c*/ 	.byte	0x04, 0x05
        /*032e*/ 	.short	(.L_2793 - .L_2792)
.L_2792:
        /*0330*/ 	.word	0x00000020
        /*0334*/ 	.word	0x00000001
        /*0338*/ 	.word	0x00000001


	//----- nvinfo : EIATTR_CRS_STACK_SIZE
	.align		4
.L_2793:
        /*033c*/ 	.byte	0x04, 0x1e
        /*033e*/ 	.short	(.L_2795 - .L_2794)
.L_2794:
        /*0340*/ 	.word	0x00000000


	//----- nvinfo : EIATTR_CBANK_PARAM_SIZE
	.align		4
.L_2795:
        /*0344*/ 	.byte	0x03, 0x19
        /*0346*/ 	.short	0x01f0


	//----- nvinfo : EIATTR_PARAM_CBANK
	.align		4
        /*0348*/ 	.byte	0x04, 0x0a
        /*034a*/ 	.short	(.L_2797 - .L_2796)
	.align		4
.L_2796:
        /*034c*/ 	.word	index@(.nv.constant0._Z25selective_scan_bwd_kernelI32Selective_Scan_bwd_kernel_traitsILi32ELi16ELb1ELb1ELb0ELb0ELb0EfN3c107complexIfEEEEv12SSMParamsBwd)
        /*0350*/ 	.short	0x0380
        /*0352*/ 	.short	0x01f0


	//----- nvinfo : EIATTR_SW_WAR
	.align		4
.L_2797:
        /*0354*/ 	.byte	0x04, 0x36
        /*0356*/ 	.short	(.L_2799 - .L_2798)
.L_2798:
        /*0358*/ 	.word	0x00000008
.L_2799:


//--------------------- .nv.info._Z25selective_scan_bwd_kernelI32Selective_Scan_bwd_kernel_traitsILi32ELi16ELb1ELb1ELb0ELb0ELb1EfN3c107complexIfEEEEv12SSMParamsBwd --------------------------
	.section	.nv.info._Z25selective_scan_bwd_kernelI32Selective_Scan_bwd_kernel_traitsILi32ELi16ELb1ELb1ELb0ELb0ELb1EfN3c107complexIfEEEEv12SSMParamsBwd,"",@"SHT_CUDA_INFO"
	.sectionflags	@""
	.align	4


	//----- nvinfo : EIATTR_CUDA_API_VERSION
	.align		4
        /*0000*/ 	.byte	0x04, 0x37
        /*0002*/ 	.short	(.L_2801 - .L_2800)
.L_2800:
        /*0004*/ 	.word	0x00000082


	//----- nvinfo : EIATTR_KPARAM_INFO
	.align		4
.L_2801:
        /*0008*/ 	.byte	0x04, 0x17
        /*000a*/ 	.short	(.L_2803 - .L_2802)
.L_2802:
        /*000c*/ 	.word	0x00000000
        /*0010*/ 	.short	0x0000
        /*0012*/ 	.short	0x0000
        /*0014*/ 	.byte	0x00, 0xf0, 0xc1, 0x07


	//----- nvinfo : EIATTR_SPARSE_MMA_MASK
	.align		4
.L_2803:
        /*0018*/ 	.byte	0x03, 0x50
        /*001a*/ 	.short	0x0000


	//----- nvinfo : EIATTR_MAXREG_COUNT
	.align		4
        /*001c*/ 	.byte	0x03, 0x1b
        /*001e*/ 	.short	0x00ff


	//----- nvinfo : EIATTR_NUM_BARRIERS
	.align		4
        /*0020*/ 	.byte	0x02, 0x4c
        /*0022*/ 	.byte	0x01
	.zero		1


	//----- nvinfo : EIATTR_MERCURY_ISA_VERSION
	.align		4
        /*0024*/ 	.byte	0x03, 0x5f
        /*0026*/ 	.short	0x0101


	//----- nvinfo : EIATTR_INT_WARP_WIDE_INSTR_OFFSETS
	.align		4
        /*0028*/ 	.byte	0x04, 0x31
        /*002a*/ 	.short	(.L_2805 - .L_2804)


	//   ....[0]....
.L_2804:
        /*002c*/ 	.word	0x000048a0


	//   ....[1]....
        /*0030*/ 	.word	0x00005750


	//----- nvinfo : EIATTR_COOP_GROUP_MASK_REGIDS
	.align		4
.L_2805:
        /*0034*/ 	.byte	0x04, 0x29
        /*0036*/ 	.short	(.L_2807 - .L_2806)


	//   ....[0]....
.L_2806:
        /*0038*/ 	.word	0xffffffff


	//   ....[1]....
        /*003c*/ 	.word	0xffffffff


	//   ....[2]....
        /*0040*/ 	.word	0xffffffff


	//   ....[3]....
        /*0044*/ 	.word	0xffffffff


	//   ....[4]....
        /*0048*/ 	.word	0xffffffff


	//   ....[5]....
        /*004c*/ 	.word	0xffffffff


	//   ....[6]....
        /*0050*/ 	.word	0xffffffff


	//   ....[7]....
        /*0054*/ 	.word	0xffffffff


	//   ....[8]....
        /*0058*/ 	.word	0xffffffff


	//   ....[9]....
        /*005c*/ 	.word	0xffffffff


	//   ....[10]....
        /*0060*/ 	.word	0xffffffff


	//   ....[11]....
        /*0064*/ 	.word	0xffffffff


	//   ....[12]....
        /*0068*/ 	.word	0xffffffff


	//   ....[13]....
        /*006c*/ 	.word	0xffffffff


	//   ....[14]....
        /*0070*/ 	.word	0xffffffff


	//   ....[15]....
        /*0074*/ 	.word	0xffffffff


	//   ....[16]....
        /*0078*/ 	.word	0xffffffff


	//   ....[17]....
        /*007c*/ 	.word	0xffffffff


	//   ....[18]....
        /*0080*/ 	.word	0xffffffff


	//   ....[19]....
        /*0084*/ 	.word	0xffffffff


	//   ....[20]....
        /*0088*/ 	.word	0xffffffff


	//   ....[21]....
        /*008c*/ 	.word	0xffffffff


	//   ....[22]....
        /*0090*/ 	.word	0xffffffff


	//   ....[23]....
        /*0094*/ 	.word	0xffffffff


	//   ....[24]....
        /*0098*/ 	.word	0xffffffff


	//   ....[25]....
        /*009c*/ 	.word	0xffffffff


	//   ....[26]....
        /*00a0*/ 	.word	0xffffffff


	//   ....[27]....
        /*00a4*/ 	.word	0xffffffff


	//   ....[28]....
        /*00a8*/ 	.word	0xffffffff


	//   ....[29]....
        /*00ac*/ 	.word	0xffffffff


	//   ....[30]....
        /*00b0*/ 	.word	0xffffffff


	//   ....[31]....
        /*00b4*/ 	.word	0xffffffff


	//   ....[32]....
        /*00b8*/ 	.word	0xffffffff


	//   ....[33]....
        /*00bc*/ 	.word	0xffffffff


	//   ....[34]....
        /*00c0*/ 	.word	0xffffffff


	//   ....[35]....
        /*00c4*/ 	.word	0xffffffff


	//   ....[36]....
        /*00c8*/ 	.word	0xffffffff


	//   ....[37]....
        /*00cc*/ 	.word	0xffffffff


	//   ....[38]....
        /*00d0*/ 	.word	0xffffffff


	//   ....[39]....
        /*00d4*/ 	.word	0xffffffff


	//   ....[40]....
        /*00d8*/ 	.word	0xffffffff


	//   ....[41]....
        /*00dc*/ 	.word	0xffffffff


	//   ....[42]....
        /*00e0*/ 	.word	0xffffffff


	//   ....[43]....
        /*00e4*/ 	.word	0xffffffff


	//   ....[44]....
        /*00e8*/ 	.word	0xffffffff


	//   ....[45]....
        /*00ec*/ 	.word	0xffffffff


	//   ....[46]....
        /*00f0*/ 	.word	0xffffffff


	//   ....[47]....
        /*00f4*/ 	.word	0xffffffff


	//   ....[48]....
        /*00f8*/ 	.word	0xffffffff


	//   ....[49]....
        /*00fc*/ 	.word	0xffffffff


	//   ....[50]....
        /*0100*/ 	.word	0xffffffff


	//   ....[51]....
        /*0104*/ 	.word	0xffffffff


	//   ....[52]....
        /*0108*/ 	.word	0xffffffff


	//   ....[53]....
        /*010c*/ 	.word	0xffffffff


	//   ....[54]....
        /*0110*/ 	.word	0xffffffff


	//   ....[55]....
        /*0114*/ 	.word	0xffffffff


	//   ....[56]....
        /*0118*/ 	.word	0xffffffff


	//   ....[57]....
        /*011c*/ 	.word	0xffffffff


	//   ....[58]....
        /*0120*/ 	.word	0xffffffff


	//   ....[59]....
        /*0124*/ 	.word	0xffffffff


	//   ....[60]....
        /*0128*/ 	.word	0xffffffff


	//   ....[61]....
        /*012c*/ 	.word	0xffffffff


	//   ....[62]....
        /*0130*/ 	.word	0xffffffff


	//   ....[63]....
        /*0134*/ 	.word	0xffffffff


	//   ....[64]....
        /*0138*/ 	.word	0xffffffff


	//   ....[65]....
        /*013c*/ 	.word	0xffffffff


	//   ....[66]....
        /*0140*/ 	.word	0xffffffff


	//   ....[67]....
        /*0144*/ 	.word	0xffffffff


	//   ....[68]....
        /*0148*/ 	.word	0xffffffff


	//   ....[69]....
        /*014c*/ 	.word	0xffffffff


	//   ....[70]....
        /*0150*/ 	.word	0xffffffff


	//   ....[71]....
        /*0154*/ 	.word	0xffffffff


	//   ....[72]....
        /*0158*/ 	.word	0xffffffff


	//   ....[73]....
        /*015c*/ 	.word	0xffffffff


	//   ....[74]....
        /*0160*/ 	.word	0xffffffff


	//   ....[75]....
        /*0164*/ 	.word	0xffffffff


	//   ....[76]....
        /*0168*/ 	.word	0xffffffff


	//   ....[77]....
        /*016c*/ 	.word	0xffffffff


	//   ....[78]....
        /*0170*/ 	.word	0xffffffff


	//   ....[79]....
        /*0174*/ 	.word	0xffffffff


	//   ....[80]....
        /*0178*/ 	.word	0xffffffff


	//   ....[81]....
        /*017c*/ 	.word	0xffffffff


	//   ....[82]....
        /*0180*/ 	.word	0xffffffff


	//   ....[83]....
        /*0184*/ 	.word	0xffffffff


	//   ....[84]....
        /*0188*/ 	.word	0xffffffff


	//   ....[85]....
        /*018c*/ 	.word	0xffffffff


	//   ....[86]....
        /*0190*/ 	.word	0xffffffff


	//   ....[87]....
        /*0194*/ 	.word	0xffffffff


	//   ....[88]....
        /*0198*/ 	.word	0xffffffff


	//   ....[89]....
        /*019c*/ 	.word	0xffffffff


	//   ....[90]....
        /*01a0*/ 	.word	0xffffffff


	//   ....[91]....
        /*01a4*/ 	.word	0xffffffff


	//   ....[92]....
        /*01a8*/ 	.word	0xffffffff


	//   ....[93]....
        /*01ac*/ 	.word	0xffffffff


	//   ....[94]....
        /*01b0*/ 	.word	0xffffffff


	//   ....[95]....
        /*01b4*/ 	.word	0xffffffff


	//----- nvinfo : EIATTR_COOP_GROUP_INSTR_OFFSETS
	.align		4
.L_2807:
        /*01b8*/ 	.byte	0x04, 0x28
        /*01ba*/ 	.short	(.L_2809 - .L_2808)


	//   ....[0]....
.L_2808:
        /*01bc*/ 	.word	0x00000a80


	//   ....[1]....
        /*01c0*/ 	.word	0x00000b80


	//   ....[2]....
        /*01c4*/ 	.word	0x00000d20


	//   ....[3]....
        /*01c8*/ 	.word	0x00000ea0


	//   ....[4]....
        /*01cc*/ 	.word	0x000015e0


	//   ....[5]....
        /*01d0*/ 	.word	0x00001b80


	//   ....[6]....
        /*01d4*/ 	.word	0x00001f40


	//   ....[7]....
        /*01d8*/ 	.word	0x00002790


	//   ....[8]....
        /*01dc*/ 	.word	0x00003f50


	//   ....[9]....
        /*01e0*/ 	.word	0x00003f80


	//   ....[10]....
        /*01e4*/ 	.word	0x00004010


	//   ....[11]....
        /*01e8*/ 	.word	0x00004040


	//   ....[12]....
        /*01ec*/ 	.word	0x00004090


	//   ....[13]....
        /*01f0*/ 	.word	0x000040a0


	//   ....[14]....
        /*01f4*/ 	.word	0x00004100


	//   ....[15]....
        /*01f8*/ 	.word	0x00004110


	//   ....[16]....
        /*01fc*/ 	.word	0x000041c0


	//   ....[17]....
        /*0200*/ 	.word	0x00004210


	//   ....[18]....
        /*0204*/ 	.word	0x00004260


	//   ....[19]....
        /*0208*/ 	.word	0x00004290


	//   ....[20]....
        /*020c*/ 	.word	0x00004330


	//   ....[21]....
        /*0210*/ 	.word	0x00004370


	//   ....[22]....
        /*0214*/ 	.word	0x00004380


	//   ....[23]....
        /*0218*/ 	.word	0x00004390


	//   ....[24]....
        /*021c*/ 	.word	0x00004430


	//   ....[25]....
        /*0220*/ 	.word	0x00004470


	//   ....[26]....
        /*0224*/ 	.word	0x000044b0


	//   ....[27]....
        /*0228*/ 	.word	0x000044e0


	//   ....[28]....
        /*022c*/ 	.word	0x00004630


	//   ....[29]....
        /*0230*/ 	.word	0x00004670


	//   ....[30]....
        /*0234*/ 	.word	0x000046b0


	//   ....[31]....
        /*0238*/ 	.word	0x000046f0


	//   ....[32]....
        /*023c*/ 	.word	0x00004ea0


	//   ....[33]....
        /*0240*/ 	.word	0x00004eb0


	//   ....[34]....
        /*0244*/ 	.word	0x00005030


	//   ....[35]....
        /*0248*/ 	.word	0x00005050


	//   ....[36]....
        /*024c*/ 	.word	0x00005060


	//   ....[37]....
        /*0250*/ 	.word	0x00005070


	//   ....[38]....
        /*0254*/ 	.word	0x00005140


	//   ....[39]....
        /*0258*/ 	.word	0x00005160


	//   ....[40]....
        /*025c*/ 	.word	0x00005170


	//   ....[41]....
        /*0260*/ 	.word	0x00005180


	//   ....[42]....
        /*0264*/ 	.word	0x00005250


	//   ....[43]....
        /*0268*/ 	.word	0x00005270


	//   ....[44]....
        /*026c*/ 	.word	0x00005280


	//   ....[45]....
        /*0270*/ 	.word	0x00005290


	//   ....[46]....
        /*0274*/ 	.word	0x00005360


	//   ....[47]....
        /*0278*/ 	.word	0x00005380


	//   ....[48]....
        /*027c*/ 	.word	0x00005390


	//   ....[49]....
        /*0280*/ 	.word	0x000053a0


	//   ....[50]....
        /*0284*/ 	.word	0x00005470


	//   ....[51]....
        /*0288*/ 	.word	0x000054a0


	//   ....[52]....
        /*028c*/ 	.word	0x000054b0


	//   ....[53]....
        /*0290*/ 	.word	0x000054c0


	//   ....[54]....
        /*0294*/ 	.word	0x00005600


	//   ....[55]....
        /*0298*/ 	.word	0x00005640


	//   ....[56]....
        /*029c*/ 	.word	0x00005680


	//   ....[57]....
        /*02a0*/ 	.word	0x00005730


	//   ....[58]....
        /*02a4*/ 	.word	0x00005790


	//   ....[59]....
        /*02a8*/ 	.word	0x000058d0


	//   ....[60]....
        /*02ac*/ 	.word	0x00005910


	//   ....[61]....
        /*02b0*/ 	.word	0x00005970


	//   ....[62]....
        /*02b4*/ 	.word	0x00005d10


	//   ....[63]....
        /*02b8*/ 	.word	0x00006280


	//   ....[64]....
        /*02bc*/ 	.word	0x00008b70


	//   ....[65]....
        /*02c0*/ 	.word	0x00008bb0


	//   ....[66]....
        /*02c4*/ 	.word	0x00008bf0


	//   ....[67]....
        /*02c8*/ 	.word	0x00008c30


	//   ....[68]....
        /*02cc*/ 	.word	0x00008d40


	//   ....[69]....
        /*02d0*/ 	.word	0x00008d80


	//   ....[70]....
        /*02d4*/ 	.word	0x00008dc0


	//   ....[71]....
        /*02d8*/ 	.word	0x00008e00


	//   ....[72]....
        /*02dc*/ 	.word	0x00008f10


	//   ....[73]....
        /*02e0*/ 	.word	0x00008f50


	//   ....[74]....
        /*02e4*/ 	.word	0x00008f90


	//   ....[75]....
        /*02e8*/ 	.word	0x00008fd0


	//   ....[76]....
        /*02ec*/ 	.word	0x000090a0


	//   ....[77]....
        /*02f0*/ 	.word	0x000090c0


	//   ....[78]....
        /*02f4*/ 	.word	0x000090e0


	//   ....[79]....
        /*02f8*/ 	.word	0x00009100


	//   ....[80]....
        /*02fc*/ 	.word	0x00009130


	//   ....[81]....
        /*0300*/ 	.word	0x00009150


	//   ....[82]....
        /*0304*/ 	.word	0x00009170


	//   ....[83]....
        /*0308*/ 	.word	0x00009180


	//   ....[84]....
        /*030c*/ 	.word	0x00009780


	//   ....[85]....
        /*0310*/ 	.word	0x000099c0


	//   ....[86]....
        /*0314*/ 	.word	0x00009c10


	//   ....[87]....
        /*0318*/ 	.word	0x00009c60


	//   ....[88]....
        /*031c*/ 	.word	0x00009cb0


	//   ....[89]....
        /*0320*/ 	.word	0x00009ce0


	//   ....[90]....
        /*0324*/ 	.word	0x00009d00


	//   ....[91]....
        /*0328*/ 	.word	0x00009dd0


	//   ....[92]....
        /*032c*/ 	.word	0x00009e10


	//   ....[93]....
        /*0330*/ 	.word	0x00009e60


	//   ....[94]....
        /*0334*/ 	.word	0x00009e90


	//   ....[95]....
        /*0338*/ 	.word	0x00009eb0


	//----- nvinfo : EIATTR_VRC_CTA_INIT_COUNT
	.align		4
.L_2809:
        /*033c*/ 	.byte	0x02, 0x4a
	.zero		1
	.zero		1


	//----- nvinfo : EIATTR_EXIT_INSTR_OFFSETS
	.align		4
        /*0340*/ 	.byte	0x04, 0x1c
        /*0342*/ 	.short	(.L_2811 - .L_2810)


	//   ....[0]....
.L_2810:
        /*0344*/ 	.word	0x00009f50


	//   ....[1]....
        /*0348*/ 	.word	0x0000a210


	//----- nvinfo : EIATTR_MAX_THREADS
	.align		4
.L_2811:
        /*034c*/ 	.byte	0x04, 0x05
        /*034e*/ 	.short	(.L_2813 - .L_2812)
.L_2812:
        /*0350*/ 	.word	0x00000020
        /*0354*/ 	.word	0x00000001
        /*0358*/ 	.word	0x00000001


	//----- nvinfo : EIATTR_CRS_STACK_SIZE
	.align		4
.L_2813:
        /*035c*/ 	.byte	0x04, 0x1e
        /*035e*/ 	.short	(.L_2815 - .L_2814)
.L_2814:
        /*0360*/ 	.word	0x00000000


	//----- nvinfo : EIATTR_CBANK_PARAM_SIZE
	.align		4
.L_2815:
        /*0364*/ 	.byte	0x03, 0x19
        /*0366*/ 	.short	0x01f0


	//----- nvinfo : EIATTR_PARAM_CBANK
	.align		4
        /*0368*/ 	.byte	0x04, 0x0a
        /*036a*/ 	.short	(.L_2817 - .L_2816)
	.align		4
.L_2816:
        /*036c*/ 	.word	index@(.nv.constant0._Z25selective_scan_bwd_kernelI32Selective_Scan_bwd_kernel_traitsILi32ELi16ELb1ELb1ELb0ELb0ELb1EfN3c107complexIfEEEEv12SSMParamsBwd)
        /*0370*/ 	.short	0x0380
        /*0372*/ 	.short	0x01f0


	//----- nvinfo : EIATTR_SW_WAR
	.align		4
.L_2817:
        /*0374*/ 	.byte	0x04, 0x36
        /*0376*/ 	.short	(.L_2819 - .L_2818)
.L_2818:
        /*0378*/ 	.word	0x00000008
.L_2819:


//--------------------- .nv.info._Z25selective_scan_bwd_kernelI32Selective_Scan_bwd_kernel_traitsILi32ELi16ELb1ELb1ELb0ELb1ELb0EfN3c107complexIfEEEEv12SSMParamsBwd --------------------------
	.section	.nv.info._Z25selective_scan_bwd_kernelI32Selective_Scan_bwd_kernel_traitsILi32ELi16ELb1ELb1ELb0ELb1ELb0EfN3c107complexIfEEEEv12SSMParamsBwd,"",@"SHT_CUDA_INFO"
	.sectionflags	@""
	.align	4


	//----- nvinfo : EIATTR_CUDA_API_VERSION
	.align		4
        /*0000*/ 	.byte	0x04, 0x37
        /*0002*/ 	.short	(.L_2821 - .L_2820)
.L_2820:
        /*0004*/ 	.word	0x00000082


	//----- nvinfo : EIATTR_KPARAM_INFO
	.align		4
.L_2821:
        /*0008*/ 	.byte	0x04, 0x17
        /*000a*/ 	.short	(.L_2823 - .L_2822)
.L_2822:
        /*000c*/ 	.word	0x00000000
        /*0010*/ 	.short	0x0000
        /*0012*/ 	.short	0x0000
        /*0014*/ 	.byte	0x00, 0xf0, 0xc1, 0x07


	//----- nvinfo : EIATTR_SPARSE_MMA_MASK
	.align		4
.L_2823:
        /*0018*/ 	.byte	0x03, 0x50
        /*001a*/ 	.short	0x0000


	//----- nvinfo : EIATTR_MAXREG_COUNT
	.align		4
        /*001c*/ 	.byte	0x03, 0x1b
        /*001e*/ 	.short	0x00ff


	//----- nvinfo : EIATTR_NUM_BARRIERS
	.align		4
        /*0020*/ 	.byte	0x02, 0x4c
        /*0022*/ 	.byte	0x01
	.zero		1


	//----- nvinfo : EIATTR_MERCURY_ISA_VERSION
	.align		4
        /*0024*/ 	.byte	0x03, 0x5f
        /*0026*/ 	.short	0x0101


	//----- nvinfo : EIATTR_INT_WARP_WIDE_INSTR_OFFSETS
	.align		4
        /*0028*/ 	.byte	0x04, 0x31
        /*002a*/ 	.short	(.L_2825 - .L_2824)


	//   ....[0]....
.L_2824:
        /*002c*/ 	.word	0x000054f0


	//   ....[1]....
        /*0030*/ 	.word	0x00006580


	//----- nvinfo : EIATTR_COOP_GROUP_MASK_REGIDS
	.align		4
.L_2825:
        /*0034*/ 	.byte	0x04, 0x29
        /*0036*/ 	.short	(.L_2827 - .L_2826)


	//   ....[0]....
.L_2826:
        /*0038*/ 	.word	0xffffffff


	//   ....[1]....
        /*003c*/ 	.word	0xffffffff


	//   ....[2]....
        /*0040*/ 	.word	0xffffffff


	//   ....[3]....
        /*0044*/ 	.word	0xffffffff


	//   ....[4]....
        /*0048*/ 	.word	0xffffffff


	//   ....[5]....
        /*004c*/ 	.word	0xffffffff


	//   ....[6]....
        /*0050*/ 	.word	0xffffffff


	//   ....[7]....
        /*0054*/ 	.word	0xffffffff


	//   ....[8]....
        /*0058*/ 	.word	0xffffffff


	//   ....[9]....
        /*005c*/ 	.word	0xffffffff


	//   ....[10]....
        /*0060*/ 	.word	0xffffffff


	//   ....[11]....
        /*0064*/ 	.word	0xffffffff


	//   ....[12]....
        /*0068*/ 	.word	0xffffffff


	//   ....[13]....
        /*006c*/ 	.word	0xffffffff


	//   ....[14]....
        /*0070*/ 	.word	0xffffffff


	//   ....[15]....
        /*0074*/ 	.word	0xffffffff


	//   ....[16]....
        /*0078*/ 	.word	0xffffffff


	//   ....[17]....
        /*007c*/ 	.word	0xffffffff


	//   ....[18]....
        /*0080*/ 	.word	0xffffffff


	//   ....[19]....
        /*0084*/ 	.word	0xffffffff


	//   ....[20]....
        /*0088*/ 	.word	0xffffffff


	//   ....[21]....
        /*008c*/ 	.word	0xffffffff


	//   ....[22]....
        /*0090*/ 	.word	0xffffffff


	//   ....[23]....
        /*0094*/ 	.word	0xffffffff


	//   ....[24]....
        /*0098*/ 	.word	0xffffffff


	//   ....[25]....
        /*009c*/ 	.word	0xffffffff


	//   ....[26]....
        /*00a0*/ 	.word	0xffffffff


	//   ....[27]....
        /*00a4*/ 	.word	0xffffffff


	//   ....[28]....
        /*00a8*/ 	.word	0xffffffff


	//   ....[29]....
        /*00ac*/ 	.word	0xffffffff


	//   ....[30]....
        /*00b0*/ 	.word	0xffffffff


	//   ....[31]....
        /*00b4*/ 	.word	0xffffffff


	//   ....[32]....
        /*00b8*/ 	.word	0xffffffff


	//   ....[33]....
        /*00bc*/ 	.word	0xffffffff


	//   ....[34]....
        /*00c0*/ 	.word	0xffffffff


	//   ....[35]....
        /*00c4*/ 	.word	0xffffffff


	//   ....[36]....
        /*00c8*/ 	.word	0xffffffff


	//   ....[37]....
        /*00cc*/ 	.word	0xffffffff


	//   ....[38]....
        /*00d0*/ 	.word	0xffffffff


	//   ....[39]....
        /*00d4*/ 	.word	0xffffffff


	//   ....[40]....
        /*00d8*/ 	.word	0xffffffff


	//   ....[41]....
        /*00dc*/ 	.word	0xffffffff


	//   ....[42]....
        /*00e0*/ 	.word	0xffffffff


	//   ....[43]....
        /*00e4*/ 	.word	0xffffffff


	//   ....[44]....
        /*00e8*/ 	.word	0xffffffff


	//   ....[45]....
        /*00ec*/ 	.word	0xffffffff


	//   ....[46]....
        /*00f0*/ 	.word	0xffffffff


	//   ....[47]....
        /*00f4*/ 	.word	0xffffffff


	//   ....[48]....
        /*00f8*/ 	.word	0xffffffff


	//   ....[49]....
        /*00fc*/ 	.word	0xffffffff


	//   ....[50]....
        /*0100*/ 	.word	0xffffffff


	//   ....[51]....
        /*0104*/ 	.word	0xffffffff


	//   ....[52]....
        /*0108*/ 	.word	0xffffffff


	//   ....[53]....
        /*010c*/ 	.word	0xffffffff


	//   ....[54]....
        /*0110*/ 	.word	0xffffffff


	//   ....[55]....
        /*0114*/ 	.word	0xffffffff


	//   ....[56]....
        /*0118*/ 	.word	0xffffffff


	//   ....[57]....
        /*011c*/ 	.word	0xffffffff


	//   ....[58]....
        /*0120*/ 	.word	0xffffffff


	//   ....[59]....
        /*0124*/ 	.word	0xffffffff


	//   ....[60]....
        /*0128*/ 	.word	0xffffffff


	//   ....[61]....
        /*012c*/ 	.word	0xffffffff


	//   ....[62]....
        /*0130*/ 	.word	0xffffffff


	//   ....[63]....
        /*0134*/ 	.word	0xffffffff


	//   ....[64]....
        /*0138*/ 	.word	0xffffffff


	//   ....[65]....
        /*013c*/ 	.word	0xffffffff


	//   ....[66]....
        /*0140*/ 	.word	0xffffffff


	//   ....[67]....
        /*0144*/ 	.word	0xffffffff


	//   ....[68]....
        /*0148*/ 	.word	0xffffffff


	//   ....[69]....
        /*014c*/ 	.word	0xffffffff


	//   ....[70]....
        /*0150*/ 	.word	0xffffffff


	//   ....[71]....
        /*0154*/ 	.word	0xffffffff


	//   ....[72]....
        /*0158*/ 	.word	0xffffffff


	//   ....[73]....
        /*015c*/ 	.word	0xffffffff


	//   ....[74]....
        /*0160*/ 	.word	0xffffffff


	//   ....[75]....
        /*0164*/ 	.word	0xffffffff


	//   ....[76]....
        /*0168*/ 	.word	0xffffffff


	//   ....[77]....
        /*016c*/ 	.word	0xffffffff


	//   ....[78]....
        /*0170*/ 	.word	0xffffffff


	//   ....[79]....
        /*0174*/ 	.word	0xffffffff


	//   ....[80]....
        /*0178*/ 	.word	0xffffffff


	//   ....[81]....
        /*017c*/ 	.word	0xffffffff


	//   ....[82]....
        /*0180*/ 	.word	0xffffffff


	//   ....[83]....
        /*0184*/ 	.word	0xffffffff


	//   ....[84]....
        /*0188*/ 	.word	0xffffffff


	//   ....[85]....
        /*018c*/ 	.word	0xffffffff


	//   ....[86]....
        /*0190*/ 	.word	0xffffffff


	//   ....[87]....
        /*0194*/ 	.word	0xffffffff


	//   ....[88]....
        /*0198*/ 	.word	0xffffffff


	//   ....[89]....
        /*019c*/ 	.word	0xffffffff


	//   ....[90]....
        /*01a0*/ 	.word	0xffffffff


	//   ....[91]....
        /*01a4*/ 	.word	0xffffffff


	//   ....[92]....
        /*01a8*/ 	.word	0xffffffff


	//----- nvinfo : EIATTR_COOP_GROUP_INSTR_OFFSETS
	.align		4
.L_2827:
        /*01ac*/ 	.byte	0x04, 0x28
        /*01ae*/ 	.short	(.L_2829 - .L_2828)


	//   ....[0]....
.L_2828:
        /*01b0*/ 	.word	0x00000a50


	//   ....[1]....
        /*01b4*/ 	.word	0x00000b60


	//   ....[2]....
        /*01b8*/ 	.word	0x00000d20


	//   ....[3]....
        /*01bc*/ 	.word	0x00003780


	//   ....[4]....
        /*01c0*/ 	.word	0x00004f40


	//   ....[5]....
        /*01c4*/ 	.word	0x00004f90


	//   ....[6]....
        /*01c8*/ 	.word	0x00004ff0


	//   ....[7]....
        /*01cc*/ 	.word	0x00005030


	//   ....[8]....
        /*01d0*/ 	.word	0x00005080


	//   ....[9]....
        /*01d4*/ 	.word	0x000050a0


	//   ....[10]....
        /*01d8*/ 	.word	0x000050f0


	//   ....[11]....
        /*01dc*/ 	.word	0x00005100


	//   ....[12]....
        /*01e0*/ 	.word	0x00005180


	//   ....[13]....
        /*01e4*/ 	.word	0x000051b0


	//   ....[14]....
        /*01e8*/ 	.word	0x000051e0


	//   ....[15]....
        /*01ec*/ 	.word	0x000051f0


	//   ....[16]....
        /*01f0*/ 	.word	0x000052c0


	//   ....[17]....
        /*01f4*/ 	.word	0x000052f0


	//   ....[18]....
        /*01f8*/ 	.word	0x00005340


	//   ....[19]....
        /*01fc*/ 	.word	0x00005350


	//   ....[20]....
        /*0200*/ 	.word	0x00005420


	//   ....[21]....
        /*0204*/ 	.word	0x00005470


	//   ....[22]....
        /*0208*/ 	.word	0x000054b0


	//   ....[23]....
        /*020c*/ 	.word	0x000054e0


	//   ....[24]....
        /*0210*/ 	.word	0x00005630


	//   ....[25]....
        /*0214*/ 	.word	0x00005660


	//   ....[26]....
        /*0218*/ 	.word	0x00005690


	//   ....[27]....
        /*021c*/ 	.word	0x000056d0


	//   ....[28]....
        /*0220*/ 	.word	0x00005e50


	//   ....[29]....
        /*0224*/ 	.word	0x00005f00


	//   ....[30]....
        /*0228*/ 	.word	0x00005f30


	//   ....[31]....
        /*022c*/ 	.word	0x00005f40


	//   ....[32]....
        /*0230*/ 	.word	0x00005f50


	//   ....[33]....
        /*0234*/ 	.word	0x00005f60


	//   ....[34]....
        /*0238*/ 	.word	0x00006040


	//   ....[35]....
        /*023c*/ 	.word	0x00006060


	//   ....[36]....
        /*0240*/ 	.word	0x00006070


	//   ....[37]....
        /*0244*/ 	.word	0x00006080


	//   ....[38]....
        /*0248*/ 	.word	0x00006160


	//   ....[39]....
        /*024c*/ 	.word	0x00006180


	//   ....[40]....
        /*0250*/ 	.word	0x00006190


	//   ....[41]....
        /*0254*/ 	.word	0x000061a0


	//   ....[42]....
        /*0258*/ 	.word	0x00006280


	//   ....[43]....
        /*025c*/ 	.word	0x000062a0


	//   ....[44]....
        /*0260*/ 	.word	0x000062b0


	//   ....[45]....
        /*0264*/ 	.word	0x000062c0


	//   ....[46]....
        /*0268*/ 	.word	0x000063a0


	//   ....[47]....
        /*026c*/ 	.word	0x000063c0


	//   ....[48]....
        /*0270*/ 	.word	0x000063d0


	//   ....[49]....
        /*0274*/ 	.word	0x000063e0


	//   ....[50]....
        /*0278*/ 	.word	0x00006550


	//   ....[51]....
        /*027c*/ 	.word	0x00006590


	//   ....[52]....
        /*0280*/ 	.word	0x00006610


	//   ....[53]....
        /*0284*/ 	.word	0x000067a0


	//   ....[54]....
        /*0288*/ 	.word	0x000067f0


	//   ....[55]....
        /*028c*/ 	.word	0x00006900


	//   ....[56]....
        /*0290*/ 	.word	0x00006920


	//   ....[57]....
        /*0294*/ 	.word	0x000069a0


	//   ....[58]....
        /*0298*/ 	.word	0x00006af0


	//   ....[59]....
        /*029c*/ 	.word	0x00007100


	//   ....[60]....
        /*02a0*/ 	.word	0x00009b50


	//   ....[61]....
        /*02a4*/ 	.word	0x00009b90


	//   ....[62]....
        /*02a8*/ 	.word	0x00009bd0


	//   ....[63]....
        /*02ac*/ 	.word	0x00009c10


	//   ....[64]....
        /*02b0*/ 	.word	0x00009d20


	//   ....[65]....
        /*02b4*/ 	.word	0x00009d60


	//   ....[66]....
        /*02b8*/ 	.word	0x00009da0


	//   ....[67]....
        /*02bc*/ 	.word	0x00009de0


	//   ....[68]....
        /*02c0*/ 	.word	0x00009ef0


	//   ....[69]....
        /*02c4*/ 	.word	0x00009f30


	//   ....[70]....
        /*02c8*/ 	.word	0x00009f70


	//   ....[71]....
        /*02cc*/ 	.word	0x00009fb0


	//   ....[72]....
        /*02d0*/ 	.word	0x0000a080


	//   ....[73]....
        /*02d4*/ 	.word	0x0000a0a0


	//   ....[74]....
        /*02d8*/ 	.word	0x0000a0c0


	//   ....[75]....
        /*02dc*/ 	.word	0x0000a0e0


	//   ....[76]....
        /*02e0*/ 	.word	0x0000a110


	//   ....[77]....
        /*02e4*/ 	.word	0x0000a130


	//   ....[78]....
        /*02e8*/ 	.word	0x0000a150


	//   ....[79]....
        /*02ec*/ 	.word	0x0000a160


	//   ....[80]....
        /*02f0*/ 	.word	0x0000a770


	//   ....[81]....
        /*02f4*/ 	.word	0x0000acb0


	//   ....[82]....
        /*02f8*/ 	.word	0x0000b1b0


	//   ....[83]....
        /*02fc*/ 	.word	0x0000b3d0


	//   ....[84]....
        /*0300*/ 	.word	0x0000b420


	//   ....[85]....
        /*0304*/ 	.word	0x0000b470


	//   ....[86]....
        /*0308*/ 	.word	0x0000b4a0


	//   ....[87]....
        /*030c*/ 	.word	0x0000b4c0


	//   ....[88]....
        /*0310*/ 	.word	0x0000b590


	//   ....[89]....
        /*0314*/ 	.word	0x0000b5d0


	//   ....[90]....
        /*0318*/ 	.word	0x0000b620


	//   ....[91]....
        /*031c*/ 	.word	0x0000b650


	//   ....[92]....
        /*0320*/ 	.word	0x0000b670


	//----- nvinfo : EIATTR_VRC_CTA_INIT_COUNT
	.align		4
.L_2829:
        /*0324*/ 	.byte	0x02, 0x4a
	.zero		1
	.zero		1


	//----- nvinfo : EIATTR_EXIT_INSTR_OFFSETS
	.align		4
        /*0328*/ 	.byte	0x04, 0x1c
        /*032a*/ 	.short	(.L_2831 - .L_2830)


	//   ....[0]....
.L_2830:
        /*032c*/ 	.word	0x0000b710


	//   ....[1]....
        /*0330*/ 	.word	0x0000b9d0


	//----- nvinfo : EIATTR_MAX_THREADS
	.align		4
.L_2831:
        /*0334*/ 	.byte	0x04, 0x05
        /*0336*/ 	.short	(.L_2833 - .L_2832)
.L_2832:
        /*0338*/ 	.word	0x00000020
        /*033c*/ 	.word	0x00000001
        /*0340*/ 	.word	0x00000001


	//----- nvinfo : EIATTR_CRS_STACK_SIZE
	.align		4
.L_2833:
        /*0344*/ 	.byte	0x04, 0x1e
        /*0346*/ 	.short	(.L_2835 - .L_2834)
.L_2834:
        /*0348*/ 	.word	0x00000000


	//----- nvinfo : EIATTR_CBANK_PARAM_SIZE
	.align		4
.L_2835:
        /*034c*/ 	.byte	0x03, 0x19
        /*034e*/ 	.short	0x01f0


	//----- nvinfo : EIATTR_PARAM_CBANK
	.align		4
        /*0350*/ 	.byte	0x04, 0x0a
        /*0352*/ 	.short	(.L_2837 - .L_2836)
	.align		4
.L_2836:
        /*0354*/ 	.word	index@(.nv.constant0._Z25selective_scan_bwd_kernelI32Selective_Scan_bwd_kernel_traitsILi32ELi16ELb1ELb1ELb0ELb1ELb0EfN3c107complexIfEEEEv12SSMParamsBwd)
        /*0358*/ 	.short	0x0380
        /*035a*/ 	.short	0x01f0


	//----- nvinfo : EIATTR_SW_WAR
	.align		4
.L_2837:
        /*035c*/ 	.byte	0x04, 0x36
        /*035e*/ 	.short	(.L_2839 - .L_2838)
.L_2838:
        /*0360*/ 	.word	0x00000008
.L_2839:


//--------------------- .nv.info._Z25selective_scan_bwd_kernelI32Selective_Scan_bwd_kernel_traitsILi32ELi16ELb1ELb1ELb0ELb1ELb1EfN3c107complexIfEEEEv12SSMParamsBwd --------------------------
	.section	.nv.info._Z25selective_scan_bwd_kernelI32Selective_Scan_bwd_kernel_traitsILi32ELi16ELb1ELb1ELb0ELb1ELb1EfN3c107complexIfEEEEv12SSMParamsBwd,"",@"SHT_CUDA_INFO"
	.sectionflags	@""
	.align	4


	//----- nvinfo : EIATTR_CUDA_API_VERSION
	.align		4
        /*0000*/ 	.byte	0x04, 0x37
        /*0002*/ 	.short	(.L_2841 - .L_2840)
.L_2840:
        /*0004*/ 	.word	0x00000082


	//----- nvinfo : EIATTR_KPARAM_INFO
	.align		4
.L_2841:
        /*0008*/ 	.byte	0x04, 0x17
        /*000a*/ 	.short	(.L_2843 - .L_2842)
.L_2842:
        /*000c*/ 	.word	0x00000000
        /*0010*/ 	.short	0x0000
        /*0012*/ 	.short	0x0000
        /*0014*/ 	.byte	0x00, 0xf0, 0xc1, 0x07


	//----- nvinfo : EIATTR_SPARSE_MMA_MASK
	.align		4
.L_2843:
        /*0018*/ 	.byte	0x03, 0x50
        /*001a*/ 	.short	0x0000


	//----- nvinfo : EIATTR_MAXREG_COUNT
	.align		4
        /*001c*/ 	.byte	0x03, 0x1b
        /*001e*/ 	.short	0x00ff


	//----- nvinfo : EIATTR_NUM_BARRIERS
	.align		4
        /*0020*/ 	.byte	0x02, 0x4c
        /*0022*/ 	.byte	0x01
	.zero		1


	//----- nvinfo : EIATTR_MERCURY_ISA_VERSION
	.align		4
        /*0024*/ 	.byte	0x03, 0x5f
        /*0026*/ 	.short	0x0101


	//----- nvinfo : EIATTR_INT_WARP_WIDE_INSTR_OFFSETS
	.align		4
        /*0028*/ 	.byte	0x04, 0x31
        /*002a*/ 	.short	(.L_2845 - .L_2844)


	//   ....[0]....
.L_2844:
        /*002c*/ 	.word	0x00006710


	//   ....[1]....
        /*0030*/ 	.word	0x000077a0


	//----- nvinfo : EIATTR_COOP_GROUP_MASK_REGIDS
	.align		4
.L_2845:
        /*0034*/ 	.byte	0x04, 0x29
        /*0036*/ 	.short	(.L_2847 - .L_2846)


	//   ....[0]....
.L_2846:
        /*0038*/ 	.word	0xffffffff


	//   ....[1]....
        /*003c*/ 	.word	0xffffffff


	//   ....[2]....
        /*0040*/ 	.word	0xffffffff


	//   ....[3]....
        /*0044*/ 	.word	0xffffffff


	//   ....[4]....
        /*0048*/ 	.word	0xffffffff


	//   ....[5]....
        /*004c*/ 	.word	0xffffffff


	//   ....[6]....
        /*0050*/ 	.word	0xffffffff


	//   ....[7]....
        /*0054*/ 	.word	0xffffffff


	//   ....[8]....
        /*0058*/ 	.word	0xffffffff


	//   ....[9]....
        /*005c*/ 	.word	0xffffffff


	//   ....[10]....
        /*0060*/ 	.word	0xffffffff


	//   ....[11]....
        /*0064*/ 	.word	0xffffffff


	//   ....[12]....
        /*0068*/ 	.word	0xffffffff


	//   ....[13]....
        /*006c*/ 	.word	0xffffffff


	//   ....[14]....
        /*0070*/ 	.word	0xffffffff


	//   ....[15]....
        /*0074*/ 	.word	0xffffffff


	//   ....[16]....
        /*0078*/ 	.word	0xffffffff


	//   ....[17]....
        /*007c*/ 	.word	0xffffffff


	//   ....[18]....
        /*0080*/ 	.word	0xffffffff


	//   ....[19]....
        /*0084*/ 	.word	0xffffffff


	//   ....[20]....
        /*0088*/ 	.word	0xffffffff


	//   ....[21]....
        /*008c*/ 	.word	0xffffffff


	//   ....[22]....
        /*0090*/ 	.word	0xffffffff


	//   ....[23]....
        /*0094*/ 	.word	0xffffffff


	//   ....[24]....
        /*0098*/ 	.word	0xffffffff


	//   ....[25]....
        /*009c*/ 	.word	0xffffffff


	//   ....[26]....
        /*00a0*/ 	.word	0xffffffff


	//   ....[27]....
        /*00a4*/ 	.word	0xffffffff


	//   ....[28]....
        /*00a8*/ 	.word	0xffffffff


	//   ....[29]....
        /*00ac*/ 	.word	0xffffffff


	//   ....[30]....
        /*00b0*/ 	.word	0xffffffff


	//   ....[31]....
        /*00b4*/ 	.word	0xffffffff


	//   ....[32]....
        /*00b8*/ 	.word	0xffffffff


	//   ....[33]....
        /*00bc*/ 	.word	0xffffffff


	//   ....[34]....
        /*00c0*/ 	.word	0xffffffff


	//   ....[35]....
        /*00c4*/ 	.word	0xffffffff


	//   ....[36]....
        /*00c8*/ 	.word	0xffffffff


	//   ....[37]....
        /*00cc*/ 	.word	0xffffffff


	//   ....[38]....
        /*00d0*/ 	.word	0xffffffff


	//   ....[39]....
        /*00d4*/ 	.word	0xffffffff


	//   ....[40]....
        /*00d8*/ 	.word	0xffffffff


	//   ....[41]....
        /*00dc*/ 	.word	0xffffffff


	//   ....[42]....
        /*00e0*/ 	.word	0xffffffff


	//   ....[43]....
        /*00e4*/ 	.word	0xffffffff


	//   ....[44]....
        /*00e8*/ 	.word	0xffffffff


	//   ....[45]....
        /*00ec*/ 	.word	0xffffffff


	//   ....[46]....
        /*00f0*/ 	.word	0xffffffff


	//   ....[47]....
        /*00f4*/ 	.word	0xffffffff


	//   ....[48]....
        /*00f8*/ 	.word	0xffffffff


	//   ....[49]....
        /*00fc*/ 	.word	0xffffffff


	//   ....[50]....
        /*0100*/ 	.word	0xffffffff


	//   ....[51]....
        /*0104*/ 	.word	0xffffffff


	//   ....[52]....
        /*0108*/ 	.word	0xffffffff


	//   ....[53]....
        /*010c*/ 	.word	0xffffffff


	//   ....[54]....
        /*0110*/ 	.word	0xffffffff


	//   ....[55]....
        /*0114*/ 	.word	0xffffffff


	//   ....[56]....
        /*0118*/ 	.word	0xffffffff


	//   ....[57]....
        /*011c*/ 	.word	0xffffffff


	//   ....[58]....
        /*0120*/ 	.word	0xffffffff


	//   ....[59]....
        /*0124*/ 	.word	0xffffffff


	//   ....[60]....
        /*0128*/ 	.word	0xffffffff


	//   ....[61]....
        /*012c*/ 	.word	0xffffffff


	//   ....[62]....
        /*0130*/ 	.word	0xffffffff


	//   ....[63]....
        /*0134*/ 	.word	0xffffffff


	//   ....[64]....
        /*0138*/ 	.word	0xffffffff


	//   ....[65]....
        /*013c*/ 	.word	0xffffffff


	//   ....[66]....
        /*0140*/ 	.word	0xffffffff


	//   ....[67]....
        /*0144*/ 	.word	0xffffffff


	//   ....[68]....
        /*0148*/ 	.word	0xffffffff


	//   ....[69]....
        /*014c*/ 	.word	0xffffffff


	//   ....[70]....
        /*0150*/ 	.word	0xffffffff


	//   ....[71]....
        /*0154*/ 	.word	0xffffffff


	//   ....[72]....
        /*0158*/ 	.word	0xffffffff


	//   ....[73]....
        /*015c*/ 	.word	0xffffffff


	//   ....[74]....
        /*0160*/ 	.word	0xffffffff


	//   ....[75]....
        /*0164*/ 	.word	0xffffffff


	//   ....[76]....
        /*0168*/ 	.word	0xffffffff


	//   ....[77]....
        /*016c*/ 	.word	0xffffffff


	//   ....[78]....
        /*0170*/ 	.word	0xffffffff


	//   ....[79]....
        /*0174*/ 	.word	0xffffffff


	//   ....[80]....
        /*0178*/ 	.word	0xffffffff


	//   ....[81]....
        /*017c*/ 	.word	0xffffffff


	//   ....[82]....
        /*0180*/ 	.word	0xffffffff


	//   ....[83]....
        /*0184*/ 	.word	0xffffffff


	//   ....[84]....
        /*0188*/ 	.word	0xffffffff


	//   ....[85]....
        /*018c*/ 	.word	0xffffffff


	//   ....[86]....
        /*0190*/ 	.word	0xffffffff


	//   ....[87]....
        /*0194*/ 	.word	0xffffffff


	//   ....[88]....
        /*0198*/ 	.word	0xffffffff


	//   ....[89]....
        /*019c*/ 	.word	0xffffffff


	//   ....[90]....
        /*01a0*/ 	.word	0xffffffff


	//   ....[91]....
        /*01a4*/ 	.word	0xffffffff


	//   ....[92]....
        /*01a8*/ 	.word	0xffffffff


	//   ....[93]....
        /*01ac*/ 	.word	0xffffffff


	//   ....[94]....
        /*01b0*/ 	.word	0xffffffff


	//   ....[95]....
        /*01b4*/ 	.word	0xffffffff


	//   ....[96]....
        /*01b8*/ 	.word	0xffffffff


	//----- nvinfo : EIATTR_COOP_GROUP_INSTR_OFFSETS
	.align		4
.L_2847:
        /*01bc*/ 	.byte	0x04, 0x28
        /*01be*/ 	.short	(.L_2849 - .L_2848)


	//   ....[0]....
.L_2848:
        /*01c0*/ 	.word	0x00000a50


	//   ....[1]....
        /*01c4*/ 	.word	0x00000b60


	//   ....[2]....
        /*01c8*/ 	.word	0x00000d20


	//   ....[3]....
        /*01cc*/ 	.word	0x000031d0


	//   ....[4]....
        /*01d0*/ 	.word	0x00003760


	//   ....[5]....
        /*01d4*/ 	.word	0x00003d90


	//   ....[6]....
        /*01d8*/ 	.word	0x00004150


	//   ....[7]....
        /*01dc*/ 	.word	0x000049a0


	//   ....[8]....
        /*01e0*/ 	.word	0x00006160


	//   ....[9]....
        /*01e4*/ 	.word	0x000061b0


	//   ....[10]....
        /*01e8*/ 	.word	0x00006210


	//   ....[11]....
        /*01ec*/ 	.word	0x00006250


	//   ....[12]....
        /*01f0*/ 	.word	0x000062a0


	//   ....[13]....
        /*01f4*/ 	.word	0x000062c0


	//   ....[14]....
        /*01f8*/ 	.word	0x00006310


	//   ....[15]....
        /*01fc*/ 	.word	0x00006320


	//   ....[16]....
        /*0200*/ 	.word	0x000063a0


	//   ....[17]....
        /*0204*/ 	.word	0x000063d0


	//   ....[18]....
        /*0208*/ 	.word	0x00006400


	//   ....[19]....
        /*020c*/ 	.word	0x00006410


	//   ....[20]....
        /*0210*/ 	.word	0x000064e0


	//   ....[21]....
        /*0214*/ 	.word	0x00006510


	//   ....[22]....
        /*0218*/ 	.word	0x00006560


	//   ....[23]....
        /*021c*/ 	.word	0x00006570


	//   ....[24]....
        /*0220*/ 	.word	0x00006640


	//   ....[25]....
        /*0224*/ 	.word	0x00006690


	//   ....[26]....
        /*0228*/ 	.word	0x000066d0


	//   ....[27]....
        /*022c*/ 	.word	0x00006700


	//   ....[28]....
        /*0230*/ 	.word	0x00006850


	//   ....[29]....
        /*0234*/ 	.word	0x00006880


	//   ....[30]....
        /*0238*/ 	.word	0x000068b0


	//   ....[31]....
        /*023c*/ 	.word	0x000068f0


	//   ....[32]....
        /*0240*/ 	.word	0x00007070


	//   ....[33]....
        /*0244*/ 	.word	0x00007120


	//   ....[34]....
        /*0248*/ 	.word	0x00007150


	//   ....[35]....
        /*024c*/ 	.word	0x00007160


	//   ....[36]....
        /*0250*/ 	.word	0x00007170


	//   ....[37]....
        /*0254*/ 	.word	0x00007180


	//   ....[38]....
        /*0258*/ 	.word	0x00007260


	//   ....[39]....
        /*025c*/ 	.word	0x00007280


	//   ....[40]....
        /*0260*/ 	.word	0x00007290


	//   ....[41]....
        /*0264*/ 	.word	0x000072a0


	//   ....[42]....
        /*0268*/ 	.word	0x00007380


	//   ....[43]....
        /*026c*/ 	.word	0x000073a0


	//   ....[44]....
        /*0270*/ 	.word	0x000073b0


	//   ....[45]....
        /*0274*/ 	.word	0x000073c0


	//   ....[46]....
        /*0278*/ 	.word	0x000074a0


	//   ....[47]....
        /*027c*/ 	.word	0x000074c0


	//   ....[48]....
        /*0280*/ 	.word	0x000074d0


	//   ....[49]....
        /*0284*/ 	.word	0x000074e0


	//   ....[50]....
        /*0288*/ 	.word	0x000075c0


	//   ....[51]....
        /*028c*/ 	.word	0x000075e0


	//   ....[52]....
        /*0290*/ 	.word	0x000075f0


	//   ....[53]....
        /*0294*/ 	.word	0x00007600


	//   ....[54]....
        /*0298*/ 	.word	0x00007770


	//   ....[55]....
        /*029c*/ 	.word	0x000077b0


	//   ....[56]....
        /*02a0*/ 	.word	0x00007830


	//   ....[57]....
        /*02a4*/ 	.word	0x000079c0


	//   ....[58]....
        /*02a8*/ 	.word	0x00007a10


	//   ....[59]....
        /*02ac*/ 	.word	0x00007b20


	//   ....[60]....
        /*02b0*/ 	.word	0x00007b40


	//   ....[61]....
        /*02b4*/ 	.word	0x00007bc0


	//   ....[62]....
        /*02b8*/ 	.word	0x00007f10


	//   ....[63]....
        /*02bc*/ 	.word	0x00008320


	//   ....[64]....
        /*02c0*/ 	.word	0x0000ad70


	//   ....[65]....
        /*02c4*/ 	.word	0x0000adb0


	//   ....[66]....
        /*02c8*/ 	.word	0x0000adf0


	//   ....[67]....
        /*02cc*/ 	.word	0x0000ae30


	//   ....[68]....
        /*02d0*/ 	.word	0x0000af40


	//   ....[69]....
        /*02d4*/ 	.word	0x0000af80


	//   ....[70]....
        /*02d8*/ 	.word	0x0000afc0


	//   ....[71]....
        /*02dc*/ 	.word	0x0000b000


	//   ....[72]....
        /*02e0*/ 	.word	0x0000b110


	//   ....[73]....
        /*02e4*/ 	.word	0x0000b150


	//   ....[74]....
        /*02e8*/ 	.word	0x0000b190


	//   ....[75]....
        /*02ec*/ 	.word	0x0000b1d0


	//   ....[76]....
        /*02f0*/ 	.word	0x0000b2a0


	//   ....[77]....
        /*02f4*/ 	.word	0x0000b2c0


	//   ....[78]....
        /*02f8*/ 	.word	0x0000b2e0


	//   ....[79]....
        /*02fc*/ 	.word	0x0000b300


	//   ....[80]....
        /*0300*/ 	.word	0x0000b330


	//   ....[81]....
        /*0304*/ 	.word	0x0000b350


	//   ....[82]....
        /*0308*/ 	.word	0x0000b370


	//   ....[83]....
        /*030c*/ 	.word	0x0000b380


	//   ....[84]....
        /*0310*/ 	.word	0x0000b9b0


	//   ....[85]....
        /*0314*/ 	.word	0x0000bf00


	//   ....[86]....
        /*0318*/ 	.word	0x0000c440


	//   ....[87]....
        /*031c*/ 	.word	0x0000c5f0


	//   ....[88]....
        /*0320*/ 	.word	0x0000c640


	//   ....[89]....
        /*0324*/ 	.word	0x0000c690


	//   ....[90]....
        /*0328*/ 	.word	0x0000c6c0


	//   ....[91]....
        /*032c*/ 	.word	0x0000c6e0


	//   ....[92]....
        /*0330*/ 	.word	0x0000c7b0


	//   ....[93]....
        /*0334*/ 	.word	0x0000c7f0


	//   ....[94]....
        /*0338*/ 	.word	0x0000c840


	//   ....[95]....
        /*033c*/ 	.word	0x0000c870


	//   ....[96]....
        /*0340*/ 	.word	0x0000c890


	//----- nvinfo : EIATTR_VRC_CTA_INIT_COUNT
	.align		4
.L_2849:
        /*0344*/ 	.byte	0x02, 0x4a
	.zero		1
	.zero		1


	//----- nvinfo : EIATTR_EXIT_INSTR_OFFSETS
	.align		4
        /*0348*/ 	.byte	0x04, 0x1c
        /*034a*/ 	.short	(.L_2851 - .L_2850)


	//   ....[0]....
.L_2850:
        /*034c*/ 	.word	0x0000c930


	//   ....[1]....
        /*0350*/ 	.word	0x0000cbf0


	//----- nvinfo : EIATTR_MAX_THREADS
	.align		4
.L_2851:
        /*0354*/ 	.byte	0x04, 0x05
        /*0356*/ 	.short	(.L_2853 - .L_2852)
.L_2852:
        /*0358*/ 	.word	0x00000020
        /*035c*/ 	.word	0x00000001
        /*0360*/ 	.word	0x00000001


	//----- nvinfo : EIATTR_CRS_STACK_SIZE
	.align		4
.L_2853:
        /*0364*/ 	.byte	0x04, 0x1e
        /*0366*/ 	.short	(.L_2855 - .L_2854)
.L_2854:
        /*0368*/ 	.word	0x00000000


	//----- nvinfo : EIATTR_CBANK_PARAM_SIZE
	.align		4
.L_2855:
        /*036c*/ 	.byte	0x03, 0x19
        /*036e*/ 	.short	0x01f0


	//----- nvinfo : EIATTR_PARAM_CBANK
	.align		4
        /*0370*/ 	.byte	0x04, 0x0a
        /*0372*/ 	.short	(.L_2857 - .L_2856)
	.align		4
.L_2856:
        /*0374*/ 	.word	index@(.nv.constant0._Z25selective_scan_bwd_kernelI32Selective_Scan_bwd_kernel_traitsILi32ELi16ELb1ELb1ELb0ELb1ELb1EfN3c107complexIfEEEEv12SSMParamsBwd)
        /*0378*/ 	.short	0x0380
        /*037a*/ 	.short	0x01f0


	//----- nvinfo : EIATTR_SW_WAR
	.align		4
.L_2857:
        /*037c*/ 	.byte	0x04, 0x36
        /*037e*/ 	.short	(.L_2859 - .L_2858)
.L_2858:
        /*0380*/ 	.word	0x00000008
.L_2859:


//--------------------- .nv.info._Z25selective_scan_bwd_kernelI32Selective_Scan_bwd_kernel_traitsILi32ELi16ELb1ELb1ELb1ELb0ELb0EfN3c107complexIfEEEEv12SSMParamsBwd --------------------------
	.section	.nv.info._Z25selective_scan_bwd_kernelI32Selective_Scan_bwd_kernel_traitsILi32ELi16ELb1ELb1ELb1ELb0ELb0EfN3c107complexIfEEEEv12SSMParamsBwd,"",@"SHT_CUDA_INFO"
	.sectionflags	@""
	.align	4


	//----- nvinfo : EIATTR_CUDA_API_VERSION
	.align		4
        /*0000*/ 	.byte	0x04, 0x37
        /*0002*/ 	.short	(.L_2861 - .L_2860)
.L_2860:
        /*0004*/ 	.word	0x00000082


	//----- nvinfo : EIATTR_KPARAM_INFO
	.align		4
.L_2861:
        /*0008*/ 	.byte	0x04, 0x17
        /*000a*/ 	.short	(.L_2863 - .L_2862)
.L_2862:
        /*000c*/ 	.word	0x00000000
        /*0010*/ 	.short	0x0000
        /*0012*/ 	.short	0x0000
        /*0014*/ 	.byte	0x00, 0xf0, 0xc1, 0x07


	//----- nvinfo : EIATTR_SPARSE_MMA_MASK
	.align		4
.L_2863:
        /*0018*/ 	.byte	0x03, 0x50
        /*001a*/ 	.short	0x0000


	//----- nvinfo : EIATTR_MAXREG_COUNT
	.align		4
        /*001c*/ 	.byte	0x03, 0x1b
        /*001e*/ 	.short	0x00ff


	//----- nvinfo : EIATTR_NUM_BARRIERS
	.align		4
        /*0020*/ 	.byte	0x02, 0x4c
        /*0022*/ 	.byte	0x01
	.zero		1


	//----- nvinfo : EIATTR_MERCURY_ISA_VERSION
	.align		4
        /*0024*/ 	.byte	0x03, 0x5f
        /*0026*/ 	.short	0x0101


	//----- nvinfo : EIATTR_INT_WARP_WIDE_INSTR_OFFSETS
	.align		4
        /*0028*/ 	.byte	0x04, 0x31
        /*002a*/ 	.short	(.L_2865 - .L_2864)


	//   ....[0]....
.L_2864:
        /*002c*/ 	.word	0x000044c0


	//   ....[1]....
        /*0030*/ 	.word	0x00004c80


	//----- nvinfo : EIATTR_COOP_GROUP_MASK_REGIDS
	.align		4
.L_2865:
        /*0034*/ 	.byte	0x04, 0x29
        /*0036*/ 	.short	(.L_2867 - .L_2866)


	//   ....[0]....
.L_2866:
        /*0038*/ 	.word	0xffffffff


	//   ....[1]....
        /*003c*/ 	.word	0xffffffff


	//   ....[2]....
        /*0040*/ 	.word	0xffffffff


	//   ....[3]....
        /*0044*/ 	.word	0xffffffff


	//   ....[4]....
        /*0048*/ 	.word	0xffffffff


	//   ....[5]....
        /*004c*/ 	.word	0xffffffff


	//   ....[6]....
        /*0050*/ 	.word	0xffffffff


	//   ....[7]....
        /*0054*/ 	.word	0xffffffff


	//   ....[8]....
        /*0058*/ 	.word	0xffffffff


	//   ....[9]....
        /*005c*/ 	.word	0xffffffff


	//   ....[10]....
        /*0060*/ 	.word	0xffffffff


	//   ....[11]....
        /*0064*/ 	.word	0xffffffff


	//   ....[12]....
        /*0068*/ 	.word	0xffffffff


	//   ....[13]....
        /*006c*/ 	.word	0xffffffff


	//   ....[14]....
        /*0070*/ 	.word	0xffffffff


	//   ....[15]....
        /*0074*/ 	.word	0xffffffff


	//   ....[16]....
        /*0078*/ 	.word	0xffffffff


	//   ....[17]....
        /*007c*/ 	.word	0xffffffff


	//   ....[18]....
        /*0080*/ 	.word	0xffffffff


	//   ....[19]....
        /*0084*/ 	.word	0xffffffff


	//   ....[20]....
        /*0088*/ 	.word	0xffffffff


	//   ....[21]....
        /*008c*/ 	.word	0xffffffff


	//   ....[22]....
        /*0090*/ 	.word	0xffffffff


	//   ....[23]....
        /*0094*/ 	.word	0xffffffff


	//   ....[24]....
        /*0098*/ 	.word	0xffffffff


	//   ....[25]....
        /*009c*/ 	.word	0xffffffff


	//   ....[26]....
        /*00a0*/ 	.word	0xffffffff


	//   ....[27]....
        /*00a4*/ 	.word	0xffffffff


	//   ....[28]....
        /*00a8*/ 	.word	0xffffffff


	//   ....[29]....
        /*00ac*/ 	.word	0xffffffff


	//   ....[30]....
        /*00b0*/ 	.word	0xffffffff


	//   ....[31]....
        /*00b4*/ 	.word	0xffffffff


	//   ....[32]....
        /*00b8*/ 	.word	0xffffffff


	//   ....[33]....
        /*00bc*/ 	.word	0xffffffff


	//   ....[34]....
        /*00c0*/ 	.word	0xffffffff


	//   ....[35]....
        /*00c4*/ 	.word	0xffffffff


	//   ....[36]....
        /*00c8*/ 	.word	0xffffffff


	//   ....[37]....
        /*00cc*/ 	.word	0xffffffff


	//   ....[38]....
        /*00d0*/ 	.word	0xffffffff


	//   ....[39]....
        /*00d4*/ 	.word	0xffffffff


	//   ....[40]....
        /*00d8*/ 	.word	0xffffffff


	//   ....[41]....
        /*00dc*/ 	.word	0xffffffff


	//   ....[42]....
        /*00e0*/ 	.word	0xffffffff


	//   ....[43]....
        /*00e4*/ 	.word	0xffffffff


	//   ....[44]....
        /*00e8*/ 	.word	0xffffffff


	//   ....[45]....
        /*00ec*/ 	.word	0xffffffff


	//   ....[46]....
        /*00f0*/ 	.word	0xffffffff


	//   ....[47]....
        /*00f4*/ 	.word	0xffffffff


	//   ....[48]....
        /*00f8*/ 	.word	0xffffffff


	//   ....[49]....
        /*00fc*/ 	.word	0xffffffff


	//   ....[50]....
        /*0100*/ 	.word	0xffffffff


	//   ....[51]....
        /*0104*/ 	.word	0xffffffff


	//   ....[52]....
        /*0108*/ 	.word	0xffffffff


	//   ....[53]....
        /*010c*/ 	.word	0xffffffff


	//   ....[54]....
        /*0110*/ 	.word	0xffffffff


	//   ....[55]....
        /*0114*/ 	.word	0xffffffff


	//   ....[56]....
        /*0118*/ 	.word	0xffffffff


	//   ....[57]....
        /*011c*/ 	.word	0xffffffff


	//   ....[58]....
        /*0120*/ 	.word	0xffffffff


	//   ....[59]....
        /*0124*/ 	.word	0xffffffff


	//   ....[60]....
        /*0128*/ 	.word	0xffffffff


	//   ....[61]....
        /*012c*/ 	.word	0xffffffff


	//   ....[62]....
        /*0130*/ 	.word	0xffffffff


	//   ....[63]....
        /*0134*/ 	.word	0xffffffff


	//   ....[64]....
        /*0138*/ 	.word	0xffffffff


	//   ....[65]....
        /*013c*/ 	.word	0xffffffff


	//   ....[66]....
        /*0140*/ 	.word	0xffffffff


	//   ....[67]....
        /*0144*/ 	.word	0xffffffff


	//   ....[68]....
        /*0148*/ 	.word	0xffffffff


	//   ....[69]....
        /*014c*/ 	.word	0xffffffff


	//   ....[70]....
        /*0150*/ 	.word	0xffffffff


	//   ....[71]....
        /*0154*/ 	.word	0xffffffff


	//   ....[72]....
        /*0158*/ 	.word	0xffffffff


	//   ....[73]....
        /*015c*/ 	.word	0xffffffff


	//   ....[74]....
        /*0160*/ 	.word	0xffffffff


	//   ....[75]....
        /*0164*/ 	.word	0xffffffff


	//   ....[76]....
        /*0168*/ 	.word	0xffffffff


	//   ....[77]....
        /*016c*/ 	.word	0xffffffff


	//   ....[78]....
        /*0170*/ 	.word	0xffffffff


	//   ....[79]....
        /*0174*/ 	.word	0xffffffff


	//   ....[80]....
        /*0178*/ 	.word	0xffffffff


	//   ....[81]....
        /*017c*/ 	.word	0xffffffff


	//   ....[82]....
        /*0180*/ 	.word	0xffffffff


	//----- nvinfo : EIATTR_COOP_GROUP_INSTR_OFFSETS
	.align		4
.L_2867:
        /*0184*/ 	.byte	0x04, 0x28
        /*0186*/ 	.short	(.L_2869 - .L_2868)


	//   ....[0]....
.L_2868:
        /*0188*/ 	.word	0x00000c00


	//   ....[1]....
        /*018c*/ 	.word	0x00000d10


	//   ....[2]....
        /*0190*/ 	.word	0x00000e70


	//   ....[3]....
        /*0194*/ 	.word	0x000016a0


	//   ....[4]....
        /*0198*/ 	.word	0x00001f00


	//   ....[5]....
        /*019c*/ 	.word	0x00003070


	//   ....[6]....
        /*01a0*/ 	.word	0x000030a0


	//   ....[7]....
        /*01a4*/ 	.word	0x00003110


	//   ....[8]....
        /*01a8*/ 	.word	0x00003120


	//   ....[9]....
        /*01ac*/ 	.word	0x00003190


	//   ....[10]....
        /*01b0*/ 	.word	0x000031a0


	//   ....[11]....
        /*01b4*/ 	.word	0x000031f0


	//   ....[12]....
        /*01b8*/ 	.word	0x00003210


	//   ....[13]....
        /*01bc*/ 	.word	0x00003280


	//   ....[14]....
        /*01c0*/ 	.word	0x000032b0


	//   ....[15]....
        /*01c4*/ 	.word	0x000032e0


	//   ....[16]....
        /*01c8*/ 	.word	0x000032f0


	//   ....[17]....
        /*01cc*/ 	.word	0x00003390


	//   ....[18]....
        /*01d0*/ 	.word	0x000033c0


	//   ....[19]....
        /*01d4*/ 	.word	0x000033d0


	//   ....[20]....
        /*01d8*/ 	.word	0x000033e0


	//   ....[21]....
        /*01dc*/ 	.word	0x00003490


	//   ....[22]....
        /*01e0*/ 	.word	0x000034b0


	//   ....[23]....
        /*01e4*/ 	.word	0x000034c0


	//   ....[24]....
        /*01e8*/ 	.word	0x000034d0


	//   ....[25]....
        /*01ec*/ 	.word	0x000038a0


	//   ....[26]....
        /*01f0*/ 	.word	0x000038d0


	//   ....[27]....
        /*01f4*/ 	.word	0x00003910


	//   ....[28]....
        /*01f8*/ 	.word	0x00003940


	//   ....[29]....
        /*01fc*/ 	.word	0x000039a0


	//   ....[30]....
        /*0200*/ 	.word	0x000039d0


	//   ....[31]....
        /*0204*/ 	.word	0x00004580


	//   ....[32]....
        /*0208*/ 	.word	0x000045c0


	//   ....[33]....
        /*020c*/ 	.word	0x000045d0


	//   ....[34]....
        /*0210*/ 	.word	0x000045e0


	//   ....[35]....
        /*0214*/ 	.word	0x000046b0


	//   ....[36]....
        /*0218*/ 	.word	0x000046d0


	//   ....[37]....
        /*021c*/ 	.word	0x000046e0


	//   ....[38]....
        /*0220*/ 	.word	0x000046f0


	//   ....[39]....
        /*0224*/ 	.word	0x000047c0


	//   ....[40]....
        /*0228*/ 	.word	0x000047e0


	//   ....[41]....
        /*022c*/ 	.word	0x000047f0


	//   ....[42]....
        /*0230*/ 	.word	0x00004800


	//   ....[43]....
        /*0234*/ 	.word	0x000048d0


	//   ....[44]....
        /*0238*/ 	.word	0x000048f0


	//   ....[45]....
        /*023c*/ 	.word	0x00004900


	//   ....[46]....
        /*0240*/ 	.word	0x00004910


	//   ....[47]....
        /*0244*/ 	.word	0x00004a00


	//   ....[48]....
        /*0248*/ 	.word	0x00004a40


	//   ....[49]....
        /*024c*/ 	.word	0x00004a50


	//   ....[50]....
        /*0250*/ 	.word	0x00004a60


	//   ....[51]....
        /*0254*/ 	.word	0x00004b50


	//   ....[52]....
        /*0258*/ 	.word	0x00004b90


	//   ....[53]....
        /*025c*/ 	.word	0x00004bd0


	//   ....[54]....
        /*0260*/ 	.word	0x00004c10


	//   ....[55]....
        /*0264*/ 	.word	0x00004c50


	//   ....[56]....
        /*0268*/ 	.word	0x00004c90


	//   ....[57]....
        /*026c*/ 	.word	0x00004cd0


	//   ....[58]....
        /*0270*/ 	.word	0x00004d10


	//   ....[59]....
        /*0274*/ 	.word	0x00004d50


	//   ....[60]....
        /*0278*/ 	.word	0x00004d90


	//   ....[61]....
        /*027c*/ 	.word	0x00008530


	//   ....[62]....
        /*0280*/ 	.word	0x00008570


	//   ....[63]....
        /*0284*/ 	.word	0x00008700


	//   ....[64]....
        /*0288*/ 	.word	0x00008740


	//   ....[65]....
        /*028c*/ 	.word	0x000088d0


	//   ....[66]....
        /*0290*/ 	.word	0x00008910


	//   ....[67]....
        /*0294*/ 	.word	0x00008a90


	//   ....[68]....
        /*0298*/ 	.word	0x00008ab0


	//   ....[69]....
        /*029c*/ 	.word	0x00008ae0


	//   ....[70]....
        /*02a0*/ 	.word	0x00008b00


	//   ....[71]....
        /*02a4*/ 	.word	0x00008dc0


	//   ....[72]....
        /*02a8*/ 	.word	0x000090d0


	//   ....[73]....
        /*02ac*/ 	.word	0x00009290


	//   ....[74]....
        /*02b0*/ 	.word	0x000092e0


	//   ....[75]....
        /*02b4*/ 	.word	0x00009330


	//   ....[76]....
        /*02b8*/ 	.word	0x00009360


	//   ....[77]....
        /*02bc*/ 	.word	0x00009380


	//   ....[78]....
        /*02c0*/ 	.word	0x000094a0


	//   ....[79]....
        /*02c4*/ 	.word	0x000094e0


	//   ....[80]....
        /*02c8*/ 	.word	0x00009530


	//   ....[81]....
        /*02cc*/ 	.word	0x00009560


	//   ....[82]....
        /*02d0*/ 	.word	0x00009580


	//----- nvinfo : EIATTR_VRC_CTA_INIT_COUNT
	.align		4
.L_2869:
        /*02d4*/ 	.byte	0x02, 0x4a
	.zero		1
	.zero		1


	//----- nvinfo : EIATTR_EXIT_INSTR_OFFSETS
	.align		4
        /*02d8*/ 	.byte	0x04, 0x1c
        /*02da*/ 	.short	(.L_2871 - .L_2870)


	//   ....[0]....
.L_2870:
        /*02dc*/ 	.word	0x00009640


	//   ....[1]....
        /*02e0*/ 	.word	0x00009810


	//----- nvinfo : EIATTR_MAX_THREADS
	.align		4
.L_2871:
        /*02e4*/ 	.byte	0x04, 0x05
        /*02e6*/ 	.short	(.L_2873 - .L_2872)
.L_2872:
        /*02e8*/ 	.word	0x00000020
        /*02ec*/ 	.word	0x00000001
        /*02f0*/ 	.word	0x00000001


	//----- nvinfo : EIATTR_CRS_STACK_SIZE
	.align		4
.L_2873:
        /*02f4*/ 	.byte	0x04, 0x1e
        /*02f6*/ 	.short	(.L_2875 - .L_2874)
.L_2874:
        /*02f8*/ 	.word	0x00000000


	//----- nvinfo : EIATTR_CBANK_PARAM_SIZE
	.align		4
.L_2875:
        /*02fc*/ 	.byte	0x03, 0x19
        /*02fe*/ 	.short	0x01f0


	//----- nvinfo : EIATTR_PARAM_CBANK
	.align		4
        /*0300*/ 	.byte	0x04, 0x0a
        /*0302*/ 	.short	(.L_2877 - .L_2876)
	.align		4
.L_2876:
        /*0304*/ 	.word	index@(.nv.constant0._Z25selective_scan_bwd_kernelI32Selective_Scan_bwd_kernel_traitsILi32ELi16ELb1ELb1ELb1ELb0ELb0EfN3c107complexIfEEEEv12SSMParamsBwd)
        /*0308*/ 	.short	0x0380
        /*030a*/ 	.short	0x01f0


	//----- nvinfo : EIATTR_SW_WAR
	.align		4
.L_2877:
        /*030c*/ 	.byte	0x04, 0x36
        /*030e*/ 	.short	(.L_2879 - .L_2878)
.L_2878:
        /*0310*/ 	.word	0x00000008
.L_2879:


//--------------------- .nv.info._Z25selective_scan_bwd_kernelI32Selective_Scan_bwd_kernel_traitsILi32ELi16ELb1ELb1ELb1ELb0ELb1EfN3c107complexIfEEEEv12SSMParamsBwd --------------------------
	.section	.nv.info._Z25selective_scan_bwd_kernelI32Selective_Scan_bwd_kernel_traitsILi32ELi16ELb1ELb1ELb1ELb0ELb1EfN3c107complexIfEEEEv12SSMParamsBwd,"",@"SHT_CUDA_INFO"
	.sectionflags	@""
	.align	4


	//----- nvinfo : EIATTR_CUDA_API_VERSION
	.align		4
        /*0000*/ 	.byte	0x04, 0x37
        /*0002*/ 	.short	(.L_2881 - .L_2880)
.L_2880:
        /*0004*/ 	.word	0x00000082


	//----- nvinfo : EIATTR_KPARAM_INFO
	.align		4
.L_2881:
        /*0008*/ 	.byte	0x04, 0x17
        /*000a*/ 	.short	(.L_2883 - .L_2882)
.L_2882:
        /*000c*/ 	.word	0x00000000
        /*0010*/ 	.short	0x0000
        /*0012*/ 	.short	0x0000
        /*0014*/ 	.byte	0x00, 0xf0, 0xc1, 0x07


	//----- nvinfo : EIATTR_SPARSE_MMA_MASK
	.align		4
.L_2883:
        /*0018*/ 	.byte	0x03, 0x50
        /*001a*/ 	.short	0x0000


	//----- nvinfo : EIATTR_MAXREG_COUNT
	.align		4
        /*001c*/ 	.byte	0x03, 0x1b
        /*001e*/ 	.short	0x00ff


	//----- nvinfo : EIATTR_NUM_BARRIERS
	.align		4
        /*0020*/ 	.byte	0x02, 0x4c
        /*0022*/ 	.byte	0x01
	.zero		1


	//----- nvinfo : EIATTR_MERCURY_ISA_VERSION
	.align		4
        /*0024*/ 	.byte	0x03, 0x5f
        /*0026*/ 	.short	0x0101


	//----- nvinfo : EIATTR_INT_WARP_WIDE_INSTR_OFFSETS
	.align		4
        /*0028*/ 	.byte	0x04, 0x31
        /*002a*/ 	.short	(.L_2885 - .L_2884)


	//   ....[0]....
.L_2884:
        /*002c*/ 	.word	0x00005760


	//   ....[1]....
        /*0030*/ 	.word	0x00005f20


	//----- nvinfo : EIATTR_COOP_GROUP_MASK_REGIDS
	.align		4
.L_2885:
        /*0034*/ 	.byte	0x04, 0x29
        /*0036*/ 	.short	(.L_2887 - .L_2886)


	//   ....[0]....
.L_2886:
        /*0038*/ 	.word	0xffffffff


	//   ....[1]....
        /*003c*/ 	.word	0xffffffff


	//   ....[2]....
        /*0040*/ 	.word	0xffffffff


	//   ....[3]....
        /*0044*/ 	.word	0xffffffff


	//   ....[4]....
        /*0048*/ 	.word	0xffffffff


	//   ....[5]....
        /*004c*/ 	.word	0xffffffff


	//   ....[6]....
        /*0050*/ 	.word	0xffffffff


	//   ....[7]....
        /*0054*/ 	.word	0xffffffff


	//   ....[8]....
        /*0058*/ 	.word	0xffffffff


	//   ....[9]....
        /*005c*/ 	.word	0xffffffff


	//   ....[10]....
        /*0060*/ 	.word	0xffffffff


	//   ....[11]....
        /*0064*/ 	.word	0xffffffff


	//   ....[12]....
        /*0068*/ 	.word	0xffffffff


	//   ....[13]....
        /*006c*/ 	.word	0xffffffff


	//   ....[14]....
        /*0070*/ 	.word	0xffffffff


	//   ....[15]....
        /*0074*/ 	.word	0xffffffff


	//   ....[16]....
        /*0078*/ 	.word	0xffffffff


	//   ....[17]....
        /*007c*/ 	.word	0xffffffff


	//   ....[18]....
        /*0080*/ 	.word	0xffffffff


	//   ....[19]....
        /*0084*/ 	.word	0xffffffff


	//   ....[20]....
        /*0088*/ 	.word	0xffffffff


	//   ....[21]....
        /*008c*/ 	.word	0xffffffff


	//   ....[22]....
        /*0090*/ 	.word	0xffffffff


	//   ....[23]....
        /*0094*/ 	.word	0xffffffff


	//   ....[24]....
        /*0098*/ 	.word	0xffffffff


	//   ....[25]....
        /*009c*/ 	.word	0xffffffff


	//   ....[26]....
        /*00a0*/ 	.word	0xffffffff


	//   ....[27]....
        /*00a4*/ 	.word	0xffffffff


	//   ....[28]....
        /*00a8*/ 	.word	0xffffffff


	//   ....[29]....
        /*00ac*/ 	.word	0xffffffff


	//   ....[30]....
        /*00b0*/ 	.word	0xffffffff


	//   ....[31]....
        /*00b4*/ 	.word	0xffffffff


	//   ....[32]....
        /*00b8*/ 	.word	0xffffffff


	//   ....[33]....
        /*00bc*/ 	.word	0xffffffff


	//   ....[34]....
        /*00c0*/ 	.word	0xffffffff


	//   ....[35]....
        /*00c4*/ 	.word	0xffffffff


	//   ....[36]....
        /*00c8*/ 	.word	0xffffffff


	//   ....[37]....
        /*00cc*/ 	.word	0xffffffff


	//   ....[38]....
        /*00d0*/ 	.word	0xffffffff


	//   ....[39]....
        /*00d4*/ 	.word	0xffffffff


	//   ....[40]....
        /*00d8*/ 	.word	0xffffffff


	//   ....[41]....
        /*00dc*/ 	.word	0xffffffff


	//   ....[42]....
        /*00e0*/ 	.word	0xffffffff


	//   ....[43]....
        /*00e4*/ 	.word	0xffffffff


	//   ....[44]....
        /*00e8*/ 	.word	0xffffffff


	//   ....[45]....
        /*00ec*/ 	.word	0xffffffff


	//   ....[46]....
        /*00f0*/ 	.word	0xffffffff


	//   ....[47]....
        /*00f4*/ 	.word	0xffffffff


	//   ....[48]....
        /*00f8*/ 	.word	0xffffffff


	//   ....[49]....
        /*00fc*/ 	.word	0xffffffff


	//   ....[50]....
        /*0100*/ 	.word	0xffffffff


	//   ....[51]....
        /*0104*/ 	.word	0xffffffff


	//   ....[52]....
        /*0108*/ 	.word	0xffffffff


	//   ....[53]....
        /*010c*/ 	.word	0xffffffff


	//   ....[54]....
        /*0110*/ 	.word	0xffffffff


	//   ....[55]....
        /*0114*/ 	.word	0xffffffff


	//   ....[56]....
        /*0118*/ 	.word	0xffffffff


	//   ....[57]....
        /*011c*/ 	.word	0xffffffff


	//   ....[58]....
        /*0120*/ 	.word	0xffffffff


	//   ....[59]....
        /*0124*/ 	.word	0xffffffff


	//   ....[60]....
        /*0128*/ 	.word	0xffffffff


	//   ....[61]....
        /*012c*/ 	.word	0xffffffff


	//   ....[62]....
        /*0130*/ 	.word	0xffffffff


	//   ....[63]....
        /*0134*/ 	.word	0xffffffff


	//   ....[64]....
        /*0138*/ 	.word	0xffffffff


	//   ....[65]....
        /*013c*/ 	.word	0xffffffff


	//   ....[66]....
        /*0140*/ 	.word	0xffffffff


	//   ....[67]....
        /*0144*/ 	.word	0xffffffff


	//   ....[68]....
        /*0148*/ 	.word	0xffffffff


	//   ....[69]....
        /*014c*/ 	.word	0xffffffff


	//   ....[70]....
        /*0150*/ 	.word	0xffffffff


	//   ....[71]....
        /*0154*/ 	.word	0xffffffff


	//   ....[72]....
        /*0158*/ 	.word	0xffffffff


	//   ....[73]....
        /*015c*/ 	.word	0xffffffff


	//   ....[74]....
        /*0160*/ 	.word	0xffffffff


	//   ....[75]....
        /*0164*/ 	.word	0xffffffff


	//   ....[76]....
        /*0168*/ 	.word	0xffffffff


	//   ....[77]....
        /*016c*/ 	.word	0xffffffff


	//   ....[78]....
        /*0170*/ 	.word	0xffffffff


	//   ....[79]....
        /*0174*/ 	.word	0xffffffff


	//   ....[80]....
        /*0178*/ 	.word	0xffffffff


	//   ....[81]....
        /*017c*/ 	.word	0xffffffff


	//   ....[82]....
        /*0180*/ 	.word	0xffffffff


	//   ....[83]....
        /*0184*/ 	.word	0xffffffff


	//   ....[84]....
        /*0188*/ 	.word	0xffffffff


	//   ....[85]....
        /*018c*/ 	.word	0xffffffff


	//   ....[86]....
        /*0190*/ 	.word	0xffffffff


	//----- nvinfo : EIATTR_COOP_GROUP_INSTR_OFFSETS
	.align		4
.L_2887:
        /*0194*/ 	.byte	0x04, 0x28
        /*0196*/ 	.short	(.L_2889 - .L_2888)


	//   ....[0]....
.L_2888:
        /*0198*/ 	.word	0x00000c20


	//   ....[1]....
        /*019c*/ 	.word	0x00000d30


	//   ....[2]....
        /*01a0*/ 	.word	0x00000ed0


	//   ....[3]....
        /*01a4*/ 	.word	0x00001180


	//   ....[4]....
        /*01a8*/ 	.word	0x00001780


	//   ....[5]....
        /*01ac*/ 	.word	0x00001e10


	//   ....[6]....
        /*01b0*/ 	.word	0x00002120


	//   ....[7]....
        /*01b4*/ 	.word	0x00002940


	//   ....[8]....
        /*01b8*/ 	.word	0x000031a0


	//   ....[9]....
        /*01bc*/ 	.word	0x00004310


	//   ....[10]....
        /*01c0*/ 	.word	0x00004340


	//   ....[11]....
        /*01c4*/ 	.word	0x000043b0


	//   ....[12]....
        /*01c8*/ 	.word	0x000043c0


	//   ....[13]....
        /*01cc*/ 	.word	0x00004430


	//   ....[14]....
        /*01d0*/ 	.word	0x00004440


	//   ....[15]....
        /*01d4*/ 	.word	0x00004490


	//   ....[16]....
        /*01d8*/ 	.word	0x000044b0


	//   ....[17]....
        /*01dc*/ 	.word	0x00004520


	//   ....[18]....
        /*01e0*/ 	.word	0x00004550


	//   ....[19]....
        /*01e4*/ 	.word	0x00004580


	//   ....[20]....
        /*01e8*/ 	.word	0x00004590


	//   ....[21]....
        /*01ec*/ 	.word	0x00004630


	//   ....[22]....
        /*01f0*/ 	.word	0x00004660


	//   ....[23]....
        /*01f4*/ 	.word	0x00004670


	//   ....[24]....
        /*01f8*/ 	.word	0x00004680


	//   ....[25]....
        /*01fc*/ 	.word	0x00004730


	//   ....[26]....
        /*0200*/ 	.word	0x00004750


	//   ....[27]....
        /*0204*/ 	.word	0x00004760


	//   ....[28]....
        /*0208*/ 	.word	0x00004770


	//   ....[29]....
        /*020c*/ 	.word	0x00004b40


	//   ....[30]....
        /*0210*/ 	.word	0x00004b70


	//   ....[31]....
        /*0214*/ 	.word	0x00004bb0


	//   ....[32]....
        /*0218*/ 	.word	0x00004be0


	//   ....[33]....
        /*021c*/ 	.word	0x00004c40


	//   ....[34]....
        /*0220*/ 	.word	0x00004c70


	//   ....[35]....
        /*0224*/ 	.word	0x00005820


	//   ....[36]....
        /*0228*/ 	.word	0x00005860


	//   ....[37]....
        /*022c*/ 	.word	0x00005870


	//   ....[38]....
        /*0230*/ 	.word	0x00005880


	//   ....[39]....
        /*0234*/ 	.word	0x00005950


	//   ....[40]....
        /*0238*/ 	.word	0x00005970


	//   ....[41]....
        /*023c*/ 	.word	0x00005980


	//   ....[42]....
        /*0240*/ 	.word	0x00005990


	//   ....[43]....
        /*0244*/ 	.word	0x00005a60


	//   ....[44]....
        /*0248*/ 	.word	0x00005a80


	//   ....[45]....
        /*024c*/ 	.word	0x00005a90


	//   ....[46]....
        /*0250*/ 	.word	0x00005aa0


	//   ....[47]....
        /*0254*/ 	.word	0x00005b70


	//   ....[48]....
        /*0258*/ 	.word	0x00005b90


	//   ....[49]....
        /*025c*/ 	.word	0x00005ba0


	//   ....[50]....
        /*0260*/ 	.word	0x00005bb0


	//   ....[51]....
        /*0264*/ 	.word	0x00005ca0


	//   ....[52]....
        /*0268*/ 	.word	0x00005ce0


	//   ....[53]....
        /*026c*/ 	.word	0x00005cf0


	//   ....[54]....
        /*0270*/ 	.word	0x00005d00


	//   ....[55]....
        /*0274*/ 	.word	0x00005df0


	//   ....[56]....
        /*0278*/ 	.word	0x00005e30


	//   ....[57]....
        /*027c*/ 	.word	0x00005e70


	//   ....[58]....
        /*0280*/ 	.word	0x00005eb0


	//   ....[59]....
        /*0284*/ 	.word	0x00005ef0


	//   ....[60]....
        /*0288*/ 	.word	0x00005f30


	//   ....[61]....
        /*028c*/ 	.word	0x00005f70


	//   ....[62]....
        /*0290*/ 	.word	0x00005fb0


	//   ....[63]....
        /*0294*/ 	.word	0x00005ff0


	//   ....[64]....
        /*0298*/ 	.word	0x00006030


	//   ....[65]....
        /*029c*/ 	.word	0x000097d0


	//   ....[66]....
        /*02a0*/ 	.word	0x00009810


	//   ....[67]....
        /*02a4*/ 	.word	0x000099a0


	//   ....[68]....
        /*02a8*/ 	.word	0x000099e0


	//   ....[69]....
        /*02ac*/ 	.word	0x00009b70


	//   ....[70]....
        /*02b0*/ 	.word	0x00009bb0


	//   ....[71]....
        /*02b4*/ 	.word	0x00009d30


	//   ....[72]....
        /*02b8*/ 	.word	0x00009d50


	//   ....[73]....
        /*02bc*/ 	.word	0x00009d80


	//   ....[74]....
        /*02c0*/ 	.word	0x00009da0


	//   ....[75]....
        /*02c4*/ 	.word	0x0000a060


	//   ....[76]....
        /*02c8*/ 	.word	0x0000a360


	//   ....[77]....
        /*02cc*/ 	.word	0x0000a540


	//   ....[78]....
        /*02d0*/ 	.word	0x0000a590


	//   ....[79]....
        /*02d4*/ 	.word	0x0000a5e0


	//   ....[80]....
        /*02d8*/ 	.word	0x0000a610


	//   ....[81]....
        /*02dc*/ 	.word	0x0000a630


	//   ....[82]....
        /*02e0*/ 	.word	0x0000a750


	//   ....[83]....
        /*02e4*/ 	.word	0x0000a790


	//   ....[84]....
        /*02e8*/ 	.word	0x0000a7e0


	//   ....[85]....
        /*02ec*/ 	.word	0x0000a810


	//   ....[86]....
        /*02f0*/ 	.word	0x0000a830


	//----- nvinfo : EIATTR_VRC_CTA_INIT_COUNT
	.align		4
.L_2889:
        /*02f4*/ 	.byte	0x02, 0x4a
	.zero		1
	.zero		1


	//----- nvinfo : EIATTR_EXIT_INSTR_OFFSETS
	.align		4
        /*02f8*/ 	.byte	0x04, 0x1c
        /*02fa*/ 	.short	(.L_2891 - .L_2890)


	//   ....[0]....
.L_2890:
        /*02fc*/ 	.word	0x0000a8f0


	//   ....[1]....
        /*0300*/ 	.word	0x0000aac0


	//----- nvinfo : EIATTR_MAX_THREADS
	.align		4
.L_2891:
        /*0304*/ 	.byte	0x04, 0x05
        /*0306*/ 	.short	(.L_2893 - .L_2892)
.L_2892:
        /*0308*/ 	.word	0x00000020
        /*030c*/ 	.word	0x00000001
        /*0310*/ 	.word	0x00000001


	//----- nvinfo : EIATTR_CRS_STACK_SIZE
	.align		4
.L_2893:
        /*0314*/ 	.byte	0x04, 0x1e
        /*0316*/ 	.short	(.L_2895 - .L_2894)
.L_2894:
        /*0318*/ 	.word	0x00000000


	//----- nvinfo : EIATTR_CBANK_PARAM_SIZE
	.align		4
.L_2895:
        /*031c*/ 	.byte	0x03, 0x19
        /*031e*/ 	.short	0x01f0


	//----- nvinfo : EIATTR_PARAM_CBANK
	.align		4
        /*0320*/ 	.byte	0x04, 0x0a
        /*0322*/ 	.short	(.L_2897 - .L_2896)
	.align		4
.L_2896:
        /*0324*/ 	.word	index@(.nv.constant0._Z25selective_scan_bwd_kernelI32Selective_Scan_bwd_kernel_traitsILi32ELi16ELb1ELb1ELb1ELb0ELb1EfN3c107complexIfEEEEv12SSMParamsBwd)
        /*0328*/ 	.short	0x0380
        /*032a*/ 	.short	0x01f0


	//----- nvinfo : EIATTR_SW_WAR
	.align		4
.L_2897:
        /*032c*/ 	.byte	0x04, 0x36
        /*032e*/ 	.short	(.L_2899 - .L_2898)
.L_2898:
        /*0330*/ 	.word	0x00000008
.L_2899:


//--------------------- .nv.info._Z25selective_scan_bwd_kernelI32Selective_Scan_bwd_kernel_traitsILi32ELi16ELb1ELb1ELb1ELb1ELb0EfN3c107complexIfEEEEv12SSMParamsBwd --------------------------
	.section	.nv.info._Z25selective_scan_bwd_kernelI32Selective_Scan_bwd_kernel_traitsILi32ELi16ELb1ELb1ELb1ELb1ELb0EfN3c107complexIfEEEEv12SSMParamsBwd,"",@"SHT_CUDA_INFO"
	.sectionflags	@""
	.align	4


	//----- nvinfo : EIATTR_CUDA_API_VERSION
	.align		4
        /*0000*/ 	.byte	0x04, 0x37
        /*0002*/ 	.short	(.L_2901 - .L_2900)
.L_2900:
        /*0004*/ 	.word	0x00000082


	//----- nvinfo : EIATTR_KPARAM_INFO
	.align		4
.L_2901:
        /*0008*/ 	.byte	0x04, 0x17
        /*000a*/ 	.short	(.L_2903 - .L_2902)
.L_2902:
        /*000c*/ 	.word	0x00000000
        /*0010*/ 	.short	0x0000
        /*0012*/ 	.short	0x0000
        /*0014*/ 	.byte	0x00, 0xf0, 0xc1, 0x07


	//----- nvinfo : EIATTR_SPARSE_MMA_MASK
	.align		4
.L_2903:
        /*0018*/ 	.byte	0x03, 0x50
        /*001a*/ 	.short	0x0000


	//----- nvinfo : EIATTR_MAXREG_COUNT
	.align		4
        /*001c*/ 	.byte	0x03, 0x1b
        /*001e*/ 	.short	0x00ff


	//----- nvinfo : EIATTR_NUM_BARRIERS
	.align		4
        /*0020*/ 	.byte	0x02, 0x4c
        /*0022*/ 	.byte	0x01
	.zero		1


	//----- nvinfo : EIATTR_MERCURY_ISA_VERSION
	.align		4
        /*0024*/ 	.byte	0x03, 0x5f
        /*0026*/ 	.short	0x0101


	//----- nvinfo : EIATTR_INT_WARP_WIDE_INSTR_OFFSETS
	.align		4
        /*0028*/ 	.byte	0x04, 0x31
        /*002a*/ 	.short	(.L_2905 - .L_2904)


	//   ....[0]....
.L_2904:
        /*002c*/ 	.word	0x00006710


	//   ....[1]....
        /*0030*/ 	.word	0x00006ed0


	//----- nvinfo : EIATTR_COOP_GROUP_MASK_REGIDS
	.align		4
.L_2905:
        /*0034*/ 	.byte	0x04, 0x29
        /*0036*/ 	.short	(.L_2907 - .L_2906)


	//   ....[0]....
.L_2906:
        /*0038*/ 	.word	0xffffffff


	//   ....[1]....
        /*003c*/ 	.word	0xffffffff


	//   ....[2]....
        /*0040*/ 	.word	0xffffffff


	//   ....[3]....
        /*0044*/ 	.word	0xffffffff


	//   ....[4]....
        /*0048*/ 	.word	0xffffffff


	//   ....[5]....
        /*004c*/ 	.word	0xffffffff


	//   ....[6]....
        /*0050*/ 	.word	0xffffffff


	//   ....[7]....
        /*0054*/ 	.word	0xffffffff


	//   ....[8]....
        /*0058*/ 	.word	0xffffffff


	//   ....[9]....
        /*005c*/ 	.word	0xffffffff


	//   ....[10]....
        /*0060*/ 	.word	0xffffffff


	//   ....[11]....
        /*0064*/ 	.word	0xffffffff


	//   ....[12]....
        /*0068*/ 	.word	0xffffffff


	//   ....[13]....
        /*006c*/ 	.word	0xffffffff


	//   ....[14]....
        /*0070*/ 	.word	0xffffffff


	//   ....[15]....
        /*0074*/ 	.word	0xffffffff


	//   ....[16]....
        /*0078*/ 	.word	0xffffffff


	//   ....[17]....
        /*007c*/ 	.word	0xffffffff


	//   ....[18]....
        /*0080*/ 	.word	0xffffffff


	//   ....[19]....
        /*0084*/ 	.word	0xffffffff


	//   ....[20]....
        /*0088*/ 	.word	0xffffffff


	//   ....[21]....
        /*008c*/ 	.word	0xffffffff


	//   ....[22]....
        /*0090*/ 	.word	0xffffffff


	//   ....[23]....
        /*0094*/ 	.word	0xffffffff


	//   ....[24]....
        /*0098*/ 	.word	0xffffffff


	//   ....[25]....
        /*009c*/ 	.word	0xffffffff


	//   ....[26]....
        /*00a0*/ 	.word	0xffffffff


	//   ....[27]....
        /*00a4*/ 	.word	0xffffffff


	//   ....[28]....
        /*00a8*/ 	.word	0xffffffff


	//   ....[29]....
        /*00ac*/ 	.word	0xffffffff


	//   ....[30]....
        /*00b0*/ 	.word	0xffffffff


	//   ....[31]....
        /*00b4*/ 	.word	0xffffffff


	//   ....[32]....
        /*00b8*/ 	.word	0xffffffff


	//   ....[33]....
        /*00bc*/ 	.word	0xffffffff


	//   ....[34]....
        /*00c0*/ 	.word	0xffffffff


	//   ....[35]....
        /*00c4*/ 	.word	0xffffffff


	//   ....[36]....
        /*00c8*/ 	.word	0xffffffff


	//   ....[37]....
        /*00cc*/ 	.word	0xffffffff


	//   ....[38]....
        /*00d0*/ 	.word	0xffffffff


	//   ....[39]....
        /*00d4*/ 	.word	0xffffffff


	//   ....[40]....
        /*00d8*/ 	.word	0xffffffff


	//   ....[41]....
        /*00dc*/ 	.word	0xffffffff


	//   ....[42]....
        /*00e0*/ 	.word	0xffffffff


	//   ....[43]....
        /*00e4*/ 	.word	0xffffffff


	//   ....[44]....
        /*00e8*/ 	.word	0xffffffff


	//   ....[45]....
        /*00ec*/ 	.word	0xffffffff


	//   ....[46]....
        /*00f0*/ 	.word	0xffffffff


	//   ....[47]....
        /*00f4*/ 	.word	0xffffffff


	//   ....[48]....
        /*00f8*/ 	.word	0xffffffff


	//   ....[49]....
        /*00fc*/ 	.word	0xffffffff


	//   ....[50]....
        /*0100*/ 	.word	0xffffffff


	//   ....[51]....
        /*0104*/ 	.word	0xffffffff


	//   ....[52]....
        /*0108*/ 	.word	0xffffffff


	//   ....[53]....
        /*010c*/ 	.word	0xffffffff


	//   ....[54]....
        /*0110*/ 	.word	0xffffffff


	//   ....[55]....
        /*0114*/ 	.word	0xffffffff


	//   ....[56]....
        /*0118*/ 	.word	0xffffffff


	//   ....[57]....
        /*011c*/ 	.word	0xffffffff


	//   ....[58]....
        /*0120*/ 	.word	0xffffffff


	//   ....[59]....
        /*0124*/ 	.word	0xffffffff


	//   ....[60]....
        /*0128*/ 	.word	0xffffffff


	//   ....[61]....
        /*012c*/ 	.word	0xffffffff


	//   ....[62]....
        /*0130*/ 	.word	0xffffffff


	//   ....[63]....
        /*0134*/ 	.word	0xffffffff


	//   ....[64]....
        /*0138*/ 	.word	0xffffffff


	//   ....[65]....
        /*013c*/ 	.word	0xffffffff


	//   ....[66]....
        /*0140*/ 	.word	0xffffffff


	//   ....[67]....
        /*0144*/ 	.word	0xffffffff


	//   ....[68]....
        /*0148*/ 	.word	0xffffffff


	//   ....[69]....
        /*014c*/ 	.word	0xffffffff


	//   ....[70]....
        /*0150*/ 	.word	0xffffffff


	//   ....[71]....
        /*0154*/ 	.word	0xffffffff


	//   ....[72]....
        /*0158*/ 	.word	0xffffffff


	//   ....[73]....
        /*015c*/ 	.word	0xffffffff


	//   ....[74]....
        /*0160*/ 	.word	0xffffffff


	//   ....[75]....
        /*0164*/ 	.word	0xffffffff


	//   ....[76]....
        /*0168*/ 	.word	0xffffffff


	//   ....[77]....
        /*016c*/ 	.word	0xffffffff


	//   ....[78]....
        /*0170*/ 	.word	0xffffffff


	//   ....[79]....
        /*0174*/ 	.word	0xffffffff


	//   ....[80]....
        /*0178*/ 	.word	0xffffffff


	//   ....[81]....
        /*017c*/ 	.word	0xffffffff


	//   ....[82]....
        /*0180*/ 	.word	0xffffffff


	//   ....[83]....
        /*0184*/ 	.word	0xffffffff


	//----- nvinfo : EIATTR_COOP_GROUP_INSTR_OFFSETS
	.align		4
.L_2907:
        /*0188*/ 	.byte	0x04, 0x28
        /*018a*/ 	.short	(.L_2909 - .L_2908)


	//   ....[0]....
.L_2908:
        /*018c*/ 	.word	0x00000c00


	//   ....[1]....
        /*0190*/ 	.word	0x00000d10


	//   ....[2]....
        /*0194*/ 	.word	0x00000ed0


	//   ....[3]....
        /*0198*/ 	.word	0x000038e0


	//   ....[4]....
        /*019c*/ 	.word	0x00004140


	//   ....[5]....
        /*01a0*/ 	.word	0x000052b0


	//   ....[6]....
        /*01a4*/ 	.word	0x000052e0


	//   ....[7]....
        /*01a8*/ 	.word	0x00005350


	//   ....[8]....
        /*01ac*/ 	.word	0x00005360


	//   ....[9]....
        /*01b0*/ 	.word	0x000053d0


	//   ....[10]....
        /*01b4*/ 	.word	0x000053e0


	//   ....[11]....
        /*01b8*/ 	.word	0x00005430


	//   ....[12]....
        /*01bc*/ 	.word	0x00005450


	//   ....[13]....
        /*01c0*/ 	.word	0x000054c0


	//   ....[14]....
        /*01c4*/ 	.word	0x000054f0


	//   ....[15]....
        /*01c8*/ 	.word	0x00005520


	//   ....[16]....
        /*01cc*/ 	.word	0x00005530


	//   ....[17]....
        /*01d0*/ 	.word	0x000055d0


	//   ....[18]....
        /*01d4*/ 	.word	0x00005600


	//   ....[19]....
        /*01d8*/ 	.word	0x00005610


	//   ....[20]....
        /*01dc*/ 	.word	0x00005620


	//   ....[21]....
        /*01e0*/ 	.word	0x000056d0


	//   ....[22]....
        /*01e4*/ 	.word	0x000056f0


	//   ....[23]....
        /*01e8*/ 	.word	0x00005700


	//   ....[24]....
        /*01ec*/ 	.word	0x00005710


	//   ....[25]....
        /*01f0*/ 	.word	0x00005b00


	//   ....[26]....
        /*01f4*/ 	.word	0x00005b20


	//   ....[27]....
        /*01f8*/ 	.word	0x00005b50


	//   ....[28]....
        /*01fc*/ 	.word	0x00005b80


	//   ....[29]....
        /*0200*/ 	.word	0x00005bc0


	//   ....[30]....
        /*0204*/ 	.word	0x00005bf0


	//   ....[31]....
        /*0208*/ 	.word	0x000067d0


	//   ....[32]....
        /*020c*/ 	.word	0x00006810


	//   ....[33]....
        /*0210*/ 	.word	0x00006820


	//   ....[34]....
        /*0214*/ 	.word	0x00006830


	//   ....[35]....
        /*0218*/ 	.word	0x00006900


	//   ....[36]....
        /*021c*/ 	.word	0x00006920


	//   ....[37]....
        /*0220*/ 	.word	0x00006930


	//   ....[38]....
        /*0224*/ 	.word	0x00006940


	//   ....[39]....
        /*0228*/ 	.word	0x00006a10


	//   ....[40]....
        /*022c*/ 	.word	0x00006a30


	//   ....[41]....
        /*0230*/ 	.word	0x00006a40


	//   ....[42]....
        /*0234*/ 	.word	0x00006a50


	//   ....[43]....
        /*0238*/ 	.word	0x00006b20


	//   ....[44]....
        /*023c*/ 	.word	0x00006b40


	//   ....[45]....
        /*0240*/ 	.word	0x00006b50


	//   ....[46]....
        /*0244*/ 	.word	0x00006b60


	//   ....[47]....
        /*0248*/ 	.word	0x00006c50


	//   ....[48]....
        /*024c*/ 	.word	0x00006c90


	//   ....[49]....
        /*0250*/ 	.word	0x00006ca0


	//   ....[50]....
        /*0254*/ 	.word	0x00006cb0


	//   ....[51]....
        /*0258*/ 	.word	0x00006da0


	//   ....[52]....
        /*025c*/ 	.word	0x00006de0


	//   ....[53]....
        /*0260*/ 	.word	0x00006e20


	//   ....[54]....
        /*0264*/ 	.word	0x00006e60


	//   ....[55]....
        /*0268*/ 	.word	0x00006ea0


	//   ....[56]....
        /*026c*/ 	.word	0x00006ee0


	//   ....[57]....
        /*0270*/ 	.word	0x00006f20


	//   ....[58]....
        /*0274*/ 	.word	0x00006f60


	//   ....[59]....
        /*0278*/ 	.word	0x00006fa0


	//   ....[60]....
        /*027c*/ 	.word	0x00006fe0


	//   ....[61]....
        /*0280*/ 	.word	0x0000a780


	//   ....[62]....
        /*0284*/ 	.word	0x0000a7c0


	//   ....[63]....
        /*0288*/ 	.word	0x0000a950


	//   ....[64]....
        /*028c*/ 	.word	0x0000a990


	//   ....[65]....
        /*0290*/ 	.word	0x0000ab20


	//   ....[66]....
        /*0294*/ 	.word	0x0000ab60


	//   ....[67]....
        /*0298*/ 	.word	0x0000ace0


	//   ....[68]....
        /*029c*/ 	.word	0x0000ad00


	//   ....[69]....
        /*02a0*/ 	.word	0x0000ad30


	//   ....[70]....
        /*02a4*/ 	.word	0x0000ad50


	//   ....[71]....
        /*02a8*/ 	.word	0x0000b120


	//   ....[72]....
        /*02ac*/ 	.word	0x0000b5a0


	//   ....[73]....
        /*02b0*/ 	.word	0x0000baf0


	//   ....[74]....
        /*02b4*/ 	.word	0x0000bce0


	//   ....[75]....
        /*02b8*/ 	.word	0x0000bd30


	//   ....[76]....
        /*02bc*/ 	.word	0x0000bd80


	//   ....[77]....
        /*02c0*/ 	.word	0x0000bdb0


	//   ....[78]....
        /*02c4*/ 	.word	0x0000bdd0


	//   ....[79]....
        /*02c8*/ 	.word	0x0000bef0


	//   ....[80]....
        /*02cc*/ 	.word	0x0000bf30


	//   ....[81]....
        /*02d0*/ 	.word	0x0000bf80


	//   ....[82]....
        /*02d4*/ 	.word	0x0000bfb0


	//   ....[83]....
        /*02d8*/ 	.word	0x0000bfd0


	//----- nvinfo : EIATTR_VRC_CTA_INIT_COUNT
	.align		4
.L_2909:
        /*02dc*/ 	.byte	0x02, 0x4a
	.zero		1
	.zero		1


	//----- nvinfo : EIATTR_EXIT_INSTR_OFFSETS
	.align		4
        /*02e0*/ 	.byte	0x04, 0x1c
        /*02e2*/ 	.short	(.L_2911 - .L_2910)


	//   ....[0]....
.L_2910:
        /*02e4*/ 	.word	0x0000c090


	//   ....[1]....
        /*02e8*/ 	.word	0x0000c260


	//----- nvinfo : EIATTR_MAX_THREADS
	.align		4
.L_2911:
        /*02ec*/ 	.byte	0x04, 0x05
        /*02ee*/ 	.short	(.L_2913 - .L_2912)
.L_2912:
        /*02f0*/ 	.word	0x00000020
        /*02f4*/ 	.word	0x00000001
        /*02f8*/ 	.word	0x00000001


	//----- nvinfo : EIATTR_CRS_STACK_SIZE
	.align		4
.L_2913:
        /*02fc*/ 	.byte	0x04, 0x1e
        /*02fe*/ 	.short	(.L_2915 - .L_2914)
.L_2914:
        /*0300*/ 	.word	0x00000000


	//----- nvinfo : EIATTR_CBANK_PARAM_SIZE
	.align		4
.L_2915:
        /*0304*/ 	.byte	0x03, 0x19
        /*0306*/ 	.short	0x01f0


	//----- nvinfo : EIATTR_PARAM_CBANK
	.align		4
        /*0308*/ 	.byte	0x04, 0x0a
        /*030a*/ 	.short	(.L_2917 - .L_2916)
	.align		4
.L_2916:
        /*030c*/ 	.word	index@(.nv.constant0._Z25selective_scan_bwd_kernelI32Selective_Scan_bwd_kernel_traitsILi32ELi16ELb1ELb1ELb1ELb1ELb0EfN3c107complexIfEEEEv12SSMParamsBwd)
        /*0310*/ 	.short	0x0380
        /*0312*/ 	.short	0x01f0


	//----- nvinfo : EIATTR_SW_WAR
	.align		4
.L_2917:
        /*0314*/ 	.byte	0x04, 0x36
        /*0316*/ 	.short	(.L_2919 - .L_2918)
.L_2918:
        /*0318*/ 	.word	0x00000008
.L_2919:


//--------------------- .nv.info._Z25selective_scan_bwd_kernelI32Selective_Scan_bwd_kernel_traitsILi32ELi16ELb1ELb1ELb1ELb1ELb1EfN3c107complexIfEEEEv12SSMParamsBwd --------------------------
	.section	.nv.info._Z25selective_scan_bwd_kernelI32Selective_Scan_bwd_kernel_traitsILi32ELi16ELb1ELb1ELb1ELb1ELb1EfN3c107complexIfEEEEv12SSMParamsBwd,"",@"SHT_CUDA_INFO"
	.sectionflags	@""
	.align	4


	//----- nvinfo : EIATTR_CUDA_API_VERSION
	.align		4
        /*0000*/ 	.byte	0x04, 0x37
        /*0002*/ 	.short	(.L_2921 - .L_2920)
.L_2920:
        /*0004*/ 	.word	0x00000082


	//----- nvinfo : EIATTR_KPARAM_INFO
	.align		4
.L_2921:
        /*0008*/ 	.byte	0x04, 0x17
        /*000a*/ 	.short	(.L_2923 - .L_2922)
.L_2922:
        /*000c*/ 	.word	0x00000000
        /*0010*/ 	.short	0x0000
        /*0012*/ 	.short	0x0000
        /*0014*/ 	.byte	0x00, 0xf0, 0xc1, 0x07


	//----- nvinfo : EIATTR_SPARSE_MMA_MASK
	.align		4
.L_2923:
        /*0018*/ 	.byte	0x03, 0x50
        /*001a*/ 	.short	0x0000


	//----- nvinfo : EIATTR_MAXREG_COUNT
	.align		4
        /*001c*/ 	.byte	0x03, 0x1b
        /*001e*/ 	.short	0x00ff


	//----- nvinfo : EIATTR_NUM_BARRIERS
	.align		4
        /*0020*/ 	.byte	0x02, 0x4c
        /*0022*/ 	.byte	0x01
	.zero		1


	//----- nvinfo : EIATTR_MERCURY_ISA_VERSION
	.align		4
        /*0024*/ 	.byte	0x03, 0x5f
        /*0026*/ 	.short	0x0101


	//----- nvinfo : EIATTR_INT_WARP_WIDE_INSTR_OFFSETS
	.align		4
        /*0028*/ 	.byte	0x04, 0x31
        /*002a*/ 	.short	(.L_2925 - .L_2924)


	//   ....[0]....
.L_2924:
        /*002c*/ 	.word	0x000079d0


	//   ....[1]....
        /*0030*/ 	.word	0x00008190


	//----- nvinfo : EIATTR_COOP_GROUP_MASK_REGIDS
	.align		4
.L_2925:
        /*0034*/ 	.byte	0x04, 0x29
        /*0036*/ 	.short	(.L_2927 - .L_2926)


	//   ....[0]....
.L_2926:
        /*0038*/ 	.word	0xffffffff


	//   ....[1]....
        /*003c*/ 	.word	0xffffffff


	//   ....[2]....
        /*0040*/ 	.word	0xffffffff


	//   ....[3]....
        /*0044*/ 	.word	0xffffffff


	//   ....[4]....
        /*0048*/ 	.word	0xffffffff


	//   ....[5]....
        /*004c*/ 	.word	0xffffffff


	//   ....[6]....
        /*0050*/ 	.word	0xffffffff


	//   ....[7]....
        /*0054*/ 	.word	0xffffffff


	//   ....[8]....
        /*0058*/ 	.word	0xffffffff


	//   ....[9]....
        /*005c*/ 	.word	0xffffffff


	//   ....[10]....
        /*0060*/ 	.word	0xffffffff


	//   ....[11]....
        /*0064*/ 	.word	0xffffffff


	//   ....[12]....
        /*0068*/ 	.word	0xffffffff


	//   ....[13]....
        /*006c*/ 	.word	0xffffffff


	//   ....[14]....
        /*0070*/ 	.word	0xffffffff


	//   ....[15]....
        /*0074*/ 	.word	0xffffffff


	//   ....[16]....
        /*0078*/ 	.word	0xffffffff


	//   ....[17]....
        /*007c*/ 	.word	0xffffffff


	//   ....[18]....
        /*0080*/ 	.word	0xffffffff


	//   ....[19]....
        /*0084*/ 	.word	0xffffffff


	//   ....[20]....
        /*0088*/ 	.word	0xffffffff


	//   ....[21]....
        /*008c*/ 	.word	0xffffffff


	//   ....[22]....
        /*0090*/ 	.word	0xffffffff


	//   ....[23]....
        /*0094*/ 	.word	0xffffffff


	//   ....[24]....
        /*0098*/ 	.word	0xffffffff


	//   ....[25]....
        /*009c*/ 	.word	0xffffffff


	//   ....[26]....
        /*00a0*/ 	.word	0xffffffff


	//   ....[27]....
        /*00a4*/ 	.word	0xffffffff


	//   ....[28]....
        /*00a8*/ 	.word	0xffffffff


	//   ....[29]....
        /*00ac*/ 	.word	0xffffffff


	//   ....[30]....
        /*00b0*/ 	.word	0xffffffff


	//   ....[31]....
        /*00b4*/ 	.word	0xffffffff


	//   ....[32]....
        /*00b8*/ 	.word	0xffffffff


	//   ....[33]....
        /*00bc*/ 	.word	0xffffffff


	//   ....[34]....
        /*00c0*/ 	.word	0xffffffff


	//   ....[35]....
        /*00c4*/ 	.word	0xffffffff


	//   ....[36]....
        /*00c8*/ 	.word	0xffffffff


	//   ....[37]....
        /*00cc*/ 	.word	0xffffffff


	//   ....[38]....
        /*00d0*/ 	.word	0xffffffff


	//   ....[39]....
        /*00d4*/ 	.word	0xffffffff


	//   ....[40]....
        /*00d8*/ 	.word	0xffffffff


	//   ....[41]....
        /*00dc*/ 	.word	0xffffffff


	//   ....[42]....
        /*00e0*/ 	.word	0xffffffff


	//   ....[43]....
        /*00e4*/ 	.word	0xffffffff


	//   ....[44]....
        /*00e8*/ 	.word	0xffffffff


	//   ....[45]....
        /*00ec*/ 	.word	0xffffffff


	//   ....[46]....
        /*00f0*/ 	.word	0xffffffff


	//   ....[47]....
        /*00f4*/ 	.word	0xffffffff


	//   ....[48]....
        /*00f8*/ 	.word	0xffffffff


	//   ....[49]....
        /*00fc*/ 	.word	0xffffffff


	//   ....[50]....
        /*0100*/ 	.word	0xffffffff


	//   ....[51]....
        /*0104*/ 	.word	0xffffffff


	//   ....[52]....
        /*0108*/ 	.word	0xffffffff


	//   ....[53]....
        /*010c*/ 	.word	0xffffffff


	//   ....[54]....
        /*0110*/ 	.word	0xffffffff


	//   ....[55]....
        /*0114*/ 	.word	0xffffffff


	//   ....[56]....
        /*0118*/ 	.word	0xffffffff


	//   ....[57]....
        /*011c*/ 	.word	0xffffffff


	//   ....[58]....
        /*0120*/ 	.word	0xffffffff


	//   ....[59]....
        /*0124*/ 	.word	0xffffffff


	//   ....[60]....
        /*0128*/ 	.word	0xffffffff


	//   ....[61]....
        /*012c*/ 	.word	0xffffffff


	//   ....[62]....
        /*0130*/ 	.word	0xffffffff


	//   ....[63]....
        /*0134*/ 	.word	0xffffffff


	//   ....[64]....
        /*0138*/ 	.word	0xffffffff


	//   ....[65]....
        /*013c*/ 	.word	0xffffffff


	//   ....[66]....
        /*0140*/ 	.word	0xffffffff


	//   ....[67]....
        /*0144*/ 	.word	0xffffffff


	//   ....[68]....
        /*0148*/ 	.word	0xffffffff


	//   ....[69]....
        /*014c*/ 	.word	0xffffffff


	//   ....[70]....
        /*0150*/ 	.word	0xffffffff


	//   ....[71]....
        /*0154*/ 	.word	0xffffffff


	//   ....[72]....
        /*0158*/ 	.word	0xffffffff


	//   ....[73]....
        /*015c*/ 	.word	0xffffffff


	//   ....[74]....
        /*0160*/ 	.word	0xffffffff


	//   ....[75]....
        /*0164*/ 	.word	0xffffffff


	//   ....[76]....
        /*0168*/ 	.word	0xffffffff


	//   ....[77]....
        /*016c*/ 	.word	0xffffffff


	//   ....[78]....
        /*0170*/ 	.word	0xffffffff


	//   ....[79]....
        /*0174*/ 	.word	0xffffffff


	//   ....[80]....
        /*0178*/ 	.word	0xffffffff


	//   ....[81]....
        /*017c*/ 	.word	0xffffffff


	//   ....[82]....
        /*0180*/ 	.word	0xffffffff


	//   ....[83]....
        /*0184*/ 	.word	0xffffffff


	//   ....[84]....
        /*0188*/ 	.word	0xffffffff


	//   ....[85]....
        /*018c*/ 	.word	0xffffffff


	//   ....[86]....
        /*0190*/ 	.word	0xffffffff


	//   ....[87]....
        /*0194*/ 	.word	0xffffffff


	//----- nvinfo : EIATTR_COOP_GROUP_INSTR_OFFSETS
	.align		4
.L_2927:
        /*0198*/ 	.byte	0x04, 0x28
        /*019a*/ 	.short	(.L_2929 - .L_2928)


	//   ....[0]....
.L_2928:
        /*019c*/ 	.word	0x00000bf0


	//   ....[1]....
        /*01a0*/ 	.word	0x00000d00


	//   ....[2]....
        /*01a4*/ 	.word	0x00000ec0


	//   ....[3]....
        /*01a8*/ 	.word	0x000033c0


	//   ....[4]....
        /*01ac*/ 	.word	0x000039e0


	//   ....[5]....
        /*01b0*/ 	.word	0x00004090


	//   ....[6]....
        /*01b4*/ 	.word	0x00004380


	//   ....[7]....
        /*01b8*/ 	.word	0x00004bb0


	//   ....[8]....
        /*01bc*/ 	.word	0x00005410


	//   ....[9]....
        /*01c0*/ 	.word	0x00006580


	//   ....[10]....
        /*01c4*/ 	.word	0x000065b0


	//   ....[11]....
        /*01c8*/ 	.word	0x00006620


	//   ....[12]....
        /*01cc*/ 	.word	0x00006630


	//   ....[13]....
        /*01d0*/ 	.word	0x000066a0


	//   ....[14]....
        /*01d4*/ 	.word	0x000066b0


	//   ....[15]....
        /*01d8*/ 	.word	0x00006700


	//   ....[16]....
        /*01dc*/ 	.word	0x00006720


	//   ....[17]....
        /*01e0*/ 	.word	0x00006790


	//   ....[18]....
        /*01e4*/ 	.word	0x000067c0


	//   ....[19]....
        /*01e8*/ 	.word	0x000067f0


	//   ....[20]....
        /*01ec*/ 	.word	0x00006800


	//   ....[21]....
        /*01f0*/ 	.word	0x000068a0


	//   ....[22]....
        /*01f4*/ 	.word	0x000068d0


	//   ....[23]....
        /*01f8*/ 	.word	0x000068e0


	//   ....[24]....
        /*01fc*/ 	.word	0x000068f0


	//   ....[25]....
        /*0200*/ 	.word	0x000069a0


	//   ....[26]....
        /*0204*/ 	.word	0x000069c0


	//   ....[27]....
        /*0208*/ 	.word	0x000069d0


	//   ....[28]....
        /*020c*/ 	.word	0x000069e0


	//   ....[29]....
        /*0210*/ 	.word	0x00006db0


	//   ....[30]....
        /*0214*/ 	.word	0x00006de0


	//   ....[31]....
        /*0218*/ 	.word	0x00006e20


	//   ....[32]....
        /*021c*/ 	.word	0x00006e50


	//   ....[33]....
        /*0220*/ 	.word	0x00006eb0


	//   ....[34]....
        /*0224*/ 	.word	0x00006ee0


	//   ....[35]....
        /*0228*/ 	.word	0x00007a90


	//   ....[36]....
        /*022c*/ 	.word	0x00007ad0


	//   ....[37]....
        /*0230*/ 	.word	0x00007ae0


	//   ....[38]....
        /*0234*/ 	.word	0x00007af0


	//   ....[39]....
        /*0238*/ 	.word	0x00007bc0


	//   ....[40]....
        /*023c*/ 	.word	0x00007be0


	//   ....[41]....
        /*0240*/ 	.word	0x00007bf0


	//   ....[42]....
        /*0244*/ 	.word	0x00007c00


	//   ....[43]....
        /*0248*/ 	.word	0x00007cd0


	//   ....[44]....
        /*024c*/ 	.word	0x00007cf0


	//   ....[45]....
        /*0250*/ 	.word	0x00007d00


	//   ....[46]....
        /*0254*/ 	.word	0x00007d10


	//   ....[47]....
        /*0258*/ 	.word	0x00007de0


	//   ....[48]....
        /*025c*/ 	.word	0x00007e00


	//   ....[49]....
        /*0260*/ 	.word	0x00007e10


	//   ....[50]....
        /*0264*/ 	.word	0x00007e20


	//   ....[51]....
        /*0268*/ 	.word	0x00007f10


	//   ....[52]....
        /*026c*/ 	.word	0x00007f50


	//   ....[53]....
        /*0270*/ 	.word	0x00007f60


	//   ....[54]....
        /*0274*/ 	.word	0x00007f70


	//   ....[55]....
        /*0278*/ 	.word	0x00008060


	//   ....[56]....
        /*027c*/ 	.word	0x000080a0


	//   ....[57]....
        /*0280*/ 	.word	0x000080e0


	//   ....[58]....
        /*0284*/ 	.word	0x00008120


	//   ....[59]....
        /*0288*/ 	.word	0x00008160


	//   ....[60]....
        /*028c*/ 	.word	0x000081a0


	//   ....[61]....
        /*0290*/ 	.word	0x000081e0


	//   ....[62]....
        /*0294*/ 	.word	0x00008220


	//   ....[63]....
        /*0298*/ 	.word	0x00008260


	//   ....[64]....
        /*029c*/ 	.word	0x000082a0


	//   ....[65]....
        /*02a0*/ 	.word	0x0000ba40


	//   ....[66]....
        /*02a4*/ 	.word	0x0000ba80


	//   ....[67]....
        /*02a8*/ 	.word	0x0000bc10


	//   ....[68]....
        /*02ac*/ 	.word	0x0000bc50


	//   ....[69]....
        /*02b0*/ 	.word	0x0000bde0


	//   ....[70]....
        /*02b4*/ 	.word	0x0000be20


	//   ....[71]....
        /*02b8*/ 	.word	0x0000bfa0


	//   ....[72]....
        /*02bc*/ 	.word	0x0000bfc0


	//   ....[73]....
        /*02c0*/ 	.word	0x0000bff0


	//   ....[74]....
        /*02c4*/ 	.word	0x0000c010


	//   ....[75]....
        /*02c8*/ 	.word	0x0000c3c0


	//   ....[76]....
        /*02cc*/ 	.word	0x0000c840


	//   ....[77]....
        /*02d0*/ 	.word	0x0000cd80


	//   ....[78]....
        /*02d4*/ 	.word	0x0000cf60


	//   ....[79]....
        /*02d8*/ 	.word	0x0000cfb0


	//   ....[80]....
        /*02dc*/ 	.word	0x0000d000


	//   ....[81]....
        /*02e0*/ 	.word	0x0000d030


	//   ....[82]....
        /*02e4*/ 	.word	0x0000d050


	//   ....[83]....
        /*02e8*/ 	.word	0x0000d170


	//   ....[84]....
        /*02ec*/ 	.word	0x0000d1b0


	//   ....[85]....
        /*02f0*/ 	.word	0x0000d200


	//   ....[86]....
        /*02f4*/ 	.word	0x0000d230


	//   ....[87]....
        /*02f8*/ 	.word	0x0000d250


	//----- nvinfo : EIATTR_VRC_CTA_INIT_COUNT
	.align		4
.L_2929:
        /*02fc*/ 	.byte	0x02, 0x4a
	.zero		1
	.zero		1


	//----- nvinfo : EIATTR_EXIT_INSTR_OFFSETS
	.align		4
        /*0300*/ 	.byte	0x04, 0x1c
        /*0302*/ 	.short	(.L_2931 - .L_2930)


	//   ....[0]....
.L_2930:
        /*0304*/ 	.word	0x0000d310


	//   ....[1]....
        /*0308*/ 	.word	0x0000d4e0


	//----- nvinfo : EIATTR_MAX_THREADS
	.align		4
.L_2931:
        /*030c*/ 	.byte	0x04, 0x05
        /*030e*/ 	.short	(.L_2933 - .L_2932)
.L_2932:
        /*0310*/ 	.word	0x00000020
        /*0314*/ 	.word	0x00000001
        /*0318*/ 	.word	0x00000001


	//----- nvinfo : EIATTR_CRS_STACK_SIZE
	.align		4
.L_2933:
        /*031c*/ 	.byte	0x04, 0x1e
        /*031e*/ 	.short	(.L_2935 - .L_2934)
.L_2934:
        /*0320*/ 	.word	0x00000000


	//----- nvinfo : EIATTR_CBANK_PARAM_SIZE
	.align		4
.L_2935:
        /*0324*/ 	.byte	0x03, 0x19
        /*0326*/ 	.short	0x01f0


	//----- nvinfo : EIATTR_PARAM_CBANK
	.align		4
        /*0328*/ 	.byte	0x04, 0x0a
        /*032a*/ 	.short	(.L_2937 - .L_2936)
	.align		4
.L_2936:
        /*032c*/ 	.word	index@(.nv.constant0._Z25selective_scan_bwd_kernelI32Selective_Scan_bwd_kernel_traitsILi32ELi16ELb1ELb1ELb1ELb1ELb1EfN3c107complexIfEEEEv12SSMParamsBwd)
        /*0330*/ 	.short	0x0380
        /*0332*/ 	.short	0x01f0


	//----- nvinfo : EIATTR_SW_WAR
	.align		4
.L_2937:
        /*0334*/ 	.byte	0x04, 0x36
        /*0336*/ 	.short	(.L_2939 - .L_2938)
.L_2938:
        /*0338*/ 	.word	0x00000008
.L_2939:


//--------------------- .nv.info._Z25selective_scan_bwd_kernelI32Selective_Scan_bwd_kernel_traitsILi32ELi8ELb0ELb0ELb0ELb0ELb0EfN3c107complexIfEEEEv12SSMParamsBwd --------------------------
	.section	.nv.info._Z25selective_scan_bwd_kernelI32Selective_Scan_bwd_kernel_traitsILi32ELi8ELb0ELb0ELb0ELb0ELb0EfN3c107complexIfEEEEv12SSMParamsBwd,"",@"SHT_CUDA_INFO"
	.sectionflags	@""
	.align	4


	//----- nvinfo : EIATTR_CUDA_API_VERSION
	.align		4
        /*0000*/ 	.byte	0x04, 0x37
        /*0002*/ 	.short	(.L_2941 - .L_2940)
.L_2940:
        /*0004*/ 	.word	0x00000082


	//----- nvinfo : EIATTR_KPARAM_INFO
	.align		4
.L_2941:
        /*0008*/ 	.byte	0x04, 0x17
        /*000a*/ 	.short	(.L_2943 - .L_2942)
.L_2942:
        /*000c*/ 	.word	0x00000000
        /*0010*/ 	.short	0x0000
        /*0012*/ 	.short	0x0000
        /*0014*/ 	.byte	0x00, 0xf0, 0xc1, 0x07


	//----- nvinfo : EIATTR_SPARSE_MMA_MASK
	.align		4
.L_2943:
        /*0018*/ 	.byte	0x03, 0x50
        /*001a*/ 	.short	0x0000


	//----- nvinfo : EIATTR_MAXREG_COUNT
	.align		4
        /*001c*/ 	.byte	0x03, 0x1b
        /*001e*/ 	.short	0x00ff


	//----- nvinfo : EIATTR_NUM_BARRIERS
	.align		4
        /*0020*/ 	.byte	0x02, 0x4c
        /*0022*/ 	.byte	0x01
	.zero		1


	//----- nvinfo : EIATTR_MERCURY_ISA_VERSION
	.align		4
        /*0024*/ 	.byte	0x03, 0x5f
        /*0026*/ 	.short	0x0101


	//----- nvinfo : EIATTR_COOP_GROUP_MASK_REGIDS
	.align		4
        /*0028*/ 	.byte	0x04, 0x29
        /*002a*/ 	.short	(.L_2945 - .L_2944)


	//   ....[0]....
.L_2944:
        /*002c*/ 	.word	0xffffffff


	//   ....[1]....
        /*0030*/ 	.word	0xffffffff


	//   ....[2]....
        /*0034*/ 	.word	0xffffffff


	//   ....[3]....
        /*0038*/ 	.word	0xffffffff


	//   ....[4]....
        /*003c*/ 	.word	0xffffffff


	//   ....[5]....
        /*0040*/ 	.word	0xffffffff


	//   ....[6]....
        /*0044*/ 	.word	0xffffffff


	//   ....[7]....
        /*0048*/ 	.word	0xffffffff


	//   ....[8]....
        /*004c*/ 	.word	0xffffffff


	//   ....[9]....
        /*0050*/ 	.word	0xffffffff


	//   ....[10]....
        /*0054*/ 	.word	0xffffffff


	//   ....[11]....
        /*0058*/ 	.word	0xffffffff


	//   ....[12]....
        /*005c*/ 	.word	0xffffffff


	//   ....[13]....
        /*0060*/ 	.word	0xffffffff


	//   ....[14]....
        /*0064*/ 	.word	0xffffffff


	//   ....[15]....
        /*0068*/ 	.word	0xffffffff


	//   ....[16]....
        /*006c*/ 	.word	0xffffffff


	//   ....[17]....
        /*0070*/ 	.word	0xffffffff


	//   ....[18]....
        /*0074*/ 	.word	0xffffffff


	//   ....[19]....
        /*0078*/ 	.word	0xffffffff


	//   ....[20]....
        /*007c*/ 	.word	0xffffffff


	//   ....[21]....
        /*0080*/ 	.word	0xffffffff


	//   ....[22]....
        /*0084*/ 	.word	0xffffffff


	//   ....[23]....
        /*0088*/ 	.word	0xffffffff


	//   ....[24]....
        /*008c*/ 	.word	0xffffffff


	//   ....[25]....
        /*0090*/ 	.word	0xffffffff


	//   ....[26]....
        /*0094*/ 	.word	0xffffffff


	//   ....[27]....
        /*0098*/ 	.word	0xffffffff


	//   ....[28]....
        /*009c*/ 	.word	0xffffffff


	//   ....[29]....
        /*00a0*/ 	.word	0xffffffff


	//   ....[30]....
        /*00a4*/ 	.word	0xffffffff


	//   ....[31]....
        /*00a8*/ 	.word	0xffffffff


	//   ....[32]....
        /*00ac*/ 	.word	0xffffffff


	//   ....[33]....
        /*00b0*/ 	.word	0xffffffff


	//   ....[34]....
        /*00b4*/ 	.word	0xffffffff


	//   ....[35]....
        /*00b8*/ 	.word	0xffffffff


	//   ....[36]....
        /*00bc*/ 	.word	0xffffffff


	//   ....[37]....
        /*00c0*/ 	.word	0xffffffff


	//   ....[38]....
        /*00c4*/ 	.word	0xffffffff


	//   ....[39]....
        /*00c8*/ 	.word	0xffffffff


	//   ....[40]....
        /*00cc*/ 	.word	0xffffffff


	//   ....[41]....
        /*00d0*/ 	.word	0xffffffff


	//   ....[42]....
        /*00d4*/ 	.word	0xffffffff


	//   ....[43]....
        /*00d8*/ 	.word	0xffffffff


	//   ....[44]....
        /*00dc*/ 	.word	0xffffffff


	//   ....[45]....
        /*00e0*/ 	.word	0xffffffff


	//   ....[46]....
        /*00e4*/ 	.word	0xffffffff


	//   ....[47]....
        /*00e8*/ 	.word	0xffffffff


	//   ....[48]....
        /*00ec*/ 	.word	0xffffffff


	//   ....[49]....
        /*00f0*/ 	.word	0xffffffff


	//   ....[50]....
        /*00f4*/ 	.word	0xffffffff


	//   ....[51]....
        /*00f8*/ 	.word	0xffffffff


	//   ....[52]....
        /*00fc*/ 	.word	0xffffffff


	//   ....[53]....
        /*0100*/ 	.word	0xffffffff


	//   ....[54]....
        /*0104*/ 	.word	0xffffffff


	//   ....[55]....
        /*0108*/ 	.word	0xffffffff


	//   ....[56]....
        /*010c*/ 	.word	0xffffffff


	//   ....[57]....
        /*0110*/ 	.word	0xffffffff


	//   ....[58]....
        /*0114*/ 	.word	0xffffffff


	//   ....[59]....
        /*0118*/ 	.word	0xffffffff


	//   ....[60]....
        /*011c*/ 	.word	0xffffffff


	//   ....[61]....
        /*0120*/ 	.word	0xffffffff


	//   ....[62]....
        /*0124*/ 	.word	0xffffffff


	//   ....[63]....
        /*0128*/ 	.word	0xffffffff


	//   ....[64]....
        /*012c*/ 	.word	0xffffffff


	//   ....[65]....
        /*0130*/ 	.word	0xffffffff


	//   ....[66]....
        /*0134*/ 	.word	0xffffffff


	//   ....[67]....
        /*0138*/ 	.word	0xffffffff


	//   ....[68]....
        /*013c*/ 	.word	0xffffffff


	//   ....[69]....
        /*0140*/ 	.word	0xffffffff


	//   ....[70]....
        /*0144*/ 	.word	0xffffffff


	//   ....[71]....
        /*0148*/ 	.word	0xffffffff


	//   ....[72]....
        /*014c*/ 	.word	0xffffffff


	//   ....[73]....
        /*0150*/ 	.word	0xffffffff


	//   ....[74]....
        /*0154*/ 	.word	0xffffffff


	//   ....[75]....
        /*0158*/ 	.word	0xffffffff


	//   ....[76]....
        /*015c*/ 	.word	0xffffffff


	//   ....[77]....
        /*0160*/ 	.word	0xffffffff


	//   ....[78]....
        /*0164*/ 	.word	0xffffffff


	//   ....[79]....
        /*0168*/ 	.word	0xffffffff


	//   ....[80]....
        /*016c*/ 	.word	0xffffffff


	//   ....[81]....
        /*0170*/ 	.word	0xffffffff


	//   ....[82]....
        /*0174*/ 	.word	0xffffffff


	//   ....[83]....
        /*0178*/ 	.word	0xffffffff


	//   ....[84]....
        /*017c*/ 	.word	0xffffffff


	//   ....[85]....
        /*0180*/ 	.word	0xffffffff


	//   ....[86]....
        /*0184*/ 	.word	0xffffffff


	//   ....[87]....
        /*0188*/ 	.word	0xffffffff


	//   ....[88]....
        /*018c*/ 	.word	0xffffffff


	//   ....[89]....
        /*0190*/ 	.word	0xffffffff


	//   ....[90]....
        /*0194*/ 	.word	0xffffffff


	//----- nvinfo : EIATTR_COOP_GROUP_INSTR_OFFSETS
	.align		4
.L_2945:
        /*0198*/ 	.byte	0x04, 0x28
        /*019a*/ 	.short	(.L_2947 - .L_2946)


	//   ....[0]....
.L_2946:
        /*019c*/ 	.word	0x00000ba0


	//   ....[1]....
        /*01a0*/ 	.word	0x00000da0


	//   ....[2]....
        /*01a4*/ 	.word	0x00001020


	//   ....[3]....
        /*01a8*/ 	.word	0x00002170


	//   ....[4]....
        /*01ac*/ 	.word	0x00002190


	//   ....[5]....
        /*01b0*/ 	.word	0x000021a0


	//   ....[6]....
        /*01b4*/ 	.word	0x000021b0


	//   ....[7]....
        /*01b8*/ 	.word	0x00002250


	//   ....[8]....
        /*01bc*/ 	.word	0x00002280


	//   ....[9]....
        /*01c0*/ 	.word	0x00002290


	//   ....[10]....
        /*01c4*/ 	.word	0x000022a0


	//   ....[11]....
        /*01c8*/ 	.word	0x00002370


	//   ....[12]....
        /*01cc*/ 	.word	0x000023b0


	//   ....[13]....
        /*01d0*/ 	.word	0x000023f0


	//   ....[14]....
        /*01d4*/ 	.word	0x00002430


	//   ....[15]....
        /*01d8*/ 	.word	0x000025b0


	//   ....[16]....
        /*01dc*/ 	.word	0x000025f0


	//   ....[17]....
        /*01e0*/ 	.word	0x00002630


	//   ....[18]....
        /*01e4*/ 	.word	0x00002670


	//   ....[19]....
        /*01e8*/ 	.word	0x00002820


	//   ....[20]....
        /*01ec*/ 	.word	0x00002860


	//   ....[21]....
        /*01f0*/ 	.word	0x000028a0


	//   ....[22]....
        /*01f4*/ 	.word	0x000028e0


	//   ....[23]....
        /*01f8*/ 	.word	0x000029a0


	//   ....[24]....
        /*01fc*/ 	.word	0x00002a30


	//   ....[25]....
        /*0200*/ 	.word	0x00002a70


	//   ....[26]....
        /*0204*/ 	.word	0x00002a90


	//   ....[27]....
        /*0208*/ 	.word	0x00002aa0


	//   ....[28]....
        /*020c*/ 	.word	0x00002ab0


	//   ....[29]....
        /*0210*/ 	.word	0x00002ac0


	//   ....[30]....
        /*0214*/ 	.word	0x00002ad0


	//   ....[31]....
        /*0218*/ 	.word	0x00002b00


	//   ....[32]....
        /*021c*/ 	.word	0x00002b10


	//   ....[33]....
        /*0220*/ 	.word	0x00002c00


	//   ....[34]....
        /*0224*/ 	.word	0x00002c10


	//   ....[35]....
        /*0228*/ 	.word	0x00002c20


	//   ....[36]....
        /*022c*/ 	.word	0x00002c30


	//   ....[37]....
        /*0230*/ 	.word	0x00002d00


	//   ....[38]....
        /*0234*/ 	.word	0x00002d20


	//   ....[39]....
        /*0238*/ 	.word	0x00002d30


	//   ....[40]....
        /*023c*/ 	.word	0x00002d40


	//   ....[41]....
        /*0240*/ 	.word	0x00002e10


	//   ....[42]....
        /*0244*/ 	.word	0x00002e30


	//   ....[43]....
        /*0248*/ 	.word	0x00002e40


	//   ....[44]....
        /*024c*/ 	.word	0x00002e50


	//   ....[45]....
        /*0250*/ 	.word	0x00002f20


	//   ....[46]....
        /*0254*/ 	.word	0x00002f40


	//   ....[47]....
        /*0258*/ 	.word	0x00002f50


	//   ....[48]....
        /*025c*/ 	.word	0x00002f60


	//   ....[49]....
        /*0260*/ 	.word	0x00003030


	//   ....[50]....
        /*0264*/ 	.word	0x00003070


	//   ....[51]....
        /*0268*/ 	.word	0x00003090


	//   ....[52]....
        /*026c*/ 	.word	0x000030a0


	//   ....[53]....
        /*0270*/ 	.word	0x000030b0


	//   ....[54]....
        /*0274*/ 	.word	0x000030c0


	//   ....[55]....
        /*0278*/ 	.word	0x000030d0


	//   ....[56]....
        /*027c*/ 	.word	0x000030f0


	//   ....[57]....
        /*0280*/ 	.word	0x00003110


	//   ....[58]....
        /*0284*/ 	.word	0x00003140


	//   ....[59]....
        /*0288*/ 	.word	0x00003d70


	//   ....[60]....
        /*028c*/ 	.word	0x00003db0


	//   ....[61]....
        /*0290*/ 	.word	0x00003df0


	//   ....[62]....
        /*0294*/ 	.word	0x00003e20


	//   ....[63]....
        /*0298*/ 	.word	0x00003e70


	//   ....[64]....
        /*029c*/ 	.word	0x00003e90


	//   ....[65]....
        /*02a0*/ 	.word	0x00003ed0


	//   ....[66]....
        /*02a4*/ 	.word	0x00003f10


	//   ....[67]....
        /*02a8*/ 	.word	0x00003fe0


	//   ....[68]....
        /*02ac*/ 	.word	0x00004020


	//   ....[69]....
        /*02b0*/ 	.word	0x00004060


	//   ....[70]....
        /*02b4*/ 	.word	0x000040a0


	//   ....[71]....
        /*02b8*/ 	.word	0x000041a0


	//   ....[72]....
        /*02bc*/ 	.word	0x00004220


	//   ....[73]....
        /*02c0*/ 	.word	0x00004260


	//   ....[74]....
        /*02c4*/ 	.word	0x000042a0


	//   ....[75]....
        /*02c8*/ 	.word	0x00004370


	//   ....[76]....
        /*02cc*/ 	.word	0x000043a0


	//   ....[77]....
        /*02d0*/ 	.word	0x000043c0


	//   ....[78]....
        /*02d4*/ 	.word	0x000043d0


	//   ....[79]....
        /*02d8*/ 	.word	0x00004820


	//   ....[80]....
        /*02dc*/ 	.word	0x00004b00


	//   ....[81]....
        /*02e0*/ 	.word	0x00004e90


	//   ....[82]....
        /*02e4*/ 	.word	0x00004ed0


	//   ....[83]....
        /*02e8*/ 	.word	0x00004f30


	//   ....[84]....
        /*02ec*/ 	.word	0x00004f60


	//   ....[85]....
        /*02f0*/ 	.word	0x00004f80


	//   ....[86]....
        /*02f4*/ 	.word	0x00005050


	//   ....[87]....
        /*02f8*/ 	.word	0x00005090


	//   ....[88]....
        /*02fc*/ 	.word	0x000050e0


	//   ....[89]....
        /*0300*/ 	.word	0x00005110


	//   ....[90]....
        /*0304*/ 	.word	0x00005130


	//----- nvinfo : EIATTR_VRC_CTA_INIT_COUNT
	.align		4
.L_2947:
        /*0308*/ 	.byte	0x02, 0x4a
	.zero		1
	.zero		1


	//----- nvinfo : EIATTR_EXIT_INSTR_OFFSETS
	.align		4
        /*030c*/ 	.byte	0x04, 0x1c
        /*030e*/ 	.short	(.L_2949 - .L_2948)


	//   ....[0]....
.L_2948:
        /*0310*/ 	.word	0x000051d0


	//   ....[1]....
        /*0314*/ 	.word	0x000056f0


	//----- nvinfo : EIATTR_MAX_THREADS
	.align		4
.L_2949:
        /*0318*/ 	.byte	0x04, 0x05
        /*031a*/ 	.short	(.L_2951 - .L_2950)
.L_2950:
        /*031c*/ 	.word	0x00000020
        /*0320*/ 	.word	0x00000001
        /*0324*/ 	.word	0x00000001


	//----- nvinfo : EIATTR_CRS_STACK_SIZE
	.align		4
.L_2951:
        /*0328*/ 	.byte	0x04, 0x1e
        /*032a*/ 	.short	(.L_2953 - .L_2952)
.L_2952:
        /*032c*/ 	.word	0x00000000


	//----- nvinfo : EIATTR_CBANK_PARAM_SIZE
	.align		4
.L_2953:
        /*0330*/ 	.byte	0x03, 0x19
        /*0332*/ 	.short	0x01f0


	//----- nvinfo : EIATTR_PARAM_CBANK
	.align		4
        /*0334*/ 	.byte	0x04, 0x0a
        /*0336*/ 	.short	(.L_2955 - .L_2954)
	.align		4
.L_2954:
        /*0338*/ 	.word	index@(.nv.constant0._Z25selective_scan_bwd_kernelI32Selective_Scan_bwd_kernel_traitsILi32ELi8ELb0ELb0ELb0ELb0ELb0EfN3c107complexIfEEEEv12SSMParamsBwd)
        /*033c*/ 	.short	0x0380
        /*033e*/ 	.short	0x01f0


	//----- nvinfo : EIATTR_SW_WAR
	.align		4
.L_2955:
        /*0340*/ 	.byte	0x04, 0x36
        /*0342*/ 	.short	(.L_2957 - .L_2956)
.L_2956:
        /*0344*/ 	.word	0x00000008
.L_2957:


//--------------------- .nv.info._Z25selective_scan_bwd_kernelI32Selective_Scan_bwd_kernel_traitsILi32ELi8ELb0ELb0ELb0ELb0ELb1EfN3c107complexIfEEEEv12SSMParamsBwd --------------------------
	.section	.nv.info._Z25selective_scan_bwd_kernelI32Selective_Scan_bwd_kernel_traitsILi32ELi8ELb0ELb0ELb0ELb0ELb1EfN3c107complexIfEEEEv12SSMParamsBwd,"",@"SHT_CUDA_INFO"
	.sectionflags	@""
	.align	4


	//----- nvinfo : EIATTR_CUDA_API_VERSION
	.align		4
        /*0000*/ 	.byte	0x04, 0x37
        /*0002*/ 	.short	(.L_2959 - .L_2958)
.L_2958:
        /*0004*/ 	.word	0x00000082


	//----- nvinfo : EIATTR_KPARAM_INFO
	.align		4
.L_2959:
        /*0008*/ 	.byte	0x04, 0x17
        /*000a*/ 	.short	(.L_2961 - .L_2960)
.L_2960:
        /*000c*/ 	.word	0x00000000
        /*0010*/ 	.short	0x0000
        /*0012*/ 	.short	0x0000
        /*0014*/ 	.byte	0x00, 0xf0, 0xc1, 0x07


	//----- nvinfo : EIATTR_SPARSE_MMA_MASK
	.align		4
.L_2961:
        /*0018*/ 	.byte	0x03, 0x50
        /*001a*/ 	.short	0x0000


	//----- nvinfo : EIATTR_MAXREG_COUNT
	.align		4
        /*001c*/ 	.byte	0x03, 0x1b
        /*001e*/ 	.short	0x00ff


	//----- nvinfo : EIATTR_NUM_BARRIERS
	.align		4
        /*0020*/ 	.byte	0x02, 0x4c
        /*0022*/ 	.byte	0x01
	.zero		1


	//----- nvinfo : EIATTR_MERCURY_ISA_VERSION
	.align		4
        /*0024*/ 	.byte	0x03, 0x5f
        /*0026*/ 	.short	0x0101


	//----- nvinfo : EIATTR_COOP_GROUP_MASK_REGIDS
	.align		4
        /*0028*/ 	.byte	0x04, 0x29
        /*002a*/ 	.short	(.L_2963 - .L_2962)


	//   ....[0]....
.L_2962:
        /*002c*/ 	.word	0xffffffff


	//   ....[1]....
        /*0030*/ 	.word	0xffffffff


	//   ....[2]....
        /*0034*/ 	.word	0xffffffff


	//   ....[3]....
        /*0038*/ 	.word	0xffffffff


	//   ....[4]....
        /*003c*/ 	.word	0xffffffff


	//   ....[5]....
        /*0040*/ 	.word	0xffffffff


	//   ....[6]....
        /*0044*/ 	.word	0xffffffff


	//   ....[7]....
        /*0048*/ 	.word	0xffffffff


	//   ....[8]....
        /*004c*/ 	.word	0xffffffff


	//   ....[9]....
        /*0050*/ 	.word	0xffffffff


	//   ....[10]....
        /*0054*/ 	.word	0xffffffff


	//   ....[11]....
        /*0058*/ 	.word	0xffffffff


	//   ....[12]....
        /*005c*/ 	.word	0xffffffff


	//   ....[13]....
        /*0060*/ 	.word	0xffffffff


	//   ....[14]....
        /*0064*/ 	.word	0xffffffff


	//   ....[15]....
        /*0068*/ 	.word	0xffffffff


	//   ....[16]....
        /*006c*/ 	.word	0xffffffff


	//   ....[17]....
        /*0070*/ 	.word	0xffffffff


	//   ....[18]....
        /*0074*/ 	.word	0xffffffff


	//   ....[19]....
        /*0078*/ 	.word	0xffffffff


	//   ....[20]....
        /*007c*/ 	.word	0xffffffff


	//   ....[21]....
        /*0080*/ 	.word	0xffffffff


	//   ....[22]....
        /*0084*/ 	.word	0xffffffff


	//   ....[23]....
        /*0088*/ 	.word	0xffffffff


	//   ....[24]....
        /*008c*/ 	.word	0xffffffff


	//   ....[25]....
        /*0090*/ 	.word	0xffffffff


	//   ....[26]....
        /*0094*/ 	.word	0xffffffff


	//   ....[27]....
        /*0098*/ 	.word	0xffffffff


	//   ....[28]....
        /*009c*/ 	.word	0xffffffff


	//   ....[29]....
        /*00a0*/ 	.word	0xffffffff


	//   ....[30]....
        /*00a4*/ 	.word	0xffffffff


	//   ....[31]....
        /*00a8*/ 	.word	0xffffffff


	//   ....[32]....
        /*00ac*/ 	.word	0xffffffff


	//   ....[33]....
        /*00b0*/ 	.word	0xffffffff


	//   ....[34]....
        /*00b4*/ 	.word	0xffffffff


	//   ....[35]....
        /*00b8*/ 	.word	0xffffffff


	//   ....[36]....
        /*00bc*/ 	.word	0xffffffff


	//   ....[37]....
        /*00c0*/ 	.word	0xffffffff


	//   ....[38]....
        /*00c4*/ 	.word	0xffffffff


	//   ....[39]....
        /*00c8*/ 	.word	0xffffffff


	//   ....[40]....
        /*00cc*/ 	.word	0xffffffff


	//   ....[41]....
        /*00d0*/ 	.word	0xffffffff


	//   ....[42]....
        /*00d4*/ 	.word	0xffffffff


	//   ....[43]....
        /*00d8*/ 	.word	0xffffffff


	//   ....[44]....
        /*00dc*/ 	.word	0xffffffff


	//   ....[45]....
        /*00e0*/ 	.word	0xffffffff


	//   ....[46]....
        /*00e4*/ 	.word	0xffffffff


	//   ....[47]....
        /*00e8*/ 	.word	0xffffffff


	//   ....[48]....
        /*00ec*/ 	.word	0xffffffff


	//   ....[49]....
        /*00f0*/ 	.word	0xffffffff


	//   ....[50]....
        /*00f4*/ 	.word	0xffffffff


	//   ....[51]....
        /*00f8*/ 	.word	0xffffffff


	//   ....[52]....
        /*00fc*/ 	.word	0xffffffff


	//   ....[53]....
        /*0100*/ 	.word	0xffffffff


	//   ....[54]....
        /*0104*/ 	.word	0xffffffff


	//   ....[55]....
        /*0108*/ 	.word	0xffffffff


	//   ....[56]....
        /*010c*/ 	.word	0xffffffff


	//   ....[57]....
        /*0110*/ 	.word	0xffffffff


	//   ....[58]....
        /*0114*/ 	.word	0xffffffff


	//   ....[59]....
        /*0118*/ 	.word	0xffffffff


	//   ....[60]....
        /*011c*/ 	.word	0xffffffff


	//   ....[61]....
        /*0120*/ 	.word	0xffffffff


	//   ....[62]....
        /*0124*/ 	.word	0xffffffff


	//   ....[63]....
        /*0128*/ 	.word	0xffffffff


	//   ....[64]....
        /*012c*/ 	.word	0xffffffff


	//   ....[65]....
        /*0130*/ 	.word	0xffffffff


	//   ....[66]....
        /*0134*/ 	.word	0xffffffff


	//   ....[67]....
        /*0138*/ 	.word	0xffffffff


	//   ....[68]....
        /*013c*/ 	.word	0xffffffff


	//   ....[69]....
        /*0140*/ 	.word	0xffffffff


	//   ....[70]....
        /*0144*/ 	.word	0xffffffff


	//   ....[71]....
        /*0148*/ 	.word	0xffffffff


	//   ....[72]....
        /*014c*/ 	.word	0xffffffff


	//   ....[73]....
        /*0150*/ 	.word	0xffffffff


	//   ....[74]....
        /*0154*/ 	.word	0xffffffff


	//   ....[75]....
        /*0158*/ 	.word	0xffffffff


	//   ....[76]....
        /*015c*/ 	.word	0xffffffff


	//   ....[77]....
        /*0160*/ 	.word	0xffffffff


	//   ....[78]....
        /*0164*/ 	.word	0xffffffff


	//   ....[79]....
        /*0168*/ 	.word	0xffffffff


	//   ....[80]....
        /*016c*/ 	.word	0xffffffff


	//   ....[81]....
        /*0170*/ 	.word	0xffffffff


	//   ....[82]....
        /*0174*/ 	.word	0xffffffff


	//   ....[83]....
        /*0178*/ 	.word	0xffffffff


	//   ....[84]....
        /*017c*/ 	.word	0xffffffff


	//   ....[85]....
        /*0180*/ 	.word	0xffffffff


	//   ....[86]....
        /*0184*/ 	.word	0xffffffff


	//   ....[87]....
        /*0188*/ 	.word	0xffffffff


	//   ....[88]....
        /*018c*/ 	.word	0xffffffff


	//   ....[89]....
        /*0190*/ 	.word	0xffffffff


	//   ....[90]....
        /*0194*/ 	.word	0xffffffff


	//   ....[91]....
        /*0198*/ 	.word	0xffffffff


	//   ....[92]....
        /*019c*/ 	.word	0xffffffff


	//   ....[93]....
        /*01a0*/ 	.word	0xffffffff


	//   ....[94]....
        /*01a4*/ 	.word	0xffffffff


	//----- nvinfo : EIATTR_COOP_GROUP_INSTR_OFFSETS
	.align		4
.L_2963:
        /*01a8*/ 	.byte	0x04, 0x28
        /*01aa*/ 	.short	(.L_2965 - .L_2964)


	//   ....[0]....
.L_2964:
        /*01ac*/ 	.word	0x00000d60


	//   ....[1]....
        /*01b0*/ 	.word	0x00000fb0


	//   ....[2]....
        /*01b4*/ 	.word	0x000011b0


	//   ....[3]....
        /*01b8*/ 	.word	0x000013b0


	//   ....[4]....
        /*01bc*/ 	.word	0x00001800


	//   ....[5]....
        /*01c0*/ 	.word	0x00001b60


	//   ....[6]....
        /*01c4*/ 	.word	0x00002020


	//   ....[7]....
        /*01c8*/ 	.word	0x00003370


	//   ....[8]....
        /*01cc*/ 	.word	0x000033a0


	//   ....[9]....
        /*01d0*/ 	.word	0x000033c0


	//   ....[10]....
        /*01d4*/ 	.word	0x000033d0


	//   ....[11]....
        /*01d8*/ 	.word	0x00003470


	//   ....[12]....
        /*01dc*/ 	.word	0x000034a0


	//   ....[13]....
        /*01e0*/ 	.word	0x000034b0


	//   ....[14]....
        /*01e4*/ 	.word	0x000034c0


	//   ....[15]....
        /*01e8*/ 	.word	0x00003590


	//   ....[16]....
        /*01ec*/ 	.word	0x000035d0


	//   ....[17]....
        /*01f0*/ 	.word	0x00003610


	//   ....[18]....
        /*01f4*/ 	.word	0x00003650


	//   ....[19]....
        /*01f8*/ 	.word	0x000037d0


	//   ....[20]....
        /*01fc*/ 	.word	0x00003810


	//   ....[21]....
        /*0200*/ 	.word	0x00003850


	//   ....[22]....
        /*0204*/ 	.word	0x00003890


	//   ....[23]....
        /*0208*/ 	.word	0x00003a30


	//   ....[24]....
        /*020c*/ 	.word	0x00003a70


	//   ....[25]....
        /*0210*/ 	.word	0x00003ab0


	//   ....[26]....
        /*0214*/ 	.word	0x00003af0


	//   ....[27]....
        /*0218*/ 	.word	0x00003bc0


	//   ....[28]....
        /*021c*/ 	.word	0x00003c50


	//   ....[29]....
        /*0220*/ 	.word	0x00003c90


	//   ....[30]....
        /*0224*/ 	.word	0x00003cb0


	//   ....[31]....
        /*0228*/ 	.word	0x00003cc0


	//   ....[32]....
        /*022c*/ 	.word	0x00003cd0


	//   ....[33]....
        /*0230*/ 	.word	0x00003ce0


	//   ....[34]....
        /*0234*/ 	.word	0x00003cf0


	//   ....[35]....
        /*0238*/ 	.word	0x00003d20


	//   ....[36]....
        /*023c*/ 	.word	0x00003d30


	//   ....[37]....
        /*0240*/ 	.word	0x00003e20


	//   ....[38]....
        /*0244*/ 	.word	0x00003e30


	//   ....[39]....
        /*0248*/ 	.word	0x00003e40


	//   ....[40]....
        /*024c*/ 	.word	0x00003e50


	//   ....[41]....
        /*0250*/ 	.word	0x00003f20


	//   ....[42]....
        /*0254*/ 	.word	0x00003f40


	//   ....[43]....
        /*0258*/ 	.word	0x00003f50


	//   ....[44]....
        /*025c*/ 	.word	0x00003f60


	//   ....[45]....
        /*0260*/ 	.word	0x00004030


	//   ....[46]....
        /*0264*/ 	.word	0x00004050


	//   ....[47]....
        /*0268*/ 	.word	0x00004060


	//   ....[48]....
        /*026c*/ 	.word	0x00004070


	//   ....[49]....
        /*0270*/ 	.word	0x00004140


	//   ....[50]....
        /*0274*/ 	.word	0x00004160


	//   ....[51]....
        /*0278*/ 	.word	0x00004170


	//   ....[52]....
        /*027c*/ 	.word	0x00004180


	//   ....[53]....
        /*0280*/ 	.word	0x00004250


	//   ....[54]....
        /*0284*/ 	.word	0x00004290


	//   ....[55]....
        /*0288*/ 	.word	0x000042b0


	//   ....[56]....
        /*028c*/ 	.word	0x000042c0


	//   ....[57]....
        /*0290*/ 	.word	0x000042d0


	//   ....[58]....
        /*0294*/ 	.word	0x000042e0


	//   ....[59]....
        /*0298*/ 	.word	0x000042f0


	//   ....[60]....
        /*029c*/ 	.word	0x00004310


	//   ....[61]....
        /*02a0*/ 	.word	0x00004330


	//   ....[62]....
        /*02a4*/ 	.word	0x00004360


	//   ....[63]....
        /*02a8*/ 	.word	0x00004f90


	//   ....[64]....
        /*02ac*/ 	.word	0x00004fd0


	//   ....[65]....
        /*02b0*/ 	.word	0x00005010


	//   ....[66]....
        /*02b4*/ 	.word	0x00005050


	//   ....[67]....
        /*02b8*/ 	.word	0x000050c0


	//   ....[68]....
        /*02bc*/ 	.word	0x00005100


	//   ....[69]....
        /*02c0*/ 	.word	0x00005140


	//   ....[70]....
        /*02c4*/ 	.word	0x00005180


	//   ....[71]....
        /*02c8*/ 	.word	0x00005270


	//   ....[72]....
        /*02cc*/ 	.word	0x000052b0


	//   ....[73]....
        /*02d0*/ 	.word	0x000052e0


	//   ....[74]....
        /*02d4*/ 	.word	0x00005320


	//   ....[75]....
        /*02d8*/ 	.word	0x00005410


	//   ....[76]....
        /*02dc*/ 	.word	0x00005450


	//   ....[77]....
        /*02e0*/ 	.word	0x00005490


	//   ....[78]....
        /*02e4*/ 	.word	0x000054d0


	//   ....[79]....
        /*02e8*/ 	.word	0x00005590


	//   ....[80]....
        /*02ec*/ 	.word	0x000055d0


	//   ....[81]....
        /*02f0*/ 	.word	0x000055f0


	//   ....[82]....
        /*02f4*/ 	.word	0x00005600


	//   ....[83]....
        /*02f8*/ 	.word	0x00005a40


	//   ....[84]....
        /*02fc*/ 	.word	0x00005d20


	//   ....[85]....
        /*0300*/ 	.word	0x000060b0


	//   ....[86]....
        /*0304*/ 	.word	0x00006100


	//   ....[87]....
        /*0308*/ 	.word	0x00006150


	//   ....[88]....
        /*030c*/ 	.word	0x00006180


	//   ....[89]....
        /*0310*/ 	.word	0x000061a0


	//   ....[90]....
        /*0314*/ 	.word	0x00006270


	//   ....[91]....
        /*0318*/ 	.word	0x000062a0


	//   ....[92]....
        /*031c*/ 	.word	0x00006300


	//   ....[93]....
        /*0320*/ 	.word	0x00006330


	//   ....[94]....
        /*0324*/ 	.word	0x00006350


	//----- nvinfo : EIATTR_VRC_CTA_INIT_COUNT
	.align		4
.L_2965:
        /*0328*/ 	.byte	0x02, 0x4a
	.zero		1
	.zero		1


	//----- nvinfo : EIATTR_EXIT_INSTR_OFFSETS
	.align		4
        /*032c*/ 	.byte	0x04, 0x1c
        /*032e*/ 	.short	(.L_2967 - .L_2966)


	//   ....[0]....
.L_2966:
        /*0330*/ 	.word	0x000063f0


	//   ....[1]....
        /*0334*/ 	.word	0x00006910


	//----- nvinfo : EIATTR_MAX_THREADS
	.align		4
.L_2967:
        /*0338*/ 	.byte	0x04, 0x05
        /*033a*/ 	.short	(.L_2969 - .L_2968)
.L_2968:
        /*033c*/ 	.word	0x00000020
        /*0340*/ 	.word	0x00000001
        /*0344*/ 	.word	0x00000001


	//----- nvinfo : EIATTR_CRS_STACK_SIZE
	.align		4
.L_2969:
        /*0348*/ 	.byte	0x04, 0x1e
        /*034a*/ 	.short	(.L_2971 - .L_2970)
.L_2970:
        /*034c*/ 	.word	0x00000000


	//----- nvinfo : EIATTR_CBANK_PARAM_SIZE
	.align		4
.L_2971:
        /*0350*/ 	.byte	0x03, 0x19
        /*0352*/ 	.short	0x01f0


	//----- nvinfo : EIATTR_PARAM_CBANK
	.align		4
        /*0354*/ 	.byte	0x04, 0x0a
        /*0356*/ 	.short	(.L_2973 - .L_2972)
	.align		4
.L_2972:
        /*0358*/ 	.word	index@(.nv.constant0._Z25selective_scan_bwd_kernelI32Selective_Scan_bwd_kernel_traitsILi32ELi8ELb0ELb0ELb0ELb0ELb1EfN3c107complexIfEEEEv12SSMParamsBwd)
        /*035c*/ 	.short	0x0380
        /*035e*/ 	.short	0x01f0


	//----- nvinfo : EIATTR_SW_WAR
	.align		4
.L_2973:
        /*0360*/ 	.byte	0x04, 0x36
        /*0362*/ 	.short	(.L_2975 - .L_2974)
.L_2974:
        /*0364*/ 	.word	0x00000008
.L_2975:


//--------------------- .nv.info._Z25selective_scan_bwd_kernelI32Selective_Scan_bwd_kernel_traitsILi32ELi8ELb0ELb0ELb0ELb1ELb0EfN3c107complexIfEEEEv12SSMParamsBwd --------------------------
	.section	.nv.info._Z25selective_scan_bwd_kernelI32Selective_Scan_bwd_kernel_traitsILi32ELi8ELb0ELb0ELb0ELb1ELb0EfN3c107complexIfEEEEv12SSMParamsBwd,"",@"SHT_CUDA_INFO"
	.sectionflags	@""
	.align	4


	//----- nvinfo : EIATTR_CUDA_API_VERSION
	.align		4
        /*0000*/ 	.byte	0x04, 0x37
        /*0002*/ 	.short	(.L_2977 - .L_2976)
.L_2976:
        /*0004*/ 	.word	0x00000082


	//----- nvinfo : EIATTR_KPARAM_INFO
	.align		4
.L_2977:
        /*0008*/ 	.byte	0x04, 0x17
        /*000a*/ 	.short	(.L_2979 - .L_2978)
.L_2978:
        /*000c*/ 	.word	0x00000000
        /*0010*/ 	.short	0x0000
        /*0012*/ 	.short	0x0000
        /*0014*/ 	.byte	0x00, 0xf0, 0xc1, 0x07


	//----- nvinfo : EIATTR_SPARSE_MMA_MASK
	.align		4
.L_2979:
        /*0018*/ 	.byte	0x03, 0x50
        /*001a*/ 	.short	0x0000


	//----- nvinfo : EIATTR_MAXREG_COUNT
	.align		4
        /*001c*/ 	.byte	0x03, 0x1b
        /*001e*/ 	.short	0x00ff


	//----- nvinfo : EIATTR_NUM_BARRIERS
	.align		4
        /*0020*/ 	.byte	0x02, 0x4c
        /*0022*/ 	.byte	0x01
	.zero		1


	//----- nvinfo : EIATTR_MERCURY_ISA_VERSION
	.align		4
        /*0024*/ 	.byte	0x03, 0x5f
        /*0026*/ 	.short	0x0101


	//----- nvinfo : EIATTR_COOP_GROUP_MASK_REGIDS
	.align		4
        /*0028*/ 	.byte	0x04, 0x29
        /*002a*/ 	.short	(.L_2981 - .L_2980)


	//   ....[0]....
.L_2980:
        /*002c*/ 	.word	0xffffffff


	//   ....[1]....
        /*0030*/ 	.word	0xffffffff


	//   ....[2]....
        /*0034*/ 	.word	0xffffffff


	//   ....[3]....
        /*0038*/ 	.word	0xffffffff


	//   ....[4]....
        /*003c*/ 	.word	0xffffffff


	//   ....[5]....
        /*0040*/ 	.word	0xffffffff


	//   ....[6]....
        /*0044*/ 	.word	0xffffffff


	//   ....[7]....
        /*0048*/ 	.word	0xffffffff


	//   ....[8]....
        /*004c*/ 	.word	0xffffffff


	//   ....[9]....
        /*0050*/ 	.word	0xffffffff


	//   ....[10]....
        /*0054*/ 	.word	0xffffffff


	//   ....[11]....
        /*0058*/ 	.word	0xffffffff


	//   ....[12]....
        /*005c*/ 	.word	0xffffffff


	//   ....[13]....
        /*0060*/ 	.word	0xffffffff


	//   ....[14]....
        /*0064*/ 	.word	0xffffffff


	//   ....[15]....
        /*0068*/ 	.word	0xffffffff


	//   ....[16]....
        /*006c*/ 	.word	0xffffffff


	//   ....[17]....
        /*0070*/ 	.word	0xffffffff


	//   ....[18]....
        /*0074*/ 	.word	0xffffffff


	//   ....[19]....
        /*0078*/ 	.word	0xffffffff


	//   ....[20]....
        /*007c*/ 	.word	0xffffffff


	//   ....[21]....
        /*0080*/ 	.word	0xffffffff


	//   ....[22]....
        /*0084*/ 	.word	0xffffffff


	//   ....[23]....
        /*0088*/ 	.word	0xffffffff


	//   ....[24]....
        /*008c*/ 	.word	0xffffffff


	//   ....[25]....
        /*0090*/ 	.word	0xffffffff


	//   ....[26]....
        /*0094*/ 	.word	0xffffffff


	//   ....[27]....
        /*0098*/ 	.word	0xffffffff


	//   ....[28]....
        /*009c*/ 	.word	0xffffffff


	//   ....[29]....
        /*00a0*/ 	.word	0xffffffff


	//   ....[30]....
        /*00a4*/ 	.word	0xffffffff


	//   ....[31]....
        /*00a8*/ 	.word	0xffffffff


	//   ....[32]....
        /*00ac*/ 	.word	0xffffffff


	//   ....[33]....
        /*00b0*/ 	.word	0xffffffff


	//   ....[34]....
        /*00b4*/ 	.word	0xffffffff


	//   ....[35]....
        /*00b8*/ 	.word	0xffffffff


	//   ....[36]....
        /*00bc*/ 	.word	0xffffffff


	//   ....[37]....
        /*00c0*/ 	.word	0xffffffff


	//   ....[38]....
        /*00c4*/ 	.word	0xffffffff


	//   ....[39]....
        /*00c8*/ 	.word	0xffffffff


	//   ....[40]....
        /*00cc*/ 	.word	0xffffffff


	//   ....[41]....
        /*00d0*/ 	.word	0xffffffff


	//   ....[42]....
        /*00d4*/ 	.word	0xffffffff


	//   ....[43]....
        /*00d8*/ 	.word	0xffffffff


	//   ....[44]....
        /*00dc*/ 	.word	0xffffffff


	//   ....[45]....
        /*00e0*/ 	.word	0xffffffff


	//   ....[46]....
        /*00e4*/ 	.word	0xffffffff


	//   ....[47]....
        /*00e8*/ 	.word	0xffffffff


	//   ....[48]....
        /*00ec*/ 	.word	0xffffffff


	//   ....[49]....
        /*00f0*/ 	.word	0xffffffff


	//   ....[50]....
        /*00f4*/ 	.word	0xffffffff


	//   ....[51]....
        /*00f8*/ 	.word	0xffffffff


	//   ....[52]....
        /*00fc*/ 	.word	0xffffffff


	//   ....[53]....
        /*0100*/ 	.word	0xffffffff


	//   ....[54]....
        /*0104*/ 	.word	0xffffffff


	//   ....[55]....
        /*0108*/ 	.word	0xffffffff


	//   ....[56]....
        /*010c*/ 	.word	0xffffffff


	//   ....[57]....
        /*0110*/ 	.word	0xffffffff


	//   ....[58]....
        /*0114*/ 	.word	0xffffffff


	//   ....[59]....
        /*0118*/ 	.word	0xffffffff


	//   ....[60]....
        /*011c*/ 	.word	0xffffffff


	//   ....[61]....
        /*0120*/ 	.word	0xffffffff


	//   ....[62]....
        /*0124*/ 	.word	0xffffffff


	//   ....[63]....
        /*0128*/ 	.word	0xffffffff


	//   ....[64]....
        /*012c*/ 	.word	0xffffffff


	//   ....[65]....
        /*0130*/ 	.word	0xffffffff


	//   ....[66]....
        /*0134*/ 	.word	0xffffffff


	//   ....[67]....
        /*0138*/ 	.word	0xffffffff


	//   ....[68]....
        /*013c*/ 	.word	0xffffffff


	//   ....[69]....
        /*0140*/ 	.word	0xffffffff


	//   ....[70]....
        /*0144*/ 	.word	0xffffffff


	//   ....[71]....
        /*0148*/ 	.word	0xffffffff


	//   ....[72]....
        /*014c*/ 	.word	0xffffffff


	//   ....[73]....
        /*0150*/ 	.word	0xffffffff


	//   ....[74]....
        /*0154*/ 	.word	0xffffffff


	//   ....[75]....
        /*0158*/ 	.word	0xffffffff


	//   ....[76]....
        /*015c*/ 	.word	0xffffffff


	//   ....[77]....
        /*0160*/ 	.word	0xffffffff


	//   ....[78]....
        /*0164*/ 	.word	0xffffffff


	//   ....[79]....
        /*0168*/ 	.word	0xffffffff


	//   ....[80]....
        /*016c*/ 	.word	0xffffffff


	//   ....[81]....
        /*0170*/ 	.word	0xffffffff


	//   ....[82]....
        /*0174*/ 	.word	0xffffffff


	//   ....[83]....
        /*0178*/ 	.word	0xffffffff


	//   ....[84]....
        /*017c*/ 	.word	0xffffffff


	//   ....[85]....
        /*0180*/ 	.word	0xffffffff


	//   ....[86]....
        /*0184*/ 	.word	0xffffffff


	//   ....[87]....
        /*0188*/ 	.word	0xffffffff


	//   ....[88]....
        /*018c*/ 	.word	0xffffffff


	//   ....[89]....
        /*0190*/ 	.word	0xffffffff


	//   ....[90]....
        /*0194*/ 	.word	0xffffffff


	//   ....[91]....
        /*0198*/ 	.word	0xffffffff


	//----- nvinfo : EIATTR_COOP_GROUP_INSTR_OFFSETS
	.align		4
.L_2981:
        /*019c*/ 	.byte	0x04, 0x28
        /*019e*/ 	.short	(.L_2983 - .L_2982)


	//   ....[0]....
.L_2982:
        /*01a0*/ 	.word	0x00000bb0


	//   ....[1]....
        /*01a4*/ 	.word	0x00000db0


	//   ....[2]....
        /*01a8*/ 	.word	0x00001090


	//   ....[3]....
        /*01ac*/ 	.word	0x000032a0


	//   ....[4]....
        /*01b0*/ 	.word	0x000032c0


	//   ....[5]....
        /*01b4*/ 	.word	0x000032d0


	//   ....[6]....
        /*01b8*/ 	.word	0x000032e0


	//   ....[7]....
        /*01bc*/ 	.word	0x00003380


	//   ....[8]....
        /*01c0*/ 	.word	0x000033b0


	//   ....[9]....
        /*01c4*/ 	.word	0x000033c0


	//   ....[10]....
        /*01c8*/ 	.word	0x000033d0


	//   ....[11]....
        /*01cc*/ 	.word	0x000034a0


	//   ....[12]....
        /*01d0*/ 	.word	0x000034e0


	//   ....[13]....
        /*01d4*/ 	.word	0x00003520


	//   ....[14]....
        /*01d8*/ 	.word	0x00003560


	//   ....[15]....
        /*01dc*/ 	.word	0x000036e0


	//   ....[16]....
        /*01e0*/ 	.word	0x00003720


	//   ....[17]....
        /*01e4*/ 	.word	0x00003760


	//   ....[18]....
        /*01e8*/ 	.word	0x000037a0


	//   ....[19]....
        /*01ec*/ 	.word	0x00003950


	//   ....[20]....
        /*01f0*/ 	.word	0x00003990


	//   ....[21]....
        /*01f4*/ 	.word	0x000039d0


	//   ....[22]....
        /*01f8*/ 	.word	0x00003a10


	//   ....[23]....
        /*01fc*/ 	.word	0x00003ad0


	//   ....[24]....
        /*0200*/ 	.word	0x00003b60


	//   ....[25]....
        /*0204*/ 	.word	0x00003ba0


	//   ....[26]....
        /*0208*/ 	.word	0x00003bc0


	//   ....[27]....
        /*020c*/ 	.word	0x00003bd0


	//   ....[28]....
        /*0210*/ 	.word	0x00003be0


	//   ....[29]....
        /*0214*/ 	.word	0x00003bf0


	//   ....[30]....
        /*0218*/ 	.word	0x00003c00


	//   ....[31]....
        /*021c*/ 	.word	0x00003c30


	//   ....[32]....
        /*0220*/ 	.word	0x00003c40


	//   ....[33]....
        /*0224*/ 	.word	0x00003d30


	//   ....[34]....
        /*0228*/ 	.word	0x00003d40


	//   ....[35]....
        /*022c*/ 	.word	0x00003d50


	//   ....[36]....
        /*0230*/ 	.word	0x00003d60


	//   ....[37]....
        /*0234*/ 	.word	0x00003e30


	//   ....[38]....
        /*0238*/ 	.word	0x00003e50


	//   ....[39]....
        /*023c*/ 	.word	0x00003e60


	//   ....[40]....
        /*0240*/ 	.word	0x00003e70


	//   ....[41]....
        /*0244*/ 	.word	0x00003f40


	//   ....[42]....
        /*0248*/ 	.word	0x00003f60


	//   ....[43]....
        /*024c*/ 	.word	0x00003f70


	//   ....[44]....
        /*0250*/ 	.word	0x00003f80


	//   ....[45]....
        /*0254*/ 	.word	0x00004050


	//   ....[46]....
        /*0258*/ 	.word	0x00004070


	//   ....[47]....
        /*025c*/ 	.word	0x00004080


	//   ....[48]....
        /*0260*/ 	.word	0x00004090


	//   ....[49]....
        /*0264*/ 	.word	0x00004160


	//   ....[50]....
        /*0268*/ 	.word	0x000041a0


	//   ....[51]....
        /*026c*/ 	.word	0x000041c0


	//   ....[52]....
        /*0270*/ 	.word	0x000041d0


	//   ....[53]....
        /*0274*/ 	.word	0x000041e0


	//   ....[54]....
        /*0278*/ 	.word	0x000041f0


	//   ....[55]....
        /*027c*/ 	.word	0x00004200


	//   ....[56]....
        /*0280*/ 	.word	0x00004220


	//   ....[57]....
        /*0284*/ 	.word	0x00004240


	//   ....[58]....
        /*0288*/ 	.word	0x00004270


	//   ....[59]....
        /*028c*/ 	.word	0x00004ea0


	//   ....[60]....
        /*0290*/ 	.word	0x00004ee0


	//   ....[61]....
        /*0294*/ 	.word	0x00004f20


	//   ....[62]....
        /*0298*/ 	.word	0x00004f60


	//   ....[63]....
        /*029c*/ 	.word	0x00004fd0


	//   ....[64]....
        /*02a0*/ 	.word	0x00005010


	//   ....[65]....
        /*02a4*/ 	.word	0x00005050


	//   ....[66]....
        /*02a8*/ 	.word	0x00005090


	//   ....[67]....
        /*02ac*/ 	.word	0x00005150


	//   ....[68]....
        /*02b0*/ 	.word	0x00005190


	//   ....[69]....
        /*02b4*/ 	.word	0x000051c0


	//   ....[70]....
        /*02b8*/ 	.word	0x00005200


	//   ....[71]....
        /*02bc*/ 	.word	0x00005300


	//   ....[72]....
        /*02c0*/ 	.word	0x00005340


	//   ....[73]....
        /*02c4*/ 	.word	0x00005380


	//   ....[74]....
        /*02c8*/ 	.word	0x000053c0


	//   ....[75]....
        /*02cc*/ 	.word	0x000054c0


	//   ....[76]....
        /*02d0*/ 	.word	0x000054f0


	//   ....[77]....
        /*02d4*/ 	.word	0x00005500


	//   ....[78]....
        /*02d8*/ 	.word	0x00005510


	//   ....[79]....
        /*02dc*/ 	.word	0x00005a40


	//   ....[80]....
        /*02e0*/ 	.word	0x00005cf0


	//   ....[81]....
        /*02e4*/ 	.word	0x000061e0


	//   ....[82]....
        /*02e8*/ 	.word	0x000065e0


	//   ....[83]....
        /*02ec*/ 	.word	0x00006620


	//   ....[84]....
        /*02f0*/ 	.word	0x00006680


	//   ....[85]....
        /*02f4*/ 	.word	0x000066b0


	//   ....[86]....
        /*02f8*/ 	.word	0x000066d0


	//   ....[87]....
        /*02fc*/ 	.word	0x000067a0


	//   ....[88]....
        /*0300*/ 	.word	0x000067e0


	//   ....[89]....
        /*0304*/ 	.word	0x00006830


	//   ....[90]....
        /*0308*/ 	.word	0x00006860


	//   ....[91]....
        /*030c*/ 	.word	0x00006880


	//----- nvinfo : EIATTR_VRC_CTA_INIT_COUNT
	.align		4
.L_2983:
        /*0310*/ 	.byte	0x02, 0x4a
	.zero		1
	.zero		1


	//----- nvinfo : EIATTR_EXIT_INSTR_OFFSETS
	.align		4
        /*0314*/ 	.byte	0x04, 0x1c
        /*0316*/ 	.short	(.L_2985 - .L_2984)


	//   ....[0]....
.L_2984:
        /*0318*/ 	.word	0x00006920


	//   ....[1]....
        /*031c*/ 	.word	0x00006e40


	//----- nvinfo : EIATTR_MAX_THREADS
	.align		4
.L_2985:
        /*0320*/ 	.byte	0x04, 0x05
        /*0322*/ 	.short	(.L_2987 - .L_2986)
.L_2986:
        /*0324*/ 	.word	0x00000020
        /*0328*/ 	.word	0x00000001
        /*032c*/ 	.word	0x00000001


	//----- nvinfo : EIATTR_CRS_STACK_SIZE
	.align		4
.L_2987:
        /*0330*/ 	.byte	0x04, 0x1e
        /*0332*/ 	.short	(.L_2989 - .L_2988)
.L_2988:
        /*0334*/ 	.word	0x00000000


	//----- nvinfo : EIATTR_CBANK_PARAM_SIZE
	.align		4
.L_2989:
        /*0338*/ 	.byte	0x03, 0x19
        /*033a*/ 	.short	0x01f0


	//----- nvinfo : EIATTR_PARAM_CBANK
	.align		4
        /*033c*/ 	.byte	0x04, 0x0a
        /*033e*/ 	.short	(.L_2991 - .L_2990)
	.align		4
.L_2990:
        /*0340*/ 	.word	index@(.nv.constant0._Z25selective_scan_bwd_kernelI32Selective_Scan_bwd_kernel_traitsILi32ELi8ELb0ELb0ELb0ELb1ELb0EfN3c107complexIfEEEEv12SSMParamsBwd)
        /*0344*/ 	.short	0x0380
        /*0346*/ 	.short	0x01f0


	//----- nvinfo : EIATTR_SW_WAR
	.align		4
.L_2991:
        /*0348*/ 	.byte	0x04, 0x36
        /*034a*/ 	.short	(.L_2993 - .L_2992)
.L_2992:
        /*034c*/ 	.word	0x00000008
.L_2993:


//--------------------- .nv.info._Z25selective_scan_bwd_kernelI32Selective_Scan_bwd_kernel_traitsILi32ELi8ELb0ELb0ELb0ELb1ELb1EfN3c107complexIfEEEEv12SSMParamsBwd --------------------------
	.section	.nv.info._Z25selective_scan_bwd_kernelI32Selective_Scan_bwd_kernel_traitsILi32ELi8ELb0ELb0ELb0ELb1ELb1EfN3c107complexIfEEEEv12SSMParamsBwd,"",@"SHT_CUDA_INFO"
	.sectionflags	@""
	.align	4


	//----- nvinfo : EIATTR_CUDA_API_VERSION
	.align		4
        /*0000*/ 	.byte	0x04, 0x37
        /*0002*/ 	.short	(.L_2995 - .L_2994)
.L_2994:
        /*0004*/ 	.word	0x00000082


	//----- nvinfo : EIATTR_KPARAM_INFO
	.align		4
.L_2995:
        /*0008*/ 	.byte	0x04, 0x17
        /*000a*/ 	.short	(.L_2997 - .L_2996)
.L_2996:
        /*000c*/ 	.word	0x00000000
        /*0010*/ 	.short	0x0000
        /*0012*/ 	.short	0x0000
        /*0014*/ 	.byte	0x00, 0xf0, 0xc1, 0x07


	//----- nvinfo : EIATTR_SPARSE_MMA_MASK
	.align		4
.L_2997:
        /*0018*/ 	.byte	0x03, 0x50
        /*001a*/ 	.short	0x0000


	//----- nvinfo : EIATTR_MAXREG_COUNT
	.align		4
        /*001c*/ 	.byte	0x03, 0x1b
        /*001e*/ 	.short	0x00ff


	//----- nvinfo : EIATTR_NUM_BARRIERS
	.align		4
        /*0020*/ 	.byte	0x02, 0x4c
        /*0022*/ 	.byte	0x01
	.zero		1


	//----- nvinfo : EIATTR_MERCURY_ISA_VERSION
	.align		4
        /*0024*/ 	.byte	0x03, 0x5f
        /*0026*/ 	.short	0x0101


	//----- nvinfo : EIATTR_COOP_GROUP_MASK_REGIDS
	.align		4
        /*0028*/ 	.byte	0x04, 0x29
        /*002a*/ 	.short	(.L_2999 - .L_2998)


	//   ....[0]....
.L_2998:
        /*002c*/ 	.word	0xffffffff


	//   ....[1]....
        /*0030*/ 	.word	0xffffffff


	//   ....[2]....
        /*0034*/ 	.word	0xffffffff


	//   ....[3]....
        /*0038*/ 	.word	0xffffffff


	//   ....[4]....
        /*003c*/ 	.word	0xffffffff


	//   ....[5]....
        /*0040*/ 	.word	0xffffffff


	//   ....[6]....
        /*0044*/ 	.word	0xffffffff


	//   ....[7]....
        /*0048*/ 	.word	0xffffffff


	//   ....[8]....
        /*004c*/ 	.word	0xffffffff


	//   ....[9]....
        /*0050*/ 	.word	0xffffffff


	//   ....[10]....
        /*0054*/ 	.word	0xffffffff


	//   ....[11]....
        /*0058*/ 	.word	0xffffffff


	//   ....[12]....
        /*005c*/ 	.word	0xffffffff


	//   ....[13]....
        /*0060*/ 	.word	0xffffffff


	//   ....[14]....
        /*0064*/ 	.word	0xffffffff


	//   ....[15]....
        /*0068*/ 	.word	0xffffffff


	//   ....[16]....
        /*006c*/ 	.word	0xffffffff


	//   ....[17]....
        /*0070*/ 	.word	0xffffffff


	//   ....[18]....
        /*0074*/ 	.word	0xffffffff


	//   ....[19]....
        /*0078*/ 	.word	0xffffffff


	//   ....[20]....
        /*007c*/ 	.word	0xffffffff


	//   ....[21]....
        /*0080*/ 	.word	0xffffffff


	//   ....[22]....
        /*0084*/ 	.word	0xffffffff


	//   ....[23]....
        /*0088*/ 	.word	0xffffffff


	//   ....[24]....
        /*008c*/ 	.word	0xffffffff


	//   ....[25]....
        /*0090*/ 	.word	0xffffffff


	//   ....[26]....
        /*0094*/ 	.word	0xffffffff


	//   ....[27]....
        /*0098*/ 	.word	0xffffffff


	//   ....[28]....
        /*009c*/ 	.word	0xffffffff


	//   ....[29]....
        /*00a0*/ 	.word	0xffffffff


	//   ....[30]....
        /*00a4*/ 	.word	0xffffffff


	//   ....[31]....
        /*00a8*/ 	.word	0xffffffff


	//   ....[32]....
        /*00ac*/ 	.word	0xffffffff


	//   ....[33]....
        /*00b0*/ 	.word	0xffffffff


	//   ....[34]....
        /*00b4*/ 	.word	0xffffffff


	//   ....[35]....
        /*00b8*/ 	.word	0xffffffff


	//   ....[36]....
        /*00bc*/ 	.word	0xffffffff


	//   ....[37]....
        /*00c0*/ 	.word	0xffffffff


	//   ....[38]....
        /*00c4*/ 	.word	0xffffffff


	//   ....[39]....
        /*00c8*/ 	.word	0xffffffff


	//   ....[40]....
        /*00cc*/ 	.word	0xffffffff


	//   ....[41]....
        /*00d0*/ 	.word	0xffffffff


	//   ....[42]....
        /*00d4*/ 	.word	0xffffffff


	//   ....[43]....
        /*00d8*/ 	.word	0xffffffff


	//   ....[44]....
        /*00dc*/ 	.word	0xffffffff


	//   ....[45]....
        /*00e0*/ 	.word	0xffffffff


	//   ....[46]....
        /*00e4*/ 	.word	0xffffffff


	//   ....[47]....
        /*00e8*/ 	.word	0xffffffff


	//   ....[48]....
        /*00ec*/ 	.word	0xffffffff


	//   ....[49]....
        /*00f0*/ 	.word	0xffffffff


	//   ....[50]....
        /*00f4*/ 	.word	0xffffffff


	//   ....[51]....
        /*00f8*/ 	.word	0xffffffff


	//   ....[52]....
        /*00fc*/ 	.word	0xffffffff


	//   ....[53]....
        /*0100*/ 	.word	0xffffffff


	//   ....[54]....
        /*0104*/ 	.word	0xffffffff


	//   ....[55]....
        /*0108*/ 	.word	0xffffffff


	//   ....[56]....
        /*010c*/ 	.word	0xffffffff


	//   ....[57]....
        /*0110*/ 	.word	0xffffffff


	//   ....[58]....
        /*0114*/ 	.word	0xffffffff


	//   ....[59]....
        /*0118*/ 	.word	0xffffffff


	//   ....[60]....
        /*011c*/ 	.word	0xffffffff


	//   ....[61]....
        /*0120*/ 	.word	0xffffffff


	//   ....[62]....
        /*0124*/ 	.word	0xffffffff


	//   ....[63]....
        /*0128*/ 	.word	0xffffffff


	//   ....[64]....
        /*012c*/ 	.word	0xffffffff


	//   ....[65]....
        /*0130*/ 	.word	0xffffffff


	//   ....[66]....
        /*0134*/ 	.word	0xffffffff


	//   ....[67]....
        /*0138*/ 	.word	0xffffffff


	//   ....[68]....
        /*013c*/ 	.word	0xffffffff


	//   ....[69]....
        /*0140*/ 	.word	0xffffffff


	//   ....[70]....
        /*0144*/ 	.word	0xffffffff


	//   ....[71]....
        /*0148*/ 	.word	0xffffffff


	//   ....[72]....
        /*014c*/ 	.word	0xffffffff


	//   ....[73]....
        /*0150*/ 	.word	0xffffffff


	//   ....[74]....
        /*0154*/ 	.word	0xffffffff


	//   ....[75]....
        /*0158*/ 	.word	0xffffffff


	//   ....[76]....
        /*015c*/ 	.word	0xffffffff


	//   ....[77]....
        /*0160*/ 	.word	0xffffffff


	//   ....[78]....
        /*0164*/ 	.word	0xffffffff


	//   ....[79]....
        /*0168*/ 	.word	0xffffffff


	//   ....[80]....
        /*016c*/ 	.word	0xffffffff


	//   ....[81]....
        /*0170*/ 	.word	0xffffffff


	//   ....[82]....
        /*0174*/ 	.word	0xffffffff


	//   ....[83]....
        /*0178*/ 	.word	0xffffffff


	//   ....[84]....
        /*017c*/ 	.word	0xffffffff


	//   ....[85]....
        /*0180*/ 	.word	0xffffffff


	//   ....[86]....
        /*0184*/ 	.word	0xffffffff


	//   ....[87]....
        /*0188*/ 	.word	0xffffffff


	//   ....[88]....
        /*018c*/ 	.word	0xffffffff


	//   ....[89]....
        /*0190*/ 	.word	0xffffffff


	//   ....[90]....
        /*0194*/ 	.word	0xffffffff


	//   ....[91]....
        /*0198*/ 	.word	0xffffffff


	//   ....[92]....
        /*019c*/ 	.word	0xffffffff


	//   ....[93]....
        /*01a0*/ 	.word	0xffffffff


	//   ....[94]....
        /*01a4*/ 	.word	0xffffffff


	//   ....[95]....
        /*01a8*/ 	.word	0xffffffff


	//----- nvinfo : EIATTR_COOP_GROUP_INSTR_OFFSETS
	.align		4
.L_2999:
        /*01ac*/ 	.byte	0x04, 0x28
        /*01ae*/ 	.short	(.L_3001 - .L_3000)


	//   ....[0]....
.L_3000:
        /*01b0*/ 	.word	0x00000cc0


	//   ....[1]....
        /*01b4*/ 	.word	0x00000ef0


	//   ....[2]....
        /*01b8*/ 	.word	0x00001170


	//   ....[3]....
        /*01bc*/ 	.word	0x00002580


	//   ....[4]....
        /*01c0*/ 	.word	0x000029b0


	//   ....[5]....
        /*01c4*/ 	.word	0x00002d00


	//   ....[6]....
        /*01c8*/ 	.word	0x000031e0


	//   ....[7]....
        /*01cc*/ 	.word	0x000044a0


	//   ....[8]....
        /*01d0*/ 	.word	0x000044d0


	//   ....[9]....
        /*01d4*/ 	.word	0x000044f0


	//   ....[10]....
        /*01d8*/ 	.word	0x00004500


	//   ....[11]....
        /*01dc*/ 	.word	0x000045a0


	//   ....[12]....
        /*01e0*/ 	.word	0x000045d0


	//   ....[13]....
        /*01e4*/ 	.word	0x000045e0


	//   ....[14]....
        /*01e8*/ 	.word	0x000045f0


	//   ....[15]....
        /*01ec*/ 	.word	0x000046c0


	//   ....[16]....
        /*01f0*/ 	.word	0x00004700


	//   ....[17]....
        /*01f4*/ 	.word	0x00004740


	//   ....[18]....
        /*01f8*/ 	.word	0x00004780


	//   ....[19]....
        /*01fc*/ 	.word	0x00004900


	//   ....[20]....
        /*0200*/ 	.word	0x00004940


	//   ....[21]....
        /*0204*/ 	.word	0x00004980


	//   ....[22]....
        /*0208*/ 	.word	0x000049c0


	//   ....[23]....
        /*020c*/ 	.word	0x00004b60


	//   ....[24]....
        /*0210*/ 	.word	0x00004ba0


	//   ....[25]....
        /*0214*/ 	.word	0x00004be0


	//   ....[26]....
        /*0218*/ 	.word	0x00004c20


	//   ....[27]....
        /*021c*/ 	.word	0x00004cf0


	//   ....[28]....
        /*0220*/ 	.word	0x00004d80


	//   ....[29]....
        /*0224*/ 	.word	0x00004dc0


	//   ....[30]....
        /*0228*/ 	.word	0x00004de0


	//   ....[31]....
        /*022c*/ 	.word	0x00004df0


	//   ....[32]....
        /*0230*/ 	.word	0x00004e00


	//   ....[33]....
        /*0234*/ 	.word	0x00004e10


	//   ....[34]....
        /*0238*/ 	.word	0x00004e20


	//   ....[35]....
        /*023c*/ 	.word	0x00004e50


	//   ....[36]....
        /*0240*/ 	.word	0x00004e60


	//   ....[37]....
        /*0244*/ 	.word	0x00004f50


	//   ....[38]....
        /*0248*/ 	.word	0x00004f60


	//   ....[39]....
        /*024c*/ 	.word	0x00004f70


	//   ....[40]....
        /*0250*/ 	.word	0x00004f80


	//   ....[41]....
        /*0254*/ 	.word	0x00005050


	//   ....[42]....
        /*0258*/ 	.word	0x00005070


	//   ....[43]....
        /*025c*/ 	.word	0x00005080


	//   ....[44]....
        /*0260*/ 	.word	0x00005090


	//   ....[45]....
        /*0264*/ 	.word	0x00005160


	//   ....[46]....
        /*0268*/ 	.word	0x00005180


	//   ....[47]....
        /*026c*/ 	.word	0x00005190


	//   ....[48]....
        /*0270*/ 	.word	0x000051a0


	//   ....[49]....
        /*0274*/ 	.word	0x00005270


	//   ....[50]....
        /*0278*/ 	.word	0x00005290


	//   ....[51]....
        /*027c*/ 	.word	0x000052a0


	//   ....[52]....
        /*0280*/ 	.word	0x000052b0


	//   ....[53]....
        /*0284*/ 	.word	0x00005380


	//   ....[54]....
        /*0288*/ 	.word	0x000053c0


	//   ....[55]....
        /*028c*/ 	.word	0x000053e0


	//   ....[56]....
        /*0290*/ 	.word	0x000053f0


	//   ....[57]....
        /*0294*/ 	.word	0x00005400


	//   ....[58]....
        /*0298*/ 	.word	0x00005410


	//   ....[59]....
        /*029c*/ 	.word	0x00005420


	//   ....[60]....
        /*02a0*/ 	.word	0x00005440


	//   ....[61]....
        /*02a4*/ 	.word	0x00005460


	//   ....[62]....
        /*02a8*/ 	.word	0x00005490


	//   ....[63]....
        /*02ac*/ 	.word	0x000060c0


	//   ....[64]....
        /*02b0*/ 	.word	0x00006100


	//   ....[65]....
        /*02b4*/ 	.word	0x00006140


	//   ....[66]....
        /*02b8*/ 	.word	0x00006180


	//   ....[67]....
        /*02bc*/ 	.word	0x000061f0


	//   ....[68]....
        /*02c0*/ 	.word	0x00006230


	//   ....[69]....
        /*02c4*/ 	.word	0x00006270


	//   ....[70]....
        /*02c8*/ 	.word	0x000062b0


	//   ....[71]....
        /*02cc*/ 	.word	0x000063a0


	//   ....[72]....
        /*02d0*/ 	.word	0x000063e0


	//   ....[73]....
        /*02d4*/ 	.word	0x00006410


	//   ....[74]....
        /*02d8*/ 	.word	0x00006450


	//   ....[75]....
        /*02dc*/ 	.word	0x00006540


	//   ....[76]....
        /*02e0*/ 	.word	0x00006580


	//   ....[77]....
        /*02e4*/ 	.word	0x000065c0


	//   ....[78]....
        /*02e8*/ 	.word	0x00006600


	//   ....[79]....
        /*02ec*/ 	.word	0x000066c0


	//   ....[80]....
        /*02f0*/ 	.word	0x00006700


	//   ....[81]....
        /*02f4*/ 	.word	0x00006720


	//   ....[82]....
        /*02f8*/ 	.word	0x00006730


	//   ....[83]....
        /*02fc*/ 	.word	0x00006c50


	//   ....[84]....
        /*0300*/ 	.word	0x00006f80


	//   ....[85]....
        /*0304*/ 	.word	0x00007450


	//   ....[86]....
        /*0308*/ 	.word	0x000077e0


	//   ....[87]....
        /*030c*/ 	.word	0x00007830


	//   ....[88]....
        /*0310*/ 	.word	0x00007880


	//   ....[89]....
        /*0314*/ 	.word	0x000078b0


	//   ....[90]....
        /*0318*/ 	.word	0x000078d0


	//   ....[91]....
        /*031c*/ 	.word	0x000079a0


	//   ....[92]....
        /*0320*/ 	.word	0x000079d0


	//   ....[93]....
        /*0324*/ 	.word	0x00007a30


	//   ....[94]....
        /*0328*/ 	.word	0x00007a60


	//   ....[95]....
        /*032c*/ 	.word	0x00007a80


	//----- nvinfo : EIATTR_VRC_CTA_INIT_COUNT
	.align		4
.L_3001:
        /*0330*/ 	.byte	0x02, 0x4a
	.zero		1
	.zero		1


	//----- nvinfo : EIATTR_EXIT_INSTR_OFFSETS
	.align		4
        /*0334*/ 	.byte	0x04, 0x1c
        /*0336*/ 	.short	(.L_3003 - .L_3002)


	//   ....[0]....
.L_3002:
        /*0338*/ 	.word	0x00007b20


	//   ....[1]....
        /*033c*/ 	.word	0x00008040


	//----- nvinfo : EIATTR_MAX_THREADS
	.align		4
.L_3003:
        /*0340*/ 	.byte	0x04, 0x05
        /*0342*/ 	.short	(.L_3005 - .L_3004)
.L_3004:
        /*0344*/ 	.word	0x00000020
        /*0348*/ 	.word	0x00000001
        /*034c*/ 	.word	0x00000001


	//----- nvinfo : EIATTR_CRS_STACK_SIZE
	.align		4
.L_3005:
        /*0350*/ 	.byte	0x04, 0x1e
        /*0352*/ 	.short	(.L_3007 - .L_3006)
.L_3006:
        /*0354*/ 	.word	0x00000000


	//----- nvinfo : EIATTR_CBANK_PARAM_SIZE
	.align		4
.L_3007:
        /*0358*/ 	.byte	0x03, 0x19
        /*035a*/ 	.short	0x01f0


	//----- nvinfo : EIATTR_PARAM_CBANK
	.align		4
        /*035c*/ 	.byte	0x04, 0x0a
        /*035e*/ 	.short	(.L_3009 - .L_3008)
	.align		4
.L_3008:
        /*0360*/ 	.word	index@(.nv.constant0._Z25selective_scan_bwd_kernelI32Selective_Scan_bwd_kernel_traitsILi32ELi8ELb0ELb0ELb0ELb1ELb1EfN3c107complexIfEEEEv12SSMParamsBwd)
        /*0364*/ 	.short	0x0380
        /*0366*/ 	.short	0x01f0


	//----- nvinfo : EIATTR_SW_WAR
	.align		4
.L_3009:
        /*0368*/ 	.byte	0x04, 0x36
        /*036a*/ 	.short	(.L_3011 - .L_3010)
.L_3010:
        /*036c*/ 	.word	0x00000008
.L_3011:


//--------------------- .nv.info._Z25selective_scan_bwd_kernelI32Selective_Scan_bwd_kernel_traitsILi32ELi8ELb0ELb0ELb1ELb0ELb0EfN3c107complexIfEEEEv12SSMParamsBwd --------------------------
	.section	.nv.info._Z25selective_scan_bwd_kernelI32Selective_Scan_bwd_kernel_traitsILi32ELi8ELb0ELb0ELb1ELb0ELb0EfN3c107complexIfEEEEv12SSMParamsBwd,"",@"SHT_CUDA_INFO"
	.sectionflags	@""
	.align	4


	//----- nvinfo : EIATTR_CUDA_API_VERSION
	.align		4
        /*0000*/ 	.byte	0x04, 0x37
        /*0002*/ 	.short	(.L_3013 - .L_3012)
.L_3012:
        /*0004*/ 	.word	0x00000082


	//----- nvinfo : EIATTR_KPARAM_INFO
	.align		4
.L_3013:
        /*0008*/ 	.byte	0x04, 0x17
        /*000a*/ 	.short	(.L_3015 - .L_3014)
.L_3014:
        /*000c*/ 	.word	0x00000000
        /*0010*/ 	.short	0x0000
        /*0012*/ 	.short	0x0000
        /*0014*/ 	.byte	0x00, 0xf0, 0xc1, 0x07


	//----- nvinfo : EIATTR_SPARSE_MMA_MASK
	.align		4
.L_3015:
        /*0018*/ 	.byte	0x03, 0x50
        /*001a*/ 	.short	0x0000


	//----- nvinfo : EIATTR_MAXREG_COUNT
	.align		4
        /*001c*/ 	.byte	0x03, 0x1b
        /*001e*/ 	.short	0x00ff


	//----- nvinfo : EIATTR_NUM_BARRIERS
	.align		4
        /*0020*/ 	.byte	0x02, 0x4c
        /*0022*/ 	.byte	0x01
	.zero		1


	//----- nvinfo : EIATTR_MERCURY_ISA_VERSION
	.align		4
        /*0024*/ 	.byte	0x03, 0x5f
        /*0026*/ 	.short	0x0101


	//----- nvinfo : EIATTR_COOP_GROUP_MASK_REGIDS
	.align		4
        /*0028*/ 	.byte	0x04, 0x29
        /*002a*/ 	.short	(.L_3017 - .L_3016)


	//   ....[0]....
.L_3016:
        /*002c*/ 	.word	0xffffffff


	//   ....[1]....
        /*0030*/ 	.word	0xffffffff


	//   ....[2]....
        /*0034*/ 	.word	0xffffffff


	//   ....[3]....
        /*0038*/ 	.word	0xffffffff


	//   ....[4]....
        /*003c*/ 	.word	0xffffffff


	//   ....[5]....
        /*0040*/ 	.word	0xffffffff


	//   ....[6]....
        /*0044*/ 	.word	0xffffffff


	//   ....[7]....
        /*0048*/ 	.word	0xffffffff


	//   ....[8]....
        /*004c*/ 	.word	0xffffffff


	//   ....[9]....
        /*0050*/ 	.word	0xffffffff


	//   ....[10]....
        /*0054*/ 	.word	0xffffffff


	//   ....[11]....
        /*0058*/ 	.word	0xffffffff


	//   ....[12]....
        /*005c*/ 	.word	0xffffffff


	//   ....[13]....
        /*0060*/ 	.word	0xffffffff


	//   ....[14]....
        /*0064*/ 	.word	0xffffffff


	//   ....[15]....
        /*0068*/ 	.word	0xffffffff


	//   ....[16]....
        /*006c*/ 	.word	0xffffffff


	//   ....[17]....
        /*0070*/ 	.word	0xffffffff


	//   ....[18]....
        /*0074*/ 	.word	0xffffffff


	//   ....[19]....
        /*0078*/ 	.word	0xffffffff


	//   ....[20]....
        /*007c*/ 	.word	0xffffffff


	//   ....[21]....
        /*0080*/ 	.word	0xffffffff


	//   ....[22]....
        /*0084*/ 	.word	0xffffffff


	//   ....[23]....
        /*0088*/ 	.word	0xffffffff


	//   ....[24]....
        /*008c*/ 	.word	0xffffffff


	//   ....[25]....
        /*0090*/ 	.word	0xffffffff


	//   ....[26]....
        /*0094*/ 	.word	0xffffffff


	//   ....[27]....
        /*0098*/ 	.word	0xffffffff


	//   ....[28]....
        /*009c*/ 	.word	0xffffffff


	//   ....[29]....
        /*00a0*/ 	.word	0xffffffff


	//   ....[30]....
        /*00a4*/ 	.word	0xffffffff


	//   ....[31]....
        /*00a8*/ 	.word	0xffffffff


	//   ....[32]....
        /*00ac*/ 	.word	0xffffffff


	//   ....[33]....
        /*00b0*/ 	.word	0xffffffff


	//   ....[34]....
        /*00b4*/ 	.word	0xffffffff


	//   ....[35]....
        /*00b8*/ 	.word	0xffffffff


	//   ....[36]....
        /*00bc*/ 	.word	0xffffffff


	//   ....[37]....
        /*00c0*/ 	.word	0xffffffff


	//   ....[38]....
        /*00c4*/ 	.word	0xffffffff


	//   ....[39]....
        /*00c8*/ 	.word	0xffffffff


	//   ....[40]....
        /*00cc*/ 	.word	0xffffffff


	//   ....[41]....
        /*00d0*/ 	.word	0xffffffff


	//   ....[42]....
        /*00d4*/ 	.word	0xffffffff


	//   ....[43]....
        /*00d8*/ 	.word	0xffffffff


	//   ....[44]....
        /*00dc*/ 	.word	0xffffffff


	//   ....[45]....
        /*00e0*/ 	.word	0xffffffff


	//   ....[46]....
        /*00e4*/ 	.word	0xffffffff


	//   ....[47]....
        /*00e8*/ 	.word	0xffffffff


	//   ....[48]....
        /*00ec*/ 	.word	0xffffffff


	//   ....[49]....
        /*00f0*/ 	.word	0xffffffff


	//   ....[50]....
        /*00f4*/ 	.word	0xffffffff


	//   ....[51]....
        /*00f8*/ 	.word	0xffffffff


	//   ....[52]....
        /*00fc*/ 	.word	0xffffffff


	//   ....[53]....
        /*0100*/ 	.word	0xffffffff


	//   ....[54]....
        /*0104*/ 	.word	0xffffffff


	//   ....[55]....
        /*0108*/ 	.word	0xffffffff


	//   ....[56]....
        /*010c*/ 	.word	0xffffffff


	//   ....[57]....
        /*0110*/ 	.word	0xffffffff


	//   ....[58]....
        /*0114*/ 	.word	0xffffffff


	//   ....[59]....
        /*0118*/ 	.word	0xffffffff


	//   ....[60]....
        /*011c*/ 	.word	0xffffffff


	//   ....[61]....
        /*0120*/ 	.word	0xffffffff


	//   ....[62]....
        /*0124*/ 	.word	0xffffffff


	//   ....[63]....
        /*0128*/ 	.word	0xffffffff


	//   ....[64]....
        /*012c*/ 	.word	0xffffffff


	//   ....[65]....
        /*0130*/ 	.word	0xffffffff


	//   ....[66]....
        /*0134*/ 	.word	0xffffffff


	//   ....[67]....
        /*0138*/ 	.word	0xffffffff


	//   ....[68]....
        /*013c*/ 	.word	0xffffffff


	//   ....[69]....
        /*0140*/ 	.word	0xffffffff


	//   ....[70]....
        /*0144*/ 	.word	0xffffffff


	//   ....[71]....
        /*0148*/ 	.word	0xffffffff


	//   ....[72]....
        /*014c*/ 	.word	0xffffffff


	//   ....[73]....
        /*0150*/ 	.word	0xffffffff


	//   ....[74]....
        /*0154*/ 	.word	0xffffffff


	//   ....[75]....
        /*0158*/ 	.word	0xffffffff


	//   ....[76]....
        /*015c*/ 	.word	0xffffffff


	//   ....[77]....
        /*0160*/ 	.word	0xffffffff


	//   ....[78]....
        /*0164*/ 	.word	0xffffffff


	//   ....[79]....
        /*0168*/ 	.word	0xffffffff


	//   ....[80]....
        /*016c*/ 	.word	0xffffffff


	//   ....[81]....
        /*0170*/ 	.word	0xffffffff


	//   ....[82]....
        /*0174*/ 	.word	0xffffffff


	//   ....[83]....
        /*0178*/ 	.word	0xffffffff


	//   ....[84]....
        /*017c*/ 	.word	0xffffffff


	//   ....[85]....
        /*0180*/ 	.word	0xffffffff


	//   ....[86]....
        /*0184*/ 	.word	0xffffffff


	//   ....[87]....
        /*0188*/ 	.word	0xffffffff


	//   ....[88]....
        /*018c*/ 	.word	0xffffffff


	//   ....[89]....
        /*0190*/ 	.word	0xffffffff


	//   ....[90]....
        /*0194*/ 	.word	0xffffffff


	//   ....[91]....
        /*0198*/ 	.word	0xffffffff


	//----- nvinfo : EIATTR_COOP_GROUP_INSTR_OFFSETS
	.align		4
.L_3017:
        /*019c*/ 	.byte	0x04, 0x28
        /*019e*/ 	.short	(.L_3019 - .L_3018)


	//   ....[0]....
.L_3018:
        /*01a0*/ 	.word	0x000012e0


	//   ....[1]....
        /*01a4*/ 	.word	0x000014f0


	//   ....[2]....
        /*01a8*/ 	.word	0x00001710


	//   ....[3]....
        /*01ac*/ 	.word	0x00002800


	//   ....[4]....
        /*01b0*/ 	.word	0x000033d0


	//   ....[5]....
        /*01b4*/ 	.word	0x00003400


	//   ....[6]....
        /*01b8*/ 	.word	0x00003440


	//   ....[7]....
        /*01bc*/ 	.word	0x00003450


	//   ....[8]....
        /*01c0*/ 	.word	0x000034c0


	//   ....[9]....
        /*01c4*/ 	.word	0x000034f0


	//   ....[10]....
        /*01c8*/ 	.word	0x00003530


	//   ....[11]....
        /*01cc*/ 	.word	0x00003540


	//   ....[12]....
        /*01d0*/ 	.word	0x000035d0


	//   ....[13]....
        /*01d4*/ 	.word	0x00003610


	//   ....[14]....
        /*01d8*/ 	.word	0x00003620


	//   ....[15]....
        /*01dc*/ 	.word	0x00003630


	//   ....[16]....
        /*01e0*/ 	.word	0x000036f0


	//   ....[17]....
        /*01e4*/ 	.word	0x00003730


	//   ....[18]....
        /*01e8*/ 	.word	0x00003770


	//   ....[19]....
        /*01ec*/ 	.word	0x000037a0


	//   ....[20]....
        /*01f0*/ 	.word	0x000038f0


	//   ....[21]....
        /*01f4*/ 	.word	0x00003930


	//   ....[22]....
        /*01f8*/ 	.word	0x00003970


	//   ....[23]....
        /*01fc*/ 	.word	0x000039b0


	//   ....[24]....
        /*0200*/ 	.word	0x00003b70


	//   ....[25]....
        /*0204*/ 	.word	0x00003bb0


	//   ....[26]....
        /*0208*/ 	.word	0x00003bf0


	//   ....[27]....
        /*020c*/ 	.word	0x00003c30


	//   ....[28]....
        /*0210*/ 	.word	0x00003c70


	//   ....[29]....
        /*0214*/ 	.word	0x00003cb0


	//   ....[30]....
        /*0218*/ 	.word	0x00004180


	//   ....[31]....
        /*021c*/ 	.word	0x000041c0


	//   ....[32]....
        /*0220*/ 	.word	0x000041d0


	//   ....[33]....
        /*0224*/ 	.word	0x000041e0


	//   ....[34]....
        /*0228*/ 	.word	0x000042d0


	//   ....[35]....
        /*022c*/ 	.word	0x000042f0


	//   ....[36]....
        /*0230*/ 	.word	0x00004300


	//   ....[37]....
        /*0234*/ 	.word	0x00004310


	//   ....[38]....
        /*0238*/ 	.word	0x000043e0


	//   ....[39]....
        /*023c*/ 	.word	0x00004400


	//   ....[40]....
        /*0240*/ 	.word	0x00004410


	//   ....[41]....
        /*0244*/ 	.word	0x00004420


	//   ....[42]....
        /*0248*/ 	.word	0x000044f0


	//   ....[43]....
        /*024c*/ 	.word	0x00004510


	//   ....[44]....
        /*0250*/ 	.word	0x00004520


	//   ....[45]....
        /*0254*/ 	.word	0x00004530


	//   ....[46]....
        /*0258*/ 	.word	0x00004600


	//   ....[47]....
        /*025c*/ 	.word	0x00004640


	//   ....[48]....
        /*0260*/ 	.word	0x00004650


	//   ....[49]....
        /*0264*/ 	.word	0x00004660


	//   ....[50]....
        /*0268*/ 	.word	0x00004750


	//   ....[51]....
        /*026c*/ 	.word	0x00004790


	//   ....[52]....
        /*0270*/ 	.word	0x000047d0


	//   ....[53]....
        /*0274*/ 	.word	0x00004810


	//   ....[54]....
        /*0278*/ 	.word	0x00004850


	//   ....[55]....
        /*027c*/ 	.word	0x00004890


	//   ....[56]....
        /*0280*/ 	.word	0x000048f0


	//   ....[57]....
        /*0284*/ 	.word	0x00004940


	//   ....[58]....
        /*0288*/ 	.word	0x00004980


	//   ....[59]....
        /*028c*/ 	.word	0x000049c0


	//   ....[60]....
        /*0290*/ 	.word	0x00005d90


	//   ....[61]....
        /*0294*/ 	.word	0x00005dd0


	//   ....[62]....
        /*0298*/ 	.word	0x00005e10


	//   ....[63]....
        /*029c*/ 	.word	0x00005e50


	//   ....[64]....
        /*02a0*/ 	.word	0x00005ec0


	//   ....[65]....
        /*02a4*/ 	.word	0x00005f00


	//   ....[66]....
        /*02a8*/ 	.word	0x00005f40


	//   ....[67]....
        /*02ac*/ 	.word	0x00005f80


	//   ....[68]....
        /*02b0*/ 	.word	0x00006020


	//   ....[69]....
        /*02b4*/ 	.word	0x00006060


	//   ....[70]....
        /*02b8*/ 	.word	0x000060a0


	//   ....[71]....
        /*02bc*/ 	.word	0x000060e0


	//   ....[72]....
        /*02c0*/ 	.word	0x000061d0


	//   ....[73]....
        /*02c4*/ 	.word	0x00006210


	//   ....[74]....
        /*02c8*/ 	.word	0x00006250


	//   ....[75]....
        /*02cc*/ 	.word	0x00006290


	//   ....[76]....
        /*02d0*/ 	.word	0x00006300


	//   ....[77]....
        /*02d4*/ 	.word	0x00006320


	//   ....[78]....
        /*02d8*/ 	.word	0x00006340


	//   ....[79]....
        /*02dc*/ 	.word	0x00006350


	//   ....[80]....
        /*02e0*/ 	.word	0x000067b0


	//   ....[81]....
        /*02e4*/ 	.word	0x00006a80


	//   ....[82]....
        /*02e8*/ 	.word	0x00006e30


	//   ....[83]....
        /*02ec*/ 	.word	0x00006e80


	//   ....[84]....
        /*02f0*/ 	.word	0x00006ed0


	//   ....[85]....
        /*02f4*/ 	.word	0x00006f00


	//   ....[86]....
        /*02f8*/ 	.word	0x00006f20


	//   ....[87]....
        /*02fc*/ 	.word	0x00006ff0


	//   ....[88]....
        /*0300*/ 	.word	0x00007030


	//   ....[89]....
        /*0304*/ 	.word	0x00007080


	//   ....[90]....
        /*0308*/ 	.word	0x000070b0


	//   ....[91]....
        /*030c*/ 	.word	0x000070d0


	//----- nvinfo : EIATTR_VRC_CTA_INIT_COUNT
	.align		4
.L_3019:
        /*0310*/ 	.byte	0x02, 0x4a
	.zero		1
	.zero		1


	//----- nvinfo : EIATTR_EXIT_INSTR_OFFSETS
	.align		4
        /*0314*/ 	.byte	0x04, 0x1c
        /*0316*/ 	.short	(.L_3021 - .L_3020)


	//   ....[0]....
.L_3020:
        /*0318*/ 	.word	0x00007170


	//   ....[1]....
        /*031c*/ 	.word	0x000073b0


	//----- nvinfo : EIATTR_MAX_THREADS
	.align		4
.L_3021:
        /*0320*/ 	.byte	0x04, 0x05
        /*0322*/ 	.short	(.L_3023 - .L_3022)
.L_3022:
        /*0324*/ 	.word	0x00000020
        /*0328*/ 	.word	0x00000001
        /*032c*/ 	.word	0x00000001


	//----- nvinfo : EIATTR_CRS_STACK_SIZE
	.align		4
.L_3023:
        /*0330*/ 	.byte	0x04, 0x1e
        /*0332*/ 	.short	(.L_3025 - .L_3024)
.L_3024:
        /*0334*/ 	.word	0x00000000


	//----- nvinfo : EIATTR_CBANK_PARAM_SIZE
	.align		4
.L_3025:
        /*0338*/ 	.byte	0x03, 0x19
        /*033a*/ 	.short	0x01f0


	//----- nvinfo : EIATTR_PARAM_CBANK
	.align		4
        /*033c*/ 	.byte	0x04, 0x0a
        /*033e*/ 	.short	(.L_3027 - .L_3026)
	.align		4
.L_3026:
        /*0340*/ 	.word	index@(.nv.constant0._Z25selective_scan_bwd_kernelI32Selective_Scan_bwd_kernel_traitsILi32ELi8ELb0ELb0ELb1ELb0ELb0EfN3c107complexIfEEEEv12SSMParamsBwd)
        /*0344*/ 	.short	0x0380
        /*0346*/ 	.short	0x01f0


	//----- nvinfo : EIATTR_SW_WAR
	.align		4
.L_3027:
        /*0348*/ 	.byte	0x04, 0x36
        /*034a*/ 	.short	(.L_3029 - .L_3028)
.L_3028:
        /*034c*/ 	.word	0x00000008
.L_3029:


//--------------------- .nv.info._Z25selective_scan_bwd_kernelI32Selective_Scan_bwd_kernel_traitsILi32ELi8ELb0ELb0ELb1ELb0ELb1EfN3c107complexIfEEEEv12SSMParamsBwd --------------------------
	.section	.nv.info._Z25selective_scan_bwd_kernelI32Selective_Scan_bwd_kernel_traitsILi32ELi8ELb0ELb0ELb1ELb0ELb1EfN3c107complexIfEEEEv12SSMParamsBwd,"",@"SHT_CUDA_INFO"
	.sectionflags	@""
	.align	4


	//----- nvinfo : EIATTR_CUDA_API_VERSION
	.align		4
        /*0000*/ 	.byte	0x04, 0x37
        /*0002*/ 	.short	(.L_3031 - .L_3030)
.L_3030:
        /*0004*/ 	.word	0x00000082


	//----- nvinfo : EIATTR_KPARAM_INFO
	.align		4
.L_3031:
        /*0008*/ 	.byte	0x04, 0x17
        /*000a*/ 	.short	(.L_3033 - .L_3032)
.L_3032:
        /*000c*/ 	.word	0x00000000
        /*0010*/ 	.short	0x0000
        /*0012*/ 	.short	0x0000
        /*0014*/ 	.byte	0x00, 0xf0, 0xc1, 0x07


	//----- nvinfo : EIATTR_SPARSE_MMA_MASK
	.align		4
.L_3033:
        /*0018*/ 	.byte	0x03, 0x50
        /*001a*/ 	.short	0x0000


	//----- nvinfo : EIATTR_MAXREG_COUNT
	.align		4
        /*001c*/ 	.byte	0x03, 0x1b
        /*001e*/ 	.short	0x00ff


	//----- nvinfo : EIATTR_NUM_BARRIERS
	.align		4
        /*0020*/ 	.byte	0x02, 0x4c
        /*0022*/ 	.byte	0x01
	.zero		1


	//----- nvinfo : EIATTR_MERCURY_ISA_VERSION
	.align		4
        /*0024*/ 	.byte	0x03, 0x5f
        /*0026*/ 	.short	0x0101


	//----- nvinfo : EIATTR_COOP_GROUP_MASK_REGIDS
	.align		4
        /*0028*/ 	.byte	0x04, 0x29
        /*002a*/ 	.short	(.L_3035 - .L_3034)


	//   ....[0]....
.L_3034:
        /*002c*/ 	.word	0xffffffff


	//   ....[1]....
        /*0030*/ 	.word	0xffffffff


	//   ....[2]....
        /*0034*/ 	.word	0xffffffff


	//   ....[3]....
        /*0038*/ 	.word	0xffffffff


	//   ....[4]....
        /*003c*/ 	.word	0xffffffff


	//   ....[5]....
        /*0040*/ 	.word	0xffffffff


	//   ....[6]....
        /*0044*/ 	.word	0xffffffff


	//   ....[7]....
        /*0048*/ 	.word	0xffffffff


	//   ....[8]....
        /*004c*/ 	.word	0xffffffff


	//   ....[9]....
        /*0050*/ 	.word	0xffffffff


	//   ....[10]....
        /*0054*/ 	.word	0xffffffff


	//   ....[11]....
        /*0058*/ 	.word	0xffffffff


	//   ....[12]....
        /*005c*/ 	.word	0xffffffff


	//   ....[13]....
        /*0060*/ 	.word	0xffffffff


	//   ....[14]....
        /*0064*/ 	.word	0xffffffff


	//   ....[15]....
        /*0068*/ 	.word	0xffffffff


	//   ....[16]....
        /*006c*/ 	.word	0xffffffff


	//   ....[17]....
        /*0070*/ 	.word	0xffffffff


	//   ....[18]....
        /*0074*/ 	.word	0xffffffff


	//   ....[19]....
        /*0078*/ 	.word	0xffffffff


	//   ....[20]....
        /*007c*/ 	.word	0xffffffff


	//   ....[21]....
        /*0080*/ 	.word	0xffffffff


	//   ....[22]....
        /*0084*/ 	.word	0xffffffff


	//   ....[23]....
        /*0088*/ 	.word	0xffffffff


	//   ....[24]....
        /*008c*/ 	.word	0xffffffff


	//   ....[25]....
        /*0090*/ 	.word	0xffffffff


	//   ....[26]....
        /*0094*/ 	.word	0xffffffff


	//   ....[27]....
        /*0098*/ 	.word	0xffffffff


	//   ....[28]....
        /*009c*/ 	.word	0xffffffff


	//   ....[29]....
        /*00a0*/ 	.word	0xffffffff


	//   ....[30]....
        /*00a4*/ 	.word	0xffffffff


	//   ....[31]....
        /*00a8*/ 	.word	0xffffffff


	//   ....[32]....
        /*00ac*/ 	.word	0xffffffff


	//   ....[33]....
        /*00b0*/ 	.word	0xffffffff


	//   ....[34]....
        /*00b4*/ 	.word	0xffffffff


	//   ....[35]....
        /*00b8*/ 	.word	0xffffffff


	//   ....[36]....
        /*00bc*/ 	.word	0xffffffff


	//   ....[37]....
        /*00c0*/ 	.word	0xffffffff


	//   ....[38]....
        /*00c4*/ 	.word	0xffffffff


	//   ....[39]....
        /*00c8*/ 	.word	0xffffffff


	//   ....[40]....
        /*00cc*/ 	.word	0xffffffff


	//   ....[41]....
        /*00d0*/ 	.word	0xffffffff


	//   ....[42]....
        /*00d4*/ 	.word	0xffffffff


	//   ....[43]....
        /*00d8*/ 	.word	0xffffffff


	//   ....[44]....
        /*00dc*/ 	.word	0xffffffff


	//   ....[45]....
        /*00e0*/ 	.word	0xffffffff


	//   ....[46]....
        /*00e4*/ 	.word	0xffffffff


	//   ....[47]....
        /*00e8*/ 	.word	0xffffffff


	//   ....[48]....
        /*00ec*/ 	.word	0xffffffff


	//   ....[49]....
        /*00f0*/ 	.word	0xffffffff


	//   ....[50]....
        /*00f4*/ 	.word	0xffffffff


	//   ....[51]....
        /*00f8*/ 	.word	0xffffffff


	//   ....[52]....
        /*00fc*/ 	.word	0xffffffff


	//   ....[53]....
        /*0100*/ 	.word	0xffffffff


	//   ....[54]....
        /*0104*/ 	.word	0xffffffff


	//   ....[55]....
        /*0108*/ 	.word	0xffffffff


	//   ....[56]....
        /*010c*/ 	.word	0xffffffff


	//   ....[57]....
        /*0110*/ 	.word	0xffffffff


	//   ....[58]....
        /*0114*/ 	.word	0xffffffff


	//   ....[59]....
        /*0118*/ 	.word	0xffffffff


	//   ....[60]....
        /*011c*/ 	.word	0xffffffff


	//   ....[61]....
        /*0120*/ 	.word	0xffffffff


	//   ....[62]....
        /*0124*/ 	.word	0xffffffff


	//   ....[63]....
        /*0128*/ 	.word	0xffffffff


	//   ....[64]....
        /*012c*/ 	.word	0xffffffff


	//   ....[65]....
        /*0130*/ 	.word	0xffffffff


	//   ....[66]....
        /*0134*/ 	.word	0xffffffff


	//   ....[67]....
        /*0138*/ 	.word	0xffffffff


	//   ....[68]....
        /*013c*/ 	.word	0xffffffff


	//   ....[69]....
        /*0140*/ 	.word	0xffffffff


	//   ....[70]....
        /*0144*/ 	.word	0xffffffff


	//   ....[71]....
        /*0148*/ 	.word	0xffffffff


	//   ....[72]....
        /*014c*/ 	.word	0xffffffff


	//   ....[73]....
        /*0150*/ 	.word	0xffffffff


	//   ....[74]....
        /*0154*/ 	.word	0xffffffff


	//   ....[75]....
        /*0158*/ 	.word	0xffffffff


	//   ....[76]....
        /*015c*/ 	.word	0xffffffff


	//   ....[77]....
        /*0160*/ 	.word	0xffffffff


	//   ....[78]....
        /*0164*/ 	.word	0xffffffff


	//   ....[79]....
        /*0168*/ 	.word	0xffffffff


	//   ....[80]....
        /*016c*/ 	.word	0xffffffff


	//   ....[81]....
        /*0170*/ 	.word	0xffffffff


	//   ....[82]....
        /*0174*/ 	.word	0xffffffff


	//   ....[83]....
        /*0178*/ 	.word	0xffffffff


	//   ....[84]....
        /*017c*/ 	.word	0xffffffff


	//   ....[85]....
        /*0180*/ 	.word	0xffffffff


	//   ....[86]....
        /*0184*/ 	.word	0xffffffff


	//   ....[87]....
        /*0188*/ 	.word	0xffffffff


	//   ....[88]....
        /*018c*/ 	.word	0xffffffff


	//   ....[89]....
        /*0190*/ 	.word	0xffffffff


	//   ....[90]....
        /*0194*/ 	.word	0xffffffff


	//   ....[91]....
        /*0198*/ 	.word	0xffffffff


	//   ....[92]....
        /*019c*/ 	.word	0xffffffff


	//   ....[93]....
        /*01a0*/ 	.word	0xffffffff


	//   ....[94]....
        /*01a4*/ 	.word	0xffffffff


	//   ....[95]....
        /*01a8*/ 	.word	0xffffffff


	//----- nvinfo : EIATTR_COOP_GROUP_INSTR_OFFSETS
	.align		4
.L_3035:
        /*01ac*/ 	.byte	0x04, 0x28
        /*01ae*/ 	.short	(.L_3037 - .L_3036)


	//   ....[0]....
.L_3036:
        /*01b0*/ 	.word	0x00001440


	//   ....[1]....
        /*01b4*/ 	.word	0x00001680


	//   ....[2]....
        /*01b8*/ 	.word	0x00001880


	//   ....[3]....
        /*01bc*/ 	.word	0x00001ae0


	//   ....[4]....
        /*01c0*/ 	.word	0x00001f50


	//   ....[5]....
        /*01c4*/ 	.word	0x00002290


	//   ....[6]....
        /*01c8*/ 	.word	0x00002750


	//   ....[7]....
        /*01cc*/ 	.word	0x00003a50


	//   ....[8]....
        /*01d0*/ 	.word	0x00004650


	//   ....[9]....
        /*01d4*/ 	.word	0x00004690


	//   ....[10]....
        /*01d8*/ 	.word	0x000046e0


	//   ....[11]....
        /*01dc*/ 	.word	0x00004700


	//   ....[12]....
        /*01e0*/ 	.word	0x00004790


	//   ....[13]....
        /*01e4*/ 	.word	0x000047c0


	//   ....[14]....
        /*01e8*/ 	.word	0x000047e0


	//   ....[15]....
        /*01ec*/ 	.word	0x000047f0


	//   ....[16]....
        /*01f0*/ 	.word	0x00004880


	//   ....[17]....
        /*01f4*/ 	.word	0x000048c0


	//   ....[18]....
        /*01f8*/ 	.word	0x000048d0


	//   ....[19]....
        /*01fc*/ 	.word	0x000048e0


	//   ....[20]....
        /*0200*/ 	.word	0x00004990


	//   ....[21]....
        /*0204*/ 	.word	0x000049d0


	//   ....[22]....
        /*0208*/ 	.word	0x000049f0


	//   ....[23]....
        /*020c*/ 	.word	0x00004a20


	//   ....[24]....
        /*0210*/ 	.word	0x00004bc0


	//   ....[25]....
        /*0214*/ 	.word	0x00004c00


	//   ....[26]....
        /*0218*/ 	.word	0x00004c40


	//   ....[27]....
        /*021c*/ 	.word	0x00004c80


	//   ....[28]....
        /*0220*/ 	.word	0x00004de0


	//   ....[29]....
        /*0224*/ 	.word	0x00004e20


	//   ....[30]....
        /*0228*/ 	.word	0x00004e60


	//   ....[31]....
        /*022c*/ 	.word	0x00004ea0


	//   ....[32]....
        /*0230*/ 	.word	0x00004ee0


	//   ....[33]....
        /*0234*/ 	.word	0x00004f20


	//   ....[34]....
        /*0238*/ 	.word	0x00004fa0


	//   ....[35]....
        /*023c*/ 	.word	0x00005400


	//   ....[36]....
        /*0240*/ 	.word	0x00005440


	//   ....[37]....
        /*0244*/ 	.word	0x00005450


	//   ....[38]....
        /*0248*/ 	.word	0x00005530


	//   ....[39]....
        /*024c*/ 	.word	0x00005560


	//   ....[40]....
        /*0250*/ 	.word	0x00005570


	//   ....[41]....
        /*0254*/ 	.word	0x00005580


	//   ....[42]....
        /*0258*/ 	.word	0x00005650


	//   ....[43]....
        /*025c*/ 	.word	0x00005670


	//   ....[44]....
        /*0260*/ 	.word	0x00005680


	//   ....[45]....
        /*0264*/ 	.word	0x00005690


	//   ....[46]....
        /*0268*/ 	.word	0x00005760


	//   ....[47]....
        /*026c*/ 	.word	0x00005780


	//   ....[48]....
        /*0270*/ 	.word	0x00005790


	//   ....[49]....
        /*0274*/ 	.word	0x000057a0


	//   ....[50]....
        /*0278*/ 	.word	0x00005870


	//   ....[51]....
        /*027c*/ 	.word	0x000058b0


	//   ....[52]....
        /*0280*/ 	.word	0x000058c0


	//   ....[53]....
        /*0284*/ 	.word	0x000058d0


	//   ....[54]....
        /*0288*/ 	.word	0x000059a0


	//   ....[55]....
        /*028c*/ 	.word	0x000059e0


	//   ....[56]....
        /*0290*/ 	.word	0x00005a20


	//   ....[57]....
        /*0294*/ 	.word	0x00005a60


	//   ....[58]....
        /*0298*/ 	.word	0x00005aa0


	//   ....[59]....
        /*029c*/ 	.word	0x00005ae0


	//   ....[60]....
        /*02a0*/ 	.word	0x00005b50


	//   ....[61]....
        /*02a4*/ 	.word	0x00005b90


	//   ....[62]....
        /*02a8*/ 	.word	0x00005bd0


	//   ....[63]....
        /*02ac*/ 	.word	0x00005c40


	//   ....[64]....
        /*02b0*/ 	.word	0x00007000


	//   ....[65]....
        /*02b4*/ 	.word	0x00007040


	//   ....[66]....
        /*02b8*/ 	.word	0x00007080


	//   ....[67]....
        /*02bc*/ 	.word	0x000070c0


	//   ....[68]....
        /*02c0*/ 	.word	0x00007100


	//   ....[69]....
        /*02c4*/ 	.word	0x00007140


	//   ....[70]....
        /*02c8*/ 	.word	0x00007180


	//   ....[71]....
        /*02cc*/ 	.word	0x000071c0


	//   ....[72]....
        /*02d0*/ 	.word	0x000072a0


	//   ....[73]....
        /*02d4*/ 	.word	0x000072e0


	//   ....[74]....
        /*02d8*/ 	.word	0x00007320


	//   ....[75]....
        /*02dc*/ 	.word	0x00007360


	//   ....[76]....
        /*02e0*/ 	.word	0x00007440


	//   ....[77]....
        /*02e4*/ 	.word	0x00007480


	//   ....[78]....
        /*02e8*/ 	.word	0x000074c0


	//   ....[79]....
        /*02ec*/ 	.word	0x00007500


	//   ....[80]....
        /*02f0*/ 	.word	0x00007570


	//   ....[81]....
        /*02f4*/ 	.word	0x00007590


	//   ....[82]....
        /*02f8*/ 	.word	0x000075b0


	//   ....[83]....
        /*02fc*/ 	.word	0x000075c0


	//   ....[84]....
        /*0300*/ 	.word	0x00007a90


	//   ....[85]....
        /*0304*/ 	.word	0x00007d10


	//   ....[86]....
        /*0308*/ 	.word	0x00008090


	//   ....[87]....
        /*030c*/ 	.word	0x000080e0


	//   ....[88]....
        /*0310*/ 	.word	0x00008130


	//   ....[89]....
        /*0314*/ 	.word	0x00008160


	//   ....[90]....
        /*0318*/ 	.word	0x00008180


	//   ....[91]....
        /*031c*/ 	.word	0x00008250


	//   ....[92]....
        /*0320*/ 	.word	0x00008290


	//   ....[93]....
        /*0324*/ 	.word	0x000082e0


	//   ....[94]....
        /*0328*/ 	.word	0x00008310


	//   ....[95]....
        /*032c*/ 	.word	0x00008330


	//----- nvinfo : EIATTR_VRC_CTA_INIT_COUNT
	.align		4
.L_3037:
        /*0330*/ 	.byte	0x02, 0x4a
	.zero		1
	.zero		1


	//----- nvinfo : EIATTR_EXIT_INSTR_OFFSETS
	.align		4
        /*0334*/ 	.byte	0x04, 0x1c
        /*0336*/ 	.short	(.L_3039 - .L_3038)


	//   ....[0]....
.L_3038:
        /*0338*/ 	.word	0x000083d0


	//   ....[1]....
        /*033c*/ 	.word	0x00008650


	//----- nvinfo : EIATTR_MAX_THREADS
	.align		4
.L_3039:
        /*0340*/ 	.byte	0x04, 0x05
        /*0342*/ 	.short	(.L_3041 - .L_3040)
.L_3040:
        /*0344*/ 	.word	0x00000020
        /*0348*/ 	.word	0x00000001
        /*034c*/ 	.word	0x00000001


	//----- nvinfo : EIATTR_CRS_STACK_SIZE
	.align		4
.L_3041:
        /*0350*/ 	.byte	0x04, 0x1e
        /*0352*/ 	.short	(.L_3043 - .L_3042)
.L_3042:
        /*0354*/ 	.word	0x00000000


	//----- nvinfo : EIATTR_CBANK_PARAM_SIZE
	.align		4
.L_3043:
        /*0358*/ 	.byte	0x03, 0x19
        /*035a*/ 	.short	0x01f0


	//----- nvinfo : EIATTR_PARAM_CBANK
	.align		4
        /*035c*/ 	.byte	0x04, 0x0a
        /*035e*/ 	.short	(.L_3045 - .L_3044)
	.align		4
.L_3044:
        /*0360*/ 	.word	index@(.nv.constant0._Z25selective_scan_bwd_kernelI32Selective_Scan_bwd_kernel_traitsILi32ELi8ELb0ELb0ELb1ELb0ELb1EfN3c107complexIfEEEEv12SSMParamsBwd)
        /*0364*/ 	.short	0x0380
        /*0366*/ 	.short	0x01f0


	//----- nvinfo : EIATTR_SW_WAR
	.align		4
.L_3045:
        /*0368*/ 	.byte	0x04, 0x36
        /*036a*/ 	.short	(.L_3047 - .L_3046)
.L_3046:
        /*036c*/ 	.word	0x00000008
.L_3047:


//--------------------- .nv.info._Z25selective_scan_bwd_kernelI32Selective_Scan_bwd_kernel_traitsILi32ELi8ELb0ELb0ELb1ELb1ELb0EfN3c107complexIfEEEEv12SSMParamsBwd --------------------------
	.section	.nv.info._Z25selective_scan_bwd_kernelI32Selective_Scan_bwd_kernel_traitsILi32ELi8ELb0ELb0ELb1ELb1ELb0EfN3c107complexIfEEEEv12SSMParamsBwd,"",@"SHT_CUDA_INFO"
	.sectionflags	@""
	.align	4


	//----- nvinfo : EIATTR_CUDA_API_VERSION
	.align		4
        /*0000*/ 	.byte	0x04, 0x37
        /*0002*/ 	.short	(.L_3049 - .L_3048)
.L_3048:
        /*0004*/ 	.word	0x00000082


	//----- nvinfo : EIATTR_KPARAM_INFO
	.align		4
.L_3049:
        /*0008*/ 	.byte	0x04, 0x17
        /*000a*/ 	.short	(.L_3051 - .L_3050)
.L_3050:
        /*000c*/ 	.word	0x00000000
        /*0010*/ 	.short	0x0000
        /*0012*/ 	.short	0x0000
        /*0014*/ 	.byte	0x00, 0xf0, 0xc1, 0x07


	//----- nvinfo : EIATTR_SPARSE_MMA_MASK
	.align		4
.L_3051:
        /*0018*/ 	.byte	0x03, 0x50
        /*001a*/ 	.short	0x0000


	//----- nvinfo : EIATTR_MAXREG_COUNT
	.align		4
        /*001c*/ 	.byte	0x03, 0x1b
        /*001e*/ 	.short	0x00ff


	//----- nvinfo : EIATTR_NUM_BARRIERS
	.align		4
        /*0020*/ 	.byte	0x02, 0x4c
        /*0022*/ 	.byte	0x01
	.zero		1


	//----- nvinfo : EIATTR_MERCURY_ISA_VERSION
	.align		4
        /*0024*/ 	.byte	0x03, 0x5f
        /*0026*/ 	.short	0x0101


	//----- nvinfo : EIATTR_COOP_GROUP_MASK_REGIDS
	.align		4
        /*0028*/ 	.byte	0x04, 0x29
        /*002a*/ 	.short	(.L_3053 - .L_3052)


	//   ....[0]....
.L_3052:
        /*002c*/ 	.word	0xffffffff


	//   ....[1]....
        /*0030*/ 	.word	0xffffffff


	//   ....[2]....
        /*0034*/ 	.word	0xffffffff


	//   ....[3]....
        /*0038*/ 	.word	0xffffffff


	//   ....[4]....
        /*003c*/ 	.word	0xffffffff


	//   ....[5]....
        /*0040*/ 	.word	0xffffffff


	//   ....[6]....
        /*0044*/ 	.word	0xffffffff


	//   ....[7]....
        /*0048*/ 	.word	0xffffffff


	//   ....[8]....
        /*004c*/ 	.word	0xffffffff


	//   ....[9]....
        /*0050*/ 	.word	0xffffffff


	//   ....[10]....
        /*0054*/ 	.word	0xffffffff


	//   ....[11]....
        /*0058*/ 	.word	0xffffffff


	//   ....[12]....
        /*005c*/ 	.word	0xffffffff


	//   ....[13]....
        /*0060*/ 	.word	0xffffffff


	//   ....[14]....
        /*0064*/ 	.word	0xffffffff


	//   ....[15]....
        /*0068*/ 	.word	0xffffffff


	//   ....[16]....
        /*006c*/ 	.word	0xffffffff


	//   ....[17]....
        /*0070*/ 	.word	0xffffffff


	//   ....[18]....
        /*0074*/ 	.word	0xffffffff


	//   ....[19]....
        /*0078*/ 	.word	0xffffffff


	//   ....[20]....
        /*007c*/ 	.word	0xffffffff


	//   ....[21]....
        /*0080*/ 	.word	0xffffffff


	//   ....[22]....
        /*0084*/ 	.word	0xffffffff


	//   ....[23]....
        /*0088*/ 	.word	0xffffffff


	//   ....[24]....
        /*008c*/ 	.word	0xffffffff


	//   ....[25]....
        /*0090*/ 	.word	0xffffffff


	//   ....[26]....
        /*0094*/ 	.word	0xffffffff


	//   ....[27]....
        /*0098*/ 	.word	0xffffffff


	//   ....[28]....
        /*009c*/ 	.word	0xffffffff


	//   ....[29]....
        /*00a0*/ 	.word	0xffffffff


	//   ....[30]....
        /*00a4*/ 	.word	0xffffffff


	//   ....[31]....
        /*00a8*/ 	.word	0xffffffff


	//   ....[32]....
        /*00ac*/ 	.word	0xffffffff


	//   ....[33]....
        /*00b0*/ 	.word	0xffffffff


	//   ....[34]....
        /*00b4*/ 	.word	0xffffffff


	//   ....[35]....
        /*00b8*/ 	.word	0xffffffff


	//   ....[36]....
        /*00bc*/ 	.word	0xffffffff


	//   ....[37]....
        /*00c0*/ 	.word	0xffffffff


	//   ....[38]....
        /*00c4*/ 	.word	0xffffffff


	//   ....[39]....
        /*00c8*/ 	.word	0xffffffff


	//   ....[40]....
        /*00cc*/ 	.word	0xffffffff


	//   ....[41]....
        /*00d0*/ 	.word	0xffffffff


	//   ....[42]....
        /*00d4*/ 	.word	0xffffffff


	//   ....[43]....
        /*00d8*/ 	.word	0xffffffff


	//   ....[44]....
        /*00dc*/ 	.word	0xffffffff


	//   ....[45]....
        /*00e0*/ 	.word	0xffffffff


	//   ....[46]....
        /*00e4*/ 	.word	0xffffffff


	//   ....[47]....
        /*00e8*/ 	.word	0xffffffff


	//   ....[48]....
        /*00ec*/ 	.word	0xffffffff


	//   ....[49]....
        /*00f0*/ 	.word	0xffffffff


	//   ....[50]....
        /*00f4*/ 	.word	0xffffffff


	//   ....[51]....
        /*00f8*/ 	.word	0xffffffff


	//   ....[52]....
        /*00fc*/ 	.word	0xffffffff


	//   ....[53]....
        /*0100*/ 	.word	0xffffffff


	//   ....[54]....
        /*0104*/ 	.word	0xffffffff


	//   ....[55]....
        /*0108*/ 	.word	0xffffffff


	//   ....[56]....
        /*010c*/ 	.word	0xffffffff


	//   ....[57]....
        /*0110*/ 	.word	0xffffffff


	//   ....[58]....
        /*0114*/ 	.word	0xffffffff


	//   ....[59]....
        /*0118*/ 	.word	0xffffffff


	//   ....[60]....
        /*011c*/ 	.word	0xffffffff


	//   ....[61]....
        /*0120*/ 	.word	0xffffffff


	//   ....[62]....
        /*0124*/ 	.word	0xffffffff


	//   ....[63]....
        /*0128*/ 	.word	0xffffffff


	//   ....[64]....
        /*012c*/ 	.word	0xffffffff


	//   ....[65]....
        /*0130*/ 	.word	0xffffffff


	//   ....[66]....
        /*0134*/ 	.word	0xffffffff


	//   ....[67]....
        /*0138*/ 	.word	0xffffffff


	//   ....[68]....
        /*013c*/ 	.word	0xffffffff


	//   ....[69]....
        /*0140*/ 	.word	0xffffffff


	//   ....[70]....
        /*0144*/ 	.word	0xffffffff


	//   ....[71]....
        /*0148*/ 	.word	0xffffffff


	//   ....[72]....
        /*014c*/ 	.word	0xffffffff


	//   ....[73]....
        /*0150*/ 	.word	0xffffffff


	//   ....[74]....
        /*0154*/ 	.word	0xffffffff


	//   ....[75]....
        /*0158*/ 	.word	0xffffffff


	//   ....[76]....
        /*015c*/ 	.word	0xffffffff


	//   ....[77]....
        /*0160*/ 	.word	0xffffffff


	//   ....[78]....
        /*0164*/ 	.word	0xffffffff


	//   ....[79]....
        /*0168*/ 	.word	0xffffffff


	//   ....[80]....
        /*016c*/ 	.word	0xffffffff


	//   ....[81]....
        /*0170*/ 	.word	0xffffffff


	//   ....[82]....
        /*0174*/ 	.word	0xffffffff


	//   ....[83]....
        /*0178*/ 	.word	0xffffffff


	//   ....[84]....
        /*017c*/ 	.word	0xffffffff


	//   ....[85]....
        /*0180*/ 	.word	0xffffffff


	//   ....[86]....
        /*0184*/ 	.word	0xffffffff


	//   ....[87]....
        /*0188*/ 	.word	0xffffffff


	//   ....[88]....
        /*018c*/ 	.word	0xffffffff


	//   ....[89]....
        /*0190*/ 	.word	0xffffffff


	//   ....[90]....
        /*0194*/ 	.word	0xffffffff


	//   ....[91]....
        /*0198*/ 	.word	0xffffffff


	//   ....[92]....
        /*019c*/ 	.word	0xffffffff


	//----- nvinfo : EIATTR_COOP_GROUP_INSTR_OFFSETS
	.align		4
.L_3053:
        /*01a0*/ 	.byte	0x04, 0x28
        /*01a2*/ 	.short	(.L_3055 - .L_3054)


	//   ....[0]....
.L_3054:
        /*01a4*/ 	.word	0x00001230


	//   ....[1]....
        /*01a8*/ 	.word	0x00001440


	//   ....[2]....
        /*01ac*/ 	.word	0x00001720


	//   ....[3]....
        /*01b0*/ 	.word	0x00003880


	//   ....[4]....
        /*01b4*/ 	.word	0x00004450


	//   ....[5]....
        /*01b8*/ 	.word	0x00004480


	//   ....[6]....
        /*01bc*/ 	.word	0x000044d0


	//   ....[7]....
        /*01c0*/ 	.word	0x000044e0


	//   ....[8]....
        /*01c4*/ 	.word	0x00004550


	//   ....[9]....
        /*01c8*/ 	.word	0x00004580


	//   ....[10]....
        /*01cc*/ 	.word	0x000045c0


	//   ....[11]....
        /*01d0*/ 	.word	0x000045d0


	//   ....[12]....
        /*01d4*/ 	.word	0x00004670


	//   ....[13]....
        /*01d8*/ 	.word	0x000046b0


	//   ....[14]....
        /*01dc*/ 	.word	0x000046d0


	//   ....[15]....
        /*01e0*/ 	.word	0x000046f0


	//   ....[16]....
        /*01e4*/ 	.word	0x000047a0


	//   ....[17]....
        /*01e8*/ 	.word	0x000047e0


	//   ....[18]....
        /*01ec*/ 	.word	0x00004810


	//   ....[19]....
        /*01f0*/ 	.word	0x00004850


	//   ....[20]....
        /*01f4*/ 	.word	0x000049a0


	//   ....[21]....
        /*01f8*/ 	.word	0x000049e0


	//   ....[22]....
        /*01fc*/ 	.word	0x00004a20


	//   ....[23]....
        /*0200*/ 	.word	0x00004a60


	//   ....[24]....
        /*0204*/ 	.word	0x00004c10


	//   ....[25]....
        /*0208*/ 	.word	0x00004c50


	//   ....[26]....
        /*020c*/ 	.word	0x00004c90


	//   ....[27]....
        /*0210*/ 	.word	0x00004cd0


	//   ....[28]....
        /*0214*/ 	.word	0x00004d10


	//   ....[29]....
        /*0218*/ 	.word	0x00004d50


	//   ....[30]....
        /*021c*/ 	.word	0x00005220


	//   ....[31]....
        /*0220*/ 	.word	0x00005250


	//   ....[32]....
        /*0224*/ 	.word	0x00005260


	//   ....[33]....
        /*0228*/ 	.word	0x00005270


	//   ....[34]....
        /*022c*/ 	.word	0x00005360


	//   ....[35]....
        /*0230*/ 	.word	0x00005380


	//   ....[36]....
        /*0234*/ 	.word	0x00005390


	//   ....[37]....
        /*0238*/ 	.word	0x000053a0


	//   ....[38]....
        /*023c*/ 	.word	0x00005470


	//   ....[39]....
        /*0240*/ 	.word	0x00005490


	//   ....[40]....
        /*0244*/ 	.word	0x000054a0


	//   ....[41]....
        /*0248*/ 	.word	0x000054b0


	//   ....[42]....
        /*024c*/ 	.word	0x00005580


	//   ....[43]....
        /*0250*/ 	.word	0x000055a0


	//   ....[44]....
        /*0254*/ 	.word	0x000055b0


	//   ....[45]....
        /*0258*/ 	.word	0x000055c0


	//   ....[46]....
        /*025c*/ 	.word	0x00005690


	//   ....[47]....
        /*0260*/ 	.word	0x000056d0


	//   ....[48]....
        /*0264*/ 	.word	0x000056e0


	//   ....[49]....
        /*0268*/ 	.word	0x000056f0


	//   ....[50]....
        /*026c*/ 	.word	0x000057c0


	//   ....[51]....
        /*0270*/ 	.word	0x00005800


	//   ....[52]....
        /*0274*/ 	.word	0x00005840


	//   ....[53]....
        /*0278*/ 	.word	0x00005880


	//   ....[54]....
        /*027c*/ 	.word	0x000058c0


	//   ....[55]....
        /*0280*/ 	.word	0x00005900


	//   ....[56]....
        /*0284*/ 	.word	0x000059e0


	//   ....[57]....
        /*0288*/ 	.word	0x00005a20


	//   ....[58]....
        /*028c*/ 	.word	0x00005a70


	//   ....[59]....
        /*0290*/ 	.word	0x00005ab0


	//   ....[60]....
        /*0294*/ 	.word	0x00006e20


	//   ....[61]....
        /*0298*/ 	.word	0x00006e60


	//   ....[62]....
        /*029c*/ 	.word	0x00006ea0


	//   ....[63]....
        /*02a0*/ 	.word	0x00006ee0


	//   ....[64]....
        /*02a4*/ 	.word	0x00006f20


	//   ....[65]....
        /*02a8*/ 	.word	0x00006f90


	//   ....[66]....
        /*02ac*/ 	.word	0x00006fd0


	//   ....[67]....
        /*02b0*/ 	.word	0x00007010


	//   ....[68]....
        /*02b4*/ 	.word	0x000070e0


	//   ....[69]....
        /*02b8*/ 	.word	0x00007160


	//   ....[70]....
        /*02bc*/ 	.word	0x000071a0


	//   ....[71]....
        /*02c0*/ 	.word	0x000071e0


	//   ....[72]....
        /*02c4*/ 	.word	0x000072d0


	//   ....[73]....
        /*02c8*/ 	.word	0x00007320


	//   ....[74]....
        /*02cc*/ 	.word	0x00007340


	//   ....[75]....
        /*02d0*/ 	.word	0x00007360


	//   ....[76]....
        /*02d4*/ 	.word	0x00007380


	//   ....[77]....
        /*02d8*/ 	.word	0x000073b0


	//   ....[78]....
        /*02dc*/ 	.word	0x000073d0


	//   ....[79]....
        /*02e0*/ 	.word	0x000073e0


	//   ....[80]....
        /*02e4*/ 	.word	0x000078f0


	//   ....[81]....
        /*02e8*/ 	.word	0x00007c20


	//   ....[82]....
        /*02ec*/ 	.word	0x00008130


	//   ....[83]....
        /*02f0*/ 	.word	0x000084b0


	//   ....[84]....
        /*02f4*/ 	.word	0x00008500


	//   ....[85]....
        /*02f8*/ 	.word	0x00008550


	//   ....[86]....
        /*02fc*/ 	.word	0x00008580


	//   ....[87]....
        /*0300*/ 	.word	0x000085a0


	//   ....[88]....
        /*0304*/ 	.word	0x00008670


	//   ....[89]....
        /*0308*/ 	.word	0x000086b0


	//   ....[90]....
        /*030c*/ 	.word	0x00008700


	//   ....[91]....
        /*0310*/ 	.word	0x00008730


	//   ....[92]....
        /*0314*/ 	.word	0x00008750


	//----- nvinfo : EIATTR_VRC_CTA_INIT_COUNT
	.align		4
.L_3055:
        /*0318*/ 	.byte	0x02, 0x4a
	.zero		1
	.zero		1


	//----- nvinfo : EIATTR_EXIT_INSTR_OFFSETS
	.align		4
        /*031c*/ 	.byte	0x04, 0x1c
        /*031e*/ 	.short	(.L_3057 - .L_3056)


	//   ....[0]....
.L_3056:
        /*0320*/ 	.word	0x000087f0


	//   ....[1]....
        /*0324*/ 	.word	0x00008a70


	//----- nvinfo : EIATTR_MAX_THREADS
	.align		4
.L_3057:
        /*0328*/ 	.byte	0x04, 0x05
        /*032a*/ 	.short	(.L_3059 - .L_3058)
.L_3058:
        /*032c*/ 	.word	0x00000020
        /*0330*/ 	.word	0x00000001
        /*0334*/ 	.word	0x00000001


	//----- nvinfo : EIATTR_CRS_STACK_SIZE
	.align		4
.L_3059:
        /*0338*/ 	.byte	0x04, 0x1e
        /*033a*/ 	.short	(.L_3061 - .L_3060)
.L_3060:
        /*033c*/ 	.word	0x00000000


	//----- nvinfo : EIATTR_CBANK_PARAM_SIZE
	.align		4
.L_3061:
        /*0340*/ 	.byte	0x03, 0x19
        /*0342*/ 	.short	0x01f0


	//----- nvinfo : EIATTR_PARAM_CBANK
	.align		4
        /*0344*/ 	.byte	0x04, 0x0a
        /*0346*/ 	.short	(.L_3063 - .L_3062)
	.align		4
.L_3062:
        /*0348*/ 	.word	index@(.nv.constant0._Z25selective_scan_bwd_kernelI32Selective_Scan_bwd_kernel_traitsILi32ELi8ELb0ELb0ELb1ELb1ELb0EfN3c107complexIfEEEEv12SSMParamsBwd)
        /*034c*/ 	.short	0x0380
        /*034e*/ 	.short	0x01f0


	//----- nvinfo : EIATTR_SW_WAR
	.align		4
.L_3063:
        /*0350*/ 	.byte	0x04, 0x36
        /*0352*/ 	.short	(.L_3065 - .L_3064)
.L_3064:
        /*0354*/ 	.word	0x00000008
.L_3065:


//--------------------- .nv.info._Z25selective_scan_bwd_kernelI32Selective_Scan_bwd_kernel_traitsILi32ELi8ELb0ELb0ELb1ELb1ELb1EfN3c107complexIfEEEEv12SSMParamsBwd --------------------------
	.section	.nv.info._Z25selective_scan_bwd_kernelI32Selective_Scan_bwd_kernel_traitsILi32ELi8ELb0ELb0ELb1ELb1ELb1EfN3c107complexIfEEEEv12SSMParamsBwd,"",@"SHT_CUDA_INFO"
	.sectionflags	@""
	.align	4


	//----- nvinfo : EIATTR_CUDA_API_VERSION
	.align		4
        /*0000*/ 	.byte	0x04, 0x37
        /*0002*/ 	.short	(.L_3067 - .L_3066)
.L_3066:
        /*0004*/ 	.word	0x00000082


	//----- nvinfo : EIATTR_KPARAM_INFO
	.align		4
.L_3067:
        /*0008*/ 	.byte	0x04, 0x17
        /*000a*/ 	.short	(.L_3069 - .L_3068)
.L_3068:
        /*000c*/ 	.word	0x00000000
        /*0010*/ 	.short	0x0000
        /*0012*/ 	.short	0x0000
        /*0014*/ 	.byte	0x00, 0xf0, 0xc1, 0x07


	//----- nvinfo : EIATTR_SPARSE_MMA_MASK
	.align		4
.L_3069:
        /*0018*/ 	.byte	0x03, 0x50
        /*001a*/ 	.short	0x0000


	//----- nvinfo : EIATTR_MAXREG_COUNT
	.align		4
        /*001c*/ 	.byte	0x03, 0x1b
        /*001e*/ 	.short	0x00ff


	//----- nvinfo : EIATTR_NUM_BARRIERS
	.align		4
        /*0020*/ 	.byte	0x02, 0x4c
        /*0022*/ 	.byte	0x01
	.zero		1


	//----- nvinfo : EIATTR_MERCURY_ISA_VERSION
	.align		4
        /*0024*/ 	.byte	0x03, 0x5f
        /*0026*/ 	.short	0x0101


	//----- nvinfo : EIATTR_COOP_GROUP_MASK_REGIDS
	.align		4
        /*0028*/ 	.byte	0x04, 0x29
        /*002a*/ 	.short	(.L_3071 - .L_3070)


	//   ....[0]....
.L_3070:
        /*002c*/ 	.word	0xffffffff


	//   ....[1]....
        /*0030*/ 	.word	0xffffffff


	//   ....[2]....
        /*0034*/ 	.word	0xffffffff


	//   ....[3]....
        /*0038*/ 	.word	0xffffffff


	//   ....[4]....
        /*003c*/ 	.word	0xffffffff


	//   ....[5]....
        /*0040*/ 	.word	0xffffffff


	//   ....[6]....
        /*0044*/ 	.word	0xffffffff


	//   ....[7]....
        /*0048*/ 	.word	0xffffffff


	//   ....[8]....
        /*004c*/ 	.word	0xffffffff


	//   ....[9]....
        /*0050*/ 	.word	0xffffffff


	//   ....[10]....
        /*0054*/ 	.word	0xffffffff


	//   ....[11]....
        /*0058*/ 	.word	0xffffffff


	//   ....[12]....
        /*005c*/ 	.word	0xffffffff


	//   ....[13]....
        /*0060*/ 	.word	0xffffffff


	//   ....[14]....
        /*0064*/ 	.word	0xffffffff


	//   ....[15]....
        /*0068*/ 	.word	0xffffffff


	//   ....[16]....
        /*006c*/ 	.word	0xffffffff


	//   ....[17]....
        /*0070*/ 	.word	0xffffffff


	//   ....[18]....
        /*0074*/ 	.word	0xffffffff


	//   ....[19]....
        /*0078*/ 	.word	0xffffffff


	//   ....[20]....
        /*007c*/ 	.word	0xffffffff


	//   ....[21]....
        /*0080*/ 	.word	0xffffffff


	//   ....[22]....
        /*0084*/ 	.word	0xffffffff


	//   ....[23]....
        /*0088*/ 	.word	0xffffffff


	//   ....[24]....
        /*008c*/ 	.word	0xffffffff


	//   ....[25]....
        /*0090*/ 	.word	0xffffffff


	//   ....[26]....
        /*0094*/ 	.word	0xffffffff


	//   ....[27]....
        /*0098*/ 	.word	0xffffffff


	//   ....[28]....
        /*009c*/ 	.word	0xffffffff


	//   ....[29]....
        /*00a0*/ 	.word	0xffffffff


	//   ....[30]....
        /*00a4*/ 	.word	0xffffffff


	//   ....[31]....
        /*00a8*/ 	.word	0xffffffff


	//   ....[32]....
        /*00ac*/ 	.word	0xffffffff


	//   ....[33]....
        /*00b0*/ 	.word	0xffffffff


	//   ....[34]....
        /*00b4*/ 	.word	0xffffffff


	//   ....[35]....
        /*00b8*/ 	.word	0xffffffff


	//   ....[36]....
        /*00bc*/ 	.word	0xffffffff


	//   ....[37]....
        /*00c0*/ 	.word	0xffffffff


	//   ....[38]....
        /*00c4*/ 	.word	0xffffffff


	//   ....[39]....
        /*00c8*/ 	.word	0xffffffff


	//   ....[40]....
        /*00cc*/ 	.word	0xffffffff


	//   ....[41]....
        /*00d0*/ 	.word	0xffffffff


	//   ....[42]....
        /*00d4*/ 	.word	0xffffffff


	//   ....[43]....
        /*00d8*/ 	.word	0xffffffff


	//   ....[44]....
        /*00dc*/ 	.word	0xffffffff


	//   ....[45]....
        /*00e0*/ 	.word	0xffffffff


	//   ....[46]....
        /*00e4*/ 	.word	0xffffffff


	//   ....[47]....
        /*00e8*/ 	.word	0xffffffff


	//   ....[48]....
        /*00ec*/ 	.word	0xffffffff


	//   ....[49]....
        /*00f0*/ 	.word	0xffffffff


	//   ....[50]....
        /*00f4*/ 	.word	0xffffffff


	//   ....[51]....
        /*00f8*/ 	.word	0xffffffff


	//   ....[52]....
        /*00fc*/ 	.word	0xffffffff


	//   ....[53]....
        /*0100*/ 	.word	0xffffffff


	//   ....[54]....
        /*0104*/ 	.word	0xffffffff


	//   ....[55]....
        /*0108*/ 	.word	0xffffffff


	//   ....[56]....
        /*010c*/ 	.word	0xffffffff


	//   ....[57]....
        /*0110*/ 	.word	0xffffffff


	//   ....[58]....
        /*0114*/ 	.word	0xffffffff


	//   ....[59]....
        /*0118*/ 	.word	0xffffffff


	//   ....[60]....
        /*011c*/ 	.word	0xffffffff


	//   ....[61]....
        /*0120*/ 	.word	0xffffffff


	//   ....[62]....
        /*0124*/ 	.word	0xffffffff


	//   ....[63]....
        /*0128*/ 	.word	0xffffffff


	//   ....[64]....
        /*012c*/ 	.word	0xffffffff


	//   ....[65]....
        /*0130*/ 	.word	0xffffffff


	//   ....[66]....
        /*0134*/ 	.word	0xffffffff


	//   ....[67]....
        /*0138*/ 	.word	0xffffffff


	//   ....[68]....
        /*013c*/ 	.word	0xffffffff


	//   ....[69]....
        /*0140*/ 	.word	0xffffffff


	//   ....[70]....
        /*0144*/ 	.word	0xffffffff


	//   ....[71]....
        /*0148*/ 	.word	0xffffffff


	//   ....[72]....
        /*014c*/ 	.word	0xffffffff


	//   ....[73]....
        /*0150*/ 	.word	0xffffffff


	//   ....[74]....
        /*0154*/ 	.word	0xffffffff


	//   ....[75]....
        /*0158*/ 	.word	0xffffffff


	//   ....[76]....
        /*015c*/ 	.word	0xffffffff


	//   ....[77]....
        /*0160*/ 	.word	0xffffffff


	//   ....[78]....
        /*0164*/ 	.word	0xffffffff


	//   ....[79]....
        /*0168*/ 	.word	0xffffffff


	//   ....[80]....
        /*016c*/ 	.word	0xffffffff


	//   ....[81]....
        /*0170*/ 	.word	0xffffffff


	//   ....[82]....
        /*0174*/ 	.word	0xffffffff


	//   ....[83]....
        /*0178*/ 	.word	0xffffffff


	//   ....[84]....
        /*017c*/ 	.word	0xffffffff


	//   ....[85]....
        /*0180*/ 	.word	0xffffffff


	//   ....[86]....
        /*0184*/ 	.word	0xffffffff


	//   ....[87]....
        /*0188*/ 	.word	0xffffffff


	//   ....[88]....
        /*018c*/ 	.word	0xffffffff


	//   ....[89]....
        /*0190*/ 	.word	0xffffffff


	//   ....[90]....
        /*0194*/ 	.word	0xffffffff


	//   ....[91]....
        /*0198*/ 	.word	0xffffffff


	//   ....[92]....
        /*019c*/ 	.word	0xffffffff


	//   ....[93]....
        /*01a0*/ 	.word	0xffffffff


	//   ....[94]....
        /*01a4*/ 	.word	0xffffffff


	//   ....[95]....
        /*01a8*/ 	.word	0xffffffff


	//   ....[96]....
        /*01ac*/ 	.word	0xffffffff


	//----- nvinfo : EIATTR_COOP_GROUP_INSTR_OFFSETS
	.align		4
.L_3071:
        /*01b0*/ 	.byte	0x04, 0x28
        /*01b2*/ 	.short	(.L_3073 - .L_3072)


	//   ....[0]....
.L_3072:
        /*01b4*/ 	.word	0x00001350


	//   ....[1]....
        /*01b8*/ 	.word	0x00001570


	//   ....[2]....
        /*01bc*/ 	.word	0x000017e0


	//   ....[3]....
        /*01c0*/ 	.word	0x00002bd0


	//   ....[4]....
        /*01c4*/ 	.word	0x00003000


	//   ....[5]....
        /*01c8*/ 	.word	0x00003370


	//   ....[6]....
        /*01cc*/ 	.word	0x00003840


	//   ....[7]....
        /*01d0*/ 	.word	0x00004a80


	//   ....[8]....
        /*01d4*/ 	.word	0x00005670


	//   ....[9]....
        /*01d8*/ 	.word	0x000056a0


	//   ....[10]....
        /*01dc*/ 	.word	0x00005710


	//   ....[11]....
        /*01e0*/ 	.word	0x00005720


	//   ....[12]....
        /*01e4*/ 	.word	0x000057b0


	//   ....[13]....
        /*01e8*/ 	.word	0x000057e0


	//   ....[14]....
        /*01ec*/ 	.word	0x00005800


	//   ....[15]....
        /*01f0*/ 	.word	0x00005810


	//   ....[16]....
        /*01f4*/ 	.word	0x000058a0


	//   ....[17]....
        /*01f8*/ 	.word	0x000058e0


	//   ....[18]....
        /*01fc*/ 	.word	0x000058f0


	//   ....[19]....
        /*0200*/ 	.word	0x00005900


	//   ....[20]....
        /*0204*/ 	.word	0x000059b0


	//   ....[21]....
        /*0208*/ 	.word	0x000059f0


	//   ....[22]....
        /*020c*/ 	.word	0x00005a10


	//   ....[23]....
        /*0210*/ 	.word	0x00005a50


	//   ....[24]....
        /*0214*/ 	.word	0x00005bc0


	//   ....[25]....
        /*0218*/ 	.word	0x00005c00


	//   ....[26]....
        /*021c*/ 	.word	0x00005c40


	//   ....[27]....
        /*0220*/ 	.word	0x00005c80


	//   ....[28]....
        /*0224*/ 	.word	0x00005e30


	//   ....[29]....
        /*0228*/ 	.word	0x00005e70


	//   ....[30]....
        /*022c*/ 	.word	0x00005eb0


	//   ....[31]....
        /*0230*/ 	.word	0x00005ef0


	//   ....[32]....
        /*0234*/ 	.word	0x00005f30


	//   ....[33]....
        /*0238*/ 	.word	0x00005f70


	//   ....[34]....
        /*023c*/ 	.word	0x00006000


	//   ....[35]....
        /*0240*/ 	.word	0x00006440


	//   ....[36]....
        /*0244*/ 	.word	0x00006470


	//   ....[37]....
        /*0248*/ 	.word	0x00006480


	//   ....[38]....
        /*024c*/ 	.word	0x00006560


	//   ....[39]....
        /*0250*/ 	.word	0x00006590


	//   ....[40]....
        /*0254*/ 	.word	0x000065a0


	//   ....[41]....
        /*0258*/ 	.word	0x000065b0


	//   ....[42]....
        /*025c*/ 	.word	0x00006680


	//   ....[43]....
        /*0260*/ 	.word	0x000066a0


	//   ....[44]....
        /*0264*/ 	.word	0x000066b0


	//   ....[45]....
        /*0268*/ 	.word	0x000066c0


	//   ....[46]....
        /*026c*/ 	.word	0x00006790


	//   ....[47]....
        /*0270*/ 	.word	0x000067b0


	//   ....[48]....
        /*0274*/ 	.word	0x000067c0


	//   ....[49]....
        /*0278*/ 	.word	0x000067d0


	//   ....[50]....
        /*027c*/ 	.word	0x000068a0


	//   ....[51]....
        /*0280*/ 	.word	0x000068e0


	//   ....[52]....
        /*0284*/ 	.word	0x000068f0


	//   ....[53]....
        /*0288*/ 	.word	0x00006900


	//   ....[54]....
        /*028c*/ 	.word	0x000069e0


	//   ....[55]....
        /*0290*/ 	.word	0x00006a20


	//   ....[56]....
        /*0294*/ 	.word	0x00006a60


	//   ....[57]....
        /*0298*/ 	.word	0x00006aa0


	//   ....[58]....
        /*029c*/ 	.word	0x00006ae0


	//   ....[59]....
        /*02a0*/ 	.word	0x00006b20


	//   ....[60]....
        /*02a4*/ 	.word	0x00006b80


	//   ....[61]....
        /*02a8*/ 	.word	0x00006bd0


	//   ....[62]....
        /*02ac*/ 	.word	0x00006c10


	//   ....[63]....
        /*02b0*/ 	.word	0x00006c50


	//   ....[64]....
        /*02b4*/ 	.word	0x00008030


	//   ....[65]....
        /*02b8*/ 	.word	0x00008070


	//   ....[66]....
        /*02bc*/ 	.word	0x000080b0


	//   ....[67]....
        /*02c0*/ 	.word	0x000080f0


	//   ....[68]....
        /*02c4*/ 	.word	0x00008130


	//   ....[69]....
        /*02c8*/ 	.word	0x00008170


	//   ....[70]....
        /*02cc*/ 	.word	0x000081b0


	//   ....[71]....
        /*02d0*/ 	.word	0x000081f0


	//   ....[72]....
        /*02d4*/ 	.word	0x000082d0


	//   ....[73]....
        /*02d8*/ 	.word	0x00008310


	//   ....[74]....
        /*02dc*/ 	.word	0x00008350


	//   ....[75]....
        /*02e0*/ 	.word	0x00008390


	//   ....[76]....
        /*02e4*/ 	.word	0x00008470


	//   ....[77]....
        /*02e8*/ 	.word	0x000084b0


	//   ....[78]....
        /*02ec*/ 	.word	0x000084f0


	//   ....[79]....
        /*02f0*/ 	.word	0x00008530


	//   ....[80]....
        /*02f4*/ 	.word	0x000085a0


	//   ....[81]....
        /*02f8*/ 	.word	0x000085c0


	//   ....[82]....
        /*02fc*/ 	.word	0x000085e0


	//   ....[83]....
        /*0300*/ 	.word	0x000085f0


	//   ....[84]....
        /*0304*/ 	.word	0x00008af0


	//   ....[85]....
        /*0308*/ 	.word	0x00008e50


	//   ....[86]....
        /*030c*/ 	.word	0x00009300


	//   ....[87]....
        /*0310*/ 	.word	0x000096b0


	//   ....[88]....
        /*0314*/ 	.word	0x00009700


	//   ....[89]....
        /*0318*/ 	.word	0x00009750


	//   ....[90]....
        /*031c*/ 	.word	0x00009780


	//   ....[91]....
        /*0320*/ 	.word	0x000097a0


	//   ....[92]....
        /*0324*/ 	.word	0x00009870


	//   ....[93]....
        /*0328*/ 	.word	0x000098b0


	//   ....[94]....
        /*032c*/ 	.word	0x00009900


	//   ....[95]....
        /*0330*/ 	.word	0x00009930


	//   ....[96]....
        /*0334*/ 	.word	0x00009950


	//----- nvinfo : EIATTR_VRC_CTA_INIT_COUNT
	.align		4
.L_3073:
        /*0338*/ 	.byte	0x02, 0x4a
	.zero		1
	.zero		1


	//----- nvinfo : EIATTR_EXIT_INSTR_OFFSETS
	.align		4
        /*033c*/ 	.byte	0x04, 0x1c
        /*033e*/ 	.short	(.L_3075 - .L_3074)


	//   ....[0]....
.L_3074:
        /*0340*/ 	.word	0x000099f0


	//   ....[1]....
        /*0344*/ 	.word	0x00009ca0


	//----- nvinfo : EIATTR_MAX_THREADS
	.align		4
.L_3075:
        /*0348*/ 	.byte	0x04, 0x05
        /*034a*/ 	.short	(.L_3077 - .L_3076)
.L_3076:
        /*034c*/ 	.word	0x00000020
        /*0350*/ 	.word	0x00000001
        /*0354*/ 	.word	0x00000001


	//----- nvinfo : EIATTR_CRS_STACK_SIZE
	.align		4
.L_3077:
        /*0358*/ 	.byte	0x04, 0x1e
        /*035a*/ 	.short	(.L_3079 - .L_3078)
.L_3078:
        /*035c*/ 	.word	0x00000000


	//----- nvinfo : EIATTR_CBANK_PARAM_SIZE
	.align		4
.L_3079:
        /*0360*/ 	.byte	0x03, 0x19
        /*0362*/ 	.short	0x01f0


	//----- nvinfo : EIATTR_PARAM_CBANK
	.align		4
        /*0364*/ 	.byte	0x04, 0x0a
        /*0366*/ 	.short	(.L_3081 - .L_3080)
	.align		4
.L_3080:
        /*0368*/ 	.word	index@(.nv.constant0._Z25selective_scan_bwd_kernelI32Selective_Scan_bwd_kernel_traitsILi32ELi8ELb0ELb0ELb1ELb1ELb1EfN3c107complexIfEEEEv12SSMParamsBwd)
        /*036c*/ 	.short	0x0380
        /*036e*/ 	.short	0x01f0


	//----- nvinfo : EIATTR_SW_WAR
	.align		4
.L_3081:
        /*0370*/ 	.byte	0x04, 0x36
        /*0372*/ 	.short	(.L_3083 - .L_3082)
.L_3082:
        /*0374*/ 	.word	0x00000008
.L_3083:


//--------------------- .nv.info._Z25selective_scan_bwd_kernelI32Selective_Scan_bwd_kernel_traitsILi32ELi8ELb0ELb1ELb0ELb0ELb0EfN3c107complexIfEEEEv12SSMParamsBwd --------------------------
	.section	.nv.info._Z25selective_scan_bwd_kernelI32Selective_Scan_bwd_kernel_traitsILi32ELi8ELb0ELb1ELb0ELb0ELb0EfN3c107complexIfEEEEv12SSMParamsBwd,"",@"SHT_CUDA_INFO"
	.sectionflags	@""
	.align	4


	//----- nvinfo : EIATTR_CUDA_API_VERSION
	.align		4
        /*0000*/ 	.byte	0x04, 0x37
        /*0002*/ 	.short	(.L_3085 - .L_3084)
.L_3084:
        /*0004*/ 	.word	0x00000082


	//----- nvinfo : EIATTR_KPARAM_INFO
	.align		4
.L_3085:
        /*0008*/ 	.byte	0x04, 0x17
        /*000a*/ 	.short	(.L_3087 - .L_3086)
.L_3086:
        /*000c*/ 	.word	0x00000000
        /*0010*/ 	.short	0x0000
        /*0012*/ 	.short	0x0000
        /*0014*/ 	.byte	0x00, 0xf0, 0xc1, 0x07


	//----- nvinfo : EIATTR_SPARSE_MMA_MASK
	.align		4
.L_3087:
        /*0018*/ 	.byte	0x03, 0x50
        /*001a*/ 	.short	0x0000


	//----- nvinfo : EIATTR_MAXREG_COUNT
	.align		4
        /*001c*/ 	.byte	0x03, 0x1b
        /*001e*/ 	.short	0x00ff


	//----- nvinfo : EIATTR_NUM_BARRIERS
	.align		4
        /*0020*/ 	.byte	0x02, 0x4c
        /*0022*/ 	.byte	0x01
	.zero		1


	//----- nvinfo : EIATTR_MERCURY_ISA_VERSION
	.align		4
        /*0024*/ 	.byte	0x03, 0x5f
        /*0026*/ 	.short	0x0101


	//----- nvinfo : EIATTR_COOP_GROUP_MASK_REGIDS
	.align		4
        /*0028*/ 	.byte	0x04, 0x29
        /*002a*/ 	.short	(.L_3089 - .L_3088)


	//   ....[0]....
.L_3088:
        /*002c*/ 	.word	0xffffffff


	//   ....[1]....
        /*0030*/ 	.word	0xffffffff


	//   ....[2]....
        /*0034*/ 	.word	0xffffffff


	//   ....[3]....
        /*0038*/ 	.word	0xffffffff


	//   ....[4]....
        /*003c*/ 	.word	0xffffffff


	//   ....[5]....
        /*0040*/ 	.word	0xffffffff


	//   ....[6]....
        /*0044*/ 	.word	0xffffffff


	//   ....[7]....
        /*0048*/ 	.word	0xffffffff


	//   ....[8]....
        /*004c*/ 	.word	0xffffffff


	//   ....[9]....
        /*0050*/ 	.word	0xffffffff


	//   ....[10]....
        /*0054*/ 	.word	0xffffffff


	//   ....[11]....
        /*0058*/ 	.word	0xffffffff


	//   ....[12]....
        /*005c*/ 	.word	0xffffffff


	//   ....[13]....
        /*0060*/ 	.word	0xffffffff


	//   ....[14]....
        /*0064*/ 	.word	0xffffffff


	//   ....[15]....
        /*0068*/ 	.word	0xffffffff


	//   ....[16]....
        /*006c*/ 	.word	0xffffffff


	//   ....[17]....
        /*0070*/ 	.word	0xffffffff


	//   ....[18]....
        /*0074*/ 	.word	0xffffffff


	//   ....[19]....
        /*0078*/ 	.word	0xffffffff


	//   ....[20]....
        /*007c*/ 	.word	0xffffffff


	//   ....[21]....
        /*0080*/ 	.word	0xffffffff


	//   ....[22]....
        /*0084*/ 	.word	0xffffffff


	//   ....[23]....
        /*0088*/ 	.word	0xffffffff


	//   ....[24]....
        /*008c*/ 	.word	0xffffffff


	//   ....[25]....
        /*0090*/ 	.word	0xffffffff


	//   ....[26]....
        /*0094*/ 	.word	0xffffffff


	//   ....[27]....
        /*0098*/ 	.word	0xffffffff


	//   ....[28]....
        /*009c*/ 	.word	0xffffffff


	//   ....[29]....
        /*00a0*/ 	.word	0xffffffff


	//   ....[30]....
        /*00a4*/ 	.word	0xffffffff


	//   ....[31]....
        /*00a8*/ 	.word	0xffffffff


	//   ....[32]....
        /*00ac*/ 	.word	0xffffffff


	//   ....[33]....
        /*00b0*/ 	.word	0xffffffff


	//   ....[34]....
        /*00b4*/ 	.word	0xffffffff


	//   ....[35]....
        /*00b8*/ 	.word	0xffffffff


	//   ....[36]....
        /*00bc*/ 	.word	0xffffffff


	//   ....[37]....
        /*00c0*/ 	.word	0xffffffff


	//   ....[38]....
        /*00c4*/ 	.word	0xffffffff


	//   ....[39]....
        /*00c8*/ 	.word	0xffffffff


	//   ....[40]....
        /*00cc*/ 	.word	0xffffffff


	//   ....[41]....
        /*00d0*/ 	.word	0xffffffff


	//   ....[42]....
        /*00d4*/ 	.word	0xffffffff


	//   ....[43]....
        /*00d8*/ 	.word	0xffffffff


	//   ....[44]....
        /*00dc*/ 	.word	0xffffffff


	//   ....[45]....
        /*00e0*/ 	.word	0xffffffff


	//   ....[46]....
        /*00e4*/ 	.word	0xffffffff


	//   ....[47]....
        /*00e8*/ 	.word	0xffffffff


	//   ....[48]....
        /*00ec*/ 	.word	0xffffffff


	//   ....[49]....
        /*00f0*/ 	.word	0xffffffff


	//   ....[50]....
        /*00f4*/ 	.word	0xffffffff


	//   ....[51]....
        /*00f8*/ 	.word	0xffffffff


	//   ....[52]....
        /*00fc*/ 	.word	0xffffffff


	//   ....[53]....
        /*0100*/ 	.word	0xffffffff


	//   ....[54]....
        /*0104*/ 	.word	0xffffffff


	//   ....[55]....
        /*0108*/ 	.word	0xffffffff


	//   ....[56]....
        /*010c*/ 	.word	0xffffffff


	//   ....[57]....
        /*0110*/ 	.word	0xffffffff


	//   ....[58]....
        /*0114*/ 	.word	0xffffffff


	//   ....[59]....
        /*0118*/ 	.word	0xffffffff


	//   ....[60]....
        /*011c*/ 	.word	0xffffffff


	//   ....[61]....
        /*0120*/ 	.word	0xffffffff


	//   ....[62]....
        /*0124*/ 	.word	0xffffffff


	//   ....[63]....
        /*0128*/ 	.word	0xffffffff


	//   ....[64]....
        /*012c*/ 	.word	0xffffffff


	//   ....[65]....
        /*0130*/ 	.word	0xffffffff


	//   ....[66]....
        /*0134*/ 	.word	0xffffffff


	//   ....[67]....
        /*0138*/ 	.word	0xffffffff


	//   ....[68]....
        /*013c*/ 	.word	0xffffffff


	//   ....[69]....
        /*0140*/ 	.word	0xffffffff


	//   ....[70]....
        /*0144*/ 	.word	0xffffffff


	//   ....[71]....
        /*0148*/ 	.word	0xffffffff


	//   ....[72]....
        /*014c*/ 	.word	0xffffffff


	//   ....[73]....
        /*0150*/ 	.word	0xffffffff


	//   ....[74]....
        /*0154*/ 	.word	0xffffffff


	//   ....[75]....
        /*0158*/ 	.word	0xffffffff


	//   ....[76]....
        /*015c*/ 	.word	0xffffffff


	//   ....[77]....
        /*0160*/ 	.word	0xffffffff


	//   ....[78]....
        /*0164*/ 	.word	0xffffffff


	//   ....[79]....
        /*0168*/ 	.word	0xffffffff


	//   ....[80]....
        /*016c*/ 	.word	0xffffffff


	//   ....[81]....
        /*0170*/ 	.word	0xffffffff


	//   ....[82]....
        /*0174*/ 	.word	0xffffffff


	//   ....[83]....
        /*0178*/ 	.word	0xffffffff


	//   ....[84]....
        /*017c*/ 	.word	0xffffffff


	//   ....[85]....
        /*0180*/ 	.word	0xffffffff


	//   ....[86]....
        /*0184*/ 	.word	0xffffffff


	//   ....[87]....
        /*0188*/ 	.word	0xffffffff


	//   ....[88]....
        /*018c*/ 	.word	0xffffffff


	//   ....[89]....
        /*0190*/ 	.word	0xffffffff


	//   ....[90]....
        /*0194*/ 	.word	0xffffffff


	//   ....[91]....
        /*0198*/ 	.word	0xffffffff


	//----- nvinfo : EIATTR_COOP_GROUP_INSTR_OFFSETS
	.align		4
.L_3089:
        /*019c*/ 	.byte	0x04, 0x28
        /*019e*/ 	.short	(.L_3091 - .L_3090)


	//   ....[0]....
.L_3090:
        /*01a0*/ 	.word	0x000012b0


	//   ....[1]....
        /*01a4*/ 	.word	0x000014c0


	//   ....[2]....
        /*01a8*/ 	.word	0x000016e0


	//   ....[3]....
        /*01ac*/ 	.word	0x00002550


	//   ....[4]....
        /*01b0*/ 	.word	0x00003250


	//   ....[5]....
        /*01b4*/ 	.word	0x00003280


	//   ....[6]....
        /*01b8*/ 	.word	0x00003310


	//   ....[7]....
        /*01bc*/ 	.word	0x00003320


	//   ....[8]....
        /*01c0*/ 	.word	0x00003390


	//   ....[9]....
        /*01c4*/ 	.word	0x000033a0


	//   ....[10]....
        /*01c8*/ 	.word	0x000033f0


	//   ....[11]....
        /*01cc*/ 	.word	0x00003410


	//   ....[12]....
        /*01d0*/ 	.word	0x00003480


	//   ....[13]....
        /*01d4*/ 	.word	0x000034b0


	//   ....[14]....
        /*01d8*/ 	.word	0x000034e0


	//   ....[15]....
        /*01dc*/ 	.word	0x00003500


	//   ....[16]....
        /*01e0*/ 	.word	0x00003580


	//   ....[17]....
        /*01e4*/ 	.word	0x000035b0


	//   ....[18]....
        /*01e8*/ 	.word	0x000035d0


	//   ....[19]....
        /*01ec*/ 	.word	0x000035f0


	//   ....[20]....
        /*01f0*/ 	.word	0x00003680


	//   ....[21]....
        /*01f4*/ 	.word	0x000036a0


	//   ....[22]....
        /*01f8*/ 	.word	0x000036c0


	//   ....[23]....
        /*01fc*/ 	.word	0x000036d0


	//   ....[24]....
        /*0200*/ 	.word	0x00003c10


	//   ....[25]....
        /*0204*/ 	.word	0x00003c30


	//   ....[26]....
        /*0208*/ 	.word	0x00003c40


	//   ....[27]....
        /*020c*/ 	.word	0x00003c50


	//   ....[28]....
        /*0210*/ 	.word	0x00003c60


	//   ....[29]....
        /*0214*/ 	.word	0x00003c70


	//   ....[30]....
        /*0218*/ 	.word	0x00003c80


	//   ....[31]....
        /*021c*/ 	.word	0x00003c90


	//   ....[32]....
        /*0220*/ 	.word	0x00003ca0


	//   ....[33]....
        /*0224*/ 	.word	0x00003cb0


	//   ....[34]....
        /*0228*/ 	.word	0x00003dc0


	//   ....[35]....
        /*022c*/ 	.word	0x00003e00


	//   ....[36]....
        /*0230*/ 	.word	0x00003e10


	//   ....[37]....
        /*0234*/ 	.word	0x00003e20


	//   ....[38]....
        /*0238*/ 	.word	0x00003f10


	//   ....[39]....
        /*023c*/ 	.word	0x00003f30


	//   ....[40]....
        /*0240*/ 	.word	0x00003f40


	//   ....[41]....
        /*0244*/ 	.word	0x00003f50


	//   ....[42]....
        /*0248*/ 	.word	0x00004030


	//   ....[43]....
        /*024c*/ 	.word	0x00004050


	//   ....[44]....
        /*0250*/ 	.word	0x00004060


	//   ....[45]....
        /*0254*/ 	.word	0x00004070


	//   ....[46]....
        /*0258*/ 	.word	0x00004150


	//   ....[47]....
        /*025c*/ 	.word	0x00004170


	//   ....[48]....
        /*0260*/ 	.word	0x00004180


	//   ....[49]....
        /*0264*/ 	.word	0x00004190


	//   ....[50]....
        /*0268*/ 	.word	0x00004260


	//   ....[51]....
        /*026c*/ 	.word	0x000042a0


	//   ....[52]....
        /*0270*/ 	.word	0x000042e0


	//   ....[53]....
        /*0274*/ 	.word	0x00004320


	//   ....[54]....
        /*0278*/ 	.word	0x00004340


	//   ....[55]....
        /*027c*/ 	.word	0x00004360


	//   ....[56]....
        /*0280*/ 	.word	0x00004370


	//   ....[57]....
        /*0284*/ 	.word	0x00004990


	//   ....[58]....
        /*0288*/ 	.word	0x000049e0


	//   ....[59]....
        /*028c*/ 	.word	0x00004b00


	//   ....[60]....
        /*0290*/ 	.word	0x00005970


	//   ....[61]....
        /*0294*/ 	.word	0x000059b0


	//   ....[62]....
        /*0298*/ 	.word	0x000059c0


	//   ....[63]....
        /*029c*/ 	.word	0x000059d0


	//   ....[64]....
        /*02a0*/ 	.word	0x00005a30


	//   ....[65]....
        /*02a4*/ 	.word	0x00005a70


	//   ....[66]....
        /*02a8*/ 	.word	0x00005ab0


	//   ....[67]....
        /*02ac*/ 	.word	0x00005af0


	//   ....[68]....
        /*02b0*/ 	.word	0x00005c00


	//   ....[69]....
        /*02b4*/ 	.word	0x00005c40


	//   ....[70]....
        /*02b8*/ 	.word	0x00005c80


	//   ....[71]....
        /*02bc*/ 	.word	0x00005cc0


	//   ....[72]....
        /*02c0*/ 	.word	0x00005dd0


	//   ....[73]....
        /*02c4*/ 	.word	0x00005e20


	//   ....[74]....
        /*02c8*/ 	.word	0x00005e60


	//   ....[75]....
        /*02cc*/ 	.word	0x00005ea0


	//   ....[76]....
        /*02d0*/ 	.word	0x00005fb0


	//   ....[77]....
        /*02d4*/ 	.word	0x00005ff0


	//   ....[78]....
        /*02d8*/ 	.word	0x00006010


	//   ....[79]....
        /*02dc*/ 	.word	0x00006020


	//   ....[80]....
        /*02e0*/ 	.word	0x00006490


	//   ....[81]....
        /*02e4*/ 	.word	0x00006760


	//   ....[82]....
        /*02e8*/ 	.word	0x00006b10


	//   ....[83]....
        /*02ec*/ 	.word	0x00006b60


	//   ....[84]....
        /*02f0*/ 	.word	0x00006bb0


	//   ....[85]....
        /*02f4*/ 	.word	0x00006be0


	//   ....[86]....
        /*02f8*/ 	.word	0x00006c00


	//   ....[87]....
        /*02fc*/ 	.word	0x00006cd0


	//   ....[88]....
        /*0300*/ 	.word	0x00006d10


	//   ....[89]....
        /*0304*/ 	.word	0x00006d60


	//   ....[90]....
        /*0308*/ 	.word	0x00006d90


	//   ....[91]....
        /*030c*/ 	.word	0x00006db0


	//----- nvinfo : EIATTR_VRC_CTA_INIT_COUNT
	.align		4
.L_3091:
        /*0310*/ 	.byte	0x02, 0x4a
	.zero		1
	.zero		1


	//----- nvinfo : EIATTR_EXIT_INSTR_OFFSETS
	.align		4
        /*0314*/ 	.byte	0x04, 0x1c
        /*0316*/ 	.short	(.L_3093 - .L_3092)


	//   ....[0]....
.L_3092:
        /*0318*/ 	.word	0x00006e50


	//   ....[1]....
        /*031c*/ 	.word	0x000070d0


	//----- nvinfo : EIATTR_MAX_THREADS
	.align		4
.L_3093:
        /*0320*/ 	.byte	0x04, 0x05
        /*0322*/ 	.short	(.L_3095 - .L_3094)
.L_3094:
        /*0324*/ 	.word	0x00000020
        /*0328*/ 	.word	0x00000001
        /*032c*/ 	.word	0x00000001


	//----- nvinfo : EIATTR_CRS_STACK_SIZE
	.align		4
.L_3095:
        /*0330*/ 	.byte	0x04, 0x1e
        /*0332*/ 	.short	(.L_3097 - .L_3096)
.L_3096:
        /*0334*/ 	.word	0x00000000


	//----- nvinfo : EIATTR_CBANK_PARAM_SIZE
	.align		4
.L_3097:
        /*0338*/ 	.byte	0x03, 0x19
        /*033a*/ 	.short	0x01f0


	//----- nvinfo : EIATTR_PARAM_CBANK
	.align		4
        /*033c*/ 	.byte	0x04, 0x0a
        /*033e*/ 	.short	(.L_3099 - .L_3098)
	.align		4
.L_3098:
        /*0340*/ 	.word	index@(.nv.constant0._Z25selective_scan_bwd_kernelI32Selective_Scan_bwd_kernel_traitsILi32ELi8ELb0ELb1ELb0ELb0ELb0EfN3c107complexIfEEEEv12SSMParamsBwd)
        /*0344*/ 	.short	0x0380
        /*0346*/ 	.short	0x01f0


	//----- nvinfo : EIATTR_SW_WAR
	.align		4
.L_3099:
        /*0348*/ 	.byte	0x04, 0x36
        /*034a*/ 	.short	(.L_3101 - .L_3100)
.L_3100:
        /*034c*/ 	.word	0x00000008
.L_3101:


//--------------------- .nv.info._Z25selective_scan_bwd_kernelI32Selective_Scan_bwd_kernel_traitsILi32ELi8ELb0ELb1ELb0ELb0ELb1EfN3c107complexIfEEEEv12SSMParamsBwd --------------------------
	.section	.nv.info._Z25selective_scan_bwd_kernelI32Selective_Scan_bwd_kernel_traitsILi32ELi8ELb0ELb1ELb0ELb0ELb1EfN3c107complexIfEEEEv12SSMParamsBwd,"",@"SHT_CUDA_INFO"
	.sectionflags	@""
	.align	4


	//----- nvinfo : EIATTR_CUDA_API_VERSION
	.align		4
        /*0000*/ 	.byte	0x04, 0x37
        /*0002*/ 	.short	(.L_3103 - .L_3102)
.L_3102:
        /*0004*/ 	.word	0x00000082


	//----- nvinfo : EIATTR_KPARAM_INFO
	.align		4
.L_3103:
        /*0008*/ 	.byte	0x04, 0x17
        /*000a*/ 	.short	(.L_3105 - .L_3104)
.L_3104:
        /*000c*/ 	.word	0x00000000
        /*0010*/ 	.short	0x0000
        /*0012*/ 	.short	0x0000
        /*0014*/ 	.byte	0x00, 0xf0, 0xc1, 0x07


	//----- nvinfo : EIATTR_SPARSE_MMA_MASK
	.align		4
.L_3105:
        /*0018*/ 	.byte	0x03, 0x50
        /*001a*/ 	.short	0x0000


	//----- nvinfo : EIATTR_MAXREG_COUNT
	.align		4
        /*001c*/ 	.byte	0x03, 0x1b
        /*001e*/ 	.short	0x00ff


	//----- nvinfo : EIATTR_NUM_BARRIERS
	.align		4
        /*0020*/ 	.byte	0x02, 0x4c
        /*0022*/ 	.byte	0x01
	.zero		1


	//----- nvinfo : EIATTR_MERCURY_ISA_VERSION
	.align		4
        /*0024*/ 	.byte	0x03, 0x5f
        /*0026*/ 	.short	0x0101


	//----- nvinfo : EIATTR_COOP_GROUP_MASK_REGIDS
	.align		4
        /*0028*/ 	.byte	0x04, 0x29
        /*002a*/ 	.short	(.L_3107 - .L_3106)


	//   ....[0]....
.L_3106:
        /*002c*/ 	.word	0xffffffff


	//   ....[1]....
        /*0030*/ 	.word	0xffffffff


	//   ....[2]....
        /*0034*/ 	.word	0xffffffff


	//   ....[3]....
        /*0038*/ 	.word	0xffffffff


	//   ....[4]....
        /*003c*/ 	.word	0xffffffff


	//   ....[5]....
        /*0040*/ 	.word	0xffffffff


	//   ....[6]....
        /*0044*/ 	.word	0xffffffff


	//   ....[7]....
        /*0048*/ 	.word	0xffffffff


	//   ....[8]....
        /*004c*/ 	.word	0xffffffff


	//   ....[9]....
        /*0050*/ 	.word	0xffffffff


	//   ....[10]....
        /*0054*/ 	.word	0xffffffff


	//   ....[11]....
        /*0058*/ 	.word	0xffffffff


	//   ....[12]....
        /*005c*/ 	.word	0xffffffff


	//   ....[13]....
        /*0060*/ 	.word	0xffffffff


	//   ....[14]....
        /*0064*/ 	.word	0xffffffff


	//   ....[15]....
        /*0068*/ 	.word	0xffffffff


	//   ....[16]....
        /*006c*/ 	.word	0xffffffff


	//   ....[17]....
        /*0070*/ 	.word	0xffffffff


	//   ....[18]....
        /*0074*/ 	.word	0xffffffff


	//   ....[19]....
        /*0078*/ 	.word	0xffffffff


	//   ....[20]....
        /*007c*/ 	.word	0xffffffff


	//   ....[21]....
        /*0080*/ 	.word	0xffffffff


	//   ....[22]....
        /*0084*/ 	.word	0xffffffff


	//   ....[23]....
        /*0088*/ 	.word	0xffffffff


	//   ....[24]....
        /*008c*/ 	.word	0xffffffff


	//   ....[25]....
        /*0090*/ 	.word	0xffffffff


	//   ....[26]....
        /*0094*/ 	.word	0xffffffff


	//   ....[27]....
        /*0098*/ 	.word	0xffffffff


	//   ....[28]....
        /*009c*/ 	.word	0xffffffff


	//   ....[29]....
        /*00a0*/ 	.word	0xffffffff


	//   ....[30]....
        /*00a4*/ 	.word	0xffffffff


	//   ....[31]....
        /*00a8*/ 	.word	0xffffffff


	//   ....[32]....
        /*00ac*/ 	.word	0xffffffff


	//   ....[33]....
        /*00b0*/ 	.word	0xffffffff


	//   ....[34]....
        /*00b4*/ 	.word	0xffffffff


	//   ....[35]....
        /*00b8*/ 	.word	0xffffffff


	//   ....[36]....
        /*00bc*/ 	.word	0xffffffff


	//   ....[37]....
        /*00c0*/ 	.word	0xffffffff


	//   ....[38]....
        /*00c4*/ 	.word	0xffffffff


	//   ....[39]....
        /*00c8*/ 	.word	0xffffffff


	//   ....[40]....
        /*00cc*/ 	.word	0xffffffff


	//   ....[41]....
        /*00d0*/ 	.word	0xffffffff


	//   ....[42]....
        /*00d4*/ 	.word	0xffffffff


	//   ....[43]....
        /*00d8*/ 	.word	0xffffffff


	//   ....[44]....
        /*00dc*/ 	.word	0xffffffff


	//   ....[45]....
        /*00e0*/ 	.word	0xffffffff


	//   ....[46]....
        /*00e4*/ 	.word	0xffffffff


	//   ....[47]....
        /*00e8*/ 	.word	0xffffffff


	//   ....[48]....
        /*00ec*/ 	.word	0xffffffff


	//   ....[49]....
        /*00f0*/ 	.word	0xffffffff


	//   ....[50]....
        /*00f4*/ 	.word	0xffffffff


	//   ....[51]....
        /*00f8*/ 	.word	0xffffffff


	//   ....[52]....
        /*00fc*/ 	.word	0xffffffff


	//   ....[53]....
        /*0100*/ 	.word	0xffffffff


	//   ....[54]....
        /*0104*/ 	.word	0xffffffff


	//   ....[55]....
        /*0108*/ 	.word	0xffffffff


	//   ....[56]....
        /*010c*/ 	.word	0xffffffff


	//   ....[57]....
        /*0110*/ 	.word	0xffffffff


	//   ....[58]....
        /*0114*/ 	.word	0xffffffff


	//   ....[59]....
        /*0118*/ 	.word	0xffffffff


	//   ....[60]....
        /*011c*/ 	.word	0xffffffff


	//   ....[61]....
        /*0120*/ 	.word	0xffffffff


	//   ....[62]....
        /*0124*/ 	.word	0xffffffff


	//   ....[63]....
        /*0128*/ 	.word	0xffffffff


	//   ....[64]....
        /*012c*/ 	.word	0xffffffff


	//   ....[65]....
        /*0130*/ 	.word	0xffffffff


	//   ....[66]....
        /*0134*/ 	.word	0xffffffff


	//   ....[67]....
        /*0138*/ 	.word	0xffffffff


	//   ....[68]....
        /*013c*/ 	.word	0xffffffff


	//   ....[69]....
        /*0140*/ 	.word	0xffffffff


	//   ....[70]....
        /*0144*/ 	.word	0xffffffff


	//   ....[71]....
        /*0148*/ 	.word	0xffffffff


	//   ....[72]....
        /*014c*/ 	.word	0xffffffff


	//   ....[73]....
        /*0150*/ 	.word	0xffffffff


	//   ....[74]....
        /*0154*/ 	.word	0xffffffff


	//   ....[75]....
        /*0158*/ 	.word	0xffffffff


	//   ....[76]....
        /*015c*/ 	.word	0xffffffff


	//   ....[77]....
        /*0160*/ 	.word	0xffffffff


	//   ....[78]....
        /*0164*/ 	.word	0xffffffff


	//   ....[79]....
        /*0168*/ 	.word	0xffffffff


	//   ....[80]....
        /*016c*/ 	.word	0xffffffff


	//   ....[81]....
        /*0170*/ 	.word	0xffffffff


	//   ....[82]....
        /*0174*/ 	.word	0xffffffff


	//   ....[83]....
        /*0178*/ 	.word	0xffffffff


	//   ....[84]....
        /*017c*/ 	.word	0xffffffff


	//   ....[85]....
        /*0180*/ 	.word	0xffffffff


	//   ....[86]....
        /*0184*/ 	.word	0xffffffff


	//   ....[87]....
        /*0188*/ 	.word	0xffffffff


	//   ....[88]....
        /*018c*/ 	.word	0xffffffff


	//   ....[89]....
        /*0190*/ 	.word	0xffffffff


	//   ....[90]....
        /*0194*/ 	.word	0xffffffff


	//   ....[91]....
        /*0198*/ 	.word	0xffffffff


	//   ....[92]....
        /*019c*/ 	.word	0xffffffff


	//   ....[93]....
        /*01a0*/ 	.word	0xffffffff


	//   ....[94]....
        /*01a4*/ 	.word	0xffffffff


	//   ....[95]....
        /*01a8*/ 	.word	0xffffffff


	//----- nvinfo : EIATTR_COOP_GROUP_INSTR_OFFSETS
	.align		4
.L_3107:
        /*01ac*/ 	.byte	0x04, 0x28
        /*01ae*/ 	.short	(.L_3109 - .L_3108)


	//   ....[0]....
.L_3108:
        /*01b0*/ 	.word	0x000013a0


	//   ....[1]....
        /*01b4*/ 	.word	0x000015f0


	//   ....[2]....
        /*01b8*/ 	.word	0x00001810


	//   ....[3]....
        /*01bc*/ 	.word	0x00001a10


	//   ....[4]....
        /*01c0*/ 	.word	0x00001e10


	//   ....[5]....
        /*01c4*/ 	.word	0x000021c0


	//   ....[6]....
        /*01c8*/ 	.word	0x00002670


	//   ....[7]....
        /*01cc*/ 	.word	0x000036b0


	//   ....[8]....
        /*01d0*/ 	.word	0x000043d0


	//   ....[9]....
        /*01d4*/ 	.word	0x00004400


	//   ....[10]....
        /*01d8*/ 	.word	0x00004470


	//   ....[11]....
        /*01dc*/ 	.word	0x00004480


	//   ....[12]....
        /*01e0*/ 	.word	0x000044f0


	//   ....[13]....
        /*01e4*/ 	.word	0x00004500


	//   ....[14]....
        /*01e8*/ 	.word	0x00004550


	//   ....[15]....
        /*01ec*/ 	.word	0x00004570


	//   ....[16]....
        /*01f0*/ 	.word	0x000045e0


	//   ....[17]....
        /*01f4*/ 	.word	0x00004610


	//   ....[18]....
        /*01f8*/ 	.word	0x00004640


	//   ....[19]....
        /*01fc*/ 	.word	0x00004650


	//   ....[20]....
        /*0200*/ 	.word	0x000046f0


	//   ....[21]....
        /*0204*/ 	.word	0x00004720


	//   ....[22]....
        /*0208*/ 	.word	0x00004730


	//   ....[23]....
        /*020c*/ 	.word	0x00004740


	//   ....[24]....
        /*0210*/ 	.word	0x000047f0


	//   ....[25]....
        /*0214*/ 	.word	0x00004810


	//   ....[26]....
        /*0218*/ 	.word	0x00004820


	//   ....[27]....
        /*021c*/ 	.word	0x00004830


	//   ....[28]....
        /*0220*/ 	.word	0x00004d60


	//   ....[29]....
        /*0224*/ 	.word	0x00004d90


	//   ....[30]....
        /*0228*/ 	.word	0x00004da0


	//   ....[31]....
        /*022c*/ 	.word	0x00004db0


	//   ....[32]....
        /*0230*/ 	.word	0x00004dc0


	//   ....[33]....
        /*0234*/ 	.word	0x00004dd0


	//   ....[34]....
        /*0238*/ 	.word	0x00004de0


	//   ....[35]....
        /*023c*/ 	.word	0x00004df0


	//   ....[36]....
        /*0240*/ 	.word	0x00004e00


	//   ....[37]....
        /*0244*/ 	.word	0x00004e10


	//   ....[38]....
        /*0248*/ 	.word	0x00004f20


	//   ....[39]....
        /*024c*/ 	.word	0x00004f60


	//   ....[40]....
        /*0250*/ 	.word	0x00004f70


	//   ....[41]....
        /*0254*/ 	.word	0x00004f80


	//   ....[42]....
        /*0258*/ 	.word	0x00005070


	//   ....[43]....
        /*025c*/ 	.word	0x00005090


	//   ....[44]....
        /*0260*/ 	.word	0x000050a0


	//   ....[45]....
        /*0264*/ 	.word	0x000050b0


	//   ....[46]....
        /*0268*/ 	.word	0x00005190


	//   ....[47]....
        /*026c*/ 	.word	0x000051b0


	//   ....[48]....
        /*0270*/ 	.word	0x000051c0


	//   ....[49]....
        /*0274*/ 	.word	0x000051d0


	//   ....[50]....
        /*0278*/ 	.word	0x000052b0


	//   ....[51]....
        /*027c*/ 	.word	0x000052d0


	//   ....[52]....
        /*0280*/ 	.word	0x000052e0


	//   ....[53]....
        /*0284*/ 	.word	0x000052f0


	//   ....[54]....
        /*0288*/ 	.word	0x000053e0


	//   ....[55]....
        /*028c*/ 	.word	0x00005420


	//   ....[56]....
        /*0290*/ 	.word	0x00005460


	//   ....[57]....
        /*0294*/ 	.word	0x000054a0


	//   ....[58]....
        /*0298*/ 	.word	0x000054d0


	//   ....[59]....
        /*029c*/ 	.word	0x000054f0


	//   ....[60]....
        /*02a0*/ 	.word	0x00005500


	//   ....[61]....
        /*02a4*/ 	.word	0x00005510


	//   ....[62]....
        /*02a8*/ 	.word	0x00005540


	//   ....[63]....
        /*02ac*/ 	.word	0x00005580


	//   ....[64]....
        /*02b0*/ 	.word	0x00006af0


	//   ....[65]....
        /*02b4*/ 	.word	0x00006b30


	//   ....[66]....
        /*02b8*/ 	.word	0x00006b40


	//   ....[67]....
        /*02bc*/ 	.word	0x00006b50


	//   ....[68]....
        /*02c0*/ 	.word	0x00006bc0


	//   ....[69]....
        /*02c4*/ 	.word	0x00006c00


	//   ....[70]....
        /*02c8*/ 	.word	0x00006c40


	//   ....[71]....
        /*02cc*/ 	.word	0x00006c80


	//   ....[72]....
        /*02d0*/ 	.word	0x00006d90


	//   ....[73]....
        /*02d4*/ 	.word	0x00006dd0


	//   ....[74]....
        /*02d8*/ 	.word	0x00006e10


	//   ....[75]....
        /*02dc*/ 	.word	0x00006e50


	//   ....[76]....
        /*02e0*/ 	.word	0x00006f60


	//   ....[77]....
        /*02e4*/ 	.word	0x00006fb0


	//   ....[78]....
        /*02e8*/ 	.word	0x00006ff0


	//   ....[79]....
        /*02ec*/ 	.word	0x00007030


	//   ....[80]....
        /*02f0*/ 	.word	0x00007170


	//   ....[81]....
        /*02f4*/ 	.word	0x00007180


	//   ....[82]....
        /*02f8*/ 	.word	0x00007190


	//   ....[83]....
        /*02fc*/ 	.word	0x000071a0


	//   ....[84]....
        /*0300*/ 	.word	0x000075f0


	//   ....[85]....
        /*0304*/ 	.word	0x000078d0


	//   ....[86]....
        /*0308*/ 	.word	0x00007c80


	//   ....[87]....
        /*030c*/ 	.word	0x00007cd0


	//   ....[88]....
        /*0310*/ 	.word	0x00007d20


	//   ....[89]....
        /*0314*/ 	.word	0x00007d50


	//   ....[90]....
        /*0318*/ 	.word	0x00007d70


	//   ....[91]....
        /*031c*/ 	.word	0x00007e40


	//   ....[92]....
        /*0320*/ 	.word	0x00007e80


	//   ....[93]....
        /*0324*/ 	.word	0x00007ed0


	//   ....[94]....
        /*0328*/ 	.word	0x00007f00


	//   ....[95]....
        /*032c*/ 	.word	0x00007f20


	//----- nvinfo : EIATTR_VRC_CTA_INIT_COUNT
	.align		4
.L_3109:
        /*0330*/ 	.byte	0x02, 0x4a
	.zero		1
	.zero		1


	//----- nvinfo : EIATTR_EXIT_INSTR_OFFSETS
	.align		4
        /*0334*/ 	.byte	0x04, 0x1c
        /*0336*/ 	.short	(.L_3111 - .L_3110)


	//   ....[0]....
.L_3110:
        /*0338*/ 	.word	0x00007fc0


	//   ....[1]....
        /*033c*/ 	.word	0x00008240


	//----- nvinfo : EIATTR_MAX_THREADS
	.align		4
.L_3111:
        /*0340*/ 	.byte	0x04, 0x05
        /*0342*/ 	.short	(.L_3113 - .L_3112)
.L_3112:
        /*0344*/ 	.word	0x00000020
        /*0348*/ 	.word	0x00000001
        /*034c*/ 	.word	0x00000001


	//----- nvinfo : EIATTR_CRS_STACK_SIZE
	.align		4
.L_3113:
        /*0350*/ 	.byte	0x04, 0x1e
        /*0352*/ 	.short	(.L_3115 - .L_3114)
.L_3114:
        /*0354*/ 	.word	0x00000000


	//----- nvinfo : EIATTR_CBANK_PARAM_SIZE
	.align		4
.L_3115:
        /*0358*/ 	.byte	0x03, 0x19
        /*035a*/ 	.short	0x01f0


	//----- nvinfo : EIATTR_PARAM_CBANK
	.align		4
        /*035c*/ 	.byte	0x04, 0x0a
        /*035e*/ 	.short	(.L_3117 - .L_3116)
	.align		4
.L_3116:
        /*0360*/ 	.word	index@(.nv.constant0._Z25selective_scan_bwd_kernelI32Selective_Scan_bwd_kernel_traitsILi32ELi8ELb0ELb1ELb0ELb0ELb1EfN3c107complexIfEEEEv12SSMParamsBwd)
        /*0364*/ 	.short	0x0380
        /*0366*/ 	.short	0x01f0


	//----- nvinfo : EIATTR_SW_WAR
	.align		4
.L_3117:
        /*0368*/ 	.byte	0x04, 0x36
        /*036a*/ 	.short	(.L_3119 - .L_3118)
.L_3118:
        /*036c*/ 	.word	0x00000008
.L_3119:


//--------------------- .nv.info._Z25selective_scan_bwd_kernelI32Selective_Scan_bwd_kernel_traitsILi32ELi8ELb0ELb1ELb0ELb1ELb0EfN3c107complexIfEEEEv12SSMParamsBwd --------------------------
	.section	.nv.info._Z25selective_scan_bwd_kernelI32Selective_Scan_bwd_kernel_traitsILi32ELi8ELb0ELb1ELb0ELb1ELb0EfN3c107complexIfEEEEv12SSMParamsBwd,"",@"SHT_CUDA_INFO"
	.sectionflags	@""
	.align	4


	//----- nvinfo : EIATTR_CUDA_API_VERSION
	.align		4
        /*0000*/ 	.byte	0x04, 0x37
        /*0002*/ 	.short	(.L_3121 - .L_3120)
.L_3120:
        /*0004*/ 	.word	0x00000082


	//----- nvinfo : EIATTR_KPARAM_INFO
	.align		4
.L_3121:
        /*0008*/ 	.byte	0x04, 0x17
        /*000a*/ 	.short	(.L_3123 - .L_3122)
.L_3122:
        /*000c*/ 	.word	0x00000000
        /*0010*/ 	.short	0x0000
        /*0012*/ 	.short	0x0000
        /*0014*/ 	.byte	0x00, 0xf0, 0xc1, 0x07


	//----- nvinfo : EIATTR_SPARSE_MMA_MASK
	.align		4
.L_3123:
        /*0018*/ 	.byte	0x03, 0x50
        /*001a*/ 	.short	0x0000


	//----- nvinfo : EIATTR_MAXREG_COUNT
	.align		4
        /*001c*/ 	.byte	0x03, 0x1b
        /*001e*/ 	.short	0x00ff


	//----- nvinfo : EIATTR_NUM_BARRIERS
	.align		4
        /*0020*/ 	.byte	0x02, 0x4c
        /*0022*/ 	.byte	0x01
	.zero		1


	//----- nvinfo : EIATTR_MERCURY_ISA_VERSION
	.align		4
        /*0024*/ 	.byte	0x03, 0x5f
        /*0026*/ 	.short	0x0101


	//----- nvinfo : EIATTR_COOP_GROUP_MASK_REGIDS
	.align		4
        /*0028*/ 	.byte	0x04, 0x29
        /*002a*/ 	.short	(.L_3125 - .L_3124)


	//   ....[0]....
.L_3124:
        /*002c*/ 	.word	0xffffffff


	//   ....[1]....
        /*0030*/ 	.word	0xffffffff


	//   ....[2]....
        /*0034*/ 	.word	0xffffffff


	//   ....[3]....
        /*0038*/ 	.word	0xffffffff


	//   ....[4]....
        /*003c*/ 	.word	0xffffffff


	//   ....[5]....
        /*0040*/ 	.word	0xffffffff


	//   ....[6]....
        /*0044*/ 	.word	0xffffffff


	//   ....[7]....
        /*0048*/ 	.word	0xffffffff


	//   ....[8]....
        /*004c*/ 	.word	0xffffffff


	//   ....[9]....
        /*0050*/ 	.word	0xffffffff


	//   ....[10]....
        /*0054*/ 	.word	0xffffffff


	//   ....[11]....
        /*0058*/ 	.word	0xffffffff


	//   ....[12]....
        /*005c*/ 	.word	0xffffffff


	//   ....[13]....
        /*0060*/ 	.word	0xffffffff


	//   ....[14]....
        /*0064*/ 	.word	0xffffffff


	//   ....[15]....
        /*0068*/ 	.word	0xffffffff


	//   ....[16]....
        /*006c*/ 	.word	0xffffffff


	//   ....[17]....
        /*0070*/ 	.word	0xffffffff


	//   ....[18]....
        /*0074*/ 	.word	0xffffffff


	//   ....[19]....
        /*0078*/ 	.word	0xffffffff


	//   ....[20]....
        /*007c*/ 	.word	0xffffffff


	//   ....[21]....
        /*0080*/ 	.word	0xffffffff


	//   ....[22]....
        /*0084*/ 	.word	0xffffffff


	//   ....[23]....
        /*0088*/ 	.word	0xffffffff


	//   ....[24]....
        /*008c*/ 	.word	0xffffffff


	//   ....[25]....
        /*0090*/ 	.word	0xffffffff


	//   ....[26]....
        /*0094*/ 	.word	0xffffffff


	//   ....[27]....
        /*0098*/ 	.word	0xffffffff


	//   ....[28]....
        /*009c*/ 	.word	0xffffffff


	//   ....[29]....
        /*00a0*/ 	.word	0xffffffff


	//   ....[30]....
        /*00a4*/ 	.word	0xffffffff


	//   ....[31]....
        /*00a8*/ 	.word	0xffffffff


	//   ....[32]....
        /*00ac*/ 	.word	0xffffffff


	//   ....[33]....
        /*00b0*/ 	.word	0xffffffff


	//   ....[34]....
        /*00b4*/ 	.word	0xffffffff


	//   ....[35]....
        /*00b8*/ 	.word	0xffffffff


	//   ....[36]....
        /*00bc*/ 	.word	0xffffffff


	//   ....[37]....
        /*00c0*/ 	.word	0xffffffff


	//   ....[38]....
        /*00c4*/ 	.word	0xffffffff


	//   ....[39]....
        /*00c8*/ 	.word	0xffffffff


	//   ....[40]....
        /*00cc*/ 	.word	0xffffffff


	//   ....[41]....
        /*00d0*/ 	.word	0xffffffff


	//   ....[42]....
        /*00d4*/ 	.word	0xffffffff


	//   ....[43]....
        /*00d8*/ 	.word	0xffffffff


	//   ....[44]....
        /*00dc*/ 	.word	0xffffffff


	//   ....[45]....
        /*00e0*/ 	.word	0xffffffff


	//   ....[46]....
        /*00e4*/ 	.word	0xffffffff


	//   ....[47]....
        /*00e8*/ 	.word	0xffffffff


	//   ....[48]....
        /*00ec*/ 	.word	0xffffffff


	//   ....[49]....
        /*00f0*/ 	.word	0xffffffff


	//   ....[50]....
        /*00f4*/ 	.word	0xffffffff


	//   ....[51]....
        /*00f8*/ 	.word	0xffffffff


	//   ....[52]....
        /*00fc*/ 	.word	0xffffffff


	//   ....[53]....
        /*0100*/ 	.word	0xffffffff


	//   ....[54]....
        /*0104*/ 	.word	0xffffffff


	//   ....[55]....
        /*0108*/ 	.word	0xffffffff


	//   ....[56]....
        /*010c*/ 	.word	0xffffffff


	//   ....[57]....
        /*0110*/ 	.word	0xffffffff


	//   ....[58]....
        /*0114*/ 	.word	0xffffffff


	//   ....[59]....
        /*0118*/ 	.word	0xffffffff


	//   ....[60]....
        /*011c*/ 	.word	0xffffffff


	//   ....[61]....
        /*0120*/ 	.word	0xffffffff


	//   ....[62]....
        /*0124*/ 	.word	0xffffffff


	//   ....[63]....
        /*0128*/ 	.word	0xffffffff


	//   ....[64]....
        /*012c*/ 	.word	0xffffffff


	//   ....[65]....
        /*0130*/ 	.word	0xffffffff


	//   ....[66]....
        /*0134*/ 	.word	0xffffffff


	//   ....[67]....
        /*0138*/ 	.word	0xffffffff


	//   ....[68]....
        /*013c*/ 	.word	0xffffffff


	//   ....[69]....
        /*0140*/ 	.word	0xffffffff


	//   ....[70]....
        /*0144*/ 	.word	0xffffffff


	//   ....[71]....
        /*0148*/ 	.word	0xffffffff


	//   ....[72]....
        /*014c*/ 	.word	0xffffffff


	//   ....[73]....
        /*0150*/ 	.word	0xffffffff


	//   ....[74]....
        /*0154*/ 	.word	0xffffffff


	//   ....[75]....
        /*0158*/ 	.word	0xffffffff


	//   ....[76]....
        /*015c*/ 	.word	0xffffffff


	//   ....[77]....
        /*0160*/ 	.word	0xffffffff


	//   ....[78]....
        /*0164*/ 	.word	0xffffffff


	//   ....[79]....
        /*0168*/ 	.word	0xffffffff


	//   ....[80]....
        /*016c*/ 	.word	0xffffffff


	//   ....[81]....
        /*0170*/ 	.word	0xffffffff


	//   ....[82]....
        /*0174*/ 	.word	0xffffffff


	//   ....[83]....
        /*0178*/ 	.word	0xffffffff


	//   ....[84]....
        /*017c*/ 	.word	0xffffffff


	//   ....[85]....
        /*0180*/ 	.word	0xffffffff


	//   ....[86]....
        /*0184*/ 	.word	0xffffffff


	//   ....[87]....
        /*0188*/ 	.word	0xffffffff


	//   ....[88]....
        /*018c*/ 	.word	0xffffffff


	//   ....[89]....
        /*0190*/ 	.word	0xffffffff


	//   ....[90]....
        /*0194*/ 	.word	0xffffffff


	//   ....[91]....
        /*0198*/ 	.word	0xffffffff


	//   ....[92]....
        /*019c*/ 	.word	0xffffffff


	//----- nvinfo : EIATTR_COOP_GROUP_INSTR_OFFSETS
	.align		4
.L_3125:
        /*01a0*/ 	.byte	0x04, 0x28
        /*01a2*/ 	.short	(.L_3127 - .L_3126)


	//   ....[0]....
.L_3126:
        /*01a4*/ 	.word	0x00001210


	//   ....[1]....
        /*01a8*/ 	.word	0x00001420


	//   ....[2]....
        /*01ac*/ 	.word	0x000016f0


	//   ....[3]....
        /*01b0*/ 	.word	0x000035b0


	//   ....[4]....
        /*01b4*/ 	.word	0x000042a0


	//   ....[5]....
        /*01b8*/ 	.word	0x000042d0


	//   ....[6]....
        /*01bc*/ 	.word	0x00004370


	//   ....[7]....
        /*01c0*/ 	.word	0x00004390


	//   ....[8]....
        /*01c4*/ 	.word	0x000043f0


	//   ....[9]....
        /*01c8*/ 	.word	0x00004400


	//   ....[10]....
        /*01cc*/ 	.word	0x00004460


	//   ....[11]....
        /*01d0*/ 	.word	0x00004470


	//   ....[12]....
        /*01d4*/ 	.word	0x000044e0


	//   ....[13]....
        /*01d8*/ 	.word	0x000044f0


	//   ....[14]....
        /*01dc*/ 	.word	0x00004540


	//   ....[15]....
        /*01e0*/ 	.word	0x00004560


	//   ....[16]....
        /*01e4*/ 	.word	0x000045d0


	//   ....[17]....
        /*01e8*/ 	.word	0x00004600


	//   ....[18]....
        /*01ec*/ 	.word	0x00004630


	//   ....[19]....
        /*01f0*/ 	.word	0x00004640


	//   ....[20]....
        /*01f4*/ 	.word	0x000046f0


	//   ....[21]....
        /*01f8*/ 	.word	0x00004710


	//   ....[22]....
        /*01fc*/ 	.word	0x00004720


	//   ....[23]....
        /*0200*/ 	.word	0x00004730


	//   ....[24]....
        /*0204*/ 	.word	0x00004c70


	//   ....[25]....
        /*0208*/ 	.word	0x00004c90


	//   ....[26]....
        /*020c*/ 	.word	0x00004ca0


	//   ....[27]....
        /*0210*/ 	.word	0x00004cb0


	//   ....[28]....
        /*0214*/ 	.word	0x00004cc0


	//   ....[29]....
        /*0218*/ 	.word	0x00004cd0


	//   ....[30]....
        /*021c*/ 	.word	0x00004ce0


	//   ....[31]....
        /*0220*/ 	.word	0x00004cf0


	//   ....[32]....
        /*0224*/ 	.word	0x00004d00


	//   ....[33]....
        /*0228*/ 	.word	0x00004d10


	//   ....[34]....
        /*022c*/ 	.word	0x00004e20


	//   ....[35]....
        /*0230*/ 	.word	0x00004e60


	//   ....[36]....
        /*0234*/ 	.word	0x00004e70


	//   ....[37]....
        /*0238*/ 	.word	0x00004e80


	//   ....[38]....
        /*023c*/ 	.word	0x00004f70


	//   ....[39]....
        /*0240*/ 	.word	0x00004f90


	//   ....[40]....
        /*0244*/ 	.word	0x00004fa0


	//   ....[41]....
        /*0248*/ 	.word	0x00004fb0


	//   ....[42]....
        /*024c*/ 	.word	0x00005090


	//   ....[43]....
        /*0250*/ 	.word	0x000050b0


	//   ....[44]....
        /*0254*/ 	.word	0x000050c0


	//   ....[45]....
        /*0258*/ 	.word	0x000050d0


	//   ....[46]....
        /*025c*/ 	.word	0x000051b0


	//   ....[47]....
        /*0260*/ 	.word	0x000051d0


	//   ....[48]....
        /*0264*/ 	.word	0x000051e0


	//   ....[49]....
        /*0268*/ 	.word	0x000051f0


	//   ....[50]....
        /*026c*/ 	.word	0x000052d0


	//   ....[51]....
        /*0270*/ 	.word	0x00005320


	//   ....[52]....
        /*0274*/ 	.word	0x00005360


	//   ....[53]....
        /*0278*/ 	.word	0x00005380


	//   ....[54]....
        /*027c*/ 	.word	0x00005390


	//   ....[55]....
        /*0280*/ 	.word	0x000053a0


	//   ....[56]....
        /*0284*/ 	.word	0x000053b0


	//   ....[57]....
        /*0288*/ 	.word	0x000053c0


	//   ....[58]....
        /*028c*/ 	.word	0x000053e0


	//   ....[59]....
        /*0290*/ 	.word	0x00005410


	//   ....[60]....
        /*0294*/ 	.word	0x000069f0


	//   ....[61]....
        /*0298*/ 	.word	0x00006a30


	//   ....[62]....
        /*029c*/ 	.word	0x00006a40


	//   ....[63]....
        /*02a0*/ 	.word	0x00006a50


	//   ....[64]....
        /*02a4*/ 	.word	0x00006ac0


	//   ....[65]....
        /*02a8*/ 	.word	0x00006b00


	//   ....[66]....
        /*02ac*/ 	.word	0x00006b40


	//   ....[67]....
        /*02b0*/ 	.word	0x00006b80


	//   ....[68]....
        /*02b4*/ 	.word	0x00006c90


	//   ....[69]....
        /*02b8*/ 	.word	0x00006cd0


	//   ....[70]....
        /*02bc*/ 	.word	0x00006d10


	//   ....[71]....
        /*02c0*/ 	.word	0x00006d50


	//   ....[72]....
        /*02c4*/ 	.word	0x00006e60


	//   ....[73]....
        /*02c8*/ 	.word	0x00006ea0


	//   ....[74]....
        /*02cc*/ 	.word	0x00006ee0


	//   ....[75]....
        /*02d0*/ 	.word	0x00006f20


	//   ....[76]....
        /*02d4*/ 	.word	0x00007030


	//   ....[77]....
        /*02d8*/ 	.word	0x00007070


	//   ....[78]....
        /*02dc*/ 	.word	0x00007090


	//   ....[79]....
        /*02e0*/ 	.word	0x000070a0


	//   ....[80]....
        /*02e4*/ 	.word	0x000075c0


	//   ....[81]....
        /*02e8*/ 	.word	0x000078d0


	//   ....[82]....
        /*02ec*/ 	.word	0x00007dd0


	//   ....[83]....
        /*02f0*/ 	.word	0x00008180


	//   ....[84]....
        /*02f4*/ 	.word	0x000081d0


	//   ....[85]....
        /*02f8*/ 	.word	0x00008220


	//   ....[86]....
        /*02fc*/ 	.word	0x00008250


	//   ....[87]....
        /*0300*/ 	.word	0x00008270


	//   ....[88]....
        /*0304*/ 	.word	0x00008340


	//   ....[89]....
        /*0308*/ 	.word	0x00008380


	//   ....[90]....
        /*030c*/ 	.word	0x000083d0


	//   ....[91]....
        /*0310*/ 	.word	0x00008400


	//   ....[92]....
        /*0314*/ 	.word	0x00008420


	//----- nvinfo : EIATTR_VRC_CTA_INIT_COUNT
	.align		4
.L_3127:
        /*0318*/ 	.byte	0x02, 0x4a
	.zero		1
	.zero		1


	//----- nvinfo : EIATTR_EXIT_INSTR_OFFSETS
	.align		4
        /*031c*/ 	.byte	0x04, 0x1c
        /*031e*/ 	.short	(.L_3129 - .L_3128)


	//   ....[0]....
.L_3128:
        /*0320*/ 	.word	0x000084c0


	//   ....[1]....
        /*0324*/ 	.word	0x00008740


	//----- nvinfo : EIATTR_MAX_THREADS
	.align		4
.L_3129:
        /*0328*/ 	.byte	0x04, 0x05
        /*032a*/ 	.short	(.L_3131 - .L_3130)
.L_3130:
        /*032c*/ 	.word	0x00000020
        /*0330*/ 	.word	0x00000001
        /*0334*/ 	.word	0x00000001


	//----- nvinfo : EIATTR_CRS_STACK_SIZE
	.align		4
.L_3131:
        /*0338*/ 	.byte	0x04, 0x1e
        /*033a*/ 	.short	(.L_3133 - .L_3132)
.L_3132:
        /*033c*/ 	.word	0x00000000


	//----- nvinfo : EIATTR_CBANK_PARAM_SIZE
	.align		4
.L_3133:
        /*0340*/ 	.byte	0x03, 0x19
        /*0342*/ 	.short	0x01f0


	//----- nvinfo : EIATTR_PARAM_CBANK
	.align		4
        /*0344*/ 	.byte	0x04, 0x0a
        /*0346*/ 	.short	(.L_3135 - .L_3134)
	.align		4
.L_3134:
        /*0348*/ 	.word	index@(.nv.constant0._Z25selective_scan_bwd_kernelI32Selective_Scan_bwd_kernel_traitsILi32ELi8ELb0ELb1ELb0ELb1ELb0EfN3c107complexIfEEEEv12SSMParamsBwd)
        /*034c*/ 	.short	0x0380
        /*034e*/ 	.short	0x01f0


	//----- nvinfo : EIATTR_SW_WAR
	.align		4
.L_3135:
        /*0350*/ 	.byte	0x04, 0x36
        /*0352*/ 	.short	(.L_3137 - .L_3136)
.L_3136:
        /*0354*/ 	.word	0x00000008
.L_3137:


//--------------------- .nv.info._Z25selective_scan_bwd_kernelI32Selective_Scan_bwd_kernel_traitsILi32ELi8ELb0ELb1ELb0ELb1ELb1EfN3c107complexIfEEEEv12SSMParamsBwd --------------------------
	.section	.nv.info._Z25selective_scan_bwd_kernelI32Selective_Scan_bwd_kernel_traitsILi32ELi8ELb0ELb1ELb0ELb1ELb1EfN3c107complexIfEEEEv12SSMParamsBwd,"",@"SHT_CUDA_INFO"
	.sectionflags	@""
	.align	4


	//----- nvinfo : EIATTR_CUDA_API_VERSION
	.align		4
        /*0000*/ 	.byte	0x04, 0x37
        /*0002*/ 	.short	(.L_3139 - .L_3138)
.L_3138:
        /*0004*/ 	.word	0x00000082


	//----- nvinfo : EIATTR_KPARAM_INFO
	.align		4
.L_3139:
        /*0008*/ 	.byte	0x04, 0x17
        /*000a*/ 	.short	(.L_3141 - .L_3140)
.L_3140:
        /*000c*/ 	.word	0x00000000
        /*0010*/ 	.short	0x0000
        /*0012*/ 	.short	0x0000
        /*0014*/ 	.byte	0x00, 0xf0, 0xc1, 0x07


	//----- nvinfo : EIATTR_SPARSE_MMA_MASK
	.align		4
.L_3141:
        /*0018*/ 	.byte	0x03, 0x50
        /*001a*/ 	.short	0x0000


	//----- nvinfo : EIATTR_MAXREG_COUNT
	.align		4
        /*001c*/ 	.byte	0x03, 0x1b
        /*001e*/ 	.short	0x00ff


	//----- nvinfo : EIATTR_NUM_BARRIERS
	.align		4
        /*0020*/ 	.byte	0x02, 0x4c
        /*0022*/ 	.byte	0x01
	.zero		1


	//----- nvinfo : EIATTR_MERCURY_ISA_VERSION
	.align		4
        /*0024*/ 	.byte	0x03, 0x5f
        /*0026*/ 	.short	0x0101


	//----- nvinfo : EIATTR_COOP_GROUP_MASK_REGIDS
	.align		4
        /*0028*/ 	.byte	0x04, 0x29
        /*002a*/ 	.short	(.L_3143 - .L_3142)


	//   ....[0]....
.L_3142:
        /*002c*/ 	.word	0xffffffff


	//   ....[1]....
        /*0030*/ 	.word	0xffffffff


	//   ....[2]....
        /*0034*/ 	.word	0xffffffff


	//   ....[3]....
        /*0038*/ 	.word	0xffffffff


	//   ....[4]....
        /*003c*/ 	.word	0xffffffff


	//   ....[5]....
        /*0040*/ 	.word	0xffffffff


	//   ....[6]....
        /*0044*/ 	.word	0xffffffff


	//   ....[7]....
        /*0048*/ 	.word	0xffffffff


	//   ....[8]....
        /*004c*/ 	.word	0xffffffff


	//   ....[9]....
        /*0050*/ 	.word	0xffffffff


	//   ....[10]....
        /*0054*/ 	.word	0xffffffff


	//   ....[11]....
        /*0058*/ 	.word	0xffffffff


	//   ....[12]....
        /*005c*/ 	.word	0xffffffff


	//   ....[13]....
        /*0060*/ 	.word	0xffffffff


	//   ....[14]....
        /*0064*/ 	.word	0xffffffff


	//   ....[15]....
        /*0068*/ 	.word	0xffffffff


	//   ....[16]....
        /*006c*/ 	.word	0xffffffff


	//   ....[17]....
        /*0070*/ 	.word	0xffffffff


	//   ....[18]....
        /*0074*/ 	.word	0xffffffff


	//   ....[19]....
        /*0078*/ 	.word	0xffffffff


	//   ....[20]....
        /*007c*/ 	.word	0xffffffff


	//   ....[21]....
        /*0080*/ 	.word	0xffffffff


	//   ....[22]....
        /*0084*/ 	.word	0xffffffff


	//   ....[23]....
        /*0088*/ 	.word	0xffffffff


	//   ....[24]....
        /*008c*/ 	.word	0xffffffff


	//   ....[25]....
        /*0090*/ 	.word	0xffffffff


	//   ....[26]....
        /*0094*/ 	.word	0xffffffff


	//   ....[27]....
        /*0098*/ 	.word	0xffffffff


	//   ....[28]....
        /*009c*/ 	.word	0xffffffff


	//   ....[29]....
        /*00a0*/ 	.word	0xffffffff


	//   ....[30]....
        /*00a4*/ 	.word	0xffffffff


	//   ....[31]....
        /*00a8*/ 	.word	0xffffffff


	//   ....[32]....
        /*00ac*/ 	.word	0xffffffff


	//   ....[33]....
        /*00b0*/ 	.word	0xffffffff


	//   ....[34]....
        /*00b4*/ 	.word	0xffffffff


	//   ....[35]....
        /*00b8*/ 	.word	0xffffffff


	//   ....[36]....
        /*00bc*/ 	.word	0xffffffff


	//   ....[37]....
        /*00c0*/ 	.word	0xffffffff


	//   ....[38]....
        /*00c4*/ 	.word	0xffffffff


	//   ....[39]....
        /*00c8*/ 	.word	0xffffffff


	//   ....[40]....
        /*00cc*/ 	.word	0xffffffff


	//   ....[41]....
        /*00d0*/ 	.word	0xffffffff


	//   ....[42]....
        /*00d4*/ 	.word	0xffffffff


	//   ....[43]....
        /*00d8*/ 	.word	0xffffffff


	//   ....[44]....
        /*00dc*/ 	.word	0xffffffff


	//   ....[45]....
        /*00e0*/ 	.word	0xffffffff


	//   ....[46]....
        /*00e4*/ 	.word	0xffffffff


	//   ....[47]....
        /*00e8*/ 	.word	0xffffffff


	//   ....[48]....
        /*00ec*/ 	.word	0xffffffff


	//   ....[49]....
        /*00f0*/ 	.word	0xffffffff


	//   ....[50]....
        /*00f4*/ 	.word	0xffffffff


	//   ....[51]....
        /*00f8*/ 	.word	0xffffffff


	//   ....[52]....
        /*00fc*/ 	.word	0xffffffff


	//   ....[53]....
        /*0100*/ 	.word	0xffffffff


	//   ....[54]....
        /*0104*/ 	.word	0xffffffff


	//   ....[55]....
        /*0108*/ 	.word	0xffffffff


	//   ....[56]....
        /*010c*/ 	.word	0xffffffff


	//   ....[57]....
        /*0110*/ 	.word	0xffffffff


	//   ....[58]....
        /*0114*/ 	.word	0xffffffff


	//   ....[59]....
        /*0118*/ 	.word	0xffffffff


	//   ....[60]....
        /*011c*/ 	.word	0xffffffff


	//   ....[61]....
        /*0120*/ 	.word	0xffffffff


	//   ....[62]....
        /*0124*/ 	.word	0xffffffff


	//   ....[63]....
        /*0128*/ 	.word	0xffffffff


	//   ....[64]....
        /*012c*/ 	.word	0xffffffff


	//   ....[65]....
        /*0130*/ 	.word	0xffffffff


	//   ....[66]....
        /*0134*/ 	.word	0xffffffff


	//   ....[67]....
        /*0138*/ 	.word	0xffffffff


	//   ....[68]....
        /*013c*/ 	.word	0xffffffff


	//   ....[69]....
        /*0140*/ 	.word	0xffffffff


	//   ....[70]....
        /*0144*/ 	.word	0xffffffff


	//   ....[71]....
        /*0148*/ 	.word	0xffffffff


	//   ....[72]....
        /*014c*/ 	.word	0xffffffff


	//   ....[73]....
        /*0150*/ 	.word	0xffffffff


	//   ....[74]....
        /*0154*/ 	.word	0xffffffff


	//   ....[75]....
        /*0158*/ 	.word	0xffffffff


	//   ....[76]....
        /*015c*/ 	.word	0xffffffff


	//   ....[77]....
        /*0160*/ 	.word	0xffffffff


	//   ....[78]....
        /*0164*/ 	.word	0xffffffff


	//   ....[79]....
        /*0168*/ 	.word	0xffffffff


	//   ....[80]....
        /*016c*/ 	.word	0xffffffff


	//   ....[81]....
        /*0170*/ 	.word	0xffffffff


	//   ....[82]....
        /*0174*/ 	.word	0xffffffff


	//   ....[83]....
        /*0178*/ 	.word	0xffffffff


	//   ....[84]....
        /*017c*/ 	.word	0xffffffff


	//   ....[85]....
        /*0180*/ 	.word	0xffffffff


	//   ....[86]....
        /*0184*/ 	.word	0xffffffff


	//   ....[87]....
        /*0188*/ 	.word	0xffffffff


	//   ....[88]....
        /*018c*/ 	.word	0xffffffff


	//   ....[89]....
        /*0190*/ 	.word	0xffffffff


	//   ....[90]....
        /*0194*/ 	.word	0xffffffff


	//   ....[91]....
        /*0198*/ 	.word	0xffffffff


	//   ....[92]....
        /*019c*/ 	.word	0xffffffff


	//   ....[93]....
        /*01a0*/ 	.word	0xffffffff


	//   ....[94]....
        /*01a4*/ 	.word	0xffffffff


	//   ....[95]....
        /*01a8*/ 	.word	0xffffffff


	//   ....[96]....
        /*01ac*/ 	.word	0xffffffff


	//----- nvinfo : EIATTR_COOP_GROUP_INSTR_OFFSETS
	.align		4
.L_3143:
        /*01b0*/ 	.byte	0x04, 0x28
        /*01b2*/ 	.short	(.L_3145 - .L_3144)


	//   ....[0]....
.L_3144:
        /*01b4*/ 	.word	0x00001380


	//   ....[1]....
        /*01b8*/ 	.word	0x000015b0


	//   ....[2]....
        /*01bc*/ 	.word	0x00001820


	//   ....[3]....
        /*01c0*/ 	.word	0x00002c00


	//   ....[4]....
        /*01c4*/ 	.word	0x00003030


	//   ....[5]....
        /*01c8*/ 	.word	0x000033a0


	//   ....[6]....
        /*01cc*/ 	.word	0x00003870


	//   ....[7]....
        /*01d0*/ 	.word	0x00004800


	//   ....[8]....
        /*01d4*/ 	.word	0x00005540


	//   ....[9]....
        /*01d8*/ 	.word	0x00005570


	//   ....[10]....
        /*01dc*/ 	.word	0x000055e0


	//   ....[11]....
        /*01e0*/ 	.word	0x000055f0


	//   ....[12]....
        /*01e4*/ 	.word	0x00005660


	//   ....[13]....
        /*01e8*/ 	.word	0x00005670


	//   ....[14]....
        /*01ec*/ 	.word	0x000056c0


	//   ....[15]....
        /*01f0*/ 	.word	0x000056e0


	//   ....[16]....
        /*01f4*/ 	.word	0x00005750


	//   ....[17]....
        /*01f8*/ 	.word	0x00005780


	//   ....[18]....
        /*01fc*/ 	.word	0x000057b0


	//   ....[19]....
        /*0200*/ 	.word	0x000057c0


	//   ....[20]....
        /*0204*/ 	.word	0x00005860


	//   ....[21]....
        /*0208*/ 	.word	0x00005890


	//   ....[22]....
        /*020c*/ 	.word	0x000058a0


	//   ....[23]....
        /*0210*/ 	.word	0x000058b0


	//   ....[24]....
        /*0214*/ 	.word	0x00005960


	//   ....[25]....
        /*0218*/ 	.word	0x00005980


	//   ....[26]....
        /*021c*/ 	.word	0x00005990


	//   ....[27]....
        /*0220*/ 	.word	0x000059a0


	//   ....[28]....
        /*0224*/ 	.word	0x00005ee0


	//   ....[29]....
        /*0228*/ 	.word	0x00005f00


	//   ....[30]....
        /*022c*/ 	.word	0x00005f10


	//   ....[31]....
        /*0230*/ 	.word	0x00005f20


	//   ....[32]....
        /*0234*/ 	.word	0x00005f30


	//   ....[33]....
        /*0238*/ 	.word	0x00005f40


	//   ....[34]....
        /*023c*/ 	.word	0x00005f50


	//   ....[35]....
        /*0240*/ 	.word	0x00005f60


	//   ....[36]....
        /*0244*/ 	.word	0x00005f70


	//   ....[37]....
        /*0248*/ 	.word	0x00005f80


	//   ....[38]....
        /*024c*/ 	.word	0x00006090


	//   ....[39]....
        /*0250*/ 	.word	0x000060d0


	//   ....[40]....
        /*0254*/ 	.word	0x000060e0


	//   ....[41]....
        /*0258*/ 	.word	0x000060f0


	//   ....[42]....
        /*025c*/ 	.word	0x000061e0


	//   ....[43]....
        /*0260*/ 	.word	0x00006200


	//   ....[44]....
        /*0264*/ 	.word	0x00006210


	//   ....[45]....
        /*0268*/ 	.word	0x00006220


	//   ....[46]....
        /*026c*/ 	.word	0x00006300


	//   ....[47]....
        /*0270*/ 	.word	0x00006320


	//   ....[48]....
        /*0274*/ 	.word	0x00006330


	//   ....[49]....
        /*0278*/ 	.word	0x00006340


	//   ....[50]....
        /*027c*/ 	.word	0x00006420


	//   ....[51]....
        /*0280*/ 	.word	0x00006440


	//   ....[52]....
        /*0284*/ 	.word	0x00006450


	//   ....[53]....
        /*0288*/ 	.word	0x00006460


	//   ....[54]....
        /*028c*/ 	.word	0x00006560


	//   ....[55]....
        /*0290*/ 	.word	0x000065a0


	//   ....[56]....
        /*0294*/ 	.word	0x000065e0


	//   ....[57]....
        /*0298*/ 	.word	0x00006610


	//   ....[58]....
        /*029c*/ 	.word	0x00006640


	//   ....[59]....
        /*02a0*/ 	.word	0x00006660


	//   ....[60]....
        /*02a4*/ 	.word	0x00006670


	//   ....[61]....
        /*02a8*/ 	.word	0x00006680


	//   ....[62]....
        /*02ac*/ 	.word	0x00006690


	//   ....[63]....
        /*02b0*/ 	.word	0x000066c0


	//   ....[64]....
        /*02b4*/ 	.word	0x00007c70


	//   ....[65]....
        /*02b8*/ 	.word	0x00007cb0


	//   ....[66]....
        /*02bc*/ 	.word	0x00007cc0


	//   ....[67]....
        /*02c0*/ 	.word	0x00007cd0


	//   ....[68]....
        /*02c4*/ 	.word	0x00007d30


	//   ....[69]....
        /*02c8*/ 	.word	0x00007d70


	//   ....[70]....
        /*02cc*/ 	.word	0x00007db0


	//   ....[71]....
        /*02d0*/ 	.word	0x00007df0


	//   ....[72]....
        /*02d4*/ 	.word	0x00007f00


	//   ....[73]....
        /*02d8*/ 	.word	0x00007f40


	//   ....[74]....
        /*02dc*/ 	.word	0x00007f80


	//   ....[75]....
        /*02e0*/ 	.word	0x00007fc0


	//   ....[76]....
        /*02e4*/ 	.word	0x000080d0


	//   ....[77]....
        /*02e8*/ 	.word	0x00008110


	//   ....[78]....
        /*02ec*/ 	.word	0x00008150


	//   ....[79]....
        /*02f0*/ 	.word	0x00008190


	//   ....[80]....
        /*02f4*/ 	.word	0x000082e0


	//   ....[81]....
        /*02f8*/ 	.word	0x00008300


	//   ....[82]....
        /*02fc*/ 	.word	0x00008310


	//   ....[83]....
        /*0300*/ 	.word	0x00008320


	//   ....[84]....
        /*0304*/ 	.word	0x00008830


	//   ....[85]....
        /*0308*/ 	.word	0x00008b90


	//   ....[86]....
        /*030c*/ 	.word	0x00009040


	//   ....[87]....
        /*0310*/ 	.word	0x000093f0


	//   ....[88]....
        /*0314*/ 	.word	0x00009440


	//   ....[89]....
        /*0318*/ 	.word	0x00009490


	//   ....[90]....
        /*031c*/ 	.word	0x000094c0


	//   ....[91]....
        /*0320*/ 	.word	0x000094e0


	//   ....[92]....
        /*0324*/ 	.word	0x000095b0


	//   ....[93]....
        /*0328*/ 	.word	0x000095f0


	//   ....[94]....
        /*032c*/ 	.word	0x00009640


	//   ....[95]....
        /*0330*/ 	.word	0x00009670


	//   ....[96]....
        /*0334*/ 	.word	0x00009690


	//----- nvinfo : EIATTR_VRC_CTA_INIT_COUNT
	.align		4
.L_3145:
        /*0338*/ 	.byte	0x02, 0x4a
	.zero		1
	.zero		1


	//----- nvinfo : EIATTR_EXIT_INSTR_OFFSETS
	.align		4
        /*033c*/ 	.byte	0x04, 0x1c
        /*033e*/ 	.short	(.L_3147 - .L_3146)


	//   ....[0]....
.L_3146:
        /*0340*/ 	.word	0x00009730


	//   ....[1]....
        /*0344*/ 	.word	0x000099b0


	//----- nvinfo : EIATTR_MAX_THREADS
	.align		4
.L_3147:
        /*0348*/ 	.byte	0x04, 0x05
        /*034a*/ 	.short	(.L_3149 - .L_3148)
.L_3148:
        /*034c*/ 	.word	0x00000020
        /*0350*/ 	.word	0x00000001
        /*0354*/ 	.word	0x00000001


	//----- nvinfo : EIATTR_CRS_STACK_SIZE
	.align		4
.L_3149:
        /*0358*/ 	.byte	0x04, 0x1e
        /*035a*/ 	.short	(.L_3151 - .L_3150)
.L_3150:
        /*035c*/ 	.word	0x00000000


	//----- nvinfo : EIATTR_CBANK_PARAM_SIZE
	.align		4
.L_3151:
        /*0360*/ 	.byte	0x03, 0x19
        /*0362*/ 	.short	0x01f0


	//----- nvinfo : EIATTR_PARAM_CBANK
	.align		4
        /*0364*/ 	.byte	0x04, 0x0a
        /*0366*/ 	.short	(.L_3153 - .L_3152)
	.align		4
.L_3152:
        /*0368*/ 	.word	index@(.nv.constant0._Z25selective_scan_bwd_kernelI32Selective_Scan_bwd_kernel_traitsILi32ELi8ELb0ELb1ELb0ELb1ELb1EfN3c107complexIfEEEEv12SSMParamsBwd)
        /*036c*/ 	.short	0x0380
        /*036e*/ 	.short	0x01f0


	//----- nvinfo : EIATTR_SW_WAR
	.align		4
.L_3153:
        /*0370*/ 	.byte	0x04, 0x36
        /*0372*/ 	.short	(.L_3155 - .L_3154)
.L_3154:
        /*0374*/ 	.word	0x00000008
.L_3155:


//--------------------- .nv.info._Z25selective_scan_bwd_kernelI32Selective_Scan_bwd_kernel_traitsILi32ELi8ELb0ELb1ELb1ELb0ELb0EfN3c107complexIfEEEEv12SSMParamsBwd --------------------------
	.section	.nv.info._Z25selective_scan_bwd_kernelI32Selective_Scan_bwd_kernel_traitsILi32ELi8ELb0ELb1ELb1ELb0ELb0EfN3c107complexIfEEEEv12SSMParamsBwd,"",@"SHT_CUDA_INFO"
	.sectionflags	@""
	.align	4


	//----- nvinfo : EIATTR_CUDA_API_VERSION
	.align		4
        /*0000*/ 	.byte	0x04, 0x37
        /*0002*/ 	.short	(.L_3157 - .L_3156)
.L_3156:
        /*0004*/ 	.word	0x00000082


	//----- nvinfo : EIATTR_KPARAM_INFO
	.align		4
.L_3157:
        /*0008*/ 	.byte	0x04, 0x17
        /*000a*/ 	.short	(.L_3159 - .L_3158)
.L_3158:
        /*000c*/ 	.word	0x00000000
        /*0010*/ 	.short	0x0000
        /*0012*/ 	.short	0x0000
        /*0014*/ 	.byte	0x00, 0xf0, 0xc1, 0x07


	//----- nvinfo : EIATTR_SPARSE_MMA_MASK
	.align		4
.L_3159:
        /*0018*/ 	.byte	0x03, 0x50
        /*001a*/ 	.short	0x0000


	//----- nvinfo : EIATTR_MAXREG_COUNT
	.align		4
        /*001c*/ 	.byte	0x03, 0x1b
        /*001e*/ 	.short	0x00ff


	//----- nvinfo : EIATTR_NUM_BARRIERS
	.align		4
        /*0020*/ 	.byte	0x02, 0x4c
        /*0022*/ 	.byte	0x01
	.zero		1


	//----- nvinfo : EIATTR_MERCURY_ISA_VERSION
	.align		4
        /*0024*/ 	.byte	0x03, 0x5f
        /*0026*/ 	.short	0x0101


	//----- nvinfo : EIATTR_COOP_GROUP_MASK_REGIDS
	.align		4
        /*0028*/ 	.byte	0x04, 0x29
        /*002a*/ 	.short	(.L_3161 - .L_3160)


	//   ....[0]....
.L_3160:
        /*002c*/ 	.word	0xffffffff


	//   ....[1]....
        /*0030*/ 	.word	0xffffffff


	//   ....[2]....
        /*0034*/ 	.word	0xffffffff


	//   ....[3]....
        /*0038*/ 	.word	0xffffffff


	//   ....[4]....
        /*003c*/ 	.word	0xffffffff


	//   ....[5]....
        /*0040*/ 	.word	0xffffffff


	//   ....[6]....
        /*0044*/ 	.word	0xffffffff


	//   ....[7]....
        /*0048*/ 	.word	0xffffffff


	//   ....[8]....
        /*004c*/ 	.word	0xffffffff


	//   ....[9]....
        /*0050*/ 	.word	0xffffffff


	//   ....[10]....
        /*0054*/ 	.word	0xffffffff


	//   ....[11]....
        /*0058*/ 	.word	0xffffffff


	//   ....[12]....
        /*005c*/ 	.word	0xffffffff


	//   ....[13]....
        /*0060*/ 	.word	0xffffffff


	//   ....[14]....
        /*0064*/ 	.word	0xffffffff


	//   ....[15]....
        /*0068*/ 	.word	0xffffffff


	//   ....[16]....
        /*006c*/ 	.word	0xffffffff


	//   ....[17]....
        /*0070*/ 	.word	0xffffffff


	//   ....[18]....
        /*0074*/ 	.word	0xffffffff


	//   ....[19]....
        /*0078*/ 	.word	0xffffffff


	//   ....[20]....
        /*007c*/ 	.word	0xffffffff


	//   ....[21]....
        /*0080*/ 	.word	0xffffffff


	//   ....[22]....
        /*0084*/ 	.word	0xffffffff


	//   ....[23]....
        /*0088*/ 	.word	0xffffffff


	//   ....[24]....
        /*008c*/ 	.word	0xffffffff


	//   ....[25]....
        /*0090*/ 	.word	0xffffffff


	//   ....[26]....
        /*0094*/ 	.word	0xffffffff


	//   ....[27]....
        /*0098*/ 	.word	0xffffffff


	//   ....[28]....
        /*009c*/ 	.word	0xffffffff


	//   ....[29]....
        /*00a0*/ 	.word	0xffffffff


	//   ....[30]....
        /*00a4*/ 	.word	0xffffffff


	//   ....[31]....
        /*00a8*/ 	.word	0xffffffff


	//   ....[32]....
        /*00ac*/ 	.word	0xffffffff


	//   ....[33]....
        /*00b0*/ 	.word	0xffffffff


	//   ....[34]....
        /*00b4*/ 	.word	0xffffffff


	//   ....[35]....
        /*00b8*/ 	.word	0xffffffff


	//   ....[36]....
        /*00bc*/ 	.word	0xffffffff


	//   ....[37]....
        /*00c0*/ 	.word	0xffffffff


	//   ....[38]....
        /*00c4*/ 	.word	0xffffffff


	//   ....[39]....
        /*00c8*/ 	.word	0xffffffff


	//   ....[40]....
        /*00cc*/ 	.word	0xffffffff


	//   ....[41]....
        /*00d0*/ 	.word	0xffffffff


	//   ....[42]....
        /*00d4*/ 	.word	0xffffffff


	//   ....[43]....
        /*00d8*/ 	.word	0xffffffff


	//   ....[44]....
        /*00dc*/ 	.word	0xffffffff


	//   ....[45]....
        /*00e0*/ 	.word	0xffffffff


	//   ....[46]....
        /*00e4*/ 	.word	0xffffffff


	//   ....[47]....
        /*00e8*/ 	.word	0xffffffff


	//   ....[48]....
        /*00ec*/ 	.word	0xffffffff


	//   ....[49]....
        /*00f0*/ 	.word	0xffffffff


	//   ....[50]....
        /*00f4*/ 	.word	0xffffffff


	//   ....[51]....
        /*00f8*/ 	.word	0xffffffff


	//   ....[52]....
        /*00fc*/ 	.word	0xffffffff


	//   ....[53]....
        /*0100*/ 	.word	0xffffffff


	//   ....[54]....
        /*0104*/ 	.word	0xffffffff


	//   ....[55]....
        /*0108*/ 	.word	0xffffffff


	//   ....[56]....
        /*010c*/ 	.word	0xffffffff


	//   ....[57]....
        /*0110*/ 	.word	0xffffffff


	//   ....[58]....
        /*0114*/ 	.word	0xffffffff


	//   ....[59]....
        /*0118*/ 	.word	0xffffffff


	//   ....[60]....
        /*011c*/ 	.word	0xffffffff


	//   ....[61]....
        /*0120*/ 	.word	0xffffffff


	//   ....[62]....
        /*0124*/ 	.word	0xffffffff


	//   ....[63]....
        /*0128*/ 	.word	0xffffffff


	//   ....[64]....
        /*012c*/ 	.word	0xffffffff


	//   ....[65]....
        /*0130*/ 	.word	0xffffffff


	//   ....[66]....
        /*0134*/ 	.word	0xffffffff


	//   ....[67]....
        /*0138*/ 	.word	0xffffffff


	//   ....[68]....
        /*013c*/ 	.word	0xffffffff


	//   ....[69]....
        /*0140*/ 	.word	0xffffffff


	//   ....[70]....
        /*0144*/ 	.word	0xffffffff


	//   ....[71]....
        /*0148*/ 	.word	0xffffffff


	//   ....[72]....
        /*014c*/ 	.word	0xffffffff


	//   ....[73]....
        /*0150*/ 	.word	0xffffffff


	//   ....[74]....
        /*0154*/ 	.word	0xffffffff


	//   ....[75]....
        /*0158*/ 	.word	0xffffffff


	//   ....[76]....
        /*015c*/ 	.word	0xffffffff


	//   ....[77]....
        /*0160*/ 	.word	0xffffffff


	//   ....[78]....
        /*0164*/ 	.word	0xffffffff


	//   ....[79]....
        /*0168*/ 	.word	0xffffffff


	//   ....[80]....
        /*016c*/ 	.word	0xffffffff


	//   ....[81]....
        /*0170*/ 	.word	0xffffffff


	//   ....[82]....
        /*0174*/ 	.word	0xffffffff


	//----- nvinfo : EIATTR_COOP_GROUP_INSTR_OFFSETS
	.align		4
.L_3161:
        /*0178*/ 	.byte	0x04, 0x28
        /*017a*/ 	.short	(.L_3163 - .L_3162)


	//   ....[0]....
.L_3162:
        /*017c*/ 	.word	0x00001490


	//   ....[1]....
        /*0180*/ 	.word	0x000016a0


	//   ....[2]....
        /*0184*/ 	.word	0x000018c0


	//   ....[3]....
        /*0188*/ 	.word	0x00002790


	//   ....[4]....
        /*018c*/ 	.word	0x00002e80


	//   ....[5]....
        /*0190*/ 	.word	0x00003880


	//   ....[6]....
        /*0194*/ 	.word	0x000038b0


	//   ....[7]....
        /*0198*/ 	.word	0x00003950


	//   ....[8]....
        /*019c*/ 	.word	0x00003970


	//   ....[9]....
        /*01a0*/ 	.word	0x000039d0


	//   ....[10]....
        /*01a4*/ 	.word	0x000039e0


	//   ....[11]....
        /*01a8*/ 	.word	0x00003a40


	//   ....[12]....
        /*01ac*/ 	.word	0x00003a50


	//   ....[13]....
        /*01b0*/ 	.word	0x00003ac0


	//   ....[14]....
        /*01b4*/ 	.word	0x00003ad0


	//   ....[15]....
        /*01b8*/ 	.word	0x00003b20


	//   ....[16]....
        /*01bc*/ 	.word	0x00003b40


	//   ....[17]....
        /*01c0*/ 	.word	0x00003bb0


	//   ....[18]....
        /*01c4*/ 	.word	0x00003be0


	//   ....[19]....
        /*01c8*/ 	.word	0x00003c10


	//   ....[20]....
        /*01cc*/ 	.word	0x00003c20


	//   ....[21]....
        /*01d0*/ 	.word	0x00003cd0


	//   ....[22]....
        /*01d4*/ 	.word	0x00003cf0


	//   ....[23]....
        /*01d8*/ 	.word	0x00003d00


	//   ....[24]....
        /*01dc*/ 	.word	0x00003d10


	//   ....[25]....
        /*01e0*/ 	.word	0x00004250


	//   ....[26]....
        /*01e4*/ 	.word	0x00004270


	//   ....[27]....
        /*01e8*/ 	.word	0x00004280


	//   ....[28]....
        /*01ec*/ 	.word	0x00004290


	//   ....[29]....
        /*01f0*/ 	.word	0x000042a0


	//   ....[30]....
        /*01f4*/ 	.word	0x000042b0


	//   ....[31]....
        /*01f8*/ 	.word	0x000042c0


	//   ....[32]....
        /*01fc*/ 	.word	0x000042d0


	//   ....[33]....
        /*0200*/ 	.word	0x000042e0


	//   ....[34]....
        /*0204*/ 	.word	0x000042f0


	//   ....[35]....
        /*0208*/ 	.word	0x00004400


	//   ....[36]....
        /*020c*/ 	.word	0x00004440


	//   ....[37]....
        /*0210*/ 	.word	0x00004450


	//   ....[38]....
        /*0214*/ 	.word	0x00004460


	//   ....[39]....
        /*0218*/ 	.word	0x00004550


	//   ....[40]....
        /*021c*/ 	.word	0x00004570


	//   ....[41]....
        /*0220*/ 	.word	0x00004580


	//   ....[42]....
        /*0224*/ 	.word	0x00004590


	//   ....[43]....
        /*0228*/ 	.word	0x00004670


	//   ....[44]....
        /*022c*/ 	.word	0x00004690


	//   ....[45]....
        /*0230*/ 	.word	0x000046a0


	//   ....[46]....
        /*0234*/ 	.word	0x000046b0


	//   ....[47]....
        /*0238*/ 	.word	0x00004790


	//   ....[48]....
        /*023c*/ 	.word	0x000047b0


	//   ....[49]....
        /*0240*/ 	.word	0x000047c0


	//   ....[50]....
        /*0244*/ 	.word	0x000047d0


	//   ....[51]....
        /*0248*/ 	.word	0x000048c0


	//   ....[52]....
        /*024c*/ 	.word	0x00004900


	//   ....[53]....
        /*0250*/ 	.word	0x00004940


	//   ....[54]....
        /*0254*/ 	.word	0x00004950


	//   ....[55]....
        /*0258*/ 	.word	0x00004960


	//   ....[56]....
        /*025c*/ 	.word	0x00004970


	//   ....[57]....
        /*0260*/ 	.word	0x00004980


	//   ....[58]....
        /*0264*/ 	.word	0x00004990


	//   ....[59]....
        /*0268*/ 	.word	0x000049a0


	//   ....[60]....
        /*026c*/ 	.word	0x000049c0


	//   ....[61]....
        /*0270*/ 	.word	0x00006340


	//   ....[62]....
        /*0274*/ 	.word	0x00006370


	//   ....[63]....
        /*0278*/ 	.word	0x000063a0


	//   ....[64]....
        /*027c*/ 	.word	0x000063c0


	//   ....[65]....
        /*0280*/ 	.word	0x00006400


	//   ....[66]....
        /*0284*/ 	.word	0x00006440


	//   ....[67]....
        /*0288*/ 	.word	0x000065d0


	//   ....[68]....
        /*028c*/ 	.word	0x00006610


	//   ....[69]....
        /*0290*/ 	.word	0x000067a0


	//   ....[70]....
        /*0294*/ 	.word	0x000067e0


	//   ....[71]....
        /*0298*/ 	.word	0x00006ce0


	//   ....[72]....
        /*029c*/ 	.word	0x00006fb0


	//   ....[73]....
        /*02a0*/ 	.word	0x00007380


	//   ....[74]....
        /*02a4*/ 	.word	0x000073d0


	//   ....[75]....
        /*02a8*/ 	.word	0x00007420


	//   ....[76]....
        /*02ac*/ 	.word	0x00007450


	//   ....[77]....
        /*02b0*/ 	.word	0x00007470


	//   ....[78]....
        /*02b4*/ 	.word	0x00007540


	//   ....[79]....
        /*02b8*/ 	.word	0x00007580


	//   ....[80]....
        /*02bc*/ 	.word	0x000075d0


	//   ....[81]....
        /*02c0*/ 	.word	0x00007600


	//   ....[82]....
        /*02c4*/ 	.word	0x00007620


	//----- nvinfo : EIATTR_VRC_CTA_INIT_COUNT
	.align		4
.L_3163:
        /*02c8*/ 	.byte	0x02, 0x4a
	.zero		1
	.zero		1


	//----- nvinfo : EIATTR_EXIT_INSTR_OFFSETS
	.align		4
        /*02cc*/ 	.byte	0x04, 0x1c
        /*02ce*/ 	.short	(.L_3165 - .L_3164)


	//   ....[0]....
.L_3164:
        /*02d0*/ 	.word	0x000076c0


	//   ....[1]....
        /*02d4*/ 	.word	0x00007830


	//----- nvinfo : EIATTR_MAX_THREADS
	.align		4
.L_3165:
        /*02d8*/ 	.byte	0x04, 0x05
        /*02da*/ 	.short	(.L_3167 - .L_3166)
.L_3166:
        /*02dc*/ 	.word	0x00000020
        /*02e0*/ 	.word	0x00000001
        /*02e4*/ 	.word	0x00000001


	//----- nvinfo : EIATTR_CRS_STACK_SIZE
	.align		4
.L_3167:
        /*02e8*/ 	.byte	0x04, 0x1e
        /*02ea*/ 	.short	(.L_3169 - .L_3168)
.L_3168:
        /*02ec*/ 	.word	0x00000000


	//----- nvinfo : EIATTR_CBANK_PARAM_SIZE
	.align		4
.L_3169:
        /*02f0*/ 	.byte	0x03, 0x19
        /*02f2*/ 	.short	0x01f0


	//----- nvinfo : EIATTR_PARAM_CBANK
	.align		4
        /*02f4*/ 	.byte	0x04, 0x0a
        /*02f6*/ 	.short	(.L_3171 - .L_3170)
	.align		4
.L_3170:
        /*02f8*/ 	.word	index@(.nv.constant0._Z25selective_scan_bwd_kernelI32Selective_Scan_bwd_kernel_traitsILi32ELi8ELb0ELb1ELb1ELb0ELb0EfN3c107complexIfEEEEv12SSMParamsBwd)
        /*02fc*/ 	.short	0x0380
        /*02fe*/ 	.short	0x01f0


	//----- nvinfo : EIATTR_SW_WAR
	.align		4
.L_3171:
        /*0300*/ 	.byte	0x04, 0x36
        /*0302*/ 	.short	(.L_3173 - .L_3172)
.L_3172:
        /*0304*/ 	.word	0x00000008
.L_3173:


//--------------------- .nv.info._Z25selective_scan_bwd_kernelI32Selective_Scan_bwd_kernel_traitsILi32ELi8ELb0ELb1ELb1ELb0ELb1EfN3c107complexIfEEEEv12SSMParamsBwd --------------------------
	.section	.nv.info._Z25selective_scan_bwd_kernelI32Selective_Scan_bwd_kernel_traitsILi32ELi8ELb0ELb1ELb1ELb0ELb1EfN3c107complexIfEEEEv12SSMParamsBwd,"",@"SHT_CUDA_INFO"
	.sectionflags	@""
	.align	4


	//----- nvinfo : EIATTR_CUDA_API_VERSION
	.align		4
        /*0000*/ 	.byte	0x04, 0x37
        /*0002*/ 	.short	(.L_3175 - .L_3174)
.L_3174:
        /*0004*/ 	.word	0x00000082


	//----- nvinfo : EIATTR_KPARAM_INFO
	.align		4
.L_3175:
        /*0008*/ 	.byte	0x04, 0x17
        /*000a*/ 	.short	(.L_3177 - .L_3176)
.L_3176:
        /*000c*/ 	.word	0x00000000
        /*0010*/ 	.short	0x0000
        /*0012*/ 	.short	0x0000
        /*0014*/ 	.byte	0x00, 0xf0, 0xc1, 0x07


	//----- nvinfo : EIATTR_SPARSE_MMA_MASK
	.align		4
.L_3177:
        /*0018*/ 	.byte	0x03, 0x50
        /*001a*/ 	.short	0x0000


	//----- nvinfo : EIATTR_MAXREG_COUNT
	.align		4
        /*001c*/ 	.byte	0x03, 0x1b
        /*001e*/ 	.short	0x00ff


	//----- nvinfo : EIATTR_NUM_BARRIERS
	.align		4
        /*0020*/ 	.byte	0x02, 0x4c
        /*0022*/ 	.byte	0x01
	.zero		1


	//----- nvinfo : EIATTR_MERCURY_ISA_VERSION
	.align		4
        /*0024*/ 	.byte	0x03, 0x5f
        /*0026*/ 	.short	0x0101


	//----- nvinfo : EIATTR_COOP_GROUP_MASK_REGIDS
	.align		4
        /*0028*/ 	.byte	0x04, 0x29
        /*002a*/ 	.short	(.L_3179 - .L_3178)


	//   ....[0]....
.L_3178:
        /*002c*/ 	.word	0xffffffff


	//   ....[1]....
        /*0030*/ 	.word	0xffffffff


	//   ....[2]....
        /*0034*/ 	.word	0xffffffff


	//   ....[3]....
        /*0038*/ 	.word	0xffffffff


	//   ....[4]....
        /*003c*/ 	.word	0xffffffff


	//   ....[5]....
        /*0040*/ 	.word	0xffffffff


	//   ....[6]....
        /*0044*/ 	.word	0xffffffff


	//   ....[7]....
        /*0048*/ 	.word	0xffffffff


	//   ....[8]....
        /*004c*/ 	.word	0xffffffff


	//   ....[9]....
        /*0050*/ 	.word	0xffffffff


	//   ....[10]....
        /*0054*/ 	.word	0xffffffff


	//   ....[11]....
        /*0058*/ 	.word	0xffffffff


	//   ....[12]....
        /*005c*/ 	.word	0xffffffff


	//   ....[13]....
        /*0060*/ 	.word	0xffffffff


	//   ....[14]....
        /*0064*/ 	.word	0xffffffff


	//   ....[15]....
        /*0068*/ 	.word	0xffffffff


	//   ....[16]....
        /*006c*/ 	.word	0xffffffff


	//   ....[17]....
        /*0070*/ 	.word	0xffffffff


	//   ....[18]....
        /*0074*/ 	.word	0xffffffff


	//   ....[19]....
        /*0078*/ 	.word	0xffffffff


	//   ....[20]....
        /*007c*/ 	.word	0xffffffff


	//   ....[21]....
        /*0080*/ 	.word	0xffffffff


	//   ....[22]....
        /*0084*/ 	.word	0xffffffff


	//   ....[23]....
        /*0088*/ 	.word	0xffffffff


	//   ....[24]....
        /*008c*/ 	.word	0xffffffff


	//   ....[25]....
        /*0090*/ 	.word	0xffffffff


	//   ....[26]....
        /*0094*/ 	.word	0xffffffff


	//   ....[27]....
        /*0098*/ 	.word	0xffffffff


	//   ....[28]....
        /*009c*/ 	.word	0xffffffff


	//   ....[29]....
        /*00a0*/ 	.word	0xffffffff


	//   ....[30]....
        /*00a4*/ 	.word	0xffffffff


	//   ....[31]....
        /*00a8*/ 	.word	0xffffffff


	//   ....[32]....
        /*00ac*/ 	.word	0xffffffff


	//   ....[33]....
        /*00b0*/ 	.word	0xffffffff


	//   ....[34]....
        /*00b4*/ 	.word	0xffffffff


	//   ....[35]....
        /*00b8*/ 	.word	0xffffffff


	//   ....[36]....
        /*00bc*/ 	.word	0xffffffff


	//   ....[37]....
        /*00c0*/ 	.word	0xffffffff


	//   ....[38]....
        /*00c4*/ 	.word	0xffffffff


	//   ....[39]....
        /*00c8*/ 	.word	0xffffffff


	//   ....[40]....
        /*00cc*/ 	.word	0xffffffff


	//   ....[41]....
        /*00d0*/ 	.word	0xffffffff


	//   ....[42]....
        /*00d4*/ 	.word	0xffffffff


	//   ....[43]....
        /*00d8*/ 	.word	0xffffffff


	//   ....[44]....
        /*00dc*/ 	.word	0xffffffff


	//   ....[45]....
        /*00e0*/ 	.word	0xffffffff


	//   ....[46]....
        /*00e4*/ 	.word	0xffffffff


	//   ....[47]....
        /*00e8*/ 	.word	0xffffffff


	//   ....[48]....
        /*00ec*/ 	.word	0xffffffff


	//   ....[49]....
        /*00f0*/ 	.word	0xffffffff


	//   ....[50]....
        /*00f4*/ 	.word	0xffffffff


	//   ....[51]....
        /*00f8*/ 	.word	0xffffffff


	//   ....[52]....
        /*00fc*/ 	.word	0xffffffff


	//   ....[53]....
        /*0100*/ 	.word	0xffffffff


	//   ....[54]....
        /*0104*/ 	.word	0xffffffff


	//   ....[55]....
        /*0108*/ 	.word	0xffffffff


	//   ....[56]....
        /*010c*/ 	.word	0xffffffff


	//   ....[57]....
        /*0110*/ 	.word	0xffffffff


	//   ....[58]....
        /*0114*/ 	.word	0xffffffff


	//   ....[59]....
        /*0118*/ 	.word	0xffffffff


	//   ....[60]....
        /*011c*/ 	.word	0xffffffff


	//   ....[61]....
        /*0120*/ 	.word	0xffffffff


	//   ....[62]....
        /*0124*/ 	.word	0xffffffff


	//   ....[63]....
        /*0128*/ 	.word	0xffffffff


	//   ....[64]....
        /*012c*/ 	.word	0xffffffff


	//   ....[65]....
        /*0130*/ 	.word	0xffffffff


	//   ....[66]....
        /*0134*/ 	.word	0xffffffff


	//   ....[67]....
        /*0138*/ 	.word	0xffffffff


	//   ....[68]....
        /*013c*/ 	.word	0xffffffff


	//   ....[69]....
        /*0140*/ 	.word	0xffffffff


	//   ....[70]....
        /*0144*/ 	.word	0xffffffff


	//   ....[71]....
        /*0148*/ 	.word	0xffffffff


	//   ....[72]....
        /*014c*/ 	.word	0xffffffff


	//   ....[73]....
        /*0150*/ 	.word	0xffffffff


	//   ....[74]....
        /*0154*/ 	.word	0xffffffff


	//   ....[75]....
        /*0158*/ 	.word	0xffffffff


	//   ....[76]....
        /*015c*/ 	.word	0xffffffff


	//   ....[77]....
        /*0160*/ 	.word	0xffffffff


	//   ....[78]....
        /*0164*/ 	.word	0xffffffff


	//   ....[79]....
        /*0168*/ 	.word	0xffffffff


	//   ....[80]....
        /*016c*/ 	.word	0xffffffff


	//   ....[81]....
        /*0170*/ 	.word	0xffffffff


	//   ....[82]....
        /*0174*/ 	.word	0xffffffff


	//   ....[83]....
        /*0178*/ 	.word	0xffffffff


	//   ....[84]....
        /*017c*/ 	.word	0xffffffff


	//   ....[85]....
        /*0180*/ 	.word	0xffffffff


	//   ....[86]....
        /*0184*/ 	.word	0xffffffff


	//----- nvinfo : EIATTR_COOP_GROUP_INSTR_OFFSETS
	.align		4
.L_3179:
        /*0188*/ 	.byte	0x04, 0x28
        /*018a*/ 	.short	(.L_3181 - .L_3180)


	//   ....[0]....
.L_3180:
        /*018c*/ 	.word	0x00001580


	//   ....[1]....
        /*0190*/ 	.word	0x000017d0


	//   ....[2]....
        /*0194*/ 	.word	0x000019e0


	//   ....[3]....
        /*0198*/ 	.word	0x00001bc0


	//   ....[4]....
        /*019c*/ 	.word	0x00001f90


	//   ....[5]....
        /*01a0*/ 	.word	0x00002380


	//   ....[6]....
        /*01a4*/ 	.word	0x00002820


	//   ....[7]....
        /*01a8*/ 	.word	0x000038c0


	//   ....[8]....
        /*01ac*/ 	.word	0x00004030


	//   ....[9]....
        /*01b0*/ 	.word	0x000049e0


	//   ....[10]....
        /*01b4*/ 	.word	0x00004a10


	//   ....[11]....
        /*01b8*/ 	.word	0x00004aa0


	//   ....[12]....
        /*01bc*/ 	.word	0x00004ab0


	//   ....[13]....
        /*01c0*/ 	.word	0x00004b20


	//   ....[14]....
        /*01c4*/ 	.word	0x00004b30


	//   ....[15]....
        /*01c8*/ 	.word	0x00004b80


	//   ....[16]....
        /*01cc*/ 	.word	0x00004ba0


	//   ....[17]....
        /*01d0*/ 	.word	0x00004c10


	//   ....[18]....
        /*01d4*/ 	.word	0x00004c40


	//   ....[19]....
        /*01d8*/ 	.word	0x00004c70


	//   ....[20]....
        /*01dc*/ 	.word	0x00004c80


	//   ....[21]....
        /*01e0*/ 	.word	0x00004d20


	//   ....[22]....
        /*01e4*/ 	.word	0x00004d40


	//   ....[23]....
        /*01e8*/ 	.word	0x00004d60


	//   ....[24]....
        /*01ec*/ 	.word	0x00004d70


	//   ....[25]....
        /*01f0*/ 	.word	0x00004e20


	//   ....[26]....
        /*01f4*/ 	.word	0x00004e40


	//   ....[27]....
        /*01f8*/ 	.word	0x00004e50


	//   ....[28]....
        /*01fc*/ 	.word	0x00004e60


	//   ....[29]....
        /*0200*/ 	.word	0x00005390


	//   ....[30]....
        /*0204*/ 	.word	0x000053c0


	//   ....[31]....
        /*0208*/ 	.word	0x000053d0


	//   ....[32]....
        /*020c*/ 	.word	0x000053e0


	//   ....[33]....
        /*0210*/ 	.word	0x000053f0


	//   ....[34]....
        /*0214*/ 	.word	0x00005400


	//   ....[35]....
        /*0218*/ 	.word	0x00005410


	//   ....[36]....
        /*021c*/ 	.word	0x00005420


	//   ....[37]....
        /*0220*/ 	.word	0x00005430


	//   ....[38]....
        /*0224*/ 	.word	0x00005440


	//   ....[39]....
        /*0228*/ 	.word	0x00005550


	//   ....[40]....
        /*022c*/ 	.word	0x00005590


	//   ....[41]....
        /*0230*/ 	.word	0x000055a0


	//   ....[42]....
        /*0234*/ 	.word	0x000055b0


	//   ....[43]....
        /*0238*/ 	.word	0x000056a0


	//   ....[44]....
        /*023c*/ 	.word	0x000056c0


	//   ....[45]....
        /*0240*/ 	.word	0x000056d0


	//   ....[46]....
        /*0244*/ 	.word	0x000056e0


	//   ....[47]....
        /*0248*/ 	.word	0x000057c0


	//   ....[48]....
        /*024c*/ 	.word	0x000057e0


	//   ....[49]....
        /*0250*/ 	.word	0x000057f0


	//   ....[50]....
        /*0254*/ 	.word	0x00005800


	//   ....[51]....
        /*0258*/ 	.word	0x000058e0


	//   ....[52]....
        /*025c*/ 	.word	0x00005900


	//   ....[53]....
        /*0260*/ 	.word	0x00005910


	//   ....[54]....
        /*0264*/ 	.word	0x00005920


	//   ....[55]....
        /*0268*/ 	.word	0x00005a10


	//   ....[56]....
        /*026c*/ 	.word	0x00005a50


	//   ....[57]....
        /*0270*/ 	.word	0x00005a90


	//   ....[58]....
        /*0274*/ 	.word	0x00005ac0


	//   ....[59]....
        /*0278*/ 	.word	0x00005af0


	//   ....[60]....
        /*027c*/ 	.word	0x00005b20


	//   ....[61]....
        /*0280*/ 	.word	0x00005b30


	//   ....[62]....
        /*0284*/ 	.word	0x00005b40


	//   ....[63]....
        /*0288*/ 	.word	0x00005b60


	//   ....[64]....
        /*028c*/ 	.word	0x00005b80


	//   ....[65]....
        /*0290*/ 	.word	0x00007490


	//   ....[66]....
        /*0294*/ 	.word	0x000074c0


	//   ....[67]....
        /*0298*/ 	.word	0x000074f0


	//   ....[68]....
        /*029c*/ 	.word	0x00007510


	//   ....[69]....
        /*02a0*/ 	.word	0x00007540


	//   ....[70]....
        /*02a4*/ 	.word	0x00007570


	//   ....[71]....
        /*02a8*/ 	.word	0x000076f0


	//   ....[72]....
        /*02ac*/ 	.word	0x00007730


	//   ....[73]....
        /*02b0*/ 	.word	0x000078c0


	//   ....[74]....
        /*02b4*/ 	.word	0x00007900


	//   ....[75]....
        /*02b8*/ 	.word	0x00007e10


	//   ....[76]....
        /*02bc*/ 	.word	0x000080f0


	//   ....[77]....
        /*02c0*/ 	.word	0x000084c0


	//   ....[78]....
        /*02c4*/ 	.word	0x00008510


	//   ....[79]....
        /*02c8*/ 	.word	0x00008560


	//   ....[80]....
        /*02cc*/ 	.word	0x00008590


	//   ....[81]....
        /*02d0*/ 	.word	0x000085b0


	//   ....[82]....
        /*02d4*/ 	.word	0x00008680


	//   ....[83]....
        /*02d8*/ 	.word	0x000086c0


	//   ....[84]....
        /*02dc*/ 	.word	0x00008710


	//   ....[85]....
        /*02e0*/ 	.word	0x00008740


	//   ....[86]....
        /*02e4*/ 	.word	0x00008760


	//----- nvinfo : EIATTR_VRC_CTA_INIT_COUNT
	.align		4
.L_3181:
        /*02e8*/ 	.byte	0x02, 0x4a
	.zero		1
	.zero		1


	//----- nvinfo : EIATTR_EXIT_INSTR_OFFSETS
	.align		4
        /*02ec*/ 	.byte	0x04, 0x1c
        /*02ee*/ 	.short	(.L_3183 - .L_3182)


	//   ....[0]....
.L_3182:
        /*02f0*/ 	.word	0x00008800


	//   ....[1]....
        /*02f4*/ 	.word	0x00008970


	//----- nvinfo : EIATTR_MAX_THREADS
	.align		4
.L_3183:
        /*02f8*/ 	.byte	0x04, 0x05
        /*02fa*/ 	.short	(.L_3185 - .L_3184)
.L_3184:
        /*02fc*/ 	.word	0x00000020
        /*0300*/ 	.word	0x00000001
        /*0304*/ 	.word	0x00000001


	//----- nvinfo : EIATTR_CRS_STACK_SIZE
	.align		4
.L_3185:
        /*0308*/ 	.byte	0x04, 0x1e
        /*030a*/ 	.short	(.L_3187 - .L_3186)
.L_3186:
        /*030c*/ 	.word	0x00000000


	//----- nvinfo : EIATTR_CBANK_PARAM_SIZE
	.align		4
.L_3187:
        /*0310*/ 	.byte	0x03, 0x19
        /*0312*/ 	.short	0x01f0


	//----- nvinfo : EIATTR_PARAM_CBANK
	.align		4
        /*0314*/ 	.byte	0x04, 0x0a
        /*0316*/ 	.short	(.L_3189 - .L_3188)
	.align		4
.L_3188:
        /*0318*/ 	.word	index@(.nv.constant0._Z25selective_scan_bwd_kernelI32Selective_Scan_bwd_kernel_traitsILi32ELi8ELb0ELb1ELb1ELb0ELb1EfN3c107complexIfEEEEv12SSMParamsBwd)
        /*031c*/ 	.short	0x0380
        /*031e*/ 	.short	0x01f0


	//----- nvinfo : EIATTR_SW_WAR
	.align		4
.L_3189:
        /*0320*/ 	.byte	0x04, 0x36
        /*0322*/ 	.short	(.L_3191 - .L_3190)
.L_3190:
        /*0324*/ 	.word	0x00000008
.L_3191:


//--------------------- .nv.info._Z25selective_scan_bwd_kernelI32Selective_Scan_bwd_kernel_traitsILi32ELi8ELb0ELb1ELb1ELb1ELb0EfN3c107complexIfEEEEv12SSMParamsBwd --------------------------
	.section	.nv.info._Z25selective_scan_bwd_kernelI32Selective_Scan_bwd_kernel_traitsILi32ELi8ELb0ELb1ELb1ELb1ELb0EfN3c107complexIfEEEEv12SSMParamsBwd,"",@"SHT_CUDA_INFO"
	.sectionflags	@""
	.align	4


	//----- nvinfo : EIATTR_CUDA_API_VERSION
	.align		4
        /*0000*/ 	.byte	0x04, 0x37
        /*0002*/ 	.short	(.L_3193 - .L_3192)
.L_3192:
        /*0004*/ 	.word	0x00000082


	//----- nvinfo : EIATTR_KPARAM_INFO
	.align		4
.L_3193:
        /*0008*/ 	.byte	0x04, 0x17
        /*000a*/ 	.short	(.L_3195 - .L_3194)
.L_3194:
        /*000c*/ 	.word	0x00000000
        /*0010*/ 	.short	0x0000
        /*0012*/ 	.short	0x0000
        /*0014*/ 	.byte	0x00, 0xf0, 0xc1, 0x07


	//----- nvinfo : EIATTR_SPARSE_MMA_MASK
	.align		4
.L_3195:
        /*0018*/ 	.byte	0x03, 0x50
        /*001a*/ 	.short	0x0000


	//----- nvinfo : EIATTR_MAXREG_COUNT
	.align		4
        /*001c*/ 	.byte	0x03, 0x1b
        /*001e*/ 	.short	0x00ff


	//----- nvinfo : EIATTR_NUM_BARRIERS
	.align		4
        /*0020*/ 	.byte	0x02, 0x4c
        /*0022*/ 	.byte	0x01
	.zero		1


	//----- nvinfo : EIATTR_MERCURY_ISA_VERSION
	.align		4
        /*0024*/ 	.byte	0x03, 0x5f
        /*0026*/ 	.short	0x0101


	//----- nvinfo : EIATTR_COOP_GROUP_MASK_REGIDS
	.align		4
        /*0028*/ 	.byte	0x04, 0x29
        /*002a*/ 	.short	(.L_3197 - .L_3196)


	//   ....[0]....
.L_3196:
        /*002c*/ 	.word	0xffffffff


	//   ....[1]....
        /*0030*/ 	.word	0xffffffff


	//   ....[2]....
        /*0034*/ 	.word	0xffffffff


	//   ....[3]....
        /*0038*/ 	.word	0xffffffff


	//   ....[4]....
        /*003c*/ 	.word	0xffffffff


	//   ....[5]....
        /*0040*/ 	.word	0xffffffff


	//   ....[6]....
        /*0044*/ 	.word	0xffffffff


	//   ....[7]....
        /*0048*/ 	.word	0xffffffff


	//   ....[8]....
        /*004c*/ 	.word	0xffffffff


	//   ....[9]....
        /*0050*/ 	.word	0xffffffff


	//   ....[10]....
        /*0054*/ 	.word	0xffffffff


	//   ....[11]....
        /*0058*/ 	.word	0xffffffff


	//   ....[12]....
        /*005c*/ 	.word	0xffffffff


	//   ....[13]....
        /*0060*/ 	.word	0xffffffff


	//   ....[14]....
        /*0064*/ 	.word	0xffffffff


	//   ....[15]....
        /*0068*/ 	.word	0xffffffff


	//   ....[16]....
        /*006c*/ 	.word	0xffffffff


	//   ....[17]....
        /*0070*/ 	.word	0xffffffff


	//   ....[18]....
        /*0074*/ 	.word	0xffffffff


	//   ....[19]....
        /*0078*/ 	.word	0xffffffff


	//   ....[20]....
        /*007c*/ 	.word	0xffffffff


	//   ....[21]....
        /*0080*/ 	.word	0xffffffff


	//   ....[22]....
        /*0084*/ 	.word	0xffffffff


	//   ....[23]....
        /*0088*/ 	.word	0xffffffff


	//   ....[24]....
        /*008c*/ 	.word	0xffffffff


	//   ....[25]....
        /*0090*/ 	.word	0xffffffff


	//   ....[26]....
        /*0094*/ 	.word	0xffffffff


	//   ....[27]....
        /*0098*/ 	.word	0xffffffff


	//   ....[28]....
        /*009c*/ 	.word	0xffffffff


	//   ....[29]....
        /*00a0*/ 	.word	0xffffffff


	//   ....[30]....
        /*00a4*/ 	.word	0xffffffff


	//   ....[31]....
        /*00a8*/ 	.word	0xffffffff


	//   ....[32]....
        /*00ac*/ 	.word	0xffffffff


	//   ....[33]....
        /*00b0*/ 	.word	0xffffffff


	//   ....[34]....
        /*00b4*/ 	.word	0xffffffff


	//   ....[35]....
        /*00b8*/ 	.word	0xffffffff


	//   ....[36]....
        /*00bc*/ 	.word	0xffffffff


	//   ....[37]....
        /*00c0*/ 	.word	0xffffffff


	//   ....[38]....
        /*00c4*/ 	.word	0xffffffff


	//   ....[39]....
        /*00c8*/ 	.word	0xffffffff


	//   ....[40]....
        /*00cc*/ 	.word	0xffffffff


	//   ....[41]....
        /*00d0*/ 	.word	0xffffffff


	//   ....[42]....
        /*00d4*/ 	.word	0xffffffff


	//   ....[43]....
        /*00d8*/ 	.word	0xffffffff


	//   ....[44]....
        /*00dc*/ 	.word	0xffffffff


	//   ....[45]....
        /*00e0*/ 	.word	0xffffffff


	//   ....[46]....
        /*00e4*/ 	.word	0xffffffff


	//   ....[47]....
        /*00e8*/ 	.word	0xffffffff


	//   ....[48]....
        /*00ec*/ 	.word	0xffffffff


	//   ....[49]....
        /*00f0*/ 	.word	0xffffffff


	//   ....[50]....
        /*00f4*/ 	.word	0xffffffff


	//   ....[51]....
        /*00f8*/ 	.word	0xffffffff


	//   ....[52]....
        /*00fc*/ 	.word	0xffffffff


	//   ....[53]....
        /*0100*/ 	.word	0xffffffff


	//   ....[54]....
        /*0104*/ 	.word	0xffffffff


	//   ....[55]....
        /*0108*/ 	.word	0xffffffff


	//   ....[56]....
        /*010c*/ 	.word	0xffffffff


	//   ....[57]....
        /*0110*/ 	.word	0xffffffff


	//   ....[58]....
        /*0114*/ 	.word	0xffffffff


	//   ....[59]....
        /*0118*/ 	.word	0xffffffff


	//   ....[60]....
        /*011c*/ 	.word	0xffffffff


	//   ....[61]....
        /*0120*/ 	.word	0xffffffff


	//   ....[62]....
        /*0124*/ 	.word	0xffffffff


	//   ....[63]....
        /*0128*/ 	.word	0xffffffff


	//   ....[64]....
        /*012c*/ 	.word	0xffffffff


	//   ....[65]....
        /*0130*/ 	.word	0xffffffff


	//   ....[66]....
        /*0134*/ 	.word	0xffffffff


	//   ....[67]....
        /*0138*/ 	.word	0xffffffff


	//   ....[68]....
        /*013c*/ 	.word	0xffffffff


	//   ....[69]....
        /*0140*/ 	.word	0xffffffff


	//   ....[70]....
        /*0144*/ 	.word	0xffffffff


	//   ....[71]....
        /*0148*/ 	.word	0xffffffff


	//   ....[72]....
        /*014c*/ 	.word	0xffffffff


	//   ....[73]....
        /*0150*/ 	.word	0xffffffff


	//   ....[74]....
        /*0154*/ 	.word	0xffffffff


	//   ....[75]....
        /*0158*/ 	.word	0xffffffff


	//   ....[76]....
        /*015c*/ 	.word	0xffffffff


	//   ....[77]....
        /*0160*/ 	.word	0xffffffff


	//   ....[78]....
        /*0164*/ 	.word	0xffffffff


	//   ....[79]....
        /*0168*/ 	.word	0xffffffff


	//   ....[80]....
        /*016c*/ 	.word	0xffffffff


	//   ....[81]....
        /*0170*/ 	.word	0xffffffff


	//   ....[82]....
        /*0174*/ 	.word	0xffffffff


	//   ....[83]....
        /*0178*/ 	.word	0xffffffff


	//----- nvinfo : EIATTR_COOP_GROUP_INSTR_OFFSETS
	.align		4
.L_3197:
        /*017c*/ 	.byte	0x04, 0x28
        /*017e*/ 	.short	(.L_3199 - .L_3198)


	//   ....[0]....
.L_3198:
        /*0180*/ 	.word	0x000013d0


	//   ....[1]....
        /*0184*/ 	.word	0x000015f0


	//   ....[2]....
        /*0188*/ 	.word	0x000018c0


	//   ....[3]....
        /*018c*/ 	.word	0x000037f0


	//   ....[4]....
        /*0190*/ 	.word	0x00003f40


	//   ....[5]....
        /*0194*/ 	.word	0x000048f0


	//   ....[6]....
        /*0198*/ 	.word	0x00004920


	//   ....[7]....
        /*019c*/ 	.word	0x000049c0


	//   ....[8]....
        /*01a0*/ 	.word	0x000049e0


	//   ....[9]....
        /*01a4*/ 	.word	0x00004a40


	//   ....[10]....
        /*01a8*/ 	.word	0x00004a50


	//   ....[11]....
        /*01ac*/ 	.word	0x00004ab0


	//   ....[12]....
        /*01b0*/ 	.word	0x00004ac0


	//   ....[13]....
        /*01b4*/ 	.word	0x00004b30


	//   ....[14]....
        /*01b8*/ 	.word	0x00004b40


	//   ....[15]....
        /*01bc*/ 	.word	0x00004b90


	//   ....[16]....
        /*01c0*/ 	.word	0x00004bb0


	//   ....[17]....
        /*01c4*/ 	.word	0x00004c20


	//   ....[18]....
        /*01c8*/ 	.word	0x00004c50


	//   ....[19]....
        /*01cc*/ 	.word	0x00004c80


	//   ....[20]....
        /*01d0*/ 	.word	0x00004c90


	//   ....[21]....
        /*01d4*/ 	.word	0x00004d40


	//   ....[22]....
        /*01d8*/ 	.word	0x00004d60


	//   ....[23]....
        /*01dc*/ 	.word	0x00004d70


	//   ....[24]....
        /*01e0*/ 	.word	0x00004d80


	//   ....[25]....
        /*01e4*/ 	.word	0x000052b0


	//   ....[26]....
        /*01e8*/ 	.word	0x000052e0


	//   ....[27]....
        /*01ec*/ 	.word	0x000052f0


	//   ....[28]....
        /*01f0*/ 	.word	0x00005300


	//   ....[29]....
        /*01f4*/ 	.word	0x00005310


	//   ....[30]....
        /*01f8*/ 	.word	0x00005320


	//   ....[31]....
        /*01fc*/ 	.word	0x00005330


	//   ....[32]....
        /*0200*/ 	.word	0x00005340


	//   ....[33]....
        /*0204*/ 	.word	0x00005350


	//   ....[34]....
        /*0208*/ 	.word	0x00005360


	//   ....[35]....
        /*020c*/ 	.word	0x00005470


	//   ....[36]....
        /*0210*/ 	.word	0x000054b0


	//   ....[37]....
        /*0214*/ 	.word	0x000054c0


	//   ....[38]....
        /*0218*/ 	.word	0x000054d0


	//   ....[39]....
        /*021c*/ 	.word	0x000055c0


	//   ....[40]....
        /*0220*/ 	.word	0x000055e0


	//   ....[41]....
        /*0224*/ 	.word	0x000055f0


	//   ....[42]....
        /*0228*/ 	.word	0x00005600


	//   ....[43]....
        /*022c*/ 	.word	0x000056e0


	//   ....[44]....
        /*0230*/ 	.word	0x00005700


	//   ....[45]....
        /*0234*/ 	.word	0x00005710


	//   ....[46]....
        /*0238*/ 	.word	0x00005720


	//   ....[47]....
        /*023c*/ 	.word	0x00005800


	//   ....[48]....
        /*0240*/ 	.word	0x00005820


	//   ....[49]....
        /*0244*/ 	.word	0x00005830


	//   ....[50]....
        /*0248*/ 	.word	0x00005840


	//   ....[51]....
        /*024c*/ 	.word	0x00005930


	//   ....[52]....
        /*0250*/ 	.word	0x00005970


	//   ....[53]....
        /*0254*/ 	.word	0x000059b0


	//   ....[54]....
        /*0258*/ 	.word	0x000059c0


	//   ....[55]....
        /*025c*/ 	.word	0x000059d0


	//   ....[56]....
        /*0260*/ 	.word	0x000059e0


	//   ....[57]....
        /*0264*/ 	.word	0x000059f0


	//   ....[58]....
        /*0268*/ 	.word	0x00005a00


	//   ....[59]....
        /*026c*/ 	.word	0x00005a10


	//   ....[60]....
        /*0270*/ 	.word	0x00005a30


	//   ....[61]....
        /*0274*/ 	.word	0x000073b0


	//   ....[62]....
        /*0278*/ 	.word	0x000073e0


	//   ....[63]....
        /*027c*/ 	.word	0x00007410


	//   ....[64]....
        /*0280*/ 	.word	0x00007430


	//   ....[65]....
        /*0284*/ 	.word	0x00007470


	//   ....[66]....
        /*0288*/ 	.word	0x000074b0


	//   ....[67]....
        /*028c*/ 	.word	0x00007630


	//   ....[68]....
        /*0290*/ 	.word	0x00007670


	//   ....[69]....
        /*0294*/ 	.word	0x00007800


	//   ....[70]....
        /*0298*/ 	.word	0x00007840


	//   ....[71]....
        /*029c*/ 	.word	0x00007e00


	//   ....[72]....
        /*02a0*/ 	.word	0x00008120


	//   ....[73]....
        /*02a4*/ 	.word	0x00008610


	//   ....[74]....
        /*02a8*/ 	.word	0x000089e0


	//   ....[75]....
        /*02ac*/ 	.word	0x00008a30


	//   ....[76]....
        /*02b0*/ 	.word	0x00008a80


	//   ....[77]....
        /*02b4*/ 	.word	0x00008ab0


	//   ....[78]....
        /*02b8*/ 	.word	0x00008ad0


	//   ....[79]....
        /*02bc*/ 	.word	0x00008ba0


	//   ....[80]....
        /*02c0*/ 	.word	0x00008be0


	//   ....[81]....
        /*02c4*/ 	.word	0x00008c30


	//   ....[82]....
        /*02c8*/ 	.word	0x00008c60


	//   ....[83]....
        /*02cc*/ 	.word	0x00008c80


	//----- nvinfo : EIATTR_VRC_CTA_INIT_COUNT
	.align		4
.L_3199:
        /*02d0*/ 	.byte	0x02, 0x4a
	.zero		1
	.zero		1


	//----- nvinfo : EIATTR_EXIT_INSTR_OFFSETS
	.align		4
        /*02d4*/ 	.byte	0x04, 0x1c
        /*02d6*/ 	.short	(.L_3201 - .L_3200)


	//   ....[0]....
.L_3200:
        /*02d8*/ 	.word	0x00008d20


	//   ....[1]....
        /*02dc*/ 	.word	0x00008e90


	//----- nvinfo : EIATTR_MAX_THREADS
	.align		4
.L_3201:
        /*02e0*/ 	.byte	0x04, 0x05
        /*02e2*/ 	.short	(.L_3203 - .L_3202)
.L_3202:
        /*02e4*/ 	.word	0x00000020
        /*02e8*/ 	.word	0x00000001
        /*02ec*/ 	.word	0x00000001


	//----- nvinfo : EIATTR_CRS_STACK_SIZE
	.align		4
.L_3203:
        /*02f0*/ 	.byte	0x04, 0x1e
        /*02f2*/ 	.short	(.L_3205 - .L_3204)
.L_3204:
        /*02f4*/ 	.word	0x00000000


	//----- nvinfo : EIATTR_CBANK_PARAM_SIZE
	.align		4
.L_3205:
        /*02f8*/ 	.byte	0x03, 0x19
        /*02fa*/ 	.short	0x01f0


	//----- nvinfo : EIATTR_PARAM_CBANK
	.align		4
        /*02fc*/ 	.byte	0x04, 0x0a
        /*02fe*/ 	.short	(.L_3207 - .L_3206)
	.align		4
.L_3206:
        /*0300*/ 	.word	index@(.nv.constant0._Z25selective_scan_bwd_kernelI32Selective_Scan_bwd_kernel_traitsILi32ELi8ELb0ELb1ELb1ELb1ELb0EfN3c107complexIfEEEEv12SSMParamsBwd)
        /*0304*/ 	.short	0x0380
        /*0306*/ 	.short	0x01f0


	//----- nvinfo : EIATTR_SW_WAR
	.align		4
.L_3207:
        /*0308*/ 	.byte	0x04, 0x36
        /*030a*/ 	.short	(.L_3209 - .L_3208)
.L_3208:
        /*030c*/ 	.word	0x00000008
.L_3209:


//--------------------- .nv.info._Z25selective_scan_bwd_kernelI32Selective_Scan_bwd_kernel_traitsILi32ELi8ELb0ELb1ELb1ELb1ELb1EfN3c107complexIfEEEEv12SSMParamsBwd --------------------------
	.section	.nv.info._Z25selective_scan_bwd_kernelI32Selective_Scan_bwd_kernel_traitsILi32ELi8ELb0ELb1ELb1ELb1ELb1EfN3c107complexIfEEEEv12SSMParamsBwd,"",@"SHT_CUDA_INFO"
	.sectionflags	@""
	.align	4


	//----- nvinfo : EIATTR_CUDA_API_VERSION
	.align		4
        /*0000*/ 	.byte	0x04, 0x37
        /*0002*/ 	.short	(.L_3211 - .L_3210)
.L_3210:
        /*0004*/ 	.word	0x00000082


	//----- nvinfo : EIATTR_KPARAM_INFO
	.align		4
.L_3211:
        /*0008*/ 	.byte	0x04, 0x17
        /*000a*/ 	.short	(.L_3213 - .L_3212)
.L_3212:
        /*000c*/ 	.word	0x00000000
        /*0010*/ 	.short	0x0000
        /*0012*/ 	.short	0x0000
        /*0014*/ 	.byte	0x00, 0xf0, 0xc1, 0x07


	//----- nvinfo : EIATTR_SPARSE_MMA_MASK
	.align		4
.L_3213:
        /*0018*/ 	.byte	0x03, 0x50
        /*001a*/ 	.short	0x0000


	//----- nvinfo : EIATTR_MAXREG_COUNT
	.align		4
        /*001c*/ 	.byte	0x03, 0x1b
        /*001e*/ 	.short	0x00ff


	//----- nvinfo : EIATTR_NUM_BARRIERS
	.align		4
        /*0020*/ 	.byte	0x02, 0x4c
        /*0022*/ 	.byte	0x01
	.zero		1


	//----- nvinfo : EIATTR_MERCURY_ISA_VERSION
	.align		4
        /*0024*/ 	.byte	0x03, 0x5f
        /*0026*/ 	.short	0x0101


	//----- nvinfo : EIATTR_COOP_GROUP_MASK_REGIDS
	.align		4
        /*0028*/ 	.byte	0x04, 0x29
        /*002a*/ 	.short	(.L_3215 - .L_3214)


	//   ....[0]....
.L_3214:
        /*002c*/ 	.word	0xffffffff


	//   ....[1]....
        /*0030*/ 	.word	0xffffffff


	//   ....[2]....
        /*0034*/ 	.word	0xffffffff


	//   ....[3]....
        /*0038*/ 	.word	0xffffffff


	//   ....[4]....
        /*003c*/ 	.word	0xffffffff


	//   ....[5]....
        /*0040*/ 	.word	0xffffffff


	//   ....[6]....
        /*0044*/ 	.word	0xffffffff


	//   ....[7]....
        /*0048*/ 	.word	0xffffffff


	//   ....[8]....
        /*004c*/ 	.word	0xffffffff


	//   ....[9]....
        /*0050*/ 	.word	0xffffffff


	//   ....[10]....
        /*0054*/ 	.word	0xffffffff


	//   ....[11]....
        /*0058*/ 	.word	0xffffffff


	//   ....[12]....
        /*005c*/ 	.word	0xffffffff


	//   ....[13]....
        /*0060*/ 	.word	0xffffffff


	//   ....[14]....
        /*0064*/ 	.word	0xffffffff


	//   ....[15]....
        /*0068*/ 	.word	0xffffffff


	//   ....[16]....
        /*006c*/ 	.word	0xffffffff


	//   ....[17]....
        /*0070*/ 	.word	0xffffffff


	//   ....[18]....
        /*0074*/ 	.word	0xffffffff


	//   ....[19]....
        /*0078*/ 	.word	0xffffffff


	//   ....[20]....
        /*007c*/ 	.word	0xffffffff


	//   ....[21]....
        /*0080*/ 	.word	0xffffffff


	//   ....[22]....
        /*0084*/ 	.word	0xffffffff


	//   ....[23]....
        /*0088*/ 	.word	0xffffffff


	//   ....[24]....
        /*008c*/ 	.word	0xffffffff


	//   ....[25]....
        /*0090*/ 	.word	0xffffffff


	//   ....[26]....
        /*0094*/ 	.word	0xffffffff


	//   ....[27]....
        /*0098*/ 	.word	0xffffffff


	//   ....[28]....
        /*009c*/ 	.word	0xffffffff


	//   ....[29]....
        /*00a0*/ 	.word	0xffffffff


	//   ....[30]....
        /*00a4*/ 	.word	0xffffffff


	//   ....[31]....
        /*00a8*/ 	.word	0xffffffff


	//   ....[32]....
        /*00ac*/ 	.word	0xffffffff


	//   ....[33]....
        /*00b0*/ 	.word	0xffffffff


	//   ....[34]....
        /*00b4*/ 	.word	0xffffffff


	//   ....[35]....
        /*00b8*/ 	.word	0xffffffff


	//   ....[36]....
        /*00bc*/ 	.word	0xffffffff


	//   ....[37]....
        /*00c0*/ 	.word	0xffffffff


	//   ....[38]....
        /*00c4*/ 	.word	0xffffffff


	//   ....[39]....
        /*00c8*/ 	.word	0xffffffff


	//   ....[40]....
        /*00cc*/ 	.word	0xffffffff


	//   ....[41]....
        /*00d0*/ 	.word	0xffffffff


	//   ....[42]....
        /*00d4*/ 	.word	0xffffffff


	//   ....[43]....
        /*00d8*/ 	.word	0xffffffff


	//   ....[44]....
        /*00dc*/ 	.word	0xffffffff


	//   ....[45]....
        /*00e0*/ 	.word	0xffffffff


	//   ....[46]....
        /*00e4*/ 	.word	0xffffffff


	//   ....[47]....
        /*00e8*/ 	.word	0xffffffff


	//   ....[48]....
        /*00ec*/ 	.word	0xffffffff


	//   ....[49]....
        /*00f0*/ 	.word	0xffffffff


	//   ....[50]....
        /*00f4*/ 	.word	0xffffffff


	//   ....[51]....
        /*00f8*/ 	.word	0xffffffff


	//   ....[52]....
        /*00fc*/ 	.word	0xffffffff


	//   ....[53]....
        /*0100*/ 	.word	0xffffffff


	//   ....[54]....
        /*0104*/ 	.word	0xffffffff


	//   ....[55]....
        /*0108*/ 	.word	0xffffffff


	//   ....[56]....
        /*010c*/ 	.word	0xffffffff


	//   ....[57]....
        /*0110*/ 	.word	0xffffffff


	//   ....[58]....
        /*0114*/ 	.word	0xffffffff


	//   ....[59]....
        /*0118*/ 	.word	0xffffffff


	//   ....[60]....
        /*011c*/ 	.word	0xffffffff


	//   ....[61]....
        /*0120*/ 	.word	0xffffffff


	//   ....[62]....
        /*0124*/ 	.word	0xffffffff


	//   ....[63]....
        /*0128*/ 	.word	0xffffffff


	//   ....[64]....
        /*012c*/ 	.word	0xffffffff


	//   ....[65]....
        /*0130*/ 	.word	0xffffffff


	//   ....[66]....
        /*0134*/ 	.word	0xffffffff


	//   ....[67]....
        /*0138*/ 	.word	0xffffffff


	//   ....[68]....
        /*013c*/ 	.word	0xffffffff


	//   ....[69]....
        /*0140*/ 	.word	0xffffffff


	//   ....[70]....
        /*0144*/ 	.word	0xffffffff


	//   ....[71]....
        /*0148*/ 	.word	0xffffffff


	//   ....[72]....
        /*014c*/ 	.word	0xffffffff


	//   ....[73]....
        /*0150*/ 	.word	0xffffffff


	//   ....[74]....
        /*0154*/ 	.word	0xffffffff


	//   ....[75]....
        /*0158*/ 	.word	0xffffffff


	//   ....[76]....
        /*015c*/ 	.word	0xffffffff


	//   ....[77]....
        /*0160*/ 	.word	0xffffffff


	//   ....[78]....
        /*0164*/ 	.word	0xffffffff


	//   ....[79]....
        /*0168*/ 	.word	0xffffffff


	//   ....[80]....
        /*016c*/ 	.word	0xffffffff


	//   ....[81]....
        /*0170*/ 	.word	0xffffffff


	//   ....[82]....
        /*0174*/ 	.word	0xffffffff


	//   ....[83]....
        /*0178*/ 	.word	0xffffffff


	//   ....[84]....
        /*017c*/ 	.word	0xffffffff


	//   ....[85]....
        /*0180*/ 	.word	0xffffffff


	//   ....[86]....
        /*0184*/ 	.word	0xffffffff


	//   ....[87]....
        /*0188*/ 	.word	0xffffffff


	//----- nvinfo : EIATTR_COOP_GROUP_INSTR_OFFSETS
	.align		4
.L_3215:
        /*018c*/ 	.byte	0x04, 0x28
        /*018e*/ 	.short	(.L_3217 - .L_3216)


	//   ....[0]....
.L_3216:
        /*0190*/ 	.word	0x00001500


	//   ....[1]....
        /*0194*/ 	.word	0x00001730


	//   ....[2]....
        /*0198*/ 	.word	0x000019a0


	//   ....[3]....
        /*019c*/ 	.word	0x00002d80


	//   ....[4]....
        /*01a0*/ 	.word	0x00003130


	//   ....[5]....
        /*01a4*/ 	.word	0x00003520


	//   ....[6]....
        /*01a8*/ 	.word	0x00003a00


	//   ....[7]....
        /*01ac*/ 	.word	0x00004a10


	//   ....[8]....
        /*01b0*/ 	.word	0x00005170


	//   ....[9]....
        /*01b4*/ 	.word	0x00005b60


	//   ....[10]....
        /*01b8*/ 	.word	0x00005b90


	//   ....[11]....
        /*01bc*/ 	.word	0x00005c20


	//   ....[12]....
        /*01c0*/ 	.word	0x00005c30


	//   ....[13]....
        /*01c4*/ 	.word	0x00005ca0


	//   ....[14]....
        /*01c8*/ 	.word	0x00005cb0


	//   ....[15]....
        /*01cc*/ 	.word	0x00005d00


	//   ....[16]....
        /*01d0*/ 	.word	0x00005d20


	//   ....[17]....
        /*01d4*/ 	.word	0x00005d90


	//   ....[18]....
        /*01d8*/ 	.word	0x00005dc0


	//   ....[19]....
        /*01dc*/ 	.word	0x00005df0


	//   ....[20]....
        /*01e0*/ 	.word	0x00005e00


	//   ....[21]....
        /*01e4*/ 	.word	0x00005ea0


	//   ....[22]....
        /*01e8*/ 	.word	0x00005ec0


	//   ....[23]....
        /*01ec*/ 	.word	0x00005ee0


	//   ....[24]....
        /*01f0*/ 	.word	0x00005ef0


	//   ....[25]....
        /*01f4*/ 	.word	0x00005fa0


	//   ....[26]....
        /*01f8*/ 	.word	0x00005fc0


	//   ....[27]....
        /*01fc*/ 	.word	0x00005fd0


	//   ....[28]....
        /*0200*/ 	.word	0x00005fe0


	//   ....[29]....
        /*0204*/ 	.word	0x00006520


	//   ....[30]....
        /*0208*/ 	.word	0x00006540


	//   ....[31]....
        /*020c*/ 	.word	0x00006550


	//   ....[32]....
        /*0210*/ 	.word	0x00006560


	//   ....[33]....
        /*0214*/ 	.word	0x00006570


	//   ....[34]....
        /*0218*/ 	.word	0x00006580


	//   ....[35]....
        /*021c*/ 	.word	0x00006590


	//   ....[36]....
        /*0220*/ 	.word	0x000065a0


	//   ....[37]....
        /*0224*/ 	.word	0x000065b0


	//   ....[38]....
        /*0228*/ 	.word	0x000065c0


	//   ....[39]....
        /*022c*/ 	.word	0x000066d0


	//   ....[40]....
        /*0230*/ 	.word	0x00006710


	//   ....[41]....
        /*0234*/ 	.word	0x00006720


	//   ....[42]....
        /*0238*/ 	.word	0x00006730


	//   ....[43]....
        /*023c*/ 	.word	0x00006820


	//   ....[44]....
        /*0240*/ 	.word	0x00006840


	//   ....[45]....
        /*0244*/ 	.word	0x00006850


	//   ....[46]....
        /*0248*/ 	.word	0x00006860


	//   ....[47]....
        /*024c*/ 	.word	0x00006940


	//   ....[48]....
        /*0250*/ 	.word	0x00006960


	//   ....[49]....
        /*0254*/ 	.word	0x00006970


	//   ....[50]....
        /*0258*/ 	.word	0x00006980


	//   ....[51]....
        /*025c*/ 	.word	0x00006a60


	//   ....[52]....
        /*0260*/ 	.word	0x00006a80


	//   ....[53]....
        /*0264*/ 	.word	0x00006a90


	//   ....[54]....
        /*0268*/ 	.word	0x00006aa0


	//   ....[55]....
        /*026c*/ 	.word	0x00006b90


	//   ....[56]....
        /*0270*/ 	.word	0x00006bd0


	//   ....[57]....
        /*0274*/ 	.word	0x00006c10


	//   ....[58]....
        /*0278*/ 	.word	0x00006c40


	//   ....[59]....
        /*027c*/ 	.word	0x00006c70


	//   ....[60]....
        /*0280*/ 	.word	0x00006ca0


	//   ....[61]....
        /*0284*/ 	.word	0x00006cb0


	//   ....[62]....
        /*0288*/ 	.word	0x00006cc0


	//   ....[63]....
        /*028c*/ 	.word	0x00006ce0


	//   ....[64]....
        /*0290*/ 	.word	0x00006d00


	//   ....[65]....
        /*0294*/ 	.word	0x00008610


	//   ....[66]....
        /*0298*/ 	.word	0x00008640


	//   ....[67]....
        /*029c*/ 	.word	0x00008670


	//   ....[68]....
        /*02a0*/ 	.word	0x00008690


	//   ....[69]....
        /*02a4*/ 	.word	0x000086d0


	//   ....[70]....
        /*02a8*/ 	.word	0x00008710


	//   ....[71]....
        /*02ac*/ 	.word	0x00008880


	//   ....[72]....
        /*02b0*/ 	.word	0x000088c0


	//   ....[73]....
        /*02b4*/ 	.word	0x00008a50


	//   ....[74]....
        /*02b8*/ 	.word	0x00008a90


	//   ....[75]....
        /*02bc*/ 	.word	0x00009050


	//   ....[76]....
        /*02c0*/ 	.word	0x00009370


	//   ....[77]....
        /*02c4*/ 	.word	0x00009860


	//   ....[78]....
        /*02c8*/ 	.word	0x00009c30


	//   ....[79]....
        /*02cc*/ 	.word	0x00009c80


	//   ....[80]....
        /*02d0*/ 	.word	0x00009cd0


	//   ....[81]....
        /*02d4*/ 	.word	0x00009d00


	//   ....[82]....
        /*02d8*/ 	.word	0x00009d20


	//   ....[83]....
        /*02dc*/ 	.word	0x00009df0


	//   ....[84]....
        /*02e0*/ 	.word	0x00009e30


	//   ....[85]....
        /*02e4*/ 	.word	0x00009e80


	//   ....[86]....
        /*02e8*/ 	.word	0x00009eb0


	//   ....[87]....
        /*02ec*/ 	.word	0x00009ed0


	//----- nvinfo : EIATTR_VRC_CTA_INIT_COUNT
	.align		4
.L_3217:
        /*02f0*/ 	.byte	0x02, 0x4a
	.zero		1
	.zero		1


	//----- nvinfo : EIATTR_EXIT_INSTR_OFFSETS
	.align		4
        /*02f4*/ 	.byte	0x04, 0x1c
        /*02f6*/ 	.short	(.L_3219 - .L_3218)


	//   ....[0]....
.L_3218:
        /*02f8*/ 	.word	0x00009f70


	//   ....[1]....
        /*02fc*/ 	.word	0x0000a0e0


	//----- nvinfo : EIATTR_MAX_THREADS
	.align		4
.L_3219:
        /*0300*/ 	.byte	0x04, 0x05
        /*0302*/ 	.short	(.L_3221 - .L_3220)
.L_3220:
        /*0304*/ 	.word	0x00000020
        /*0308*/ 	.word	0x00000001
        /*030c*/ 	.word	0x00000001


	//----- nvinfo : EIATTR_CRS_STACK_SIZE
	.align		4
.L_3221:
        /*0310*/ 	.byte	0x04, 0x1e
        /*0312*/ 	.short	(.L_3223 - .L_3222)
.L_3222:
        /*0314*/ 	.word	0x00000000


	//----- nvinfo : EIATTR_CBANK_PARAM_SIZE
	.align		4
.L_3223:
        /*0318*/ 	.byte	0x03, 0x19
        /*031a*/ 	.short	0x01f0


	//----- nvinfo : EIATTR_PARAM_CBANK
	.align		4
        /*031c*/ 	.byte	0x04, 0x0a
        /*031e*/ 	.short	(.L_3225 - .L_3224)
	.align		4
.L_3224:
        /*0320*/ 	.word	index@(.nv.constant0._Z25selective_scan_bwd_kernelI32Selective_Scan_bwd_kernel_traitsILi32ELi8ELb0ELb1ELb1ELb1ELb1EfN3c107complexIfEEEEv12SSMParamsBwd)
        /*0324*/ 	.short	0x0380
        /*0326*/ 	.short	0x01f0


	//----- nvinfo : EIATTR_SW_WAR
	.align		4
.L_3225:
        /*0328*/ 	.byte	0x04, 0x36
        /*032a*/ 	.short	(.L_3227 - .L_3226)
.L_3226:
        /*032c*/ 	.word	0x00000008
.L_3227:


//--------------------- .nv.info._Z25selective_scan_bwd_kernelI32Selective_Scan_bwd_kernel_traitsILi32ELi8ELb1ELb0ELb0ELb0ELb0EfN3c107complexIfEEEEv12SSMParamsBwd --------------------------
	.section	.nv.info._Z25selective_scan_bwd_kernelI32Selective_Scan_bwd_kernel_traitsILi32ELi8ELb1ELb0ELb0ELb0ELb0EfN3c107complexIfEEEEv12SSMParamsBwd,"",@"SHT_CUDA_INFO"
	.sectionflags	@""
	.align	4


	//----- nvinfo : EIATTR_CUDA_API_VERSION
	.align		4
        /*0000*/ 	.byte	0x04, 0x37
        /*0002*/ 	.short	(.L_3229 - .L_3228)
.L_3228:
        /*0004*/ 	.word	0x00000082


	//----- nvinfo : EIATTR_KPARAM_INFO
	.align		4
.L_3229:
        /*0008*/ 	.byte	0x04, 0x17
        /*000a*/ 	.short	(.L_3231 - .L_3230)
.L_3230:
        /*000c*/ 	.word	0x00000000
        /*0010*/ 	.short	0x0000
        /*0012*/ 	.short	0x0000
        /*0014*/ 	.byte	0x00, 0xf0, 0xc1, 0x07


	//----- nvinfo : EIATTR_SPARSE_MMA_MASK
	.align		4
.L_3231:
        /*0018*/ 	.byte	0x03, 0x50
        /*001a*/ 	.short	0x0000


	//----- nvinfo : EIATTR_MAXREG_COUNT
	.align		4
        /*001c*/ 	.byte	0x03, 0x1b
        /*001e*/ 	.short	0x00ff


	//----- nvinfo : EIATTR_NUM_BARRIERS
	.align		4
        /*0020*/ 	.byte	0x02, 0x4c
        /*0022*/ 	.byte	0x01
	.zero		1


	//----- nvinfo : EIATTR_MERCURY_ISA_VERSION
	.align		4
        /*0024*/ 	.byte	0x03, 0x5f
        /*0026*/ 	.short	0x0101


	//----- nvinfo : EIATTR_COOP_GROUP_MASK_REGIDS
	.align		4
        /*0028*/ 	.byte	0x04, 0x29
        /*002a*/ 	.short	(.L_3233 - .L_3232)


	//   ....[0]....
.L_3232:
        /*002c*/ 	.word	0xffffffff


	//   ....[1]....
        /*0030*/ 	.word	0xffffffff


	//   ....[2]....
        /*0034*/ 	.word	0xffffffff


	//   ....[3]....
        /*0038*/ 	.word	0xffffffff


	//   ....[4]....
        /*003c*/ 	.word	0xffffffff


	//   ....[5]....
        /*0040*/ 	.word	0xffffffff


	//   ....[6]....
        /*0044*/ 	.word	0xffffffff


	//   ....[7]....
        /*0048*/ 	.word	0xffffffff


	//   ....[8]....
        /*004c*/ 	.word	0xffffffff


	//   ....[9]....
        /*0050*/ 	.word	0xffffffff


	//   ....[10]....
        /*0054*/ 	.word	0xffffffff


	//   ....[11]....
        /*0058*/ 	.word	0xffffffff


	//   ....[12]....
        /*005c*/ 	.word	0xffffffff


	//   ....[13]....
        /*0060*/ 	.word	0xffffffff


	//   ....[14]....
        /*0064*/ 	.word	0xffffffff


	//   ....[15]....
        /*0068*/ 	.word	0xffffffff


	//   ....[16]....
        /*006c*/ 	.word	0xffffffff


	//   ....[17]....
        /*0070*/ 	.word	0xffffffff


	//   ....[18]....
        /*0074*/ 	.word	0xffffffff


	//   ....[19]....
        /*0078*/ 	.word	0xffffffff


	//   ....[20]....
        /*007c*/ 	.word	0xffffffff


	//   ....[21]....
        /*0080*/ 	.word	0xffffffff


	//   ....[22]....
        /*0084*/ 	.word	0xffffffff


	//   ....[23]....
        /*0088*/ 	.word	0xffffffff


	//   ....[24]....
        /*008c*/ 	.word	0xffffffff


	//   ....[25]....
        /*0090*/ 	.word	0xffffffff


	//   ....[26]....
        /*0094*/ 	.word	0xffffffff


	//   ....[27]....
        /*0098*/ 	.word	0xffffffff


	//   ....[28]....
        /*009c*/ 	.word	0xffffffff


	//   ....[29]....
        /*00a0*/ 	.word	0xffffffff


	//   ....[30]....
        /*00a4*/ 	.word	0xffffffff


	//   ....[31]....
        /*00a8*/ 	.word	0xffffffff


	//   ....[32]....
        /*00ac*/ 	.word	0xffffffff


	//   ....[33]....
        /*00b0*/ 	.word	0xffffffff


	//   ....[34]....
        /*00b4*/ 	.word	0xffffffff


	//   ....[35]....
        /*00b8*/ 	.word	0xffffffff


	//   ....[36]....
        /*00bc*/ 	.word	0xffffffff


	//   ....[37]....
        /*00c0*/ 	.word	0xffffffff


	//   ....[38]....
        /*00c4*/ 	.word	0xffffffff


	//   ....[39]....
        /*00c8*/ 	.word	0xffffffff


	//   ....[40]....
        /*00cc*/ 	.word	0xffffffff


	//   ....[41]....
        /*00d0*/ 	.word	0xffffffff


	//   ....[42]....
        /*00d4*/ 	.word	0xffffffff


	//   ....[43]....
        /*00d8*/ 	.word	0xffffffff


	//   ....[44]....
        /*00dc*/ 	.word	0xffffffff


	//   ....[45]....
        /*00e0*/ 	.word	0xffffffff


	//   ....[46]....
        /*00e4*/ 	.word	0xffffffff


	//   ....[47]....
        /*00e8*/ 	.word	0xffffffff


	//   ....[48]....
        /*00ec*/ 	.word	0xffffffff


	//   ....[49]....
        /*00f0*/ 	.word	0xffffffff


	//   ....[50]....
        /*00f4*/ 	.word	0xffffffff


	//   ....[51]....
        /*00f8*/ 	.word	0xffffffff


	//   ....[52]....
        /*00fc*/ 	.word	0xffffffff


	//   ....[53]....
        /*0100*/ 	.word	0xffffffff


	//   ....[54]....
        /*0104*/ 	.word	0xffffffff


	//   ....[55]....
        /*0108*/ 	.word	0xffffffff


	//   ....[56]....
        /*010c*/ 	.word	0xffffffff


	//   ....[57]....
        /*0110*/ 	.word	0xffffffff


	//   ....[58]....
        /*0114*/ 	.word	0xffffffff


	//   ....[59]....
        /*0118*/ 	.word	0xffffffff


	//   ....[60]....
        /*011c*/ 	.word	0xffffffff


	//   ....[61]....
        /*0120*/ 	.word	0xffffffff


	//   ....[62]....
        /*0124*/ 	.word	0xffffffff


	//   ....[63]....
        /*0128*/ 	.word	0xffffffff


	//   ....[64]....
        /*012c*/ 	.word	0xffffffff


	//   ....[65]....
        /*0130*/ 	.word	0xffffffff


	//   ....[66]....
        /*0134*/ 	.word	0xffffffff


	//   ....[67]....
        /*0138*/ 	.word	0xffffffff


	//   ....[68]....
        /*013c*/ 	.word	0xffffffff


	//   ....[69]....
        /*0140*/ 	.word	0xffffffff


	//   ....[70]....
        /*0144*/ 	.word	0xffffffff


	//   ....[71]....
        /*0148*/ 	.word	0xffffffff


	//   ....[72]....
        /*014c*/ 	.word	0xffffffff


	//   ....[73]....
        /*0150*/ 	.word	0xffffffff


	//   ....[74]....
        /*0154*/ 	.word	0xffffffff


	//   ....[75]....
        /*0158*/ 	.word	0xffffffff


	//   ....[76]....
        /*015c*/ 	.word	0xffffffff


	//   ....[77]....
        /*0160*/ 	.word	0xffffffff


	//   ....[78]....
        /*0164*/ 	.word	0xffffffff


	//   ....[79]....
        /*0168*/ 	.word	0xffffffff


	//   ....[80]....
        /*016c*/ 	.word	0xffffffff


	//   ....[81]....
        /*0170*/ 	.word	0xffffffff


	//   ....[82]....
        /*0174*/ 	.word	0xffffffff


	//   ....[83]....
        /*0178*/ 	.word	0xffffffff


	//   ....[84]....
        /*017c*/ 	.word	0xffffffff


	//   ....[85]....
        /*0180*/ 	.word	0xffffffff


	//   ....[86]....
        /*0184*/ 	.word	0xffffffff


	//   ....[87]....
        /*0188*/ 	.word	0xffffffff


	//   ....[88]....
        /*018c*/ 	.word	0xffffffff


	//   ....[89]....
        /*0190*/ 	.word	0xffffffff


	//   ....[90]....
        /*0194*/ 	.word	0xffffffff


	//----- nvinfo : EIATTR_COOP_GROUP_INSTR_OFFSETS
	.align		4
.L_3233:
        /*0198*/ 	.byte	0x04, 0x28
        /*019a*/ 	.short	(.L_3235 - .L_3234)


	//   ....[0]....
.L_3234:
        /*019c*/ 	.word	0x00000740


	//   ....[1]....
        /*01a0*/ 	.word	0x000007c0


	//   ....[2]....
        /*01a4*/ 	.word	0x00000890


	//   ....[3]....
        /*01a8*/ 	.word	0x00001960


	//   ....[4]....
        /*01ac*/ 	.word	0x00001980


	//   ....[5]....
        /*01b0*/ 	.word	0x00001990


	//   ....[6]....
        /*01b4*/ 	.word	0x000019a0


	//   ....[7]....
        /*01b8*/ 	.word	0x00001a30


	//   ....[8]....
        /*01bc*/ 	.word	0x00001a70


	//   ....[9]....
        /*01c0*/ 	.word	0x00001a80


	//   ....[10]....
        /*01c4*/ 	.word	0x00001a90


	//   ....[11]....
        /*01c8*/ 	.word	0x00001b50


	//   ....[12]....
        /*01cc*/ 	.word	0x00001b90


	//   ....[13]....
        /*01d0*/ 	.word	0x00001bf0


	//   ....[14]....
        /*01d4*/ 	.word	0x00001c30


	//   ....[15]....
        /*01d8*/ 	.word	0x00001db0


	//   ....[16]....
        /*01dc*/ 	.word	0x00001df0


	//   ....[17]....
        /*01e0*/ 	.word	0x00001e30


	//   ....[18]....
        /*01e4*/ 	.word	0x00001e70


	//   ....[19]....
        /*01e8*/ 	.word	0x00002030


	//   ....[20]....
        /*01ec*/ 	.word	0x00002070


	//   ....[21]....
        /*01f0*/ 	.word	0x000020b0


	//   ....[22]....
        /*01f4*/ 	.word	0x000020f0


	//   ....[23]....
        /*01f8*/ 	.word	0x00002270


	//   ....[24]....
        /*01fc*/ 	.word	0x000022a0


	//   ....[25]....
        /*0200*/ 	.word	0x000022b0


	//   ....[26]....
        /*0204*/ 	.word	0x000022c0


	//   ....[27]....
        /*0208*/ 	.word	0x000022d0


	//   ....[28]....
        /*020c*/ 	.word	0x000022e0


	//   ....[29]....
        /*0210*/ 	.word	0x00002300


	//   ....[30]....
        /*0214*/ 	.word	0x00002320


	//   ....[31]....
        /*0218*/ 	.word	0x00002330


	//   ....[32]....
        /*021c*/ 	.word	0x00002340


	//   ....[33]....
        /*0220*/ 	.word	0x00002430


	//   ....[34]....
        /*0224*/ 	.word	0x00002440


	//   ....[35]....
        /*0228*/ 	.word	0x00002450


	//   ....[36]....
        /*022c*/ 	.word	0x00002460


	//   ....[37]....
        /*0230*/ 	.word	0x00002530


	//   ....[38]....
        /*0234*/ 	.word	0x00002550


	//   ....[39]....
        /*0238*/ 	.word	0x00002560


	//   ....[40]....
        /*023c*/ 	.word	0x00002570


	//   ....[41]....
        /*0240*/ 	.word	0x00002640


	//   ....[42]....
        /*0244*/ 	.word	0x00002660


	//   ....[43]....
        /*0248*/ 	.word	0x00002670


	//   ....[44]....
        /*024c*/ 	.word	0x00002680


	//   ....[45]....
        /*0250*/ 	.word	0x00002750


	//   ....[46]....
        /*0254*/ 	.word	0x00002770


	//   ....[47]....
        /*0258*/ 	.word	0x00002780


	//   ....[48]....
        /*025c*/ 	.word	0x00002790


	//   ....[49]....
        /*0260*/ 	.word	0x00002860


	//   ....[50]....
        /*0264*/ 	.word	0x000028a0


	//   ....[51]....
        /*0268*/ 	.word	0x000028c0


	//   ....[52]....
        /*026c*/ 	.word	0x000028d0


	//   ....[53]....
        /*0270*/ 	.word	0x000028e0


	//   ....[54]....
        /*0274*/ 	.word	0x000028f0


	//   ....[55]....
        /*0278*/ 	.word	0x00002900


	//   ....[56]....
        /*027c*/ 	.word	0x00002920


	//   ....[57]....
        /*0280*/ 	.word	0x00002940


	//   ....[58]....
        /*0284*/ 	.word	0x00002970


	//   ....[59]....
        /*0288*/ 	.word	0x000035b0


	//   ....[60]....
        /*028c*/ 	.word	0x000035f0


	//   ....[61]....
        /*0290*/ 	.word	0x00003630


	//   ....[62]....
        /*0294*/ 	.word	0x00003670


	//   ....[63]....
        /*0298*/ 	.word	0x000037d0


	//   ....[64]....
        /*029c*/ 	.word	0x00003810


	//   ....[65]....
        /*02a0*/ 	.word	0x00003840


	//   ....[66]....
        /*02a4*/ 	.word	0x00003860


	//   ....[67]....
        /*02a8*/ 	.word	0x000038b0


	//   ....[68]....
        /*02ac*/ 	.word	0x000038f0


	//   ....[69]....
        /*02b0*/ 	.word	0x00003930


	//   ....[70]....
        /*02b4*/ 	.word	0x00003970


	//   ....[71]....
        /*02b8*/ 	.word	0x00003a80


	//   ....[72]....
        /*02bc*/ 	.word	0x00003aa0


	//   ....[73]....
        /*02c0*/ 	.word	0x00003ae0


	//   ....[74]....
        /*02c4*/ 	.word	0x00003b20


	//   ....[75]....
        /*02c8*/ 	.word	0x00003bf0


	//   ....[76]....
        /*02cc*/ 	.word	0x00003c10


	//   ....[77]....
        /*02d0*/ 	.word	0x00003c30


	//   ....[78]....
        /*02d4*/ 	.word	0x00003c40


	//   ....[79]....
        /*02d8*/ 	.word	0x00003fd0


	//   ....[80]....
        /*02dc*/ 	.word	0x00004130


	//   ....[81]....
        /*02e0*/ 	.word	0x00004300


	//   ....[82]....
        /*02e4*/ 	.word	0x00004350


	//   ....[83]....
        /*02e8*/ 	.word	0x000043a0


	//   ....[84]....
        /*02ec*/ 	.word	0x000043d0


	//   ....[85]....
        /*02f0*/ 	.word	0x000043f0


	//   ....[86]....
        /*02f4*/ 	.word	0x000044c0


	//   ....[87]....
        /*02f8*/ 	.word	0x00004500


	//   ....[88]....
        /*02fc*/ 	.word	0x00004550


	//   ....[89]....
        /*0300*/ 	.word	0x00004580


	//   ....[90]....
        /*0304*/ 	.word	0x000045a0


	//----- nvinfo : EIATTR_VRC_CTA_INIT_COUNT
	.align		4
.L_3235:
        /*0308*/ 	.byte	0x02, 0x4a
	.zero		1
	.zero		1


	//----- nvinfo : EIATTR_EXIT_INSTR_OFFSETS
	.align		4
        /*030c*/ 	.byte	0x04, 0x1c
        /*030e*/ 	.short	(.L_3237 - .L_3236)


	//   ....[0]....
.L_3236:
        /*0310*/ 	.word	0x00004640


	//   ....[1]....
        /*0314*/ 	.word	0x00004b60


	//----- nvinfo : EIATTR_MAX_THREADS
	.align		4
.L_3237:
        /*0318*/ 	.byte	0x04, 0x05
        /*031a*/ 	.short	(.L_3239 - .L_3238)
.L_3238:
        /*031c*/ 	.word	0x00000020
        /*0320*/ 	.word	0x00000001
        /*0324*/ 	.word	0x00000001


	//----- nvinfo : EIATTR_CRS_STACK_SIZE
	.align		4
.L_3239:
        /*0328*/ 	.byte	0x04, 0x1e
        /*032a*/ 	.short	(.L_3241 - .L_3240)
.L_3240:
        /*032c*/ 	.word	0x00000000


	//----- nvinfo : EIATTR_CBANK_PARAM_SIZE
	.align		4
.L_3241:
        /*0330*/ 	.byte	0x03, 0x19
        /*0332*/ 	.short	0x01f0


	//----- nvinfo : EIATTR_PARAM_CBANK
	.align		4
        /*0334*/ 	.byte	0x04, 0x0a
        /*0336*/ 	.short	(.L_3243 - .L_3242)
	.align		4
.L_3242:
        /*0338*/ 	.word	index@(.nv.constant0._Z25selective_scan_bwd_kernelI32Selective_Scan_bwd_kernel_traitsILi32ELi8ELb1ELb0ELb0ELb0ELb0EfN3c107complexIfEEEEv12SSMParamsBwd)
        /*033c*/ 	.short	0x0380
        /*033e*/ 	.short	0x01f0


	//----- nvinfo : EIATTR_SW_WAR
	.align		4
.L_3243:
        /*0340*/ 	.byte	0x04, 0x36
        /*0342*/ 	.short	(.L_3245 - .L_3244)
.L_3244:
        /*0344*/ 	.word	0x00000008
.L_3245:


//--------------------- .nv.info._Z25selective_scan_bwd_kernelI32Selective_Scan_bwd_kernel_traitsILi32ELi8ELb1ELb0ELb0ELb0ELb1EfN3c107complexIfEEEEv12SSMParamsBwd --------------------------
	.section	.nv.info._Z25selective_scan_bwd_kernelI32Selective_Scan_bwd_kernel_traitsILi32ELi8ELb1ELb0ELb0ELb0ELb1EfN3c107complexIfEEEEv12SSMParamsBwd,"",@"SHT_CUDA_INFO"
	.sectionflags	@""
	.align	4


	//----- nvinfo : EIATTR_CUDA_API_VERSION
	.align		4
        /*0000*/ 	.byte	0x04, 0x37
        /*0002*/ 	.short	(.L_3247 - .L_3246)
.L_3246:
        /*0004*/ 	.word	0x00000082


	//----- nvinfo : EIATTR_KPARAM_INFO
	.align		4
.L_3247:
        /*0008*/ 	.byte	0x04, 0x17
        /*000a*/ 	.short	(.L_3249 - .L_3248)
.L_3248:
        /*000c*/ 	.word	0x00000000
        /*0010*/ 	.short	0x0000
        /*0012*/ 	.short	0x0000
        /*0014*/ 	.byte	0x00, 0xf0, 0xc1, 0x07


	//----- nvinfo : EIATTR_SPARSE_MMA_MASK
	.align		4
.L_3249:
        /*0018*/ 	.byte	0x03, 0x50
        /*001a*/ 	.short	0x0000


	//----- nvinfo : EIATTR_MAXREG_COUNT
	.align		4
        /*001c*/ 	.byte	0x03, 0x1b
        /*001e*/ 	.short	0x00ff


	//----- nvinfo : EIATTR_NUM_BARRIERS
	.align		4
        /*0020*/ 	.byte	0x02, 0x4c
        /*0022*/ 	.byte	0x01
	.zero		1


	//----- nvinfo : EIATTR_MERCURY_ISA_VERSION
	.align		4
        /*0024*/ 	.byte	0x03, 0x5f
        /*0026*/ 	.short	0x0101


	//----- nvinfo : EIATTR_COOP_GROUP_MASK_REGIDS
	.align		4
        /*0028*/ 	.byte	0x04, 0x29
        /*002a*/ 	.short	(.L_3251 - .L_3250)


	//   ....[0]....
.L_3250:
        /*002c*/ 	.word	0xffffffff


	//   ....[1]....
        /*0030*/ 	.word	0xffffffff


	//   ....[2]....
        /*0034*/ 	.word	0xffffffff


	//   ....[3]....
        /*0038*/ 	.word	0xffffffff


	//   ....[4]....
        /*003c*/ 	.word	0xffffffff


	//   ....[5]....
        /*0040*/ 	.word	0xffffffff


	//   ....[6]....
        /*0044*/ 	.word	0xffffffff


	//   ....[7]....
        /*0048*/ 	.word	0xffffffff


	//   ....[8]....
        /*004c*/ 	.word	0xffffffff


	//   ....[9]....
        /*0050*/ 	.word	0xffffffff


	//   ....[10]....
        /*0054*/ 	.word	0xffffffff


	//   ....[11]....
        /*0058*/ 	.word	0xffffffff


	//   ....[12]....
        /*005c*/ 	.word	0xffffffff


	//   ....[13]....
        /*0060*/ 	.word	0xffffffff


	//   ....[14]....
        /*0064*/ 	.word	0xffffffff


	//   ....[15]....
        /*0068*/ 	.word	0xffffffff


	//   ....[16]....
        /*006c*/ 	.word	0xffffffff


	//   ....[17]....
        /*0070*/ 	.word	0xffffffff


	//   ....[18]....
        /*0074*/ 	.word	0xffffffff


	//   ....[19]....
        /*0078*/ 	.word	0xffffffff


	//   ....[20]....
        /*007c*/ 	.word	0xffffffff


	//   ....[21]....
        /*0080*/ 	.word	0xffffffff


	//   ....[22]....
        /*0084*/ 	.word	0xffffffff


	//   ....[23]....
        /*0088*/ 	.word	0xffffffff


	//   ....[24]....
        /*008c*/ 	.word	0xffffffff


	//   ....[25]....
        /*0090*/ 	.word	0xffffffff


	//   ....[26]....
        /*0094*/ 	.word	0xffffffff


	//   ....[27]....
        /*0098*/ 	.word	0xffffffff


	//   ....[28]....
        /*009c*/ 	.word	0xffffffff


	//   ....[29]....
        /*00a0*/ 	.word	0xffffffff


	//   ....[30]....
        /*00a4*/ 	.word	0xffffffff


	//   ....[31]....
        /*00a8*/ 	.word	0xffffffff


	//   ....[32]....
        /*00ac*/ 	.word	0xffffffff


	//   ....[33]....
        /*00b0*/ 	.word	0xffffffff


	//   ....[34]....
        /*00b4*/ 	.word	0xffffffff


	//   ....[35]....
        /*00b8*/ 	.word	0xffffffff


	//   ....[36]....
        /*00bc*/ 	.word	0xffffffff


	//   ....[37]....
        /*00c0*/ 	.word	0xffffffff


	//   ....[38]....
        /*00c4*/ 	.word	0xffffffff


	//   ....[39]....
        /*00c8*/ 	.word	0xffffffff


	//   ....[40]....
        /*00cc*/ 	.word	0xffffffff


	//   ....[41]....
        /*00d0*/ 	.word	0xffffffff


	//   ....[42]....
        /*00d4*/ 	.word	0xffffffff


	//   ....[43]....
        /*00d8*/ 	.word	0xffffffff


	//   ....[44]....
        /*00dc*/ 	.word	0xffffffff


	//   ....[45]....
        /*00e0*/ 	.word	0xffffffff


	//   ....[46]....
        /*00e4*/ 	.word	0xffffffff


	//   ....[47]....
        /*00e8*/ 	.word	0xffffffff


	//   ....[48]....
        /*00ec*/ 	.word	0xffffffff


	//   ....[49]....
        /*00f0*/ 	.word	0xffffffff


	//   ....[50]....
        /*00f4*/ 	.word	0xffffffff


	//   ....[51]....
        /*00f8*/ 	.word	0xffffffff


	//   ....[52]....
        /*00fc*/ 	.word	0xffffffff


	//   ....[53]....
        /*0100*/ 	.word	0xffffffff


	//   ....[54]....
        /*0104*/ 	.word	0xffffffff


	//   ....[55]....
        /*0108*/ 	.word	0xffffffff


	//   ....[56]....
        /*010c*/ 	.word	0xffffffff


	//   ....[57]....
        /*0110*/ 	.word	0xffffffff


	//   ....[58]....
        /*0114*/ 	.word	0xffffffff


	//   ....[59]....
        /*0118*/ 	.word	0xffffffff


	//   ....[60]....
        /*011c*/ 	.word	0xffffffff


	//   ....[61]....
        /*0120*/ 	.word	0xffffffff


	//   ....[62]....
        /*0124*/ 	.word	0xffffffff


	//   ....[63]....
        /*0128*/ 	.word	0xffffffff


	//   ....[64]....
        /*012c*/ 	.word	0xffffffff


	//   ....[65]....
        /*0130*/ 	.word	0xffffffff


	//   ....[66]....
        /*0134*/ 	.word	0xffffffff


	//   ....[67]....
        /*0138*/ 	.word	0xffffffff


	//   ....[68]....
        /*013c*/ 	.word	0xffffffff


	//   ....[69]....
        /*0140*/ 	.word	0xffffffff


	//   ....[70]....
        /*0144*/ 	.word	0xffffffff


	//   ....[71]....
        /*0148*/ 	.word	0xffffffff


	//   ....[72]....
        /*014c*/ 	.word	0xffffffff


	//   ....[73]....
        /*0150*/ 	.word	0xffffffff


	//   ....[74]....
        /*0154*/ 	.word	0xffffffff


	//   ....[75]....
        /*0158*/ 	.word	0xffffffff


	//   ....[76]....
        /*015c*/ 	.word	0xffffffff


	//   ....[77]....
        /*0160*/ 	.word	0xffffffff


	//   ....[78]....
        /*0164*/ 	.word	0xffffffff


	//   ....[79]....
        /*0168*/ 	.word	0xffffffff


	//   ....[80]....
        /*016c*/ 	.word	0xffffffff


	//   ....[81]....
        /*0170*/ 	.word	0xffffffff


	//   ....[82]....
        /*0174*/ 	.word	0xffffffff


	//   ....[83]....
        /*0178*/ 	.word	0xffffffff


	//   ....[84]....
        /*017c*/ 	.word	0xffffffff


	//   ....[85]....
        /*0180*/ 	.word	0xffffffff


	//   ....[86]....
        /*0184*/ 	.word	0xffffffff


	//   ....[87]....
        /*0188*/ 	.word	0xffffffff


	//   ....[88]....
        /*018c*/ 	.word	0xffffffff


	//   ....[89]....
        /*0190*/ 	.word	0xffffffff


	//   ....[90]....
        /*0194*/ 	.word	0xffffffff


	//   ....[91]....
        /*0198*/ 	.word	0xffffffff


	//   ....[92]....
        /*019c*/ 	.word	0xffffffff


	//   ....[93]....
        /*01a0*/ 	.word	0xffffffff


	//   ....[94]....
        /*01a4*/ 	.word	0xffffffff


	//----- nvinfo : EIATTR_COOP_GROUP_INSTR_OFFSETS
	.align		4
.L_3251:
        /*01a8*/ 	.byte	0x04, 0x28
        /*01aa*/ 	.short	(.L_3253 - .L_3252)


	//   ....[0]....
.L_3252:
        /*01ac*/ 	.word	0x000007d0


	//   ....[1]....
        /*01b0*/ 	.word	0x00000870


	//   ....[2]....
        /*01b4*/ 	.word	0x00000980


	//   ....[3]....
        /*01b8*/ 	.word	0x00000a70


	//   ....[4]....
        /*01bc*/ 	.word	0x00000db0


	//   ....[5]....
        /*01c0*/ 	.word	0x00001160


	//   ....[6]....
        /*01c4*/ 	.word	0x00001330


	//   ....[7]....
        /*01c8*/ 	.word	0x00002430


	//   ....[8]....
        /*01cc*/ 	.word	0x00002450


	//   ....[9]....
        /*01d0*/ 	.word	0x00002460


	//   ....[10]....
        /*01d4*/ 	.word	0x00002470


	//   ....[11]....
        /*01d8*/ 	.word	0x00002510


	//   ....[12]....
        /*01dc*/ 	.word	0x00002540


	//   ....[13]....
        /*01e0*/ 	.word	0x00002550


	//   ....[14]....
        /*01e4*/ 	.word	0x00002560


	//   ....[15]....
        /*01e8*/ 	.word	0x00002640


	//   ....[16]....
        /*01ec*/ 	.word	0x000026a0


	//   ....[17]....
        /*01f0*/ 	.word	0x000026e0


	//   ....[18]....
        /*01f4*/ 	.word	0x00002720


	//   ....[19]....
        /*01f8*/ 	.word	0x000028b0


	//   ....[20]....
        /*01fc*/ 	.word	0x000028f0


	//   ....[21]....
        /*0200*/ 	.word	0x00002930


	//   ....[22]....
        /*0204*/ 	.word	0x00002970


	//   ....[23]....
        /*0208*/ 	.word	0x00002b10


	//   ....[24]....
        /*020c*/ 	.word	0x00002b50


	//   ....[25]....
        /*0210*/ 	.word	0x00002b90


	//   ....[26]....
        /*0214*/ 	.word	0x00002bd0


	//   ....[27]....
        /*0218*/ 	.word	0x00002ca0


	//   ....[28]....
        /*021c*/ 	.word	0x00002d50


	//   ....[29]....
        /*0220*/ 	.word	0x00002d80


	//   ....[30]....
        /*0224*/ 	.word	0x00002d90


	//   ....[31]....
        /*0228*/ 	.word	0x00002da0


	//   ....[32]....
        /*022c*/ 	.word	0x00002db0


	//   ....[33]....
        /*0230*/ 	.word	0x00002dc0


	//   ....[34]....
        /*0234*/ 	.word	0x00002df0


	//   ....[35]....
        /*0238*/ 	.word	0x00002e00


	//   ....[36]....
        /*023c*/ 	.word	0x00002e10


	//   ....[37]....
        /*0240*/ 	.word	0x00002f00


	//   ....[38]....
        /*0244*/ 	.word	0x00002f10


	//   ....[39]....
        /*0248*/ 	.word	0x00002f20


	//   ....[40]....
        /*024c*/ 	.word	0x00002f30


	//   ....[41]....
        /*0250*/ 	.word	0x00003000


	//   ....[42]....
        /*0254*/ 	.word	0x00003020


	//   ....[43]....
        /*0258*/ 	.word	0x00003030


	//   ....[44]....
        /*025c*/ 	.word	0x00003040


	//   ....[45]....
        /*0260*/ 	.word	0x00003110


	//   ....[46]....
        /*0264*/ 	.word	0x00003130


	//   ....[47]....
        /*0268*/ 	.word	0x00003140


	//   ....[48]....
        /*026c*/ 	.word	0x00003150


	//   ....[49]....
        /*0270*/ 	.word	0x00003220


	//   ....[50]....
        /*0274*/ 	.word	0x00003240


	//   ....[51]....
        /*0278*/ 	.word	0x00003250


	//   ....[52]....
        /*027c*/ 	.word	0x00003260


	//   ....[53]....
        /*0280*/ 	.word	0x00003330


	//   ....[54]....
        /*0284*/ 	.word	0x00003370


	//   ....[55]....
        /*0288*/ 	.word	0x00003390


	//   ....[56]....
        /*028c*/ 	.word	0x000033a0


	//   ....[57]....
        /*0290*/ 	.word	0x000033b0


	//   ....[58]....
        /*0294*/ 	.word	0x000033c0


	//   ....[59]....
        /*0298*/ 	.word	0x000033d0


	//   ....[60]....
        /*029c*/ 	.word	0x000033f0


	//   ....[61]....
        /*02a0*/ 	.word	0x00003410


	//   ....[62]....
        /*02a4*/ 	.word	0x00003440


	//   ....[63]....
        /*02a8*/ 	.word	0x00004090


	//   ....[64]....
        /*02ac*/ 	.word	0x000040d0


	//   ....[65]....
        /*02b0*/ 	.word	0x00004110


	//   ....[66]....
        /*02b4*/ 	.word	0x00004150


	//   ....[67]....
        /*02b8*/ 	.word	0x00004280


	//   ....[68]....
        /*02bc*/ 	.word	0x000042c0


	//   ....[69]....
        /*02c0*/ 	.word	0x000042f0


	//   ....[70]....
        /*02c4*/ 	.word	0x00004310


	//   ....[71]....
        /*02c8*/ 	.word	0x00004360


	//   ....[72]....
        /*02cc*/ 	.word	0x00004380


	//   ....[73]....
        /*02d0*/ 	.word	0x000043c0


	//   ....[74]....
        /*02d4*/ 	.word	0x00004400


	//   ....[75]....
        /*02d8*/ 	.word	0x00004510


	//   ....[76]....
        /*02dc*/ 	.word	0x00004550


	//   ....[77]....
        /*02e0*/ 	.word	0x00004590


	//   ....[78]....
        /*02e4*/ 	.word	0x000045d0


	//   ....[79]....
        /*02e8*/ 	.word	0x000046b0


	//   ....[80]....
        /*02ec*/ 	.word	0x000046d0


	//   ....[81]....
        /*02f0*/ 	.word	0x000046f0


	//   ....[82]....
        /*02f4*/ 	.word	0x00004700


	//   ....[83]....
        /*02f8*/ 	.word	0x00004a70


	//   ....[84]....
        /*02fc*/ 	.word	0x00004c00


	//   ....[85]....
        /*0300*/ 	.word	0x00004dc0


	//   ....[86]....
        /*0304*/ 	.word	0x00004e10


	//   ....[87]....
        /*0308*/ 	.word	0x00004e60


	//   ....[88]....
        /*030c*/ 	.word	0x00004e90


	//   ....[89]....
        /*0310*/ 	.word	0x00004eb0


	//   ....[90]....
        /*0314*/ 	.word	0x00004f80


	//   ....[91]....
        /*0318*/ 	.word	0x00004fc0


	//   ....[92]....
        /*031c*/ 	.word	0x00005010


	//   ....[93]....
        /*0320*/ 	.word	0x00005040


	//   ....[94]....
        /*0324*/ 	.word	0x00005060


	//----- nvinfo : EIATTR_VRC_CTA_INIT_COUNT
	.align		4
.L_3253:
        /*0328*/ 	.byte	0x02, 0x4a
	.zero		1
	.zero		1


	//----- nvinfo : EIATTR_EXIT_INSTR_OFFSETS
	.align		4
        /*032c*/ 	.byte	0x04, 0x1c
        /*032e*/ 	.short	(.L_3255 - .L_3254)


	//   ....[0]....
.L_3254:
        /*0330*/ 	.word	0x00005100


	//   ....[1]....
        /*0334*/ 	.word	0x00005620


	//----- nvinfo : EIATTR_MAX_THREADS
	.align		4
.L_3255:
        /*0338*/ 	.byte	0x04, 0x05
        /*033a*/ 	.short	(.L_3257 - .L_3256)
.L_3256:
        /*033c*/ 	.word	0x00000020
        /*0340*/ 	.word	0x00000001
        /*0344*/ 	.word	0x00000001


	//----- nvinfo : EIATTR_CRS_STACK_SIZE
	.align		4
.L_3257:
        /*0348*/ 	.byte	0x04, 0x1e
        /*034a*/ 	.short	(.L_3259 - .L_3258)
.L_3258:
        /*034c*/ 	.word	0x00000000


	//----- nvinfo : EIATTR_CBANK_PARAM_SIZE
	.align		4
.L_3259:
        /*0350*/ 	.byte	0x03, 0x19
        /*0352*/ 	.short	0x01f0


	//----- nvinfo : EIATTR_PARAM_CBANK
	.align		4
        /*0354*/ 	.byte	0x04, 0x0a
        /*0356*/ 	.short	(.L_3261 - .L_3260)
	.align		4
.L_3260:
        /*0358*/ 	.word	index@(.nv.constant0._Z25selective_scan_bwd_kernelI32Selective_Scan_bwd_kernel_traitsILi32ELi8ELb1ELb0ELb0ELb0ELb1EfN3c107complexIfEEEEv12SSMParamsBwd)
        /*035c*/ 	.short	0x0380
        /*035e*/ 	.short	0x01f0


	//----- nvinfo : EIATTR_SW_WAR
	.align		4
.L_3261:
        /*0360*/ 	.byte	0x04, 0x36
        /*0362*/ 	.short	(.L_3263 - .L_3262)
.L_3262:
        /*0364*/ 	.word	0x00000008
.L_3263:


//--------------------- .nv.info._Z25selective_scan_bwd_kernelI32Selective_Scan_bwd_kernel_traitsILi32ELi8ELb1ELb0ELb0ELb1ELb0EfN3c107complexIfEEEEv12SSMParamsBwd --------------------------
	.section	.nv.info._Z25selective_scan_bwd_kernelI32Selective_Scan_bwd_kernel_traitsILi32ELi8ELb1ELb0ELb0ELb1ELb0EfN3c107complexIfEEEEv12SSMParamsBwd,"",@"SHT_CUDA_INFO"
	.sectionflags	@""
	.align	4


	//----- nvinfo : EIATTR_CUDA_API_VERSION
	.align		4
        /*0000*/ 	.byte	0x04, 0x37
        /*0002*/ 	.short	(.L_3265 - .L_3264)
.L_3264:
        /*0004*/ 	.word	0x00000082


	//----- nvinfo : EIATTR_KPARAM_INFO
	.align		4
.L_3265:
        /*0008*/ 	.byte	0x04, 0x17
        /*000a*/ 	.short	(.L_3267 - .L_3266)
.L_3266:
        /*000c*/ 	.word	0x00000000
        /*0010*/ 	.short	0x0000
        /*0012*/ 	.short	0x0000
        /*0014*/ 	.byte	0x00, 0xf0, 0xc1, 0x07


	//----- nvinfo : EIATTR_SPARSE_MMA_MASK
	.align		4
.L_3267:
        /*0018*/ 	.byte	0x03, 0x50
        /*001a*/ 	.short	0x0000


	//----- nvinfo : EIATTR_MAXREG_COUNT
	.align		4
        /*001c*/ 	.byte	0x03, 0x1b
        /*001e*/ 	.short	0x00ff


	//----- nvinfo : EIATTR_NUM_BARRIERS
	.align		4
        /*0020*/ 	.byte	0x02, 0x4c
        /*0022*/ 	.byte	0x01
	.zero		1


	//----- nvinfo : EIATTR_MERCURY_ISA_VERSION
	.align		4
        /*0024*/ 	.byte	0x03, 0x5f
        /*0026*/ 	.short	0x0101


	//----- nvinfo : EIATTR_COOP_GROUP_MASK_REGIDS
	.align		4
        /*0028*/ 	.byte	0x04, 0x29
        /*002a*/ 	.short	(.L_3269 - .L_3268)


	//   ....[0]....
.L_3268:
        /*002c*/ 	.word	0xffffffff


	//   ....[1]....
        /*0030*/ 	.word	0xffffffff


	//   ....[2]....
        /*0034*/ 	.word	0xffffffff


	//   ....[3]....
        /*0038*/ 	.word	0xffffffff


	//   ....[4]....
        /*003c*/ 	.word	0xffffffff


	//   ....[5]....
        /*0040*/ 	.word	0xffffffff


	//   ....[6]....
        /*0044*/ 	.word	0xffffffff


	//   ....[7]....
        /*0048*/ 	.word	0xffffffff


	//   ....[8]....
        /*004c*/ 	.word	0xffffffff


	//   ....[9]....
        /*0050*/ 	.word	0xffffffff


	//   ....[10]....
        /*0054*/ 	.word	0xffffffff


	//   ....[11]....
        /*0058*/ 	.word	0xffffffff


	//   ....[12]....
        /*005c*/ 	.word	0xffffffff


	//   ....[13]....
        /*0060*/ 	.word	0xffffffff


	//   ....[14]....
        /*0064*/ 	.word	0xffffffff


	//   ....[15]....
        /*0068*/ 	.word	0xffffffff


	//   ....[16]....
        /*006c*/ 	.word	0xffffffff


	//   ....[17]....
        /*0070*/ 	.word	0xffffffff


	//   ....[18]....
        /*0074*/ 	.word	0xffffffff


	//   ....[19]....
        /*0078*/ 	.word	0xffffffff


	//   ....[20]....
        /*007c*/ 	.word	0xffffffff


	//   ....[21]....
        /*0080*/ 	.word	0xffffffff


	//   ....[22]....
        /*0084*/ 	.word	0xffffffff


	//   ....[23]....
        /*0088*/ 	.word	0xffffffff


	//   ....[24]....
        /*008c*/ 	.word	0xffffffff


	//   ....[25]....
        /*0090*/ 	.word	0xffffffff


	//   ....[26]....
        /*0094*/ 	.word	0xffffffff


	//   ....[27]....
        /*0098*/ 	.word	0xffffffff


	//   ....[28]....
        /*009c*/ 	.word	0xffffffff


	//   ....[29]....
        /*00a0*/ 	.word	0xffffffff


	//   ....[30]....
        /*00a4*/ 	.word	0xffffffff


	//   ....[31]....
        /*00a8*/ 	.word	0xffffffff


	//   ....[32]....
        /*00ac*/ 	.word	0xffffffff


	//   ....[33]....
        /*00b0*/ 	.word	0xffffffff


	//   ....[34]....
        /*00b4*/ 	.word	0xffffffff


	//   ....[35]....
        /*00b8*/ 	.word	0xffffffff


	//   ....[36]....
        /*00bc*/ 	.word	0xffffffff


	//   ....[37]....
        /*00c0*/ 	.word	0xffffffff


	//   ....[38]....
        /*00c4*/ 	.word	0xffffffff


	//   ....[39]....
        /*00c8*/ 	.word	0xffffffff


	//   ....[40]....
        /*00cc*/ 	.word	0xffffffff


	//   ....[41]....
        /*00d0*/ 	.word	0xffffffff


	//   ....[42]....
        /*00d4*/ 	.word	0xffffffff


	//   ....[43]....
        /*00d8*/ 	.word	0xffffffff


	//   ....[44]....
        /*00dc*/ 	.word	0xffffffff


	//   ....[45]....
        /*00e0*/ 	.word	0xffffffff


	//   ....[46]....
        /*00e4*/ 	.word	0xffffffff


	//   ....[47]....
        /*00e8*/ 	.word	0xffffffff


	//   ....[48]....
        /*00ec*/ 	.word	0xffffffff


	//   ....[49]....
        /*00f0*/ 	.word	0xffffffff


	//   ....[50]....
        /*00f4*/ 	.word	0xffffffff


	//   ....[51]....
        /*00f8*/ 	.word	0xffffffff


	//   ....[52]....
        /*00fc*/ 	.word	0xffffffff


	//   ....[53]....
        /*0100*/ 	.word	0xffffffff


	//   ....[54]....
        /*0104*/ 	.word	0xffffffff


	//   ....[55]....
        /*0108*/ 	.word	0xffffffff


	//   ....[56]....
        /*010c*/ 	.word	0xffffffff


	//   ....[57]....
        /*0110*/ 	.word	0xffffffff


	//   ....[58]....
        /*0114*/ 	.word	0xffffffff


	//   ....[59]....
        /*0118*/ 	.word	0xffffffff


	//   ....[60]....
        /*011c*/ 	.word	0xffffffff


	//   ....[61]....
        /*0120*/ 	.word	0xffffffff


	//   ....[62]....
        /*0124*/ 	.word	0xffffffff


	//   ....[63]....
        /*0128*/ 	.word	0xffffffff


	//   ....[64]....
        /*012c*/ 	.word	0xffffffff


	//   ....[65]....
        /*0130*/ 	.word	0xffffffff


	//   ....[66]....
        /*0134*/ 	.word	0xffffffff


	//   ....[67]....
        /*0138*/ 	.word	0xffffffff


	//   ....[68]....
        /*013c*/ 	.word	0xffffffff


	//   ....[69]....
        /*0140*/ 	.word	0xffffffff


	//   ....[70]....
        /*0144*/ 	.word	0xffffffff


	//   ....[71]....
        /*0148*/ 	.word	0xffffffff


	//   ....[72]....
        /*014c*/ 	.word	0xffffffff


	//   ....[73]....
        /*0150*/ 	.word	0xffffffff


	//   ....[74]....
        /*0154*/ 	.word	0xffffffff


	//   ....[75]....
        /*0158*/ 	.word	0xffffffff


	//   ....[76]....
        /*015c*/ 	.word	0xffffffff


	//   ....[77]....
        /*0160*/ 	.word	0xffffffff


	//   ....[78]....
        /*0164*/ 	.word	0xffffffff


	//   ....[79]....
        /*0168*/ 	.word	0xffffffff


	//   ....[80]....
        /*016c*/ 	.word	0xffffffff


	//   ....[81]....
        /*0170*/ 	.word	0xffffffff


	//   ....[82]....
        /*0174*/ 	.word	0xffffffff


	//   ....[83]....
        /*0178*/ 	.word	0xffffffff


	//   ....[84]....
        /*017c*/ 	.word	0xffffffff


	//   ....[85]....
        /*0180*/ 	.word	0xffffffff


	//   ....[86]....
        /*0184*/ 	.word	0xffffffff


	//   ....[87]....
        /*0188*/ 	.word	0xffffffff


	//   ....[88]....
        /*018c*/ 	.word	0xffffffff


	//   ....[89]....
        /*0190*/ 	.word	0xffffffff


	//   ....[90]....
        /*0194*/ 	.word	0xffffffff


	//   ....[91]....
        /*0198*/ 	.word	0xffffffff


	//----- nvinfo : EIATTR_COOP_GROUP_INSTR_OFFSETS
	.align		4
.L_3269:
        /*019c*/ 	.byte	0x04, 0x28
        /*019e*/ 	.short	(.L_3271 - .L_3270)


	//   ....[0]....
.L_3270:
        /*01a0*/ 	.word	0x00000760


	//   ....[1]....
        /*01a4*/ 	.word	0x00000810


	//   ....[2]....
        /*01a8*/ 	.word	0x00000970


	//   ....[3]....
        /*01ac*/ 	.word	0x00002ad0


	//   ....[4]....
        /*01b0*/ 	.word	0x00002af0


	//   ....[5]....
        /*01b4*/ 	.word	0x00002b00


	//   ....[6]....
        /*01b8*/ 	.word	0x00002b10


	//   ....[7]....
        /*01bc*/ 	.word	0x00002ba0


	//   ....[8]....
        /*01c0*/ 	.word	0x00002be0


	//   ....[9]....
        /*01c4*/ 	.word	0x00002bf0


	//   ....[10]....
        /*01c8*/ 	.word	0x00002c00


	//   ....[11]....
        /*01cc*/ 	.word	0x00002cb0


	//   ....[12]....
        /*01d0*/ 	.word	0x00002cf0


	//   ....[13]....
        /*01d4*/ 	.word	0x00002d60


	//   ....[14]....
        /*01d8*/ 	.word	0x00002da0


	//   ....[15]....
        /*01dc*/ 	.word	0x00002f10


	//   ....[16]....
        /*01e0*/ 	.word	0x00002f50


	//   ....[17]....
        /*01e4*/ 	.word	0x00002f90


	//   ....[18]....
        /*01e8*/ 	.word	0x00002fd0


	//   ....[19]....
        /*01ec*/ 	.word	0x000031a0


	//   ....[20]....
        /*01f0*/ 	.word	0x000031e0


	//   ....[21]....
        /*01f4*/ 	.word	0x00003220


	//   ....[22]....
        /*01f8*/ 	.word	0x00003260


	//   ....[23]....
        /*01fc*/ 	.word	0x00003360


	//   ....[24]....
        /*0200*/ 	.word	0x000033f0


	//   ....[25]....
        /*0204*/ 	.word	0x00003420


	//   ....[26]....
        /*0208*/ 	.word	0x00003430


	//   ....[27]....
        /*020c*/ 	.word	0x00003440


	//   ....[28]....
        /*0210*/ 	.word	0x00003450


	//   ....[29]....
        /*0214*/ 	.word	0x00003460


	//   ....[30]....
        /*0218*/ 	.word	0x00003490


	//   ....[31]....
        /*021c*/ 	.word	0x000034a0


	//   ....[32]....
        /*0220*/ 	.word	0x000034b0


	//   ....[33]....
        /*0224*/ 	.word	0x000035a0


	//   ....[34]....
        /*0228*/ 	.word	0x000035b0


	//   ....[35]....
        /*022c*/ 	.word	0x000035c0


	//   ....[36]....
        /*0230*/ 	.word	0x000035d0


	//   ....[37]....
        /*0234*/ 	.word	0x000036a0


	//   ....[38]....
        /*0238*/ 	.word	0x000036c0


	//   ....[39]....
        /*023c*/ 	.word	0x000036d0


	//   ....[40]....
        /*0240*/ 	.word	0x000036e0


	//   ....[41]....
        /*0244*/ 	.word	0x000037b0


	//   ....[42]....
        /*0248*/ 	.word	0x000037d0


	//   ....[43]....
        /*024c*/ 	.word	0x000037e0


	//   ....[44]....
        /*0250*/ 	.word	0x000037f0


	//   ....[45]....
        /*0254*/ 	.word	0x000038c0


	//   ....[46]....
        /*0258*/ 	.word	0x000038e0


	//   ....[47]....
        /*025c*/ 	.word	0x000038f0


	//   ....[48]....
        /*0260*/ 	.word	0x00003900


	//   ....[49]....
        /*0264*/ 	.word	0x000039d0


	//   ....[50]....
        /*0268*/ 	.word	0x00003a10


	//   ....[51]....
        /*026c*/ 	.word	0x00003a30


	//   ....[52]....
        /*0270*/ 	.word	0x00003a40


	//   ....[53]....
        /*0274*/ 	.word	0x00003a50


	//   ....[54]....
        /*0278*/ 	.word	0x00003a60


	//   ....[55]....
        /*027c*/ 	.word	0x00003a70


	//   ....[56]....
        /*0280*/ 	.word	0x00003a90


	//   ....[57]....
        /*0284*/ 	.word	0x00003ab0


	//   ....[58]....
        /*0288*/ 	.word	0x00003ae0


	//   ....[59]....
        /*028c*/ 	.word	0x00004720


	//   ....[60]....
        /*0290*/ 	.word	0x00004760


	//   ....[61]....
        /*0294*/ 	.word	0x000047a0


	//   ....[62]....
        /*0298*/ 	.word	0x000047e0


	//   ....[63]....
        /*029c*/ 	.word	0x00004920


	//   ....[64]....
        /*02a0*/ 	.word	0x00004960


	//   ....[65]....
        /*02a4*/ 	.word	0x000049a0


	//   ....[66]....
        /*02a8*/ 	.word	0x000049e0


	//   ....[67]....
        /*02ac*/ 	.word	0x00004a20


	//   ....[68]....
        /*02b0*/ 	.word	0x00004a40


	//   ....[69]....
        /*02b4*/ 	.word	0x00004a80


	//   ....[70]....
        /*02b8*/ 	.word	0x00004ac0


	//   ....[71]....
        /*02bc*/ 	.word	0x00004bd0


	//   ....[72]....
        /*02c0*/ 	.word	0x00004c10


	//   ....[73]....
        /*02c4*/ 	.word	0x00004c50


	//   ....[74]....
        /*02c8*/ 	.word	0x00004c90


	//   ....[75]....
        /*02cc*/ 	.word	0x00004d70


	//   ....[76]....
        /*02d0*/ 	.word	0x00004d90


	//   ....[77]....
        /*02d4*/ 	.word	0x00004db0


	//   ....[78]....
        /*02d8*/ 	.word	0x00004dc0


	//   ....[79]....
        /*02dc*/ 	.word	0x000050f0


	//   ....[80]....
        /*02e0*/ 	.word	0x000053e0


	//   ....[81]....
        /*02e4*/ 	.word	0x000056b0


	//   ....[82]....
        /*02e8*/ 	.word	0x00005880


	//   ....[83]....
        /*02ec*/ 	.word	0x000058c0


	//   ....[84]....
        /*02f0*/ 	.word	0x00005920


	//   ....[85]....
        /*02f4*/ 	.word	0x00005950


	//   ....[86]....
        /*02f8*/ 	.word	0x00005970


	//   ....[87]....
        /*02fc*/ 	.word	0x00005a40


	//   ....[88]....
        /*0300*/ 	.word	0x00005a70


	//   ....[89]....
        /*0304*/ 	.word	0x00005ad0


	//   ....[90]....
        /*0308*/ 	.word	0x00005b00


	//   ....[91]....
        /*030c*/ 	.word	0x00005b20


	//----- nvinfo : EIATTR_VRC_CTA_INIT_COUNT
	.align		4
.L_3271:
        /*0310*/ 	.byte	0x02, 0x4a
	.zero		1
	.zero		1


	//----- nvinfo : EIATTR_EXIT_INSTR_OFFSETS
	.align		4
        /*0314*/ 	.byte	0x04, 0x1c
        /*0316*/ 	.short	(.L_3273 - .L_3272)


	//   ....[0]....
.L_3272:
        /*0318*/ 	.word	0x00005bc0


	//   ....[1]....
        /*031c*/ 	.word	0x000060e0


	//----- nvinfo : EIATTR_MAX_THREADS
	.align		4
.L_3273:
        /*0320*/ 	.byte	0x04, 0x05
        /*0322*/ 	.short	(.L_3275 - .L_3274)
.L_3274:
        /*0324*/ 	.word	0x00000020
        /*0328*/ 	.word	0x00000001
        /*032c*/ 	.word	0x00000001


	//----- nvinfo : EIATTR_CRS_STACK_SIZE
	.align		4
.L_3275:
        /*0330*/ 	.byte	0x04, 0x1e
        /*0332*/ 	.short	(.L_3277 - .L_3276)
.L_3276:
        /*0334*/ 	.word	0x00000000


	//----- nvinfo : EIATTR_CBANK_PARAM_SIZE
	.align		4
.L_3277:
        /*0338*/ 	.byte	0x03, 0x19
        /*033a*/ 	.short	0x01f0


	//----- nvinfo : EIATTR_PARAM_CBANK
	.align		4
        /*033c*/ 	.byte	0x04, 0x0a
        /*033e*/ 	.short	(.L_3279 - .L_3278)
	.align		4
.L_3278:
        /*0340*/ 	.word	index@(.nv.constant0._Z25selective_scan_bwd_kernelI32Selective_Scan_bwd_kernel_traitsILi32ELi8ELb1ELb0ELb0ELb1ELb0EfN3c107complexIfEEEEv12SSMParamsBwd)
        /*0344*/ 	.short	0x0380
        /*0346*/ 	.short	0x01f0


	//----- nvinfo : EIATTR_SW_WAR
	.align		4
.L_3279:
        /*0348*/ 	.byte	0x04, 0x36
        /*034a*/ 	.short	(.L_3281 - .L_3280)
.L_3280:
        /*034c*/ 	.word	0x00000008
.L_3281:


//--------------------- .nv.info._Z25selective_scan_bwd_kernelI32Selective_Scan_bwd_kernel_traitsILi32ELi8ELb1ELb0ELb0ELb1ELb1EfN3c107complexIfEEEEv12SSMParamsBwd --------------------------
	.section	.nv.info._Z25selective_scan_bwd_kernelI32Selective_Scan_bwd_kernel_traitsILi32ELi8ELb1ELb0ELb0ELb1ELb1EfN3c107complexIfEEEEv12SSMParamsBwd,"",@"SHT_CUDA_INFO"
	.sectionflags	@""
	.align	4


	//----- nvinfo : EIATTR_CUDA_API_VERSION
	.align		4
        /*0000*/ 	.byte	0x04, 0x37
        /*0002*/ 	.short	(.L_3283 - .L_3282)
.L_3282:
        /*0004*/ 	.word	0x00000082


	//----- nvinfo : EIATTR_KPARAM_INFO
	.align		4
.L_3283:
        /*0008*/ 	.byte	0x04, 0x17
        /*000a*/ 	.short	(.L_3285 - .L_3284)
.L_3284:
        /*000c*/ 	.word	0x00000000
        /*0010*/ 	.short	0x0000
        /*0012*/ 	.short	0x0000
        /*0014*/ 	.byte	0x00, 0xf0, 0xc1, 0x07


	//----- nvinfo : EIATTR_SPARSE_MMA_MASK
	.align		4
.L_3285:
        /*0018*/ 	.byte	0x03, 0x50
        /*001a*/ 	.short	0x0000


	//----- nvinfo : EIATTR_MAXREG_COUNT
	.align		4
        /*001c*/ 	.byte	0x03, 0x1b
        /*001e*/ 	.short	0x00ff


	//----- nvinfo : EIATTR_NUM_BARRIERS
	.align		4
        /*0020*/ 	.byte	0x02, 0x4c
        /*0022*/ 	.byte	0x01
	.zero		1


	//----- nvinfo : EIATTR_MERCURY_ISA_VERSION
	.align		4
        /*0024*/ 	.byte	0x03, 0x5f
        /*0026*/ 	.short	0x0101


	//----- nvinfo : EIATTR_COOP_GROUP_MASK_REGIDS
	.align		4
        /*0028*/ 	.byte	0x04, 0x29
        /*002a*/ 	.short	(.L_3287 - .L_3286)


	//   ....[0]....
.L_3286:
        /*002c*/ 	.word	0xffffffff


	//   ....[1]....
        /*0030*/ 	.word	0xffffffff


	//   ....[2]....
        /*0034*/ 	.word	0xffffffff


	//   ....[3]....
        /*0038*/ 	.word	0xffffffff


	//   ....[4]....
        /*003c*/ 	.word	0xffffffff


	//   ....[5]....
        /*0040*/ 	.word	0xffffffff


	//   ....[6]....
        /*0044*/ 	.word	0xffffffff


	//   ....[7]....
        /*0048*/ 	.word	0xffffffff


	//   ....[8]....
        /*004c*/ 	.word	0xffffffff


	//   ....[9]....
        /*0050*/ 	.word	0xffffffff


	//   ....[10]....
        /*0054*/ 	.word	0xffffffff


	//   ....[11]....
        /*0058*/ 	.word	0xffffffff


	//   ....[12]....
        /*005c*/ 	.word	0xffffffff


	//   ....[13]....
        /*0060*/ 	.word	0xffffffff


	//   ....[14]....
        /*0064*/ 	.word	0xffffffff


	//   ....[15]....
        /*0068*/ 	.word	0xffffffff


	//   ....[16]....
        /*006c*/ 	.word	0xffffffff


	//   ....[17]....
        /*0070*/ 	.word	0xffffffff


	//   ....[18]....
        /*0074*/ 	.word	0xffffffff


	//   ....[19]....
        /*0078*/ 	.word	0xffffffff


	//   ....[20]....
        /*007c*/ 	.word	0xffffffff


	//   ....[21]....
        /*0080*/ 	.word	0xffffffff


	//   ....[22]....
        /*0084*/ 	.word	0xffffffff


	//   ....[23]....
        /*0088*/ 	.word	0xffffffff


	//   ....[24]....
        /*008c*/ 	.word	0xffffffff


	//   ....[25]....
        /*0090*/ 	.word	0xffffffff


	//   ....[26]....
        /*0094*/ 	.word	0xffffffff


	//   ....[27]....
        /*0098*/ 	.word	0xffffffff


	//   ....[28]....
        /*009c*/ 	.word	0xffffffff


	//   ....[29]....
        /*00a0*/ 	.word	0xffffffff


	//   ....[30]....
        /*00a4*/ 	.word	0xffffffff


	//   ....[31]....
        /*00a8*/ 	.word	0xffffffff


	//   ....[32]....
        /*00ac*/ 	.word	0xffffffff


	//   ....[33]....
        /*00b0*/ 	.word	0xffffffff


	//   ....[34]....
        /*00b4*/ 	.word	0xffffffff


	//   ....[35]....
        /*00b8*/ 	.word	0xffffffff


	//   ....[36]....
        /*00bc*/ 	.word	0xffffffff


	//   ....[37]....
        /*00c0*/ 	.word	0xffffffff


	//   ....[38]....
        /*00c4*/ 	.word	0xffffffff


	//   ....[39]....
        /*00c8*/ 	.word	0xffffffff


	//   ....[40]....
        /*00cc*/ 	.word	0xffffffff


	//   ....[41]....
        /*00d0*/ 	.word	0xffffffff


	//   ....[42]....
        /*00d4*/ 	.word	0xffffffff


	//   ....[43]....
        /*00d8*/ 	.word	0xffffffff


	//   ....[44]....
        /*00dc*/ 	.word	0xffffffff


	//   ....[45]....
        /*00e0*/ 	.word	0xffffffff


	//   ....[46]....
        /*00e4*/ 	.word	0xffffffff


	//   ....[47]....
        /*00e8*/ 	.word	0xffffffff


	//   ....[48]....
        /*00ec*/ 	.word	0xffffffff


	//   ....[49]....
        /*00f0*/ 	.word	0xffffffff


	//   ....[50]....
        /*00f4*/ 	.word	0xffffffff


	//   ....[51]....
        /*00f8*/ 	.word	0xffffffff


	//   ....[52]....
        /*00fc*/ 	.word	0xffffffff


	//   ....[53]....
        /*0100*/ 	.word	0xffffffff


	//   ....[54]....
        /*0104*/ 	.word	0xffffffff


	//   ....[55]....
        /*0108*/ 	.word	0xffffffff


	//   ....[56]....
        /*010c*/ 	.word	0xffffffff


	//   ....[57]....
        /*0110*/ 	.word	0xffffffff


	//   ....[58]....
        /*0114*/ 	.word	0xffffffff


	//   ....[59]....
        /*0118*/ 	.word	0xffffffff


	//   ....[60]....
        /*011c*/ 	.word	0xffffffff


	//   ....[61]....
        /*0120*/ 	.word	0xffffffff


	//   ....[62]....
        /*0124*/ 	.word	0xffffffff


	//   ....[63]....
        /*0128*/ 	.word	0xffffffff


	//   ....[64]....
        /*012c*/ 	.word	0xffffffff


	//   ....[65]....
        /*0130*/ 	.word	0xffffffff


	//   ....[66]....
        /*0134*/ 	.word	0xffffffff


	//   ....[67]....
        /*0138*/ 	.word	0xffffffff


	//   ....[68]....
        /*013c*/ 	.word	0xffffffff


	//   ....[69]....
        /*0140*/ 	.word	0xffffffff


	//   ....[70]....
        /*0144*/ 	.word	0xffffffff


	//   ....[71]....
        /*0148*/ 	.word	0xffffffff


	//   ....[72]....
        /*014c*/ 	.word	0xffffffff


	//   ....[73]....
        /*0150*/ 	.word	0xffffffff


	//   ....[74]....
        /*0154*/ 	.word	0xffffffff


	//   ....[75]....
        /*0158*/ 	.word	0xffffffff


	//   ....[76]....
        /*015c*/ 	.word	0xffffffff


	//   ....[77]....
        /*0160*/ 	.word	0xffffffff


	//   ....[78]....
        /*0164*/ 	.word	0xffffffff


	//   ....[79]....
        /*0168*/ 	.word	0xffffffff


	//   ....[80]....
        /*016c*/ 	.word	0xffffffff


	//   ....[81]....
        /*0170*/ 	.word	0xffffffff


	//   ....[82]....
        /*0174*/ 	.word	0xffffffff


	//   ....[83]....
        /*0178*/ 	.word	0xffffffff


	//   ....[84]....
        /*017c*/ 	.word	0xffffffff


	//   ....[85]....
        /*0180*/ 	.word	0xffffffff


	//   ....[86]....
        /*0184*/ 	.word	0xffffffff


	//   ....[87]....
        /*0188*/ 	.word	0xffffffff


	//   ....[88]....
        /*018c*/ 	.word	0xffffffff


	//   ....[89]....
        /*0190*/ 	.word	0xffffffff


	//   ....[90]....
        /*0194*/ 	.word	0xffffffff


	//   ....[91]....
        /*0198*/ 	.word	0xffffffff


	//   ....[92]....
        /*019c*/ 	.word	0xffffffff


	//   ....[93]....
        /*01a0*/ 	.word	0xffffffff


	//   ....[94]....
        /*01a4*/ 	.word	0xffffffff


	//   ....[95]....
        /*01a8*/ 	.word	0xffffffff


	//----- nvinfo : EIATTR_COOP_GROUP_INSTR_OFFSETS
	.align		4
.L_3287:
        /*01ac*/ 	.byte	0x04, 0x28
        /*01ae*/ 	.short	(.L_3289 - .L_3288)


	//   ....[0]....
.L_3288:
        /*01b0*/ 	.word	0x00000740


	//   ....[1]....
        /*01b4*/ 	.word	0x000007d0


	//   ....[2]....
        /*01b8*/ 	.word	0x000009b0


	//   ....[3]....
        /*01bc*/ 	.word	0x00001bf0


	//   ....[4]....
        /*01c0*/ 	.word	0x00001ec0


	//   ....[5]....
        /*01c4*/ 	.word	0x00002200


	//   ....[6]....
        /*01c8*/ 	.word	0x00002430


	//   ....[7]....
        /*01cc*/ 	.word	0x00003530


	//   ....[8]....
        /*01d0*/ 	.word	0x00003550


	//   ....[9]....
        /*01d4*/ 	.word	0x00003560


	//   ....[10]....
        /*01d8*/ 	.word	0x00003570


	//   ....[11]....
        /*01dc*/ 	.word	0x00003610


	//   ....[12]....
        /*01e0*/ 	.word	0x00003640


	//   ....[13]....
        /*01e4*/ 	.word	0x00003650


	//   ....[14]....
        /*01e8*/ 	.word	0x00003660


	//   ....[15]....
        /*01ec*/ 	.word	0x00003730


	//   ....[16]....
        /*01f0*/ 	.word	0x00003770


	//   ....[17]....
        /*01f4*/ 	.word	0x000037e0


	//   ....[18]....
        /*01f8*/ 	.word	0x00003830


	//   ....[19]....
        /*01fc*/ 	.word	0x000039a0


	//   ....[20]....
        /*0200*/ 	.word	0x000039e0


	//   ....[21]....
        /*0204*/ 	.word	0x00003a20


	//   ....[22]....
        /*0208*/ 	.word	0x00003a60


	//   ....[23]....
        /*020c*/ 	.word	0x00003c00


	//   ....[24]....
        /*0210*/ 	.word	0x00003c40


	//   ....[25]....
        /*0214*/ 	.word	0x00003c80


	//   ....[26]....
        /*0218*/ 	.word	0x00003cc0


	//   ....[27]....
        /*021c*/ 	.word	0x00003dd0


	//   ....[28]....
        /*0220*/ 	.word	0x00003e60


	//   ....[29]....
        /*0224*/ 	.word	0x00003ea0


	//   ....[30]....
        /*0228*/ 	.word	0x00003eb0


	//   ....[31]....
        /*022c*/ 	.word	0x00003ec0


	//   ....[32]....
        /*0230*/ 	.word	0x00003ed0


	//   ....[33]....
        /*0234*/ 	.word	0x00003ee0


	//   ....[34]....
        /*0238*/ 	.word	0x00003ef0


	//   ....[35]....
        /*023c*/ 	.word	0x00003f00


	//   ....[36]....
        /*0240*/ 	.word	0x00003f10


	//   ....[37]....
        /*0244*/ 	.word	0x00004000


	//   ....[38]....
        /*0248*/ 	.word	0x00004010


	//   ....[39]....
        /*024c*/ 	.word	0x00004020


	//   ....[40]....
        /*0250*/ 	.word	0x00004030


	//   ....[41]....
        /*0254*/ 	.word	0x00004100


	//   ....[42]....
        /*0258*/ 	.word	0x00004120


	//   ....[43]....
        /*025c*/ 	.word	0x00004130


	//   ....[44]....
        /*0260*/ 	.word	0x00004140


	//   ....[45]....
        /*0264*/ 	.word	0x00004210


	//   ....[46]....
        /*0268*/ 	.word	0x00004230


	//   ....[47]....
        /*026c*/ 	.word	0x00004240


	//   ....[48]....
        /*0270*/ 	.word	0x00004250


	//   ....[49]....
        /*0274*/ 	.word	0x00004320


	//   ....[50]....
        /*0278*/ 	.word	0x00004340


	//   ....[51]....
        /*027c*/ 	.word	0x00004350


	//   ....[52]....
        /*0280*/ 	.word	0x00004360


	//   ....[53]....
        /*0284*/ 	.word	0x00004430


	//   ....[54]....
        /*0288*/ 	.word	0x00004470


	//   ....[55]....
        /*028c*/ 	.word	0x00004490


	//   ....[56]....
        /*0290*/ 	.word	0x000044a0


	//   ....[57]....
        /*0294*/ 	.word	0x000044b0


	//   ....[58]....
        /*0298*/ 	.word	0x000044c0


	//   ....[59]....
        /*029c*/ 	.word	0x000044d0


	//   ....[60]....
        /*02a0*/ 	.word	0x000044f0


	//   ....[61]....
        /*02a4*/ 	.word	0x00004510


	//   ....[62]....
        /*02a8*/ 	.word	0x00004540


	//   ....[63]....
        /*02ac*/ 	.word	0x00005190


	//   ....[64]....
        /*02b0*/ 	.word	0x000051d0


	//   ....[65]....
        /*02b4*/ 	.word	0x00005210


	//   ....[66]....
        /*02b8*/ 	.word	0x00005240


	//   ....[67]....
        /*02bc*/ 	.word	0x000052a0


	//   ....[68]....
        /*02c0*/ 	.word	0x000052f0


	//   ....[69]....
        /*02c4*/ 	.word	0x00005330


	//   ....[70]....
        /*02c8*/ 	.word	0x00005370


	//   ....[71]....
        /*02cc*/ 	.word	0x00005410


	//   ....[72]....
        /*02d0*/ 	.word	0x00005450


	//   ....[73]....
        /*02d4*/ 	.word	0x00005490


	//   ....[74]....
        /*02d8*/ 	.word	0x000054d0


	//   ....[75]....
        /*02dc*/ 	.word	0x000055a0


	//   ....[76]....
        /*02e0*/ 	.word	0x00005620


	//   ....[77]....
        /*02e4*/ 	.word	0x00005670


	//   ....[78]....
        /*02e8*/ 	.word	0x000056b0


	//   ....[79]....
        /*02ec*/ 	.word	0x00005780


	//   ....[80]....
        /*02f0*/ 	.word	0x000057e0


	//   ....[81]....
        /*02f4*/ 	.word	0x00005800


	//   ....[82]....
        /*02f8*/ 	.word	0x00005810


	//   ....[83]....
        /*02fc*/ 	.word	0x00005b30


	//   ....[84]....
        /*0300*/ 	.word	0x00005e20


	//   ....[85]....
        /*0304*/ 	.word	0x00006100


	//   ....[86]....
        /*0308*/ 	.word	0x000062d0


	//   ....[87]....
        /*030c*/ 	.word	0x00006320


	//   ....[88]....
        /*0310*/ 	.word	0x00006370


	//   ....[89]....
        /*0314*/ 	.word	0x000063a0


	//   ....[90]....
        /*0318*/ 	.word	0x000063c0


	//   ....[91]....
        /*031c*/ 	.word	0x00006490


	//   ....[92]....
        /*0320*/ 	.word	0x000064d0


	//   ....[93]....
        /*0324*/ 	.word	0x00006520


	//   ....[94]....
        /*0328*/ 	.word	0x00006550


	//   ....[95]....
        /*032c*/ 	.word	0x00006570


	//----- nvinfo : EIATTR_VRC_CTA_INIT_COUNT
	.align		4
.L_3289:
        /*0330*/ 	.byte	0x02, 0x4a
	.zero		1
	.zero		1


	//----- nvinfo : EIATTR_EXIT_INSTR_OFFSETS
	.align		4
        /*0334*/ 	.byte	0x04, 0x1c
        /*0336*/ 	.short	(.L_3291 - .L_3290)


	//   ....[0]....
.L_3290:
        /*0338*/ 	.word	0x00006610


	//   ....[1]....
        /*033c*/ 	.word	0x00006b30


	//----- nvinfo : EIATTR_MAX_THREADS
	.align		4
.L_3291:
        /*0340*/ 	.byte	0x04, 0x05
        /*0342*/ 	.short	(.L_3293 - .L_3292)
.L_3292:
        /*0344*/ 	.word	0x00000020
        /*0348*/ 	.word	0x00000001
        /*034c*/ 	.word	0x00000001


	//----- nvinfo : EIATTR_CRS_STACK_SIZE
	.align		4
.L_3293:
        /*0350*/ 	.byte	0x04, 0x1e
        /*0352*/ 	.short	(.L_3295 - .L_3294)
.L_3294:
        /*0354*/ 	.word	0x00000000


	//----- nvinfo : EIATTR_CBANK_PARAM_SIZE
	.align		4
.L_3295:
        /*0358*/ 	.byte	0x03, 0x19
        /*035a*/ 	.short	0x01f0


	//----- nvinfo : EIATTR_PARAM_CBANK
	.align		4
        /*035c*/ 	.byte	0x04, 0x0a
        /*035e*/ 	.short	(.L_3297 - .L_3296)
	.align		4
.L_3296:
        /*0360*/ 	.word	index@(.nv.constant0._Z25selective_scan_bwd_kernelI32Selective_Scan_bwd_kernel_traitsILi32ELi8ELb1ELb0ELb0ELb1ELb1EfN3c107complexIfEEEEv12SSMParamsBwd)
        /*0364*/ 	.short	0x0380
        /*0366*/ 	.short	0x01f0


	//----- nvinfo : EIATTR_SW_WAR
	.align		4
.L_3297:
        /*0368*/ 	.byte	0x04, 0x36
        /*036a*/ 	.short	(.L_3299 - .L_3298)
.L_3298:
        /*036c*/ 	.word	0x00000008
.L_3299:


//--------------------- .nv.info._Z25selective_scan_bwd_kernelI32Selective_Scan_bwd_kernel_traitsILi32ELi8ELb1ELb0ELb1ELb0ELb0EfN3c107complexIfEEEEv12SSMParamsBwd --------------------------
	.section	.nv.info._Z25selective_scan_bwd_kernelI32Selective_Scan_bwd_kernel_traitsILi32ELi8ELb1ELb0ELb1ELb0ELb0EfN3c107complexIfEEEEv12SSMParamsBwd,"",@"SHT_CUDA_INFO"
	.sectionflags	@""
	.align	4


	//----- nvinfo : EIATTR_CUDA_API_VERSION
	.align		4
        /*0000*/ 	.byte	0x04, 0x37
        /*0002*/ 	.short	(.L_3301 - .L_3300)
.L_3300:
        /*0004*/ 	.word	0x00000082


	//----- nvinfo : EIATTR_KPARAM_INFO
	.align		4
.L_3301:
        /*0008*/ 	.byte	0x04, 0x17
        /*000a*/ 	.short	(.L_3303 - .L_3302)
.L_3302:
        /*000c*/ 	.word	0x00000000
        /*0010*/ 	.short	0x0000
        /*0012*/ 	.short	0x0000
        /*0014*/ 	.byte	0x00, 0xf0, 0xc1, 0x07


	//----- nvinfo : EIATTR_SPARSE_MMA_MASK
	.align		4
.L_3303:
        /*0018*/ 	.byte	0x03, 0x50
        /*001a*/ 	.short	0x0000


	//----- nvinfo : EIATTR_MAXREG_COUNT
	.align		4
        /*001c*/ 	.byte	0x03, 0x1b
        /*001e*/ 	.short	0x00ff


	//----- nvinfo : EIATTR_NUM_BARRIERS
	.align		4
        /*0020*/ 	.byte	0x02, 0x4c
        /*0022*/ 	.byte	0x01
	.zero		1


	//----- nvinfo : EIATTR_MERCURY_ISA_VERSION
	.align		4
        /*0024*/ 	.byte	0x03, 0x5f
        /*0026*/ 	.short	0x0101


	//----- nvinfo : EIATTR_COOP_GROUP_MASK_REGIDS
	.align		4
        /*0028*/ 	.byte	0x04, 0x29
        /*002a*/ 	.short	(.L_3305 - .L_3304)


	//   ....[0]....
.L_3304:
        /*002c*/ 	.word	0xffffffff


	//   ....[1]....
        /*0030*/ 	.word	0xffffffff


	//   ....[2]....
        /*0034*/ 	.word	0xffffffff


	//   ....[3]....
        /*0038*/ 	.word	0xffffffff


	//   ....[4]....
        /*003c*/ 	.word	0xffffffff


	//   ....[5]....
        /*0040*/ 	.word	0xffffffff


	//   ....[6]....
        /*0044*/ 	.word	0xffffffff


	//   ....[7]....
        /*0048*/ 	.word	0xffffffff


	//   ....[8]....
        /*004c*/ 	.word	0xffffffff


	//   ....[9]....
        /*0050*/ 	.word	0xffffffff


	//   ....[10]....
        /*0054*/ 	.word	0xffffffff


	//   ....[11]....
        /*0058*/ 	.word	0xffffffff


	//   ....[12]....
        /*005c*/ 	.word	0xffffffff


	//   ....[13]....
        /*0060*/ 	.word	0xffffffff


	//   ....[14]....
        /*0064*/ 	.word	0xffffffff


	//   ....[15]....
        /*0068*/ 	.word	0xffffffff


	//   ....[16]....
        /*006c*/ 	.word	0xffffffff


	//   ....[17]....
        /*0070*/ 	.word	0xffffffff


	//   ....[18]....
        /*0074*/ 	.word	0xffffffff


	//   ....[19]....
        /*0078*/ 	.word	0xffffffff


	//   ....[20]....
        /*007c*/ 	.word	0xffffffff


	//   ....[21]....
        /*0080*/ 	.word	0xffffffff


	//   ....[22]....
        /*0084*/ 	.word	0xffffffff


	//   ....[23]....
        /*0088*/ 	.word	0xffffffff


	//   ....[24]....
        /*008c*/ 	.word	0xffffffff


	//   ....[25]....
        /*0090*/ 	.word	0xffffffff


	//   ....[26]....
        /*0094*/ 	.word	0xffffffff


	//   ....[27]....
        /*0098*/ 	.word	0xffffffff


	//   ....[28]....
        /*009c*/ 	.word	0xffffffff


	//   ....[29]....
        /*00a0*/ 	.word	0xffffffff


	//   ....[30]....
        /*00a4*/ 	.word	0xffffffff


	//   ....[31]....
        /*00a8*/ 	.word	0xffffffff


	//   ....[32]....
        /*00ac*/ 	.word	0xffffffff


	//   ....[33]....
        /*00b0*/ 	.word	0xffffffff


	//   ....[34]....
        /*00b4*/ 	.word	0xffffffff


	//   ....[35]....
        /*00b8*/ 	.word	0xffffffff


	//   ....[36]....
        /*00bc*/ 	.word	0xffffffff


	//   ....[37]....
        /*00c0*/ 	.word	0xffffffff


	//   ....[38]....
        /*00c4*/ 	.word	0xffffffff


	//   ....[39]....
        /*00c8*/ 	.word	0xffffffff


	//   ....[40]....
        /*00cc*/ 	.word	0xffffffff


	//   ....[41]....
        /*00d0*/ 	.word	0xffffffff


	//   ....[42]....
        /*00d4*/ 	.word	0xffffffff


	//   ....[43]....
        /*00d8*/ 	.word	0xffffffff


	//   ....[44]....
        /*00dc*/ 	.word	0xffffffff


	//   ....[45]....
        /*00e0*/ 	.word	0xffffffff


	//   ....[46]....
        /*00e4*/ 	.word	0xffffffff


	//   ....[47]....
        /*00e8*/ 	.word	0xffffffff


	//   ....[48]....
        /*00ec*/ 	.word	0xffffffff


	//   ....[49]....
        /*00f0*/ 	.word	0xffffffff


	//   ....[50]....
        /*00f4*/ 	.word	0xffffffff


	//   ....[51]....
        /*00f8*/ 	.word	0xffffffff


	//   ....[52]....
        /*00fc*/ 	.word	0xffffffff


	//   ....[53]....
        /*0100*/ 	.word	0xffffffff


	//   ....[54]....
        /*0104*/ 	.word	0xffffffff


	//   ....[55]....
        /*0108*/ 	.word	0xffffffff


	//   ....[56]....
        /*010c*/ 	.word	0xffffffff


	//   ....[57]....
        /*0110*/ 	.word	0xffffffff


	//   ....[58]....
        /*0114*/ 	.word	0xffffffff


	//   ....[59]....
        /*0118*/ 	.word	0xffffffff


	//   ....[60]....
        /*011c*/ 	.word	0xffffffff


	//   ....[61]....
        /*0120*/ 	.word	0xffffffff


	//   ....[62]....
        /*0124*/ 	.word	0xffffffff


	//   ....[63]....
        /*0128*/ 	.word	0xffffffff


	//   ....[64]....
        /*012c*/ 	.word	0xffffffff


	//   ....[65]....
        /*0130*/ 	.word	0xffffffff


	//   ....[66]....
        /*0134*/ 	.word	0xffffffff


	//   ....[67]....
        /*0138*/ 	.word	0xffffffff


	//   ....[68]....
        /*013c*/ 	.word	0xffffffff


	//   ....[69]....
        /*0140*/ 	.word	0xffffffff


	//   ....[70]....
        /*0144*/ 	.word	0xffffffff


	//   ....[71]....
        /*0148*/ 	.word	0xffffffff


	//   ....[72]....
        /*014c*/ 	.word	0xffffffff


	//   ....[73]....
        /*0150*/ 	.word	0xffffffff


	//   ....[74]....
        /*0154*/ 	.word	0xffffffff


	//   ....[75]....
        /*0158*/ 	.word	0xffffffff


	//   ....[76]....
        /*015c*/ 	.word	0xffffffff


	//   ....[77]....
        /*0160*/ 	.word	0xffffffff


	//   ....[78]....
        /*0164*/ 	.word	0xffffffff


	//   ....[79]....
        /*0168*/ 	.word	0xffffffff


	//   ....[80]....
        /*016c*/ 	.word	0xffffffff


	//   ....[81]....
        /*0170*/ 	.word	0xffffffff


	//   ....[82]....
        /*0174*/ 	.word	0xffffffff


	//   ....[83]....
        /*0178*/ 	.word	0xffffffff


	//   ....[84]....
        /*017c*/ 	.word	0xffffffff


	//   ....[85]....
        /*0180*/ 	.word	0xffffffff


	//   ....[86]....
        /*0184*/ 	.word	0xffffffff


	//   ....[87]....
        /*0188*/ 	.word	0xffffffff


	//   ....[88]....
        /*018c*/ 	.word	0xffffffff


	//   ....[89]....
        /*0190*/ 	.word	0xffffffff


	//   ....[90]....
        /*0194*/ 	.word	0xffffffff


	//   ....[91]....
        /*0198*/ 	.word	0xffffffff


	//----- nvinfo : EIATTR_COOP_GROUP_INSTR_OFFSETS
	.align		4
.L_3305:
        /*019c*/ 	.byte	0x04, 0x28
        /*019e*/ 	.short	(.L_3307 - .L_3306)


	//   ....[0]....
.L_3306:
        /*01a0*/ 	.word	0x00000df0


	//   ....[1]....
        /*01a4*/ 	.word	0x00000e70


	//   ....[2]....
        /*01a8*/ 	.word	0x00000f30


	//   ....[3]....
        /*01ac*/ 	.word	0x000016d0


	//   ....[4]....
        /*01b0*/ 	.word	0x000022b0


	//   ....[5]....
        /*01b4*/ 	.word	0x000022e0


	//   ....[6]....
        /*01b8*/ 	.word	0x00002330


	//   ....[7]....
        /*01bc*/ 	.word	0x00002340


	//   ....[8]....
        /*01c0*/ 	.word	0x000023b0


	//   ....[9]....
        /*01c4*/ 	.word	0x000023e0


	//   ....[10]....
        /*01c8*/ 	.word	0x00002420


	//   ....[11]....
        /*01cc*/ 	.word	0x00002430


	//   ....[12]....
        /*01d0*/ 	.word	0x000024c0


	//   ....[13]....
        /*01d4*/ 	.word	0x00002500


	//   ....[14]....
        /*01d8*/ 	.word	0x00002510


	//   ....[15]....
        /*01dc*/ 	.word	0x00002520


	//   ....[16]....
        /*01e0*/ 	.word	0x000025c0


	//   ....[17]....
        /*01e4*/ 	.word	0x000025f0


	//   ....[18]....
        /*01e8*/ 	.word	0x00002600


	//   ....[19]....
        /*01ec*/ 	.word	0x00002610


	//   ....[20]....
        /*01f0*/ 	.word	0x00002720


	//   ....[21]....
        /*01f4*/ 	.word	0x00002760


	//   ....[22]....
        /*01f8*/ 	.word	0x000027a0


	//   ....[23]....
        /*01fc*/ 	.word	0x000027e0


	//   ....[24]....
        /*0200*/ 	.word	0x000029b0


	//   ....[25]....
        /*0204*/ 	.word	0x000029f0


	//   ....[26]....
        /*0208*/ 	.word	0x00002a30


	//   ....[27]....
        /*020c*/ 	.word	0x00002a60


	//   ....[28]....
        /*0210*/ 	.word	0x00002a90


	//   ....[29]....
        /*0214*/ 	.word	0x00002ac0


	//   ....[30]....
        /*0218*/ 	.word	0x00002f70


	//   ....[31]....
        /*021c*/ 	.word	0x00002fa0


	//   ....[32]....
        /*0220*/ 	.word	0x00002fb0


	//   ....[33]....
        /*0224*/ 	.word	0x00002fc0


	//   ....[34]....
        /*0228*/ 	.word	0x00003160


	//   ....[35]....
        /*022c*/ 	.word	0x000031a0


	//   ....[36]....
        /*0230*/ 	.word	0x00003230


	//   ....[37]....
        /*0234*/ 	.word	0x00003240


	//   ....[38]....
        /*0238*/ 	.word	0x00003310


	//   ....[39]....
        /*023c*/ 	.word	0x00003330


	//   ....[40]....
        /*0240*/ 	.word	0x00003340


	//   ....[41]....
        /*0244*/ 	.word	0x00003350


	//   ....[42]....
        /*0248*/ 	.word	0x00003420


	//   ....[43]....
        /*024c*/ 	.word	0x00003440


	//   ....[44]....
        /*0250*/ 	.word	0x00003450


	//   ....[45]....
        /*0254*/ 	.word	0x00003460


	//   ....[46]....
        /*0258*/ 	.word	0x00003530


	//   ....[47]....
        /*025c*/ 	.word	0x00003550


	//   ....[48]....
        /*0260*/ 	.word	0x00003560


	//   ....[49]....
        /*0264*/ 	.word	0x00003570


	//   ....[50]....
        /*0268*/ 	.word	0x00003660


	//   ....[51]....
        /*026c*/ 	.word	0x000036a0


	//   ....[52]....
        /*0270*/ 	.word	0x000036e0


	//   ....[53]....
        /*0274*/ 	.word	0x00003720


	//   ....[54]....
        /*0278*/ 	.word	0x00003760


	//   ....[55]....
        /*027c*/ 	.word	0x000037a0


	//   ....[56]....
        /*0280*/ 	.word	0x000037e0


	//   ....[57]....
        /*0284*/ 	.word	0x00003820


	//   ....[58]....
        /*0288*/ 	.word	0x00003870


	//   ....[59]....
        /*028c*/ 	.word	0x00003950


	//   ....[60]....
        /*0290*/ 	.word	0x00004c50


	//   ....[61]....
        /*0294*/ 	.word	0x00004c90


	//   ....[62]....
        /*0298*/ 	.word	0x00004ca0


	//   ....[63]....
        /*029c*/ 	.word	0x00004cb0


	//   ....[64]....
        /*02a0*/ 	.word	0x00004d20


	//   ....[65]....
        /*02a4*/ 	.word	0x00004d60


	//   ....[66]....
        /*02a8*/ 	.word	0x00004da0


	//   ....[67]....
        /*02ac*/ 	.word	0x00004de0


	//   ....[68]....
        /*02b0*/ 	.word	0x00004ee0


	//   ....[69]....
        /*02b4*/ 	.word	0x00004f20


	//   ....[70]....
        /*02b8*/ 	.word	0x00004f60


	//   ....[71]....
        /*02bc*/ 	.word	0x00004fa0


	//   ....[72]....
        /*02c0*/ 	.word	0x000050b0


	//   ....[73]....
        /*02c4*/ 	.word	0x000050f0


	//   ....[74]....
        /*02c8*/ 	.word	0x00005130


	//   ....[75]....
        /*02cc*/ 	.word	0x00005170


	//   ....[76]....
        /*02d0*/ 	.word	0x00005200


	//   ....[77]....
        /*02d4*/ 	.word	0x00005220


	//   ....[78]....
        /*02d8*/ 	.word	0x00005240


	//   ....[79]....
        /*02dc*/ 	.word	0x00005250


	//   ....[80]....
        /*02e0*/ 	.word	0x00005610


	//   ....[81]....
        /*02e4*/ 	.word	0x00005770


	//   ....[82]....
        /*02e8*/ 	.word	0x00005940


	//   ....[83]....
        /*02ec*/ 	.word	0x00005990


	//   ....[84]....
        /*02f0*/ 	.word	0x000059e0


	//   ....[85]....
        /*02f4*/ 	.word	0x00005a10


	//   ....[86]....
        /*02f8*/ 	.word	0x00005a30


	//   ....[87]....
        /*02fc*/ 	.word	0x00005b00


	//   ....[88]....
        /*0300*/ 	.word	0x00005b40


	//   ....[89]....
        /*0304*/ 	.word	0x00005b90


	//   ....[90]....
        /*0308*/ 	.word	0x00005bc0


	//   ....[91]....
        /*030c*/ 	.word	0x00005be0


	//----- nvinfo : EIATTR_VRC_CTA_INIT_COUNT
	.align		4
.L_3307:
        /*0310*/ 	.byte	0x02, 0x4a
	.zero		1
	.zero		1


	//----- nvinfo : EIATTR_EXIT_INSTR_OFFSETS
	.align		4
        /*0314*/ 	.byte	0x04, 0x1c
        /*0316*/ 	.short	(.L_3309 - .L_3308)


	//   ....[0]....
.L_3308:
        /*0318*/ 	.word	0x00005c80


	//   ....[1]....
        /*031c*/ 	.word	0x00005ec0


	//----- nvinfo : EIATTR_MAX_THREADS
	.align		4
.L_3309:
        /*0320*/ 	.byte	0x04, 0x05
        /*0322*/ 	.short	(.L_3311 - .L_3310)
.L_3310:
        /*0324*/ 	.word	0x00000020
        /*0328*/ 	.word	0x00000001
        /*032c*/ 	.word	0x00000001


	//----- nvinfo : EIATTR_CRS_STACK_SIZE
	.align		4
.L_3311:
        /*0330*/ 	.byte	0x04, 0x1e
        /*0332*/ 	.short	(.L_3313 - .L_3312)
.L_3312:
        /*0334*/ 	.word	0x00000000


	//----- nvinfo : EIATTR_CBANK_PARAM_SIZE
	.align		4
.L_3313:
        /*0338*/ 	.byte	0x03, 0x19
        /*033a*/ 	.short	0x01f0


	//----- nvinfo : EIATTR_PARAM_CBANK
	.align		4
        /*033c*/ 	.byte	0x04, 0x0a
        /*033e*/ 	.short	(.L_3315 - .L_3314)
	.align		4
.L_3314:
        /*0340*/ 	.word	index@(.nv.constant0._Z25selective_scan_bwd_kernelI32Selective_Scan_bwd_kernel_traitsILi32ELi8ELb1ELb0ELb1ELb0ELb0EfN3c107complexIfEEEEv12SSMParamsBwd)
        /*0344*/ 	.short	0x0380
        /*0346*/ 	.short	0x01f0


	//----- nvinfo : EIATTR_SW_WAR
	.align		4
.L_3315:
        /*0348*/ 	.byte	0x04, 0x36
        /*034a*/ 	.short	(.L_3317 - .L_3316)
.L_3316:
        /*034c*/ 	.word	0x00000008
.L_3317:


//--------------------- .nv.info._Z25selective_scan_bwd_kernelI32Selective_Scan_bwd_kernel_traitsILi32ELi8ELb1ELb0ELb1ELb0ELb1EfN3c107complexIfEEEEv12SSMParamsBwd --------------------------
	.section	.nv.info._Z25selective_scan_bwd_kernelI32Selective_Scan_bwd_kernel_traitsILi32ELi8ELb1ELb0ELb1ELb0ELb1EfN3c107complexIfEEEEv12SSMParamsBwd,"",@"SHT_CUDA_INFO"
	.sectionflags	@""
	.align	4


	//----- nvinfo : EIATTR_CUDA_API_VERSION
	.align		4
        /*0000*/ 	.byte	0x04, 0x37
        /*0002*/ 	.short	(.L_3319 - .L_3318)
.L_3318:
        /*0004*/ 	.word	0x00000082


	//----- nvinfo : EIATTR_KPARAM_INFO
	.align		4
.L_3319:
        /*0008*/ 	.byte	0x04, 0x17
        /*000a*/ 	.short	(.L_3321 - .L_3320)
.L_3320:
        /*000c*/ 	.word	0x00000000
        /*0010*/ 	.short	0x0000
        /*0012*/ 	.short	0x0000
        /*0014*/ 	.byte	0x00, 0xf0, 0xc1, 0x07


	//----- nvinfo : EIATTR_SPARSE_MMA_MASK
	.align		4
.L_3321:
        /*0018*/ 	.byte	0x03, 0x50
        /*001a*/ 	.short	0x0000


	//----- nvinfo : EIATTR_MAXREG_COUNT
	.align		4
        /*001c*/ 	.byte	0x03, 0x1b
        /*001e*/ 	.short	0x00ff


	//----- nvinfo : EIATTR_NUM_BARRIERS
	.align		4
        /*0020*/ 	.byte	0x02, 0x4c
        /*0022*/ 	.byte	0x01
	.zero		1


	//----- nvinfo : EIATTR_MERCURY_ISA_VERSION
	.align		4
        /*0024*/ 	.byte	0x03, 0x5f
        /*0026*/ 	.short	0x0101


	//----- nvinfo : EIATTR_COOP_GROUP_MASK_REGIDS
	.align		4
        /*0028*/ 	.byte	0x04, 0x29
        /*002a*/ 	.short	(.L_3323 - .L_3322)


	//   ....[0]....
.L_3322:
        /*002c*/ 	.word	0xffffffff


	//   ....[1]....
        /*0030*/ 	.word	0xffffffff


	//   ....[2]....
        /*0034*/ 	.word	0xffffffff


	//   ....[3]....
        /*0038*/ 	.word	0xffffffff


	//   ....[4]....
        /*003c*/ 	.word	0xffffffff


	//   ....[5]....
        /*0040*/ 	.word	0xffffffff


	//   ....[6]....
        /*0044*/ 	.word	0xffffffff


	//   ....[7]....
        /*0048*/ 	.word	0xffffffff


	//   ....[8]....
        /*004c*/ 	.word	0xffffffff


	//   ....[9]....
        /*0050*/ 	.word	0xffffffff


	//   ....[10]....
        /*0054*/ 	.word	0xffffffff


	//   ....[11]....
        /*0058*/ 	.word	0xffffffff


	//   ....[12]....
        /*005c*/ 	.word	0xffffffff


	//   ....[13]....
        /*0060*/ 	.word	0xffffffff


	//   ....[14]....
        /*0064*/ 	.word	0xffffffff


	//   ....[15]....
        /*0068*/ 	.word	0xffffffff


	//   ....[16]....
        /*006c*/ 	.word	0xffffffff


	//   ....[17]....
        /*0070*/ 	.word	0xffffffff


	//   ....[18]....
        /*0074*/ 	.word	0xffffffff


	//   ....[19]....
        /*0078*/ 	.word	0xffffffff


	//   ....[20]....
        /*007c*/ 	.word	0xffffffff


	//   ....[21]....
        /*0080*/ 	.word	0xffffffff


	//   ....[22]....
        /*0084*/ 	.word	0xffffffff


	//   ....[23]....
        /*0088*/ 	.word	0xffffffff


	//   ....[24]....
        /*008c*/ 	.word	0xffffffff


	//   ....[25]....
        /*0090*/ 	.word	0xffffffff


	//   ....[26]....
        /*0094*/ 	.word	0xffffffff


	//   ....[27]....
        /*0098*/ 	.word	0xffffffff


	//   ....[28]....
        /*009c*/ 	.word	0xffffffff


	//   ....[29]....
        /*00a0*/ 	.word	0xffffffff


	//   ....[30]....
        /*00a4*/ 	.word	0xffffffff


	//   ....[31]....
        /*00a8*/ 	.word	0xffffffff


	//   ....[32]....
        /*00ac*/ 	.word	0xffffffff


	//   ....[33]....
        /*00b0*/ 	.word	0xffffffff


	//   ....[34]....
        /*00b4*/ 	.word	0xffffffff


	//   ....[35]....
        /*00b8*/ 	.word	0xffffffff


	//   ....[36]....
        /*00bc*/ 	.word	0xffffffff


	//   ....[37]....
        /*00c0*/ 	.word	0xffffffff


	//   ....[38]....
        /*00c4*/ 	.word	0xffffffff


	//   ....[39]....
        /*00c8*/ 	.word	0xffffffff


	//   ....[40]....
        /*00cc*/ 	.word	0xffffffff


	//   ....[41]....
        /*00d0*/ 	.word	0xffffffff


	//   ....[42]....
        /*00d4*/ 	.word	0xffffffff


	//   ....[43]....
        /*00d8*/ 	.word	0xffffffff


	//   ....[44]....
        /*00dc*/ 	.word	0xffffffff


	//   ....[45]....
        /*00e0*/ 	.word	0xffffffff


	//   ....[46]....
        /*00e4*/ 	.word	0xffffffff


	//   ....[47]....
        /*00e8*/ 	.word	0xffffffff


	//   ....[48]....
        /*00ec*/ 	.word	0xffffffff


	//   ....[49]....
        /*00f0*/ 	.word	0xffffffff


	//   ....[50]....
        /*00f4*/ 	.word	0xffffffff


	//   ....[51]....
        /*00f8*/ 	.word	0xffffffff


	//   ....[52]....
        /*00fc*/ 	.word	0xffffffff


	//   ....[53]....
        /*0100*/ 	.word	0xffffffff


	//   ....[54]....
        /*0104*/ 	.word	0xffffffff


	//   ....[55]....
        /*0108*/ 	.word	0xffffffff


	//   ....[56]....
        /*010c*/ 	.word	0xffffffff


	//   ....[57]....
        /*0110*/ 	.word	0xffffffff


	//   ....[58]....
        /*0114*/ 	.word	0xffffffff


	//   ....[59]....
        /*0118*/ 	.word	0xffffffff


	//   ....[60]....
        /*011c*/ 	.word	0xffffffff


	//   ....[61]....
        /*0120*/ 	.word	0xffffffff


	//   ....[62]....
        /*0124*/ 	.word	0xffffffff


	//   ....[63]....
        /*0128*/ 	.word	0xffffffff


	//   ....[64]....
        /*012c*/ 	.word	0xffffffff


	//   ....[65]....
        /*0130*/ 	.word	0xffffffff


	//   ....[66]....
        /*0134*/ 	.word	0xffffffff


	//   ....[67]....
        /*0138*/ 	.word	0xffffffff


	//   ....[68]....
        /*013c*/ 	.word	0xffffffff


	//   ....[69]....
        /*0140*/ 	.word	0xffffffff


	//   ....[70]....
        /*0144*/ 	.word	0xffffffff


	//   ....[71]....
        /*0148*/ 	.word	0xffffffff


	//   ....[72]....
        /*014c*/ 	.word	0xffffffff


	//   ....[73]....
        /*0150*/ 	.word	0xffffffff


	//   ....[74]....
        /*0154*/ 	.word	0xffffffff


	//   ....[75]....
        /*0158*/ 	.word	0xffffffff


	//   ....[76]....
        /*015c*/ 	.word	0xffffffff


	//   ....[77]....
        /*0160*/ 	.word	0xffffffff


	//   ....[78]....
        /*0164*/ 	.word	0xffffffff


	//   ....[79]....
        /*0168*/ 	.word	0xffffffff


	//   ....[80]....
        /*016c*/ 	.word	0xffffffff


	//   ....[81]....
        /*0170*/ 	.word	0xffffffff


	//   ....[82]....
        /*0174*/ 	.word	0xffffffff


	//   ....[83]....
        /*0178*/ 	.word	0xffffffff


	//   ....[84]....
        /*017c*/ 	.word	0xffffffff


	//   ....[85]....
        /*0180*/ 	.word	0xffffffff


	//   ....[86]....
        /*0184*/ 	.word	0xffffffff


	//   ....[87]....
        /*0188*/ 	.word	0xffffffff


	//   ....[88]....
        /*018c*/ 	.word	0xffffffff


	//   ....[89]....
        /*0190*/ 	.word	0xffffffff


	//   ....[90]....
        /*0194*/ 	.word	0xffffffff


	//   ....[91]....
        /*0198*/ 	.word	0xffffffff


	//   ....[92]....
        /*019c*/ 	.word	0xffffffff


	//   ....[93]....
        /*01a0*/ 	.word	0xffffffff


	//   ....[94]....
        /*01a4*/ 	.word	0xffffffff


	//   ....[95]....
        /*01a8*/ 	.word	0xffffffff


	//----- nvinfo : EIATTR_COOP_GROUP_INSTR_OFFSETS
	.align		4
.L_3323:
        /*01ac*/ 	.byte	0x04, 0x28
        /*01ae*/ 	.short	(.L_3325 - .L_3324)


	//   ....[0]....
.L_3324:
        /*01b0*/ 	.word	0x00000e90


	//   ....[1]....
        /*01b4*/ 	.word	0x00000f10


	//   ....[2]....
        /*01b8*/ 	.word	0x00001030


	//   ....[3]....
        /*01bc*/ 	.word	0x00001120


	//   ....[4]....
        /*01c0*/ 	.word	0x00001430


	//   ....[5]....
        /*01c4*/ 	.word	0x000017f0


	//   ....[6]....
        /*01c8*/ 	.word	0x000019e0


	//   ....[7]....
        /*01cc*/ 	.word	0x000021a0


	//   ....[8]....
        /*01d0*/ 	.word	0x00002d50


	//   ....[9]....
        /*01d4*/ 	.word	0x00002d80


	//   ....[10]....
        /*01d8*/ 	.word	0x00002dd0


	//   ....[11]....
        /*01dc*/ 	.word	0x00002de0


	//   ....[12]....
        /*01e0*/ 	.word	0x00002e50


	//   ....[13]....
        /*01e4*/ 	.word	0x00002e80


	//   ....[14]....
        /*01e8*/ 	.word	0x00002ec0


	//   ....[15]....
        /*01ec*/ 	.word	0x00002ed0


	//   ....[16]....
        /*01f0*/ 	.word	0x00002f70


	//   ....[17]....
        /*01f4*/ 	.word	0x00002fb0


	//   ....[18]....
        /*01f8*/ 	.word	0x00002fd0


	//   ....[19]....
        /*01fc*/ 	.word	0x00002ff0


	//   ....[20]....
        /*0200*/ 	.word	0x00003090


	//   ....[21]....
        /*0204*/ 	.word	0x000030c0


	//   ....[22]....
        /*0208*/ 	.word	0x000030d0


	//   ....[23]....
        /*020c*/ 	.word	0x000030e0


	//   ....[24]....
        /*0210*/ 	.word	0x000031f0


	//   ....[25]....
        /*0214*/ 	.word	0x00003270


	//   ....[26]....
        /*0218*/ 	.word	0x000032b0


	//   ....[27]....
        /*021c*/ 	.word	0x000032f0


	//   ....[28]....
        /*0220*/ 	.word	0x000034b0


	//   ....[29]....
        /*0224*/ 	.word	0x000034f0


	//   ....[30]....
        /*0228*/ 	.word	0x00003530


	//   ....[31]....
        /*022c*/ 	.word	0x00003570


	//   ....[32]....
        /*0230*/ 	.word	0x000035b0


	//   ....[33]....
        /*0234*/ 	.word	0x000035f0


	//   ....[34]....
        /*0238*/ 	.word	0x00003a50


	//   ....[35]....
        /*023c*/ 	.word	0x00003a70


	//   ....[36]....
        /*0240*/ 	.word	0x00003a80


	//   ....[37]....
        /*0244*/ 	.word	0x00003a90


	//   ....[38]....
        /*0248*/ 	.word	0x00003c20


	//   ....[39]....
        /*024c*/ 	.word	0x00003ce0


	//   ....[40]....
        /*0250*/ 	.word	0x00003d00


	//   ....[41]....
        /*0254*/ 	.word	0x00003d10


	//   ....[42]....
        /*0258*/ 	.word	0x00003de0


	//   ....[43]....
        /*025c*/ 	.word	0x00003e00


	//   ....[44]....
        /*0260*/ 	.word	0x00003e10


	//   ....[45]....
        /*0264*/ 	.word	0x00003e20


	//   ....[46]....
        /*0268*/ 	.word	0x00003ef0


	//   ....[47]....
        /*026c*/ 	.word	0x00003f10


	//   ....[48]....
        /*0270*/ 	.word	0x00003f20


	//   ....[49]....
        /*0274*/ 	.word	0x00003f30


	//   ....[50]....
        /*0278*/ 	.word	0x00004000


	//   ....[51]....
        /*027c*/ 	.word	0x00004020


	//   ....[52]....
        /*0280*/ 	.word	0x00004030


	//   ....[53]....
        /*0284*/ 	.word	0x00004040


	//   ....[54]....
        /*0288*/ 	.word	0x00004140


	//   ....[55]....
        /*028c*/ 	.word	0x00004180


	//   ....[56]....
        /*0290*/ 	.word	0x000041c0


	//   ....[57]....
        /*0294*/ 	.word	0x00004200


	//   ....[58]....
        /*0298*/ 	.word	0x00004240


	//   ....[59]....
        /*029c*/ 	.word	0x00004280


	//   ....[60]....
        /*02a0*/ 	.word	0x000042c0


	//   ....[61]....
        /*02a4*/ 	.word	0x00004300


	//   ....[62]....
        /*02a8*/ 	.word	0x00004350


	//   ....[63]....
        /*02ac*/ 	.word	0x000043b0


	//   ....[64]....
        /*02b0*/ 	.word	0x00005720


	//   ....[65]....
        /*02b4*/ 	.word	0x00005760


	//   ....[66]....
        /*02b8*/ 	.word	0x00005770


	//   ....[67]....
        /*02bc*/ 	.word	0x00005780


	//   ....[68]....
        /*02c0*/ 	.word	0x000057c0


	//   ....[69]....
        /*02c4*/ 	.word	0x00005800


	//   ....[70]....
        /*02c8*/ 	.word	0x00005840


	//   ....[71]....
        /*02cc*/ 	.word	0x00005880


	//   ....[72]....
        /*02d0*/ 	.word	0x000059b0


	//   ....[73]....
        /*02d4*/ 	.word	0x000059f0


	//   ....[74]....
        /*02d8*/ 	.word	0x00005a30


	//   ....[75]....
        /*02dc*/ 	.word	0x00005a70


	//   ....[76]....
        /*02e0*/ 	.word	0x00005b80


	//   ....[77]....
        /*02e4*/ 	.word	0x00005bc0


	//   ....[78]....
        /*02e8*/ 	.word	0x00005c00


	//   ....[79]....
        /*02ec*/ 	.word	0x00005c40


	//   ....[80]....
        /*02f0*/ 	.word	0x00005cd0


	//   ....[81]....
        /*02f4*/ 	.word	0x00005cf0


	//   ....[82]....
        /*02f8*/ 	.word	0x00005d10


	//   ....[83]....
        /*02fc*/ 	.word	0x00005d20


	//   ....[84]....
        /*0300*/ 	.word	0x000060e0


	//   ....[85]....
        /*0304*/ 	.word	0x00006250


	//   ....[86]....
        /*0308*/ 	.word	0x00006410


	//   ....[87]....
        /*030c*/ 	.word	0x00006460


	//   ....[88]....
        /*0310*/ 	.word	0x000064b0


	//   ....[89]....
        /*0314*/ 	.word	0x000064e0


	//   ....[90]....
        /*0318*/ 	.word	0x00006500


	//   ....[91]....
        /*031c*/ 	.word	0x000065d0


	//   ....[92]....
        /*0320*/ 	.word	0x00006610


	//   ....[93]....
        /*0324*/ 	.word	0x00006660


	//   ....[94]....
        /*0328*/ 	.word	0x00006690


	//   ....[95]....
        /*032c*/ 	.word	0x000066b0


	//----- nvinfo : EIATTR_VRC_CTA_INIT_COUNT
	.align		4
.L_3325:
        /*0330*/ 	.byte	0x02, 0x4a
	.zero		1
	.zero		1


	//----- nvinfo : EIATTR_EXIT_INSTR_OFFSETS
	.align		4
        /*0334*/ 	.byte	0x04, 0x1c
        /*0336*/ 	.short	(.L_3327 - .L_3326)


	//   ....[0]....
.L_3326:
        /*0338*/ 	.word	0x00006750


	//   ....[1]....
        /*033c*/ 	.word	0x00006990


	//----- nvinfo : EIATTR_MAX_THREADS
	.align		4
.L_3327:
        /*0340*/ 	.byte	0x04, 0x05
        /*0342*/ 	.short	(.L_3329 - .L_3328)
.L_3328:
        /*0344*/ 	.word	0x00000020
        /*0348*/ 	.word	0x00000001
        /*034c*/ 	.word	0x00000001


	//----- nvinfo : EIATTR_CRS_STACK_SIZE
	.align		4
.L_3329:
        /*0350*/ 	.byte	0x04, 0x1e
        /*0352*/ 	.short	(.L_3331 - .L_3330)
.L_3330:
        /*0354*/ 	.word	0x00000000


	//----- nvinfo : EIATTR_CBANK_PARAM_SIZE
	.align		4
.L_3331:
        /*0358*/ 	.byte	0x03, 0x19
        /*035a*/ 	.short	0x01f0


	//----- nvinfo : EIATTR_PARAM_CBANK
	.align		4
        /*035c*/ 	.byte	0x04, 0x0a
        /*035e*/ 	.short	(.L_3333 - .L_3332)
	.align		4
.L_3332:
        /*0360*/ 	.word	index@(.nv.constant0._Z25selective_scan_bwd_kernelI32Selective_Scan_bwd_kernel_traitsILi32ELi8ELb1ELb0ELb1ELb0ELb1EfN3c107complexIfEEEEv12SSMParamsBwd)
        /*0364*/ 	.short	0x0380
        /*0366*/ 	.short	0x01f0


	//----- nvinfo : EIATTR_SW_WAR
	.align		4
.L_3333:
        /*0368*/ 	.byte	0x04, 0x36
        /*036a*/ 	.short	(.L_3335 - .L_3334)
.L_3334:
        /*036c*/ 	.word	0x00000008
.L_3335:


//--------------------- .nv.info._Z25selective_scan_bwd_kernelI32Selective_Scan_bwd_kernel_traitsILi32ELi8ELb1ELb0ELb1ELb1ELb0EfN3c107complexIfEEEEv12SSMParamsBwd --------------------------
	.section	.nv.info._Z25selective_scan_bwd_kernelI32Selective_Scan_bwd_kernel_traitsILi32ELi8ELb1ELb0ELb1ELb1ELb0EfN3c107complexIfEEEEv12SSMParamsBwd,"",@"SHT_CUDA_INFO"
	.sectionflags	@""
	.align	4


	//----- nvinfo : EIATTR_CUDA_API_VERSION
	.align		4
        /*0000*/ 	.byte	0x04, 0x37
        /*0002*/ 	.short	(.L_3337 - .L_3336)
.L_3336:
        /*0004*/ 	.word	0x00000082


	//----- nvinfo : EIATTR_KPARAM_INFO
	.align		4
.L_3337:
        /*0008*/ 	.byte	0x04, 0x17
        /*000a*/ 	.short	(.L_3339 - .L_3338)
.L_3338:
        /*000c*/ 	.word	0x00000000
        /*0010*/ 	.short	0x0000
        /*0012*/ 	.short	0x0000
        /*0014*/ 	.byte	0x00, 0xf0, 0xc1, 0x07


	//----- nvinfo : EIATTR_SPARSE_MMA_MASK
	.align		4
.L_3339:
        /*0018*/ 	.byte	0x03, 0x50
        /*001a*/ 	.short	0x0000


	//----- nvinfo : EIATTR_MAXREG_COUNT
	.align		4
        /*001c*/ 	.byte	0x03, 0x1b
        /*001e*/ 	.short	0x00ff


	//----- nvinfo : EIATTR_NUM_BARRIERS
	.align		4
        /*0020*/ 	.byte	0x02, 0x4c
        /*0022*/ 	.byte	0x01
	.zero		1


	//----- nvinfo : EIATTR_MERCURY_ISA_VERSION
	.align		4
        /*0024*/ 	.byte	0x03, 0x5f
        /*0026*/ 	.short	0x0101


	//----- nvinfo : EIATTR_COOP_GROUP_MASK_REGIDS
	.align		4
        /*0028*/ 	.byte	0x04, 0x29
        /*002a*/ 	.short	(.L_3341 - .L_3340)


	//   ....[0]....
.L_3340:
        /*002c*/ 	.word	0xffffffff


	//   ....[1]....
        /*0030*/ 	.word	0xffffffff


	//   ....[2]....
        /*0034*/ 	.word	0xffffffff


	//   ....[3]....
        /*0038*/ 	.word	0xffffffff


	//   ....[4]....
        /*003c*/ 	.word	0xffffffff


	//   ....[5]....
        /*0040*/ 	.word	0xffffffff


	//   ....[6]....
        /*0044*/ 	.word	0xffffffff


	//   ....[7]....
        /*0048*/ 	.word	0xffffffff


	//   ....[8]....
        /*004c*/ 	.word	0xffffffff


	//   ....[9]....
        /*0050*/ 	.word	0xffffffff


	//   ....[10]....
        /*0054*/ 	.word	0xffffffff


	//   ....[11]....
        /*0058*/ 	.word	0xffffffff


	//   ....[12]....
        /*005c*/ 	.word	0xffffffff


	//   ....[13]....
        /*0060*/ 	.word	0xffffffff


	//   ....[14]....
        /*0064*/ 	.word	0xffffffff


	//   ....[15]....
        /*0068*/ 	.word	0xffffffff


	//   ....[16]....
        /*006c*/ 	.word	0xffffffff


	//   ....[17]....
        /*0070*/ 	.word	0xffffffff


	//   ....[18]....
        /*0074*/ 	.word	0xffffffff


	//   ....[19]....
        /*0078*/ 	.word	0xffffffff


	//   ....[20]....
        /*007c*/ 	.word	0xffffffff


	//   ....[21]....
        /*0080*/ 	.word	0xffffffff


	//   ....[22]....
        /*0084*/ 	.word	0xffffffff


	//   ....[23]....
        /*0088*/ 	.word	0xffffffff


	//   ....[24]....
        /*008c*/ 	.word	0xffffffff


	//   ....[25]....
        /*0090*/ 	.word	0xffffffff


	//   ....[26]....
        /*0094*/ 	.word	0xffffffff


	//   ....[27]....
        /*0098*/ 	.word	0xffffffff


	//   ....[28]....
        /*009c*/ 	.word	0xffffffff


	//   ....[29]....
        /*00a0*/ 	.word	0xffffffff


	//   ....[30]....
        /*00a4*/ 	.word	0xffffffff


	//   ....[31]....
        /*00a8*/ 	.word	0xffffffff


	//   ....[32]....
        /*00ac*/ 	.word	0xffffffff


	//   ....[33]....
        /*00b0*/ 	.word	0xffffffff


	//   ....[34]....
        /*00b4*/ 	.word	0xffffffff


	//   ....[35]....
        /*00b8*/ 	.word	0xffffffff


	//   ....[36]....
        /*00bc*/ 	.word	0xffffffff


	//   ....[37]....
        /*00c0*/ 	.word	0xffffffff


	//   ....[38]....
        /*00c4*/ 	.word	0xffffffff


	//   ....[39]....
        /*00c8*/ 	.word	0xffffffff


	//   ....[40]....
        /*00cc*/ 	.word	0xffffffff


	//   ....[41]....
        /*00d0*/ 	.word	0xffffffff


	//   ....[42]....
        /*00d4*/ 	.word	0xffffffff


	//   ....[43]....
        /*00d8*/ 	.word	0xffffffff


	//   ....[44]....
        /*00dc*/ 	.word	0xffffffff


	//   ....[45]....
        /*00e0*/ 	.word	0xffffffff


	//   ....[46]....
        /*00e4*/ 	.word	0xffffffff


	//   ....[47]....
        /*00e8*/ 	.word	0xffffffff


	//   ....[48]....
        /*00ec*/ 	.word	0xffffffff


	//   ....[49]....
        /*00f0*/ 	.word	0xffffffff


	//   ....[50]....
        /*00f4*/ 	.word	0xffffffff


	//   ....[51]....
        /*00f8*/ 	.word	0xffffffff


	//   ....[52]....
        /*00fc*/ 	.word	0xffffffff


	//   ....[53]....
        /*0100*/ 	.word	0xffffffff


	//   ....[54]....
        /*0104*/ 	.word	0xffffffff


	//   ....[55]....
        /*0108*/ 	.word	0xffffffff


	//   ....[56]....
        /*010c*/ 	.word	0xffffffff


	//   ....[57]....
        /*0110*/ 	.word	0xffffffff


	//   ....[58]....
        /*0114*/ 	.word	0xffffffff


	//   ....[59]....
        /*0118*/ 	.word	0xffffffff


	//   ....[60]....
        /*011c*/ 	.word	0xffffffff


	//   ....[61]....
        /*0120*/ 	.word	0xffffffff


	//   ....[62]....
        /*0124*/ 	.word	0xffffffff


	//   ....[63]....
        /*0128*/ 	.word	0xffffffff


	//   ....[64]....
        /*012c*/ 	.word	0xffffffff


	//   ....[65]....
        /*0130*/ 	.word	0xffffffff


	//   ....[66]....
        /*0134*/ 	.word	0xffffffff


	//   ....[67]....
        /*0138*/ 	.word	0xffffffff


	//   ....[68]....
        /*013c*/ 	.word	0xffffffff


	//   ....[69]....
        /*0140*/ 	.word	0xffffffff


	//   ....[70]....
        /*0144*/ 	.word	0xffffffff


	//   ....[71]....
        /*0148*/ 	.word	0xffffffff


	//   ....[72]....
        /*014c*/ 	.word	0xffffffff


	//   ....[73]....
        /*0150*/ 	.word	0xffffffff


	//   ....[74]....
        /*0154*/ 	.word	0xffffffff


	//   ....[75]....
        /*0158*/ 	.word	0xffffffff


	//   ....[76]....
        /*015c*/ 	.word	0xffffffff


	//   ....[77]....
        /*0160*/ 	.word	0xffffffff


	//   ....[78]....
        /*0164*/ 	.word	0xffffffff


	//   ....[79]....
        /*0168*/ 	.word	0xffffffff


	//   ....[80]....
        /*016c*/ 	.word	0xffffffff


	//   ....[81]....
        /*0170*/ 	.word	0xffffffff


	//   ....[82]....
        /*0174*/ 	.word	0xffffffff


	//   ....[83]....
        /*0178*/ 	.word	0xffffffff


	//   ....[84]....
        /*017c*/ 	.word	0xffffffff


	//   ....[85]....
        /*0180*/ 	.word	0xffffffff


	//   ....[86]....
        /*0184*/ 	.word	0xffffffff


	//   ....[87]....
        /*0188*/ 	.word	0xffffffff


	//   ....[88]....
        /*018c*/ 	.word	0xffffffff


	//   ....[89]....
        /*0190*/ 	.word	0xffffffff


	//   ....[90]....
        /*0194*/ 	.word	0xffffffff


	//   ....[91]....
        /*0198*/ 	.word	0xffffffff


	//   ....[92]....
        /*019c*/ 	.word	0xffffffff


	//----- nvinfo : EIATTR_COOP_GROUP_INSTR_OFFSETS
	.align		4
.L_3341:
        /*01a0*/ 	.byte	0x04, 0x28
        /*01a2*/ 	.short	(.L_3343 - .L_3342)


	//   ....[0]....
.L_3342:
        /*01a4*/ 	.word	0x00000e00


	//   ....[1]....
        /*01a8*/ 	.word	0x00000eb0


	//   ....[2]....
        /*01ac*/ 	.word	0x00001010


	//   ....[3]....
        /*01b0*/ 	.word	0x00002840


	//   ....[4]....
        /*01b4*/ 	.word	0x00003410


	//   ....[5]....
        /*01b8*/ 	.word	0x00003440


	//   ....[6]....
        /*01bc*/ 	.word	0x00003490


	//   ....[7]....
        /*01c0*/ 	.word	0x000034a0


	//   ....[8]....
        /*01c4*/ 	.word	0x00003510


	//   ....[9]....
        /*01c8*/ 	.word	0x00003540


	//   ....[10]....
        /*01cc*/ 	.word	0x00003580


	//   ....[11]....
        /*01d0*/ 	.word	0x00003590


	//   ....[12]....
        /*01d4*/ 	.word	0x00003620


	//   ....[13]....
        /*01d8*/ 	.word	0x00003660


	//   ....[14]....
        /*01dc*/ 	.word	0x00003670


	//   ....[15]....
        /*01e0*/ 	.word	0x00003680


	//   ....[16]....
        /*01e4*/ 	.word	0x00003720


	//   ....[17]....
        /*01e8*/ 	.word	0x00003750


	//   ....[18]....
        /*01ec*/ 	.word	0x00003760


	//   ....[19]....
        /*01f0*/ 	.word	0x00003770


	//   ....[20]....
        /*01f4*/ 	.word	0x00003880


	//   ....[21]....
        /*01f8*/ 	.word	0x000038c0


	//   ....[22]....
        /*01fc*/ 	.word	0x00003900


	//   ....[23]....
        /*0200*/ 	.word	0x00003940


	//   ....[24]....
        /*0204*/ 	.word	0x00003b10


	//   ....[25]....
        /*0208*/ 	.word	0x00003b50


	//   ....[26]....
        /*020c*/ 	.word	0x00003b90


	//   ....[27]....
        /*0210*/ 	.word	0x00003bd0


	//   ....[28]....
        /*0214*/ 	.word	0x00003c10


	//   ....[29]....
        /*0218*/ 	.word	0x00003c40


	//   ....[30]....
        /*021c*/ 	.word	0x000040f0


	//   ....[31]....
        /*0220*/ 	.word	0x00004100


	//   ....[32]....
        /*0224*/ 	.word	0x00004110


	//   ....[33]....
        /*0228*/ 	.word	0x00004120


	//   ....[34]....
        /*022c*/ 	.word	0x000042b0


	//   ....[35]....
        /*0230*/ 	.word	0x000042f0


	//   ....[36]....
        /*0234*/ 	.word	0x00004380


	//   ....[37]....
        /*0238*/ 	.word	0x000043a0


	//   ....[38]....
        /*023c*/ 	.word	0x00004470


	//   ....[39]....
        /*0240*/ 	.word	0x00004490


	//   ....[40]....
        /*0244*/ 	.word	0x000044a0


	//   ....[41]....
        /*0248*/ 	.word	0x000044b0


	//   ....[42]....
        /*024c*/ 	.word	0x00004580


	//   ....[43]....
        /*0250*/ 	.word	0x000045a0


	//   ....[44]....
        /*0254*/ 	.word	0x000045b0


	//   ....[45]....
        /*0258*/ 	.word	0x000045c0


	//   ....[46]....
        /*025c*/ 	.word	0x00004690


	//   ....[47]....
        /*0260*/ 	.word	0x000046b0


	//   ....[48]....
        /*0264*/ 	.word	0x000046c0


	//   ....[49]....
        /*0268*/ 	.word	0x000046d0


	//   ....[50]....
        /*026c*/ 	.word	0x000047a0


	//   ....[51]....
        /*0270*/ 	.word	0x000047e0


	//   ....[52]....
        /*0274*/ 	.word	0x00004820


	//   ....[53]....
        /*0278*/ 	.word	0x00004860


	//   ....[54]....
        /*027c*/ 	.word	0x000048a0


	//   ....[55]....
        /*0280*/ 	.word	0x000048e0


	//   ....[56]....
        /*0284*/ 	.word	0x00004920


	//   ....[57]....
        /*0288*/ 	.word	0x00004970


	//   ....[58]....
        /*028c*/ 	.word	0x000049b0


	//   ....[59]....
        /*0290*/ 	.word	0x00004ac0


	//   ....[60]....
        /*0294*/ 	.word	0x00005db0


	//   ....[61]....
        /*0298*/ 	.word	0x00005df0


	//   ....[62]....
        /*029c*/ 	.word	0x00005e00


	//   ....[63]....
        /*02a0*/ 	.word	0x00005e10


	//   ....[64]....
        /*02a4*/ 	.word	0x00005e50


	//   ....[65]....
        /*02a8*/ 	.word	0x00005ed0


	//   ....[66]....
        /*02ac*/ 	.word	0x00005f10


	//   ....[67]....
        /*02b0*/ 	.word	0x00005f50


	//   ....[68]....
        /*02b4*/ 	.word	0x00006010


	//   ....[69]....
        /*02b8*/ 	.word	0x00006070


	//   ....[70]....
        /*02bc*/ 	.word	0x000060c0


	//   ....[71]....
        /*02c0*/ 	.word	0x00006100


	//   ....[72]....
        /*02c4*/ 	.word	0x000061b0


	//   ....[73]....
        /*02c8*/ 	.word	0x00006220


	//   ....[74]....
        /*02cc*/ 	.word	0x00006260


	//   ....[75]....
        /*02d0*/ 	.word	0x000062a0


	//   ....[76]....
        /*02d4*/ 	.word	0x00006350


	//   ....[77]....
        /*02d8*/ 	.word	0x00006380


	//   ....[78]....
        /*02dc*/ 	.word	0x000063a0


	//   ....[79]....
        /*02e0*/ 	.word	0x000063b0


	//   ....[80]....
        /*02e4*/ 	.word	0x000066f0


	//   ....[81]....
        /*02e8*/ 	.word	0x000069a0


	//   ....[82]....
        /*02ec*/ 	.word	0x00006cd0


	//   ....[83]....
        /*02f0*/ 	.word	0x00006ea0


	//   ....[84]....
        /*02f4*/ 	.word	0x00006ef0


	//   ....[85]....
        /*02f8*/ 	.word	0x00006f40


	//   ....[86]....
        /*02fc*/ 	.word	0x00006f70


	//   ....[87]....
        /*0300*/ 	.word	0x00006f90


	//   ....[88]....
        /*0304*/ 	.word	0x00007060


	//   ....[89]....
        /*0308*/ 	.word	0x000070a0


	//   ....[90]....
        /*030c*/ 	.word	0x000070f0


	//   ....[91]....
        /*0310*/ 	.word	0x00007120


	//   ....[92]....
        /*0314*/ 	.word	0x00007140


	//----- nvinfo : EIATTR_VRC_CTA_INIT_COUNT
	.align		4
.L_3343:
        /*0318*/ 	.byte	0x02, 0x4a
	.zero		1
	.zero		1


	//----- nvinfo : EIATTR_EXIT_INSTR_OFFSETS
	.align		4
        /*031c*/ 	.byte	0x04, 0x1c
        /*031e*/ 	.short	(.L_3345 - .L_3344)


	//   ....[0]....
.L_3344:
        /*0320*/ 	.word	0x000071e0


	//   ....[1]....
        /*0324*/ 	.word	0x00007420


	//----- nvinfo : EIATTR_MAX_THREADS
	.align		4
.L_3345:
        /*0328*/ 	.byte	0x04, 0x05
        /*032a*/ 	.short	(.L_3347 - .L_3346)
.L_3346:
        /*032c*/ 	.word	0x00000020
        /*0330*/ 	.word	0x00000001
        /*0334*/ 	.word	0x00000001


	//----- nvinfo : EIATTR_CRS_STACK_SIZE
	.align		4
.L_3347:
        /*0338*/ 	.byte	0x04, 0x1e
        /*033a*/ 	.short	(.L_3349 - .L_3348)
.L_3348:
        /*033c*/ 	.word	0x00000000


	//----- nvinfo : EIATTR_CBANK_PARAM_SIZE
	.align		4
.L_3349:
        /*0340*/ 	.byte	0x03, 0x19
        /*0342*/ 	.short	0x01f0


	//----- nvinfo : EIATTR_PARAM_CBANK
	.align		4
        /*0344*/ 	.byte	0x04, 0x0a
        /*0346*/ 	.short	(.L_3351 - .L_3350)
	.align		4
.L_3350:
        /*0348*/ 	.word	index@(.nv.constant0._Z25selective_scan_bwd_kernelI32Selective_Scan_bwd_kernel_traitsILi32ELi8ELb1ELb0ELb1ELb1ELb0EfN3c107complexIfEEEEv12SSMParamsBwd)
        /*034c*/ 	.short	0x0380
        /*034e*/ 	.short	0x01f0


	//----- nvinfo : EIATTR_SW_WAR
	.align		4
.L_3351:
        /*0350*/ 	.byte	0x04, 0x36
        /*0352*/ 	.short	(.L_3353 - .L_3352)
.L_3352:
        /*0354*/ 	.word	0x00000008
.L_3353:


//--------------------- .nv.info._Z25selective_scan_bwd_kernelI32Selective_Scan_bwd_kernel_traitsILi32ELi8ELb1ELb0ELb1ELb1ELb1EfN3c107complexIfEEEEv12SSMParamsBwd --------------------------
	.section	.nv.info._Z25selective_scan_bwd_kernelI32Selective_Scan_bwd_kernel_traitsILi32ELi8ELb1ELb0ELb1ELb1ELb1EfN3c107complexIfEEEEv12SSMParamsBwd,"",@"SHT_CUDA_INFO"
	.sectionflags	@""
	.align	4


	//----- nvinfo : EIATTR_CUDA_API_VERSION
	.align		4
        /*0000*/ 	.byte	0x04, 0x37
        /*0002*/ 	.short	(.L_3355 - .L_3354)
.L_3354:
        /*0004*/ 	.word	0x00000082


	//----- nvinfo : EIATTR_KPARAM_INFO
	.align		4
.L_3355:
        /*0008*/ 	.byte	0x04, 0x17
        /*000a*/ 	.short	(.L_3357 - .L_3356)
.L_3356:
        /*000c*/ 	.word	0x00000000
        /*0010*/ 	.short	0x0000
        /*0012*/ 	.short	0x0000
        /*0014*/ 	.byte	0x00, 0xf0, 0xc1, 0x07


	//----- nvinfo : EIATTR_SPARSE_MMA_MASK
	.align		4
.L_3357:
        /*0018*/ 	.byte	0x03, 0x50
        /*001a*/ 	.short	0x0000


	//----- nvinfo : EIATTR_MAXREG_COUNT
	.align		4
        /*001c*/ 	.byte	0x03, 0x1b
        /*001e*/ 	.short	0x00ff


	//----- nvinfo : EIATTR_NUM_BARRIERS
	.align		4
        /*0020*/ 	.byte	0x02, 0x4c
        /*0022*/ 	.byte	0x01
	.zero		1


	//----- nvinfo : EIATTR_MERCURY_ISA_VERSION
	.align		4
        /*0024*/ 	.byte	0x03, 0x5f
        /*0026*/ 	.short	0x0101


	//----- nvinfo : EIATTR_COOP_GROUP_MASK_REGIDS
	.align		4
        /*0028*/ 	.byte	0x04, 0x29
        /*002a*/ 	.short	(.L_3359 - .L_3358)


	//   ....[0]....
.L_3358:
        /*002c*/ 	.word	0xffffffff


	//   ....[1]....
        /*0030*/ 	.word	0xffffffff


	//   ....[2]....
        /*0034*/ 	.word	0xffffffff


	//   ....[3]....
        /*0038*/ 	.word	0xffffffff


	//   ....[4]....
        /*003c*/ 	.word	0xffffffff


	//   ....[5]....
        /*0040*/ 	.word	0xffffffff


	//   ....[6]....
        /*0044*/ 	.word	0xffffffff


	//   ....[7]....
        /*0048*/ 	.word	0xffffffff


	//   ....[8]....
        /*004c*/ 	.word	0xffffffff


	//   ....[9]....
        /*0050*/ 	.word	0xffffffff


	//   ....[10]....
        /*0054*/ 	.word	0xffffffff


	//   ....[11]....
        /*0058*/ 	.word	0xffffffff


	//   ....[12]....
        /*005c*/ 	.word	0xffffffff


	//   ....[13]....
        /*0060*/ 	.word	0xffffffff


	//   ....[14]....
        /*0064*/ 	.word	0xffffffff


	//   ....[15]....
        /*0068*/ 	.word	0xffffffff


	//   ....[16]....
        /*006c*/ 	.word	0xffffffff


	//   ....[17]....
        /*0070*/ 	.word	0xffffffff


	//   ....[18]....
        /*0074*/ 	.word	0xffffffff


	//   ....[19]....
        /*0078*/ 	.word	0xffffffff


	//   ....[20]....
        /*007c*/ 	.word	0xffffffff


	//   ....[21]....
        /*0080*/ 	.word	0xffffffff


	//   ....[22]....
        /*0084*/ 	.word	0xffffffff


	//   ....[23]....
        /*0088*/ 	.word	0xffffffff


	//   ....[24]....
        /*008c*/ 	.word	0xffffffff


	//   ....[25]....
        /*0090*/ 	.word	0xffffffff


	//   ....[26]....
        /*0094*/ 	.word	0xffffffff


	//   ....[27]....
        /*0098*/ 	.word	0xffffffff


	//   ....[28]....
        /*009c*/ 	.word	0xffffffff


	//   ....[29]....
        /*00a0*/ 	.word	0xffffffff


	//   ....[30]....
        /*00a4*/ 	.word	0xffffffff


	//   ....[31]....
        /*00a8*/ 	.word	0xffffffff


	//   ....[32]....
        /*00ac*/ 	.word	0xffffffff


	//   ....[33]....
        /*00b0*/ 	.word	0xffffffff


	//   ....[34]....
        /*00b4*/ 	.word	0xffffffff


	//   ....[35]....
        /*00b8*/ 	.word	0xffffffff


	//   ....[36]....
        /*00bc*/ 	.word	0xffffffff


	//   ....[37]....
        /*00c0*/ 	.word	0xffffffff


	//   ....[38]....
        /*00c4*/ 	.word	0xffffffff


	//   ....[39]....
        /*00c8*/ 	.word	0xffffffff


	//   ....[40]....
        /*00cc*/ 	.word	0xffffffff


	//   ....[41]....
        /*00d0*/ 	.word	0xffffffff


	//   ....[42]....
        /*00d4*/ 	.word	0xffffffff


	//   ....[43]....
        /*00d8*/ 	.word	0xffffffff


	//   ....[44]....
        /*00dc*/ 	.word	0xffffffff


	//   ....[45]....
        /*00e0*/ 	.word	0xffffffff


	//   ....[46]....
        /*00e4*/ 	.word	0xffffffff


	//   ....[47]....
        /*00e8*/ 	.word	0xffffffff


	//   ....[48]....
        /*00ec*/ 	.word	0xffffffff


	//   ....[49]....
        /*00f0*/ 	.word	0xffffffff


	//   ....[50]....
        /*00f4*/ 	.word	0xffffffff


	//   ....[51]....
        /*00f8*/ 	.word	0xffffffff


	//   ....[52]....
        /*00fc*/ 	.word	0xffffffff


	//   ....[53]....
        /*0100*/ 	.word	0xffffffff


	//   ....[54]....
        /*0104*/ 	.word	0xffffffff


	//   ....[55]....
        /*0108*/ 	.word	0xffffffff


	//   ....[56]....
        /*010c*/ 	.word	0xffffffff


	//   ....[57]....
        /*0110*/ 	.word	0xffffffff


	//   ....[58]....
        /*0114*/ 	.word	0xffffffff


	//   ....[59]....
        /*0118*/ 	.word	0xffffffff


	//   ....[60]....
        /*011c*/ 	.word	0xffffffff


	//   ....[61]....
        /*0120*/ 	.word	0xffffffff


	//   ....[62]....
        /*0124*/ 	.word	0xffffffff


	//   ....[63]....
        /*0128*/ 	.word	0xffffffff


	//   ....[64]....
        /*012c*/ 	.word	0xffffffff


	//   ....[65]....
        /*0130*/ 	.word	0xffffffff


	//   ....[66]....
        /*0134*/ 	.word	0xffffffff


	//   ....[67]....
        /*0138*/ 	.word	0xffffffff


	//   ....[68]....
        /*013c*/ 	.word	0xffffffff


	//   ....[69]....
        /*0140*/ 	.word	0xffffffff


	//   ....[70]....
        /*0144*/ 	.word	0xffffffff


	//   ....[71]....
        /*0148*/ 	.word	0xffffffff


	//   ....[72]....
        /*014c*/ 	.word	0xffffffff


	//   ....[73]....
        /*0150*/ 	.word	0xffffffff


	//   ....[74]....
        /*0154*/ 	.word	0xffffffff


	//   ....[75]....
        /*0158*/ 	.word	0xffffffff


	//   ....[76]....
        /*015c*/ 	.word	0xffffffff


	//   ....[77]....
        /*0160*/ 	.word	0xffffffff


	//   ....[78]....
        /*0164*/ 	.word	0xffffffff


	//   ....[79]....
        /*0168*/ 	.word	0xffffffff


	//   ....[80]....
        /*016c*/ 	.word	0xffffffff


	//   ....[81]....
        /*0170*/ 	.word	0xffffffff


	//   ....[82]....
        /*0174*/ 	.word	0xffffffff


	//   ....[83]....
        /*0178*/ 	.word	0xffffffff


	//   ....[84]....
        /*017c*/ 	.word	0xffffffff


	//   ....[85]....
        /*0180*/ 	.word	0xffffffff


	//   ....[86]....
        /*0184*/ 	.word	0xffffffff


	//   ....[87]....
        /*0188*/ 	.word	0xffffffff


	//   ....[88]....
        /*018c*/ 	.word	0xffffffff


	//   ....[89]....
        /*0190*/ 	.word	0xffffffff


	//   ....[90]....
        /*0194*/ 	.word	0xffffffff


	//   ....[91]....
        /*0198*/ 	.word	0xffffffff


	//   ....[92]....
        /*019c*/ 	.word	0xffffffff


	//   ....[93]....
        /*01a0*/ 	.word	0xffffffff


	//   ....[94]....
        /*01a4*/ 	.word	0xffffffff


	//   ....[95]....
        /*01a8*/ 	.word	0xffffffff


	//   ....[96]....
        /*01ac*/ 	.word	0xffffffff


	//----- nvinfo : EIATTR_COOP_GROUP_INSTR_OFFSETS
	.align		4
.L_3359:
        /*01b0*/ 	.byte	0x04, 0x28
        /*01b2*/ 	.short	(.L_3361 - .L_3360)


	//   ....[0]....
.L_3360:
        /*01b4*/ 	.word	0x00000df0


	//   ....[1]....
        /*01b8*/ 	.word	0x00000e80


	//   ....[2]....
        /*01bc*/ 	.word	0x00001060


	//   ....[3]....
        /*01c0*/ 	.word	0x000022a0


	//   ....[4]....
        /*01c4*/ 	.word	0x00002540


	//   ....[5]....
        /*01c8*/ 	.word	0x000028b0


	//   ....[6]....
        /*01cc*/ 	.word	0x00002ae0


	//   ....[7]....
        /*01d0*/ 	.word	0x000032a0


	//   ....[8]....
        /*01d4*/ 	.word	0x00003f30


	//   ....[9]....
        /*01d8*/ 	.word	0x00003f60


	//   ....[10]....
        /*01dc*/ 	.word	0x00003fa0


	//   ....[11]....
        /*01e0*/ 	.word	0x00003fb0


	//   ....[12]....
        /*01e4*/ 	.word	0x00004020


	//   ....[13]....
        /*01e8*/ 	.word	0x00004050


	//   ....[14]....
        /*01ec*/ 	.word	0x00004090


	//   ....[15]....
        /*01f0*/ 	.word	0x000040a0


	//   ....[16]....
        /*01f4*/ 	.word	0x00004130


	//   ....[17]....
        /*01f8*/ 	.word	0x00004170


	//   ....[18]....
        /*01fc*/ 	.word	0x00004180


	//   ....[19]....
        /*0200*/ 	.word	0x00004190


	//   ....[20]....
        /*0204*/ 	.word	0x00004230


	//   ....[21]....
        /*0208*/ 	.word	0x00004260


	//   ....[22]....
        /*020c*/ 	.word	0x00004270


	//   ....[23]....
        /*0210*/ 	.word	0x00004280


	//   ....[24]....
        /*0214*/ 	.word	0x00004370


	//   ....[25]....
        /*0218*/ 	.word	0x000043b0


	//   ....[26]....
        /*021c*/ 	.word	0x000043f0


	//   ....[27]....
        /*0220*/ 	.word	0x00004430


	//   ....[28]....
        /*0224*/ 	.word	0x000045c0


	//   ....[29]....
        /*0228*/ 	.word	0x00004600


	//   ....[30]....
        /*022c*/ 	.word	0x00004640


	//   ....[31]....
        /*0230*/ 	.word	0x00004670


	//   ....[32]....
        /*0234*/ 	.word	0x000046b0


	//   ....[33]....
        /*0238*/ 	.word	0x000046e0


	//   ....[34]....
        /*023c*/ 	.word	0x00004b50


	//   ....[35]....
        /*0240*/ 	.word	0x00004b70


	//   ....[36]....
        /*0244*/ 	.word	0x00004b80


	//   ....[37]....
        /*0248*/ 	.word	0x00004b90


	//   ....[38]....
        /*024c*/ 	.word	0x00004d00


	//   ....[39]....
        /*0250*/ 	.word	0x00004de0


	//   ....[40]....
        /*0254*/ 	.word	0x00004e00


	//   ....[41]....
        /*0258*/ 	.word	0x00004e10


	//   ....[42]....
        /*025c*/ 	.word	0x00004ee0


	//   ....[43]....
        /*0260*/ 	.word	0x00004f00


	//   ....[44]....
        /*0264*/ 	.word	0x00004f10


	//   ....[45]....
        /*0268*/ 	.word	0x00004f20


	//   ....[46]....
        /*026c*/ 	.word	0x00004ff0


	//   ....[47]....
        /*0270*/ 	.word	0x00005010


	//   ....[48]....
        /*0274*/ 	.word	0x00005020


	//   ....[49]....
        /*0278*/ 	.word	0x00005030


	//   ....[50]....
        /*027c*/ 	.word	0x00005100


	//   ....[51]....
        /*0280*/ 	.word	0x00005120


	//   ....[52]....
        /*0284*/ 	.word	0x00005130


	//   ....[53]....
        /*0288*/ 	.word	0x00005140


	//   ....[54]....
        /*028c*/ 	.word	0x00005210


	//   ....[55]....
        /*0290*/ 	.word	0x00005250


	//   ....[56]....
        /*0294*/ 	.word	0x00005290


	//   ....[57]....
        /*0298*/ 	.word	0x000052d0


	//   ....[58]....
        /*029c*/ 	.word	0x00005310


	//   ....[59]....
        /*02a0*/ 	.word	0x00005350


	//   ....[60]....
        /*02a4*/ 	.word	0x00005390


	//   ....[61]....
        /*02a8*/ 	.word	0x000053e0


	//   ....[62]....
        /*02ac*/ 	.word	0x00005420


	//   ....[63]....
        /*02b0*/ 	.word	0x00005530


	//   ....[64]....
        /*02b4*/ 	.word	0x00006820


	//   ....[65]....
        /*02b8*/ 	.word	0x00006860


	//   ....[66]....
        /*02bc*/ 	.word	0x00006870


	//   ....[67]....
        /*02c0*/ 	.word	0x00006880


	//   ....[68]....
        /*02c4*/ 	.word	0x000068c0


	//   ....[69]....
        /*02c8*/ 	.word	0x00006900


	//   ....[70]....
        /*02cc*/ 	.word	0x00006940


	//   ....[71]....
        /*02d0*/ 	.word	0x00006980


	//   ....[72]....
        /*02d4*/ 	.word	0x00006a60


	//   ....[73]....
        /*02d8*/ 	.word	0x00006aa0


	//   ....[74]....
        /*02dc*/ 	.word	0x00006ae0


	//   ....[75]....
        /*02e0*/ 	.word	0x00006b20


	//   ....[76]....
        /*02e4*/ 	.word	0x00006c30


	//   ....[77]....
        /*02e8*/ 	.word	0x00006c70


	//   ....[78]....
        /*02ec*/ 	.word	0x00006cb0


	//   ....[79]....
        /*02f0*/ 	.word	0x00006cf0


	//   ....[80]....
        /*02f4*/ 	.word	0x00006dd0


	//   ....[81]....
        /*02f8*/ 	.word	0x00006df0


	//   ....[82]....
        /*02fc*/ 	.word	0x00006e10


	//   ....[83]....
        /*0300*/ 	.word	0x00006e20


	//   ....[84]....
        /*0304*/ 	.word	0x00007150


	//   ....[85]....
        /*0308*/ 	.word	0x000071d0


	//   ....[86]....
        /*030c*/ 	.word	0x00007730


	//   ....[87]....
        /*0310*/ 	.word	0x00007910


	//   ....[88]....
        /*0314*/ 	.word	0x00007960


	//   ....[89]....
        /*0318*/ 	.word	0x000079b0


	//   ....[90]....
        /*031c*/ 	.word	0x000079e0


	//   ....[91]....
        /*0320*/ 	.word	0x00007a00


	//   ....[92]....
        /*0324*/ 	.word	0x00007ad0


	//   ....[93]....
        /*0328*/ 	.word	0x00007b10


	//   ....[94]....
        /*032c*/ 	.word	0x00007b60


	//   ....[95]....
        /*0330*/ 	.word	0x00007b90


	//   ....[96]....
        /*0334*/ 	.word	0x00007bb0


	//----- nvinfo : EIATTR_VRC_CTA_INIT_COUNT
	.align		4
.L_3361:
        /*0338*/ 	.byte	0x02, 0x4a
	.zero		1
	.zero		1


	//----- nvinfo : EIATTR_EXIT_INSTR_OFFSETS
	.align		4
        /*033c*/ 	.byte	0x04, 0x1c
        /*033e*/ 	.short	(.L_3363 - .L_3362)


	//   ....[0]....
.L_3362:
        /*0340*/ 	.word	0x00007c50


	//   ....[1]....
        /*0344*/ 	.word	0x00007e90


	//----- nvinfo : EIATTR_MAX_THREADS
	.align		4
.L_3363:
        /*0348*/ 	.byte	0x04, 0x05
        /*034a*/ 	.short	(.L_3365 - .L_3364)
.L_3364:
        /*034c*/ 	.word	0x00000020
        /*0350*/ 	.word	0x00000001
        /*0354*/ 	.word	0x00000001


	//----- nvinfo : EIATTR_CRS_STACK_SIZE
	.align		4
.L_3365:
        /*0358*/ 	.byte	0x04, 0x1e
        /*035a*/ 	.short	(.L_3367 - .L_3366)
.L_3366:
        /*035c*/ 	.word	0x00000000


	//----- nvinfo : EIATTR_CBANK_PARAM_SIZE
	.align		4
.L_3367:
        /*0360*/ 	.byte	0x03, 0x19
        /*0362*/ 	.short	0x01f0


	//----- nvinfo : EIATTR_PARAM_CBANK
	.align		4
        /*0364*/ 	.byte	0x04, 0x0a
        /*0366*/ 	.short	(.L_3369 - .L_3368)
	.align		4
.L_3368:
        /*0368*/ 	.word	index@(.nv.constant0._Z25selective_scan_bwd_kernelI32Selective_Scan_bwd_kernel_traitsILi32ELi8ELb1ELb0ELb1ELb1ELb1EfN3c107complexIfEEEEv12SSMParamsBwd)
        /*036c*/ 	.short	0x0380
        /*036e*/ 	.short	0x01f0


	//----- nvinfo : EIATTR_SW_WAR
	.align		4
.L_3369:
        /*0370*/ 	.byte	0x04, 0x36
        /*0372*/ 	.short	(.L_3371 - .L_3370)
.L_3370:
        /*0374*/ 	.word	0x00000008
.L_3371:


//--------------------- .nv.info._Z25selective_scan_bwd_kernelI32Selective_Scan_bwd_kernel_traitsILi32ELi8ELb1ELb1ELb0ELb0ELb0EfN3c107complexIfEEEEv12SSMParamsBwd --------------------------
	.section	.nv.info._Z25selective_scan_bwd_kernelI32Selective_Scan_bwd_kernel_traitsILi32ELi8ELb1ELb1ELb0ELb0ELb0EfN3c107complexIfEEEEv12SSMParamsBwd,"",@"SHT_CUDA_INFO"
	.sectionflags	@""
	.align	4


	//----- nvinfo : EIATTR_CUDA_API_VERSION
	.align		4
        /*0000*/ 	.byte	0x04, 0x37
        /*0002*/ 	.short	(.L_3373 - .L_3372)
.L_3372:
        /*0004*/ 	.word	0x00000082


	//----- nvinfo : EIATTR_KPARAM_INFO
	.align		4
.L_3373:
        /*0008*/ 	.byte	0x04, 0x17
        /*000a*/ 	.short	(.L_3375 - .L_3374)
.L_3374:
        /*000c*/ 	.word	0x00000000
        /*0010*/ 	.short	0x0000
        /*0012*/ 	.short	0x0000
        /*0014*/ 	.byte	0x00, 0xf0, 0xc1, 0x07


	//----- nvinfo : EIATTR_SPARSE_MMA_MASK
	.align		4
.L_3375:
        /*0018*/ 	.byte	0x03, 0x50
        /*001a*/ 	.short	0x0000


	//----- nvinfo : EIATTR_MAXREG_COUNT
	.align		4
        /*001c*/ 	.byte	0x03, 0x1b
        /*001e*/ 	.short	0x00ff


	//----- nvinfo : EIATTR_NUM_BARRIERS
	.align		4
        /*0020*/ 	.byte	0x02, 0x4c
        /*0022*/ 	.byte	0x01
	.zero		1


	//----- nvinfo : EIATTR_MERCURY_ISA_VERSION
	.align		4
        /*0024*/ 	.byte	0x03, 0x5f
        /*0026*/ 	.short	0x0101


	//----- nvinfo : EIATTR_COOP_GROUP_MASK_REGIDS
	.align		4
        /*0028*/ 	.byte	0x04, 0x29
        /*002a*/ 	.short	(.L_3377 - .L_3376)


	//   ....[0]....
.L_3376:
        /*002c*/ 	.word	0xffffffff


	//   ....[1]....
        /*0030*/ 	.word	0xffffffff


	//   ....[2]....
        /*0034*/ 	.word	0xffffffff


	//   ....[3]....
        /*0038*/ 	.word	0xffffffff


	//   ....[4]....
        /*003c*/ 	.word	0xffffffff


	//   ....[5]....
        /*0040*/ 	.word	0xffffffff


	//   ....[6]....
        /*0044*/ 	.word	0xffffffff


	//   ....[7]....
        /*0048*/ 	.word	0xffffffff


	//   ....[8]....
        /*004c*/ 	.word	0xffffffff


	//   ....[9]....
        /*0050*/ 	.word	0xffffffff


	//   ....[10]....
        /*0054*/ 	.word	0xffffffff


	//   ....[11]....
        /*0058*/ 	.word	0xffffffff


	//   ....[12]....
        /*005c*/ 	.word	0xffffffff


	//   ....[13]....
        /*0060*/ 	.word	0xffffffff


	//   ....[14]....
        /*0064*/ 	.word	0xffffffff


	//   ....[15]....
        /*0068*/ 	.word	0xffffffff


	//   ....[16]....
        /*006c*/ 	.word	0xffffffff


	//   ....[17]....
        /*0070*/ 	.word	0xffffffff


	//   ....[18]....
        /*0074*/ 	.word	0xffffffff


	//   ....[19]....
        /*0078*/ 	.word	0xffffffff


	//   ....[20]....
        /*007c*/ 	.word	0xffffffff


	//   ....[21]....
        /*0080*/ 	.word	0xffffffff


	//   ....[22]....
        /*0084*/ 	.word	0xffffffff


	//   ....[23]....
        /*0088*/ 	.word	0xffffffff


	//   ....[24]....
        /*008c*/ 	.word	0xffffffff


	//   ....[25]....
        /*0090*/ 	.word	0xffffffff


	//   ....[26]....
        /*0094*/ 	.word	0xffffffff


	//   ....[27]....
        /*0098*/ 	.word	0xffffffff


	//   ....[28]....
        /*009c*/ 	.word	0xffffffff


	//   ....[29]....
        /*00a0*/ 	.word	0xffffffff


	//   ....[30]....
        /*00a4*/ 	.word	0xffffffff


	//   ....[31]....
        /*00a8*/ 	.word	0xffffffff


	//   ....[32]....
        /*00ac*/ 	.word	0xffffffff


	//   ....[33]....
        /*00b0*/ 	.word	0xffffffff


	//   ....[34]....
        /*00b4*/ 	.word	0xffffffff


	//   ....[35]....
        /*00b8*/ 	.word	0xffffffff


	//   ....[36]....
        /*00bc*/ 	.word	0xffffffff


	//   ....[37]....
        /*00c0*/ 	.word	0xffffffff


	//   ....[38]....
        /*00c4*/ 	.word	0xffffffff


	//   ....[39]....
        /*00c8*/ 	.word	0xffffffff


	//   ....[40]....
        /*00cc*/ 	.word	0xffffffff


	//   ....[41]....
        /*00d0*/ 	.word	0xffffffff


	//   ....[42]....
        /*00d4*/ 	.word	0xffffffff


	//   ....[43]....
        /*00d8*/ 	.word	0xffffffff


	//   ....[44]....
        /*00dc*/ 	.word	0xffffffff


	//   ....[45]....
        /*00e0*/ 	.word	0xffffffff


	//   ....[46]....
        /*00e4*/ 	.word	0xffffffff


	//   ....[47]....
        /*00e8*/ 	.word	0xffffffff


	//   ....[48]....
        /*00ec*/ 	.word	0xffffffff


	//   ....[49]....
        /*00f0*/ 	.word	0xffffffff


	//   ....[50]....
        /*00f4*/ 	.word	0xffffffff


	//   ....[51]....
        /*00f8*/ 	.word	0xffffffff


	//   ....[52]....
        /*00fc*/ 	.word	0xffffffff


	//   ....[53]....
        /*0100*/ 	.word	0xffffffff


	//   ....[54]....
        /*0104*/ 	.word	0xffffffff


	//   ....[55]....
        /*0108*/ 	.word	0xffffffff


	//   ....[56]....
        /*010c*/ 	.word	0xffffffff


	//   ....[57]....
        /*0110*/ 	.word	0xffffffff


	//   ....[58]....
        /*0114*/ 	.word	0xffffffff


	//   ....[59]....
        /*0118*/ 	.word	0xffffffff


	//   ....[60]....
        /*011c*/ 	.word	0xffffffff


	//   ....[61]....
        /*0120*/ 	.word	0xffffffff


	//   ....[62]....
        /*0124*/ 	.word	0xffffffff


	//   ....[63]....
        /*0128*/ 	.word	0xffffffff


	//   ....[64]....
        /*012c*/ 	.word	0xffffffff


	//   ....[65]....
        /*0130*/ 	.word	0xffffffff


	//   ....[66]....
        /*0134*/ 	.word	0xffffffff


	//   ....[67]....
        /*0138*/ 	.word	0xffffffff


	//   ....[68]....
        /*013c*/ 	.word	0xffffffff


	//   ....[69]....
        /*0140*/ 	.word	0xffffffff


	//   ....[70]....
        /*0144*/ 	.word	0xffffffff


	//   ....[71]....
        /*0148*/ 	.word	0xffffffff


	//   ....[72]....
        /*014c*/ 	.word	0xffffffff


	//   ....[73]....
        /*0150*/ 	.word	0xffffffff


	//   ....[74]....
        /*0154*/ 	.word	0xffffffff


	//   ....[75]....
        /*0158*/ 	.word	0xffffffff


	//   ....[76]....
        /*015c*/ 	.word	0xffffffff


	//   ....[77]....
        /*0160*/ 	.word	0xffffffff


	//   ....[78]....
        /*0164*/ 	.word	0xffffffff


	//   ....[79]....
        /*0168*/ 	.word	0xffffffff


	//   ....[80]....
        /*016c*/ 	.word	0xffffffff


	//   ....[81]....
        /*0170*/ 	.word	0xffffffff


	//   ....[82]....
        /*0174*/ 	.word	0xffffffff


	//   ....[83]....
        /*0178*/ 	.word	0xffffffff


	//   ....[84]....
        /*017c*/ 	.word	0xffffffff


	//   ....[85]....
        /*0180*/ 	.word	0xffffffff


	//   ....[86]....
        /*0184*/ 	.word	0xffffffff


	//   ....[87]....
        /*0188*/ 	.word	0xffffffff


	//   ....[88]....
        /*018c*/ 	.word	0xffffffff


	//   ....[89]....
        /*0190*/ 	.word	0xffffffff


	//   ....[90]....
        /*0194*/ 	.word	0xffffffff


	//   ....[91]....
        /*0198*/ 	.word	0xffffffff


	//----- nvinfo : EIATTR_COOP_GROUP_INSTR_OFFSETS
	.align		4
.L_3377:
        /*019c*/ 	.byte	0x04, 0x28
        /*019e*/ 	.short	(.L_3379 - .L_3378)


	//   ....[0]....
.L_3378:
        /*01a0*/ 	.word	0x00000dd0


	//   ....[1]....
        /*01a4*/ 	.word	0x00000e50


	//   ....[2]....
        /*01a8*/ 	.word	0x00000f10


	//   ....[3]....
        /*01ac*/ 	.word	0x00001510


	//   ....[4]....
        /*01b0*/ 	.word	0x00002240


	//   ....[5]....
        /*01b4*/ 	.word	0x00002260


	//   ....[6]....
        /*01b8*/ 	.word	0x00002280


	//   ....[7]....
        /*01bc*/ 	.word	0x00002290


	//   ....[8]....
        /*01c0*/ 	.word	0x00002330


	//   ....[9]....
        /*01c4*/ 	.word	0x00002360


	//   ....[10]....
        /*01c8*/ 	.word	0x00002370


	//   ....[11]....
        /*01cc*/ 	.word	0x00002380


	//   ....[12]....
        /*01d0*/ 	.word	0x00002430


	//   ....[13]....
        /*01d4*/ 	.word	0x00002480


	//   ....[14]....
        /*01d8*/ 	.word	0x000024e0


	//   ....[15]....
        /*01dc*/ 	.word	0x00002520


	//   ....[16]....
        /*01e0*/ 	.word	0x000026c0


	//   ....[17]....
        /*01e4*/ 	.word	0x00002700


	//   ....[18]....
        /*01e8*/ 	.word	0x00002740


	//   ....[19]....
        /*01ec*/ 	.word	0x00002780


	//   ....[20]....
        /*01f0*/ 	.word	0x00002930


	//   ....[21]....
        /*01f4*/ 	.word	0x00002970


	//   ....[22]....
        /*01f8*/ 	.word	0x000029b0


	//   ....[23]....
        /*01fc*/ 	.word	0x000029f0


	//   ....[24]....
        /*0200*/ 	.word	0x00002b50


	//   ....[25]....
        /*0204*/ 	.word	0x00002b90


	//   ....[26]....
        /*0208*/ 	.word	0x00002bb0


	//   ....[27]....
        /*020c*/ 	.word	0x00002bc0


	//   ....[28]....
        /*0210*/ 	.word	0x00002bd0


	//   ....[29]....
        /*0214*/ 	.word	0x00002be0


	//   ....[30]....
        /*0218*/ 	.word	0x00002bf0


	//   ....[31]....
        /*021c*/ 	.word	0x00002c00


	//   ....[32]....
        /*0220*/ 	.word	0x00002c10


	//   ....[33]....
        /*0224*/ 	.word	0x00002c20


	//   ....[34]....
        /*0228*/ 	.word	0x00002d10


	//   ....[35]....
        /*022c*/ 	.word	0x00002d20


	//   ....[36]....
        /*0230*/ 	.word	0x00002d30


	//   ....[37]....
        /*0234*/ 	.word	0x00002d40


	//   ....[38]....
        /*0238*/ 	.word	0x00002e10


	//   ....[39]....
        /*023c*/ 	.word	0x00002e30


	//   ....[40]....
        /*0240*/ 	.word	0x00002e40


	//   ....[41]....
        /*0244*/ 	.word	0x00002e50


	//   ....[42]....
        /*0248*/ 	.word	0x00002f20


	//   ....[43]....
        /*024c*/ 	.word	0x00002f40


	//   ....[44]....
        /*0250*/ 	.word	0x00002f50


	//   ....[45]....
        /*0254*/ 	.word	0x00002f60


	//   ....[46]....
        /*0258*/ 	.word	0x00003030


	//   ....[47]....
        /*025c*/ 	.word	0x00003050


	//   ....[48]....
        /*0260*/ 	.word	0x00003060


	//   ....[49]....
        /*0264*/ 	.word	0x00003070


	//   ....[50]....
        /*0268*/ 	.word	0x00003140


	//   ....[51]....
        /*026c*/ 	.word	0x00003180


	//   ....[52]....
        /*0270*/ 	.word	0x000031c0


	//   ....[53]....
        /*0274*/ 	.word	0x00003200


	//   ....[54]....
        /*0278*/ 	.word	0x00003230


	//   ....[55]....
        /*027c*/ 	.word	0x00003270


	//   ....[56]....
        /*0280*/ 	.word	0x000032b0


	//   ....[57]....
        /*0284*/ 	.word	0x00003300


	//   ....[58]....
        /*0288*/ 	.word	0x00003330


	//   ....[59]....
        /*028c*/ 	.word	0x00003390


	//   ....[60]....
        /*0290*/ 	.word	0x000047f0


	//   ....[61]....
        /*0294*/ 	.word	0x00004830


	//   ....[62]....
        /*0298*/ 	.word	0x00004870


	//   ....[63]....
        /*029c*/ 	.word	0x000048b0


	//   ....[64]....
        /*02a0*/ 	.word	0x00004950


	//   ....[65]....
        /*02a4*/ 	.word	0x00004980


	//   ....[66]....
        /*02a8*/ 	.word	0x000049c0


	//   ....[67]....
        /*02ac*/ 	.word	0x00004a00


	//   ....[68]....
        /*02b0*/ 	.word	0x00004b10


	//   ....[69]....
        /*02b4*/ 	.word	0x00004b50


	//   ....[70]....
        /*02b8*/ 	.word	0x00004b90


	//   ....[71]....
        /*02bc*/ 	.word	0x00004bd0


	//   ....[72]....
        /*02c0*/ 	.word	0x00004cd0


	//   ....[73]....
        /*02c4*/ 	.word	0x00004d10


	//   ....[74]....
        /*02c8*/ 	.word	0x00004d50


	//   ....[75]....
        /*02cc*/ 	.word	0x00004d90


	//   ....[76]....
        /*02d0*/ 	.word	0x00004e30


	//   ....[77]....
        /*02d4*/ 	.word	0x00004e50


	//   ....[78]....
        /*02d8*/ 	.word	0x00004e70


	//   ....[79]....
        /*02dc*/ 	.word	0x00004e80


	//   ....[80]....
        /*02e0*/ 	.word	0x000052b0


	//   ....[81]....
        /*02e4*/ 	.word	0x00005410


	//   ....[82]....
        /*02e8*/ 	.word	0x000055e0


	//   ....[83]....
        /*02ec*/ 	.word	0x00005630


	//   ....[84]....
        /*02f0*/ 	.word	0x00005680


	//   ....[85]....
        /*02f4*/ 	.word	0x000056b0


	//   ....[86]....
        /*02f8*/ 	.word	0x000056d0


	//   ....[87]....
        /*02fc*/ 	.word	0x000057a0


	//   ....[88]....
        /*0300*/ 	.word	0x000057e0


	//   ....[89]....
        /*0304*/ 	.word	0x00005830


	//   ....[90]....
        /*0308*/ 	.word	0x00005860


	//   ....[91]....
        /*030c*/ 	.word	0x00005880


	//----- nvinfo : EIATTR_VRC_CTA_INIT_COUNT
	.align		4
.L_3379:
        /*0310*/ 	.byte	0x02, 0x4a
	.zero		1
	.zero		1


	//----- nvinfo : EIATTR_EXIT_INSTR_OFFSETS
	.align		4
        /*0314*/ 	.byte	0x04, 0x1c
        /*0316*/ 	.short	(.L_3381 - .L_3380)


	//   ....[0]....
.L_3380:
        /*0318*/ 	.word	0x00005920


	//   ....[1]....
        /*031c*/ 	.word	0x00005ba0


	//----- nvinfo : EIATTR_MAX_THREADS
	.align		4
.L_3381:
        /*0320*/ 	.byte	0x04, 0x05
        /*0322*/ 	.short	(.L_3383 - .L_3382)
.L_3382:
        /*0324*/ 	.word	0x00000020
        /*0328*/ 	.word	0x00000001
        /*032c*/ 	.word	0x00000001


	//----- nvinfo : EIATTR_CRS_STACK_SIZE
	.align		4
.L_3383:
        /*0330*/ 	.byte	0x04, 0x1e
        /*0332*/ 	.short	(.L_3385 - .L_3384)
.L_3384:
        /*0334*/ 	.word	0x00000000


	//----- nvinfo : EIATTR_CBANK_PARAM_SIZE
	.align		4
.L_3385:
        /*0338*/ 	.byte	0x03, 0x19
        /*033a*/ 	.short	0x01f0


	//----- nvinfo : EIATTR_PARAM_CBANK
	.align		4
        /*033c*/ 	.byte	0x04, 0x0a
        /*033e*/ 	.short	(.L_3387 - .L_3386)
	.align		4
.L_3386:
        /*0340*/ 	.word	index@(.nv.constant0._Z25selective_scan_bwd_kernelI32Selective_Scan_bwd_kernel_traitsILi32ELi8ELb1ELb1ELb0ELb0ELb0EfN3c107complexIfEEEEv12SSMParamsBwd)
        /*0344*/ 	.short	0x0380
        /*0346*/ 	.short	0x01f0


	//----- nvinfo : EIATTR_SW_WAR
	.align		4
.L_3387:
        /*0348*/ 	.byte	0x04, 0x36
        /*034a*/ 	.short	(.L_3389 - .L_3388)
.L_3388:
        /*034c*/ 	.word	0x00000008
.L_3389:


//--------------------- .nv.info._Z25selective_scan_bwd_kernelI32Selective_Scan_bwd_kernel_traitsILi32ELi8ELb1ELb1ELb0ELb0ELb1EfN3c107complexIfEEEEv12SSMParamsBwd --------------------------
	.section	.nv.info._Z25selective_scan_bwd_kernelI32Selective_Scan_bwd_kernel_traitsILi32ELi8ELb1ELb1ELb0ELb0ELb1EfN3c107complexIfEEEEv12SSMParamsBwd,"",@"SHT_CUDA_INFO"
	.sectionflags	@""
	.align	4


	//----- nvinfo : EIATTR_CUDA_API_VERSION
	.align		4
        /*0000*/ 	.byte	0x04, 0x37
        /*0002*/ 	.short	(.L_3391 - .L_3390)
.L_3390:
        /*0004*/ 	.word	0x00000082


	//----- nvinfo : EIATTR_KPARAM_INFO
	.align		4
.L_3391:
        /*0008*/ 	.byte	0x04, 0x17
        /*000a*/ 	.short	(.L_3393 - .L_3392)
.L_3392:
        /*000c*/ 	.word	0x00000000
        /*0010*/ 	.short	0x0000
        /*0012*/ 	.short	0x0000
        /*0014*/ 	.byte	0x00, 0xf0, 0xc1, 0x07


	//----- nvinfo : EIATTR_SPARSE_MMA_MASK
	.align		4
.L_3393:
        /*0018*/ 	.byte	0x03, 0x50
        /*001a*/ 	.short	0x0000


	//----- nvinfo : EIATTR_MAXREG_COUNT
	.align		4
        /*001c*/ 	.byte	0x03, 0x1b
        /*001e*/ 	.short	0x00ff


	//----- nvinfo : EIATTR_NUM_BARRIERS
	.align		4
        /*0020*/ 	.byte	0x02, 0x4c
        /*0022*/ 	.byte	0x01
	.zero		1


	//----- nvinfo : EIATTR_MERCURY_ISA_VERSION
	.align		4
        /*0024*/ 	.byte	0x03, 0x5f
        /*0026*/ 	.short	0x0101


	//----- nvinfo : EIATTR_COOP_GROUP_MASK_REGIDS
	.align		4
        /*0028*/ 	.byte	0x04, 0x29
        /*002a*/ 	.short	(.L_3395 - .L_3394)


	//   ....[0]....
.L_3394:
        /*002c*/ 	.word	0xffffffff


	//   ....[1]....
        /*0030*/ 	.word	0xffffffff


	//   ....[2]....
        /*0034*/ 	.word	0xffffffff


	//   ....[3]....
        /*0038*/ 	.word	0xffffffff


	//   ....[4]....
        /*003c*/ 	.word	0xffffffff


	//   ....[5]....
        /*0040*/ 	.word	0xffffffff


	//   ....[6]....
        /*0044*/ 	.word	0xffffffff


	//   ....[7]....
        /*0048*/ 	.word	0xffffffff


	//   ....[8]....
        /*004c*/ 	.word	0xffffffff


	//   ....[9]....
        /*0050*/ 	.word	0xffffffff


	//   ....[10]....
        /*0054*/ 	.word	0xffffffff


	//   ....[11]....
        /*0058*/ 	.word	0xffffffff


	//   ....[12]....
        /*005c*/ 	.word	0xffffffff


	//   ....[13]....
        /*0060*/ 	.word	0xffffffff


	//   ....[14]....
        /*0064*/ 	.word	0xffffffff


	//   ....[15]....
        /*0068*/ 	.word	0xffffffff


	//   ....[16]....
        /*006c*/ 	.word	0xffffffff


	//   ....[17]....
        /*0070*/ 	.word	0xffffffff


	//   ....[18]....
        /*0074*/ 	.word	0xffffffff


	//   ....[19]....
        /*0078*/ 	.word	0xffffffff


	//   ....[20]....
        /*007c*/ 	.word	0xffffffff


	//   ....[21]....
        /*0080*/ 	.word	0xffffffff


	//   ....[22]....
        /*0084*/ 	.word	0xffffffff


	//   ....[23]....
        /*0088*/ 	.word	0xffffffff


	//   ....[24]....
        /*008c*/ 	.word	0xffffffff


	//   ....[25]....
        /*0090*/ 	.word	0xffffffff


	//   ....[26]....
        /*0094*/ 	.word	0xffffffff


	//   ....[27]....
        /*0098*/ 	.word	0xffffffff


	//   ....[28]....
        /*009c*/ 	.word	0xffffffff


	//   ....[29]....
        /*00a0*/ 	.word	0xffffffff


	//   ....[30]....
        /*00a4*/ 	.word	0xffffffff


	//   ....[31]....
        /*00a8*/ 	.word	0xffffffff


	//   ....[32]....
        /*00ac*/ 	.word	0xffffffff


	//   ....[33]....
        /*00b0*/ 	.word	0xffffffff


	//   ....[34]....
        /*00b4*/ 	.word	0xffffffff


	//   ....[35]....
        /*00b8*/ 	.word	0xffffffff


	//   ....[36]....
        /*00bc*/ 	.word	0xffffffff


	//   ....[37]....
        /*00c0*/ 	.word	0xffffffff


	//   ....[38]....
        /*00c4*/ 	.word	0xffffffff


	//   ....[39]....
        /*00c8*/ 	.word	0xffffffff


	//   ....[40]....
        /*00cc*/ 	.word	0xffffffff


	//   ....[41]....
        /*00d0*/ 	.word	0xffffffff


	//   ....[42]....
        /*00d4*/ 	.word	0xffffffff


	//   ....[43]....
        /*00d8*/ 	.word	0xffffffff


	//   ....[44]....
        /*00dc*/ 	.word	0xffffffff


	//   ....[45]....
        /*00e0*/ 	.word	0xffffffff


	//   ....[46]....
        /*00e4*/ 	.word	0xffffffff


	//   ....[47]....
        /*00e8*/ 	.word	0xffffffff


	//   ....[48]....
        /*00ec*/ 	.word	0xffffffff


	//   ....[49]....
        /*00f0*/ 	.word	0xffffffff


	//   ....[50]....
        /*00f4*/ 	.word	0xffffffff


	//   ....[51]....
        /*00f8*/ 	.word	0xffffffff


	//   ....[52]....
        /*00fc*/ 	.word	0xffffffff


	//   ....[53]....
        /*0100*/ 	.word	0xffffffff


	//   ....[54]....
        /*0104*/ 	.word	0xffffffff


	//   ....[55]....
        /*0108*/ 	.word	0xffffffff


	//   ....[56]....
        /*010c*/ 	.word	0xffffffff


	//   ....[57]....
        /*0110*/ 	.word	0xffffffff


	//   ....[58]....
        /*0114*/ 	.word	0xffffffff


	//   ....[59]....
        /*0118*/ 	.word	0xffffffff


	//   ....[60]....
        /*011c*/ 	.word	0xffffffff


	//   ....[61]....
        /*0120*/ 	.word	0xffffffff


	//   ....[62]....
        /*0124*/ 	.word	0xffffffff


	//   ....[63]....
        /*0128*/ 	.word	0xffffffff


	//   ....[64]....
        /*012c*/ 	.word	0xffffffff


	//   ....[65]....
        /*0130*/ 	.word	0xffffffff


	//   ....[66]....
        /*0134*/ 	.word	0xffffffff


	//   ....[67]....
        /*0138*/ 	.word	0xffffffff


	//   ....[68]....
        /*013c*/ 	.word	0xffffffff


	//   ....[69]....
        /*0140*/ 	.word	0xffffffff


	//   ....[70]....
        /*0144*/ 	.word	0xffffffff


	//   ....[71]....
        /*0148*/ 	.word	0xffffffff


	//   ....[72]....
        /*014c*/ 	.word	0xffffffff


	//   ....[73]....
        /*0150*/ 	.word	0xffffffff


	//   ....[74]....
        /*0154*/ 	.word	0xffffffff


	//   ....[75]....
        /*0158*/ 	.word	0xffffffff


	//   ....[76]....
        /*015c*/ 	.word	0xffffffff


	//   ....[77]....
        /*0160*/ 	.word	0xffffffff


	//   ....[78]....
        /*0164*/ 	.word	0xffffffff


	//   ....[79]....
        /*0168*/ 	.word	0xffffffff


	//   ....[80]....
        /*016c*/ 	.word	0xffffffff


	//   ....[81]....
        /*0170*/ 	.word	0xffffffff


	//   ....[82]....
        /*0174*/ 	.word	0xffffffff


	//   ....[83]....
        /*0178*/ 	.word	0xffffffff


	//   ....[84]....
        /*017c*/ 	.word	0xffffffff


	//   ....[85]....
        /*0180*/ 	.word	0xffffffff


	//   ....[86]....
        /*0184*/ 	.word	0xffffffff


	//   ....[87]....
        /*0188*/ 	.word	0xffffffff


	//   ....[88]....
        /*018c*/ 	.word	0xffffffff


	//   ....[89]....
        /*0190*/ 	.word	0xffffffff


	//   ....[90]....
        /*0194*/ 	.word	0xffffffff


	//   ....[91]....
        /*0198*/ 	.word	0xffffffff


	//   ....[92]....
        /*019c*/ 	.word	0xffffffff


	//   ....[93]....
        /*01a0*/ 	.word	0xffffffff


	//   ....[94]....
        /*01a4*/ 	.word	0xffffffff


	//   ....[95]....
        /*01a8*/ 	.word	0xffffffff


	//----- nvinfo : EIATTR_COOP_GROUP_INSTR_OFFSETS
	.align		4
.L_3395:
        /*01ac*/ 	.byte	0x04, 0x28
        /*01ae*/ 	.short	(.L_3397 - .L_3396)


	//   ....[0]....
.L_3396:
        /*01b0*/ 	.word	0x00000e90


	//   ....[1]....
        /*01b4*/ 	.word	0x00000f40


	//   ....[2]....
        /*01b8*/ 	.word	0x00001060


	//   ....[3]....
        /*01bc*/ 	.word	0x00001150


	//   ....[4]....
        /*01c0*/ 	.word	0x000014e0


	//   ....[5]....
        /*01c4*/ 	.word	0x00001870


	//   ....[6]....
        /*01c8*/ 	.word	0x00001a10


	//   ....[7]....
        /*01cc*/ 	.word	0x00002030


	//   ....[8]....
        /*01d0*/ 	.word	0x00002d50


	//   ....[9]....
        /*01d4*/ 	.word	0x00002d90


	//   ....[10]....
        /*01d8*/ 	.word	0x00002db0


	//   ....[11]....
        /*01dc*/ 	.word	0x00002dc0


	//   ....[12]....
        /*01e0*/ 	.word	0x00002e60


	//   ....[13]....
        /*01e4*/ 	.word	0x00002e90


	//   ....[14]....
        /*01e8*/ 	.word	0x00002ea0


	//   ....[15]....
        /*01ec*/ 	.word	0x00002eb0


	//   ....[16]....
        /*01f0*/ 	.word	0x00002f90


	//   ....[17]....
        /*01f4*/ 	.word	0x00002ff0


	//   ....[18]....
        /*01f8*/ 	.word	0x00003030


	//   ....[19]....
        /*01fc*/ 	.word	0x00003070


	//   ....[20]....
        /*0200*/ 	.word	0x000031f0


	//   ....[21]....
        /*0204*/ 	.word	0x00003230


	//   ....[22]....
        /*0208*/ 	.word	0x00003270


	//   ....[23]....
        /*020c*/ 	.word	0x000032b0


	//   ....[24]....
        /*0210*/ 	.word	0x00003450


	//   ....[25]....
        /*0214*/ 	.word	0x00003490


	//   ....[26]....
        /*0218*/ 	.word	0x000034d0


	//   ....[27]....
        /*021c*/ 	.word	0x00003510


	//   ....[28]....
        /*0220*/ 	.word	0x000035a0


	//   ....[29]....
        /*0224*/ 	.word	0x00003680


	//   ....[30]....
        /*0228*/ 	.word	0x000036c0


	//   ....[31]....
        /*022c*/ 	.word	0x000036e0


	//   ....[32]....
        /*0230*/ 	.word	0x000036f0


	//   ....[33]....
        /*0234*/ 	.word	0x00003700


	//   ....[34]....
        /*0238*/ 	.word	0x00003710


	//   ....[35]....
        /*023c*/ 	.word	0x00003720


	//   ....[36]....
        /*0240*/ 	.word	0x00003730


	//   ....[37]....
        /*0244*/ 	.word	0x00003740


	//   ....[38]....
        /*0248*/ 	.word	0x00003830


	//   ....[39]....
        /*024c*/ 	.word	0x00003840


	//   ....[40]....
        /*0250*/ 	.word	0x00003850


	//   ....[41]....
        /*0254*/ 	.word	0x00003860


	//   ....[42]....
        /*0258*/ 	.word	0x00003930


	//   ....[43]....
        /*025c*/ 	.word	0x00003950


	//   ....[44]....
        /*0260*/ 	.word	0x00003960


	//   ....[45]....
        /*0264*/ 	.word	0x00003970


	//   ....[46]....
        /*0268*/ 	.word	0x00003a40


	//   ....[47]....
        /*026c*/ 	.word	0x00003a60


	//   ....[48]....
        /*0270*/ 	.word	0x00003a70


	//   ....[49]....
        /*0274*/ 	.word	0x00003a80


	//   ....[50]....
        /*0278*/ 	.word	0x00003b50


	//   ....[51]....
        /*027c*/ 	.word	0x00003b70


	//   ....[52]....
        /*0280*/ 	.word	0x00003b80


	//   ....[53]....
        /*0284*/ 	.word	0x00003b90


	//   ....[54]....
        /*0288*/ 	.word	0x00003c60


	//   ....[55]....
        /*028c*/ 	.word	0x00003ca0


	//   ....[56]....
        /*0290*/ 	.word	0x00003ce0


	//   ....[57]....
        /*0294*/ 	.word	0x00003d20


	//   ....[58]....
        /*0298*/ 	.word	0x00003d50


	//   ....[59]....
        /*029c*/ 	.word	0x00003d90


	//   ....[60]....
        /*02a0*/ 	.word	0x00003dd0


	//   ....[61]....
        /*02a4*/ 	.word	0x00003e20


	//   ....[62]....
        /*02a8*/ 	.word	0x00003e50


	//   ....[63]....
        /*02ac*/ 	.word	0x00003ea0


	//   ....[64]....
        /*02b0*/ 	.word	0x00005310


	//   ....[65]....
        /*02b4*/ 	.word	0x00005350


	//   ....[66]....
        /*02b8*/ 	.word	0x00005390


	//   ....[67]....
        /*02bc*/ 	.word	0x000053d0


	//   ....[68]....
        /*02c0*/ 	.word	0x000054f0


	//   ....[69]....
        /*02c4*/ 	.word	0x00005530


	//   ....[70]....
        /*02c8*/ 	.word	0x00005570


	//   ....[71]....
        /*02cc*/ 	.word	0x000055b0


	//   ....[72]....
        /*02d0*/ 	.word	0x000056c0


	//   ....[73]....
        /*02d4*/ 	.word	0x00005700


	//   ....[74]....
        /*02d8*/ 	.word	0x00005740


	//   ....[75]....
        /*02dc*/ 	.word	0x00005780


	//   ....[76]....
        /*02e0*/ 	.word	0x00005890


	//   ....[77]....
        /*02e4*/ 	.word	0x000058d0


	//   ....[78]....
        /*02e8*/ 	.word	0x00005900


	//   ....[79]....
        /*02ec*/ 	.word	0x00005920


	//   ....[80]....
        /*02f0*/ 	.word	0x00005950


	//   ....[81]....
        /*02f4*/ 	.word	0x00005970


	//   ....[82]....
        /*02f8*/ 	.word	0x00005990


	//   ....[83]....
        /*02fc*/ 	.word	0x000059a0


	//   ....[84]....
        /*0300*/ 	.word	0x00005db0


	//   ....[85]....
        /*0304*/ 	.word	0x00005f30


	//   ....[86]....
        /*0308*/ 	.word	0x00006100


	//   ....[87]....
        /*030c*/ 	.word	0x00006140


	//   ....[88]....
        /*0310*/ 	.word	0x000061a0


	//   ....[89]....
        /*0314*/ 	.word	0x000061d0


	//   ....[90]....
        /*0318*/ 	.word	0x000061f0


	//   ....[91]....
        /*031c*/ 	.word	0x000062c0


	//   ....[92]....
        /*0320*/ 	.word	0x000062f0


	//   ....[93]....
        /*0324*/ 	.word	0x00006350


	//   ....[94]....
        /*0328*/ 	.word	0x00006380


	//   ....[95]....
        /*032c*/ 	.word	0x000063a0


	//----- nvinfo : EIATTR_VRC_CTA_INIT_COUNT
	.align		4
.L_3397:
        /*0330*/ 	.byte	0x02, 0x4a
	.zero		1
	.zero		1


	//----- nvinfo : EIATTR_EXIT_INSTR_OFFSETS
	.align		4
        /*0334*/ 	.byte	0x04, 0x1c
        /*0336*/ 	.short	(.L_3399 - .L_3398)


	//   ....[0]....
.L_3398:
        /*0338*/ 	.word	0x00006440


	//   ....[1]....
        /*033c*/ 	.word	0x000066d0


	//----- nvinfo : EIATTR_MAX_THREADS
	.align		4
.L_3399:
        /*0340*/ 	.byte	0x04, 0x05
        /*0342*/ 	.short	(.L_3401 - .L_3400)
.L_3400:
        /*0344*/ 	.word	0x00000020
        /*0348*/ 	.word	0x00000001
        /*034c*/ 	.word	0x00000001


	//----- nvinfo : EIATTR_CRS_STACK_SIZE
	.align		4
.L_3401:
        /*0350*/ 	.byte	0x04, 0x1e
        /*0352*/ 	.short	(.L_3403 - .L_3402)
.L_3402:
        /*0354*/ 	.word	0x00000000


	//----- nvinfo : EIATTR_CBANK_PARAM_SIZE
	.align		4
.L_3403:
        /*0358*/ 	.byte	0x03, 0x19
        /*035a*/ 	.short	0x01f0


	//----- nvinfo : EIATTR_PARAM_CBANK
	.align		4
        /*035c*/ 	.byte	0x04, 0x0a
        /*035e*/ 	.short	(.L_3405 - .L_3404)
	.align		4
.L_3404:
        /*0360*/ 	.word	index@(.nv.constant0._Z25selective_scan_bwd_kernelI32Selective_Scan_bwd_kernel_traitsILi32ELi8ELb1ELb1ELb0ELb0ELb1EfN3c107complexIfEEEEv12SSMParamsBwd)
        /*0364*/ 	.short	0x0380
        /*0366*/ 	.short	0x01f0


	//----- nvinfo : EIATTR_SW_WAR
	.align		4
.L_3405:
        /*0368*/ 	.byte	0x04, 0x36
        /*036a*/ 	.short	(.L_3407 - .L_3406)
.L_3406:
        /*036c*/ 	.word	0x00000008
.L_3407:


//--------------------- .nv.info._Z25selective_scan_bwd_kernelI32Selective_Scan_bwd_kernel_traitsILi32ELi8ELb1ELb1ELb0ELb1ELb0EfN3c107complexIfEEEEv12SSMParamsBwd --------------------------
	.section	.nv.info._Z25selective_scan_bwd_kernelI32Selective_Scan_bwd_kernel_traitsILi32ELi8ELb1ELb1ELb0ELb1ELb0EfN3c107complexIfEEEEv12SSMParamsBwd,"",@"SHT_CUDA_INFO"
	.sectionflags	@""
	.align	4


	//----- nvinfo : EIATTR_CUDA_API_VERSION
	.align		4
        /*0000*/ 	.byte	0x04, 0x37
        /*0002*/ 	.short	(.L_3409 - .L_3408)
.L_3408:
        /*0004*/ 	.word	0x00000082


	//----- nvinfo : EIATTR_KPARAM_INFO
	.align		4
.L_3409:
        /*0008*/ 	.byte	0x04, 0x17
        /*000a*/ 	.short	(.L_3411 - .L_3410)
.L_3410:
        /*000c*/ 	.word	0x00000000
        /*0010*/ 	.short	0x0000
        /*0012*/ 	.short	0x0000
        /*0014*/ 	.byte	0x00, 0xf0, 0xc1, 0x07


	//----- nvinfo : EIATTR_SPARSE_MMA_MASK
	.align		4
.L_3411:
        /*0018*/ 	.byte	0x03, 0x50
        /*001a*/ 	.short	0x0000


	//----- nvinfo : EIATTR_MAXREG_COUNT
	.align		4
        /*001c*/ 	.byte	0x03, 0x1b
        /*001e*/ 	.short	0x00ff


	//----- nvinfo : EIATTR_NUM_BARRIERS
	.align		4
        /*0020*/ 	.byte	0x02, 0x4c
        /*0022*/ 	.byte	0x01
	.zero		1


	//----- nvinfo : EIATTR_MERCURY_ISA_VERSION
	.align		4
        /*0024*/ 	.byte	0x03, 0x5f
        /*0026*/ 	.short	0x0101


	//----- nvinfo : EIATTR_COOP_GROUP_MASK_REGIDS
	.align		4
        /*0028*/ 	.byte	0x04, 0x29
        /*002a*/ 	.short	(.L_3413 - .L_3412)


	//   ....[0]....
.L_3412:
        /*002c*/ 	.word	0xffffffff


	//   ....[1]....
        /*0030*/ 	.word	0xffffffff


	//   ....[2]....
        /*0034*/ 	.word	0xffffffff


	//   ....[3]....
        /*0038*/ 	.word	0xffffffff


	//   ....[4]....
        /*003c*/ 	.word	0xffffffff


	//   ....[5]....
        /*0040*/ 	.word	0xffffffff


	//   ....[6]....
        /*0044*/ 	.word	0xffffffff


	//   ....[7]....
        /*0048*/ 	.word	0xffffffff


	//   ....[8]....
        /*004c*/ 	.word	0xffffffff


	//   ....[9]....
        /*0050*/ 	.word	0xffffffff


	//   ....[10]....
        /*0054*/ 	.word	0xffffffff


	//   ....[11]....
        /*0058*/ 	.word	0xffffffff


	//   ....[12]....
        /*005c*/ 	.word	0xffffffff


	//   ....[13]....
        /*0060*/ 	.word	0xffffffff


	//   ....[14]....
        /*0064*/ 	.word	0xffffffff


	//   ....[15]....
        /*0068*/ 	.word	0xffffffff


	//   ....[16]....
        /*006c*/ 	.word	0xffffffff


	//   ....[17]....
        /*0070*/ 	.word	0xffffffff


	//   ....[18]....
        /*0074*/ 	.word	0xffffffff


	//   ....[19]....
        /*0078*/ 	.word	0xffffffff


	//   ....[20]....
        /*007c*/ 	.word	0xffffffff


	//   ....[21]....
        /*0080*/ 	.word	0xffffffff


	//   ....[22]....
        /*0084*/ 	.word	0xffffffff


	//   ....[23]....
        /*0088*/ 	.word	0xffffffff


	//   ....[24]....
        /*008c*/ 	.word	0xffffffff


	//   ....[25]....
        /*0090*/ 	.word	0xffffffff


	//   ....[26]....
        /*0094*/ 	.word	0xffffffff


	//   ....[27]....
        /*0098*/ 	.word	0xffffffff


	//   ....[28]....
        /*009c*/ 	.word	0xffffffff


	//   ....[29]....
        /*00a0*/ 	.word	0xffffffff


	//   ....[30]....
        /*00a4*/ 	.word	0xffffffff


	//   ....[31]....
        /*00a8*/ 	.word	0xffffffff


	//   ....[32]....
        /*00ac*/ 	.word	0xffffffff


	//   ....[33]....
        /*00b0*/ 	.word	0xffffffff


	//   ....[34]....
        /*00b4*/ 	.word	0xffffffff


	//   ....[35]....
        /*00b8*/ 	.word	0xffffffff


	//   ....[36]....
        /*00bc*/ 	.word	0xffffffff


	//   ....[37]....
        /*00c0*/ 	.word	0xffffffff


	//   ....[38]....
        /*00c4*/ 	.word	0xffffffff


	//   ....[39]....
        /*00c8*/ 	.word	0xffffffff


	//   ....[40]....
        /*00cc*/ 	.word	0xffffffff


	//   ....[41]....
        /*00d0*/ 	.word	0xffffffff


	//   ....[42]....
        /*00d4*/ 	.word	0xffffffff


	//   ....[43]....
        /*00d8*/ 	.word	0xffffffff


	//   ....[44]....
        /*00dc*/ 	.word	0xffffffff


	//   ....[45]....
        /*00e0*/ 	.word	0xffffffff


	//   ....[46]....
        /*00e4*/ 	.word	0xffffffff


	//   ....[47]....
        /*00e8*/ 	.word	0xffffffff


	//   ....[48]....
        /*00ec*/ 	.word	0xffffffff


	//   ....[49]....
        /*00f0*/ 	.word	0xffffffff


	//   ....[50]....
        /*00f4*/ 	.word	0xffffffff


	//   ....[51]....
        /*00f8*/ 	.word	0xffffffff


	//   ....[52]....
        /*00fc*/ 	.word	0xffffffff


	//   ....[53]....
        /*0100*/ 	.word	0xffffffff


	//   ....[54]....
        /*0104*/ 	.word	0xffffffff


	//   ....[55]....
        /*0108*/ 	.word	0xffffffff


	//   ....[56]....
        /*010c*/ 	.word	0xffffffff


	//   ....[57]....
        /*0110*/ 	.word	0xffffffff


	//   ....[58]....
        /*0114*/ 	.word	0xffffffff


	//   ....[59]....
        /*0118*/ 	.word	0xffffffff


	//   ....[60]....
        /*011c*/ 	.word	0xffffffff


	//   ....[61]....
        /*0120*/ 	.word	0xffffffff


	//   ....[62]....
        /*0124*/ 	.word	0xffffffff


	//   ....[63]....
        /*0128*/ 	.word	0xffffffff


	//   ....[64]....
        /*012c*/ 	.word	0xffffffff


	//   ....[65]....
        /*0130*/ 	.word	0xffffffff


	//   ....[66]....
        /*0134*/ 	.word	0xffffffff


	//   ....[67]....
        /*0138*/ 	.word	0xffffffff


	//   ....[68]....
        /*013c*/ 	.word	0xffffffff


	//   ....[69]....
        /*0140*/ 	.word	0xffffffff


	//   ....[70]....
        /*0144*/ 	.word	0xffffffff


	//   ....[71]....
        /*0148*/ 	.word	0xffffffff


	//   ....[72]....
        /*014c*/ 	.word	0xffffffff


	//   ....[73]....
        /*0150*/ 	.word	0xffffffff


	//   ....[74]....
        /*0154*/ 	.word	0xffffffff


	//   ....[75]....
        /*0158*/ 	.word	0xffffffff


	//   ....[76]....
        /*015c*/ 	.word	0xffffffff


	//   ....[77]....
        /*0160*/ 	.word	0xffffffff


	//   ....[78]....
        /*0164*/ 	.word	0xffffffff


	//   ....[79]....
        /*0168*/ 	.word	0xffffffff


	//   ....[80]....
        /*016c*/ 	.word	0xffffffff


	//   ....[81]....
        /*0170*/ 	.word	0xffffffff


	//   ....[82]....
        /*0174*/ 	.word	0xffffffff


	//   ....[83]....
        /*0178*/ 	.word	0xffffffff


	//   ....[84]....
        /*017c*/ 	.word	0xffffffff


	//   ....[85]....
        /*0180*/ 	.word	0xffffffff


	//   ....[86]....
        /*0184*/ 	.word	0xffffffff


	//   ....[87]....
        /*0188*/ 	.word	0xffffffff


	//   ....[88]....
        /*018c*/ 	.word	0xffffffff


	//   ....[89]....
        /*0190*/ 	.word	0xffffffff


	//   ....[90]....
        /*0194*/ 	.word	0xffffffff


	//   ....[91]....
        /*0198*/ 	.word	0xffffffff


	//   ....[92]....
        /*019c*/ 	.word	0xffffffff


	//----- nvinfo : EIATTR_COOP_GROUP_INSTR_OFFSETS
	.align		4
.L_3413:
        /*01a0*/ 	.byte	0x04, 0x28
        /*01a2*/ 	.short	(.L_3415 - .L_3414)


	//   ....[0]....
.L_3414:
        /*01a4*/ 	.word	0x00000de0


	//   ....[1]....
        /*01a8*/ 	.word	0x00000e90


	//   ....[2]....
        /*01ac*/ 	.word	0x00000ff0


	//   ....[3]....
        /*01b0*/ 	.word	0x00002670


	//   ....[4]....
        /*01b4*/ 	.word	0x00003380


	//   ....[5]....
        /*01b8*/ 	.word	0x000033b0


	//   ....[6]....
        /*01bc*/ 	.word	0x000033d0


	//   ....[7]....
        /*01c0*/ 	.word	0x000033e0


	//   ....[8]....
        /*01c4*/ 	.word	0x00003480


	//   ....[9]....
        /*01c8*/ 	.word	0x000034b0


	//   ....[10]....
        /*01cc*/ 	.word	0x000034c0


	//   ....[11]....
        /*01d0*/ 	.word	0x000034d0


	//   ....[12]....
        /*01d4*/ 	.word	0x000035a0


	//   ....[13]....
        /*01d8*/ 	.word	0x000035e0


	//   ....[14]....
        /*01dc*/ 	.word	0x00003640


	//   ....[15]....
        /*01e0*/ 	.word	0x00003680


	//   ....[16]....
        /*01e4*/ 	.word	0x00003820


	//   ....[17]....
        /*01e8*/ 	.word	0x00003860


	//   ....[18]....
        /*01ec*/ 	.word	0x000038a0


	//   ....[19]....
        /*01f0*/ 	.word	0x000038e0


	//   ....[20]....
        /*01f4*/ 	.word	0x00003a80


	//   ....[21]....
        /*01f8*/ 	.word	0x00003ac0


	//   ....[22]....
        /*01fc*/ 	.word	0x00003b00


	//   ....[23]....
        /*0200*/ 	.word	0x00003b40


	//   ....[24]....
        /*0204*/ 	.word	0x00003c20


	//   ....[25]....
        /*0208*/ 	.word	0x00003c50


	//   ....[26]....
        /*020c*/ 	.word	0x00003cd0


	//   ....[27]....
        /*0210*/ 	.word	0x00003d10


	//   ....[28]....
        /*0214*/ 	.word	0x00003d30


	//   ....[29]....
        /*0218*/ 	.word	0x00003d40


	//   ....[30]....
        /*021c*/ 	.word	0x00003d50


	//   ....[31]....
        /*0220*/ 	.word	0x00003d60


	//   ....[32]....
        /*0224*/ 	.word	0x00003d70


	//   ....[33]....
        /*0228*/ 	.word	0x00003d80


	//   ....[34]....
        /*022c*/ 	.word	0x00003e70


	//   ....[35]....
        /*0230*/ 	.word	0x00003e80


	//   ....[36]....
        /*0234*/ 	.word	0x00003e90


	//   ....[37]....
        /*0238*/ 	.word	0x00003ea0


	//   ....[38]....
        /*023c*/ 	.word	0x00003f70


	//   ....[39]....
        /*0240*/ 	.word	0x00003f90


	//   ....[40]....
        /*0244*/ 	.word	0x00003fa0


	//   ....[41]....
        /*0248*/ 	.word	0x00003fb0


	//   ....[42]....
        /*024c*/ 	.word	0x00004080


	//   ....[43]....
        /*0250*/ 	.word	0x000040a0


	//   ....[44]....
        /*0254*/ 	.word	0x000040b0


	//   ....[45]....
        /*0258*/ 	.word	0x000040c0


	//   ....[46]....
        /*025c*/ 	.word	0x00004190


	//   ....[47]....
        /*0260*/ 	.word	0x000041b0


	//   ....[48]....
        /*0264*/ 	.word	0x000041c0


	//   ....[49]....
        /*0268*/ 	.word	0x000041d0


	//   ....[50]....
        /*026c*/ 	.word	0x000042a0


	//   ....[51]....
        /*0270*/ 	.word	0x000042e0


	//   ....[52]....
        /*0274*/ 	.word	0x00004320


	//   ....[53]....
        /*0278*/ 	.word	0x00004360


	//   ....[54]....
        /*027c*/ 	.word	0x00004390


	//   ....[55]....
        /*0280*/ 	.word	0x000043d0


	//   ....[56]....
        /*0284*/ 	.word	0x00004410


	//   ....[57]....
        /*0288*/ 	.word	0x00004460


	//   ....[58]....
        /*028c*/ 	.word	0x00004490


	//   ....[59]....
        /*0290*/ 	.word	0x000044f0


	//   ....[60]....
        /*0294*/ 	.word	0x00005950


	//   ....[61]....
        /*0298*/ 	.word	0x00005990


	//   ....[62]....
        /*029c*/ 	.word	0x000059d0


	//   ....[63]....
        /*02a0*/ 	.word	0x00005a10


	//   ....[64]....
        /*02a4*/ 	.word	0x00005b70


	//   ....[65]....
        /*02a8*/ 	.word	0x00005bb0


	//   ....[66]....
        /*02ac*/ 	.word	0x00005bf0


	//   ....[67]....
        /*02b0*/ 	.word	0x00005c30


	//   ....[68]....
        /*02b4*/ 	.word	0x00005d20


	//   ....[69]....
        /*02b8*/ 	.word	0x00005d60


	//   ....[70]....
        /*02bc*/ 	.word	0x00005da0


	//   ....[71]....
        /*02c0*/ 	.word	0x00005de0


	//   ....[72]....
        /*02c4*/ 	.word	0x00005ed0


	//   ....[73]....
        /*02c8*/ 	.word	0x00005f10


	//   ....[74]....
        /*02cc*/ 	.word	0x00005f40


	//   ....[75]....
        /*02d0*/ 	.word	0x00005f60


	//   ....[76]....
        /*02d4*/ 	.word	0x00005f90


	//   ....[77]....
        /*02d8*/ 	.word	0x00005fb0


	//   ....[78]....
        /*02dc*/ 	.word	0x00005fd0


	//   ....[79]....
        /*02e0*/ 	.word	0x00005fe0


	//   ....[80]....
        /*02e4*/ 	.word	0x00006390


	//   ....[81]....
        /*02e8*/ 	.word	0x00006640


	//   ....[82]....
        /*02ec*/ 	.word	0x00006970


	//   ....[83]....
        /*02f0*/ 	.word	0x00006b40


	//   ....[84]....
        /*02f4*/ 	.word	0x00006b90


	//   ....[85]....
        /*02f8*/ 	.word	0x00006be0


	//   ....[86]....
        /*02fc*/ 	.word	0x00006c10


	//   ....[87]....
        /*0300*/ 	.word	0x00006c30


	//   ....[88]....
        /*0304*/ 	.word	0x00006d00


	//   ....[89]....
        /*0308*/ 	.word	0x00006d40


	//   ....[90]....
        /*030c*/ 	.word	0x00006d90


	//   ....[91]....
        /*0310*/ 	.word	0x00006dc0


	//   ....[92]....
        /*0314*/ 	.word	0x00006de0


	//----- nvinfo : EIATTR_VRC_CTA_INIT_COUNT
	.align		4
.L_3415:
        /*0318*/ 	.byte	0x02, 0x4a
	.zero		1
	.zero		1


	//----- nvinfo : EIATTR_EXIT_INSTR_OFFSETS
	.align		4
        /*031c*/ 	.byte	0x04, 0x1c
        /*031e*/ 	.short	(.L_3417 - .L_3416)


	//   ....[0]....
.L_3416:
        /*0320*/ 	.word	0x00006e80


	//   ....[1]....
        /*0324*/ 	.word	0x00007100


	//----- nvinfo : EIATTR_MAX_THREADS
	.align		4
.L_3417:
        /*0328*/ 	.byte	0x04, 0x05
        /*032a*/ 	.short	(.L_3419 - .L_3418)
.L_3418:
        /*032c*/ 	.word	0x00000020
        /*0330*/ 	.word	0x00000001
        /*0334*/ 	.word	0x00000001


	//----- nvinfo : EIATTR_CRS_STACK_SIZE
	.align		4
.L_3419:
        /*0338*/ 	.byte	0x04, 0x1e
        /*033a*/ 	.short	(.L_3421 - .L_3420)
.L_3420:
        /*033c*/ 	.word	0x00000000


	//----- nvinfo : EIATTR_CBANK_PARAM_SIZE
	.align		4
.L_3421:
        /*0340*/ 	.byte	0x03, 0x19
        /*0342*/ 	.short	0x01f0


	//----- nvinfo : EIATTR_PARAM_CBANK
	.align		4
        /*0344*/ 	.byte	0x04, 0x0a
        /*0346*/ 	.short	(.L_3423 - .L_3422)
	.align		4
.L_3422:
        /*0348*/ 	.word	index@(.nv.constant0._Z25selective_scan_bwd_kernelI32Selective_Scan_bwd_kernel_traitsILi32ELi8ELb1ELb1ELb0ELb1ELb0EfN3c107complexIfEEEEv12SSMParamsBwd)
        /*034c*/ 	.short	0x0380
        /*034e*/ 	.short	0x01f0


	//----- nvinfo : EIATTR_SW_WAR
	.align		4
.L_3423:
        /*0350*/ 	.byte	0x04, 0x36
        /*0352*/ 	.short	(.L_3425 - .L_3424)
.L_3424:
        /*0354*/ 	.word	0x00000008
.L_3425:


//--------------------- .nv.info._Z25selective_scan_bwd_kernelI32Selective_Scan_bwd_kernel_traitsILi32ELi8ELb1ELb1ELb0ELb1ELb1EfN3c107complexIfEEEEv12SSMParamsBwd --------------------------
	.section	.nv.info._Z25selective_scan_bwd_kernelI32Selective_Scan_bwd_kernel_traitsILi32ELi8ELb1ELb1ELb0ELb1ELb1EfN3c107complexIfEEEEv12SSMParamsBwd,"",@"SHT_CUDA_INFO"
	.sectionflags	@""
	.align	4


	//----- nvinfo : EIATTR_CUDA_API_VERSION
	.align		4
        /*0000*/ 	.byte	0x04, 0x37
        /*0002*/ 	.short	(.L_3427 - .L_3426)
.L_3426:
        /*0004*/ 	.word	0x00000082


	//----- nvinfo : EIATTR_KPARAM_INFO
	.align		4
.L_3427:
        /*0008*/ 	.byte	0x04, 0x17
        /*000a*/ 	.short	(.L_3429 - .L_3428)
.L_3428:
        /*000c*/ 	.word	0x00000000
        /*0010*/ 	.short	0x0000
        /*0012*/ 	.short	0x0000
        /*0014*/ 	.byte	0x00, 0xf0, 0xc1, 0x07


	//----- nvinfo : EIATTR_SPARSE_MMA_MASK
	.align		4
.L_3429:
        /*0018*/ 	.byte	0x03, 0x50
        /*001a*/ 	.short	0x0000


	//----- nvinfo : EIATTR_MAXREG_COUNT
	.align		4
        /*001c*/ 	.byte	0x03, 0x1b
        /*001e*/ 	.short	0x00ff


	//----- nvinfo : EIATTR_NUM_BARRIERS
	.align		4
        /*0020*/ 	.byte	0x02, 0x4c
        /*0022*/ 	.byte	0x01
	.zero		1


	//----- nvinfo : EIATTR_MERCURY_ISA_VERSION
	.align		4
        /*0024*/ 	.byte	0x03, 0x5f
        /*0026*/ 	.short	0x0101


	//----- nvinfo : EIATTR_COOP_GROUP_MASK_REGIDS
	.align		4
        /*0028*/ 	.byte	0x04, 0x29
        /*002a*/ 	.short	(.L_3431 - .L_3430)


	//   ....[0]....
.L_3430:
        /*002c*/ 	.word	0xffffffff


	//   ....[1]....
        /*0030*/ 	.word	0xffffffff


	//   ....[2]....
        /*0034*/ 	.word	0xffffffff


	//   ....[3]....
        /*0038*/ 	.word	0xffffffff


	//   ....[4]....
        /*003c*/ 	.word	0xffffffff


	//   ....[5]....
        /*0040*/ 	.word	0xffffffff


	//   ....[6]....
        /*0044*/ 	.word	0xffffffff


	//   ....[7]....
        /*0048*/ 	.word	0xffffffff


	//   ....[8]....
        /*004c*/ 	.word	0xffffffff


	//   ....[9]....
        /*0050*/ 	.word	0xffffffff


	//   ....[10]....
        /*0054*/ 	.word	0xffffffff


	//   ....[11]....
        /*0058*/ 	.word	0xffffffff


	//   ....[12]....
        /*005c*/ 	.word	0xffffffff


	//   ....[13]....
        /*0060*/ 	.word	0xffffffff


	//   ....[14]....
        /*0064*/ 	.word	0xffffffff


	//   ....[15]....
        /*0068*/ 	.word	0xffffffff


	//   ....[16]....
        /*006c*/ 	.word	0xffffffff


	//   ....[17]....
        /*0070*/ 	.word	0xffffffff


	//   ....[18]....
        /*0074*/ 	.word	0xffffffff


	//   ....[19]....
        /*0078*/ 	.word	0xffffffff


	//   ....[20]....
        /*007c*/ 	.word	0xffffffff


	//   ....[21]....
        /*0080*/ 	.word	0xffffffff


	//   ....[22]....
        /*0084*/ 	.word	0xffffffff


	//   ....[23]....
        /*0088*/ 	.word	0xffffffff


	//   ....[24]....
        /*008c*/ 	.word	0xffffffff


	//   ....[25]....
        /*0090*/ 	.word	0xffffffff


	//   ....[26]....
        /*0094*/ 	.word	0xffffffff


	//   ....[27]....
        /*0098*/ 	.word	0xffffffff


	//   ....[28]....
        /*009c*/ 	.word	0xffffffff


	//   ....[29]....
        /*00a0*/ 	.word	0xffffffff


	//   ....[30]....
        /*00a4*/ 	.word	0xffffffff


	//   ....[31]....
        /*00a8*/ 	.word	0xffffffff


	//   ....[32]....
        /*00ac*/ 	.word	0xffffffff


	//   ....[33]....
        /*00b0*/ 	.word	0xffffffff


	//   ....[34]....
        /*00b4*/ 	.word	0xffffffff


	//   ....[35]....
        /*00b8*/ 	.word	0xffffffff


	//   ....[36]....
        /*00bc*/ 	.word	0xffffffff


	//   ....[37]....
        /*00c0*/ 	.word	0xffffffff


	//   ....[38]....
        /*00c4*/ 	.word	0xffffffff


	//   ....[39]....
        /*00c8*/ 	.word	0xffffffff


	//   ....[40]....
        /*00cc*/ 	.word	0xffffffff


	//   ....[41]....
        /*00d0*/ 	.word	0xffffffff


	//   ....[42]....
        /*00d4*/ 	.word	0xffffffff


	//   ....[43]....
        /*00d8*/ 	.word	0xffffffff


	//   ....[44]....
        /*00dc*/ 	.word	0xffffffff


	//   ....[45]....
        /*00e0*/ 	.word	0xffffffff


	//   ....[46]....
        /*00e4*/ 	.word	0xffffffff


	//   ....[47]....
        /*00e8*/ 	.word	0xffffffff


	//   ....[48]....
        /*00ec*/ 	.word	0xffffffff


	//   ....[49]....
        /*00f0*/ 	.word	0xffffffff


	//   ....[50]....
        /*00f4*/ 	.word	0xffffffff


	//   ....[51]....
        /*00f8*/ 	.word	0xffffffff


	//   ....[52]....
        /*00fc*/ 	.word	0xffffffff


	//   ....[53]....
        /*0100*/ 	.word	0xffffffff


	//   ....[54]....
        /*0104*/ 	.word	0xffffffff


	//   ....[55]....
        /*0108*/ 	.word	0xffffffff


	//   ....[56]....
        /*010c*/ 	.word	0xffffffff


	//   ....[57]....
        /*0110*/ 	.word	0xffffffff


	//   ....[58]....
        /*0114*/ 	.word	0xffffffff


	//   ....[59]....
        /*0118*/ 	.word	0xffffffff


	//   ....[60]....
        /*011c*/ 	.word	0xffffffff


	//   ....[61]....
        /*0120*/ 	.word	0xffffffff


	//   ....[62]....
        /*0124*/ 	.word	0xffffffff


	//   ....[63]....
        /*0128*/ 	.word	0xffffffff


	//   ....[64]....
        /*012c*/ 	.word	0xffffffff


	//   ....[65]....
        /*0130*/ 	.word	0xffffffff


	//   ....[66]....
        /*0134*/ 	.word	0xffffffff


	//   ....[67]....
        /*0138*/ 	.word	0xffffffff


	//   ....[68]....
        /*013c*/ 	.word	0xffffffff


	//   ....[69]....
        /*0140*/ 	.word	0xffffffff


	//   ....[70]....
        /*0144*/ 	.word	0xffffffff


	//   ....[71]....
        /*0148*/ 	.word	0xffffffff


	//   ....[72]....
        /*014c*/ 	.word	0xffffffff


	//   ....[73]....
        /*0150*/ 	.word	0xffffffff


	//   ....[74]....
        /*0154*/ 	.word	0xffffffff


	//   ....[75]....
        /*0158*/ 	.word	0xffffffff


	//   ....[76]....
        /*015c*/ 	.word	0xffffffff


	//   ....[77]....
        /*0160*/ 	.word	0xffffffff


	//   ....[78]....
        /*0164*/ 	.word	0xffffffff


	//   ....[79]....
        /*0168*/ 	.word	0xffffffff


	//   ....[80]....
        /*016c*/ 	.word	0xffffffff


	//   ....[81]....
        /*0170*/ 	.word	0xffffffff


	//   ....[82]....
        /*0174*/ 	.word	0xffffffff


	//   ....[83]....
        /*0178*/ 	.word	0xffffffff


	//   ....[84]....
        /*017c*/ 	.word	0xffffffff


	//   ....[85]....
        /*0180*/ 	.word	0xffffffff


	//   ....[86]....
        /*0184*/ 	.word	0xffffffff


	//   ....[87]....
        /*0188*/ 	.word	0xffffffff


	//   ....[88]....
        /*018c*/ 	.word	0xffffffff


	//   ....[89]....
        /*0190*/ 	.word	0xffffffff


	//   ....[90]....
        /*0194*/ 	.word	0xffffffff


	//   ....[91]....
        /*0198*/ 	.word	0xffffffff


	//   ....[92]....
        /*019c*/ 	.word	0xffffffff


	//   ....[93]....
        /*01a0*/ 	.word	0xffffffff


	//   ....[94]....
        /*01a4*/ 	.word	0xffffffff


	//   ....[95]....
        /*01a8*/ 	.word	0xffffffff


	//   ....[96]....
        /*01ac*/ 	.word	0xffffffff


	//----- nvinfo : EIATTR_COOP_GROUP_INSTR_OFFSETS
	.align		4
.L_3431:
        /*01b0*/ 	.byte	0x04, 0x28
        /*01b2*/ 	.short	(.L_3433 - .L_3432)


	//   ....[0]....
.L_3432:
        /*01b4*/ 	.word	0x00000e00


	//   ....[1]....
        /*01b8*/ 	.word	0x00000eb0


	//   ....[2]....
        /*01bc*/ 	.word	0x00001090


	//   ....[3]....
        /*01c0*/ 	.word	0x000022d0


	//   ....[4]....
        /*01c4*/ 	.word	0x000025a0


	//   ....[5]....
        /*01c8*/ 	.word	0x000028e0


	//   ....[6]....
        /*01cc*/ 	.word	0x00002b10


	//   ....[7]....
        /*01d0*/ 	.word	0x00003130


	//   ....[8]....
        /*01d4*/ 	.word	0x00003e60


	//   ....[9]....
        /*01d8*/ 	.word	0x00003e80


	//   ....[10]....
        /*01dc*/ 	.word	0x00003ea0


	//   ....[11]....
        /*01e0*/ 	.word	0x00003eb0


	//   ....[12]....
        /*01e4*/ 	.word	0x00003f50


	//   ....[13]....
        /*01e8*/ 	.word	0x00003f80


	//   ....[14]....
        /*01ec*/ 	.word	0x00003f90


	//   ....[15]....
        /*01f0*/ 	.word	0x00003fa0


	//   ....[16]....
        /*01f4*/ 	.word	0x00004050


	//   ....[17]....
        /*01f8*/ 	.word	0x00004090


	//   ....[18]....
        /*01fc*/ 	.word	0x000040f0


	//   ....[19]....
        /*0200*/ 	.word	0x00004130


	//   ....[20]....
        /*0204*/ 	.word	0x000042b0


	//   ....[21]....
        /*0208*/ 	.word	0x000042f0


	//   ....[22]....
        /*020c*/ 	.word	0x00004330


	//   ....[23]....
        /*0210*/ 	.word	0x00004370


	//   ....[24]....
        /*0214*/ 	.word	0x00004520


	//   ....[25]....
        /*0218*/ 	.word	0x00004560


	//   ....[26]....
        /*021c*/ 	.word	0x000045a0


	//   ....[27]....
        /*0220*/ 	.word	0x000045e0


	//   ....[28]....
        /*0224*/ 	.word	0x000046d0


	//   ....[29]....
        /*0228*/ 	.word	0x00004780


	//   ....[30]....
        /*022c*/ 	.word	0x000047c0


	//   ....[31]....
        /*0230*/ 	.word	0x000047e0


	//   ....[32]....
        /*0234*/ 	.word	0x000047f0


	//   ....[33]....
        /*0238*/ 	.word	0x00004800


	//   ....[34]....
        /*023c*/ 	.word	0x00004810


	//   ....[35]....
        /*0240*/ 	.word	0x00004820


	//   ....[36]....
        /*0244*/ 	.word	0x00004830


	//   ....[37]....
        /*0248*/ 	.word	0x00004840


	//   ....[38]....
        /*024c*/ 	.word	0x00004930


	//   ....[39]....
        /*0250*/ 	.word	0x00004940


	//   ....[40]....
        /*0254*/ 	.word	0x00004950


	//   ....[41]....
        /*0258*/ 	.word	0x00004960


	//   ....[42]....
        /*025c*/ 	.word	0x00004a30


	//   ....[43]....
        /*0260*/ 	.word	0x00004a50


	//   ....[44]....
        /*0264*/ 	.word	0x00004a60


	//   ....[45]....
        /*0268*/ 	.word	0x00004a70


	//   ....[46]....
        /*026c*/ 	.word	0x00004b40


	//   ....[47]....
        /*0270*/ 	.word	0x00004b60


	//   ....[48]....
        /*0274*/ 	.word	0x00004b70


	//   ....[49]....
        /*0278*/ 	.word	0x00004b80


	//   ....[50]....
        /*027c*/ 	.word	0x00004c50


	//   ....[51]....
        /*0280*/ 	.word	0x00004c70


	//   ....[52]....
        /*0284*/ 	.word	0x00004c80


	//   ....[53]....
        /*0288*/ 	.word	0x00004c90


	//   ....[54]....
        /*028c*/ 	.word	0x00004d60


	//   ....[55]....
        /*0290*/ 	.word	0x00004da0


	//   ....[56]....
        /*0294*/ 	.word	0x00004de0


	//   ....[57]....
        /*0298*/ 	.word	0x00004e20


	//   ....[58]....
        /*029c*/ 	.word	0x00004e50


	//   ....[59]....
        /*02a0*/ 	.word	0x00004e90


	//   ....[60]....
        /*02a4*/ 	.word	0x00004ed0


	//   ....[61]....
        /*02a8*/ 	.word	0x00004f00


	//   ....[62]....
        /*02ac*/ 	.word	0x00004f20


	//   ....[63]....
        /*02b0*/ 	.word	0x00004fa0


	//   ....[64]....
        /*02b4*/ 	.word	0x00006410


	//   ....[65]....
        /*02b8*/ 	.word	0x00006450


	//   ....[66]....
        /*02bc*/ 	.word	0x00006490


	//   ....[67]....
        /*02c0*/ 	.word	0x000064d0


	//   ....[68]....
        /*02c4*/ 	.word	0x00006580


	//   ....[69]....
        /*02c8*/ 	.word	0x00006600


	//   ....[70]....
        /*02cc*/ 	.word	0x00006640


	//   ....[71]....
        /*02d0*/ 	.word	0x00006680


	//   ....[72]....
        /*02d4*/ 	.word	0x00006750


	//   ....[73]....
        /*02d8*/ 	.word	0x000067d0


	//   ....[74]....
        /*02dc*/ 	.word	0x00006810


	//   ....[75]....
        /*02e0*/ 	.word	0x00006850


	//   ....[76]....
        /*02e4*/ 	.word	0x00006940


	//   ....[77]....
        /*02e8*/ 	.word	0x000069a0


	//   ....[78]....
        /*02ec*/ 	.word	0x000069e0


	//   ....[79]....
        /*02f0*/ 	.word	0x00006a20


	//   ....[80]....
        /*02f4*/ 	.word	0x00006a40


	//   ....[81]....
        /*02f8*/ 	.word	0x00006a70


	//   ....[82]....
        /*02fc*/ 	.word	0x00006a90


	//   ....[83]....
        /*0300*/ 	.word	0x00006aa0


	//   ....[84]....
        /*0304*/ 	.word	0x00006e50


	//   ....[85]....
        /*0308*/ 	.word	0x00006eb0


	//   ....[86]....
        /*030c*/ 	.word	0x00007410


	//   ....[87]....
        /*0310*/ 	.word	0x00007600


	//   ....[88]....
        /*0314*/ 	.word	0x00007650


	//   ....[89]....
        /*0318*/ 	.word	0x000076a0


	//   ....[90]....
        /*031c*/ 	.word	0x000076d0


	//   ....[91]....
        /*0320*/ 	.word	0x000076f0


	//   ....[92]....
        /*0324*/ 	.word	0x000077c0


	//   ....[93]....
        /*0328*/ 	.word	0x00007800


	//   ....[94]....
        /*032c*/ 	.word	0x00007850


	//   ....[95]....
        /*0330*/ 	.word	0x00007880


	//   ....[96]....
        /*0334*/ 	.word	0x000078a0


	//----- nvinfo : EIATTR_VRC_CTA_INIT_COUNT
	.align		4
.L_3433:
        /*0338*/ 	.byte	0x02, 0x4a
	.zero		1
	.zero		1


	//----- nvinfo : EIATTR_EXIT_INSTR_OFFSETS
	.align		4
        /*033c*/ 	.byte	0x04, 0x1c
        /*033e*/ 	.short	(.L_3435 - .L_3434)


	//   ....[0]....
.L_3434:
        /*0340*/ 	.word	0x00007940


	//   ....[1]....
        /*0344*/ 	.word	0x00007bc0


	//----- nvinfo : EIATTR_MAX_THREADS
	.align		4
.L_3435:
        /*0348*/ 	.byte	0x04, 0x05
        /*034a*/ 	.short	(.L_3437 - .L_3436)
.L_3436:
        /*034c*/ 	.word	0x00000020
        /*0350*/ 	.word	0x00000001
        /*0354*/ 	.word	0x00000001


	//----- nvinfo : EIATTR_CRS_STACK_SIZE
	.align		4
.L_3437:
        /*0358*/ 	.byte	0x04, 0x1e
        /*035a*/ 	.short	(.L_3439 - .L_3438)
.L_3438:
        /*035c*/ 	.word	0x00000000


	//----- nvinfo : EIATTR_CBANK_PARAM_SIZE
	.align		4
.L_3439:
        /*0360*/ 	.byte	0x03, 0x19
        /*0362*/ 	.short	0x01f0


	//----- nvinfo : EIATTR_PARAM_CBANK
	.align		4
        /*0364*/ 	.byte	0x04, 0x0a
        /*0366*/ 	.short	(.L_3441 - .L_3440)
	.align		4
.L_3440:
        /*0368*/ 	.word	index@(.nv.constant0._Z25selective_scan_bwd_kernelI32Selective_Scan_bwd_kernel_traitsILi32ELi8ELb1ELb1ELb0ELb1ELb1EfN3c107complexIfEEEEv12SSMParamsBwd)
        /*036c*/ 	.short	0x0380
        /*036e*/ 	.short	0x01f0


	//----- nvinfo : EIATTR_SW_WAR
	.align		4
.L_3441:
        /*0370*/ 	.byte	0x04, 0x36
        /*0372*/ 	.short	(.L_3443 - .L_3442)
.L_3442:
        /*0374*/ 	.word	0x00000008
.L_3443:


//--------------------- .nv.info._Z25selective_scan_bwd_kernelI32Selective_Scan_bwd_kernel_traitsILi32ELi8ELb1ELb1ELb1ELb0ELb0EfN3c107complexIfEEEEv12SSMParamsBwd --------------------------
	.section	.nv.info._Z25selective_scan_bwd_kernelI32Selective_Scan_bwd_kernel_traitsILi32ELi8ELb1ELb1ELb1ELb0ELb0EfN3c107complexIfEEEEv12SSMParamsBwd,"",@"SHT_CUDA_INFO"
	.sectionflags	@""
	.align	4


	//----- nvinfo : EIATTR_CUDA_API_VERSION
	.align		4
        /*0000*/ 	.byte	0x04, 0x37
        /*0002*/ 	.short	(.L_3445 - .L_3444)
.L_3444:
        /*0004*/ 	.word	0x00000082


	//----- nvinfo : EIATTR_KPARAM_INFO
	.align		4
.L_3445:
        /*0008*/ 	.byte	0x04, 0x17
        /*000a*/ 	.short	(.L_3447 - .L_3446)
.L_3446:
        /*000c*/ 	.word	0x00000000
        /*0010*/ 	.short	0x0000
        /*0012*/ 	.short	0x0000
        /*0014*/ 	.byte	0x00, 0xf0, 0xc1, 0x07


	//----- nvinfo : EIATTR_SPARSE_MMA_MASK
	.align		4
.L_3447:
        /*0018*/ 	.byte	0x03, 0x50
        /*001a*/ 	.short	0x0000


	//----- nvinfo : EIATTR_MAXREG_COUNT
	.align		4
        /*001c*/ 	.byte	0x03, 0x1b
        /*001e*/ 	.short	0x00ff


	//----- nvinfo : EIATTR_NUM_BARRIERS
	.align		4
        /*0020*/ 	.byte	0x02, 0x4c
        /*0022*/ 	.byte	0x01
	.zero		1


	//----- nvinfo : EIATTR_MERCURY_ISA_VERSION
	.align		4
        /*0024*/ 	.byte	0x03, 0x5f
        /*0026*/ 	.short	0x0101


	//----- nvinfo : EIATTR_COOP_GROUP_MASK_REGIDS
	.align		4
        /*0028*/ 	.byte	0x04, 0x29
        /*002a*/ 	.short	(.L_3449 - .L_3448)


	//   ....[0]....
.L_3448:
        /*002c*/ 	.word	0xffffffff


	//   ....[1]....
        /*0030*/ 	.word	0xffffffff


	//   ....[2]....
        /*0034*/ 	.word	0xffffffff


	//   ....[3]....
        /*0038*/ 	.word	0xffffffff


	//   ....[4]....
        /*003c*/ 	.word	0xffffffff


	//   ....[5]....
        /*0040*/ 	.word	0xffffffff


	//   ....[6]....
        /*0044*/ 	.word	0xffffffff


	//   ....[7]....
        /*0048*/ 	.word	0xffffffff


	//   ....[8]....
        /*004c*/ 	.word	0xffffffff


	//   ....[9]....
        /*0050*/ 	.word	0xffffffff


	//   ....[10]....
        /*0054*/ 	.word	0xffffffff


	//   ....[11]....
        /*0058*/ 	.word	0xffffffff


	//   ....[12]....
        /*005c*/ 	.word	0xffffffff


	//   ....[13]....
        /*0060*/ 	.word	0xffffffff


	//   ....[14]....
        /*0064*/ 	.word	0xffffffff


	//   ....[15]....
        /*0068*/ 	.word	0xffffffff


	//   ....[16]....
        /*006c*/ 	.word	0xffffffff


	//   ....[17]....
        /*0070*/ 	.word	0xffffffff


	//   ....[18]....
        /*0074*/ 	.word	0xffffffff


	//   ....[19]....
        /*0078*/ 	.word	0xffffffff


	//   ....[20]....
        /*007c*/ 	.word	0xffffffff


	//   ....[21]....
        /*0080*/ 	.word	0xffffffff


	//   ....[22]....
        /*0084*/ 	.word	0xffffffff


	//   ....[23]....
        /*0088*/ 	.word	0xffffffff


	//   ....[24]....
        /*008c*/ 	.word	0xffffffff


	//   ....[25]....
        /*0090*/ 	.word	0xffffffff


	//   ....[26]....
        /*0094*/ 	.word	0xffffffff


	//   ....[27]....
        /*0098*/ 	.word	0xffffffff


	//   ....[28]....
        /*009c*/ 	.word	0xffffffff


	//   ....[29]....
        /*00a0*/ 	.word	0xffffffff


	//   ....[30]....
        /*00a4*/ 	.word	0xffffffff


	//   ....[31]....
        /*00a8*/ 	.word	0xffffffff


	//   ....[32]....
        /*00ac*/ 	.word	0xffffffff


	//   ....[33]....
        /*00b0*/ 	.word	0xffffffff


	//   ....[34]....
        /*00b4*/ 	.word	0xffffffff


	//   ....[35]....
        /*00b8*/ 	.word	0xffffffff


	//   ....[36]....
        /*00bc*/ 	.word	0xffffffff


	//   ....[37]....
        /*00c0*/ 	.word	0xffffffff


	//   ....[38]....
        /*00c4*/ 	.word	0xffffffff


	//   ....[39]....
        /*00c8*/ 	.word	0xffffffff


	//   ....[40]....
        /*00cc*/ 	.word	0xffffffff


	//   ....[41]....
        /*00d0*/ 	.word	0xffffffff


	//   ....[42]....
        /*00d4*/ 	.word	0xffffffff


	//   ....[43]....
        /*00d8*/ 	.word	0xffffffff


	//   ....[44]....
        /*00dc*/ 	.word	0xffffffff


	//   ....[45]....
        /*00e0*/ 	.word	0xffffffff


	//   ....[46]....
        /*00e4*/ 	.word	0xffffffff


	//   ....[47]....
        /*00e8*/ 	.word	0xffffffff


	//   ....[48]....
        /*00ec*/ 	.word	0xffffffff


	//   ....[49]....
        /*00f0*/ 	.word	0xffffffff


	//   ....[50]....
        /*00f4*/ 	.word	0xffffffff


	//   ....[51]....
        /*00f8*/ 	.word	0xffffffff


	//   ....[52]....
        /*00fc*/ 	.word	0xffffffff


	//   ....[53]....
        /*0100*/ 	.word	0xffffffff


	//   ....[54]....
        /*0104*/ 	.word	0xffffffff


	//   ....[55]....
        /*0108*/ 	.word	0xffffffff


	//   ....[56]....
        /*010c*/ 	.word	0xffffffff


	//   ....[57]....
        /*0110*/ 	.word	0xffffffff


	//   ....[58]....
        /*0114*/ 	.word	0xffffffff


	//   ....[59]....
        /*0118*/ 	.word	0xffffffff


	//   ....[60]....
        /*011c*/ 	.word	0xffffffff


	//   ....[61]....
        /*0120*/ 	.word	0xffffffff


	//   ....[62]....
        /*0124*/ 	.word	0xffffffff


	//   ....[63]....
        /*0128*/ 	.word	0xffffffff


	//   ....[64]....
        /*012c*/ 	.word	0xffffffff


	//   ....[65]....
        /*0130*/ 	.word	0xffffffff


	//   ....[66]....
        /*0134*/ 	.word	0xffffffff


	//   ....[67]....
        /*0138*/ 	.word	0xffffffff


	//   ....[68]....
        /*013c*/ 	.word	0xffffffff


	//   ....[69]....
        /*0140*/ 	.word	0xffffffff


	//   ....[70]....
        /*0144*/ 	.word	0xffffffff


	//   ....[71]....
        /*0148*/ 	.word	0xffffffff


	//   ....[72]....
        /*014c*/ 	.word	0xffffffff


	//   ....[73]....
        /*0150*/ 	.word	0xffffffff


	//   ....[74]....
        /*0154*/ 	.word	0xffffffff


	//   ....[75]....
        /*0158*/ 	.word	0xffffffff


	//   ....[76]....
        /*015c*/ 	.word	0xffffffff


	//   ....[77]....
        /*0160*/ 	.word	0xffffffff


	//   ....[78]....
        /*0164*/ 	.word	0xffffffff


	//   ....[79]....
        /*0168*/ 	.word	0xffffffff


	//   ....[80]....
        /*016c*/ 	.word	0xffffffff


	//   ....[81]....
        /*0170*/ 	.word	0xffffffff


	//   ....[82]....
        /*0174*/ 	.word	0xffffffff


	//----- nvinfo : EIATTR_COOP_GROUP_INSTR_OFFSETS
	.align		4
.L_3449:
        /*0178*/ 	.byte	0x04, 0x28
        /*017a*/ 	.short	(.L_3451 - .L_3450)


	//   ....[0]....
.L_3450:
        /*017c*/ 	.word	0x00000f90


	//   ....[1]....
        /*0180*/ 	.word	0x00001040


	//   ....[2]....
        /*0184*/ 	.word	0x000010f0


	//   ....[3]....
        /*0188*/ 	.word	0x000016f0


	//   ....[4]....
        /*018c*/ 	.word	0x00001ba0


	//   ....[5]....
        /*0190*/ 	.word	0x000024d0


	//   ....[6]....
        /*0194*/ 	.word	0x000024f0


	//   ....[7]....
        /*0198*/ 	.word	0x00002510


	//   ....[8]....
        /*019c*/ 	.word	0x00002520


	//   ....[9]....
        /*01a0*/ 	.word	0x000025c0


	//   ....[10]....
        /*01a4*/ 	.word	0x000025f0


	//   ....[11]....
        /*01a8*/ 	.word	0x00002600


	//   ....[12]....
        /*01ac*/ 	.word	0x00002610


	//   ....[13]....
        /*01b0*/ 	.word	0x000026d0


	//   ....[14]....
        /*01b4*/ 	.word	0x00002710


	//   ....[15]....
        /*01b8*/ 	.word	0x00002770


	//   ....[16]....
        /*01bc*/ 	.word	0x000027b0


	//   ....[17]....
        /*01c0*/ 	.word	0x00002940


	//   ....[18]....
        /*01c4*/ 	.word	0x00002980


	//   ....[19]....
        /*01c8*/ 	.word	0x000029c0


	//   ....[20]....
        /*01cc*/ 	.word	0x00002a00


	//   ....[21]....
        /*01d0*/ 	.word	0x00002bc0


	//   ....[22]....
        /*01d4*/ 	.word	0x00002c00


	//   ....[23]....
        /*01d8*/ 	.word	0x00002c40


	//   ....[24]....
        /*01dc*/ 	.word	0x00002c80


	//   ....[25]....
        /*01e0*/ 	.word	0x00002d50


	//   ....[26]....
        /*01e4*/ 	.word	0x00002e00


	//   ....[27]....
        /*01e8*/ 	.word	0x00002e40


	//   ....[28]....
        /*01ec*/ 	.word	0x00002e60


	//   ....[29]....
        /*01f0*/ 	.word	0x00002e70


	//   ....[30]....
        /*01f4*/ 	.word	0x00002e80


	//   ....[31]....
        /*01f8*/ 	.word	0x00002e90


	//   ....[32]....
        /*01fc*/ 	.word	0x00002ea0


	//   ....[33]....
        /*0200*/ 	.word	0x00002eb0


	//   ....[34]....
        /*0204*/ 	.word	0x00002ec0


	//   ....[35]....
        /*0208*/ 	.word	0x00002fb0


	//   ....[36]....
        /*020c*/ 	.word	0x00002fc0


	//   ....[37]....
        /*0210*/ 	.word	0x00002fd0


	//   ....[38]....
        /*0214*/ 	.word	0x00002fe0


	//   ....[39]....
        /*0218*/ 	.word	0x000030b0


	//   ....[40]....
        /*021c*/ 	.word	0x000030d0


	//   ....[41]....
        /*0220*/ 	.word	0x000030e0


	//   ....[42]....
        /*0224*/ 	.word	0x000030f0


	//   ....[43]....
        /*0228*/ 	.word	0x000031c0


	//   ....[44]....
        /*022c*/ 	.word	0x000031e0


	//   ....[45]....
        /*0230*/ 	.word	0x000031f0


	//   ....[46]....
        /*0234*/ 	.word	0x00003200


	//   ....[47]....
        /*0238*/ 	.word	0x000032d0


	//   ....[48]....
        /*023c*/ 	.word	0x000032f0


	//   ....[49]....
        /*0240*/ 	.word	0x00003300


	//   ....[50]....
        /*0244*/ 	.word	0x00003310


	//   ....[51]....
        /*0248*/ 	.word	0x000033e0


	//   ....[52]....
        /*024c*/ 	.word	0x00003420


	//   ....[53]....
        /*0250*/ 	.word	0x00003460


	//   ....[54]....
        /*0254*/ 	.word	0x000034a0


	//   ....[55]....
        /*0258*/ 	.word	0x000034e0


	//   ....[56]....
        /*025c*/ 	.word	0x00003520


	//   ....[57]....
        /*0260*/ 	.word	0x00003570


	//   ....[58]....
        /*0264*/ 	.word	0x000035b0


	//   ....[59]....
        /*0268*/ 	.word	0x000035d0


	//   ....[60]....
        /*026c*/ 	.word	0x00003630


	//   ....[61]....
        /*0270*/ 	.word	0x00004de0


	//   ....[62]....
        /*0274*/ 	.word	0x00004e20


	//   ....[63]....
        /*0278*/ 	.word	0x00004f20


	//   ....[64]....
        /*027c*/ 	.word	0x00004f40


	//   ....[65]....
        /*0280*/ 	.word	0x00004f70


	//   ....[66]....
        /*0284*/ 	.word	0x00004fa0


	//   ....[67]....
        /*0288*/ 	.word	0x00005100


	//   ....[68]....
        /*028c*/ 	.word	0x00005140


	//   ....[69]....
        /*0290*/ 	.word	0x000052d0


	//   ....[70]....
        /*0294*/ 	.word	0x00005310


	//   ....[71]....
        /*0298*/ 	.word	0x00005750


	//   ....[72]....
        /*029c*/ 	.word	0x000058c0


	//   ....[73]....
        /*02a0*/ 	.word	0x00005a80


	//   ....[74]....
        /*02a4*/ 	.word	0x00005ad0


	//   ....[75]....
        /*02a8*/ 	.word	0x00005b20


	//   ....[76]....
        /*02ac*/ 	.word	0x00005b50


	//   ....[77]....
        /*02b0*/ 	.word	0x00005b70


	//   ....[78]....
        /*02b4*/ 	.word	0x00005c40


	//   ....[79]....
        /*02b8*/ 	.word	0x00005c80


	//   ....[80]....
        /*02bc*/ 	.word	0x00005cd0


	//   ....[81]....
        /*02c0*/ 	.word	0x00005d00


	//   ....[82]....
        /*02c4*/ 	.word	0x00005d20


	//----- nvinfo : EIATTR_VRC_CTA_INIT_COUNT
	.align		4
.L_3451:
        /*02c8*/ 	.byte	0x02, 0x4a
	.zero		1
	.zero		1


	//----- nvinfo : EIATTR_EXIT_INSTR_OFFSETS
	.align		4
        /*02cc*/ 	.byte	0x04, 0x1c
        /*02ce*/ 	.short	(.L_3453 - .L_3452)


	//   ....[0]....
.L_3452:
        /*02d0*/ 	.word	0x00005dc0


	//   ....[1]....
        /*02d4*/ 	.word	0x00005f30


	//----- nvinfo : EIATTR_MAX_THREADS
	.align		4
.L_3453:
        /*02d8*/ 	.byte	0x04, 0x05
        /*02da*/ 	.short	(.L_3455 - .L_3454)
.L_3454:
        /*02dc*/ 	.word	0x00000020
        /*02e0*/ 	.word	0x00000001
        /*02e4*/ 	.word	0x00000001


	//----- nvinfo : EIATTR_CRS_STACK_SIZE
	.align		4
.L_3455:
        /*02e8*/ 	.byte	0x04, 0x1e
        /*02ea*/ 	.short	(.L_3457 - .L_3456)
.L_3456:
        /*02ec*/ 	.word	0x00000000


	//----- nvinfo : EIATTR_CBANK_PARAM_SIZE
	.align		4
.L_3457:
        /*02f0*/ 	.byte	0x03, 0x19
        /*02f2*/ 	.short	0x01f0


	//----- nvinfo : EIATTR_PARAM_CBANK
	.align		4
        /*02f4*/ 	.byte	0x04, 0x0a
        /*02f6*/ 	.short	(.L_3459 - .L_3458)
	.align		4
.L_3458:
        /*02f8*/ 	.word	index@(.nv.constant0._Z25selective_scan_bwd_kernelI32Selective_Scan_bwd_kernel_traitsILi32ELi8ELb1ELb1ELb1ELb0ELb0EfN3c107complexIfEEEEv12SSMParamsBwd)
        /*02fc*/ 	.short	0x0380
        /*02fe*/ 	.short	0x01f0


	//----- nvinfo : EIATTR_SW_WAR
	.align		4
.L_3459:
        /*0300*/ 	.byte	0x04, 0x36
        /*0302*/ 	.short	(.L_3461 - .L_3460)
.L_3460:
        /*0304*/ 	.word	0x00000008
.L_3461:


//--------------------- .nv.info._Z25selective_scan_bwd_kernelI32Selective_Scan_bwd_kernel_traitsILi32ELi8ELb1ELb1ELb1ELb0ELb1EfN3c107complexIfEEEEv12SSMParamsBwd --------------------------
	.section	.nv.info._Z25selective_scan_bwd_kernelI32Selective_Scan_bwd_kernel_traitsILi32ELi8ELb1ELb1ELb1ELb0ELb1EfN3c107complexIfEEEEv12SSMParamsBwd,"",@"SHT_CUDA_INFO"
	.sectionflags	@""
	.align	4


	//----- nvinfo : EIATTR_CUDA_API_VERSION
	.align		4
        /*0000*/ 	.byte	0x04, 0x37
        /*0002*/ 	.short	(.L_3463 - .L_3462)
.L_3462:
        /*0004*/ 	.word	0x00000082


	//----- nvinfo : EIATTR_KPARAM_INFO
	.align		4
.L_3463:
        /*0008*/ 	.byte	0x04, 0x17
        /*000a*/ 	.short	(.L_3465 - .L_3464)
.L_3464:
        /*000c*/ 	.word	0x00000000
        /*0010*/ 	.short	0x0000
        /*0012*/ 	.short	0x0000
        /*0014*/ 	.byte	0x00, 0xf0, 0xc1, 0x07


	//----- nvinfo : EIATTR_SPARSE_MMA_MASK
	.align		4
.L_3465:
        /*0018*/ 	.byte	0x03, 0x50
        /*001a*/ 	.short	0x0000


	//----- nvinfo : EIATTR_MAXREG_COUNT
	.align		4
        /*001c*/ 	.byte	0x03, 0x1b
        /*001e*/ 	.short	0x00ff


	//----- nvinfo : EIATTR_NUM_BARRIERS
	.align		4
        /*0020*/ 	.byte	0x02, 0x4c
        /*0022*/ 	.byte	0x01
	.zero		1


	//----- nvinfo : EIATTR_MERCURY_ISA_VERSION
	.align		4
        /*0024*/ 	.byte	0x03, 0x5f
        /*0026*/ 	.short	0x0101


	//----- nvinfo : EIATTR_COOP_GROUP_MASK_REGIDS
	.align		4
        /*0028*/ 	.byte	0x04, 0x29
        /*002a*/ 	.short	(.L_3467 - .L_3466)


	//   ....[0]....
.L_3466:
        /*002c*/ 	.word	0xffffffff


	//   ....[1]....
        /*0030*/ 	.word	0xffffffff


	//   ....[2]....
        /*0034*/ 	.word	0xffffffff


	//   ....[3]....
        /*0038*/ 	.word	0xffffffff


	//   ....[4]....
        /*003c*/ 	.word	0xffffffff


	//   ....[5]....
        /*0040*/ 	.word	0xffffffff


	//   ....[6]....
        /*0044*/ 	.word	0xffffffff


	//   ....[7]....
        /*0048*/ 	.word	0xffffffff


	//   ....[8]....
        /*004c*/ 	.word	0xffffffff


	//   ....[9]....
        /*0050*/ 	.word	0xffffffff


	//   ....[10]....
        /*0054*/ 	.word	0xffffffff


	//   ....[11]....
        /*0058*/ 	.word	0xffffffff


	//   ....[12]....
        /*005c*/ 	.word	0xffffffff


	//   ....[13]....
        /*0060*/ 	.word	0xffffffff


	//   ....[14]....
        /*0064*/ 	.word	0xffffffff


	//   ....[15]....
        /*0068*/ 	.word	0xffffffff


	//   ....[16]....
        /*006c*/ 	.word	0xffffffff


	//   ....[17]....
        /*0070*/ 	.word	0xffffffff


	//   ....[18]....
        /*0074*/ 	.word	0xffffffff


	//   ....[19]....
        /*0078*/ 	.word	0xffffffff


	//   ....[20]....
        /*007c*/ 	.word	0xffffffff


	//   ....[21]....
        /*0080*/ 	.word	0xffffffff


	//   ....[22]....
        /*0084*/ 	.word	0xffffffff


	//   ....[23]....
        /*0088*/ 	.word	0xffffffff


	//   ....[24]....
        /*008c*/ 	.word	0xffffffff


	//   ....[25]....
        /*0090*/ 	.word	0xffffffff


	//   ....[26]....
        /*0094*/ 	.word	0xffffffff


	//   ....[27]....
        /*0098*/ 	.word	0xffffffff


	//   ....[28]....
        /*009c*/ 	.word	0xffffffff


	//   ....[29]....
        /*00a0*/ 	.word	0xffffffff


	//   ....[30]....
        /*00a4*/ 	.word	0xffffffff


	//   ....[31]....
        /*00a8*/ 	.word	0xffffffff


	//   ....[32]....
        /*00ac*/ 	.word	0xffffffff


	//   ....[33]....
        /*00b0*/ 	.word	0xffffffff


	//   ....[34]....
        /*00b4*/ 	.word	0xffffffff


	//   ....[35]....
        /*00b8*/ 	.word	0xffffffff


	//   ....[36]....
        /*00bc*/ 	.word	0xffffffff


	//   ....[37]....
        /*00c0*/ 	.word	0xffffffff


	//   ....[38]....
        /*00c4*/ 	.word	0xffffffff


	//   ....[39]....
        /*00c8*/ 	.word	0xffffffff


	//   ....[40]....
        /*00cc*/ 	.word	0xffffffff


	//   ....[41]....
        /*00d0*/ 	.word	0xffffffff


	//   ....[42]....
        /*00d4*/ 	.word	0xffffffff


	//   ....[43]....
        /*00d8*/ 	.word	0xffffffff


	//   ....[44]....
        /*00dc*/ 	.word	0xffffffff


	//   ....[45]....
        /*00e0*/ 	.word	0xffffffff


	//   ....[46]....
        /*00e4*/ 	.word	0xffffffff


	//   ....[47]....
        /*00e8*/ 	.word	0xffffffff


	//   ....[48]....
        /*00ec*/ 	.word	0xffffffff


	//   ....[49]....
        /*00f0*/ 	.word	0xffffffff


	//   ....[50]....
        /*00f4*/ 	.word	0xffffffff


	//   ....[51]....
        /*00f8*/ 	.word	0xffffffff


	//   ....[52]....
        /*00fc*/ 	.word	0xffffffff


	//   ....[53]....
        /*0100*/ 	.word	0xffffffff


	//   ....[54]....
        /*0104*/ 	.word	0xffffffff


	//   ....[55]....
        /*0108*/ 	.word	0xffffffff


	//   ....[56]....
        /*010c*/ 	.word	0xffffffff


	//   ....[57]....
        /*0110*/ 	.word	0xffffffff


	//   ....[58]....
        /*0114*/ 	.word	0xffffffff


	//   ....[59]....
        /*0118*/ 	.word	0xffffffff


	//   ....[60]....
        /*011c*/ 	.word	0xffffffff


	//   ....[61]....
        /*0120*/ 	.word	0xffffffff


	//   ....[62]....
        /*0124*/ 	.word	0xffffffff


	//   ....[63]....
        /*0128*/ 	.word	0xffffffff


	//   ....[64]....
        /*012c*/ 	.word	0xffffffff


	//   ....[65]....
        /*0130*/ 	.word	0xffffffff


	//   ....[66]....
        /*0134*/ 	.word	0xffffffff


	//   ....[67]....
        /*0138*/ 	.word	0xffffffff


	//   ....[68]....
        /*013c*/ 	.word	0xffffffff


	//   ....[69]....
        /*0140*/ 	.word	0xffffffff


	//   ....[70]....
        /*0144*/ 	.word	0xffffffff


	//   ....[71]....
        /*0148*/ 	.word	0xffffffff


	//   ....[72]....
        /*014c*/ 	.word	0xffffffff


	//   ....[73]....
        /*0150*/ 	.word	0xffffffff


	//   ....[74]....
        /*0154*/ 	.word	0xffffffff


	//   ....[75]....
        /*0158*/ 	.word	0xffffffff


	//   ....[76]....
        /*015c*/ 	.word	0xffffffff


	//   ....[77]....
        /*0160*/ 	.word	0xffffffff


	//   ....[78]....
        /*0164*/ 	.word	0xffffffff


	//   ....[79]....
        /*0168*/ 	.word	0xffffffff


	//   ....[80]....
        /*016c*/ 	.word	0xffffffff


	//   ....[81]....
        /*0170*/ 	.word	0xffffffff


	//   ....[82]....
        /*0174*/ 	.word	0xffffffff


	//   ....[83]....
        /*0178*/ 	.word	0xffffffff


	//   ....[84]....
        /*017c*/ 	.word	0xffffffff


	//   ....[85]....
        /*0180*/ 	.word	0xffffffff


	//   ....[86]....
        /*0184*/ 	.word	0xffffffff


	//----- nvinfo : EIATTR_COOP_GROUP_INSTR_OFFSETS
	.align		4
.L_3467:
        /*0188*/ 	.byte	0x04, 0x28
        /*018a*/ 	.short	(.L_3469 - .L_3468)


	//   ....[0]....
.L_3468:
        /*018c*/ 	.word	0x00001020


	//   ....[1]....
        /*0190*/ 	.word	0x000010d0


	//   ....[2]....
        /*0194*/ 	.word	0x000011f0


	//   ....[3]....
        /*0198*/ 	.word	0x000012e0


	//   ....[4]....
        /*019c*/ 	.word	0x00001700


	//   ....[5]....
        /*01a0*/ 	.word	0x00001a70


	//   ....[6]....
        /*01a4*/ 	.word	0x00001ba0


	//   ....[7]....
        /*01a8*/ 	.word	0x000021b0


	//   ....[8]....
        /*01ac*/ 	.word	0x00002690


	//   ....[9]....
        /*01b0*/ 	.word	0x00002fa0


	//   ....[10]....
        /*01b4*/ 	.word	0x00002fc0


	//   ....[11]....
        /*01b8*/ 	.word	0x00002fe0


	//   ....[12]....
        /*01bc*/ 	.word	0x00002ff0


	//   ....[13]....
        /*01c0*/ 	.word	0x00003090


	//   ....[14]....
        /*01c4*/ 	.word	0x000030c0


	//   ....[15]....
        /*01c8*/ 	.word	0x000030d0


	//   ....[16]....
        /*01cc*/ 	.word	0x000030e0


	//   ....[17]....
        /*01d0*/ 	.word	0x00003190


	//   ....[18]....
        /*01d4*/ 	.word	0x000031d0


	//   ....[19]....
        /*01d8*/ 	.word	0x00003220


	//   ....[20]....
        /*01dc*/ 	.word	0x00003280


	//   ....[21]....
        /*01e0*/ 	.word	0x00003400


	//   ....[22]....
        /*01e4*/ 	.word	0x00003440


	//   ....[23]....
        /*01e8*/ 	.word	0x00003480


	//   ....[24]....
        /*01ec*/ 	.word	0x000034c0


	//   ....[25]....
        /*01f0*/ 	.word	0x00003680


	//   ....[26]....
        /*01f4*/ 	.word	0x000036c0


	//   ....[27]....
        /*01f8*/ 	.word	0x00003700


	//   ....[28]....
        /*01fc*/ 	.word	0x00003740


	//   ....[29]....
        /*0200*/ 	.word	0x00003810


	//   ....[30]....
        /*0204*/ 	.word	0x000038c0


	//   ....[31]....
        /*0208*/ 	.word	0x00003900


	//   ....[32]....
        /*020c*/ 	.word	0x00003920


	//   ....[33]....
        /*0210*/ 	.word	0x00003930


	//   ....[34]....
        /*0214*/ 	.word	0x00003940


	//   ....[35]....
        /*0218*/ 	.word	0x00003950


	//   ....[36]....
        /*021c*/ 	.word	0x00003960


	//   ....[37]....
        /*0220*/ 	.word	0x00003970


	//   ....[38]....
        /*0224*/ 	.word	0x00003980


	//   ....[39]....
        /*0228*/ 	.word	0x00003a70


	//   ....[40]....
        /*022c*/ 	.word	0x00003a80


	//   ....[41]....
        /*0230*/ 	.word	0x00003a90


	//   ....[42]....
        /*0234*/ 	.word	0x00003aa0


	//   ....[43]....
        /*0238*/ 	.word	0x00003b70


	//   ....[44]....
        /*023c*/ 	.word	0x00003b90


	//   ....[45]....
        /*0240*/ 	.word	0x00003ba0


	//   ....[46]....
        /*0244*/ 	.word	0x00003bb0


	//   ....[47]....
        /*0248*/ 	.word	0x00003c80


	//   ....[48]....
        /*024c*/ 	.word	0x00003ca0


	//   ....[49]....
        /*0250*/ 	.word	0x00003cb0


	//   ....[50]....
        /*0254*/ 	.word	0x00003cc0


	//   ....[51]....
        /*0258*/ 	.word	0x00003d90


	//   ....[52]....
        /*025c*/ 	.word	0x00003db0


	//   ....[53]....
        /*0260*/ 	.word	0x00003dc0


	//   ....[54]....
        /*0264*/ 	.word	0x00003dd0


	//   ....[55]....
        /*0268*/ 	.word	0x00003ea0


	//   ....[56]....
        /*026c*/ 	.word	0x00003ee0


	//   ....[57]....
        /*0270*/ 	.word	0x00003f20


	//   ....[58]....
        /*0274*/ 	.word	0x00003f60


	//   ....[59]....
        /*0278*/ 	.word	0x00003fa0


	//   ....[60]....
        /*027c*/ 	.word	0x00003fe0


	//   ....[61]....
        /*0280*/ 	.word	0x00004020


	//   ....[62]....
        /*0284*/ 	.word	0x00004070


	//   ....[63]....
        /*0288*/ 	.word	0x000040b0


	//   ....[64]....
        /*028c*/ 	.word	0x00004100


	//   ....[65]....
        /*0290*/ 	.word	0x000058a0


	//   ....[66]....
        /*0294*/ 	.word	0x000058e0


	//   ....[67]....
        /*0298*/ 	.word	0x000059e0


	//   ....[68]....
        /*029c*/ 	.word	0x00005a00


	//   ....[69]....
        /*02a0*/ 	.word	0x00005a30


	//   ....[70]....
        /*02a4*/ 	.word	0x00005a60


	//   ....[71]....
        /*02a8*/ 	.word	0x00005bd0


	//   ....[72]....
        /*02ac*/ 	.word	0x00005c10


	//   ....[73]....
        /*02b0*/ 	.word	0x00005da0


	//   ....[74]....
        /*02b4*/ 	.word	0x00005de0


	//   ....[75]....
        /*02b8*/ 	.word	0x00006210


	//   ....[76]....
        /*02bc*/ 	.word	0x000063a0


	//   ....[77]....
        /*02c0*/ 	.word	0x00006540


	//   ....[78]....
        /*02c4*/ 	.word	0x00006590


	//   ....[79]....
        /*02c8*/ 	.word	0x000065e0


	//   ....[80]....
        /*02cc*/ 	.word	0x00006610


	//   ....[81]....
        /*02d0*/ 	.word	0x00006630


	//   ....[82]....
        /*02d4*/ 	.word	0x00006700


	//   ....[83]....
        /*02d8*/ 	.word	0x00006740


	//   ....[84]....
        /*02dc*/ 	.word	0x00006790


	//   ....[85]....
        /*02e0*/ 	.word	0x000067c0


	//   ....[86]....
        /*02e4*/ 	.word	0x000067e0


	//----- nvinfo : EIATTR_VRC_CTA_INIT_COUNT
	.align		4
.L_3469:
        /*02e8*/ 	.byte	0x02, 0x4a
	.zero		1
	.zero		1


	//----- nvinfo : EIATTR_EXIT_INSTR_OFFSETS
	.align		4
        /*02ec*/ 	.byte	0x04, 0x1c
        /*02ee*/ 	.short	(.L_3471 - .L_3470)


	//   ....[0]....
.L_3470:
        /*02f0*/ 	.word	0x00006880


	//   ....[1]....
        /*02f4*/ 	.word	0x000069f0


	//----- nvinfo : EIATTR_MAX_THREADS
	.align		4
.L_3471:
        /*02f8*/ 	.byte	0x04, 0x05
        /*02fa*/ 	.short	(.L_3473 - .L_3472)
.L_3472:
        /*02fc*/ 	.word	0x00000020
        /*0300*/ 	.word	0x00000001
        /*0304*/ 	.word	0x00000001


	//----- nvinfo : EIATTR_CRS_STACK_SIZE
	.align		4
.L_3473:
        /*0308*/ 	.byte	0x04, 0x1e
        /*030a*/ 	.short	(.L_3475 - .L_3474)
.L_3474:
        /*030c*/ 	.word	0x00000000


	//----- nvinfo : EIATTR_CBANK_PARAM_SIZE
	.align		4
.L_3475:
        /*0310*/ 	.byte	0x03, 0x19
        /*0312*/ 	.short	0x01f0


	//----- nvinfo : EIATTR_PARAM_CBANK
	.align		4
        /*0314*/ 	.byte	0x04, 0x0a
        /*0316*/ 	.short	(.L_3477 - .L_3476)
	.align		4
.L_3476:
        /*0318*/ 	.word	index@(.nv.constant0._Z25selective_scan_bwd_kernelI32Selective_Scan_bwd_kernel_traitsILi32ELi8ELb1ELb1ELb1ELb0ELb1EfN3c107complexIfEEEEv12SSMParamsBwd)
        /*031c*/ 	.short	0x0380
        /*031e*/ 	.short	0x01f0


	//----- nvinfo : EIATTR_SW_WAR
	.align		4
.L_3477:
        /*0320*/ 	.byte	0x04, 0x36
        /*0322*/ 	.short	(.L_3479 - .L_3478)
.L_3478:
        /*0324*/ 	.word	0x00000008
.L_3479:


//--------------------- .nv.info._Z25selective_scan_bwd_kernelI32Selective_Scan_bwd_kernel_traitsILi32ELi8ELb1ELb1ELb1ELb1ELb0EfN3c107complexIfEEEEv12SSMParamsBwd --------------------------
	.section	.nv.info._Z25selective_scan_bwd_kernelI32Selective_Scan_bwd_kernel_traitsILi32ELi8ELb1ELb1ELb1ELb1ELb0EfN3c107complexIfEEEEv12SSMParamsBwd,"",@"SHT_CUDA_INFO"
	.sectionflags	@""
	.align	4


	//----- nvinfo : EIATTR_CUDA_API_VERSION
	.align		4
        /*0000*/ 	.byte	0x04, 0x37
        /*0002*/ 	.short	(.L_3481 - .L_3480)
.L_3480:
        /*0004*/ 	.word	0x00000082


	//----- nvinfo : EIATTR_KPARAM_INFO
	.align		4
.L_3481:
        /*0008*/ 	.byte	0x04, 0x17
        /*000a*/ 	.short	(.L_3483 - .L_3482)
.L_3482:
        /*000c*/ 	.word	0x00000000
        /*0010*/ 	.short	0x0000
        /*0012*/ 	.short	0x0000
        /*0014*/ 	.byte	0x00, 0xf0, 0xc1, 0x07


	//----- nvinfo : EIATTR_SPARSE_MMA_MASK
	.align		4
.L_3483:
        /*0018*/ 	.byte	0x03, 0x50
        /*001a*/ 	.short	0x0000


	//----- nvinfo : EIATTR_MAXREG_COUNT
	.align		4
        /*001c*/ 	.byte	0x03, 0x1b
        /*001e*/ 	.short	0x00ff


	//----- nvinfo : EIATTR_NUM_BARRIERS
	.align		4
        /*0020*/ 	.byte	0x02, 0x4c
        /*0022*/ 	.byte	0x01
	.zero		1


	//----- nvinfo : EIATTR_MERCURY_ISA_VERSION
	.align		4
        /*0024*/ 	.byte	0x03, 0x5f
        /*0026*/ 	.short	0x0101


	//----- nvinfo : EIATTR_COOP_GROUP_MASK_REGIDS
	.align		4
        /*0028*/ 	.byte	0x04, 0x29
        /*002a*/ 	.short	(.L_3485 - .L_3484)


	//   ....[0]....
.L_3484:
        /*002c*/ 	.word	0xffffffff


	//   ....[1]....
        /*0030*/ 	.word	0xffffffff


	//   ....[2]....
        /*0034*/ 	.word	0xffffffff


	//   ....[3]....
        /*0038*/ 	.word	0xffffffff


	//   ....[4]....
        /*003c*/ 	.word	0xffffffff


	//   ....[5]....
        /*0040*/ 	.word	0xffffffff


	//   ....[6]....
        /*0044*/ 	.word	0xffffffff


	//   ....[7]....
        /*0048*/ 	.word	0xffffffff


	//   ....[8]....
        /*004c*/ 	.word	0xffffffff


	//   ....[9]....
        /*0050*/ 	.word	0xffffffff


	//   ....[10]....
        /*0054*/ 	.word	0xffffffff


	//   ....[11]....
        /*0058*/ 	.word	0xffffffff


	//   ....[12]....
        /*005c*/ 	.word	0xffffffff


	//   ....[13]....
        /*0060*/ 	.word	0xffffffff


	//   ....[14]....
        /*0064*/ 	.word	0xffffffff


	//   ....[15]....
        /*0068*/ 	.word	0xffffffff


	//   ....[16]....
        /*006c*/ 	.word	0xffffffff


	//   ....[17]....
        /*0070*/ 	.word	0xffffffff


	//   ....[18]....
        /*0074*/ 	.word	0xffffffff


	//   ....[19]....
        /*0078*/ 	.word	0xffffffff


	//   ....[20]....
        /*007c*/ 	.word	0xffffffff


	//   ....[21]....
        /*0080*/ 	.word	0xffffffff


	//   ....[22]....
        /*0084*/ 	.word	0xffffffff


	//   ....[23]....
        /*0088*/ 	.word	0xffffffff


	//   ....[24]....
        /*008c*/ 	.word	0xffffffff


	//   ....[25]....
        /*0090*/ 	.word	0xffffffff


	//   ....[26]....
        /*0094*/ 	.word	0xffffffff


	//   ....[27]....
        /*0098*/ 	.word	0xffffffff


	//   ....[28]....
        /*009c*/ 	.word	0xffffffff


	//   ....[29]....
        /*00a0*/ 	.word	0xffffffff


	//   ....[30]....
        /*00a4*/ 	.word	0xffffffff


	//   ....[31]....
        /*00a8*/ 	.word	0xffffffff


	//   ....[32]....
        /*00ac*/ 	.word	0xffffffff


	//   ....[33]....
        /*00b0*/ 	.word	0xffffffff


	//   ....[34]....
        /*00b4*/ 	.word	0xffffffff


	//   ....[35]....
        /*00b8*/ 	.word	0xffffffff


	//   ....[36]....
        /*00bc*/ 	.word	0xffffffff


	//   ....[37]....
        /*00c0*/ 	.word	0xffffffff


	//   ....[38]....
        /*00c4*/ 	.word	0xffffffff


	//   ....[39]....
        /*00c8*/ 	.word	0xffffffff


	//   ....[40]....
        /*00cc*/ 	.word	0xffffffff


	//   ....[41]....
        /*00d0*/ 	.word	0xffffffff


	//   ....[42]....
        /*00d4*/ 	.word	0xffffffff


	//   ....[43]....
        /*00d8*/ 	.word	0xffffffff


	//   ....[44]....
        /*00dc*/ 	.word	0xffffffff


	//   ....[45]....
        /*00e0*/ 	.word	0xffffffff


	//   ....[46]....
        /*00e4*/ 	.word	0xffffffff


	//   ....[47]....
        /*00e8*/ 	.word	0xffffffff


	//   ....[48]....
        /*00ec*/ 	.word	0xffffffff


	//   ....[49]....
        /*00f0*/ 	.word	0xffffffff


	//   ....[50]....
        /*00f4*/ 	.word	0xffffffff


	//   ....[51]....
        /*00f8*/ 	.word	0xffffffff


	//   ....[52]....
        /*00fc*/ 	.word	0xffffffff


	//   ....[53]....
        /*0100*/ 	.word	0xffffffff


	//   ....[54]....
        /*0104*/ 	.word	0xffffffff


	//   ....[55]....
        /*0108*/ 	.word	0xffffffff


	//   ....[56]....
        /*010c*/ 	.word	0xffffffff


	//   ....[57]....
        /*0110*/ 	.word	0xffffffff


	//   ....[58]....
        /*0114*/ 	.word	0xffffffff


	//   ....[59]....
        /*0118*/ 	.word	0xffffffff


	//   ....[60]....
        /*011c*/ 	.word	0xffffffff


	//   ....[61]....
        /*0120*/ 	.word	0xffffffff


	//   ....[62]....
        /*0124*/ 	.word	0xffffffff


	//   ....[63]....
        /*0128*/ 	.word	0xffffffff


	//   ....[64]....
        /*012c*/ 	.word	0xffffffff


	//   ....[65]....
        /*0130*/ 	.word	0xffffffff


	//   ....[66]....
        /*0134*/ 	.word	0xffffffff


	//   ....[67]....
        /*0138*/ 	.word	0xffffffff


	//   ....[68]....
        /*013c*/ 	.word	0xffffffff


	//   ....[69]....
        /*0140*/ 	.word	0xffffffff


	//   ....[70]....
        /*0144*/ 	.word	0xffffffff


	//   ....[71]....
        /*0148*/ 	.word	0xffffffff


	//   ....[72]....
        /*014c*/ 	.word	0xffffffff


	//   ....[73]....
        /*0150*/ 	.word	0xffffffff


	//   ....[74]....
        /*0154*/ 	.word	0xffffffff


	//   ....[75]....
        /*0158*/ 	.word	0xffffffff


	//   ....[76]....
        /*015c*/ 	.word	0xffffffff


	//   ....[77]....
        /*0160*/ 	.word	0xffffffff


	//   ....[78]....
        /*0164*/ 	.word	0xffffffff


	//   ....[79]....
        /*0168*/ 	.word	0xffffffff


	//   ....[80]....
        /*016c*/ 	.word	0xffffffff


	//   ....[81]....
        /*0170*/ 	.word	0xffffffff


	//   ....[82]....
        /*0174*/ 	.word	0xffffffff


	//   ....[83]....
        /*0178*/ 	.word	0xffffffff


	//----- nvinfo : EIATTR_COOP_GROUP_INSTR_OFFSETS
	.align		4
.L_3485:
        /*017c*/ 	.byte	0x04, 0x28
        /*017e*/ 	.short	(.L_3487 - .L_3486)


	//   ....[0]....
.L_3486:
        /*0180*/ 	.word	0x00000f20


	//   ....[1]....
        /*0184*/ 	.word	0x00000fb0


	//   ....[2]....
        /*0188*/ 	.word	0x00001110


	//   ....[3]....
        /*018c*/ 	.word	0x00002780


	//   ....[4]....
        /*0190*/ 	.word	0x00002c30


	//   ....[5]....
        /*0194*/ 	.word	0x00003560


	//   ....[6]....
        /*0198*/ 	.word	0x00003580


	//   ....[7]....
        /*019c*/ 	.word	0x000035a0


	//   ....[8]....
        /*01a0*/ 	.word	0x000035b0


	//   ....[9]....
        /*01a4*/ 	.word	0x00003650


	//   ....[10]....
        /*01a8*/ 	.word	0x00003680


	//   ....[11]....
        /*01ac*/ 	.word	0x00003690


	//   ....[12]....
        /*01b0*/ 	.word	0x000036a0


	//   ....[13]....
        /*01b4*/ 	.word	0x00003760


	//   ....[14]....
        /*01b8*/ 	.word	0x000037a0


	//   ....[15]....
        /*01bc*/ 	.word	0x00003800


	//   ....[16]....
        /*01c0*/ 	.word	0x00003840


	//   ....[17]....
        /*01c4*/ 	.word	0x000039d0


	//   ....[18]....
        /*01c8*/ 	.word	0x00003a10


	//   ....[19]....
        /*01cc*/ 	.word	0x00003a50


	//   ....[20]....
        /*01d0*/ 	.word	0x00003a90


	//   ....[21]....
        /*01d4*/ 	.word	0x00003c50


	//   ....[22]....
        /*01d8*/ 	.word	0x00003c90


	//   ....[23]....
        /*01dc*/ 	.word	0x00003cd0


	//   ....[24]....
        /*01e0*/ 	.word	0x00003d10


	//   ....[25]....
        /*01e4*/ 	.word	0x00003de0


	//   ....[26]....
        /*01e8*/ 	.word	0x00003e90


	//   ....[27]....
        /*01ec*/ 	.word	0x00003ed0


	//   ....[28]....
        /*01f0*/ 	.word	0x00003ef0


	//   ....[29]....
        /*01f4*/ 	.word	0x00003f00


	//   ....[30]....
        /*01f8*/ 	.word	0x00003f10


	//   ....[31]....
        /*01fc*/ 	.word	0x00003f20


	//   ....[32]....
        /*0200*/ 	.word	0x00003f30


	//   ....[33]....
        /*0204*/ 	.word	0x00003f40


	//   ....[34]....
        /*0208*/ 	.word	0x00003f50


	//   ....[35]....
        /*020c*/ 	.word	0x00004040


	//   ....[36]....
        /*0210*/ 	.word	0x00004050


	//   ....[37]....
        /*0214*/ 	.word	0x00004060


	//   ....[38]....
        /*0218*/ 	.word	0x00004070


	//   ....[39]....
        /*021c*/ 	.word	0x00004140


	//   ....[40]....
        /*0220*/ 	.word	0x00004160


	//   ....[41]....
        /*0224*/ 	.word	0x00004170


	//   ....[42]....
        /*0228*/ 	.word	0x00004180


	//   ....[43]....
        /*022c*/ 	.word	0x00004250


	//   ....[44]....
        /*0230*/ 	.word	0x00004270


	//   ....[45]....
        /*0234*/ 	.word	0x00004280


	//   ....[46]....
        /*0238*/ 	.word	0x00004290


	//   ....[47]....
        /*023c*/ 	.word	0x00004360


	//   ....[48]....
        /*0240*/ 	.word	0x00004380


	//   ....[49]....
        /*0244*/ 	.word	0x00004390


	//   ....[50]....
        /*0248*/ 	.word	0x000043a0


	//   ....[51]....
        /*024c*/ 	.word	0x00004470


	//   ....[52]....
        /*0250*/ 	.word	0x000044b0


	//   ....[53]....
        /*0254*/ 	.word	0x000044f0


	//   ....[54]....
        /*0258*/ 	.word	0x00004530


	//   ....[55]....
        /*025c*/ 	.word	0x00004570


	//   ....[56]....
        /*0260*/ 	.word	0x000045b0


	//   ....[57]....
        /*0264*/ 	.word	0x000045f0


	//   ....[58]....
        /*0268*/ 	.word	0x00004640


	//   ....[59]....
        /*026c*/ 	.word	0x00004680


	//   ....[60]....
        /*0270*/ 	.word	0x000046d0


	//   ....[61]....
        /*0274*/ 	.word	0x00005e70


	//   ....[62]....
        /*0278*/ 	.word	0x00005eb0


	//   ....[63]....
        /*027c*/ 	.word	0x00005fb0


	//   ....[64]....
        /*0280*/ 	.word	0x00005fd0


	//   ....[65]....
        /*0284*/ 	.word	0x00006000


	//   ....[66]....
        /*0288*/ 	.word	0x00006030


	//   ....[67]....
        /*028c*/ 	.word	0x000061a0


	//   ....[68]....
        /*0290*/ 	.word	0x000061e0


	//   ....[69]....
        /*0294*/ 	.word	0x00006370


	//   ....[70]....
        /*0298*/ 	.word	0x000063b0


	//   ....[71]....
        /*029c*/ 	.word	0x00006740


	//   ....[72]....
        /*02a0*/ 	.word	0x000069f0


	//   ....[73]....
        /*02a4*/ 	.word	0x00006d60


	//   ....[74]....
        /*02a8*/ 	.word	0x00006f10


	//   ....[75]....
        /*02ac*/ 	.word	0x00006f60


	//   ....[76]....
        /*02b0*/ 	.word	0x00006fb0


	//   ....[77]....
        /*02b4*/ 	.word	0x00006fe0


	//   ....[78]....
        /*02b8*/ 	.word	0x00007000


	//   ....[79]....
        /*02bc*/ 	.word	0x000070d0


	//   ....[80]....
        /*02c0*/ 	.word	0x00007110


	//   ....[81]....
        /*02c4*/ 	.word	0x00007160


	//   ....[82]....
        /*02c8*/ 	.word	0x00007190


	//   ....[83]....
        /*02cc*/ 	.word	0x000071b0


	//----- nvinfo : EIATTR_VRC_CTA_INIT_COUNT
	.align		4
.L_3487:
        /*02d0*/ 	.byte	0x02, 0x4a
	.zero		1
	.zero		1


	//----- nvinfo : EIATTR_EXIT_INSTR_OFFSETS
	.align		4
        /*02d4*/ 	.byte	0x04, 0x1c
        /*02d6*/ 	.short	(.L_3489 - .L_3488)


	//   ....[0]....
.L_3488:
        /*02d8*/ 	.word	0x00007250


	//   ....[1]....
        /*02dc*/ 	.word	0x000073c0


	//----- nvinfo : EIATTR_MAX_THREADS
	.align		4
.L_3489:
        /*02e0*/ 	.byte	0x04, 0x05
        /*02e2*/ 	.short	(.L_3491 - .L_3490)
.L_3490:
        /*02e4*/ 	.word	0x00000020
        /*02e8*/ 	.word	0x00000001
        /*02ec*/ 	.word	0x00000001


	//----- nvinfo : EIATTR_CRS_STACK_SIZE
	.align		4
.L_3491:
        /*02f0*/ 	.byte	0x04, 0x1e
        /*02f2*/ 	.short	(.L_3493 - .L_3492)
.L_3492:
        /*02f4*/ 	.word	0x00000000


	//----- nvinfo : EIATTR_CBANK_PARAM_SIZE
	.align		4
.L_3493:
        /*02f8*/ 	.byte	0x03, 0x19
        /*02fa*/ 	.short	0x01f0


	//----- nvinfo : EIATTR_PARAM_CBANK
	.align		4
        /*02fc*/ 	.byte	0x04, 0x0a
        /*02fe*/ 	.short	(.L_3495 - .L_3494)
	.align		4
.L_3494:
        /*0300*/ 	.word	index@(.nv.constant0._Z25selective_scan_bwd_kernelI32Selective_Scan_bwd_kernel_traitsILi32ELi8ELb1ELb1ELb1ELb1ELb0EfN3c107complexIfEEEEv12SSMParamsBwd)
        /*0304*/ 	.short	0x0380
        /*0306*/ 	.short	0x01f0


	//----- nvinfo : EIATTR_SW_WAR
	.align		4
.L_3495:
        /*0308*/ 	.byte	0x04, 0x36
        /*030a*/ 	.short	(.L_3497 - .L_3496)
.L_3496:
        /*030c*/ 	.word	0x00000008
.L_3497:


//--------------------- .nv.info._Z25selective_scan_bwd_kernelI32Selective_Scan_bwd_kernel_traitsILi32ELi8ELb1ELb1ELb1ELb1ELb1EfN3c107complexIfEEEEv12SSMParamsBwd --------------------------
	.section	.nv.info._Z25selective_scan_bwd_kernelI32Selective_Scan_bwd_kernel_traitsILi32ELi8ELb1ELb1ELb1ELb1ELb1EfN3c107complexIfEEEEv12SSMParamsBwd,"",@"SHT_CUDA_INFO"
	.sectionflags	@""
	.align	4


	//----- nvinfo : EIATTR_CUDA_API_VERSION
	.align		4
        /*0000*/ 	.byte	0x04, 0x37
        /*0002*/ 	.short	(.L_3499 - .L_3498)
.L_3498:
        /*0004*/ 	.word	0x00000082


	//----- nvinfo : EIATTR_KPARAM_INFO
	.align		4
.L_3499:
        /*0008*/ 	.byte	0x04, 0x17
        /*000a*/ 	.short	(.L_3501 - .L_3500)
.L_3500:
        /*000c*/ 	.word	0x00000000
        /*0010*/ 	.short	0x0000
        /*0012*/ 	.short	0x0000
        /*0014*/ 	.byte	0x00, 0xf0, 0xc1, 0x07


	//----- nvinfo : EIATTR_SPARSE_MMA_MASK
	.align		4
.L_3501:
        /*0018*/ 	.byte	0x03, 0x50
        /*001a*/ 	.short	0x0000


	//----- nvinfo : EIATTR_MAXREG_COUNT
	.align		4
        /*001c*/ 	.byte	0x03, 0x1b
        /*001e*/ 	.short	0x00ff


	//----- nvinfo : EIATTR_NUM_BARRIERS
	.align		4
        /*0020*/ 	.byte	0x02, 0x4c
        /*0022*/ 	.byte	0x01
	.zero		1


	//----- nvinfo : EIATTR_MERCURY_ISA_VERSION
	.align		4
        /*0024*/ 	.byte	0x03, 0x5f
        /*0026*/ 	.short	0x0101


	//----- nvinfo : EIATTR_COOP_GROUP_MASK_REGIDS
	.align		4
        /*0028*/ 	.byte	0x04, 0x29
        /*002a*/ 	.short	(.L_3503 - .L_3502)


	//   ....[0]....
.L_3502:
        /*002c*/ 	.word	0xffffffff


	//   ....[1]....
        /*0030*/ 	.word	0xffffffff


	//   ....[2]....
        /*0034*/ 	.word	0xffffffff


	//   ....[3]....
        /*0038*/ 	.word	0xffffffff


	//   ....[4]....
        /*003c*/ 	.word	0xffffffff


	//   ....[5]....
        /*0040*/ 	.word	0xffffffff


	//   ....[6]....
        /*0044*/ 	.word	0xffffffff


	//   ....[7]....
        /*0048*/ 	.word	0xffffffff


	//   ....[8]....
        /*004c*/ 	.word	0xffffffff


	//   ....[9]....
        /*0050*/ 	.word	0xffffffff


	//   ....[10]....
        /*0054*/ 	.word	0xffffffff


	//   ....[11]....
        /*0058*/ 	.word	0xffffffff


	//   ....[12]....
        /*005c*/ 	.word	0xffffffff


	//   ....[13]....
        /*0060*/ 	.word	0xffffffff


	//   ....[14]....
        /*0064*/ 	.word	0xffffffff


	//   ....[15]....
        /*0068*/ 	.word	0xffffffff


	//   ....[16]....
        /*006c*/ 	.word	0xffffffff


	//   ....[17]....
        /*0070*/ 	.word	0xffffffff


	//   ....[18]....
        /*0074*/ 	.word	0xffffffff


	//   ....[19]....
        /*0078*/ 	.word	0xffffffff


	//   ....[20]....
        /*007c*/ 	.word	0xffffffff


	//   ....[21]....
        /*0080*/ 	.word	0xffffffff


	//   ....[22]....
        /*0084*/ 	.word	0xffffffff


	//   ....[23]....
        /*0088*/ 	.word	0xffffffff


	//   ....[24]....
        /*008c*/ 	.word	0xffffffff


	//   ....[25]....
        /*0090*/ 	.word	0xffffffff


	//   ....[26]....
        /*0094*/ 	.word	0xffffffff


	//   ....[27]....
        /*0098*/ 	.word	0xffffffff


	//   ....[28]....
        /*009c*/ 	.word	0xffffffff


	//   ....[29]....
        /*00a0*/ 	.word	0xffffffff


	//   ....[30]....
        /*00a4*/ 	.word	0xffffffff


	//   ....[31]....
        /*00a8*/ 	.word	0xffffffff


	//   ....[32]....
        /*00ac*/ 	.word	0xffffffff


	//   ....[33]....
        /*00b0*/ 	.word	0xffffffff


	//   ....[34]....
        /*00b4*/ 	.word	0xffffffff


	//   ....[35]....
        /*00b8*/ 	.word	0xffffffff


	//   ....[36]....
        /*00bc*/ 	.word	0xffffffff


	//   ....[37]....
        /*00c0*/ 	.word	0xffffffff


	//   ....[38]....
        /*00c4*/ 	.word	0xffffffff


	//   ....[39]....
        /*00c8*/ 	.word	0xffffffff


	//   ....[40]....
        /*00cc*/ 	.word	0xffffffff


	//   ....[41]....
        /*00d0*/ 	.word	0xffffffff


	//   ....[42]....
        /*00d4*/ 	.word	0xffffffff


	//   ....[43]....
        /*00d8*/ 	.word	0xffffffff


	//   ....[44]....
        /*00dc*/ 	.word	0xffffffff


	//   ....[45]....
        /*00e0*/ 	.word	0xffffffff


	//   ....[46]....
        /*00e4*/ 	.word	0xffffffff


	//   ....[47]....
        /*00e8*/ 	.word	0xffffffff


	//   ....[48]....
        /*00ec*/ 	.word	0xffffffff


	//   ....[49]....
        /*00f0*/ 	.word	0xffffffff


	//   ....[50]....
        /*00f4*/ 	.word	0xffffffff


	//   ....[51]....
        /*00f8*/ 	.word	0xffffffff


	//   ....[52]....
        /*00fc*/ 	.word	0xffffffff


	//   ....[53]....
        /*0100*/ 	.word	0xffffffff


	//   ....[54]....
        /*0104*/ 	.word	0xffffffff


	//   ....[55]....
        /*0108*/ 	.word	0xffffffff


	//   ....[56]....
        /*010c*/ 	.word	0xffffffff


	//   ....[57]....
        /*0110*/ 	.word	0xffffffff


	//   ....[58]....
        /*0114*/ 	.word	0xffffffff


	//   ....[59]....
        /*0118*/ 	.word	0xffffffff


	//   ....[60]....
        /*011c*/ 	.word	0xffffffff


	//   ....[61]....
        /*0120*/ 	.word	0xffffffff


	//   ....[62]....
        /*0124*/ 	.word	0xffffffff


	//   ....[63]....
        /*0128*/ 	.word	0xffffffff


	//   ....[64]....
        /*012c*/ 	.word	0xffffffff


	//   ....[65]....
        /*0130*/ 	.word	0xffffffff


	//   ....[66]....
        /*0134*/ 	.word	0xffffffff


	//   ....[67]....
        /*0138*/ 	.word	0xffffffff


	//   ....[68]....
        /*013c*/ 	.word	0xffffffff


	//   ....[69]....
        /*0140*/ 	.word	0xffffffff


	//   ....[70]....
        /*0144*/ 	.word	0xffffffff


	//   ....[71]....
        /*0148*/ 	.word	0xffffffff


	//   ....[72]....
        /*014c*/ 	.word	0xffffffff


	//   ....[73]....
        /*0150*/ 	.word	0xffffffff


	//   ....[74]....
        /*0154*/ 	.word	0xffffffff


	//   ....[75]....
        /*0158*/ 	.word	0xffffffff


	//   ....[76]....
        /*015c*/ 	.word	0xffffffff


	//   ....[77]....
        /*0160*/ 	.word	0xffffffff


	//   ....[78]....
        /*0164*/ 	.word	0xffffffff


	//   ....[79]....
        /*0168*/ 	.word	0xffffffff


	//   ....[80]....
        /*016c*/ 	.word	0xffffffff


	//   ....[81]....
        /*0170*/ 	.word	0xffffffff


	//   ....[82]....
        /*0174*/ 	.word	0xffffffff


	//   ....[83]....
        /*0178*/ 	.word	0xffffffff


	//   ....[84]....
        /*017c*/ 	.word	0xffffffff


	//   ....[85]....
        /*0180*/ 	.word	0xffffffff


	//   ....[86]....
        /*0184*/ 	.word	0xffffffff


	//   ....[87]....
        /*0188*/ 	.word	0xffffffff


	//----- nvinfo : EIATTR_COOP_GROUP_INSTR_OFFSETS
	.align		4
.L_3503:
        /*018c*/ 	.byte	0x04, 0x28
        /*018e*/ 	.short	(.L_3505 - .L_3504)


	//   ....[0]....
.L_3504:
        /*0190*/ 	.word	0x00000f50


	//   ....[1]....
        /*0194*/ 	.word	0x00000fd0


	//   ....[2]....
        /*0198*/ 	.word	0x000011b0


	//   ....[3]....
        /*019c*/ 	.word	0x000023f0


	//   ....[4]....
        /*01a0*/ 	.word	0x000026f0


	//   ....[5]....
        /*01a4*/ 	.word	0x00002a10


	//   ....[6]....
        /*01a8*/ 	.word	0x00002c30


	//   ....[7]....
        /*01ac*/ 	.word	0x00003240


	//   ....[8]....
        /*01b0*/ 	.word	0x00003720


	//   ....[9]....
        /*01b4*/ 	.word	0x00004020


	//   ....[10]....
        /*01b8*/ 	.word	0x00004040


	//   ....[11]....
        /*01bc*/ 	.word	0x00004060


	//   ....[12]....
        /*01c0*/ 	.word	0x00004070


	//   ....[13]....
        /*01c4*/ 	.word	0x00004110


	//   ....[14]....
        /*01c8*/ 	.word	0x00004140


	//   ....[15]....
        /*01cc*/ 	.word	0x00004150


	//   ....[16]....
        /*01d0*/ 	.word	0x00004160


	//   ....[17]....
        /*01d4*/ 	.word	0x00004210


	//   ....[18]....
        /*01d8*/ 	.word	0x00004250


	//   ....[19]....
        /*01dc*/ 	.word	0x000042b0


	//   ....[20]....
        /*01e0*/ 	.word	0x00004300


	//   ....[21]....
        /*01e4*/ 	.word	0x00004490


	//   ....[22]....
        /*01e8*/ 	.word	0x000044d0


	//   ....[23]....
        /*01ec*/ 	.word	0x00004510


	//   ....[24]....
        /*01f0*/ 	.word	0x00004550


	//   ....[25]....
        /*01f4*/ 	.word	0x00004710


	//   ....[26]....
        /*01f8*/ 	.word	0x00004750


	//   ....[27]....
        /*01fc*/ 	.word	0x00004790


	//   ....[28]....
        /*0200*/ 	.word	0x000047d0


	//   ....[29]....
        /*0204*/ 	.word	0x000048a0


	//   ....[30]....
        /*0208*/ 	.word	0x00004950


	//   ....[31]....
        /*020c*/ 	.word	0x00004990


	//   ....[32]....
        /*0210*/ 	.word	0x000049b0


	//   ....[33]....
        /*0214*/ 	.word	0x000049c0


	//   ....[34]....
        /*0218*/ 	.word	0x000049d0


	//   ....[35]....
        /*021c*/ 	.word	0x000049e0


	//   ....[36]....
        /*0220*/ 	.word	0x000049f0


	//   ....[37]....
        /*0224*/ 	.word	0x00004a00


	//   ....[38]....
        /*0228*/ 	.word	0x00004a10


	//   ....[39]....
        /*022c*/ 	.word	0x00004b00


	//   ....[40]....
        /*0230*/ 	.word	0x00004b10


	//   ....[41]....
        /*0234*/ 	.word	0x00004b20


	//   ....[42]....
        /*0238*/ 	.word	0x00004b30


	//   ....[43]....
        /*023c*/ 	.word	0x00004c00


	//   ....[44]....
        /*0240*/ 	.word	0x00004c20


	//   ....[45]....
        /*0244*/ 	.word	0x00004c30


	//   ....[46]....
        /*0248*/ 	.word	0x00004c40


	//   ....[47]....
        /*024c*/ 	.word	0x00004d10


	//   ....[48]....
        /*0250*/ 	.word	0x00004d30


	//   ....[49]....
        /*0254*/ 	.word	0x00004d40


	//   ....[50]....
        /*0258*/ 	.word	0x00004d50


	//   ....[51]....
        /*025c*/ 	.word	0x00004e20


	//   ....[52]....
        /*0260*/ 	.word	0x00004e40


	//   ....[53]....
        /*0264*/ 	.word	0x00004e50


	//   ....[54]....
        /*0268*/ 	.word	0x00004e60


	//   ....[55]....
        /*026c*/ 	.word	0x00004f30


	//   ....[56]....
        /*0270*/ 	.word	0x00004f70


	//   ....[57]....
        /*0274*/ 	.word	0x00004fb0


	//   ....[58]....
        /*0278*/ 	.word	0x00004ff0


	//   ....[59]....
        /*027c*/ 	.word	0x00005030


	//   ....[60]....
        /*0280*/ 	.word	0x00005070


	//   ....[61]....
        /*0284*/ 	.word	0x000050c0


	//   ....[62]....
        /*0288*/ 	.word	0x00005120


	//   ....[63]....
        /*028c*/ 	.word	0x00005160


	//   ....[64]....
        /*0290*/ 	.word	0x00005190


	//   ....[65]....
        /*0294*/ 	.word	0x00006930


	//   ....[66]....
        /*0298*/ 	.word	0x00006970


	//   ....[67]....
        /*029c*/ 	.word	0x00006a70


	//   ....[68]....
        /*02a0*/ 	.word	0x00006a90


	//   ....[69]....
        /*02a4*/ 	.word	0x00006ac0


	//   ....[70]....
        /*02a8*/ 	.word	0x00006af0


	//   ....[71]....
        /*02ac*/ 	.word	0x00006c60


	//   ....[72]....
        /*02b0*/ 	.word	0x00006ca0


	//   ....[73]....
        /*02b4*/ 	.word	0x00006e30


	//   ....[74]....
        /*02b8*/ 	.word	0x00006e70


	//   ....[75]....
        /*02bc*/ 	.word	0x00007200


	//   ....[76]....
        /*02c0*/ 	.word	0x00007530


	//   ....[77]....
        /*02c4*/ 	.word	0x00007820


	//   ....[78]....
        /*02c8*/ 	.word	0x000079d0


	//   ....[79]....
        /*02cc*/ 	.word	0x00007a20


	//   ....[80]....
        /*02d0*/ 	.word	0x00007a70


	//   ....[81]....
        /*02d4*/ 	.word	0x00007aa0


	//   ....[82]....
        /*02d8*/ 	.word	0x00007ac0


	//   ....[83]....
        /*02dc*/ 	.word	0x00007b90


	//   ....[84]....
        /*02e0*/ 	.word	0x00007bd0


	//   ....[85]....
        /*02e4*/ 	.word	0x00007c20


	//   ....[86]....
        /*02e8*/ 	.word	0x00007c50


	//   ....[87]....
        /*02ec*/ 	.word	0x00007c70


	//----- nvinfo : EIATTR_VRC_CTA_INIT_COUNT
	.align		4
.L_3505:
        /*02f0*/ 	.byte	0x02, 0x4a
	.zero		1
	.zero		1


	//----- nvinfo : EIATTR_EXIT_INSTR_OFFSETS
	.align		4
        /*02f4*/ 	.byte	0x04, 0x1c
        /*02f6*/ 	.short	(.L_3507 - .L_3506)


	//   ....[0]....
.L_3506:
        /*02f8*/ 	.word	0x00007d10


	//   ....[1]....
        /*02fc*/ 	.word	0x00007e80


	//----- nvinfo : EIATTR_MAX_THREADS
	.align		4
.L_3507:
        /*0300*/ 	.byte	0x04, 0x05
        /*0302*/ 	.short	(.L_3509 - .L_3508)
.L_3508:
        /*0304*/ 	.word	0x00000020
        /*0308*/ 	.word	0x00000001
        /*030c*/ 	.word	0x00000001


	//----- nvinfo : EIATTR_CRS_STACK_SIZE
	.align		4
.L_3509:
        /*0310*/ 	.byte	0x04, 0x1e
        /*0312*/ 	.short	(.L_3511 - .L_3510)
.L_3510:
        /*0314*/ 	.word	0x00000000


	//----- nvinfo : EIATTR_CBANK_PARAM_SIZE
	.align		4
.L_3511:
        /*0318*/ 	.byte	0x03, 0x19
        /*031a*/ 	.short	0x01f0


	//----- nvinfo : EIATTR_PARAM_CBANK
	.align		4
        /*031c*/ 	.byte	0x04, 0x0a
        /*031e*/ 	.short	(.L_3513 - .L_3512)
	.align		4
.L_3512:
        /*0320*/ 	.word	index@(.nv.constant0._Z25selective_scan_bwd_kernelI32Selective_Scan_bwd_kernel_traitsILi32ELi8ELb1ELb1ELb1ELb1ELb1EfN3c107complexIfEEEEv12SSMParamsBwd)
        /*0324*/ 	.short	0x0380
        /*0326*/ 	.short	0x01f0


	//----- nvinfo : EIATTR_SW_WAR
	.align		4
.L_3513:
        /*0328*/ 	.byte	0x04, 0x36
        /*032a*/ 	.short	(.L_3515 - .L_3514)
.L_3514:
        /*032c*/ 	.word	0x00000008
.L_3515:


//--------------------- .nv.info._Z25selective_scan_bwd_kernelI32Selective_Scan_bwd_kernel_traitsILi32ELi4ELb0ELb0ELb0ELb0ELb0EfN3c107complexIfEEEEv12SSMParamsBwd --------------------------
	.section	.nv.info._Z25selective_scan_bwd_kernelI32Selective_Scan_bwd_kernel_traitsILi32ELi4ELb0ELb0ELb0ELb0ELb0EfN3c107complexIfEEEEv12SSMParamsBwd,"",@"SHT_CUDA_INFO"
	.sectionflags	@""
	.align	4


	//----- nvinfo : EIATTR_CUDA_API_VERSION
	.align		4
        /*0000*/ 	.byte	0x04, 0x37
        /*0002*/ 	.short	(.L_3517 - .L_3516)
.L_3516:
        /*0004*/ 	.word	0x00000082


	//----- nvinfo : EIATTR_KPARAM_INFO
	.align		4
.L_3517:
        /*0008*/ 	.byte	0x04, 0x17
        /*000a*/ 	.short	(.L_3519 - .L_3518)
.L_3518:
        /*000c*/ 	.word	0x00000000
        /*0010*/ 	.short	0x0000
        /*0012*/ 	.short	0x0000
        /*0014*/ 	.byte	0x00, 0xf0, 0xc1, 0x07


	//----- nvinfo : EIATTR_SPARSE_MMA_MASK
	.align		4
.L_3519:
        /*0018*/ 	.byte	0x03, 0x50
        /*001a*/ 	.short	0x0000


	//----- nvinfo : EIATTR_MAXREG_COUNT
	.align		4
        /*001c*/ 	.byte	0x03, 0x1b
        /*001e*/ 	.short	0x00ff


	//----- nvinfo : EIATTR_NUM_BARRIERS
	.align		4
        /*0020*/ 	.byte	0x02, 0x4c
        /*0022*/ 	.byte	0x01
	.zero		1


	//----- nvinfo : EIATTR_MERCURY_ISA_VERSION
	.align		4
        /*0024*/ 	.byte	0x03, 0x5f
        /*0026*/ 	.short	0x0101


	//----- nvinfo : EIATTR_COOP_GROUP_MASK_REGIDS
	.align		4
        /*0028*/ 	.byte	0x04, 0x29
        /*002a*/ 	.short	(.L_3521 - .L_3520)


	//   ....[0]....
.L_3520:
        /*002c*/ 	.word	0xffffffff


	//   ....[1]....
        /*0030*/ 	.word	0xffffffff


	//   ....[2]....
        /*0034*/ 	.word	0xffffffff


	//   ....[3]....
        /*0038*/ 	.word	0xffffffff


	//   ....[4]....
        /*003c*/ 	.word	0xffffffff


	//   ....[5]....
        /*0040*/ 	.word	0xffffffff


	//   ....[6]....
        /*0044*/ 	.word	0xffffffff


	//   ....[7]....
        /*0048*/ 	.word	0xffffffff


	//   ....[8]....
        /*004c*/ 	.word	0xffffffff


	//   ....[9]....
        /*0050*/ 	.word	0xffffffff


	//   ....[10]....
        /*0054*/ 	.word	0xffffffff


	//   ....[11]....
        /*0058*/ 	.word	0xffffffff


	//   ....[12]....
        /*005c*/ 	.word	0xffffffff


	//   ....[13]....
        /*0060*/ 	.word	0xffffffff


	//   ....[14]....
        /*0064*/ 	.word	0xffffffff


	//   ....[15]....
        /*0068*/ 	.word	0xffffffff


	//   ....[16]....
        /*006c*/ 	.word	0xffffffff


	//   ....[17]....
        /*0070*/ 	.word	0xffffffff


	//   ....[18]....
        /*0074*/ 	.word	0xffffffff


	//   ....[19]....
        /*0078*/ 	.word	0xffffffff


	//   ....[20]....
        /*007c*/ 	.word	0xffffffff


	//   ....[21]....
        /*0080*/ 	.word	0xffffffff


	//   ....[22]....
        /*0084*/ 	.word	0xffffffff


	//   ....[23]....
        /*0088*/ 	.word	0xffffffff


	//   ....[24]....
        /*008c*/ 	.word	0xffffffff


	//   ....[25]....
        /*0090*/ 	.word	0xffffffff


	//   ....[26]....
        /*0094*/ 	.word	0xffffffff


	//   ....[27]....
        /*0098*/ 	.word	0xffffffff


	//   ....[28]....
        /*009c*/ 	.word	0xffffffff


	//   ....[29]....
        /*00a0*/ 	.word	0xffffffff


	//   ....[30]....
        /*00a4*/ 	.word	0xffffffff


	//   ....[31]....
        /*00a8*/ 	.word	0xffffffff


	//   ....[32]....
        /*00ac*/ 	.word	0xffffffff


	//   ....[33]....
        /*00b0*/ 	.word	0xffffffff


	//   ....[34]....
        /*00b4*/ 	.word	0xffffffff


	//   ....[35]....
        /*00b8*/ 	.word	0xffffffff


	//   ....[36]....
        /*00bc*/ 	.word	0xffffffff


	//   ....[37]....
        /*00c0*/ 	.word	0xffffffff


	//   ....[38]....
        /*00c4*/ 	.word	0xffffffff


	//   ....[39]....
        /*00c8*/ 	.word	0xffffffff


	//   ....[40]....
        /*00cc*/ 	.word	0xffffffff


	//   ....[41]....
        /*00d0*/ 	.word	0xffffffff


	//   ....[42]....
        /*00d4*/ 	.word	0xffffffff


	//   ....[43]....
        /*00d8*/ 	.word	0xffffffff


	//   ....[44]....
        /*00dc*/ 	.word	0xffffffff


	//   ....[45]....
        /*00e0*/ 	.word	0xffffffff


	//   ....[46]....
        /*00e4*/ 	.word	0xffffffff


	//   ....[47]....
        /*00e8*/ 	.word	0xffffffff


	//   ....[48]....
        /*00ec*/ 	.word	0xffffffff


	//   ....[49]....
        /*00f0*/ 	.word	0xffffffff


	//   ....[50]....
        /*00f4*/ 	.word	0xffffffff


	//   ....[51]....
        /*00f8*/ 	.word	0xffffffff


	//   ....[52]....
        /*00fc*/ 	.word	0xffffffff


	//   ....[53]....
        /*0100*/ 	.word	0xffffffff


	//   ....[54]....
        /*0104*/ 	.word	0xffffffff


	//   ....[55]....
        /*0108*/ 	.word	0xffffffff


	//   ....[56]....
        /*010c*/ 	.word	0xffffffff


	//   ....[57]....
        /*0110*/ 	.word	0xffffffff


	//   ....[58]....
        /*0114*/ 	.word	0xffffffff


	//   ....[59]....
        /*0118*/ 	.word	0xffffffff


	//   ....[60]....
        /*011c*/ 	.word	0xffffffff


	//   ....[61]....
        /*0120*/ 	.word	0xffffffff


	//   ....[62]....
        /*0124*/ 	.word	0xffffffff


	//   ....[63]....
        /*0128*/ 	.word	0xffffffff


	//   ....[64]....
        /*012c*/ 	.word	0xffffffff


	//   ....[65]....
        /*0130*/ 	.word	0xffffffff


	//   ....[66]....
        /*0134*/ 	.word	0xffffffff


	//   ....[67]....
        /*0138*/ 	.word	0xffffffff


	//   ....[68]....
        /*013c*/ 	.word	0xffffffff


	//   ....[69]....
        /*0140*/ 	.word	0xffffffff


	//   ....[70]....
        /*0144*/ 	.word	0xffffffff


	//   ....[71]....
        /*0148*/ 	.word	0xffffffff


	//   ....[72]....
        /*014c*/ 	.word	0xffffffff


	//   ....[73]....
        /*0150*/ 	.word	0xffffffff


	//   ....[74]....
        /*0154*/ 	.word	0xffffffff


	//   ....[75]....
        /*0158*/ 	.word	0xffffffff


	//   ....[76]....
        /*015c*/ 	.word	0xffffffff


	//   ....[77]....
        /*0160*/ 	.word	0xffffffff


	//   ....[78]....
        /*0164*/ 	.word	0xffffffff


	//   ....[79]....
        /*0168*/ 	.word	0xffffffff


	//   ....[80]....
        /*016c*/ 	.word	0xffffffff


	//   ....[81]....
        /*0170*/ 	.word	0xffffffff


	//   ....[82]....
        /*0174*/ 	.word	0xffffffff


	//   ....[83]....
        /*0178*/ 	.word	0xffffffff


	//   ....[84]....
        /*017c*/ 	.word	0xffffffff


	//   ....[85]....
        /*0180*/ 	.word	0xffffffff


	//   ....[86]....
        /*0184*/ 	.word	0xffffffff


	//   ....[87]....
        /*0188*/ 	.word	0xffffffff


	//   ....[88]....
        /*018c*/ 	.word	0xffffffff


	//   ....[89]....
        /*0190*/ 	.word	0xffffffff


	//   ....[90]....
        /*0194*/ 	.word	0xffffffff


	//----- nvinfo : EIATTR_COOP_GROUP_INSTR_OFFSETS
	.align		4
.L_3521:
        /*0198*/ 	.byte	0x04, 0x28
        /*019a*/ 	.short	(.L_3523 - .L_3522)


	//   ....[0]....
.L_3522:
        /*019c*/ 	.word	0x000008f0


	//   ....[1]....
        /*01a0*/ 	.word	0x000009e0


	//   ....[2]....
        /*01a4*/ 	.word	0x00000ac0


	//   ....[3]....
        /*01a8*/ 	.word	0x00001510


	//   ....[4]....
        /*01ac*/ 	.word	0x00001550


	//   ....[5]....
        /*01b0*/ 	.word	0x00001570


	//   ....[6]....
        /*01b4*/ 	.word	0x00001580


	//   ....[7]....
        /*01b8*/ 	.word	0x00001610


	//   ....[8]....
        /*01bc*/ 	.word	0x00001650


	//   ....[9]....
        /*01c0*/ 	.word	0x00001660


	//   ....[10]....
        /*01c4*/ 	.word	0x00001670


	//   ....[11]....
        /*01c8*/ 	.word	0x00001700


	//   ....[12]....
        /*01cc*/ 	.word	0x00001740


	//   ....[13]....
        /*01d0*/ 	.word	0x00001750


	//   ....[14]....
        /*01d4*/ 	.word	0x00001760


	//   ....[15]....
        /*01d8*/ 	.word	0x00001800


	//   ....[16]....
        /*01dc*/ 	.word	0x00001830


	//   ....[17]....
        /*01e0*/ 	.word	0x00001840


	//   ....[18]....
        /*01e4*/ 	.word	0x00001850


	//   ....[19]....
        /*01e8*/ 	.word	0x00001940


	//   ....[20]....
        /*01ec*/ 	.word	0x00001980


	//   ....[21]....
        /*01f0*/ 	.word	0x000019c0


	//   ....[22]....
        /*01f4*/ 	.word	0x00001a00


	//   ....[23]....
        /*01f8*/ 	.word	0x00001b70


	//   ....[24]....
        /*01fc*/ 	.word	0x00001bd0


	//   ....[25]....
        /*0200*/ 	.word	0x00001c10


	//   ....[26]....
        /*0204*/ 	.word	0x00001c20


	//   ....[27]....
        /*0208*/ 	.word	0x00001c30


	//   ....[28]....
        /*020c*/ 	.word	0x00001c40


	//   ....[29]....
        /*0210*/ 	.word	0x00001c50


	//   ....[30]....
        /*0214*/ 	.word	0x00001c60


	//   ....[31]....
        /*0218*/ 	.word	0x00001c90


	//   ....[32]....
        /*021c*/ 	.word	0x00001ca0


	//   ....[33]....
        /*0220*/ 	.word	0x00001d90


	//   ....[34]....
        /*0224*/ 	.word	0x00001da0


	//   ....[35]....
        /*0228*/ 	.word	0x00001db0


	//   ....[36]....
        /*022c*/ 	.word	0x00001dc0


	//   ....[37]....
        /*0230*/ 	.word	0x00001e90


	//   ....[38]....
        /*0234*/ 	.word	0x00001eb0


	//   ....[39]....
        /*0238*/ 	.word	0x00001ec0


	//   ....[40]....
        /*023c*/ 	.word	0x00001ed0


	//   ....[41]....
        /*0240*/ 	.word	0x00001fa0


	//   ....[42]....
        /*0244*/ 	.word	0x00001fc0


	//   ....[43]....
        /*0248*/ 	.word	0x00001fd0


	//   ....[44]....
        /*024c*/ 	.word	0x00001fe0


	//   ....[45]....
        /*0250*/ 	.word	0x000020b0


	//   ....[46]....
        /*0254*/ 	.word	0x000020d0


	//   ....[47]....
        /*0258*/ 	.word	0x000020e0


	//   ....[48]....
        /*025c*/ 	.word	0x000020f0


	//   ....[49]....
        /*0260*/ 	.word	0x000021c0


	//   ....[50]....
        /*0264*/ 	.word	0x00002200


	//   ....[51]....
        /*0268*/ 	.word	0x00002220


	//   ....[52]....
        /*026c*/ 	.word	0x00002230


	//   ....[53]....
        /*0270*/ 	.word	0x00002240


	//   ....[54]....
        /*0274*/ 	.word	0x00002250


	//   ....[55]....
        /*0278*/ 	.word	0x00002260


	//   ....[56]....
        /*027c*/ 	.word	0x00002280


	//   ....[57]....
        /*0280*/ 	.word	0x000022a0


	//   ....[58]....
        /*0284*/ 	.word	0x000022d0


	//   ....[59]....
        /*0288*/ 	.word	0x00002930


	//   ....[60]....
        /*028c*/ 	.word	0x00002960


	//   ....[61]....
        /*0290*/ 	.word	0x00002990


	//   ....[62]....
        /*0294*/ 	.word	0x000029a0


	//   ....[63]....
        /*0298*/ 	.word	0x000029e0


	//   ....[64]....
        /*029c*/ 	.word	0x00002a00


	//   ....[65]....
        /*02a0*/ 	.word	0x00002a20


	//   ....[66]....
        /*02a4*/ 	.word	0x00002a40


	//   ....[67]....
        /*02a8*/ 	.word	0x00002a80


	//   ....[68]....
        /*02ac*/ 	.word	0x00002aa0


	//   ....[69]....
        /*02b0*/ 	.word	0x00002ad0


	//   ....[70]....
        /*02b4*/ 	.word	0x00002b10


	//   ....[71]....
        /*02b8*/ 	.word	0x00002c10


	//   ....[72]....
        /*02bc*/ 	.word	0x00002c50


	//   ....[73]....
        /*02c0*/ 	.word	0x00002c90


	//   ....[74]....
        /*02c4*/ 	.word	0x00002cd0


	//   ....[75]....
        /*02c8*/ 	.word	0x00002d40


	//   ....[76]....
        /*02cc*/ 	.word	0x00002d70


	//   ....[77]....
        /*02d0*/ 	.word	0x00002da0


	//   ....[78]....
        /*02d4*/ 	.word	0x00002db0


	//   ....[79]....
        /*02d8*/ 	.word	0x000030d0


	//   ....[80]....
        /*02dc*/ 	.word	0x000032b0


	//   ....[81]....
        /*02e0*/ 	.word	0x00003590


	//   ....[82]....
        /*02e4*/ 	.word	0x000035e0


	//   ....[83]....
        /*02e8*/ 	.word	0x00003630


	//   ....[84]....
        /*02ec*/ 	.word	0x00003660


	//   ....[85]....
        /*02f0*/ 	.word	0x00003680


	//   ....[86]....
        /*02f4*/ 	.word	0x00003750


	//   ....[87]....
        /*02f8*/ 	.word	0x00003790


	//   ....[88]....
        /*02fc*/ 	.word	0x000037e0


	//   ....[89]....
        /*0300*/ 	.word	0x00003810


	//   ....[90]....
        /*0304*/ 	.word	0x00003830


	//----- nvinfo : EIATTR_VRC_CTA_INIT_COUNT
	.align		4
.L_3523:
        /*0308*/ 	.byte	0x02, 0x4a
	.zero		1
	.zero		1


	//----- nvinfo : EIATTR_EXIT_INSTR_OFFSETS
	.align		4
        /*030c*/ 	.byte	0x04, 0x1c
        /*030e*/ 	.short	(.L_3525 - .L_3524)


	//   ....[0]....
.L_3524:
        /*0310*/ 	.word	0x000038d0


	//   ....[1]....
        /*0314*/ 	.word	0x00003df0


	//----- nvinfo : EIATTR_MAX_THREADS
	.align		4
.L_3525:
        /*0318*/ 	.byte	0x04, 0x05
        /*031a*/ 	.short	(.L_3527 - .L_3526)
.L_3526:
        /*031c*/ 	.word	0x00000020
        /*0320*/ 	.word	0x00000001
        /*0324*/ 	.word	0x00000001


	//----- nvinfo : EIATTR_CRS_STACK_SIZE
	.align		4
.L_3527:
        /*0328*/ 	.byte	0x04, 0x1e
        /*032a*/ 	.short	(.L_3529 - .L_3528)
.L_3528:
        /*032c*/ 	.word	0x00000000


	//----- nvinfo : EIATTR_CBANK_PARAM_SIZE
	.align		4
.L_3529:
        /*0330*/ 	.byte	0x03, 0x19
        /*0332*/ 	.short	0x01f0


	//----- nvinfo : EIATTR_PARAM_CBANK
	.align		4
        /*0334*/ 	.byte	0x04, 0x0a
        /*0336*/ 	.short	(.L_3531 - .L_3530)
	.align		4
.L_3530:
        /*0338*/ 	.word	index@(.nv.constant0._Z25selective_scan_bwd_kernelI32Selective_Scan_bwd_kernel_traitsILi32ELi4ELb0ELb0ELb0ELb0ELb0EfN3c107complexIfEEEEv12SSMParamsBwd)
        /*033c*/ 	.short	0x0380
        /*033e*/ 	.short	0x01f0


	//----- nvinfo : EIATTR_SW_WAR
	.align		4
.L_3531:
        /*0340*/ 	.byte	0x04, 0x36
        /*0342*/ 	.short	(.L_3533 - .L_3532)
.L_3532:
        /*0344*/ 	.word	0x00000008
.L_3533:


//--------------------- .nv.info._Z25selective_scan_bwd_kernelI32Selective_Scan_bwd_kernel_traitsILi32ELi4ELb0ELb0ELb0ELb0ELb1EfN3c107complexIfEEEEv12SSMParamsBwd --------------------------
	.section	.nv.info._Z25selective_scan_bwd_kernelI32Selective_Scan_bwd_kernel_traitsILi32ELi4ELb0ELb0ELb0ELb0ELb1EfN3c107complexIfEEEEv12SSMParamsBwd,"",@"SHT_CUDA_INFO"
	.sectionflags	@""
	.align	4


	//----- nvinfo : EIATTR_CUDA_API_VERSION
	.align		4
        /*0000*/ 	.byte	0x04, 0x37
        /*0002*/ 	.short	(.L_3535 - .L_3534)
.L_3534:
        /*0004*/ 	.word	0x00000082


	//----- nvinfo : EIATTR_KPARAM_INFO
	.align		4
.L_3535:
        /*0008*/ 	.byte	0x04, 0x17
        /*000a*/ 	.short	(.L_3537 - .L_3536)
.L_3536:
        /*000c*/ 	.word	0x00000000
        /*0010*/ 	.short	0x0000
        /*0012*/ 	.short	0x0000
        /*0014*/ 	.byte	0x00, 0xf0, 0xc1, 0x07


	//----- nvinfo : EIATTR_SPARSE_MMA_MASK
	.align		4
.L_3537:
        /*0018*/ 	.byte	0x03, 0x50
        /*001a*/ 	.short	0x0000


	//----- nvinfo : EIATTR_MAXREG_COUNT
	.align		4
        /*001c*/ 	.byte	0x03, 0x1b
        /*001e*/ 	.short	0x00ff


	//----- nvinfo : EIATTR_NUM_BARRIERS
	.align		4
        /*0020*/ 	.byte	0x02, 0x4c
        /*0022*/ 	.byte	0x01
	.zero		1


	//----- nvinfo : EIATTR_MERCURY_ISA_VERSION
	.align		4
        /*0024*/ 	.byte	0x03, 0x5f
        /*0026*/ 	.short	0x0101


	//----- nvinfo : EIATTR_COOP_GROUP_MASK_REGIDS
	.align		4
        /*0028*/ 	.byte	0x04, 0x29
        /*002a*/ 	.short	(.L_3539 - .L_3538)


	//   ....[0]....
.L_3538:
        /*002c*/ 	.word	0xffffffff


	//   ....[1]....
        /*0030*/ 	.word	0xffffffff


	//   ....[2]....
        /*0034*/ 	.word	0xffffffff


	//   ....[3]....
        /*0038*/ 	.word	0xffffffff


	//   ....[4]....
        /*003c*/ 	.word	0xffffffff


	//   ....[5]....
        /*0040*/ 	.word	0xffffffff


	//   ....[6]....
        /*0044*/ 	.word	0xffffffff


	//   ....[7]....
        /*0048*/ 	.word	0xffffffff


	//   ....[8]....
        /*004c*/ 	.word	0xffffffff


	//   ....[9]....
        /*0050*/ 	.word	0xffffffff


	//   ....[10]....
        /*0054*/ 	.word	0xffffffff


	//   ....[11]....
        /*0058*/ 	.word	0xffffffff


	//   ....[12]....
        /*005c*/ 	.word	0xffffffff


	//   ....[13]....
        /*0060*/ 	.word	0xffffffff


	//   ....[14]....
        /*0064*/ 	.word	0xffffffff


	//   ....[15]....
        /*0068*/ 	.word	0xffffffff


	//   ....[16]....
        /*006c*/ 	.word	0xffffffff


	//   ....[17]....
        /*0070*/ 	.word	0xffffffff


	//   ....[18]....
        /*0074*/ 	.word	0xffffffff


	//   ....[19]....
        /*0078*/ 	.word	0xffffffff


	//   ....[20]....
        /*007c*/ 	.word	0xffffffff


	//   ....[21]....
        /*0080*/ 	.word	0xffffffff


	//   ....[22]....
        /*0084*/ 	.word	0xffffffff


	//   ....[23]....
        /*0088*/ 	.word	0xffffffff


	//   ....[24]....
        /*008c*/ 	.word	0xffffffff


	//   ....[25]....
        /*0090*/ 	.word	0xffffffff


	//   ....[26]....
        /*0094*/ 	.word	0xffffffff


	//   ....[27]....
        /*0098*/ 	.word	0xffffffff


	//   ....[28]....
        /*009c*/ 	.word	0xffffffff


	//   ....[29]....
        /*00a0*/ 	.word	0xffffffff


	//   ....[30]....
        /*00a4*/ 	.word	0xffffffff


	//   ....[31]....
        /*00a8*/ 	.word	0xffffffff


	//   ....[32]....
        /*00ac*/ 	.word	0xffffffff


	//   ....[33]....
        /*00b0*/ 	.word	0xffffffff


	//   ....[34]....
        /*00b4*/ 	.word	0xffffffff


	//   ....[35]....
        /*00b8*/ 	.word	0xffffffff


	//   ....[36]....
        /*00bc*/ 	.word	0xffffffff


	//   ....[37]....
        /*00c0*/ 	.word	0xffffffff


	//   ....[38]....
        /*00c4*/ 	.word	0xffffffff


	//   ....[39]....
        /*00c8*/ 	.word	0xffffffff


	//   ....[40]....
        /*00cc*/ 	.word	0xffffffff


	//   ....[41]....
        /*00d0*/ 	.word	0xffffffff


	//   ....[42]....
        /*00d4*/ 	.word	0xffffffff


	//   ....[43]....
        /*00d8*/ 	.word	0xffffffff


	//   ....[44]....
        /*00dc*/ 	.word	0xffffffff


	//   ....[45]....
        /*00e0*/ 	.word	0xffffffff


	//   ....[46]....
        /*00e4*/ 	.word	0xffffffff


	//   ....[47]....
        /*00e8*/ 	.word	0xffffffff


	//   ....[48]....
        /*00ec*/ 	.word	0xffffffff


	//   ....[49]....
        /*00f0*/ 	.word	0xffffffff


	//   ....[50]....
        /*00f4*/ 	.word	0xffffffff


	//   ....[51]....
        /*00f8*/ 	.word	0xffffffff


	//   ....[52]....
        /*00fc*/ 	.word	0xffffffff


	//   ....[53]....
        /*0100*/ 	.word	0xffffffff


	//   ....[54]....
        /*0104*/ 	.word	0xffffffff


	//   ....[55]....
        /*0108*/ 	.word	0xffffffff


	//   ....[56]....
        /*010c*/ 	.word	0xffffffff


	//   ....[57]....
        /*0110*/ 	.word	0xffffffff


	//   ....[58]....
        /*0114*/ 	.word	0xffffffff


	//   ....[59]....
        /*0118*/ 	.word	0xffffffff


	//   ....[60]....
        /*011c*/ 	.word	0xffffffff


	//   ....[61]....
        /*0120*/ 	.word	0xffffffff


	//   ....[62]....
        /*0124*/ 	.word	0xffffffff


	//   ....[63]....
        /*0128*/ 	.word	0xffffffff


	//   ....[64]....
        /*012c*/ 	.word	0xffffffff


	//   ....[65]....
        /*0130*/ 	.word	0xffffffff


	//   ....[66]....
        /*0134*/ 	.word	0xffffffff


	//   ....[67]....
        /*0138*/ 	.word	0xffffffff


	//   ....[68]....
        /*013c*/ 	.word	0xffffffff


	//   ....[69]....
        /*0140*/ 	.word	0xffffffff


	//   ....[70]....
        /*0144*/ 	.word	0xffffffff


	//   ....[71]....
        /*0148*/ 	.word	0xffffffff


	//   ....[72]....
        /*014c*/ 	.word	0xffffffff


	//   ....[73]....
        /*0150*/ 	.word	0xffffffff


	//   ....[74]....
        /*0154*/ 	.word	0xffffffff


	//   ....[75]....
        /*0158*/ 	.word	0xffffffff


	//   ....[76]....
        /*015c*/ 	.word	0xffffffff


	//   ....[77]....
        /*0160*/ 	.word	0xffffffff


	//   ....[78]....
        /*0164*/ 	.word	0xffffffff


	//   ....[79]....
        /*0168*/ 	.word	0xffffffff


	//   ....[80]....
        /*016c*/ 	.word	0xffffffff


	//   ....[81]....
        /*0170*/ 	.word	0xffffffff


	//   ....[82]....
        /*0174*/ 	.word	0xffffffff


	//   ....[83]....
        /*0178*/ 	.word	0xffffffff


	//   ....[84]....
        /*017c*/ 	.word	0xffffffff


	//   ....[85]....
        /*0180*/ 	.word	0xffffffff


	//   ....[86]....
        /*0184*/ 	.word	0xffffffff


	//   ....[87]....
        /*0188*/ 	.word	0xffffffff


	//   ....[88]....
        /*018c*/ 	.word	0xffffffff


	//   ....[89]....
        /*0190*/ 	.word	0xffffffff


	//   ....[90]....
        /*0194*/ 	.word	0xffffffff


	//   ....[91]....
        /*0198*/ 	.word	0xffffffff


	//   ....[92]....
        /*019c*/ 	.word	0xffffffff


	//   ....[93]....
        /*01a0*/ 	.word	0xffffffff


	//   ....[94]....
        /*01a4*/ 	.word	0xffffffff


	//----- nvinfo : EIATTR_COOP_GROUP_INSTR_OFFSETS
	.align		4
.L_3539:
        /*01a8*/ 	.byte	0x04, 0x28
        /*01aa*/ 	.short	(.L_3541 - .L_3540)


	//   ....[0]....
.L_3540:
        /*01ac*/ 	.word	0x00000970


	//   ....[1]....
        /*01b0*/ 	.word	0x00000a60


	//   ....[2]....
        /*01b4*/ 	.word	0x00000be0


	//   ....[3]....
        /*01b8*/ 	.word	0x00000d60


	//   ....[4]....
        /*01bc*/ 	.word	0x00000fc0


	//   ....[5]....
        /*01c0*/ 	.word	0x000010e0


	//   ....[6]....
        /*01c4*/ 	.word	0x00001360


	//   ....[7]....
        /*01c8*/ 	.word	0x00001f40


	//   ....[8]....
        /*01cc*/ 	.word	0x00001f70


	//   ....[9]....
        /*01d0*/ 	.word	0x00001f90


	//   ....[10]....
        /*01d4*/ 	.word	0x00001fa0


	//   ....[11]....
        /*01d8*/ 	.word	0x00002030


	//   ....[12]....
        /*01dc*/ 	.word	0x00002070


	//   ....[13]....
        /*01e0*/ 	.word	0x00002080


	//   ....[14]....
        /*01e4*/ 	.word	0x00002090


	//   ....[15]....
        /*01e8*/ 	.word	0x00002120


	//   ....[16]....
        /*01ec*/ 	.word	0x00002160


	//   ....[17]....
        /*01f0*/ 	.word	0x00002170


	//   ....[18]....
        /*01f4*/ 	.word	0x00002180


	//   ....[19]....
        /*01f8*/ 	.word	0x00002220


	//   ....[20]....
        /*01fc*/ 	.word	0x00002250


	//   ....[21]....
        /*0200*/ 	.word	0x00002260


	//   ....[22]....
        /*0204*/ 	.word	0x00002270


	//   ....[23]....
        /*0208*/ 	.word	0x000023a0


	//   ....[24]....
        /*020c*/ 	.word	0x000023e0


	//   ....[25]....
        /*0210*/ 	.word	0x00002420


	//   ....[26]....
        /*0214*/ 	.word	0x00002460


	//   ....[27]....
        /*0218*/ 	.word	0x00002530


	//   ....[28]....
        /*021c*/ 	.word	0x000025f0


	//   ....[29]....
        /*0220*/ 	.word	0x00002630


	//   ....[30]....
        /*0224*/ 	.word	0x00002640


	//   ....[31]....
        /*0228*/ 	.word	0x00002650


	//   ....[32]....
        /*022c*/ 	.word	0x00002660


	//   ....[33]....
        /*0230*/ 	.word	0x00002670


	//   ....[34]....
        /*0234*/ 	.word	0x00002680


	//   ....[35]....
        /*0238*/ 	.word	0x000026b0


	//   ....[36]....
        /*023c*/ 	.word	0x000026c0


	//   ....[37]....
        /*0240*/ 	.word	0x000027b0


	//   ....[38]....
        /*0244*/ 	.word	0x000027c0


	//   ....[39]....
        /*0248*/ 	.word	0x000027d0


	//   ....[40]....
        /*024c*/ 	.word	0x000027e0


	//   ....[41]....
        /*0250*/ 	.word	0x000028b0


	//   ....[42]....
        /*0254*/ 	.word	0x000028d0


	//   ....[43]....
        /*0258*/ 	.word	0x000028e0


	//   ....[44]....
        /*025c*/ 	.word	0x000028f0


	//   ....[45]....
        /*0260*/ 	.word	0x000029c0


	//   ....[46]....
        /*0264*/ 	.word	0x000029e0


	//   ....[47]....
        /*0268*/ 	.word	0x000029f0


	//   ....[48]....
        /*026c*/ 	.word	0x00002a00


	//   ....[49]....
        /*0270*/ 	.word	0x00002ad0


	//   ....[50]....
        /*0274*/ 	.word	0x00002af0


	//   ....[51]....
        /*0278*/ 	.word	0x00002b00


	//   ....[52]....
        /*027c*/ 	.word	0x00002b10


	//   ....[53]....
        /*0280*/ 	.word	0x00002be0


	//   ....[54]....
        /*0284*/ 	.word	0x00002c20


	//   ....[55]....
        /*0288*/ 	.word	0x00002c40


	//   ....[56]....
        /*028c*/ 	.word	0x00002c50


	//   ....[57]....
        /*0290*/ 	.word	0x00002c60


	//   ....[58]....
        /*0294*/ 	.word	0x00002c70


	//   ....[59]....
        /*0298*/ 	.word	0x00002c80


	//   ....[60]....
        /*029c*/ 	.word	0x00002ca0


	//   ....[61]....
        /*02a0*/ 	.word	0x00002cc0


	//   ....[62]....
        /*02a4*/ 	.word	0x00002cf0


	//   ....[63]....
        /*02a8*/ 	.word	0x00003340


	//   ....[64]....
        /*02ac*/ 	.word	0x00003370


	//   ....[65]....
        /*02b0*/ 	.word	0x000033a0


	//   ....[66]....
        /*02b4*/ 	.word	0x000033c0


	//   ....[67]....
        /*02b8*/ 	.word	0x000033f0


	//   ....[68]....
        /*02bc*/ 	.word	0x00003410


	//   ....[69]....
        /*02c0*/ 	.word	0x00003430


	//   ....[70]....
        /*02c4*/ 	.word	0x00003450


	//   ....[71]....
        /*02c8*/ 	.word	0x00003480


	//   ....[72]....
        /*02cc*/ 	.word	0x000034b0


	//   ....[73]....
        /*02d0*/ 	.word	0x000034f0


	//   ....[74]....
        /*02d4*/ 	.word	0x00003530


	//   ....[75]....
        /*02d8*/ 	.word	0x000036a0


	//   ....[76]....
        /*02dc*/ 	.word	0x000036e0


	//   ....[77]....
        /*02e0*/ 	.word	0x00003720


	//   ....[78]....
        /*02e4*/ 	.word	0x00003740


	//   ....[79]....
        /*02e8*/ 	.word	0x00003780


	//   ....[80]....
        /*02ec*/ 	.word	0x000037a0


	//   ....[81]....
        /*02f0*/ 	.word	0x000037c0


	//   ....[82]....
        /*02f4*/ 	.word	0x000037d0


	//   ....[83]....
        /*02f8*/ 	.word	0x00003af0


	//   ....[84]....
        /*02fc*/ 	.word	0x00003cc0


	//   ....[85]....
        /*0300*/ 	.word	0x00003fa0


	//   ....[86]....
        /*0304*/ 	.word	0x00003ff0


	//   ....[87]....
        /*0308*/ 	.word	0x00004040


	//   ....[88]....
        /*030c*/ 	.word	0x00004070


	//   ....[89]....
        /*0310*/ 	.word	0x00004090


	//   ....[90]....
        /*0314*/ 	.word	0x00004160


	//   ....[91]....
        /*0318*/ 	.word	0x000041a0


	//   ....[92]....
        /*031c*/ 	.word	0x000041f0


	//   ....[93]....
        /*0320*/ 	.word	0x00004220


	//   ....[94]....
        /*0324*/ 	.word	0x00004240


	//----- nvinfo : EIATTR_VRC_CTA_INIT_COUNT
	.align		4
.L_3541:
        /*0328*/ 	.byte	0x02, 0x4a
	.zero		1
	.zero		1


	//----- nvinfo : EIATTR_EXIT_INSTR_OFFSETS
	.align		4
        /*032c*/ 	.byte	0x04, 0x1c
        /*032e*/ 	.short	(.L_3543 - .L_3542)


	//   ....[0]....
.L_3542:
        /*0330*/ 	.word	0x000042e0


	//   ....[1]....
        /*0334*/ 	.word	0x00004800


	//----- nvinfo : EIATTR_MAX_THREADS
	.align		4
.L_3543:
        /*0338*/ 	.byte	0x04, 0x05
        /*033a*/ 	.short	(.L_3545 - .L_3544)
.L_3544:
        /*033c*/ 	.word	0x00000020
        /*0340*/ 	.word	0x00000001
        /*0344*/ 	.word	0x00000001


	//----- nvinfo : EIATTR_CRS_STACK_SIZE
	.align		4
.L_3545:
        /*0348*/ 	.byte	0x04, 0x1e
        /*034a*/ 	.short	(.L_3547 - .L_3546)
.L_3546:
        /*034c*/ 	.word	0x00000000


	//----- nvinfo : EIATTR_CBANK_PARAM_SIZE
	.align		4
.L_3547:
        /*0350*/ 	.byte	0x03, 0x19
        /*0352*/ 	.short	0x01f0


	//----- nvinfo : EIATTR_PARAM_CBANK
	.align		4
        /*0354*/ 	.byte	0x04, 0x0a
        /*0356*/ 	.short	(.L_3549 - .L_3548)
	.align		4
.L_3548:
        /*0358*/ 	.word	index@(.nv.constant0._Z25selective_scan_bwd_kernelI32Selective_Scan_bwd_kernel_traitsILi32ELi4ELb0ELb0ELb0ELb0ELb1EfN3c107complexIfEEEEv12SSMParamsBwd)
        /*035c*/ 	.short	0x0380
        /*035e*/ 	.short	0x01f0


	//----- nvinfo : EIATTR_SW_WAR
	.align		4
.L_3549:
        /*0360*/ 	.byte	0x04, 0x36
        /*0362*/ 	.short	(.L_3551 - .L_3550)
.L_3550:
        /*0364*/ 	.word	0x00000008
.L_3551:


//--------------------- .nv.info._Z25selective_scan_bwd_kernelI32Selective_Scan_bwd_kernel_traitsILi32ELi4ELb0ELb0ELb0ELb1ELb0EfN3c107complexIfEEEEv12SSMParamsBwd --------------------------
	.section	.nv.info._Z25selective_scan_bwd_kernelI32Selective_Scan_bwd_kernel_traitsILi32ELi4ELb0ELb0ELb0ELb1ELb0EfN3c107complexIfEEEEv12SSMParamsBwd,"",@"SHT_CUDA_INFO"
	.sectionflags	@""
	.align	4


	//----- nvinfo : EIATTR_CUDA_API_VERSION
	.align		4
        /*0000*/ 	.byte	0x04, 0x37
        /*0002*/ 	.short	(.L_3553 - .L_3552)
.L_3552:
        /*0004*/ 	.word	0x00000082


	//----- nvinfo : EIATTR_KPARAM_INFO
	.align		4
.L_3553:
        /*0008*/ 	.byte	0x04, 0x17
        /*000a*/ 	.short	(.L_3555 - .L_3554)
.L_3554:
        /*000c*/ 	.word	0x00000000
        /*0010*/ 	.short	0x0000
        /*0012*/ 	.short	0x0000
        /*0014*/ 	.byte	0x00, 0xf0, 0xc1, 0x07


	//----- nvinfo : EIATTR_SPARSE_MMA_MASK
	.align		4
.L_3555:
        /*0018*/ 	.byte	0x03, 0x50
        /*001a*/ 	.short	0x0000


	//----- nvinfo : EIATTR_MAXREG_COUNT
	.align		4
        /*001c*/ 	.byte	0x03, 0x1b
        /*001e*/ 	.short	0x00ff


	//----- nvinfo : EIATTR_NUM_BARRIERS
	.align		4
        /*0020*/ 	.byte	0x02, 0x4c
        /*0022*/ 	.byte	0x01
	.zero		1


	//----- nvinfo : EIATTR_MERCURY_ISA_VERSION
	.align		4
        /*0024*/ 	.byte	0x03, 0x5f
        /*0026*/ 	.short	0x0101


	//----- nvinfo : EIATTR_COOP_GROUP_MASK_REGIDS
	.align		4
        /*0028*/ 	.byte	0x04, 0x29
        /*002a*/ 	.short	(.L_3557 - .L_3556)


	//   ....[0]....
.L_3556:
        /*002c*/ 	.word	0xffffffff


	//   ....[1]....
        /*0030*/ 	.word	0xffffffff


	//   ....[2]....
        /*0034*/ 	.word	0xffffffff


	//   ....[3]....
        /*0038*/ 	.word	0xffffffff


	//   ....[4]....
        /*003c*/ 	.word	0xffffffff


	//   ....[5]....
        /*0040*/ 	.word	0xffffffff


	//   ....[6]....
        /*0044*/ 	.word	0xffffffff


	//   ....[7]....
        /*0048*/ 	.word	0xffffffff


	//   ....[8]....
        /*004c*/ 	.word	0xffffffff


	//   ....[9]....
        /*0050*/ 	.word	0xffffffff


	//   ....[10]....
        /*0054*/ 	.word	0xffffffff


	//   ....[11]....
        /*0058*/ 	.word	0xffffffff


	//   ....[12]....
        /*005c*/ 	.word	0xffffffff


	//   ....[13]....
        /*0060*/ 	.word	0xffffffff


	//   ....[14]....
        /*0064*/ 	.word	0xffffffff


	//   ....[15]....
        /*0068*/ 	.word	0xffffffff


	//   ....[16]....
        /*006c*/ 	.word	0xffffffff


	//   ....[17]....
        /*0070*/ 	.word	0xffffffff


	//   ....[18]....
        /*0074*/ 	.word	0xffffffff


	//   ....[19]....
        /*0078*/ 	.word	0xffffffff


	//   ....[20]....
        /*007c*/ 	.word	0xffffffff


	//   ....[21]....
        /*0080*/ 	.word	0xffffffff


	//   ....[22]....
        /*0084*/ 	.word	0xffffffff


	//   ....[23]....
        /*0088*/ 	.word	0xffffffff


	//   ....[24]....
        /*008c*/ 	.word	0xffffffff


	//   ....[25]....
        /*0090*/ 	.word	0xffffffff


	//   ....[26]....
        /*0094*/ 	.word	0xffffffff


	//   ....[27]....
        /*0098*/ 	.word	0xffffffff


	//   ....[28]....
        /*009c*/ 	.word	0xffffffff


	//   ....[29]....
        /*00a0*/ 	.word	0xffffffff


	//   ....[30]....
        /*00a4*/ 	.word	0xffffffff


	//   ....[31]....
        /*00a8*/ 	.word	0xffffffff


	//   ....[32]....
        /*00ac*/ 	.word	0xffffffff


	//   ....[33]....
        /*00b0*/ 	.word	0xffffffff


	//   ....[34]....
        /*00b4*/ 	.word	0xffffffff


	//   ....[35]....
        /*00b8*/ 	.word	0xffffffff


	//   ....[36]....
        /*00bc*/ 	.word	0xffffffff


	//   ....[37]....
        /*00c0*/ 	.word	0xffffffff


	//   ....[38]....
        /*00c4*/ 	.word	0xffffffff


	//   ....[39]....
        /*00c8*/ 	.word	0xffffffff


	//   ....[40]....
        /*00cc*/ 	.word	0xffffffff


	//   ....[41]....
        /*00d0*/ 	.word	0xffffffff


	//   ....[42]....
        /*00d4*/ 	.word	0xffffffff


	//   ....[43]....
        /*00d8*/ 	.word	0xffffffff


	//   ....[44]....
        /*00dc*/ 	.word	0xffffffff


	//   ....[45]....
        /*00e0*/ 	.word	0xffffffff


	//   ....[46]....
        /*00e4*/ 	.word	0xffffffff


	//   ....[47]....
        /*00e8*/ 	.word	0xffffffff


	//   ....[48]....
        /*00ec*/ 	.word	0xffffffff


	//   ....[49]....
        /*00f0*/ 	.word	0xffffffff


	//   ....[50]....
        /*00f4*/ 	.word	0xffffffff


	//   ....[51]....
        /*00f8*/ 	.word	0xffffffff


	//   ....[52]....
        /*00fc*/ 	.word	0xffffffff


	//   ....[53]....
        /*0100*/ 	.word	0xffffffff


	//   ....[54]....
        /*0104*/ 	.word	0xffffffff


	//   ....[55]....
        /*0108*/ 	.word	0xffffffff


	//   ....[56]....
        /*010c*/ 	.word	0xffffffff


	//   ....[57]....
        /*0110*/ 	.word	0xffffffff


	//   ....[58]....
        /*0114*/ 	.word	0xffffffff


	//   ....[59]....
        /*0118*/ 	.word	0xffffffff


	//   ....[60]....
        /*011c*/ 	.word	0xffffffff


	//   ....[61]....
        /*0120*/ 	.word	0xffffffff


	//   ....[62]....
        /*0124*/ 	.word	0xffffffff


	//   ....[63]....
        /*0128*/ 	.word	0xffffffff


	//   ....[64]....
        /*012c*/ 	.word	0xffffffff


	//   ....[65]....
        /*0130*/ 	.word	0xffffffff


	//   ....[66]....
        /*0134*/ 	.word	0xffffffff


	//   ....[67]....
        /*0138*/ 	.word	0xffffffff


	//   ....[68]....
        /*013c*/ 	.word	0xffffffff


	//   ....[69]....
        /*0140*/ 	.word	0xffffffff


	//   ....[70]....
        /*0144*/ 	.word	0xffffffff


	//   ....[71]....
        /*0148*/ 	.word	0xffffffff


	//   ....[72]....
        /*014c*/ 	.word	0xffffffff


	//   ....[73]....
        /*0150*/ 	.word	0xffffffff


	//   ....[74]....
        /*0154*/ 	.word	0xffffffff


	//   ....[75]....
        /*0158*/ 	.word	0xffffffff


	//   ....[76]....
        /*015c*/ 	.word	0xffffffff


	//   ....[77]....
        /*0160*/ 	.word	0xffffffff


	//   ....[78]....
        /*0164*/ 	.word	0xffffffff


	//   ....[79]....
        /*0168*/ 	.word	0xffffffff


	//   ....[80]....
        /*016c*/ 	.word	0xffffffff


	//   ....[81]....
        /*0170*/ 	.word	0xffffffff


	//   ....[82]....
        /*0174*/ 	.word	0xffffffff


	//   ....[83]....
        /*0178*/ 	.word	0xffffffff


	//   ....[84]....
        /*017c*/ 	.word	0xffffffff


	//   ....[85]....
        /*0180*/ 	.word	0xffffffff


	//   ....[86]....
        /*0184*/ 	.word	0xffffffff


	//   ....[87]....
        /*0188*/ 	.word	0xffffffff


	//   ....[88]....
        /*018c*/ 	.word	0xffffffff


	//   ....[89]....
        /*0190*/ 	.word	0xffffffff


	//   ....[90]....
        /*0194*/ 	.word	0xffffffff


	//   ....[91]....
        /*0198*/ 	.word	0xffffffff


	//----- nvinfo : EIATTR_COOP_GROUP_INSTR_OFFSETS
	.align		4
.L_3557:
        /*019c*/ 	.byte	0x04, 0x28
        /*019e*/ 	.short	(.L_3559 - .L_3558)


	//   ....[0]....
.L_3558:
        /*01a0*/ 	.word	0x000008b0


	//   ....[1]....
        /*01a4*/ 	.word	0x000009c0


	//   ....[2]....
        /*01a8*/ 	.word	0x00000b00


	//   ....[3]....
        /*01ac*/ 	.word	0x00001d70


	//   ....[4]....
        /*01b0*/ 	.word	0x00001da0


	//   ....[5]....
        /*01b4*/ 	.word	0x00001dd0


	//   ....[6]....
        /*01b8*/ 	.word	0x00001de0


	//   ....[7]....
        /*01bc*/ 	.word	0x00001e70


	//   ....[8]....
        /*01c0*/ 	.word	0x00001eb0


	//   ....[9]....
        /*01c4*/ 	.word	0x00001ec0


	//   ....[10]....
        /*01c8*/ 	.word	0x00001ed0


	//   ....[11]....
        /*01cc*/ 	.word	0x00001f60


	//   ....[12]....
        /*01d0*/ 	.word	0x00001fa0


	//   ....[13]....
        /*01d4*/ 	.word	0x00001fb0


	//   ....[14]....
        /*01d8*/ 	.word	0x00001fc0


	//   ....[15]....
        /*01dc*/ 	.word	0x00002060


	//   ....[16]....
        /*01e0*/ 	.word	0x00002090


	//   ....[17]....
        /*01e4*/ 	.word	0x000020a0


	//   ....[18]....
        /*01e8*/ 	.word	0x000020b0


	//   ....[19]....
        /*01ec*/ 	.word	0x000021e0


	//   ....[20]....
        /*01f0*/ 	.word	0x00002220


	//   ....[21]....
        /*01f4*/ 	.word	0x00002260


	//   ....[22]....
        /*01f8*/ 	.word	0x000022a0


	//   ....[23]....
        /*01fc*/ 	.word	0x00002380


	//   ....[24]....
        /*0200*/ 	.word	0x00002440


	//   ....[25]....
        /*0204*/ 	.word	0x00002470


	//   ....[26]....
        /*0208*/ 	.word	0x00002480


	//   ....[27]....
        /*020c*/ 	.word	0x00002490


	//   ....[28]....
        /*0210*/ 	.word	0x000024a0


	//   ....[29]....
        /*0214*/ 	.word	0x000024b0


	//   ....[30]....
        /*0218*/ 	.word	0x000024c0


	//   ....[31]....
        /*021c*/ 	.word	0x000024f0


	//   ....[32]....
        /*0220*/ 	.word	0x00002500


	//   ....[33]....
        /*0224*/ 	.word	0x000025f0


	//   ....[34]....
        /*0228*/ 	.word	0x00002600


	//   ....[35]....
        /*022c*/ 	.word	0x00002610


	//   ....[36]....
        /*0230*/ 	.word	0x00002620


	//   ....[37]....
        /*0234*/ 	.word	0x000026f0


	//   ....[38]....
        /*0238*/ 	.word	0x00002710


	//   ....[39]....
        /*023c*/ 	.word	0x00002720


	//   ....[40]....
        /*0240*/ 	.word	0x00002730


	//   ....[41]....
        /*0244*/ 	.word	0x00002800


	//   ....[42]....
        /*0248*/ 	.word	0x00002820


	//   ....[43]....
        /*024c*/ 	.word	0x00002830


	//   ....[44]....
        /*0250*/ 	.word	0x00002840


	//   ....[45]....
        /*0254*/ 	.word	0x00002910


	//   ....[46]....
        /*0258*/ 	.word	0x00002930


	//   ....[47]....
        /*025c*/ 	.word	0x00002940


	//   ....[48]....
        /*0260*/ 	.word	0x00002950


	//   ....[49]....
        /*0264*/ 	.word	0x00002a20


	//   ....[50]....
        /*0268*/ 	.word	0x00002a60


	//   ....[51]....
        /*026c*/ 	.word	0x00002a80


	//   ....[52]....
        /*0270*/ 	.word	0x00002a90


	//   ....[53]....
        /*0274*/ 	.word	0x00002aa0


	//   ....[54]....
        /*0278*/ 	.word	0x00002ab0


	//   ....[55]....
        /*027c*/ 	.word	0x00002ac0


	//   ....[56]....
        /*0280*/ 	.word	0x00002ae0


	//   ....[57]....
        /*0284*/ 	.word	0x00002b00


	//   ....[58]....
        /*0288*/ 	.word	0x00002b30


	//   ....[59]....
        /*028c*/ 	.word	0x000031b0


	//   ....[60]....
        /*0290*/ 	.word	0x000031e0


	//   ....[61]....
        /*0294*/ 	.word	0x000031f0


	//   ....[62]....
        /*0298*/ 	.word	0x00003200


	//   ....[63]....
        /*029c*/ 	.word	0x00003230


	//   ....[64]....
        /*02a0*/ 	.word	0x00003250


	//   ....[65]....
        /*02a4*/ 	.word	0x00003270


	//   ....[66]....
        /*02a8*/ 	.word	0x00003290


	//   ....[67]....
        /*02ac*/ 	.word	0x000032c0


	//   ....[68]....
        /*02b0*/ 	.word	0x000032f0


	//   ....[69]....
        /*02b4*/ 	.word	0x00003320


	//   ....[70]....
        /*02b8*/ 	.word	0x00003360


	//   ....[71]....
        /*02bc*/ 	.word	0x000034f0


	//   ....[72]....
        /*02c0*/ 	.word	0x00003530


	//   ....[73]....
        /*02c4*/ 	.word	0x00003560


	//   ....[74]....
        /*02c8*/ 	.word	0x00003580


	//   ....[75]....
        /*02cc*/ 	.word	0x000035c0


	//   ....[76]....
        /*02d0*/ 	.word	0x000035e0


	//   ....[77]....
        /*02d4*/ 	.word	0x00003600


	//   ....[78]....
        /*02d8*/ 	.word	0x00003610


	//   ....[79]....
        /*02dc*/ 	.word	0x00003a20


	//   ....[80]....
        /*02e0*/ 	.word	0x00003a70


	//   ....[81]....
        /*02e4*/ 	.word	0x00003e00


	//   ....[82]....
        /*02e8*/ 	.word	0x000040e0


	//   ....[83]....
        /*02ec*/ 	.word	0x00004130


	//   ....[84]....
        /*02f0*/ 	.word	0x00004180


	//   ....[85]....
        /*02f4*/ 	.word	0x000041b0


	//   ....[86]....
        /*02f8*/ 	.word	0x000041d0


	//   ....[87]....
        /*02fc*/ 	.word	0x000042a0


	//   ....[88]....
        /*0300*/ 	.word	0x000042e0


	//   ....[89]....
        /*0304*/ 	.word	0x00004330


	//   ....[90]....
        /*0308*/ 	.word	0x00004360


	//   ....[91]....
        /*030c*/ 	.word	0x00004380


	//----- nvinfo : EIATTR_VRC_CTA_INIT_COUNT
	.align		4
.L_3559:
        /*0310*/ 	.byte	0x02, 0x4a
	.zero		1
	.zero		1


	//----- nvinfo : EIATTR_EXIT_INSTR_OFFSETS
	.align		4
        /*0314*/ 	.byte	0x04, 0x1c
        /*0316*/ 	.short	(.L_3561 - .L_3560)


	//   ....[0]....
.L_3560:
        /*0318*/ 	.word	0x00004420


	//   ....[1]....
        /*031c*/ 	.word	0x00004940


	//----- nvinfo : EIATTR_MAX_THREADS
	.align		4
.L_3561:
        /*0320*/ 	.byte	0x04, 0x05
        /*0322*/ 	.short	(.L_3563 - .L_3562)
.L_3562:
        /*0324*/ 	.word	0x00000020
        /*0328*/ 	.word	0x00000001
        /*032c*/ 	.word	0x00000001


	//----- nvinfo : EIATTR_CRS_STACK_SIZE
	.align		4
.L_3563:
        /*0330*/ 	.byte	0x04, 0x1e
        /*0332*/ 	.short	(.L_3565 - .L_3564)
.L_3564:
        /*0334*/ 	.word	0x00000000


	//----- nvinfo : EIATTR_CBANK_PARAM_SIZE
	.align		4
.L_3565:
        /*0338*/ 	.byte	0x03, 0x19
        /*033a*/ 	.short	0x01f0


	//----- nvinfo : EIATTR_PARAM_CBANK
	.align		4
        /*033c*/ 	.byte	0x04, 0x0a
        /*033e*/ 	.short	(.L_3567 - .L_3566)
	.align		4
.L_3566:
        /*0340*/ 	.word	index@(.nv.constant0._Z25selective_scan_bwd_kernelI32Selective_Scan_bwd_kernel_traitsILi32ELi4ELb0ELb0ELb0ELb1ELb0EfN3c107complexIfEEEEv12SSMParamsBwd)
        /*0344*/ 	.short	0x0380
        /*0346*/ 	.short	0x01f0


	//----- nvinfo : EIATTR_SW_WAR
	.align		4
.L_3567:
        /*0348*/ 	.byte	0x04, 0x36
        /*034a*/ 	.short	(.L_3569 - .L_3568)
.L_3568:
        /*034c*/ 	.word	0x00000008
.L_3569:


//--------------------- .nv.info._Z25selective_scan_bwd_kernelI32Selective_Scan_bwd_kernel_traitsILi32ELi4ELb0ELb0ELb0ELb1ELb1EfN3c107complexIfEEEEv12SSMParamsBwd --------------------------
	.section	.nv.info._Z25selective_scan_bwd_kernelI32Selective_Scan_bwd_kernel_traitsILi32ELi4ELb0ELb0ELb0ELb1ELb1EfN3c107complexIfEEEEv12SSMParamsBwd,"",@"SHT_CUDA_INFO"
	.sectionflags	@""
	.align	4


	//----- nvinfo : EIATTR_CUDA_API_VERSION
	.align		4
        /*0000*/ 	.byte	0x04, 0x37
        /*0002*/ 	.short	(.L_3571 - .L_3570)
.L_3570:
        /*0004*/ 	.word	0x00000082


	//----- nvinfo : EIATTR_KPARAM_INFO
	.align		4
.L_3571:
        /*0008*/ 	.byte	0x04, 0x17
        /*000a*/ 	.short	(.L_3573 - .L_3572)
.L_3572:
        /*000c*/ 	.word	0x00000000
        /*0010*/ 	.short	0x0000
        /*0012*/ 	.short	0x0000
        /*0014*/ 	.byte	0x00, 0xf0, 0xc1, 0x07


	//----- nvinfo : EIATTR_SPARSE_MMA_MASK
	.align		4
.L_3573:
        /*0018*/ 	.byte	0x03, 0x50
        /*001a*/ 	.short	0x0000


	//----- nvinfo : EIATTR_MAXREG_COUNT
	.align		4
        /*001c*/ 	.byte	0x03, 0x1b
        /*001e*/ 	.short	0x00ff


	//----- nvinfo : EIATTR_NUM_BARRIERS
	.align		4
        /*0020*/ 	.byte	0x02, 0x4c
        /*0022*/ 	.byte	0x01
	.zero		1


	//----- nvinfo : EIATTR_MERCURY_ISA_VERSION
	.align		4
        /*0024*/ 	.byte	0x03, 0x5f
        /*0026*/ 	.short	0x0101


	//----- nvinfo : EIATTR_COOP_GROUP_MASK_REGIDS
	.align		4
        /*0028*/ 	.byte	0x04, 0x29
        /*002a*/ 	.short	(.L_3575 - .L_3574)


	//   ....[0]....
.L_3574:
        /*002c*/ 	.word	0xffffffff


	//   ....[1]....
        /*0030*/ 	.word	0xffffffff


	//   ....[2]....
        /*0034*/ 	.word	0xffffffff


	//   ....[3]....
        /*0038*/ 	.word	0xffffffff


	//   ....[4]....
        /*003c*/ 	.word	0xffffffff


	//   ....[5]....
        /*0040*/ 	.word	0xffffffff


	//   ....[6]....
        /*0044*/ 	.word	0xffffffff


	//   ....[7]....
        /*0048*/ 	.word	0xffffffff


	//   ....[8]....
        /*004c*/ 	.word	0xffffffff


	//   ....[9]....
        /*0050*/ 	.word	0xffffffff


	//   ....[10]....
        /*0054*/ 	.word	0xffffffff


	//   ....[11]....
        /*0058*/ 	.word	0xffffffff


	//   ....[12]....
        /*005c*/ 	.word	0xffffffff


	//   ....[13]....
        /*0060*/ 	.word	0xffffffff


	//   ....[14]....
        /*0064*/ 	.word	0xffffffff


	//   ....[15]....
        /*0068*/ 	.word	0xffffffff


	//   ....[16]....
        /*006c*/ 	.word	0xffffffff


	//   ....[17]....
        /*0070*/ 	.word	0xffffffff


	//   ....[18]....
        /*0074*/ 	.word	0xffffffff


	//   ....[19]....
        /*0078*/ 	.word	0xffffffff


	//   ....[20]....
        /*007c*/ 	.word	0xffffffff


	//   ....[21]....
        /*0080*/ 	.word	0xffffffff


	//   ....[22]....
        /*0084*/ 	.word	0xffffffff


	//   ....[23]....
        /*0088*/ 	.word	0xffffffff


	//   ....[24]....
        /*008c*/ 	.word	0xffffffff


	//   ....[25]....
        /*0090*/ 	.word	0xffffffff


	//   ....[26]....
        /*0094*/ 	.word	0xffffffff


	//   ....[27]....
        /*0098*/ 	.word	0xffffffff


	//   ....[28]....
        /*009c*/ 	.word	0xffffffff


	//   ....[29]....
        /*00a0*/ 	.word	0xffffffff


	//   ....[30]....
        /*00a4*/ 	.word	0xffffffff


	//   ....[31]....
        /*00a8*/ 	.word	0xffffffff


	//   ....[32]....
        /*00ac*/ 	.word	0xffffffff


	//   ....[33]....
        /*00b0*/ 	.word	0xffffffff


	//   ....[34]....
        /*00b4*/ 	.word	0xffffffff


	//   ....[35]....
        /*00b8*/ 	.word	0xffffffff


	//   ....[36]....
        /*00bc*/ 	.word	0xffffffff


	//   ....[37]....
        /*00c0*/ 	.word	0xffffffff


	//   ....[38]....
        /*00c4*/ 	.word	0xffffffff


	//   ....[39]....
        /*00c8*/ 	.word	0xffffffff


	//   ....[40]....
        /*00cc*/ 	.word	0xffffffff


	//   ....[41]....
        /*00d0*/ 	.word	0xffffffff


	//   ....[42]....
        /*00d4*/ 	.word	0xffffffff


	//   ....[43]....
        /*00d8*/ 	.word	0xffffffff


	//   ....[44]....
        /*00dc*/ 	.word	0xffffffff


	//   ....[45]....
        /*00e0*/ 	.word	0xffffffff


	//   ....[46]....
        /*00e4*/ 	.word	0xffffffff


	//   ....[47]....
        /*00e8*/ 	.word	0xffffffff


	//   ....[48]....
        /*00ec*/ 	.word	0xffffffff


	//   ....[49]....
        /*00f0*/ 	.word	0xffffffff


	//   ....[50]....
        /*00f4*/ 	.word	0xffffffff


	//   ....[51]....
        /*00f8*/ 	.word	0xffffffff


	//   ....[52]....
        /*00fc*/ 	.word	0xffffffff


	//   ....[53]....
        /*0100*/ 	.word	0xffffffff


	//   ....[54]....
        /*0104*/ 	.word	0xffffffff


	//   ....[55]....
        /*0108*/ 	.word	0xffffffff


	//   ....[56]....
        /*010c*/ 	.word	0xffffffff


	//   ....[57]....
        /*0110*/ 	.word	0xffffffff


	//   ....[58]....
        /*0114*/ 	.word	0xffffffff


	//   ....[59]....
        /*0118*/ 	.word	0xffffffff


	//   ....[60]....
        /*011c*/ 	.word	0xffffffff


	//   ....[61]....
        /*0120*/ 	.word	0xffffffff


	//   ....[62]....
        /*0124*/ 	.word	0xffffffff


	//   ....[63]....
        /*0128*/ 	.word	0xffffffff


	//   ....[64]....
        /*012c*/ 	.word	0xffffffff


	//   ....[65]....
        /*0130*/ 	.word	0xffffffff


	//   ....[66]....
        /*0134*/ 	.word	0xffffffff


	//   ....[67]....
        /*0138*/ 	.word	0xffffffff


	//   ....[68]....
        /*013c*/ 	.word	0xffffffff


	//   ....[69]....
        /*0140*/ 	.word	0xffffffff


	//   ....[70]....
        /*0144*/ 	.word	0xffffffff


	//   ....[71]....
        /*0148*/ 	.word	0xffffffff


	//   ....[72]....
        /*014c*/ 	.word	0xffffffff


	//   ....[73]....
        /*0150*/ 	.word	0xffffffff


	//   ....[74]....
        /*0154*/ 	.word	0xffffffff


	//   ....[75]....
        /*0158*/ 	.word	0xffffffff


	//   ....[76]....
        /*015c*/ 	.word	0xffffffff


	//   ....[77]....
        /*0160*/ 	.word	0xffffffff


	//   ....[78]....
        /*0164*/ 	.word	0xffffffff


	//   ....[79]....
        /*0168*/ 	.word	0xffffffff


	//   ....[80]....
        /*016c*/ 	.word	0xffffffff


	//   ....[81]....
        /*0170*/ 	.word	0xffffffff


	//   ....[82]....
        /*0174*/ 	.word	0xffffffff


	//   ....[83]....
        /*0178*/ 	.word	0xffffffff


	//   ....[84]....
        /*017c*/ 	.word	0xffffffff


	//   ....[85]....
        /*0180*/ 	.word	0xffffffff


	//   ....[86]....
        /*0184*/ 	.word	0xffffffff


	//   ....[87]....
        /*0188*/ 	.word	0xffffffff


	//   ....[88]....
        /*018c*/ 	.word	0xffffffff


	//   ....[89]....
        /*0190*/ 	.word	0xffffffff


	//   ....[90]....
        /*0194*/ 	.word	0xffffffff


	//   ....[91]....
        /*0198*/ 	.word	0xffffffff


	//   ....[92]....
        /*019c*/ 	.word	0xffffffff


	//   ....[93]....
        /*01a0*/ 	.word	0xffffffff


	//   ....[94]....
        /*01a4*/ 	.word	0xffffffff


	//   ....[95]....
        /*01a8*/ 	.word	0xffffffff


	//----- nvinfo : EIATTR_COOP_GROUP_INSTR_OFFSETS
	.align		4
.L_3575:
        /*01ac*/ 	.byte	0x04, 0x28
        /*01ae*/ 	.short	(.L_3577 - .L_3576)


	//   ....[0]....
.L_3576:
        /*01b0*/ 	.word	0x000008c0


	//   ....[1]....
        /*01b4*/ 	.word	0x000009e0


	//   ....[2]....
        /*01b8*/ 	.word	0x00000b00


	//   ....[3]....
        /*01bc*/ 	.word	0x00001630


	//   ....[4]....
        /*01c0*/ 	.word	0x00001850


	//   ....[5]....
        /*01c4*/ 	.word	0x000019f0


	//   ....[6]....
        /*01c8*/ 	.word	0x00001be0


	//   ....[7]....
        /*01cc*/ 	.word	0x000027b0


	//   ....[8]....
        /*01d0*/ 	.word	0x000027e0


	//   ....[9]....
        /*01d4*/ 	.word	0x00002820


	//   ....[10]....
        /*01d8*/ 	.word	0x00002830


	//   ....[11]....
        /*01dc*/ 	.word	0x000028b0


	//   ....[12]....
        /*01e0*/ 	.word	0x000028e0


	//   ....[13]....
        /*01e4*/ 	.word	0x00002910


	//   ....[14]....
        /*01e8*/ 	.word	0x00002920


	//   ....[15]....
        /*01ec*/ 	.word	0x000029b0


	//   ....[16]....
        /*01f0*/ 	.word	0x000029f0


	//   ....[17]....
        /*01f4*/ 	.word	0x00002a00


	//   ....[18]....
        /*01f8*/ 	.word	0x00002a10


	//   ....[19]....
        /*01fc*/ 	.word	0x00002ac0


	//   ....[20]....
        /*0200*/ 	.word	0x00002af0


	//   ....[21]....
        /*0204*/ 	.word	0x00002b00


	//   ....[22]....
        /*0208*/ 	.word	0x00002b10


	//   ....[23]....
        /*020c*/ 	.word	0x00002c10


	//   ....[24]....
        /*0210*/ 	.word	0x00002c50


	//   ....[25]....
        /*0214*/ 	.word	0x00002c90


	//   ....[26]....
        /*0218*/ 	.word	0x00002cd0


	//   ....[27]....
        /*021c*/ 	.word	0x00002de0


	//   ....[28]....
        /*0220*/ 	.word	0x00002e70


	//   ....[29]....
        /*0224*/ 	.word	0x00002eb0


	//   ....[30]....
        /*0228*/ 	.word	0x00002ed0


	//   ....[31]....
        /*022c*/ 	.word	0x00002ee0


	//   ....[32]....
        /*0230*/ 	.word	0x00002ef0


	//   ....[33]....
        /*0234*/ 	.word	0x00002f00


	//   ....[34]....
        /*0238*/ 	.word	0x00002f10


	//   ....[35]....
        /*023c*/ 	.word	0x00002f40


	//   ....[36]....
        /*0240*/ 	.word	0x00002f50


	//   ....[37]....
        /*0244*/ 	.word	0x00003040


	//   ....[38]....
        /*0248*/ 	.word	0x00003050


	//   ....[39]....
        /*024c*/ 	.word	0x00003060


	//   ....[40]....
        /*0250*/ 	.word	0x00003070


	//   ....[41]....
        /*0254*/ 	.word	0x00003140


	//   ....[42]....
        /*0258*/ 	.word	0x00003160


	//   ....[43]....
        /*025c*/ 	.word	0x00003170


	//   ....[44]....
        /*0260*/ 	.word	0x00003180


	//   ....[45]....
        /*0264*/ 	.word	0x00003250


	//   ....[46]....
        /*0268*/ 	.word	0x00003270


	//   ....[47]....
        /*026c*/ 	.word	0x00003280


	//   ....[48]....
        /*0270*/ 	.word	0x00003290


	//   ....[49]....
        /*0274*/ 	.word	0x00003360


	//   ....[50]....
        /*0278*/ 	.word	0x00003380


	//   ....[51]....
        /*027c*/ 	.word	0x00003390


	//   ....[52]....
        /*0280*/ 	.word	0x000033a0


	//   ....[53]....
        /*0284*/ 	.word	0x00003470


	//   ....[54]....
        /*0288*/ 	.word	0x000034b0


	//   ....[55]....
        /*028c*/ 	.word	0x000034d0


	//   ....[56]....
        /*0290*/ 	.word	0x000034e0


	//   ....[57]....
        /*0294*/ 	.word	0x000034f0


	//   ....[58]....
        /*0298*/ 	.word	0x00003500


	//   ....[59]....
        /*029c*/ 	.word	0x00003510


	//   ....[60]....
        /*02a0*/ 	.word	0x00003530


	//   ....[61]....
        /*02a4*/ 	.word	0x00003550


	//   ....[62]....
        /*02a8*/ 	.word	0x00003580


	//   ....[63]....
        /*02ac*/ 	.word	0x00003c00


	//   ....[64]....
        /*02b0*/ 	.word	0x00003c30


	//   ....[65]....
        /*02b4*/ 	.word	0x00003c40


	//   ....[66]....
        /*02b8*/ 	.word	0x00003c50


	//   ....[67]....
        /*02bc*/ 	.word	0x00003c80


	//   ....[68]....
        /*02c0*/ 	.word	0x00003ca0


	//   ....[69]....
        /*02c4*/ 	.word	0x00003cc0


	//   ....[70]....
        /*02c8*/ 	.word	0x00003ce0


	//   ....[71]....
        /*02cc*/ 	.word	0x00003d20


	//   ....[72]....
        /*02d0*/ 	.word	0x00003d40


	//   ....[73]....
        /*02d4*/ 	.word	0x00003d70


	//   ....[74]....
        /*02d8*/ 	.word	0x00003db0


	//   ....[75]....
        /*02dc*/ 	.word	0x00003f10


	//   ....[76]....
        /*02e0*/ 	.word	0x00003f50


	//   ....[77]....
        /*02e4*/ 	.word	0x00003f70


	//   ....[78]....
        /*02e8*/ 	.word	0x00003fa0


	//   ....[79]....
        /*02ec*/ 	.word	0x00004010


	//   ....[80]....
        /*02f0*/ 	.word	0x00004030


	//   ....[81]....
        /*02f4*/ 	.word	0x00004050


	//   ....[82]....
        /*02f8*/ 	.word	0x00004060


	//   ....[83]....
        /*02fc*/ 	.word	0x00004450


	//   ....[84]....
        /*0300*/ 	.word	0x00004490


	//   ....[85]....
        /*0304*/ 	.word	0x00004850


	//   ....[86]....
        /*0308*/ 	.word	0x00004b30


	//   ....[87]....
        /*030c*/ 	.word	0x00004b70


	//   ....[88]....
        /*0310*/ 	.word	0x00004bd0


	//   ....[89]....
        /*0314*/ 	.word	0x00004c00


	//   ....[90]....
        /*0318*/ 	.word	0x00004c20


	//   ....[91]....
        /*031c*/ 	.word	0x00004cf0


	//   ....[92]....
        /*0320*/ 	.word	0x00004d20


	//   ....[93]....
        /*0324*/ 	.word	0x00004d80


	//   ....[94]....
        /*0328*/ 	.word	0x00004db0


	//   ....[95]....
        /*032c*/ 	.word	0x00004dd0


	//----- nvinfo : EIATTR_VRC_CTA_INIT_COUNT
	.align		4
.L_3577:
        /*0330*/ 	.byte	0x02, 0x4a
	.zero		1
	.zero		1


	//----- nvinfo : EIATTR_EXIT_INSTR_OFFSETS
	.align		4
        /*0334*/ 	.byte	0x04, 0x1c
        /*0336*/ 	.short	(.L_3579 - .L_3578)


	//   ....[0]....
.L_3578:
        /*0338*/ 	.word	0x00004e70


	//   ....[1]....
        /*033c*/ 	.word	0x00005390


	//----- nvinfo : EIATTR_MAX_THREADS
	.align		4
.L_3579:
        /*0340*/ 	.byte	0x04, 0x05
        /*0342*/ 	.short	(.L_3581 - .L_3580)
.L_3580:
        /*0344*/ 	.word	0x00000020
        /*0348*/ 	.word	0x00000001
        /*034c*/ 	.word	0x00000001


	//----- nvinfo : EIATTR_CRS_STACK_SIZE
	.align		4
.L_3581:
        /*0350*/ 	.byte	0x04, 0x1e
        /*0352*/ 	.short	(.L_3583 - .L_3582)
.L_3582:
        /*0354*/ 	.word	0x00000000


	//----- nvinfo : EIATTR_CBANK_PARAM_SIZE
	.align		4
.L_3583:
        /*0358*/ 	.byte	0x03, 0x19
        /*035a*/ 	.short	0x01f0


	//----- nvinfo : EIATTR_PARAM_CBANK
	.align		4
        /*035c*/ 	.byte	0x04, 0x0a
        /*035e*/ 	.short	(.L_3585 - .L_3584)
	.align		4
.L_3584:
        /*0360*/ 	.word	index@(.nv.constant0._Z25selective_scan_bwd_kernelI32Selective_Scan_bwd_kernel_traitsILi32ELi4ELb0ELb0ELb0ELb1ELb1EfN3c107complexIfEEEEv12SSMParamsBwd)
        /*0364*/ 	.short	0x0380
        /*0366*/ 	.short	0x01f0


	//----- nvinfo : EIATTR_SW_WAR
	.align		4
.L_3585:
        /*0368*/ 	.byte	0x04, 0x36
        /*036a*/ 	.short	(.L_3587 - .L_3586)
.L_3586:
        /*036c*/ 	.word	0x00000008
.L_3587:


//--------------------- .nv.info._Z25selective_scan_bwd_kernelI32Selective_Scan_bwd_kernel_traitsILi32ELi4ELb0ELb0ELb1ELb0ELb0EfN3c107complexIfEEEEv12SSMParamsBwd --------------------------
	.section	.nv.info._Z25selective_scan_bwd_kernelI32Selective_Scan_bwd_kernel_traitsILi32ELi4ELb0ELb0ELb1ELb0ELb0EfN3c107complexIfEEEEv12SSMParamsBwd,"",@"SHT_CUDA_INFO"
	.sectionflags	@""
	.align	4


	//----- nvinfo : EIATTR_CUDA_API_VERSION
	.align		4
        /*0000*/ 	.byte	0x04, 0x37
        /*0002*/ 	.short	(.L_3589 - .L_3588)
.L_3588:
        /*0004*/ 	.word	0x00000082


	//----- nvinfo : EIATTR_KPARAM_INFO
	.align		4
.L_3589:
        /*0008*/ 	.byte	0x04, 0x17
        /*000a*/ 	.short	(.L_3591 - .L_3590)
.L_3590:
        /*000c*/ 	.word	0x00000000
        /*0010*/ 	.short	0x0000
        /*0012*/ 	.short	0x0000
        /*0014*/ 	.byte	0x00, 0xf0, 0xc1, 0x07


	//----- nvinfo : EIATTR_SPARSE_MMA_MASK
	.align		4
.L_3591:
        /*0018*/ 	.byte	0x03, 0x50
        /*001a*/ 	.short	0x0000


	//----- nvinfo : EIATTR_MAXREG_COUNT
	.align		4
        /*001c*/ 	.byte	0x03, 0x1b
        /*001e*/ 	.short	0x00ff


	//----- nvinfo : EIATTR_NUM_BARRIERS
	.align		4
        /*0020*/ 	.byte	0x02, 0x4c
        /*0022*/ 	.byte	0x01
	.zero		1


	//----- nvinfo : EIATTR_MERCURY_ISA_VERSION
	.align		4
        /*0024*/ 	.byte	0x03, 0x5f
        /*0026*/ 	.short	0x0101


	//----- nvinfo : EIATTR_COOP_GROUP_MASK_REGIDS
	.align		4
        /*0028*/ 	.byte	0x04, 0x29
        /*002a*/ 	.short	(.L_3593 - .L_3592)


	//   ....[0]....
.L_3592:
        /*002c*/ 	.word	0xffffffff


	//   ....[1]....
        /*0030*/ 	.word	0xffffffff


	//   ....[2]....
        /*0034*/ 	.word	0xffffffff


	//   ....[3]....
        /*0038*/ 	.word	0xffffffff


	//   ....[4]....
        /*003c*/ 	.word	0xffffffff


	//   ....[5]....
        /*0040*/ 	.word	0xffffffff


	//   ....[6]....
        /*0044*/ 	.word	0xffffffff


	//   ....[7]....
        /*0048*/ 	.word	0xffffffff


	//   ....[8]....
        /*004c*/ 	.word	0xffffffff


	//   ....[9]....
        /*0050*/ 	.word	0xffffffff


	//   ....[10]....
        /*0054*/ 	.word	0xffffffff


	//   ....[11]....
        /*0058*/ 	.word	0xffffffff


	//   ....[12]....
        /*005c*/ 	.word	0xffffffff


	//   ....[13]....
        /*0060*/ 	.word	0xffffffff


	//   ....[14]....
        /*0064*/ 	.word	0xffffffff


	//   ....[15]....
        /*0068*/ 	.word	0xffffffff


	//   ....[16]....
        /*006c*/ 	.word	0xffffffff


	//   ....[17]....
        /*0070*/ 	.word	0xffffffff


	//   ....[18]....
        /*0074*/ 	.word	0xffffffff


	//   ....[19]....
        /*0078*/ 	.word	0xffffffff


	//   ....[20]....
        /*007c*/ 	.word	0xffffffff


	//   ....[21]....
        /*0080*/ 	.word	0xffffffff


	//   ....[22]....
        /*0084*/ 	.word	0xffffffff


	//   ....[23]....
        /*0088*/ 	.word	0xffffffff


	//   ....[24]....
        /*008c*/ 	.word	0xffffffff


	//   ....[25]....
        /*0090*/ 	.word	0xffffffff


	//   ....[26]....
        /*0094*/ 	.word	0xffffffff


	//   ....[27]....
        /*0098*/ 	.word	0xffffffff


	//   ....[28]....
        /*009c*/ 	.word	0xffffffff


	//   ....[29]....
        /*00a0*/ 	.word	0xffffffff


	//   ....[30]....
        /*00a4*/ 	.word	0xffffffff


	//   ....[31]....
        /*00a8*/ 	.word	0xffffffff


	//   ....[32]....
        /*00ac*/ 	.word	0xffffffff


	//   ....[33]....
        /*00b0*/ 	.word	0xffffffff


	//   ....[34]....
        /*00b4*/ 	.word	0xffffffff


	//   ....[35]....
        /*00b8*/ 	.word	0xffffffff


	//   ....[36]....
        /*00bc*/ 	.word	0xffffffff


	//   ....[37]....
        /*00c0*/ 	.word	0xffffffff


	//   ....[38]....
        /*00c4*/ 	.word	0xffffffff


	//   ....[39]....
        /*00c8*/ 	.word	0xffffffff


	//   ....[40]....
        /*00cc*/ 	.word	0xffffffff


	//   ....[41]....
        /*00d0*/ 	.word	0xffffffff


	//   ....[42]....
        /*00d4*/ 	.word	0xffffffff


	//   ....[43]....
        /*00d8*/ 	.word	0xffffffff


	//   ....[44]....
        /*00dc*/ 	.word	0xffffffff


	//   ....[45]....
        /*00e0*/ 	.word	0xffffffff


	//   ....[46]....
        /*00e4*/ 	.word	0xffffffff


	//   ....[47]....
        /*00e8*/ 	.word	0xffffffff


	//   ....[48]....
        /*00ec*/ 	.word	0xffffffff


	//   ....[49]....
        /*00f0*/ 	.word	0xffffffff


	//   ....[50]....
        /*00f4*/ 	.word	0xffffffff


	//   ....[51]....
        /*00f8*/ 	.word	0xffffffff


	//   ....[52]....
        /*00fc*/ 	.word	0xffffffff


	//   ....[53]....
        /*0100*/ 	.word	0xffffffff


	//   ....[54]....
        /*0104*/ 	.word	0xffffffff


	//   ....[55]....
        /*0108*/ 	.word	0xffffffff


	//   ....[56]....
        /*010c*/ 	.word	0xffffffff


	//   ....[57]....
        /*0110*/ 	.word	0xffffffff


	//   ....[58]....
        /*0114*/ 	.word	0xffffffff


	//   ....[59]....
        /*0118*/ 	.word	0xffffffff


	//   ....[60]....
        /*011c*/ 	.word	0xffffffff


	//   ....[61]....
        /*0120*/ 	.word	0xffffffff


	//   ....[62]....
        /*0124*/ 	.word	0xffffffff


	//   ....[63]....
        /*0128*/ 	.word	0xffffffff


	//   ....[64]....
        /*012c*/ 	.word	0xffffffff


	//   ....[65]....
        /*0130*/ 	.word	0xffffffff


	//   ....[66]....
        /*0134*/ 	.word	0xffffffff


	//   ....[67]....
        /*0138*/ 	.word	0xffffffff


	//   ....[68]....
        /*013c*/ 	.word	0xffffffff


	//   ....[69]....
        /*0140*/ 	.word	0xffffffff


	//   ....[70]....
        /*0144*/ 	.word	0xffffffff


	//   ....[71]....
        /*0148*/ 	.word	0xffffffff


	//   ....[72]....
        /*014c*/ 	.word	0xffffffff


	//   ....[73]....
        /*0150*/ 	.word	0xffffffff


	//   ....[74]....
        /*0154*/ 	.word	0xffffffff


	//   ....[75]....
        /*0158*/ 	.word	0xffffffff


	//   ....[76]....
        /*015c*/ 	.word	0xffffffff


	//   ....[77]....
        /*0160*/ 	.word	0xffffffff


	//   ....[78]....
        /*0164*/ 	.word	0xffffffff


	//   ....[79]....
        /*0168*/ 	.word	0xffffffff


	//   ....[80]....
        /*016c*/ 	.word	0xffffffff


	//   ....[81]....
        /*0170*/ 	.word	0xffffffff


	//   ....[82]....
        /*0174*/ 	.word	0xffffffff


	//   ....[83]....
        /*0178*/ 	.word	0xffffffff


	//   ....[84]....
        /*017c*/ 	.word	0xffffffff


	//   ....[85]....
        /*0180*/ 	.word	0xffffffff


	//   ....[86]....
        /*0184*/ 	.word	0xffffffff


	//   ....[87]....
        /*0188*/ 	.word	0xffffffff


	//   ....[88]....
        /*018c*/ 	.word	0xffffffff


	//   ....[89]....
        /*0190*/ 	.word	0xffffffff


	//   ....[90]....
        /*0194*/ 	.word	0xffffffff


	//   ....[91]....
        /*0198*/ 	.word	0xffffffff


	//----- nvinfo : EIATTR_COOP_GROUP_INSTR_OFFSETS
	.align		4
.L_3593:
        /*019c*/ 	.byte	0x04, 0x28
        /*019e*/ 	.short	(.L_3595 - .L_3594)


	//   ....[0]....
.L_3594:
        /*01a0*/ 	.word	0x00000e80


	//   ....[1]....
        /*01a4*/ 	.word	0x00000f60


	//   ....[2]....
        /*01a8*/ 	.word	0x00001030


	//   ....[3]....
        /*01ac*/ 	.word	0x00001790


	//   ....[4]....
        /*01b0*/ 	.word	0x00001e90


	//   ....[5]....
        /*01b4*/ 	.word	0x00001ec0


	//   ....[6]....
        /*01b8*/ 	.word	0x00001ee0


	//   ....[7]....
        /*01bc*/ 	.word	0x00001ef0


	//   ....[8]....
        /*01c0*/ 	.word	0x00001f90


	//   ....[9]....
        /*01c4*/ 	.word	0x00001fc0


	//   ....[10]....
        /*01c8*/ 	.word	0x00001fd0


	//   ....[11]....
        /*01cc*/ 	.word	0x00001fe0


	//   ....[12]....
        /*01d0*/ 	.word	0x00002080


	//   ....[13]....
        /*01d4*/ 	.word	0x000020b0


	//   ....[14]....
        /*01d8*/ 	.word	0x000020c0


	//   ....[15]....
        /*01dc*/ 	.word	0x000020d0


	//   ....[16]....
        /*01e0*/ 	.word	0x00002170


	//   ....[17]....
        /*01e4*/ 	.word	0x000021a0


	//   ....[18]....
        /*01e8*/ 	.word	0x000021b0


	//   ....[19]....
        /*01ec*/ 	.word	0x000021c0


	//   ....[20]....
        /*01f0*/ 	.word	0x00002260


	//   ....[21]....
        /*01f4*/ 	.word	0x00002290


	//   ....[22]....
        /*01f8*/ 	.word	0x000022a0


	//   ....[23]....
        /*01fc*/ 	.word	0x000022b0


	//   ....[24]....
        /*0200*/ 	.word	0x000023d0


	//   ....[25]....
        /*0204*/ 	.word	0x000023e0


	//   ....[26]....
        /*0208*/ 	.word	0x00002410


	//   ....[27]....
        /*020c*/ 	.word	0x00002420


	//   ....[28]....
        /*0210*/ 	.word	0x00002430


	//   ....[29]....
        /*0214*/ 	.word	0x00002440


	//   ....[30]....
        /*0218*/ 	.word	0x000026e0


	//   ....[31]....
        /*021c*/ 	.word	0x000026f0


	//   ....[32]....
        /*0220*/ 	.word	0x00002700


	//   ....[33]....
        /*0224*/ 	.word	0x00002710


	//   ....[34]....
        /*0228*/ 	.word	0x000027f0


	//   ....[35]....
        /*022c*/ 	.word	0x00002810


	//   ....[36]....
        /*0230*/ 	.word	0x00002820


	//   ....[37]....
        /*0234*/ 	.word	0x00002830


	//   ....[38]....
        /*0238*/ 	.word	0x00002910


	//   ....[39]....
        /*023c*/ 	.word	0x00002930


	//   ....[40]....
        /*0240*/ 	.word	0x00002940


	//   ....[41]....
        /*0244*/ 	.word	0x00002950


	//   ....[42]....
        /*0248*/ 	.word	0x00002a30


	//   ....[43]....
        /*024c*/ 	.word	0x00002a50


	//   ....[44]....
        /*0250*/ 	.word	0x00002a60


	//   ....[45]....
        /*0254*/ 	.word	0x00002a70


	//   ....[46]....
        /*0258*/ 	.word	0x00002b50


	//   ....[47]....
        /*025c*/ 	.word	0x00002b70


	//   ....[48]....
        /*0260*/ 	.word	0x00002b80


	//   ....[49]....
        /*0264*/ 	.word	0x00002b90


	//   ....[50]....
        /*0268*/ 	.word	0x00002c60


	//   ....[51]....
        /*026c*/ 	.word	0x00002c90


	//   ....[52]....
        /*0270*/ 	.word	0x00002ca0


	//   ....[53]....
        /*0274*/ 	.word	0x00002cb0


	//   ....[54]....
        /*0278*/ 	.word	0x00002cc0


	//   ....[55]....
        /*027c*/ 	.word	0x00002cd0


	//   ....[56]....
        /*0280*/ 	.word	0x00002ce0


	//   ....[57]....
        /*0284*/ 	.word	0x00002d00


	//   ....[58]....
        /*0288*/ 	.word	0x00002d20


	//   ....[59]....
        /*028c*/ 	.word	0x00002d50


	//   ....[60]....
        /*0290*/ 	.word	0x00003a10


	//   ....[61]....
        /*0294*/ 	.word	0x00003a40


	//   ....[62]....
        /*0298*/ 	.word	0x00003a50


	//   ....[63]....
        /*029c*/ 	.word	0x00003a60


	//   ....[64]....
        /*02a0*/ 	.word	0x00003a90


	//   ....[65]....
        /*02a4*/ 	.word	0x00003ab0


	//   ....[66]....
        /*02a8*/ 	.word	0x00003ad0


	//   ....[67]....
        /*02ac*/ 	.word	0x00003af0


	//   ....[68]....
        /*02b0*/ 	.word	0x00003b20


	//   ....[69]....
        /*02b4*/ 	.word	0x00003b40


	//   ....[70]....
        /*02b8*/ 	.word	0x00003b60


	//   ....[71]....
        /*02bc*/ 	.word	0x00003b80


	//   ....[72]....
        /*02c0*/ 	.word	0x00003bb0


	//   ....[73]....
        /*02c4*/ 	.word	0x00003bd0


	//   ....[74]....
        /*02c8*/ 	.word	0x00003bf0


	//   ....[75]....
        /*02cc*/ 	.word	0x00003c10


	//   ....[76]....
        /*02d0*/ 	.word	0x00003d90


	//   ....[77]....
        /*02d4*/ 	.word	0x00003db0


	//   ....[78]....
        /*02d8*/ 	.word	0x00003dc0


	//   ....[79]....
        /*02dc*/ 	.word	0x00003dd0


	//   ....[80]....
        /*02e0*/ 	.word	0x000040f0


	//   ....[81]....
        /*02e4*/ 	.word	0x000042d0


	//   ....[82]....
        /*02e8*/ 	.word	0x000045d0


	//   ....[83]....
        /*02ec*/ 	.word	0x00004620


	//   ....[84]....
        /*02f0*/ 	.word	0x00004670


	//   ....[85]....
        /*02f4*/ 	.word	0x000046a0


	//   ....[86]....
        /*02f8*/ 	.word	0x000046c0


	//   ....[87]....
        /*02fc*/ 	.word	0x00004790


	//   ....[88]....
        /*0300*/ 	.word	0x000047d0


	//   ....[89]....
        /*0304*/ 	.word	0x00004820


	//   ....[90]....
        /*0308*/ 	.word	0x00004850


	//   ....[91]....
        /*030c*/ 	.word	0x00004870


	//----- nvinfo : EIATTR_VRC_CTA_INIT_COUNT
	.align		4
.L_3595:
        /*0310*/ 	.byte	0x02, 0x4a
	.zero		1
	.zero		1


	//----- nvinfo : EIATTR_EXIT_INSTR_OFFSETS
	.align		4
        /*0314*/ 	.byte	0x04, 0x1c
        /*0316*/ 	.short	(.L_3597 - .L_3596)


	//   ....[0]....
.L_3596:
        /*0318*/ 	.word	0x00004910


	//   ....[1]....
        /*031c*/ 	.word	0x00004b50


	//----- nvinfo : EIATTR_MAX_THREADS
	.align		4
.L_3597:
        /*0320*/ 	.byte	0x04, 0x05
        /*0322*/ 	.short	(.L_3599 - .L_3598)
.L_3598:
        /*0324*/ 	.word	0x00000020
        /*0328*/ 	.word	0x00000001
        /*032c*/ 	.word	0x00000001


	//----- nvinfo : EIATTR_CRS_STACK_SIZE
	.align		4
.L_3599:
        /*0330*/ 	.byte	0x04, 0x1e
        /*0332*/ 	.short	(.L_3601 - .L_3600)
.L_3600:
        /*0334*/ 	.word	0x00000000


	//----- nvinfo : EIATTR_CBANK_PARAM_SIZE
	.align		4
.L_3601:
        /*0338*/ 	.byte	0x03, 0x19
        /*033a*/ 	.short	0x01f0


	//----- nvinfo : EIATTR_PARAM_CBANK
	.align		4
        /*033c*/ 	.byte	0x04, 0x0a
        /*033e*/ 	.short	(.L_3603 - .L_3602)
	.align		4
.L_3602:
        /*0340*/ 	.word	index@(.nv.constant0._Z25selective_scan_bwd_kernelI32Selective_Scan_bwd_kernel_traitsILi32ELi4ELb0ELb0ELb1ELb0ELb0EfN3c107complexIfEEEEv12SSMParamsBwd)
        /*0344*/ 	.short	0x0380
        /*0346*/ 	.short	0x01f0


	//----- nvinfo : EIATTR_SW_WAR
	.align		4
.L_3603:
        /*0348*/ 	.byte	0x04, 0x36
        /*034a*/ 	.short	(.L_3605 - .L_3604)
.L_3604:
        /*034c*/ 	.word	0x00000008
.L_3605:


//--------------------- .nv.info._Z25selective_scan_bwd_kernelI32Selective_Scan_bwd_kernel_traitsILi32ELi4ELb0ELb0ELb1ELb0ELb1EfN3c107complexIfEEEEv12SSMParamsBwd --------------------------
	.section	.nv.info._Z25selective_scan_bwd_kernelI32Selective_Scan_bwd_kernel_traitsILi32ELi4ELb0ELb0ELb1ELb0ELb1EfN3c107complexIfEEEEv12SSMParamsBwd,"",@"SHT_CUDA_INFO"
	.sectionflags	@""
	.align	4


	//----- nvinfo : EIATTR_CUDA_API_VERSION
	.align		4
        /*0000*/ 	.byte	0x04, 0x37
        /*0002*/ 	.short	(.L_3607 - .L_3606)
.L_3606:
        /*0004*/ 	.word	0x00000082


	//----- nvinfo : EIATTR_KPARAM_INFO
	.align		4
.L_3607:
        /*0008*/ 	.byte	0x04, 0x17
        /*000a*/ 	.short	(.L_3609 - .L_3608)
.L_3608:
        /*000c*/ 	.word	0x00000000
        /*0010*/ 	.short	0x0000
        /*0012*/ 	.short	0x0000
        /*0014*/ 	.byte	0x00, 0xf0, 0xc1, 0x07


	//----- nvinfo : EIATTR_SPARSE_MMA_MASK
	.align		4
.L_3609:
        /*0018*/ 	.byte	0x03, 0x50
        /*001a*/ 	.short	0x0000


	//----- nvinfo : EIATTR_MAXREG_COUNT
	.align		4
        /*001c*/ 	.byte	0x03, 0x1b
        /*001e*/ 	.short	0x00ff


	//----- nvinfo : EIATTR_NUM_BARRIERS
	.align		4
        /*0020*/ 	.byte	0x02, 0x4c
        /*0022*/ 	.byte	0x01
	.zero		1


	//----- nvinfo : EIATTR_MERCURY_ISA_VERSION
	.align		4
        /*0024*/ 	.byte	0x03, 0x5f
        /*0026*/ 	.short	0x0101


	//----- nvinfo : EIATTR_COOP_GROUP_MASK_REGIDS
	.align		4
        /*0028*/ 	.byte	0x04, 0x29
        /*002a*/ 	.short	(.L_3611 - .L_3610)


	//   ....[0]....
.L_3610:
        /*002c*/ 	.word	0xffffffff


	//   ....[1]....
        /*0030*/ 	.word	0xffffffff


	//   ....[2]....
        /*0034*/ 	.word	0xffffffff


	//   ....[3]....
        /*0038*/ 	.word	0xffffffff


	//   ....[4]....
        /*003c*/ 	.word	0xffffffff


	//   ....[5]....
        /*0040*/ 	.word	0xffffffff


	//   ....[6]....
        /*0044*/ 	.word	0xffffffff


	//   ....[7]....
        /*0048*/ 	.word	0xffffffff


	//   ....[8]....
        /*004c*/ 	.word	0xffffffff


	//   ....[9]....
        /*0050*/ 	.word	0xffffffff


	//   ....[10]....
        /*0054*/ 	.word	0xffffffff


	//   ....[11]....
        /*0058*/ 	.word	0xffffffff


	//   ....[12]....
        /*005c*/ 	.word	0xffffffff


	//   ....[13]....
        /*0060*/ 	.word	0xffffffff


	//   ....[14]....
        /*0064*/ 	.word	0xffffffff


	//   ....[15]....
        /*0068*/ 	.word	0xffffffff


	//   ....[16]....
        /*006c*/ 	.word	0xffffffff


	//   ....[17]....
        /*0070*/ 	.word	0xffffffff


	//   ....[18]....
        /*0074*/ 	.word	0xffffffff


	//   ....[19]....
        /*0078*/ 	.word	0xffffffff


	//   ....[20]....
        /*007c*/ 	.word	0xffffffff


	//   ....[21]....
        /*0080*/ 	.word	0xffffffff


	//   ....[22]....
        /*0084*/ 	.word	0xffffffff


	//   ....[23]....
        /*0088*/ 	.word	0xffffffff


	//   ....[24]....
        /*008c*/ 	.word	0xffffffff


	//   ....[25]....
        /*0090*/ 	.word	0xffffffff


	//   ....[26]....
        /*0094*/ 	.word	0xffffffff


	//   ....[27]....
        /*0098*/ 	.word	0xffffffff


	//   ....[28]....
        /*009c*/ 	.word	0xffffffff


	//   ....[29]....
        /*00a0*/ 	.word	0xffffffff


	//   ....[30]....
        /*00a4*/ 	.word	0xffffffff


	//   ....[31]....
        /*00a8*/ 	.word	0xffffffff


	//   ....[32]....
        /*00ac*/ 	.word	0xffffffff


	//   ....[33]....
        /*00b0*/ 	.word	0xffffffff


	//   ....[34]....
        /*00b4*/ 	.word	0xffffffff


	//   ....[35]....
        /*00b8*/ 	.word	0xffffffff


	//   ....[36]....
        /*00bc*/ 	.word	0xffffffff


	//   ....[37]....
        /*00c0*/ 	.word	0xffffffff


	//   ....[38]....
        /*00c4*/ 	.word	0xffffffff


	//   ....[39]....
        /*00c8*/ 	.word	0xffffffff


	//   ....[40]....
        /*00cc*/ 	.word	0xffffffff


	//   ....[41]....
        /*00d0*/ 	.word	0xffffffff


	//   ....[42]....
        /*00d4*/ 	.word	0xffffffff


	//   ....[43]....
        /*00d8*/ 	.word	0xffffffff


	//   ....[44]....
        /*00dc*/ 	.word	0xffffffff


	//   ....[45]....
        /*00e0*/ 	.word	0xffffffff


	//   ....[46]....
        /*00e4*/ 	.word	0xffffffff


	//   ....[47]....
        /*00e8*/ 	.word	0xffffffff


	//   ....[48]....
        /*00ec*/ 	.word	0xffffffff


	//   ....[49]....
        /*00f0*/ 	.word	0xffffffff


	//   ....[50]....
        /*00f4*/ 	.word	0xffffffff


	//   ....[51]....
        /*00f8*/ 	.word	0xffffffff


	//   ....[52]....
        /*00fc*/ 	.word	0xffffffff


	//   ....[53]....
        /*0100*/ 	.word	0xffffffff


	//   ....[54]....
        /*0104*/ 	.word	0xffffffff


	//   ....[55]....
        /*0108*/ 	.word	0xffffffff


	//   ....[56]....
        /*010c*/ 	.word	0xffffffff


	//   ....[57]....
        /*0110*/ 	.word	0xffffffff


	//   ....[58]....
        /*0114*/ 	.word	0xffffffff


	//   ....[59]....
        /*0118*/ 	.word	0xffffffff


	//   ....[60]....
        /*011c*/ 	.word	0xffffffff


	//   ....[61]....
        /*0120*/ 	.word	0xffffffff


	//   ....[62]....
        /*0124*/ 	.word	0xffffffff


	//   ....[63]....
        /*0128*/ 	.word	0xffffffff


	//   ....[64]....
        /*012c*/ 	.word	0xffffffff


	//   ....[65]....
        /*0130*/ 	.word	0xffffffff


	//   ....[66]....
        /*0134*/ 	.word	0xffffffff


	//   ....[67]....
        /*0138*/ 	.word	0xffffffff


	//   ....[68]....
        /*013c*/ 	.word	0xffffffff


	//   ....[69]....
        /*0140*/ 	.word	0xffffffff


	//   ....[70]....
        /*0144*/ 	.word	0xffffffff


	//   ....[71]....
        /*0148*/ 	.word	0xffffffff


	//   ....[72]....
        /*014c*/ 	.word	0xffffffff


	//   ....[73]....
        /*0150*/ 	.word	0xffffffff


	//   ....[74]....
        /*0154*/ 	.word	0xffffffff


	//   ....[75]....
        /*0158*/ 	.word	0xffffffff


	//   ....[76]....
        /*015c*/ 	.word	0xffffffff


	//   ....[77]....
        /*0160*/ 	.word	0xffffffff


	//   ....[78]....
        /*0164*/ 	.word	0xffffffff


	//   ....[79]....
        /*0168*/ 	.word	0xffffffff


	//   ....[80]....
        /*016c*/ 	.word	0xffffffff


	//   ....[81]....
        /*0170*/ 	.word	0xffffffff


	//   ....[82]....
        /*0174*/ 	.word	0xffffffff


	//   ....[83]....
        /*0178*/ 	.word	0xffffffff


	//   ....[84]....
        /*017c*/ 	.word	0xffffffff


	//   ....[85]....
        /*0180*/ 	.word	0xffffffff


	//   ....[86]....
        /*0184*/ 	.word	0xffffffff


	//   ....[87]....
        /*0188*/ 	.word	0xffffffff


	//   ....[88]....
        /*018c*/ 	.word	0xffffffff


	//   ....[89]....
        /*0190*/ 	.word	0xffffffff


	//   ....[90]....
        /*0194*/ 	.word	0xffffffff


	//   ....[91]....
        /*0198*/ 	.word	0xffffffff


	//   ....[92]....
        /*019c*/ 	.word	0xffffffff


	//   ....[93]....
        /*01a0*/ 	.word	0xffffffff


	//   ....[94]....
        /*01a4*/ 	.word	0xffffffff


	//   ....[95]....
        /*01a8*/ 	.word	0xffffffff


	//----- nvinfo : EIATTR_COOP_GROUP_INSTR_OFFSETS
	.align		4
.L_3611:
        /*01ac*/ 	.byte	0x04, 0x28
        /*01ae*/ 	.short	(.L_3613 - .L_3612)


	//   ....[0]....
.L_3612:
        /*01b0*/ 	.word	0x00000f20


	//   ....[1]....
        /*01b4*/ 	.word	0x00001010


	//   ....[2]....
        /*01b8*/ 	.word	0x00001190


	//   ....[3]....
        /*01bc*/ 	.word	0x00001310


	//   ....[4]....
        /*01c0*/ 	.word	0x00001590


	//   ....[5]....
        /*01c4*/ 	.word	0x00001700


	//   ....[6]....
        /*01c8*/ 	.word	0x000018f0


	//   ....[7]....
        /*01cc*/ 	.word	0x00002210


	//   ....[8]....
        /*01d0*/ 	.word	0x000028d0


	//   ....[9]....
        /*01d4*/ 	.word	0x00002900


	//   ....[10]....
        /*01d8*/ 	.word	0x00002920


	//   ....[11]....
        /*01dc*/ 	.word	0x00002940


	//   ....[12]....
        /*01e0*/ 	.word	0x00002a00


	//   ....[13]....
        /*01e4*/ 	.word	0x00002a20


	//   ....[14]....
        /*01e8*/ 	.word	0x00002a30


	//   ....[15]....
        /*01ec*/ 	.word	0x00002a40


	//   ....[16]....
        /*01f0*/ 	.word	0x00002ae0


	//   ....[17]....
        /*01f4*/ 	.word	0x00002b10


	//   ....[18]....
        /*01f8*/ 	.word	0x00002b20


	//   ....[19]....
        /*01fc*/ 	.word	0x00002b30


	//   ....[20]....
        /*0200*/ 	.word	0x00002bd0


	//   ....[21]....
        /*0204*/ 	.word	0x00002c00


	//   ....[22]....
        /*0208*/ 	.word	0x00002c10


	//   ....[23]....
        /*020c*/ 	.word	0x00002c20


	//   ....[24]....
        /*0210*/ 	.word	0x00002cc0


	//   ....[25]....
        /*0214*/ 	.word	0x00002cf0


	//   ....[26]....
        /*0218*/ 	.word	0x00002d00


	//   ....[27]....
        /*021c*/ 	.word	0x00002d10


	//   ....[28]....
        /*0220*/ 	.word	0x00002e10


	//   ....[29]....
        /*0224*/ 	.word	0x00002e20


	//   ....[30]....
        /*0228*/ 	.word	0x00002e50


	//   ....[31]....
        /*022c*/ 	.word	0x00002e60


	//   ....[32]....
        /*0230*/ 	.word	0x00002e70


	//   ....[33]....
        /*0234*/ 	.word	0x00002e80


	//   ....[34]....
        /*0238*/ 	.word	0x00003120


	//   ....[35]....
        /*023c*/ 	.word	0x00003130


	//   ....[36]....
        /*0240*/ 	.word	0x00003140


	//   ....[37]....
        /*0244*/ 	.word	0x00003150


	//   ....[38]....
        /*0248*/ 	.word	0x00003230


	//   ....[39]....
        /*024c*/ 	.word	0x00003250


	//   ....[40]....
        /*0250*/ 	.word	0x00003260


	//   ....[41]....
        /*0254*/ 	.word	0x00003270


	//   ....[42]....
        /*0258*/ 	.word	0x00003350


	//   ....[43]....
        /*025c*/ 	.word	0x00003370


	//   ....[44]....
        /*0260*/ 	.word	0x00003380


	//   ....[45]....
        /*0264*/ 	.word	0x00003390


	//   ....[46]....
        /*0268*/ 	.word	0x00003470


	//   ....[47]....
        /*026c*/ 	.word	0x00003490


	//   ....[48]....
        /*0270*/ 	.word	0x000034a0


	//   ....[49]....
        /*0274*/ 	.word	0x000034b0


	//   ....[50]....
        /*0278*/ 	.word	0x00003590


	//   ....[51]....
        /*027c*/ 	.word	0x000035b0


	//   ....[52]....
        /*0280*/ 	.word	0x000035c0


	//   ....[53]....
        /*0284*/ 	.word	0x000035d0


	//   ....[54]....
        /*0288*/ 	.word	0x000036a0


	//   ....[55]....
        /*028c*/ 	.word	0x000036d0


	//   ....[56]....
        /*0290*/ 	.word	0x000036e0


	//   ....[57]....
        /*0294*/ 	.word	0x000036f0


	//   ....[58]....
        /*0298*/ 	.word	0x00003700


	//   ....[59]....
        /*029c*/ 	.word	0x00003710


	//   ....[60]....
        /*02a0*/ 	.word	0x00003720


	//   ....[61]....
        /*02a4*/ 	.word	0x00003740


	//   ....[62]....
        /*02a8*/ 	.word	0x00003760


	//   ....[63]....
        /*02ac*/ 	.word	0x00003790


	//   ....[64]....
        /*02b0*/ 	.word	0x00004450


	//   ....[65]....
        /*02b4*/ 	.word	0x00004490


	//   ....[66]....
        /*02b8*/ 	.word	0x000044c0


	//   ....[67]....
        /*02bc*/ 	.word	0x000044d0


	//   ....[68]....
        /*02c0*/ 	.word	0x00004500


	//   ....[69]....
        /*02c4*/ 	.word	0x00004520


	//   ....[70]....
        /*02c8*/ 	.word	0x00004540


	//   ....[71]....
        /*02cc*/ 	.word	0x00004560


	//   ....[72]....
        /*02d0*/ 	.word	0x00004590


	//   ....[73]....
        /*02d4*/ 	.word	0x000045b0


	//   ....[74]....
        /*02d8*/ 	.word	0x000045d0


	//   ....[75]....
        /*02dc*/ 	.word	0x000045f0


	//   ....[76]....
        /*02e0*/ 	.word	0x00004620


	//   ....[77]....
        /*02e4*/ 	.word	0x00004640


	//   ....[78]....
        /*02e8*/ 	.word	0x00004660


	//   ....[79]....
        /*02ec*/ 	.word	0x00004680


	//   ....[80]....
        /*02f0*/ 	.word	0x000047b0


	//   ....[81]....
        /*02f4*/ 	.word	0x000047f0


	//   ....[82]....
        /*02f8*/ 	.word	0x00004800


	//   ....[83]....
        /*02fc*/ 	.word	0x00004810


	//   ....[84]....
        /*0300*/ 	.word	0x00004b30


	//   ....[85]....
        /*0304*/ 	.word	0x00004d00


	//   ....[86]....
        /*0308*/ 	.word	0x00005000


	//   ....[87]....
        /*030c*/ 	.word	0x00005050


	//   ....[88]....
        /*0310*/ 	.word	0x000050a0


	//   ....[89]....
        /*0314*/ 	.word	0x000050d0


	//   ....[90]....
        /*0318*/ 	.word	0x000050f0


	//   ....[91]....
        /*031c*/ 	.word	0x000051c0


	//   ....[92]....
        /*0320*/ 	.word	0x00005200


	//   ....[93]....
        /*0324*/ 	.word	0x00005250


	//   ....[94]....
        /*0328*/ 	.word	0x00005280


	//   ....[95]....
        /*032c*/ 	.word	0x000052a0


	//----- nvinfo : EIATTR_VRC_CTA_INIT_COUNT
	.align		4
.L_3613:
        /*0330*/ 	.byte	0x02, 0x4a
	.zero		1
	.zero		1


	//----- nvinfo : EIATTR_EXIT_INSTR_OFFSETS
	.align		4
        /*0334*/ 	.byte	0x04, 0x1c
        /*0336*/ 	.short	(.L_3615 - .L_3614)


	//   ....[0]....
.L_3614:
        /*0338*/ 	.word	0x00005340


	//   ....[1]....
        /*033c*/ 	.word	0x00005580


	//----- nvinfo : EIATTR_MAX_THREADS
	.align		4
.L_3615:
        /*0340*/ 	.byte	0x04, 0x05
        /*0342*/ 	.short	(.L_3617 - .L_3616)
.L_3616:
        /*0344*/ 	.word	0x00000020
        /*0348*/ 	.word	0x00000001
        /*034c*/ 	.word	0x00000001


	//----- nvinfo : EIATTR_CRS_STACK_SIZE
	.align		4
.L_3617:
        /*0350*/ 	.byte	0x04, 0x1e
        /*0352*/ 	.short	(.L_3619 - .L_3618)
.L_3618:
        /*0354*/ 	.word	0x00000000


	//----- nvinfo : EIATTR_CBANK_PARAM_SIZE
	.align		4
.L_3619:
        /*0358*/ 	.byte	0x03, 0x19
        /*035a*/ 	.short	0x01f0


	//----- nvinfo : EIATTR_PARAM_CBANK
	.align		4
        /*035c*/ 	.byte	0x04, 0x0a
        /*035e*/ 	.short	(.L_3621 - .L_3620)
	.align		4
.L_3620:
        /*0360*/ 	.word	index@(.nv.constant0._Z25selective_scan_bwd_kernelI32Selective_Scan_bwd_kernel_traitsILi32ELi4ELb0ELb0ELb1ELb0ELb1EfN3c107complexIfEEEEv12SSMParamsBwd)
        /*0364*/ 	.short	0x0380
        /*0366*/ 	.short	0x01f0


	//----- nvinfo : EIATTR_SW_WAR
	.align		4
.L_3621:
        /*0368*/ 	.byte	0x04, 0x36
        /*036a*/ 	.short	(.L_3623 - .L_3622)
.L_3622:
        /*036c*/ 	.word	0x00000008
.L_3623:


//--------------------- .nv.info._Z25selective_scan_bwd_kernelI32Selective_Scan_bwd_kernel_traitsILi32ELi4ELb0ELb0ELb1ELb1ELb0EfN3c107complexIfEEEEv12SSMParamsBwd --------------------------
	.section	.nv.info._Z25selective_scan_bwd_kernelI32Selective_Scan_bwd_kernel_traitsILi32ELi4ELb0ELb0ELb1ELb1ELb0EfN3c107complexIfEEEEv12SSMParamsBwd,"",@"SHT_CUDA_INFO"
	.sectionflags	@""
	.align	4


	//----- nvinfo : EIATTR_CUDA_API_VERSION
	.align		4
        /*0000*/ 	.byte	0x04, 0x37
        /*0002*/ 	.short	(.L_3625 - .L_3624)
.L_3624:
        /*0004*/ 	.word	0x00000082


	//----- nvinfo : EIATTR_KPARAM_INFO
	.align		4
.L_3625:
        /*0008*/ 	.byte	0x04, 0x17
        /*000a*/ 	.short	(.L_3627 - .L_3626)
.L_3626:
        /*000c*/ 	.word	0x00000000
        /*0010*/ 	.short	0x0000
        /*0012*/ 	.short	0x0000
        /*0014*/ 	.byte	0x00, 0xf0, 0xc1, 0x07


	//----- nvinfo : EIATTR_SPARSE_MMA_MASK
	.align		4
.L_3627:
        /*0018*/ 	.byte	0x03, 0x50
        /*001a*/ 	.short	0x0000


	//----- nvinfo : EIATTR_MAXREG_COUNT
	.align		4
        /*001c*/ 	.byte	0x03, 0x1b
        /*001e*/ 	.short	0x00ff


	//----- nvinfo : EIATTR_NUM_BARRIERS
	.align		4
        /*0020*/ 	.byte	0x02, 0x4c
        /*0022*/ 	.byte	0x01
	.zero		1


	//----- nvinfo : EIATTR_MERCURY_ISA_VERSION
	.align		4
        /*0024*/ 	.byte	0x03, 0x5f
        /*0026*/ 	.short	0x0101


	//----- nvinfo : EIATTR_COOP_GROUP_MASK_REGIDS
	.align		4
        /*0028*/ 	.byte	0x04, 0x29
        /*002a*/ 	.short	(.L_3629 - .L_3628)


	//   ....[0]....
.L_3628:
        /*002c*/ 	.word	0xffffffff


	//   ....[1]....
        /*0030*/ 	.word	0xffffffff


	//   ....[2]....
        /*0034*/ 	.word	0xffffffff


	//   ....[3]....
        /*0038*/ 	.word	0xffffffff


	//   ....[4]....
        /*003c*/ 	.word	0xffffffff


	//   ....[5]....
        /*0040*/ 	.word	0xffffffff


	//   ....[6]....
        /*0044*/ 	.word	0xffffffff


	//   ....[7]....
        /*0048*/ 	.word	0xffffffff


	//   ....[8]....
        /*004c*/ 	.word	0xffffffff


	//   ....[9]....
        /*0050*/ 	.word	0xffffffff


	//   ....[10]....
        /*0054*/ 	.word	0xffffffff


	//   ....[11]....
        /*0058*/ 	.word	0xffffffff


	//   ....[12]....
        /*005c*/ 	.word	0xffffffff


	//   ....[13]....
        /*0060*/ 	.word	0xffffffff


	//   ....[14]....
        /*0064*/ 	.word	0xffffffff


	//   ....[15]....
        /*0068*/ 	.word	0xffffffff


	//   ....[16]....
        /*006c*/ 	.word	0xffffffff


	//   ....[17]....
        /*0070*/ 	.word	0xffffffff


	//   ....[18]....
        /*0074*/ 	.word	0xffffffff


	//   ....[19]....
        /*0078*/ 	.word	0xffffffff


	//   ....[20]....
        /*007c*/ 	.word	0xffffffff


	//   ....[21]....
        /*0080*/ 	.word	0xffffffff


	//   ....[22]....
        /*0084*/ 	.word	0xffffffff


	//   ....[23]....
        /*0088*/ 	.word	0xffffffff


	//   ....[24]....
        /*008c*/ 	.word	0xffffffff


	//   ....[25]....
        /*0090*/ 	.word	0xffffffff


	//   ....[26]....
        /*0094*/ 	.word	0xffffffff


	//   ....[27]....
        /*0098*/ 	.word	0xffffffff


	//   ....[28]....
        /*009c*/ 	.word	0xffffffff


	//   ....[29]....
        /*00a0*/ 	.word	0xffffffff


	//   ....[30]....
        /*00a4*/ 	.word	0xffffffff


	//   ....[31]....
        /*00a8*/ 	.word	0xffffffff


	//   ....[32]....
        /*00ac*/ 	.word	0xffffffff


	//   ....[33]....
        /*00b0*/ 	.word	0xffffffff


	//   ....[34]....
        /*00b4*/ 	.word	0xffffffff


	//   ....[35]....
        /*00b8*/ 	.word	0xffffffff


	//   ....[36]....
        /*00bc*/ 	.word	0xffffffff


	//   ....[37]....
        /*00c0*/ 	.word	0xffffffff


	//   ....[38]....
        /*00c4*/ 	.word	0xffffffff


	//   ....[39]....
        /*00c8*/ 	.word	0xffffffff


	//   ....[40]....
        /*00cc*/ 	.word	0xffffffff


	//   ....[41]....
        /*00d0*/ 	.word	0xffffffff


	//   ....[42]....
        /*00d4*/ 	.word	0xffffffff


	//   ....[43]....
        /*00d8*/ 	.word	0xffffffff


	//   ....[44]....
        /*00dc*/ 	.word	0xffffffff


	//   ....[45]....
        /*00e0*/ 	.word	0xffffffff


	//   ....[46]....
        /*00e4*/ 	.word	0xffffffff


	//   ....[47]....
        /*00e8*/ 	.word	0xffffffff


	//   ....[48]....
        /*00ec*/ 	.word	0xffffffff


	//   ....[49]....
        /*00f0*/ 	.word	0xffffffff


	//   ....[50]....
        /*00f4*/ 	.word	0xffffffff


	//   ....[51]....
        /*00f8*/ 	.word	0xffffffff


	//   ....[52]....
        /*00fc*/ 	.word	0xffffffff


	//   ....[53]....
        /*0100*/ 	.word	0xffffffff


	//   ....[54]....
        /*0104*/ 	.word	0xffffffff


	//   ....[55]....
        /*0108*/ 	.word	0xffffffff


	//   ....[56]....
        /*010c*/ 	.word	0xffffffff


	//   ....[57]....
        /*0110*/ 	.word	0xffffffff


	//   ....[58]....
        /*0114*/ 	.word	0xffffffff


	//   ....[59]....
        /*0118*/ 	.word	0xffffffff


	//   ....[60]....
        /*011c*/ 	.word	0xffffffff


	//   ....[61]....
        /*0120*/ 	.word	0xffffffff


	//   ....[62]....
        /*0124*/ 	.word	0xffffffff


	//   ....[63]....
        /*0128*/ 	.word	0xffffffff


	//   ....[64]....
        /*012c*/ 	.word	0xffffffff


	//   ....[65]....
        /*0130*/ 	.word	0xffffffff


	//   ....[66]....
        /*0134*/ 	.word	0xffffffff


	//   ....[67]....
        /*0138*/ 	.word	0xffffffff


	//   ....[68]....
        /*013c*/ 	.word	0xffffffff


	//   ....[69]....
        /*0140*/ 	.word	0xffffffff


	//   ....[70]....
        /*0144*/ 	.word	0xffffffff


	//   ....[71]....
        /*0148*/ 	.word	0xffffffff


	//   ....[72]....
        /*014c*/ 	.word	0xffffffff


	//   ....[73]....
        /*0150*/ 	.word	0xffffffff


	//   ....[74]....
        /*0154*/ 	.word	0xffffffff


	//   ....[75]....
        /*0158*/ 	.word	0xffffffff


	//   ....[76]....
        /*015c*/ 	.word	0xffffffff


	//   ....[77]....
        /*0160*/ 	.word	0xffffffff


	//   ....[78]....
        /*0164*/ 	.word	0xffffffff


	//   ....[79]....
        /*0168*/ 	.word	0xffffffff


	//   ....[80]....
        /*016c*/ 	.word	0xffffffff


	//   ....[81]....
        /*0170*/ 	.word	0xffffffff


	//   ....[82]....
        /*0174*/ 	.word	0xffffffff


	//   ....[83]....
        /*0178*/ 	.word	0xffffffff


	//   ....[84]....
        /*017c*/ 	.word	0xffffffff


	//   ....[85]....
        /*0180*/ 	.word	0xffffffff


	//   ....[86]....
        /*0184*/ 	.word	0xffffffff


	//   ....[87]....
        /*0188*/ 	.word	0xffffffff


	//   ....[88]....
        /*018c*/ 	.word	0xffffffff


	//   ....[89]....
        /*0190*/ 	.word	0xffffffff


	//   ....[90]....
        /*0194*/ 	.word	0xffffffff


	//   ....[91]....
        /*0198*/ 	.word	0xffffffff


	//   ....[92]....
        /*019c*/ 	.word	0xffffffff


	//----- nvinfo : EIATTR_COOP_GROUP_INSTR_OFFSETS
	.align		4
.L_3629:
        /*01a0*/ 	.byte	0x04, 0x28
        /*01a2*/ 	.short	(.L_3631 - .L_3630)


	//   ....[0]....
.L_3630:
        /*01a4*/ 	.word	0x00000e50


	//   ....[1]....
        /*01a8*/ 	.word	0x00000f60


	//   ....[2]....
        /*01ac*/ 	.word	0x000010a0


	//   ....[3]....
        /*01b0*/ 	.word	0x00002090


	//   ....[4]....
        /*01b4*/ 	.word	0x00002720


	//   ....[5]....
        /*01b8*/ 	.word	0x00002740


	//   ....[6]....
        /*01bc*/ 	.word	0x00002760


	//   ....[7]....
        /*01c0*/ 	.word	0x00002780


	//   ....[8]....
        /*01c4*/ 	.word	0x00002840


	//   ....[9]....
        /*01c8*/ 	.word	0x00002850


	//   ....[10]....
        /*01cc*/ 	.word	0x00002860


	//   ....[11]....
        /*01d0*/ 	.word	0x00002870


	//   ....[12]....
        /*01d4*/ 	.word	0x00002910


	//   ....[13]....
        /*01d8*/ 	.word	0x00002940


	//   ....[14]....
        /*01dc*/ 	.word	0x00002950


	//   ....[15]....
        /*01e0*/ 	.word	0x00002960


	//   ....[16]....
        /*01e4*/ 	.word	0x00002a10


	//   ....[17]....
        /*01e8*/ 	.word	0x00002a30


	//   ....[18]....
        /*01ec*/ 	.word	0x00002a40


	//   ....[19]....
        /*01f0*/ 	.word	0x00002a50


	//   ....[20]....
        /*01f4*/ 	.word	0x00002b10


	//   ....[21]....
        /*01f8*/ 	.word	0x00002b20


	//   ....[22]....
        /*01fc*/ 	.word	0x00002b30


	//   ....[23]....
        /*0200*/ 	.word	0x00002b40


	//   ....[24]....
        /*0204*/ 	.word	0x00002c60


	//   ....[25]....
        /*0208*/ 	.word	0x00002c70


	//   ....[26]....
        /*020c*/ 	.word	0x00002ca0


	//   ....[27]....
        /*0210*/ 	.word	0x00002cc0


	//   ....[28]....
        /*0214*/ 	.word	0x00002ce0


	//   ....[29]....
        /*0218*/ 	.word	0x00002cf0


	//   ....[30]....
        /*021c*/ 	.word	0x00002f70


	//   ....[31]....
        /*0220*/ 	.word	0x00002f80


	//   ....[32]....
        /*0224*/ 	.word	0x00002f90


	//   ....[33]....
        /*0228*/ 	.word	0x00002fa0


	//   ....[34]....
        /*022c*/ 	.word	0x00003080


	//   ....[35]....
        /*0230*/ 	.word	0x000030a0


	//   ....[36]....
        /*0234*/ 	.word	0x000030b0


	//   ....[37]....
        /*0238*/ 	.word	0x000030c0


	//   ....[38]....
        /*023c*/ 	.word	0x000031a0


	//   ....[39]....
        /*0240*/ 	.word	0x000031c0


	//   ....[40]....
        /*0244*/ 	.word	0x000031d0


	//   ....[41]....
        /*0248*/ 	.word	0x000031e0


	//   ....[42]....
        /*024c*/ 	.word	0x000032c0


	//   ....[43]....
        /*0250*/ 	.word	0x000032e0


	//   ....[44]....
        /*0254*/ 	.word	0x000032f0


	//   ....[45]....
        /*0258*/ 	.word	0x00003300


	//   ....[46]....
        /*025c*/ 	.word	0x000033e0


	//   ....[47]....
        /*0260*/ 	.word	0x00003400


	//   ....[48]....
        /*0264*/ 	.word	0x00003410


	//   ....[49]....
        /*0268*/ 	.word	0x00003420


	//   ....[50]....
        /*026c*/ 	.word	0x000034f0


	//   ....[51]....
        /*0270*/ 	.word	0x00003520


	//   ....[52]....
        /*0274*/ 	.word	0x00003530


	//   ....[53]....
        /*0278*/ 	.word	0x00003540


	//   ....[54]....
        /*027c*/ 	.word	0x00003550


	//   ....[55]....
        /*0280*/ 	.word	0x00003560


	//   ....[56]....
        /*0284*/ 	.word	0x00003570


	//   ....[57]....
        /*0288*/ 	.word	0x00003590


	//   ....[58]....
        /*028c*/ 	.word	0x000035b0


	//   ....[59]....
        /*0290*/ 	.word	0x000035f0


	//   ....[60]....
        /*0294*/ 	.word	0x000042a0


	//   ....[61]....
        /*0298*/ 	.word	0x000042d0


	//   ....[62]....
        /*029c*/ 	.word	0x000042e0


	//   ....[63]....
        /*02a0*/ 	.word	0x000042f0


	//   ....[64]....
        /*02a4*/ 	.word	0x00004320


	//   ....[65]....
        /*02a8*/ 	.word	0x00004340


	//   ....[66]....
        /*02ac*/ 	.word	0x00004360


	//   ....[67]....
        /*02b0*/ 	.word	0x00004380


	//   ....[68]....
        /*02b4*/ 	.word	0x000043b0


	//   ....[69]....
        /*02b8*/ 	.word	0x000043d0


	//   ....[70]....
        /*02bc*/ 	.word	0x000043f0


	//   ....[71]....
        /*02c0*/ 	.word	0x00004410


	//   ....[72]....
        /*02c4*/ 	.word	0x00004440


	//   ....[73]....
        /*02c8*/ 	.word	0x00004460


	//   ....[74]....
        /*02cc*/ 	.word	0x00004480


	//   ....[75]....
        /*02d0*/ 	.word	0x000044a0


	//   ....[76]....
        /*02d4*/ 	.word	0x00004630


	//   ....[77]....
        /*02d8*/ 	.word	0x00004640


	//   ....[78]....
        /*02dc*/ 	.word	0x00004650


	//   ....[79]....
        /*02e0*/ 	.word	0x00004660


	//   ....[80]....
        /*02e4*/ 	.word	0x00004a70


	//   ....[81]....
        /*02e8*/ 	.word	0x00004ab0


	//   ....[82]....
        /*02ec*/ 	.word	0x00004e50


	//   ....[83]....
        /*02f0*/ 	.word	0x00005150


	//   ....[84]....
        /*02f4*/ 	.word	0x000051a0


	//   ....[85]....
        /*02f8*/ 	.word	0x000051f0


	//   ....[86]....
        /*02fc*/ 	.word	0x00005220


	//   ....[87]....
        /*0300*/ 	.word	0x00005240


	//   ....[88]....
        /*0304*/ 	.word	0x00005310


	//   ....[89]....
        /*0308*/ 	.word	0x00005350


	//   ....[90]....
        /*030c*/ 	.word	0x000053a0


	//   ....[91]....
        /*0310*/ 	.word	0x000053d0


	//   ....[92]....
        /*0314*/ 	.word	0x000053f0


	//----- nvinfo : EIATTR_VRC_CTA_INIT_COUNT
	.align		4
.L_3631:
        /*0318*/ 	.byte	0x02, 0x4a
	.zero		1
	.zero		1


	//----- nvinfo : EIATTR_EXIT_INSTR_OFFSETS
	.align		4
        /*031c*/ 	.byte	0x04, 0x1c
        /*031e*/ 	.short	(.L_3633 - .L_3632)


	//   ....[0]....
.L_3632:
        /*0320*/ 	.word	0x00005490


	//   ....[1]....
        /*0324*/ 	.word	0x000056d0


	//----- nvinfo : EIATTR_MAX_THREADS
	.align		4
.L_3633:
        /*0328*/ 	.byte	0x04, 0x05
        /*032a*/ 	.short	(.L_3635 - .L_3634)
.L_3634:
        /*032c*/ 	.word	0x00000020
        /*0330*/ 	.word	0x00000001
        /*0334*/ 	.word	0x00000001


	//----- nvinfo : EIATTR_CRS_STACK_SIZE
	.align		4
.L_3635:
        /*0338*/ 	.byte	0x04, 0x1e
        /*033a*/ 	.short	(.L_3637 - .L_3636)
.L_3636:
        /*033c*/ 	.word	0x00000000


	//----- nvinfo : EIATTR_CBANK_PARAM_SIZE
	.align		4
.L_3637:
        /*0340*/ 	.byte	0x03, 0x19
        /*0342*/ 	.short	0x01f0


	//----- nvinfo : EIATTR_PARAM_CBANK
	.align		4
        /*0344*/ 	.byte	0x04, 0x0a
        /*0346*/ 	.short	(.L_3639 - .L_3638)
	.align		4
.L_3638:
        /*0348*/ 	.word	index@(.nv.constant0._Z25selective_scan_bwd_kernelI32Selective_Scan_bwd_kernel_traitsILi32ELi4ELb0ELb0ELb1ELb1ELb0EfN3c107complexIfEEEEv12SSMParamsBwd)
        /*034c*/ 	.short	0x0380
        /*034e*/ 	.short	0x01f0


	//----- nvinfo : EIATTR_SW_WAR
	.align		4
.L_3639:
        /*0350*/ 	.byte	0x04, 0x36
        /*0352*/ 	.short	(.L_3641 - .L_3640)
.L_3640:
        /*0354*/ 	.word	0x00000008
.L_3641:


//--------------------- .nv.info._Z25selective_scan_bwd_kernelI32Selective_Scan_bwd_kernel_traitsILi32ELi4ELb0ELb0ELb1ELb1ELb1EfN3c107complexIfEEEEv12SSMParamsBwd --------------------------
	.section	.nv.info._Z25selective_scan_bwd_kernelI32Selective_Scan_bwd_kernel_traitsILi32ELi4ELb0ELb0ELb1ELb1ELb1EfN3c107complexIfEEEEv12SSMParamsBwd,"",@"SHT_CUDA_INFO"
	.sectionflags	@""
	.align	4


	//----- nvinfo : EIATTR_CUDA_API_VERSION
	.align		4
        /*0000*/ 	.byte	0x04, 0x37
        /*0002*/ 	.short	(.L_3643 - .L_3642)
.L_3642:
        /*0004*/ 	.word	0x00000082


	//----- nvinfo : EIATTR_KPARAM_INFO
	.align		4
.L_3643:
        /*0008*/ 	.byte	0x04, 0x17
        /*000a*/ 	.short	(.L_3645 - .L_3644)
.L_3644:
        /*000c*/ 	.word	0x00000000
        /*0010*/ 	.short	0x0000
        /*0012*/ 	.short	0x0000
        /*0014*/ 	.byte	0x00, 0xf0, 0xc1, 0x07


	//----- nvinfo : EIATTR_SPARSE_MMA_MASK
	.align		4
.L_3645:
        /*0018*/ 	.byte	0x03, 0x50
        /*001a*/ 	.short	0x0000


	//----- nvinfo : EIATTR_MAXREG_COUNT
	.align		4
        /*001c*/ 	.byte	0x03, 0x1b
        /*001e*/ 	.short	0x00ff


	//----- nvinfo : EIATTR_NUM_BARRIERS
	.align		4
        /*0020*/ 	.byte	0x02, 0x4c
        /*0022*/ 	.byte	0x01
	.zero		1


	//----- nvinfo : EIATTR_MERCURY_ISA_VERSION
	.align		4
        /*0024*/ 	.byte	0x03, 0x5f
        /*0026*/ 	.short	0x0101


	//----- nvinfo : EIATTR_COOP_GROUP_MASK_REGIDS
	.align		4
        /*0028*/ 	.byte	0x04, 0x29
        /*002a*/ 	.short	(.L_3647 - .L_3646)


	//   ....[0]....
.L_3646:
        /*002c*/ 	.word	0xffffffff


	//   ....[1]....
        /*0030*/ 	.word	0xffffffff


	//   ....[2]....
        /*0034*/ 	.word	0xffffffff


	//   ....[3]....
        /*0038*/ 	.word	0xffffffff


	//   ....[4]....
        /*003c*/ 	.word	0xffffffff


	//   ....[5]....
        /*0040*/ 	.word	0xffffffff


	//   ....[6]....
        /*0044*/ 	.word	0xffffffff


	//   ....[7]....
        /*0048*/ 	.word	0xffffffff


	//   ....[8]....
        /*004c*/ 	.word	0xffffffff


	//   ....[9]....
        /*0050*/ 	.word	0xffffffff


	//   ....[10]....
        /*0054*/ 	.word	0xffffffff


	//   ....[11]....
        /*0058*/ 	.word	0xffffffff


	//   ....[12]....
        /*005c*/ 	.word	0xffffffff


	//   ....[13]....
        /*0060*/ 	.word	0xffffffff


	//   ....[14]....
        /*0064*/ 	.word	0xffffffff


	//   ....[15]....
        /*0068*/ 	.word	0xffffffff


	//   ....[16]....
        /*006c*/ 	.word	0xffffffff


	//   ....[17]....
        /*0070*/ 	.word	0xffffffff


	//   ....[18]....
        /*0074*/ 	.word	0xffffffff


	//   ....[19]....
        /*0078*/ 	.word	0xffffffff


	//   ....[20]....
        /*007c*/ 	.word	0xffffffff


	//   ....[21]....
        /*0080*/ 	.word	0xffffffff


	//   ....[22]....
        /*0084*/ 	.word	0xffffffff


	//   ....[23]....
        /*0088*/ 	.word	0xffffffff


	//   ....[24]....
        /*008c*/ 	.word	0xffffffff


	//   ....[25]....
        /*0090*/ 	.word	0xffffffff


	//   ....[26]....
        /*0094*/ 	.word	0xffffffff


	//   ....[27]....
        /*0098*/ 	.word	0xffffffff


	//   ....[28]....
        /*009c*/ 	.word	0xffffffff


	//   ....[29]....
        /*00a0*/ 	.word	0xffffffff


	//   ....[30]....
        /*00a4*/ 	.word	0xffffffff


	//   ....[31]....
        /*00a8*/ 	.word	0xffffffff


	//   ....[32]....
        /*00ac*/ 	.word	0xffffffff


	//   ....[33]....
        /*00b0*/ 	.word	0xffffffff


	//   ....[34]....
        /*00b4*/ 	.word	0xffffffff


	//   ....[35]....
        /*00b8*/ 	.word	0xffffffff


	//   ....[36]....
        /*00bc*/ 	.word	0xffffffff


	//   ....[37]....
        /*00c0*/ 	.word	0xffffffff


	//   ....[38]....
        /*00c4*/ 	.word	0xffffffff


	//   ....[39]....
        /*00c8*/ 	.word	0xffffffff


	//   ....[40]....
        /*00cc*/ 	.word	0xffffffff


	//   ....[41]....
        /*00d0*/ 	.word	0xffffffff


	//   ....[42]....
        /*00d4*/ 	.word	0xffffffff


	//   ....[43]....
        /*00d8*/ 	.word	0xffffffff


	//   ....[44]....
        /*00dc*/ 	.word	0xffffffff


	//   ....[45]....
        /*00e0*/ 	.word	0xffffffff


	//   ....[46]....
        /*00e4*/ 	.word	0xffffffff


	//   ....[47]....
        /*00e8*/ 	.word	0xffffffff


	//   ....[48]....
        /*00ec*/ 	.word	0xffffffff


	//   ....[49]....
        /*00f0*/ 	.word	0xffffffff


	//   ....[50]....
        /*00f4*/ 	.word	0xffffffff


	//   ....[51]....
        /*00f8*/ 	.word	0xffffffff


	//   ....[52]....
        /*00fc*/ 	.word	0xffffffff


	//   ....[53]....
        /*0100*/ 	.word	0xffffffff


	//   ....[54]....
        /*0104*/ 	.word	0xffffffff


	//   ....[55]....
        /*0108*/ 	.word	0xffffffff


	//   ....[56]....
        /*010c*/ 	.word	0xffffffff


	//   ....[57]....
        /*0110*/ 	.word	0xffffffff


	//   ....[58]....
        /*0114*/ 	.word	0xffffffff


	//   ....[59]....
        /*0118*/ 	.word	0xffffffff


	//   ....[60]....
        /*011c*/ 	.word	0xffffffff


	//   ....[61]....
        /*0120*/ 	.word	0xffffffff


	//   ....[62]....
        /*0124*/ 	.word	0xffffffff


	//   ....[63]....
        /*0128*/ 	.word	0xffffffff


	//   ....[64]....
        /*012c*/ 	.word	0xffffffff


	//   ....[65]....
        /*0130*/ 	.word	0xffffffff


	//   ....[66]....
        /*0134*/ 	.word	0xffffffff


	//   ....[67]....
        /*0138*/ 	.word	0xffffffff


	//   ....[68]....
        /*013c*/ 	.word	0xffffffff


	//   ....[69]....
        /*0140*/ 	.word	0xffffffff


	//   ....[70]....
        /*0144*/ 	.word	0xffffffff


	//   ....[71]....
        /*0148*/ 	.word	0xffffffff


	//   ....[72]....
        /*014c*/ 	.word	0xffffffff


	//   ....[73]....
        /*0150*/ 	.word	0xffffffff


	//   ....[74]....
        /*0154*/ 	.word	0xffffffff


	//   ....[75]....
        /*0158*/ 	.word	0xffffffff


	//   ....[76]....
        /*015c*/ 	.word	0xffffffff


	//   ....[77]....
        /*0160*/ 	.word	0xffffffff


	//   ....[78]....
        /*0164*/ 	.word	0xffffffff


	//   ....[79]....
        /*0168*/ 	.word	0xffffffff


	//   ....[80]....
        /*016c*/ 	.word	0xffffffff


	//   ....[81]....
        /*0170*/ 	.word	0xffffffff


	//   ....[82]....
        /*0174*/ 	.word	0xffffffff


	//   ....[83]....
        /*0178*/ 	.word	0xffffffff


	//   ....[84]....
        /*017c*/ 	.word	0xffffffff


	//   ....[85]....
        /*0180*/ 	.word	0xffffffff


	//   ....[86]....
        /*0184*/ 	.word	0xffffffff


	//   ....[87]....
        /*0188*/ 	.word	0xffffffff


	//   ....[88]....
        /*018c*/ 	.word	0xffffffff


	//   ....[89]....
        /*0190*/ 	.word	0xffffffff


	//   ....[90]....
        /*0194*/ 	.word	0xffffffff


	//   ....[91]....
        /*0198*/ 	.word	0xffffffff


	//   ....[92]....
        /*019c*/ 	.word	0xffffffff


	//   ....[93]....
        /*01a0*/ 	.word	0xffffffff


	//   ....[94]....
        /*01a4*/ 	.word	0xffffffff


	//   ....[95]....
        /*01a8*/ 	.word	0xffffffff


	//   ....[96]....
        /*01ac*/ 	.word	0xffffffff


	//----- nvinfo : EIATTR_COOP_GROUP_INSTR_OFFSETS
	.align		4
.L_3647:
        /*01b0*/ 	.byte	0x04, 0x28
        /*01b2*/ 	.short	(.L_3649 - .L_3648)


	//   ....[0]....
.L_3648:
        /*01b4*/ 	.word	0x00000e20


	//   ....[1]....
        /*01b8*/ 	.word	0x00000f50


	//   ....[2]....
        /*01bc*/ 	.word	0x00001060


	//   ....[3]....
        /*01c0*/ 	.word	0x00001b80


	//   ....[4]....
        /*01c4*/ 	.word	0x00001db0


	//   ....[5]....
        /*01c8*/ 	.word	0x00001f30


	//   ....[6]....
        /*01cc*/ 	.word	0x00002140


	//   ....[7]....
        /*01d0*/ 	.word	0x00002a80


	//   ....[8]....
        /*01d4*/ 	.word	0x00003130


	//   ....[9]....
        /*01d8*/ 	.word	0x00003160


	//   ....[10]....
        /*01dc*/ 	.word	0x00003180


	//   ....[11]....
        /*01e0*/ 	.word	0x00003190


	//   ....[12]....
        /*01e4*/ 	.word	0x00003230


	//   ....[13]....
        /*01e8*/ 	.word	0x00003260


	//   ....[14]....
        /*01ec*/ 	.word	0x00003270


	//   ....[15]....
        /*01f0*/ 	.word	0x00003280


	//   ....[16]....
        /*01f4*/ 	.word	0x00003320


	//   ....[17]....
        /*01f8*/ 	.word	0x00003350


	//   ....[18]....
        /*01fc*/ 	.word	0x00003360


	//   ....[19]....
        /*0200*/ 	.word	0x00003370


	//   ....[20]....
        /*0204*/ 	.word	0x00003410


	//   ....[21]....
        /*0208*/ 	.word	0x00003440


	//   ....[22]....
        /*020c*/ 	.word	0x00003450


	//   ....[23]....
        /*0210*/ 	.word	0x00003460


	//   ....[24]....
        /*0214*/ 	.word	0x00003500


	//   ....[25]....
        /*0218*/ 	.word	0x00003530


	//   ....[26]....
        /*021c*/ 	.word	0x00003540


	//   ....[27]....
        /*0220*/ 	.word	0x00003550


	//   ....[28]....
        /*0224*/ 	.word	0x00003670


	//   ....[29]....
        /*0228*/ 	.word	0x00003680


	//   ....[30]....
        /*022c*/ 	.word	0x000036a0


	//   ....[31]....
        /*0230*/ 	.word	0x000036b0


	//   ....[32]....
        /*0234*/ 	.word	0x000036c0


	//   ....[33]....
        /*0238*/ 	.word	0x000036d0


	//   ....[34]....
        /*023c*/ 	.word	0x00003980


	//   ....[35]....
        /*0240*/ 	.word	0x00003990


	//   ....[36]....
        /*0244*/ 	.word	0x000039a0


	//   ....[37]....
        /*0248*/ 	.word	0x000039b0


	//   ....[38]....
        /*024c*/ 	.word	0x00003a90


	//   ....[39]....
        /*0250*/ 	.word	0x00003ab0


	//   ....[40]....
        /*0254*/ 	.word	0x00003ac0


	//   ....[41]....
        /*0258*/ 	.word	0x00003ad0


	//   ....[42]....
        /*025c*/ 	.word	0x00003bb0


	//   ....[43]....
        /*0260*/ 	.word	0x00003bd0


	//   ....[44]....
        /*0264*/ 	.word	0x00003be0


	//   ....[45]....
        /*0268*/ 	.word	0x00003bf0


	//   ....[46]....
        /*026c*/ 	.word	0x00003cd0


	//   ....[47]....
        /*0270*/ 	.word	0x00003cf0


	//   ....[48]....
        /*0274*/ 	.word	0x00003d00


	//   ....[49]....
        /*0278*/ 	.word	0x00003d10


	//   ....[50]....
        /*027c*/ 	.word	0x00003df0


	//   ....[51]....
        /*0280*/ 	.word	0x00003e10


	//   ....[52]....
        /*0284*/ 	.word	0x00003e20


	//   ....[53]....
        /*0288*/ 	.word	0x00003e30


	//   ....[54]....
        /*028c*/ 	.word	0x00003f00


	//   ....[55]....
        /*0290*/ 	.word	0x00003f30


	//   ....[56]....
        /*0294*/ 	.word	0x00003f40


	//   ....[57]....
        /*0298*/ 	.word	0x00003f50


	//   ....[58]....
        /*029c*/ 	.word	0x00003f60


	//   ....[59]....
        /*02a0*/ 	.word	0x00003f70


	//   ....[60]....
        /*02a4*/ 	.word	0x00003f80


	//   ....[61]....
        /*02a8*/ 	.word	0x00003fa0


	//   ....[62]....
        /*02ac*/ 	.word	0x00003fc0


	//   ....[63]....
        /*02b0*/ 	.word	0x00003ff0


	//   ....[64]....
        /*02b4*/ 	.word	0x00004cb0


	//   ....[65]....
        /*02b8*/ 	.word	0x00004ce0


	//   ....[66]....
        /*02bc*/ 	.word	0x00004cf0


	//   ....[67]....
        /*02c0*/ 	.word	0x00004d00


	//   ....[68]....
        /*02c4*/ 	.word	0x00004d30


	//   ....[69]....
        /*02c8*/ 	.word	0x00004d50


	//   ....[70]....
        /*02cc*/ 	.word	0x00004d70


	//   ....[71]....
        /*02d0*/ 	.word	0x00004d90


	//   ....[72]....
        /*02d4*/ 	.word	0x00004dc0


	//   ....[73]....
        /*02d8*/ 	.word	0x00004de0


	//   ....[74]....
        /*02dc*/ 	.word	0x00004e00


	//   ....[75]....
        /*02e0*/ 	.word	0x00004e20


	//   ....[76]....
        /*02e4*/ 	.word	0x00004e50


	//   ....[77]....
        /*02e8*/ 	.word	0x00004e70


	//   ....[78]....
        /*02ec*/ 	.word	0x00004e90


	//   ....[79]....
        /*02f0*/ 	.word	0x00004eb0


	//   ....[80]....
        /*02f4*/ 	.word	0x00005030


	//   ....[81]....
        /*02f8*/ 	.word	0x00005050


	//   ....[82]....
        /*02fc*/ 	.word	0x00005060


	//   ....[83]....
        /*0300*/ 	.word	0x00005070


	//   ....[84]....
        /*0304*/ 	.word	0x00005460


	//   ....[85]....
        /*0308*/ 	.word	0x000054a0


	//   ....[86]....
        /*030c*/ 	.word	0x00005860


	//   ....[87]....
        /*0310*/ 	.word	0x00005b60


	//   ....[88]....
        /*0314*/ 	.word	0x00005bb0


	//   ....[89]....
        /*0318*/ 	.word	0x00005c00


	//   ....[90]....
        /*031c*/ 	.word	0x00005c30


	//   ....[91]....
        /*0320*/ 	.word	0x00005c50


	//   ....[92]....
        /*0324*/ 	.word	0x00005d20


	//   ....[93]....
        /*0328*/ 	.word	0x00005d60


	//   ....[94]....
        /*032c*/ 	.word	0x00005db0


	//   ....[95]....
        /*0330*/ 	.word	0x00005de0


	//   ....[96]....
        /*0334*/ 	.word	0x00005e00


	//----- nvinfo : EIATTR_VRC_CTA_INIT_COUNT
	.align		4
.L_3649:
        /*0338*/ 	.byte	0x02, 0x4a
	.zero		1
	.zero		1


	//----- nvinfo : EIATTR_EXIT_INSTR_OFFSETS
	.align		4
        /*033c*/ 	.byte	0x04, 0x1c
        /*033e*/ 	.short	(.L_3651 - .L_3650)


	//   ....[0]....
.L_3650:
        /*0340*/ 	.word	0x00005ea0


	//   ....[1]....
        /*0344*/ 	.word	0x00006100


	//----- nvinfo : EIATTR_MAX_THREADS
	.align		4
.L_3651:
        /*0348*/ 	.byte	0x04, 0x05
        /*034a*/ 	.short	(.L_3653 - .L_3652)
.L_3652:
        /*034c*/ 	.word	0x00000020
        /*0350*/ 	.word	0x00000001
        /*0354*/ 	.word	0x00000001


	//----- nvinfo : EIATTR_CRS_STACK_SIZE
	.align		4
.L_3653:
        /*0358*/ 	.byte	0x04, 0x1e
        /*035a*/ 	.short	(.L_3655 - .L_3654)
.L_3654:
        /*035c*/ 	.word	0x00000000


	//----- nvinfo : EIATTR_CBANK_PARAM_SIZE
	.align		4
.L_3655:
        /*0360*/ 	.byte	0x03, 0x19
        /*0362*/ 	.short	0x01f0


	//----- nvinfo : EIATTR_PARAM_CBANK
	.align		4
        /*0364*/ 	.byte	0x04, 0x0a
        /*0366*/ 	.short	(.L_3657 - .L_3656)
	.align		4
.L_3656:
        /*0368*/ 	.word	index@(.nv.constant0._Z25selective_scan_bwd_kernelI32Selective_Scan_bwd_kernel_traitsILi32ELi4ELb0ELb0ELb1ELb1ELb1EfN3c107complexIfEEEEv12SSMParamsBwd)
        /*036c*/ 	.short	0x0380
        /*036e*/ 	.short	0x01f0


	//----- nvinfo : EIATTR_SW_WAR
	.align		4
.L_3657:
        /*0370*/ 	.byte	0x04, 0x36
        /*0372*/ 	.short	(.L_3659 - .L_3658)
.L_3658:
        /*0374*/ 	.word	0x00000008
.L_3659:


//--------------------- .nv.info._Z25selective_scan_bwd_kernelI32Selective_Scan_bwd_kernel_traitsILi32ELi4ELb0ELb1ELb0ELb0ELb0EfN3c107complexIfEEEEv12SSMParamsBwd --------------------------
	.section	.nv.info._Z25selective_scan_bwd_kernelI32Selective_Scan_bwd_kernel_traitsILi32ELi4ELb0ELb1ELb0ELb0ELb0EfN3c107complexIfEEEEv12SSMParamsBwd,"",@"SHT_CUDA_INFO"
	.sectionflags	@""
	.align	4


	//----- nvinfo : EIATTR_CUDA_API_VERSION
	.align		4
        /*0000*/ 	.byte	0x04, 0x37
        /*0002*/ 	.short	(.L_3661 - .L_3660)
.L_3660:
        /*0004*/ 	.word	0x00000082


	//----- nvinfo : EIATTR_KPARAM_INFO
	.align		4
.L_3661:
        /*0008*/ 	.byte	0x04, 0x17
        /*000a*/ 	.short	(.L_3663 - .L_3662)
.L_3662:
        /*000c*/ 	.word	0x00000000
        /*0010*/ 	.short	0x0000
        /*0012*/ 	.short	0x0000
        /*0014*/ 	.byte	0x00, 0xf0, 0xc1, 0x07


	//----- nvinfo : EIATTR_SPARSE_MMA_MASK
	.align		4
.L_3663:
        /*0018*/ 	.byte	0x03, 0x50
        /*001a*/ 	.short	0x0000


	//----- nvinfo : EIATTR_MAXREG_COUNT
	.align		4
        /*001c*/ 	.byte	0x03, 0x1b
        /*001e*/ 	.short	0x00ff


	//----- nvinfo : EIATTR_NUM_BARRIERS
	.align		4
        /*0020*/ 	.byte	0x02, 0x4c
        /*0022*/ 	.byte	0x01
	.zero		1


	//----- nvinfo : EIATTR_MERCURY_ISA_VERSION
	.align		4
        /*0024*/ 	.byte	0x03, 0x5f
        /*0026*/ 	.short	0x0101


	//----- nvinfo : EIATTR_COOP_GROUP_MASK_REGIDS
	.align		4
        /*0028*/ 	.byte	0x04, 0x29
        /*002a*/ 	.short	(.L_3665 - .L_3664)


	//   ....[0]....
.L_3664:
        /*002c*/ 	.word	0xffffffff


	//   ....[1]....
        /*0030*/ 	.word	0xffffffff


	//   ....[2]....
        /*0034*/ 	.word	0xffffffff


	//   ....[3]....
        /*0038*/ 	.word	0xffffffff


	//   ....[4]....
        /*003c*/ 	.word	0xffffffff


	//   ....[5]....
        /*0040*/ 	.word	0xffffffff


	//   ....[6]....
        /*0044*/ 	.word	0xffffffff


	//   ....[7]....
        /*0048*/ 	.word	0xffffffff


	//   ....[8]....
        /*004c*/ 	.word	0xffffffff


	//   ....[9]....
        /*0050*/ 	.word	0xffffffff


	//   ....[10]....
        /*0054*/ 	.word	0xffffffff


	//   ....[11]....
        /*0058*/ 	.word	0xffffffff


	//   ....[12]....
        /*005c*/ 	.word	0xffffffff


	//   ....[13]....
        /*0060*/ 	.word	0xffffffff


	//   ....[14]....
        /*0064*/ 	.word	0xffffffff


	//   ....[15]....
        /*0068*/ 	.word	0xffffffff


	//   ....[16]....
        /*006c*/ 	.word	0xffffffff


	//   ....[17]....
        /*0070*/ 	.word	0xffffffff


	//   ....[18]....
        /*0074*/ 	.word	0xffffffff


	//   ....[19]....
        /*0078*/ 	.word	0xffffffff


	//   ....[20]....
        /*007c*/ 	.word	0xffffffff


	//   ....[21]....
        /*0080*/ 	.word	0xffffffff


	//   ....[22]....
        /*0084*/ 	.word	0xffffffff


	//   ....[23]....
        /*0088*/ 	.word	0xffffffff


	//   ....[24]....
        /*008c*/ 	.word	0xffffffff


	//   ....[25]....
        /*0090*/ 	.word	0xffffffff


	//   ....[26]....
        /*0094*/ 	.word	0xffffffff


	//   ....[27]....
        /*0098*/ 	.word	0xffffffff


	//   ....[28]....
        /*009c*/ 	.word	0xffffffff


	//   ....[29]....
        /*00a0*/ 	.word	0xffffffff


	//   ....[30]....
        /*00a4*/ 	.word	0xffffffff


	//   ....[31]....
        /*00a8*/ 	.word	0xffffffff


	//   ....[32]....
        /*00ac*/ 	.word	0xffffffff


	//   ....[33]....
        /*00b0*/ 	.word	0xffffffff


	//   ....[34]....
        /*00b4*/ 	.word	0xffffffff


	//   ....[35]....
        /*00b8*/ 	.word	0xffffffff


	//   ....[36]....
        /*00bc*/ 	.word	0xffffffff


	//   ....[37]....
        /*00c0*/ 	.word	0xffffffff


	//   ....[38]....
        /*00c4*/ 	.word	0xffffffff


	//   ....[39]....
        /*00c8*/ 	.word	0xffffffff


	//   ....[40]....
        /*00cc*/ 	.word	0xffffffff


	//   ....[41]....
        /*00d0*/ 	.word	0xffffffff


	//   ....[42]....
        /*00d4*/ 	.word	0xffffffff


	//   ....[43]....
        /*00d8*/ 	.word	0xffffffff


	//   ....[44]....
        /*00dc*/ 	.word	0xffffffff


	//   ....[45]....
        /*00e0*/ 	.word	0xffffffff


	//   ....[46]....
        /*00e4*/ 	.word	0xffffffff


	//   ....[47]....
        /*00e8*/ 	.word	0xffffffff


	//   ....[48]....
        /*00ec*/ 	.word	0xffffffff


	//   ....[49]....
        /*00f0*/ 	.word	0xffffffff


	//   ....[50]....
        /*00f4*/ 	.word	0xffffffff


	//   ....[51]....
        /*00f8*/ 	.word	0xffffffff


	//   ....[52]....
        /*00fc*/ 	.word	0xffffffff


	//   ....[53]....
        /*0100*/ 	.word	0xffffffff


	//   ....[54]....
        /*0104*/ 	.word	0xffffffff


	//   ....[55]....
        /*0108*/ 	.word	0xffffffff


	//   ....[56]....
        /*010c*/ 	.word	0xffffffff


	//   ....[57]....
        /*0110*/ 	.word	0xffffffff


	//   ....[58]....
        /*0114*/ 	.word	0xffffffff


	//   ....[59]....
        /*0118*/ 	.word	0xffffffff


	//   ....[60]....
        /*011c*/ 	.word	0xffffffff


	//   ....[61]....
        /*0120*/ 	.word	0xffffffff


	//   ....[62]....
        /*0124*/ 	.word	0xffffffff


	//   ....[63]....
        /*0128*/ 	.word	0xffffffff


	//   ....[64]....
        /*012c*/ 	.word	0xffffffff


	//   ....[65]....
        /*0130*/ 	.word	0xffffffff


	//   ....[66]....
        /*0134*/ 	.word	0xffffffff


	//   ....[67]....
        /*0138*/ 	.word	0xffffffff


	//   ....[68]....
        /*013c*/ 	.word	0xffffffff


	//   ....[69]....
        /*0140*/ 	.word	0xffffffff


	//   ....[70]....
        /*0144*/ 	.word	0xffffffff


	//   ....[71]....
        /*0148*/ 	.word	0xffffffff


	//   ....[72]....
        /*014c*/ 	.word	0xffffffff


	//   ....[73]....
        /*0150*/ 	.word	0xffffffff


	//   ....[74]....
        /*0154*/ 	.word	0xffffffff


	//   ....[75]....
        /*0158*/ 	.word	0xffffffff


	//   ....[76]....
        /*015c*/ 	.word	0xffffffff


	//   ....[77]....
        /*0160*/ 	.word	0xffffffff


	//   ....[78]....
        /*0164*/ 	.word	0xffffffff


	//   ....[79]....
        /*0168*/ 	.word	0xffffffff


	//   ....[80]....
        /*016c*/ 	.word	0xffffffff


	//   ....[81]....
        /*0170*/ 	.word	0xffffffff


	//   ....[82]....
        /*0174*/ 	.word	0xffffffff


	//   ....[83]....
        /*0178*/ 	.word	0xffffffff


	//   ....[84]....
        /*017c*/ 	.word	0xffffffff


	//   ....[85]....
        /*0180*/ 	.word	0xffffffff


	//   ....[86]....
        /*0184*/ 	.word	0xffffffff


	//   ....[87]....
        /*0188*/ 	.word	0xffffffff


	//   ....[88]....
        /*018c*/ 	.word	0xffffffff


	//   ....[89]....
        /*0190*/ 	.word	0xffffffff


	//   ....[90]....
        /*0194*/ 	.word	0xffffffff


	//   ....[91]....
        /*0198*/ 	.word	0xffffffff


	//----- nvinfo : EIATTR_COOP_GROUP_INSTR_OFFSETS
	.align		4
.L_3665:
        /*019c*/ 	.byte	0x04, 0x28
        /*019e*/ 	.short	(.L_3667 - .L_3666)


	//   ....[0]....
.L_3666:
        /*01a0*/ 	.word	0x00000e60


	//   ....[1]....
        /*01a4*/ 	.word	0x00000f40


	//   ....[2]....
        /*01a8*/ 	.word	0x00001010


	//   ....[3]....
        /*01ac*/ 	.word	0x000016e0


	//   ....[4]....
        /*01b0*/ 	.word	0x00001e10


	//   ....[5]....
        /*01b4*/ 	.word	0x00001e40


	//   ....[6]....
        /*01b8*/ 	.word	0x00001e60


	//   ....[7]....
        /*01bc*/ 	.word	0x00001e70


	//   ....[8]....
        /*01c0*/ 	.word	0x00001f00


	//   ....[9]....
        /*01c4*/ 	.word	0x00001f40


	//   ....[10]....
        /*01c8*/ 	.word	0x00001f50


	//   ....[11]....
        /*01cc*/ 	.word	0x00001f60


	//   ....[12]....
        /*01d0*/ 	.word	0x00002020


	//   ....[13]....
        /*01d4*/ 	.word	0x00002030


	//   ....[14]....
        /*01d8*/ 	.word	0x00002040


	//   ....[15]....
        /*01dc*/ 	.word	0x00002050


	//   ....[16]....
        /*01e0*/ 	.word	0x000020e0


	//   ....[17]....
        /*01e4*/ 	.word	0x00002120


	//   ....[18]....
        /*01e8*/ 	.word	0x00002130


	//   ....[19]....
        /*01ec*/ 	.word	0x00002140


	//   ....[20]....
        /*01f0*/ 	.word	0x000021f0


	//   ....[21]....
        /*01f4*/ 	.word	0x00002210


	//   ....[22]....
        /*01f8*/ 	.word	0x00002220


	//   ....[23]....
        /*01fc*/ 	.word	0x00002230


	//   ....[24]....
        /*0200*/ 	.word	0x00002350


	//   ....[25]....
        /*0204*/ 	.word	0x00002360


	//   ....[26]....
        /*0208*/ 	.word	0x00002380


	//   ....[27]....
        /*020c*/ 	.word	0x00002390


	//   ....[28]....
        /*0210*/ 	.word	0x000023a0


	//   ....[29]....
        /*0214*/ 	.word	0x000023b0


	//   ....[30]....
        /*0218*/ 	.word	0x00002660


	//   ....[31]....
        /*021c*/ 	.word	0x00002670


	//   ....[32]....
        /*0220*/ 	.word	0x00002680


	//   ....[33]....
        /*0224*/ 	.word	0x00002690


	//   ....[34]....
        /*0228*/ 	.word	0x00002770


	//   ....[35]....
        /*022c*/ 	.word	0x00002790


	//   ....[36]....
        /*0230*/ 	.word	0x000027a0


	//   ....[37]....
        /*0234*/ 	.word	0x000027b0


	//   ....[38]....
        /*0238*/ 	.word	0x00002890


	//   ....[39]....
        /*023c*/ 	.word	0x000028b0


	//   ....[40]....
        /*0240*/ 	.word	0x000028c0


	//   ....[41]....
        /*0244*/ 	.word	0x000028d0


	//   ....[42]....
        /*0248*/ 	.word	0x000029b0


	//   ....[43]....
        /*024c*/ 	.word	0x000029d0


	//   ....[44]....
        /*0250*/ 	.word	0x000029e0


	//   ....[45]....
        /*0254*/ 	.word	0x000029f0


	//   ....[46]....
        /*0258*/ 	.word	0x00002ad0


	//   ....[47]....
        /*025c*/ 	.word	0x00002af0


	//   ....[48]....
        /*0260*/ 	.word	0x00002b00


	//   ....[49]....
        /*0264*/ 	.word	0x00002b10


	//   ....[50]....
        /*0268*/ 	.word	0x00002be0


	//   ....[51]....
        /*026c*/ 	.word	0x00002c10


	//   ....[52]....
        /*0270*/ 	.word	0x00002c20


	//   ....[53]....
        /*0274*/ 	.word	0x00002c30


	//   ....[54]....
        /*0278*/ 	.word	0x00002c40


	//   ....[55]....
        /*027c*/ 	.word	0x00002c50


	//   ....[56]....
        /*0280*/ 	.word	0x00002c60


	//   ....[57]....
        /*0284*/ 	.word	0x00002c80


	//   ....[58]....
        /*0288*/ 	.word	0x00002ca0


	//   ....[59]....
        /*028c*/ 	.word	0x00002cd0


	//   ....[60]....
        /*0290*/ 	.word	0x000037d0


	//   ....[61]....
        /*0294*/ 	.word	0x00003810


	//   ....[62]....
        /*0298*/ 	.word	0x00003820


	//   ....[63]....
        /*029c*/ 	.word	0x00003830


	//   ....[64]....
        /*02a0*/ 	.word	0x00003860


	//   ....[65]....
        /*02a4*/ 	.word	0x00003880


	//   ....[66]....
        /*02a8*/ 	.word	0x000038a0


	//   ....[67]....
        /*02ac*/ 	.word	0x000038c0


	//   ....[68]....
        /*02b0*/ 	.word	0x000038f0


	//   ....[69]....
        /*02b4*/ 	.word	0x00003910


	//   ....[70]....
        /*02b8*/ 	.word	0x00003930


	//   ....[71]....
        /*02bc*/ 	.word	0x00003950


	//   ....[72]....
        /*02c0*/ 	.word	0x00003980


	//   ....[73]....
        /*02c4*/ 	.word	0x000039a0


	//   ....[74]....
        /*02c8*/ 	.word	0x000039c0


	//   ....[75]....
        /*02cc*/ 	.word	0x000039e0


	//   ....[76]....
        /*02d0*/ 	.word	0x00003bb0


	//   ....[77]....
        /*02d4*/ 	.word	0x00003bf0


	//   ....[78]....
        /*02d8*/ 	.word	0x00003c00


	//   ....[79]....
        /*02dc*/ 	.word	0x00003c10


	//   ....[80]....
        /*02e0*/ 	.word	0x00003f30


	//   ....[81]....
        /*02e4*/ 	.word	0x00004110


	//   ....[82]....
        /*02e8*/ 	.word	0x00004410


	//   ....[83]....
        /*02ec*/ 	.word	0x00004460


	//   ....[84]....
        /*02f0*/ 	.word	0x000044b0


	//   ....[85]....
        /*02f4*/ 	.word	0x000044e0


	//   ....[86]....
        /*02f8*/ 	.word	0x00004500


	//   ....[87]....
        /*02fc*/ 	.word	0x000045d0


	//   ....[88]....
        /*0300*/ 	.word	0x00004610


	//   ....[89]....
        /*0304*/ 	.word	0x00004660


	//   ....[90]....
        /*0308*/ 	.word	0x00004690


	//   ....[91]....
        /*030c*/ 	.word	0x000046b0


	//----- nvinfo : EIATTR_VRC_CTA_INIT_COUNT
	.align		4
.L_3667:
        /*0310*/ 	.byte	0x02, 0x4a
	.zero		1
	.zero		1


	//----- nvinfo : EIATTR_EXIT_INSTR_OFFSETS
	.align		4
        /*0314*/ 	.byte	0x04, 0x1c
        /*0316*/ 	.short	(.L_3669 - .L_3668)


	//   ....[0]....
.L_3668:
        /*0318*/ 	.word	0x00004750


	//   ....[1]....
        /*031c*/ 	.word	0x000049d0


	//----- nvinfo : EIATTR_MAX_THREADS
	.align		4
.L_3669:
        /*0320*/ 	.byte	0x04, 0x05
        /*0322*/ 	.short	(.L_3671 - .L_3670)
.L_3670:
        /*0324*/ 	.word	0x00000020
        /*0328*/ 	.word	0x00000001
        /*032c*/ 	.word	0x00000001


	//----- nvinfo : EIATTR_CRS_STACK_SIZE
	.align		4
.L_3671:
        /*0330*/ 	.byte	0x04, 0x1e
        /*0332*/ 	.short	(.L_3673 - .L_3672)
.L_3672:
        /*0334*/ 	.word	0x00000000


	//----- nvinfo : EIATTR_CBANK_PARAM_SIZE
	.align		4
.L_3673:
        /*0338*/ 	.byte	0x03, 0x19
        /*033a*/ 	.short	0x01f0


	//----- nvinfo : EIATTR_PARAM_CBANK
	.align		4
        /*033c*/ 	.byte	0x04, 0x0a
        /*033e*/ 	.short	(.L_3675 - .L_3674)
	.align		4
.L_3674:
        /*0340*/ 	.word	index@(.nv.constant0._Z25selective_scan_bwd_kernelI32Selective_Scan_bwd_kernel_traitsILi32ELi4ELb0ELb1ELb0ELb0ELb0EfN3c107complexIfEEEEv12SSMParamsBwd)
        /*0344*/ 	.short	0x0380
        /*0346*/ 	.short	0x01f0


	//----- nvinfo : EIATTR_SW_WAR
	.align		4
.L_3675:
        /*0348*/ 	.byte	0x04, 0x36
        /*034a*/ 	.short	(.L_3677 - .L_3676)
.L_3676:
        /*034c*/ 	.word	0x00000008
.L_3677:


//--------------------- .nv.info._Z25selective_scan_bwd_kernelI32Selective_Scan_bwd_kernel_traitsILi32ELi4ELb0ELb1ELb0ELb0ELb1EfN3c107complexIfEEEEv12SSMParamsBwd --------------------------
	.section	.nv.info._Z25selective_scan_bwd_kernelI32Selective_Scan_bwd_kernel_traitsILi32ELi4ELb0ELb1ELb0ELb0ELb1EfN3c107complexIfEEEEv12SSMParamsBwd,"",@"SHT_CUDA_INFO"
	.sectionflags	@""
	.align	4


	//----- nvinfo : EIATTR_CUDA_API_VERSION
	.align		4
        /*0000*/ 	.byte	0x04, 0x37
        /*0002*/ 	.short	(.L_3679 - .L_3678)
.L_3678:
        /*0004*/ 	.word	0x00000082


	//----- nvinfo : EIATTR_KPARAM_INFO
	.align		4
.L_3679:
        /*0008*/ 	.byte	0x04, 0x17
        /*000a*/ 	.short	(.L_3681 - .L_3680)
.L_3680:
        /*000c*/ 	.word	0x00000000
        /*0010*/ 	.short	0x0000
        /*0012*/ 	.short	0x0000
        /*0014*/ 	.byte	0x00, 0xf0, 0xc1, 0x07


	//----- nvinfo : EIATTR_SPARSE_MMA_MASK
	.align		4
.L_3681:
        /*0018*/ 	.byte	0x03, 0x50
        /*001a*/ 	.short	0x0000


	//----- nvinfo : EIATTR_MAXREG_COUNT
	.align		4
        /*001c*/ 	.byte	0x03, 0x1b
        /*001e*/ 	.short	0x00ff


	//----- nvinfo : EIATTR_NUM_BARRIERS
	.align		4
        /*0020*/ 	.byte	0x02, 0x4c
        /*0022*/ 	.byte	0x01
	.zero		1


	//----- nvinfo : EIATTR_MERCURY_ISA_VERSION
	.align		4
        /*0024*/ 	.byte	0x03, 0x5f
        /*0026*/ 	.short	0x0101


	//----- nvinfo : EIATTR_COOP_GROUP_MASK_REGIDS
	.align		4
        /*0028*/ 	.byte	0x04, 0x29
        /*002a*/ 	.short	(.L_3683 - .L_3682)


	//   ....[0]....
.L_3682:
        /*002c*/ 	.word	0xffffffff


	//   ....[1]....
        /*0030*/ 	.word	0xffffffff


	//   ....[2]....
        /*0034*/ 	.word	0xffffffff


	//   ....[3]....
        /*0038*/ 	.word	0xffffffff


	//   ....[4]....
        /*003c*/ 	.word	0xffffffff


	//   ....[5]....
        /*0040*/ 	.word	0xffffffff


	//   ....[6]....
        /*0044*/ 	.word	0xffffffff


	//   ....[7]....
        /*0048*/ 	.word	0xffffffff


	//   ....[8]....
        /*004c*/ 	.word	0xffffffff


	//   ....[9]....
        /*0050*/ 	.word	0xffffffff


	//   ....[10]....
        /*0054*/ 	.word	0xffffffff


	//   ....[11]....
        /*0058*/ 	.word	0xffffffff


	//   ....[12]....
        /*005c*/ 	.word	0xffffffff


	//   ....[13]....
        /*0060*/ 	.word	0xffffffff


	//   ....[14]....
        /*0064*/ 	.word	0xffffffff


	//   ....[15]....
        /*0068*/ 	.word	0xffffffff


	//   ....[16]....
        /*006c*/ 	.word	0xffffffff


	//   ....[17]....
        /*0070*/ 	.word	0xffffffff


	//   ....[18]....
        /*0074*/ 	.word	0xffffffff


	//   ....[19]....
        /*0078*/ 	.word	0xffffffff


	//   ....[20]....
        /*007c*/ 	.word	0xffffffff


	//   ....[21]....
        /*0080*/ 	.word	0xffffffff


	//   ....[22]....
        /*0084*/ 	.word	0xffffffff


	//   ....[23]....
        /*0088*/ 	.word	0xffffffff


	//   ....[24]....
        /*008c*/ 	.word	0xffffffff


	//   ....[25]....
        /*0090*/ 	.word	0xffffffff


	//   ....[26]....
        /*0094*/ 	.word	0xffffffff


	//   ....[27]....
        /*0098*/ 	.word	0xffffffff


	//   ....[28]....
        /*009c*/ 	.word	0xffffffff


	//   ....[29]....
        /*00a0*/ 	.word	0xffffffff


	//   ....[30]....
        /*00a4*/ 	.word	0xffffffff


	//   ....[31]....
        /*00a8*/ 	.word	0xffffffff


	//   ....[32]....
        /*00ac*/ 	.word	0xffffffff


	//   ....[33]....
        /*00b0*/ 	.word	0xffffffff


	//   ....[34]....
        /*00b4*/ 	.word	0xffffffff


	//   ....[35]....
        /*00b8*/ 	.word	0xffffffff


	//   ....[36]....
        /*00bc*/ 	.word	0xffffffff


	//   ....[37]....
        /*00c0*/ 	.word	0xffffffff


	//   ....[38]....
        /*00c4*/ 	.word	0xffffffff


	//   ....[39]....
        /*00c8*/ 	.word	0xffffffff


	//   ....[40]....
        /*00cc*/ 	.word	0xffffffff


	//   ....[41]....
        /*00d0*/ 	.word	0xffffffff


	//   ....[42]....
        /*00d4*/ 	.word	0xffffffff


	//   ....[43]....
        /*00d8*/ 	.word	0xffffffff


	//   ....[44]....
        /*00dc*/ 	.word	0xffffffff


	//   ....[45]....
        /*00e0*/ 	.word	0xffffffff


	//   ....[46]....
        /*00e4*/ 	.word	0xffffffff


	//   ....[47]....
        /*00e8*/ 	.word	0xffffffff


	//   ....[48]....
        /*00ec*/ 	.word	0xffffffff


	//   ....[49]....
        /*00f0*/ 	.word	0xffffffff


	//   ....[50]....
        /*00f4*/ 	.word	0xffffffff


	//   ....[51]....
        /*00f8*/ 	.word	0xffffffff


	//   ....[52]....
        /*00fc*/ 	.word	0xffffffff


	//   ....[53]....
        /*0100*/ 	.word	0xffffffff


	//   ....[54]....
        /*0104*/ 	.word	0xffffffff


	//   ....[55]....
        /*0108*/ 	.word	0xffffffff


	//   ....[56]....
        /*010c*/ 	.word	0xffffffff


	//   ....[57]....
        /*0110*/ 	.word	0xffffffff


	//   ....[58]....
        /*0114*/ 	.word	0xffffffff


	//   ....[59]....
        /*0118*/ 	.word	0xffffffff


	//   ....[60]....
        /*011c*/ 	.word	0xffffffff


	//   ....[61]....
        /*0120*/ 	.word	0xffffffff


	//   ....[62]....
        /*0124*/ 	.word	0xffffffff


	//   ....[63]....
        /*0128*/ 	.word	0xffffffff


	//   ....[64]....
        /*012c*/ 	.word	0xffffffff


	//   ....[65]....
        /*0130*/ 	.word	0xffffffff


	//   ....[66]....
        /*0134*/ 	.word	0xffffffff


	//   ....[67]....
        /*0138*/ 	.word	0xffffffff


	//   ....[68]....
        /*013c*/ 	.word	0xffffffff


	//   ....[69]....
        /*0140*/ 	.word	0xffffffff


	//   ....[70]....
        /*0144*/ 	.word	0xffffffff


	//   ....[71]....
        /*0148*/ 	.word	0xffffffff


	//   ....[72]....
        /*014c*/ 	.word	0xffffffff


	//   ....[73]....
        /*0150*/ 	.word	0xffffffff


	//   ....[74]....
        /*0154*/ 	.word	0xffffffff


	//   ....[75]....
        /*0158*/ 	.word	0xffffffff


	//   ....[76]....
        /*015c*/ 	.word	0xffffffff


	//   ....[77]....
        /*0160*/ 	.word	0xffffffff


	//   ....[78]....
        /*0164*/ 	.word	0xffffffff


	//   ....[79]....
        /*0168*/ 	.word	0xffffffff


	//   ....[80]....
        /*016c*/ 	.word	0xffffffff


	//   ....[81]....
        /*0170*/ 	.word	0xffffffff


	//   ....[82]....
        /*0174*/ 	.word	0xffffffff


	//   ....[83]....
        /*0178*/ 	.word	0xffffffff


	//   ....[84]....
        /*017c*/ 	.word	0xffffffff


	//   ....[85]....
        /*0180*/ 	.word	0xffffffff


	//   ....[86]....
        /*0184*/ 	.word	0xffffffff


	//   ....[87]....
        /*0188*/ 	.word	0xffffffff


	//   ....[88]....
        /*018c*/ 	.word	0xffffffff


	//   ....[89]....
        /*0190*/ 	.word	0xffffffff


	//   ....[90]....
        /*0194*/ 	.word	0xffffffff


	//   ....[91]....
        /*0198*/ 	.word	0xffffffff


	//   ....[92]....
        /*019c*/ 	.word	0xffffffff


	//   ....[93]....
        /*01a0*/ 	.word	0xffffffff


	//   ....[94]....
        /*01a4*/ 	.word	0xffffffff


	//   ....[95]....
        /*01a8*/ 	.word	0xffffffff


	//----- nvinfo : EIATTR_COOP_GROUP_INSTR_OFFSETS
	.align		4
.L_3683:
        /*01ac*/ 	.byte	0x04, 0x28
        /*01ae*/ 	.short	(.L_3685 - .L_3684)


	//   ....[0]....
.L_3684:
        /*01b0*/ 	.word	0x00000f00


	//   ....[1]....
        /*01b4*/ 	.word	0x00001000


	//   ....[2]....
        /*01b8*/ 	.word	0x00001160


	//   ....[3]....
        /*01bc*/ 	.word	0x000012f0


	//   ....[4]....
        /*01c0*/ 	.word	0x00001530


	//   ....[5]....
        /*01c4*/ 	.word	0x00001730


	//   ....[6]....
        /*01c8*/ 	.word	0x000018d0


	//   ....[7]....
        /*01cc*/ 	.word	0x00002120


	//   ....[8]....
        /*01d0*/ 	.word	0x00002840


	//   ....[9]....
        /*01d4*/ 	.word	0x00002860


	//   ....[10]....
        /*01d8*/ 	.word	0x00002890


	//   ....[11]....
        /*01dc*/ 	.word	0x000028b0


	//   ....[12]....
        /*01e0*/ 	.word	0x00002940


	//   ....[13]....
        /*01e4*/ 	.word	0x00002970


	//   ....[14]....
        /*01e8*/ 	.word	0x00002990


	//   ....[15]....
        /*01ec*/ 	.word	0x000029a0


	//   ....[16]....
        /*01f0*/ 	.word	0x00002a40


	//   ....[17]....
        /*01f4*/ 	.word	0x00002a70


	//   ....[18]....
        /*01f8*/ 	.word	0x00002a80


	//   ....[19]....
        /*01fc*/ 	.word	0x00002a90


	//   ....[20]....
        /*0200*/ 	.word	0x00002b30


	//   ....[21]....
        /*0204*/ 	.word	0x00002b60


	//   ....[22]....
        /*0208*/ 	.word	0x00002b70


	//   ....[23]....
        /*020c*/ 	.word	0x00002b80


	//   ....[24]....
        /*0210*/ 	.word	0x00002c20


	//   ....[25]....
        /*0214*/ 	.word	0x00002c50


	//   ....[26]....
        /*0218*/ 	.word	0x00002c60


	//   ....[27]....
        /*021c*/ 	.word	0x00002c70


	//   ....[28]....
        /*0220*/ 	.word	0x00002d90


	//   ....[29]....
        /*0224*/ 	.word	0x00002da0


	//   ....[30]....
        /*0228*/ 	.word	0x00002dc0


	//   ....[31]....
        /*022c*/ 	.word	0x00002dd0


	//   ....[32]....
        /*0230*/ 	.word	0x00002de0


	//   ....[33]....
        /*0234*/ 	.word	0x00002df0


	//   ....[34]....
        /*0238*/ 	.word	0x000030a0


	//   ....[35]....
        /*023c*/ 	.word	0x000030b0


	//   ....[36]....
        /*0240*/ 	.word	0x000030c0


	//   ....[37]....
        /*0244*/ 	.word	0x000030d0


	//   ....[38]....
        /*0248*/ 	.word	0x000031b0


	//   ....[39]....
        /*024c*/ 	.word	0x000031d0


	//   ....[40]....
        /*0250*/ 	.word	0x000031e0


	//   ....[41]....
        /*0254*/ 	.word	0x000031f0


	//   ....[42]....
        /*0258*/ 	.word	0x000032d0


	//   ....[43]....
        /*025c*/ 	.word	0x000032f0


	//   ....[44]....
        /*0260*/ 	.word	0x00003300


	//   ....[45]....
        /*0264*/ 	.word	0x00003310


	//   ....[46]....
        /*0268*/ 	.word	0x000033f0


	//   ....[47]....
        /*026c*/ 	.word	0x00003410


	//   ....[48]....
        /*0270*/ 	.word	0x00003420


	//   ....[49]....
        /*0274*/ 	.word	0x00003430


	//   ....[50]....
        /*0278*/ 	.word	0x00003510


	//   ....[51]....
        /*027c*/ 	.word	0x00003530


	//   ....[52]....
        /*0280*/ 	.word	0x00003540


	//   ....[53]....
        /*0284*/ 	.word	0x00003550


	//   ....[54]....
        /*0288*/ 	.word	0x00003620


	//   ....[55]....
        /*028c*/ 	.word	0x00003650


	//   ....[56]....
        /*0290*/ 	.word	0x00003660


	//   ....[57]....
        /*0294*/ 	.word	0x00003670


	//   ....[58]....
        /*0298*/ 	.word	0x00003680


	//   ....[59]....
        /*029c*/ 	.word	0x00003690


	//   ....[60]....
        /*02a0*/ 	.word	0x000036a0


	//   ....[61]....
        /*02a4*/ 	.word	0x000036c0


	//   ....[62]....
        /*02a8*/ 	.word	0x000036e0


	//   ....[63]....
        /*02ac*/ 	.word	0x00003710


	//   ....[64]....
        /*02b0*/ 	.word	0x00004210


	//   ....[65]....
        /*02b4*/ 	.word	0x00004250


	//   ....[66]....
        /*02b8*/ 	.word	0x00004290


	//   ....[67]....
        /*02bc*/ 	.word	0x000042c0


	//   ....[68]....
        /*02c0*/ 	.word	0x000042f0


	//   ....[69]....
        /*02c4*/ 	.word	0x00004310


	//   ....[70]....
        /*02c8*/ 	.word	0x00004330


	//   ....[71]....
        /*02cc*/ 	.word	0x00004350


	//   ....[72]....
        /*02d0*/ 	.word	0x00004380


	//   ....[73]....
        /*02d4*/ 	.word	0x000043a0


	//   ....[74]....
        /*02d8*/ 	.word	0x000043c0


	//   ....[75]....
        /*02dc*/ 	.word	0x000043e0


	//   ....[76]....
        /*02e0*/ 	.word	0x00004410


	//   ....[77]....
        /*02e4*/ 	.word	0x00004430


	//   ....[78]....
        /*02e8*/ 	.word	0x00004450


	//   ....[79]....
        /*02ec*/ 	.word	0x00004470


	//   ....[80]....
        /*02f0*/ 	.word	0x00004600


	//   ....[81]....
        /*02f4*/ 	.word	0x00004630


	//   ....[82]....
        /*02f8*/ 	.word	0x00004640


	//   ....[83]....
        /*02fc*/ 	.word	0x00004650


	//   ....[84]....
        /*0300*/ 	.word	0x00004960


	//   ....[85]....
        /*0304*/ 	.word	0x00004b40


	//   ....[86]....
        /*0308*/ 	.word	0x00004e40


	//   ....[87]....
        /*030c*/ 	.word	0x00004e90


	//   ....[88]....
        /*0310*/ 	.word	0x00004ee0


	//   ....[89]....
        /*0314*/ 	.word	0x00004f10


	//   ....[90]....
        /*0318*/ 	.word	0x00004f30


	//   ....[91]....
        /*031c*/ 	.word	0x00005000


	//   ....[92]....
        /*0320*/ 	.word	0x00005040


	//   ....[93]....
        /*0324*/ 	.word	0x00005090


	//   ....[94]....
        /*0328*/ 	.word	0x000050c0


	//   ....[95]....
        /*032c*/ 	.word	0x000050e0


	//----- nvinfo : EIATTR_VRC_CTA_INIT_COUNT
	.align		4
.L_3685:
        /*0330*/ 	.byte	0x02, 0x4a
	.zero		1
	.zero		1


	//----- nvinfo : EIATTR_EXIT_INSTR_OFFSETS
	.align		4
        /*0334*/ 	.byte	0x04, 0x1c
        /*0336*/ 	.short	(.L_3687 - .L_3686)


	//   ....[0]....
.L_3686:
        /*0338*/ 	.word	0x00005180


	//   ....[1]....
        /*033c*/ 	.word	0x00005400


	//----- nvinfo : EIATTR_MAX_THREADS
	.align		4
.L_3687:
        /*0340*/ 	.byte	0x04, 0x05
        /*0342*/ 	.short	(.L_3689 - .L_3688)
.L_3688:
        /*0344*/ 	.word	0x00000020
        /*0348*/ 	.word	0x00000001
        /*034c*/ 	.word	0x00000001


	//----- nvinfo : EIATTR_CRS_STACK_SIZE
	.align		4
.L_3689:
        /*0350*/ 	.byte	0x04, 0x1e
        /*0352*/ 	.short	(.L_3691 - .L_3690)
.L_3690:
        /*0354*/ 	.word	0x00000000


	//----- nvinfo : EIATTR_CBANK_PARAM_SIZE
	.align		4
.L_3691:
        /*0358*/ 	.byte	0x03, 0x19
        /*035a*/ 	.short	0x01f0


	//----- nvinfo : EIATTR_PARAM_CBANK
	.align		4
        /*035c*/ 	.byte	0x04, 0x0a
        /*035e*/ 	.short	(.L_3693 - .L_3692)
	.align		4
.L_3692:
        /*0360*/ 	.word	index@(.nv.constant0._Z25selective_scan_bwd_kernelI32Selective_Scan_bwd_kernel_traitsILi32ELi4ELb0ELb1ELb0ELb0ELb1EfN3c107complexIfEEEEv12SSMParamsBwd)
        /*0364*/ 	.short	0x0380
        /*0366*/ 	.short	0x01f0


	//----- nvinfo : EIATTR_SW_WAR
	.align		4
.L_3693:
        /*0368*/ 	.byte	0x04, 0x36
        /*036a*/ 	.short	(.L_3695 - .L_3694)
.L_3694:
        /*036c*/ 	.word	0x00000008
.L_3695:


//--------------------- .nv.info._Z25selective_scan_bwd_kernelI32Selective_Scan_bwd_kernel_traitsILi32ELi4ELb0ELb1ELb0ELb1ELb0EfN3c107complexIfEEEEv12SSMParamsBwd --------------------------
	.section	.nv.info._Z25selective_scan_bwd_kernelI32Selective_Scan_bwd_kernel_traitsILi32ELi4ELb0ELb1ELb0ELb1ELb0EfN3c107complexIfEEEEv12SSMParamsBwd,"",@"SHT_CUDA_INFO"
	.sectionflags	@""
	.align	4


	//----- nvinfo : EIATTR_CUDA_API_VERSION
	.align		4
        /*0000*/ 	.byte	0x04, 0x37
        /*0002*/ 	.short	(.L_3697 - .L_3696)
.L_3696:
        /*0004*/ 	.word	0x00000082


	//----- nvinfo : EIATTR_KPARAM_INFO
	.align		4
.L_3697:
        /*0008*/ 	.byte	0x04, 0x17
        /*000a*/ 	.short	(.L_3699 - .L_3698)
.L_3698:
        /*000c*/ 	.word	0x00000000
        /*0010*/ 	.short	0x0000
        /*0012*/ 	.short	0x0000
        /*0014*/ 	.byte	0x00, 0xf0, 0xc1, 0x07


	//----- nvinfo : EIATTR_SPARSE_MMA_MASK
	.align		4
.L_3699:
        /*0018*/ 	.byte	0x03, 0x50
        /*001a*/ 	.short	0x0000


	//----- nvinfo : EIATTR_MAXREG_COUNT
	.align		4
        /*001c*/ 	.byte	0x03, 0x1b
        /*001e*/ 	.short	0x00ff


	//----- nvinfo : EIATTR_NUM_BARRIERS
	.align		4
        /*0020*/ 	.byte	0x02, 0x4c
        /*0022*/ 	.byte	0x01
	.zero		1


	//----- nvinfo : EIATTR_MERCURY_ISA_VERSION
	.align		4
        /*0024*/ 	.byte	0x03, 0x5f
        /*0026*/ 	.short	0x0101


	//----- nvinfo : EIATTR_COOP_GROUP_MASK_REGIDS
	.align		4
        /*0028*/ 	.byte	0x04, 0x29
        /*002a*/ 	.short	(.L_3701 - .L_3700)


	//   ....[0]....
.L_3700:
        /*002c*/ 	.word	0xffffffff


	//   ....[1]....
        /*0030*/ 	.word	0xffffffff


	//   ....[2]....
        /*0034*/ 	.word	0xffffffff


	//   ....[3]....
        /*0038*/ 	.word	0xffffffff


	//   ....[4]....
        /*003c*/ 	.word	0xffffffff


	//   ....[5]....
        /*0040*/ 	.word	0xffffffff


	//   ....[6]....
        /*0044*/ 	.word	0xffffffff


	//   ....[7]....
        /*0048*/ 	.word	0xffffffff


	//   ....[8]....
        /*004c*/ 	.word	0xffffffff


	//   ....[9]....
        /*0050*/ 	.word	0xffffffff


	//   ....[10]....
        /*0054*/ 	.word	0xffffffff


	//   ....[11]....
        /*0058*/ 	.word	0xffffffff


	//   ....[12]....
        /*005c*/ 	.word	0xffffffff


	//   ....[13]....
        /*0060*/ 	.word	0xffffffff


	//   ....[14]....
        /*0064*/ 	.word	0xffffffff


	//   ....[15]....
        /*0068*/ 	.word	0xffffffff


	//   ....[16]....
        /*006c*/ 	.word	0xffffffff


	//   ....[17]....
        /*0070*/ 	.word	0xffffffff


	//   ....[18]....
        /*0074*/ 	.word	0xffffffff


	//   ....[19]....
        /*0078*/ 	.word	0xffffffff


	//   ....[20]....
        /*007c*/ 	.word	0xffffffff


	//   ....[21]....
        /*0080*/ 	.word	0xffffffff


	//   ....[22]....
        /*0084*/ 	.word	0xffffffff


	//   ....[23]....
        /*0088*/ 	.word	0xffffffff


	//   ....[24]....
        /*008c*/ 	.word	0xffffffff


	//   ....[25]....
        /*0090*/ 	.word	0xffffffff


	//   ....[26]....
        /*0094*/ 	.word	0xffffffff


	//   ....[27]....
        /*0098*/ 	.word	0xffffffff


	//   ....[28]....
        /*009c*/ 	.word	0xffffffff


	//   ....[29]....
        /*00a0*/ 	.word	0xffffffff


	//   ....[30]....
        /*00a4*/ 	.word	0xffffffff


	//   ....[31]....
        /*00a8*/ 	.word	0xffffffff


	//   ....[32]....
        /*00ac*/ 	.word	0xffffffff


	//   ....[33]....
        /*00b0*/ 	.word	0xffffffff


	//   ....[34]....
        /*00b4*/ 	.word	0xffffffff


	//   ....[35]....
        /*00b8*/ 	.word	0xffffffff


	//   ....[36]....
        /*00bc*/ 	.word	0xffffffff


	//   ....[37]....
        /*00c0*/ 	.word	0xffffffff


	//   ....[38]....
        /*00c4*/ 	.word	0xffffffff


	//   ....[39]....
        /*00c8*/ 	.word	0xffffffff


	//   ....[40]....
        /*00cc*/ 	.word	0xffffffff


	//   ....[41]....
        /*00d0*/ 	.word	0xffffffff


	//   ....[42]....
        /*00d4*/ 	.word	0xffffffff


	//   ....[43]....
        /*00d8*/ 	.word	0xffffffff


	//   ....[44]....
        /*00dc*/ 	.word	0xffffffff


	//   ....[45]....
        /*00e0*/ 	.word	0xffffffff


	//   ....[46]....
        /*00e4*/ 	.word	0xffffffff


	//   ....[47]....
        /*00e8*/ 	.word	0xffffffff


	//   ....[48]....
        /*00ec*/ 	.word	0xffffffff


	//   ....[49]....
        /*00f0*/ 	.word	0xffffffff


	//   ....[50]....
        /*00f4*/ 	.word	0xffffffff


	//   ....[51]....
        /*00f8*/ 	.word	0xffffffff


	//   ....[52]....
        /*00fc*/ 	.word	0xffffffff


	//   ....[53]....
        /*0100*/ 	.word	0xffffffff


	//   ....[54]....
        /*0104*/ 	.word	0xffffffff


	//   ....[55]....
        /*0108*/ 	.word	0xffffffff


	//   ....[56]....
        /*010c*/ 	.word	0xffffffff


	//   ....[57]....
        /*0110*/ 	.word	0xffffffff


	//   ....[58]....
        /*0114*/ 	.word	0xffffffff


	//   ....[59]....
        /*0118*/ 	.word	0xffffffff


	//   ....[60]....
        /*011c*/ 	.word	0xffffffff


	//   ....[61]....
        /*0120*/ 	.word	0xffffffff


	//   ....[62]....
        /*0124*/ 	.word	0xffffffff


	//   ....[63]....
        /*0128*/ 	.word	0xffffffff


	//   ....[64]....
        /*012c*/ 	.word	0xffffffff


	//   ....[65]....
        /*0130*/ 	.word	0xffffffff


	//   ....[66]....
        /*0134*/ 	.word	0xffffffff


	//   ....[67]....
        /*0138*/ 	.word	0xffffffff


	//   ....[68]....
        /*013c*/ 	.word	0xffffffff


	//   ....[69]....
        /*0140*/ 	.word	0xffffffff


	//   ....[70]....
        /*0144*/ 	.word	0xffffffff


	//   ....[71]....
        /*0148*/ 	.word	0xffffffff


	//   ....[72]....
        /*014c*/ 	.word	0xffffffff


	//   ....[73]....
        /*0150*/ 	.word	0xffffffff


	//   ....[74]....
        /*0154*/ 	.word	0xffffffff


	//   ....[75]....
        /*0158*/ 	.word	0xffffffff


	//   ....[76]....
        /*015c*/ 	.word	0xffffffff


	//   ....[77]....
        /*0160*/ 	.word	0xffffffff


	//   ....[78]....
        /*0164*/ 	.word	0xffffffff


	//   ....[79]....
        /*0168*/ 	.word	0xffffffff


	//   ....[80]....
        /*016c*/ 	.word	0xffffffff


	//   ....[81]....
        /*0170*/ 	.word	0xffffffff


	//   ....[82]....
        /*0174*/ 	.word	0xffffffff


	//   ....[83]....
        /*0178*/ 	.word	0xffffffff


	//   ....[84]....
        /*017c*/ 	.word	0xffffffff


	//   ....[85]....
        /*0180*/ 	.word	0xffffffff


	//   ....[86]....
        /*0184*/ 	.word	0xffffffff


	//   ....[87]....
        /*0188*/ 	.word	0xffffffff


	//   ....[88]....
        /*018c*/ 	.word	0xffffffff


	//   ....[89]....
        /*0190*/ 	.word	0xffffffff


	//   ....[90]....
        /*0194*/ 	.word	0xffffffff


	//   ....[91]....
        /*0198*/ 	.word	0xffffffff


	//   ....[92]....
        /*019c*/ 	.word	0xffffffff


	//----- nvinfo : EIATTR_COOP_GROUP_INSTR_OFFSETS
	.align		4
.L_3701:
        /*01a0*/ 	.byte	0x04, 0x28
        /*01a2*/ 	.short	(.L_3703 - .L_3702)


	//   ....[0]....
.L_3702:
        /*01a4*/ 	.word	0x00000e30


	//   ....[1]....
        /*01a8*/ 	.word	0x00000f40


	//   ....[2]....
        /*01ac*/ 	.word	0x00001080


	//   ....[3]....
        /*01b0*/ 	.word	0x00001f70


	//   ....[4]....
        /*01b4*/ 	.word	0x000026a0


	//   ....[5]....
        /*01b8*/ 	.word	0x000026d0


	//   ....[6]....
        /*01bc*/ 	.word	0x000026f0


	//   ....[7]....
        /*01c0*/ 	.word	0x00002700


	//   ....[8]....
        /*01c4*/ 	.word	0x000027a0


	//   ....[9]....
        /*01c8*/ 	.word	0x000027d0


	//   ....[10]....
        /*01cc*/ 	.word	0x000027e0


	//   ....[11]....
        /*01d0*/ 	.word	0x000027f0


	//   ....[12]....
        /*01d4*/ 	.word	0x00002890


	//   ....[13]....
        /*01d8*/ 	.word	0x000028c0


	//   ....[14]....
        /*01dc*/ 	.word	0x000028d0


	//   ....[15]....
        /*01e0*/ 	.word	0x000028e0


	//   ....[16]....
        /*01e4*/ 	.word	0x00002980


	//   ....[17]....
        /*01e8*/ 	.word	0x000029b0


	//   ....[18]....
        /*01ec*/ 	.word	0x000029c0


	//   ....[19]....
        /*01f0*/ 	.word	0x000029d0


	//   ....[20]....
        /*01f4*/ 	.word	0x00002a80


	//   ....[21]....
        /*01f8*/ 	.word	0x00002aa0


	//   ....[22]....
        /*01fc*/ 	.word	0x00002ab0


	//   ....[23]....
        /*0200*/ 	.word	0x00002ac0


	//   ....[24]....
        /*0204*/ 	.word	0x00002be0


	//   ....[25]....
        /*0208*/ 	.word	0x00002bf0


	//   ....[26]....
        /*020c*/ 	.word	0x00002c10


	//   ....[27]....
        /*0210*/ 	.word	0x00002c20


	//   ....[28]....
        /*0214*/ 	.word	0x00002c30


	//   ....[29]....
        /*0218*/ 	.word	0x00002c40


	//   ....[30]....
        /*021c*/ 	.word	0x00002ef0


	//   ....[31]....
        /*0220*/ 	.word	0x00002f00


	//   ....[32]....
        /*0224*/ 	.word	0x00002f10


	//   ....[33]....
        /*0228*/ 	.word	0x00002f20


	//   ....[34]....
        /*022c*/ 	.word	0x00003000


	//   ....[35]....
        /*0230*/ 	.word	0x00003020


	//   ....[36]....
        /*0234*/ 	.word	0x00003030


	//   ....[37]....
        /*0238*/ 	.word	0x00003040


	//   ....[38]....
        /*023c*/ 	.word	0x00003120


	//   ....[39]....
        /*0240*/ 	.word	0x00003140


	//   ....[40]....
        /*0244*/ 	.word	0x00003150


	//   ....[41]....
        /*0248*/ 	.word	0x00003160


	//   ....[42]....
        /*024c*/ 	.word	0x00003240


	//   ....[43]....
        /*0250*/ 	.word	0x00003260


	//   ....[44]....
        /*0254*/ 	.word	0x00003270


	//   ....[45]....
        /*0258*/ 	.word	0x00003280


	//   ....[46]....
        /*025c*/ 	.word	0x00003360


	//   ....[47]....
        /*0260*/ 	.word	0x00003380


	//   ....[48]....
        /*0264*/ 	.word	0x00003390


	//   ....[49]....
        /*0268*/ 	.word	0x000033a0


	//   ....[50]....
        /*026c*/ 	.word	0x00003470


	//   ....[51]....
        /*0270*/ 	.word	0x000034a0


	//   ....[52]....
        /*0274*/ 	.word	0x000034b0


	//   ....[53]....
        /*0278*/ 	.word	0x000034c0


	//   ....[54]....
        /*027c*/ 	.word	0x000034d0


	//   ....[55]....
        /*0280*/ 	.word	0x000034e0


	//   ....[56]....
        /*0284*/ 	.word	0x000034f0


	//   ....[57]....
        /*0288*/ 	.word	0x00003510


	//   ....[58]....
        /*028c*/ 	.word	0x00003530


	//   ....[59]....
        /*0290*/ 	.word	0x000035a0


	//   ....[60]....
        /*0294*/ 	.word	0x00004060


	//   ....[61]....
        /*0298*/ 	.word	0x000040a0


	//   ....[62]....
        /*029c*/ 	.word	0x000040e0


	//   ....[63]....
        /*02a0*/ 	.word	0x00004100


	//   ....[64]....
        /*02a4*/ 	.word	0x00004130


	//   ....[65]....
        /*02a8*/ 	.word	0x00004150


	//   ....[66]....
        /*02ac*/ 	.word	0x00004180


	//   ....[67]....
        /*02b0*/ 	.word	0x00004190


	//   ....[68]....
        /*02b4*/ 	.word	0x000041c0


	//   ....[69]....
        /*02b8*/ 	.word	0x000041d0


	//   ....[70]....
        /*02bc*/ 	.word	0x00004210


	//   ....[71]....
        /*02c0*/ 	.word	0x00004220


	//   ....[72]....
        /*02c4*/ 	.word	0x00004250


	//   ....[73]....
        /*02c8*/ 	.word	0x00004260


	//   ....[74]....
        /*02cc*/ 	.word	0x000042a0


	//   ....[75]....
        /*02d0*/ 	.word	0x000042b0


	//   ....[76]....
        /*02d4*/ 	.word	0x00004470


	//   ....[77]....
        /*02d8*/ 	.word	0x00004480


	//   ....[78]....
        /*02dc*/ 	.word	0x00004490


	//   ....[79]....
        /*02e0*/ 	.word	0x000044a0


	//   ....[80]....
        /*02e4*/ 	.word	0x000048c0


	//   ....[81]....
        /*02e8*/ 	.word	0x00004920


	//   ....[82]....
        /*02ec*/ 	.word	0x00004c90


	//   ....[83]....
        /*02f0*/ 	.word	0x00004f90


	//   ....[84]....
        /*02f4*/ 	.word	0x00004fe0


	//   ....[85]....
        /*02f8*/ 	.word	0x00005030


	//   ....[86]....
        /*02fc*/ 	.word	0x00005060


	//   ....[87]....
        /*0300*/ 	.word	0x00005080


	//   ....[88]....
        /*0304*/ 	.word	0x00005150


	//   ....[89]....
        /*0308*/ 	.word	0x00005190


	//   ....[90]....
        /*030c*/ 	.word	0x000051e0


	//   ....[91]....
        /*0310*/ 	.word	0x00005210


	//   ....[92]....
        /*0314*/ 	.word	0x00005230


	//----- nvinfo : EIATTR_VRC_CTA_INIT_COUNT
	.align		4
.L_3703:
        /*0318*/ 	.byte	0x02, 0x4a
	.zero		1
	.zero		1


	//----- nvinfo : EIATTR_EXIT_INSTR_OFFSETS
	.align		4
        /*031c*/ 	.byte	0x04, 0x1c
        /*031e*/ 	.short	(.L_3705 - .L_3704)


	//   ....[0]....
.L_3704:
        /*0320*/ 	.word	0x000052d0


	//   ....[1]....
        /*0324*/ 	.word	0x00005550


	//----- nvinfo : EIATTR_MAX_THREADS
	.align		4
.L_3705:
        /*0328*/ 	.byte	0x04, 0x05
        /*032a*/ 	.short	(.L_3707 - .L_3706)
.L_3706:
        /*032c*/ 	.word	0x00000020
        /*0330*/ 	.word	0x00000001
        /*0334*/ 	.word	0x00000001


	//----- nvinfo : EIATTR_CRS_STACK_SIZE
	.align		4
.L_3707:
        /*0338*/ 	.byte	0x04, 0x1e
        /*033a*/ 	.short	(.L_3709 - .L_3708)
.L_3708:
        /*033c*/ 	.word	0x00000000


	//----- nvinfo : EIATTR_CBANK_PARAM_SIZE
	.align		4
.L_3709:
        /*0340*/ 	.byte	0x03, 0x19
        /*0342*/ 	.short	0x01f0


	//----- nvinfo : EIATTR_PARAM_CBANK
	.align		4
        /*0344*/ 	.byte	0x04, 0x0a
        /*0346*/ 	.short	(.L_3711 - .L_3710)
	.align		4
.L_3710:
        /*0348*/ 	.word	index@(.nv.constant0._Z25selective_scan_bwd_kernelI32Selective_Scan_bwd_kernel_traitsILi32ELi4ELb0ELb1ELb0ELb1ELb0EfN3c107complexIfEEEEv12SSMParamsBwd)
        /*034c*/ 	.short	0x0380
        /*034e*/ 	.short	0x01f0


	//----- nvinfo : EIATTR_SW_WAR
	.align		4
.L_3711:
        /*0350*/ 	.byte	0x04, 0x36
        /*0352*/ 	.short	(.L_3713 - .L_3712)
.L_3712:
        /*0354*/ 	.word	0x00000008
.L_3713:


//--------------------- .nv.info._Z25selective_scan_bwd_kernelI32Selective_Scan_bwd_kernel_traitsILi32ELi4ELb0ELb1ELb0ELb1ELb1EfN3c107complexIfEEEEv12SSMParamsBwd --------------------------
	.section	.nv.info._Z25selective_scan_bwd_kernelI32Selective_Scan_bwd_kernel_traitsILi32ELi4ELb0ELb1ELb0ELb1ELb1EfN3c107complexIfEEEEv12SSMParamsBwd,"",@"SHT_CUDA_INFO"
	.sectionflags	@""
	.align	4


	//----- nvinfo : EIATTR_CUDA_API_VERSION
	.align		4
        /*0000*/ 	.byte	0x04, 0x37
        /*0002*/ 	.short	(.L_3715 - .L_3714)
.L_3714:
        /*0004*/ 	.word	0x00000082


	//----- nvinfo : EIATTR_KPARAM_INFO
	.align		4
.L_3715:
        /*0008*/ 	.byte	0x04, 0x17
        /*000a*/ 	.short	(.L_3717 - .L_3716)
.L_3716:
        /*000c*/ 	.word	0x00000000
        /*0010*/ 	.short	0x0000
        /*0012*/ 	.short	0x0000
        /*0014*/ 	.byte	0x00, 0xf0, 0xc1, 0x07


	//----- nvinfo : EIATTR_SPARSE_MMA_MASK
	.align		4
.L_3717:
        /*0018*/ 	.byte	0x03, 0x50
        /*001a*/ 	.short	0x0000


	//----- nvinfo : EIATTR_MAXREG_COUNT
	.align		4
        /*001c*/ 	.byte	0x03, 0x1b
        /*001e*/ 	.short	0x00ff


	//----- nvinfo : EIATTR_NUM_BARRIERS
	.align		4
        /*0020*/ 	.byte	0x02, 0x4c
        /*0022*/ 	.byte	0x01
	.zero		1


	//----- nvinfo : EIATTR_MERCURY_ISA_VERSION
	.align		4
        /*0024*/ 	.byte	0x03, 0x5f
        /*0026*/ 	.short	0x0101


	//----- nvinfo : EIATTR_COOP_GROUP_MASK_REGIDS
	.align		4
        /*0028*/ 	.byte	0x04, 0x29
        /*002a*/ 	.short	(.L_3719 - .L_3718)


	//   ....[0]....
.L_3718:
        /*002c*/ 	.word	0xffffffff


	//   ....[1]....
        /*0030*/ 	.word	0xffffffff


	//   ....[2]....
        /*0034*/ 	.word	0xffffffff


	//   ....[3]....
        /*0038*/ 	.word	0xffffffff


	//   ....[4]....
        /*003c*/ 	.word	0xffffffff


	//   ....[5]....
        /*0040*/ 	.word	0xffffffff


	//   ....[6]....
        /*0044*/ 	.word	0xffffffff


	//   ....[7]....
        /*0048*/ 	.word	0xffffffff


	//   ....[8]....
        /*004c*/ 	.word	0xffffffff


	//   ....[9]....
        /*0050*/ 	.word	0xffffffff


	//   ....[10]....
        /*0054*/ 	.word	0xffffffff


	//   ....[11]....
        /*0058*/ 	.word	0xffffffff


	//   ....[12]....
        /*005c*/ 	.word	0xffffffff


	//   ....[13]....
        /*0060*/ 	.word	0xffffffff


	//   ....[14]....
        /*0064*/ 	.word	0xffffffff


	//   ....[15]....
        /*0068*/ 	.word	0xffffffff


	//   ....[16]....
        /*006c*/ 	.word	0xffffffff


	//   ....[17]....
        /*0070*/ 	.word	0xffffffff


	//   ....[18]....
        /*0074*/ 	.word	0xffffffff


	//   ....[19]....
        /*0078*/ 	.word	0xffffffff


	//   ....[20]....
        /*007c*/ 	.word	0xffffffff


	//   ....[21]....
        /*0080*/ 	.word	0xffffffff


	//   ....[22]....
        /*0084*/ 	.word	0xffffffff


	//   ....[23]....
        /*0088*/ 	.word	0xffffffff


	//   ....[24]....
        /*008c*/ 	.word	0xffffffff


	//   ....[25]....
        /*0090*/ 	.word	0xffffffff


	//   ....[26]....
        /*0094*/ 	.word	0xffffffff


	//   ....[27]....
        /*0098*/ 	.word	0xffffffff


	//   ....[28]....
        /*009c*/ 	.word	0xffffffff


	//   ....[29]....
        /*00a0*/ 	.word	0xffffffff


	//   ....[30]....
        /*00a4*/ 	.word	0xffffffff


	//   ....[31]....
        /*00a8*/ 	.word	0xffffffff


	//   ....[32]....
        /*00ac*/ 	.word	0xffffffff


	//   ....[33]....
        /*00b0*/ 	.word	0xffffffff


	//   ....[34]....
        /*00b4*/ 	.word	0xffffffff


	//   ....[35]....
        /*00b8*/ 	.word	0xffffffff


	//   ....[36]....
        /*00bc*/ 	.word	0xffffffff


	//   ....[37]....
        /*00c0*/ 	.word	0xffffffff


	//   ....[38]....
        /*00c4*/ 	.word	0xffffffff


	//   ....[39]....
        /*00c8*/ 	.word	0xffffffff


	//   ....[40]....
        /*00cc*/ 	.word	0xffffffff


	//   ....[41]....
        /*00d0*/ 	.word	0xffffffff


	//   ....[42]....
        /*00d4*/ 	.word	0xffffffff


	//   ....[43]....
        /*00d8*/ 	.word	0xffffffff


	//   ....[44]....
        /*00dc*/ 	.word	0xffffffff


	//   ....[45]....
        /*00e0*/ 	.word	0xffffffff


	//   ....[46]....
        /*00e4*/ 	.word	0xffffffff


	//   ....[47]....
        /*00e8*/ 	.word	0xffffffff


	//   ....[48]....
        /*00ec*/ 	.word	0xffffffff


	//   ....[49]....
        /*00f0*/ 	.word	0xffffffff


	//   ....[50]....
        /*00f4*/ 	.word	0xffffffff


	//   ....[51]....
        /*00f8*/ 	.word	0xffffffff


	//   ....[52]....
        /*00fc*/ 	.word	0xffffffff


	//   ....[53]....
        /*0100*/ 	.word	0xffffffff


	//   ....[54]....
        /*0104*/ 	.word	0xffffffff


	//   ....[55]....
        /*0108*/ 	.word	0xffffffff


	//   ....[56]....
        /*010c*/ 	.word	0xffffffff


	//   ....[57]....
        /*0110*/ 	.word	0xffffffff


	//   ....[58]....
        /*0114*/ 	.word	0xffffffff


	//   ....[59]....
        /*0118*/ 	.word	0xffffffff


	//   ....[60]....
        /*011c*/ 	.word	0xffffffff


	//   ....[61]....
        /*0120*/ 	.word	0xffffffff


	//   ....[62]....
        /*0124*/ 	.word	0xffffffff


	//   ....[63]....
        /*0128*/ 	.word	0xffffffff


	//   ....[64]....
        /*012c*/ 	.word	0xffffffff


	//   ....[65]....
        /*0130*/ 	.word	0xffffffff


	//   ....[66]....
        /*0134*/ 	.word	0xffffffff


	//   ....[67]....
        /*0138*/ 	.word	0xffffffff


	//   ....[68]....
        /*013c*/ 	.word	0xffffffff


	//   ....[69]....
        /*0140*/ 	.word	0xffffffff


	//   ....[70]....
        /*0144*/ 	.word	0xffffffff


	//   ....[71]....
        /*0148*/ 	.word	0xffffffff


	//   ....[72]....
        /*014c*/ 	.word	0xffffffff


	//   ....[73]....
        /*0150*/ 	.word	0xffffffff


	//   ....[74]....
        /*0154*/ 	.word	0xffffffff


	//   ....[75]....
        /*0158*/ 	.word	0xffffffff


	//   ....[76]....
        /*015c*/ 	.word	0xffffffff


	//   ....[77]....
        /*0160*/ 	.word	0xffffffff


	//   ....[78]....
        /*0164*/ 	.word	0xffffffff


	//   ....[79]....
        /*0168*/ 	.word	0xffffffff


	//   ....[80]....
        /*016c*/ 	.word	0xffffffff


	//   ....[81]....
        /*0170*/ 	.word	0xffffffff


	//   ....[82]....
        /*0174*/ 	.word	0xffffffff


	//   ....[83]....
        /*0178*/ 	.word	0xffffffff


	//   ....[84]....
        /*017c*/ 	.word	0xffffffff


	//   ....[85]....
        /*0180*/ 	.word	0xffffffff


	//   ....[86]....
        /*0184*/ 	.word	0xffffffff


	//   ....[87]....
        /*0188*/ 	.word	0xffffffff


	//   ....[88]....
        /*018c*/ 	.word	0xffffffff


	//   ....[89]....
        /*0190*/ 	.word	0xffffffff


	//   ....[90]....
        /*0194*/ 	.word	0xffffffff


	//   ....[91]....
        /*0198*/ 	.word	0xffffffff


	//   ....[92]....
        /*019c*/ 	.word	0xffffffff


	//   ....[93]....
        /*01a0*/ 	.word	0xffffffff


	//   ....[94]....
        /*01a4*/ 	.word	0xffffffff


	//   ....[95]....
        /*01a8*/ 	.word	0xffffffff


	//   ....[96]....
        /*01ac*/ 	.word	0xffffffff


	//----- nvinfo : EIATTR_COOP_GROUP_INSTR_OFFSETS
	.align		4
.L_3719:
        /*01b0*/ 	.byte	0x04, 0x28
        /*01b2*/ 	.short	(.L_3721 - .L_3720)


	//   ....[0]....
.L_3720:
        /*01b4*/ 	.word	0x00000e30


	//   ....[1]....
        /*01b8*/ 	.word	0x00000f50


	//   ....[2]....
        /*01bc*/ 	.word	0x00001070


	//   ....[3]....
        /*01c0*/ 	.word	0x00001b90


	//   ....[4]....
        /*01c4*/ 	.word	0x00001dc0


	//   ....[5]....
        /*01c8*/ 	.word	0x00001f40


	//   ....[6]....
        /*01cc*/ 	.word	0x00002150


	//   ....[7]....
        /*01d0*/ 	.word	0x000029b0


	//   ....[8]....
        /*01d4*/ 	.word	0x000030e0


	//   ....[9]....
        /*01d8*/ 	.word	0x00003110


	//   ....[10]....
        /*01dc*/ 	.word	0x00003130


	//   ....[11]....
        /*01e0*/ 	.word	0x00003140


	//   ....[12]....
        /*01e4*/ 	.word	0x000031e0


	//   ....[13]....
        /*01e8*/ 	.word	0x00003210


	//   ....[14]....
        /*01ec*/ 	.word	0x00003220


	//   ....[15]....
        /*01f0*/ 	.word	0x00003230


	//   ....[16]....
        /*01f4*/ 	.word	0x000032d0


	//   ....[17]....
        /*01f8*/ 	.word	0x00003300


	//   ....[18]....
        /*01fc*/ 	.word	0x00003310


	//   ....[19]....
        /*0200*/ 	.word	0x00003320


	//   ....[20]....
        /*0204*/ 	.word	0x000033c0


	//   ....[21]....
        /*0208*/ 	.word	0x000033f0


	//   ....[22]....
        /*020c*/ 	.word	0x00003400


	//   ....[23]....
        /*0210*/ 	.word	0x00003410


	//   ....[24]....
        /*0214*/ 	.word	0x000034b0


	//   ....[25]....
        /*0218*/ 	.word	0x000034e0


	//   ....[26]....
        /*021c*/ 	.word	0x000034f0


	//   ....[27]....
        /*0220*/ 	.word	0x00003500


	//   ....[28]....
        /*0224*/ 	.word	0x00003620


	//   ....[29]....
        /*0228*/ 	.word	0x00003630


	//   ....[30]....
        /*022c*/ 	.word	0x00003650


	//   ....[31]....
        /*0230*/ 	.word	0x00003660


	//   ....[32]....
        /*0234*/ 	.word	0x00003670


	//   ....[33]....
        /*0238*/ 	.word	0x00003680


	//   ....[34]....
        /*023c*/ 	.word	0x00003930


	//   ....[35]....
        /*0240*/ 	.word	0x00003940


	//   ....[36]....
        /*0244*/ 	.word	0x00003950


	//   ....[37]....
        /*0248*/ 	.word	0x00003960


	//   ....[38]....
        /*024c*/ 	.word	0x00003a40


	//   ....[39]....
        /*0250*/ 	.word	0x00003a60


	//   ....[40]....
        /*0254*/ 	.word	0x00003a70


	//   ....[41]....
        /*0258*/ 	.word	0x00003a80


	//   ....[42]....
        /*025c*/ 	.word	0x00003b60


	//   ....[43]....
        /*0260*/ 	.word	0x00003b80


	//   ....[44]....
        /*0264*/ 	.word	0x00003b90


	//   ....[45]....
        /*0268*/ 	.word	0x00003ba0


	//   ....[46]....
        /*026c*/ 	.word	0x00003c80


	//   ....[47]....
        /*0270*/ 	.word	0x00003ca0


	//   ....[48]....
        /*0274*/ 	.word	0x00003cb0


	//   ....[49]....
        /*0278*/ 	.word	0x00003cc0


	//   ....[50]....
        /*027c*/ 	.word	0x00003da0


	//   ....[51]....
        /*0280*/ 	.word	0x00003dc0


	//   ....[52]....
        /*0284*/ 	.word	0x00003dd0


	//   ....[53]....
        /*0288*/ 	.word	0x00003de0


	//   ....[54]....
        /*028c*/ 	.word	0x00003eb0


	//   ....[55]....
        /*0290*/ 	.word	0x00003ee0


	//   ....[56]....
        /*0294*/ 	.word	0x00003ef0


	//   ....[57]....
        /*0298*/ 	.word	0x00003f00


	//   ....[58]....
        /*029c*/ 	.word	0x00003f10


	//   ....[59]....
        /*02a0*/ 	.word	0x00003f20


	//   ....[60]....
        /*02a4*/ 	.word	0x00003f30


	//   ....[61]....
        /*02a8*/ 	.word	0x00003f50


	//   ....[62]....
        /*02ac*/ 	.word	0x00003f70


	//   ....[63]....
        /*02b0*/ 	.word	0x00003fb0


	//   ....[64]....
        /*02b4*/ 	.word	0x00004aa0


	//   ....[65]....
        /*02b8*/ 	.word	0x00004ad0


	//   ....[66]....
        /*02bc*/ 	.word	0x00004ae0


	//   ....[67]....
        /*02c0*/ 	.word	0x00004af0


	//   ....[68]....
        /*02c4*/ 	.word	0x00004b20


	//   ....[69]....
        /*02c8*/ 	.word	0x00004b40


	//   ....[70]....
        /*02cc*/ 	.word	0x00004b60


	//   ....[71]....
        /*02d0*/ 	.word	0x00004b80


	//   ....[72]....
        /*02d4*/ 	.word	0x00004bb0


	//   ....[73]....
        /*02d8*/ 	.word	0x00004bd0


	//   ....[74]....
        /*02dc*/ 	.word	0x00004bf0


	//   ....[75]....
        /*02e0*/ 	.word	0x00004c10


	//   ....[76]....
        /*02e4*/ 	.word	0x00004c40


	//   ....[77]....
        /*02e8*/ 	.word	0x00004c60


	//   ....[78]....
        /*02ec*/ 	.word	0x00004c80


	//   ....[79]....
        /*02f0*/ 	.word	0x00004ca0


	//   ....[80]....
        /*02f4*/ 	.word	0x00004e60


	//   ....[81]....
        /*02f8*/ 	.word	0x00004ea0


	//   ....[82]....
        /*02fc*/ 	.word	0x00004ed0


	//   ....[83]....
        /*0300*/ 	.word	0x00004ee0


	//   ....[84]....
        /*0304*/ 	.word	0x000052d0


	//   ....[85]....
        /*0308*/ 	.word	0x00005310


	//   ....[86]....
        /*030c*/ 	.word	0x000056d0


	//   ....[87]....
        /*0310*/ 	.word	0x000059d0


	//   ....[88]....
        /*0314*/ 	.word	0x00005a20


	//   ....[89]....
        /*0318*/ 	.word	0x00005a70


	//   ....[90]....
        /*031c*/ 	.word	0x00005aa0


	//   ....[91]....
        /*0320*/ 	.word	0x00005ac0


	//   ....[92]....
        /*0324*/ 	.word	0x00005b90


	//   ....[93]....
        /*0328*/ 	.word	0x00005bd0


	//   ....[94]....
        /*032c*/ 	.word	0x00005c20


	//   ....[95]....
        /*0330*/ 	.word	0x00005c50


	//   ....[96]....
        /*0334*/ 	.word	0x00005c70


	//----- nvinfo : EIATTR_VRC_CTA_INIT_COUNT
	.align		4
.L_3721:
        /*0338*/ 	.byte	0x02, 0x4a
	.zero		1
	.zero		1


	//----- nvinfo : EIATTR_EXIT_INSTR_OFFSETS
	.align		4
        /*033c*/ 	.byte	0x04, 0x1c
        /*033e*/ 	.short	(.L_3723 - .L_3722)


	//   ....[0]....
.L_3722:
        /*0340*/ 	.word	0x00005d10


	//   ....[1]....
        /*0344*/ 	.word	0x00005f90


	//----- nvinfo : EIATTR_MAX_THREADS
	.align		4
.L_3723:
        /*0348*/ 	.byte	0x04, 0x05
        /*034a*/ 	.short	(.L_3725 - .L_3724)
.L_3724:
        /*034c*/ 	.word	0x00000020
        /*0350*/ 	.word	0x00000001
        /*0354*/ 	.word	0x00000001


	//----- nvinfo : EIATTR_CRS_STACK_SIZE
	.align		4
.L_3725:
        /*0358*/ 	.byte	0x04, 0x1e
        /*035a*/ 	.short	(.L_3727 - .L_3726)
.L_3726:
        /*035c*/ 	.word	0x00000000


	//----- nvinfo : EIATTR_CBANK_PARAM_SIZE
	.align		4
.L_3727:
        /*0360*/ 	.byte	0x03, 0x19
        /*0362*/ 	.short	0x01f0


	//----- nvinfo : EIATTR_PARAM_CBANK
	.align		4
        /*0364*/ 	.byte	0x04, 0x0a
        /*0366*/ 	.short	(.L_3729 - .L_3728)
	.align		4
.L_3728:
        /*0368*/ 	.word	index@(.nv.constant0._Z25selective_scan_bwd_kernelI32Selective_Scan_bwd_kernel_traitsILi32ELi4ELb0ELb1ELb0ELb1ELb1EfN3c107complexIfEEEEv12SSMParamsBwd)
        /*036c*/ 	.short	0x0380
        /*036e*/ 	.short	0x01f0


	//----- nvinfo : EIATTR_SW_WAR
	.align		4
.L_3729:
        /*0370*/ 	.byte	0x04, 0x36
        /*0372*/ 	.short	(.L_3731 - .L_3730)
.L_3730:
        /*0374*/ 	.word	0x00000008
.L_3731:


//--------------------- .nv.info._Z25selective_scan_bwd_kernelI32Selective_Scan_bwd_kernel_traitsILi32ELi4ELb0ELb1ELb1ELb0ELb0EfN3c107complexIfEEEEv12SSMParamsBwd --------------------------
	.section	.nv.info._Z25selective_scan_bwd_kernelI32Selective_Scan_bwd_kernel_traitsILi32ELi4ELb0ELb1ELb1ELb0ELb0EfN3c107complexIfEEEEv12SSMParamsBwd,"",@"SHT_CUDA_INFO"
	.sectionflags	@""
	.align	4


	//----- nvinfo : EIATTR_CUDA_API_VERSION
	.align		4
        /*0000*/ 	.byte	0x04, 0x37
        /*0002*/ 	.short	(.L_3733 - .L_3732)
.L_3732:
        /*0004*/ 	.word	0x00000082


	//----- nvinfo : EIATTR_KPARAM_INFO
	.align		4
.L_3733:
        /*0008*/ 	.byte	0x04, 0x17
        /*000a*/ 	.short	(.L_3735 - .L_3734)
.L_3734:
        /*000c*/ 	.word	0x00000000
        /*0010*/ 	.short	0x0000
        /*0012*/ 	.short	0x0000
        /*0014*/ 	.byte	0x00, 0xf0, 0xc1, 0x07


	//----- nvinfo : EIATTR_SPARSE_MMA_MASK
	.align		4
.L_3735:
        /*0018*/ 	.byte	0x03, 0x50
        /*001a*/ 	.short	0x0000


	//----- nvinfo : EIATTR_MAXREG_COUNT
	.align		4
        /*001c*/ 	.byte	0x03, 0x1b
        /*001e*/ 	.short	0x00ff


	//----- nvinfo : EIATTR_NUM_BARRIERS
	.align		4
        /*0020*/ 	.byte	0x02, 0x4c
        /*0022*/ 	.byte	0x01
	.zero		1


	//----- nvinfo : EIATTR_MERCURY_ISA_VERSION
	.align		4
        /*0024*/ 	.byte	0x03, 0x5f
        /*0026*/ 	.short	0x0101


	//----- nvinfo : EIATTR_COOP_GROUP_MASK_REGIDS
	.align		4
        /*0028*/ 	.byte	0x04, 0x29
        /*002a*/ 	.short	(.L_3737 - .L_3736)


	//   ....[0]....
.L_3736:
        /*002c*/ 	.word	0xffffffff


	//   ....[1]....
        /*0030*/ 	.word	0xffffffff


	//   ....[2]....
        /*0034*/ 	.word	0xffffffff


	//   ....[3]....
        /*0038*/ 	.word	0xffffffff


	//   ....[4]....
        /*003c*/ 	.word	0xffffffff


	//   ....[5]....
        /*0040*/ 	.word	0xffffffff


	//   ....[6]....
        /*0044*/ 	.word	0xffffffff


	//   ....[7]....
        /*0048*/ 	.word	0xffffffff


	//   ....[8]....
        /*004c*/ 	.word	0xffffffff


	//   ....[9]....
        /*0050*/ 	.word	0xffffffff


	//   ....[10]....
        /*0054*/ 	.word	0xffffffff


	//   ....[11]....
        /*0058*/ 	.word	0xffffffff


	//   ....[12]....
        /*005c*/ 	.word	0xffffffff


	//   ....[13]....
        /*0060*/ 	.word	0xffffffff


	//   ....[14]....
        /*0064*/ 	.word	0xffffffff


	//   ....[15]....
        /*0068*/ 	.word	0xffffffff


	//   ....[16]....
        /*006c*/ 	.word	0xffffffff


	//   ....[17]....
        /*0070*/ 	.word	0xffffffff


	//   ....[18]....
        /*0074*/ 	.word	0xffffffff


	//   ....[19]....
        /*0078*/ 	.word	0xffffffff


	//   ....[20]....
        /*007c*/ 	.word	0xffffffff


	//   ....[21]....
        /*0080*/ 	.word	0xffffffff


	//   ....[22]....
        /*0084*/ 	.word	0xffffffff


	//   ....[23]....
        /*0088*/ 	.word	0xffffffff


	//   ....[24]....
        /*008c*/ 	.word	0xffffffff


	//   ....[25]....
        /*0090*/ 	.word	0xffffffff


	//   ....[26]....
        /*0094*/ 	.word	0xffffffff


	//   ....[27]....
        /*0098*/ 	.word	0xffffffff


	//   ....[28]....
        /*009c*/ 	.word	0xffffffff


	//   ....[29]....
        /*00a0*/ 	.word	0xffffffff


	//   ....[30]....
        /*00a4*/ 	.word	0xffffffff


	//   ....[31]....
        /*00a8*/ 	.word	0xffffffff


	//   ....[32]....
        /*00ac*/ 	.word	0xffffffff


	//   ....[33]....
        /*00b0*/ 	.word	0xffffffff


	//   ....[34]....
        /*00b4*/ 	.word	0xffffffff


	//   ....[35]....
        /*00b8*/ 	.word	0xffffffff


	//   ....[36]....
        /*00bc*/ 	.word	0xffffffff


	//   ....[37]....
        /*00c0*/ 	.word	0xffffffff


	//   ....[38]....
        /*00c4*/ 	.word	0xffffffff


	//   ....[39]....
        /*00c8*/ 	.word	0xffffffff


	//   ....[40]....
        /*00cc*/ 	.word	0xffffffff


	//   ....[41]....
        /*00d0*/ 	.word	0xffffffff


	//   ....[42]....
        /*00d4*/ 	.word	0xffffffff


	//   ....[43]....
        /*00d8*/ 	.word	0xffffffff


	//   ....[44]....
        /*00dc*/ 	.word	0xffffffff


	//   ....[45]....
        /*00e0*/ 	.word	0xffffffff


	//   ....[46]....
        /*00e4*/ 	.word	0xffffffff


	//   ....[47]....
        /*00e8*/ 	.word	0xffffffff


	//   ....[48]....
        /*00ec*/ 	.word	0xffffffff


	//   ....[49]....
        /*00f0*/ 	.word	0xffffffff


	//   ....[50]....
        /*00f4*/ 	.word	0xffffffff


	//   ....[51]....
        /*00f8*/ 	.word	0xffffffff


	//   ....[52]....
        /*00fc*/ 	.word	0xffffffff


	//   ....[53]....
        /*0100*/ 	.word	0xffffffff


	//   ....[54]....
        /*0104*/ 	.word	0xffffffff


	//   ....[55]....
        /*0108*/ 	.word	0xffffffff


	//   ....[56]....
        /*010c*/ 	.word	0xffffffff


	//   ....[57]....
        /*0110*/ 	.word	0xffffffff


	//   ....[58]....
        /*0114*/ 	.word	0xffffffff


	//   ....[59]....
        /*0118*/ 	.word	0xffffffff


	//   ....[60]....
        /*011c*/ 	.word	0xffffffff


	//   ....[61]....
        /*0120*/ 	.word	0xffffffff


	//   ....[62]....
        /*0124*/ 	.word	0xffffffff


	//   ....[63]....
        /*0128*/ 	.word	0xffffffff


	//   ....[64]....
        /*012c*/ 	.word	0xffffffff


	//   ....[65]....
        /*0130*/ 	.word	0xffffffff


	//   ....[66]....
        /*0134*/ 	.word	0xffffffff


	//   ....[67]....
        /*0138*/ 	.word	0xffffffff


	//   ....[68]....
        /*013c*/ 	.word	0xffffffff


	//   ....[69]....
        /*0140*/ 	.word	0xffffffff


	//   ....[70]....
        /*0144*/ 	.word	0xffffffff


	//   ....[71]....
        /*0148*/ 	.word	0xffffffff


	//   ....[72]....
        /*014c*/ 	.word	0xffffffff


	//   ....[73]....
        /*0150*/ 	.word	0xffffffff


	//   ....[74]....
        /*0154*/ 	.word	0xffffffff


	//   ....[75]....
        /*0158*/ 	.word	0xffffffff


	//   ....[76]....
        /*015c*/ 	.word	0xffffffff


	//   ....[77]....
        /*0160*/ 	.word	0xffffffff


	//   ....[78]....
        /*0164*/ 	.word	0xffffffff


	//   ....[79]....
        /*0168*/ 	.word	0xffffffff


	//   ....[80]....
        /*016c*/ 	.word	0xffffffff


	//   ....[81]....
        /*0170*/ 	.word	0xffffffff


	//   ....[82]....
        /*0174*/ 	.word	0xffffffff


	//----- nvinfo : EIATTR_COOP_GROUP_INSTR_OFFSETS
	.align		4
.L_3737:
        /*0178*/ 	.byte	0x04, 0x28
        /*017a*/ 	.short	(.L_3739 - .L_3738)


	//   ....[0]....
.L_3738:
        /*017c*/ 	.word	0x00000ff0


	//   ....[1]....
        /*0180*/ 	.word	0x000010d0


	//   ....[2]....
        /*0184*/ 	.word	0x000011a0


	//   ....[3]....
        /*0188*/ 	.word	0x00001820


	//   ....[4]....
        /*018c*/ 	.word	0x00001c00


	//   ....[5]....
        /*0190*/ 	.word	0x000021b0


	//   ....[6]....
        /*0194*/ 	.word	0x000021e0


	//   ....[7]....
        /*0198*/ 	.word	0x00002240


	//   ....[8]....
        /*019c*/ 	.word	0x00002250


	//   ....[9]....
        /*01a0*/ 	.word	0x000022c0


	//   ....[10]....
        /*01a4*/ 	.word	0x000022d0


	//   ....[11]....
        /*01a8*/ 	.word	0x00002330


	//   ....[12]....
        /*01ac*/ 	.word	0x00002340


	//   ....[13]....
        /*01b0*/ 	.word	0x000023b0


	//   ....[14]....
        /*01b4*/ 	.word	0x000023e0


	//   ....[15]....
        /*01b8*/ 	.word	0x00002420


	//   ....[16]....
        /*01bc*/ 	.word	0x00002430


	//   ....[17]....
        /*01c0*/ 	.word	0x00002500


	//   ....[18]....
        /*01c4*/ 	.word	0x00002540


	//   ....[19]....
        /*01c8*/ 	.word	0x00002580


	//   ....[20]....
        /*01cc*/ 	.word	0x000025b0


	//   ....[21]....
        /*01d0*/ 	.word	0x00002740


	//   ....[22]....
        /*01d4*/ 	.word	0x00002780


	//   ....[23]....
        /*01d8*/ 	.word	0x000027c0


	//   ....[24]....
        /*01dc*/ 	.word	0x000027e0


	//   ....[25]....
        /*01e0*/ 	.word	0x000027f0


	//   ....[26]....
        /*01e4*/ 	.word	0x00002800


	//   ....[27]....
        /*01e8*/ 	.word	0x000028f0


	//   ....[28]....
        /*01ec*/ 	.word	0x00002910


	//   ....[29]....
        /*01f0*/ 	.word	0x00002920


	//   ....[30]....
        /*01f4*/ 	.word	0x00002930


	//   ....[31]....
        /*01f8*/ 	.word	0x00002940


	//   ....[32]....
        /*01fc*/ 	.word	0x00002950


	//   ....[33]....
        /*0200*/ 	.word	0x00002960


	//   ....[34]....
        /*0204*/ 	.word	0x00002970


	//   ....[35]....
        /*0208*/ 	.word	0x00002a40


	//   ....[36]....
        /*020c*/ 	.word	0x00002a60


	//   ....[37]....
        /*0210*/ 	.word	0x00002a70


	//   ....[38]....
        /*0214*/ 	.word	0x00002a80


	//   ....[39]....
        /*0218*/ 	.word	0x00002b50


	//   ....[40]....
        /*021c*/ 	.word	0x00002b70


	//   ....[41]....
        /*0220*/ 	.word	0x00002b80


	//   ....[42]....
        /*0224*/ 	.word	0x00002b90


	//   ....[43]....
        /*0228*/ 	.word	0x00002c60


	//   ....[44]....
        /*022c*/ 	.word	0x00002c90


	//   ....[45]....
        /*0230*/ 	.word	0x00002ca0


	//   ....[46]....
        /*0234*/ 	.word	0x00002cb0


	//   ....[47]....
        /*0238*/ 	.word	0x00002d80


	//   ....[48]....
        /*023c*/ 	.word	0x00002db0


	//   ....[49]....
        /*0240*/ 	.word	0x00002dc0


	//   ....[50]....
        /*0244*/ 	.word	0x00002dd0


	//   ....[51]....
        /*0248*/ 	.word	0x00002ea0


	//   ....[52]....
        /*024c*/ 	.word	0x00002ee0


	//   ....[53]....
        /*0250*/ 	.word	0x00002f20


	//   ....[54]....
        /*0254*/ 	.word	0x00002f60


	//   ....[55]....
        /*0258*/ 	.word	0x00002fa0


	//   ....[56]....
        /*025c*/ 	.word	0x00002fe0


	//   ....[57]....
        /*0260*/ 	.word	0x00003020


	//   ....[58]....
        /*0264*/ 	.word	0x00003080


	//   ....[59]....
        /*0268*/ 	.word	0x000030c0


	//   ....[60]....
        /*026c*/ 	.word	0x00003100


	//   ....[61]....
        /*0270*/ 	.word	0x00003ce0


	//   ....[62]....
        /*0274*/ 	.word	0x00003d20


	//   ....[63]....
        /*0278*/ 	.word	0x00003e10


	//   ....[64]....
        /*027c*/ 	.word	0x00003e30


	//   ....[65]....
        /*0280*/ 	.word	0x00003e60


	//   ....[66]....
        /*0284*/ 	.word	0x00003e80


	//   ....[67]....
        /*0288*/ 	.word	0x00003eb0


	//   ....[68]....
        /*028c*/ 	.word	0x00003ee0


	//   ....[69]....
        /*0290*/ 	.word	0x00003fb0


	//   ....[70]....
        /*0294*/ 	.word	0x00003ff0


	//   ....[71]....
        /*0298*/ 	.word	0x000042d0


	//   ....[72]....
        /*029c*/ 	.word	0x000044b0


	//   ....[73]....
        /*02a0*/ 	.word	0x000047d0


	//   ....[74]....
        /*02a4*/ 	.word	0x00004820


	//   ....[75]....
        /*02a8*/ 	.word	0x00004870


	//   ....[76]....
        /*02ac*/ 	.word	0x000048a0


	//   ....[77]....
        /*02b0*/ 	.word	0x000048c0


	//   ....[78]....
        /*02b4*/ 	.word	0x00004990


	//   ....[79]....
        /*02b8*/ 	.word	0x000049d0


	//   ....[80]....
        /*02bc*/ 	.word	0x00004a20


	//   ....[81]....
        /*02c0*/ 	.word	0x00004a50


	//   ....[82]....
        /*02c4*/ 	.word	0x00004a70


	//----- nvinfo : EIATTR_VRC_CTA_INIT_COUNT
	.align		4
.L_3739:
        /*02c8*/ 	.byte	0x02, 0x4a
	.zero		1
	.zero		1


	//----- nvinfo : EIATTR_EXIT_INSTR_OFFSETS
	.align		4
        /*02cc*/ 	.byte	0x04, 0x1c
        /*02ce*/ 	.short	(.L_3741 - .L_3740)


	//   ....[0]....
.L_3740:
        /*02d0*/ 	.word	0x00004b10


	//   ....[1]....
        /*02d4*/ 	.word	0x00004c80


	//----- nvinfo : EIATTR_MAX_THREADS
	.align		4
.L_3741:
        /*02d8*/ 	.byte	0x04, 0x05
        /*02da*/ 	.short	(.L_3743 - .L_3742)
.L_3742:
        /*02dc*/ 	.word	0x00000020
        /*02e0*/ 	.word	0x00000001
        /*02e4*/ 	.word	0x00000001


	//----- nvinfo : EIATTR_CRS_STACK_SIZE
	.align		4
.L_3743:
        /*02e8*/ 	.byte	0x04, 0x1e
        /*02ea*/ 	.short	(.L_3745 - .L_3744)
.L_3744:
        /*02ec*/ 	.word	0x00000000


	//----- nvinfo : EIATTR_CBANK_PARAM_SIZE
	.align		4
.L_3745:
        /*02f0*/ 	.byte	0x03, 0x19
        /*02f2*/ 	.short	0x01f0


	//----- nvinfo : EIATTR_PARAM_CBANK
	.align		4
        /*02f4*/ 	.byte	0x04, 0x0a
        /*02f6*/ 	.short	(.L_3747 - .L_3746)
	.align		4
.L_3746:
        /*02f8*/ 	.word	index@(.nv.constant0._Z25selective_scan_bwd_kernelI32Selective_Scan_bwd_kernel_traitsILi32ELi4ELb0ELb1ELb1ELb0ELb0EfN3c107complexIfEEEEv12SSMParamsBwd)
        /*02fc*/ 	.short	0x0380
        /*02fe*/ 	.short	0x01f0


	//----- nvinfo : EIATTR_SW_WAR
	.align		4
.L_3747:
        /*0300*/ 	.byte	0x04, 0x36
        /*0302*/ 	.short	(.L_3749 - .L_3748)
.L_3748:
        /*0304*/ 	.word	0x00000008
.L_3749:


//--------------------- .nv.info._Z25selective_scan_bwd_kernelI32Selective_Scan_bwd_kernel_traitsILi32ELi4ELb0ELb1ELb1ELb0ELb1EfN3c107complexIfEEEEv12SSMParamsBwd --------------------------
	.section	.nv.info._Z25selective_scan_bwd_kernelI32Selective_Scan_bwd_kernel_traitsILi32ELi4ELb0ELb1ELb1ELb0ELb1EfN3c107complexIfEEEEv12SSMParamsBwd,"",@"SHT_CUDA_INFO"
	.sectionflags	@""
	.align	4


	//----- nvinfo : EIATTR_CUDA_API_VERSION
	.align		4
        /*0000*/ 	.byte	0x04, 0x37
        /*0002*/ 	.short	(.L_3751 - .L_3750)
.L_3750:
        /*0004*/ 	.word	0x00000082


	//----- nvinfo : EIATTR_KPARAM_INFO
	.align		4
.L_3751:
        /*0008*/ 	.byte	0x04, 0x17
        /*000a*/ 	.short	(.L_3753 - .L_3752)
.L_3752:
        /*000c*/ 	.word	0x00000000
        /*0010*/ 	.short	0x0000
        /*0012*/ 	.short	0x0000
        /*0014*/ 	.byte	0x00, 0xf0, 0xc1, 0x07


	//----- nvinfo : EIATTR_SPARSE_MMA_MASK
	.align		4
.L_3753:
        /*0018*/ 	.byte	0x03, 0x50
        /*001a*/ 	.short	0x0000


	//----- nvinfo : EIATTR_MAXREG_COUNT
	.align		4
        /*001c*/ 	.byte	0x03, 0x1b
        /*001e*/ 	.short	0x00ff


	//----- nvinfo : EIATTR_NUM_BARRIERS
	.align		4
        /*0020*/ 	.byte	0x02, 0x4c
        /*0022*/ 	.byte	0x01
	.zero		1


	//----- nvinfo : EIATTR_MERCURY_ISA_VERSION
	.align		4
        /*0024*/ 	.byte	0x03, 0x5f
        /*0026*/ 	.short	0x0101


	//----- nvinfo : EIATTR_COOP_GROUP_MASK_REGIDS
	.align		4
        /*0028*/ 	.byte	0x04, 0x29
        /*002a*/ 	.short	(.L_3755 - .L_3754)


	//   ....[0]....
.L_3754:
        /*002c*/ 	.word	0xffffffff


	//   ....[1]....
        /*0030*/ 	.word	0xffffffff


	//   ....[2]....
        /*0034*/ 	.word	0xffffffff


	//   ....[3]....
        /*0038*/ 	.word	0xffffffff


	//   ....[4]....
        /*003c*/ 	.word	0xffffffff


	//   ....[5]....
        /*0040*/ 	.word	0xffffffff


	//   ....[6]....
        /*0044*/ 	.word	0xffffffff


	//   ....[7]....
        /*0048*/ 	.word	0xffffffff


	//   ....[8]....
        /*004c*/ 	.word	0xffffffff


	//   ....[9]....
        /*0050*/ 	.word	0xffffffff


	//   ....[10]....
        /*0054*/ 	.word	0xffffffff


	//   ....[11]....
        /*0058*/ 	.word	0xffffffff


	//   ....[12]....
        /*005c*/ 	.word	0xffffffff


	//   ....[13]....
        /*0060*/ 	.word	0xffffffff


	//   ....[14]....
        /*0064*/ 	.word	0xffffffff


	//   ....[15]....
        /*0068*/ 	.word	0xffffffff


	//   ....[16]....
        /*006c*/ 	.word	0xffffffff


	//   ....[17]....
        /*0070*/ 	.word	0xffffffff


	//   ....[18]....
        /*0074*/ 	.word	0xffffffff


	//   ....[19]....
        /*0078*/ 	.word	0xffffffff


	//   ....[20]....
        /*007c*/ 	.word	0xffffffff


	//   ....[21]....
        /*0080*/ 	.word	0xffffffff


	//   ....[22]....
        /*0084*/ 	.word	0xffffffff


	//   ....[23]....
        /*0088*/ 	.word	0xffffffff


	//   ....[24]....
        /*008c*/ 	.word	0xffffffff


	//   ....[25]....
        /*0090*/ 	.word	0xffffffff


	//   ....[26]....
        /*0094*/ 	.word	0xffffffff


	//   ....[27]....
        /*0098*/ 	.word	0xffffffff


	//   ....[28]....
        /*009c*/ 	.word	0xffffffff


	//   ....[29]....
        /*00a0*/ 	.word	0xffffffff


	//   ....[30]....
        /*00a4*/ 	.word	0xffffffff


	//   ....[31]....
        /*00a8*/ 	.word	0xffffffff


	//   ....[32]....
        /*00ac*/ 	.word	0xffffffff


	//   ....[33]....
        /*00b0*/ 	.word	0xffffffff


	//   ....[34]....
        /*00b4*/ 	.word	0xffffffff


	//   ....[35]....
        /*00b8*/ 	.word	0xffffffff


	//   ....[36]....
        /*00bc*/ 	.word	0xffffffff


	//   ....[37]....
        /*00c0*/ 	.word	0xffffffff


	//   ....[38]....
        /*00c4*/ 	.word	0xffffffff


	//   ....[39]....
        /*00c8*/ 	.word	0xffffffff


	//   ....[40]....
        /*00cc*/ 	.word	0xffffffff


	//   ....[41]....
        /*00d0*/ 	.word	0xffffffff


	//   ....[42]....
        /*00d4*/ 	.word	0xffffffff


	//   ....[43]....
        /*00d8*/ 	.word	0xffffffff


	//   ....[44]....
        /*00dc*/ 	.word	0xffffffff


	//   ....[45]....
        /*00e0*/ 	.word	0xffffffff


	//   ....[46]....
        /*00e4*/ 	.word	0xffffffff


	//   ....[47]....
        /*00e8*/ 	.word	0xffffffff


	//   ....[48]....
        /*00ec*/ 	.word	0xffffffff


	//   ....[49]....
        /*00f0*/ 	.word	0xffffffff


	//   ....[50]....
        /*00f4*/ 	.word	0xffffffff


	//   ....[51]....
        /*00f8*/ 	.word	0xffffffff


	//   ....[52]....
        /*00fc*/ 	.word	0xffffffff


	//   ....[53]....
        /*0100*/ 	.word	0xffffffff


	//   ....[54]....
        /*0104*/ 	.word	0xffffffff


	//   ....[55]....
        /*0108*/ 	.word	0xffffffff


	//   ....[56]....
        /*010c*/ 	.word	0xffffffff


	//   ....[57]....
        /*0110*/ 	.word	0xffffffff


	//   ....[58]....
        /*0114*/ 	.word	0xffffffff


	//   ....[59]....
        /*0118*/ 	.word	0xffffffff


	//   ....[60]....
        /*011c*/ 	.word	0xffffffff


	//   ....[61]....
        /*0120*/ 	.word	0xffffffff


	//   ....[62]....
        /*0124*/ 	.word	0xffffffff


	//   ....[63]....
        /*0128*/ 	.word	0xffffffff


	//   ....[64]....
        /*012c*/ 	.word	0xffffffff


	//   ....[65]....
        /*0130*/ 	.word	0xffffffff


	//   ....[66]....
        /*0134*/ 	.word	0xffffffff


	//   ....[67]....
        /*0138*/ 	.word	0xffffffff


	//   ....[68]....
        /*013c*/ 	.word	0xffffffff


	//   ....[69]....
        /*0140*/ 	.word	0xffffffff


	//   ....[70]....
        /*0144*/ 	.word	0xffffffff


	//   ....[71]....
        /*0148*/ 	.word	0xffffffff


	//   ....[72]....
        /*014c*/ 	.word	0xffffffff


	//   ....[73]....
        /*0150*/ 	.word	0xffffffff


	//   ....[74]....
        /*0154*/ 	.word	0xffffffff


	//   ....[75]....
        /*0158*/ 	.word	0xffffffff


	//   ....[76]....
        /*015c*/ 	.word	0xffffffff


	//   ....[77]....
        /*0160*/ 	.word	0xffffffff


	//   ....[78]....
        /*0164*/ 	.word	0xffffffff


	//   ....[79]....
        /*0168*/ 	.word	0xffffffff


	//   ....[80]....
        /*016c*/ 	.word	0xffffffff


	//   ....[81]....
        /*0170*/ 	.word	0xffffffff


	//   ....[82]....
        /*0174*/ 	.word	0xffffffff


	//   ....[83]....
        /*0178*/ 	.word	0xffffffff


	//   ....[84]....
        /*017c*/ 	.word	0xffffffff


	//   ....[85]....
        /*0180*/ 	.word	0xffffffff


	//   ....[86]....
        /*0184*/ 	.word	0xffffffff


	//----- nvinfo : EIATTR_COOP_GROUP_INSTR_OFFSETS
	.align		4
.L_3755:
        /*0188*/ 	.byte	0x04, 0x28
        /*018a*/ 	.short	(.L_3757 - .L_3756)


	//   ....[0]....
.L_3756:
        /*018c*/ 	.word	0x00001060


	//   ....[1]....
        /*0190*/ 	.word	0x00001150


	//   ....[2]....
        /*0194*/ 	.word	0x000012e0


	//   ....[3]....
        /*0198*/ 	.word	0x00001460


	//   ....[4]....
        /*019c*/ 	.word	0x000016f0


	//   ....[5]....
        /*01a0*/ 	.word	0x000018b0


	//   ....[6]....
        /*01a4*/ 	.word	0x00001a50


	//   ....[7]....
        /*01a8*/ 	.word	0x00002250


	//   ....[8]....
        /*01ac*/ 	.word	0x00002680


	//   ....[9]....
        /*01b0*/ 	.word	0x00002be0


	//   ....[10]....
        /*01b4*/ 	.word	0x00002c10


	//   ....[11]....
        /*01b8*/ 	.word	0x00002c70


	//   ....[12]....
        /*01bc*/ 	.word	0x00002c80


	//   ....[13]....
        /*01c0*/ 	.word	0x00002cf0


	//   ....[14]....
        /*01c4*/ 	.word	0x00002d00


	//   ....[15]....
        /*01c8*/ 	.word	0x00002d60


	//   ....[16]....
        /*01cc*/ 	.word	0x00002d70


	//   ....[17]....
        /*01d0*/ 	.word	0x00002de0


	//   ....[18]....
        /*01d4*/ 	.word	0x00002e10


	//   ....[19]....
        /*01d8*/ 	.word	0x00002e50


	//   ....[20]....
        /*01dc*/ 	.word	0x00002e60


	//   ....[21]....
        /*01e0*/ 	.word	0x00002f30


	//   ....[22]....
        /*01e4*/ 	.word	0x00002f70


	//   ....[23]....
        /*01e8*/ 	.word	0x00002fb0


	//   ....[24]....
        /*01ec*/ 	.word	0x00002fe0


	//   ....[25]....
        /*01f0*/ 	.word	0x00003170


	//   ....[26]....
        /*01f4*/ 	.word	0x000031b0


	//   ....[27]....
        /*01f8*/ 	.word	0x000031f0


	//   ....[28]....
        /*01fc*/ 	.word	0x00003210


	//   ....[29]....
        /*0200*/ 	.word	0x00003220


	//   ....[30]....
        /*0204*/ 	.word	0x00003230


	//   ....[31]....
        /*0208*/ 	.word	0x00003320


	//   ....[32]....
        /*020c*/ 	.word	0x00003340


	//   ....[33]....
        /*0210*/ 	.word	0x00003350


	//   ....[34]....
        /*0214*/ 	.word	0x00003360


	//   ....[35]....
        /*0218*/ 	.word	0x00003370


	//   ....[36]....
        /*021c*/ 	.word	0x00003380


	//   ....[37]....
        /*0220*/ 	.word	0x00003390


	//   ....[38]....
        /*0224*/ 	.word	0x000033a0


	//   ....[39]....
        /*0228*/ 	.word	0x00003470


	//   ....[40]....
        /*022c*/ 	.word	0x00003490


	//   ....[41]....
        /*0230*/ 	.word	0x000034a0


	//   ....[42]....
        /*0234*/ 	.word	0x000034b0


	//   ....[43]....
        /*0238*/ 	.word	0x00003580


	//   ....[44]....
        /*023c*/ 	.word	0x000035a0


	//   ....[45]....
        /*0240*/ 	.word	0x000035b0


	//   ....[46]....
        /*0244*/ 	.word	0x000035c0


	//   ....[47]....
        /*0248*/ 	.word	0x00003690


	//   ....[48]....
        /*024c*/ 	.word	0x000036c0


	//   ....[49]....
        /*0250*/ 	.word	0x000036d0


	//   ....[50]....
        /*0254*/ 	.word	0x000036e0


	//   ....[51]....
        /*0258*/ 	.word	0x000037b0


	//   ....[52]....
        /*025c*/ 	.word	0x000037e0


	//   ....[53]....
        /*0260*/ 	.word	0x000037f0


	//   ....[54]....
        /*0264*/ 	.word	0x00003800


	//   ....[55]....
        /*0268*/ 	.word	0x000038d0


	//   ....[56]....
        /*026c*/ 	.word	0x00003910


	//   ....[57]....
        /*0270*/ 	.word	0x00003950


	//   ....[58]....
        /*0274*/ 	.word	0x00003990


	//   ....[59]....
        /*0278*/ 	.word	0x000039d0


	//   ....[60]....
        /*027c*/ 	.word	0x00003a10


	//   ....[61]....
        /*0280*/ 	.word	0x00003a60


	//   ....[62]....
        /*0284*/ 	.word	0x00003ab0


	//   ....[63]....
        /*0288*/ 	.word	0x00003af0


	//   ....[64]....
        /*028c*/ 	.word	0x00003b20


	//   ....[65]....
        /*0290*/ 	.word	0x00004710


	//   ....[66]....
        /*0294*/ 	.word	0x00004750


	//   ....[67]....
        /*0298*/ 	.word	0x00004780


	//   ....[68]....
        /*029c*/ 	.word	0x000047a0


	//   ....[69]....
        /*02a0*/ 	.word	0x000047d0


	//   ....[70]....
        /*02a4*/ 	.word	0x000047f0


	//   ....[71]....
        /*02a8*/ 	.word	0x00004820


	//   ....[72]....
        /*02ac*/ 	.word	0x00004850


	//   ....[73]....
        /*02b0*/ 	.word	0x000048d0


	//   ....[74]....
        /*02b4*/ 	.word	0x00004910


	//   ....[75]....
        /*02b8*/ 	.word	0x00004d00


	//   ....[76]....
        /*02bc*/ 	.word	0x00004f00


	//   ....[77]....
        /*02c0*/ 	.word	0x00005200


	//   ....[78]....
        /*02c4*/ 	.word	0x00005250


	//   ....[79]....
        /*02c8*/ 	.word	0x000052a0


	//   ....[80]....
        /*02cc*/ 	.word	0x000052d0


	//   ....[81]....
        /*02d0*/ 	.word	0x000052f0


	//   ....[82]....
        /*02d4*/ 	.word	0x000053c0


	//   ....[83]....
        /*02d8*/ 	.word	0x00005400


	//   ....[84]....
        /*02dc*/ 	.word	0x00005450


	//   ....[85]....
        /*02e0*/ 	.word	0x00005480


	//   ....[86]....
        /*02e4*/ 	.word	0x000054a0


	//----- nvinfo : EIATTR_VRC_CTA_INIT_COUNT
	.align		4
.L_3757:
        /*02e8*/ 	.byte	0x02, 0x4a
	.zero		1
	.zero		1


	//----- nvinfo : EIATTR_EXIT_INSTR_OFFSETS
	.align		4
        /*02ec*/ 	.byte	0x04, 0x1c
        /*02ee*/ 	.short	(.L_3759 - .L_3758)


	//   ....[0]....
.L_3758:
        /*02f0*/ 	.word	0x00005540


	//   ....[1]....
        /*02f4*/ 	.word	0x000056b0


	//----- nvinfo : EIATTR_MAX_THREADS
	.align		4
.L_3759:
        /*02f8*/ 	.byte	0x04, 0x05
        /*02fa*/ 	.short	(.L_3761 - .L_3760)
.L_3760:
        /*02fc*/ 	.word	0x00000020
        /*0300*/ 	.word	0x00000001
        /*0304*/ 	.word	0x00000001


	//----- nvinfo : EIATTR_CRS_STACK_SIZE
	.align		4
.L_3761:
        /*0308*/ 	.byte	0x04, 0x1e
        /*030a*/ 	.short	(.L_3763 - .L_3762)
.L_3762:
        /*030c*/ 	.word	0x00000000


	//----- nvinfo : EIATTR_CBANK_PARAM_SIZE
	.align		4
.L_3763:
        /*0310*/ 	.byte	0x03, 0x19
        /*0312*/ 	.short	0x01f0


	//----- nvinfo : EIATTR_PARAM_CBANK
	.align		4
        /*0314*/ 	.byte	0x04, 0x0a
        /*0316*/ 	.short	(.L_3765 - .L_3764)
	.align		4
.L_3764:
        /*0318*/ 	.word	index@(.nv.constant0._Z25selective_scan_bwd_kernelI32Selective_Scan_bwd_kernel_traitsILi32ELi4ELb0ELb1ELb1ELb0ELb1EfN3c107complexIfEEEEv12SSMParamsBwd)
        /*031c*/ 	.short	0x0380
        /*031e*/ 	.short	0x01f0


	//----- nvinfo : EIATTR_SW_WAR
	.align		4
.L_3765:
        /*0320*/ 	.byte	0x04, 0x36
        /*0322*/ 	.short	(.L_3767 - .L_3766)
.L_3766:
        /*0324*/ 	.word	0x00000008
.L_3767:


//--------------------- .nv.info._Z25selective_scan_bwd_kernelI32Selective_Scan_bwd_kernel_traitsILi32ELi4ELb0ELb1ELb1ELb1ELb0EfN3c107complexIfEEEEv12SSMParamsBwd --------------------------
	.section	.nv.info._Z25selective_scan_bwd_kernelI32Selective_Scan_bwd_kernel_traitsILi32ELi4ELb0ELb1ELb1ELb1ELb0EfN3c107complexIfEEEEv12SSMParamsBwd,"",@"SHT_CUDA_INFO"
	.sectionflags	@""
	.align	4


	//----- nvinfo : EIATTR_CUDA_API_VERSION
	.align		4
        /*0000*/ 	.byte	0x04, 0x37
        /*0002*/ 	.short	(.L_3769 - .L_3768)
.L_3768:
        /*0004*/ 	.word	0x00000082


	//----- nvinfo : EIATTR_KPARAM_INFO
	.align		4
.L_3769:
        /*0008*/ 	.byte	0x04, 0x17
        /*000a*/ 	.short	(.L_3771 - .L_3770)
.L_3770:
        /*000c*/ 	.word	0x00000000
        /*0010*/ 	.short	0x0000
        /*0012*/ 	.short	0x0000
        /*0014*/ 	.byte	0x00, 0xf0, 0xc1, 0x07


	//----- nvinfo : EIATTR_SPARSE_MMA_MASK
	.align		4
.L_3771:
        /*0018*/ 	.byte	0x03, 0x50
        /*001a*/ 	.short	0x0000


	//----- nvinfo : EIATTR_MAXREG_COUNT
	.align		4
        /*001c*/ 	.byte	0x03, 0x1b
        /*001e*/ 	.short	0x00ff


	//----- nvinfo : EIATTR_NUM_BARRIERS
	.align		4
        /*0020*/ 	.byte	0x02, 0x4c
        /*0022*/ 	.byte	0x01
	.zero		1


	//----- nvinfo : EIATTR_MERCURY_ISA_VERSION
	.align		4
        /*0024*/ 	.byte	0x03, 0x5f
        /*0026*/ 	.short	0x0101


	//----- nvinfo : EIATTR_COOP_GROUP_MASK_REGIDS
	.align		4
        /*0028*/ 	.byte	0x04, 0x29
        /*002a*/ 	.short	(.L_3773 - .L_3772)


	//   ....[0]....
.L_3772:
        /*002c*/ 	.word	0xffffffff


	//   ....[1]....
        /*0030*/ 	.word	0xffffffff


	//   ....[2]....
        /*0034*/ 	.word	0xffffffff


	//   ....[3]....
        /*0038*/ 	.word	0xffffffff


	//   ....[4]....
        /*003c*/ 	.word	0xffffffff


	//   ....[5]....
        /*0040*/ 	.word	0xffffffff


	//   ....[6]....
        /*0044*/ 	.word	0xffffffff


	//   ....[7]....
        /*0048*/ 	.word	0xffffffff


	//   ....[8]....
        /*004c*/ 	.word	0xffffffff


	//   ....[9]....
        /*0050*/ 	.word	0xffffffff


	//   ....[10]....
        /*0054*/ 	.word	0xffffffff


	//   ....[11]....
        /*0058*/ 	.word	0xffffffff


	//   ....[12]....
        /*005c*/ 	.word	0xffffffff


	//   ....[13]....
        /*0060*/ 	.word	0xffffffff


	//   ....[14]....
        /*0064*/ 	.word	0xffffffff


	//   ....[15]....
        /*0068*/ 	.word	0xffffffff


	//   ....[16]....
        /*006c*/ 	.word	0xffffffff


	//   ....[17]....
        /*0070*/ 	.word	0xffffffff


	//   ....[18]....
        /*0074*/ 	.word	0xffffffff


	//   ....[19]....
        /*0078*/ 	.word	0xffffffff


	//   ....[20]....
        /*007c*/ 	.word	0xffffffff


	//   ....[21]....
        /*0080*/ 	.word	0xffffffff


	//   ....[22]....
        /*0084*/ 	.word	0xffffffff


	//   ....[23]....
        /*0088*/ 	.word	0xffffffff


	//   ....[24]....
        /*008c*/ 	.word	0xffffffff


	//   ....[25]....
        /*0090*/ 	.word	0xffffffff


	//   ....[26]....
        /*0094*/ 	.word	0xffffffff


	//   ....[27]....
        /*0098*/ 	.word	0xffffffff


	//   ....[28]....
        /*009c*/ 	.word	0xffffffff


	//   ....[29]....
        /*00a0*/ 	.word	0xffffffff


	//   ....[30]....
        /*00a4*/ 	.word	0xffffffff


	//   ....[31]....
        /*00a8*/ 	.word	0xffffffff


	//   ....[32]....
        /*00ac*/ 	.word	0xffffffff


	//   ....[33]....
        /*00b0*/ 	.word	0xffffffff


	//   ....[34]....
        /*00b4*/ 	.word	0xffffffff


	//   ....[35]....
        /*00b8*/ 	.word	0xffffffff


	//   ....[36]....
        /*00bc*/ 	.word	0xffffffff


	//   ....[37]....
        /*00c0*/ 	.word	0xffffffff


	//   ....[38]....
        /*00c4*/ 	.word	0xffffffff


	//   ....[39]....
        /*00c8*/ 	.word	0xffffffff


	//   ....[40]....
        /*00cc*/ 	.word	0xffffffff


	//   ....[41]....
        /*00d0*/ 	.word	0xffffffff


	//   ....[42]....
        /*00d4*/ 	.word	0xffffffff


	//   ....[43]....
        /*00d8*/ 	.word	0xffffffff


	//   ....[44]....
        /*00dc*/ 	.word	0xffffffff


	//   ....[45]....
        /*00e0*/ 	.word	0xffffffff


	//   ....[46]....
        /*00e4*/ 	.word	0xffffffff


	//   ....[47]....
        /*00e8*/ 	.word	0xffffffff


	//   ....[48]....
        /*00ec*/ 	.word	0xffffffff


	//   ....[49]....
        /*00f0*/ 	.word	0xffffffff


	//   ....[50]....
        /*00f4*/ 	.word	0xffffffff


	//   ....[51]....
        /*00f8*/ 	.word	0xffffffff


	//   ....[52]....
        /*00fc*/ 	.word	0xffffffff


	//   ....[53]....
        /*0100*/ 	.word	0xffffffff


	//   ....[54]....
        /*0104*/ 	.word	0xffffffff


	//   ....[55]....
        /*0108*/ 	.word	0xffffffff


	//   ....[56]....
        /*010c*/ 	.word	0xffffffff


	//   ....[57]....
        /*0110*/ 	.word	0xffffffff


	//   ....[58]....
        /*0114*/ 	.word	0xffffffff


	//   ....[59]....
        /*0118*/ 	.word	0xffffffff


	//   ....[60]....
        /*011c*/ 	.word	0xffffffff


	//   ....[61]....
        /*0120*/ 	.word	0xffffffff


	//   ....[62]....
        /*0124*/ 	.word	0xffffffff


	//   ....[63]....
        /*0128*/ 	.word	0xffffffff


	//   ....[64]....
        /*012c*/ 	.word	0xffffffff


	//   ....[65]....
        /*0130*/ 	.word	0xffffffff


	//   ....[66]....
        /*0134*/ 	.word	0xffffffff


	//   ....[67]....
        /*0138*/ 	.word	0xffffffff


	//   ....[68]....
        /*013c*/ 	.word	0xffffffff


	//   ....[69]....
        /*0140*/ 	.word	0xffffffff


	//   ....[70]....
        /*0144*/ 	.word	0xffffffff


	//   ....[71]....
        /*0148*/ 	.word	0xffffffff


	//   ....[72]....
        /*014c*/ 	.word	0xffffffff


	//   ....[73]....
        /*0150*/ 	.word	0xffffffff


	//   ....[74]....
        /*0154*/ 	.word	0xffffffff


	//   ....[75]....
        /*0158*/ 	.word	0xffffffff


	//   ....[76]....
        /*015c*/ 	.word	0xffffffff


	//   ....[77]....
        /*0160*/ 	.word	0xffffffff


	//   ....[78]....
        /*0164*/ 	.word	0xffffffff


	//   ....[79]....
        /*0168*/ 	.word	0xffffffff


	//   ....[80]....
        /*016c*/ 	.word	0xffffffff


	//   ....[81]....
        /*0170*/ 	.word	0xffffffff


	//   ....[82]....
        /*0174*/ 	.word	0xffffffff


	//   ....[83]....
        /*0178*/ 	.word	0xffffffff


	//----- nvinfo : EIATTR_COOP_GROUP_INSTR_OFFSETS
	.align		4
.L_3773:
        /*017c*/ 	.byte	0x04, 0x28
        /*017e*/ 	.short	(.L_3775 - .L_3774)


	//   ....[0]....
.L_3774:
        /*0180*/ 	.word	0x00000fb0


	//   ....[1]....
        /*0184*/ 	.word	0x000010c0


	//   ....[2]....
        /*0188*/ 	.word	0x00001200


	//   ....[3]....
        /*018c*/ 	.word	0x000020a0


	//   ....[4]....
        /*0190*/ 	.word	0x00002490


	//   ....[5]....
        /*0194*/ 	.word	0x00002a30


	//   ....[6]....
        /*0198*/ 	.word	0x00002a60


	//   ....[7]....
        /*019c*/ 	.word	0x00002ac0


	//   ....[8]....
        /*01a0*/ 	.word	0x00002ad0


	//   ....[9]....
        /*01a4*/ 	.word	0x00002b40


	//   ....[10]....
        /*01a8*/ 	.word	0x00002b50


	//   ....[11]....
        /*01ac*/ 	.word	0x00002bb0


	//   ....[12]....
        /*01b0*/ 	.word	0x00002bc0


	//   ....[13]....
        /*01b4*/ 	.word	0x00002c30


	//   ....[14]....
        /*01b8*/ 	.word	0x00002c60


	//   ....[15]....
        /*01bc*/ 	.word	0x00002ca0


	//   ....[16]....
        /*01c0*/ 	.word	0x00002cb0


	//   ....[17]....
        /*01c4*/ 	.word	0x00002d80


	//   ....[18]....
        /*01c8*/ 	.word	0x00002dc0


	//   ....[19]....
        /*01cc*/ 	.word	0x00002e00


	//   ....[20]....
        /*01d0*/ 	.word	0x00002e30


	//   ....[21]....
        /*01d4*/ 	.word	0x00002f80


	//   ....[22]....
        /*01d8*/ 	.word	0x00002fc0


	//   ....[23]....
        /*01dc*/ 	.word	0x00003000


	//   ....[24]....
        /*01e0*/ 	.word	0x00003040


	//   ....[25]....
        /*01e4*/ 	.word	0x00003070


	//   ....[26]....
        /*01e8*/ 	.word	0x00003160


	//   ....[27]....
        /*01ec*/ 	.word	0x00003180


	//   ....[28]....
        /*01f0*/ 	.word	0x00003190


	//   ....[29]....
        /*01f4*/ 	.word	0x000031a0


	//   ....[30]....
        /*01f8*/ 	.word	0x000031b0


	//   ....[31]....
        /*01fc*/ 	.word	0x000031c0


	//   ....[32]....
        /*0200*/ 	.word	0x000031d0


	//   ....[33]....
        /*0204*/ 	.word	0x000031e0


	//   ....[34]....
        /*0208*/ 	.word	0x000031f0


	//   ....[35]....
        /*020c*/ 	.word	0x000032c0


	//   ....[36]....
        /*0210*/ 	.word	0x000032e0


	//   ....[37]....
        /*0214*/ 	.word	0x000032f0


	//   ....[38]....
        /*0218*/ 	.word	0x00003300


	//   ....[39]....
        /*021c*/ 	.word	0x000033d0


	//   ....[40]....
        /*0220*/ 	.word	0x000033f0


	//   ....[41]....
        /*0224*/ 	.word	0x00003400


	//   ....[42]....
        /*0228*/ 	.word	0x00003410


	//   ....[43]....
        /*022c*/ 	.word	0x000034e0


	//   ....[44]....
        /*0230*/ 	.word	0x00003510


	//   ....[45]....
        /*0234*/ 	.word	0x00003520


	//   ....[46]....
        /*0238*/ 	.word	0x00003530


	//   ....[47]....
        /*023c*/ 	.word	0x00003600


	//   ....[48]....
        /*0240*/ 	.word	0x00003630


	//   ....[49]....
        /*0244*/ 	.word	0x00003640


	//   ....[50]....
        /*0248*/ 	.word	0x00003650


	//   ....[51]....
        /*024c*/ 	.word	0x00003720


	//   ....[52]....
        /*0250*/ 	.word	0x00003760


	//   ....[53]....
        /*0254*/ 	.word	0x000037a0


	//   ....[54]....
        /*0258*/ 	.word	0x000037e0


	//   ....[55]....
        /*025c*/ 	.word	0x00003820


	//   ....[56]....
        /*0260*/ 	.word	0x00003860


	//   ....[57]....
        /*0264*/ 	.word	0x000038a0


	//   ....[58]....
        /*0268*/ 	.word	0x000038f0


	//   ....[59]....
        /*026c*/ 	.word	0x00003920


	//   ....[60]....
        /*0270*/ 	.word	0x00003960


	//   ....[61]....
        /*0274*/ 	.word	0x00004560


	//   ....[62]....
        /*0278*/ 	.word	0x000045a0


	//   ....[63]....
        /*027c*/ 	.word	0x00004660


	//   ....[64]....
        /*0280*/ 	.word	0x00004680


	//   ....[65]....
        /*0284*/ 	.word	0x000046b0


	//   ....[66]....
        /*0288*/ 	.word	0x000046d0


	//   ....[67]....
        /*028c*/ 	.word	0x00004700


	//   ....[68]....
        /*0290*/ 	.word	0x00004730


	//   ....[69]....
        /*0294*/ 	.word	0x000047a0


	//   ....[70]....
        /*0298*/ 	.word	0x000047e0


	//   ....[71]....
        /*029c*/ 	.word	0x00004c30


	//   ....[72]....
        /*02a0*/ 	.word	0x00004c70


	//   ....[73]....
        /*02a4*/ 	.word	0x00005040


	//   ....[74]....
        /*02a8*/ 	.word	0x00005340


	//   ....[75]....
        /*02ac*/ 	.word	0x00005390


	//   ....[76]....
        /*02b0*/ 	.word	0x000053e0


	//   ....[77]....
        /*02b4*/ 	.word	0x00005410


	//   ....[78]....
        /*02b8*/ 	.word	0x00005430


	//   ....[79]....
        /*02bc*/ 	.word	0x00005500


	//   ....[80]....
        /*02c0*/ 	.word	0x00005540


	//   ....[81]....
        /*02c4*/ 	.word	0x00005590


	//   ....[82]....
        /*02c8*/ 	.word	0x000055c0


	//   ....[83]....
        /*02cc*/ 	.word	0x000055e0


	//----- nvinfo : EIATTR_VRC_CTA_INIT_COUNT
	.align		4
.L_3775:
        /*02d0*/ 	.byte	0x02, 0x4a
	.zero		1
	.zero		1


	//----- nvinfo : EIATTR_EXIT_INSTR_OFFSETS
	.align		4
        /*02d4*/ 	.byte	0x04, 0x1c
        /*02d6*/ 	.short	(.L_3777 - .L_3776)


	//   ....[0]....
.L_3776:
        /*02d8*/ 	.word	0x00005680


	//   ....[1]....
        /*02dc*/ 	.word	0x000057f0


	//----- nvinfo : EIATTR_MAX_THREADS
	.align		4
.L_3777:
        /*02e0*/ 	.byte	0x04, 0x05
        /*02e2*/ 	.short	(.L_3779 - .L_3778)
.L_3778:
        /*02e4*/ 	.word	0x00000020
        /*02e8*/ 	.word	0x00000001
        /*02ec*/ 	.word	0x00000001


	//----- nvinfo : EIATTR_CRS_STACK_SIZE
	.align		4
.L_3779:
        /*02f0*/ 	.byte	0x04, 0x1e
        /*02f2*/ 	.short	(.L_3781 - .L_3780)
.L_3780:
        /*02f4*/ 	.word	0x00000000


	//----- nvinfo : EIATTR_CBANK_PARAM_SIZE
	.align		4
.L_3781:
        /*02f8*/ 	.byte	0x03, 0x19
        /*02fa*/ 	.short	0x01f0


	//----- nvinfo : EIATTR_PARAM_CBANK
	.align		4
        /*02fc*/ 	.byte	0x04, 0x0a
        /*02fe*/ 	.short	(.L_3783 - .L_3782)
	.align		4
.L_3782:
        /*0300*/ 	.word	index@(.nv.constant0._Z25selective_scan_bwd_kernelI32Selective_Scan_bwd_kernel_traitsILi32ELi4ELb0ELb1ELb1ELb1ELb0EfN3c107complexIfEEEEv12SSMParamsBwd)
        /*0304*/ 	.short	0x0380
        /*0306*/ 	.short	0x01f0


	//----- nvinfo : EIATTR_SW_WAR
	.align		4
.L_3783:
        /*0308*/ 	.byte	0x04, 0x36
        /*030a*/ 	.short	(.L_3785 - .L_3784)
.L_3784:
        /*030c*/ 	.word	0x00000008
.L_3785:


//--------------------- .nv.info._Z25selective_scan_bwd_kernelI32Selective_Scan_bwd_kernel_traitsILi32ELi4ELb0ELb1ELb1ELb1ELb1EfN3c107complexIfEEEEv12SSMParamsBwd --------------------------
	.section	.nv.info._Z25selective_scan_bwd_kernelI32Selective_Scan_bwd_kernel_traitsILi32ELi4ELb0ELb1ELb1ELb1ELb1EfN3c107complexIfEEEEv12SSMParamsBwd,"",@"SHT_CUDA_INFO"
	.sectionflags	@""
	.align	4


	//----- nvinfo : EIATTR_CUDA_API_VERSION
	.align		4
        /*0000*/ 	.byte	0x04, 0x37
        /*0002*/ 	.short	(.L_3787 - .L_3786)
.L_3786:
        /*0004*/ 	.word	0x00000082


	//----- nvinfo : EIATTR_KPARAM_INFO
	.align		4
.L_3787:
        /*0008*/ 	.byte	0x04, 0x17
        /*000a*/ 	.short	(.L_3789 - .L_3788)
.L_3788:
        /*000c*/ 	.word	0x00000000
        /*0010*/ 	.short	0x0000
        /*0012*/ 	.short	0x0000
        /*0014*/ 	.byte	0x00, 0xf0, 0xc1, 0x07


	//----- nvinfo : EIATTR_SPARSE_MMA_MASK
	.align		4
.L_3789:
        /*0018*/ 	.byte	0x03, 0x50
        /*001a*/ 	.short	0x0000


	//----- nvinfo : EIATTR_MAXREG_COUNT
	.align		4
        /*001c*/ 	.byte	0x03, 0x1b
        /*001e*/ 	.short	0x00ff


	//----- nvinfo : EIATTR_NUM_BARRIERS
	.align		4
        /*0020*/ 	.byte	0x02, 0x4c
        /*0022*/ 	.byte	0x01
	.zero		1


	//----- nvinfo : EIATTR_MERCURY_ISA_VERSION
	.align		4
        /*0024*/ 	.byte	0x03, 0x5f
        /*0026*/ 	.short	0x0101


	//----- nvinfo : EIATTR_COOP_GROUP_MASK_REGIDS
	.align		4
        /*0028*/ 	.byte	0x04, 0x29
        /*002a*/ 	.short	(.L_3791 - .L_3790)


	//   ....[0]....
.L_3790:
        /*002c*/ 	.word	0xffffffff


	//   ....[1]....
        /*0030*/ 	.word	0xffffffff


	//   ....[2]....
        /*0034*/ 	.word	0xffffffff


	//   ....[3]....
        /*0038*/ 	.word	0xffffffff


	//   ....[4]....
        /*003c*/ 	.word	0xffffffff


	//   ....[5]....
        /*0040*/ 	.word	0xffffffff


	//   ....[6]....
        /*0044*/ 	.word	0xffffffff


	//   ....[7]....
        /*0048*/ 	.word	0xffffffff


	//   ....[8]....
        /*004c*/ 	.word	0xffffffff


	//   ....[9]....
        /*0050*/ 	.word	0xffffffff


	//   ....[10]....
        /*0054*/ 	.word	0xffffffff


	//   ....[11]....
        /*0058*/ 	.word	0xffffffff


	//   ....[12]....
        /*005c*/ 	.word	0xffffffff


	//   ....[13]....
        /*0060*/ 	.word	0xffffffff


	//   ....[14]....
        /*0064*/ 	.word	0xffffffff


	//   ....[15]....
        /*0068*/ 	.word	0xffffffff


	//   ....[16]....
        /*006c*/ 	.word	0xffffffff


	//   ....[17]....
        /*0070*/ 	.word	0xffffffff


	//   ....[18]....
        /*0074*/ 	.word	0xffffffff


	//   ....[19]....
        /*0078*/ 	.word	0xffffffff


	//   ....[20]....
        /*007c*/ 	.word	0xffffffff


	//   ....[21]....
        /*0080*/ 	.word	0xffffffff


	//   ....[22]....
        /*0084*/ 	.word	0xffffffff


	//   ....[23]....
        /*0088*/ 	.word	0xffffffff


	//   ....[24]....
        /*008c*/ 	.word	0xffffffff


	//   ....[25]....
        /*0090*/ 	.word	0xffffffff


	//   ....[26]....
        /*0094*/ 	.word	0xffffffff


	//   ....[27]....
        /*0098*/ 	.word	0xffffffff


	//   ....[28]....
        /*009c*/ 	.word	0xffffffff


	//   ....[29]....
        /*00a0*/ 	.word	0xffffffff


	//   ....[30]....
        /*00a4*/ 	.word	0xffffffff


	//   ....[31]....
        /*00a8*/ 	.word	0xffffffff


	//   ....[32]....
        /*00ac*/ 	.word	0xffffffff


	//   ....[33]....
        /*00b0*/ 	.word	0xffffffff


	//   ....[34]....
        /*00b4*/ 	.word	0xffffffff


	//   ....[35]....
        /*00b8*/ 	.word	0xffffffff


	//   ....[36]....
        /*00bc*/ 	.word	0xffffffff


	//   ....[37]....
        /*00c0*/ 	.word	0xffffffff


	//   ....[38]....
        /*00c4*/ 	.word	0xffffffff


	//   ....[39]....
        /*00c8*/ 	.word	0xffffffff


	//   ....[40]....
        /*00cc*/ 	.word	0xffffffff


	//   ....[41]....
        /*00d0*/ 	.word	0xffffffff


	//   ....[42]....
        /*00d4*/ 	.word	0xffffffff


	//   ....[43]....
        /*00d8*/ 	.word	0xffffffff


	//   ....[44]....
        /*00dc*/ 	.word	0xffffffff


	//   ....[45]....
        /*00e0*/ 	.word	0xffffffff


	//   ....[46]....
        /*00e4*/ 	.word	0xffffffff


	//   ....[47]....
        /*00e8*/ 	.word	0xffffffff


	//   ....[48]....
        /*00ec*/ 	.word	0xffffffff


	//   ....[49]....
        /*00f0*/ 	.word	0xffffffff


	//   ....[50]....
        /*00f4*/ 	.word	0xffffffff


	//   ....[51]....
        /*00f8*/ 	.word	0xffffffff


	//   ....[52]....
        /*00fc*/ 	.word	0xffffffff


	//   ....[53]....
        /*0100*/ 	.word	0xffffffff


	//   ....[54]....
        /*0104*/ 	.word	0xffffffff


	//   ....[55]....
        /*0108*/ 	.word	0xffffffff


	//   ....[56]....
        /*010c*/ 	.word	0xffffffff


	//   ....[57]....
        /*0110*/ 	.word	0xffffffff


	//   ....[58]....
        /*0114*/ 	.word	0xffffffff


	//   ....[59]....
        /*0118*/ 	.word	0xffffffff


	//   ....[60]....
        /*011c*/ 	.word	0xffffffff


	//   ....[61]....
        /*0120*/ 	.word	0xffffffff


	//   ....[62]....
        /*0124*/ 	.word	0xffffffff


	//   ....[63]....
        /*0128*/ 	.word	0xffffffff


	//   ....[64]....
        /*012c*/ 	.word	0xffffffff


	//   ....[65]....
        /*0130*/ 	.word	0xffffffff


	//   ....[66]....
        /*0134*/ 	.word	0xffffffff


	//   ....[67]....
        /*0138*/ 	.word	0xffffffff


	//   ....[68]....
        /*013c*/ 	.word	0xffffffff


	//   ....[69]....
        /*0140*/ 	.word	0xffffffff


	//   ....[70]....
        /*0144*/ 	.word	0xffffffff


	//   ....[71]....
        /*0148*/ 	.word	0xffffffff


	//   ....[72]....
        /*014c*/ 	.word	0xffffffff


	//   ....[73]....
        /*0150*/ 	.word	0xffffffff


	//   ....[74]....
        /*0154*/ 	.word	0xffffffff


	//   ....[75]....
        /*0158*/ 	.word	0xffffffff


	//   ....[76]....
        /*015c*/ 	.word	0xffffffff


	//   ....[77]....
        /*0160*/ 	.word	0xffffffff


	//   ....[78]....
        /*0164*/ 	.word	0xffffffff


	//   ....[79]....
        /*0168*/ 	.word	0xffffffff


	//   ....[80]....
        /*016c*/ 	.word	0xffffffff


	//   ....[81]....
        /*0170*/ 	.word	0xffffffff


	//   ....[82]....
        /*0174*/ 	.word	0xffffffff


	//   ....[83]....
        /*0178*/ 	.word	0xffffffff


	//   ....[84]....
        /*017c*/ 	.word	0xffffffff


	//   ....[85]....
        /*0180*/ 	.word	0xffffffff


	//   ....[86]....
        /*0184*/ 	.word	0xffffffff


	//   ....[87]....
        /*0188*/ 	.word	0xffffffff


	//----- nvinfo : EIATTR_COOP_GROUP_INSTR_OFFSETS
	.align		4
.L_3791:
        /*018c*/ 	.byte	0x04, 0x28
        /*018e*/ 	.short	(.L_3793 - .L_3792)


	//   ....[0]....
.L_3792:
        /*0190*/ 	.word	0x00000fb0


	//   ....[1]....
        /*0194*/ 	.word	0x000010e0


	//   ....[2]....
        /*0198*/ 	.word	0x000011f0


	//   ....[3]....
        /*019c*/ 	.word	0x00001d20


	//   ....[4]....
        /*01a0*/ 	.word	0x00001f60


	//   ....[5]....
        /*01a4*/ 	.word	0x000020e0


	//   ....[6]....
        /*01a8*/ 	.word	0x000022d0


	//   ....[7]....
        /*01ac*/ 	.word	0x00002ae0


	//   ....[8]....
        /*01b0*/ 	.word	0x00002ee0


	//   ....[9]....
        /*01b4*/ 	.word	0x00003460


	//   ....[10]....
        /*01b8*/ 	.word	0x00003490


	//   ....[11]....
        /*01bc*/ 	.word	0x00003500


	//   ....[12]....
        /*01c0*/ 	.word	0x00003510


	//   ....[13]....
        /*01c4*/ 	.word	0x00003580


	//   ....[14]....
        /*01c8*/ 	.word	0x00003590


	//   ....[15]....
        /*01cc*/ 	.word	0x000035f0


	//   ....[16]....
        /*01d0*/ 	.word	0x00003600


	//   ....[17]....
        /*01d4*/ 	.word	0x00003670


	//   ....[18]....
        /*01d8*/ 	.word	0x000036a0


	//   ....[19]....
        /*01dc*/ 	.word	0x000036e0


	//   ....[20]....
        /*01e0*/ 	.word	0x000036f0


	//   ....[21]....
        /*01e4*/ 	.word	0x000037b0


	//   ....[22]....
        /*01e8*/ 	.word	0x000037f0


	//   ....[23]....
        /*01ec*/ 	.word	0x00003820


	//   ....[24]....
        /*01f0*/ 	.word	0x00003850


	//   ....[25]....
        /*01f4*/ 	.word	0x000039b0


	//   ....[26]....
        /*01f8*/ 	.word	0x000039f0


	//   ....[27]....
        /*01fc*/ 	.word	0x00003a30


	//   ....[28]....
        /*0200*/ 	.word	0x00003a70


	//   ....[29]....
        /*0204*/ 	.word	0x00003ab0


	//   ....[30]....
        /*0208*/ 	.word	0x00003b30


	//   ....[31]....
        /*020c*/ 	.word	0x00003bb0


	//   ....[32]....
        /*0210*/ 	.word	0x00003bd0


	//   ....[33]....
        /*0214*/ 	.word	0x00003be0


	//   ....[34]....
        /*0218*/ 	.word	0x00003bf0


	//   ....[35]....
        /*021c*/ 	.word	0x00003c00


	//   ....[36]....
        /*0220*/ 	.word	0x00003c10


	//   ....[37]....
        /*0224*/ 	.word	0x00003c20


	//   ....[38]....
        /*0228*/ 	.word	0x00003c30


	//   ....[39]....
        /*022c*/ 	.word	0x00003d00


	//   ....[40]....
        /*0230*/ 	.word	0x00003d20


	//   ....[41]....
        /*0234*/ 	.word	0x00003d30


	//   ....[42]....
        /*0238*/ 	.word	0x00003d40


	//   ....[43]....
        /*023c*/ 	.word	0x00003e10


	//   ....[44]....
        /*0240*/ 	.word	0x00003e30


	//   ....[45]....
        /*0244*/ 	.word	0x00003e40


	//   ....[46]....
        /*0248*/ 	.word	0x00003e50


	//   ....[47]....
        /*024c*/ 	.word	0x00003f20


	//   ....[48]....
        /*0250*/ 	.word	0x00003f50


	//   ....[49]....
        /*0254*/ 	.word	0x00003f60


	//   ....[50]....
        /*0258*/ 	.word	0x00003f70


	//   ....[51]....
        /*025c*/ 	.word	0x00004040


	//   ....[52]....
        /*0260*/ 	.word	0x00004070


	//   ....[53]....
        /*0264*/ 	.word	0x00004080


	//   ....[54]....
        /*0268*/ 	.word	0x00004090


	//   ....[55]....
        /*026c*/ 	.word	0x00004160


	//   ....[56]....
        /*0270*/ 	.word	0x000041a0


	//   ....[57]....
        /*0274*/ 	.word	0x000041e0


	//   ....[58]....
        /*0278*/ 	.word	0x00004220


	//   ....[59]....
        /*027c*/ 	.word	0x00004260


	//   ....[60]....
        /*0280*/ 	.word	0x000042a0


	//   ....[61]....
        /*0284*/ 	.word	0x000042e0


	//   ....[62]....
        /*0288*/ 	.word	0x00004330


	//   ....[63]....
        /*028c*/ 	.word	0x00004370


	//   ....[64]....
        /*0290*/ 	.word	0x000043c0


	//   ....[65]....
        /*0294*/ 	.word	0x00004fa0


	//   ....[66]....
        /*0298*/ 	.word	0x00004fe0


	//   ....[67]....
        /*029c*/ 	.word	0x000050d0


	//   ....[68]....
        /*02a0*/ 	.word	0x000050f0


	//   ....[69]....
        /*02a4*/ 	.word	0x00005120


	//   ....[70]....
        /*02a8*/ 	.word	0x00005140


	//   ....[71]....
        /*02ac*/ 	.word	0x00005170


	//   ....[72]....
        /*02b0*/ 	.word	0x000051a0


	//   ....[73]....
        /*02b4*/ 	.word	0x000051f0


	//   ....[74]....
        /*02b8*/ 	.word	0x00005230


	//   ....[75]....
        /*02bc*/ 	.word	0x000056a0


	//   ....[76]....
        /*02c0*/ 	.word	0x000056e0


	//   ....[77]....
        /*02c4*/ 	.word	0x00005a70


	//   ....[78]....
        /*02c8*/ 	.word	0x00005d70


	//   ....[79]....
        /*02cc*/ 	.word	0x00005dc0


	//   ....[80]....
        /*02d0*/ 	.word	0x00005e10


	//   ....[81]....
        /*02d4*/ 	.word	0x00005e40


	//   ....[82]....
        /*02d8*/ 	.word	0x00005e60


	//   ....[83]....
        /*02dc*/ 	.word	0x00005f30


	//   ....[84]....
        /*02e0*/ 	.word	0x00005f70


	//   ....[85]....
        /*02e4*/ 	.word	0x00005fc0


	//   ....[86]....
        /*02e8*/ 	.word	0x00005ff0


	//   ....[87]....
        /*02ec*/ 	.word	0x00006010


	//----- nvinfo : EIATTR_VRC_CTA_INIT_COUNT
	.align		4
.L_3793:
        /*02f0*/ 	.byte	0x02, 0x4a
	.zero		1
	.zero		1


	//----- nvinfo : EIATTR_EXIT_INSTR_OFFSETS
	.align		4
        /*02f4*/ 	.byte	0x04, 0x1c
        /*02f6*/ 	.short	(.L_3795 - .L_3794)


	//   ....[0]....
.L_3794:
        /*02f8*/ 	.word	0x000060b0


	//   ....[1]....
        /*02fc*/ 	.word	0x00006220


	//----- nvinfo : EIATTR_MAX_THREADS
	.align		4
.L_3795:
        /*0300*/ 	.byte	0x04, 0x05
        /*0302*/ 	.short	(.L_3797 - .L_3796)
.L_3796:
        /*0304*/ 	.word	0x00000020
        /*0308*/ 	.word	0x00000001
        /*030c*/ 	.word	0x00000001


	//----- nvinfo : EIATTR_CRS_STACK_SIZE
	.align		4
.L_3797:
        /*0310*/ 	.byte	0x04, 0x1e
        /*0312*/ 	.short	(.L_3799 - .L_3798)
.L_3798:
        /*0314*/ 	.word	0x00000000


	//----- nvinfo : EIATTR_CBANK_PARAM_SIZE
	.align		4
.L_3799:
        /*0318*/ 	.byte	0x03, 0x19
        /*031a*/ 	.short	0x01f0


	//----- nvinfo : EIATTR_PARAM_CBANK
	.align		4
        /*031c*/ 	.byte	0x04, 0x0a
        /*031e*/ 	.short	(.L_3801 - .L_3800)
	.align		4
.L_3800:
        /*0320*/ 	.word	index@(.nv.constant0._Z25selective_scan_bwd_kernelI32Selective_Scan_bwd_kernel_traitsILi32ELi4ELb0ELb1ELb1ELb1ELb1EfN3c107complexIfEEEEv12SSMParamsBwd)
        /*0324*/ 	.short	0x0380
        /*0326*/ 	.short	0x01f0


	//----- nvinfo : EIATTR_SW_WAR
	.align		4
.L_3801:
        /*0328*/ 	.byte	0x04, 0x36
        /*032a*/ 	.short	(.L_3803 - .L_3802)
.L_3802:
        /*032c*/ 	.word	0x00000008
.L_3803:


//--------------------- .nv.info._Z25selective_scan_bwd_kernelI32Selective_Scan_bwd_kernel_traitsILi32ELi4ELb1ELb0ELb0ELb0ELb0EfN3c107complexIfEEEEv12SSMParamsBwd --------------------------
	.section	.nv.info._Z25selective_scan_bwd_kernelI32Selective_Scan_bwd_kernel_traitsILi32ELi4ELb1ELb0ELb0ELb0ELb0EfN3c107complexIfEEEEv12SSMParamsBwd,"",@"SHT_CUDA_INFO"
	.sectionflags	@""
	.align	4


	//----- nvinfo : EIATTR_CUDA_API_VERSION
	.align		4
        /*0000*/ 	.byte	0x04, 0x37
        /*0002*/ 	.short	(.L_3805 - .L_3804)
.L_3804:
        /*0004*/ 	.word	0x00000082


	//----- nvinfo : EIATTR_KPARAM_INFO
	.align		4
.L_3805:
        /*0008*/ 	.byte	0x04, 0x17
        /*000a*/ 	.short	(.L_3807 - .L_3806)
.L_3806:
        /*000c*/ 	.word	0x00000000
        /*0010*/ 	.short	0x0000
        /*0012*/ 	.short	0x0000
        /*0014*/ 	.byte	0x00, 0xf0, 0xc1, 0x07


	//----- nvinfo : EIATTR_SPARSE_MMA_MASK
	.align		4
.L_3807:
        /*0018*/ 	.byte	0x03, 0x50
        /*001a*/ 	.short	0x0000


	//----- nvinfo : EIATTR_MAXREG_COUNT
	.align		4
        /*001c*/ 	.byte	0x03, 0x1b
        /*001e*/ 	.short	0x00ff


	//----- nvinfo : EIATTR_NUM_BARRIERS
	.align		4
        /*0020*/ 	.byte	0x02, 0x4c
        /*0022*/ 	.byte	0x01
	.zero		1


	//----- nvinfo : EIATTR_MERCURY_ISA_VERSION
	.align		4
        /*0024*/ 	.byte	0x03, 0x5f
        /*0026*/ 	.short	0x0101


	//----- nvinfo : EIATTR_COOP_GROUP_MASK_REGIDS
	.align		4
        /*0028*/ 	.byte	0x04, 0x29
        /*002a*/ 	.short	(.L_3809 - .L_3808)


	//   ....[0]....
.L_3808:
        /*002c*/ 	.word	0xffffffff


	//   ....[1]....
        /*0030*/ 	.word	0xffffffff


	//   ....[2]....
        /*0034*/ 	.word	0xffffffff


	//   ....[3]....
        /*0038*/ 	.word	0xffffffff


	//   ....[4]....
        /*003c*/ 	.word	0xffffffff


	//   ....[5]....
        /*0040*/ 	.word	0xffffffff


	//   ....[6]....
        /*0044*/ 	.word	0xffffffff


	//   ....[7]....
        /*0048*/ 	.word	0xffffffff


	//   ....[8]....
        /*004c*/ 	.word	0xffffffff


	//   ....[9]....
        /*0050*/ 	.word	0xffffffff


	//   ....[10]....
        /*0054*/ 	.word	0xffffffff


	//   ....[11]....
        /*0058*/ 	.word	0xffffffff


	//   ....[12]....
        /*005c*/ 	.word	0xffffffff


	//   ....[13]....
        /*0060*/ 	.word	0xffffffff


	//   ....[14]....
        /*0064*/ 	.word	0xffffffff


	//   ....[15]....
        /*0068*/ 	.word	0xffffffff


	//   ....[16]....
        /*006c*/ 	.word	0xffffffff


	//   ....[17]....
        /*0070*/ 	.word	0xffffffff


	//   ....[18]....
        /*0074*/ 	.word	0xffffffff


	//   ....[19]....
        /*0078*/ 	.word	0xffffffff


	//   ....[20]....
        /*007c*/ 	.word	0xffffffff


	//   ....[21]....
        /*0080*/ 	.word	0xffffffff


	//   ....[22]....
        /*0084*/ 	.word	0xffffffff


	//   ....[23]....
        /*0088*/ 	.word	0xffffffff


	//   ....[24]....
        /*008c*/ 	.word	0xffffffff


	//   ....[25]....
        /*0090*/ 	.word	0xffffffff


	//   ....[26]....
        /*0094*/ 	.word	0xffffffff


	//   ....[27]....
        /*0098*/ 	.word	0xffffffff


	//   ....[28]....
        /*009c*/ 	.word	0xffffffff


	//   ....[29]....
        /*00a0*/ 	.word	0xffffffff


	//   ....[30]....
        /*00a4*/ 	.word	0xffffffff


	//   ....[31]....
        /*00a8*/ 	.word	0xffffffff


	//   ....[32]....
        /*00ac*/ 	.word	0xffffffff


	//   ....[33]....
        /*00b0*/ 	.word	0xffffffff


	//   ....[34]....
        /*00b4*/ 	.word	0xffffffff


	//   ....[35]....
        /*00b8*/ 	.word	0xffffffff


	//   ....[36]....
        /*00bc*/ 	.word	0xffffffff


	//   ....[37]....
        /*00c0*/ 	.word	0xffffffff


	//   ....[38]....
        /*00c4*/ 	.word	0xffffffff


	//   ....[39]....
        /*00c8*/ 	.word	0xffffffff


	//   ....[40]....
        /*00cc*/ 	.word	0xffffffff


	//   ....[41]....
        /*00d0*/ 	.word	0xffffffff


	//   ....[42]....
        /*00d4*/ 	.word	0xffffffff


	//   ....[43]....
        /*00d8*/ 	.word	0xffffffff


	//   ....[44]....
        /*00dc*/ 	.word	0xffffffff


	//   ....[45]....
        /*00e0*/ 	.word	0xffffffff


	//   ....[46]....
        /*00e4*/ 	.word	0xffffffff


	//   ....[47]....
        /*00e8*/ 	.word	0xffffffff


	//   ....[48]....
        /*00ec*/ 	.word	0xffffffff


	//   ....[49]....
        /*00f0*/ 	.word	0xffffffff


	//   ....[50]....
        /*00f4*/ 	.word	0xffffffff


	//   ....[51]....
        /*00f8*/ 	.word	0xffffffff


	//   ....[52]....
        /*00fc*/ 	.word	0xffffffff


	//   ....[53]....
        /*0100*/ 	.word	0xffffffff


	//   ....[54]....
        /*0104*/ 	.word	0xffffffff


	//   ....[55]....
        /*0108*/ 	.word	0xffffffff


	//   ....[56]....
        /*010c*/ 	.word	0xffffffff


	//   ....[57]....
        /*0110*/ 	.word	0xffffffff


	//   ....[58]....
        /*0114*/ 	.word	0xffffffff


	//   ....[59]....
        /*0118*/ 	.word	0xffffffff


	//   ....[60]....
        /*011c*/ 	.word	0xffffffff


	//   ....[61]....
        /*0120*/ 	.word	0xffffffff


	//   ....[62]....
        /*0124*/ 	.word	0xffffffff


	//   ....[63]....
        /*0128*/ 	.word	0xffffffff


	//   ....[64]....
        /*012c*/ 	.word	0xffffffff


	//   ....[65]....
        /*0130*/ 	.word	0xffffffff


	//   ....[66]....
        /*0134*/ 	.word	0xffffffff


	//   ....[67]....
        /*0138*/ 	.word	0xffffffff


	//   ....[68]....
        /*013c*/ 	.word	0xffffffff


	//   ....[69]....
        /*0140*/ 	.word	0xffffffff


	//   ....[70]....
        /*0144*/ 	.word	0xffffffff


	//   ....[71]....
        /*0148*/ 	.word	0xffffffff


	//   ....[72]....
        /*014c*/ 	.word	0xffffffff


	//   ....[73]....
        /*0150*/ 	.word	0xffffffff


	//   ....[74]....
        /*0154*/ 	.word	0xffffffff


	//   ....[75]....
        /*0158*/ 	.word	0xffffffff


	//   ....[76]....
        /*015c*/ 	.word	0xffffffff


	//   ....[77]....
        /*0160*/ 	.word	0xffffffff


	//   ....[78]....
        /*0164*/ 	.word	0xffffffff


	//   ....[79]....
        /*0168*/ 	.word	0xffffffff


	//   ....[80]....
        /*016c*/ 	.word	0xffffffff


	//   ....[81]....
        /*0170*/ 	.word	0xffffffff


	//   ....[82]....
        /*0174*/ 	.word	0xffffffff


	//   ....[83]....
        /*0178*/ 	.word	0xffffffff


	//   ....[84]....
        /*017c*/ 	.word	0xffffffff


	//   ....[85]....
        /*0180*/ 	.word	0xffffffff


	//   ....[86]....
        /*0184*/ 	.word	0xffffffff


	//   ....[87]....
        /*0188*/ 	.word	0xffffffff


	//   ....[88]....
        /*018c*/ 	.word	0xffffffff


	//   ....[89]....
        /*0190*/ 	.word	0xffffffff


	//   ....[90]....
        /*0194*/ 	.word	0xffffffff


	//----- nvinfo : EIATTR_COOP_GROUP_INSTR_OFFSETS
	.align		4
.L_3809:
        /*0198*/ 	.byte	0x04, 0x28
        /*019a*/ 	.short	(.L_3811 - .L_3810)


	//   ....[0]....
.L_3810:
        /*019c*/ 	.word	0x000006a0


	//   ....[1]....
        /*01a0*/ 	.word	0x00000700


	//   ....[2]....
        /*01a4*/ 	.word	0x00000790


	//   ....[3]....
        /*01a8*/ 	.word	0x000011c0


	//   ....[4]....
        /*01ac*/ 	.word	0x000011f0


	//   ....[5]....
        /*01b0*/ 	.word	0x00001230


	//   ....[6]....
        /*01b4*/ 	.word	0x00001240


	//   ....[7]....
        /*01b8*/ 	.word	0x000012c0


	//   ....[8]....
        /*01bc*/ 	.word	0x000012f0


	//   ....[9]....
        /*01c0*/ 	.word	0x00001320


	//   ....[10]....
        /*01c4*/ 	.word	0x00001330


	//   ....[11]....
        /*01c8*/ 	.word	0x000013c0


	//   ....[12]....
        /*01cc*/ 	.word	0x00001400


	//   ....[13]....
        /*01d0*/ 	.word	0x00001410


	//   ....[14]....
        /*01d4*/ 	.word	0x00001420


	//   ....[15]....
        /*01d8*/ 	.word	0x000014c0


	//   ....[16]....
        /*01dc*/ 	.word	0x000014f0


	//   ....[17]....
        /*01e0*/ 	.word	0x00001500


	//   ....[18]....
        /*01e4*/ 	.word	0x00001510


	//   ....[19]....
        /*01e8*/ 	.word	0x00001640


	//   ....[20]....
        /*01ec*/ 	.word	0x00001680


	//   ....[21]....
        /*01f0*/ 	.word	0x000016c0


	//   ....[22]....
        /*01f4*/ 	.word	0x00001700


	//   ....[23]....
        /*01f8*/ 	.word	0x00001810


	//   ....[24]....
        /*01fc*/ 	.word	0x00001880


	//   ....[25]....
        /*0200*/ 	.word	0x000018c0


	//   ....[26]....
        /*0204*/ 	.word	0x000018e0


	//   ....[27]....
        /*0208*/ 	.word	0x000018f0


	//   ....[28]....
        /*020c*/ 	.word	0x00001900


	//   ....[29]....
        /*0210*/ 	.word	0x00001910


	//   ....[30]....
        /*0214*/ 	.word	0x00001920


	//   ....[31]....
        /*0218*/ 	.word	0x00001950


	//   ....[32]....
        /*021c*/ 	.word	0x00001960


	//   ....[33]....
        /*0220*/ 	.word	0x00001a50


	//   ....[34]....
        /*0224*/ 	.word	0x00001a60


	//   ....[35]....
        /*0228*/ 	.word	0x00001a70


	//   ....[36]....
        /*022c*/ 	.word	0x00001a80


	//   ....[37]....
        /*0230*/ 	.word	0x00001b50


	//   ....[38]....
        /*0234*/ 	.word	0x00001b70


	//   ....[39]....
        /*0238*/ 	.word	0x00001b80


	//   ....[40]....
        /*023c*/ 	.word	0x00001b90


	//   ....[41]....
        /*0240*/ 	.word	0x00001c60


	//   ....[42]....
        /*0244*/ 	.word	0x00001c80


	//   ....[43]....
        /*0248*/ 	.word	0x00001c90


	//   ....[44]....
        /*024c*/ 	.word	0x00001ca0


	//   ....[45]....
        /*0250*/ 	.word	0x00001d70


	//   ....[46]....
        /*0254*/ 	.word	0x00001d90


	//   ....[47]....
        /*0258*/ 	.word	0x00001da0


	//   ....[48]....
        /*025c*/ 	.word	0x00001db0


	//   ....[49]....
        /*0260*/ 	.word	0x00001e80


	//   ....[50]....
        /*0264*/ 	.word	0x00001ec0


	//   ....[51]....
        /*0268*/ 	.word	0x00001ee0


	//   ....[52]....
        /*026c*/ 	.word	0x00001ef0


	//   ....[53]....
        /*0270*/ 	.word	0x00001f00


	//   ....[54]....
        /*0274*/ 	.word	0x00001f10


	//   ....[55]....
        /*0278*/ 	.word	0x00001f20


	//   ....[56]....
        /*027c*/ 	.word	0x00001f40


	//   ....[57]....
        /*0280*/ 	.word	0x00001f60


	//   ....[58]....
        /*0284*/ 	.word	0x00001f90


	//   ....[59]....
        /*0288*/ 	.word	0x000025f0


	//   ....[60]....
        /*028c*/ 	.word	0x00002620


	//   ....[61]....
        /*0290*/ 	.word	0x00002650


	//   ....[62]....
        /*0294*/ 	.word	0x00002660


	//   ....[63]....
        /*0298*/ 	.word	0x00002690


	//   ....[64]....
        /*029c*/ 	.word	0x000026b0


	//   ....[65]....
        /*02a0*/ 	.word	0x000026d0


	//   ....[66]....
        /*02a4*/ 	.word	0x000026f0


	//   ....[67]....
        /*02a8*/ 	.word	0x00002730


	//   ....[68]....
        /*02ac*/ 	.word	0x00002770


	//   ....[69]....
        /*02b0*/ 	.word	0x000027b0


	//   ....[70]....
        /*02b4*/ 	.word	0x000027f0


	//   ....[71]....
        /*02b8*/ 	.word	0x00002910


	//   ....[72]....
        /*02bc*/ 	.word	0x00002970


	//   ....[73]....
        /*02c0*/ 	.word	0x000029a0


	//   ....[74]....
        /*02c4*/ 	.word	0x000029d0


	//   ....[75]....
        /*02c8*/ 	.word	0x00002a10


	//   ....[76]....
        /*02cc*/ 	.word	0x00002a40


	//   ....[77]....
        /*02d0*/ 	.word	0x00002a60


	//   ....[78]....
        /*02d4*/ 	.word	0x00002a70


	//   ....[79]....
        /*02d8*/ 	.word	0x00002df0


	//   ....[80]....
        /*02dc*/ 	.word	0x00002f70


	//   ....[81]....
        /*02e0*/ 	.word	0x00003090


	//   ....[82]....
        /*02e4*/ 	.word	0x000030e0


	//   ....[83]....
        /*02e8*/ 	.word	0x00003130


	//   ....[84]....
        /*02ec*/ 	.word	0x00003160


	//   ....[85]....
        /*02f0*/ 	.word	0x00003180


	//   ....[86]....
        /*02f4*/ 	.word	0x00003250


	//   ....[87]....
        /*02f8*/ 	.word	0x00003290


	//   ....[88]....
        /*02fc*/ 	.word	0x000032e0


	//   ....[89]....
        /*0300*/ 	.word	0x00003310


	//   ....[90]....
        /*0304*/ 	.word	0x00003330


	//----- nvinfo : EIATTR_VRC_CTA_INIT_COUNT
	.align		4
.L_3811:
        /*0308*/ 	.byte	0x02, 0x4a
	.zero		1
	.zero		1


	//----- nvinfo : EIATTR_EXIT_INSTR_OFFSETS
	.align		4
        /*030c*/ 	.byte	0x04, 0x1c
        /*030e*/ 	.short	(.L_3813 - .L_3812)


	//   ....[0]....
.L_3812:
        /*0310*/ 	.word	0x000033d0


	//   ....[1]....
        /*0314*/ 	.word	0x000038f0


	//----- nvinfo : EIATTR_MAX_THREADS
	.align		4
.L_3813:
        /*0318*/ 	.byte	0x04, 0x05
        /*031a*/ 	.short	(.L_3815 - .L_3814)
.L_3814:
        /*031c*/ 	.word	0x00000020
        /*0320*/ 	.word	0x00000001
        /*0324*/ 	.word	0x00000001


	//----- nvinfo : EIATTR_CRS_STACK_SIZE
	.align		4
.L_3815:
        /*0328*/ 	.byte	0x04, 0x1e
        /*032a*/ 	.short	(.L_3817 - .L_3816)
.L_3816:
        /*032c*/ 	.word	0x00000000


	//----- nvinfo : EIATTR_CBANK_PARAM_SIZE
	.align		4
.L_3817:
        /*0330*/ 	.byte	0x03, 0x19
        /*0332*/ 	.short	0x01f0


	//----- nvinfo : EIATTR_PARAM_CBANK
	.align		4
        /*0334*/ 	.byte	0x04, 0x0a
        /*0336*/ 	.short	(.L_3819 - .L_3818)
	.align		4
.L_3818:
        /*0338*/ 	.word	index@(.nv.constant0._Z25selective_scan_bwd_kernelI32Selective_Scan_bwd_kernel_traitsILi32ELi4ELb1ELb0ELb0ELb0ELb0EfN3c107complexIfEEEEv12SSMParamsBwd)
        /*033c*/ 	.short	0x0380
        /*033e*/ 	.short	0x01f0


	//----- nvinfo : EIATTR_SW_WAR
	.align		4
.L_3819:
        /*0340*/ 	.byte	0x04, 0x36
        /*0342*/ 	.short	(.L_3821 - .L_3820)
.L_3820:
        /*0344*/ 	.word	0x00000008
.L_3821:


//--------------------- .nv.info._Z25selective_scan_bwd_kernelI32Selective_Scan_bwd_kernel_traitsILi32ELi4ELb1ELb0ELb0ELb0ELb1EfN3c107complexIfEEEEv12SSMParamsBwd --------------------------
	.section	.nv.info._Z25selective_scan_bwd_kernelI32Selective_Scan_bwd_kernel_traitsILi32ELi4ELb1ELb0ELb0ELb0ELb1EfN3c107complexIfEEEEv12SSMParamsBwd,"",@"SHT_CUDA_INFO"
	.sectionflags	@""
	.align	4


	//----- nvinfo : EIATTR_CUDA_API_VERSION
	.align		4
        /*0000*/ 	.byte	0x04, 0x37
        /*0002*/ 	.short	(.L_3823 - .L_3822)
.L_3822:
        /*0004*/ 	.word	0x00000082


	//----- nvinfo : EIATTR_KPARAM_INFO
	.align		4
.L_3823:
        /*0008*/ 	.byte	0x04, 0x17
        /*000a*/ 	.short	(.L_3825 - .L_3824)
.L_3824:
        /*000c*/ 	.word	0x00000000
        /*0010*/ 	.short	0x0000
        /*0012*/ 	.short	0x0000
        /*0014*/ 	.byte	0x00, 0xf0, 0xc1, 0x07


	//----- nvinfo : EIATTR_SPARSE_MMA_MASK
	.align		4
.L_3825:
        /*0018*/ 	.byte	0x03, 0x50
        /*001a*/ 	.short	0x0000


	//----- nvinfo : EIATTR_MAXREG_COUNT
	.align		4
        /*001c*/ 	.byte	0x03, 0x1b
        /*001e*/ 	.short	0x00ff


	//----- nvinfo : EIATTR_NUM_BARRIERS
	.align		4
        /*0020*/ 	.byte	0x02, 0x4c
        /*0022*/ 	.byte	0x01
	.zero		1


	//----- nvinfo : EIATTR_MERCURY_ISA_VERSION
	.align		4
        /*0024*/ 	.byte	0x03, 0x5f
        /*0026*/ 	.short	0x0101


	//----- nvinfo : EIATTR_COOP_GROUP_MASK_REGIDS
	.align		4
        /*0028*/ 	.byte	0x04, 0x29
        /*002a*/ 	.short	(.L_3827 - .L_3826)


	//   ....[0]....
.L_3826:
        /*002c*/ 	.word	0xffffffff


	//   ....[1]....
        /*0030*/ 	.word	0xffffffff


	//   ....[2]....
        /*0034*/ 	.word	0xffffffff


	//   ....[3]....
        /*0038*/ 	.word	0xffffffff


	//   ....[4]....
        /*003c*/ 	.word	0xffffffff


	//   ....[5]....
        /*0040*/ 	.word	0xffffffff


	//   ....[6]....
        /*0044*/ 	.word	0xffffffff


	//   ....[7]....
        /*0048*/ 	.word	0xffffffff


	//   ....[8]....
        /*004c*/ 	.word	0xffffffff


	//   ....[9]....
        /*0050*/ 	.word	0xffffffff


	//   ....[10]....
        /*0054*/ 	.word	0xffffffff


	//   ....[11]....
        /*0058*/ 	.word	0xffffffff


	//   ....[12]....
        /*005c*/ 	.word	0xffffffff


	//   ....[13]....
        /*0060*/ 	.word	0xffffffff


	//   ....[14]....
        /*0064*/ 	.word	0xffffffff


	//   ....[15]....
        /*0068*/ 	.word	0xffffffff


	//   ....[16]....
        /*006c*/ 	.word	0xffffffff


	//   ....[17]....
        /*0070*/ 	.word	0xffffffff


	//   ....[18]....
        /*0074*/ 	.word	0xffffffff


	//   ....[19]....
        /*0078*/ 	.word	0xffffffff


	//   ....[20]....
        /*007c*/ 	.word	0xffffffff


	//   ....[21]....
        /*0080*/ 	.word	0xffffffff


	//   ....[22]....
        /*0084*/ 	.word	0xffffffff


	//   ....[23]....
        /*0088*/ 	.word	0xffffffff


	//   ....[24]....
        /*008c*/ 	.word	0xffffffff


	//   ....[25]....
        /*0090*/ 	.word	0xffffffff


	//   ....[26]....
        /*0094*/ 	.word	0xffffffff


	//   ....[27]....
        /*0098*/ 	.word	0xffffffff


	//   ....[28]....
        /*009c*/ 	.word	0xffffffff


	//   ....[29]....
        /*00a0*/ 	.word	0xffffffff


	//   ....[30]....
        /*00a4*/ 	.word	0xffffffff


	//   ....[31]....
        /*00a8*/ 	.word	0xffffffff


	//   ....[32]....
        /*00ac*/ 	.word	0xffffffff


	//   ....[33]....
        /*00b0*/ 	.word	0xffffffff


	//   ....[34]....
        /*00b4*/ 	.word	0xffffffff


	//   ....[35]....
        /*00b8*/ 	.word	0xffffffff


	//   ....[36]....
        /*00bc*/ 	.word	0xffffffff


	//   ....[37]....
        /*00c0*/ 	.word	0xffffffff


	//   ....[38]....
        /*00c4*/ 	.word	0xffffffff


	//   ....[39]....
        /*00c8*/ 	.word	0xffffffff


	//   ....[40]....
        /*00cc*/ 	.word	0xffffffff


	//   ....[41]....
        /*00d0*/ 	.word	0xffffffff


	//   ....[42]....
        /*00d4*/ 	.word	0xffffffff


	//   ....[43]....
        /*00d8*/ 	.word	0xffffffff


	//   ....[44]....
        /*00dc*/ 	.word	0xffffffff


	//   ....[45]....
        /*00e0*/ 	.word	0xffffffff


	//   ....[46]....
        /*00e4*/ 	.word	0xffffffff


	//   ....[47]....
        /*00e8*/ 	.word	0xffffffff


	//   ....[48]....
        /*00ec*/ 	.word	0xffffffff


	//   ....[49]....
        /*00f0*/ 	.word	0xffffffff


	//   ....[50]....
        /*00f4*/ 	.word	0xffffffff


	//   ....[51]....
        /*00f8*/ 	.word	0xffffffff


	//   ....[52]....
        /*00fc*/ 	.word	0xffffffff


	//   ....[53]....
        /*0100*/ 	.word	0xffffffff


	//   ....[54]....
        /*0104*/ 	.word	0xffffffff


	//   ....[55]....
        /*0108*/ 	.word	0xffffffff


	//   ....[56]....
        /*010c*/ 	.word	0xffffffff


	//   ....[57]....
        /*0110*/ 	.word	0xffffffff


	//   ....[58]....
        /*0114*/ 	.word	0xffffffff


	//   ....[59]....
        /*0118*/ 	.word	0xffffffff


	//   ....[60]....
        /*011c*/ 	.word	0xffffffff


	//   ....[61]....
        /*0120*/ 	.word	0xffffffff


	//   ....[62]....
        /*0124*/ 	.word	0xffffffff


	//   ....[63]....
        /*0128*/ 	.word	0xffffffff


	//   ....[64]....
        /*012c*/ 	.word	0xffffffff


	//   ....[65]....
        /*0130*/ 	.word	0xffffffff


	//   ....[66]....
        /*0134*/ 	.word	0xffffffff


	//   ....[67]....
        /*0138*/ 	.word	0xffffffff


	//   ....[68]....
        /*013c*/ 	.word	0xffffffff


	//   ....[69]....
        /*0140*/ 	.word	0xffffffff


	//   ....[70]....
        /*0144*/ 	.word	0xffffffff


	//   ....[71]....
        /*0148*/ 	.word	0xffffffff


	//   ....[72]....
        /*014c*/ 	.word	0xffffffff


	//   ....[73]....
        /*0150*/ 	.word	0xffffffff


	//   ....[74]....
        /*0154*/ 	.word	0xffffffff


	//   ....[75]....
        /*0158*/ 	.word	0xffffffff


	//   ....[76]....
        /*015c*/ 	.word	0xffffffff


	//   ....[77]....
        /*0160*/ 	.word	0xffffffff


	//   ....[78]....
        /*0164*/ 	.word	0xffffffff


	//   ....[79]....
        /*0168*/ 	.word	0xffffffff


	//   ....[80]....
        /*016c*/ 	.word	0xffffffff


	//   ....[81]....
        /*0170*/ 	.word	0xffffffff


	//   ....[82]....
        /*0174*/ 	.word	0xffffffff


	//   ....[83]....
        /*0178*/ 	.word	0xffffffff


	//   ....[84]....
        /*017c*/ 	.word	0xffffffff


	//   ....[85]....
        /*0180*/ 	.word	0xffffffff


	//   ....[86]....
        /*0184*/ 	.word	0xffffffff


	//   ....[87]....
        /*0188*/ 	.word	0xffffffff


	//   ....[88]....
        /*018c*/ 	.word	0xffffffff


	//   ....[89]....
        /*0190*/ 	.word	0xffffffff


	//   ....[90]....
        /*0194*/ 	.word	0xffffffff


	//   ....[91]....
        /*0198*/ 	.word	0xffffffff


	//   ....[92]....
        /*019c*/ 	.word	0xffffffff


	//   ....[93]....
        /*01a0*/ 	.word	0xffffffff


	//   ....[94]....
        /*01a4*/ 	.word	0xffffffff


	//----- nvinfo : EIATTR_COOP_GROUP_INSTR_OFFSETS
	.align		4
.L_3827:
        /*01a8*/ 	.byte	0x04, 0x28
        /*01aa*/ 	.short	(.L_3829 - .L_3828)


	//   ....[0]....
.L_3828:
        /*01ac*/ 	.word	0x00000740


	//   ....[1]....
        /*01b0*/ 	.word	0x000007c0


	//   ....[2]....
        /*01b4*/ 	.word	0x00000890


	//   ....[3]....
        /*01b8*/ 	.word	0x00000950


	//   ....[4]....
        /*01bc*/ 	.word	0x00000b40


	//   ....[5]....
        /*01c0*/ 	.word	0x00000d30


	//   ....[6]....
        /*01c4*/ 	.word	0x00000df0


	//   ....[7]....
        /*01c8*/ 	.word	0x000018d0


	//   ....[8]....
        /*01cc*/ 	.word	0x00001900


	//   ....[9]....
        /*01d0*/ 	.word	0x00001940


	//   ....[10]....
        /*01d4*/ 	.word	0x00001950


	//   ....[11]....
        /*01d8*/ 	.word	0x000019d0


	//   ....[12]....
        /*01dc*/ 	.word	0x00001a00


	//   ....[13]....
        /*01e0*/ 	.word	0x00001a30


	//   ....[14]....
        /*01e4*/ 	.word	0x00001a40


	//   ....[15]....
        /*01e8*/ 	.word	0x00001ad0


	//   ....[16]....
        /*01ec*/ 	.word	0x00001b10


	//   ....[17]....
        /*01f0*/ 	.word	0x00001b20


	//   ....[18]....
        /*01f4*/ 	.word	0x00001b30


	//   ....[19]....
        /*01f8*/ 	.word	0x00001bd0


	//   ....[20]....
        /*01fc*/ 	.word	0x00001c00


	//   ....[21]....
        /*0200*/ 	.word	0x00001c10


	//   ....[22]....
        /*0204*/ 	.word	0x00001c20


	//   ....[23]....
        /*0208*/ 	.word	0x00001d40


	//   ....[24]....
        /*020c*/ 	.word	0x00001d80


	//   ....[25]....
        /*0210*/ 	.word	0x00001dc0


	//   ....[26]....
        /*0214*/ 	.word	0x00001e00


	//   ....[27]....
        /*0218*/ 	.word	0x00001f20


	//   ....[28]....
        /*021c*/ 	.word	0x00001f90


	//   ....[29]....
        /*0220*/ 	.word	0x00001fd0


	//   ....[30]....
        /*0224*/ 	.word	0x00001ff0


	//   ....[31]....
        /*0228*/ 	.word	0x00002000


	//   ....[32]....
        /*022c*/ 	.word	0x00002010


	//   ....[33]....
        /*0230*/ 	.word	0x00002020


	//   ....[34]....
        /*0234*/ 	.word	0x00002030


	//   ....[35]....
        /*0238*/ 	.word	0x00002060


	//   ....[36]....
        /*023c*/ 	.word	0x00002070


	//   ....[37]....
        /*0240*/ 	.word	0x00002160


	//   ....[38]....
        /*0244*/ 	.word	0x00002170


	//   ....[39]....
        /*0248*/ 	.word	0x00002180


	//   ....[40]....
        /*024c*/ 	.word	0x00002190


	//   ....[41]....
        /*0250*/ 	.word	0x00002260


	//   ....[42]....
        /*0254*/ 	.word	0x00002280


	//   ....[43]....
        /*0258*/ 	.word	0x00002290


	//   ....[44]....
        /*025c*/ 	.word	0x000022a0


	//   ....[45]....
        /*0260*/ 	.word	0x00002370


	//   ....[46]....
        /*0264*/ 	.word	0x00002390


	//   ....[47]....
        /*0268*/ 	.word	0x000023a0


	//   ....[48]....
        /*026c*/ 	.word	0x000023b0


	//   ....[49]....
        /*0270*/ 	.word	0x00002480


	//   ....[50]....
        /*0274*/ 	.word	0x000024a0


	//   ....[51]....
        /*0278*/ 	.word	0x000024b0


	//   ....[52]....
        /*027c*/ 	.word	0x000024c0


	//   ....[53]....
        /*0280*/ 	.word	0x00002590


	//   ....[54]....
        /*0284*/ 	.word	0x000025d0


	//   ....[55]....
        /*0288*/ 	.word	0x000025f0


	//   ....[56]....
        /*028c*/ 	.word	0x00002600


	//   ....[57]....
        /*0290*/ 	.word	0x00002610


	//   ....[58]....
        /*0294*/ 	.word	0x00002620


	//   ....[59]....
        /*0298*/ 	.word	0x00002630


	//   ....[60]....
        /*029c*/ 	.word	0x00002650


	//   ....[61]....
        /*02a0*/ 	.word	0x00002670


	//   ....[62]....
        /*02a4*/ 	.word	0x000026a0


	//   ....[63]....
        /*02a8*/ 	.word	0x00002d20


	//   ....[64]....
        /*02ac*/ 	.word	0x00002d50


	//   ....[65]....
        /*02b0*/ 	.word	0x00002d60


	//   ....[66]....
        /*02b4*/ 	.word	0x00002d70


	//   ....[67]....
        /*02b8*/ 	.word	0x00002da0


	//   ....[68]....
        /*02bc*/ 	.word	0x00002dc0


	//   ....[69]....
        /*02c0*/ 	.word	0x00002de0


	//   ....[70]....
        /*02c4*/ 	.word	0x00002e00


	//   ....[71]....
        /*02c8*/ 	.word	0x00002e30


	//   ....[72]....
        /*02cc*/ 	.word	0x00002e60


	//   ....[73]....
        /*02d0*/ 	.word	0x00002e90


	//   ....[74]....
        /*02d4*/ 	.word	0x00002ed0


	//   ....[75]....
        /*02d8*/ 	.word	0x00002fe0


	//   ....[76]....
        /*02dc*/ 	.word	0x00003020


	//   ....[77]....
        /*02e0*/ 	.word	0x00003060


	//   ....[78]....
        /*02e4*/ 	.word	0x000030a0


	//   ....[79]....
        /*02e8*/ 	.word	0x000030e0


	//   ....[80]....
        /*02ec*/ 	.word	0x00003130


	//   ....[81]....
        /*02f0*/ 	.word	0x00003170


	//   ....[82]....
        /*02f4*/ 	.word	0x00003180


	//   ....[83]....
        /*02f8*/ 	.word	0x00003500


	//   ....[84]....
        /*02fc*/ 	.word	0x00003680


	//   ....[85]....
        /*0300*/ 	.word	0x000037a0


	//   ....[86]....
        /*0304*/ 	.word	0x000037f0


	//   ....[87]....
        /*0308*/ 	.word	0x00003840


	//   ....[88]....
        /*030c*/ 	.word	0x00003870


	//   ....[89]....
        /*0310*/ 	.word	0x00003890


	//   ....[90]....
        /*0314*/ 	.word	0x00003960


	//   ....[91]....
        /*0318*/ 	.word	0x000039a0


	//   ....[92]....
        /*031c*/ 	.word	0x000039f0


	//   ....[93]....
        /*0320*/ 	.word	0x00003a20


	//   ....[94]....
        /*0324*/ 	.word	0x00003a40


	//----- nvinfo : EIATTR_VRC_CTA_INIT_COUNT
	.align		4
.L_3829:
        /*0328*/ 	.byte	0x02, 0x4a
	.zero		1
	.zero		1


	//----- nvinfo : EIATTR_EXIT_INSTR_OFFSETS
	.align		4
        /*032c*/ 	.byte	0x04, 0x1c
        /*032e*/ 	.short	(.L_3831 - .L_3830)


	//   ....[0]....
.L_3830:
        /*0330*/ 	.word	0x00003ae0


	//   ....[1]....
        /*0334*/ 	.word	0x00004000


	//----- nvinfo : EIATTR_MAX_THREADS
	.align		4
.L_3831:
        /*0338*/ 	.byte	0x04, 0x05
        /*033a*/ 	.short	(.L_3833 - .L_3832)
.L_3832:
        /*033c*/ 	.word	0x00000020
        /*0340*/ 	.word	0x00000001
        /*0344*/ 	.word	0x00000001


	//----- nvinfo : EIATTR_CRS_STACK_SIZE
	.align		4
.L_3833:
        /*0348*/ 	.byte	0x04, 0x1e
        /*034a*/ 	.short	(.L_3835 - .L_3834)
.L_3834:
        /*034c*/ 	.word	0x00000000


	//----- nvinfo : EIATTR_CBANK_PARAM_SIZE
	.align		4
.L_3835:
        /*0350*/ 	.byte	0x03, 0x19
        /*0352*/ 	.short	0x01f0


	//----- nvinfo : EIATTR_PARAM_CBANK
	.align		4
        /*0354*/ 	.byte	0x04, 0x0a
        /*0356*/ 	.short	(.L_3837 - .L_3836)
	.align		4
.L_3836:
        /*0358*/ 	.word	index@(.nv.constant0._Z25selective_scan_bwd_kernelI32Selective_Scan_bwd_kernel_traitsILi32ELi4ELb1ELb0ELb0ELb0ELb1EfN3c107complexIfEEEEv12SSMParamsBwd)
        /*035c*/ 	.short	0x0380
        /*035e*/ 	.short	0x01f0


	//----- nvinfo : EIATTR_SW_WAR
	.align		4
.L_3837:
        /*0360*/ 	.byte	0x04, 0x36
        /*0362*/ 	.short	(.L_3839 - .L_3838)
.L_3838:
        /*0364*/ 	.word	0x00000008
.L_3839:


//--------------------- .nv.info._Z25selective_scan_bwd_kernelI32Selective_Scan_bwd_kernel_traitsILi32ELi4ELb1ELb0ELb0ELb1ELb0EfN3c107complexIfEEEEv12SSMParamsBwd --------------------------
	.section	.nv.info._Z25selective_scan_bwd_kernelI32Selective_Scan_bwd_kernel_traitsILi32ELi4ELb1ELb0ELb0ELb1ELb0EfN3c107complexIfEEEEv12SSMParamsBwd,"",@"SHT_CUDA_INFO"
	.sectionflags	@""
	.align	4


	//----- nvinfo : EIATTR_CUDA_API_VERSION
	.align		4
        /*0000*/ 	.byte	0x04, 0x37
        /*0002*/ 	.short	(.L_3841 - .L_3840)
.L_3840:
        /*0004*/ 	.word	0x00000082


	//----- nvinfo : EIATTR_KPARAM_INFO
	.align		4
.L_3841:
        /*0008*/ 	.byte	0x04, 0x17
        /*000a*/ 	.short	(.L_3843 - .L_3842)
.L_3842:
        /*000c*/ 	.word	0x00000000
        /*0010*/ 	.short	0x0000
        /*0012*/ 	.short	0x0000
        /*0014*/ 	.byte	0x00, 0xf0, 0xc1, 0x07


	//----- nvinfo : EIATTR_SPARSE_MMA_MASK
	.align		4
.L_3843:
        /*0018*/ 	.byte	0x03, 0x50
        /*001a*/ 	.short	0x0000


	//----- nvinfo : EIATTR_MAXREG_COUNT
	.align		4
        /*001c*/ 	.byte	0x03, 0x1b
        /*001e*/ 	.short	0x00ff


	//----- nvinfo : EIATTR_NUM_BARRIERS
	.align		4
        /*0020*/ 	.byte	0x02, 0x4c
        /*0022*/ 	.byte	0x01
	.zero		1


	//----- nvinfo : EIATTR_MERCURY_ISA_VERSION
	.align		4
        /*0024*/ 	.byte	0x03, 0x5f
        /*0026*/ 	.short	0x0101


	//----- nvinfo : EIATTR_COOP_GROUP_MASK_REGIDS
	.align		4
        /*0028*/ 	.byte	0x04, 0x29
        /*002a*/ 	.short	(.L_3845 - .L_3844)


	//   ....[0]....
.L_3844:
        /*002c*/ 	.word	0xffffffff


	//   ....[1]....
        /*0030*/ 	.word	0xffffffff


	//   ....[2]....
        /*0034*/ 	.word	0xffffffff


	//   ....[3]....
        /*0038*/ 	.word	0xffffffff


	//   ....[4]....
        /*003c*/ 	.word	0xffffffff


	//   ....[5]....
        /*0040*/ 	.word	0xffffffff


	//   ....[6]....
        /*0044*/ 	.word	0xffffffff


	//   ....[7]....
        /*0048*/ 	.word	0xffffffff


	//   ....[8]....
        /*004c*/ 	.word	0xffffffff


	//   ....[9]....
        /*0050*/ 	.word	0xffffffff


	//   ....[10]....
        /*0054*/ 	.word	0xffffffff


	//   ....[11]....
        /*0058*/ 	.word	0xffffffff


	//   ....[12]....
        /*005c*/ 	.word	0xffffffff


	//   ....[13]....
        /*0060*/ 	.word	0xffffffff


	//   ....[14]....
        /*0064*/ 	.word	0xffffffff


	//   ....[15]....
        /*0068*/ 	.word	0xffffffff


	//   ....[16]....
        /*006c*/ 	.word	0xffffffff


	//   ....[17]....
        /*0070*/ 	.word	0xffffffff


	//   ....[18]....
        /*0074*/ 	.word	0xffffffff


	//   ....[19]....
        /*0078*/ 	.word	0xffffffff


	//   ....[20]....
        /*007c*/ 	.word	0xffffffff


	//   ....[21]....
        /*0080*/ 	.word	0xffffffff


	//   ....[22]....
        /*0084*/ 	.word	0xffffffff


	//   ....[23]....
        /*0088*/ 	.word	0xffffffff


	//   ....[24]....
        /*008c*/ 	.word	0xffffffff


	//   ....[25]....
        /*0090*/ 	.word	0xffffffff


	//   ....[26]....
        /*0094*/ 	.word	0xffffffff


	//   ....[27]....
        /*0098*/ 	.word	0xffffffff


	//   ....[28]....
        /*009c*/ 	.word	0xffffffff


	//   ....[29]....
        /*00a0*/ 	.word	0xffffffff


	//   ....[30]....
        /*00a4*/ 	.word	0xffffffff


	//   ....[31]....
        /*00a8*/ 	.word	0xffffffff


	//   ....[32]....
        /*00ac*/ 	.word	0xffffffff


	//   ....[33]....
        /*00b0*/ 	.word	0xffffffff


	//   ....[34]....
        /*00b4*/ 	.word	0xffffffff


	//   ....[35]....
        /*00b8*/ 	.word	0xffffffff


	//   ....[36]....
        /*00bc*/ 	.word	0xffffffff


	//   ....[37]....
        /*00c0*/ 	.word	0xffffffff


	//   ....[38]....
        /*00c4*/ 	.word	0xffffffff


	//   ....[39]....
        /*00c8*/ 	.word	0xffffffff


	//   ....[40]....
        /*00cc*/ 	.word	0xffffffff


	//   ....[41]....
        /*00d0*/ 	.word	0xffffffff


	//   ....[42]....
        /*00d4*/ 	.word	0xffffffff


	//   ....[43]....
        /*00d8*/ 	.word	0xffffffff


	//   ....[44]....
        /*00dc*/ 	.word	0xffffffff


	//   ....[45]....
        /*00e0*/ 	.word	0xffffffff


	//   ....[46]....
        /*00e4*/ 	.word	0xffffffff


	//   ....[47]....
        /*00e8*/ 	.word	0xffffffff


	//   ....[48]....
        /*00ec*/ 	.word	0xffffffff


	//   ....[49]....
        /*00f0*/ 	.word	0xffffffff


	//   ....[50]....
        /*00f4*/ 	.word	0xffffffff


	//   ....[51]....
        /*00f8*/ 	.word	0xffffffff


	//   ....[52]....
        /*00fc*/ 	.word	0xffffffff


	//   ....[53]....
        /*0100*/ 	.word	0xffffffff


	//   ....[54]....
        /*0104*/ 	.word	0xffffffff


	//   ....[55]....
        /*0108*/ 	.word	0xffffffff


	//   ....[56]....
        /*010c*/ 	.word	0xffffffff


	//   ....[57]....
        /*0110*/ 	.word	0xffffffff


	//   ....[58]....
        /*0114*/ 	.word	0xffffffff


	//   ....[59]....
        /*0118*/ 	.word	0xffffffff


	//   ....[60]....
        /*011c*/ 	.word	0xffffffff


	//   ....[61]....
        /*0120*/ 	.word	0xffffffff


	//   ....[62]....
        /*0124*/ 	.word	0xffffffff


	//   ....[63]....
        /*0128*/ 	.word	0xffffffff


	//   ....[64]....
        /*012c*/ 	.word	0xffffffff


	//   ....[65]....
        /*0130*/ 	.word	0xffffffff


	//   ....[66]....
        /*0134*/ 	.word	0xffffffff


	//   ....[67]....
        /*0138*/ 	.word	0xffffffff


	//   ....[68]....
        /*013c*/ 	.word	0xffffffff


	//   ....[69]....
        /*0140*/ 	.word	0xffffffff


	//   ....[70]....
        /*0144*/ 	.word	0xffffffff


	//   ....[71]....
        /*0148*/ 	.word	0xffffffff


	//   ....[72]....
        /*014c*/ 	.word	0xffffffff


	//   ....[73]....
        /*0150*/ 	.word	0xffffffff


	//   ....[74]....
        /*0154*/ 	.word	0xffffffff


	//   ....[75]....
        /*0158*/ 	.word	0xffffffff


	//   ....[76]....
        /*015c*/ 	.word	0xffffffff


	//   ....[77]....
        /*0160*/ 	.word	0xffffffff


	//   ....[78]....
        /*0164*/ 	.word	0xffffffff


	//   ....[79]....
        /*0168*/ 	.word	0xffffffff


	//   ....[80]....
        /*016c*/ 	.word	0xffffffff


	//   ....[81]....
        /*0170*/ 	.word	0xffffffff


	//   ....[82]....
        /*0174*/ 	.word	0xffffffff


	//   ....[83]....
        /*0178*/ 	.word	0xffffffff


	//   ....[84]....
        /*017c*/ 	.word	0xffffffff


	//   ....[85]....
        /*0180*/ 	.word	0xffffffff


	//   ....[86]....
        /*0184*/ 	.word	0xffffffff


	//   ....[87]....
        /*0188*/ 	.word	0xffffffff


	//   ....[88]....
        /*018c*/ 	.word	0xffffffff


	//   ....[89]....
        /*0190*/ 	.word	0xffffffff


	//   ....[90]....
        /*0194*/ 	.word	0xffffffff


	//   ....[91]....
        /*0198*/ 	.word	0xffffffff


	//----- nvinfo : EIATTR_COOP_GROUP_INSTR_OFFSETS
	.align		4
.L_3845:
        /*019c*/ 	.byte	0x04, 0x28
        /*019e*/ 	.short	(.L_3847 - .L_3846)


	//   ....[0]....
.L_3846:
        /*01a0*/ 	.word	0x000006e0


	//   ....[1]....
        /*01a4*/ 	.word	0x00000760


	//   ....[2]....
        /*01a8*/ 	.word	0x00000840


	//   ....[3]....
        /*01ac*/ 	.word	0x00001ad0


	//   ....[4]....
        /*01b0*/ 	.word	0x00001b00


	//   ....[5]....
        /*01b4*/ 	.word	0x00001b20


	//   ....[6]....
        /*01b8*/ 	.word	0x00001b30


	//   ....[7]....
        /*01bc*/ 	.word	0x00001bc0


	//   ....[8]....
        /*01c0*/ 	.word	0x00001c00


	//   ....[9]....
        /*01c4*/ 	.word	0x00001c10


	//   ....[10]....
        /*01c8*/ 	.word	0x00001c20


	//   ....[11]....
        /*01cc*/ 	.word	0x00001cb0


	//   ....[12]....
        /*01d0*/ 	.word	0x00001cf0


	//   ....[13]....
        /*01d4*/ 	.word	0x00001d00


	//   ....[14]....
        /*01d8*/ 	.word	0x00001d10


	//   ....[15]....
        /*01dc*/ 	.word	0x00001db0


	//   ....[16]....
        /*01e0*/ 	.word	0x00001de0


	//   ....[17]....
        /*01e4*/ 	.word	0x00001df0


	//   ....[18]....
        /*01e8*/ 	.word	0x00001e00


	//   ....[19]....
        /*01ec*/ 	.word	0x00001f30


	//   ....[20]....
        /*01f0*/ 	.word	0x00001f70


	//   ....[21]....
        /*01f4*/ 	.word	0x00001fb0


	//   ....[22]....
        /*01f8*/ 	.word	0x00001ff0


	//   ....[23]....
        /*01fc*/ 	.word	0x000020e0


	//   ....[24]....
        /*0200*/ 	.word	0x00002190


	//   ....[25]....
        /*0204*/ 	.word	0x000021c0


	//   ....[26]....
        /*0208*/ 	.word	0x000021d0


	//   ....[27]....
        /*020c*/ 	.word	0x000021e0


	//   ....[28]....
        /*0210*/ 	.word	0x000021f0


	//   ....[29]....
        /*0214*/ 	.word	0x00002200


	//   ....[30]....
        /*0218*/ 	.word	0x00002230


	//   ....[31]....
        /*021c*/ 	.word	0x00002240


	//   ....[32]....
        /*0220*/ 	.word	0x00002250


	//   ....[33]....
        /*0224*/ 	.word	0x00002340


	//   ....[34]....
        /*0228*/ 	.word	0x00002350


	//   ....[35]....
        /*022c*/ 	.word	0x00002360


	//   ....[36]....
        /*0230*/ 	.word	0x00002370


	//   ....[37]....
        /*0234*/ 	.word	0x00002440


	//   ....[38]....
        /*0238*/ 	.word	0x00002460


	//   ....[39]....
        /*023c*/ 	.word	0x00002470


	//   ....[40]....
        /*0240*/ 	.word	0x00002480


	//   ....[41]....
        /*0244*/ 	.word	0x00002550


	//   ....[42]....
        /*0248*/ 	.word	0x00002570


	//   ....[43]....
        /*024c*/ 	.word	0x00002580


	//   ....[44]....
        /*0250*/ 	.word	0x00002590


	//   ....[45]....
        /*0254*/ 	.word	0x00002660


	//   ....[46]....
        /*0258*/ 	.word	0x00002680


	//   ....[47]....
        /*025c*/ 	.word	0x00002690


	//   ....[48]....
        /*0260*/ 	.word	0x000026a0


	//   ....[49]....
        /*0264*/ 	.word	0x00002770


	//   ....[50]....
        /*0268*/ 	.word	0x000027b0


	//   ....[51]....
        /*026c*/ 	.word	0x000027d0


	//   ....[52]....
        /*0270*/ 	.word	0x000027e0


	//   ....[53]....
        /*0274*/ 	.word	0x000027f0


	//   ....[54]....
        /*0278*/ 	.word	0x00002800


	//   ....[55]....
        /*027c*/ 	.word	0x00002810


	//   ....[56]....
        /*0280*/ 	.word	0x00002830


	//   ....[57]....
        /*0284*/ 	.word	0x00002850


	//   ....[58]....
        /*0288*/ 	.word	0x00002880


	//   ....[59]....
        /*028c*/ 	.word	0x00002ee0


	//   ....[60]....
        /*0290*/ 	.word	0x00002f10


	//   ....[61]....
        /*0294*/ 	.word	0x00002f40


	//   ....[62]....
        /*0298*/ 	.word	0x00002f50


	//   ....[63]....
        /*029c*/ 	.word	0x00002f80


	//   ....[64]....
        /*02a0*/ 	.word	0x00002fb0


	//   ....[65]....
        /*02a4*/ 	.word	0x00002fd0


	//   ....[66]....
        /*02a8*/ 	.word	0x00002fe0


	//   ....[67]....
        /*02ac*/ 	.word	0x00003000


	//   ....[68]....
        /*02b0*/ 	.word	0x00003040


	//   ....[69]....
        /*02b4*/ 	.word	0x00003070


	//   ....[70]....
        /*02b8*/ 	.word	0x000030b0


	//   ....[71]....
        /*02bc*/ 	.word	0x000031c0


	//   ....[72]....
        /*02c0*/ 	.word	0x00003200


	//   ....[73]....
        /*02c4*/ 	.word	0x00003240


	//   ....[74]....
        /*02c8*/ 	.word	0x00003280


	//   ....[75]....
        /*02cc*/ 	.word	0x00003310


	//   ....[76]....
        /*02d0*/ 	.word	0x00003330


	//   ....[77]....
        /*02d4*/ 	.word	0x00003350


	//   ....[78]....
        /*02d8*/ 	.word	0x00003360


	//   ....[79]....
        /*02dc*/ 	.word	0x00003670


	//   ....[80]....
        /*02e0*/ 	.word	0x000037f0


	//   ....[81]....
        /*02e4*/ 	.word	0x000039d0


	//   ....[82]....
        /*02e8*/ 	.word	0x00003b90


	//   ....[83]....
        /*02ec*/ 	.word	0x00003be0


	//   ....[84]....
        /*02f0*/ 	.word	0x00003c30


	//   ....[85]....
        /*02f4*/ 	.word	0x00003c60


	//   ....[86]....
        /*02f8*/ 	.word	0x00003c80


	//   ....[87]....
        /*02fc*/ 	.word	0x00003d50


	//   ....[88]....
        /*0300*/ 	.word	0x00003d90


	//   ....[89]....
        /*0304*/ 	.word	0x00003de0


	//   ....[90]....
        /*0308*/ 	.word	0x00003e10


	//   ....[91]....
        /*030c*/ 	.word	0x00003e30


	//----- nvinfo : EIATTR_VRC_CTA_INIT_COUNT
	.align		4
.L_3847:
        /*0310*/ 	.byte	0x02, 0x4a
	.zero		1
	.zero		1


	//----- nvinfo : EIATTR_EXIT_INSTR_OFFSETS
	.align		4
        /*0314*/ 	.byte	0x04, 0x1c
        /*0316*/ 	.short	(.L_3849 - .L_3848)


	//   ....[0]....
.L_3848:
        /*0318*/ 	.word	0x00003ed0


	//   ....[1]....
        /*031c*/ 	.word	0x000043f0


	//----- nvinfo : EIATTR_MAX_THREADS
	.align		4
.L_3849:
        /*0320*/ 	.byte	0x04, 0x05
        /*0322*/ 	.short	(.L_3851 - .L_3850)
.L_3850:
        /*0324*/ 	.word	0x00000020
        /*0328*/ 	.word	0x00000001
        /*032c*/ 	.word	0x00000001


	//----- nvinfo : EIATTR_CRS_STACK_SIZE
	.align		4
.L_3851:
        /*0330*/ 	.byte	0x04, 0x1e
        /*0332*/ 	.short	(.L_3853 - .L_3852)
.L_3852:
        /*0334*/ 	.word	0x00000000


	//----- nvinfo : EIATTR_CBANK_PARAM_SIZE
	.align		4
.L_3853:
        /*0338*/ 	.byte	0x03, 0x19
        /*033a*/ 	.short	0x01f0


	//----- nvinfo : EIATTR_PARAM_CBANK
	.align		4
        /*033c*/ 	.byte	0x04, 0x0a
        /*033e*/ 	.short	(.L_3855 - .L_3854)
	.align		4
.L_3854:
        /*0340*/ 	.word	index@(.nv.constant0._Z25selective_scan_bwd_kernelI32Selective_Scan_bwd_kernel_traitsILi32ELi4ELb1ELb0ELb0ELb1ELb0EfN3c107complexIfEEEEv12SSMParamsBwd)
        /*0344*/ 	.short	0x0380
        /*0346*/ 	.short	0x01f0


	//----- nvinfo : EIATTR_SW_WAR
	.align		4
.L_3855:
        /*0348*/ 	.byte	0x04, 0x36
        /*034a*/ 	.short	(.L_3857 - .L_3856)
.L_3856:
        /*034c*/ 	.word	0x00000008
.L_3857:


//--------------------- .nv.info._Z25selective_scan_bwd_kernelI32Selective_Scan_bwd_kernel_traitsILi32ELi4ELb1ELb0ELb0ELb1ELb1EfN3c107complexIfEEEEv12SSMParamsBwd --------------------------
	.section	.nv.info._Z25selective_scan_bwd_kernelI32Selective_Scan_bwd_kernel_traitsILi32ELi4ELb1ELb0ELb0ELb1ELb1EfN3c107complexIfEEEEv12SSMParamsBwd,"",@"SHT_CUDA_INFO"
	.sectionflags	@""
	.align	4


	//----- nvinfo : EIATTR_CUDA_API_VERSION
	.align		4
        /*0000*/ 	.byte	0x04, 0x37
        /*0002*/ 	.short	(.L_3859 - .L_3858)
.L_3858:
        /*0004*/ 	.word	0x00000082


	//----- nvinfo : EIATTR_KPARAM_INFO
	.align		4
.L_3859:
        /*0008*/ 	.byte	0x04, 0x17
        /*000a*/ 	.short	(.L_3861 - .L_3860)
.L_3860:
        /*000c*/ 	.word	0x00000000
        /*0010*/ 	.short	0x0000
        /*0012*/ 	.short	0x0000
        /*0014*/ 	.byte	0x00, 0xf0, 0xc1, 0x07


	//----- nvinfo : EIATTR_SPARSE_MMA_MASK
	.align		4
.L_3861:
        /*0018*/ 	.byte	0x03, 0x50
        /*001a*/ 	.short	0x0000


	//----- nvinfo : EIATTR_MAXREG_COUNT
	.align		4
        /*001c*/ 	.byte	0x03, 0x1b
        /*001e*/ 	.short	0x00ff


	//----- nvinfo : EIATTR_NUM_BARRIERS
	.align		4
        /*0020*/ 	.byte	0x02, 0x4c
        /*0022*/ 	.byte	0x01
	.zero		1


	//----- nvinfo : EIATTR_MERCURY_ISA_VERSION
	.align		4
        /*0024*/ 	.byte	0x03, 0x5f
        /*0026*/ 	.short	0x0101


	//----- nvinfo : EIATTR_COOP_GROUP_MASK_REGIDS
	.align		4
        /*0028*/ 	.byte	0x04, 0x29
        /*002a*/ 	.short	(.L_3863 - .L_3862)


	//   ....[0]....
.L_3862:
        /*002c*/ 	.word	0xffffffff


	//   ....[1]....
        /*0030*/ 	.word	0xffffffff


	//   ....[2]....
        /*0034*/ 	.word	0xffffffff


	//   ....[3]....
        /*0038*/ 	.word	0xffffffff


	//   ....[4]....
        /*003c*/ 	.word	0xffffffff


	//   ....[5]....
        /*0040*/ 	.word	0xffffffff


	//   ....[6]....
        /*0044*/ 	.word	0xffffffff


	//   ....[7]....
        /*0048*/ 	.word	0xffffffff


	//   ....[8]....
        /*004c*/ 	.word	0xffffffff


	//   ....[9]....
        /*0050*/ 	.word	0xffffffff


	//   ....[10]....
        /*0054*/ 	.word	0xffffffff


	//   ....[11]....
        /*0058*/ 	.word	0xffffffff


	//   ....[12]....
        /*005c*/ 	.word	0xffffffff


	//   ....[13]....
        /*0060*/ 	.word	0xffffffff


	//   ....[14]....
        /*0064*/ 	.word	0xffffffff


	//   ....[15]....
        /*0068*/ 	.word	0xffffffff


	//   ....[16]....
        /*006c*/ 	.word	0xffffffff


	//   ....[17]....
        /*0070*/ 	.word	0xffffffff


	//   ....[18]....
        /*0074*/ 	.word	0xffffffff


	//   ....[19]....
        /*0078*/ 	.word	0xffffffff


	//   ....[20]....
        /*007c*/ 	.word	0xffffffff


	//   ....[21]....
        /*0080*/ 	.word	0xffffffff


	//   ....[22]....
        /*0084*/ 	.word	0xffffffff


	//   ....[23]....
        /*0088*/ 	.word	0xffffffff


	//   ....[24]....
        /*008c*/ 	.word	0xffffffff


	//   ....[25]....
        /*0090*/ 	.word	0xffffffff


	//   ....[26]....
        /*0094*/ 	.word	0xffffffff


	//   ....[27]....
        /*0098*/ 	.word	0xffffffff


	//   ....[28]....
        /*009c*/ 	.word	0xffffffff


	//   ....[29]....
        /*00a0*/ 	.word	0xffffffff


	//   ....[30]....
        /*00a4*/ 	.word	0xffffffff


	//   ....[31]....
        /*00a8*/ 	.word	0xffffffff


	//   ....[32]....
        /*00ac*/ 	.word	0xffffffff


	//   ....[33]....
        /*00b0*/ 	.word	0xffffffff


	//   ....[34]....
        /*00b4*/ 	.word	0xffffffff


	//   ....[35]....
        /*00b8*/ 	.word	0xffffffff


	//   ....[36]....
        /*00bc*/ 	.word	0xffffffff


	//   ....[37]....
        /*00c0*/ 	.word	0xffffffff


	//   ....[38]....
        /*00c4*/ 	.word	0xffffffff


	//   ....[39]....
        /*00c8*/ 	.word	0xffffffff


	//   ....[40]....
        /*00cc*/ 	.word	0xffffffff


	//   ....[41]....
        /*00d0*/ 	.word	0xffffffff


	//   ....[42]....
        /*00d4*/ 	.word	0xffffffff


	//   ....[43]....
        /*00d8*/ 	.word	0xffffffff


	//   ....[44]....
        /*00dc*/ 	.word	0xffffffff


	//   ....[45]....
        /*00e0*/ 	.word	0xffffffff


	//   ....[46]....
        /*00e4*/ 	.word	0xffffffff


	//   ....[47]....
        /*00e8*/ 	.word	0xffffffff


	//   ....[48]....
        /*00ec*/ 	.word	0xffffffff


	//   ....[49]....
        /*00f0*/ 	.word	0xffffffff


	//   ....[50]....
        /*00f4*/ 	.word	0xffffffff


	//   ....[51]....
        /*00f8*/ 	.word	0xffffffff


	//   ....[52]....
        /*00fc*/ 	.word	0xffffffff


	//   ....[53]....
        /*0100*/ 	.word	0xffffffff


	//   ....[54]....
        /*0104*/ 	.word	0xffffffff


	//   ....[55]....
        /*0108*/ 	.word	0xffffffff


	//   ....[56]....
        /*010c*/ 	.word	0xffffffff


	//   ....[57]....
        /*0110*/ 	.word	0xffffffff


	//   ....[58]....
        /*0114*/ 	.word	0xffffffff


	//   ....[59]....
        /*0118*/ 	.word	0xffffffff


	//   ....[60]....
        /*011c*/ 	.word	0xffffffff


	//   ....[61]....
        /*0120*/ 	.word	0xffffffff


	//   ....[62]....
        /*0124*/ 	.word	0xffffffff


	//   ....[63]....
        /*0128*/ 	.word	0xffffffff


	//   ....[64]....
        /*012c*/ 	.word	0xffffffff


	//   ....[65]....
        /*0130*/ 	.word	0xffffffff


	//   ....[66]....
        /*0134*/ 	.word	0xffffffff


	//   ....[67]....
        /*0138*/ 	.word	0xffffffff


	//   ....[68]....
        /*013c*/ 	.word	0xffffffff


	//   ....[69]....
        /*0140*/ 	.word	0xffffffff


	//   ....[70]....
        /*0144*/ 	.word	0xffffffff


	//   ....[71]....
        /*0148*/ 	.word	0xffffffff


	//   ....[72]....
        /*014c*/ 	.word	0xffffffff


	//   ....[73]....
        /*0150*/ 	.word	0xffffffff


	//   ....[74]....
        /*0154*/ 	.word	0xffffffff


	//   ....[75]....
        /*0158*/ 	.word	0xffffffff


	//   ....[76]....
        /*015c*/ 	.word	0xffffffff


	//   ....[77]....
        /*0160*/ 	.word	0xffffffff


	//   ....[78]....
        /*0164*/ 	.word	0xffffffff


	//   ....[79]....
        /*0168*/ 	.word	0xffffffff


	//   ....[80]....
        /*016c*/ 	.word	0xffffffff


	//   ....[81]....
        /*0170*/ 	.word	0xffffffff


	//   ....[82]....
        /*0174*/ 	.word	0xffffffff


	//   ....[83]....
        /*0178*/ 	.word	0xffffffff


	//   ....[84]....
        /*017c*/ 	.word	0xffffffff


	//   ....[85]....
        /*0180*/ 	.word	0xffffffff


	//   ....[86]....
        /*0184*/ 	.word	0xffffffff


	//   ....[87]....
        /*0188*/ 	.word	0xffffffff


	//   ....[88]....
        /*018c*/ 	.word	0xffffffff


	//   ....[89]....
        /*0190*/ 	.word	0xffffffff


	//   ....[90]....
        /*0194*/ 	.word	0xffffffff


	//   ....[91]....
        /*0198*/ 	.word	0xffffffff


	//   ....[92]....
        /*019c*/ 	.word	0xffffffff


	//   ....[93]....
        /*01a0*/ 	.word	0xffffffff


	//   ....[94]....
        /*01a4*/ 	.word	0xffffffff


	//   ....[95]....
        /*01a8*/ 	.word	0xffffffff


	//----- nvinfo : EIATTR_COOP_GROUP_INSTR_OFFSETS
	.align		4
.L_3863:
        /*01ac*/ 	.byte	0x04, 0x28
        /*01ae*/ 	.short	(.L_3865 - .L_3864)


	//   ....[0]....
.L_3864:
        /*01b0*/ 	.word	0x000006d0


	//   ....[1]....
        /*01b4*/ 	.word	0x00000720


	//   ....[2]....
        /*01b8*/ 	.word	0x00000860


	//   ....[3]....
        /*01bc*/ 	.word	0x00001200


	//   ....[4]....
        /*01c0*/ 	.word	0x000013a0


	//   ....[5]....
        /*01c4*/ 	.word	0x00001570


	//   ....[6]....
        /*01c8*/ 	.word	0x00001660


	//   ....[7]....
        /*01cc*/ 	.word	0x00002150


	//   ....[8]....
        /*01d0*/ 	.word	0x00002180


	//   ....[9]....
        /*01d4*/ 	.word	0x000021c0


	//   ....[10]....
        /*01d8*/ 	.word	0x000021d0


	//   ....[11]....
        /*01dc*/ 	.word	0x00002250


	//   ....[12]....
        /*01e0*/ 	.word	0x00002280


	//   ....[13]....
        /*01e4*/ 	.word	0x000022b0


	//   ....[14]....
        /*01e8*/ 	.word	0x000022c0


	//   ....[15]....
        /*01ec*/ 	.word	0x00002350


	//   ....[16]....
        /*01f0*/ 	.word	0x00002390


	//   ....[17]....
        /*01f4*/ 	.word	0x000023a0


	//   ....[18]....
        /*01f8*/ 	.word	0x000023b0


	//   ....[19]....
        /*01fc*/ 	.word	0x00002450


	//   ....[20]....
        /*0200*/ 	.word	0x00002480


	//   ....[21]....
        /*0204*/ 	.word	0x00002490


	//   ....[22]....
        /*0208*/ 	.word	0x000024a0


	//   ....[23]....
        /*020c*/ 	.word	0x000025d0


	//   ....[24]....
        /*0210*/ 	.word	0x00002610


	//   ....[25]....
        /*0214*/ 	.word	0x00002650


	//   ....[26]....
        /*0218*/ 	.word	0x00002690


	//   ....[27]....
        /*021c*/ 	.word	0x00002780


	//   ....[28]....
        /*0220*/ 	.word	0x000027b0


	//   ....[29]....
        /*0224*/ 	.word	0x00002840


	//   ....[30]....
        /*0228*/ 	.word	0x00002870


	//   ....[31]....
        /*022c*/ 	.word	0x00002880


	//   ....[32]....
        /*0230*/ 	.word	0x00002890


	//   ....[33]....
        /*0234*/ 	.word	0x000028a0


	//   ....[34]....
        /*0238*/ 	.word	0x000028b0


	//   ....[35]....
        /*023c*/ 	.word	0x000028e0


	//   ....[36]....
        /*0240*/ 	.word	0x000028f0


	//   ....[37]....
        /*0244*/ 	.word	0x000029e0


	//   ....[38]....
        /*0248*/ 	.word	0x000029f0


	//   ....[39]....
        /*024c*/ 	.word	0x00002a00


	//   ....[40]....
        /*0250*/ 	.word	0x00002a10


	//   ....[41]....
        /*0254*/ 	.word	0x00002ae0


	//   ....[42]....
        /*0258*/ 	.word	0x00002b00


	//   ....[43]....
        /*025c*/ 	.word	0x00002b10


	//   ....[44]....
        /*0260*/ 	.word	0x00002b20


	//   ....[45]....
        /*0264*/ 	.word	0x00002bf0


	//   ....[46]....
        /*0268*/ 	.word	0x00002c10


	//   ....[47]....
        /*026c*/ 	.word	0x00002c20


	//   ....[48]....
        /*0270*/ 	.word	0x00002c30


	//   ....[49]....
        /*0274*/ 	.word	0x00002d00


	//   ....[50]....
        /*0278*/ 	.word	0x00002d20


	//   ....[51]....
        /*027c*/ 	.word	0x00002d30


	//   ....[52]....
        /*0280*/ 	.word	0x00002d40


	//   ....[53]....
        /*0284*/ 	.word	0x00002e10


	//   ....[54]....
        /*0288*/ 	.word	0x00002e50


	//   ....[55]....
        /*028c*/ 	.word	0x00002e70


	//   ....[56]....
        /*0290*/ 	.word	0x00002e80


	//   ....[57]....
        /*0294*/ 	.word	0x00002e90


	//   ....[58]....
        /*0298*/ 	.word	0x00002ea0


	//   ....[59]....
        /*029c*/ 	.word	0x00002eb0


	//   ....[60]....
        /*02a0*/ 	.word	0x00002ed0


	//   ....[61]....
        /*02a4*/ 	.word	0x00002ef0


	//   ....[62]....
        /*02a8*/ 	.word	0x00002f20


	//   ....[63]....
        /*02ac*/ 	.word	0x00003570


	//   ....[64]....
        /*02b0*/ 	.word	0x000035a0


	//   ....[65]....
        /*02b4*/ 	.word	0x000035d0


	//   ....[66]....
        /*02b8*/ 	.word	0x000035f0


	//   ....[67]....
        /*02bc*/ 	.word	0x00003620


	//   ....[68]....
        /*02c0*/ 	.word	0x00003640


	//   ....[69]....
        /*02c4*/ 	.word	0x00003660


	//   ....[70]....
        /*02c8*/ 	.word	0x00003680


	//   ....[71]....
        /*02cc*/ 	.word	0x000036c0


	//   ....[72]....
        /*02d0*/ 	.word	0x00003700


	//   ....[73]....
        /*02d4*/ 	.word	0x00003740


	//   ....[74]....
        /*02d8*/ 	.word	0x00003780


	//   ....[75]....
        /*02dc*/ 	.word	0x00003890


	//   ....[76]....
        /*02e0*/ 	.word	0x00003910


	//   ....[77]....
        /*02e4*/ 	.word	0x00003950


	//   ....[78]....
        /*02e8*/ 	.word	0x00003960


	//   ....[79]....
        /*02ec*/ 	.word	0x000039a0


	//   ....[80]....
        /*02f0*/ 	.word	0x000039d0


	//   ....[81]....
        /*02f4*/ 	.word	0x000039f0


	//   ....[82]....
        /*02f8*/ 	.word	0x00003a00


	//   ....[83]....
        /*02fc*/ 	.word	0x00003d10


	//   ....[84]....
        /*0300*/ 	.word	0x00003e40


	//   ....[85]....
        /*0304*/ 	.word	0x000040d0


	//   ....[86]....
        /*0308*/ 	.word	0x00004230


	//   ....[87]....
        /*030c*/ 	.word	0x00004280


	//   ....[88]....
        /*0310*/ 	.word	0x000042d0


	//   ....[89]....
        /*0314*/ 	.word	0x00004300


	//   ....[90]....
        /*0318*/ 	.word	0x00004320


	//   ....[91]....
        /*031c*/ 	.word	0x000043f0


	//   ....[92]....
        /*0320*/ 	.word	0x00004430


	//   ....[93]....
        /*0324*/ 	.word	0x00004480


	//   ....[94]....
        /*0328*/ 	.word	0x000044b0


	//   ....[95]....
        /*032c*/ 	.word	0x000044d0


	//----- nvinfo : EIATTR_VRC_CTA_INIT_COUNT
	.align		4
.L_3865:
        /*0330*/ 	.byte	0x02, 0x4a
	.zero		1
	.zero		1


	//----- nvinfo : EIATTR_EXIT_INSTR_OFFSETS
	.align		4
        /*0334*/ 	.byte	0x04, 0x1c
        /*0336*/ 	.short	(.L_3867 - .L_3866)


	//   ....[0]....
.L_3866:
        /*0338*/ 	.word	0x00004570


	//   ....[1]....
        /*033c*/ 	.word	0x00004a90


	//----- nvinfo : EIATTR_MAX_THREADS
	.align		4
.L_3867:
        /*0340*/ 	.byte	0x04, 0x05
        /*0342*/ 	.short	(.L_3869 - .L_3868)
.L_3868:
        /*0344*/ 	.word	0x00000020
        /*0348*/ 	.word	0x00000001
        /*034c*/ 	.word	0x00000001


	//----- nvinfo : EIATTR_CRS_STACK_SIZE
	.align		4
.L_3869:
        /*0350*/ 	.byte	0x04, 0x1e
        /*0352*/ 	.short	(.L_3871 - .L_3870)
.L_3870:
        /*0354*/ 	.word	0x00000000


	//----- nvinfo : EIATTR_CBANK_PARAM_SIZE
	.align		4
.L_3871:
        /*0358*/ 	.byte	0x03, 0x19
        /*035a*/ 	.short	0x01f0


	//----- nvinfo : EIATTR_PARAM_CBANK
	.align		4
        /*035c*/ 	.byte	0x04, 0x0a
        /*035e*/ 	.short	(.L_3873 - .L_3872)
	.align		4
.L_3872:
        /*0360*/ 	.word	index@(.nv.constant0._Z25selective_scan_bwd_kernelI32Selective_Scan_bwd_kernel_traitsILi32ELi4ELb1ELb0ELb0ELb1ELb1EfN3c107complexIfEEEEv12SSMParamsBwd)
        /*0364*/ 	.short	0x0380
        /*0366*/ 	.short	0x01f0


	//----- nvinfo : EIATTR_SW_WAR
	.align		4
.L_3873:
        /*0368*/ 	.byte	0x04, 0x36
        /*036a*/ 	.short	(.L_3875 - .L_3874)
.L_3874:
        /*036c*/ 	.word	0x00000008
.L_3875:


//--------------------- .nv.info._Z25selective_scan_bwd_kernelI32Selective_Scan_bwd_kernel_traitsILi32ELi4ELb1ELb0ELb1ELb0ELb0EfN3c107complexIfEEEEv12SSMParamsBwd --------------------------
	.section	.nv.info._Z25selective_scan_bwd_kernelI32Selective_Scan_bwd_kernel_traitsILi32ELi4ELb1ELb0ELb1ELb0ELb0EfN3c107complexIfEEEEv12SSMParamsBwd,"",@"SHT_CUDA_INFO"
	.sectionflags	@""
	.align	4


	//----- nvinfo : EIATTR_CUDA_API_VERSION
	.align		4
        /*0000*/ 	.byte	0x04, 0x37
        /*0002*/ 	.short	(.L_3877 - .L_3876)
.L_3876:
        /*0004*/ 	.word	0x00000082


	//----- nvinfo : EIATTR_KPARAM_INFO
	.align		4
.L_3877:
        /*0008*/ 	.byte	0x04, 0x17
        /*000a*/ 	.short	(.L_3879 - .L_3878)
.L_3878:
        /*000c*/ 	.word	0x00000000
        /*0010*/ 	.short	0x0000
        /*0012*/ 	.short	0x0000
        /*0014*/ 	.byte	0x00, 0xf0, 0xc1, 0x07


	//----- nvinfo : EIATTR_SPARSE_MMA_MASK
	.align		4
.L_3879:
        /*0018*/ 	.byte	0x03, 0x50
        /*001a*/ 	.short	0x0000


	//----- nvinfo : EIATTR_MAXREG_COUNT
	.align		4
        /*001c*/ 	.byte	0x03, 0x1b
        /*001e*/ 	.short	0x00ff


	//----- nvinfo : EIATTR_NUM_BARRIERS
	.align		4
        /*0020*/ 	.byte	0x02, 0x4c
        /*0022*/ 	.byte	0x01
	.zero		1


	//----- nvinfo : EIATTR_MERCURY_ISA_VERSION
	.align		4
        /*0024*/ 	.byte	0x03, 0x5f
        /*0026*/ 	.short	0x0101


	//----- nvinfo : EIATTR_COOP_GROUP_MASK_REGIDS
	.align		4
        /*0028*/ 	.byte	0x04, 0x29
        /*002a*/ 	.short	(.L_3881 - .L_3880)


	//   ....[0]....
.L_3880:
        /*002c*/ 	.word	0xffffffff


	//   ....[1]....
        /*0030*/ 	.word	0xffffffff


	//   ....[2]....
        /*0034*/ 	.word	0xffffffff


	//   ....[3]....
        /*0038*/ 	.word	0xffffffff


	//   ....[4]....
        /*003c*/ 	.word	0xffffffff


	//   ....[5]....
        /*0040*/ 	.word	0xffffffff


	//   ....[6]....
        /*0044*/ 	.word	0xffffffff


	//   ....[7]....
        /*0048*/ 	.word	0xffffffff


	//   ....[8]....
        /*004c*/ 	.word	0xffffffff


	//   ....[9]....
        /*0050*/ 	.word	0xffffffff


	//   ....[10]....
        /*0054*/ 	.word	0xffffffff


	//   ....[11]....
        /*0058*/ 	.word	0xffffffff


	//   ....[12]....
        /*005c*/ 	.word	0xffffffff


	//   ....[13]....
        /*0060*/ 	.word	0xffffffff


	//   ....[14]....
        /*0064*/ 	.word	0xffffffff


	//   ....[15]....
        /*0068*/ 	.word	0xffffffff


	//   ....[16]....
        /*006c*/ 	.word	0xffffffff


	//   ....[17]....
        /*0070*/ 	.word	0xffffffff


	//   ....[18]....
        /*0074*/ 	.word	0xffffffff


	//   ....[19]....
        /*0078*/ 	.word	0xffffffff


	//   ....[20]....
        /*007c*/ 	.word	0xffffffff


	//   ....[21]....
        /*0080*/ 	.word	0xffffffff


	//   ....[22]....
        /*0084*/ 	.word	0xffffffff


	//   ....[23]....
        /*0088*/ 	.word	0xffffffff


	//   ....[24]....
        /*008c*/ 	.word	0xffffffff


	//   ....[25]....
        /*0090*/ 	.word	0xffffffff


	//   ....[26]....
        /*0094*/ 	.word	0xffffffff


	//   ....[27]....
        /*0098*/ 	.word	0xffffffff


	//   ....[28]....
        /*009c*/ 	.word	0xffffffff


	//   ....[29]....
        /*00a0*/ 	.word	0xffffffff


	//   ....[30]....
        /*00a4*/ 	.word	0xffffffff


	//   ....[31]....
        /*00a8*/ 	.word	0xffffffff


	//   ....[32]....
        /*00ac*/ 	.word	0xffffffff


	//   ....[33]....
        /*00b0*/ 	.word	0xffffffff


	//   ....[34]....
        /*00b4*/ 	.word	0xffffffff


	//   ....[35]....
        /*00b8*/ 	.word	0xffffffff


	//   ....[36]....
        /*00bc*/ 	.word	0xffffffff


	//   ....[37]....
        /*00c0*/ 	.word	0xffffffff


	//   ....[38]....
        /*00c4*/ 	.word	0xffffffff


	//   ....[39]....
        /*00c8*/ 	.word	0xffffffff


	//   ....[40]....
        /*00cc*/ 	.word	0xffffffff


	//   ....[41]....
        /*00d0*/ 	.word	0xffffffff


	//   ....[42]....
        /*00d4*/ 	.word	0xffffffff


	//   ....[43]....
        /*00d8*/ 	.word	0xffffffff


	//   ....[44]....
        /*00dc*/ 	.word	0xffffffff


	//   ....[45]....
        /*00e0*/ 	.word	0xffffffff


	//   ....[46]....
        /*00e4*/ 	.word	0xffffffff


	//   ....[47]....
        /*00e8*/ 	.word	0xffffffff


	//   ....[48]....
        /*00ec*/ 	.word	0xffffffff


	//   ....[49]....
        /*00f0*/ 	.word	0xffffffff


	//   ....[50]....
        /*00f4*/ 	.word	0xffffffff


	//   ....[51]....
        /*00f8*/ 	.word	0xffffffff


	//   ....[52]....
        /*00fc*/ 	.word	0xffffffff


	//   ....[53]....
        /*0100*/ 	.word	0xffffffff


	//   ....[54]....
        /*0104*/ 	.word	0xffffffff


	//   ....[55]....
        /*0108*/ 	.word	0xffffffff


	//   ....[56]....
        /*010c*/ 	.word	0xffffffff


	//   ....[57]....
        /*0110*/ 	.word	0xffffffff


	//   ....[58]....
        /*0114*/ 	.word	0xffffffff


	//   ....[59]....
        /*0118*/ 	.word	0xffffffff


	//   ....[60]....
        /*011c*/ 	.word	0xffffffff


	//   ....[61]....
        /*0120*/ 	.word	0xffffffff


	//   ....[62]....
        /*0124*/ 	.word	0xffffffff


	//   ....[63]....
        /*0128*/ 	.word	0xffffffff


	//   ....[64]....
        /*012c*/ 	.word	0xffffffff


	//   ....[65]....
        /*0130*/ 	.word	0xffffffff


	//   ....[66]....
        /*0134*/ 	.word	0xffffffff


	//   ....[67]....
        /*0138*/ 	.word	0xffffffff


	//   ....[68]....
        /*013c*/ 	.word	0xffffffff


	//   ....[69]....
        /*0140*/ 	.word	0xffffffff


	//   ....[70]....
        /*0144*/ 	.word	0xffffffff


	//   ....[71]....
        /*0148*/ 	.word	0xffffffff


	//   ....[72]....
        /*014c*/ 	.word	0xffffffff


	//   ....[73]....
        /*0150*/ 	.word	0xffffffff


	//   ....[74]....
        /*0154*/ 	.word	0xffffffff


	//   ....[75]....
        /*0158*/ 	.word	0xffffffff


	//   ....[76]....
        /*015c*/ 	.word	0xffffffff


	//   ....[77]....
        /*0160*/ 	.word	0xffffffff


	//   ....[78]....
        /*0164*/ 	.word	0xffffffff


	//   ....[79]....
        /*0168*/ 	.word	0xffffffff


	//   ....[80]....
        /*016c*/ 	.word	0xffffffff


	//   ....[81]....
        /*0170*/ 	.word	0xffffffff


	//   ....[82]....
        /*0174*/ 	.word	0xffffffff


	//   ....[83]....
        /*0178*/ 	.word	0xffffffff


	//   ....[84]....
        /*017c*/ 	.word	0xffffffff


	//   ....[85]....
        /*0180*/ 	.word	0xffffffff


	//   ....[86]....
        /*0184*/ 	.word	0xffffffff


	//   ....[87]....
        /*0188*/ 	.word	0xffffffff


	//   ....[88]....
        /*018c*/ 	.word	0xffffffff


	//   ....[89]....
        /*0190*/ 	.word	0xffffffff


	//   ....[90]....
        /*0194*/ 	.word	0xffffffff


	//   ....[91]....
        /*0198*/ 	.word	0xffffffff


	//----- nvinfo : EIATTR_COOP_GROUP_INSTR_OFFSETS
	.align		4
.L_3881:
        /*019c*/ 	.byte	0x04, 0x28
        /*019e*/ 	.short	(.L_3883 - .L_3882)


	//   ....[0]....
.L_3882:
        /*01a0*/ 	.word	0x00000c40


	//   ....[1]....
        /*01a4*/ 	.word	0x00000cc0


	//   ....[2]....
        /*01a8*/ 	.word	0x00000d50


	//   ....[3]....
        /*01ac*/ 	.word	0x000012d0


	//   ....[4]....
        /*01b0*/ 	.word	0x000018b0


	//   ....[5]....
        /*01b4*/ 	.word	0x000018e0


	//   ....[6]....
        /*01b8*/ 	.word	0x00001940


	//   ....[7]....
        /*01bc*/ 	.word	0x00001950


	//   ....[8]....
        /*01c0*/ 	.word	0x000019c0


	//   ....[9]....
        /*01c4*/ 	.word	0x000019e0


	//   ....[10]....
        /*01c8*/ 	.word	0x00001a30


	//   ....[11]....
        /*01cc*/ 	.word	0x00001a40


	//   ....[12]....
        /*01d0*/ 	.word	0x00001ac0


	//   ....[13]....
        /*01d4*/ 	.word	0x00001af0


	//   ....[14]....
        /*01d8*/ 	.word	0x00001b20


	//   ....[15]....
        /*01dc*/ 	.word	0x00001b30


	//   ....[16]....
        /*01e0*/ 	.word	0x00001bc0


	//   ....[17]....
        /*01e4*/ 	.word	0x00001c00


	//   ....[18]....
        /*01e8*/ 	.word	0x00001c10


	//   ....[19]....
        /*01ec*/ 	.word	0x00001c20


	//   ....[20]....
        /*01f0*/ 	.word	0x00001cc0


	//   ....[21]....
        /*01f4*/ 	.word	0x00001d00


	//   ....[22]....
        /*01f8*/ 	.word	0x00001d30


	//   ....[23]....
        /*01fc*/ 	.word	0x00001d50


	//   ....[24]....
        /*0200*/ 	.word	0x00001e20


	//   ....[25]....
        /*0204*/ 	.word	0x00001e60


	//   ....[26]....
        /*0208*/ 	.word	0x00001ea0


	//   ....[27]....
        /*020c*/ 	.word	0x00001ee0


	//   ....[28]....
        /*0210*/ 	.word	0x00001fe0


	//   ....[29]....
        /*0214*/ 	.word	0x00001ff0


	//   ....[30]....
        /*0218*/ 	.word	0x000020b0


	//   ....[31]....
        /*021c*/ 	.word	0x000020e0


	//   ....[32]....
        /*0220*/ 	.word	0x000020f0


	//   ....[33]....
        /*0224*/ 	.word	0x00002100


	//   ....[34]....
        /*0228*/ 	.word	0x00002270


	//   ....[35]....
        /*022c*/ 	.word	0x000022b0


	//   ....[36]....
        /*0230*/ 	.word	0x00002320


	//   ....[37]....
        /*0234*/ 	.word	0x00002330


	//   ....[38]....
        /*0238*/ 	.word	0x00002400


	//   ....[39]....
        /*023c*/ 	.word	0x00002420


	//   ....[40]....
        /*0240*/ 	.word	0x00002430


	//   ....[41]....
        /*0244*/ 	.word	0x00002440


	//   ....[42]....
        /*0248*/ 	.word	0x00002510


	//   ....[43]....
        /*024c*/ 	.word	0x00002530


	//   ....[44]....
        /*0250*/ 	.word	0x00002540


	//   ....[45]....
        /*0254*/ 	.word	0x00002550


	//   ....[46]....
        /*0258*/ 	.word	0x00002620


	//   ....[47]....
        /*025c*/ 	.word	0x00002650


	//   ....[48]....
        /*0260*/ 	.word	0x00002660


	//   ....[49]....
        /*0264*/ 	.word	0x00002670


	//   ....[50]....
        /*0268*/ 	.word	0x00002750


	//   ....[51]....
        /*026c*/ 	.word	0x00002790


	//   ....[52]....
        /*0270*/ 	.word	0x000027d0


	//   ....[53]....
        /*0274*/ 	.word	0x00002810


	//   ....[54]....
        /*0278*/ 	.word	0x00002850


	//   ....[55]....
        /*027c*/ 	.word	0x00002890


	//   ....[56]....
        /*0280*/ 	.word	0x00002960


	//   ....[57]....
        /*0284*/ 	.word	0x000029b0


	//   ....[58]....
        /*0288*/ 	.word	0x00002a00


	//   ....[59]....
        /*028c*/ 	.word	0x00002a40


	//   ....[60]....
        /*0290*/ 	.word	0x00003450


	//   ....[61]....
        /*0294*/ 	.word	0x00003490


	//   ....[62]....
        /*0298*/ 	.word	0x000034b0


	//   ....[63]....
        /*029c*/ 	.word	0x000034c0


	//   ....[64]....
        /*02a0*/ 	.word	0x000034f0


	//   ....[65]....
        /*02a4*/ 	.word	0x00003510


	//   ....[66]....
        /*02a8*/ 	.word	0x00003530


	//   ....[67]....
        /*02ac*/ 	.word	0x00003550


	//   ....[68]....
        /*02b0*/ 	.word	0x00003580


	//   ....[69]....
        /*02b4*/ 	.word	0x000035a0


	//   ....[70]....
        /*02b8*/ 	.word	0x000035c0


	//   ....[71]....
        /*02bc*/ 	.word	0x000035e0


	//   ....[72]....
        /*02c0*/ 	.word	0x00003620


	//   ....[73]....
        /*02c4*/ 	.word	0x00003650


	//   ....[74]....
        /*02c8*/ 	.word	0x00003690


	//   ....[75]....
        /*02cc*/ 	.word	0x000036d0


	//   ....[76]....
        /*02d0*/ 	.word	0x000037c0


	//   ....[77]....
        /*02d4*/ 	.word	0x000037e0


	//   ....[78]....
        /*02d8*/ 	.word	0x00003800


	//   ....[79]....
        /*02dc*/ 	.word	0x00003810


	//   ....[80]....
        /*02e0*/ 	.word	0x00003bc0


	//   ....[81]....
        /*02e4*/ 	.word	0x00003d40


	//   ....[82]....
        /*02e8*/ 	.word	0x00003e60


	//   ....[83]....
        /*02ec*/ 	.word	0x00003eb0


	//   ....[84]....
        /*02f0*/ 	.word	0x00003f00


	//   ....[85]....
        /*02f4*/ 	.word	0x00003f30


	//   ....[86]....
        /*02f8*/ 	.word	0x00003f50


	//   ....[87]....
        /*02fc*/ 	.word	0x00004020


	//   ....[88]....
        /*0300*/ 	.word	0x00004060


	//   ....[89]....
        /*0304*/ 	.word	0x000040b0


	//   ....[90]....
        /*0308*/ 	.word	0x000040e0


	//   ....[91]....
        /*030c*/ 	.word	0x00004100


	//----- nvinfo : EIATTR_VRC_CTA_INIT_COUNT
	.align		4
.L_3883:
        /*0310*/ 	.byte	0x02, 0x4a
	.zero		1
	.zero		1


	//----- nvinfo : EIATTR_EXIT_INSTR_OFFSETS
	.align		4
        /*0314*/ 	.byte	0x04, 0x1c
        /*0316*/ 	.short	(.L_3885 - .L_3884)


	//   ....[0]....
.L_3884:
        /*0318*/ 	.word	0x000041a0


	//   ....[1]....
        /*031c*/ 	.word	0x000043e0


	//----- nvinfo : EIATTR_MAX_THREADS
	.align		4
.L_3885:
        /*0320*/ 	.byte	0x04, 0x05
        /*0322*/ 	.short	(.L_3887 - .L_3886)
.L_3886:
        /*0324*/ 	.word	0x00000020
        /*0328*/ 	.word	0x00000001
        /*032c*/ 	.word	0x00000001


	//----- nvinfo : EIATTR_CRS_STACK_SIZE
	.align		4
.L_3887:
        /*0330*/ 	.byte	0x04, 0x1e
        /*0332*/ 	.short	(.L_3889 - .L_3888)
.L_3888:
        /*0334*/ 	.word	0x00000000


	//----- nvinfo : EIATTR_CBANK_PARAM_SIZE
	.align		4
.L_3889:
        /*0338*/ 	.byte	0x03, 0x19
        /*033a*/ 	.short	0x01f0


	//----- nvinfo : EIATTR_PARAM_CBANK
	.align		4
        /*033c*/ 	.byte	0x04, 0x0a
        /*033e*/ 	.short	(.L_3891 - .L_3890)
	.align		4
.L_3890:
        /*0340*/ 	.word	index@(.nv.constant0._Z25selective_scan_bwd_kernelI32Selective_Scan_bwd_kernel_traitsILi32ELi4ELb1ELb0ELb1ELb0ELb0EfN3c107complexIfEEEEv12SSMParamsBwd)
        /*0344*/ 	.short	0x0380
        /*0346*/ 	.short	0x01f0


	//----- nvinfo : EIATTR_SW_WAR
	.align		4
.L_3891:
        /*0348*/ 	.byte	0x04, 0x36
        /*034a*/ 	.short	(.L_3893 - .L_3892)
.L_3892:
        /*034c*/ 	.word	0x00000008
.L_3893:


//--------------------- .nv.info._Z25selective_scan_bwd_kernelI32Selective_Scan_bwd_kernel_traitsILi32ELi4ELb1ELb0ELb1ELb0ELb1EfN3c107complexIfEEEEv12SSMParamsBwd --------------------------
	.section	.nv.info._Z25selective_scan_bwd_kernelI32Selective_Scan_bwd_kernel_traitsILi32ELi4ELb1ELb0ELb1ELb0ELb1EfN3c107complexIfEEEEv12SSMParamsBwd,"",@"SHT_CUDA_INFO"
	.sectionflags	@""
	.align	4


	//----- nvinfo : EIATTR_CUDA_API_VERSION
	.align		4
        /*0000*/ 	.byte	0x04, 0x37
        /*0002*/ 	.short	(.L_3895 - .L_3894)
.L_3894:
        /*0004*/ 	.word	0x00000082


	//----- nvinfo : EIATTR_KPARAM_INFO
	.align		4
.L_3895:
        /*0008*/ 	.byte	0x04, 0x17
        /*000a*/ 	.short	(.L_3897 - .L_3896)
.L_3896:
        /*000c*/ 	.word	0x00000000
        /*0010*/ 	.short	0x0000
        /*0012*/ 	.short	0x0000
        /*0014*/ 	.byte	0x00, 0xf0, 0xc1, 0x07


	//----- nvinfo : EIATTR_SPARSE_MMA_MASK
	.align		4
.L_3897:
        /*0018*/ 	.byte	0x03, 0x50
        /*001a*/ 	.short	0x0000


	//----- nvinfo : EIATTR_MAXREG_COUNT
	.align		4
        /*001c*/ 	.byte	0x03, 0x1b
        /*001e*/ 	.short	0x00ff


	//----- nvinfo : EIATTR_NUM_BARRIERS
	.align		4
        /*0020*/ 	.byte	0x02, 0x4c
        /*0022*/ 	.byte	0x01
	.zero		1


	//----- nvinfo : EIATTR_MERCURY_ISA_VERSION
	.align		4
        /*0024*/ 	.byte	0x03, 0x5f
        /*0026*/ 	.short	0x0101


	//----- nvinfo : EIATTR_COOP_GROUP_MASK_REGIDS
	.align		4
        /*0028*/ 	.byte	0x04, 0x29
        /*002a*/ 	.short	(.L_3899 - .L_3898)


	//   ....[0]....
.L_3898:
        /*002c*/ 	.word	0xffffffff


	//   ....[1]....
        /*0030*/ 	.word	0xffffffff


	//   ....[2]....
        /*0034*/ 	.word	0xffffffff


	//   ....[3]....
        /*0038*/ 	.word	0xffffffff


	//   ....[4]....
        /*003c*/ 	.word	0xffffffff


	//   ....[5]....
        /*0040*/ 	.word	0xffffffff


	//   ....[6]....
        /*0044*/ 	.word	0xffffffff


	//   ....[7]....
        /*0048*/ 	.word	0xffffffff


	//   ....[8]....
        /*004c*/ 	.word	0xffffffff


	//   ....[9]....
        /*0050*/ 	.word	0xffffffff


	//   ....[10]....
        /*0054*/ 	.word	0xffffffff


	//   ....[11]....
        /*0058*/ 	.word	0xffffffff


	//   ....[12]....
        /*005c*/ 	.word	0xffffffff


	//   ....[13]....
        /*0060*/ 	.word	0xffffffff


	//   ....[14]....
        /*0064*/ 	.word	0xffffffff


	//   ....[15]....
        /*0068*/ 	.word	0xffffffff


	//   ....[16]....
        /*006c*/ 	.word	0xffffffff


	//   ....[17]....
        /*0070*/ 	.word	0xffffffff


	//   ....[18]....
        /*0074*/ 	.word	0xffffffff


	//   ....[19]....
        /*0078*/ 	.word	0xffffffff


	//   ....[20]....
        /*007c*/ 	.word	0xffffffff


	//   ....[21]....
        /*0080*/ 	.word	0xffffffff


	//   ....[22]....
        /*0084*/ 	.word	0xffffffff


	//   ....[23]....
        /*0088*/ 	.word	0xffffffff


	//   ....[24]....
        /*008c*/ 	.word	0xffffffff


	//   ....[25]....
        /*0090*/ 	.word	0xffffffff


	//   ....[26]....
        /*0094*/ 	.word	0xffffffff


	//   ....[27]....
        /*0098*/ 	.word	0xffffffff


	//   ....[28]....
        /*009c*/ 	.word	0xffffffff


	//   ....[29]....
        /*00a0*/ 	.word	0xffffffff


	//   ....[30]....
        /*00a4*/ 	.word	0xffffffff


	//   ....[31]....
        /*00a8*/ 	.word	0xffffffff


	//   ....[32]....
        /*00ac*/ 	.word	0xffffffff


	//   ....[33]....
        /*00b0*/ 	.word	0xffffffff


	//   ....[34]....
        /*00b4*/ 	.word	0xffffffff


	//   ....[35]....
        /*00b8*/ 	.word	0xffffffff


	//   ....[36]....
        /*00bc*/ 	.word	0xffffffff


	//   ....[37]....
        /*00c0*/ 	.word	0xffffffff


	//   ....[38]....
        /*00c4*/ 	.word	0xffffffff


	//   ....[39]....
        /*00c8*/ 	.word	0xffffffff


	//   ....[40]....
        /*00cc*/ 	.word	0xffffffff


	//   ....[41]....
        /*00d0*/ 	.word	0xffffffff


	//   ....[42]....
        /*00d4*/ 	.word	0xffffffff


	//   ....[43]....
        /*00d8*/ 	.word	0xffffffff


	//   ....[44]....
        /*00dc*/ 	.word	0xffffffff


	//   ....[45]....
        /*00e0*/ 	.word	0xffffffff


	//   ....[46]....
        /*00e4*/ 	.word	0xffffffff


	//   ....[47]....
        /*00e8*/ 	.word	0xffffffff


	//   ....[48]....
        /*00ec*/ 	.word	0xffffffff


	//   ....[49]....
        /*00f0*/ 	.word	0xffffffff


	//   ....[50]....
        /*00f4*/ 	.word	0xffffffff


	//   ....[51]....
        /*00f8*/ 	.word	0xffffffff


	//   ....[52]....
        /*00fc*/ 	.word	0xffffffff


	//   ....[53]....
        /*0100*/ 	.word	0xffffffff


	//   ....[54]....
        /*0104*/ 	.word	0xffffffff


	//   ....[55]....
        /*0108*/ 	.word	0xffffffff


	//   ....[56]....
        /*010c*/ 	.word	0xffffffff


	//   ....[57]....
        /*0110*/ 	.word	0xffffffff


	//   ....[58]....
        /*0114*/ 	.word	0xffffffff


	//   ....[59]....
        /*0118*/ 	.word	0xffffffff


	//   ....[60]....
        /*011c*/ 	.word	0xffffffff


	//   ....[61]....
        /*0120*/ 	.word	0xffffffff


	//   ....[62]....
        /*0124*/ 	.word	0xffffffff


	//   ....[63]....
        /*0128*/ 	.word	0xffffffff


	//   ....[64]....
        /*012c*/ 	.word	0xffffffff


	//   ....[65]....
        /*0130*/ 	.word	0xffffffff


	//   ....[66]....
        /*0134*/ 	.word	0xffffffff


	//   ....[67]....
        /*0138*/ 	.word	0xffffffff


	//   ....[68]....
        /*013c*/ 	.word	0xffffffff


	//   ....[69]....
        /*0140*/ 	.word	0xffffffff


	//   ....[70]....
        /*0144*/ 	.word	0xffffffff


	//   ....[71]....
        /*0148*/ 	.word	0xffffffff


	//   ....[72]....
        /*014c*/ 	.word	0xffffffff


	//   ....[73]....
        /*0150*/ 	.word	0xffffffff


	//   ....[74]....
        /*0154*/ 	.word	0xffffffff


	//   ....[75]....
        /*0158*/ 	.word	0xffffffff


	//   ....[76]....
        /*015c*/ 	.word	0xffffffff


	//   ....[77]....
        /*0160*/ 	.word	0xffffffff


	//   ....[78]....
        /*0164*/ 	.word	0xffffffff


	//   ....[79]....
        /*0168*/ 	.word	0xffffffff


	//   ....[80]....
        /*016c*/ 	.word	0xffffffff


	//   ....[81]....
        /*0170*/ 	.word	0xffffffff


	//   ....[82]....
        /*0174*/ 	.word	0xffffffff


	//   ....[83]....
        /*0178*/ 	.word	0xffffffff


	//   ....[84]....
        /*017c*/ 	.word	0xffffffff


	//   ....[85]....
        /*0180*/ 	.word	0xffffffff


	//   ....[86]....
        /*0184*/ 	.word	0xffffffff


	//   ....[87]....
        /*0188*/ 	.word	0xffffffff


	//   ....[88]....
        /*018c*/ 	.word	0xffffffff


	//   ....[89]....
        /*0190*/ 	.word	0xffffffff


	//   ....[90]....
        /*0194*/ 	.word	0xffffffff


	//   ....[91]....
        /*0198*/ 	.word	0xffffffff


	//   ....[92]....
        /*019c*/ 	.word	0xffffffff


	//   ....[93]....
        /*01a0*/ 	.word	0xffffffff


	//   ....[94]....
        /*01a4*/ 	.word	0xffffffff


	//   ....[95]....
        /*01a8*/ 	.word	0xffffffff


	//----- nvinfo : EIATTR_COOP_GROUP_INSTR_OFFSETS
	.align		4
.L_3899:
        /*01ac*/ 	.byte	0x04, 0x28
        /*01ae*/ 	.short	(.L_3901 - .L_3900)


	//   ....[0]....
.L_3900:
        /*01b0*/ 	.word	0x00000ce0


	//   ....[1]....
        /*01b4*/ 	.word	0x00000d60


	//   ....[2]....
        /*01b8*/ 	.word	0x00000e30


	//   ....[3]....
        /*01bc*/ 	.word	0x00000ef0


	//   ....[4]....
        /*01c0*/ 	.word	0x000010e0


	//   ....[5]....
        /*01c4*/ 	.word	0x000012d0


	//   ....[6]....
        /*01c8*/ 	.word	0x00001390


	//   ....[7]....
        /*01cc*/ 	.word	0x000019c0


	//   ....[8]....
        /*01d0*/ 	.word	0x00001fb0


	//   ....[9]....
        /*01d4*/ 	.word	0x00001fe0


	//   ....[10]....
        /*01d8*/ 	.word	0x00002040


	//   ....[11]....
        /*01dc*/ 	.word	0x00002050


	//   ....[12]....
        /*01e0*/ 	.word	0x000020c0


	//   ....[13]....
        /*01e4*/ 	.word	0x000020e0


	//   ....[14]....
        /*01e8*/ 	.word	0x00002130


	//   ....[15]....
        /*01ec*/ 	.word	0x00002140


	//   ....[16]....
        /*01f0*/ 	.word	0x000021c0


	//   ....[17]....
        /*01f4*/ 	.word	0x000021f0


	//   ....[18]....
        /*01f8*/ 	.word	0x00002220


	//   ....[19]....
        /*01fc*/ 	.word	0x00002230


	//   ....[20]....
        /*0200*/ 	.word	0x000022c0


	//   ....[21]....
        /*0204*/ 	.word	0x00002300


	//   ....[22]....
        /*0208*/ 	.word	0x00002310


	//   ....[23]....
        /*020c*/ 	.word	0x00002320


	//   ....[24]....
        /*0210*/ 	.word	0x000023c0


	//   ....[25]....
        /*0214*/ 	.word	0x00002400


	//   ....[26]....
        /*0218*/ 	.word	0x00002430


	//   ....[27]....
        /*021c*/ 	.word	0x00002450


	//   ....[28]....
        /*0220*/ 	.word	0x00002520


	//   ....[29]....
        /*0224*/ 	.word	0x00002560


	//   ....[30]....
        /*0228*/ 	.word	0x000025a0


	//   ....[31]....
        /*022c*/ 	.word	0x000025e0


	//   ....[32]....
        /*0230*/ 	.word	0x000026c0


	//   ....[33]....
        /*0234*/ 	.word	0x000026e0


	//   ....[34]....
        /*0238*/ 	.word	0x000026f0


	//   ....[35]....
        /*023c*/ 	.word	0x000027b0


	//   ....[36]....
        /*0240*/ 	.word	0x000027e0


	//   ....[37]....
        /*0244*/ 	.word	0x000027f0


	//   ....[38]....
        /*0248*/ 	.word	0x00002960


	//   ....[39]....
        /*024c*/ 	.word	0x000029a0


	//   ....[40]....
        /*0250*/ 	.word	0x00002a10


	//   ....[41]....
        /*0254*/ 	.word	0x00002a20


	//   ....[42]....
        /*0258*/ 	.word	0x00002af0


	//   ....[43]....
        /*025c*/ 	.word	0x00002b10


	//   ....[44]....
        /*0260*/ 	.word	0x00002b20


	//   ....[45]....
        /*0264*/ 	.word	0x00002b30


	//   ....[46]....
        /*0268*/ 	.word	0x00002c00


	//   ....[47]....
        /*026c*/ 	.word	0x00002c20


	//   ....[48]....
        /*0270*/ 	.word	0x00002c30


	//   ....[49]....
        /*0274*/ 	.word	0x00002c40


	//   ....[50]....
        /*0278*/ 	.word	0x00002d10


	//   ....[51]....
        /*027c*/ 	.word	0x00002d40


	//   ....[52]....
        /*0280*/ 	.word	0x00002d50


	//   ....[53]....
        /*0284*/ 	.word	0x00002d60


	//   ....[54]....
        /*0288*/ 	.word	0x00002e30


	//   ....[55]....
        /*028c*/ 	.word	0x00002e70


	//   ....[56]....
        /*0290*/ 	.word	0x00002eb0


	//   ....[57]....
        /*0294*/ 	.word	0x00002ef0


	//   ....[58]....
        /*0298*/ 	.word	0x00002f30


	//   ....[59]....
        /*029c*/ 	.word	0x00002f70


	//   ....[60]....
        /*02a0*/ 	.word	0x00003000


	//   ....[61]....
        /*02a4*/ 	.word	0x00003060


	//   ....[62]....
        /*02a8*/ 	.word	0x000030d0


	//   ....[63]....
        /*02ac*/ 	.word	0x00003110


	//   ....[64]....
        /*02b0*/ 	.word	0x00003b40


	//   ....[65]....
        /*02b4*/ 	.word	0x00003b80


	//   ....[66]....
        /*02b8*/ 	.word	0x00003b90


	//   ....[67]....
        /*02bc*/ 	.word	0x00003ba0


	//   ....[68]....
        /*02c0*/ 	.word	0x00003bd0


	//   ....[69]....
        /*02c4*/ 	.word	0x00003bf0


	//   ....[70]....
        /*02c8*/ 	.word	0x00003c10


	//   ....[71]....
        /*02cc*/ 	.word	0x00003c30


	//   ....[72]....
        /*02d0*/ 	.word	0x00003c60


	//   ....[73]....
        /*02d4*/ 	.word	0x00003c80


	//   ....[74]....
        /*02d8*/ 	.word	0x00003ca0


	//   ....[75]....
        /*02dc*/ 	.word	0x00003cc0


	//   ....[76]....
        /*02e0*/ 	.word	0x00003d00


	//   ....[77]....
        /*02e4*/ 	.word	0x00003d40


	//   ....[78]....
        /*02e8*/ 	.word	0x00003d80


	//   ....[79]....
        /*02ec*/ 	.word	0x00003dc0


	//   ....[80]....
        /*02f0*/ 	.word	0x00003eb0


	//   ....[81]....
        /*02f4*/ 	.word	0x00003ed0


	//   ....[82]....
        /*02f8*/ 	.word	0x00003ef0


	//   ....[83]....
        /*02fc*/ 	.word	0x00003f00


	//   ....[84]....
        /*0300*/ 	.word	0x000042a0


	//   ....[85]....
        /*0304*/ 	.word	0x00004420


	//   ....[86]....
        /*0308*/ 	.word	0x00004540


	//   ....[87]....
        /*030c*/ 	.word	0x00004590


	//   ....[88]....
        /*0310*/ 	.word	0x000045e0


	//   ....[89]....
        /*0314*/ 	.word	0x00004610


	//   ....[90]....
        /*0318*/ 	.word	0x00004630


	//   ....[91]....
        /*031c*/ 	.word	0x00004700


	//   ....[92]....
        /*0320*/ 	.word	0x00004740


	//   ....[93]....
        /*0324*/ 	.word	0x00004790


	//   ....[94]....
        /*0328*/ 	.word	0x000047c0


	//   ....[95]....
        /*032c*/ 	.word	0x000047e0


	//----- nvinfo : EIATTR_VRC_CTA_INIT_COUNT
	.align		4
.L_3901:
        /*0330*/ 	.byte	0x02, 0x4a
	.zero		1
	.zero		1


	//----- nvinfo : EIATTR_EXIT_INSTR_OFFSETS
	.align		4
        /*0334*/ 	.byte	0x04, 0x1c
        /*0336*/ 	.short	(.L_3903 - .L_3902)


	//   ....[0]....
.L_3902:
        /*0338*/ 	.word	0x00004880


	//   ....[1]....
        /*033c*/ 	.word	0x00004ac0


	//----- nvinfo : EIATTR_MAX_THREADS
	.align		4
.L_3903:
        /*0340*/ 	.byte	0x04, 0x05
        /*0342*/ 	.short	(.L_3905 - .L_3904)
.L_3904:
        /*0344*/ 	.word	0x00000020
        /*0348*/ 	.word	0x00000001
        /*034c*/ 	.word	0x00000001


	//----- nvinfo : EIATTR_CRS_STACK_SIZE
	.align		4
.L_3905:
        /*0350*/ 	.byte	0x04, 0x1e
        /*0352*/ 	.short	(.L_3907 - .L_3906)
.L_3906:
        /*0354*/ 	.word	0x00000000


	//----- nvinfo : EIATTR_CBANK_PARAM_SIZE
	.align		4
.L_3907:
        /*0358*/ 	.byte	0x03, 0x19
        /*035a*/ 	.short	0x01f0


	//----- nvinfo : EIATTR_PARAM_CBANK
	.align		4
        /*035c*/ 	.byte	0x04, 0x0a
        /*035e*/ 	.short	(.L_3909 - .L_3908)
	.align		4
.L_3908:
        /*0360*/ 	.word	index@(.nv.constant0._Z25selective_scan_bwd_kernelI32Selective_Scan_bwd_kernel_traitsILi32ELi4ELb1ELb0ELb1ELb0ELb1EfN3c107complexIfEEEEv12SSMParamsBwd)
        /*0364*/ 	.short	0x0380
        /*0366*/ 	.short	0x01f0


	//----- nvinfo : EIATTR_SW_WAR
	.align		4
.L_3909:
        /*0368*/ 	.byte	0x04, 0x36
        /*036a*/ 	.short	(.L_3911 - .L_3910)
.L_3910:
        /*036c*/ 	.word	0x00000008
.L_3911:


//--------------------- .nv.info._Z25selective_scan_bwd_kernelI32Selective_Scan_bwd_kernel_traitsILi32ELi4ELb1ELb0ELb1ELb1ELb0EfN3c107complexIfEEEEv12SSMParamsBwd --------------------------
	.section	.nv.info._Z25selective_scan_bwd_kernelI32Selective_Scan_bwd_kernel_traitsILi32ELi4ELb1ELb0ELb1ELb1ELb0EfN3c107complexIfEEEEv12SSMParamsBwd,"",@"SHT_CUDA_INFO"
	.sectionflags	@""
	.align	4


	//----- nvinfo : EIATTR_CUDA_API_VERSION
	.align		4
        /*0000*/ 	.byte	0x04, 0x37
        /*0002*/ 	.short	(.L_3913 - .L_3912)
.L_3912:
        /*0004*/ 	.word	0x00000082


	//----- nvinfo : EIATTR_KPARAM_INFO
	.align		4
.L_3913:
        /*0008*/ 	.byte	0x04, 0x17
        /*000a*/ 	.short	(.L_3915 - .L_3914)
.L_3914:
        /*000c*/ 	.word	0x00000000
        /*0010*/ 	.short	0x0000
        /*0012*/ 	.short	0x0000
        /*0014*/ 	.byte	0x00, 0xf0, 0xc1, 0x07


	//----- nvinfo : EIATTR_SPARSE_MMA_MASK
	.align		4
.L_3915:
        /*0018*/ 	.byte	0x03, 0x50
        /*001a*/ 	.short	0x0000


	//----- nvinfo : EIATTR_MAXREG_COUNT
	.align		4
        /*001c*/ 	.byte	0x03, 0x1b
        /*001e*/ 	.short	0x00ff


	//----- nvinfo : EIATTR_NUM_BARRIERS
	.align		4
        /*0020*/ 	.byte	0x02, 0x4c
        /*0022*/ 	.byte	0x01
	.zero		1


	//----- nvinfo : EIATTR_MERCURY_ISA_VERSION
	.align		4
        /*0024*/ 	.byte	0x03, 0x5f
        /*0026*/ 	.short	0x0101


	//----- nvinfo : EIATTR_COOP_GROUP_MASK_REGIDS
	.align		4
        /*0028*/ 	.byte	0x04, 0x29
        /*002a*/ 	.short	(.L_3917 - .L_3916)


	//   ....[0]....
.L_3916:
        /*002c*/ 	.word	0xffffffff


	//   ....[1]....
        /*0030*/ 	.word	0xffffffff


	//   ....[2]....
        /*0034*/ 	.word	0xffffffff


	//   ....[3]....
        /*0038*/ 	.word	0xffffffff


	//   ....[4]....
        /*003c*/ 	.word	0xffffffff


	//   ....[5]....
        /*0040*/ 	.word	0xffffffff


	//   ....[6]....
        /*0044*/ 	.word	0xffffffff


	//   ....[7]....
        /*0048*/ 	.word	0xffffffff


	//   ....[8]....
        /*004c*/ 	.word	0xffffffff


	//   ....[9]....
        /*0050*/ 	.word	0xffffffff


	//   ....[10]....
        /*0054*/ 	.word	0xffffffff


	//   ....[11]....
        /*0058*/ 	.word	0xffffffff


	//   ....[12]....
        /*005c*/ 	.word	0xffffffff


	//   ....[13]....
        /*0060*/ 	.word	0xffffffff


	//   ....[14]....
        /*0064*/ 	.word	0xffffffff


	//   ....[15]....
        /*0068*/ 	.word	0xffffffff


	//   ....[16]....
        /*006c*/ 	.word	0xffffffff


	//   ....[17]....
        /*0070*/ 	.word	0xffffffff


	//   ....[18]....
        /*0074*/ 	.word	0xffffffff


	//   ....[19]....
        /*0078*/ 	.word	0xffffffff


	//   ....[20]....
        /*007c*/ 	.word	0xffffffff


	//   ....[21]....
        /*0080*/ 	.word	0xffffffff


	//   ....[22]....
        /*0084*/ 	.word	0xffffffff


	//   ....[23]....
        /*0088*/ 	.word	0xffffffff


	//   ....[24]....
        /*008c*/ 	.word	0xffffffff


	//   ....[25]....
        /*0090*/ 	.word	0xffffffff


	//   ....[26]....
        /*0094*/ 	.word	0xffffffff


	//   ....[27]....
        /*0098*/ 	.word	0xffffffff


	//   ....[28]....
        /*009c*/ 	.word	0xffffffff


	//   ....[29]....
        /*00a0*/ 	.word	0xffffffff


	//   ....[30]....
        /*00a4*/ 	.word	0xffffffff


	//   ....[31]....
        /*00a8*/ 	.word	0xffffffff


	//   ....[32]....
        /*00ac*/ 	.word	0xffffffff


	//   ....[33]....
        /*00b0*/ 	.word	0xffffffff


	//   ....[34]....
        /*00b4*/ 	.word	0xffffffff


	//   ....[35]....
        /*00b8*/ 	.word	0xffffffff


	//   ....[36]....
        /*00bc*/ 	.word	0xffffffff


	//   ....[37]....
        /*00c0*/ 	.word	0xffffffff


	//   ....[38]....
        /*00c4*/ 	.word	0xffffffff


	//   ....[39]....
        /*00c8*/ 	.word	0xffffffff


	//   ....[40]....
        /*00cc*/ 	.word	0xffffffff


	//   ....[41]....
        /*00d0*/ 	.word	0xffffffff


	//   ....[42]....
        /*00d4*/ 	.word	0xffffffff


	//   ....[43]....
        /*00d8*/ 	.word	0xffffffff


	//   ....[44]....
        /*00dc*/ 	.word	0xffffffff


	//   ....[45]....
        /*00e0*/ 	.word	0xffffffff


	//   ....[46]....
        /*00e4*/ 	.word	0xffffffff


	//   ....[47]....
        /*00e8*/ 	.word	0xffffffff


	//   ....[48]....
        /*00ec*/ 	.word	0xffffffff


	//   ....[49]....
        /*00f0*/ 	.word	0xffffffff


	//   ....[50]....
        /*00f4*/ 	.word	0xffffffff


	//   ....[51]....
        /*00f8*/ 	.word	0xffffffff


	//   ....[52]....
        /*00fc*/ 	.word	0xffffffff


	//   ....[53]....
        /*0100*/ 	.word	0xffffffff


	//   ....[54]....
        /*0104*/ 	.word	0xffffffff


	//   ....[55]....
        /*0108*/ 	.word	0xffffffff


	//   ....[56]....
        /*010c*/ 	.word	0xffffffff


	//   ....[57]....
        /*0110*/ 	.word	0xffffffff


	//   ....[58]....
        /*0114*/ 	.word	0xffffffff


	//   ....[59]....
        /*0118*/ 	.word	0xffffffff


	//   ....[60]....
        /*011c*/ 	.word	0xffffffff


	//   ....[61]....
        /*0120*/ 	.word	0xffffffff


	//   ....[62]....
        /*0124*/ 	.word	0xffffffff


	//   ....[63]....
        /*0128*/ 	.word	0xffffffff


	//   ....[64]....
        /*012c*/ 	.word	0xffffffff


	//   ....[65]....
        /*0130*/ 	.word	0xffffffff


	//   ....[66]....
        /*0134*/ 	.word	0xffffffff


	//   ....[67]....
        /*0138*/ 	.word	0xffffffff


	//   ....[68]....
        /*013c*/ 	.word	0xffffffff


	//   ....[69]....
        /*0140*/ 	.word	0xffffffff


	//   ....[70]....
        /*0144*/ 	.word	0xffffffff


	//   ....[71]....
        /*0148*/ 	.word	0xffffffff


	//   ....[72]....
        /*014c*/ 	.word	0xffffffff


	//   ....[73]....
        /*0150*/ 	.word	0xffffffff


	//   ....[74]....
        /*0154*/ 	.word	0xffffffff


	//   ....[75]....
        /*0158*/ 	.word	0xffffffff


	//   ....[76]....
        /*015c*/ 	.word	0xffffffff


	//   ....[77]....
        /*0160*/ 	.word	0xffffffff


	//   ....[78]....
        /*0164*/ 	.word	0xffffffff


	//   ....[79]....
        /*0168*/ 	.word	0xffffffff


	//   ....[80]....
        /*016c*/ 	.word	0xffffffff


	//   ....[81]....
        /*0170*/ 	.word	0xffffffff


	//   ....[82]....
        /*0174*/ 	.word	0xffffffff


	//   ....[83]....
        /*0178*/ 	.word	0xffffffff


	//   ....[84]....
        /*017c*/ 	.word	0xffffffff


	//   ....[85]....
        /*0180*/ 	.word	0xffffffff


	//   ....[86]....
        /*0184*/ 	.word	0xffffffff


	//   ....[87]....
        /*0188*/ 	.word	0xffffffff


	//   ....[88]....
        /*018c*/ 	.word	0xffffffff


	//   ....[89]....
        /*0190*/ 	.word	0xffffffff


	//   ....[90]....
        /*0194*/ 	.word	0xffffffff


	//   ....[91]....
        /*0198*/ 	.word	0xffffffff


	//   ....[92]....
        /*019c*/ 	.word	0xffffffff


	//----- nvinfo : EIATTR_COOP_GROUP_INSTR_OFFSETS
	.align		4
.L_3917:
        /*01a0*/ 	.byte	0x04, 0x28
        /*01a2*/ 	.short	(.L_3919 - .L_3918)


	//   ....[0]....
.L_3918:
        /*01a4*/ 	.word	0x00000c10


	//   ....[1]....
        /*01a8*/ 	.word	0x00000c90


	//   ....[2]....
        /*01ac*/ 	.word	0x00000d70


	//   ....[3]....
        /*01b0*/ 	.word	0x00001b30


	//   ....[4]....
        /*01b4*/ 	.word	0x00002110


	//   ....[5]....
        /*01b8*/ 	.word	0x00002140


	//   ....[6]....
        /*01bc*/ 	.word	0x000021a0


	//   ....[7]....
        /*01c0*/ 	.word	0x000021b0


	//   ....[8]....
        /*01c4*/ 	.word	0x00002220


	//   ....[9]....
        /*01c8*/ 	.word	0x00002240


	//   ....[10]....
        /*01cc*/ 	.word	0x00002290


	//   ....[11]....
        /*01d0*/ 	.word	0x000022a0


	//   ....[12]....
        /*01d4*/ 	.word	0x00002320


	//   ....[13]....
        /*01d8*/ 	.word	0x00002350


	//   ....[14]....
        /*01dc*/ 	.word	0x00002380


	//   ....[15]....
        /*01e0*/ 	.word	0x00002390


	//   ....[16]....
        /*01e4*/ 	.word	0x00002420


	//   ....[17]....
        /*01e8*/ 	.word	0x00002460


	//   ....[18]....
        /*01ec*/ 	.word	0x00002470


	//   ....[19]....
        /*01f0*/ 	.word	0x00002480


	//   ....[20]....
        /*01f4*/ 	.word	0x00002520


	//   ....[21]....
        /*01f8*/ 	.word	0x00002560


	//   ....[22]....
        /*01fc*/ 	.word	0x00002590


	//   ....[23]....
        /*0200*/ 	.word	0x000025b0


	//   ....[24]....
        /*0204*/ 	.word	0x00002690


	//   ....[25]....
        /*0208*/ 	.word	0x000026d0


	//   ....[26]....
        /*020c*/ 	.word	0x00002710


	//   ....[27]....
        /*0210*/ 	.word	0x00002750


	//   ....[28]....
        /*0214*/ 	.word	0x00002840


	//   ....[29]....
        /*0218*/ 	.word	0x00002850


	//   ....[30]....
        /*021c*/ 	.word	0x00002910


	//   ....[31]....
        /*0220*/ 	.word	0x00002940


	//   ....[32]....
        /*0224*/ 	.word	0x00002950


	//   ....[33]....
        /*0228*/ 	.word	0x00002960


	//   ....[34]....
        /*022c*/ 	.word	0x00002ad0


	//   ....[35]....
        /*0230*/ 	.word	0x00002b10


	//   ....[36]....
        /*0234*/ 	.word	0x00002b80


	//   ....[37]....
        /*0238*/ 	.word	0x00002b90


	//   ....[38]....
        /*023c*/ 	.word	0x00002c60


	//   ....[39]....
        /*0240*/ 	.word	0x00002c80


	//   ....[40]....
        /*0244*/ 	.word	0x00002c90


	//   ....[41]....
        /*0248*/ 	.word	0x00002ca0


	//   ....[42]....
        /*024c*/ 	.word	0x00002d70


	//   ....[43]....
        /*0250*/ 	.word	0x00002d90


	//   ....[44]....
        /*0254*/ 	.word	0x00002da0


	//   ....[45]....
        /*0258*/ 	.word	0x00002db0


	//   ....[46]....
        /*025c*/ 	.word	0x00002e80


	//   ....[47]....
        /*0260*/ 	.word	0x00002eb0


	//   ....[48]....
        /*0264*/ 	.word	0x00002ec0


	//   ....[49]....
        /*0268*/ 	.word	0x00002ed0


	//   ....[50]....
        /*026c*/ 	.word	0x00002fc0


	//   ....[51]....
        /*0270*/ 	.word	0x00003000


	//   ....[52]....
        /*0274*/ 	.word	0x00003040


	//   ....[53]....
        /*0278*/ 	.word	0x00003080


	//   ....[54]....
        /*027c*/ 	.word	0x000030c0


	//   ....[55]....
        /*0280*/ 	.word	0x00003100


	//   ....[56]....
        /*0284*/ 	.word	0x00003160


	//   ....[57]....
        /*0288*/ 	.word	0x000031a0


	//   ....[58]....
        /*028c*/ 	.word	0x000031f0


	//   ....[59]....
        /*0290*/ 	.word	0x00003230


	//   ....[60]....
        /*0294*/ 	.word	0x00003cb0


	//   ....[61]....
        /*0298*/ 	.word	0x00003cf0


	//   ....[62]....
        /*029c*/ 	.word	0x00003d00


	//   ....[63]....
        /*02a0*/ 	.word	0x00003d10


	//   ....[64]....
        /*02a4*/ 	.word	0x00003d40


	//   ....[65]....
        /*02a8*/ 	.word	0x00003d60


	//   ....[66]....
        /*02ac*/ 	.word	0x00003d80


	//   ....[67]....
        /*02b0*/ 	.word	0x00003da0


	//   ....[68]....
        /*02b4*/ 	.word	0x00003dd0


	//   ....[69]....
        /*02b8*/ 	.word	0x00003df0


	//   ....[70]....
        /*02bc*/ 	.word	0x00003e10


	//   ....[71]....
        /*02c0*/ 	.word	0x00003e30


	//   ....[72]....
        /*02c4*/ 	.word	0x00003eb0


	//   ....[73]....
        /*02c8*/ 	.word	0x00003ef0


	//   ....[74]....
        /*02cc*/ 	.word	0x00003f30


	//   ....[75]....
        /*02d0*/ 	.word	0x00003f70


	//   ....[76]....
        /*02d4*/ 	.word	0x00004020


	//   ....[77]....
        /*02d8*/ 	.word	0x00004040


	//   ....[78]....
        /*02dc*/ 	.word	0x00004060


	//   ....[79]....
        /*02e0*/ 	.word	0x00004070


	//   ....[80]....
        /*02e4*/ 	.word	0x00004390


	//   ....[81]....
        /*02e8*/ 	.word	0x000043d0


	//   ....[82]....
        /*02ec*/ 	.word	0x00004720


	//   ....[83]....
        /*02f0*/ 	.word	0x000048d0


	//   ....[84]....
        /*02f4*/ 	.word	0x00004920


	//   ....[85]....
        /*02f8*/ 	.word	0x00004970


	//   ....[86]....
        /*02fc*/ 	.word	0x000049a0


	//   ....[87]....
        /*0300*/ 	.word	0x000049c0


	//   ....[88]....
        /*0304*/ 	.word	0x00004a90


	//   ....[89]....
        /*0308*/ 	.word	0x00004ad0


	//   ....[90]....
        /*030c*/ 	.word	0x00004b20


	//   ....[91]....
        /*0310*/ 	.word	0x00004b50


	//   ....[92]....
        /*0314*/ 	.word	0x00004b70


	//----- nvinfo : EIATTR_VRC_CTA_INIT_COUNT
	.align		4
.L_3919:
        /*0318*/ 	.byte	0x02, 0x4a
	.zero		1
	.zero		1


	//----- nvinfo : EIATTR_EXIT_INSTR_OFFSETS
	.align		4
        /*031c*/ 	.byte	0x04, 0x1c
        /*031e*/ 	.short	(.L_3921 - .L_3920)


	//   ....[0]....
.L_3920:
        /*0320*/ 	.word	0x00004c10


	//   ....[1]....
        /*0324*/ 	.word	0x00004e50


	//----- nvinfo : EIATTR_MAX_THREADS
	.align		4
.L_3921:
        /*0328*/ 	.byte	0x04, 0x05
        /*032a*/ 	.short	(.L_3923 - .L_3922)
.L_3922:
        /*032c*/ 	.word	0x00000020
        /*0330*/ 	.word	0x00000001
        /*0334*/ 	.word	0x00000001


	//----- nvinfo : EIATTR_CRS_STACK_SIZE
	.align		4
.L_3923:
        /*0338*/ 	.byte	0x04, 0x1e
        /*033a*/ 	.short	(.L_3925 - .L_3924)
.L_3924:
        /*033c*/ 	.word	0x00000000


	//----- nvinfo : EIATTR_CBANK_PARAM_SIZE
	.align		4
.L_3925:
        /*0340*/ 	.byte	0x03, 0x19
        /*0342*/ 	.short	0x01f0


	//----- nvinfo : EIATTR_PARAM_CBANK
	.align		4
        /*0344*/ 	.byte	0x04, 0x0a
        /*0346*/ 	.short	(.L_3927 - .L_3926)
	.align		4
.L_3926:
        /*0348*/ 	.word	index@(.nv.constant0._Z25selective_scan_bwd_kernelI32Selective_Scan_bwd_kernel_traitsILi32ELi4ELb1ELb0ELb1ELb1ELb0EfN3c107complexIfEEEEv12SSMParamsBwd)
        /*034c*/ 	.short	0x0380
        /*034e*/ 	.short	0x01f0


	//----- nvinfo : EIATTR_SW_WAR
	.align		4
.L_3927:
        /*0350*/ 	.byte	0x04, 0x36
        /*0352*/ 	.short	(.L_3929 - .L_3928)
.L_3928:
        /*0354*/ 	.word	0x00000008
.L_3929:


//--------------------- .nv.info._Z25selective_scan_bwd_kernelI32Selective_Scan_bwd_kernel_traitsILi32ELi4ELb1ELb0ELb1ELb1ELb1EfN3c107complexIfEEEEv12SSMParamsBwd --------------------------
	.section	.nv.info._Z25selective_scan_bwd_kernelI32Selective_Scan_bwd_kernel_traitsILi32ELi4ELb1ELb0ELb1ELb1ELb1EfN3c107complexIfEEEEv12SSMParamsBwd,"",@"SHT_CUDA_INFO"
	.sectionflags	@""
	.align	4


	//----- nvinfo : EIATTR_CUDA_API_VERSION
	.align		4
        /*0000*/ 	.byte	0x04, 0x37
        /*0002*/ 	.short	(.L_3931 - .L_3930)
.L_3930:
        /*0004*/ 	.word	0x00000082


	//----- nvinfo : EIATTR_KPARAM_INFO
	.align		4
.L_3931:
        /*0008*/ 	.byte	0x04, 0x17
        /*000a*/ 	.short	(.L_3933 - .L_3932)
.L_3932:
        /*000c*/ 	.word	0x00000000
        /*0010*/ 	.short	0x0000
        /*0012*/ 	.short	0x0000
        /*0014*/ 	.byte	0x00, 0xf0, 0xc1, 0x07


	//----- nvinfo : EIATTR_SPARSE_MMA_MASK
	.align		4
.L_3933:
        /*0018*/ 	.byte	0x03, 0x50
        /*001a*/ 	.short	0x0000


	//----- nvinfo : EIATTR_MAXREG_COUNT
	.align		4
        /*001c*/ 	.byte	0x03, 0x1b
        /*001e*/ 	.short	0x00ff


	//----- nvinfo : EIATTR_NUM_BARRIERS
	.align		4
        /*0020*/ 	.byte	0x02, 0x4c
        /*0022*/ 	.byte	0x01
	.zero		1


	//----- nvinfo : EIATTR_MERCURY_ISA_VERSION
	.align		4
        /*0024*/ 	.byte	0x03, 0x5f
        /*0026*/ 	.short	0x0101


	//----- nvinfo : EIATTR_COOP_GROUP_MASK_REGIDS
	.align		4
        /*0028*/ 	.byte	0x04, 0x29
        /*002a*/ 	.short	(.L_3935 - .L_3934)


	//   ....[0]....
.L_3934:
        /*002c*/ 	.word	0xffffffff


	//   ....[1]....
        /*0030*/ 	.word	0xffffffff


	//   ....[2]....
        /*0034*/ 	.word	0xffffffff


	//   ....[3]....
        /*0038*/ 	.word	0xffffffff


	//   ....[4]....
        /*003c*/ 	.word	0xffffffff


	//   ....[5]....
        /*0040*/ 	.word	0xffffffff


	//   ....[6]....
        /*0044*/ 	.word	0xffffffff


	//   ....[7]....
        /*0048*/ 	.word	0xffffffff


	//   ....[8]....
        /*004c*/ 	.word	0xffffffff


	//   ....[9]....
        /*0050*/ 	.word	0xffffffff


	//   ....[10]....
        /*0054*/ 	.word	0xffffffff


	//   ....[11]....
        /*0058*/ 	.word	0xffffffff


	//   ....[12]....
        /*005c*/ 	.word	0xffffffff


	//   ....[13]....
        /*0060*/ 	.word	0xffffffff


	//   ....[14]....
        /*0064*/ 	.word	0xffffffff


	//   ....[15]....
        /*0068*/ 	.word	0xffffffff


	//   ....[16]....
        /*006c*/ 	.word	0xffffffff


	//   ....[17]....
        /*0070*/ 	.word	0xffffffff


	//   ....[18]....
        /*0074*/ 	.word	0xffffffff


	//   ....[19]....
        /*0078*/ 	.word	0xffffffff


	//   ....[20]....
        /*007c*/ 	.word	0xffffffff


	//   ....[21]....
        /*0080*/ 	.word	0xffffffff


	//   ....[22]....
        /*0084*/ 	.word	0xffffffff


	//   ....[23]....
        /*0088*/ 	.word	0xffffffff


	//   ....[24]....
        /*008c*/ 	.word	0xffffffff


	//   ....[25]....
        /*0090*/ 	.word	0xffffffff


	//   ....[26]....
        /*0094*/ 	.word	0xffffffff


	//   ....[27]....
        /*0098*/ 	.word	0xffffffff


	//   ....[28]....
        /*009c*/ 	.word	0xffffffff


	//   ....[29]....
        /*00a0*/ 	.word	0xffffffff


	//   ....[30]....
        /*00a4*/ 	.word	0xffffffff


	//   ....[31]....
        /*00a8*/ 	.word	0xffffffff


	//   ....[32]....
        /*00ac*/ 	.word	0xffffffff


	//   ....[33]....
        /*00b0*/ 	.word	0xffffffff


	//   ....[34]....
        /*00b4*/ 	.word	0xffffffff


	//   ....[35]....
        /*00b8*/ 	.word	0xffffffff


	//   ....[36]....
        /*00bc*/ 	.word	0xffffffff


	//   ....[37]....
        /*00c0*/ 	.word	0xffffffff


	//   ....[38]....
        /*00c4*/ 	.word	0xffffffff


	//   ....[39]....
        /*00c8*/ 	.word	0xffffffff


	//   ....[40]....
        /*00cc*/ 	.word	0xffffffff


	//   ....[41]....
        /*00d0*/ 	.word	0xffffffff


	//   ....[42]....
        /*00d4*/ 	.word	0xffffffff


	//   ....[43]....
        /*00d8*/ 	.word	0xffffffff


	//   ....[44]....
        /*00dc*/ 	.word	0xffffffff


	//   ....[45]....
        /*00e0*/ 	.word	0xffffffff


	//   ....[46]....
        /*00e4*/ 	.word	0xffffffff


	//   ....[47]....
        /*00e8*/ 	.word	0xffffffff


	//   ....[48]....
        /*00ec*/ 	.word	0xffffffff


	//   ....[49]....
        /*00f0*/ 	.word	0xffffffff


	//   ....[50]....
        /*00f4*/ 	.word	0xffffffff


	//   ....[51]....
        /*00f8*/ 	.word	0xffffffff


	//   ....[52]....
        /*00fc*/ 	.word	0xffffffff


	//   ....[53]....
        /*0100*/ 	.word	0xffffffff


	//   ....[54]....
        /*0104*/ 	.word	0xffffffff


	//   ....[55]....
        /*0108*/ 	.word	0xffffffff


	//   ....[56]....
        /*010c*/ 	.word	0xffffffff


	//   ....[57]....
        /*0110*/ 	.word	0xffffffff


	//   ....[58]....
        /*0114*/ 	.word	0xffffffff


	//   ....[59]....
        /*0118*/ 	.word	0xffffffff


	//   ....[60]....
        /*011c*/ 	.word	0xffffffff


	//   ....[61]....
        /*0120*/ 	.word	0xffffffff


	//   ....[62]....
        /*0124*/ 	.word	0xffffffff


	//   ....[63]....
        /*0128*/ 	.word	0xffffffff


	//   ....[64]....
        /*012c*/ 	.word	0xffffffff


	//   ....[65]....
        /*0130*/ 	.word	0xffffffff


	//   ....[66]....
        /*0134*/ 	.word	0xffffffff


	//   ....[67]....
        /*0138*/ 	.word	0xffffffff


	//   ....[68]....
        /*013c*/ 	.word	0xffffffff


	//   ....[69]....
        /*0140*/ 	.word	0xffffffff


	//   ....[70]....
        /*0144*/ 	.word	0xffffffff


	//   ....[71]....
        /*0148*/ 	.word	0xffffffff


	//   ....[72]....
        /*014c*/ 	.word	0xffffffff


	//   ....[73]....
        /*0150*/ 	.word	0xffffffff


	//   ....[74]....
        /*0154*/ 	.word	0xffffffff


	//   ....[75]....
        /*0158*/ 	.word	0xffffffff


	//   ....[76]....
        /*015c*/ 	.word	0xffffffff


	//   ....[77]....
        /*0160*/ 	.word	0xffffffff


	//   ....[78]....
        /*0164*/ 	.word	0xffffffff


	//   ....[79]....
        /*0168*/ 	.word	0xffffffff


	//   ....[80]....
        /*016c*/ 	.word	0xffffffff


	//   ....[81]....
        /*0170*/ 	.word	0xffffffff


	//   ....[82]....
        /*0174*/ 	.word	0xffffffff


	//   ....[83]....
        /*0178*/ 	.word	0xffffffff


	//   ....[84]....
        /*017c*/ 	.word	0xffffffff


	//   ....[85]....
        /*0180*/ 	.word	0xffffffff


	//   ....[86]....
        /*0184*/ 	.word	0xffffffff


	//   ....[87]....
        /*0188*/ 	.word	0xffffffff


	//   ....[88]....
        /*018c*/ 	.word	0xffffffff


	//   ....[89]....
        /*0190*/ 	.word	0xffffffff


	//   ....[90]....
        /*0194*/ 	.word	0xffffffff


	//   ....[91]....
        /*0198*/ 	.word	0xffffffff


	//   ....[92]....
        /*019c*/ 	.word	0xffffffff


	//   ....[93]....
        /*01a0*/ 	.word	0xffffffff


	//   ....[94]....
        /*01a4*/ 	.word	0xffffffff


	//   ....[95]....
        /*01a8*/ 	.word	0xffffffff


	//   ....[96]....
        /*01ac*/ 	.word	0xffffffff


	//----- nvinfo : EIATTR_COOP_GROUP_INSTR_OFFSETS
	.align		4
.L_3935:
        /*01b0*/ 	.byte	0x04, 0x28
        /*01b2*/ 	.short	(.L_3937 - .L_3936)


	//   ....[0]....
.L_3936:
        /*01b4*/ 	.word	0x00000c50


	//   ....[1]....
        /*01b8*/ 	.word	0x00000cd0


	//   ....[2]....
        /*01bc*/ 	.word	0x00000e00


	//   ....[3]....
        /*01c0*/ 	.word	0x000017a0


	//   ....[4]....
        /*01c4*/ 	.word	0x00001910


	//   ....[5]....
        /*01c8*/ 	.word	0x00001b10


	//   ....[6]....
        /*01cc*/ 	.word	0x00001c00


	//   ....[7]....
        /*01d0*/ 	.word	0x00002240


	//   ....[8]....
        /*01d4*/ 	.word	0x00002820


	//   ....[9]....
        /*01d8*/ 	.word	0x00002850


	//   ....[10]....
        /*01dc*/ 	.word	0x000028b0


	//   ....[11]....
        /*01e0*/ 	.word	0x000028c0


	//   ....[12]....
        /*01e4*/ 	.word	0x00002930


	//   ....[13]....
        /*01e8*/ 	.word	0x00002950


	//   ....[14]....
        /*01ec*/ 	.word	0x000029a0


	//   ....[15]....
        /*01f0*/ 	.word	0x000029b0


	//   ....[16]....
        /*01f4*/ 	.word	0x00002a30


	//   ....[17]....
        /*01f8*/ 	.word	0x00002a60


	//   ....[18]....
        /*01fc*/ 	.word	0x00002a90


	//   ....[19]....
        /*0200*/ 	.word	0x00002aa0


	//   ....[20]....
        /*0204*/ 	.word	0x00002b30


	//   ....[21]....
        /*0208*/ 	.word	0x00002b70


	//   ....[22]....
        /*020c*/ 	.word	0x00002b80


	//   ....[23]....
        /*0210*/ 	.word	0x00002b90


	//   ....[24]....
        /*0214*/ 	.word	0x00002c30


	//   ....[25]....
        /*0218*/ 	.word	0x00002c70


	//   ....[26]....
        /*021c*/ 	.word	0x00002ca0


	//   ....[27]....
        /*0220*/ 	.word	0x00002cc0


	//   ....[28]....
        /*0224*/ 	.word	0x00002da0


	//   ....[29]....
        /*0228*/ 	.word	0x00002de0


	//   ....[30]....
        /*022c*/ 	.word	0x00002e20


	//   ....[31]....
        /*0230*/ 	.word	0x00002e60


	//   ....[32]....
        /*0234*/ 	.word	0x00002f30


	//   ....[33]....
        /*0238*/ 	.word	0x00002f70


	//   ....[34]....
        /*023c*/ 	.word	0x00002f80


	//   ....[35]....
        /*0240*/ 	.word	0x00002fe0


	//   ....[36]....
        /*0244*/ 	.word	0x00003060


	//   ....[37]....
        /*0248*/ 	.word	0x00003070


	//   ....[38]....
        /*024c*/ 	.word	0x000031e0


	//   ....[39]....
        /*0250*/ 	.word	0x00003220


	//   ....[40]....
        /*0254*/ 	.word	0x00003290


	//   ....[41]....
        /*0258*/ 	.word	0x000032a0


	//   ....[42]....
        /*025c*/ 	.word	0x00003370


	//   ....[43]....
        /*0260*/ 	.word	0x00003390


	//   ....[44]....
        /*0264*/ 	.word	0x000033a0


	//   ....[45]....
        /*0268*/ 	.word	0x000033b0


	//   ....[46]....
        /*026c*/ 	.word	0x00003480


	//   ....[47]....
        /*0270*/ 	.word	0x000034a0


	//   ....[48]....
        /*0274*/ 	.word	0x000034b0


	//   ....[49]....
        /*0278*/ 	.word	0x000034c0


	//   ....[50]....
        /*027c*/ 	.word	0x00003590


	//   ....[51]....
        /*0280*/ 	.word	0x000035c0


	//   ....[52]....
        /*0284*/ 	.word	0x000035d0


	//   ....[53]....
        /*0288*/ 	.word	0x000035e0


	//   ....[54]....
        /*028c*/ 	.word	0x000036c0


	//   ....[55]....
        /*0290*/ 	.word	0x00003700


	//   ....[56]....
        /*0294*/ 	.word	0x00003740


	//   ....[57]....
        /*0298*/ 	.word	0x00003780


	//   ....[58]....
        /*029c*/ 	.word	0x000037c0


	//   ....[59]....
        /*02a0*/ 	.word	0x00003800


	//   ....[60]....
        /*02a4*/ 	.word	0x000038a0


	//   ....[61]....
        /*02a8*/ 	.word	0x000038e0


	//   ....[62]....
        /*02ac*/ 	.word	0x00003930


	//   ....[63]....
        /*02b0*/ 	.word	0x00003970


	//   ....[64]....
        /*02b4*/ 	.word	0x000043c0


	//   ....[65]....
        /*02b8*/ 	.word	0x00004400


	//   ....[66]....
        /*02bc*/ 	.word	0x00004420


	//   ....[67]....
        /*02c0*/ 	.word	0x00004430


	//   ....[68]....
        /*02c4*/ 	.word	0x00004460


	//   ....[69]....
        /*02c8*/ 	.word	0x00004480


	//   ....[70]....
        /*02cc*/ 	.word	0x000044a0


	//   ....[71]....
        /*02d0*/ 	.word	0x000044c0


	//   ....[72]....
        /*02d4*/ 	.word	0x000044f0


	//   ....[73]....
        /*02d8*/ 	.word	0x00004510


	//   ....[74]....
        /*02dc*/ 	.word	0x00004530


	//   ....[75]....
        /*02e0*/ 	.word	0x00004550


	//   ....[76]....
        /*02e4*/ 	.word	0x00004590


	//   ....[77]....
        /*02e8*/ 	.word	0x000045d0


	//   ....[78]....
        /*02ec*/ 	.word	0x00004610


	//   ....[79]....
        /*02f0*/ 	.word	0x00004650


	//   ....[80]....
        /*02f4*/ 	.word	0x00004730


	//   ....[81]....
        /*02f8*/ 	.word	0x00004750


	//   ....[82]....
        /*02fc*/ 	.word	0x00004770


	//   ....[83]....
        /*0300*/ 	.word	0x00004780


	//   ....[84]....
        /*0304*/ 	.word	0x00004aa0


	//   ....[85]....
        /*0308*/ 	.word	0x00004ae0


	//   ....[86]....
        /*030c*/ 	.word	0x00004e40


	//   ....[87]....
        /*0310*/ 	.word	0x00004fd0


	//   ....[88]....
        /*0314*/ 	.word	0x00005020


	//   ....[89]....
        /*0318*/ 	.word	0x00005070


	//   ....[90]....
        /*031c*/ 	.word	0x000050a0


	//   ....[91]....
        /*0320*/ 	.word	0x000050c0


	//   ....[92]....
        /*0324*/ 	.word	0x00005190


	//   ....[93]....
        /*0328*/ 	.word	0x000051d0


	//   ....[94]....
        /*032c*/ 	.word	0x00005220


	//   ....[95]....
        /*0330*/ 	.word	0x00005250


	//   ....[96]....
        /*0334*/ 	.word	0x00005270


	//----- nvinfo : EIATTR_VRC_CTA_INIT_COUNT
	.align		4
.L_3937:
        /*0338*/ 	.byte	0x02, 0x4a
	.zero		1
	.zero		1


	//----- nvinfo : EIATTR_EXIT_INSTR_OFFSETS
	.align		4
        /*033c*/ 	.byte	0x04, 0x1c
        /*033e*/ 	.short	(.L_3939 - .L_3938)


	//   ....[0]....
.L_3938:
        /*0340*/ 	.word	0x00005310


	//   ....[1]....
        /*0344*/ 	.word	0x00005550


	//----- nvinfo : EIATTR_MAX_THREADS
	.align		4
.L_3939:
        /*0348*/ 	.byte	0x04, 0x05
        /*034a*/ 	.short	(.L_3941 - .L_3940)
.L_3940:
        /*034c*/ 	.word	0x00000020
        /*0350*/ 	.word	0x00000001
        /*0354*/ 	.word	0x00000001


	//----- nvinfo : EIATTR_CRS_STACK_SIZE
	.align		4
.L_3941:
        /*0358*/ 	.byte	0x04, 0x1e
        /*035a*/ 	.short	(.L_3943 - .L_3942)
.L_3942:
        /*035c*/ 	.word	0x00000000


	//----- nvinfo : EIATTR_CBANK_PARAM_SIZE
	.align		4
.L_3943:
        /*0360*/ 	.byte	0x03, 0x19
        /*0362*/ 	.short	0x01f0


	//----- nvinfo : EIATTR_PARAM_CBANK
	.align		4
        /*0364*/ 	.byte	0x04, 0x0a
        /*0366*/ 	.short	(.L_3945 - .L_3944)
	.align		4
.L_3944:
        /*0368*/ 	.word	index@(.nv.constant0._Z25selective_scan_bwd_kernelI32Selective_Scan_bwd_kernel_traitsILi32ELi4ELb1ELb0ELb1ELb1ELb1EfN3c107complexIfEEEEv12SSMParamsBwd)
        /*036c*/ 	.short	0x0380
        /*036e*/ 	.short	0x01f0


	//----- nvinfo : EIATTR_SW_WAR
	.align		4
.L_3945:
        /*0370*/ 	.byte	0x04, 0x36
        /*0372*/ 	.short	(.L_3947 - .L_3946)
.L_3946:
        /*0374*/ 	.word	0x00000008
.L_3947:


//--------------------- .nv.info._Z25selective_scan_bwd_kernelI32Selective_Scan_bwd_kernel_traitsILi32ELi4ELb1ELb1ELb0ELb0ELb0EfN3c107complexIfEEEEv12SSMParamsBwd --------------------------
	.section	.nv.info._Z25selective_scan_bwd_kernelI32Selective_Scan_bwd_kernel_traitsILi32ELi4ELb1ELb1ELb0ELb0ELb0EfN3c107complexIfEEEEv12SSMParamsBwd,"",@"SHT_CUDA_INFO"
	.sectionflags	@""
	.align	4


	//----- nvinfo : EIATTR_CUDA_API_VERSION
	.align		4
        /*0000*/ 	.byte	0x04, 0x37
        /*0002*/ 	.short	(.L_3949 - .L_3948)
.L_3948:
        /*0004*/ 	.word	0x00000082


	//----- nvinfo : EIATTR_KPARAM_INFO
	.align		4
.L_3949:
        /*0008*/ 	.byte	0x04, 0x17
        /*000a*/ 	.short	(.L_3951 - .L_3950)
.L_3950:
        /*000c*/ 	.word	0x00000000
        /*0010*/ 	.short	0x0000
        /*0012*/ 	.short	0x0000
        /*0014*/ 	.byte	0x00, 0xf0, 0xc1, 0x07


	//----- nvinfo : EIATTR_SPARSE_MMA_MASK
	.align		4
.L_3951:
        /*0018*/ 	.byte	0x03, 0x50
        /*001a*/ 	.short	0x0000


	//----- nvinfo : EIATTR_MAXREG_COUNT
	.align		4
        /*001c*/ 	.byte	0x03, 0x1b
        /*001e*/ 	.short	0x00ff


	//----- nvinfo : EIATTR_NUM_BARRIERS
	.align		4
        /*0020*/ 	.byte	0x02, 0x4c
        /*0022*/ 	.byte	0x01
	.zero		1


	//----- nvinfo : EIATTR_MERCURY_ISA_VERSION
	.align		4
        /*0024*/ 	.byte	0x03, 0x5f
        /*0026*/ 	.short	0x0101


	//----- nvinfo : EIATTR_COOP_GROUP_MASK_REGIDS
	.align		4
        /*0028*/ 	.byte	0x04, 0x29
        /*002a*/ 	.short	(.L_3953 - .L_3952)


	//   ....[0]....
.L_3952:
        /*002c*/ 	.word	0xffffffff


	//   ....[1]....
        /*0030*/ 	.word	0xffffffff


	//   ....[2]....
        /*0034*/ 	.word	0xffffffff


	//   ....[3]....
        /*0038*/ 	.word	0xffffffff


	//   ....[4]....
        /*003c*/ 	.word	0xffffffff


	//   ....[5]....
        /*0040*/ 	.word	0xffffffff


	//   ....[6]....
        /*0044*/ 	.word	0xffffffff


	//   ....[7]....
        /*0048*/ 	.word	0xffffffff


	//   ....[8]....
        /*004c*/ 	.word	0xffffffff


	//   ....[9]....
        /*0050*/ 	.word	0xffffffff


	//   ....[10]....
        /*0054*/ 	.word	0xffffffff


	//   ....[11]....
        /*0058*/ 	.word	0xffffffff


	//   ....[12]....
        /*005c*/ 	.word	0xffffffff


	//   ....[13]....
        /*0060*/ 	.word	0xffffffff


	//   ....[14]....
        /*0064*/ 	.word	0xffffffff


	//   ....[15]....
        /*0068*/ 	.word	0xffffffff


	//   ....[16]....
        /*006c*/ 	.word	0xffffffff


	//   ....[17]....
        /*0070*/ 	.word	0xffffffff


	//   ....[18]....
        /*0074*/ 	.word	0xffffffff


	//   ....[19]....
        /*0078*/ 	.word	0xffffffff


	//   ....[20]....
        /*007c*/ 	.word	0xffffffff


	//   ....[21]....
        /*0080*/ 	.word	0xffffffff


	//   ....[22]....
        /*0084*/ 	.word	0xffffffff


	//   ....[23]....
        /*0088*/ 	.word	0xffffffff


	//   ....[24]....
        /*008c*/ 	.word	0xffffffff


	//   ....[25]....
        /*0090*/ 	.word	0xffffffff


	//   ....[26]....
        /*0094*/ 	.word	0xffffffff


	//   ....[27]....
        /*0098*/ 	.word	0xffffffff


	//   ....[28]....
        /*009c*/ 	.word	0xffffffff


	//   ....[29]....
        /*00a0*/ 	.word	0xffffffff


	//   ....[30]....
        /*00a4*/ 	.word	0xffffffff


	//   ....[31]....
        /*00a8*/ 	.word	0xffffffff


	//   ....[32]....
        /*00ac*/ 	.word	0xffffffff


	//   ....[33]....
        /*00b0*/ 	.word	0xffffffff


	//   ....[34]....
        /*00b4*/ 	.word	0xffffffff


	//   ....[35]....
        /*00b8*/ 	.word	0xffffffff


	//   ....[36]....
        /*00bc*/ 	.word	0xffffffff


	//   ....[37]....
        /*00c0*/ 	.word	0xffffffff


	//   ....[38]....
        /*00c4*/ 	.word	0xffffffff


	//   ....[39]....
        /*00c8*/ 	.word	0xffffffff


	//   ....[40]....
        /*00cc*/ 	.word	0xffffffff


	//   ....[41]....
        /*00d0*/ 	.word	0xffffffff


	//   ....[42]....
        /*00d4*/ 	.word	0xffffffff


	//   ....[43]....
        /*00d8*/ 	.word	0xffffffff


	//   ....[44]....
        /*00dc*/ 	.word	0xffffffff


	//   ....[45]....
        /*00e0*/ 	.word	0xffffffff


	//   ....[46]....
        /*00e4*/ 	.word	0xffffffff


	//   ....[47]....
        /*00e8*/ 	.word	0xffffffff


	//   ....[48]....
        /*00ec*/ 	.word	0xffffffff


	//   ....[49]....
        /*00f0*/ 	.word	0xffffffff


	//   ....[50]....
        /*00f4*/ 	.word	0xffffffff


	//   ....[51]....
        /*00f8*/ 	.word	0xffffffff


	//   ....[52]....
        /*00fc*/ 	.word	0xffffffff


	//   ....[53]....
        /*0100*/ 	.word	0xffffffff


	//   ....[54]....
        /*0104*/ 	.word	0xffffffff


	//   ....[55]....
        /*0108*/ 	.word	0xffffffff


	//   ....[56]....
        /*010c*/ 	.word	0xffffffff


	//   ....[57]....
        /*0110*/ 	.word	0xffffffff


	//   ....[58]....
        /*0114*/ 	.word	0xffffffff


	//   ....[59]....
        /*0118*/ 	.word	0xffffffff


	//   ....[60]....
        /*011c*/ 	.word	0xffffffff


	//   ....[61]....
        /*0120*/ 	.word	0xffffffff


	//   ....[62]....
        /*0124*/ 	.word	0xffffffff


	//   ....[63]....
        /*0128*/ 	.word	0xffffffff


	//   ....[64]....
        /*012c*/ 	.word	0xffffffff


	//   ....[65]....
        /*0130*/ 	.word	0xffffffff


	//   ....[66]....
        /*0134*/ 	.word	0xffffffff


	//   ....[67]....
        /*0138*/ 	.word	0xffffffff


	//   ....[68]....
        /*013c*/ 	.word	0xffffffff


	//   ....[69]....
        /*0140*/ 	.word	0xffffffff


	//   ....[70]....
        /*0144*/ 	.word	0xffffffff


	//   ....[71]....
        /*0148*/ 	.word	0xffffffff


	//   ....[72]....
        /*014c*/ 	.word	0xffffffff


	//   ....[73]....
        /*0150*/ 	.word	0xffffffff


	//   ....[74]....
        /*0154*/ 	.word	0xffffffff


	//   ....[75]....
        /*0158*/ 	.word	0xffffffff


	//   ....[76]....
        /*015c*/ 	.word	0xffffffff


	//   ....[77]....
        /*0160*/ 	.word	0xffffffff


	//   ....[78]....
        /*0164*/ 	.word	0xffffffff


	//   ....[79]....
        /*0168*/ 	.word	0xffffffff


	//   ....[80]....
        /*016c*/ 	.word	0xffffffff


	//   ....[81]....
        /*0170*/ 	.word	0xffffffff


	//   ....[82]....
        /*0174*/ 	.word	0xffffffff


	//   ....[83]....
        /*0178*/ 	.word	0xffffffff


	//   ....[84]....
        /*017c*/ 	.word	0xffffffff


	//   ....[85]....
        /*0180*/ 	.word	0xffffffff


	//   ....[86]....
        /*0184*/ 	.word	0xffffffff


	//   ....[87]....
        /*0188*/ 	.word	0xffffffff


	//   ....[88]....
        /*018c*/ 	.word	0xffffffff


	//   ....[89]....
        /*0190*/ 	.word	0xffffffff


	//   ....[90]....
        /*0194*/ 	.word	0xffffffff


	//   ....[91]....
        /*0198*/ 	.word	0xffffffff


	//----- nvinfo : EIATTR_COOP_GROUP_INSTR_OFFSETS
	.align		4
.L_3953:
        /*019c*/ 	.byte	0x04, 0x28
        /*019e*/ 	.short	(.L_3955 - .L_3954)


	//   ....[0]....
.L_3954:
        /*01a0*/ 	.word	0x00000c20


	//   ....[1]....
        /*01a4*/ 	.word	0x00000ca0


	//   ....[2]....
        /*01a8*/ 	.word	0x00000d30


	//   ....[3]....
        /*01ac*/ 	.word	0x00001170


	//   ....[4]....
        /*01b0*/ 	.word	0x000018a0


	//   ....[5]....
        /*01b4*/ 	.word	0x000018d0


	//   ....[6]....
        /*01b8*/ 	.word	0x00001930


	//   ....[7]....
        /*01bc*/ 	.word	0x00001940


	//   ....[8]....
        /*01c0*/ 	.word	0x000019c0


	//   ....[9]....
        /*01c4*/ 	.word	0x000019f0


	//   ....[10]....
        /*01c8*/ 	.word	0x00001a20


	//   ....[11]....
        /*01cc*/ 	.word	0x00001a30


	//   ....[12]....
        /*01d0*/ 	.word	0x00001ac0


	//   ....[13]....
        /*01d4*/ 	.word	0x00001b00


	//   ....[14]....
        /*01d8*/ 	.word	0x00001b10


	//   ....[15]....
        /*01dc*/ 	.word	0x00001b20


	//   ....[16]....
        /*01e0*/ 	.word	0x00001bc0


	//   ....[17]....
        /*01e4*/ 	.word	0x00001bf0


	//   ....[18]....
        /*01e8*/ 	.word	0x00001c00


	//   ....[19]....
        /*01ec*/ 	.word	0x00001c10


	//   ....[20]....
        /*01f0*/ 	.word	0x00001d40


	//   ....[21]....
        /*01f4*/ 	.word	0x00001d80


	//   ....[22]....
        /*01f8*/ 	.word	0x00001dc0


	//   ....[23]....
        /*01fc*/ 	.word	0x00001e00


	//   ....[24]....
        /*0200*/ 	.word	0x00001f10


	//   ....[25]....
        /*0204*/ 	.word	0x00001fa0


	//   ....[26]....
        /*0208*/ 	.word	0x00001fe0


	//   ....[27]....
        /*020c*/ 	.word	0x00002000


	//   ....[28]....
        /*0210*/ 	.word	0x00002010


	//   ....[29]....
        /*0214*/ 	.word	0x00002020


	//   ....[30]....
        /*0218*/ 	.word	0x00002030


	//   ....[31]....
        /*021c*/ 	.word	0x00002040


	//   ....[32]....
        /*0220*/ 	.word	0x00002050


	//   ....[33]....
        /*0224*/ 	.word	0x00002060


	//   ....[34]....
        /*0228*/ 	.word	0x00002150


	//   ....[35]....
        /*022c*/ 	.word	0x00002160


	//   ....[36]....
        /*0230*/ 	.word	0x00002170


	//   ....[37]....
        /*0234*/ 	.word	0x00002180


	//   ....[38]....
        /*0238*/ 	.word	0x00002250


	//   ....[39]....
        /*023c*/ 	.word	0x00002270


	//   ....[40]....
        /*0240*/ 	.word	0x00002280


	//   ....[41]....
        /*0244*/ 	.word	0x00002290


	//   ....[42]....
        /*0248*/ 	.word	0x00002360


	//   ....[43]....
        /*024c*/ 	.word	0x00002380


	//   ....[44]....
        /*0250*/ 	.word	0x00002390


	//   ....[45]....
        /*0254*/ 	.word	0x000023a0


	//   ....[46]....
        /*0258*/ 	.word	0x00002470


	//   ....[47]....
        /*025c*/ 	.word	0x00002490


	//   ....[48]....
        /*0260*/ 	.word	0x000024a0


	//   ....[49]....
        /*0264*/ 	.word	0x000024b0


	//   ....[50]....
        /*0268*/ 	.word	0x00002580


	//   ....[51]....
        /*026c*/ 	.word	0x000025c0


	//   ....[52]....
        /*0270*/ 	.word	0x00002600


	//   ....[53]....
        /*0274*/ 	.word	0x00002620


	//   ....[54]....
        /*0278*/ 	.word	0x00002650


	//   ....[55]....
        /*027c*/ 	.word	0x00002690


	//   ....[56]....
        /*0280*/ 	.word	0x000026c0


	//   ....[57]....
        /*0284*/ 	.word	0x00002700


	//   ....[58]....
        /*0288*/ 	.word	0x00002730


	//   ....[59]....
        /*028c*/ 	.word	0x000027a0


	//   ....[60]....
        /*0290*/ 	.word	0x00003230


	//   ....[61]....
        /*0294*/ 	.word	0x00003270


	//   ....[62]....
        /*0298*/ 	.word	0x000032a0


	//   ....[63]....
        /*029c*/ 	.word	0x000032b0


	//   ....[64]....
        /*02a0*/ 	.word	0x000032e0


	//   ....[65]....
        /*02a4*/ 	.word	0x00003300


	//   ....[66]....
        /*02a8*/ 	.word	0x00003320


	//   ....[67]....
        /*02ac*/ 	.word	0x00003340


	//   ....[68]....
        /*02b0*/ 	.word	0x000033b0


	//   ....[69]....
        /*02b4*/ 	.word	0x000033d0


	//   ....[70]....
        /*02b8*/ 	.word	0x00003410


	//   ....[71]....
        /*02bc*/ 	.word	0x00003430


	//   ....[72]....
        /*02c0*/ 	.word	0x00003550


	//   ....[73]....
        /*02c4*/ 	.word	0x00003590


	//   ....[74]....
        /*02c8*/ 	.word	0x000035d0


	//   ....[75]....
        /*02cc*/ 	.word	0x000035f0


	//   ....[76]....
        /*02d0*/ 	.word	0x00003620


	//   ....[77]....
        /*02d4*/ 	.word	0x00003640


	//   ....[78]....
        /*02d8*/ 	.word	0x00003660


	//   ....[79]....
        /*02dc*/ 	.word	0x00003670


	//   ....[80]....
        /*02e0*/ 	.word	0x00003a20


	//   ....[81]....
        /*02e4*/ 	.word	0x00003ba0


	//   ....[82]....
        /*02e8*/ 	.word	0x00003cc0


	//   ....[83]....
        /*02ec*/ 	.word	0x00003d10


	//   ....[84]....
        /*02f0*/ 	.word	0x00003d60


	//   ....[85]....
        /*02f4*/ 	.word	0x00003d90


	//   ....[86]....
        /*02f8*/ 	.word	0x00003db0


	//   ....[87]....
        /*02fc*/ 	.word	0x00003e80


	//   ....[88]....
        /*0300*/ 	.word	0x00003ec0


	//   ....[89]....
        /*0304*/ 	.word	0x00003f10


	//   ....[90]....
        /*0308*/ 	.word	0x00003f40


	//   ....[91]....
        /*030c*/ 	.word	0x00003f60


	//----- nvinfo : EIATTR_VRC_CTA_INIT_COUNT
	.align		4
.L_3955:
        /*0310*/ 	.byte	0x02, 0x4a
	.zero		1
	.zero		1


	//----- nvinfo : EIATTR_EXIT_INSTR_OFFSETS
	.align		4
        /*0314*/ 	.byte	0x04, 0x1c
        /*0316*/ 	.short	(.L_3957 - .L_3956)


	//   ....[0]....
.L_3956:
        /*0318*/ 	.word	0x00004000


	//   ....[1]....
        /*031c*/ 	.word	0x00004280


	//----- nvinfo : EIATTR_MAX_THREADS
	.align		4
.L_3957:
        /*0320*/ 	.byte	0x04, 0x05
        /*0322*/ 	.short	(.L_3959 - .L_3958)
.L_3958:
        /*0324*/ 	.word	0x00000020
        /*0328*/ 	.word	0x00000001
        /*032c*/ 	.word	0x00000001


	//----- nvinfo : EIATTR_CRS_STACK_SIZE
	.align		4
.L_3959:
        /*0330*/ 	.byte	0x04, 0x1e
        /*0332*/ 	.short	(.L_3961 - .L_3960)
.L_3960:
        /*0334*/ 	.word	0x00000000


	//----- nvinfo : EIATTR_CBANK_PARAM_SIZE
	.align		4
.L_3961:
        /*0338*/ 	.byte	0x03, 0x19
        /*033a*/ 	.short	0x01f0


	//----- nvinfo : EIATTR_PARAM_CBANK
	.align		4
        /*033c*/ 	.byte	0x04, 0x0a
        /*033e*/ 	.short	(.L_3963 - .L_3962)
	.align		4
.L_3962:
        /*0340*/ 	.word	index@(.nv.constant0._Z25selective_scan_bwd_kernelI32Selective_Scan_bwd_kernel_traitsILi32ELi4ELb1ELb1ELb0ELb0ELb0EfN3c107complexIfEEEEv12SSMParamsBwd)
        /*0344*/ 	.short	0x0380
        /*0346*/ 	.short	0x01f0


	//----- nvinfo : EIATTR_SW_WAR
	.align		4
.L_3963:
        /*0348*/ 	.byte	0x04, 0x36
        /*034a*/ 	.short	(.L_3965 - .L_3964)
.L_3964:
        /*034c*/ 	.word	0x00000008
.L_3965:


//--------------------- .nv.info._Z25selective_scan_bwd_kernelI32Selective_Scan_bwd_kernel_traitsILi32ELi4ELb1ELb1ELb0ELb0ELb1EfN3c107complexIfEEEEv12SSMParamsBwd --------------------------
	.section	.nv.info._Z25selective_scan_bwd_kernelI32Selective_Scan_bwd_kernel_traitsILi32ELi4ELb1ELb1ELb0ELb0ELb1EfN3c107complexIfEEEEv12SSMParamsBwd,"",@"SHT_CUDA_INFO"
	.sectionflags	@""
	.align	4


	//----- nvinfo : EIATTR_CUDA_API_VERSION
	.align		4
        /*0000*/ 	.byte	0x04, 0x37
        /*0002*/ 	.short	(.L_3967 - .L_3966)
.L_3966:
        /*0004*/ 	.word	0x00000082


	//----- nvinfo : EIATTR_KPARAM_INFO
	.align		4
.L_3967:
        /*0008*/ 	.byte	0x04, 0x17
        /*000a*/ 	.short	(.L_3969 - .L_3968)
.L_3968:
        /*000c*/ 	.word	0x00000000
        /*0010*/ 	.short	0x0000
        /*0012*/ 	.short	0x0000
        /*0014*/ 	.byte	0x00, 0xf0, 0xc1, 0x07


	//----- nvinfo : EIATTR_SPARSE_MMA_MASK
	.align		4
.L_3969:
        /*0018*/ 	.byte	0x03, 0x50
        /*001a*/ 	.short	0x0000


	//----- nvinfo : EIATTR_MAXREG_COUNT
	.align		4
        /*001c*/ 	.byte	0x03, 0x1b
        /*001e*/ 	.short	0x00ff


	//----- nvinfo : EIATTR_NUM_BARRIERS
	.align		4
        /*0020*/ 	.byte	0x02, 0x4c
        /*0022*/ 	.byte	0x01
	.zero		1


	//----- nvinfo : EIATTR_MERCURY_ISA_VERSION
	.align		4
        /*0024*/ 	.byte	0x03, 0x5f
        /*0026*/ 	.short	0x0101


	//----- nvinfo : EIATTR_COOP_GROUP_MASK_REGIDS
	.align		4
        /*0028*/ 	.byte	0x04, 0x29
        /*002a*/ 	.short	(.L_3971 - .L_3970)


	//   ....[0]....
.L_3970:
        /*002c*/ 	.word	0xffffffff


	//   ....[1]....
        /*0030*/ 	.word	0xffffffff


	//   ....[2]....
        /*0034*/ 	.word	0xffffffff


	//   ....[3]....
        /*0038*/ 	.word	0xffffffff


	//   ....[4]....
        /*003c*/ 	.word	0xffffffff


	//   ....[5]....
        /*0040*/ 	.word	0xffffffff


	//   ....[6]....
        /*0044*/ 	.word	0xffffffff


	//   ....[7]....
        /*0048*/ 	.word	0xffffffff


	//   ....[8]....
        /*004c*/ 	.word	0xffffffff


	//   ....[9]....
        /*0050*/ 	.word	0xffffffff


	//   ....[10]....
        /*0054*/ 	.word	0xffffffff


	//   ....[11]....
        /*0058*/ 	.word	0xffffffff


	//   ....[12]....
        /*005c*/ 	.word	0xffffffff


	//   ....[13]....
        /*0060*/ 	.word	0xffffffff


	//   ....[14]....
        /*0064*/ 	.word	0xffffffff


	//   ....[15]....
        /*0068*/ 	.word	0xffffffff


	//   ....[16]....
        /*006c*/ 	.word	0xffffffff


	//   ....[17]....
        /*0070*/ 	.word	0xffffffff


	//   ....[18]....
        /*0074*/ 	.word	0xffffffff


	//   ....[19]....
        /*0078*/ 	.word	0xffffffff


	//   ....[20]....
        /*007c*/ 	.word	0xffffffff


	//   ....[21]....
        /*0080*/ 	.word	0xffffffff


	//   ....[22]....
        /*0084*/ 	.word	0xffffffff


	//   ....[23]....
        /*0088*/ 	.word	0xffffffff


	//   ....[24]....
        /*008c*/ 	.word	0xffffffff


	//   ....[25]....
        /*0090*/ 	.word	0xffffffff


	//   ....[26]....
        /*0094*/ 	.word	0xffffffff


	//   ....[27]....
        /*0098*/ 	.word	0xffffffff


	//   ....[28]....
        /*009c*/ 	.word	0xffffffff


	//   ....[29]....
        /*00a0*/ 	.word	0xffffffff


	//   ....[30]....
        /*00a4*/ 	.word	0xffffffff


	//   ....[31]....
        /*00a8*/ 	.word	0xffffffff


	//   ....[32]....
        /*00ac*/ 	.word	0xffffffff


	//   ....[33]....
        /*00b0*/ 	.word	0xffffffff


	//   ....[34]....
        /*00b4*/ 	.word	0xffffffff


	//   ....[35]....
        /*00b8*/ 	.word	0xffffffff


	//   ....[36]....
        /*00bc*/ 	.word	0xffffffff


	//   ....[37]....
        /*00c0*/ 	.word	0xffffffff


	//   ....[38]....
        /*00c4*/ 	.word	0xffffffff


	//   ....[39]....
        /*00c8*/ 	.word	0xffffffff


	//   ....[40]....
        /*00cc*/ 	.word	0xffffffff


	//   ....[41]....
        /*00d0*/ 	.word	0xffffffff


	//   ....[42]....
        /*00d4*/ 	.word	0xffffffff


	//   ....[43]....
        /*00d8*/ 	.word	0xffffffff


	//   ....[44]....
        /*00dc*/ 	.word	0xffffffff


	//   ....[45]....
        /*00e0*/ 	.word	0xffffffff


	//   ....[46]....
        /*00e4*/ 	.word	0xffffffff


	//   ....[47]....
        /*00e8*/ 	.word	0xffffffff


	//   ....[48]....
        /*00ec*/ 	.word	0xffffffff


	//   ....[49]....
        /*00f0*/ 	.word	0xffffffff


	//   ....[50]....
        /*00f4*/ 	.word	0xffffffff


	//   ....[51]....
        /*00f8*/ 	.word	0xffffffff


	//   ....[52]....
        /*00fc*/ 	.word	0xffffffff


	//   ....[53]....
        /*0100*/ 	.word	0xffffffff


	//   ....[54]....
        /*0104*/ 	.word	0xffffffff


	//   ....[55]....
        /*0108*/ 	.word	0xffffffff


	//   ....[56]....
        /*010c*/ 	.word	0xffffffff


	//   ....[57]....
        /*0110*/ 	.word	0xffffffff


	//   ....[58]....
        /*0114*/ 	.word	0xffffffff


	//   ....[59]....
        /*0118*/ 	.word	0xffffffff


	//   ....[60]....
        /*011c*/ 	.word	0xffffffff


	//   ....[61]....
        /*0120*/ 	.word	0xffffffff


	//   ....[62]....
        /*0124*/ 	.word	0xffffffff


	//   ....[63]....
        /*0128*/ 	.word	0xffffffff


	//   ....[64]....
        /*012c*/ 	.word	0xffffffff


	//   ....[65]....
        /*0130*/ 	.word	0xffffffff


	//   ....[66]....
        /*0134*/ 	.word	0xffffffff


	//   ....[67]....
        /*0138*/ 	.word	0xffffffff


	//   ....[68]....
        /*013c*/ 	.word	0xffffffff


	//   ....[69]....
        /*0140*/ 	.word	0xffffffff


	//   ....[70]....
        /*0144*/ 	.word	0xffffffff


	//   ....[71]....
        /*0148*/ 	.word	0xffffffff


	//   ....[72]....
        /*014c*/ 	.word	0xffffffff


	//   ....[73]....
        /*0150*/ 	.word	0xffffffff


	//   ....[74]....
        /*0154*/ 	.word	0xffffffff


	//   ....[75]....
        /*0158*/ 	.word	0xffffffff


	//   ....[76]....
        /*015c*/ 	.word	0xffffffff


	//   ....[77]....
        /*0160*/ 	.word	0xffffffff


	//   ....[78]....
        /*0164*/ 	.word	0xffffffff


	//   ....[79]....
        /*0168*/ 	.word	0xffffffff


	//   ....[80]....
        /*016c*/ 	.word	0xffffffff


	//   ....[81]....
        /*0170*/ 	.word	0xffffffff


	//   ....[82]....
        /*0174*/ 	.word	0xffffffff


	//   ....[83]....
        /*0178*/ 	.word	0xffffffff


	//   ....[84]....
        /*017c*/ 	.word	0xffffffff


	//   ....[85]....
        /*0180*/ 	.word	0xffffffff


	//   ....[86]....
        /*0184*/ 	.word	0xffffffff


	//   ....[87]....
        /*0188*/ 	.word	0xffffffff


	//   ....[88]....
        /*018c*/ 	.word	0xffffffff


	//   ....[89]....
        /*0190*/ 	.word	0xffffffff


	//   ....[90]....
        /*0194*/ 	.word	0xffffffff


	//   ....[91]....
        /*0198*/ 	.word	0xffffffff


	//   ....[92]....
        /*019c*/ 	.word	0xffffffff


	//   ....[93]....
        /*01a0*/ 	.word	0xffffffff


	//   ....[94]....
        /*01a4*/ 	.word	0xffffffff


	//   ....[95]....
        /*01a8*/ 	.word	0xffffffff


	//----- nvinfo : EIATTR_COOP_GROUP_INSTR_OFFSETS
	.align		4
.L_3971:
        /*01ac*/ 	.byte	0x04, 0x28
        /*01ae*/ 	.short	(.L_3973 - .L_3972)


	//   ....[0]....
.L_3972:
        /*01b0*/ 	.word	0x00000cb0


	//   ....[1]....
        /*01b4*/ 	.word	0x00000d00


	//   ....[2]....
        /*01b8*/ 	.word	0x00000dd0


	//   ....[3]....
        /*01bc*/ 	.word	0x00000e90


	//   ....[4]....
        /*01c0*/ 	.word	0x00001090


	//   ....[5]....
        /*01c4*/ 	.word	0x00001260


	//   ....[6]....
        /*01c8*/ 	.word	0x00001320


	//   ....[7]....
        /*01cc*/ 	.word	0x00001810


	//   ....[8]....
        /*01d0*/ 	.word	0x00001f60


	//   ....[9]....
        /*01d4*/ 	.word	0x00001f90


	//   ....[10]....
        /*01d8*/ 	.word	0x00001fd0


	//   ....[11]....
        /*01dc*/ 	.word	0x00001fe0


	//   ....[12]....
        /*01e0*/ 	.word	0x00002060


	//   ....[13]....
        /*01e4*/ 	.word	0x00002090


	//   ....[14]....
        /*01e8*/ 	.word	0x000020c0


	//   ....[15]....
        /*01ec*/ 	.word	0x000020d0


	//   ....[16]....
        /*01f0*/ 	.word	0x00002160


	//   ....[17]....
        /*01f4*/ 	.word	0x000021a0


	//   ....[18]....
        /*01f8*/ 	.word	0x000021b0


	//   ....[19]....
        /*01fc*/ 	.word	0x000021c0


	//   ....[20]....
        /*0200*/ 	.word	0x00002260


	//   ....[21]....
        /*0204*/ 	.word	0x00002290


	//   ....[22]....
        /*0208*/ 	.word	0x000022a0


	//   ....[23]....
        /*020c*/ 	.word	0x000022b0


	//   ....[24]....
        /*0210*/ 	.word	0x000023d0


	//   ....[25]....
        /*0214*/ 	.word	0x00002410


	//   ....[26]....
        /*0218*/ 	.word	0x00002450


	//   ....[27]....
        /*021c*/ 	.word	0x00002490


	//   ....[28]....
        /*0220*/ 	.word	0x000025a0


	//   ....[29]....
        /*0224*/ 	.word	0x00002630


	//   ....[30]....
        /*0228*/ 	.word	0x00002670


	//   ....[31]....
        /*022c*/ 	.word	0x00002690


	//   ....[32]....
        /*0230*/ 	.word	0x000026a0


	//   ....[33]....
        /*0234*/ 	.word	0x000026b0


	//   ....[34]....
        /*0238*/ 	.word	0x000026c0


	//   ....[35]....
        /*023c*/ 	.word	0x000026d0


	//   ....[36]....
        /*0240*/ 	.word	0x000026e0


	//   ....[37]....
        /*0244*/ 	.word	0x00002700


	//   ....[38]....
        /*0248*/ 	.word	0x000027f0


	//   ....[39]....
        /*024c*/ 	.word	0x00002800


	//   ....[40]....
        /*0250*/ 	.word	0x00002810


	//   ....[41]....
        /*0254*/ 	.word	0x00002820


	//   ....[42]....
        /*0258*/ 	.word	0x000028f0


	//   ....[43]....
        /*025c*/ 	.word	0x00002910


	//   ....[44]....
        /*0260*/ 	.word	0x00002920


	//   ....[45]....
        /*0264*/ 	.word	0x00002930


	//   ....[46]....
        /*0268*/ 	.word	0x00002a00


	//   ....[47]....
        /*026c*/ 	.word	0x00002a20


	//   ....[48]....
        /*0270*/ 	.word	0x00002a30


	//   ....[49]....
        /*0274*/ 	.word	0x00002a40


	//   ....[50]....
        /*0278*/ 	.word	0x00002b10


	//   ....[51]....
        /*027c*/ 	.word	0x00002b30


	//   ....[52]....
        /*0280*/ 	.word	0x00002b40


	//   ....[53]....
        /*0284*/ 	.word	0x00002b50


	//   ....[54]....
        /*0288*/ 	.word	0x00002c20


	//   ....[55]....
        /*028c*/ 	.word	0x00002c60


	//   ....[56]....
        /*0290*/ 	.word	0x00002ca0


	//   ....[57]....
        /*0294*/ 	.word	0x00002cc0


	//   ....[58]....
        /*0298*/ 	.word	0x00002cf0


	//   ....[59]....
        /*029c*/ 	.word	0x00002d30


	//   ....[60]....
        /*02a0*/ 	.word	0x00002d60


	//   ....[61]....
        /*02a4*/ 	.word	0x00002da0


	//   ....[62]....
        /*02a8*/ 	.word	0x00002de0


	//   ....[63]....
        /*02ac*/ 	.word	0x00002e60


	//   ....[64]....
        /*02b0*/ 	.word	0x000038d0


	//   ....[65]....
        /*02b4*/ 	.word	0x00003910


	//   ....[66]....
        /*02b8*/ 	.word	0x00003940


	//   ....[67]....
        /*02bc*/ 	.word	0x00003950


	//   ....[68]....
        /*02c0*/ 	.word	0x00003980


	//   ....[69]....
        /*02c4*/ 	.word	0x000039a0


	//   ....[70]....
        /*02c8*/ 	.word	0x000039c0


	//   ....[71]....
        /*02cc*/ 	.word	0x000039e0


	//   ....[72]....
        /*02d0*/ 	.word	0x00003a50


	//   ....[73]....
        /*02d4*/ 	.word	0x00003a70


	//   ....[74]....
        /*02d8*/ 	.word	0x00003ab0


	//   ....[75]....
        /*02dc*/ 	.word	0x00003ae0


	//   ....[76]....
        /*02e0*/ 	.word	0x00003b10


	//   ....[77]....
        /*02e4*/ 	.word	0x00003b30


	//   ....[78]....
        /*02e8*/ 	.word	0x00003b50


	//   ....[79]....
        /*02ec*/ 	.word	0x00003b90


	//   ....[80]....
        /*02f0*/ 	.word	0x00003cc0


	//   ....[81]....
        /*02f4*/ 	.word	0x00003ce0


	//   ....[82]....
        /*02f8*/ 	.word	0x00003d00


	//   ....[83]....
        /*02fc*/ 	.word	0x00003d10


	//   ....[84]....
        /*0300*/ 	.word	0x000040c0


	//   ....[85]....
        /*0304*/ 	.word	0x00004240


	//   ....[86]....
        /*0308*/ 	.word	0x00004360


	//   ....[87]....
        /*030c*/ 	.word	0x000043b0


	//   ....[88]....
        /*0310*/ 	.word	0x00004400


	//   ....[89]....
        /*0314*/ 	.word	0x00004430


	//   ....[90]....
        /*0318*/ 	.word	0x00004450


	//   ....[91]....
        /*031c*/ 	.word	0x00004520


	//   ....[92]....
        /*0320*/ 	.word	0x00004560


	//   ....[93]....
        /*0324*/ 	.word	0x000045b0


	//   ....[94]....
        /*0328*/ 	.word	0x000045e0


	//   ....[95]....
        /*032c*/ 	.word	0x00004600


	//----- nvinfo : EIATTR_VRC_CTA_INIT_COUNT
	.align		4
.L_3973:
        /*0330*/ 	.byte	0x02, 0x4a
	.zero		1
	.zero		1


	//----- nvinfo : EIATTR_EXIT_INSTR_OFFSETS
	.align		4
        /*0334*/ 	.byte	0x04, 0x1c
        /*0336*/ 	.short	(.L_3975 - .L_3974)


	//   ....[0]....
.L_3974:
        /*0338*/ 	.word	0x000046a0


	//   ....[1]....
        /*033c*/ 	.word	0x00004920


	//----- nvinfo : EIATTR_MAX_THREADS
	.align		4
.L_3975:
        /*0340*/ 	.byte	0x04, 0x05
        /*0342*/ 	.short	(.L_3977 - .L_3976)
.L_3976:
        /*0344*/ 	.word	0x00000020
        /*0348*/ 	.word	0x00000001
        /*034c*/ 	.word	0x00000001


	//----- nvinfo : EIATTR_CRS_STACK_SIZE
	.align		4
.L_3977:
        /*0350*/ 	.byte	0x04, 0x1e
        /*0352*/ 	.short	(.L_3979 - .L_3978)
.L_3978:
        /*0354*/ 	.word	0x00000000


	//----- nvinfo : EIATTR_CBANK_PARAM_SIZE
	.align		4
.L_3979:
        /*0358*/ 	.byte	0x03, 0x19
        /*035a*/ 	.short	0x01f0


	//----- nvinfo : EIATTR_PARAM_CBANK
	.align		4
        /*035c*/ 	.byte	0x04, 0x0a
        /*035e*/ 	.short	(.L_3981 - .L_3980)
	.align		4
.L_3980:
        /*0360*/ 	.word	index@(.nv.constant0._Z25selective_scan_bwd_kernelI32Selective_Scan_bwd_kernel_traitsILi32ELi4ELb1ELb1ELb0ELb0ELb1EfN3c107complexIfEEEEv12SSMParamsBwd)
        /*0364*/ 	.short	0x0380
        /*0366*/ 	.short	0x01f0


	//----- nvinfo : EIATTR_SW_WAR
	.align		4
.L_3981:
        /*0368*/ 	.byte	0x04, 0x36
        /*036a*/ 	.short	(.L_3983 - .L_3982)
.L_3982:
        /*036c*/ 	.word	0x00000008
.L_3983:


//--------------------- .nv.info._Z25selective_scan_bwd_kernelI32Selective_Scan_bwd_kernel_traitsILi32ELi4ELb1ELb1ELb0ELb1ELb0EfN3c107complexIfEEEEv12SSMParamsBwd --------------------------
	.section	.nv.info._Z25selective_scan_bwd_kernelI32Selective_Scan_bwd_kernel_traitsILi32ELi4ELb1ELb1ELb0ELb1ELb0EfN3c107complexIfEEEEv12SSMParamsBwd,"",@"SHT_CUDA_INFO"
	.sectionflags	@""
	.align	4


	//----- nvinfo : EIATTR_CUDA_API_VERSION
	.align		4
        /*0000*/ 	.byte	0x04, 0x37
        /*0002*/ 	.short	(.L_3985 - .L_3984)
.L_3984:
        /*0004*/ 	.word	0x00000082


	//----- nvinfo : EIATTR_KPARAM_INFO
	.align		4
.L_3985:
        /*0008*/ 	.byte	0x04, 0x17
        /*000a*/ 	.short	(.L_3987 - .L_3986)
.L_3986:
        /*000c*/ 	.word	0x00000000
        /*0010*/ 	.short	0x0000
        /*0012*/ 	.short	0x0000
        /*0014*/ 	.byte	0x00, 0xf0, 0xc1, 0x07


	//----- nvinfo : EIATTR_SPARSE_MMA_MASK
	.align		4
.L_3987:
        /*0018*/ 	.byte	0x03, 0x50
        /*001a*/ 	.short	0x0000


	//----- nvinfo : EIATTR_MAXREG_COUNT
	.align		4
        /*001c*/ 	.byte	0x03, 0x1b
        /*001e*/ 	.short	0x00ff


	//----- nvinfo : EIATTR_NUM_BARRIERS
	.align		4
        /*0020*/ 	.byte	0x02, 0x4c
        /*0022*/ 	.byte	0x01
	.zero		1


	//----- nvinfo : EIATTR_MERCURY_ISA_VERSION
	.align		4
        /*0024*/ 	.byte	0x03, 0x5f
        /*0026*/ 	.short	0x0101


	//----- nvinfo : EIATTR_COOP_GROUP_MASK_REGIDS
	.align		4
        /*0028*/ 	.byte	0x04, 0x29
        /*002a*/ 	.short	(.L_3989 - .L_3988)


	//   ....[0]....
.L_3988:
        /*002c*/ 	.word	0xffffffff


	//   ....[1]....
        /*0030*/ 	.word	0xffffffff


	//   ....[2]....
        /*0034*/ 	.word	0xffffffff


	//   ....[3]....
        /*0038*/ 	.word	0xffffffff


	//   ....[4]....
        /*003c*/ 	.word	0xffffffff


	//   ....[5]....
        /*0040*/ 	.word	0xffffffff


	//   ....[6]....
        /*0044*/ 	.word	0xffffffff


	//   ....[7]....
        /*0048*/ 	.word	0xffffffff


	//   ....[8]....
        /*004c*/ 	.word	0xffffffff


	//   ....[9]....
        /*0050*/ 	.word	0xffffffff


	//   ....[10]....
        /*0054*/ 	.word	0xffffffff


	//   ....[11]....
        /*0058*/ 	.word	0xffffffff


	//   ....[12]....
        /*005c*/ 	.word	0xffffffff


	//   ....[13]....
        /*0060*/ 	.word	0xffffffff


	//   ....[14]....
        /*0064*/ 	.word	0xffffffff


	//   ....[15]....
        /*0068*/ 	.word	0xffffffff


	//   ....[16]....
        /*006c*/ 	.word	0xffffffff


	//   ....[17]....
        /*0070*/ 	.word	0xffffffff


	//   ....[18]....
        /*0074*/ 	.word	0xffffffff


	//   ....[19]....
        /*0078*/ 	.word	0xffffffff


	//   ....[20]....
        /*007c*/ 	.word	0xffffffff


	//   ....[21]....
        /*0080*/ 	.word	0xffffffff


	//   ....[22]....
        /*0084*/ 	.word	0xffffffff


	//   ....[23]....
        /*0088*/ 	.word	0xffffffff


	//   ....[24]....
        /*008c*/ 	.word	0xffffffff


	//   ....[25]....
        /*0090*/ 	.word	0xffffffff


	//   ....[26]....
        /*0094*/ 	.word	0xffffffff


	//   ....[27]....
        /*0098*/ 	.word	0xffffffff


	//   ....[28]....
        /*009c*/ 	.word	0xffffffff


	//   ....[29]....
        /*00a0*/ 	.word	0xffffffff


	//   ....[30]....
        /*00a4*/ 	.word	0xffffffff


	//   ....[31]....
        /*00a8*/ 	.word	0xffffffff


	//   ....[32]....
        /*00ac*/ 	.word	0xffffffff


	//   ....[33]....
        /*00b0*/ 	.word	0xffffffff


	//   ....[34]....
        /*00b4*/ 	.word	0xffffffff


	//   ....[35]....
        /*00b8*/ 	.word	0xffffffff


	//   ....[36]....
        /*00bc*/ 	.word	0xffffffff


	//   ....[37]....
        /*00c0*/ 	.word	0xffffffff


	//   ....[38]....
        /*00c4*/ 	.word	0xffffffff


	//   ....[39]....
        /*00c8*/ 	.word	0xffffffff


	//   ....[40]....
        /*00cc*/ 	.word	0xffffffff


	//   ....[41]....
        /*00d0*/ 	.word	0xffffffff


	//   ....[42]....
        /*00d4*/ 	.word	0xffffffff


	//   ....[43]....
        /*00d8*/ 	.word	0xffffffff


	//   ....[44]....
        /*00dc*/ 	.word	0xffffffff


	//   ....[45]....
        /*00e0*/ 	.word	0xffffffff


	//   ....[46]....
        /*00e4*/ 	.word	0xffffffff


	//   ....[47]....
        /*00e8*/ 	.word	0xffffffff


	//   ....[48]....
        /*00ec*/ 	.word	0xffffffff


	//   ....[49]....
        /*00f0*/ 	.word	0xffffffff


	//   ....[50]....
        /*00f4*/ 	.word	0xffffffff


	//   ....[51]....
        /*00f8*/ 	.word	0xffffffff


	//   ....[52]....
        /*00fc*/ 	.word	0xffffffff


	//   ....[53]....
        /*0100*/ 	.word	0xffffffff


	//   ....[54]....
        /*0104*/ 	.word	0xffffffff


	//   ....[55]....
        /*0108*/ 	.word	0xffffffff


	//   ....[56]....
        /*010c*/ 	.word	0xffffffff


	//   ....[57]....
        /*0110*/ 	.word	0xffffffff


	//   ....[58]....
        /*0114*/ 	.word	0xffffffff


	//   ....[59]....
        /*0118*/ 	.word	0xffffffff


	//   ....[60]....
        /*011c*/ 	.word	0xffffffff


	//   ....[61]....
        /*0120*/ 	.word	0xffffffff


	//   ....[62]....
        /*0124*/ 	.word	0xffffffff


	//   ....[63]....
        /*0128*/ 	.word	0xffffffff


	//   ....[64]....
        /*012c*/ 	.word	0xffffffff


	//   ....[65]....
        /*0130*/ 	.word	0xffffffff


	//   ....[66]....
        /*0134*/ 	.word	0xffffffff


	//   ....[67]....
        /*0138*/ 	.word	0xffffffff


	//   ....[68]....
        /*013c*/ 	.word	0xffffffff


	//   ....[69]....
        /*0140*/ 	.word	0xffffffff


	//   ....[70]....
        /*0144*/ 	.word	0xffffffff


	//   ....[71]....
        /*0148*/ 	.word	0xffffffff


	//   ....[72]....
        /*014c*/ 	.word	0xffffffff


	//   ....[73]....
        /*0150*/ 	.word	0xffffffff


	//   ....[74]....
        /*0154*/ 	.word	0xffffffff


	//   ....[75]....
        /*0158*/ 	.word	0xffffffff


	//   ....[76]....
        /*015c*/ 	.word	0xffffffff


	//   ....[77]....
        /*0160*/ 	.word	0xffffffff


	//   ....[78]....
        /*0164*/ 	.word	0xffffffff


	//   ....[79]....
        /*0168*/ 	.word	0xffffffff


	//   ....[80]....
        /*016c*/ 	.word	0xffffffff


	//   ....[81]....
        /*0170*/ 	.word	0xffffffff


	//   ....[82]....
        /*0174*/ 	.word	0xffffffff


	//   ....[83]....
        /*0178*/ 	.word	0xffffffff


	//   ....[84]....
        /*017c*/ 	.word	0xffffffff


	//   ....[85]....
        /*0180*/ 	.word	0xffffffff


	//   ....[86]....
        /*0184*/ 	.word	0xffffffff


	//   ....[87]....
        /*0188*/ 	.word	0xffffffff


	//   ....[88]....
        /*018c*/ 	.word	0xffffffff


	//   ....[89]....
        /*0190*/ 	.word	0xffffffff


	//   ....[90]....
        /*0194*/ 	.word	0xffffffff


	//   ....[91]....
        /*0198*/ 	.word	0xffffffff


	//   ....[92]....
        /*019c*/ 	.word	0xffffffff


	//----- nvinfo : EIATTR_COOP_GROUP_INSTR_OFFSETS
	.align		4
.L_3989:
        /*01a0*/ 	.byte	0x04, 0x28
        /*01a2*/ 	.short	(.L_3991 - .L_3990)


	//   ....[0]....
.L_3990:
        /*01a4*/ 	.word	0x00000bc0


	//   ....[1]....
        /*01a8*/ 	.word	0x00000c20


	//   ....[2]....
        /*01ac*/ 	.word	0x00000d00


	//   ....[3]....
        /*01b0*/ 	.word	0x00001980


	//   ....[4]....
        /*01b4*/ 	.word	0x000020d0


	//   ....[5]....
        /*01b8*/ 	.word	0x00002100


	//   ....[6]....
        /*01bc*/ 	.word	0x00002140


	//   ....[7]....
        /*01c0*/ 	.word	0x00002150


	//   ....[8]....
        /*01c4*/ 	.word	0x000021d0


	//   ....[9]....
        /*01c8*/ 	.word	0x00002200


	//   ....[10]....
        /*01cc*/ 	.word	0x00002230


	//   ....[11]....
        /*01d0*/ 	.word	0x00002240


	//   ....[12]....
        /*01d4*/ 	.word	0x000022d0


	//   ....[13]....
        /*01d8*/ 	.word	0x00002310


	//   ....[14]....
        /*01dc*/ 	.word	0x00002320


	//   ....[15]....
        /*01e0*/ 	.word	0x00002330


	//   ....[16]....
        /*01e4*/ 	.word	0x000023d0


	//   ....[17]....
        /*01e8*/ 	.word	0x00002400


	//   ....[18]....
        /*01ec*/ 	.word	0x00002410


	//   ....[19]....
        /*01f0*/ 	.word	0x00002420


	//   ....[20]....
        /*01f4*/ 	.word	0x00002540


	//   ....[21]....
        /*01f8*/ 	.word	0x00002580


	//   ....[22]....
        /*01fc*/ 	.word	0x000025c0


	//   ....[23]....
        /*0200*/ 	.word	0x00002600


	//   ....[24]....
        /*0204*/ 	.word	0x00002710


	//   ....[25]....
        /*0208*/ 	.word	0x000027a0


	//   ....[26]....
        /*020c*/ 	.word	0x000027e0


	//   ....[27]....
        /*0210*/ 	.word	0x00002800


	//   ....[28]....
        /*0214*/ 	.word	0x00002810


	//   ....[29]....
        /*0218*/ 	.word	0x00002820


	//   ....[30]....
        /*021c*/ 	.word	0x00002830


	//   ....[31]....
        /*0220*/ 	.word	0x00002840


	//   ....[32]....
        /*0224*/ 	.word	0x00002850


	//   ....[33]....
        /*0228*/ 	.word	0x00002870


	//   ....[34]....
        /*022c*/ 	.word	0x00002960


	//   ....[35]....
        /*0230*/ 	.word	0x00002970


	//   ....[36]....
        /*0234*/ 	.word	0x00002980


	//   ....[37]....
        /*0238*/ 	.word	0x00002990


	//   ....[38]....
        /*023c*/ 	.word	0x00002a60


	//   ....[39]....
        /*0240*/ 	.word	0x00002a80


	//   ....[40]....
        /*0244*/ 	.word	0x00002a90


	//   ....[41]....
        /*0248*/ 	.word	0x00002aa0


	//   ....[42]....
        /*024c*/ 	.word	0x00002b70


	//   ....[43]....
        /*0250*/ 	.word	0x00002b90


	//   ....[44]....
        /*0254*/ 	.word	0x00002ba0


	//   ....[45]....
        /*0258*/ 	.word	0x00002bb0


	//   ....[46]....
        /*025c*/ 	.word	0x00002c80


	//   ....[47]....
        /*0260*/ 	.word	0x00002ca0


	//   ....[48]....
        /*0264*/ 	.word	0x00002cb0


	//   ....[49]....
        /*0268*/ 	.word	0x00002cc0


	//   ....[50]....
        /*026c*/ 	.word	0x00002d90


	//   ....[51]....
        /*0270*/ 	.word	0x00002dd0


	//   ....[52]....
        /*0274*/ 	.word	0x00002e10


	//   ....[53]....
        /*0278*/ 	.word	0x00002e30


	//   ....[54]....
        /*027c*/ 	.word	0x00002e60


	//   ....[55]....
        /*0280*/ 	.word	0x00002ea0


	//   ....[56]....
        /*0284*/ 	.word	0x00002ed0


	//   ....[57]....
        /*0288*/ 	.word	0x00002f10


	//   ....[58]....
        /*028c*/ 	.word	0x00002f50


	//   ....[59]....
        /*0290*/ 	.word	0x00002fd0


	//   ....[60]....
        /*0294*/ 	.word	0x00003a40


	//   ....[61]....
        /*0298*/ 	.word	0x00003a80


	//   ....[62]....
        /*029c*/ 	.word	0x00003ab0


	//   ....[63]....
        /*02a0*/ 	.word	0x00003ac0


	//   ....[64]....
        /*02a4*/ 	.word	0x00003af0


	//   ....[65]....
        /*02a8*/ 	.word	0x00003b10


	//   ....[66]....
        /*02ac*/ 	.word	0x00003b30


	//   ....[67]....
        /*02b0*/ 	.word	0x00003b50


	//   ....[68]....
        /*02b4*/ 	.word	0x00003bc0


	//   ....[69]....
        /*02b8*/ 	.word	0x00003be0


	//   ....[70]....
        /*02bc*/ 	.word	0x00003c20


	//   ....[71]....
        /*02c0*/ 	.word	0x00003c50


	//   ....[72]....
        /*02c4*/ 	.word	0x00003c80


	//   ....[73]....
        /*02c8*/ 	.word	0x00003ca0


	//   ....[74]....
        /*02cc*/ 	.word	0x00003cc0


	//   ....[75]....
        /*02d0*/ 	.word	0x00003d00


	//   ....[76]....
        /*02d4*/ 	.word	0x00003e30


	//   ....[77]....
        /*02d8*/ 	.word	0x00003e50


	//   ....[78]....
        /*02dc*/ 	.word	0x00003e70


	//   ....[79]....
        /*02e0*/ 	.word	0x00003e80


	//   ....[80]....
        /*02e4*/ 	.word	0x000041a0


	//   ....[81]....
        /*02e8*/ 	.word	0x000042a0


	//   ....[82]....
        /*02ec*/ 	.word	0x00004550


	//   ....[83]....
        /*02f0*/ 	.word	0x000046e0


	//   ....[84]....
        /*02f4*/ 	.word	0x00004730


	//   ....[85]....
        /*02f8*/ 	.word	0x00004780


	//   ....[86]....
        /*02fc*/ 	.word	0x000047b0


	//   ....[87]....
        /*0300*/ 	.word	0x000047d0


	//   ....[88]....
        /*0304*/ 	.word	0x000048a0


	//   ....[89]....
        /*0308*/ 	.word	0x000048e0


	//   ....[90]....
        /*030c*/ 	.word	0x00004930


	//   ....[91]....
        /*0310*/ 	.word	0x00004960


	//   ....[92]....
        /*0314*/ 	.word	0x00004980


	//----- nvinfo : EIATTR_VRC_CTA_INIT_COUNT
	.align		4
.L_3991:
        /*0318*/ 	.byte	0x02, 0x4a
	.zero		1
	.zero		1


	//----- nvinfo : EIATTR_EXIT_INSTR_OFFSETS
	.align		4
        /*031c*/ 	.byte	0x04, 0x1c
        /*031e*/ 	.short	(.L_3993 - .L_3992)


	//   ....[0]....
.L_3992:
        /*0320*/ 	.word	0x00004a20


	//   ....[1]....
        /*0324*/ 	.word	0x00004ca0


	//----- nvinfo : EIATTR_MAX_THREADS
	.align		4
.L_3993:
        /*0328*/ 	.byte	0x04, 0x05
        /*032a*/ 	.short	(.L_3995 - .L_3994)
.L_3994:
        /*032c*/ 	.word	0x00000020
        /*0330*/ 	.word	0x00000001
        /*0334*/ 	.word	0x00000001


	//----- nvinfo : EIATTR_CRS_STACK_SIZE
	.align		4
.L_3995:
        /*0338*/ 	.byte	0x04, 0x1e
        /*033a*/ 	.short	(.L_3997 - .L_3996)
.L_3996:
        /*033c*/ 	.word	0x00000000


	//----- nvinfo : EIATTR_CBANK_PARAM_SIZE
	.align		4
.L_3997:
        /*0340*/ 	.byte	0x03, 0x19
        /*0342*/ 	.short	0x01f0


	//----- nvinfo : EIATTR_PARAM_CBANK
	.align		4
        /*0344*/ 	.byte	0x04, 0x0a
        /*0346*/ 	.short	(.L_3999 - .L_3998)
	.align		4
.L_3998:
        /*0348*/ 	.word	index@(.nv.constant0._Z25selective_scan_bwd_kernelI32Selective_Scan_bwd_kernel_traitsILi32ELi4ELb1ELb1ELb0ELb1ELb0EfN3c107complexIfEEEEv12SSMParamsBwd)
        /*034c*/ 	.short	0x0380
        /*034e*/ 	.short	0x01f0


	//----- nvinfo : EIATTR_SW_WAR
	.align		4
.L_3999:
        /*0350*/ 	.byte	0x04, 0x36
        /*0352*/ 	.short	(.L_4001 - .L_4000)
.L_4000:
        /*0354*/ 	.word	0x00000008
.L_4001:


//--------------------- .nv.info._Z25selective_scan_bwd_kernelI32Selective_Scan_bwd_kernel_traitsILi32ELi4ELb1ELb1ELb0ELb1ELb1EfN3c107complexIfEEEEv12SSMParamsBwd --------------------------
	.section	.nv.info._Z25selective_scan_bwd_kernelI32Selective_Scan_bwd_kernel_traitsILi32ELi4ELb1ELb1ELb0ELb1ELb1EfN3c107complexIfEEEEv12SSMParamsBwd,"",@"SHT_CUDA_INFO"
	.sectionflags	@""
	.align	4


	//----- nvinfo : EIATTR_CUDA_API_VERSION
	.align		4
        /*0000*/ 	.byte	0x04, 0x37
        /*0002*/ 	.short	(.L_4003 - .L_4002)
.L_4002:
        /*0004*/ 	.word	0x00000082


	//----- nvinfo : EIATTR_KPARAM_INFO
	.align		4
.L_4003:
        /*0008*/ 	.byte	0x04, 0x17
        /*000a*/ 	.short	(.L_4005 - .L_4004)
.L_4004:
        /*000c*/ 	.word	0x00000000
        /*0010*/ 	.short	0x0000
        /*0012*/ 	.short	0x0000
        /*0014*/ 	.byte	0x00, 0xf0, 0xc1, 0x07


	//----- nvinfo : EIATTR_SPARSE_MMA_MASK
	.align		4
.L_4005:
        /*0018*/ 	.byte	0x03, 0x50
        /*001a*/ 	.short	0x0000


	//----- nvinfo : EIATTR_MAXREG_COUNT
	.align		4
        /*001c*/ 	.byte	0x03, 0x1b
        /*001e*/ 	.short	0x00ff


	//----- nvinfo : EIATTR_NUM_BARRIERS
	.align		4
        /*0020*/ 	.byte	0x02, 0x4c
        /*0022*/ 	.byte	0x01
	.zero		1


	//----- nvinfo : EIATTR_MERCURY_ISA_VERSION
	.align		4
        /*0024*/ 	.byte	0x03, 0x5f
        /*0026*/ 	.short	0x0101


	//----- nvinfo : EIATTR_COOP_GROUP_MASK_REGIDS
	.align		4
        /*0028*/ 	.byte	0x04, 0x29
        /*002a*/ 	.short	(.L_4007 - .L_4006)


	//   ....[0]....
.L_4006:
        /*002c*/ 	.word	0xffffffff


	//   ....[1]....
        /*0030*/ 	.word	0xffffffff


	//   ....[2]....
        /*0034*/ 	.word	0xffffffff


	//   ....[3]....
        /*0038*/ 	.word	0xffffffff


	//   ....[4]....
        /*003c*/ 	.word	0xffffffff


	//   ....[5]....
        /*0040*/ 	.word	0xffffffff


	//   ....[6]....
        /*0044*/ 	.word	0xffffffff


	//   ....[7]....
        /*0048*/ 	.word	0xffffffff


	//   ....[8]....
        /*004c*/ 	.word	0xffffffff


	//   ....[9]....
        /*0050*/ 	.word	0xffffffff


	//   ....[10]....
        /*0054*/ 	.word	0xffffffff


	//   ....[11]....
        /*0058*/ 	.word	0xffffffff


	//   ....[12]....
        /*005c*/ 	.word	0xffffffff


	//   ....[13]....
        /*0060*/ 	.word	0xffffffff


	//   ....[14]....
        /*0064*/ 	.word	0xffffffff


	//   ....[15]....
        /*0068*/ 	.word	0xffffffff


	//   ....[16]....
        /*006c*/ 	.word	0xffffffff


	//   ....[17]....
        /*0070*/ 	.word	0xffffffff


	//   ....[18]....
        /*0074*/ 	.word	0xffffffff


	//   ....[19]....
        /*0078*/ 	.word	0xffffffff


	//   ....[20]....
        /*007c*/ 	.word	0xffffffff


	//   ....[21]....
        /*0080*/ 	.word	0xffffffff


	//   ....[22]....
        /*0084*/ 	.word	0xffffffff


	//   ....[23]....
        /*0088*/ 	.word	0xffffffff


	//   ....[24]....
        /*008c*/ 	.word	0xffffffff


	//   ....[25]....
        /*0090*/ 	.word	0xffffffff


	//   ....[26]....
        /*0094*/ 	.word	0xffffffff


	//   ....[27]....
        /*0098*/ 	.word	0xffffffff


	//   ....[28]....
        /*009c*/ 	.word	0xffffffff


	//   ....[29]....
        /*00a0*/ 	.word	0xffffffff


	//   ....[30]....
        /*00a4*/ 	.word	0xffffffff


	//   ....[31]....
        /*00a8*/ 	.word	0xffffffff


	//   ....[32]....
        /*00ac*/ 	.word	0xffffffff


	//   ....[33]....
        /*00b0*/ 	.word	0xffffffff


	//   ....[34]....
        /*00b4*/ 	.word	0xffffffff


	//   ....[35]....
        /*00b8*/ 	.word	0xffffffff


	//   ....[36]....
        /*00bc*/ 	.word	0xffffffff


	//   ....[37]....
        /*00c0*/ 	.word	0xffffffff


	//   ....[38]....
        /*00c4*/ 	.word	0xffffffff


	//   ....[39]....
        /*00c8*/ 	.word	0xffffffff


	//   ....[40]....
        /*00cc*/ 	.word	0xffffffff


	//   ....[41]....
        /*00d0*/ 	.word	0xffffffff


	//   ....[42]....
        /*00d4*/ 	.word	0xffffffff


	//   ....[43]....
        /*00d8*/ 	.word	0xffffffff


	//   ....[44]....
        /*00dc*/ 	.word	0xffffffff


	//   ....[45]....
        /*00e0*/ 	.word	0xffffffff


	//   ....[46]....
        /*00e4*/ 	.word	0xffffffff


	//   ....[47]....
        /*00e8*/ 	.word	0xffffffff


	//   ....[48]....
        /*00ec*/ 	.word	0xffffffff


	//   ....[49]....
        /*00f0*/ 	.word	0xffffffff


	//   ....[50]....
        /*00f4*/ 	.word	0xffffffff


	//   ....[51]....
        /*00f8*/ 	.word	0xffffffff


	//   ....[52]....
        /*00fc*/ 	.word	0xffffffff


	//   ....[53]....
        /*0100*/ 	.word	0xffffffff


	//   ....[54]....
        /*0104*/ 	.word	0xffffffff


	//   ....[55]....
        /*0108*/ 	.word	0xffffffff


	//   ....[56]....
        /*010c*/ 	.word	0xffffffff


	//   ....[57]....
        /*0110*/ 	.word	0xffffffff


	//   ....[58]....
        /*0114*/ 	.word	0xffffffff


	//   ....[59]....
        /*0118*/ 	.word	0xffffffff


	//   ....[60]....
        /*011c*/ 	.word	0xffffffff


	//   ....[61]....
        /*0120*/ 	.word	0xffffffff


	//   ....[62]....
        /*0124*/ 	.word	0xffffffff


	//   ....[63]....
        /*0128*/ 	.word	0xffffffff


	//   ....[64]....
        /*012c*/ 	.word	0xffffffff


	//   ....[65]....
        /*0130*/ 	.word	0xffffffff


	//   ....[66]....
        /*0134*/ 	.word	0xffffffff


	//   ....[67]....
        /*0138*/ 	.word	0xffffffff


	//   ....[68]....
        /*013c*/ 	.word	0xffffffff


	//   ....[69]....
        /*0140*/ 	.word	0xffffffff


	//   ....[70]....
        /*0144*/ 	.word	0xffffffff


	//   ....[71]....
        /*0148*/ 	.word	0xffffffff


	//   ....[72]....
        /*014c*/ 	.word	0xffffffff


	//   ....[73]....
        /*0150*/ 	.word	0xffffffff


	//   ....[74]....
        /*0154*/ 	.word	0xffffffff


	//   ....[75]....
        /*0158*/ 	.word	0xffffffff


	//   ....[76]....
        /*015c*/ 	.word	0xffffffff


	//   ....[77]....
        /*0160*/ 	.word	0xffffffff


	//   ....[78]....
        /*0164*/ 	.word	0xffffffff


	//   ....[79]....
        /*0168*/ 	.word	0xffffffff


	//   ....[80]....
        /*016c*/ 	.word	0xffffffff


	//   ....[81]....
        /*0170*/ 	.word	0xffffffff


	//   ....[82]....
        /*0174*/ 	.word	0xffffffff


	//   ....[83]....
        /*0178*/ 	.word	0xffffffff


	//   ....[84]....
        /*017c*/ 	.word	0xffffffff


	//   ....[85]....
        /*0180*/ 	.word	0xffffffff


	//   ....[86]....
        /*0184*/ 	.word	0xffffffff


	//   ....[87]....
        /*0188*/ 	.word	0xffffffff


	//   ....[88]....
        /*018c*/ 	.word	0xffffffff


	//   ....[89]....
        /*0190*/ 	.word	0xffffffff


	//   ....[90]....
        /*0194*/ 	.word	0xffffffff


	//   ....[91]....
        /*0198*/ 	.word	0xffffffff


	//   ....[92]....
        /*019c*/ 	.word	0xffffffff


	//   ....[93]....
        /*01a0*/ 	.word	0xffffffff


	//   ....[94]....
        /*01a4*/ 	.word	0xffffffff


	//   ....[95]....
        /*01a8*/ 	.word	0xffffffff


	//   ....[96]....
        /*01ac*/ 	.word	0xffffffff


	//----- nvinfo : EIATTR_COOP_GROUP_INSTR_OFFSETS
	.align		4
.L_4007:
        /*01b0*/ 	.byte	0x04, 0x28
        /*01b2*/ 	.short	(.L_4009 - .L_4008)


	//   ....[0]....
.L_4008:
        /*01b4*/ 	.word	0x00000c10


	//   ....[1]....
        /*01b8*/ 	.word	0x00000c60


	//   ....[2]....
        /*01bc*/ 	.word	0x00000d90


	//   ....[3]....
        /*01c0*/ 	.word	0x00001730


	//   ....[4]....
        /*01c4*/ 	.word	0x000018d0


	//   ....[5]....
        /*01c8*/ 	.word	0x00001aa0


	//   ....[6]....
        /*01cc*/ 	.word	0x00001b90


	//   ....[7]....
        /*01d0*/ 	.word	0x00002090


	//   ....[8]....
        /*01d4*/ 	.word	0x000027e0


	//   ....[9]....
        /*01d8*/ 	.word	0x00002820


	//   ....[10]....
        /*01dc*/ 	.word	0x00002860


	//   ....[11]....
        /*01e0*/ 	.word	0x00002870


	//   ....[12]....
        /*01e4*/ 	.word	0x00002900


	//   ....[13]....
        /*01e8*/ 	.word	0x00002930


	//   ....[14]....
        /*01ec*/ 	.word	0x00002950


	//   ....[15]....
        /*01f0*/ 	.word	0x00002960


	//   ....[16]....
        /*01f4*/ 	.word	0x000029f0


	//   ....[17]....
        /*01f8*/ 	.word	0x00002a30


	//   ....[18]....
        /*01fc*/ 	.word	0x00002a40


	//   ....[19]....
        /*0200*/ 	.word	0x00002a50


	//   ....[20]....
        /*0204*/ 	.word	0x00002af0


	//   ....[21]....
        /*0208*/ 	.word	0x00002b20


	//   ....[22]....
        /*020c*/ 	.word	0x00002b30


	//   ....[23]....
        /*0210*/ 	.word	0x00002b40


	//   ....[24]....
        /*0214*/ 	.word	0x00002c40


	//   ....[25]....
        /*0218*/ 	.word	0x00002c80


	//   ....[26]....
        /*021c*/ 	.word	0x00002cc0


	//   ....[27]....
        /*0220*/ 	.word	0x00002d00


	//   ....[28]....
        /*0224*/ 	.word	0x00002e30


	//   ....[29]....
        /*0228*/ 	.word	0x00002ed0


	//   ....[30]....
        /*022c*/ 	.word	0x00002f10


	//   ....[31]....
        /*0230*/ 	.word	0x00002f20


	//   ....[32]....
        /*0234*/ 	.word	0x00002f30


	//   ....[33]....
        /*0238*/ 	.word	0x00002f40


	//   ....[34]....
        /*023c*/ 	.word	0x00002f50


	//   ....[35]....
        /*0240*/ 	.word	0x00002f60


	//   ....[36]....
        /*0244*/ 	.word	0x00002f70


	//   ....[37]....
        /*0248*/ 	.word	0x00002f80


	//   ....[38]....
        /*024c*/ 	.word	0x00003070


	//   ....[39]....
        /*0250*/ 	.word	0x00003080


	//   ....[40]....
        /*0254*/ 	.word	0x00003090


	//   ....[41]....
        /*0258*/ 	.word	0x000030a0


	//   ....[42]....
        /*025c*/ 	.word	0x00003170


	//   ....[43]....
        /*0260*/ 	.word	0x00003190


	//   ....[44]....
        /*0264*/ 	.word	0x000031a0


	//   ....[45]....
        /*0268*/ 	.word	0x000031b0


	//   ....[46]....
        /*026c*/ 	.word	0x00003280


	//   ....[47]....
        /*0270*/ 	.word	0x000032a0


	//   ....[48]....
        /*0274*/ 	.word	0x000032b0


	//   ....[49]....
        /*0278*/ 	.word	0x000032c0


	//   ....[50]....
        /*027c*/ 	.word	0x00003390


	//   ....[51]....
        /*0280*/ 	.word	0x000033b0


	//   ....[52]....
        /*0284*/ 	.word	0x000033c0


	//   ....[53]....
        /*0288*/ 	.word	0x000033d0


	//   ....[54]....
        /*028c*/ 	.word	0x000034a0


	//   ....[55]....
        /*0290*/ 	.word	0x000034e0


	//   ....[56]....
        /*0294*/ 	.word	0x00003520


	//   ....[57]....
        /*0298*/ 	.word	0x00003540


	//   ....[58]....
        /*029c*/ 	.word	0x00003570


	//   ....[59]....
        /*02a0*/ 	.word	0x000035b0


	//   ....[60]....
        /*02a4*/ 	.word	0x000035e0


	//   ....[61]....
        /*02a8*/ 	.word	0x00003620


	//   ....[62]....
        /*02ac*/ 	.word	0x00003660


	//   ....[63]....
        /*02b0*/ 	.word	0x000036e0


	//   ....[64]....
        /*02b4*/ 	.word	0x00004150


	//   ....[65]....
        /*02b8*/ 	.word	0x00004190


	//   ....[66]....
        /*02bc*/ 	.word	0x000041d0


	//   ....[67]....
        /*02c0*/ 	.word	0x000041f0


	//   ....[68]....
        /*02c4*/ 	.word	0x00004220


	//   ....[69]....
        /*02c8*/ 	.word	0x00004240


	//   ....[70]....
        /*02cc*/ 	.word	0x00004260


	//   ....[71]....
        /*02d0*/ 	.word	0x00004280


	//   ....[72]....
        /*02d4*/ 	.word	0x00004300


	//   ....[73]....
        /*02d8*/ 	.word	0x00004320


	//   ....[74]....
        /*02dc*/ 	.word	0x00004360


	//   ....[75]....
        /*02e0*/ 	.word	0x00004380


	//   ....[76]....
        /*02e4*/ 	.word	0x00004420


	//   ....[77]....
        /*02e8*/ 	.word	0x00004460


	//   ....[78]....
        /*02ec*/ 	.word	0x000044a0


	//   ....[79]....
        /*02f0*/ 	.word	0x000044e0


	//   ....[80]....
        /*02f4*/ 	.word	0x00004540


	//   ....[81]....
        /*02f8*/ 	.word	0x00004560


	//   ....[82]....
        /*02fc*/ 	.word	0x00004580


	//   ....[83]....
        /*0300*/ 	.word	0x00004590


	//   ....[84]....
        /*0304*/ 	.word	0x000048b0


	//   ....[85]....
        /*0308*/ 	.word	0x000049e0


	//   ....[86]....
        /*030c*/ 	.word	0x00004c90


	//   ....[87]....
        /*0310*/ 	.word	0x00004df0


	//   ....[88]....
        /*0314*/ 	.word	0x00004e40


	//   ....[89]....
        /*0318*/ 	.word	0x00004e90


	//   ....[90]....
        /*031c*/ 	.word	0x00004ec0


	//   ....[91]....
        /*0320*/ 	.word	0x00004ee0


	//   ....[92]....
        /*0324*/ 	.word	0x00004fb0


	//   ....[93]....
        /*0328*/ 	.word	0x00004ff0


	//   ....[94]....
        /*032c*/ 	.word	0x00005040


	//   ....[95]....
        /*0330*/ 	.word	0x00005070


	//   ....[96]....
        /*0334*/ 	.word	0x00005090


	//----- nvinfo : EIATTR_VRC_CTA_INIT_COUNT
	.align		4
.L_4009:
        /*0338*/ 	.byte	0x02, 0x4a
	.zero		1
	.zero		1


	//----- nvinfo : EIATTR_EXIT_INSTR_OFFSETS
	.align		4
        /*033c*/ 	.byte	0x04, 0x1c
        /*033e*/ 	.short	(.L_4011 - .L_4010)


	//   ....[0]....
.L_4010:
        /*0340*/ 	.word	0x00005130


	//   ....[1]....
        /*0344*/ 	.word	0x000053b0


	//----- nvinfo : EIATTR_MAX_THREADS
	.align		4
.L_4011:
        /*0348*/ 	.byte	0x04, 0x05
        /*034a*/ 	.short	(.L_4013 - .L_4012)
.L_4012:
        /*034c*/ 	.word	0x00000020
        /*0350*/ 	.word	0x00000001
        /*0354*/ 	.word	0x00000001


	//----- nvinfo : EIATTR_CRS_STACK_SIZE
	.align		4
.L_4013:
        /*0358*/ 	.byte	0x04, 0x1e
        /*035a*/ 	.short	(.L_4015 - .L_4014)
.L_4014:
        /*035c*/ 	.word	0x00000000


	//----- nvinfo : EIATTR_CBANK_PARAM_SIZE
	.align		4
.L_4015:
        /*0360*/ 	.byte	0x03, 0x19
        /*0362*/ 	.short	0x01f0


	//----- nvinfo : EIATTR_PARAM_CBANK
	.align		4
        /*0364*/ 	.byte	0x04, 0x0a
        /*0366*/ 	.short	(.L_4017 - .L_4016)
	.align		4
.L_4016:
        /*0368*/ 	.word	index@(.nv.constant0._Z25selective_scan_bwd_kernelI32Selective_Scan_bwd_kernel_traitsILi32ELi4ELb1ELb1ELb0ELb1ELb1EfN3c107complexIfEEEEv12SSMParamsBwd)
        /*036c*/ 	.short	0x0380
        /*036e*/ 	.short	0x01f0


	//----- nvinfo : EIATTR_SW_WAR
	.align		4
.L_4017:
        /*0370*/ 	.byte	0x04, 0x36
        /*0372*/ 	.short	(.L_4019 - .L_4018)
.L_4018:
        /*0374*/ 	.word	0x00000008
.L_4019:


//--------------------- .nv.info._Z25selective_scan_bwd_kernelI32Selective_Scan_bwd_kernel_traitsILi32ELi4ELb1ELb1ELb1ELb0ELb0EfN3c107complexIfEEEEv12SSMParamsBwd --------------------------
	.section	.nv.info._Z25selective_scan_bwd_kernelI32Selective_Scan_bwd_kernel_traitsILi32ELi4ELb1ELb1ELb1ELb0ELb0EfN3c107complexIfEEEEv12SSMParamsBwd,"",@"SHT_CUDA_INFO"
	.sectionflags	@""
	.align	4


	//----- nvinfo : EIATTR_CUDA_API_VERSION
	.align		4
        /*0000*/ 	.byte	0x04, 0x37
        /*0002*/ 	.short	(.L_4021 - .L_4020)
.L_4020:
        /*0004*/ 	.word	0x00000082


	//----- nvinfo : EIATTR_KPARAM_INFO
	.align		4
.L_4021:
        /*0008*/ 	.byte	0x04, 0x17
        /*000a*/ 	.short	(.L_4023 - .L_4022)
.L_4022:
        /*000c*/ 	.word	0x00000000
        /*0010*/ 	.short	0x0000
        /*0012*/ 	.short	0x0000
        /*0014*/ 	.byte	0x00, 0xf0, 0xc1, 0x07


	//----- nvinfo : EIATTR_SPARSE_MMA_MASK
	.align		4
.L_4023:
        /*0018*/ 	.byte	0x03, 0x50
        /*001a*/ 	.short	0x0000


	//----- nvinfo : EIATTR_MAXREG_COUNT
	.align		4
        /*001c*/ 	.byte	0x03, 0x1b
        /*001e*/ 	.short	0x00ff


	//----- nvinfo : EIATTR_NUM_BARRIERS
	.align		4
        /*0020*/ 	.byte	0x02, 0x4c
        /*0022*/ 	.byte	0x01
	.zero		1


	//----- nvinfo : EIATTR_MERCURY_ISA_VERSION
	.align		4
        /*0024*/ 	.byte	0x03, 0x5f
        /*0026*/ 	.short	0x0101


	//----- nvinfo : EIATTR_COOP_GROUP_MASK_REGIDS
	.align		4
        /*0028*/ 	.byte	0x04, 0x29
        /*002a*/ 	.short	(.L_4025 - .L_4024)


	//   ....[0]....
.L_4024:
        /*002c*/ 	.word	0xffffffff


	//   ....[1]....
        /*0030*/ 	.word	0xffffffff


	//   ....[2]....
        /*0034*/ 	.word	0xffffffff


	//   ....[3]....
        /*0038*/ 	.word	0xffffffff


	//   ....[4]....
        /*003c*/ 	.word	0xffffffff


	//   ....[5]....
        /*0040*/ 	.word	0xffffffff


	//   ....[6]....
        /*0044*/ 	.word	0xffffffff


	//   ....[7]....
        /*0048*/ 	.word	0xffffffff


	//   ....[8]....
        /*004c*/ 	.word	0xffffffff


	//   ....[9]....
        /*0050*/ 	.word	0xffffffff


	//   ....[10]....
        /*0054*/ 	.word	0xffffffff


	//   ....[11]....
        /*0058*/ 	.word	0xffffffff


	//   ....[12]....
        /*005c*/ 	.word	0xffffffff


	//   ....[13]....
        /*0060*/ 	.word	0xffffffff


	//   ....[14]....
        /*0064*/ 	.word	0xffffffff


	//   ....[15]....
        /*0068*/ 	.word	0xffffffff


	//   ....[16]....
        /*006c*/ 	.word	0xffffffff


	//   ....[17]....
        /*0070*/ 	.word	0xffffffff


	//   ....[18]....
        /*0074*/ 	.word	0xffffffff


	//   ....[19]....
        /*0078*/ 	.word	0xffffffff


	//   ....[20]....
        /*007c*/ 	.word	0xffffffff


	//   ....[21]....
        /*0080*/ 	.word	0xffffffff


	//   ....[22]....
        /*0084*/ 	.word	0xffffffff


	//   ....[23]....
        /*0088*/ 	.word	0xffffffff


	//   ....[24]....
        /*008c*/ 	.word	0xffffffff


	//   ....[25]....
        /*0090*/ 	.word	0xffffffff


	//   ....[26]....
        /*0094*/ 	.word	0xffffffff


	//   ....[27]....
        /*0098*/ 	.word	0xffffffff


	//   ....[28]....
        /*009c*/ 	.word	0xffffffff


	//   ....[29]....
        /*00a0*/ 	.word	0xffffffff


	//   ....[30]....
        /*00a4*/ 	.word	0xffffffff


	//   ....[31]....
        /*00a8*/ 	.word	0xffffffff


	//   ....[32]....
        /*00ac*/ 	.word	0xffffffff


	//   ....[33]....
        /*00b0*/ 	.word	0xffffffff


	//   ....[34]....
        /*00b4*/ 	.word	0xffffffff


	//   ....[35]....
        /*00b8*/ 	.word	0xffffffff


	//   ....[36]....
        /*00bc*/ 	.word	0xffffffff


	//   ....[37]....
        /*00c0*/ 	.word	0xffffffff


	//   ....[38]....
        /*00c4*/ 	.word	0xffffffff


	//   ....[39]....
        /*00c8*/ 	.word	0xffffffff


	//   ....[40]....
        /*00cc*/ 	.word	0xffffffff


	//   ....[41]....
        /*00d0*/ 	.word	0xffffffff


	//   ....[42]....
        /*00d4*/ 	.word	0xffffffff


	//   ....[43]....
        /*00d8*/ 	.word	0xffffffff


	//   ....[44]....
        /*00dc*/ 	.word	0xffffffff


	//   ....[45]....
        /*00e0*/ 	.word	0xffffffff


	//   ....[46]....
        /*00e4*/ 	.word	0xffffffff


	//   ....[47]....
        /*00e8*/ 	.word	0xffffffff


	//   ....[48]....
        /*00ec*/ 	.word	0xffffffff


	//   ....[49]....
        /*00f0*/ 	.word	0xffffffff


	//   ....[50]....
        /*00f4*/ 	.word	0xffffffff


	//   ....[51]....
        /*00f8*/ 	.word	0xffffffff


	//   ....[52]....
        /*00fc*/ 	.word	0xffffffff


	//   ....[53]....
        /*0100*/ 	.word	0xffffffff


	//   ....[54]....
        /*0104*/ 	.word	0xffffffff


	//   ....[55]....
        /*0108*/ 	.word	0xffffffff


	//   ....[56]....
        /*010c*/ 	.word	0xffffffff


	//   ....[57]....
        /*0110*/ 	.word	0xffffffff


	//   ....[58]....
        /*0114*/ 	.word	0xffffffff


	//   ....[59]....
        /*0118*/ 	.word	0xffffffff


	//   ....[60]....
        /*011c*/ 	.word	0xffffffff


	//   ....[61]....
        /*0120*/ 	.word	0xffffffff


	//   ....[62]....
        /*0124*/ 	.word	0xffffffff


	//   ....[63]....
        /*0128*/ 	.word	0xffffffff


	//   ....[64]....
        /*012c*/ 	.word	0xffffffff


	//   ....[65]....
        /*0130*/ 	.word	0xffffffff


	//   ....[66]....
        /*0134*/ 	.word	0xffffffff


	//   ....[67]....
        /*0138*/ 	.word	0xffffffff


	//   ....[68]....
        /*013c*/ 	.word	0xffffffff


	//   ....[69]....
        /*0140*/ 	.word	0xffffffff


	//   ....[70]....
        /*0144*/ 	.word	0xffffffff


	//   ....[71]....
        /*0148*/ 	.word	0xffffffff


	//   ....[72]....
        /*014c*/ 	.word	0xffffffff


	//   ....[73]....
        /*0150*/ 	.word	0xffffffff


	//   ....[74]....
        /*0154*/ 	.word	0xffffffff


	//   ....[75]....
        /*0158*/ 	.word	0xffffffff


	//   ....[76]....
        /*015c*/ 	.word	0xffffffff


	//   ....[77]....
        /*0160*/ 	.word	0xffffffff


	//   ....[78]....
        /*0164*/ 	.word	0xffffffff


	//   ....[79]....
        /*0168*/ 	.word	0xffffffff


	//   ....[80]....
        /*016c*/ 	.word	0xffffffff


	//   ....[81]....
        /*0170*/ 	.word	0xffffffff


	//   ....[82]....
        /*0174*/ 	.word	0xffffffff


	//----- nvinfo : EIATTR_COOP_GROUP_INSTR_OFFSETS
	.align		4
.L_4025:
        /*0178*/ 	.byte	0x04, 0x28
        /*017a*/ 	.short	(.L_4027 - .L_4026)


	//   ....[0]....
.L_4026:
        /*017c*/ 	.word	0x00000d70


	//   ....[1]....
        /*0180*/ 	.word	0x00000dc0


	//   ....[2]....
        /*0184*/ 	.word	0x00000e50


	//   ....[3]....
        /*0188*/ 	.word	0x00001280


	//   ....[4]....
        /*018c*/ 	.word	0x000014f0


	//   ....[5]....
        /*0190*/ 	.word	0x00001a30


	//   ....[6]....
        /*0194*/ 	.word	0x00001a60


	//   ....[7]....
        /*0198*/ 	.word	0x00001aa0


	//   ....[8]....
        /*019c*/ 	.word	0x00001ab0


	//   ....[9]....
        /*01a0*/ 	.word	0x00001b30


	//   ....[10]....
        /*01a4*/ 	.word	0x00001b60


	//   ....[11]....
        /*01a8*/ 	.word	0x00001b90


	//   ....[12]....
        /*01ac*/ 	.word	0x00001ba0


	//   ....[13]....
        /*01b0*/ 	.word	0x00001c30


	//   ....[14]....
        /*01b4*/ 	.word	0x00001c70


	//   ....[15]....
        /*01b8*/ 	.word	0x00001c80


	//   ....[16]....
        /*01bc*/ 	.word	0x00001c90


	//   ....[17]....
        /*01c0*/ 	.word	0x00001d30


	//   ....[18]....
        /*01c4*/ 	.word	0x00001d60


	//   ....[19]....
        /*01c8*/ 	.word	0x00001d70


	//   ....[20]....
        /*01cc*/ 	.word	0x00001d80


	//   ....[21]....
        /*01d0*/ 	.word	0x00001ea0


	//   ....[22]....
        /*01d4*/ 	.word	0x00001ee0


	//   ....[23]....
        /*01d8*/ 	.word	0x00001f20


	//   ....[24]....
        /*01dc*/ 	.word	0x00001f60


	//   ....[25]....
        /*01e0*/ 	.word	0x000020c0


	//   ....[26]....
        /*01e4*/ 	.word	0x00002110


	//   ....[27]....
        /*01e8*/ 	.word	0x00002150


	//   ....[28]....
        /*01ec*/ 	.word	0x00002170


	//   ....[29]....
        /*01f0*/ 	.word	0x00002180


	//   ....[30]....
        /*01f4*/ 	.word	0x00002190


	//   ....[31]....
        /*01f8*/ 	.word	0x000021a0


	//   ....[32]....
        /*01fc*/ 	.word	0x000021b0


	//   ....[33]....
        /*0200*/ 	.word	0x000021c0


	//   ....[34]....
        /*0204*/ 	.word	0x000021d0


	//   ....[35]....
        /*0208*/ 	.word	0x000022c0


	//   ....[36]....
        /*020c*/ 	.word	0x000022d0


	//   ....[37]....
        /*0210*/ 	.word	0x000022e0


	//   ....[38]....
        /*0214*/ 	.word	0x000022f0


	//   ....[39]....
        /*0218*/ 	.word	0x000023c0


	//   ....[40]....
        /*021c*/ 	.word	0x000023e0


	//   ....[41]....
        /*0220*/ 	.word	0x000023f0


	//   ....[42]....
        /*0224*/ 	.word	0x00002400


	//   ....[43]....
        /*0228*/ 	.word	0x000024d0


	//   ....[44]....
        /*022c*/ 	.word	0x00002500


	//   ....[45]....
        /*0230*/ 	.word	0x00002510


	//   ....[46]....
        /*0234*/ 	.word	0x00002520


	//   ....[47]....
        /*0238*/ 	.word	0x000025f0


	//   ....[48]....
        /*023c*/ 	.word	0x00002620


	//   ....[49]....
        /*0240*/ 	.word	0x00002630


	//   ....[50]....
        /*0244*/ 	.word	0x00002640


	//   ....[51]....
        /*0248*/ 	.word	0x00002710


	//   ....[52]....
        /*024c*/ 	.word	0x00002750


	//   ....[53]....
        /*0250*/ 	.word	0x00002790


	//   ....[54]....
        /*0254*/ 	.word	0x000027c0


	//   ....[55]....
        /*0258*/ 	.word	0x000027f0


	//   ....[56]....
        /*025c*/ 	.word	0x00002830


	//   ....[57]....
        /*0260*/ 	.word	0x00002880


	//   ....[58]....
        /*0264*/ 	.word	0x00002990


	//   ....[59]....
        /*0268*/ 	.word	0x000029d0


	//   ....[60]....
        /*026c*/ 	.word	0x00002a00


	//   ....[61]....
        /*0270*/ 	.word	0x00003570


	//   ....[62]....
        /*0274*/ 	.word	0x000035b0


	//   ....[63]....
        /*0278*/ 	.word	0x00003660


	//   ....[64]....
        /*027c*/ 	.word	0x00003680


	//   ....[65]....
        /*0280*/ 	.word	0x000036b0


	//   ....[66]....
        /*0284*/ 	.word	0x000036d0


	//   ....[67]....
        /*0288*/ 	.word	0x00003700


	//   ....[68]....
        /*028c*/ 	.word	0x00003720


	//   ....[69]....
        /*0290*/ 	.word	0x00003750


	//   ....[70]....
        /*0294*/ 	.word	0x00003790


	//   ....[71]....
        /*0298*/ 	.word	0x00003c00


	//   ....[72]....
        /*029c*/ 	.word	0x00003d80


	//   ....[73]....
        /*02a0*/ 	.word	0x00003eb0


	//   ....[74]....
        /*02a4*/ 	.word	0x00003f00


	//   ....[75]....
        /*02a8*/ 	.word	0x00003f50


	//   ....[76]....
        /*02ac*/ 	.word	0x00003f80


	//   ....[77]....
        /*02b0*/ 	.word	0x00003fa0


	//   ....[78]....
        /*02b4*/ 	.word	0x00004070


	//   ....[79]....
        /*02b8*/ 	.word	0x000040b0


	//   ....[80]....
        /*02bc*/ 	.word	0x00004100


	//   ....[81]....
        /*02c0*/ 	.word	0x00004130


	//   ....[82]....
        /*02c4*/ 	.word	0x00004150


	//----- nvinfo : EIATTR_VRC_CTA_INIT_COUNT
	.align		4
.L_4027:
        /*02c8*/ 	.byte	0x02, 0x4a
	.zero		1
	.zero		1


	//----- nvinfo : EIATTR_EXIT_INSTR_OFFSETS
	.align		4
        /*02cc*/ 	.byte	0x04, 0x1c
        /*02ce*/ 	.short	(.L_4029 - .L_4028)


	//   ....[0]....
.L_4028:
        /*02d0*/ 	.word	0x000041f0


	//   ....[1]....
        /*02d4*/ 	.word	0x00004360


	//----- nvinfo : EIATTR_MAX_THREADS
	.align		4
.L_4029:
        /*02d8*/ 	.byte	0x04, 0x05
        /*02da*/ 	.short	(.L_4031 - .L_4030)
.L_4030:
        /*02dc*/ 	.word	0x00000020
        /*02e0*/ 	.word	0x00000001
        /*02e4*/ 	.word	0x00000001


	//----- nvinfo : EIATTR_CRS_STACK_SIZE
	.align		4
.L_4031:
        /*02e8*/ 	.byte	0x04, 0x1e
        /*02ea*/ 	.short	(.L_4033 - .L_4032)
.L_4032:
        /*02ec*/ 	.word	0x00000000


	//----- nvinfo : EIATTR_CBANK_PARAM_SIZE
	.align		4
.L_4033:
        /*02f0*/ 	.byte	0x03, 0x19
        /*02f2*/ 	.short	0x01f0


	//----- nvinfo : EIATTR_PARAM_CBANK
	.align		4
        /*02f4*/ 	.byte	0x04, 0x0a
        /*02f6*/ 	.short	(.L_4035 - .L_4034)
	.align		4
.L_4034:
        /*02f8*/ 	.word	index@(.nv.constant0._Z25selective_scan_bwd_kernelI32Selective_Scan_bwd_kernel_traitsILi32ELi4ELb1ELb1ELb1ELb0ELb0EfN3c107complexIfEEEEv12SSMParamsBwd)
        /*02fc*/ 	.short	0x0380
        /*02fe*/ 	.short	0x01f0


	//----- nvinfo : EIATTR_SW_WAR
	.align		4
.L_4035:
        /*0300*/ 	.byte	0x04, 0x36
        /*0302*/ 	.short	(.L_4037 - .L_4036)
.L_4036:
        /*0304*/ 	.word	0x00000008
.L_4037:


//--------------------- .nv.info._Z25selective_scan_bwd_kernelI32Selective_Scan_bwd_kernel_traitsILi32ELi4ELb1ELb1ELb1ELb0ELb1EfN3c107complexIfEEEEv12SSMParamsBwd --------------------------
	.section	.nv.info._Z25selective_scan_bwd_kernelI32Selective_Scan_bwd_kernel_traitsILi32ELi4ELb1ELb1ELb1ELb0ELb1EfN3c107complexIfEEEEv12SSMParamsBwd,"",@"SHT_CUDA_INFO"
	.sectionflags	@""
	.align	4


	//----- nvinfo : EIATTR_CUDA_API_VERSION
	.align		4
        /*0000*/ 	.byte	0x04, 0x37
        /*0002*/ 	.short	(.L_4039 - .L_4038)
.L_4038:
        /*0004*/ 	.word	0x00000082


	//----- nvinfo : EIATTR_KPARAM_INFO
	.align		4
.L_4039:
        /*0008*/ 	.byte	0x04, 0x17
        /*000a*/ 	.short	(.L_4041 - .L_4040)
.L_4040:
        /*000c*/ 	.word	0x00000000
        /*0010*/ 	.short	0x0000
        /*0012*/ 	.short	0x0000
        /*0014*/ 	.byte	0x00, 0xf0, 0xc1, 0x07


	//----- nvinfo : EIATTR_SPARSE_MMA_MASK
	.align		4
.L_4041:
        /*0018*/ 	.byte	0x03, 0x50
        /*001a*/ 	.short	0x0000


	//----- nvinfo : EIATTR_MAXREG_COUNT
	.align		4
        /*001c*/ 	.byte	0x03, 0x1b
        /*001e*/ 	.short	0x00ff


	//----- nvinfo : EIATTR_NUM_BARRIERS
	.align		4
        /*0020*/ 	.byte	0x02, 0x4c
        /*0022*/ 	.byte	0x01
	.zero		1


	//----- nvinfo : EIATTR_MERCURY_ISA_VERSION
	.align		4
        /*0024*/ 	.byte	0x03, 0x5f
        /*0026*/ 	.short	0x0101


	//----- nvinfo : EIATTR_COOP_GROUP_MASK_REGIDS
	.align		4
        /*0028*/ 	.byte	0x04, 0x29
        /*002a*/ 	.short	(.L_4043 - .L_4042)


	//   ....[0]....
.L_4042:
        /*002c*/ 	.word	0xffffffff


	//   ....[1]....
        /*0030*/ 	.word	0xffffffff


	//   ....[2]....
        /*0034*/ 	.word	0xffffffff


	//   ....[3]....
        /*0038*/ 	.word	0xffffffff


	//   ....[4]....
        /*003c*/ 	.word	0xffffffff


	//   ....[5]....
        /*0040*/ 	.word	0xffffffff


	//   ....[6]....
        /*0044*/ 	.word	0xffffffff


	//   ....[7]....
        /*0048*/ 	.word	0xffffffff


	//   ....[8]....
        /*004c*/ 	.word	0xffffffff


	//   ....[9]....
        /*0050*/ 	.word	0xffffffff


	//   ....[10]....
        /*0054*/ 	.word	0xffffffff


	//   ....[11]....
        /*0058*/ 	.word	0xffffffff


	//   ....[12]....
        /*005c*/ 	.word	0xffffffff


	//   ....[13]....
        /*0060*/ 	.word	0xffffffff


	//   ....[14]....
        /*0064*/ 	.word	0xffffffff


	//   ....[15]....
        /*0068*/ 	.word	0xffffffff


	//   ....[16]....
        /*006c*/ 	.word	0xffffffff


	//   ....[17]....
        /*0070*/ 	.word	0xffffffff


	//   ....[18]....
        /*0074*/ 	.word	0xffffffff


	//   ....[19]....
        /*0078*/ 	.word	0xffffffff


	//   ....[20]....
        /*007c*/ 	.word	0xffffffff


	//   ....[21]....
        /*0080*/ 	.word	0xffffffff


	//   ....[22]....
        /*0084*/ 	.word	0xffffffff


	//   ....[23]....
        /*0088*/ 	.word	0xffffffff


	//   ....[24]....
        /*008c*/ 	.word	0xffffffff


	//   ....[25]....
        /*0090*/ 	.word	0xffffffff


	//   ....[26]....
        /*0094*/ 	.word	0xffffffff


	//   ....[27]....
        /*0098*/ 	.word	0xffffffff


	//   ....[28]....
        /*009c*/ 	.word	0xffffffff


	//   ....[29]....
        /*00a0*/ 	.word	0xffffffff


	//   ....[30]....
        /*00a4*/ 	.word	0xffffffff


	//   ....[31]....
        /*00a8*/ 	.word	0xffffffff


	//   ....[32]....
        /*00ac*/ 	.word	0xffffffff


	//   ....[33]....
        /*00b0*/ 	.word	0xffffffff


	//   ....[34]....
        /*00b4*/ 	.word	0xffffffff


	//   ....[35]....
        /*00b8*/ 	.word	0xffffffff


	//   ....[36]....
        /*00bc*/ 	.word	0xffffffff


	//   ....[37]....
        /*00c0*/ 	.word	0xffffffff


	//   ....[38]....
        /*00c4*/ 	.word	0xffffffff


	//   ....[39]....
        /*00c8*/ 	.word	0xffffffff


	//   ....[40]....
        /*00cc*/ 	.word	0xffffffff


	//   ....[41]....
        /*00d0*/ 	.word	0xffffffff


	//   ....[42]....
        /*00d4*/ 	.word	0xffffffff


	//   ....[43]....
        /*00d8*/ 	.word	0xffffffff


	//   ....[44]....
        /*00dc*/ 	.word	0xffffffff


	//   ....[45]....
        /*00e0*/ 	.word	0xffffffff


	//   ....[46]....
        /*00e4*/ 	.word	0xffffffff


	//   ....[47]....
        /*00e8*/ 	.word	0xffffffff


	//   ....[48]....
        /*00ec*/ 	.word	0xffffffff


	//   ....[49]....
        /*00f0*/ 	.word	0xffffffff


	//   ....[50]....
        /*00f4*/ 	.word	0xffffffff


	//   ....[51]....
        /*00f8*/ 	.word	0xffffffff


	//   ....[52]....
        /*00fc*/ 	.word	0xffffffff


	//   ....[53]....
        /*0100*/ 	.word	0xffffffff


	//   ....[54]....
        /*0104*/ 	.word	0xffffffff


	//   ....[55]....
        /*0108*/ 	.word	0xffffffff


	//   ....[56]....
        /*010c*/ 	.word	0xffffffff


	//   ....[57]....
        /*0110*/ 	.word	0xffffffff


	//   ....[58]....
        /*0114*/ 	.word	0xffffffff


	//   ....[59]....
        /*0118*/ 	.word	0xffffffff


	//   ....[60]....
        /*011c*/ 	.word	0xffffffff


	//   ....[61]....
        /*0120*/ 	.word	0xffffffff


	//   ....[62]....
        /*0124*/ 	.word	0xffffffff


	//   ....[63]....
        /*0128*/ 	.word	0xffffffff


	//   ....[64]....
        /*012c*/ 	.word	0xffffffff


	//   ....[65]....
        /*0130*/ 	.word	0xffffffff


	//   ....[66]....
        /*0134*/ 	.word	0xffffffff


	//   ....[67]....
        /*0138*/ 	.word	0xffffffff


	//   ....[68]....
        /*013c*/ 	.word	0xffffffff


	//   ....[69]....
        /*0140*/ 	.word	0xffffffff


	//   ....[70]....
        /*0144*/ 	.word	0xffffffff


	//   ....[71]....
        /*0148*/ 	.word	0xffffffff


	//   ....[72]....
        /*014c*/ 	.word	0xffffffff


	//   ....[73]....
        /*0150*/ 	.word	0xffffffff


	//   ....[74]....
        /*0154*/ 	.word	0xffffffff


	//   ....[75]....
        /*0158*/ 	.word	0xffffffff


	//   ....[76]....
        /*015c*/ 	.word	0xffffffff


	//   ....[77]....
        /*0160*/ 	.word	0xffffffff


	//   ....[78]....
        /*0164*/ 	.word	0xffffffff


	//   ....[79]....
        /*0168*/ 	.word	0xffffffff


	//   ....[80]....
        /*016c*/ 	.word	0xffffffff


	//   ....[81]....
        /*0170*/ 	.word	0xffffffff


	//   ....[82]....
        /*0174*/ 	.word	0xffffffff


	//   ....[83]....
        /*0178*/ 	.word	0xffffffff


	//   ....[84]....
        /*017c*/ 	.word	0xffffffff


	//   ....[85]....
        /*0180*/ 	.word	0xffffffff


	//   ....[86]....
        /*0184*/ 	.word	0xffffffff


	//----- nvinfo : EIATTR_COOP_GROUP_INSTR_OFFSETS
	.align		4
.L_4043:
        /*0188*/ 	.byte	0x04, 0x28
        /*018a*/ 	.short	(.L_4045 - .L_4044)


	//   ....[0]....
.L_4044:
        /*018c*/ 	.word	0x00000e30


	//   ....[1]....
        /*0190*/ 	.word	0x00000e80


	//   ....[2]....
        /*0194*/ 	.word	0x00000f50


	//   ....[3]....
        /*0198*/ 	.word	0x00001010


	//   ....[4]....
        /*019c*/ 	.word	0x000011e0


	//   ....[5]....
        /*01a0*/ 	.word	0x000013f0


	//   ....[6]....
        /*01a4*/ 	.word	0x000014b0


	//   ....[7]....
        /*01a8*/ 	.word	0x00001990


	//   ....[8]....
        /*01ac*/ 	.word	0x00001be0


	//   ....[9]....
        /*01b0*/ 	.word	0x00002140


	//   ....[10]....
        /*01b4*/ 	.word	0x00002170


	//   ....[11]....
        /*01b8*/ 	.word	0x000021b0


	//   ....[12]....
        /*01bc*/ 	.word	0x000021c0


	//   ....[13]....
        /*01c0*/ 	.word	0x00002230


	//   ....[14]....
        /*01c4*/ 	.word	0x00002260


	//   ....[15]....
        /*01c8*/ 	.word	0x000022a0


	//   ....[16]....
        /*01cc*/ 	.word	0x000022b0


	//   ....[17]....
        /*01d0*/ 	.word	0x00002340


	//   ....[18]....
        /*01d4*/ 	.word	0x00002380


	//   ....[19]....
        /*01d8*/ 	.word	0x00002390


	//   ....[20]....
        /*01dc*/ 	.word	0x000023a0


	//   ....[21]....
        /*01e0*/ 	.word	0x00002440


	//   ....[22]....
        /*01e4*/ 	.word	0x00002470


	//   ....[23]....
        /*01e8*/ 	.word	0x00002480


	//   ....[24]....
        /*01ec*/ 	.word	0x00002490


	//   ....[25]....
        /*01f0*/ 	.word	0x000025c0


	//   ....[26]....
        /*01f4*/ 	.word	0x00002600


	//   ....[27]....
        /*01f8*/ 	.word	0x00002640


	//   ....[28]....
        /*01fc*/ 	.word	0x00002680


	//   ....[29]....
        /*0200*/ 	.word	0x000027a0


	//   ....[30]....
        /*0204*/ 	.word	0x00002830


	//   ....[31]....
        /*0208*/ 	.word	0x00002870


	//   ....[32]....
        /*020c*/ 	.word	0x00002880


	//   ....[33]....
        /*0210*/ 	.word	0x00002890


	//   ....[34]....
        /*0214*/ 	.word	0x000028a0


	//   ....[35]....
        /*0218*/ 	.word	0x000028b0


	//   ....[36]....
        /*021c*/ 	.word	0x000028c0


	//   ....[37]....
        /*0220*/ 	.word	0x000028d0


	//   ....[38]....
        /*0224*/ 	.word	0x000028e0


	//   ....[39]....
        /*0228*/ 	.word	0x000029d0


	//   ....[40]....
        /*022c*/ 	.word	0x000029e0


	//   ....[41]....
        /*0230*/ 	.word	0x000029f0


	//   ....[42]....
        /*0234*/ 	.word	0x00002a00


	//   ....[43]....
        /*0238*/ 	.word	0x00002ad0


	//   ....[44]....
        /*023c*/ 	.word	0x00002af0


	//   ....[45]....
        /*0240*/ 	.word	0x00002b00


	//   ....[46]....
        /*0244*/ 	.word	0x00002b10


	//   ....[47]....
        /*0248*/ 	.word	0x00002be0


	//   ....[48]....
        /*024c*/ 	.word	0x00002c10


	//   ....[49]....
        /*0250*/ 	.word	0x00002c20


	//   ....[50]....
        /*0254*/ 	.word	0x00002c30


	//   ....[51]....
        /*0258*/ 	.word	0x00002d00


	//   ....[52]....
        /*025c*/ 	.word	0x00002d30


	//   ....[53]....
        /*0260*/ 	.word	0x00002d40


	//   ....[54]....
        /*0264*/ 	.word	0x00002d50


	//   ....[55]....
        /*0268*/ 	.word	0x00002e20


	//   ....[56]....
        /*026c*/ 	.word	0x00002e60


	//   ....[57]....
        /*0270*/ 	.word	0x00002ea0


	//   ....[58]....
        /*0274*/ 	.word	0x00002ed0


	//   ....[59]....
        /*0278*/ 	.word	0x00002f00


	//   ....[60]....
        /*027c*/ 	.word	0x00002f40


	//   ....[61]....
        /*0280*/ 	.word	0x00002f80


	//   ....[62]....
        /*0284*/ 	.word	0x00003020


	//   ....[63]....
        /*0288*/ 	.word	0x00003070


	//   ....[64]....
        /*028c*/ 	.word	0x000031d0


	//   ....[65]....
        /*0290*/ 	.word	0x00003c80


	//   ....[66]....
        /*0294*/ 	.word	0x00003cc0


	//   ....[67]....
        /*0298*/ 	.word	0x00003d50


	//   ....[68]....
        /*029c*/ 	.word	0x00003d70


	//   ....[69]....
        /*02a0*/ 	.word	0x00003da0


	//   ....[70]....
        /*02a4*/ 	.word	0x00003dc0


	//   ....[71]....
        /*02a8*/ 	.word	0x00003df0


	//   ....[72]....
        /*02ac*/ 	.word	0x00003e10


	//   ....[73]....
        /*02b0*/ 	.word	0x00003e50


	//   ....[74]....
        /*02b4*/ 	.word	0x00003e90


	//   ....[75]....
        /*02b8*/ 	.word	0x00004310


	//   ....[76]....
        /*02bc*/ 	.word	0x00004490


	//   ....[77]....
        /*02c0*/ 	.word	0x000045c0


	//   ....[78]....
        /*02c4*/ 	.word	0x00004610


	//   ....[79]....
        /*02c8*/ 	.word	0x00004660


	//   ....[80]....
        /*02cc*/ 	.word	0x00004690


	//   ....[81]....
        /*02d0*/ 	.word	0x000046b0


	//   ....[82]....
        /*02d4*/ 	.word	0x00004780


	//   ....[83]....
        /*02d8*/ 	.word	0x000047c0


	//   ....[84]....
        /*02dc*/ 	.word	0x00004810


	//   ....[85]....
        /*02e0*/ 	.word	0x00004840


	//   ....[86]....
        /*02e4*/ 	.word	0x00004860


	//----- nvinfo : EIATTR_VRC_CTA_INIT_COUNT
	.align		4
.L_4045:
        /*02e8*/ 	.byte	0x02, 0x4a
	.zero		1
	.zero		1


	//----- nvinfo : EIATTR_EXIT_INSTR_OFFSETS
	.align		4
        /*02ec*/ 	.byte	0x04, 0x1c
        /*02ee*/ 	.short	(.L_4047 - .L_4046)


	//   ....[0]....
.L_4046:
        /*02f0*/ 	.word	0x00004900


	//   ....[1]....
        /*02f4*/ 	.word	0x00004a70


	//----- nvinfo : EIATTR_MAX_THREADS
	.align		4
.L_4047:
        /*02f8*/ 	.byte	0x04, 0x05
        /*02fa*/ 	.short	(.L_4049 - .L_4048)
.L_4048:
        /*02fc*/ 	.word	0x00000020
        /*0300*/ 	.word	0x00000001
        /*0304*/ 	.word	0x00000001


	//----- nvinfo : EIATTR_CRS_STACK_SIZE
	.align		4
.L_4049:
        /*0308*/ 	.byte	0x04, 0x1e
        /*030a*/ 	.short	(.L_4051 - .L_4050)
.L_4050:
        /*030c*/ 	.word	0x00000000


	//----- nvinfo : EIATTR_CBANK_PARAM_SIZE
	.align		4
.L_4051:
        /*0310*/ 	.byte	0x03, 0x19
        /*0312*/ 	.short	0x01f0


	//----- nvinfo : EIATTR_PARAM_CBANK
	.align		4
        /*0314*/ 	.byte	0x04, 0x0a
        /*0316*/ 	.short	(.L_4053 - .L_4052)
	.align		4
.L_4052:
        /*0318*/ 	.word	index@(.nv.constant0._Z25selective_scan_bwd_kernelI32Selective_Scan_bwd_kernel_traitsILi32ELi4ELb1ELb1ELb1ELb0ELb1EfN3c107complexIfEEEEv12SSMParamsBwd)
        /*031c*/ 	.short	0x0380
        /*031e*/ 	.short	0x01f0


	//----- nvinfo : EIATTR_SW_WAR
	.align		4
.L_4053:
        /*0320*/ 	.byte	0x04, 0x36
        /*0322*/ 	.short	(.L_4055 - .L_4054)
.L_4054:
        /*0324*/ 	.word	0x00000008
.L_4055:


//--------------------- .nv.info._Z25selective_scan_bwd_kernelI32Selective_Scan_bwd_kernel_traitsILi32ELi4ELb1ELb1ELb1ELb1ELb0EfN3c107complexIfEEEEv12SSMParamsBwd --------------------------
	.section	.nv.info._Z25selective_scan_bwd_kernelI32Selective_Scan_bwd_kernel_traitsILi32ELi4ELb1ELb1ELb1ELb1ELb0EfN3c107complexIfEEEEv12SSMParamsBwd,"",@"SHT_CUDA_INFO"
	.sectionflags	@""
	.align	4


	//----- nvinfo : EIATTR_CUDA_API_VERSION
	.align		4
        /*0000*/ 	.byte	0x04, 0x37
        /*0002*/ 	.short	(.L_4057 - .L_4056)
.L_4056:
        /*0004*/ 	.word	0x00000082


	//----- nvinfo : EIATTR_KPARAM_INFO
	.align		4
.L_4057:
        /*0008*/ 	.byte	0x04, 0x17
        /*000a*/ 	.short	(.L_4059 - .L_4058)
.L_4058:
        /*000c*/ 	.word	0x00000000
        /*0010*/ 	.short	0x0000
        /*0012*/ 	.short	0x0000
        /*0014*/ 	.byte	0x00, 0xf0, 0xc1, 0x07


	//----- nvinfo : EIATTR_SPARSE_MMA_MASK
	.align		4
.L_4059:
        /*0018*/ 	.byte	0x03, 0x50
        /*001a*/ 	.short	0x0000


	//----- nvinfo : EIATTR_MAXREG_COUNT
	.align		4
        /*001c*/ 	.byte	0x03, 0x1b
        /*001e*/ 	.short	0x00ff


	//----- nvinfo : EIATTR_NUM_BARRIERS
	.align		4
        /*0020*/ 	.byte	0x02, 0x4c
        /*0022*/ 	.byte	0x01
	.zero		1


	//----- nvinfo : EIATTR_MERCURY_ISA_VERSION
	.align		4
        /*0024*/ 	.byte	0x03, 0x5f
        /*0026*/ 	.short	0x0101


	//----- nvinfo : EIATTR_COOP_GROUP_MASK_REGIDS
	.align		4
        /*0028*/ 	.byte	0x04, 0x29
        /*002a*/ 	.short	(.L_4061 - .L_4060)


	//   ....[0]....
.L_4060:
        /*002c*/ 	.word	0xffffffff


	//   ....[1]....
        /*0030*/ 	.word	0xffffffff


	//   ....[2]....
        /*0034*/ 	.word	0xffffffff


	//   ....[3]....
        /*0038*/ 	.word	0xffffffff


	//   ....[4]....
        /*003c*/ 	.word	0xffffffff


	//   ....[5]....
        /*0040*/ 	.word	0xffffffff


	//   ....[6]....
        /*0044*/ 	.word	0xffffffff


	//   ....[7]....
        /*0048*/ 	.word	0xffffffff


	//   ....[8]....
        /*004c*/ 	.word	0xffffffff


	//   ....[9]....
        /*0050*/ 	.word	0xffffffff


	//   ....[10]....
        /*0054*/ 	.word	0xffffffff


	//   ....[11]....
        /*0058*/ 	.word	0xffffffff


	//   ....[12]....
        /*005c*/ 	.word	0xffffffff


	//   ....[13]....
        /*0060*/ 	.word	0xffffffff


	//   ....[14]....
        /*0064*/ 	.word	0xffffffff


	//   ....[15]....
        /*0068*/ 	.word	0xffffffff


	//   ....[16]....
        /*006c*/ 	.word	0xffffffff


	//   ....[17]....
        /*0070*/ 	.word	0xffffffff


	//   ....[18]....
        /*0074*/ 	.word	0xffffffff


	//   ....[19]....
        /*0078*/ 	.word	0xffffffff


	//   ....[20]....
        /*007c*/ 	.word	0xffffffff


	//   ....[21]....
        /*0080*/ 	.word	0xffffffff


	//   ....[22]....
        /*0084*/ 	.word	0xffffffff


	//   ....[23]....
        /*0088*/ 	.word	0xffffffff


	//   ....[24]....
        /*008c*/ 	.word	0xffffffff


	//   ....[25]....
        /*0090*/ 	.word	0xffffffff


	//   ....[26]....
        /*0094*/ 	.word	0xffffffff


	//   ....[27]....
        /*0098*/ 	.word	0xffffffff


	//   ....[28]....
        /*009c*/ 	.word	0xffffffff


	//   ....[29]....
        /*00a0*/ 	.word	0xffffffff


	//   ....[30]....
        /*00a4*/ 	.word	0xffffffff


	//   ....[31]....
        /*00a8*/ 	.word	0xffffffff


	//   ....[32]....
        /*00ac*/ 	.word	0xffffffff


	//   ....[33]....
        /*00b0*/ 	.word	0xffffffff


	//   ....[34]....
        /*00b4*/ 	.word	0xffffffff


	//   ....[35]....
        /*00b8*/ 	.word	0xffffffff


	//   ....[36]....
        /*00bc*/ 	.word	0xffffffff


	//   ....[37]....
        /*00c0*/ 	.word	0xffffffff


	//   ....[38]....
        /*00c4*/ 	.word	0xffffffff


	//   ....[39]....
        /*00c8*/ 	.word	0xffffffff


	//   ....[40]....
        /*00cc*/ 	.word	0xffffffff


	//   ....[41]....
        /*00d0*/ 	.word	0xffffffff


	//   ....[42]....
        /*00d4*/ 	.word	0xffffffff


	//   ....[43]....
        /*00d8*/ 	.word	0xffffffff


	//   ....[44]....
        /*00dc*/ 	.word	0xffffffff


	//   ....[45]....
        /*00e0*/ 	.word	0xffffffff


	//   ....[46]....
        /*00e4*/ 	.word	0xffffffff


	//   ....[47]....
        /*00e8*/ 	.word	0xffffffff


	//   ....[48]....
        /*00ec*/ 	.word	0xffffffff


	//   ....[49]....
        /*00f0*/ 	.word	0xffffffff


	//   ....[50]....
        /*00f4*/ 	.word	0xffffffff


	//   ....[51]....
        /*00f8*/ 	.word	0xffffffff


	//   ....[52]....
        /*00fc*/ 	.word	0xffffffff


	//   ....[53]....
        /*0100*/ 	.word	0xffffffff


	//   ....[54]....
        /*0104*/ 	.word	0xffffffff


	//   ....[55]....
        /*0108*/ 	.word	0xffffffff


	//   ....[56]....
        /*010c*/ 	.word	0xffffffff


	//   ....[57]....
        /*0110*/ 	.word	0xffffffff


	//   ....[58]....
        /*0114*/ 	.word	0xffffffff


	//   ....[59]....
        /*0118*/ 	.word	0xffffffff


	//   ....[60]....
        /*011c*/ 	.word	0xffffffff


	//   ....[61]....
        /*0120*/ 	.word	0xffffffff


	//   ....[62]....
        /*0124*/ 	.word	0xffffffff


	//   ....[63]....
        /*0128*/ 	.word	0xffffffff


	//   ....[64]....
        /*012c*/ 	.word	0xffffffff


	//   ....[65]....
        /*0130*/ 	.word	0xffffffff


	//   ....[66]....
        /*0134*/ 	.word	0xffffffff


	//   ....[67]....
        /*0138*/ 	.word	0xffffffff


	//   ....[68]....
        /*013c*/ 	.word	0xffffffff


	//   ....[69]....
        /*0140*/ 	.word	0xffffffff


	//   ....[70]....
        /*0144*/ 	.word	0xffffffff


	//   ....[71]....
        /*0148*/ 	.word	0xffffffff


	//   ....[72]....
        /*014c*/ 	.word	0xffffffff


	//   ....[73]....
        /*0150*/ 	.word	0xffffffff


	//   ....[74]....
        /*0154*/ 	.word	0xffffffff


	//   ....[75]....
        /*0158*/ 	.word	0xffffffff


	//   ....[76]....
        /*015c*/ 	.word	0xffffffff


	//   ....[77]....
        /*0160*/ 	.word	0xffffffff


	//   ....[78]....
        /*0164*/ 	.word	0xffffffff


	//   ....[79]....
        /*0168*/ 	.word	0xffffffff


	//   ....[80]....
        /*016c*/ 	.word	0xffffffff


	//   ....[81]....
        /*0170*/ 	.word	0xffffffff


	//   ....[82]....
        /*0174*/ 	.word	0xffffffff


	//   ....[83]....
        /*0178*/ 	.word	0xffffffff


	//----- nvinfo : EIATTR_COOP_GROUP_INSTR_OFFSETS
	.align		4
.L_4061:
        /*017c*/ 	.byte	0x04, 0x28
        /*017e*/ 	.short	(.L_4063 - .L_4062)


	//   ....[0]....
.L_4062:
        /*0180*/ 	.word	0x00000d90


	//   ....[1]....
        /*0184*/ 	.word	0x00000e10


	//   ....[2]....
        /*0188*/ 	.word	0x00000ef0


	//   ....[3]....
        /*018c*/ 	.word	0x00001b60


	//   ....[4]....
        /*0190*/ 	.word	0x00001db0


	//   ....[5]....
        /*0194*/ 	.word	0x00002310


	//   ....[6]....
        /*0198*/ 	.word	0x00002340


	//   ....[7]....
        /*019c*/ 	.word	0x00002380


	//   ....[8]....
        /*01a0*/ 	.word	0x00002390


	//   ....[9]....
        /*01a4*/ 	.word	0x00002400


	//   ....[10]....
        /*01a8*/ 	.word	0x00002430


	//   ....[11]....
        /*01ac*/ 	.word	0x00002470


	//   ....[12]....
        /*01b0*/ 	.word	0x00002480


	//   ....[13]....
        /*01b4*/ 	.word	0x00002510


	//   ....[14]....
        /*01b8*/ 	.word	0x00002550


	//   ....[15]....
        /*01bc*/ 	.word	0x00002560


	//   ....[16]....
        /*01c0*/ 	.word	0x00002570


	//   ....[17]....
        /*01c4*/ 	.word	0x00002610


	//   ....[18]....
        /*01c8*/ 	.word	0x00002640


	//   ....[19]....
        /*01cc*/ 	.word	0x00002650


	//   ....[20]....
        /*01d0*/ 	.word	0x00002660


	//   ....[21]....
        /*01d4*/ 	.word	0x00002790


	//   ....[22]....
        /*01d8*/ 	.word	0x000027d0


	//   ....[23]....
        /*01dc*/ 	.word	0x00002810


	//   ....[24]....
        /*01e0*/ 	.word	0x00002850


	//   ....[25]....
        /*01e4*/ 	.word	0x00002970


	//   ....[26]....
        /*01e8*/ 	.word	0x00002a00


	//   ....[27]....
        /*01ec*/ 	.word	0x00002a40


	//   ....[28]....
        /*01f0*/ 	.word	0x00002a50


	//   ....[29]....
        /*01f4*/ 	.word	0x00002a60


	//   ....[30]....
        /*01f8*/ 	.word	0x00002a70


	//   ....[31]....
        /*01fc*/ 	.word	0x00002a80


	//   ....[32]....
        /*0200*/ 	.word	0x00002a90


	//   ....[33]....
        /*0204*/ 	.word	0x00002aa0


	//   ....[34]....
        /*0208*/ 	.word	0x00002ab0


	//   ....[35]....
        /*020c*/ 	.word	0x00002ba0


	//   ....[36]....
        /*0210*/ 	.word	0x00002bb0


	//   ....[37]....
        /*0214*/ 	.word	0x00002bc0


	//   ....[38]....
        /*0218*/ 	.word	0x00002bd0


	//   ....[39]....
        /*021c*/ 	.word	0x00002ca0


	//   ....[40]....
        /*0220*/ 	.word	0x00002cc0


	//   ....[41]....
        /*0224*/ 	.word	0x00002cd0


	//   ....[42]....
        /*0228*/ 	.word	0x00002ce0


	//   ....[43]....
        /*022c*/ 	.word	0x00002db0


	//   ....[44]....
        /*0230*/ 	.word	0x00002de0


	//   ....[45]....
        /*0234*/ 	.word	0x00002df0


	//   ....[46]....
        /*0238*/ 	.word	0x00002e00


	//   ....[47]....
        /*023c*/ 	.word	0x00002ed0


	//   ....[48]....
        /*0240*/ 	.word	0x00002f00


	//   ....[49]....
        /*0244*/ 	.word	0x00002f10


	//   ....[50]....
        /*0248*/ 	.word	0x00002f20


	//   ....[51]....
        /*024c*/ 	.word	0x00002ff0


	//   ....[52]....
        /*0250*/ 	.word	0x00003030


	//   ....[53]....
        /*0254*/ 	.word	0x00003070


	//   ....[54]....
        /*0258*/ 	.word	0x000030a0


	//   ....[55]....
        /*025c*/ 	.word	0x000030d0


	//   ....[56]....
        /*0260*/ 	.word	0x00003110


	//   ....[57]....
        /*0264*/ 	.word	0x00003160


	//   ....[58]....
        /*0268*/ 	.word	0x00003200


	//   ....[59]....
        /*026c*/ 	.word	0x00003260


	//   ....[60]....
        /*0270*/ 	.word	0x000032c0


	//   ....[61]....
        /*0274*/ 	.word	0x00003e50


	//   ....[62]....
        /*0278*/ 	.word	0x00003e90


	//   ....[63]....
        /*027c*/ 	.word	0x00003f40


	//   ....[64]....
        /*0280*/ 	.word	0x00003f60


	//   ....[65]....
        /*0284*/ 	.word	0x00003f90


	//   ....[66]....
        /*0288*/ 	.word	0x00003fb0


	//   ....[67]....
        /*028c*/ 	.word	0x00003fe0


	//   ....[68]....
        /*0290*/ 	.word	0x00004000


	//   ....[69]....
        /*0294*/ 	.word	0x00004030


	//   ....[70]....
        /*0298*/ 	.word	0x00004070


	//   ....[71]....
        /*029c*/ 	.word	0x00004460


	//   ....[72]....
        /*02a0*/ 	.word	0x000045b0


	//   ....[73]....
        /*02a4*/ 	.word	0x00004830


	//   ....[74]....
        /*02a8*/ 	.word	0x000049a0


	//   ....[75]....
        /*02ac*/ 	.word	0x000049f0


	//   ....[76]....
        /*02b0*/ 	.word	0x00004a40


	//   ....[77]....
        /*02b4*/ 	.word	0x00004a70


	//   ....[78]....
        /*02b8*/ 	.word	0x00004a90


	//   ....[79]....
        /*02bc*/ 	.word	0x00004b60


	//   ....[80]....
        /*02c0*/ 	.word	0x00004ba0


	//   ....[81]....
        /*02c4*/ 	.word	0x00004bf0


	//   ....[82]....
        /*02c8*/ 	.word	0x00004c20


	//   ....[83]....
        /*02cc*/ 	.word	0x00004c40


	//----- nvinfo : EIATTR_VRC_CTA_INIT_COUNT
	.align		4
.L_4063:
        /*02d0*/ 	.byte	0x02, 0x4a
	.zero		1
	.zero		1


	//----- nvinfo : EIATTR_EXIT_INSTR_OFFSETS
	.align		4
        /*02d4*/ 	.byte	0x04, 0x1c
        /*02d6*/ 	.short	(.L_4065 - .L_4064)


	//   ....[0]....
.L_4064:
        /*02d8*/ 	.word	0x00004ce0


	//   ....[1]....
        /*02dc*/ 	.word	0x00004e50


	//----- nvinfo : EIATTR_MAX_THREADS
	.align		4
.L_4065:
        /*02e0*/ 	.byte	0x04, 0x05
        /*02e2*/ 	.short	(.L_4067 - .L_4066)
.L_4066:
        /*02e4*/ 	.word	0x00000020
        /*02e8*/ 	.word	0x00000001
        /*02ec*/ 	.word	0x00000001


	//----- nvinfo : EIATTR_CRS_STACK_SIZE
	.align		4
.L_4067:
        /*02f0*/ 	.byte	0x04, 0x1e
        /*02f2*/ 	.short	(.L_4069 - .L_4068)
.L_4068:
        /*02f4*/ 	.word	0x00000000


	//----- nvinfo : EIATTR_CBANK_PARAM_SIZE
	.align		4
.L_4069:
        /*02f8*/ 	.byte	0x03, 0x19
        /*02fa*/ 	.short	0x01f0


	//----- nvinfo : EIATTR_PARAM_CBANK
	.align		4
        /*02fc*/ 	.byte	0x04, 0x0a
        /*02fe*/ 	.short	(.L_4071 - .L_4070)
	.align		4
.L_4070:
        /*0300*/ 	.word	index@(.nv.constant0._Z25selective_scan_bwd_kernelI32Selective_Scan_bwd_kernel_traitsILi32ELi4ELb1ELb1ELb1ELb1ELb0EfN3c107complexIfEEEEv12SSMParamsBwd)
        /*0304*/ 	.short	0x0380
        /*0306*/ 	.short	0x01f0


	//----- nvinfo : EIATTR_SW_WAR
	.align		4
.L_4071:
        /*0308*/ 	.byte	0x04, 0x36
        /*030a*/ 	.short	(.L_4073 - .L_4072)
.L_4072:
        /*030c*/ 	.word	0x00000008
.L_4073:


//--------------------- .nv.info._Z25selective_scan_bwd_kernelI32Selective_Scan_bwd_kernel_traitsILi32ELi4ELb1ELb1ELb1ELb1ELb1EfN3c107complexIfEEEEv12SSMParamsBwd --------------------------
	.section	.nv.info._Z25selective_scan_bwd_kernelI32Selective_Scan_bwd_kernel_traitsILi32ELi4ELb1ELb1ELb1ELb1ELb1EfN3c107complexIfEEEEv12SSMParamsBwd,"",@"SHT_CUDA_INFO"
	.sectionflags	@""
	.align	4


	//----- nvinfo : EIATTR_CUDA_API_VERSION
	.align		4
        /*0000*/ 	.byte	0x04, 0x37
        /*0002*/ 	.short	(.L_4075 - .L_4074)
.L_4074:
        /*0004*/ 	.word	0x00000082


	//----- nvinfo : EIATTR_KPARAM_INFO
	.align		4
.L_4075:
        /*0008*/ 	.byte	0x04, 0x17
        /*000a*/ 	.short	(.L_4077 - .L_4076)
.L_4076:
        /*000c*/ 	.word	0x00000000
        /*0010*/ 	.short	0x0000
        /*0012*/ 	.short	0x0000
        /*0014*/ 	.byte	0x00, 0xf0, 0xc1, 0x07


	//----- nvinfo : EIATTR_SPARSE_MMA_MASK
	.align		4
.L_4077:
        /*0018*/ 	.byte	0x03, 0x50
        /*001a*/ 	.short	0x0000


	//----- nvinfo : EIATTR_MAXREG_COUNT
	.align		4
        /*001c*/ 	.byte	0x03, 0x1b
        /*001e*/ 	.short	0x00ff


	//----- nvinfo : EIATTR_NUM_BARRIERS
	.align		4
        /*0020*/ 	.byte	0x02, 0x4c
        /*0022*/ 	.byte	0x01
	.zero		1


	//----- nvinfo : EIATTR_MERCURY_ISA_VERSION
	.align		4
        /*0024*/ 	.byte	0x03, 0x5f
        /*0026*/ 	.short	0x0101


	//----- nvinfo : EIATTR_COOP_GROUP_MASK_REGIDS
	.align		4
        /*0028*/ 	.byte	0x04, 0x29
        /*002a*/ 	.short	(.L_4079 - .L_4078)


	//   ....[0]....
.L_4078:
        /*002c*/ 	.word	0xffffffff


	//   ....[1]....
        /*0030*/ 	.word	0xffffffff


	//   ....[2]....
        /*0034*/ 	.word	0xffffffff


	//   ....[3]....
        /*0038*/ 	.word	0xffffffff


	//   ....[4]....
        /*003c*/ 	.word	0xffffffff


	//   ....[5]....
        /*0040*/ 	.word	0xffffffff


	//   ....[6]....
        /*0044*/ 	.word	0xffffffff


	//   ....[7]....
        /*0048*/ 	.word	0xffffffff


	//   ....[8]....
        /*004c*/ 	.word	0xffffffff


	//   ....[9]....
        /*0050*/ 	.word	0xffffffff


	//   ....[10]....
        /*0054*/ 	.word	0xffffffff


	//   ....[11]....
        /*0058*/ 	.word	0xffffffff


	//   ....[12]....
        /*005c*/ 	.word	0xffffffff


	//   ....[13]....
        /*0060*/ 	.word	0xffffffff


	//   ....[14]....
        /*0064*/ 	.word	0xffffffff


	//   ....[15]....
        /*0068*/ 	.word	0xffffffff


	//   ....[16]....
        /*006c*/ 	.word	0xffffffff


	//   ....[17]....
        /*0070*/ 	.word	0xffffffff


	//   ....[18]....
        /*0074*/ 	.word	0xffffffff


	//   ....[19]....
        /*0078*/ 	.word	0xffffffff


	//   ....[20]....
        /*007c*/ 	.word	0xffffffff


	//   ....[21]....
        /*0080*/ 	.word	0xffffffff


	//   ....[22]....
        /*0084*/ 	.word	0xffffffff


	//   ....[23]....
        /*0088*/ 	.word	0xffffffff


	//   ....[24]....
        /*008c*/ 	.word	0xffffffff


	//   ....[25]....
        /*0090*/ 	.word	0xffffffff


	//   ....[26]....
        /*0094*/ 	.word	0xffffffff


	//   ....[27]....
        /*0098*/ 	.word	0xffffffff


	//   ....[28]....
        /*009c*/ 	.word	0xffffffff


	//   ....[29]....
        /*00a0*/ 	.word	0xffffffff


	//   ....[30]....
        /*00a4*/ 	.word	0xffffffff


	//   ....[31]....
        /*00a8*/ 	.word	0xffffffff


	//   ....[32]....
        /*00ac*/ 	.word	0xffffffff


	//   ....[33]....
        /*00b0*/ 	.word	0xffffffff


	//   ....[34]....
        /*00b4*/ 	.word	0xffffffff


	//   ....[35]....
        /*00b8*/ 	.word	0xffffffff


	//   ....[36]....
        /*00bc*/ 	.word	0xffffffff


	//   ....[37]....
        /*00c0*/ 	.word	0xffffffff


	//   ....[38]....
        /*00c4*/ 	.word	0xffffffff


	//   ....[39]....
        /*00c8*/ 	.word	0xffffffff


	//   ....[40]....
        /*00cc*/ 	.word	0xffffffff


	//   ....[41]....
        /*00d0*/ 	.word	0xffffffff


	//   ....[42]....
        /*00d4*/ 	.word	0xffffffff


	//   ....[43]....
        /*00d8*/ 	.word	0xffffffff


	//   ....[44]....
        /*00dc*/ 	.word	0xffffffff


	//   ....[45]....
        /*00e0*/ 	.word	0xffffffff


	//   ....[46]....
        /*00e4*/ 	.word	0xffffffff


	//   ....[47]....
        /*00e8*/ 	.word	0xffffffff


	//   ....[48]....
        /*00ec*/ 	.word	0xffffffff


	//   ....[49]....
        /*00f0*/ 	.word	0xffffffff


	//   ....[50]....
        /*00f4*/ 	.word	0xffffffff


	//   ....[51]....
        /*00f8*/ 	.word	0xffffffff


	//   ....[52]....
        /*00fc*/ 	.word	0xffffffff


	//   ....[53]....
        /*0100*/ 	.word	0xffffffff


	//   ....[54]....
        /*0104*/ 	.word	0xffffffff


	//   ....[55]....
        /*0108*/ 	.word	0xffffffff


	//   ....[56]....
        /*010c*/ 	.word	0xffffffff


	//   ....[57]....
        /*0110*/ 	.word	0xffffffff


	//   ....[58]....
        /*0114*/ 	.word	0xffffffff


	//   ....[59]....
        /*0118*/ 	.word	0xffffffff


	//   ....[60]....
        /*011c*/ 	.word	0xffffffff


	//   ....[61]....
        /*0120*/ 	.word	0xffffffff


	//   ....[62]....
        /*0124*/ 	.word	0xffffffff


	//   ....[63]....
        /*0128*/ 	.word	0xffffffff


	//   ....[64]....
        /*012c*/ 	.word	0xffffffff


	//   ....[65]....
        /*0130*/ 	.word	0xffffffff


	//   ....[66]....
        /*0134*/ 	.word	0xffffffff


	//   ....[67]....
        /*0138*/ 	.word	0xffffffff


	//   ....[68]....
        /*013c*/ 	.word	0xffffffff


	//   ....[69]....
        /*0140*/ 	.word	0xffffffff


	//   ....[70]....
        /*0144*/ 	.word	0xffffffff


	//   ....[71]....
        /*0148*/ 	.word	0xffffffff


	//   ....[72]....
        /*014c*/ 	.word	0xffffffff


	//   ....[73]....
        /*0150*/ 	.word	0xffffffff


	//   ....[74]....
        /*0154*/ 	.word	0xffffffff


	//   ....[75]....
        /*0158*/ 	.word	0xffffffff


	//   ....[76]....
        /*015c*/ 	.word	0xffffffff


	//   ....[77]....
        /*0160*/ 	.word	0xffffffff


	//   ....[78]....
        /*0164*/ 	.word	0xffffffff


	//   ....[79]....
        /*0168*/ 	.word	0xffffffff


	//   ....[80]....
        /*016c*/ 	.word	0xffffffff


	//   ....[81]....
        /*0170*/ 	.word	0xffffffff


	//   ....[82]....
        /*0174*/ 	.word	0xffffffff


	//   ....[83]....
        /*0178*/ 	.word	0xffffffff


	//   ....[84]....
        /*017c*/ 	.word	0xffffffff


	//   ....[85]....
        /*0180*/ 	.word	0xffffffff


	//   ....[86]....
        /*0184*/ 	.word	0xffffffff


	//   ....[87]....
        /*0188*/ 	.word	0xffffffff


	//----- nvinfo : EIATTR_COOP_GROUP_INSTR_OFFSETS
	.align		4
.L_4079:
        /*018c*/ 	.byte	0x04, 0x28
        /*018e*/ 	.short	(.L_4081 - .L_4080)


	//   ....[0]....
.L_4080:
        /*0190*/ 	.word	0x00000de0


	//   ....[1]....
        /*0194*/ 	.word	0x00000e40


	//   ....[2]....
        /*0198*/ 	.word	0x00000f70


	//   ....[3]....
        /*019c*/ 	.word	0x00001910


	//   ....[4]....
        /*01a0*/ 	.word	0x00001a80


	//   ....[5]....
        /*01a4*/ 	.word	0x00001c80


	//   ....[6]....
        /*01a8*/ 	.word	0x00001d70


	//   ....[7]....
        /*01ac*/ 	.word	0x00002260


	//   ....[8]....
        /*01b0*/ 	.word	0x000024c0


	//   ....[9]....
        /*01b4*/ 	.word	0x00002a00


	//   ....[10]....
        /*01b8*/ 	.word	0x00002a40


	//   ....[11]....
        /*01bc*/ 	.word	0x00002a80


	//   ....[12]....
        /*01c0*/ 	.word	0x00002a90


	//   ....[13]....
        /*01c4*/ 	.word	0x00002b20


	//   ....[14]....
        /*01c8*/ 	.word	0x00002b50


	//   ....[15]....
        /*01cc*/ 	.word	0x00002b70


	//   ....[16]....
        /*01d0*/ 	.word	0x00002b80


	//   ....[17]....
        /*01d4*/ 	.word	0x00002c10


	//   ....[18]....
        /*01d8*/ 	.word	0x00002c50


	//   ....[19]....
        /*01dc*/ 	.word	0x00002c60


	//   ....[20]....
        /*01e0*/ 	.word	0x00002c70


	//   ....[21]....
        /*01e4*/ 	.word	0x00002d10


	//   ....[22]....
        /*01e8*/ 	.word	0x00002d40


	//   ....[23]....
        /*01ec*/ 	.word	0x00002d50


	//   ....[24]....
        /*01f0*/ 	.word	0x00002d60


	//   ....[25]....
        /*01f4*/ 	.word	0x00002e90


	//   ....[26]....
        /*01f8*/ 	.word	0x00002ed0


	//   ....[27]....
        /*01fc*/ 	.word	0x00002f10


	//   ....[28]....
        /*0200*/ 	.word	0x00002f50


	//   ....[29]....
        /*0204*/ 	.word	0x000030f0


	//   ....[30]....
        /*0208*/ 	.word	0x00003130


	//   ....[31]....
        /*020c*/ 	.word	0x00003140


	//   ....[32]....
        /*0210*/ 	.word	0x00003150


	//   ....[33]....
        /*0214*/ 	.word	0x00003160


	//   ....[34]....
        /*0218*/ 	.word	0x00003170


	//   ....[35]....
        /*021c*/ 	.word	0x00003180


	//   ....[36]....
        /*0220*/ 	.word	0x00003190


	//   ....[37]....
        /*0224*/ 	.word	0x000031a0


	//   ....[38]....
        /*0228*/ 	.word	0x000031b0


	//   ....[39]....
        /*022c*/ 	.word	0x000032a0


	//   ....[40]....
        /*0230*/ 	.word	0x000032b0


	//   ....[41]....
        /*0234*/ 	.word	0x000032c0


	//   ....[42]....
        /*0238*/ 	.word	0x000032d0


	//   ....[43]....
        /*023c*/ 	.word	0x000033a0


	//   ....[44]....
        /*0240*/ 	.word	0x000033c0


	//   ....[45]....
        /*0244*/ 	.word	0x000033d0


	//   ....[46]....
        /*0248*/ 	.word	0x000033e0


	//   ....[47]....
        /*024c*/ 	.word	0x000034b0


	//   ....[48]....
        /*0250*/ 	.word	0x000034e0


	//   ....[49]....
        /*0254*/ 	.word	0x000034f0


	//   ....[50]....
        /*0258*/ 	.word	0x00003500


	//   ....[51]....
        /*025c*/ 	.word	0x000035d0


	//   ....[52]....
        /*0260*/ 	.word	0x00003600


	//   ....[53]....
        /*0264*/ 	.word	0x00003610


	//   ....[54]....
        /*0268*/ 	.word	0x00003620


	//   ....[55]....
        /*026c*/ 	.word	0x000036f0


	//   ....[56]....
        /*0270*/ 	.word	0x00003730


	//   ....[57]....
        /*0274*/ 	.word	0x00003770


	//   ....[58]....
        /*0278*/ 	.word	0x000037a0


	//   ....[59]....
        /*027c*/ 	.word	0x000037d0


	//   ....[60]....
        /*0280*/ 	.word	0x00003810


	//   ....[61]....
        /*0284*/ 	.word	0x00003850


	//   ....[62]....
        /*0288*/ 	.word	0x000038d0


	//   ....[63]....
        /*028c*/ 	.word	0x00003940


	//   ....[64]....
        /*0290*/ 	.word	0x00003a10


	//   ....[65]....
        /*0294*/ 	.word	0x00004550


	//   ....[66]....
        /*0298*/ 	.word	0x00004590


	//   ....[67]....
        /*029c*/ 	.word	0x00004640


	//   ....[68]....
        /*02a0*/ 	.word	0x00004660


	//   ....[69]....
        /*02a4*/ 	.word	0x00004690


	//   ....[70]....
        /*02a8*/ 	.word	0x000046b0


	//   ....[71]....
        /*02ac*/ 	.word	0x000046e0


	//   ....[72]....
        /*02b0*/ 	.word	0x00004700


	//   ....[73]....
        /*02b4*/ 	.word	0x00004730


	//   ....[74]....
        /*02b8*/ 	.word	0x00004770


	//   ....[75]....
        /*02bc*/ 	.word	0x00004b60


	//   ....[76]....
        /*02c0*/ 	.word	0x00004c60


	//   ....[77]....
        /*02c4*/ 	.word	0x00004f40


	//   ....[78]....
        /*02c8*/ 	.word	0x000050a0


	//   ....[79]....
        /*02cc*/ 	.word	0x000050f0


	//   ....[80]....
        /*02d0*/ 	.word	0x00005140


	//   ....[81]....
        /*02d4*/ 	.word	0x00005170


	//   ....[82]....
        /*02d8*/ 	.word	0x00005190


	//   ....[83]....
        /*02dc*/ 	.word	0x00005260


	//   ....[84]....
        /*02e0*/ 	.word	0x000052a0


	//   ....[85]....
        /*02e4*/ 	.word	0x000052f0


	//   ....[86]....
        /*02e8*/ 	.word	0x00005320


	//   ....[87]....
        /*02ec*/ 	.word	0x00005340


	//----- nvinfo : EIATTR_VRC_CTA_INIT_COUNT
	.align		4
.L_4081:
        /*02f0*/ 	.byte	0x02, 0x4a
	.zero		1
	.zero		1


	//----- nvinfo : EIATTR_EXIT_INSTR_OFFSETS
	.align		4
        /*02f4*/ 	.byte	0x04, 0x1c
        /*02f6*/ 	.short	(.L_4083 - .L_4082)


	//   ....[0]....
.L_4082:
        /*02f8*/ 	.word	0x000053e0


	//   ....[1]....
        /*02fc*/ 	.word	0x00005550


	//----- nvinfo : EIATTR_MAX_THREADS
	.align		4
.L_4083:
        /*0300*/ 	.byte	0x04, 0x05
        /*0302*/ 	.short	(.L_4085 - .L_4084)
.L_4084:
        /*0304*/ 	.word	0x00000020
        /*0308*/ 	.word	0x00000001
        /*030c*/ 	.word	0x00000001


	//----- nvinfo : EIATTR_CRS_STACK_SIZE
	.align		4
.L_4085:
        /*0310*/ 	.byte	0x04, 0x1e
        /*0312*/ 	.short	(.L_4087 - .L_4086)
.L_4086:
        /*0314*/ 	.word	0x00000000


	//----- nvinfo : EIATTR_CBANK_PARAM_SIZE
	.align		4
.L_4087:
        /*0318*/ 	.byte	0x03, 0x19
        /*031a*/ 	.short	0x01f0


	//----- nvinfo : EIATTR_PARAM_CBANK
	.align		4
        /*031c*/ 	.byte	0x04, 0x0a
        /*031e*/ 	.short	(.L_4089 - .L_4088)
	.align		4
.L_4088:
        /*0320*/ 	.word	index@(.nv.constant0._Z25selective_scan_bwd_kernelI32Selective_Scan_bwd_kernel_traitsILi32ELi4ELb1ELb1ELb1ELb1ELb1EfN3c107complexIfEEEEv12SSMParamsBwd)
        /*0324*/ 	.short	0x0380
        /*0326*/ 	.short	0x01f0


	//----- nvinfo : EIATTR_SW_WAR
	.align		4
.L_4089:
        /*0328*/ 	.byte	0x04, 0x36
        /*032a*/ 	.short	(.L_4091 - .L_4090)
.L_4090:
        /*032c*/ 	.word	0x00000008
.L_4091:


//--------------------- .nv.callgraph             --------------------------
	.section	.nv.callgraph,"",@"SHT_CUDA_CALLGRAPH"
	.align	4
	.sectionentsize	8
	.align		4
        /*0000*/ 	.word	0x00000000
	.align		4
        /*0004*/ 	.word	0xffffffff
	.align		4
        /*0008*/ 	.word	0x00000000
	.align		4
        /*000c*/ 	.word	0xfffffffe
	.align		4
        /*0010*/ 	.word	0x00000000
	.align		4
        /*0014*/ 	.word	0xfffffffd
	.align		4
        /*0018*/ 	.word	0x00000000
	.align		4
        /*001c*/ 	.word	0xfffffffc


//--------------------- .nv.constant4             --------------------------
	.section	.nv.constant4,"a",@progbits
	.align	8
	.align		8
.nv.constant4:
        /*0000*/ 	.dword	_ZN70_INTERNAL_c1571a1d_34_selective_scan_bwd_fp32_complex_cu_0be2b6c9_31064cuda3std3__45__cpo5beginE
	.align		8
        /*0008*/ 	.dword	_ZN70_INTERNAL_c1571a1d_34_selective_scan_bwd_fp32_complex_cu_0be2b6c9_31064cuda3std3__45__cpo3endE
	.align		8
        /*0010*/ 	.dword	_ZN70_INTERNAL_c1571a1d_34_selective_scan_bwd_fp32_complex_cu_0be2b6c9_31064cuda3std3__45__cpo6cbeginE
	.align		8
        /*0018*/ 	.dword	_ZN70_INTERNAL_c1571a1d_34_selective_scan_bwd_fp32_complex_cu_0be2b6c9_31064cuda3std3__45__cpo4cendE
	.align		8
        /*0020*/ 	.dword	_ZN70_INTERNAL_c1571a1d_34_selective_scan_bwd_fp32_complex_cu_0be2b6c9_31064cuda3std3__45__cpo6rbeginE
	.align		8
        /*0028*/ 	.dword	_ZN70_INTERNAL_c1571a1d_34_selective_scan_bwd_fp32_complex_cu_0be2b6c9_31064cuda3std3__45__cpo4rendE
	.align		8
        /*0030*/ 	.dword	_ZN70_INTERNAL_c1571a1d_34_selective_scan_bwd_fp32_complex_cu_0be2b6c9_31064cuda3std3__45__cpo7crbeginE
	.align		8
        /*0038*/ 	.dword	_ZN70_INTERNAL_c1571a1d_34_selective_scan_bwd_fp32_complex_cu_0be2b6c9_31064cuda3std3__45__cpo5crendE
	.align		8
        /*0040*/ 	.dword	_ZN70_INTERNAL_c1571a1d_34_selective_scan_bwd_fp32_complex_cu_0be2b6c9_31064cuda3std3__472_GLOBAL__N__c1571a1d_34_selective_scan_bwd_fp32_complex_cu_0be2b6c9_31066ignoreE
	.align		8
        /*0048*/ 	.dword	_ZN70_INTERNAL_c1571a1d_34_selective_scan_bwd_fp32_complex_cu_0be2b6c9_31064cuda3std3__419piecewise_constructE
	.align		8
        /*0050*/ 	.dword	_ZN70_INTERNAL_c1571a1d_34_selective_scan_bwd_fp32_complex_cu_0be2b6c9_31064cuda3std3__48in_placeE
	.align		8
        /*0058*/ 	.dword	_ZN70_INTERNAL_c1571a1d_34_selective_scan_bwd_fp32_complex_cu_0be2b6c9_31064cuda3std3__420unreachable_sentinelE
	.align		8
        /*0060*/ 	.dword	_ZN70_INTERNAL_c1571a1d_34_selective_scan_bwd_fp32_complex_cu_0be2b6c9_31064cuda3std6ranges3__45__cpo4swapE
	.align		8
        /*0068*/ 	.dword	_ZN70_INTERNAL_c1571a1d_34_selective_scan_bwd_fp32_complex_cu_0be2b6c9_31064cuda3std6ranges3__45__cpo9iter_moveE
	.align		8
        /*0070*/ 	.dword	_ZN70_INTERNAL_c1571a1d_34_selective_scan_bwd_fp32_complex_cu_0be2b6c9_31064cuda3std6ranges3__45__cpo5beginE
	.align		8
        /*0078*/ 	.dword	_ZN70_INTERNAL_c1571a1d_34_selective_scan_bwd_fp32_complex_cu_0be2b6c9_31064cuda3std6ranges3__45__cpo3endE
	.align		8
        /*0080*/ 	.dword	_ZN70_INTERNAL_c1571a1d_34_selective_scan_bwd_fp32_complex_cu_0be2b6c9_31064cuda3std6ranges3__45__cpo6cbeginE
	.align		8
        /*0088*/ 	.dword	_ZN70_INTERNAL_c1571a1d_34_selective_scan_bwd_fp32_complex_cu_0be2b6c9_31064cuda3std6ranges3__45__cpo4cendE
	.align		8
        /*0090*/ 	.dword	_ZN70_INTERNAL_c1571a1d_34_selective_scan_bwd_fp32_complex_cu_0be2b6c9_31064cuda3std6ranges3__45__cpo7advanceE
	.align		8
        /*0098*/ 	.dword	_ZN70_INTERNAL_c1571a1d_34_selective_scan_bwd_fp32_complex_cu_0be2b6c9_31064cuda3std6ranges3__45__cpo9iter_swapE
	.align		8
        /*00a0*/ 	.dword	_ZN70_INTERNAL_c1571a1d_34_selective_scan_bwd_fp32_complex_cu_0be2b6c9_31064cuda3std6ranges3__45__cpo4nextE
	.align		8
        /*00a8*/ 	.dword	_ZN70_INTERNAL_c1571a1d_34_selective_scan_bwd_fp32_complex_cu_0be2b6c9_31064cuda3std6ranges3__45__cpo4prevE
	.align		8
        /*00b0*/ 	.dword	_ZN70_INTERNAL_c1571a1d_34_selective_scan_bwd_fp32_complex_cu_0be2b6c9_31064cuda3std6ranges3__45__cpo4dataE
	.align		8
        /*00b8*/ 	.dword	_ZN70_INTERNAL_c1571a1d_34_selective_scan_bwd_fp32_complex_cu_0be2b6c9_31064cuda3std6ranges3__45__cpo5cdataE
	.align		8
        /*00c0*/ 	.dword	_ZN70_INTERNAL_c1571a1d_34_selective_scan_bwd_fp32_complex_cu_0be2b6c9_31064cuda3std6ranges3__45__cpo4sizeE
	.align		8
        /*00c8*/ 	.dword	_ZN70_INTERNAL_c1571a1d_34_selective_scan_bwd_fp32_complex_cu_0be2b6c9_31064cuda3std6ranges3__45__cpo5ssizeE
	.align		8
        /*00d0*/ 	.dword	_ZN70_INTERNAL_c1571a1d_34_selective_scan_bwd_fp32_complex_cu_0be2b6c9_31064cuda3std6ranges3__45__cpo8distanceE
	.align		8
        /*00d8*/ 	.dword	_ZN70_INTERNAL_c1571a1d_34_selective_scan_bwd_fp32_complex_cu_0be2b6c9_31066thrust24THRUST_300001_SM_1000_NS6system6detail10sequential3seqE


//--------------------- .text._Z25selective_scan_bwd_kernelI32Selective_Scan_bwd_kernel_traitsILi128ELi16ELb0ELb0ELb0ELb0ELb0EfN3c107complexIfEEEEv12SSMParamsBwd --------------------------
	.section	.text._Z25selective_scan_bwd_kernelI32Selective_Scan_bwd_kernel_traitsILi128ELi16ELb0ELb0ELb0ELb0ELb0EfN3c107complexIfEEEEv12SSMParamsBwd,"ax",@progbits
	.align	128
        .global         _Z25selective_scan_bwd_kernelI32Selective_Scan_bwd_kernel_traitsILi128ELi16ELb0ELb0ELb0ELb0ELb0EfN3c107complexIfEEEEv12SSMParamsBwd
        .type           _Z25selective_scan_bwd_kernelI32Selective_Scan_bwd_kernel_traitsILi128ELi16ELb0ELb0ELb0ELb0ELb0EfN3c107complexIfEEEEv12SSMParamsBwd,@function
        .size           _Z25selective_scan_bwd_kernelI32Selective_Scan_bwd_kernel_traitsILi128ELi16ELb0ELb0ELb0ELb0ELb0EfN3c107complexIfEEEEv12SSMParamsBwd,(.L_x_18656 - _Z25selective_scan_bwd_kernelI32Selective_Scan_bwd_kernel_traitsILi128ELi16ELb0ELb0ELb0ELb0ELb0EfN3c107complexIfEEEEv12SSMParamsBwd)
        .other          _Z25selective_scan_bwd_kernelI32Selective_Scan_bwd_kernel_traitsILi128ELi16ELb0ELb0ELb0ELb0ELb0EfN3c107complexIfEEEEv12SSMParamsBwd,@"STO_CUDA_ENTRY STV_DEFAULT"
_Z25selective_scan_bwd_kernelI32Selective_Scan_bwd_kernel_traitsILi128ELi16ELb0ELb0ELb0ELb0ELb0EfN3c107complexIfEEEEv12SSMParamsBwd:
.text._Z25selective_scan_bwd_kernelI32Selective_Scan_bwd_kernel_traitsILi128ELi16ELb0ELb0ELb0ELb0ELb0EfN3c107complexIfEEEEv12SSMParamsBwd:
[----:B------:R-:W-:Y:S01]  /*0000*/  LDC R1, c[0x0][0x37c] ;  /* 0x0000df00ff017b82 */ /* 0x000fe20000000800 */
[----:B------:R-:W0:Y:S07]  /*0010*/  LDCU.64 UR4, c[0x0][0x458] ;  /* 0x00008b00ff0477ac */ /* 0x000e2e0008000a00 */
[----:B------:R-:W1:Y:S01]  /*0020*/  S2UR UR8, SR_CTAID.Y ;  /* 0x00000000000879c3 */ /* 0x000e620000002600 */
[----:B------:R-:W2:Y:S01]  /*0030*/  LDCU.64 UR6, c[0x0][0x470] ;  /* 0x00008e00ff0677ac */ /* 0x000ea20008000a00 */
[----:B------:R-:W3:Y:S06]  /*0040*/  LDCU.64 UR30, c[0x0][0x358] ;  /* 0x00006b00ff1e77ac */ /* 0x000eec0008000a00 */
[----:B------:R-:W4:Y:S01]  /*0050*/  S2UR UR9, SR_CTAID.X ;  /* 0x00000000000979c3 */ /* 0x000f220000002500 */
[----:B------:R-:W4:Y:S01]  /*0060*/  LDCU.128 UR12, c[0x0][0x3f0] ;  /* 0x00007e00ff0c77ac */ /* 0x000f220008000c00 */
[----:B------:R-:W5:Y:S01]  /*0070*/  LDCU.64 UR22, c[0x0][0x498] ;  /* 0x00009300ff1677ac */ /* 0x000f620008000a00 */
[----:B0-----:R-:W-:-:S02]  /*0080*/  UISETP.NE.U32.AND UP0, UPT, UR4, URZ, UPT ;  /* 0x000000ff0400728c */ /* 0x001fc4000bf05070 */
[----:B--2---:R-:W-:Y:S02]  /*0090*/  UISETP.NE.U32.AND UP1, UPT, UR6, URZ, UPT ;  /* 0x000000ff0600728c */ /* 0x004fe4000bf25070 */
[----:B------:R-:W-:Y:S02]  /*00a0*/  UISETP.NE.AND.EX UP0, UPT, UR5, URZ, UPT, UP0 ;  /* 0x000000ff0500728c */ /* 0x000fe4000bf05300 */
[----:B------:R-:W-:Y:S01]  /*00b0*/  UISETP.NE.AND.EX UP1, UPT, UR7, URZ, UPT, UP1 ;  /* 0x000000ff0700728c */ /* 0x000fe2000bf25310 */
[----:B------:R-:W0:Y:S03]  /*00c0*/  LDCU.128 UR16, c[0x0][0x400] ;  /* 0x00008000ff1077ac */ /* 0x000e260008000c00 */
[----:B------:R-:W-:Y:S02]  /*00d0*/  PLOP3.LUT P0, PT, PT, PT, UP0, 0x80, 0x8 ;  /* 0x000000000008781c */ /* 0x000fe40003f0f008 */
[----:B------:R-:W-:Y:S01]  /*00e0*/  PLOP3.LUT P1, PT, PT, PT, UP1, 0x80, 0x8 ;  /* 0x000000000008781c */ /* 0x000fe20003f2f018 */
[----:B------:R-:W2:Y:S02]  /*00f0*/  LDCU UR28, c[0x0][0x394] ;  /* 0x00007280ff1c77ac */ /* 0x000ea40008000800 */
[----:B-1----:R-:W-:-:S02]  /*0100*/  @UP0 ULEA UR4, UP2, UR8, UR4, 0x2 ;  /* 0x0000000408040291 */ /* 0x002fc4000f8410ff */
[----:B------:R-:W-:Y:S02]  /*0110*/  @UP1 ULEA UR6, UP3, UR8, UR6, 0x2 ;  /* 0x0000000608061291 */ /* 0x000fe4000f8610ff */
[----:B------:R-:W-:Y:S02]  /*0120*/  @UP0 ULEA.HI.X UR5, UR8, UR5, URZ, 0x2, UP2 ;  /* 0x0000000508050291 */ /* 0x000fe400090f14ff */
[----:B------:R-:W-:Y:S01]  /*0130*/  @UP1 ULEA.HI.X UR7, UR8, UR7, URZ, 0x2, UP3 ;  /* 0x0000000708071291 */ /* 0x000fe200098f14ff */
[----:B------:R-:W-:Y:S01]  /*0140*/  MOV R2, UR4 ;  /* 0x0000000400027c02 */ /* 0x000fe20008000f00 */
[----:B------:R-:W1:Y:S01]  /*0150*/  LDCU.64 UR26, c[0x0][0x528] ;  /* 0x0000a500ff1a77ac */ /* 0x000e620008000a00 */
[----:B------:R-:W-:Y:S02]  /*0160*/  MOV R4, UR6 ;  /* 0x0000000600047c02 */ /* 0x000fe40008000f00 */
[----:B------:R-:W-:Y:S02]  /*0170*/  MOV R3, UR5 ;  /* 0x0000000500037c02 */ /* 0x000fe40008000f00 */
[----:B------:R-:W-:-:S03]  /*0180*/  MOV R5, UR7 ;  /* 0x0000000700057c02 */ /* 0x000fc60008000f00 */
[----:B---3--:R-:W3:Y:S01]  /*0190*/  @P0 LDG.E R2, desc[UR30][R2.64] ;  /* 0x0000001e02020981 */ /* 0x008ee2000c1e1900 */
[----:B------:R-:W2:Y:S03]  /*01a0*/  LDCU.64 UR6, c[0x0][0x480] ;  /* 0x00009000ff0677ac */ /* 0x000ea60008000a00 */
[----:B------:R-:W3:Y:S01]  /*01b0*/  @P1 LDG.E R4, desc[UR30][R4.64] ;  /* 0x0000001e04041981 */ /* 0x000ee2000c1e1900 */
[----:B----4-:R-:W-:Y:S01]  /*01c0*/  UIMAD.WIDE.U32 UR4, UR9, UR12, URZ ;  /* 0x0000000c090472a5 */ /* 0x010fe2000f8e00ff */
[----:B------:R-:W-:Y:S01]  /*01d0*/  HFMA2 R175, -RZ, RZ, 0, 0 ;  /* 0x00000000ffaf7431 */ /* 0x000fe200000001ff */
[----:B------:R-:W-:Y:S01]  /*01e0*/  UIMAD UR20, UR8, UR15, URZ ;  /* 0x0000000f081472a4 */ /* 0x000fe2000f8e02ff */
[----:B------:R-:W-:Y:S01]  /*01f0*/  MOV R173, RZ ;  /* 0x000000ff00ad7202 */ /* 0x000fe20000000f00 */
[----:B------:R-:W-:Y:S02]  /*0200*/  UIMAD UR5, UR9, UR13, UR5 ;  /* 0x0000000d090572a4 */ /* 0x000fe4000f8e0205 */
[----:B0-----:R-:W-:-:S02]  /*0210*/  UIMAD.WIDE.U32 UR12, UR9, UR16, URZ ;  /* 0x00000010090c72a5 */ /* 0x001fc4000f8e00ff */
[----:B------:R-:W-:Y:S02]  /*0220*/  UIMAD.WIDE.U32 UR10, UR8, UR14, UR4 ;  /* 0x0000000e080a72a5 */ /* 0x000fe4000f8e0004 */
[----:B-----5:R-:W-:Y:S02]  /*0230*/  UIMAD.WIDE.U32 UR14, UR9, UR22, URZ ;  /* 0x00000016090e72a5 */ /* 0x020fe4000f8e00ff */
[----:B------:R-:W-:Y:S02]  /*0240*/  UIMAD UR13, UR9, UR17, UR13 ;  /* 0x00000011090d72a4 */ /* 0x000fe4000f8e020d */
[----:B--2---:R-:W-:Y:S02]  /*0250*/  UISETP.NE.U32.AND UP0, UPT, UR6, URZ, UPT ;  /* 0x000000ff0600728c */ /* 0x004fe4000bf05070 */
[----:B------:R-:W-:Y:S02]  /*0260*/  UIMAD UR15, UR9, UR23, UR15 ;  /* 0x00000017090f72a4 */ /* 0x000fe4000f8e020f */
[----:B------:R-:W-:Y:S01]  /*0270*/  UISETP.NE.AND.EX UP0, UPT, UR7, URZ, UPT, UP0 ;  /* 0x000000ff0700728c */ /* 0x000fe2000bf05300 */
[----:B------:R-:W0:Y:S01]  /*0280*/  LDCU.128 UR4, c[0x0][0x460] ;  /* 0x00008c00ff0477ac */ /* 0x000e220008000c00 */
[----:B------:R-:W2:Y:S01]  /*0290*/  LDCU.64 UR22, c[0x0][0x4a0] ;  /* 0x00009400ff1677ac */ /* 0x000ea20008000a00 */
[----:B------:R-:W-:-:S08]  /*02a0*/  ULEA UR16, UR28, 0xfffff800, 0xb ;  /* 0xfffff8001c107891 */ /* 0x000fd0000f8e58ff */
[----:B------:R-:W4:Y:S01]  /*02b0*/  @UP0 LDCU UR24, c[0x0][0x384] ;  /* 0x00007080ff1807ac */ /* 0x000f220008000800 */
[----:B------:R-:W-:Y:S02]  /*02c0*/  UIMAD UR21, UR8, UR19, URZ ;  /* 0x00000013081572a4 */ /* 0x000fe4000f8e02ff */
[----:B------:R-:W-:Y:S02]  /*02d0*/  UIMAD.WIDE.U32 UR12, UR8, UR18, UR12 ;  /* 0x00000012080c72a5 */ /* 0x000fe4000f8e000c */
[----:B------:R-:W-:Y:S02]  /*02e0*/  UIADD3 UR19, UP1, UPT, UR16, UR10, URZ ;  /* 0x0000000a10137290 */ /* 0x000fe4000ff3e0ff */
[----:B------:R-:W-:Y:S02]  /*02f0*/  USHF.R.S32.HI UR17, URZ, 0x1f, UR16 ;  /* 0x0000001fff117899 */ /* 0x000fe40008011410 */
[----:B------:R-:W-:Y:S01]  /*0300*/  UIADD3 UR10, UP3, UPT, UR16, UR12, URZ ;  /* 0x0000000c100a7290 */ /* 0x000fe2000ff7e0ff */
[----:B------:R-:W5:Y:S01]  /*0310*/  @UP0 LDCU UR25, c[0x0][0x38c] ;  /* 0x00007180ff1907ac */ /* 0x000f620008000800 */
[----:B0-----:R-:W-:-:S02]  /*0320*/  ULEA UR18, UP2, UR19, UR4, 0x2 ;  /* 0x0000000413127291 */ /* 0x001fc4000f8410ff */
[----:B------:R-:W-:Y:S02]  /*0330*/  UIADD3.X UR4, UPT, UPT, UR17, UR11, UR20, UP1, !UPT ;  /* 0x0000000b11047290 */ /* 0x000fe40008ffe414 */
[----:B------:R-:W-:Y:S01]  /*0340*/  UIADD3.X UR11, UPT, UPT, UR17, UR13, UR21, UP3, !UPT ;  /* 0x0000000d110b7290 */ /* 0x000fe20009ffe415 */
[----:B------:R-:W0:Y:S01]  /*0350*/  @UP0 LDCU.64 UR20, c[0x0][0x480] ;  /* 0x00009000ff1407ac */ /* 0x000e220008000a00 */
[----:B------:R-:W-:Y:S02]  /*0360*/  ULEA UR12, UP4, UR10, UR6, 0x2 ;  /* 0x000000060a0c7291 */ /* 0x000fe4000f8810ff */
[----:B------:R-:W-:Y:S02]  /*0370*/  ULEA.HI.X UR13, UR19, UR5, UR4, 0x2, UP2 ;  /* 0x00000005130d7291 */ /* 0x000fe400090f1404 */
[----:B--2---:R-:W-:Y:S02]  /*0380*/  UIMAD.WIDE.U32 UR4, UR8, UR22, UR14 ;  /* 0x00000016080472a5 */ /* 0x004fe4000f8e000e */
[----:B------:R-:W-:-:S02]  /*0390*/  ULEA.HI.X UR11, UR10, UR7, UR11, 0x2, UP4 ;  /* 0x000000070a0b7291 */ /* 0x000fc4000a0f140b */
[----:B------:R-:W-:Y:S02]  /*03a0*/  UIMAD UR10, UR8, UR23, URZ ;  /* 0x00000017080a72a4 */ /* 0x000fe4000f8e02ff */
[----:B----4-:R-:W-:Y:S02]  /*03b0*/  @UP0 UIMAD UR9, UR9, UR24, UR8 ;  /* 0x00000018090902a4 */ /* 0x010fe4000f8e0208 */
[----:B------:R-:W-:Y:S02]  /*03c0*/  UIADD3 UR16, UP1, UPT, UR16, UR4, URZ ;  /* 0x0000000410107290 */ /* 0x000fe4000ff3e0ff */
[----:B------:R-:W-:Y:S02]  /*03d0*/  @UP0 UIMAD UR9, UR9, UR28, URZ ;  /* 0x0000001c090902a4 */ /* 0x000fe4000f8e02ff */
[----:B------:R-:W-:Y:S02]  /*03e0*/  UIADD3.X UR4, UPT, UPT, UR17, UR5, UR10, UP1, !UPT ;  /* 0x0000000511047290 */ /* 0x000fe40008ffe40a */
[----:B-1----:R-:W-:-:S02]  /*03f0*/  ULEA UR10, UP1, UR16, UR26, 0x2 ;  /* 0x0000001a100a7291 */ /* 0x002fc4000f8210ff */
[----:B-----5:R-:W-:Y:S02]  /*0400*/  @UP0 UIMAD UR9, UR9, UR25, URZ ;  /* 0x00000019090902a4 */ /* 0x020fe4000f8e02ff */
[----:B------:R-:W-:Y:S01]  /*0410*/  ULEA.HI.X UR16, UR16, UR27, UR4, 0x2, UP1 ;  /* 0x0000001b10107291 */ /* 0x000fe200088f1404 */
[----:B------:R-:W-:Y:S02]  /*0420*/  UMOV UR5, URZ ;  /* 0x000000ff00057c82 */ /* 0x000fe40008000000 */
[----:B------:R-:W-:Y:S01]  /*0430*/  UMOV UR4, URZ ;  /* 0x000000ff00047c82 */ /* 0x000fe20008000000 */
[----:B0-----:R-:W-:Y:S02]  /*0440*/  @UP0 UIMAD.WIDE UR4, UR9, 0x10, UR20 ;  /* 0x00000010090408a5 */ /* 0x001fe4000f8e0214 */
[----:B------:R-:W-:Y:S01]  /*0450*/  UISETP.GE.AND UP0, UPT, UR28, 0x1, UPT ;  /* 0x000000011c00788c */ /* 0x000fe2000bf06270 */
[----:B------:R-:W-:Y:S01]  /*0460*/  UMOV UR7, URZ ;  /* 0x000000ff00077c82 */ /* 0x000fe20008000000 */
[----:B------:R-:W-:Y:S01]  /*0470*/  UMOV UR6, URZ ;  /* 0x000000ff00067c82 */ /* 0x000fe20008000000 */
[----:B---3--:R-:W-:-:S02]  /*0480*/  @P0 R2UR UR7, R2 ;  /* 0x00000000020702ca */ /* 0x008fc400000e0000 */
[----:B------:R-:W-:-:S04]  /*0490*/  @P1 R2UR UR6, R4 ;  /* 0x00000000040612ca */ /* 0x000fc800000e0000 */
[----:B------:R-:W-:Y:S11]  /*04a0*/  BRA.U !UP0, `(.L_x_0) ;  /* 0x0000008908a87547 */ /* 0x000ff6000b800000 */
[----:B------:R-:W0:Y:S01]  /*04b0*/  S2R R172, SR_TID.X ;  /* 0x0000000000ac7919 */ /* 0x000e220000002100 */
[----:B------:R-:W-:Y:S01]  /*04c0*/  MOV R173, RZ ;  /* 0x000000ff00ad7202 */ /* 0x000fe20000000f00 */
[----:B------:R-:W1:Y:S01]  /*04d0*/  LDCU UR15, c[0x0][0x394] ;  /* 0x00007280ff0f77ac */ /* 0x000e620008000800 */
[----:B------:R-:W-:Y:S01]  /*04e0*/  MOV R175, RZ ;  /* 0x000000ff00af7202 */ /* 0x000fe20000000f00 */
[----:B------:R-:W-:Y:S01]  /*04f0*/  UMOV UR14, UR18 ;  /* 0x00000012000e7c82 */ /* 0x000fe20008000000 */
[----:B------:R-:W-:Y:S01]  /*0500*/  UMOV UR9, UR16 ;  /* 0x0000001000097c82 */ /* 0x000fe20008000000 */
[C---:B0-----:R-:W-:Y:S02]  /*0510*/  SHF.L.U32 R2, R172.reuse, 0x4, RZ ;  /* 0x00000004ac027819 */ /* 0x041fe400000006ff */
[----:B------:R-:W-:Y:S02]  /*0520*/  LOP3.LUT R0, R172, 0x1f, RZ, 0xc0, !PT ;  /* 0x0000001fac007812 */ /* 0x000fe400078ec0ff */
[----:B------:R-:W-:-:S04]  /*0530*/  LOP3.LUT R9, R2, 0x3e00, RZ, 0xc0, !PT ;  /* 0x00003e0002097812 */ /* 0x000fc800078ec0ff */
[----:B-1----:R-:W-:-:S07]  /*0540*/  LOP3.LUT R5, R9, R0, RZ, 0xfc, !PT ;  /* 0x0000000009057212 */ /* 0x002fce00078efcff */
.L_x_36:
[----:B0-----:R-:W0:Y:S01]  /*0550*/  LDCU UR16, c[0x0][0x388] ;  /* 0x00007100ff1077ac */ /* 0x001e220008000800 */
[----:B------:R-:W-:Y:S02]  /*0560*/  IADD3 R8, PT, PT, R9, R0, RZ ;  /* 0x0000000009087210 */ /* 0x000fe40007ffe0ff */
[----:B------:R-:W-:Y:S02]  /*0570*/  CS2R R16, SRZ ;  /* 0x0000000000107805 */ /* 0x000fe4000001ff00 */
[----:B------:R-:W-:Y:S01]  /*0580*/  MOV R2, UR14 ;  /* 0x0000000e00027c02 */ /* 0x000fe20008000f00 */
[----:B------:R-:W-:Y:S01]  /*0590*/  ULEA UR8, UR15, 0xfffff800, 0xb ;  /* 0xfffff8000f087891 */ /* 0x000fe2000f8e58ff */
[----:B------:R-:W-:Y:S02]  /*05a0*/  IADD3 R26, PT, PT, R8, 0x20, RZ ;  /* 0x00000020081a7810 */ /* 0x000fe40007ffe0ff */
[----:B------:R-:W-:Y:S02]  /*05b0*/  CS2R R18, SRZ ;  /* 0x0000000000127805 */ /* 0x000fe4000001ff00 */
[----:B------:R-:W-:-:S02]  /*05c0*/  MOV R3, UR13 ;  /* 0x0000000d00037c02 */ /* 0x000fc40008000f00 */
[----:B------:R-:W-:Y:S02]  /*05d0*/  CS2R R14, SRZ ;  /* 0x00000000000e7805 */ /* 0x000fe4000001ff00 */
[C---:B------:R-:W-:Y:S02]  /*05e0*/  IADD3 R4, PT, PT, R8.reuse, 0x40, RZ ;  /* 0x0000004008047810 */ /* 0x040fe40007ffe0ff */
[----:B------:R-:W-:Y:S02]  /*05f0*/  CS2R R12, SRZ ;  /* 0x00000000000c7805 */ /* 0x000fe4000001ff00 */
[----:B------:R-:W-:Y:S01]  /*0600*/  IADD3 R10, PT, PT, R8, 0x60, RZ ;  /* 0x00000060080a7810 */ /* 0x000fe20007ffe0ff */
[C---:B------:R-:W-:Y:S01]  /*0610*/  IMAD.WIDE.U32 R6, R5.reuse, 0x4, R2 ;  /* 0x0000000405067825 */ /* 0x040fe200078e0002 */
[----:B------:R-:W-:Y:S02]  /*0620*/  SHF.L.U32 R2, R5, 0x2, RZ ;  /* 0x0000000205027819 */ /* 0x000fe400000006ff */
[----:B------:R-:W-:-:S02]  /*0630*/  CS2R R20, SRZ ;  /* 0x0000000000147805 */ /* 0x000fc4000001ff00 */
[C---:B------:R-:W-:Y:S02]  /*0640*/  IADD3 R3, PT, PT, R8.reuse, 0xa0, RZ ;  /* 0x000000a008037810 */ /* 0x040fe40007ffe0ff */
[----:B------:R-:W-:Y:S02]  /*0650*/  CS2R R22, SRZ ;  /* 0x0000000000167805 */ /* 0x000fe4000001ff00 */
[C---:B------:R-:W-:Y:S01]  /*0660*/  IADD3 R11, PT, PT, R8.reuse, 0x80, RZ ;  /* 0x00000080080b7810 */ /* 0x040fe20007ffe0ff */
[----:B0-----:R-:W-:Y:S01]  /*0670*/  UIADD3 UR8, UPT, UPT, -UR8, UR16, URZ ;  /* 0x0000001008087290 */ /* 0x001fe2000fffe1ff */
[C---:B------:R-:W-:Y:S02]  /*0680*/  IADD3 R27, PT, PT, R8.reuse, 0xe0, RZ ;  /* 0x000000e0081b7810 */ /* 0x040fe40007ffe0ff */
[----:B------:R-:W-:Y:S02]  /*0690*/  CS2R R24, SRZ ;  /* 0x0000000000187805 */ /* 0x000fe4000001ff00 */
[----:B------:R-:W-:-:S02]  /*06a0*/  IADD3 R28, PT, PT, R8, 0x100, RZ ;  /* 0x00000100081c7810 */ /* 0x000fc40007ffe0ff */
[----:B------:R-:W-:Y:S02]  /*06b0*/  IADD3 R29, PT, PT, R8, 0x120, RZ ;  /* 0x00000120081d7810 */ /* 0x000fe40007ffe0ff */
[----:B------:R-:W-:Y:S02]  /*06c0*/  ISETP.GE.AND P0, PT, R26, UR8, PT ;  /* 0x000000081a007c0c */ /* 0x000fe4000bf06270 */
[----:B------:R-:W-:Y:S01]  /*06d0*/  ISETP.GE.AND P6, PT, R4, UR8, PT ;  /* 0x0000000804007c0c */ /* 0x000fe2000bfc6270 */
[----:B------:R-:W-:Y:S01]  /*06e0*/  BAR.SYNC.DEFER_BLOCKING 0x0 ;  /* 0x0000000000007b1d */ /* 0x000fe20000010000 */
[----:B------:R-:W-:Y:S02]  /*06f0*/  P2R R47, PR, RZ, 0x1 ;  /* 0x00000001ff2f7803 */ /* 0x000fe40000000000 */
[----:B------:R-:W-:Y:S02]  /*0700*/  ISETP.GE.AND P0, PT, R5, UR8, PT ;  /* 0x0000000805007c0c */ /* 0x000fe4000bf06270 */
[----:B------:R-:W-:-:S02]  /*0710*/  IADD3 R4, P1, PT, R2, UR12, RZ ;  /* 0x0000000c02047c10 */ /* 0x000fc4000ff3e0ff */
[----:B------:R-:W-:Y:S02]  /*0720*/  P2R R45, PR, RZ, 0x1 ;  /* 0x00000001ff2d7803 */ /* 0x000fe40000000000 */
[----:B------:R-:W-:Y:S02]  /*0730*/  IADD3 R2, P0, PT, R2, UR10, RZ ;  /* 0x0000000a02027c10 */ /* 0x000fe4000ff1e0ff */
[----:B------:R-:W-:Y:S02]  /*0740*/  ISETP.GE.AND P3, PT, R3, UR8, PT ;  /* 0x0000000803007c0c */ /* 0x000fe4000bf66270 */
[----:B------:R-:W-:Y:S02]  /*0750*/  IADD3.X R3, PT, PT, RZ, UR9, RZ, P0, !PT ;  /* 0x00000009ff037c10 */ /* 0x000fe400087fe4ff */
[----:B------:R-:W-:Y:S02]  /*0760*/  ISETP.NE.AND P0, PT, R45, RZ, PT ;  /* 0x000000ff2d00720c */ /* 0x000fe40003f05270 */
[----:B------:R-:W-:-:S02]  /*0770*/  ISETP.GE.AND P5, PT, R10, UR8, PT ;  /* 0x000000080a007c0c */ /* 0x000fc4000bfa6270 */
[----:B------:R-:W-:Y:S02]  /*0780*/  IADD3 R10, PT, PT, R8, 0xc0, RZ ;  /* 0x000000c0080a7810 */ /* 0x000fe40007ffe0ff */
[----:B------:R-:W-:Y:S02]  /*0790*/  ISETP.GE.AND P4, PT, R11, UR8, PT ;  /* 0x000000080b007c0c */ /* 0x000fe4000bf86270 */
[----:B------:R-:W-:Y:S02]  /*07a0*/  ISETP.GE.AND P2, PT, R10, UR8, PT ;  /* 0x000000080a007c0c */ /* 0x000fe4000bf46270 */
[----:B------:R-:W-:Y:S02]  /*07b0*/  CS2R R10, SRZ ;  /* 0x00000000000a7805 */ /* 0x000fe4000001ff00 */
[----:B------:R-:W-:Y:S01]  /*07c0*/  IADD3.X R5, PT, PT, RZ, UR11, RZ, P1, !PT ;  /* 0x0000000bff057c10 */ /* 0x000fe20008ffe4ff */
[----:B------:R-:W2:Y:S01]  /*07d0*/  @!P3 LDG.E R14, desc[UR30][R6.64+0x280] ;  /* 0x0002801e060eb981 */ /* 0x000ea2000c1e1900 */
[----:B------:R-:W-:-:S02]  /*07e0*/  ISETP.GE.AND P1, PT, R26, UR8, PT ;  /* 0x000000081a007c0c */ /* 0x000fc4000bf26270 */
[C---:B------:R-:W-:Y:S01]  /*07f0*/  IADD3 R30, PT, PT, R8.reuse, 0x140, RZ ;  /* 0x00000140081e7810 */ /* 0x040fe20007ffe0ff */
[----:B---3--:R-:W3:Y:S01]  /*0800*/  @!P0 LDG.E R11, desc[UR30][R6.64] ;  /* 0x0000001e060b8981 */ /* 0x008ee2000c1e1900 */
[----:B------:R-:W-:Y:S02]  /*0810*/  ISETP.GE.AND P0, PT, R27, UR8, PT ;  /* 0x000000081b007c0c */ /* 0x000fe4000bf06270 */
[C---:B------:R-:W-:Y:S01]  /*0820*/  IADD3 R32, PT, PT, R8.reuse, 0x160, RZ ;  /* 0x0000016008207810 */ /* 0x040fe20007ffe0ff */
[----:B------:R-:W4:Y:S01]  /*0830*/  @!P4 LDG.E R15, desc[UR30][R6.64+0x200] ;  /* 0x0002001e060fc981 */ /* 0x000f22000c1e1900 */
[----:B------:R-:W-:Y:S02]  /*0840*/  P2R R55, PR, RZ, 0x1 ;  /* 0x00000001ff377803 */ /* 0x000fe40000000000 */
[C---:B------:R-:W-:Y:S01]  /*0850*/  IADD3 R34, PT, PT, R8.reuse, 0x180, RZ ;  /* 0x0000018008227810 */ /* 0x040fe20007ffe0ff */
[----:B------:R-:W5:Y:S01]  /*0860*/  @!P2 LDG.E R17, desc[UR30][R6.64+0x300] ;  /* 0x0003001e0611a981 */ /* 0x000f62000c1e1900 */
[----:B------:R-:W-:-:S02]  /*0870*/  IADD3 R36, PT, PT, R8, 0x1a0, RZ ;  /* 0x000001a008247810 */ /* 0x000fc40007ffe0ff */
[----:B------:R-:W-:Y:S01]  /*0880*/  P2R R54, PR, RZ, 0x4 ;  /* 0x00000004ff367803 */ /* 0x000fe20000000000 */
[----:B------:R-:W2:Y:S01]  /*0890*/  @!P1 LDG.E R10, desc[UR30][R6.64+0x80] ;  /* 0x0000801e060a9981 */ /* 0x000ea2000c1e1900 */
[----:B------:R-:W-:Y:S02]  /*08a0*/  IADD3 R26, PT, PT, R8, 0x1c0, RZ ;  /* 0x000001c0081a7810 */ /* 0x000fe40007ffe0ff */
[----:B------:R-:W-:Y:S01]  /*08b0*/  P2R R53, PR, RZ, 0x8 ;  /* 0x00000008ff357803 */ /* 0x000fe20000000000 */
[----:B------:R-:W5:Y:S01]  /*08c0*/  @!P0 LDG.E R16, desc[UR30][R6.64+0x380] ;  /* 0x0003801e06108981 */ /* 0x000f62000c1e1900 */
[----:B------:R-:W-:Y:S02]  /*08d0*/  ISETP.GE.AND P0, PT, R28, UR8, PT ;  /* 0x000000081c007c0c */ /* 0x000fe4000bf06270 */
[----:B------:R-:W-:Y:S01]  /*08e0*/  ISETP.GE.AND P1, PT, R30, UR8, PT ;  /* 0x000000081e007c0c */ /* 0x000fe2000bf26270 */
[----:B------:R-:W4:Y:S01]  /*08f0*/  @!P5 LDG.E R12, desc[UR30][R6.64+0x180] ;  /* 0x0001801e060cd981 */ /* 0x000f22000c1e1900 */
[----:B------:R-:W-:-:S02]  /*0900*/  P2R R56, PR, RZ, 0x1 ;  /* 0x00000001ff387803 */ /* 0x000fc40000000000 */
[----:B------:R-:W-:Y:S01]  /*0910*/  IADD3 R8, PT, PT, R8, 0x1e0, RZ ;  /* 0x000001e008087810 */ /* 0x000fe20007ffe0ff */
[----:B------:R-:W5:Y:S01]  /*0920*/  @!P6 LDG.E R13, desc[UR30][R6.64+0x100] ;  /* 0x0001001e060de981 */ /* 0x000f62000c1e1900 */
[----:B------:R-:W-:Y:S02]  /*0930*/  ISETP.GE.AND P2, PT, R32, UR8, PT ;  /* 0x0000000820007c0c */ /* 0x000fe4000bf46270 */
[----:B------:R-:W-:Y:S02]  /*0940*/  P2R R52, PR, RZ, 0x10 ;  /* 0x00000010ff347803 */ /* 0x000fe40000000000 */
[----:B------:R-:W-:Y:S01]  /*0950*/  P2R R51, PR, RZ, 0x20 ;  /* 0x00000020ff337803 */ /* 0x000fe20000000000 */
[----:B------:R-:W4:Y:S01]  /*0960*/  @!P0 LDG.E R19, desc[UR30][R6.64+0x400] ;  /* 0x0004001e06138981 */ /* 0x000f22000c1e1900 */
[----:B------:R-:W-:Y:S02]  /*0970*/  ISETP.GE.AND P0, PT, R29, UR8, PT ;  /* 0x000000081d007c0c */ /* 0x000fe4000bf06270 */
[----:B------:R-:W-:Y:S01]  /*0980*/  ISETP.GE.AND P3, PT, R34, UR8, PT ;  /* 0x0000000822007c0c */ /* 0x000fe2000bf66270 */
[----:B------:R-:W4:Y:S01]  /*0990*/  @!P1 LDG.E R21, desc[UR30][R6.64+0x500] ;  /* 0x0005001e06159981 */ /* 0x000f22000c1e1900 */
[----:B------:R-:W-:-:S02]  /*09a0*/  ISETP.GE.AND P4, PT, R36, UR8, PT ;  /* 0x0000000824007c0c */ /* 0x000fc4000bf86270 */
[----:B------:R-:W-:Y:S01]  /*09b0*/  P2R R49, PR, RZ, 0x40 ;  /* 0x00000040ff317803 */ /* 0x000fe20000000000 */
[----:B------:R-:W4:Y:S01]  /*09c0*/  @!P2 LDG.E R20, desc[UR30][R6.64+0x580] ;  /* 0x0005801e0614a981 */ /* 0x000f22000c1e1900 */
[----:B------:R-:W-:Y:S02]  /*09d0*/  ISETP.GE.AND P5, PT, R26, UR8, PT ;  /* 0x000000081a007c0c */ /* 0x000fe4000bfa6270 */
[----:B------:R-:W-:-:S03]  /*09e0*/  ISETP.GE.AND P6, PT, R8, UR8, PT ;  /* 0x0000000808007c0c */ /* 0x000fc6000bfc6270 */
[----:B------:R-:W4:Y:S04]  /*09f0*/  @!P0 LDG.E R18, desc[UR30][R6.64+0x480] ;  /* 0x0004801e06128981 */ /* 0x000f28000c1e1900 */
[----:B------:R-:W4:Y:S04]  /*0a00*/  @!P3 LDG.E R23, desc[UR30][R6.64+0x600] ;  /* 0x0006001e0617b981 */ /* 0x000f28000c1e1900 */
[----:B------:R-:W4:Y:S04]  /*0a10*/  @!P4 LDG.E R22, desc[UR30][R6.64+0x680] ;  /* 0x0006801e0616c981 */ /* 0x000f28000c1e1900 */
[----:B------:R-:W4:Y:S04]  /*0a20*/  @!P5 LDG.E R25, desc[UR30][R6.64+0x700] ;  /* 0x0007001e0619d981 */ /* 0x000f28000c1e1900 */
[----:B------:R0:W4:Y:S01]  /*0a30*/  @!P6 LDG.E R24, desc[UR30][R6.64+0x780] ;  /* 0x0007801e0618e981 */ /* 0x000122000c1e1900 */
[----:B------:R-:W1:Y:S01]  /*0a40*/  S2R R171, SR_LANEID ;  /* 0x0000000000ab7919 */ /* 0x000e620000000000 */
[----:B------:R-:W0:Y:S01]  /*0a50*/  S2UR UR8, SR_CgaCtaId ;  /* 0x00000000000879c3 */ /* 0x000e220000008800 */
[----:B------:R-:W-:Y:S01]  /*0a60*/  UMOV UR16, 0x400 ;  /* 0x0000040000107882 */ /* 0x000fe20000000000 */
[----:B------:R-:W-:-:S02]  /*0a70*/  P2R R43, PR, RZ, 0x1 ;  /* 0x00000001ff2b7803 */ /* 0x000fc40000000000 */
[----:B------:R-:W-:-:S04]  /*0a80*/  ISETP.NE.AND P0, PT, R56, RZ, PT ;  /* 0x000000ff3800720c */ /* 0x000fc80003f05270 */
[----:B------:R-:W-:Y:S02]  /*0a90*/  P2R R41, PR, RZ, 0x1 ;  /* 0x00000001ff297803 */ /* 0x000fe40000000000 */
[----:B------:R-:W-:-:S04]  /*0aa0*/  ISETP.NE.AND P0, PT, R55, RZ, PT ;  /* 0x000000ff3700720c */ /* 0x000fc80003f05270 */
[----:B------:R-:W-:Y:S01]  /*0ab0*/  P2R R39, PR, RZ, 0x1 ;  /* 0x00000001ff277803 */ /* 0x000fe20000000000 */
[----:B0-----:R-:W-:Y:S01]  /*0ac0*/  ULEA UR16, UR8, UR16, 0x18 ;  /* 0x0000001008107291 */ /* 0x001fe2000f8ec0ff */
[----:B-1----:R-:W-:Y:S01]  /*0ad0*/  IADD3 R9, PT, PT, R9, R171, RZ ;  /* 0x000000ab09097210 */ /* 0x002fe20007ffe0ff */
[----:B------:R-:W0:Y:S03]  /*0ae0*/  LDCU UR8, c[0x0][0x38c] ;  /* 0x00007180ff0877ac */ /* 0x000e260008000800 */
[C---:B------:R-:W-:Y:S02]  /*0af0*/  IADD3 R6, PT, PT, R9.reuse, 0xa0, RZ ;  /* 0x000000a009067810 */ /* 0x040fe40007ffe0ff */
[C---:B------:R-:W-:Y:S02]  /*0b00*/  IADD3 R8, PT, PT, R9.reuse, 0x20, RZ ;  /* 0x0000002009087810 */ /* 0x040fe40007ffe0ff */
[----:B------:R-:W-:-:S02]  /*0b10*/  IADD3 R26, PT, PT, R9, 0x40, RZ ;  /* 0x00000040091a7810 */ /* 0x000fc40007ffe0ff */
[C---:B------:R-:W-:Y:S02]  /*0b20*/  IADD3 R28, PT, PT, R9.reuse, 0x60, RZ ;  /* 0x00000060091c7810 */ /* 0x040fe40007ffe0ff */
[CC--:B------:R-:W-:Y:S02]  /*0b30*/  LEA.HI.SX32 R170, R9.reuse, R9.reuse, 0x1b ;  /* 0x0000000909aa7211 */ /* 0x0c0fe400078fdaff */
[C---:B------:R-:W-:Y:S02]  /*0b40*/  IADD3 R30, PT, PT, R9.reuse, 0x80, RZ ;  /* 0x00000080091e7810 */ /* 0x040fe40007ffe0ff */
[-C--:B------:R-:W-:Y:S02]  /*0b50*/  LEA.HI.SX32 R6, R6, R9.reuse, 0x1b ;  /* 0x0000000906067211 */ /* 0x080fe400078fdaff */
[----:B------:R-:W-:Y:S02]  /*0b60*/  LEA.HI.SX32 R8, R8, R9, 0x1b ;  /* 0x0000000908087211 */ /* 0x000fe400078fdaff */
[----:B------:R-:W-:-:S02]  /*0b70*/  IADD3 R32, PT, PT, R9, 0xc0, RZ ;  /* 0x000000c009207810 */ /* 0x000fc40007ffe0ff */
[-C--:B------:R-:W-:Y:S02]  /*0b80*/  LEA.HI.SX32 R26, R26, R9.reuse, 0x1b ;  /* 0x000000091a1a7211 */ /* 0x080fe400078fdaff */
[C---:B------:R-:W-:Y:S02]  /*0b90*/  IADD3 R34, PT, PT, R9.reuse, 0xe0, RZ ;  /* 0x000000e009227810 */ /* 0x040fe40007ffe0ff */
[-C--:B------:R-:W-:Y:S02]  /*0ba0*/  LEA.HI.SX32 R28, R28, R9.reuse, 0x1b ;  /* 0x000000091c1c7211 */ /* 0x080fe400078fdaff */
[----:B------:R-:W-:Y:S02]  /*0bb0*/  IADD3 R36, PT, PT, R9, 0x100, RZ ;  /* 0x0000010009247810 */ /* 0x000fe40007ffe0ff */
[----:B------:R-:W-:Y:S02]  /*0bc0*/  LEA R170, R170, UR16, 0x2 ;  /* 0x00000010aaaa7c11 */ /* 0x000fe4000f8e10ff */
[----:B------:R-:W-:-:S02]  /*0bd0*/  LEA.HI.SX32 R30, R30, R9, 0x1b ;  /* 0x000000091e1e7211 */ /* 0x000fc400078fdaff */
[----:B------:R-:W-:Y:S02]  /*0be0*/  LEA R165, R6, UR16, 0x2 ;  /* 0x0000001006a57c11 */ /* 0x000fe4000f8e10ff */
[C---:B------:R-:W-:Y:S02]  /*0bf0*/  IADD3 R38, PT, PT, R9.reuse, 0x120, RZ ;  /* 0x0000012009267810 */ /* 0x040fe40007ffe0ff */
[----:B------:R-:W-:Y:S02]  /*0c00*/  LEA R169, R8, UR16, 0x2 ;  /* 0x0000001008a97c11 */ /* 0x000fe4000f8e10ff */
[----:B------:R-:W-:Y:S02]  /*0c10*/  LOP3.LUT R6, R172, 0x3e0, RZ, 0xc0, !PT ;  /* 0x000003e0ac067812 */ /* 0x000fe400078ec0ff */
[----:B------:R-:W-:Y:S02]  /*0c20*/  IADD3 R40, PT, PT, R9, 0x140, RZ ;  /* 0x0000014009287810 */ /* 0x000fe40007ffe0ff */
[----:B------:R-:W-:-:S02]  /*0c30*/  LEA.HI.SX32 R32, R32, R9, 0x1b ;  /* 0x0000000920207211 */ /* 0x000fc400078fdaff */
[----:B------:R-:W-:Y:S02]  /*0c40*/  LEA R168, R26, UR16, 0x2 ;  /* 0x000000101aa87c11 */ /* 0x000fe4000f8e10ff */
[C---:B------:R-:W-:Y:S02]  /*0c50*/  IADD3 R42, PT, PT, R9.reuse, 0x160, RZ ;  /* 0x00000160092a7810 */ /* 0x040fe40007ffe0ff */
[----:B------:R-:W-:Y:S02]  /*0c60*/  LEA.HI.SX32 R34, R34, R9, 0x1b ;  /* 0x0000000922227211 */ /* 0x000fe400078fdaff */
[----:B------:R-:W-:Y:S02]  /*0c70*/  LEA R167, R28, UR16, 0x2 ;  /* 0x000000101ca77c11 */ /* 0x000fe4000f8e10ff */
[----:B------:R-:W-:Y:S02]  /*0c80*/  ISETP.NE.AND P0, PT, R54, RZ, PT ;  /* 0x000000ff3600720c */ /* 0x000fe40003f05270 */
[----:B------:R-:W-:-:S02]  /*0c90*/  IADD3 R44, PT, PT, R9, 0x180, RZ ;  /* 0x00000180092c7810 */ /* 0x000fc40007ffe0ff */
[-C--:B------:R-:W-:Y:S02]  /*0ca0*/  LEA.HI.SX32 R36, R36, R9.reuse, 0x1b ;  /* 0x0000000924247211 */ /* 0x080fe400078fdaff */
[----:B------:R-:W-:Y:S02]  /*0cb0*/  LEA R166, R30, UR16, 0x2 ;  /* 0x000000101ea67c11 */ /* 0x000fe4000f8e10ff */
[C---:B------:R-:W-:Y:S02]  /*0cc0*/  IADD3 R46, PT, PT, R9.reuse, 0x1a0, RZ ;  /* 0x000001a0092e7810 */ /* 0x040fe40007ffe0ff */
[----:B------:R-:W-:Y:S02]  /*0cd0*/  LEA.HI.SX32 R38, R38, R9, 0x1b ;  /* 0x0000000926267211 */ /* 0x000fe400078fdaff */
[----:B------:R-:W-:Y:S02]  /*0ce0*/  IADD3 R6, PT, PT, R6, R171, RZ ;  /* 0x000000ab06067210 */ /* 0x000fe40007ffe0ff */
[----:B------:R-:W-:-:S02]  /*0cf0*/  IADD3 R48, PT, PT, R9, 0x1c0, RZ ;  /* 0x000001c009307810 */ /* 0x000fc40007ffe0ff */
[-C--:B------:R-:W-:Y:S02]  /*0d00*/  LEA.HI.SX32 R40, R40, R9.reuse, 0x1b ;  /* 0x0000000928287211 */ /* 0x080fe400078fdaff */
[----:B------:R-:W-:Y:S02]  /*0d10*/  LEA R164, R32, UR16, 0x2 ;  /* 0x0000001020a47c11 */ /* 0x000fe4000f8e10ff */
[----:B------:R-:W-:Y:S02]  /*0d20*/  IADD3 R50, PT, PT, R9, 0x1e0, RZ ;  /* 0x000001e009327810 */ /* 0x000fe40007ffe0ff */
[----:B------:R-:W-:Y:S02]  /*0d30*/  LEA.HI.SX32 R42, R42, R9, 0x1b ;  /* 0x000000092a2a7211 */ /* 0x000fe400078fdaff */
[----:B------:R-:W-:Y:S02]  /*0d40*/  LEA R163, R34, UR16, 0x2 ;  /* 0x0000001022a37c11 */ /* 0x000fe4000f8e10ff */
[----:B------:R-:W-:-:S02]  /*0d50*/  P2R R37, PR, RZ, 0x1 ;  /* 0x00000001ff257803 */ /* 0x000fc40000000000 */
[-C--:B------:R-:W-:Y:S02]  /*0d60*/  LEA.HI.SX32 R44, R44, R9.reuse, 0x1b ;  /* 0x000000092c2c7211 */ /* 0x080fe400078fdaff */
[----:B------:R-:W-:Y:S02]  /*0d70*/  LEA R162, R36, UR16, 0x2 ;  /* 0x0000001024a27c11 */ /* 0x000fe4000f8e10ff */
[----:B------:R-:W-:Y:S02]  /*0d80*/  ISETP.NE.AND P0, PT, R53, RZ, PT ;  /* 0x000000ff3500720c */ /* 0x000fe40003f05270 */
[----:B------:R-:W-:Y:S02]  /*0d90*/  LEA.HI.SX32 R46, R46, R9, 0x1b ;  /* 0x000000092e2e7211 */ /* 0x000fe400078fdaff */
[----:B------:R-:W-:Y:S02]  /*0da0*/  LEA R161, R38, UR16, 0x2 ;  /* 0x0000001026a17c11 */ /* 0x000fe4000f8e10ff */
[----:B------:R-:W-:-:S02]  /*0db0*/  SHF.L.U32 R6, R6, 0x4, RZ ;  /* 0x0000000406067819 */ /* 0x000fc400000006ff */
[-C--:B------:R-:W-:Y:S02]  /*0dc0*/  LEA.HI.SX32 R48, R48, R9.reuse, 0x1b ;  /* 0x0000000930307211 */ /* 0x080fe400078fdaff */
[----:B------:R-:W-:Y:S02]  /*0dd0*/  LEA R160, R40, UR16, 0x2 ;  /* 0x0000001028a07c11 */ /* 0x000fe4000f8e10ff */
[----:B------:R-:W-:Y:S02]  /*0de0*/  LEA.HI.SX32 R50, R50, R9, 0x1b ;  /* 0x0000000932327211 */ /* 0x000fe400078fdaff */
[----:B------:R-:W-:Y:S02]  /*0df0*/  LEA R159, R42, UR16, 0x2 ;  /* 0x000000102a9f7c11 */ /* 0x000fe4000f8e10ff */
[----:B------:R-:W-:Y:S02]  /*0e00*/  LEA R158, R44, UR16, 0x2 ;  /* 0x000000102c9e7c11 */ /* 0x000fe4000f8e10ff */
[----:B------:R-:W-:-:S02]  /*0e10*/  P2R R35, PR, RZ, 0x1 ;  /* 0x00000001ff237803 */ /* 0x000fc40000000000 */
[----:B------:R-:W-:Y:S02]  /*0e20*/  LEA R157, R46, UR16, 0x2 ;  /* 0x000000102e9d7c11 */ /* 0x000fe4000f8e10ff */
[----:B------:R-:W-:Y:S02]  /*0e30*/  LEA.HI.SX32 R154, R6, R6, 0x1b ;  /* 0x00000006069a7211 */ /* 0x000fe400078fdaff */
[----:B------:R-:W-:Y:S02]  /*0e40*/  ISETP.NE.AND P0, PT, R52, RZ, PT ;  /* 0x000000ff3400720c */ /* 0x000fe40003f05270 */
[----:B------:R-:W-:Y:S02]  /*0e50*/  LEA R156, R48, UR16, 0x2 ;  /* 0x00000010309c7c11 */ /* 0x000fe4000f8e10ff */
[----:B------:R-:W-:Y:S02]  /*0e60*/  LEA R155, R50, UR16, 0x2 ;  /* 0x00000010329b7c11 */ /* 0x000fe4000f8e10ff */
[----:B------:R-:W-:-:S02]  /*0e70*/  LEA R154, R154, UR16, 0x2 ;  /* 0x000000109a9a7c11 */ /* 0x000fc4000f8e10ff */
[----:B------:R-:W-:Y:S02]  /*0e80*/  P2R R33, PR, RZ, 0x1 ;  /* 0x00000001ff217803 */ /* 0x000fe40000000000 */
[----:B------:R-:W-:-:S04]  /*0e90*/  ISETP.NE.AND P0, PT, R51, RZ, PT ;  /* 0x000000ff3300720c */ /* 0x000fc80003f05270 */
[----:B------:R-:W-:Y:S02]  /*0ea0*/  P2R R31, PR, RZ, 0x1 ;  /* 0x00000001ff1f7803 */ /* 0x000fe40000000000 */
[----:B------:R-:W-:-:S04]  /*0eb0*/  ISETP.NE.AND P0, PT, R49, RZ, PT ;  /* 0x000000ff3100720c */ /* 0x000fc80003f05270 */
[----:B------:R-:W-:Y:S02]  /*0ec0*/  P2R R29, PR, RZ, 0x1 ;  /* 0x00000001ff1d7803 */ /* 0x000fe40000000000 */
[----:B------:R-:W-:-:S04]  /*0ed0*/  ISETP.NE.AND P0, PT, R47, RZ, PT ;  /* 0x000000ff2f00720c */ /* 0x000fc80003f05270 */
[----:B------:R-:W-:Y:S02]  /*0ee0*/  P2R R27, PR, RZ, 0x1 ;  /* 0x00000001ff1b7803 */ /* 0x000fe40000000000 */
[----:B------:R-:W-:Y:S02]  /*0ef0*/  ISETP.NE.AND P0, PT, R45, RZ, PT ;  /* 0x000000ff2d00720c */ /* 0x000fe40003f05270 */
[----:B------:R-:W-:Y:S02]  /*0f00*/  CS2R R6, SRZ ;  /* 0x0000000000067805 */ /* 0x000fe4000001ff00 */
[----:B------:R-:W-:Y:S01]  /*0f10*/  CS2R R8, SRZ ;  /* 0x0000000000087805 */ /* 0x000fe2000001ff00 */
[----:B---3--:R-:W-:Y:S04]  /*0f20*/  STS [R170], R11 ;  /* 0x0000000baa007388 */ /* 0x008fe80000000800 */
[----:B--2---:R1:W-:Y:S04]  /*0f30*/  STS [R169+0x80], R10 ;  /* 0x0000800aa9007388 */ /* 0x0043e80000000800 */
[----:B-----5:R-:W-:Y:S04]  /*0f40*/  STS [R168+0x100], R13 ;  /* 0x0001000da8007388 */ /* 0x020fe80000000800 */
[----:B----4-:R2:W-:Y:S04]  /*0f50*/  STS [R167+0x180], R12 ;  /* 0x0001800ca7007388 */ /* 0x0105e80000000800 */
[----:B------:R-:W-:Y:S04]  /*0f60*/  STS [R166+0x200], R15 ;  /* 0x0002000fa6007388 */ /* 0x000fe80000000800 */
[----:B------:R3:W-:Y:S04]  /*0f70*/  STS [R165+0x280], R14 ;  /* 0x0002800ea5007388 */ /* 0x0007e80000000800 */
[----:B------:R-:W-:Y:S04]  /*0f80*/  STS [R164+0x300], R17 ;  /* 0x00030011a4007388 */ /* 0x000fe80000000800 */
[----:B------:R4:W-:Y:S04]  /*0f90*/  STS [R163+0x380], R16 ;  /* 0x00038010a3007388 */ /* 0x0009e80000000800 */
[----:B------:R-:W-:Y:S04]  /*0fa0*/  STS [R162+0x400], R19 ;  /* 0x00040013a2007388 */ /* 0x000fe80000000800 */
[----:B------:R5:W-:Y:S04]  /*0fb0*/  STS [R161+0x480], R18 ;  /* 0x00048012a1007388 */ /* 0x000be80000000800 */
[----:B------:R-:W-:Y:S04]  /*0fc0*/  STS [R160+0x500], R21 ;  /* 0x00050015a0007388 */ /* 0x000fe80000000800 */
[----:B------:R0:W-:Y:S04]  /*0fd0*/  STS [R159+0x580], R20 ;  /* 0x000580149f007388 */ /* 0x0001e80000000800 */
[----:B------:R-:W-:Y:S04]  /*0fe0*/  STS [R158+0x600], R23 ;  /* 0x000600179e007388 */ /* 0x000fe80000000800 */
[----:B------:R-:W-:Y:S04]  /*0ff0*/  STS [R157+0x680], R22 ;  /* 0x000680169d007388 */ /* 0x000fe80000000800 */
[----:B------:R0:W-:Y:S04]  /*1000*/  STS [R156+0x700], R25 ;  /* 0x000700199c007388 */ /* 0x0001e80000000800 */
[----:B------:R0:W-:Y:S01]  /*1010*/  STS [R155+0x780], R24 ;  /* 0x000780189b007388 */ /* 0x0001e20000000800 */
[----:B------:R-:W-:-:S03]  /*1020*/  NOP ;  /* 0x0000000000007918 */ /* 0x000fc60000000000 */
[----:B------:R-:W-:Y:S04]  /*1030*/  LDS R152, [R154] ;  /* 0x000000009a987984 */ /* 0x000fe80000000800 */
[----:B------:R-:W-:Y:S04]  /*1040*/  LDS R153, [R154+0x4] ;  /* 0x000004009a997984 */ /* 0x000fe80000000800 */
        /* <DEDUP_REMOVED lines=13> */
[----:B------:R-:W-:Y:S01]  /*1120*/  LDS R139, [R154+0x3c] ;  /* 0x00003c009a8b7984 */ /* 0x000fe20000000800 */
[----:B------:R-:W-:Y:S06]  /*1130*/  BAR.SYNC.DEFER_BLOCKING 0x0 ;  /* 0x0000000000007b1d */ /* 0x000fec0000010000 */
[----:B------:R-:W5:Y:S01]  /*1140*/  @!P0 LDG.E R7, desc[UR30][R4.64] ;  /* 0x0000001e04078981 */ /* 0x000f62000c1e1900 */
[----:B------:R-:W-:-:S02]  /*1150*/  ISETP.NE.AND P0, PT, R27, RZ, PT ;  /* 0x000000ff1b00720c */ /* 0x000fc40003f05270 */
[----:B-1----:R-:W-:Y:S02]  /*1160*/  CS2R R10, SRZ ;  /* 0x00000000000a7805 */ /* 0x002fe4000001ff00 */
[----:B--2---:R-:W-:Y:S02]  /*1170*/  CS2R R12, SRZ ;  /* 0x00000000000c7805 */ /* 0x004fe4000001ff00 */
[----:B---3--:R-:W-:Y:S02]  /*1180*/  CS2R R14, SRZ ;  /* 0x00000000000e7805 */ /* 0x008fe4000001ff00 */
[----:B----4-:R-:W-:Y:S02]  /*1190*/  CS2R R16, SRZ ;  /* 0x0000000000107805 */ /* 0x010fe4000001ff00 */
[----:B-----5:R-:W-:Y:S02]  /*11a0*/  CS2R R18, SRZ ;  /* 0x0000000000127805 */ /* 0x020fe4000001ff00 */
[----:B0-----:R-:W-:Y:S01]  /*11b0*/  CS2R R20, SRZ ;  /* 0x0000000000147805 */ /* 0x001fe2000001ff00 */
[----:B------:R-:W2:Y:S04]  /*11c0*/  @!P6 LDG.E R6, desc[UR30][R4.64+0x780] ;  /* 0x0007801e0406e981 */ /* 0x000ea8000c1e1900 */
[----:B------:R-:W3:Y:S04]  /*11d0*/  @!P1 LDG.E R17, desc[UR30][R4.64+0x500] ;  /* 0x0005001e04119981 */ /* 0x000ee8000c1e1900 */
[----:B------:R-:W4:Y:S01]  /*11e0*/  @!P0 LDG.E R8, desc[UR30][R4.64+0x80] ;  /* 0x0000801e04088981 */ /* 0x000f22000c1e1900 */
[----:B------:R-:W-:-:S03]  /*11f0*/  ISETP.NE.AND P0, PT, R29, RZ, PT ;  /* 0x000000ff1d00720c */ /* 0x000fc60003f05270 */
[----:B------:R-:W5:Y:S04]  /*1200*/  @!P2 LDG.E R18, desc[UR30][R4.64+0x580] ;  /* 0x0005801e0412a981 */ /* 0x000f68000c1e1900 */
[----:B------:R-:W2:Y:S04]  /*1210*/  @!P3 LDG.E R19, desc[UR30][R4.64+0x600] ;  /* 0x0006001e0413b981 */ /* 0x000ea8000c1e1900 */
[----:B------:R-:W2:Y:S04]  /*1220*/  @!P4 LDG.E R20, desc[UR30][R4.64+0x680] ;  /* 0x0006801e0414c981 */ /* 0x000ea8000c1e1900 */
[----:B------:R-:W3:Y:S01]  /*1230*/  @!P0 LDG.E R9, desc[UR30][R4.64+0x100] ;  /* 0x0001001e04098981 */ /* 0x000ee2000c1e1900 */
[----:B------:R-:W-:-:S03]  /*1240*/  ISETP.NE.AND P0, PT, R31, RZ, PT ;  /* 0x000000ff1f00720c */ /* 0x000fc60003f05270 */
[----:B------:R-:W2:Y:S10]  /*1250*/  @!P5 LDG.E R21, desc[UR30][R4.64+0x700] ;  /* 0x0007001e0415d981 */ /* 0x000eb4000c1e1900 */
[----:B------:R-:W5:Y:S01]  /*1260*/  @!P0 LDG.E R10, desc[UR30][R4.64+0x180] ;  /* 0x0001801e040a8981 */ /* 0x000f62000c1e1900 */
[----:B------:R-:W-:-:S13]  /*1270*/  ISETP.NE.AND P0, PT, R33, RZ, PT ;  /* 0x000000ff2100720c */ /* 0x000fda0003f05270 */
[----:B------:R-:W2:Y:S01]  /*1280*/  @!P0 LDG.E R11, desc[UR30][R4.64+0x200] ;  /* 0x0002001e040b8981 */ /* 0x000ea2000c1e1900 */
        /* <DEDUP_REMOVED lines=9> */
[----:B------:R0:W2:Y:S01]  /*1320*/  @!P0 LDG.E R16, desc[UR30][R4.64+0x480] ;  /* 0x0004801e04108981 */ /* 0x0000a2000c1e1900 */
[----:B------:R-:W-:Y:S02]  /*1330*/  P2R R30, PR, RZ, 0x1 ;  /* 0x00000001ff1e7803 */ /* 0x000fe40000000000 */
[----:B------:R-:W-:-:S04]  /*1340*/  ISETP.NE.AND P0, PT, R56, RZ, PT ;  /* 0x000000ff3800720c */ /* 0x000fc80003f05270 */
        /* <DEDUP_REMOVED lines=16> */
[----:B0-----:R-:W-:Y:S01]  /*1450*/  CS2R R4, SRZ ;  /* 0x0000000000047805 */ /* 0x001fe2000001ff00 */
[----:B------:R-:W-:Y:S04]  /*1460*/  STS [R170], R7 ;  /* 0x00000007aa007388 */ /* 0x000fe80000000800 */
[----:B----4-:R-:W-:Y:S04]  /*1470*/  STS [R169+0x80], R8 ;  /* 0x00008008a9007388 */ /* 0x010fe80000000800 */
[----:B---3--:R-:W-:Y:S04]  /*1480*/  STS [R168+0x100], R9 ;  /* 0x00010009a8007388 */ /* 0x008fe80000000800 */
[----:B-----5:R-:W-:Y:S04]  /*1490*/  STS [R167+0x180], R10 ;  /* 0x0001800aa7007388 */ /* 0x020fe80000000800 */
[----:B--2---:R-:W-:Y:S04]  /*14a0*/  STS [R166+0x200], R11 ;  /* 0x0002000ba6007388 */ /* 0x004fe80000000800 */
[----:B------:R-:W-:Y:S04]  /*14b0*/  STS [R165+0x280], R12 ;  /* 0x0002800ca5007388 */ /* 0x000fe80000000800 */
        /* <DEDUP_REMOVED lines=27> */
[----:B------:R-:W-:Y:S01]  /*1670*/  BAR.SYNC.DEFER_BLOCKING 0x0 ;  /* 0x0000000000007b1d */ /* 0x000fe20000010000 */
[----:B0-----:R-:W-:-:S05]  /*1680*/  CS2R R6, SRZ ;  /* 0x0000000000067805 */ /* 0x001fca000001ff00 */
[----:B------:R-:W2:Y:S01]  /*1690*/  @!P0 LDG.E R5, desc[UR30][R2.64] ;  /* 0x0000001e02058981 */ /* 0x000ea2000c1e1900 */
[----:B------:R-:W-:-:S13]  /*16a0*/  ISETP.NE.AND P0, PT, R22, RZ, PT ;  /* 0x000000ff1600720c */ /* 0x000fda0003f05270 */
[----:B------:R-:W3:Y:S01]  /*16b0*/  @!P0 LDG.E R4, desc[UR30][R2.64+0x80] ;  /* 0x0000801e02048981 */ /* 0x000ee2000c1e1900 */
[----:B------:R-:W-:-:S13]  /*16c0*/  ISETP.NE.AND P0, PT, R23, RZ, PT ;  /* 0x000000ff1700720c */ /* 0x000fda0003f05270 */
[----:B------:R-:W4:Y:S01]  /*16d0*/  @!P0 LDG.E R7, desc[UR30][R2.64+0x100] ;  /* 0x0001001e02078981 */ /* 0x000f22000c1e1900 */
[----:B------:R-:W-:Y:S02]  /*16e0*/  ISETP.NE.AND P0, PT, R24, RZ, PT ;  /* 0x000000ff1800720c */ /* 0x000fe40003f05270 */
[----:B------:R-:W-:-:S11]  /*16f0*/  CS2R R8, SRZ ;  /* 0x0000000000087805 */ /* 0x000fd6000001ff00 */
[----:B------:R-:W5:Y:S01]  /*1700*/  @!P0 LDG.E R6, desc[UR30][R2.64+0x180] ;  /* 0x0001801e02068981 */ /* 0x000f62000c1e1900 */
[----:B------:R-:W-:-:S13]  /*1710*/  ISETP.NE.AND P0, PT, R25, RZ, PT ;  /* 0x000000ff1900720c */ /* 0x000fda0003f05270 */
[----:B------:R-:W5:Y:S01]  /*1720*/  @!P0 LDG.E R9, desc[UR30][R2.64+0x200] ;  /* 0x0002001e02098981 */ /* 0x000f62000c1e1900 */
        /* <DEDUP_REMOVED lines=8> */
[----:B------:R-:W-:Y:S02]  /*17b0*/  ISETP.NE.AND P0, PT, R29, RZ, PT ;  /* 0x000000ff1d00720c */ /* 0x000fe40003f05270 */
[----:B------:R-:W-:Y:S02]  /*17c0*/  CS2R R14, SRZ ;  /* 0x00000000000e7805 */ /* 0x000fe4000001ff00 */
[----:B------:R-:W-:Y:S02]  /*17d0*/  CS2R R16, SRZ ;  /* 0x0000000000107805 */ /* 0x000fe4000001ff00 */
[----:B------:R-:W-:Y:S02]  /*17e0*/  CS2R R18, SRZ ;  /* 0x0000000000127805 */ /* 0x000fe4000001ff00 */
[----:B------:R-:W5:Y:S04]  /*17f0*/  @!P1 LDG.E R15, desc[UR30][R2.64+0x500] ;  /* 0x0005001e020f9981 */ /* 0x000f68000c1e1900 */
[----:B------:R-:W5:Y:S04]  /*1800*/  @!P2 LDG.E R14, desc[UR30][R2.64+0x580] ;  /* 0x0005801e020ea981 */ /* 0x000f68000c1e1900 */
[----:B------:R-:W5:Y:S01]  /*1810*/  @!P0 LDG.E R13, desc[UR30][R2.64+0x400] ;  /* 0x0004001e020d8981 */ /* 0x000f62000c1e1900 */
[----:B------:R-:W-:-:S03]  /*1820*/  ISETP.NE.AND P0, PT, R30, RZ, PT ;  /* 0x000000ff1e00720c */ /* 0x000fc60003f05270 */
[----:B------:R-:W5:Y:S04]  /*1830*/  @!P3 LDG.E R17, desc[UR30][R2.64+0x600] ;  /* 0x0006001e0211b981 */ /* 0x000f68000c1e1900 */
[----:B------:R-:W5:Y:S04]  /*1840*/  @!P4 LDG.E R16, desc[UR30][R2.64+0x680] ;  /* 0x0006801e0210c981 */ /* 0x000f68000c1e1900 */
[----:B------:R-:W5:Y:S04]  /*1850*/  @!P5 LDG.E R19, desc[UR30][R2.64+0x700] ;  /* 0x0007001e0213d981 */ /* 0x000f68000c1e1900 */
[----:B------:R-:W5:Y:S04]  /*1860*/  @!P0 LDG.E R12, desc[UR30][R2.64+0x480] ;  /* 0x0004801e020c8981 */ /* 0x000f68000c1e1900 */
[----:B------:R-:W5:Y:S01]  /*1870*/  @!P6 LDG.E R18, desc[UR30][R2.64+0x780] ;  /* 0x0007801e0212e981 */ /* 0x000f62000c1e1900 */
[----:B------:R-:W-:Y:S01]  /*1880*/  UISETP.GE.AND UP0, UPT, UR8, 0x1, UPT ;  /* 0x000000010800788c */ /* 0x000fe2000bf06270 */
[----:B------:R-:W-:-:S02]  /*1890*/  CS2R R136, SRZ ;  /* 0x0000000000887805 */ /* 0x000fc4000001ff00 */
[----:B------:R-:W-:Y:S02]  /*18a0*/  CS2R R134, SRZ ;  /* 0x0000000000867805 */ /* 0x000fe4000001ff00 */
[----:B------:R-:W-:Y:S02]  /*18b0*/  CS2R R132, SRZ ;  /* 0x0000000000847805 */ /* 0x000fe4000001ff00 */
[----:B------:R-:W-:Y:S02]  /*18c0*/  CS2R R130, SRZ ;  /* 0x0000000000827805 */ /* 0x000fe4000001ff00 */
[----:B------:R-:W-:Y:S02]  /*18d0*/  CS2R R128, SRZ ;  /* 0x0000000000807805 */ /* 0x000fe4000001ff00 */
[----:B------:R-:W-:Y:S02]  /*18e0*/  CS2R R126, SRZ ;  /* 0x00000000007e7805 */ /* 0x000fe4000001ff00 */
[----:B------:R-:W-:-:S02]  /*18f0*/  CS2R R124, SRZ ;  /* 0x00000000007c7805 */ /* 0x000fc4000001ff00 */
[----:B------:R-:W-:Y:S01]  /*1900*/  CS2R R122, SRZ ;  /* 0x00000000007a7805 */ /* 0x000fe2000001ff00 */
[----:B--2---:R-:W-:Y:S04]  /*1910*/  STS [R170], R5 ;  /* 0x00000005aa007388 */ /* 0x004fe80000000800 */
[----:B---3--:R-:W-:Y:S04]  /*1920*/  STS [R169+0x80], R4 ;  /* 0x00008004a9007388 */ /* 0x008fe80000000800 */
[----:B----4-:R-:W-:Y:S04]  /*1930*/  STS [R168+0x100], R7 ;  /* 0x00010007a8007388 */ /* 0x010fe80000000800 */
[----:B-----5:R-:W-:Y:S04]  /*1940*/  STS [R167+0x180], R6 ;  /* 0x00018006a7007388 */ /* 0x020fe80000000800 */
        /* <DEDUP_REMOVED lines=11> */
[----:B------:R-:W-:Y:S01]  /*1a00*/  STS [R155+0x780], R18 ;  /* 0x000780129b007388 */ /* 0x000fe20000000800 */
[----:B------:R-:W-:-:S03]  /*1a10*/  NOP ;  /* 0x0000000000007918 */ /* 0x000fc60000000000 */
[----:B------:R-:W0:Y:S04]  /*1a20*/  LDS R2, [R154] ;  /* 0x000000009a027984 */ /* 0x000e280000000800 */
[----:B------:R-:W1:Y:S04]  /*1a30*/  LDS R4, [R154+0x4] ;  /* 0x000004009a047984 */ /* 0x000e680000000800 */
[----:B------:R-:W2:Y:S04]  /*1a40*/  LDS R3, [R154+0x8] ;  /* 0x000008009a037984 */ /* 0x000ea80000000800 */
[----:B------:R-:W3:Y:S04]  /*1a50*/  LDS R6, [R154+0xc] ;  /* 0x00000c009a067984 */ /* 0x000ee80000000800 */
[----:B------:R-:W4:Y:S04]  /*1a60*/  LDS R5, [R154+0x10] ;  /* 0x000010009a057984 */ /* 0x000f280000000800 */
[----:B------:R-:W5:Y:S04]  /*1a70*/  LDS R8, [R154+0x14] ;  /* 0x000014009a087984 */ /* 0x000f680000000800 */
[----:B------:R-:W5:Y:S04]  /*1a80*/  LDS R7, [R154+0x18] ;  /* 0x000018009a077984 */ /* 0x000f680000000800 */
[----:B------:R-:W5:Y:S04]  /*1a90*/  LDS R10, [R154+0x1c] ;  /* 0x00001c009a0a7984 */ /* 0x000f680000000800 */
[----:B------:R-:W5:Y:S04]  /*1aa0*/  LDS R9, [R154+0x20] ;  /* 0x000020009a097984 */ /* 0x000f680000000800 */
[----:B------:R-:W5:Y:S04]  /*1ab0*/  LDS R12, [R154+0x24] ;  /* 0x000024009a0c7984 */ /* 0x000f680000000800 */
[----:B------:R-:W5:Y:S01]  /*1ac0*/  LDS R11, [R154+0x28] ;  /* 0x000028009a0b7984 */ /* 0x000f620000000800 */
[----:B0-----:R-:W-:-:S03]  /*1ad0*/  FFMA.FTZ R16, R152, R2, R175 ;  /* 0x0000000298107223 */ /* 0x001fc600000100af */
[----:B------:R-:W0:Y:S01]  /*1ae0*/  LDS R14, [R154+0x2c] ;  /* 0x00002c009a0e7984 */ /* 0x000e220000000800 */
[----:B-1----:R-:W-:-:S03]  /*1af0*/  FFMA.FTZ R15, R153, R4, R16 ;  /* 0x00000004990f7223 */ /* 0x002fc60000010010 */
[----:B------:R-:W1:Y:S01]  /*1b00*/  LDS R13, [R154+0x30] ;  /* 0x000030009a0d7984 */ /* 0x000e620000000800 */
[----:B--2---:R-:W-:-:S03]  /*1b10*/  FFMA.FTZ R18, R150, R3, R15 ;  /* 0x0000000396127223 */ /* 0x004fc6000001000f */
[----:B------:R-:W2:Y:S01]  /*1b20*/  LDS R16, [R154+0x34] ;  /* 0x000034009a107984 */ /* 0x000ea20000000800 */
[----:B---3--:R-:W-:-:S03]  /*1b30*/  FFMA.FTZ R17, R151, R6, R18 ;  /* 0x0000000697117223 */ /* 0x008fc60000010012 */
[----:B------:R-:W3:Y:S01]  /*1b40*/  LDS R15, [R154+0x38] ;  /* 0x000038009a0f7984 */ /* 0x000ee20000000800 */
[----:B----4-:R-:W-:-:S03]  /*1b50*/  FFMA.FTZ R20, R148, R5, R17 ;  /* 0x0000000594147223 */ /* 0x010fc60000010011 */
[----:B------:R-:W4:Y:S01]  /*1b60*/  LDS R18, [R154+0x3c] ;  /* 0x00003c009a127984 */ /* 0x000f220000000800 */
[----:B-----5:R-:W-:-:S04]  /*1b70*/  FFMA.FTZ R17, R149, R8, R20 ;  /* 0x0000000895117223 */ /* 0x020fc80000010014 */
[----:B------:R-:W-:-:S04]  /*1b80*/  FFMA.FTZ R20, R146, R7, R17 ;  /* 0x0000000792147223 */ /* 0x000fc80000010011 */
[----:B------:R-:W-:-:S04]  /*1b90*/  FFMA.FTZ R17, R147, R10, R20 ;  /* 0x0000000a93117223 */ /* 0x000fc80000010014 */
[----:B------:R-:W-:-:S04]  /*1ba0*/  FFMA.FTZ R20, R144, R9, R17 ;  /* 0x0000000990147223 */ /* 0x000fc80000010011 */
[----:B------:R-:W-:-:S04]  /*1bb0*/  FFMA.FTZ R17, R145, R12, R20 ;  /* 0x0000000c91117223 */ /* 0x000fc80000010014 */
[----:B------:R-:W-:-:S04]  /*1bc0*/  FFMA.FTZ R20, R142, R11, R17 ;  /* 0x0000000b8e147223 */ /* 0x000fc80000010011 */
[----:B0-----:R-:W-:-:S04]  /*1bd0*/  FFMA.FTZ R17, R143, R14, R20 ;  /* 0x0000000e8f117223 */ /* 0x001fc80000010014 */
[----:B-1----:R-:W-:-:S04]  /*1be0*/  FFMA.FTZ R20, R140, R13, R17 ;  /* 0x0000000d8c147223 */ /* 0x002fc80000010011 */
[----:B--2---:R-:W-:-:S04]  /*1bf0*/  FFMA.FTZ R17, R141, R16, R20 ;  /* 0x000000108d117223 */ /* 0x004fc80000010014 */
[----:B---3--:R-:W-:Y:S01]  /*1c00*/  FFMA.FTZ R20, R138, R15, R17 ;  /* 0x0000000f8a147223 */ /* 0x008fe20000010011 */
[----:B------:R-:W-:Y:S01]  /*1c10*/  FMUL.FTZ R121, R2, UR7 ;  /* 0x0000000702797c20 */ /* 0x000fe20008410000 */
        /* <DEDUP_REMOVED lines=14> */
[----:B----4-:R-:W-:Y:S01]  /*1d00*/  FMUL.FTZ R106, R18, UR7 ;  /* 0x00000007126a7c20 */ /* 0x010fe20008410000 */
[----:B------:R-:W-:Y:S01]  /*1d10*/  FFMA.FTZ R175, R139, R18, R20 ;  /* 0x000000128baf7223 */ /* 0x000fe20000010014 */
[----:B------:R-:W-:Y:S06]  /*1d20*/  BAR.SYNC.DEFER_BLOCKING 0x0 ;  /* 0x0000000000007b1d */ /* 0x000fec0000010000 */
[----:B------:R-:W-:Y:S05]  /*1d30*/  BRA.U !UP0, `(.L_x_1) ;  /* 0x0000006508247547 */ /* 0x000fea000b800000 */
[----:B------:R-:W-:Y:S01]  /*1d40*/  UISETP.NE.AND UP0, UPT, UR15, 0x1, UPT ;  /* 0x000000010f00788c */ /* 0x000fe2000bf05270 */
[----:B------:R-:W-:Y:S02]  /*1d50*/  HFMA2 R137, -RZ, RZ, 0, 0 ;  /* 0x00000000ff897431 */ /* 0x000fe400000001ff */
[----:B------:R-:W-:Y:S01]  /*1d60*/  FADD.FTZ R105, R105, UR6 ;  /* 0x0000000669697e21 */ /* 0x000fe20008010000 */
[----:B------:R-:W-:Y:S01]  /*1d70*/  FADD.FTZ R104, R104, UR6 ;  /* 0x0000000668687e21 */ /* 0x000fe20008010000 */
[----:B------:R-:W-:Y:S01]  /*1d80*/  FADD.FTZ R103, R103, UR6 ;  /* 0x0000000667677e21 */ /* 0x000fe20008010000 */
[----:B------:R-:W-:Y:S01]  /*1d90*/  FADD.FTZ R102, R102, UR6 ;  /* 0x0000000666667e21 */ /* 0x000fe20008010000 */
[----:B------:R-:W-:Y:S01]  /*1da0*/  PLOP3.LUT P1, PT, PT, PT, UP0, 0x80, 0x8 ;  /* 0x000000000008781c */ /* 0x000fe20003f2f008 */
[----:B------:R-:W-:Y:S01]  /*1db0*/  FADD.FTZ R101, R101, UR6 ;  /* 0x0000000665657e21 */ /* 0x000fe20008010000 */
[----:B------:R-:W-:Y:S01]  /*1dc0*/  FADD.FTZ R100, R100, UR6 ;  /* 0x0000000664647e21 */ /* 0x000fe20008010000 */
[----:B------:R-:W-:Y:S01]  /*1dd0*/  FADD.FTZ R99, R99, UR6 ;  /* 0x0000000663637e21 */ /* 0x000fe20008010000 */
[----:B------:R-:W-:Y:S01]  /*1de0*/  ISETP.EQ.AND P1, PT, R0, RZ, P1 ;  /* 0x000000ff0000720c */ /* 0x000fe20000f22270 */
[----:B------:R-:W-:Y:S01]  /*1df0*/  FADD.FTZ R98, R98, UR6 ;  /* 0x0000000662627e21 */ /* 0x000fe20008010000 */
        /* <DEDUP_REMOVED lines=8> */
[----:B------:R-:W-:Y:S01]  /*1e80*/  FADD.FTZ R0, R2, R2 ;  /* 0x0000000202007221 */ /* 0x000fe20000010000 */
        /* <DEDUP_REMOVED lines=15> */
[----:B------:R-:W0:Y:S01]  /*1f80*/  LDCU UR49, c[0x0][0x394] ;  /* 0x00007280ff3177ac */ /* 0x000e220008000800 */
[----:B------:R-:W1:Y:S01]  /*1f90*/  LDCU UR48, c[0x0][0x38c] ;  /* 0x00007180ff3077ac */ /* 0x000e620008000800 */
[----:B------:R-:W2:Y:S01]  /*1fa0*/  LDCU.64 UR34, c[0x0][0x450] ;  /* 0x00008a00ff2277ac */ /* 0x000ea20008000a00 */
[----:B------:R-:W3:Y:S01]  /*1fb0*/  LDCU.64 UR36, c[0x0][0x3d8] ;  /* 0x00007b00ff2477ac */ /* 0x000ee20008000a00 */
[----:B------:R-:W4:Y:S01]  /*1fc0*/  LDCU.64 UR38, c[0x0][0x3e0] ;  /* 0x00007c00ff2677ac */ /* 0x000f220008000a00 */
[----:B------:R-:W0:Y:S01]  /*1fd0*/  LDCU.64 UR40, c[0x0][0x3b8] ;  /* 0x00007700ff2877ac */ /* 0x000e220008000a00 */
[----:B------:R-:W0:Y:S01]  /*1fe0*/  LDCU.64 UR42, c[0x0][0x3c0] ;  /* 0x00007800ff2a77ac */ /* 0x000e220008000a00 */
[----:B------:R-:W0:Y:S01]  /*1ff0*/  LDCU.128 UR20, c[0x0][0x3a0] ;  /* 0x00007400ff1477ac */ /* 0x000e220008000c00 */
[----:B------:R-:W0:Y:S01]  /*2000*/  LDCU.128 UR24, c[0x0][0x440] ;  /* 0x00008800ff1877ac */ /* 0x000e220008000c00 */
[----:B------:R-:W-:-:S05]  /*2010*/  UMOV UR8, URZ ;  /* 0x000000ff00087c82 */ /* 0x000fca0008000000 */
.L_x_35:
[----:B0-----:R-:W0:Y:S02]  /*2020*/  S2UR UR47, SR_CTAID.Y ;  /* 0x00000000002f79c3 */ /* 0x001e240000002600 */
[----:B0-----:R-:W-:-:S04]  /*2030*/  UIMAD.WIDE.U32 UR16, UR47, UR20, URZ ;  /* 0x000000142f1072a5 */ /* 0x001fc8000f8e00ff */
[----:B------:R-:W-:-:S04]  /*2040*/  UIMAD UR17, UR47, UR21, UR17 ;  /* 0x000000152f1172a4 */ /* 0x000fc8000f8e0211 */
[----:B------:R-:W-:-:S04]  /*2050*/  UIMAD.WIDE.U32 UR16, UR8, UR22, UR16 ;  /* 0x00000016081072a5 */ /* 0x000fc8000f8e0010 */
[----:B------:R-:W-:Y:S02]  /*2060*/  UIMAD UR17, UR8, UR23, UR17 ;  /* 0x00000017081172a4 */ /* 0x000fe4000f8e0211 */
[----:B------:R-:W-:-:S04]  /*2070*/  ULEA UR18, UP0, UR16, UR24, 0x3 ;  /* 0x0000001810127291 */ /* 0x000fc8000f8018ff */
[----:B------:R-:W-:Y:S02]  /*2080*/  ULEA.HI.X UR16, UR16, UR25, UR17, 0x3, UP0 ;  /* 0x0000001910107291 */ /* 0x000fe400080f1c11 */
[----:B------:R-:W-:-:S04]  /*2090*/  MOV R6, UR18 ;  /* 0x0000001200067c02 */ /* 0x000fc80008000f00 */
[----:B------:R-:W-:-:S06]  /*20a0*/  MOV R7, UR16 ;  /* 0x0000001000077c02 */ /* 0x000fcc0008000f00 */
[----:B------:R-:W5:Y:S01]  /*20b0*/  LDG.E.64 R6, desc[UR30][R6.64] ;  /* 0x0000001e06067981 */ /* 0x000f62000c1e1b00 */
[----:B------:R-:W-:Y:S02]  /*20c0*/  UIMAD.WIDE.U32 UR18, UR8, UR42, URZ ;  /* 0x0000002a081272a5 */ /* 0x000fe4000f8e00ff */
[----:B----4-:R-:W-:Y:S02]  /*20d0*/  UIMAD.WIDE.U32 UR16, UR8, UR38, URZ ;  /* 0x00000026081072a5 */ /* 0x010fe4000f8e00ff */
[----:B------:R-:W-:Y:S02]  /*20e0*/  UIMAD.WIDE.U32 UR28, UR47, UR40, URZ ;  /* 0x000000282f1c72a5 */ /* 0x000fe4000f8e00ff */
[----:B---3--:R-:W-:Y:S02]  /*20f0*/  UIMAD.WIDE.U32 UR32, UR47, UR36, URZ ;  /* 0x000000242f2072a5 */ /* 0x008fe4000f8e00ff */
[----:B------:R-:W-:Y:S02]  /*2100*/  UIMAD UR46, UR8, UR43, UR19 ;  /* 0x0000002b082e72a4 */ /* 0x000fe4000f8e0213 */
[----:B------:R-:W-:-:S02]  /*2110*/  UIMAD UR44, UR8, UR39, UR17 ;  /* 0x00000027082c72a4 */ /* 0x000fc4000f8e0211 */
[----:B------:R-:W-:Y:S02]  /*2120*/  UIMAD UR45, UR47, UR41, UR29 ;  /* 0x000000292f2d72a4 */ /* 0x000fe4000f8e021d */
[----:B------:R-:W-:Y:S02]  /*2130*/  ULEA UR29, UP0, UR28, UR26, 0x3 ;  /* 0x0000001a1c1d7291 */ /* 0x000fe4000f8018ff */
[----:B------:R-:W-:Y:S02]  /*2140*/  UIMAD UR19, UR47, UR37, UR33 ;  /* 0x000000252f1372a4 */ /* 0x000fe4000f8e0221 */
[----:B--2---:R-:W-:Y:S02]  /*2150*/  ULEA UR17, UP1, UR32, UR34, 0x3 ;  /* 0x0000002220117291 */ /* 0x004fe4000f8218ff */
[----:B------:R-:W-:Y:S02]  /*2160*/  ULEA.HI.X UR33, UR28, UR27, UR45, 0x3, UP0 ;  /* 0x0000001b1c217291 */ /* 0x000fe400080f1c2d */
[----:B------:R-:W-:-:S02]  /*2170*/  ULEA.HI.X UR32, UR32, UR35, UR19, 0x3, UP1 ;  /* 0x0000002320207291 */ /* 0x000fc400088f1c13 */
[----:B------:R-:W-:Y:S02]  /*2180*/  ULEA UR28, UP0, UR18, UR29, 0x3 ;  /* 0x0000001d121c7291 */ /* 0x000fe4000f8018ff */
[----:B------:R-:W-:Y:S02]  /*2190*/  ULEA UR17, UP1, UR16, UR17, 0x3 ;  /* 0x0000001110117291 */ /* 0x000fe4000f8218ff */
[----:B------:R-:W-:Y:S02]  /*21a0*/  ULEA.HI.X UR18, UR18, UR33, UR46, 0x3, UP0 ;  /* 0x0000002112127291 */ /* 0x000fe400080f1c2e */
[----:B------:R-:W-:Y:S01]  /*21b0*/  ULEA.HI.X UR16, UR16, UR32, UR44, 0x3, UP1 ;  /* 0x0000002010107291 */ /* 0x000fe200088f1c2c */
[----:B------:R-:W-:Y:S02]  /*21c0*/  MOV R2, UR28 ;  /* 0x0000001c00027c02 */ /* 0x000fe40008000f00 */
[----:B------:R-:W-:Y:S02]  /*21d0*/  MOV R4, UR17 ;  /* 0x0000001100047c02 */ /* 0x000fe40008000f00 */
[----:B------:R-:W-:-:S02]  /*21e0*/  MOV R3, UR18 ;  /* 0x0000001200037c02 */ /* 0x000fc40008000f00 */
[----:B------:R-:W-:-:S04]  /*21f0*/  MOV R5, UR16 ;  /* 0x0000001000057c02 */ /* 0x000fc80008000f00 */
[----:B------:R-:W2:Y:S04]  /*2200*/  LDG.E.64 R2, desc[UR30][R2.64] ;  /* 0x0000001e02027981 */ /* 0x000ea8000c1e1b00 */
[----:B------:R-:W2:Y:S01]  /*2210*/  LDG.E.64 R4, desc[UR30][R4.64] ;  /* 0x0000001e04047981 */ /* 0x000ea2000c1e1b00 */
[----:B------:R-:W0:Y:S01]  /*2220*/  S2UR UR17, SR_CgaCtaId ;  /* 0x00000000001179c3 */ /* 0x000e220000008800 */
[----:B------:R-:W-:Y:S01]  /*2230*/  USHF.L.U32 UR28, UR15, 0x8, URZ ;  /* 0x000000080f1c7899 */ /* 0x000fe200080006ff */
[C---:B------:R-:W-:Y:S01]  /*2240*/  ISETP.NE.AND P0, PT, R172.reuse, RZ, PT ;  /* 0x000000ffac00720c */ /* 0x040fe20003f05270 */
[----:B------:R-:W-:Y:S01]  /*2250*/  BSSY.RECONVERGENT B0, `(.L_x_2) ;  /* 0x00000c0000007945 */ /* 0x000fe20003800200 */
[----:B------:R-:W-:Y:S01]  /*2260*/  ISETP.NE.AND P2, PT, R172, 0x7f, PT ;  /* 0x0000007fac00780c */ /* 0x000fe20003f45270 */
[----:B------:R-:W-:-:S04]  /*2270*/  UIADD3 UR16, UPT, UPT, UR28, -0x100, URZ ;  /* 0xffffff001c107890 */ /* 0x000fc8000fffe0ff */
[----:B------:R-:W-:Y:S01]  /*2280*/  ULOP3.LUT UR16, UR16, 0x100, URZ, 0xc0, !UPT ;  /* 0x0000010010107892 */ /* 0x000fe2000f8ec0ff */
[----:B-----5:R-:W-:Y:S02]  /*2290*/  R2UR UR19, R7 ;  /* 0x00000000071372ca */ /* 0x020fe400000e0000 */
[----:B------:R-:W-:-:S11]  /*22a0*/  R2UR UR18, R6 ;  /* 0x00000000061272ca */ /* 0x000fd600000e0000 */
[----:B------:R-:W-:Y:S01]  /*22b0*/  FMUL.FTZ R7, R105, UR19 ;  /* 0x0000001369077c20 */ /* 0x000fe20008410000 */
[----:B------:R-:W-:Y:S01]  /*22c0*/  FMUL.FTZ R6, R91, UR19 ;  /* 0x000000135b067c20 */ /* 0x000fe20008410000 */
[----:B------:R-:W-:Y:S02]  /*22d0*/  MOV R16, UR18 ;  /* 0x0000001200107c02 */ /* 0x000fe40008000f00 */
[----:B------:R-:W-:Y:S01]  /*22e0*/  FMUL.RZ R8, R7, 0.15915493667125701904 ;  /* 0x3e22f98307087820 */ /* 0x000fe2000040c000 */
[----:B------:R-:W-:Y:S01]  /*22f0*/  FMUL.FTZ R7, R104, UR19 ;  /* 0x0000001368077c20 */ /* 0x000fe20008410000 */
[----:B------:R-:W-:Y:S01]  /*2300*/  FMUL.RZ R18, R6, 0.15915493667125701904 ;  /* 0x3e22f98306127820 */ /* 0x000fe2000040c000 */
[----:B------:R-:W-:Y:S01]  /*2310*/  FMUL.FTZ R16, R16, 1.4426950216293334961 ;  /* 0x3fb8aa3b10107820 */ /* 0x000fe20000410000 */
[----:B------:R-:W-:Y:S01]  /*2320*/  MUFU.SIN R28, R8 ;  /* 0x00000008001c7308 */ /* 0x000fe20000000400 */
[----:B------:R-:W-:Y:S01]  /*2330*/  FMUL.RZ R10, R7, 0.15915493667125701904 ;  /* 0x3e22f983070a7820 */ /* 0x000fe2000040c000 */
[----:B------:R-:W-:Y:S01]  /*2340*/  FMUL.FTZ R7, R103, UR19 ;  /* 0x0000001367077c20 */ /* 0x000fe20008410000 */
[----:B------:R-:W-:Y:S01]  /*2350*/  FMUL.FTZ R6, R90, UR19 ;  /* 0x000000135a067c20 */ /* 0x000fe20008410000 */
[-C--:B------:R-:W-:Y:S01]  /*2360*/  FMUL.FTZ R22, R98, R16.reuse ;  /* 0x0000001062167220 */ /* 0x080fe20000410000 */
[-C--:B------:R-:W-:Y:S01]  /*2370*/  FMUL.FTZ R26, R96, R16.reuse ;  /* 0x00000010601a7220 */ /* 0x080fe20000410000 */
[----:B------:R-:W-:Y:S01]  /*2380*/  FMUL.RZ R12, R7, 0.15915493667125701904 ;  /* 0x3e22f983070c7820 */ /* 0x000fe2000040c000 */
[----:B------:R-:W-:Y:S01]  /*2390*/  FMUL.FTZ R7, R102, UR19 ;  /* 0x0000001366077c20 */ /* 0x000fe20008410000 */
[----:B-1----:R3:W-:Y:S01]  /*23a0*/  MUFU.COS R72, R8 ;  /* 0x0000000800487308 */ /* 0x0027e20000000000 */
[----:B------:R-:W-:Y:S01]  /*23b0*/  FMUL.RZ R42, R6, 0.15915493667125701904 ;  /* 0x3e22f983062a7820 */ /* 0x000fe2000040c000 */
[-C--:B------:R-:W-:Y:S01]  /*23c0*/  FMUL.FTZ R6, R105, R16.reuse ;  /* 0x0000001069067220 */ /* 0x080fe20000410000 */
[----:B------:R-:W-:Y:S01]  /*23d0*/  FMUL.RZ R14, R7, 0.15915493667125701904 ;  /* 0x3e22f983070e7820 */ /* 0x000fe2000040c000 */
[----:B------:R-:W-:Y:S01]  /*23e0*/  FMUL.FTZ R7, R101, UR19 ;  /* 0x0000001365077c20 */ /* 0x000fe20008410000 */
[-C--:B------:R-:W-:Y:S01]  /*23f0*/  FMUL.FTZ R24, R97, R16.reuse ;  /* 0x0000001061187220 */ /* 0x080fe20000410000 */
[-C--:B------:R-:W-:Y:S01]  /*2400*/  FMUL.FTZ R30, R95, R16.reuse ;  /* 0x000000105f1e7220 */ /* 0x080fe20000410000 */
[-C--:B------:R-:W-:Y:S01]  /*2410*/  FMUL.FTZ R32, R94, R16.reuse ;  /* 0x000000105e207220 */ /* 0x080fe20000410000 */
[----:B------:R-:W-:Y:S01]  /*2420*/  MUFU.SIN R9, R10 ;  /* 0x0000000a00097308 */ /* 0x000fe20000000400 */
[----:B---3--:R-:W-:Y:S01]  /*2430*/  FMUL.RZ R8, R7, 0.15915493667125701904 ;  /* 0x3e22f98307087820 */ /* 0x008fe2000040c000 */
[----:B------:R-:W-:Y:S01]  /*2440*/  FMUL.FTZ R7, R100, UR19 ;  /* 0x0000001364077c20 */ /* 0x000fe20008410000 */
[-C--:B------:R-:W-:Y:S01]  /*2450*/  FMUL.FTZ R34, R93, R16.reuse ;  /* 0x000000105d227220 */ /* 0x080fe20000410000 */
[----:B------:R-:W-:-:S04]  /*2460*/  FMUL.FTZ R36, R92, R16 ;  /* 0x000000105c247220 */ /* 0x000fc80000410000 */
[----:B------:R3:W-:Y:S08]  /*2470*/  MUFU.COS R11, R10 ;  /* 0x0000000a000b7308 */ /* 0x0007f00000000000 */
[----:B------:R-:W-:Y:S01]  /*2480*/  MUFU.SIN R13, R12 ;  /* 0x0000000c000d7308 */ /* 0x000fe20000000400 */
[----:B---3--:R-:W-:Y:S01]  /*2490*/  FMUL.RZ R10, R7, 0.15915493667125701904 ;  /* 0x3e22f983070a7820 */ /* 0x008fe2000040c000 */
[----:B------:R-:W-:-:S06]  /*24a0*/  FMUL.FTZ R7, R99, UR19 ;  /* 0x0000001363077c20 */ /* 0x000fcc0008410000 */
        /* <DEDUP_REMOVED lines=27> */
[----:B------:R-:W-:-:S04]  /*2660*/  FMUL.FTZ R7, R92, UR19 ;  /* 0x000000135c077c20 */ /* 0x000fc80008410000 */
[----:B------:R-:W-:Y:S02]  /*2670*/  FMUL.RZ R7, R7, 0.15915493667125701904 ;  /* 0x3e22f98307077820 */ /* 0x000fe4000040c000 */
[----:B------:R3:W-:Y:S08]  /*2680*/  MUFU.COS R43, R10 ;  /* 0x0000000a002b7308 */ /* 0x0007f00000000000 */
[----:B------:R-:W-:Y:S01]  /*2690*/  MUFU.SIN R38, R18 ;  /* 0x0000001200267308 */ /* 0x000fe20000000400 */
[----:B---3--:R-:W-:-:S07]  /*26a0*/  FMUL.FTZ R10, R103, R16 ;  /* 0x00000010670a7220 */ /* 0x008fce0000410000 */
        /* <DEDUP_REMOVED lines=9> */
[----:B------:R-:W-:Y:S08]  /*2740*/  MUFU.COS R59, R8 ;  /* 0x00000008003b7308 */ /* 0x000ff00000000000 */
[----:B------:R3:W4:Y:S08]  /*2750*/  MUFU.EX2 R73, R6 ;  /* 0x0000000600497308 */ /* 0x0007300000000800 */
[----:B------:R2:W5:Y:S01]  /*2760*/  MUFU.EX2 R8, R7 ;  /* 0x0000000700087308 */ /* 0x0005620000000800 */
[----:B---3--:R-:W-:-:S07]  /*2770*/  FMUL.FTZ R6, R99, R16 ;  /* 0x0000001063067220 */ /* 0x008fce0000410000 */
[----:B------:R-:W3:Y:S01]  /*2780*/  MUFU.EX2 R10, R10 ;  /* 0x0000000a000a7308 */ /* 0x000ee20000000800 */
[----:B--2---:R-:W-:Y:S01]  /*2790*/  FMUL.FTZ R7, R3, R5 ;  /* 0x0000000503077220 */ /* 0x004fe20000410000 */
[C---:B----4-:R-:W-:Y:S01]  /*27a0*/  FMUL.FTZ R72, R73.reuse, R72 ;  /* 0x0000004849487220 */ /* 0x050fe20000410000 */
[----:B------:R-:W-:Y:S02]  /*27b0*/  FMUL.FTZ R73, R73, R28 ;  /* 0x0000001c49497220 */ /* 0x000fe40000410000 */
[----:B------:R-:W-:-:S03]  /*27c0*/  FFMA.FTZ R47, R2, R4, -R7 ;  /* 0x00000004022f7223 */ /* 0x000fc60000010807 */
[----:B------:R-:W2:Y:S01]  /*27d0*/  MUFU.EX2 R18, R18 ;  /* 0x0000001200127308 */ /* 0x000ea20000000800 */
[----:B------:R-:W-:-:S07]  /*27e0*/  FMUL.FTZ R46, R76, R47 ;  /* 0x0000002f4c2e7220 */ /* 0x000fce0000410000 */
[----:B------:R-:W4:Y:S08]  /*27f0*/  MUFU.EX2 R12, R12 ;  /* 0x0000000c000c7308 */ /* 0x000f300000000800 */
[----:B------:R1:W0:Y:S08]  /*2800*/  MUFU.EX2 R20, R6 ;  /* 0x0000000600147308 */ /* 0x0002300000000800 */
[----:B------:R-:W0:Y:S01]  /*2810*/  MUFU.EX2 R22, R22 ;  /* 0x0000001600167308 */ /* 0x000e220000000800 */
[----:B-1----:R-:W-:Y:S01]  /*2820*/  FMUL.FTZ R6, R2, R5 ;  /* 0x0000000502067220 */ /* 0x002fe20000410000 */
[----:B-----5:R-:W-:Y:S01]  /*2830*/  FMUL.FTZ R2, R8, R11 ;  /* 0x0000000b08027220 */ /* 0x020fe20000410000 */
[----:B---3--:R-:W-:Y:S01]  /*2840*/  FMUL.FTZ R5, R10, R13 ;  /* 0x0000000d0a057220 */ /* 0x008fe20000410000 */
[----:B--2---:R-:W-:Y:S01]  /*2850*/  FMUL.FTZ R11, R18, R25 ;  /* 0x00000019120b7220 */ /* 0x004fe20000410000 */
[----:B------:R-:W-:Y:S01]  /*2860*/  FFMA.FTZ R189, R3, R4, R6 ;  /* 0x0000000403bd7223 */ /* 0x000fe20000010006 */
[----:B------:R-:W-:Y:S01]  /*2870*/  FMUL.FTZ R4, R10, R15 ;  /* 0x0000000f0a047220 */ /* 0x000fe20000410000 */
[----:B------:R-:W-:Y:S01]  /*2880*/  FMUL.FTZ R10, R18, R27 ;  /* 0x0000001b120a7220 */ /* 0x000fe20000410000 */
[----:B------:R-:W-:Y:S01]  /*2890*/  MUFU.SIN R53, R14 ;  /* 0x0000000e00357308 */ /* 0x000fe20000000400 */
[-C--:B------:R-:W-:Y:S01]  /*28a0*/  FMUL.FTZ R18, R91, R16.reuse ;  /* 0x000000105b127220 */ /* 0x080fe20000410000 */
[-C--:B------:R-:W-:Y:S01]  /*28b0*/  FMUL.FTZ R25, R90, R16.reuse ;  /* 0x000000105a197220 */ /* 0x080fe20000410000 */
[C---:B----4-:R-:W-:Y:S01]  /*28c0*/  FMUL.FTZ R6, R12.reuse, R19 ;  /* 0x000000130c067220 */ /* 0x050fe20000410000 */
[----:B------:R-:W-:Y:S01]  /*28d0*/  FMUL.FTZ R7, R12, R17 ;  /* 0x000000110c077220 */ /* 0x000fe20000410000 */
[C---:B0-----:R-:W-:Y:S01]  /*28e0*/  FMUL.FTZ R12, R20.reuse, R31 ;  /* 0x0000001f140c7220 */ /* 0x041fe20000410000 */
[----:B------:R-:W-:Y:S01]  /*28f0*/  FMUL.FTZ R13, R20, R29 ;  /* 0x0000001d140d7220 */ /* 0x000fe20000410000 */
[----:B------:R-:W-:Y:S01]  /*2900*/  MOV R29, UR16 ;  /* 0x00000010001d7c02 */ /* 0x000fe20008000f00 */
[----:B------:R0:W-:Y:S01]  /*2910*/  MUFU.COS R55, R14 ;  /* 0x0000000e00377308 */ /* 0x0001e20000000000 */
[----:B------:R-:W-:Y:S01]  /*2920*/  FMUL.FTZ R15, R22, R33 ;  /* 0x00000021160f7220 */ /* 0x000fe20000410000 */
[----:B------:R-:W-:Y:S01]  /*2930*/  UMOV UR16, 0x400 ;  /* 0x0000040000107882 */ /* 0x000fe20000000000 */
[----:B------:R-:W-:Y:S01]  /*2940*/  IADD3 R29, PT, PT, R29, UR8, RZ ;  /* 0x000000081d1d7c10 */ /* 0x000fe2000fffe0ff */
[----:B------:R-:W-:Y:S01]  /*2950*/  ULEA UR16, UR17, UR16, 0x18 ;  /* 0x0000001011107291 */ /* 0x000fe2000f8ec0ff */
[----:B------:R-:W-:Y:S01]  /*2960*/  @P0 IADD3 R29, PT, PT, R172, 0x200, RZ ;  /* 0x00000200ac1d0810 */ /* 0x000fe20007ffe0ff */
[----:B------:R-:W-:Y:S01]  /*2970*/  FMUL.FTZ R3, R8, R9 ;  /* 0x0000000908037220 */ /* 0x000fe20000410000 */
[-C--:B------:R-:W-:Y:S01]  /*2980*/  FMUL.FTZ R48, R0, -R189.reuse ;  /* 0x800000bd00307220 */ /* 0x080fe20000410000 */
[----:B------:R-:W1:Y:S01]  /*2990*/  MUFU.EX2 R26, R26 ;  /* 0x0000001a001a7308 */ /* 0x000e620000000800 */
[----:B0-----:R-:W-:Y:S01]  /*29a0*/  FMUL.FTZ R14, R101, R16 ;  /* 0x00000010650e7220 */ /* 0x001fe20000410000 */
[-C--:B------:R-:W-:Y:S01]  /*29b0*/  FMUL.FTZ R174, R89, -R189.reuse ;  /* 0x800000bd59ae7220 */ /* 0x080fe20000410000 */
[-C--:B------:R-:W-:Y:S01]  /*29c0*/  FMUL.FTZ R176, R88, -R189.reuse ;  /* 0x800000bd58b07220 */ /* 0x080fe20000410000 */
[-C--:B------:R-:W-:Y:S01]  /*29d0*/  FMUL.FTZ R177, R87, -R189.reuse ;  /* 0x800000bd57b17220 */ /* 0x080fe20000410000 */
[-C--:B------:R-:W-:Y:S01]  /*29e0*/  FMUL.FTZ R178, R86, -R189.reuse ;  /* 0x800000bd56b27220 */ /* 0x080fe20000410000 */
[-C--:B------:R-:W-:Y:S01]  /*29f0*/  FMUL.FTZ R179, R85, -R189.reuse ;  /* 0x800000bd55b37220 */ /* 0x080fe20000410000 */
[-C--:B------:R-:W-:Y:S01]  /*2a00*/  FMUL.FTZ R180, R84, -R189.reuse ;  /* 0x800000bd54b47220 */ /* 0x080fe20000410000 */
[----:B------:R-:W0:Y:S01]  /*2a10*/  MUFU.EX2 R14, R14 ;  /* 0x0000000e000e7308 */ /* 0x000e220000000800 */
[-C--:B------:R-:W-:Y:S01]  /*2a20*/  FMUL.FTZ R181, R83, -R189.reuse ;  /* 0x800000bd53b57220 */ /* 0x080fe20000410000 */
[-C--:B------:R-:W-:Y:S01]  /*2a30*/  FMUL.FTZ R182, R82, -R189.reuse ;  /* 0x800000bd52b67220 */ /* 0x080fe20000410000 */
[-C--:B------:R-:W-:Y:S01]  /*2a40*/  FMUL.FTZ R183, R81, -R189.reuse ;  /* 0x800000bd51b77220 */ /* 0x080fe20000410000 */
[-C--:B------:R-:W-:Y:S01]  /*2a50*/  FMUL.FTZ R184, R80, -R189.reuse ;  /* 0x800000bd50b87220 */ /* 0x080fe20000410000 */
[-C--:B------:R-:W-:Y:S01]  /*2a60*/  FMUL.FTZ R185, R79, -R189.reuse ;  /* 0x800000bd4fb97220 */ /* 0x080fe20000410000 */
[-C--:B------:R-:W-:Y:S01]  /*2a70*/  FMUL.FTZ R186, R78, -R189.reuse ;  /* 0x800000bd4eba7220 */ /* 0x080fe20000410000 */
[----:B------:R-:W-:Y:S01]  /*2a80*/  FMUL.FTZ R187, R77, -R189 ;  /* 0x800000bd4dbb7220 */ /* 0x000fe20000410000 */
[----:B------:R-:W-:Y:S01]  /*2a90*/  MUFU.COS R44, R42 ;  /* 0x0000002a002c7308 */ /* 0x000fe20000000000 */
[----:B-1----:R-:W-:Y:S01]  /*2aa0*/  FMUL.FTZ R19, R26, R41 ;  /* 0x000000291a137220 */ /* 0x002fe20000410000 */
[----:B------:R-:W-:Y:S01]  /*2ab0*/  LEA R41, R29, UR16, 0x3 ;  /* 0x000000101d297c11 */ /* 0x000fe2000f8e18ff */
[-C--:B------:R-:W-:Y:S01]  /*2ac0*/  FMUL.FTZ R188, R76, -R189.reuse ;  /* 0x800000bd4cbc7220 */ /* 0x080fe20000410000 */
[----:B------:R-:W-:-:S03]  /*2ad0*/  FMUL.FTZ R189, R49, -R189 ;  /* 0x800000bd31bd7220 */ /* 0x000fc60000410000 */
[----:B------:R1:W-:Y:S01]  /*2ae0*/  STS.64 [R41+0x3590], R72 ;  /* 0x0035904829007388 */ /* 0x0003e20000000a00 */
[----:B------:R-:W2:Y:S01]  /*2af0*/  MUFU.EX2 R24, R24 ;  /* 0x0000001800187308 */ /* 0x000ea20000000800 */
[C---:B0-----:R-:W-:Y:S01]  /*2b00*/  FMUL.FTZ R8, R14.reuse, R23 ;  /* 0x000000170e087220 */ /* 0x041fe20000410000 */
[----:B------:R-:W-:Y:S01]  /*2b10*/  FMUL.FTZ R9, R14, R21 ;  /* 0x000000150e097220 */ /* 0x000fe20000410000 */
[----:B------:R-:W-:Y:S01]  /*2b20*/  FMUL.FTZ R14, R22, R35 ;  /* 0x00000023160e7220 */ /* 0x000fe20000410000 */
[----:B------:R-:W-:-:S04]  /*2b30*/  FMUL.FTZ R35, R87, R47 ;  /* 0x0000002f57237220 */ /* 0x000fc80000410000 */
[----:B------:R-:W0:Y:S01]  /*2b40*/  MUFU.EX2 R30, R30 ;  /* 0x0000001e001e7308 */ /* 0x000e220000000800 */
[----:B-1----:R-:W-:-:S07]  /*2b50*/  FMUL.FTZ R41, R81, R47 ;  /* 0x0000002f51297220 */ /* 0x002fce0000410000 */
[----:B------:R1:W3:Y:S01]  /*2b60*/  MUFU.EX2 R31, R18 ;  /* 0x00000012001f7308 */ /* 0x0002e20000000800 */
[C---:B--2---:R-:W-:Y:S01]  /*2b70*/  FMUL.FTZ R16, R24.reuse, R39 ;  /* 0x0000002718107220 */ /* 0x044fe20000410000 */
[----:B------:R-:W-:Y:S01]  /*2b80*/  FMUL.FTZ R17, R24, R37 ;  /* 0x0000002518117220 */ /* 0x000fe20000410000 */
[-C--:B------:R-:W-:Y:S01]  /*2b90*/  FMUL.FTZ R37, R85, R47.reuse ;  /* 0x0000002f55257220 */ /* 0x080fe20000410000 */
[----:B------:R-:W-:-:S04]  /*2ba0*/  FMUL.FTZ R39, R83, R47 ;  /* 0x0000002f53277220 */ /* 0x000fc80000410000 */
[----:B------:R-:W2:Y:S01]  /*2bb0*/  MUFU.EX2 R32, R32 ;  /* 0x0000002000207308 */ /* 0x000ea20000000800 */
[----:B-1----:R-:W-:Y:S01]  /*2bc0*/  FMUL.FTZ R18, R26, R43 ;  /* 0x0000002b1a127220 */ /* 0x002fe20000410000 */
[C---:B0-----:R-:W-:Y:S01]  /*2bd0*/  FMUL.FTZ R20, R30.reuse, R51 ;  /* 0x000000331e147220 */ /* 0x041fe20000410000 */
[----:B------:R-:W-:Y:S01]  /*2be0*/  FMUL.FTZ R21, R30, R45 ;  /* 0x0000002d1e157220 */ /* 0x000fe20000410000 */
[-C--:B------:R-:W-:Y:S01]  /*2bf0*/  FMUL.FTZ R43, R79, R47.reuse ;  /* 0x0000002f4f2b7220 */ /* 0x080fe20000410000 */
[----:B------:R-:W-:-:S03]  /*2c00*/  FMUL.FTZ R45, R77, R47 ;  /* 0x0000002f4d2d7220 */ /* 0x000fc60000410000 */
[----:B------:R-:W0:Y:S01]  /*2c10*/  MUFU.EX2 R34, R34 ;  /* 0x0000002200227308 */ /* 0x000e220000000800 */
[C---:B---3--:R-:W-:Y:S01]  /*2c20*/  FMUL.FTZ R28, R31.reuse, R40 ;  /* 0x000000281f1c7220 */ /* 0x048fe20000410000 */
[----:B------:R-:W-:Y:S01]  /*2c30*/  FMUL.FTZ R29, R31, R38 ;  /* 0x000000261f1d7220 */ /* 0x000fe20000410000 */
[-C--:B------:R-:W-:Y:S01]  /*2c40*/  FMUL.FTZ R38, R84, R47.reuse ;  /* 0x0000002f54267220 */ /* 0x080fe20000410000 */
[----:B------:R-:W-:-:S04]  /*2c50*/  FMUL.FTZ R40, R82, R47 ;  /* 0x0000002f52287220 */ /* 0x000fc80000410000 */
[----:B------:R-:W1:Y:S01]  /*2c60*/  MUFU.EX2 R36, R36 ;  /* 0x0000002400247308 */ /* 0x000e620000000800 */
[C---:B--2---:R-:W-:Y:S01]  /*2c70*/  FMUL.FTZ R22, R32.reuse, R55 ;  /* 0x0000003720167220 */ /* 0x044fe20000410000 */
[----:B------:R-:W-:Y:S01]  /*2c80*/  FMUL.FTZ R23, R32, R53 ;  /* 0x0000003520177220 */ /* 0x000fe20000410000 */
[----:B------:R-:W-:-:S05]  /*2c90*/  FMUL.FTZ R32, R0, R47 ;  /* 0x0000002f00207220 */ /* 0x000fca0000410000 */
[----:B------:R2:W3:Y:S01]  /*2ca0*/  MUFU.EX2 R33, R25 ;  /* 0x0000001900217308 */ /* 0x0004e20000000800 */
[----:B0-----:R-:W-:-:S07]  /*2cb0*/  FMUL.FTZ R24, R34, R59 ;  /* 0x0000003b22187220 */ /* 0x001fce0000410000 */
[----:B------:R-:W0:Y:S01]  /*2cc0*/  MUFU.SIN R42, R42 ;  /* 0x0000002a002a7308 */ /* 0x000e220000000400 */
[----:B--2---:R-:W-:Y:S01]  /*2cd0*/  FMUL.FTZ R25, R34, R57 ;  /* 0x0000003922197220 */ /* 0x004fe20000410000 */
[C---:B-1----:R-:W-:Y:S01]  /*2ce0*/  FMUL.FTZ R26, R36.reuse, R63 ;  /* 0x0000003f241a7220 */ /* 0x042fe20000410000 */
[----:B------:R-:W-:Y:S01]  /*2cf0*/  FMUL.FTZ R27, R36, R61 ;  /* 0x0000003d241b7220 */ /* 0x000fe20000410000 */
[-C--:B------:R-:W-:Y:S01]  /*2d00*/  FMUL.FTZ R34, R88, R47.reuse ;  /* 0x0000002f58227220 */ /* 0x080fe20000410000 */
[-C--:B------:R-:W-:Y:S01]  /*2d10*/  FMUL.FTZ R36, R86, R47.reuse ;  /* 0x0000002f56247220 */ /* 0x080fe20000410000 */
[C---:B---3--:R-:W-:Y:S01]  /*2d20*/  FMUL.FTZ R30, R33.reuse, R44 ;  /* 0x0000002c211e7220 */ /* 0x048fe20000410000 */
[-C--:B------:R-:W-:Y:S01]  /*2d30*/  FMUL.FTZ R44, R78, R47.reuse ;  /* 0x0000002f4e2c7220 */ /* 0x080fe20000410000 */
[----:B0-----:R-:W-:Y:S01]  /*2d40*/  FMUL.FTZ R31, R33, R42 ;  /* 0x0000002a211f7220 */ /* 0x001fe20000410000 */
[-C--:B------:R-:W-:Y:S01]  /*2d50*/  FMUL.FTZ R33, R89, R47.reuse ;  /* 0x0000002f59217220 */ /* 0x080fe20000410000 */
[-C--:B------:R-:W-:Y:S01]  /*2d60*/  FMUL.FTZ R42, R80, R47.reuse ;  /* 0x0000002f502a7220 */ /* 0x080fe20000410000 */
[----:B------:R-:W-:Y:S01]  /*2d70*/  FMUL.FTZ R47, R49, R47 ;  /* 0x0000002f312f7220 */ /* 0x000fe20000410000 */
[----:B------:R-:W-:Y:S06]  /*2d80*/  BAR.SYNC.DEFER_BLOCKING 0x0 ;  /* 0x0000000000007b1d */ /* 0x000fec0000010000 */
[----:B------:R-:W-:Y:S05]  /*2d90*/  @P2 BRA `(.L_x_3) ;  /* 0x0000000000242947 */ /* 0x000fea0003800000 */
[----:B------:R-:W-:Y:S01]  /*2da0*/  UISETP.NE.AND UP0, UPT, UR15, UR49, UPT ;  /* 0x000000310f00728c */ /* 0x000fe2000bf05270 */
[----:B------:R-:W-:Y:S01]  /*2db0*/  HFMA2 R50, -RZ, RZ, 1.875, 0 ;  /* 0x3f800000ff327431 */ /* 0x000fe200000001ff */
[----:B------:R-:W-:-:S07]  /*2dc0*/  MOV R51, RZ ;  /* 0x000000ff00337202 */ /* 0x000fce0000000f00 */
[----:B------:R-:W-:Y:S05]  /*2dd0*/  BRA.U !UP0, `(.L_x_4) ;  /* 0x00000001081c7547 */ /* 0x000fea000b800000 */
[----:B------:R-:W-:-:S04]  /*2de0*/  ULOP3.LUT UR17, UR28, 0x100, URZ, 0xc0, !UPT ;  /* 0x000001001c117892 */ /* 0x000fc8000f8ec0ff */
[----:B------:R-:W-:-:S04]  /*2df0*/  UIADD3 UR17, UPT, UPT, UR17, UR8, URZ ;  /* 0x0000000811117290 */ /* 0x000fc8000fffe0ff */
[----:B------:R-:W-:-:S09]  /*2e00*/  ULEA UR17, UR17, UR16, 0x3 ;  /* 0x0000001011117291 */ /* 0x000fd2000f8e18ff */
[----:B------:R-:W1:Y:S01]  /*2e10*/  LDS.64 R50, [UR17+0x3590] ;  /* 0x00359011ff327984 */ /* 0x000e620008000a00 */
[----:B------:R-:W-:Y:S05]  /*2e20*/  BRA `(.L_x_4) ;  /* 0x0000000000087947 */ /* 0x000fea0003800000 */
.L_x_3:
[----:B------:R-:W-:-:S06]  /*2e30*/  LEA R50, R172, UR16, 0x3 ;  /* 0x00000010ac327c11 */ /* 0x000fcc000f8e18ff */
[----:B------:R-:W0:Y:S02]  /*2e40*/  LDS.64 R50, [R50+0x4598] ;  /* 0x0045980032327984 */ /* 0x000e240000000a00 */
.L_x_4:
[----:B------:R-:W-:Y:S05]  /*2e50*/  BSYNC.RECONVERGENT B0 ;  /* 0x0000000000007941 */ /* 0x000fea0003800200 */
.L_x_2:
[----:B------:R-:W2:Y:S01]  /*2e60*/  @P1 LDC R53, c[0x0][0x38c] ;  /* 0x0000e300ff351b82 */ /* 0x000ea20000000800 */
[----:B------:R-:W-:Y:S01]  /*2e70*/  MOV R52, UR15 ;  /* 0x0000000f00347c02 */ /* 0x000fe20008000f00 */
[----:B------:R-:W-:Y:S01]  /*2e80*/  HFMA2 R55, -RZ, RZ, 0, 9.5367431640625e-07 ;  /* 0x00000010ff377431 */ /* 0x000fe200000001ff */
[----:B------:R-:W-:Y:S01]  /*2e90*/  MOV R64, 0x3f800000 ;  /* 0x3f80000000407802 */ /* 0x000fe20000000f00 */
[----:B------:R-:W-:Y:S01]  /*2ea0*/  HFMA2 R65, -RZ, RZ, 0, 0 ;  /* 0x00000000ff417431 */ /* 0x000fe200000001ff */
[----:B------:R-:W-:Y:S01]  /*2eb0*/  @P1 IADD3 R52, PT, PT, R52, -0x2, RZ ;  /* 0xfffffffe34341810 */ /* 0x000fe20007ffe0ff */
[----:B------:R-:W-:Y:S01]  /*2ec0*/  FMUL.FTZ R54, R152, R105 ;  /* 0x0000006998367220 */ /* 0x000fe20000410000 */
[----:B------:R-:W-:Y:S01]  /*2ed0*/  FMUL.FTZ R57, RZ, R3 ;  /* 0x00000003ff397220 */ /* 0x000fe20000410000 */
[----:B------:R-:W-:Y:S02]  /*2ee0*/  CS2R R66, SRZ ;  /* 0x0000000000427805 */ /* 0x000fe4000001ff00 */
[----:B--2---:R-:W-:-:S04]  /*2ef0*/  @P1 IMAD R52, R52, R53, UR8 ;  /* 0x0000000834341e24 */ /* 0x004fc8000f8e0235 */
[----:B------:R-:W-:-:S04]  /*2f00*/  @P1 IMAD.WIDE R52, R52, R55, UR4 ;  /* 0x0000000434341e25 */ /* 0x000fc8000f8e0237 */
[-C--:B------:R-:W-:Y:S01]  /*2f10*/  FMUL.FTZ R55, R3, R54.reuse ;  /* 0x0000003603377220 */ /* 0x080fe20000410000 */
[----:B------:R-:W-:-:S03]  /*2f20*/  FFMA.FTZ R54, R2, R54, -R57 ;  /* 0x0000003602367223 */ /* 0x000fc60000010839 */
[----:B------:R-:W-:Y:S01]  /*2f30*/  FFMA.FTZ R55, RZ, R2, R55 ;  /* 0x00000002ff377223 */ /* 0x000fe20000010037 */
[----:B------:R-:W-:Y:S01]  /*2f40*/  FFMA.FTZ R54, R153, R104, R54 ;  /* 0x0000006899367223 */ /* 0x000fe20000010036 */
[----:B------:R2:W5:Y:S01]  /*2f50*/  @P1 LDG.E.128 R64, desc[UR30][R52.64] ;  /* 0x0000001e34401981 */ /* 0x000562000c1e1d00 */
[C---:B------:R-:W-:Y:S01]  /*2f60*/  ISETP.GT.U32.AND P2, PT, R172.reuse, 0x1f, PT ;  /* 0x0000001fac00780c */ /* 0x040fe20003f44070 */
[----:B------:R-:W-:Y:S01]  /*2f70*/  FADD.FTZ R55, RZ, R55 ;  /* 0x00000037ff377221 */ /* 0x000fe20000010000 */
[C---:B------:R-:W-:Y:S01]  /*2f80*/  FMUL.FTZ R59, R5.reuse, R54 ;  /* 0x00000036053b7220 */ /* 0x040fe20000410000 */
[----:B------:R-:W-:Y:S02]  /*2f90*/  LEA.HI R190, R172, R172, RZ, 0x1e ;  /* 0x000000acacbe7211 */ /* 0x000fe400078ff0ff */
[-C--:B------:R-:W-:Y:S01]  /*2fa0*/  FMUL.FTZ R57, R5, R55.reuse ;  /* 0x0000003705397220 */ /* 0x080fe20000410000 */
[----:B------:R-:W-:Y:S01]  /*2fb0*/  FFMA.FTZ R59, R4, R55, R59 ;  /* 0x00000037043b7223 */ /* 0x000fe2000001003b */
[----:B------:R-:W-:-:S02]  /*2fc0*/  LEA R190, R190, UR16, 0x4 ;  /* 0x00000010bebe7c11 */ /* 0x000fc4000f8e20ff */
[----:B------:R-:W-:Y:S01]  /*2fd0*/  FFMA.FTZ R57, R4, R54, -R57 ;  /* 0x0000003604397223 */ /* 0x000fe20000010839 */
[----:B------:R-:W-:Y:S01]  /*2fe0*/  FADD.FTZ R59, RZ, R59 ;  /* 0x0000003bff3b7221 */ /* 0x000fe20000010000 */
[----:B------:R-:W-:Y:S02]  /*2ff0*/  LOP3.LUT R58, R58, 0xfffffffd, RZ, 0xc0, !PT ;  /* 0xfffffffd3a3a7812 */ /* 0x000fe400078ec0ff */
[----:B------:R-:W-:Y:S01]  /*3000*/  FFMA.FTZ R57, R150, R103, R57 ;  /* 0x0000006796397223 */ /* 0x000fe20000010039 */
[C---:B--2---:R-:W-:Y:S01]  /*3010*/  FMUL.FTZ R53, R7.reuse, R59 ;  /* 0x0000003b07357220 */ /* 0x044fe20000410000 */
[----:B------:R-:W-:Y:S02]  /*3020*/  @P2 LOP3.LUT R58, R58, 0x2, RZ, 0xfc, !PT ;  /* 0x000000023a3a2812 */ /* 0x000fe400078efcff */
[-C--:B------:R-:W-:Y:S01]  /*3030*/  FMUL.FTZ R54, R7, R57.reuse ;  /* 0x0000003907367220 */ /* 0x080fe20000410000 */
[----:B------:R-:W-:-:S03]  /*3040*/  FFMA.FTZ R52, R6, R57, -R53 ;  /* 0x0000003906347223 */ /* 0x000fc60000010835 */
[----:B------:R-:W-:Y:S01]  /*3050*/  FFMA.FTZ R54, R6, R59, R54 ;  /* 0x0000003b06367223 */ /* 0x000fe20000010036 */
[----:B------:R-:W-:-:S03]  /*3060*/  FFMA.FTZ R52, R151, R102, R52 ;  /* 0x0000006697347223 */ /* 0x000fc60000010034 */
[----:B------:R-:W-:Y:S01]  /*3070*/  FADD.FTZ R54, RZ, R54 ;  /* 0x00000036ff367221 */ /* 0x000fe20000010000 */
[----:B------:R-:W-:-:S03]  /*3080*/  FMUL.FTZ R55, R9, R52 ;  /* 0x0000003409377220 */ /* 0x000fc60000410000 */
[-C--:B------:R-:W-:Y:S01]  /*3090*/  FMUL.FTZ R53, R9, R54.reuse ;  /* 0x0000003609357220 */ /* 0x080fe20000410000 */
[----:B------:R-:W-:-:S03]  /*30a0*/  FFMA.FTZ R55, R8, R54, R55 ;  /* 0x0000003608377223 */ /* 0x000fc60000010037 */
[----:B------:R-:W-:Y:S01]  /*30b0*/  FFMA.FTZ R53, R8, R52, -R53 ;  /* 0x0000003408357223 */ /* 0x000fe20000010835 */
[----:B------:R-:W-:-:S03]  /*30c0*/  FADD.FTZ R55, RZ, R55 ;  /* 0x00000037ff377221 */ /* 0x000fc60000010000 */
[----:B------:R-:W-:Y:S01]  /*30d0*/  FFMA.FTZ R53, R148, R101, R53 ;  /* 0x0000006594357223 */ /* 0x000fe20000010035 */
[----:B------:R-:W-:-:S03]  /*30e0*/  FMUL.FTZ R57, R11, R55 ;  /* 0x000000370b397220 */ /* 0x000fc60000410000 */
[-C--:B------:R-:W-:Y:S01]  /*30f0*/  FMUL.FTZ R54, R11, R53.reuse ;  /* 0x000000350b367220 */ /* 0x080fe20000410000 */
[C---:B------:R-:W-:Y:S01]  /*3100*/  FFMA.FTZ R52, R10.reuse, R53, -R57 ;  /* 0x000000350a347223 */ /* 0x040fe20000010839 */
[----:B------:R-:W-:Y:S02]  /*3110*/  FMUL.FTZ R53, R73, R3 ;  /* 0x0000000349357220 */ /* 0x000fe40000410000 */
[----:B------:R-:W-:Y:S01]  /*3120*/  FFMA.FTZ R54, R10, R55, R54 ;  /* 0x000000370a367223 */ /* 0x000fe20000010036 */
[----:B------:R-:W-:Y:S01]  /*3130*/  FFMA.FTZ R55, R149, R100, R52 ;  /* 0x0000006495377223 */ /* 0x000fe20000010034 */
[C---:B------:R-:W-:Y:S01]  /*3140*/  FMUL.FTZ R52, R72.reuse, R3 ;  /* 0x0000000348347220 */ /* 0x040fe20000410000 */
[-C--:B------:R-:W-:Y:S01]  /*3150*/  FFMA.FTZ R53, R72, R2.reuse, -R53 ;  /* 0x0000000248357223 */ /* 0x080fe20000010835 */
[----:B------:R-:W-:Y:S01]  /*3160*/  FADD.FTZ R54, RZ, R54 ;  /* 0x00000036ff367221 */ /* 0x000fe20000010000 */
[----:B------:R-:W-:Y:S01]  /*3170*/  FMUL.FTZ R57, R13, R55 ;  /* 0x000000370d397220 */ /* 0x000fe20000410000 */
[----:B------:R-:W-:-:S02]  /*3180*/  FFMA.FTZ R52, R73, R2, R52 ;  /* 0x0000000249347223 */ /* 0x000fc40000010034 */
[-C--:B------:R-:W-:Y:S01]  /*3190*/  FMUL.FTZ R56, R13, R54.reuse ;  /* 0x000000360d387220 */ /* 0x080fe20000410000 */
[----:B------:R-:W-:-:S03]  /*31a0*/  FFMA.FTZ R57, R12, R54, R57 ;  /* 0x000000360c397223 */ /* 0x000fc60000010039 */
[----:B------:R-:W-:Y:S01]  /*31b0*/  FFMA.FTZ R59, R12, R55, -R56 ;  /* 0x000000370c3b7223 */ /* 0x000fe20000010838 */
[----:B------:R-:W-:Y:S01]  /*31c0*/  FADD.FTZ R54, RZ, R57 ;  /* 0x00000039ff367221 */ /* 0x000fe20000010000 */
[C---:B------:R-:W-:Y:S01]  /*31d0*/  FMUL.FTZ R55, R5.reuse, R52 ;  /* 0x0000003405377220 */ /* 0x040fe20000410000 */
[----:B------:R-:W-:Y:S01]  /*31e0*/  FMUL.FTZ R57, R5, R53 ;  /* 0x0000003505397220 */ /* 0x000fe20000410000 */
[----:B------:R-:W-:Y:S01]  /*31f0*/  FFMA.FTZ R59, R146, R99, R59 ;  /* 0x00000063923b7223 */ /* 0x000fe2000001003b */
[C---:B------:R-:W-:Y:S01]  /*3200*/  FMUL.FTZ R61, R15.reuse, R54 ;  /* 0x000000360f3d7220 */ /* 0x040fe20000410000 */
[C---:B------:R-:W-:Y:S01]  /*3210*/  FFMA.FTZ R55, R4.reuse, R53, -R55 ;  /* 0x0000003504377223 */ /* 0x040fe20000010837 */
[----:B------:R-:W-:Y:S01]  /*3220*/  FFMA.FTZ R57, R4, R52, R57 ;  /* 0x0000003404397223 */ /* 0x000fe20000010039 */
[-C--:B------:R-:W-:Y:S01]  /*3230*/  FMUL.FTZ R63, R15, R59.reuse ;  /* 0x0000003b0f3f7220 */ /* 0x080fe20000410000 */
[C---:B------:R-:W-:Y:S01]  /*3240*/  FFMA.FTZ R56, R14.reuse, R59, -R61 ;  /* 0x0000003b0e387223 */ /* 0x040fe2000001083d */
[C---:B------:R-:W-:Y:S01]  /*3250*/  FMUL.FTZ R53, R7.reuse, R55 ;  /* 0x0000003707357220 */ /* 0x040fe20000410000 */
[-C--:B------:R-:W-:Y:S01]  /*3260*/  FMUL.FTZ R52, R7, R57.reuse ;  /* 0x0000003907347220 */ /* 0x080fe20000410000 */
[----:B------:R-:W-:Y:S01]  /*3270*/  FFMA.FTZ R63, R14, R54, R63 ;  /* 0x000000360e3f7223 */ /* 0x000fe2000001003f */
[----:B------:R-:W-:Y:S01]  /*3280*/  FFMA.FTZ R56, R147, R98, R56 ;  /* 0x0000006293387223 */ /* 0x000fe20000010038 */
[C---:B------:R-:W-:Y:S01]  /*3290*/  FFMA.FTZ R53, R6.reuse, R57, R53 ;  /* 0x0000003906357223 */ /* 0x040fe20000010035 */
[----:B------:R-:W-:Y:S01]  /*32a0*/  FFMA.FTZ R52, R6, R55, -R52 ;  /* 0x0000003706347223 */ /* 0x000fe20000010834 */
[----:B------:R-:W-:Y:S01]  /*32b0*/  FADD.FTZ R63, RZ, R63 ;  /* 0x0000003fff3f7221 */ /* 0x000fe20000010000 */
[----:B------:R-:W-:Y:S01]  /*32c0*/  FMUL.FTZ R59, R17, R56 ;  /* 0x00000038113b7220 */ /* 0x000fe20000410000 */
[C---:B------:R-:W-:Y:S01]  /*32d0*/  FMUL.FTZ R55, R9.reuse, R53 ;  /* 0x0000003509377220 */ /* 0x040fe20000410000 */
[-C--:B------:R-:W-:Y:S01]  /*32e0*/  FMUL.FTZ R54, R9, R52.reuse ;  /* 0x0000003409367220 */ /* 0x080fe20000410000 */
[-C--:B------:R-:W-:Y:S01]  /*32f0*/  FMUL.FTZ R57, R17, R63.reuse ;  /* 0x0000003f11397220 */ /* 0x080fe20000410000 */
[----:B------:R-:W-:Y:S01]  /*3300*/  FFMA.FTZ R59, R16, R63, R59 ;  /* 0x0000003f103b7223 */ /* 0x000fe2000001003b */
[C---:B------:R-:W-:Y:S01]  /*3310*/  FFMA.FTZ R55, R8.reuse, R52, -R55 ;  /* 0x0000003408377223 */ /* 0x040fe20000010837 */
[----:B------:R-:W-:Y:S01]  /*3320*/  FFMA.FTZ R54, R8, R53, R54 ;  /* 0x0000003508367223 */ /* 0x000fe20000010036 */
[----:B------:R-:W-:Y:S01]  /*3330*/  FFMA.FTZ R57, R16, R56, -R57 ;  /* 0x0000003810397223 */ /* 0x000fe20000010839 */
[----:B------:R-:W-:Y:S01]  /*3340*/  FADD.FTZ R59, RZ, R59 ;  /* 0x0000003bff3b7221 */ /* 0x000fe20000010000 */
[C---:B------:R-:W-:Y:S01]  /*3350*/  FMUL.FTZ R53, R11.reuse, R55 ;  /* 0x000000370b357220 */ /* 0x040fe20000410000 */
[-C--:B------:R-:W-:Y:S01]  /*3360*/  FMUL.FTZ R52, R11, R54.reuse ;  /* 0x000000360b347220 */ /* 0x080fe20000410000 */
[----:B------:R-:W-:Y:S01]  /*3370*/  FFMA.FTZ R57, R144, R97, R57 ;  /* 0x0000006190397223 */ /* 0x000fe20000010039 */
[C---:B------:R-:W-:Y:S01]  /*3380*/  FMUL.FTZ R61, R19.reuse, R59 ;  /* 0x0000003b133d7220 */ /* 0x040fe20000410000 */
[C---:B------:R-:W-:Y:S01]  /*3390*/  FFMA.FTZ R53, R10.reuse, R54, R53 ;  /* 0x000000360a357223 */ /* 0x040fe20000010035 */
[----:B------:R-:W-:Y:S01]  /*33a0*/  FFMA.FTZ R52, R10, R55, -R52 ;  /* 0x000000370a347223 */ /* 0x000fe20000010834 */
[-C--:B------:R-:W-:Y:S01]  /*33b0*/  FMUL.FTZ R60, R19, R57.reuse ;  /* 0x00000039133c7220 */ /* 0x080fe20000410000 */
[C---:B------:R-:W-:Y:S01]  /*33c0*/  FFMA.FTZ R56, R18.reuse, R57, -R61 ;  /* 0x0000003912387223 */ /* 0x040fe2000001083d */
[C---:B------:R-:W-:Y:S01]  /*33d0*/  FMUL.FTZ R55, R13.reuse, R53 ;  /* 0x000000350d377220 */ /* 0x040fe20000410000 */
[----:B------:R-:W-:Y:S01]  /*33e0*/  FMUL.FTZ R54, R13, R52 ;  /* 0x000000340d367220 */ /* 0x000fe20000410000 */
[----:B------:R-:W-:Y:S01]  /*33f0*/  FFMA.FTZ R60, R18, R59, R60 ;  /* 0x0000003b123c7223 */ /* 0x000fe2000001003c */
[----:B------:R-:W-:Y:S01]  /*3400*/  FFMA.FTZ R56, R145, R96, R56 ;  /* 0x0000006091387223 */ /* 0x000fe20000010038 */
[C---:B------:R-:W-:Y:S01]  /*3410*/  FFMA.FTZ R55, R12.reuse, R52, -R55 ;  /* 0x000000340c377223 */ /* 0x040fe20000010837 */
[----:B------:R-:W-:Y:S01]  /*3420*/  FFMA.FTZ R54, R12, R53, R54 ;  /* 0x000000350c367223 */ /* 0x000fe20000010036 */
[----:B------:R-:W-:Y:S01]  /*3430*/  FADD.FTZ R60, RZ, R60 ;  /* 0x0000003cff3c7221 */ /* 0x000fe20000010000 */
[----:B------:R-:W-:Y:S01]  /*3440*/  FMUL.FTZ R59, R21, R56 ;  /* 0x00000038153b7220 */ /* 0x000fe20000410000 */
[CC--:B------:R-:W-:Y:S01]  /*3450*/  FMUL.FTZ R53, R15.reuse, R55.reuse ;  /* 0x000000370f357220 */ /* 0x0c0fe20000410000 */
[----:B------:R-:W-:Y:S01]  /*3460*/  FMUL.FTZ R52, R15, R54 ;  /* 0x000000360f347220 */ /* 0x000fe20000410000 */
[-C--:B------:R-:W-:Y:S01]  /*3470*/  FMUL.FTZ R57, R21, R60.reuse ;  /* 0x0000003c15397220 */ /* 0x080fe20000410000 */
[----:B------:R-:W-:Y:S01]  /*3480*/  FFMA.FTZ R59, R20, R60, R59 ;  /* 0x0000003c143b7223 */ /* 0x000fe2000001003b */
[C---:B------:R-:W-:Y:S01]  /*3490*/  FFMA.FTZ R53, R14.reuse, R54, R53 ;  /* 0x000000360e357223 */ /* 0x040fe20000010035 */
[----:B------:R-:W-:Y:S01]  /*34a0*/  FFMA.FTZ R52, R14, R55, -R52 ;  /* 0x000000370e347223 */ /* 0x000fe20000010834 */
[----:B------:R-:W-:Y:S01]  /*34b0*/  FFMA.FTZ R57, R20, R56, -R57 ;  /* 0x0000003814397223 */ /* 0x000fe20000010839 */
[----:B------:R-:W-:Y:S01]  /*34c0*/  FADD.FTZ R59, RZ, R59 ;  /* 0x0000003bff3b7221 */ /* 0x000fe20000010000 */
[C---:B------:R-:W-:Y:S01]  /*34d0*/  FMUL.FTZ R55, R17.reuse, R53 ;  /* 0x0000003511377220 */ /* 0x040fe20000410000 */
[-C--:B------:R-:W-:Y:S01]  /*34e0*/  FMUL.FTZ R54, R17, R52.reuse ;  /* 0x0000003411367220 */ /* 0x080fe20000410000 */
[----:B------:R-:W-:Y:S01]  /*34f0*/  FFMA.FTZ R57, R142, R95, R57 ;  /* 0x0000005f8e397223 */ /* 0x000fe20000010039 */
[C---:B------:R-:W-:Y:S01]  /*3500*/  FMUL.FTZ R61, R23.reuse, R59 ;  /* 0x0000003b173d7220 */ /* 0x040fe20000410000 */
[C---:B------:R-:W-:Y:S01]  /*3510*/  FFMA.FTZ R55, R16.reuse, R52, -R55 ;  /* 0x0000003410377223 */ /* 0x040fe20000010837 */
[----:B------:R-:W-:Y:S01]  /*3520*/  FFMA.FTZ R54, R16, R53, R54 ;  /* 0x0000003510367223 */ /* 0x000fe20000010036 */
[-C--:B------:R-:W-:Y:S01]  /*3530*/  FMUL.FTZ R60, R23, R57.reuse ;  /* 0x00000039173c7220 */ /* 0x080fe20000410000 */
[C---:B------:R-:W-:Y:S01]  /*3540*/  FFMA.FTZ R56, R22.reuse, R57, -R61 ;  /* 0x0000003916387223 */ /* 0x040fe2000001083d */
[C---:B------:R-:W-:Y:S01]  /*3550*/  FMUL.FTZ R53, R19.reuse, R55 ;  /* 0x0000003713357220 */ /* 0x040fe20000410000 */
[----:B------:R-:W-:Y:S01]  /*3560*/  FMUL.FTZ R52, R19, R54 ;  /* 0x0000003613347220 */ /* 0x000fe20000410000 */
[----:B------:R-:W-:Y:S01]  /*3570*/  FFMA.FTZ R60, R22, R59, R60 ;  /* 0x0000003b163c7223 */ /* 0x000fe2000001003c */
[----:B------:R-:W-:Y:S01]  /*3580*/  FFMA.FTZ R56, R143, R94, R56 ;  /* 0x0000005e8f387223 */ /* 0x000fe20000010038 */
[C---:B------:R-:W-:Y:S01]  /*3590*/  FFMA.FTZ R53, R18.reuse, R54, R53 ;  /* 0x0000003612357223 */ /* 0x040fe20000010035 */
[----:B------:R-:W-:Y:S01]  /*35a0*/  FFMA.FTZ R52, R18, R55, -R52 ;  /* 0x0000003712347223 */ /* 0x000fe20000010834 */
[----:B------:R-:W-:Y:S01]  /*35b0*/  FADD.FTZ R60, RZ, R60 ;  /* 0x0000003cff3c7221 */ /* 0x000fe20000010000 */
[----:B------:R-:W-:Y:S01]  /*35c0*/  FMUL.FTZ R59, R25, R56 ;  /* 0x00000038193b7220 */ /* 0x000fe20000410000 */
[CC--:B------:R-:W-:Y:S01]  /*35d0*/  FMUL.FTZ R55, R21.reuse, R53.reuse ;  /* 0x0000003515377220 */ /* 0x0c0fe20000410000 */
[----:B------:R-:W-:Y:S01]  /*35e0*/  FMUL.FTZ R54, R21, R52 ;  /* 0x0000003415367220 */ /* 0x000fe20000410000 */
        /* <DEDUP_REMOVED lines=24> */
[CC--:B------:R-:W-:Y:S01]  /*3770*/  FMUL.FTZ R57, R29.reuse, R60.reuse ;  /* 0x0000003c1d397220 */ /* 0x0c0fe20000410000 */
[----:B------:R-:W-:Y:S01]  /*3780*/  FFMA.FTZ R60, R28, R60, R59 ;  /* 0x0000003c1c3c7223 */ /* 0x000fe2000001003b */
[C---:B------:R-:W-:Y:S01]  /*3790*/  FFMA.FTZ R53, R26.reuse, R54, R53 ;  /* 0x000000361a357223 */ /* 0x040fe20000010035 */
[----:B------:R-:W-:Y:S01]  /*37a0*/  FFMA.FTZ R52, R26, R55, -R52 ;  /* 0x000000371a347223 */ /* 0x000fe20000010834 */
[----:B------:R-:W-:Y:S01]  /*37b0*/  FFMA.FTZ R59, R28, R56, -R57 ;  /* 0x000000381c3b7223 */ /* 0x000fe20000010839 */
[----:B------:R-:W-:Y:S01]  /*37c0*/  FADD.FTZ R60, RZ, R60 ;  /* 0x0000003cff3c7221 */ /* 0x000fe20000010000 */
[C---:B------:R-:W-:Y:S01]  /*37d0*/  FMUL.FTZ R55, R29.reuse, R53 ;  /* 0x000000351d377220 */ /* 0x040fe20000410000 */
[----:B------:R-:W-:Y:S01]  /*37e0*/  FMUL.FTZ R57, R29, R52 ;  /* 0x000000341d397220 */ /* 0x000fe20000410000 */
[----:B------:R-:W-:Y:S01]  /*37f0*/  FFMA.FTZ R59, R138, R91, R59 ;  /* 0x0000005b8a3b7223 */ /* 0x000fe2000001003b */
[----:B------:R-:W-:Y:S01]  /*3800*/  FMUL.FTZ R61, R31, R60 ;  /* 0x0000003c1f3d7220 */ /* 0x000fe20000410000 */
[C---:B------:R-:W-:Y:S01]  /*3810*/  FFMA.FTZ R52, R28.reuse, R52, -R55 ;  /* 0x000000341c347223 */ /* 0x040fe20000010837 */
[----:B------:R-:W-:-:S02]  /*3820*/  FFMA.FTZ R53, R28, R53, R57 ;  /* 0x000000351c357223 */ /* 0x000fc40000010039 */
[CC--:B------:R-:W-:Y:S01]  /*3830*/  FFMA.FTZ R56, R30.reuse, R59.reuse, -R61 ;  /* 0x0000003b1e387223 */ /* 0x0c0fe2000001083d */
[C---:B------:R-:W-:Y:S01]  /*3840*/  FMUL.FTZ R59, R31.reuse, R59 ;  /* 0x0000003b1f3b7220 */ /* 0x040fe20000410000 */
[CC--:B------:R-:W-:Y:S01]  /*3850*/  FMUL.FTZ R55, R31.reuse, R53.reuse ;  /* 0x000000351f377220 */ /* 0x0c0fe20000410000 */
[----:B------:R-:W-:Y:S02]  /*3860*/  FMUL.FTZ R54, R31, R52 ;  /* 0x000000341f367220 */ /* 0x000fe40000410000 */
[C---:B------:R-:W-:Y:S01]  /*3870*/  FFMA.FTZ R59, R30.reuse, R60, R59 ;  /* 0x0000003c1e3b7223 */ /* 0x040fe2000001003b */
[C---:B------:R-:W-:Y:S01]  /*3880*/  FFMA.FTZ R52, R30.reuse, R52, -R55 ;  /* 0x000000341e347223 */ /* 0x040fe20000010837 */
[----:B------:R-:W-:Y:S01]  /*3890*/  FFMA.FTZ R53, R30, R53, R54 ;  /* 0x000000351e357223 */ /* 0x000fe20000010036 */
[----:B------:R-:W-:Y:S01]  /*38a0*/  FFMA.FTZ R54, R139, R90, R56 ;  /* 0x0000005a8b367223 */ /* 0x000fe20000010038 */
[----:B------:R-:W-:-:S05]  /*38b0*/  FADD.FTZ R55, RZ, R59 ;  /* 0x0000003bff377221 */ /* 0x000fca0000010000 */
[----:B------:R2:W-:Y:S01]  /*38c0*/  STS.128 [R190+0x2180], R52 ;  /* 0x00218034be007388 */ /* 0x0005e20000000c00 */
[----:B------:R-:W-:Y:S06]  /*38d0*/  BAR.SYNC.DEFER_BLOCKING 0x0 ;  /* 0x0000000000007b1d */ /* 0x000fec0000010000 */
[----:B------:R-:W-:Y:S05]  /*38e0*/  @P2 BRA `(.L_x_5) ;  /* 0x0000000800c82947 */ /* 0x000fea0003800000 */
[----:B------:R-:W-:Y:S01]  /*38f0*/  MOV R191, 0x50 ;  /* 0x0000005000bf7802 */ /* 0x000fe20000000f00 */
[----:B------:R-:W-:Y:S01]  /*3900*/  UMOV UR17, 0xffffffff ;  /* 0xffffffff00117882 */ /* 0x000fe20000000000 */
[C---:B------:R-:W-:Y:S02]  /*3910*/  ISETP.GE.AND P4, PT, R171.reuse, 0x10, PT ;  /* 0x00000010ab00780c */ /* 0x040fe40003f86270 */
[C---:B------:R-:W-:Y:S01]  /*3920*/  ISETP.GE.AND P2, PT, R171.reuse, 0x8, PT ;  /* 0x00000008ab00780c */ /* 0x040fe20003f46270 */
[----:B------:R-:W-:Y:S01]  /*3930*/  IMAD R191, R172, R191, UR16 ;  /* 0x00000010acbf7e24 */ /* 0x000fe2000f8e02bf */
[C---:B------:R-:W-:Y:S02]  /*3940*/  ISETP.GE.AND P3, PT, R171.reuse, 0x4, PT ;  /* 0x00000004ab00780c */ /* 0x040fe40003f66270 */
[----:B------:R-:W-:Y:S02]  /*3950*/  ISETP.GE.AND P5, PT, R171, 0x1, PT ;  /* 0x00000001ab00780c */ /* 0x000fe40003fa6270 */
[----:B------:R-:W-:Y:S04]  /*3960*/  LDS.128 R56, [R191+0x2180] ;  /* 0x00218000bf387984 */ /* 0x000fe80000000c00 */
[----:B------:R-:W3:Y:S04]  /*3970*/  LDS.128 R60, [R191+0x2190] ;  /* 0x00219000bf3c7984 */ /* 0x000ee80000000c00 */
[----:B--2---:R-:W2:Y:S04]  /*3980*/  LDS.128 R52, [R191+0x21a0] ;  /* 0x0021a000bf347984 */ /* 0x004ea80000000c00 */
[----:B------:R-:W4:Y:S01]  /*3990*/  LDS.128 R68, [R191+0x21b0] ;  /* 0x0021b000bf447984 */ /* 0x000f220000000c00 */
[-C--:B---3--:R-:W-:Y:S01]  /*39a0*/  FMUL.FTZ R75, R59, R61.reuse ;  /* 0x0000003d3b4b7220 */ /* 0x088fe20000410000 */
[----:B------:R-:W-:-:S03]  /*39b0*/  FMUL.FTZ R74, R58, R61 ;  /* 0x0000003d3a4a7220 */ /* 0x000fc60000410000 */
[-C--:B------:R-:W-:Y:S01]  /*39c0*/  FFMA.FTZ R75, R58, R60.reuse, -R75 ;  /* 0x0000003c3a4b7223 */ /* 0x080fe2000001084b */
[----:B------:R-:W-:-:S03]  /*39d0*/  FFMA.FTZ R74, R59, R60, R74 ;  /* 0x0000003c3b4a7223 */ /* 0x000fc6000001004a */
[----:B------:R-:W-:Y:S01]  /*39e0*/  FADD.FTZ R192, R62, R75 ;  /* 0x0000004b3ec07221 */ /* 0x000fe20000010000 */
[----:B------:R-:W-:Y:S01]  /*39f0*/  FADD.FTZ R193, R63, R74 ;  /* 0x0000004a3fc17221 */ /* 0x000fe20000010000 */
[-C--:B------:R-:W-:Y:S01]  /*3a00*/  FMUL.FTZ R75, R57, R61.reuse ;  /* 0x0000003d394b7220 */ /* 0x080fe20000410000 */
[C---:B------:R-:W-:Y:S01]  /*3a10*/  FMUL.FTZ R74, R56.reuse, R61 ;  /* 0x0000003d384a7220 */ /* 0x040fe20000410000 */
[C---:B--2---:R-:W-:Y:S01]  /*3a20*/  FMUL.FTZ R197, R53.reuse, R192 ;  /* 0x000000c035c57220 */ /* 0x044fe20000410000 */
[-C--:B------:R-:W-:Y:S01]  /*3a30*/  FMUL.FTZ R195, R53, R193.reuse ;  /* 0x000000c135c37220 */ /* 0x080fe20000410000 */
[-C--:B------:R-:W-:Y:S01]  /*3a40*/  FFMA.FTZ R75, R56, R60.reuse, -R75 ;  /* 0x0000003c384b7223 */ /* 0x080fe2000001084b */
[----:B------:R-:W-:Y:S01]  /*3a50*/  FFMA.FTZ R74, R57, R60, R74 ;  /* 0x0000003c394a7223 */ /* 0x000fe2000001004a */
[C---:B------:R-:W-:Y:S01]  /*3a60*/  FFMA.FTZ R194, R52.reuse, R193, R197 ;  /* 0x000000c134c27223 */ /* 0x040fe200000100c5 */
[----:B------:R-:W-:Y:S01]  /*3a70*/  FFMA.FTZ R195, R52, R192, -R195 ;  /* 0x000000c034c37223 */ /* 0x000fe200000108c3 */
[CC--:B------:R-:W-:Y:S01]  /*3a80*/  FMUL.FTZ R193, R53.reuse, R75.reuse ;  /* 0x0000004b35c17220 */ /* 0x0c0fe20000410000 */
[-C--:B------:R-:W-:Y:S01]  /*3a90*/  FMUL.FTZ R192, R53, R74.reuse ;  /* 0x0000004a35c07220 */ /* 0x080fe20000410000 */
[----:B------:R-:W-:Y:S01]  /*3aa0*/  FADD.FTZ R194, R55, R194 ;  /* 0x000000c237c27221 */ /* 0x000fe20000010000 */
[----:B------:R-:W-:Y:S01]  /*3ab0*/  FADD.FTZ R195, R54, R195 ;  /* 0x000000c336c37221 */ /* 0x000fe20000010000 */
[C---:B------:R-:W-:Y:S01]  /*3ac0*/  FFMA.FTZ R193, R52.reuse, R74, R193 ;  /* 0x0000004a34c17223 */ /* 0x040fe200000100c1 */
[----:B------:R-:W-:Y:S01]  /*3ad0*/  FFMA.FTZ R192, R52, R75, -R192 ;  /* 0x0000004b34c07223 */ /* 0x000fe200000108c0 */
[C---:B----4-:R-:W-:Y:S01]  /*3ae0*/  FMUL.FTZ R197, R69.reuse, R194 ;  /* 0x000000c245c57220 */ /* 0x050fe20000410000 */
[C---:B------:R-:W-:Y:S01]  /*3af0*/  FMUL.FTZ R199, R69.reuse, R195 ;  /* 0x000000c345c77220 */ /* 0x040fe20000410000 */
[C---:B------:R-:W-:Y:S01]  /*3b00*/  FMUL.FTZ R75, R69.reuse, R193 ;  /* 0x000000c1454b7220 */ /* 0x040fe20000410000 */
[----:B------:R-:W-:Y:S01]  /*3b10*/  FMUL.FTZ R74, R69, R192 ;  /* 0x000000c0454a7220 */ /* 0x000fe20000410000 */
[C---:B------:R-:W-:Y:S01]  /*3b20*/  FFMA.FTZ R197, R68.reuse, R195, -R197 ;  /* 0x000000c344c57223 */ /* 0x040fe200000108c5 */
[C---:B------:R-:W-:Y:S01]  /*3b30*/  FFMA.FTZ R194, R68.reuse, R194, R199 ;  /* 0x000000c244c27223 */ /* 0x040fe200000100c7 */
[C---:B------:R-:W-:Y:S01]  /*3b40*/  FFMA.FTZ R69, R68.reuse, R192, -R75 ;  /* 0x000000c044457223 */ /* 0x040fe2000001084b */
[----:B------:R-:W-:Y:S01]  /*3b50*/  FFMA.FTZ R192, R68, R193, R74 ;  /* 0x000000c144c07223 */ /* 0x000fe2000001004a */
[----:B------:R-:W-:Y:S01]  /*3b60*/  P2R R68, PR, RZ, 0x10 ;  /* 0x00000010ff447803 */ /* 0x000fe20000000000 */
[----:B------:R-:W-:Y:S01]  /*3b70*/  FADD.FTZ R193, R70, R197 ;  /* 0x000000c546c17221 */ /* 0x000fe20000010000 */
[----:B------:R-:W-:Y:S01]  /*3b80*/  FADD.FTZ R194, R71, R194 ;  /* 0x000000c247c27221 */ /* 0x000fe20000010000 */
[----:B------:R-:W-:Y:S01]  /*3b90*/  ISETP.GE.AND P4, PT, R171, 0x2, PT ;  /* 0x00000002ab00780c */ /* 0x000fe20003f86270 */
[----:B------:R-:W-:-:S12]  /*3ba0*/  BRA.DIV UR17, `(.L_x_6) ;  /* 0x0000005e11dc7947 */ /* 0x000fd8000b800000 */
[----:B------:R-:W2:Y:S04]  /*3bb0*/  SHFL.UP PT, R74, R194, 0x1, RZ ;  /* 0x04200000c24a7989 */ /* 0x000ea800000e00ff */
[----:B------:R-:W3:Y:S04]  /*3bc0*/  SHFL.UP PT, R71, R193, 0x1, RZ ;  /* 0x04200000c1477989 */ /* 0x000ee800000e00ff */
[----:B------:R-:W4:Y:S04]  /*3bd0*/  SHFL.UP PT, R70, R192, 0x1, RZ ;  /* 0x04200000c0467989 */ /* 0x000f2800000e00ff */
[----:B------:R-:W0:Y:S01]  /*3be0*/  SHFL.UP PT, R68, R69, 0x1, RZ ;  /* 0x0420000045447989 */ /* 0x000e2200000e00ff */
[-C--:B--2---:R-:W-:Y:S01]  /*3bf0*/  FMUL.FTZ R75, R69, R74.reuse ;  /* 0x0000004a454b7220 */ /* 0x084fe20000410000 */
[----:B------:R-:W-:-:S03]  /*3c00*/  FMUL.FTZ R74, R192, R74 ;  /* 0x0000004ac04a7220 */ /* 0x000fc60000410000 */
[CC--:B---3--:R-:W-:Y:S01]  /*3c10*/  FFMA.FTZ R75, R192.reuse, R71.reuse, R75 ;  /* 0x00000047c04b7223 */ /* 0x0c8fe2000001004b */
[C---:B------:R-:W-:Y:S01]  /*3c20*/  FFMA.FTZ R196, R69.reuse, R71, -R74 ;  /* 0x0000004745c47223 */ /* 0x040fe2000001084a */
[-C--:B----4-:R-:W-:Y:S02]  /*3c30*/  FMUL.FTZ R74, R192, R70.reuse ;  /* 0x00000046c04a7220 */ /* 0x090fe40000410000 */
[----:B------:R-:W-:Y:S01]  /*3c40*/  @P5 FADD.FTZ R194, R194, R75 ;  /* 0x0000004bc2c25221 */ /* 0x000fe20000010000 */
[----:B------:R-:W-:Y:S01]  /*3c50*/  FMUL.FTZ R71, R69, R70 ;  /* 0x0000004645477220 */ /* 0x000fe20000410000 */
[----:B------:R-:W-:Y:S01]  /*3c60*/  @P5 FADD.FTZ R193, R193, R196 ;  /* 0x000000c4c1c15221 */ /* 0x000fe20000010000 */
[-C--:B0-----:R-:W-:Y:S02]  /*3c70*/  @P5 FFMA.FTZ R69, R69, R68.reuse, -R74 ;  /* 0x0000004445455223 */ /* 0x081fe4000001084a */
[----:B------:R-:W0:Y:S01]  /*3c80*/  SHFL.UP PT, R74, R194, 0x2, RZ ;  /* 0x04400000c24a7989 */ /* 0x000e2200000e00ff */
[----:B------:R-:W-:-:S03]  /*3c90*/  @P5 FFMA.FTZ R192, R192, R68, R71 ;  /* 0x00000044c0c05223 */ /* 0x000fc60000010047 */
[----:B------:R-:W2:Y:S04]  /*3ca0*/  SHFL.UP PT, R71, R193, 0x2, RZ ;  /* 0x04400000c1477989 */ /* 0x000ea800000e00ff */
[----:B------:R-:W3:Y:S04]  /*3cb0*/  SHFL.UP PT, R70, R192, 0x2, RZ ;  /* 0x04400000c0467989 */ /* 0x000ee800000e00ff */
[----:B------:R-:W4:Y:S01]  /*3cc0*/  SHFL.UP PT, R68, R69, 0x2, RZ ;  /* 0x0440000045447989 */ /* 0x000f2200000e00ff */
[-C--:B0-----:R-:W-:Y:S01]  /*3cd0*/  FMUL.FTZ R75, R69, R74.reuse ;  /* 0x0000004a454b7220 */ /* 0x081fe20000410000 */
[----:B------:R-:W-:-:S03]  /*3ce0*/  FMUL.FTZ R74, R192, R74 ;  /* 0x0000004ac04a7220 */ /* 0x000fc60000410000 */
[CC--:B--2---:R-:W-:Y:S01]  /*3cf0*/  FFMA.FTZ R75, R192.reuse, R71.reuse, R75 ;  /* 0x00000047c04b7223 */ /* 0x0c4fe2000001004b */
[C---:B------:R-:W-:Y:S01]  /*3d00*/  FFMA.FTZ R196, R69.reuse, R71, -R74 ;  /* 0x0000004745c47223 */ /* 0x040fe2000001084a */
[-C--:B---3--:R-:W-:Y:S02]  /*3d10*/  FMUL.FTZ R74, R192, R70.reuse ;  /* 0x00000046c04a7220 */ /* 0x088fe40000410000 */
[----:B------:R-:W-:Y:S01]  /*3d20*/  @P4 FADD.FTZ R194, R194, R75 ;  /* 0x0000004bc2c24221 */ /* 0x000fe20000010000 */
[----:B------:R-:W-:Y:S01]  /*3d30*/  FMUL.FTZ R71, R69, R70 ;  /* 0x0000004645477220 */ /* 0x000fe20000410000 */
[----:B------:R-:W-:Y:S01]  /*3d40*/  @P4 FADD.FTZ R193, R193, R196 ;  /* 0x000000c4c1c14221 */ /* 0x000fe20000010000 */
[-C--:B----4-:R-:W-:Y:S02]  /*3d50*/  @P4 FFMA.FTZ R69, R69, R68.reuse, -R74 ;  /* 0x0000004445454223 */ /* 0x090fe4000001084a */
[----:B------:R-:W0:Y:S01]  /*3d60*/  SHFL.UP PT, R74, R194, 0x4, RZ ;  /* 0x04800000c24a7989 */ /* 0x000e2200000e00ff */
[----:B------:R-:W-:-:S03]  /*3d70*/  @P4 FFMA.FTZ R192, R192, R68, R71 ;  /* 0x00000044c0c04223 */ /* 0x000fc60000010047 */
[----:B------:R-:W2:Y:S04]  /*3d80*/  SHFL.UP PT, R71, R193, 0x4, RZ ;  /* 0x04800000c1477989 */ /* 0x000ea800000e00ff */
[----:B------:R-:W3:Y:S04]  /*3d90*/  SHFL.UP PT, R70, R192, 0x4, RZ ;  /* 0x04800000c0467989 */ /* 0x000ee800000e00ff */
[----:B------:R-:W4:Y:S01]  /*3da0*/  SHFL.UP PT, R68, R69, 0x4, RZ ;  /* 0x0480000045447989 */ /* 0x000f2200000e00ff */
[-C--:B0-----:R-:W-:Y:S01]  /*3db0*/  FMUL.FTZ R75, R69, R74.reuse ;  /* 0x0000004a454b7220 */ /* 0x081fe20000410000 */
[----:B------:R-:W-:-:S03]  /*3dc0*/  FMUL.FTZ R74, R192, R74 ;  /* 0x0000004ac04a7220 */ /* 0x000fc60000410000 */
[-C--:B--2---:R-:W-:Y:S01]  /*3dd0*/  FFMA.FTZ R195, R192, R71.reuse, R75 ;  /* 0x00000047c0c37223 */ /* 0x084fe2000001004b */
[C---:B------:R-:W-:Y:S01]  /*3de0*/  FFMA.FTZ R74, R69.reuse, R71, -R74 ;  /* 0x00000047454a7223 */ /* 0x040fe2000001084a */
[-C--:B---3--:R-:W-:Y:S02]  /*3df0*/  FMUL.FTZ R75, R69, R70.reuse ;  /* 0x00000046454b7220 */ /* 0x088fe40000410000 */
[----:B------:R-:W-:Y:S01]  /*3e00*/  @P3 FADD.FTZ R194, R194, R195 ;  /* 0x000000c3c2c23221 */ /* 0x000fe20000010000 */
[C---:B------:R-:W-:Y:S01]  /*3e10*/  FMUL.FTZ R70, R192.reuse, R70 ;  /* 0x00000046c0467220 */ /* 0x040fe20000410000 */
[----:B------:R-:W-:Y:S01]  /*3e20*/  @P3 FADD.FTZ R193, R193, R74 ;  /* 0x0000004ac1c13221 */ /* 0x000fe20000010000 */
[-C--:B----4-:R-:W-:Y:S02]  /*3e30*/  @P3 FFMA.FTZ R192, R192, R68.reuse, R75 ;  /* 0x00000044c0c03223 */ /* 0x090fe4000001004b */
[----:B------:R-:W0:Y:S01]  /*3e40*/  SHFL.UP PT, R74, R194, 0x8, RZ ;  /* 0x05000000c24a7989 */ /* 0x000e2200000e00ff */
[----:B------:R-:W-:-:S03]  /*3e50*/  @P3 FFMA.FTZ R69, R69, R68, -R70 ;  /* 0x0000004445453223 */ /* 0x000fc60000010846 */
[----:B------:R-:W2:Y:S04]  /*3e60*/  SHFL.UP PT, R70, R192, 0x8, RZ ;  /* 0x05000000c0467989 */ /* 0x000ea800000e00ff */
[----:B------:R-:W3:Y:S04]  /*3e70*/  SHFL.UP PT, R71, R193, 0x8, RZ ;  /* 0x05000000c1477989 */ /* 0x000ee800000e00ff */
[----:B------:R-:W4:Y:S01]  /*3e80*/  SHFL.UP PT, R68, R69, 0x8, RZ ;  /* 0x0500000045447989 */ /* 0x000f2200000e00ff */
[CC--:B0-----:R-:W-:Y:S01]  /*3e90*/  FMUL.FTZ R196, R192.reuse, R74.reuse ;  /* 0x0000004ac0c47220 */ /* 0x0c1fe20000410000 */
[C---:B------:R-:W-:Y:S01]  /*3ea0*/  FMUL.FTZ R197, R69.reuse, R74 ;  /* 0x0000004a45c57220 */ /* 0x040fe20000410000 */
[CC--:B--2---:R-:W-:Y:S01]  /*3eb0*/  FMUL.FTZ R75, R192.reuse, R70.reuse ;  /* 0x00000046c04b7220 */ /* 0x0c4fe20000410000 */
[C---:B------:R-:W-:Y:S01]  /*3ec0*/  FMUL.FTZ R195, R69.reuse, R70 ;  /* 0x0000004645c37220 */ /* 0x040fe20000410000 */
[CC--:B---3--:R-:W-:Y:S01]  /*3ed0*/  FFMA.FTZ R196, R69.reuse, R71.reuse, -R196 ;  /* 0x0000004745c47223 */ /* 0x0c8fe200000108c4 */
[C---:B------:R-:W-:Y:S01]  /*3ee0*/  FFMA.FTZ R197, R192.reuse, R71, R197 ;  /* 0x00000047c0c57223 */ /* 0x040fe200000100c5 */
[-C--:B----4-:R-:W-:Y:S01]  /*3ef0*/  @P2 FFMA.FTZ R69, R69, R68.reuse, -R75 ;  /* 0x0000004445452223 */ /* 0x090fe2000001084b */
[----:B------:R-:W-:Y:S01]  /*3f00*/  @P2 FFMA.FTZ R192, R192, R68, R195 ;  /* 0x00000044c0c02223 */ /* 0x000fe200000100c3 */
[----:B------:R-:W-:Y:S01]  /*3f10*/  @P2 FADD.FTZ R193, R193, R196 ;  /* 0x000000c4c1c12221 */ /* 0x000fe20000010000 */
[----:B------:R-:W-:-:S02]  /*3f20*/  @P2 FADD.FTZ R194, R194, R197 ;  /* 0x000000c5c2c22221 */ /* 0x000fc40000010000 */
[----:B------:R0:W2:Y:S04]  /*3f30*/  SHFL.UP PT, R68, R69, 0x10, RZ ;  /* 0x0600000045447989 */ /* 0x0000a800000e00ff */
[----:B------:R0:W3:Y:S04]  /*3f40*/  SHFL.UP PT, R70, R192, 0x10, RZ ;  /* 0x06000000c0467989 */ /* 0x0000e800000e00ff */
[----:B------:R0:W4:Y:S04]  /*3f50*/  SHFL.UP PT, R71, R193, 0x10, RZ ;  /* 0x06000000c1477989 */ /* 0x00012800000e00ff */
[----:B------:R0:W0:Y:S02]  /*3f60*/  SHFL.UP PT, R74, R194, 0x10, RZ ;  /* 0x06000000c24a7989 */ /* 0x00002400000e00ff */
.L_x_63:
[----:B------:R-:W-:Y:S01]  /*3f70*/  ISETP.GE.AND P2, PT, R171, 0x10, PT ;  /* 0x00000010ab00780c */ /* 0x000fe20003f46270 */
[CC--:B0-----:R-:W-:Y:S01]  /*3f80*/  FMUL.FTZ R196, R192.reuse, R74.reuse ;  /* 0x0000004ac0c47220 */ /* 0x0c1fe20000410000 */
[C---:B------:R-:W-:Y:S01]  /*3f90*/  FMUL.FTZ R197, R69.reuse, R74 ;  /* 0x0000004a45c57220 */ /* 0x040fe20000410000 */
[----:B------:R-:W-:Y:S01]  /*3fa0*/  UMOV UR17, 0xffffffff ;  /* 0xffffffff00117882 */ /* 0x000fe20000000000 */
[CC--:B---3--:R-:W-:Y:S01]  /*3fb0*/  FMUL.FTZ R75, R192.reuse, R70.reuse ;  /* 0x00000046c04b7220 */ /* 0x0c8fe20000410000 */
[C---:B------:R-:W-:Y:S01]  /*3fc0*/  FMUL.FTZ R195, R69.reuse, R70 ;  /* 0x0000004645c37220 */ /* 0x040fe20000410000 */
[-C--:B----4-:R-:W-:Y:S01]  /*3fd0*/  FFMA.FTZ R196, R69, R71.reuse, -R196 ;  /* 0x0000004745c47223 */ /* 0x090fe200000108c4 */
[----:B------:R-:W-:-:S06]  /*3fe0*/  FFMA.FTZ R197, R192, R71, R197 ;  /* 0x00000047c0c57223 */ /* 0x000fcc00000100c5 */
[-C--:B--2---:R-:W-:Y:S01]  /*3ff0*/  @P2 FFMA.FTZ R69, R69, R68.reuse, -R75 ;  /* 0x0000004445452223 */ /* 0x084fe2000001084b */
[----:B------:R-:W-:Y:S01]  /*4000*/  @P2 FFMA.FTZ R192, R192, R68, R195 ;  /* 0x00000044c0c02223 */ /* 0x000fe200000100c3 */
[----:B------:R-:W-:Y:S01]  /*4010*/  @P2 FADD.FTZ R193, R193, R196 ;  /* 0x000000c4c1c12221 */ /* 0x000fe20000010000 */
[----:B------:R-:W-:Y:S01]  /*4020*/  @P2 FADD.FTZ R194, R194, R197 ;  /* 0x000000c5c2c22221 */ /* 0x000fe20000010000 */
[----:B------:R-:W-:Y:S06]  /*4030*/  BRA.DIV UR17, `(.L_x_7) ;  /* 0x0000006211f47947 */ /* 0x000fec000b800000 */
.L_x_66:
[----:B------:R-:W-:-:S03]  /*4040*/  UMOV UR17, 0xffffffff ;  /* 0xffffffff00117882 */ /* 0x000fc60000000000 */
[----:B------:R-:W-:Y:S05]  /*4050*/  BRA.DIV UR17, `(.L_x_8) ;  /* 0x0000006611147947 */ /* 0x000fea000b800000 */
.L_x_69:
[----:B------:R-:W-:-:S03]  /*4060*/  UMOV UR17, 0xffffffff ;  /* 0xffffffff00117882 */ /* 0x000fc60000000000 */
[----:B------:R-:W-:Y:S05]  /*4070*/  BRA.DIV UR17, `(.L_x_9) ;  /* 0x0000006611347947 */ /* 0x000fea000b800000 */
.L_x_72:
[----:B------:R-:W-:-:S03]  /*4080*/  UMOV UR17, 0xffffffff ;  /* 0xffffffff00117882 */ /* 0x000fc60000000000 */
[----:B------:R-:W-:Y:S05]  /*4090*/  BRA.DIV UR17, `(.L_x_10) ;  /* 0x0000006611547947 */ /* 0x000fea000b800000 */
.L_x_75:
[----:B------:R-:W-:-:S03]  /*40a0*/  UMOV UR17, 0xffffffff ;  /* 0xffffffff00117882 */ /* 0x000fc60000000000 */
[----:B------:R-:W-:Y:S05]  /*40b0*/  BRA.DIV UR17, `(.L_x_11) ;  /* 0x0000006611747947 */ /* 0x000fea000b800000 */
[----:B-----5:R0:W2:Y:S04]  /*40c0*/  SHFL.IDX PT, R196, R65, RZ, 0x1f ;  /* 0x00001fff41c47589 */ /* 0x0200a800000e0000 */
[----:B------:R-:W3:Y:S04]  /*40d0*/  SHFL.IDX PT, R64, R64, RZ, 0x1f ;  /* 0x00001fff40407589 */ /* 0x000ee800000e0000 */
[----:B------:R-:W4:Y:S04]  /*40e0*/  SHFL.IDX PT, R66, R66, RZ, 0x1f ;  /* 0x00001fff42427589 */ /* 0x000f2800000e0000 */
[----:B------:R-:W0:Y:S04]  /*40f0*/  SHFL.IDX PT, R67, R67, RZ, 0x1f ;  /* 0x00001fff43437589 */ /* 0x000e2800000e0000 */
[----:B------:R-:W0:Y:S04]  /*4100*/  SHFL.UP PT, R69, R69, 0x1, RZ ;  /* 0x0420000045457989 */ /* 0x000e2800000e00ff */
[----:B------:R0:W0:Y:S04]  /*4110*/  SHFL.UP PT, R195, R192, 0x1, RZ ;  /* 0x04200000c0c37989 */ /* 0x00002800000e00ff */
[----:B------:R-:W0:Y:S04]  /*4120*/  SHFL.UP PT, R193, R193, 0x1, RZ ;  /* 0x04200000c1c17989 */ /* 0x000e2800000e00ff */
[----:B--23--:R-:W0:Y:S02]  /*4130*/  SHFL.UP PT, R194, R194, 0x1, RZ ;  /* 0x04200000c2c27989 */ /* 0x00ce2400000e00ff */
.L_x_85:
[-C--:B0-----:R-:W-:Y:S01]  /*4140*/  FMUL.FTZ R70, R69, R67.reuse ;  /* 0x0000004345467220 */ /* 0x081fe20000410000 */
[----:B------:R-:W-:-:S03]  /*4150*/  FMUL.FTZ R68, R195, R67 ;  /* 0x00000043c3447220 */ /* 0x000fc60000410000 */
[-C--:B----4-:R-:W-:Y:S01]  /*4160*/  FFMA.FTZ R65, R195, R66.reuse, R70 ;  /* 0x00000042c3417223 */ /* 0x090fe20000010046 */
[C---:B------:R-:W-:Y:S01]  /*4170*/  FFMA.FTZ R70, R69.reuse, R66, -R68 ;  /* 0x0000004245467223 */ /* 0x040fe20000010844 */
[----:B------:R-:W-:Y:S02]  /*4180*/  FMUL.FTZ R68, R69, R196 ;  /* 0x000000c445447220 */ /* 0x000fe40000410000 */
[----:B------:R-:W-:Y:S01]  /*4190*/  @P0 FADD.FTZ R67, R194, R65 ;  /* 0x00000041c2430221 */ /* 0x000fe20000010000 */
[----:B------:R-:W-:Y:S01]  /*41a0*/  @P0 FADD.FTZ R66, R193, R70 ;  /* 0x00000046c1420221 */ /* 0x000fe20000010000 */
[C---:B------:R-:W-:Y:S01]  /*41b0*/  FFMA.FTZ R65, R195.reuse, R64, R68 ;  /* 0x00000040c3417223 */ /* 0x040fe20000010044 */
[----:B------:R-:W-:Y:S01]  /*41c0*/  FMUL.FTZ R68, R195, R196 ;  /* 0x000000c4c3447220 */ /* 0x000fe20000410000 */
[C---:B------:R-:W-:Y:S01]  /*41d0*/  FMUL.FTZ R71, R57.reuse, R67 ;  /* 0x0000004339477220 */ /* 0x040fe20000410000 */
[-C--:B------:R-:W-:Y:S02]  /*41e0*/  FMUL.FTZ R70, R57, R66.reuse ;  /* 0x0000004239467220 */ /* 0x080fe40000410000 */
[----:B------:R-:W-:Y:S01]  /*41f0*/  FSEL R65, R196, R65, !P0 ;  /* 0x00000041c4417208 */ /* 0x000fe20004000000 */
[C---:B------:R-:W-:Y:S01]  /*4200*/  FFMA.FTZ R71, R56.reuse, R66, -R71 ;  /* 0x0000004238477223 */ /* 0x040fe20000010847 */
[----:B------:R-:W-:Y:S01]  /*4210*/  FFMA.FTZ R74, R56, R67, R70 ;  /* 0x00000043384a7223 */ /* 0x000fe20000010046 */
[----:B------:R-:W-:-:S02]  /*4220*/  @P0 FFMA.FTZ R64, R69, R64, -R68 ;  /* 0x0000004045400223 */ /* 0x000fc40000010844 */
[----:B------:R-:W-:Y:S01]  /*4230*/  FADD.FTZ R70, R58, R71 ;  /* 0x000000473a467221 */ /* 0x000fe20000010000 */
[----:B------:R-:W-:Y:S01]  /*4240*/  FADD.FTZ R71, R59, R74 ;  /* 0x0000004a3b477221 */ /* 0x000fe20000010000 */
[C---:B------:R-:W-:Y:S01]  /*4250*/  FMUL.FTZ R59, R57.reuse, R65 ;  /* 0x00000041393b7220 */ /* 0x040fe20000410000 */
[----:B------:R-:W-:Y:S01]  /*4260*/  FMUL.FTZ R58, R57, R64 ;  /* 0x00000040393a7220 */ /* 0x000fe20000410000 */
[C---:B------:R-:W-:Y:S01]  /*4270*/  FMUL.FTZ R75, R61.reuse, R70 ;  /* 0x000000463d4b7220 */ /* 0x040fe20000410000 */
[C---:B------:R-:W-:Y:S01]  /*4280*/  FMUL.FTZ R57, R61.reuse, R71 ;  /* 0x000000473d397220 */ /* 0x040fe20000410000 */
[C---:B------:R-:W-:Y:S01]  /*4290*/  FFMA.FTZ R68, R56.reuse, R64, -R59 ;  /* 0x0000004038447223 */ /* 0x040fe2000001083b */
        /* <DEDUP_REMOVED lines=9> */
[C---:B------:R-:W-:Y:S01]  /*4330*/  FMUL.FTZ R59, R53.reuse, R63 ;  /* 0x0000003f353b7220 */ /* 0x040fe20000410000 */
[C---:B------:R-:W-:Y:S01]  /*4340*/  FMUL.FTZ R56, R53.reuse, R62 ;  /* 0x0000003e35387220 */ /* 0x040fe20000410000 */
[C---:B------:R-:W-:Y:S01]  /*4350*/  FMUL.FTZ R57, R53.reuse, R61 ;  /* 0x0000003d35397220 */ /* 0x040fe20000410000 */
[----:B------:R-:W-:Y:S01]  /*4360*/  FMUL.FTZ R58, R53, R60 ;  /* 0x0000003c353a7220 */ /* 0x000fe20000410000 */
[C---:B------:R-:W-:Y:S01]  /*4370*/  FFMA.FTZ R59, R52.reuse, R62, -R59 ;  /* 0x0000003e343b7223 */ /* 0x040fe2000001083b */
[C---:B------:R-:W-:Y:S01]  /*4380*/  FFMA.FTZ R74, R52.reuse, R63, R56 ;  /* 0x0000003f344a7223 */ /* 0x040fe20000010038 */
[C---:B------:R-:W-:Y:S01]  /*4390*/  FFMA.FTZ R56, R52.reuse, R60, -R57 ;  /* 0x0000003c34387223 */ /* 0x040fe20000010839 */
[----:B------:R-:W-:Y:S01]  /*43a0*/  FFMA.FTZ R57, R52, R61, R58 ;  /* 0x0000003d34397223 */ /* 0x000fe2000001003a */
[----:B------:R-:W-:Y:S01]  /*43b0*/  FADD.FTZ R58, R54, R59 ;  /* 0x0000003b363a7221 */ /* 0x000fe20000010000 */
[----:B------:R-:W-:Y:S01]  /*43c0*/  FADD.FTZ R59, R55, R74 ;  /* 0x0000004a373b7221 */ /* 0x000fe20000010000 */
[----:B------:R3:W-:Y:S04]  /*43d0*/  STS.128 [R191+0x2180], R64 ;  /* 0x00218040bf007388 */ /* 0x0007e80000000c00 */
[----:B------:R3:W-:Y:S04]  /*43e0*/  STS.128 [R191+0x2190], R68 ;  /* 0x00219044bf007388 */ /* 0x0007e80000000c00 */
[----:B------:R3:W-:Y:S04]  /*43f0*/  STS.128 [R191+0x21a0], R60 ;  /* 0x0021a03cbf007388 */ /* 0x0007e80000000c00 */
[----:B------:R3:W-:Y:S02]  /*4400*/  STS.128 [R191+0x21b0], R56 ;  /* 0x0021b038bf007388 */ /* 0x0007e40000000c00 */
.L_x_5:
[----:B------:R-:W-:Y:S05]  /*4410*/  WARPSYNC.ALL ;  /* 0x0000000000007948 */ /* 0x000fea0003800000 */
[----:B------:R-:W-:Y:S02]  /*4420*/  LOP3.LUT P0, R74, R172, 0x1f, RZ, 0xc0, !PT ;  /* 0x0000001fac4a7812 */ /* 0x000fe4000780c0ff */
[----:B--2---:R-:W-:Y:S01]  /*4430*/  MOV R52, UR49 ;  /* 0x0000003100347c02 */ /* 0x004fe20008000f00 */
[C---:B01----:R-:W-:Y:S01]  /*4440*/  FMUL.FTZ R53, R31.reuse, R51 ;  /* 0x000000331f357220 */ /* 0x043fe20000410000 */
[C---:B------:R-:W-:Y:S01]  /*4450*/  FMUL.FTZ R55, R31.reuse, R189 ;  /* 0x000000bd1f377220 */ /* 0x040fe20000410000 */
[C---:B------:R-:W-:Y:S01]  /*4460*/  FMUL.FTZ R54, R31.reuse, R47 ;  /* 0x0000002f1f367220 */ /* 0x040fe20000410000 */
[----:B------:R-:W-:Y:S01]  /*4470*/  BAR.SYNC.DEFER_BLOCKING 0x0 ;  /* 0x0000000000007b1d */ /* 0x000fe20000010000 */
[----:B------:R-:W-:Y:S01]  /*4480*/  ISETP.LE.OR P0, PT, R52, UR15, P0 ;  /* 0x0000000f34007c0c */ /* 0x000fe20008703670 */
[C---:B------:R-:W-:Y:S01]  /*4490*/  FMUL.FTZ R52, R30.reuse, R51 ;  /* 0x000000331e347220 */ /* 0x040fe20000410000 */
[CC--:B------:R-:W-:Y:S01]  /*44a0*/  FFMA.FTZ R53, R30.reuse, R50.reuse, -R53 ;  /* 0x000000321e357223 */ /* 0x0c0fe20000010835 */
[C---:B------:R-:W-:Y:S01]  /*44b0*/  FFMA.FTZ R55, R30.reuse, R47, R55 ;  /* 0x0000002f1e377223 */ /* 0x040fe20000010037 */
[----:B---3--:R-:W-:Y:S01]  /*44c0*/  FFMA.FTZ R57, R30, R189, -R54 ;  /* 0x000000bd1e397223 */ /* 0x008fe20000010836 */
[----:B------:R-:W-:Y:S01]  /*44d0*/  FFMA.FTZ R52, -R31, R50, -R52 ;  /* 0x000000321f347223 */ /* 0x000fe20000010934 */
[C---:B------:R-:W-:Y:S01]  /*44e0*/  FMUL.FTZ R61, R29.reuse, R53 ;  /* 0x000000351d3d7220 */ /* 0x040fe20000410000 */
[----:B------:R-:W-:Y:S01]  /*44f0*/  FADD.FTZ R55, R46, R55 ;  /* 0x000000372e377221 */ /* 0x000fe20000010000 */
[----:B------:R-:W-:Y:S01]  /*4500*/  FADD.FTZ R57, R188, R57 ;  /* 0x00000039bc397221 */ /* 0x000fe20000010000 */
[CC--:B------:R-:W-:Y:S01]  /*4510*/  FMUL.FTZ R59, R29.reuse, R52.reuse ;  /* 0x000000341d3b7220 */ /* 0x0c0fe20000410000 */
[C---:B------:R-:W-:Y:S01]  /*4520*/  FFMA.FTZ R61, R28.reuse, R52, -R61 ;  /* 0x000000341c3d7223 */ /* 0x040fe2000001083d */
[C---:B------:R-:W-:Y:S01]  /*4530*/  FMUL.FTZ R56, R29.reuse, R55 ;  /* 0x000000371d387220 */ /* 0x040fe20000410000 */
[----:B------:R-:W-:Y:S01]  /*4540*/  FMUL.FTZ R54, R29, R57 ;  /* 0x000000391d367220 */ /* 0x000fe20000410000 */
[C---:B------:R-:W-:Y:S01]  /*4550*/  FFMA.FTZ R59, R28.reuse, R53, R59 ;  /* 0x000000351c3b7223 */ /* 0x040fe2000001003b */
[C---:B------:R-:W-:Y:S01]  /*4560*/  FMUL.FTZ R52, R27.reuse, R61 ;  /* 0x0000003d1b347220 */ /* 0x040fe20000410000 */
[C---:B------:R-:W-:Y:S01]  /*4570*/  FFMA.FTZ R56, R28.reuse, R57, -R56 ;  /* 0x000000391c387223 */ /* 0x040fe20000010838 */
[----:B------:R-:W-:Y:S01]  /*4580*/  FFMA.FTZ R54, R28, R55, R54 ;  /* 0x000000371c367223 */ /* 0x000fe20000010036 */
[-C--:B------:R-:W-:Y:S01]  /*4590*/  FMUL.FTZ R53, R27, R59.reuse ;  /* 0x0000003b1b357220 */ /* 0x080fe20000410000 */
[C---:B------:R-:W-:Y:S01]  /*45a0*/  FFMA.FTZ R52, R26.reuse, R59, R52 ;  /* 0x0000003b1a347223 */ /* 0x040fe20000010034 */
[----:B------:R-:W-:Y:S01]  /*45b0*/  FADD.FTZ R56, R187, R56 ;  /* 0x00000038bb387221 */ /* 0x000fe20000010000 */
[----:B------:R-:W-:Y:S01]  /*45c0*/  FADD.FTZ R54, R45, R54 ;  /* 0x000000362d367221 */ /* 0x000fe20000010000 */
[----:B------:R-:W-:Y:S01]  /*45d0*/  FFMA.FTZ R53, R26, R61, -R53 ;  /* 0x0000003d1a357223 */ /* 0x000fe20000010835 */
[----:B------:R-:W-:Y:S01]  /*45e0*/  FMUL.FTZ R58, R25, R52 ;  /* 0x00000034193a7220 */ /* 0x000fe20000410000 */
[C---:B------:R-:W-:Y:S01]  /*45f0*/  FMUL.FTZ R55, R27.reuse, R56 ;  /* 0x000000381b377220 */ /* 0x040fe20000410000 */
[-C--:B------:R-:W-:Y:S01]  /*4600*/  FMUL.FTZ R57, R27, R54.reuse ;  /* 0x000000361b397220 */ /* 0x080fe20000410000 */
[-C--:B------:R-:W-:Y:S01]  /*4610*/  FMUL.FTZ R59, R25, R53.reuse ;  /* 0x00000035193b7220 */ /* 0x080fe20000410000 */
[----:B------:R-:W-:Y:S01]  /*4620*/  FFMA.FTZ R58, R24, R53, -R58 ;  /* 0x00000035183a7223 */ /* 0x000fe2000001083a */
[C---:B------:R-:W-:Y:S01]  /*4630*/  FFMA.FTZ R55, R26.reuse, R54, R55 ;  /* 0x000000361a377223 */ /* 0x040fe20000010037 */
[----:B------:R-:W-:Y:S01]  /*4640*/  FFMA.FTZ R57, R26, R56, -R57 ;  /* 0x000000381a397223 */ /* 0x000fe20000010839 */
[----:B------:R-:W-:Y:S01]  /*4650*/  FFMA.FTZ R59, R24, R52, R59 ;  /* 0x00000034183b7223 */ /* 0x000fe2000001003b */
[CC--:B------:R-:W-:Y:S01]  /*4660*/  FMUL.FTZ R63, R23.reuse, R58.reuse ;  /* 0x0000003a173f7220 */ /* 0x0c0fe20000410000 */
[----:B------:R-:W0:Y:S01]  /*4670*/  LDS.64 R52, [R190+0x2188] ;  /* 0x00218800be347984 */ /* 0x000e220000000a00 */
[----:B------:R-:W-:Y:S01]  /*4680*/  FADD.FTZ R55, R44, R55 ;  /* 0x000000372c377221 */ /* 0x000fe20000010000 */
[----:B------:R-:W-:Y:S01]  /*4690*/  FADD.FTZ R57, R186, R57 ;  /* 0x00000039ba397221 */ /* 0x000fe20000010000 */
[-C--:B-----5:R-:W-:Y:S01]  /*46a0*/  FMUL.FTZ R65, R23, R59.reuse ;  /* 0x0000003b17417220 */ /* 0x0a0fe20000410000 */
[C---:B------:R-:W-:Y:S01]  /*46b0*/  FFMA.FTZ R63, R22.reuse, R59, R63 ;  /* 0x0000003b163f7223 */ /* 0x040fe2000001003f */
[C---:B------:R-:W-:Y:S01]  /*46c0*/  FMUL.FTZ R61, R25.reuse, R55 ;  /* 0x00000037193d7220 */ /* 0x040fe20000410000 */
[-C--:B------:R-:W-:Y:S01]  /*46d0*/  FMUL.FTZ R54, R25, R57.reuse ;  /* 0x0000003919367220 */ /* 0x080fe20000410000 */
[----:B------:R-:W-:Y:S01]  /*46e0*/  FFMA.FTZ R65, R22, R58, -R65 ;  /* 0x0000003a16417223 */ /* 0x000fe20000010841 */
[----:B------:R-:W-:Y:S01]  /*46f0*/  VOTEU.ALL UP0, P0 ;  /* 0x0000000000ff7886 */ /* 0x000fe20000000000 */
[C---:B------:R-:W-:Y:S01]  /*4700*/  FFMA.FTZ R56, R24.reuse, R57, -R61 ;  /* 0x0000003918387223 */ /* 0x040fe2000001083d */
[C---:B------:R-:W-:Y:S01]  /*4710*/  FMUL.FTZ R57, R21.reuse, R63 ;  /* 0x0000003f15397220 */ /* 0x040fe20000410000 */
[----:B------:R-:W-:Y:S01]  /*4720*/  FFMA.FTZ R54, R24, R55, R54 ;  /* 0x0000003718367223 */ /* 0x000fe20000010036 */
[-C--:B------:R-:W-:Y:S01]  /*4730*/  FMUL.FTZ R58, R21, R65.reuse ;  /* 0x00000041153a7220 */ /* 0x080fe20000410000 */
[----:B------:R-:W-:Y:S01]  /*4740*/  FADD.FTZ R56, R185, R56 ;  /* 0x00000038b9387221 */ /* 0x000fe20000010000 */
[C---:B------:R-:W-:Y:S01]  /*4750*/  FFMA.FTZ R65, R20.reuse, R65, -R57 ;  /* 0x0000004114417223 */ /* 0x040fe20000010839 */
[----:B------:R-:W-:Y:S01]  /*4760*/  FADD.FTZ R54, R43, R54 ;  /* 0x000000362b367221 */ /* 0x000fe20000010000 */
[----:B------:R-:W-:Y:S01]  /*4770*/  FFMA.FTZ R58, R20, R63, R58 ;  /* 0x0000003f143a7223 */ /* 0x000fe2000001003a */
[----:B------:R-:W-:Y:S01]  /*4780*/  FMUL.FTZ R55, R23, R56 ;  /* 0x0000003817377220 */ /* 0x000fe20000410000 */
[-C--:B------:R-:W-:Y:S01]  /*4790*/  FMUL.FTZ R59, R19, R65.reuse ;  /* 0x00000041133b7220 */ /* 0x080fe20000410000 */
[----:B------:R-:W-:Y:S01]  /*47a0*/  FMUL.FTZ R57, R23, R54 ;  /* 0x0000003617397220 */ /* 0x000fe20000410000 */
[----:B------:R-:W-:Y:S01]  /*47b0*/  FMUL.FTZ R60, R19, R58 ;  /* 0x0000003a133c7220 */ /* 0x000fe20000410000 */
[----:B------:R-:W-:Y:S01]  /*47c0*/  FFMA.FTZ R55, R22, R54, R55 ;  /* 0x0000003616377223 */ /* 0x000fe20000010037 */
[----:B------:R-:W-:Y:S01]  /*47d0*/  FFMA.FTZ R58, R18, R58, R59 ;  /* 0x0000003a123a7223 */ /* 0x000fe2000001003b */
[----:B------:R-:W-:Y:S01]  /*47e0*/  FFMA.FTZ R57, R22, R56, -R57 ;  /* 0x0000003816397223 */ /* 0x000fe20000010839 */
[----:B------:R-:W-:Y:S01]  /*47f0*/  FFMA.FTZ R60, R18, R65, -R60 ;  /* 0x00000041123c7223 */ /* 0x000fe2000001083c */
[----:B------:R-:W-:Y:S01]  /*4800*/  FADD.FTZ R55, R42, R55 ;  /* 0x000000372a377221 */ /* 0x000fe20000010000 */
[C---:B------:R-:W-:Y:S01]  /*4810*/  FMUL.FTZ R63, R17.reuse, R58 ;  /* 0x0000003a113f7220 */ /* 0x040fe20000410000 */
[----:B------:R-:W-:Y:S01]  /*4820*/  FADD.FTZ R57, R184, R57 ;  /* 0x00000039b8397221 */ /* 0x000fe20000010000 */
[-C--:B------:R-:W-:Y:S01]  /*4830*/  FMUL.FTZ R61, R17, R60.reuse ;  /* 0x0000003c113d7220 */ /* 0x080fe20000410000 */
[C---:B------:R-:W-:Y:S01]  /*4840*/  FMUL.FTZ R59, R21.reuse, R55 ;  /* 0x00000037153b7220 */ /* 0x040fe20000410000 */
[C---:B------:R-:W-:Y:S01]  /*4850*/  FFMA.FTZ R63, R16.reuse, R60, -R63 ;  /* 0x0000003c103f7223 */ /* 0x040fe2000001083f */
[-C--:B------:R-:W-:Y:S01]  /*4860*/  FMUL.FTZ R54, R21, R57.reuse ;  /* 0x0000003915367220 */ /* 0x080fe20000410000 */
[----:B------:R-:W-:Y:S01]  /*4870*/  FFMA.FTZ R61, R16, R58, R61 ;  /* 0x0000003a103d7223 */ /* 0x000fe2000001003d */
[C---:B------:R-:W-:Y:S01]  /*4880*/  FFMA.FTZ R56, R20.reuse, R57, -R59 ;  /* 0x0000003914387223 */ /* 0x040fe2000001083b */
[C---:B------:R-:W-:Y:S01]  /*4890*/  FMUL.FTZ R57, R15.reuse, R63 ;  /* 0x0000003f0f397220 */ /* 0x040fe20000410000 */
[----:B------:R-:W-:Y:S01]  /*48a0*/  FFMA.FTZ R54, R20, R55, R54 ;  /* 0x0000003714367223 */ /* 0x000fe20000010036 */
[-C--:B------:R-:W-:Y:S01]  /*48b0*/  FMUL.FTZ R58, R15, R61.reuse ;  /* 0x0000003d0f3a7220 */ /* 0x080fe20000410000 */
[----:B------:R-:W-:Y:S01]  /*48c0*/  FADD.FTZ R56, R183, R56 ;  /* 0x00000038b7387221 */ /* 0x000fe20000010000 */
[C---:B------:R-:W-:Y:S01]  /*48d0*/  FFMA.FTZ R61, R14.reuse, R61, R57 ;  /* 0x0000003d0e3d7223 */ /* 0x040fe20000010039 */
[----:B------:R-:W-:Y:S01]  /*48e0*/  FADD.FTZ R54, R41, R54 ;  /* 0x0000003629367221 */ /* 0x000fe20000010000 */
[C---:B0-----:R-:W-:Y:S01]  /*48f0*/  FMUL.FTZ R55, R73.reuse, R52 ;  /* 0x0000003449377220 */ /* 0x041fe20000410000 */
[----:B------:R-:W-:Y:S01]  /*4900*/  FMUL.FTZ R73, R73, R53 ;  /* 0x0000003549497220 */ /* 0x000fe20000410000 */
[----:B------:R-:W-:Y:S01]  /*4910*/  FMUL.FTZ R57, R19, R56 ;  /* 0x0000003813397220 */ /* 0x000fe20000410000 */
[----:B------:R-:W-:Y:S01]  /*4920*/  FFMA.FTZ R58, R14, R63, -R58 ;  /* 0x0000003f0e3a7223 */ /* 0x000fe2000001083a */
[C---:B------:R-:W-:Y:S01]  /*4930*/  FFMA.FTZ R55, R72.reuse, R53, R55 ;  /* 0x0000003548377223 */ /* 0x040fe20000010037 */
[----:B------:R-:W-:Y:S01]  /*4940*/  FFMA.FTZ R73, R72, R52, -R73 ;  /* 0x0000003448497223 */ /* 0x000fe20000010849 */
[----:B------:R-:W-:Y:S01]  /*4950*/  FMUL.FTZ R53, R13, R61 ;  /* 0x0000003d0d357220 */ /* 0x000fe20000410000 */
[-C--:B------:R-:W-:Y:S01]  /*4960*/  FMUL.FTZ R59, R19, R54.reuse ;  /* 0x00000036133b7220 */ /* 0x080fe20000410000 */
[----:B------:R-:W-:Y:S01]  /*4970*/  FADD.FTZ R201, RZ, R55 ;  /* 0x00000037ffc97221 */ /* 0x000fe20000010000 */
[----:B------:R-:W-:Y:S01]  /*4980*/  FFMA.FTZ R57, R18, R54, R57 ;  /* 0x0000003612397223 */ /* 0x000fe20000010039 */
[----:B------:R-:W-:Y:S01]  /*4990*/  FFMA.FTZ R217, R152, R105, R73 ;  /* 0x0000006998d97223 */ /* 0x000fe20000010049 */
[-C--:B------:R-:W-:Y:S01]  /*49a0*/  FMUL.FTZ R54, R13, R58.reuse ;  /* 0x0000003a0d367220 */ /* 0x080fe20000410000 */
[C---:B------:R-:W-:Y:S01]  /*49b0*/  FFMA.FTZ R58, R12.reuse, R58, -R53 ;  /* 0x0000003a0c3a7223 */ /* 0x040fe20000010835 */
[C---:B------:R-:W-:Y:S01]  /*49c0*/  FMUL.FTZ R53, R3.reuse, R201 ;  /* 0x000000c903357220 */ /* 0x040fe20000410000 */
[----:B------:R-:W-:Y:S01]  /*49d0*/  FMUL.FTZ R52, R3, R217 ;  /* 0x000000d903347220 */ /* 0x000fe20000410000 */
[----:B------:R-:W-:Y:S01]  /*49e0*/  FFMA.FTZ R54, R12, R61, R54 ;  /* 0x0000003d0c367223 */ /* 0x000fe20000010036 */
[C---:B------:R-:W-:Y:S01]  /*49f0*/  FMUL.FTZ R55, R11.reuse, R58 ;  /* 0x0000003a0b377220 */ /* 0x040fe20000410000 */
[C---:B------:R-:W-:Y:S01]  /*4a00*/  FFMA.FTZ R214, R2.reuse, R217, -R53 ;  /* 0x000000d902d67223 */ /* 0x040fe20000010835 */
[----:B------:R-:W-:Y:S01]  /*4a10*/  FFMA.FTZ R52, R2, R201, R52 ;  /* 0x000000c902347223 */ /* 0x000fe20000010034 */
[-C--:B------:R-:W-:Y:S01]  /*4a20*/  FMUL.FTZ R53, R11, R54.reuse ;  /* 0x000000360b357220 */ /* 0x080fe20000410000 */
[C---:B------:R-:W-:Y:S01]  /*4a30*/  FFMA.FTZ R60, R10.reuse, R54, R55 ;  /* 0x000000360a3c7223 */ /* 0x040fe20000010037 */
[----:B------:R-:W-:Y:S01]  /*4a40*/  FFMA.FTZ R214, R153, R104, R214 ;  /* 0x0000006899d67223 */ /* 0x000fe200000100d6 */
[----:B------:R-:W-:Y:S01]  /*4a50*/  FADD.FTZ R200, RZ, R52 ;  /* 0x00000034ffc87221 */ /* 0x000fe20000010000 */
[----:B------:R-:W-:Y:S01]  /*4a60*/  FFMA.FTZ R58, R10, R58, -R53 ;  /* 0x0000003a0a3a7223 */ /* 0x000fe20000010835 */
[----:B------:R-:W-:Y:S01]  /*4a70*/  FFMA.FTZ R59, R18, R56, -R59 ;  /* 0x00000038123b7223 */ /* 0x000fe2000001083b */
[C---:B------:R-:W-:Y:S01]  /*4a80*/  FMUL.FTZ R55, R5.reuse, R214 ;  /* 0x000000d605377220 */ /* 0x040fe20000410000 */
[-C--:B------:R-:W-:Y:S01]  /*4a90*/  FMUL.FTZ R53, R5, R200.reuse ;  /* 0x000000c805357220 */ /* 0x080fe20000410000 */
[----:B------:R-:W-:Y:S01]  /*4aa0*/  FADD.FTZ R57, R40, R57 ;  /* 0x0000003928397221 */ /* 0x000fe20000010000 */
[----:B------:R-:W-:Y:S01]  /*4ab0*/  FADD.FTZ R59, R182, R59 ;  /* 0x0000003bb63b7221 */ /* 0x000fe20000010000 */
[C---:B------:R-:W-:Y:S01]  /*4ac0*/  FFMA.FTZ R55, R4.reuse, R200, R55 ;  /* 0x000000c804377223 */ /* 0x040fe20000010037 */
[----:B------:R-:W-:Y:S01]  /*4ad0*/  FFMA.FTZ R53, R4, R214, -R53 ;  /* 0x000000d604357223 */ /* 0x000fe20000010835 */
[C---:B------:R-:W-:Y:S01]  /*4ae0*/  FMUL.FTZ R52, R17.reuse, R57 ;  /* 0x0000003911347220 */ /* 0x040fe20000410000 */
[----:B------:R-:W-:Y:S01]  /*4af0*/  FMUL.FTZ R61, R17, R59 ;  /* 0x0000003b113d7220 */ /* 0x000fe20000410000 */
[----:B------:R-:W-:Y:S01]  /*4b00*/  FADD.FTZ R199, RZ, R55 ;  /* 0x00000037ffc77221 */ /* 0x000fe20000010000 */
[----:B------:R-:W-:Y:S01]  /*4b10*/  FFMA.FTZ R215, R150, R103, R53 ;  /* 0x0000006796d77223 */ /* 0x000fe20000010035 */
[C---:B------:R-:W-:Y:S01]  /*4b20*/  FFMA.FTZ R56, R16.reuse, R59, -R52 ;  /* 0x0000003b10387223 */ /* 0x040fe20000010834 */
[----:B------:R-:W-:Y:S01]  /*4b30*/  FMUL.FTZ R55, R9, R58 ;  /* 0x0000003a09377220 */ /* 0x000fe20000410000 */
[C---:B------:R-:W-:Y:S01]  /*4b40*/  FMUL.FTZ R53, R7.reuse, R199 ;  /* 0x000000c707357220 */ /* 0x040fe20000410000 */
[----:B------:R-:W-:Y:S01]  /*4b50*/  FMUL.FTZ R52, R7, R215 ;  /* 0x000000d707347220 */ /* 0x000fe20000410000 */
[----:B------:R-:W-:Y:S01]  /*4b60*/  FFMA.FTZ R54, R16, R57, R61 ;  /* 0x0000003910367223 */ /* 0x000fe2000001003d */
[-C--:B------:R-:W-:Y:S01]  /*4b70*/  FMUL.FTZ R57, R9, R60.reuse ;  /* 0x0000003c09397220 */ /* 0x080fe20000410000 */
[C---:B------:R-:W-:Y:S01]  /*4b80*/  FFMA.FTZ R212, R6.reuse, R215, -R53 ;  /* 0x000000d706d47223 */ /* 0x040fe20000010835 */
[----:B------:R-:W-:Y:S01]  /*4b90*/  FFMA.FTZ R52, R6, R199, R52 ;  /* 0x000000c706347223 */ /* 0x000fe20000010034 */
[C---:B------:R-:W-:Y:S01]  /*4ba0*/  FFMA.FTZ R60, R8.reuse, R60, R55 ;  /* 0x0000003c083c7223 */ /* 0x040fe20000010037 */
[----:B------:R-:W-:Y:S01]  /*4bb0*/  FADD.FTZ R56, R181, R56 ;  /* 0x00000038b5387221 */ /* 0x000fe20000010000 */
[----:B------:R-:W-:Y:S01]  /*4bc0*/  FFMA.FTZ R212, R151, R102, R212 ;  /* 0x0000006697d47223 */ /* 0x000fe200000100d4 */
[----:B------:R-:W-:Y:S01]  /*4bd0*/  FADD.FTZ R198, RZ, R52 ;  /* 0x00000034ffc67221 */ /* 0x000fe20000010000 */
[C---:B------:R-:W-:Y:S01]  /*4be0*/  FFMA.FTZ R58, R8.reuse, R58, -R57 ;  /* 0x0000003a083a7223 */ /* 0x040fe20000010839 */
[----:B------:R-:W-:Y:S01]  /*4bf0*/  FADD.FTZ R54, R39, R54 ;  /* 0x0000003627367221 */ /* 0x000fe20000010000 */
[C---:B------:R-:W-:Y:S01]  /*4c00*/  FMUL.FTZ R55, R9.reuse, R212 ;  /* 0x000000d409377220 */ /* 0x040fe20000410000 */
[----:B------:R-:W-:Y:S01]  /*4c10*/  FMUL.FTZ R53, R9, R198 ;  /* 0x000000c609357220 */ /* 0x000fe20000410000 */
[C---:B------:R-:W-:Y:S01]  /*4c20*/  FMUL.FTZ R57, R15.reuse, R56 ;  /* 0x000000380f397220 */ /* 0x040fe20000410000 */
[----:B------:R-:W-:Y:S01]  /*4c30*/  FMUL.FTZ R61, R15, R54 ;  /* 0x000000360f3d7220 */ /* 0x000fe20000410000 */
[C---:B------:R-:W-:Y:S01]  /*4c40*/  FFMA.FTZ R55, R8.reuse, R198, R55 ;  /* 0x000000c608377223 */ /* 0x040fe20000010037 */
[----:B------:R-:W-:Y:S01]  /*4c50*/  FFMA.FTZ R53, R8, R212, -R53 ;  /* 0x000000d408357223 */ /* 0x000fe20000010835 */
[----:B------:R-:W-:Y:S01]  /*4c60*/  FFMA.FTZ R59, R14, R54, R57 ;  /* 0x000000360e3b7223 */ /* 0x000fe20000010039 */
[C---:B------:R-:W-:Y:S01]  /*4c70*/  FMUL.FTZ R57, R7.reuse, R60 ;  /* 0x0000003c07397220 */ /* 0x040fe20000410000 */
[----:B------:R-:W-:Y:S01]  /*4c80*/  FADD.FTZ R197, RZ, R55 ;  /* 0x00000037ffc57221 */ /* 0x000fe20000010000 */
[----:B------:R-:W-:Y:S01]  /*4c90*/  FFMA.FTZ R213, R148, R101, R53 ;  /* 0x0000006594d57223 */ /* 0x000fe20000010035 */
[-C--:B------:R-:W-:Y:S01]  /*4ca0*/  FMUL.FTZ R55, R7, R58.reuse ;  /* 0x0000003a07377220 */ /* 0x080fe20000410000 */
[C---:B------:R-:W-:Y:S01]  /*4cb0*/  FFMA.FTZ R57, R6.reuse, R58, -R57 ;  /* 0x0000003a06397223 */ /* 0x040fe20000010839 */
[C---:B------:R-:W-:Y:S01]  /*4cc0*/  FMUL.FTZ R53, R11.reuse, R197 ;  /* 0x000000c50b357220 */ /* 0x040fe20000410000 */
[-C--:B------:R-:W-:Y:S01]  /*4cd0*/  FMUL.FTZ R52, R11, R213.reuse ;  /* 0x000000d50b347220 */ /* 0x080fe20000410000 */
[----:B------:R-:W-:Y:S01]  /*4ce0*/  FFMA.FTZ R55, R6, R60, R55 ;  /* 0x0000003c06377223 */ /* 0x000fe20000010037 */
[----:B------:R-:W-:Y:S01]  /*4cf0*/  FFMA.FTZ R61, R14, R56, -R61 ;  /* 0x000000380e3d7223 */ /* 0x000fe2000001083d */
[C---:B------:R-:W-:Y:S01]  /*4d00*/  FFMA.FTZ R210, R10.reuse, R213, -R53 ;  /* 0x000000d50ad27223 */ /* 0x040fe20000010835 */
[----:B------:R-:W-:Y:S01]  /*4d10*/  FFMA.FTZ R196, R10, R197, R52 ;  /* 0x000000c50ac47223 */ /* 0x000fe20000010034 */
[C---:B------:R-:W-:Y:S01]  /*4d20*/  FMUL.FTZ R54, R5.reuse, R55 ;  /* 0x0000003705367220 */ /* 0x040fe20000410000 */
[-C--:B------:R-:W-:Y:S01]  /*4d30*/  FMUL.FTZ R63, R5, R57.reuse ;  /* 0x00000039053f7220 */ /* 0x080fe20000410000 */
[----:B------:R-:W-:Y:S01]  /*4d40*/  FFMA.FTZ R210, R149, R100, R210 ;  /* 0x0000006495d27223 */ /* 0x000fe200000100d2 */
[----:B------:R-:W-:Y:S01]  /*4d50*/  FADD.FTZ R196, RZ, R196 ;  /* 0x000000c4ffc47221 */ /* 0x000fe20000010000 */
[----:B------:R-:W-:Y:S01]  /*4d60*/  FFMA.FTZ R53, R4, R57, -R54 ;  /* 0x0000003904357223 */ /* 0x000fe20000010836 */
[----:B------:R-:W-:Y:S01]  /*4d70*/  FADD.FTZ R61, R180, R61 ;  /* 0x0000003db43d7221 */ /* 0x000fe20000010000 */
[C---:B------:R-:W-:Y:S01]  /*4d80*/  FMUL.FTZ R57, R13.reuse, R210 ;  /* 0x000000d20d397220 */ /* 0x040fe20000410000 */
[----:B------:R-:W-:Y:S01]  /*4d90*/  FFMA.FTZ R52, R4, R55, R63 ;  /* 0x0000003704347223 */ /* 0x000fe2000001003f */
[CC--:B------:R-:W-:Y:S01]  /*4da0*/  FMUL.FTZ R55, R13.reuse, R196.reuse ;  /* 0x000000c40d377220 */ /* 0x0c0fe20000410000 */
[----:B------:R-:W-:Y:S01]  /*4db0*/  FADD.FTZ R59, R38, R59 ;  /* 0x0000003b263b7221 */ /* 0x000fe20000010000 */
[C---:B------:R-:W-:Y:S01]  /*4dc0*/  FMUL.FTZ R54, R13.reuse, R61 ;  /* 0x0000003d0d367220 */ /* 0x040fe20000410000 */
[C---:B------:R-:W-:Y:S01]  /*4dd0*/  FFMA.FTZ R57, R12.reuse, R196, R57 ;  /* 0x000000c40c397223 */ /* 0x040fe20000010039 */
[C---:B------:R-:W-:Y:S01]  /*4de0*/  FFMA.FTZ R55, R12.reuse, R210, -R55 ;  /* 0x000000d20c377223 */ /* 0x040fe20000010837 */
[-C--:B------:R-:W-:Y:S01]  /*4df0*/  FMUL.FTZ R56, R13, R59.reuse ;  /* 0x0000003b0d387220 */ /* 0x080fe20000410000 */
[----:B------:R-:W-:Y:S01]  /*4e00*/  FFMA.FTZ R54, R12, R59, R54 ;  /* 0x0000003b0c367223 */ /* 0x000fe20000010036 */
[----:B------:R-:W-:Y:S01]  /*4e10*/  FADD.FTZ R195, RZ, R57 ;  /* 0x00000039ffc37221 */ /* 0x000fe20000010000 */
[----:B------:R-:W-:Y:S01]  /*4e20*/  FFMA.FTZ R211, R146, R99, R55 ;  /* 0x0000006392d37223 */ /* 0x000fe20000010037 */
[----:B------:R-:W-:Y:S01]  /*4e30*/  FFMA.FTZ R56, R12, R61, -R56 ;  /* 0x0000003d0c387223 */ /* 0x000fe20000010838 */
[----:B------:R-:W-:Y:S01]  /*4e40*/  FADD.FTZ R57, R37, R54 ;  /* 0x0000003625397221 */ /* 0x000fe20000010000 */
[C---:B------:R-:W-:Y:S01]  /*4e50*/  FMUL.FTZ R55, R15.reuse, R195 ;  /* 0x000000c30f377220 */ /* 0x040fe20000410000 */
[----:B------:R-:W-:Y:S01]  /*4e60*/  FMUL.FTZ R54, R15, R211 ;  /* 0x000000d30f367220 */ /* 0x000fe20000410000 */
[----:B------:R-:W-:Y:S01]  /*4e70*/  FADD.FTZ R56, R179, R56 ;  /* 0x00000038b3387221 */ /* 0x000fe20000010000 */
[C---:B------:R-:W-:Y:S01]  /*4e80*/  FMUL.FTZ R59, R11.reuse, R57 ;  /* 0x000000390b3b7220 */ /* 0x040fe20000410000 */
[C---:B------:R-:W-:Y:S01]  /*4e90*/  FFMA.FTZ R208, R14.reuse, R211, -R55 ;  /* 0x000000d30ed07223 */ /* 0x040fe20000010837 */
[----:B------:R-:W-:Y:S01]  /*4ea0*/  FFMA.FTZ R54, R14, R195, R54 ;  /* 0x000000c30e367223 */ /* 0x000fe20000010036 */
[-C--:B------:R-:W-:Y:S01]  /*4eb0*/  FMUL.FTZ R58, R11, R56.reuse ;  /* 0x000000380b3a7220 */ /* 0x080fe20000410000 */
[C---:B------:R-:W-:Y:S01]  /*4ec0*/  FFMA.FTZ R55, R10.reuse, R56, -R59 ;  /* 0x000000380a377223 */ /* 0x040fe2000001083b */
[----:B------:R-:W-:Y:S01]  /*4ed0*/  FFMA.FTZ R208, R147, R98, R208 ;  /* 0x0000006293d07223 */ /* 0x000fe200000100d0 */
[----:B------:R-:W-:Y:S01]  /*4ee0*/  FADD.FTZ R194, RZ, R54 ;  /* 0x00000036ffc27221 */ /* 0x000fe20000010000 */
[----:B------:R-:W-:Y:S01]  /*4ef0*/  FFMA.FTZ R59, R10, R57, R58 ;  /* 0x000000390a3b7223 */ /* 0x000fe2000001003a */
[----:B------:R-:W-:Y:S01]  /*4f00*/  FADD.FTZ R54, R178, R55 ;  /* 0x00000037b2367221 */ /* 0x000fe20000010000 */
[C---:B------:R-:W-:Y:S01]  /*4f10*/  FMUL.FTZ R57, R17.reuse, R208 ;  /* 0x000000d011397220 */ /* 0x040fe20000410000 */
[----:B------:R-:W-:Y:S01]  /*4f20*/  FMUL.FTZ R55, R17, R194 ;  /* 0x000000c211377220 */ /* 0x000fe20000410000 */
[----:B------:R-:W-:Y:S01]  /*4f30*/  FADD.FTZ R59, R36, R59 ;  /* 0x0000003b243b7221 */ /* 0x000fe20000010000 */
[C---:B------:R-:W-:Y:S01]  /*4f40*/  FMUL.FTZ R61, R9.reuse, R54 ;  /* 0x00000036093d7220 */ /* 0x040fe20000410000 */
[C---:B------:R-:W-:Y:S01]  /*4f50*/  FFMA.FTZ R57, R16.reuse, R194, R57 ;  /* 0x000000c210397223 */ /* 0x040fe20000010039 */
[----:B------:R-:W-:Y:S01]  /*4f60*/  FFMA.FTZ R55, R16, R208, -R55 ;  /* 0x000000d010377223 */ /* 0x000fe20000010837 */
[-C--:B------:R-:W-:Y:S01]  /*4f70*/  FMUL.FTZ R63, R9, R59.reuse ;  /* 0x0000003b093f7220 */ /* 0x080fe20000410000 */
[----:B------:R-:W-:Y:S01]  /*4f80*/  FFMA.FTZ R56, R8, R59, R61 ;  /* 0x0000003b08387223 */ /* 0x000fe2000001003d */
[----:B------:R-:W-:Y:S01]  /*4f90*/  FADD.FTZ R193, RZ, R57 ;  /* 0x00000039ffc17221 */ /* 0x000fe20000010000 */
[----:B------:R-:W-:Y:S01]  /*4fa0*/  FFMA.FTZ R209, R144, R97, R55 ;  /* 0x0000006190d17223 */ /* 0x000fe20000010037 */
[----:B------:R-:W-:Y:S01]  /*4fb0*/  FFMA.FTZ R58, R8, R54, -R63 ;  /* 0x00000036083a7223 */ /* 0x000fe2000001083f */
[----:B------:R-:W-:Y:S01]  /*4fc0*/  FADD.FTZ R56, R35, R56 ;  /* 0x0000003823387221 */ /* 0x000fe20000010000 */
[C---:B------:R-:W-:Y:S01]  /*4fd0*/  FMUL.FTZ R55, R19.reuse, R193 ;  /* 0x000000c113377220 */ /* 0x040fe20000410000 */
[-C--:B------:R-:W-:Y:S01]  /*4fe0*/  FMUL.FTZ R54, R19, R209.reuse ;  /* 0x000000d113367220 */ /* 0x080fe20000410000 */
        /* <DEDUP_REMOVED lines=25> */
[----:B------:R-:W-:-:S02]  /*5180*/  HFMA2 R56, -RZ, RZ, 1.875, 0 ;  /* 0x3f800000ff387431 */ /* 0x000fc400000001ff */
[C---:B------:R-:W-:Y:S01]  /*5190*/  FFMA.FTZ R204, R22.reuse, R207, -R55 ;  /* 0x000000cf16cc7223 */ /* 0x040fe20000010837 */
[----:B------:R-:W-:Y:S01]  /*51a0*/  FFMA.FTZ R54, R22, R191, R54 ;  /* 0x000000bf16367223 */ /* 0x000fe20000010036 */
[-C--:B------:R-:W-:Y:S01]  /*51b0*/  FMUL.FTZ R65, R3, R63.reuse ;  /* 0x0000003f03417220 */ /* 0x080fe20000410000 */
[----:B------:R-:W-:Y:S01]  /*51c0*/  ISETP.GT.U32.AND P2, PT, R172, 0x1f, PT ;  /* 0x0000001fac00780c */ /* 0x000fe20003f44070 */
[----:B------:R-:W-:Y:S01]  /*51d0*/  FFMA.FTZ R204, R143, R94, R204 ;  /* 0x0000005e8fcc7223 */ /* 0x000fe200000100cc */
[----:B------:R-:W-:Y:S01]  /*51e0*/  FADD.FTZ R202, RZ, R54 ;  /* 0x00000036ffca7221 */ /* 0x000fe20000010000 */
[-C--:B------:R-:W-:Y:S01]  /*51f0*/  FMUL.FTZ R54, R3, R60.reuse ;  /* 0x0000003c03367220 */ /* 0x080fe20000410000 */
[C---:B------:R-:W-:Y:S01]  /*5200*/  FFMA.FTZ R65, R2.reuse, R60, R65 ;  /* 0x0000003c02417223 */ /* 0x040fe20000010041 */
[C---:B------:R-:W-:Y:S01]  /*5210*/  FMUL.FTZ R61, R25.reuse, R204 ;  /* 0x000000cc193d7220 */ /* 0x040fe20000410000 */
[----:B------:R-:W-:Y:S01]  /*5220*/  FMUL.FTZ R55, R25, R202 ;  /* 0x000000ca19377220 */ /* 0x000fe20000410000 */
[----:B------:R-:W-:Y:S01]  /*5230*/  FFMA.FTZ R63, R2, R63, -R54 ;  /* 0x0000003f023f7223 */ /* 0x000fe20000010836 */
[C---:B------:R-:W-:Y:S01]  /*5240*/  FMUL.FTZ R60, R3.reuse, R52 ;  /* 0x00000034033c7220 */ /* 0x040fe20000410000 */
[C---:B------:R-:W-:Y:S01]  /*5250*/  FFMA.FTZ R61, R24.reuse, R202, R61 ;  /* 0x000000ca183d7223 */ /* 0x040fe2000001003d */
[----:B------:R-:W-:Y:S01]  /*5260*/  FFMA.FTZ R55, R24, R204, -R55 ;  /* 0x000000cc18377223 */ /* 0x000fe20000010837 */
[----:B------:R-:W-:Y:S01]  /*5270*/  @!UP0 ULEA UR17, UR8, UR16, 0x4 ;  /* 0x0000001008118291 */ /* 0x000fe2000f8e20ff */
[----:B------:R-:W-:Y:S01]  /*5280*/  CS2R R58, SRZ ;  /* 0x00000000003a7805 */ /* 0x000fe2000001ff00 */
[----:B------:R-:W-:Y:S01]  /*5290*/  FADD.FTZ R203, RZ, R61 ;  /* 0x0000003dffcb7221 */ /* 0x000fe20000010000 */
[----:B------:R-:W-:Y:S01]  /*52a0*/  FFMA.FTZ R205, R140, R93, R55 ;  /* 0x0000005d8ccd7223 */ /* 0x000fe20000010037 */
[----:B------:R-:W-:Y:S01]  /*52b0*/  FMUL.FTZ R61, R3, R53 ;  /* 0x00000035033d7220 */ /* 0x000fe20000410000 */
[----:B------:R-:W-:Y:S01]  /*52c0*/  MOV R57, RZ ;  /* 0x000000ff00397202 */ /* 0x000fe20000000f00 */
[C---:B------:R-:W-:Y:S01]  /*52d0*/  FMUL.FTZ R55, R27.reuse, R203 ;  /* 0x000000cb1b377220 */ /* 0x040fe20000410000 */
[----:B------:R-:W-:Y:S01]  /*52e0*/  FMUL.FTZ R54, R27, R205 ;  /* 0x000000cd1b367220 */ /* 0x000fe20000410000 */
[C---:B------:R-:W-:Y:S01]  /*52f0*/  FFMA.FTZ R52, R2.reuse, R52, R61 ;  /* 0x0000003402347223 */ /* 0x040fe2000001003d */
[----:B------:R-:W-:Y:S01]  /*5300*/  FFMA.FTZ R53, R2, R53, -R60 ;  /* 0x0000003502357223 */ /* 0x000fe2000001083c */
[C---:B------:R-:W-:Y:S01]  /*5310*/  FFMA.FTZ R218, R26.reuse, R205, -R55 ;  /* 0x000000cd1ada7223 */ /* 0x040fe20000010837 */
[----:B------:R-:W-:Y:S01]  /*5320*/  FFMA.FTZ R54, R26, R203, R54 ;  /* 0x000000cb1a367223 */ /* 0x000fe20000010036 */
[----:B------:R-:W-:Y:S01]  /*5330*/  FADD.FTZ R55, R48, R63 ;  /* 0x0000003f30377221 */ /* 0x000fe20000010000 */
[----:B------:R-:W0:Y:S01]  /*5340*/  @!P0 LDS.128 R56, [UR17+0x4990] ;  /* 0x00499011ff388984 */ /* 0x000e220008000c00 */
[----:B------:R-:W-:Y:S01]  /*5350*/  FFMA.FTZ R218, R141, R92, R218 ;  /* 0x0000005c8dda7223 */ /* 0x000fe200000100da */
[----:B------:R-:W-:Y:S01]  /*5360*/  FADD.FTZ R216, RZ, R54 ;  /* 0x00000036ffd87221 */ /* 0x000fe20000010000 */
[----:B------:R-:W-:-:S02]  /*5370*/  FADD.FTZ R54, R32, R65 ;  /* 0x0000004120367221 */ /* 0x000fc40000010000 */
[C---:B------:R-:W-:Y:S01]  /*5380*/  FMUL.FTZ R63, R29.reuse, R218 ;  /* 0x000000da1d3f7220 */ /* 0x040fe20000410000 */
[-C--:B------:R-:W-:Y:S02]  /*5390*/  FMUL.FTZ R61, R29, R216.reuse ;  /* 0x000000d81d3d7220 */ /* 0x080fe40000410000 */
[----:B------:R1:W-:Y:S01]  /*53a0*/  STS.128 [R190+0x2b90], R52 ;  /* 0x002b9034be007388 */ /* 0x0003e20000000c00 */
[C---:B------:R-:W-:Y:S01]  /*53b0*/  FFMA.FTZ R63, R28.reuse, R216, R63 ;  /* 0x000000d81c3f7223 */ /* 0x040fe2000001003f */
[----:B------:R-:W-:-:S03]  /*53c0*/  FFMA.FTZ R61, R28, R218, -R61 ;  /* 0x000000da1c3d7223 */ /* 0x000fc6000001083d */
[----:B------:R-:W-:Y:S01]  /*53d0*/  FADD.FTZ R223, RZ, R63 ;  /* 0x0000003fffdf7221 */ /* 0x000fe20000010000 */
[----:B------:R-:W-:-:S03]  /*53e0*/  FFMA.FTZ R221, R138, R91, R61 ;  /* 0x0000005b8add7223 */ /* 0x000fc6000001003d */
[C---:B------:R-:W-:Y:S01]  /*53f0*/  FMUL.FTZ R61, R31.reuse, R223 ;  /* 0x000000df1f3d7220 */ /* 0x040fe20000410000 */
[----:B------:R-:W-:-:S03]  /*5400*/  FMUL.FTZ R60, R31, R221 ;  /* 0x000000dd1f3c7220 */ /* 0x000fc60000410000 */
[C---:B------:R-:W-:Y:S01]  /*5410*/  FFMA.FTZ R220, R30.reuse, R221, -R61 ;  /* 0x000000dd1edc7223 */ /* 0x040fe2000001083d */
[----:B------:R-:W-:-:S03]  /*5420*/  FFMA.FTZ R219, R30, R223, R60 ;  /* 0x000000df1edb7223 */ /* 0x000fc6000001003c */
[----:B------:R-:W-:Y:S01]  /*5430*/  FFMA.FTZ R220, R139, R90, R220 ;  /* 0x0000005a8bdc7223 */ /* 0x000fe200000100dc */
[----:B------:R-:W-:Y:S06]  /*5440*/  BAR.SYNC.DEFER_BLOCKING 0x0 ;  /* 0x0000000000007b1d */ /* 0x000fec0000010000 */
[----:B-1----:R-:W-:Y:S05]  /*5450*/  @P2 BRA `(.L_x_12) ;  /* 0x0000000c00642947 */ /* 0x002fea0003800000 */
[----:B------:R-:W-:Y:S01]  /*5460*/  MOV R53, 0x50 ;  /* 0x0000005000357802 */ /* 0x000fe20000000f00 */
[----:B------:R-:W-:Y:S01]  /*5470*/  UMOV UR17, 0xffffffff ;  /* 0xffffffff00117882 */ /* 0x000fe20000000000 */
[----:B------:R-:W-:-:S03]  /*5480*/  ISETP.NE.AND P2, PT, R74, 0x1f, PT ;  /* 0x0000001f4a00780c */ /* 0x000fc60003f45270 */
[----:B------:R-:W-:-:S05]  /*5490*/  IMAD R222, R172, R53, UR16 ;  /* 0x00000010acde7e24 */ /* 0x000fca000f8e0235 */
[----:B------:R-:W-:Y:S04]  /*54a0*/  LDS.128 R60, [R222+0x2bb0] ;  /* 0x002bb000de3c7984 */ /* 0x000fe80000000c00 */
[----:B------:R-:W1:Y:S04]  /*54b0*/  LDS.128 R64, [R222+0x2bc0] ;  /* 0x002bc000de407984 */ /* 0x000e680000000c00 */
[----:B------:R-:W2:Y:S04]  /*54c0*/  LDS.128 R52, [R222+0x2ba0] ;  /* 0x002ba000de347984 */ /* 0x000ea80000000c00 */
[----:B------:R-:W3:Y:S01]  /*54d0*/  LDS.128 R68, [R222+0x2b90] ;  /* 0x002b9000de447984 */ /* 0x000ee20000000c00 */
[C---:B-1----:R-:W-:Y:S01]  /*54e0*/  FMUL.FTZ R73, R61.reuse, R67 ;  /* 0x000000433d497220 */ /* 0x042fe20000410000 */
[C---:B------:R-:W-:Y:S01]  /*54f0*/  FMUL.FTZ R72, R61.reuse, R66 ;  /* 0x000000423d487220 */ /* 0x040fe20000410000 */
[----:B------:R-:W-:-:S02]  /*5500*/  FMUL.FTZ R75, R61, R64 ;  /* 0x000000403d4b7220 */ /* 0x000fc40000410000 */
[C---:B------:R-:W-:Y:S01]  /*5510*/  FFMA.FTZ R73, R60.reuse, R66, -R73 ;  /* 0x000000423c497223 */ /* 0x040fe20000010849 */
[C---:B------:R-:W-:Y:S01]  /*5520*/  FFMA.FTZ R72, R60.reuse, R67, R72 ;  /* 0x000000433c487223 */ /* 0x040fe20000010048 */
[-C--:B------:R-:W-:Y:S02]  /*5530*/  FFMA.FTZ R75, R60, R65.reuse, R75 ;  /* 0x000000413c4b7223 */ /* 0x080fe4000001004b */
[----:B------:R-:W-:Y:S01]  /*5540*/  FADD.FTZ R224, R62, R73 ;  /* 0x000000493ee07221 */ /* 0x000fe20000010000 */
[----:B------:R-:W-:Y:S01]  /*5550*/  FADD.FTZ R72, R63, R72 ;  /* 0x000000483f487221 */ /* 0x000fe20000010000 */
[----:B------:R-:W-:Y:S01]  /*5560*/  FMUL.FTZ R73, R61, R65 ;  /* 0x000000413d497220 */ /* 0x000fe20000410000 */
[C---:B--2---:R-:W-:Y:S01]  /*5570*/  FMUL.FTZ R226, R53.reuse, R75 ;  /* 0x0000004b35e27220 */ /* 0x044fe20000410000 */
[C---:B------:R-:W-:Y:S01]  /*5580*/  FMUL.FTZ R227, R53.reuse, R224 ;  /* 0x000000e035e37220 */ /* 0x040fe20000410000 */
[----:B------:R-:W-:Y:S01]  /*5590*/  FMUL.FTZ R225, R53, R72 ;  /* 0x0000004835e17220 */ /* 0x000fe20000410000 */
[----:B------:R-:W-:-:S02]  /*55a0*/  FFMA.FTZ R73, R60, R64, -R73 ;  /* 0x000000403c497223 */ /* 0x000fc40000010849 */
[C---:B------:R-:W-:Y:S01]  /*55b0*/  FFMA.FTZ R228, R52.reuse, R72, R227 ;  /* 0x0000004834e47223 */ /* 0x040fe200000100e3 */
[C---:B------:R-:W-:Y:S01]  /*55c0*/  FFMA.FTZ R225, R52.reuse, R224, -R225 ;  /* 0x000000e034e17223 */ /* 0x040fe200000108e1 */
[-C--:B------:R-:W-:Y:S01]  /*55d0*/  FMUL.FTZ R72, R53, R73.reuse ;  /* 0x0000004935487220 */ /* 0x080fe20000410000 */
[----:B------:R-:W-:Y:S01]  /*55e0*/  FFMA.FTZ R226, R52, R73, -R226 ;  /* 0x0000004934e27223 */ /* 0x000fe200000108e2 */
[----:B------:R-:W-:Y:S01]  /*55f0*/  FADD.FTZ R228, R55, R228 ;  /* 0x000000e437e47221 */ /* 0x000fe20000010000 */
[----:B------:R-:W-:Y:S01]  /*5600*/  FADD.FTZ R225, R54, R225 ;  /* 0x000000e136e17221 */ /* 0x000fe20000010000 */
[----:B------:R-:W-:Y:S02]  /*5610*/  FFMA.FTZ R72, R52, R75, R72 ;  /* 0x0000004b34487223 */ /* 0x000fe40000010048 */
[C---:B---3--:R-:W-:Y:S01]  /*5620*/  FMUL.FTZ R75, R69.reuse, R228 ;  /* 0x000000e4454b7220 */ /* 0x048fe20000410000 */
[CC--:B------:R-:W-:Y:S01]  /*5630*/  FMUL.FTZ R227, R69.reuse, R225.reuse ;  /* 0x000000e145e37220 */ /* 0x0c0fe20000410000 */
        /* <DEDUP_REMOVED lines=8> */
[----:B------:R-:W-:Y:S06]  /*56c0*/  BRA.DIV UR17, `(.L_x_13) ;  /* 0x0000005211bc7947 */ /* 0x000fec000b800000 */
[----:B------:R1:W2:Y:S04]  /*56d0*/  SHFL.DOWN PT, R68, R224, 0x1, 0x1f ;  /* 0x08201f00e0447f89 */ /* 0x0002a800000e0000 */
[----:B------:R1:W3:Y:S04]  /*56e0*/  SHFL.DOWN PT, R70, R73, 0x1, 0x1f ;  /* 0x08201f0049467f89 */ /* 0x0002e800000e0000 */
[----:B------:R1:W4:Y:S04]  /*56f0*/  SHFL.DOWN PT, R71, R72, 0x1, 0x1f ;  /* 0x08201f0048477f89 */ /* 0x00032800000e0000 */
[----:B------:R1:W0:Y:S02]  /*5700*/  SHFL.DOWN PT, R225, R69, 0x1, 0x1f ;  /* 0x08201f0045e17f89 */ /* 0x00022400000e0000 */
.L_x_90:
[----:B------:R-:W-:Y:S01]  /*5710*/  BSSY.RECONVERGENT B0, `(.L_x_14) ;  /* 0x000000d000007945 */ /* 0x000fe20003800200 */
[----:B------:R-:W-:-:S03]  /*5720*/  ISETP.GT.U32.AND P3, PT, R74, 0x1d, PT ;  /* 0x0000001d4a00780c */ /* 0x000fc60003f64070 */
[----:B------:R-:W-:Y:S10]  /*5730*/  @!P2 BRA `(.L_x_15) ;  /* 0x000000000028a947 */ /* 0x000ff40003800000 */
[CC--:B0-----:R-:W-:Y:S01]  /*5740*/  FMUL.FTZ R227, R73.reuse, R225.reuse ;  /* 0x000000e149e37220 */ /* 0x0c1fe20000410000 */
[C---:B------:R-:W-:Y:S01]  /*5750*/  FMUL.FTZ R226, R224.reuse, R225 ;  /* 0x000000e1e0e27220 */ /* 0x040fe20000410000 */
[CC--:B---3--:R-:W-:Y:S01]  /*5760*/  FMUL.FTZ R75, R73.reuse, R70.reuse ;  /* 0x00000046494b7220 */ /* 0x0c8fe20000410000 */
[C---:B------:R-:W-:Y:S01]  /*5770*/  FMUL.FTZ R70, R224.reuse, R70 ;  /* 0x00000046e0467220 */ /* 0x040fe20000410000 */
[-C--:B----4-:R-:W-:Y:S01]  /*5780*/  FFMA.FTZ R227, R224, R71.reuse, -R227 ;  /* 0x00000047e0e37223 */ /* 0x090fe200000108e3 */
[----:B------:R-:W-:Y:S01]  /*5790*/  FFMA.FTZ R226, R73, R71, R226 ;  /* 0x0000004749e27223 */ /* 0x000fe200000100e2 */
[C---:B-12---:R-:W-:Y:S01]  /*57a0*/  FFMA.FTZ R224, R68.reuse, R224, -R75 ;  /* 0x000000e044e07223 */ /* 0x046fe2000001084b */
[----:B------:R-:W-:Y:S01]  /*57b0*/  FFMA.FTZ R73, R68, R73, R70 ;  /* 0x0000004944497223 */ /* 0x000fe20000010046 */
[----:B------:R-:W-:Y:S01]  /*57c0*/  FADD.FTZ R72, R72, R227 ;  /* 0x000000e348487221 */ /* 0x000fe20000010000 */
[----:B------:R-:W-:-:S07]  /*57d0*/  FADD.FTZ R69, R69, R226 ;  /* 0x000000e245457221 */ /* 0x000fce0000010000 */
.L_x_15:
[----:B------:R-:W-:Y:S05]  /*57e0*/  BSYNC.RECONVERGENT B0 ;  /* 0x0000000000007941 */ /* 0x000fea0003800200 */
.L_x_14:
[----:B------:R-:W-:-:S03]  /*57f0*/  UMOV UR17, 0xffffffff ;  /* 0xffffffff00117882 */ /* 0x000fc60000000000 */
[----:B------:R-:W-:Y:S05]  /*5800*/  BRA.DIV UR17, `(.L_x_16) ;  /* 0x0000005211cc7947 */ /* 0x000fea000b800000 */
[----:B--2---:R2:W1:Y:S04]  /*5810*/  SHFL.DOWN PT, R68, R224, 0x2, 0x1f ;  /* 0x08401f00e0447f89 */ /* 0x00446800000e0000 */
[----:B---3--:R2:W3:Y:S04]  /*5820*/  SHFL.DOWN PT, R70, R73, 0x2, 0x1f ;  /* 0x08401f0049467f89 */ /* 0x0084e800000e0000 */
[----:B----4-:R2:W4:Y:S04]  /*5830*/  SHFL.DOWN PT, R71, R72, 0x2, 0x1f ;  /* 0x08401f0048477f89 */ /* 0x01052800000e0000 */
[----:B0-----:R2:W0:Y:S02]  /*5840*/  SHFL.DOWN PT, R225, R69, 0x2, 0x1f ;  /* 0x08401f0045e17f89 */ /* 0x00142400000e0000 */
.L_x_96:
[----:B------:R-:W-:Y:S01]  /*5850*/  BSSY.RECONVERGENT B0, `(.L_x_17) ;  /* 0x000000d000007945 */ /* 0x000fe20003800200 */
[----:B------:R-:W-:-:S03]  /*5860*/  ISETP.GT.U32.AND P2, PT, R74, 0x1b, PT ;  /* 0x0000001b4a00780c */ /* 0x000fc60003f44070 */
[----:B------:R-:W-:Y:S10]  /*5870*/  @P3 BRA `(.L_x_18) ;  /* 0x0000000000283947 */ /* 0x000ff40003800000 */
[CC--:B0-----:R-:W-:Y:S01]  /*5880*/  FMUL.FTZ R227, R73.reuse, R225.reuse ;  /* 0x000000e149e37220 */ /* 0x0c1fe20000410000 */
[C---:B------:R-:W-:Y:S01]  /*5890*/  FMUL.FTZ R226, R224.reuse, R225 ;  /* 0x000000e1e0e27220 */ /* 0x040fe20000410000 */
[CC--:B---3--:R-:W-:Y:S01]  /*58a0*/  FMUL.FTZ R75, R73.reuse, R70.reuse ;  /* 0x00000046494b7220 */ /* 0x0c8fe20000410000 */
[C---:B------:R-:W-:Y:S01]  /*58b0*/  FMUL.FTZ R70, R224.reuse, R70 ;  /* 0x00000046e0467220 */ /* 0x040fe20000410000 */
[CC--:B----4-:R-:W-:Y:S01]  /*58c0*/  FFMA.FTZ R227, R224.reuse, R71.reuse, -R227 ;  /* 0x00000047e0e37223 */ /* 0x0d0fe200000108e3 */
[C---:B------:R-:W-:Y:S01]  /*58d0*/  FFMA.FTZ R226, R73.reuse, R71, R226 ;  /* 0x0000004749e27223 */ /* 0x040fe200000100e2 */
[-C--:B-12---:R-:W-:Y:S01]  /*58e0*/  FFMA.FTZ R224, R224, R68.reuse, -R75 ;  /* 0x00000044e0e07223 */ /* 0x086fe2000001084b */
[----:B------:R-:W-:Y:S01]  /*58f0*/  FFMA.FTZ R73, R73, R68, R70 ;  /* 0x0000004449497223 */ /* 0x000fe20000010046 */
[----:B------:R-:W-:Y:S01]  /*5900*/  FADD.FTZ R72, R72, R227 ;  /* 0x000000e348487221 */ /* 0x000fe20000010000 */
[----:B------:R-:W-:-:S07]  /*5910*/  FADD.FTZ R69, R69, R226 ;  /* 0x000000e245457221 */ /* 0x000fce0000010000 */
.L_x_18:
[----:B------:R-:W-:Y:S05]  /*5920*/  BSYNC.RECONVERGENT B0 ;  /* 0x0000000000007941 */ /* 0x000fea0003800200 */
.L_x_17:
[----:B------:R-:W-:-:S03]  /*5930*/  UMOV UR17, 0xffffffff ;  /* 0xffffffff00117882 */ /* 0x000fc60000000000 */
[----:B------:R-:W-:Y:S05]  /*5940*/  BRA.DIV UR17, `(.L_x_19) ;  /* 0x0000005211f07947 */ /* 0x000fea000b800000 */
[----:B-1----:R1:W1:Y:S04]  /*5950*/  SHFL.DOWN PT, R68, R224, 0x4, 0x1f ;  /* 0x08801f00e0447f89 */ /* 0x00226800000e0000 */
[----:B---3--:R3:W1:Y:S04]  /*5960*/  SHFL.DOWN PT, R70, R73, 0x4, 0x1f ;  /* 0x08801f0049467f89 */ /* 0x00866800000e0000 */
[----:B----4-:R3:W4:Y:S04]  /*5970*/  SHFL.DOWN PT, R71, R72, 0x4, 0x1f ;  /* 0x08801f0048477f89 */ /* 0x01072800000e0000 */
[----:B0-----:R3:W0:Y:S02]  /*5980*/  SHFL.DOWN PT, R225, R69, 0x4, 0x1f ;  /* 0x08801f0045e17f89 */ /* 0x00162400000e0000 */
.L_x_102:
[----:B------:R-:W-:Y:S01]  /*5990*/  BSSY.RECONVERGENT B0, `(.L_x_20) ;  /* 0x000000d000007945 */ /* 0x000fe20003800200 */
[----:B------:R-:W-:-:S03]  /*59a0*/  ISETP.GT.U32.AND P3, PT, R74, 0x17, PT ;  /* 0x000000174a00780c */ /* 0x000fc60003f64070 */
[----:B------:R-:W-:Y:S10]  /*59b0*/  @P2 BRA `(.L_x_21) ;  /* 0x0000000000282947 */ /* 0x000ff40003800000 */
[CC--:B0-----:R-:W-:Y:S01]  /*59c0*/  FMUL.FTZ R227, R73.reuse, R225.reuse ;  /* 0x000000e149e37220 */ /* 0x0c1fe20000410000 */
[C---:B------:R-:W-:Y:S01]  /*59d0*/  FMUL.FTZ R226, R224.reuse, R225 ;  /* 0x000000e1e0e27220 */ /* 0x040fe20000410000 */
[CC--:B-1----:R-:W-:Y:S01]  /*59e0*/  FMUL.FTZ R75, R73.reuse, R70.reuse ;  /* 0x00000046494b7220 */ /* 0x0c2fe20000410000 */
[C---:B------:R-:W-:Y:S01]  /*59f0*/  FMUL.FTZ R70, R224.reuse, R70 ;  /* 0x00000046e0467220 */ /* 0x040fe20000410000 */
[CC--:B----4-:R-:W-:Y:S01]  /*5a00*/  FFMA.FTZ R227, R224.reuse, R71.reuse, -R227 ;  /* 0x00000047e0e37223 */ /* 0x0d0fe200000108e3 */
[C---:B------:R-:W-:Y:S01]  /*5a10*/  FFMA.FTZ R226, R73.reuse, R71, R226 ;  /* 0x0000004749e27223 */ /* 0x040fe200000100e2 */
[-C--:B--2---:R-:W-:Y:S01]  /*5a20*/  FFMA.FTZ R224, R224, R68.reuse, -R75 ;  /* 0x00000044e0e07223 */ /* 0x084fe2000001084b */
[----:B---3--:R-:W-:Y:S01]  /*5a30*/  FFMA.FTZ R73, R73, R68, R70 ;  /* 0x0000004449497223 */ /* 0x008fe20000010046 */
[----:B------:R-:W-:Y:S01]  /*5a40*/  FADD.FTZ R72, R72, R227 ;  /* 0x000000e348487221 */ /* 0x000fe20000010000 */
[----:B------:R-:W-:-:S07]  /*5a50*/  FADD.FTZ R69, R69, R226 ;  /* 0x000000e245457221 */ /* 0x000fce0000010000 */
.L_x_21:
[----:B------:R-:W-:Y:S05]  /*5a60*/  BSYNC.RECONVERGENT B0 ;  /* 0x0000000000007941 */ /* 0x000fea0003800200 */
.L_x_20:
[----:B------:R-:W-:-:S03]  /*5a70*/  UMOV UR17, 0xffffffff ;  /* 0xffffffff00117882 */ /* 0x000fc60000000000 */
[----:B------:R-:W-:Y:S05]  /*5a80*/  BRA.DIV UR17, `(.L_x_22) ;  /* 0x0000005611147947 */ /* 0x000fea000b800000 */
[----:B-1----:R1:W1:Y:S04]  /*5a90*/  SHFL.DOWN PT, R68, R224, 0x8, 0x1f ;  /* 0x09001f00e0447f89 */ /* 0x00226800000e0000 */
[----:B------:R0:W1:Y:S04]  /*5aa0*/  SHFL.DOWN PT, R70, R73, 0x8, 0x1f ;  /* 0x09001f0049467f89 */ /* 0x00006800000e0000 */
[----:B----4-:R4:W1:Y:S04]  /*5ab0*/  SHFL.DOWN PT, R71, R72, 0x8, 0x1f ;  /* 0x09001f0048477f89 */ /* 0x01086800000e0000 */
[----:B0-----:R4:W0:Y:S02]  /*5ac0*/  SHFL.DOWN PT, R225, R69, 0x8, 0x1f ;  /* 0x09001f0045e17f89 */ /* 0x00182400000e0000 */
.L_x_108:
[----:B------:R-:W-:Y:S01]  /*5ad0*/  BSSY.RECONVERGENT B0, `(.L_x_23) ;  /* 0x000000d000007945 */ /* 0x000fe20003800200 */
[----:B------:R-:W-:-:S03]  /*5ae0*/  ISETP.GT.U32.AND P2, PT, R74, 0xf, PT ;  /* 0x0000000f4a00780c */ /* 0x000fc60003f44070 */
[----:B------:R-:W-:Y:S10]  /*5af0*/  @P3 BRA `(.L_x_24) ;  /* 0x0000000000283947 */ /* 0x000ff40003800000 */
[CC--:B0-----:R-:W-:Y:S01]  /*5b00*/  FMUL.FTZ R227, R73.reuse, R225.reuse ;  /* 0x000000e149e37220 */ /* 0x0c1fe20000410000 */
[C---:B------:R-:W-:Y:S01]  /*5b10*/  FMUL.FTZ R74, R224.reuse, R225 ;  /* 0x000000e1e04a7220 */ /* 0x040fe20000410000 */
[CC--:B-1----:R-:W-:Y:S01]  /*5b20*/  FMUL.FTZ R75, R73.reuse, R70.reuse ;  /* 0x00000046494b7220 */ /* 0x0c2fe20000410000 */
[C---:B------:R-:W-:Y:S01]  /*5b30*/  FMUL.FTZ R70, R224.reuse, R70 ;  /* 0x00000046e0467220 */ /* 0x040fe20000410000 */
[CC--:B------:R-:W-:Y:S01]  /*5b40*/  FFMA.FTZ R227, R224.reuse, R71.reuse, -R227 ;  /* 0x00000047e0e37223 */ /* 0x0c0fe200000108e3 */
[C---:B------:R-:W-:Y:S01]  /*5b50*/  FFMA.FTZ R74, R73.reuse, R71, R74 ;  /* 0x00000047494a7223 */ /* 0x040fe2000001004a */
[-C--:B--2---:R-:W-:Y:S01]  /*5b60*/  FFMA.FTZ R224, R224, R68.reuse, -R75 ;  /* 0x00000044e0e07223 */ /* 0x084fe2000001084b */
[----:B---3--:R-:W-:Y:S01]  /*5b70*/  FFMA.FTZ R73, R73, R68, R70 ;  /* 0x0000004449497223 */ /* 0x008fe20000010046 */
[----:B----4-:R-:W-:Y:S01]  /*5b80*/  FADD.FTZ R72, R72, R227 ;  /* 0x000000e348487221 */ /* 0x010fe20000010000 */
[----:B------:R-:W-:-:S07]  /*5b90*/  FADD.FTZ R69, R69, R74 ;  /* 0x0000004a45457221 */ /* 0x000fce0000010000 */
.L_x_24:
[----:B------:R-:W-:Y:S05]  /*5ba0*/  BSYNC.RECONVERGENT B0 ;  /* 0x0000000000007941 */ /* 0x000fea0003800200 */
.L_x_23:
[----:B------:R-:W-:-:S03]  /*5bb0*/  UMOV UR17, 0xffffffff ;  /* 0xffffffff00117882 */ /* 0x000fc60000000000 */
[----:B------:R-:W-:Y:S05]  /*5bc0*/  BRA.DIV UR17, `(.L_x_25) ;  /* 0x0000005611387947 */ /* 0x000fea000b800000 */
[----:B-1----:R1:W0:Y:S04]  /*5bd0*/  SHFL.DOWN PT, R68, R224, 0x10, 0x1f ;  /* 0x0a001f00e0447f89 */ /* 0x00222800000e0000 */
[----:B------:R1:W0:Y:S04]  /*5be0*/  SHFL.DOWN PT, R70, R73, 0x10, 0x1f ;  /* 0x0a001f0049467f89 */ /* 0x00022800000e0000 */
[----:B------:R1:W0:Y:S04]  /*5bf0*/  SHFL.DOWN PT, R71, R72, 0x10, 0x1f ;  /* 0x0a001f0048477f89 */ /* 0x00022800000e0000 */
[----:B------:R1:W0:Y:S02]  /*5c00*/  SHFL.DOWN PT, R74, R69, 0x10, 0x1f ;  /* 0x0a001f00454a7f89 */ /* 0x00022400000e0000 */
.L_x_114:
[----:B------:R-:W-:Y:S01]  /*5c10*/  BSSY.RECONVERGENT B0, `(.L_x_26) ;  /* 0x000000d000007945 */ /* 0x000fe20003800200 */
[----:B------:R-:W-:-:S03]  /*5c20*/  ISETP.NE.AND P3, PT, R172, 0x1f, PT ;  /* 0x0000001fac00780c */ /* 0x000fc60003f65270 */
[----:B------:R-:W-:Y:S10]  /*5c30*/  @P2 BRA `(.L_x_27) ;  /* 0x0000000000282947 */ /* 0x000ff40003800000 */
[CC--:B0-----:R-:W-:Y:S01]  /*5c40*/  FMUL.FTZ R225, R73.reuse, R74.reuse ;  /* 0x0000004a49e17220 */ /* 0x0c1fe20000410000 */
[C---:B------:R-:W-:Y:S01]  /*5c50*/  FMUL.FTZ R74, R224.reuse, R74 ;  /* 0x0000004ae04a7220 */ /* 0x040fe20000410000 */
[CC--:B------:R-:W-:Y:S01]  /*5c60*/  FMUL.FTZ R75, R73.reuse, R70.reuse ;  /* 0x00000046494b7220 */ /* 0x0c0fe20000410000 */
[C---:B------:R-:W-:Y:S01]  /*5c70*/  FMUL.FTZ R70, R224.reuse, R70 ;  /* 0x00000046e0467220 */ /* 0x040fe20000410000 */
[CC--:B------:R-:W-:Y:S01]  /*5c80*/  FFMA.FTZ R225, R224.reuse, R71.reuse, -R225 ;  /* 0x00000047e0e17223 */ /* 0x0c0fe200000108e1 */
[C---:B------:R-:W-:Y:S01]  /*5c90*/  FFMA.FTZ R74, R73.reuse, R71, R74 ;  /* 0x00000047494a7223 */ /* 0x040fe2000001004a */
[-C--:B-12---:R-:W-:Y:S01]  /*5ca0*/  FFMA.FTZ R224, R224, R68.reuse, -R75 ;  /* 0x00000044e0e07223 */ /* 0x086fe2000001084b */
[----:B---3--:R-:W-:Y:S01]  /*5cb0*/  FFMA.FTZ R73, R73, R68, R70 ;  /* 0x0000004449497223 */ /* 0x008fe20000010046 */
[----:B----4-:R-:W-:Y:S01]  /*5cc0*/  FADD.FTZ R72, R72, R225 ;  /* 0x000000e148487221 */ /* 0x010fe20000010000 */
[----:B------:R-:W-:-:S07]  /*5cd0*/  FADD.FTZ R69, R69, R74 ;  /* 0x0000004a45457221 */ /* 0x000fce0000010000 */
.L_x_27:
[----:B------:R-:W-:Y:S05]  /*5ce0*/  BSYNC.RECONVERGENT B0 ;  /* 0x0000000000007941 */ /* 0x000fea0003800200 */
.L_x_26:
[----:B------:R-:W-:-:S03]  /*5cf0*/  UMOV UR17, 0xffffffff ;  /* 0xffffffff00117882 */ /* 0x000fc60000000000 */
[----:B------:R-:W-:Y:S05]  /*5d00*/  BRA.DIV UR17, `(.L_x_28) ;  /* 0x00000056115c7947 */ /* 0x000fea000b800000 */
[----:B0-----:R-:W0:Y:S04]  /*5d10*/  SHFL.IDX PT, R225, R73, RZ, 0x1f ;  /* 0x00001fff49e17589 */ /* 0x001e2800000e0000 */
[----:B------:R-:W5:Y:S04]  /*5d20*/  SHFL.IDX PT, R228, R224, RZ, 0x1f ;  /* 0x00001fffe0e47589 */ /* 0x000f6800000e0000 */
[----:B------:R-:W1:Y:S04]  /*5d30*/  SHFL.IDX PT, R68, R72, RZ, 0x1f ;  /* 0x00001fff48447589 */ /* 0x000e6800000e0000 */
[----:B------:R-:W2:Y:S04]  /*5d40*/  SHFL.IDX PT, R233, R69, RZ, 0x1f ;  /* 0x00001fff45e97589 */ /* 0x000ea800000e0000 */
[----:B------:R-:W3:Y:S04]  /*5d50*/  SHFL.IDX PT, R234, R56, RZ, 0x1f ;  /* 0x00001fff38ea7589 */ /* 0x000ee800000e0000 */
[----:B------:R-:W4:Y:S04]  /*5d60*/  SHFL.IDX PT, R235, R57, RZ, 0x1f ;  /* 0x00001fff39eb7589 */ /* 0x000f2800000e0000 */
[----:B------:R-:W4:Y:S01]  /*5d70*/  SHFL.DOWN PT, R229, R224, 0x1, 0x1f ;  /* 0x08201f00e0e57f89 */ /* 0x000f2200000e0000 */
[-C--:B0-----:R-:W-:Y:S01]  /*5d80*/  FMUL.FTZ R75, R59, R225.reuse ;  /* 0x000000e13b4b7220 */ /* 0x081fe20000410000 */
[-C--:B------:R-:W-:Y:S01]  /*5d90*/  FMUL.FTZ R70, R58, R225.reuse ;  /* 0x000000e13a467220 */ /* 0x080fe20000410000 */
[-C--:B------:R-:W-:Y:S01]  /*5da0*/  FMUL.FTZ R71, R57, R225.reuse ;  /* 0x000000e139477220 */ /* 0x080fe20000410000 */
[----:B------:R-:W0:Y:S01]  /*5db0*/  SHFL.DOWN PT, R230, R73, 0x1, 0x1f ;  /* 0x08201f0049e67f89 */ /* 0x000e2200000e0000 */
[----:B------:R-:W-:Y:S01]  /*5dc0*/  FMUL.FTZ R226, R56, R225 ;  /* 0x000000e138e27220 */ /* 0x000fe20000410000 */
[-C--:B-----5:R-:W-:Y:S01]  /*5dd0*/  FFMA.FTZ R75, R58, R228.reuse, -R75 ;  /* 0x000000e43a4b7223 */ /* 0x0a0fe2000001084b */
[-C--:B------:R-:W-:Y:S01]  /*5de0*/  FFMA.FTZ R70, R59, R228.reuse, R70 ;  /* 0x000000e43b467223 */ /* 0x080fe20000010046 */
[----:B------:R-:W0:Y:S01]  /*5df0*/  SHFL.DOWN PT, R231, R72, 0x1, 0x1f ;  /* 0x08201f0048e77f89 */ /* 0x000e2200000e0000 */
[-C--:B------:R-:W-:Y:S01]  /*5e00*/  FFMA.FTZ R225, R56, R228.reuse, -R71 ;  /* 0x000000e438e17223 */ /* 0x080fe20000010847 */
[----:B------:R-:W-:Y:S01]  /*5e10*/  FFMA.FTZ R226, R57, R228, R226 ;  /* 0x000000e439e27223 */ /* 0x000fe200000100e2 */
[----:B-1----:R-:W-:Y:S01]  /*5e20*/  FADD.FTZ R227, R68, R75 ;  /* 0x0000004b44e37221 */ /* 0x002fe20000010000 */
[----:B------:R-:W1:Y:S01]  /*5e30*/  SHFL.IDX PT, R236, R58, RZ, 0x1f ;  /* 0x00001fff3aec7589 */ /* 0x000e6200000e0000 */
[----:B--2---:R-:W-:-:S03]  /*5e40*/  FADD.FTZ R228, R233, R70 ;  /* 0x00000046e9e47221 */ /* 0x004fc60000010000 */
[----:B------:R-:W2:Y:S01]  /*5e50*/  SHFL.IDX PT, R237, R59, RZ, 0x1f ;  /* 0x00001fff3bed7589 */ /* 0x000ea200000e0000 */
[----:B---3--:R-:W-:-:S03]  /*5e60*/  MOV R68, R234 ;  /* 0x000000ea00447202 */ /* 0x008fc60000000f00 */
[----:B------:R4:W3:Y:S02]  /*5e70*/  SHFL.DOWN PT, R232, R69, 0x1, 0x1f ;  /* 0x08201f0045e87f89 */ /* 0x0008e400000e0000 */
[----:B----4-:R-:W-:-:S07]  /*5e80*/  MOV R69, R235 ;  /* 0x000000eb00457202 */ /* 0x010fce0000000f00 */
.L_x_128:
[----:B------:R-:W-:Y:S01]  /*5e90*/  BSSY.RECONVERGENT B0, `(.L_x_29) ;  /* 0x000000f000007945 */ /* 0x000fe20003800200 */
[----:B-1----:R-:W-:Y:S02]  /*5ea0*/  MOV R70, R236 ;  /* 0x000000ec00467202 */ /* 0x002fe40000000f00 */
[----:B--2---:R-:W-:Y:S01]  /*5eb0*/  MOV R71, R237 ;  /* 0x000000ed00477202 */ /* 0x004fe20000000f00 */
[----:B------:R-:W-:Y:S06]  /*5ec0*/  @!P3 BRA `(.L_x_30) ;  /* 0x00000000002cb947 */ /* 0x000fec0003800000 */
[C---:B0-----:R-:W-:Y:S01]  /*5ed0*/  FMUL.FTZ R56, R230.reuse, R69 ;  /* 0x00000045e6387220 */ /* 0x041fe20000410000 */
[CC--:B------:R-:W-:Y:S01]  /*5ee0*/  FMUL.FTZ R57, R230.reuse, R71.reuse ;  /* 0x00000047e6397220 */ /* 0x0c0fe20000410000 */
[C---:B------:R-:W-:Y:S01]  /*5ef0*/  FMUL.FTZ R71, R229.reuse, R71 ;  /* 0x00000047e5477220 */ /* 0x040fe20000410000 */
[C---:B------:R-:W-:Y:S01]  /*5f00*/  FMUL.FTZ R69, R229.reuse, R69 ;  /* 0x00000045e5457220 */ /* 0x040fe20000410000 */
[C---:B------:R-:W-:Y:S01]  /*5f10*/  FFMA.FTZ R56, R229.reuse, R68, -R56 ;  /* 0x00000044e5387223 */ /* 0x040fe20000010838 */
[-C--:B------:R-:W-:Y:S01]  /*5f20*/  FFMA.FTZ R58, R229, R70.reuse, -R57 ;  /* 0x00000046e53a7223 */ /* 0x080fe20000010839 */
[C---:B------:R-:W-:Y:S01]  /*5f30*/  FFMA.FTZ R71, R230.reuse, R70, R71 ;  /* 0x00000046e6477223 */ /* 0x040fe20000010047 */
[----:B------:R-:W-:Y:S02]  /*5f40*/  FFMA.FTZ R69, R230, R68, R69 ;  /* 0x00000044e6457223 */ /* 0x000fe40000010045 */
[----:B------:R-:W-:Y:S01]  /*5f50*/  FADD.FTZ R70, R231, R58 ;  /* 0x0000003ae7467221 */ /* 0x000fe20000010000 */
[----:B---3--:R-:W-:Y:S01]  /*5f60*/  FADD.FTZ R71, R232, R71 ;  /* 0x00000047e8477221 */ /* 0x008fe20000010000 */
[----:B------:R-:W-:-:S07]  /*5f70*/  MOV R68, R56 ;  /* 0x0000003800447202 */ /* 0x000fce0000000f00 */
.L_x_30:
[----:B------:R-:W-:Y:S05]  /*5f80*/  BSYNC.RECONVERGENT B0 ;  /* 0x0000000000007941 */ /* 0x000fea0003800200 */
.L_x_29:
[CC--:B------:R-:W-:Y:S01]  /*5f90*/  FMUL.FTZ R57, R65.reuse, R71.reuse ;  /* 0x0000004741397220 */ /* 0x0c0fe20000410000 */
[-C--:B------:R-:W-:Y:S01]  /*5fa0*/  FMUL.FTZ R56, R65, R70.reuse ;  /* 0x0000004641387220 */ /* 0x080fe20000410000 */
[----:B------:R1:W-:Y:S02]  /*5fb0*/  STS.128 [R222+0x2bc0], R68 ;  /* 0x002bc044de007388 */ /* 0x0003e40000000c00 */
[C---:B------:R-:W-:Y:S01]  /*5fc0*/  FFMA.FTZ R57, R64.reuse, R70, -R57 ;  /* 0x0000004640397223 */ /* 0x040fe20000010839 */
[----:B------:R-:W-:-:S03]  /*5fd0*/  FFMA.FTZ R56, R64, R71, R56 ;  /* 0x0000004740387223 */ /* 0x000fc60000010038 */
        /* <DEDUP_REMOVED lines=26> */
[----:B------:R1:W-:Y:S01]  /*6180*/  STS.128 [R222+0x2bb0], R72 ;  /* 0x002bb048de007388 */ /* 0x0003e20000000c00 */
[----:B------:R-:W-:-:S02]  /*6190*/  MOV R59, R228 ;  /* 0x000000e4003b7202 */ /* 0x000fc40000000f00 */
[----:B------:R-:W-:Y:S01]  /*61a0*/  MOV R58, R227 ;  /* 0x000000e3003a7202 */ /* 0x000fe20000000f00 */
[----:B------:R1:W-:Y:S01]  /*61b0*/  STS.128 [R222+0x2ba0], R60 ;  /* 0x002ba03cde007388 */ /* 0x0003e20000000c00 */
[----:B------:R-:W-:Y:S02]  /*61c0*/  MOV R57, R226 ;  /* 0x000000e200397202 */ /* 0x000fe40000000f00 */
[----:B------:R-:W-:Y:S01]  /*61d0*/  MOV R56, R225 ;  /* 0x000000e100387202 */ /* 0x000fe20000000f00 */
[----:B------:R1:W-:Y:S06]  /*61e0*/  STS.128 [R222+0x2b90], R64 ;  /* 0x002b9040de007388 */ /* 0x0003ec0000000c00 */
.L_x_12:
[----:B------:R-:W-:Y:S05]  /*61f0*/  WARPSYNC.ALL ;  /* 0x0000000000007948 */ /* 0x000fea0003800000 */
[----:B------:R-:W-:Y:S01]  /*6200*/  BAR.SYNC.DEFER_BLOCKING 0x0 ;  /* 0x0000000000007b1d */ /* 0x000fe20000010000 */
[----:B------:R-:W-:Y:S02]  /*6210*/  ISETP.GT.AND P2, PT, R171, 0x1e, PT ;  /* 0x0000001eab00780c */ /* 0x000fe40003f44270 */
[----:B------:R-:W-:-:S03]  /*6220*/  ISETP.NE.AND P0, PT, R172, RZ, PT ;  /* 0x000000ffac00720c */ /* 0x000fc60003f05270 */
[----:B------:R-:W-:Y:S10]  /*6230*/  BSSY.RECONVERGENT B0, `(.L_x_31) ;  /* 0x00001c7000007945 */ /* 0x000ff40003800200 */
[----:B------:R-:W-:-:S05]  /*6240*/  VOTEU.ALL UP0, P0 ;  /* 0x0000000000ff7886 */ /* 0x000fca0000000000 */
[----:B------:R-:W-:Y:S01]  /*6250*/  @!UP0 ULEA UR17, UR8, UR16, 0x4 ;  /* 0x0000001008118291 */ /* 0x000fe2000f8e20ff */
[----:B------:R-:W2:Y:S08]  /*6260*/  LDS.64 R52, [R190+0x2b98] ;  /* 0x002b9800be347984 */ /* 0x000eb00000000a00 */
[----:B0-----:R-:W-:Y:S01]  /*6270*/  @!P0 STS.128 [UR17+0x4990], R56 ;  /* 0x00499038ff008988 */ /* 0x001fe20008000c11 */
[-C--:B--2---:R-:W-:Y:S01]  /*6280*/  FMUL.FTZ R54, R52, R51.reuse ;  /* 0x0000003334367220 */ /* 0x084fe20000410000 */
[----:B------:R-:W-:-:S03]  /*6290*/  FMUL.FTZ R51, R53, R51 ;  /* 0x0000003335337220 */ /* 0x000fc60000410000 */
[-C--:B------:R-:W-:Y:S01]  /*62a0*/  FFMA.FTZ R54, R53, R50.reuse, -R54 ;  /* 0x0000003235367223 */ /* 0x080fe20000010836 */
[----:B------:R-:W-:-:S03]  /*62b0*/  FFMA.FTZ R50, R52, R50, R51 ;  /* 0x0000003234327223 */ /* 0x000fc60000010033 */
[----:B------:R-:W-:Y:S01]  /*62c0*/  FADD.FTZ R189, R189, R54 ;  /* 0x00000036bdbd7221 */ /* 0x000fe20000010000 */
[----:B------:R-:W-:-:S03]  /*62d0*/  FADD.FTZ R47, R47, R50 ;  /* 0x000000322f2f7221 */ /* 0x000fc60000010000 */
[C---:B------:R-:W-:Y:S01]  /*62e0*/  FMUL.FTZ R51, R31.reuse, R189 ;  /* 0x000000bd1f337220 */ /* 0x040fe20000410000 */
[----:B------:R-:W-:-:S03]  /*62f0*/  FMUL.FTZ R50, R31, R47 ;  /* 0x0000002f1f327220 */ /* 0x000fc60000410000 */
[C---:B------:R-:W-:Y:S01]  /*6300*/  FFMA.FTZ R51, R30.reuse, R47, R51 ;  /* 0x0000002f1e337223 */ /* 0x040fe20000010033 */
[----:B------:R-:W-:-:S03]  /*6310*/  FFMA.FTZ R31, R30, R189, -R50 ;  /* 0x000000bd1e1f7223 */ /* 0x000fc60000010832 */
[----:B------:R-:W-:Y:S01]  /*6320*/  FADD.FTZ R46, R46, R51 ;  /* 0x000000332e2e7221 */ /* 0x000fe20000010000 */
[----:B------:R-:W-:-:S03]  /*6330*/  FADD.FTZ R188, R188, R31 ;  /* 0x0000001fbcbc7221 */ /* 0x000fc60000010000 */
[C---:B------:R-:W-:Y:S01]  /*6340*/  FMUL.FTZ R31, R29.reuse, R46 ;  /* 0x0000002e1d1f7220 */ /* 0x040fe20000410000 */
[----:B------:R-:W-:-:S03]  /*6350*/  FMUL.FTZ R29, R29, R188 ;  /* 0x000000bc1d1d7220 */ /* 0x000fc60000410000 */
[C---:B------:R-:W-:Y:S01]  /*6360*/  FFMA.FTZ R30, R28.reuse, R188, -R31 ;  /* 0x000000bc1c1e7223 */ /* 0x040fe2000001081f */
        /* <DEDUP_REMOVED lines=12> */
[----:B------:R-:W-:Y:S01]  /*6430*/  FFMA.FTZ R24, R24, R44, R25 ;  /* 0x0000002c18187223 */ /* 0x000fe20000010019 */
[----:B------:R-:W-:Y:S02]  /*6440*/  FMUL.FTZ R27, R92, R187 ;  /* 0x000000bb5c1b7220 */ /* 0x000fe40000410000 */
[----:B------:R-:W-:Y:S01]  /*6450*/  FADD.FTZ R185, R185, R26 ;  /* 0x0000001ab9b97221 */ /* 0x000fe20000010000 */
[----:B------:R-:W-:Y:S01]  /*6460*/  FADD.FTZ R43, R43, R24 ;  /* 0x000000182b2b7221 */ /* 0x000fe20000010000 */
[----:B------:R-:W-:Y:S02]  /*6470*/  FMUL.FTZ R26, R45, UR19 ;  /* 0x000000132d1a7c20 */ /* 0x000fe40008410000 */
[C---:B------:R-:W-:Y:S01]  /*6480*/  FMUL.FTZ R25, R23.reuse, R185 ;  /* 0x000000b917197220 */ /* 0x040fe20000410000 */
[----:B------:R-:W-:Y:S01]  /*6490*/  FMUL.FTZ R24, R23, R43 ;  /* 0x0000002b17187220 */ /* 0x000fe20000410000 */
[----:B------:R-:W-:Y:S01]  /*64a0*/  FFMA.FTZ R51, R187, UR18, -R26 ;  /* 0x00000012bb337c23 */ /* 0x000fe2000801081a */
[----:B------:R-:W-:Y:S01]  /*64b0*/  FMUL.FTZ R31, R94, R185 ;  /* 0x000000b95e1f7220 */ /* 0x000fe20000410000 */
[C---:B------:R-:W-:Y:S01]  /*64c0*/  FFMA.FTZ R25, R22.reuse, R43, R25 ;  /* 0x0000002b16197223 */ /* 0x040fe20000010019 */
[----:B------:R-:W-:-:S03]  /*64d0*/  FFMA.FTZ R23, R22, R185, -R24 ;  /* 0x000000b916177223 */ /* 0x000fc60000010818 */
[----:B------:R-:W-:Y:S01]  /*64e0*/  FADD.FTZ R42, R42, R25 ;  /* 0x000000192a2a7221 */ /* 0x000fe20000010000 */
[----:B------:R-:W-:Y:S01]  /*64f0*/  FADD.FTZ R184, R184, R23 ;  /* 0x00000017b8b87221 */ /* 0x000fe20000010000 */
[----:B------:R-:W-:Y:S02]  /*6500*/  FMUL.FTZ R25, R92, R45 ;  /* 0x0000002d5c197220 */ /* 0x000fe40000410000 */
[C---:B------:R-:W-:Y:S01]  /*6510*/  FMUL.FTZ R23, R21.reuse, R42 ;  /* 0x0000002a15177220 */ /* 0x040fe20000410000 */
[-C--:B------:R-:W-:Y:S01]  /*6520*/  FMUL.FTZ R21, R21, R184.reuse ;  /* 0x000000b815157220 */ /* 0x080fe20000410000 */
[----:B------:R-:W-:Y:S01]  /*6530*/  FADD.FTZ R108, R25, R108 ;  /* 0x0000006c196c7221 */ /* 0x000fe20000010000 */
[-C--:B------:R-:W-:Y:S01]  /*6540*/  FMUL.FTZ R26, R95, R184.reuse ;  /* 0x000000b85f1a7220 */ /* 0x080fe20000410000 */
        /* <DEDUP_REMOVED lines=15> */
[----:B------:R-:W-:Y:S01]  /*6640*/  FADD.FTZ R39, R39, R16 ;  /* 0x0000001027277221 */ /* 0x000fe20000010000 */
[----:B------:R-:W-:Y:S01]  /*6650*/  FFMA.FTZ R18, R0, R217, RZ ;  /* 0x000000d900127223 */ /* 0x000fe200000100ff */
[----:B------:R-:W-:Y:S01]  /*6660*/  FFMA.FTZ R217, R152, -R105, R217 ;  /* 0x8000006998d97223 */ /* 0x000fe200000100d9 */
[C---:B------:R-:W-:Y:S01]  /*6670*/  FMUL.FTZ R17, R15.reuse, R181 ;  /* 0x000000b50f117220 */ /* 0x040fe20000410000 */
[-C--:B------:R-:W-:Y:S01]  /*6680*/  FMUL.FTZ R16, R15, R39.reuse ;  /* 0x000000270f107220 */ /* 0x080fe20000410000 */
[----:B------:R-:W-:Y:S01]  /*6690*/  FFMA.FTZ R19, R89, R214, R18 ;  /* 0x000000d659137223 */ /* 0x000fe20000010012 */
[----:B------:R-:W-:Y:S01]  /*66a0*/  FFMA.FTZ R214, R153, -R104, R214 ;  /* 0x8000006899d67223 */ /* 0x000fe200000100d6 */
[C---:B------:R-:W-:Y:S01]  /*66b0*/  FFMA.FTZ R17, R14.reuse, R39, R17 ;  /* 0x000000270e117223 */ /* 0x040fe20000010011 */
[----:B------:R-:W-:Y:S01]  /*66c0*/  FFMA.FTZ R15, R14, R181, -R16 ;  /* 0x000000b50e0f7223 */ /* 0x000fe20000010810 */
[----:B------:R-:W-:Y:S01]  /*66d0*/  FFMA.FTZ R14, R88, R215, R19 ;  /* 0x000000d7580e7223 */ /* 0x000fe20000010013 */
[----:B------:R-:W-:Y:S01]  /*66e0*/  FFMA.FTZ R16, R0, -R201, RZ ;  /* 0x800000c900107223 */ /* 0x000fe200000100ff */
[----:B------:R-:W-:Y:S01]  /*66f0*/  FADD.FTZ R38, R38, R17 ;  /* 0x0000001126267221 */ /* 0x000fe20000010000 */
[----:B------:R-:W-:Y:S01]  /*6700*/  FADD.FTZ R180, R180, R15 ;  /* 0x0000000fb4b47221 */ /* 0x000fe20000010000 */
[----:B------:R-:W-:Y:S01]  /*6710*/  FFMA.FTZ R17, R87, R212, R14 ;  /* 0x000000d457117223 */ /* 0x000fe2000001000e */
[----:B------:R-:W-:Y:S01]  /*6720*/  FFMA.FTZ R215, R150, -R103, R215 ;  /* 0x8000006796d77223 */ /* 0x000fe200000100d7 */
[C---:B------:R-:W-:Y:S01]  /*6730*/  FMUL.FTZ R15, R13.reuse, R38 ;  /* 0x000000260d0f7220 */ /* 0x040fe20000410000 */
[----:B------:R-:W-:Y:S01]  /*6740*/  FMUL.FTZ R13, R13, R180 ;  /* 0x000000b40d0d7220 */ /* 0x000fe20000410000 */
[----:B------:R-:W-:Y:S01]  /*6750*/  FFMA.FTZ R18, R86, R213, R17 ;  /* 0x000000d556127223 */ /* 0x000fe20000010011 */
[----:B------:R-:W-:Y:S01]  /*6760*/  FFMA.FTZ R212, R151, -R102, R212 ;  /* 0x8000006697d47223 */ /* 0x000fe200000100d4 */
[C---:B------:R-:W-:Y:S01]  /*6770*/  FFMA.FTZ R14, R12.reuse, R180, -R15 ;  /* 0x000000b40c0e7223 */ /* 0x040fe2000001080f */
[----:B------:R-:W-:Y:S01]  /*6780*/  FFMA.FTZ R12, R12, R38, R13 ;  /* 0x000000260c0c7223 */ /* 0x000fe2000001000d */
[----:B------:R-:W-:Y:S01]  /*6790*/  FFMA.FTZ R15, R89, -R200, R16 ;  /* 0x800000c8590f7223 */ /* 0x000fe20000010010 */
[----:B------:R-:W-:Y:S01]  /*67a0*/  FFMA.FTZ R17, R85, R210, R18 ;  /* 0x000000d255117223 */ /* 0x000fe20000010012 */
[----:B------:R-:W-:Y:S01]  /*67b0*/  FADD.FTZ R179, R179, R14 ;  /* 0x0000000eb3b37221 */ /* 0x000fe20000010000 */
[----:B------:R-:W-:Y:S01]  /*67c0*/  FADD.FTZ R37, R37, R12 ;  /* 0x0000000c25257221 */ /* 0x000fe20000010000 */
[----:B------:R-:W-:Y:S01]  /*67d0*/  FFMA.FTZ R14, R88, -R199, R15 ;  /* 0x800000c7580e7223 */ /* 0x000fe2000001000f */
[----:B------:R-:W-:Y:S01]  /*67e0*/  FFMA.FTZ R16, R84, R211, R17 ;  /* 0x000000d354107223 */ /* 0x000fe20000010011 */
[C---:B------:R-:W-:Y:S01]  /*67f0*/  FMUL.FTZ R13, R11.reuse, R179 ;  /* 0x000000b30b0d7220 */ /* 0x040fe20000410000 */
[-C--:B------:R-:W-:Y:S01]  /*6800*/  FMUL.FTZ R12, R11, R37.reuse ;  /* 0x000000250b0c7220 */ /* 0x080fe20000410000 */
[----:B------:R-:W-:Y:S01]  /*6810*/  FFMA.FTZ R15, R87, -R198, R14 ;  /* 0x800000c6570f7223 */ /* 0x000fe2000001000e */
[----:B------:R-:W-:Y:S01]  /*6820*/  FFMA.FTZ R17, R83, R208, R16 ;  /* 0x000000d053117223 */ /* 0x000fe20000010010 */
[C---:B------:R-:W-:Y:S01]  /*6830*/  FFMA.FTZ R13, R10.reuse, R37, R13 ;  /* 0x000000250a0d7223 */ /* 0x040fe2000001000d */
[----:B------:R-:W-:Y:S01]  /*6840*/  FFMA.FTZ R11, R10, R179, -R12 ;  /* 0x000000b30a0b7223 */ /* 0x000fe2000001080c */
        /* <DEDUP_REMOVED lines=26> */
[----:B------:R-:W-:Y:S01]  /*69f0*/  FMUL.FTZ R14, R47, UR19 ;  /* 0x000000132f0e7c20 */ /* 0x000fe20008410000 */
[----:B------:R-:W-:Y:S01]  /*6a00*/  FADD.FTZ R176, R176, R7 ;  /* 0x00000007b0b07221 */ /* 0x000fe20000010000 */
[----:B------:R-:W-:Y:S01]  /*6a10*/  FFMA.FTZ R7, R79, -R202, R6 ;  /* 0x800000ca4f077223 */ /* 0x000fe20000010006 */
[----:B------:R-:W-:Y:S01]  /*6a20*/  FFMA.FTZ R6, R49, R220, R10 ;  /* 0x000000dc31067223 */ /* 0x000fe2000001000a */
[C---:B------:R-:W-:Y:S01]  /*6a30*/  FMUL.FTZ R12, R189.reuse, UR19 ;  /* 0x00000013bd0c7c20 */ /* 0x040fe20008410000 */
[----:B------:R-:W-:Y:S01]  /*6a40*/  FFMA.FTZ R13, R189, UR18, -R14 ;  /* 0x00000012bd0d7c23 */ /* 0x000fe2000801080e */
[----:B------:R-:W-:Y:S01]  /*6a50*/  FFMA.FTZ R10, R78, -R203, R7 ;  /* 0x800000cb4e0a7223 */ /* 0x000fe20000010007 */
[----:B------:R-:W-:Y:S01]  /*6a60*/  FADD.FTZ R8, RZ, R219 ;  /* 0x000000dbff087221 */ /* 0x000fe20000010000 */
[----:B------:R-:W-:Y:S01]  /*6a70*/  FMUL.FTZ R189, R90, R189 ;  /* 0x000000bd5abd7220 */ /* 0x000fe20000410000 */
[----:B------:R-:W-:Y:S01]  /*6a80*/  FFMA.FTZ R220, R139, -R90, R220 ;  /* 0x8000005a8bdc7223 */ /* 0x000fe200000100dc */
[----:B------:R-:W-:Y:S01]  /*6a90*/  FFMA.FTZ R7, R77, -R216, R10 ;  /* 0x800000d84d077223 */ /* 0x000fe2000001000a */
[----:B------:R-:W-:Y:S01]  /*6aa0*/  FFMA.FTZ R11, R47, UR18, R12 ;  /* 0x000000122f0b7c23 */ /* 0x000fe2000801000c */
[----:B------:R-:W-:Y:S01]  /*6ab0*/  FADD.FTZ R34, R34, R9 ;  /* 0x0000000922227221 */ /* 0x000fe20000010000 */
[----:B------:R-:W-:Y:S01]  /*6ac0*/  FMUL.FTZ R9, R90, R47 ;  /* 0x0000002f5a097220 */ /* 0x000fe20000410000 */
[----:B------:R-:W-:Y:S01]  /*6ad0*/  FMUL.FTZ R15, R8, R189 ;  /* 0x000000bd080f7220 */ /* 0x000fe20000410000 */
[----:B------:R-:W-:Y:S01]  /*6ae0*/  FFMA.FTZ R12, R76, -R223, R7 ;  /* 0x800000df4c0c7223 */ /* 0x000fe20000010007 */
[C---:B------:R-:W-:Y:S01]  /*6af0*/  FMUL.FTZ R11, R220.reuse, R11 ;  /* 0x0000000bdc0b7220 */ /* 0x040fe20000410000 */
[----:B------:R-:W-:Y:S01]  /*6b00*/  FADD.FTZ R106, R9, R106 ;  /* 0x0000006a096a7221 */ /* 0x000fe20000010000 */
[-C--:B------:R-:W-:Y:S01]  /*6b10*/  FFMA.FTZ R10, R220, R9.reuse, R15 ;  /* 0x00000009dc0a7223 */ /* 0x080fe2000001000f */
[C---:B------:R-:W-:Y:S01]  /*6b20*/  FMUL.FTZ R15, R8.reuse, R9 ;  /* 0x00000009080f7220 */ /* 0x040fe20000410000 */
[----:B------:R-:W-:Y:S01]  /*6b30*/  FFMA.FTZ R7, R49, -R8, R12 ;  /* 0x8000000831077223 */ /* 0x000fe2000001000c */
[C---:B------:R-:W-:Y:S01]  /*6b40*/  FMUL.FTZ R9, R5.reuse, R176 ;  /* 0x000000b005097220 */ /* 0x040fe20000410000 */
[----:B------:R-:W-:Y:S01]  /*6b50*/  FFMA.FTZ R12, R8, R13, R11 ;  /* 0x0000000d080c7223 */ /* 0x000fe2000001000b */
[-C--:B------:R-:W-:Y:S01]  /*6b60*/  FMUL.FTZ R11, R5, R34.reuse ;  /* 0x00000022050b7220 */ /* 0x080fe20000410000 */
[----:B------:R-:W-:Y:S01]  /*6b70*/  FFMA.FTZ R5, R220, R189, -R15 ;  /* 0x000000bddc057223 */ /* 0x000fe2000001080f */
[C---:B------:R-:W-:Y:S01]  /*6b80*/  FFMA.FTZ R8, R4.reuse, R34, R9 ;  /* 0x0000002204087223 */ /* 0x040fe20000010009 */
[----:B------:R-:W-:Y:S01]  /*6b90*/  FMUL.FTZ R15, R91, R188 ;  /* 0x000000bc5b0f7220 */ /* 0x000fe20000410000 */
[----:B------:R-:W-:Y:S01]  /*6ba0*/  FFMA.FTZ R9, R4, R176, -R11 ;  /* 0x000000b004097223 */ /* 0x000fe2000001080b */
[----:B------:R-:W-:Y:S01]  /*6bb0*/  FMUL.FTZ R11, R46, UR19 ;  /* 0x000000132e0b7c20 */ /* 0x000fe20008410000 */
[----:B------:R-:W-:Y:S01]  /*6bc0*/  FADD.FTZ R33, R33, R8 ;  /* 0x0000000821217221 */ /* 0x000fe20000010000 */
[----:B------:R-:W-:Y:S01]  /*6bd0*/  FFMA.FTZ R22, R139, R47, R12 ;  /* 0x0000002f8b167223 */ /* 0x000fe2000001000c */
[----:B------:R-:W-:Y:S01]  /*6be0*/  FADD.FTZ R9, R174, R9 ;  /* 0x00000009ae097221 */ /* 0x000fe20000010000 */
[C---:B------:R-:W-:Y:S01]  /*6bf0*/  FFMA.FTZ R16, R188.reuse, UR18, -R11 ;  /* 0x00000012bc107c23 */ /* 0x040fe2000801080b */
[----:B------:R-:W-:Y:S01]  /*6c00*/  FMUL.FTZ R11, R188, UR19 ;  /* 0x00000013bc0b7c20 */ /* 0x000fe20008410000 */
[----:B------:R-:W-:Y:S01]  /*6c10*/  FMUL.FTZ R8, R3, R33 ;  /* 0x0000002103087220 */ /* 0x000fe20000410000 */
[----:B------:R-:W-:Y:S01]  /*6c20*/  FFMA.FTZ R12, R138, -R91, R221 ;  /* 0x8000005b8a0c7223 */ /* 0x000fe200000100dd */
[----:B------:R-:W-:Y:S01]  /*6c30*/  FMUL.FTZ R14, R91, R46 ;  /* 0x0000002e5b0e7220 */ /* 0x000fe20000410000 */
[----:B------:R-:W-:Y:S01]  /*6c40*/  FFMA.FTZ R13, R46, UR18, R11 ;  /* 0x000000122e0d7c23 */ /* 0x000fe2000801000b */
[----:B------:R-:W-:Y:S01]  /*6c50*/  FMUL.FTZ R11, R3, R9 ;  /* 0x00000009030b7220 */ /* 0x000fe20000410000 */
[C---:B------:R-:W-:Y:S01]  /*6c60*/  FMUL.FTZ R17, R223.reuse, R15 ;  /* 0x0000000fdf117220 */ /* 0x040fe20000410000 */
[----:B------:R-:W-:Y:S01]  /*6c70*/  FFMA.FTZ R3, R2, R9, -R8 ;  /* 0x0000000902037223 */ /* 0x000fe20000010808 */
[----:B------:R-:W-:Y:S01]  /*6c80*/  FADD.FTZ R107, R14, R107 ;  /* 0x0000006b0e6b7221 */ /* 0x000fe20000010000 */
[-C--:B------:R-:W-:Y:S01]  /*6c90*/  FFMA.FTZ R11, R2, R33.reuse, R11 ;  /* 0x00000021020b7223 */ /* 0x080fe2000001000b */
[-C--:B------:R-:W-:Y:S01]  /*6ca0*/  FFMA.FTZ R4, R12, R14.reuse, R17 ;  /* 0x0000000e0c047223 */ /* 0x080fe20000010011 */
[----:B------:R-:W-:Y:S01]  /*6cb0*/  FMUL.FTZ R17, R223, R14 ;  /* 0x0000000edf117220 */ /* 0x000fe20000410000 */
[----:B------:R-:W-:Y:S01]  /*6cc0*/  FADD.FTZ R48, R48, R3 ;  /* 0x0000000330307221 */ /* 0x000fe20000010000 */
[----:B------:R-:W-:Y:S01]  /*6cd0*/  FADD.FTZ R32, R32, R11 ;  /* 0x0000000b20207221 */ /* 0x000fe20000010000 */
[----:B------:R-:W-:Y:S01]  /*6ce0*/  FMUL.FTZ R3, R104, R33 ;  /* 0x0000002168037220 */ /* 0x000fe20000410000 */
[C---:B------:R-:W-:Y:S01]  /*6cf0*/  FMUL.FTZ R14, R12.reuse, R13 ;  /* 0x0000000d0c0e7220 */ /* 0x040fe20000410000 */
[----:B------:R-:W-:Y:S01]  /*6d00*/  FFMA.FTZ R12, R12, R15, -R17 ;  /* 0x0000000f0c0c7223 */ /* 0x000fe20000010811 */
[C---:B------:R-:W-:Y:S01]  /*6d10*/  FMUL.FTZ R2, R105.reuse, R32 ;  /* 0x0000002069027220 */ /* 0x040fe20000410000 */
[----:B------:R-:W-:Y:S01]  /*6d20*/  FMUL.FTZ R13, R104, R9 ;  /* 0x00000009680d7220 */ /* 0x000fe20000410000 */
[----:B------:R-:W-:Y:S01]  /*6d30*/  FMUL.FTZ R15, R200, R3 ;  /* 0x00000003c80f7220 */ /* 0x000fe20000410000 */
[----:B------:R-:W-:Y:S01]  /*6d40*/  FMUL.FTZ R8, R105, R48 ;  /* 0x0000003069087220 */ /* 0x000fe20000410000 */
[----:B------:R-:W-:Y:S01]  /*6d50*/  FMUL.FTZ R11, R201, R2 ;  /* 0x00000002c90b7220 */ /* 0x000fe20000410000 */
[----:B------:R-:W-:Y:S01]  /*6d60*/  FFMA.FTZ R223, R223, R16, R14 ;  /* 0x00000010dfdf7223 */ /* 0x000fe2000001000e */
[-C--:B------:R-:W-:Y:S01]  /*6d70*/  FFMA.FTZ R16, R214, R13.reuse, -R15 ;  /* 0x0000000dd6107223 */ /* 0x080fe2000001080f */
[----:B------:R-:W-:Y:S01]  /*6d80*/  FMUL.FTZ R15, R200, R13 ;  /* 0x0000000dc80f7220 */ /* 0x000fe20000410000 */
[-C--:B------:R-:W-:Y:S01]  /*6d90*/  FMUL.FTZ R14, R201, R8.reuse ;  /* 0x00000008c90e7220 */ /* 0x080fe20000410000 */
[----:B------:R-:W-:Y:S01]  /*6da0*/  FFMA.FTZ R13, R217, R8, -R11 ;  /* 0x00000008d90d7223 */ /* 0x000fe2000001080b */
[C---:B------:R-:W-:Y:S01]  /*6db0*/  FMUL.FTZ R8, R103.reuse, R34 ;  /* 0x0000002267087220 */ /* 0x040fe20000410000 */
[----:B------:R-:W-:Y:S01]  /*6dc0*/  FMUL.FTZ R18, R103, R176 ;  /* 0x000000b067127220 */ /* 0x000fe20000410000 */
[----:B------:R-:W-:Y:S01]  /*6dd0*/  FFMA.FTZ R14, R217, R2, R14 ;  /* 0x00000002d90e7223 */ /* 0x000fe2000001000e */
[----:B------:R-:W-:Y:S01]  /*6de0*/  FFMA.FTZ R15, R214, R3, R15 ;  /* 0x00000003d60f7223 */ /* 0x000fe2000001000f */
[----:B------:R-:W-:Y:S01]  /*6df0*/  FMUL.FTZ R20, R199, R8 ;  /* 0x00000008c7147220 */ /* 0x000fe20000410000 */
[C---:B------:R-:W-:Y:S01]  /*6e00*/  FMUL.FTZ R17, R102.reuse, R177 ;  /* 0x000000b166117220 */ /* 0x040fe20000410000 */
[----:B------:R-:W-:Y:S01]  /*6e10*/  FADD.FTZ R14, RZ, R14 ;  /* 0x0000000eff0e7221 */ /* 0x000fe20000010000 */
[----:B------:R-:W-:Y:S01]  /*6e20*/  FMUL.FTZ R11, R102, R35 ;  /* 0x00000023660b7220 */ /* 0x000fe20000410000 */
[-C--:B------:R-:W-:Y:S01]  /*6e30*/  FFMA.FTZ R20, R215, R18.reuse, -R20 ;  /* 0x00000012d7147223 */ /* 0x080fe20000010814 */
[----:B------:R-:W-:Y:S01]  /*6e40*/  FMUL.FTZ R18, R199, R18 ;  /* 0x00000012c7127220 */ /* 0x000fe20000410000 */
[----:B------:R-:W-:Y:S01]  /*6e50*/  FADD.FTZ R14, R14, R15 ;  /* 0x0000000f0e0e7221 */ /* 0x000fe20000010000 */
[----:B------:R-:W-:Y:S01]  /*6e60*/  FADD.FTZ R13, RZ, R13 ;  /* 0x0000000dff0d7221 */ /* 0x000fe20000010000 */
[----:B------:R-:W-:Y:S01]  /*6e70*/  FFMA.FTZ R213, R148, -R101, R213 ;  /* 0x8000006594d57223 */ /* 0x000fe200000100d5 */
[----:B------:R-:W-:Y:S01]  /*6e80*/  FFMA.FTZ R15, R215, R8, R18 ;  /* 0x00000008d70f7223 */ /* 0x000fe20000010012 */
[C---:B------:R-:W-:Y:S01]  /*6e90*/  FMUL.FTZ R18, R198.reuse, R17 ;  /* 0x00000011c6127220 */ /* 0x040fe20000410000 */
[----:B------:R-:W-:Y:S01]  /*6ea0*/  FADD.FTZ R13, R13, R16 ;  /* 0x000000100d0d7221 */ /* 0x000fe20000010000 */
[-C--:B------:R-:W-:Y:S01]  /*6eb0*/  FMUL.FTZ R19, R198, R11.reuse ;  /* 0x0000000bc6137220 */ /* 0x080fe20000410000 */
[----:B------:R-:W-:Y:S01]  /*6ec0*/  FADD.FTZ R14, R14, R15 ;  /* 0x0000000f0e0e7221 */ /* 0x000fe20000010000 */
[C---:B------:R-:W-:Y:S01]  /*6ed0*/  FFMA.FTZ R15, R212.reuse, R11, R18 ;  /* 0x0000000bd40f7223 */ /* 0x040fe20000010012 */
[----:B------:R-:W-:Y:S01]  /*6ee0*/  FADD.FTZ R13, R13, R20 ;  /* 0x000000140d0d7221 */ /* 0x000fe20000010000 */
[C---:B------:R-:W-:Y:S01]  /*6ef0*/  FMUL.FTZ R18, R101.reuse, R178 ;  /* 0x000000b265127220 */ /* 0x040fe20000410000 */
[----:B------:R-:W-:Y:S01]  /*6f00*/  FFMA.FTZ R16, R212, R17, -R19 ;  /* 0x00000011d4107223 */ /* 0x000fe20000010813 */
[----:B------:R-:W-:Y:S01]  /*6f10*/  FADD.FTZ R15, R14, R15 ;  /* 0x0000000f0e0f7221 */ /* 0x000fe20000010000 */
[----:B------:R-:W-:Y:S01]  /*6f20*/  FMUL.FTZ R14, R101, R36 ;  /* 0x00000024650e7220 */ /* 0x000fe20000410000 */
[C---:B------:R-:W-:Y:S01]  /*6f30*/  FMUL.FTZ R23, R100.reuse, R179 ;  /* 0x000000b364177220 */ /* 0x040fe20000410000 */
[----:B------:R-:W-:Y:S01]  /*6f40*/  FADD.FTZ R16, R13, R16 ;  /* 0x000000100d107221 */ /* 0x000fe20000010000 */
[----:B------:R-:W-:Y:S01]  /*6f50*/  FFMA.FTZ R210, R149, -R100, R210 ;  /* 0x8000006495d27223 */ /* 0x000fe200000100d2 */
[----:B------:R-:W-:Y:S01]  /*6f60*/  FMUL.FTZ R20, R197, R14 ;  /* 0x0000000ec5147220 */ /* 0x000fe20000410000 */
[----:B------:R-:W-:Y:S01]  /*6f70*/  FMUL.FTZ R13, R100, R37 ;  /* 0x00000025640d7220 */ /* 0x000fe20000410000 */
[----:B------:R-:W-:Y:S01]  /*6f80*/  FMUL.FTZ R19, R196, R23 ;  /* 0x00000017c4137220 */ /* 0x000fe20000410000 */
[----:B------:R-:W-:Y:S01]  /*6f90*/  FFMA.FTZ R218, R141, -R92, R218 ;  /* 0x8000005c8dda7223 */ /* 0x000fe200000100da */
[-C--:B------:R-:W-:Y:S01]  /*6fa0*/  FFMA.FTZ R21, R213, R18.reuse, -R20 ;  /* 0x00000012d5157223 */ /* 0x080fe20000010814 */
[----:B------:R-:W-:Y:S01]  /*6fb0*/  FMUL.FTZ R18, R197, R18 ;  /* 0x00000012c5127220 */ /* 0x000fe20000410000 */
[----:B------:R-:W-:Y:S01]  /*6fc0*/  FMUL.FTZ R17, R216, R27 ;  /* 0x0000001bd8117220 */ /* 0x000fe20000410000 */
[----:B------:R-:W-:Y:S01]  /*6fd0*/  FADD.FTZ R137, R22, R137 ;  /* 0x0000008916897221 */ /* 0x000fe20000010000 */
[----:B------:R-:W-:Y:S01]  /*6fe0*/  FADD.FTZ R21, R16, R21 ;  /* 0x0000001510157221 */ /* 0x000fe20000010000 */
[----:B------:R-:W-:Y:S01]  /*6ff0*/  FFMA.FTZ R18, R213, R14, R18 ;  /* 0x0000000ed5127223 */ /* 0x000fe20000010012 */
[----:B------:R-:W-:Y:S01]  /*7000*/  FMUL.FTZ R16, R99, R38 ;  /* 0x0000002663107220 */ /* 0x000fe20000410000 */
[-C--:B------:R-:W-:Y:S01]  /*7010*/  FFMA.FTZ R17, R218, R25.reuse, R17 ;  /* 0x00000019da117223 */ /* 0x080fe20000010011 */
[----:B------:R-:W-:Y:S01]  /*7020*/  FMUL.FTZ R25, R216, R25 ;  /* 0x00000019d8197220 */ /* 0x000fe20000410000 */
[----:B------:R-:W-:Y:S01]  /*7030*/  FADD.FTZ R15, R15, R18 ;  /* 0x000000120f0f7221 */ /* 0x000fe20000010000 */
[-C--:B------:R-:W-:Y:S01]  /*7040*/  FFMA.FTZ R18, R210, R13.reuse, R19 ;  /* 0x0000000dd2127223 */ /* 0x080fe20000010013 */
[----:B------:R-:W-:Y:S01]  /*7050*/  FMUL.FTZ R20, R196, R13 ;  /* 0x0000000dc4147220 */ /* 0x000fe20000410000 */
[----:B------:R-:W-:Y:S01]  /*7060*/  FFMA.FTZ R211, R146, -R99, R211 ;  /* 0x8000006392d37223 */ /* 0x000fe200000100d3 */
[----:B------:R-:W-:Y:S01]  /*7070*/  FMUL.FTZ R22, R99, R180 ;  /* 0x000000b463167220 */ /* 0x000fe20000410000 */
[----:B------:R-:W-:Y:S01]  /*7080*/  FADD.FTZ R18, R15, R18 ;  /* 0x000000120f127221 */ /* 0x000fe20000010000 */
[----:B------:R-:W-:Y:S01]  /*7090*/  FMUL.FTZ R15, R98, R39 ;  /* 0x00000027620f7220 */ /* 0x000fe20000410000 */
[----:B------:R-:W-:Y:S01]  /*70a0*/  FMUL.FTZ R24, R195, R16 ;  /* 0x00000010c3187220 */ /* 0x000fe20000410000 */
[----:B------:R-:W-:Y:S01]  /*70b0*/  FFMA.FTZ R19, R218, R27, -R25 ;  /* 0x0000001bda137223 */ /* 0x000fe20000010819 */
[----:B------:R-:W-:Y:S01]  /*70c0*/  FFMA.FTZ R20, R210, R23, -R20 ;  /* 0x00000017d2147223 */ /* 0x000fe20000010814 */
[----:B------:R-:W-:Y:S01]  /*70d0*/  FFMA.FTZ R208, R147, -R98, R208 ;  /* 0x8000006293d07223 */ /* 0x000fe200000100d0 */
[----:B------:R-:W-:Y:S01]  /*70e0*/  FMUL.FTZ R27, R98, R181 ;  /* 0x000000b5621b7220 */ /* 0x000fe20000410000 */
[----:B------:R-:W-:Y:S01]  /*70f0*/  FMUL.FTZ R23, R194, R15 ;  /* 0x0000000fc2177220 */ /* 0x000fe20000410000 */
[-C--:B------:R-:W-:Y:S01]  /*7100*/  FFMA.FTZ R25, R211, R22.reuse, -R24 ;  /* 0x00000016d3197223 */ /* 0x080fe20000010818 */
[----:B------:R-:W-:Y:S01]  /*7110*/  FMUL.FTZ R22, R195, R22 ;  /* 0x00000016c3167220 */ /* 0x000fe20000410000 */
[----:B------:R-:W-:Y:S01]  /*7120*/  FMUL.FTZ R24, R187, UR19 ;  /* 0x00000013bb187c20 */ /* 0x000fe20008410000 */
[-C--:B------:R-:W-:Y:S01]  /*7130*/  FFMA.FTZ R29, R208, R27.reuse, -R23 ;  /* 0x0000001bd01d7223 */ /* 0x080fe20000010817 */
[----:B------:R-:W-:Y:S01]  /*7140*/  FMUL.FTZ R27, R194, R27 ;  /* 0x0000001bc21b7220 */ /* 0x000fe20000410000 */
[----:B------:R-:W-:Y:S01]  /*7150*/  FFMA.FTZ R23, R211, R16, R22 ;  /* 0x00000010d3177223 */ /* 0x000fe20000010016 */
[----:B------:R-:W-:Y:S01]  /*7160*/  FADD.FTZ R20, R21, R20 ;  /* 0x0000001415147221 */ /* 0x000fe20000010000 */
[----:B------:R-:W-:Y:S01]  /*7170*/  FFMA.FTZ R21, R45, UR18, R24 ;  /* 0x000000122d157c23 */ /* 0x000fe20008010018 */
[----:B------:R-:W-:Y:S01]  /*7180*/  FFMA.FTZ R27, R208, R15, R27 ;  /* 0x0000000fd01b7223 */ /* 0x000fe2000001001b */
[----:B------:R-:W-:Y:S01]  /*7190*/  FADD.FTZ R18, R18, R23 ;  /* 0x0000001712127221 */ /* 0x000fe20000010000 */
[----:B------:R-:W-:Y:S01]  /*71a0*/  FADD.FTZ R20, R20, R25 ;  /* 0x0000001914147221 */ /* 0x000fe20000010000 */
[----:B------:R-:W-:Y:S01]  /*71b0*/  FMUL.FTZ R53, R218, R21 ;  /* 0x00000015da357220 */ /* 0x000fe20000410000 */
[----:B------:R-:W-:Y:S01]  /*71c0*/  FFMA.FTZ R209, R144, -R97, R209 ;  /* 0x8000006190d17223 */ /* 0x000fe200000100d1 */
[----:B------:R-:W-:Y:S01]  /*71d0*/  FADD.FTZ R27, R18, R27 ;  /* 0x0000001b121b7221 */ /* 0x000fe20000010000 */
[C---:B------:R-:W-:Y:S01]  /*71e0*/  FMUL.FTZ R18, R97.reuse, R40 ;  /* 0x0000002861127220 */ /* 0x040fe20000410000 */
[----:B------:R-:W-:Y:S01]  /*71f0*/  FMUL.FTZ R21, R96, R41 ;  /* 0x0000002960157220 */ /* 0x000fe20000410000 */
[----:B------:R-:W-:Y:S01]  /*7200*/  FMUL.FTZ R22, R97, R182 ;  /* 0x000000b661167220 */ /* 0x000fe20000410000 */
[----:B------:R-:W-:Y:S01]  /*7210*/  FADD.FTZ R20, R20, R29 ;  /* 0x0000001d14147221 */ /* 0x000fe20000010000 */
[----:B------:R-:W-:Y:S01]  /*7220*/  FMUL.FTZ R24, R193, R18 ;  /* 0x00000012c1187220 */ /* 0x000fe20000410000 */
[----:B------:R-:W-:Y:S01]  /*7230*/  FFMA.FTZ R206, R145, -R96, R206 ;  /* 0x8000006091ce7223 */ /* 0x000fe200000100ce */
[----:B------:R-:W-:Y:S01]  /*7240*/  FMUL.FTZ R25, R96, R183 ;  /* 0x000000b760197220 */ /* 0x000fe20000410000 */
[----:B------:R-:W-:Y:S01]  /*7250*/  FMUL.FTZ R29, R192, R21 ;  /* 0x00000015c01d7220 */ /* 0x000fe20000410000 */
[-C--:B------:R-:W-:Y:S01]  /*7260*/  FFMA.FTZ R23, R209, R22.reuse, -R24 ;  /* 0x00000016d1177223 */ /* 0x080fe20000010818 */
[----:B------:R-:W-:Y:S01]  /*7270*/  FMUL.FTZ R22, R193, R22 ;  /* 0x00000016c1167220 */ /* 0x000fe20000410000 */
[----:B------:R-:W-:Y:S01]  /*7280*/  FMUL.FTZ R24, R95, R42 ;  /* 0x0000002a5f187220 */ /* 0x000fe20000410000 */
[-C--:B------:R-:W-:Y:S01]  /*7290*/  FFMA.FTZ R29, R206, R25.reuse, -R29 ;  /* 0x00000019ce1d7223 */ /* 0x080fe2000001081d */
[----:B------:R-:W-:Y:S01]  /*72a0*/  FMUL.FTZ R25, R192, R25 ;  /* 0x00000019c0197220 */ /* 0x000fe20000410000 */
[----:B------:R-:W-:Y:S01]  /*72b0*/  FFMA.FTZ R22, R209, R18, R22 ;  /* 0x00000012d1167223 */ /* 0x000fe20000010016 */
[----:B------:R-:W-:Y:S01]  /*72c0*/  FFMA.FTZ R207, R142, -R95, R207 ;  /* 0x8000005f8ecf7223 */ /* 0x000fe200000100cf */
[----:B------:R-:W-:Y:S01]  /*72d0*/  FMUL.FTZ R28, R191, R24 ;  /* 0x00000018bf1c7220 */ /* 0x000fe20000410000 */
[----:B------:R-:W-:Y:S01]  /*72e0*/  FFMA.FTZ R25, R206, R21, R25 ;  /* 0x00000015ce197223 */ /* 0x000fe20000010019 */
[----:B------:R-:W-:Y:S01]  /*72f0*/  FADD.FTZ R22, R27, R22 ;  /* 0x000000161b167221 */ /* 0x000fe20000010000 */
[----:B------:R-:W-:Y:S01]  /*7300*/  FFMA.FTZ R204, R143, -R94, R204 ;  /* 0x8000005e8fcc7223 */ /* 0x000fe200000100cc */
[-C--:B------:R-:W-:Y:S01]  /*7310*/  FFMA.FTZ R27, R207, R26.reuse, -R28 ;  /* 0x0000001acf1b7223 */ /* 0x080fe2000001081c */
[----:B------:R-:W-:Y:S01]  /*7320*/  FMUL.FTZ R26, R191, R26 ;  /* 0x0000001abf1a7220 */ /* 0x000fe20000410000 */
[----:B------:R-:W-:Y:S01]  /*7330*/  FADD.FTZ R22, R22, R25 ;  /* 0x0000001916167221 */ /* 0x000fe20000010000 */
[----:B------:R-:W-:Y:S01]  /*7340*/  FMUL.FTZ R25, R94, R43 ;  /* 0x0000002b5e197220 */ /* 0x000fe20000410000 */
[----:B------:R-:W-:Y:S01]  /*7350*/  FADD.FTZ R20, R20, R23 ;  /* 0x0000001714147221 */ /* 0x000fe20000010000 */
[----:B------:R-:W-:Y:S01]  /*7360*/  FFMA.FTZ R23, R207, R24, R26 ;  /* 0x00000018cf177223 */ /* 0x000fe2000001001a */
[C---:B------:R-:W-:Y:S01]  /*7370*/  FMUL.FTZ R26, R93.reuse, R44 ;  /* 0x0000002c5d1a7220 */ /* 0x040fe20000410000 */
[----:B------:R-:W-:Y:S01]  /*7380*/  FMUL.FTZ R47, R202, R25 ;  /* 0x00000019ca2f7220 */ /* 0x000fe20000410000 */
[----:B------:R-:W-:Y:S01]  /*7390*/  FADD.FTZ R20, R20, R29 ;  /* 0x0000001d14147221 */ /* 0x000fe20000010000 */
[----:B------:R-:W-:Y:S01]  /*73a0*/  FMUL.FTZ R28, R93, R186 ;  /* 0x000000ba5d1c7220 */ /* 0x000fe20000410000 */
[----:B------:R-:W-:Y:S01]  /*73b0*/  FADD.FTZ R22, R22, R23 ;  /* 0x0000001716167221 */ /* 0x000fe20000010000 */
[-C--:B------:R-:W-:Y:S01]  /*73c0*/  FFMA.FTZ R47, R204, R31.reuse, -R47 ;  /* 0x0000001fcc2f7223 */ /* 0x080fe2000001082f */
[----:B------:R-:W-:Y:S01]  /*73d0*/  FMUL.FTZ R31, R202, R31 ;  /* 0x0000001fca1f7220 */ /* 0x000fe20000410000 */
[----:B------:R-:W-:Y:S01]  /*73e0*/  FFMA.FTZ R205, R140, -R93, R205 ;  /* 0x8000005d8ccd7223 */ /* 0x000fe200000100cd */
[C---:B------:R-:W-:Y:S01]  /*73f0*/  FMUL.FTZ R30, R203.reuse, R26 ;  /* 0x0000001acb1e7220 */ /* 0x040fe20000410000 */
[-C--:B------:R-:W-:Y:S01]  /*7400*/  FMUL.FTZ R23, R203, R28.reuse ;  /* 0x0000001ccb177220 */ /* 0x080fe20000410000 */
[----:B------:R-:W-:Y:S01]  /*7410*/  FFMA.FTZ R31, R204, R25, R31 ;  /* 0x00000019cc1f7223 */ /* 0x000fe2000001001f */
[----:B------:R-:W-:Y:S01]  /*7420*/  FADD.FTZ R20, R20, R27 ;  /* 0x0000001b14147221 */ /* 0x000fe20000010000 */
[C---:B------:R-:W-:Y:S01]  /*7430*/  FFMA.FTZ R29, R205.reuse, R28, -R30 ;  /* 0x0000001ccd1d7223 */ /* 0x040fe2000001081e */
[----:B------:R-:W-:Y:S01]  /*7440*/  FFMA.FTZ R27, R205, R26, R23 ;  /* 0x0000001acd1b7223 */ /* 0x000fe20000010017 */
[----:B------:R-:W-:Y:S01]  /*7450*/  FADD.FTZ R22, R22, R31 ;  /* 0x0000001f16167221 */ /* 0x000fe20000010000 */
[----:B------:R-:W-:Y:S01]  /*7460*/  FADD.FTZ R20, R20, R47 ;  /* 0x0000002f14147221 */ /* 0x000fe20000010000 */
[----:B------:R-:W-:Y:S01]  /*7470*/  FMUL.FTZ R23, R44, UR19 ;  /* 0x000000132c177c20 */ /* 0x000fe20008410000 */
[----:B------:R-:W-:Y:S01]  /*7480*/  FADD.FTZ R109, R26, R109 ;  /* 0x0000006d1a6d7221 */ /* 0x000fe20000010000 */
[----:B------:R-:W-:Y:S01]  /*7490*/  FADD.FTZ R28, R22, R27 ;  /* 0x0000001b161c7221 */ /* 0x000fe20000010000 */
[----:B------:R-:W-:Y:S01]  /*74a0*/  FADD.FTZ R20, R20, R29 ;  /* 0x0000001d14147221 */ /* 0x000fe20000010000 */
[C---:B------:R-:W-:Y:S01]  /*74b0*/  FFMA.FTZ R22, R186.reuse, UR18, -R23 ;  /* 0x00000012ba167c23 */ /* 0x040fe20008010817 */
[----:B------:R-:W-:Y:S01]  /*74c0*/  FMUL.FTZ R23, R186, UR19 ;  /* 0x00000013ba177c20 */ /* 0x000fe20008410000 */
[----:B------:R-:W-:Y:S01]  /*74d0*/  FADD.FTZ R17, R28, R17 ;  /* 0x000000111c117221 */ /* 0x000fe20000010000 */
[----:B------:R-:W-:Y:S01]  /*74e0*/  FADD.FTZ R19, R20, R19 ;  /* 0x0000001314137221 */ /* 0x000fe20000010000 */
[----:B------:R-:W0:Y:S01]  /*74f0*/  SHFL.DOWN PT, R29, R6, 0x1, 0x1f ;  /* 0x08201f00061d7f89 */ /* 0x000e2200000e0000 */
[----:B------:R-:W-:Y:S01]  /*7500*/  FFMA.FTZ R20, R44, UR18, R23 ;  /* 0x000000122c147c23 */ /* 0x000fe20008010017 */
[----:B------:R-:W-:Y:S01]  /*7510*/  FADD.FTZ R17, R17, R4 ;  /* 0x0000000411117221 */ /* 0x000fe20000010000 */
[----:B------:R-:W-:Y:S01]  /*7520*/  FADD.FTZ R12, R19, R12 ;  /* 0x0000000c130c7221 */ /* 0x000fe20000010000 */
[----:B------:R-:W2:Y:S01]  /*7530*/  SHFL.DOWN PT, R28, R7, 0x1, 0x1f ;  /* 0x08201f00071c7f89 */ /* 0x000ea200000e0000 */
[----:B------:R-:W-:Y:S01]  /*7540*/  FMUL.FTZ R20, R205, R20 ;  /* 0x00000014cd147220 */ /* 0x000fe20000410000 */
[----:B------:R-:W-:Y:S01]  /*7550*/  FADD.FTZ R4, R17, R10 ;  /* 0x0000000a11047221 */ /* 0x000fe20000010000 */
[----:B------:R-:W-:Y:S01]  /*7560*/  FADD.FTZ R23, R12, R5 ;  /* 0x000000050c177221 */ /* 0x000fe20000010000 */
[----:B------:R-:W-:Y:S01]  /*7570*/  FMUL.FTZ R10, R185, UR19 ;  /* 0x00000013b90a7c20 */ /* 0x000fe20008410000 */
[----:B------:R-:W-:Y:S01]  /*7580*/  FMUL.FTZ R17, R42, UR19 ;  /* 0x000000132a117c20 */ /* 0x000fe20008410000 */
[----:B------:R-:W-:Y:S01]  /*7590*/  FFMA.FTZ R203, R203, R22, R20 ;  /* 0x00000016cbcb7223 */ /* 0x000fe20000010014 */
[----:B------:R-:W4:Y:S01]  /*75a0*/  SHFL.DOWN PT, R27, R4, 0x1, 0x1f ;  /* 0x08201f00041b7f89 */ /* 0x000f2200000e0000 */
[----:B------:R-:W-:Y:S01]  /*75b0*/  FFMA.FTZ R5, R43, UR18, R10 ;  /* 0x000000122b057c23 */ /* 0x000fe2000801000a */
[----:B------:R-:W-:Y:S01]  /*75c0*/  FADD.FTZ R110, R25, R110 ;  /* 0x0000006e196e7221 */ /* 0x000fe20000010000 */
[----:B------:R-:W-:Y:S01]  /*75d0*/  FMUL.FTZ R12, R43, UR19 ;  /* 0x000000132b0c7c20 */ /* 0x000fe20008410000 */
[----:B------:R-:W5:Y:S01]  /*75e0*/  SHFL.DOWN PT, R26, R23, 0x1, 0x1f ;  /* 0x08201f00171a7f89 */ /* 0x000f6200000e0000 */
[----:B------:R-:W-:Y:S01]  /*75f0*/  FMUL.FTZ R19, R204, R5 ;  /* 0x00000005cc137220 */ /* 0x000fe20000410000 */
[C---:B------:R-:W-:Y:S01]  /*7600*/  FMUL.FTZ R5, R184.reuse, UR19 ;  /* 0x00000013b8057c20 */ /* 0x040fe20008410000 */
[----:B------:R-:W-:Y:S01]  /*7610*/  FFMA.FTZ R184, R184, UR18, -R17 ;  /* 0x00000012b8b87c23 */ /* 0x000fe20008010811 */
[----:B------:R-:W-:Y:S01]  /*7620*/  FADD.FTZ R112, R21, R112 ;  /* 0x0000007015707221 */ /* 0x000fe20000010000 */
[----:B------:R-:W-:Y:S01]  /*7630*/  FFMA.FTZ R185, R185, UR18, -R12 ;  /* 0x00000012b9b97c23 */ /* 0x000fe2000801080c */
[----:B------:R-:W-:Y:S01]  /*7640*/  FFMA.FTZ R10, R42, UR18, R5 ;  /* 0x000000122a0a7c23 */ /* 0x000fe20008010005 */
[----:B------:R-:W-:Y:S01]  /*7650*/  MOV R5, R23 ;  /* 0x0000001700057202 */ /* 0x000fe20000000f00 */
[----:B------:R-:W-:Y:S01]  /*7660*/  FADD.FTZ R113, R18, R113 ;  /* 0x0000007112717221 */ /* 0x000fe20000010000 */
[----:B0-----:R-:W-:Y:S01]  /*7670*/  @!P2 FADD.FTZ R6, R6, R29 ;  /* 0x0000001d0606a221 */ /* 0x001fe20000010000 */
[----:B------:R-:W-:Y:S01]  /*7680*/  FMUL.FTZ R20, R207, R10 ;  /* 0x0000000acf147220 */ /* 0x000fe20000410000 */
[----:B------:R-:W-:Y:S01]  /*7690*/  FMUL.FTZ R10, R183, UR19 ;  /* 0x00000013b70a7c20 */ /* 0x000fe20008410000 */
[----:B------:R-:W-:Y:S01]  /*76a0*/  FFMA.FTZ R202, R202, R185, R19 ;  /* 0x000000b9caca7223 */ /* 0x000fe20000010013 */
[----:B--2---:R-:W-:Y:S01]  /*76b0*/  @!P2 FADD.FTZ R7, R7, R28 ;  /* 0x0000001c0707a221 */ /* 0x004fe20000010000 */
[----:B------:R-:W-:Y:S01]  /*76c0*/  FFMA.FTZ R191, R191, R184, R20 ;  /* 0x000000b8bfbf7223 */ /* 0x000fe20000010014 */
[----:B------:R-:W0:Y:S01]  /*76d0*/  SHFL.DOWN PT, R25, R6, 0x2, 0x1f ;  /* 0x08401f0006197f89 */ /* 0x000e2200000e0000 */
[C---:B------:R-:W-:Y:S01]  /*76e0*/  FFMA.FTZ R17, R41.reuse, UR18, R10 ;  /* 0x0000001229117c23 */ /* 0x040fe2000801000a */
[----:B------:R-:W-:Y:S01]  /*76f0*/  FMUL.FTZ R19, R40, UR19 ;  /* 0x0000001328137c20 */ /* 0x000fe20008410000 */
[----:B------:R-:W-:Y:S01]  /*7700*/  FMUL.FTZ R12, R41, UR19 ;  /* 0x00000013290c7c20 */ /* 0x000fe20008410000 */
[----:B------:R-:W2:Y:S01]  /*7710*/  SHFL.DOWN PT, R22, R7, 0x2, 0x1f ;  /* 0x08401f0007167f89 */ /* 0x000ea200000e0000 */
[----:B----4-:R-:W-:Y:S01]  /*7720*/  @!P2 FADD.FTZ R4, R27, R4 ;  /* 0x000000041b04a221 */ /* 0x010fe20000010000 */
[----:B------:R-:W-:Y:S01]  /*7730*/  FMUL.FTZ R21, R206, R17 ;  /* 0x00000011ce157220 */ /* 0x000fe20000410000 */
[C---:B------:R-:W-:Y:S01]  /*7740*/  FMUL.FTZ R17, R182.reuse, UR19 ;  /* 0x00000013b6117c20 */ /* 0x040fe20008410000 */
[----:B------:R-:W-:Y:S01]  /*7750*/  FFMA.FTZ R182, R182, UR18, -R19 ;  /* 0x00000012b6b67c23 */ /* 0x000fe20008010813 */
[----:B-----5:R-:W-:Y:S01]  /*7760*/  @!P2 FADD.FTZ R5, R5, R26 ;  /* 0x0000001a0505a221 */ /* 0x020fe20000010000 */
[----:B------:R-:W4:Y:S01]  /*7770*/  SHFL.DOWN PT, R23, R4, 0x2, 0x1f ;  /* 0x08401f0004177f89 */ /* 0x000f2200000e0000 */
[----:B------:R-:W-:Y:S01]  /*7780*/  ISETP.GT.AND P2, PT, R171, 0x1d, PT ;  /* 0x0000001dab00780c */ /* 0x000fe20003f44270 */
[----:B------:R-:W-:Y:S01]  /*7790*/  FFMA.FTZ R10, R40, UR18, R17 ;  /* 0x00000012280a7c23 */ /* 0x000fe20008010011 */
[----:B------:R-:W-:Y:S01]  /*77a0*/  FFMA.FTZ R183, R183, UR18, -R12 ;  /* 0x00000012b7b77c23 */ /* 0x000fe2000801080c */
[----:B------:R-:W5:Y:S01]  /*77b0*/  SHFL.DOWN PT, R20, R5, 0x2, 0x1f ;  /* 0x08401f0005147f89 */ /* 0x000f6200000e0000 */
[----:B------:R-:W-:Y:S01]  /*77c0*/  FADD.FTZ R114, R15, R114 ;  /* 0x000000720f727221 */ /* 0x000fe20000010000 */
[----:B------:R-:W-:Y:S01]  /*77d0*/  FMUL.FTZ R10, R209, R10 ;  /* 0x0000000ad10a7220 */ /* 0x000fe20000410000 */
[----:B------:R-:W-:Y:S01]  /*77e0*/  FFMA.FTZ R192, R192, R183, R21 ;  /* 0x000000b7c0c07223 */ /* 0x000fe20000010015 */
[----:B------:R-:W-:Y:S01]  /*77f0*/  FADD.FTZ R115, R16, R115 ;  /* 0x0000007310737221 */ /* 0x000fe20000010000 */
[----:B------:R-:W-:Y:S01]  /*7800*/  FMUL.FTZ R17, R38, UR19 ;  /* 0x0000001326117c20 */ /* 0x000fe20008410000 */
[----:B------:R-:W-:Y:S01]  /*7810*/  FFMA.FTZ R193, R193, R182, R10 ;  /* 0x000000b6c1c17223 */ /* 0x000fe2000001000a */
[----:B------:R-:W-:Y:S01]  /*7820*/  FMUL.FTZ R10, R39, UR19 ;  /* 0x00000013270a7c20 */ /* 0x000fe20008410000 */
[----:B------:R-:W-:Y:S01]  /*7830*/  FADD.FTZ R116, R13, R116 ;  /* 0x000000740d747221 */ /* 0x000fe20000010000 */
[----:B------:R-:W-:Y:S01]  /*7840*/  FMUL.FTZ R12, R37, UR19 ;  /* 0x00000013250c7c20 */ /* 0x000fe20008410000 */
[----:B0-----:R-:W-:Y:S01]  /*7850*/  @!P2 FADD.FTZ R6, R6, R25 ;  /* 0x000000190606a221 */ /* 0x001fe20000010000 */
[C---:B------:R-:W-:Y:S01]  /*7860*/  FFMA.FTZ R19, R181.reuse, UR18, -R10 ;  /* 0x00000012b5137c23 */ /* 0x040fe2000801080a */
[----:B------:R-:W-:Y:S01]  /*7870*/  FMUL.FTZ R10, R181, UR19 ;  /* 0x00000013b50a7c20 */ /* 0x000fe20008410000 */
[----:B------:R-:W-:Y:S01]  /*7880*/  FADD.FTZ R118, R11, R118 ;  /* 0x000000760b767221 */ /* 0x000fe20000010000 */
[----:B--2---:R-:W-:Y:S01]  /*7890*/  @!P2 FADD.FTZ R7, R7, R22 ;  /* 0x000000160707a221 */ /* 0x004fe20000010000 */
[----:B------:R-:W0:Y:S01]  /*78a0*/  SHFL.DOWN PT, R25, R6, 0x4, 0x1f ;  /* 0x08801f0006197f89 */ /* 0x000e2200000e0000 */
[----:B------:R-:W-:Y:S01]  /*78b0*/  FFMA.FTZ R15, R39, UR18, R10 ;  /* 0x00000012270f7c23 */ /* 0x000fe2000801000a */
[----:B------:R-:W-:Y:S01]  /*78c0*/  FMUL.FTZ R11, R34, UR19 ;  /* 0x00000013220b7c20 */ /* 0x000fe20008410000 */
[----:B------:R-:W-:Y:S01]  /*78d0*/  FFMA.FTZ R216, R216, R51, R53 ;  /* 0x00000033d8d87223 */ /* 0x000fe20000010035 */
[----:B------:R-:W-:Y:S01]  /*78e0*/  FFMA.FTZ R223, R138, R46, R223 ;  /* 0x0000002e8adf7223 */ /* 0x000fe200000100df */
[----:B----4-:R-:W-:Y:S01]  /*78f0*/  @!P2 FADD.FTZ R4, R4, R23 ;  /* 0x000000170404a221 */ /* 0x010fe20000010000 */
[----:B------:R-:W-:Y:S01]  /*7900*/  FMUL.FTZ R21, R208, R15 ;  /* 0x0000000fd0157220 */ /* 0x000fe20000410000 */
[C---:B------:R-:W-:Y:S01]  /*7910*/  FMUL.FTZ R15, R180.reuse, UR19 ;  /* 0x00000013b40f7c20 */ /* 0x040fe20008410000 */
[----:B------:R-:W-:Y:S01]  /*7920*/  FFMA.FTZ R180, R180, UR18, -R17 ;  /* 0x00000012b4b47c23 */ /* 0x000fe20008010811 */
[----:B-----5:R-:W-:Y:S01]  /*7930*/  @!P2 FADD.FTZ R5, R5, R20 ;  /* 0x000000140505a221 */ /* 0x020fe20000010000 */
[----:B------:R-:W2:Y:S01]  /*7940*/  SHFL.DOWN PT, R23, R4, 0x4, 0x1f ;  /* 0x08801f0004177f89 */ /* 0x000ea200000e0000 */
[----:B------:R-:W-:Y:S01]  /*7950*/  ISETP.GT.AND P2, PT, R171, 0x1b, PT ;  /* 0x0000001bab00780c */ /* 0x000fe20003f44270 */
[----:B------:R-:W-:Y:S01]  /*7960*/  FFMA.FTZ R10, R38, UR18, R15 ;  /* 0x00000012260a7c23 */ /* 0x000fe2000801000f */
[----:B------:R-:W-:Y:S01]  /*7970*/  FFMA.FTZ R194, R194, R19, R21 ;  /* 0x00000013c2c27223 */ /* 0x000fe20000010015 */
[----:B------:R-:W4:Y:S01]  /*7980*/  SHFL.DOWN PT, R20, R7, 0x4, 0x1f ;  /* 0x08801f0007147f89 */ /* 0x000f2200000e0000 */
[----:B------:R-:W-:Y:S01]  /*7990*/  FMUL.FTZ R15, R36, UR19 ;  /* 0x00000013240f7c20 */ /* 0x000fe20008410000 */
[----:B------:R-:W-:Y:S01]  /*79a0*/  FMUL.FTZ R16, R211, R10 ;  /* 0x0000000ad3107220 */ /* 0x000fe20000410000 */
[C---:B------:R-:W-:Y:S01]  /*79b0*/  FMUL.FTZ R10, R179.reuse, UR19 ;  /* 0x00000013b30a7c20 */ /* 0x040fe20008410000 */
[----:B------:R-:W5:Y:S01]  /*79c0*/  SHFL.DOWN PT, R18, R5, 0x4, 0x1f ;  /* 0x08801f0005127f89 */ /* 0x000f6200000e0000 */
[----:B------:R-:W-:Y:S01]  /*79d0*/  FFMA.FTZ R179, R179, UR18, -R12 ;  /* 0x00000012b3b37c23 */ /* 0x000fe2000801080c */
[----:B------:R-:W-:Y:S01]  /*79e0*/  FFMA.FTZ R195, R195, R180, R16 ;  /* 0x000000b4c3c37223 */ /* 0x000fe20000010010 */
[----:B------:R-:W-:Y:S01]  /*79f0*/  FFMA.FTZ R13, R37, UR18, R10 ;  /* 0x00000012250d7c23 */ /* 0x000fe2000801000a */
[----:B------:R-:W-:Y:S01]  /*7a00*/  FMUL.FTZ R12, R35, UR19 ;  /* 0x00000013230c7c20 */ /* 0x000fe20008410000 */
[----:B------:R-:W-:Y:S01]  /*7a10*/  FFMA.FTZ R216, R141, R45, R216 ;  /* 0x0000002d8dd87223 */ /* 0x000fe200000100d8 */
[----:B0-----:R-:W-:Y:S01]  /*7a20*/  @!P2 FADD.FTZ R6, R6, R25 ;  /* 0x000000190606a221 */ /* 0x001fe20000010000 */
[----:B------:R-:W-:Y:S01]  /*7a30*/  FMUL.FTZ R17, R210, R13 ;  /* 0x0000000dd2117220 */ /* 0x000fe20000410000 */
[C---:B------:R-:W-:Y:S01]  /*7a40*/  FMUL.FTZ R13, R178.reuse, UR19 ;  /* 0x00000013b20d7c20 */ /* 0x040fe20008410000 */
[----:B------:R-:W-:Y:S01]  /*7a50*/  FFMA.FTZ R178, R178, UR18, -R15 ;  /* 0x00000012b2b27c23 */ /* 0x000fe2000801080f */
[----:B------:R-:W-:Y:S01]  /*7a60*/  FFMA.FTZ R203, R140, R44, R203 ;  /* 0x0000002c8ccb7223 */ /* 0x000fe200000100cb */
[----:B------:R-:W0:Y:S01]  /*7a70*/  SHFL.DOWN PT, R21, R6, 0x8, 0x1f ;  /* 0x09001f0006157f89 */ /* 0x000e2200000e0000 */
[----:B------:R-:W-:Y:S01]  /*7a80*/  FFMA.FTZ R10, R36, UR18, R13 ;  /* 0x00000012240a7c23 */ /* 0x000fe2000801000d */
[----:B------:R-:W-:Y:S01]  /*7a90*/  FFMA.FTZ R196, R196, R179, R17 ;  /* 0x000000b3c4c47223 */ /* 0x000fe20000010011 */
[----:B------:R-:W-:Y:S01]  /*7aa0*/  FFMA.FTZ R202, R143, R43, R202 ;  /* 0x0000002b8fca7223 */ /* 0x000fe200000100ca */
[----:B------:R-:W-:Y:S01]  /*7ab0*/  FFMA.FTZ R191, R142, R42, R191 ;  /* 0x0000002a8ebf7223 */ /* 0x000fe200000100bf */
[----:B--2---:R-:W-:Y:S01]  /*7ac0*/  @!P2 FADD.FTZ R4, R4, R23 ;  /* 0x000000170404a221 */ /* 0x004fe20000010000 */
[----:B------:R-:W-:Y:S01]  /*7ad0*/  FMUL.FTZ R16, R213, R10 ;  /* 0x0000000ad5107220 */ /* 0x000fe20000410000 */
[C---:B------:R-:W-:Y:S01]  /*7ae0*/  FMUL.FTZ R10, R177.reuse, UR19 ;  /* 0x00000013b10a7c20 */ /* 0x040fe20008410000 */
[----:B------:R-:W-:Y:S01]  /*7af0*/  FFMA.FTZ R177, R177, UR18, -R12 ;  /* 0x00000012b1b17c23 */ /* 0x000fe2000801080c */
[----:B----4-:R-:W-:Y:S01]  /*7b00*/  @!P2 FADD.FTZ R7, R7, R20 ;  /* 0x000000140707a221 */ /* 0x010fe20000010000 */
[----:B------:R-:W2:Y:S01]  /*7b10*/  SHFL.DOWN PT, R19, R4, 0x8, 0x1f ;  /* 0x09001f0004137f89 */ /* 0x000ea200000e0000 */
[----:B------:R-:W-:Y:S01]  /*7b20*/  FFMA.FTZ R13, R35, UR18, R10 ;  /* 0x00000012230d7c23 */ /* 0x000fe2000801000a */
[----:B------:R-:W-:Y:S01]  /*7b30*/  FMUL.FTZ R10, R33, UR19 ;  /* 0x00000013210a7c20 */ /* 0x000fe20008410000 */
[----:B-----5:R-:W-:Y:S01]  /*7b40*/  @!P2 FADD.FTZ R5, R5, R18 ;  /* 0x000000120505a221 */ /* 0x020fe20000010000 */
[----:B------:R-:W4:Y:S01]  /*7b50*/  SHFL.DOWN PT, R20, R7, 0x8, 0x1f ;  /* 0x09001f0007147f89 */ /* 0x000f2200000e0000 */
[----:B------:R-:W-:Y:S01]  /*7b60*/  ISETP.GT.AND P2, PT, R171, 0x17, PT ;  /* 0x00000017ab00780c */ /* 0x000fe20003f44270 */
[----:B------:R-:W-:Y:S01]  /*7b70*/  FMUL.FTZ R13, R212, R13 ;  /* 0x0000000dd40d7220 */ /* 0x000fe20000410000 */
[----:B------:R-:W-:Y:S01]  /*7b80*/  FFMA.FTZ R197, R197, R178, R16 ;  /* 0x000000b2c5c57223 */ /* 0x000fe20000010010 */
[----:B------:R-:W5:Y:S01]  /*7b90*/  SHFL.DOWN PT, R18, R5, 0x8, 0x1f ;  /* 0x09001f0005127f89 */ /* 0x000f6200000e0000 */
[----:B------:R-:W-:Y:S01]  /*7ba0*/  FFMA.FTZ R16, R176, UR18, -R11 ;  /* 0x00000012b0107c23 */ /* 0x000fe2000801080b */
[----:B------:R-:W-:Y:S01]  /*7bb0*/  FFMA.FTZ R198, R198, R177, R13 ;  /* 0x000000b1c6c67223 */ /* 0x000fe2000001000d */
[C---:B------:R-:W-:Y:S01]  /*7bc0*/  FFMA.FTZ R13, R9.reuse, UR18, -R10 ;  /* 0x00000012090d7c23 */ /* 0x040fe2000801080a */
[----:B------:R-:W-:Y:S01]  /*7bd0*/  FMUL.FTZ R11, R32, UR19 ;  /* 0x00000013200b7c20 */ /* 0x000fe20008410000 */
[----:B------:R-:W-:Y:S01]  /*7be0*/  FMUL.FTZ R10, R9, UR19 ;  /* 0x00000013090a7c20 */ /* 0x000fe20008410000 */
[C---:B------:R-:W-:Y:S01]  /*7bf0*/  FMUL.FTZ R9, R48.reuse, UR19 ;  /* 0x0000001330097c20 */ /* 0x040fe20008410000 */
[----:B------:R-:W-:Y:S01]  /*7c00*/  FFMA.FTZ R192, R145, R41, R192 ;  /* 0x0000002991c07223 */ /* 0x000fe200000100c0 */
[----:B------:R-:W-:Y:S01]  /*7c10*/  FFMA.FTZ R12, R48, UR18, -R11 ;  /* 0x00000012300c7c23 */ /* 0x000fe2000801080b */
[----:B------:R-:W-:Y:S01]  /*7c20*/  FFMA.FTZ R11, R33, UR18, R10 ;  /* 0x00000012210b7c23 */ /* 0x000fe2000801000a */
[----:B0-----:R-:W-:Y:S01]  /*7c30*/  @!P2 FADD.FTZ R6, R6, R21 ;  /* 0x000000150606a221 */ /* 0x001fe20000010000 */
[----:B------:R-:W-:Y:S01]  /*7c40*/  FFMA.FTZ R193, R144, R40, R193 ;  /* 0x0000002890c17223 */ /* 0x000fe200000100c1 */
[----:B------:R-:W-:Y:S01]  /*7c50*/  FFMA.FTZ R194, R147, R39, R194 ;  /* 0x0000002793c27223 */ /* 0x000fe200000100c2 */
[----:B------:R-:W-:Y:S01]  /*7c60*/  FFMA.FTZ R195, R146, R38, R195 ;  /* 0x0000002692c37223 */ /* 0x000fe200000100c3 */
[----:B------:R-:W-:Y:S01]  /*7c70*/  FFMA.FTZ R196, R149, R37, R196 ;  /* 0x0000002595c47223 */ /* 0x000fe200000100c4 */
[----:B------:R-:W-:Y:S01]  /*7c80*/  FFMA.FTZ R197, R148, R36, R197 ;  /* 0x0000002494c57223 */ /* 0x000fe200000100c5 */
[----:B--2---:R-:W-:Y:S01]  /*7c90*/  @!P2 FADD.FTZ R4, R4, R19 ;  /* 0x000000130404a221 */ /* 0x004fe20000010000 */
[----:B------:R-:W-:Y:S01]  /*7ca0*/  FMUL.FTZ R15, R176, UR19 ;  /* 0x00000013b00f7c20 */ /* 0x000fe20008410000 */
[----:B------:R-:W-:Y:S01]  /*7cb0*/  FFMA.FTZ R10, R32, UR18, R9 ;  /* 0x00000012200a7c23 */ /* 0x000fe20008010009 */
[----:B------:R0:W2:Y:S01]  /*7cc0*/  SHFL.DOWN PT, R17, R6, 0x10, 0x1f ;  /* 0x0a001f0006117f89 */ /* 0x0000a200000e0000 */
[----:B----4-:R-:W-:Y:S01]  /*7cd0*/  @!P2 FADD.FTZ R7, R7, R20 ;  /* 0x000000140707a221 */ /* 0x010fe20000010000 */
[----:B------:R-:W-:Y:S01]  /*7ce0*/  FADD.FTZ R117, R14, R117 ;  /* 0x000000750e757221 */ /* 0x000fe20000010000 */
[----:B------:R-:W-:Y:S01]  /*7cf0*/  FADD.FTZ R136, R223, R136 ;  /* 0x00000088df887221 */ /* 0x000fe20000010000 */
[----:B------:R0:W4:Y:S01]  /*7d00*/  SHFL.DOWN PT, R9, R4, 0x10, 0x1f ;  /* 0x0a001f0004097f89 */ /* 0x00012200000e0000 */
[----:B-----5:R-:W-:Y:S01]  /*7d10*/  @!P2 FADD.FTZ R5, R5, R18 ;  /* 0x000000120505a221 */ /* 0x020fe20000010000 */
[----:B------:R-:W-:Y:S01]  /*7d20*/  ISETP.GT.AND P2, PT, R171, 0xf, PT ;  /* 0x0000000fab00780c */ /* 0x000fe20003f44270 */
[----:B------:R-:W-:Y:S01]  /*7d30*/  FADD.FTZ R135, R216, R135 ;  /* 0x00000087d8877221 */ /* 0x000fe20000010000 */
[----:B------:R0:W0:Y:S01]  /*7d40*/  SHFL.DOWN PT, R20, R7, 0x10, 0x1f ;  /* 0x0a001f0007147f89 */ /* 0x00002200000e0000 */
[----:B------:R-:W-:Y:S01]  /*7d50*/  FADD.FTZ R134, R203, R134 ;  /* 0x00000086cb867221 */ /* 0x000fe20000010000 */
[----:B------:R-:W-:Y:S01]  /*7d60*/  FADD.FTZ R111, R24, R111 ;  /* 0x0000006f186f7221 */ /* 0x000fe20000010000 */
[----:B------:R-:W-:Y:S01]  /*7d70*/  FADD.FTZ R133, R202, R133 ;  /* 0x00000085ca857221 */ /* 0x000fe20000010000 */
[----:B------:R0:W0:Y:S01]  /*7d80*/  SHFL.DOWN PT, R18, R5, 0x10, 0x1f ;  /* 0x0a001f0005127f89 */ /* 0x00002200000e0000 */
[----:B------:R-:W-:Y:S01]  /*7d90*/  FADD.FTZ R132, R191, R132 ;  /* 0x00000084bf847221 */ /* 0x000fe20000010000 */
[----:B------:R-:W-:Y:S01]  /*7da0*/  FADD.FTZ R131, R192, R131 ;  /* 0x00000083c0837221 */ /* 0x000fe20000010000 */
[----:B------:R-:W-:Y:S01]  /*7db0*/  FADD.FTZ R130, R193, R130 ;  /* 0x00000082c1827221 */ /* 0x000fe20000010000 */
[----:B------:R-:W-:Y:S01]  /*7dc0*/  FADD.FTZ R129, R194, R129 ;  /* 0x00000081c2817221 */ /* 0x000fe20000010000 */
[----:B------:R-:W-:Y:S01]  /*7dd0*/  FADD.FTZ R128, R195, R128 ;  /* 0x00000080c3807221 */ /* 0x000fe20000010000 */
[----:B------:R-:W-:Y:S01]  /*7de0*/  FADD.FTZ R127, R196, R127 ;  /* 0x0000007fc47f7221 */ /* 0x000fe20000010000 */
[----:B------:R-:W-:Y:S01]  /*7df0*/  FADD.FTZ R126, R197, R126 ;  /* 0x0000007ec57e7221 */ /* 0x000fe20000010000 */
[----:B------:R-:W-:Y:S01]  /*7e00*/  FFMA.FTZ R14, R34, UR18, R15 ;  /* 0x00000012220e7c23 */ /* 0x000fe2000801000f */
[----:B------:R-:W-:Y:S06]  /*7e10*/  @P2 BRA `(.L_x_32) ;  /* 0x0000000000202947 */ /* 0x000fec0003800000 */
[----:B------:R-:W-:Y:S01]  /*7e20*/  ISETP.NE.AND P2, PT, R171, RZ, PT ;  /* 0x000000ffab00720c */ /* 0x000fe20003f45270 */
[----:B0---4-:R-:W-:Y:S01]  /*7e30*/  FADD.FTZ R4, R4, R9 ;  /* 0x0000000904047221 */ /* 0x011fe20000010000 */
[----:B------:R-:W-:Y:S01]  /*7e40*/  FADD.FTZ R5, R5, R18 ;  /* 0x0000001205057221 */ /* 0x000fe20000010000 */
[----:B--2---:R-:W-:Y:S01]  /*7e50*/  FADD.FTZ R6, R6, R17 ;  /* 0x0000001106067221 */ /* 0x004fe20000010000 */
[----:B------:R-:W-:-:S09]  /*7e60*/  FADD.FTZ R7, R7, R20 ;  /* 0x0000001407077221 */ /* 0x000fd20000010000 */
[----:B------:R-:W-:-:S04]  /*7e70*/  @!P2 SHF.R.U32.HI R9, RZ, 0x1, R172 ;  /* 0x00000001ff09a819 */ /* 0x000fc800000116ac */
[----:B------:R-:W-:-:S05]  /*7e80*/  @!P2 LOP3.LUT R9, R9, 0x1f0, RZ, 0xc0, !PT ;  /* 0x000001f00909a812 */ /* 0x000fca00078ec0ff */
[----:B------:R0:W-:Y:S02]  /*7e90*/  @!P2 STS.128 [R9+UR16+0x2120], R4 ;  /* 0x002120040900a988 */ /* 0x0001e40008000c10 */
.L_x_32:
[----:B------:R-:W-:Y:S05]  /*7ea0*/  BSYNC.RECONVERGENT B0 ;  /* 0x0000000000007941 */ /* 0x000fea0003800200 */
.L_x_31:
[----:B------:R-:W-:Y:S01]  /*7eb0*/  FMUL.FTZ R14, R215, R14 ;  /* 0x0000000ed70e7220 */ /* 0x000fe20000410000 */
[----:B------:R-:W-:Y:S01]  /*7ec0*/  FMUL.FTZ R11, R214, R11 ;  /* 0x0000000bd60b7220 */ /* 0x000fe20000410000 */
[----:B------:R-:W-:Y:S01]  /*7ed0*/  FMUL.FTZ R10, R217, R10 ;  /* 0x0000000ad90a7220 */ /* 0x000fe20000410000 */
[----:B------:R-:W-:Y:S01]  /*7ee0*/  FFMA.FTZ R198, R151, R35, R198 ;  /* 0x0000002397c67223 */ /* 0x000fe200000100c6 */
[----:B------:R-:W-:Y:S01]  /*7ef0*/  FFMA.FTZ R199, R199, R16, R14 ;  /* 0x00000010c7c77223 */ /* 0x000fe2000001000e */
[----:B------:R-:W-:Y:S01]  /*7f00*/  FFMA.FTZ R200, R200, R13, R11 ;  /* 0x0000000dc8c87223 */ /* 0x000fe2000001000b */
[----:B------:R-:W-:Y:S01]  /*7f10*/  FFMA.FTZ R201, R201, R12, R10 ;  /* 0x0000000cc9c97223 */ /* 0x000fe2000001000a */
[----:B------:R-:W-:Y:S01]  /*7f20*/  BAR.SYNC.DEFER_BLOCKING 0x0 ;  /* 0x0000000000007b1d */ /* 0x000fe20000010000 */
[----:B------:R-:W-:Y:S01]  /*7f30*/  FFMA.FTZ R199, R150, R34, R199 ;  /* 0x0000002296c77223 */ /* 0x000fe200000100c7 */
[----:B------:R-:W-:Y:S01]  /*7f40*/  FFMA.FTZ R200, R153, R33, R200 ;  /* 0x0000002199c87223 */ /* 0x000fe200000100c8 */
[----:B------:R-:W-:Y:S01]  /*7f50*/  FFMA.FTZ R201, R152, R32, R201 ;  /* 0x0000002098c97223 */ /* 0x000fe200000100c9 */
[----:B------:R-:W-:Y:S01]  /*7f60*/  FADD.FTZ R119, R8, R119 ;  /* 0x0000007708777221 */ /* 0x000fe20000010000 */
[----:B------:R-:W-:Y:S01]  /*7f70*/  FADD.FTZ R125, R198, R125 ;  /* 0x0000007dc67d7221 */ /* 0x000fe20000010000 */
[----:B------:R-:W-:Y:S01]  /*7f80*/  BSSY.RECONVERGENT B0, `(.L_x_33) ;  /* 0x0000021000007945 */ /* 0x000fe20003800200 */
[----:B------:R-:W-:Y:S01]  /*7f90*/  FADD.FTZ R120, R3, R120 ;  /* 0x0000007803787221 */ /* 0x000fe20000010000 */
[----:B------:R-:W-:Y:S01]  /*7fa0*/  FADD.FTZ R124, R199, R124 ;  /* 0x0000007cc77c7221 */ /* 0x000fe20000010000 */
[----:B------:R-:W-:Y:S01]  /*7fb0*/  FADD.FTZ R121, R2, R121 ;  /* 0x0000007902797221 */ /* 0x000fe20000010000 */
[----:B------:R-:W-:Y:S01]  /*7fc0*/  FADD.FTZ R123, R200, R123 ;  /* 0x0000007bc87b7221 */ /* 0x000fe20000010000 */
[----:B------:R-:W-:Y:S01]  /*7fd0*/  FADD.FTZ R122, R201, R122 ;  /* 0x0000007ac97a7221 */ /* 0x000fe20000010000 */
[----:B------:R-:W-:Y:S06]  /*7fe0*/  @P0 BRA `(.L_x_34) ;  /* 0x0000000000680947 */ /* 0x000fec0003800000 */
[----:B------:R-:W-:Y:S01]  /*7ff0*/  UISETP.NE.AND UP0, UPT, UR15, UR49, UPT ;  /* 0x000000310f00728c */ /* 0x000fe2000bf05270 */
[----:B0---4-:R-:W0:Y:S01]  /*8000*/  LDS.128 R8, [UR16+0x2130] ;  /* 0x00213010ff087984 */ /* 0x011e220008000c00 */
[----:B------:R-:W-:-:S03]  /*8010*/  ULEA UR17, UR8, UR16, 0x3 ;  /* 0x0000001008117291 */ /* 0x000fc6000f8e18ff */
[----:B------:R-:W4:Y:S01]  /*8020*/  LDS.128 R12, [UR16+0x2140] ;  /* 0x00214010ff0c7984 */ /* 0x000f220008000c00 */
[----:B------:R-:W-:-:S03]  /*8030*/  PLOP3.LUT P0, PT, PT, PT, UP0, 0x80, 0x8 ;  /* 0x000000000008781c */ /* 0x000fc60003f0f008 */
[----:B--2---:R-:W2:Y:S10]  /*8040*/  LDS.128 R16, [UR16+0x2150] ;  /* 0x00215010ff107984 */ /* 0x004eb40008000c00 */
[----:B------:R-:W5:Y:S04]  /*8050*/  @P0 LDS.64 R22, [UR17+0x6190] ;  /* 0x00619011ff160984 */ /* 0x000f680008000a00 */
[----:B------:R-:W1:Y:S01]  /*8060*/  @P0 LDS.64 R24, [UR17+0x5990] ;  /* 0x00599011ff180984 */ /* 0x000e620008000a00 */
[----:B0-----:R-:W-:Y:S01]  /*8070*/  FADD.FTZ R21, R10, R6 ;  /* 0x000000060a157221 */ /* 0x001fe20000010000 */
[----:B------:R-:W-:Y:S01]  /*8080*/  FADD.FTZ R6, R11, R7 ;  /* 0x000000070b067221 */ /* 0x000fe20000010000 */
[----:B------:R-:W-:Y:S01]  /*8090*/  FADD.FTZ R3, R8, R4 ;  /* 0x0000000408037221 */ /* 0x000fe20000010000 */
[----:B------:R-:W-:Y:S01]  /*80a0*/  FADD.FTZ R2, R9, R5 ;  /* 0x0000000509027221 */ /* 0x000fe20000010000 */
[----:B----4-:R-:W-:Y:S01]  /*80b0*/  FADD.FTZ R21, R21, R14 ;  /* 0x0000000e15157221 */ /* 0x010fe20000010000 */
[----:B------:R-:W-:Y:S01]  /*80c0*/  FADD.FTZ R6, R6, R15 ;  /* 0x0000000f06067221 */ /* 0x000fe20000010000 */
[----:B------:R-:W-:Y:S01]  /*80d0*/  FADD.FTZ R3, R3, R12 ;  /* 0x0000000c03037221 */ /* 0x000fe20000010000 */
[----:B------:R-:W-:Y:S01]  /*80e0*/  FADD.FTZ R2, R2, R13 ;  /* 0x0000000d02027221 */ /* 0x000fe20000010000 */
[----:B--2---:R-:W-:Y:S01]  /*80f0*/  FADD.FTZ R18, R21, R18 ;  /* 0x0000001215127221 */ /* 0x004fe20000010000 */
[----:B------:R-:W-:Y:S01]  /*8100*/  FADD.FTZ R19, R6, R19 ;  /* 0x0000001306137221 */ /* 0x000fe20000010000 */
[----:B------:R-:W-:Y:S01]  /*8110*/  FADD.FTZ R16, R3, R16 ;  /* 0x0000001003107221 */ /* 0x000fe20000010000 */
[----:B------:R-:W-:Y:S01]  /*8120*/  FADD.FTZ R17, R2, R17 ;  /* 0x0000001102117221 */ /* 0x000fe20000010000 */
[----:B-----5:R-:W-:Y:S01]  /*8130*/  @P0 FADD.FTZ R18, R18, R22 ;  /* 0x0000001612120221 */ /* 0x020fe20000010000 */
[----:B------:R-:W-:Y:S01]  /*8140*/  @P0 FADD.FTZ R19, R19, R23 ;  /* 0x0000001713130221 */ /* 0x000fe20000010000 */
[----:B-1----:R-:W-:Y:S01]  /*8150*/  @P0 FADD.FTZ R16, R16, R24 ;  /* 0x0000001810100221 */ /* 0x002fe20000010000 */
[----:B------:R-:W-:-:S03]  /*8160*/  @P0 FADD.FTZ R17, R17, R25 ;  /* 0x0000001911110221 */ /* 0x000fc60000010000 */
[----:B------:R0:W-:Y:S04]  /*8170*/  STS.64 [UR17+0x6190], R18 ;  /* 0x00619012ff007988 */ /* 0x0001e80008000a11 */
[----:B------:R0:W-:Y:S02]  /*8180*/  STS.64 [UR17+0x5990], R16 ;  /* 0x00599010ff007988 */ /* 0x0001e40008000a11 */
.L_x_34:
[----:B------:R-:W-:Y:S05]  /*8190*/  BSYNC.RECONVERGENT B0 ;  /* 0x0000000000007941 */ /* 0x000fea0003800200 */
.L_x_33:
[----:B------:R-:W-:-:S04]  /*81a0*/  UIADD3 UR8, UPT, UPT, UR8, 0x1, URZ ;  /* 0x0000000108087890 */ /* 0x000fc8000fffe0ff */
[----:B------:R-:W-:-:S09]  /*81b0*/  UISETP.GE.AND UP0, UPT, UR8, UR48, UPT ;  /* 0x000000300800728c */ /* 0x000fd2000bf06270 */
[----:B------:R-:W-:Y:S05]  /*81c0*/  BRA.U !UP0, `(.L_x_35) ;  /* 0xffffff9d08947547 */ /* 0x000fea000b83ffff */
.L_x_1:
[----:B------:R-:W5:Y:S01]  /*81d0*/  LDCU UR8, c[0x0][0x388] ;  /* 0x00007100ff0877ac */ /* 0x000f620008000800 */
[----:B------:R-:W-:Y:S01]  /*81e0*/  BAR.SYNC.DEFER_BLOCKING 0x0 ;  /* 0x0000000000007b1d */ /* 0x000fe20000010000 */
[C---:B------:R-:W-:Y:S01]  /*81f0*/  ISETP.NE.AND P0, PT, R172.reuse, RZ, PT ;  /* 0x000000ffac00720c */ /* 0x040fe20003f05270 */
[----:B------:R-:W-:Y:S01]  /*8200*/  ULEA UR20, UR15, 0xfffff800, 0xb ;  /* 0xfffff8000f147891 */ /* 0x000fe2000f8e58ff */
[----:B0---4-:R-:W-:Y:S01]  /*8210*/  SHF.L.U32 R9, R172, 0x4, RZ ;  /* 0x00000004ac097819 */ /* 0x011fe200000006ff */
[----:B------:R-:W-:-:S04]  /*8220*/  UIADD3 UR14, UP0, UPT, UR14, -0x2000, URZ ;  /* 0xffffe0000e0e7890 */ /* 0x000fc8000ff1e0ff */
[----:B------:R-:W0:Y:S01]  /*8230*/  S2UR UR26, SR_CTAID.X ;  /* 0x00000000001a79c3 */ /* 0x000e220000002500 */
[----:B------:R-:W0:Y:S01]  /*8240*/  LDCU.64 UR22, c[0x0][0x4f8] ;  /* 0x00009f00ff1677ac */ /* 0x000e220008000a00 */
[----:B------:R-:W-:Y:S02]  /*8250*/  LOP3.LUT R0, R172, 0x1f, RZ, 0xc0, !PT ;  /* 0x0000001fac007812 */ /* 0x000fe400078ec0ff */
[----:B------:R-:W-:Y:S01]  /*8260*/  LOP3.LUT R9, R9, 0x3e00, RZ, 0xc0, !PT ;  /* 0x00003e0009097812 */ /* 0x000fe200078ec0ff */
[----:B------:R-:W4:Y:S03]  /*8270*/  LDCU.64 UR24, c[0x0][0x500] ;  /* 0x0000a000ff1877ac */ /* 0x000f260008000a00 */
[CC--:B------:R-:W-:Y:S01]  /*8280*/  IADD3 R8, PT, PT, R9.reuse, R0.reuse, RZ ;  /* 0x0000000009087210 */ /* 0x0c0fe20007ffe0ff */
[----:B------:R-:W-:Y:S01]  /*8290*/  USHF.R.S32.HI UR21, URZ, 0x1f, UR20 ;  /* 0x0000001fff157899 */ /* 0x000fe20008011414 */
[----:B------:R-:W-:Y:S01]  /*82a0*/  LOP3.LUT R5, R9, R0, RZ, 0xfc, !PT ;  /* 0x0000000009057212 */ /* 0x000fe200078efcff */
[----:B-----5:R-:W-:Y:S01]  /*82b0*/  UIADD3 UR8, UPT, UPT, -UR20, UR8, URZ ;  /* 0x0000000814087290 */ /* 0x020fe2000fffe1ff */
[C---:B------:R-:W-:Y:S01]  /*82c0*/  IADD3 R41, PT, PT, R8.reuse, 0x20, RZ ;  /* 0x0000002008297810 */ /* 0x040fe20007ffe0ff */
[----:B------:R-:W-:Y:S01]  /*82d0*/  UIADD3.X UR13, UPT, UPT, UR13, -0x1, URZ, UP0, !UPT ;  /* 0xffffffff0d0d7890 */ /* 0x000fe200087fe4ff */
[C---:B------:R-:W-:Y:S01]  /*82e0*/  IADD3 R43, PT, PT, R8.reuse, 0x40, RZ ;  /* 0x00000040082b7810 */ /* 0x040fe20007ffe0ff */
[----:B------:R-:W-:Y:S01]  /*82f0*/  UISETP.GT.AND UP0, UPT, UR15, 0x1, UPT ;  /* 0x000000010f00788c */ /* 0x000fe2000bf04270 */
[C---:B------:R-:W-:Y:S01]  /*8300*/  IADD3 R45, PT, PT, R8.reuse, 0x60, RZ ;  /* 0x00000060082d7810 */ /* 0x040fe20007ffe0ff */
[----:B------:R-:W-:Y:S01]  /*8310*/  UIADD3 UR12, UP1, UPT, UR12, -0x2000, URZ ;  /* 0xffffe0000c0c7890 */ /* 0x000fe2000ff3e0ff */
[----:B------:R-:W-:Y:S01]  /*8320*/  MOV R10, UR8 ;  /* 0x00000008000a7c02 */ /* 0x000fe20008000f00 */
[----:B------:R-:W-:Y:S01]  /*8330*/  STS [R154], R121 ;  /* 0x000000799a007388 */ /* 0x000fe20000000800 */
[C---:B------:R-:W-:Y:S01]  /*8340*/  IADD3 R47, PT, PT, R8.reuse, 0x80, RZ ;  /* 0x00000080082f7810 */ /* 0x040fe20007ffe0ff */
[----:B------:R-:W-:Y:S01]  /*8350*/  UIADD3 UR10, UP2, UPT, UR10, -0x2000, URZ ;  /* 0xffffe0000a0a7890 */ /* 0x000fe2000ff5e0ff */
[----:B------:R-:W4:Y:S01]  /*8360*/  S2UR UR8, SR_CTAID.Y ;  /* 0x00000000000879c3 */ /* 0x000f220000002600 */
[----:B------:R-:W-:Y:S01]  /*8370*/  STS [R154+0x4], R120 ;  /* 0x000004789a007388 */ /* 0x000fe20000000800 */
[----:B0-----:R-:W-:Y:S01]  /*8380*/  UIMAD.WIDE.U32 UR18, UR26, UR22, UR20 ;  /* 0x000000161a1272a5 */ /* 0x001fe2000f8e0014 */
[C---:B------:R-:W-:Y:S01]  /*8390*/  IADD3 R49, PT, PT, R8.reuse, 0xa0, RZ ;  /* 0x000000a008317810 */ /* 0x040fe20007ffe0ff */
[----:B------:R-:W-:Y:S01]  /*83a0*/  UIADD3.X UR11, UPT, UPT, UR11, -0x1, URZ, UP1, !UPT ;  /* 0xffffffff0b0b7890 */ /* 0x000fe20008ffe4ff */
[----:B------:R-:W-:Y:S01]  /*83b0*/  STS [R154+0x8], R119 ;  /* 0x000008779a007388 */ /* 0x000fe20000000800 */
[----:B------:R-:W-:Y:S01]  /*83c0*/  UIMAD UR19, UR26, UR23, UR19 ;  /* 0x000000171a1372a4 */ /* 0x000fe2000f8e0213 */
[C---:B------:R-:W-:Y:S01]  /*83d0*/  IADD3 R51, PT, PT, R8.reuse, 0xc0, RZ ;  /* 0x000000c008337810 */ /* 0x040fe20007ffe0ff */
[----:B------:R-:W0:Y:S01]  /*83e0*/  LDCU.64 UR22, c[0x0][0x550] ;  /* 0x0000aa00ff1677ac */ /* 0x000e220008000a00 */
[----:B------:R-:W-:Y:S01]  /*83f0*/  STS [R154+0xc], R118 ;  /* 0x00000c769a007388 */ /* 0x000fe20000000800 */
[----:B------:R-:W-:-:S02]  /*8400*/  IADD3 R53, PT, PT, R8, 0xe0, RZ ;  /* 0x000000e008357810 */ /* 0x000fc40007ffe0ff */
[C---:B------:R-:W-:Y:S01]  /*8410*/  IADD3 R55, PT, PT, R8.reuse, 0x100, RZ ;  /* 0x0000010008377810 */ /* 0x040fe20007ffe0ff */
[----:B------:R-:W-:Y:S01]  /*8420*/  STS [R154+0x10], R117 ;  /* 0x000010759a007388 */ /* 0x000fe20000000800 */
[C---:B------:R-:W-:Y:S01]  /*8430*/  IADD3 R57, PT, PT, R8.reuse, 0x120, RZ ;  /* 0x0000012008397810 */ /* 0x040fe20007ffe0ff */
[----:B------:R-:W-:Y:S01]  /*8440*/  UIADD3.X UR9, UPT, UPT, UR9, -0x1, URZ, UP2, !UPT ;  /* 0xffffffff09097890 */ /* 0x000fe200097fe4ff */
[C---:B------:R-:W-:Y:S01]  /*8450*/  IADD3 R59, PT, PT, R8.reuse, 0x140, RZ ;  /* 0x00000140083b7810 */ /* 0x040fe20007ffe0ff */
[----:B------:R-:W-:Y:S01]  /*8460*/  STS [R154+0x14], R116 ;  /* 0x000014749a007388 */ /* 0x000fe20000000800 */
[C---:B-1----:R-:W-:Y:S02]  /*8470*/  IADD3 R61, PT, PT, R8.reuse, 0x160, RZ ;  /* 0x00000160083d7810 */ /* 0x042fe40007ffe0ff */
[C---:B------:R-:W-:Y:S01]  /*8480*/  IADD3 R63, PT, PT, R8.reuse, 0x180, RZ ;  /* 0x00000180083f7810 */ /* 0x040fe20007ffe0ff */
[----:B------:R-:W-:Y:S01]  /*8490*/  STS [R154+0x18], R115 ;  /* 0x000018739a007388 */ /* 0x000fe20000000800 */
[----:B------:R-:W-:Y:S01]  /*84a0*/  IADD3 R65, PT, PT, R8, 0x1a0, RZ ;  /* 0x000001a008417810 */ /* 0x000fe20007ffe0ff */
[----:B----4-:R-:W-:-:S02]  /*84b0*/  UIMAD UR17, UR8, UR25, URZ ;  /* 0x00000019081172a4 */ /* 0x010fc4000f8e02ff */
[----:B------:R-:W-:Y:S01]  /*84c0*/  STS [R154+0x1c], R114 ;  /* 0x00001c729a007388 */ /* 0x000fe20000000800 */
[----:B------:R-:W-:Y:S01]  /*84d0*/  UIMAD.WIDE.U32 UR18, UR8, UR24, UR18 ;  /* 0x00000018081272a5 */ /* 0x000fe2000f8e0012 */
[C---:B------:R-:W-:Y:S02]  /*84e0*/  IADD3 R67, PT, PT, R8.reuse, 0x1c0, RZ ;  /* 0x000001c008437810 */ /* 0x040fe40007ffe0ff */
[----:B------:R-:W-:Y:S01]  /*84f0*/  STS [R154+0x20], R113 ;  /* 0x000020719a007388 */ /* 0x000fe20000000800 */
[----:B------:R-:W-:Y:S02]  /*8500*/  MOV R6, UR17 ;  /* 0x0000001100067c02 */ /* 0x000fe40008000f00 */
[----:B------:R-:W-:Y:S01]  /*8510*/  IADD3 R3, P5, PT, R5, UR18, RZ ;  /* 0x0000001205037c10 */ /* 0x000fe2000ffbe0ff */
[----:B------:R-:W-:Y:S01]  /*8520*/  STS [R154+0x24], R112 ;  /* 0x000024709a007388 */ /* 0x000fe20000000800 */
[----:B------:R-:W-:Y:S02]  /*8530*/  IADD3 R69, PT, PT, R8, 0x1e0, RZ ;  /* 0x000001e008457810 */ /* 0x000fe40007ffe0ff */
[----:B------:R-:W-:Y:S01]  /*8540*/  IADD3.X R6, PT, PT, R6, UR19, RZ, P5, !PT ;  /* 0x0000001306067c10 */ /* 0x000fe2000affe4ff */
[----:B------:R-:W-:Y:S01]  /*8550*/  STS [R154+0x28], R111 ;  /* 0x0000286f9a007388 */ /* 0x000fe20000000800 */
[C---:B0-----:R-:W-:Y:S01]  /*8560*/  LEA R2, P5, R3.reuse, UR22, 0x2 ;  /* 0x0000001603027c11 */ /* 0x041fe2000f8a10ff */
[----:B------:R-:W0:Y:S02]  /*8570*/  LDCU.64 UR18, c[0x0][0x518] ;  /* 0x0000a300ff1277ac */ /* 0x000e240008000a00 */
[----:B------:R-:W-:Y:S01]  /*8580*/  STS [R154+0x2c], R110 ;  /* 0x00002c6e9a007388 */ /* 0x000fe20000000800 */
[----:B------:R-:W-:Y:S01]  /*8590*/  LEA.HI.X R3, R3, UR23, R6, 0x2, P5 ;  /* 0x0000001703037c11 */ /* 0x000fe2000a8f1406 */
[----:B------:R-:W1:Y:S02]  /*85a0*/  LDCU.64 UR22, c[0x0][0x520] ;  /* 0x0000a400ff1677ac */ /* 0x000e640008000a00 */
[----:B------:R-:W-:Y:S04]  /*85b0*/  STS [R154+0x30], R109 ;  /* 0x0000306d9a007388 */ /* 0x000fe80000000800 */
[----:B------:R-:W-:Y:S04]  /*85c0*/  STS [R154+0x34], R108 ;  /* 0x0000346c9a007388 */ /* 0x000fe80000000800 */
[----:B------:R-:W-:Y:S04]  /*85d0*/  STS [R154+0x38], R107 ;  /* 0x0000386b9a007388 */ /* 0x000fe80000000800 */
[----:B------:R-:W-:Y:S01]  /*85e0*/  STS [R154+0x3c], R106 ;  /* 0x00003c6a9a007388 */ /* 0x000fe20000000800 */
[----:B------:R-:W-:-:S03]  /*85f0*/  NOP ;  /* 0x0000000000007918 */ /* 0x000fc60000000000 */
[----:B------:R-:W-:Y:S01]  /*8600*/  LDS R7, [R170] ;  /* 0x00000000aa077984 */ /* 0x000fe20000000800 */
[----:B0-----:R-:W-:-:S03]  /*8610*/  UIMAD.WIDE.U32 UR20, UR26, UR18, UR20 ;  /* 0x000000121a1472a5 */ /* 0x001fc6000f8e0014 */
[----:B------:R-:W-:Y:S01]  /*8620*/  LDS R11, [R169+0x80] ;  /* 0x00008000a90b7984 */ /* 0x000fe20000000800 */
[----:B------:R-:W-:Y:S01]  /*8630*/  UIMAD UR17, UR26, UR19, UR21 ;  /* 0x000000131a1172a4 */ /* 0x000fe2000f8e0215 */
[----:B------:R-:W0:Y:S02]  /*8640*/  LDCU.64 UR18, c[0x0][0x560] ;  /* 0x0000ac00ff1277ac */ /* 0x000e240008000a00 */
[----:B------:R-:W-:Y:S04]  /*8650*/  LDS R13, [R168+0x100] ;  /* 0x00010000a80d7984 */ /* 0x000fe80000000800 */
[----:B------:R-:W-:Y:S04]  /*8660*/  LDS R15, [R167+0x180] ;  /* 0x00018000a70f7984 */ /* 0x000fe80000000800 */
[----:B--2---:R-:W-:Y:S04]  /*8670*/  LDS R17, [R166+0x200] ;  /* 0x00020000a6117984 */ /* 0x004fe80000000800 */
        /* <DEDUP_REMOVED lines=11> */
[----:B------:R-:W-:Y:S01]  /*8730*/  @!P0 STS [UR16+0x2100], R10 ;  /* 0x0021000aff008988 */ /* 0x000fe20008000810 */
[----:B------:R-:W-:Y:S06]  /*8740*/  BAR.SYNC.DEFER_BLOCKING 0x0 ;  /* 0x0000000000007b1d */ /* 0x000fec0000010000 */
[----:B------:R-:W2:Y:S02]  /*8750*/  LDS R4, [UR16+0x2100] ;  /* 0x00210010ff047984 */ /* 0x000ea40008000800 */
[----:B--2---:R-:W-:-:S02]  /*8760*/  ISETP.GE.AND P1, PT, R5, R4, PT ;  /* 0x000000040500720c */ /* 0x004fc40003f26270 */
[-C--:B------:R-:W-:Y:S02]  /*8770*/  ISETP.GE.AND P2, PT, R41, R4.reuse, PT ;  /* 0x000000042900720c */ /* 0x080fe40003f46270 */
[-C--:B------:R-:W-:Y:S02]  /*8780*/  ISETP.GE.AND P3, PT, R43, R4.reuse, PT ;  /* 0x000000042b00720c */ /* 0x080fe40003f66270 */
[-C--:B------:R-:W-:Y:S02]  /*8790*/  ISETP.GE.AND P4, PT, R45, R4.reuse, PT ;  /* 0x000000042d00720c */ /* 0x080fe40003f86270 */
[-C--:B------:R-:W-:Y:S02]  /*87a0*/  ISETP.GE.AND P5, PT, R55, R4.reuse, PT ;  /* 0x000000043700720c */ /* 0x080fe40003fa6270 */
[----:B------:R-:W-:-:S03]  /*87b0*/  ISETP.GE.AND P6, PT, R57, R4, PT ;  /* 0x000000043900720c */ /* 0x000fc60003fc6270 */
[----:B------:R-:W-:Y:S01]  /*87c0*/  @!P1 STG.E desc[UR30][R2.64], R7 ;  /* 0x0000000702009986 */ /* 0x000fe2000c10191e */
        /* <DEDUP_REMOVED lines=19> */
[----:B------:R-:W-:Y:S04]  /*8900*/  @!P1 STG.E desc[UR30][R2.64+0x500], R29 ;  /* 0x0005001d02009986 */ /* 0x000fe8000c10191e */
[----:B------:R-:W-:Y:S04]  /*8910*/  @!P2 STG.E desc[UR30][R2.64+0x580], R31 ;  /* 0x0005801f0200a986 */ /* 0x000fe8000c10191e */
[----:B------:R-:W-:Y:S04]  /*8920*/  @!P3 STG.E desc[UR30][R2.64+0x600], R33 ;  /* 0x000600210200b986 */ /* 0x000fe8000c10191e */
[----:B------:R-:W-:Y:S04]  /*8930*/  @!P4 STG.E desc[UR30][R2.64+0x680], R35 ;  /* 0x000680230200c986 */ /* 0x000fe8000c10191e */
[----:B------:R-:W-:Y:S04]  /*8940*/  @!P5 STG.E desc[UR30][R2.64+0x700], R37 ;  /* 0x000700250200d986 */ /* 0x000fe8000c10191e */
[----:B------:R-:W-:Y:S01]  /*8950*/  @!P6 STG.E desc[UR30][R2.64+0x780], R39 ;  /* 0x000780270200e986 */ /* 0x000fe2000c10191e */
[----:B------:R-:W-:Y:S06]  /*8960*/  BAR.SYNC.DEFER_BLOCKING 0x0 ;  /* 0x0000000000007b1d */ /* 0x000fec0000010000 */
[----:B------:R2:W-:Y:S04]  /*8970*/  STS [R154], R122 ;  /* 0x0000007a9a007388 */ /* 0x0005e80000000800 */
[----:B------:R4:W-:Y:S04]  /*8980*/  STS [R154+0x4], R123 ;  /* 0x0000047b9a007388 */ /* 0x0009e80000000800 */
[----:B------:R5:W-:Y:S01]  /*8990*/  STS [R154+0x8], R124 ;  /* 0x0000087c9a007388 */ /* 0x000be20000000800 */
[----:B--2---:R-:W-:-:S03]  /*89a0*/  FADD.FTZ R122, R122, R173 ;  /* 0x000000ad7a7a7221 */ /* 0x004fc60000010000 */
[----:B------:R2:W-:Y:S01]  /*89b0*/  STS [R154+0xc], R125 ;  /* 0x00000c7d9a007388 */ /* 0x0005e20000000800 */
[----:B----4-:R-:W-:-:S03]  /*89c0*/  FADD.FTZ R123, R122, R123 ;  /* 0x0000007b7a7b7221 */ /* 0x010fc60000010000 */
[----:B------:R4:W-:Y:S01]  /*89d0*/  STS [R154+0x10], R126 ;  /* 0x0000107e9a007388 */ /* 0x0009e20000000800 */
[----:B-----5:R-:W-:-:S03]  /*89e0*/  FADD.FTZ R124, R123, R124 ;  /* 0x0000007c7b7c7221 */ /* 0x020fc60000010000 */
        /* <DEDUP_REMOVED lines=20> */
[----:B------:R-:W-:Y:S01]  /*8b30*/  STS [R154+0x3c], R137 ;  /* 0x00003c899a007388 */ /* 0x000fe20000000800 */
[----:B------:R-:W-:-:S03]  /*8b40*/  NOP ;  /* 0x0000000000007918 */ /* 0x000fc60000000000 */
[----:B------:R-:W-:Y:S01]  /*8b50*/  LDS R7, [R170] ;  /* 0x00000000aa077984 */ /* 0x000fe20000000800 */
[----:B----4-:R-:W-:-:S03]  /*8b60*/  FADD.FTZ R135, R134, R135 ;  /* 0x0000008786877221 */ /* 0x010fc60000010000 */
[----:B------:R-:W-:Y:S01]  /*8b70*/  LDS R169, [R169+0x80] ;  /* 0x00008000a9a97984 */ /* 0x000fe20000000800 */
[----:B-----5:R-:W-:-:S03]  /*8b80*/  FADD.FTZ R136, R135, R136 ;  /* 0x0000008887887221 */ /* 0x020fc60000010000 */
[----:B------:R-:W-:Y:S01]  /*8b90*/  LDS R11, [R168+0x100] ;  /* 0x00010000a80b7984 */ /* 0x000fe20000000800 */
[----:B------:R-:W-:-:S03]  /*8ba0*/  FADD.FTZ R173, R136, R137 ;  /* 0x0000008988ad7221 */ /* 0x000fc60000010000 */
        /* <DEDUP_REMOVED lines=15> */
[----:B------:R-:W2:Y:S01]  /*8ca0*/  LDS R4, [UR16+0x2100] ;  /* 0x00210010ff047984 */ /* 0x000ea20008000800 */
[----:B------:R-:W-:-:S02]  /*8cb0*/  UMOV UR16, UR20 ;  /* 0x0000001400107c82 */ /* 0x000fc40008000000 */
[----:B-1----:R-:W-:-:S04]  /*8cc0*/  UIMAD.WIDE.U32 UR16, UR8, UR22, UR16 ;  /* 0x00000016081072a5 */ /* 0x002fc8000f8e0010 */
[----:B------:R-:W-:Y:S02]  /*8cd0*/  UIMAD UR17, UR8, UR23, UR17 ;  /* 0x00000017081172a4 */ /* 0x000fe4000f8e0211 */
[----:B------:R-:W-:Y:S01]  /*8ce0*/  IADD3 R3, P0, PT, R5, UR16, RZ ;  /* 0x0000001005037c10 */ /* 0x000fe2000ff1e0ff */
[----:B------:R-:W-:-:S03]  /*8cf0*/  UIADD3 UR16, UPT, UPT, UR15, -0x1, URZ ;  /* 0xffffffff0f107890 */ /* 0x000fc6000fffe0ff */
[----:B------:R-:W-:Y:S02]  /*8d00*/  IADD3.X R6, PT, PT, RZ, UR17, RZ, P0, !PT ;  /* 0x00000011ff067c10 */ /* 0x000fe400087fe4ff */
[C---:B0-----:R-:W-:Y:S02]  /*8d10*/  LEA R2, P3, R3.reuse, UR18, 0x2 ;  /* 0x0000001203027c11 */ /* 0x041fe4000f8610ff */
[----:B------:R-:W-:Y:S02]  /*8d20*/  UMOV UR15, UR16 ;  /* 0x00000010000f7c82 */ /* 0x000fe40008000000 */
[----:B------:R-:W-:Y:S02]  /*8d30*/  LEA.HI.X R3, R3, UR19, R6, 0x2, P3 ;  /* 0x0000001303037c11 */ /* 0x000fe400098f1406 */
[-C--:B--2---:R-:W-:Y:S02]  /*8d40*/  ISETP.GE.AND P2, PT, R5, R4.reuse, PT ;  /* 0x000000040500720c */ /* 0x084fe40003f46270 */
[----:B------:R-:W-:-:S02]  /*8d50*/  ISETP.GE.AND P1, PT, R41, R4, PT ;  /* 0x000000042900720c */ /* 0x000fc40003f26270 */
[-C--:B------:R-:W-:Y:S02]  /*8d60*/  ISETP.GE.AND P0, PT, R43, R4.reuse, PT ;  /* 0x000000042b00720c */ /* 0x080fe40003f06270 */
[-C--:B------:R-:W-:Y:S02]  /*8d70*/  ISETP.GE.AND P4, PT, R45, R4.reuse, PT ;  /* 0x000000042d00720c */ /* 0x080fe40003f86270 */
[-C--:B------:R-:W-:Y:S02]  /*8d80*/  ISETP.GE.AND P6, PT, R47, R4.reuse, PT ;  /* 0x000000042f00720c */ /* 0x080fe40003fc6270 */
[-C--:B------:R-:W-:Y:S02]  /*8d90*/  ISETP.GE.AND P5, PT, R49, R4.reuse, PT ;  /* 0x000000043100720c */ /* 0x080fe40003fa6270 */
[-C--:B------:R-:W-:Y:S01]  /*8da0*/  ISETP.GE.AND P3, PT, R51, R4.reuse, PT ;  /* 0x000000043300720c */ /* 0x080fe20003f66270 */
[----:B------:R0:W-:Y:S01]  /*8db0*/  @!P2 STG.E desc[UR30][R2.64], R7 ;  /* 0x000000070200a986 */ /* 0x0001e2000c10191e */
[----:B------:R-:W-:-:S03]  /*8dc0*/  ISETP.GE.AND P2, PT, R53, R4, PT ;  /* 0x000000043500720c */ /* 0x000fc60003f46270 */
        /* <DEDUP_REMOVED lines=16> */
[----:B------:R0:W-:Y:S04]  /*8ed0*/  @!P0 STG.E desc[UR30][R2.64+0x480], R161 ;  /* 0x000480a102008986 */ /* 0x0001e8000c10191e */
[----:B------:R0:W-:Y:S04]  /*8ee0*/  @!P4 STG.E desc[UR30][R2.64+0x500], R19 ;  /* 0x000500130200c986 */ /* 0x0001e8000c10191e */
[----:B------:R0:W-:Y:S04]  /*8ef0*/  @!P6 STG.E desc[UR30][R2.64+0x580], R159 ;  /* 0x0005809f0200e986 */ /* 0x0001e8000c10191e */
[----:B------:R0:W-:Y:S04]  /*8f00*/  @!P5 STG.E desc[UR30][R2.64+0x600], R21 ;  /* 0x000600150200d986 */ /* 0x0001e8000c10191e */
[----:B------:R0:W-:Y:S04]  /*8f10*/  @!P3 STG.E desc[UR30][R2.64+0x680], R157 ;  /* 0x0006809d0200b986 */ /* 0x0001e8000c10191e */
[----:B------:R0:W-:Y:S04]  /*8f20*/  @!P2 STG.E desc[UR30][R2.64+0x700], R23 ;  /* 0x000700170200a986 */ /* 0x0001e8000c10191e */
[----:B------:R0:W-:Y:S01]  /*8f30*/  @!P1 STG.E desc[UR30][R2.64+0x780], R155 ;  /* 0x0007809b02009986 */ /* 0x0001e2000c10191e */
[----:B------:R-:W-:Y:S05]  /*8f40*/  BRA.U UP0, `(.L_x_36) ;  /* 0xffffff7500807547 */ /* 0x000fea000b83ffff */
.L_x_0:
[----:B------:R-:W1:Y:S01]  /*8f50*/  LDCU.64 UR6, c[0x0][0x548] ;  /* 0x0000a900ff0677ac */ /* 0x000e620008000a00 */
[----:B0-----:R-:W0:Y:S01]  /*8f60*/  S2R R11, SR_TID.X ;  /* 0x00000000000b7919 */ /* 0x001e220000002100 */
[----:B------:R-:W2:Y:S01]  /*8f70*/  LDCU UR21, c[0x0][0x38c] ;  /* 0x00007180ff1577ac */ /* 0x000ea20008000800 */
[----:B------:R-:W4:Y:S01]  /*8f80*/  LDCU.64 UR10, c[0x0][0x568] ;  /* 0x0000ad00ff0a77ac */ /* 0x000f220008000a00 */
[----:B-1----:R-:W-:-:S04]  /*8f90*/  UISETP.NE.U32.AND UP0, UPT, UR6, URZ, UPT ;  /* 0x000000ff0600728c */ /* 0x002fc8000bf05070 */
[----:B------:R-:W-:-:S09]  /*8fa0*/  UISETP.NE.AND.EX UP0, UPT, UR7, URZ, UPT, UP0 ;  /* 0x000000ff0700728c */ /* 0x000fd2000bf05300 */
[----:B--2-4-:R-:W-:Y:S05]  /*8fb0*/  BRA.U !UP0, `(.L_x_37) ;  /* 0x0000000108987547 */ /* 0x014fea000b800000 */
[----:B------:R-:W1:Y:S01]  /*8fc0*/  SHFL.DOWN P0, R0, R175, 0x1, 0x1f ;  /* 0x08201f00af007f89 */ /* 0x000e620000000000 */
[----:B------:R-:W-:Y:S01]  /*8fd0*/  BSSY.RECONVERGENT B0, `(.L_x_37) ;  /* 0x0000024000007945 */ /* 0x000fe20003800200 */
[----:B------:R-:W2:Y:S01]  /*8fe0*/  S2R R4, SR_LANEID ;  /* 0x0000000000047919 */ /* 0x000ea20000000000 */
[----:B------:R-:W4:Y:S01]  /*8ff0*/  S2R R6, SR_TID.X ;  /* 0x0000000000067919 */ /* 0x000f220000002100 */
[----:B-1----:R-:W-:-:S05]  /*9000*/  @P0 FADD R0, R0, R175 ;  /* 0x000000af00000221 */ /* 0x002fca0000000000 */
[----:B------:R-:W1:Y:S01]  /*9010*/  SHFL.DOWN P0, R3, R0, 0x2, 0x1f ;  /* 0x08401f0000037f89 */ /* 0x000e620000000000 */
[----:B--2---:R-:W-:-:S13]  /*9020*/  ISETP.NE.AND P1, PT, R4, RZ, PT ;  /* 0x000000ff0400720c */ /* 0x004fda0003f25270 */
[----:B------:R-:W2:Y:S01]  /*9030*/  @!P1 S2R R8, SR_CgaCtaId ;  /* 0x0000000000089919 */ /* 0x000ea20000008800 */
[----:B------:R-:W-:Y:S01]  /*9040*/  @!P1 MOV R7, 0x400 ;  /* 0x0000040000079802 */ /* 0x000fe20000000f00 */
[----:B-1----:R-:W-:Y:S01]  /*9050*/  @P0 FADD R3, R0, R3 ;  /* 0x0000000300030221 */ /* 0x002fe20000000000 */
[----:B----4-:R-:W-:-:S04]  /*9060*/  @!P1 SHF.R.U32.HI R0, RZ, 0x3, R6 ;  /* 0x00000003ff009819 */ /* 0x010fc80000011606 */
[----:B------:R-:W1:Y:S01]  /*9070*/  SHFL.DOWN P0, R2, R3, 0x4, 0x1f ;  /* 0x08801f0003027f89 */ /* 0x000e620000000000 */
[----:B------:R-:W-:Y:S02]  /*9080*/  @!P1 LOP3.LUT R0, R0, 0x7c, RZ, 0xc0, !PT ;  /* 0x0000007c00009812 */ /* 0x000fe400078ec0ff */
[----:B--2---:R-:W-:Y:S01]  /*9090*/  @!P1 LEA R7, R8, R7, 0x18 ;  /* 0x0000000708079211 */ /* 0x004fe200078ec0ff */
[----:B-1----:R-:W-:-:S03]  /*90a0*/  @P0 FADD R2, R3, R2 ;  /* 0x0000000203020221 */ /* 0x002fc60000000000 */
[----:B------:R-:W-:Y:S02]  /*90b0*/  @!P1 IADD3 R3, PT, PT, R7, R0, RZ ;  /* 0x0000000007039210 */ /* 0x000fe40007ffe0ff */
[----:B------:R-:W1:Y:S02]  /*90c0*/  SHFL.DOWN P0, R5, R2, 0x8, 0x1f ;  /* 0x09001f0002057f89 */ /* 0x000e640000000000 */
[----:B-1----:R-:W-:-:S05]  /*90d0*/  @P0 FADD R5, R2, R5 ;  /* 0x0000000502050221 */ /* 0x002fca0000000000 */
[----:B------:R-:W1:Y:S02]  /*90e0*/  SHFL.DOWN P0, R4, R5, 0x10, 0x1f ;  /* 0x0a001f0005047f89 */ /* 0x000e640000000000 */
[----:B-1----:R-:W-:Y:S01]  /*90f0*/  @P0 FADD R4, R5, R4 ;  /* 0x0000000405040221 */ /* 0x002fe20000000000 */
[----:B------:R-:W-:-:S04]  /*9100*/  ISETP.NE.AND P0, PT, R6, RZ, PT ;  /* 0x000000ff0600720c */ /* 0x000fc80003f05270 */
[----:B------:R1:W-:Y:S01]  /*9110*/  @!P1 STS [R3+0x2114], R4 ;  /* 0x0021140403009388 */ /* 0x0003e20000000800 */
[----:B------:R-:W-:Y:S08]  /*9120*/  BAR.SYNC.DEFER_BLOCKING 0x0 ;  /* 0x0000000000007b1d */ /* 0x000ff00000010000 */
[----:B------:R-:W-:Y:S05]  /*9130*/  @P0 BRA `(.L_x_38) ;  /* 0x0000000000340947 */ /* 0x000fea0003800000 */
[----:B------:R-:W2:Y:S01]  /*9140*/  S2UR UR5, SR_CgaCtaId ;  /* 0x00000000000579c3 */ /* 0x000ea20000008800 */
[----:B------:R-:W-:Y:S02]  /*9150*/  UMOV UR4, 0x400 ;  /* 0x0000040000047882 */ /* 0x000fe40000000000 */
[----:B--2---:R-:W-:-:S09]  /*9160*/  ULEA UR4, UR5, UR4, 0x18 ;  /* 0x0000000405047291 */ /* 0x004fd2000f8ec0ff */
[----:B-1----:R-:W1:Y:S04]  /*9170*/  LDS.64 R2, [UR4+0x2118] ;  /* 0x00211804ff027984 */ /* 0x002e680008000a00 */
[----:B------:R-:W2:Y:S01]  /*9180*/  LDS R5, [UR4+0x2120] ;  /* 0x00212004ff057984 */ /* 0x000ea20008000800 */
[----:B------:R-:W-:-:S04]  /*9190*/  ULEA UR4, UP0, UR8, UR6, 0x2 ;  /* 0x0000000608047291 */ /* 0x000fc8000f8010ff */
[----:B------:R-:W-:Y:S01]  /*91a0*/  ULEA.HI.X UR5, UR8, UR7, URZ, 0x2, UP0 ;  /* 0x0000000708057291 */ /* 0x000fe200080f14ff */
[----:B-1----:R-:W-:-:S04]  /*91b0*/  FADD.FTZ R2, R4, R2 ;  /* 0x0000000204027221 */ /* 0x002fc80000010000 */
[----:B------:R-:W-:Y:S01]  /*91c0*/  FADD.FTZ R0, R3, R2 ;  /* 0x0000000203007221 */ /* 0x000fe20000010000 */
[----:B------:R-:W-:Y:S02]  /*91d0*/  MOV R2, UR4 ;  /* 0x0000000400027c02 */ /* 0x000fe40008000f00 */
[----:B------:R-:W-:Y:S01]  /*91e0*/  MOV R3, UR5 ;  /* 0x0000000500037c02 */ /* 0x000fe20008000f00 */
[----:B--2---:R-:W-:-:S05]  /*91f0*/  FADD.FTZ R5, R0, R5 ;  /* 0x0000000500057221 */ /* 0x004fca0000010000 */
[----:B------:R2:W-:Y:S02]  /*9200*/  REDG.E.ADD.F32.FTZ.RN.STRONG.GPU desc[UR30][R2.64], R5 ;  /* 0x00000005020079a6 */ /* 0x0005e4000c12f31e */
.L_x_38:
[----:B------:R-:W-:Y:S05]  /*9210*/  BSYNC.RECONVERGENT B0 ;  /* 0x0000000000007941 */ /* 0x000fea0003800200 */
.L_x_37:
[----:B------:R-:W-:Y:S01]  /*9220*/  UISETP.NE.U32.AND UP0, UPT, UR10, URZ, UPT ;  /* 0x000000ff0a00728c */ /* 0x000fe2000bf05070 */
[----:B0-----:R-:W-:-:S03]  /*9230*/  ISETP.GE.AND P0, PT, R11, UR21, PT ;  /* 0x000000150b007c0c */ /* 0x001fc6000bf06270 */
[----:B------:R-:W-:-:S09]  /*9240*/  UISETP.NE.AND.EX UP0, UPT, UR11, URZ, UPT, UP0 ;  /* 0x000000ff0b00728c */ /* 0x000fd2000bf05300 */
[----:B------:R-:W-:Y:S05]  /*9250*/  BRA.U !UP0, `(.L_x_39) ;  /* 0x00000001089c7547 */ /* 0x000fea000b800000 */
[----:B------:R-:W-:Y:S06]  /*9260*/  BAR.SYNC.DEFER_BLOCKING 0x0 ;  /* 0x0000000000007b1d */ /* 0x000fec0000010000 */
[----:B------:R-:W-:Y:S01]  /*9270*/  BSSY.RECONVERGENT B0, `(.L_x_39) ;  /* 0x0000025000007945 */ /* 0x000fe20003800200 */
[----:B------:R-:W0:Y:S01]  /*9280*/  SHFL.DOWN P1, R0, R173, 0x1, 0x1f ;  /* 0x08201f00ad007f89 */ /* 0x000e220000020000 */
[----:B-1----:R-:W1:Y:S01]  /*9290*/  S2R R4, SR_LANEID ;  /* 0x0000000000047919 */ /* 0x002e620000000000 */
[----:B------:R-:W4:Y:S01]  /*92a0*/  S2R R6, SR_TID.X ;  /* 0x0000000000067919 */ /* 0x000f220000002100 */
[----:B0-----:R-:W-:-:S05]  /*92b0*/  @P1 FADD R0, R0, R173 ;  /* 0x000000ad00001221 */ /* 0x001fca0000000000 */
[----:B--2---:R-:W0:Y:S01]  /*92c0*/  SHFL.DOWN P1, R3, R0, 0x2, 0x1f ;  /* 0x08401f0000037f89 */ /* 0x004e220000020000 */
[----:B-1----:R-:W-:-:S13]  /*92d0*/  ISETP.NE.AND P2, PT, R4, RZ, PT ;  /* 0x000000ff0400720c */ /* 0x002fda0003f45270 */
[----:B------:R-:W1:Y:S01]  /*92e0*/  @!P2 S2R R8, SR_CgaCtaId ;  /* 0x000000000008a919 */ /* 0x000e620000008800 */
[----:B------:R-:W-:Y:S01]  /*92f0*/  @!P2 MOV R7, 0x400 ;  /* 0x000004000007a802 */ /* 0x000fe20000000f00 */
[----:B0-----:R-:W-:Y:S01]  /*9300*/  @P1 FADD R3, R0, R3 ;  /* 0x0000000300031221 */ /* 0x001fe20000000000 */
[----:B----4-:R-:W-:-:S04]  /*9310*/  @!P2 SHF.R.U32.HI R0, RZ, 0x3, R6 ;  /* 0x00000003ff00a819 */ /* 0x010fc80000011606 */
[----:B------:R-:W0:Y:S01]  /*9320*/  SHFL.DOWN P1, R2, R3, 0x4, 0x1f ;  /* 0x08801f0003027f89 */ /* 0x000e220000020000 */
[----:B------:R-:W-:Y:S02]  /*9330*/  @!P2 LOP3.LUT R0, R0, 0x7c, RZ, 0xc0, !PT ;  /* 0x0000007c0000a812 */ /* 0x000fe400078ec0ff */
[----:B-1----:R-:W-:Y:S01]  /*9340*/  @!P2 LEA R7, R8, R7, 0x18 ;  /* 0x000000070807a211 */ /* 0x002fe200078ec0ff */
[----:B0-----:R-:W-:-:S03]  /*9350*/  @P1 FADD R2, R3, R2 ;  /* 0x0000000203021221 */ /* 0x001fc60000000000 */
[----:B------:R-:W-:Y:S02]  /*9360*/  @!P2 IADD3 R7, PT, PT, R7, R0, RZ ;  /* 0x000000000707a210 */ /* 0x000fe40007ffe0ff */
[----:B------:R-:W0:Y:S02]  /*9370*/  SHFL.DOWN P1, R5, R2, 0x8, 0x1f ;  /* 0x09001f0002057f89 */ /* 0x000e240000020000 */
[----:B0-----:R-:W-:-:S05]  /*9380*/  @P1 FADD R5, R2, R5 ;  /* 0x0000000502051221 */ /* 0x001fca0000000000 */
[----:B------:R-:W0:Y:S02]  /*9390*/  SHFL.DOWN P1, R4, R5, 0x10, 0x1f ;  /* 0x0a001f0005047f89 */ /* 0x000e240000020000 */
[----:B0-----:R-:W-:Y:S01]  /*93a0*/  @P1 FADD R4, R5, R4 ;  /* 0x0000000405041221 */ /* 0x001fe20000000000 */
[----:B------:R-:W-:-:S04]  /*93b0*/  ISETP.NE.AND P1, PT, R6, RZ, PT ;  /* 0x000000ff0600720c */ /* 0x000fc80003f25270 */
[----:B------:R0:W-:Y:S01]  /*93c0*/  @!P2 STS [R7+0x2114], R4 ;  /* 0x002114040700a388 */ /* 0x0001e20000000800 */
[----:B------:R-:W-:Y:S08]  /*93d0*/  BAR.SYNC.DEFER_BLOCKING 0x0 ;  /* 0x0000000000007b1d */ /* 0x000ff00000010000 */
[----:B------:R-:W-:Y:S05]  /*93e0*/  @P1 BRA `(.L_x_40) ;  /* 0x0000000000341947 */ /* 0x000fea0003800000 */
[----:B------:R-:W1:Y:S01]  /*93f0*/  S2UR UR5, SR_CgaCtaId ;  /* 0x00000000000579c3 */ /* 0x000e620000008800 */
[----:B------:R-:W-:Y:S02]  /*9400*/  UMOV UR4, 0x400 ;  /* 0x0000040000047882 */ /* 0x000fe40000000000 */
[----:B-1----:R-:W-:-:S09]  /*9410*/  ULEA UR4, UR5, UR4, 0x18 ;  /* 0x0000000405047291 */ /* 0x002fd2000f8ec0ff */
[----:B------:R-:W1:Y:S04]  /*9420*/  LDS.64 R2, [UR4+0x2118] ;  /* 0x00211804ff027984 */ /* 0x000e680008000a00 */
        /* <DEDUP_REMOVED lines=9> */
.L_x_40:
[----:B------:R-:W-:Y:S05]  /*94c0*/  BSYNC.RECONVERGENT B0 ;  /* 0x0000000000007941 */ /* 0x000fea0003800200 */
.L_x_39:
[----:B------:R-:W-:Y:S05]  /*94d0*/  @P0 EXIT ;  /* 0x000000000000094d */ /* 0x000fea0003800000 */
[----:B------:R-:W4:Y:S01]  /*94e0*/  LDCU.64 UR10, c[0x0][0x4c8] ;  /* 0x00009900ff0a77ac */ /* 0x000f220008000a00 */
[----:B------:R-:W5:Y:S01]  /*94f0*/  S2UR UR20, SR_CgaCtaId ;  /* 0x00000000001479c3 */ /* 0x000f620000008800 */
[----:B------:R-:W-:Y:S01]  /*9500*/  BSSY.RECONVERGENT B0, `(.L_x_41) ;  /* 0x0000060000007945 */ /* 0x000fe20003800200 */
[----:B------:R-:W0:Y:S01]  /*9510*/  LDCU.64 UR22, c[0x0][0x3d8] ;  /* 0x00007b00ff1677ac */ /* 0x000e220008000a00 */
[----:B------:R-:W1:Y:S01]  /*9520*/  LDCU.64 UR16, c[0x0][0x4e8] ;  /* 0x00009d00ff1077ac */ /* 0x000e620008000a00 */
[----:B------:R-:W2:Y:S01]  /*9530*/  LDCU.64 UR26, c[0x0][0x3b8] ;  /* 0x00007700ff1a77ac */ /* 0x000ea20008000a00 */
[----:B------:R-:W3:Y:S01]  /*9540*/  LDCU.64 UR18, c[0x0][0x4a8] ;  /* 0x00009500ff1277ac */ /* 0x000ee20008000a00 */
[----:B------:R-:W5:Y:S01]  /*9550*/  LDCU.64 UR24, c[0x0][0x450] ;  /* 0x00008a00ff1877ac */ /* 0x000f620008000a00 */
[----:B------:R-:W5:Y:S01]  /*9560*/  LDCU.64 UR28, c[0x0][0x448] ;  /* 0x00008900ff1c77ac */ /* 0x000f620008000a00 */
[----:B----4-:R-:W-:Y:S02]  /*9570*/  UIMAD.WIDE.U32 UR6, UR8, UR10, URZ ;  /* 0x0000000a080672a5 */ /* 0x010fe4000f8e00ff */
[----:B0-----:R-:W-:-:S02]  /*9580*/  UIMAD.WIDE.U32 UR12, UR8, UR22, URZ ;  /* 0x00000016080c72a5 */ /* 0x001fc4000f8e00ff */
[----:B-1----:R-:W-:Y:S02]  /*9590*/  UIMAD.WIDE.U32 UR4, UR8, UR16, URZ ;  /* 0x00000010080472a5 */ /* 0x002fe4000f8e00ff */
[----:B------:R-:W-:Y:S02]  /*95a0*/  UIMAD UR16, UR8, UR11, UR7 ;  /* 0x0000000b081072a4 */ /* 0x000fe4000f8e0207 */
[----:B--2---:R-:W-:Y:S02]  /*95b0*/  UIMAD.WIDE.U32 UR14, UR8, UR26, URZ ;  /* 0x0000001a080e72a5 */ /* 0x004fe4000f8e00ff */
[----:B---3--:R-:W-:Y:S02]  /*95c0*/  UIMAD.WIDE.U32 UR10, UR8, UR18, URZ ;  /* 0x00000012080a72a5 */ /* 0x008fe4000f8e00ff */
[----:B------:R-:W-:Y:S02]  /*95d0*/  UIMAD UR23, UR8, UR23, UR13 ;  /* 0x00000017081772a4 */ /* 0x000fe4000f8e020d */
[----:B------:R-:W-:-:S02]  /*95e0*/  UIMAD UR27, UR8, UR27, UR15 ;  /* 0x0000001b081b72a4 */ /* 0x000fc4000f8e020f */
[----:B-----5:R-:W-:Y:S02]  /*95f0*/  ULEA UR24, UP0, UR12, UR24, 0x3 ;  /* 0x000000180c187291 */ /* 0x020fe4000f8018ff */
[----:B------:R-:W-:Y:S02]  /*9600*/  ULEA UR28, UP1, UR14, UR28, 0x3 ;  /* 0x0000001c0e1c7291 */ /* 0x000fe4000f8218ff */
[----:B------:R-:W-:Y:S02]  /*9610*/  UIMAD UR17, UR8, UR17, UR5 ;  /* 0x00000011081172a4 */ /* 0x000fe4000f8e0205 */
[----:B------:R-:W-:Y:S01]  /*9620*/  UIMAD UR9, UR8, UR19, UR11 ;  /* 0x00000013080972a4 */ /* 0x000fe2000f8e020b */
[----:B------:R-:W0:Y:S02]  /*9630*/  LDCU UR13, c[0x0][0x360] ;  /* 0x00006c00ff0d77ac */ /* 0x000e240008000800 */
[----:B------:R-:W-:Y:S01]  /*9640*/  UMOV UR8, 0x400 ;  /* 0x0000040000087882 */ /* 0x000fe20000000000 */
[----:B------:R-:W1:Y:S01]  /*9650*/  LDCU.64 UR42, c[0x0][0x3e0] ;  /* 0x00007c00ff2a77ac */ /* 0x000e620008000a00 */
[----:B------:R-:W2:Y:S01]  /*9660*/  LDCU.64 UR44, c[0x0][0x3c0] ;  /* 0x00007800ff2c77ac */ /* 0x000ea20008000a00 */
[----:B------:R-:W3:Y:S01]  /*9670*/  LDCU.64 UR18, c[0x0][0x4b0] ;  /* 0x00009600ff1277ac */ /* 0x000ee20008000a00 */
[----:B------:R-:W4:Y:S01]  /*9680*/  LDCU.64 UR36, c[0x0][0x4d0] ;  /* 0x00009a00ff2477ac */ /* 0x000f220008000a00 */
[----:B------:R-:W0:Y:S01]  /*9690*/  LDCU.64 UR38, c[0x0][0x4f0] ;  /* 0x00009e00ff2677ac */ /* 0x000e220008000a00 */
[----:B------:R-:W0:Y:S01]  /*96a0*/  LDCU.64 UR40, c[0x0][0x540] ;  /* 0x0000a800ff2877ac */ /* 0x000e220008000a00 */
[----:B------:R-:W0:Y:S01]  /*96b0*/  LDCU.128 UR32, c[0x0][0x530] ;  /* 0x0000a600ff2077ac */ /* 0x000e220008000c00 */
[----:B------:R-:W-:-:S02]  /*96c0*/  ULEA.HI.X UR23, UR12, UR25, UR23, 0x3, UP0 ;  /* 0x000000190c177291 */ /* 0x000fc400080f1c17 */
[----:B------:R-:W-:Y:S02]  /*96d0*/  ULEA.HI.X UR27, UR14, UR29, UR27, 0x3, UP1 ;  /* 0x0000001d0e1b7291 */ /* 0x000fe400088f1c1b */
[----:B------:R-:W-:-:S12]  /*96e0*/  ULEA UR8, UR20, UR8, 0x18 ;  /* 0x0000000814087291 */ /* 0x000fd8000f8ec0ff */
.L_x_42:
[C---:B------:R-:W-:Y:S01]  /*96f0*/  LEA R0, R11.reuse, UR8, 0x3 ;  /* 0x000000080b007c11 */ /* 0x040fe2000f8e18ff */
[C---:B01----:R-:W-:Y:S01]  /*9700*/  IMAD.WIDE.U32 R6, R11.reuse, UR42, RZ ;  /* 0x0000002a0b067c25 */ /* 0x043fe2000f8e00ff */
[----:B------:R-:W-:Y:S02]  /*9710*/  MOV R2, UR10 ;  /* 0x0000000a00027c02 */ /* 0x000fe40008000f00 */
[----:B------:R-:W-:Y:S01]  /*9720*/  SHF.R.S32.HI R10, RZ, 0x1f, R11 ;  /* 0x0000001fff0a7819 */ /* 0x000fe2000001140b */
[----:B------:R-:W1:Y:S01]  /*9730*/  LDS.64 R12, [R0+0x5990] ;  /* 0x00599000000c7984 */ /* 0x000e620000000a00 */
[----:B------:R-:W-:Y:S02]  /*9740*/  MOV R5, UR9 ;  /* 0x0000000900057c02 */ /* 0x000fe40008000f00 */
[----:B------:R-:W-:Y:S01]  /*9750*/  MOV R4, R2 ;  /* 0x0000000200047202 */ /* 0x000fe20000000f00 */
[C---:B---3--:R-:W-:Y:S01]  /*9760*/  IMAD R2, R10.reuse, UR18, RZ ;  /* 0x000000120a027c24 */ /* 0x048fe2000f8e02ff */
[----:B------:R-:W-:Y:S01]  /*9770*/  MOV R3, UR11 ;  /* 0x0000000b00037c02 */ /* 0x000fe20008000f00 */
[----:B------:R-:W-:Y:S01]  /*9780*/  IMAD R8, R10, UR42, RZ ;  /* 0x0000002a0a087c24 */ /* 0x000fe2000f8e02ff */
[----:B------:R-:W3:Y:S01]  /*9790*/  LDS.64 R14, [R0+0x6190] ;  /* 0x00619000000e7984 */ /* 0x000ee20000000a00 */
[----:B------:R-:W-:-:S04]  /*97a0*/  IMAD.WIDE.U32 R4, R11, UR18, R4 ;  /* 0x000000120b047c25 */ /* 0x000fc8000f8e0004 */
[C---:B------:R-:W-:Y:S01]  /*97b0*/  IMAD R3, R11.reuse, UR19, R2 ;  /* 0x000000130b037c24 */ /* 0x040fe2000f8e0202 */
[----:B0-----:R-:W-:Y:S01]  /*97c0*/  LEA R2, P0, R4, UR32, 0x3 ;  /* 0x0000002004027c11 */ /* 0x001fe2000f8018ff */
[----:B------:R-:W-:Y:S01]  /*97d0*/  IMAD R9, R11, UR43, R8 ;  /* 0x0000002b0b097c24 */ /* 0x000fe2000f8e0208 */
[----:B------:R-:W-:Y:S02]  /*97e0*/  LEA R8, P1, R6, UR24, 0x3 ;  /* 0x0000001806087c11 */ /* 0x000fe4000f8218ff */
[----:B------:R-:W-:Y:S02]  /*97f0*/  IADD3 R3, PT, PT, R5, R3, RZ ;  /* 0x0000000305037210 */ /* 0x000fe40007ffe0ff */
[----:B------:R-:W-:Y:S02]  /*9800*/  IADD3 R5, PT, PT, R7, R9, RZ ;  /* 0x0000000907057210 */ /* 0x000fe40007ffe0ff */
[----:B------:R-:W-:Y:S02]  /*9810*/  LEA.HI.X R3, R4, UR33, R3, 0x3, P0 ;  /* 0x0000002104037c11 */ /* 0x000fe400080f1c03 */
[----:B------:R-:W-:-:S03]  /*9820*/  LEA.HI.X R9, R6, UR23, R5, 0x3, P1 ;  /* 0x0000001706097c11 */ /* 0x000fc600088f1c05 */
[----:B-1----:R-:W-:Y:S04]  /*9830*/  REDG.E.ADD.F32.FTZ.RN.STRONG.GPU desc[UR30][R2.64], R12 ;  /* 0x0000000c020079a6 */ /* 0x002fe8000c12f31e */
[----:B------:R0:W-:Y:S04]  /*9840*/  REDG.E.ADD.F32.FTZ.RN.STRONG.GPU desc[UR30][R2.64+0x4], R13 ;  /* 0x0000040d020079a6 */ /* 0x0001e8000c12f31e */
[----:B------:R1:W3:Y:S01]  /*9850*/  LDG.E.64 R16, desc[UR30][R8.64] ;  /* 0x0000001e08107981 */ /* 0x0002e2000c1e1b00 */
[----:B------:R-:W-:Y:S01]  /*9860*/  MOV R6, UR6 ;  /* 0x0000000600067c02 */ /* 0x000fe20008000f00 */
[C---:B----4-:R-:W-:Y:S01]  /*9870*/  IMAD R18, R10.reuse, UR36, RZ ;  /* 0x000000240a127c24 */ /* 0x050fe2000f8e02ff */
[----:B------:R-:W-:Y:S01]  /*9880*/  MOV R5, UR16 ;  /* 0x0000001000057c02 */ /* 0x000fe20008000f00 */
[----:B--2---:R-:W-:Y:S01]  /*9890*/  IMAD R20, R10, UR44, RZ ;  /* 0x0000002c0a147c24 */ /* 0x004fe2000f8e02ff */
[----:B------:R-:W-:Y:S01]  /*98a0*/  MOV R4, R6 ;  /* 0x0000000600047202 */ /* 0x000fe20000000f00 */
[C---:B------:R-:W-:Y:S01]  /*98b0*/  IMAD R19, R11.reuse, UR37, R18 ;  /* 0x000000250b137c24 */ /* 0x040fe2000f8e0212 */
[----:B------:R-:W-:Y:S01]  /*98c0*/  MOV R7, UR7 ;  /* 0x0000000700077c02 */ /* 0x000fe20008000f00 */
[----:B------:R-:W-:-:S04]  /*98d0*/  IMAD.WIDE.U32 R6, R11, UR44, RZ ;  /* 0x0000002c0b067c25 */ /* 0x000fc8000f8e00ff */
[----:B------:R-:W-:Y:S01]  /*98e0*/  IMAD.WIDE.U32 R4, R11, UR36, R4 ;  /* 0x000000240b047c25 */ /* 0x000fe2000f8e0004 */
[----:B-1----:R-:W-:-:S03]  /*98f0*/  LEA R8, P1, R6, UR28, 0x3 ;  /* 0x0000001c06087c11 */ /* 0x002fc6000f8218ff */
[----:B0-----:R-:W-:Y:S01]  /*9900*/  IMAD R13, R11, UR45, R20 ;  /* 0x0000002d0b0d7c24 */ /* 0x001fe2000f8e0214 */
[----:B------:R-:W-:Y:S02]  /*9910*/  IADD3 R3, PT, PT, R5, R19, RZ ;  /* 0x0000001305037210 */ /* 0x000fe40007ffe0ff */
[C---:B------:R-:W-:Y:S02]  /*9920*/  LEA R2, P0, R4.reuse, UR34, 0x3 ;  /* 0x0000002204027c11 */ /* 0x040fe4000f8018ff */
[----:B------:R-:W-:Y:S02]  /*9930*/  IADD3 R7, PT, PT, R7, R13, RZ ;  /* 0x0000000d07077210 */ /* 0x000fe40007ffe0ff */
[----:B------:R-:W-:Y:S02]  /*9940*/  LEA.HI.X R3, R4, UR35, R3, 0x3, P0 ;  /* 0x0000002304037c11 */ /* 0x000fe400080f1c03 */
[----:B------:R-:W-:Y:S01]  /*9950*/  LEA.HI.X R9, R6, UR27, R7, 0x3, P1 ;  /* 0x0000001b06097c11 */ /* 0x000fe200088f1c07 */
[-C--:B---3--:R-:W-:Y:S01]  /*9960*/  FMUL.FTZ R5, R15, R17.reuse ;  /* 0x000000110f057220 */ /* 0x088fe20000410000 */
[----:B------:R-:W-:-:S03]  /*9970*/  FMUL.FTZ R0, R14, R17 ;  /* 0x000000110e007220 */ /* 0x000fc60000410000 */
[-C--:B------:R-:W-:Y:S01]  /*9980*/  FFMA.FTZ R13, R14, R16.reuse, R5 ;  /* 0x000000100e0d7223 */ /* 0x080fe20000010005 */
[----:B------:R-:W-:-:S04]  /*9990*/  FFMA.FTZ R17, R15, R16, -R0 ;  /* 0x000000100f117223 */ /* 0x000fc80000010800 */
[----:B------:R0:W-:Y:S04]  /*99a0*/  REDG.E.ADD.F32.FTZ.RN.STRONG.GPU desc[UR30][R2.64], R13 ;  /* 0x0000000d020079a6 */ /* 0x0001e8000c12f31e */
[----:B------:R0:W-:Y:S04]  /*99b0*/  REDG.E.ADD.F32.FTZ.RN.STRONG.GPU desc[UR30][R2.64+0x4], R17 ;  /* 0x00000411020079a6 */ /* 0x0001e8000c12f31e */
[----:B------:R-:W2:Y:S01]  /*99c0*/  LDG.E.64 R8, desc[UR30][R8.64] ;  /* 0x0000001e08087981 */ /* 0x000ea2000c1e1b00 */
[----:B------:R-:W-:Y:S01]  /*99d0*/  MOV R4, UR4 ;  /* 0x0000000400047c02 */ /* 0x000fe20008000f00 */
[----:B------:R-:W-:Y:S01]  /*99e0*/  IMAD R10, R10, UR38, RZ ;  /* 0x000000260a0a7c24 */ /* 0x000fe2000f8e02ff */
[----:B------:R-:W-:-:S02]  /*99f0*/  MOV R7, UR17 ;  /* 0x0000001100077c02 */ /* 0x000fc40008000f00 */
[----:B------:R-:W-:Y:S02]  /*9a00*/  MOV R6, R4 ;  /* 0x0000000400067202 */ /* 0x000fe40000000f00 */
[----:B------:R-:W-:Y:S01]  /*9a10*/  MOV R5, UR5 ;  /* 0x0000000500057c02 */ /* 0x000fe20008000f00 */
[C---:B------:R-:W-:Y:S02]  /*9a20*/  IMAD R5, R11.reuse, UR39, R10 ;  /* 0x000000270b057c24 */ /* 0x040fe4000f8e020a */
[C---:B------:R-:W-:Y:S01]  /*9a30*/  IMAD.WIDE.U32 R6, R11.reuse, UR38, R6 ;  /* 0x000000260b067c25 */ /* 0x040fe2000f8e0006 */
[----:B------:R-:W-:-:S04]  /*9a40*/  IADD3 R11, PT, PT, R11, UR13, RZ ;  /* 0x0000000d0b0b7c10 */ /* 0x000fc8000fffe0ff */
[----:B------:R-:W-:Y:S02]  /*9a50*/  IADD3 R5, PT, PT, R7, R5, RZ ;  /* 0x0000000507057210 */ /* 0x000fe40007ffe0ff */
[----:B------:R-:W-:-:S04]  /*9a60*/  LEA R4, P0, R6, UR40, 0x3 ;  /* 0x0000002806047c11 */ /* 0x000fc8000f8018ff */
[----:B------:R-:W-:Y:S02]  /*9a70*/  LEA.HI.X R5, R6, UR41, R5, 0x3, P0 ;  /* 0x0000002906057c11 */ /* 0x000fe400080f1c05 */
[----:B------:R-:W-:Y:S01]  /*9a80*/  ISETP.GE.AND P0, PT, R11, UR21, PT ;  /* 0x000000150b007c0c */ /* 0x000fe2000bf06270 */
[-C--:B--2---:R-:W-:Y:S01]  /*9a90*/  FMUL.FTZ R7, R15, R9.reuse ;  /* 0x000000090f077220 */ /* 0x084fe20000410000 */
[----:B------:R-:W-:-:S03]  /*9aa0*/  FMUL.FTZ R0, R14, R9 ;  /* 0x000000090e007220 */ /* 0x000fc60000410000 */
[-C--:B------:R-:W-:Y:S01]  /*9ab0*/  FFMA.FTZ R7, R14, R8.reuse, R7 ;  /* 0x000000080e077223 */ /* 0x080fe20000010007 */
[----:B------:R-:W-:-:S04]  /*9ac0*/  FFMA.FTZ R15, R15, R8, -R0 ;  /* 0x000000080f0f7223 */ /* 0x000fc80000010800 */
[----:B------:R0:W-:Y:S04]  /*9ad0*/  REDG.E.ADD.F32.FTZ.RN.STRONG.GPU desc[UR30][R4.64], R7 ;  /* 0x00000007040079a6 */ /* 0x0001e8000c12f31e */
[----:B------:R0:W-:Y:S01]  /*9ae0*/  REDG.E.ADD.F32.FTZ.RN.STRONG.GPU desc[UR30][R4.64+0x4], R15 ;  /* 0x0000040f040079a6 */ /* 0x0001e2000c12f31e */
[----:B------:R-:W-:Y:S05]  /*9af0*/  @!P0 BRA `(.L_x_42) ;  /* 0xfffffff800fc8947 */ /* 0x000fea000383ffff */
[----:B------:R-:W-:Y:S05]  /*9b00*/  BSYNC.RECONVERGENT B0 ;  /* 0x0000000000007941 */ /* 0x000fea0003800200 */
.L_x_41:
[----:B------:R-:W-:Y:S05]  /*9b10*/  EXIT ;  /* 0x000000000000794d */ /* 0x000fea0003800000 */
.L_x_6:
[----:B------:R-:W-:Y:S01]  /*9b20*/  HFMA2 R200, -RZ, RZ, 0, 5.9604644775390625e-08 ;  /* 0x00000001ffc87431 */ /* 0x000fe200000001ff */
[----:B------:R-:W-:Y:S02]  /*9b30*/  MOV R198, R69 ;  /* 0x0000004500c67202 */ /* 0x000fe40000000f00 */
[----:B------:R-:W-:Y:S02]  /*9b40*/  MOV R201, RZ ;  /* 0x000000ff00c97202 */ /* 0x000fe40000000f00 */
[----:B------:R-:W-:-:S07]  /*9b50*/  MOV R75, 0xffffffff ;  /* 0xffffffff004b7802 */ /* 0x000fce0000000f00 */
[----:B01---5:R-:W-:Y:S05]  /*9b60*/  WARPSYNC.COLLECTIVE R75, `(.L_x_43) ;  /* 0x000000004b087348 */ /* 0x023fea0003c00000 */
[----:B------:R2:W3:Y:S02]  /*9b70*/  SHFL.UP P6, R74, R198, R200, R201 ;  /* 0x040000c8c64a7389 */ /* 0x0004e400000c00c9 */
[----:B0123-5:R-:W-:Y:S05]  /*9b80*/  ENDCOLLECTIVE ;  /* 0x000000000000791b */ /* 0x02ffea0003800000 */
.L_x_43:
[----:B------:R-:W-:Y:S02]  /*9b90*/  MOV R198, R192 ;  /* 0x000000c000c67202 */ /* 0x000fe40000000f00 */
[----:B------:R-:W-:-:S07]  /*9ba0*/  MOV R68, R74 ;  /* 0x0000004a00447202 */ /* 0x000fce0000000f00 */
[----:B------:R-:W-:Y:S05]  /*9bb0*/  WARPSYNC.COLLECTIVE R75, `(.L_x_44) ;  /* 0x000000004b087348 */ /* 0x000fea0003c00000 */
[----:B------:R0:W1:Y:S02]  /*9bc0*/  SHFL.UP P6, R74, R198, R200, R201 ;  /* 0x040000c8c64a7389 */ /* 0x00006400000c00c9 */
[----:B01----:R-:W-:Y:S05]  /*9bd0*/  ENDCOLLECTIVE ;  /* 0x000000000000791b */ /* 0x003fea0003800000 */
.L_x_44:
[----:B------:R-:W-:Y:S02]  /*9be0*/  MOV R198, R193 ;  /* 0x000000c100c67202 */ /* 0x000fe40000000f00 */
[----:B------:R-:W-:-:S07]  /*9bf0*/  MOV R70, R74 ;  /* 0x0000004a00467202 */ /* 0x000fce0000000f00 */
[----:B------:R-:W-:Y:S05]  /*9c00*/  WARPSYNC.COLLECTIVE R75, `(.L_x_45) ;  /* 0x000000004b087348 */ /* 0x000fea0003c00000 */
[----:B------:R0:W1:Y:S02]  /*9c10*/  SHFL.UP P6, R74, R198, R200, R201 ;  /* 0x040000c8c64a7389 */ /* 0x00006400000c00c9 */
[----:B01----:R-:W-:Y:S05]  /*9c20*/  ENDCOLLECTIVE ;  /* 0x000000000000791b */ /* 0x003fea0003800000 */
.L_x_45:
[-C--:B------:R-:W-:Y:S01]  /*9c30*/  FMUL.FTZ R195, R192, R70.reuse ;  /* 0x00000046c0c37220 */ /* 0x080fe20000410000 */
[----:B------:R-:W-:Y:S01]  /*9c40*/  FMUL.FTZ R197, R69, R70 ;  /* 0x0000004645c57220 */ /* 0x000fe20000410000 */
[----:B------:R-:W-:Y:S02]  /*9c50*/  MOV R198, R194 ;  /* 0x000000c200c67202 */ /* 0x000fe40000000f00 */
[----:B------:R-:W-:-:S07]  /*9c60*/  MOV R71, R74 ;  /* 0x0000004a00477202 */ /* 0x000fce0000000f00 */
[----:B------:R-:W-:Y:S05]  /*9c70*/  WARPSYNC.COLLECTIVE R75, `(.L_x_46) ;  /* 0x000000004b087348 */ /* 0x000fea0003c00000 */
[----:B------:R0:W1:Y:S02]  /*9c80*/  SHFL.UP P6, R74, R198, R200, R201 ;  /* 0x040000c8c64a7389 */ /* 0x00006400000c00c9 */
[----:B01----:R-:W-:Y:S05]  /*9c90*/  ENDCOLLECTIVE ;  /* 0x000000000000791b */ /* 0x003fea0003800000 */
.L_x_46:
[----:B------:R-:W-:Y:S02]  /*9ca0*/  HFMA2 R200, -RZ, RZ, 0, 1.1920928955078125e-07 ;  /* 0x00000002ffc87431 */ /* 0x000fe400000001ff */
[-C--:B------:R-:W-:Y:S01]  /*9cb0*/  FMUL.FTZ R196, R192, R74.reuse ;  /* 0x0000004ac0c47220 */ /* 0x080fe20000410000 */
[----:B------:R-:W-:-:S03]  /*9cc0*/  FMUL.FTZ R199, R69, R74 ;  /* 0x0000004a45c77220 */ /* 0x000fc60000410000 */
[CC--:B------:R-:W-:Y:S01]  /*9cd0*/  FFMA.FTZ R196, R69.reuse, R71.reuse, -R196 ;  /* 0x0000004745c47223 */ /* 0x0c0fe200000108c4 */
[-C--:B------:R-:W-:Y:S01]  /*9ce0*/  @P5 FFMA.FTZ R69, R69, R68.reuse, -R195 ;  /* 0x0000004445455223 */ /* 0x080fe200000108c3 */
[C---:B------:R-:W-:Y:S01]  /*9cf0*/  FFMA.FTZ R199, R192.reuse, R71, R199 ;  /* 0x00000047c0c77223 */ /* 0x040fe200000100c7 */
[----:B------:R-:W-:Y:S01]  /*9d00*/  @P5 FFMA.FTZ R192, R192, R68, R197 ;  /* 0x00000044c0c05223 */ /* 0x000fe200000100c5 */
[----:B------:R-:W-:Y:S02]  /*9d10*/  @P5 FADD.FTZ R193, R193, R196 ;  /* 0x000000c4c1c15221 */ /* 0x000fe40000010000 */
[----:B------:R-:W-:Y:S01]  /*9d20*/  MOV R198, R69 ;  /* 0x0000004500c67202 */ /* 0x000fe20000000f00 */
[----:B------:R-:W-:-:S07]  /*9d30*/  @P5 FADD.FTZ R194, R194, R199 ;  /* 0x000000c7c2c25221 */ /* 0x000fce0000010000 */
[----:B------:R-:W-:Y:S05]  /*9d40*/  WARPSYNC.COLLECTIVE R75, `(.L_x_47) ;  /* 0x000000004b087348 */ /* 0x000fea0003c00000 */
[----:B------:R0:W1:Y:S02]  /*9d50*/  SHFL.UP P6, R74, R198, R200, R201 ;  /* 0x040000c8c64a7389 */ /* 0x00006400000c00c9 */
[----:B01----:R-:W-:Y:S05]  /*9d60*/  ENDCOLLECTIVE ;  /* 0x000000000000791b */ /* 0x003fea0003800000 */
.L_x_47:
[----:B------:R-:W-:Y:S02]  /*9d70*/  MOV R198, R192 ;  /* 0x000000c000c67202 */ /* 0x000fe40000000f00 */
[----:B------:R-:W-:-:S07]  /*9d80*/  MOV R68, R74 ;  /* 0x0000004a00447202 */ /* 0x000fce0000000f00 */
[----:B------:R-:W-:Y:S05]  /*9d90*/  WARPSYNC.COLLECTIVE R75, `(.L_x_48) ;  /* 0x000000004b087348 */ /* 0x000fea0003c00000 */
[----:B------:R0:W1:Y:S02]  /*9da0*/  SHFL.UP P6, R74, R198, R200, R201 ;  /* 0x040000c8c64a7389 */ /* 0x00006400000c00c9 */
[----:B01----:R-:W-:Y:S05]  /*9db0*/  ENDCOLLECTIVE ;  /* 0x000000000000791b */ /* 0x003fea0003800000 */
.L_x_48:
[----:B------:R-:W-:Y:S02]  /*9dc0*/  MOV R198, R193 ;  /* 0x000000c100c67202 */ /* 0x000fe40000000f00 */
[----:B------:R-:W-:-:S07]  /*9dd0*/  MOV R70, R74 ;  /* 0x0000004a00467202 */ /* 0x000fce0000000f00 */
[----:B------:R-:W-:Y:S05]  /*9de0*/  WARPSYNC.COLLECTIVE R75, `(.L_x_49) ;  /* 0x000000004b087348 */ /* 0x000fea0003c00000 */
[----:B------:R0:W1:Y:S02]  /*9df0*/  SHFL.UP P6, R74, R198, R200, R201 ;  /* 0x040000c8c64a7389 */ /* 0x00006400000c00c9 */
[----:B01----:R-:W-:Y:S05]  /*9e00*/  ENDCOLLECTIVE ;  /* 0x000000000000791b */ /* 0x003fea0003800000 */
.L_x_49:
[-C--:B------:R-:W-:Y:S01]  /*9e10*/  FMUL.FTZ R195, R192, R70.reuse ;  /* 0x00000046c0c37220 */ /* 0x080fe20000410000 */
[----:B------:R-:W-:Y:S01]  /*9e20*/  FMUL.FTZ R197, R69, R70 ;  /* 0x0000004645c57220 */ /* 0x000fe20000410000 */
[----:B------:R-:W-:Y:S02]  /*9e30*/  MOV R198, R194 ;  /* 0x000000c200c67202 */ /* 0x000fe40000000f00 */
[----:B------:R-:W-:-:S07]  /*9e40*/  MOV R71, R74 ;  /* 0x0000004a00477202 */ /* 0x000fce0000000f00 */
[----:B------:R-:W-:Y:S05]  /*9e50*/  WARPSYNC.COLLECTIVE R75, `(.L_x_50) ;  /* 0x000000004b087348 */ /* 0x000fea0003c00000 */
[----:B------:R0:W1:Y:S02]  /*9e60*/  SHFL.UP P6, R74, R198, R200, R201 ;  /* 0x040000c8c64a7389 */ /* 0x00006400000c00c9 */
[----:B01----:R-:W-:Y:S05]  /*9e70*/  ENDCOLLECTIVE ;  /* 0x000000000000791b */ /* 0x003fea0003800000 */
.L_x_50:
[----:B------:R-:W-:Y:S02]  /*9e80*/  HFMA2 R200, -RZ, RZ, 0, 2.384185791015625e-07 ;  /* 0x00000004ffc87431 */ /* 0x000fe400000001ff */
        /* <DEDUP_REMOVED lines=12> */
.L_x_51:
[----:B------:R-:W-:Y:S02]  /*9f50*/  MOV R198, R192 ;  /* 0x000000c000c67202 */ /* 0x000fe40000000f00 */
[----:B------:R-:W-:-:S07]  /*9f60*/  MOV R68, R74 ;  /* 0x0000004a00447202 */ /* 0x000fce0000000f00 */
[----:B------:R-:W-:Y:S05]  /*9f70*/  WARPSYNC.COLLECTIVE R75, `(.L_x_52) ;  /* 0x000000004b087348 */ /* 0x000fea0003c00000 */
[----:B------:R0:W1:Y:S02]  /*9f80*/  SHFL.UP P6, R74, R198, R200, R201 ;  /* 0x040000c8c64a7389 */ /* 0x00006400000c00c9 */
[----:B01----:R-:W-:Y:S05]  /*9f90*/  ENDCOLLECTIVE ;  /* 0x000000000000791b */ /* 0x003fea0003800000 */
.L_x_52:
[----:B------:R-:W-:Y:S02]  /*9fa0*/  MOV R198, R193 ;  /* 0x000000c100c67202 */ /* 0x000fe40000000f00 */
[----:B------:R-:W-:-:S07]  /*9fb0*/  MOV R70, R74 ;  /* 0x0000004a00467202 */ /* 0x000fce0000000f00 */
[----:B------:R-:W-:Y:S05]  /*9fc0*/  WARPSYNC.COLLECTIVE R75, `(.L_x_53) ;  /* 0x000000004b087348 */ /* 0x000fea0003c00000 */
[----:B------:R0:W1:Y:S02]  /*9fd0*/  SHFL.UP P6, R74, R198, R200, R201 ;  /* 0x040000c8c64a7389 */ /* 0x00006400000c00c9 */
[----:B01----:R-:W-:Y:S05]  /*9fe0*/  ENDCOLLECTIVE ;  /* 0x000000000000791b */ /* 0x003fea0003800000 */
.L_x_53:
[-C--:B------:R-:W-:Y:S01]  /*9ff0*/  FMUL.FTZ R195, R192, R70.reuse ;  /* 0x00000046c0c37220 */ /* 0x080fe20000410000 */
[----:B------:R-:W-:Y:S01]  /*a000*/  FMUL.FTZ R197, R69, R70 ;  /* 0x0000004645c57220 */ /* 0x000fe20000410000 */
[----:B------:R-:W-:Y:S02]  /*a010*/  MOV R198, R194 ;  /* 0x000000c200c67202 */ /* 0x000fe40000000f00 */
[----:B------:R-:W-:-:S07]  /*a020*/  MOV R71, R74 ;  /* 0x0000004a00477202 */ /* 0x000fce0000000f00 */
[----:B------:R-:W-:Y:S05]  /*a030*/  WARPSYNC.COLLECTIVE R75, `(.L_x_54) ;  /* 0x000000004b087348 */ /* 0x000fea0003c00000 */
[----:B------:R0:W1:Y:S02]  /*a040*/  SHFL.UP P6, R74, R198, R200, R201 ;  /* 0x040000c8c64a7389 */ /* 0x00006400000c00c9 */
[----:B01----:R-:W-:Y:S05]  /*a050*/  ENDCOLLECTIVE ;  /* 0x000000000000791b */ /* 0x003fea0003800000 */
.L_x_54:
[----:B------:R-:W-:Y:S02]  /*a060*/  HFMA2 R200, -RZ, RZ, 0, 4.76837158203125e-07 ;  /* 0x00000008ffc87431 */ /* 0x000fe400000001ff */
        /* <DEDUP_REMOVED lines=12> */
.L_x_55:
[----:B------:R-:W-:Y:S02]  /*a130*/  MOV R198, R192 ;  /* 0x000000c000c67202 */ /* 0x000fe40000000f00 */
[----:B------:R-:W-:-:S07]  /*a140*/  MOV R68, R74 ;  /* 0x0000004a00447202 */ /* 0x000fce0000000f00 */
[----:B------:R-:W-:Y:S05]  /*a150*/  WARPSYNC.COLLECTIVE R75, `(.L_x_56) ;  /* 0x000000004b087348 */ /* 0x000fea0003c00000 */
[----:B------:R0:W1:Y:S02]  /*a160*/  SHFL.UP P6, R74, R198, R200, R201 ;  /* 0x040000c8c64a7389 */ /* 0x00006400000c00c9 */
[----:B01----:R-:W-:Y:S05]  /*a170*/  ENDCOLLECTIVE ;  /* 0x000000000000791b */ /* 0x003fea0003800000 */
.L_x_56:
[----:B------:R-:W-:Y:S02]  /*a180*/  MOV R198, R193 ;  /* 0x000000c100c67202 */ /* 0x000fe40000000f00 */
[----:B------:R-:W-:-:S07]  /*a190*/  MOV R70, R74 ;  /* 0x0000004a00467202 */ /* 0x000fce0000000f00 */
[----:B------:R-:W-:Y:S05]  /*a1a0*/  WARPSYNC.COLLECTIVE R75, `(.L_x_57) ;  /* 0x000000004b087348 */ /* 0x000fea0003c00000 */
[----:B------:R0:W1:Y:S02]  /*a1b0*/  SHFL.UP P6, R74, R198, R200, R201 ;  /* 0x040000c8c64a7389 */ /* 0x00006400000c00c9 */
[----:B01----:R-:W-:Y:S05]  /*a1c0*/  ENDCOLLECTIVE ;  /* 0x000000000000791b */ /* 0x003fea0003800000 */
.L_x_57:
[-C--:B------:R-:W-:Y:S01]  /*a1d0*/  FMUL.FTZ R195, R192, R70.reuse ;  /* 0x00000046c0c37220 */ /* 0x080fe20000410000 */
[----:B------:R-:W-:Y:S01]  /*a1e0*/  FMUL.FTZ R197, R69, R70 ;  /* 0x0000004645c57220 */ /* 0x000fe20000410000 */
[----:B------:R-:W-:Y:S02]  /*a1f0*/  MOV R198, R194 ;  /* 0x000000c200c67202 */ /* 0x000fe40000000f00 */
[----:B------:R-:W-:-:S07]  /*a200*/  MOV R71, R74 ;  /* 0x0000004a00477202 */ /* 0x000fce0000000f00 */
[----:B------:R-:W-:Y:S05]  /*a210*/  WARPSYNC.COLLECTIVE R75, `(.L_x_58) ;  /* 0x000000004b087348 */ /* 0x000fea0003c00000 */
[----:B------:R0:W1:Y:S02]  /*a220*/  SHFL.UP P6, R74, R198, R200, R201 ;  /* 0x040000c8c64a7389 */ /* 0x00006400000c00c9 */
[----:B01----:R-:W-:Y:S05]  /*a230*/  ENDCOLLECTIVE ;  /* 0x000000000000791b */ /* 0x003fea0003800000 */
.L_x_58:
[----:B------:R-:W-:Y:S02]  /*a240*/  HFMA2 R200, -RZ, RZ, 0, 9.5367431640625e-07 ;  /* 0x00000010ffc87431 */ /* 0x000fe400000001ff */
        /* <DEDUP_REMOVED lines=12> */
.L_x_59:
[----:B------:R-:W-:Y:S02]  /*a310*/  MOV R198, R192 ;  /* 0x000000c000c67202 */ /* 0x000fe40000000f00 */
[----:B------:R-:W-:-:S07]  /*a320*/  MOV R68, R74 ;  /* 0x0000004a00447202 */ /* 0x000fce0000000f00 */
[----:B------:R-:W-:Y:S05]  /*a330*/  WARPSYNC.COLLECTIVE R75, `(.L_x_60) ;  /* 0x000000004b087348 */ /* 0x000fea0003c00000 */
[----:B------:R0:W1:Y:S02]  /*a340*/  SHFL.UP P6, R74, R198, R200, R201 ;  /* 0x040000c8c64a7389 */ /* 0x00006400000c00c9 */
[----:B01----:R-:W-:Y:S05]  /*a350*/  ENDCOLLECTIVE ;  /* 0x000000000000791b */ /* 0x003fea0003800000 */
.L_x_60:
[----:B------:R-:W-:Y:S02]  /*a360*/  MOV R198, R193 ;  /* 0x000000c100c67202 */ /* 0x000fe40000000f00 */
[----:B------:R-:W-:-:S07]  /*a370*/  MOV R70, R74 ;  /* 0x0000004a00467202 */ /* 0x000fce0000000f00 */
[----:B------:R-:W-:Y:S05]  /*a380*/  WARPSYNC.COLLECTIVE R75, `(.L_x_61) ;  /* 0x000000004b087348 */ /* 0x000fea0003c00000 */
[----:B------:R0:W1:Y:S02]  /*a390*/  SHFL.UP P6, R74, R198, R200, R201 ;  /* 0x040000c8c64a7389 */ /* 0x00006400000c00c9 */
[----:B01----:R-:W-:Y:S05]  /*a3a0*/  ENDCOLLECTIVE ;  /* 0x000000000000791b */ /* 0x003fea0003800000 */
.L_x_61:
[----:B------:R-:W-:Y:S02]  /*a3b0*/  MOV R198, R194 ;  /* 0x000000c200c67202 */ /* 0x000fe40000000f00 */
[----:B------:R-:W-:-:S07]  /*a3c0*/  MOV R71, R74 ;  /* 0x0000004a00477202 */ /* 0x000fce0000000f00 */
[----:B------:R-:W-:Y:S05]  /*a3d0*/  WARPSYNC.COLLECTIVE R75, `(.L_x_62) ;  /* 0x000000004b087348 */ /* 0x000fea0003c00000 */
[----:B------:R0:W1:Y:S02]  /*a3e0*/  SHFL.UP P6, R74, R198, R200, R201 ;  /* 0x040000c8c64a7389 */ /* 0x00006400000c00c9 */
[----:B01----:R-:W-:Y:S05]  /*a3f0*/  ENDCOLLECTIVE ;  /* 0x000000000000791b */ /* 0x003fea0003800000 */
.L_x_62:
[----:B------:R-:W-:Y:S05]  /*a400*/  BRA `(.L_x_63) ;  /* 0xffffff9800d87947 */ /* 0x000fea000383ffff */
.L_x_7:
[----:B------:R-:W-:Y:S01]  /*a410*/  HFMA2 R71, -RZ, RZ, 0, 1.847743988037109375e-06 ;  /* 0x0000001fff477431 */ /* 0x000fe200000001ff */
[----:B------:R-:W-:Y:S01]  /*a420*/  BSSY B0, `(.L_x_64) ;  /* 0x0000007000007945 */ /* 0x000fe20003800000 */
[----:B------:R-:W-:Y:S02]  /*a430*/  MOV R74, R69 ;  /* 0x00000045004a7202 */ /* 0x000fe40000000f00 */
[----:B------:R-:W-:Y:S02]  /*a440*/  MOV R70, 0x1f ;  /* 0x0000001f00467802 */ /* 0x000fe40000000f00 */
[----:B------:R-:W-:-:S07]  /*a450*/  MOV R75, 0xffffffff ;  /* 0xffffffff004b7802 */ /* 0x000fce0000000f00 */
[----:B-1---5:R-:W-:Y:S05]  /*a460*/  WARPSYNC.COLLECTIVE R75, `(.L_x_65) ;  /* 0x000000004b087348 */ /* 0x022fea0003c00000 */
[----:B------:R0:W2:Y:S02]  /*a470*/  SHFL.IDX P2, R68, R74, R71, R70 ;  /* 0x000000474a447389 */ /* 0x0000a40000040046 */
[----:B012--5:R-:W-:Y:S05]  /*a480*/  ENDCOLLECTIVE ;  /* 0x000000000000791b */ /* 0x027fea0003800000 */
.L_x_65:
[----:B------:R-:W-:Y:S05]  /*a490*/  BSYNC B0 ;  /* 0x0000000000007941 */ /* 0x000fea0003800000 */
.L_x_64:
[----:B------:R-:W-:Y:S05]  /*a4a0*/  BRA `(.L_x_66) ;  /* 0xffffff9800e47947 */ /* 0x000fea000383ffff */
.L_x_8:
        /* <DEDUP_REMOVED lines=8> */
.L_x_68:
[----:B------:R-:W-:Y:S05]  /*a530*/  BSYNC B0 ;  /* 0x0000000000007941 */ /* 0x000fea0003800000 */
.L_x_67:
[----:B------:R-:W-:Y:S05]  /*a540*/  BRA `(.L_x_69) ;  /* 0xffffff9800c47947 */ /* 0x000fea000383ffff */
.L_x_9:
        /* <DEDUP_REMOVED lines=8> */
.L_x_71:
[----:B------:R-:W-:Y:S05]  /*a5d0*/  BSYNC B0 ;  /* 0x0000000000007941 */ /* 0x000fea0003800000 */
.L_x_70:
[----:B------:R-:W-:Y:S05]  /*a5e0*/  BRA `(.L_x_72) ;  /* 0xffffff9800a47947 */ /* 0x000fea000383ffff */
.L_x_10:
        /* <DEDUP_REMOVED lines=8> */
.L_x_74:
[----:B------:R-:W-:Y:S05]  /*a670*/  BSYNC B0 ;  /* 0x0000000000007941 */ /* 0x000fea0003800000 */
.L_x_73:
[----:B------:R-:W-:Y:S05]  /*a680*/  BRA `(.L_x_75) ;  /* 0xffffff9800847947 */ /* 0x000fea000383ffff */
.L_x_11:
[----:B------:R-:W-:Y:S01]  /*a690*/  HFMA2 R200, -RZ, RZ, 0, 5.9604644775390625e-08 ;  /* 0x00000001ffc87431 */ /* 0x000fe200000001ff */
[----:B------:R-:W-:Y:S01]  /*a6a0*/  BSSY B0, `(.L_x_76) ;  /* 0x0000007000007945 */ /* 0x000fe20003800000 */
[----:B------:R-:W-:Y:S02]  /*a6b0*/  MOV R198, R69 ;  /* 0x0000004500c67202 */ /* 0x000fe40000000f00 */
[----:B------:R-:W-:Y:S02]  /*a6c0*/  MOV R201, RZ ;  /* 0x000000ff00c97202 */ /* 0x000fe40000000f00 */
[----:B------:R-:W-:-:S07]  /*a6d0*/  MOV R75, 0xffffffff ;  /* 0xffffffff004b7802 */ /* 0x000fce0000000f00 */
[----:B-1---5:R-:W-:Y:S05]  /*a6e0*/  WARPSYNC.COLLECTIVE R75, `(.L_x_77) ;  /* 0x000000004b087348 */ /* 0x022fea0003c00000 */
[----:B------:R0:W2:Y:S02]  /*a6f0*/  SHFL.UP P6, R74, R198, R200, R201 ;  /* 0x040000c8c64a7389 */ /* 0x0000a400000c00c9 */
[----:B012--5:R-:W-:Y:S05]  /*a700*/  ENDCOLLECTIVE ;  /* 0x000000000000791b */ /* 0x027fea0003800000 */
.L_x_77:
[----:B------:R-:W-:Y:S05]  /*a710*/  BSYNC B0 ;  /* 0x0000000000007941 */ /* 0x000fea0003800000 */
.L_x_76:
[----:B------:R-:W-:Y:S01]  /*a720*/  HFMA2 R200, -RZ, RZ, 0, 5.9604644775390625e-08 ;  /* 0x00000001ffc87431 */ /* 0x000fe200000001ff */
[----:B------:R-:W-:Y:S01]  /*a730*/  MOV R198, R192 ;  /* 0x000000c000c67202 */ /* 0x000fe20000000f00 */
[----:B------:R-:W-:Y:S01]  /*a740*/  HFMA2 R71, -RZ, RZ, 0, 0 ;  /* 0x00000000ff477431 */ /* 0x000fe200000001ff */
[----:B------:R-:W-:Y:S02]  /*a750*/  MOV R201, RZ ;  /* 0x000000ff00c97202 */ /* 0x000fe40000000f00 */
[----:B------:R-:W-:Y:S02]  /*a760*/  MOV R75, 0xffffffff ;  /* 0xffffffff004b7802 */ /* 0x000fe40000000f00 */
[----:B------:R-:W-:Y:S02]  /*a770*/  MOV R69, R74 ;  /* 0x0000004a00457202 */ /* 0x000fe40000000f00 */
[----:B------:R-:W-:-:S07]  /*a780*/  MOV R70, 0x1f ;  /* 0x0000001f00467802 */ /* 0x000fce0000000f00 */
[----:B------:R-:W-:Y:S05]  /*a790*/  WARPSYNC.COLLECTIVE R75, `(.L_x_78) ;  /* 0x000000004b087348 */ /* 0x000fea0003c00000 */
[----:B------:R0:W1:Y:S02]  /*a7a0*/  SHFL.UP P6, R74, R198, R200, R201 ;  /* 0x040000c8c64a7389 */ /* 0x00006400000c00c9 */
[----:B01----:R-:W-:Y:S05]  /*a7b0*/  ENDCOLLECTIVE ;  /* 0x000000000000791b */ /* 0x003fea0003800000 */
.L_x_78:
[----:B------:R-:W-:Y:S02]  /*a7c0*/  MOV R198, R193 ;  /* 0x000000c100c67202 */ /* 0x000fe40000000f00 */
[----:B------:R-:W-:-:S07]  /*a7d0*/  MOV R195, R74 ;  /* 0x0000004a00c37202 */ /* 0x000fce0000000f00 */
[----:B------:R-:W-:Y:S05]  /*a7e0*/  WARPSYNC.COLLECTIVE R75, `(.L_x_79) ;  /* 0x000000004b087348 */ /* 0x000fea0003c00000 */
[----:B------:R0:W1:Y:S02]  /*a7f0*/  SHFL.UP P6, R74, R198, R200, R201 ;  /* 0x040000c8c64a7389 */ /* 0x00006400000c00c9 */
[----:B01----:R-:W-:Y:S05]  /*a800*/  ENDCOLLECTIVE ;  /* 0x000000000000791b */ /* 0x003fea0003800000 */
.L_x_79:
[----:B------:R-:W-:Y:S02]  /*a810*/  MOV R198, R194 ;  /* 0x000000c200c67202 */ /* 0x000fe40000000f00 */
[----:B------:R-:W-:-:S07]  /*a820*/  MOV R193, R74 ;  /* 0x0000004a00c17202 */ /* 0x000fce0000000f00 */
[----:B------:R-:W-:Y:S05]  /*a830*/  WARPSYNC.COLLECTIVE R75, `(.L_x_80) ;  /* 0x000000004b087348 */ /* 0x000fea0003c00000 */
[----:B------:R0:W1:Y:S02]  /*a840*/  SHFL.UP P6, R74, R198, R200, R201 ;  /* 0x040000c8c64a7389 */ /* 0x00006400000c00c9 */
[----:B01----:R-:W-:Y:S05]  /*a850*/  ENDCOLLECTIVE ;  /* 0x000000000000791b */ /* 0x003fea0003800000 */
.L_x_80:
[----:B------:R-:W-:Y:S02]  /*a860*/  MOV R194, R74 ;  /* 0x0000004a00c27202 */ /* 0x000fe40000000f00 */
[----:B------:R-:W-:-:S07]  /*a870*/  MOV R74, R64 ;  /* 0x00000040004a7202 */ /* 0x000fce0000000f00 */
[----:B------:R-:W-:Y:S05]  /*a880*/  WARPSYNC.COLLECTIVE R75, `(.L_x_81) ;  /* 0x000000004b087348 */ /* 0x000fea0003c00000 */
[----:B------:R0:W1:Y:S02]  /*a890*/  SHFL.IDX P2, R68, R74, R71, R70 ;  /* 0x000000474a447389 */ /* 0x0000640000040046 */
[----:B01----:R-:W-:Y:S05]  /*a8a0*/  ENDCOLLECTIVE ;  /* 0x000000000000791b */ /* 0x003fea0003800000 */
.L_x_81:
[----:B------:R-:W-:Y:S02]  /*a8b0*/  MOV R74, R65 ;  /* 0x00000041004a7202 */ /* 0x000fe40000000f00 */
[----:B------:R-:W-:-:S07]  /*a8c0*/  MOV R64, R68 ;  /* 0x0000004400407202 */ /* 0x000fce0000000f00 */
[----:B------:R-:W-:Y:S05]  /*a8d0*/  WARPSYNC.COLLECTIVE R75, `(.L_x_82) ;  /* 0x000000004b087348 */ /* 0x000fea0003c00000 */
[----:B------:R0:W1:Y:S02]  /*a8e0*/  SHFL.IDX P2, R68, R74, R71, R70 ;  /* 0x000000474a447389 */ /* 0x0000640000040046 */
[----:B01----:R-:W-:Y:S05]  /*a8f0*/  ENDCOLLECTIVE ;  /* 0x000000000000791b */ /* 0x003fea0003800000 */
.L_x_82:
[----:B------:R-:W-:Y:S02]  /*a900*/  MOV R74, R66 ;  /* 0x00000042004a7202 */ /* 0x000fe40000000f00 */
[----:B------:R-:W-:-:S07]  /*a910*/  MOV R196, R68 ;  /* 0x0000004400c47202 */ /* 0x000fce0000000f00 */
[----:B------:R-:W-:Y:S05]  /*a920*/  WARPSYNC.COLLECTIVE R75, `(.L_x_83) ;  /* 0x000000004b087348 */ /* 0x000fea0003c00000 */
[----:B------:R0:W1:Y:S02]  /*a930*/  SHFL.IDX P2, R68, R74, R71, R70 ;  /* 0x000000474a447389 */ /* 0x0000640000040046 */
[----:B01----:R-:W-:Y:S05]  /*a940*/  ENDCOLLECTIVE ;  /* 0x000000000000791b */ /* 0x003fea0003800000 */
.L_x_83:
[----:B------:R-:W-:Y:S02]  /*a950*/  MOV R74, R67 ;  /* 0x00000043004a7202 */ /* 0x000fe40000000f00 */
[----:B------:R-:W-:-:S07]  /*a960*/  MOV R66, R68 ;  /* 0x0000004400427202 */ /* 0x000fce0000000f00 */
[----:B------:R-:W-:Y:S05]  /*a970*/  WARPSYNC.COLLECTIVE R75, `(.L_x_84) ;  /* 0x000000004b087348 */ /* 0x000fea0003c00000 */
[----:B------:R0:W1:Y:S02]  /*a980*/  SHFL.IDX P2, R68, R74, R71, R70 ;  /* 0x000000474a447389 */ /* 0x0000640000040046 */
[----:B01----:R-:W-:Y:S05]  /*a990*/  ENDCOLLECTIVE ;  /* 0x000000000000791b */ /* 0x003fea0003800000 */
.L_x_84:
[----:B------:R-:W-:Y:S01]  /*a9a0*/  MOV R67, R68 ;  /* 0x0000004400437202 */ /* 0x000fe20000000f00 */
[----:B------:R-:W-:Y:S06]  /*a9b0*/  BRA `(.L_x_85) ;  /* 0xffffff9400e07947 */ /* 0x000fec000383ffff */
.L_x_13:
[----:B------:R-:W-:Y:S01]  /*a9c0*/  HFMA2 R233, -RZ, RZ, 0, 5.9604644775390625e-08 ;  /* 0x00000001ffe97431 */ /* 0x000fe200000001ff */
[----:B------:R-:W-:Y:S02]  /*a9d0*/  MOV R236, R224 ;  /* 0x000000e000ec7202 */ /* 0x000fe40000000f00 */
[----:B------:R-:W-:Y:S02]  /*a9e0*/  MOV R238, 0x1f ;  /* 0x0000001f00ee7802 */ /* 0x000fe40000000f00 */
[----:B------:R-:W-:-:S07]  /*a9f0*/  MOV R75, 0xffffffff ;  /* 0xffffffff004b7802 */ /* 0x000fce0000000f00 */
[----:B0-----:R-:W-:Y:S05]  /*aa00*/  WARPSYNC.COLLECTIVE R75, `(.L_x_86) ;  /* 0x000000004b087348 */ /* 0x001fea0003c00000 */
[----:B------:R1:W2:Y:S02]  /*aa10*/  SHFL.DOWN P0, R232, R236, R233, R238 ;  /* 0x080000e9ece87389 */ /* 0x0002a400000000ee */
[----:B012---:R-:W-:Y:S05]  /*aa20*/  ENDCOLLECTIVE ;  /* 0x000000000000791b */ /* 0x007fea0003800000 */
.L_x_86:
[----:B------:R-:W-:Y:S02]  /*aa30*/  MOV R236, R73 ;  /* 0x0000004900ec7202 */ /* 0x000fe40000000f00 */
[----:B------:R-:W-:-:S07]  /*aa40*/  MOV R68, R232 ;  /* 0x000000e800447202 */ /* 0x000fce0000000f00 */
[----:B------:R-:W-:Y:S05]  /*aa50*/  WARPSYNC.COLLECTIVE R75, `(.L_x_87) ;  /* 0x000000004b087348 */ /* 0x000fea0003c00000 */
[----:B------:R0:W1:Y:S02]  /*aa60*/  SHFL.DOWN P0, R232, R236, R233, R238 ;  /* 0x080000e9ece87389 */ /* 0x00006400000000ee */
[----:B01----:R-:W-:Y:S05]  /*aa70*/  ENDCOLLECTIVE ;  /* 0x000000000000791b */ /* 0x003fea0003800000 */
.L_x_87:
[----:B------:R-:W-:Y:S02]  /*aa80*/  MOV R236, R72 ;  /* 0x0000004800ec7202 */ /* 0x000fe40000000f00 */
[----:B------:R-:W-:-:S07]  /*aa90*/  MOV R70, R232 ;  /* 0x000000e800467202 */ /* 0x000fce0000000f00 */
[----:B------:R-:W-:Y:S05]  /*aaa0*/  WARPSYNC.COLLECTIVE R75, `(.L_x_88) ;  /* 0x000000004b087348 */ /* 0x000fea0003c00000 */
[----:B------:R0:W1:Y:S02]  /*aab0*/  SHFL.DOWN P0, R232, R236, R233, R238 ;  /* 0x080000e9ece87389 */ /* 0x00006400000000ee */
[----:B01----:R-:W-:Y:S05]  /*aac0*/  ENDCOLLECTIVE ;  /* 0x000000000000791b */ /* 0x003fea0003800000 */
.L_x_88:
[----:B------:R-:W-:Y:S02]  /*aad0*/  MOV R236, R69 ;  /* 0x0000004500ec7202 */ /* 0x000fe40000000f00 */
[----:B------:R-:W-:-:S07]  /*aae0*/  MOV R71, R232 ;  /* 0x000000e800477202 */ /* 0x000fce0000000f00 */
[----:B------:R-:W-:Y:S05]  /*aaf0*/  WARPSYNC.COLLECTIVE R75, `(.L_x_89) ;  /* 0x000000004b087348 */ /* 0x000fea0003c00000 */
[----:B------:R0:W1:Y:S02]  /*ab00*/  SHFL.DOWN P0, R232, R236, R233, R238 ;  /* 0x080000e9ece87389 */ /* 0x00006400000000ee */
[----:B01----:R-:W-:Y:S05]  /*ab10*/  ENDCOLLECTIVE ;  /* 0x000000000000791b */ /* 0x003fea0003800000 */
.L_x_89:
[----:B------:R-:W-:Y:S01]  /*ab20*/  MOV R225, R232 ;  /* 0x000000e800e17202 */ /* 0x000fe20000000f00 */
[----:B------:R-:W-:Y:S06]  /*ab30*/  BRA `(.L_x_90) ;  /* 0xffffffa800f47947 */ /* 0x000fec000383ffff */
.L_x_16:
[----:B------:R-:W-:Y:S01]  /*ab40*/  HFMA2 R233, -RZ, RZ, 0, 1.1920928955078125e-07 ;  /* 0x00000002ffe97431 */ /* 0x000fe200000001ff */
[----:B------:R-:W-:Y:S01]  /*ab50*/  BSSY B0, `(.L_x_91) ;  /* 0x0000007000007945 */ /* 0x000fe20003800000 */
[----:B------:R-:W-:Y:S02]  /*ab60*/  MOV R236, R224 ;  /* 0x000000e000ec7202 */ /* 0x000fe40000000f00 */
[----:B------:R-:W-:Y:S02]  /*ab70*/  MOV R238, 0x1f ;  /* 0x0000001f00ee7802 */ /* 0x000fe40000000f00 */
[----:B------:R-:W-:-:S07]  /*ab80*/  MOV R75, 0xffffffff ;  /* 0xffffffff004b7802 */ /* 0x000fce0000000f00 */
[----:B01234-:R-:W-:Y:S05]  /*ab90*/  WARPSYNC.COLLECTIVE R75, `(.L_x_92) ;  /* 0x000000004b087348 */ /* 0x01ffea0003c00000 */
[----:B------:R0:W0:Y:S02]  /*aba0*/  SHFL.DOWN P0, R232, R236, R233, R238 ;  /* 0x080000e9ece87389 */ /* 0x00002400000000ee */
[----:B01234-:R-:W-:Y:S05]  /*abb0*/  ENDCOLLECTIVE ;  /* 0x000000000000791b */ /* 0x01ffea0003800000 */
.L_x_92:
[----:B------:R-:W-:Y:S05]  /*abc0*/  BSYNC B0 ;  /* 0x0000000000007941 */ /* 0x000fea0003800000 */
.L_x_91:
[----:B------:R-:W-:Y:S01]  /*abd0*/  HFMA2 R233, -RZ, RZ, 0, 1.1920928955078125e-07 ;  /* 0x00000002ffe97431 */ /* 0x000fe200000001ff */
[----:B------:R-:W-:Y:S02]  /*abe0*/  MOV R236, R73 ;  /* 0x0000004900ec7202 */ /* 0x000fe40000000f00 */
[----:B------:R-:W-:Y:S02]  /*abf0*/  MOV R238, 0x1f ;  /* 0x0000001f00ee7802 */ /* 0x000fe40000000f00 */
[----:B------:R-:W-:Y:S02]  /*ac00*/  MOV R75, 0xffffffff ;  /* 0xffffffff004b7802 */ /* 0x000fe40000000f00 */
[----:B------:R-:W-:-:S07]  /*ac10*/  MOV R68, R232 ;  /* 0x000000e800447202 */ /* 0x000fce0000000f00 */
[----:B------:R-:W-:Y:S05]  /*ac20*/  WARPSYNC.COLLECTIVE R75, `(.L_x_93) ;  /* 0x000000004b087348 */ /* 0x000fea0003c00000 */
[----:B------:R0:W1:Y:S02]  /*ac30*/  SHFL.DOWN P0, R232, R236, R233, R238 ;  /* 0x080000e9ece87389 */ /* 0x00006400000000ee */
[----:B01----:R-:W-:Y:S05]  /*ac40*/  ENDCOLLECTIVE ;  /* 0x000000000000791b */ /* 0x003fea0003800000 */
.L_x_93:
[----:B------:R-:W-:Y:S02]  /*ac50*/  MOV R236, R72 ;  /* 0x0000004800ec7202 */ /* 0x000fe40000000f00 */
[----:B------:R-:W-:-:S07]  /*ac60*/  MOV R70, R232 ;  /* 0x000000e800467202 */ /* 0x000fce0000000f00 */
[----:B------:R-:W-:Y:S05]  /*ac70*/  WARPSYNC.COLLECTIVE R75, `(.L_x_94) ;  /* 0x000000004b087348 */ /* 0x000fea0003c00000 */
[----:B------:R0:W1:Y:S02]  /*ac80*/  SHFL.DOWN P0, R232, R236, R233, R238 ;  /* 0x080000e9ece87389 */ /* 0x00006400000000ee */
[----:B01----:R-:W-:Y:S05]  /*ac90*/  ENDCOLLECTIVE ;  /* 0x000000000000791b */ /* 0x003fea0003800000 */
.L_x_94:
[----:B------:R-:W-:Y:S02]  /*aca0*/  MOV R236, R69 ;  /* 0x0000004500ec7202 */ /* 0x000fe40000000f00 */
[----:B------:R-:W-:-:S07]  /*acb0*/  MOV R71, R232 ;  /* 0x000000e800477202 */ /* 0x000fce0000000f00 */
[----:B------:R-:W-:Y:S05]  /*acc0*/  WARPSYNC.COLLECTIVE R75, `(.L_x_95) ;  /* 0x000000004b087348 */ /* 0x000fea0003c00000 */
[----:B------:R0:W1:Y:S02]  /*acd0*/  SHFL.DOWN P0, R232, R236, R233, R238 ;  /* 0x080000e9ece87389 */ /* 0x00006400000000ee */
[----:B01----:R-:W-:Y:S05]  /*ace0*/  ENDCOLLECTIVE ;  /* 0x000000000000791b */ /* 0x003fea0003800000 */
.L_x_95:
[----:B------:R-:W-:Y:S01]  /*acf0*/  MOV R225, R232 ;  /* 0x000000e800e17202 */ /* 0x000fe20000000f00 */
[----:B------:R-:W-:Y:S06]  /*ad00*/  BRA `(.L_x_96) ;  /* 0xffffffa800d07947 */ /* 0x000fec000383ffff */
.L_x_19:
[----:B------:R-:W-:Y:S01]  /*ad10*/  HFMA2 R233, -RZ, RZ, 0, 2.384185791015625e-07 ;  /* 0x00000004ffe97431 */ /* 0x000fe200000001ff */
[----:B------:R-:W-:Y:S01]  /*ad20*/  BSSY B0, `(.L_x_97) ;  /* 0x0000007000007945 */ /* 0x000fe20003800000 */
[----:B------:R-:W-:Y:S02]  /*ad30*/  MOV R236, R224 ;  /* 0x000000e000ec7202 */ /* 0x000fe40000000f00 */
[----:B------:R-:W-:Y:S02]  /*ad40*/  MOV R238, 0x1f ;  /* 0x0000001f00ee7802 */ /* 0x000fe40000000f00 */
[----:B------:R-:W-:-:S07]  /*ad50*/  MOV R75, 0xffffffff ;  /* 0xffffffff004b7802 */ /* 0x000fce0000000f00 */
[----:B01234-:R-:W-:Y:S05]  /*ad60*/  WARPSYNC.COLLECTIVE R75, `(.L_x_98) ;  /* 0x000000004b087348 */ /* 0x01ffea0003c00000 */
[----:B------:R0:W0:Y:S02]  /*ad70*/  SHFL.DOWN P0, R232, R236, R233, R238 ;  /* 0x080000e9ece87389 */ /* 0x00002400000000ee */
[----:B01234-:R-:W-:Y:S05]  /*ad80*/  ENDCOLLECTIVE ;  /* 0x000000000000791b */ /* 0x01ffea0003800000 */
.L_x_98:
[----:B------:R-:W-:Y:S05]  /*ad90*/  BSYNC B0 ;  /* 0x0000000000007941 */ /* 0x000fea0003800000 */
.L_x_97:
[----:B------:R-:W-:Y:S01]  /*ada0*/  HFMA2 R233, -RZ, RZ, 0, 2.384185791015625e-07 ;  /* 0x00000004ffe97431 */ /* 0x000fe200000001ff */
[----:B------:R-:W-:Y:S02]  /*adb0*/  MOV R236, R73 ;  /* 0x0000004900ec7202 */ /* 0x000fe40000000f00 */
[----:B------:R-:W-:Y:S02]  /*adc0*/  MOV R238, 0x1f ;  /* 0x0000001f00ee7802 */ /* 0x000fe40000000f00 */
[----:B------:R-:W-:Y:S02]  /*add0*/  MOV R75, 0xffffffff ;  /* 0xffffffff004b7802 */ /* 0x000fe40000000f00 */
[----:B------:R-:W-:-:S07]  /*ade0*/  MOV R68, R232 ;  /* 0x000000e800447202 */ /* 0x000fce0000000f00 */
[----:B------:R-:W-:Y:S05]  /*adf0*/  WARPSYNC.COLLECTIVE R75, `(.L_x_99) ;  /* 0x000000004b087348 */ /* 0x000fea0003c00000 */
[----:B------:R0:W1:Y:S02]  /*ae00*/  SHFL.DOWN P0, R232, R236, R233, R238 ;  /* 0x080000e9ece87389 */ /* 0x00006400000000ee */
[----:B01----:R-:W-:Y:S05]  /*ae10*/  ENDCOLLECTIVE ;  /* 0x000000000000791b */ /* 0x003fea0003800000 */
.L_x_99:
[----:B------:R-:W-:Y:S02]  /*ae20*/  MOV R236, R72 ;  /* 0x0000004800ec7202 */ /* 0x000fe40000000f00 */
[----:B------:R-:W-:-:S07]  /*ae30*/  MOV R70, R232 ;  /* 0x000000e800467202 */ /* 0x000fce0000000f00 */
[----:B------:R-:W-:Y:S05]  /*ae40*/  WARPSYNC.COLLECTIVE R75, `(.L_x_100) ;  /* 0x000000004b087348 */ /* 0x000fea0003c00000 */
[----:B------:R0:W1:Y:S02]  /*ae50*/  SHFL.DOWN P0, R232, R236, R233, R238 ;  /* 0x080000e9ece87389 */ /* 0x00006400000000ee */
[----:B01----:R-:W-:Y:S05]  /*ae60*/  ENDCOLLECTIVE ;  /* 0x000000000000791b */ /* 0x003fea0003800000 */
.L_x_100:
[----:B------:R-:W-:Y:S02]  /*ae70*/  MOV R236, R69 ;  /* 0x0000004500ec7202 */ /* 0x000fe40000000f00 */
[----:B------:R-:W-:-:S07]  /*ae80*/  MOV R71, R232 ;  /* 0x000000e800477202 */ /* 0x000fce0000000f00 */
[----:B------:R-:W-:Y:S05]  /*ae90*/  WARPSYNC.COLLECTIVE R75, `(.L_x_101) ;  /* 0x000000004b087348 */ /* 0x000fea0003c00000 */
[----:B------:R0:W1:Y:S02]  /*aea0*/  SHFL.DOWN P0, R232, R236, R233, R238 ;  /* 0x080000e9ece87389 */ /* 0x00006400000000ee */
[----:B01----:R-:W-:Y:S05]  /*aeb0*/  ENDCOLLECTIVE ;  /* 0x000000000000791b */ /* 0x003fea0003800000 */
.L_x_101:
[----:B------:R-:W-:Y:S01]  /*aec0*/  MOV R225, R232 ;  /* 0x000000e800e17202 */ /* 0x000fe20000000f00 */
[----:B------:R-:W-:Y:S06]  /*aed0*/  BRA `(.L_x_102) ;  /* 0xffffffa800ac7947 */ /* 0x000fec000383ffff */
.L_x_22:
[----:B------:R-:W-:Y:S01]  /*aee0*/  HFMA2 R233, -RZ, RZ, 0, 4.76837158203125e-07 ;  /* 0x00000008ffe97431 */ /* 0x000fe200000001ff */
[----:B------:R-:W-:Y:S01]  /*aef0*/  BSSY B0, `(.L_x_103) ;  /* 0x0000007000007945 */ /* 0x000fe20003800000 */
[----:B------:R-:W-:Y:S02]  /*af00*/  MOV R236, R224 ;  /* 0x000000e000ec7202 */ /* 0x000fe40000000f00 */
[----:B------:R-:W-:Y:S02]  /*af10*/  MOV R238, 0x1f ;  /* 0x0000001f00ee7802 */ /* 0x000fe40000000f00 */
[----:B------:R-:W-:-:S07]  /*af20*/  MOV R75, 0xffffffff ;  /* 0xffffffff004b7802 */ /* 0x000fce0000000f00 */
[----:B01234-:R-:W-:Y:S05]  /*af30*/  WARPSYNC.COLLECTIVE R75, `(.L_x_104) ;  /* 0x000000004b087348 */ /* 0x01ffea0003c00000 */
[----:B------:R0:W0:Y:S02]  /*af40*/  SHFL.DOWN P0, R232, R236, R233, R238 ;  /* 0x080000e9ece87389 */ /* 0x00002400000000ee */
[----:B01234-:R-:W-:Y:S05]  /*af50*/  ENDCOLLECTIVE ;  /* 0x000000000000791b */ /* 0x01ffea0003800000 */
.L_x_104:
[----:B------:R-:W-:Y:S05]  /*af60*/  BSYNC B0 ;  /* 0x0000000000007941 */ /* 0x000fea0003800000 */
.L_x_103:
[----:B------:R-:W-:Y:S01]  /*af70*/  HFMA2 R233, -RZ, RZ, 0, 4.76837158203125e-07 ;  /* 0x00000008ffe97431 */ /* 0x000fe200000001ff */
[----:B------:R-:W-:Y:S02]  /*af80*/  MOV R236, R73 ;  /* 0x0000004900ec7202 */ /* 0x000fe40000000f00 */
[----:B------:R-:W-:Y:S02]  /*af90*/  MOV R238, 0x1f ;  /* 0x0000001f00ee7802 */ /* 0x000fe40000000f00 */
[----:B------:R-:W-:Y:S02]  /*afa0*/  MOV R75, 0xffffffff ;  /* 0xffffffff004b7802 */ /* 0x000fe40000000f00 */
[----:B------:R-:W-:-:S07]  /*afb0*/  MOV R68, R232 ;  /* 0x000000e800447202 */ /* 0x000fce0000000f00 */
[----:B------:R-:W-:Y:S05]  /*afc0*/  WARPSYNC.COLLECTIVE R75, `(.L_x_105) ;  /* 0x000000004b087348 */ /* 0x000fea0003c00000 */
[----:B------:R0:W1:Y:S02]  /*afd0*/  SHFL.DOWN P0, R232, R236, R233, R238 ;  /* 0x080000e9ece87389 */ /* 0x00006400000000ee */
[----:B01----:R-:W-:Y:S05]  /*afe0*/  ENDCOLLECTIVE ;  /* 0x000000000000791b */ /* 0x003fea0003800000 */
.L_x_105:
[----:B------:R-:W-:Y:S02]  /*aff0*/  MOV R236, R72 ;  /* 0x0000004800ec7202 */ /* 0x000fe40000000f00 */
[----:B------:R-:W-:-:S07]  /*b000*/  MOV R70, R232 ;  /* 0x000000e800467202 */ /* 0x000fce0000000f00 */
[----:B------:R-:W-:Y:S05]  /*b010*/  WARPSYNC.COLLECTIVE R75, `(.L_x_106) ;  /* 0x000000004b087348 */ /* 0x000fea0003c00000 */
[----:B------:R0:W1:Y:S02]  /*b020*/  SHFL.DOWN P0, R232, R236, R233, R238 ;  /* 0x080000e9ece87389 */ /* 0x00006400000000ee */
[----:B01----:R-:W-:Y:S05]  /*b030*/  ENDCOLLECTIVE ;  /* 0x000000000000791b */ /* 0x003fea0003800000 */
.L_x_106:
[----:B------:R-:W-:Y:S02]  /*b040*/  MOV R236, R69 ;  /* 0x0000004500ec7202 */ /* 0x000fe40000000f00 */
[----:B------:R-:W-:-:S07]  /*b050*/  MOV R71, R232 ;  /* 0x000000e800477202 */ /* 0x000fce0000000f00 */
[----:B------:R-:W-:Y:S05]  /*b060*/  WARPSYNC.COLLECTIVE R75, `(.L_x_107) ;  /* 0x000000004b087348 */ /* 0x000fea0003c00000 */
[----:B------:R0:W1:Y:S02]  /*b070*/  SHFL.DOWN P0, R232, R236, R233, R238 ;  /* 0x080000e9ece87389 */ /* 0x00006400000000ee */
[----:B01----:R-:W-:Y:S05]  /*b080*/  ENDCOLLECTIVE ;  /* 0x000000000000791b */ /* 0x003fea0003800000 */
.L_x_107:
[----:B------:R-:W-:Y:S01]  /*b090*/  MOV R225, R232 ;  /* 0x000000e800e17202 */ /* 0x000fe20000000f00 */
[----:B------:R-:W-:Y:S06]  /*b0a0*/  BRA `(.L_x_108) ;  /* 0xffffffa800887947 */ /* 0x000fec000383ffff */
.L_x_25:
[----:B------:R-:W-:Y:S01]  /*b0b0*/  HFMA2 R233, -RZ, RZ, 0, 9.5367431640625e-07 ;  /* 0x00000010ffe97431 */ /* 0x000fe200000001ff */
[----:B------:R-:W-:Y:S01]  /*b0c0*/  BSSY B0, `(.L_x_109) ;  /* 0x0000007000007945 */ /* 0x000fe20003800000 */
[----:B------:R-:W-:Y:S02]  /*b0d0*/  MOV R236, R224 ;  /* 0x000000e000ec7202 */ /* 0x000fe40000000f00 */
[----:B------:R-:W-:Y:S02]  /*b0e0*/  MOV R238, 0x1f ;  /* 0x0000001f00ee7802 */ /* 0x000fe40000000f00 */
[----:B------:R-:W-:-:S07]  /*b0f0*/  MOV R75, 0xffffffff ;  /* 0xffffffff004b7802 */ /* 0x000fce0000000f00 */
[----:B01234-:R-:W-:Y:S05]  /*b100*/  WARPSYNC.COLLECTIVE R75, `(.L_x_110) ;  /* 0x000000004b087348 */ /* 0x01ffea0003c00000 */
[----:B------:R0:W0:Y:S02]  /*b110*/  SHFL.DOWN P0, R232, R236, R233, R238 ;  /* 0x080000e9ece87389 */ /* 0x00002400000000ee */
[----:B01234-:R-:W-:Y:S05]  /*b120*/  ENDCOLLECTIVE ;  /* 0x000000000000791b */ /* 0x01ffea0003800000 */
.L_x_110:
[----:B------:R-:W-:Y:S05]  /*b130*/  BSYNC B0 ;  /* 0x0000000000007941 */ /* 0x000fea0003800000 */
.L_x_109:
[----:B------:R-:W-:Y:S01]  /*b140*/  HFMA2 R233, -RZ, RZ, 0, 9.5367431640625e-07 ;  /* 0x00000010ffe97431 */ /* 0x000fe200000001ff */
[----:B------:R-:W-:Y:S02]  /*b150*/  MOV R236, R73 ;  /* 0x0000004900ec7202 */ /* 0x000fe40000000f00 */
[----:B------:R-:W-:Y:S02]  /*b160*/  MOV R238, 0x1f ;  /* 0x0000001f00ee7802 */ /* 0x000fe40000000f00 */
[----:B------:R-:W-:Y:S02]  /*b170*/  MOV R75, 0xffffffff ;  /* 0xffffffff004b7802 */ /* 0x000fe40000000f00 */
[----:B------:R-:W-:-:S07]  /*b180*/  MOV R68, R232 ;  /* 0x000000e800447202 */ /* 0x000fce0000000f00 */
[----:B------:R-:W-:Y:S05]  /*b190*/  WARPSYNC.COLLECTIVE R75, `(.L_x_111) ;  /* 0x000000004b087348 */ /* 0x000fea0003c00000 */
[----:B------:R0:W1:Y:S02]  /*b1a0*/  SHFL.DOWN P0, R232, R236, R233, R238 ;  /* 0x080000e9ece87389 */ /* 0x00006400000000ee */
[----:B01----:R-:W-:Y:S05]  /*b1b0*/  ENDCOLLECTIVE ;  /* 0x000000000000791b */ /* 0x003fea0003800000 */
.L_x_111:
[----:B------:R-:W-:Y:S02]  /*b1c0*/  MOV R236, R72 ;  /* 0x0000004800ec7202 */ /* 0x000fe40000000f00 */
[----:B------:R-:W-:-:S07]  /*b1d0*/  MOV R70, R232 ;  /* 0x000000e800467202 */ /* 0x000fce0000000f00 */
[----:B------:R-:W-:Y:S05]  /*b1e0*/  WARPSYNC.COLLECTIVE R75, `(.L_x_112) ;  /* 0x000000004b087348 */ /* 0x000fea0003c00000 */
[----:B------:R0:W1:Y:S02]  /*b1f0*/  SHFL.DOWN P0, R232, R236, R233, R238 ;  /* 0x080000e9ece87389 */ /* 0x00006400000000ee */
[----:B01----:R-:W-:Y:S05]  /*b200*/  ENDCOLLECTIVE ;  /* 0x000000000000791b */ /* 0x003fea0003800000 */
.L_x_112:
[----:B------:R-:W-:Y:S02]  /*b210*/  MOV R236, R69 ;  /* 0x0000004500ec7202 */ /* 0x000fe40000000f00 */
[----:B------:R-:W-:-:S07]  /*b220*/  MOV R71, R232 ;  /* 0x000000e800477202 */ /* 0x000fce0000000f00 */
[----:B------:R-:W-:Y:S05]  /*b230*/  WARPSYNC.COLLECTIVE R75, `(.L_x_113) ;  /* 0x000000004b087348 */ /* 0x000fea0003c00000 */
[----:B------:R0:W1:Y:S02]  /*b240*/  SHFL.DOWN P0, R232, R236, R233, R238 ;  /* 0x080000e9ece87389 */ /* 0x00006400000000ee */
[----:B01----:R-:W-:Y:S05]  /*b250*/  ENDCOLLECTIVE ;  /* 0x000000000000791b */ /* 0x003fea0003800000 */
.L_x_113:
[----:B------:R-:W-:Y:S01]  /*b260*/  MOV R74, R232 ;  /* 0x000000e8004a7202 */ /* 0x000fe20000000f00 */
[----:B------:R-:W-:Y:S06]  /*b270*/  BRA `(.L_x_114) ;  /* 0xffffffa800647947 */ /* 0x000fec000383ffff */
.L_x_28:
[----:B0-----:R-:W-:Y:S01]  /*b280*/  HFMA2 R71, -RZ, RZ, 0, 0 ;  /* 0x00000000ff477431 */ /* 0x001fe200000001ff */
[----:B------:R-:W-:Y:S01]  /*b290*/  BSSY B0, `(.L_x_115) ;  /* 0x0000007000007945 */ /* 0x000fe20003800000 */
[----:B------:R-:W-:Y:S02]  /*b2a0*/  MOV R74, R224 ;  /* 0x000000e0004a7202 */ /* 0x000fe40000000f00 */
[----:B------:R-:W-:Y:S02]  /*b2b0*/  MOV R70, 0x1f ;  /* 0x0000001f00467802 */ /* 0x000fe40000000f00 */
[----:B------:R-:W-:-:S07]  /*b2c0*/  MOV R75, 0xffffffff ;  /* 0xffffffff004b7802 */ /* 0x000fce0000000f00 */
[----:B-1234-:R-:W-:Y:S05]  /*b2d0*/  WARPSYNC.COLLECTIVE R75, `(.L_x_116) ;  /* 0x000000004b087348 */ /* 0x01efea0003c00000 */
[----:B------:R0:W0:Y:S02]  /*b2e0*/  SHFL.IDX P2, R68, R74, R71, R70 ;  /* 0x000000474a447389 */ /* 0x0000240000040046 */
[----:B01234-:R-:W-:Y:S05]  /*b2f0*/  ENDCOLLECTIVE ;  /* 0x000000000000791b */ /* 0x01ffea0003800000 */
.L_x_116:
[----:B------:R-:W-:Y:S05]  /*b300*/  BSYNC B0 ;  /* 0x0000000000007941 */ /* 0x000fea0003800000 */
.L_x_115:
[----:B------:R-:W-:Y:S01]  /*b310*/  HFMA2 R71, -RZ, RZ, 0, 0 ;  /* 0x00000000ff477431 */ /* 0x000fe200000001ff */
[----:B------:R-:W-:Y:S02]  /*b320*/  MOV R74, R73 ;  /* 0x00000049004a7202 */ /* 0x000fe40000000f00 */
[----:B------:R-:W-:Y:S02]  /*b330*/  MOV R70, 0x1f ;  /* 0x0000001f00467802 */ /* 0x000fe40000000f00 */
[----:B------:R-:W-:Y:S02]  /*b340*/  MOV R75, 0xffffffff ;  /* 0xffffffff004b7802 */ /* 0x000fe40000000f00 */
[----:B------:R-:W-:Y:S02]  /*b350*/  MOV R228, R68 ;  /* 0x0000004400e47202 */ /* 0x000fe40000000f00 */
[----:B------:R-:W-:-:S07]  /*b360*/  MOV R236, R224 ;  /* 0x000000e000ec7202 */ /* 0x000fce0000000f00 */
[----:B------:R-:W-:Y:S05]  /*b370*/  WARPSYNC.COLLECTIVE R75, `(.L_x_117) ;  /* 0x000000004b087348 */ /* 0x000fea0003c00000 */
[----:B------:R0:W1:Y:S02]  /*b380*/  SHFL.IDX P2, R68, R74, R71, R70 ;  /* 0x000000474a447389 */ /* 0x0000640000040046 */
[----:B01----:R-:W-:Y:S05]  /*b390*/  ENDCOLLECTIVE ;  /* 0x000000000000791b */ /* 0x003fea0003800000 */
.L_x_117:
[----:B------:R-:W-:Y:S02]  /*b3a0*/  MOV R238, 0x1f ;  /* 0x0000001f00ee7802 */ /* 0x000fe40000000f00 */
[----:B------:R-:W-:Y:S02]  /*b3b0*/  MOV R74, R72 ;  /* 0x00000048004a7202 */ /* 0x000fe40000000f00 */
[----:B------:R-:W-:-:S07]  /*b3c0*/  MOV R225, R68 ;  /* 0x0000004400e17202 */ /* 0x000fce0000000f00 */
[----:B------:R-:W-:Y:S05]  /*b3d0*/  WARPSYNC.COLLECTIVE R75, `(.L_x_118) ;  /* 0x000000004b087348 */ /* 0x000fea0003c00000 */
[----:B------:R0:W1:Y:S02]  /*b3e0*/  SHFL.IDX P2, R68, R74, R71, R70 ;  /* 0x000000474a447389 */ /* 0x0000640000040046 */
[----:B01----:R-:W-:Y:S05]  /*b3f0*/  ENDCOLLECTIVE ;  /* 0x000000000000791b */ /* 0x003fea0003800000 */
.L_x_118:
[-C--:B------:R-:W-:Y:S01]  /*b400*/  FMUL.FTZ R227, R59, R225.reuse ;  /* 0x000000e13be37220 */ /* 0x080fe20000410000 */
[CC--:B------:R-:W-:Y:S01]  /*b410*/  FMUL.FTZ R229, R57.reuse, R225.reuse ;  /* 0x000000e139e57220 */ /* 0x0c0fe20000410000 */
[----:B------:R-:W-:Y:S02]  /*b420*/  FMUL.FTZ R226, R56, R225 ;  /* 0x000000e138e27220 */ /* 0x000fe40000410000 */
[-C--:B------:R-:W-:Y:S02]  /*b430*/  FFMA.FTZ R227, R58, R228.reuse, -R227 ;  /* 0x000000e43ae37223 */ /* 0x080fe400000108e3 */
[-C--:B------:R-:W-:Y:S01]  /*b440*/  FFMA.FTZ R226, R57, R228.reuse, R226 ;  /* 0x000000e439e27223 */ /* 0x080fe200000100e2 */
[----:B------:R-:W-:Y:S01]  /*b450*/  MOV R74, R69 ;  /* 0x00000045004a7202 */ /* 0x000fe20000000f00 */
[----:B------:R-:W-:Y:S01]  /*b460*/  FADD.FTZ R227, R68, R227 ;  /* 0x000000e344e37221 */ /* 0x000fe20000010000 */
[----:B------:R-:W-:Y:S01]  /*b470*/  FMUL.FTZ R68, R58, R225 ;  /* 0x000000e13a447220 */ /* 0x000fe20000410000 */
[----:B------:R-:W-:-:S03]  /*b480*/  FFMA.FTZ R225, R56, R228, -R229 ;  /* 0x000000e438e17223 */ /* 0x000fc600000108e5 */
[----:B------:R-:W-:-:S07]  /*b490*/  FFMA.FTZ R228, R59, R228, R68 ;  /* 0x000000e43be47223 */ /* 0x000fce0000010044 */
[----:B------:R-:W-:Y:S05]  /*b4a0*/  WARPSYNC.COLLECTIVE R75, `(.L_x_119) ;  /* 0x000000004b087348 */ /* 0x000fea0003c00000 */
[----:B------:R0:W1:Y:S02]  /*b4b0*/  SHFL.IDX P2, R68, R74, R71, R70 ;  /* 0x000000474a447389 */ /* 0x0000640000040046 */
[----:B01----:R-:W-:Y:S05]  /*b4c0*/  ENDCOLLECTIVE ;  /* 0x000000000000791b */ /* 0x003fea0003800000 */
.L_x_119:
[----:B------:R-:W-:Y:S02]  /*b4d0*/  MOV R74, R56 ;  /* 0x00000038004a7202 */ /* 0x000fe40000000f00 */
[----:B------:R-:W-:-:S05]  /*b4e0*/  MOV R233, R68 ;  /* 0x0000004400e97202 */ /* 0x000fca0000000f00 */
[----:B------:R-:W-:Y:S01]  /*b4f0*/  FADD.FTZ R228, R233, R228 ;  /* 0x000000e4e9e47221 */ /* 0x000fe20000010000 */
[----:B------:R-:W-:-:S07]  /*b500*/  HFMA2 R233, -RZ, RZ, 0, 5.9604644775390625e-08 ;  /* 0x00000001ffe97431 */ /* 0x000fce00000001ff */
[----:B------:R-:W-:Y:S05]  /*b510*/  WARPSYNC.COLLECTIVE R75, `(.L_x_120) ;  /* 0x000000004b087348 */ /* 0x000fea0003c00000 */
[----:B------:R0:W1:Y:S02]  /*b520*/  SHFL.DOWN P0, R232, R236, R233, R238 ;  /* 0x080000e9ece87389 */ /* 0x00006400000000ee */
[----:B01----:R-:W-:Y:S05]  /*b530*/  ENDCOLLECTIVE ;  /* 0x000000000000791b */ /* 0x003fea0003800000 */
.L_x_120:
[----:B------:R-:W-:Y:S02]  /*b540*/  MOV R236, R73 ;  /* 0x0000004900ec7202 */ /* 0x000fe40000000f00 */
[----:B------:R-:W-:-:S07]  /*b550*/  MOV R229, R232 ;  /* 0x000000e800e57202 */ /* 0x000fce0000000f00 */
[----:B------:R-:W-:Y:S05]  /*b560*/  WARPSYNC.COLLECTIVE R75, `(.L_x_121) ;  /* 0x000000004b087348 */ /* 0x000fea0003c00000 */
[----:B------:R0:W1:Y:S02]  /*b570*/  SHFL.DOWN P0, R232, R236, R233, R238 ;  /* 0x080000e9ece87389 */ /* 0x00006400000000ee */
[----:B01----:R-:W-:Y:S05]  /*b580*/  ENDCOLLECTIVE ;  /* 0x000000000000791b */ /* 0x003fea0003800000 */
.L_x_121:
[----:B------:R-:W-:Y:S02]  /*b590*/  MOV R236, R72 ;  /* 0x0000004800ec7202 */ /* 0x000fe40000000f00 */
[----:B------:R-:W-:-:S07]  /*b5a0*/  MOV R230, R232 ;  /* 0x000000e800e67202 */ /* 0x000fce0000000f00 */
[----:B------:R-:W-:Y:S05]  /*b5b0*/  WARPSYNC.COLLECTIVE R75, `(.L_x_122) ;  /* 0x000000004b087348 */ /* 0x000fea0003c00000 */
[----:B------:R0:W1:Y:S02]  /*b5c0*/  SHFL.DOWN P0, R232, R236, R233, R238 ;  /* 0x080000e9ece87389 */ /* 0x00006400000000ee */
[----:B01----:R-:W-:Y:S05]  /*b5d0*/  ENDCOLLECTIVE ;  /* 0x000000000000791b */ /* 0x003fea0003800000 */
.L_x_122:
[----:B------:R-:W-:Y:S02]  /*b5e0*/  MOV R236, R69 ;  /* 0x0000004500ec7202 */ /* 0x000fe40000000f00 */
[----:B------:R-:W-:-:S07]  /*b5f0*/  MOV R231, R232 ;  /* 0x000000e800e77202 */ /* 0x000fce0000000f00 */
[----:B------:R-:W-:Y:S05]  /*b600*/  WARPSYNC.COLLECTIVE R75, `(.L_x_123) ;  /* 0x000000004b087348 */ /* 0x000fea0003c00000 */
[----:B------:R0:W1:Y:S02]  /*b610*/  SHFL.DOWN P0, R232, R236, R233, R238 ;  /* 0x080000e9ece87389 */ /* 0x00006400000000ee */
[----:B01----:R-:W-:Y:S05]  /*b620*/  ENDCOLLECTIVE ;  /* 0x000000000000791b */ /* 0x003fea0003800000 */
.L_x_123:
[----:B------:R-:W-:Y:S05]  /*b630*/  WARPSYNC.COLLECTIVE R75, `(.L_x_124) ;  /* 0x000000004b087348 */ /* 0x000fea0003c00000 */
[----:B------:R0:W1:Y:S02]  /*b640*/  SHFL.IDX P2, R68, R74, R71, R70 ;  /* 0x000000474a447389 */ /* 0x0000640000040046 */
[----:B01----:R-:W-:Y:S05]  /*b650*/  ENDCOLLECTIVE ;  /* 0x000000000000791b */ /* 0x003fea0003800000 */
.L_x_124:
[----:B------:R-:W-:Y:S02]  /*b660*/  MOV R74, R57 ;  /* 0x00000039004a7202 */ /* 0x000fe40000000f00 */
[----:B------:R-:W-:-:S07]  /*b670*/  MOV R234, R68 ;  /* 0x0000004400ea7202 */ /* 0x000fce0000000f00 */
[----:B------:R-:W-:Y:S05]  /*b680*/  WARPSYNC.COLLECTIVE R75, `(.L_x_125) ;  /* 0x000000004b087348 */ /* 0x000fea0003c00000 */
[----:B------:R0:W1:Y:S02]  /*b690*/  SHFL.IDX P2, R68, R74, R71, R70 ;  /* 0x000000474a447389 */ /* 0x0000640000040046 */
[----:B01----:R-:W-:Y:S05]  /*b6a0*/  ENDCOLLECTIVE ;  /* 0x000000000000791b */ /* 0x003fea0003800000 */
.L_x_125:
[----:B------:R-:W-:Y:S02]  /*b6b0*/  MOV R74, R58 ;  /* 0x0000003a004a7202 */ /* 0x000fe40000000f00 */
[----:B------:R-:W-:-:S07]  /*b6c0*/  MOV R235, R68 ;  /* 0x0000004400eb7202 */ /* 0x000fce0000000f00 */
[----:B------:R-:W-:Y:S05]  /*b6d0*/  WARPSYNC.COLLECTIVE R75, `(.L_x_126) ;  /* 0x000000004b087348 */ /* 0x000fea0003c00000 */
[----:B------:R0:W1:Y:S02]  /*b6e0*/  SHFL.IDX P2, R68, R74, R71, R70 ;  /* 0x000000474a447389 */ /* 0x0000640000040046 */
[----:B01----:R-:W-:Y:S05]  /*b6f0*/  ENDCOLLECTIVE ;  /* 0x000000000000791b */ /* 0x003fea0003800000 */
.L_x_126:
[----:B------:R-:W-:Y:S02]  /*b700*/  MOV R69, R235 ;  /* 0x000000eb00457202 */ /* 0x000fe40000000f00 */
[----:B------:R-:W-:Y:S02]  /*b710*/  MOV R74, R59 ;  /* 0x0000003b004a7202 */ /* 0x000fe40000000f00 */
[----:B------:R-:W-:-:S07]  /*b720*/  MOV R236, R68 ;  /* 0x0000004400ec7202 */ /* 0x000fce0000000f00 */
[----:B------:R-:W-:Y:S05]  /*b730*/  WARPSYNC.COLLECTIVE R75, `(.L_x_127) ;  /* 0x000000004b087348 */ /* 0x000fea0003c00000 */
[----:B------:R0:W1:Y:S02]  /*b740*/  SHFL.IDX P2, R68, R74, R71, R70 ;  /* 0x000000474a447389 */ /* 0x0000640000040046 */
[----:B01----:R-:W-:Y:S05]  /*b750*/  ENDCOLLECTIVE ;  /* 0x000000000000791b */ /* 0x003fea0003800000 */
.L_x_127:
[----:B------:R-:W-:Y:S02]  /*b760*/  MOV R237, R68 ;  /* 0x0000004400ed7202 */ /* 0x000fe40000000f00 */
[----:B------:R-:W-:Y:S01]  /*b770*/  MOV R68, R234 ;  /* 0x000000ea00447202 */ /* 0x000fe20000000f00 */
[----:B------:R-:W-:Y:S06]  /*b780*/  BRA `(.L_x_128) ;  /* 0xffffffa400c07947 */ /* 0x000fec000383ffff */
.L_x_129:
[----:B------:R-:W-:-:S00]  /*b790*/  BRA `(.L_x_129) ;  /* 0xfffffffc00fc7947 */ /* 0x000fc0000383ffff */
[----:B------:R-:W-:-:S00]  /*b7a0*/  NOP ;  /* 0x0000000000007918 */ /* 0x000fc00000000000 */
        /* <DEDUP_REMOVED lines=13> */
.L_x_18656:


//--------------------- .text._Z25selective_scan_bwd_kernelI32Selective_Scan_bwd_kernel_traitsILi128ELi16ELb0ELb0ELb0ELb0ELb1EfN3c107complexIfEEEEv12SSMParamsBwd --------------------------
	.section	.text._Z25selective_scan_bwd_kernelI32Selective_Scan_bwd_kernel_traitsILi128ELi16ELb0ELb0ELb0ELb0ELb1EfN3c107complexIfEEEEv12SSMParamsBwd,"ax",@progbits
	.align	128
        .global         _Z25selective_scan_bwd_kernelI32Selective_Scan_bwd_kernel_traitsILi128ELi16ELb0ELb0ELb0ELb0ELb1EfN3c107complexIfEEEEv12SSMParamsBwd
        .type           _Z25selective_scan_bwd_kernelI32Selective_Scan_bwd_kernel_traitsILi128ELi16ELb0ELb0ELb0ELb0ELb1EfN3c107complexIfEEEEv12SSMParamsBwd,@function
        .size           _Z25selective_scan_bwd_kernelI32Selective_Scan_bwd_kernel_traitsILi128ELi16ELb0ELb0ELb0ELb0ELb1EfN3c107complexIfEEEEv12SSMParamsBwd,(.L_x_18657 - _Z25selective_scan_bwd_kernelI32Selective_Scan_bwd_kernel_traitsILi128ELi16ELb0ELb0ELb0ELb0ELb1EfN3c107complexIfEEEEv12SSMParamsBwd)
        .other          _Z25selective_scan_bwd_kernelI32Selective_Scan_bwd_kernel_traitsILi128ELi16ELb0ELb0ELb0ELb0ELb1EfN3c107complexIfEEEEv12SSMParamsBwd,@"STO_CUDA_ENTRY STV_DEFAULT"
_Z25selective_scan_bwd_kernelI32Selective_Scan_bwd_kernel_traitsILi128ELi16ELb0ELb0ELb0ELb0ELb1EfN3c107complexIfEEEEv12SSMParamsBwd:
.text._Z25selective_scan_bwd_kernelI32Selective_Scan_bwd_kernel_traitsILi128ELi16ELb0ELb0ELb0ELb0ELb1EfN3c107complexIfEEEEv12SSMParamsBwd:
[----:B------:R-:W-:Y:S01]  /*0000*/  LDC R1, c[0x0][0x37c] ;  /* 0x0000df00ff017b82 */ /* 0x000fe20000000800 */
[----:B------:R-:W0:Y:S07]  /*0010*/  LDCU.64 UR4, c[0x0][0x458] ;  /* 0x00008b00ff0477ac */ /* 0x000e2e0008000a00 */
[----:B------:R-:W1:Y:S01]  /*0020*/  S2UR UR11, SR_CTAID.Y ;  /* 0x00000000000b79c3 */ /* 0x000e620000002600 */
[----:B------:R-:W2:Y:S01]  /*0030*/  LDCU.64 UR6, c[0x0][0x470] ;  /* 0x00008e00ff0677ac */ /* 0x000ea20008000a00 */
[----:B------:R-:W3:Y:S06]  /*0040*/  LDCU.64 UR32, c[0x0][0x358] ;  /* 0x00006b00ff2077ac */ /* 0x000eec0008000a00 */
[----:B------:R-:W4:Y:S01]  /*0050*/  S2UR UR16, SR_CTAID.X ;  /* 0x00000000001079c3 */ /* 0x000f220000002500 */
[----:B------:R-:W4:Y:S01]  /*0060*/  LDCU.128 UR12, c[0x0][0x3f0] ;  /* 0x00007e00ff0c77ac */ /* 0x000f220008000c00 */
[----:B------:R-:W5:Y:S01]  /*0070*/  LDCU.128 UR20, c[0x0][0x400] ;  /* 0x00008000ff1477ac */ /* 0x000f620008000c00 */
[----:B0-----:R-:W-:-:S02]  /*0080*/  UISETP.NE.U32.AND UP0, UPT, UR4, URZ, UPT ;  /* 0x000000ff0400728c */ /* 0x001fc4000bf05070 */
[----:B--2---:R-:W-:Y:S02]  /*0090*/  UISETP.NE.U32.AND UP1, UPT, UR6, URZ, UPT ;  /* 0x000000ff0600728c */ /* 0x004fe4000bf25070 */
[----:B------:R-:W-:Y:S02]  /*00a0*/  UISETP.NE.AND.EX UP0, UPT, UR5, URZ, UPT, UP0 ;  /* 0x000000ff0500728c */ /* 0x000fe4000bf05300 */
[----:B------:R-:W-:Y:S01]  /*00b0*/  UISETP.NE.AND.EX UP1, UPT, UR7, URZ, UPT, UP1 ;  /* 0x000000ff0700728c */ /* 0x000fe2000bf25310 */
[----:B------:R-:W0:Y:S03]  /*00c0*/  LDCU.64 UR24, c[0x0][0x480] ;  /* 0x00009000ff1877ac */ /* 0x000e260008000a00 */
[----:B------:R-:W-:Y:S02]  /*00d0*/  PLOP3.LUT P0, PT, PT, PT, UP0, 0x80, 0x8 ;  /* 0x000000000008781c */ /* 0x000fe40003f0f008 */
[----:B------:R-:W-:Y:S01]  /*00e0*/  PLOP3.LUT P1, PT, PT, PT, UP1, 0x80, 0x8 ;  /* 0x000000000008781c */ /* 0x000fe20003f2f018 */
[----:B------:R-:W2:Y:S02]  /*00f0*/  LDCU.64 UR18, c[0x0][0x498] ;  /* 0x00009300ff1277ac */ /* 0x000ea40008000a00 */
[----:B-1----:R-:W-:-:S02]  /*0100*/  @UP0 ULEA UR4, UP2, UR11, UR4, 0x2 ;  /* 0x000000040b040291 */ /* 0x002fc4000f8410ff */
[----:B------:R-:W-:Y:S02]  /*0110*/  @UP1 ULEA UR6, UP3, UR11, UR6, 0x2 ;  /* 0x000000060b061291 */ /* 0x000fe4000f8610ff */
[----:B------:R-:W-:Y:S02]  /*0120*/  @UP0 ULEA.HI.X UR5, UR11, UR5, URZ, 0x2, UP2 ;  /* 0x000000050b050291 */ /* 0x000fe400090f14ff */
[----:B------:R-:W-:Y:S01]  /*0130*/  @UP1 ULEA.HI.X UR7, UR11, UR7, URZ, 0x2, UP3 ;  /* 0x000000070b071291 */ /* 0x000fe200098f14ff */
[----:B------:R-:W-:Y:S01]  /*0140*/  MOV R2, UR4 ;  /* 0x0000000400027c02 */ /* 0x000fe20008000f00 */
[----:B------:R-:W1:Y:S01]  /*0150*/  LDCU UR27, c[0x0][0x394] ;  /* 0x00007280ff1b77ac */ /* 0x000e620008000800 */
[----:B------:R-:W-:Y:S02]  /*0160*/  MOV R4, UR6 ;  /* 0x0000000600047c02 */ /* 0x000fe40008000f00 */
[----:B------:R-:W-:Y:S01]  /*0170*/  MOV R3, UR5 ;  /* 0x0000000500037c02 */ /* 0x000fe20008000f00 */
[----:B------:R-:W1:Y:S01]  /*0180*/  LDCU.64 UR28, c[0x0][0x528] ;  /* 0x0000a500ff1c77ac */ /* 0x000e620008000a00 */
[----:B------:R-:W-:-:S03]  /*0190*/  MOV R5, UR7 ;  /* 0x0000000700057c02 */ /* 0x000fc60008000f00 */
[----:B---3--:R-:W3:Y:S04]  /*01a0*/  @P0 LDG.E R2, desc[UR32][R2.64] ;  /* 0x0000002002020981 */ /* 0x008ee8000c1e1900 */
[----:B------:R-:W3:Y:S01]  /*01b0*/  @P1 LDG.E R4, desc[UR32][R4.64] ;  /* 0x0000002004041981 */ /* 0x000ee2000c1e1900 */
[----:B----4-:R-:W-:Y:S01]  /*01c0*/  UIMAD.WIDE.U32 UR4, UR16, UR12, URZ ;  /* 0x0000000c100472a5 */ /* 0x010fe2000f8e00ff */
[----:B------:R-:W-:Y:S01]  /*01d0*/  HFMA2 R175, -RZ, RZ, 0, 0 ;  /* 0x00000000ffaf7431 */ /* 0x000fe200000001ff */
[----:B-----5:R-:W-:Y:S01]  /*01e0*/  UIMAD.WIDE.U32 UR6, UR16, UR20, URZ ;  /* 0x00000014100672a5 */ /* 0x020fe2000f8e00ff */
[----:B------:R-:W-:Y:S01]  /*01f0*/  MOV R173, RZ ;  /* 0x000000ff00ad7202 */ /* 0x000fe20000000f00 */
[----:B------:R-:W-:Y:S02]  /*0200*/  UIMAD UR5, UR16, UR13, UR5 ;  /* 0x0000000d100572a4 */ /* 0x000fe4000f8e0205 */
[----:B------:R-:W-:-:S02]  /*0210*/  UIMAD UR7, UR16, UR21, UR7 ;  /* 0x00000015100772a4 */ /* 0x000fc4000f8e0207 */
[----:B------:R-:W-:Y:S02]  /*0220*/  UIMAD.WIDE.U32 UR8, UR11, UR14, UR4 ;  /* 0x0000000e0b0872a5 */ /* 0x000fe4000f8e0004 */
[----:B0-----:R-:W-:Y:S02]  /*0230*/  UISETP.NE.U32.AND UP0, UPT, UR24, URZ, UPT ;  /* 0x000000ff1800728c */ /* 0x001fe4000bf05070 */
[----:B------:R-:W-:Y:S02]  /*0240*/  UIMAD UR17, UR11, UR15, UR9 ;  /* 0x0000000f0b1172a4 */ /* 0x000fe4000f8e0209 */
[----:B--2---:R-:W-:Y:S02]  /*0250*/  UIMAD.WIDE.U32 UR14, UR16, UR18, URZ ;  /* 0x00000012100e72a5 */ /* 0x004fe4000f8e00ff */
[----:B------:R-:W-:Y:S02]  /*0260*/  UISETP.NE.AND.EX UP0, UPT, UR25, URZ, UPT, UP0 ;  /* 0x000000ff1900728c */ /* 0x000fe4000bf05300 */
[----:B------:R-:W-:Y:S01]  /*0270*/  UIMAD.WIDE.U32 UR12, UR11, UR22, UR6 ;  /* 0x000000160b0c72a5 */ /* 0x000fe2000f8e0006 */
[----:B------:R-:W0:Y:S01]  /*0280*/  LDCU.128 UR4, c[0x0][0x460] ;  /* 0x00008c00ff0477ac */ /* 0x000e220008000c00 */
[----:B------:R-:W-:-:S02]  /*0290*/  UIMAD UR9, UR16, UR19, UR15 ;  /* 0x00000013100972a4 */ /* 0x000fc4000f8e020f */
[----:B-1----:R-:W-:-:S05]  /*02a0*/  ULEA UR10, UR27, 0xfffff800, 0xb ;  /* 0xfffff8001b0a7891 */ /* 0x002fca000f8e58ff */
[----:B------:R-:W1:Y:S01]  /*02b0*/  @UP0 LDCU UR15, c[0x0][0x384] ;  /* 0x00007080ff0f07ac */ /* 0x000e620008000800 */
[----:B------:R-:W2:Y:S01]  /*02c0*/  LDCU.64 UR18, c[0x0][0x4a0] ;  /* 0x00009400ff1277ac */ /* 0x000ea20008000a00 */
[----:B------:R-:W-:Y:S01]  /*02d0*/  UIMAD UR24, UR11, UR23, UR13 ;  /* 0x000000170b1872a4 */ /* 0x000fe2000f8e020d */
[----:B------:R-:W4:Y:S01]  /*02e0*/  @UP0 LDCU UR20, c[0x0][0x38c] ;  /* 0x00007180ff1407ac */ /* 0x000f220008000800 */
[----:B------:R-:W-:Y:S02]  /*02f0*/  UIADD3 UR22, UP1, UPT, UR10, UR8, URZ ;  /* 0x000000080a167290 */ /* 0x000fe4000ff3e0ff */
[----:B------:R-:W-:Y:S01]  /*0300*/  USHF.R.S32.HI UR13, URZ, 0x1f, UR10 ;  /* 0x0000001fff0d7899 */ /* 0x000fe2000801140a */
[----:B------:R-:W5:Y:S01]  /*0310*/  @UP0 LDCU.64 UR30, c[0x0][0x480] ;  /* 0x00009000ff1e07ac */ /* 0x000f620008000a00 */
[----:B0-----:R-:W-:Y:S02]  /*0320*/  ULEA UR21, UP2, UR22, UR4, 0x2 ;  /* 0x0000000416157291 */ /* 0x001fe4000f8410ff */
[----:B------:R-:W-:-:S02]  /*0330*/  UIADD3.X UR4, UPT, UPT, UR13, UR17, URZ, UP1, !UPT ;  /* 0x000000110d047290 */ /* 0x000fc40008ffe4ff */
[----:B------:R-:W-:Y:S02]  /*0340*/  UIADD3 UR12, UP3, UPT, UR10, UR12, URZ ;  /* 0x0000000c0a0c7290 */ /* 0x000fe4000ff7e0ff */
[----:B------:R-:W-:Y:S02]  /*0350*/  ULEA.HI.X UR22, UR22, UR5, UR4, 0x2, UP2 ;  /* 0x0000000516167291 */ /* 0x000fe400090f1404 */
[----:B-1----:R-:W-:Y:S01]  /*0360*/  @UP0 UIMAD UR4, UR16, UR15, UR11 ;  /* 0x0000000f100402a4 */ /* 0x002fe2000f8e020b */
[----:B------:R-:W-:Y:S01]  /*0370*/  UMOV UR8, UR14 ;  /* 0x0000000e00087c82 */ /* 0x000fe20008000000 */
[----:B------:R-:W-:Y:S02]  /*0380*/  ULEA UR23, UP4, UR12, UR6, 0x2 ;  /* 0x000000060c177291 */ /* 0x000fe4000f8810ff */
[----:B------:R-:W-:Y:S02]  /*0390*/  @UP0 UIMAD UR4, UR4, UR27, URZ ;  /* 0x0000001b040402a4 */ /* 0x000fe4000f8e02ff */
[----:B--2---:R-:W-:-:S02]  /*03a0*/  UIMAD.WIDE.U32 UR8, UR11, UR18, UR8 ;  /* 0x000000120b0872a5 */ /* 0x004fc4000f8e0008 */
[----:B----4-:R-:W-:Y:S01]  /*03b0*/  @UP0 UIMAD UR6, UR4, UR20, URZ ;  /* 0x00000014040602a4 */ /* 0x010fe2000f8e02ff */
[----:B------:R-:W-:Y:S02]  /*03c0*/  UMOV UR5, URZ ;  /* 0x000000ff00057c82 */ /* 0x000fe40008000000 */
[----:B------:R-:W-:Y:S01]  /*03d0*/  UMOV UR4, URZ ;  /* 0x000000ff00047c82 */ /* 0x000fe20008000000 */
[----:B-----5:R-:W-:Y:S02]  /*03e0*/  @UP0 UIMAD.WIDE UR4, UR6, 0x10, UR30 ;  /* 0x00000010060408a5 */ /* 0x020fe4000f8e021e */
[----:B------:R-:W-:Y:S02]  /*03f0*/  UIMAD UR26, UR11, UR19, UR9 ;  /* 0x000000130b1a72a4 */ /* 0x000fe4000f8e0209 */
[----:B------:R-:W-:Y:S02]  /*0400*/  UIADD3 UR10, UP1, UPT, UR10, UR8, URZ ;  /* 0x000000080a0a7290 */ /* 0x000fe4000ff3e0ff */
[----:B------:R-:W-:Y:S01]  /*0410*/  UISETP.GE.AND UP0, UPT, UR27, 0x1, UPT ;  /* 0x000000011b00788c */ /* 0x000fe2000bf06270 */
[----:B------:R-:W-:Y:S01]  /*0420*/  UMOV UR8, URZ ;  /* 0x000000ff00087c82 */ /* 0x000fe20008000000 */
[----:B------:R-:W-:Y:S01]  /*0430*/  UMOV UR9, URZ ;  /* 0x000000ff00097c82 */ /* 0x000fe20008000000 */
[----:B------:R-:W-:-:S02]  /*0440*/  UIADD3.X UR26, UPT, UPT, UR13, UR26, URZ, UP1, !UPT ;  /* 0x0000001a0d1a7290 */ /* 0x000fc40008ffe4ff */
[----:B------:R-:W-:Y:S02]  /*0450*/  UIADD3.X UR24, UPT, UPT, UR13, UR24, URZ, UP3, !UPT ;  /* 0x000000180d187290 */ /* 0x000fe40009ffe4ff */
[----:B------:R-:W-:Y:S02]  /*0460*/  ULEA UR25, UP1, UR10, UR28, 0x2 ;  /* 0x0000001c0a197291 */ /* 0x000fe4000f8210ff */
[----:B------:R-:W-:Y:S02]  /*0470*/  ULEA.HI.X UR24, UR12, UR7, UR24, 0x2, UP4 ;  /* 0x000000070c187291 */ /* 0x000fe4000a0f1418 */
[----:B------:R-:W-:Y:S01]  /*0480*/  ULEA.HI.X UR26, UR10, UR29, UR26, 0x2, UP1 ;  /* 0x0000001d0a1a7291 */ /* 0x000fe200088f141a */
[----:B---3--:R-:W-:Y:S02]  /*0490*/  @P0 R2UR UR8, R2 ;  /* 0x00000000020802ca */ /* 0x008fe400000e0000 */
[----:B------:R-:W-:Y:S01]  /*04a0*/  @P1 R2UR UR9, R4 ;  /* 0x00000000040912ca */ /* 0x000fe200000e0000 */
[----:B------:R-:W-:-:S14]  /*04b0*/  BRA.U !UP0, `(.L_x_130) ;  /* 0x000000a9084c7547 */ /* 0x000fdc000b800000 */
[----:B------:R-:W0:Y:S01]  /*04c0*/  S2R R172, SR_TID.X ;  /* 0x0000000000ac7919 */ /* 0x000e220000002100 */
[----:B------:R-:W-:Y:S01]  /*04d0*/  MOV R173, RZ ;  /* 0x000000ff00ad7202 */ /* 0x000fe20000000f00 */
[----:B------:R-:W1:Y:S01]  /*04e0*/  LDCU UR20, c[0x0][0x394] ;  /* 0x00007280ff1477ac */ /* 0x000e620008000800 */
[----:B------:R-:W-:Y:S02]  /*04f0*/  MOV R175, RZ ;  /* 0x000000ff00af7202 */ /* 0x000fe40000000f00 */
[C---:B0-----:R-:W-:Y:S02]  /*0500*/  SHF.L.U32 R3, R172.reuse, 0x4, RZ ;  /* 0x00000004ac037819 */ /* 0x041fe400000006ff */
[----:B------:R-:W-:-:S04]  /*0510*/  LOP3.LUT R0, R172, 0x1f, RZ, 0xc0, !PT ;  /* 0x0000001fac007812 */ /* 0x000fc800078ec0ff */
[----:B-1----:R-:W-:-:S07]  /*0520*/  LOP3.LUT R27, R0, 0x3e00, R3, 0xf8, !PT ;  /* 0x00003e00001b7812 */ /* 0x002fce00078ef803 */
.L_x_167:
[----:B0-----:R-:W0:Y:S01]  /*0530*/  S2UR UR27, SR_CTAID.X ;  /* 0x00000000001b79c3 */ /* 0x001e220000002500 */
[----:B------:R-:W0:Y:S01]  /*0540*/  LDCU.128 UR16, c[0x0][0x410] ;  /* 0x00008200ff1077ac */ /* 0x000e220008000c00 */
[----:B------:R-:W-:Y:S02]  /*0550*/  SHF.L.U32 R2, R172, 0x4, RZ ;  /* 0x00000004ac027819 */ /* 0x000fe400000006ff */
[----:B------:R-:W-:Y:S02]  /*0560*/  CS2R R28, SRZ ;  /* 0x00000000001c7805 */ /* 0x000fe4000001ff00 */
[----:B------:R-:W-:Y:S01]  /*0570*/  MOV R6, UR21 ;  /* 0x0000001500067c02 */ /* 0x000fe20008000f00 */
[----:B------:R-:W1:Y:S01]  /*0580*/  LDCU.128 UR12, c[0x0][0x420] ;  /* 0x00008400ff0c77ac */ /* 0x000e620008000c00 */
[----:B------:R-:W-:Y:S02]  /*0590*/  LOP3.LUT R45, R2, 0x3e00, RZ, 0xc0, !PT ;  /* 0x00003e00022d7812 */ /* 0x000fe400078ec0ff */
[----:B------:R-:W-:-:S02]  /*05a0*/  CS2R R34, SRZ ;  /* 0x0000000000227805 */ /* 0x000fc4000001ff00 */
[----:B------:R-:W-:Y:S01]  /*05b0*/  MOV R7, UR22 ;  /* 0x0000001600077c02 */ /* 0x000fe20008000f00 */
[----:B------:R-:W2:Y:S01]  /*05c0*/  LDCU UR10, c[0x0][0x388] ;  /* 0x00007100ff0a77ac */ /* 0x000ea20008000800 */
[C---:B------:R-:W-:Y:S02]  /*05d0*/  LOP3.LUT R10, R45.reuse, R0, RZ, 0xfc, !PT ;  /* 0x000000002d0a7212 */ /* 0x040fe400078efcff */
[----:B------:R-:W-:Y:S02]  /*05e0*/  CS2R R36, SRZ ;  /* 0x0000000000247805 */ /* 0x000fe4000001ff00 */
[----:B------:R-:W-:Y:S01]  /*05f0*/  LOP3.LUT R25, R45, 0x20, R0, 0xfe, !PT ;  /* 0x000000202d197812 */ /* 0x000fe200078efe00 */
[----:B------:R-:W-:Y:S01]  /*0600*/  ULEA UR6, UR20, 0xfffff800, 0xb ;  /* 0xfffff80014067891 */ /* 0x000fe2000f8e58ff */
[----:B------:R-:W-:Y:S01]  /*0610*/  UMOV UR7, URZ ;  /* 0x000000ff00077c82 */ /* 0x000fe20008000000 */
[----:B---3--:R-:W3:Y:S01]  /*0620*/  LDCU.64 UR34, c[0x0][0x488] ;  /* 0x00009100ff2277ac */ /* 0x008ee20008000a00 */
[----:B------:R-:W-:-:S02]  /*0630*/  CS2R R32, SRZ ;  /* 0x0000000000207805 */ /* 0x000fc4000001ff00 */
[----:B------:R-:W-:Y:S02]  /*0640*/  CS2R R30, SRZ ;  /* 0x00000000001e7805 */ /* 0x000fe4000001ff00 */
[----:B------:R-:W-:Y:S01]  /*0650*/  CS2R R38, SRZ ;  /* 0x0000000000267805 */ /* 0x000fe2000001ff00 */
[----:B------:R-:W4:Y:S01]  /*0660*/  LDCU.64 UR36, c[0x0][0x478] ;  /* 0x00008f00ff2477ac */ /* 0x000f220008000a00 */
[----:B------:R-:W-:Y:S02]  /*0670*/  CS2R R40, SRZ ;  /* 0x0000000000287805 */ /* 0x000fe4000001ff00 */
[----:B------:R-:W-:Y:S01]  /*0680*/  CS2R R42, SRZ ;  /* 0x00000000002a7805 */ /* 0x000fe2000001ff00 */
[----:B0-----:R-:W-:Y:S02]  /*0690*/  UIMAD.WIDE.U32 UR28, UR27, UR16, UR6 ;  /* 0x000000101b1c72a5 */ /* 0x001fe4000f8e0006 */
[----:B-1----:R-:W-:Y:S02]  /*06a0*/  UIMAD.WIDE.U32 UR30, UR27, UR12, UR6 ;  /* 0x0000000c1b1e72a5 */ /* 0x002fe4000f8e0006 */
[----:B------:R-:W-:-:S02]  /*06b0*/  UIMAD UR29, UR27, UR17, UR29 ;  /* 0x000000111b1d72a4 */ /* 0x000fc4000f8e021d */
[----:B------:R-:W-:Y:S02]  /*06c0*/  UIMAD UR17, UR27, UR13, UR31 ;  /* 0x0000000d1b1172a4 */ /* 0x000fe4000f8e021f */
[----:B------:R-:W-:Y:S01]  /*06d0*/  UIMAD.WIDE.U32 UR12, UR11, UR18, UR28 ;  /* 0x000000120b0c72a5 */ /* 0x000fe2000f8e001c */
[----:B------:R-:W-:Y:S02]  /*06e0*/  UMOV UR16, UR30 ;  /* 0x0000001e00107c82 */ /* 0x000fe40008000000 */
[----:B------:R-:W-:Y:S02]  /*06f0*/  UIMAD.WIDE.U32 UR16, UR11, UR14, UR16 ;  /* 0x0000000e0b1072a5 */ /* 0x000fe4000f8e0010 */
[----:B------:R-:W-:Y:S01]  /*0700*/  UIMAD UR19, UR11, UR19, UR13 ;  /* 0x000000130b1372a4 */ /* 0x000fe2000f8e020d */
[C---:B------:R-:W-:Y:S01]  /*0710*/  IADD3 R5, P0, PT, R10.reuse, UR12, RZ ;  /* 0x0000000c0a057c10 */ /* 0x040fe2000ff1e0ff */
[----:B------:R-:W-:Y:S02]  /*0720*/  UIMAD UR15, UR11, UR15, UR17 ;  /* 0x0000000f0b0f72a4 */ /* 0x000fe4000f8e0211 */
[----:B--2---:R-:W-:Y:S01]  /*0730*/  UIADD3 UR13, UPT, UPT, -UR6, UR10, URZ ;  /* 0x0000000a060d7290 */ /* 0x004fe2000fffe1ff */
[----:B------:R-:W-:Y:S01]  /*0740*/  IADD3 R3, P1, PT, R10, UR16, RZ ;  /* 0x000000100a037c10 */ /* 0x000fe2000ff3e0ff */
[----:B------:R-:W-:Y:S01]  /*0750*/  BAR.SYNC.DEFER_BLOCKING 0x0 ;  /* 0x0000000000007b1d */ /* 0x000fe20000010000 */
[----:B------:R-:W-:-:S02]  /*0760*/  IADD3.X R12, PT, PT, RZ, UR19, RZ, P0, !PT ;  /* 0x00000013ff0c7c10 */ /* 0x000fc400087fe4ff */
[----:B------:R-:W-:Y:S02]  /*0770*/  IADD3.X R8, PT, PT, RZ, UR15, RZ, P1, !PT ;  /* 0x0000000fff087c10 */ /* 0x000fe40008ffe4ff */
[C---:B------:R-:W-:Y:S01]  /*0780*/  ISETP.GE.AND P2, PT, R27.reuse, UR13, PT ;  /* 0x0000000d1b007c0c */ /* 0x040fe2000bf46270 */
[----:B------:R-:W-:Y:S01]  /*0790*/  IMAD.WIDE.U32 R26, R27, 0x4, R6 ;  /* 0x000000041b1a7825 */ /* 0x000fe200078e0006 */
[----:B---3--:R-:W-:Y:S02]  /*07a0*/  LEA R4, P0, R5, UR34, 0x2 ;  /* 0x0000002205047c11 */ /* 0x008fe4000f8010ff */
[C---:B------:R-:W-:Y:S02]  /*07b0*/  LOP3.LUT R16, R10.reuse, 0xe0, RZ, 0xfc, !PT ;  /* 0x000000e00a107812 */ /* 0x040fe400078efcff */
[C---:B------:R-:W-:Y:S02]  /*07c0*/  LOP3.LUT R17, R10.reuse, 0x100, RZ, 0xfc, !PT ;  /* 0x000001000a117812 */ /* 0x040fe400078efcff */
[----:B------:R-:W-:-:S02]  /*07d0*/  LOP3.LUT R15, R10, 0xc0, RZ, 0xfc, !PT ;  /* 0x000000c00a0f7812 */ /* 0x000fc400078efcff */
[C---:B------:R-:W-:Y:S02]  /*07e0*/  LOP3.LUT R14, R10.reuse, 0xa0, RZ, 0xfc, !PT ;  /* 0x000000a00a0e7812 */ /* 0x040fe400078efcff */
[C---:B------:R-:W-:Y:S02]  /*07f0*/  LOP3.LUT R13, R10.reuse, 0x80, RZ, 0xfc, !PT ;  /* 0x000000800a0d7812 */ /* 0x040fe400078efcff */
[C---:B------:R-:W-:Y:S02]  /*0800*/  LOP3.LUT R11, R10.reuse, 0x40, RZ, 0xfc, !PT ;  /* 0x000000400a0b7812 */ /* 0x040fe400078efcff */
[C---:B------:R-:W-:Y:S02]  /*0810*/  LOP3.LUT R18, R10.reuse, 0x120, RZ, 0xfc, !PT ;  /* 0x000001200a127812 */ /* 0x040fe400078efcff */
[----:B------:R-:W-:Y:S01]  /*0820*/  LOP3.LUT R19, R10, 0x140, RZ, 0xfc, !PT ;  /* 0x000001400a137812 */ /* 0x000fe200078efcff */
[----:B------:R-:W2:Y:S01]  /*0830*/  @!P2 LDG.E R29, desc[UR32][R26.64] ;  /* 0x000000201a1da981 */ /* 0x000ea2000c1e1900 */
[----:B----4-:R-:W-:-:S02]  /*0840*/  LEA R2, P1, R3, UR36, 0x2 ;  /* 0x0000002403027c11 */ /* 0x010fc4000f8210ff */
[C---:B------:R-:W-:Y:S02]  /*0850*/  LOP3.LUT R20, R10.reuse, 0x160, RZ, 0xfc, !PT ;  /* 0x000001600a147812 */ /* 0x040fe400078efcff */
[C---:B------:R-:W-:Y:S02]  /*0860*/  LOP3.LUT R21, R10.reuse, 0x180, RZ, 0xfc, !PT ;  /* 0x000001800a157812 */ /* 0x040fe400078efcff */
[C---:B------:R-:W-:Y:S02]  /*0870*/  LOP3.LUT R22, R10.reuse, 0x1a0, RZ, 0xfc, !PT ;  /* 0x000001a00a167812 */ /* 0x040fe400078efcff */
[C---:B------:R-:W-:Y:S02]  /*0880*/  LOP3.LUT R23, R10.reuse, 0x1c0, RZ, 0xfc, !PT ;  /* 0x000001c00a177812 */ /* 0x040fe400078efcff */
[C---:B------:R-:W-:Y:S01]  /*0890*/  LOP3.LUT R24, R10.reuse, 0x1e0, RZ, 0xfc, !PT ;  /* 0x000001e00a187812 */ /* 0x040fe200078efcff */
[----:B------:R-:W0:Y:S01]  /*08a0*/  S2R R171, SR_LANEID ;  /* 0x0000000000ab7919 */ /* 0x000e220000000000 */
[----:B------:R-:W-:Y:S01]  /*08b0*/  SHF.L.U32 R6, R10, 0x2, RZ ;  /* 0x000000020a067819 */ /* 0x000fe200000006ff */
[----:B------:R-:W1:Y:S01]  /*08c0*/  S2UR UR10, SR_CgaCtaId ;  /* 0x00000000000a79c3 */ /* 0x000e620000008800 */
[----:B------:R-:W-:Y:S01]  /*08d0*/  LEA.HI.X R5, R5, UR35, R12, 0x2, P0 ;  /* 0x0000002305057c11 */ /* 0x000fe200080f140c */
[----:B------:R-:W-:Y:S01]  /*08e0*/  UMOV UR12, 0x400 ;  /* 0x00000400000c7882 */ /* 0x000fe20000000000 */
[----:B------:R-:W-:-:S02]  /*08f0*/  LEA.HI.X R3, R3, UR37, R8, 0x2, P1 ;  /* 0x0000002503037c11 */ /* 0x000fc400088f1408 */
[----:B------:R-:W-:Y:S02]  /*0900*/  MOV R62, RZ ;  /* 0x000000ff003e7202 */ /* 0x000fe40000000f00 */
[----:B------:R-:W-:Y:S02]  /*0910*/  CS2R R72, SRZ ;  /* 0x0000000000487805 */ /* 0x000fe4000001ff00 */
[----:B------:R-:W-:Y:S01]  /*0920*/  IADD3 R8, P0, PT, R6, UR23, RZ ;  /* 0x0000001706087c10 */ /* 0x000fe2000ff1e0ff */
[----:B------:R-:W3:Y:S01]  /*0930*/  LDCU.64 UR16, c[0x0][0x508] ;  /* 0x0000a100ff1077ac */ /* 0x000ee20008000a00 */
[----:B------:R-:W-:Y:S02]  /*0940*/  P2R R58, PR, RZ, 0x4 ;  /* 0x00000004ff3a7803 */ /* 0x000fe40000000000 */
[----:B------:R-:W-:Y:S01]  /*0950*/  IADD3.X R9, PT, PT, RZ, UR24, RZ, P0, !PT ;  /* 0x00000018ff097c10 */ /* 0x000fe200087fe4ff */
[----:B------:R-:W4:Y:S01]  /*0960*/  LDCU.64 UR18, c[0x0][0x510] ;  /* 0x0000a200ff1277ac */ /* 0x000f220008000a00 */
[----:B------:R-:W-:-:S02]  /*0970*/  ISETP.GE.AND P0, PT, R25, UR13, PT ;  /* 0x0000000d19007c0c */ /* 0x000fc4000bf06270 */
[----:B------:R-:W-:Y:S01]  /*0980*/  MOV R74, RZ ;  /* 0x000000ff004a7202 */ /* 0x000fe20000000f00 */
[----:B------:R-:W5:Y:S10]  /*0990*/  LDCU.64 UR28, c[0x0][0x490] ;  /* 0x00009200ff1c77ac */ /* 0x000f740008000a00 */
[----:B------:R-:W3:Y:S01]  /*09a0*/  @!P0 LDG.E R28, desc[UR32][R26.64+0x80] ;  /* 0x000080201a1c8981 */ /* 0x000ee2000c1e1900 */
[----:B------:R-:W-:-:S02]  /*09b0*/  ISETP.GE.AND P0, PT, R16, UR13, PT ;  /* 0x0000000d10007c0c */ /* 0x000fc4000bf06270 */
[----:B------:R-:W-:Y:S02]  /*09c0*/  LOP3.LUT R12, R10, 0x60, RZ, 0xfc, !PT ;  /* 0x000000600a0c7812 */ /* 0x000fe400078efcff */
[----:B------:R-:W-:Y:S02]  /*09d0*/  ISETP.GE.AND P2, PT, R15, UR13, PT ;  /* 0x0000000d0f007c0c */ /* 0x000fe4000bf46270 */
[----:B------:R-:W-:Y:S02]  /*09e0*/  ISETP.GE.AND P3, PT, R14, UR13, PT ;  /* 0x0000000d0e007c0c */ /* 0x000fe4000bf66270 */
[----:B------:R-:W-:-:S05]  /*09f0*/  ISETP.GE.AND P4, PT, R13, UR13, PT ;  /* 0x0000000d0d007c0c */ /* 0x000fca000bf86270 */
[----:B------:R-:W4:Y:S01]  /*0a00*/  @!P0 LDG.E R34, desc[UR32][R26.64+0x380] ;  /* 0x000380201a228981 */ /* 0x000f22000c1e1900 */
[----:B------:R-:W-:Y:S02]  /*0a10*/  ISETP.GE.AND P0, PT, R17, UR13, PT ;  /* 0x0000000d11007c0c */ /* 0x000fe4000bf06270 */
[----:B------:R-:W-:Y:S01]  /*0a20*/  ISETP.GE.AND P5, PT, R12, UR13, PT ;  /* 0x0000000d0c007c0c */ /* 0x000fe2000bfa6270 */
[----:B------:R-:W5:Y:S01]  /*0a30*/  @!P2 LDG.E R35, desc[UR32][R26.64+0x300] ;  /* 0x000300201a23a981 */ /* 0x000f62000c1e1900 */
[----:B------:R-:W-:Y:S02]  /*0a40*/  ISETP.GE.AND P6, PT, R11, UR13, PT ;  /* 0x0000000d0b007c0c */ /* 0x000fe4000bfc6270 */
[----:B------:R-:W-:Y:S01]  /*0a50*/  IADD3 R6, P1, PT, R6, UR25, RZ ;  /* 0x0000001906067c10 */ /* 0x000fe2000ff3e0ff */
[----:B------:R-:W4:Y:S01]  /*0a60*/  @!P3 LDG.E R32, desc[UR32][R26.64+0x280] ;  /* 0x000280201a20b981 */ /* 0x000f22000c1e1900 */
[----:B------:R-:W-:Y:S02]  /*0a70*/  ISETP.GE.AND P2, PT, R20, UR13, PT ;  /* 0x0000000d14007c0c */ /* 0x000fe4000bf46270 */
[----:B------:R-:W-:Y:S01]  /*0a80*/  IADD3.X R7, PT, PT, RZ, UR26, RZ, P1, !PT ;  /* 0x0000001aff077c10 */ /* 0x000fe20008ffe4ff */
[----:B------:R-:W5:Y:S01]  /*0a90*/  @!P4 LDG.E R33, desc[UR32][R26.64+0x200] ;  /* 0x000200201a21c981 */ /* 0x000f62000c1e1900 */
[----:B------:R-:W-:-:S03]  /*0aa0*/  ISETP.GE.AND P1, PT, R19, UR13, PT ;  /* 0x0000000d13007c0c */ /* 0x000fc6000bf26270 */
[----:B------:R-:W4:Y:S01]  /*0ab0*/  @!P0 LDG.E R37, desc[UR32][R26.64+0x400] ;  /* 0x000400201a258981 */ /* 0x000f22000c1e1900 */
[----:B------:R-:W-:Y:S02]  /*0ac0*/  ISETP.GE.AND P0, PT, R18, UR13, PT ;  /* 0x0000000d12007c0c */ /* 0x000fe4000bf06270 */
[----:B------:R-:W-:Y:S01]  /*0ad0*/  ISETP.GE.AND P3, PT, R21, UR13, PT ;  /* 0x0000000d15007c0c */ /* 0x000fe2000bf66270 */
[----:B------:R-:W5:Y:S01]  /*0ae0*/  @!P5 LDG.E R30, desc[UR32][R26.64+0x180] ;  /* 0x000180201a1ed981 */ /* 0x000f62000c1e1900 */
[----:B------:R-:W-:Y:S02]  /*0af0*/  ISETP.GE.AND P4, PT, R22, UR13, PT ;  /* 0x0000000d16007c0c */ /* 0x000fe4000bf86270 */
[----:B------:R-:W-:Y:S01]  /*0b00*/  ISETP.GE.AND P5, PT, R23, UR13, PT ;  /* 0x0000000d17007c0c */ /* 0x000fe2000bfa6270 */
[----:B------:R-:W4:Y:S01]  /*0b10*/  @!P6 LDG.E R31, desc[UR32][R26.64+0x100] ;  /* 0x000100201a1fe981 */ /* 0x000f22000c1e1900 */
[----:B------:R-:W-:-:S03]  /*0b20*/  ISETP.GE.AND P6, PT, R24, UR13, PT ;  /* 0x0000000d18007c0c */ /* 0x000fc6000bfc6270 */
[----:B------:R-:W5:Y:S04]  /*0b30*/  @!P1 LDG.E R39, desc[UR32][R26.64+0x500] ;  /* 0x000500201a279981 */ /* 0x000f68000c1e1900 */
[----:B------:R-:W5:Y:S04]  /*0b40*/  @!P0 LDG.E R36, desc[UR32][R26.64+0x480] ;  /* 0x000480201a248981 */ /* 0x000f68000c1e1900 */
[----:B------:R-:W5:Y:S04]  /*0b50*/  @!P2 LDG.E R38, desc[UR32][R26.64+0x580] ;  /* 0x000580201a26a981 */ /* 0x000f68000c1e1900 */
[----:B------:R-:W5:Y:S04]  /*0b60*/  @!P3 LDG.E R41, desc[UR32][R26.64+0x600] ;  /* 0x000600201a29b981 */ /* 0x000f68000c1e1900 */
[----:B------:R-:W5:Y:S04]  /*0b70*/  @!P4 LDG.E R40, desc[UR32][R26.64+0x680] ;  /* 0x000680201a28c981 */ /* 0x000f68000c1e1900 */
[----:B------:R-:W5:Y:S04]  /*0b80*/  @!P5 LDG.E R43, desc[UR32][R26.64+0x700] ;  /* 0x000700201a2bd981 */ /* 0x000f68000c1e1900 */
[----:B------:R1:W5:Y:S01]  /*0b90*/  @!P6 LDG.E R42, desc[UR32][R26.64+0x780] ;  /* 0x000780201a2ae981 */ /* 0x000362000c1e1900 */
[----:B0-----:R-:W-:Y:S01]  /*0ba0*/  IADD3 R44, PT, PT, R45, R171, RZ ;  /* 0x000000ab2d2c7210 */ /* 0x001fe20007ffe0ff */
[----:B-1----:R-:W-:-:S03]  /*0bb0*/  ULEA UR12, UR10, UR12, 0x18 ;  /* 0x0000000c0a0c7291 */ /* 0x002fc6000f8ec0ff */
[C---:B------:R-:W-:Y:S02]  /*0bc0*/  IADD3 R45, PT, PT, R44.reuse, 0x20, RZ ;  /* 0x000000202c2d7810 */ /* 0x040fe40007ffe0ff */
[C---:B------:R-:W-:Y:S02]  /*0bd0*/  IADD3 R47, PT, PT, R44.reuse, 0x40, RZ ;  /* 0x000000402c2f7810 */ /* 0x040fe40007ffe0ff */
[C---:B------:R-:W-:Y:S02]  /*0be0*/  IADD3 R49, PT, PT, R44.reuse, 0x60, RZ ;  /* 0x000000602c317810 */ /* 0x040fe40007ffe0ff */
[C---:B------:R-:W-:Y:S02]  /*0bf0*/  LEA.HI.SX32 R170, R44.reuse, R44, 0x1b ;  /* 0x0000002c2caa7211 */ /* 0x040fe400078fdaff */
[C---:B------:R-:W-:Y:S02]  /*0c00*/  IADD3 R51, PT, PT, R44.reuse, 0x80, RZ ;  /* 0x000000802c337810 */ /* 0x040fe40007ffe0ff */
[----:B------:R-:W-:-:S02]  /*0c10*/  IADD3 R27, PT, PT, R44, 0xa0, RZ ;  /* 0x000000a02c1b7810 */ /* 0x000fc40007ffe0ff */
[-C--:B------:R-:W-:Y:S02]  /*0c20*/  LEA.HI.SX32 R45, R45, R44.reuse, 0x1b ;  /* 0x0000002c2d2d7211 */ /* 0x080fe400078fdaff */
[C---:B------:R-:W-:Y:S02]  /*0c30*/  IADD3 R53, PT, PT, R44.reuse, 0xc0, RZ ;  /* 0x000000c02c357810 */ /* 0x040fe40007ffe0ff */
[-C--:B------:R-:W-:Y:S02]  /*0c40*/  LEA.HI.SX32 R47, R47, R44.reuse, 0x1b ;  /* 0x0000002c2f2f7211 */ /* 0x080fe400078fdaff */
[C---:B------:R-:W-:Y:S02]  /*0c50*/  IADD3 R55, PT, PT, R44.reuse, 0xe0, RZ ;  /* 0x000000e02c377810 */ /* 0x040fe40007ffe0ff */
[----:B------:R-:W-:Y:S02]  /*0c60*/  LEA.HI.SX32 R49, R49, R44, 0x1b ;  /* 0x0000002c31317211 */ /* 0x000fe400078fdaff */
[----:B------:R-:W-:-:S02]  /*0c70*/  IADD3 R57, PT, PT, R44, 0x100, RZ ;  /* 0x000001002c397810 */ /* 0x000fc40007ffe0ff */
[----:B------:R-:W-:Y:S02]  /*0c80*/  LEA R170, R170, UR12, 0x2 ;  /* 0x0000000caaaa7c11 */ /* 0x000fe4000f8e10ff */
[-C--:B------:R-:W-:Y:S02]  /*0c90*/  LEA.HI.SX32 R51, R51, R44.reuse, 0x1b ;  /* 0x0000002c33337211 */ /* 0x080fe400078fdaff */
[----:B------:R-:W-:Y:S02]  /*0ca0*/  IADD3 R59, PT, PT, R44, 0x120, RZ ;  /* 0x000001202c3b7810 */ /* 0x000fe40007ffe0ff */
[----:B------:R-:W-:Y:S02]  /*0cb0*/  LEA.HI.SX32 R27, R27, R44, 0x1b ;  /* 0x0000002c1b1b7211 */ /* 0x000fe400078fdaff */
[----:B------:R-:W-:Y:S02]  /*0cc0*/  LEA R169, R45, UR12, 0x2 ;  /* 0x0000000c2da97c11 */ /* 0x000fe4000f8e10ff */
[----:B------:R-:W-:-:S02]  /*0cd0*/  LOP3.LUT R26, R172, 0x3e0, RZ, 0xc0, !PT ;  /* 0x000003e0ac1a7812 */ /* 0x000fc400078ec0ff */
[C---:B------:R-:W-:Y:S02]  /*0ce0*/  IADD3 R61, PT, PT, R44.reuse, 0x140, RZ ;  /* 0x000001402c3d7810 */ /* 0x040fe40007ffe0ff */
[-C--:B------:R-:W-:Y:S02]  /*0cf0*/  LEA.HI.SX32 R53, R53, R44.reuse, 0x1b ;  /* 0x0000002c35357211 */ /* 0x080fe400078fdaff */
[----:B------:R-:W-:Y:S02]  /*0d00*/  LEA R168, R47, UR12, 0x2 ;  /* 0x0000000c2fa87c11 */ /* 0x000fe4000f8e10ff */
[----:B------:R-:W-:Y:S02]  /*0d10*/  IADD3 R63, PT, PT, R44, 0x160, RZ ;  /* 0x000001602c3f7810 */ /* 0x000fe40007ffe0ff */
[----:B------:R-:W-:Y:S02]  /*0d20*/  LEA.HI.SX32 R55, R55, R44, 0x1b ;  /* 0x0000002c37377211 */ /* 0x000fe400078fdaff */
[----:B------:R-:W-:-:S02]  /*0d30*/  LEA R167, R49, UR12, 0x2 ;  /* 0x0000000c31a77c11 */ /* 0x000fc4000f8e10ff */
[C---:B------:R-:W-:Y:S02]  /*0d40*/  IADD3 R65, PT, PT, R44.reuse, 0x180, RZ ;  /* 0x000001802c417810 */ /* 0x040fe40007ffe0ff */
[-C--:B------:R-:W-:Y:S02]  /*0d50*/  LEA.HI.SX32 R57, R57, R44.reuse, 0x1b ;  /* 0x0000002c39397211 */ /* 0x080fe400078fdaff */
[----:B------:R-:W-:Y:S02]  /*0d60*/  LEA R166, R51, UR12, 0x2 ;  /* 0x0000000c33a67c11 */ /* 0x000fe4000f8e10ff */
[----:B------:R-:W-:Y:S02]  /*0d70*/  IADD3 R67, PT, PT, R44, 0x1a0, RZ ;  /* 0x000001a02c437810 */ /* 0x000fe40007ffe0ff */
[----:B------:R-:W-:Y:S02]  /*0d80*/  LEA.HI.SX32 R59, R59, R44, 0x1b ;  /* 0x0000002c3b3b7211 */ /* 0x000fe400078fdaff */
[----:B------:R-:W-:-:S02]  /*0d90*/  LEA R165, R27, UR12, 0x2 ;  /* 0x0000000c1ba57c11 */ /* 0x000fc4000f8e10ff */
[----:B------:R-:W-:Y:S02]  /*0da0*/  IADD3 R26, PT, PT, R26, R171, RZ ;  /* 0x000000ab1a1a7210 */ /* 0x000fe40007ffe0ff */
[C---:B------:R-:W-:Y:S02]  /*0db0*/  IADD3 R69, PT, PT, R44.reuse, 0x1c0, RZ ;  /* 0x000001c02c457810 */ /* 0x040fe40007ffe0ff */
[-C--:B------:R-:W-:Y:S02]  /*0dc0*/  LEA.HI.SX32 R61, R61, R44.reuse, 0x1b ;  /* 0x0000002c3d3d7211 */ /* 0x080fe400078fdaff */
[----:B------:R-:W-:Y:S02]  /*0dd0*/  LEA R164, R53, UR12, 0x2 ;  /* 0x0000000c35a47c11 */ /* 0x000fe4000f8e10ff */
[----:B------:R-:W-:Y:S02]  /*0de0*/  IADD3 R71, PT, PT, R44, 0x1e0, RZ ;  /* 0x000001e02c477810 */ /* 0x000fe40007ffe0ff */
[----:B------:R-:W-:-:S02]  /*0df0*/  LEA.HI.SX32 R63, R63, R44, 0x1b ;  /* 0x0000002c3f3f7211 */ /* 0x000fc400078fdaff */
[----:B------:R-:W-:Y:S02]  /*0e00*/  LEA R163, R55, UR12, 0x2 ;  /* 0x0000000c37a37c11 */ /* 0x000fe4000f8e10ff */
[-C--:B------:R-:W-:Y:S02]  /*0e10*/  LEA.HI.SX32 R65, R65, R44.reuse, 0x1b ;  /* 0x0000002c41417211 */ /* 0x080fe400078fdaff */
[----:B------:R-:W-:Y:S02]  /*0e20*/  LEA R162, R57, UR12, 0x2 ;  /* 0x0000000c39a27c11 */ /* 0x000fe4000f8e10ff */
        /* <DEDUP_REMOVED lines=8> */
[----:B------:R-:W-:-:S02]  /*0eb0*/  LEA R157, R67, UR12, 0x2 ;  /* 0x0000000c439d7c11 */ /* 0x000fc4000f8e10ff */
[----:B------:R-:W-:Y:S02]  /*0ec0*/  LEA.HI.SX32 R154, R26, R26, 0x1b ;  /* 0x0000001a1a9a7211 */ /* 0x000fe400078fdaff */
[----:B------:R-:W-:Y:S02]  /*0ed0*/  LEA R156, R69, UR12, 0x2 ;  /* 0x0000000c459c7c11 */ /* 0x000fe4000f8e10ff */
[----:B------:R-:W-:Y:S02]  /*0ee0*/  LEA R155, R71, UR12, 0x2 ;  /* 0x0000000c479b7c11 */ /* 0x000fe4000f8e10ff */
[----:B------:R-:W-:Y:S02]  /*0ef0*/  LEA R154, R154, UR12, 0x2 ;  /* 0x0000000c9a9a7c11 */ /* 0x000fe4000f8e10ff */
[----:B------:R-:W-:Y:S02]  /*0f00*/  P2R R52, PR, RZ, 0x1 ;  /* 0x00000001ff347803 */ /* 0x000fe40000000000 */
[----:B------:R-:W-:-:S02]  /*0f10*/  ISETP.NE.AND P0, PT, R58, RZ, PT ;  /* 0x000000ff3a00720c */ /* 0x000fc40003f05270 */
[----:B------:R-:W-:Y:S02]  /*0f20*/  CS2R R26, SRZ ;  /* 0x00000000001a7805 */ /* 0x000fe4000001ff00 */
[----:B------:R-:W-:Y:S02]  /*0f30*/  P2R R50, PR, RZ, 0x2 ;  /* 0x00000002ff327803 */ /* 0x000fe40000000000 */
[----:B------:R-:W-:Y:S02]  /*0f40*/  P2R R48, PR, RZ, 0x4 ;  /* 0x00000004ff307803 */ /* 0x000fe40000000000 */
[----:B------:R-:W-:Y:S02]  /*0f50*/  ISETP.GE.AND P1, PT, R12, UR13, PT ;  /* 0x0000000d0c007c0c */ /* 0x000fe4000bf26270 */
[----:B------:R-:W-:Y:S02]  /*0f60*/  P2R R46, PR, RZ, 0x8 ;  /* 0x00000008ff2e7803 */ /* 0x000fe40000000000 */
[----:B------:R-:W-:-:S02]  /*0f70*/  ISETP.GE.AND P2, PT, R11, UR13, PT ;  /* 0x0000000d0b007c0c */ /* 0x000fc4000bf46270 */
[----:B------:R-:W-:Y:S01]  /*0f80*/  ISETP.GE.AND P3, PT, R25, UR13, PT ;  /* 0x0000000d19007c0c */ /* 0x000fe2000bf66270 */
[----:B--2---:R-:W-:Y:S04]  /*0f90*/  STS [R170], R29 ;  /* 0x0000001daa007388 */ /* 0x004fe80000000800 */
[----:B---3--:R-:W-:Y:S04]  /*0fa0*/  STS [R169+0x80], R28 ;  /* 0x0000801ca9007388 */ /* 0x008fe80000000800 */
[----:B----4-:R-:W-:Y:S04]  /*0fb0*/  STS [R168+0x100], R31 ;  /* 0x0001001fa8007388 */ /* 0x010fe80000000800 */
[----:B-----5:R0:W-:Y:S04]  /*0fc0*/  STS [R167+0x180], R30 ;  /* 0x0001801ea7007388 */ /* 0x0201e80000000800 */
[----:B------:R-:W-:Y:S04]  /*0fd0*/  STS [R166+0x200], R33 ;  /* 0x00020021a6007388 */ /* 0x000fe80000000800 */
[----:B------:R-:W-:Y:S04]  /*0fe0*/  STS [R165+0x280], R32 ;  /* 0x00028020a5007388 */ /* 0x000fe80000000800 */
        /* <DEDUP_REMOVED lines=28> */
[----:B0-----:R-:W-:-:S02]  /*11b0*/  CS2R R30, SRZ ;  /* 0x00000000001e7805 */ /* 0x001fc4000001ff00 */
[----:B------:R-:W-:-:S03]  /*11c0*/  CS2R R28, SRZ ;  /* 0x00000000001c7805 */ /* 0x000fc6000001ff00 */
[----:B------:R-:W5:Y:S01]  /*11d0*/  @!P0 LDG.E R27, desc[UR32][R8.64] ;  /* 0x00000020081b8981 */ /* 0x000f62000c1e1900 */
[----:B------:R-:W-:-:S03]  /*11e0*/  ISETP.GE.AND P0, PT, R13, UR13, PT ;  /* 0x0000000d0d007c0c */ /* 0x000fc6000bf06270 */
[----:B------:R-:W5:Y:S01]  /*11f0*/  @!P1 LDG.E R30, desc[UR32][R8.64+0x180] ;  /* 0x00018020081e9981 */ /* 0x000f62000c1e1900 */
[----:B------:R-:W-:-:S03]  /*1200*/  ISETP.GE.AND P1, PT, R16, UR13, PT ;  /* 0x0000000d10007c0c */ /* 0x000fc6000bf26270 */
[----:B------:R-:W5:Y:S01]  /*1210*/  @!P2 LDG.E R29, desc[UR32][R8.64+0x100] ;  /* 0x00010020081da981 */ /* 0x000f62000c1e1900 */
[----:B------:R-:W-:-:S03]  /*1220*/  ISETP.GE.AND P2, PT, R15, UR13, PT ;  /* 0x0000000d0f007c0c */ /* 0x000fc6000bf46270 */
[----:B------:R-:W5:Y:S04]  /*1230*/  @!P3 LDG.E R28, desc[UR32][R8.64+0x80] ;  /* 0x00008020081cb981 */ /* 0x000f68000c1e1900 */
[----:B------:R-:W5:Y:S01]  /*1240*/  @!P0 LDG.E R31, desc[UR32][R8.64+0x200] ;  /* 0x00020020081f8981 */ /* 0x000f62000c1e1900 */
[----:B------:R-:W-:Y:S02]  /*1250*/  ISETP.GE.AND P0, PT, R17, UR13, PT ;  /* 0x0000000d11007c0c */ /* 0x000fe4000bf06270 */
[----:B------:R-:W-:Y:S02]  /*1260*/  ISETP.GE.AND P3, PT, R14, UR13, PT ;  /* 0x0000000d0e007c0c */ /* 0x000fe4000bf66270 */
[----:B-1----:R-:W-:Y:S02]  /*1270*/  CS2R R34, SRZ ;  /* 0x0000000000227805 */ /* 0x002fe4000001ff00 */
[----:B------:R-:W-:-:S02]  /*1280*/  CS2R R32, SRZ ;  /* 0x0000000000207805 */ /* 0x000fc4000001ff00 */
[----:B--2---:R-:W-:Y:S02]  /*1290*/  CS2R R36, SRZ ;  /* 0x0000000000247805 */ /* 0x004fe4000001ff00 */
[----:B---3--:R-:W-:Y:S02]  /*12a0*/  CS2R R38, SRZ ;  /* 0x0000000000267805 */ /* 0x008fe4000001ff00 */
[----:B----4-:R-:W-:Y:S01]  /*12b0*/  CS2R R40, SRZ ;  /* 0x0000000000287805 */ /* 0x010fe2000001ff00 */
[----:B------:R-:W2:Y:S04]  /*12c0*/  @!P4 LDG.E R26, desc[UR32][R8.64+0x680] ;  /* 0x00068020081ac981 */ /* 0x000ea8000c1e1900 */
[----:B------:R-:W3:Y:S01]  /*12d0*/  @!P1 LDG.E R34, desc[UR32][R8.64+0x380] ;  /* 0x0003802008229981 */ /* 0x000ee2000c1e1900 */
[----:B------:R-:W-:-:S03]  /*12e0*/  ISETP.NE.AND P1, PT, R50, RZ, PT ;  /* 0x000000ff3200720c */ /* 0x000fc60003f25270 */
[----:B------:R-:W4:Y:S01]  /*12f0*/  @!P0 LDG.E R35, desc[UR32][R8.64+0x400] ;  /* 0x0004002008238981 */ /* 0x000f22000c1e1900 */
[----:B------:R-:W-:-:S03]  /*1300*/  ISETP.NE.AND P0, PT, R52, RZ, PT ;  /* 0x000000ff3400720c */ /* 0x000fc60003f05270 */
[----:B------:R-:W2:Y:S01]  /*1310*/  @!P2 LDG.E R33, desc[UR32][R8.64+0x300] ;  /* 0x000300200821a981 */ /* 0x000ea2000c1e1900 */
[----:B------:R-:W-:-:S03]  /*1320*/  ISETP.NE.AND P2, PT, R48, RZ, PT ;  /* 0x000000ff3000720c */ /* 0x000fc60003f45270 */
[----:B------:R-:W3:Y:S01]  /*1330*/  @!P3 LDG.E R32, desc[UR32][R8.64+0x280] ;  /* 0x000280200820b981 */ /* 0x000ee2000c1e1900 */
[----:B------:R-:W-:-:S03]  /*1340*/  ISETP.NE.AND P3, PT, R46, RZ, PT ;  /* 0x000000ff2e00720c */ /* 0x000fc60003f65270 */
[----:B------:R-:W4:Y:S04]  /*1350*/  @!P1 LDG.E R37, desc[UR32][R8.64+0x500] ;  /* 0x0005002008259981 */ /* 0x000f28000c1e1900 */
[----:B------:R-:W4:Y:S04]  /*1360*/  @!P0 LDG.E R36, desc[UR32][R8.64+0x480] ;  /* 0x0004802008248981 */ /* 0x000f28000c1e1900 */
[----:B------:R-:W4:Y:S04]  /*1370*/  @!P2 LDG.E R38, desc[UR32][R8.64+0x580] ;  /* 0x000580200826a981 */ /* 0x000f28000c1e1900 */
[----:B------:R-:W4:Y:S04]  /*1380*/  @!P3 LDG.E R39, desc[UR32][R8.64+0x600] ;  /* 0x000600200827b981 */ /* 0x000f28000c1e1900 */
[----:B------:R-:W4:Y:S04]  /*1390*/  @!P5 LDG.E R41, desc[UR32][R8.64+0x700] ;  /* 0x000700200829d981 */ /* 0x000f28000c1e1900 */
[----:B------:R0:W4:Y:S01]  /*13a0*/  @!P6 LDG.E R40, desc[UR32][R8.64+0x780] ;  /* 0x000780200828e981 */ /* 0x000122000c1e1900 */
[----:B------:R-:W-:-:S02]  /*13b0*/  P2R R45, PR, RZ, 0x1 ;  /* 0x00000001ff2d7803 */ /* 0x000fc40000000000 */
[----:B------:R-:W-:Y:S02]  /*13c0*/  ISETP.NE.AND P0, PT, R58, RZ, PT ;  /* 0x000000ff3a00720c */ /* 0x000fe40003f05270 */
[----:B0-----:R-:W-:Y:S02]  /*13d0*/  CS2R R8, SRZ ;  /* 0x0000000000087805 */ /* 0x001fe4000001ff00 */
[----:B------:R-:W-:Y:S02]  /*13e0*/  P2R R44, PR, RZ, 0x2 ;  /* 0x00000002ff2c7803 */ /* 0x000fe40000000000 */
[----:B-----5:R-:W-:Y:S02]  /*13f0*/  P2R R43, PR, RZ, 0x4 ;  /* 0x00000004ff2b7803 */ /* 0x020fe40000000000 */
[----:B------:R-:W-:Y:S02]  /*1400*/  ISETP.GE.AND P1, PT, R12, UR13, PT ;  /* 0x0000000d0c007c0c */ /* 0x000fe4000bf26270 */
[----:B------:R-:W-:-:S02]  /*1410*/  P2R R42, PR, RZ, 0x8 ;  /* 0x00000008ff2a7803 */ /* 0x000fc40000000000 */
[----:B------:R-:W-:Y:S02]  /*1420*/  ISETP.GE.AND P2, PT, R11, UR13, PT ;  /* 0x0000000d0b007c0c */ /* 0x000fe4000bf46270 */
[----:B------:R-:W-:Y:S01]  /*1430*/  ISETP.GE.AND P3, PT, R25, UR13, PT ;  /* 0x0000000d19007c0c */ /* 0x000fe2000bf66270 */
[----:B------:R-:W-:Y:S04]  /*1440*/  STS [R170], R27 ;  /* 0x0000001baa007388 */ /* 0x000fe80000000800 */
[----:B------:R-:W-:Y:S04]  /*1450*/  STS [R169+0x80], R28 ;  /* 0x0000801ca9007388 */ /* 0x000fe80000000800 */
[----:B------:R0:W-:Y:S04]  /*1460*/  STS [R168+0x100], R29 ;  /* 0x0001001da8007388 */ /* 0x0001e80000000800 */
[----:B------:R-:W-:Y:S04]  /*1470*/  STS [R167+0x180], R30 ;  /* 0x0001801ea7007388 */ /* 0x000fe80000000800 */
[----:B------:R-:W-:Y:S04]  /*1480*/  STS [R166+0x200], R31 ;  /* 0x0002001fa6007388 */ /* 0x000fe80000000800 */
[----:B---3--:R-:W-:Y:S04]  /*1490*/  STS [R165+0x280], R32 ;  /* 0x00028020a5007388 */ /* 0x008fe80000000800 */
[----:B--2---:R-:W-:Y:S04]  /*14a0*/  STS [R164+0x300], R33 ;  /* 0x00030021a4007388 */ /* 0x004fe80000000800 */
[----:B------:R-:W-:Y:S04]  /*14b0*/  STS [R163+0x380], R34 ;  /* 0x00038022a3007388 */ /* 0x000fe80000000800 */
[----:B----4-:R-:W-:Y:S04]  /*14c0*/  STS [R162+0x400], R35 ;  /* 0x00040023a2007388 */ /* 0x010fe80000000800 */
[----:B------:R-:W-:Y:S04]  /*14d0*/  STS [R161+0x480], R36 ;  /* 0x00048024a1007388 */ /* 0x000fe80000000800 */
[----:B------:R-:W-:Y:S04]  /*14e0*/  STS [R160+0x500], R37 ;  /* 0x00050025a0007388 */ /* 0x000fe80000000800 */
[----:B------:R-:W-:Y:S04]  /*14f0*/  STS [R159+0x580], R38 ;  /* 0x000580269f007388 */ /* 0x000fe80000000800 */
[----:B------:R-:W-:Y:S04]  /*1500*/  STS [R158+0x600], R39 ;  /* 0x000600279e007388 */ /* 0x000fe80000000800 */
[----:B------:R1:W-:Y:S04]  /*1510*/  STS [R157+0x680], R26 ;  /* 0x0006801a9d007388 */ /* 0x0003e80000000800 */
        /* <DEDUP_REMOVED lines=21> */
[----:B-1----:R-:W-:-:S03]  /*1670*/  CS2R R26, SRZ ;  /* 0x00000000001a7805 */ /* 0x002fc6000001ff00 */
[----:B------:R-:W3:Y:S01]  /*1680*/  @!P0 LDG.E R9, desc[UR32][R6.64] ;  /* 0x0000002006098981 */ /* 0x000ee2000c1e1900 */
[----:B------:R-:W-:-:S03]  /*1690*/  ISETP.GE.AND P0, PT, R13, UR13, PT ;  /* 0x0000000d0d007c0c */ /* 0x000fc6000bf06270 */
[----:B------:R-:W4:Y:S01]  /*16a0*/  @!P1 LDG.E R28, desc[UR32][R6.64+0x180] ;  /* 0x00018020061c9981 */ /* 0x000f22000c1e1900 */
[----:B------:R-:W-:-:S03]  /*16b0*/  ISETP.GE.AND P1, PT, R16, UR13, PT ;  /* 0x0000000d10007c0c */ /* 0x000fc6000bf26270 */
[----:B------:R-:W5:Y:S01]  /*16c0*/  @!P2 LDG.E R27, desc[UR32][R6.64+0x100] ;  /* 0x00010020061ba981 */ /* 0x000f62000c1e1900 */
[----:B------:R-:W-:-:S03]  /*16d0*/  ISETP.GE.AND P2, PT, R15, UR13, PT ;  /* 0x0000000d0f007c0c */ /* 0x000fc6000bf46270 */
[----:B------:R-:W4:Y:S04]  /*16e0*/  @!P3 LDG.E R8, desc[UR32][R6.64+0x80] ;  /* 0x000080200608b981 */ /* 0x000f28000c1e1900 */
[----:B------:R-:W5:Y:S01]  /*16f0*/  @!P0 LDG.E R29, desc[UR32][R6.64+0x200] ;  /* 0x00020020061d8981 */ /* 0x000f62000c1e1900 */
[----:B------:R-:W-:Y:S02]  /*1700*/  ISETP.GE.AND P0, PT, R17, UR13, PT ;  /* 0x0000000d11007c0c */ /* 0x000fe4000bf06270 */
[----:B------:R-:W-:Y:S02]  /*1710*/  ISETP.GE.AND P3, PT, R14, UR13, PT ;  /* 0x0000000d0e007c0c */ /* 0x000fe4000bf66270 */
[----:B------:R-:W-:Y:S02]  /*1720*/  CS2R R32, SRZ ;  /* 0x0000000000207805 */ /* 0x000fe4000001ff00 */
[----:B------:R-:W-:-:S04]  /*1730*/  CS2R R30, SRZ ;  /* 0x00000000001e7805 */ /* 0x000fc8000001ff00 */
[----:B------:R-:W5:Y:S01]  /*1740*/  @!P1 LDG.E R32, desc[UR32][R6.64+0x380] ;  /* 0x0003802006209981 */ /* 0x000f62000c1e1900 */
[----:B------:R-:W-:-:S03]  /*1750*/  ISETP.NE.AND P1, PT, R44, RZ, PT ;  /* 0x000000ff2c00720c */ /* 0x000fc60003f25270 */
[----:B------:R-:W5:Y:S01]  /*1760*/  @!P0 LDG.E R33, desc[UR32][R6.64+0x400] ;  /* 0x0004002006218981 */ /* 0x000f62000c1e1900 */
[----:B------:R-:W-:-:S03]  /*1770*/  ISETP.NE.AND P0, PT, R45, RZ, PT ;  /* 0x000000ff2d00720c */ /* 0x000fc60003f05270 */
[----:B------:R-:W5:Y:S01]  /*1780*/  @!P2 LDG.E R31, desc[UR32][R6.64+0x300] ;  /* 0x00030020061fa981 */ /* 0x000f62000c1e1900 */
[----:B------:R-:W-:-:S03]  /*1790*/  ISETP.NE.AND P2, PT, R43, RZ, PT ;  /* 0x000000ff2b00720c */ /* 0x000fc60003f45270 */
[----:B------:R-:W5:Y:S01]  /*17a0*/  @!P3 LDG.E R30, desc[UR32][R6.64+0x280] ;  /* 0x00028020061eb981 */ /* 0x000f62000c1e1900 */
[----:B------:R-:W-:Y:S02]  /*17b0*/  ISETP.NE.AND P3, PT, R42, RZ, PT ;  /* 0x000000ff2a00720c */ /* 0x000fe40003f65270 */
[----:B------:R-:W-:Y:S02]  /*17c0*/  CS2R R34, SRZ ;  /* 0x0000000000227805 */ /* 0x000fe4000001ff00 */
[----:B------:R-:W-:Y:S02]  /*17d0*/  CS2R R36, SRZ ;  /* 0x0000000000247805 */ /* 0x000fe4000001ff00 */
[----:B------:R-:W-:Y:S01]  /*17e0*/  CS2R R38, SRZ ;  /* 0x0000000000267805 */ /* 0x000fe2000001ff00 */
[----:B------:R-:W5:Y:S04]  /*17f0*/  @!P0 LDG.E R26, desc[UR32][R6.64+0x480] ;  /* 0x00048020061a8981 */ /* 0x000f68000c1e1900 */
[----:B------:R-:W5:Y:S04]  /*1800*/  @!P1 LDG.E R35, desc[UR32][R6.64+0x500] ;  /* 0x0005002006239981 */ /* 0x000f68000c1e1900 */
[----:B------:R-:W5:Y:S04]  /*1810*/  @!P2 LDG.E R34, desc[UR32][R6.64+0x580] ;  /* 0x000580200622a981 */ /* 0x000f68000c1e1900 */
[----:B------:R-:W5:Y:S04]  /*1820*/  @!P3 LDG.E R37, desc[UR32][R6.64+0x600] ;  /* 0x000600200625b981 */ /* 0x000f68000c1e1900 */
[----:B------:R-:W5:Y:S04]  /*1830*/  @!P4 LDG.E R36, desc[UR32][R6.64+0x680] ;  /* 0x000680200624c981 */ /* 0x000f68000c1e1900 */
[----:B------:R-:W5:Y:S04]  /*1840*/  @!P5 LDG.E R39, desc[UR32][R6.64+0x700] ;  /* 0x000700200627d981 */ /* 0x000f68000c1e1900 */
[----:B------:R-:W5:Y:S01]  /*1850*/  @!P6 LDG.E R38, desc[UR32][R6.64+0x780] ;  /* 0x000780200626e981 */ /* 0x000f62000c1e1900 */
[----:B------:R-:W-:-:S02]  /*1860*/  P2R R57, PR, RZ, 0x1 ;  /* 0x00000001ff397803 */ /* 0x000fc40000000000 */
[----:B------:R-:W-:Y:S02]  /*1870*/  ISETP.NE.AND P0, PT, R58, RZ, PT ;  /* 0x000000ff3a00720c */ /* 0x000fe40003f05270 */
[----:B--2---:R-:W-:Y:S02]  /*1880*/  CS2R R40, SRZ ;  /* 0x0000000000287805 */ /* 0x004fe4000001ff00 */
[----:B------:R-:W-:Y:S02]  /*1890*/  P2R R56, PR, RZ, 0x2 ;  /* 0x00000002ff387803 */ /* 0x000fe40000000000 */
[----:B------:R-:W-:Y:S02]  /*18a0*/  P2R R51, PR, RZ, 0x4 ;  /* 0x00000004ff337803 */ /* 0x000fe40000000000 */
[----:B------:R-:W-:Y:S02]  /*18b0*/  ISETP.GE.AND P1, PT, R12, UR13, PT ;  /* 0x0000000d0c007c0c */ /* 0x000fe4000bf26270 */
[----:B------:R-:W-:-:S02]  /*18c0*/  P2R R50, PR, RZ, 0x8 ;  /* 0x00000008ff327803 */ /* 0x000fc40000000000 */
[----:B------:R-:W-:Y:S02]  /*18d0*/  ISETP.GE.AND P2, PT, R11, UR13, PT ;  /* 0x0000000d0b007c0c */ /* 0x000fe4000bf46270 */
[----:B------:R-:W-:Y:S02]  /*18e0*/  ISETP.GE.AND P3, PT, R25, UR13, PT ;  /* 0x0000000d19007c0c */ /* 0x000fe4000bf66270 */
[----:B------:R-:W-:Y:S02]  /*18f0*/  CS2R R44, SRZ ;  /* 0x00000000002c7805 */ /* 0x000fe4000001ff00 */
[----:B------:R-:W-:Y:S02]  /*1900*/  CS2R R42, SRZ ;  /* 0x00000000002a7805 */ /* 0x000fe4000001ff00 */
[----:B------:R-:W-:Y:S02]  /*1910*/  CS2R R48, SRZ ;  /* 0x0000000000307805 */ /* 0x000fe4000001ff00 */
[----:B------:R-:W-:-:S02]  /*1920*/  CS2R R46, SRZ ;  /* 0x00000000002e7805 */ /* 0x000fc4000001ff00 */
[----:B------:R-:W-:Y:S02]  /*1930*/  CS2R R52, SRZ ;  /* 0x0000000000347805 */ /* 0x000fe4000001ff00 */
[----:B------:R-:W-:Y:S01]  /*1940*/  CS2R R54, SRZ ;  /* 0x0000000000367805 */ /* 0x000fe2000001ff00 */
[----:B---3--:R-:W-:Y:S04]  /*1950*/  STS [R170], R9 ;  /* 0x00000009aa007388 */ /* 0x008fe80000000800 */
        /* <DEDUP_REMOVED lines=33> */
[----:B------:R-:W2:Y:S01]  /*1b70*/  @!P0 LDG.E R41, desc[UR32][R4.64] ;  /* 0x0000002004298981 */ /* 0x000ea2000c1e1900 */
[----:B------:R-:W-:-:S03]  /*1b80*/  ISETP.GE.AND P0, PT, R13, UR13, PT ;  /* 0x0000000d0d007c0c */ /* 0x000fc6000bf06270 */
[----:B------:R-:W3:Y:S01]  /*1b90*/  @!P1 LDG.E R42, desc[UR32][R4.64+0x180] ;  /* 0x00018020042a9981 */ /* 0x000ee2000c1e1900 */
[----:B------:R-:W-:-:S03]  /*1ba0*/  ISETP.GE.AND P1, PT, R16, UR13, PT ;  /* 0x0000000d10007c0c */ /* 0x000fc6000bf26270 */
[----:B------:R-:W4:Y:S01]  /*1bb0*/  @!P2 LDG.E R43, desc[UR32][R4.64+0x100] ;  /* 0x00010020042ba981 */ /* 0x000f22000c1e1900 */
[----:B------:R-:W-:-:S03]  /*1bc0*/  ISETP.GE.AND P2, PT, R15, UR13, PT ;  /* 0x0000000d0f007c0c */ /* 0x000fc6000bf46270 */
[----:B------:R-:W5:Y:S04]  /*1bd0*/  @!P3 LDG.E R40, desc[UR32][R4.64+0x80] ;  /* 0x000080200428b981 */ /* 0x000f68000c1e1900 */
[----:B------:R-:W3:Y:S01]  /*1be0*/  @!P0 LDG.E R45, desc[UR32][R4.64+0x200] ;  /* 0x00020020042d8981 */ /* 0x000ee2000c1e1900 */
[----:B------:R-:W-:Y:S02]  /*1bf0*/  ISETP.GE.AND P0, PT, R17, UR13, PT ;  /* 0x0000000d11007c0c */ /* 0x000fe4000bf06270 */
[----:B------:R-:W-:Y:S01]  /*1c00*/  ISETP.GE.AND P3, PT, R14, UR13, PT ;  /* 0x0000000d0e007c0c */ /* 0x000fe2000bf66270 */
[----:B------:R-:W3:Y:S01]  /*1c10*/  @!P1 LDG.E R46, desc[UR32][R4.64+0x380] ;  /* 0x00038020042e9981 */ /* 0x000ee2000c1e1900 */
[----:B------:R-:W-:-:S03]  /*1c20*/  ISETP.NE.AND P1, PT, R56, RZ, PT ;  /* 0x000000ff3800720c */ /* 0x000fc60003f25270 */
[----:B------:R-:W3:Y:S01]  /*1c30*/  @!P2 LDG.E R47, desc[UR32][R4.64+0x300] ;  /* 0x00030020042fa981 */ /* 0x000ee2000c1e1900 */
[----:B------:R-:W-:Y:S02]  /*1c40*/  ISETP.NE.AND P2, PT, R51, RZ, PT ;  /* 0x000000ff3300720c */ /* 0x000fe40003f45270 */
[----:B0-----:R-:W-:Y:S01]  /*1c50*/  CS2R R38, SRZ ;  /* 0x0000000000267805 */ /* 0x001fe2000001ff00 */
[----:B------:R-:W3:Y:S04]  /*1c60*/  @!P4 LDG.E R52, desc[UR32][R4.64+0x680] ;  /* 0x000680200434c981 */ /* 0x000ee8000c1e1900 */
[----:B------:R-:W3:Y:S01]  /*1c70*/  @!P0 LDG.E R49, desc[UR32][R4.64+0x400] ;  /* 0x0004002004318981 */ /* 0x000ee2000c1e1900 */
[----:B------:R-:W-:-:S03]  /*1c80*/  ISETP.NE.AND P0, PT, R57, RZ, PT ;  /* 0x000000ff3900720c */ /* 0x000fc60003f05270 */
[----:B------:R-:W3:Y:S01]  /*1c90*/  @!P3 LDG.E R44, desc[UR32][R4.64+0x280] ;  /* 0x00028020042cb981 */ /* 0x000ee2000c1e1900 */
[----:B------:R-:W-:-:S03]  /*1ca0*/  ISETP.NE.AND P3, PT, R50, RZ, PT ;  /* 0x000000ff3200720c */ /* 0x000fc60003f65270 */
[----:B------:R-:W3:Y:S04]  /*1cb0*/  @!P1 LDG.E R39, desc[UR32][R4.64+0x500] ;  /* 0x0005002004279981 */ /* 0x000ee8000c1e1900 */
[----:B------:R-:W3:Y:S04]  /*1cc0*/  @!P2 LDG.E R38, desc[UR32][R4.64+0x580] ;  /* 0x000580200426a981 */ /* 0x000ee8000c1e1900 */
[----:B------:R-:W3:Y:S04]  /*1cd0*/  @!P0 LDG.E R48, desc[UR32][R4.64+0x480] ;  /* 0x0004802004308981 */ /* 0x000ee8000c1e1900 */
[----:B------:R-:W3:Y:S04]  /*1ce0*/  @!P3 LDG.E R53, desc[UR32][R4.64+0x600] ;  /* 0x000600200435b981 */ /* 0x000ee8000c1e1900 */
[----:B------:R-:W3:Y:S04]  /*1cf0*/  @!P5 LDG.E R55, desc[UR32][R4.64+0x700] ;  /* 0x000700200437d981 */ /* 0x000ee8000c1e1900 */
[----:B------:R-:W3:Y:S01]  /*1d00*/  @!P6 LDG.E R54, desc[UR32][R4.64+0x780] ;  /* 0x000780200436e981 */ /* 0x000ee2000c1e1900 */
[----:B------:R-:W-:-:S02]  /*1d10*/  P2R R63, PR, RZ, 0x1 ;  /* 0x00000001ff3f7803 */ /* 0x000fc40000000000 */
[----:B------:R-:W-:Y:S02]  /*1d20*/  ISETP.NE.AND P0, PT, R58, RZ, PT ;  /* 0x000000ff3a00720c */ /* 0x000fe40003f05270 */
[----:B------:R-:W-:Y:S02]  /*1d30*/  CS2R R56, SRZ ;  /* 0x0000000000387805 */ /* 0x000fe4000001ff00 */
[----:B------:R-:W-:Y:S02]  /*1d40*/  P2R R60, PR, RZ, 0x2 ;  /* 0x00000002ff3c7803 */ /* 0x000fe40000000000 */
[----:B------:R-:W-:Y:S02]  /*1d50*/  ISETP.GE.AND P1, PT, R25, UR13, PT ;  /* 0x0000000d19007c0c */ /* 0x000fe4000bf26270 */
[----:B------:R-:W-:Y:S01]  /*1d60*/  CS2R R58, SRZ ;  /* 0x00000000003a7805 */ /* 0x000fe2000001ff00 */
[----:B------:R-:W-:Y:S01]  /*1d70*/  HFMA2 R61, -RZ, RZ, 0, 0 ;  /* 0x00000000ff3d7431 */ /* 0x000fe200000001ff */
[----:B------:R-:W-:Y:S01]  /*1d80*/  CS2R R64, SRZ ;  /* 0x0000000000407805 */ /* 0x000fe2000001ff00 */
[----:B------:R-:W-:Y:S01]  /*1d90*/  HFMA2 R71, -RZ, RZ, 0, 0 ;  /* 0x00000000ff477431 */ /* 0x000fe200000001ff */
[----:B------:R-:W-:Y:S01]  /*1da0*/  CS2R R66, SRZ ;  /* 0x0000000000427805 */ /* 0x000fe2000001ff00 */
[----:B--2---:R-:W-:Y:S04]  /*1db0*/  STS [R170], R41 ;  /* 0x00000029aa007388 */ /* 0x004fe80000000800 */
[----:B-----5:R-:W-:Y:S04]  /*1dc0*/  STS [R169+0x80], R40 ;  /* 0x00008028a9007388 */ /* 0x020fe80000000800 */
[----:B----4-:R-:W-:Y:S04]  /*1dd0*/  STS [R168+0x100], R43 ;  /* 0x0001002ba8007388 */ /* 0x010fe80000000800 */
[----:B---3--:R-:W-:Y:S04]  /*1de0*/  STS [R167+0x180], R42 ;  /* 0x0001802aa7007388 */ /* 0x008fe80000000800 */
        /* <DEDUP_REMOVED lines=9> */
[----:B------:R0:W-:Y:S04]  /*1e80*/  STS [R157+0x680], R52 ;  /* 0x000680349d007388 */ /* 0x0001e80000000800 */
[----:B------:R-:W-:Y:S04]  /*1e90*/  STS [R156+0x700], R55 ;  /* 0x000700379c007388 */ /* 0x000fe80000000800 */
[----:B------:R-:W-:Y:S01]  /*1ea0*/  STS [R155+0x780], R54 ;  /* 0x000780369b007388 */ /* 0x000fe20000000800 */
[----:B------:R-:W-:-:S03]  /*1eb0*/  NOP ;  /* 0x0000000000007918 */ /* 0x000fc60000000000 */
[----:B------:R-:W-:Y:S04]  /*1ec0*/  LDS R51, [R154] ;  /* 0x000000009a337984 */ /* 0x000fe80000000800 */
[----:B------:R-:W1:Y:S04]  /*1ed0*/  LDS R50, [R154+0x4] ;  /* 0x000004009a327984 */ /* 0x000e680000000800 */
[----:B------:R-:W-:Y:S04]  /*1ee0*/  LDS R49, [R154+0x8] ;  /* 0x000008009a317984 */ /* 0x000fe80000000800 */
[----:B------:R-:W2:Y:S04]  /*1ef0*/  LDS R48, [R154+0xc] ;  /* 0x00000c009a307984 */ /* 0x000ea80000000800 */
[----:B------:R-:W3:Y:S04]  /*1f00*/  LDS R47, [R154+0x10] ;  /* 0x000010009a2f7984 */ /* 0x000ee80000000800 */
[----:B------:R-:W-:Y:S04]  /*1f10*/  LDS R46, [R154+0x14] ;  /* 0x000014009a2e7984 */ /* 0x000fe80000000800 */
[----:B------:R-:W4:Y:S04]  /*1f20*/  LDS R45, [R154+0x18] ;  /* 0x000018009a2d7984 */ /* 0x000f280000000800 */
[----:B------:R-:W5:Y:S04]  /*1f30*/  LDS R44, [R154+0x1c] ;  /* 0x00001c009a2c7984 */ /* 0x000f680000000800 */
[----:B------:R-:W-:Y:S04]  /*1f40*/  LDS R43, [R154+0x20] ;  /* 0x000020009a2b7984 */ /* 0x000fe80000000800 */
[----:B------:R-:W-:Y:S04]  /*1f50*/  LDS R42, [R154+0x24] ;  /* 0x000024009a2a7984 */ /* 0x000fe80000000800 */
[----:B------:R-:W-:Y:S04]  /*1f60*/  LDS R41, [R154+0x28] ;  /* 0x000028009a297984 */ /* 0x000fe80000000800 */
[----:B------:R-:W5:Y:S04]  /*1f70*/  LDS R40, [R154+0x2c] ;  /* 0x00002c009a287984 */ /* 0x000f680000000800 */
[----:B------:R-:W-:Y:S04]  /*1f80*/  LDS R4, [R154+0x30] ;  /* 0x000030009a047984 */ /* 0x000fe80000000800 */
[----:B------:R-:W5:Y:S04]  /*1f90*/  LDS R5, [R154+0x34] ;  /* 0x000034009a057984 */ /* 0x000f680000000800 */
[----:B------:R-:W5:Y:S04]  /*1fa0*/  LDS R38, [R154+0x38] ;  /* 0x000038009a267984 */ /* 0x000f680000000800 */
[----:B------:R-:W5:Y:S01]  /*1fb0*/  LDS R39, [R154+0x3c] ;  /* 0x00003c009a277984 */ /* 0x000f620000000800 */
[----:B------:R-:W-:Y:S01]  /*1fc0*/  BAR.SYNC.DEFER_BLOCKING 0x0 ;  /* 0x0000000000007b1d */ /* 0x000fe20000010000 */
[----:B0-----:R-:W-:-:S05]  /*1fd0*/  CS2R R52, SRZ ;  /* 0x0000000000347805 */ /* 0x001fca000001ff00 */
[----:B------:R-:W5:Y:S01]  /*1fe0*/  @!P0 LDG.E R57, desc[UR32][R2.64] ;  /* 0x0000002002398981 */ /* 0x000f62000c1e1900 */
[----:B------:R-:W-:-:S03]  /*1ff0*/  ISETP.GE.AND P0, PT, R11, UR13, PT ;  /* 0x0000000d0b007c0c */ /* 0x000fc6000bf06270 */
[----:B------:R-:W5:Y:S01]  /*2000*/  @!P1 LDG.E R52, desc[UR32][R2.64+0x80] ;  /* 0x0000802002349981 */ /* 0x000f62000c1e1900 */
[----:B------:R-:W-:-:S03]  /*2010*/  ISETP.GE.AND P1, PT, R12, UR13, PT ;  /* 0x0000000d0c007c0c */ /* 0x000fc6000bf26270 */
[----:B------:R-:W5:Y:S04]  /*2020*/  @!P2 LDG.E R66, desc[UR32][R2.64+0x580] ;  /* 0x000580200242a981 */ /* 0x000f68000c1e1900 */
[----:B------:R-:W5:Y:S04]  /*2030*/  @!P3 LDG.E R71, desc[UR32][R2.64+0x600] ;  /* 0x000600200247b981 */ /* 0x000f68000c1e1900 */
        /* <DEDUP_REMOVED lines=10> */
[----:B------:R-:W5:Y:S06]  /*20e0*/  @!P6 LDG.E R74, desc[UR32][R2.64+0x780] ;  /* 0x00078020024ae981 */ /* 0x000f6c000c1e1900 */
[----:B------:R-:W5:Y:S01]  /*20f0*/  @!P0 LDG.E R61, desc[UR32][R2.64+0x300] ;  /* 0x00030020023d8981 */ /* 0x000f62000c1e1900 */
[----:B------:R-:W-:-:S03]  /*2100*/  ISETP.GE.AND P0, PT, R17, UR13, PT ;  /* 0x0000000d11007c0c */ /* 0x000fc6000bf06270 */
[----:B------:R-:W5:Y:S01]  /*2110*/  @!P1 LDG.E R62, desc[UR32][R2.64+0x380] ;  /* 0x00038020023e9981 */ /* 0x000f62000c1e1900 */
[----:B------:R-:W-:-:S09]  /*2120*/  ISETP.NE.AND P1, PT, R60, RZ, PT ;  /* 0x000000ff3c00720c */ /* 0x000fd20003f25270 */
[----:B------:R-:W5:Y:S01]  /*2130*/  @!P0 LDG.E R65, desc[UR32][R2.64+0x400] ;  /* 0x0004002002418981 */ /* 0x000f62000c1e1900 */
[----:B------:R-:W-:-:S03]  /*2140*/  ISETP.NE.AND P0, PT, R63, RZ, PT ;  /* 0x000000ff3f00720c */ /* 0x000fc60003f05270 */
[----:B------:R-:W5:Y:S10]  /*2150*/  @!P1 LDG.E R67, desc[UR32][R2.64+0x500] ;  /* 0x0005002002439981 */ /* 0x000f74000c1e1900 */
[----:B------:R4:W5:Y:S01]  /*2160*/  @!P0 LDG.E R64, desc[UR32][R2.64+0x480] ;  /* 0x0004802002408981 */ /* 0x000962000c1e1900 */
[----:B-1----:R-:W-:Y:S01]  /*2170*/  FMUL.FTZ R55, R50, -1.4426950216293334961 ;  /* 0xbfb8aa3b32377820 */ /* 0x002fe20000410000 */
[----:B------:R-:W-:Y:S01]  /*2180*/  FMUL.FTZ R54, R51, -1.4426950216293334961 ;  /* 0xbfb8aa3b33367820 */ /* 0x000fe20000410000 */
[----:B--2---:R-:W-:-:S04]  /*2190*/  FMUL.FTZ R63, R48, -1.4426950216293334961 ;  /* 0xbfb8aa3b303f7820 */ /* 0x004fc80000410000 */
[----:B------:R-:W0:Y:S01]  /*21a0*/  MUFU.EX2 R55, R55 ;  /* 0x0000003700377308 */ /* 0x000e220000000800 */
[----:B---3--:R-:W-:Y:S01]  /*21b0*/  FMUL.FTZ R68, R47, -1.4426950216293334961 ;  /* 0xbfb8aa3b2f447820 */ /* 0x008fe20000410000 */
[----:B------:R-:W-:-:S06]  /*21c0*/  FMUL.FTZ R60, R49, -1.4426950216293334961 ;  /* 0xbfb8aa3b313c7820 */ /* 0x000fcc0000410000 */
[----:B------:R-:W1:Y:S01]  /*21d0*/  MUFU.EX2 R54, R54 ;  /* 0x0000003600367308 */ /* 0x000e620000000800 */
[----:B----4-:R-:W-:-:S07]  /*21e0*/  FMUL.FTZ R3, R45, -1.4426950216293334961 ;  /* 0xbfb8aa3b2d037820 */ /* 0x010fce0000410000 */
[----:B------:R-:W2:Y:S01]  /*21f0*/  MUFU.EX2 R63, R63 ;  /* 0x0000003f003f7308 */ /* 0x000ea20000000800 */
[----:B------:R-:W-:Y:S01]  /*2200*/  FMUL.FTZ R2, R46, -1.4426950216293334961 ;  /* 0xbfb8aa3b2e027820 */ /* 0x000fe20000410000 */
[----:B0-----:R-:W-:-:S06]  /*2210*/  FADD.FTZ R55, R55, 1 ;  /* 0x3f80000037377421 */ /* 0x001fcc0000010000 */
[----:B------:R-:W0:Y:S01]  /*2220*/  MUFU.EX2 R68, R68 ;  /* 0x0000004400447308 */ /* 0x000e220000000800 */
[----:B-----5:R-:W-:-:S07]  /*2230*/  FMUL.FTZ R69, R44, -1.4426950216293334961 ;  /* 0xbfb8aa3b2c457820 */ /* 0x020fce0000410000 */
[----:B------:R-:W3:Y:S01]  /*2240*/  MUFU.EX2 R60, R60 ;  /* 0x0000003c003c7308 */ /* 0x000ee20000000800 */
[----:B-1----:R-:W-:Y:S01]  /*2250*/  FADD.FTZ R54, R54, 1 ;  /* 0x3f80000036367421 */ /* 0x002fe20000010000 */
[----:B------:R-:W-:-:S06]  /*2260*/  FMUL.FTZ R79, R40, -1.4426950216293334961 ;  /* 0xbfb8aa3b284f7820 */ /* 0x000fcc0000410000 */
[----:B------:R-:W1:Y:S01]  /*2270*/  MUFU.EX2 R3, R3 ;  /* 0x0000000300037308 */ /* 0x000e620000000800 */
[----:B--2---:R-:W-:Y:S01]  /*2280*/  FADD.FTZ R63, R63, 1 ;  /* 0x3f8000003f3f7421 */ /* 0x004fe20000010000 */
[----:B------:R-:W-:-:S06]  /*2290*/  FMUL.FTZ R70, R43, -1.4426950216293334961 ;  /* 0xbfb8aa3b2b467820 */ /* 0x000fcc0000410000 */
[----:B------:R-:W2:Y:S01]  /*22a0*/  MUFU.EX2 R2, R2 ;  /* 0x0000000200027308 */ /* 0x000ea20000000800 */
[----:B------:R-:W-:-:S07]  /*22b0*/  FMUL.FTZ R77, R42, -1.4426950216293334961 ;  /* 0xbfb8aa3b2a4d7820 */ /* 0x000fce0000410000 */
[----:B------:R4:W-:Y:S01]  /*22c0*/  MUFU.EX2 R75, R69 ;  /* 0x00000045004b7308 */ /* 0x0009e20000000800 */
[----:B0-----:R-:W-:-:S07]  /*22d0*/  FADD.FTZ R68, R68, 1 ;  /* 0x3f80000044447421 */ /* 0x001fce0000010000 */
[----:B------:R-:W0:Y:S01]  /*22e0*/  MUFU.RCP R55, R55 ;  /* 0x0000003700377308 */ /* 0x000e220000001000 */
[----:B---3--:R-:W-:-:S07]  /*22f0*/  FADD.FTZ R60, R60, 1 ;  /* 0x3f8000003c3c7421 */ /* 0x008fce0000010000 */
[----:B------:R-:W3:Y:S01]  /*2300*/  MUFU.RCP R54, R54 ;  /* 0x0000003600367308 */ /* 0x000ee20000001000 */
[----:B----4-:R-:W-:Y:S01]  /*2310*/  FMUL.FTZ R69, R5, -1.4426950216293334961 ;  /* 0xbfb8aa3b05457820 */ /* 0x010fe20000410000 */
[----:B-1----:R-:W-:-:S06]  /*2320*/  FADD.FTZ R3, R3, 1 ;  /* 0x3f80000003037421 */ /* 0x002fcc0000010000 */
[----:B------:R-:W1:Y:S08]  /*2330*/  MUFU.EX2 R79, R79 ;  /* 0x0000004f004f7308 */ /* 0x000e700000000800 */
[----:B------:R4:W-:Y:S08]  /*2340*/  MUFU.EX2 R76, R70 ;  /* 0x00000046004c7308 */ /* 0x0009f00000000800 */
[----:B------:R-:W-:Y:S01]  /*2350*/  MUFU.RCP R63, R63 ;  /* 0x0000003f003f7308 */ /* 0x000fe20000001000 */
[----:B----4-:R-:W-:Y:S01]  /*2360*/  FMUL.FTZ R70, R38, -1.4426950216293334961 ;  /* 0xbfb8aa3b26467820 */ /* 0x010fe20000410000 */
[----:B--2---:R-:W-:-:S06]  /*2370*/  FADD.FTZ R2, R2, 1 ;  /* 0x3f80000002027421 */ /* 0x004fcc0000010000 */
[----:B------:R-:W2:Y:S08]  /*2380*/  MUFU.EX2 R77, R77 ;  /* 0x0000004d004d7308 */ /* 0x000eb00000000800 */
[----:B------:R-:W4:Y:S08]  /*2390*/  MUFU.RCP R68, R68 ;  /* 0x0000004400447308 */ /* 0x000f300000001000 */
[----:B------:R-:W5:Y:S08]  /*23a0*/  MUFU.RCP R60, R60 ;  /* 0x0000003c003c7308 */ /* 0x000f700000001000 */
[----:B------:R-:W-:Y:S08]  /*23b0*/  MUFU.EX2 R84, R70 ;  /* 0x0000004600547308 */ /* 0x000ff00000000800 */
[----:B------:R-:W5:Y:S08]  /*23c0*/  MUFU.EX2 R81, R69 ;  /* 0x0000004500517308 */ /* 0x000f700000000800 */
[----:B------:R0:W-:Y:S01]  /*23d0*/  MUFU.RCP R70, R3 ;  /* 0x0000000300467308 */ /* 0x0001e20000001000 */
[----:B------:R-:W-:Y:S01]  /*23e0*/  FMUL.FTZ R78, R41, -1.4426950216293334961 ;  /* 0xbfb8aa3b294e7820 */ /* 0x000fe20000410000 */
[----:B0-----:R-:W-:-:S06]  /*23f0*/  FADD.FTZ R3, -R55, 1 ;  /* 0x3f80000037037421 */ /* 0x001fcc0000010100 */
[----:B------:R3:W0:Y:S01]  /*2400*/  MUFU.RCP R69, R2 ;  /* 0x0000000200457308 */ /* 0x0006220000001000 */
[----:B------:R-:W-:Y:S04]  /*2410*/  STS [R170], R57 ;  /* 0x00000039aa007388 */ /* 0x000fe80000000800 */
        /* <DEDUP_REMOVED lines=13> */
[----:B------:R2:W-:Y:S04]  /*24f0*/  STS [R156+0x700], R73 ;  /* 0x000700499c007388 */ /* 0x0005e80000000800 */
[----:B------:R-:W-:Y:S01]  /*2500*/  STS [R155+0x780], R74 ;  /* 0x0007804a9b007388 */ /* 0x000fe20000000800 */
[----:B------:R-:W-:-:S03]  /*2510*/  NOP ;  /* 0x0000000000007918 */ /* 0x000fc60000000000 */
[----:B------:R-:W4:Y:S04]  /*2520*/  LDS R53, [R154+0x4] ;  /* 0x000004009a357984 */ /* 0x000f280000000800 */
[----:B------:R-:W0:Y:S04]  /*2530*/  LDS R52, [R154] ;  /* 0x000000009a347984 */ /* 0x000e280000000800 */
[----:B------:R-:W5:Y:S04]  /*2540*/  LDS R58, [R154+0x8] ;  /* 0x000008009a3a7984 */ /* 0x000f680000000800 */
[----:B------:R-:W5:Y:S04]  /*2550*/  LDS R57, [R154+0xc] ;  /* 0x00000c009a397984 */ /* 0x000f680000000800 */
[----:B------:R-:W5:Y:S01]  /*2560*/  LDS R56, [R154+0x10] ;  /* 0x000010009a387984 */ /* 0x000f620000000800 */
[----:B-1----:R-:W-:Y:S01]  /*2570*/  FADD.FTZ R71, R75, 1 ;  /* 0x3f8000004b477421 */ /* 0x002fe20000010000 */
[----:B------:R-:W-:Y:S01]  /*2580*/  FFMA.FTZ R65, R50, R3, 1 ;  /* 0x3f80000032417423 */ /* 0x000fe20000010003 */
[----:B---3--:R-:W-:Y:S01]  /*2590*/  FADD.FTZ R2, -R54, 1 ;  /* 0x3f80000036027421 */ /* 0x008fe20000010100 */
[----:B------:R-:W1:Y:S01]  /*25a0*/  LDS R62, [R154+0x18] ;  /* 0x000018009a3e7984 */ /* 0x000e620000000800 */
[----:B------:R-:W-:-:S02]  /*25b0*/  FADD.FTZ R66, R79, 1 ;  /* 0x3f8000004f427421 */ /* 0x000fc40000010000 */
[----:B------:R-:W3:Y:S01]  /*25c0*/  MUFU.RCP R71, R71 ;  /* 0x0000004700477308 */ /* 0x000ee20000001000 */
[----:B------:R-:W-:Y:S01]  /*25d0*/  LDS R59, [R154+0x14] ;  /* 0x000014009a3b7984 */ /* 0x000fe20000000800 */
[----:B------:R-:W-:Y:S01]  /*25e0*/  FFMA.FTZ R2, R51, R2, 1 ;  /* 0x3f80000033027423 */ /* 0x000fe20000010002 */
[----:B------:R-:W-:Y:S02]  /*25f0*/  FMUL.FTZ R82, R39, -1.4426950216293334961 ;  /* 0xbfb8aa3b27527820 */ /* 0x000fe40000410000 */
[----:B------:R-:W1:Y:S01]  /*2600*/  LDS R61, [R154+0x1c] ;  /* 0x00001c009a3d7984 */ /* 0x000e620000000800 */
[----:B--2---:R-:W-:Y:S02]  /*2610*/  FADD.FTZ R73, R77, 1 ;  /* 0x3f8000004d497421 */ /* 0x004fe40000010000 */
[----:B------:R-:W2:Y:S01]  /*2620*/  MUFU.EX2 R78, R78 ;  /* 0x0000004e004e7308 */ /* 0x000ea20000000800 */
[----:B------:R-:W-:Y:S01]  /*2630*/  LDS R67, [R154+0x28] ;  /* 0x000028009a437984 */ /* 0x000fe20000000800 */
[----:B----4-:R-:W-:-:S04]  /*2640*/  FMUL.FTZ R64, R36, R53 ;  /* 0x0000003524407220 */ /* 0x010fc80000410000 */
[----:B------:R-:W-:Y:S01]  /*2650*/  FMUL.FTZ R64, R55, R64 ;  /* 0x0000004037407220 */ /* 0x000fe20000410000 */
[----:B0-----:R-:W-:-:S03]  /*2660*/  FMUL.FTZ R3, R37, R52 ;  /* 0x0000003425037220 */ /* 0x001fc60000410000 */
[----:B------:R-:W-:Y:S01]  /*2670*/  FMUL.FTZ R79, R64, R65 ;  /* 0x00000041404f7220 */ /* 0x000fe20000410000 */
[----:B------:R-:W-:Y:S01]  /*2680*/  FMUL.FTZ R3, R54, R3 ;  /* 0x0000000336037220 */ /* 0x000fe20000410000 */
[----:B------:R-:W-:Y:S01]  /*2690*/  FADD.FTZ R65, -R63, 1 ;  /* 0x3f8000003f417421 */ /* 0x000fe20000010100 */
[----:B------:R-:W-:Y:S01]  /*26a0*/  FADD.FTZ R64, -R68, 1 ;  /* 0x3f80000044407421 */ /* 0x000fe20000010100 */
[----:B-----5:R-:W-:Y:S01]  /*26b0*/  FMUL.FTZ R75, R35, R58 ;  /* 0x0000003a234b7220 */ /* 0x020fe20000410000 */
[----:B------:R-:W-:Y:S01]  /*26c0*/  FMUL.FTZ R3, R3, R2 ;  /* 0x0000000203037220 */ /* 0x000fe20000410000 */
[----:B------:R-:W-:Y:S01]  /*26d0*/  FADD.FTZ R2, -R60, 1 ;  /* 0x3f8000003c027421 */ /* 0x000fe20000010100 */
[----:B------:R-:W-:Y:S01]  /*26e0*/  FFMA.FTZ R77, R48, R65, 1 ;  /* 0x3f800000304d7423 */ /* 0x000fe20000010041 */
[----:B------:R-:W-:Y:S01]  /*26f0*/  FMUL.FTZ R74, R34, R57 ;  /* 0x00000039224a7220 */ /* 0x000fe20000410000 */
[----:B------:R0:W-:Y:S01]  /*2700*/  MUFU.EX2 R88, R82 ;  /* 0x0000005200587308 */ /* 0x0001e20000000800 */
[----:B------:R-:W4:Y:S01]  /*2710*/  LDS R65, [R154+0x20] ;  /* 0x000020009a417984 */ /* 0x000f220000000800 */
[----:B------:R-:W-:Y:S01]  /*2720*/  FMUL.FTZ R80, R4, -1.4426950216293334961 ;  /* 0xbfb8aa3b04507820 */ /* 0x000fe20000410000 */
[----:B------:R-:W-:Y:S01]  /*2730*/  FFMA.FTZ R2, R49, R2, 1 ;  /* 0x3f80000031027423 */ /* 0x000fe20000010002 */
[----:B------:R-:W-:Y:S01]  /*2740*/  FFMA.FTZ R85, R47, R64, 1 ;  /* 0x3f8000002f557423 */ /* 0x000fe20000010040 */
[----:B------:R-:W-:Y:S01]  /*2750*/  FMUL.FTZ R75, R60, R75 ;  /* 0x0000004b3c4b7220 */ /* 0x000fe20000410000 */
[----:B------:R-:W-:Y:S01]  /*2760*/  FMUL.FTZ R74, R63, R74 ;  /* 0x0000004a3f4a7220 */ /* 0x000fe20000410000 */
[----:B------:R-:W5:Y:S01]  /*2770*/  LDS R64, [R154+0x24] ;  /* 0x000024009a407984 */ /* 0x000f620000000800 */
[----:B0-----:R-:W-:Y:S01]  /*2780*/  FADD.FTZ R82, R81, 1 ;  /* 0x3f80000051527421 */ /* 0x001fe20000010000 */
[----:B------:R-:W-:Y:S01]  /*2790*/  FMUL.FTZ R81, R33, R56 ;  /* 0x0000003821517220 */ /* 0x000fe20000410000 */
[----:B------:R0:W-:Y:S01]  /*27a0*/  MUFU.RCP R99, R66 ;  /* 0x0000004200637308 */ /* 0x0001e20000001000 */
[----:B------:R-:W-:Y:S01]  /*27b0*/  FADD.FTZ R72, R76, 1 ;  /* 0x3f8000004c487421 */ /* 0x000fe20000010000 */
[----:B------:R-:W-:Y:S01]  /*27c0*/  FMUL.FTZ R83, R74, R77 ;  /* 0x0000004d4a537220 */ /* 0x000fe20000410000 */
[----:B------:R-:W-:Y:S01]  /*27d0*/  FMUL.FTZ R76, R68, R81 ;  /* 0x00000051444c7220 */ /* 0x000fe20000410000 */
[----:B------:R-:W-:Y:S01]  /*27e0*/  FMUL.FTZ R81, R75, R2 ;  /* 0x000000024b517220 */ /* 0x000fe20000410000 */
[----:B------:R-:W-:Y:S01]  /*27f0*/  FADD.FTZ R75, -R69, 1 ;  /* 0x3f800000454b7421 */ /* 0x000fe20000010100 */
[----:B0-----:R-:W0:Y:S02]  /*2800*/  LDS R66, [R154+0x2c] ;  /* 0x00002c009a427984 */ /* 0x001e240000000800 */
[----:B------:R-:W1:Y:S01]  /*2810*/  MUFU.EX2 R80, R80 ;  /* 0x0000005000507308 */ /* 0x000e620000000800 */
[----:B---3--:R-:W-:Y:S01]  /*2820*/  FADD.FTZ R77, -R71, 1 ;  /* 0x3f800000474d7421 */ /* 0x008fe20000010100 */
[----:B------:R-:W-:Y:S01]  /*2830*/  FMUL.FTZ R85, R76, R85 ;  /* 0x000000554c557220 */ /* 0x000fe20000410000 */
[----:B------:R-:W-:Y:S01]  /*2840*/  FFMA.FTZ R87, R46, R75, 1 ;  /* 0x3f8000002e577423 */ /* 0x000fe2000001004b */
[----:B------:R-:W-:Y:S01]  /*2850*/  LDS R76, [R154+0x34] ;  /* 0x000034009a4c7984 */ /* 0x000fe20000000800 */
[----:B------:R-:W-:Y:S01]  /*2860*/  FFMA.FTZ R91, R44, R77, 1 ;  /* 0x3f8000002c5b7423 */ /* 0x000fe2000001004d */
[----:B--2---:R-:W-:-:S02]  /*2870*/  FADD.FTZ R78, R78, 1 ;  /* 0x3f8000004e4e7421 */ /* 0x004fc40000010000 */
[----:B------:R-:W2:Y:S04]  /*2880*/  LDS R77, [R154+0x30] ;  /* 0x000030009a4d7984 */ /* 0x000ea80000000800 */
[----:B------:R-:W3:Y:S04]  /*2890*/  LDS R75, [R154+0x38] ;  /* 0x000038009a4b7984 */ /* 0x000ee80000000800 */
[----:B------:R-:W3:Y:S01]  /*28a0*/  LDS R74, [R154+0x3c] ;  /* 0x00003c009a4a7984 */ /* 0x000ee20000000800 */
[----:B------:R-:W4:Y:S01]  /*28b0*/  MUFU.RCP R73, R73 ;  /* 0x0000004900497308 */ /* 0x000f220000001000 */
[----:B-1----:R-:W-:Y:S01]  /*28c0*/  FADD.FTZ R80, R80, 1 ;  /* 0x3f80000050507421 */ /* 0x002fe20000010000 */
[----:B------:R-:W-:Y:S01]  /*28d0*/  FADD.FTZ R2, -R70, 1 ;  /* 0x3f80000046027421 */ /* 0x000fe20000010100 */
[----:B------:R-:W-:Y:S01]  /*28e0*/  FADD.FTZ R88, R88, 1 ;  /* 0x3f80000058587421 */ /* 0x000fe20000010000 */
[----:B------:R-:W-:Y:S01]  /*28f0*/  FADD.FTZ R84, R84, 1 ;  /* 0x3f80000054547421 */ /* 0x000fe20000010000 */
[----:B------:R-:W-:-:S03]  /*2900*/  FMUL.FTZ R89, R31, R62 ;  /* 0x0000003e1f597220 */ /* 0x000fc60000410000 */
[----:B------:R1:W-:Y:S08]  /*2910*/  MUFU.RCP R86, R82 ;  /* 0x0000005200567308 */ /* 0x0003f00000001000 */
[----:B------:R-:W5:Y:S08]  /*2920*/  MUFU.RCP R78, R78 ;  /* 0x0000004e004e7308 */ /* 0x000f700000001000 */
[----:B------:R-:W0:Y:S01]  /*2930*/  MUFU.RCP R72, R72 ;  /* 0x0000004800487308 */ /* 0x000e220000001000 */
[----:B-1----:R-:W-:Y:S01]  /*2940*/  FMUL.FTZ R82, R30, R61 ;  /* 0x0000003d1e527220 */ /* 0x002fe20000410000 */
[----:B------:R-:W-:Y:S01]  /*2950*/  FMUL.FTZ R89, R70, R89 ;  /* 0x0000005946597220 */ /* 0x000fe20000410000 */
[----:B------:R-:W-:Y:S01]  /*2960*/  FADD.FTZ R97, -R99, 1 ;  /* 0x3f80000063617421 */ /* 0x000fe20000010100 */
[----:B------:R-:W-:Y:S06]  /*2970*/  BAR.SYNC.DEFER_BLOCKING 0x0 ;  /* 0x0000000000007b1d */ /* 0x000fec0000010000 */
[----:B------:R1:W-:Y:S01]  /*2980*/  MUFU.RCP R103, R80 ;  /* 0x0000005000677308 */ /* 0x0003e20000001000 */
[----:B----4-:R-:W-:Y:S01]  /*2990*/  FADD.FTZ R93, -R73, 1 ;  /* 0x3f800000495d7421 */ /* 0x010fe20000010100 */
[----:B-1----:R-:W-:Y:S01]  /*29a0*/  FFMA.FTZ R80, R45, R2, 1 ;  /* 0x3f8000002d507423 */ /* 0x002fe20000010002 */
[----:B------:R-:W-:-:S05]  /*29b0*/  FMUL.FTZ R2, R32, R59 ;  /* 0x0000003b20027220 */ /* 0x000fca0000410000 */
[----:B------:R1:W4:Y:S01]  /*29c0*/  MUFU.RCP R125, R84 ;  /* 0x00000054007d7308 */ /* 0x0003220000001000 */
[----:B------:R-:W-:-:S07]  /*29d0*/  FMUL.FTZ R2, R69, R2 ;  /* 0x0000000245027220 */ /* 0x000fce0000410000 */
[----:B------:R-:W2:Y:S01]  /*29e0*/  MUFU.RCP R88, R88 ;  /* 0x0000005800587308 */ /* 0x000ea20000001000 */
[----:B------:R-:W-:Y:S01]  /*29f0*/  FMUL.FTZ R82, R71, R82 ;  /* 0x0000005247527220 */ /* 0x000fe20000410000 */
[----:B------:R-:W-:Y:S01]  /*2a00*/  FMUL.FTZ R89, R89, R80 ;  /* 0x0000005059597220 */ /* 0x000fe20000410000 */
[----:B------:R-:W-:Y:S01]  /*2a10*/  FMUL.FTZ R87, R2, R87 ;  /* 0x0000005702577220 */ /* 0x000fe20000410000 */
[----:B-----5:R-:W-:Y:S01]  /*2a20*/  FADD.FTZ R80, -R78, 1 ;  /* 0x3f8000004e507421 */ /* 0x020fe20000010100 */
[----:B------:R-:W-:Y:S01]  /*2a30*/  FFMA.FTZ R95, R42, R93, 1 ;  /* 0x3f8000002a5f7423 */ /* 0x000fe2000001005d */
[----:B------:R-:W-:Y:S01]  /*2a40*/  FFMA.FTZ R101, R40, R97, 1 ;  /* 0x3f80000028657423 */ /* 0x000fe20000010061 */
[----:B0-----:R-:W-:Y:S01]  /*2a50*/  FADD.FTZ R2, -R72, 1 ;  /* 0x3f80000048027421 */ /* 0x001fe20000010100 */
[----:B------:R-:W-:Y:S01]  /*2a60*/  FMUL.FTZ R93, R6, R65 ;  /* 0x00000041065d7220 */ /* 0x000fe20000410000 */
[----:B------:R-:W-:Y:S01]  /*2a70*/  FMUL.FTZ R97, R8, R67 ;  /* 0x0000004308617220 */ /* 0x000fe20000410000 */
[----:B------:R-:W-:Y:S01]  /*2a80*/  FMUL.FTZ R91, R82, R91 ;  /* 0x0000005b525b7220 */ /* 0x000fe20000410000 */
[----:B------:R-:W-:Y:S01]  /*2a90*/  FFMA.FTZ R82, R41, R80, 1 ;  /* 0x3f80000029527423 */ /* 0x000fe20000010050 */
[----:B------:R-:W-:Y:S01]  /*2aa0*/  FFMA.FTZ R2, R43, R2, 1 ;  /* 0x3f8000002b027423 */ /* 0x000fe20000010002 */
[----:B------:R-:W-:Y:S01]  /*2ab0*/  FMUL.FTZ R80, R7, R64 ;  /* 0x0000004007507220 */ /* 0x000fe20000410000 */
[----:B-1----:R-:W-:Y:S01]  /*2ac0*/  FMUL.FTZ R84, R9, R66 ;  /* 0x0000004209547220 */ /* 0x002fe20000410000 */
[----:B------:R-:W-:Y:S01]  /*2ad0*/  FMUL.FTZ R93, R72, R93 ;  /* 0x0000005d485d7220 */ /* 0x000fe20000410000 */
[----:B------:R-:W-:Y:S01]  /*2ae0*/  FMUL.FTZ R97, R78, R97 ;  /* 0x000000614e617220 */ /* 0x000fe20000410000 */
[----:B------:R-:W-:Y:S01]  /*2af0*/  FMUL.FTZ R80, R73, R80 ;  /* 0x0000005049507220 */ /* 0x000fe20000410000 */
[----:B------:R-:W-:Y:S01]  /*2b00*/  FMUL.FTZ R84, R99, R84 ;  /* 0x0000005463547220 */ /* 0x000fe20000410000 */
[----:B------:R-:W-:Y:S01]  /*2b10*/  FMUL.FTZ R93, R93, R2 ;  /* 0x000000025d5d7220 */ /* 0x000fe20000410000 */
[----:B------:R-:W-:Y:S01]  /*2b20*/  FMUL.FTZ R97, R97, R82 ;  /* 0x0000005261617220 */ /* 0x000fe20000410000 */
[----:B------:R-:W-:Y:S01]  /*2b30*/  FADD.FTZ R2, -R86, 1 ;  /* 0x3f80000056027421 */ /* 0x000fe20000010100 */
[----:B----4-:R-:W-:Y:S01]  /*2b40*/  FADD.FTZ R123, -R125, 1 ;  /* 0x3f8000007d7b7421 */ /* 0x010fe20000010100 */
[----:B--2---:R-:W-:Y:S01]  /*2b50*/  FADD.FTZ R82, -R88, 1 ;  /* 0x3f80000058527421 */ /* 0x004fe20000010100 */
[----:B------:R-:W-:Y:S01]  /*2b60*/  FMUL.FTZ R95, R80, R95 ;  /* 0x0000005f505f7220 */ /* 0x000fe20000410000 */
[----:B------:R-:W-:Y:S01]  /*2b70*/  FMUL.FTZ R101, R84, R101 ;  /* 0x0000006554657220 */ /* 0x000fe20000410000 */
[----:B------:R-:W-:Y:S01]  /*2b80*/  FFMA.FTZ R80, R5, R2, 1 ;  /* 0x3f80000005507423 */ /* 0x000fe20000010002 */
[----:B------:R-:W-:Y:S01]  /*2b90*/  FFMA.FTZ R127, R38, R123, 1 ;  /* 0x3f800000267f7423 */ /* 0x000fe2000001007b */
[----:B------:R-:W-:Y:S01]  /*2ba0*/  FFMA.FTZ R84, R39, R82, 1 ;  /* 0x3f80000027547423 */ /* 0x000fe20000010052 */
[----:B------:R-:W-:Y:S01]  /*2bb0*/  FADD.FTZ R105, -R103, 1 ;  /* 0x3f80000067697421 */ /* 0x000fe20000010100 */
[----:B------:R-:W-:Y:S01]  /*2bc0*/  FMUL.FTZ R2, R26, R77 ;  /* 0x0000004d1a027220 */ /* 0x000fe20000410000 */
[----:B------:R-:W-:Y:S01]  /*2bd0*/  FMUL.FTZ R123, R27, R76 ;  /* 0x0000004c1b7b7220 */ /* 0x000fe20000410000 */
[----:B---3--:R-:W-:Y:S01]  /*2be0*/  FMUL.FTZ R82, R28, R75 ;  /* 0x0000004b1c527220 */ /* 0x008fe20000410000 */
[----:B------:R-:W-:Y:S01]  /*2bf0*/  FMUL.FTZ R129, R29, R74 ;  /* 0x0000004a1d817220 */ /* 0x000fe20000410000 */
[----:B------:R-:W-:Y:S01]  /*2c00*/  ISETP.NE.AND P0, PT, R172, RZ, PT ;  /* 0x000000ffac00720c */ /* 0x000fe20003f05270 */
[----:B------:R-:W-:Y:S01]  /*2c10*/  FFMA.FTZ R105, R4, R105, 1 ;  /* 0x3f80000004697423 */ /* 0x000fe20000010069 */
[----:B------:R-:W-:Y:S01]  /*2c20*/  FMUL.FTZ R2, R103, R2 ;  /* 0x0000000267027220 */ /* 0x000fe20000410000 */
[----:B------:R-:W-:Y:S01]  /*2c30*/  FMUL.FTZ R123, R86, R123 ;  /* 0x0000007b567b7220 */ /* 0x000fe20000410000 */
[----:B------:R-:W-:Y:S01]  /*2c40*/  FMUL.FTZ R82, R125, R82 ;  /* 0x000000527d527220 */ /* 0x000fe20000410000 */
[----:B------:R-:W-:Y:S01]  /*2c50*/  FMUL.FTZ R129, R88, R129 ;  /* 0x0000008158817220 */ /* 0x000fe20000410000 */
[----:B------:R-:W-:Y:S01]  /*2c60*/  FMUL.FTZ R105, R2, R105 ;  /* 0x0000006902697220 */ /* 0x000fe20000410000 */
[----:B------:R-:W-:Y:S01]  /*2c70*/  FMUL.FTZ R123, R123, R80 ;  /* 0x000000507b7b7220 */ /* 0x000fe20000410000 */
[----:B------:R-:W-:Y:S01]  /*2c80*/  FMUL.FTZ R127, R82, R127 ;  /* 0x0000007f527f7220 */ /* 0x000fe20000410000 */
[----:B------:R-:W-:Y:S01]  /*2c90*/  FMUL.FTZ R129, R129, R84 ;  /* 0x0000005481817220 */ /* 0x000fe20000410000 */
[----:B------:R-:W-:Y:S01]  /*2ca0*/  MOV R84, UR13 ;  /* 0x0000000d00547c02 */ /* 0x000fe20008000f00 */
[----:B------:R0:W-:Y:S04]  /*2cb0*/  STS [R154], R3 ;  /* 0x000000039a007388 */ /* 0x0001e80000000800 */
        /* <DEDUP_REMOVED lines=33> */
[----:B------:R-:W-:Y:S01]  /*2ed0*/  BAR.SYNC.DEFER_BLOCKING 0x0 ;  /* 0x0000000000007b1d */ /* 0x000fe20000010000 */
[----:B------:R-:W-:-:S05]  /*2ee0*/  UIMAD.WIDE.U32 UR14, UR27, UR16, UR6 ;  /* 0x000000101b0e72a5 */ /* 0x000fca000f8e0006 */
[----:B------:R-:W1:Y:S01]  /*2ef0*/  LDS R80, [UR12+0x2100] ;  /* 0x0021000cff507984 */ /* 0x000e620008000800 */
[----:B------:R-:W-:Y:S01]  /*2f00*/  UIMAD UR15, UR27, UR17, UR15 ;  /* 0x000000111b0f72a4 */ /* 0x000fe2000f8e020f */
[----:B------:R-:W2:Y:S03]  /*2f10*/  LDCU.64 UR16, c[0x0][0x558] ;  /* 0x0000ab00ff1077ac */ /* 0x000ea60008000a00 */
[----:B------:R-:W-:-:S04]  /*2f20*/  UIMAD.WIDE.U32 UR14, UR11, UR18, UR14 ;  /* 0x000000120b0e72a5 */ /* 0x000fc8000f8e000e */
[----:B------:R-:W-:Y:S02]  /*2f30*/  UIMAD UR10, UR11, UR19, UR15 ;  /* 0x000000130b0a72a4 */ /* 0x000fe4000f8e020f */
[----:B0-----:R-:W-:-:S04]  /*2f40*/  IADD3 R3, P1, PT, R10, UR14, RZ ;  /* 0x0000000e0a037c10 */ /* 0x001fc8000ff3e0ff */
[----:B------:R-:W-:Y:S02]  /*2f50*/  IADD3.X R82, PT, PT, RZ, UR10, RZ, P1, !PT ;  /* 0x0000000aff527c10 */ /* 0x000fe40008ffe4ff */
[----:B--2---:R-:W-:-:S04]  /*2f60*/  LEA R2, P2, R3, UR16, 0x2 ;  /* 0x0000001003027c11 */ /* 0x004fc8000f8410ff */
[----:B------:R-:W-:Y:S02]  /*2f70*/  LEA.HI.X R3, R3, UR17, R82, 0x2, P2 ;  /* 0x0000001103037c11 */ /* 0x000fe400090f1452 */
[-C--:B-1----:R-:W-:Y:S02]  /*2f80*/  ISETP.GE.AND P1, PT, R10, R80.reuse, PT ;  /* 0x000000500a00720c */ /* 0x082fe40003f26270 */
[-C--:B------:R-:W-:Y:S02]  /*2f90*/  ISETP.GE.AND P5, PT, R25, R80.reuse, PT ;  /* 0x000000501900720c */ /* 0x080fe40003fa6270 */
[----:B------:R-:W-:-:S09]  /*2fa0*/  ISETP.GE.AND P6, PT, R11, R80, PT ;  /* 0x000000500b00720c */ /* 0x000fd20003fc6270 */
[----:B------:R0:W-:Y:S01]  /*2fb0*/  @!P1 STG.E desc[UR32][R2.64], R79 ;  /* 0x0000004f02009986 */ /* 0x0001e2000c101920 */
[-C--:B------:R-:W-:Y:S02]  /*2fc0*/  ISETP.GE.AND P1, PT, R12, R80.reuse, PT ;  /* 0x000000500c00720c */ /* 0x080fe40003f26270 */
[-C--:B------:R-:W-:Y:S01]  /*2fd0*/  ISETP.GE.AND P2, PT, R13, R80.reuse, PT ;  /* 0x000000500d00720c */ /* 0x080fe20003f46270 */
[----:B------:R0:W-:Y:S01]  /*2fe0*/  @!P5 STG.E desc[UR32][R2.64+0x80], R81 ;  /* 0x000080510200d986 */ /* 0x0001e2000c101920 */
[-C--:B------:R-:W-:Y:S02]  /*2ff0*/  ISETP.GE.AND P3, PT, R14, R80.reuse, PT ;  /* 0x000000500e00720c */ /* 0x080fe40003f66270 */
[-C--:B------:R-:W-:Y:S01]  /*3000*/  ISETP.GE.AND P4, PT, R15, R80.reuse, PT ;  /* 0x000000500f00720c */ /* 0x080fe20003f86270 */
[----:B------:R0:W-:Y:S01]  /*3010*/  @!P6 STG.E desc[UR32][R2.64+0x100], R83 ;  /* 0x000100530200e986 */ /* 0x0001e2000c101920 */
[-C--:B------:R-:W-:Y:S02]  /*3020*/  ISETP.GE.AND P5, PT, R16, R80.reuse, PT ;  /* 0x000000501000720c */ /* 0x080fe40003fa6270 */
        /* <DEDUP_REMOVED lines=20> */
[----:B------:R0:W-:Y:S01]  /*3170*/  @!P1 STG.E desc[UR32][R2.64+0x780], R131 ;  /* 0x0007808302009986 */ /* 0x0001e2000c101920 */
[----:B------:R-:W-:-:S04]  /*3180*/  UISETP.NE.U32.AND UP0, UPT, UR28, URZ, UPT ;  /* 0x000000ff1c00728c */ /* 0x000fc8000bf05070 */
[----:B------:R-:W-:Y:S01]  /*3190*/  UISETP.NE.AND.EX UP0, UPT, UR29, URZ, UPT, UP0 ;  /* 0x000000ff1d00728c */ /* 0x000fe2000bf05300 */
        /* <DEDUP_REMOVED lines=32> */
[----:B0-----:R-:W-:Y:S06]  /*33a0*/  BRA.U !UP0, `(.L_x_131) ;  /* 0x0000000508787547 */ /* 0x001fec000b800000 */
[----:B------:R-:W-:Y:S01]  /*33b0*/  BAR.SYNC.DEFER_BLOCKING 0x0 ;  /* 0x0000000000007b1d */ /* 0x000fe20000010000 */
        /* <DEDUP_REMOVED lines=16> */
[----:B------:R-:W0:Y:S01]  /*34c0*/  LDCU.128 UR16, c[0x0][0x430] ;  /* 0x00008600ff1077ac */ /* 0x000e220008000c00 */
[----:B------:R-:W-:Y:S04]  /*34d0*/  STS [R154], R51 ;  /* 0x000000339a007388 */ /* 0x000fe80000000800 */
[----:B------:R-:W-:Y:S04]  /*34e0*/  STS [R154+0x4], R53 ;  /* 0x000004359a007388 */ /* 0x000fe80000000800 */
[----:B------:R-:W-:Y:S01]  /*34f0*/  STS [R154+0x8], R49 ;  /* 0x000008319a007388 */ /* 0x000fe20000000800 */
[----:B0-----:R-:W-:-:S03]  /*3500*/  UIMAD.WIDE.U32 UR14, UR27, UR16, UR6 ;  /* 0x000000101b0e72a5 */ /* 0x001fc6000f8e0006 */
[----:B------:R-:W-:Y:S01]  /*3510*/  STS [R154+0xc], R57 ;  /* 0x00000c399a007388 */ /* 0x000fe20000000800 */
[----:B------:R-:W-:-:S03]  /*3520*/  UIMAD UR15, UR27, UR17, UR15 ;  /* 0x000000111b0f72a4 */ /* 0x000fc6000f8e020f */
[----:B------:R-:W-:Y:S01]  /*3530*/  STS [R154+0x10], R47 ;  /* 0x0000102f9a007388 */ /* 0x000fe20000000800 */
[----:B------:R-:W-:-:S03]  /*3540*/  UIMAD.WIDE.U32 UR14, UR11, UR18, UR14 ;  /* 0x000000120b0e72a5 */ /* 0x000fc6000f8e000e */
[----:B------:R-:W-:Y:S01]  /*3550*/  STS [R154+0x14], R59 ;  /* 0x0000143b9a007388 */ /* 0x000fe20000000800 */
[----:B------:R-:W-:-:S03]  /*3560*/  UIMAD UR19, UR11, UR19, UR15 ;  /* 0x000000130b1372a4 */ /* 0x000fc6000f8e020f */
[----:B------:R-:W-:Y:S04]  /*3570*/  STS [R154+0x18], R45 ;  /* 0x0000182d9a007388 */ /* 0x000fe80000000800 */
[----:B------:R-:W-:Y:S04]  /*3580*/  STS [R154+0x1c], R61 ;  /* 0x00001c3d9a007388 */ /* 0x000fe80000000800 */
[----:B------:R-:W-:Y:S04]  /*3590*/  STS [R154+0x20], R43 ;  /* 0x0000202b9a007388 */ /* 0x000fe80000000800 */
[----:B------:R0:W-:Y:S04]  /*35a0*/  STS [R154+0x24], R3 ;  /* 0x000024039a007388 */ /* 0x0001e80000000800 */
[----:B------:R-:W-:Y:S04]  /*35b0*/  STS [R154+0x28], R41 ;  /* 0x000028299a007388 */ /* 0x000fe80000000800 */
[----:B------:R-:W-:Y:S01]  /*35c0*/  STS [R154+0x2c], R29 ;  /* 0x00002c1d9a007388 */ /* 0x000fe20000000800 */
[----:B0-----:R-:W-:-:S03]  /*35d0*/  IADD3 R3, P1, PT, R10, UR14, RZ ;  /* 0x0000000e0a037c10 */ /* 0x001fc6000ff3e0ff */
        /* <DEDUP_REMOVED lines=23> */
[----:B------:R-:W0:Y:S02]  /*3750*/  LDS R28, [UR12+0x2100] ;  /* 0x0021000cff1c7984 */ /* 0x000e240008000800 */
[----:B0-----:R-:W-:-:S02]  /*3760*/  ISETP.GE.AND P2, PT, R10, R28, PT ;  /* 0x0000001c0a00720c */ /* 0x001fc40003f46270 */
[-C--:B------:R-:W-:Y:S02]  /*3770*/  ISETP.GE.AND P3, PT, R25, R28.reuse, PT ;  /* 0x0000001c1900720c */ /* 0x080fe40003f66270 */
[-C--:B------:R-:W-:Y:S02]  /*3780*/  ISETP.GE.AND P4, PT, R11, R28.reuse, PT ;  /* 0x0000001c0b00720c */ /* 0x080fe40003f86270 */
[-C--:B------:R-:W-:Y:S02]  /*3790*/  ISETP.GE.AND P5, PT, R12, R28.reuse, PT ;  /* 0x0000001c0c00720c */ /* 0x080fe40003fa6270 */
[----:B------:R-:W-:Y:S02]  /*37a0*/  IADD3.X R10, PT, PT, RZ, UR19, RZ, P1, !PT ;  /* 0x00000013ff0a7c10 */ /* 0x000fe40008ffe4ff */
[----:B------:R-:W-:Y:S02]  /*37b0*/  LEA R2, P1, R3, UR28, 0x2 ;  /* 0x0000001c03027c11 */ /* 0x000fe4000f8210ff */
[----:B------:R-:W-:-:S02]  /*37c0*/  ISETP.GE.AND P6, PT, R13, R28, PT ;  /* 0x0000001c0d00720c */ /* 0x000fc40003fc6270 */
[----:B------:R-:W-:Y:S02]  /*37d0*/  LEA.HI.X R3, R3, UR29, R10, 0x2, P1 ;  /* 0x0000001d03037c11 */ /* 0x000fe400088f140a */
        /* <DEDUP_REMOVED lines=26> */
[----:B------:R0:W-:Y:S02]  /*3980*/  @!P5 STG.E desc[UR32][R2.64+0x780], R67 ;  /* 0x000780430200d986 */ /* 0x0001e4000c101920 */
.L_x_131:
[----:B0-----:R-:W-:Y:S01]  /*3990*/  FFMA.FTZ R2, R152, R37, R175 ;  /* 0x0000002598027223 */ /* 0x001fe200000100af */
[----:B------:R-:W0:Y:S01]  /*39a0*/  LDCU UR10, c[0x0][0x38c] ;  /* 0x00007180ff0a77ac */ /* 0x000e220008000800 */
[----:B------:R-:W-:Y:S02]  /*39b0*/  CS2R R136, SRZ ;  /* 0x0000000000887805 */ /* 0x000fe4000001ff00 */
[----:B------:R-:W-:Y:S01]  /*39c0*/  CS2R R134, SRZ ;  /* 0x0000000000867805 */ /* 0x000fe2000001ff00 */
[----:B------:R-:W-:Y:S01]  /*39d0*/  FFMA.FTZ R3, R153, R36, R2 ;  /* 0x0000002499037223 */ /* 0x000fe20000010002 */
[----:B------:R-:W-:Y:S02]  /*39e0*/  CS2R R132, SRZ ;  /* 0x0000000000847805 */ /* 0x000fe4000001ff00 */
[----:B------:R-:W-:Y:S02]  /*39f0*/  CS2R R130, SRZ ;  /* 0x0000000000827805 */ /* 0x000fe4000001ff00 */
[----:B------:R-:W-:Y:S01]  /*3a00*/  CS2R R128, SRZ ;  /* 0x0000000000807805 */ /* 0x000fe2000001ff00 */
[----:B------:R-:W-:Y:S01]  /*3a10*/  FFMA.FTZ R2, R150, R35, R3 ;  /* 0x0000002396027223 */ /* 0x000fe20000010003 */
[----:B------:R-:W-:-:S02]  /*3a20*/  CS2R R126, SRZ ;  /* 0x00000000007e7805 */ /* 0x000fc4000001ff00 */
[----:B------:R-:W-:Y:S02]  /*3a30*/  CS2R R124, SRZ ;  /* 0x00000000007c7805 */ /* 0x000fe4000001ff00 */
[----:B------:R-:W-:Y:S01]  /*3a40*/  CS2R R122, SRZ ;  /* 0x00000000007a7805 */ /* 0x000fe2000001ff00 */
[----:B------:R-:W-:Y:S01]  /*3a50*/  FFMA.FTZ R3, R151, R34, R2 ;  /* 0x0000002297037223 */ /* 0x000fe20000010002 */
[----:B------:R-:W-:Y:S01]  /*3a60*/  FADD.FTZ R121, R121, UR9 ;  /* 0x0000000979797e21 */ /* 0x000fe20008010000 */
[----:B------:R-:W-:Y:S01]  /*3a70*/  FADD.FTZ R120, R120, UR9 ;  /* 0x0000000978787e21 */ /* 0x000fe20008010000 */
[----:B------:R-:W-:Y:S01]  /*3a80*/  FADD.FTZ R119, R119, UR9 ;  /* 0x0000000977777e21 */ /* 0x000fe20008010000 */
[----:B------:R-:W-:Y:S01]  /*3a90*/  FFMA.FTZ R2, R148, R33, R3 ;  /* 0x0000002194027223 */ /* 0x000fe20000010003 */
[----:B------:R-:W-:Y:S01]  /*3aa0*/  FADD.FTZ R118, R118, UR9 ;  /* 0x0000000976767e21 */ /* 0x000fe20008010000 */
[----:B------:R-:W-:Y:S01]  /*3ab0*/  FADD.FTZ R117, R117, UR9 ;  /* 0x0000000975757e21 */ /* 0x000fe20008010000 */
[----:B0-----:R-:W-:Y:S01]  /*3ac0*/  UISETP.GE.AND UP0, UPT, UR10, 0x1, UPT ;  /* 0x000000010a00788c */ /* 0x001fe2000bf06270 */
[----:B------:R-:W-:Y:S01]  /*3ad0*/  FFMA.FTZ R3, R149, R32, R2 ;  /* 0x0000002095037223 */ /* 0x000fe20000010002 */
[----:B------:R-:W-:Y:S01]  /*3ae0*/  FADD.FTZ R116, R116, UR9 ;  /* 0x0000000974747e21 */ /* 0x000fe20008010000 */
[----:B------:R-:W-:Y:S01]  /*3af0*/  FADD.FTZ R115, R115, UR9 ;  /* 0x0000000973737e21 */ /* 0x000fe20008010000 */
[----:B------:R-:W-:Y:S01]  /*3b00*/  FADD.FTZ R114, R114, UR9 ;  /* 0x0000000972727e21 */ /* 0x000fe20008010000 */
        /* <DEDUP_REMOVED lines=11> */
[----:B------:R-:W-:Y:S01]  /*3bc0*/  FMUL.FTZ R105, R37, UR8 ;  /* 0x0000000825697c20 */ /* 0x000fe20008410000 */
[----:B------:R-:W-:Y:S01]  /*3bd0*/  FFMA.FTZ R3, R145, R4, R2 ;  /* 0x0000000491037223 */ /* 0x000fe20000010002 */
[----:B------:R-:W-:Y:S01]  /*3be0*/  FMUL.FTZ R104, R36, UR8 ;  /* 0x0000000824687c20 */ /* 0x000fe20008410000 */
[----:B------:R-:W-:Y:S01]  /*3bf0*/  FMUL.FTZ R103, R35, UR8 ;  /* 0x0000000823677c20 */ /* 0x000fe20008410000 */
        /* <DEDUP_REMOVED lines=17> */
[----:B------:R-:W-:-:S04]  /*3d10*/  FFMA.FTZ R2, R138, R27, R3 ;  /* 0x0000001b8a027223 */ /* 0x000fc80000010003 */
[----:B------:R-:W-:Y:S01]  /*3d20*/  FFMA.FTZ R175, R139, R26, R2 ;  /* 0x0000001a8baf7223 */ /* 0x000fe20000010002 */
[----:B------:R-:W-:Y:S06]  /*3d30*/  BAR.SYNC.DEFER_BLOCKING 0x0 ;  /* 0x0000000000007b1d */ /* 0x000fec0000010000 */
[----:B------:R-:W-:Y:S05]  /*3d40*/  BRA.U !UP0, `(.L_x_132) ;  /* 0x0000006108e07547 */ /* 0x000fea000b800000 */
[----:B------:R-:W-:Y:S01]  /*3d50*/  UISETP.NE.AND UP0, UPT, UR20, 0x1, UPT ;  /* 0x000000011400788c */ /* 0x000fe2000bf05270 */
[----:B------:R-:W-:Y:S02]  /*3d60*/  HFMA2 R137, -RZ, RZ, 0, 0 ;  /* 0x00000000ff897431 */ /* 0x000fe400000001ff */
[----:B------:R-:W-:Y:S01]  /*3d70*/  FADD.FTZ R89, R36, R36 ;  /* 0x0000002424597221 */ /* 0x000fe20000010000 */
[----:B------:R-:W-:Y:S01]  /*3d80*/  FADD.FTZ R88, R35, R35 ;  /* 0x0000002323587221 */ /* 0x000fe20000010000 */
[----:B------:R-:W-:Y:S01]  /*3d90*/  FADD.FTZ R87, R34, R34 ;  /* 0x0000002222577221 */ /* 0x000fe20000010000 */
[----:B------:R-:W-:Y:S01]  /*3da0*/  FADD.FTZ R86, R33, R33 ;  /* 0x0000002121567221 */ /* 0x000fe20000010000 */
[----:B------:R-:W-:Y:S01]  /*3db0*/  PLOP3.LUT P1, PT, PT, PT, UP0, 0x80, 0x8 ;  /* 0x000000000008781c */ /* 0x000fe20003f2f008 */
[----:B------:R-:W-:Y:S01]  /*3dc0*/  FADD.FTZ R85, R32, R32 ;  /* 0x0000002020557221 */ /* 0x000fe20000010000 */
[----:B------:R-:W-:Y:S01]  /*3dd0*/  FADD.FTZ R84, R31, R31 ;  /* 0x0000001f1f547221 */ /* 0x000fe20000010000 */
[----:B------:R-:W-:Y:S01]  /*3de0*/  FADD.FTZ R83, R30, R30 ;  /* 0x0000001e1e537221 */ /* 0x000fe20000010000 */
[----:B------:R-:W-:Y:S01]  /*3df0*/  ISETP.EQ.AND P1, PT, R0, RZ, P1 ;  /* 0x000000ff0000720c */ /* 0x000fe20000f22270 */
        /* <DEDUP_REMOVED lines=19> */
.L_x_166:
        /* <DEDUP_REMOVED lines=10> */
[----:B------:R-:W-:Y:S02]  /*3fd0*/  UIMAD.WIDE.U32 UR34, UR11, UR44, URZ ;  /* 0x0000002c0b2272a5 */ /* 0x000fe4000f8e00ff */
[----:B----4-:R-:W-:Y:S02]  /*3fe0*/  UIMAD.WIDE.U32 UR12, UR10, UR42, URZ ;  /* 0x0000002a0a0c72a5 */ /* 0x010fe4000f8e00ff */
        /* <DEDUP_REMOVED lines=212> */
.L_x_134:
[----:B------:R-:W-:-:S06]  /*4d30*/  LEA R50, R172, UR12, 0x3 ;  /* 0x0000000cac327c11 */ /* 0x000fcc000f8e18ff */
[----:B------:R-:W0:Y:S02]  /*4d40*/  LDS.64 R50, [R50+0x4598] ;  /* 0x0045980032327984 */ /* 0x000e240000000a00 */
.L_x_135:
[----:B------:R-:W-:Y:S05]  /*4d50*/  BSYNC.RECONVERGENT B0 ;  /* 0x0000000000007941 */ /* 0x000fea0003800200 */
.L_x_133:
        /* <DEDUP_REMOVED lines=273> */
.L_x_194:
        /* <DEDUP_REMOVED lines=13> */
.L_x_197:
[----:B------:R-:W-:-:S03]  /*5f40*/  UMOV UR13, 0xffffffff ;  /* 0xffffffff000d7882 */ /* 0x000fc60000000000 */
[----:B------:R-:W-:Y:S05]  /*5f50*/  BRA.DIV UR13, `(.L_x_139) ;  /* 0x000000660d007947 */ /* 0x000fea000b800000 */
.L_x_200:
[----:B------:R-:W-:-:S03]  /*5f60*/  UMOV UR13, 0xffffffff ;  /* 0xffffffff000d7882 */ /* 0x000fc60000000000 */
[----:B------:R-:W-:Y:S05]  /*5f70*/  BRA.DIV UR13, `(.L_x_140) ;  /* 0x000000660d207947 */ /* 0x000fea000b800000 */
.L_x_203:
[----:B------:R-:W-:-:S03]  /*5f80*/  UMOV UR13, 0xffffffff ;  /* 0xffffffff000d7882 */ /* 0x000fc60000000000 */
[----:B------:R-:W-:Y:S05]  /*5f90*/  BRA.DIV UR13, `(.L_x_141) ;  /* 0x000000660d407947 */ /* 0x000fea000b800000 */
.L_x_206:
        /* <DEDUP_REMOVED lines=10> */
.L_x_216:
        /* <DEDUP_REMOVED lines=45> */
.L_x_136:
        /* <DEDUP_REMOVED lines=304> */
.L_x_221:
        /* <DEDUP_REMOVED lines=13> */
.L_x_146:
[----:B------:R-:W-:Y:S05]  /*76e0*/  BSYNC.RECONVERGENT B0 ;  /* 0x0000000000007941 */ /* 0x000fea0003800200 */
.L_x_145:
[----:B------:R-:W-:-:S03]  /*76f0*/  UMOV UR13, 0xffffffff ;  /* 0xffffffff000d7882 */ /* 0x000fc60000000000 */
[----:B------:R-:W-:Y:S05]  /*7700*/  BRA.DIV UR13, `(.L_x_147) ;  /* 0x000000520db87947 */ /* 0x000fea000b800000 */
[----:B--2---:R2:W1:Y:S04]  /*7710*/  SHFL.DOWN PT, R68, R224, 0x2, 0x1f ;  /* 0x08401f00e0447f89 */ /* 0x00446800000e0000 */
[----:B---3--:R2:W3:Y:S04]  /*7720*/  SHFL.DOWN PT, R70, R73, 0x2, 0x1f ;  /* 0x08401f0049467f89 */ /* 0x0084e800000e0000 */
[----:B----4-:R2:W4:Y:S04]  /*7730*/  SHFL.DOWN PT, R71, R72, 0x2, 0x1f ;  /* 0x08401f0048477f89 */ /* 0x01052800000e0000 */
[----:B0-----:R2:W0:Y:S02]  /*7740*/  SHFL.DOWN PT, R225, R69, 0x2, 0x1f ;  /* 0x08401f0045e17f89 */ /* 0x00142400000e0000 */
.L_x_227:
        /* <DEDUP_REMOVED lines=13> */
.L_x_149:
[----:B------:R-:W-:Y:S05]  /*7820*/  BSYNC.RECONVERGENT B0 ;  /* 0x0000000000007941 */ /* 0x000fea0003800200 */
.L_x_148:
[----:B------:R-:W-:-:S03]  /*7830*/  UMOV UR13, 0xffffffff ;  /* 0xffffffff000d7882 */ /* 0x000fc60000000000 */
[----:B------:R-:W-:Y:S05]  /*7840*/  BRA.DIV UR13, `(.L_x_150) ;  /* 0x000000520ddc7947 */ /* 0x000fea000b800000 */
[----:B-1----:R1:W1:Y:S04]  /*7850*/  SHFL.DOWN PT, R68, R224, 0x4, 0x1f ;  /* 0x08801f00e0447f89 */ /* 0x00226800000e0000 */
[----:B---3--:R3:W1:Y:S04]  /*7860*/  SHFL.DOWN PT, R70, R73, 0x4, 0x1f ;  /* 0x08801f0049467f89 */ /* 0x00866800000e0000 */
[----:B----4-:R3:W4:Y:S04]  /*7870*/  SHFL.DOWN PT, R71, R72, 0x4, 0x1f ;  /* 0x08801f0048477f89 */ /* 0x01072800000e0000 */
[----:B0-----:R3:W0:Y:S02]  /*7880*/  SHFL.DOWN PT, R225, R69, 0x4, 0x1f ;  /* 0x08801f0045e17f89 */ /* 0x00162400000e0000 */
.L_x_233:
        /* <DEDUP_REMOVED lines=13> */
.L_x_152:
[----:B------:R-:W-:Y:S05]  /*7960*/  BSYNC.RECONVERGENT B0 ;  /* 0x0000000000007941 */ /* 0x000fea0003800200 */
.L_x_151:
[----:B------:R-:W-:-:S03]  /*7970*/  UMOV UR13, 0xffffffff ;  /* 0xffffffff000d7882 */ /* 0x000fc60000000000 */
[----:B------:R-:W-:Y:S05]  /*7980*/  BRA.DIV UR13, `(.L_x_153) ;  /* 0x000000560d007947 */ /* 0x000fea000b800000 */
[----:B-1----:R1:W1:Y:S04]  /*7990*/  SHFL.DOWN PT, R68, R224, 0x8, 0x1f ;  /* 0x09001f00e0447f89 */ /* 0x00226800000e0000 */
[----:B------:R0:W1:Y:S04]  /*79a0*/  SHFL.DOWN PT, R70, R73, 0x8, 0x1f ;  /* 0x09001f0049467f89 */ /* 0x00006800000e0000 */
[----:B----4-:R4:W1:Y:S04]  /*79b0*/  SHFL.DOWN PT, R71, R72, 0x8, 0x1f ;  /* 0x09001f0048477f89 */ /* 0x01086800000e0000 */
[----:B0-----:R4:W0:Y:S02]  /*79c0*/  SHFL.DOWN PT, R225, R69, 0x8, 0x1f ;  /* 0x09001f0045e17f89 */ /* 0x00182400000e0000 */
.L_x_239:
        /* <DEDUP_REMOVED lines=13> */
.L_x_155:
[----:B------:R-:W-:Y:S05]  /*7aa0*/  BSYNC.RECONVERGENT B0 ;  /* 0x0000000000007941 */ /* 0x000fea0003800200 */
.L_x_154:
[----:B------:R-:W-:-:S03]  /*7ab0*/  UMOV UR13, 0xffffffff ;  /* 0xffffffff000d7882 */ /* 0x000fc60000000000 */
[----:B------:R-:W-:Y:S05]  /*7ac0*/  BRA.DIV UR13, `(.L_x_156) ;  /* 0x000000560d247947 */ /* 0x000fea000b800000 */
[----:B-1----:R1:W0:Y:S04]  /*7ad0*/  SHFL.DOWN PT, R68, R224, 0x10, 0x1f ;  /* 0x0a001f00e0447f89 */ /* 0x00222800000e0000 */
[----:B------:R1:W0:Y:S04]  /*7ae0*/  SHFL.DOWN PT, R70, R73, 0x10, 0x1f ;  /* 0x0a001f0049467f89 */ /* 0x00022800000e0000 */
[----:B------:R1:W0:Y:S04]  /*7af0*/  SHFL.DOWN PT, R71, R72, 0x10, 0x1f ;  /* 0x0a001f0048477f89 */ /* 0x00022800000e0000 */
[----:B------:R1:W0:Y:S02]  /*7b00*/  SHFL.DOWN PT, R74, R69, 0x10, 0x1f ;  /* 0x0a001f00454a7f89 */ /* 0x00022400000e0000 */
.L_x_245:
        /* <DEDUP_REMOVED lines=13> */
.L_x_158:
[----:B------:R-:W-:Y:S05]  /*7be0*/  BSYNC.RECONVERGENT B0 ;  /* 0x0000000000007941 */ /* 0x000fea0003800200 */
.L_x_157:
        /* <DEDUP_REMOVED lines=26> */
.L_x_259:
        /* <DEDUP_REMOVED lines=15> */
.L_x_161:
[----:B------:R-:W-:Y:S05]  /*7e80*/  BSYNC.RECONVERGENT B0 ;  /* 0x0000000000007941 */ /* 0x000fea0003800200 */
.L_x_160:
        /* <DEDUP_REMOVED lines=38> */
.L_x_143:
        /* <DEDUP_REMOVED lines=459> */
.L_x_163:
[----:B------:R-:W-:Y:S05]  /*9da0*/  BSYNC.RECONVERGENT B0 ;  /* 0x0000000000007941 */ /* 0x000fea0003800200 */
.L_x_162:
        /* <DEDUP_REMOVED lines=46> */
.L_x_165:
[----:B------:R-:W-:Y:S05]  /*a090*/  BSYNC.RECONVERGENT B0 ;  /* 0x0000000000007941 */ /* 0x000fea0003800200 */
.L_x_164:
[----:B------:R-:W-:-:S04]  /*a0a0*/  UIADD3 UR10, UPT, UPT, UR10, 0x1, URZ ;  /* 0x000000010a0a7890 */ /* 0x000fc8000fffe0ff */
[----:B------:R-:W-:-:S09]  /*a0b0*/  UISETP.GE.AND UP0, UPT, UR10, UR51, UPT ;  /* 0x000000330a00728c */ /* 0x000fd2000bf06270 */
[----:B------:R-:W-:Y:S05]  /*a0c0*/  BRA.U !UP0, `(.L_x_166) ;  /* 0xffffff9d08987547 */ /* 0x000fea000b83ffff */
.L_x_132:
[----:B------:R-:W5:Y:S01]  /*a0d0*/  LDCU UR7, c[0x0][0x388] ;  /* 0x00007100ff0777ac */ /* 0x000f620008000800 */
[----:B------:R-:W-:Y:S01]  /*a0e0*/  BAR.SYNC.DEFER_BLOCKING 0x0 ;  /* 0x0000000000007b1d */ /* 0x000fe20000010000 */
[C---:B------:R-:W-:Y:S02]  /*a0f0*/  SHF.L.U32 R27, R172.reuse, 0x4, RZ ;  /* 0x00000004ac1b7819 */ /* 0x040fe400000006ff */
[----:B------:R-:W-:Y:S01]  /*a100*/  LOP3.LUT R0, R172, 0x1f, RZ, 0xc0, !PT ;  /* 0x0000001fac007812 */ /* 0x000fe200078ec0ff */
[----:B------:R-:W-:-:S04]  /*a110*/  UIADD3 UR21, UP0, UPT, UR21, -0x2000, URZ ;  /* 0xffffe00015157890 */ /* 0x000fc8000ff1e0ff */
[----:B------:R-:W0:Y:S01]  /*a120*/  S2UR UR27, SR_CTAID.X ;  /* 0x00000000001b79c3 */ /* 0x000e220000002500 */
[----:B------:R-:W0:Y:S01]  /*a130*/  LDCU.64 UR16, c[0x0][0x4f8] ;  /* 0x00009f00ff1077ac */ /* 0x000e220008000a00 */
[----:B------:R-:W-:Y:S01]  /*a140*/  LOP3.LUT R27, R0, 0x3e00, R27, 0xf8, !PT ;  /* 0x00003e00001b7812 */ /* 0x000fe200078ef81b */
[----:B------:R-:W2:Y:S03]  /*a150*/  LDCU.64 UR18, c[0x0][0x500] ;  /* 0x0000a000ff1277ac */ /* 0x000ea60008000a00 */
[C---:B------:R-:W-:Y:S02]  /*a160*/  LOP3.LUT R39, R27.reuse, 0x20, RZ, 0xfc, !PT ;  /* 0x000000201b277812 */ /* 0x040fe400078efcff */
[C---:B------:R-:W-:Y:S01]  /*a170*/  LOP3.LUT R41, R27.reuse, 0x40, RZ, 0xfc, !PT ;  /* 0x000000401b297812 */ /* 0x040fe200078efcff */
[----:B------:R-:W-:Y:S01]  /*a180*/  UIADD3.X UR22, UPT, UPT, UR22, -0x1, URZ, UP0, !UPT ;  /* 0xffffffff16167890 */ /* 0x000fe200087fe4ff */
[C---:B------:R-:W-:Y:S01]  /*a190*/  LOP3.LUT R43, R27.reuse, 0x60, RZ, 0xfc, !PT ;  /* 0x000000601b2b7812 */ /* 0x040fe200078efcff */
[----:B-----5:R-:W-:Y:S01]  /*a1a0*/  UIMAD UR7, UR20, -0x800, UR7 ;  /* 0xfffff800140778a4 */ /* 0x020fe2000f8e0207 */
[C---:B------:R-:W-:Y:S01]  /*a1b0*/  LOP3.LUT R45, R27.reuse, 0x80, RZ, 0xfc, !PT ;  /* 0x000000801b2d7812 */ /* 0x040fe200078efcff */
[----:B------:R-:W-:Y:S01]  /*a1c0*/  UISETP.GT.AND UP0, UPT, UR20, 0x1, UPT ;  /* 0x000000011400788c */ /* 0x000fe2000bf04270 */
[C---:B------:R-:W-:Y:S01]  /*a1d0*/  LOP3.LUT R47, R27.reuse, 0xa0, RZ, 0xfc, !PT ;  /* 0x000000a01b2f7812 */ /* 0x040fe200078efcff */
[----:B------:R-:W-:Y:S01]  /*a1e0*/  UIADD3 UR7, UPT, UPT, UR7, 0x800, URZ ;  /* 0x0000080007077890 */ /* 0x000fe2000fffe0ff */
[C---:B------:R-:W-:Y:S01]  /*a1f0*/  LOP3.LUT R49, R27.reuse, 0xc0, RZ, 0xfc, !PT ;  /* 0x000000c01b317812 */ /* 0x040fe200078efcff */
[----:B------:R-:W-:Y:S01]  /*a200*/  UIADD3 UR23, UP1, UPT, UR23, -0x2000, URZ ;  /* 0xffffe00017177890 */ /* 0x000fe2000ff3e0ff */
[----:B------:R-:W-:Y:S01]  /*a210*/  STS [R154], R105 ;  /* 0x000000699a007388 */ /* 0x000fe20000000800 */
[C---:B------:R-:W-:Y:S01]  /*a220*/  LOP3.LUT R51, R27.reuse, 0xe0, RZ, 0xfc, !PT ;  /* 0x000000e01b337812 */ /* 0x040fe200078efcff */
[----:B------:R-:W-:Y:S01]  /*a230*/  UIADD3 UR25, UP2, UPT, UR25, -0x2000, URZ ;  /* 0xffffe00019197890 */ /* 0x000fe2000ff5e0ff */
[----:B------:R-:W-:Y:S01]  /*a240*/  MOV R8, UR7 ;  /* 0x0000000700087c02 */ /* 0x000fe20008000f00 */
[----:B------:R-:W-:Y:S01]  /*a250*/  STS [R154+0x4], R104 ;  /* 0x000004689a007388 */ /* 0x000fe20000000800 */
[----:B------:R-:W-:Y:S01]  /*a260*/  UMOV UR7, URZ ;  /* 0x000000ff00077c82 */ /* 0x000fe20008000000 */
[C---:B------:R-:W-:Y:S01]  /*a270*/  LOP3.LUT R53, R27.reuse, 0x100, RZ, 0xfc, !PT ;  /* 0x000001001b357812 */ /* 0x040fe200078efcff */
[----:B0-----:R-:W-:Y:S01]  /*a280*/  UIMAD.WIDE.U32 UR14, UR27, UR16, UR6 ;  /* 0x000000101b0e72a5 */ /* 0x001fe2000f8e0006 */
[----:B------:R-:W-:Y:S01]  /*a290*/  STS [R154+0x8], R103 ;  /* 0x000008679a007388 */ /* 0x000fe20000000800 */
[C---:B------:R-:W-:Y:S01]  /*a2a0*/  LOP3.LUT R55, R27.reuse, 0x120, RZ, 0xfc, !PT ;  /* 0x000001201b377812 */ /* 0x040fe200078efcff */
[----:B------:R-:W-:Y:S01]  /*a2b0*/  UIADD3.X UR24, UPT, UPT, UR24, -0x1, URZ, UP1, !UPT ;  /* 0xffffffff18187890 */ /* 0x000fe20008ffe4ff */
[C---:B------:R-:W-:Y:S01]  /*a2c0*/  LOP3.LUT R57, R27.reuse, 0x140, RZ, 0xfc, !PT ;  /* 0x000001401b397812 */ /* 0x040fe200078efcff */
[----:B------:R-:W-:Y:S01]  /*a2d0*/  STS [R154+0xc], R102 ;  /* 0x00000c669a007388 */ /* 0x000fe20000000800 */
[----:B------:R-:W-:Y:S01]  /*a2e0*/  UIMAD UR15, UR27, UR17, UR15 ;  /* 0x000000111b0f72a4 */ /* 0x000fe2000f8e020f */
[C---:B------:R-:W-:Y:S01]  /*a2f0*/  LOP3.LUT R59, R27.reuse, 0x160, RZ, 0xfc, !PT ;  /* 0x000001601b3b7812 */ /* 0x040fe200078efcff */
[----:B------:R-:W0:Y:S01]  /*a300*/  LDCU.64 UR16, c[0x0][0x550] ;  /* 0x0000aa00ff1077ac */ /* 0x000e220008000a00 */
[----:B------:R-:W-:Y:S01]  /*a310*/  STS [R154+0x10], R101 ;  /* 0x000010659a007388 */ /* 0x000fe20000000800 */
[----:B-1----:R-:W-:Y:S01]  /*a320*/  LOP3.LUT R61, R27, 0x180, RZ, 0xfc, !PT ;  /* 0x000001801b3d7812 */ /* 0x002fe200078efcff */
[----:B--2---:R-:W-:-:S02]  /*a330*/  UIMAD.WIDE.U32 UR14, UR11, UR18, UR14 ;  /* 0x000000120b0e72a5 */ /* 0x004fc4000f8e000e */
[----:B------:R-:W-:Y:S01]  /*a340*/  STS [R154+0x14], R100 ;  /* 0x000014649a007388 */ /* 0x000fe20000000800 */
[C---:B------:R-:W-:Y:S01]  /*a350*/  LOP3.LUT R63, R27.reuse, 0x1a0, RZ, 0xfc, !PT ;  /* 0x000001a01b3f7812 */ /* 0x040fe200078efcff */
[----:B------:R-:W-:Y:S01]  /*a360*/  UIADD3.X UR26, UPT, UPT, UR26, -0x1, URZ, UP2, !UPT ;  /* 0xffffffff1a1a7890 */ /* 0x000fe200097fe4ff */
[C---:B------:R-:W-:Y:S01]  /*a370*/  LOP3.LUT R65, R27.reuse, 0x1c0, RZ, 0xfc, !PT ;  /* 0x000001c01b417812 */ /* 0x040fe200078efcff */
[----:B------:R-:W-:Y:S01]  /*a380*/  STS [R154+0x18], R99 ;  /* 0x000018639a007388 */ /* 0x000fe20000000800 */
[----:B------:R-:W-:Y:S01]  /*a390*/  UIMAD UR10, UR11, UR19, UR15 ;  /* 0x000000130b0a72a4 */ /* 0x000fe2000f8e020f */
[C---:B------:R-:W-:Y:S02]  /*a3a0*/  IADD3 R3, P1, PT, R27.reuse, UR14, RZ ;  /* 0x0000000e1b037c10 */ /* 0x040fe4000ff3e0ff */
[----:B------:R-:W-:Y:S01]  /*a3b0*/  STS [R154+0x1c], R98 ;  /* 0x00001c629a007388 */ /* 0x000fe20000000800 */
[----:B------:R-:W-:Y:S01]  /*a3c0*/  LOP3.LUT R67, R27, 0x1e0, RZ, 0xfc, !PT ;  /* 0x000001e01b437812 */ /* 0x000fe200078efcff */
[----:B------:R-:W1:Y:S01]  /*a3d0*/  LDCU.64 UR14, c[0x0][0x518] ;  /* 0x0000a300ff0e77ac */ /* 0x000e620008000a00 */
[----:B------:R-:W-:Y:S01]  /*a3e0*/  IADD3.X R6, PT, PT, RZ, UR10, RZ, P1, !PT ;  /* 0x0000000aff067c10 */ /* 0x000fe20008ffe4ff */
[----:B------:R-:W-:Y:S01]  /*a3f0*/  STS [R154+0x20], R97 ;  /* 0x000020619a007388 */ /* 0x000fe20000000800 */
[----:B0-----:R-:W-:-:S03]  /*a400*/  LEA R2, P5, R3, UR16, 0x2 ;  /* 0x0000001003027c11 */ /* 0x001fc6000f8a10ff */
[----:B------:R-:W-:Y:S01]  /*a410*/  STS [R154+0x24], R96 ;  /* 0x000024609a007388 */ /* 0x000fe20000000800 */
[----:B------:R-:W-:-:S03]  /*a420*/  LEA.HI.X R3, R3, UR17, R6, 0x2, P5 ;  /* 0x0000001103037c11 */ /* 0x000fc6000a8f1406 */
[----:B------:R-:W-:Y:S04]  /*a430*/  STS [R154+0x28], R95 ;  /* 0x0000285f9a007388 */ /* 0x000fe80000000800 */
[----:B------:R-:W-:Y:S04]  /*a440*/  STS [R154+0x2c], R94 ;  /* 0x00002c5e9a007388 */ /* 0x000fe80000000800 */
[----:B------:R-:W-:Y:S01]  /*a450*/  STS [R154+0x30], R93 ;  /* 0x0000305d9a007388 */ /* 0x000fe20000000800 */
[----:B-1----:R-:W-:-:S03]  /*a460*/  UIMAD.WIDE.U32 UR6, UR27, UR14, UR6 ;  /* 0x0000000e1b0672a5 */ /* 0x002fc6000f8e0006 */
[----:B------:R-:W-:Y:S01]  /*a470*/  STS [R154+0x34], R92 ;  /* 0x0000345c9a007388 */ /* 0x000fe20000000800 */
[----:B------:R-:W-:Y:S01]  /*a480*/  UIMAD UR7, UR27, UR15, UR7 ;  /* 0x0000000f1b0772a4 */ /* 0x000fe2000f8e0207 */
[----:B------:R-:W0:Y:S02]  /*a490*/  LDCU.64 UR14, c[0x0][0x560] ;  /* 0x0000ac00ff0e77ac */ /* 0x000e240008000a00 */
[----:B------:R-:W-:Y:S04]  /*a4a0*/  STS [R154+0x38], R91 ;  /* 0x0000385b9a007388 */ /* 0x000fe80000000800 */
[----:B------:R-:W-:Y:S01]  /*a4b0*/  STS [R154+0x3c], R90 ;  /* 0x00003c5a9a007388 */ /* 0x000fe20000000800 */
[----:B------:R-:W-:-:S03]  /*a4c0*/  NOP ;  /* 0x0000000000007918 */ /* 0x000fc60000000000 */
[----:B------:R-:W-:Y:S04]  /*a4d0*/  LDS R5, [R170] ;  /* 0x00000000aa057984 */ /* 0x000fe80000000800 */
[----:B------:R-:W-:Y:S04]  /*a4e0*/  LDS R7, [R169+0x80] ;  /* 0x00008000a9077984 */ /* 0x000fe80000000800 */
[----:B----4-:R-:W-:Y:S04]  /*a4f0*/  LDS R9, [R168+0x100] ;  /* 0x00010000a8097984 */ /* 0x010fe80000000800 */
        /* <DEDUP_REMOVED lines=15> */
[----:B------:R-:W1:Y:S02]  /*a5f0*/  LDS R4, [UR12+0x2100] ;  /* 0x0021000cff047984 */ /* 0x000e640008000800 */
[----:B-1----:R-:W-:-:S02]  /*a600*/  ISETP.GE.AND P1, PT, R27, R4, PT ;  /* 0x000000041b00720c */ /* 0x002fc40003f26270 */
        /* <DEDUP_REMOVED lines=35> */
[----:B-1----:R-:W-:-:S03]  /*a840*/  FADD.FTZ R122, R122, R173 ;  /* 0x000000ad7a7a7221 */ /* 0x002fc60000010000 */
[----:B------:R1:W-:Y:S01]  /*a850*/  STS [R154+0xc], R125 ;  /* 0x00000c7d9a007388 */ /* 0x0003e20000000800 */
[----:B--2---:R-:W-:-:S03]  /*a860*/  FADD.FTZ R123, R122, R123 ;  /* 0x0000007b7a7b7221 */ /* 0x004fc60000010000 */
[----:B------:R2:W-:Y:S01]  /*a870*/  STS [R154+0x10], R126 ;  /* 0x0000107e9a007388 */ /* 0x0005e20000000800 */
[----:B----4-:R-:W-:-:S03]  /*a880*/  FADD.FTZ R124, R123, R124 ;  /* 0x0000007c7b7c7221 */ /* 0x010fc60000010000 */
        /* <DEDUP_REMOVED lines=20> */
[----:B------:R-:W-:Y:S01]  /*a9d0*/  STS [R154+0x3c], R137 ;  /* 0x00003c899a007388 */ /* 0x000fe20000000800 */
[----:B------:R-:W-:-:S03]  /*a9e0*/  NOP ;  /* 0x0000000000007918 */ /* 0x000fc60000000000 */
[----:B------:R-:W-:Y:S01]  /*a9f0*/  LDS R5, [R170] ;  /* 0x00000000aa057984 */ /* 0x000fe20000000800 */
[----:B--2---:R-:W-:-:S03]  /*aa00*/  FADD.FTZ R135, R134, R135 ;  /* 0x0000008786877221 */ /* 0x004fc60000010000 */
[----:B------:R-:W-:Y:S01]  /*aa10*/  LDS R169, [R169+0x80] ;  /* 0x00008000a9a97984 */ /* 0x000fe20000000800 */
[----:B----4-:R-:W-:-:S03]  /*aa20*/  FADD.FTZ R136, R135, R136 ;  /* 0x0000008887887221 */ /* 0x010fc60000010000 */
        /* <DEDUP_REMOVED lines=17> */
[----:B------:R-:W1:Y:S01]  /*ab40*/  LDS R4, [UR12+0x2100] ;  /* 0x0021000cff047984 */ /* 0x000e620008000800 */
[----:B------:R-:W2:Y:S02]  /*ab50*/  LDCU.64 UR12, c[0x0][0x520] ;  /* 0x0000a400ff0c77ac */ /* 0x000ea40008000a00 */
[----:B--2---:R-:W-:-:S04]  /*ab60*/  UIMAD.WIDE.U32 UR6, UR11, UR12, UR6 ;  /* 0x0000000c0b0672a5 */ /* 0x004fc8000f8e0006 */
[----:B------:R-:W-:Y:S02]  /*ab70*/  UIMAD UR7, UR11, UR13, UR7 ;  /* 0x0000000d0b0772a4 */ /* 0x000fe4000f8e0207 */
[----:B------:R-:W-:Y:S01]  /*ab80*/  IADD3 R3, P0, PT, R27, UR6, RZ ;  /* 0x000000061b037c10 */ /* 0x000fe2000ff1e0ff */
[----:B------:R-:W-:-:S03]  /*ab90*/  UIADD3 UR6, UPT, UPT, UR20, -0x1, URZ ;  /* 0xffffffff14067890 */ /* 0x000fc6000fffe0ff */
[----:B------:R-:W-:Y:S02]  /*aba0*/  IADD3.X R6, PT, PT, RZ, UR7, RZ, P0, !PT ;  /* 0x00000007ff067c10 */ /* 0x000fe400087fe4ff */
[C---:B0-----:R-:W-:Y:S02]  /*abb0*/  LEA R2, P3, R3.reuse, UR14, 0x2 ;  /* 0x0000000e03027c11 */ /* 0x041fe4000f8610ff */
[----:B------:R-:W-:Y:S02]  /*abc0*/  UMOV UR20, UR6 ;  /* 0x0000000600147c82 */ /* 0x000fe40008000000 */
[----:B------:R-:W-:Y:S02]  /*abd0*/  LEA.HI.X R3, R3, UR15, R6, 0x2, P3 ;  /* 0x0000000f03037c11 */ /* 0x000fe400098f1406 */
[-C--:B-1----:R-:W-:Y:S02]  /*abe0*/  ISETP.GE.AND P2, PT, R27, R4.reuse, PT ;  /* 0x000000041b00720c */ /* 0x082fe40003f46270 */
        /* <DEDUP_REMOVED lines=32> */
.L_x_130:
        /* <DEDUP_REMOVED lines=44> */
.L_x_169:
[----:B------:R-:W-:Y:S05]  /*b0b0*/  BSYNC.RECONVERGENT B0 ;  /* 0x0000000000007941 */ /* 0x000fea0003800200 */
.L_x_168:
        /* <DEDUP_REMOVED lines=42> */
.L_x_171:
[----:B------:R-:W-:Y:S05]  /*b360*/  BSYNC.RECONVERGENT B0 ;  /* 0x0000000000007941 */ /* 0x000fea0003800200 */
.L_x_170:
[----:B------:R-:W-:Y:S05]  /*b370*/  @P0 EXIT ;  /* 0x000000000000094d */ /* 0x000fea0003800000 */
[----:B------:R-:W4:Y:S01]  /*b380*/  S2UR UR20, SR_CTAID.Y ;  /* 0x00000000001479c3 */ /* 0x000f220000002600 */
[----:B------:R-:W5:Y:S01]  /*b390*/  LDCU.64 UR12, c[0x0][0x4c8] ;  /* 0x00009900ff0c77ac */ /* 0x000f620008000a00 */
[----:B------:R-:W-:Y:S01]  /*b3a0*/  BSSY.RECONVERGENT B0, `(.L_x_172) ;  /* 0x0000061000007945 */ /* 0x000fe20003800200 */
[----:B------:R-:W4:Y:S05]  /*b3b0*/  LDCU.64 UR22, c[0x0][0x3d8] ;  /* 0x00007b00ff1677ac */ /* 0x000f2a0008000a00 */
[----:B------:R-:W0:Y:S01]  /*b3c0*/  S2UR UR17, SR_CgaCtaId ;  /* 0x00000000001179c3 */ /* 0x000e220000008800 */
[----:B------:R-:W1:Y:S01]  /*b3d0*/  LDCU.64 UR8, c[0x0][0x4e8] ;  /* 0x00009d00ff0877ac */ /* 0x000e620008000a00 */
[----:B------:R-:W2:Y:S01]  /*b3e0*/  LDCU.64 UR26, c[0x0][0x3b8] ;  /* 0x00007700ff1a77ac */ /* 0x000ea20008000a00 */
[----:B------:R-:W3:Y:S01]  /*b3f0*/  LDCU.64 UR24, c[0x0][0x450] ;  /* 0x00008a00ff1877ac */ /* 0x000ee20008000a00 */
[----:B------:R-:W0:Y:S01]  /*b400*/  LDCU.64 UR18, c[0x0][0x4a8] ;  /* 0x00009500ff1277ac */ /* 0x000e220008000a00 */
[----:B------:R-:W0:Y:S01]  /*b410*/  LDCU.64 UR34, c[0x0][0x448] ;  /* 0x00008900ff2277ac */ /* 0x000e220008000a00 */
[----:B-----5:R-:W-:-:S02]  /*b420*/  UIMAD.WIDE.U32 UR6, UR11, UR12, URZ ;  /* 0x0000000c0b0672a5 */ /* 0x020fc4000f8e00ff */
[----:B-1----:R-:W-:Y:S02]  /*b430*/  UIMAD.WIDE.U32 UR4, UR11, UR8, URZ ;  /* 0x000000080b0472a5 */ /* 0x002fe4000f8e00ff */
[----:B------:R-:W-:Y:S02]  /*b440*/  UIMAD UR10, UR11, UR13, UR7 ;  /* 0x0000000d0b0a72a4 */ /* 0x000fe4000f8e0207 */
[----:B----4-:R-:W-:Y:S02]  /*b450*/  UIMAD.WIDE.U32 UR12, UR20, UR22, URZ ;  /* 0x00000016140c72a5 */ /* 0x010fe4000f8e00ff */
[----:B--2---:R-:W-:Y:S02]  /*b460*/  UIMAD.WIDE.U32 UR14, UR20, UR26, URZ ;  /* 0x0000001a140e72a5 */ /* 0x004fe4000f8e00ff */
[----:B------:R-:W-:Y:S02]  /*b470*/  UIMAD UR23, UR20, UR23, UR13 ;  /* 0x00000017141772a4 */ /* 0x000fe4000f8e020d */
[----:B---3--:R-:W-:-:S02]  /*b480*/  ULEA UR24, UP0, UR12, UR24, 0x3 ;  /* 0x000000180c187291 */ /* 0x008fc4000f8018ff */
[----:B------:R-:W-:Y:S02]  /*b490*/  UIMAD UR16, UR11, UR9, UR5 ;  /* 0x000000090b1072a4 */ /* 0x000fe4000f8e0205 */
[----:B0-----:R-:W-:Y:S02]  /*b4a0*/  UIMAD.WIDE.U32 UR8, UR11, UR18, URZ ;  /* 0x000000120b0872a5 */ /* 0x001fe4000f8e00ff */
[----:B------:R-:W-:Y:S02]  /*b4b0*/  UIMAD UR27, UR20, UR27, UR15 ;  /* 0x0000001b141b72a4 */ /* 0x000fe4000f8e020f */
[----:B------:R-:W-:Y:S02]  /*b4c0*/  ULEA UR34, UP1, UR14, UR34, 0x3 ;  /* 0x000000220e227291 */ /* 0x000fe4000f8218ff */
[----:B------:R-:W-:Y:S02]  /*b4d0*/  ULEA.HI.X UR23, UR12, UR25, UR23, 0x3, UP0 ;  /* 0x000000190c177291 */ /* 0x000fe400080f1c17 */
[----:B------:R-:W-:Y:S01]  /*b4e0*/  UIMAD UR11, UR11, UR19, UR9 ;  /* 0x000000130b0b72a4 */ /* 0x000fe2000f8e0209 */
[----:B------:R-:W-:Y:S01]  /*b4f0*/  UMOV UR12, 0x400 ;  /* 0x00000400000c7882 */ /* 0x000fe20000000000 */
[----:B------:R-:W0:Y:S01]  /*b500*/  LDCU UR13, c[0x0][0x360] ;  /* 0x00006c00ff0d77ac */ /* 0x000e220008000800 */
        /* <DEDUP_REMOVED lines=8> */
[----:B------:R-:W-:-:S12]  /*b590*/  ULEA UR12, UR17, UR12, 0x18 ;  /* 0x0000000c110c7291 */ /* 0x000fd8000f8ec0ff */
.L_x_173:
        /* <DEDUP_REMOVED lines=66> */
.L_x_172:
[----:B------:R-:W-:Y:S05]  /*b9c0*/  EXIT ;  /* 0x000000000000794d */ /* 0x000fea0003800000 */
.L_x_137:
[----:B------:R-:W-:Y:S01]  /*b9d0*/  HFMA2 R200, -RZ, RZ, 0, 5.9604644775390625e-08 ;  /* 0x00000001ffc87431 */ /* 0x000fe200000001ff */
[----:B------:R-:W-:Y:S02]  /*b9e0*/  MOV R198, R69 ;  /* 0x0000004500c67202 */ /* 0x000fe40000000f00 */
[----:B------:R-:W-:Y:S02]  /*b9f0*/  MOV R201, RZ ;  /* 0x000000ff00c97202 */ /* 0x000fe40000000f00 */
[----:B------:R-:W-:-:S07]  /*ba00*/  MOV R75, 0xffffffff ;  /* 0xffffffff004b7802 */ /* 0x000fce0000000f00 */
[----:B01---5:R-:W-:Y:S05]  /*ba10*/  WARPSYNC.COLLECTIVE R75, `(.L_x_174) ;  /* 0x000000004b087348 */ /* 0x023fea0003c00000 */
[----:B------:R2:W3:Y:S02]  /*ba20*/  SHFL.UP P6, R74, R198, R200, R201 ;  /* 0x040000c8c64a7389 */ /* 0x0004e400000c00c9 */
[----:B0123-5:R-:W-:Y:S05]  /*ba30*/  ENDCOLLECTIVE ;  /* 0x000000000000791b */ /* 0x02ffea0003800000 */
.L_x_174:
[----:B------:R-:W-:Y:S02]  /*ba40*/  MOV R198, R192 ;  /* 0x000000c000c67202 */ /* 0x000fe40000000f00 */
[----:B------:R-:W-:-:S07]  /*ba50*/  MOV R68, R74 ;  /* 0x0000004a00447202 */ /* 0x000fce0000000f00 */
[----:B------:R-:W-:Y:S05]  /*ba60*/  WARPSYNC.COLLECTIVE R75, `(.L_x_175) ;  /* 0x000000004b087348 */ /* 0x000fea0003c00000 */
[----:B------:R0:W1:Y:S02]  /*ba70*/  SHFL.UP P6, R74, R198, R200, R201 ;  /* 0x040000c8c64a7389 */ /* 0x00006400000c00c9 */
[----:B01----:R-:W-:Y:S05]  /*ba80*/  ENDCOLLECTIVE ;  /* 0x000000000000791b */ /* 0x003fea0003800000 */
.L_x_175:
[----:B------:R-:W-:Y:S02]  /*ba90*/  MOV R198, R193 ;  /* 0x000000c100c67202 */ /* 0x000fe40000000f00 */
[----:B------:R-:W-:-:S07]  /*baa0*/  MOV R70, R74 ;  /* 0x0000004a00467202 */ /* 0x000fce0000000f00 */
[----:B------:R-:W-:Y:S05]  /*bab0*/  WARPSYNC.COLLECTIVE R75, `(.L_x_176) ;  /* 0x000000004b087348 */ /* 0x000fea0003c00000 */
[----:B------:R0:W1:Y:S02]  /*bac0*/  SHFL.UP P6, R74, R198, R200, R201 ;  /* 0x040000c8c64a7389 */ /* 0x00006400000c00c9 */
[----:B01----:R-:W-:Y:S05]  /*bad0*/  ENDCOLLECTIVE ;  /* 0x000000000000791b */ /* 0x003fea0003800000 */
.L_x_176:
[-C--:B------:R-:W-:Y:S01]  /*bae0*/  FMUL.FTZ R195, R192, R70.reuse ;  /* 0x00000046c0c37220 */ /* 0x080fe20000410000 */
[----:B------:R-:W-:Y:S01]  /*baf0*/  FMUL.FTZ R197, R69, R70 ;  /* 0x0000004645c57220 */ /* 0x000fe20000410000 */
[----:B------:R-:W-:Y:S02]  /*bb00*/  MOV R198, R194 ;  /* 0x000000c200c67202 */ /* 0x000fe40000000f00 */
[----:B------:R-:W-:-:S07]  /*bb10*/  MOV R71, R74 ;  /* 0x0000004a00477202 */ /* 0x000fce0000000f00 */
[----:B------:R-:W-:Y:S05]  /*bb20*/  WARPSYNC.COLLECTIVE R75, `(.L_x_177) ;  /* 0x000000004b087348 */ /* 0x000fea0003c00000 */
[----:B------:R0:W1:Y:S02]  /*bb30*/  SHFL.UP P6, R74, R198, R200, R201 ;  /* 0x040000c8c64a7389 */ /* 0x00006400000c00c9 */
[----:B01----:R-:W-:Y:S05]  /*bb40*/  ENDCOLLECTIVE ;  /* 0x000000000000791b */ /* 0x003fea0003800000 */
.L_x_177:
        /* <DEDUP_REMOVED lines=13> */
.L_x_178:
[----:B------:R-:W-:Y:S02]  /*bc20*/  MOV R198, R192 ;  /* 0x000000c000c67202 */ /* 0x000fe40000000f00 */
[----:B------:R-:W-:-:S07]  /*bc30*/  MOV R68, R74 ;  /* 0x0000004a00447202 */ /* 0x000fce0000000f00 */
[----:B------:R-:W-:Y:S05]  /*bc40*/  WARPSYNC.COLLECTIVE R75, `(.L_x_179) ;  /* 0x000000004b087348 */ /* 0x000fea0003c00000 */
[----:B------:R0:W1:Y:S02]  /*bc50*/  SHFL.UP P6, R74, R198, R200, R201 ;  /* 0x040000c8c64a7389 */ /* 0x00006400000c00c9 */
[----:B01----:R-:W-:Y:S05]  /*bc60*/  ENDCOLLECTIVE ;  /* 0x000000000000791b */ /* 0x003fea0003800000 */
.L_x_179:
[----:B------:R-:W-:Y:S02]  /*bc70*/  MOV R198, R193 ;  /* 0x000000c100c67202 */ /* 0x000fe40000000f00 */
[----:B------:R-:W-:-:S07]  /*bc80*/  MOV R70, R74 ;  /* 0x0000004a00467202 */ /* 0x000fce0000000f00 */
[----:B------:R-:W-:Y:S05]  /*bc90*/  WARPSYNC.COLLECTIVE R75, `(.L_x_180) ;  /* 0x000000004b087348 */ /* 0x000fea0003c00000 */
[----:B------:R0:W1:Y:S02]  /*bca0*/  SHFL.UP P6, R74, R198, R200, R201 ;  /* 0x040000c8c64a7389 */ /* 0x00006400000c00c9 */
[----:B01----:R-:W-:Y:S05]  /*bcb0*/  ENDCOLLECTIVE ;  /* 0x000000000000791b */ /* 0x003fea0003800000 */
.L_x_180:
[-C--:B------:R-:W-:Y:S01]  /*bcc0*/  FMUL.FTZ R195, R192, R70.reuse ;  /* 0x00000046c0c37220 */ /* 0x080fe20000410000 */
[----:B------:R-:W-:Y:S01]  /*bcd0*/  FMUL.FTZ R197, R69, R70 ;  /* 0x0000004645c57220 */ /* 0x000fe20000410000 */
[----:B------:R-:W-:Y:S02]  /*bce0*/  MOV R198, R194 ;  /* 0x000000c200c67202 */ /* 0x000fe40000000f00 */
[----:B------:R-:W-:-:S07]  /*bcf0*/  MOV R71, R74 ;  /* 0x0000004a00477202 */ /* 0x000fce0000000f00 */
[----:B------:R-:W-:Y:S05]  /*bd00*/  WARPSYNC.COLLECTIVE R75, `(.L_x_181) ;  /* 0x000000004b087348 */ /* 0x000fea0003c00000 */
[----:B------:R0:W1:Y:S02]  /*bd10*/  SHFL.UP P6, R74, R198, R200, R201 ;  /* 0x040000c8c64a7389 */ /* 0x00006400000c00c9 */
[----:B01----:R-:W-:Y:S05]  /*bd20*/  ENDCOLLECTIVE ;  /* 0x000000000000791b */ /* 0x003fea0003800000 */
.L_x_181:
        /* <DEDUP_REMOVED lines=13> */
.L_x_182:
[----:B------:R-:W-:Y:S02]  /*be00*/  MOV R198, R192 ;  /* 0x000000c000c67202 */ /* 0x000fe40000000f00 */
[----:B------:R-:W-:-:S07]  /*be10*/  MOV R68, R74 ;  /* 0x0000004a00447202 */ /* 0x000fce0000000f00 */
[----:B------:R-:W-:Y:S05]  /*be20*/  WARPSYNC.COLLECTIVE R75, `(.L_x_183) ;  /* 0x000000004b087348 */ /* 0x000fea0003c00000 */
[----:B------:R0:W1:Y:S02]  /*be30*/  SHFL.UP P6, R74, R198, R200, R201 ;  /* 0x040000c8c64a7389 */ /* 0x00006400000c00c9 */
[----:B01----:R-:W-:Y:S05]  /*be40*/  ENDCOLLECTIVE ;  /* 0x000000000000791b */ /* 0x003fea0003800000 */
.L_x_183:
[----:B------:R-:W-:Y:S02]  /*be50*/  MOV R198, R193 ;  /* 0x000000c100c67202 */ /* 0x000fe40000000f00 */
[----:B------:R-:W-:-:S07]  /*be60*/  MOV R70, R74 ;  /* 0x0000004a00467202 */ /* 0x000fce0000000f00 */
[----:B------:R-:W-:Y:S05]  /*be70*/  WARPSYNC.COLLECTIVE R75, `(.L_x_184) ;  /* 0x000000004b087348 */ /* 0x000fea0003c00000 */
[----:B------:R0:W1:Y:S02]  /*be80*/  SHFL.UP P6, R74, R198, R200, R201 ;  /* 0x040000c8c64a7389 */ /* 0x00006400000c00c9 */
[----:B01----:R-:W-:Y:S05]  /*be90*/  ENDCOLLECTIVE ;  /* 0x000000000000791b */ /* 0x003fea0003800000 */
.L_x_184:
[-C--:B------:R-:W-:Y:S01]  /*bea0*/  FMUL.FTZ R195, R192, R70.reuse ;  /* 0x00000046c0c37220 */ /* 0x080fe20000410000 */
[----:B------:R-:W-:Y:S01]  /*beb0*/  FMUL.FTZ R197, R69, R70 ;  /* 0x0000004645c57220 */ /* 0x000fe20000410000 */
[----:B------:R-:W-:Y:S02]  /*bec0*/  MOV R198, R194 ;  /* 0x000000c200c67202 */ /* 0x000fe40000000f00 */
[----:B------:R-:W-:-:S07]  /*bed0*/  MOV R71, R74 ;  /* 0x0000004a00477202 */ /* 0x000fce0000000f00 */
[----:B------:R-:W-:Y:S05]  /*bee0*/  WARPSYNC.COLLECTIVE R75, `(.L_x_185) ;  /* 0x000000004b087348 */ /* 0x000fea0003c00000 */
[----:B------:R0:W1:Y:S02]  /*bef0*/  SHFL.UP P6, R74, R198, R200, R201 ;  /* 0x040000c8c64a7389 */ /* 0x00006400000c00c9 */
[----:B01----:R-:W-:Y:S05]  /*bf00*/  ENDCOLLECTIVE ;  /* 0x000000000000791b */ /* 0x003fea0003800000 */
.L_x_185:
        /* <DEDUP_REMOVED lines=13> */
.L_x_186:
[----:B------:R-:W-:Y:S02]  /*bfe0*/  MOV R198, R192 ;  /* 0x000000c000c67202 */ /* 0x000fe40000000f00 */
[----:B------:R-:W-:-:S07]  /*bff0*/  MOV R68, R74 ;  /* 0x0000004a00447202 */ /* 0x000fce0000000f00 */
[----:B------:R-:W-:Y:S05]  /*c000*/  WARPSYNC.COLLECTIVE R75, `(.L_x_187) ;  /* 0x000000004b087348 */ /* 0x000fea0003c00000 */
[----:B------:R0:W1:Y:S02]  /*c010*/  SHFL.UP P6, R74, R198, R200, R201 ;  /* 0x040000c8c64a7389 */ /* 0x00006400000c00c9 */
[----:B01----:R-:W-:Y:S05]  /*c020*/  ENDCOLLECTIVE ;  /* 0x000000000000791b */ /* 0x003fea0003800000 */
.L_x_187:
[----:B------:R-:W-:Y:S02]  /*c030*/  MOV R198, R193 ;  /* 0x000000c100c67202 */ /* 0x000fe40000000f00 */
[----:B------:R-:W-:-:S07]  /*c040*/  MOV R70, R74 ;  /* 0x0000004a00467202 */ /* 0x000fce0000000f00 */
[----:B------:R-:W-:Y:S05]  /*c050*/  WARPSYNC.COLLECTIVE R75, `(.L_x_188) ;  /* 0x000000004b087348 */ /* 0x000fea0003c00000 */
[----:B------:R0:W1:Y:S02]  /*c060*/  SHFL.UP P6, R74, R198, R200, R201 ;  /* 0x040000c8c64a7389 */ /* 0x00006400000c00c9 */
[----:B01----:R-:W-:Y:S05]  /*c070*/  ENDCOLLECTIVE ;  /* 0x000000000000791b */ /* 0x003fea0003800000 */
.L_x_188:
[-C--:B------:R-:W-:Y:S01]  /*c080*/  FMUL.FTZ R195, R192, R70.reuse ;  /* 0x00000046c0c37220 */ /* 0x080fe20000410000 */
[----:B------:R-:W-:Y:S01]  /*c090*/  FMUL.FTZ R197, R69, R70 ;  /* 0x0000004645c57220 */ /* 0x000fe20000410000 */
[----:B------:R-:W-:Y:S02]  /*c0a0*/  MOV R198, R194 ;  /* 0x000000c200c67202 */ /* 0x000fe40000000f00 */
[----:B------:R-:W-:-:S07]  /*c0b0*/  MOV R71, R74 ;  /* 0x0000004a00477202 */ /* 0x000fce0000000f00 */
[----:B------:R-:W-:Y:S05]  /*c0c0*/  WARPSYNC.COLLECTIVE R75, `(.L_x_189) ;  /* 0x000000004b087348 */ /* 0x000fea0003c00000 */
[----:B------:R0:W1:Y:S02]  /*c0d0*/  SHFL.UP P6, R74, R198, R200, R201 ;  /* 0x040000c8c64a7389 */ /* 0x00006400000c00c9 */
[----:B01----:R-:W-:Y:S05]  /*c0e0*/  ENDCOLLECTIVE ;  /* 0x000000000000791b */ /* 0x003fea0003800000 */
.L_x_189:
        /* <DEDUP_REMOVED lines=13> */
.L_x_190:
[----:B------:R-:W-:Y:S02]  /*c1c0*/  MOV R198, R192 ;  /* 0x000000c000c67202 */ /* 0x000fe40000000f00 */
[----:B------:R-:W-:-:S07]  /*c1d0*/  MOV R68, R74 ;  /* 0x0000004a00447202 */ /* 0x000fce0000000f00 */
[----:B------:R-:W-:Y:S05]  /*c1e0*/  WARPSYNC.COLLECTIVE R75, `(.L_x_191) ;  /* 0x000000004b087348 */ /* 0x000fea0003c00000 */
[----:B------:R0:W1:Y:S02]  /*c1f0*/  SHFL.UP P6, R74, R198, R200, R201 ;  /* 0x040000c8c64a7389 */ /* 0x00006400000c00c9 */
[----:B01----:R-:W-:Y:S05]  /*c200*/  ENDCOLLECTIVE ;  /* 0x000000000000791b */ /* 0x003fea0003800000 */
.L_x_191:
[----:B------:R-:W-:Y:S02]  /*c210*/  MOV R198, R193 ;  /* 0x000000c100c67202 */ /* 0x000fe40000000f00 */
[----:B------:R-:W-:-:S07]  /*c220*/  MOV R70, R74 ;  /* 0x0000004a00467202 */ /* 0x000fce0000000f00 */
[----:B------:R-:W-:Y:S05]  /*c230*/  WARPSYNC.COLLECTIVE R75, `(.L_x_192) ;  /* 0x000000004b087348 */ /* 0x000fea0003c00000 */
[----:B------:R0:W1:Y:S02]  /*c240*/  SHFL.UP P6, R74, R198, R200, R201 ;  /* 0x040000c8c64a7389 */ /* 0x00006400000c00c9 */
[----:B01----:R-:W-:Y:S05]  /*c250*/  ENDCOLLECTIVE ;  /* 0x000000000000791b */ /* 0x003fea0003800000 */
.L_x_192:
[----:B------:R-:W-:Y:S02]  /*c260*/  MOV R198, R194 ;  /* 0x000000c200c67202 */ /* 0x000fe40000000f00 */
[----:B------:R-:W-:-:S07]  /*c270*/  MOV R71, R74 ;  /* 0x0000004a00477202 */ /* 0x000fce0000000f00 */
[----:B------:R-:W-:Y:S05]  /*c280*/  WARPSYNC.COLLECTIVE R75, `(.L_x_193) ;  /* 0x000000004b087348 */ /* 0x000fea0003c00000 */
[----:B------:R0:W1:Y:S02]  /*c290*/  SHFL.UP P6, R74, R198, R200, R201 ;  /* 0x040000c8c64a7389 */ /* 0x00006400000c00c9 */
[----:B01----:R-:W-:Y:S05]  /*c2a0*/  ENDCOLLECTIVE ;  /* 0x000000000000791b */ /* 0x003fea0003800000 */
.L_x_193:
[----:B------:R-:W-:Y:S05]  /*c2b0*/  BRA `(.L_x_194) ;  /* 0xffffff9800ec7947 */ /* 0x000fea000383ffff */
.L_x_138:
        /* <DEDUP_REMOVED lines=8> */
.L_x_196:
[----:B------:R-:W-:Y:S05]  /*c340*/  BSYNC B0 ;  /* 0x0000000000007941 */ /* 0x000fea0003800000 */
.L_x_195:
[----:B------:R-:W-:Y:S05]  /*c350*/  BRA `(.L_x_197) ;  /* 0xffffff9800f87947 */ /* 0x000fea000383ffff */
.L_x_139:
        /* <DEDUP_REMOVED lines=8> */
.L_x_199:
[----:B------:R-:W-:Y:S05]  /*c3e0*/  BSYNC B0 ;  /* 0x0000000000007941 */ /* 0x000fea0003800000 */
.L_x_198:
[----:B------:R-:W-:Y:S05]  /*c3f0*/  BRA `(.L_x_200) ;  /* 0xffffff9800d87947 */ /* 0x000fea000383ffff */
.L_x_140:
        /* <DEDUP_REMOVED lines=8> */
.L_x_202:
[----:B------:R-:W-:Y:S05]  /*c480*/  BSYNC B0 ;  /* 0x0000000000007941 */ /* 0x000fea0003800000 */
.L_x_201:
[----:B------:R-:W-:Y:S05]  /*c490*/  BRA `(.L_x_203) ;  /* 0xffffff9800b87947 */ /* 0x000fea000383ffff */
.L_x_141:
        /* <DEDUP_REMOVED lines=8> */
.L_x_205:
[----:B------:R-:W-:Y:S05]  /*c520*/  BSYNC B0 ;  /* 0x0000000000007941 */ /* 0x000fea0003800000 */
.L_x_204:
[----:B------:R-:W-:Y:S05]  /*c530*/  BRA `(.L_x_206) ;  /* 0xffffff9800987947 */ /* 0x000fea000383ffff */
.L_x_142:
        /* <DEDUP_REMOVED lines=8> */
.L_x_208:
[----:B------:R-:W-:Y:S05]  /*c5c0*/  BSYNC B0 ;  /* 0x0000000000007941 */ /* 0x000fea0003800000 */
.L_x_207:
        /* <DEDUP_REMOVED lines=10> */
.L_x_209:
[----:B------:R-:W-:Y:S02]  /*c670*/  MOV R198, R193 ;  /* 0x000000c100c67202 */ /* 0x000fe40000000f00 */
[----:B------:R-:W-:-:S07]  /*c680*/  MOV R195, R74 ;  /* 0x0000004a00c37202 */ /* 0x000fce0000000f00 */
[----:B------:R-:W-:Y:S05]  /*c690*/  WARPSYNC.COLLECTIVE R75, `(.L_x_210) ;  /* 0x000000004b087348 */ /* 0x000fea0003c00000 */
[----:B------:R0:W1:Y:S02]  /*c6a0*/  SHFL.UP P6, R74, R198, R200, R201 ;  /* 0x040000c8c64a7389 */ /* 0x00006400000c00c9 */
[----:B01----:R-:W-:Y:S05]  /*c6b0*/  ENDCOLLECTIVE ;  /* 0x000000000000791b */ /* 0x003fea0003800000 */
.L_x_210:
[----:B------:R-:W-:Y:S02]  /*c6c0*/  MOV R198, R194 ;  /* 0x000000c200c67202 */ /* 0x000fe40000000f00 */
[----:B------:R-:W-:-:S07]  /*c6d0*/  MOV R193, R74 ;  /* 0x0000004a00c17202 */ /* 0x000fce0000000f00 */
[----:B------:R-:W-:Y:S05]  /*c6e0*/  WARPSYNC.COLLECTIVE R75, `(.L_x_211) ;  /* 0x000000004b087348 */ /* 0x000fea0003c00000 */
[----:B------:R0:W1:Y:S02]  /*c6f0*/  SHFL.UP P6, R74, R198, R200, R201 ;  /* 0x040000c8c64a7389 */ /* 0x00006400000c00c9 */
[----:B01----:R-:W-:Y:S05]  /*c700*/  ENDCOLLECTIVE ;  /* 0x000000000000791b */ /* 0x003fea0003800000 */
.L_x_211:
[----:B------:R-:W-:Y:S02]  /*c710*/  MOV R194, R74 ;  /* 0x0000004a00c27202 */ /* 0x000fe40000000f00 */
[----:B------:R-:W-:-:S07]  /*c720*/  MOV R74, R64 ;  /* 0x00000040004a7202 */ /* 0x000fce0000000f00 */
[----:B------:R-:W-:Y:S05]  /*c730*/  WARPSYNC.COLLECTIVE R75, `(.L_x_212) ;  /* 0x000000004b087348 */ /* 0x000fea0003c00000 */
[----:B------:R0:W1:Y:S02]  /*c740*/  SHFL.IDX P2, R68, R74, R71, R70 ;  /* 0x000000474a447389 */ /* 0x0000640000040046 */
[----:B01----:R-:W-:Y:S05]  /*c750*/  ENDCOLLECTIVE ;  /* 0x000000000000791b */ /* 0x003fea0003800000 */
.L_x_212:
[----:B------:R-:W-:Y:S02]  /*c760*/  MOV R74, R65 ;  /* 0x00000041004a7202 */ /* 0x000fe40000000f00 */
[----:B------:R-:W-:-:S07]  /*c770*/  MOV R64, R68 ;  /* 0x0000004400407202 */ /* 0x000fce0000000f00 */
[----:B------:R-:W-:Y:S05]  /*c780*/  WARPSYNC.COLLECTIVE R75, `(.L_x_213) ;  /* 0x000000004b087348 */ /* 0x000fea0003c00000 */
[----:B------:R0:W1:Y:S02]  /*c790*/  SHFL.IDX P2, R68, R74, R71, R70 ;  /* 0x000000474a447389 */ /* 0x0000640000040046 */
[----:B01----:R-:W-:Y:S05]  /*c7a0*/  ENDCOLLECTIVE ;  /* 0x000000000000791b */ /* 0x003fea0003800000 */
.L_x_213:
[----:B------:R-:W-:Y:S02]  /*c7b0*/  MOV R74, R66 ;  /* 0x00000042004a7202 */ /* 0x000fe40000000f00 */
[----:B------:R-:W-:-:S07]  /*c7c0*/  MOV R196, R68 ;  /* 0x0000004400c47202 */ /* 0x000fce0000000f00 */
[----:B------:R-:W-:Y:S05]  /*c7d0*/  WARPSYNC.COLLECTIVE R75, `(.L_x_214) ;  /* 0x000000004b087348 */ /* 0x000fea0003c00000 */
[----:B------:R0:W1:Y:S02]  /*c7e0*/  SHFL.IDX P2, R68, R74, R71, R70 ;  /* 0x000000474a447389 */ /* 0x0000640000040046 */
[----:B01----:R-:W-:Y:S05]  /*c7f0*/  ENDCOLLECTIVE ;  /* 0x000000000000791b */ /* 0x003fea0003800000 */
.L_x_214:
[----:B------:R-:W-:Y:S02]  /*c800*/  MOV R74, R67 ;  /* 0x00000043004a7202 */ /* 0x000fe40000000f00 */
[----:B------:R-:W-:-:S07]  /*c810*/  MOV R66, R68 ;  /* 0x0000004400427202 */ /* 0x000fce0000000f00 */
[----:B------:R-:W-:Y:S05]  /*c820*/  WARPSYNC.COLLECTIVE R75, `(.L_x_215) ;  /* 0x000000004b087348 */ /* 0x000fea0003c00000 */
[----:B------:R0:W1:Y:S02]  /*c830*/  SHFL.IDX P2, R68, R74, R71, R70 ;  /* 0x000000474a447389 */ /* 0x0000640000040046 */
[----:B01----:R-:W-:Y:S05]  /*c840*/  ENDCOLLECTIVE ;  /* 0x000000000000791b */ /* 0x003fea0003800000 */
.L_x_215:
[----:B------:R-:W-:Y:S01]  /*c850*/  MOV R67, R68 ;  /* 0x0000004400437202 */ /* 0x000fe20000000f00 */
[----:B------:R-:W-:Y:S06]  /*c860*/  BRA `(.L_x_216) ;  /* 0xffffff9400f47947 */ /* 0x000fec000383ffff */
.L_x_144:
[----:B------:R-:W-:Y:S01]  /*c870*/  HFMA2 R233, -RZ, RZ, 0, 5.9604644775390625e-08 ;  /* 0x00000001ffe97431 */ /* 0x000fe200000001ff */
[----:B------:R-:W-:Y:S02]  /*c880*/  MOV R236, R224 ;  /* 0x000000e000ec7202 */ /* 0x000fe40000000f00 */
[----:B------:R-:W-:Y:S02]  /*c890*/  MOV R238, 0x1f ;  /* 0x0000001f00ee7802 */ /* 0x000fe40000000f00 */
[----:B------:R-:W-:-:S07]  /*c8a0*/  MOV R75, 0xffffffff ;  /* 0xffffffff004b7802 */ /* 0x000fce0000000f00 */
[----:B0-----:R-:W-:Y:S05]  /*c8b0*/  WARPSYNC.COLLECTIVE R75, `(.L_x_217) ;  /* 0x000000004b087348 */ /* 0x001fea0003c00000 */
[----:B------:R1:W2:Y:S02]  /*c8c0*/  SHFL.DOWN P0, R232, R236, R233, R238 ;  /* 0x080000e9ece87389 */ /* 0x0002a400000000ee */
[----:B012---:R-:W-:Y:S05]  /*c8d0*/  ENDCOLLECTIVE ;  /* 0x000000000000791b */ /* 0x007fea0003800000 */
.L_x_217:
[----:B------:R-:W-:Y:S02]  /*c8e0*/  MOV R236, R73 ;  /* 0x0000004900ec7202 */ /* 0x000fe40000000f00 */
[----:B------:R-:W-:-:S07]  /*c8f0*/  MOV R68, R232 ;  /* 0x000000e800447202 */ /* 0x000fce0000000f00 */
[----:B------:R-:W-:Y:S05]  /*c900*/  WARPSYNC.COLLECTIVE R75, `(.L_x_218) ;  /* 0x000000004b087348 */ /* 0x000fea0003c00000 */
[----:B------:R0:W1:Y:S02]  /*c910*/  SHFL.DOWN P0, R232, R236, R233, R238 ;  /* 0x080000e9ece87389 */ /* 0x00006400000000ee */
[----:B01----:R-:W-:Y:S05]  /*c920*/  ENDCOLLECTIVE ;  /* 0x000000000000791b */ /* 0x003fea0003800000 */
.L_x_218:
[----:B------:R-:W-:Y:S02]  /*c930*/  MOV R236, R72 ;  /* 0x0000004800ec7202 */ /* 0x000fe40000000f00 */
[----:B------:R-:W-:-:S07]  /*c940*/  MOV R70, R232 ;  /* 0x000000e800467202 */ /* 0x000fce0000000f00 */
[----:B------:R-:W-:Y:S05]  /*c950*/  WARPSYNC.COLLECTIVE R75, `(.L_x_219) ;  /* 0x000000004b087348 */ /* 0x000fea0003c00000 */
[----:B------:R0:W1:Y:S02]  /*c960*/  SHFL.DOWN P0, R232, R236, R233, R238 ;  /* 0x080000e9ece87389 */ /* 0x00006400000000ee */
[----:B01----:R-:W-:Y:S05]  /*c970*/  ENDCOLLECTIVE ;  /* 0x000000000000791b */ /* 0x003fea0003800000 */
.L_x_219:
[----:B------:R-:W-:Y:S02]  /*c980*/  MOV R236, R69 ;  /* 0x0000004500ec7202 */ /* 0x000fe40000000f00 */
[----:B------:R-:W-:-:S07]  /*c990*/  MOV R71, R232 ;  /* 0x000000e800477202 */ /* 0x000fce0000000f00 */
[----:B------:R-:W-:Y:S05]  /*c9a0*/  WARPSYNC.COLLECTIVE R75, `(.L_x_220) ;  /* 0x000000004b087348 */ /* 0x000fea0003c00000 */
[----:B------:R0:W1:Y:S02]  /*c9b0*/  SHFL.DOWN P0, R232, R236, R233, R238 ;  /* 0x080000e9ece87389 */ /* 0x00006400000000ee */
[----:B01----:R-:W-:Y:S05]  /*c9c0*/  ENDCOLLECTIVE ;  /* 0x000000000000791b */ /* 0x003fea0003800000 */
.L_x_220:
[----:B------:R-:W-:Y:S01]  /*c9d0*/  MOV R225, R232 ;  /* 0x000000e800e17202 */ /* 0x000fe20000000f00 */
[----:B------:R-:W-:Y:S06]  /*c9e0*/  BRA `(.L_x_221) ;  /* 0xffffffac00087947 */ /* 0x000fec000383ffff */
.L_x_147:
        /* <DEDUP_REMOVED lines=8> */
.L_x_223:
[----:B------:R-:W-:Y:S05]  /*ca70*/  BSYNC B0 ;  /* 0x0000000000007941 */ /* 0x000fea0003800000 */
.L_x_222:
        /* <DEDUP_REMOVED lines=8> */
.L_x_224:
[----:B------:R-:W-:Y:S02]  /*cb00*/  MOV R236, R72 ;  /* 0x0000004800ec7202 */ /* 0x000fe40000000f00 */
[----:B------:R-:W-:-:S07]  /*cb10*/  MOV R70, R232 ;  /* 0x000000e800467202 */ /* 0x000fce0000000f00 */
[----:B------:R-:W-:Y:S05]  /*cb20*/  WARPSYNC.COLLECTIVE R75, `(.L_x_225) ;  /* 0x000000004b087348 */ /* 0x000fea0003c00000 */
[----:B------:R0:W1:Y:S02]  /*cb30*/  SHFL.DOWN P0, R232, R236, R233, R238 ;  /* 0x080000e9ece87389 */ /* 0x00006400000000ee */
[----:B01----:R-:W-:Y:S05]  /*cb40*/  ENDCOLLECTIVE ;  /* 0x000000000000791b */ /* 0x003fea0003800000 */
.L_x_225:
[----:B------:R-:W-:Y:S02]  /*cb50*/  MOV R236, R69 ;  /* 0x0000004500ec7202 */ /* 0x000fe40000000f00 */
[----:B------:R-:W-:-:S07]  /*cb60*/  MOV R71, R232 ;  /* 0x000000e800477202 */ /* 0x000fce0000000f00 */
[----:B------:R-:W-:Y:S05]  /*cb70*/  WARPSYNC.COLLECTIVE R75, `(.L_x_226) ;  /* 0x000000004b087348 */ /* 0x000fea0003c00000 */
[----:B------:R0:W1:Y:S02]  /*cb80*/  SHFL.DOWN P0, R232, R236, R233, R238 ;  /* 0x080000e9ece87389 */ /* 0x00006400000000ee */
[----:B01----:R-:W-:Y:S05]  /*cb90*/  ENDCOLLECTIVE ;  /* 0x000000000000791b */ /* 0x003fea0003800000 */
.L_x_226:
[----:B------:R-:W-:Y:S01]  /*cba0*/  MOV R225, R232 ;  /* 0x000000e800e17202 */ /* 0x000fe20000000f00 */
[----:B------:R-:W-:Y:S06]  /*cbb0*/  BRA `(.L_x_227) ;  /* 0xffffffa800e47947 */ /* 0x000fec000383ffff */
.L_x_150:
        /* <DEDUP_REMOVED lines=8> */
.L_x_229:
[----:B------:R-:W-:Y:S05]  /*cc40*/  BSYNC B0 ;  /* 0x0000000000007941 */ /* 0x000fea0003800000 */
.L_x_228:
        /* <DEDUP_REMOVED lines=8> */
.L_x_230:
[----:B------:R-:W-:Y:S02]  /*ccd0*/  MOV R236, R72 ;  /* 0x0000004800ec7202 */ /* 0x000fe40000000f00 */
[----:B------:R-:W-:-:S07]  /*cce0*/  MOV R70, R232 ;  /* 0x000000e800467202 */ /* 0x000fce0000000f00 */
[----:B------:R-:W-:Y:S05]  /*ccf0*/  WARPSYNC.COLLECTIVE R75, `(.L_x_231) ;  /* 0x000000004b087348 */ /* 0x000fea0003c00000 */
[----:B------:R0:W1:Y:S02]  /*cd00*/  SHFL.DOWN P0, R232, R236, R233, R238 ;  /* 0x080000e9ece87389 */ /* 0x00006400000000ee */
[----:B01----:R-:W-:Y:S05]  /*cd10*/  ENDCOLLECTIVE ;  /* 0x000000000000791b */ /* 0x003fea0003800000 */
.L_x_231:
[----:B------:R-:W-:Y:S02]  /*cd20*/  MOV R236, R69 ;  /* 0x0000004500ec7202 */ /* 0x000fe40000000f00 */
[----:B------:R-:W-:-:S07]  /*cd30*/  MOV R71, R232 ;  /* 0x000000e800477202 */ /* 0x000fce0000000f00 */
[----:B------:R-:W-:Y:S05]  /*cd40*/  WARPSYNC.COLLECTIVE R75, `(.L_x_232) ;  /* 0x000000004b087348 */ /* 0x000fea0003c00000 */
[----:B------:R0:W1:Y:S02]  /*cd50*/  SHFL.DOWN P0, R232, R236, R233, R238 ;  /* 0x080000e9ece87389 */ /* 0x00006400000000ee */
[----:B01----:R-:W-:Y:S05]  /*cd60*/  ENDCOLLECTIVE ;  /* 0x000000000000791b */ /* 0x003fea0003800000 */
.L_x_232:
[----:B------:R-:W-:Y:S01]  /*cd70*/  MOV R225, R232 ;  /* 0x000000e800e17202 */ /* 0x000fe20000000f00 */
[----:B------:R-:W-:Y:S06]  /*cd80*/  BRA `(.L_x_233) ;  /* 0xffffffa800c07947 */ /* 0x000fec000383ffff */
.L_x_153:
        /* <DEDUP_REMOVED lines=8> */
.L_x_235:
[----:B------:R-:W-:Y:S05]  /*ce10*/  BSYNC B0 ;  /* 0x0000000000007941 */ /* 0x000fea0003800000 */
.L_x_234:
        /* <DEDUP_REMOVED lines=8> */
.L_x_236:
[----:B------:R-:W-:Y:S02]  /*cea0*/  MOV R236, R72 ;  /* 0x0000004800ec7202 */ /* 0x000fe40000000f00 */
[----:B------:R-:W-:-:S07]  /*ceb0*/  MOV R70, R232 ;  /* 0x000000e800467202 */ /* 0x000fce0000000f00 */
[----:B------:R-:W-:Y:S05]  /*cec0*/  WARPSYNC.COLLECTIVE R75, `(.L_x_237) ;  /* 0x000000004b087348 */ /* 0x000fea0003c00000 */
[----:B------:R0:W1:Y:S02]  /*ced0*/  SHFL.DOWN P0, R232, R236, R233, R238 ;  /* 0x080000e9ece87389 */ /* 0x00006400000000ee */
[----:B01----:R-:W-:Y:S05]  /*cee0*/  ENDCOLLECTIVE ;  /* 0x000000000000791b */ /* 0x003fea0003800000 */
.L_x_237:
[----:B------:R-:W-:Y:S02]  /*cef0*/  MOV R236, R69 ;  /* 0x0000004500ec7202 */ /* 0x000fe40000000f00 */
[----:B------:R-:W-:-:S07]  /*cf00*/  MOV R71, R232 ;  /* 0x000000e800477202 */ /* 0x000fce0000000f00 */
[----:B------:R-:W-:Y:S05]  /*cf10*/  WARPSYNC.COLLECTIVE R75, `(.L_x_238) ;  /* 0x000000004b087348 */ /* 0x000fea0003c00000 */
[----:B------:R0:W1:Y:S02]  /*cf20*/  SHFL.DOWN P0, R232, R236, R233, R238 ;  /* 0x080000e9ece87389 */ /* 0x00006400000000ee */
[----:B01----:R-:W-:Y:S05]  /*cf30*/  ENDCOLLECTIVE ;  /* 0x000000000000791b */ /* 0x003fea0003800000 */
.L_x_238:
[----:B------:R-:W-:Y:S01]  /*cf40*/  MOV R225, R232 ;  /* 0x000000e800e17202 */ /* 0x000fe20000000f00 */
[----:B------:R-:W-:Y:S06]  /*cf50*/  BRA `(.L_x_239) ;  /* 0xffffffa8009c7947 */ /* 0x000fec000383ffff */
.L_x_156:
        /* <DEDUP_REMOVED lines=8> */
.L_x_241:
[----:B------:R-:W-:Y:S05]  /*cfe0*/  BSYNC B0 ;  /* 0x0000000000007941 */ /* 0x000fea0003800000 */
.L_x_240:
        /* <DEDUP_REMOVED lines=8> */
.L_x_242:
[----:B------:R-:W-:Y:S02]  /*d070*/  MOV R236, R72 ;  /* 0x0000004800ec7202 */ /* 0x000fe40000000f00 */
[----:B------:R-:W-:-:S07]  /*d080*/  MOV R70, R232 ;  /* 0x000000e800467202 */ /* 0x000fce0000000f00 */
[----:B------:R-:W-:Y:S05]  /*d090*/  WARPSYNC.COLLECTIVE R75, `(.L_x_243) ;  /* 0x000000004b087348 */ /* 0x000fea0003c00000 */
[----:B------:R0:W1:Y:S02]  /*d0a0*/  SHFL.DOWN P0, R232, R236, R233, R238 ;  /* 0x080000e9ece87389 */ /* 0x00006400000000ee */
[----:B01----:R-:W-:Y:S05]  /*d0b0*/  ENDCOLLECTIVE ;  /* 0x000000000000791b */ /* 0x003fea0003800000 */
.L_x_243:
[----:B------:R-:W-:Y:S02]  /*d0c0*/  MOV R236, R69 ;  /* 0x0000004500ec7202 */ /* 0x000fe40000000f00 */
[----:B------:R-:W-:-:S07]  /*d0d0*/  MOV R71, R232 ;  /* 0x000000e800477202 */ /* 0x000fce0000000f00 */
[----:B------:R-:W-:Y:S05]  /*d0e0*/  WARPSYNC.COLLECTIVE R75, `(.L_x_244) ;  /* 0x000000004b087348 */ /* 0x000fea0003c00000 */
[----:B------:R0:W1:Y:S02]  /*d0f0*/  SHFL.DOWN P0, R232, R236, R233, R238 ;  /* 0x080000e9ece87389 */ /* 0x00006400000000ee */
[----:B01----:R-:W-:Y:S05]  /*d100*/  ENDCOLLECTIVE ;  /* 0x000000000000791b */ /* 0x003fea0003800000 */
.L_x_244:
[----:B------:R-:W-:Y:S01]  /*d110*/  MOV R74, R232 ;  /* 0x000000e8004a7202 */ /* 0x000fe20000000f00 */
[----:B------:R-:W-:Y:S06]  /*d120*/  BRA `(.L_x_245) ;  /* 0xffffffa800787947 */ /* 0x000fec000383ffff */
.L_x_159:
        /* <DEDUP_REMOVED lines=8> */
.L_x_247:
[----:B------:R-:W-:Y:S05]  /*d1b0*/  BSYNC B0 ;  /* 0x0000000000007941 */ /* 0x000fea0003800000 */
.L_x_246:
        /* <DEDUP_REMOVED lines=9> */
.L_x_248:
[----:B------:R-:W-:Y:S02]  /*d250*/  MOV R238, 0x1f ;  /* 0x0000001f00ee7802 */ /* 0x000fe40000000f00 */
[----:B------:R-:W-:Y:S02]  /*d260*/  MOV R74, R72 ;  /* 0x00000048004a7202 */ /* 0x000fe40000000f00 */
[----:B------:R-:W-:-:S07]  /*d270*/  MOV R225, R68 ;  /* 0x0000004400e17202 */ /* 0x000fce0000000f00 */
[----:B------:R-:W-:Y:S05]  /*d280*/  WARPSYNC.COLLECTIVE R75, `(.L_x_249) ;  /* 0x000000004b087348 */ /* 0x000fea0003c00000 */
[----:B------:R0:W1:Y:S02]  /*d290*/  SHFL.IDX P2, R68, R74, R71, R70 ;  /* 0x000000474a447389 */ /* 0x0000640000040046 */
[----:B01----:R-:W-:Y:S05]  /*d2a0*/  ENDCOLLECTIVE ;  /* 0x000000000000791b */ /* 0x003fea0003800000 */
.L_x_249:
        /* <DEDUP_REMOVED lines=13> */
.L_x_250:
[----:B------:R-:W-:Y:S02]  /*d380*/  MOV R74, R56 ;  /* 0x00000038004a7202 */ /* 0x000fe40000000f00 */
[----:B------:R-:W-:-:S05]  /*d390*/  MOV R233, R68 ;  /* 0x0000004400e97202 */ /* 0x000fca0000000f00 */
[----:B------:R-:W-:Y:S01]  /*d3a0*/  FADD.FTZ R228, R233, R228 ;  /* 0x000000e4e9e47221 */ /* 0x000fe20000010000 */
[----:B------:R-:W-:-:S07]  /*d3b0*/  HFMA2 R233, -RZ, RZ, 0, 5.9604644775390625e-08 ;  /* 0x00000001ffe97431 */ /* 0x000fce00000001ff */
[----:B------:R-:W-:Y:S05]  /*d3c0*/  WARPSYNC.COLLECTIVE R75, `(.L_x_251) ;  /* 0x000000004b087348 */ /* 0x000fea0003c00000 */
[----:B------:R0:W1:Y:S02]  /*d3d0*/  SHFL.DOWN P0, R232, R236, R233, R238 ;  /* 0x080000e9ece87389 */ /* 0x00006400000000ee */
[----:B01----:R-:W-:Y:S05]  /*d3e0*/  ENDCOLLECTIVE ;  /* 0x000000000000791b */ /* 0x003fea0003800000 */
.L_x_251:
[----:B------:R-:W-:Y:S02]  /*d3f0*/  MOV R236, R73 ;  /* 0x0000004900ec7202 */ /* 0x000fe40000000f00 */
[----:B------:R-:W-:-:S07]  /*d400*/  MOV R229, R232 ;  /* 0x000000e800e57202 */ /* 0x000fce0000000f00 */
[----:B------:R-:W-:Y:S05]  /*d410*/  WARPSYNC.COLLECTIVE R75, `(.L_x_252) ;  /* 0x000000004b087348 */ /* 0x000fea0003c00000 */
[----:B------:R0:W1:Y:S02]  /*d420*/  SHFL.DOWN P0, R232, R236, R233, R238 ;  /* 0x080000e9ece87389 */ /* 0x00006400000000ee */
[----:B01----:R-:W-:Y:S05]  /*d430*/  ENDCOLLECTIVE ;  /* 0x000000000000791b */ /* 0x003fea0003800000 */
.L_x_252:
[----:B------:R-:W-:Y:S02]  /*d440*/  MOV R236, R72 ;  /* 0x0000004800ec7202 */ /* 0x000fe40000000f00 */
[----:B------:R-:W-:-:S07]  /*d450*/  MOV R230, R232 ;  /* 0x000000e800e67202 */ /* 0x000fce0000000f00 */
[----:B------:R-:W-:Y:S05]  /*d460*/  WARPSYNC.COLLECTIVE R75, `(.L_x_253) ;  /* 0x000000004b087348 */ /* 0x000fea0003c00000 */
[----:B------:R0:W1:Y:S02]  /*d470*/  SHFL.DOWN P0, R232, R236, R233, R238 ;  /* 0x080000e9ece87389 */ /* 0x00006400000000ee */
[----:B01----:R-:W-:Y:S05]  /*d480*/  ENDCOLLECTIVE ;  /* 0x000000000000791b */ /* 0x003fea0003800000 */
.L_x_253:
[----:B------:R-:W-:Y:S02]  /*d490*/  MOV R236, R69 ;  /* 0x0000004500ec7202 */ /* 0x000fe40000000f00 */
[----:B------:R-:W-:-:S07]  /*d4a0*/  MOV R231, R232 ;  /* 0x000000e800e77202 */ /* 0x000fce0000000f00 */
[----:B------:R-:W-:Y:S05]  /*d4b0*/  WARPSYNC.COLLECTIVE R75, `(.L_x_254) ;  /* 0x000000004b087348 */ /* 0x000fea0003c00000 */
[----:B------:R0:W1:Y:S02]  /*d4c0*/  SHFL.DOWN P0, R232, R236, R233, R238 ;  /* 0x080000e9ece87389 */ /* 0x00006400000000ee */
[----:B01----:R-:W-:Y:S05]  /*d4d0*/  ENDCOLLECTIVE ;  /* 0x000000000000791b */ /* 0x003fea0003800000 */
.L_x_254:
[----:B------:R-:W-:Y:S05]  /*d4e0*/  WARPSYNC.COLLECTIVE R75, `(.L_x_255) ;  /* 0x000000004b087348 */ /* 0x000fea0003c00000 */
[----:B------:R0:W1:Y:S02]  /*d4f0*/  SHFL.IDX P2, R68, R74, R71, R70 ;  /* 0x000000474a447389 */ /* 0x0000640000040046 */
[----:B01----:R-:W-:Y:S05]  /*d500*/  ENDCOLLECTIVE ;  /* 0x000000000000791b */ /* 0x003fea0003800000 */
.L_x_255:
[----:B------:R-:W-:Y:S02]  /*d510*/  MOV R74, R57 ;  /* 0x00000039004a7202 */ /* 0x000fe40000000f00 */
[----:B------:R-:W-:-:S07]  /*d520*/  MOV R234, R68 ;  /* 0x0000004400ea7202 */ /* 0x000fce0000000f00 */
[----:B------:R-:W-:Y:S05]  /*d530*/  WARPSYNC.COLLECTIVE R75, `(.L_x_256) ;  /* 0x000000004b087348 */ /* 0x000fea0003c00000 */
[----:B------:R0:W1:Y:S02]  /*d540*/  SHFL.IDX P2, R68, R74, R71, R70 ;  /* 0x000000474a447389 */ /* 0x0000640000040046 */
[----:B01----:R-:W-:Y:S05]  /*d550*/  ENDCOLLECTIVE ;  /* 0x000000000000791b */ /* 0x003fea0003800000 */
.L_x_256:
[----:B------:R-:W-:Y:S02]  /*d560*/  MOV R74, R58 ;  /* 0x0000003a004a7202 */ /* 0x000fe40000000f00 */
[----:B------:R-:W-:-:S07]  /*d570*/  MOV R235, R68 ;  /* 0x0000004400eb7202 */ /* 0x000fce0000000f00 */
[----:B------:R-:W-:Y:S05]  /*d580*/  WARPSYNC.COLLECTIVE R75, `(.L_x_257) ;  /* 0x000000004b087348 */ /* 0x000fea0003c00000 */
[----:B------:R0:W1:Y:S02]  /*d590*/  SHFL.IDX P2, R68, R74, R71, R70 ;  /* 0x000000474a447389 */ /* 0x0000640000040046 */
[----:B01----:R-:W-:Y:S05]  /*d5a0*/  ENDCOLLECTIVE ;  /* 0x000000000000791b */ /* 0x003fea0003800000 */
.L_x_257:
[----:B------:R-:W-:Y:S02]  /*d5b0*/  MOV R69, R235 ;  /* 0x000000eb00457202 */ /* 0x000fe40000000f00 */
[----:B------:R-:W-:Y:S02]  /*d5c0*/  MOV R74, R59 ;  /* 0x0000003b004a7202 */ /* 0x000fe40000000f00 */
[----:B------:R-:W-:-:S07]  /*d5d0*/  MOV R236, R68 ;  /* 0x0000004400ec7202 */ /* 0x000fce0000000f00 */
[----:B------:R-:W-:Y:S05]  /*d5e0*/  WARPSYNC.COLLECTIVE R75, `(.L_x_258) ;  /* 0x000000004b087348 */ /* 0x000fea0003c00000 */
[----:B------:R0:W1:Y:S02]  /*d5f0*/  SHFL.IDX P2, R68, R74, R71, R70 ;  /* 0x000000474a447389 */ /* 0x0000640000040046 */
[----:B01----:R-:W-:Y:S05]  /*d600*/  ENDCOLLECTIVE ;  /* 0x000000000000791b */ /* 0x003fea0003800000 */
.L_x_258:
[----:B------:R-:W-:Y:S02]  /*d610*/  MOV R237, R68 ;  /* 0x0000004400ed7202 */ /* 0x000fe40000000f00 */
[----:B------:R-:W-:Y:S01]  /*d620*/  MOV R68, R234 ;  /* 0x000000ea00447202 */ /* 0x000fe20000000f00 */
[----:B------:R-:W-:Y:S06]  /*d630*/  BRA `(.L_x_259) ;  /* 0xffffffa400d47947 */ /* 0x000fec000383ffff */
.L_x_260:
        /* <DEDUP_REMOVED lines=12> */
.L_x_18657:


//--------------------- .text._Z25selective_scan_bwd_kernelI32Selective_Scan_bwd_kernel_traitsILi128ELi16ELb0ELb0ELb0ELb1ELb0EfN3c107complexIfEEEEv12SSMParamsBwd --------------------------
	.section	.text._Z25selective_scan_bwd_kernelI32Selective_Scan_bwd_kernel_traitsILi128ELi16ELb0ELb0ELb0ELb1ELb0EfN3c107complexIfEEEEv12SSMParamsBwd,"ax",@progbits
	.align	128
        .global         _Z25selective_scan_bwd_kernelI32Selective_Scan_bwd_kernel_traitsILi128ELi16ELb0ELb0ELb0ELb1ELb0EfN3c107complexIfEEEEv12SSMParamsBwd
        .type           _Z25selective_scan_bwd_kernelI32Selective_Scan_bwd_kernel_traitsILi128ELi16ELb0ELb0ELb0ELb1ELb0EfN3c107complexIfEEEEv12SSMParamsBwd,@function
        .size           _Z25selective_scan_bwd_kernelI32Selective_Scan_bwd_kernel_traitsILi128ELi16ELb0ELb0ELb0ELb1ELb0EfN3c107complexIfEEEEv12SSMParamsBwd,(.L_x_18658 - _Z25selective_scan_bwd_kernelI32Selective_Scan_bwd_kernel_traitsILi128ELi16ELb0ELb0ELb0ELb1ELb0EfN3c107complexIfEEEEv12SSMParamsBwd)
        .other          _Z25selective_scan_bwd_kernelI32Selective_Scan_bwd_kernel_traitsILi128ELi16ELb0ELb0ELb0ELb1ELb0EfN3c107complexIfEEEEv12SSMParamsBwd,@"STO_CUDA_ENTRY STV_DEFAULT"
_Z25selective_scan_bwd_kernelI32Selective_Scan_bwd_kernel_traitsILi128ELi16ELb0ELb0ELb0ELb1ELb0EfN3c107complexIfEEEEv12SSMParamsBwd:
.text._Z25selective_scan_bwd_kernelI32Selective_Scan_bwd_kernel_traitsILi128ELi16ELb0ELb0ELb0ELb1ELb0EfN3c107complexIfEEEEv12SSMParamsBwd:
        /* <DEDUP_REMOVED lines=82> */
[----:B------:R-:W-:-:S04]  /*0520*/  LOP3.LUT R0, R172, 0x1f, RZ, 0xc0, !PT ;  /* 0x0000001fac007812 */ /* 0x000fc800078ec0ff */
[----:B-1----:R-:W-:-:S07]  /*0530*/  LOP3.LUT R7, R0, 0x3e00, R3, 0xf8, !PT ;  /* 0x00003e0000077812 */ /* 0x002fce00078ef803 */
.L_x_329:
[----:B------:R-:W0:Y:S01]  /*0540*/  LDCU UR16, c[0x0][0x388] ;  /* 0x00007100ff1077ac */ /* 0x000e220008000800 */
[----:B------:R-:W-:Y:S01]  /*0550*/  SHF.L.U32 R4, R172, 0x4, RZ ;  /* 0x00000004ac047819 */ /* 0x000fe200000006ff */
[----:B------:R-:W-:Y:S01]  /*0560*/  HFMA2 R19, -RZ, RZ, 0, 0 ;  /* 0x00000000ff137431 */ /* 0x000fe200000001ff */
[----:B------:R-:W-:Y:S01]  /*0570*/  MOV R2, UR14 ;  /* 0x0000000e00027c02 */ /* 0x000fe20008000f00 */
[----:B------:R-:W-:Y:S01]  /*0580*/  ULEA UR8, UR15, 0xfffff800, 0xb ;  /* 0xfffff8000f087891 */ /* 0x000fe2000f8e58ff */
[----:B------:R-:W-:Y:S01]  /*0590*/  LOP3.LUT R33, R4, 0x3e00, RZ, 0xc0, !PT ;  /* 0x00003e0004217812 */ /* 0x000fe200078ec0ff */
[----:B------:R-:W-:Y:S01]  /*05a0*/  HFMA2 R15, -RZ, RZ, 0, 0 ;  /* 0x00000000ff0f7431 */ /* 0x000fe200000001ff */
[----:B------:R-:W-:Y:S02]  /*05b0*/  MOV R3, UR13 ;  /* 0x0000000d00037c02 */ /* 0x000fe40008000f00 */
[----:B------:R-:W-:Y:S02]  /*05c0*/  CS2R R12, SRZ ;  /* 0x00000000000c7805 */ /* 0x000fe4000001ff00 */
[----:B------:R-:W-:-:S02]  /*05d0*/  LOP3.LUT R31, R33, R0, RZ, 0xfc, !PT ;  /* 0x00000000211f7212 */ /* 0x000fc400078efcff */
[----:B------:R-:W-:Y:S02]  /*05e0*/  CS2R R10, SRZ ;  /* 0x00000000000a7805 */ /* 0x000fe4000001ff00 */
[----:B------:R-:W-:Y:S01]  /*05f0*/  LOP3.LUT R27, R33, 0x20, R0, 0xfe, !PT ;  /* 0x00000020211b7812 */ /* 0x000fe200078efe00 */
[----:B------:R-:W-:Y:S01]  /*0600*/  HFMA2 R23, -RZ, RZ, 0, 0 ;  /* 0x00000000ff177431 */ /* 0x000fe200000001ff */
[C---:B------:R-:W-:Y:S01]  /*0610*/  LOP3.LUT R4, R31.reuse, 0x60, RZ, 0xfc, !PT ;  /* 0x000000601f047812 */ /* 0x040fe200078efcff */
[----:B------:R-:W-:Y:S01]  /*0620*/  HFMA2 R26, -RZ, RZ, 0, 0 ;  /* 0x00000000ff1a7431 */ /* 0x000fe200000001ff */
[C---:B------:R-:W-:Y:S01]  /*0630*/  LOP3.LUT R5, R31.reuse, 0x80, RZ, 0xfc, !PT ;  /* 0x000000801f057812 */ /* 0x040fe200078efcff */
[----:B------:R-:W-:Y:S01]  /*0640*/  HFMA2 R30, -RZ, RZ, 0, 0 ;  /* 0x00000000ff1e7431 */ /* 0x000fe200000001ff */
[----:B------:R-:W-:Y:S01]  /*0650*/  MOV R16, RZ ;  /* 0x000000ff00107202 */ /* 0x000fe20000000f00 */
[----:B0-----:R-:W-:Y:S01]  /*0660*/  UIADD3 UR8, UPT, UPT, -UR8, UR16, URZ ;  /* 0x0000001008087290 */ /* 0x001fe2000fffe1ff */
[----:B------:R-:W-:-:S02]  /*0670*/  LOP3.LUT R14, R31, 0xe0, RZ, 0xfc, !PT ;  /* 0x000000e01f0e7812 */ /* 0x000fc400078efcff */
[----:B------:R-:W-:Y:S02]  /*0680*/  LOP3.LUT R8, R31, 0xc0, RZ, 0xfc, !PT ;  /* 0x000000c01f087812 */ /* 0x000fe400078efcff */
[----:B------:R-:W-:Y:S02]  /*0690*/  MOV R20, RZ ;  /* 0x000000ff00147202 */ /* 0x000fe40000000f00 */
[C---:B------:R-:W-:Y:S01]  /*06a0*/  ISETP.GE.AND P1, PT, R7.reuse, UR8, PT ;  /* 0x0000000807007c0c */ /* 0x040fe2000bf26270 */
[----:B------:R-:W-:Y:S01]  /*06b0*/  IMAD.WIDE.U32 R6, R7, 0x4, R2 ;  /* 0x0000000407067825 */ /* 0x000fe200078e0002 */
[----:B------:R-:W-:Y:S02]  /*06c0*/  LOP3.LUT R3, R31, 0x40, RZ, 0xfc, !PT ;  /* 0x000000401f037812 */ /* 0x000fe400078efcff */
[----:B------:R-:W-:Y:S02]  /*06d0*/  ISETP.GE.AND P0, PT, R27, UR8, PT ;  /* 0x000000081b007c0c */ /* 0x000fe4000bf06270 */
[----:B------:R-:W-:-:S02]  /*06e0*/  SHF.L.U32 R2, R31, 0x2, RZ ;  /* 0x000000021f027819 */ /* 0x000fc400000006ff */
[----:B------:R-:W-:Y:S02]  /*06f0*/  P2R R50, PR, RZ, 0x2 ;  /* 0x00000002ff327803 */ /* 0x000fe40000000000 */
[----:B------:R-:W-:Y:S01]  /*0700*/  ISETP.GE.AND P6, PT, R3, UR8, PT ;  /* 0x0000000803007c0c */ /* 0x000fe2000bfc6270 */
[----:B------:R-:W-:Y:S01]  /*0710*/  BAR.SYNC.DEFER_BLOCKING 0x0 ;  /* 0x0000000000007b1d */ /* 0x000fe20000010000 */
[----:B------:R-:W-:Y:S02]  /*0720*/  ISETP.GE.AND P5, PT, R4, UR8, PT ;  /* 0x0000000804007c0c */ /* 0x000fe4000bfa6270 */
[----:B------:R-:W-:Y:S02]  /*0730*/  P2R R51, PR, RZ, 0x1 ;  /* 0x00000001ff337803 */ /* 0x000fe40000000000 */
[----:B------:R-:W-:Y:S02]  /*0740*/  IADD3 R4, P1, PT, R2, UR12, RZ ;  /* 0x0000000c02047c10 */ /* 0x000fe4000ff3e0ff */
[----:B------:R-:W-:-:S02]  /*0750*/  LOP3.LUT R3, R31, 0xa0, RZ, 0xfc, !PT ;  /* 0x000000a01f037812 */ /* 0x000fc400078efcff */
[----:B------:R-:W-:Y:S02]  /*0760*/  IADD3 R2, P0, PT, R2, UR10, RZ ;  /* 0x0000000a02027c10 */ /* 0x000fe4000ff1e0ff */
[----:B------:R-:W-:Y:S02]  /*0770*/  ISETP.GE.AND P3, PT, R3, UR8, PT ;  /* 0x0000000803007c0c */ /* 0x000fe4000bf66270 */
[----:B------:R-:W-:Y:S02]  /*0780*/  ISETP.GE.AND P4, PT, R5, UR8, PT ;  /* 0x0000000805007c0c */ /* 0x000fe4000bf86270 */
[----:B------:R-:W-:Y:S02]  /*0790*/  IADD3.X R3, PT, PT, RZ, UR9, RZ, P0, !PT ;  /* 0x00000009ff037c10 */ /* 0x000fe400087fe4ff */
[----:B------:R-:W-:Y:S02]  /*07a0*/  IADD3.X R5, PT, PT, RZ, UR11, RZ, P1, !PT ;  /* 0x0000000bff057c10 */ /* 0x000fe40008ffe4ff */
[----:B------:R-:W-:-:S02]  /*07b0*/  ISETP.GE.AND P0, PT, R14, UR8, PT ;  /* 0x000000080e007c0c */ /* 0x000fc4000bf06270 */
[----:B------:R-:W-:Y:S02]  /*07c0*/  ISETP.NE.AND P1, PT, R50, RZ, PT ;  /* 0x000000ff3200720c */ /* 0x000fe40003f25270 */
[----:B------:R-:W-:Y:S02]  /*07d0*/  ISETP.GE.AND P2, PT, R8, UR8, PT ;  /* 0x0000000808007c0c */ /* 0x000fe4000bf46270 */
[----:B------:R-:W-:Y:S02]  /*07e0*/  CS2R R8, SRZ ;  /* 0x0000000000087805 */ /* 0x000fe4000001ff00 */
[C---:B------:R-:W-:Y:S01]  /*07f0*/  LOP3.LUT R17, R31.reuse, 0x100, RZ, 0xfc, !PT ;  /* 0x000001001f117812 */ /* 0x040fe200078efcff */
[----:B------:R-:W2:Y:S01]  /*0800*/  @!P3 LDG.E R12, desc[UR30][R6.64+0x280] ;  /* 0x0002801e060cb981 */ /* 0x000ea2000c1e1900 */
[----:B------:R-:W-:Y:S02]  /*0810*/  P2R R57, PR, RZ, 0x1 ;  /* 0x00000001ff397803 */ /* 0x000fe40000000000 */
[C---:B------:R-:W-:Y:S01]  /*0820*/  LOP3.LUT R18, R31.reuse, 0x120, RZ, 0xfc, !PT ;  /* 0x000001201f127812 */ /* 0x040fe200078efcff */
[----:B------:R-:W3:Y:S01]  /*0830*/  @!P4 LDG.E R13, desc[UR30][R6.64+0x200] ;  /* 0x0002001e060dc981 */ /* 0x000ee2000c1e1900 */
[----:B------:R-:W-:-:S02]  /*0840*/  LOP3.LUT R21, R31, 0x140, RZ, 0xfc, !PT ;  /* 0x000001401f157812 */ /* 0x000fc400078efcff */
[----:B------:R-:W-:Y:S01]  /*0850*/  LOP3.LUT R22, R31, 0x160, RZ, 0xfc, !PT ;  /* 0x000001601f167812 */ /* 0x000fe200078efcff */
[----:B------:R-:W4:Y:S01]  /*0860*/  @!P0 LDG.E R16, desc[UR30][R6.64+0x380] ;  /* 0x0003801e06108981 */ /* 0x000f22000c1e1900 */
[----:B------:R-:W-:Y:S02]  /*0870*/  ISETP.GE.AND P0, PT, R17, UR8, PT ;  /* 0x0000000811007c0c */ /* 0x000fe4000bf06270 */
[----:B------:R-:W-:Y:S01]  /*0880*/  LOP3.LUT R25, R31, 0x180, RZ, 0xfc, !PT ;  /* 0x000001801f197812 */ /* 0x000fe200078efcff */
[----:B------:R-:W5:Y:S01]  /*0890*/  @!P1 LDG.E R9, desc[UR30][R6.64] ;  /* 0x0000001e06099981 */ /* 0x000f62000c1e1900 */
[----:B------:R-:W-:Y:S02]  /*08a0*/  ISETP.GE.AND P1, PT, R27, UR8, PT ;  /* 0x000000081b007c0c */ /* 0x000fe4000bf26270 */
[----:B------:R-:W-:Y:S01]  /*08b0*/  P2R R58, PR, RZ, 0x1 ;  /* 0x00000001ff3a7803 */ /* 0x000fe20000000000 */
[----:B------:R-:W4:Y:S01]  /*08c0*/  @!P2 LDG.E R15, desc[UR30][R6.64+0x300] ;  /* 0x0003001e060fa981 */ /* 0x000f22000c1e1900 */
[----:B------:R-:W-:-:S02]  /*08d0*/  LOP3.LUT R27, R31, 0x1a0, RZ, 0xfc, !PT ;  /* 0x000001a01f1b7812 */ /* 0x000fc400078efcff */
[----:B------:R-:W-:Y:S01]  /*08e0*/  P2R R56, PR, RZ, 0x4 ;  /* 0x00000004ff387803 */ /* 0x000fe20000000000 */
[----:B------:R-:W2:Y:S01]  /*08f0*/  @!P5 LDG.E R10, desc[UR30][R6.64+0x180] ;  /* 0x0001801e060ad981 */ /* 0x000ea2000c1e1900 */
[----:B------:R-:W-:Y:S02]  /*0900*/  LOP3.LUT R29, R31, 0x1c0, RZ, 0xfc, !PT ;  /* 0x000001c01f1d7812 */ /* 0x000fe400078efcff */
[----:B------:R-:W-:Y:S01]  /*0910*/  P2R R55, PR, RZ, 0x8 ;  /* 0x00000008ff377803 */ /* 0x000fe20000000000 */
[----:B------:R-:W4:Y:S01]  /*0920*/  @!P0 LDG.E R19, desc[UR30][R6.64+0x400] ;  /* 0x0004001e06138981 */ /* 0x000f22000c1e1900 */
[----:B------:R-:W-:Y:S02]  /*0930*/  ISETP.GE.AND P0, PT, R18, UR8, PT ;  /* 0x0000000812007c0c */ /* 0x000fe4000bf06270 */
[----:B------:R-:W-:Y:S01]  /*0940*/  P2R R54, PR, RZ, 0x10 ;  /* 0x00000010ff367803 */ /* 0x000fe20000000000 */
[----:B------:R-:W3:Y:S01]  /*0950*/  @!P1 LDG.E R8, desc[UR30][R6.64+0x80] ;  /* 0x0000801e06089981 */ /* 0x000ee2000c1e1900 */
[----:B------:R-:W-:-:S02]  /*0960*/  ISETP.GE.AND P1, PT, R21, UR8, PT ;  /* 0x0000000815007c0c */ /* 0x000fc4000bf26270 */
[----:B------:R-:W-:Y:S01]  /*0970*/  LOP3.LUT R31, R31, 0x1e0, RZ, 0xfc, !PT ;  /* 0x000001e01f1f7812 */ /* 0x000fe200078efcff */
[----:B------:R-:W2:Y:S01]  /*0980*/  @!P6 LDG.E R11, desc[UR30][R6.64+0x100] ;  /* 0x0001001e060be981 */ /* 0x000ea2000c1e1900 */
[----:B------:R-:W-:Y:S02]  /*0990*/  ISETP.GE.AND P2, PT, R22, UR8, PT ;  /* 0x0000000816007c0c */ /* 0x000fe4000bf46270 */
[----:B------:R-:W-:Y:S02]  /*09a0*/  ISETP.GE.AND P3, PT, R25, UR8, PT ;  /* 0x0000000819007c0c */ /* 0x000fe4000bf66270 */
[----:B------:R-:W-:Y:S01]  /*09b0*/  P2R R53, PR, RZ, 0x20 ;  /* 0x00000020ff357803 */ /* 0x000fe20000000000 */
[----:B------:R-:W4:Y:S01]  /*09c0*/  @!P0 LDG.E R20, desc[UR30][R6.64+0x480] ;  /* 0x0004801e06148981 */ /* 0x000f22000c1e1900 */
[----:B------:R-:W-:Y:S02]  /*09d0*/  ISETP.GE.AND P4, PT, R27, UR8, PT ;  /* 0x000000081b007c0c */ /* 0x000fe4000bf86270 */
[----:B------:R-:W-:Y:S01]  /*09e0*/  P2R R52, PR, RZ, 0x40 ;  /* 0x00000040ff347803 */ /* 0x000fe20000000000 */
[----:B------:R-:W4:Y:S01]  /*09f0*/  @!P1 LDG.E R23, desc[UR30][R6.64+0x500] ;  /* 0x0005001e06179981 */ /* 0x000f22000c1e1900 */
[----:B------:R-:W-:-:S02]  /*0a00*/  ISETP.GE.AND P5, PT, R29, UR8, PT ;  /* 0x000000081d007c0c */ /* 0x000fc4000bfa6270 */
[----:B------:R-:W-:Y:S02]  /*0a10*/  ISETP.GE.AND P6, PT, R31, UR8, PT ;  /* 0x000000081f007c0c */ /* 0x000fe4000bfc6270 */
[----:B------:R-:W-:Y:S01]  /*0a20*/  MOV R24, RZ ;  /* 0x000000ff00187202 */ /* 0x000fe20000000f00 */
[----:B------:R-:W4:Y:S01]  /*0a30*/  @!P3 LDG.E R26, desc[UR30][R6.64+0x600] ;  /* 0x0006001e061ab981 */ /* 0x000f22000c1e1900 */
[----:B------:R-:W-:Y:S02]  /*0a40*/  MOV R28, RZ ;  /* 0x000000ff001c7202 */ /* 0x000fe40000000f00 */
[----:B------:R-:W-:Y:S02]  /*0a50*/  MOV R32, RZ ;  /* 0x000000ff00207202 */ /* 0x000fe40000000f00 */
[----:B------:R-:W4:Y:S04]  /*0a60*/  @!P2 LDG.E R24, desc[UR30][R6.64+0x580] ;  /* 0x0005801e0618a981 */ /* 0x000f28000c1e1900 */
[----:B------:R-:W4:Y:S04]  /*0a70*/  @!P4 LDG.E R28, desc[UR30][R6.64+0x680] ;  /* 0x0006801e061cc981 */ /* 0x000f28000c1e1900 */
[----:B------:R-:W4:Y:S04]  /*0a80*/  @!P5 LDG.E R30, desc[UR30][R6.64+0x700] ;  /* 0x0007001e061ed981 */ /* 0x000f28000c1e1900 */
[----:B------:R0:W4:Y:S01]  /*0a90*/  @!P6 LDG.E R32, desc[UR30][R6.64+0x780] ;  /* 0x0007801e0620e981 */ /* 0x000122000c1e1900 */
[----:B------:R-:W1:Y:S01]  /*0aa0*/  S2R R171, SR_LANEID ;  /* 0x0000000000ab7919 */ /* 0x000e620000000000 */
[----:B------:R-:W1:Y:S01]  /*0ab0*/  S2UR UR8, SR_CgaCtaId ;  /* 0x00000000000879c3 */ /* 0x000e620000008800 */
[----:B------:R-:W-:Y:S01]  /*0ac0*/  UMOV UR16, 0x400 ;  /* 0x0000040000107882 */ /* 0x000fe20000000000 */
[----:B------:R-:W-:-:S02]  /*0ad0*/  P2R R49, PR, RZ, 0x1 ;  /* 0x00000001ff317803 */ /* 0x000fc40000000000 */
[----:B------:R-:W-:-:S04]  /*0ae0*/  ISETP.NE.AND P0, PT, R58, RZ, PT ;  /* 0x000000ff3a00720c */ /* 0x000fc80003f05270 */
[----:B------:R-:W-:Y:S02]  /*0af0*/  P2R R48, PR, RZ, 0x1 ;  /* 0x00000001ff307803 */ /* 0x000fe40000000000 */
[----:B------:R-:W-:Y:S02]  /*0b00*/  ISETP.NE.AND P0, PT, R57, RZ, PT ;  /* 0x000000ff3900720c */ /* 0x000fe40003f05270 */
[----:B0-----:R-:W-:Y:S02]  /*0b10*/  LOP3.LUT R6, R172, 0x3e0, RZ, 0xc0, !PT ;  /* 0x000003e0ac067812 */ /* 0x001fe400078ec0ff */
[----:B------:R-:W-:Y:S01]  /*0b20*/  P2R R46, PR, RZ, 0x1 ;  /* 0x00000001ff2e7803 */ /* 0x000fe20000000000 */
[----:B-1----:R-:W-:Y:S01]  /*0b30*/  ULEA UR16, UR8, UR16, 0x18 ;  /* 0x0000001008107291 */ /* 0x002fe2000f8ec0ff */
[----:B------:R-:W-:-:S04]  /*0b40*/  IADD3 R14, PT, PT, R33, R171, RZ ;  /* 0x000000ab210e7210 */ /* 0x000fc80007ffe0ff */
        /* <DEDUP_REMOVED lines=14> */
[C---:B------:R-:W-:Y:S02]  /*0c30*/  IADD3 R35, PT, PT, R14.reuse, 0x120, RZ ;  /* 0x000001200e237810 */ /* 0x040fe40007ffe0ff */
[----:B------:R-:W-:Y:S02]  /*0c40*/  LEA.HI.SX32 R7, R7, R14, 0x1b ;  /* 0x0000000e07077211 */ /* 0x000fe400078fdaff */
[----:B------:R-:W-:Y:S02]  /*0c50*/  LEA R169, R17, UR16, 0x2 ;  /* 0x0000001011a97c11 */ /* 0x000fe4000f8e10ff */
[----:B------:R-:W-:-:S02]  /*0c60*/  IADD3 R37, PT, PT, R14, 0x140, RZ ;  /* 0x000001400e257810 */ /* 0x000fc40007ffe0ff */
[-C--:B------:R-:W-:Y:S02]  /*0c70*/  LEA.HI.SX32 R29, R29, R14.reuse, 0x1b ;  /* 0x0000000e1d1d7211 */ /* 0x080fe400078fdaff */
[----:B------:R-:W-:Y:S02]  /*0c80*/  LEA R168, R21, UR16, 0x2 ;  /* 0x0000001015a87c11 */ /* 0x000fe4000f8e10ff */
[----:B------:R-:W-:Y:S02]  /*0c90*/  IADD3 R39, PT, PT, R14, 0x160, RZ ;  /* 0x000001600e277810 */ /* 0x000fe40007ffe0ff */
[----:B------:R-:W-:Y:S02]  /*0ca0*/  LEA.HI.SX32 R31, R31, R14, 0x1b ;  /* 0x0000000e1f1f7211 */ /* 0x000fe400078fdaff */
[----:B------:R-:W-:Y:S02]  /*0cb0*/  LEA R167, R25, UR16, 0x2 ;  /* 0x0000001019a77c11 */ /* 0x000fe4000f8e10ff */
[----:B------:R-:W-:-:S02]  /*0cc0*/  ISETP.NE.AND P0, PT, R56, RZ, PT ;  /* 0x000000ff3800720c */ /* 0x000fc40003f05270 */
        /* <DEDUP_REMOVED lines=13> */
[----:B------:R-:W-:Y:S02]  /*0da0*/  P2R R44, PR, RZ, 0x1 ;  /* 0x00000001ff2c7803 */ /* 0x000fe40000000000 */
[-C--:B------:R-:W-:Y:S02]  /*0db0*/  LEA.HI.SX32 R41, R41, R14.reuse, 0x1b ;  /* 0x0000000e29297211 */ /* 0x080fe400078fdaff */
[----:B------:R-:W-:Y:S02]  /*0dc0*/  LEA R162, R33, UR16, 0x2 ;  /* 0x0000001021a27c11 */ /* 0x000fe4000f8e10ff */
[----:B------:R-:W-:Y:S02]  /*0dd0*/  ISETP.NE.AND P0, PT, R55, RZ, PT ;  /* 0x000000ff3700720c */ /* 0x000fe40003f05270 */
[----:B------:R-:W-:-:S02]  /*0de0*/  LEA.HI.SX32 R43, R43, R14, 0x1b ;  /* 0x0000000e2b2b7211 */ /* 0x000fc400078fdaff */
[----:B------:R-:W-:Y:S02]  /*0df0*/  LEA R161, R35, UR16, 0x2 ;  /* 0x0000001023a17c11 */ /* 0x000fe4000f8e10ff */
[----:B------:R-:W-:Y:S02]  /*0e00*/  SHF.L.U32 R6, R6, 0x4, RZ ;  /* 0x0000000406067819 */ /* 0x000fe400000006ff */
[-C--:B------:R-:W-:Y:S02]  /*0e10*/  LEA.HI.SX32 R45, R45, R14.reuse, 0x1b ;  /* 0x0000000e2d2d7211 */ /* 0x080fe400078fdaff */
[----:B------:R-:W-:Y:S02]  /*0e20*/  LEA R160, R37, UR16, 0x2 ;  /* 0x0000001025a07c11 */ /* 0x000fe4000f8e10ff */
[----:B------:R-:W-:Y:S02]  /*0e30*/  LEA.HI.SX32 R47, R47, R14, 0x1b ;  /* 0x0000000e2f2f7211 */ /* 0x000fe400078fdaff */
[----:B------:R-:W-:-:S02]  /*0e40*/  LEA R159, R39, UR16, 0x2 ;  /* 0x00000010279f7c11 */ /* 0x000fc4000f8e10ff */
[----:B------:R-:W-:Y:S02]  /*0e50*/  LEA R157, R41, UR16, 0x2 ;  /* 0x00000010299d7c11 */ /* 0x000fe4000f8e10ff */
[----:B------:R-:W-:Y:S02]  /*0e60*/  P2R R42, PR, RZ, 0x1 ;  /* 0x00000001ff2a7803 */ /* 0x000fe40000000000 */
[----:B------:R-:W-:Y:S02]  /*0e70*/  LEA R155, R43, UR16, 0x2 ;  /* 0x000000102b9b7c11 */ /* 0x000fe4000f8e10ff */
[----:B------:R-:W-:Y:S02]  /*0e80*/  LEA.HI.SX32 R149, R6, R6, 0x1b ;  /* 0x0000000606957211 */ /* 0x000fe400078fdaff */
[----:B------:R-:W-:Y:S02]  /*0e90*/  ISETP.NE.AND P0, PT, R54, RZ, PT ;  /* 0x000000ff3600720c */ /* 0x000fe40003f05270 */
[----:B------:R-:W-:-:S02]  /*0ea0*/  LEA R153, R45, UR16, 0x2 ;  /* 0x000000102d997c11 */ /* 0x000fc4000f8e10ff */
[----:B------:R-:W-:Y:S02]  /*0eb0*/  LEA R151, R47, UR16, 0x2 ;  /* 0x000000102f977c11 */ /* 0x000fe4000f8e10ff */
[----:B------:R-:W-:Y:S02]  /*0ec0*/  LEA R149, R149, UR16, 0x2 ;  /* 0x0000001095957c11 */ /* 0x000fe4000f8e10ff */
        /* <DEDUP_REMOVED lines=8> */
[----:B------:R-:W-:Y:S01]  /*0f50*/  CS2R R6, SRZ ;  /* 0x0000000000067805 */ /* 0x000fe2000001ff00 */
[----:B-----5:R-:W-:Y:S04]  /*0f60*/  STS [R170], R9 ;  /* 0x00000009aa007388 */ /* 0x020fe80000000800 */
[----:B---3--:R0:W-:Y:S04]  /*0f70*/  STS [R169+0x80], R8 ;  /* 0x00008008a9007388 */ /* 0x0081e80000000800 */
[----:B--2---:R-:W-:Y:S04]  /*0f80*/  STS [R168+0x100], R11 ;  /* 0x0001000ba8007388 */ /* 0x004fe80000000800 */
[----:B------:R1:W-:Y:S04]  /*0f90*/  STS [R167+0x180], R10 ;  /* 0x0001800aa7007388 */ /* 0x0003e80000000800 */
[----:B------:R-:W-:Y:S04]  /*0fa0*/  STS [R166+0x200], R13 ;  /* 0x0002000da6007388 */ /* 0x000fe80000000800 */
[----:B------:R2:W-:Y:S04]  /*0fb0*/  STS [R165+0x280], R12 ;  /* 0x0002800ca5007388 */ /* 0x0005e80000000800 */
[----:B----4-:R3:W-:Y:S04]  /*0fc0*/  STS [R164+0x300], R15 ;  /* 0x0003000fa4007388 */ /* 0x0107e80000000800 */
        /* <DEDUP_REMOVED lines=28> */
[----:B------:R-:W5:Y:S01]  /*1190*/  @!P0 LDG.E R7, desc[UR30][R4.64] ;  /* 0x0000001e04078981 */ /* 0x000f62000c1e1900 */
[----:B------:R-:W-:Y:S02]  /*11a0*/  ISETP.NE.AND P0, PT, R34, RZ, PT ;  /* 0x000000ff2200720c */ /* 0x000fe40003f05270 */
[----:B-1----:R-:W-:Y:S02]  /*11b0*/  CS2R R10, SRZ ;  /* 0x00000000000a7805 */ /* 0x002fe4000001ff00 */
[----:B--2---:R-:W-:Y:S01]  /*11c0*/  CS2R R12, SRZ ;  /* 0x00000000000c7805 */ /* 0x004fe2000001ff00 */
[----:B------:R-:W-:Y:S01]  /*11d0*/  HFMA2 R14, -RZ, RZ, 0, 0 ;  /* 0x00000000ff0e7431 */ /* 0x000fe200000001ff */
[----:B---3--:R-:W-:Y:S01]  /*11e0*/  MOV R15, RZ ;  /* 0x000000ff000f7202 */ /* 0x008fe20000000f00 */
[----:B------:R-:W-:Y:S01]  /*11f0*/  HFMA2 R18, -RZ, RZ, 0, 0 ;  /* 0x00000000ff127431 */ /* 0x000fe200000001ff */
[----:B----4-:R-:W-:Y:S01]  /*1200*/  CS2R R16, SRZ ;  /* 0x0000000000107805 */ /* 0x010fe2000001ff00 */
[----:B------:R-:W-:Y:S01]  /*1210*/  HFMA2 R22, -RZ, RZ, 0, 0 ;  /* 0x00000000ff167431 */ /* 0x000fe200000001ff */
[----:B-----5:R-:W-:Y:S01]  /*1220*/  MOV R20, RZ ;  /* 0x000000ff00147202 */ /* 0x020fe20000000f00 */
[----:B------:R-:W2:Y:S04]  /*1230*/  @!P4 LDG.E R6, desc[UR30][R4.64+0x680] ;  /* 0x0006801e0406c981 */ /* 0x000ea8000c1e1900 */
[----:B------:R-:W3:Y:S01]  /*1240*/  @!P0 LDG.E R8, desc[UR30][R4.64+0x80] ;  /* 0x0000801e04088981 */ /* 0x000ee2000c1e1900 */
[----:B------:R-:W-:-:S02]  /*1250*/  ISETP.NE.AND P0, PT, R36, RZ, PT ;  /* 0x000000ff2400720c */ /* 0x000fc40003f05270 */
[----:B------:R-:W-:Y:S01]  /*1260*/  MOV R24, RZ ;  /* 0x000000ff00187202 */ /* 0x000fe20000000f00 */
[----:B------:R-:W4:Y:S04]  /*1270*/  @!P1 LDG.E R17, desc[UR30][R4.64+0x500] ;  /* 0x0005001e04119981 */ /* 0x000f28000c1e1900 */
[----:B------:R-:W5:Y:S04]  /*1280*/  @!P2 LDG.E R18, desc[UR30][R4.64+0x580] ;  /* 0x0005801e0412a981 */ /* 0x000f68000c1e1900 */
[----:B------:R-:W2:Y:S04]  /*1290*/  @!P3 LDG.E R20, desc[UR30][R4.64+0x600] ;  /* 0x0006001e0414b981 */ /* 0x000ea8000c1e1900 */
[----:B------:R-:W4:Y:S01]  /*12a0*/  @!P0 LDG.E R9, desc[UR30][R4.64+0x100] ;  /* 0x0001001e04098981 */ /* 0x000f22000c1e1900 */
[----:B------:R-:W-:-:S03]  /*12b0*/  ISETP.NE.AND P0, PT, R38, RZ, PT ;  /* 0x000000ff2600720c */ /* 0x000fc60003f05270 */
[----:B------:R-:W2:Y:S04]  /*12c0*/  @!P5 LDG.E R22, desc[UR30][R4.64+0x700] ;  /* 0x0007001e0416d981 */ /* 0x000ea8000c1e1900 */
[----:B------:R-:W2:Y:S06]  /*12d0*/  @!P6 LDG.E R24, desc[UR30][R4.64+0x780] ;  /* 0x0007801e0418e981 */ /* 0x000eac000c1e1900 */
        /* <DEDUP_REMOVED lines=33> */
[----:B---3--:R-:W-:Y:S04]  /*14f0*/  STS [R169+0x80], R8 ;  /* 0x00008008a9007388 */ /* 0x008fe80000000800 */
[----:B----4-:R-:W-:Y:S04]  /*1500*/  STS [R168+0x100], R9 ;  /* 0x00010009a8007388 */ /* 0x010fe80000000800 */
        /* <DEDUP_REMOVED lines=11> */
[----:B------:R1:W-:Y:S04]  /*15c0*/  STS [R153+0x700], R22 ;  /* 0x0007001699007388 */ /* 0x0003e80000000800 */
[----:B------:R2:W-:Y:S01]  /*15d0*/  STS [R151+0x780], R24 ;  /* 0x0007801897007388 */ /* 0x0005e20000000800 */
[----:B------:R-:W-:-:S03]  /*15e0*/  NOP ;  /* 0x0000000000007918 */ /* 0x000fc60000000000 */
[----:B------:R-:W3:Y:S04]  /*15f0*/  LDS R137, [R149] ;  /* 0x0000000095897984 */ /* 0x000ee80000000800 */
[----:B------:R-:W4:Y:S04]  /*1600*/  LDS R136, [R149+0x4] ;  /* 0x0000040095887984 */ /* 0x000f280000000800 */
[----:B------:R-:W5:Y:S04]  /*1610*/  LDS R135, [R149+0x8] ;  /* 0x0000080095877984 */ /* 0x000f680000000800 */
[----:B------:R-:W5:Y:S04]  /*1620*/  LDS R134, [R149+0xc] ;  /* 0x00000c0095867984 */ /* 0x000f680000000800 */
[----:B------:R-:W5:Y:S04]  /*1630*/  LDS R133, [R149+0x10] ;  /* 0x0000100095857984 */ /* 0x000f680000000800 */
[----:B------:R-:W5:Y:S04]  /*1640*/  LDS R132, [R149+0x14] ;  /* 0x0000140095847984 */ /* 0x000f680000000800 */
[----:B------:R-:W5:Y:S04]  /*1650*/  LDS R131, [R149+0x18] ;  /* 0x0000180095837984 */ /* 0x000f680000000800 */
[----:B------:R0:W1:Y:S04]  /*1660*/  LDS R130, [R149+0x1c] ;  /* 0x00001c0095827984 */ /* 0x0000680000000800 */
[----:B------:R0:W1:Y:S04]  /*1670*/  LDS R129, [R149+0x20] ;  /* 0x0000200095817984 */ /* 0x0000680000000800 */
[----:B------:R0:W1:Y:S04]  /*1680*/  LDS R128, [R149+0x24] ;  /* 0x0000240095807984 */ /* 0x0000680000000800 */
[----:B------:R0:W1:Y:S04]  /*1690*/  LDS R127, [R149+0x28] ;  /* 0x00002800957f7984 */ /* 0x0000680000000800 */
[----:B------:R0:W1:Y:S04]  /*16a0*/  LDS R125, [R149+0x2c] ;  /* 0x00002c00957d7984 */ /* 0x0000680000000800 */
[----:B------:R0:W1:Y:S04]  /*16b0*/  LDS R121, [R149+0x30] ;  /* 0x0000300095797984 */ /* 0x0000680000000800 */
[----:B------:R0:W1:Y:S04]  /*16c0*/  LDS R117, [R149+0x34] ;  /* 0x0000340095757984 */ /* 0x0000680000000800 */
[----:B------:R1:W1:Y:S04]  /*16d0*/  LDS R113, [R149+0x38] ;  /* 0x0000380095717984 */ /* 0x0002680000000800 */
[----:B------:R1:W1:Y:S01]  /*16e0*/  LDS R109, [R149+0x3c] ;  /* 0x00003c00956d7984 */ /* 0x0002620000000800 */
[----:B------:R-:W-:Y:S01]  /*16f0*/  BAR.SYNC.DEFER_BLOCKING 0x0 ;  /* 0x0000000000007b1d */ /* 0x000fe20000010000 */
[----:B0-----:R-:W-:-:S05]  /*1700*/  CS2R R6, SRZ ;  /* 0x0000000000067805 */ /* 0x001fca000001ff00 */
[----:B------:R-:W5:Y:S01]  /*1710*/  @!P0 LDG.E R5, desc[UR30][R2.64] ;  /* 0x0000001e02058981 */ /* 0x000f62000c1e1900 */
[----:B------:R-:W-:-:S13]  /*1720*/  ISETP.NE.AND P0, PT, R19, RZ, PT ;  /* 0x000000ff1300720c */ /* 0x000fda0003f05270 */
        /* <DEDUP_REMOVED lines=13> */
[----:B------:R-:W-:Y:S01]  /*1800*/  ISETP.NE.AND P0, PT, R28, RZ, PT ;  /* 0x000000ff1c00720c */ /* 0x000fe20003f05270 */
[----:B------:R-:W-:-:S12]  /*1810*/  HFMA2 R13, -RZ, RZ, 0, 0 ;  /* 0x00000000ff0d7431 */ /* 0x000fd800000001ff */
[----:B------:R-:W5:Y:S01]  /*1820*/  @!P0 LDG.E R10, desc[UR30][R2.64+0x380] ;  /* 0x0003801e020a8981 */ /* 0x000f62000c1e1900 */
[----:B------:R-:W-:Y:S01]  /*1830*/  ISETP.NE.AND P0, PT, R29, RZ, PT ;  /* 0x000000ff1d00720c */ /* 0x000fe20003f05270 */
[----:B------:R-:W-:Y:S01]  /*1840*/  HFMA2 R18, -RZ, RZ, 0, 0 ;  /* 0x00000000ff127431 */ /* 0x000fe200000001ff */
[----:B------:R-:W-:Y:S02]  /*1850*/  MOV R14, RZ ;  /* 0x000000ff000e7202 */ /* 0x000fe40000000f00 */
[----:B------:R-:W-:Y:S01]  /*1860*/  CS2R R16, SRZ ;  /* 0x0000000000107805 */ /* 0x000fe2000001ff00 */
[----:B-1----:R-:W-:Y:S01]  /*1870*/  HFMA2 R22, -RZ, RZ, 0, 0 ;  /* 0x00000000ff167431 */ /* 0x002fe200000001ff */
[----:B------:R-:W-:Y:S02]  /*1880*/  MOV R20, RZ ;  /* 0x000000ff00147202 */ /* 0x000fe40000000f00 */
[----:B--2---:R-:W-:Y:S02]  /*1890*/  MOV R24, RZ ;  /* 0x000000ff00187202 */ /* 0x004fe40000000f00 */
[----:B------:R-:W2:Y:S04]  /*18a0*/  @!P1 LDG.E R17, desc[UR30][R2.64+0x500] ;  /* 0x0005001e02119981 */ /* 0x000ea8000c1e1900 */
[----:B------:R-:W2:Y:S01]  /*18b0*/  @!P0 LDG.E R13, desc[UR30][R2.64+0x400] ;  /* 0x0004001e020d8981 */ /* 0x000ea2000c1e1900 */
[----:B------:R-:W-:-:S03]  /*18c0*/  ISETP.NE.AND P0, PT, R30, RZ, PT ;  /* 0x000000ff1e00720c */ /* 0x000fc60003f05270 */
[----:B------:R-:W2:Y:S04]  /*18d0*/  @!P2 LDG.E R16, desc[UR30][R2.64+0x580] ;  /* 0x0005801e0210a981 */ /* 0x000ea8000c1e1900 */
[----:B------:R-:W2:Y:S04]  /*18e0*/  @!P3 LDG.E R18, desc[UR30][R2.64+0x600] ;  /* 0x0006001e0212b981 */ /* 0x000ea8000c1e1900 */
[----:B------:R-:W2:Y:S04]  /*18f0*/  @!P4 LDG.E R20, desc[UR30][R2.64+0x680] ;  /* 0x0006801e0214c981 */ /* 0x000ea8000c1e1900 */
[----:B------:R-:W2:Y:S04]  /*1900*/  @!P0 LDG.E R14, desc[UR30][R2.64+0x480] ;  /* 0x0004801e020e8981 */ /* 0x000ea8000c1e1900 */
[----:B------:R-:W2:Y:S04]  /*1910*/  @!P5 LDG.E R22, desc[UR30][R2.64+0x700] ;  /* 0x0007001e0216d981 */ /* 0x000ea8000c1e1900 */
[----:B------:R-:W2:Y:S01]  /*1920*/  @!P6 LDG.E R24, desc[UR30][R2.64+0x780] ;  /* 0x0007801e0218e981 */ /* 0x000ea2000c1e1900 */
[----:B---3--:R-:W-:-:S05]  /*1930*/  FADD.FTZ R137, R137, UR6 ;  /* 0x0000000689897e21 */ /* 0x008fca0008010000 */
[----:B------:R-:W-:Y:S01]  /*1940*/  FSETP.GTU.FTZ.AND P0, PT, R137, 20, PT ;  /* 0x41a000008900780b */ /* 0x000fe20003f1c000 */
[----:B----4-:R-:W-:Y:S01]  /*1950*/  FADD.FTZ R136, R136, UR6 ;  /* 0x0000000688887e21 */ /* 0x010fe20008010000 */
[----:B-----5:R-:W-:Y:S01]  /*1960*/  FADD.FTZ R135, R135, UR6 ;  /* 0x0000000687877e21 */ /* 0x020fe20008010000 */
[----:B------:R-:W-:Y:S01]  /*1970*/  FADD.FTZ R134, R134, UR6 ;  /* 0x0000000686867e21 */ /* 0x000fe20008010000 */
[----:B------:R-:W-:Y:S01]  /*1980*/  FADD.FTZ R133, R133, UR6 ;  /* 0x0000000685857e21 */ /* 0x000fe20008010000 */
[----:B------:R-:W-:Y:S01]  /*1990*/  FADD.FTZ R132, R132, UR6 ;  /* 0x0000000684847e21 */ /* 0x000fe20008010000 */
[----:B------:R-:W-:Y:S01]  /*19a0*/  BSSY.RECONVERGENT B0, `(.L_x_262) ;  /* 0x0000047000007945 */ /* 0x000fe20003800200 */
[----:B------:R-:W-:Y:S01]  /*19b0*/  FSETP.GTU.FTZ.AND P1, PT, R136, 20, PT ;  /* 0x41a000008800780b */ /* 0x000fe20003f3c000 */
[----:B------:R-:W-:Y:S01]  /*19c0*/  FADD.FTZ R131, R131, UR6 ;  /* 0x0000000683837e21 */ /* 0x000fe20008010000 */
[----:B------:R-:W-:Y:S02]  /*19d0*/  FSETP.GTU.FTZ.AND P2, PT, R135, 20, PT ;  /* 0x41a000008700780b */ /* 0x000fe40003f5c000 */
[----:B------:R-:W-:-:S02]  /*19e0*/  FSETP.GTU.FTZ.AND P3, PT, R134, 20, PT ;  /* 0x41a000008600780b */ /* 0x000fc40003f7c000 */
[----:B------:R-:W-:Y:S02]  /*19f0*/  FSETP.GTU.FTZ.AND P4, PT, R133, 20, PT ;  /* 0x41a000008500780b */ /* 0x000fe40003f9c000 */
[----:B------:R-:W-:Y:S01]  /*1a00*/  FSETP.GTU.FTZ.AND P5, PT, R132, 20, PT ;  /* 0x41a000008400780b */ /* 0x000fe20003fbc000 */
[----:B------:R0:W-:Y:S04]  /*1a10*/  STS [R170], R5 ;  /* 0x00000005aa007388 */ /* 0x0001e80000000800 */
[----:B------:R0:W-:Y:S04]  /*1a20*/  STS [R169+0x80], R4 ;  /* 0x00008004a9007388 */ /* 0x0001e80000000800 */
[----:B------:R0:W-:Y:S04]  /*1a30*/  STS [R168+0x100], R7 ;  /* 0x00010007a8007388 */ /* 0x0001e80000000800 */
[----:B------:R0:W-:Y:S04]  /*1a40*/  STS [R167+0x180], R6 ;  /* 0x00018006a7007388 */ /* 0x0001e80000000800 */
[----:B------:R0:W-:Y:S04]  /*1a50*/  STS [R166+0x200], R9 ;  /* 0x00020009a6007388 */ /* 0x0001e80000000800 */
[----:B------:R0:W-:Y:S04]  /*1a60*/  STS [R165+0x280], R8 ;  /* 0x00028008a5007388 */ /* 0x0001e80000000800 */
[----:B------:R0:W-:Y:S04]  /*1a70*/  STS [R164+0x300], R11 ;  /* 0x0003000ba4007388 */ /* 0x0001e80000000800 */
[----:B------:R0:W-:Y:S04]  /*1a80*/  STS [R163+0x380], R10 ;  /* 0x0003800aa3007388 */ /* 0x0001e80000000800 */
[----:B--2---:R0:W-:Y:S04]  /*1a90*/  STS [R162+0x400], R13 ;  /* 0x0004000da2007388 */ /* 0x0041e80000000800 */
[----:B------:R0:W-:Y:S04]  /*1aa0*/  STS [R161+0x480], R14 ;  /* 0x0004800ea1007388 */ /* 0x0001e80000000800 */
[----:B------:R0:W-:Y:S04]  /*1ab0*/  STS [R160+0x500], R17 ;  /* 0x00050011a0007388 */ /* 0x0001e80000000800 */
[----:B------:R0:W-:Y:S04]  /*1ac0*/  STS [R159+0x580], R16 ;  /* 0x000580109f007388 */ /* 0x0001e80000000800 */
[----:B------:R0:W-:Y:S04]  /*1ad0*/  STS [R157+0x600], R18 ;  /* 0x000600129d007388 */ /* 0x0001e80000000800 */
[----:B------:R0:W-:Y:S04]  /*1ae0*/  STS [R155+0x680], R20 ;  /* 0x000680149b007388 */ /* 0x0001e80000000800 */
[----:B------:R0:W-:Y:S04]  /*1af0*/  STS [R153+0x700], R22 ;  /* 0x0007001699007388 */ /* 0x0001e80000000800 */
[----:B------:R0:W-:Y:S01]  /*1b00*/  STS [R151+0x780], R24 ;  /* 0x0007801897007388 */ /* 0x0001e20000000800 */
[----:B------:R-:W-:-:S03]  /*1b10*/  NOP ;  /* 0x0000000000007918 */ /* 0x000fc60000000000 */
[----:B------:R0:W1:Y:S04]  /*1b20*/  LDS R12, [R149] ;  /* 0x00000000950c7984 */ /* 0x0000680000000800 */
[----:B------:R0:W2:Y:S04]  /*1b30*/  LDS R10, [R149+0x4] ;  /* 0x00000400950a7984 */ /* 0x0000a80000000800 */
[----:B------:R0:W3:Y:S04]  /*1b40*/  LDS R15, [R149+0x8] ;  /* 0x00000800950f7984 */ /* 0x0000e80000000800 */
[----:B------:R0:W4:Y:S04]  /*1b50*/  LDS R8, [R149+0xc] ;  /* 0x00000c0095087984 */ /* 0x0001280000000800 */
[----:B------:R0:W0:Y:S04]  /*1b60*/  LDS R13, [R149+0x10] ;  /* 0x00001000950d7984 */ /* 0x0000280000000800 */
        /* <DEDUP_REMOVED lines=10> */
[----:B------:R0:W0:Y:S01]  /*1c10*/  LDS R49, [R149+0x3c] ;  /* 0x00003c0095317984 */ /* 0x0000220000000800 */
[----:B-1234-:R-:W-:Y:S05]  /*1c20*/  @P0 BRA `(.L_x_263) ;  /* 0x0000000000780947 */ /* 0x01efea0003800000 */
[----:B------:R-:W-:Y:S01]  /*1c30*/  FMUL.FTZ R137, R137, 1.4426950216293334961 ;  /* 0x3fb8aa3b89897820 */ /* 0x000fe20000410000 */
[----:B0-----:R-:W-:Y:S02]  /*1c40*/  MOV R18, 0x3e800000 ;  /* 0x3e80000000127802 */ /* 0x001fe40000000f00 */
[----:B------:R-:W-:Y:S01]  /*1c50*/  MOV R19, 0x3d39bf78 ;  /* 0x3d39bf7800137802 */ /* 0x000fe20000000f00 */
[----:B------:R-:W0:Y:S02]  /*1c60*/  MUFU.EX2 R21, R137 ;  /* 0x0000008900157308 */ /* 0x000e240000000800 */
[C---:B0-----:R-:W-:Y:S01]  /*1c70*/  FADD.FTZ.RZ R14, R21.reuse, 1 ;  /* 0x3f800000150e7421 */ /* 0x041fe2000001c000 */
[----:B------:R-:W-:-:S04]  /*1c80*/  ISETP.GE.U32.AND P0, PT, R21, 0x7f800000, PT ;  /* 0x7f8000001500780c */ /* 0x000fc80003f06070 */
[----:B------:R-:W-:Y:S02]  /*1c90*/  IADD3 R14, PT, PT, R14, -0x3f400000, RZ ;  /* 0xc0c000000e0e7810 */ /* 0x000fe40007ffe0ff */
[----:B------:R-:W-:Y:S02]  /*1ca0*/  ISETP.GT.AND P6, PT, R21, -0x40800000, P0 ;  /* 0xbf8000001500780c */ /* 0x000fe400007c4270 */
[----:B------:R-:W-:-:S04]  /*1cb0*/  LOP3.LUT R14, R14, 0xff800000, RZ, 0xc0, !PT ;  /* 0xff8000000e0e7812 */ /* 0x000fc800078ec0ff */
[----:B------:R-:W-:Y:S02]  /*1cc0*/  IADD3 R17, PT, PT, -R14, 0x40800000, RZ ;  /* 0x408000000e117810 */ /* 0x000fe40007ffe1ff */
[-C--:B------:R-:W-:Y:S02]  /*1cd0*/  IADD3 R16, PT, PT, R21, -R14.reuse, RZ ;  /* 0x8000000e15107210 */ /* 0x080fe40007ffe0ff */
[----:B------:R-:W-:Y:S01]  /*1ce0*/  I2FP.F32.S32 R14, R14 ;  /* 0x0000000e000e7245 */ /* 0x000fe20000201400 */
[----:B------:R-:W-:-:S04]  /*1cf0*/  FFMA.FTZ R17, R17, R18, -1 ;  /* 0xbf80000011117423 */ /* 0x000fc80000010012 */
[----:B------:R-:W-:Y:S01]  /*1d00*/  FADD.FTZ R16, R16, R17 ;  /* 0x0000001110107221 */ /* 0x000fe20000010000 */
[----:B------:R-:W-:-:S03]  /*1d10*/  FMUL.FTZ R14, R14, 1.1920928955078125e-07 ;  /* 0x340000000e0e7820 */ /* 0x000fc60000410000 */
[----:B------:R-:W-:-:S04]  /*1d20*/  FFMA.FTZ R17, R16, -R19, 0.10546888411045074463 ;  /* 0x3dd8001210117423 */ /* 0x000fc80000010813 */
[----:B------:R-:W-:-:S04]  /*1d30*/  FFMA.FTZ R17, R16, R17, -0.13229703903198242188 ;  /* 0xbe0778e010117423 */ /* 0x000fc80000010011 */
[----:B------:R-:W-:-:S04]  /*1d40*/  FFMA.FTZ R17, R16, R17, 0.14491446316242218018 ;  /* 0x3e14647510117423 */ /* 0x000fc80000010011 */
[----:B------:R-:W-:-:S04]  /*1d50*/  FFMA.FTZ R17, R16, R17, -0.16641564667224884033 ;  /* 0xbe2a68dd10117423 */ /* 0x000fc80000010011 */
[----:B------:R-:W-:-:S04]  /*1d60*/  FFMA.FTZ R17, R16, R17, 0.19988867640495300293 ;  /* 0x3e4caf9e10117423 */ /* 0x000fc80000010011 */
[----:B------:R-:W-:-:S04]  /*1d70*/  FFMA.FTZ R17, R16, R17, -0.25000196695327758789 ;  /* 0xbe80004210117423 */ /* 0x000fc80000010011 */
[----:B------:R-:W-:-:S04]  /*1d80*/  FFMA.FTZ R17, R16, R17, 0.33333510160446166992 ;  /* 0x3eaaaae610117423 */ /* 0x000fc80000010011 */
[----:B------:R-:W-:-:S04]  /*1d90*/  FFMA.FTZ R17, R16, R17, -0.5 ;  /* 0xbf00000010117423 */ /* 0x000fc80000010011 */
[----:B------:R-:W-:-:S04]  /*1da0*/  FMUL.FTZ R17, R16, R17 ;  /* 0x0000001110117220 */ /* 0x000fc80000410000 */
[----:B------:R-:W-:Y:S01]  /*1db0*/  FFMA.FTZ R17, R16, R17, R16 ;  /* 0x0000001110117223 */ /* 0x000fe20000010010 */
[----:B------:R-:W-:-:S03]  /*1dc0*/  @P0 MOV R16, 0x7f800000 ;  /* 0x7f80000000100802 */ /* 0x000fc60000000f00 */
[----:B------:R-:W-:Y:S02]  /*1dd0*/  FFMA.FTZ R137, R14, 0.69314718246459960938, R17 ;  /* 0x3f3172180e897823 */ /* 0x000fe40000010011 */
[C---:B------:R-:W-:Y:S01]  /*1de0*/  @P6 FFMA.FTZ R137, R21.reuse, R16, +INF ;  /* 0x7f80000015896423 */ /* 0x040fe20000010010 */
[----:B------:R-:W-:-:S04]  /*1df0*/  @P0 FSETP.NEU.FTZ.AND P6, PT, R21, RZ, PT ;  /* 0x000000ff1500020b */ /* 0x000fc80003fdd000 */
[----:B------:R-:W-:-:S09]  /*1e00*/  @P0 FSEL R137, R137, -RZ, P6 ;  /* 0x800000ff89890208 */ /* 0x000fd20003000000 */
.L_x_263:
[----:B------:R-:W-:Y:S05]  /*1e10*/  BSYNC.RECONVERGENT B0 ;  /* 0x0000000000007941 */ /* 0x000fea0003800200 */
.L_x_262:
[----:B------:R-:W-:Y:S01]  /*1e20*/  BSSY.RECONVERGENT B0, `(.L_x_264) ;  /* 0x0000022000007945 */ /* 0x000fe20003800200 */
[----:B------:R-:W-:Y:S01]  /*1e30*/  FSETP.GTU.FTZ.AND P0, PT, R131, 20, PT ;  /* 0x41a000008300780b */ /* 0x000fe20003f1c000 */
[----:B------:R-:W-:Y:S02]  /*1e40*/  FADD.FTZ R130, R130, UR6 ;  /* 0x0000000682827e21 */ /* 0x000fe40008010000 */
[----:B------:R-:W-:Y:S10]  /*1e50*/  @P1 BRA `(.L_x_265) ;  /* 0x0000000000781947 */ /* 0x000ff40003800000 */
[----:B------:R-:W-:Y:S01]  /*1e60*/  FMUL.FTZ R136, R136, 1.4426950216293334961 ;  /* 0x3fb8aa3b88887820 */ /* 0x000fe20000410000 */
[----:B0-----:R-:W-:Y:S01]  /*1e70*/  HFMA2 R18, -RZ, RZ, 1.625, 0 ;  /* 0x3e800000ff127431 */ /* 0x001fe200000001ff */
[----:B------:R-:W-:Y:S02]  /*1e80*/  MOV R21, 0x3d39bf78 ;  /* 0x3d39bf7800157802 */ /* 0x000fe40000000f00 */
        /* <DEDUP_REMOVED lines=27> */
.L_x_265:
[----:B------:R-:W-:Y:S05]  /*2040*/  BSYNC.RECONVERGENT B0 ;  /* 0x0000000000007941 */ /* 0x000fea0003800200 */
.L_x_264:
        /* <DEDUP_REMOVED lines=34> */
.L_x_267:
[----:B------:R-:W-:Y:S05]  /*2270*/  BSYNC.RECONVERGENT B0 ;  /* 0x0000000000007941 */ /* 0x000fea0003800200 */
.L_x_266:
        /* <DEDUP_REMOVED lines=34> */
.L_x_269:
[----:B------:R-:W-:Y:S05]  /*24a0*/  BSYNC.RECONVERGENT B0 ;  /* 0x0000000000007941 */ /* 0x000fea0003800200 */
.L_x_268:
        /* <DEDUP_REMOVED lines=34> */
.L_x_271:
[----:B------:R-:W-:Y:S05]  /*26d0*/  BSYNC.RECONVERGENT B0 ;  /* 0x0000000000007941 */ /* 0x000fea0003800200 */
.L_x_270:
[----:B------:R-:W-:Y:S01]  /*26e0*/  BSSY.RECONVERGENT B0, `(.L_x_272) ;  /* 0x0000024000007945 */ /* 0x000fe20003800200 */
[----:B------:R-:W-:Y:S01]  /*26f0*/  HFMA2 R126, -RZ, RZ, 0, 0 ;  /* 0x00000000ff7e7431 */ /* 0x000fe200000001ff */
[----:B------:R-:W-:Y:S01]  /*2700*/  FSETP.GTU.FTZ.AND P4, PT, R127, 20, PT ;  /* 0x41a000007f00780b */ /* 0x000fe20003f9c000 */
[----:B------:R-:W-:Y:S01]  /*2710*/  FADD.FTZ R125, R125, UR6 ;  /* 0x000000067d7d7e21 */ /* 0x000fe20008010000 */
[----:B0-----:R-:W-:Y:S01]  /*2720*/  FFMA.FTZ R18, R158, R12, R175 ;  /* 0x0000000c9e127223 */ /* 0x001fe200000100af */
[----:B------:R-:W-:Y:S10]  /*2730*/  @P5 BRA `(.L_x_273) ;  /* 0x0000000000785947 */ /* 0x000ff40003800000 */
[----:B------:R-:W-:Y:S01]  /*2740*/  FMUL.FTZ R132, R132, 1.4426950216293334961 ;  /* 0x3fb8aa3b84847820 */ /* 0x000fe20000410000 */
[----:B------:R-:W-:Y:S02]  /*2750*/  MOV R20, 0x3e800000 ;  /* 0x3e80000000147802 */ /* 0x000fe40000000f00 */
        /* <DEDUP_REMOVED lines=28> */
.L_x_273:
[----:B------:R-:W-:Y:S05]  /*2920*/  BSYNC.RECONVERGENT B0 ;  /* 0x0000000000007941 */ /* 0x000fea0003800200 */
.L_x_272:
[----:B------:R-:W-:Y:S01]  /*2930*/  FFMA.FTZ R17, R147, R10, R18 ;  /* 0x0000000a93117223 */ /* 0x000fe20000010012 */
[----:B------:R-:W-:Y:S01]  /*2940*/  BSSY.RECONVERGENT B0, `(.L_x_274) ;  /* 0x0000025000007945 */ /* 0x000fe20003800200 */
[----:B------:R-:W-:Y:S02]  /*2950*/  FSETP.GTU.FTZ.AND P5, PT, R125, 20, PT ;  /* 0x41a000007d00780b */ /* 0x000fe40003fbc000 */
[----:B------:R-:W-:Y:S02]  /*2960*/  CS2R R122, SRZ ;  /* 0x00000000007a7805 */ /* 0x000fe4000001ff00 */
[----:B------:R-:W-:Y:S01]  /*2970*/  MOV R124, RZ ;  /* 0x000000ff007c7202 */ /* 0x000fe20000000f00 */
[----:B------:R-:W-:Y:S01]  /*2980*/  FADD.FTZ R121, R121, UR6 ;  /* 0x0000000679797e21 */ /* 0x000fe20008010000 */
[----:B------:R-:W-:Y:S01]  /*2990*/  FFMA.FTZ R18, R156, R15, R17 ;  /* 0x0000000f9c127223 */ /* 0x000fe20000010011 */
[----:B------:R-:W-:Y:S06]  /*29a0*/  @P0 BRA `(.L_x_275) ;  /* 0x0000000000780947 */ /* 0x000fec0003800000 */
[----:B------:R-:W-:Y:S01]  /*29b0*/  FMUL.FTZ R131, R131, 1.4426950216293334961 ;  /* 0x3fb8aa3b83837820 */ /* 0x000fe20000410000 */
[----:B------:R-:W-:Y:S01]  /*29c0*/  HFMA2 R20, -RZ, RZ, 1.625, 0 ;  /* 0x3e800000ff147431 */ /* 0x000fe200000001ff */
        /* <DEDUP_REMOVED lines=28> */
.L_x_275:
[----:B------:R-:W-:Y:S05]  /*2b90*/  BSYNC.RECONVERGENT B0 ;  /* 0x0000000000007941 */ /* 0x000fea0003800200 */
.L_x_274:
[----:B------:R-:W-:Y:S01]  /*2ba0*/  FFMA.FTZ R17, R145, R8, R18 ;  /* 0x0000000891117223 */ /* 0x000fe20000010012 */
[----:B------:R-:W-:Y:S01]  /*2bb0*/  BSSY.RECONVERGENT B0, `(.L_x_276) ;  /* 0x0000025000007945 */ /* 0x000fe20003800200 */
[----:B------:R-:W-:Y:S01]  /*2bc0*/  HFMA2 R120, -RZ, RZ, 0, 0 ;  /* 0x00000000ff787431 */ /* 0x000fe200000001ff */
[----:B------:R-:W-:Y:S02]  /*2bd0*/  FSETP.GTU.FTZ.AND P0, PT, R121, 20, PT ;  /* 0x41a000007900780b */ /* 0x000fe40003f1c000 */
[----:B------:R-:W-:Y:S01]  /*2be0*/  CS2R R118, SRZ ;  /* 0x0000000000767805 */ /* 0x000fe2000001ff00 */
[----:B------:R-:W-:Y:S01]  /*2bf0*/  FADD.FTZ R117, R117, UR6 ;  /* 0x0000000675757e21 */ /* 0x000fe20008010000 */
[----:B------:R-:W-:Y:S01]  /*2c00*/  FFMA.FTZ R18, R154, R13, R17 ;  /* 0x0000000d9a127223 */ /* 0x000fe20000010011 */
[----:B------:R-:W-:Y:S08]  /*2c10*/  @P1 BRA `(.L_x_277) ;  /* 0x0000000000781947 */ /* 0x000ff00003800000 */
        /* <DEDUP_REMOVED lines=30> */
.L_x_277:
[----:B------:R-:W-:Y:S05]  /*2e00*/  BSYNC.RECONVERGENT B0 ;  /* 0x0000000000007941 */ /* 0x000fea0003800200 */
.L_x_276:
        /* <DEDUP_REMOVED lines=38> */
.L_x_279:
[----:B------:R-:W-:Y:S05]  /*3070*/  BSYNC.RECONVERGENT B0 ;  /* 0x0000000000007941 */ /* 0x000fea0003800200 */
.L_x_278:
        /* <DEDUP_REMOVED lines=38> */
.L_x_281:
[----:B------:R-:W-:Y:S05]  /*32e0*/  BSYNC.RECONVERGENT B0 ;  /* 0x0000000000007941 */ /* 0x000fea0003800200 */
.L_x_280:
[----:B------:R-:W-:Y:S01]  /*32f0*/  FFMA.FTZ R17, R139, R2, R18 ;  /* 0x000000028b117223 */ /* 0x000fe20000010012 */
[----:B------:R-:W-:Y:S01]  /*3300*/  BSSY.RECONVERGENT B0, `(.L_x_282) ;  /* 0x0000025000007945 */ /* 0x000fe20003800200 */
[----:B------:R-:W-:Y:S02]  /*3310*/  FSETP.GTU.FTZ.AND P3, PT, R109, 20, PT ;  /* 0x41a000006d00780b */ /* 0x000fe40003f7c000 */
[----:B------:R-:W-:Y:S02]  /*3320*/  CS2R R106, SRZ ;  /* 0x00000000006a7805 */ /* 0x000fe4000001ff00 */
[----:B------:R-:W-:Y:S01]  /*3330*/  MOV R108, RZ ;  /* 0x000000ff006c7202 */ /* 0x000fe20000000f00 */
[----:B------:R-:W-:Y:S01]  /*3340*/  FMUL.FTZ R105, R12, UR7 ;  /* 0x000000070c697c20 */ /* 0x000fe20008410000 */
        /* <DEDUP_REMOVED lines=32> */
.L_x_283:
[----:B------:R-:W-:Y:S05]  /*3550*/  BSYNC.RECONVERGENT B0 ;  /* 0x0000000000007941 */ /* 0x000fea0003800200 */
.L_x_282:
[----:B------:R-:W-:Y:S04]  /*3560*/  BSSY.RECONVERGENT B0, `(.L_x_284) ;  /* 0x0000020000007945 */ /* 0x000fe80003800200 */
[----:B------:R-:W-:Y:S05]  /*3570*/  @P5 BRA `(.L_x_285) ;  /* 0x0000000000785947 */ /* 0x000fea0003800000 */
        /* <DEDUP_REMOVED lines=12> */
[----:B------:R-:W-:Y:S01]  /*3640*/  FFMA.FTZ R17, R17, R18, -1 ;  /* 0xbf80000011117423 */ /* 0x000fe20000010012 */
[----:B------:R-:W-:-:S03]  /*3650*/  @P4 FSETP.NEU.FTZ.AND P5, PT, R21, RZ, PT ;  /* 0x000000ff1500420b */ /* 0x000fc60003fbd000 */
        /* <DEDUP_REMOVED lines=14> */
[----:B------:R-:W-:-:S05]  /*3740*/  @P6 FFMA.FTZ R125, R21, R16, +INF ;  /* 0x7f800000157d6423 */ /* 0x000fca0000010010 */
[----:B------:R-:W-:-:S07]  /*3750*/  @P4 FSEL R125, R125, -RZ, P5 ;  /* 0x800000ff7d7d4208 */ /* 0x000fce0002800000 */
.L_x_285:
[----:B------:R-:W-:Y:S05]  /*3760*/  BSYNC.RECONVERGENT B0 ;  /* 0x0000000000007941 */ /* 0x000fea0003800200 */
.L_x_284:
        /* <DEDUP_REMOVED lines=32> */
.L_x_287:
[----:B------:R-:W-:Y:S05]  /*3970*/  BSYNC.RECONVERGENT B0 ;  /* 0x0000000000007941 */ /* 0x000fea0003800200 */
.L_x_286:
        /* <DEDUP_REMOVED lines=32> */
.L_x_289:
[----:B------:R-:W-:Y:S05]  /*3b80*/  BSYNC.RECONVERGENT B0 ;  /* 0x0000000000007941 */ /* 0x000fea0003800200 */
.L_x_288:
        /* <DEDUP_REMOVED lines=32> */
.L_x_291:
[----:B------:R-:W-:Y:S05]  /*3d90*/  BSYNC.RECONVERGENT B0 ;  /* 0x0000000000007941 */ /* 0x000fea0003800200 */
.L_x_290:
        /* <DEDUP_REMOVED lines=32> */
.L_x_293:
[----:B------:R-:W-:Y:S05]  /*3fa0*/  BSYNC.RECONVERGENT B0 ;  /* 0x0000000000007941 */ /* 0x000fea0003800200 */
.L_x_292:
[----:B------:R-:W0:Y:S01]  /*3fb0*/  LDCU UR8, c[0x0][0x38c] ;  /* 0x00007180ff0877ac */ /* 0x000e220008000800 */
        /* <DEDUP_REMOVED lines=16> */
[----:B------:R-:W-:Y:S01]  /*40c0*/  FMUL.FTZ R92, R77, UR7 ;  /* 0x000000074d5c7c20 */ /* 0x000fe20008410000 */
[----:B0-----:R-:W-:Y:S01]  /*40d0*/  UISETP.GE.AND UP0, UPT, UR8, 0x1, UPT ;  /* 0x000000010800788c */ /* 0x001fe2000bf06270 */
[----:B------:R-:W-:Y:S01]  /*40e0*/  FMUL.FTZ R91, R3, UR7 ;  /* 0x00000007035b7c20 */ /* 0x000fe20008410000 */
[----:B------:R-:W-:Y:S01]  /*40f0*/  FMUL.FTZ R90, R49, UR7 ;  /* 0x00000007315a7c20 */ /* 0x000fe20008410000 */
        /* <DEDUP_REMOVED lines=33> */
.L_x_328:
        /* <DEDUP_REMOVED lines=52> */
[C---:B------:R-:W-:Y:S01]  /*4650*/  FMUL.FTZ R22, R16.reuse, R130 ;  /* 0x0000008210167220 */ /* 0x040fe20000410000 */
[----:B------:R-:W-:Y:S01]  /*4660*/  FMUL.FTZ R26, R16, R128 ;  /* 0x00000080101a7220 */ /* 0x000fe20000410000 */
[----:B------:R-:W-:Y:S01]  /*4670*/  FMUL.RZ R12, R7, 0.15915493667125701904 ;  /* 0x3e22f983070c7820 */ /* 0x000fe2000040c000 */
[----:B------:R-:W-:Y:S01]  /*4680*/  FMUL.FTZ R7, R134, UR19 ;  /* 0x0000001386077c20 */ /* 0x000fe20008410000 */
[----:B-1----:R3:W-:Y:S01]  /*4690*/  MUFU.COS R72, R8 ;  /* 0x0000000800487308 */ /* 0x0027e20000000000 */
[----:B------:R-:W-:Y:S01]  /*46a0*/  FMUL.RZ R42, R6, 0.15915493667125701904 ;  /* 0x3e22f983062a7820 */ /* 0x000fe2000040c000 */
[C---:B------:R-:W-:Y:S01]  /*46b0*/  FMUL.FTZ R6, R16.reuse, R137 ;  /* 0x0000008910067220 */ /* 0x040fe20000410000 */
[----:B------:R-:W-:Y:S01]  /*46c0*/  FMUL.RZ R14, R7, 0.15915493667125701904 ;  /* 0x3e22f983070e7820 */ /* 0x000fe2000040c000 */
[----:B------:R-:W-:Y:S01]  /*46d0*/  FMUL.FTZ R7, R133, UR19 ;  /* 0x0000001385077c20 */ /* 0x000fe20008410000 */
[C---:B------:R-:W-:Y:S01]  /*46e0*/  FMUL.FTZ R24, R16.reuse, R129 ;  /* 0x0000008110187220 */ /* 0x040fe20000410000 */
[C---:B------:R-:W-:Y:S01]  /*46f0*/  FMUL.FTZ R30, R16.reuse, R127 ;  /* 0x0000007f101e7220 */ /* 0x040fe20000410000 */
[----:B------:R-:W-:Y:S01]  /*4700*/  FMUL.FTZ R32, R16, R125 ;  /* 0x0000007d10207220 */ /* 0x000fe20000410000 */
[----:B------:R-:W-:Y:S01]  /*4710*/  MUFU.SIN R9, R10 ;  /* 0x0000000a00097308 */ /* 0x000fe20000000400 */
[----:B---3--:R-:W-:Y:S01]  /*4720*/  FMUL.RZ R8, R7, 0.15915493667125701904 ;  /* 0x3e22f98307087820 */ /* 0x008fe2000040c000 */
[----:B------:R-:W-:Y:S01]  /*4730*/  FMUL.FTZ R7, R132, UR19 ;  /* 0x0000001384077c20 */ /* 0x000fe20008410000 */
[C---:B------:R-:W-:Y:S01]  /*4740*/  FMUL.FTZ R34, R16.reuse, R121 ;  /* 0x0000007910227220 */ /* 0x040fe20000410000 */
        /* <DEDUP_REMOVED lines=68> */
[C---:B------:R-:W-:Y:S01]  /*4b90*/  FMUL.FTZ R18, R16.reuse, R113 ;  /* 0x0000007110127220 */ /* 0x040fe20000410000 */
[----:B------:R-:W-:Y:S01]  /*4ba0*/  FMUL.FTZ R25, R16, R109 ;  /* 0x0000006d10197220 */ /* 0x000fe20000410000 */
        /* <DEDUP_REMOVED lines=12> */
[----:B------:R-:W-:Y:S01]  /*4c70*/  FMUL.FTZ R48, R0, -R189 ;  /* 0x800000bd00307220 */ /* 0x000fe20000410000 */
        /* <DEDUP_REMOVED lines=74> */
.L_x_296:
[----:B------:R-:W-:-:S06]  /*5120*/  LEA R50, R172, UR16, 0x3 ;  /* 0x00000010ac327c11 */ /* 0x000fcc000f8e18ff */
[----:B------:R-:W0:Y:S02]  /*5130*/  LDS.64 R50, [R50+0x4598] ;  /* 0x0045980032327984 */ /* 0x000e240000000a00 */
.L_x_297:
[----:B------:R-:W-:Y:S05]  /*5140*/  BSYNC.RECONVERGENT B0 ;  /* 0x0000000000007941 */ /* 0x000fea0003800200 */
.L_x_295:
        /* <DEDUP_REMOVED lines=136> */
[-C--:B------:R-:W-:Y:S01]  /*59d0*/  FMUL.FTZ R54, R25, R52.reuse ;  /* 0x0000003419367220 */ /* 0x080fe20000410000 */
        /* <DEDUP_REMOVED lines=136> */
.L_x_356:
        /* <DEDUP_REMOVED lines=13> */
.L_x_359:
[----:B------:R-:W-:-:S03]  /*6330*/  UMOV UR17, 0xffffffff ;  /* 0xffffffff00117882 */ /* 0x000fc60000000000 */
[----:B------:R-:W-:Y:S05]  /*6340*/  BRA.DIV UR17, `(.L_x_301) ;  /* 0x0000007211087947 */ /* 0x000fea000b800000 */
.L_x_362:
[----:B------:R-:W-:-:S03]  /*6350*/  UMOV UR17, 0xffffffff ;  /* 0xffffffff00117882 */ /* 0x000fc60000000000 */
[----:B------:R-:W-:Y:S05]  /*6360*/  BRA.DIV UR17, `(.L_x_302) ;  /* 0x0000007211287947 */ /* 0x000fea000b800000 */
.L_x_365:
[----:B------:R-:W-:-:S03]  /*6370*/  UMOV UR17, 0xffffffff ;  /* 0xffffffff00117882 */ /* 0x000fc60000000000 */
[----:B------:R-:W-:Y:S05]  /*6380*/  BRA.DIV UR17, `(.L_x_303) ;  /* 0x0000007211487947 */ /* 0x000fea000b800000 */
.L_x_368:
        /* <DEDUP_REMOVED lines=10> */
.L_x_378:
        /* <DEDUP_REMOVED lines=45> */
.L_x_298:
        /* <DEDUP_REMOVED lines=218> */
[C---:B------:R-:W-:Y:S01]  /*74a0*/  FMUL.FTZ R61, R3.reuse, R63 ;  /* 0x0000003f033d7220 */ /* 0x040fe20000410000 */
[----:B------:R-:W-:Y:S01]  /*74b0*/  ISETP.GT.U32.AND P2, PT, R172, 0x1f, PT ;  /* 0x0000001fac00780c */ /* 0x000fe20003f44070 */
[----:B------:R-:W-:Y:S01]  /*74c0*/  FFMA.FTZ R207, R146, R125, R55 ;  /* 0x0000007d92cf7223 */ /* 0x000fe20000010037 */
[----:B------:R-:W-:Y:S01]  /*74d0*/  FADD.FTZ R202, RZ, R54 ;  /* 0x00000036ffca7221 */ /* 0x000fe20000010000 */
[----:B------:R-:W-:Y:S01]  /*74e0*/  FFMA.FTZ R65, R2, R60, R61 ;  /* 0x0000003c02417223 */ /* 0x000fe2000001003d */
[----:B------:R-:W-:Y:S01]  /*74f0*/  FMUL.FTZ R61, R3, R53 ;  /* 0x00000035033d7220 */ /* 0x000fe20000410000 */
[CC--:B------:R-:W-:Y:S01]  /*7500*/  FMUL.FTZ R55, R25.reuse, R207.reuse ;  /* 0x000000cf19377220 */ /* 0x0c0fe20000410000 */
[-C--:B------:R-:W-:Y:S01]  /*7510*/  FMUL.FTZ R54, R25, R202.reuse ;  /* 0x000000ca19367220 */ /* 0x080fe20000410000 */
[----:B------:R-:W-:Y:S01]  /*7520*/  @!UP0 ULEA UR17, UR8, UR16, 0x4 ;  /* 0x0000001008118291 */ /* 0x000fe2000f8e20ff */
[----:B------:R-:W-:Y:S01]  /*7530*/  CS2R R58, SRZ ;  /* 0x00000000003a7805 */ /* 0x000fe2000001ff00 */
[C---:B------:R-:W-:Y:S01]  /*7540*/  FFMA.FTZ R55, R24.reuse, R202, R55 ;  /* 0x000000ca18377223 */ /* 0x040fe20000010037 */
[----:B------:R-:W-:Y:S01]  /*7550*/  FFMA.FTZ R205, R24, R207, -R54 ;  /* 0x000000cf18cd7223 */ /* 0x000fe20000010836 */
[C---:B------:R-:W-:Y:S01]  /*7560*/  FMUL.FTZ R54, R3.reuse, R60 ;  /* 0x0000003c03367220 */ /* 0x040fe20000410000 */
[-C--:B------:R-:W-:Y:S01]  /*7570*/  FMUL.FTZ R60, R3, R52.reuse ;  /* 0x00000034033c7220 */ /* 0x080fe20000410000 */
[----:B------:R-:W-:Y:S01]  /*7580*/  FADD.FTZ R203, RZ, R55 ;  /* 0x00000037ffcb7221 */ /* 0x000fe20000010000 */
[----:B------:R-:W-:Y:S01]  /*7590*/  FFMA.FTZ R205, R144, R121, R205 ;  /* 0x0000007990cd7223 */ /* 0x000fe200000100cd */
[C---:B------:R-:W-:Y:S01]  /*75a0*/  FFMA.FTZ R63, R2.reuse, R63, -R54 ;  /* 0x0000003f023f7223 */ /* 0x040fe20000010836 */
[C---:B------:R-:W-:Y:S01]  /*75b0*/  FFMA.FTZ R52, R2.reuse, R52, R61 ;  /* 0x0000003402347223 */ /* 0x040fe2000001003d */
[C---:B------:R-:W-:Y:S01]  /*75c0*/  FMUL.FTZ R55, R27.reuse, R203 ;  /* 0x000000cb1b377220 */ /* 0x040fe20000410000 */
[----:B------:R-:W-:Y:S01]  /*75d0*/  FMUL.FTZ R54, R27, R205 ;  /* 0x000000cd1b367220 */ /* 0x000fe20000410000 */
[----:B------:R-:W-:Y:S01]  /*75e0*/  FFMA.FTZ R53, R2, R53, -R60 ;  /* 0x0000003502357223 */ /* 0x000fe2000001083c */
[----:B------:R-:W-:Y:S01]  /*75f0*/  MOV R57, RZ ;  /* 0x000000ff00397202 */ /* 0x000fe20000000f00 */
[C---:B------:R-:W-:Y:S01]  /*7600*/  FFMA.FTZ R55, R26.reuse, R205, -R55 ;  /* 0x000000cd1a377223 */ /* 0x040fe20000010837 */
[----:B------:R-:W-:-:S03]  /*7610*/  FFMA.FTZ R54, R26, R203, R54 ;  /* 0x000000cb1a367223 */ /* 0x000fc60000010036 */
[----:B------:R-:W-:Y:S01]  /*7620*/  FFMA.FTZ R221, R142, R117, R55 ;  /* 0x000000758edd7223 */ /* 0x000fe20000010037 */
[----:B------:R-:W-:Y:S01]  /*7630*/  FADD.FTZ R214, RZ, R54 ;  /* 0x00000036ffd67221 */ /* 0x000fe20000010000 */
[----:B------:R-:W-:Y:S01]  /*7640*/  FADD.FTZ R54, R32, R65 ;  /* 0x0000004120367221 */ /* 0x000fe20000010000 */
[----:B------:R-:W-:Y:S01]  /*7650*/  FADD.FTZ R55, R48, R63 ;  /* 0x0000003f30377221 */ /* 0x000fe20000010000 */
[CC--:B------:R-:W-:Y:S01]  /*7660*/  FMUL.FTZ R61, R29.reuse, R221.reuse ;  /* 0x000000dd1d3d7220 */ /* 0x0c0fe20000410000 */
[-C--:B------:R-:W-:Y:S01]  /*7670*/  FMUL.FTZ R60, R29, R214.reuse ;  /* 0x000000d61d3c7220 */ /* 0x080fe20000410000 */
[----:B------:R-:W0:Y:S02]  /*7680*/  @!P0 LDS.128 R56, [UR17+0x4990] ;  /* 0x00499011ff388984 */ /* 0x000e240008000c00 */
[C---:B------:R-:W-:Y:S01]  /*7690*/  FFMA.FTZ R61, R28.reuse, R214, R61 ;  /* 0x000000d61c3d7223 */ /* 0x040fe2000001003d */
[----:B------:R-:W-:Y:S01]  /*76a0*/  FFMA.FTZ R225, R28, R221, -R60 ;  /* 0x000000dd1ce17223 */ /* 0x000fe2000001083c */
[----:B------:R1:W-:Y:S02]  /*76b0*/  STS.128 [R190+0x2b90], R52 ;  /* 0x002b9034be007388 */ /* 0x0003e40000000c00 */
        /* <DEDUP_REMOVED lines=52> */
.L_x_383:
        /* <DEDUP_REMOVED lines=13> */
.L_x_308:
[----:B------:R-:W-:Y:S05]  /*7ad0*/  BSYNC.RECONVERGENT B0 ;  /* 0x0000000000007941 */ /* 0x000fea0003800200 */
.L_x_307:
[----:B------:R-:W-:-:S03]  /*7ae0*/  UMOV UR17, 0xffffffff ;  /* 0xffffffff00117882 */ /* 0x000fc60000000000 */
[----:B------:R-:W-:Y:S05]  /*7af0*/  BRA.DIV UR17, `(.L_x_309) ;  /* 0x0000005e11c07947 */ /* 0x000fea000b800000 */
[----:B--2---:R2:W1:Y:S04]  /*7b00*/  SHFL.DOWN PT, R68, R220, 0x2, 0x1f ;  /* 0x08401f00dc447f89 */ /* 0x00446800000e0000 */
[----:B---3--:R2:W3:Y:S04]  /*7b10*/  SHFL.DOWN PT, R70, R73, 0x2, 0x1f ;  /* 0x08401f0049467f89 */ /* 0x0084e800000e0000 */
[----:B----4-:R2:W4:Y:S04]  /*7b20*/  SHFL.DOWN PT, R71, R72, 0x2, 0x1f ;  /* 0x08401f0048477f89 */ /* 0x01052800000e0000 */
[----:B0-----:R2:W0:Y:S02]  /*7b30*/  SHFL.DOWN PT, R222, R69, 0x2, 0x1f ;  /* 0x08401f0045de7f89 */ /* 0x00142400000e0000 */
.L_x_389:
        /* <DEDUP_REMOVED lines=13> */
.L_x_311:
[----:B------:R-:W-:Y:S05]  /*7c10*/  BSYNC.RECONVERGENT B0 ;  /* 0x0000000000007941 */ /* 0x000fea0003800200 */
.L_x_310:
[----:B------:R-:W-:-:S03]  /*7c20*/  UMOV UR17, 0xffffffff ;  /* 0xffffffff00117882 */ /* 0x000fc60000000000 */
[----:B------:R-:W-:Y:S05]  /*7c30*/  BRA.DIV UR17, `(.L_x_312) ;  /* 0x0000005e11e47947 */ /* 0x000fea000b800000 */
[----:B-1----:R1:W1:Y:S04]  /*7c40*/  SHFL.DOWN PT, R68, R220, 0x4, 0x1f ;  /* 0x08801f00dc447f89 */ /* 0x00226800000e0000 */
[----:B---3--:R3:W1:Y:S04]  /*7c50*/  SHFL.DOWN PT, R70, R73, 0x4, 0x1f ;  /* 0x08801f0049467f89 */ /* 0x00866800000e0000 */
[----:B----4-:R3:W4:Y:S04]  /*7c60*/  SHFL.DOWN PT, R71, R72, 0x4, 0x1f ;  /* 0x08801f0048477f89 */ /* 0x01072800000e0000 */
[----:B0-----:R3:W0:Y:S02]  /*7c70*/  SHFL.DOWN PT, R222, R69, 0x4, 0x1f ;  /* 0x08801f0045de7f89 */ /* 0x00162400000e0000 */
.L_x_395:
        /* <DEDUP_REMOVED lines=13> */
.L_x_314:
[----:B------:R-:W-:Y:S05]  /*7d50*/  BSYNC.RECONVERGENT B0 ;  /* 0x0000000000007941 */ /* 0x000fea0003800200 */
.L_x_313:
[----:B------:R-:W-:-:S03]  /*7d60*/  UMOV UR17, 0xffffffff ;  /* 0xffffffff00117882 */ /* 0x000fc60000000000 */
[----:B------:R-:W-:Y:S05]  /*7d70*/  BRA.DIV UR17, `(.L_x_315) ;  /* 0x0000006211087947 */ /* 0x000fea000b800000 */
[----:B-1----:R1:W1:Y:S04]  /*7d80*/  SHFL.DOWN PT, R68, R220, 0x8, 0x1f ;  /* 0x09001f00dc447f89 */ /* 0x00226800000e0000 */
[----:B------:R0:W1:Y:S04]  /*7d90*/  SHFL.DOWN PT, R70, R73, 0x8, 0x1f ;  /* 0x09001f0049467f89 */ /* 0x00006800000e0000 */
[----:B----4-:R4:W1:Y:S04]  /*7da0*/  SHFL.DOWN PT, R71, R72, 0x8, 0x1f ;  /* 0x09001f0048477f89 */ /* 0x01086800000e0000 */
[----:B0-----:R4:W0:Y:S02]  /*7db0*/  SHFL.DOWN PT, R222, R69, 0x8, 0x1f ;  /* 0x09001f0045de7f89 */ /* 0x00182400000e0000 */
.L_x_401:
        /* <DEDUP_REMOVED lines=13> */
.L_x_317:
[----:B------:R-:W-:Y:S05]  /*7e90*/  BSYNC.RECONVERGENT B0 ;  /* 0x0000000000007941 */ /* 0x000fea0003800200 */
.L_x_316:
[----:B------:R-:W-:-:S03]  /*7ea0*/  UMOV UR17, 0xffffffff ;  /* 0xffffffff00117882 */ /* 0x000fc60000000000 */
[----:B------:R-:W-:Y:S05]  /*7eb0*/  BRA.DIV UR17, `(.L_x_318) ;  /* 0x00000062112c7947 */ /* 0x000fea000b800000 */
[----:B-1----:R1:W0:Y:S04]  /*7ec0*/  SHFL.DOWN PT, R68, R220, 0x10, 0x1f ;  /* 0x0a001f00dc447f89 */ /* 0x00222800000e0000 */
[----:B------:R1:W0:Y:S04]  /*7ed0*/  SHFL.DOWN PT, R70, R73, 0x10, 0x1f ;  /* 0x0a001f0049467f89 */ /* 0x00022800000e0000 */
[----:B------:R1:W0:Y:S04]  /*7ee0*/  SHFL.DOWN PT, R71, R72, 0x10, 0x1f ;  /* 0x0a001f0048477f89 */ /* 0x00022800000e0000 */
[----:B------:R1:W0:Y:S02]  /*7ef0*/  SHFL.DOWN PT, R74, R69, 0x10, 0x1f ;  /* 0x0a001f00454a7f89 */ /* 0x00022400000e0000 */
.L_x_407:
        /* <DEDUP_REMOVED lines=13> */
.L_x_320:
[----:B------:R-:W-:Y:S05]  /*7fd0*/  BSYNC.RECONVERGENT B0 ;  /* 0x0000000000007941 */ /* 0x000fea0003800200 */
.L_x_319:
        /* <DEDUP_REMOVED lines=26> */
.L_x_421:
        /* <DEDUP_REMOVED lines=15> */
.L_x_323:
[----:B------:R-:W-:Y:S05]  /*8270*/  BSYNC.RECONVERGENT B0 ;  /* 0x0000000000007941 */ /* 0x000fea0003800200 */
.L_x_322:
        /* <DEDUP_REMOVED lines=38> */
.L_x_305:
[----:B------:R-:W-:Y:S05]  /*84e0*/  WARPSYNC.ALL ;  /* 0x0000000000007948 */ /* 0x000fea0003800000 */
[----:B------:R-:W-:Y:S01]  /*84f0*/  BAR.SYNC.DEFER_BLOCKING 0x0 ;  /* 0x0000000000007b1d */ /* 0x000fe20000010000 */
[----:B------:R-:W-:Y:S01]  /*8500*/  FADD.FTZ R216, RZ, R216 ;  /* 0x000000d8ffd87221 */ /* 0x000fe20000010000 */
[----:B------:R-:W-:Y:S02]  /*8510*/  ISETP.GT.AND P2, PT, R171, 0x1e, PT ;  /* 0x0000001eab00780c */ /* 0x000fe40003f44270 */
[----:B------:R-:W-:Y:S02]  /*8520*/  ISETP.NE.AND P0, PT, R172, RZ, PT ;  /* 0x000000ffac00720c */ /* 0x000fe40003f05270 */
[----:B------:R-:W-:Y:S11]  /*8530*/  BSSY.RECONVERGENT B0, `(.L_x_324) ;  /* 0x00001c6000007945 */ /* 0x000ff60003800200 */
        /* <DEDUP_REMOVED lines=27> */
[----:B------:R-:W-:Y:S01]  /*86f0*/  FADD.FTZ R186, R186, R27 ;  /* 0x0000001bbaba7221 */ /* 0x000fe20000010000 */
[----:B------:R-:W-:Y:S02]  /*8700*/  FMUL.FTZ R29, R45, UR19 ;  /* 0x000000132d1d7c20 */ /* 0x000fe40008410000 */
        /* <DEDUP_REMOVED lines=12> */
[----:B------:R-:W-:Y:S02]  /*87d0*/  FMUL.FTZ R25, R45, R117 ;  /* 0x000000752d197220 */ /* 0x000fe40000410000 */
[C---:B------:R-:W-:Y:S01]  /*87e0*/  FMUL.FTZ R23, R21.reuse, R42 ;  /* 0x0000002a15177220 */ /* 0x040fe20000410000 */
[-C--:B------:R-:W-:Y:S01]  /*87f0*/  FMUL.FTZ R21, R21, R184.reuse ;  /* 0x000000b815157220 */ /* 0x080fe20000410000 */
[----:B------:R-:W-:Y:S02]  /*8800*/  FADD.FTZ R92, R25, R92 ;  /* 0x0000005c195c7221 */ /* 0x000fe40000010000 */
[C---:B------:R-:W-:Y:S01]  /*8810*/  FFMA.FTZ R22, R20.reuse, R184, -R23 ;  /* 0x000000b814167223 */ /* 0x040fe20000010817 */
[----:B------:R-:W-:-:S03]  /*8820*/  FFMA.FTZ R20, R20, R42, R21 ;  /* 0x0000002a14147223 */ /* 0x000fc60000010015 */
[----:B------:R-:W-:Y:S01]  /*8830*/  FADD.FTZ R183, R183, R22 ;  /* 0x00000016b7b77221 */ /* 0x000fe20000010000 */
[----:B------:R-:W-:Y:S01]  /*8840*/  FADD.FTZ R41, R41, R20 ;  /* 0x0000001429297221 */ /* 0x000fe20000010000 */
[----:B------:R-:W-:Y:S02]  /*8850*/  FMUL.FTZ R22, R28, R117 ;  /* 0x000000751c167220 */ /* 0x000fe40000410000 */
[C---:B------:R-:W-:Y:S01]  /*8860*/  FMUL.FTZ R21, R19.reuse, R183 ;  /* 0x000000b713157220 */ /* 0x040fe20000410000 */
[-C--:B------:R-:W-:Y:S01]  /*8870*/  FMUL.FTZ R20, R19, R41.reuse ;  /* 0x0000002913147220 */ /* 0x080fe20000410000 */
[----:B------:R-:W-:Y:S02]  /*8880*/  FMUL.FTZ R26, R214, R22 ;  /* 0x00000016d61a7220 */ /* 0x000fe40000410000 */
        /* <DEDUP_REMOVED lines=61> */
[----:B------:R-:W-:Y:S01]  /*8c60*/  FMUL.FTZ R8, R7, R35 ;  /* 0x0000002307087220 */ /* 0x000fe20000410000 */
[----:B------:R-:W-:Y:S01]  /*8c70*/  FFMA.FTZ R11, R81, -R192, R10 ;  /* 0x800000c0510b7223 */ /* 0x000fe2000001000a */
[----:B------:R-:W-:Y:S01]  /*8c80*/  FFMA.FTZ R13, R77, R221, R12 ;  /* 0x000000dd4d0d7223 */ /* 0x000fe2000001000c */
[C---:B------:R-:W-:Y:S01]  /*8c90*/  FFMA.FTZ R9, R6.reuse, R35, R9 ;  /* 0x0000002306097223 */ /* 0x040fe20000010009 */
[----:B------:R-:W-:Y:S01]  /*8ca0*/  FFMA.FTZ R7, R6, R177, -R8 ;  /* 0x000000b106077223 */ /* 0x000fe20000010808 */
[----:B------:R-:W-:Y:S01]  /*8cb0*/  FFMA.FTZ R6, R80, -R191, R11 ;  /* 0x800000bf50067223 */ /* 0x000fe2000001000b */
[----:B------:R-:W-:Y:S01]  /*8cc0*/  FFMA.FTZ R8, R76, R225, R13 ;  /* 0x000000e14c087223 */ /* 0x000fe2000001000d */
[----:B------:R-:W-:Y:S01]  /*8cd0*/  FADD.FTZ R34, R34, R9 ;  /* 0x0000000922227221 */ /* 0x000fe20000010000 */
[----:B------:R-:W-:Y:S01]  /*8ce0*/  FMUL.FTZ R9, R47, UR19 ;  /* 0x000000132f097c20 */ /* 0x000fe20008410000 */
[----:B------:R-:W-:Y:S01]  /*8cf0*/  FADD.FTZ R176, R176, R7 ;  /* 0x00000007b0b07221 */ /* 0x000fe20000010000 */
[----:B------:R-:W-:Y:S01]  /*8d00*/  FFMA.FTZ R7, R79, -R202, R6 ;  /* 0x800000ca4f077223 */ /* 0x000fe20000010006 */
[C---:B------:R-:W-:Y:S01]  /*8d10*/  FMUL.FTZ R10, R50.reuse, UR19 ;  /* 0x00000013320a7c20 */ /* 0x040fe20008410000 */
[C---:B------:R-:W-:Y:S01]  /*8d20*/  FFMA.FTZ R11, R50.reuse, UR18, -R9 ;  /* 0x00000012320b7c23 */ /* 0x040fe20008010809 */
[----:B------:R-:W-:Y:S01]  /*8d30*/  FFMA.FTZ R6, R49, R223, R8 ;  /* 0x000000df31067223 */ /* 0x000fe20000010008 */
[----:B------:R-:W-:Y:S01]  /*8d40*/  FMUL.FTZ R50, R50, R109 ;  /* 0x0000006d32327220 */ /* 0x000fe20000410000 */
[----:B------:R-:W-:Y:S01]  /*8d50*/  FFMA.FTZ R8, R78, -R203, R7 ;  /* 0x800000cb4e087223 */ /* 0x000fe20000010007 */
[-C--:B------:R-:W-:Y:S01]  /*8d60*/  FFMA.FTZ R223, R138, -R109.reuse, R223 ;  /* 0x8000006d8adf7223 */ /* 0x080fe200000100df */
[C---:B------:R-:W-:Y:S01]  /*8d70*/  FFMA.FTZ R10, R47.reuse, UR18, R10 ;  /* 0x000000122f0a7c23 */ /* 0x040fe2000801000a */
[----:B------:R-:W-:Y:S01]  /*8d80*/  FMUL.FTZ R9, R47, R109 ;  /* 0x0000006d2f097220 */ /* 0x000fe20000410000 */
[----:B------:R-:W-:Y:S01]  /*8d90*/  FMUL.FTZ R12, R216, R50 ;  /* 0x00000032d80c7220 */ /* 0x000fe20000410000 */
[----:B------:R-:W-:Y:S01]  /*8da0*/  FFMA.FTZ R7, R77, -R214, R8 ;  /* 0x800000d64d077223 */ /* 0x000fe20000010008 */
[----:B------:R-:W-:Y:S01]  /*8db0*/  FMUL.FTZ R13, R223, R10 ;  /* 0x0000000adf0d7220 */ /* 0x000fe20000410000 */
[----:B------:R-:W-:Y:S01]  /*8dc0*/  FADD.FTZ R90, R9, R90 ;  /* 0x0000005a095a7221 */ /* 0x000fe20000010000 */
[----:B------:R-:W-:Y:S01]  /*8dd0*/  FFMA.FTZ R10, R223, R9, R12 ;  /* 0x00000009df0a7223 */ /* 0x000fe2000001000c */
[----:B------:R-:W-:Y:S01]  /*8de0*/  FFMA.FTZ R8, R76, -R227, R7 ;  /* 0x800000e34c087223 */ /* 0x000fe20000010007 */
[C---:B------:R-:W-:Y:S01]  /*8df0*/  FMUL.FTZ R12, R216.reuse, R9 ;  /* 0x00000009d80c7220 */ /* 0x040fe20000410000 */
[C---:B------:R-:W-:Y:S01]  /*8e00*/  FMUL.FTZ R9, R5.reuse, R176 ;  /* 0x000000b005097220 */ /* 0x040fe20000410000 */
[----:B------:R-:W-:Y:S01]  /*8e10*/  FFMA.FTZ R13, R216, R11, R13 ;  /* 0x0000000bd80d7223 */ /* 0x000fe2000001000d */
[----:B------:R-:W-:Y:S01]  /*8e20*/  FMUL.FTZ R11, R5, R34 ;  /* 0x00000022050b7220 */ /* 0x000fe20000410000 */
[----:B------:R-:W-:Y:S01]  /*8e30*/  FFMA.FTZ R7, R49, -R216, R8 ;  /* 0x800000d831077223 */ /* 0x000fe20000010008 */
[----:B------:R-:W-:Y:S01]  /*8e40*/  FFMA.FTZ R8, R4, R34, R9 ;  /* 0x0000002204087223 */ /* 0x000fe20000010009 */
[----:B------:R-:W-:Y:S01]  /*8e50*/  FFMA.FTZ R47, R138, R47, R13 ;  /* 0x0000002f8a2f7223 */ /* 0x000fe2000001000d */
[----:B------:R-:W-:Y:S01]  /*8e60*/  FFMA.FTZ R9, R4, R176, -R11 ;  /* 0x000000b004097223 */ /* 0x000fe2000001080b */
[----:B------:R-:W-:Y:S01]  /*8e70*/  FMUL.FTZ R11, R46, UR19 ;  /* 0x000000132e0b7c20 */ /* 0x000fe20008410000 */
[----:B------:R-:W-:Y:S01]  /*8e80*/  FADD.FTZ R33, R33, R8 ;  /* 0x0000000821217221 */ /* 0x000fe20000010000 */
[----:B------:R-:W-:Y:S01]  /*8e90*/  FMUL.FTZ R15, R188, R113 ;  /* 0x00000071bc0f7220 */ /* 0x000fe20000410000 */
[----:B------:R-:W-:Y:S01]  /*8ea0*/  FADD.FTZ R9, R174, R9 ;  /* 0x00000009ae097221 */ /* 0x000fe20000010000 */
[C---:B------:R-:W-:Y:S01]  /*8eb0*/  FFMA.FTZ R16, R188.reuse, UR18, -R11 ;  /* 0x00000012bc107c23 */ /* 0x040fe2000801080b */
[----:B------:R-:W-:Y:S01]  /*8ec0*/  FMUL.FTZ R11, R188, UR19 ;  /* 0x00000013bc0b7c20 */ /* 0x000fe20008410000 */
[----:B------:R-:W-:Y:S01]  /*8ed0*/  FMUL.FTZ R8, R3, R33 ;  /* 0x0000002103087220 */ /* 0x000fe20000410000 */
[----:B------:R-:W-:Y:S01]  /*8ee0*/  FFMA.FTZ R5, R223, R50, -R12 ;  /* 0x00000032df057223 */ /* 0x000fe2000001080c */
[----:B------:R-:W-:Y:S01]  /*8ef0*/  FFMA.FTZ R12, R140, -R113, R225 ;  /* 0x800000718c0c7223 */ /* 0x000fe200000100e1 */
[C---:B------:R-:W-:Y:S01]  /*8f00*/  FFMA.FTZ R13, R46.reuse, UR18, R11 ;  /* 0x000000122e0d7c23 */ /* 0x040fe2000801000b */
[----:B------:R-:W-:Y:S01]  /*8f10*/  FMUL.FTZ R11, R3, R9 ;  /* 0x00000009030b7220 */ /* 0x000fe20000410000 */
[----:B------:R-:W-:Y:S01]  /*8f20*/  FMUL.FTZ R14, R46, R113 ;  /* 0x000000712e0e7220 */ /* 0x000fe20000410000 */
[C---:B------:R-:W-:Y:S01]  /*8f30*/  FMUL.FTZ R17, R227.reuse, R15 ;  /* 0x0000000fe3117220 */ /* 0x040fe20000410000 */
[C---:B------:R-:W-:Y:S01]  /*8f40*/  FFMA.FTZ R3, R2.reuse, R9, -R8 ;  /* 0x0000000902037223 */ /* 0x040fe20000010808 */
[----:B------:R-:W-:Y:S01]  /*8f50*/  FFMA.FTZ R11, R2, R33, R11 ;  /* 0x00000021020b7223 */ /* 0x000fe2000001000b */
[----:B------:R-:W-:Y:S01]  /*8f60*/  FADD.FTZ R91, R14, R91 ;  /* 0x0000005b0e5b7221 */ /* 0x000fe20000010000 */
[-C--:B------:R-:W-:Y:S01]  /*8f70*/  FFMA.FTZ R4, R12, R14.reuse, R17 ;  /* 0x0000000e0c047223 */ /* 0x080fe20000010011 */
[----:B------:R-:W-:Y:S01]  /*8f80*/  FMUL.FTZ R17, R227, R14 ;  /* 0x0000000ee3117220 */ /* 0x000fe20000410000 */
[----:B------:R-:W-:Y:S01]  /*8f90*/  FADD.FTZ R32, R32, R11 ;  /* 0x0000000b20207221 */ /* 0x000fe20000010000 */
[----:B------:R-:W-:Y:S01]  /*8fa0*/  FADD.FTZ R48, R48, R3 ;  /* 0x0000000330307221 */ /* 0x000fe20000010000 */
[-C--:B------:R-:W-:Y:S01]  /*8fb0*/  FMUL.FTZ R3, R33, R136.reuse ;  /* 0x0000008821037220 */ /* 0x080fe20000410000 */
[----:B------:R-:W-:Y:S01]  /*8fc0*/  FMUL.FTZ R14, R12, R13 ;  /* 0x0000000d0c0e7220 */ /* 0x000fe20000410000 */
[----:B------:R-:W-:Y:S01]  /*8fd0*/  FMUL.FTZ R2, R32, R137 ;  /* 0x0000008920027220 */ /* 0x000fe20000410000 */
[----:B------:R-:W-:Y:S01]  /*8fe0*/  FFMA.FTZ R12, R12, R15, -R17 ;  /* 0x0000000f0c0c7223 */ /* 0x000fe20000010811 */
        /* <DEDUP_REMOVED lines=8> */
[C---:B------:R-:W-:Y:S01]  /*9070*/  FFMA.FTZ R13, R219.reuse, R8, -R11 ;  /* 0x00000008db0d7223 */ /* 0x040fe2000001080b */
[-C--:B------:R-:W-:Y:S01]  /*9080*/  FMUL.FTZ R8, R34, R135.reuse ;  /* 0x0000008722087220 */ /* 0x080fe20000410000 */
[----:B------:R-:W-:Y:S01]  /*9090*/  FMUL.FTZ R18, R176, R135 ;  /* 0x00000087b0127220 */ /* 0x000fe20000410000 */
[----:B------:R-:W-:Y:S01]  /*90a0*/  FFMA.FTZ R14, R219, R2, R14 ;  /* 0x00000002db0e7223 */ /* 0x000fe2000001000e */
[----:B------:R-:W-:Y:S01]  /*90b0*/  FFMA.FTZ R15, R212, R3, R15 ;  /* 0x00000003d40f7223 */ /* 0x000fe2000001000f */
[----:B------:R-:W-:Y:S01]  /*90c0*/  FMUL.FTZ R20, R199, R8 ;  /* 0x00000008c7147220 */ /* 0x000fe20000410000 */
[-C--:B------:R-:W-:Y:S01]  /*90d0*/  FMUL.FTZ R17, R177, R134.reuse ;  /* 0x00000086b1117220 */ /* 0x080fe20000410000 */
        /* <DEDUP_REMOVED lines=12> */
[----:B------:R-:W-:Y:S01]  /*91a0*/  FFMA.FTZ R15, R210, R11, R18 ;  /* 0x0000000bd20f7223 */ /* 0x000fe20000010012 */
[----:B------:R-:W-:Y:S01]  /*91b0*/  FADD.FTZ R13, R13, R20 ;  /* 0x000000140d0d7221 */ /* 0x000fe20000010000 */
[----:B------:R-:W-:Y:S01]  /*91c0*/  FMUL.FTZ R18, R178, R133 ;  /* 0x00000085b2127220 */ /* 0x000fe20000410000 */
[----:B------:R-:W-:Y:S01]  /*91d0*/  FFMA.FTZ R16, R210, R17, -R19 ;  /* 0x00000011d2107223 */ /* 0x000fe20000010813 */
[----:B------:R-:W-:Y:S01]  /*91e0*/  FADD.FTZ R15, R14, R15 ;  /* 0x0000000f0e0f7221 */ /* 0x000fe20000010000 */
[----:B------:R-:W-:Y:S01]  /*91f0*/  FMUL.FTZ R14, R36, R133 ;  /* 0x00000085240e7220 */ /* 0x000fe20000410000 */
[----:B------:R-:W-:Y:S01]  /*9200*/  FMUL.FTZ R23, R179, R132 ;  /* 0x00000084b3177220 */ /* 0x000fe20000410000 */
[----:B------:R-:W-:Y:S01]  /*9210*/  FADD.FTZ R16, R13, R16 ;  /* 0x000000100d107221 */ /* 0x000fe20000010000 */
[----:B------:R-:W-:Y:S01]  /*9220*/  FFMA.FTZ R221, R142, -R117, R221 ;  /* 0x800000758edd7223 */ /* 0x000fe200000100dd */
[----:B------:R-:W-:Y:S01]  /*9230*/  FMUL.FTZ R20, R197, R14 ;  /* 0x0000000ec5147220 */ /* 0x000fe20000410000 */
[-C--:B------:R-:W-:Y:S01]  /*9240*/  FFMA.FTZ R208, R143, -R132.reuse, R208 ;  /* 0x800000848fd07223 */ /* 0x080fe200000100d0 */
[----:B------:R-:W-:Y:S01]  /*9250*/  FMUL.FTZ R13, R37, R132 ;  /* 0x00000084250d7220 */ /* 0x000fe20000410000 */
[----:B------:R-:W-:Y:S01]  /*9260*/  FMUL.FTZ R19, R196, R23 ;  /* 0x00000017c4137220 */ /* 0x000fe20000410000 */
[-C--:B------:R-:W-:Y:S01]  /*9270*/  FFMA.FTZ R21, R215, R18.reuse, -R20 ;  /* 0x00000012d7157223 */ /* 0x080fe20000010814 */
[----:B------:R-:W-:Y:S01]  /*9280*/  FMUL.FTZ R18, R197, R18 ;  /* 0x00000012c5127220 */ /* 0x000fe20000410000 */
[-C--:B------:R-:W-:Y:S01]  /*9290*/  FFMA.FTZ R17, R221, R25.reuse, R26 ;  /* 0x00000019dd117223 */ /* 0x080fe2000001001a */
[----:B------:R-:W-:Y:S01]  /*92a0*/  FMUL.FTZ R26, R214, R25 ;  /* 0x00000019d61a7220 */ /* 0x000fe20000410000 */
[----:B------:R-:W-:Y:S01]  /*92b0*/  FADD.FTZ R21, R16, R21 ;  /* 0x0000001510157221 */ /* 0x000fe20000010000 */
[----:B------:R-:W-:Y:S01]  /*92c0*/  FFMA.FTZ R18, R215, R14, R18 ;  /* 0x0000000ed7127223 */ /* 0x000fe20000010012 */
[----:B------:R-:W-:Y:S01]  /*92d0*/  FMUL.FTZ R16, R38, R131 ;  /* 0x0000008326107220 */ /* 0x000fe20000410000 */
[----:B------:R-:W-:Y:S01]  /*92e0*/  FMUL.FTZ R20, R196, R13 ;  /* 0x0000000dc4147220 */ /* 0x000fe20000410000 */
[----:B------:R-:W-:Y:S01]  /*92f0*/  FFMA.FTZ R213, R152, -R131, R213 ;  /* 0x8000008398d57223 */ /* 0x000fe200000100d5 */
[----:B------:R-:W-:Y:S01]  /*9300*/  FADD.FTZ R15, R15, R18 ;  /* 0x000000120f0f7221 */ /* 0x000fe20000010000 */
[----:B------:R-:W-:Y:S01]  /*9310*/  FFMA.FTZ R18, R208, R13, R19 ;  /* 0x0000000dd0127223 */ /* 0x000fe20000010013 */
[----:B------:R-:W-:Y:S01]  /*9320*/  FFMA.FTZ R19, R221, R22, -R26 ;  /* 0x00000016dd137223 */ /* 0x000fe2000001081a */
[----:B------:R-:W-:Y:S01]  /*9330*/  FMUL.FTZ R22, R180, R131 ;  /* 0x00000083b4167220 */ /* 0x000fe20000410000 */
[----:B------:R-:W-:Y:S01]  /*9340*/  FMUL.FTZ R26, R195, R16 ;  /* 0x00000010c31a7220 */ /* 0x000fe20000410000 */
[----:B------:R-:W-:Y:S01]  /*9350*/  FADD.FTZ R18, R15, R18 ;  /* 0x000000120f127221 */ /* 0x000fe20000010000 */
[-C--:B------:R-:W-:Y:S01]  /*9360*/  FMUL.FTZ R15, R39, R130.reuse ;  /* 0x00000082270f7220 */ /* 0x080fe20000410000 */
[----:B------:R-:W-:Y:S01]  /*9370*/  FFMA.FTZ R20, R208, R23, -R20 ;  /* 0x00000017d0147223 */ /* 0x000fe20000010814 */
[-C--:B------:R-:W-:Y:S01]  /*9380*/  FFMA.FTZ R206, R141, -R130.reuse, R206 ;  /* 0x800000828dce7223 */ /* 0x080fe200000100ce */
[----:B------:R-:W-:Y:S01]  /*9390*/  FMUL.FTZ R27, R181, R130 ;  /* 0x00000082b51b7220 */ /* 0x000fe20000410000 */
[----:B------:R-:W-:Y:S01]  /*93a0*/  FMUL.FTZ R23, R194, R15 ;  /* 0x0000000fc2177220 */ /* 0x000fe20000410000 */
[-C--:B------:R-:W-:Y:S01]  /*93b0*/  FFMA.FTZ R25, R213, R22.reuse, -R26 ;  /* 0x00000016d5197223 */ /* 0x080fe2000001081a */
[----:B------:R-:W-:Y:S01]  /*93c0*/  FMUL.FTZ R22, R195, R22 ;  /* 0x00000016c3167220 */ /* 0x000fe20000410000 */
[----:B------:R-:W-:Y:S01]  /*93d0*/  FADD.FTZ R126, R47, R126 ;  /* 0x0000007e2f7e7221 */ /* 0x000fe20000010000 */
[----:B------:R-:W-:Y:S01]  /*93e0*/  FFMA.FTZ R47, R28, UR18, -R29 ;  /* 0x000000121c2f7c23 */ /* 0x000fe2000801081d */
[-C--:B------:R-:W-:Y:S01]  /*93f0*/  FFMA.FTZ R29, R206, R27.reuse, -R23 ;  /* 0x0000001bce1d7223 */ /* 0x080fe20000010817 */
[----:B------:R-:W-:Y:S01]  /*9400*/  FFMA.FTZ R23, R213, R16, R22 ;  /* 0x00000010d5177223 */ /* 0x000fe20000010016 */
[----:B------:R-:W-:Y:S01]  /*9410*/  FMUL.FTZ R27, R194, R27 ;  /* 0x0000001bc21b7220 */ /* 0x000fe20000410000 */
[----:B------:R-:W-:Y:S01]  /*9420*/  FADD.FTZ R20, R21, R20 ;  /* 0x0000001415147221 */ /* 0x000fe20000010000 */
[----:B------:R-:W-:Y:S01]  /*9430*/  FFMA.FTZ R211, R150, -R129, R211 ;  /* 0x8000008196d37223 */ /* 0x000fe200000100d3 */
[----:B------:R-:W-:Y:S01]  /*9440*/  FADD.FTZ R18, R18, R23 ;  /* 0x0000001712127221 */ /* 0x000fe20000010000 */
[----:B------:R-:W-:Y:S01]  /*9450*/  FFMA.FTZ R27, R206, R15, R27 ;  /* 0x0000000fce1b7223 */ /* 0x000fe2000001001b */
[----:B------:R-:W-:Y:S01]  /*9460*/  FADD.FTZ R20, R20, R25 ;  /* 0x0000001914147221 */ /* 0x000fe20000010000 */
[-C--:B------:R-:W-:Y:S01]  /*9470*/  FMUL.FTZ R21, R41, R128.reuse ;  /* 0x0000008029157220 */ /* 0x080fe20000410000 */
[-C--:B------:R-:W-:Y:S01]  /*9480*/  FMUL.FTZ R22, R182, R129.reuse ;  /* 0x00000081b6167220 */ /* 0x080fe20000410000 */
[----:B------:R-:W-:Y:S01]  /*9490*/  FADD.FTZ R27, R18, R27 ;  /* 0x0000001b121b7221 */ /* 0x000fe20000010000 */
[----:B------:R-:W-:Y:S01]  /*94a0*/  FMUL.FTZ R18, R40, R129 ;  /* 0x0000008128127220 */ /* 0x000fe20000410000 */
[----:B------:R-:W-:Y:S01]  /*94b0*/  FMUL.FTZ R28, R28, UR19 ;  /* 0x000000131c1c7c20 */ /* 0x000fe20008410000 */
[----:B------:R-:W-:Y:S01]  /*94c0*/  FADD.FTZ R20, R20, R29 ;  /* 0x0000001d14147221 */ /* 0x000fe20000010000 */
[----:B------:R-:W-:Y:S01]  /*94d0*/  FFMA.FTZ R204, R139, -R128, R204 ;  /* 0x800000808bcc7223 */ /* 0x000fe200000100cc */
[----:B------:R-:W-:Y:S01]  /*94e0*/  FMUL.FTZ R26, R193, R18 ;  /* 0x00000012c11a7220 */ /* 0x000fe20000410000 */
[----:B------:R-:W-:Y:S01]  /*94f0*/  FMUL.FTZ R25, R183, R128 ;  /* 0x00000080b7197220 */ /* 0x000fe20000410000 */
[----:B------:R-:W-:Y:S01]  /*9500*/  FMUL.FTZ R29, R192, R21 ;  /* 0x00000015c01d7220 */ /* 0x000fe20000410000 */
[----:B------:R-:W-:Y:S01]  /*9510*/  FFMA.FTZ R28, R45, UR18, R28 ;  /* 0x000000122d1c7c23 */ /* 0x000fe2000801001c */
[-C--:B------:R-:W-:Y:S01]  /*9520*/  FFMA.FTZ R23, R211, R22.reuse, -R26 ;  /* 0x00000016d3177223 */ /* 0x080fe2000001081a */
[----:B------:R-:W-:Y:S01]  /*9530*/  FMUL.FTZ R22, R193, R22 ;  /* 0x00000016c1167220 */ /* 0x000fe20000410000 */
[----:B------:R-:W-:Y:S01]  /*9540*/  FMUL.FTZ R26, R42, R127 ;  /* 0x0000007f2a1a7220 */ /* 0x000fe20000410000 */
[-C--:B------:R-:W-:Y:S01]  /*9550*/  FFMA.FTZ R29, R204, R25.reuse, -R29 ;  /* 0x00000019cc1d7223 */ /* 0x080fe2000001081d */
[----:B------:R-:W-:Y:S01]  /*9560*/  FMUL.FTZ R25, R192, R25 ;  /* 0x00000019c0197220 */ /* 0x000fe20000410000 */
[----:B------:R-:W-:Y:S01]  /*9570*/  FFMA.FTZ R22, R211, R18, R22 ;  /* 0x00000012d3167223 */ /* 0x000fe20000010016 */
[----:B------:R-:W-:Y:S01]  /*9580*/  FMUL.FTZ R221, R221, R28 ;  /* 0x0000001cdddd7220 */ /* 0x000fe20000410000 */
[-C--:B------:R-:W-:Y:S01]  /*9590*/  FFMA.FTZ R209, R148, -R127.reuse, R209 ;  /* 0x8000007f94d17223 */ /* 0x080fe200000100d1 */
[----:B------:R-:W-:Y:S01]  /*95a0*/  FMUL.FTZ R28, R184, R127 ;  /* 0x0000007fb81c7220 */ /* 0x000fe20000410000 */
[----:B------:R-:W-:Y:S01]  /*95b0*/  FMUL.FTZ R30, R191, R26 ;  /* 0x0000001abf1e7220 */ /* 0x000fe20000410000 */
[----:B------:R-:W-:Y:S01]  /*95c0*/  FADD.FTZ R22, R27, R22 ;  /* 0x000000161b167221 */ /* 0x000fe20000010000 */
[----:B------:R-:W-:Y:S01]  /*95d0*/  FFMA.FTZ R25, R204, R21, R25 ;  /* 0x00000015cc197223 */ /* 0x000fe20000010019 */
[----:B------:R-:W-:Y:S01]  /*95e0*/  FADD.FTZ R20, R20, R23 ;  /* 0x0000001714147221 */ /* 0x000fe20000010000 */
[-C--:B------:R-:W-:Y:S01]  /*95f0*/  FFMA.FTZ R27, R209, R28.reuse, -R30 ;  /* 0x0000001cd11b7223 */ /* 0x080fe2000001081e */
[----:B------:R-:W-:Y:S01]  /*9600*/  FMUL.FTZ R28, R191, R28 ;  /* 0x0000001cbf1c7220 */ /* 0x000fe20000410000 */
[----:B------:R-:W-:Y:S01]  /*9610*/  FADD.FTZ R22, R22, R25 ;  /* 0x0000001916167221 */ /* 0x000fe20000010000 */
[-C--:B------:R-:W-:Y:S01]  /*9620*/  FMUL.FTZ R25, R43, R125.reuse ;  /* 0x0000007d2b197220 */ /* 0x080fe20000410000 */
[-C--:B------:R-:W-:Y:S01]  /*9630*/  FFMA.FTZ R207, R146, -R125.reuse, R207 ;  /* 0x8000007d92cf7223 */ /* 0x080fe200000100cf */
[----:B------:R-:W-:Y:S01]  /*9640*/  FFMA.FTZ R23, R209, R26, R28 ;  /* 0x0000001ad1177223 */ /* 0x000fe2000001001c */
[----:B------:R-:W-:Y:S01]  /*9650*/  FMUL.FTZ R28, R24, R125 ;  /* 0x0000007d181c7220 */ /* 0x000fe20000410000 */
[----:B------:R-:W-:Y:S01]  /*9660*/  FMUL.FTZ R30, R202, R25 ;  /* 0x00000019ca1e7220 */ /* 0x000fe20000410000 */
[----:B------:R-:W-:Y:S01]  /*9670*/  FADD.FTZ R20, R20, R29 ;  /* 0x0000001d14147221 */ /* 0x000fe20000010000 */
[----:B------:R-:W-:Y:S01]  /*9680*/  FFMA.FTZ R227, R140, R46, R227 ;  /* 0x0000002e8ce37223 */ /* 0x000fe200000100e3 */
[-C--:B------:R-:W-:Y:S01]  /*9690*/  FMUL.FTZ R46, R44, R121.reuse ;  /* 0x000000792c2e7220 */ /* 0x080fe20000410000 */
[-C--:B------:R-:W-:Y:S01]  /*96a0*/  FFMA.FTZ R29, R207, R28.reuse, -R30 ;  /* 0x0000001ccf1d7223 */ /* 0x080fe2000001081e */
[----:B------:R-:W-:Y:S01]  /*96b0*/  FMUL.FTZ R28, R202, R28 ;  /* 0x0000001cca1c7220 */ /* 0x000fe20000410000 */
[-C--:B------:R-:W-:Y:S01]  /*96c0*/  FMUL.FTZ R30, R186, R121.reuse ;  /* 0x00000079ba1e7220 */ /* 0x080fe20000410000 */
[----:B------:R-:W-:Y:S01]  /*96d0*/  FADD.FTZ R22, R22, R23 ;  /* 0x0000001716167221 */ /* 0x000fe20000010000 */
[----:B------:R-:W-:Y:S01]  /*96e0*/  FFMA.FTZ R205, R144, -R121, R205 ;  /* 0x8000007990cd7223 */ /* 0x000fe200000100cd */
[----:B------:R-:W-:Y:S01]  /*96f0*/  FMUL.FTZ R50, R203, R46 ;  /* 0x0000002ecb327220 */ /* 0x000fe20000410000 */
[----:B------:R-:W-:Y:S01]  /*9700*/  FFMA.FTZ R23, R207, R25, R28 ;  /* 0x00000019cf177223 */ /* 0x000fe2000001001c */
[-C--:B------:R-:W-:Y:S01]  /*9710*/  FMUL.FTZ R31, R203, R30.reuse ;  /* 0x0000001ecb1f7220 */ /* 0x080fe20000410000 */
[----:B------:R-:W-:Y:S01]  /*9720*/  FADD.FTZ R20, R20, R27 ;  /* 0x0000001b14147221 */ /* 0x000fe20000010000 */
[C---:B------:R-:W-:Y:S01]  /*9730*/  FFMA.FTZ R27, R205.reuse, R30, -R50 ;  /* 0x0000001ecd1b7223 */ /* 0x040fe20000010832 */
[----:B------:R-:W-:Y:S01]  /*9740*/  FADD.FTZ R22, R22, R23 ;  /* 0x0000001716167221 */ /* 0x000fe20000010000 */
[----:B------:R-:W-:Y:S01]  /*9750*/  FFMA.FTZ R31, R205, R46, R31 ;  /* 0x0000002ecd1f7223 */ /* 0x000fe2000001001f */
[----:B------:R-:W-:Y:S01]  /*9760*/  FADD.FTZ R20, R20, R29 ;  /* 0x0000001d14147221 */ /* 0x000fe20000010000 */
[----:B------:R-:W-:Y:S01]  /*9770*/  FMUL.FTZ R23, R44, UR19 ;  /* 0x000000132c177c20 */ /* 0x000fe20008410000 */
[----:B------:R-:W-:Y:S01]  /*9780*/  FFMA.FTZ R47, R214, R47, R221 ;  /* 0x0000002fd62f7223 */ /* 0x000fe200000100dd */
[----:B------:R-:W-:Y:S01]  /*9790*/  FADD.FTZ R28, R22, R31 ;  /* 0x0000001f161c7221 */ /* 0x000fe20000010000 */
[----:B------:R-:W-:Y:S01]  /*97a0*/  FADD.FTZ R20, R20, R27 ;  /* 0x0000001b14147221 */ /* 0x000fe20000010000 */
[C---:B------:R-:W-:Y:S01]  /*97b0*/  FFMA.FTZ R22, R186.reuse, UR18, -R23 ;  /* 0x00000012ba167c23 */ /* 0x040fe20008010817 */
[----:B------:R-:W-:Y:S01]  /*97c0*/  FMUL.FTZ R23, R186, UR19 ;  /* 0x00000013ba177c20 */ /* 0x000fe20008410000 */
[----:B------:R-:W-:Y:S01]  /*97d0*/  FADD.FTZ R17, R28, R17 ;  /* 0x000000111c117221 */ /* 0x000fe20000010000 */
[----:B------:R-:W-:Y:S01]  /*97e0*/  FADD.FTZ R19, R20, R19 ;  /* 0x0000001314137221 */ /* 0x000fe20000010000 */
[----:B------:R-:W-:Y:S01]  /*97f0*/  FFMA.FTZ R28, R142, R45, R47 ;  /* 0x0000002d8e1c7223 */ /* 0x000fe2000001002f */
[----:B------:R-:W-:Y:S01]  /*9800*/  FFMA.FTZ R20, R44, UR18, R23 ;  /* 0x000000122c147c23 */ /* 0x000fe20008010017 */
[----:B------:R-:W-:Y:S01]  /*9810*/  FADD.FTZ R17, R17, R4 ;  /* 0x0000000411117221 */ /* 0x000fe20000010000 */
[----:B------:R-:W-:Y:S01]  /*9820*/  FADD.FTZ R12, R19, R12 ;  /* 0x0000000c130c7221 */ /* 0x000fe20000010000 */
[----:B------:R-:W-:Y:S01]  /*9830*/  FADD.FTZ R123, R28, R123 ;  /* 0x0000007b1c7b7221 */ /* 0x000fe20000010000 */
[----:B------:R-:W0:Y:S01]  /*9840*/  SHFL.DOWN PT, R27, R6, 0x1, 0x1f ;  /* 0x08201f00061b7f89 */ /* 0x000e2200000e0000 */
[----:B------:R-:W-:Y:S01]  /*9850*/  FADD.FTZ R4, R17, R10 ;  /* 0x0000000a11047221 */ /* 0x000fe20000010000 */
[----:B------:R-:W-:Y:S01]  /*9860*/  FADD.FTZ R12, R12, R5 ;  /* 0x000000050c0c7221 */ /* 0x000fe20000010000 */
[C---:B------:R-:W-:Y:S01]  /*9870*/  FMUL.FTZ R10, R24.reuse, UR19 ;  /* 0x00000013180a7c20 */ /* 0x040fe20008410000 */
[----:B------:R-:W2:Y:S01]  /*9880*/  SHFL.DOWN PT, R30, R7, 0x1, 0x1f ;  /* 0x08201f00071e7f89 */ /* 0x000ea200000e0000 */
[----:B------:R-:W-:Y:S01]  /*9890*/  FMUL.FTZ R5, R43, UR19 ;  /* 0x000000132b057c20 */ /* 0x000fe20008410000 */
[----:B------:R-:W-:Y:S01]  /*98a0*/  FMUL.FTZ R20, R205, R20 ;  /* 0x00000014cd147220 */ /* 0x000fe20000410000 */
[----:B------:R-:W-:Y:S01]  /*98b0*/  FFMA.FTZ R10, R43, UR18, R10 ;  /* 0x000000122b0a7c23 */ /* 0x000fe2000801000a */
[----:B------:R-:W4:Y:S01]  /*98c0*/  SHFL.DOWN PT, R23, R4, 0x1, 0x1f ;  /* 0x08201f0004177f89 */ /* 0x000f2200000e0000 */
[----:B------:R-:W-:Y:S01]  /*98d0*/  FFMA.FTZ R19, R24, UR18, -R5 ;  /* 0x0000001218137c23 */ /* 0x000fe20008010805 */
[----:B------:R-:W-:Y:S01]  /*98e0*/  FMUL.FTZ R5, R184, UR19 ;  /* 0x00000013b8057c20 */ /* 0x000fe20008410000 */
[----:B------:R-:W-:Y:S01]  /*98f0*/  FMUL.FTZ R207, R207, R10 ;  /* 0x0000000acfcf7220 */ /* 0x000fe20000410000 */
[----:B------:R-:W5:Y:S01]  /*9900*/  SHFL.DOWN PT, R28, R12, 0x1, 0x1f ;  /* 0x08201f000c1c7f89 */ /* 0x000f6200000e0000 */
[C---:B------:R-:W-:Y:S01]  /*9910*/  FMUL.FTZ R17, R42.reuse, UR19 ;  /* 0x000000132a117c20 */ /* 0x040fe20008410000 */
[----:B------:R-:W-:Y:S01]  /*9920*/  FFMA.FTZ R10, R42, UR18, R5 ;  /* 0x000000122a0a7c23 */ /* 0x000fe20008010005 */
[----:B------:R-:W-:Y:S01]  /*9930*/  MOV R5, R12 ;  /* 0x0000000c00057202 */ /* 0x000fe20000000f00 */
[----:B------:R-:W-:Y:S01]  /*9940*/  FFMA.FTZ R203, R203, R22, R20 ;  /* 0x00000016cbcb7223 */ /* 0x000fe20000010014 */
[----:B------:R-:W-:Y:S01]  /*9950*/  FFMA.FTZ R184, R184, UR18, -R17 ;  /* 0x00000012b8b87c23 */ /* 0x000fe20008010811 */
[----:B------:R-:W-:Y:S01]  /*9960*/  FMUL.FTZ R20, R209, R10 ;  /* 0x0000000ad1147220 */ /* 0x000fe20000410000 */
[----:B------:R-:W-:Y:S01]  /*9970*/  FADD.FTZ R94, R25, R94 ;  /* 0x0000005e195e7221 */ /* 0x000fe20000010000 */
[----:B------:R-:W-:Y:S01]  /*9980*/  FMUL.FTZ R10, R183, UR19 ;  /* 0x00000013b70a7c20 */ /* 0x000fe20008410000 */
[----:B------:R-:W-:Y:S01]  /*9990*/  FFMA.FTZ R19, R202, R19, R207 ;  /* 0x00000013ca137223 */ /* 0x000fe200000100cf */
[----:B------:R-:W-:Y:S01]  /*99a0*/  FFMA.FTZ R191, R191, R184, R20 ;  /* 0x000000b8bfbf7223 */ /* 0x000fe20000010014 */
[----:B------:R-:W-:Y:S01]  /*99b0*/  FADD.FTZ R96, R21, R96 ;  /* 0x0000006015607221 */ /* 0x000fe20000010000 */
[----:B0-----:R-:W-:Y:S01]  /*99c0*/  @!P2 FADD.FTZ R6, R6, R27 ;  /* 0x0000001b0606a221 */ /* 0x001fe20000010000 */
[----:B------:R-:W-:Y:S01]  /*99d0*/  FFMA.FTZ R17, R41, UR18, R10 ;  /* 0x0000001229117c23 */ /* 0x000fe2000801000a */
[----:B------:R-:W-:Y:S01]  /*99e0*/  FFMA.FTZ R19, R146, R43, R19 ;  /* 0x0000002b92137223 */ /* 0x000fe20000010013 */
[----:B------:R-:W-:Y:S01]  /*99f0*/  FADD.FTZ R97, R18, R97 ;  /* 0x0000006112617221 */ /* 0x000fe20000010000 */
[----:B--2---:R-:W-:Y:S01]  /*9a00*/  @!P2 FADD.FTZ R7, R7, R30 ;  /* 0x0000001e0707a221 */ /* 0x004fe20000010000 */
[----:B------:R-:W0:Y:S01]  /*9a10*/  SHFL.DOWN PT, R25, R6, 0x2, 0x1f ;  /* 0x08401f0006197f89 */ /* 0x000e2200000e0000 */
[----:B------:R-:W-:Y:S01]  /*9a20*/  FMUL.FTZ R21, R204, R17 ;  /* 0x00000011cc157220 */ /* 0x000fe20000410000 */
[----:B------:R-:W-:Y:S01]  /*9a30*/  FMUL.FTZ R17, R182, UR19 ;  /* 0x00000013b6117c20 */ /* 0x000fe20008410000 */
[----:B----4-:R-:W-:Y:S01]  /*9a40*/  @!P2 FADD.FTZ R4, R23, R4 ;  /* 0x000000041704a221 */ /* 0x010fe20000010000 */
[----:B------:R-:W2:Y:S01]  /*9a50*/  SHFL.DOWN PT, R22, R7, 0x2, 0x1f ;  /* 0x08401f0007167f89 */ /* 0x000ea200000e0000 */
[----:B------:R-:W-:Y:S01]  /*9a60*/  FADD.FTZ R120, R19, R120 ;  /* 0x0000007813787221 */ /* 0x000fe20000010000 */
[C---:B------:R-:W-:Y:S01]  /*9a70*/  FMUL.FTZ R19, R40.reuse, UR19 ;  /* 0x0000001328137c20 */ /* 0x040fe20008410000 */
[----:B-----5:R-:W-:Y:S01]  /*9a80*/  @!P2 FADD.FTZ R5, R5, R28 ;  /* 0x0000001c0505a221 */ /* 0x020fe20000010000 */
[----:B------:R-:W4:Y:S01]  /*9a90*/  SHFL.DOWN PT, R23, R4, 0x2, 0x1f ;  /* 0x08401f0004177f89 */ /* 0x000f2200000e0000 */
[----:B------:R-:W-:Y:S01]  /*9aa0*/  ISETP.GT.AND P2, PT, R171, 0x1d, PT ;  /* 0x0000001dab00780c */ /* 0x000fe20003f44270 */
[----:B------:R-:W-:Y:S01]  /*9ab0*/  FFMA.FTZ R10, R40, UR18, R17 ;  /* 0x00000012280a7c23 */ /* 0x000fe20008010011 */
[----:B------:R-:W-:Y:S01]  /*9ac0*/  FFMA.FTZ R182, R182, UR18, -R19 ;  /* 0x00000012b6b67c23 */ /* 0x000fe20008010813 */
[----:B------:R-:W5:Y:S01]  /*9ad0*/  SHFL.DOWN PT, R20, R5, 0x2, 0x1f ;  /* 0x08401f0005147f89 */ /* 0x000f6200000e0000 */
[----:B------:R-:W-:Y:S01]  /*9ae0*/  FMUL.FTZ R12, R41, UR19 ;  /* 0x00000013290c7c20 */ /* 0x000fe20008410000 */
[----:B------:R-:W-:Y:S01]  /*9af0*/  FMUL.FTZ R10, R211, R10 ;  /* 0x0000000ad30a7220 */ /* 0x000fe20000410000 */
[----:B------:R-:W-:Y:S01]  /*9b00*/  FADD.FTZ R98, R15, R98 ;  /* 0x000000620f627221 */ /* 0x000fe20000010000 */
[----:B------:R-:W-:Y:S01]  /*9b10*/  FADD.FTZ R99, R16, R99 ;  /* 0x0000006310637221 */ /* 0x000fe20000010000 */
[----:B------:R-:W-:Y:S01]  /*9b20*/  FFMA.FTZ R183, R183, UR18, -R12 ;  /* 0x00000012b7b77c23 */ /* 0x000fe2000801080c */
[----:B------:R-:W-:Y:S01]  /*9b30*/  FFMA.FTZ R193, R193, R182, R10 ;  /* 0x000000b6c1c17223 */ /* 0x000fe2000001000a */
[----:B------:R-:W-:Y:S01]  /*9b40*/  FMUL.FTZ R10, R39, UR19 ;  /* 0x00000013270a7c20 */ /* 0x000fe20008410000 */
[----:B------:R-:W-:Y:S01]  /*9b50*/  FMUL.FTZ R17, R38, UR19 ;  /* 0x0000001326117c20 */ /* 0x000fe20008410000 */
[----:B------:R-:W-:Y:S01]  /*9b60*/  FFMA.FTZ R192, R192, R183, R21 ;  /* 0x000000b7c0c07223 */ /* 0x000fe20000010015 */
[----:B------:R-:W-:Y:S01]  /*9b70*/  FADD.FTZ R100, R13, R100 ;  /* 0x000000640d647221 */ /* 0x000fe20000010000 */
[C---:B------:R-:W-:Y:S01]  /*9b80*/  FFMA.FTZ R19, R181.reuse, UR18, -R10 ;  /* 0x00000012b5137c23 */ /* 0x040fe2000801080a */
[----:B0-----:R-:W-:Y:S01]  /*9b90*/  @!P2 FADD.FTZ R6, R6, R25 ;  /* 0x000000190606a221 */ /* 0x001fe20000010000 */
[----:B------:R-:W-:Y:S01]  /*9ba0*/  FMUL.FTZ R10, R181, UR19 ;  /* 0x00000013b50a7c20 */ /* 0x000fe20008410000 */
[----:B------:R-:W-:Y:S01]  /*9bb0*/  FMUL.FTZ R12, R37, UR19 ;  /* 0x00000013250c7c20 */ /* 0x000fe20008410000 */
[----:B------:R-:W-:Y:S01]  /*9bc0*/  FADD.FTZ R102, R11, R102 ;  /* 0x000000660b667221 */ /* 0x000fe20000010000 */
[----:B--2---:R-:W-:Y:S01]  /*9bd0*/  @!P2 FADD.FTZ R7, R7, R22 ;  /* 0x000000160707a221 */ /* 0x004fe20000010000 */
[----:B------:R-:W0:Y:S01]  /*9be0*/  SHFL.DOWN PT, R25, R6, 0x4, 0x1f ;  /* 0x08801f0006197f89 */ /* 0x000e2200000e0000 */
[----:B------:R-:W-:Y:S01]  /*9bf0*/  FFMA.FTZ R15, R39, UR18, R10 ;  /* 0x00000012270f7c23 */ /* 0x000fe2000801000a */
[----:B------:R-:W-:Y:S01]  /*9c00*/  FMUL.FTZ R11, R34, UR19 ;  /* 0x00000013220b7c20 */ /* 0x000fe20008410000 */
[----:B----4-:R-:W-:Y:S01]  /*9c10*/  @!P2 FADD.FTZ R4, R4, R23 ;  /* 0x000000170404a221 */ /* 0x010fe20000010000 */
[----:B------:R-:W-:Y:S01]  /*9c20*/  FFMA.FTZ R203, R144, R44, R203 ;  /* 0x0000002c90cb7223 */ /* 0x000fe200000100cb */
[----:B------:R-:W-:Y:S01]  /*9c30*/  FMUL.FTZ R21, R206, R15 ;  /* 0x0000000fce157220 */ /* 0x000fe20000410000 */
[----:B------:R-:W-:Y:S01]  /*9c40*/  FMUL.FTZ R15, R180, UR19 ;  /* 0x00000013b40f7c20 */ /* 0x000fe20008410000 */
[----:B-----5:R-:W-:Y:S01]  /*9c50*/  @!P2 FADD.FTZ R5, R5, R20 ;  /* 0x000000140505a221 */ /* 0x020fe20000010000 */
[----:B------:R-:W2:Y:S01]  /*9c60*/  SHFL.DOWN PT, R23, R4, 0x4, 0x1f ;  /* 0x08801f0004177f89 */ /* 0x000ea200000e0000 */
[----:B------:R-:W-:Y:S01]  /*9c70*/  ISETP.GT.AND P2, PT, R171, 0x1b, PT ;  /* 0x0000001bab00780c */ /* 0x000fe20003f44270 */
[----:B------:R-:W-:Y:S01]  /*9c80*/  FFMA.FTZ R10, R38, UR18, R15 ;  /* 0x00000012260a7c23 */ /* 0x000fe2000801000f */
[----:B------:R-:W-:Y:S01]  /*9c90*/  FFMA.FTZ R194, R194, R19, R21 ;  /* 0x00000013c2c27223 */ /* 0x000fe20000010015 */
[----:B------:R-:W4:Y:S01]  /*9ca0*/  SHFL.DOWN PT, R20, R7, 0x4, 0x1f ;  /* 0x08801f0007147f89 */ /* 0x000f2200000e0000 */
[----:B------:R-:W-:Y:S01]  /*9cb0*/  FFMA.FTZ R180, R180, UR18, -R17 ;  /* 0x00000012b4b47c23 */ /* 0x000fe20008010811 */
[----:B------:R-:W-:Y:S01]  /*9cc0*/  FMUL.FTZ R16, R213, R10 ;  /* 0x0000000ad5107220 */ /* 0x000fe20000410000 */
[C---:B------:R-:W-:Y:S01]  /*9cd0*/  FMUL.FTZ R10, R179.reuse, UR19 ;  /* 0x00000013b30a7c20 */ /* 0x040fe20008410000 */
[----:B------:R-:W5:Y:S01]  /*9ce0*/  SHFL.DOWN PT, R18, R5, 0x4, 0x1f ;  /* 0x08801f0005127f89 */ /* 0x000f6200000e0000 */
[----:B------:R-:W-:Y:S01]  /*9cf0*/  FFMA.FTZ R179, R179, UR18, -R12 ;  /* 0x00000012b3b37c23 */ /* 0x000fe2000801080c */
[----:B------:R-:W-:Y:S01]  /*9d00*/  FFMA.FTZ R195, R195, R180, R16 ;  /* 0x000000b4c3c37223 */ /* 0x000fe20000010010 */
[----:B------:R-:W-:Y:S01]  /*9d10*/  FFMA.FTZ R13, R37, UR18, R10 ;  /* 0x00000012250d7c23 */ /* 0x000fe2000801000a */
[----:B------:R-:W-:Y:S01]  /*9d20*/  FMUL.FTZ R15, R36, UR19 ;  /* 0x00000013240f7c20 */ /* 0x000fe20008410000 */
[----:B------:R-:W-:Y:S01]  /*9d30*/  FMUL.FTZ R12, R35, UR19 ;  /* 0x00000013230c7c20 */ /* 0x000fe20008410000 */
[----:B------:R-:W-:Y:S01]  /*9d40*/  FFMA.FTZ R42, R148, R42, R191 ;  /* 0x0000002a942a7223 */ /* 0x000fe200000100bf */
[----:B------:R-:W-:Y:S01]  /*9d50*/  FMUL.FTZ R17, R208, R13 ;  /* 0x0000000dd0117220 */ /* 0x000fe20000410000 */
[----:B0-----:R-:W-:Y:S01]  /*9d60*/  @!P2 FADD.FTZ R6, R6, R25 ;  /* 0x000000190606a221 */ /* 0x001fe20000010000 */
[C---:B------:R-:W-:Y:S01]  /*9d70*/  FMUL.FTZ R13, R178.reuse, UR19 ;  /* 0x00000013b20d7c20 */ /* 0x040fe20008410000 */
[----:B------:R-:W-:Y:S01]  /*9d80*/  FFMA.FTZ R178, R178, UR18, -R15 ;  /* 0x00000012b2b27c23 */ /* 0x000fe2000801080f */
[----:B------:R-:W-:Y:S01]  /*9d90*/  FFMA.FTZ R196, R196, R179, R17 ;  /* 0x000000b3c4c47223 */ /* 0x000fe20000010011 */
[----:B------:R-:W-:Y:S01]  /*9da0*/  FFMA.FTZ R41, R139, R41, R192 ;  /* 0x000000298b297223 */ /* 0x000fe200000100c0 */
[----:B------:R-:W0:Y:S01]  /*9db0*/  SHFL.DOWN PT, R21, R6, 0x8, 0x1f ;  /* 0x09001f0006157f89 */ /* 0x000e2200000e0000 */
[----:B------:R-:W-:Y:S01]  /*9dc0*/  FFMA.FTZ R10, R36, UR18, R13 ;  /* 0x00000012240a7c23 */ /* 0x000fe2000801000d */
[----:B------:R-:W-:Y:S01]  /*9dd0*/  FFMA.FTZ R193, R150, R40, R193 ;  /* 0x0000002896c17223 */ /* 0x000fe200000100c1 */
[----:B--2---:R-:W-:Y:S01]  /*9de0*/  @!P2 FADD.FTZ R4, R4, R23 ;  /* 0x000000170404a221 */ /* 0x004fe20000010000 */
[----:B------:R-:W-:Y:S01]  /*9df0*/  FFMA.FTZ R194, R141, R39, R194 ;  /* 0x000000278dc27223 */ /* 0x000fe200000100c2 */
[----:B------:R-:W-:Y:S01]  /*9e00*/  FMUL.FTZ R16, R215, R10 ;  /* 0x0000000ad7107220 */ /* 0x000fe20000410000 */
[----:B------:R-:W-:Y:S01]  /*9e10*/  FMUL.FTZ R10, R177, UR19 ;  /* 0x00000013b10a7c20 */ /* 0x000fe20008410000 */
[----:B----4-:R-:W-:Y:S01]  /*9e20*/  @!P2 FADD.FTZ R7, R7, R20 ;  /* 0x000000140707a221 */ /* 0x010fe20000010000 */
[----:B------:R-:W2:Y:S01]  /*9e30*/  SHFL.DOWN PT, R19, R4, 0x8, 0x1f ;  /* 0x09001f0004137f89 */ /* 0x000ea200000e0000 */
[----:B------:R-:W-:Y:S01]  /*9e40*/  FFMA.FTZ R177, R177, UR18, -R12 ;  /* 0x00000012b1b17c23 */ /* 0x000fe2000801080c */
[----:B------:R-:W-:Y:S01]  /*9e50*/  FFMA.FTZ R13, R35, UR18, R10 ;  /* 0x00000012230d7c23 */ /* 0x000fe2000801000a */
[----:B-----5:R-:W-:Y:S01]  /*9e60*/  @!P2 FADD.FTZ R5, R5, R18 ;  /* 0x000000120505a221 */ /* 0x020fe20000010000 */
[----:B------:R-:W4:Y:S01]  /*9e70*/  SHFL.DOWN PT, R20, R7, 0x8, 0x1f ;  /* 0x09001f0007147f89 */ /* 0x000f2200000e0000 */
[----:B------:R-:W-:Y:S01]  /*9e80*/  ISETP.GT.AND P2, PT, R171, 0x17, PT ;  /* 0x00000017ab00780c */ /* 0x000fe20003f44270 */
[----:B------:R-:W-:Y:S01]  /*9e90*/  FMUL.FTZ R13, R210, R13 ;  /* 0x0000000dd20d7220 */ /* 0x000fe20000410000 */
[----:B------:R-:W-:Y:S01]  /*9ea0*/  FMUL.FTZ R10, R33, UR19 ;  /* 0x00000013210a7c20 */ /* 0x000fe20008410000 */
[----:B------:R-:W5:Y:S01]  /*9eb0*/  SHFL.DOWN PT, R18, R5, 0x8, 0x1f ;  /* 0x09001f0005127f89 */ /* 0x000f6200000e0000 */
[----:B------:R-:W-:Y:S01]  /*9ec0*/  FFMA.FTZ R197, R197, R178, R16 ;  /* 0x000000b2c5c57223 */ /* 0x000fe20000010010 */
[----:B------:R-:W-:Y:S01]  /*9ed0*/  FFMA.FTZ R198, R198, R177, R13 ;  /* 0x000000b1c6c67223 */ /* 0x000fe2000001000d */
[----:B------:R-:W-:Y:S01]  /*9ee0*/  FFMA.FTZ R16, R176, UR18, -R11 ;  /* 0x00000012b0107c23 */ /* 0x000fe2000801080b */
[C---:B------:R-:W-:Y:S01]  /*9ef0*/  FFMA.FTZ R13, R9.reuse, UR18, -R10 ;  /* 0x00000012090d7c23 */ /* 0x040fe2000801080a */
[----:B------:R-:W-:Y:S01]  /*9f00*/  FMUL.FTZ R11, R32, UR19 ;  /* 0x00000013200b7c20 */ /* 0x000fe20008410000 */
[----:B------:R-:W-:Y:S01]  /*9f10*/  FMUL.FTZ R10, R9, UR19 ;  /* 0x00000013090a7c20 */ /* 0x000fe20008410000 */
[----:B------:R-:W-:Y:S01]  /*9f20*/  FMUL.FTZ R9, R48, UR19 ;  /* 0x0000001330097c20 */ /* 0x000fe20008410000 */
[----:B------:R-:W-:Y:S01]  /*9f30*/  FFMA.FTZ R195, R152, R38, R195 ;  /* 0x0000002698c37223 */ /* 0x000fe200000100c3 */
[----:B------:R-:W-:Y:S01]  /*9f40*/  FFMA.FTZ R12, R48, UR18, -R11 ;  /* 0x00000012300c7c23 */ /* 0x000fe2000801080b */
[----:B0-----:R-:W-:Y:S01]  /*9f50*/  @!P2 FADD.FTZ R6, R6, R21 ;  /* 0x000000150606a221 */ /* 0x001fe20000010000 */
[----:B------:R-:W-:Y:S01]  /*9f60*/  FFMA.FTZ R11, R33, UR18, R10 ;  /* 0x00000012210b7c23 */ /* 0x000fe2000801000a */
[----:B------:R-:W-:Y:S01]  /*9f70*/  FFMA.FTZ R37, R143, R37, R196 ;  /* 0x000000258f257223 */ /* 0x000fe200000100c4 */
[----:B------:R-:W-:Y:S01]  /*9f80*/  FFMA.FTZ R36, R154, R36, R197 ;  /* 0x000000249a247223 */ /* 0x000fe200000100c5 */
[----:B------:R-:W-:Y:S01]  /*9f90*/  FMUL.FTZ R15, R176, UR19 ;  /* 0x00000013b00f7c20 */ /* 0x000fe20008410000 */
[----:B------:R-:W-:Y:S01]  /*9fa0*/  FFMA.FTZ R10, R32, UR18, R9 ;  /* 0x00000012200a7c23 */ /* 0x000fe20008010009 */
[----:B--2---:R-:W-:Y:S01]  /*9fb0*/  @!P2 FADD.FTZ R4, R4, R19 ;  /* 0x000000130404a221 */ /* 0x004fe20000010000 */
[----:B------:R0:W2:Y:S01]  /*9fc0*/  SHFL.DOWN PT, R17, R6, 0x10, 0x1f ;  /* 0x0a001f0006117f89 */ /* 0x0000a200000e0000 */
[----:B------:R-:W-:Y:S01]  /*9fd0*/  FADD.FTZ R101, R14, R101 ;  /* 0x000000650e657221 */ /* 0x000fe20000010000 */
[----:B------:R-:W-:Y:S01]  /*9fe0*/  FADD.FTZ R124, R227, R124 ;  /* 0x0000007ce37c7221 */ /* 0x000fe20000010000 */
[----:B----4-:R-:W-:Y:S01]  /*9ff0*/  @!P2 FADD.FTZ R7, R7, R20 ;  /* 0x000000140707a221 */ /* 0x010fe20000010000 */
[----:B------:R0:W4:Y:S01]  /*a000*/  SHFL.DOWN PT, R9, R4, 0x10, 0x1f ;  /* 0x0a001f0004097f89 */ /* 0x00012200000e0000 */
[----:B------:R-:W-:Y:S01]  /*a010*/  FADD.FTZ R93, R46, R93 ;  /* 0x0000005d2e5d7221 */ /* 0x000fe20000010000 */
[----:B------:R-:W-:Y:S01]  /*a020*/  FADD.FTZ R122, R203, R122 ;  /* 0x0000007acb7a7221 */ /* 0x000fe20000010000 */
[----:B-----5:R-:W-:Y:S01]  /*a030*/  @!P2 FADD.FTZ R5, R5, R18 ;  /* 0x000000120505a221 */ /* 0x020fe20000010000 */
[----:B------:R-:W-:Y:S01]  /*a040*/  ISETP.GT.AND P2, PT, R171, 0xf, PT ;  /* 0x0000000fab00780c */ /* 0x000fe20003f44270 */
        /* <DEDUP_REMOVED lines=10> */
[----:B------:R-:W-:-:S02]  /*a0f0*/  FFMA.FTZ R14, R34, UR18, R15 ;  /* 0x00000012220e7c23 */ /* 0x000fc4000801000f */
[----:B------:R-:W-:Y:S05]  /*a100*/  @P2 BRA `(.L_x_325) ;  /* 0x0000000000202947 */ /* 0x000fea0003800000 */
        /* <DEDUP_REMOVED lines=8> */
.L_x_325:
[----:B------:R-:W-:Y:S05]  /*a190*/  BSYNC.RECONVERGENT B0 ;  /* 0x0000000000007941 */ /* 0x000fea0003800200 */
.L_x_324:
        /* <DEDUP_REMOVED lines=46> */
.L_x_327:
[----:B------:R-:W-:Y:S05]  /*a480*/  BSYNC.RECONVERGENT B0 ;  /* 0x0000000000007941 */ /* 0x000fea0003800200 */
.L_x_326:
[----:B------:R-:W-:-:S04]  /*a490*/  UIADD3 UR8, UPT, UPT, UR8, 0x1, URZ ;  /* 0x0000000108087890 */ /* 0x000fc8000fffe0ff */
[----:B------:R-:W-:-:S09]  /*a4a0*/  UISETP.GE.AND UP0, UPT, UR8, UR48, UPT ;  /* 0x000000300800728c */ /* 0x000fd2000bf06270 */
[----:B------:R-:W-:Y:S05]  /*a4b0*/  BRA.U !UP0, `(.L_x_328) ;  /* 0xffffff9d08947547 */ /* 0x000fea000b83ffff */
.L_x_294:
[----:B------:R-:W5:Y:S01]  /*a4c0*/  LDCU UR8, c[0x0][0x388] ;  /* 0x00007100ff0877ac */ /* 0x000f620008000800 */
[C---:B0-----:R-:W-:Y:S02]  /*a4d0*/  SHF.L.U32 R7, R172.reuse, 0x4, RZ ;  /* 0x00000004ac077819 */ /* 0x041fe400000006ff */
[----:B------:R-:W-:Y:S02]  /*a4e0*/  CS2R R4, SRZ ;  /* 0x0000000000047805 */ /* 0x000fe4000001ff00 */
[----:B------:R-:W-:Y:S01]  /*a4f0*/  LOP3.LUT R0, R172, 0x1f, RZ, 0xc0, !PT ;  /* 0x0000001fac007812 */ /* 0x000fe200078ec0ff */
[----:B------:R-:W-:Y:S01]  /*a500*/  ULEA UR20, UR15, 0xfffff800, 0xb ;  /* 0xfffff8000f147891 */ /* 0x000fe2000f8e58ff */
[----:B------:R-:W-:Y:S01]  /*a510*/  MOV R2, UR12 ;  /* 0x0000000c00027c02 */ /* 0x000fe20008000f00 */
[----:B------:R-:W-:Y:S01]  /*a520*/  HFMA2 R6, -RZ, RZ, 0, 0 ;  /* 0x00000000ff067431 */ /* 0x000fe200000001ff */
[----:B------:R-:W-:Y:S02]  /*a530*/  LOP3.LUT R7, R0, 0x3e00, R7, 0xf8, !PT ;  /* 0x00003e0000077812 */ /* 0x000fe400078ef807 */
[----:B----4-:R-:W-:-:S02]  /*a540*/  CS2R R8, SRZ ;  /* 0x0000000000087805 */ /* 0x010fc4000001ff00 */
[----:B------:R-:W-:Y:S02]  /*a550*/  MOV R3, UR11 ;  /* 0x0000000b00037c02 */ /* 0x000fe40008000f00 */
[----:B------:R-:W-:Y:S02]  /*a560*/  CS2R R10, SRZ ;  /* 0x00000000000a7805 */ /* 0x000fe4000001ff00 */
[C---:B------:R-:W-:Y:S02]  /*a570*/  LOP3.LUT R45, R7.reuse, 0x20, RZ, 0xfc, !PT ;  /* 0x00000020072d7812 */ /* 0x040fe400078efcff */
[----:B------:R-:W-:Y:S02]  /*a580*/  CS2R R12, SRZ ;  /* 0x00000000000c7805 */ /* 0x000fe4000001ff00 */
[C---:B------:R-:W-:Y:S01]  /*a590*/  LOP3.LUT R47, R7.reuse, 0x40, RZ, 0xfc, !PT ;  /* 0x00000040072f7812 */ /* 0x040fe200078efcff */
[C---:B------:R-:W-:Y:S01]  /*a5a0*/  IMAD.WIDE.U32 R2, R7.reuse, 0x4, R2 ;  /* 0x0000000407027825 */ /* 0x040fe200078e0002 */
[----:B------:R-:W-:-:S02]  /*a5b0*/  LOP3.LUT R49, R7, 0x60, RZ, 0xfc, !PT ;  /* 0x0000006007317812 */ /* 0x000fc400078efcff */
[----:B------:R-:W-:Y:S02]  /*a5c0*/  CS2R R14, SRZ ;  /* 0x00000000000e7805 */ /* 0x000fe4000001ff00 */
[C---:B------:R-:W-:Y:S01]  /*a5d0*/  LOP3.LUT R51, R7.reuse, 0x80, RZ, 0xfc, !PT ;  /* 0x0000008007337812 */ /* 0x040fe200078efcff */
[----:B-----5:R-:W-:Y:S01]  /*a5e0*/  UIADD3 UR8, UPT, UPT, -UR20, UR8, URZ ;  /* 0x0000000814087290 */ /* 0x020fe2000fffe1ff */
[C---:B------:R-:W-:Y:S02]  /*a5f0*/  LOP3.LUT R53, R7.reuse, 0xa0, RZ, 0xfc, !PT ;  /* 0x000000a007357812 */ /* 0x040fe400078efcff */
[----:B--2---:R-:W-:Y:S02]  /*a600*/  CS2R R16, SRZ ;  /* 0x0000000000107805 */ /* 0x004fe4000001ff00 */
[C---:B------:R-:W-:Y:S01]  /*a610*/  LOP3.LUT R55, R7.reuse, 0xc0, RZ, 0xfc, !PT ;  /* 0x000000c007377812 */ /* 0x040fe200078efcff */
[----:B------:R-:W-:Y:S01]  /*a620*/  HFMA2 R20, -RZ, RZ, 0, 0 ;  /* 0x00000000ff147431 */ /* 0x000fe200000001ff */
[----:B------:R-:W-:-:S02]  /*a630*/  LOP3.LUT R57, R7, 0xe0, RZ, 0xfc, !PT ;  /* 0x000000e007397812 */ /* 0x000fc400078efcff */
[----:B------:R-:W-:Y:S02]  /*a640*/  MOV R18, RZ ;  /* 0x000000ff00127202 */ /* 0x000fe40000000f00 */
[----:B------:R-:W-:Y:S01]  /*a650*/  MOV R22, RZ ;  /* 0x000000ff00167202 */ /* 0x000fe20000000f00 */
[----:B------:R-:W-:Y:S01]  /*a660*/  BAR.SYNC.DEFER_BLOCKING 0x0 ;  /* 0x0000000000007b1d */ /* 0x000fe20000010000 */
[----:B------:R-:W-:Y:S02]  /*a670*/  ISETP.GE.AND P2, PT, R7, UR8, PT ;  /* 0x0000000807007c0c */ /* 0x000fe4000bf46270 */
[----:B------:R-:W-:Y:S02]  /*a680*/  ISETP.GE.AND P1, PT, R45, UR8, PT ;  /* 0x000000082d007c0c */ /* 0x000fe4000bf26270 */
[----:B------:R-:W-:-:S03]  /*a690*/  ISETP.GE.AND P0, PT, R47, UR8, PT ;  /* 0x000000082f007c0c */ /* 0x000fc6000bf06270 */
[----:B------:R-:W0:Y:S01]  /*a6a0*/  S2UR UR26, SR_CTAID.X ;  /* 0x00000000001a79c3 */ /* 0x000e220000002500 */
[----:B------:R-:W-:Y:S01]  /*a6b0*/  ISETP.GE.AND P4, PT, R49, UR8, PT ;  /* 0x0000000831007c0c */ /* 0x000fe2000bf86270 */
[----:B------:R-:W0:Y:S01]  /*a6c0*/  LDCU.64 UR22, c[0x0][0x4f8] ;  /* 0x00009f00ff1677ac */ /* 0x000e220008000a00 */
[----:B------:R-:W-:Y:S02]  /*a6d0*/  LOP3.LUT R59, R7, 0x100, RZ, 0xfc, !PT ;  /* 0x00000100073b7812 */ /* 0x000fe400078efcff */
[----:B------:R-:W-:Y:S01]  /*a6e0*/  ISETP.GE.AND P6, PT, R51, UR8, PT ;  /* 0x0000000833007c0c */ /* 0x000fe2000bfc6270 */
[----:B------:R-:W2:Y:S01]  /*a6f0*/  LDCU.64 UR24, c[0x0][0x500] ;  /* 0x0000a000ff1877ac */ /* 0x000ea20008000a00 */
[----:B------:R-:W-:Y:S02]  /*a700*/  ISETP.GE.AND P5, PT, R53, UR8, PT ;  /* 0x0000000835007c0c */ /* 0x000fe4000bfa6270 */
[----:B------:R-:W-:Y:S02]  /*a710*/  ISETP.GE.AND P3, PT, R55, UR8, PT ;  /* 0x0000000837007c0c */ /* 0x000fe4000bf66270 */
[----:B-1----:R-:W-:-:S02]  /*a720*/  LOP3.LUT R61, R7, 0x120, RZ, 0xfc, !PT ;  /* 0x00000120073d7812 */ /* 0x002fc400078efcff */
[C---:B------:R-:W-:Y:S02]  /*a730*/  LOP3.LUT R63, R7.reuse, 0x140, RZ, 0xfc, !PT ;  /* 0x00000140073f7812 */ /* 0x040fe400078efcff */
[C---:B------:R-:W-:Y:S02]  /*a740*/  LOP3.LUT R65, R7.reuse, 0x160, RZ, 0xfc, !PT ;  /* 0x0000016007417812 */ /* 0x040fe400078efcff */
[----:B------:R-:W-:Y:S01]  /*a750*/  LOP3.LUT R67, R7, 0x180, RZ, 0xfc, !PT ;  /* 0x0000018007437812 */ /* 0x000fe200078efcff */
[----:B------:R-:W4:Y:S01]  /*a760*/  @!P2 LDG.E R5, desc[UR30][R2.64] ;  /* 0x0000001e0205a981 */ /* 0x000f22000c1e1900 */
[----:B------:R-:W-:Y:S02]  /*a770*/  ISETP.GE.AND P2, PT, R57, UR8, PT ;  /* 0x0000000839007c0c */ /* 0x000fe4000bf46270 */
[----:B------:R-:W-:Y:S01]  /*a780*/  LOP3.LUT R69, R7, 0x1a0, RZ, 0xfc, !PT ;  /* 0x000001a007457812 */ /* 0x000fe200078efcff */
[----:B------:R-:W5:Y:S01]  /*a790*/  @!P1 LDG.E R4, desc[UR30][R2.64+0x80] ;  /* 0x0000801e02049981 */ /* 0x000f62000c1e1900 */
[----:B------:R-:W-:-:S02]  /*a7a0*/  ISETP.GE.AND P1, PT, R59, UR8, PT ;  /* 0x000000083b007c0c */ /* 0x000fc4000bf26270 */
[----:B------:R-:W-:Y:S01]  /*a7b0*/  LOP3.LUT R71, R7, 0x1c0, RZ, 0xfc, !PT ;  /* 0x000001c007477812 */ /* 0x000fe200078efcff */
[----:B------:R-:W3:Y:S01]  /*a7c0*/  @!P0 LDG.E R9, desc[UR30][R2.64+0x100] ;  /* 0x0001001e02098981 */ /* 0x000ee2000c1e1900 */
[----:B------:R-:W-:Y:S02]  /*a7d0*/  ISETP.GE.AND P0, PT, R61, UR8, PT ;  /* 0x000000083d007c0c */ /* 0x000fe4000bf06270 */
[----:B------:R-:W-:Y:S01]  /*a7e0*/  LOP3.LUT R73, R7, 0x1e0, RZ, 0xfc, !PT ;  /* 0x000001e007497812 */ /* 0x000fe200078efcff */
[----:B------:R-:W2:Y:S01]  /*a7f0*/  @!P4 LDG.E R6, desc[UR30][R2.64+0x180] ;  /* 0x0001801e0206c981 */ /* 0x000ea2000c1e1900 */
[----:B------:R-:W-:-:S03]  /*a800*/  ISETP.GE.AND P4, PT, R63, UR8, PT ;  /* 0x000000083f007c0c */ /* 0x000fc6000bf86270 */
        /* <DEDUP_REMOVED lines=10> */
[----:B------:R-:W2:Y:S04]  /*a8b0*/  @!P0 LDG.E R12, desc[UR30][R2.64+0x480] ;  /* 0x0004801e020c8981 */ /* 0x000ea8000c1e1900 */
[----:B------:R-:W2:Y:S04]  /*a8c0*/  @!P4 LDG.E R17, desc[UR30][R2.64+0x500] ;  /* 0x0005001e0211c981 */ /* 0x000ea8000c1e1900 */
[----:B------:R-:W2:Y:S04]  /*a8d0*/  @!P6 LDG.E R14, desc[UR30][R2.64+0x580] ;  /* 0x0005801e020ee981 */ /* 0x000ea8000c1e1900 */
[----:B------:R-:W2:Y:S04]  /*a8e0*/  @!P5 LDG.E R16, desc[UR30][R2.64+0x600] ;  /* 0x0006001e0210d981 */ /* 0x000ea8000c1e1900 */
[----:B------:R-:W2:Y:S04]  /*a8f0*/  @!P3 LDG.E R18, desc[UR30][R2.64+0x680] ;  /* 0x0006801e0212b981 */ /* 0x000ea8000c1e1900 */
[----:B------:R-:W2:Y:S04]  /*a900*/  @!P2 LDG.E R20, desc[UR30][R2.64+0x700] ;  /* 0x0007001e0214a981 */ /* 0x000ea8000c1e1900 */
[----:B------:R-:W2:Y:S01]  /*a910*/  @!P1 LDG.E R22, desc[UR30][R2.64+0x780] ;  /* 0x0007801e02169981 */ /* 0x000ea2000c1e1900 */
[----:B------:R-:W-:-:S03]  /*a920*/  USHF.R.S32.HI UR21, URZ, 0x1f, UR20 ;  /* 0x0000001fff157899 */ /* 0x000fc60008011414 */
[----:B----4-:R-:W-:Y:S04]  /*a930*/  STS [R170], R5 ;  /* 0x00000005aa007388 */ /* 0x010fe80000000800 */
[----:B-----5:R-:W-:Y:S04]  /*a940*/  STS [R169+0x80], R4 ;  /* 0x00008004a9007388 */ /* 0x020fe80000000800 */
[----:B---3--:R-:W-:Y:S04]  /*a950*/  STS [R168+0x100], R9 ;  /* 0x00010009a8007388 */ /* 0x008fe80000000800 */
        /* <DEDUP_REMOVED lines=14> */
[----:B------:R-:W1:Y:S04]  /*aa40*/  LDS R2, [R149] ;  /* 0x0000000095027984 */ /* 0x000e680000000800 */
[----:B------:R-:W2:Y:S04]  /*aa50*/  LDS R3, [R149+0x4] ;  /* 0x0000040095037984 */ /* 0x000ea80000000800 */
[----:B------:R-:W3:Y:S04]  /*aa60*/  LDS R4, [R149+0x8] ;  /* 0x0000080095047984 */ /* 0x000ee80000000800 */
[----:B------:R-:W4:Y:S04]  /*aa70*/  LDS R5, [R149+0xc] ;  /* 0x00000c0095057984 */ /* 0x000f280000000800 */
[----:B------:R-:W-:Y:S04]  /*aa80*/  LDS R6, [R149+0x20] ;  /* 0x0000200095067984 */ /* 0x000fe80000000800 */
[----:B------:R-:W-:Y:S01]  /*aa90*/  LDS R8, [R149+0x24] ;  /* 0x0000240095087984 */ /* 0x000fe20000000800 */
[----:B-1----:R-:W-:-:S03]  /*aaa0*/  FADD.FTZ R9, R2, UR6 ;  /* 0x0000000602097e21 */ /* 0x002fc60008010000 */
[----:B------:R-:W-:Y:S01]  /*aab0*/  LDS R2, [R149+0x10] ;  /* 0x0000100095027984 */ /* 0x000fe20000000800 */
[----:B--2---:R-:W-:Y:S01]  /*aac0*/  FADD.FTZ R10, R3, UR6 ;  /* 0x00000006030a7e21 */ /* 0x004fe20008010000 */
[----:B------:R-:W-:Y:S02]  /*aad0*/  FSETP.GTU.FTZ.AND P2, PT, R9, 20, PT ;  /* 0x41a000000900780b */ /* 0x000fe40003f5c000 */
[----:B------:R-:W1:Y:S02]  /*aae0*/  LDS R3, [R149+0x14] ;  /* 0x0000140095037984 */ /* 0x000e640000000800 */
[----:B------:R-:W-:Y:S01]  /*aaf0*/  FSETP.GTU.FTZ.AND P0, PT, R10, 20, PT ;  /* 0x41a000000a00780b */ /* 0x000fe20003f1c000 */
[----:B---3--:R-:W-:Y:S01]  /*ab00*/  FADD.FTZ R11, R4, UR6 ;  /* 0x00000006040b7e21 */ /* 0x008fe20008010000 */
[----:B----4-:R-:W-:Y:S01]  /*ab10*/  FADD.FTZ R12, R5, UR6 ;  /* 0x00000006050c7e21 */ /* 0x010fe20008010000 */
[----:B------:R-:W2:Y:S03]  /*ab20*/  LDS R4, [R149+0x18] ;  /* 0x0000180095047984 */ /* 0x000ea60000000800 */
[----:B------:R-:W-:Y:S01]  /*ab30*/  FSETP.GTU.FTZ.AND P1, PT, R11, 20, PT ;  /* 0x41a000000b00780b */ /* 0x000fe20003f3c000 */
[----:B------:R-:W3:Y:S02]  /*ab40*/  LDS R5, [R149+0x1c] ;  /* 0x00001c0095057984 */ /* 0x000ee40000000800 */
[----:B------:R-:W-:-:S04]  /*ab50*/  @!P2 FMUL.FTZ R9, R9, -1.4426950216293334961 ;  /* 0xbfb8aa3b0909a820 */ /* 0x000fc80000410000 */
[----:B------:R-:W-:Y:S02]  /*ab60*/  @!P0 FMUL.FTZ R10, R10, -1.4426950216293334961 ;  /* 0xbfb8aa3b0a0a8820 */ /* 0x000fe40000410000 */
[----:B------:R-:W4:Y:S08]  /*ab70*/  @!P2 MUFU.EX2 R9, R9 ;  /* 0x000000090009a308 */ /* 0x000f300000000800 */
[----:B------:R-:W5:Y:S01]  /*ab80*/  @!P0 MUFU.EX2 R10, R10 ;  /* 0x0000000a000a8308 */ /* 0x000f620000000800 */
[----:B------:R-:W-:-:S07]  /*ab90*/  @!P1 FMUL.FTZ R11, R11, -1.4426950216293334961 ;  /* 0xbfb8aa3b0b0b9820 */ /* 0x000fce0000410000 */
[----:B------:R-:W0:Y:S01]  /*aba0*/  @!P1 MUFU.EX2 R11, R11 ;  /* 0x0000000b000b9308 */ /* 0x000e220000000800 */
[----:B----4-:R-:W-:Y:S01]  /*abb0*/  @!P2 FADD.FTZ R9, R9, 1 ;  /* 0x3f8000000909a421 */ /* 0x010fe20000010000 */
[----:B-----5:R-:W-:-:S06]  /*abc0*/  @!P0 FADD.FTZ R10, R10, 1 ;  /* 0x3f8000000a0a8421 */ /* 0x020fcc0000010000 */
[----:B------:R-:W4:Y:S01]  /*abd0*/  @!P2 MUFU.RCP R9, R9 ;  /* 0x000000090009a308 */ /* 0x000f220000001000 */
[----:B-1----:R-:W-:Y:S01]  /*abe0*/  FADD.FTZ R3, R3, UR6 ;  /* 0x0000000603037e21 */ /* 0x002fe20008010000 */
[----:B------:R-:W-:-:S06]  /*abf0*/  FADD.FTZ R2, R2, UR6 ;  /* 0x0000000602027e21 */ /* 0x000fcc0008010000 */
[----:B------:R-:W1:Y:S01]  /*ac00*/  @!P0 MUFU.RCP R10, R10 ;  /* 0x0000000a000a8308 */ /* 0x000e620000001000 */
[----:B0-----:R-:W-:Y:S01]  /*ac10*/  @!P1 FADD.FTZ R11, R11, 1 ;  /* 0x3f8000000b0b9421 */ /* 0x001fe20000010000 */
[----:B------:R-:W-:Y:S01]  /*ac20*/  FSETP.GTU.FTZ.AND P4, PT, R3, 20, PT ;  /* 0x41a000000300780b */ /* 0x000fe20003f9c000 */
[----:B--2---:R-:W-:Y:S01]  /*ac30*/  FADD.FTZ R4, R4, UR6 ;  /* 0x0000000604047e21 */ /* 0x004fe20008010000 */
[----:B------:R-:W-:Y:S01]  /*ac40*/  FSETP.GTU.FTZ.AND P5, PT, R2, 20, PT ;  /* 0x41a000000200780b */ /* 0x000fe20003fbc000 */
[----:B---3--:R-:W-:Y:S01]  /*ac50*/  FADD.FTZ R5, R5, UR6 ;  /* 0x0000000605057e21 */ /* 0x008fe20008010000 */
[----:B------:R-:W-:Y:S02]  /*ac60*/  FADD.FTZ R6, R6, UR6 ;  /* 0x0000000606067e21 */ /* 0x000fe40008010000 */
[----:B------:R-:W0:Y:S01]  /*ac70*/  @!P1 MUFU.RCP R11, R11 ;  /* 0x0000000b000b9308 */ /* 0x000e220000001000 */
[----:B----4-:R-:W-:Y:S01]  /*ac80*/  @!P2 FMUL.FTZ R106, R106, R9 ;  /* 0x000000096a6aa220 */ /* 0x010fe20000410000 */
[----:B------:R-:W-:-:S02]  /*ac90*/  FSETP.GTU.FTZ.AND P3, PT, R4, 20, PT ;  /* 0x41a000000400780b */ /* 0x000fc40003f7c000 */
[----:B------:R-:W-:Y:S01]  /*aca0*/  FSETP.GTU.FTZ.AND P2, PT, R5, 20, PT ;  /* 0x41a000000500780b */ /* 0x000fe20003f5c000 */
[----:B-1----:R-:W-:Y:S01]  /*acb0*/  @!P0 FMUL.FTZ R107, R107, R10 ;  /* 0x0000000a6b6b8220 */ /* 0x002fe20000410000 */
[----:B------:R-:W-:Y:S01]  /*acc0*/  FSETP.GTU.FTZ.AND P0, PT, R6, 20, PT ;  /* 0x41a000000600780b */ /* 0x000fe20003f1c000 */
[----:B------:R-:W-:Y:S02]  /*acd0*/  @!P4 FMUL.FTZ R3, R3, -1.4426950216293334961 ;  /* 0xbfb8aa3b0303c820 */ /* 0x000fe40000410000 */
[----:B------:R-:W-:Y:S01]  /*ace0*/  @!P5 FMUL.FTZ R2, R2, -1.4426950216293334961 ;  /* 0xbfb8aa3b0202d820 */ /* 0x000fe20000410000 */
[----:B------:R-:W-:-:S05]  /*acf0*/  FADD.FTZ R8, R8, UR6 ;  /* 0x0000000608087e21 */ /* 0x000fca0008010000 */
[----:B------:R-:W-:Y:S01]  /*ad00*/  @!P3 FMUL.FTZ R4, R4, -1.4426950216293334961 ;  /* 0xbfb8aa3b0404b820 */ /* 0x000fe20000410000 */
[----:B------:R-:W1:Y:S01]  /*ad10*/  @!P4 MUFU.EX2 R3, R3 ;  /* 0x000000030003c308 */ /* 0x000e620000000800 */
[----:B------:R-:W-:Y:S01]  /*ad20*/  @!P2 FMUL.FTZ R5, R5, -1.4426950216293334961 ;  /* 0xbfb8aa3b0505a820 */ /* 0x000fe20000410000 */
[----:B0-----:R-:W-:Y:S01]  /*ad30*/  @!P1 FMUL.FTZ R108, R108, R11 ;  /* 0x0000000b6c6c9220 */ /* 0x001fe20000410000 */
[----:B------:R-:W-:Y:S02]  /*ad40*/  FSETP.GTU.FTZ.AND P1, PT, R8, 20, PT ;  /* 0x41a000000800780b */ /* 0x000fe40003f3c000 */
[----:B------:R-:W-:-:S03]  /*ad50*/  FSETP.GTU.FTZ.AND P6, PT, R12, 20, PT ;  /* 0x41a000000c00780b */ /* 0x000fc60003fdc000 */
[----:B------:R-:W0:Y:S01]  /*ad60*/  @!P5 MUFU.EX2 R2, R2 ;  /* 0x000000020002d308 */ /* 0x000e220000000800 */
[----:B------:R-:W-:-:S07]  /*ad70*/  @!P0 FMUL.FTZ R9, R6, -1.4426950216293334961 ;  /* 0xbfb8aa3b06098820 */ /* 0x000fce0000410000 */
[----:B------:R-:W2:Y:S08]  /*ad80*/  @!P3 MUFU.EX2 R4, R4 ;  /* 0x000000040004b308 */ /* 0x000eb00000000800 */
[----:B------:R-:W3:Y:S01]  /*ad90*/  @!P2 MUFU.EX2 R5, R5 ;  /* 0x000000050005a308 */ /* 0x000ee20000000800 */
[----:B------:R-:W-:-:S07]  /*ada0*/  @!P1 FMUL.FTZ R10, R8, -1.4426950216293334961 ;  /* 0xbfb8aa3b080a9820 */ /* 0x000fce0000410000 */
[----:B------:R2:W4:Y:S01]  /*adb0*/  @!P0 MUFU.EX2 R11, R9 ;  /* 0x00000009000b8308 */ /* 0x0005220000000800 */
[----:B------:R-:W-:Y:S01]  /*adc0*/  @!P6 FMUL.FTZ R12, R12, -1.4426950216293334961 ;  /* 0xbfb8aa3b0c0ce820 */ /* 0x000fe20000410000 */
[----:B-1----:R-:W-:Y:S01]  /*add0*/  @!P4 FADD.FTZ R8, R3, 1 ;  /* 0x3f8000000308c421 */ /* 0x002fe20000010000 */
[----:B0-----:R-:W-:Y:S01]  /*ade0*/  @!P5 FADD.FTZ R6, R2, 1 ;  /* 0x3f8000000206d421 */ /* 0x001fe20000010000 */
[----:B------:R-:W0:Y:S04]  /*adf0*/  LDS R3, [R149+0x2c] ;  /* 0x00002c0095037984 */ /* 0x000e280000000800 */
[----:B------:R3:W1:Y:S01]  /*ae00*/  @!P1 MUFU.EX2 R13, R10 ;  /* 0x0000000a000d9308 */ /* 0x0006620000000800 */
[----:B--2---:R-:W-:Y:S01]  /*ae10*/  @!P3 FADD.FTZ R9, R4, 1 ;  /* 0x3f8000000409b421 */ /* 0x004fe20000010000 */
[----:B------:R-:W-:Y:S04]  /*ae20*/  LDS R2, [R149+0x28] ;  /* 0x0000280095027984 */ /* 0x000fe80000000800 */
[----:B------:R-:W2:Y:S02]  /*ae30*/  LDS R4, [R149+0x30] ;  /* 0x0000300095047984 */ /* 0x000ea40000000800 */
[----:B------:R-:W5:Y:S01]  /*ae40*/  @!P6 MUFU.EX2 R12, R12 ;  /* 0x0000000c000ce308 */ /* 0x000f620000000800 */
[----:B---3--:R-:W-:Y:S01]  /*ae50*/  @!P2 FADD.FTZ R10, R5, 1 ;  /* 0x3f800000050aa421 */ /* 0x008fe20000010000 */
[----:B----4-:R-:W-:Y:S01]  /*ae60*/  @!P0 FADD.FTZ R11, R11, 1 ;  /* 0x3f8000000b0b8421 */ /* 0x010fe20000010000 */
[----:B------:R-:W3:Y:S05]  /*ae70*/  LDS R5, [R149+0x34] ;  /* 0x0000340095057984 */ /* 0x000eea0000000800 */
[----:B------:R4:W-:Y:S02]  /*ae80*/  @!P5 MUFU.RCP R14, R6 ;  /* 0x00000006000ed308 */ /* 0x0009e40000001000 */
[----:B----4-:R-:W4:Y:S06]  /*ae90*/  LDS R6, [R149+0x38] ;  /* 0x0000380095067984 */ /* 0x010f2c0000000800 */
[----:B------:R-:W0:Y:S01]  /*aea0*/  @!P0 MUFU.RCP R11, R11 ;  /* 0x0000000b000b8308 */ /* 0x000e220000001000 */
[----:B-1----:R-:W-:Y:S01]  /*aeb0*/  @!P1 FADD.FTZ R13, R13, 1 ;  /* 0x3f8000000d0d9421 */ /* 0x002fe20000010000 */
[----:B-----5:R-:W-:-:S06]  /*aec0*/  @!P6 FADD.FTZ R12, R12, 1 ;  /* 0x3f8000000c0ce421 */ /* 0x020fcc0000010000 */
[----:B------:R1:W-:Y:S02]  /*aed0*/  @!P4 MUFU.RCP R17, R8 ;  /* 0x000000080011c308 */ /* 0x0003e40000001000 */
[----:B-1----:R-:W1:Y:S01]  /*aee0*/  LDS R8, [R149+0x3c] ;  /* 0x00003c0095087984 */ /* 0x002e620000000800 */
[----:B------:R-:W-:Y:S01]  /*aef0*/  BAR.SYNC.DEFER_BLOCKING 0x0 ;  /* 0x0000000000007b1d */ /* 0x000fe20000010000 */
[----:B0-----:R-:W-:-:S05]  /*af00*/  @!P0 FMUL.FTZ R116, R116, R11 ;  /* 0x0000000b74748220 */ /* 0x001fca0000410000 */
[----:B------:R-:W0:Y:S01]  /*af10*/  @!P6 MUFU.RCP R15, R12 ;  /* 0x0000000c000fe308 */ /* 0x000e220000001000 */
[----:B------:R-:W-:-:S07]  /*af20*/  ISETP.NE.AND P0, PT, R172, RZ, PT ;  /* 0x000000ffac00720c */ /* 0x000fce0003f05270 */
[----:B------:R-:W5:Y:S08]  /*af30*/  @!P3 MUFU.RCP R9, R9 ;  /* 0x000000090009b308 */ /* 0x000f700000001000 */
[----:B------:R-:W2:Y:S08]  /*af40*/  @!P1 MUFU.RCP R13, R13 ;  /* 0x0000000d000d9308 */ /* 0x000eb00000001000 */
[----:B------:R-:W3:Y:S01]  /*af50*/  @!P2 MUFU.RCP R10, R10 ;  /* 0x0000000a000aa308 */ /* 0x000ee20000001000 */
[----:B------:R-:W-:Y:S01]  /*af60*/  @!P5 FMUL.FTZ R111, R111, R14 ;  /* 0x0000000e6f6fd220 */ /* 0x000fe20000410000 */
[----:B------:R-:W-:Y:S01]  /*af70*/  FADD.FTZ R3, R3, UR6 ;  /* 0x0000000603037e21 */ /* 0x000fe20008010000 */
[----:B------:R-:W-:Y:S01]  /*af80*/  MOV R14, UR8 ;  /* 0x00000008000e7c02 */ /* 0x000fe20008000f00 */
[----:B------:R-:W-:Y:S01]  /*af90*/  STS [R149], R105 ;  /* 0x0000006995007388 */ /* 0x000fe20000000800 */
[----:B0-----:R-:W-:Y:S01]  /*afa0*/  @!P6 FMUL.FTZ R110, R110, R15 ;  /* 0x0000000f6e6ee220 */ /* 0x001fe20000410000 */
[----:B------:R-:W-:Y:S01]  /*afb0*/  @!P4 FMUL.FTZ R112, R112, R17 ;  /* 0x000000117070c220 */ /* 0x000fe20000410000 */
[----:B-----5:R-:W-:Y:S01]  /*afc0*/  @!P3 FMUL.FTZ R114, R114, R9 ;  /* 0x000000097272b220 */ /* 0x020fe20000410000 */
[----:B------:R-:W-:Y:S01]  /*afd0*/  STS [R149+0x4], R104 ;  /* 0x0000046895007388 */ /* 0x000fe20000000800 */
[----:B--2---:R-:W-:-:S03]  /*afe0*/  @!P1 FMUL.FTZ R118, R118, R13 ;  /* 0x0000000d76769220 */ /* 0x004fc60000410000 */
[----:B------:R-:W-:Y:S04]  /*aff0*/  STS [R149+0x8], R103 ;  /* 0x0000086795007388 */ /* 0x000fe80000000800 */
[----:B------:R-:W-:Y:S01]  /*b000*/  STS [R149+0xc], R102 ;  /* 0x00000c6695007388 */ /* 0x000fe20000000800 */
[----:B---3--:R-:W-:-:S03]  /*b010*/  @!P2 FMUL.FTZ R115, R115, R10 ;  /* 0x0000000a7373a220 */ /* 0x008fc60000410000 */
[----:B------:R-:W-:Y:S01]  /*b020*/  STS [R149+0x10], R101 ;  /* 0x0000106595007388 */ /* 0x000fe20000000800 */
[----:B------:R-:W-:-:S03]  /*b030*/  FSETP.GTU.FTZ.AND P2, PT, R3, 20, PT ;  /* 0x41a000000300780b */ /* 0x000fc60003f5c000 */
        /* <DEDUP_REMOVED lines=12> */
[----:B------:R-:W-:Y:S01]  /*b100*/  LDS R9, [R170] ;  /* 0x00000000aa097984 */ /* 0x000fe20000000800 */
[----:B------:R-:W-:-:S03]  /*b110*/  FADD.FTZ R4, R4, UR6 ;  /* 0x0000000604047e21 */ /* 0x000fc60008010000 */
[----:B------:R-:W-:Y:S01]  /*b120*/  LDS R11, [R169+0x80] ;  /* 0x00008000a90b7984 */ /* 0x000fe20000000800 */
[----:B------:R-:W-:-:S03]  /*b130*/  FADD.FTZ R5, R5, UR6 ;  /* 0x0000000605057e21 */ /* 0x000fc60008010000 */
[----:B------:R-:W-:Y:S01]  /*b140*/  LDS R13, [R168+0x100] ;  /* 0x00010000a80d7984 */ /* 0x000fe20000000800 */
[----:B----4-:R-:W-:-:S03]  /*b150*/  FADD.FTZ R6, R6, UR6 ;  /* 0x0000000606067e21 */ /* 0x010fc60008010000 */
        /* <DEDUP_REMOVED lines=14> */
[----:B------:R-:W-:Y:S01]  /*b240*/  FADD.FTZ R2, R2, UR6 ;  /* 0x0000000602027e21 */ /* 0x000fe20008010000 */
[----:B------:R-:W-:Y:S01]  /*b250*/  BAR.SYNC.DEFER_BLOCKING 0x0 ;  /* 0x0000000000007b1d */ /* 0x000fe20000010000 */
[----:B------:R-:W-:-:S02]  /*b260*/  FSETP.GTU.FTZ.AND P5, PT, R4, 20, PT ;  /* 0x41a000000400780b */ /* 0x000fc40003fbc000 */
[----:B------:R-:W-:Y:S02]  /*b270*/  FSETP.GTU.FTZ.AND P4, PT, R5, 20, PT ;  /* 0x41a000000500780b */ /* 0x000fe40003f9c000 */
[----:B------:R-:W-:Y:S02]  /*b280*/  FSETP.GTU.FTZ.AND P3, PT, R6, 20, PT ;  /* 0x41a000000600780b */ /* 0x000fe40003f7c000 */
[----:B------:R-:W-:Y:S01]  /*b290*/  FSETP.GTU.FTZ.AND P6, PT, R2, 20, PT ;  /* 0x41a000000200780b */ /* 0x000fe20003fdc000 */
[----:B------:R-:W-:Y:S01]  /*b2a0*/  @!P2 FMUL.FTZ R3, R3, -1.4426950216293334961 ;  /* 0xbfb8aa3b0303a820 */ /* 0x000fe20000410000 */
[----:B-1----:R-:W-:-:S05]  /*b2b0*/  FADD.FTZ R8, R8, UR6 ;  /* 0x0000000608087e21 */ /* 0x002fca0008010000 */
[----:B------:R-:W0:Y:S01]  /*b2c0*/  @!P2 MUFU.EX2 R3, R3 ;  /* 0x000000030003a308 */ /* 0x000e220000000800 */
[----:B------:R-:W-:Y:S01]  /*b2d0*/  @!P5 FMUL.FTZ R4, R4, -1.4426950216293334961 ;  /* 0xbfb8aa3b0404d820 */ /* 0x000fe20000410000 */
[----:B------:R-:W-:Y:S01]  /*b2e0*/  @!P4 FMUL.FTZ R5, R5, -1.4426950216293334961 ;  /* 0xbfb8aa3b0505c820 */ /* 0x000fe20000410000 */
[----:B------:R-:W-:Y:S01]  /*b2f0*/  FSETP.GTU.FTZ.AND P1, PT, R8, 20, PT ;  /* 0x41a000000800780b */ /* 0x000fe20003f3c000 */
[----:B------:R-:W-:Y:S02]  /*b300*/  @!P3 FMUL.FTZ R6, R6, -1.4426950216293334961 ;  /* 0xbfb8aa3b0606b820 */ /* 0x000fe40000410000 */
[----:B------:R-:W-:Y:S02]  /*b310*/  @!P6 FMUL.FTZ R2, R2, -1.4426950216293334961 ;  /* 0xbfb8aa3b0202e820 */ /* 0x000fe40000410000 */
[----:B------:R-:W1:Y:S01]  /*b320*/  @!P5 MUFU.EX2 R4, R4 ;  /* 0x000000040004d308 */ /* 0x000e620000000800 */
[----:B------:R-:W2:Y:S01]  /*b330*/  LDS R10, [UR16+0x2100] ;  /* 0x00210010ff0a7984 */ /* 0x000ea20008000800 */
[----:B------:R-:W3:Y:S06]  /*b340*/  S2UR UR8, SR_CTAID.Y ;  /* 0x00000000000879c3 */ /* 0x000eec0000002600 */
[----:B------:R-:W4:Y:S08]  /*b350*/  @!P4 MUFU.EX2 R5, R5 ;  /* 0x000000050005c308 */ /* 0x000f300000000800 */
[----:B------:R-:W5:Y:S01]  /*b360*/  @!P3 MUFU.EX2 R6, R6 ;  /* 0x000000060006b308 */ /* 0x000f620000000800 */
[----:B------:R-:W-:-:S07]  /*b370*/  @!P1 FMUL.FTZ R8, R8, -1.4426950216293334961 ;  /* 0xbfb8aa3b08089820 */ /* 0x000fce0000410000 */
[----:B------:R-:W3:Y:S01]  /*b380*/  @!P6 MUFU.EX2 R2, R2 ;  /* 0x000000020002e308 */ /* 0x000ee20000000800 */
[----:B0-----:R-:W-:Y:S01]  /*b390*/  @!P2 FADD.FTZ R3, R3, 1 ;  /* 0x3f8000000303a421 */ /* 0x001fe20000010000 */
[----:B-1----:R-:W-:Y:S01]  /*b3a0*/  @!P5 FADD.FTZ R4, R4, 1 ;  /* 0x3f8000000404d421 */ /* 0x002fe20000010000 */
[----:B----4-:R-:W-:-:S05]  /*b3b0*/  @!P4 FADD.FTZ R5, R5, 1 ;  /* 0x3f8000000505c421 */ /* 0x010fca0000010000 */
[----:B------:R-:W0:Y:S01]  /*b3c0*/  @!P1 MUFU.EX2 R8, R8 ;  /* 0x0000000800089308 */ /* 0x000e220000000800 */
[----:B-----5:R-:W-:Y:S01]  /*b3d0*/  @!P3 FADD.FTZ R6, R6, 1 ;  /* 0x3f8000000606b421 */ /* 0x020fe20000010000 */
[----:B------:R-:W-:-:S06]  /*b3e0*/  UIMAD.WIDE.U32 UR18, UR26, UR22, UR20 ;  /* 0x000000161a1272a5 */ /* 0x000fcc000f8e0014 */
[----:B------:R-:W1:Y:S01]  /*b3f0*/  @!P2 MUFU.RCP R3, R3 ;  /* 0x000000030003a308 */ /* 0x000e620000001000 */
[----:B---3--:R-:W-:Y:S01]  /*b400*/  @!P6 FADD.FTZ R2, R2, 1 ;  /* 0x3f8000000202e421 */ /* 0x008fe20000010000 */
[----:B------:R-:W-:Y:S01]  /*b410*/  UIMAD UR19, UR26, UR23, UR19 ;  /* 0x000000171a1372a4 */ /* 0x000fe2000f8e0213 */
[----:B------:R-:W3:Y:S05]  /*b420*/  LDCU.64 UR22, c[0x0][0x550] ;  /* 0x0000aa00ff1677ac */ /* 0x000eea0008000a00 */
[----:B------:R4:W5:Y:S01]  /*b430*/  @!P5 MUFU.RCP R41, R4 ;  /* 0x000000040029d308 */ /* 0x0009620000001000 */
[----:B------:R-:W-:-:S07]  /*b440*/  UIMAD UR17, UR8, UR25, URZ ;  /* 0x00000019081172a4 */ /* 0x000fce000f8e02ff */
[----:B------:R-:W2:Y:S01]  /*b450*/  @!P4 MUFU.RCP R12, R5 ;  /* 0x00000005000cc308 */ /* 0x000ea20000001000 */
[----:B------:R-:W-:-:S07]  /*b460*/  UIMAD.WIDE.U32 UR18, UR8, UR24, UR18 ;  /* 0x00000018081272a5 */ /* 0x000fce000f8e0012 */
[----:B------:R-:W3:Y:S01]  /*b470*/  @!P3 MUFU.RCP R43, R6 ;  /* 0x00000006002bb308 */ /* 0x000ee20000001000 */
[----:B0-----:R-:W-:-:S07]  /*b480*/  @!P1 FADD.FTZ R8, R8, 1 ;  /* 0x3f80000008089421 */ /* 0x001fce0000010000 */
[----:B------:R-:W0:Y:S01]  /*b490*/  @!P6 MUFU.RCP R2, R2 ;  /* 0x000000020002e308 */ /* 0x000e220000001000 */
[----:B-1----:R-:W-:Y:S01]  /*b4a0*/  @!P2 FMUL.FTZ R120, R120, R3 ;  /* 0x000000037878a220 */ /* 0x002fe20000410000 */
[----:B----4-:R-:W-:Y:S02]  /*b4b0*/  MOV R4, UR17 ;  /* 0x0000001100047c02 */ /* 0x010fe40008000f00 */
[----:B------:R-:W-:Y:S01]  /*b4c0*/  IADD3 R3, P2, PT, R7, UR18, RZ ;  /* 0x0000001207037c10 */ /* 0x000fe2000ff5e0ff */
[----:B-----5:R-:W-:-:S03]  /*b4d0*/  @!P5 FMUL.FTZ R122, R122, R41 ;  /* 0x000000297a7ad220 */ /* 0x020fc60000410000 */
[----:B------:R-:W1:Y:S01]  /*b4e0*/  @!P1 MUFU.RCP R5, R8 ;  /* 0x0000000800059308 */ /* 0x000e620000001000 */
[----:B--2---:R-:W-:Y:S01]  /*b4f0*/  @!P4 FMUL.FTZ R123, R123, R12 ;  /* 0x0000000c7b7bc220 */ /* 0x004fe20000410000 */
[----:B---3--:R-:W-:Y:S01]  /*b500*/  @!P3 FMUL.FTZ R124, R124, R43 ;  /* 0x0000002b7c7cb220 */ /* 0x008fe20000410000 */
[----:B------:R-:W-:Y:S01]  /*b510*/  IADD3.X R4, PT, PT, R4, UR19, RZ, P2, !PT ;  /* 0x0000001304047c10 */ /* 0x000fe200097fe4ff */
[----:B------:R-:W2:Y:S01]  /*b520*/  LDCU.64 UR18, c[0x0][0x518] ;  /* 0x0000a300ff1277ac */ /* 0x000ea20008000a00 */
[-C--:B------:R-:W-:Y:S02]  /*b530*/  ISETP.GE.AND P2, PT, R7, R10.reuse, PT ;  /* 0x0000000a0700720c */ /* 0x080fe40003f46270 */
[-C--:B------:R-:W-:Y:S02]  /*b540*/  ISETP.GE.AND P3, PT, R45, R10.reuse, PT ;  /* 0x0000000a2d00720c */ /* 0x080fe40003f66270 */
[-C--:B------:R-:W-:Y:S02]  /*b550*/  ISETP.GE.AND P4, PT, R47, R10.reuse, PT ;  /* 0x0000000a2f00720c */ /* 0x080fe40003f86270 */
[----:B------:R-:W-:Y:S01]  /*b560*/  ISETP.GE.AND P5, PT, R49, R10, PT ;  /* 0x0000000a3100720c */ /* 0x000fe20003fa6270 */
[----:B0-----:R-:W-:Y:S01]  /*b570*/  @!P6 FMUL.FTZ R119, R119, R2 ;  /* 0x000000027777e220 */ /* 0x001fe20000410000 */
[----:B------:R-:W-:-:S04]  /*b580*/  LEA R2, P6, R3, UR22, 0x2 ;  /* 0x0000001603027c11 */ /* 0x000fc8000f8c10ff */
[----:B------:R-:W-:Y:S01]  /*b590*/  LEA.HI.X R3, R3, UR23, R4, 0x2, P6 ;  /* 0x0000001703037c11 */ /* 0x000fe2000b0f1404 */
[----:B-1----:R-:W-:Y:S01]  /*b5a0*/  @!P1 FMUL.FTZ R126, R126, R5 ;  /* 0x000000057e7e9220 */ /* 0x002fe20000410000 */
[-C--:B------:R-:W-:Y:S01]  /*b5b0*/  ISETP.GE.AND P1, PT, R51, R10.reuse, PT ;  /* 0x0000000a3300720c */ /* 0x080fe20003f26270 */
[----:B------:R-:W0:Y:S01]  /*b5c0*/  LDCU.64 UR22, c[0x0][0x520] ;  /* 0x0000a400ff1677ac */ /* 0x000e220008000a00 */
[-C--:B------:R-:W-:Y:S01]  /*b5d0*/  ISETP.GE.AND P6, PT, R61, R10.reuse, PT ;  /* 0x0000000a3d00720c */ /* 0x080fe20003fc6270 */
        /* <DEDUP_REMOVED lines=29> */
[----:B------:R-:W-:Y:S04]  /*b7b0*/  STS [R149+0x8], R108 ;  /* 0x0000086c95007388 */ /* 0x000fe80000000800 */
[----:B------:R4:W-:Y:S04]  /*b7c0*/  STS [R149+0xc], R110 ;  /* 0x00000c6e95007388 */ /* 0x0009e80000000800 */
        /* <DEDUP_REMOVED lines=31> */
[----:B--2---:R-:W-:-:S05]  /*b9c0*/  UIMAD.WIDE.U32 UR20, UR26, UR18, UR20 ;  /* 0x000000121a1472a5 */ /* 0x004fca000f8e0014 */
[----:B------:R-:W2:Y:S01]  /*b9d0*/  LDS R4, [UR16+0x2100] ;  /* 0x00210010ff047984 */ /* 0x000ea20008000800 */
[----:B------:R-:W-:Y:S01]  /*b9e0*/  UIMAD UR17, UR26, UR19, UR21 ;  /* 0x000000131a1172a4 */ /* 0x000fe2000f8e0215 */
[----:B------:R-:W5:Y:S01]  /*b9f0*/  LDCU.64 UR18, c[0x0][0x560] ;  /* 0x0000ac00ff1277ac */ /* 0x000f620008000a00 */
[----:B------:R-:W-:Y:S02]  /*ba00*/  UMOV UR16, UR20 ;  /* 0x0000001400107c82 */ /* 0x000fe40008000000 */
[----:B0-----:R-:W-:Y:S01]  /*ba10*/  UIMAD.WIDE.U32 UR16, UR8, UR22, UR16 ;  /* 0x00000016081072a5 */ /* 0x001fe2000f8e0010 */
[----:B-1----:R-:W-:-:S03]  /*ba20*/  FADD.FTZ R106, R106, R173 ;  /* 0x000000ad6a6a7221 */ /* 0x002fc60000010000 */
[----:B------:R-:W-:Y:S02]  /*ba30*/  UIMAD UR17, UR8, UR23, UR17 ;  /* 0x00000017081172a4 */ /* 0x000fe4000f8e0211 */
[----:B------:R-:W-:Y:S01]  /*ba40*/  IADD3 R3, P0, PT, R7, UR16, RZ ;  /* 0x0000001007037c10 */ /* 0x000fe2000ff1e0ff */
[----:B---3--:R-:W-:-:S03]  /*ba50*/  FADD.FTZ R107, R106, R107 ;  /* 0x0000006b6a6b7221 */ /* 0x008fc60000010000 */
[----:B------:R-:W-:Y:S02]  /*ba60*/  IADD3.X R6, PT, PT, RZ, UR17, RZ, P0, !PT ;  /* 0x00000011ff067c10 */ /* 0x000fe400087fe4ff */
[----:B-----5:R-:W-:Y:S01]  /*ba70*/  LEA R2, P3, R3, UR18, 0x2 ;  /* 0x0000001203027c11 */ /* 0x020fe2000f8610ff */
[----:B------:R-:W-:-:S03]  /*ba80*/  FADD.FTZ R107, R107, R108 ;  /* 0x0000006c6b6b7221 */ /* 0x000fc60000010000 */
[----:B------:R-:W-:Y:S01]  /*ba90*/  LEA.HI.X R3, R3, UR19, R6, 0x2, P3 ;  /* 0x0000001303037c11 */ /* 0x000fe200098f1406 */
[----:B----4-:R-:W-:Y:S01]  /*baa0*/  FADD.FTZ R110, R107, R110 ;  /* 0x0000006e6b6e7221 */ /* 0x010fe20000010000 */
[-C--:B--2---:R-:W-:Y:S02]  /*bab0*/  ISETP.GE.AND P2, PT, R7, R4.reuse, PT ;  /* 0x000000040700720c */ /* 0x084fe40003f46270 */
[-C--:B------:R-:W-:Y:S02]  /*bac0*/  ISETP.GE.AND P1, PT, R45, R4.reuse, PT ;  /* 0x000000042d00720c */ /* 0x080fe40003f26270 */
[-C--:B------:R-:W-:Y:S02]  /*bad0*/  ISETP.GE.AND P0, PT, R47, R4.reuse, PT ;  /* 0x000000042f00720c */ /* 0x080fe40003f06270 */
[-C--:B------:R-:W-:Y:S02]  /*bae0*/  ISETP.GE.AND P4, PT, R49, R4.reuse, PT ;  /* 0x000000043100720c */ /* 0x080fe40003f86270 */
[----:B------:R-:W-:-:S02]  /*baf0*/  ISETP.GE.AND P6, PT, R51, R4, PT ;  /* 0x000000043300720c */ /* 0x000fc40003fc6270 */
[-C--:B------:R-:W-:Y:S02]  /*bb00*/  ISETP.GE.AND P5, PT, R53, R4.reuse, PT ;  /* 0x000000043500720c */ /* 0x080fe40003fa6270 */
[-C--:B------:R-:W-:Y:S01]  /*bb10*/  ISETP.GE.AND P3, PT, R55, R4.reuse, PT ;  /* 0x000000043700720c */ /* 0x080fe20003f66270 */
[----:B------:R0:W-:Y:S01]  /*bb20*/  @!P2 STG.E desc[UR30][R2.64], R5 ;  /* 0x000000050200a986 */ /* 0x0001e2000c10191e */
[----:B------:R-:W-:-:S03]  /*bb30*/  ISETP.GE.AND P2, PT, R57, R4, PT ;  /* 0x000000043900720c */ /* 0x000fc60003f46270 */
[----:B------:R0:W-:Y:S01]  /*bb40*/  @!P1 STG.E desc[UR30][R2.64+0x80], R169 ;  /* 0x000080a902009986 */ /* 0x0001e2000c10191e */
[----:B------:R-:W-:Y:S01]  /*bb50*/  ISETP.GE.AND P1, PT, R59, R4, PT ;  /* 0x000000043b00720c */ /* 0x000fe20003f26270 */
[----:B------:R-:W-:-:S04]  /*bb60*/  FADD.FTZ R111, R110, R111 ;  /* 0x0000006f6e6f7221 */ /* 0x000fc80000010000 */
[----:B------:R-:W-:Y:S01]  /*bb70*/  FADD.FTZ R111, R111, R112 ;  /* 0x000000706f6f7221 */ /* 0x000fe20000010000 */
[----:B------:R0:W-:Y:S03]  /*bb80*/  @!P0 STG.E desc[UR30][R2.64+0x100], R9 ;  /* 0x0001000902008986 */ /* 0x0001e6000c10191e */
[----:B------:R-:W-:Y:S01]  /*bb90*/  FADD.FTZ R114, R111, R114 ;  /* 0x000000726f727221 */ /* 0x000fe20000010000 */
[----:B------:R0:W-:Y:S01]  /*bba0*/  @!P4 STG.E desc[UR30][R2.64+0x180], R167 ;  /* 0x000180a70200c986 */ /* 0x0001e2000c10191e */
[-C--:B------:R-:W-:Y:S02]  /*bbb0*/  ISETP.GE.AND P0, PT, R61, R4.reuse, PT ;  /* 0x000000043d00720c */ /* 0x080fe40003f06270 */
[-C--:B------:R-:W-:Y:S01]  /*bbc0*/  ISETP.GE.AND P4, PT, R63, R4.reuse, PT ;  /* 0x000000043f00720c */ /* 0x080fe20003f86270 */
[----:B------:R0:W-:Y:S01]  /*bbd0*/  @!P6 STG.E desc[UR30][R2.64+0x200], R11 ;  /* 0x0002000b0200e986 */ /* 0x0001e2000c10191e */
[----:B------:R-:W-:Y:S01]  /*bbe0*/  ISETP.GE.AND P6, PT, R65, R4, PT ;  /* 0x000000044100720c */ /* 0x000fe20003fc6270 */
[----:B------:R-:W-:-:S02]  /*bbf0*/  FADD.FTZ R115, R114, R115 ;  /* 0x0000007372737221 */ /* 0x000fc40000010000 */
[----:B------:R0:W-:Y:S01]  /*bc00*/  @!P5 STG.E desc[UR30][R2.64+0x280], R165 ;  /* 0x000280a50200d986 */ /* 0x0001e2000c10191e */
[----:B------:R-:W-:-:S03]  /*bc10*/  ISETP.GE.AND P5, PT, R67, R4, PT ;  /* 0x000000044300720c */ /* 0x000fc60003fa6270 */
[----:B------:R0:W-:Y:S01]  /*bc20*/  @!P3 STG.E desc[UR30][R2.64+0x300], R13 ;  /* 0x0003000d0200b986 */ /* 0x0001e2000c10191e */
[----:B------:R-:W-:-:S03]  /*bc30*/  ISETP.GE.AND P3, PT, R69, R4, PT ;  /* 0x000000044500720c */ /* 0x000fc60003f66270 */
        /* <DEDUP_REMOVED lines=8> */
[----:B------:R0:W-:Y:S04]  /*bcc0*/  @!P4 STG.E desc[UR30][R2.64+0x500], R17 ;  /* 0x000500110200c986 */ /* 0x0001e8000c10191e */
[----:B------:R0:W-:Y:S04]  /*bcd0*/  @!P6 STG.E desc[UR30][R2.64+0x580], R159 ;  /* 0x0005809f0200e986 */ /* 0x0001e8000c10191e */
[----:B------:R0:W-:Y:S04]  /*bce0*/  @!P5 STG.E desc[UR30][R2.64+0x600], R157 ;  /* 0x0006009d0200d986 */ /* 0x0001e8000c10191e */
[----:B------:R0:W-:Y:S04]  /*bcf0*/  @!P3 STG.E desc[UR30][R2.64+0x680], R155 ;  /* 0x0006809b0200b986 */ /* 0x0001e8000c10191e */
[----:B------:R0:W-:Y:S04]  /*bd00*/  @!P2 STG.E desc[UR30][R2.64+0x700], R153 ;  /* 0x000700990200a986 */ /* 0x0001e8000c10191e */
[----:B------:R0:W-:Y:S01]  /*bd10*/  @!P1 STG.E desc[UR30][R2.64+0x780], R151 ;  /* 0x0007809702009986 */ /* 0x0001e2000c10191e */
[----:B------:R-:W-:Y:S01]  /*bd20*/  FADD.FTZ R119, R119, R120 ;  /* 0x0000007877777221 */ /* 0x000fe20000010000 */
[----:B------:R-:W-:-:S03]  /*bd30*/  UIADD3 UR14, UP0, UPT, UR14, -0x2000, URZ ;  /* 0xffffe0000e0e7890 */ /* 0x000fc6000ff1e0ff */
[----:B------:R-:W-:Y:S01]  /*bd40*/  FADD.FTZ R122, R119, R122 ;  /* 0x0000007a777a7221 */ /* 0x000fe20000010000 */
[----:B------:R-:W-:Y:S02]  /*bd50*/  UIADD3.X UR13, UPT, UPT, UR13, -0x1, URZ, UP0, !UPT ;  /* 0xffffffff0d0d7890 */ /* 0x000fe400087fe4ff */
[----:B------:R-:W-:Y:S01]  /*bd60*/  UISETP.GT.AND UP0, UPT, UR15, 0x1, UPT ;  /* 0x000000010f00788c */ /* 0x000fe2000bf04270 */
[----:B------:R-:W-:Y:S01]  /*bd70*/  FADD.FTZ R123, R122, R123 ;  /* 0x0000007b7a7b7221 */ /* 0x000fe20000010000 */
[----:B------:R-:W-:-:S03]  /*bd80*/  UIADD3 UR16, UPT, UPT, UR15, -0x1, URZ ;  /* 0xffffffff0f107890 */ /* 0x000fc6000fffe0ff */
[----:B------:R-:W-:Y:S01]  /*bd90*/  FADD.FTZ R123, R123, R124 ;  /* 0x0000007c7b7b7221 */ /* 0x000fe20000010000 */
[----:B------:R-:W-:Y:S02]  /*bda0*/  UIADD3 UR10, UP1, UPT, UR10, -0x2000, URZ ;  /* 0xffffe0000a0a7890 */ /* 0x000fe4000ff3e0ff */
[----:B------:R-:W-:Y:S01]  /*bdb0*/  UIADD3 UR12, UP2, UPT, UR12, -0x2000, URZ ;  /* 0xffffe0000c0c7890 */ /* 0x000fe2000ff5e0ff */
[----:B------:R-:W-:Y:S01]  /*bdc0*/  FADD.FTZ R173, R123, R126 ;  /* 0x0000007e7bad7221 */ /* 0x000fe20000010000 */
[----:B------:R-:W-:Y:S02]  /*bdd0*/  UIADD3.X UR9, UPT, UPT, UR9, -0x1, URZ, UP1, !UPT ;  /* 0xffffffff09097890 */ /* 0x000fe40008ffe4ff */
[----:B------:R-:W-:Y:S01]  /*bde0*/  UIADD3.X UR11, UPT, UPT, UR11, -0x1, URZ, UP2, !UPT ;  /* 0xffffffff0b0b7890 */ /* 0x000fe200097fe4ff */
[----:B------:R-:W-:Y:S01]  /*bdf0*/  UMOV UR15, UR16 ;  /* 0x00000010000f7c82 */ /* 0x000fe20008000000 */
[----:B0-----:R-:W-:Y:S10]  /*be00*/  BRA.U UP0, `(.L_x_329) ;  /* 0xffffff4500cc7547 */ /* 0x001ff4000b83ffff */
.L_x_261:
[----:B------:R-:W0:Y:S01]  /*be10*/  LDCU.64 UR6, c[0x0][0x548] ;  /* 0x0000a900ff0677ac */ /* 0x000e220008000a00 */
[----:B------:R-:W1:Y:S01]  /*be20*/  S2R R11, SR_TID.X ;  /* 0x00000000000b7919 */ /* 0x000e620000002100 */
[----:B------:R-:W2:Y:S01]  /*be30*/  LDCU UR21, c[0x0][0x38c] ;  /* 0x00007180ff1577ac */ /* 0x000ea20008000800 */
[----:B------:R-:W3:Y:S01]  /*be40*/  LDCU.64 UR10, c[0x0][0x568] ;  /* 0x0000ad00ff0a77ac */ /* 0x000ee20008000a00 */
[----:B0-----:R-:W-:-:S04]  /*be50*/  UISETP.NE.U32.AND UP0, UPT, UR6, URZ, UPT ;  /* 0x000000ff0600728c */ /* 0x001fc8000bf05070 */
[----:B------:R-:W-:-:S09]  /*be60*/  UISETP.NE.AND.EX UP0, UPT, UR7, URZ, UPT, UP0 ;  /* 0x000000ff0700728c */ /* 0x000fd2000bf05300 */
[----:B--23--:R-:W-:Y:S05]  /*be70*/  BRA.U !UP0, `(.L_x_330) ;  /* 0x0000000108987547 */ /* 0x00cfea000b800000 */
[----:B------:R-:W0:Y:S01]  /*be80*/  SHFL.DOWN P0, R0, R175, 0x1, 0x1f ;  /* 0x08201f00af007f89 */ /* 0x000e220000000000 */
[----:B------:R-:W-:Y:S01]  /*be90*/  BSSY.RECONVERGENT B0, `(.L_x_330) ;  /* 0x0000024000007945 */ /* 0x000fe20003800200 */
[----:B------:R-:W2:Y:S01]  /*bea0*/  S2R R4, SR_LANEID ;  /* 0x0000000000047919 */ /* 0x000ea20000000000 */
[----:B------:R-:W3:Y:S01]  /*beb0*/  S2R R6, SR_TID.X ;  /* 0x0000000000067919 */ /* 0x000ee20000002100 */
[----:B0-----:R-:W-:-:S05]  /*bec0*/  @P0 FADD R0, R0, R175 ;  /* 0x000000af00000221 */ /* 0x001fca0000000000 */
[----:B------:R-:W0:Y:S01]  /*bed0*/  SHFL.DOWN P0, R3, R0, 0x2, 0x1f ;  /* 0x08401f0000037f89 */ /* 0x000e220000000000 */
[----:B--2---:R-:W-:-:S13]  /*bee0*/  ISETP.NE.AND P1, PT, R4, RZ, PT ;  /* 0x000000ff0400720c */ /* 0x004fda0003f25270 */
[----:B------:R-:W2:Y:S01]  /*bef0*/  @!P1 S2R R8, SR_CgaCtaId ;  /* 0x0000000000089919 */ /* 0x000ea20000008800 */
[----:B------:R-:W-:Y:S01]  /*bf00*/  @!P1 MOV R7, 0x400 ;  /* 0x0000040000079802 */ /* 0x000fe20000000f00 */
[----:B0-----:R-:W-:Y:S01]  /*bf10*/  @P0 FADD R3, R0, R3 ;  /* 0x0000000300030221 */ /* 0x001fe20000000000 */
[----:B---3--:R-:W-:-:S04]  /*bf20*/  @!P1 SHF.R.U32.HI R0, RZ, 0x3, R6 ;  /* 0x00000003ff009819 */ /* 0x008fc80000011606 */
[----:B------:R-:W0:Y:S01]  /*bf30*/  SHFL.DOWN P0, R2, R3, 0x4, 0x1f ;  /* 0x08801f0003027f89 */ /* 0x000e220000000000 */
[----:B------:R-:W-:Y:S02]  /*bf40*/  @!P1 LOP3.LUT R0, R0, 0x7c, RZ, 0xc0, !PT ;  /* 0x0000007c00009812 */ /* 0x000fe400078ec0ff */
[----:B--2---:R-:W-:Y:S01]  /*bf50*/  @!P1 LEA R7, R8, R7, 0x18 ;  /* 0x0000000708079211 */ /* 0x004fe200078ec0ff */
        /* <DEDUP_REMOVED lines=10> */
[----:B------:R-:W2:Y:S01]  /*c000*/  S2UR UR5, SR_CgaCtaId ;  /* 0x00000000000579c3 */ /* 0x000ea20000008800 */
[----:B------:R-:W-:Y:S02]  /*c010*/  UMOV UR4, 0x400 ;  /* 0x0000040000047882 */ /* 0x000fe40000000000 */
[----:B--2---:R-:W-:-:S09]  /*c020*/  ULEA UR4, UR5, UR4, 0x18 ;  /* 0x0000000405047291 */ /* 0x004fd2000f8ec0ff */
[----:B0-----:R-:W0:Y:S04]  /*c030*/  LDS.64 R2, [UR4+0x2118] ;  /* 0x00211804ff027984 */ /* 0x001e280008000a00 */
[----:B------:R-:W2:Y:S01]  /*c040*/  LDS R5, [UR4+0x2120] ;  /* 0x00212004ff057984 */ /* 0x000ea20008000800 */
[----:B------:R-:W-:-:S04]  /*c050*/  ULEA UR4, UP0, UR8, UR6, 0x2 ;  /* 0x0000000608047291 */ /* 0x000fc8000f8010ff */
[----:B------:R-:W-:Y:S01]  /*c060*/  ULEA.HI.X UR5, UR8, UR7, URZ, 0x2, UP0 ;  /* 0x0000000708057291 */ /* 0x000fe200080f14ff */
[----:B0-----:R-:W-:-:S04]  /*c070*/  FADD.FTZ R2, R4, R2 ;  /* 0x0000000204027221 */ /* 0x001fc80000010000 */
[----:B------:R-:W-:Y:S01]  /*c080*/  FADD.FTZ R0, R3, R2 ;  /* 0x0000000203007221 */ /* 0x000fe20000010000 */
[----:B------:R-:W-:Y:S02]  /*c090*/  MOV R2, UR4 ;  /* 0x0000000400027c02 */ /* 0x000fe40008000f00 */
[----:B------:R-:W-:Y:S01]  /*c0a0*/  MOV R3, UR5 ;  /* 0x0000000500037c02 */ /* 0x000fe20008000f00 */
[----:B--2---:R-:W-:-:S05]  /*c0b0*/  FADD.FTZ R5, R0, R5 ;  /* 0x0000000500057221 */ /* 0x004fca0000010000 */
[----:B------:R2:W-:Y:S02]  /*c0c0*/  REDG.E.ADD.F32.FTZ.RN.STRONG.GPU desc[UR30][R2.64], R5 ;  /* 0x00000005020079a6 */ /* 0x0005e4000c12f31e */
.L_x_331:
[----:B------:R-:W-:Y:S05]  /*c0d0*/  BSYNC.RECONVERGENT B0 ;  /* 0x0000000000007941 */ /* 0x000fea0003800200 */
.L_x_330:
[----:B------:R-:W-:Y:S01]  /*c0e0*/  UISETP.NE.U32.AND UP0, UPT, UR10, URZ, UPT ;  /* 0x000000ff0a00728c */ /* 0x000fe2000bf05070 */
[----:B-1----:R-:W-:-:S03]  /*c0f0*/  ISETP.GE.AND P0, PT, R11, UR21, PT ;  /* 0x000000150b007c0c */ /* 0x002fc6000bf06270 */
[----:B------:R-:W-:-:S09]  /*c100*/  UISETP.NE.AND.EX UP0, UPT, UR11, URZ, UPT, UP0 ;  /* 0x000000ff0b00728c */ /* 0x000fd2000bf05300 */
[----:B------:R-:W-:Y:S05]  /*c110*/  BRA.U !UP0, `(.L_x_332) ;  /* 0x00000001089c7547 */ /* 0x000fea000b800000 */
[----:B------:R-:W-:Y:S06]  /*c120*/  BAR.SYNC.DEFER_BLOCKING 0x0 ;  /* 0x0000000000007b1d */ /* 0x000fec0000010000 */
[----:B------:R-:W-:Y:S01]  /*c130*/  BSSY.RECONVERGENT B0, `(.L_x_332) ;  /* 0x0000025000007945 */ /* 0x000fe20003800200 */
[----:B------:R-:W1:Y:S01]  /*c140*/  SHFL.DOWN P1, R0, R173, 0x1, 0x1f ;  /* 0x08201f00ad007f89 */ /* 0x000e620000020000 */
[----:B0-----:R-:W0:Y:S01]  /*c150*/  S2R R4, SR_LANEID ;  /* 0x0000000000047919 */ /* 0x001e220000000000 */
[----:B------:R-:W3:Y:S01]  /*c160*/  S2R R6, SR_TID.X ;  /* 0x0000000000067919 */ /* 0x000ee20000002100 */
[----:B-1----:R-:W-:-:S05]  /*c170*/  @P1 FADD R0, R0, R173 ;  /* 0x000000ad00001221 */ /* 0x002fca0000000000 */
[----:B--2---:R-:W1:Y:S01]  /*c180*/  SHFL.DOWN P1, R3, R0, 0x2, 0x1f ;  /* 0x08401f0000037f89 */ /* 0x004e620000020000 */
[----:B0-----:R-:W-:-:S13]  /*c190*/  ISETP.NE.AND P2, PT, R4, RZ, PT ;  /* 0x000000ff0400720c */ /* 0x001fda0003f45270 */
[----:B------:R-:W0:Y:S01]  /*c1a0*/  @!P2 S2R R8, SR_CgaCtaId ;  /* 0x000000000008a919 */ /* 0x000e220000008800 */
[----:B------:R-:W-:Y:S01]  /*c1b0*/  @!P2 MOV R7, 0x400 ;  /* 0x000004000007a802 */ /* 0x000fe20000000f00 */
[----:B-1----:R-:W-:Y:S01]  /*c1c0*/  @P1 FADD R3, R0, R3 ;  /* 0x0000000300031221 */ /* 0x002fe20000000000 */
[----:B---3--:R-:W-:-:S04]  /*c1d0*/  @!P2 SHF.R.U32.HI R0, RZ, 0x3, R6 ;  /* 0x00000003ff00a819 */ /* 0x008fc80000011606 */
[----:B------:R-:W1:Y:S01]  /*c1e0*/  SHFL.DOWN P1, R2, R3, 0x4, 0x1f ;  /* 0x08801f0003027f89 */ /* 0x000e620000020000 */
[----:B------:R-:W-:Y:S02]  /*c1f0*/  @!P2 LOP3.LUT R0, R0, 0x7c, RZ, 0xc0, !PT ;  /* 0x0000007c0000a812 */ /* 0x000fe400078ec0ff */
[----:B0-----:R-:W-:Y:S01]  /*c200*/  @!P2 LEA R7, R8, R7, 0x18 ;  /* 0x000000070807a211 */ /* 0x001fe200078ec0ff */
[----:B-1----:R-:W-:-:S03]  /*c210*/  @P1 FADD R2, R3, R2 ;  /* 0x0000000203021221 */ /* 0x002fc60000000000 */
        /* <DEDUP_REMOVED lines=22> */
.L_x_333:
[----:B------:R-:W-:Y:S05]  /*c380*/  BSYNC.RECONVERGENT B0 ;  /* 0x0000000000007941 */ /* 0x000fea0003800200 */
.L_x_332:
[----:B------:R-:W-:Y:S05]  /*c390*/  @P0 EXIT ;  /* 0x000000000000094d */ /* 0x000fea0003800000 */
[----:B------:R-:W3:Y:S01]  /*c3a0*/  LDCU.64 UR10, c[0x0][0x4c8] ;  /* 0x00009900ff0a77ac */ /* 0x000ee20008000a00 */
[----:B------:R-:W4:Y:S01]  /*c3b0*/  S2UR UR20, SR_CgaCtaId ;  /* 0x00000000001479c3 */ /* 0x000f220000008800 */
[----:B------:R-:W-:Y:S01]  /*c3c0*/  BSSY.RECONVERGENT B0, `(.L_x_334) ;  /* 0x0000060000007945 */ /* 0x000fe20003800200 */
[----:B------:R-:W5:Y:S01]  /*c3d0*/  LDCU.64 UR22, c[0x0][0x3d8] ;  /* 0x00007b00ff1677ac */ /* 0x000f620008000a00 */
[----:B------:R-:W0:Y:S01]  /*c3e0*/  LDCU.64 UR16, c[0x0][0x4e8] ;  /* 0x00009d00ff1077ac */ /* 0x000e220008000a00 */
[----:B------:R-:W1:Y:S01]  /*c3f0*/  LDCU.64 UR26, c[0x0][0x3b8] ;  /* 0x00007700ff1a77ac */ /* 0x000e620008000a00 */
[----:B------:R-:W2:Y:S01]  /*c400*/  LDCU.64 UR18, c[0x0][0x4a8] ;  /* 0x00009500ff1277ac */ /* 0x000ea20008000a00 */
[----:B------:R-:W4:Y:S01]  /*c410*/  LDCU.64 UR24, c[0x0][0x450] ;  /* 0x00008a00ff1877ac */ /* 0x000f220008000a00 */
[----:B------:R-:W4:Y:S01]  /*c420*/  LDCU.64 UR28, c[0x0][0x448] ;  /* 0x00008900ff1c77ac */ /* 0x000f220008000a00 */
[----:B---3--:R-:W-:Y:S02]  /*c430*/  UIMAD.WIDE.U32 UR6, UR8, UR10, URZ ;  /* 0x0000000a080672a5 */ /* 0x008fe4000f8e00ff */
[----:B-----5:R-:W-:-:S02]  /*c440*/  UIMAD.WIDE.U32 UR12, UR8, UR22, URZ ;  /* 0x00000016080c72a5 */ /* 0x020fc4000f8e00ff */
[----:B0-----:R-:W-:Y:S02]  /*c450*/  UIMAD.WIDE.U32 UR4, UR8, UR16, URZ ;  /* 0x00000010080472a5 */ /* 0x001fe4000f8e00ff */
[----:B------:R-:W-:Y:S02]  /*c460*/  UIMAD UR16, UR8, UR11, UR7 ;  /* 0x0000000b081072a4 */ /* 0x000fe4000f8e0207 */
[----:B-1----:R-:W-:Y:S02]  /*c470*/  UIMAD.WIDE.U32 UR14, UR8, UR26, URZ ;  /* 0x0000001a080e72a5 */ /* 0x002fe4000f8e00ff */
[----:B--2---:R-:W-:Y:S02]  /*c480*/  UIMAD.WIDE.U32 UR10, UR8, UR18, URZ ;  /* 0x00000012080a72a5 */ /* 0x004fe4000f8e00ff */
[----:B------:R-:W-:Y:S02]  /*c490*/  UIMAD UR23, UR8, UR23, UR13 ;  /* 0x00000017081772a4 */ /* 0x000fe4000f8e020d */
[----:B------:R-:W-:-:S02]  /*c4a0*/  UIMAD UR27, UR8, UR27, UR15 ;  /* 0x0000001b081b72a4 */ /* 0x000fc4000f8e020f */
[----:B----4-:R-:W-:Y:S02]  /*c4b0*/  ULEA UR24, UP0, UR12, UR24, 0x3 ;  /* 0x000000180c187291 */ /* 0x010fe4000f8018ff */
        /* <DEDUP_REMOVED lines=15> */
.L_x_335:
        /* <DEDUP_REMOVED lines=66> */
.L_x_334:
[----:B------:R-:W-:Y:S05]  /*c9d0*/  EXIT ;  /* 0x000000000000794d */ /* 0x000fea0003800000 */
.L_x_299:
[----:B------:R-:W-:Y:S01]  /*c9e0*/  HFMA2 R200, -RZ, RZ, 0, 5.9604644775390625e-08 ;  /* 0x00000001ffc87431 */ /* 0x000fe200000001ff */
[----:B------:R-:W-:Y:S02]  /*c9f0*/  MOV R198, R69 ;  /* 0x0000004500c67202 */ /* 0x000fe40000000f00 */
[----:B------:R-:W-:Y:S02]  /*ca00*/  MOV R201, RZ ;  /* 0x000000ff00c97202 */ /* 0x000fe40000000f00 */
[----:B------:R-:W-:-:S07]  /*ca10*/  MOV R75, 0xffffffff ;  /* 0xffffffff004b7802 */ /* 0x000fce0000000f00 */
[----:B01---5:R-:W-:Y:S05]  /*ca20*/  WARPSYNC.COLLECTIVE R75, `(.L_x_336) ;  /* 0x000000004b087348 */ /* 0x023fea0003c00000 */
[----:B------:R2:W3:Y:S02]  /*ca30*/  SHFL.UP P6, R74, R198, R200, R201 ;  /* 0x040000c8c64a7389 */ /* 0x0004e400000c00c9 */
[----:B0123-5:R-:W-:Y:S05]  /*ca40*/  ENDCOLLECTIVE ;  /* 0x000000000000791b */ /* 0x02ffea0003800000 */
.L_x_336:
[----:B------:R-:W-:Y:S02]  /*ca50*/  MOV R198, R192 ;  /* 0x000000c000c67202 */ /* 0x000fe40000000f00 */
[----:B------:R-:W-:-:S07]  /*ca60*/  MOV R68, R74 ;  /* 0x0000004a00447202 */ /* 0x000fce0000000f00 */
[----:B------:R-:W-:Y:S05]  /*ca70*/  WARPSYNC.COLLECTIVE R75, `(.L_x_337) ;  /* 0x000000004b087348 */ /* 0x000fea0003c00000 */
[----:B------:R0:W1:Y:S02]  /*ca80*/  SHFL.UP P6, R74, R198, R200, R201 ;  /* 0x040000c8c64a7389 */ /* 0x00006400000c00c9 */
[----:B01----:R-:W-:Y:S05]  /*ca90*/  ENDCOLLECTIVE ;  /* 0x000000000000791b */ /* 0x003fea0003800000 */
.L_x_337:
[----:B------:R-:W-:Y:S02]  /*caa0*/  MOV R198, R193 ;  /* 0x000000c100c67202 */ /* 0x000fe40000000f00 */
[----:B------:R-:W-:-:S07]  /*cab0*/  MOV R70, R74 ;  /* 0x0000004a00467202 */ /* 0x000fce0000000f00 */
[----:B------:R-:W-:Y:S05]  /*cac0*/  WARPSYNC.COLLECTIVE R75, `(.L_x_338) ;  /* 0x000000004b087348 */ /* 0x000fea0003c00000 */
[----:B------:R0:W1:Y:S02]  /*cad0*/  SHFL.UP P6, R74, R198, R200, R201 ;  /* 0x040000c8c64a7389 */ /* 0x00006400000c00c9 */
[----:B01----:R-:W-:Y:S05]  /*cae0*/  ENDCOLLECTIVE ;  /* 0x000000000000791b */ /* 0x003fea0003800000 */
.L_x_338:
[-C--:B------:R-:W-:Y:S01]  /*caf0*/  FMUL.FTZ R195, R192, R70.reuse ;  /* 0x00000046c0c37220 */ /* 0x080fe20000410000 */
[----:B------:R-:W-:Y:S01]  /*cb00*/  FMUL.FTZ R197, R69, R70 ;  /* 0x0000004645c57220 */ /* 0x000fe20000410000 */
[----:B------:R-:W-:Y:S02]  /*cb10*/  MOV R198, R194 ;  /* 0x000000c200c67202 */ /* 0x000fe40000000f00 */
[----:B------:R-:W-:-:S07]  /*cb20*/  MOV R71, R74 ;  /* 0x0000004a00477202 */ /* 0x000fce0000000f00 */
[----:B------:R-:W-:Y:S05]  /*cb30*/  WARPSYNC.COLLECTIVE R75, `(.L_x_339) ;  /* 0x000000004b087348 */ /* 0x000fea0003c00000 */
[----:B------:R0:W1:Y:S02]  /*cb40*/  SHFL.UP P6, R74, R198, R200, R201 ;  /* 0x040000c8c64a7389 */ /* 0x00006400000c00c9 */
[----:B01----:R-:W-:Y:S05]  /*cb50*/  ENDCOLLECTIVE ;  /* 0x000000000000791b */ /* 0x003fea0003800000 */
.L_x_339:
        /* <DEDUP_REMOVED lines=13> */
.L_x_340:
[----:B------:R-:W-:Y:S02]  /*cc30*/  MOV R198, R192 ;  /* 0x000000c000c67202 */ /* 0x000fe40000000f00 */
[----:B------:R-:W-:-:S07]  /*cc40*/  MOV R68, R74 ;  /* 0x0000004a00447202 */ /* 0x000fce0000000f00 */
[----:B------:R-:W-:Y:S05]  /*cc50*/  WARPSYNC.COLLECTIVE R75, `(.L_x_341) ;  /* 0x000000004b087348 */ /* 0x000fea0003c00000 */
[----:B------:R0:W1:Y:S02]  /*cc60*/  SHFL.UP P6, R74, R198, R200, R201 ;  /* 0x040000c8c64a7389 */ /* 0x00006400000c00c9 */
[----:B01----:R-:W-:Y:S05]  /*cc70*/  ENDCOLLECTIVE ;  /* 0x000000000000791b */ /* 0x003fea0003800000 */
.L_x_341:
[----:B------:R-:W-:Y:S02]  /*cc80*/  MOV R198, R193 ;  /* 0x000000c100c67202 */ /* 0x000fe40000000f00 */
[----:B------:R-:W-:-:S07]  /*cc90*/  MOV R70, R74 ;  /* 0x0000004a00467202 */ /* 0x000fce0000000f00 */
[----:B------:R-:W-:Y:S05]  /*cca0*/  WARPSYNC.COLLECTIVE R75, `(.L_x_342) ;  /* 0x000000004b087348 */ /* 0x000fea0003c00000 */
[----:B------:R0:W1:Y:S02]  /*ccb0*/  SHFL.UP P6, R74, R198, R200, R201 ;  /* 0x040000c8c64a7389 */ /* 0x00006400000c00c9 */
[----:B01----:R-:W-:Y:S05]  /*ccc0*/  ENDCOLLECTIVE ;  /* 0x000000000000791b */ /* 0x003fea0003800000 */
.L_x_342:
[-C--:B------:R-:W-:Y:S01]  /*ccd0*/  FMUL.FTZ R195, R192, R70.reuse ;  /* 0x00000046c0c37220 */ /* 0x080fe20000410000 */
[----:B------:R-:W-:Y:S01]  /*cce0*/  FMUL.FTZ R197, R69, R70 ;  /* 0x0000004645c57220 */ /* 0x000fe20000410000 */
[----:B------:R-:W-:Y:S02]  /*ccf0*/  MOV R198, R194 ;  /* 0x000000c200c67202 */ /* 0x000fe40000000f00 */
[----:B------:R-:W-:-:S07]  /*cd00*/  MOV R71, R74 ;  /* 0x0000004a00477202 */ /* 0x000fce0000000f00 */
[----:B------:R-:W-:Y:S05]  /*cd10*/  WARPSYNC.COLLECTIVE R75, `(.L_x_343) ;  /* 0x000000004b087348 */ /* 0x000fea0003c00000 */
[----:B------:R0:W1:Y:S02]  /*cd20*/  SHFL.UP P6, R74, R198, R200, R201 ;  /* 0x040000c8c64a7389 */ /* 0x00006400000c00c9 */
[----:B01----:R-:W-:Y:S05]  /*cd30*/  ENDCOLLECTIVE ;  /* 0x000000000000791b */ /* 0x003fea0003800000 */
.L_x_343:
        /* <DEDUP_REMOVED lines=13> */
.L_x_344:
[----:B------:R-:W-:Y:S02]  /*ce10*/  MOV R198, R192 ;  /* 0x000000c000c67202 */ /* 0x000fe40000000f00 */
[----:B------:R-:W-:-:S07]  /*ce20*/  MOV R68, R74 ;  /* 0x0000004a00447202 */ /* 0x000fce0000000f00 */
[----:B------:R-:W-:Y:S05]  /*ce30*/  WARPSYNC.COLLECTIVE R75, `(.L_x_345) ;  /* 0x000000004b087348 */ /* 0x000fea0003c00000 */
[----:B------:R0:W1:Y:S02]  /*ce40*/  SHFL.UP P6, R74, R198, R200, R201 ;  /* 0x040000c8c64a7389 */ /* 0x00006400000c00c9 */
[----:B01----:R-:W-:Y:S05]  /*ce50*/  ENDCOLLECTIVE ;  /* 0x000000000000791b */ /* 0x003fea0003800000 */
.L_x_345:
[----:B------:R-:W-:Y:S02]  /*ce60*/  MOV R198, R193 ;  /* 0x000000c100c67202 */ /* 0x000fe40000000f00 */
[----:B------:R-:W-:-:S07]  /*ce70*/  MOV R70, R74 ;  /* 0x0000004a00467202 */ /* 0x000fce0000000f00 */
[----:B------:R-:W-:Y:S05]  /*ce80*/  WARPSYNC.COLLECTIVE R75, `(.L_x_346) ;  /* 0x000000004b087348 */ /* 0x000fea0003c00000 */
[----:B------:R0:W1:Y:S02]  /*ce90*/  SHFL.UP P6, R74, R198, R200, R201 ;  /* 0x040000c8c64a7389 */ /* 0x00006400000c00c9 */
[----:B01----:R-:W-:Y:S05]  /*cea0*/  ENDCOLLECTIVE ;  /* 0x000000000000791b */ /* 0x003fea0003800000 */
.L_x_346:
[-C--:B------:R-:W-:Y:S01]  /*ceb0*/  FMUL.FTZ R195, R192, R70.reuse ;  /* 0x00000046c0c37220 */ /* 0x080fe20000410000 */
[----:B------:R-:W-:Y:S01]  /*cec0*/  FMUL.FTZ R197, R69, R70 ;  /* 0x0000004645c57220 */ /* 0x000fe20000410000 */
[----:B------:R-:W-:Y:S02]  /*ced0*/  MOV R198, R194 ;  /* 0x000000c200c67202 */ /* 0x000fe40000000f00 */
[----:B------:R-:W-:-:S07]  /*cee0*/  MOV R71, R74 ;  /* 0x0000004a00477202 */ /* 0x000fce0000000f00 */
[----:B------:R-:W-:Y:S05]  /*cef0*/  WARPSYNC.COLLECTIVE R75, `(.L_x_347) ;  /* 0x000000004b087348 */ /* 0x000fea0003c00000 */
[----:B------:R0:W1:Y:S02]  /*cf00*/  SHFL.UP P6, R74, R198, R200, R201 ;  /* 0x040000c8c64a7389 */ /* 0x00006400000c00c9 */
[----:B01----:R-:W-:Y:S05]  /*cf10*/  ENDCOLLECTIVE ;  /* 0x000000000000791b */ /* 0x003fea0003800000 */
.L_x_347:
        /* <DEDUP_REMOVED lines=13> */
.L_x_348:
[----:B------:R-:W-:Y:S02]  /*cff0*/  MOV R198, R192 ;  /* 0x000000c000c67202 */ /* 0x000fe40000000f00 */
[----:B------:R-:W-:-:S07]  /*d000*/  MOV R68, R74 ;  /* 0x0000004a00447202 */ /* 0x000fce0000000f00 */
[----:B------:R-:W-:Y:S05]  /*d010*/  WARPSYNC.COLLECTIVE R75, `(.L_x_349) ;  /* 0x000000004b087348 */ /* 0x000fea0003c00000 */
[----:B------:R0:W1:Y:S02]  /*d020*/  SHFL.UP P6, R74, R198, R200, R201 ;  /* 0x040000c8c64a7389 */ /* 0x00006400000c00c9 */
[----:B01----:R-:W-:Y:S05]  /*d030*/  ENDCOLLECTIVE ;  /* 0x000000000000791b */ /* 0x003fea0003800000 */
.L_x_349:
[----:B------:R-:W-:Y:S02]  /*d040*/  MOV R198, R193 ;  /* 0x000000c100c67202 */ /* 0x000fe40000000f00 */
[----:B------:R-:W-:-:S07]  /*d050*/  MOV R70, R74 ;  /* 0x0000004a00467202 */ /* 0x000fce0000000f00 */
[----:B------:R-:W-:Y:S05]  /*d060*/  WARPSYNC.COLLECTIVE R75, `(.L_x_350) ;  /* 0x000000004b087348 */ /* 0x000fea0003c00000 */
[----:B------:R0:W1:Y:S02]  /*d070*/  SHFL.UP P6, R74, R198, R200, R201 ;  /* 0x040000c8c64a7389 */ /* 0x00006400000c00c9 */
[----:B01----:R-:W-:Y:S05]  /*d080*/  ENDCOLLECTIVE ;  /* 0x000000000000791b */ /* 0x003fea0003800000 */
.L_x_350:
[-C--:B------:R-:W-:Y:S01]  /*d090*/  FMUL.FTZ R195, R192, R70.reuse ;  /* 0x00000046c0c37220 */ /* 0x080fe20000410000 */
[----:B------:R-:W-:Y:S01]  /*d0a0*/  FMUL.FTZ R197, R69, R70 ;  /* 0x0000004645c57220 */ /* 0x000fe20000410000 */
[----:B------:R-:W-:Y:S02]  /*d0b0*/  MOV R198, R194 ;  /* 0x000000c200c67202 */ /* 0x000fe40000000f00 */
[----:B------:R-:W-:-:S07]  /*d0c0*/  MOV R71, R74 ;  /* 0x0000004a00477202 */ /* 0x000fce0000000f00 */
[----:B------:R-:W-:Y:S05]  /*d0d0*/  WARPSYNC.COLLECTIVE R75, `(.L_x_351) ;  /* 0x000000004b087348 */ /* 0x000fea0003c00000 */
[----:B------:R0:W1:Y:S02]  /*d0e0*/  SHFL.UP P6, R74, R198, R200, R201 ;  /* 0x040000c8c64a7389 */ /* 0x00006400000c00c9 */
[----:B01----:R-:W-:Y:S05]  /*d0f0*/  ENDCOLLECTIVE ;  /* 0x000000000000791b */ /* 0x003fea0003800000 */
.L_x_351:
        /* <DEDUP_REMOVED lines=13> */
.L_x_352:
[----:B------:R-:W-:Y:S02]  /*d1d0*/  MOV R198, R192 ;  /* 0x000000c000c67202 */ /* 0x000fe40000000f00 */
[----:B------:R-:W-:-:S07]  /*d1e0*/  MOV R68, R74 ;  /* 0x0000004a00447202 */ /* 0x000fce0000000f00 */
[----:B------:R-:W-:Y:S05]  /*d1f0*/  WARPSYNC.COLLECTIVE R75, `(.L_x_353) ;  /* 0x000000004b087348 */ /* 0x000fea0003c00000 */
[----:B------:R0:W1:Y:S02]  /*d200*/  SHFL.UP P6, R74, R198, R200, R201 ;  /* 0x040000c8c64a7389 */ /* 0x00006400000c00c9 */
[----:B01----:R-:W-:Y:S05]  /*d210*/  ENDCOLLECTIVE ;  /* 0x000000000000791b */ /* 0x003fea0003800000 */
.L_x_353:
[----:B------:R-:W-:Y:S02]  /*d220*/  MOV R198, R193 ;  /* 0x000000c100c67202 */ /* 0x000fe40000000f00 */
[----:B------:R-:W-:-:S07]  /*d230*/  MOV R70, R74 ;  /* 0x0000004a00467202 */ /* 0x000fce0000000f00 */
[----:B------:R-:W-:Y:S05]  /*d240*/  WARPSYNC.COLLECTIVE R75, `(.L_x_354) ;  /* 0x000000004b087348 */ /* 0x000fea0003c00000 */
[----:B------:R0:W1:Y:S02]  /*d250*/  SHFL.UP P6, R74, R198, R200, R201 ;  /* 0x040000c8c64a7389 */ /* 0x00006400000c00c9 */
[----:B01----:R-:W-:Y:S05]  /*d260*/  ENDCOLLECTIVE ;  /* 0x000000000000791b */ /* 0x003fea0003800000 */
.L_x_354:
[----:B------:R-:W-:Y:S02]  /*d270*/  MOV R198, R194 ;  /* 0x000000c200c67202 */ /* 0x000fe40000000f00 */
[----:B------:R-:W-:-:S07]  /*d280*/  MOV R71, R74 ;  /* 0x0000004a00477202 */ /* 0x000fce0000000f00 */
[----:B------:R-:W-:Y:S05]  /*d290*/  WARPSYNC.COLLECTIVE R75, `(.L_x_355) ;  /* 0x000000004b087348 */ /* 0x000fea0003c00000 */
[----:B------:R0:W1:Y:S02]  /*d2a0*/  SHFL.UP P6, R74, R198, R200, R201 ;  /* 0x040000c8c64a7389 */ /* 0x00006400000c00c9 */
[----:B01----:R-:W-:Y:S05]  /*d2b0*/  ENDCOLLECTIVE ;  /* 0x000000000000791b */ /* 0x003fea0003800000 */
.L_x_355:
[----:B------:R-:W-:Y:S05]  /*d2c0*/  BRA `(.L_x_356) ;  /* 0xffffff8c00e47947 */ /* 0x000fea000383ffff */
.L_x_300:
        /* <DEDUP_REMOVED lines=8> */
.L_x_358:
[----:B------:R-:W-:Y:S05]  /*d350*/  BSYNC B0 ;  /* 0x0000000000007941 */ /* 0x000fea0003800000 */
.L_x_357:
[----:B------:R-:W-:Y:S05]  /*d360*/  BRA `(.L_x_359) ;  /* 0xffffff8c00f07947 */ /* 0x000fea000383ffff */
.L_x_301:
        /* <DEDUP_REMOVED lines=8> */
.L_x_361:
[----:B------:R-:W-:Y:S05]  /*d3f0*/  BSYNC B0 ;  /* 0x0000000000007941 */ /* 0x000fea0003800000 */
.L_x_360:
[----:B------:R-:W-:Y:S05]  /*d400*/  BRA `(.L_x_362) ;  /* 0xffffff8c00d07947 */ /* 0x000fea000383ffff */
.L_x_302:
        /* <DEDUP_REMOVED lines=8> */
.L_x_364:
[----:B------:R-:W-:Y:S05]  /*d490*/  BSYNC B0 ;  /* 0x0000000000007941 */ /* 0x000fea0003800000 */
.L_x_363:
[----:B------:R-:W-:Y:S05]  /*d4a0*/  BRA `(.L_x_365) ;  /* 0xffffff8c00b07947 */ /* 0x000fea000383ffff */
.L_x_303:
        /* <DEDUP_REMOVED lines=8> */
.L_x_367:
[----:B------:R-:W-:Y:S05]  /*d530*/  BSYNC B0 ;  /* 0x0000000000007941 */ /* 0x000fea0003800000 */
.L_x_366:
[----:B------:R-:W-:Y:S05]  /*d540*/  BRA `(.L_x_368) ;  /* 0xffffff8c00907947 */ /* 0x000fea000383ffff */
.L_x_304:
        /* <DEDUP_REMOVED lines=8> */
.L_x_370:
[----:B------:R-:W-:Y:S05]  /*d5d0*/  BSYNC B0 ;  /* 0x0000000000007941 */ /* 0x000fea0003800000 */
.L_x_369:
        /* <DEDUP_REMOVED lines=10> */
.L_x_371:
[----:B------:R-:W-:Y:S02]  /*d680*/  MOV R198, R193 ;  /* 0x000000c100c67202 */ /* 0x000fe40000000f00 */
[----:B------:R-:W-:-:S07]  /*d690*/  MOV R195, R74 ;  /* 0x0000004a00c37202 */ /* 0x000fce0000000f00 */
[----:B------:R-:W-:Y:S05]  /*d6a0*/  WARPSYNC.COLLECTIVE R75, `(.L_x_372) ;  /* 0x000000004b087348 */ /* 0x000fea0003c00000 */
[----:B------:R0:W1:Y:S02]  /*d6b0*/  SHFL.UP P6, R74, R198, R200, R201 ;  /* 0x040000c8c64a7389 */ /* 0x00006400000c00c9 */
[----:B01----:R-:W-:Y:S05]  /*d6c0*/  ENDCOLLECTIVE ;  /* 0x000000000000791b */ /* 0x003fea0003800000 */
.L_x_372:
[----:B------:R-:W-:Y:S02]  /*d6d0*/  MOV R198, R194 ;  /* 0x000000c200c67202 */ /* 0x000fe40000000f00 */
[----:B------:R-:W-:-:S07]  /*d6e0*/  MOV R193, R74 ;  /* 0x0000004a00c17202 */ /* 0x000fce0000000f00 */
[----:B------:R-:W-:Y:S05]  /*d6f0*/  WARPSYNC.COLLECTIVE R75, `(.L_x_373) ;  /* 0x000000004b087348 */ /* 0x000fea0003c00000 */
[----:B------:R0:W1:Y:S02]  /*d700*/  SHFL.UP P6, R74, R198, R200, R201 ;  /* 0x040000c8c64a7389 */ /* 0x00006400000c00c9 */
[----:B01----:R-:W-:Y:S05]  /*d710*/  ENDCOLLECTIVE ;  /* 0x000000000000791b */ /* 0x003fea0003800000 */
.L_x_373:
[----:B------:R-:W-:Y:S02]  /*d720*/  MOV R194, R74 ;  /* 0x0000004a00c27202 */ /* 0x000fe40000000f00 */
[----:B------:R-:W-:-:S07]  /*d730*/  MOV R74, R64 ;  /* 0x00000040004a7202 */ /* 0x000fce0000000f00 */
[----:B------:R-:W-:Y:S05]  /*d740*/  WARPSYNC.COLLECTIVE R75, `(.L_x_374) ;  /* 0x000000004b087348 */ /* 0x000fea0003c00000 */
[----:B------:R0:W1:Y:S02]  /*d750*/  SHFL.IDX P2, R68, R74, R71, R70 ;  /* 0x000000474a447389 */ /* 0x0000640000040046 */
[----:B01----:R-:W-:Y:S05]  /*d760*/  ENDCOLLECTIVE ;  /* 0x000000000000791b */ /* 0x003fea0003800000 */
.L_x_374:
[----:B------:R-:W-:Y:S02]  /*d770*/  MOV R74, R65 ;  /* 0x00000041004a7202 */ /* 0x000fe40000000f00 */
[----:B------:R-:W-:-:S07]  /*d780*/  MOV R64, R68 ;  /* 0x0000004400407202 */ /* 0x000fce0000000f00 */
[----:B------:R-:W-:Y:S05]  /*d790*/  WARPSYNC.COLLECTIVE R75, `(.L_x_375) ;  /* 0x000000004b087348 */ /* 0x000fea0003c00000 */
[----:B------:R0:W1:Y:S02]  /*d7a0*/  SHFL.IDX P2, R68, R74, R71, R70 ;  /* 0x000000474a447389 */ /* 0x0000640000040046 */
[----:B01----:R-:W-:Y:S05]  /*d7b0*/  ENDCOLLECTIVE ;  /* 0x000000000000791b */ /* 0x003fea0003800000 */
.L_x_375:
[----:B------:R-:W-:Y:S02]  /*d7c0*/  MOV R74, R66 ;  /* 0x00000042004a7202 */ /* 0x000fe40000000f00 */
[----:B------:R-:W-:-:S07]  /*d7d0*/  MOV R196, R68 ;  /* 0x0000004400c47202 */ /* 0x000fce0000000f00 */
[----:B------:R-:W-:Y:S05]  /*d7e0*/  WARPSYNC.COLLECTIVE R75, `(.L_x_376) ;  /* 0x000000004b087348 */ /* 0x000fea0003c00000 */
[----:B------:R0:W1:Y:S02]  /*d7f0*/  SHFL.IDX P2, R68, R74, R71, R70 ;  /* 0x000000474a447389 */ /* 0x0000640000040046 */
[----:B01----:R-:W-:Y:S05]  /*d800*/  ENDCOLLECTIVE ;  /* 0x000000000000791b */ /* 0x003fea0003800000 */
.L_x_376:
[----:B------:R-:W-:Y:S02]  /*d810*/  MOV R74, R67 ;  /* 0x00000043004a7202 */ /* 0x000fe40000000f00 */
[----:B------:R-:W-:-:S07]  /*d820*/  MOV R66, R68 ;  /* 0x0000004400427202 */ /* 0x000fce0000000f00 */
[----:B------:R-:W-:Y:S05]  /*d830*/  WARPSYNC.COLLECTIVE R75, `(.L_x_377) ;  /* 0x000000004b087348 */ /* 0x000fea0003c00000 */
[----:B------:R0:W1:Y:S02]  /*d840*/  SHFL.IDX P2, R68, R74, R71, R70 ;  /* 0x000000474a447389 */ /* 0x0000640000040046 */
[----:B01----:R-:W-:Y:S05]  /*d850*/  ENDCOLLECTIVE ;  /* 0x000000000000791b */ /* 0x003fea0003800000 */
.L_x_377:
[----:B------:R-:W-:Y:S01]  /*d860*/  MOV R67, R68 ;  /* 0x0000004400437202 */ /* 0x000fe20000000f00 */
[----:B------:R-:W-:Y:S06]  /*d870*/  BRA `(.L_x_378) ;  /* 0xffffff8800ec7947 */ /* 0x000fec000383ffff */
.L_x_306:
[----:B------:R-:W-:Y:S01]  /*d880*/  HFMA2 R233, -RZ, RZ, 0, 5.9604644775390625e-08 ;  /* 0x00000001ffe97431 */ /* 0x000fe200000001ff */
[----:B------:R-:W-:Y:S02]  /*d890*/  MOV R236, R220 ;  /* 0x000000dc00ec7202 */ /* 0x000fe40000000f00 */
[----:B------:R-:W-:Y:S02]  /*d8a0*/  MOV R238, 0x1f ;  /* 0x0000001f00ee7802 */ /* 0x000fe40000000f00 */
[----:B------:R-:W-:-:S07]  /*d8b0*/  MOV R75, 0xffffffff ;  /* 0xffffffff004b7802 */ /* 0x000fce0000000f00 */
[----:B0-----:R-:W-:Y:S05]  /*d8c0*/  WARPSYNC.COLLECTIVE R75, `(.L_x_379) ;  /* 0x000000004b087348 */ /* 0x001fea0003c00000 */
[----:B------:R1:W2:Y:S02]  /*d8d0*/  SHFL.DOWN P0, R232, R236, R233, R238 ;  /* 0x080000e9ece87389 */ /* 0x0002a400000000ee */
[----:B012---:R-:W-:Y:S05]  /*d8e0*/  ENDCOLLECTIVE ;  /* 0x000000000000791b */ /* 0x007fea0003800000 */
.L_x_379:
[----:B------:R-:W-:Y:S02]  /*d8f0*/  MOV R236, R73 ;  /* 0x0000004900ec7202 */ /* 0x000fe40000000f00 */
[----:B------:R-:W-:-:S07]  /*d900*/  MOV R68, R232 ;  /* 0x000000e800447202 */ /* 0x000fce0000000f00 */
[----:B------:R-:W-:Y:S05]  /*d910*/  WARPSYNC.COLLECTIVE R75, `(.L_x_380) ;  /* 0x000000004b087348 */ /* 0x000fea0003c00000 */
[----:B------:R0:W1:Y:S02]  /*d920*/  SHFL.DOWN P0, R232, R236, R233, R238 ;  /* 0x080000e9ece87389 */ /* 0x00006400000000ee */
[----:B01----:R-:W-:Y:S05]  /*d930*/  ENDCOLLECTIVE ;  /* 0x000000000000791b */ /* 0x003fea0003800000 */
.L_x_380:
[----:B------:R-:W-:Y:S02]  /*d940*/  MOV R236, R72 ;  /* 0x0000004800ec7202 */ /* 0x000fe40000000f00 */
[----:B------:R-:W-:-:S07]  /*d950*/  MOV R70, R232 ;  /* 0x000000e800467202 */ /* 0x000fce0000000f00 */
[----:B------:R-:W-:Y:S05]  /*d960*/  WARPSYNC.COLLECTIVE R75, `(.L_x_381) ;  /* 0x000000004b087348 */ /* 0x000fea0003c00000 */
[----:B------:R0:W1:Y:S02]  /*d970*/  SHFL.DOWN P0, R232, R236, R233, R238 ;  /* 0x080000e9ece87389 */ /* 0x00006400000000ee */
[----:B01----:R-:W-:Y:S05]  /*d980*/  ENDCOLLECTIVE ;  /* 0x000000000000791b */ /* 0x003fea0003800000 */
.L_x_381:
[----:B------:R-:W-:Y:S02]  /*d990*/  MOV R236, R69 ;  /* 0x0000004500ec7202 */ /* 0x000fe40000000f00 */
[----:B------:R-:W-:-:S07]  /*d9a0*/  MOV R71, R232 ;  /* 0x000000e800477202 */ /* 0x000fce0000000f00 */
[----:B------:R-:W-:Y:S05]  /*d9b0*/  WARPSYNC.COLLECTIVE R75, `(.L_x_382) ;  /* 0x000000004b087348 */ /* 0x000fea0003c00000 */
[----:B------:R0:W1:Y:S02]  /*d9c0*/  SHFL.DOWN P0, R232, R236, R233, R238 ;  /* 0x080000e9ece87389 */ /* 0x00006400000000ee */
[----:B01----:R-:W-:Y:S05]  /*d9d0*/  ENDCOLLECTIVE ;  /* 0x000000000000791b */ /* 0x003fea0003800000 */
.L_x_382:
[----:B------:R-:W-:Y:S01]  /*d9e0*/  MOV R222, R232 ;  /* 0x000000e800de7202 */ /* 0x000fe20000000f00 */
[----:B------:R-:W-:Y:S06]  /*d9f0*/  BRA `(.L_x_383) ;  /* 0xffffffa000007947 */ /* 0x000fec000383ffff */
.L_x_309:
        /* <DEDUP_REMOVED lines=8> */
.L_x_385:
[----:B------:R-:W-:Y:S05]  /*da80*/  BSYNC B0 ;  /* 0x0000000000007941 */ /* 0x000fea0003800000 */
.L_x_384:
        /* <DEDUP_REMOVED lines=8> */
.L_x_386:
[----:B------:R-:W-:Y:S02]  /*db10*/  MOV R236, R72 ;  /* 0x0000004800ec7202 */ /* 0x000fe40000000f00 */
[----:B------:R-:W-:-:S07]  /*db20*/  MOV R70, R232 ;  /* 0x000000e800467202 */ /* 0x000fce0000000f00 */
[----:B------:R-:W-:Y:S05]  /*db30*/  WARPSYNC.COLLECTIVE R75, `(.L_x_387) ;  /* 0x000000004b087348 */ /* 0x000fea0003c00000 */
[----:B------:R0:W1:Y:S02]  /*db40*/  SHFL.DOWN P0, R232, R236, R233, R238 ;  /* 0x080000e9ece87389 */ /* 0x00006400000000ee */
[----:B01----:R-:W-:Y:S05]  /*db50*/  ENDCOLLECTIVE ;  /* 0x000000000000791b */ /* 0x003fea0003800000 */
.L_x_387:
[----:B------:R-:W-:Y:S02]  /*db60*/  MOV R236, R69 ;  /* 0x0000004500ec7202 */ /* 0x000fe40000000f00 */
[----:B------:R-:W-:-:S07]  /*db70*/  MOV R71, R232 ;  /* 0x000000e800477202 */ /* 0x000fce0000000f00 */
[----:B------:R-:W-:Y:S05]  /*db80*/  WARPSYNC.COLLECTIVE R75, `(.L_x_388) ;  /* 0x000000004b087348 */ /* 0x000fea0003c00000 */
[----:B------:R0:W1:Y:S02]  /*db90*/  SHFL.DOWN P0, R232, R236, R233, R238 ;  /* 0x080000e9ece87389 */ /* 0x00006400000000ee */
[----:B01----:R-:W-:Y:S05]  /*dba0*/  ENDCOLLECTIVE ;  /* 0x000000000000791b */ /* 0x003fea0003800000 */
.L_x_388:
[----:B------:R-:W-:Y:S01]  /*dbb0*/  MOV R222, R232 ;  /* 0x000000e800de7202 */ /* 0x000fe20000000f00 */
[----:B------:R-:W-:Y:S06]  /*dbc0*/  BRA `(.L_x_389) ;  /* 0xffffff9c00dc7947 */ /* 0x000fec000383ffff */
.L_x_312:
        /* <DEDUP_REMOVED lines=8> */
.L_x_391:
[----:B------:R-:W-:Y:S05]  /*dc50*/  BSYNC B0 ;  /* 0x0000000000007941 */ /* 0x000fea0003800000 */
.L_x_390:
        /* <DEDUP_REMOVED lines=8> */
.L_x_392:
[----:B------:R-:W-:Y:S02]  /*dce0*/  MOV R236, R72 ;  /* 0x0000004800ec7202 */ /* 0x000fe40000000f00 */
[----:B------:R-:W-:-:S07]  /*dcf0*/  MOV R70, R232 ;  /* 0x000000e800467202 */ /* 0x000fce0000000f00 */
[----:B------:R-:W-:Y:S05]  /*dd00*/  WARPSYNC.COLLECTIVE R75, `(.L_x_393) ;  /* 0x000000004b087348 */ /* 0x000fea0003c00000 */
[----:B------:R0:W1:Y:S02]  /*dd10*/  SHFL.DOWN P0, R232, R236, R233, R238 ;  /* 0x080000e9ece87389 */ /* 0x00006400000000ee */
[----:B01----:R-:W-:Y:S05]  /*dd20*/  ENDCOLLECTIVE ;  /* 0x000000000000791b */ /* 0x003fea0003800000 */
.L_x_393:
[----:B------:R-:W-:Y:S02]  /*dd30*/  MOV R236, R69 ;  /* 0x0000004500ec7202 */ /* 0x000fe40000000f00 */
[----:B------:R-:W-:-:S07]  /*dd40*/  MOV R71, R232 ;  /* 0x000000e800477202 */ /* 0x000fce0000000f00 */
[----:B------:R-:W-:Y:S05]  /*dd50*/  WARPSYNC.COLLECTIVE R75, `(.L_x_394) ;  /* 0x000000004b087348 */ /* 0x000fea0003c00000 */
[----:B------:R0:W1:Y:S02]  /*dd60*/  SHFL.DOWN P0, R232, R236, R233, R238 ;  /* 0x080000e9ece87389 */ /* 0x00006400000000ee */
[----:B01----:R-:W-:Y:S05]  /*dd70*/  ENDCOLLECTIVE ;  /* 0x000000000000791b */ /* 0x003fea0003800000 */
.L_x_394:
[----:B------:R-:W-:Y:S01]  /*dd80*/  MOV R222, R232 ;  /* 0x000000e800de7202 */ /* 0x000fe20000000f00 */
[----:B------:R-:W-:Y:S06]  /*dd90*/  BRA `(.L_x_395) ;  /* 0xffffff9c00b87947 */ /* 0x000fec000383ffff */
.L_x_315:
        /* <DEDUP_REMOVED lines=8> */
.L_x_397:
[----:B------:R-:W-:Y:S05]  /*de20*/  BSYNC B0 ;  /* 0x0000000000007941 */ /* 0x000fea0003800000 */
.L_x_396:
        /* <DEDUP_REMOVED lines=8> */
.L_x_398:
[----:B------:R-:W-:Y:S02]  /*deb0*/  MOV R236, R72 ;  /* 0x0000004800ec7202 */ /* 0x000fe40000000f00 */
[----:B------:R-:W-:-:S07]  /*dec0*/  MOV R70, R232 ;  /* 0x000000e800467202 */ /* 0x000fce0000000f00 */
[----:B------:R-:W-:Y:S05]  /*ded0*/  WARPSYNC.COLLECTIVE R75, `(.L_x_399) ;  /* 0x000000004b087348 */ /* 0x000fea0003c00000 */
[----:B------:R0:W1:Y:S02]  /*dee0*/  SHFL.DOWN P0, R232, R236, R233, R238 ;  /* 0x080000e9ece87389 */ /* 0x00006400000000ee */
[----:B01----:R-:W-:Y:S05]  /*def0*/  ENDCOLLECTIVE ;  /* 0x000000000000791b */ /* 0x003fea0003800000 */
.L_x_399:
[----:B------:R-:W-:Y:S02]  /*df00*/  MOV R236, R69 ;  /* 0x0000004500ec7202 */ /* 0x000fe40000000f00 */
[----:B------:R-:W-:-:S07]  /*df10*/  MOV R71, R232 ;  /* 0x000000e800477202 */ /* 0x000fce0000000f00 */
[----:B------:R-:W-:Y:S05]  /*df20*/  WARPSYNC.COLLECTIVE R75, `(.L_x_400) ;  /* 0x000000004b087348 */ /* 0x000fea0003c00000 */
[----:B------:R0:W1:Y:S02]  /*df30*/  SHFL.DOWN P0, R232, R236, R233, R238 ;  /* 0x080000e9ece87389 */ /* 0x00006400000000ee */
[----:B01----:R-:W-:Y:S05]  /*df40*/  ENDCOLLECTIVE ;  /* 0x000000000000791b */ /* 0x003fea0003800000 */
.L_x_400:
[----:B------:R-:W-:Y:S01]  /*df50*/  MOV R222, R232 ;  /* 0x000000e800de7202 */ /* 0x000fe20000000f00 */
[----:B------:R-:W-:Y:S06]  /*df60*/  BRA `(.L_x_401) ;  /* 0xffffff9c00947947 */ /* 0x000fec000383ffff */
.L_x_318:
        /* <DEDUP_REMOVED lines=8> */
.L_x_403:
[----:B------:R-:W-:Y:S05]  /*dff0*/  BSYNC B0 ;  /* 0x0000000000007941 */ /* 0x000fea0003800000 */
.L_x_402:
        /* <DEDUP_REMOVED lines=8> */
.L_x_404:
[----:B------:R-:W-:Y:S02]  /*e080*/  MOV R236, R72 ;  /* 0x0000004800ec7202 */ /* 0x000fe40000000f00 */
[----:B------:R-:W-:-:S07]  /*e090*/  MOV R70, R232 ;  /* 0x000000e800467202 */ /* 0x000fce0000000f00 */
[----:B------:R-:W-:Y:S05]  /*e0a0*/  WARPSYNC.COLLECTIVE R75, `(.L_x_405) ;  /* 0x000000004b087348 */ /* 0x000fea0003c00000 */
[----:B------:R0:W1:Y:S02]  /*e0b0*/  SHFL.DOWN P0, R232, R236, R233, R238 ;  /* 0x080000e9ece87389 */ /* 0x00006400000000ee */
[----:B01----:R-:W-:Y:S05]  /*e0c0*/  ENDCOLLECTIVE ;  /* 0x000000000000791b */ /* 0x003fea0003800000 */
.L_x_405:
[----:B------:R-:W-:Y:S02]  /*e0d0*/  MOV R236, R69 ;  /* 0x0000004500ec7202 */ /* 0x000fe40000000f00 */
[----:B------:R-:W-:-:S07]  /*e0e0*/  MOV R71, R232 ;  /* 0x000000e800477202 */ /* 0x000fce0000000f00 */
[----:B------:R-:W-:Y:S05]  /*e0f0*/  WARPSYNC.COLLECTIVE R75, `(.L_x_406) ;  /* 0x000000004b087348 */ /* 0x000fea0003c00000 */
[----:B------:R0:W1:Y:S02]  /*e100*/  SHFL.DOWN P0, R232, R236, R233, R238 ;  /* 0x080000e9ece87389 */ /* 0x00006400000000ee */
[----:B01----:R-:W-:Y:S05]  /*e110*/  ENDCOLLECTIVE ;  /* 0x000000000000791b */ /* 0x003fea0003800000 */
.L_x_406:
[----:B------:R-:W-:Y:S01]  /*e120*/  MOV R74, R232 ;  /* 0x000000e8004a7202 */ /* 0x000fe20000000f00 */
[----:B------:R-:W-:Y:S06]  /*e130*/  BRA `(.L_x_407) ;  /* 0xffffff9c00707947 */ /* 0x000fec000383ffff */
.L_x_321:
        /* <DEDUP_REMOVED lines=8> */
.L_x_409:
[----:B------:R-:W-:Y:S05]  /*e1c0*/  BSYNC B0 ;  /* 0x0000000000007941 */ /* 0x000fea0003800000 */
.L_x_408:
        /* <DEDUP_REMOVED lines=9> */
.L_x_410:
[----:B------:R-:W-:Y:S02]  /*e260*/  MOV R238, 0x1f ;  /* 0x0000001f00ee7802 */ /* 0x000fe40000000f00 */
[----:B------:R-:W-:Y:S02]  /*e270*/  MOV R74, R72 ;  /* 0x00000048004a7202 */ /* 0x000fe40000000f00 */
[----:B------:R-:W-:-:S07]  /*e280*/  MOV R222, R68 ;  /* 0x0000004400de7202 */ /* 0x000fce0000000f00 */
[----:B------:R-:W-:Y:S05]  /*e290*/  WARPSYNC.COLLECTIVE R75, `(.L_x_411) ;  /* 0x000000004b087348 */ /* 0x000fea0003c00000 */
[----:B------:R0:W1:Y:S02]  /*e2a0*/  SHFL.IDX P2, R68, R74, R71, R70 ;  /* 0x000000474a447389 */ /* 0x0000640000040046 */
[----:B01----:R-:W-:Y:S05]  /*e2b0*/  ENDCOLLECTIVE ;  /* 0x000000000000791b */ /* 0x003fea0003800000 */
.L_x_411:
[-C--:B------:R-:W-:Y:S01]  /*e2c0*/  FMUL.FTZ R229, R59, R222.reuse ;  /* 0x000000de3be57220 */ /* 0x080fe20000410000 */
[----:B------:R-:W-:-:S03]  /*e2d0*/  FMUL.FTZ R224, R56, R222 ;  /* 0x000000de38e07220 */ /* 0x000fc60000410000 */
[-C--:B------:R-:W-:Y:S01]  /*e2e0*/  FFMA.FTZ R229, R58, R228.reuse, -R229 ;  /* 0x000000e43ae57223 */ /* 0x080fe200000108e5 */
[C---:B------:R-:W-:Y:S01]  /*e2f0*/  FFMA.FTZ R224, R57.reuse, R228, R224 ;  /* 0x000000e439e07223 */ /* 0x040fe200000100e0 */
[----:B------:R-:W-:Y:S02]  /*e300*/  MOV R74, R69 ;  /* 0x00000045004a7202 */ /* 0x000fe40000000f00 */
[----:B------:R-:W-:Y:S01]  /*e310*/  FADD.FTZ R226, R68, R229 ;  /* 0x000000e544e27221 */ /* 0x000fe20000010000 */
[-C--:B------:R-:W-:Y:S01]  /*e320*/  FMUL.FTZ R229, R57, R222.reuse ;  /* 0x000000de39e57220 */ /* 0x080fe20000410000 */
[----:B------:R-:W-:-:S03]  /*e330*/  FMUL.FTZ R68, R58, R222 ;  /* 0x000000de3a447220 */ /* 0x000fc60000410000 */
[-C--:B------:R-:W-:Y:S01]  /*e340*/  FFMA.FTZ R222, R56, R228.reuse, -R229 ;  /* 0x000000e438de7223 */ /* 0x080fe200000108e5 */
[----:B------:R-:W-:-:S07]  /*e350*/  FFMA.FTZ R228, R59, R228, R68 ;  /* 0x000000e43be47223 */ /* 0x000fce0000010044 */
[----:B------:R-:W-:Y:S05]  /*e360*/  WARPSYNC.COLLECTIVE R75, `(.L_x_412) ;  /* 0x000000004b087348 */ /* 0x000fea0003c00000 */
[----:B------:R0:W1:Y:S02]  /*e370*/  SHFL.IDX P2, R68, R74, R71, R70 ;  /* 0x000000474a447389 */ /* 0x0000640000040046 */
[----:B01----:R-:W-:Y:S05]  /*e380*/  ENDCOLLECTIVE ;  /* 0x000000000000791b */ /* 0x003fea0003800000 */
.L_x_412:
[----:B------:R-:W-:Y:S02]  /*e390*/  MOV R74, R56 ;  /* 0x00000038004a7202 */ /* 0x000fe40000000f00 */
[----:B------:R-:W-:-:S05]  /*e3a0*/  MOV R233, R68 ;  /* 0x0000004400e97202 */ /* 0x000fca0000000f00 */
[----:B------:R-:W-:Y:S01]  /*e3b0*/  FADD.FTZ R228, R233, R228 ;  /* 0x000000e4e9e47221 */ /* 0x000fe20000010000 */
[----:B------:R-:W-:-:S07]  /*e3c0*/  HFMA2 R233, -RZ, RZ, 0, 5.9604644775390625e-08 ;  /* 0x00000001ffe97431 */ /* 0x000fce00000001ff */
[----:B------:R-:W-:Y:S05]  /*e3d0*/  WARPSYNC.COLLECTIVE R75, `(.L_x_413) ;  /* 0x000000004b087348 */ /* 0x000fea0003c00000 */
[----:B------:R0:W1:Y:S02]  /*e3e0*/  SHFL.DOWN P0, R232, R236, R233, R238 ;  /* 0x080000e9ece87389 */ /* 0x00006400000000ee */
[----:B01----:R-:W-:Y:S05]  /*e3f0*/  ENDCOLLECTIVE ;  /* 0x000000000000791b */ /* 0x003fea0003800000 */
.L_x_413:
[----:B------:R-:W-:Y:S02]  /*e400*/  MOV R236, R73 ;  /* 0x0000004900ec7202 */ /* 0x000fe40000000f00 */
[----:B------:R-:W-:-:S07]  /*e410*/  MOV R229, R232 ;  /* 0x000000e800e57202 */ /* 0x000fce0000000f00 */
[----:B------:R-:W-:Y:S05]  /*e420*/  WARPSYNC.COLLECTIVE R75, `(.L_x_414) ;  /* 0x000000004b087348 */ /* 0x000fea0003c00000 */
[----:B------:R0:W1:Y:S02]  /*e430*/  SHFL.DOWN P0, R232, R236, R233, R238 ;  /* 0x080000e9ece87389 */ /* 0x00006400000000ee */
[----:B01----:R-:W-:Y:S05]  /*e440*/  ENDCOLLECTIVE ;  /* 0x000000000000791b */ /* 0x003fea0003800000 */
.L_x_414:
[----:B------:R-:W-:Y:S02]  /*e450*/  MOV R236, R72 ;  /* 0x0000004800ec7202 */ /* 0x000fe40000000f00 */
[----:B------:R-:W-:-:S07]  /*e460*/  MOV R230, R232 ;  /* 0x000000e800e67202 */ /* 0x000fce0000000f00 */
[----:B------:R-:W-:Y:S05]  /*e470*/  WARPSYNC.COLLECTIVE R75, `(.L_x_415) ;  /* 0x000000004b087348 */ /* 0x000fea0003c00000 */
[----:B------:R0:W1:Y:S02]  /*e480*/  SHFL.DOWN P0, R232, R236, R233, R238 ;  /* 0x080000e9ece87389 */ /* 0x00006400000000ee */
[----:B01----:R-:W-:Y:S05]  /*e490*/  ENDCOLLECTIVE ;  /* 0x000000000000791b */ /* 0x003fea0003800000 */
.L_x_415:
[----:B------:R-:W-:Y:S02]  /*e4a0*/  MOV R236, R69 ;  /* 0x0000004500ec7202 */ /* 0x000fe40000000f00 */
[----:B------:R-:W-:-:S07]  /*e4b0*/  MOV R231, R232 ;  /* 0x000000e800e77202 */ /* 0x000fce0000000f00 */
[----:B------:R-:W-:Y:S05]  /*e4c0*/  WARPSYNC.COLLECTIVE R75, `(.L_x_416) ;  /* 0x000000004b087348 */ /* 0x000fea0003c00000 */
[----:B------:R0:W1:Y:S02]  /*e4d0*/  SHFL.DOWN P0, R232, R236, R233, R238 ;  /* 0x080000e9ece87389 */ /* 0x00006400000000ee */
[----:B01----:R-:W-:Y:S05]  /*e4e0*/  ENDCOLLECTIVE ;  /* 0x000000000000791b */ /* 0x003fea0003800000 */
.L_x_416:
[----:B------:R-:W-:Y:S05]  /*e4f0*/  WARPSYNC.COLLECTIVE R75, `(.L_x_417) ;  /* 0x000000004b087348 */ /* 0x000fea0003c00000 */
[----:B------:R0:W1:Y:S02]  /*e500*/  SHFL.IDX P2, R68, R74, R71, R70 ;  /* 0x000000474a447389 */ /* 0x0000640000040046 */
[----:B01----:R-:W-:Y:S05]  /*e510*/  ENDCOLLECTIVE ;  /* 0x000000000000791b */ /* 0x003fea0003800000 */
.L_x_417:
[----:B------:R-:W-:Y:S02]  /*e520*/  MOV R74, R57 ;  /* 0x00000039004a7202 */ /* 0x000fe40000000f00 */
[----:B------:R-:W-:-:S07]  /*e530*/  MOV R234, R68 ;  /* 0x0000004400ea7202 */ /* 0x000fce0000000f00 */
[----:B------:R-:W-:Y:S05]  /*e540*/  WARPSYNC.COLLECTIVE R75, `(.L_x_418) ;  /* 0x000000004b087348 */ /* 0x000fea0003c00000 */
[----:B------:R0:W1:Y:S02]  /*e550*/  SHFL.IDX P2, R68, R74, R71, R70 ;  /* 0x000000474a447389 */ /* 0x0000640000040046 */
[----:B01----:R-:W-:Y:S05]  /*e560*/  ENDCOLLECTIVE ;  /* 0x000000000000791b */ /* 0x003fea0003800000 */
.L_x_418:
[----:B------:R-:W-:Y:S02]  /*e570*/  MOV R74, R58 ;  /* 0x0000003a004a7202 */ /* 0x000fe40000000f00 */
[----:B------:R-:W-:-:S07]  /*e580*/  MOV R235, R68 ;  /* 0x0000004400eb7202 */ /* 0x000fce0000000f00 */
[----:B------:R-:W-:Y:S05]  /*e590*/  WARPSYNC.COLLECTIVE R75, `(.L_x_419) ;  /* 0x000000004b087348 */ /* 0x000fea0003c00000 */
[----:B------:R0:W1:Y:S02]  /*e5a0*/  SHFL.IDX P2, R68, R74, R71, R70 ;  /* 0x000000474a447389 */ /* 0x0000640000040046 */
[----:B01----:R-:W-:Y:S05]  /*e5b0*/  ENDCOLLECTIVE ;  /* 0x000000000000791b */ /* 0x003fea0003800000 */
.L_x_419:
[----:B------:R-:W-:Y:S02]  /*e5c0*/  MOV R69, R235 ;  /* 0x000000eb00457202 */ /* 0x000fe40000000f00 */
[----:B------:R-:W-:Y:S02]  /*e5d0*/  MOV R74, R59 ;  /* 0x0000003b004a7202 */ /* 0x000fe40000000f00 */
[----:B------:R-:W-:-:S07]  /*e5e0*/  MOV R236, R68 ;  /* 0x0000004400ec7202 */ /* 0x000fce0000000f00 */
[----:B------:R-:W-:Y:S05]  /*e5f0*/  WARPSYNC.COLLECTIVE R75, `(.L_x_420) ;  /* 0x000000004b087348 */ /* 0x000fea0003c00000 */
[----:B------:R0:W1:Y:S02]  /*e600*/  SHFL.IDX P2, R68, R74, R71, R70 ;  /* 0x000000474a447389 */ /* 0x0000640000040046 */
[----:B01----:R-:W-:Y:S05]  /*e610*/  ENDCOLLECTIVE ;  /* 0x000000000000791b */ /* 0x003fea0003800000 */
.L_x_420:
[----:B------:R-:W-:Y:S02]  /*e620*/  MOV R237, R68 ;  /* 0x0000004400ed7202 */ /* 0x000fe40000000f00 */
[----:B------:R-:W-:Y:S01]  /*e630*/  MOV R68, R234 ;  /* 0x000000ea00447202 */ /* 0x000fe20000000f00 */
[----:B------:R-:W-:Y:S06]  /*e640*/  BRA `(.L_x_421) ;  /* 0xffffff9800cc7947 */ /* 0x000fec000383ffff */
.L_x_422:
        /* <DEDUP_REMOVED lines=11> */
.L_x_18658:


//--------------------- .text._Z25selective_scan_bwd_kernelI32Selective_Scan_bwd_kernel_traitsILi128ELi16ELb0ELb0ELb0ELb1ELb1EfN3c107complexIfEEEEv12SSMParamsBwd --------------------------
	.section	.text._Z25selective_scan_bwd_kernelI32Selective_Scan_bwd_kernel_traitsILi128ELi16ELb0ELb0ELb0ELb1ELb1EfN3c107complexIfEEEEv12SSMParamsBwd,"ax",@progbits
	.align	128
        .global         _Z25selective_scan_bwd_kernelI32Selective_Scan_bwd_kernel_traitsILi128ELi16ELb0ELb0ELb0ELb1ELb1EfN3c107complexIfEEEEv12SSMParamsBwd
        .type           _Z25selective_scan_bwd_kernelI32Selective_Scan_bwd_kernel_traitsILi128ELi16ELb0ELb0ELb0ELb1ELb1EfN3c107complexIfEEEEv12SSMParamsBwd,@function
        .size           _Z25selective_scan_bwd_kernelI32Selective_Scan_bwd_kernel_traitsILi128ELi16ELb0ELb0ELb0ELb1ELb1EfN3c107complexIfEEEEv12SSMParamsBwd,(.L_x_18659 - _Z25selective_scan_bwd_kernelI32Selective_Scan_bwd_kernel_traitsILi128ELi16ELb0ELb0ELb0ELb1ELb1EfN3c107complexIfEEEEv12SSMParamsBwd)
        .other          _Z25selective_scan_bwd_kernelI32Selective_Scan_bwd_kernel_traitsILi128ELi16ELb0ELb0ELb0ELb1ELb1EfN3c107complexIfEEEEv12SSMParamsBwd,@"STO_CUDA_ENTRY STV_DEFAULT"
_Z25selective_scan_bwd_kernelI32Selective_Scan_bwd_kernel_traitsILi128ELi16ELb0ELb0ELb0ELb1ELb1EfN3c107complexIfEEEEv12SSMParamsBwd:
.text._Z25selective_scan_bwd_kernelI32Selective_Scan_bwd_kernel_traitsILi128ELi16ELb0ELb0ELb0ELb1ELb1EfN3c107complexIfEEEEv12SSMParamsBwd:
        /* <DEDUP_REMOVED lines=23> */
[----:B------:R-:W-:Y:S02]  /*0170*/  MOV R3, UR5 ;  /* 0x0000000500037c02 */ /* 0x000fe40008000f00 */
        /* <DEDUP_REMOVED lines=9> */
[----:B0-----:R-:W-:Y:S02]  /*0210*/  UISETP.NE.U32.AND UP0, UPT, UR26, URZ, UPT ;  /* 0x000000ff1a00728c */ /* 0x001fe4000bf05070 */
[----:B------:R-:W-:Y:S02]  /*0220*/  UIMAD.WIDE.U32 UR8, UR10, UR14, UR4 ;  /* 0x0000000e0a0872a5 */ /* 0x000fe4000f8e0004 */
[----:B------:R-:W-:Y:S02]  /*0230*/  UISETP.NE.AND.EX UP0, UPT, UR27, URZ, UPT, UP0 ;  /* 0x000000ff1b00728c */ /* 0x000fe4000bf05300 */
[----:B------:R-:W-:Y:S02]  /*0240*/  UIMAD.WIDE.U32 UR12, UR10, UR22, UR6 ;  /* 0x000000160a0c72a5 */ /* 0x000fe4000f8e0006 */
[----:B------:R-:W-:Y:S01]  /*0250*/  UIMAD UR20, UR10, UR15, UR9 ;  /* 0x0000000f0a1472a4 */ /* 0x000fe2000f8e0209 */
[----:B------:R-:W0:Y:S01]  /*0260*/  LDCU.128 UR4, c[0x0][0x460] ;  /* 0x00008c00ff0477ac */ /* 0x000e220008000c00 */
[----:B--2---:R-:W-:-:S05]  /*0270*/  UIMAD.WIDE.U32 UR14, UR16, UR24, URZ ;  /* 0x00000018100e72a5 */ /* 0x004fca000f8e00ff */
[----:B------:R-:W2:Y:S01]  /*0280*/  @UP0 LDCU UR24, c[0x0][0x384] ;  /* 0x00007080ff1807ac */ /* 0x000ea20008000800 */
[----:B------:R-:W-:Y:S01]  /*0290*/  UIMAD UR19, UR10, UR23, UR13 ;  /* 0x000000170a1372a4 */ /* 0x000fe2000f8e020d */
[----:B------:R-:W4:Y:S01]  /*02a0*/  LDCU.64 UR22, c[0x0][0x4a0] ;  /* 0x00009400ff1677ac */ /* 0x000f220008000a00 */
[----:B-1----:R-:W-:Y:S02]  /*02b0*/  ULEA UR11, UR28, 0xfffff800, 0xb ;  /* 0xfffff8001c0b7891 */ /* 0x002fe4000f8e58ff */
[----:B------:R-:W-:Y:S01]  /*02c0*/  UIMAD UR9, UR16, UR25, UR15 ;  /* 0x00000019100972a4 */ /* 0x000fe2000f8e020f */
[----:B------:R-:W1:Y:S01]  /*02d0*/  @UP0 LDCU UR25, c[0x0][0x38c] ;  /* 0x00007180ff1907ac */ /* 0x000e620008000800 */
[----:B------:R-:W-:Y:S02]  /*02e0*/  UIADD3 UR17, UP1, UPT, UR11, UR8, URZ ;  /* 0x000000080b117290 */ /* 0x000fe4000ff3e0ff */
[----:B------:R-:W-:Y:S01]  /*02f0*/  USHF.R.S32.HI UR13, URZ, 0x1f, UR11 ;  /* 0x0000001fff0d7899 */ /* 0x000fe2000801140b */
[----:B------:R-:W5:Y:S01]  /*0300*/  @UP0 LDCU.64 UR30, c[0x0][0x480] ;  /* 0x00009000ff1e07ac */ /* 0x000f620008000a00 */
[----:B0-----:R-:W-:-:S02]  /*0310*/  ULEA UR15, UP2, UR17, UR4, 0x2 ;  /* 0x00000004110f7291 */ /* 0x001fc4000f8410ff */
[----:B------:R-:W-:Y:S01]  /*0320*/  UIADD3.X UR4, UPT, UPT, UR13, UR20, URZ, UP1, !UPT ;  /* 0x000000140d047290 */ /* 0x000fe20008ffe4ff */
[----:B------:R-:W-:Y:S01]  /*0330*/  UMOV UR8, UR14 ;  /* 0x0000000e00087c82 */ /* 0x000fe20008000000 */
[----:B------:R-:W0:Y:S02]  /*0340*/  LDCU.64 UR26, c[0x0][0x528] ;  /* 0x0000a500ff1a77ac */ /* 0x000e240008000a00 */
[----:B------:R-:W-:Y:S02]  /*0350*/  ULEA.HI.X UR17, UR17, UR5, UR4, 0x2, UP2 ;  /* 0x0000000511117291 */ /* 0x000fe400090f1404 */
[----:B--2---:R-:W-:Y:S02]  /*0360*/  @UP0 UIMAD UR4, UR16, UR24, UR10 ;  /* 0x00000018100402a4 */ /* 0x004fe4000f8e020a */
[----:B----4-:R-:W-:Y:S02]  /*0370*/  UIMAD.WIDE.U32 UR8, UR10, UR22, UR8 ;  /* 0x000000160a0872a5 */ /* 0x010fe4000f8e0008 */
[----:B------:R-:W-:-:S02]  /*0380*/  @UP0 UIMAD UR4, UR4, UR28, URZ ;  /* 0x0000001c040402a4 */ /* 0x000fc4000f8e02ff */
[----:B------:R-:W-:Y:S02]  /*0390*/  UIADD3 UR12, UP3, UPT, UR11, UR12, URZ ;  /* 0x0000000c0b0c7290 */ /* 0x000fe4000ff7e0ff */
[----:B------:R-:W-:Y:S02]  /*03a0*/  UIMAD UR21, UR10, UR23, UR9 ;  /* 0x000000170a1572a4 */ /* 0x000fe4000f8e0209 */
[----:B------:R-:W-:Y:S02]  /*03b0*/  UIADD3 UR9, UP1, UPT, UR11, UR8, URZ ;  /* 0x000000080b097290 */ /* 0x000fe4000ff3e0ff */
[----:B-1----:R-:W-:Y:S02]  /*03c0*/  @UP0 UIMAD UR8, UR4, UR25, URZ ;  /* 0x00000019040802a4 */ /* 0x002fe4000f8e02ff */
[----:B------:R-:W-:Y:S02]  /*03d0*/  ULEA UR18, UP4, UR12, UR6, 0x2 ;  /* 0x000000060c127291 */ /* 0x000fe4000f8810ff */
[----:B------:R-:W-:Y:S01]  /*03e0*/  UIADD3.X UR19, UPT, UPT, UR13, UR19, URZ, UP3, !UPT ;  /* 0x000000130d137290 */ /* 0x000fe20009ffe4ff */
[----:B------:R-:W-:Y:S01]  /*03f0*/  UMOV UR4, URZ ;  /* 0x000000ff00047c82 */ /* 0x000fe20008000000 */
[----:B------:R-:W-:Y:S01]  /*0400*/  UMOV UR5, URZ ;  /* 0x000000ff00057c82 */ /* 0x000fe20008000000 */
[----:B-----5:R-:W-:-:S02]  /*0410*/  @UP0 UIMAD.WIDE UR4, UR8, 0x10, UR30 ;  /* 0x00000010080408a5 */ /* 0x020fc4000f8e021e */
[----:B------:R-:W-:Y:S02]  /*0420*/  ULEA.HI.X UR19, UR12, UR7, UR19, 0x2, UP4 ;  /* 0x000000070c137291 */ /* 0x000fe4000a0f1413 */
[----:B------:R-:W-:Y:S01]  /*0430*/  UISETP.GE.AND UP0, UPT, UR28, 0x1, UPT ;  /* 0x000000011c00788c */ /* 0x000fe2000bf06270 */
[----:B------:R-:W-:Y:S01]  /*0440*/  UMOV UR6, URZ ;  /* 0x000000ff00067c82 */ /* 0x000fe20008000000 */
[----:B------:R-:W-:Y:S01]  /*0450*/  UMOV UR7, URZ ;  /* 0x000000ff00077c82 */ /* 0x000fe20008000000 */
[----:B------:R-:W-:Y:S02]  /*0460*/  UIADD3.X UR21, UPT, UPT, UR13, UR21, URZ, UP1, !UPT ;  /* 0x000000150d157290 */ /* 0x000fe40008ffe4ff */
[----:B0-----:R-:W-:-:S04]  /*0470*/  ULEA UR20, UP1, UR9, UR26, 0x2 ;  /* 0x0000001a09147291 */ /* 0x001fc8000f8210ff */
[----:B------:R-:W-:Y:S01]  /*0480*/  ULEA.HI.X UR21, UR9, UR27, UR21, 0x2, UP1 ;  /* 0x0000001b09157291 */ /* 0x000fe200088f1415 */
[----:B---3--:R-:W-:Y:S02]  /*0490*/  @P0 R2UR UR6, R2 ;  /* 0x00000000020602ca */ /* 0x008fe400000e0000 */
[----:B------:R-:W-:Y:S01]  /*04a0*/  @P1 R2UR UR7, R4 ;  /* 0x00000000040712ca */ /* 0x000fe200000e0000 */
[----:B------:R-:W-:-:S14]  /*04b0*/  BRA.U !UP0, `(.L_x_423) ;  /* 0x000000d908e07547 */ /* 0x000fdc000b800000 */
[----:B------:R-:W0:Y:S01]  /*04c0*/  S2R R172, SR_TID.X ;  /* 0x0000000000ac7919 */ /* 0x000e220000002100 */
[----:B------:R-:W-:Y:S01]  /*04d0*/  MOV R173, RZ ;  /* 0x000000ff00ad7202 */ /* 0x000fe20000000f00 */
[----:B------:R-:W1:Y:S01]  /*04e0*/  LDCU UR11, c[0x0][0x394] ;  /* 0x00007280ff0b77ac */ /* 0x000e620008000800 */
[----:B------:R-:W-:Y:S01]  /*04f0*/  MOV R175, RZ ;  /* 0x000000ff00af7202 */ /* 0x000fe20000000f00 */
[----:B------:R-:W-:Y:S01]  /*0500*/  UMOV UR16, UR15 ;  /* 0x0000000f00107c82 */ /* 0x000fe20008000000 */
[C---:B0-----:R-:W-:Y:S02]  /*0510*/  SHF.L.U32 R3, R172.reuse, 0x4, RZ ;  /* 0x00000004ac037819 */ /* 0x041fe400000006ff */
[----:B------:R-:W-:-:S04]  /*0520*/  LOP3.LUT R0, R172, 0x1f, RZ, 0xc0, !PT ;  /* 0x0000001fac007812 */ /* 0x000fc800078ec0ff */
[----:B-1----:R-:W-:-:S07]  /*0530*/  LOP3.LUT R23, R0, 0x3e00, R3, 0xf8, !PT ;  /* 0x00003e0000177812 */ /* 0x002fce00078ef803 */
.L_x_492:
[----:B------:R-:W0:Y:S01]  /*0540*/  LDCU UR8, c[0x0][0x388] ;  /* 0x00007100ff0877ac */ /* 0x000e220008000800 */
[----:B------:R-:W-:Y:S02]  /*0550*/  MOV R2, UR16 ;  /* 0x0000001000027c02 */ /* 0x000fe40008000f00 */
[----:B------:R-:W-:Y:S02]  /*0560*/  CS2R R24, SRZ ;  /* 0x0000000000187805 */ /* 0x000fe4000001ff00 */
[----:B------:R-:W-:Y:S01]  /*0570*/  MOV R3, UR17 ;  /* 0x0000001100037c02 */ /* 0x000fe20008000f00 */
[----:B------:R-:W-:Y:S01]  /*0580*/  ULEA UR22, UR11, 0xfffff800, 0xb ;  /* 0xfffff8000b167891 */ /* 0x000fe2000f8e58ff */
[----:B------:R-:W-:Y:S02]  /*0590*/  CS2R R30, SRZ ;  /* 0x00000000001e7805 */ /* 0x000fe4000001ff00 */
[----:B------:R-:W-:Y:S02]  /*05a0*/  CS2R R26, SRZ ;  /* 0x00000000001a7805 */ /* 0x000fe4000001ff00 */
[----:B------:R-:W-:-:S02]  /*05b0*/  CS2R R32, SRZ ;  /* 0x0000000000207805 */ /* 0x000fc4000001ff00 */
[----:B------:R-:W-:Y:S02]  /*05c0*/  CS2R R28, SRZ ;  /* 0x00000000001c7805 */ /* 0x000fe4000001ff00 */
[----:B------:R-:W-:Y:S02]  /*05d0*/  CS2R R34, SRZ ;  /* 0x0000000000227805 */ /* 0x000fe4000001ff00 */
[----:B------:R-:W-:Y:S02]  /*05e0*/  CS2R R36, SRZ ;  /* 0x0000000000247805 */ /* 0x000fe4000001ff00 */
[----:B------:R-:W-:Y:S01]  /*05f0*/  CS2R R38, SRZ ;  /* 0x0000000000267805 */ /* 0x000fe2000001ff00 */
[----:B0-----:R-:W-:Y:S01]  /*0600*/  UIADD3 UR26, UPT, UPT, -UR22, UR8, URZ ;  /* 0x00000008161a7290 */ /* 0x001fe2000fffe1ff */
[----:B------:R-:W-:Y:S05]  /*0610*/  BAR.SYNC.DEFER_BLOCKING 0x0 ;  /* 0x0000000000007b1d */ /* 0x000fea0000010000 */
[C---:B------:R-:W-:Y:S01]  /*0620*/  ISETP.GE.AND P0, PT, R23.reuse, UR26, PT ;  /* 0x0000001a17007c0c */ /* 0x040fe2000bf06270 */
[----:B------:R-:W-:Y:S01]  /*0630*/  IMAD.WIDE.U32 R22, R23, 0x4, R2 ;  /* 0x0000000417167825 */ /* 0x000fe200078e0002 */
[----:B------:R-:W-:-:S02]  /*0640*/  SHF.L.U32 R2, R172, 0x4, RZ ;  /* 0x00000004ac027819 */ /* 0x000fc400000006ff */
[----:B------:R-:W-:Y:S02]  /*0650*/  P2R R50, PR, RZ, 0x1 ;  /* 0x00000001ff327803 */ /* 0x000fe40000000000 */
[----:B------:R-:W-:-:S04]  /*0660*/  LOP3.LUT R41, R2, 0x3e00, RZ, 0xc0, !PT ;  /* 0x00003e0002297812 */ /* 0x000fc800078ec0ff */
[C---:B------:R-:W-:Y:S02]  /*0670*/  LOP3.LUT R18, R41.reuse, 0x20, R0, 0xfe, !PT ;  /* 0x0000002029127812 */ /* 0x040fe400078efe00 */
[----:B------:R-:W-:-:S04]  /*0680*/  LOP3.LUT R19, R41, R0, RZ, 0xfc, !PT ;  /* 0x0000000029137212 */ /* 0x000fc800078efcff */
[C---:B------:R-:W-:Y:S01]  /*0690*/  SHF.L.U32 R2, R19.reuse, 0x2, RZ ;  /* 0x0000000213027819 */ /* 0x040fe200000006ff */
[----:B------:R-:W2:Y:S01]  /*06a0*/  @!P0 LDG.E R25, desc[UR32][R22.64] ;  /* 0x0000002016198981 */ /* 0x000ea2000c1e1900 */
[----:B------:R-:W-:Y:S02]  /*06b0*/  ISETP.GE.AND P0, PT, R18, UR26, PT ;  /* 0x0000001a12007c0c */ /* 0x000fe4000bf06270 */
[C---:B------:R-:W-:Y:S02]  /*06c0*/  IADD3 R20, P1, PT, R2.reuse, UR18, RZ ;  /* 0x0000001202147c10 */ /* 0x040fe4000ff3e0ff */
[----:B------:R-:W-:Y:S02]  /*06d0*/  P2R R48, PR, RZ, 0x1 ;  /* 0x00000001ff307803 */ /* 0x000fe40000000000 */
[----:B------:R-:W-:Y:S02]  /*06e0*/  IADD3 R2, P0, PT, R2, UR20, RZ ;  /* 0x0000001402027c10 */ /* 0x000fe4000ff1e0ff */
[----:B------:R-:W-:-:S02]  /*06f0*/  LOP3.LUT R9, R19, 0xe0, RZ, 0xfc, !PT ;  /* 0x000000e013097812 */ /* 0x000fc400078efcff */
[----:B------:R-:W-:Y:S02]  /*0700*/  IADD3.X R3, PT, PT, RZ, UR21, RZ, P0, !PT ;  /* 0x00000015ff037c10 */ /* 0x000fe400087fe4ff */
[----:B------:R-:W-:Y:S02]  /*0710*/  ISETP.GE.AND P0, PT, R9, UR26, PT ;  /* 0x0000001a09007c0c */ /* 0x000fe4000bf06270 */
[C---:B------:R-:W-:Y:S02]  /*0720*/  LOP3.LUT R4, R19.reuse, 0x40, RZ, 0xfc, !PT ;  /* 0x0000004013047812 */ /* 0x040fe400078efcff */
[C---:B------:R-:W-:Y:S02]  /*0730*/  LOP3.LUT R5, R19.reuse, 0x60, RZ, 0xfc, !PT ;  /* 0x0000006013057812 */ /* 0x040fe400078efcff */
[C---:B------:R-:W-:Y:S02]  /*0740*/  LOP3.LUT R10, R19.reuse, 0x100, RZ, 0xfc, !PT ;  /* 0x00000100130a7812 */ /* 0x040fe400078efcff */
[----:B------:R-:W-:-:S02]  /*0750*/  LOP3.LUT R8, R19, 0xc0, RZ, 0xfc, !PT ;  /* 0x000000c013087812 */ /* 0x000fc400078efcff */
[----:B------:R-:W-:Y:S02]  /*0760*/  ISETP.GE.AND P6, PT, R4, UR26, PT ;  /* 0x0000001a04007c0c */ /* 0x000fe4000bfc6270 */
[----:B------:R-:W-:Y:S01]  /*0770*/  LOP3.LUT R7, R19, 0xa0, RZ, 0xfc, !PT ;  /* 0x000000a013077812 */ /* 0x000fe200078efcff */
[----:B------:R-:W3:Y:S01]  /*0780*/  @!P0 LDG.E R30, desc[UR32][R22.64+0x380] ;  /* 0x00038020161e8981 */ /* 0x000ee2000c1e1900 */
[----:B------:R-:W-:Y:S02]  /*0790*/  ISETP.GE.AND P5, PT, R5, UR26, PT ;  /* 0x0000001a05007c0c */ /* 0x000fe4000bfa6270 */
[----:B------:R-:W-:Y:S02]  /*07a0*/  P2R R56, PR, RZ, 0x1 ;  /* 0x00000001ff387803 */ /* 0x000fe40000000000 */
[----:B------:R-:W-:Y:S02]  /*07b0*/  LOP3.LUT R6, R19, 0x80, RZ, 0xfc, !PT ;  /* 0x0000008013067812 */ /* 0x000fe400078efcff */
[----:B------:R-:W-:-:S02]  /*07c0*/  IADD3.X R21, PT, PT, RZ, UR19, RZ, P1, !PT ;  /* 0x00000013ff157c10 */ /* 0x000fc40008ffe4ff */
[----:B------:R-:W-:Y:S01]  /*07d0*/  ISETP.GE.AND P0, PT, R10, UR26, PT ;  /* 0x0000001a0a007c0c */ /* 0x000fe2000bf06270 */
[----:B------:R-:W4:Y:S01]  /*07e0*/  @!P6 LDG.E R27, desc[UR32][R22.64+0x100] ;  /* 0x00010020161be981 */ /* 0x000f22000c1e1900 */
[----:B------:R-:W-:Y:S02]  /*07f0*/  ISETP.NE.AND P1, PT, R48, RZ, PT ;  /* 0x000000ff3000720c */ /* 0x000fe40003f25270 */
[----:B------:R-:W-:Y:S01]  /*0800*/  ISETP.GE.AND P2, PT, R8, UR26, PT ;  /* 0x0000001a08007c0c */ /* 0x000fe2000bf46270 */
[----:B------:R-:W5:Y:S01]  /*0810*/  @!P5 LDG.E R26, desc[UR32][R22.64+0x180] ;  /* 0x00018020161ad981 */ /* 0x000f62000c1e1900 */
[----:B------:R-:W-:Y:S02]  /*0820*/  ISETP.GE.AND P3, PT, R7, UR26, PT ;  /* 0x0000001a07007c0c */ /* 0x000fe4000bf66270 */
[----:B------:R-:W-:Y:S02]  /*0830*/  ISETP.GE.AND P4, PT, R6, UR26, PT ;  /* 0x0000001a06007c0c */ /* 0x000fe4000bf86270 */
[----:B------:R-:W-:-:S02]  /*0840*/  LOP3.LUT R11, R19, 0x120, RZ, 0xfc, !PT ;  /* 0x00000120130b7812 */ /* 0x000fc400078efcff */
[C---:B------:R-:W-:Y:S01]  /*0850*/  LOP3.LUT R12, R19.reuse, 0x140, RZ, 0xfc, !PT ;  /* 0x00000140130c7812 */ /* 0x040fe200078efcff */
[----:B------:R-:W3:Y:S01]  /*0860*/  @!P0 LDG.E R33, desc[UR32][R22.64+0x400] ;  /* 0x0004002016218981 */ /* 0x000ee2000c1e1900 */
[C---:B------:R-:W-:Y:S02]  /*0870*/  LOP3.LUT R13, R19.reuse, 0x160, RZ, 0xfc, !PT ;  /* 0x00000160130d7812 */ /* 0x040fe400078efcff */
[----:B------:R-:W-:Y:S01]  /*0880*/  P2R R46, PR, RZ, 0x40 ;  /* 0x00000040ff2e7803 */ /* 0x000fe20000000000 */
[----:B------:R-:W4:Y:S01]  /*0890*/  @!P1 LDG.E R24, desc[UR32][R22.64+0x80] ;  /* 0x0000802016189981 */ /* 0x000f22000c1e1900 */
[C---:B------:R-:W-:Y:S02]  /*08a0*/  LOP3.LUT R14, R19.reuse, 0x180, RZ, 0xfc, !PT ;  /* 0x00000180130e7812 */ /* 0x040fe400078efcff */
[----:B------:R-:W-:Y:S01]  /*08b0*/  P2R R44, PR, RZ, 0x20 ;  /* 0x00000020ff2c7803 */ /* 0x000fe20000000000 */
[----:B------:R-:W3:Y:S01]  /*08c0*/  @!P2 LDG.E R31, desc[UR32][R22.64+0x300] ;  /* 0x00030020161fa981 */ /* 0x000ee2000c1e1900 */
[----:B------:R-:W-:-:S02]  /*08d0*/  LOP3.LUT R15, R19, 0x1a0, RZ, 0xfc, !PT ;  /* 0x000001a0130f7812 */ /* 0x000fc400078efcff */
[----:B------:R-:W-:Y:S01]  /*08e0*/  ISETP.GE.AND P6, PT, R11, UR26, PT ;  /* 0x0000001a0b007c0c */ /* 0x000fe2000bfc6270 */
[----:B------:R-:W3:Y:S01]  /*08f0*/  @!P3 LDG.E R28, desc[UR32][R22.64+0x280] ;  /* 0x00028020161cb981 */ /* 0x000ee2000c1e1900 */
[C---:B------:R-:W-:Y:S02]  /*0900*/  LOP3.LUT R16, R19.reuse, 0x1c0, RZ, 0xfc, !PT ;  /* 0x000001c013107812 */ /* 0x040fe400078efcff */
[----:B------:R-:W-:Y:S01]  /*0910*/  P2R R58, PR, RZ, 0x1 ;  /* 0x00000001ff3a7803 */ /* 0x000fe20000000000 */
[----:B------:R-:W3:Y:S01]  /*0920*/  @!P4 LDG.E R29, desc[UR32][R22.64+0x200] ;  /* 0x00020020161dc981 */ /* 0x000ee2000c1e1900 */
[----:B------:R-:W-:Y:S02]  /*0930*/  ISETP.GE.AND P5, PT, R12, UR26, PT ;  /* 0x0000001a0c007c0c */ /* 0x000fe4000bfa6270 */
[----:B------:R-:W-:Y:S02]  /*0940*/  LOP3.LUT R17, R19, 0x1e0, RZ, 0xfc, !PT ;  /* 0x000001e013117812 */ /* 0x000fe400078efcff */
[----:B------:R-:W-:-:S02]  /*0950*/  ISETP.GE.AND P0, PT, R13, UR26, PT ;  /* 0x0000001a0d007c0c */ /* 0x000fc4000bf06270 */
[----:B------:R-:W-:Y:S01]  /*0960*/  P2R R54, PR, RZ, 0x4 ;  /* 0x00000004ff367803 */ /* 0x000fe20000000000 */
[----:B------:R-:W3:Y:S01]  /*0970*/  @!P6 LDG.E R32, desc[UR32][R22.64+0x480] ;  /* 0x000480201620e981 */ /* 0x000ee2000c1e1900 */
[----:B------:R-:W-:Y:S02]  /*0980*/  ISETP.GE.AND P1, PT, R14, UR26, PT ;  /* 0x0000001a0e007c0c */ /* 0x000fe4000bf26270 */
[----:B------:R-:W-:Y:S02]  /*0990*/  P2R R52, PR, RZ, 0x8 ;  /* 0x00000008ff347803 */ /* 0x000fe40000000000 */
[----:B------:R-:W-:Y:S01]  /*09a0*/  ISETP.GE.AND P2, PT, R15, UR26, PT ;  /* 0x0000001a0f007c0c */ /* 0x000fe2000bf46270 */
[----:B------:R-:W3:Y:S01]  /*09b0*/  @!P5 LDG.E R35, desc[UR32][R22.64+0x500] ;  /* 0x000500201623d981 */ /* 0x000ee2000c1e1900 */
[----:B------:R-:W-:Y:S02]  /*09c0*/  P2R R42, PR, RZ, 0x10 ;  /* 0x00000010ff2a7803 */ /* 0x000fe40000000000 */
[----:B------:R-:W-:Y:S01]  /*09d0*/  ISETP.GE.AND P3, PT, R16, UR26, PT ;  /* 0x0000001a10007c0c */ /* 0x000fe2000bf66270 */
[----:B------:R-:W3:Y:S01]  /*09e0*/  @!P0 LDG.E R34, desc[UR32][R22.64+0x580] ;  /* 0x0005802016228981 */ /* 0x000ee2000c1e1900 */
[----:B------:R-:W-:-:S03]  /*09f0*/  ISETP.GE.AND P4, PT, R17, UR26, PT ;  /* 0x0000001a11007c0c */ /* 0x000fc6000bf86270 */
[----:B------:R-:W3:Y:S04]  /*0a00*/  @!P1 LDG.E R37, desc[UR32][R22.64+0x600] ;  /* 0x0006002016259981 */ /* 0x000ee8000c1e1900 */
[----:B------:R-:W3:Y:S04]  /*0a10*/  @!P2 LDG.E R36, desc[UR32][R22.64+0x680] ;  /* 0x000680201624a981 */ /* 0x000ee8000c1e1900 */
[----:B------:R-:W3:Y:S04]  /*0a20*/  @!P3 LDG.E R39, desc[UR32][R22.64+0x700] ;  /* 0x000700201627b981 */ /* 0x000ee8000c1e1900 */
[----:B------:R0:W3:Y:S01]  /*0a30*/  @!P4 LDG.E R38, desc[UR32][R22.64+0x780] ;  /* 0x000780201626c981 */ /* 0x0000e2000c1e1900 */
[----:B------:R-:W1:Y:S01]  /*0a40*/  S2R R171, SR_LANEID ;  /* 0x0000000000ab7919 */ /* 0x000e620000000000 */
[----:B------:R-:W1:Y:S01]  /*0a50*/  S2UR UR8, SR_CgaCtaId ;  /* 0x00000000000879c3 */ /* 0x000e620000008800 */
[----:B------:R-:W-:Y:S01]  /*0a60*/  UMOV UR23, 0x400 ;  /* 0x0000040000177882 */ /* 0x000fe20000000000 */
[----:B------:R-:W-:-:S02]  /*0a70*/  P2R R60, PR, RZ, 0x40 ;  /* 0x00000040ff3c7803 */ /* 0x000fc40000000000 */
[----:B------:R-:W-:Y:S02]  /*0a80*/  P2R R74, PR, RZ, 0x40 ;  /* 0x00000040ff4a7803 */ /* 0x000fe40000000000 */
[----:B------:R-:W-:-:S04]  /*0a90*/  ISETP.NE.AND P6, PT, R58, RZ, PT ;  /* 0x000000ff3a00720c */ /* 0x000fc80003fc5270 */
[----:B------:R-:W-:Y:S02]  /*0aa0*/  P2R R73, PR, RZ, 0x40 ;  /* 0x00000040ff497803 */ /* 0x000fe40000000000 */
[----:B------:R-:W-:Y:S02]  /*0ab0*/  ISETP.NE.AND P6, PT, R56, RZ, PT ;  /* 0x000000ff3800720c */ /* 0x000fe40003fc5270 */
[----:B0-----:R-:W-:Y:S01]  /*0ac0*/  LOP3.LUT R22, R172, 0x3e0, RZ, 0xc0, !PT ;  /* 0x000003e0ac167812 */ /* 0x001fe200078ec0ff */
        /* <DEDUP_REMOVED lines=22> */
[----:B------:R-:W-:Y:S02]  /*0c30*/  P2R R72, PR, RZ, 0x40 ;  /* 0x00000040ff487803 */ /* 0x000fe40000000000 */
[----:B------:R-:W-:Y:S02]  /*0c40*/  IADD3 R59, PT, PT, R40, 0x160, RZ ;  /* 0x00000160283b7810 */ /* 0x000fe40007ffe0ff */
[----:B------:R-:W-:Y:S02]  /*0c50*/  LEA.HI.SX32 R51, R51, R40, 0x1b ;  /* 0x0000002833337211 */ /* 0x000fe400078fdaff */
[----:B------:R-:W-:-:S02]  /*0c60*/  LEA R167, R45, UR23, 0x2 ;  /* 0x000000172da77c11 */ /* 0x000fc4000f8e10ff */
[----:B------:R-:W-:Y:S02]  /*0c70*/  ISETP.NE.AND P6, PT, R54, RZ, PT ;  /* 0x000000ff3600720c */ /* 0x000fe40003fc5270 */
[C---:B------:R-:W-:Y:S02]  /*0c80*/  IADD3 R61, PT, PT, R40.reuse, 0x180, RZ ;  /* 0x00000180283d7810 */ /* 0x040fe40007ffe0ff */
[-C--:B------:R-:W-:Y:S02]  /*0c90*/  LEA.HI.SX32 R53, R53, R40.reuse, 0x1b ;  /* 0x0000002835357211 */ /* 0x080fe400078fdaff */
[----:B------:R-:W-:Y:S02]  /*0ca0*/  LEA R166, R47, UR23, 0x2 ;  /* 0x000000172fa67c11 */ /* 0x000fe4000f8e10ff */
[----:B------:R-:W-:Y:S02]  /*0cb0*/  IADD3 R63, PT, PT, R40, 0x1a0, RZ ;  /* 0x000001a0283f7810 */ /* 0x000fe40007ffe0ff */
[----:B------:R-:W-:-:S02]  /*0cc0*/  LEA.HI.SX32 R55, R55, R40, 0x1b ;  /* 0x0000002837377211 */ /* 0x000fc400078fdaff */
[----:B------:R-:W-:Y:S02]  /*0cd0*/  LEA R165, R23, UR23, 0x2 ;  /* 0x0000001717a57c11 */ /* 0x000fe4000f8e10ff */
[----:B------:R-:W-:Y:S02]  /*0ce0*/  IADD3 R22, PT, PT, R22, R171, RZ ;  /* 0x000000ab16167210 */ /* 0x000fe40007ffe0ff */
[C---:B------:R-:W-:Y:S02]  /*0cf0*/  IADD3 R65, PT, PT, R40.reuse, 0x1c0, RZ ;  /* 0x000001c028417810 */ /* 0x040fe40007ffe0ff */
[----:B------:R-:W-:Y:S02]  /*0d00*/  LEA.HI.SX32 R57, R57, R40, 0x1b ;  /* 0x0000002839397211 */ /* 0x000fe400078fdaff */
[----:B------:R-:W-:Y:S02]  /*0d10*/  LEA R164, R49, UR23, 0x2 ;  /* 0x0000001731a47c11 */ /* 0x000fe4000f8e10ff */
[----:B------:R-:W-:-:S02]  /*0d20*/  IADD3 R67, PT, PT, R40, 0x1e0, RZ ;  /* 0x000001e028437810 */ /* 0x000fc40007ffe0ff */
[-C--:B------:R-:W-:Y:S02]  /*0d30*/  LEA.HI.SX32 R59, R59, R40.reuse, 0x1b ;  /* 0x000000283b3b7211 */ /* 0x080fe400078fdaff */
[----:B------:R-:W-:Y:S02]  /*0d40*/  LEA R163, R51, UR23, 0x2 ;  /* 0x0000001733a37c11 */ /* 0x000fe4000f8e10ff */
[----:B------:R-:W-:Y:S02]  /*0d50*/  P2R R71, PR, RZ, 0x40 ;  /* 0x00000040ff477803 */ /* 0x000fe40000000000 */
[----:B------:R-:W-:Y:S02]  /*0d60*/  LEA.HI.SX32 R61, R61, R40, 0x1b ;  /* 0x000000283d3d7211 */ /* 0x000fe400078fdaff */
[----:B------:R-:W-:Y:S02]  /*0d70*/  LEA R162, R53, UR23, 0x2 ;  /* 0x0000001735a27c11 */ /* 0x000fe4000f8e10ff */
[----:B------:R-:W-:-:S02]  /*0d80*/  ISETP.NE.AND P6, PT, R52, RZ, PT ;  /* 0x000000ff3400720c */ /* 0x000fc40003fc5270 */
[-C--:B------:R-:W-:Y:S02]  /*0d90*/  LEA.HI.SX32 R63, R63, R40.reuse, 0x1b ;  /* 0x000000283f3f7211 */ /* 0x080fe400078fdaff */
[----:B------:R-:W-:Y:S02]  /*0da0*/  LEA R161, R55, UR23, 0x2 ;  /* 0x0000001737a17c11 */ /* 0x000fe4000f8e10ff */
[----:B------:R-:W-:Y:S02]  /*0db0*/  SHF.L.U32 R22, R22, 0x4, RZ ;  /* 0x0000000416167819 */ /* 0x000fe400000006ff */
[-C--:B------:R-:W-:Y:S02]  /*0dc0*/  LEA.HI.SX32 R65, R65, R40.reuse, 0x1b ;  /* 0x0000002841417211 */ /* 0x080fe400078fdaff */
[----:B------:R-:W-:Y:S02]  /*0dd0*/  LEA R160, R57, UR23, 0x2 ;  /* 0x0000001739a07c11 */ /* 0x000fe4000f8e10ff */
[----:B------:R-:W-:-:S02]  /*0de0*/  LEA.HI.SX32 R67, R67, R40, 0x1b ;  /* 0x0000002843437211 */ /* 0x000fc400078fdaff */
[----:B------:R-:W-:Y:S02]  /*0df0*/  LEA R159, R59, UR23, 0x2 ;  /* 0x000000173b9f7c11 */ /* 0x000fe4000f8e10ff */
[----:B------:R-:W-:Y:S02]  /*0e00*/  LEA R158, R61, UR23, 0x2 ;  /* 0x000000173d9e7c11 */ /* 0x000fe4000f8e10ff */
[----:B------:R-:W-:Y:S02]  /*0e10*/  P2R R70, PR, RZ, 0x40 ;  /* 0x00000040ff467803 */ /* 0x000fe40000000000 */
[----:B------:R-:W-:Y:S02]  /*0e20*/  LEA R157, R63, UR23, 0x2 ;  /* 0x000000173f9d7c11 */ /* 0x000fe4000f8e10ff */
[----:B------:R-:W-:Y:S02]  /*0e30*/  LEA.HI.SX32 R154, R22, R22, 0x1b ;  /* 0x00000016169a7211 */ /* 0x000fe400078fdaff */
[----:B------:R-:W-:-:S02]  /*0e40*/  ISETP.NE.AND P6, PT, R42, RZ, PT ;  /* 0x000000ff2a00720c */ /* 0x000fc40003fc5270 */
[----:B------:R-:W-:Y:S02]  /*0e50*/  LEA R156, R65, UR23, 0x2 ;  /* 0x00000017419c7c11 */ /* 0x000fe4000f8e10ff */
        /* <DEDUP_REMOVED lines=8> */
[----:B------:R-:W-:Y:S01]  /*0ee0*/  P2R R64, PR, RZ, 0x40 ;  /* 0x00000040ff407803 */ /* 0x000fe20000000000 */
[----:B--2---:R-:W-:Y:S01]  /*0ef0*/  STS [R170], R25 ;  /* 0x00000019aa007388 */ /* 0x004fe20000000800 */
[----:B------:R-:W-:Y:S02]  /*0f00*/  ISETP.NE.AND P6, PT, R50, RZ, PT ;  /* 0x000000ff3200720c */ /* 0x000fe40003fc5270 */
[----:B------:R-:W-:Y:S01]  /*0f10*/  CS2R R22, SRZ ;  /* 0x0000000000167805 */ /* 0x000fe2000001ff00 */
[----:B----4-:R0:W-:Y:S04]  /*0f20*/  STS [R169+0x80], R24 ;  /* 0x00008018a9007388 */ /* 0x0101e80000000800 */
[----:B------:R-:W-:Y:S04]  /*0f30*/  STS [R168+0x100], R27 ;  /* 0x0001001ba8007388 */ /* 0x000fe80000000800 */
[----:B-----5:R1:W-:Y:S04]  /*0f40*/  STS [R167+0x180], R26 ;  /* 0x0001801aa7007388 */ /* 0x0203e80000000800 */
[----:B---3--:R-:W-:Y:S04]  /*0f50*/  STS [R166+0x200], R29 ;  /* 0x0002001da6007388 */ /* 0x008fe80000000800 */
        /* <DEDUP_REMOVED lines=33> */
[----:B--2---:R-:W-:Y:S02]  /*1170*/  CS2R R28, SRZ ;  /* 0x00000000001c7805 */ /* 0x004fe4000001ff00 */
[----:B---3--:R-:W-:Y:S02]  /*1180*/  CS2R R30, SRZ ;  /* 0x00000000001e7805 */ /* 0x008fe4000001ff00 */
[----:B----4-:R-:W-:Y:S02]  /*1190*/  CS2R R32, SRZ ;  /* 0x0000000000207805 */ /* 0x010fe4000001ff00 */
[----:B-----5:R-:W-:-:S02]  /*11a0*/  CS2R R34, SRZ ;  /* 0x0000000000227805 */ /* 0x020fc4000001ff00 */
[----:B------:R-:W-:Y:S01]  /*11b0*/  CS2R R36, SRZ ;  /* 0x0000000000247805 */ /* 0x000fe2000001ff00 */
        /* <DEDUP_REMOVED lines=59> */
[----:B------:R-:W1:Y:S04]  /*1570*/  LDS R137, [R154] ;  /* 0x000000009a897984 */ /* 0x000e680000000800 */
        /* <DEDUP_REMOVED lines=14> */
[----:B------:R-:W5:Y:S01]  /*1660*/  LDS R122, [R154+0x3c] ;  /* 0x00003c009a7a7984 */ /* 0x000f620000000800 */
[----:B------:R-:W-:Y:S01]  /*1670*/  BAR.SYNC.DEFER_BLOCKING 0x0 ;  /* 0x0000000000007b1d */ /* 0x000fe20000010000 */
[----:B0-----:R-:W-:-:S05]  /*1680*/  CS2R R22, SRZ ;  /* 0x0000000000167805 */ /* 0x001fca000001ff00 */
        /* <DEDUP_REMOVED lines=31> */
[----:B-1----:R-:W-:Y:S01]  /*1880*/  FADD.FTZ R137, R137, UR7 ;  /* 0x0000000789897e21 */ /* 0x002fe20008010000 */
[----:B------:R-:W-:-:S04]  /*1890*/  P2R R62, PR, RZ, 0x20 ;  /* 0x00000020ff3e7803 */ /* 0x000fc80000000000 */
[----:B------:R-:W-:Y:S01]  /*18a0*/  FSETP.GTU.FTZ.AND P5, PT, R137, 20, PT ;  /* 0x41a000008900780b */ /* 0x000fe20003fbc000 */
[----:B------:R-:W-:Y:S01]  /*18b0*/  BSSY.RECONVERGENT B0, `(.L_x_424) ;  /* 0x0000040000007945 */ /* 0x000fe20003800200 */
[----:B--2---:R-:W-:Y:S01]  /*18c0*/  FADD.FTZ R136, R136, UR7 ;  /* 0x0000000788887e21 */ /* 0x004fe20008010000 */
[----:B---3--:R-:W-:Y:S01]  /*18d0*/  FADD.FTZ R135, R135, UR7 ;  /* 0x0000000787877e21 */ /* 0x008fe20008010000 */
[----:B----4-:R-:W-:Y:S01]  /*18e0*/  FADD.FTZ R134, R134, UR7 ;  /* 0x0000000786867e21 */ /* 0x010fe20008010000 */
[----:B-----5:R-:W-:Y:S01]  /*18f0*/  FADD.FTZ R133, R133, UR7 ;  /* 0x0000000785857e21 */ /* 0x020fe20008010000 */
        /* <DEDUP_REMOVED lines=26> */
[----:B------:R0:W-:Y:S01]  /*1aa0*/  STS [R155+0x780], R34 ;  /* 0x000780229b007388 */ /* 0x0001e20000000800 */
[----:B------:R-:W-:Y:S01]  /*1ab0*/  NOP ;  /* 0x0000000000007918 */ /* 0x000fe20000000000 */
[----:B------:R-:W-:Y:S05]  /*1ac0*/  @P5 BRA `(.L_x_425) ;  /* 0x0000000000785947 */ /* 0x000fea0003800000 */
        /* <DEDUP_REMOVED lines=30> */
.L_x_425:
[----:B------:R-:W-:Y:S05]  /*1cb0*/  BSYNC.RECONVERGENT B0 ;  /* 0x0000000000007941 */ /* 0x000fea0003800200 */
.L_x_424:
[----:B------:R-:W-:Y:S01]  /*1cc0*/  FSETP.GTU.FTZ.AND P5, PT, R136, 20, PT ;  /* 0x41a000008800780b */ /* 0x000fe20003fbc000 */
[----:B------:R-:W-:-:S12]  /*1cd0*/  BSSY.RECONVERGENT B0, `(.L_x_426) ;  /* 0x0000020000007945 */ /* 0x000fd80003800200 */
        /* <DEDUP_REMOVED lines=31> */
.L_x_427:
[----:B------:R-:W-:Y:S05]  /*1ed0*/  BSYNC.RECONVERGENT B0 ;  /* 0x0000000000007941 */ /* 0x000fea0003800200 */
.L_x_426:
        /* <DEDUP_REMOVED lines=33> */
.L_x_429:
[----:B------:R-:W-:Y:S05]  /*20f0*/  BSYNC.RECONVERGENT B0 ;  /* 0x0000000000007941 */ /* 0x000fea0003800200 */
.L_x_428:
        /* <DEDUP_REMOVED lines=33> */
.L_x_431:
[----:B------:R-:W-:Y:S05]  /*2310*/  BSYNC.RECONVERGENT B0 ;  /* 0x0000000000007941 */ /* 0x000fea0003800200 */
.L_x_430:
        /* <DEDUP_REMOVED lines=33> */
.L_x_433:
[----:B------:R-:W-:Y:S05]  /*2530*/  BSYNC.RECONVERGENT B0 ;  /* 0x0000000000007941 */ /* 0x000fea0003800200 */
.L_x_432:
        /* <DEDUP_REMOVED lines=33> */
.L_x_435:
[----:B------:R-:W-:Y:S05]  /*2750*/  BSYNC.RECONVERGENT B0 ;  /* 0x0000000000007941 */ /* 0x000fea0003800200 */
.L_x_434:
        /* <DEDUP_REMOVED lines=33> */
.L_x_437:
[----:B------:R-:W-:Y:S05]  /*2970*/  BSYNC.RECONVERGENT B0 ;  /* 0x0000000000007941 */ /* 0x000fea0003800200 */
.L_x_436:
        /* <DEDUP_REMOVED lines=33> */
.L_x_439:
[----:B------:R-:W-:Y:S05]  /*2b90*/  BSYNC.RECONVERGENT B0 ;  /* 0x0000000000007941 */ /* 0x000fea0003800200 */
.L_x_438:
        /* <DEDUP_REMOVED lines=33> */
.L_x_441:
[----:B------:R-:W-:Y:S05]  /*2db0*/  BSYNC.RECONVERGENT B0 ;  /* 0x0000000000007941 */ /* 0x000fea0003800200 */
.L_x_440:
        /* <DEDUP_REMOVED lines=33> */
.L_x_443:
[----:B------:R-:W-:Y:S05]  /*2fd0*/  BSYNC.RECONVERGENT B0 ;  /* 0x0000000000007941 */ /* 0x000fea0003800200 */
.L_x_442:
        /* <DEDUP_REMOVED lines=33> */
.L_x_445:
[----:B------:R-:W-:Y:S05]  /*31f0*/  BSYNC.RECONVERGENT B0 ;  /* 0x0000000000007941 */ /* 0x000fea0003800200 */
.L_x_444:
        /* <DEDUP_REMOVED lines=33> */
.L_x_447:
[----:B------:R-:W-:Y:S05]  /*3410*/  BSYNC.RECONVERGENT B0 ;  /* 0x0000000000007941 */ /* 0x000fea0003800200 */
.L_x_446:
        /* <DEDUP_REMOVED lines=33> */
.L_x_449:
[----:B------:R-:W-:Y:S05]  /*3630*/  BSYNC.RECONVERGENT B0 ;  /* 0x0000000000007941 */ /* 0x000fea0003800200 */
.L_x_448:
        /* <DEDUP_REMOVED lines=33> */
.L_x_451:
[----:B------:R-:W-:Y:S05]  /*3850*/  BSYNC.RECONVERGENT B0 ;  /* 0x0000000000007941 */ /* 0x000fea0003800200 */
.L_x_450:
        /* <DEDUP_REMOVED lines=33> */
.L_x_453:
[----:B------:R-:W-:Y:S05]  /*3a70*/  BSYNC.RECONVERGENT B0 ;  /* 0x0000000000007941 */ /* 0x000fea0003800200 */
.L_x_452:
        /* <DEDUP_REMOVED lines=33> */
.L_x_455:
[----:B------:R-:W-:Y:S05]  /*3c90*/  BSYNC.RECONVERGENT B0 ;  /* 0x0000000000007941 */ /* 0x000fea0003800200 */
.L_x_454:
[----:B------:R-:W1:Y:S01]  /*3ca0*/  S2UR UR27, SR_CTAID.X ;  /* 0x00000000001b79c3 */ /* 0x000e620000002500 */
[----:B------:R-:W1:Y:S01]  /*3cb0*/  LDCU.128 UR12, c[0x0][0x410] ;  /* 0x00008200ff0c77ac */ /* 0x000e620008000c00 */
[----:B------:R-:W-:Y:S01]  /*3cc0*/  P2R R63, PR, RZ, 0x1 ;  /* 0x00000001ff3f7803 */ /* 0x000fe20000000000 */
[----:B0-----:R-:W-:Y:S01]  /*3cd0*/  LDS R35, [R154] ;  /* 0x000000009a237984 */ /* 0x001fe20000000800 */
[----:B------:R-:W-:Y:S01]  /*3ce0*/  ISETP.NE.AND P0, PT, R42, RZ, PT ;  /* 0x000000ff2a00720c */ /* 0x000fe20003f05270 */
[----:B------:R-:W-:Y:S01]  /*3cf0*/  UMOV UR8, UR22 ;  /* 0x0000001600087c82 */ /* 0x000fe20008000000 */
[----:B------:R-:W-:Y:S01]  /*3d00*/  UMOV UR9, URZ ;  /* 0x000000ff00097c82 */ /* 0x000fe20008000000 */
[----:B------:R-:W-:Y:S01]  /*3d10*/  LDS R34, [R154+0x4] ;  /* 0x000004009a227984 */ /* 0x000fe20000000800 */
[----:B------:R-:W-:Y:S02]  /*3d20*/  P2R R61, PR, RZ, 0x1 ;  /* 0x00000001ff3d7803 */ /* 0x000fe40000000000 */
[----:B------:R-:W-:-:S02]  /*3d30*/  CS2R R38, SRZ ;  /* 0x0000000000267805 */ /* 0x000fc4000001ff00 */
[----:B------:R-:W-:Y:S01]  /*3d40*/  ISETP.NE.AND P0, PT, R44, RZ, PT ;  /* 0x000000ff2c00720c */ /* 0x000fe20003f05270 */
[----:B------:R-:W-:Y:S01]  /*3d50*/  LDS R33, [R154+0x8] ;  /* 0x000008009a217984 */ /* 0x000fe20000000800 */
[----:B------:R-:W-:Y:S02]  /*3d60*/  CS2R R40, SRZ ;  /* 0x0000000000287805 */ /* 0x000fe4000001ff00 */
[----:B------:R-:W-:Y:S01]  /*3d70*/  P2R R65, PR, RZ, 0x2 ;  /* 0x00000002ff417803 */ /* 0x000fe20000000000 */
[----:B------:R-:W-:Y:S01]  /*3d80*/  HFMA2 R43, -RZ, RZ, 0, 0 ;  /* 0x00000000ff2b7431 */ /* 0x000fe200000001ff */
[----:B------:R-:W-:Y:S01]  /*3d90*/  LDS R32, [R154+0xc] ;  /* 0x00000c009a207984 */ /* 0x000fe20000000800 */
[----:B------:R-:W-:Y:S01]  /*3da0*/  P2R R59, PR, RZ, 0x1 ;  /* 0x00000001ff3b7803 */ /* 0x000fe20000000000 */
[----:B------:R-:W-:Y:S01]  /*3db0*/  HFMA2 R45, -RZ, RZ, 0, 0 ;  /* 0x00000000ff2d7431 */ /* 0x000fe200000001ff */
[----:B------:R-:W-:Y:S01]  /*3dc0*/  ISETP.NE.AND P0, PT, R46, RZ, PT ;  /* 0x000000ff2e00720c */ /* 0x000fe20003f05270 */
[----:B------:R-:W-:Y:S01]  /*3dd0*/  LDS R31, [R154+0x10] ;  /* 0x000010009a1f7984 */ /* 0x000fe20000000800 */
[----:B------:R-:W-:Y:S01]  /*3de0*/  ISETP.NE.AND P1, PT, R52, RZ, PT ;  /* 0x000000ff3400720c */ /* 0x000fe20003f25270 */
[----:B------:R-:W-:Y:S01]  /*3df0*/  HFMA2 R47, -RZ, RZ, 0, 0 ;  /* 0x00000000ff2f7431 */ /* 0x000fe200000001ff */
[----:B------:R-:W-:Y:S01]  /*3e00*/  P2R R51, PR, RZ, 0x1 ;  /* 0x00000001ff337803 */ /* 0x000fe20000000000 */
[----:B------:R-:W-:Y:S01]  /*3e10*/  LDS R30, [R154+0x14] ;  /* 0x000014009a1e7984 */ /* 0x000fe20000000800 */
[----:B-1----:R-:W-:Y:S01]  /*3e20*/  UIMAD.WIDE.U32 UR24, UR27, UR12, UR8 ;  /* 0x0000000c1b1872a5 */ /* 0x002fe2000f8e0008 */
[----:B------:R-:W-:Y:S01]  /*3e30*/  ISETP.NE.AND P0, PT, R48, RZ, PT ;  /* 0x000000ff3000720c */ /* 0x000fe20003f05270 */
[----:B------:R-:W-:Y:S01]  /*3e40*/  HFMA2 R53, -RZ, RZ, 0, 0 ;  /* 0x00000000ff357431 */ /* 0x000fe200000001ff */
[----:B------:R-:W-:Y:S01]  /*3e50*/  LDS R29, [R154+0x18] ;  /* 0x000018009a1d7984 */ /* 0x000fe20000000800 */
[----:B------:R-:W-:Y:S01]  /*3e60*/  UIMAD UR13, UR27, UR13, UR25 ;  /* 0x0000000d1b0d72a4 */ /* 0x000fe2000f8e0219 */
[----:B------:R-:W-:Y:S01]  /*3e70*/  P2R R49, PR, RZ, 0x1 ;  /* 0x00000001ff317803 */ /* 0x000fe20000000000 */
[----:B------:R-:W-:Y:S01]  /*3e80*/  HFMA2 R55, -RZ, RZ, 0, 0 ;  /* 0x00000000ff377431 */ /* 0x000fe200000001ff */
[----:B------:R-:W-:Y:S01]  /*3e90*/  UMOV UR12, UR24 ;  /* 0x00000018000c7c82 */ /* 0x000fe20008000000 */
[----:B------:R-:W-:Y:S01]  /*3ea0*/  LDS R22, [R154+0x1c] ;  /* 0x00001c009a167984 */ /* 0x000fe20000000800 */
[----:B------:R-:W-:Y:S01]  /*3eb0*/  UIMAD.WIDE.U32 UR12, UR10, UR14, UR12 ;  /* 0x0000000e0a0c72a5 */ /* 0x000fe2000f8e000c */
[----:B------:R-:W-:Y:S01]  /*3ec0*/  ISETP.NE.AND P0, PT, R50, RZ, PT ;  /* 0x000000ff3200720c */ /* 0x000fe20003f05270 */
[----:B------:R-:W-:Y:S01]  /*3ed0*/  HFMA2 R57, -RZ, RZ, 0, 0 ;  /* 0x00000000ff397431 */ /* 0x000fe200000001ff */
[----:B------:R-:W-:Y:S01]  /*3ee0*/  LDS R25, [R154+0x28] ;  /* 0x000028009a197984 */ /* 0x000fe20000000800 */
[----:B------:R-:W-:Y:S01]  /*3ef0*/  UIMAD UR15, UR10, UR15, UR13 ;  /* 0x0000000f0a0f72a4 */ /* 0x000fe2000f8e020d */
[----:B------:R-:W-:-:S02]  /*3f00*/  P2R R67, PR, RZ, 0x4 ;  /* 0x00000004ff437803 */ /* 0x000fc40000000000 */
[----:B------:R-:W-:Y:S01]  /*3f10*/  IADD3 R2, P5, PT, R19, UR12, RZ ;  /* 0x0000000c13027c10 */ /* 0x000fe2000ffbe0ff */
[----:B------:R-:W-:Y:S01]  /*3f20*/  LDS R23, [R154+0x2c] ;  /* 0x00002c009a177984 */ /* 0x000fe20000000800 */
[----:B------:R-:W-:Y:S02]  /*3f30*/  ISETP.NE.AND P2, PT, R54, RZ, PT ;  /* 0x000000ff3600720c */ /* 0x000fe40003f45270 */
[----:B------:R-:W-:Y:S01]  /*3f40*/  IADD3.X R21, PT, PT, RZ, UR15, RZ, P5, !PT ;  /* 0x0000000fff157c10 */ /* 0x000fe2000affe4ff */
[----:B------:R-:W-:Y:S01]  /*3f50*/  LDS R24, [R154+0x30] ;  /* 0x000030009a187984 */ /* 0x000fe20000000800 */
[----:B------:R-:W-:Y:S02]  /*3f60*/  P2R R69, PR, RZ, 0x8 ;  /* 0x00000008ff457803 */ /* 0x000fe40000000000 */
[----:B------:R-:W0:Y:S01]  /*3f70*/  LDCU.128 UR12, c[0x0][0x420] ;  /* 0x00008400ff0c77ac */ /* 0x000e220008000c00 */
[----:B------:R-:W-:Y:S01]  /*3f80*/  LDS R28, [R154+0x34] ;  /* 0x000034009a1c7984 */ /* 0x000fe20000000800 */
[----:B------:R-:W-:-:S02]  /*3f90*/  ISETP.NE.AND P3, PT, R56, RZ, PT ;  /* 0x000000ff3800720c */ /* 0x000fc40003f65270 */
[----:B------:R-:W-:Y:S01]  /*3fa0*/  P2R R71, PR, RZ, 0x10 ;  /* 0x00000010ff477803 */ /* 0x000fe20000000000 */
[----:B------:R-:W-:Y:S01]  /*3fb0*/  LDS R26, [R154+0x38] ;  /* 0x000038009a1a7984 */ /* 0x000fe20000000800 */
[----:B------:R-:W-:Y:S02]  /*3fc0*/  ISETP.NE.AND P4, PT, R58, RZ, PT ;  /* 0x000000ff3a00720c */ /* 0x000fe40003f85270 */
[----:B------:R-:W-:Y:S01]  /*3fd0*/  ISETP.NE.AND P6, PT, R62, RZ, PT ;  /* 0x000000ff3e00720c */ /* 0x000fe20003fc5270 */
[----:B------:R-:W-:Y:S01]  /*3fe0*/  LDS R27, [R154+0x3c] ;  /* 0x00003c009a1b7984 */ /* 0x000fe20000000800 */
[----:B------:R-:W-:Y:S02]  /*3ff0*/  MOV R62, RZ ;  /* 0x000000ff003e7202 */ /* 0x000fe40000000f00 */
[----:B------:R-:W-:Y:S02]  /*4000*/  MOV R64, RZ ;  /* 0x000000ff00407202 */ /* 0x000fe40000000f00 */
[----:B------:R-:W-:-:S02]  /*4010*/  MOV R66, RZ ;  /* 0x000000ff00427202 */ /* 0x000fc40000000f00 */
[----:B------:R-:W-:Y:S01]  /*4020*/  MOV R68, RZ ;  /* 0x000000ff00447202 */ /* 0x000fe20000000f00 */
[----:B0-----:R-:W-:Y:S01]  /*4030*/  UIMAD.WIDE.U32 UR24, UR27, UR12, UR8 ;  /* 0x0000000c1b1872a5 */ /* 0x001fe2000f8e0008 */
[----:B------:R-:W-:-:S03]  /*4040*/  MOV R70, RZ ;  /* 0x000000ff00467202 */ /* 0x000fc60000000f00 */
[----:B------:R-:W-:-:S03]  /*4050*/  UIMAD UR13, UR27, UR13, UR25 ;  /* 0x0000000d1b0d72a4 */ /* 0x000fc6000f8e0219 */
[----:B------:R-:W-:Y:S02]  /*4060*/  UMOV UR12, UR24 ;  /* 0x00000018000c7c82 */ /* 0x000fe40008000000 */
[----:B------:R-:W-:Y:S01]  /*4070*/  UIMAD.WIDE.U32 UR12, UR10, UR14, UR12 ;  /* 0x0000000e0a0c72a5 */ /* 0x000fe2000f8e000c */
[----:B------:R-:W-:Y:S01]  /*4080*/  MOV R74, RZ ;  /* 0x000000ff004a7202 */ /* 0x000fe20000000f00 */
[----:B------:R-:W0:Y:S02]  /*4090*/  LDCU.64 UR24, c[0x0][0x510] ;  /* 0x0000a200ff1877ac */ /* 0x000e240008000a00 */
[----:B------:R-:W-:Y:S02]  /*40a0*/  UIMAD UR15, UR10, UR15, UR13 ;  /* 0x0000000f0a0f72a4 */ /* 0x000fe4000f8e020d */
[----:B------:R-:W-:-:S05]  /*40b0*/  IADD3 R3, P5, PT, R19, UR12, RZ ;  /* 0x0000000c13037c10 */ /* 0x000fca000ffbe0ff */
[----:B------:R-:W1:Y:S01]  /*40c0*/  LDCU.64 UR12, c[0x0][0x488] ;  /* 0x00009100ff0c77ac */ /* 0x000e620008000a00 */
[----:B------:R-:W-:-:S03]  /*40d0*/  IADD3.X R20, PT, PT, RZ, UR15, RZ, P5, !PT ;  /* 0x0000000fff147c10 */ /* 0x000fc6000affe4ff */
[----:B------:R-:W2:Y:S01]  /*40e0*/  LDCU.64 UR14, c[0x0][0x508] ;  /* 0x0000a100ff0e77ac */ /* 0x000ea20008000a00 */
[----:B-1----:R-:W-:-:S04]  /*40f0*/  LEA R36, P5, R2, UR12, 0x2 ;  /* 0x0000000c02247c11 */ /* 0x002fc8000f8a10ff */
[----:B------:R-:W-:Y:S01]  /*4100*/  LEA.HI.X R37, R2, UR13, R21, 0x2, P5 ;  /* 0x0000000d02257c11 */ /* 0x000fe2000a8f1415 */
[----:B------:R-:W1:Y:S01]  /*4110*/  LDCU.64 UR12, c[0x0][0x478] ;  /* 0x00008f00ff0c77ac */ /* 0x000e620008000a00 */
[----:B------:R-:W-:Y:S01]  /*4120*/  LDS R21, [R154+0x24] ;  /* 0x000024009a157984 */ /* 0x000fe20000000800 */
[----:B-1----:R-:W-:-:S04]  /*4130*/  LEA R2, P5, R3, UR12, 0x2 ;  /* 0x0000000c03027c11 */ /* 0x002fc8000f8a10ff */
[----:B------:R-:W-:Y:S02]  /*4140*/  LEA.HI.X R3, R3, UR13, R20, 0x2, P5 ;  /* 0x0000000d03037c11 */ /* 0x000fe4000a8f1414 */
[----:B------:R-:W-:Y:S01]  /*4150*/  LDS R20, [R154+0x20] ;  /* 0x000020009a147984 */ /* 0x000fe20000000800 */
[----:B------:R-:W-:Y:S01]  /*4160*/  BAR.SYNC.DEFER_BLOCKING 0x0 ;  /* 0x0000000000007b1d */ /* 0x000fe20000010000 */
[----:B------:R-:W-:Y:S02]  /*4170*/  ISETP.NE.AND P5, PT, R60, RZ, PT ;  /* 0x000000ff3c00720c */ /* 0x000fe40003fa5270 */
[----:B------:R-:W-:-:S03]  /*4180*/  MOV R60, RZ ;  /* 0x000000ff003c7202 */ /* 0x000fc60000000f00 */
[----:B------:R-:W3:Y:S01]  /*4190*/  @!P0 LDG.E R39, desc[UR32][R36.64] ;  /* 0x0000002024278981 */ /* 0x000ee2000c1e1900 */
[----:B------:R-:W-:-:S03]  /*41a0*/  ISETP.NE.AND P0, PT, R49, RZ, PT ;  /* 0x000000ff3100720c */ /* 0x000fc60003f05270 */
[----:B------:R-:W4:Y:S04]  /*41b0*/  @!P1 LDG.E R60, desc[UR32][R36.64+0x280] ;  /* 0x00028020243c9981 */ /* 0x000f28000c1e1900 */
[----:B------:R-:W5:Y:S04]  /*41c0*/  @!P2 LDG.E R45, desc[UR32][R36.64+0x300] ;  /* 0x00030020242da981 */ /* 0x000f68000c1e1900 */
[----:B------:R-:W2:Y:S04]  /*41d0*/  @!P3 LDG.E R62, desc[UR32][R36.64+0x380] ;  /* 0x00038020243eb981 */ /* 0x000ea8000c1e1900 */
[----:B------:R-:W4:Y:S01]  /*41e0*/  @!P0 LDG.E R38, desc[UR32][R36.64+0x80] ;  /* 0x0000802024268981 */ /* 0x000f22000c1e1900 */
[----:B------:R-:W-:-:S03]  /*41f0*/  ISETP.NE.AND P0, PT, R51, RZ, PT ;  /* 0x000000ff3300720c */ /* 0x000fc60003f05270 */
[----:B------:R-:W2:Y:S04]  /*4200*/  @!P4 LDG.E R47, desc[UR32][R36.64+0x400] ;  /* 0x00040020242fc981 */ /* 0x000ea8000c1e1900 */
[----:B------:R-:W2:Y:S04]  /*4210*/  @!P5 LDG.E R64, desc[UR32][R36.64+0x480] ;  /* 0x000480202440d981 */ /* 0x000ea8000c1e1900 */
[----:B------:R-:W2:Y:S04]  /*4220*/  @!P6 LDG.E R53, desc[UR32][R36.64+0x500] ;  /* 0x000500202435e981 */ /* 0x000ea8000c1e1900 */
[----:B------:R-:W5:Y:S01]  /*4230*/  @!P0 LDG.E R41, desc[UR32][R36.64+0x100] ;  /* 0x0001002024298981 */ /* 0x000f62000c1e1900 */
[----:B------:R-:W-:-:S13]  /*4240*/  ISETP.NE.AND P0, PT, R59, RZ, PT ;  /* 0x000000ff3b00720c */ /* 0x000fda0003f05270 */
[----:B------:R-:W2:Y:S01]  /*4250*/  @!P0 LDG.E R40, desc[UR32][R36.64+0x180] ;  /* 0x0001802024288981 */ /* 0x000ea2000c1e1900 */
[----:B------:R-:W-:Y:S02]  /*4260*/  ISETP.NE.AND P0, PT, R61, RZ, PT ;  /* 0x000000ff3d00720c */ /* 0x000fe40003f05270 */
[----:B------:R-:W-:Y:S02]  /*4270*/  ISETP.NE.AND P1, PT, R65, RZ, PT ;  /* 0x000000ff4100720c */ /* 0x000fe40003f25270 */
[----:B------:R-:W-:Y:S02]  /*4280*/  ISETP.NE.AND P2, PT, R67, RZ, PT ;  /* 0x000000ff4300720c */ /* 0x000fe40003f45270 */
[----:B------:R-:W-:Y:S02]  /*4290*/  ISETP.NE.AND P3, PT, R69, RZ, PT ;  /* 0x000000ff4500720c */ /* 0x000fe40003f65270 */
[----:B------:R-:W-:-:S05]  /*42a0*/  ISETP.NE.AND P4, PT, R71, RZ, PT ;  /* 0x000000ff4700720c */ /* 0x000fca0003f85270 */
[----:B------:R-:W2:Y:S01]  /*42b0*/  @!P0 LDG.E R43, desc[UR32][R36.64+0x200] ;  /* 0x00020020242b8981 */ /* 0x000ea2000c1e1900 */
[----:B------:R-:W-:-:S03]  /*42c0*/  ISETP.NE.AND P0, PT, R63, RZ, PT ;  /* 0x000000ff3f00720c */ /* 0x000fc60003f05270 */
[----:B------:R-:W2:Y:S04]  /*42d0*/  @!P1 LDG.E R55, desc[UR32][R36.64+0x600] ;  /* 0x0006002024379981 */ /* 0x000ea8000c1e1900 */
[----:B------:R-:W2:Y:S04]  /*42e0*/  @!P2 LDG.E R68, desc[UR32][R36.64+0x680] ;  /* 0x000680202444a981 */ /* 0x000ea8000c1e1900 */
[----:B------:R-:W2:Y:S04]  /*42f0*/  @!P3 LDG.E R57, desc[UR32][R36.64+0x700] ;  /* 0x000700202439b981 */ /* 0x000ea8000c1e1900 */
[----:B------:R-:W2:Y:S04]  /*4300*/  @!P0 LDG.E R66, desc[UR32][R36.64+0x580] ;  /* 0x0005802024428981 */ /* 0x000ea8000c1e1900 */
[----:B------:R-:W2:Y:S01]  /*4310*/  @!P4 LDG.E R70, desc[UR32][R36.64+0x780] ;  /* 0x000780202446c981 */ /* 0x000ea2000c1e1900 */
[----:B------:R-:W-:-:S02]  /*4320*/  P2R R69, PR, RZ, 0x20 ;  /* 0x00000020ff457803 */ /* 0x000fc40000000000 */
        /* <DEDUP_REMOVED lines=16> */
[----:B------:R-:W-:Y:S01]  /*4430*/  ISETP.NE.AND P5, PT, R50, RZ, PT ;  /* 0x000000ff3200720c */ /* 0x000fe20003fa5270 */
[----:B------:R-:W-:Y:S02]  /*4440*/  HFMA2 R59, -RZ, RZ, 0, 0 ;  /* 0x00000000ff3b7431 */ /* 0x000fe400000001ff */
[----:B------:R-:W-:Y:S01]  /*4450*/  HFMA2 R71, -RZ, RZ, 0, 0 ;  /* 0x00000000ff477431 */ /* 0x000fe200000001ff */
[----:B---3--:R-:W-:Y:S04]  /*4460*/  STS [R170], R39 ;  /* 0x00000027aa007388 */ /* 0x008fe80000000800 */
        /* <DEDUP_REMOVED lines=11> */
[----:B------:R-:W-:Y:S04]  /*4520*/  STS [R158+0x600], R55 ;  /* 0x000600379e007388 */ /* 0x000fe80000000800 */
[----:B------:R-:W-:Y:S04]  /*4530*/  STS [R157+0x680], R68 ;  /* 0x000680449d007388 */ /* 0x000fe80000000800 */
[----:B------:R2:W-:Y:S04]  /*4540*/  STS [R156+0x700], R57 ;  /* 0x000700399c007388 */ /* 0x0005e80000000800 */
[----:B------:R-:W-:Y:S01]  /*4550*/  STS [R155+0x780], R70 ;  /* 0x000780469b007388 */ /* 0x000fe20000000800 */
[----:B------:R-:W-:-:S03]  /*4560*/  NOP ;  /* 0x0000000000007918 */ /* 0x000fc60000000000 */
[----:B------:R-:W-:Y:S04]  /*4570*/  LDS R51, [R154] ;  /* 0x000000009a337984 */ /* 0x000fe80000000800 */
[----:B------:R-:W3:Y:S04]  /*4580*/  LDS R50, [R154+0x4] ;  /* 0x000004009a327984 */ /* 0x000ee80000000800 */
[----:B------:R-:W-:Y:S04]  /*4590*/  LDS R49, [R154+0x8] ;  /* 0x000008009a317984 */ /* 0x000fe80000000800 */
[----:B------:R-:W4:Y:S04]  /*45a0*/  LDS R48, [R154+0xc] ;  /* 0x00000c009a307984 */ /* 0x000f280000000800 */
[----:B------:R-:W5:Y:S04]  /*45b0*/  LDS R47, [R154+0x10] ;  /* 0x000010009a2f7984 */ /* 0x000f680000000800 */
[----:B------:R-:W-:Y:S04]  /*45c0*/  LDS R46, [R154+0x14] ;  /* 0x000014009a2e7984 */ /* 0x000fe80000000800 */
[----:B------:R-:W0:Y:S04]  /*45d0*/  LDS R45, [R154+0x18] ;  /* 0x000018009a2d7984 */ /* 0x000e280000000800 */
[----:B------:R-:W0:Y:S04]  /*45e0*/  LDS R44, [R154+0x1c] ;  /* 0x00001c009a2c7984 */ /* 0x000e280000000800 */
[----:B------:R-:W-:Y:S04]  /*45f0*/  LDS R43, [R154+0x20] ;  /* 0x000020009a2b7984 */ /* 0x000fe80000000800 */
[----:B------:R-:W-:Y:S04]  /*4600*/  LDS R42, [R154+0x24] ;  /* 0x000024009a2a7984 */ /* 0x000fe80000000800 */
[----:B------:R-:W-:Y:S04]  /*4610*/  LDS R41, [R154+0x28] ;  /* 0x000028009a297984 */ /* 0x000fe80000000800 */
[----:B------:R-:W0:Y:S04]  /*4620*/  LDS R40, [R154+0x2c] ;  /* 0x00002c009a287984 */ /* 0x000e280000000800 */
[----:B------:R-:W-:Y:S04]  /*4630*/  LDS R36, [R154+0x30] ;  /* 0x000030009a247984 */ /* 0x000fe80000000800 */
[----:B------:R-:W0:Y:S04]  /*4640*/  LDS R37, [R154+0x34] ;  /* 0x000034009a257984 */ /* 0x000e280000000800 */
[----:B------:R-:W-:Y:S04]  /*4650*/  LDS R38, [R154+0x38] ;  /* 0x000038009a267984 */ /* 0x000fe80000000800 */
[----:B------:R-:W-:Y:S01]  /*4660*/  LDS R39, [R154+0x3c] ;  /* 0x00003c009a277984 */ /* 0x000fe20000000800 */
[----:B------:R-:W-:Y:S01]  /*4670*/  BAR.SYNC.DEFER_BLOCKING 0x0 ;  /* 0x0000000000007b1d */ /* 0x000fe20000010000 */
[----:B-1----:R-:W-:-:S05]  /*4680*/  HFMA2 R53, -RZ, RZ, 0, 0 ;  /* 0x00000000ff357431 */ /* 0x002fca00000001ff */
[----:B------:R-:W5:Y:S01]  /*4690*/  @!P5 LDG.E R59, desc[UR32][R2.64] ;  /* 0x00000020023bd981 */ /* 0x000f62000c1e1900 */
[----:B------:R-:W-:Y:S02]  /*46a0*/  ISETP.NE.AND P5, PT, R52, RZ, PT ;  /* 0x000000ff3400720c */ /* 0x000fe40003fa5270 */
[----:B------:R-:W-:Y:S01]  /*46b0*/  MOV R52, RZ ;  /* 0x000000ff00347202 */ /* 0x000fe20000000f00 */
[----:B--2---:R-:W-:Y:S01]  /*46c0*/  HFMA2 R57, -RZ, RZ, 0, 0 ;  /* 0x00000000ff397431 */ /* 0x004fe200000001ff */
[----:B------:R-:W-:Y:S01]  /*46d0*/  MOV R62, RZ ;  /* 0x000000ff003e7202 */ /* 0x000fe20000000f00 */
[----:B------:R-:W2:Y:S01]  /*46e0*/  @!P3 LDG.E R71, desc[UR32][R2.64+0x700] ;  /* 0x000700200247b981 */ /* 0x000ea2000c1e1900 */
[----:B------:R-:W-:Y:S02]  /*46f0*/  MOV R64, RZ ;  /* 0x000000ff00407202 */ /* 0x000fe40000000f00 */
[----:B------:R-:W-:Y:S01]  /*4700*/  MOV R66, RZ ;  /* 0x000000ff00427202 */ /* 0x000fe20000000f00 */
[----:B------:R-:W2:Y:S04]  /*4710*/  @!P4 LDG.E R74, desc[UR32][R2.64+0x780] ;  /* 0x00078020024ac981 */ /* 0x000ea8000c1e1900 */
[----:B------:R-:W2:Y:S01]  /*4720*/  @!P5 LDG.E R52, desc[UR32][R2.64+0x80] ;  /* 0x000080200234d981 */ /* 0x000ea2000c1e1900 */
[----:B------:R-:W-:-:S02]  /*4730*/  ISETP.NE.AND P5, PT, R54, RZ, PT ;  /* 0x000000ff3600720c */ /* 0x000fc40003fa5270 */
[----:B------:R-:W-:Y:S01]  /*4740*/  MOV R68, RZ ;  /* 0x000000ff00447202 */ /* 0x000fe20000000f00 */
[----:B------:R-:W2:Y:S05]  /*4750*/  @!P0 LDG.E R66, desc[UR32][R2.64+0x580] ;  /* 0x0005802002428981 */ /* 0x000eaa000c1e1900 */
[----:B------:R-:W2:Y:S05]  /*4760*/  @!P2 LDG.E R68, desc[UR32][R2.64+0x680] ;  /* 0x000680200244a981 */ /* 0x000eaa000c1e1900 */
[----:B------:R-:W2:Y:S01]  /*4770*/  @!P5 LDG.E R53, desc[UR32][R2.64+0x100] ;  /* 0x000100200235d981 */ /* 0x000ea2000c1e1900 */
[----:B------:R-:W-:-:S02]  /*4780*/  ISETP.NE.AND P5, PT, R56, RZ, PT ;  /* 0x000000ff3800720c */ /* 0x000fc40003fa5270 */
[----:B------:R-:W-:-:S11]  /*4790*/  MOV R56, RZ ;  /* 0x000000ff00387202 */ /* 0x000fd60000000f00 */
[----:B------:R-:W2:Y:S01]  /*47a0*/  @!P5 LDG.E R56, desc[UR32][R2.64+0x180] ;  /* 0x000180200238d981 */ /* 0x000ea2000c1e1900 */
[----:B------:R-:W-:Y:S02]  /*47b0*/  ISETP.NE.AND P5, PT, R58, RZ, PT ;  /* 0x000000ff3a00720c */ /* 0x000fe40003fa5270 */
[----:B------:R-:W-:-:S11]  /*47c0*/  MOV R58, RZ ;  /* 0x000000ff003a7202 */ /* 0x000fd60000000f00 */
[----:B------:R-:W2:Y:S01]  /*47d0*/  @!P5 LDG.E R57, desc[UR32][R2.64+0x200] ;  /* 0x000200200239d981 */ /* 0x000ea2000c1e1900 */
[----:B------:R-:W-:Y:S01]  /*47e0*/  ISETP.NE.AND P5, PT, R61, RZ, PT ;  /* 0x000000ff3d00720c */ /* 0x000fe20003fa5270 */
[----:B------:R-:W-:-:S12]  /*47f0*/  HFMA2 R61, -RZ, RZ, 0, 0 ;  /* 0x00000000ff3d7431 */ /* 0x000fd800000001ff */
[----:B------:R-:W2:Y:S01]  /*4800*/  @!P5 LDG.E R58, desc[UR32][R2.64+0x280] ;  /* 0x00028020023ad981 */ /* 0x000ea2000c1e1900 */
[----:B------:R-:W-:-:S13]  /*4810*/  ISETP.NE.AND P5, PT, R63, RZ, PT ;  /* 0x000000ff3f00720c */ /* 0x000fda0003fa5270 */
[----:B------:R-:W2:Y:S01]  /*4820*/  @!P5 LDG.E R61, desc[UR32][R2.64+0x300] ;  /* 0x00030020023dd981 */ /* 0x000ea2000c1e1900 */
[----:B------:R-:W-:Y:S01]  /*4830*/  ISETP.NE.AND P5, PT, R65, RZ, PT ;  /* 0x000000ff4100720c */ /* 0x000fe20003fa5270 */
[----:B------:R-:W-:-:S12]  /*4840*/  HFMA2 R65, -RZ, RZ, 0, 0 ;  /* 0x00000000ff417431 */ /* 0x000fd800000001ff */
[----:B------:R-:W2:Y:S01]  /*4850*/  @!P5 LDG.E R62, desc[UR32][R2.64+0x380] ;  /* 0x00038020023ed981 */ /* 0x000ea2000c1e1900 */
[----:B------:R-:W-:Y:S01]  /*4860*/  ISETP.NE.AND P5, PT, R67, RZ, PT ;  /* 0x000000ff4300720c */ /* 0x000fe20003fa5270 */
[----:B------:R-:W-:-:S06]  /*4870*/  HFMA2 R67, -RZ, RZ, 0, 0 ;  /* 0x00000000ff437431 */ /* 0x000fcc00000001ff */
[----:B------:R-:W2:Y:S06]  /*4880*/  @!P6 LDG.E R67, desc[UR32][R2.64+0x500] ;  /* 0x000500200243e981 */ /* 0x000eac000c1e1900 */
[----:B------:R-:W2:Y:S01]  /*4890*/  @!P5 LDG.E R65, desc[UR32][R2.64+0x400] ;  /* 0x000400200241d981 */ /* 0x000ea2000c1e1900 */
[----:B------:R-:W-:Y:S01]  /*48a0*/  ISETP.NE.AND P5, PT, R69, RZ, PT ;  /* 0x000000ff4500720c */ /* 0x000fe20003fa5270 */
[----:B------:R-:W-:-:S06]  /*48b0*/  HFMA2 R69, -RZ, RZ, 0, 0 ;  /* 0x00000000ff457431 */ /* 0x000fcc00000001ff */
[----:B------:R-:W2:Y:S06]  /*48c0*/  @!P1 LDG.E R69, desc[UR32][R2.64+0x600] ;  /* 0x0006002002459981 */ /* 0x000eac000c1e1900 */
[----:B------:R0:W2:Y:S01]  /*48d0*/  @!P5 LDG.E R64, desc[UR32][R2.64+0x480] ;  /* 0x000480200240d981 */ /* 0x0000a2000c1e1900 */
[----:B---3--:R-:W-:Y:S01]  /*48e0*/  FMUL.FTZ R55, R50, -1.4426950216293334961 ;  /* 0xbfb8aa3b32377820 */ /* 0x008fe20000410000 */
[----:B------:R-:W-:Y:S01]  /*48f0*/  FMUL.FTZ R54, R51, -1.4426950216293334961 ;  /* 0xbfb8aa3b33367820 */ /* 0x000fe20000410000 */
[----:B----4-:R-:W-:-:S04]  /*4900*/  FMUL.FTZ R63, R48, -1.4426950216293334961 ;  /* 0xbfb8aa3b303f7820 */ /* 0x010fc80000410000 */
[----:B------:R-:W1:Y:S01]  /*4910*/  MUFU.EX2 R55, R55 ;  /* 0x0000003700377308 */ /* 0x000e620000000800 */
[----:B-----5:R-:W-:Y:S01]  /*4920*/  FMUL.FTZ R70, R47, -1.4426950216293334961 ;  /* 0xbfb8aa3b2f467820 */ /* 0x020fe20000410000 */
[----:B------:R-:W-:-:S06]  /*4930*/  FMUL.FTZ R60, R49, -1.4426950216293334961 ;  /* 0xbfb8aa3b313c7820 */ /* 0x000fcc0000410000 */
[----:B------:R-:W3:Y:S01]  /*4940*/  MUFU.EX2 R54, R54 ;  /* 0x0000003600367308 */ /* 0x000ee20000000800 */
[----:B0-----:R-:W-:-:S07]  /*4950*/  FMUL.FTZ R3, R45, -1.4426950216293334961 ;  /* 0xbfb8aa3b2d037820 */ /* 0x001fce0000410000 */
[----:B------:R-:W0:Y:S01]  /*4960*/  MUFU.EX2 R63, R63 ;  /* 0x0000003f003f7308 */ /* 0x000e220000000800 */
[----:B------:R-:W-:Y:S01]  /*4970*/  FMUL.FTZ R2, R46, -1.4426950216293334961 ;  /* 0xbfb8aa3b2e027820 */ /* 0x000fe20000410000 */
[----:B-1----:R-:W-:-:S06]  /*4980*/  FADD.FTZ R55, R55, 1 ;  /* 0x3f80000037377421 */ /* 0x002fcc0000010000 */
[----:B------:R-:W1:Y:S01]  /*4990*/  MUFU.EX2 R70, R70 ;  /* 0x0000004600467308 */ /* 0x000e620000000800 */
[----:B------:R-:W-:-:S07]  /*49a0*/  FMUL.FTZ R72, R44, -1.4426950216293334961 ;  /* 0xbfb8aa3b2c487820 */ /* 0x000fce0000410000 */
[----:B------:R-:W4:Y:S01]  /*49b0*/  MUFU.EX2 R60, R60 ;  /* 0x0000003c003c7308 */ /* 0x000f220000000800 */
[----:B---3--:R-:W-:-:S07]  /*49c0*/  FADD.FTZ R54, R54, 1 ;  /* 0x3f80000036367421 */ /* 0x008fce0000010000 */
[----:B------:R-:W3:Y:S01]  /*49d0*/  MUFU.EX2 R3, R3 ;  /* 0x0000000300037308 */ /* 0x000ee20000000800 */
[----:B------:R-:W-:Y:S01]  /*49e0*/  FMUL.FTZ R78, R40, -1.4426950216293334961 ;  /* 0xbfb8aa3b284e7820 */ /* 0x000fe20000410000 */
[----:B0-----:R-:W-:-:S06]  /*49f0*/  FADD.FTZ R63, R63, 1 ;  /* 0x3f8000003f3f7421 */ /* 0x001fcc0000010000 */
[----:B------:R-:W0:Y:S01]  /*4a00*/  MUFU.EX2 R2, R2 ;  /* 0x0000000200027308 */ /* 0x000e220000000800 */
[----:B------:R-:W-:-:S07]  /*4a10*/  FMUL.FTZ R75, R43, -1.4426950216293334961 ;  /* 0xbfb8aa3b2b4b7820 */ /* 0x000fce0000410000 */
[----:B------:R5:W2:Y:S01]  /*4a20*/  MUFU.EX2 R73, R72 ;  /* 0x0000004800497308 */ /* 0x000aa20000000800 */
[----:B------:R-:W-:-:S07]  /*4a30*/  FMUL.FTZ R76, R42, -1.4426950216293334961 ;  /* 0xbfb8aa3b2a4c7820 */ /* 0x000fce0000410000 */
[----:B------:R-:W2:Y:S01]  /*4a40*/  MUFU.RCP R55, R55 ;  /* 0x0000003700377308 */ /* 0x000ea20000001000 */
[----:B-1----:R-:W-:Y:S01]  /*4a50*/  FADD.FTZ R70, R70, 1 ;  /* 0x3f80000046467421 */ /* 0x002fe20000010000 */
[----:B------:R-:W-:Y:S01]  /*4a60*/  FMUL.FTZ R77, R41, -1.4426950216293334961 ;  /* 0xbfb8aa3b294d7820 */ /* 0x000fe20000410000 */
[----:B----4-:R-:W-:-:S05]  /*4a70*/  FADD.FTZ R60, R60, 1 ;  /* 0x3f8000003c3c7421 */ /* 0x010fca0000010000 */
[----:B------:R-:W-:Y:S01]  /*4a80*/  MUFU.RCP R54, R54 ;  /* 0x0000003600367308 */ /* 0x000fe20000001000 */
[----:B-----5:R-:W-:Y:S01]  /*4a90*/  FMUL.FTZ R72, R37, -1.4426950216293334961 ;  /* 0xbfb8aa3b25487820 */ /* 0x020fe20000410000 */
[----:B---3--:R-:W-:Y:S01]  /*4aa0*/  FADD.FTZ R3, R3, 1 ;  /* 0x3f80000003037421 */ /* 0x008fe20000010000 */
[----:B------:R-:W-:-:S05]  /*4ab0*/  FMUL.FTZ R79, R36, -1.4426950216293334961 ;  /* 0xbfb8aa3b244f7820 */ /* 0x000fca0000410000 */
[----:B------:R-:W1:Y:S08]  /*4ac0*/  MUFU.EX2 R78, R78 ;  /* 0x0000004e004e7308 */ /* 0x000e700000000800 */
[----:B------:R-:W-:Y:S01]  /*4ad0*/  MUFU.RCP R63, R63 ;  /* 0x0000003f003f7308 */ /* 0x000fe20000001000 */
[----:B0-----:R-:W-:-:S07]  /*4ae0*/  FADD.FTZ R2, R2, 1 ;  /* 0x3f80000002027421 */ /* 0x001fce0000010000 */
[----:B------:R-:W0:Y:S08]  /*4af0*/  MUFU.EX2 R75, R75 ;  /* 0x0000004b004b7308 */ /* 0x000e300000000800 */
[----:B------:R-:W3:Y:S01]  /*4b00*/  MUFU.EX2 R76, R76 ;  /* 0x0000004c004c7308 */ /* 0x000ee20000000800 */
[----:B------:R-:W-:Y:S04]  /*4b10*/  STS [R170], R59 ;  /* 0x0000003baa007388 */ /* 0x000fe80000000800 */
        /* <DEDUP_REMOVED lines=14> */
[----:B------:R-:W-:Y:S01]  /*4c00*/  STS [R155+0x780], R74 ;  /* 0x0007804a9b007388 */ /* 0x000fe20000000800 */
[----:B------:R-:W-:-:S03]  /*4c10*/  NOP ;  /* 0x0000000000007918 */ /* 0x000fc60000000000 */
[----:B------:R-:W4:Y:S04]  /*4c20*/  LDS R53, [R154+0x4] ;  /* 0x000004009a357984 */ /* 0x000f280000000800 */
[----:B------:R-:W5:Y:S04]  /*4c30*/  LDS R52, [R154] ;  /* 0x000000009a347984 */ /* 0x000f680000000800 */
[----:B------:R-:W5:Y:S04]  /*4c40*/  LDS R58, [R154+0x8] ;  /* 0x000008009a3a7984 */ /* 0x000f680000000800 */
[----:B------:R-:W5:Y:S04]  /*4c50*/  LDS R57, [R154+0xc] ;  /* 0x00000c009a397984 */ /* 0x000f680000000800 */
[----:B------:R-:W5:Y:S01]  /*4c60*/  LDS R56, [R154+0x10] ;  /* 0x000010009a387984 */ /* 0x000f620000000800 */
[----:B------:R-:W5:Y:S01]  /*4c70*/  MUFU.RCP R70, R70 ;  /* 0x0000004600467308 */ /* 0x000f620000001000 */
[----:B--2---:R-:W-:-:S02]  /*4c80*/  FADD.FTZ R69, R73, 1 ;  /* 0x3f80000049457421 */ /* 0x004fc40000010000 */
[----:B------:R-:W2:Y:S05]  /*4c90*/  LDS R62, [R154+0x18] ;  /* 0x000018009a3e7984 */ /* 0x000eaa0000000800 */
[----:B------:R-:W5:Y:S01]  /*4ca0*/  MUFU.EX2 R77, R77 ;  /* 0x0000004d004d7308 */ /* 0x000f620000000800 */
[----:B------:R-:W2:Y:S07]  /*4cb0*/  LDS R59, [R154+0x14] ;  /* 0x000014009a3b7984 */ /* 0x000eae0000000800 */
[----:B------:R-:W5:Y:S08]  /*4cc0*/  MUFU.RCP R60, R60 ;  /* 0x0000003c003c7308 */ /* 0x000f700000001000 */
[----:B------:R-:W-:Y:S01]  /*4cd0*/  MUFU.EX2 R82, R72 ;  /* 0x0000004800527308 */ /* 0x000fe20000000800 */
[----:B----4-:R-:W-:-:S07]  /*4ce0*/  FMUL.FTZ R64, R34, R53 ;  /* 0x0000003522407220 */ /* 0x010fce0000410000 */
[----:B------:R-:W4:Y:S01]  /*4cf0*/  MUFU.EX2 R80, R79 ;  /* 0x0000004f00507308 */ /* 0x000f220000000800 */
[----:B------:R-:W-:Y:S01]  /*4d00*/  FMUL.FTZ R64, R55, R64 ;  /* 0x0000004037407220 */ /* 0x000fe20000410000 */
[----:B-1----:R-:W-:Y:S01]  /*4d10*/  FADD.FTZ R66, R78, 1 ;  /* 0x3f8000004e427421 */ /* 0x002fe20000010000 */
[----:B------:R-:W1:Y:S05]  /*4d20*/  LDS R61, [R154+0x1c] ;  /* 0x00001c009a3d7984 */ /* 0x000e6a0000000800 */
[----:B------:R5:W-:Y:S01]  /*4d30*/  MUFU.RCP R67, R2 ;  /* 0x0000000200437308 */ /* 0x000be20000001000 */
[----:B------:R-:W-:Y:S01]  /*4d40*/  FMUL.FTZ R81, R38, -1.4426950216293334961 ;  /* 0xbfb8aa3b26517820 */ /* 0x000fe20000410000 */
[----:B0-----:R-:W-:Y:S01]  /*4d50*/  FADD.FTZ R74, R75, 1 ;  /* 0x3f8000004b4a7421 */ /* 0x001fe20000010000 */
[----:B---3--:R-:W-:Y:S01]  /*4d60*/  FADD.FTZ R71, R76, 1 ;  /* 0x3f8000004c477421 */ /* 0x008fe20000010000 */
[----:B------:R-:W-:Y:S01]  /*4d70*/  FMUL.FTZ R83, R39, -1.4426950216293334961 ;  /* 0xbfb8aa3b27537820 */ /* 0x000fe20000410000 */
[----:B------:R-:W-:Y:S03]  /*4d80*/  LDS R68, [R154+0x2c] ;  /* 0x00002c009a447984 */ /* 0x000fe60000000800 */
[----:B------:R0:W-:Y:S01]  /*4d90*/  MUFU.RCP R72, R3 ;  /* 0x0000000300487308 */ /* 0x0001e20000001000 */
[----:B-----5:R-:W-:Y:S01]  /*4da0*/  FADD.FTZ R2, -R54, 1 ;  /* 0x3f80000036027421 */ /* 0x020fe20000010100 */
[----:B0-----:R-:W-:-:S06]  /*4db0*/  FADD.FTZ R3, -R55, 1 ;  /* 0x3f80000037037421 */ /* 0x001fcc0000010100 */
[----:B------:R-:W0:Y:S01]  /*4dc0*/  MUFU.RCP R69, R69 ;  /* 0x0000004500457308 */ /* 0x000e220000001000 */
[----:B------:R-:W-:Y:S01]  /*4dd0*/  FFMA.FTZ R65, R50, R3, 1 ;  /* 0x3f80000032417423 */ /* 0x000fe20000010003 */
[----:B------:R-:W-:Y:S01]  /*4de0*/  FMUL.FTZ R3, R35, R52 ;  /* 0x0000003423037220 */ /* 0x000fe20000410000 */
[----:B------:R-:W-:Y:S02]  /*4df0*/  FFMA.FTZ R2, R51, R2, 1 ;  /* 0x3f80000033027423 */ /* 0x000fe40000010002 */
[----:B------:R-:W-:Y:S01]  /*4e00*/  FMUL.FTZ R79, R64, R65 ;  /* 0x00000041404f7220 */ /* 0x000fe20000410000 */
[----:B------:R-:W-:Y:S01]  /*4e10*/  FMUL.FTZ R3, R54, R3 ;  /* 0x0000000336037220 */ /* 0x000fe20000410000 */
[----:B------:R-:W-:Y:S01]  /*4e20*/  FADD.FTZ R65, -R63, 1 ;  /* 0x3f8000003f417421 */ /* 0x000fe20000010100 */
[----:B------:R-:W-:Y:S01]  /*4e30*/  FADD.FTZ R64, -R70, 1 ;  /* 0x3f80000046407421 */ /* 0x000fe20000010100 */
[----:B------:R-:W-:Y:S01]  /*4e40*/  FADD.FTZ R77, R77, 1 ;  /* 0x3f8000004d4d7421 */ /* 0x000fe20000010000 */
[----:B------:R-:W-:Y:S01]  /*4e50*/  FMUL.FTZ R3, R3, R2 ;  /* 0x0000000203037220 */ /* 0x000fe20000410000 */
[----:B------:R3:W-:Y:S01]  /*4e60*/  MUFU.RCP R99, R66 ;  /* 0x0000004200637308 */ /* 0x0007e20000001000 */
[----:B------:R-:W-:Y:S01]  /*4e70*/  FADD.FTZ R2, -R60, 1 ;  /* 0x3f8000003c027421 */ /* 0x000fe20000010100 */
[----:B------:R-:W-:Y:S01]  /*4e80*/  FFMA.FTZ R75, R48, R65, 1 ;  /* 0x3f800000304b7423 */ /* 0x000fe20000010041 */
[----:B------:R-:W-:Y:S01]  /*4e90*/  FMUL.FTZ R73, R33, R58 ;  /* 0x0000003a21497220 */ /* 0x000fe20000410000 */
[----:B------:R-:W-:Y:S01]  /*4ea0*/  FMUL.FTZ R76, R32, R57 ;  /* 0x00000039204c7220 */ /* 0x000fe20000410000 */
[----:B------:R-:W5:Y:S01]  /*4eb0*/  LDS R65, [R154+0x20] ;  /* 0x000020009a417984 */ /* 0x000f620000000800 */
[----:B------:R-:W-:-:S02]  /*4ec0*/  FFMA.FTZ R2, R49, R2, 1 ;  /* 0x3f80000031027423 */ /* 0x000fc40000010002 */
[----:B------:R4:W-:Y:S01]  /*4ed0*/  MUFU.EX2 R84, R81 ;  /* 0x0000005100547308 */ /* 0x0009e20000000800 */
[----:B---3--:R-:W3:Y:S01]  /*4ee0*/  LDS R66, [R154+0x28] ;  /* 0x000028009a427984 */ /* 0x008ee20000000800 */
[----:B------:R-:W-:Y:S01]  /*4ef0*/  FMUL.FTZ R73, R60, R73 ;  /* 0x000000493c497220 */ /* 0x000fe20000410000 */
[----:B------:R-:W-:-:S05]  /*4f00*/  FMUL.FTZ R76, R63, R76 ;  /* 0x0000004c3f4c7220 */ /* 0x000fca0000410000 */
[----:B------:R2:W-:Y:S01]  /*4f10*/  MUFU.RCP R78, R77 ;  /* 0x0000004d004e7308 */ /* 0x0005e20000001000 */
[----:B----4-:R-:W-:Y:S01]  /*4f20*/  FADD.FTZ R81, R80, 1 ;  /* 0x3f80000050517421 */ /* 0x010fe20000010000 */
[----:B------:R-:W-:Y:S02]  /*4f30*/  FFMA.FTZ R80, R47, R64, 1 ;  /* 0x3f8000002f507423 */ /* 0x000fe40000010040 */
[----:B------:R-:W4:Y:S01]  /*4f40*/  LDS R64, [R154+0x24] ;  /* 0x000024009a407984 */ /* 0x000f220000000800 */
[----:B--2---:R-:W-:-:S03]  /*4f50*/  FMUL.FTZ R77, R31, R56 ;  /* 0x000000381f4d7220 */ /* 0x004fc60000410000 */
[----:B------:R2:W1:Y:S01]  /*4f60*/  MUFU.EX2 R88, R83 ;  /* 0x0000005300587308 */ /* 0x0004620000000800 */
[----:B------:R-:W-:-:S07]  /*4f70*/  FMUL.FTZ R77, R70, R77 ;  /* 0x0000004d464d7220 */ /* 0x000fce0000410000 */
[----:B------:R1:W-:Y:S01]  /*4f80*/  MUFU.RCP R103, R81 ;  /* 0x0000005100677308 */ /* 0x0003e20000001000 */
[----:B--2---:R-:W-:Y:S01]  /*4f90*/  FMUL.FTZ R83, R76, R75 ;  /* 0x0000004b4c537220 */ /* 0x004fe20000410000 */
[----:B0-----:R-:W-:Y:S01]  /*4fa0*/  FADD.FTZ R75, -R69, 1 ;  /* 0x3f800000454b7421 */ /* 0x001fe20000010100 */
[----:B------:R-:W-:Y:S01]  /*4fb0*/  FMUL.FTZ R85, R77, R80 ;  /* 0x000000504d557220 */ /* 0x000fe20000410000 */
[----:B------:R-:W-:Y:S01]  /*4fc0*/  LDS R76, [R154+0x3c] ;  /* 0x00003c009a4c7984 */ /* 0x000fe20000000800 */
[----:B-1----:R-:W-:Y:S01]  /*4fd0*/  FMUL.FTZ R81, R73, R2 ;  /* 0x0000000249517220 */ /* 0x002fe20000410000 */
[----:B------:R-:W-:Y:S01]  /*4fe0*/  FADD.FTZ R73, -R67, 1 ;  /* 0x3f80000043497421 */ /* 0x000fe20000010100 */
[----:B------:R-:W-:Y:S01]  /*4ff0*/  FFMA.FTZ R91, R44, R75, 1 ;  /* 0x3f8000002c5b7423 */ /* 0x000fe2000001004b */
[----:B------:R-:W0:Y:S02]  /*5000*/  LDS R77, [R154+0x30] ;  /* 0x000030009a4d7984 */ /* 0x000e240000000800 */
[----:B------:R-:W-:-:S02]  /*5010*/  FFMA.FTZ R87, R46, R73, 1 ;  /* 0x3f8000002e577423 */ /* 0x000fc40000010049 */
[----:B------:R-:W1:Y:S04]  /*5020*/  LDS R75, [R154+0x34] ;  /* 0x000034009a4b7984 */ /* 0x000e680000000800 */
[----:B------:R-:W2:Y:S01]  /*5030*/  LDS R73, [R154+0x38] ;  /* 0x000038009a497984 */ /* 0x000ea20000000800 */
[----:B------:R-:W5:Y:S01]  /*5040*/  MUFU.RCP R71, R71 ;  /* 0x0000004700477308 */ /* 0x000f620000001000 */
[----:B------:R-:W-:Y:S01]  /*5050*/  FADD.FTZ R2, -R72, 1 ;  /* 0x3f80000048027421 */ /* 0x000fe20000010100 */
[----:B------:R-:W-:Y:S01]  /*5060*/  FADD.FTZ R88, R88, 1 ;  /* 0x3f80000058587421 */ /* 0x000fe20000010000 */
[----:B------:R-:W-:-:S05]  /*5070*/  FADD.FTZ R82, R82, 1 ;  /* 0x3f80000052527421 */ /* 0x000fca0000010000 */
[----:B------:R-:W3:Y:S01]  /*5080*/  MUFU.RCP R74, R74 ;  /* 0x0000004a004a7308 */ /* 0x000ee20000001000 */
[----:B------:R-:W-:Y:S01]  /*5090*/  FADD.FTZ R84, R84, 1 ;  /* 0x3f80000054547421 */ /* 0x000fe20000010000 */
[----:B------:R-:W-:Y:S01]  /*50a0*/  FFMA.FTZ R80, R45, R2, 1 ;  /* 0x3f8000002d507423 */ /* 0x000fe20000010002 */
[----:B------:R-:W-:Y:S01]  /*50b0*/  FMUL.FTZ R89, R29, R62 ;  /* 0x0000003e1d597220 */ /* 0x000fe20000410000 */
[----:B------:R-:W-:Y:S01]  /*50c0*/  FMUL.FTZ R2, R30, R59 ;  /* 0x0000003b1e027220 */ /* 0x000fe20000410000 */
[----:B------:R-:W-:Y:S01]  /*50d0*/  FADD.FTZ R97, -R99, 1 ;  /* 0x3f80000063617421 */ /* 0x000fe20000010100 */
[----:B------:R-:W-:Y:S01]  /*50e0*/  BAR.SYNC.DEFER_BLOCKING 0x0 ;  /* 0x0000000000007b1d */ /* 0x000fe20000010000 */
[----:B------:R-:W-:Y:S01]  /*50f0*/  FMUL.FTZ R89, R72, R89 ;  /* 0x0000005948597220 */ /* 0x000fe20000410000 */
[----:B------:R-:W-:Y:S01]  /*5100*/  FMUL.FTZ R2, R67, R2 ;  /* 0x0000000243027220 */ /* 0x000fe20000410000 */
[----:B-----5:R-:W-:-:S03]  /*5110*/  FADD.FTZ R93, -R71, 1 ;  /* 0x3f800000475d7421 */ /* 0x020fc60000010100 */
[----:B------:R5:W0:Y:S01]  /*5120*/  MUFU.RCP R86, R82 ;  /* 0x0000005200567308 */ /* 0x000a220000001000 */
[----:B------:R-:W-:-:S07]  /*5130*/  FMUL.FTZ R89, R89, R80 ;  /* 0x0000005059597220 */ /* 0x000fce0000410000 */
[----:B------:R0:W1:Y:S01]  /*5140*/  MUFU.RCP R109, R84 ;  /* 0x00000054006d7308 */ /* 0x0000620000001000 */
[----:B-----5:R-:W-:-:S07]  /*5150*/  FMUL.FTZ R82, R22, R61 ;  /* 0x0000003d16527220 */ /* 0x020fce0000410000 */
[----:B------:R-:W5:Y:S01]  /*5160*/  MUFU.RCP R88, R88 ;  /* 0x0000005800587308 */ /* 0x000f620000001000 */
[----:B------:R-:W-:Y:S01]  /*5170*/  FMUL.FTZ R82, R69, R82 ;  /* 0x0000005245527220 */ /* 0x000fe20000410000 */
[----:B------:R-:W-:Y:S01]  /*5180*/  FMUL.FTZ R87, R2, R87 ;  /* 0x0000005702577220 */ /* 0x000fe20000410000 */
[----:B------:R-:W-:Y:S01]  /*5190*/  FADD.FTZ R80, -R78, 1 ;  /* 0x3f8000004e507421 */ /* 0x000fe20000010100 */
[----:B------:R-:W-:Y:S01]  /*51a0*/  FFMA.FTZ R95, R42, R93, 1 ;  /* 0x3f8000002a5f7423 */ /* 0x000fe2000001005d */
[----:B------:R-:W-:Y:S01]  /*51b0*/  FFMA.FTZ R101, R40, R97, 1 ;  /* 0x3f80000028657423 */ /* 0x000fe20000010061 */
[----:B---3--:R-:W-:Y:S01]  /*51c0*/  FADD.FTZ R2, -R74, 1 ;  /* 0x3f8000004a027421 */ /* 0x008fe20000010100 */
[----:B------:R-:W-:Y:S01]  /*51d0*/  FMUL.FTZ R93, R20, R65 ;  /* 0x00000041145d7220 */ /* 0x000fe20000410000 */
[----:B------:R-:W-:Y:S01]  /*51e0*/  FMUL.FTZ R97, R25, R66 ;  /* 0x0000004219617220 */ /* 0x000fe20000410000 */
[----:B------:R-:W-:Y:S01]  /*51f0*/  FMUL.FTZ R91, R82, R91 ;  /* 0x0000005b525b7220 */ /* 0x000fe20000410000 */
[----:B------:R-:W-:Y:S01]  /*5200*/  FFMA.FTZ R82, R41, R80, 1 ;  /* 0x3f80000029527423 */ /* 0x000fe20000010050 */
[----:B------:R-:W-:Y:S01]  /*5210*/  FFMA.FTZ R2, R43, R2, 1 ;  /* 0x3f8000002b027423 */ /* 0x000fe20000010002 */
[----:B----4-:R-:W-:Y:S01]  /*5220*/  FMUL.FTZ R80, R21, R64 ;  /* 0x0000004015507220 */ /* 0x010fe20000410000 */
[----:B0-----:R-:W-:Y:S01]  /*5230*/  FMUL.FTZ R84, R23, R68 ;  /* 0x0000004417547220 */ /* 0x001fe20000410000 */
[----:B------:R-:W-:Y:S01]  /*5240*/  FMUL.FTZ R93, R74, R93 ;  /* 0x0000005d4a5d7220 */ /* 0x000fe20000410000 */
[----:B------:R-:W-:Y:S01]  /*5250*/  FMUL.FTZ R97, R78, R97 ;  /* 0x000000614e617220 */ /* 0x000fe20000410000 */
[----:B------:R-:W-:Y:S01]  /*5260*/  FMUL.FTZ R80, R71, R80 ;  /* 0x0000005047507220 */ /* 0x000fe20000410000 */
[----:B------:R-:W-:Y:S01]  /*5270*/  FMUL.FTZ R84, R99, R84 ;  /* 0x0000005463547220 */ /* 0x000fe20000410000 */
[----:B------:R-:W-:Y:S01]  /*5280*/  FMUL.FTZ R93, R93, R2 ;  /* 0x000000025d5d7220 */ /* 0x000fe20000410000 */
[----:B------:R-:W-:Y:S01]  /*5290*/  FMUL.FTZ R97, R97, R82 ;  /* 0x0000005261617220 */ /* 0x000fe20000410000 */
[----:B------:R-:W-:Y:S01]  /*52a0*/  FADD.FTZ R2, -R86, 1 ;  /* 0x3f80000056027421 */ /* 0x000fe20000010100 */
[----:B-1----:R-:W-:Y:S01]  /*52b0*/  FADD.FTZ R107, -R109, 1 ;  /* 0x3f8000006d6b7421 */ /* 0x002fe20000010100 */
[----:B-----5:R-:W-:Y:S01]  /*52c0*/  FADD.FTZ R82, -R88, 1 ;  /* 0x3f80000058527421 */ /* 0x020fe20000010100 */
        /* <DEDUP_REMOVED lines=8> */
[----:B--2---:R-:W-:Y:S01]  /*5350*/  FMUL.FTZ R82, R26, R73 ;  /* 0x000000491a527220 */ /* 0x004fe20000410000 */
        /* <DEDUP_REMOVED lines=53> */
[----:B0-----:R-:W-:Y:S01]  /*56b0*/  IADD3 R3, P1, PT, R19, UR12, RZ ;  /* 0x0000000c13037c10 */ /* 0x001fe2000ff3e0ff */
[----:B------:R-:W0:Y:S03]  /*56c0*/  LDCU.64 UR24, c[0x0][0x490] ;  /* 0x00009200ff1877ac */ /* 0x000e260008000a00 */
        /* <DEDUP_REMOVED lines=29> */
[----:B------:R-:W-:Y:S01]  /*58a0*/  FMUL.FTZ R51, R51, R54 ;  /* 0x0000003633337220 */ /* 0x000fe20000410000 */
[----:B------:R-:W-:Y:S01]  /*58b0*/  FMUL.FTZ R50, R50, R55 ;  /* 0x0000003732327220 */ /* 0x000fe20000410000 */
[----:B------:R1:W-:Y:S02]  /*58c0*/  @!P2 STG.E desc[UR32][R2.64+0x500], R101 ;  /* 0x000500650200a986 */ /* 0x0003e4000c101920 */
[----:B------:R-:W-:Y:S02]  /*58d0*/  FMUL.FTZ R35, R35, R51 ;  /* 0x0000003323237220 */ /* 0x000fe40000410000 */
[----:B------:R1:W-:Y:S01]  /*58e0*/  @!P3 STG.E desc[UR32][R2.64+0x580], R105 ;  /* 0x000580690200b986 */ /* 0x0003e2000c101920 */
[----:B------:R-:W-:-:S03]  /*58f0*/  FMUL.FTZ R103, R36, R103 ;  /* 0x0000006724677220 */ /* 0x000fc60000410000 */
[----:B------:R1:W-:Y:S04]  /*5900*/  @!P6 STG.E desc[UR32][R2.64+0x600], R107 ;  /* 0x0006006b0200e986 */ /* 0x0003e8000c101920 */
[----:B------:R1:W-:Y:S04]  /*5910*/  @!P5 STG.E desc[UR32][R2.64+0x680], R111 ;  /* 0x0006806f0200d986 */ /* 0x0003e8000c101920 */
[----:B------:R1:W-:Y:S04]  /*5920*/  @!P4 STG.E desc[UR32][R2.64+0x700], R113 ;  /* 0x000700710200c986 */ /* 0x0003e8000c101920 */
[----:B------:R1:W-:Y:S01]  /*5930*/  @!P1 STG.E desc[UR32][R2.64+0x780], R115 ;  /* 0x0007807302009986 */ /* 0x0003e2000c101920 */
[----:B------:R-:W-:Y:S01]  /*5940*/  FMUL.FTZ R49, R49, R60 ;  /* 0x0000003c31317220 */ /* 0x000fe20000410000 */
[----:B------:R-:W-:Y:S01]  /*5950*/  FMUL.FTZ R34, R34, R50 ;  /* 0x0000003222227220 */ /* 0x000fe20000410000 */
[----:B------:R-:W-:Y:S01]  /*5960*/  FFMA.FTZ R36, R152, R35, R175 ;  /* 0x0000002398247223 */ /* 0x000fe200000100af */
[----:B0-----:R-:W-:Y:S01]  /*5970*/  UISETP.NE.U32.AND UP0, UPT, UR24, URZ, UPT ;  /* 0x000000ff1800728c */ /* 0x001fe2000bf05070 */
[----:B------:R-:W-:Y:S01]  /*5980*/  FMUL.FTZ R48, R48, R63 ;  /* 0x0000003f30307220 */ /* 0x000fe20000410000 */
[----:B------:R-:W-:Y:S01]  /*5990*/  FMUL.FTZ R33, R33, R49 ;  /* 0x0000003121217220 */ /* 0x000fe20000410000 */
[----:B------:R-:W-:Y:S01]  /*59a0*/  FFMA.FTZ R55, R153, R34, R36 ;  /* 0x0000002299377223 */ /* 0x000fe20000010024 */
[----:B------:R-:W-:Y:S01]  /*59b0*/  UISETP.NE.AND.EX UP0, UPT, UR25, URZ, UPT, UP0 ;  /* 0x000000ff1900728c */ /* 0x000fe2000bf05300 */
[----:B------:R-:W-:Y:S01]  /*59c0*/  FMUL.FTZ R47, R47, R70 ;  /* 0x000000462f2f7220 */ /* 0x000fe20000410000 */
[----:B------:R-:W-:Y:S01]  /*59d0*/  FMUL.FTZ R32, R32, R48 ;  /* 0x0000003020207220 */ /* 0x000fe20000410000 */
[----:B------:R-:W-:Y:S01]  /*59e0*/  FFMA.FTZ R54, R150, R33, R55 ;  /* 0x0000002196367223 */ /* 0x000fe20000010037 */
        /* <DEDUP_REMOVED lines=24> */
[----:B-1----:R-:W-:Y:S06]  /*5b70*/  BRA.U !UP0, `(.L_x_456) ;  /* 0x0000000508787547 */ /* 0x002fec000b800000 */
        /* <DEDUP_REMOVED lines=35> */
[----:B------:R-:W-:Y:S01]  /*5db0*/  STS [R154+0x30], R77 ;  /* 0x0000304d9a007388 */ /* 0x000fe20000000800 */
[----:B------:R-:W-:-:S03]  /*5dc0*/  IADD3.X R38, PT, PT, RZ, UR15, RZ, P1, !PT ;  /* 0x0000000fff267c10 */ /* 0x000fc60008ffe4ff */
[----:B------:R-:W-:Y:S01]  /*5dd0*/  STS [R154+0x34], R75 ;  /* 0x0000344b9a007388 */ /* 0x000fe20000000800 */
[----:B------:R-:W-:-:S03]  /*5de0*/  LEA R2, P1, R3, UR24, 0x2 ;  /* 0x0000001803027c11 */ /* 0x000fc6000f8210ff */
[----:B------:R-:W-:Y:S01]  /*5df0*/  STS [R154+0x38], R73 ;  /* 0x000038499a007388 */ /* 0x000fe20000000800 */
[----:B------:R-:W-:-:S03]  /*5e00*/  LEA.HI.X R3, R3, UR25, R38, 0x2, P1 ;  /* 0x0000001903037c11 */ /* 0x000fc600088f1426 */
        /* <DEDUP_REMOVED lines=53> */
.L_x_456:
        /* <DEDUP_REMOVED lines=13> */
[----:B------:R-:W-:Y:S01]  /*6230*/  FMUL.FTZ R105, R35, UR6 ;  /* 0x0000000623697c20 */ /* 0x000fe20008410000 */
[----:B------:R-:W-:Y:S01]  /*6240*/  FMUL.FTZ R104, R34, UR6 ;  /* 0x0000000622687c20 */ /* 0x000fe20008410000 */
[----:B------:R-:W-:Y:S01]  /*6250*/  FMUL.FTZ R103, R33, UR6 ;  /* 0x0000000621677c20 */ /* 0x000fe20008410000 */
[----:B------:R-:W-:Y:S01]  /*6260*/  FFMA.FTZ R3, R145, R20, R2 ;  /* 0x0000001491037223 */ /* 0x000fe20000010002 */
[----:B------:R-:W-:Y:S01]  /*6270*/  FMUL.FTZ R102, R32, UR6 ;  /* 0x0000000620667c20 */ /* 0x000fe20008410000 */
[----:B------:R-:W-:Y:S01]  /*6280*/  FMUL.FTZ R101, R31, UR6 ;  /* 0x000000061f657c20 */ /* 0x000fe20008410000 */
[----:B0-----:R-:W-:Y:S01]  /*6290*/  UISETP.GE.AND UP0, UPT, UR8, 0x1, UPT ;  /* 0x000000010800788c */ /* 0x001fe2000bf06270 */
        /* <DEDUP_REMOVED lines=14> */
[----:B------:R-:W-:-:S02]  /*6380*/  FMUL.FTZ R90, R24, UR6 ;  /* 0x00000006185a7c20 */ /* 0x000fc40008410000 */
        /* <DEDUP_REMOVED lines=34> */
.L_x_491:
        /* <DEDUP_REMOVED lines=34> */
[----:B------:R-:W-:Y:S01]  /*67d0*/  UMOV UR23, 0x400 ;  /* 0x0000040000177882 */ /* 0x000fe20000000000 */
[----:B------:R-:W-:Y:S01]  /*67e0*/  ISETP.NE.AND P2, PT, R172, 0x7f, PT ;  /* 0x0000007fac00780c */ /* 0x000fe20003f45270 */
[----:B------:R-:W-:Y:S01]  /*67f0*/  UIADD3 UR9, UPT, UPT, UR15, -0x100, URZ ;  /* 0xffffff000f097890 */ /* 0x000fe2000fffe0ff */
[----:B------:R-:W-:Y:S03]  /*6800*/  BSSY.RECONVERGENT B0, `(.L_x_458) ;  /* 0x00000bd000007945 */ /* 0x000fe60003800200 */
[----:B------:R-:W-:-:S02]  /*6810*/  ULOP3.LUT UR9, UR9, 0x100, URZ, 0xc0, !UPT ;  /* 0x0000010009097892 */ /* 0x000fc4000f8ec0ff */
[----:B0-----:R-:W-:Y:S01]  /*6820*/  ULEA UR23, UR12, UR23, 0x18 ;  /* 0x000000170c177291 */ /* 0x001fe2000f8ec0ff */
        /* <DEDUP_REMOVED lines=26> */
[----:B0-----:R-:W-:Y:S01]  /*69d0*/  FMUL.RZ R8, R7, 0.15915493667125701904 ;  /* 0x3e22f98307087820 */ /* 0x001fe2000040c000 */
[----:B------:R-:W-:Y:S01]  /*69e0*/  FMUL.FTZ R7, R132, UR14 ;  /* 0x0000000e84077c20 */ /* 0x000fe20008410000 */
[C---:B------:R-:W-:Y:S01]  /*69f0*/  FMUL.FTZ R34, R16.reuse, R125 ;  /* 0x0000007d10227220 */ /* 0x040fe20000410000 */
[----:B------:R-:W-:-:S04]  /*6a00*/  FMUL.FTZ R36, R16, R124 ;  /* 0x0000007c10247220 */ /* 0x000fc80000410000 */
[----:B------:R0:W-:Y:S08]  /*6a10*/  MUFU.COS R11, R10 ;  /* 0x0000000a000b7308 */ /* 0x0001f00000000000 */
[----:B------:R-:W-:Y:S01]  /*6a20*/  MUFU.SIN R13, R12 ;  /* 0x0000000c000d7308 */ /* 0x000fe20000000400 */
[----:B0-----:R-:W-:Y:S01]  /*6a30*/  FMUL.RZ R10, R7, 0.15915493667125701904 ;  /* 0x3e22f983070a7820 */ /* 0x001fe2000040c000 */
[----:B------:R-:W-:-:S06]  /*6a40*/  FMUL.FTZ R7, R131, UR14 ;  /* 0x0000000e83077c20 */ /* 0x000fcc0008410000 */
        /* <DEDUP_REMOVED lines=27> */
[----:B------:R-:W-:-:S04]  /*6c00*/  FMUL.FTZ R7, R124, UR14 ;  /* 0x0000000e7c077c20 */ /* 0x000fc80008410000 */
[----:B------:R-:W-:Y:S02]  /*6c10*/  FMUL.RZ R7, R7, 0.15915493667125701904 ;  /* 0x3e22f98307077820 */ /* 0x000fe4000040c000 */
[----:B------:R0:W-:Y:S08]  /*6c20*/  MUFU.COS R43, R10 ;  /* 0x0000000a002b7308 */ /* 0x0001f00000000000 */
[----:B------:R-:W-:Y:S01]  /*6c30*/  MUFU.SIN R38, R18 ;  /* 0x0000001200267308 */ /* 0x000fe20000000400 */
[----:B0-----:R-:W-:-:S07]  /*6c40*/  FMUL.FTZ R10, R16, R135 ;  /* 0x00000087100a7220 */ /* 0x001fce0000410000 */
        /* <DEDUP_REMOVED lines=9> */
[----:B------:R-:W-:Y:S08]  /*6ce0*/  MUFU.COS R59, R8 ;  /* 0x00000008003b7308 */ /* 0x000ff00000000000 */
[----:B------:R0:W3:Y:S08]  /*6cf0*/  MUFU.EX2 R73, R6 ;  /* 0x0000000600497308 */ /* 0x0000f00000000800 */
[----:B------:R2:W4:Y:S01]  /*6d00*/  MUFU.EX2 R8, R7 ;  /* 0x0000000700087308 */ /* 0x0005220000000800 */
[----:B0-----:R-:W-:-:S07]  /*6d10*/  FMUL.FTZ R6, R16, R131 ;  /* 0x0000008310067220 */ /* 0x001fce0000410000 */
[----:B------:R-:W0:Y:S01]  /*6d20*/  MUFU.EX2 R10, R10 ;  /* 0x0000000a000a7308 */ /* 0x000e220000000800 */
[----:B--2---:R-:W-:Y:S01]  /*6d30*/  FMUL.FTZ R7, R3, R5 ;  /* 0x0000000503077220 */ /* 0x004fe20000410000 */
[C---:B---3--:R-:W-:Y:S01]  /*6d40*/  FMUL.FTZ R72, R73.reuse, R72 ;  /* 0x0000004849487220 */ /* 0x048fe20000410000 */
[----:B------:R-:W-:Y:S02]  /*6d50*/  FMUL.FTZ R73, R73, R28 ;  /* 0x0000001c49497220 */ /* 0x000fe40000410000 */
[----:B------:R-:W-:-:S03]  /*6d60*/  FFMA.FTZ R47, R2, R4, -R7 ;  /* 0x00000004022f7223 */ /* 0x000fc60000010807 */
[----:B------:R-:W2:Y:S01]  /*6d70*/  MUFU.EX2 R18, R18 ;  /* 0x0000001200127308 */ /* 0x000ea20000000800 */
[----:B------:R-:W-:-:S07]  /*6d80*/  FMUL.FTZ R46, R76, R47 ;  /* 0x0000002f4c2e7220 */ /* 0x000fce0000410000 */
[----:B------:R-:W3:Y:S08]  /*6d90*/  MUFU.EX2 R12, R12 ;  /* 0x0000000c000c7308 */ /* 0x000ef00000000800 */
[----:B------:R5:W1:Y:S08]  /*6da0*/  MUFU.EX2 R20, R6 ;  /* 0x0000000600147308 */ /* 0x000a700000000800 */
[----:B------:R-:W1:Y:S01]  /*6db0*/  MUFU.EX2 R22, R22 ;  /* 0x0000001600167308 */ /* 0x000e620000000800 */
[----:B-----5:R-:W-:Y:S01]  /*6dc0*/  FMUL.FTZ R6, R2, R5 ;  /* 0x0000000502067220 */ /* 0x020fe20000410000 */
[----:B----4-:R-:W-:Y:S01]  /*6dd0*/  FMUL.FTZ R2, R8, R11 ;  /* 0x0000000b08027220 */ /* 0x010fe20000410000 */
[----:B0-----:R-:W-:Y:S01]  /*6de0*/  FMUL.FTZ R5, R10, R13 ;  /* 0x0000000d0a057220 */ /* 0x001fe20000410000 */
[----:B--2---:R-:W-:Y:S01]  /*6df0*/  FMUL.FTZ R11, R18, R25 ;  /* 0x00000019120b7220 */ /* 0x004fe20000410000 */
[----:B------:R-:W-:Y:S01]  /*6e00*/  FFMA.FTZ R189, R3, R4, R6 ;  /* 0x0000000403bd7223 */ /* 0x000fe20000010006 */
[----:B------:R-:W-:Y:S01]  /*6e10*/  FMUL.FTZ R4, R10, R15 ;  /* 0x0000000f0a047220 */ /* 0x000fe20000410000 */
[----:B------:R-:W-:Y:S01]  /*6e20*/  FMUL.FTZ R10, R18, R27 ;  /* 0x0000001b120a7220 */ /* 0x000fe20000410000 */
[----:B------:R-:W-:Y:S01]  /*6e30*/  MUFU.SIN R53, R14 ;  /* 0x0000000e00357308 */ /* 0x000fe20000000400 */
[C---:B------:R-:W-:Y:S01]  /*6e40*/  FMUL.FTZ R18, R16.reuse, R123 ;  /* 0x0000007b10127220 */ /* 0x040fe20000410000 */
[----:B------:R-:W-:Y:S01]  /*6e50*/  FMUL.FTZ R25, R16, R122 ;  /* 0x0000007a10197220 */ /* 0x000fe20000410000 */
[C---:B---3--:R-:W-:Y:S01]  /*6e60*/  FMUL.FTZ R6, R12.reuse, R19 ;  /* 0x000000130c067220 */ /* 0x048fe20000410000 */
[----:B------:R-:W-:Y:S01]  /*6e70*/  FMUL.FTZ R7, R12, R17 ;  /* 0x000000110c077220 */ /* 0x000fe20000410000 */
[C---:B-1----:R-:W-:Y:S01]  /*6e80*/  FMUL.FTZ R12, R20.reuse, R31 ;  /* 0x0000001f140c7220 */ /* 0x042fe20000410000 */
[----:B------:R-:W-:Y:S01]  /*6e90*/  FMUL.FTZ R13, R20, R29 ;  /* 0x0000001d140d7220 */ /* 0x000fe20000410000 */
[----:B------:R-:W-:Y:S01]  /*6ea0*/  MOV R29, UR9 ;  /* 0x00000009001d7c02 */ /* 0x000fe20008000f00 */
[----:B------:R0:W-:Y:S01]  /*6eb0*/  MUFU.COS R55, R14 ;  /* 0x0000000e00377308 */ /* 0x0001e20000000000 */
[----:B------:R-:W-:Y:S01]  /*6ec0*/  FMUL.FTZ R15, R22, R33 ;  /* 0x00000021160f7220 */ /* 0x000fe20000410000 */
[----:B------:R-:W-:Y:S01]  /*6ed0*/  FMUL.FTZ R3, R8, R9 ;  /* 0x0000000908037220 */ /* 0x000fe20000410000 */
[----:B------:R-:W-:Y:S01]  /*6ee0*/  IADD3 R29, PT, PT, R29, UR8, RZ ;  /* 0x000000081d1d7c10 */ /* 0x000fe2000fffe0ff */
[-C--:B------:R-:W-:Y:S01]  /*6ef0*/  FMUL.FTZ R48, R0, -R189.reuse ;  /* 0x800000bd00307220 */ /* 0x080fe20000410000 */
[----:B------:R-:W-:Y:S01]  /*6f00*/  @P0 IADD3 R29, PT, PT, R172, 0x200, RZ ;  /* 0x00000200ac1d0810 */ /* 0x000fe20007ffe0ff */
[-C--:B------:R-:W-:Y:S01]  /*6f10*/  FMUL.FTZ R174, R89, -R189.reuse ;  /* 0x800000bd59ae7220 */ /* 0x080fe20000410000 */
        /* <DEDUP_REMOVED lines=19> */
[----:B------:R-:W-:-:S05]  /*7050*/  LEA R41, R29, UR23, 0x3 ;  /* 0x000000171d297c11 */ /* 0x000fca000f8e18ff */
        /* <DEDUP_REMOVED lines=53> */
.L_x_459:
[----:B------:R-:W-:-:S06]  /*73b0*/  LEA R50, R172, UR23, 0x3 ;  /* 0x00000017ac327c11 */ /* 0x000fcc000f8e18ff */
[----:B------:R-:W0:Y:S02]  /*73c0*/  LDS.64 R50, [R50+0x4598] ;  /* 0x0045980032327984 */ /* 0x000e240000000a00 */
.L_x_460:
[----:B------:R-:W-:Y:S05]  /*73d0*/  BSYNC.RECONVERGENT B0 ;  /* 0x0000000000007941 */ /* 0x000fea0003800200 */
.L_x_458:
        /* <DEDUP_REMOVED lines=273> */
.L_x_519:
        /* <DEDUP_REMOVED lines=13> */
.L_x_522:
[----:B------:R-:W-:-:S03]  /*85c0*/  UMOV UR9, 0xffffffff ;  /* 0xffffffff00097882 */ /* 0x000fc60000000000 */
[----:B------:R-:W-:Y:S05]  /*85d0*/  BRA.DIV UR9, `(.L_x_464) ;  /* 0x0000006e09f47947 */ /* 0x000fea000b800000 */
.L_x_525:
[----:B------:R-:W-:-:S03]  /*85e0*/  UMOV UR9, 0xffffffff ;  /* 0xffffffff00097882 */ /* 0x000fc60000000000 */
[----:B------:R-:W-:Y:S05]  /*85f0*/  BRA.DIV UR9, `(.L_x_465) ;  /* 0x0000007209147947 */ /* 0x000fea000b800000 */
.L_x_528:
[----:B------:R-:W-:-:S03]  /*8600*/  UMOV UR9, 0xffffffff ;  /* 0xffffffff00097882 */ /* 0x000fc60000000000 */
[----:B------:R-:W-:Y:S05]  /*8610*/  BRA.DIV UR9, `(.L_x_466) ;  /* 0x0000007209347947 */ /* 0x000fea000b800000 */
.L_x_531:
        /* <DEDUP_REMOVED lines=10> */
.L_x_541:
        /* <DEDUP_REMOVED lines=45> */
.L_x_461:
        /* <DEDUP_REMOVED lines=304> */
.L_x_546:
        /* <DEDUP_REMOVED lines=13> */
.L_x_471:
[----:B------:R-:W-:Y:S05]  /*9d60*/  BSYNC.RECONVERGENT B0 ;  /* 0x0000000000007941 */ /* 0x000fea0003800200 */
.L_x_470:
[----:B------:R-:W-:-:S03]  /*9d70*/  UMOV UR9, 0xffffffff ;  /* 0xffffffff00097882 */ /* 0x000fc60000000000 */
[----:B------:R-:W-:Y:S05]  /*9d80*/  BRA.DIV UR9, `(.L_x_472) ;  /* 0x0000005e09ac7947 */ /* 0x000fea000b800000 */
[----:B--2---:R2:W1:Y:S04]  /*9d90*/  SHFL.DOWN PT, R68, R224, 0x2, 0x1f ;  /* 0x08401f00e0447f89 */ /* 0x00446800000e0000 */
[----:B---3--:R2:W3:Y:S04]  /*9da0*/  SHFL.DOWN PT, R70, R73, 0x2, 0x1f ;  /* 0x08401f0049467f89 */ /* 0x0084e800000e0000 */
[----:B----4-:R2:W4:Y:S04]  /*9db0*/  SHFL.DOWN PT, R71, R72, 0x2, 0x1f ;  /* 0x08401f0048477f89 */ /* 0x01052800000e0000 */
[----:B0-----:R2:W0:Y:S02]  /*9dc0*/  SHFL.DOWN PT, R225, R69, 0x2, 0x1f ;  /* 0x08401f0045e17f89 */ /* 0x00142400000e0000 */
.L_x_552:
        /* <DEDUP_REMOVED lines=13> */
.L_x_474:
[----:B------:R-:W-:Y:S05]  /*9ea0*/  BSYNC.RECONVERGENT B0 ;  /* 0x0000000000007941 */ /* 0x000fea0003800200 */
.L_x_473:
[----:B------:R-:W-:-:S03]  /*9eb0*/  UMOV UR9, 0xffffffff ;  /* 0xffffffff00097882 */ /* 0x000fc60000000000 */
[----:B------:R-:W-:Y:S05]  /*9ec0*/  BRA.DIV UR9, `(.L_x_475) ;  /* 0x0000005e09d07947 */ /* 0x000fea000b800000 */
[----:B-1----:R1:W1:Y:S04]  /*9ed0*/  SHFL.DOWN PT, R68, R224, 0x4, 0x1f ;  /* 0x08801f00e0447f89 */ /* 0x00226800000e0000 */
[----:B---3--:R3:W1:Y:S04]  /*9ee0*/  SHFL.DOWN PT, R70, R73, 0x4, 0x1f ;  /* 0x08801f0049467f89 */ /* 0x00866800000e0000 */
[----:B----4-:R3:W4:Y:S04]  /*9ef0*/  SHFL.DOWN PT, R71, R72, 0x4, 0x1f ;  /* 0x08801f0048477f89 */ /* 0x01072800000e0000 */
[----:B0-----:R3:W0:Y:S02]  /*9f00*/  SHFL.DOWN PT, R225, R69, 0x4, 0x1f ;  /* 0x08801f0045e17f89 */ /* 0x00162400000e0000 */
.L_x_558:
        /* <DEDUP_REMOVED lines=13> */
.L_x_477:
[----:B------:R-:W-:Y:S05]  /*9fe0*/  BSYNC.RECONVERGENT B0 ;  /* 0x0000000000007941 */ /* 0x000fea0003800200 */
.L_x_476:
[----:B------:R-:W-:-:S03]  /*9ff0*/  UMOV UR9, 0xffffffff ;  /* 0xffffffff00097882 */ /* 0x000fc60000000000 */
[----:B------:R-:W-:Y:S05]  /*a000*/  BRA.DIV UR9, `(.L_x_478) ;  /* 0x0000005e09f47947 */ /* 0x000fea000b800000 */
[----:B-1----:R1:W1:Y:S04]  /*a010*/  SHFL.DOWN PT, R68, R224, 0x8, 0x1f ;  /* 0x09001f00e0447f89 */ /* 0x00226800000e0000 */
[----:B------:R0:W1:Y:S04]  /*a020*/  SHFL.DOWN PT, R70, R73, 0x8, 0x1f ;  /* 0x09001f0049467f89 */ /* 0x00006800000e0000 */
[----:B----4-:R4:W1:Y:S04]  /*a030*/  SHFL.DOWN PT, R71, R72, 0x8, 0x1f ;  /* 0x09001f0048477f89 */ /* 0x01086800000e0000 */
[----:B0-----:R4:W0:Y:S02]  /*a040*/  SHFL.DOWN PT, R225, R69, 0x8, 0x1f ;  /* 0x09001f0045e17f89 */ /* 0x00182400000e0000 */
.L_x_564:
        /* <DEDUP_REMOVED lines=13> */
.L_x_480:
[----:B------:R-:W-:Y:S05]  /*a120*/  BSYNC.RECONVERGENT B0 ;  /* 0x0000000000007941 */ /* 0x000fea0003800200 */
.L_x_479:
[----:B------:R-:W-:-:S03]  /*a130*/  UMOV UR9, 0xffffffff ;  /* 0xffffffff00097882 */ /* 0x000fc60000000000 */
[----:B------:R-:W-:Y:S05]  /*a140*/  BRA.DIV UR9, `(.L_x_481) ;  /* 0x0000006209187947 */ /* 0x000fea000b800000 */
[----:B-1----:R1:W0:Y:S04]  /*a150*/  SHFL.DOWN PT, R68, R224, 0x10, 0x1f ;  /* 0x0a001f00e0447f89 */ /* 0x00222800000e0000 */
[----:B------:R1:W0:Y:S04]  /*a160*/  SHFL.DOWN PT, R70, R73, 0x10, 0x1f ;  /* 0x0a001f0049467f89 */ /* 0x00022800000e0000 */
[----:B------:R1:W0:Y:S04]  /*a170*/  SHFL.DOWN PT, R71, R72, 0x10, 0x1f ;  /* 0x0a001f0048477f89 */ /* 0x00022800000e0000 */
[----:B------:R1:W0:Y:S02]  /*a180*/  SHFL.DOWN PT, R74, R69, 0x10, 0x1f ;  /* 0x0a001f00454a7f89 */ /* 0x00022400000e0000 */
.L_x_570:
        /* <DEDUP_REMOVED lines=13> */
.L_x_483:
[----:B------:R-:W-:Y:S05]  /*a260*/  BSYNC.RECONVERGENT B0 ;  /* 0x0000000000007941 */ /* 0x000fea0003800200 */
.L_x_482:
        /* <DEDUP_REMOVED lines=26> */
.L_x_584:
        /* <DEDUP_REMOVED lines=15> */
.L_x_486:
[----:B------:R-:W-:Y:S05]  /*a500*/  BSYNC.RECONVERGENT B0 ;  /* 0x0000000000007941 */ /* 0x000fea0003800200 */
.L_x_485:
        /* <DEDUP_REMOVED lines=38> */
.L_x_468:
        /* <DEDUP_REMOVED lines=42> */
[-C--:B------:R-:W-:Y:S01]  /*aa10*/  FMUL.FTZ R24, R23, R43.reuse ;  /* 0x0000002b17187220 */ /* 0x080fe20000410000 */
        /* <DEDUP_REMOVED lines=10> */
[----:B------:R-:W-:Y:S01]  /*aac0*/  FMUL.FTZ R26, R184, R127 ;  /* 0x0000007fb81a7220 */ /* 0x000fe20000410000 */
        /* <DEDUP_REMOVED lines=79> */
[C---:B------:R-:W-:Y:S01]  /*afc0*/  FFMA.FTZ R13, R189.reuse, UR13, -R14 ;  /* 0x0000000dbd0d7c23 */ /* 0x040fe2000801080e */
[----:B------:R-:W-:Y:S01]  /*afd0*/  FFMA.FTZ R10, R78, -R203, R7 ;  /* 0x800000cb4e0a7223 */ /* 0x000fe20000010007 */
[----:B------:R-:W-:Y:S01]  /*afe0*/  FADD.FTZ R8, RZ, R219 ;  /* 0x000000dbff087221 */ /* 0x000fe20000010000 */
[-C--:B------:R-:W-:Y:S01]  /*aff0*/  FMUL.FTZ R189, R189, R122.reuse ;  /* 0x0000007abdbd7220 */ /* 0x080fe20000410000 */
[----:B------:R-:W-:Y:S01]  /*b000*/  FFMA.FTZ R220, R139, -R122, R220 ;  /* 0x8000007a8bdc7223 */ /* 0x000fe200000100dc */
[----:B------:R-:W-:Y:S01]  /*b010*/  FFMA.FTZ R7, R77, -R216, R10 ;  /* 0x800000d84d077223 */ /* 0x000fe2000001000a */
[C---:B------:R-:W-:Y:S01]  /*b020*/  FFMA.FTZ R11, R47.reuse, UR13, R12 ;  /* 0x0000000d2f0b7c23 */ /* 0x040fe2000801000c */
        /* <DEDUP_REMOVED lines=13> */
[----:B------:R-:W-:Y:S01]  /*b100*/  FFMA.FTZ R8, R4, R34, R9 ;  /* 0x0000002204087223 */ /* 0x000fe20000010009 */
        /* <DEDUP_REMOVED lines=8> */
[C---:B------:R-:W-:Y:S01]  /*b190*/  FMUL.FTZ R8, R3.reuse, R33 ;  /* 0x0000002103087220 */ /* 0x040fe20000410000 */
[-C--:B------:R-:W-:Y:S01]  /*b1a0*/  FFMA.FTZ R12, R138, -R123.reuse, R221 ;  /* 0x8000007b8a0c7223 */ /* 0x080fe200000100dd */
[C---:B------:R-:W-:Y:S01]  /*b1b0*/  FMUL.FTZ R14, R46.reuse, R123 ;  /* 0x0000007b2e0e7220 */ /* 0x040fe20000410000 */
[----:B------:R-:W-:Y:S01]  /*b1c0*/  FFMA.FTZ R13, R46, UR13, R11 ;  /* 0x0000000d2e0d7c23 */ /* 0x000fe2000801000b */
[----:B------:R-:W-:Y:S01]  /*b1d0*/  FMUL.FTZ R11, R3, R9 ;  /* 0x00000009030b7220 */ /* 0x000fe20000410000 */
[C---:B------:R-:W-:Y:S01]  /*b1e0*/  FMUL.FTZ R17, R223.reuse, R15 ;  /* 0x0000000fdf117220 */ /* 0x040fe20000410000 */
[----:B------:R-:W-:Y:S01]  /*b1f0*/  FFMA.FTZ R3, R2, R9, -R8 ;  /* 0x0000000902037223 */ /* 0x000fe20000010808 */
[----:B------:R-:W-:Y:S01]  /*b200*/  FADD.FTZ R91, R14, R91 ;  /* 0x0000005b0e5b7221 */ /* 0x000fe20000010000 */
[----:B------:R-:W-:Y:S01]  /*b210*/  FFMA.FTZ R11, R2, R33, R11 ;  /* 0x00000021020b7223 */ /* 0x000fe2000001000b */
[-C--:B------:R-:W-:Y:S01]  /*b220*/  FFMA.FTZ R4, R12, R14.reuse, R17 ;  /* 0x0000000e0c047223 */ /* 0x080fe20000010011 */
[----:B------:R-:W-:Y:S01]  /*b230*/  FMUL.FTZ R17, R223, R14 ;  /* 0x0000000edf117220 */ /* 0x000fe20000410000 */
[----:B------:R-:W-:Y:S01]  /*b240*/  FADD.FTZ R48, R48, R3 ;  /* 0x0000000330307221 */ /* 0x000fe20000010000 */
[----:B------:R-:W-:Y:S01]  /*b250*/  FADD.FTZ R32, R32, R11 ;  /* 0x0000000b20207221 */ /* 0x000fe20000010000 */
[-C--:B------:R-:W-:Y:S01]  /*b260*/  FMUL.FTZ R3, R33, R136.reuse ;  /* 0x0000008821037220 */ /* 0x080fe20000410000 */
[C---:B------:R-:W-:Y:S01]  /*b270*/  FMUL.FTZ R14, R12.reuse, R13 ;  /* 0x0000000d0c0e7220 */ /* 0x040fe20000410000 */
[----:B------:R-:W-:Y:S01]  /*b280*/  FFMA.FTZ R12, R12, R15, -R17 ;  /* 0x0000000f0c0c7223 */ /* 0x000fe20000010811 */
[----:B------:R-:W-:Y:S01]  /*b290*/  FMUL.FTZ R2, R32, R137 ;  /* 0x0000008920027220 */ /* 0x000fe20000410000 */
        /* <DEDUP_REMOVED lines=33> */
[-C--:B------:R-:W-:Y:S01]  /*b4b0*/  FMUL.FTZ R23, R179, R132.reuse ;  /* 0x00000084b3177220 */ /* 0x080fe20000410000 */
        /* <DEDUP_REMOVED lines=18> */
[-C--:B------:R-:W-:Y:S01]  /*b5e0*/  FFMA.FTZ R211, R146, -R131.reuse, R211 ;  /* 0x8000008392d37223 */ /* 0x080fe200000100d3 */
[----:B------:R-:W-:Y:S01]  /*b5f0*/  FMUL.FTZ R22, R180, R131 ;  /* 0x00000083b4167220 */ /* 0x000fe20000410000 */
[----:B------:R-:W-:Y:S01]  /*b600*/  FADD.FTZ R18, R15, R18 ;  /* 0x000000120f127221 */ /* 0x000fe20000010000 */
[----:B------:R-:W-:Y:S01]  /*b610*/  FMUL.FTZ R15, R39, R130 ;  /* 0x00000082270f7220 */ /* 0x000fe20000410000 */
[----:B------:R-:W-:Y:S01]  /*b620*/  FMUL.FTZ R24, R195, R16 ;  /* 0x00000010c3187220 */ /* 0x000fe20000410000 */
[----:B------:R-:W-:Y:S01]  /*b630*/  FFMA.FTZ R19, R218, R27, -R25 ;  /* 0x0000001bda137223 */ /* 0x000fe20000010819 */
[----:B------:R-:W-:Y:S01]  /*b640*/  FFMA.FTZ R20, R210, R23, -R20 ;  /* 0x00000017d2147223 */ /* 0x000fe20000010814 */
[-C--:B------:R-:W-:Y:S01]  /*b650*/  FFMA.FTZ R208, R147, -R130.reuse, R208 ;  /* 0x8000008293d07223 */ /* 0x080fe200000100d0 */
        /* <DEDUP_REMOVED lines=14> */
[-C--:B------:R-:W-:Y:S01]  /*b740*/  FFMA.FTZ R209, R144, -R129.reuse, R209 ;  /* 0x8000008190d17223 */ /* 0x080fe200000100d1 */
[----:B------:R-:W-:Y:S01]  /*b750*/  FADD.FTZ R27, R18, R27 ;  /* 0x0000001b121b7221 */ /* 0x000fe20000010000 */
[-C--:B------:R-:W-:Y:S01]  /*b760*/  FMUL.FTZ R18, R40, R129.reuse ;  /* 0x0000008128127220 */ /* 0x080fe20000410000 */
[----:B------:R-:W-:Y:S01]  /*b770*/  FMUL.FTZ R21, R41, R128 ;  /* 0x0000008029157220 */ /* 0x000fe20000410000 */
[----:B------:R-:W-:Y:S01]  /*b780*/  FMUL.FTZ R22, R182, R129 ;  /* 0x00000081b6167220 */ /* 0x000fe20000410000 */
[----:B------:R-:W-:Y:S01]  /*b790*/  FADD.FTZ R20, R20, R29 ;  /* 0x0000001d14147221 */ /* 0x000fe20000010000 */
[----:B------:R-:W-:Y:S01]  /*b7a0*/  FMUL.FTZ R24, R193, R18 ;  /* 0x00000012c1187220 */ /* 0x000fe20000410000 */
[-C--:B------:R-:W-:Y:S01]  /*b7b0*/  FFMA.FTZ R206, R145, -R128.reuse, R206 ;  /* 0x8000008091ce7223 */ /* 0x080fe200000100ce */
        /* <DEDUP_REMOVED lines=19> */
[----:B------:R-:W-:Y:S01]  /*b8f0*/  FMUL.FTZ R26, R44, R125 ;  /* 0x0000007d2c1a7220 */ /* 0x000fe20000410000 */
        /* <DEDUP_REMOVED lines=178> */
.L_x_488:
[----:B------:R-:W-:Y:S05]  /*c420*/  BSYNC.RECONVERGENT B0 ;  /* 0x0000000000007941 */ /* 0x000fea0003800200 */
.L_x_487:
        /* <DEDUP_REMOVED lines=46> */
.L_x_490:
[----:B------:R-:W-:Y:S05]  /*c710*/  BSYNC.RECONVERGENT B0 ;  /* 0x0000000000007941 */ /* 0x000fea0003800200 */
.L_x_489:
[----:B------:R-:W-:-:S04]  /*c720*/  UIADD3 UR8, UPT, UPT, UR8, 0x1, URZ ;  /* 0x0000000108087890 */ /* 0x000fc8000fffe0ff */
[----:B------:R-:W-:-:S09]  /*c730*/  UISETP.GE.AND UP0, UPT, UR8, UR50, UPT ;  /* 0x000000320800728c */ /* 0x000fd2000bf06270 */
[----:B------:R-:W-:Y:S05]  /*c740*/  BRA.U !UP0, `(.L_x_491) ;  /* 0xffffff9d08987547 */ /* 0x000fea000b83ffff */
.L_x_457:
[----:B------:R-:W5:Y:S01]  /*c750*/  LDCU UR8, c[0x0][0x388] ;  /* 0x00007100ff0877ac */ /* 0x000f620008000800 */
[C---:B------:R-:W-:Y:S02]  /*c760*/  SHF.L.U32 R23, R172.reuse, 0x4, RZ ;  /* 0x00000004ac177819 */ /* 0x040fe400000006ff */
[----:B0-----:R-:W-:Y:S02]  /*c770*/  CS2R R4, SRZ ;  /* 0x0000000000047805 */ /* 0x001fe4000001ff00 */
[----:B------:R-:W-:Y:S02]  /*c780*/  LOP3.LUT R0, R172, 0x1f, RZ, 0xc0, !PT ;  /* 0x0000001fac007812 */ /* 0x000fe400078ec0ff */
[----:B------:R-:W-:Y:S02]  /*c790*/  CS2R R6, SRZ ;  /* 0x0000000000067805 */ /* 0x000fe4000001ff00 */
[----:B------:R-:W-:Y:S02]  /*c7a0*/  MOV R2, UR18 ;  /* 0x0000001200027c02 */ /* 0x000fe40008000f00 */
[----:B----4-:R-:W-:-:S02]  /*c7b0*/  CS2R R8, SRZ ;  /* 0x0000000000087805 */ /* 0x010fc4000001ff00 */
[----:B------:R-:W-:Y:S02]  /*c7c0*/  LOP3.LUT R23, R0, 0x3e00, R23, 0xf8, !PT ;  /* 0x00003e0000177812 */ /* 0x000fe400078ef817 */
[----:B------:R-:W-:Y:S02]  /*c7d0*/  CS2R R10, SRZ ;  /* 0x00000000000a7805 */ /* 0x000fe4000001ff00 */
[----:B------:R-:W-:Y:S02]  /*c7e0*/  MOV R3, UR19 ;  /* 0x0000001300037c02 */ /* 0x000fe40008000f00 */
[----:B------:R-:W-:Y:S02]  /*c7f0*/  CS2R R12, SRZ ;  /* 0x00000000000c7805 */ /* 0x000fe4000001ff00 */
[----:B------:R-:W-:Y:S02]  /*c800*/  LOP3.LUT R47, R23, 0x20, RZ, 0xfc, !PT ;  /* 0x00000020172f7812 */ /* 0x000fe400078efcff */
[----:B------:R-:W-:-:S02]  /*c810*/  CS2R R14, SRZ ;  /* 0x00000000000e7805 */ /* 0x000fc4000001ff00 */
[C---:B------:R-:W-:Y:S01]  /*c820*/  LOP3.LUT R49, R23.reuse, 0x40, RZ, 0xfc, !PT ;  /* 0x0000004017317812 */ /* 0x040fe200078efcff */
[C---:B------:R-:W-:Y:S01]  /*c830*/  IMAD.WIDE.U32 R2, R23.reuse, 0x4, R2 ;  /* 0x0000000417027825 */ /* 0x040fe200078e0002 */
[C---:B------:R-:W-:Y:S02]  /*c840*/  LOP3.LUT R51, R23.reuse, 0x60, RZ, 0xfc, !PT ;  /* 0x0000006017337812 */ /* 0x040fe400078efcff */
[----:B--2---:R-:W-:Y:S02]  /*c850*/  CS2R R16, SRZ ;  /* 0x0000000000107805 */ /* 0x004fe4000001ff00 */
[C---:B------:R-:W-:Y:S01]  /*c860*/  LOP3.LUT R53, R23.reuse, 0x80, RZ, 0xfc, !PT ;  /* 0x0000008017357812 */ /* 0x040fe200078efcff */
[----:B-----5:R-:W-:Y:S01]  /*c870*/  UIADD3 UR8, UPT, UPT, -UR22, UR8, URZ ;  /* 0x0000000816087290 */ /* 0x020fe2000fffe1ff */
[----:B------:R-:W-:Y:S02]  /*c880*/  LOP3.LUT R55, R23, 0xa0, RZ, 0xfc, !PT ;  /* 0x000000a017377812 */ /* 0x000fe400078efcff */
[----:B------:R-:W-:-:S02]  /*c890*/  CS2R R18, SRZ ;  /* 0x0000000000127805 */ /* 0x000fc4000001ff00 */
[C---:B------:R-:W-:Y:S01]  /*c8a0*/  LOP3.LUT R57, R23.reuse, 0xc0, RZ, 0xfc, !PT ;  /* 0x000000c017397812 */ /* 0x040fe200078efcff */
[----:B------:R-:W-:Y:S01]  /*c8b0*/  BAR.SYNC.DEFER_BLOCKING 0x0 ;  /* 0x0000000000007b1d */ /* 0x000fe20000010000 */
[C---:B------:R-:W-:Y:S02]  /*c8c0*/  LOP3.LUT R59, R23.reuse, 0xe0, RZ, 0xfc, !PT ;  /* 0x000000e0173b7812 */ /* 0x040fe400078efcff */
[----:B------:R-:W-:Y:S02]  /*c8d0*/  ISETP.GE.AND P2, PT, R23, UR8, PT ;  /* 0x0000000817007c0c */ /* 0x000fe4000bf46270 */
[----:B------:R-:W-:-:S03]  /*c8e0*/  ISETP.GE.AND P3, PT, R47, UR8, PT ;  /* 0x000000082f007c0c */ /* 0x000fc6000bf66270 */
[----:B------:R-:W0:Y:S01]  /*c8f0*/  S2UR UR26, SR_CTAID.X ;  /* 0x00000000001a79c3 */ /* 0x000e220000002500 */
[----:B------:R-:W-:Y:S01]  /*c900*/  ISETP.GE.AND P4, PT, R49, UR8, PT ;  /* 0x0000000831007c0c */ /* 0x000fe2000bf86270 */
[----:B------:R-:W0:Y:S01]  /*c910*/  LDCU.64 UR14, c[0x0][0x4f8] ;  /* 0x00009f00ff0e77ac */ /* 0x000e220008000a00 */
[----:B------:R-:W-:Y:S02]  /*c920*/  ISETP.GE.AND P5, PT, R51, UR8, PT ;  /* 0x0000000833007c0c */ /* 0x000fe4000bfa6270 */
[----:B-1----:R-:W-:Y:S01]  /*c930*/  LOP3.LUT R61, R23, 0x100, RZ, 0xfc, !PT ;  /* 0x00000100173d7812 */ /* 0x002fe200078efcff */
[----:B------:R-:W1:Y:S01]  /*c940*/  LDCU.64 UR24, c[0x0][0x500] ;  /* 0x0000a000ff1877ac */ /* 0x000e620008000a00 */
[----:B------:R-:W-:Y:S02]  /*c950*/  ISETP.GE.AND P6, PT, R53, UR8, PT ;  /* 0x0000000835007c0c */ /* 0x000fe4000bfc6270 */
[----:B------:R-:W-:Y:S02]  /*c960*/  LOP3.LUT R63, R23, 0x120, RZ, 0xfc, !PT ;  /* 0x00000120173f7812 */ /* 0x000fe400078efcff */
[----:B------:R-:W-:-:S02]  /*c970*/  ISETP.GE.AND P1, PT, R55, UR8, PT ;  /* 0x0000000837007c0c */ /* 0x000fc4000bf26270 */
[C---:B------:R-:W-:Y:S02]  /*c980*/  LOP3.LUT R65, R23.reuse, 0x140, RZ, 0xfc, !PT ;  /* 0x0000014017417812 */ /* 0x040fe400078efcff */
[C---:B------:R-:W-:Y:S02]  /*c990*/  LOP3.LUT R67, R23.reuse, 0x160, RZ, 0xfc, !PT ;  /* 0x0000016017437812 */ /* 0x040fe400078efcff */
[----:B------:R-:W-:Y:S01]  /*c9a0*/  LOP3.LUT R69, R23, 0x180, RZ, 0xfc, !PT ;  /* 0x0000018017457812 */ /* 0x000fe200078efcff */
[----:B------:R-:W2:Y:S01]  /*c9b0*/  @!P2 LDG.E R5, desc[UR32][R2.64] ;  /* 0x000000200205a981 */ /* 0x000ea2000c1e1900 */
[----:B------:R-:W-:Y:S02]  /*c9c0*/  ISETP.GE.AND P2, PT, R57, UR8, PT ;  /* 0x0000000839007c0c */ /* 0x000fe4000bf46270 */
[----:B------:R-:W-:Y:S01]  /*c9d0*/  LOP3.LUT R71, R23, 0x1a0, RZ, 0xfc, !PT ;  /* 0x000001a017477812 */ /* 0x000fe200078efcff */
[----:B------:R-:W4:Y:S01]  /*c9e0*/  @!P3 LDG.E R4, desc[UR32][R2.64+0x80] ;  /* 0x000080200204b981 */ /* 0x000f22000c1e1900 */
[----:B------:R-:W-:-:S03]  /*c9f0*/  ISETP.GE.AND P3, PT, R59, UR8, PT ;  /* 0x000000083b007c0c */ /* 0x000fc6000bf66270 */
[----:B------:R-:W5:Y:S01]  /*ca00*/  @!P4 LDG.E R7, desc[UR32][R2.64+0x100] ;  /* 0x000100200207c981 */ /* 0x000f62000c1e1900 */
[----:B------:R-:W-:-:S03]  /*ca10*/  ISETP.GE.AND P4, PT, R61, UR8, PT ;  /* 0x000000083d007c0c */ /* 0x000fc6000bf86270 */
[----:B------:R-:W3:Y:S01]  /*ca20*/  @!P5 LDG.E R6, desc[UR32][R2.64+0x180] ;  /* 0x000180200206d981 */ /* 0x000ee2000c1e1900 */
[----:B------:R-:W-:Y:S02]  /*ca30*/  ISETP.GE.AND P5, PT, R63, UR8, PT ;  /* 0x000000083f007c0c */ /* 0x000fe4000bfa6270 */
[----:B------:R-:W-:Y:S01]  /*ca40*/  LOP3.LUT R73, R23, 0x1c0, RZ, 0xfc, !PT ;  /* 0x000001c017497812 */ /* 0x000fe200078efcff */
[----:B------:R-:W3:Y:S01]  /*ca50*/  @!P6 LDG.E R9, desc[UR32][R2.64+0x200] ;  /* 0x000200200209e981 */ /* 0x000ee2000c1e1900 */
[----:B------:R-:W-:Y:S02]  /*ca60*/  ISETP.GE.AND P6, PT, R65, UR8, PT ;  /* 0x0000000841007c0c */ /* 0x000fe4000bfc6270 */
[----:B------:R-:W-:Y:S01]  /*ca70*/  LOP3.LUT R75, R23, 0x1e0, RZ, 0xfc, !PT ;  /* 0x000001e0174b7812 */ /* 0x000fe200078efcff */
[----:B------:R-:W3:Y:S01]  /*ca80*/  @!P1 LDG.E R8, desc[UR32][R2.64+0x280] ;  /* 0x0002802002089981 */ /* 0x000ee2000c1e1900 */
[----:B------:R-:W-:-:S03]  /*ca90*/  ISETP.GE.AND P1, PT, R67, UR8, PT ;  /* 0x0000000843007c0c */ /* 0x000fc6000bf26270 */
        /* <DEDUP_REMOVED lines=8> */
[----:B------:R-:W3:Y:S04]  /*cb20*/  @!P6 LDG.E R15, desc[UR32][R2.64+0x500] ;  /* 0x00050020020fe981 */ /* 0x000ee8000c1e1900 */
[----:B------:R-:W3:Y:S04]  /*cb30*/  @!P1 LDG.E R14, desc[UR32][R2.64+0x580] ;  /* 0x00058020020e9981 */ /* 0x000ee8000c1e1900 */
[----:B------:R-:W3:Y:S04]  /*cb40*/  @!P2 LDG.E R17, desc[UR32][R2.64+0x600] ;  /* 0x000600200211a981 */ /* 0x000ee8000c1e1900 */
[----:B------:R-:W3:Y:S04]  /*cb50*/  @!P3 LDG.E R16, desc[UR32][R2.64+0x680] ;  /* 0x000680200210b981 */ /* 0x000ee8000c1e1900 */
[----:B------:R-:W3:Y:S04]  /*cb60*/  @!P4 LDG.E R19, desc[UR32][R2.64+0x700] ;  /* 0x000700200213c981 */ /* 0x000ee8000c1e1900 */
[----:B------:R-:W3:Y:S04]  /*cb70*/  @!P5 LDG.E R18, desc[UR32][R2.64+0x780] ;  /* 0x000780200212d981 */ /* 0x000ee8000c1e1900 */
[----:B--2---:R-:W-:Y:S04]  /*cb80*/  STS [R170], R5 ;  /* 0x00000005aa007388 */ /* 0x004fe80000000800 */
[----:B----4-:R-:W-:Y:S04]  /*cb90*/  STS [R169+0x80], R4 ;  /* 0x00008004a9007388 */ /* 0x010fe80000000800 */
[----:B-----5:R-:W-:Y:S04]  /*cba0*/  STS [R168+0x100], R7 ;  /* 0x00010007a8007388 */ /* 0x020fe80000000800 */
        /* <DEDUP_REMOVED lines=14> */
[----:B------:R-:W2:Y:S04]  /*cc90*/  LDS R2, [R154] ;  /* 0x000000009a027984 */ /* 0x000ea80000000800 */
[----:B------:R-:W3:Y:S04]  /*cca0*/  LDS R3, [R154+0x4] ;  /* 0x000004009a037984 */ /* 0x000ee80000000800 */
[----:B------:R-:W4:Y:S04]  /*ccb0*/  LDS R5, [R154+0xc] ;  /* 0x00000c009a057984 */ /* 0x000f280000000800 */
[----:B------:R-:W5:Y:S01]  /*ccc0*/  LDS R4, [R154+0x8] ;  /* 0x000008009a047984 */ /* 0x000f620000000800 */
[----:B--2---:R-:W-:-:S03]  /*ccd0*/  FADD.FTZ R6, R2, UR7 ;  /* 0x0000000702067e21 */ /* 0x004fc60008010000 */
[----:B------:R-:W2:Y:S02]  /*cce0*/  LDS R2, [R154+0x10] ;  /* 0x000010009a027984 */ /* 0x000ea40000000800 */
[----:B------:R-:W-:Y:S01]  /*ccf0*/  FSETP.GTU.FTZ.AND P3, PT, R6, 20, PT ;  /* 0x41a000000600780b */ /* 0x000fe20003f7c000 */
[----:B---3--:R-:W-:Y:S01]  /*cd00*/  FADD.FTZ R9, R3, UR7 ;  /* 0x0000000703097e21 */ /* 0x008fe20008010000 */
[----:B----4-:R-:W-:Y:S01]  /*cd10*/  FADD.FTZ R5, R5, UR7 ;  /* 0x0000000705057e21 */ /* 0x010fe20008010000 */
[----:B------:R-:W-:Y:S03]  /*cd20*/  LDS R3, [R154+0x14] ;  /* 0x000014009a037984 */ /* 0x000fe60000000800 */
[----:B------:R-:W-:-:S07]  /*cd30*/  FSETP.GTU.FTZ.AND P4, PT, R9, 20, PT ;  /* 0x41a000000900780b */ /* 0x000fce0003f9c000 */
[----:B------:R-:W-:-:S04]  /*cd40*/  @!P3 FMUL.FTZ R6, R6, -1.4426950216293334961 ;  /* 0xbfb8aa3b0606b820 */ /* 0x000fc80000410000 */
[----:B------:R3:W4:Y:S01]  /*cd50*/  @!P3 MUFU.EX2 R7, R6 ;  /* 0x000000060007b308 */ /* 0x0007220000000800 */
[----:B------:R-:W-:Y:S01]  /*cd60*/  FSETP.GTU.FTZ.AND P6, PT, R5, 20, PT ;  /* 0x41a000000500780b */ /* 0x000fe20003fdc000 */
[----:B-----5:R-:W-:Y:S02]  /*cd70*/  FADD.FTZ R10, R4, UR7 ;  /* 0x00000007040a7e21 */ /* 0x020fe40008010000 */
[----:B------:R-:W5:Y:S01]  /*cd80*/  LDS R4, [R154+0x18] ;  /* 0x000018009a047984 */ /* 0x000f620000000800 */
[----:B------:R-:W-:Y:S02]  /*cd90*/  @!P4 FMUL.FTZ R9, R9, -1.4426950216293334961 ;  /* 0xbfb8aa3b0909c820 */ /* 0x000fe40000410000 */
[----:B------:R-:W-:Y:S01]  /*cda0*/  FSETP.GTU.FTZ.AND P5, PT, R10, 20, PT ;  /* 0x41a000000a00780b */ /* 0x000fe20003fbc000 */
[----:B---3--:R-:W-:Y:S03]  /*cdb0*/  LDS R6, [R154+0x20] ;  /* 0x000020009a067984 */ /* 0x008fe60000000800 */
[----:B------:R-:W3:Y:S03]  /*cdc0*/  @!P4 MUFU.EX2 R9, R9 ;  /* 0x000000090009c308 */ /* 0x000ee60000000800 */
[----:B------:R-:W-:-:S02]  /*cdd0*/  @!P6 FMUL.FTZ R11, R5, -1.4426950216293334961 ;  /* 0xbfb8aa3b050be820 */ /* 0x000fc40000410000 */
[----:B------:R-:W0:Y:S01]  /*cde0*/  LDS R5, [R154+0x1c] ;  /* 0x00001c009a057984 */ /* 0x000e220000000800 */
[----:B----4-:R-:W-:-:S03]  /*cdf0*/  @!P3 FADD.FTZ R8, R7, 1 ;  /* 0x3f8000000708b421 */ /* 0x010fc60000010000 */
[----:B------:R-:W4:Y:S01]  /*ce00*/  LDS R7, [R154+0x24] ;  /* 0x000024009a077984 */ /* 0x000f220000000800 */
[----:B------:R-:W-:Y:S01]  /*ce10*/  @!P5 FMUL.FTZ R10, R10, -1.4426950216293334961 ;  /* 0xbfb8aa3b0a0ad820 */ /* 0x000fe20000410000 */
[----:B------:R-:W1:Y:S08]  /*ce20*/  @!P6 MUFU.EX2 R11, R11 ;  /* 0x0000000b000be308 */ /* 0x000e700000000800 */
[----:B------:R-:W5:Y:S01]  /*ce30*/  @!P5 MUFU.EX2 R10, R10 ;  /* 0x0000000a000ad308 */ /* 0x000f620000000800 */
[----:B---3--:R-:W-:-:S07]  /*ce40*/  @!P4 FADD.FTZ R9, R9, 1 ;  /* 0x3f8000000909c421 */ /* 0x008fce0000010000 */
[----:B------:R3:W0:Y:S01]  /*ce50*/  @!P3 MUFU.RCP R13, R8 ;  /* 0x00000008000db308 */ /* 0x0006220000001000 */
[----:B-1----:R-:W-:Y:S01]  /*ce60*/  @!P6 FADD.FTZ R11, R11, 1 ;  /* 0x3f8000000b0be421 */ /* 0x002fe20000010000 */
[----:B--2---:R-:W-:-:S06]  /*ce70*/  FADD.FTZ R2, R2, UR7 ;  /* 0x0000000702027e21 */ /* 0x004fcc0008010000 */
[----:B------:R-:W1:Y:S01]  /*ce80*/  @!P4 MUFU.RCP R12, R9 ;  /* 0x00000009000cc308 */ /* 0x000e620000001000 */
[----:B-----5:R-:W-:Y:S01]  /*ce90*/  @!P5 FADD.FTZ R10, R10, 1 ;  /* 0x3f8000000a0ad421 */ /* 0x020fe20000010000 */
[----:B---3--:R-:W-:Y:S01]  /*cea0*/  FADD.FTZ R8, R4, UR7 ;  /* 0x0000000704087e21 */ /* 0x008fe20008010000 */
[----:B------:R-:W-:-:S05]  /*ceb0*/  FSETP.GTU.FTZ.AND P1, PT, R2, 20, PT ;  /* 0x41a000000200780b */ /* 0x000fca0003f3c000 */
[----:B------:R-:W2:Y:S01]  /*cec0*/  @!P6 MUFU.RCP R14, R11 ;  /* 0x0000000b000ee308 */ /* 0x000ea20000001000 */
[----:B------:R-:W-:Y:S01]  /*ced0*/  FADD.FTZ R16, R3, UR7 ;  /* 0x0000000703107e21 */ /* 0x000fe20008010000 */
[----:B0-----:R-:W-:Y:S01]  /*cee0*/  @!P3 FMUL.FTZ R106, R106, R13 ;  /* 0x0000000d6a6ab220 */ /* 0x001fe20000410000 */
[----:B------:R-:W-:-:S05]  /*cef0*/  FSETP.GTU.FTZ.AND P3, PT, R8, 20, PT ;  /* 0x41a000000800780b */ /* 0x000fca0003f7c000 */
[----:B------:R-:W0:Y:S01]  /*cf00*/  @!P5 MUFU.RCP R15, R10 ;  /* 0x0000000a000fd308 */ /* 0x000e220000001000 */
[----:B------:R-:W-:Y:S01]  /*cf10*/  FSETP.GTU.FTZ.AND P2, PT, R16, 20, PT ;  /* 0x41a000001000780b */ /* 0x000fe20003f5c000 */
[----:B-1----:R-:W-:Y:S01]  /*cf20*/  @!P4 FMUL.FTZ R107, R107, R12 ;  /* 0x0000000c6b6bc220 */ /* 0x002fe20000410000 */
[----:B------:R-:W-:Y:S01]  /*cf30*/  FADD.FTZ R9, R5, UR7 ;  /* 0x0000000705097e21 */ /* 0x000fe20008010000 */
[----:B----4-:R-:W-:Y:S01]  /*cf40*/  FADD.FTZ R12, R7, UR7 ;  /* 0x00000007070c7e21 */ /* 0x010fe20008010000 */
[----:B------:R-:W-:Y:S01]  /*cf50*/  @!P1 FMUL.FTZ R2, R2, -1.4426950216293334961 ;  /* 0xbfb8aa3b02029820 */ /* 0x000fe20000410000 */
[----:B------:R-:W-:Y:S02]  /*cf60*/  FADD.FTZ R6, R6, UR7 ;  /* 0x0000000706067e21 */ /* 0x000fe40008010000 */
[----:B------:R-:W-:Y:S01]  /*cf70*/  FSETP.GTU.FTZ.AND P4, PT, R9, 20, PT ;  /* 0x41a000000900780b */ /* 0x000fe20003f9c000 */
[----:B--2---:R-:W-:Y:S01]  /*cf80*/  @!P6 FMUL.FTZ R109, R109, R14 ;  /* 0x0000000e6d6de220 */ /* 0x004fe20000410000 */
[----:B------:R-:W-:Y:S01]  /*cf90*/  FSETP.GTU.FTZ.AND P6, PT, R12, 20, PT ;  /* 0x41a000000c00780b */ /* 0x000fe20003fdc000 */
[----:B------:R-:W-:Y:S01]  /*cfa0*/  @!P3 FMUL.FTZ R5, R8, -1.4426950216293334961 ;  /* 0xbfb8aa3b0805b820 */ /* 0x000fe20000410000 */
[----:B------:R1:W2:Y:S02]  /*cfb0*/  @!P1 MUFU.EX2 R3, R2 ;  /* 0x0000000200039308 */ /* 0x0002a40000000800 */
[----:B------:R-:W-:Y:S01]  /*cfc0*/  @!P2 FMUL.FTZ R4, R16, -1.4426950216293334961 ;  /* 0xbfb8aa3b1004a820 */ /* 0x000fe20000410000 */
[----:B0-----:R-:W-:Y:S01]  /*cfd0*/  @!P5 FMUL.FTZ R108, R108, R15 ;  /* 0x0000000f6c6cd220 */ /* 0x001fe20000410000 */
[----:B------:R-:W-:-:S04]  /*cfe0*/  FSETP.GTU.FTZ.AND P5, PT, R6, 20, PT ;  /* 0x41a000000600780b */ /* 0x000fc80003fbc000 */
[----:B------:R-:W0:Y:S01]  /*cff0*/  @!P3 MUFU.EX2 R5, R5 ;  /* 0x000000050005b308 */ /* 0x000e220000000800 */
[----:B------:R-:W-:Y:S01]  /*d000*/  @!P4 FMUL.FTZ R7, R9, -1.4426950216293334961 ;  /* 0xbfb8aa3b0907c820 */ /* 0x000fe20000410000 */
[----:B-1----:R-:W1:Y:S01]  /*d010*/  LDS R2, [R154+0x28] ;  /* 0x000028009a027984 */ /* 0x002e620000000800 */
[----:B------:R-:W-:-:S05]  /*d020*/  @!P6 FMUL.FTZ R12, R12, -1.4426950216293334961 ;  /* 0xbfb8aa3b0c0ce820 */ /* 0x000fca0000410000 */
[----:B------:R-:W3:Y:S01]  /*d030*/  @!P2 MUFU.EX2 R4, R4 ;  /* 0x000000040004a308 */ /* 0x000ee20000000800 */
[----:B------:R-:W-:Y:S01]  /*d040*/  @!P5 FMUL.FTZ R10, R6, -1.4426950216293334961 ;  /* 0xbfb8aa3b060ad820 */ /* 0x000fe20000410000 */
[----:B--2---:R-:W-:Y:S02]  /*d050*/  @!P1 FADD.FTZ R6, R3, 1 ;  /* 0x3f80000003069421 */ /* 0x004fe40000010000 */
[----:B------:R-:W2:Y:S04]  /*d060*/  LDS R3, [R154+0x2c] ;  /* 0x00002c009a037984 */ /* 0x000ea80000000800 */
[----:B------:R-:W4:Y:S01]  /*d070*/  @!P4 MUFU.EX2 R7, R7 ;  /* 0x000000070007c308 */ /* 0x000f220000000800 */
[----:B0-----:R-:W-:Y:S02]  /*d080*/  @!P3 FADD.FTZ R9, R5, 1 ;  /* 0x3f8000000509b421 */ /* 0x001fe40000010000 */
[----:B------:R-:W0:Y:S05]  /*d090*/  LDS R5, [R154+0x34] ;  /* 0x000034009a057984 */ /* 0x000e2a0000000800 */
[----:B------:R-:W5:Y:S01]  /*d0a0*/  @!P6 MUFU.EX2 R12, R12 ;  /* 0x0000000c000ce308 */ /* 0x000f620000000800 */
[----:B---3--:R-:W-:-:S02]  /*d0b0*/  @!P2 FADD.FTZ R8, R4, 1 ;  /* 0x3f8000000408a421 */ /* 0x008fc40000010000 */
[----:B------:R-:W-:Y:S05]  /*d0c0*/  LDS R4, [R154+0x30] ;  /* 0x000030009a047984 */ /* 0x000fea0000000800 */
[----:B------:R-:W3:Y:S08]  /*d0d0*/  @!P5 MUFU.EX2 R11, R10 ;  /* 0x0000000a000bd308 */ /* 0x000ef00000000800 */
[----:B------:R4:W-:Y:S02]  /*d0e0*/  @!P1 MUFU.RCP R13, R6 ;  /* 0x00000006000d9308 */ /* 0x0009e40000001000 */
[----:B----4-:R-:W4:Y:S01]  /*d0f0*/  LDS R6, [R154+0x38] ;  /* 0x000038009a067984 */ /* 0x010f220000000800 */
[----:B------:R-:W-:Y:S01]  /*d100*/  @!P4 FADD.FTZ R10, R7, 1 ;  /* 0x3f800000070ac421 */ /* 0x000fe20000010000 */
[----:B-----5:R-:W-:-:S02]  /*d110*/  @!P6 FADD.FTZ R12, R12, 1 ;  /* 0x3f8000000c0ce421 */ /* 0x020fc40000010000 */
[----:B------:R-:W5:Y:S01]  /*d120*/  LDS R7, [R154+0x3c] ;  /* 0x00003c009a077984 */ /* 0x000f620000000800 */
[----:B---3--:R-:W-:Y:S01]  /*d130*/  @!P5 FADD.FTZ R11, R11, 1 ;  /* 0x3f8000000b0bd421 */ /* 0x008fe20000010000 */
[----:B------:R-:W-:Y:S06]  /*d140*/  BAR.SYNC.DEFER_BLOCKING 0x0 ;  /* 0x0000000000007b1d */ /* 0x000fec0000010000 */
[----:B------:R-:W3:Y:S08]  /*d150*/  @!P6 MUFU.RCP R12, R12 ;  /* 0x0000000c000ce308 */ /* 0x000ef00000001000 */
[----:B------:R-:W2:Y:S08]  /*d160*/  @!P3 MUFU.RCP R9, R9 ;  /* 0x000000090009b308 */ /* 0x000eb00000001000 */
[----:B------:R-:W0:Y:S01]  /*d170*/  @!P5 MUFU.RCP R11, R11 ;  /* 0x0000000b000bd308 */ /* 0x000e220000001000 */
[----:B---3--:R-:W-:-:S07]  /*d180*/  @!P6 FMUL.FTZ R115, R115, R12 ;  /* 0x0000000c7373e220 */ /* 0x008fce0000410000 */
[----:B------:R-:W3:Y:S01]  /*d190*/  @!P2 MUFU.RCP R8, R8 ;  /* 0x000000080008a308 */ /* 0x000ee20000001000 */
[----:B------:R-:W-:-:S07]  /*d1a0*/  MOV R12, UR8 ;  /* 0x00000008000c7c02 */ /* 0x000fce0008000f00 */
[----:B------:R-:W5:Y:S01]  /*d1b0*/  @!P4 MUFU.RCP R10, R10 ;  /* 0x0000000a000ac308 */ /* 0x000f620000001000 */
[----:B-1----:R-:W-:Y:S01]  /*d1c0*/  FADD.FTZ R2, R2, UR7 ;  /* 0x0000000702027e21 */ /* 0x002fe20008010000 */
[----:B------:R-:W-:Y:S01]  /*d1d0*/  STS [R154], R105 ;  /* 0x000000699a007388 */ /* 0x000fe20000000800 */
[----:B------:R-:W-:Y:S01]  /*d1e0*/  @!P1 FMUL.FTZ R110, R110, R13 ;  /* 0x0000000d6e6e9220 */ /* 0x000fe20000410000 */
[----:B--2---:R-:W-:Y:S01]  /*d1f0*/  @!P3 FMUL.FTZ R112, R112, R9 ;  /* 0x000000097070b220 */ /* 0x004fe20000410000 */
[----:B0-----:R-:W-:Y:S01]  /*d200*/  @!P5 FMUL.FTZ R114, R114, R11 ;  /* 0x0000000b7272d220 */ /* 0x001fe20000410000 */
[----:B------:R-:W-:Y:S01]  /*d210*/  STS [R154+0x4], R104 ;  /* 0x000004689a007388 */ /* 0x000fe20000000800 */
[----:B------:R-:W-:-:S03]  /*d220*/  FADD.FTZ R3, R3, UR7 ;  /* 0x0000000703037e21 */ /* 0x000fc60008010000 */
        /* <DEDUP_REMOVED lines=16> */
[----:B------:R-:W-:-:S03]  /*d330*/  FSETP.GTU.FTZ.AND P1, PT, R2, 20, PT ;  /* 0x41a000000200780b */ /* 0x000fc60003f3c000 */
        /* <DEDUP_REMOVED lines=18> */
[----:B---3--:R-:W-:Y:S01]  /*d460*/  @!P2 FMUL.FTZ R111, R111, R8 ;  /* 0x000000086f6fa220 */ /* 0x008fe20000410000 */
[----:B------:R-:W-:Y:S01]  /*d470*/  BAR.SYNC.DEFER_BLOCKING 0x0 ;  /* 0x0000000000007b1d */ /* 0x000fe20000010000 */
[----:B------:R-:W-:Y:S01]  /*d480*/  FSETP.GTU.FTZ.AND P2, PT, R3, 20, PT ;  /* 0x41a000000300780b */ /* 0x000fe20003f5c000 */
[----:B-----5:R-:W-:Y:S01]  /*d490*/  @!P4 FMUL.FTZ R113, R113, R10 ;  /* 0x0000000a7171c220 */ /* 0x020fe20000410000 */
[----:B------:R-:W-:Y:S01]  /*d4a0*/  FADD.FTZ R4, R4, UR7 ;  /* 0x0000000704047e21 */ /* 0x000fe20008010000 */
[----:B------:R-:W-:-:S02]  /*d4b0*/  FSETP.GTU.FTZ.AND P5, PT, R5, 20, PT ;  /* 0x41a000000500780b */ /* 0x000fc40003fbc000 */
[----:B------:R-:W-:Y:S02]  /*d4c0*/  FSETP.GTU.FTZ.AND P4, PT, R6, 20, PT ;  /* 0x41a000000600780b */ /* 0x000fe40003f9c000 */
[----:B------:R-:W-:Y:S01]  /*d4d0*/  FSETP.GTU.FTZ.AND P6, PT, R4, 20, PT ;  /* 0x41a000000400780b */ /* 0x000fe20003fdc000 */
[----:B------:R-:W-:Y:S01]  /*d4e0*/  @!P1 FMUL.FTZ R2, R2, -1.4426950216293334961 ;  /* 0xbfb8aa3b02029820 */ /* 0x000fe20000410000 */
[----:B------:R-:W-:-:S04]  /*d4f0*/  FADD.FTZ R7, R7, UR7 ;  /* 0x0000000707077e21 */ /* 0x000fc80008010000 */
[----:B------:R-:W-:Y:S01]  /*d500*/  @!P2 FMUL.FTZ R3, R3, -1.4426950216293334961 ;  /* 0xbfb8aa3b0303a820 */ /* 0x000fe20000410000 */
[----:B------:R-:W0:Y:S01]  /*d510*/  @!P1 MUFU.EX2 R2, R2 ;  /* 0x0000000200029308 */ /* 0x000e220000000800 */
[----:B------:R-:W-:Y:S01]  /*d520*/  FSETP.GTU.FTZ.AND P3, PT, R7, 20, PT ;  /* 0x41a000000700780b */ /* 0x000fe20003f7c000 */
[----:B------:R-:W-:Y:S02]  /*d530*/  @!P5 FMUL.FTZ R5, R5, -1.4426950216293334961 ;  /* 0xbfb8aa3b0505d820 */ /* 0x000fe40000410000 */
[----:B------:R-:W-:Y:S02]  /*d540*/  @!P4 FMUL.FTZ R6, R6, -1.4426950216293334961 ;  /* 0xbfb8aa3b0606c820 */ /* 0x000fe40000410000 */
[----:B------:R-:W-:Y:S02]  /*d550*/  @!P6 FMUL.FTZ R4, R4, -1.4426950216293334961 ;  /* 0xbfb8aa3b0404e820 */ /* 0x000fe40000410000 */
[----:B------:R-:W1:Y:S01]  /*d560*/  @!P2 MUFU.EX2 R3, R3 ;  /* 0x000000030003a308 */ /* 0x000e620000000800 */
[----:B------:R-:W2:Y:S07]  /*d570*/  LDS R8, [UR23+0x2100] ;  /* 0x00210017ff087984 */ /* 0x000eae0008000800 */
[----:B------:R-:W3:Y:S08]  /*d580*/  @!P5 MUFU.EX2 R5, R5 ;  /* 0x000000050005d308 */ /* 0x000ef00000000800 */
[----:B------:R-:W4:Y:S01]  /*d590*/  @!P4 MUFU.EX2 R6, R6 ;  /* 0x000000060006c308 */ /* 0x000f220000000800 */
[----:B------:R-:W-:-:S07]  /*d5a0*/  @!P3 FMUL.FTZ R7, R7, -1.4426950216293334961 ;  /* 0xbfb8aa3b0707b820 */ /* 0x000fce0000410000 */
[----:B------:R-:W5:Y:S01]  /*d5b0*/  @!P6 MUFU.EX2 R4, R4 ;  /* 0x000000040004e308 */ /* 0x000f620000000800 */
[----:B0-----:R-:W-:Y:S01]  /*d5c0*/  @!P1 FADD.FTZ R2, R2, 1 ;  /* 0x3f80000002029421 */ /* 0x001fe20000010000 */
[----:B-1----:R-:W-:Y:S01]  /*d5d0*/  @!P2 FADD.FTZ R3, R3, 1 ;  /* 0x3f8000000303a421 */ /* 0x002fe20000010000 */
[----:B---3--:R-:W-:Y:S01]  /*d5e0*/  @!P5 FADD.FTZ R5, R5, 1 ;  /* 0x3f8000000505d421 */ /* 0x008fe20000010000 */
[----:B------:R-:W-:-:S04]  /*d5f0*/  UMOV UR8, UR22 ;  /* 0x0000001600087c82 */ /* 0x000fc80008000000 */
[----:B------:R-:W0:Y:S01]  /*d600*/  @!P3 MUFU.EX2 R7, R7 ;  /* 0x000000070007b308 */ /* 0x000e220000000800 */
[----:B----4-:R-:W-:Y:S01]  /*d610*/  @!P4 FADD.FTZ R6, R6, 1 ;  /* 0x3f8000000606c421 */ /* 0x010fe20000010000 */
[----:B------:R-:W-:Y:S02]  /*d620*/  UMOV UR9, URZ ;  /* 0x000000ff00097c82 */ /* 0x000fe40008000000 */
[----:B------:R-:W-:-:S04]  /*d630*/  UIMAD.WIDE.U32 UR12, UR26, UR14, UR8 ;  /* 0x0000000e1a0c72a5 */ /* 0x000fc8000f8e0008 */
[----:B------:R-:W1:Y:S01]  /*d640*/  @!P1 MUFU.RCP R43, R2 ;  /* 0x00000002002b9308 */ /* 0x000e620000001000 */
[----:B-----5:R-:W-:Y:S01]  /*d650*/  @!P6 FADD.FTZ R4, R4, 1 ;  /* 0x3f8000000404e421 */ /* 0x020fe20000010000 */
[----:B------:R-:W-:Y:S01]  /*d660*/  UIMAD UR13, UR26, UR15, UR13 ;  /* 0x0000000f1a0d72a4 */ /* 0x000fe2000f8e020d */
[----:B------:R-:W3:Y:S05]  /*d670*/  LDCU.64 UR14, c[0x0][0x550] ;  /* 0x0000aa00ff0e77ac */ /* 0x000eea0008000a00 */
[----:B------:R-:W4:Y:S01]  /*d680*/  @!P2 MUFU.RCP R10, R3 ;  /* 0x00000003000aa308 */ /* 0x000f220000001000 */
[----:B------:R-:W-:-:S07]  /*d690*/  UIMAD.WIDE.U32 UR12, UR10, UR24, UR12 ;  /* 0x000000180a0c72a5 */ /* 0x000fce000f8e000c */
[----:B------:R5:W2:Y:S08]  /*d6a0*/  @!P5 MUFU.RCP R2, R5 ;  /* 0x000000050002d308 */ /* 0x000ab00000001000 */
[----:B------:R-:W3:Y:S01]  /*d6b0*/  @!P4 MUFU.RCP R3, R6 ;  /* 0x000000060003c308 */ /* 0x000ee20000001000 */
[----:B0-----:R-:W-:-:S07]  /*d6c0*/  @!P3 FADD.FTZ R7, R7, 1 ;  /* 0x3f8000000707b421 */ /* 0x001fce0000010000 */
[----:B------:R-:W0:Y:S01]  /*d6d0*/  @!P6 MUFU.RCP R45, R4 ;  /* 0x00000004002de308 */ /* 0x000e220000001000 */
[----:B------:R-:W-:Y:S01]  /*d6e0*/  UIMAD UR13, UR10, UR25, UR13 ;  /* 0x000000190a0d72a4 */ /* 0x000fe2000f8e020d */
[----:B-1----:R-:W-:Y:S01]  /*d6f0*/  @!P1 FMUL.FTZ R116, R116, R43 ;  /* 0x0000002b74749220 */ /* 0x002fe20000410000 */
[----:B-----5:R-:W-:Y:S01]  /*d700*/  IADD3 R5, P1, PT, R23, UR12, RZ ;  /* 0x0000000c17057c10 */ /* 0x020fe2000ff3e0ff */
[----:B----4-:R-:W-:Y:S01]  /*d710*/  @!P2 FMUL.FTZ R117, R117, R10 ;  /* 0x0000000a7575a220 */ /* 0x010fe20000410000 */
[----:B--2---:R-:W-:-:S03]  /*d720*/  @!P5 FMUL.FTZ R119, R119, R2 ;  /* 0x000000027777d220 */ /* 0x004fc60000410000 */
[----:B------:R-:W1:Y:S01]  /*d730*/  @!P3 MUFU.RCP R4, R7 ;  /* 0x000000070004b308 */ /* 0x000e620000001000 */
[----:B---3--:R-:W-:Y:S01]  /*d740*/  @!P4 FMUL.FTZ R120, R120, R3 ;  /* 0x000000037878c220 */ /* 0x008fe20000410000 */
[----:B------:R-:W-:Y:S02]  /*d750*/  IADD3.X R6, PT, PT, RZ, UR13, RZ, P1, !PT ;  /* 0x0000000dff067c10 */ /* 0x000fe40008ffe4ff */
[-C--:B------:R-:W-:Y:S01]  /*d760*/  ISETP.GE.AND P1, PT, R23, R8.reuse, PT ;  /* 0x000000081700720c */ /* 0x080fe20003f26270 */
[----:B------:R-:W2:Y:S01]  /*d770*/  LDCU.64 UR12, c[0x0][0x518] ;  /* 0x0000a300ff0c77ac */ /* 0x000ea20008000a00 */
        /* <DEDUP_REMOVED lines=39> */
[----:B------:R4:W-:Y:S04]  /*d9f0*/  STS [R154+0x8], R108 ;  /* 0x0000086c9a007388 */ /* 0x0009e80000000800 */
        /* <DEDUP_REMOVED lines=35> */
[----:B------:R-:W4:Y:S03]  /*dc30*/  LDCU.64 UR12, c[0x0][0x560] ;  /* 0x0000ac00ff0c77ac */ /* 0x000f260008000a00 */
[----:B0-----:R-:W-:Y:S01]  /*dc40*/  UIMAD.WIDE.U32 UR8, UR10, UR14, UR8 ;  /* 0x0000000e0a0872a5 */ /* 0x001fe2000f8e0008 */
[----:B-1----:R-:W-:-:S03]  /*dc50*/  FADD.FTZ R106, R106, R173 ;  /* 0x000000ad6a6a7221 */ /* 0x002fc60000010000 */
[----:B------:R-:W-:Y:S02]  /*dc60*/  UIMAD UR9, UR10, UR15, UR9 ;  /* 0x0000000f0a0972a4 */ /* 0x000fe4000f8e0209 */
[----:B------:R-:W-:Y:S01]  /*dc70*/  IADD3 R3, P0, PT, R23, UR8, RZ ;  /* 0x0000000817037c10 */ /* 0x000fe2000ff1e0ff */
[----:B---3--:R-:W-:-:S03]  /*dc80*/  FADD.FTZ R107, R106, R107 ;  /* 0x0000006b6a6b7221 */ /* 0x008fc60000010000 */
[----:B------:R-:W-:Y:S02]  /*dc90*/  IADD3.X R6, PT, PT, RZ, UR9, RZ, P0, !PT ;  /* 0x00000009ff067c10 */ /* 0x000fe400087fe4ff */
[----:B----4-:R-:W-:Y:S01]  /*dca0*/  LEA R2, P3, R3, UR12, 0x2 ;  /* 0x0000000c03027c11 */ /* 0x010fe2000f8610ff */
[----:B------:R-:W-:-:S03]  /*dcb0*/  FADD.FTZ R108, R107, R108 ;  /* 0x0000006c6b6c7221 */ /* 0x000fc60000010000 */
[----:B------:R-:W-:Y:S01]  /*dcc0*/  LEA.HI.X R3, R3, UR13, R6, 0x2, P3 ;  /* 0x0000000d03037c11 */ /* 0x000fe200098f1406 */
[----:B-----5:R-:W-:Y:S01]  /*dcd0*/  FADD.FTZ R109, R108, R109 ;  /* 0x0000006d6c6d7221 */ /* 0x020fe20000010000 */
        /* <DEDUP_REMOVED lines=54> */
.L_x_423:
        /* <DEDUP_REMOVED lines=44> */
.L_x_494:
[----:B------:R-:W-:Y:S05]  /*e300*/  BSYNC.RECONVERGENT B0 ;  /* 0x0000000000007941 */ /* 0x000fea0003800200 */
.L_x_493:
        /* <DEDUP_REMOVED lines=42> */
.L_x_496:
[----:B------:R-:W-:Y:S05]  /*e5b0*/  BSYNC.RECONVERGENT B0 ;  /* 0x0000000000007941 */ /* 0x000fea0003800200 */
.L_x_495:
[----:B------:R-:W-:Y:S05]  /*e5c0*/  @P0 EXIT ;  /* 0x000000000000094d */ /* 0x000fea0003800000 */
[----:B------:R-:W3:Y:S01]  /*e5d0*/  S2UR UR20, SR_CTAID.Y ;  /* 0x00000000001479c3 */ /* 0x000ee20000002600 */
[----:B------:R-:W4:Y:S01]  /*e5e0*/  LDCU.64 UR12, c[0x0][0x4c8] ;  /* 0x00009900ff0c77ac */ /* 0x000f220008000a00 */
[----:B------:R-:W-:Y:S01]  /*e5f0*/  BSSY.RECONVERGENT B0, `(.L_x_497) ;  /* 0x0000061000007945 */ /* 0x000fe20003800200 */
[----:B------:R-:W3:Y:S05]  /*e600*/  LDCU.64 UR22, c[0x0][0x3d8] ;  /* 0x00007b00ff1677ac */ /* 0x000eea0008000a00 */
[----:B------:R-:W5:Y:S01]  /*e610*/  S2UR UR17, SR_CgaCtaId ;  /* 0x00000000001179c3 */ /* 0x000f620000008800 */
[----:B------:R-:W0:Y:S01]  /*e620*/  LDCU.64 UR8, c[0x0][0x4e8] ;  /* 0x00009d00ff0877ac */ /* 0x000e220008000a00 */
[----:B------:R-:W1:Y:S01]  /*e630*/  LDCU.64 UR26, c[0x0][0x3b8] ;  /* 0x00007700ff1a77ac */ /* 0x000e620008000a00 */
[----:B------:R-:W2:Y:S01]  /*e640*/  LDCU.64 UR24, c[0x0][0x450] ;  /* 0x00008a00ff1877ac */ /* 0x000ea20008000a00 */
[----:B------:R-:W5:Y:S01]  /*e650*/  LDCU.64 UR18, c[0x0][0x4a8] ;  /* 0x00009500ff1277ac */ /* 0x000f620008000a00 */
[----:B------:R-:W5:Y:S01]  /*e660*/  LDCU.64 UR34, c[0x0][0x448] ;  /* 0x00008900ff2277ac */ /* 0x000f620008000a00 */
[----:B----4-:R-:W-:-:S02]  /*e670*/  UIMAD.WIDE.U32 UR6, UR10, UR12, URZ ;  /* 0x0000000c0a0672a5 */ /* 0x010fc4000f8e00ff */
[----:B0-----:R-:W-:Y:S02]  /*e680*/  UIMAD.WIDE.U32 UR4, UR10, UR8, URZ ;  /* 0x000000080a0472a5 */ /* 0x001fe4000f8e00ff */
[----:B------:R-:W-:Y:S02]  /*e690*/  UIMAD UR11, UR10, UR13, UR7 ;  /* 0x0000000d0a0b72a4 */ /* 0x000fe4000f8e0207 */
[----:B---3--:R-:W-:Y:S02]  /*e6a0*/  UIMAD.WIDE.U32 UR12, UR20, UR22, URZ ;  /* 0x00000016140c72a5 */ /* 0x008fe4000f8e00ff */
[----:B-1----:R-:W-:Y:S02]  /*e6b0*/  UIMAD.WIDE.U32 UR14, UR20, UR26, URZ ;  /* 0x0000001a140e72a5 */ /* 0x002fe4000f8e00ff */
[----:B------:R-:W-:Y:S02]  /*e6c0*/  UIMAD UR23, UR20, UR23, UR13 ;  /* 0x00000017141772a4 */ /* 0x000fe4000f8e020d */
[----:B--2---:R-:W-:-:S02]  /*e6d0*/  ULEA UR24, UP0, UR12, UR24, 0x3 ;  /* 0x000000180c187291 */ /* 0x004fc4000f8018ff */
[----:B------:R-:W-:Y:S02]  /*e6e0*/  UIMAD UR16, UR10, UR9, UR5 ;  /* 0x000000090a1072a4 */ /* 0x000fe4000f8e0205 */
[----:B-----5:R-:W-:Y:S02]  /*e6f0*/  UIMAD.WIDE.U32 UR8, UR10, UR18, URZ ;  /* 0x000000120a0872a5 */ /* 0x020fe4000f8e00ff */
        /* <DEDUP_REMOVED lines=15> */
.L_x_498:
        /* <DEDUP_REMOVED lines=66> */
.L_x_497:
[----:B------:R-:W-:Y:S05]  /*ec10*/  EXIT ;  /* 0x000000000000794d */ /* 0x000fea0003800000 */
.L_x_462:
[----:B------:R-:W-:Y:S01]  /*ec20*/  HFMA2 R200, -RZ, RZ, 0, 5.9604644775390625e-08 ;  /* 0x00000001ffc87431 */ /* 0x000fe200000001ff */
[----:B------:R-:W-:Y:S02]  /*ec30*/  MOV R198, R69 ;  /* 0x0000004500c67202 */ /* 0x000fe40000000f00 */
[----:B------:R-:W-:Y:S02]  /*ec40*/  MOV R201, RZ ;  /* 0x000000ff00c97202 */ /* 0x000fe40000000f00 */
[----:B------:R-:W-:-:S07]  /*ec50*/  MOV R75, 0xffffffff ;  /* 0xffffffff004b7802 */ /* 0x000fce0000000f00 */
[----:B01---5:R-:W-:Y:S05]  /*ec60*/  WARPSYNC.COLLECTIVE R75, `(.L_x_499) ;  /* 0x000000004b087348 */ /* 0x023fea0003c00000 */
[----:B------:R2:W3:Y:S02]  /*ec70*/  SHFL.UP P6, R74, R198, R200, R201 ;  /* 0x040000c8c64a7389 */ /* 0x0004e400000c00c9 */
[----:B0123-5:R-:W-:Y:S05]  /*ec80*/  ENDCOLLECTIVE ;  /* 0x000000000000791b */ /* 0x02ffea0003800000 */
.L_x_499:
[----:B------:R-:W-:Y:S02]  /*ec90*/  MOV R198, R192 ;  /* 0x000000c000c67202 */ /* 0x000fe40000000f00 */
[----:B------:R-:W-:-:S07]  /*eca0*/  MOV R68, R74 ;  /* 0x0000004a00447202 */ /* 0x000fce0000000f00 */
[----:B------:R-:W-:Y:S05]  /*ecb0*/  WARPSYNC.COLLECTIVE R75, `(.L_x_500) ;  /* 0x000000004b087348 */ /* 0x000fea0003c00000 */
[----:B------:R0:W1:Y:S02]  /*ecc0*/  SHFL.UP P6, R74, R198, R200, R201 ;  /* 0x040000c8c64a7389 */ /* 0x00006400000c00c9 */
[----:B01----:R-:W-:Y:S05]  /*ecd0*/  ENDCOLLECTIVE ;  /* 0x000000000000791b */ /* 0x003fea0003800000 */
.L_x_500:
[----:B------:R-:W-:Y:S02]  /*ece0*/  MOV R198, R193 ;  /* 0x000000c100c67202 */ /* 0x000fe40000000f00 */
[----:B------:R-:W-:-:S07]  /*ecf0*/  MOV R70, R74 ;  /* 0x0000004a00467202 */ /* 0x000fce0000000f00 */
[----:B------:R-:W-:Y:S05]  /*ed00*/  WARPSYNC.COLLECTIVE R75, `(.L_x_501) ;  /* 0x000000004b087348 */ /* 0x000fea0003c00000 */
[----:B------:R0:W1:Y:S02]  /*ed10*/  SHFL.UP P6, R74, R198, R200, R201 ;  /* 0x040000c8c64a7389 */ /* 0x00006400000c00c9 */
[----:B01----:R-:W-:Y:S05]  /*ed20*/  ENDCOLLECTIVE ;  /* 0x000000000000791b */ /* 0x003fea0003800000 */
.L_x_501:
[-C--:B------:R-:W-:Y:S01]  /*ed30*/  FMUL.FTZ R195, R192, R70.reuse ;  /* 0x00000046c0c37220 */ /* 0x080fe20000410000 */
[----:B------:R-:W-:Y:S01]  /*ed40*/  FMUL.FTZ R197, R69, R70 ;  /* 0x0000004645c57220 */ /* 0x000fe20000410000 */
[----:B------:R-:W-:Y:S02]  /*ed50*/  MOV R198, R194 ;  /* 0x000000c200c67202 */ /* 0x000fe40000000f00 */
[----:B------:R-:W-:-:S07]  /*ed60*/  MOV R71, R74 ;  /* 0x0000004a00477202 */ /* 0x000fce0000000f00 */
[----:B------:R-:W-:Y:S05]  /*ed70*/  WARPSYNC.COLLECTIVE R75, `(.L_x_502) ;  /* 0x000000004b087348 */ /* 0x000fea0003c00000 */
[----:B------:R0:W1:Y:S02]  /*ed80*/  SHFL.UP P6, R74, R198, R200, R201 ;  /* 0x040000c8c64a7389 */ /* 0x00006400000c00c9 */
[----:B01----:R-:W-:Y:S05]  /*ed90*/  ENDCOLLECTIVE ;  /* 0x000000000000791b */ /* 0x003fea0003800000 */
.L_x_502:
        /* <DEDUP_REMOVED lines=13> */
.L_x_503:
[----:B------:R-:W-:Y:S02]  /*ee70*/  MOV R198, R192 ;  /* 0x000000c000c67202 */ /* 0x000fe40000000f00 */
[----:B------:R-:W-:-:S07]  /*ee80*/  MOV R68, R74 ;  /* 0x0000004a00447202 */ /* 0x000fce0000000f00 */
[----:B------:R-:W-:Y:S05]  /*ee90*/  WARPSYNC.COLLECTIVE R75, `(.L_x_504) ;  /* 0x000000004b087348 */ /* 0x000fea0003c00000 */
[----:B------:R0:W1:Y:S02]  /*eea0*/  SHFL.UP P6, R74, R198, R200, R201 ;  /* 0x040000c8c64a7389 */ /* 0x00006400000c00c9 */
[----:B01----:R-:W-:Y:S05]  /*eeb0*/  ENDCOLLECTIVE ;  /* 0x000000000000791b */ /* 0x003fea0003800000 */
.L_x_504:
[----:B------:R-:W-:Y:S02]  /*eec0*/  MOV R198, R193 ;  /* 0x000000c100c67202 */ /* 0x000fe40000000f00 */
[----:B------:R-:W-:-:S07]  /*eed0*/  MOV R70, R74 ;  /* 0x0000004a00467202 */ /* 0x000fce0000000f00 */
[----:B------:R-:W-:Y:S05]  /*eee0*/  WARPSYNC.COLLECTIVE R75, `(.L_x_505) ;  /* 0x000000004b087348 */ /* 0x000fea0003c00000 */
[----:B------:R0:W1:Y:S02]  /*eef0*/  SHFL.UP P6, R74, R198, R200, R201 ;  /* 0x040000c8c64a7389 */ /* 0x00006400000c00c9 */
[----:B01----:R-:W-:Y:S05]  /*ef00*/  ENDCOLLECTIVE ;  /* 0x000000000000791b */ /* 0x003fea0003800000 */
.L_x_505:
[-C--:B------:R-:W-:Y:S01]  /*ef10*/  FMUL.FTZ R195, R192, R70.reuse ;  /* 0x00000046c0c37220 */ /* 0x080fe20000410000 */
[----:B------:R-:W-:Y:S01]  /*ef20*/  FMUL.FTZ R197, R69, R70 ;  /* 0x0000004645c57220 */ /* 0x000fe20000410000 */
[----:B------:R-:W-:Y:S02]  /*ef30*/  MOV R198, R194 ;  /* 0x000000c200c67202 */ /* 0x000fe40000000f00 */
[----:B------:R-:W-:-:S07]  /*ef40*/  MOV R71, R74 ;  /* 0x0000004a00477202 */ /* 0x000fce0000000f00 */
[----:B------:R-:W-:Y:S05]  /*ef50*/  WARPSYNC.COLLECTIVE R75, `(.L_x_506) ;  /* 0x000000004b087348 */ /* 0x000fea0003c00000 */
[----:B------:R0:W1:Y:S02]  /*ef60*/  SHFL.UP P6, R74, R198, R200, R201 ;  /* 0x040000c8c64a7389 */ /* 0x00006400000c00c9 */
[----:B01----:R-:W-:Y:S05]  /*ef70*/  ENDCOLLECTIVE ;  /* 0x000000000000791b */ /* 0x003fea0003800000 */
.L_x_506:
        /* <DEDUP_REMOVED lines=13> */
.L_x_507:
[----:B------:R-:W-:Y:S02]  /*f050*/  MOV R198, R192 ;  /* 0x000000c000c67202 */ /* 0x000fe40000000f00 */
[----:B------:R-:W-:-:S07]  /*f060*/  MOV R68, R74 ;  /* 0x0000004a00447202 */ /* 0x000fce0000000f00 */
[----:B------:R-:W-:Y:S05]  /*f070*/  WARPSYNC.COLLECTIVE R75, `(.L_x_508) ;  /* 0x000000004b087348 */ /* 0x000fea0003c00000 */
[----:B------:R0:W1:Y:S02]  /*f080*/  SHFL.UP P6, R74, R198, R200, R201 ;  /* 0x040000c8c64a7389 */ /* 0x00006400000c00c9 */
[----:B01----:R-:W-:Y:S05]  /*f090*/  ENDCOLLECTIVE ;  /* 0x000000000000791b */ /* 0x003fea0003800000 */
.L_x_508:
[----:B------:R-:W-:Y:S02]  /*f0a0*/  MOV R198, R193 ;  /* 0x000000c100c67202 */ /* 0x000fe40000000f00 */
[----:B------:R-:W-:-:S07]  /*f0b0*/  MOV R70, R74 ;  /* 0x0000004a00467202 */ /* 0x000fce0000000f00 */
[----:B------:R-:W-:Y:S05]  /*f0c0*/  WARPSYNC.COLLECTIVE R75, `(.L_x_509) ;  /* 0x000000004b087348 */ /* 0x000fea0003c00000 */
[----:B------:R0:W1:Y:S02]  /*f0d0*/  SHFL.UP P6, R74, R198, R200, R201 ;  /* 0x040000c8c64a7389 */ /* 0x00006400000c00c9 */
[----:B01----:R-:W-:Y:S05]  /*f0e0*/  ENDCOLLECTIVE ;  /* 0x000000000000791b */ /* 0x003fea0003800000 */
.L_x_509:
[-C--:B------:R-:W-:Y:S01]  /*f0f0*/  FMUL.FTZ R195, R192, R70.reuse ;  /* 0x00000046c0c37220 */ /* 0x080fe20000410000 */
[----:B------:R-:W-:Y:S01]  /*f100*/  FMUL.FTZ R197, R69, R70 ;  /* 0x0000004645c57220 */ /* 0x000fe20000410000 */
[----:B------:R-:W-:Y:S02]  /*f110*/  MOV R198, R194 ;  /* 0x000000c200c67202 */ /* 0x000fe40000000f00 */
[----:B------:R-:W-:-:S07]  /*f120*/  MOV R71, R74 ;  /* 0x0000004a00477202 */ /* 0x000fce0000000f00 */
[----:B------:R-:W-:Y:S05]  /*f130*/  WARPSYNC.COLLECTIVE R75, `(.L_x_510) ;  /* 0x000000004b087348 */ /* 0x000fea0003c00000 */
[----:B------:R0:W1:Y:S02]  /*f140*/  SHFL.UP P6, R74, R198, R200, R201 ;  /* 0x040000c8c64a7389 */ /* 0x00006400000c00c9 */
[----:B01----:R-:W-:Y:S05]  /*f150*/  ENDCOLLECTIVE ;  /* 0x000000000000791b */ /* 0x003fea0003800000 */
.L_x_510:
        /* <DEDUP_REMOVED lines=13> */
.L_x_511:
[----:B------:R-:W-:Y:S02]  /*f230*/  MOV R198, R192 ;  /* 0x000000c000c67202 */ /* 0x000fe40000000f00 */
[----:B------:R-:W-:-:S07]  /*f240*/  MOV R68, R74 ;  /* 0x0000004a00447202 */ /* 0x000fce0000000f00 */
[----:B------:R-:W-:Y:S05]  /*f250*/  WARPSYNC.COLLECTIVE R75, `(.L_x_512) ;  /* 0x000000004b087348 */ /* 0x000fea0003c00000 */
[----:B------:R0:W1:Y:S02]  /*f260*/  SHFL.UP P6, R74, R198, R200, R201 ;  /* 0x040000c8c64a7389 */ /* 0x00006400000c00c9 */
[----:B01----:R-:W-:Y:S05]  /*f270*/  ENDCOLLECTIVE ;  /* 0x000000000000791b */ /* 0x003fea0003800000 */
.L_x_512:
[----:B------:R-:W-:Y:S02]  /*f280*/  MOV R198, R193 ;  /* 0x000000c100c67202 */ /* 0x000fe40000000f00 */
[----:B------:R-:W-:-:S07]  /*f290*/  MOV R70, R74 ;  /* 0x0000004a00467202 */ /* 0x000fce0000000f00 */
[----:B------:R-:W-:Y:S05]  /*f2a0*/  WARPSYNC.COLLECTIVE R75, `(.L_x_513) ;  /* 0x000000004b087348 */ /* 0x000fea0003c00000 */
[----:B------:R0:W1:Y:S02]  /*f2b0*/  SHFL.UP P6, R74, R198, R200, R201 ;  /* 0x040000c8c64a7389 */ /* 0x00006400000c00c9 */
[----:B01----:R-:W-:Y:S05]  /*f2c0*/  ENDCOLLECTIVE ;  /* 0x000000000000791b */ /* 0x003fea0003800000 */
.L_x_513:
[-C--:B------:R-:W-:Y:S01]  /*f2d0*/  FMUL.FTZ R195, R192, R70.reuse ;  /* 0x00000046c0c37220 */ /* 0x080fe20000410000 */
[----:B------:R-:W-:Y:S01]  /*f2e0*/  FMUL.FTZ R197, R69, R70 ;  /* 0x0000004645c57220 */ /* 0x000fe20000410000 */
[----:B------:R-:W-:Y:S02]  /*f2f0*/  MOV R198, R194 ;  /* 0x000000c200c67202 */ /* 0x000fe40000000f00 */
[----:B------:R-:W-:-:S07]  /*f300*/  MOV R71, R74 ;  /* 0x0000004a00477202 */ /* 0x000fce0000000f00 */
[----:B------:R-:W-:Y:S05]  /*f310*/  WARPSYNC.COLLECTIVE R75, `(.L_x_514) ;  /* 0x000000004b087348 */ /* 0x000fea0003c00000 */
[----:B------:R0:W1:Y:S02]  /*f320*/  SHFL.UP P6, R74, R198, R200, R201 ;  /* 0x040000c8c64a7389 */ /* 0x00006400000c00c9 */
[----:B01----:R-:W-:Y:S05]  /*f330*/  ENDCOLLECTIVE ;  /* 0x000000000000791b */ /* 0x003fea0003800000 */
.L_x_514:
        /* <DEDUP_REMOVED lines=13> */
.L_x_515:
[----:B------:R-:W-:Y:S02]  /*f410*/  MOV R198, R192 ;  /* 0x000000c000c67202 */ /* 0x000fe40000000f00 */
[----:B------:R-:W-:-:S07]  /*f420*/  MOV R68, R74 ;  /* 0x0000004a00447202 */ /* 0x000fce0000000f00 */
[----:B------:R-:W-:Y:S05]  /*f430*/  WARPSYNC.COLLECTIVE R75, `(.L_x_516) ;  /* 0x000000004b087348 */ /* 0x000fea0003c00000 */
[----:B------:R0:W1:Y:S02]  /*f440*/  SHFL.UP P6, R74, R198, R200, R201 ;  /* 0x040000c8c64a7389 */ /* 0x00006400000c00c9 */
[----:B01----:R-:W-:Y:S05]  /*f450*/  ENDCOLLECTIVE ;  /* 0x000000000000791b */ /* 0x003fea0003800000 */
.L_x_516:
[----:B------:R-:W-:Y:S02]  /*f460*/  MOV R198, R193 ;  /* 0x000000c100c67202 */ /* 0x000fe40000000f00 */
[----:B------:R-:W-:-:S07]  /*f470*/  MOV R70, R74 ;  /* 0x0000004a00467202 */ /* 0x000fce0000000f00 */
[----:B------:R-:W-:Y:S05]  /*f480*/  WARPSYNC.COLLECTIVE R75, `(.L_x_517) ;  /* 0x000000004b087348 */ /* 0x000fea0003c00000 */
[----:B------:R0:W1:Y:S02]  /*f490*/  SHFL.UP P6, R74, R198, R200, R201 ;  /* 0x040000c8c64a7389 */ /* 0x00006400000c00c9 */
[----:B01----:R-:W-:Y:S05]  /*f4a0*/  ENDCOLLECTIVE ;  /* 0x000000000000791b */ /* 0x003fea0003800000 */
.L_x_517:
[----:B------:R-:W-:Y:S02]  /*f4b0*/  MOV R198, R194 ;  /* 0x000000c200c67202 */ /* 0x000fe40000000f00 */
[----:B------:R-:W-:-:S07]  /*f4c0*/  MOV R71, R74 ;  /* 0x0000004a00477202 */ /* 0x000fce0000000f00 */
[----:B------:R-:W-:Y:S05]  /*f4d0*/  WARPSYNC.COLLECTIVE R75, `(.L_x_518) ;  /* 0x000000004b087348 */ /* 0x000fea0003c00000 */
[----:B------:R0:W1:Y:S02]  /*f4e0*/  SHFL.UP P6, R74, R198, R200, R201 ;  /* 0x040000c8c64a7389 */ /* 0x00006400000c00c9 */
[----:B01----:R-:W-:Y:S05]  /*f4f0*/  ENDCOLLECTIVE ;  /* 0x000000000000791b */ /* 0x003fea0003800000 */
.L_x_518:
[----:B------:R-:W-:Y:S05]  /*f500*/  BRA `(.L_x_519) ;  /* 0xffffff8c00f87947 */ /* 0x000fea000383ffff */
.L_x_463:
        /* <DEDUP_REMOVED lines=8> */
.L_x_521:
[----:B------:R-:W-:Y:S05]  /*f590*/  BSYNC B0 ;  /* 0x0000000000007941 */ /* 0x000fea0003800000 */
.L_x_520:
[----:B------:R-:W-:Y:S05]  /*f5a0*/  BRA `(.L_x_522) ;  /* 0xffffff9000047947 */ /* 0x000fea000383ffff */
.L_x_464:
        /* <DEDUP_REMOVED lines=8> */
.L_x_524:
[----:B------:R-:W-:Y:S05]  /*f630*/  BSYNC B0 ;  /* 0x0000000000007941 */ /* 0x000fea0003800000 */
.L_x_523:
[----:B------:R-:W-:Y:S05]  /*f640*/  BRA `(.L_x_525) ;  /* 0xffffff8c00e47947 */ /* 0x000fea000383ffff */
.L_x_465:
        /* <DEDUP_REMOVED lines=8> */
.L_x_527:
[----:B------:R-:W-:Y:S05]  /*f6d0*/  BSYNC B0 ;  /* 0x0000000000007941 */ /* 0x000fea0003800000 */
.L_x_526:
[----:B------:R-:W-:Y:S05]  /*f6e0*/  BRA `(.L_x_528) ;  /* 0xffffff8c00c47947 */ /* 0x000fea000383ffff */
.L_x_466:
        /* <DEDUP_REMOVED lines=8> */
.L_x_530:
[----:B------:R-:W-:Y:S05]  /*f770*/  BSYNC B0 ;  /* 0x0000000000007941 */ /* 0x000fea0003800000 */
.L_x_529:
[----:B------:R-:W-:Y:S05]  /*f780*/  BRA `(.L_x_531) ;  /* 0xffffff8c00a47947 */ /* 0x000fea000383ffff */
.L_x_467:
        /* <DEDUP_REMOVED lines=8> */
.L_x_533:
[----:B------:R-:W-:Y:S05]  /*f810*/  BSYNC B0 ;  /* 0x0000000000007941 */ /* 0x000fea0003800000 */
.L_x_532:
        /* <DEDUP_REMOVED lines=10> */
.L_x_534:
[----:B------:R-:W-:Y:S02]  /*f8c0*/  MOV R198, R193 ;  /* 0x000000c100c67202 */ /* 0x000fe40000000f00 */
[----:B------:R-:W-:-:S07]  /*f8d0*/  MOV R195, R74 ;  /* 0x0000004a00c37202 */ /* 0x000fce0000000f00 */
[----:B------:R-:W-:Y:S05]  /*f8e0*/  WARPSYNC.COLLECTIVE R75, `(.L_x_535) ;  /* 0x000000004b087348 */ /* 0x000fea0003c00000 */
[----:B------:R0:W1:Y:S02]  /*f8f0*/  SHFL.UP P6, R74, R198, R200, R201 ;  /* 0x040000c8c64a7389 */ /* 0x00006400000c00c9 */
[----:B01----:R-:W-:Y:S05]  /*f900*/  ENDCOLLECTIVE ;  /* 0x000000000000791b */ /* 0x003fea0003800000 */
.L_x_535:
[----:B------:R-:W-:Y:S02]  /*f910*/  MOV R198, R194 ;  /* 0x000000c200c67202 */ /* 0x000fe40000000f00 */
[----:B------:R-:W-:-:S07]  /*f920*/  MOV R193, R74 ;  /* 0x0000004a00c17202 */ /* 0x000fce0000000f00 */
[----:B------:R-:W-:Y:S05]  /*f930*/  WARPSYNC.COLLECTIVE R75, `(.L_x_536) ;  /* 0x000000004b087348 */ /* 0x000fea0003c00000 */
[----:B------:R0:W1:Y:S02]  /*f940*/  SHFL.UP P6, R74, R198, R200, R201 ;  /* 0x040000c8c64a7389 */ /* 0x00006400000c00c9 */
[----:B01----:R-:W-:Y:S05]  /*f950*/  ENDCOLLECTIVE ;  /* 0x000000000000791b */ /* 0x003fea0003800000 */
.L_x_536:
[----:B------:R-:W-:Y:S02]  /*f960*/  MOV R194, R74 ;  /* 0x0000004a00c27202 */ /* 0x000fe40000000f00 */
[----:B------:R-:W-:-:S07]  /*f970*/  MOV R74, R64 ;  /* 0x00000040004a7202 */ /* 0x000fce0000000f00 */
[----:B------:R-:W-:Y:S05]  /*f980*/  WARPSYNC.COLLECTIVE R75, `(.L_x_537) ;  /* 0x000000004b087348 */ /* 0x000fea0003c00000 */
[----:B------:R0:W1:Y:S02]  /*f990*/  SHFL.IDX P2, R68, R74, R71, R70 ;  /* 0x000000474a447389 */ /* 0x0000640000040046 */
[----:B01----:R-:W-:Y:S05]  /*f9a0*/  ENDCOLLECTIVE ;  /* 0x000000000000791b */ /* 0x003fea0003800000 */
.L_x_537:
[----:B------:R-:W-:Y:S02]  /*f9b0*/  MOV R74, R65 ;  /* 0x00000041004a7202 */ /* 0x000fe40000000f00 */
[----:B------:R-:W-:-:S07]  /*f9c0*/  MOV R64, R68 ;  /* 0x0000004400407202 */ /* 0x000fce0000000f00 */
[----:B------:R-:W-:Y:S05]  /*f9d0*/  WARPSYNC.COLLECTIVE R75, `(.L_x_538) ;  /* 0x000000004b087348 */ /* 0x000fea0003c00000 */
[----:B------:R0:W1:Y:S02]  /*f9e0*/  SHFL.IDX P2, R68, R74, R71, R70 ;  /* 0x000000474a447389 */ /* 0x0000640000040046 */
[----:B01----:R-:W-:Y:S05]  /*f9f0*/  ENDCOLLECTIVE ;  /* 0x000000000000791b */ /* 0x003fea0003800000 */
.L_x_538:
[----:B------:R-:W-:Y:S02]  /*fa00*/  MOV R74, R66 ;  /* 0x00000042004a7202 */ /* 0x000fe40000000f00 */
[----:B------:R-:W-:-:S07]  /*fa10*/  MOV R196, R68 ;  /* 0x0000004400c47202 */ /* 0x000fce0000000f00 */
[----:B------:R-:W-:Y:S05]  /*fa20*/  WARPSYNC.COLLECTIVE R75, `(.L_x_539) ;  /* 0x000000004b087348 */ /* 0x000fea0003c00000 */
[----:B------:R0:W1:Y:S02]  /*fa30*/  SHFL.IDX P2, R68, R74, R71, R70 ;  /* 0x000000474a447389 */ /* 0x0000640000040046 */
[----:B01----:R-:W-:Y:S05]  /*fa40*/  ENDCOLLECTIVE ;  /* 0x000000000000791b */ /* 0x003fea0003800000 */
.L_x_539:
[----:B------:R-:W-:Y:S02]  /*fa50*/  MOV R74, R67 ;  /* 0x00000043004a7202 */ /* 0x000fe40000000f00 */
[----:B------:R-:W-:-:S07]  /*fa60*/  MOV R66, R68 ;  /* 0x0000004400427202 */ /* 0x000fce0000000f00 */
[----:B------:R-:W-:Y:S05]  /*fa70*/  WARPSYNC.COLLECTIVE R75, `(.L_x_540) ;  /* 0x000000004b087348 */ /* 0x000fea0003c00000 */
[----:B------:R0:W1:Y:S02]  /*fa80*/  SHFL.IDX P2, R68, R74, R71, R70 ;  /* 0x000000474a447389 */ /* 0x0000640000040046 */
[----:B01----:R-:W-:Y:S05]  /*fa90*/  ENDCOLLECTIVE ;  /* 0x000000000000791b */ /* 0x003fea0003800000 */
.L_x_540:
[----:B------:R-:W-:Y:S01]  /*faa0*/  MOV R67, R68 ;  /* 0x0000004400437202 */ /* 0x000fe20000000f00 */
[----:B------:R-:W-:Y:S06]  /*fab0*/  BRA `(.L_x_541) ;  /* 0xffffff8c00007947 */ /* 0x000fec000383ffff */
.L_x_469:
[----:B------:R-:W-:Y:S01]  /*fac0*/  HFMA2 R233, -RZ, RZ, 0, 5.9604644775390625e-08 ;  /* 0x00000001ffe97431 */ /* 0x000fe200000001ff */
[----:B------:R-:W-:Y:S02]  /*fad0*/  MOV R236, R224 ;  /* 0x000000e000ec7202 */ /* 0x000fe40000000f00 */
[----:B------:R-:W-:Y:S02]  /*fae0*/  MOV R238, 0x1f ;  /* 0x0000001f00ee7802 */ /* 0x000fe40000000f00 */
[----:B------:R-:W-:-:S07]  /*faf0*/  MOV R75, 0xffffffff ;  /* 0xffffffff004b7802 */ /* 0x000fce0000000f00 */
[----:B0-----:R-:W-:Y:S05]  /*fb00*/  WARPSYNC.COLLECTIVE R75, `(.L_x_542) ;  /* 0x000000004b087348 */ /* 0x001fea0003c00000 */
[----:B------:R1:W2:Y:S02]  /*fb10*/  SHFL.DOWN P0, R232, R236, R233, R238 ;  /* 0x080000e9ece87389 */ /* 0x0002a400000000ee */
[----:B012---:R-:W-:Y:S05]  /*fb20*/  ENDCOLLECTIVE ;  /* 0x000000000000791b */ /* 0x007fea0003800000 */
.L_x_542:
[----:B------:R-:W-:Y:S02]  /*fb30*/  MOV R236, R73 ;  /* 0x0000004900ec7202 */ /* 0x000fe40000000f00 */
[----:B------:R-:W-:-:S07]  /*fb40*/  MOV R68, R232 ;  /* 0x000000e800447202 */ /* 0x000fce0000000f00 */
[----:B------:R-:W-:Y:S05]  /*fb50*/  WARPSYNC.COLLECTIVE R75, `(.L_x_543) ;  /* 0x000000004b087348 */ /* 0x000fea0003c00000 */
[----:B------:R0:W1:Y:S02]  /*fb60*/  SHFL.DOWN P0, R232, R236, R233, R238 ;  /* 0x080000e9ece87389 */ /* 0x00006400000000ee */
[----:B01----:R-:W-:Y:S05]  /*fb70*/  ENDCOLLECTIVE ;  /* 0x000000000000791b */ /* 0x003fea0003800000 */
.L_x_543:
[----:B------:R-:W-:Y:S02]  /*fb80*/  MOV R236, R72 ;  /* 0x0000004800ec7202 */ /* 0x000fe40000000f00 */
[----:B------:R-:W-:-:S07]  /*fb90*/  MOV R70, R232 ;  /* 0x000000e800467202 */ /* 0x000fce0000000f00 */
[----:B------:R-:W-:Y:S05]  /*fba0*/  WARPSYNC.COLLECTIVE R75, `(.L_x_544) ;  /* 0x000000004b087348 */ /* 0x000fea0003c00000 */
[----:B------:R0:W1:Y:S02]  /*fbb0*/  SHFL.DOWN P0, R232, R236, R233, R238 ;  /* 0x080000e9ece87389 */ /* 0x00006400000000ee */
[----:B01----:R-:W-:Y:S05]  /*fbc0*/  ENDCOLLECTIVE ;  /* 0x000000000000791b */ /* 0x003fea0003800000 */
.L_x_544:
[----:B------:R-:W-:Y:S02]  /*fbd0*/  MOV R236, R69 ;  /* 0x0000004500ec7202 */ /* 0x000fe40000000f00 */
[----:B------:R-:W-:-:S07]  /*fbe0*/  MOV R71, R232 ;  /* 0x000000e800477202 */ /* 0x000fce0000000f00 */
[----:B------:R-:W-:Y:S05]  /*fbf0*/  WARPSYNC.COLLECTIVE R75, `(.L_x_545) ;  /* 0x000000004b087348 */ /* 0x000fea0003c00000 */
[----:B------:R0:W1:Y:S02]  /*fc00*/  SHFL.DOWN P0, R232, R236, R233, R238 ;  /* 0x080000e9ece87389 */ /* 0x00006400000000ee */
[----:B01----:R-:W-:Y:S05]  /*fc10*/  ENDCOLLECTIVE ;  /* 0x000000000000791b */ /* 0x003fea0003800000 */
.L_x_545:
[----:B------:R-:W-:Y:S01]  /*fc20*/  MOV R225, R232 ;  /* 0x000000e800e17202 */ /* 0x000fe20000000f00 */
[----:B------:R-:W-:Y:S06]  /*fc30*/  BRA `(.L_x_546) ;  /* 0xffffffa000147947 */ /* 0x000fec000383ffff */
.L_x_472:
        /* <DEDUP_REMOVED lines=8> */
.L_x_548:
[----:B------:R-:W-:Y:S05]  /*fcc0*/  BSYNC B0 ;  /* 0x0000000000007941 */ /* 0x000fea0003800000 */
.L_x_547:
        /* <DEDUP_REMOVED lines=8> */
.L_x_549:
[----:B------:R-:W-:Y:S02]  /*fd50*/  MOV R236, R72 ;  /* 0x0000004800ec7202 */ /* 0x000fe40000000f00 */
[----:B------:R-:W-:-:S07]  /*fd60*/  MOV R70, R232 ;  /* 0x000000e800467202 */ /* 0x000fce0000000f00 */
[----:B------:R-:W-:Y:S05]  /*fd70*/  WARPSYNC.COLLECTIVE R75, `(.L_x_550) ;  /* 0x000000004b087348 */ /* 0x000fea0003c00000 */
[----:B------:R0:W1:Y:S02]  /*fd80*/  SHFL.DOWN P0, R232, R236, R233, R238 ;  /* 0x080000e9ece87389 */ /* 0x00006400000000ee */
[----:B01----:R-:W-:Y:S05]  /*fd90*/  ENDCOLLECTIVE ;  /* 0x000000000000791b */ /* 0x003fea0003800000 */
.L_x_550:
[----:B------:R-:W-:Y:S02]  /*fda0*/  MOV R236, R69 ;  /* 0x0000004500ec7202 */ /* 0x000fe40000000f00 */
[----:B------:R-:W-:-:S07]  /*fdb0*/  MOV R71, R232 ;  /* 0x000000e800477202 */ /* 0x000fce0000000f00 */
[----:B------:R-:W-:Y:S05]  /*fdc0*/  WARPSYNC.COLLECTIVE R75, `(.L_x_551) ;  /* 0x000000004b087348 */ /* 0x000fea0003c00000 */
[----:B------:R0:W1:Y:S02]  /*fdd0*/  SHFL.DOWN P0, R232, R236, R233, R238 ;  /* 0x080000e9ece87389 */ /* 0x00006400000000ee */
[----:B01----:R-:W-:Y:S05]  /*fde0*/  ENDCOLLECTIVE ;  /* 0x000000000000791b */ /* 0x003fea0003800000 */
.L_x_551:
[----:B------:R-:W-:Y:S01]  /*fdf0*/  MOV R225, R232 ;  /* 0x000000e800e17202 */ /* 0x000fe20000000f00 */
[----:B------:R-:W-:Y:S06]  /*fe00*/  BRA `(.L_x_552) ;  /* 0xffffff9c00f07947 */ /* 0x000fec000383ffff */
.L_x_475:
        /* <DEDUP_REMOVED lines=8> */
.L_x_554:
[----:B------:R-:W-:Y:S05]  /*fe90*/  BSYNC B0 ;  /* 0x0000000000007941 */ /* 0x000fea0003800000 */
.L_x_553:
        /* <DEDUP_REMOVED lines=8> */
.L_x_555:
[----:B------:R-:W-:Y:S02]  /*ff20*/  MOV R236, R72 ;  /* 0x0000004800ec7202 */ /* 0x000fe40000000f00 */
[----:B------:R-:W-:-:S07]  /*ff30*/  MOV R70, R232 ;  /* 0x000000e800467202 */ /* 0x000fce0000000f00 */
[----:B------:R-:W-:Y:S05]  /*ff40*/  WARPSYNC.COLLECTIVE R75, `(.L_x_556) ;  /* 0x000000004b087348 */ /* 0x000fea0003c00000 */
[----:B------:R0:W1:Y:S02]  /*ff50*/  SHFL.DOWN P0, R232, R236, R233, R238 ;  /* 0x080000e9ece87389 */ /* 0x00006400000000ee */
[----:B01----:R-:W-:Y:S05]  /*ff60*/  ENDCOLLECTIVE ;  /* 0x000000000000791b */ /* 0x003fea0003800000 */
.L_x_556:
[----:B------:R-:W-:Y:S02]  /*ff70*/  MOV R236, R69 ;  /* 0x0000004500ec7202 */ /* 0x000fe40000000f00 */
[----:B------:R-:W-:-:S07]  /*ff80*/  MOV R71, R232 ;  /* 0x000000e800477202 */ /* 0x000fce0000000f00 */
[----:B------:R-:W-:Y:S05]  /*ff90*/  WARPSYNC.COLLECTIVE R75, `(.L_x_557) ;  /* 0x000000004b087348 */ /* 0x000fea0003c00000 */
[----:B------:R0:W1:Y:S02]  /*ffa0*/  SHFL.DOWN P0, R232, R236, R233, R238 ;  /* 0x080000e9ece87389 */ /* 0x00006400000000ee */
[----:B01----:R-:W-:Y:S05]  /*ffb0*/  ENDCOLLECTIVE ;  /* 0x000000000000791b */ /* 0x003fea0003800000 */
.L_x_557:
[----:B------:R-:W-:Y:S01]  /*ffc0*/  MOV R225, R232 ;  /* 0x000000e800e17202 */ /* 0x000fe20000000f00 */
[----:B------:R-:W-:Y:S06]  /*ffd0*/  BRA `(.L_x_558) ;  /* 0xffffff9c00cc7947 */ /* 0x000fec000383ffff */
.L_x_478:
        /* <DEDUP_REMOVED lines=8> */
.L_x_560:
[----:B------:R-:W-:Y:S05]  /*10060*/  BSYNC B0 ;  /* 0x0000000000007941 */ /* 0x000fea0003800000 */
.L_x_559:
        /* <DEDUP_REMOVED lines=8> */
.L_x_561:
[----:B------:R-:W-:Y:S02]  /*100f0*/  MOV R236, R72 ;  /* 0x0000004800ec7202 */ /* 0x000fe40000000f00 */
[----:B------:R-:W-:-:S07]  /*10100*/  MOV R70, R232 ;  /* 0x000000e800467202 */ /* 0x000fce0000000f00 */
[----:B------:R-:W-:Y:S05]  /*10110*/  WARPSYNC.COLLECTIVE R75, `(.L_x_562) ;  /* 0x000000004b087348 */ /* 0x000fea0003c00000 */
[----:B------:R0:W1:Y:S02]  /*10120*/  SHFL.DOWN P0, R232, R236, R233, R238 ;  /* 0x080000e9ece87389 */ /* 0x00006400000000ee */
[----:B01----:R-:W-:Y:S05]  /*10130*/  ENDCOLLECTIVE ;  /* 0x000000000000791b */ /* 0x003fea0003800000 */
.L_x_562:
[----:B------:R-:W-:Y:S02]  /*10140*/  MOV R236, R69 ;  /* 0x0000004500ec7202 */ /* 0x000fe40000000f00 */
[----:B------:R-:W-:-:S07]  /*10150*/  MOV R71, R232 ;  /* 0x000000e800477202 */ /* 0x000fce0000000f00 */
[----:B------:R-:W-:Y:S05]  /*10160*/  WARPSYNC.COLLECTIVE R75, `(.L_x_563) ;  /* 0x000000004b087348 */ /* 0x000fea0003c00000 */
[----:B------:R0:W1:Y:S02]  /*10170*/  SHFL.DOWN P0, R232, R236, R233, R238 ;  /* 0x080000e9ece87389 */ /* 0x00006400000000ee */
[----:B01----:R-:W-:Y:S05]  /*10180*/  ENDCOLLECTIVE ;  /* 0x000000000000791b */ /* 0x003fea0003800000 */
.L_x_563:
[----:B------:R-:W-:Y:S01]  /*10190*/  MOV R225, R232 ;  /* 0x000000e800e17202 */ /* 0x000fe20000000f00 */
[----:B------:R-:W-:Y:S06]  /*101a0*/  BRA `(.L_x_564) ;  /* 0xffffff9c00a87947 */ /* 0x000fec000383ffff */
.L_x_481:
        /* <DEDUP_REMOVED lines=8> */
.L_x_566:
[----:B------:R-:W-:Y:S05]  /*10230*/  BSYNC B0 ;  /* 0x0000000000007941 */ /* 0x000fea0003800000 */
.L_x_565:
        /* <DEDUP_REMOVED lines=8> */
.L_x_567:
[----:B------:R-:W-:Y:S02]  /*102c0*/  MOV R236, R72 ;  /* 0x0000004800ec7202 */ /* 0x000fe40000000f00 */
[----:B------:R-:W-:-:S07]  /*102d0*/  MOV R70, R232 ;  /* 0x000000e800467202 */ /* 0x000fce0000000f00 */
[----:B------:R-:W-:Y:S05]  /*102e0*/  WARPSYNC.COLLECTIVE R75, `(.L_x_568) ;  /* 0x000000004b087348 */ /* 0x000fea0003c00000 */
[----:B------:R0:W1:Y:S02]  /*102f0*/  SHFL.DOWN P0, R232, R236, R233, R238 ;  /* 0x080000e9ece87389 */ /* 0x00006400000000ee */
[----:B01----:R-:W-:Y:S05]  /*10300*/  ENDCOLLECTIVE ;  /* 0x000000000000791b */ /* 0x003fea0003800000 */
.L_x_568:
[----:B------:R-:W-:Y:S02]  /*10310*/  MOV R236, R69 ;  /* 0x0000004500ec7202 */ /* 0x000fe40000000f00 */
[----:B------:R-:W-:-:S07]  /*10320*/  MOV R71, R232 ;  /* 0x000000e800477202 */ /* 0x000fce0000000f00 */
[----:B------:R-:W-:Y:S05]  /*10330*/  WARPSYNC.COLLECTIVE R75, `(.L_x_569) ;  /* 0x000000004b087348 */ /* 0x000fea0003c00000 */
[----:B------:R0:W1:Y:S02]  /*10340*/  SHFL.DOWN P0, R232, R236, R233, R238 ;  /* 0x080000e9ece87389 */ /* 0x00006400000000ee */
[----:B01----:R-:W-:Y:S05]  /*10350*/  ENDCOLLECTIVE ;  /* 0x000000000000791b */ /* 0x003fea0003800000 */
.L_x_569:
[----:B------:R-:W-:Y:S01]  /*10360*/  MOV R74, R232 ;  /* 0x000000e8004a7202 */ /* 0x000fe20000000f00 */
[----:B------:R-:W-:Y:S06]  /*10370*/  BRA `(.L_x_570) ;  /* 0xffffff9c00847947 */ /* 0x000fec000383ffff */
.L_x_484:
        /* <DEDUP_REMOVED lines=8> */
.L_x_572:
[----:B------:R-:W-:Y:S05]  /*10400*/  BSYNC B0 ;  /* 0x0000000000007941 */ /* 0x000fea0003800000 */
.L_x_571:
        /* <DEDUP_REMOVED lines=9> */
.L_x_573:
[----:B------:R-:W-:Y:S02]  /*104a0*/  MOV R238, 0x1f ;  /* 0x0000001f00ee7802 */ /* 0x000fe40000000f00 */
[----:B------:R-:W-:Y:S02]  /*104b0*/  MOV R74, R72 ;  /* 0x00000048004a7202 */ /* 0x000fe40000000f00 */
[----:B------:R-:W-:-:S07]  /*104c0*/  MOV R225, R68 ;  /* 0x0000004400e17202 */ /* 0x000fce0000000f00 */
[----:B------:R-:W-:Y:S05]  /*104d0*/  WARPSYNC.COLLECTIVE R75, `(.L_x_574) ;  /* 0x000000004b087348 */ /* 0x000fea0003c00000 */
[----:B------:R0:W1:Y:S02]  /*104e0*/  SHFL.IDX P2, R68, R74, R71, R70 ;  /* 0x000000474a447389 */ /* 0x0000640000040046 */
[----:B01----:R-:W-:Y:S05]  /*104f0*/  ENDCOLLECTIVE ;  /* 0x000000000000791b */ /* 0x003fea0003800000 */
.L_x_574:
        /* <DEDUP_REMOVED lines=13> */
.L_x_575:
[----:B------:R-:W-:Y:S02]  /*105d0*/  MOV R74, R56 ;  /* 0x00000038004a7202 */ /* 0x000fe40000000f00 */
[----:B------:R-:W-:-:S05]  /*105e0*/  MOV R233, R68 ;  /* 0x0000004400e97202 */ /* 0x000fca0000000f00 */
[----:B------:R-:W-:Y:S01]  /*105f0*/  FADD.FTZ R228, R233, R228 ;  /* 0x000000e4e9e47221 */ /* 0x000fe20000010000 */
[----:B------:R-:W-:-:S07]  /*10600*/  HFMA2 R233, -RZ, RZ, 0, 5.9604644775390625e-08 ;  /* 0x00000001ffe97431 */ /* 0x000fce00000001ff */
[----:B------:R-:W-:Y:S05]  /*10610*/  WARPSYNC.COLLECTIVE R75, `(.L_x_576) ;  /* 0x000000004b087348 */ /* 0x000fea0003c00000 */
[----:B------:R0:W1:Y:S02]  /*10620*/  SHFL.DOWN P0, R232, R236, R233, R238 ;  /* 0x080000e9ece87389 */ /* 0x00006400000000ee */
[----:B01----:R-:W-:Y:S05]  /*10630*/  ENDCOLLECTIVE ;  /* 0x000000000000791b */ /* 0x003fea0003800000 */
.L_x_576:
[----:B------:R-:W-:Y:S02]  /*10640*/  MOV R236, R73 ;  /* 0x0000004900ec7202 */ /* 0x000fe40000000f00 */
[----:B------:R-:W-:-:S07]  /*10650*/  MOV R229, R232 ;  /* 0x000000e800e57202 */ /* 0x000fce0000000f00 */
[----:B------:R-:W-:Y:S05]  /*10660*/  WARPSYNC.COLLECTIVE R75, `(.L_x_577) ;  /* 0x000000004b087348 */ /* 0x000fea0003c00000 */
[----:B------:R0:W1:Y:S02]  /*10670*/  SHFL.DOWN P0, R232, R236, R233, R238 ;  /* 0x080000e9ece87389 */ /* 0x00006400000000ee */
[----:B01----:R-:W-:Y:S05]  /*10680*/  ENDCOLLECTIVE ;  /* 0x000000000000791b */ /* 0x003fea0003800000 */
.L_x_577:
[----:B------:R-:W-:Y:S02]  /*10690*/  MOV R236, R72 ;  /* 0x0000004800ec7202 */ /* 0x000fe40000000f00 */
[----:B------:R-:W-:-:S07]  /*106a0*/  MOV R230, R232 ;  /* 0x000000e800e67202 */ /* 0x000fce0000000f00 */
[----:B------:R-:W-:Y:S05]  /*106b0*/  WARPSYNC.COLLECTIVE R75, `(.L_x_578) ;  /* 0x000000004b087348 */ /* 0x000fea0003c00000 */
[----:B------:R0:W1:Y:S02]  /*106c0*/  SHFL.DOWN P0, R232, R236, R233, R238 ;  /* 0x080000e9ece87389 */ /* 0x00006400000000ee */
[----:B01----:R-:W-:Y:S05]  /*106d0*/  ENDCOLLECTIVE ;  /* 0x000000000000791b */ /* 0x003fea0003800000 */
.L_x_578:
[----:B------:R-:W-:Y:S02]  /*106e0*/  MOV R236, R69 ;  /* 0x0000004500ec7202 */ /* 0x000fe40000000f00 */
[----:B------:R-:W-:-:S07]  /*106f0*/  MOV R231, R232 ;  /* 0x000000e800e77202 */ /* 0x000fce0000000f00 */
[----:B------:R-:W-:Y:S05]  /*10700*/  WARPSYNC.COLLECTIVE R75, `(.L_x_579) ;  /* 0x000000004b087348 */ /* 0x000fea0003c00000 */
[----:B------:R0:W1:Y:S02]  /*10710*/  SHFL.DOWN P0, R232, R236, R233, R238 ;  /* 0x080000e9ece87389 */ /* 0x00006400000000ee */
[----:B01----:R-:W-:Y:S05]  /*10720*/  ENDCOLLECTIVE ;  /* 0x000000000000791b */ /* 0x003fea0003800000 */
.L_x_579:
[----:B------:R-:W-:Y:S05]  /*10730*/  WARPSYNC.COLLECTIVE R75, `(.L_x_580) ;  /* 0x000000004b087348 */ /* 0x000fea0003c00000 */
[----:B------:R0:W1:Y:S02]  /*10740*/  SHFL.IDX P2, R68, R74, R71, R70 ;  /* 0x000000474a447389 */ /* 0x0000640000040046 */
[----:B01----:R-:W-:Y:S05]  /*10750*/  ENDCOLLECTIVE ;  /* 0x000000000000791b */ /* 0x003fea0003800000 */
.L_x_580:
[----:B------:R-:W-:Y:S02]  /*10760*/  MOV R74, R57 ;  /* 0x00000039004a7202 */ /* 0x000fe40000000f00 */
[----:B------:R-:W-:-:S07]  /*10770*/  MOV R234, R68 ;  /* 0x0000004400ea7202 */ /* 0x000fce0000000f00 */
[----:B------:R-:W-:Y:S05]  /*10780*/  WARPSYNC.COLLECTIVE R75, `(.L_x_581) ;  /* 0x000000004b087348 */ /* 0x000fea0003c00000 */
[----:B------:R0:W1:Y:S02]  /*10790*/  SHFL.IDX P2, R68, R74, R71, R70 ;  /* 0x000000474a447389 */ /* 0x0000640000040046 */
[----:B01----:R-:W-:Y:S05]  /*107a0*/  ENDCOLLECTIVE ;  /* 0x000000000000791b */ /* 0x003fea0003800000 */
.L_x_581:
[----:B------:R-:W-:Y:S02]  /*107b0*/  MOV R74, R58 ;  /* 0x0000003a004a7202 */ /* 0x000fe40000000f00 */
[----:B------:R-:W-:-:S07]  /*107c0*/  MOV R235, R68 ;  /* 0x0000004400eb7202 */ /* 0x000fce0000000f00 */
[----:B------:R-:W-:Y:S05]  /*107d0*/  WARPSYNC.COLLECTIVE R75, `(.L_x_582) ;  /* 0x000000004b087348 */ /* 0x000fea0003c00000 */
[----:B------:R0:W1:Y:S02]  /*107e0*/  SHFL.IDX P2, R68, R74, R71, R70 ;  /* 0x000000474a447389 */ /* 0x0000640000040046 */
[----:B01----:R-:W-:Y:S05]  /*107f0*/  ENDCOLLECTIVE ;  /* 0x000000000000791b */ /* 0x003fea0003800000 */
.L_x_582:
[----:B------:R-:W-:Y:S02]  /*10800*/  MOV R69, R235 ;  /* 0x000000eb00457202 */ /* 0x000fe40000000f00 */
[----:B------:R-:W-:Y:S02]  /*10810*/  MOV R74, R59 ;  /* 0x0000003b004a7202 */ /* 0x000fe40000000f00 */
[----:B------:R-:W-:-:S07]  /*10820*/  MOV R236, R68 ;  /* 0x0000004400ec7202 */ /* 0x000fce0000000f00 */
[----:B------:R-:W-:Y:S05]  /*10830*/  WARPSYNC.COLLECTIVE R75, `(.L_x_583) ;  /* 0x000000004b087348 */ /* 0x000fea0003c00000 */
[----:B------:R0:W1:Y:S02]  /*10840*/  SHFL.IDX P2, R68, R74, R71, R70 ;  /* 0x000000474a447389 */ /* 0x0000640000040046 */
[----:B01----:R-:W-:Y:S05]  /*10850*/  ENDCOLLECTIVE ;  /* 0x000000000000791b */ /* 0x003fea0003800000 */
.L_x_583:
[----:B------:R-:W-:Y:S02]  /*10860*/  MOV R237, R68 ;  /* 0x0000004400ed7202 */ /* 0x000fe40000000f00 */
[----:B------:R-:W-:Y:S01]  /*10870*/  MOV R68, R234 ;  /* 0x000000ea00447202 */ /* 0x000fe20000000f00 */
[----:B------:R-:W-:Y:S06]  /*10880*/  BRA `(.L_x_584) ;  /* 0xffffff9800e07947 */ /* 0x000fec000383ffff */
.L_x_585:
        /* <DEDUP_REMOVED lines=15> */
.L_x_18659:


//--------------------- .text._Z25selective_scan_bwd_kernelI32Selective_Scan_bwd_kernel_traitsILi128ELi16ELb0ELb0ELb1ELb0ELb0EfN3c107complexIfEEEEv12SSMParamsBwd --------------------------
	.section	.text._Z25selective_scan_bwd_kernelI32Selective_Scan_bwd_kernel_traitsILi128ELi16ELb0ELb0ELb1ELb0ELb0EfN3c107complexIfEEEEv12SSMParamsBwd,"ax",@progbits
	.align	128
        .global         _Z25selective_scan_bwd_kernelI32Selective_Scan_bwd_kernel_traitsILi128ELi16ELb0ELb0ELb1ELb0ELb0EfN3c107complexIfEEEEv12SSMParamsBwd
        .type           _Z25selective_scan_bwd_kernelI32Selective_Scan_bwd_kernel_traitsILi128ELi16ELb0ELb0ELb1ELb0ELb0EfN3c107complexIfEEEEv12SSMParamsBwd,@function
        .size           _Z25selective_scan_bwd_kernelI32Selective_Scan_bwd_kernel_traitsILi128ELi16ELb0ELb0ELb1ELb0ELb0EfN3c107complexIfEEEEv12SSMParamsBwd,(.L_x_18660 - _Z25selective_scan_bwd_kernelI32Selective_Scan_bwd_kernel_traitsILi128ELi16ELb0ELb0ELb1ELb0ELb0EfN3c107complexIfEEEEv12SSMParamsBwd)
        .other          _Z25selective_scan_bwd_kernelI32Selective_Scan_bwd_kernel_traitsILi128ELi16ELb0ELb0ELb1ELb0ELb0EfN3c107complexIfEEEEv12SSMParamsBwd,@"STO_CUDA_ENTRY STV_DEFAULT"
_Z25selective_scan_bwd_kernelI32Selective_Scan_bwd_kernel_traitsILi128ELi16ELb0ELb0ELb1ELb0ELb0EfN3c107complexIfEEEEv12SSMParamsBwd:
.text._Z25selective_scan_bwd_kernelI32Selective_Scan_bwd_kernel_traitsILi128ELi16ELb0ELb0ELb1ELb0ELb0EfN3c107complexIfEEEEv12SSMParamsBwd:
[----:B------:R-:W0:Y:S01]  /*0000*/  LDC R1, c[0x0][0x37c] ;  /* 0x0000df00ff017b82 */ /* 0x000e220000000800 */
[----:B------:R-:W1:Y:S07]  /*0010*/  LDCU.64 UR4, c[0x0][0x458] ;  /* 0x00008b00ff0477ac */ /* 0x000e6e0008000a00 */
[----:B------:R-:W2:Y:S01]  /*0020*/  S2UR UR8, SR_CTAID.Y ;  /* 0x00000000000879c3 */ /* 0x000ea20000002600 */
[----:B0-----:R-:W-:Y:S01]  /*0030*/  IADD3 R1, PT, PT, R1, -0x10, RZ ;  /* 0xfffffff001017810 */ /* 0x001fe20007ffe0ff */
[----:B------:R-:W0:Y:S01]  /*0040*/  LDCU.64 UR6, c[0x0][0x470] ;  /* 0x00008e00ff0677ac */ /* 0x000e220008000a00 */
[----:B------:R-:W3:Y:S01]  /*0050*/  LDCU.64 UR34, c[0x0][0x358] ;  /* 0x00006b00ff2277ac */ /* 0x000ee20008000a00 */
[----:B------:R-:W4:Y:S01]  /*0060*/  LDCU UR28, c[0x0][0x398] ;  /* 0x00007300ff1c77ac */ /* 0x000f220008000800 */
[----:B------:R-:W5:Y:S01]  /*0070*/  LDCU.128 UR12, c[0x0][0x3f0] ;  /* 0x00007e00ff0c77ac */ /* 0x000f620008000c00 */
[----:B-1----:R-:W-:-:S02]  /*0080*/  UISETP.NE.U32.AND UP0, UPT, UR4, URZ, UPT ;  /* 0x000000ff0400728c */ /* 0x002fc4000bf05070 */
[----:B0-----:R-:W-:Y:S02]  /*0090*/  UISETP.NE.U32.AND UP1, UPT, UR6, URZ, UPT ;  /* 0x000000ff0600728c */ /* 0x001fe4000bf25070 */
[----:B------:R-:W-:Y:S02]  /*00a0*/  UISETP.NE.AND.EX UP0, UPT, UR5, URZ, UPT, UP0 ;  /* 0x000000ff0500728c */ /* 0x000fe4000bf05300 */
[----:B------:R-:W-:Y:S01]  /*00b0*/  UISETP.NE.AND.EX UP1, UPT, UR7, URZ, UPT, UP1 ;  /* 0x000000ff0700728c */ /* 0x000fe2000bf25310 */
[----:B------:R-:W0:Y:S03]  /*00c0*/  LDCU.128 UR16, c[0x0][0x400] ;  /* 0x00008000ff1077ac */ /* 0x000e260008000c00 */
[----:B------:R-:W-:Y:S02]  /*00d0*/  PLOP3.LUT P0, PT, PT, PT, UP0, 0x80, 0x8 ;  /* 0x000000000008781c */ /* 0x000fe40003f0f008 */
[----:B------:R-:W-:Y:S01]  /*00e0*/  PLOP3.LUT P1, PT, PT, PT, UP1, 0x80, 0x8 ;  /* 0x000000000008781c */ /* 0x000fe20003f2f018 */
[----:B------:R-:W1:Y:S02]  /*00f0*/  LDCU UR26, c[0x0][0x394] ;  /* 0x00007280ff1a77ac */ /* 0x000e640008000800 */
[----:B--2---:R-:W-:-:S02]  /*0100*/  @UP0 ULEA UR4, UP2, UR8, UR4, 0x2 ;  /* 0x0000000408040291 */ /* 0x004fc4000f8410ff */
[----:B------:R-:W-:Y:S02]  /*0110*/  @UP1 ULEA UR6, UP3, UR8, UR6, 0x2 ;  /* 0x0000000608061291 */ /* 0x000fe4000f8610ff */
[----:B------:R-:W-:Y:S02]  /*0120*/  @UP0 ULEA.HI.X UR5, UR8, UR5, URZ, 0x2, UP2 ;  /* 0x0000000508050291 */ /* 0x000fe400090f14ff */
[----:B------:R-:W-:Y:S01]  /*0130*/  @UP1 ULEA.HI.X UR7, UR8, UR7, URZ, 0x2, UP3 ;  /* 0x0000000708071291 */ /* 0x000fe200098f14ff */
[----:B------:R-:W-:Y:S01]  /*0140*/  MOV R2, UR4 ;  /* 0x0000000400027c02 */ /* 0x000fe20008000f00 */
[----:B------:R-:W2:Y:S01]  /*0150*/  LDCU.64 UR22, c[0x0][0x498] ;  /* 0x00009300ff1677ac */ /* 0x000ea20008000a00 */
[----:B------:R-:W-:Y:S02]  /*0160*/  MOV R4, UR6 ;  /* 0x0000000600047c02 */ /* 0x000fe40008000f00 */
[----:B------:R-:W-:Y:S01]  /*0170*/  MOV R3, UR5 ;  /* 0x0000000500037c02 */ /* 0x000fe20008000f00 */
[----:B------:R-:W2:Y:S01]  /*0180*/  LDCU.64 UR30, c[0x0][0x4a0] ;  /* 0x00009400ff1e77ac */ /* 0x000ea20008000a00 */
[----:B------:R-:W-:Y:S01]  /*0190*/  MOV R5, UR7 ;  /* 0x0000000700057c02 */ /* 0x000fe20008000f00 */
[----:B------:R-:W2:Y:S03]  /*01a0*/  LDCU.64 UR20, c[0x0][0x4d8] ;  /* 0x00009b00ff1477ac */ /* 0x000ea60008000a00 */
[----:B---3--:R3:W2:Y:S01]  /*01b0*/  @P0 LDG.E R3, desc[UR34][R2.64] ;  /* 0x0000002202030981 */ /* 0x0086a2000c1e1900 */
[----:B------:R-:W2:Y:S03]  /*01c0*/  LDCU.64 UR36, c[0x0][0x480] ;  /* 0x00009000ff2477ac */ /* 0x000ea60008000a00 */
[----:B------:R-:W2:Y:S01]  /*01d0*/  @P1 LDG.E R4, desc[UR34][R4.64] ;  /* 0x0000002204041981 */ /* 0x000ea2000c1e1900 */
[----:B----4-:R-:W-:Y:S01]  /*01e0*/  MOV R0, UR28 ;  /* 0x0000001c00007c02 */ /* 0x010fe20008000f00 */
[----:B------:R-:W5:Y:S01]  /*01f0*/  S2UR UR6, SR_CTAID.X ;  /* 0x00000000000679c3 */ /* 0x000f620000002500 */
[----:B-1----:R-:W-:Y:S01]  /*0200*/  ULEA UR24, UR26, 0xfffff800, 0xb ;  /* 0xfffff8001a187891 */ /* 0x002fe2000f8e58ff */
[----:B------:R1:W-:Y:S01]  /*0210*/  STL [R1+0xc], RZ ;  /* 0x00000cff01007387 */ /* 0x0003e20000100800 */
[----:B------:R-:W-:Y:S01]  /*0220*/  IABS R0, R0 ;  /* 0x0000000000007213 */ /* 0x000fe20000000000 */
[----:B------:R-:W4:Y:S02]  /*0230*/  LDCU.64 UR32, c[0x0][0x528] ;  /* 0x0000a500ff2077ac */ /* 0x000f240008000a00 */
[----:B------:R1:W-:Y:S01]  /*0240*/  STL [R1+0x8], RZ ;  /* 0x000008ff01007387 */ /* 0x0003e20000100800 */
[----:B------:R-:W-:Y:S01]  /*0250*/  R2UR UR29, R0 ;  /* 0x00000000001d72ca */ /* 0x000fe200000e0000 */
[----:B------:R-:W-:-:S12]  /*0260*/  USHF.R.S32.HI UR25, URZ, 0x1f, UR24 ;  /* 0x0000001fff197899 */ /* 0x000fd80008011418 */
[----:B------:R-:W3:Y:S01]  /*0270*/  I2F.RP R0, UR29 ;  /* 0x0000001d00007d06 */ /* 0x000ee20008209400 */
[----:B-----5:R-:W-:Y:S02]  /*0280*/  UIMAD.WIDE.U32 UR4, UR6, UR12, URZ ;  /* 0x0000000c060472a5 */ /* 0x020fe4000f8e00ff */
[----:B0-----:R-:W-:Y:S02]  /*0290*/  UIMAD.WIDE.U32 UR10, UR6, UR16, URZ ;  /* 0x00000010060a72a5 */ /* 0x001fe4000f8e00ff */
[----:B------:R-:W-:Y:S02]  /*02a0*/  UIMAD UR5, UR6, UR13, UR5 ;  /* 0x0000000d060572a4 */ /* 0x000fe4000f8e0205 */
[----:B------:R-:W-:Y:S02]  /*02b0*/  UIMAD UR11, UR6, UR17, UR11 ;  /* 0x00000011060b72a4 */ /* 0x000fe4000f8e020b */
[----:B------:R-:W-:Y:S02]  /*02c0*/  UIMAD.WIDE.U32 UR4, UR8, UR14, UR4 ;  /* 0x0000000e080472a5 */ /* 0x000fe4000f8e0004 */
[----:B------:R-:W-:Y:S01]  /*02d0*/  UIMAD.WIDE.U32 UR16, UR8, UR18, UR10 ;  /* 0x00000012081072a5 */ /* 0x000fe2000f8e000a */
[----:B---3--:R-:W0:Y:S01]  /*02e0*/  MUFU.RCP R0, R0 ;  /* 0x0000000000007308 */ /* 0x008e220000001000 */
[----:B------:R-:W-:Y:S01]  /*02f0*/  UIMAD UR9, UR8, UR15, UR5 ;  /* 0x0000000f080972a4 */ /* 0x000fe2000f8e0205 */
[----:B------:R-:W3:Y:S01]  /*0300*/  LDCU.128 UR12, c[0x0][0x460] ;  /* 0x00008c00ff0c77ac */ /* 0x000ee20008000c00 */
[----:B------:R-:W-:-:S02]  /*0310*/  UIMAD UR7, UR8, UR19, UR17 ;  /* 0x00000013080772a4 */ /* 0x000fc4000f8e0211 */
[----:B------:R-:W-:Y:S02]  /*0320*/  UIADD3 UR17, UP0, UPT, UR24, UR4, URZ ;  /* 0x0000000418117290 */ /* 0x000fe4000ff1e0ff */
[----:B------:R-:W-:Y:S01]  /*0330*/  UIADD3 UR19, UP2, UPT, UR24, UR16, URZ ;  /* 0x0000001018137290 */ /* 0x000fe2000ff5e0ff */
[----:B------:R-:W-:Y:S01]  /*0340*/  UMOV UR4, URZ ;  /* 0x000000ff00047c82 */ /* 0x000fe20008000000 */
[----:B------:R-:W-:Y:S02]  /*0350*/  UIADD3.X UR9, UPT, UPT, UR25, UR9, URZ, UP0, !UPT ;  /* 0x0000000919097290 */ /* 0x000fe400087fe4ff */
[----:B------:R-:W-:Y:S01]  /*0360*/  UIADD3.X UR7, UPT, UPT, UR25, UR7, URZ, UP2, !UPT ;  /* 0x0000000719077290 */ /* 0x000fe200097fe4ff */
[----:B0-----:R-:W-:Y:S01]  /*0370*/  IADD3 R2, PT, PT, R0, 0xffffffe, RZ ;  /* 0x0ffffffe00027810 */ /* 0x001fe20007ffe0ff */
[----:B------:R-:W0:Y:S01]  /*0380*/  LDCU.64 UR10, c[0x0][0x3d0] ;  /* 0x00007a00ff0a77ac */ /* 0x000e220008000a00 */
[----:B------:R-:W-:Y:S01]  /*0390*/  MOV R0, UR8 ;  /* 0x0000000800007c02 */ /* 0x000fe20008000f00 */
[----:B---3--:R-:W-:-:S03]  /*03a0*/  ULEA UR16, UP1, UR17, UR12, 0x2 ;  /* 0x0000000c11107291 */ /* 0x008fc6000f8210ff */
[----:B------:R-:W3:Y:S01]  /*03b0*/  F2I.FTZ.U32.TRUNC.NTZ R2, R2 ;  /* 0x0000000200027305 */ /* 0x000ee2000021f000 */
[----:B------:R-:W-:Y:S01]  /*03c0*/  IABS R0, R0 ;  /* 0x0000000000007213 */ /* 0x000fe20000000000 */
[----:B------:R-:W-:-:S03]  /*03d0*/  ULEA.HI.X UR17, UR17, UR13, UR9, 0x2, UP1 ;  /* 0x0000000d11117291 */ /* 0x000fc600088f1409 */
[----:B------:R-:W-:Y:S01]  /*03e0*/  R2UR UR27, R0 ;  /* 0x00000000001b72ca */ /* 0x000fe200000e0000 */
[----:B------:R-:W-:Y:S02]  /*03f0*/  UISETP.NE.AND UP1, UPT, UR28, URZ, UPT ;  /* 0x000000ff1c00728c */ /* 0x000fe4000bf25270 */
[----:B0-----:R-:W-:Y:S01]  /*0400*/  UIMAD.WIDE.U32 UR12, UR6, UR10, URZ ;  /* 0x0000000a060c72a5 */ /* 0x001fe2000f8e00ff */
[----:B---3--:R-:W-:Y:S01]  /*0410*/  R2UR UR5, R2 ;  /* 0x00000000020572ca */ /* 0x008fe200000e0000 */
[----:B--2---:R-:W-:Y:S02]  /*0420*/  USHF.R.U32.HI UR10, URZ, 0x1, UR21 ;  /* 0x00000001ff0a7899 */ /* 0x004fe40008011615 */
[----:B------:R-:W-:Y:S02]  /*0430*/  UIMAD UR13, UR6, UR11, UR13 ;  /* 0x0000000b060d72a4 */ /* 0x000fe4000f8e020d */
[----:B------:R-:W-:-:S08]  /*0440*/  UIMAD UR10, UR10, UR6, URZ ;  /* 0x000000060a0a72a4 */ /* 0x000fd0000f8e02ff */
[----:B------:R-:W-:-:S04]  /*0450*/  UIADD3 UR18, UPT, UPT, URZ, -UR5, URZ ;  /* 0x80000005ff127290 */ /* 0x000fc8000fffe0ff */
[----:B------:R-:W-:-:S04]  /*0460*/  UIMAD UR18, UR18, UR29, URZ ;  /* 0x0000001d121272a4 */ /* 0x000fc8000f8e02ff */
[----:B------:R-:W-:Y:S02]  /*0470*/  UIMAD.WIDE.U32 UR4, UR5, UR18, UR4 ;  /* 0x00000012050472a5 */ /* 0x000fe4000f8e0004 */
[----:B------:R-:W-:Y:S02]  /*0480*/  ULEA UR18, UP3, UR19, UR14, 0x2 ;  /* 0x0000000e13127291 */ /* 0x000fe4000f8610ff */
[----:B------:R-:W-:Y:S02]  /*0490*/  UIMAD.WIDE.U32 UR4, UR5, UR27, URZ ;  /* 0x0000001b050472a5 */ /* 0x000fe4000f8e00ff */
[----:B------:R-:W-:Y:S02]  /*04a0*/  ULEA.HI.X UR19, UR19, UR15, UR7, 0x2, UP3 ;  /* 0x0000000f13137291 */ /* 0x000fe400098f1407 */
[----:B------:R-:W-:-:S03]  /*04b0*/  USHF.R.U64 UR14, UR20, 0x1, UR21 ;  /* 0x00000001140e7899 */ /* 0x000fc60008001215 */
[----:B------:R-:W-:Y:S01]  /*04c0*/  UMOV UR7, UR5 ;  /* 0x0000000500077c82 */ /* 0x000fe20008000000 */
[----:B------:R-:W-:Y:S02]  /*04d0*/  UIMAD.WIDE.U32 UR4, UR6, UR22, URZ ;  /* 0x00000016060472a5 */ /* 0x000fe4000f8e00ff */
[----:B------:R-:W-:Y:S02]  /*04e0*/  UIADD3 UR9, UPT, UPT, -UR7, URZ, URZ ;  /* 0x000000ff07097290 */ /* 0x000fe4000fffe1ff */
[----:B------:R-:W-:Y:S02]  /*04f0*/  UIMAD UR5, UR6, UR23, UR5 ;  /* 0x00000017060572a4 */ /* 0x000fe4000f8e0205 */
[----:B------:R-:W-:Y:S02]  /*0500*/  UIMAD UR9, UR29, UR9, UR27 ;  /* 0x000000091d0972a4 */ /* 0x000fe4000f8e021b */
[----:B------:R-:W-:Y:S02]  /*0510*/  UIMAD.WIDE.U32 UR4, UR8, UR30, UR4 ;  /* 0x0000001e080472a5 */ /* 0x000fe4000f8e0004 */
[----:B------:R-:W-:-:S02]  /*0520*/  UISETP.GT.U32.AND UP2, UPT, UR29, UR9, UPT ;  /* 0x000000091d00728c */ /* 0x000fc4000bf44070 */
[----:B------:R-:W-:Y:S02]  /*0530*/  UIMAD UR21, UR8, UR31, UR5 ;  /* 0x0000001f081572a4 */ /* 0x000fe4000f8e0205 */
[----:B------:R-:W-:Y:S01]  /*0540*/  ULOP3.LUT UR5, UR8, UR28, URZ, 0x3c, !UPT ;  /* 0x0000001c08057292 */ /* 0x000fe2000f8e3cff */
[----:B------:R-:W0:Y:S01]  /*0550*/  LDCU.64 UR22, c[0x0][0x3e8] ;  /* 0x00007d00ff1677ac */ /* 0x000e220008000a00 */
[----:B------:R-:W2:Y:S05]  /*0560*/  LDCU.64 UR30, c[0x0][0x4e0] ;  /* 0x00009c00ff1e77ac */ /* 0x000eaa0008000a00 */
[----:B------:R-:W-:Y:S02]  /*0570*/  @!UP2 UIADD3 UR9, UPT, UPT, UR9, -UR29, URZ ;  /* 0x8000001d0909a290 */ /* 0x000fe4000fffe0ff */
[----:B------:R-:W-:-:S02]  /*0580*/  @!UP2 UIADD3 UR7, UPT, UPT, UR7, 0x1, URZ ;  /* 0x000000010707a890 */ /* 0x000fc4000fffe0ff */
[----:B------:R-:W-:Y:S02]  /*0590*/  UISETP.GE.U32.AND UP0, UPT, UR9, UR29, UPT ;  /* 0x0000001d0900728c */ /* 0x000fe4000bf06070 */
[----:B------:R-:W-:Y:S02]  /*05a0*/  UISETP.GE.AND UP2, UPT, UR5, URZ, UPT ;  /* 0x000000ff0500728c */ /* 0x000fe4000bf46270 */
[----:B------:R-:W-:-:S04]  /*05b0*/  UIADD3 UR4, UP3, UPT, UR24, UR4, URZ ;  /* 0x0000000418047290 */ /* 0x000fc8000ff7e0ff */
[----:B------:R-:W-:Y:S01]  /*05c0*/  UIADD3.X UR21, UPT, UPT, UR25, UR21, URZ, UP3, !UPT ;  /* 0x0000001519157290 */ /* 0x000fe20009ffe4ff */
[----:B------:R-:W3:Y:S02]  /*05d0*/  LDCU.64 UR24, c[0x0][0x540] ;  /* 0x0000a800ff1877ac */ /* 0x000ee40008000a00 */
[----:B------:R-:W-:Y:S02]  /*05e0*/  @UP0 UIADD3 UR7, UPT, UPT, UR7, 0x1, URZ ;  /* 0x0000000107070890 */ /* 0x000fe4000fffe0ff */
[----:B------:R-:W-:Y:S02]  /*05f0*/  UISETP.NE.U32.AND UP0, UPT, UR36, URZ, UPT ;  /* 0x000000ff2400728c */ /* 0x000fe4000bf05070 */
[----:B------:R-:W-:Y:S02]  /*0600*/  @!UP2 UIADD3 UR7, UPT, UPT, -UR7, URZ, URZ ;  /* 0x000000ff0707a290 */ /* 0x000fe4000fffe1ff */
[----:B------:R-:W-:Y:S02]  /*0610*/  UISETP.NE.AND.EX UP0, UPT, UR37, URZ, UPT, UP0 ;  /* 0x000000ff2500728c */ /* 0x000fe4000bf05300 */
[----:B----4-:R-:W-:-:S02]  /*0620*/  ULEA UR20, UP2, UR4, UR32, 0x2 ;  /* 0x0000002004147291 */ /* 0x010fc4000f8410ff */
[----:B------:R-:W-:Y:S02]  /*0630*/  @!UP1 ULOP3.LUT UR7, URZ, UR28, URZ, 0x33, !UPT ;  /* 0x0000001cff079292 */ /* 0x000fe4000f8e33ff */
[----:B------:R-:W-:Y:S02]  /*0640*/  ULEA.HI.X UR21, UR4, UR33, UR21, 0x2, UP2 ;  /* 0x0000002104157291 */ /* 0x000fe400090f1415 */
[----:B------:R-:W-:Y:S02]  /*0650*/  USHF.R.S32.HI UR4, URZ, 0x1f, UR7 ;  /* 0x0000001fff047899 */ /* 0x000fe40008011407 */
[----:B0-----:R-:W-:Y:S01]  /*0660*/  UIMAD.WIDE.U32 UR12, UR7, UR22, UR12 ;  /* 0x00000016070c72a5 */ /* 0x001fe2000f8e000c */
[----:B------:R-:W0:Y:S01]  /*0670*/  @UP0 LDCU UR15, c[0x0][0x384] ;  /* 0x00007080ff0f07ac */ /* 0x000e220008000800 */
[----:B------:R-:W-:Y:S02]  /*0680*/  UIMAD UR5, UR4, UR22, URZ ;  /* 0x00000016040572a4 */ /* 0x000fe4000f8e02ff */
[----:B--2---:R-:W-:-:S02]  /*0690*/  UIMAD UR11, UR4, UR30, URZ ;  /* 0x0000001e040b72a4 */ /* 0x004fc4000f8e02ff */
[----:B------:R-:W-:Y:S02]  /*06a0*/  UIMAD UR9, UR7, UR23, UR5 ;  /* 0x00000017070972a4 */ /* 0x000fe4000f8e0205 */
[----:B------:R-:W-:Y:S02]  /*06b0*/  UIMAD.WIDE.U32 UR4, UR7, UR30, URZ ;  /* 0x0000001e070472a5 */ /* 0x000fe4000f8e00ff */
[----:B------:R-:W-:Y:S02]  /*06c0*/  UIMAD UR11, UR7, UR31, UR11 ;  /* 0x0000001f070b72a4 */ /* 0x000fe4000f8e020b */
[----:B------:R-:W-:Y:S01]  /*06d0*/  ULEA UR7, UR26, 0xfffff000, 0xc ;  /* 0xfffff0001a077891 */ /* 0x000fe2000f8e60ff */
[----:B------:R-:W2:Y:S01]  /*06e0*/  @UP0 LDCU UR27, c[0x0][0x38c] ;  /* 0x00007180ff1b07ac */ /* 0x000ea20008000800 */
[----:B------:R-:W4:Y:S02]  /*06f0*/  LDCU.64 UR28, c[0x0][0x450] ;  /* 0x00008a00ff1c77ac */ /* 0x000f240008000a00 */
[----:B------:R-:W-:-:S02]  /*0700*/  UIADD3 UR22, UP1, UPT, UR7, UR12, URZ ;  /* 0x0000000c07167290 */ /* 0x000fc4000ff3e0ff */
[----:B------:R-:W-:Y:S01]  /*0710*/  UIADD3 UR9, UPT, UPT, UR13, UR9, URZ ;  /* 0x000000090d097290 */ /* 0x000fe2000fffe0ff */
[----:B------:R-:W5:Y:S01]  /*0720*/  @UP0 LDCU.64 UR12, c[0x0][0x480] ;  /* 0x00009000ff0c07ac */ /* 0x000f620008000a00 */
[----:B------:R-:W-:Y:S02]  /*0730*/  UIADD3 UR5, UPT, UPT, UR5, UR11, URZ ;  /* 0x0000000b05057290 */ /* 0x000fe4000fffe0ff */
[----:B------:R-:W-:Y:S02]  /*0740*/  ULEA.HI.X.SX32 UR7, UR7, UR9, 0x1, UP1 ;  /* 0x0000000907077291 */ /* 0x000fe400088f0eff */
[----:B0-----:R-:W-:Y:S02]  /*0750*/  @UP0 UIMAD UR9, UR6, UR15, UR8 ;  /* 0x0000000f060902a4 */ /* 0x001fe4000f8e0208 */
[----:B------:R-:W-:Y:S02]  /*0760*/  UIMAD.WIDE.U32 UR14, UR6, UR14, UR4 ;  /* 0x0000000e060e72a5 */ /* 0x000fe4000f8e0004 */
[----:B------:R-:W-:-:S02]  /*0770*/  @UP0 UIMAD UR4, UR9, UR26, URZ ;  /* 0x0000001a090402a4 */ /* 0x000fc4000f8e02ff */
[----:B------:R-:W-:Y:S02]  /*0780*/  UIADD3 UR5, UPT, UPT, UR15, UR10, URZ ;  /* 0x0000000a0f057290 */ /* 0x000fe4000fffe0ff */
[----:B---3--:R-:W-:Y:S02]  /*0790*/  ULEA UR9, UP1, UR14, UR24, 0x3 ;  /* 0x000000180e097291 */ /* 0x008fe4000f8218ff */
[----:B--2---:R-:W-:Y:S02]  /*07a0*/  @UP0 UIMAD UR10, UR4, UR27, URZ ;  /* 0x0000001b040a02a4 */ /* 0x004fe4000f8e02ff */
[----:B----4-:R-:W-:Y:S02]  /*07b0*/  ULEA UR23, UP2, UR22, UR28, 0x2 ;  /* 0x0000001c16177291 */ /* 0x010fe4000f8410ff */
[----:B------:R-:W-:Y:S01]  /*07c0*/  ULEA.HI.X UR14, UR14, UR25, UR5, 0x3, UP1 ;  /* 0x000000190e0e7291 */ /* 0x000fe200088f1c05 */
[----:B------:R-:W-:Y:S02]  /*07d0*/  UMOV UR4, URZ ;  /* 0x000000ff00047c82 */ /* 0x000fe40008000000 */
[----:B------:R-:W-:Y:S01]  /*07e0*/  UMOV UR5, URZ ;  /* 0x000000ff00057c82 */ /* 0x000fe20008000000 */
[----:B-----5:R-:W-:-:S02]  /*07f0*/  @UP0 UIMAD.WIDE UR4, UR10, 0x10, UR12 ;  /* 0x000000100a0408a5 */ /* 0x020fc4000f8e020c */
[----:B------:R-:W-:Y:S02]  /*0800*/  ULEA.HI.X UR22, UR22, UR29, UR7, 0x2, UP2 ;  /* 0x0000001d16167291 */ /* 0x000fe400090f1407 */
[----:B------:R-:W-:Y:S01]  /*0810*/  UISETP.GE.AND UP0, UPT, UR26, 0x1, UPT ;  /* 0x000000011a00788c */ /* 0x000fe2000bf06270 */
[----:B------:R-:W-:Y:S01]  /*0820*/  UMOV UR7, URZ ;  /* 0x000000ff00077c82 */ /* 0x000fe20008000000 */
[----:B------:R-:W-:Y:S01]  /*0830*/  UMOV UR6, URZ ;  /* 0x000000ff00067c82 */ /* 0x000fe20008000000 */
[----:B------:R-:W-:Y:S02]  /*0840*/  @P0 R2UR UR7, R3 ;  /* 0x00000000030702ca */ /* 0x000fe400000e0000 */
[----:B------:R-:W-:-:S04]  /*0850*/  @P1 R2UR UR6, R4 ;  /* 0x00000000040612ca */ /* 0x000fc800000e0000 */
[----:B-1----:R-:W-:Y:S11]  /*0860*/  BRA.U !UP0, `(.L_x_586) ;  /* 0x000000c108507547 */ /* 0x002ff6000b800000 */
[----:B------:R-:W0:Y:S01]  /*0870*/  S2R R3, SR_TID.X ;  /* 0x0000000000037919 */ /* 0x000e220000002100 */
[----:B------:R-:W1:Y:S01]  /*0880*/  LDCU UR15, c[0x0][0x394] ;  /* 0x00007280ff0f77ac */ /* 0x000e620008000800 */
[----:B------:R2:W-:Y:S04]  /*0890*/  STL [R1+0x8], RZ ;  /* 0x000008ff01007387 */ /* 0x0005e80000100800 */
[----:B------:R2:W-:Y:S01]  /*08a0*/  STL [R1+0xc], RZ ;  /* 0x00000cff01007387 */ /* 0x0005e20000100800 */
[C---:B0-----:R-:W-:Y:S02]  /*08b0*/  SHF.L.U32 R5, R3.reuse, 0x4, RZ ;  /* 0x0000000403057819 */ /* 0x041fe400000006ff */
[C---:B------:R-:W-:Y:S02]  /*08c0*/  LOP3.LUT R0, R3.reuse, 0x1f, RZ, 0xc0, !PT ;  /* 0x0000001f03007812 */ /* 0x040fe400078ec0ff */
[----:B------:R-:W-:-:S02]  /*08d0*/  LOP3.LUT R3, R3, 0x3e0, RZ, 0xc0, !PT ;  /* 0x000003e003037812 */ /* 0x000fc400078ec0ff */
[----:B-12---:R-:W-:-:S07]  /*08e0*/  LOP3.LUT R7, R0, 0x3e00, R5, 0xf8, !PT ;  /* 0x00003e0000077812 */ /* 0x006fce00078ef805 */
.L_x_686:
[----:B0-----:R-:W0:Y:S01]  /*08f0*/  LDCU UR33, c[0x0][0x388] ;  /* 0x00007100ff2177ac */ /* 0x001e220008000800 */
[----:B------:R-:W-:Y:S01]  /*0900*/  LEA R11, R3, R0, 0x4 ;  /* 0x00000000030b7211 */ /* 0x000fe200078e20ff */
[----:B------:R-:W2:Y:S01]  /*0910*/  LDL.LU R60, [R1+0xc] ;  /* 0x00000c00013c7983 */ /* 0x000ea20000300800 */
[----:B------:R-:W-:Y:S01]  /*0920*/  MOV R4, UR16 ;  /* 0x0000001000047c02 */ /* 0x000fe20008000f00 */
[----:B------:R-:W-:Y:S01]  /*0930*/  ULEA UR8, UR15, 0xfffff800, 0xb ;  /* 0xfffff8000f087891 */ /* 0x000fe2000f8e58ff */
[----:B------:R-:W-:Y:S02]  /*0940*/  IADD3 R25, PT, PT, R11, 0x20, RZ ;  /* 0x000000200b197810 */ /* 0x000fe40007ffe0ff */
[----:B------:R-:W-:Y:S02]  /*0950*/  CS2R R18, SRZ ;  /* 0x0000000000127805 */ /* 0x000fe4000001ff00 */
[----:B------:R-:W-:Y:S02]  /*0960*/  MOV R5, UR17 ;  /* 0x0000001100057c02 */ /* 0x000fe40008000f00 */
[----:B------:R-:W-:-:S02]  /*0970*/  CS2R R16, SRZ ;  /* 0x0000000000107805 */ /* 0x000fc4000001ff00 */
[C---:B------:R-:W-:Y:S02]  /*0980*/  IADD3 R6, PT, PT, R11.reuse, 0x40, RZ ;  /* 0x000000400b067810 */ /* 0x040fe40007ffe0ff */
[----:B------:R-:W-:Y:S02]  /*0990*/  CS2R R14, SRZ ;  /* 0x00000000000e7805 */ /* 0x000fe4000001ff00 */
[----:B------:R-:W-:Y:S01]  /*09a0*/  IADD3 R10, PT, PT, R11, 0x60, RZ ;  /* 0x000000600b0a7810 */ /* 0x000fe20007ffe0ff */
[C---:B------:R-:W-:Y:S01]  /*09b0*/  IMAD.WIDE.U32 R8, R7.reuse, 0x4, R4 ;  /* 0x0000000407087825 */ /* 0x040fe200078e0004 */
[----:B------:R-:W-:Y:S02]  /*09c0*/  SHF.L.U32 R4, R7, 0x2, RZ ;  /* 0x0000000207047819 */ /* 0x000fe400000006ff */
[----:B------:R-:W-:Y:S02]  /*09d0*/  CS2R R20, SRZ ;  /* 0x0000000000147805 */ /* 0x000fe4000001ff00 */
[C---:B------:R-:W-:Y:S01]  /*09e0*/  IADD3 R5, PT, PT, R11.reuse, 0xa0, RZ ;  /* 0x000000a00b057810 */ /* 0x040fe20007ffe0ff */
[----:B------:R-:W-:Y:S01]  /*09f0*/  HFMA2 R26, -RZ, RZ, 0, 0 ;  /* 0x00000000ff1a7431 */ /* 0x000fe200000001ff */
[C---:B------:R-:W-:Y:S01]  /*0a00*/  IADD3 R27, PT, PT, R11.reuse, 0xe0, RZ ;  /* 0x000000e00b1b7810 */ /* 0x040fe20007ffe0ff */
[----:B0-----:R-:W-:Y:S01]  /*0a10*/  UIADD3 UR8, UPT, UPT, -UR8, UR33, URZ ;  /* 0x0000002108087290 */ /* 0x001fe2000fffe1ff */
[----:B------:R-:W-:-:S02]  /*0a20*/  IADD3 R29, PT, PT, R11, 0x100, RZ ;  /* 0x000001000b1d7810 */ /* 0x000fc40007ffe0ff */
[----:B------:R-:W-:Y:S02]  /*0a30*/  CS2R R22, SRZ ;  /* 0x0000000000167805 */ /* 0x000fe4000001ff00 */
[C---:B------:R-:W-:Y:S02]  /*0a40*/  IADD3 R12, PT, PT, R11.reuse, 0x80, RZ ;  /* 0x000000800b0c7810 */ /* 0x040fe40007ffe0ff */
[----:B------:R-:W-:Y:S02]  /*0a50*/  IADD3 R30, PT, PT, R11, 0x120, RZ ;  /* 0x000001200b1e7810 */ /* 0x000fe40007ffe0ff */
[----:B------:R-:W-:Y:S02]  /*0a60*/  ISETP.GE.AND P0, PT, R25, UR8, PT ;  /* 0x0000000819007c0c */ /* 0x000fe4000bf06270 */
[----:B------:R-:W-:Y:S02]  /*0a70*/  ISETP.GE.AND P6, PT, R6, UR8, PT ;  /* 0x0000000806007c0c */ /* 0x000fe4000bfc6270 */
[----:B------:R-:W-:-:S02]  /*0a80*/  P2R R47, PR, RZ, 0x1 ;  /* 0x00000001ff2f7803 */ /* 0x000fc40000000000 */
[----:B------:R-:W-:Y:S02]  /*0a90*/  ISETP.GE.AND P0, PT, R7, UR8, PT ;  /* 0x0000000807007c0c */ /* 0x000fe4000bf06270 */
[C---:B------:R-:W-:Y:S02]  /*0aa0*/  IADD3 R6, P1, PT, R4.reuse, UR18, RZ ;  /* 0x0000001204067c10 */ /* 0x040fe4000ff3e0ff */
[----:B------:R-:W-:Y:S02]  /*0ab0*/  P2R R45, PR, RZ, 0x1 ;  /* 0x00000001ff2d7803 */ /* 0x000fe40000000000 */
[----:B------:R-:W-:Y:S02]  /*0ac0*/  IADD3 R4, P0, PT, R4, UR20, RZ ;  /* 0x0000001404047c10 */ /* 0x000fe4000ff1e0ff */
[----:B------:R-:W-:Y:S01]  /*0ad0*/  ISETP.GE.AND P5, PT, R10, UR8, PT ;  /* 0x000000080a007c0c */ /* 0x000fe2000bfa6270 */
[----:B------:R-:W-:Y:S01]  /*0ae0*/  BAR.SYNC.DEFER_BLOCKING 0x0 ;  /* 0x0000000000007b1d */ /* 0x000fe20000010000 */
[----:B------:R-:W-:-:S02]  /*0af0*/  IADD3 R10, PT, PT, R11, 0xc0, RZ ;  /* 0x000000c00b0a7810 */ /* 0x000fc40007ffe0ff */
[----:B------:R-:W-:Y:S02]  /*0b00*/  ISETP.GE.AND P3, PT, R5, UR8, PT ;  /* 0x0000000805007c0c */ /* 0x000fe4000bf66270 */
[----:B------:R-:W-:Y:S02]  /*0b10*/  IADD3.X R5, PT, PT, RZ, UR21, RZ, P0, !PT ;  /* 0x00000015ff057c10 */ /* 0x000fe400087fe4ff */
[----:B------:R-:W-:Y:S02]  /*0b20*/  ISETP.NE.AND P0, PT, R45, RZ, PT ;  /* 0x000000ff2d00720c */ /* 0x000fe40003f05270 */
[----:B------:R-:W-:Y:S01]  /*0b30*/  ISETP.GE.AND P2, PT, R10, UR8, PT ;  /* 0x000000080a007c0c */ /* 0x000fe2000bf46270 */
[----:B------:R-:W-:Y:S01]  /*0b40*/  HFMA2 R10, -RZ, RZ, 0, 0 ;  /* 0x00000000ff0a7431 */ /* 0x000fe200000001ff */
[----:B------:R-:W-:Y:S02]  /*0b50*/  IADD3.X R7, PT, PT, RZ, UR19, RZ, P1, !PT ;  /* 0x00000013ff077c10 */ /* 0x000fe40008ffe4ff */
[----:B------:R-:W-:-:S02]  /*0b60*/  ISETP.GE.AND P1, PT, R25, UR8, PT ;  /* 0x0000000819007c0c */ /* 0x000fc4000bf26270 */
[----:B------:R-:W-:Y:S02]  /*0b70*/  ISETP.GE.AND P4, PT, R12, UR8, PT ;  /* 0x000000080c007c0c */ /* 0x000fe4000bf86270 */
[----:B------:R-:W-:Y:S02]  /*0b80*/  CS2R R12, SRZ ;  /* 0x00000000000c7805 */ /* 0x000fe4000001ff00 */
[C---:B------:R-:W-:Y:S02]  /*0b90*/  IADD3 R32, PT, PT, R11.reuse, 0x140, RZ ;  /* 0x000001400b207810 */ /* 0x040fe40007ffe0ff */
[C---:B------:R-:W-:Y:S02]  /*0ba0*/  IADD3 R34, PT, PT, R11.reuse, 0x160, RZ ;  /* 0x000001600b227810 */ /* 0x040fe40007ffe0ff */
[C---:B------:R-:W-:Y:S02]  /*0bb0*/  IADD3 R36, PT, PT, R11.reuse, 0x180, RZ ;  /* 0x000001800b247810 */ /* 0x040fe40007ffe0ff */
[----:B------:R-:W-:Y:S01]  /*0bc0*/  IADD3 R38, PT, PT, R11, 0x1a0, RZ ;  /* 0x000001a00b267810 */ /* 0x000fe20007ffe0ff */
[----:B------:R-:W3:Y:S01]  /*0bd0*/  @!P0 LDG.E R10, desc[UR34][R8.64] ;  /* 0x00000022080a8981 */ /* 0x000ee2000c1e1900 */
[----:B------:R-:W-:-:S02]  /*0be0*/  ISETP.GE.AND P0, PT, R27, UR8, PT ;  /* 0x000000081b007c0c */ /* 0x000fc4000bf06270 */
[----:B------:R-:W-:Y:S01]  /*0bf0*/  P2R R57, PR, RZ, 0x4 ;  /* 0x00000004ff397803 */ /* 0x000fe20000000000 */
[----:B------:R-:W4:Y:S01]  /*0c00*/  @!P1 LDG.E R12, desc[UR34][R8.64+0x80] ;  /* 0x00008022080c9981 */ /* 0x000f22000c1e1900 */
[----:B------:R-:W-:Y:S02]  /*0c10*/  P2R R58, PR, RZ, 0x1 ;  /* 0x00000001ff3a7803 */ /* 0x000fe40000000000 */
[----:B------:R-:W-:Y:S01]  /*0c20*/  IADD3 R25, PT, PT, R11, 0x1c0, RZ ;  /* 0x000001c00b197810 */ /* 0x000fe20007ffe0ff */
[----:B------:R-:W5:Y:S01]  /*0c30*/  @!P2 LDG.E R17, desc[UR34][R8.64+0x300] ;  /* 0x000300220811a981 */ /* 0x000f62000c1e1900 */
[----:B------:R-:W-:Y:S02]  /*0c40*/  P2R R55, PR, RZ, 0x8 ;  /* 0x00000008ff377803 */ /* 0x000fe40000000000 */
[----:B------:R-:W-:Y:S01]  /*0c50*/  P2R R53, PR, RZ, 0x10 ;  /* 0x00000010ff357803 */ /* 0x000fe20000000000 */
[----:B------:R-:W2:Y:S01]  /*0c60*/  @!P3 LDG.E R16, desc[UR34][R8.64+0x280] ;  /* 0x000280220810b981 */ /* 0x000ea2000c1e1900 */
[----:B------:R-:W-:-:S02]  /*0c70*/  P2R R51, PR, RZ, 0x20 ;  /* 0x00000020ff337803 */ /* 0x000fc40000000000 */
[----:B------:R-:W-:Y:S01]  /*0c80*/  P2R R49, PR, RZ, 0x40 ;  /* 0x00000040ff317803 */ /* 0x000fe20000000000 */
[----:B------:R-:W5:Y:S01]  /*0c90*/  @!P0 LDG.E R18, desc[UR34][R8.64+0x380] ;  /* 0x0003802208128981 */ /* 0x000f62000c1e1900 */
[----:B------:R-:W-:Y:S02]  /*0ca0*/  ISETP.GE.AND P0, PT, R29, UR8, PT ;  /* 0x000000081d007c0c */ /* 0x000fe4000bf06270 */
[----:B------:R-:W-:Y:S01]  /*0cb0*/  ISETP.GE.AND P1, PT, R32, UR8, PT ;  /* 0x0000000820007c0c */ /* 0x000fe2000bf26270 */
[----:B------:R-:W2:Y:S01]  /*0cc0*/  @!P4 LDG.E R15, desc[UR34][R8.64+0x200] ;  /* 0x00020022080fc981 */ /* 0x000ea2000c1e1900 */
[----:B------:R-:W-:Y:S02]  /*0cd0*/  P2R R59, PR, RZ, 0x1 ;  /* 0x00000001ff3b7803 */ /* 0x000fe40000000000 */
[----:B------:R-:W-:Y:S01]  /*0ce0*/  IADD3 R11, PT, PT, R11, 0x1e0, RZ ;  /* 0x000001e00b0b7810 */ /* 0x000fe20007ffe0ff */
[----:B------:R-:W5:Y:S01]  /*0cf0*/  @!P5 LDG.E R14, desc[UR34][R8.64+0x180] ;  /* 0x00018022080ed981 */ /* 0x000f62000c1e1900 */
[----:B------:R-:W-:-:S02]  /*0d00*/  ISETP.GE.AND P2, PT, R34, UR8, PT ;  /* 0x0000000822007c0c */ /* 0x000fc4000bf46270 */
[----:B------:R-:W-:Y:S01]  /*0d10*/  MOV R24, RZ ;  /* 0x000000ff00187202 */ /* 0x000fe20000000f00 */
[----:B------:R-:W2:Y:S01]  /*0d20*/  @!P6 LDG.E R13, desc[UR34][R8.64+0x100] ;  /* 0x00010022080de981 */ /* 0x000ea2000c1e1900 */
[----:B------:R-:W-:-:S03]  /*0d30*/  MOV R28, RZ ;  /* 0x000000ff001c7202 */ /* 0x000fc60000000f00 */
[----:B------:R-:W5:Y:S01]  /*0d40*/  @!P0 LDG.E R19, desc[UR34][R8.64+0x400] ;  /* 0x0004002208138981 */ /* 0x000f62000c1e1900 */
[----:B------:R-:W-:Y:S02]  /*0d50*/  ISETP.GE.AND P0, PT, R30, UR8, PT ;  /* 0x000000081e007c0c */ /* 0x000fe4000bf06270 */
[----:B------:R-:W-:Y:S01]  /*0d60*/  ISETP.GE.AND P3, PT, R36, UR8, PT ;  /* 0x0000000824007c0c */ /* 0x000fe2000bf66270 */
[----:B------:R-:W5:Y:S01]  /*0d70*/  @!P1 LDG.E R21, desc[UR34][R8.64+0x500] ;  /* 0x0005002208159981 */ /* 0x000f62000c1e1900 */
[----:B------:R-:W-:Y:S02]  /*0d80*/  ISETP.GE.AND P4, PT, R38, UR8, PT ;  /* 0x0000000826007c0c */ /* 0x000fe4000bf86270 */
[----:B------:R-:W-:Y:S01]  /*0d90*/  ISETP.GE.AND P5, PT, R25, UR8, PT ;  /* 0x0000000819007c0c */ /* 0x000fe2000bfa6270 */
[----:B------:R-:W5:Y:S01]  /*0da0*/  @!P2 LDG.E R22, desc[UR34][R8.64+0x580] ;  /* 0x000580220816a981 */ /* 0x000f62000c1e1900 */
[----:B------:R-:W-:-:S05]  /*0db0*/  ISETP.GE.AND P6, PT, R11, UR8, PT ;  /* 0x000000080b007c0c */ /* 0x000fca000bfc6270 */
[----:B------:R-:W5:Y:S04]  /*0dc0*/  @!P0 LDG.E R20, desc[UR34][R8.64+0x480] ;  /* 0x0004802208148981 */ /* 0x000f68000c1e1900 */
[----:B------:R-:W5:Y:S04]  /*0dd0*/  @!P3 LDG.E R24, desc[UR34][R8.64+0x600] ;  /* 0x000600220818b981 */ /* 0x000f68000c1e1900 */
[----:B------:R-:W5:Y:S04]  /*0de0*/  @!P4 LDG.E R26, desc[UR34][R8.64+0x680] ;  /* 0x00068022081ac981 */ /* 0x000f68000c1e1900 */
[----:B------:R-:W5:Y:S04]  /*0df0*/  @!P5 LDG.E R23, desc[UR34][R8.64+0x700] ;  /* 0x000700220817d981 */ /* 0x000f68000c1e1900 */
[----:B------:R0:W5:Y:S01]  /*0e00*/  @!P6 LDG.E R28, desc[UR34][R8.64+0x780] ;  /* 0x00078022081ce981 */ /* 0x000162000c1e1900 */
[----:B------:R-:W1:Y:S01]  /*0e10*/  S2R R182, SR_TID.X ;  /* 0x0000000000b67919 */ /* 0x000e620000002100 */
[----:B------:R-:W0:Y:S01]  /*0e20*/  S2R R105, SR_LANEID ;  /* 0x0000000000697919 */ /* 0x000e220000000000 */
[----:B------:R-:W0:Y:S01]  /*0e30*/  S2UR UR8, SR_CgaCtaId ;  /* 0x00000000000879c3 */ /* 0x000e220000008800 */
[----:B------:R-:W-:Y:S01]  /*0e40*/  UMOV UR28, 0x400 ;  /* 0x00000400001c7882 */ /* 0x000fe20000000000 */
[----:B------:R-:W-:-:S02]  /*0e50*/  P2R R43, PR, RZ, 0x1 ;  /* 0x00000001ff2b7803 */ /* 0x000fc40000000000 */
[----:B------:R-:W-:-:S04]  /*0e60*/  ISETP.NE.AND P0, PT, R59, RZ, PT ;  /* 0x000000ff3b00720c */ /* 0x000fc80003f05270 */
[----:B------:R-:W-:Y:S02]  /*0e70*/  P2R R41, PR, RZ, 0x1 ;  /* 0x00000001ff297803 */ /* 0x000fe40000000000 */
[----:B-1----:R-:W-:-:S04]  /*0e80*/  SHF.L.U32 R11, R182, 0x4, RZ ;  /* 0x00000004b60b7819 */ /* 0x002fc800000006ff */
[----:B------:R-:W-:-:S04]  /*0e90*/  LOP3.LUT R30, R11, 0x3e00, RZ, 0xc0, !PT ;  /* 0x00003e000b1e7812 */ /* 0x000fc800078ec0ff */
[----:B0-----:R-:W-:Y:S01]  /*0ea0*/  IADD3 R11, PT, PT, R30, R105, RZ ;  /* 0x000000691e0b7210 */ /* 0x001fe20007ffe0ff */
[----:B------:R-:W-:Y:S01]  /*0eb0*/  ULEA UR28, UR8, UR28, 0x18 ;  /* 0x0000001c081c7291 */ /* 0x000fe2000f8ec0ff */
[----:B------:R-:W-:Y:S01]  /*0ec0*/  ISETP.NE.AND P0, PT, R58, RZ, PT ;  /* 0x000000ff3a00720c */ /* 0x000fe20003f05270 */
[----:B------:R-:W0:Y:S01]  /*0ed0*/  LDCU UR8, c[0x0][0x38c] ;  /* 0x00007180ff0877ac */ /* 0x000e220008000800 */
[C---:B------:R-:W-:Y:S02]  /*0ee0*/  IADD3 R30, PT, PT, R11.reuse, 0x20, RZ ;  /* 0x000000200b1e7810 */ /* 0x040fe40007ffe0ff */
[C---:B------:R-:W-:Y:S02]  /*0ef0*/  IADD3 R8, PT, PT, R11.reuse, 0x40, RZ ;  /* 0x000000400b087810 */ /* 0x040fe40007ffe0ff */
[C---:B------:R-:W-:Y:S02]  /*0f00*/  IADD3 R32, PT, PT, R11.reuse, 0x60, RZ ;  /* 0x000000600b207810 */ /* 0x040fe40007ffe0ff */
[----:B------:R-:W-:-:S02]  /*0f10*/  LEA.HI.SX32 R25, R11, R11, 0x1b ;  /* 0x0000000b0b197211 */ /* 0x000fc400078fdaff */
[C---:B------:R-:W-:Y:S02]  /*0f20*/  IADD3 R34, PT, PT, R11.reuse, 0x80, RZ ;  /* 0x000000800b227810 */ /* 0x040fe40007ffe0ff */
[C---:B------:R-:W-:Y:S02]  /*0f30*/  IADD3 R36, PT, PT, R11.reuse, 0xa0, RZ ;  /* 0x000000a00b247810 */ /* 0x040fe40007ffe0ff */
[-C--:B------:R-:W-:Y:S02]  /*0f40*/  LEA.HI.SX32 R30, R30, R11.reuse, 0x1b ;  /* 0x0000000b1e1e7211 */ /* 0x080fe400078fdaff */
[C---:B------:R-:W-:Y:S02]  /*0f50*/  IADD3 R38, PT, PT, R11.reuse, 0xc0, RZ ;  /* 0x000000c00b267810 */ /* 0x040fe40007ffe0ff */
[----:B------:R-:W-:Y:S02]  /*0f60*/  LEA.HI.SX32 R8, R8, R11, 0x1b ;  /* 0x0000000b08087211 */ /* 0x000fe400078fdaff */
[----:B------:R-:W-:-:S02]  /*0f70*/  IADD3 R40, PT, PT, R11, 0xe0, RZ ;  /* 0x000000e00b287810 */ /* 0x000fc40007ffe0ff */
[-C--:B------:R-:W-:Y:S02]  /*0f80*/  LEA.HI.SX32 R32, R32, R11.reuse, 0x1b ;  /* 0x0000000b20207211 */ /* 0x080fe400078fdaff */
[----:B------:R-:W-:Y:S02]  /*0f90*/  IADD3 R42, PT, PT, R11, 0x100, RZ ;  /* 0x000001000b2a7810 */ /* 0x000fe40007ffe0ff */
[----:B------:R-:W-:Y:S02]  /*0fa0*/  LEA R62, R25, UR28, 0x2 ;  /* 0x0000001c193e7c11 */ /* 0x000fe4000f8e10ff */
[-C--:B------:R-:W-:Y:S02]  /*0fb0*/  LEA.HI.SX32 R34, R34, R11.reuse, 0x1b ;  /* 0x0000000b22227211 */ /* 0x080fe400078fdaff */
[----:B------:R-:W-:Y:S02]  /*0fc0*/  IADD3 R44, PT, PT, R11, 0x120, RZ ;  /* 0x000001200b2c7810 */ /* 0x000fe40007ffe0ff */
[----:B------:R-:W-:-:S02]  /*0fd0*/  LEA.HI.SX32 R36, R36, R11, 0x1b ;  /* 0x0000000b24247211 */ /* 0x000fc400078fdaff */
[----:B------:R-:W-:Y:S02]  /*0fe0*/  LEA R61, R30, UR28, 0x2 ;  /* 0x0000001c1e3d7c11 */ /* 0x000fe4000f8e10ff */
[C---:B------:R-:W-:Y:S02]  /*0ff0*/  IADD3 R46, PT, PT, R11.reuse, 0x140, RZ ;  /* 0x000001400b2e7810 */ /* 0x040fe40007ffe0ff */
[----:B------:R-:W-:Y:S02]  /*1000*/  LEA.HI.SX32 R38, R38, R11, 0x1b ;  /* 0x0000000b26267211 */ /* 0x000fe400078fdaff */
[----:B------:R-:W-:Y:S02]  /*1010*/  LEA R250, R8, UR28, 0x2 ;  /* 0x0000001c08fa7c11 */ /* 0x000fe4000f8e10ff */
[----:B------:R-:W-:Y:S02]  /*1020*/  P2R R39, PR, RZ, 0x1 ;  /* 0x00000001ff277803 */ /* 0x000fe40000000000 */
[----:B------:R-:W-:-:S02]  /*1030*/  IADD3 R48, PT, PT, R11, 0x160, RZ ;  /* 0x000001600b307810 */ /* 0x000fc40007ffe0ff */
[-C--:B------:R-:W-:Y:S02]  /*1040*/  LEA.HI.SX32 R40, R40, R11.reuse, 0x1b ;  /* 0x0000000b28287211 */ /* 0x080fe400078fdaff */
[----:B------:R-:W-:Y:S02]  /*1050*/  LEA R249, R32, UR28, 0x2 ;  /* 0x0000001c20f97c11 */ /* 0x000fe4000f8e10ff */
[----:B------:R-:W-:Y:S02]  /*1060*/  ISETP.NE.AND P0, PT, R57, RZ, PT ;  /* 0x000000ff3900720c */ /* 0x000fe40003f05270 */
[----:B------:R-:W-:Y:S02]  /*1070*/  IADD3 R50, PT, PT, R11, 0x180, RZ ;  /* 0x000001800b327810 */ /* 0x000fe40007ffe0ff */
[----:B------:R-:W-:Y:S02]  /*1080*/  LEA.HI.SX32 R42, R42, R11, 0x1b ;  /* 0x0000000b2a2a7211 */ /* 0x000fe400078fdaff */
[----:B------:R-:W-:-:S02]  /*1090*/  LEA R244, R34, UR28, 0x2 ;  /* 0x0000001c22f47c11 */ /* 0x000fc4000f8e10ff */
[----:B------:R-:W-:Y:S02]  /*10a0*/  IADD3 R52, PT, PT, R11, 0x1a0, RZ ;  /* 0x000001a00b347810 */ /* 0x000fe40007ffe0ff */
[----:B------:R-:W-:Y:S02]  /*10b0*/  LEA.HI.SX32 R44, R44, R11, 0x1b ;  /* 0x0000000b2c2c7211 */ /* 0x000fe400078fdaff */
[----:B------:R-:W-:Y:S02]  /*10c0*/  LEA R243, R36, UR28, 0x2 ;  /* 0x0000001c24f37c11 */ /* 0x000fe4000f8e10ff */
[----:B------:R-:W-:Y:S02]  /*10d0*/  IADD3 R3, PT, PT, R3, R105, RZ ;  /* 0x0000006903037210 */ /* 0x000fe40007ffe0ff */
[----:B------:R-:W-:Y:S02]  /*10e0*/  IADD3 R54, PT, PT, R11, 0x1c0, RZ ;  /* 0x000001c00b367810 */ /* 0x000fe40007ffe0ff */
[----:B------:R-:W-:-:S02]  /*10f0*/  LEA.HI.SX32 R46, R46, R11, 0x1b ;  /* 0x0000000b2e2e7211 */ /* 0x000fc400078fdaff */
[----:B------:R-:W-:Y:S02]  /*1100*/  LEA R242, R38, UR28, 0x2 ;  /* 0x0000001c26f27c11 */ /* 0x000fe4000f8e10ff */
[----:B------:R-:W-:Y:S02]  /*1110*/  IADD3 R56, PT, PT, R11, 0x1e0, RZ ;  /* 0x000001e00b387810 */ /* 0x000fe40007ffe0ff */
[-C--:B------:R-:W-:Y:S02]  /*1120*/  LEA.HI.SX32 R48, R48, R11.reuse, 0x1b ;  /* 0x0000000b30307211 */ /* 0x080fe400078fdaff */
[----:B------:R-:W-:Y:S02]  /*1130*/  LEA R241, R40, UR28, 0x2 ;  /* 0x0000001c28f17c11 */ /* 0x000fe4000f8e10ff */
[----:B------:R-:W-:Y:S02]  /*1140*/  P2R R37, PR, RZ, 0x1 ;  /* 0x00000001ff257803 */ /* 0x000fe40000000000 */
[----:B------:R-:W-:-:S02]  /*1150*/  LEA.HI.SX32 R50, R50, R11, 0x1b ;  /* 0x0000000b32327211 */ /* 0x000fc400078fdaff */
[----:B------:R-:W-:Y:S02]  /*1160*/  LEA R240, R42, UR28, 0x2 ;  /* 0x0000001c2af07c11 */ /* 0x000fe4000f8e10ff */
[----:B------:R-:W-:Y:S02]  /*1170*/  ISETP.NE.AND P0, PT, R55, RZ, PT ;  /* 0x000000ff3700720c */ /* 0x000fe40003f05270 */
[-C--:B------:R-:W-:Y:S02]  /*1180*/  LEA.HI.SX32 R52, R52, R11.reuse, 0x1b ;  /* 0x0000000b34347211 */ /* 0x080fe400078fdaff */
[----:B------:R-:W-:Y:S02]  /*1190*/  LEA R239, R44, UR28, 0x2 ;  /* 0x0000001c2cef7c11 */ /* 0x000fe4000f8e10ff */
[----:B------:R-:W-:Y:S02]  /*11a0*/  SHF.L.U32 R3, R3, 0x4, RZ ;  /* 0x0000000403037819 */ /* 0x000fe400000006ff */
[----:B------:R-:W-:-:S02]  /*11b0*/  LEA.HI.SX32 R54, R54, R11, 0x1b ;  /* 0x0000000b36367211 */ /* 0x000fc400078fdaff */
[----:B------:R-:W-:Y:S02]  /*11c0*/  LEA R238, R46, UR28, 0x2 ;  /* 0x0000001c2eee7c11 */ /* 0x000fe4000f8e10ff */
[----:B------:R-:W-:Y:S02]  /*11d0*/  LEA.HI.SX32 R56, R56, R11, 0x1b ;  /* 0x0000000b38387211 */ /* 0x000fe400078fdaff */
[----:B------:R-:W-:Y:S02]  /*11e0*/  LEA R237, R48, UR28, 0x2 ;  /* 0x0000001c30ed7c11 */ /* 0x000fe4000f8e10ff */
[----:B------:R-:W-:Y:S02]  /*11f0*/  LEA R229, R50, UR28, 0x2 ;  /* 0x0000001c32e57c11 */ /* 0x000fe4000f8e10ff */
[----:B------:R-:W-:Y:S02]  /*1200*/  P2R R35, PR, RZ, 0x1 ;  /* 0x00000001ff237803 */ /* 0x000fe40000000000 */
[----:B------:R-:W-:-:S02]  /*1210*/  LEA R225, R52, UR28, 0x2 ;  /* 0x0000001c34e17c11 */ /* 0x000fc4000f8e10ff */
[----:B------:R-:W-:Y:S02]  /*1220*/  LEA.HI.SX32 R102, R3, R3, 0x1b ;  /* 0x0000000303667211 */ /* 0x000fe400078fdaff */
[----:B------:R-:W-:Y:S02]  /*1230*/  ISETP.NE.AND P0, PT, R53, RZ, PT ;  /* 0x000000ff3500720c */ /* 0x000fe40003f05270 */
[----:B------:R-:W-:Y:S02]  /*1240*/  LEA R104, R54, UR28, 0x2 ;  /* 0x0000001c36687c11 */ /* 0x000fe4000f8e10ff */
[----:B------:R-:W-:Y:S02]  /*1250*/  LEA R103, R56, UR28, 0x2 ;  /* 0x0000001c38677c11 */ /* 0x000fe4000f8e10ff */
[----:B------:R-:W-:Y:S02]  /*1260*/  LEA R102, R102, UR28, 0x2 ;  /* 0x0000001c66667c11 */ /* 0x000fe4000f8e10ff */
[----:B------:R-:W-:-:S02]  /*1270*/  P2R R33, PR, RZ, 0x1 ;  /* 0x00000001ff217803 */ /* 0x000fc40000000000 */
        /* <DEDUP_REMOVED lines=8> */
[----:B---3--:R1:W-:Y:S04]  /*1300*/  STS [R62], R10 ;  /* 0x0000000a3e007388 */ /* 0x0083e80000000800 */
[----:B----4-:R-:W-:Y:S04]  /*1310*/  STS [R61+0x80], R12 ;  /* 0x0000800c3d007388 */ /* 0x010fe80000000800 */
[----:B--2---:R2:W-:Y:S04]  /*1320*/  STS [R250+0x100], R13 ;  /* 0x0001000dfa007388 */ /* 0x0045e80000000800 */
[----:B-----5:R-:W-:Y:S04]  /*1330*/  STS [R249+0x180], R14 ;  /* 0x0001800ef9007388 */ /* 0x020fe80000000800 */
[----:B------:R3:W-:Y:S04]  /*1340*/  STS [R244+0x200], R15 ;  /* 0x0002000ff4007388 */ /* 0x0007e80000000800 */
[----:B------:R-:W-:Y:S04]  /*1350*/  STS [R243+0x280], R16 ;  /* 0x00028010f3007388 */ /* 0x000fe80000000800 */
[----:B------:R4:W-:Y:S04]  /*1360*/  STS [R242+0x300], R17 ;  /* 0x00030011f2007388 */ /* 0x0009e80000000800 */
[----:B------:R-:W-:Y:S04]  /*1370*/  STS [R241+0x380], R18 ;  /* 0x00038012f1007388 */ /* 0x000fe80000000800 */
[----:B------:R-:W-:Y:S04]  /*1380*/  STS [R240+0x400], R19 ;  /* 0x00040013f0007388 */ /* 0x000fe80000000800 */
[----:B------:R5:W-:Y:S04]  /*1390*/  STS [R239+0x480], R20 ;  /* 0x00048014ef007388 */ /* 0x000be80000000800 */
[----:B------:R-:W-:Y:S04]  /*13a0*/  STS [R238+0x500], R21 ;  /* 0x00050015ee007388 */ /* 0x000fe80000000800 */
[----:B------:R0:W-:Y:S04]  /*13b0*/  STS [R237+0x580], R22 ;  /* 0x00058016ed007388 */ /* 0x0001e80000000800 */
[----:B------:R0:W-:Y:S04]  /*13c0*/  STS [R229+0x600], R24 ;  /* 0x00060018e5007388 */ /* 0x0001e80000000800 */
        /* <DEDUP_REMOVED lines=21> */
[----:B------:R-:W-:-:S05]  /*1520*/  HFMA2 R11, -RZ, RZ, 0, 0 ;  /* 0x00000000ff0b7431 */ /* 0x000fca00000001ff */
[----:B------:R-:W5:Y:S01]  /*1530*/  @!P0 LDG.E R8, desc[UR34][R6.64] ;  /* 0x0000002206088981 */ /* 0x000f62000c1e1900 */
[----:B------:R-:W-:-:S13]  /*1540*/  ISETP.NE.AND P0, PT, R27, RZ, PT ;  /* 0x000000ff1b00720c */ /* 0x000fda0003f05270 */
[----:B------:R-:W5:Y:S01]  /*1550*/  @!P0 LDG.E R9, desc[UR34][R6.64+0x80] ;  /* 0x0000802206098981 */ /* 0x000f62000c1e1900 */
[----:B------:R-:W-:Y:S02]  /*1560*/  ISETP.NE.AND P0, PT, R29, RZ, PT ;  /* 0x000000ff1d00720c */ /* 0x000fe40003f05270 */
[----:B-1----:R-:W-:-:S11]  /*1570*/  MOV R10, RZ ;  /* 0x000000ff000a7202 */ /* 0x002fd60000000f00 */
[----:B------:R-:W5:Y:S01]  /*1580*/  @!P0 LDG.E R11, desc[UR34][R6.64+0x100] ;  /* 0x00010022060b8981 */ /* 0x000f62000c1e1900 */
[----:B------:R-:W-:Y:S02]  /*1590*/  ISETP.NE.AND P0, PT, R31, RZ, PT ;  /* 0x000000ff1f00720c */ /* 0x000fe40003f05270 */
[----:B--2---:R-:W-:-:S11]  /*15a0*/  CS2R R12, SRZ ;  /* 0x00000000000c7805 */ /* 0x004fd6000001ff00 */
[----:B------:R-:W2:Y:S01]  /*15b0*/  @!P0 LDG.E R10, desc[UR34][R6.64+0x180] ;  /* 0x00018022060a8981 */ /* 0x000ea2000c1e1900 */
[----:B------:R-:W-:-:S13]  /*15c0*/  ISETP.NE.AND P0, PT, R33, RZ, PT ;  /* 0x000000ff2100720c */ /* 0x000fda0003f05270 */
[----:B------:R-:W2:Y:S01]  /*15d0*/  @!P0 LDG.E R13, desc[UR34][R6.64+0x200] ;  /* 0x00020022060d8981 */ /* 0x000ea2000c1e1900 */
[----:B------:R-:W-:Y:S02]  /*15e0*/  ISETP.NE.AND P0, PT, R35, RZ, PT ;  /* 0x000000ff2300720c */ /* 0x000fe40003f05270 */
[----:B---3--:R-:W-:-:S11]  /*15f0*/  CS2R R14, SRZ ;  /* 0x00000000000e7805 */ /* 0x008fd6000001ff00 */
[----:B------:R-:W3:Y:S01]  /*1600*/  @!P0 LDG.E R12, desc[UR34][R6.64+0x280] ;  /* 0x00028022060c8981 */ /* 0x000ee2000c1e1900 */
[----:B------:R-:W-:-:S13]  /*1610*/  ISETP.NE.AND P0, PT, R37, RZ, PT ;  /* 0x000000ff2500720c */ /* 0x000fda0003f05270 */
[----:B------:R-:W3:Y:S01]  /*1620*/  @!P0 LDG.E R15, desc[UR34][R6.64+0x300] ;  /* 0x00030022060f8981 */ /* 0x000ee2000c1e1900 */
[----:B------:R-:W-:Y:S02]  /*1630*/  ISETP.NE.AND P0, PT, R39, RZ, PT ;  /* 0x000000ff2700720c */ /* 0x000fe40003f05270 */
[----:B----4-:R-:W-:-:S11]  /*1640*/  CS2R R16, SRZ ;  /* 0x0000000000107805 */ /* 0x010fd6000001ff00 */
[----:B------:R-:W4:Y:S01]  /*1650*/  @!P0 LDG.E R14, desc[UR34][R6.64+0x380] ;  /* 0x00038022060e8981 */ /* 0x000f22000c1e1900 */
[----:B------:R-:W-:Y:S01]  /*1660*/  ISETP.NE.AND P0, PT, R41, RZ, PT ;  /* 0x000000ff2900720c */ /* 0x000fe20003f05270 */
[----:B-----5:R-:W-:Y:S01]  /*1670*/  HFMA2 R20, -RZ, RZ, 0, 0 ;  /* 0x00000000ff147431 */ /* 0x020fe200000001ff */
[----:B------:R-:W-:Y:S01]  /*1680*/  CS2R R18, SRZ ;  /* 0x0000000000127805 */ /* 0x000fe2000001ff00 */
[----:B------:R-:W-:Y:S01]  /*1690*/  HFMA2 R3, -RZ, RZ, 0, 0 ;  /* 0x00000000ff037431 */ /* 0x000fe200000001ff */
[----:B0-----:R-:W-:Y:S02]  /*16a0*/  MOV R22, RZ ;  /* 0x000000ff00167202 */ /* 0x001fe40000000f00 */
[----:B------:R-:W-:Y:S02]  /*16b0*/  MOV R24, RZ ;  /* 0x000000ff00187202 */ /* 0x000fe40000000f00 */
        /* <DEDUP_REMOVED lines=8> */
[----:B------:R0:W5:Y:S01]  /*1740*/  @!P6 LDG.E R24, desc[UR34][R6.64+0x780] ;  /* 0x000780220618e981 */ /* 0x000162000c1e1900 */
        /* <DEDUP_REMOVED lines=20> */
[----:B------:R-:W-:Y:S04]  /*1890*/  STS [R61+0x80], R9 ;  /* 0x000080093d007388 */ /* 0x000fe80000000800 */
[----:B------:R-:W-:Y:S04]  /*18a0*/  STS [R250+0x100], R11 ;  /* 0x0001000bfa007388 */ /* 0x000fe80000000800 */
[----:B--2---:R-:W-:Y:S04]  /*18b0*/  STS [R249+0x180], R10 ;  /* 0x0001800af9007388 */ /* 0x004fe80000000800 */
[----:B------:R-:W-:Y:S04]  /*18c0*/  STS [R244+0x200], R13 ;  /* 0x0002000df4007388 */ /* 0x000fe80000000800 */
[----:B---3--:R-:W-:Y:S04]  /*18d0*/  STS [R243+0x280], R12 ;  /* 0x0002800cf3007388 */ /* 0x008fe80000000800 */
[----:B------:R-:W-:Y:S04]  /*18e0*/  STS [R242+0x300], R15 ;  /* 0x0003000ff2007388 */ /* 0x000fe80000000800 */
[----:B----4-:R-:W-:Y:S04]  /*18f0*/  STS [R241+0x380], R14 ;  /* 0x0003800ef1007388 */ /* 0x010fe80000000800 */
[----:B-----5:R-:W-:Y:S04]  /*1900*/  STS [R240+0x400], R17 ;  /* 0x00040011f0007388 */ /* 0x020fe80000000800 */
[----:B------:R-:W-:Y:S04]  /*1910*/  STS [R239+0x480], R16 ;  /* 0x00048010ef007388 */ /* 0x000fe80000000800 */
[----:B------:R-:W-:Y:S04]  /*1920*/  STS [R238+0x500], R19 ;  /* 0x00050013ee007388 */ /* 0x000fe80000000800 */
[----:B------:R-:W-:Y:S04]  /*1930*/  STS [R237+0x580], R18 ;  /* 0x00058012ed007388 */ /* 0x000fe80000000800 */
        /* <DEDUP_REMOVED lines=22> */
[----:B0-----:R-:W-:-:S05]  /*1aa0*/  HFMA2 R3, -RZ, RZ, 0, 0 ;  /* 0x00000000ff037431 */ /* 0x001fca00000001ff */
[----:B------:R-:W2:Y:S01]  /*1ab0*/  @!P0 LDG.E R6, desc[UR34][R4.64] ;  /* 0x0000002204068981 */ /* 0x000ea2000c1e1900 */
[----:B------:R-:W-:-:S13]  /*1ac0*/  ISETP.NE.AND P0, PT, R34, RZ, PT ;  /* 0x000000ff2200720c */ /* 0x000fda0003f05270 */
[----:B------:R-:W3:Y:S01]  /*1ad0*/  @!P0 LDG.E R3, desc[UR34][R4.64+0x80] ;  /* 0x0000802204038981 */ /* 0x000ee2000c1e1900 */
[----:B------:R-:W-:Y:S02]  /*1ae0*/  ISETP.NE.AND P0, PT, R35, RZ, PT ;  /* 0x000000ff2300720c */ /* 0x000fe40003f05270 */
[----:B------:R-:W-:-:S11]  /*1af0*/  CS2R R8, SRZ ;  /* 0x0000000000087805 */ /* 0x000fd6000001ff00 */
[----:B------:R-:W4:Y:S01]  /*1b00*/  @!P0 LDG.E R7, desc[UR34][R4.64+0x100] ;  /* 0x0001002204078981 */ /* 0x000f22000c1e1900 */
        /* <DEDUP_REMOVED lines=13> */
[----:B------:R-:W-:Y:S01]  /*1be0*/  CS2R R14, SRZ ;  /* 0x00000000000e7805 */ /* 0x000fe2000001ff00 */
[----:B------:R-:W-:Y:S01]  /*1bf0*/  HFMA2 R36, -RZ, RZ, 0, 0 ;  /* 0x00000000ff247431 */ /* 0x000fe200000001ff */
[----:B------:R-:W-:Y:S02]  /*1c00*/  CS2R R16, SRZ ;  /* 0x0000000000107805 */ /* 0x000fe4000001ff00 */
[----:B------:R-:W-:Y:S02]  /*1c10*/  MOV R34, RZ ;  /* 0x000000ff00227202 */ /* 0x000fe40000000f00 */
[----:B------:R-:W-:Y:S01]  /*1c20*/  MOV R38, RZ ;  /* 0x000000ff00267202 */ /* 0x000fe20000000f00 */
        /* <DEDUP_REMOVED lines=8> */
[----:B------:R-:W5:Y:S04]  /*1cb0*/  @!P6 LDG.E R38, desc[UR34][R4.64+0x780] ;  /* 0x000780220426e981 */ /* 0x000f68000c1e1900 */
[----:B------:R-:W-:Y:S04]  /*1cc0*/  STL [R1+0x4], R62 ;  /* 0x0000043e01007387 */ /* 0x000fe80000100800 */
[----:B------:R-:W-:Y:S01]  /*1cd0*/  STL [R1], R61 ;  /* 0x0000003d01007387 */ /* 0x000fe20000100800 */
        /* <DEDUP_REMOVED lines=56> */
[----:B---3--:R-:W-:-:S04]  /*2060*/  FFMA.FTZ R15, R87, R62, R16 ;  /* 0x0000003e570f7223 */ /* 0x008fc80000010010 */
[----:B----4-:R-:W-:-:S05]  /*2070*/  FFMA.FTZ R15, R86, R63, R15 ;  /* 0x0000003f560f7223 */ /* 0x010fca000001000f */
[----:B------:R0:W-:Y:S01]  /*2080*/  STL [R1+0xc], R15 ;  /* 0x00000c0f01007387 */ /* 0x0001e20000100800 */
        /* <DEDUP_REMOVED lines=16> */
[----:B------:R-:W-:Y:S06]  /*2190*/  BAR.SYNC.DEFER_BLOCKING 0x0 ;  /* 0x0000000000007b1d */ /* 0x000fec0000010000 */
[----:B0-----:R-:W-:Y:S05]  /*21a0*/  BRA.U !UP0, `(.L_x_587) ;  /* 0x00000099088c7547 */ /* 0x001fea000b800000 */
[----:B------:R-:W0:Y:S01]  /*21b0*/  S2UR UR8, SR_CTAID.Y ;  /* 0x00000000000879c3 */ /* 0x000e220000002600 */
[----:B------:R-:W0:Y:S01]  /*21c0*/  LDCU.64 UR28, c[0x0][0x3a0] ;  /* 0x00007400ff1c77ac */ /* 0x000e220008000a00 */
[----:B------:R-:W-:Y:S01]  /*21d0*/  SHF.L.U32 R64, R182, 0x5, RZ ;  /* 0x00000005b6407819 */ /* 0x000fe200000006ff */
[----:B------:R-:W-:Y:S01]  /*21e0*/  FADD.FTZ R17, R3, R3 ;  /* 0x0000000303117221 */ /* 0x000fe20000010000 */
[----:B------:R-:W-:Y:S01]  /*21f0*/  LOP3.LUT R2, R2, 0xfffffffb, RZ, 0xc0, !PT ;  /* 0xfffffffb02027812 */ /* 0x000fe200078ec0ff */
[----:B------:R-:W1:Y:S01]  /*2200*/  LDCU.64 UR30, c[0x0][0x3b8] ;  /* 0x00007700ff1e77ac */ /* 0x000e620008000a00 */
[----:B------:R-:W-:Y:S01]  /*2210*/  LOP3.LUT R3, R64, 0x7c1f, R182, 0xc8, !PT ;  /* 0x00007c1f40037812 */ /* 0x000fe200078ec8b6 */
[----:B------:R-:W-:Y:S01]  /*2220*/  FADD.FTZ R16, R6, R6 ;  /* 0x0000000606107221 */ /* 0x000fe20000010000 */
[----:B------:R-:W-:Y:S01]  /*2230*/  FADD.FTZ R15, R5, R5 ;  /* 0x00000005050f7221 */ /* 0x000fe20000010000 */
[----:B------:R-:W-:Y:S01]  /*2240*/  UISETP.NE.AND UP0, UPT, UR15, 0x1, UPT ;  /* 0x000000010f00788c */ /* 0x000fe2000bf05270 */
[----:B------:R-:W-:Y:S01]  /*2250*/  FADD.FTZ R33, R33, UR6 ;  /* 0x0000000621217e21 */ /* 0x000fe20008010000 */
        /* <DEDUP_REMOVED lines=9> */
[----:B------:R-:W-:Y:S01]  /*22f0*/  FADD.FTZ R0, R4, R4 ;  /* 0x0000000404007221 */ /* 0x000fe20000010000 */
[----:B------:R-:W-:Y:S01]  /*2300*/  FADD.FTZ R25, R25, UR6 ;  /* 0x0000000619197e21 */ /* 0x000fe20008010000 */
[----:B------:R-:W-:Y:S01]  /*2310*/  FADD.FTZ R24, R24, UR6 ;  /* 0x0000000618187e21 */ /* 0x000fe20008010000 */
[----:B------:R-:W-:Y:S01]  /*2320*/  FADD.FTZ R23, R23, UR6 ;  /* 0x0000000617177e21 */ /* 0x000fe20008010000 */
[----:B0-----:R-:W-:Y:S01]  /*2330*/  UIMAD.WIDE.U32 UR12, UR8, UR28, URZ ;  /* 0x0000001c080c72a5 */ /* 0x001fe2000f8e00ff */
[----:B------:R-:W-:Y:S01]  /*2340*/  FADD.FTZ R22, R22, UR6 ;  /* 0x0000000616167e21 */ /* 0x000fe20008010000 */
[----:B-1----:R-:W-:Y:S01]  /*2350*/  UIMAD.WIDE.U32 UR10, UR8, UR30, URZ ;  /* 0x0000001e080a72a5 */ /* 0x002fe2000f8e00ff */
[----:B------:R-:W-:Y:S01]  /*2360*/  FADD.FTZ R21, R21, UR6 ;  /* 0x0000000615157e21 */ /* 0x000fe20008010000 */
[----:B------:R-:W-:Y:S01]  /*2370*/  UIMAD UR29, UR8, UR29, UR13 ;  /* 0x0000001d081d72a4 */ /* 0x000fe2000f8e020d */
[----:B------:R-:W-:Y:S01]  /*2380*/  FADD.FTZ R20, R20, UR6 ;  /* 0x0000000614147e21 */ /* 0x000fe20008010000 */
[----:B------:R-:W-:Y:S01]  /*2390*/  UIMAD UR31, UR8, UR31, UR11 ;  /* 0x0000001f081f72a4 */ /* 0x000fe2000f8e020b */
[----:B------:R-:W-:Y:S01]  /*23a0*/  FADD.FTZ R19, R19, UR6 ;  /* 0x0000000613137e21 */ /* 0x000fe20008010000 */
[----:B------:R-:W-:Y:S01]  /*23b0*/  USHF.L.U32 UR8, UR15, 0xc, URZ ;  /* 0x0000000c0f087899 */ /* 0x000fe200080006ff */
[----:B------:R-:W-:Y:S01]  /*23c0*/  FADD.FTZ R18, R18, UR6 ;  /* 0x0000000612127e21 */ /* 0x000fe20008010000 */
[----:B------:R-:W-:Y:S01]  /*23d0*/  FADD.FTZ R14, R14, R14 ;  /* 0x0000000e0e0e7221 */ /* 0x000fe20000010000 */
[----:B------:R-:W-:Y:S01]  /*23e0*/  FADD.FTZ R13, R13, R13 ;  /* 0x0000000d0d0d7221 */ /* 0x000fe20000010000 */
[----:B------:R-:W-:Y:S01]  /*23f0*/  ULEA UR8, UR33, -UR8, 0x1 ;  /* 0x8000000821087291 */ /* 0x000fe2000f8e08ff */
[----:B------:R-:W-:Y:S01]  /*2400*/  FADD.FTZ R12, R12, R12 ;  /* 0x0000000c0c0c7221 */ /* 0x000fe20000010000 */
[----:B------:R-:W-:Y:S01]  /*2410*/  FADD.FTZ R11, R11, R11 ;  /* 0x0000000b0b0b7221 */ /* 0x000fe20000010000 */
[----:B------:R-:W-:Y:S01]  /*2420*/  FADD.FTZ R10, R10, R10 ;  /* 0x0000000a0a0a7221 */ /* 0x000fe20000010000 */
[----:B------:R-:W-:Y:S01]  /*2430*/  UIADD3 UR32, UPT, UPT, UR8, 0x1000, URZ ;  /* 0x0000100008207890 */ /* 0x000fe2000fffe0ff */
[----:B------:R-:W-:Y:S01]  /*2440*/  FADD.FTZ R9, R9, R9 ;  /* 0x0000000909097221 */ /* 0x000fe20000010000 */
[----:B------:R-:W-:Y:S01]  /*2450*/  FADD.FTZ R8, R8, R8 ;  /* 0x0000000808087221 */ /* 0x000fe20000010000 */
[----:B------:R-:W-:Y:S01]  /*2460*/  FADD.FTZ R7, R7, R7 ;  /* 0x0000000707077221 */ /* 0x000fe20000010000 */
[----:B------:R-:W-:Y:S01]  /*2470*/  FADD.FTZ R6, R60, R60 ;  /* 0x0000003c3c067221 */ /* 0x000fe20000010000 */
[----:B------:R-:W-:Y:S01]  /*2480*/  FADD.FTZ R5, R61, R61 ;  /* 0x0000003d3d057221 */ /* 0x000fe20000010000 */
[----:B------:R-:W-:Y:S01]  /*2490*/  ISETP.GE.AND P0, PT, R3, UR32, PT ;  /* 0x0000002003007c0c */ /* 0x000fe2000bf06270 */
[----:B------:R-:W-:Y:S01]  /*24a0*/  FADD.FTZ R4, R62, R62 ;  /* 0x0000003e3e047221 */ /* 0x000fe20000010000 */
[----:B------:R-:W-:Y:S01]  /*24b0*/  FADD.FTZ R3, R63, R63 ;  /* 0x0000003f3f037221 */ /* 0x000fe20000010000 */
[----:B------:R-:W-:Y:S01]  /*24c0*/  MOV R85, RZ ;  /* 0x000000ff00557202 */ /* 0x000fe20000000f00 */
[----:B------:R-:W0:Y:S01]  /*24d0*/  LDCU UR46, c[0x0][0x394] ;  /* 0x00007280ff2e77ac */ /* 0x000e220008000800 */
[----:B------:R-:W-:Y:S01]  /*24e0*/  LOP3.LUT R108, R182, 0x1f, RZ, 0xc0, !PT ;  /* 0x0000001fb66c7812 */ /* 0x000fe200078ec0ff */
[----:B------:R-:W1:Y:S01]  /*24f0*/  LDCU UR47, c[0x0][0x38c] ;  /* 0x00007180ff2f77ac */ /* 0x000e620008000800 */
[----:B------:R-:W2:Y:S06]  /*2500*/  LDCU UR30, c[0x0][0x388] ;  /* 0x00007100ff1e77ac */ /* 0x000eac0008000800 */
[----:B------:R-:W-:Y:S01]  /*2510*/  @P0 LOP3.LUT R2, R2, 0x4, RZ, 0xfc, !PT ;  /* 0x0000000402020812 */ /* 0x000fe200078efcff */
[----:B------:R-:W3:Y:S01]  /*2520*/  LDCU.64 UR42, c[0x0][0x3a8] ;  /* 0x00007500ff2a77ac */ /* 0x000ee20008000a00 */
[----:B------:R-:W4:Y:S01]  /*2530*/  LDCU.64 UR40, c[0x0][0x3c0] ;  /* 0x00007800ff2877ac */ /* 0x000f220008000a00 */
[----:B------:R-:W0:Y:S01]  /*2540*/  LDCU.64 UR38, c[0x0][0x4f0] ;  /* 0x00009e00ff2677ac */ /* 0x000e220008000a00 */
[----:B------:R-:W0:Y:S01]  /*2550*/  LDCU.64 UR44, c[0x0][0x3e0] ;  /* 0x00007c00ff2c77ac */ /* 0x000e220008000a00 */
[----:B------:R-:W0:Y:S01]  /*2560*/  LDCU.128 UR24, c[0x0][0x440] ;  /* 0x00008800ff1877ac */ /* 0x000e220008000c00 */
[----:B------:R-:W-:-:S05]  /*2570*/  UMOV UR8, URZ ;  /* 0x000000ff00087c82 */ /* 0x000fca0008000000 */
.L_x_685:
[----:B------:R-:W-:Y:S01]  /*2580*/  UMOV UR28, UR12 ;  /* 0x0000000c001c7c82 */ /* 0x000fe20008000000 */
[C---:B-1----:R-:W-:Y:S01]  /*2590*/  SHF.L.U32 R60, R182.reuse, 0x5, RZ ;  /* 0x00000005b63c7819 */ /* 0x042fe200000006ff */
[----:B---3--:R-:W-:Y:S01]  /*25a0*/  UIMAD.WIDE.U32 UR36, UR8, UR42, UR28 ;  /* 0x0000002a082472a5 */ /* 0x008fe2000f8e001c */
[----:B------:R-:W-:Y:S01]  /*25b0*/  HFMA2 R61, -RZ, RZ, 0, 0 ;  /* 0x00000000ff3d7431 */ /* 0x000fe200000001ff */
[----:B------:R-:W-:Y:S02]  /*25c0*/  SHF.L.U32 R112, R182, 0x5, RZ ;  /* 0x00000005b6707819 */ /* 0x000fe400000006ff */
[----:B------:R-:W-:Y:S01]  /*25d0*/  UIMAD UR28, UR8, UR43, UR37 ;  /* 0x0000002b081c72a4 */ /* 0x000fe2000f8e0225 */
[----:B------:R-:W-:Y:S01]  /*25e0*/  LOP3.LUT R60, R60, 0x7c1f, R182, 0xc8, !PT ;  /* 0x00007c1f3c3c7812 */ /* 0x000fe200078ec8b6 */
[----:B0-----:R-:W-:Y:S01]  /*25f0*/  ULEA UR33, UP0, UR36, UR24, 0x3 ;  /* 0x0000001824217291 */ /* 0x001fe2000f8018ff */
[----:B------:R-:W-:-:S03]  /*2600*/  LOP3.LUT P6, RZ, R2, 0x4, RZ, 0xc0, !PT ;  /* 0x0000000402ff7812 */ /* 0x000fc600078cc0ff */
[----:B------:R-:W-:Y:S02]  /*2610*/  ULEA.HI.X UR36, UR36, UR25, UR28, 0x3, UP0 ;  /* 0x0000001924247291 */ /* 0x000fe400080f1c1c */
[----:B------:R-:W-:-:S04]  /*2620*/  MOV R62, UR33 ;  /* 0x00000021003e7c02 */ /* 0x000fc80008000f00 */
[----:B------:R-:W-:-:S06]  /*2630*/  MOV R63, UR36 ;  /* 0x00000024003f7c02 */ /* 0x000fcc0008000f00 */
[----:B------:R-:W3:Y:S01]  /*2640*/  LDG.E.64 R62, desc[UR34][R62.64] ;  /* 0x000000223e3e7981 */ /* 0x000ee2000c1e1b00 */
[----:B------:R-:W-:Y:S02]  /*2650*/  LOP3.LUT R111, R108, 0x7c00, R112, 0xf8, !PT ;  /* 0x00007c006c6f7812 */ /* 0x000fe400078ef870 */
[----:B------:R-:W-:Y:S02]  /*2660*/  CS2R R76, SRZ ;  /* 0x00000000004c7805 */ /* 0x000fe4000001ff00 */
[----:B------:R-:W-:Y:S02]  /*2670*/  MOV R67, UR44 ;  /* 0x0000002c00437c02 */ /* 0x000fe40008000f00 */
[----:B------:R-:W-:Y:S02]  /*2680*/  CS2R R106, SRZ ;  /* 0x00000000006a7805 */ /* 0x000fe4000001ff00 */
[C---:B------:R-:W-:Y:S02]  /*2690*/  LOP3.LUT R64, R111.reuse, 0x20, RZ, 0xfc, !PT ;  /* 0x000000206f407812 */ /* 0x040fe400078efcff */
[----:B------:R-:W-:Y:S01]  /*26a0*/  LOP3.LUT R65, R111, 0x40, RZ, 0xfc, !PT ;  /* 0x000000406f417812 */ /* 0x000fe200078efcff */
[----:B------:R-:W-:Y:S01]  /*26b0*/  IMAD.WIDE.U32 R60, R67, UR8, R60 ;  /* 0x00000008433c7c25 */ /* 0x000fe2000f8e003c */
[----:B------:R-:W-:-:S02]  /*26c0*/  MOV R67, UR45 ;  /* 0x0000002d00437c02 */ /* 0x000fc40008000f00 */
[----:B------:R-:W-:Y:S02]  /*26d0*/  ISETP.GE.AND P3, PT, R64, UR32, PT ;  /* 0x0000002040007c0c */ /* 0x000fe4000bf66270 */
[----:B------:R-:W-:Y:S01]  /*26e0*/  ISETP.GE.AND P4, PT, R65, UR32, PT ;  /* 0x0000002041007c0c */ /* 0x000fe2000bf86270 */
[----:B------:R-:W-:Y:S01]  /*26f0*/  IMAD R61, R67, UR8, R61 ;  /* 0x00000008433d7c24 */ /* 0x000fe2000f8e023d */
[C---:B------:R-:W-:Y:S02]  /*2700*/  LOP3.LUT R65, R111.reuse, 0x60, RZ, 0xfc, !PT ;  /* 0x000000606f417812 */ /* 0x040fe400078efcff */
[----:B------:R-:W-:Y:S02]  /*2710*/  LOP3.LUT R66, R111, 0x80, RZ, 0xfc, !PT ;  /* 0x000000806f427812 */ /* 0x000fe400078efcff */
[----:B------:R-:W-:Y:S02]  /*2720*/  LEA R64, P2, R60, UR23, 0x2 ;  /* 0x000000173c407c11 */ /* 0x000fe4000f8410ff */
[----:B------:R-:W-:-:S02]  /*2730*/  ISETP.GE.AND P5, PT, R65, UR32, PT ;  /* 0x0000002041007c0c */ /* 0x000fc4000bfa6270 */
[----:B------:R-:W-:Y:S02]  /*2740*/  LOP3.LUT R67, R111, 0xa0, RZ, 0xfc, !PT ;  /* 0x000000a06f437812 */ /* 0x000fe400078efcff */
[----:B------:R-:W-:Y:S02]  /*2750*/  ISETP.GE.AND P0, PT, R66, UR32, PT ;  /* 0x0000002042007c0c */ /* 0x000fe4000bf06270 */
[----:B------:R-:W-:Y:S02]  /*2760*/  LEA.HI.X R65, R60, UR22, R61, 0x2, P2 ;  /* 0x000000163c417c11 */ /* 0x000fe400090f143d */
[----:B------:R-:W-:Y:S02]  /*2770*/  ISETP.GE.AND P2, PT, R67, UR32, PT ;  /* 0x0000002043007c0c */ /* 0x000fe4000bf46270 */
[----:B------:R-:W-:Y:S02]  /*2780*/  LOP3.LUT R60, R111, 0xc0, RZ, 0xfc, !PT ;  /* 0x000000c06f3c7812 */ /* 0x000fe400078efcff */
[----:B------:R-:W-:-:S02]  /*2790*/  CS2R R78, SRZ ;  /* 0x00000000004e7805 */ /* 0x000fc4000001ff00 */
[----:B------:R-:W-:Y:S01]  /*27a0*/  LOP3.LUT R61, R111, 0xe0, RZ, 0xfc, !PT ;  /* 0x000000e06f3d7812 */ /* 0x000fe200078efcff */
[----:B------:R-:W5:Y:S01]  /*27b0*/  @!P3 LDG.E R77, desc[UR34][R64.64+0x80] ;  /* 0x00008022404db981 */ /* 0x000f62000c1e1900 */
[----:B------:R-:W-:Y:S02]  /*27c0*/  CS2R R66, SRZ ;  /* 0x0000000000427805 */ /* 0x000fe4000001ff00 */
[----:B------:R-:W-:Y:S01]  /*27d0*/  ISETP.GE.AND P3, PT, R60, UR32, PT ;  /* 0x000000203c007c0c */ /* 0x000fe2000bf66270 */
[----:B------:R-:W2:Y:S01]  /*27e0*/  @!P4 LDG.E R106, desc[UR34][R64.64+0x100] ;  /* 0x00010022406ac981 */ /* 0x000ea2000c1e1900 */
[----:B------:R-:W-:Y:S02]  /*27f0*/  ISETP.GE.AND P4, PT, R61, UR32, PT ;  /* 0x000000203d007c0c */ /* 0x000fe4000bf86270 */
[----:B------:R-:W-:Y:S02]  /*2800*/  LOP3.LUT R60, R111, 0x100, RZ, 0xfc, !PT ;  /* 0x000001006f3c7812 */ /* 0x000fe400078efcff */
[----:B------:R-:W-:-:S02]  /*2810*/  CS2R R68, SRZ ;  /* 0x0000000000447805 */ /* 0x000fc4000001ff00 */
[C---:B------:R-:W-:Y:S01]  /*2820*/  LOP3.LUT R61, R111.reuse, 0x120, RZ, 0xfc, !PT ;  /* 0x000001206f3d7812 */ /* 0x040fe200078efcff */
[----:B------:R-:W2:Y:S01]  /*2830*/  @!P5 LDG.E R79, desc[UR34][R64.64+0x180] ;  /* 0x00018022404fd981 */ /* 0x000ea2000c1e1900 */
[----:B------:R-:W-:Y:S02]  /*2840*/  ISETP.GE.AND P5, PT, R60, UR32, PT ;  /* 0x000000203c007c0c */ /* 0x000fe4000bfa6270 */
[----:B------:R-:W-:Y:S01]  /*2850*/  LOP3.LUT R60, R111, 0x140, RZ, 0xfc, !PT ;  /* 0x000001406f3c7812 */ /* 0x000fe200078efcff */
[----:B------:R-:W2:Y:S01]  /*2860*/  @!P0 LDG.E R67, desc[UR34][R64.64+0x200] ;  /* 0x0002002240438981 */ /* 0x000ea2000c1e1900 */
[----:B------:R-:W-:Y:S02]  /*2870*/  ISETP.GE.AND P0, PT, R61, UR32, PT ;  /* 0x000000203d007c0c */ /* 0x000fe4000bf06270 */
[----:B------:R-:W-:Y:S02]  /*2880*/  CS2R R74, SRZ ;  /* 0x00000000004a7805 */ /* 0x000fe4000001ff00 */
[----:B------:R-:W-:Y:S01]  /*2890*/  CS2R R72, SRZ ;  /* 0x0000000000487805 */ /* 0x000fe2000001ff00 */
[----:B------:R-:W2:Y:S01]  /*28a0*/  @!P2 LDG.E R68, desc[UR34][R64.64+0x280] ;  /* 0x000280224044a981 */ /* 0x000ea2000c1e1900 */
[----:B------:R-:W-:-:S02]  /*28b0*/  ISETP.GE.AND P2, PT, R60, UR32, PT ;  /* 0x000000203c007c0c */ /* 0x000fc4000bf46270 */
[C---:B------:R-:W-:Y:S01]  /*28c0*/  LOP3.LUT R60, R111.reuse, 0x180, RZ, 0xfc, !PT ;  /* 0x000001806f3c7812 */ /* 0x040fe200078efcff */
[----:B------:R-:W2:Y:S01]  /*28d0*/  @!P4 LDG.E R74, desc[UR34][R64.64+0x380] ;  /* 0x00038022404ac981 */ /* 0x000ea2000c1e1900 */
[----:B------:R-:W-:Y:S02]  /*28e0*/  LOP3.LUT R61, R111, 0x160, RZ, 0xfc, !PT ;  /* 0x000001606f3d7812 */ /* 0x000fe400078efcff */
        /* <DEDUP_REMOVED lines=10> */
[----:B------:R-:W-:-:S03]  /*2990*/  ISETP.GE.AND P5, PT, R61, UR32, PT ;  /* 0x000000203d007c0c */ /* 0x000fc6000bfa6270 */
[----:B------:R-:W2:Y:S01]  /*29a0*/  @!P2 LDG.E R71, desc[UR34][R64.64+0x500] ;  /* 0x000500224047a981 */ /* 0x000ea2000c1e1900 */
[----:B------:R-:W-:Y:S02]  /*29b0*/  ISETP.GE.AND P2, PT, R60, UR32, PT ;  /* 0x000000203c007c0c */ /* 0x000fe4000bf46270 */
[C---:B------:R-:W-:Y:S01]  /*29c0*/  LOP3.LUT R60, R111.reuse, 0x200, RZ, 0xfc, !PT ;  /* 0x000002006f3c7812 */ /* 0x040fe200078efcff */
[----:B------:R-:W2:Y:S01]  /*29d0*/  @!P3 LDG.E R75, desc[UR34][R64.64+0x580] ;  /* 0x00058022404bb981 */ /* 0x000ea2000c1e1900 */
[C---:B------:R-:W-:Y:S02]  /*29e0*/  LOP3.LUT R61, R111.reuse, 0x220, RZ, 0xfc, !PT ;  /* 0x000002206f3d7812 */ /* 0x040fe400078efcff */
[----:B------:R-:W-:Y:S01]  /*29f0*/  ISETP.GE.AND P3, PT, R60, UR32, PT ;  /* 0x000000203c007c0c */ /* 0x000fe2000bf66270 */
[----:B------:R-:W2:Y:S01]  /*2a00*/  @!P4 LDG.E R70, desc[UR34][R64.64+0x600] ;  /* 0x000600224046c981 */ /* 0x000ea2000c1e1900 */
[----:B------:R-:W-:Y:S02]  /*2a10*/  LOP3.LUT R60, R111, 0x240, RZ, 0xfc, !PT ;  /* 0x000002406f3c7812 */ /* 0x000fe400078efcff */
[----:B------:R-:W-:Y:S01]  /*2a20*/  ISETP.GE.AND P4, PT, R61, UR32, PT ;  /* 0x000000203d007c0c */ /* 0x000fe2000bf86270 */
[----:B------:R-:W2:Y:S01]  /*2a30*/  @!P5 LDG.E R73, desc[UR34][R64.64+0x680] ;  /* 0x000680224049d981 */ /* 0x000ea2000c1e1900 */
[----:B------:R-:W-:-:S02]  /*2a40*/  LOP3.LUT R61, R111, 0x260, RZ, 0xfc, !PT ;  /* 0x000002606f3d7812 */ /* 0x000fc400078efcff */
[----:B------:R-:W-:Y:S01]  /*2a50*/  ISETP.GE.AND P5, PT, R60, UR32, PT ;  /* 0x000000203c007c0c */ /* 0x000fe2000bfa6270 */
[----:B------:R-:W2:Y:S01]  /*2a60*/  @!P0 LDG.E R76, desc[UR34][R64.64+0x700] ;  /* 0x00070022404c8981 */ /* 0x000ea2000c1e1900 */
[----:B------:R-:W-:Y:S02]  /*2a70*/  ISETP.GE.AND P0, PT, R61, UR32, PT ;  /* 0x000000203d007c0c */ /* 0x000fe4000bf06270 */
[----:B------:R-:W-:Y:S02]  /*2a80*/  CS2R R128, SRZ ;  /* 0x0000000000807805 */ /* 0x000fe4000001ff00 */
[C---:B------:R-:W-:Y:S01]  /*2a90*/  LOP3.LUT R60, R111.reuse, 0x280, RZ, 0xfc, !PT ;  /* 0x000002806f3c7812 */ /* 0x040fe200078efcff */
[----:B------:R-:W-:Y:S01]  /*2aa0*/  HFMA2 R110, -RZ, RZ, 0, 0 ;  /* 0x00000000ff6e7431 */ /* 0x000fe200000001ff */
[----:B------:R-:W-:Y:S01]  /*2ab0*/  LOP3.LUT R61, R111, 0x2a0, RZ, 0xfc, !PT ;  /* 0x000002a06f3d7812 */ /* 0x000fe200078efcff */
[----:B------:R-:W2:Y:S01]  /*2ac0*/  @!P2 LDG.E R78, desc[UR34][R64.64+0x780] ;  /* 0x00078022404ea981 */ /* 0x000ea2000c1e1900 */
[----:B------:R-:W-:-:S02]  /*2ad0*/  MOV R109, RZ ;  /* 0x000000ff006d7202 */ /* 0x000fc40000000f00 */
[----:B------:R-:W-:Y:S01]  /*2ae0*/  ISETP.GE.AND P2, PT, R60, UR32, PT ;  /* 0x000000203c007c0c */ /* 0x000fe2000bf46270 */
[----:B------:R-:W2:Y:S01]  /*2af0*/  @!P3 LDG.E R107, desc[UR34][R64.64+0x800] ;  /* 0x00080022406bb981 */ /* 0x000ea2000c1e1900 */
[----:B------:R-:W-:Y:S02]  /*2b00*/  ISETP.GE.AND P3, PT, R61, UR32, PT ;  /* 0x000000203d007c0c */ /* 0x000fe4000bf66270 */
[C---:B------:R-:W-:Y:S01]  /*2b10*/  LOP3.LUT R60, R111.reuse, 0x2c0, RZ, 0xfc, !PT ;  /* 0x000002c06f3c7812 */ /* 0x040fe200078efcff */
[----:B------:R-:W5:Y:S01]  /*2b20*/  @!P6 LDG.E R128, desc[UR34][R64.64] ;  /* 0x000000224080e981 */ /* 0x000f62000c1e1900 */
[----:B------:R-:W-:Y:S02]  /*2b30*/  CS2R R120, SRZ ;  /* 0x0000000000787805 */ /* 0x000fe4000001ff00 */
[----:B------:R-:W-:Y:S01]  /*2b40*/  LOP3.LUT R61, R111, 0x2e0, RZ, 0xfc, !PT ;  /* 0x000002e06f3d7812 */ /* 0x000fe200078efcff */
[----:B------:R-:W2:Y:S01]  /*2b50*/  @!P4 LDG.E R109, desc[UR34][R64.64+0x880] ;  /* 0x00088022406dc981 */ /* 0x000ea2000c1e1900 */
[----:B------:R-:W-:-:S02]  /*2b60*/  ISETP.GE.AND P4, PT, R60, UR32, PT ;  /* 0x000000203c007c0c */ /* 0x000fc4000bf86270 */
[----:B------:R-:W-:Y:S01]  /*2b70*/  LOP3.LUT R60, R111, 0x300, RZ, 0xfc, !PT ;  /* 0x000003006f3c7812 */ /* 0x000fe200078efcff */
[----:B------:R-:W2:Y:S01]  /*2b80*/  @!P5 LDG.E R110, desc[UR34][R64.64+0x900] ;  /* 0x00090022406ed981 */ /* 0x000ea2000c1e1900 */
[----:B------:R-:W-:Y:S02]  /*2b90*/  ISETP.GE.AND P5, PT, R61, UR32, PT ;  /* 0x000000203d007c0c */ /* 0x000fe4000bfa6270 */
[----:B------:R-:W-:Y:S02]  /*2ba0*/  CS2R R122, SRZ ;  /* 0x00000000007a7805 */ /* 0x000fe4000001ff00 */
[C---:B------:R-:W-:Y:S01]  /*2bb0*/  LOP3.LUT R61, R111.reuse, 0x320, RZ, 0xfc, !PT ;  /* 0x000003206f3d7812 */ /* 0x040fe200078efcff */
[----:B------:R-:W2:Y:S01]  /*2bc0*/  @!P0 LDG.E R120, desc[UR34][R64.64+0x980] ;  /* 0x0009802240788981 */ /* 0x000ea2000c1e1900 */
[----:B------:R-:W-:Y:S02]  /*2bd0*/  ISETP.GE.AND P0, PT, R60, UR32, PT ;  /* 0x000000203c007c0c */ /* 0x000fe4000bf06270 */
[----:B------:R-:W-:Y:S01]  /*2be0*/  LOP3.LUT R60, R111, 0x340, RZ, 0xfc, !PT ;  /* 0x000003406f3c7812 */ /* 0x000fe200078efcff */
[----:B------:R-:W2:Y:S01]  /*2bf0*/  @!P2 LDG.E R121, desc[UR34][R64.64+0xa00] ;  /* 0x000a00224079a981 */ /* 0x000ea2000c1e1900 */
[----:B------:R-:W-:-:S02]  /*2c00*/  ISETP.GE.AND P2, PT, R61, UR32, PT ;  /* 0x000000203d007c0c */ /* 0x000fc4000bf46270 */
[----:B------:R-:W-:Y:S01]  /*2c10*/  CS2R R124, SRZ ;  /* 0x00000000007c7805 */ /* 0x000fe2000001ff00 */
[----:B------:R-:W2:Y:S01]  /*2c20*/  @!P3 LDG.E R122, desc[UR34][R64.64+0xa80] ;  /* 0x000a8022407ab981 */ /* 0x000ea2000c1e1900 */
[----:B------:R-:W-:Y:S02]  /*2c30*/  ISETP.GE.AND P3, PT, R60, UR32, PT ;  /* 0x000000203c007c0c */ /* 0x000fe4000bf66270 */
[C---:B------:R-:W-:Y:S01]  /*2c40*/  LOP3.LUT R61, R111.reuse, 0x360, RZ, 0xfc, !PT ;  /* 0x000003606f3d7812 */ /* 0x040fe200078efcff */
[----:B------:R-:W2:Y:S01]  /*2c50*/  @!P4 LDG.E R123, desc[UR34][R64.64+0xb00] ;  /* 0x000b0022407bc981 */ /* 0x000ea2000c1e1900 */
[----:B------:R-:W-:Y:S02]  /*2c60*/  LOP3.LUT R60, R111, 0x380, RZ, 0xfc, !PT ;  /* 0x000003806f3c7812 */ /* 0x000fe400078efcff */
[----:B------:R-:W-:Y:S02]  /*2c70*/  CS2R R130, SRZ ;  /* 0x0000000000827805 */ /* 0x000fe4000001ff00 */
[----:B------:R-:W-:Y:S01]  /*2c80*/  ISETP.GE.AND P4, PT, R61, UR32, PT ;  /* 0x000000203d007c0c */ /* 0x000fe2000bf86270 */
[----:B------:R-:W2:Y:S01]  /*2c90*/  @!P5 LDG.E R124, desc[UR34][R64.64+0xb80] ;  /* 0x000b8022407cd981 */ /* 0x000ea2000c1e1900 */
[----:B------:R-:W-:-:S02]  /*2ca0*/  ISETP.GE.AND P5, PT, R60, UR32, PT ;  /* 0x000000203c007c0c */ /* 0x000fc4000bfa6270 */
[C---:B------:R-:W-:Y:S01]  /*2cb0*/  LOP3.LUT R61, R111.reuse, 0x3a0, RZ, 0xfc, !PT ;  /* 0x000003a06f3d7812 */ /* 0x040fe200078efcff */
[----:B------:R-:W2:Y:S01]  /*2cc0*/  @!P0 LDG.E R125, desc[UR34][R64.64+0xc00] ;  /* 0x000c0022407d8981 */ /* 0x000ea2000c1e1900 */
[----:B------:R-:W-:Y:S02]  /*2cd0*/  LOP3.LUT R111, R111, 0x3c0, RZ, 0xfc, !PT ;  /* 0x000003c06f6f7812 */ /* 0x000fe400078efcff */
[----:B------:R-:W-:Y:S01]  /*2ce0*/  LOP3.LUT R60, R112, 0x3e0, R108, 0xfe, !PT ;  /* 0x000003e0703c7812 */ /* 0x000fe200078efe6c */
[----:B------:R-:W2:Y:S01]  /*2cf0*/  @!P2 LDG.E R129, desc[UR34][R64.64+0xc80] ;  /* 0x000c80224081a981 */ /* 0x000ea2000c1e1900 */
[----:B------:R-:W-:Y:S02]  /*2d00*/  ISETP.GE.AND P0, PT, R61, UR32, PT ;  /* 0x000000203d007c0c */ /* 0x000fe4000bf06270 */
[----:B------:R-:W-:Y:S01]  /*2d10*/  ISETP.GE.AND P2, PT, R111, UR32, PT ;  /* 0x000000206f007c0c */ /* 0x000fe2000bf46270 */
[----:B------:R-:W2:Y:S01]  /*2d20*/  @!P3 LDG.E R130, desc[UR34][R64.64+0xd00] ;  /* 0x000d00224082b981 */ /* 0x000ea2000c1e1900 */
[----:B------:R-:W-:Y:S01]  /*2d30*/  ISETP.GE.AND P3, PT, R60, UR32, PT ;  /* 0x000000203c007c0c */ /* 0x000fe2000bf66270 */
[----:B------:R-:W-:Y:S01]  /*2d40*/  HFMA2 R152, -RZ, RZ, 0, 0 ;  /* 0x00000000ff987431 */ /* 0x000fe200000001ff */
[----:B------:R-:W-:Y:S01]  /*2d50*/  MOV R132, RZ ;  /* 0x000000ff00847202 */ /* 0x000fe20000000f00 */
[----:B------:R-:W2:Y:S01]  /*2d60*/  @!P4 LDG.E R131, desc[UR34][R64.64+0xd80] ;  /* 0x000d80224083c981 */ /* 0x000ea2000c1e1900 */
[----:B------:R-:W-:-:S04]  /*2d70*/  CS2R R150, SRZ ;  /* 0x0000000000967805 */ /* 0x000fc8000001ff00 */
[----:B------:R-:W2:Y:S04]  /*2d80*/  @!P5 LDG.E R132, desc[UR34][R64.64+0xe00] ;  /* 0x000e00224084d981 */ /* 0x000ea8000c1e1900 */
[----:B------:R-:W2:Y:S04]  /*2d90*/  @!P0 LDG.E R152, desc[UR34][R64.64+0xe80] ;  /* 0x000e802240988981 */ /* 0x000ea8000c1e1900 */
[----:B------:R-:W2:Y:S04]  /*2da0*/  @!P2 LDG.E R151, desc[UR34][R64.64+0xf00] ;  /* 0x000f00224097a981 */ /* 0x000ea8000c1e1900 */
[----:B------:R0:W2:Y:S01]  /*2db0*/  @!P3 LDG.E R150, desc[UR34][R64.64+0xf80] ;  /* 0x000f80224096b981 */ /* 0x0000a2000c1e1900 */
[----:B------:R-:W-:Y:S01]  /*2dc0*/  UMOV UR36, UR10 ;  /* 0x0000000a00247c82 */ /* 0x000fe20008000000 */
[----:B------:R-:W-:-:S02]  /*2dd0*/  UMOV UR37, UR31 ;  /* 0x0000001f00257c82 */ /* 0x000fc40008000000 */
[----:B----4-:R-:W-:-:S04]  /*2de0*/  UIMAD.WIDE.U32 UR36, UR8, UR40, UR36 ;  /* 0x00000028082472a5 */ /* 0x010fc8000f8e0024 */
[----:B------:R-:W-:Y:S02]  /*2df0*/  UIMAD UR28, UR8, UR41, UR37 ;  /* 0x00000029081c72a4 */ /* 0x000fe4000f8e0225 */
[----:B------:R-:W-:-:S04]  /*2e00*/  ULEA UR33, UP0, UR36, UR26, 0x3 ;  /* 0x0000001a24217291 */ /* 0x000fc8000f8018ff */
[----:B------:R-:W-:-:S06]  /*2e10*/  ULEA.HI.X UR36, UR36, UR27, UR28, 0x3, UP0 ;  /* 0x0000001b24247291 */ /* 0x000fcc00080f1c1c */
[----:B------:R-:W-:Y:S02]  /*2e20*/  MOV R61, UR36 ;  /* 0x00000024003d7c02 */ /* 0x000fe40008000f00 */
[----:B---3--:R-:W-:-:S13]  /*2e30*/  R2UR UR48, R63 ;  /* 0x000000003f3072ca */ /* 0x008fda00000e0000 */
[----:B------:R-:W-:-:S04]  /*2e40*/  FMUL.FTZ R60, R33, UR48 ;  /* 0x00000030213c7c20 */ /* 0x000fc80008410000 */
[----:B------:R-:W-:Y:S01]  /*2e50*/  FMUL.RZ R111, R60, 0.15915493667125701904 ;  /* 0x3e22f9833c6f7820 */ /* 0x000fe2000040c000 */
[----:B------:R-:W-:-:S06]  /*2e60*/  MOV R60, UR33 ;  /* 0x00000021003c7c02 */ /* 0x000fcc0008000f00 */
[----:B------:R-:W3:Y:S01]  /*2e70*/  LDG.E.64 R60, desc[UR34][R60.64] ;  /* 0x000000223c3c7981 */ /* 0x000ee2000c1e1b00 */
[----:B------:R-:W-:-:S04]  /*2e80*/  FMUL.FTZ R63, R32, UR48 ;  /* 0x00000030203f7c20 */ /* 0x000fc80008410000 */
[----:B0-----:R-:W-:Y:S01]  /*2e90*/  FMUL.RZ R64, R63, 0.15915493667125701904 ;  /* 0x3e22f9833f407820 */ /* 0x001fe2000040c000 */
[----:B------:R-:W-:-:S04]  /*2ea0*/  FMUL.FTZ R63, R31, UR48 ;  /* 0x000000301f3f7c20 */ /* 0x000fc80008410000 */
[----:B------:R-:W-:Y:S01]  /*2eb0*/  FMUL.RZ R65, R63, 0.15915493667125701904 ;  /* 0x3e22f9833f417820 */ /* 0x000fe2000040c000 */
[----:B------:R-:W-:-:S04]  /*2ec0*/  FMUL.FTZ R63, R30, UR48 ;  /* 0x000000301e3f7c20 */ /* 0x000fc80008410000 */
[----:B------:R-:W-:Y:S01]  /*2ed0*/  FMUL.RZ R112, R63, 0.15915493667125701904 ;  /* 0x3e22f9833f707820 */ /* 0x000fe2000040c000 */
[----:B------:R-:W-:Y:S01]  /*2ee0*/  FMUL.FTZ R63, R29, UR48 ;  /* 0x000000301d3f7c20 */ /* 0x000fe20008410000 */
[----:B------:R-:W-:Y:S08]  /*2ef0*/  MUFU.SIN R127, R111 ;  /* 0x0000006f007f7308 */ /* 0x000ff00000000400 */
[----:B------:R0:W-:Y:S02]  /*2f00*/  MUFU.COS R126, R111 ;  /* 0x0000006f007e7308 */ /* 0x0001e40000000000 */
[----:B0-----:R-:W-:Y:S01]  /*2f10*/  FMUL.RZ R111, R63, 0.15915493667125701904 ;  /* 0x3e22f9833f6f7820 */ /* 0x001fe2000040c000 */
[----:B------:R-:W-:-:S05]  /*2f20*/  FMUL.FTZ R63, R28, UR48 ;  /* 0x000000301c3f7c20 */ /* 0x000fca0008410000 */
[----:B------:R-:W-:Y:S08]  /*2f30*/  MUFU.SIN R135, R64 ;  /* 0x0000004000877308 */ /* 0x000ff00000000400 */
[----:B------:R0:W-:Y:S02]  /*2f40*/  MUFU.COS R136, R64 ;  /* 0x0000004000887308 */ /* 0x0001e40000000000 */
[----:B0-----:R-:W-:Y:S01]  /*2f50*/  FMUL.RZ R64, R63, 0.15915493667125701904 ;  /* 0x3e22f9833f407820 */ /* 0x001fe2000040c000 */
[----:B------:R-:W-:-:S04]  /*2f60*/  FMUL.FTZ R63, R27, UR48 ;  /* 0x000000301b3f7c20 */ /* 0x000fc80008410000 */
[----:B------:R-:W-:Y:S01]  /*2f70*/  FMUL.RZ R113, R63, 0.15915493667125701904 ;  /* 0x3e22f9833f717820 */ /* 0x000fe2000040c000 */
[----:B------:R-:W-:Y:S01]  /*2f80*/  FMUL.FTZ R63, R26, UR48 ;  /* 0x000000301a3f7c20 */ /* 0x000fe20008410000 */
[----:B------:R-:W-:Y:S01]  /*2f90*/  MUFU.SIN R149, R112 ;  /* 0x0000007000957308 */ /* 0x000fe20000000400 */
[----:B------:R-:W0:Y:S07]  /*2fa0*/  S2UR UR33, SR_CgaCtaId ;  /* 0x00000000002179c3 */ /* 0x000e2e0000008800 */
[----:B------:R4:W-:Y:S01]  /*2fb0*/  MUFU.COS R153, R112 ;  /* 0x0000007000997308 */ /* 0x0009e20000000000 */
[----:B------:R-:W-:Y:S01]  /*2fc0*/  LOP3.LUT R162, R182, 0x3e0, RZ, 0xc0, !PT ;  /* 0x000003e0b6a27812 */ /* 0x000fe200078ec0ff */
[----:B----4-:R-:W-:Y:S01]  /*2fd0*/  FMUL.RZ R112, R63, 0.15915493667125701904 ;  /* 0x3e22f9833f707820 */ /* 0x010fe2000040c000 */
[----:B------:R-:W-:-:S04]  /*2fe0*/  FMUL.FTZ R63, R25, UR48 ;  /* 0x00000030193f7c20 */ /* 0x000fc80008410000 */
[----:B------:R-:W-:Y:S01]  /*2ff0*/  FMUL.RZ R114, R63, 0.15915493667125701904 ;  /* 0x3e22f9833f727820 */ /* 0x000fe2000040c000 */
[----:B------:R-:W-:-:S04]  /*3000*/  FMUL.FTZ R63, R24, UR48 ;  /* 0x00000030183f7c20 */ /* 0x000fc80008410000 */
[----:B------:R-:W-:Y:S01]  /*3010*/  FMUL.RZ R116, R63, 0.15915493667125701904 ;  /* 0x3e22f9833f747820 */ /* 0x000fe2000040c000 */
[----:B------:R-:W-:Y:S02]  /*3020*/  IADD3 R63, PT, PT, R162, R105, RZ ;  /* 0x00000069a23f7210 */ /* 0x000fe40007ffe0ff */
[----:B------:R-:W-:-:S03]  /*3030*/  R2UR UR36, R62 ;  /* 0x000000003e2472ca */ /* 0x000fc600000e0000 */
[----:B------:R-:W-:Y:S02]  /*3040*/  IMAD R162, R162, 0x1f, R63 ;  /* 0x0000001fa2a27824 */ /* 0x000fe400078e023f */
[----:B------:R-:W-:Y:S01]  /*3050*/  FMUL.FTZ R62, R22, UR48 ;  /* 0x00000030163e7c20 */ /* 0x000fe20008410000 */
[----:B------:R-:W-:Y:S02]  /*3060*/  MUFU.SIN R133, R65 ;  /* 0x0000004100857308 */ /* 0x000fe40000000400 */
[----:B------:R-:W-:-:S06]  /*3070*/  IADD3 R137, PT, PT, R162, 0x20, RZ ;  /* 0x00000020a2897810 */ /* 0x000fcc0007ffe0ff */
[----:B------:R-:W-:Y:S01]  /*3080*/  MUFU.COS R134, R65 ;  /* 0x0000004100867308 */ /* 0x000fe20000000000 */
[----:B------:R-:W-:Y:S02]  /*3090*/  IADD3 R169, PT, PT, R162, 0x140, RZ ;  /* 0x00000140a2a97810 */ /* 0x000fe40007ffe0ff */
[----:B------:R-:W-:Y:S01]  /*30a0*/  LEA.HI.SX32 R168, R137, R162, 0x1b ;  /* 0x000000a289a87211 */ /* 0x000fe200078fdaff */
[----:B------:R-:W-:-:S04]  /*30b0*/  FMUL.FTZ R137, R19, UR48 ;  /* 0x0000003013897c20 */ /* 0x000fc80008410000 */
[----:B------:R-:W-:Y:S01]  /*30c0*/  MUFU.SIN R145, R111 ;  /* 0x0000006f00917308 */ /* 0x000fe20000000400 */
[----:B------:R-:W-:-:S07]  /*30d0*/  UMOV UR28, 0x400 ;  /* 0x00000400001c7882 */ /* 0x000fce0000000000 */
[----:B------:R4:W-:Y:S01]  /*30e0*/  MUFU.COS R148, R111 ;  /* 0x0000006f00947308 */ /* 0x0009e20000000000 */
[----:B0-----:R-:W-:-:S07]  /*30f0*/  ULEA UR28, UR33, UR28, 0x18 ;  /* 0x0000001c211c7291 */ /* 0x001fce000f8ec0ff */
[----:B------:R-:W-:Y:S01]  /*3100*/  MUFU.SIN R65, R112 ;  /* 0x0000007000417308 */ /* 0x000fe20000000400 */
[----:B----4-:R-:W-:-:S07]  /*3110*/  FMUL.FTZ R111, R23, UR48 ;  /* 0x00000030176f7c20 */ /* 0x010fce0008410000 */
[----:B------:R0:W-:Y:S01]  /*3120*/  MUFU.COS R138, R112 ;  /* 0x00000070008a7308 */ /* 0x0001e20000000000 */
[----:B------:R-:W-:Y:S01]  /*3130*/  FMUL.RZ R111, R111, 0.15915493667125701904 ;  /* 0x3e22f9836f6f7820 */ /* 0x000fe2000040c000 */
[----:B------:R-:W-:Y:S01]  /*3140*/  IADD3 R141, PT, PT, R162, 0x40, RZ ;  /* 0x00000040a28d7810 */ /* 0x000fe20007ffe0ff */
[----:B0-----:R-:W-:Y:S01]  /*3150*/  FMUL.RZ R112, R62, 0.15915493667125701904 ;  /* 0x3e22f9833e707820 */ /* 0x001fe2000040c000 */
[----:B------:R-:W-:Y:S01]  /*3160*/  FMUL.FTZ R62, R21, UR48 ;  /* 0x00000030153e7c20 */ /* 0x000fe20008410000 */
[----:B------:R-:W-:-:S03]  /*3170*/  LEA.HI.SX32 R180, R169, R162, 0x1b ;  /* 0x000000a2a9b47211 */ /* 0x000fc600078fdaff */
[----:B------:R-:W-:Y:S01]  /*3180*/  MUFU.SIN R142, R64 ;  /* 0x00000040008e7308 */ /* 0x000fe20000000400 */
[----:B------:R-:W-:Y:S01]  /*3190*/  FMUL.RZ R144, R62, 0.15915493667125701904 ;  /* 0x3e22f9833e907820 */ /* 0x000fe2000040c000 */
[C---:B------:R-:W-:Y:S01]  /*31a0*/  IADD3 R147, PT, PT, R162.reuse, 0x60, RZ ;  /* 0x00000060a2937810 */ /* 0x040fe20007ffe0ff */
[----:B------:R-:W-:Y:S01]  /*31b0*/  FMUL.RZ R169, R137, 0.15915493667125701904 ;  /* 0x3e22f98389a97820 */ /* 0x000fe2000040c000 */
[C---:B------:R-:W-:Y:S02]  /*31c0*/  LEA.HI.SX32 R163, R162.reuse, R162, 0x1b ;  /* 0x000000a2a2a37211 */ /* 0x040fe400078fdaff */
[C---:B------:R-:W-:Y:S02]  /*31d0*/  IADD3 R155, PT, PT, R162.reuse, 0x80, RZ ;  /* 0x00000080a29b7810 */ /* 0x040fe40007ffe0ff */
[----:B------:R-:W-:Y:S01]  /*31e0*/  MUFU.COS R143, R64 ;  /* 0x00000040008f7308 */ /* 0x000fe20000000000 */
[C---:B------:R-:W-:Y:S02]  /*31f0*/  IADD3 R157, PT, PT, R162.reuse, 0xa0, RZ ;  /* 0x000000a0a29d7810 */ /* 0x040fe40007ffe0ff */
[----:B------:R-:W-:-:S02]  /*3200*/  IADD3 R171, PT, PT, R162, 0x160, RZ ;  /* 0x00000160a2ab7810 */ /* 0x000fc40007ffe0ff */
[----:B------:R-:W-:-:S03]  /*3210*/  IADD3 R159, PT, PT, R162, 0xc0, RZ ;  /* 0x000000c0a29f7810 */ /* 0x000fc60007ffe0ff */
[----:B------:R-:W-:Y:S01]  /*3220*/  MUFU.SIN R139, R113 ;  /* 0x00000071008b7308 */ /* 0x000fe20000000400 */
[-C--:B------:R-:W-:Y:S02]  /*3230*/  LEA.HI.SX32 R170, R141, R162.reuse, 0x1b ;  /* 0x000000a28daa7211 */ /* 0x080fe400078fdaff */
[----:B------:R-:W-:Y:S02]  /*3240*/  IADD3 R161, PT, PT, R162, 0xe0, RZ ;  /* 0x000000e0a2a17810 */ /* 0x000fe40007ffe0ff */
[----:B------:R-:W-:-:S03]  /*3250*/  LEA.HI.SX32 R172, R147, R162, 0x1b ;  /* 0x000000a293ac7211 */ /* 0x000fc600078fdaff */
[----:B------:R-:W-:Y:S01]  /*3260*/  MUFU.COS R140, R113 ;  /* 0x00000071008c7308 */ /* 0x000fe20000000000 */
[----:B------:R-:W-:Y:S02]  /*3270*/  IADD3 R165, PT, PT, R162, 0x100, RZ ;  /* 0x00000100a2a57810 */ /* 0x000fe40007ffe0ff */
[----:B------:R-:W-:-:S05]  /*3280*/  LEA.HI.SX32 R173, R155, R162, 0x1b ;  /* 0x000000a29bad7211 */ /* 0x000fca00078fdaff */
[----:B------:R-:W-:Y:S01]  /*3290*/  MUFU.SIN R119, R114 ;  /* 0x0000007200777308 */ /* 0x000fe20000000400 */
[----:B------:R-:W-:Y:S01]  /*32a0*/  IADD3 R167, PT, PT, R162, 0x120, RZ ;  /* 0x00000120a2a77810 */ /* 0x000fe20007ffe0ff */
[----:B------:R-:W-:Y:S01]  /*32b0*/  FMUL.FTZ R62, R20, UR48 ;  /* 0x00000030143e7c20 */ /* 0x000fe20008410000 */
[----:B------:R-:W-:-:S05]  /*32c0*/  LEA.HI.SX32 R174, R157, R162, 0x1b ;  /* 0x000000a29dae7211 */ /* 0x000fca00078fdaff */
[----:B------:R-:W-:Y:S01]  /*32d0*/  MUFU.COS R64, R114 ;  /* 0x0000007200407308 */ /* 0x000fe20000000000 */
[----:B------:R-:W-:Y:S02]  /*32e0*/  LEA.HI.SX32 R181, R171, R162, 0x1b ;  /* 0x000000a2abb57211 */ /* 0x000fe400078fdaff */
[----:B------:R-:W-:-:S05]  /*32f0*/  LEA R168, R168, UR28, 0x2 ;  /* 0x0000001ca8a87c11 */ /* 0x000fca000f8e10ff */
[----:B------:R-:W-:Y:S01]  /*3300*/  MUFU.SIN R117, R116 ;  /* 0x0000007400757308 */ /* 0x000fe20000000400 */
[----:B------:R-:W-:-:S07]  /*3310*/  IADD3 R177, PT, PT, R162, 0x180, RZ ;  /* 0x00000180a2b17810 */ /* 0x000fce0007ffe0ff */
[----:B------:R-:W-:Y:S01]  /*3320*/  MUFU.COS R118, R116 ;  /* 0x0000007400767308 */ /* 0x000fe20000000000 */
[----:B------:R-:W-:Y:S02]  /*3330*/  LEA.HI.SX32 R175, R159, R162, 0x1b ;  /* 0x000000a29faf7211 */ /* 0x000fe400078fdaff */
[----:B------:R-:W-:-:S05]  /*3340*/  LEA R171, R170, UR28, 0x2 ;  /* 0x0000001caaab7c11 */ /* 0x000fca000f8e10ff */
[----:B------:R-:W-:Y:S01]  /*3350*/  MUFU.SIN R115, R111 ;  /* 0x0000006f00737308 */ /* 0x000fe20000000400 */
[----:B------:R-:W-:-:S07]  /*3360*/  LEA.HI.SX32 R176, R161, R162, 0x1b ;  /* 0x000000a2a1b07211 */ /* 0x000fce00078fdaff */
[----:B------:R-:W-:Y:S01]  /*3370*/  MUFU.COS R116, R111 ;  /* 0x0000006f00747308 */ /* 0x000fe20000000000 */
[----:B------:R-:W-:-:S07]  /*3380*/  LEA R172, R172, UR28, 0x2 ;  /* 0x0000001cacac7c11 */ /* 0x000fce000f8e10ff */
[----:B------:R-:W-:Y:S01]  /*3390*/  MUFU.SIN R113, R112 ;  /* 0x0000007000717308 */ /* 0x000fe20000000400 */
[----:B------:R-:W-:-:S07]  /*33a0*/  LEA.HI.SX32 R178, R165, R162, 0x1b ;  /* 0x000000a2a5b27211 */ /* 0x000fce00078fdaff */
[----:B------:R-:W-:Y:S01]  /*33b0*/  MUFU.COS R114, R112 ;  /* 0x0000007000727308 */ /* 0x000fe20000000000 */
[----:B------:R-:W-:-:S07]  /*33c0*/  LEA R170, R173, UR28, 0x2 ;  /* 0x0000001cadaa7c11 */ /* 0x000fce000f8e10ff */
[----:B------:R-:W-:Y:S01]  /*33d0*/  MUFU.SIN R111, R144 ;  /* 0x00000090006f7308 */ /* 0x000fe20000000400 */
[----:B------:R-:W-:-:S07]  /*33e0*/  IADD3 R185, PT, PT, R162, 0x1a0, RZ ;  /* 0x000001a0a2b97810 */ /* 0x000fce0007ffe0ff */
[----:B------:R-:W-:Y:S01]  /*33f0*/  MUFU.COS R112, R144 ;  /* 0x0000009000707308 */ /* 0x000fe20000000000 */
[----:B------:R-:W-:-:S07]  /*3400*/  LEA.HI.SX32 R179, R167, R162, 0x1b ;  /* 0x000000a2a7b37211 */ /* 0x000fce00078fdaff */
[----:B------:R-:W-:Y:S01]  /*3410*/  MUFU.SIN R144, R169 ;  /* 0x000000a900907308 */ /* 0x000fe20000000400 */
[----:B------:R-:W-:-:S07]  /*3420*/  LEA R173, R174, UR28, 0x2 ;  /* 0x0000001caead7c11 */ /* 0x000fce000f8e10ff */
[----:B------:R0:W-:Y:S01]  /*3430*/  MUFU.COS R137, R169 ;  /* 0x000000a900897308 */ /* 0x0001e20000000000 */
[----:B------:R-:W-:Y:S01]  /*3440*/  IADD3 R187, PT, PT, R162, 0x1c0, RZ ;  /* 0x000001c0a2bb7810 */ /* 0x000fe20007ffe0ff */
[----:B------:R-:W-:Y:S01]  /*3450*/  FMUL.RZ R146, R62, 0.15915493667125701904 ;  /* 0x3e22f9833e927820 */ /* 0x000fe2000040c000 */
[----:B------:R-:W-:Y:S02]  /*3460*/  LEA.HI.SX32 R183, R177, R162, 0x1b ;  /* 0x000000a2b1b77211 */ /* 0x000fe400078fdaff */
[----:B0-----:R-:W-:Y:S02]  /*3470*/  LEA R169, R163, UR28, 0x2 ;  /* 0x0000001ca3a97c11 */ /* 0x001fe4000f8e10ff */
[----:B------:R-:W-:-:S03]  /*3480*/  LEA R175, R175, UR28, 0x2 ;  /* 0x0000001cafaf7c11 */ /* 0x000fc6000f8e10ff */
[----:B-----5:R-:W-:Y:S01]  /*3490*/  STS [R169], R128 ;  /* 0x00000080a9007388 */ /* 0x020fe20000000800 */
[----:B------:R-:W-:-:S03]  /*34a0*/  LEA R177, R176, UR28, 0x2 ;  /* 0x0000001cb0b17c11 */ /* 0x000fc6000f8e10ff */
[----:B------:R0:W-:Y:S01]  /*34b0*/  STS [R168+0x80], R77 ;  /* 0x0000804da8007388 */ /* 0x0001e20000000800 */
[----:B------:R-:W-:-:S03]  /*34c0*/  LEA.HI.SX32 R185, R185, R162, 0x1b ;  /* 0x000000a2b9b97211 */ /* 0x000fc600078fdaff */
[----:B--2---:R2:W-:Y:S01]  /*34d0*/  STS [R171+0x100], R106 ;  /* 0x0001006aab007388 */ /* 0x0045e20000000800 */
[----:B------:R-:W-:Y:S01]  /*34e0*/  MUFU.SIN R62, R146 ;  /* 0x00000092003e7308 */ /* 0x000fe20000000400 */
[----:B------:R-:W-:Y:S02]  /*34f0*/  LEA.HI.SX32 R187, R187, R162, 0x1b ;  /* 0x000000a2bbbb7211 */ /* 0x000fe400078fdaff */
[----:B------:R-:W-:Y:S01]  /*3500*/  STS [R172+0x180], R79 ;  /* 0x0001804fac007388 */ /* 0x000fe20000000800 */
[----:B0-----:R-:W-:-:S03]  /*3510*/  LEA R77, R178, UR28, 0x2 ;  /* 0x0000001cb24d7c11 */ /* 0x001fc6000f8e10ff */
[----:B------:R-:W-:Y:S01]  /*3520*/  STS [R170+0x200], R67 ;  /* 0x00020043aa007388 */ /* 0x000fe20000000800 */
[----:B------:R0:W-:Y:S01]  /*3530*/  MUFU.COS R141, R146 ;  /* 0x00000092008d7308 */ /* 0x0001e20000000000 */
[----:B--2---:R-:W-:Y:S02]  /*3540*/  LEA R106, R179, UR28, 0x2 ;  /* 0x0000001cb36a7c11 */ /* 0x004fe4000f8e10ff */
[----:B------:R2:W-:Y:S01]  /*3550*/  STS [R173+0x280], R68 ;  /* 0x00028044ad007388 */ /* 0x0005e20000000800 */
[----:B------:R-:W-:Y:S02]  /*3560*/  LEA R180, R180, UR28, 0x2 ;  /* 0x0000001cb4b47c11 */ /* 0x000fe4000f8e10ff */
[C---:B------:R-:W-:Y:S01]  /*3570*/  IADD3 R189, PT, PT, R162.reuse, 0x1e0, RZ ;  /* 0x000001e0a2bd7810 */ /* 0x040fe20007ffe0ff */
[----:B------:R-:W-:Y:S01]  /*3580*/  STS [R175+0x300], R72 ;  /* 0x00030048af007388 */ /* 0x000fe20000000800 */
[----:B------:R-:W-:Y:S02]  /*3590*/  LEA R128, R181, UR28, 0x2 ;  /* 0x0000001cb5807c11 */ /* 0x000fe4000f8e10ff */
[----:B0-----:R-:W-:Y:S01]  /*35a0*/  MOV R146, UR36 ;  /* 0x0000002400927c02 */ /* 0x001fe20008000f00 */
[----:B------:R-:W-:Y:S01]  /*35b0*/  STS [R177+0x380], R74 ;  /* 0x0003804ab1007388 */ /* 0x000fe20000000800 */
[----:B------:R-:W-:-:S02]  /*35c0*/  IADD3 R191, PT, PT, R162, 0x200, RZ ;  /* 0x00000200a2bf7810 */ /* 0x000fc40007ffe0ff */
[----:B------:R-:W-:Y:S01]  /*35d0*/  LEA R183, R183, UR28, 0x2 ;  /* 0x0000001cb7b77c11 */ /* 0x000fe2000f8e10ff */
[----:B------:R-:W-:Y:S01]  /*35e0*/  STS [R77+0x400], R66 ;  /* 0x000400424d007388 */ /* 0x000fe20000000800 */
[C---:B------:R-:W-:Y:S02]  /*35f0*/  IADD3 R193, PT, PT, R162.reuse, 0x220, RZ ;  /* 0x00000220a2c17810 */ /* 0x040fe40007ffe0ff */
[----:B--2---:R-:W-:Y:S01]  /*3600*/  LEA R68, R185, UR28, 0x2 ;  /* 0x0000001cb9447c11 */ /* 0x004fe2000f8e10ff */
[----:B------:R-:W-:Y:S01]  /*3610*/  STS [R106+0x480], R69 ;  /* 0x000480456a007388 */ /* 0x000fe20000000800 */
[C---:B------:R-:W-:Y:S02]  /*3620*/  IADD3 R195, PT, PT, R162.reuse, 0x240, RZ ;  /* 0x00000240a2c37810 */ /* 0x040fe40007ffe0ff */
[----:B------:R-:W-:Y:S01]  /*3630*/  LEA R187, R187, UR28, 0x2 ;  /* 0x0000001cbbbb7c11 */ /* 0x000fe2000f8e10ff */
[----:B------:R-:W-:Y:S01]  /*3640*/  STS [R180+0x500], R71 ;  /* 0x00050047b4007388 */ /* 0x000fe20000000800 */
[----:B------:R-:W-:Y:S01]  /*3650*/  IADD3 R197, PT, PT, R162, 0x260, RZ ;  /* 0x00000260a2c57810 */ /* 0x000fe20007ffe0ff */
[----:B------:R-:W-:Y:S01]  /*3660*/  FMUL.FTZ R146, R146, 1.4426950216293334961 ;  /* 0x3fb8aa3b92927820 */ /* 0x000fe20000410000 */
[----:B------:R-:W-:Y:S01]  /*3670*/  LEA.HI.SX32 R189, R189, R162, 0x1b ;  /* 0x000000a2bdbd7211 */ /* 0x000fe200078fdaff */
[----:B------:R-:W-:Y:S01]  /*3680*/  STS [R128+0x580], R75 ;  /* 0x0005804b80007388 */ /* 0x000fe20000000800 */
[----:B------:R-:W-:-:S02]  /*3690*/  IADD3 R199, PT, PT, R162, 0x280, RZ ;  /* 0x00000280a2c77810 */ /* 0x000fc40007ffe0ff */
[-C--:B------:R-:W-:Y:S01]  /*36a0*/  LEA.HI.SX32 R191, R191, R162.reuse, 0x1b ;  /* 0x000000a2bfbf7211 */ /* 0x080fe200078fdaff */
[----:B------:R-:W-:Y:S01]  /*36b0*/  STS [R183+0x600], R70 ;  /* 0x00060046b7007388 */ /* 0x000fe20000000800 */
[C---:B------:R-:W-:Y:S02]  /*36c0*/  IADD3 R201, PT, PT, R162.reuse, 0x2a0, RZ ;  /* 0x000002a0a2c97810 */ /* 0x040fe40007ffe0ff */
[-C--:B------:R-:W-:Y:S01]  /*36d0*/  LEA.HI.SX32 R193, R193, R162.reuse, 0x1b ;  /* 0x000000a2c1c17211 */ /* 0x080fe200078fdaff */
[----:B------:R-:W-:Y:S01]  /*36e0*/  STS [R68+0x680], R73 ;  /* 0x0006804944007388 */ /* 0x000fe20000000800 */
[C---:B------:R-:W-:Y:S02]  /*36f0*/  IADD3 R203, PT, PT, R162.reuse, 0x2c0, RZ ;  /* 0x000002c0a2cb7810 */ /* 0x040fe40007ffe0ff */
[----:B------:R-:W-:Y:S01]  /*3700*/  LEA.HI.SX32 R195, R195, R162, 0x1b ;  /* 0x000000a2c3c37211 */ /* 0x000fe200078fdaff */
[----:B------:R0:W-:Y:S01]  /*3710*/  STS [R187+0x700], R76 ;  /* 0x0007004cbb007388 */ /* 0x0001e20000000800 */
[----:B------:R-:W-:Y:S01]  /*3720*/  IADD3 R205, PT, PT, R162, 0x2e0, RZ ;  /* 0x000002e0a2cd7810 */ /* 0x000fe20007ffe0ff */
[----:B------:R-:W-:Y:S01]  /*3730*/  FMUL.FTZ R67, R28, R146 ;  /* 0x000000921c437220 */ /* 0x000fe20000410000 */
[----:B------:R-:W-:-:S02]  /*3740*/  LEA.HI.SX32 R197, R197, R162, 0x1b ;  /* 0x000000a2c5c57211 */ /* 0x000fc400078fdaff */
[----:B------:R-:W-:Y:S02]  /*3750*/  LEA R189, R189, UR28, 0x2 ;  /* 0x0000001cbdbd7c11 */ /* 0x000fe4000f8e10ff */
[C---:B------:R-:W-:Y:S02]  /*3760*/  IADD3 R207, PT, PT, R162.reuse, 0x300, RZ ;  /* 0x00000300a2cf7810 */ /* 0x040fe40007ffe0ff */
[----:B------:R-:W-:Y:S01]  /*3770*/  LEA.HI.SX32 R165, R199, R162, 0x1b ;  /* 0x000000a2c7a57211 */ /* 0x000fe200078fdaff */
[-C--:B0-----:R-:W-:Y:S01]  /*3780*/  FMUL.FTZ R76, R25, R146.reuse ;  /* 0x00000092194c7220 */ /* 0x081fe20000410000 */
[----:B------:R-:W-:Y:S01]  /*3790*/  LEA R66, R191, UR28, 0x2 ;  /* 0x0000001cbf427c11 */ /* 0x000fe2000f8e10ff */
[----:B------:R-:W-:Y:S01]  /*37a0*/  FMUL.FTZ R69, R27, R146 ;  /* 0x000000921b457220 */ /* 0x000fe20000410000 */
[----:B------:R-:W-:Y:S02]  /*37b0*/  IADD3 R209, PT, PT, R162, 0x320, RZ ;  /* 0x00000320a2d17810 */ /* 0x000fe40007ffe0ff */
[----:B------:R-:W-:-:S02]  /*37c0*/  LEA.HI.SX32 R166, R201, R162, 0x1b ;  /* 0x000000a2c9a67211 */ /* 0x000fc400078fdaff */
[----:B------:R-:W-:Y:S02]  /*37d0*/  LEA R72, R193, UR28, 0x2 ;  /* 0x0000001cc1487c11 */ /* 0x000fe4000f8e10ff */
[C---:B------:R-:W-:Y:S02]  /*37e0*/  IADD3 R211, PT, PT, R162.reuse, 0x340, RZ ;  /* 0x00000340a2d37810 */ /* 0x040fe40007ffe0ff */
[-C--:B------:R-:W-:Y:S02]  /*37f0*/  LEA.HI.SX32 R167, R203, R162.reuse, 0x1b ;  /* 0x000000a2cba77211 */ /* 0x080fe400078fdaff */
[----:B------:R-:W-:Y:S01]  /*3800*/  LEA R195, R195, UR28, 0x2 ;  /* 0x0000001cc3c37c11 */ /* 0x000fe2000f8e10ff */
[----:B------:R0:W-:Y:S01]  /*3810*/  MUFU.EX2 R74, R67 ;  /* 0x00000043004a7308 */ /* 0x0001e20000000800 */
[----:B------:R-:W-:Y:S01]  /*3820*/  IADD3 R213, PT, PT, R162, 0x360, RZ ;  /* 0x00000360a2d57810 */ /* 0x000fe20007ffe0ff */
[----:B------:R-:W-:Y:S01]  /*3830*/  STS [R189+0x780], R78 ;  /* 0x0007804ebd007388 */ /* 0x000fe20000000800 */
[----:B------:R-:W-:-:S02]  /*3840*/  LEA.HI.SX32 R164, R205, R162, 0x1b ;  /* 0x000000a2cda47211 */ /* 0x000fc400078fdaff */
[----:B------:R-:W-:Y:S01]  /*3850*/  LEA R197, R197, UR28, 0x2 ;  /* 0x0000001cc5c57c11 */ /* 0x000fe2000f8e10ff */
[----:B------:R2:W-:Y:S01]  /*3860*/  STS [R66+0x800], R107 ;  /* 0x0008006b42007388 */ /* 0x0005e20000000800 */
[----:B------:R-:W-:Y:S01]  /*3870*/  IADD3 R215, PT, PT, R162, 0x380, RZ ;  /* 0x00000380a2d77810 */ /* 0x000fe20007ffe0ff */
[----:B------:R-:W-:Y:S01]  /*3880*/  FMUL.FTZ R71, R26, R146 ;  /* 0x000000921a477220 */ /* 0x000fe20000410000 */
[----:B------:R-:W-:Y:S02]  /*3890*/  LEA.HI.SX32 R161, R207, R162, 0x1b ;  /* 0x000000a2cfa17211 */ /* 0x000fe400078fdaff */
[----:B------:R-:W-:Y:S01]  /*38a0*/  LEA R68, R165, UR28, 0x2 ;  /* 0x0000001ca5447c11 */ /* 0x000fe2000f8e10ff */
[----:B------:R-:W-:Y:S01]  /*38b0*/  FMUL.FTZ R163, R32, R146 ;  /* 0x0000009220a37220 */ /* 0x000fe20000410000 */
[-C--:B------:R-:W-:Y:S01]  /*38c0*/  LEA.HI.SX32 R156, R209, R162.reuse, 0x1b ;  /* 0x000000a2d19c7211 */ /* 0x080fe200078fdaff */
[----:B------:R4:W-:Y:S01]  /*38d0*/  MUFU.EX2 R75, R69 ;  /* 0x00000045004b7308 */ /* 0x0009e20000000800 */
[----:B0-----:R-:W-:Y:S01]  /*38e0*/  LEA R67, R166, UR28, 0x2 ;  /* 0x0000001ca6437c11 */ /* 0x001fe2000f8e10ff */
[----:B------:R0:W-:Y:S01]  /*38f0*/  STS [R72+0x880], R109 ;  /* 0x0008806d48007388 */ /* 0x0001e20000000800 */
[----:B------:R-:W-:-:S02]  /*3900*/  LEA.HI.SX32 R160, R211, R162, 0x1b ;  /* 0x000000a2d3a07211 */ /* 0x000fc400078fdaff */
[----:B------:R-:W-:Y:S01]  /*3910*/  LEA R70, R167, UR28, 0x2 ;  /* 0x0000001ca7467c11 */ /* 0x000fe2000f8e10ff */
[----:B------:R-:W-:Y:S01]  /*3920*/  STS [R195+0x900], R110 ;  /* 0x0009006ec3007388 */ /* 0x000fe20000000800 */
[----:B------:R-:W-:Y:S01]  /*3930*/  LEA.HI.SX32 R159, R213, R162, 0x1b ;  /* 0x000000a2d59f7211 */ /* 0x000fe200078fdaff */
[----:B------:R-:W5:Y:S01]  /*3940*/  MUFU.EX2 R76, R76 ;  /* 0x0000004c004c7308 */ /* 0x000f620000000800 */
[----:B----4-:R-:W-:Y:S01]  /*3950*/  LEA R69, R164, UR28, 0x2 ;  /* 0x0000001ca4457c11 */ /* 0x010fe2000f8e10ff */
[----:B------:R-:W-:Y:S01]  /*3960*/  FMUL.FTZ R169, R30, R146 ;  /* 0x000000921ea97220 */ /* 0x000fe20000410000 */
[----:B------:R-:W-:Y:S01]  /*3970*/  LEA.HI.SX32 R158, R215, R162, 0x1b ;  /* 0x000000a2d79e7211 */ /* 0x000fe200078fdaff */
[----:B------:R-:W-:Y:S01]  /*3980*/  STS [R197+0x980], R120 ;  /* 0x00098078c5007388 */ /* 0x000fe20000000800 */
[----:B--2---:R-:W-:Y:S02]  /*3990*/  LEA R66, R161, UR28, 0x2 ;  /* 0x0000001ca1427c11 */ /* 0x004fe4000f8e10ff */
[----:B------:R-:W-:Y:S01]  /*39a0*/  IADD3 R217, PT, PT, R162, 0x3a0, RZ ;  /* 0x000003a0a2d97810 */ /* 0x000fe20007ffe0ff */
[----:B------:R2:W-:Y:S01]  /*39b0*/  MUFU.EX2 R73, R71 ;  /* 0x0000004700497308 */ /* 0x0005e20000000800 */
[----:B------:R-:W-:Y:S01]  /*39c0*/  STS [R68+0xa00], R121 ;  /* 0x000a007944007388 */ /* 0x000fe20000000800 */
[----:B------:R-:W-:-:S02]  /*39d0*/  LEA R156, R156, UR28, 0x2 ;  /* 0x0000001c9c9c7c11 */ /* 0x000fc4000f8e10ff */
[C---:B------:R-:W-:Y:S01]  /*39e0*/  IADD3 R219, PT, PT, R162.reuse, 0x3c0, RZ ;  /* 0x000003c0a2db7810 */ /* 0x040fe20007ffe0ff */
[----:B------:R4:W-:Y:S01]  /*39f0*/  STS [R67+0xa80], R122 ;  /* 0x000a807a43007388 */ /* 0x0009e20000000800 */
[----:B------:R-:W-:Y:S02]  /*3a00*/  IADD3 R221, PT, PT, R162, 0x3e0, RZ ;  /* 0x000003e0a2dd7810 */ /* 0x000fe40007ffe0ff */
[----:B0-----:R-:W-:Y:S01]  /*3a10*/  LEA R72, R159, UR28, 0x2 ;  /* 0x0000001c9f487c11 */ /* 0x001fe2000f8e10ff */
[----:B------:R-:W-:Y:S01]  /*3a20*/  STS [R70+0xb00], R123 ;  /* 0x000b007b46007388 */ /* 0x000fe20000000800 */
[----:B--2---:R-:W-:Y:S01]  /*3a30*/  LEA R71, R160, UR28, 0x2 ;  /* 0x0000001ca0477c11 */ /* 0x004fe2000f8e10ff */
[----:B------:R-:W0:Y:S01]  /*3a40*/  MUFU.EX2 R163, R163 ;  /* 0x000000a300a37308 */ /* 0x000e220000000800 */
[----:B------:R-:W-:Y:S01]  /*3a50*/  LEA.HI.SX32 R157, R217, R162, 0x1b ;  /* 0x000000a2d99d7211 */ /* 0x000fe200078fdaff */
[----:B------:R2:W-:Y:S01]  /*3a60*/  STS [R69+0xb80], R124 ;  /* 0x000b807c45007388 */ /* 0x0005e20000000800 */
[----:B------:R-:W-:-:S02]  /*3a70*/  SHF.L.U32 R63, R63, 0x5, RZ ;  /* 0x000000053f3f7819 */ /* 0x000fc400000006ff */
[----:B----4-:R-:W-:Y:S01]  /*3a80*/  LEA R67, R158, UR28, 0x2 ;  /* 0x0000001c9e437c11 */ /* 0x010fe2000f8e10ff */
[----:B------:R-:W-:Y:S02]  /*3a90*/  STS [R66+0xc00], R125 ;  /* 0x000c007d42007388 */ /* 0x000fe40000000800 */
[----:B------:R-:W4:Y:S01]  /*3aa0*/  MUFU.EX2 R168, R169 ;  /* 0x000000a900a87308 */ /* 0x000f220000000800 */
[-C--:B------:R-:W-:Y:S01]  /*3ab0*/  LEA.HI.SX32 R155, R219, R162.reuse, 0x1b ;  /* 0x000000a2db9b7211 */ /* 0x080fe200078fdaff */
[----:B------:R-:W-:Y:S01]  /*3ac0*/  STS [R156+0xc80], R129 ;  /* 0x000c80819c007388 */ /* 0x000fe20000000800 */
[----:B------:R-:W-:-:S03]  /*3ad0*/  LEA.HI.SX32 R162, R221, R162, 0x1b ;  /* 0x000000a2dda27211 */ /* 0x000fc600078fdaff */
[----:B------:R-:W-:Y:S01]  /*3ae0*/  STS [R71+0xd00], R130 ;  /* 0x000d008247007388 */ /* 0x000fe20000000800 */
[----:B------:R-:W-:Y:S02]  /*3af0*/  LEA R157, R157, UR28, 0x2 ;  /* 0x0000001c9d9d7c11 */ /* 0x000fe4000f8e10ff */
[----:B------:R-:W-:Y:S01]  /*3b00*/  LEA.HI.SX32 R63, R63, R63, 0x1b ;  /* 0x0000003f3f3f7211 */ /* 0x000fe200078fdaff */
[----:B------:R-:W-:Y:S01]  /*3b10*/  STS [R72+0xd80], R131 ;  /* 0x000d808348007388 */ /* 0x000fe20000000800 */
[----:B------:R-:W-:-:S03]  /*3b20*/  LEA R68, R155, UR28, 0x2 ;  /* 0x0000001c9b447c11 */ /* 0x000fc6000f8e10ff */
[----:B------:R1:W-:Y:S01]  /*3b30*/  STS [R67+0xe00], R132 ;  /* 0x000e008443007388 */ /* 0x0003e20000000800 */
[----:B--2---:R-:W-:Y:S02]  /*3b40*/  LEA R69, R162, UR28, 0x2 ;  /* 0x0000001ca2457c11 */ /* 0x004fe4000f8e10ff */
[----:B------:R-:W-:Y:S01]  /*3b50*/  LEA R63, R63, UR28, 0x2 ;  /* 0x0000001c3f3f7c11 */ /* 0x000fe2000f8e10ff */
[----:B------:R-:W-:Y:S01]  /*3b60*/  STS [R157+0xe80], R152 ;  /* 0x000e80989d007388 */ /* 0x000fe20000000800 */
[----:B-----5:R-:W-:Y:S01]  /*3b70*/  FMUL.FTZ R120, R76, R64 ;  /* 0x000000404c787220 */ /* 0x020fe20000410000 */
[-C--:B-1----:R-:W-:Y:S02]  /*3b80*/  FMUL.FTZ R67, R20, R146.reuse ;  /* 0x0000009214437220 */ /* 0x082fe40000410000 */
[----:B------:R-:W-:Y:S01]  /*3b90*/  STS [R68+0xf00], R151 ;  /* 0x000f009744007388 */ /* 0x000fe20000000800 */
[----:B------:R-:W-:-:S03]  /*3ba0*/  FMUL.FTZ R64, R33, R146 ;  /* 0x0000009221407220 */ /* 0x000fc60000410000 */
[----:B------:R-:W-:Y:S01]  /*3bb0*/  STS [R69+0xf80], R150 ;  /* 0x000f809645007388 */ /* 0x000fe20000000800 */
[----:B------:R-:W1:Y:S01]  /*3bc0*/  MUFU.EX2 R67, R67 ;  /* 0x0000004300437308 */ /* 0x000e620000000800 */
[----:B------:R-:W-:Y:S02]  /*3bd0*/  NOP ;  /* 0x0000000000007918 */ /* 0x000fe40000000000 */
[----:B------:R-:W2:Y:S01]  /*3be0*/  LDS R179, [R63+0x44] ;  /* 0x000044003fb37984 */ /* 0x000ea20000000800 */
[----:B0-----:R-:W-:-:S03]  /*3bf0*/  FMUL.FTZ R136, R163, R136 ;  /* 0x00000088a3887220 */ /* 0x001fc60000410000 */
[----:B------:R-:W0:Y:S01]  /*3c00*/  LDS R178, [R63+0x4c] ;  /* 0x00004c003fb27984 */ /* 0x000e220000000800 */
[----:B------:R-:W-:-:S03]  /*3c10*/  FMUL.FTZ R135, R163, R135 ;  /* 0x00000087a3877220 */ /* 0x000fc60000410000 */
[----:B------:R-:W-:Y:S01]  /*3c20*/  LDS R177, [R63+0x54] ;  /* 0x000054003fb17984 */ /* 0x000fe20000000800 */
[----:B----4-:R-:W-:-:S03]  /*3c30*/  FMUL.FTZ R132, R168, R153 ;  /* 0x00000099a8847220 */ /* 0x010fc60000410000 */
[----:B------:R-:W4:Y:S01]  /*3c40*/  LDS R176, [R63+0x5c] ;  /* 0x00005c003fb07984 */ /* 0x000f220000000800 */
[----:B------:R-:W-:-:S03]  /*3c50*/  FMUL.FTZ R131, R168, R149 ;  /* 0x00000095a8837220 */ /* 0x000fc60000410000 */
[----:B------:R-:W5:Y:S04]  /*3c60*/  LDS R175, [R63+0x64] ;  /* 0x000064003faf7984 */ /* 0x000f680000000800 */
[----:B------:R-:W5:Y:S04]  /*3c70*/  LDS R174, [R63+0x6c] ;  /* 0x00006c003fae7984 */ /* 0x000f680000000800 */
[----:B------:R-:W5:Y:S04]  /*3c80*/  LDS R173, [R63+0x74] ;  /* 0x000074003fad7984 */ /* 0x000f680000000800 */
[----:B------:R-:W5:Y:S01]  /*3c90*/  LDS R171, [R63+0x7c] ;  /* 0x00007c003fab7984 */ /* 0x000f620000000800 */
[----:B------:R-:W3:Y:S03]  /*3ca0*/  MUFU.EX2 R64, R64 ;  /* 0x0000004000407308 */ /* 0x000ee60000000800 */
        /* <DEDUP_REMOVED lines=8> */
[----:B------:R-:W-:Y:S01]  /*3d30*/  USHF.L.U32 UR50, UR15, 0x8, URZ ;  /* 0x000000080f327899 */ /* 0x000fe200080006ff */
[----:B------:R-:W-:Y:S01]  /*3d40*/  FMUL.FTZ R154, R18, UR48 ;  /* 0x00000030129a7c20 */ /* 0x000fe20008410000 */
[----:B------:R-:W-:Y:S01]  /*3d50*/  FMUL.FTZ R79, R29, R146 ;  /* 0x000000921d4f7220 */ /* 0x000fe20000410000 */
[----:B-1----:R-:W-:Y:S01]  /*3d60*/  FMUL.FTZ R109, R67, R62 ;  /* 0x0000003e436d7220 */ /* 0x002fe20000410000 */
[-C--:B------:R-:W-:Y:S01]  /*3d70*/  FMUL.FTZ R66, R22, R146.reuse ;  /* 0x0000009216427220 */ /* 0x080fe20000410000 */
[-C--:B------:R-:W-:Y:S01]  /*3d80*/  FMUL.FTZ R62, R19, R146.reuse ;  /* 0x00000092133e7220 */ /* 0x080fe20000410000 */
[-C--:B------:R-:W-:Y:S01]  /*3d90*/  FMUL.FTZ R184, R31, R146.reuse ;  /* 0x000000921fb87220 */ /* 0x080fe20000410000 */
[-C--:B------:R-:W-:Y:S01]  /*3da0*/  FMUL.FTZ R77, R24, R146.reuse ;  /* 0x00000092184d7220 */ /* 0x080fe20000410000 */
[-C--:B------:R-:W-:Y:S01]  /*3db0*/  FMUL.FTZ R70, R23, R146.reuse ;  /* 0x0000009217467220 */ /* 0x080fe20000410000 */
[-C--:B------:R-:W-:Y:S01]  /*3dc0*/  FMUL.FTZ R71, R21, R146.reuse ;  /* 0x0000009215477220 */ /* 0x080fe20000410000 */
[----:B------:R-:W-:Y:S01]  /*3dd0*/  UIADD3 UR33, UPT, UPT, UR50, -0x100, URZ ;  /* 0xffffff0032217890 */ /* 0x000fe2000fffe0ff */
[----:B------:R-:W-:Y:S01]  /*3de0*/  FMUL.RZ R154, R154, 0.15915493667125701904 ;  /* 0x3e22f9839a9a7820 */ /* 0x000fe2000040c000 */
[----:B------:R-:W-:Y:S01]  /*3df0*/  FMUL.FTZ R146, R18, R146 ;  /* 0x0000009212927220 */ /* 0x000fe20000410000 */
[----:B------:R-:W1:Y:S01]  /*3e00*/  MUFU.EX2 R79, R79 ;  /* 0x0000004f004f7308 */ /* 0x000e620000000800 */
[----:B------:R-:W-:Y:S01]  /*3e10*/  FMUL.FTZ R121, R73, R65 ;  /* 0x0000004149797220 */ /* 0x000fe20000410000 */
[----:B------:R-:W-:Y:S01]  /*3e20*/  ULOP3.LUT UR33, UR33, 0x100, URZ, 0xc0, !UPT ;  /* 0x0000010021217892 */ /* 0x000fe2000f8ec0ff */
[C---:B---3--:R-:W-:Y:S01]  /*3e30*/  FMUL.FTZ R126, R64.reuse, R126 ;  /* 0x0000007e407e7220 */ /* 0x048fe20000410000 */
[----:B------:R-:W-:Y:S01]  /*3e40*/  FMUL.FTZ R127, R64, R127 ;  /* 0x0000007f407f7220 */ /* 0x000fe20000410000 */
[----:B------:R-:W-:-:S02]  /*3e50*/  R2UR UR37, R60 ;  /* 0x000000003c2572ca */ /* 0x000fc400000e0000 */
[C---:B------:R-:W-:Y:S01]  /*3e60*/  ISETP.NE.AND P0, PT, R182.reuse, RZ, PT ;  /* 0x000000ffb600720c */ /* 0x040fe20003f05270 */
[----:B------:R-:W-:Y:S01]  /*3e70*/  MUFU.SIN R147, R154 ;  /* 0x0000009a00937308 */ /* 0x000fe20000000400 */
[----:B------:R-:W-:Y:S01]  /*3e80*/  UIADD3 UR33, UPT, UPT, UR33, UR8, URZ ;  /* 0x0000000821217290 */ /* 0x000fe2000fffe0ff */
[C---:B------:R-:W-:Y:S02]  /*3e90*/  IADD3 R186, PT, PT, R182.reuse, 0x200, RZ ;  /* 0x00000200b6ba7810 */ /* 0x040fe40007ffe0ff */
[----:B------:R-:W-:Y:S02]  /*3ea0*/  R2UR UR49, R61 ;  /* 0x000000003d3172ca */ /* 0x000fe400000e0000 */
[----:B------:R-:W-:Y:S01]  /*3eb0*/  ISETP.NE.AND P2, PT, R182, 0x7f, PT ;  /* 0x0000007fb600780c */ /* 0x000fe20003f45270 */
[----:B------:R-:W-:Y:S01]  /*3ec0*/  FMUL.FTZ R110, R67, R141 ;  /* 0x0000008d436e7220 */ /* 0x000fe20000410000 */
[----:B------:R-:W3:Y:S01]  /*3ed0*/  MUFU.EX2 R66, R66 ;  /* 0x0000004200427308 */ /* 0x000ee20000000800 */
[----:B------:R-:W0:Y:S04]  /*3ee0*/  LDS R172, [R63] ;  /* 0x000000003fac7984 */ /* 0x000e280000000800 */
[----:B------:R-:W0:Y:S03]  /*3ef0*/  LDS R162, [R63+0x4] ;  /* 0x000004003fa27984 */ /* 0x000e260000000800 */
[----:B------:R2:W-:Y:S01]  /*3f00*/  MUFU.COS R65, R154 ;  /* 0x0000009a00417308 */ /* 0x0005e20000000000 */
[----:B------:R-:W0:Y:S04]  /*3f10*/  LDS R161, [R63+0x8] ;  /* 0x000008003fa17984 */ /* 0x000e280000000800 */
[----:B------:R-:W0:Y:S03]  /*3f20*/  LDS R160, [R63+0xc] ;  /* 0x00000c003fa07984 */ /* 0x000e260000000800 */
[----:B------:R-:W4:Y:S01]  /*3f30*/  MUFU.EX2 R62, R62 ;  /* 0x0000003e003e7308 */ /* 0x000f220000000800 */
[----:B------:R-:W0:Y:S04]  /*3f40*/  LDS R159, [R63+0x10] ;  /* 0x000010003f9f7984 */ /* 0x000e280000000800 */
[----:B------:R-:W0:Y:S03]  /*3f50*/  LDS R158, [R63+0x14] ;  /* 0x000014003f9e7984 */ /* 0x000e260000000800 */
[----:B------:R-:W5:Y:S01]  /*3f60*/  MUFU.EX2 R64, R146 ;  /* 0x0000009200407308 */ /* 0x000f620000000800 */
[----:B------:R-:W-:Y:S01]  /*3f70*/  MOV R60, UR33 ;  /* 0x00000021003c7c02 */ /* 0x000fe20008000f00 */
[----:B------:R-:W0:Y:S04]  /*3f80*/  LDS R157, [R63+0x18] ;  /* 0x000018003f9d7984 */ /* 0x000e280000000800 */
[----:B------:R-:W0:Y:S02]  /*3f90*/  LDS R156, [R63+0x1c] ;  /* 0x00001c003f9c7984 */ /* 0x000e240000000800 */
[----:B------:R-:W0:Y:S01]  /*3fa0*/  MUFU.EX2 R184, R184 ;  /* 0x000000b800b87308 */ /* 0x000e220000000800 */
[----:B------:R-:W-:Y:S01]  /*3fb0*/  SEL R60, R60, R186, !P0 ;  /* 0x000000ba3c3c7207 */ /* 0x000fe20004000000 */
[----:B------:R-:W0:Y:S04]  /*3fc0*/  LDS R155, [R63+0x20] ;  /* 0x000020003f9b7984 */ /* 0x000e280000000800 */
[----:B------:R-:W0:Y:S02]  /*3fd0*/  LDS R153, [R63+0x28] ;  /* 0x000028003f997984 */ /* 0x000e240000000800 */
[----:B------:R-:W0:Y:S01]  /*3fe0*/  MUFU.EX2 R77, R77 ;  /* 0x0000004d004d7308 */ /* 0x000e220000000800 */
[----:B-1----:R-:W-:Y:S01]  /*3ff0*/  FMUL.FTZ R130, R79, R148 ;  /* 0x000000944f827220 */ /* 0x002fe20000410000 */
[----:B------:R-:W1:Y:S04]  /*4000*/  LDS R152, [R63+0x2c] ;  /* 0x00002c003f987984 */ /* 0x000e680000000800 */
[----:B------:R-:W1:Y:S02]  /*4010*/  LDS R151, [R63+0x30] ;  /* 0x000030003f977984 */ /* 0x000e640000000800 */
[----:B------:R-:W1:Y:S02]  /*4020*/  MUFU.EX2 R70, R70 ;  /* 0x0000004600467308 */ /* 0x000e640000000800 */
[----:B------:R-:W1:Y:S04]  /*4030*/  LDS R150, [R63+0x34] ;  /* 0x000034003f967984 */ /* 0x000e680000000800 */
[----:B------:R-:W1:Y:S02]  /*4040*/  LDS R149, [R63+0x38] ;  /* 0x000038003f957984 */ /* 0x000e640000000800 */
[----:B------:R-:W1:Y:S01]  /*4050*/  MUFU.EX2 R71, R71 ;  /* 0x0000004700477308 */ /* 0x000e620000000800 */
[C---:B---3--:R-:W-:Y:S01]  /*4060*/  FMUL.FTZ R114, R66.reuse, R114 ;  /* 0x0000007242727220 */ /* 0x048fe20000410000 */
[----:B------:R-:W-:Y:S01]  /*4070*/  FMUL.FTZ R113, R66, R113 ;  /* 0x0000007142717220 */ /* 0x000fe20000410000 */
[----:B--2---:R-:W2:Y:S01]  /*4080*/  LDS R154, [R63+0x24] ;  /* 0x000024003f9a7984 */ /* 0x004ea20000000800 */
[----:B------:R-:W-:Y:S01]  /*4090*/  LEA R60, R60, UR28, 0x3 ;  /* 0x0000001c3c3c7c11 */ /* 0x000fe2000f8e18ff */
[C---:B----4-:R-:W-:Y:S01]  /*40a0*/  FMUL.FTZ R137, R62.reuse, R137 ;  /* 0x000000893e897220 */ /* 0x050fe20000410000 */
[----:B------:R-:W-:Y:S01]  /*40b0*/  FMUL.FTZ R144, R62, R144 ;  /* 0x000000903e907220 */ /* 0x000fe20000410000 */
[----:B------:R3:W4:Y:S01]  /*40c0*/  LDS R148, [R63+0x3c] ;  /* 0x00003c003f947984 */ /* 0x0007220000000800 */
[C---:B-----5:R-:W-:Y:S01]  /*40d0*/  FMUL.FTZ R146, R64.reuse, R65 ;  /* 0x0000004140927220 */ /* 0x060fe20000410000 */
[----:B------:R-:W-:Y:S01]  /*40e0*/  FMUL.FTZ R147, R64, R147 ;  /* 0x0000009340937220 */ /* 0x000fe20000410000 */
[----:B------:R-:W-:Y:S01]  /*40f0*/  FMUL.FTZ R61, R179, UR37 ;  /* 0x00000025b33d7c20 */ /* 0x000fe20008410000 */
[----:B0-----:R-:W-:Y:S01]  /*4100*/  FMUL.FTZ R62, R178, UR37 ;  /* 0x00000025b23e7c20 */ /* 0x001fe20008410000 */
[----:B------:R-:W-:Y:S01]  /*4110*/  FMUL.FTZ R64, R176, UR37 ;  /* 0x00000025b0407c20 */ /* 0x000fe20008410000 */
[----:B------:R-:W-:Y:S01]  /*4120*/  FMUL.FTZ R65, R175, UR37 ;  /* 0x00000025af417c20 */ /* 0x000fe20008410000 */
[----:B------:R-:W-:Y:S01]  /*4130*/  FMUL.FTZ R66, R174, UR37 ;  /* 0x00000025ae427c20 */ /* 0x000fe20008410000 */
[----:B---3--:R-:W-:Y:S01]  /*4140*/  FMUL.FTZ R63, R177, UR37 ;  /* 0x00000025b13f7c20 */ /* 0x008fe20008410000 */
[----:B------:R-:W-:Y:S01]  /*4150*/  FMUL.FTZ R67, R173, UR37 ;  /* 0x00000025ad437c20 */ /* 0x000fe20008410000 */
[----:B------:R-:W-:Y:S01]  /*4160*/  FMUL.FTZ R68, R171, UR37 ;  /* 0x00000025ab447c20 */ /* 0x000fe20008410000 */
[----:B------:R0:W-:Y:S01]  /*4170*/  STS.64 [R60+0x9880], R126 ;  /* 0x0098807e3c007388 */ /* 0x0001e20000000a00 */
[----:B------:R-:W-:Y:S01]  /*4180*/  FFMA.FTZ R61, R170, UR49, R61 ;  /* 0x00000031aa3d7c23 */ /* 0x000fe2000801003d */
[----:B------:R-:W-:Y:S01]  /*4190*/  FFMA.FTZ R62, R169, UR49, R62 ;  /* 0x00000031a93e7c23 */ /* 0x000fe2000801003e */
[----:B------:R-:W-:Y:S01]  /*41a0*/  FFMA.FTZ R63, R168, UR49, R63 ;  /* 0x00000031a83f7c23 */ /* 0x000fe2000801003f */
[----:B------:R-:W-:Y:S01]  /*41b0*/  FFMA.FTZ R64, R167, UR49, R64 ;  /* 0x00000031a7407c23 */ /* 0x000fe20008010040 */
[----:B------:R-:W-:Y:S01]  /*41c0*/  FFMA.FTZ R65, R166, UR49, R65 ;  /* 0x00000031a6417c23 */ /* 0x000fe20008010041 */
[----:B------:R-:W-:Y:S01]  /*41d0*/  FFMA.FTZ R66, R165, UR49, R66 ;  /* 0x00000031a5427c23 */ /* 0x000fe20008010042 */
[----:B------:R-:W-:Y:S01]  /*41e0*/  FFMA.FTZ R67, R164, UR49, R67 ;  /* 0x00000031a4437c23 */ /* 0x000fe20008010043 */
[----:B------:R-:W-:Y:S01]  /*41f0*/  FFMA.FTZ R68, R163, UR49, R68 ;  /* 0x00000031a3447c23 */ /* 0x000fe20008010044 */
[----:B------:R-:W-:Y:S01]  /*4200*/  BSSY.RECONVERGENT B0, `(.L_x_588) ;  /* 0x0000025000007945 */ /* 0x000fe20003800200 */
[----:B------:R-:W-:Y:S01]  /*4210*/  FMUL.FTZ R129, R79, R145 ;  /* 0x000000914f817220 */ /* 0x000fe20000410000 */
[C---:B------:R-:W-:Y:S01]  /*4220*/  FMUL.FTZ R128, R74.reuse, R143 ;  /* 0x0000008f4a807220 */ /* 0x040fe20000410000 */
[----:B------:R-:W-:Y:S01]  /*4230*/  FMUL.FTZ R125, R74, R142 ;  /* 0x0000008e4a7d7220 */ /* 0x000fe20000410000 */
[C---:B------:R-:W-:Y:S01]  /*4240*/  FMUL.FTZ R124, R75.reuse, R140 ;  /* 0x0000008c4b7c7220 */ /* 0x040fe20000410000 */
[----:B------:R-:W-:Y:S01]  /*4250*/  FMUL.FTZ R123, R75, R139 ;  /* 0x0000008b4b7b7220 */ /* 0x000fe20000410000 */
[----:B------:R-:W-:Y:S01]  /*4260*/  FMUL.FTZ R122, R73, R138 ;  /* 0x0000008a497a7220 */ /* 0x000fe20000410000 */
[C---:B------:R-:W-:Y:S01]  /*4270*/  FMUL.FTZ R134, R184.reuse, R134 ;  /* 0x00000086b8867220 */ /* 0x040fe20000410000 */
[----:B------:R-:W-:Y:S01]  /*4280*/  FMUL.FTZ R133, R184, R133 ;  /* 0x00000085b8857220 */ /* 0x000fe20000410000 */
[----:B------:R-:W-:Y:S01]  /*4290*/  FMUL.FTZ R119, R76, R119 ;  /* 0x000000774c777220 */ /* 0x000fe20000410000 */
[C---:B------:R-:W-:Y:S01]  /*42a0*/  FMUL.FTZ R118, R77.reuse, R118 ;  /* 0x000000764d767220 */ /* 0x040fe20000410000 */
[----:B------:R-:W-:Y:S01]  /*42b0*/  FMUL.FTZ R117, R77, R117 ;  /* 0x000000754d757220 */ /* 0x000fe20000410000 */
[C---:B-1----:R-:W-:Y:S01]  /*42c0*/  FMUL.FTZ R116, R70.reuse, R116 ;  /* 0x0000007446747220 */ /* 0x042fe20000410000 */
[----:B------:R-:W-:Y:S01]  /*42d0*/  FMUL.FTZ R115, R70, R115 ;  /* 0x0000007346737220 */ /* 0x000fe20000410000 */
[C---:B------:R-:W-:Y:S01]  /*42e0*/  FMUL.FTZ R112, R71.reuse, R112 ;  /* 0x0000007047707220 */ /* 0x040fe20000410000 */
[----:B------:R-:W-:Y:S01]  /*42f0*/  FMUL.FTZ R111, R71, R111 ;  /* 0x0000006f476f7220 */ /* 0x000fe20000410000 */
[----:B------:R-:W-:Y:S01]  /*4300*/  FMUL.FTZ R143, R10, -R61 ;  /* 0x8000003d0a8f7220 */ /* 0x000fe20000410000 */
[----:B------:R-:W-:Y:S01]  /*4310*/  FMUL.FTZ R142, R9, -R62 ;  /* 0x8000003e098e7220 */ /* 0x000fe20000410000 */
[----:B------:R-:W-:Y:S01]  /*4320*/  FMUL.FTZ R141, R8, -R63 ;  /* 0x8000003f088d7220 */ /* 0x000fe20000410000 */
[----:B------:R-:W-:Y:S01]  /*4330*/  FMUL.FTZ R140, R7, -R64 ;  /* 0x80000040078c7220 */ /* 0x000fe20000410000 */
[----:B------:R-:W-:Y:S01]  /*4340*/  FMUL.FTZ R139, R6, -R65 ;  /* 0x80000041068b7220 */ /* 0x000fe20000410000 */
[----:B------:R-:W-:Y:S01]  /*4350*/  FMUL.FTZ R138, R5, -R66 ;  /* 0x80000042058a7220 */ /* 0x000fe20000410000 */
[----:B------:R-:W-:Y:S01]  /*4360*/  FMUL.FTZ R145, R4, -R67 ;  /* 0x8000004304917220 */ /* 0x000fe20000410000 */
[----:B------:R-:W-:Y:S01]  /*4370*/  FMUL.FTZ R180, R3, -R68 ;  /* 0x8000004403b47220 */ /* 0x000fe20000410000 */
[----:B------:R-:W-:Y:S06]  /*4380*/  BAR.SYNC.DEFER_BLOCKING 0x0 ;  /* 0x0000000000007b1d */ /* 0x000fec0000010000 */
[----:B0-2-4-:R-:W-:Y:S05]  /*4390*/  @P2 BRA `(.L_x_589) ;  /* 0x0000000000242947 */ /* 0x015fea0003800000 */
[----:B------:R-:W-:Y:S01]  /*43a0*/  UISETP.NE.AND UP0, UPT, UR15, UR46, UPT ;  /* 0x0000002e0f00728c */ /* 0x000fe2000bf05270 */
[----:B------:R-:W-:Y:S02]  /*43b0*/  MOV R106, 0x3f800000 ;  /* 0x3f800000006a7802 */ /* 0x000fe40000000f00 */
[----:B------:R-:W-:-:S06]  /*43c0*/  MOV R107, RZ ;  /* 0x000000ff006b7202 */ /* 0x000fcc0000000f00 */
[----:B------:R-:W-:Y:S05]  /*43d0*/  BRA.U !UP0, `(.L_x_590) ;  /* 0x00000001081c7547 */ /* 0x000fea000b800000 */
[----:B------:R-:W-:-:S04]  /*43e0*/  ULOP3.LUT UR33, UR50, 0x100, URZ, 0xc0, !UPT ;  /* 0x0000010032217892 */ /* 0x000fc8000f8ec0ff */
[----:B------:R-:W-:-:S04]  /*43f0*/  UIADD3 UR33, UPT, UPT, UR33, UR8, URZ ;  /* 0x0000000821217290 */ /* 0x000fc8000fffe0ff */
[----:B------:R-:W-:-:S09]  /*4400*/  ULEA UR33, UR33, UR28, 0x3 ;  /* 0x0000001c21217291 */ /* 0x000fd2000f8e18ff */
[----:B------:R-:W1:Y:S01]  /*4410*/  LDS.64 R106, [UR33+0x9880] ;  /* 0x00988021ff6a7984 */ /* 0x000e620008000a00 */
[----:B------:R-:W-:Y:S05]  /*4420*/  BRA `(.L_x_590) ;  /* 0x0000000000087947 */ /* 0x000fea0003800000 */
.L_x_589:
[----:B------:R-:W-:-:S06]  /*4430*/  LEA R106, R182, UR28, 0x3 ;  /* 0x0000001cb66a7c11 */ /* 0x000fcc000f8e18ff */
[----:B------:R-:W0:Y:S02]  /*4440*/  LDS.64 R106, [R106+0xa888] ;  /* 0x00a888006a6a7984 */ /* 0x000e240000000a00 */
.L_x_590:
[----:B------:R-:W-:Y:S05]  /*4450*/  BSYNC.RECONVERGENT B0 ;  /* 0x0000000000007941 */ /* 0x000fea0003800200 */
.L_x_588:
        /* <DEDUP_REMOVED lines=8> */
[----:B------:R-:W-:-:S03]  /*44e0*/  CS2R R78, SRZ ;  /* 0x00000000004e7805 */ /* 0x000fc6000001ff00 */
[----:B------:R-:W-:Y:S01]  /*44f0*/  FFMA.FTZ R65, R136, R62, -R65 ;  /* 0x0000003e88417223 */ /* 0x000fe20000010841 */
[----:B--2---:R-:W-:-:S04]  /*4500*/  @P1 IMAD R60, R60, R61, UR8 ;  /* 0x000000083c3c1e24 */ /* 0x004fc8000f8e023d */
[----:B------:R-:W-:-:S04]  /*4510*/  @P1 IMAD.WIDE R60, R60, R63, UR4 ;  /* 0x000000043c3c1e25 */ /* 0x000fc8000f8e023f */
[----:B------:R-:W-:-:S04]  /*4520*/  FMUL.FTZ R63, R135, R62 ;  /* 0x0000003e873f7220 */ /* 0x000fc80000410000 */
        /* <DEDUP_REMOVED lines=11> */
[----:B------:R-:W-:-:S03]  /*45e0*/  FADD.FTZ R67, RZ, R67 ;  /* 0x00000043ff437221 */ /* 0x000fc60000010000 */
[----:B------:R-:W-:Y:S01]  /*45f0*/  FFMA.FTZ R62, R99, R31, R62 ;  /* 0x0000001f633e7223 */ /* 0x000fe2000001003e */
[----:B--2---:R-:W-:-:S03]  /*4600*/  FMUL.FTZ R61, R131, R67 ;  /* 0x00000043833d7220 */ /* 0x004fc60000410000 */
        /* <DEDUP_REMOVED lines=13> */
[----:B------:R-:W-:-:S03]  /*46e0*/  FFMA.FTZ R61, R128, R62, -R61 ;  /* 0x0000003e803d7223 */ /* 0x000fc6000001083d */
[----:B------:R-:W-:Y:S01]  /*46f0*/  FFMA.FTZ R60, R128, R63, R60 ;  /* 0x0000003f803c7223 */ /* 0x000fe2000001003c */
[----:B------:R-:W-:Y:S01]  /*4700*/  FFMA.FTZ R62, R96, R28, R61 ;  /* 0x0000001c603e7223 */ /* 0x000fe2000001003d */
[-C--:B------:R-:W-:Y:S02]  /*4710*/  FMUL.FTZ R61, R127, R135.reuse ;  /* 0x000000877f3d7220 */ /* 0x080fe40000410000 */
[----:B------:R-:W-:Y:S01]  /*4720*/  FADD.FTZ R63, RZ, R60 ;  /* 0x0000003cff3f7221 */ /* 0x000fe20000010000 */
[C---:B------:R-:W-:Y:S01]  /*4730*/  FMUL.FTZ R60, R126.reuse, R135 ;  /* 0x000000877e3c7220 */ /* 0x040fe20000410000 */
[C---:B------:R-:W-:Y:S01]  /*4740*/  FMUL.FTZ R67, R123.reuse, R62 ;  /* 0x0000003e7b437220 */ /* 0x040fe20000410000 */
[-C--:B------:R-:W-:Y:S01]  /*4750*/  FFMA.FTZ R61, R126, R136.reuse, -R61 ;  /* 0x000000887e3d7223 */ /* 0x080fe2000001083d */
[-C--:B------:R-:W-:Y:S01]  /*4760*/  FMUL.FTZ R65, R123, R63.reuse ;  /* 0x0000003f7b417220 */ /* 0x080fe20000410000 */
[----:B------:R-:W-:Y:S01]  /*4770*/  FFMA.FTZ R60, R127, R136, R60 ;  /* 0x000000887f3c7223 */ /* 0x000fe2000001003c */
[----:B------:R-:W-:-:S02]  /*4780*/  FFMA.FTZ R67, R124, R63, R67 ;  /* 0x0000003f7c437223 */ /* 0x000fc40000010043 */
[----:B------:R-:W-:Y:S01]  /*4790*/  FFMA.FTZ R62, R124, R62, -R65 ;  /* 0x0000003e7c3e7223 */ /* 0x000fe20000010841 */
[CC--:B------:R-:W-:Y:S01]  /*47a0*/  FMUL.FTZ R63, R133.reuse, R60.reuse ;  /* 0x0000003c853f7220 */ /* 0x0c0fe20000410000 */
[----:B------:R-:W-:Y:S01]  /*47b0*/  FMUL.FTZ R65, R133, R61 ;  /* 0x0000003d85417220 */ /* 0x000fe20000410000 */
[----:B------:R-:W-:Y:S01]  /*47c0*/  FADD.FTZ R67, RZ, R67 ;  /* 0x00000043ff437221 */ /* 0x000fe20000010000 */
[----:B------:R-:W-:Y:S01]  /*47d0*/  FFMA.FTZ R62, R95, R27, R62 ;  /* 0x0000001b5f3e7223 */ /* 0x000fe2000001003e */
[C---:B------:R-:W-:Y:S01]  /*47e0*/  FFMA.FTZ R63, R134.reuse, R61, -R63 ;  /* 0x0000003d863f7223 */ /* 0x040fe2000001083f */
[----:B------:R-:W-:Y:S01]  /*47f0*/  FFMA.FTZ R65, R134, R60, R65 ;  /* 0x0000003c86417223 */ /* 0x000fe20000010041 */
[C---:B------:R-:W-:Y:S01]  /*4800*/  FMUL.FTZ R69, R121.reuse, R67 ;  /* 0x0000004379457220 */ /* 0x040fe20000410000 */
[-C--:B------:R-:W-:Y:S01]  /*4810*/  FMUL.FTZ R64, R121, R62.reuse ;  /* 0x0000003e79407220 */ /* 0x080fe20000410000 */
[C---:B------:R-:W-:Y:S01]  /*4820*/  FMUL.FTZ R61, R131.reuse, R63 ;  /* 0x0000003f833d7220 */ /* 0x040fe20000410000 */
[----:B------:R-:W-:Y:S01]  /*4830*/  FMUL.FTZ R60, R131, R65 ;  /* 0x00000041833c7220 */ /* 0x000fe20000410000 */
[C---:B------:R-:W-:Y:S01]  /*4840*/  FFMA.FTZ R69, R122.reuse, R62, -R69 ;  /* 0x0000003e7a457223 */ /* 0x040fe20000010845 */
[----:B------:R-:W-:Y:S01]  /*4850*/  FFMA.FTZ R64, R122, R67, R64 ;  /* 0x000000437a407223 */ /* 0x000fe20000010040 */
[C---:B------:R-:W-:Y:S01]  /*4860*/  FFMA.FTZ R61, R132.reuse, R65, R61 ;  /* 0x00000041843d7223 */ /* 0x040fe2000001003d */
[----:B------:R-:W-:Y:S01]  /*4870*/  FFMA.FTZ R60, R132, R63, -R60 ;  /* 0x0000003f843c7223 */ /* 0x000fe2000001083c */
[----:B------:R-:W-:Y:S01]  /*4880*/  FFMA.FTZ R69, R94, R26, R69 ;  /* 0x0000001a5e457223 */ /* 0x000fe20000010045 */
[----:B------:R-:W-:Y:S01]  /*4890*/  FADD.FTZ R64, RZ, R64 ;  /* 0x00000040ff407221 */ /* 0x000fe20000010000 */
[C---:B------:R-:W-:Y:S01]  /*48a0*/  FMUL.FTZ R63, R129.reuse, R61 ;  /* 0x0000003d813f7220 */ /* 0x040fe20000410000 */
[----:B------:R-:W-:Y:S01]  /*48b0*/  FMUL.FTZ R62, R129, R60 ;  /* 0x0000003c813e7220 */ /* 0x000fe20000410000 */
[C---:B------:R-:W-:Y:S01]  /*48c0*/  FMUL.FTZ R65, R119.reuse, R69 ;  /* 0x0000004577417220 */ /* 0x040fe20000410000 */
[----:B------:R-:W-:Y:S01]  /*48d0*/  FMUL.FTZ R66, R119, R64 ;  /* 0x0000004077427220 */ /* 0x000fe20000410000 */
[C---:B------:R-:W-:Y:S01]  /*48e0*/  FFMA.FTZ R63, R130.reuse, R60, -R63 ;  /* 0x0000003c823f7223 */ /* 0x040fe2000001083f */
[----:B------:R-:W-:Y:S01]  /*48f0*/  FFMA.FTZ R62, R130, R61, R62 ;  /* 0x0000003d823e7223 */ /* 0x000fe2000001003e */
[C---:B------:R-:W-:Y:S01]  /*4900*/  FFMA.FTZ R65, R120.reuse, R64, R65 ;  /* 0x0000004078417223 */ /* 0x040fe20000010041 */
[----:B------:R-:W-:Y:S01]  /*4910*/  FFMA.FTZ R66, R120, R69, -R66 ;  /* 0x0000004578427223 */ /* 0x000fe20000010842 */
[C---:B------:R-:W-:Y:S01]  /*4920*/  FMUL.FTZ R61, R125.reuse, R63 ;  /* 0x0000003f7d3d7220 */ /* 0x040fe20000410000 */
[-C--:B------:R-:W-:Y:S01]  /*4930*/  FMUL.FTZ R60, R125, R62.reuse ;  /* 0x0000003e7d3c7220 */ /* 0x080fe20000410000 */
[----:B------:R-:W-:Y:S01]  /*4940*/  FADD.FTZ R65, RZ, R65 ;  /* 0x00000041ff417221 */ /* 0x000fe20000010000 */
[----:B------:R-:W-:Y:S01]  /*4950*/  FFMA.FTZ R66, R93, R25, R66 ;  /* 0x000000195d427223 */ /* 0x000fe20000010042 */
[C---:B------:R-:W-:Y:S01]  /*4960*/  FFMA.FTZ R61, R128.reuse, R62, R61 ;  /* 0x0000003e803d7223 */ /* 0x040fe2000001003d */
[----:B------:R-:W-:Y:S01]  /*4970*/  FFMA.FTZ R60, R128, R63, -R60 ;  /* 0x0000003f803c7223 */ /* 0x000fe2000001083c */
[C---:B------:R-:W-:Y:S01]  /*4980*/  FMUL.FTZ R67, R117.reuse, R65 ;  /* 0x0000004175437220 */ /* 0x040fe20000410000 */
[----:B------:R-:W-:Y:S01]  /*4990*/  FMUL.FTZ R64, R117, R66 ;  /* 0x0000004275407220 */ /* 0x000fe20000410000 */
[C---:B------:R-:W-:Y:S01]  /*49a0*/  FMUL.FTZ R63, R123.reuse, R61 ;  /* 0x0000003d7b3f7220 */ /* 0x040fe20000410000 */
[----:B------:R-:W-:Y:S01]  /*49b0*/  FMUL.FTZ R62, R123, R60 ;  /* 0x0000003c7b3e7220 */ /* 0x000fe20000410000 */
[C---:B------:R-:W-:Y:S01]  /*49c0*/  FFMA.FTZ R67, R118.reuse, R66, -R67 ;  /* 0x0000004276437223 */ /* 0x040fe20000010843 */
[----:B------:R-:W-:Y:S01]  /*49d0*/  FFMA.FTZ R64, R118, R65, R64 ;  /* 0x0000004176407223 */ /* 0x000fe20000010040 */
[C---:B------:R-:W-:Y:S01]  /*49e0*/  FFMA.FTZ R63, R124.reuse, R60, -R63 ;  /* 0x0000003c7c3f7223 */ /* 0x040fe2000001083f */
[----:B------:R-:W-:Y:S01]  /*49f0*/  FFMA.FTZ R62, R124, R61, R62 ;  /* 0x0000003d7c3e7223 */ /* 0x000fe2000001003e */
[----:B------:R-:W-:Y:S01]  /*4a00*/  FFMA.FTZ R67, R92, R24, R67 ;  /* 0x000000185c437223 */ /* 0x000fe20000010043 */
[----:B------:R-:W-:Y:S01]  /*4a10*/  FADD.FTZ R64, RZ, R64 ;  /* 0x00000040ff407221 */ /* 0x000fe20000010000 */
[C---:B------:R-:W-:Y:S01]  /*4a20*/  FMUL.FTZ R61, R121.reuse, R63 ;  /* 0x0000003f793d7220 */ /* 0x040fe20000410000 */
[----:B------:R-:W-:Y:S01]  /*4a30*/  FMUL.FTZ R60, R121, R62 ;  /* 0x0000003e793c7220 */ /* 0x000fe20000410000 */
[C---:B------:R-:W-:Y:S01]  /*4a40*/  FMUL.FTZ R65, R115.reuse, R67 ;  /* 0x0000004373417220 */ /* 0x040fe20000410000 */
[----:B------:R-:W-:Y:S01]  /*4a50*/  FMUL.FTZ R66, R115, R64 ;  /* 0x0000004073427220 */ /* 0x000fe20000410000 */
[C---:B------:R-:W-:Y:S01]  /*4a60*/  FFMA.FTZ R61, R122.reuse, R62, R61 ;  /* 0x0000003e7a3d7223 */ /* 0x040fe2000001003d */
[----:B------:R-:W-:Y:S01]  /*4a70*/  FFMA.FTZ R60, R122, R63, -R60 ;  /* 0x0000003f7a3c7223 */ /* 0x000fe2000001083c */
[C---:B------:R-:W-:Y:S01]  /*4a80*/  FFMA.FTZ R65, R116.reuse, R64, R65 ;  /* 0x0000004074417223 */ /* 0x040fe20000010041 */
[----:B------:R-:W-:Y:S01]  /*4a90*/  FFMA.FTZ R66, R116, R67, -R66 ;  /* 0x0000004374427223 */ /* 0x000fe20000010842 */
[C---:B------:R-:W-:Y:S01]  /*4aa0*/  FMUL.FTZ R63, R119.reuse, R61 ;  /* 0x0000003d773f7220 */ /* 0x040fe20000410000 */
[-C--:B------:R-:W-:Y:S01]  /*4ab0*/  FMUL.FTZ R62, R119, R60.reuse ;  /* 0x0000003c773e7220 */ /* 0x080fe20000410000 */
[----:B------:R-:W-:Y:S01]  /*4ac0*/  FADD.FTZ R65, RZ, R65 ;  /* 0x00000041ff417221 */ /* 0x000fe20000010000 */
[----:B------:R-:W-:Y:S01]  /*4ad0*/  FFMA.FTZ R66, R91, R23, R66 ;  /* 0x000000175b427223 */ /* 0x000fe20000010042 */
[C---:B------:R-:W-:Y:S01]  /*4ae0*/  FFMA.FTZ R63, R120.reuse, R60, -R63 ;  /* 0x0000003c783f7223 */ /* 0x040fe2000001083f */
[----:B------:R-:W-:Y:S01]  /*4af0*/  FFMA.FTZ R62, R120, R61, R62 ;  /* 0x0000003d783e7223 */ /* 0x000fe2000001003e */
        /* <DEDUP_REMOVED lines=49> */
[C---:B------:R-:W-:Y:S01]  /*4e10*/  FMUL.FTZ R67, R147.reuse, R66 ;  /* 0x0000004293437220 */ /* 0x040fe20000410000 */
[C---:B------:R-:W-:Y:S01]  /*4e20*/  FMUL.FTZ R62, R147.reuse, R60 ;  /* 0x0000003c933e7220 */ /* 0x040fe20000410000 */
[-C--:B------:R-:W-:Y:S01]  /*4e30*/  FMUL.FTZ R63, R147, R61.reuse ;  /* 0x0000003d933f7220 */ /* 0x080fe20000410000 */
[C---:B------:R-:W-:Y:S01]  /*4e40*/  FFMA.FTZ R65, R146.reuse, R66, -R65 ;  /* 0x0000004292417223 */ /* 0x040fe20000010841 */
[C---:B------:R-:W-:Y:S01]  /*4e50*/  FFMA.FTZ R67, R146.reuse, R68, R67 ;  /* 0x0000004492437223 */ /* 0x040fe20000010043 */
[C---:B------:R-:W-:Y:S01]  /*4e60*/  FFMA.FTZ R61, R146.reuse, R61, R62 ;  /* 0x0000003d923d7223 */ /* 0x040fe2000001003e */
[----:B------:R-:W-:Y:S01]  /*4e70*/  FFMA.FTZ R60, R146, R60, -R63 ;  /* 0x0000003c923c7223 */ /* 0x000fe2000001083f */
[----:B------:R-:W-:Y:S01]  /*4e80*/  FFMA.FTZ R62, R86, R18, R65 ;  /* 0x00000012563e7223 */ /* 0x000fe20000010041 */
[----:B------:R-:W-:-:S05]  /*4e90*/  FADD.FTZ R63, RZ, R67 ;  /* 0x00000043ff3f7221 */ /* 0x000fca0000010000 */
[----:B------:R2:W-:Y:S01]  /*4ea0*/  STS.128 [R181+0x8470], R60 ;  /* 0x0084703cb5007388 */ /* 0x0005e20000000c00 */
[----:B------:R-:W-:Y:S06]  /*4eb0*/  BAR.SYNC.DEFER_BLOCKING 0x0 ;  /* 0x0000000000007b1d */ /* 0x000fec0000010000 */
[----:B------:R-:W-:Y:S05]  /*4ec0*/  @P2 BRA `(.L_x_591) ;  /* 0x0000000800c82947 */ /* 0x000fea0003800000 */
[----:B------:R-:W3:Y:S01]  /*4ed0*/  S2R R182, SR_TID.X ;  /* 0x0000000000b67919 */ /* 0x000ee20000002100 */
[----:B--2---:R-:W-:Y:S01]  /*4ee0*/  MOV R61, 0x50 ;  /* 0x00000050003d7802 */ /* 0x004fe20000000f00 */
[----:B------:R-:W-:Y:S01]  /*4ef0*/  UMOV UR33, 0xffffffff ;  /* 0xffffffff00217882 */ /* 0x000fe20000000000 */
[C---:B------:R-:W-:Y:S02]  /*4f00*/  ISETP.GE.AND P4, PT, R105.reuse, 0x10, PT ;  /* 0x000000106900780c */ /* 0x040fe40003f86270 */
[C---:B------:R-:W-:Y:S02]  /*4f10*/  ISETP.GE.AND P2, PT, R105.reuse, 0x8, PT ;  /* 0x000000086900780c */ /* 0x040fe40003f46270 */
[C---:B------:R-:W-:Y:S02]  /*4f20*/  ISETP.GE.AND P3, PT, R105.reuse, 0x4, PT ;  /* 0x000000046900780c */ /* 0x040fe40003f66270 */
[C---:B------:R-:W-:Y:S02]  /*4f30*/  ISETP.GE.AND P4, PT, R105.reuse, 0x2, PT ;  /* 0x000000026900780c */ /* 0x040fe40003f86270 */
[----:B------:R-:W-:Y:S01]  /*4f40*/  ISETP.GE.AND P5, PT, R105, 0x1, PT ;  /* 0x000000016900780c */ /* 0x000fe20003fa6270 */
[----:B---3--:R-:W-:-:S05]  /*4f50*/  IMAD R182, R182, R61, UR28 ;  /* 0x0000001cb6b67e24 */ /* 0x008fca000f8e023d */
[----:B------:R-:W-:Y:S04]  /*4f60*/  LDS.128 R60, [R182+0x8470] ;  /* 0x00847000b63c7984 */ /* 0x000fe80000000c00 */
[----:B------:R-:W2:Y:S04]  /*4f70*/  LDS.128 R64, [R182+0x8480] ;  /* 0x00848000b6407984 */ /* 0x000ea80000000c00 */
[----:B------:R-:W3:Y:S04]  /*4f80*/  LDS.128 R68, [R182+0x8490] ;  /* 0x00849000b6447984 */ /* 0x000ee80000000c00 */
[----:B------:R-:W4:Y:S01]  /*4f90*/  LDS.128 R72, [R182+0x84a0] ;  /* 0x0084a000b6487984 */ /* 0x000f220000000c00 */
[-C--:B--2---:R-:W-:Y:S01]  /*4fa0*/  FMUL.FTZ R183, R63, R65.reuse ;  /* 0x000000413fb77220 */ /* 0x084fe20000410000 */
[----:B------:R-:W-:-:S03]  /*4fb0*/  FMUL.FTZ R184, R62, R65 ;  /* 0x000000413eb87220 */ /* 0x000fc60000410000 */
[-C--:B------:R-:W-:Y:S01]  /*4fc0*/  FFMA.FTZ R183, R62, R64.reuse, -R183 ;  /* 0x000000403eb77223 */ /* 0x080fe200000108b7 */
[----:B------:R-:W-:-:S03]  /*4fd0*/  FFMA.FTZ R184, R63, R64, R184 ;  /* 0x000000403fb87223 */ /* 0x000fc600000100b8 */
[----:B------:R-:W-:Y:S01]  /*4fe0*/  FADD.FTZ R185, R66, R183 ;  /* 0x000000b742b97221 */ /* 0x000fe20000010000 */
[----:B------:R-:W-:Y:S01]  /*4ff0*/  FADD.FTZ R186, R67, R184 ;  /* 0x000000b843ba7221 */ /* 0x000fe20000010000 */
[-C--:B------:R-:W-:Y:S01]  /*5000*/  FMUL.FTZ R183, R61, R65.reuse ;  /* 0x000000413db77220 */ /* 0x080fe20000410000 */
[C---:B------:R-:W-:Y:S01]  /*5010*/  FMUL.FTZ R184, R60.reuse, R65 ;  /* 0x000000413cb87220 */ /* 0x040fe20000410000 */
[CC--:B---3--:R-:W-:Y:S01]  /*5020*/  FMUL.FTZ R187, R69.reuse, R185.reuse ;  /* 0x000000b945bb7220 */ /* 0x0c8fe20000410000 */
[----:B------:R-:W-:Y:S01]  /*5030*/  FMUL.FTZ R188, R69, R186 ;  /* 0x000000ba45bc7220 */ /* 0x000fe20000410000 */
        /* <DEDUP_REMOVED lines=21> */
[----:B------:R-:W2:Y:S04]  /*5190*/  SHFL.UP PT, R186, R75, 0x1, RZ ;  /* 0x042000004bba7989 */ /* 0x000ea800000e00ff */
[----:B------:R-:W3:Y:S04]  /*51a0*/  SHFL.UP PT, R185, R74, 0x1, RZ ;  /* 0x042000004ab97989 */ /* 0x000ee800000e00ff */
[----:B------:R-:W4:Y:S04]  /*51b0*/  SHFL.UP PT, R184, R72, 0x1, RZ ;  /* 0x0420000048b87989 */ /* 0x000f2800000e00ff */
[----:B------:R-:W0:Y:S01]  /*51c0*/  SHFL.UP PT, R183, R73, 0x1, RZ ;  /* 0x0420000049b77989 */ /* 0x000e2200000e00ff */
[-C--:B--2---:R-:W-:Y:S01]  /*51d0*/  FMUL.FTZ R187, R73, R186.reuse ;  /* 0x000000ba49bb7220 */ /* 0x084fe20000410000 */
[----:B------:R-:W-:-:S03]  /*51e0*/  FMUL.FTZ R186, R72, R186 ;  /* 0x000000ba48ba7220 */ /* 0x000fc60000410000 */
[CC--:B---3--:R-:W-:Y:S01]  /*51f0*/  FFMA.FTZ R188, R72.reuse, R185.reuse, R187 ;  /* 0x000000b948bc7223 */ /* 0x0c8fe200000100bb */
[----:B------:R-:W-:Y:S01]  /*5200*/  FFMA.FTZ R187, R73, R185, -R186 ;  /* 0x000000b949bb7223 */ /* 0x000fe200000108ba */
[-C--:B----4-:R-:W-:Y:S02]  /*5210*/  FMUL.FTZ R186, R72, R184.reuse ;  /* 0x000000b848ba7220 */ /* 0x090fe40000410000 */
[----:B------:R-:W-:Y:S01]  /*5220*/  @P5 FADD.FTZ R75, R75, R188 ;  /* 0x000000bc4b4b5221 */ /* 0x000fe20000010000 */
[C---:B------:R-:W-:Y:S01]  /*5230*/  FMUL.FTZ R185, R73.reuse, R184 ;  /* 0x000000b849b97220 */ /* 0x040fe20000410000 */
        /* <DEDUP_REMOVED lines=10> */
[----:B------:R-:W-:-:S03]  /*52e0*/  FFMA.FTZ R187, R73, R185, -R186 ;  /* 0x000000b949bb7223 */ /* 0x000fc600000108ba */
[----:B------:R-:W-:Y:S01]  /*52f0*/  @P4 FADD.FTZ R75, R75, R188 ;  /* 0x000000bc4b4b4221 */ /* 0x000fe20000010000 */
[CC--:B---3--:R-:W-:Y:S01]  /*5300*/  FMUL.FTZ R185, R73.reuse, R184.reuse ;  /* 0x000000b849b97220 */ /* 0x0c8fe20000410000 */
[----:B------:R-:W-:Y:S01]  /*5310*/  @P4 FADD.FTZ R74, R74, R187 ;  /* 0x000000bb4a4a4221 */ /* 0x000fe20000010000 */
[C---:B------:R-:W-:Y:S02]  /*5320*/  FMUL.FTZ R184, R72.reuse, R184 ;  /* 0x000000b848b87220 */ /* 0x040fe40000410000 */
[----:B------:R-:W0:Y:S01]  /*5330*/  SHFL.UP PT, R186, R75, 0x4, RZ ;  /* 0x048000004bba7989 */ /* 0x000e2200000e00ff */
[-C--:B----4-:R-:W-:Y:S01]  /*5340*/  @P4 FFMA.FTZ R72, R72, R183.reuse, R185 ;  /* 0x000000b748484223 */ /* 0x090fe200000100b9 */
[----:B------:R-:W-:Y:S02]  /*5350*/  @P4 FFMA.FTZ R73, R73, R183, -R184 ;  /* 0x000000b749494223 */ /* 0x000fe400000108b8 */
[----:B------:R-:W2:Y:S04]  /*5360*/  SHFL.UP PT, R185, R74, 0x4, RZ ;  /* 0x048000004ab97989 */ /* 0x000ea800000e00ff */
[----:B------:R-:W3:Y:S04]  /*5370*/  SHFL.UP PT, R184, R72, 0x4, RZ ;  /* 0x0480000048b87989 */ /* 0x000ee800000e00ff */
[----:B------:R-:W4:Y:S01]  /*5380*/  SHFL.UP PT, R183, R73, 0x4, RZ ;  /* 0x0480000049b77989 */ /* 0x000f2200000e00ff */
[-C--:B0-----:R-:W-:Y:S01]  /*5390*/  FMUL.FTZ R188, R72, R186.reuse ;  /* 0x000000ba48bc7220 */ /* 0x081fe20000410000 */
[----:B------:R-:W-:-:S03]  /*53a0*/  FMUL.FTZ R189, R73, R186 ;  /* 0x000000ba49bd7220 */ /* 0x000fc60000410000 */
[CC--:B--2---:R-:W-:Y:S01]  /*53b0*/  FFMA.FTZ R187, R73.reuse, R185.reuse, -R188 ;  /* 0x000000b949bb7223 */ /* 0x0c4fe200000108bc */
[C---:B------:R-:W-:Y:S01]  /*53c0*/  FFMA.FTZ R188, R72.reuse, R185, R189 ;  /* 0x000000b948bc7223 */ /* 0x040fe200000100bd */
[-C--:B---3--:R-:W-:Y:S01]  /*53d0*/  FMUL.FTZ R186, R72, R184.reuse ;  /* 0x000000b848ba7220 */ /* 0x088fe20000410000 */
[----:B------:R-:W-:Y:S02]  /*53e0*/  FMUL.FTZ R184, R73, R184 ;  /* 0x000000b849b87220 */ /* 0x000fe40000410000 */
[----:B------:R-:W-:Y:S01]  /*53f0*/  @P3 FADD.FTZ R75, R75, R188 ;  /* 0x000000bc4b4b3221 */ /* 0x000fe20000010000 */
[----:B------:R-:W-:Y:S01]  /*5400*/  @P3 FADD.FTZ R74, R74, R187 ;  /* 0x000000bb4a4a3221 */ /* 0x000fe20000010000 */
[-C--:B----4-:R-:W-:Y:S01]  /*5410*/  @P3 FFMA.FTZ R73, R73, R183.reuse, -R186 ;  /* 0x000000b749493223 */ /* 0x090fe200000108ba */
[----:B------:R-:W-:Y:S02]  /*5420*/  @P3 FFMA.FTZ R72, R72, R183, R184 ;  /* 0x000000b748483223 */ /* 0x000fe400000100b8 */
[----:B------:R-:W0:Y:S04]  /*5430*/  SHFL.UP PT, R186, R75, 0x8, RZ ;  /* 0x050000004bba7989 */ /* 0x000e2800000e00ff */
        /* <DEDUP_REMOVED lines=17> */
.L_x_713:
[----:B------:R-:W-:Y:S01]  /*5550*/  ISETP.GE.AND P2, PT, R105, 0x10, PT ;  /* 0x000000106900780c */ /* 0x000fe20003f46270 */
[CC--:B0-----:R-:W-:Y:S01]  /*5560*/  FMUL.FTZ R188, R72.reuse, R186.reuse ;  /* 0x000000ba48bc7220 */ /* 0x0c1fe20000410000 */
[C---:B------:R-:W-:Y:S01]  /*5570*/  FMUL.FTZ R189, R73.reuse, R186 ;  /* 0x000000ba49bd7220 */ /* 0x040fe20000410000 */
[CC--:B---3--:R-:W-:Y:S01]  /*5580*/  FMUL.FTZ R186, R72.reuse, R184.reuse ;  /* 0x000000b848ba7220 */ /* 0x0c8fe20000410000 */
[----:B------:R-:W-:Y:S01]  /*5590*/  UMOV UR33, 0xffffffff ;  /* 0xffffffff00217882 */ /* 0x000fe20000000000 */
[CC--:B----4-:R-:W-:Y:S01]  /*55a0*/  FFMA.FTZ R187, R73.reuse, R185.reuse, -R188 ;  /* 0x000000b949bb7223 */ /* 0x0d0fe200000108bc */
[----:B------:R-:W-:Y:S01]  /*55b0*/  FMUL.FTZ R184, R73, R184 ;  /* 0x000000b849b87220 */ /* 0x000fe20000410000 */
[----:B------:R-:W-:-:S06]  /*55c0*/  FFMA.FTZ R188, R72, R185, R189 ;  /* 0x000000b948bc7223 */ /* 0x000fcc00000100bd */
[-C--:B--2---:R-:W-:Y:S01]  /*55d0*/  @P2 FFMA.FTZ R73, R73, R183.reuse, -R186 ;  /* 0x000000b749492223 */ /* 0x084fe200000108ba */
[----:B------:R-:W-:Y:S01]  /*55e0*/  @P2 FFMA.FTZ R72, R72, R183, R184 ;  /* 0x000000b748482223 */ /* 0x000fe200000100b8 */
[----:B------:R-:W-:Y:S01]  /*55f0*/  @P2 FADD.FTZ R74, R74, R187 ;  /* 0x000000bb4a4a2221 */ /* 0x000fe20000010000 */
[----:B------:R-:W-:Y:S01]  /*5600*/  @P2 FADD.FTZ R75, R75, R188 ;  /* 0x000000bc4b4b2221 */ /* 0x000fe20000010000 */
[----:B------:R-:W-:Y:S06]  /*5610*/  BRA.DIV UR33, `(.L_x_593) ;  /* 0x0000008621487947 */ /* 0x000fec000b800000 */
.L_x_716:
[----:B------:R-:W-:-:S03]  /*5620*/  UMOV UR33, 0xffffffff ;  /* 0xffffffff00217882 */ /* 0x000fc60000000000 */
[----:B------:R-:W-:Y:S05]  /*5630*/  BRA.DIV UR33, `(.L_x_594) ;  /* 0x0000008621687947 */ /* 0x000fea000b800000 */
.L_x_719:
[----:B------:R-:W-:-:S03]  /*5640*/  UMOV UR33, 0xffffffff ;  /* 0xffffffff00217882 */ /* 0x000fc60000000000 */
[----:B------:R-:W-:Y:S05]  /*5650*/  BRA.DIV UR33, `(.L_x_595) ;  /* 0x0000008621887947 */ /* 0x000fea000b800000 */
.L_x_722:
[----:B------:R-:W-:-:S03]  /*5660*/  UMOV UR33, 0xffffffff ;  /* 0xffffffff00217882 */ /* 0x000fc60000000000 */
[----:B------:R-:W-:Y:S05]  /*5670*/  BRA.DIV UR33, `(.L_x_596) ;  /* 0x0000008621a87947 */ /* 0x000fea000b800000 */
.L_x_725:
        /* <DEDUP_REMOVED lines=10> */
.L_x_735:
        /* <DEDUP_REMOVED lines=45> */
.L_x_591:
[----:B---3--:R-:W3:Y:S01]  /*59f0*/  S2R R182, SR_TID.X ;  /* 0x0000000000b67919 */ /* 0x008ee20000002100 */
[----:B------:R-:W-:Y:S05]  /*5a00*/  WARPSYNC.ALL ;  /* 0x0000000000007948 */ /* 0x000fea0003800000 */
[----:B---3--:R-:W-:Y:S01]  /*5a10*/  LOP3.LUT P0, RZ, R182, 0x1f, RZ, 0xc0, !PT ;  /* 0x0000001fb6ff7812 */ /* 0x008fe2000780c0ff */
[----:B------:R-:W-:Y:S01]  /*5a20*/  FMUL.FTZ R226, R171, UR49 ;  /* 0x00000031abe27c20 */ /* 0x000fe20008410000 */
[CC--:B012---:R-:W-:Y:S01]  /*5a30*/  FMUL.FTZ R61, R147.reuse, R107.reuse ;  /* 0x0000006b933d7220 */ /* 0x0c7fe20000410000 */
[C---:B------:R-:W-:Y:S01]  /*5a40*/  FMUL.FTZ R60, R146.reuse, R107 ;  /* 0x0000006b923c7220 */ /* 0x040fe20000410000 */
[----:B------:R-:W-:Y:S01]  /*5a50*/  FMUL.FTZ R63, R147, R180 ;  /* 0x000000b4933f7220 */ /* 0x000fe20000410000 */
[----:B------:R-:W-:Y:S01]  /*5a60*/  FFMA.FTZ R226, R163, UR37, -R226 ;  /* 0x00000025a3e27c23 */ /* 0x000fe200080108e2 */
[-C--:B------:R-:W-:Y:S01]  /*5a70*/  FFMA.FTZ R61, R146, R106.reuse, -R61 ;  /* 0x0000006a923d7223 */ /* 0x080fe2000001083d */
[----:B------:R-:W-:Y:S01]  /*5a80*/  FMUL.FTZ R203, R173, UR49 ;  /* 0x00000031adcb7c20 */ /* 0x000fe20008410000 */
[----:B------:R-:W-:Y:S01]  /*5a90*/  FFMA.FTZ R60, -R147, R106, -R60 ;  /* 0x0000006a933c7223 */ /* 0x000fe2000001093c */
[----:B------:R-:W-:Y:S01]  /*5aa0*/  FMUL.FTZ R62, R3, R226 ;  /* 0x000000e2033e7220 */ /* 0x000fe20000410000 */
[----:B------:R-:W-:Y:S01]  /*5ab0*/  FMUL.FTZ R64, R144, R61 ;  /* 0x0000003d90407220 */ /* 0x000fe20000410000 */
[----:B------:R-:W-:Y:S01]  /*5ac0*/  FFMA.FTZ R203, R164, UR37, -R203 ;  /* 0x00000025a4cb7c23 */ /* 0x000fe200080108cb */
[----:B------:R-:W-:Y:S01]  /*5ad0*/  BAR.SYNC.DEFER_BLOCKING 0x0 ;  /* 0x0000000000007b1d */ /* 0x000fe20000010000 */
[-C--:B------:R-:W-:Y:S01]  /*5ae0*/  FFMA.FTZ R63, R146, R62.reuse, R63 ;  /* 0x0000003e923f7223 */ /* 0x080fe2000001003f */
[----:B------:R-:W-:Y:S01]  /*5af0*/  FMUL.FTZ R65, R147, R62 ;  /* 0x0000003e93417220 */ /* 0x000fe20000410000 */
[-C--:B------:R-:W-:Y:S01]  /*5b00*/  FMUL.FTZ R62, R144, R60.reuse ;  /* 0x0000003c903e7220 */ /* 0x080fe20000410000 */
[C---:B------:R-:W-:Y:S01]  /*5b10*/  FFMA.FTZ R64, R137.reuse, R60, -R64 ;  /* 0x0000003c89407223 */ /* 0x040fe20000010840 */
[----:B------:R-:W-:Y:S01]  /*5b20*/  FFMA.FTZ R63, R4, R203, R63 ;  /* 0x000000cb043f7223 */ /* 0x000fe2000001003f */
[----:B------:R-:W-:Y:S01]  /*5b30*/  FFMA.FTZ R60, R146, R180, -R65 ;  /* 0x000000b4923c7223 */ /* 0x000fe20000010841 */
[----:B------:R-:W-:Y:S01]  /*5b40*/  FFMA.FTZ R62, R137, R61, R62 ;  /* 0x0000003d893e7223 */ /* 0x000fe2000001003e */
[----:B------:R-:W-:Y:S01]  /*5b50*/  FMUL.FTZ R61, R109, R64 ;  /* 0x000000406d3d7220 */ /* 0x000fe20000410000 */
[-C--:B------:R-:W-:Y:S01]  /*5b60*/  FMUL.FTZ R66, R144, R63.reuse ;  /* 0x0000003f90427220 */ /* 0x080fe20000410000 */
[----:B------:R-:W-:Y:S01]  /*5b70*/  FADD.FTZ R60, R145, R60 ;  /* 0x0000003c913c7221 */ /* 0x000fe20000010000 */
[-C--:B------:R-:W-:Y:S01]  /*5b80*/  FMUL.FTZ R67, R109, R62.reuse ;  /* 0x0000003e6d437220 */ /* 0x080fe20000410000 */
[----:B------:R-:W-:Y:S01]  /*5b90*/  FFMA.FTZ R65, R110, R62, R61 ;  /* 0x0000003e6e417223 */ /* 0x000fe2000001003d */
[----:B------:R-:W-:Y:S01]  /*5ba0*/  FMUL.FTZ R194, R150, UR49 ;  /* 0x0000003196c27c20 */ /* 0x000fe20008410000 */
[-C--:B------:R-:W-:Y:S01]  /*5bb0*/  FMUL.FTZ R62, R144, R60.reuse ;  /* 0x0000003c903e7220 */ /* 0x080fe20000410000 */
[C---:B------:R-:W-:Y:S01]  /*5bc0*/  FFMA.FTZ R61, R137.reuse, R60, -R66 ;  /* 0x0000003c893d7223 */ /* 0x040fe20000010842 */
[----:B------:R-:W-:Y:S01]  /*5bd0*/  FFMA.FTZ R67, R110, R64, -R67 ;  /* 0x000000406e437223 */ /* 0x000fe20000010843 */
[----:B------:R-:W-:Y:S01]  /*5be0*/  FMUL.FTZ R60, R174, UR49 ;  /* 0x00000031ae3c7c20 */ /* 0x000fe20008410000 */
[----:B------:R-:W-:Y:S01]  /*5bf0*/  FFMA.FTZ R62, R137, R63, R62 ;  /* 0x0000003f893e7223 */ /* 0x000fe2000001003e */
[C---:B------:R-:W-:Y:S01]  /*5c00*/  FMUL.FTZ R64, R111.reuse, R65 ;  /* 0x000000416f407220 */ /* 0x040fe20000410000 */
[-C--:B------:R-:W-:Y:S01]  /*5c10*/  FMUL.FTZ R63, R111, R67.reuse ;  /* 0x000000436f3f7220 */ /* 0x080fe20000410000 */
[----:B------:R-:W-:Y:S01]  /*5c20*/  FFMA.FTZ R201, R165, UR37, -R60 ;  /* 0x00000025a5c97c23 */ /* 0x000fe2000801083c */
[----:B------:R-:W-:Y:S01]  /*5c30*/  FADD.FTZ R61, R138, R61 ;  /* 0x0000003d8a3d7221 */ /* 0x000fe20000010000 */
[C---:B------:R-:W-:Y:S01]  /*5c40*/  FFMA.FTZ R64, R112.reuse, R67, -R64 ;  /* 0x0000004370407223 */ /* 0x040fe20000010840 */
[----:B------:R-:W-:Y:S01]  /*5c50*/  FFMA.FTZ R60, R112, R65, R63 ;  /* 0x00000041703c7223 */ /* 0x000fe2000001003f */
[----:B------:R-:W-:Y:S01]  /*5c60*/  FFMA.FTZ R62, R5, R201, R62 ;  /* 0x000000c9053e7223 */ /* 0x000fe2000001003e */
[-C--:B------:R-:W-:Y:S01]  /*5c70*/  FMUL.FTZ R63, R109, R61.reuse ;  /* 0x0000003d6d3f7220 */ /* 0x080fe20000410000 */
[C---:B------:R-:W-:Y:S01]  /*5c80*/  FMUL.FTZ R69, R113.reuse, R64 ;  /* 0x0000004071457220 */ /* 0x040fe20000410000 */
[----:B------:R-:W-:Y:S01]  /*5c90*/  FMUL.FTZ R71, R113, R60 ;  /* 0x0000003c71477220 */ /* 0x000fe20000410000 */
[----:B------:R-:W-:Y:S01]  /*5ca0*/  FMUL.FTZ R65, R109, R62 ;  /* 0x0000003e6d417220 */ /* 0x000fe20000410000 */
[----:B------:R-:W-:Y:S01]  /*5cb0*/  FMUL.FTZ R67, R175, UR49 ;  /* 0x00000031af437c20 */ /* 0x000fe20008410000 */
[C---:B------:R-:W-:Y:S01]  /*5cc0*/  FFMA.FTZ R69, R114.reuse, R60, R69 ;  /* 0x0000003c72457223 */ /* 0x040fe20000010045 */
[----:B------:R-:W-:Y:S01]  /*5cd0*/  FFMA.FTZ R71, R114, R64, -R71 ;  /* 0x0000004072477223 */ /* 0x000fe20000010847 */
[C---:B------:R-:W-:Y:S01]  /*5ce0*/  FFMA.FTZ R60, R110.reuse, R61, -R65 ;  /* 0x0000003d6e3c7223 */ /* 0x040fe20000010841 */
[----:B------:R-:W-:Y:S01]  /*5cf0*/  FFMA.FTZ R63, R110, R62, R63 ;  /* 0x0000003e6e3f7223 */ /* 0x000fe2000001003f */
[----:B------:R-:W-:Y:S01]  /*5d00*/  FFMA.FTZ R200, R166, UR37, -R67 ;  /* 0x00000025a6c87c23 */ /* 0x000fe20008010843 */
[----:B------:R-:W-:Y:S01]  /*5d10*/  FMUL.FTZ R61, R115, R71 ;  /* 0x00000047733d7220 */ /* 0x000fe20000410000 */
[----:B------:R-:W-:Y:S01]  /*5d20*/  FADD.FTZ R60, R139, R60 ;  /* 0x0000003c8b3c7221 */ /* 0x000fe20000010000 */
[----:B------:R-:W-:Y:S01]  /*5d30*/  FMUL.FTZ R64, R176, UR49 ;  /* 0x00000031b0407c20 */ /* 0x000fe20008410000 */
[----:B------:R-:W-:Y:S01]  /*5d40*/  FFMA.FTZ R63, R6, R200, R63 ;  /* 0x000000c8063f7223 */ /* 0x000fe2000001003f */
[-C--:B------:R-:W-:Y:S01]  /*5d50*/  FFMA.FTZ R65, R116, R69.reuse, R61 ;  /* 0x0000004574417223 */ /* 0x080fe2000001003d */
[-C--:B------:R-:W-:Y:S01]  /*5d60*/  FMUL.FTZ R62, R111, R60.reuse ;  /* 0x0000003c6f3e7220 */ /* 0x080fe20000410000 */
[----:B------:R-:W-:Y:S01]  /*5d70*/  FMUL.FTZ R69, R115, R69 ;  /* 0x0000004573457220 */ /* 0x000fe20000410000 */
[-C--:B------:R-:W-:Y:S01]  /*5d80*/  FMUL.FTZ R61, R111, R63.reuse ;  /* 0x0000003f6f3d7220 */ /* 0x080fe20000410000 */
[----:B------:R-:W-:Y:S01]  /*5d90*/  FFMA.FTZ R199, R167, UR37, -R64 ;  /* 0x00000025a7c77c23 */ /* 0x000fe20008010840 */
[----:B------:R-:W-:Y:S01]  /*5da0*/  FFMA.FTZ R62, R112, R63, R62 ;  /* 0x0000003f703e7223 */ /* 0x000fe2000001003e */
[----:B------:R-:W-:Y:S01]  /*5db0*/  FFMA.FTZ R69, R116, R71, -R69 ;  /* 0x0000004774457223 */ /* 0x000fe20000010845 */
[----:B------:R-:W-:Y:S01]  /*5dc0*/  FFMA.FTZ R61, R112, R60, -R61 ;  /* 0x0000003c703d7223 */ /* 0x000fe2000001083d */
[----:B------:R-:W-:Y:S01]  /*5dd0*/  FMUL.FTZ R60, R117, R65 ;  /* 0x00000041753c7220 */ /* 0x000fe20000410000 */
[----:B------:R-:W-:Y:S01]  /*5de0*/  FFMA.FTZ R62, R7, R199, R62 ;  /* 0x000000c7073e7223 */ /* 0x000fe2000001003e */
[-C--:B------:R-:W-:Y:S01]  /*5df0*/  FMUL.FTZ R67, R117, R69.reuse ;  /* 0x0000004575437220 */ /* 0x080fe20000410000 */
[----:B------:R-:W-:Y:S01]  /*5e00*/  FADD.FTZ R61, R140, R61 ;  /* 0x0000003d8c3d7221 */ /* 0x000fe20000010000 */
[C---:B------:R-:W-:Y:S01]  /*5e10*/  FFMA.FTZ R69, R118.reuse, R69, -R60 ;  /* 0x0000004576457223 */ /* 0x040fe2000001083c */
[CC--:B------:R-:W-:Y:S01]  /*5e20*/  FMUL.FTZ R60, R113.reuse, R62.reuse ;  /* 0x0000003e713c7220 */ /* 0x0c0fe20000410000 */
[----:B------:R-:W-:Y:S01]  /*5e30*/  FFMA.FTZ R67, R118, R65, R67 ;  /* 0x0000004176437223 */ /* 0x000fe20000010043 */
[-C--:B------:R-:W-:Y:S01]  /*5e40*/  FMUL.FTZ R63, R113, R61.reuse ;  /* 0x0000003d713f7220 */ /* 0x080fe20000410000 */
[----:B------:R-:W-:Y:S01]  /*5e50*/  FMUL.FTZ R65, R177, UR49 ;  /* 0x00000031b1417c20 */ /* 0x000fe20008410000 */
[C---:B------:R-:W-:Y:S01]  /*5e60*/  FFMA.FTZ R60, R114.reuse, R61, -R60 ;  /* 0x0000003d723c7223 */ /* 0x040fe2000001083c */
[----:B------:R-:W-:Y:S01]  /*5e70*/  FMUL.FTZ R61, R119, R69 ;  /* 0x00000045773d7220 */ /* 0x000fe20000410000 */
[----:B------:R-:W-:Y:S01]  /*5e80*/  FFMA.FTZ R63, R114, R62, R63 ;  /* 0x0000003e723f7223 */ /* 0x000fe2000001003f */
[----:B------:R-:W-:Y:S01]  /*5e90*/  FFMA.FTZ R198, R168, UR37, -R65 ;  /* 0x00000025a8c67c23 */ /* 0x000fe20008010841 */
[----:B------:R-:W-:Y:S01]  /*5ea0*/  FADD.FTZ R60, R141, R60 ;  /* 0x0000003c8d3c7221 */ /* 0x000fe20000010000 */
[----:B------:R-:W-:Y:S01]  /*5eb0*/  MOV R62, UR46 ;  /* 0x0000002e003e7c02 */ /* 0x000fe20008000f00 */
[----:B------:R-:W-:Y:S01]  /*5ec0*/  FFMA.FTZ R66, R120, R67, R61 ;  /* 0x0000004378427223 */ /* 0x000fe2000001003d */
[----:B------:R-:W-:Y:S01]  /*5ed0*/  FFMA.FTZ R63, R8, R198, R63 ;  /* 0x000000c6083f7223 */ /* 0x000fe2000001003f */
[CC--:B------:R-:W-:Y:S01]  /*5ee0*/  FMUL.FTZ R61, R115.reuse, R60.reuse ;  /* 0x0000003c733d7220 */ /* 0x0c0fe20000410000 */
[----:B------:R-:W-:Y:S01]  /*5ef0*/  FMUL.FTZ R64, R178, UR49 ;  /* 0x00000031b2407c20 */ /* 0x000fe20008410000 */
[----:B------:R-:W-:Y:S01]  /*5f00*/  ISETP.LE.OR P0, PT, R62, UR15, P0 ;  /* 0x0000000f3e007c0c */ /* 0x000fe20008703670 */
[----:B------:R-:W-:Y:S01]  /*5f10*/  FMUL.FTZ R65, R115, R63 ;  /* 0x0000003f73417220 */ /* 0x000fe20000410000 */
[----:B------:R-:W-:Y:S01]  /*5f20*/  FMUL.FTZ R67, R119, R67 ;  /* 0x0000004377437220 */ /* 0x000fe20000410000 */
[C---:B------:R-:W-:Y:S01]  /*5f30*/  FFMA.FTZ R62, R116.reuse, R63, R61 ;  /* 0x0000003f743e7223 */ /* 0x040fe2000001003d */
[----:B------:R-:W-:Y:S01]  /*5f40*/  FFMA.FTZ R197, R169, UR37, -R64 ;  /* 0x00000025a9c57c23 */ /* 0x000fe20008010840 */
[----:B------:R-:W-:Y:S01]  /*5f50*/  FFMA.FTZ R65, R116, R60, -R65 ;  /* 0x0000003c74417223 */ /* 0x000fe20000010841 */
[----:B------:R-:W-:Y:S01]  /*5f60*/  FFMA.FTZ R68, R120, R69, -R67 ;  /* 0x0000004578447223 */ /* 0x000fe20000010843 */
[----:B------:R-:W0:Y:S01]  /*5f70*/  LDS.64 R60, [R181+0x8478] ;  /* 0x00847800b53c7984 */ /* 0x000e220000000a00 */
[----:B------:R-:W-:Y:S01]  /*5f80*/  FFMA.FTZ R62, R9, R197, R62 ;  /* 0x000000c5093e7223 */ /* 0x000fe2000001003e */
[----:B------:R-:W-:Y:S01]  /*5f90*/  FADD.FTZ R65, R142, R65 ;  /* 0x000000418e417221 */ /* 0x000fe20000010000 */
[----:B------:R-:W-:Y:S01]  /*5fa0*/  FMUL.FTZ R63, R121, R68 ;  /* 0x00000044793f7220 */ /* 0x000fe20000410000 */
[----:B------:R-:W-:Y:S01]  /*5fb0*/  FMUL.FTZ R69, R179, UR49 ;  /* 0x00000031b3457c20 */ /* 0x000fe20008410000 */
[----:B------:R-:W-:Y:S01]  /*5fc0*/  FMUL.FTZ R67, R117, R62 ;  /* 0x0000003e75437220 */ /* 0x000fe20000410000 */
[-C--:B------:R-:W-:Y:S01]  /*5fd0*/  FMUL.FTZ R71, R121, R66.reuse ;  /* 0x0000004279477220 */ /* 0x080fe20000410000 */
[----:B------:R-:W-:Y:S01]  /*5fe0*/  FFMA.FTZ R70, R122, R66, R63 ;  /* 0x000000427a467223 */ /* 0x000fe2000001003f */
[-C--:B------:R-:W-:Y:S01]  /*5ff0*/  FMUL.FTZ R63, R117, R65.reuse ;  /* 0x00000041753f7220 */ /* 0x080fe20000410000 */
[----:B------:R-:W-:Y:S01]  /*6000*/  FFMA.FTZ R64, R118, R65, -R67 ;  /* 0x0000004176407223 */ /* 0x000fe20000010843 */
[----:B------:R-:W-:Y:S01]  /*6010*/  FFMA.FTZ R196, R170, UR37, -R69 ;  /* 0x00000025aac47c23 */ /* 0x000fe20008010845 */
[----:B------:R-:W-:Y:S01]  /*6020*/  FFMA.FTZ R71, R122, R68, -R71 ;  /* 0x000000447a477223 */ /* 0x000fe20000010847 */
[----:B------:R-:W-:Y:S01]  /*6030*/  FFMA.FTZ R63, R118, R62, R63 ;  /* 0x0000003e763f7223 */ /* 0x000fe2000001003f */
[----:B------:R-:W-:Y:S01]  /*6040*/  FADD.FTZ R64, R143, R64 ;  /* 0x000000408f407221 */ /* 0x000fe20000010000 */
[C---:B------:R-:W-:Y:S01]  /*6050*/  FMUL.FTZ R68, R148.reuse, UR37 ;  /* 0x0000002594447c20 */ /* 0x040fe20008410000 */
[----:B------:R-:W-:Y:S01]  /*6060*/  FMUL.FTZ R66, R148, UR49 ;  /* 0x0000003194427c20 */ /* 0x000fe20008410000 */
[----:B------:R-:W-:Y:S01]  /*6070*/  FFMA.FTZ R63, R10, R196, R63 ;  /* 0x000000c40a3f7223 */ /* 0x000fe2000001003f */
[----:B------:R-:W-:Y:S01]  /*6080*/  FMUL.FTZ R65, R119, R64 ;  /* 0x0000004077417220 */ /* 0x000fe20000410000 */
[----:B------:R-:W-:Y:S01]  /*6090*/  FMUL.FTZ R69, R123, R70 ;  /* 0x000000467b457220 */ /* 0x000fe20000410000 */
[C---:B------:R-:W-:Y:S01]  /*60a0*/  FFMA.FTZ R68, R149.reuse, UR49, R68 ;  /* 0x0000003195447c23 */ /* 0x040fe20008010044 */
[----:B------:R-:W-:Y:S01]  /*60b0*/  FFMA.FTZ R195, R149, UR37, -R66 ;  /* 0x0000002595c37c23 */ /* 0x000fe20008010842 */
[-C--:B------:R-:W-:Y:S01]  /*60c0*/  FFMA.FTZ R62, R120, R63.reuse, R65 ;  /* 0x0000003f783e7223 */ /* 0x080fe20000010041 */
[----:B------:R-:W-:Y:S01]  /*60d0*/  FMUL.FTZ R63, R119, R63 ;  /* 0x0000003f773f7220 */ /* 0x000fe20000410000 */
[-C--:B------:R-:W-:Y:S01]  /*60e0*/  FMUL.FTZ R67, R123, R71.reuse ;  /* 0x000000477b437220 */ /* 0x080fe20000410000 */
[----:B------:R-:W-:Y:S01]  /*60f0*/  FFMA.FTZ R69, R124, R71, -R69 ;  /* 0x000000477c457223 */ /* 0x000fe20000010845 */
[C---:B------:R-:W-:Y:S01]  /*6100*/  FMUL.FTZ R68, R11.reuse, -R68 ;  /* 0x800000440b447220 */ /* 0x040fe20000410000 */
[----:B------:R-:W-:Y:S01]  /*6110*/  FFMA.FTZ R63, R120, R64, -R63 ;  /* 0x00000040783f7223 */ /* 0x000fe2000001083f */
[----:B------:R-:W-:Y:S01]  /*6120*/  FFMA.FTZ R62, R11, R195, R62 ;  /* 0x000000c30b3e7223 */ /* 0x000fe2000001003e */
[----:B------:R-:W-:Y:S01]  /*6130*/  FMUL.FTZ R64, R150, UR37 ;  /* 0x0000002596407c20 */ /* 0x000fe20008410000 */
[----:B------:R-:W-:Y:S01]  /*6140*/  FFMA.FTZ R67, R124, R70, R67 ;  /* 0x000000467c437223 */ /* 0x000fe20000010043 */
[----:B------:R-:W-:Y:S01]  /*6150*/  FMUL.FTZ R71, R125, R69 ;  /* 0x000000457d477220 */ /* 0x000fe20000410000 */
[----:B------:R-:W-:Y:S01]  /*6160*/  FADD.FTZ R63, R68, R63 ;  /* 0x0000003f443f7221 */ /* 0x000fe20000010000 */
[-C--:B------:R-:W-:Y:S01]  /*6170*/  FMUL.FTZ R65, R121, R62.reuse ;  /* 0x0000003e79417220 */ /* 0x080fe20000410000 */
[----:B------:R-:W-:Y:S01]  /*6180*/  FFMA.FTZ R73, R151, UR49, R64 ;  /* 0x0000003197497c23 */ /* 0x000fe20008010040 */
[-C--:B------:R-:W-:Y:S01]  /*6190*/  FFMA.FTZ R71, R128, R67.reuse, R71 ;  /* 0x0000004380477223 */ /* 0x080fe20000010047 */
[----:B------:R-:W-:Y:S01]  /*61a0*/  FMUL.FTZ R67, R125, R67 ;  /* 0x000000437d437220 */ /* 0x000fe20000410000 */
[-C--:B------:R-:W-:Y:S01]  /*61b0*/  FFMA.FTZ R64, R122, R63.reuse, -R65 ;  /* 0x0000003f7a407223 */ /* 0x080fe20000010841 */
[----:B------:R-:W-:Y:S01]  /*61c0*/  FMUL.FTZ R63, R121, R63 ;  /* 0x0000003f793f7220 */ /* 0x000fe20000410000 */
[----:B------:R-:W-:Y:S01]  /*61d0*/  FFMA.FTZ R194, R151, UR37, -R194 ;  /* 0x0000002597c27c23 */ /* 0x000fe200080108c2 */
[----:B------:R-:W-:Y:S01]  /*61e0*/  FFMA.FTZ R67, R128, R69, -R67 ;  /* 0x0000004580437223 */ /* 0x000fe20000010843 */
[----:B------:R-:W-:Y:S01]  /*61f0*/  FMUL.FTZ R73, R12, -R73 ;  /* 0x800000490c497220 */ /* 0x000fe20000410000 */
[----:B------:R-:W-:Y:S01]  /*6200*/  FFMA.FTZ R65, R122, R62, R63 ;  /* 0x0000003e7a417223 */ /* 0x000fe2000001003f */
[C---:B0-----:R-:W-:Y:S01]  /*6210*/  FMUL.FTZ R63, R127.reuse, R61 ;  /* 0x0000003d7f3f7220 */ /* 0x041fe20000410000 */
[----:B------:R-:W-:Y:S01]  /*6220*/  FMUL.FTZ R62, R127, R60 ;  /* 0x0000003c7f3e7220 */ /* 0x000fe20000410000 */
[----:B------:R-:W-:Y:S01]  /*6230*/  FMUL.FTZ R69, R129, R67 ;  /* 0x0000004381457220 */ /* 0x000fe20000410000 */
[----:B------:R-:W-:Y:S01]  /*6240*/  FFMA.FTZ R65, R12, R194, R65 ;  /* 0x000000c20c417223 */ /* 0x000fe20000010041 */
[C---:B------:R-:W-:Y:S01]  /*6250*/  FFMA.FTZ R204, R126.reuse, R60, -R63 ;  /* 0x0000003c7ecc7223 */ /* 0x040fe2000001083f */
[----:B------:R-:W-:Y:S01]  /*6260*/  FFMA.FTZ R62, R126, R61, R62 ;  /* 0x0000003d7e3e7223 */ /* 0x000fe2000001003e */
[CC--:B------:R-:W-:Y:S01]  /*6270*/  FFMA.FTZ R69, R130.reuse, R71.reuse, R69 ;  /* 0x0000004782457223 */ /* 0x0c0fe20000010045 */
[----:B------:R-:W-:Y:S01]  /*6280*/  FADD.FTZ R64, R73, R64 ;  /* 0x0000004049407221 */ /* 0x000fe20000010000 */
[----:B------:R-:W-:Y:S01]  /*6290*/  FMUL.FTZ R71, R129, R71 ;  /* 0x0000004781477220 */ /* 0x000fe20000410000 */
[----:B------:R-:W-:Y:S01]  /*62a0*/  FMUL.FTZ R61, R123, R65 ;  /* 0x000000417b3d7220 */ /* 0x000fe20000410000 */
[----:B------:R-:W-:Y:S01]  /*62b0*/  FFMA.FTZ R204, R101, R33, R204 ;  /* 0x0000002165cc7223 */ /* 0x000fe200000100cc */
[----:B------:R-:W-:Y:S01]  /*62c0*/  FADD.FTZ R193, RZ, R62 ;  /* 0x0000003effc17221 */ /* 0x000fe20000010000 */
[----:B------:R-:W-:Y:S01]  /*62d0*/  FFMA.FTZ R71, R130, R67, -R71 ;  /* 0x0000004382477223 */ /* 0x000fe20000010847 */
[----:B------:R-:W-:Y:S01]  /*62e0*/  FFMA.FTZ R62, R124, R64, -R61 ;  /* 0x000000407c3e7223 */ /* 0x000fe2000001083d */
[----:B------:R-:W-:Y:S01]  /*62f0*/  FMUL.FTZ R63, R135, R204 ;  /* 0x000000cc873f7220 */ /* 0x000fe20000410000 */
[----:B------:R-:W-:Y:S01]  /*6300*/  FMUL.FTZ R67, R123, R64 ;  /* 0x000000407b437220 */ /* 0x000fe20000410000 */
[-C--:B------:R-:W-:Y:S01]  /*6310*/  FMUL.FTZ R61, R135, R193.reuse ;  /* 0x000000c1873d7220 */ /* 0x080fe20000410000 */
[----:B------:R-:W-:Y:S01]  /*6320*/  FMUL.FTZ R64, R152, UR37 ;  /* 0x0000002598407c20 */ /* 0x000fe20008410000 */
[----:B------:R-:W-:Y:S01]  /*6330*/  FFMA.FTZ R63, R136, R193, R63 ;  /* 0x000000c1883f7223 */ /* 0x000fe2000001003f */
[----:B------:R-:W-:Y:S01]  /*6340*/  FMUL.FTZ R206, R152, UR49 ;  /* 0x0000003198ce7c20 */ /* 0x000fe20008410000 */
[----:B------:R-:W-:Y:S01]  /*6350*/  FFMA.FTZ R61, R136, R204, -R61 ;  /* 0x000000cc883d7223 */ /* 0x000fe2000001083d */
[----:B------:R-:W-:Y:S01]  /*6360*/  FFMA.FTZ R64, R153, UR49, R64 ;  /* 0x0000003199407c23 */ /* 0x000fe20008010040 */
[----:B------:R-:W-:Y:S01]  /*6370*/  FADD.FTZ R192, RZ, R63 ;  /* 0x0000003fffc07221 */ /* 0x000fe20000010000 */
[----:B------:R-:W-:Y:S01]  /*6380*/  FFMA.FTZ R60, R124, R65, R67 ;  /* 0x000000417c3c7223 */ /* 0x000fe20000010043 */
[----:B------:R-:W-:Y:S01]  /*6390*/  FFMA.FTZ R205, R100, R32, R61 ;  /* 0x0000002064cd7223 */ /* 0x000fe2000001003d */
[----:B------:R-:W-:Y:S01]  /*63a0*/  FMUL.FTZ R65, R13, -R64 ;  /* 0x800000400d417220 */ /* 0x000fe20000410000 */
[----:B------:R-:W-:Y:S01]  /*63b0*/  FFMA.FTZ R206, R153, UR37, -R206 ;  /* 0x0000002599ce7c23 */ /* 0x000fe200080108ce */
[C---:B------:R-:W-:Y:S01]  /*63c0*/  FMUL.FTZ R61, R133.reuse, R192 ;  /* 0x000000c0853d7220 */ /* 0x040fe20000410000 */
[-C--:B------:R-:W-:Y:S01]  /*63d0*/  FMUL.FTZ R63, R133, R205.reuse ;  /* 0x000000cd853f7220 */ /* 0x080fe20000410000 */
[----:B------:R-:W-:Y:S01]  /*63e0*/  FADD.FTZ R64, R65, R62 ;  /* 0x0000003e41407221 */ /* 0x000fe20000010000 */
[----:B------:R-:W-:Y:S01]  /*63f0*/  FFMA.FTZ R62, R13, R206, R60 ;  /* 0x000000ce0d3e7223 */ /* 0x000fe2000001003c */
[C---:B------:R-:W-:Y:S01]  /*6400*/  FFMA.FTZ R60, R134.reuse, R205, -R61 ;  /* 0x000000cd863c7223 */ /* 0x040fe2000001083d */
[----:B------:R-:W-:Y:S01]  /*6410*/  FFMA.FTZ R63, R134, R192, R63 ;  /* 0x000000c0863f7223 */ /* 0x000fe2000001003f */
[----:B------:R-:W-:Y:S01]  /*6420*/  FMUL.FTZ R66, R154, UR37 ;  /* 0x000000259a427c20 */ /* 0x000fe20008410000 */
[----:B------:R-:W-:Y:S01]  /*6430*/  FMUL.FTZ R61, R125, R62 ;  /* 0x0000003e7d3d7220 */ /* 0x000fe20000410000 */
[----:B------:R-:W-:Y:S01]  /*6440*/  FFMA.FTZ R207, R99, R31, R60 ;  /* 0x0000001f63cf7223 */ /* 0x000fe2000001003c */
[----:B------:R-:W-:Y:S01]  /*6450*/  FADD.FTZ R191, RZ, R63 ;  /* 0x0000003fffbf7221 */ /* 0x000fe20000010000 */
[----:B------:R-:W-:Y:S01]  /*6460*/  FFMA.FTZ R65, R155, UR49, R66 ;  /* 0x000000319b417c23 */ /* 0x000fe20008010042 */
[-C--:B------:R-:W-:Y:S01]  /*6470*/  FFMA.FTZ R66, R128, R64.reuse, -R61 ;  /* 0x0000004080427223 */ /* 0x080fe2000001083d */
[C---:B------:R-:W-:Y:S01]  /*6480*/  FMUL.FTZ R61, R131.reuse, R207 ;  /* 0x000000cf833d7220 */ /* 0x040fe20000410000 */
[----:B------:R-:W-:Y:S01]  /*6490*/  FMUL.FTZ R60, R131, R191 ;  /* 0x000000bf833c7220 */ /* 0x000fe20000410000 */
[----:B------:R-:W-:Y:S01]  /*64a0*/  FMUL.FTZ R63, R125, R64 ;  /* 0x000000407d3f7220 */ /* 0x000fe20000410000 */
[----:B------:R-:W-:Y:S01]  /*64b0*/  FMUL.FTZ R67, R14, -R65 ;  /* 0x800000410e437220 */ /* 0x000fe20000410000 */
[C---:B------:R-:W-:Y:S01]  /*64c0*/  FFMA.FTZ R190, R132.reuse, R191, R61 ;  /* 0x000000bf84be7223 */ /* 0x040fe2000001003d */
[----:B------:R-:W-:Y:S01]  /*64d0*/  FFMA.FTZ R61, R132, R207, -R60 ;  /* 0x000000cf843d7223 */ /* 0x000fe2000001083c */
[----:B------:R-:W-:Y:S01]  /*64e0*/  FMUL.FTZ R60, R154, UR49 ;  /* 0x000000319a3c7c20 */ /* 0x000fe20008410000 */
[----:B------:R-:W-:Y:S01]  /*64f0*/  FFMA.FTZ R65, R128, R62, R63 ;  /* 0x0000003e80417223 */ /* 0x000fe2000001003f */
[----:B------:R-:W-:Y:S01]  /*6500*/  FADD.FTZ R190, RZ, R190 ;  /* 0x000000beffbe7221 */ /* 0x000fe20000010000 */
[----:B------:R-:W-:Y:S01]  /*6510*/  FFMA.FTZ R208, R98, R30, R61 ;  /* 0x0000001e62d07223 */ /* 0x000fe2000001003d */
[----:B------:R-:W-:Y:S01]  /*6520*/  FFMA.FTZ R209, R155, UR37, -R60 ;  /* 0x000000259bd17c23 */ /* 0x000fe2000801083c */
[----:B------:R-:W-:Y:S01]  /*6530*/  FADD.FTZ R66, R67, R66 ;  /* 0x0000004243427221 */ /* 0x000fe20000010000 */
[C---:B------:R-:W-:Y:S01]  /*6540*/  FMUL.FTZ R61, R129.reuse, R190 ;  /* 0x000000be813d7220 */ /* 0x040fe20000410000 */
[-C--:B------:R-:W-:Y:S01]  /*6550*/  FMUL.FTZ R63, R129, R208.reuse ;  /* 0x000000d0813f7220 */ /* 0x080fe20000410000 */
[----:B------:R-:W-:Y:S01]  /*6560*/  FFMA.FTZ R62, R14, R209, R65 ;  /* 0x000000d10e3e7223 */ /* 0x000fe20000010041 */
[----:B------:R-:W-:Y:S01]  /*6570*/  FMUL.FTZ R67, R131, R71 ;  /* 0x0000004783437220 */ /* 0x000fe20000410000 */
[C---:B------:R-:W-:Y:S01]  /*6580*/  FFMA.FTZ R210, R130.reuse, R208, -R61 ;  /* 0x000000d082d27223 */ /* 0x040fe2000001083d */
[----:B------:R-:W-:Y:S01]  /*6590*/  FFMA.FTZ R63, R130, R190, R63 ;  /* 0x000000be823f7223 */ /* 0x000fe2000001003f */
[----:B------:R-:W-:Y:S01]  /*65a0*/  FMUL.FTZ R61, R129, R62 ;  /* 0x0000003e813d7220 */ /* 0x000fe20000410000 */
[----:B------:R-:W-:Y:S01]  /*65b0*/  FFMA.FTZ R60, R132, R69, R67 ;  /* 0x00000045843c7223 */ /* 0x000fe20000010043 */
[----:B------:R-:W-:Y:S01]  /*65c0*/  FFMA.FTZ R210, R97, R29, R210 ;  /* 0x0000001d61d27223 */ /* 0x000fe200000100d2 */
[----:B------:R-:W-:Y:S01]  /*65d0*/  FADD.FTZ R189, RZ, R63 ;  /* 0x0000003fffbd7221 */ /* 0x000fe20000010000 */
[-C--:B------:R-:W-:Y:S01]  /*65e0*/  FFMA.FTZ R64, R130, R66.reuse, -R61 ;  /* 0x0000004282407223 */ /* 0x080fe2000001083d */
[----:B------:R-:W-:Y:S01]  /*65f0*/  FMUL.FTZ R67, R129, R66 ;  /* 0x0000004281437220 */ /* 0x000fe20000410000 */
[CC--:B------:R-:W-:Y:S01]  /*6600*/  FMUL.FTZ R63, R125.reuse, R210.reuse ;  /* 0x000000d27d3f7220 */ /* 0x0c0fe20000410000 */
[-C--:B------:R-:W-:Y:S01]  /*6610*/  FMUL.FTZ R61, R125, R189.reuse ;  /* 0x000000bd7d3d7220 */ /* 0x080fe20000410000 */
[C---:B------:R-:W-:Y:S01]  /*6620*/  FMUL.FTZ R66, R156.reuse, UR37 ;  /* 0x000000259c427c20 */ /* 0x040fe20008410000 */
[----:B------:R-:W-:Y:S01]  /*6630*/  FMUL.FTZ R212, R156, UR49 ;  /* 0x000000319cd47c20 */ /* 0x000fe20008410000 */
[C---:B------:R-:W-:Y:S01]  /*6640*/  FFMA.FTZ R63, R128.reuse, R189, R63 ;  /* 0x000000bd803f7223 */ /* 0x040fe2000001003f */
[----:B------:R-:W-:Y:S01]  /*6650*/  FFMA.FTZ R61, R128, R210, -R61 ;  /* 0x000000d2803d7223 */ /* 0x000fe2000001083d */
[----:B------:R-:W-:Y:S01]  /*6660*/  FFMA.FTZ R66, R157, UR49, R66 ;  /* 0x000000319d427c23 */ /* 0x000fe20008010042 */
[----:B------:R-:W-:Y:S01]  /*6670*/  FFMA.FTZ R62, R130, R62, R67 ;  /* 0x0000003e823e7223 */ /* 0x000fe20000010043 */
[----:B------:R-:W-:Y:S01]  /*6680*/  FADD.FTZ R188, RZ, R63 ;  /* 0x0000003fffbc7221 */ /* 0x000fe20000010000 */
        /* <DEDUP_REMOVED lines=13> */
[----:B------:R-:W-:Y:S01]  /*6760*/  FMUL.FTZ R65, R131, R69 ;  /* 0x0000004583417220 */ /* 0x000fe20000410000 */
[-C--:B------:R-:W-:Y:S01]  /*6770*/  FFMA.FTZ R67, R132, R66.reuse, -R61 ;  /* 0x0000004284437223 */ /* 0x080fe2000001083d */
[C---:B------:R-:W-:Y:S01]  /*6780*/  FMUL.FTZ R61, R121.reuse, R213 ;  /* 0x000000d5793d7220 */ /* 0x040fe20000410000 */
[-C--:B------:R-:W-:Y:S01]  /*6790*/  FMUL.FTZ R62, R121, R187.reuse ;  /* 0x000000bb793e7220 */ /* 0x080fe20000410000 */
[----:B------:R-:W-:Y:S01]  /*67a0*/  FFMA.FTZ R69, R159, UR49, R68 ;  /* 0x000000319f457c23 */ /* 0x000fe20008010044 */
[----:B------:R-:W-:Y:S01]  /*67b0*/  FMUL.FTZ R63, R131, R66 ;  /* 0x00000042833f7220 */ /* 0x000fe20000410000 */
[C---:B------:R-:W-:Y:S01]  /*67c0*/  FFMA.FTZ R186, R122.reuse, R187, R61 ;  /* 0x000000bb7aba7223 */ /* 0x040fe2000001003d */
[----:B------:R-:W-:Y:S01]  /*67d0*/  FFMA.FTZ R61, R122, R213, -R62 ;  /* 0x000000d57a3d7223 */ /* 0x000fe2000001083e */
[----:B------:R-:W-:Y:S01]  /*67e0*/  FMUL.FTZ R66, R16, -R69 ;  /* 0x8000004510427220 */ /* 0x000fe20000410000 */
[----:B------:R-:W-:Y:S01]  /*67f0*/  FMUL.FTZ R62, R158, UR49 ;  /* 0x000000319e3e7c20 */ /* 0x000fe20008410000 */
[----:B------:R-:W-:Y:S01]  /*6800*/  FFMA.FTZ R69, R132, R64, R63 ;  /* 0x0000004084457223 */ /* 0x000fe2000001003f */
[----:B------:R-:W-:Y:S01]  /*6810*/  FFMA.FTZ R214, R94, R26, R61 ;  /* 0x0000001a5ed67223 */ /* 0x000fe2000001003d */
[----:B------:R-:W-:Y:S01]  /*6820*/  FADD.FTZ R186, RZ, R186 ;  /* 0x000000baffba7221 */ /* 0x000fe20000010000 */
[----:B------:R-:W-:Y:S01]  /*6830*/  FADD.FTZ R64, R66, R67 ;  /* 0x0000004342407221 */ /* 0x000fe20000010000 */
[----:B------:R-:W-:Y:S01]  /*6840*/  FFMA.FTZ R215, R159, UR37, -R62 ;  /* 0x000000259fd77c23 */ /* 0x000fe2000801083e */
[C---:B------:R-:W-:Y:S01]  /*6850*/  FMUL.FTZ R67, R119.reuse, R214 ;  /* 0x000000d677437220 */ /* 0x040fe20000410000 */
[-C--:B------:R-:W-:Y:S01]  /*6860*/  FMUL.FTZ R63, R119, R186.reuse ;  /* 0x000000ba773f7220 */ /* 0x080fe20000410000 */
[----:B------:R-:W-:Y:S01]  /*6870*/  FFMA.FTZ R65, R132, R71, -R65 ;  /* 0x0000004784417223 */ /* 0x000fe20000010841 */
[----:B------:R-:W-:Y:S01]  /*6880*/  FFMA.FTZ R69, R16, R215, R69 ;  /* 0x000000d710457223 */ /* 0x000fe20000010045 */
[C---:B------:R-:W-:Y:S01]  /*6890*/  FFMA.FTZ R67, R120.reuse, R186, R67 ;  /* 0x000000ba78437223 */ /* 0x040fe20000010043 */
[----:B------:R-:W-:Y:S01]  /*68a0*/  FFMA.FTZ R216, R120, R214, -R63 ;  /* 0x000000d678d87223 */ /* 0x000fe2000001083f */
[C---:B------:R-:W-:Y:S01]  /*68b0*/  FMUL.FTZ R61, R133.reuse, R65 ;  /* 0x00000041853d7220 */ /* 0x040fe20000410000 */
[----:B------:R-:W-:Y:S01]  /*68c0*/  FMUL.FTZ R63, R133, R69 ;  /* 0x00000045853f7220 */ /* 0x000fe20000410000 */
[----:B------:R-:W-:Y:S01]  /*68d0*/  FADD.FTZ R185, RZ, R67 ;  /* 0x00000043ffb97221 */ /* 0x000fe20000010000 */
[----:B------:R-:W-:Y:S01]  /*68e0*/  FFMA.FTZ R216, R93, R25, R216 ;  /* 0x000000195dd87223 */ /* 0x000fe200000100d8 */
[C---:B------:R-:W-:Y:S01]  /*68f0*/  FFMA.FTZ R61, R134.reuse, R60, R61 ;  /* 0x0000003c863d7223 */ /* 0x040fe2000001003d */
[----:B------:R-:W-:Y:S01]  /*6900*/  FFMA.FTZ R66, R134, R64, -R63 ;  /* 0x0000004086427223 */ /* 0x000fe2000001083f */
[-C--:B------:R-:W-:Y:S01]  /*6910*/  FMUL.FTZ R63, R117, R185.reuse ;  /* 0x000000b9753f7220 */ /* 0x080fe20000410000 */
[----:B------:R-:W-:Y:S01]  /*6920*/  FMUL.FTZ R71, R133, R60 ;  /* 0x0000003c85477220 */ /* 0x000fe20000410000 */
[----:B------:R-:W-:Y:S01]  /*6930*/  FMUL.FTZ R60, R117, R216 ;  /* 0x000000d8753c7220 */ /* 0x000fe20000410000 */
[----:B------:R-:W-:Y:S01]  /*6940*/  FMUL.FTZ R67, R133, R64 ;  /* 0x0000004085437220 */ /* 0x000fe20000410000 */
[----:B------:R-:W-:Y:S01]  /*6950*/  FFMA.FTZ R63, R118, R216, -R63 ;  /* 0x000000d8763f7223 */ /* 0x000fe2000001083f */
[C---:B------:R-:W-:Y:S01]  /*6960*/  FMUL.FTZ R64, R160.reuse, UR37 ;  /* 0x00000025a0407c20 */ /* 0x040fe20008410000 */
[----:B------:R-:W-:Y:S01]  /*6970*/  FMUL.FTZ R218, R160, UR49 ;  /* 0x00000031a0da7c20 */ /* 0x000fe20008410000 */
[----:B------:R-:W-:Y:S01]  /*6980*/  FFMA.FTZ R60, R118, R185, R60 ;  /* 0x000000b9763c7223 */ /* 0x000fe2000001003c */
[----:B------:R-:W-:Y:S01]  /*6990*/  FFMA.FTZ R217, R92, R24, R63 ;  /* 0x000000185cd97223 */ /* 0x000fe2000001003f */
[C---:B------:R-:W-:Y:S01]  /*69a0*/  FFMA.FTZ R64, R161.reuse, UR49, R64 ;  /* 0x00000031a1407c23 */ /* 0x040fe20008010040 */
[----:B------:R-:W-:Y:S01]  /*69b0*/  FFMA.FTZ R62, R134, R69, R67 ;  /* 0x00000045863e7223 */ /* 0x000fe20000010043 */
[----:B------:R-:W-:Y:S01]  /*69c0*/  FFMA.FTZ R218, R161, UR37, -R218 ;  /* 0x00000025a1da7c23 */ /* 0x000fe200080108da */
[----:B------:R-:W-:Y:S01]  /*69d0*/  FADD.FTZ R184, RZ, R60 ;  /* 0x0000003cffb87221 */ /* 0x000fe20000010000 */
[-C--:B------:R-:W-:Y:S01]  /*69e0*/  FMUL.FTZ R63, R115, R217.reuse ;  /* 0x000000d9733f7220 */ /* 0x080fe20000410000 */
[C---:B------:R-:W-:Y:S01]  /*69f0*/  FMUL.FTZ R67, R17.reuse, -R64 ;  /* 0x8000004011437220 */ /* 0x040fe20000410000 */
[----:B------:R-:W-:Y:S01]  /*6a00*/  FFMA.FTZ R62, R17, R218, R62 ;  /* 0x000000da113e7223 */ /* 0x000fe2000001003e */
[-C--:B------:R-:W-:Y:S01]  /*6a10*/  FMUL.FTZ R60, R115, R184.reuse ;  /* 0x000000b8733c7220 */ /* 0x080fe20000410000 */
[C---:B------:R-:W-:Y:S01]  /*6a20*/  FFMA.FTZ R63, R116.reuse, R184, R63 ;  /* 0x000000b8743f7223 */ /* 0x040fe2000001003f */
[----:B------:R-:W-:Y:S01]  /*6a30*/  FADD.FTZ R66, R67, R66 ;  /* 0x0000004243427221 */ /* 0x000fe20000010000 */
[C---:B------:R-:W-:Y:S01]  /*6a40*/  FMUL.FTZ R67, R135.reuse, R62 ;  /* 0x0000003e87437220 */ /* 0x040fe20000410000 */
[----:B------:R-:W-:Y:S01]  /*6a50*/  FFMA.FTZ R60, R116, R217, -R60 ;  /* 0x000000d9743c7223 */ /* 0x000fe2000001083c */
[----:B------:R-:W-:Y:S01]  /*6a60*/  FADD.FTZ R183, RZ, R63 ;  /* 0x0000003fffb77221 */ /* 0x000fe20000010000 */
[-C--:B------:R-:W-:Y:S01]  /*6a70*/  FMUL.FTZ R69, R135, R66.reuse ;  /* 0x0000004287457220 */ /* 0x080fe20000410000 */
[C---:B------:R-:W-:Y:S01]  /*6a80*/  FFMA.FTZ R68, R136.reuse, R66, -R67 ;  /* 0x0000004288447223 */ /* 0x040fe20000010843 */
[----:B------:R-:W-:Y:S01]  /*6a90*/  FFMA.FTZ R219, R91, R23, R60 ;  /* 0x000000175bdb7223 */ /* 0x000fe2000001003c */
[C---:B------:R-:W-:Y:S01]  /*6aa0*/  FMUL.FTZ R67, R113.reuse, R183 ;  /* 0x000000b771437220 */ /* 0x040fe20000410000 */
[----:B------:R-:W-:Y:S01]  /*6ab0*/  FFMA.FTZ R69, R136, R62, R69 ;  /* 0x0000003e88457223 */ /* 0x000fe20000010045 */
[----:B------:R-:W-:Y:S01]  /*6ac0*/  FFMA.FTZ R65, R134, R65, -R71 ;  /* 0x0000004186417223 */ /* 0x000fe20000010847 */
[-C--:B------:R-:W-:Y:S01]  /*6ad0*/  FMUL.FTZ R62, R113, R219.reuse ;  /* 0x000000db713e7220 */ /* 0x080fe20000410000 */
[----:B------:R-:W-:Y:S01]  /*6ae0*/  FFMA.FTZ R67, R114, R219, -R67 ;  /* 0x000000db72437223 */ /* 0x000fe20000010843 */
[----:B------:R-:W-:Y:S01]  /*6af0*/  FMUL.FTZ R75, R162, UR37 ;  /* 0x00000025a24b7c20 */ /* 0x000fe20008410000 */
[----:B------:R-:W-:Y:S01]  /*6b00*/  FMUL.FTZ R73, R135, R65 ;  /* 0x0000004187497220 */ /* 0x000fe20000410000 */
[----:B------:R-:W-:Y:S01]  /*6b10*/  FFMA.FTZ R127, R114, R183, R62 ;  /* 0x000000b7727f7223 */ /* 0x000fe2000001003e */
[----:B------:R-:W-:Y:S01]  /*6b20*/  FFMA.FTZ R220, R90, R22, R67 ;  /* 0x000000165adc7223 */ /* 0x000fe20000010043 */
[----:B------:R-:W-:Y:S01]  /*6b30*/  FFMA.FTZ R75, R172, UR49, R75 ;  /* 0x00000031ac4b7c23 */ /* 0x000fe2000801004b */
[-C--:B------:R-:W-:Y:S01]  /*6b40*/  FFMA.FTZ R64, R136, R61.reuse, R73 ;  /* 0x0000003d88407223 */ /* 0x080fe20000010049 */
[----:B------:R-:W-:Y:S01]  /*6b50*/  FADD.FTZ R127, RZ, R127 ;  /* 0x0000007fff7f7221 */ /* 0x000fe20000010000 */
[-C--:B------:R-:W-:Y:S01]  /*6b60*/  FMUL.FTZ R71, R111, R220.reuse ;  /* 0x000000dc6f477220 */ /* 0x080fe20000410000 */
[----:B------:R-:W-:Y:S01]  /*6b70*/  FMUL.FTZ R73, R135, R61 ;  /* 0x0000003d87497220 */ /* 0x000fe20000410000 */
[----:B------:R-:W-:Y:S01]  /*6b80*/  FMUL.FTZ R75, R0, -R75 ;  /* 0x8000004b004b7220 */ /* 0x000fe20000410000 */
[-C--:B------:R-:W-:Y:S01]  /*6b90*/  FMUL.FTZ R67, R111, R127.reuse ;  /* 0x0000007f6f437220 */ /* 0x080fe20000410000 */
[----:B------:R-:W-:Y:S01]  /*6ba0*/  FFMA.FTZ R71, R112, R127, R71 ;  /* 0x0000007f70477223 */ /* 0x000fe20000010047 */
[----:B------:R-:W-:Y:S01]  /*6bb0*/  VOTEU.ALL UP0, P0 ;  /* 0x0000000000ff7886 */ /* 0x000fe20000000000 */
[----:B------:R-:W-:Y:S01]  /*6bc0*/  FFMA.FTZ R65, R136, R65, -R73 ;  /* 0x0000004188417223 */ /* 0x000fe20000010849 */
[----:B------:R-:W-:Y:S01]  /*6bd0*/  FFMA.FTZ R66, R112, R220, -R67 ;  /* 0x000000dc70427223 */ /* 0x000fe20000010843 */
[----:B------:R-:W-:Y:S01]  /*6be0*/  FADD.FTZ R126, RZ, R71 ;  /* 0x00000047ff7e7221 */ /* 0x000fe20000010000 */
[----:B------:R-:W-:Y:S01]  /*6bf0*/  FMUL.FTZ R73, R162, UR49 ;  /* 0x00000031a2497c20 */ /* 0x000fe20008410000 */
[----:B------:R-:W-:-:S02]  /*6c00*/  HFMA2 R60, -RZ, RZ, 1.875, 0 ;  /* 0x3f800000ff3c7431 */ /* 0x000fc400000001ff */
[----:B------:R-:W-:Y:S01]  /*6c10*/  FFMA.FTZ R221, R89, R21, R66 ;  /* 0x0000001559dd7223 */ /* 0x000fe20000010042 */
[CC--:B------:R-:W-:Y:S01]  /*6c20*/  FMUL.FTZ R67, R109.reuse, R126.reuse ;  /* 0x0000007e6d437220 */ /* 0x0c0fe20000410000 */
[----:B------:R-:W-:Y:S01]  /*6c30*/  ISETP.GT.U32.AND P2, PT, R182, 0x1f, PT ;  /* 0x0000001fb600780c */ /* 0x000fe20003f44070 */
[----:B------:R-:W-:Y:S01]  /*6c40*/  @!UP0 ULEA UR33, UR8, UR28, 0x4 ;  /* 0x0000001c08218291 */ /* 0x000fe2000f8e20ff */
[-C--:B------:R-:W-:Y:S01]  /*6c50*/  FMUL.FTZ R71, R109, R221.reuse ;  /* 0x000000dd6d477220 */ /* 0x080fe20000410000 */
[----:B------:R-:W-:Y:S01]  /*6c60*/  FFMA.FTZ R223, R110, R221, -R67 ;  /* 0x000000dd6edf7223 */ /* 0x000fe20000010843 */
[----:B------:R-:W-:Y:S01]  /*6c70*/  FADD.FTZ R67, R75, R68 ;  /* 0x000000444b437221 */ /* 0x000fe20000010000 */
[----:B------:R-:W-:Y:S01]  /*6c80*/  FFMA.FTZ R222, R172, UR37, -R73 ;  /* 0x00000025acde7c23 */ /* 0x000fe20008010849 */
[----:B------:R-:W-:Y:S01]  /*6c90*/  FFMA.FTZ R71, R110, R126, R71 ;  /* 0x0000007e6e477223 */ /* 0x000fe20000010047 */
[----:B------:R-:W-:Y:S01]  /*6ca0*/  FFMA.FTZ R223, R88, R20, R223 ;  /* 0x0000001458df7223 */ /* 0x000fe200000100df */
[----:B------:R-:W-:-:S02]  /*6cb0*/  CS2R R62, SRZ ;  /* 0x00000000003e7805 */ /* 0x000fc4000001ff00 */
[----:B------:R-:W-:Y:S01]  /*6cc0*/  MOV R61, RZ ;  /* 0x000000ff003d7202 */ /* 0x000fe20000000f00 */
[----:B------:R-:W-:Y:S01]  /*6cd0*/  FADD.FTZ R202, RZ, R71 ;  /* 0x00000047ffca7221 */ /* 0x000fe20000010000 */
[-C--:B------:R-:W-:Y:S01]  /*6ce0*/  FMUL.FTZ R70, R144, R223.reuse ;  /* 0x000000df90467220 */ /* 0x080fe20000410000 */
[----:B------:R-:W-:Y:S02]  /*6cf0*/  FFMA.FTZ R66, R0, R222, R69 ;  /* 0x000000de00427223 */ /* 0x000fe40000010045 */
[-C--:B------:R-:W-:Y:S01]  /*6d00*/  FMUL.FTZ R68, R144, R202.reuse ;  /* 0x000000ca90447220 */ /* 0x080fe20000410000 */
[C---:B------:R-:W-:Y:S01]  /*6d10*/  FFMA.FTZ R70, R137.reuse, R202, R70 ;  /* 0x000000ca89467223 */ /* 0x040fe20000010046 */
[----:B------:R-:W0:Y:S02]  /*6d20*/  @!P0 LDS.128 R60, [UR33+0xac80] ;  /* 0x00ac8021ff3c8984 */ /* 0x000e240008000c00 */
[----:B------:R-:W-:Y:S01]  /*6d30*/  FFMA.FTZ R68, R137, R223, -R68 ;  /* 0x000000df89447223 */ /* 0x000fe20000010844 */
[----:B------:R-:W-:Y:S01]  /*6d40*/  FADD.FTZ R224, RZ, R70 ;  /* 0x00000046ffe07221 */ /* 0x000fe20000010000 */
[----:B------:R1:W-:Y:S02]  /*6d50*/  STS.128 [R181+0x8e80], R64 ;  /* 0x008e8040b5007388 */ /* 0x0003e40000000c00 */
[----:B------:R-:W-:Y:S01]  /*6d60*/  FFMA.FTZ R227, R87, R19, R68 ;  /* 0x0000001357e37223 */ /* 0x000fe20000010044 */
[----:B------:R-:W-:-:S03]  /*6d70*/  FMUL.FTZ R69, R147, R224 ;  /* 0x000000e093457220 */ /* 0x000fc60000410000 */
[-C--:B------:R-:W-:Y:S01]  /*6d80*/  FMUL.FTZ R71, R147, R227.reuse ;  /* 0x000000e393477220 */ /* 0x080fe20000410000 */
[----:B------:R-:W-:-:S03]  /*6d90*/  FFMA.FTZ R69, R146, R227, -R69 ;  /* 0x000000e392457223 */ /* 0x000fc60000010845 */
[----:B------:R-:W-:Y:S01]  /*6da0*/  FFMA.FTZ R230, R146, R224, R71 ;  /* 0x000000e092e67223 */ /* 0x000fe20000010047 */
[----:B------:R-:W-:Y:S01]  /*6db0*/  FFMA.FTZ R228, R86, R18, R69 ;  /* 0x0000001256e47223 */ /* 0x000fe20000010045 */
[----:B------:R-:W-:Y:S06]  /*6dc0*/  BAR.SYNC.DEFER_BLOCKING 0x0 ;  /* 0x0000000000007b1d */ /* 0x000fec0000010000 */
[----:B------:R-:W-:Y:S05]  /*6dd0*/  @P2 BRA `(.L_x_598) ;  /* 0x0000000c00702947 */ /* 0x000fea0003800000 */
[----:B------:R-:W-:Y:S01]  /*6de0*/  MOV R231, 0x50 ;  /* 0x0000005000e77802 */ /* 0x000fe20000000f00 */
[----:B------:R-:W-:-:S04]  /*6df0*/  UMOV UR33, 0xffffffff ;  /* 0xffffffff00217882 */ /* 0x000fc80000000000 */
[----:B------:R-:W-:-:S05]  /*6e00*/  IMAD R231, R182, R231, UR28 ;  /* 0x0000001cb6e77e24 */ /* 0x000fca000f8e02e7 */
[----:B-1----:R-:W-:Y:S04]  /*6e10*/  LDS.128 R64, [R231+0x8ea0] ;  /* 0x008ea000e7407984 */ /* 0x002fe80000000c00 */
[----:B------:R-:W1:Y:S04]  /*6e20*/  LDS.128 R68, [R231+0x8eb0] ;  /* 0x008eb000e7447984 */ /* 0x000e680000000c00 */
[----:B------:R-:W2:Y:S01]  /*6e30*/  LDS.128 R72, [R231+0x8e90] ;  /* 0x008e9000e7487984 */ /* 0x000ea20000000c00 */
[C---:B-1---5:R-:W-:Y:S01]  /*6e40*/  FMUL.FTZ R79, R65.reuse, R68 ;  /* 0x00000044414f7220 */ /* 0x062fe20000410000 */
[----:B------:R-:W-:-:S03]  /*6e50*/  FMUL.FTZ R77, R65, R69 ;  /* 0x00000045414d7220 */ /* 0x000fc60000410000 */
[C---:B------:R-:W-:Y:S01]  /*6e60*/  FFMA.FTZ R79, R64.reuse, R69, R79 ;  /* 0x00000045404f7223 */ /* 0x040fe2000001004f */
[----:B------:R-:W-:-:S03]  /*6e70*/  FFMA.FTZ R77, R64, R68, -R77 ;  /* 0x00000044404d7223 */ /* 0x000fc6000001084d */
[C---:B--2---:R-:W-:Y:S01]  /*6e80*/  FMUL.FTZ R233, R73.reuse, R79 ;  /* 0x0000004f49e97220 */ /* 0x044fe20000410000 */
[----:B------:R-:W-:-:S03]  /*6e90*/  FMUL.FTZ R246, R73, R77 ;  /* 0x0000004d49f67220 */ /* 0x000fc60000410000 */
[C---:B------:R-:W-:Y:S01]  /*6ea0*/  FFMA.FTZ R232, R72.reuse, R77, -R233 ;  /* 0x0000004d48e87223 */ /* 0x040fe200000108e9 */
[----:B------:R-:W-:Y:S01]  /*6eb0*/  FFMA.FTZ R246, R72, R79, R246 ;  /* 0x0000004f48f67223 */ /* 0x000fe200000100f6 */
        /* <DEDUP_REMOVED lines=9> */
[----:B------:R-:W-:Y:S02]  /*6f50*/  FFMA.FTZ R233, R72, R77, -R233 ;  /* 0x0000004d48e97223 */ /* 0x000fe400000108e9 */
[----:B------:R-:W1:Y:S01]  /*6f60*/  LDS.128 R76, [R231+0x8e80] ;  /* 0x008e8000e74c7984 */ /* 0x000e620000000c00 */
[----:B------:R-:W-:Y:S01]  /*6f70*/  FADD.FTZ R108, R75, R108 ;  /* 0x0000006c4b6c7221 */ /* 0x000fe20000010000 */
[----:B------:R-:W-:Y:S01]  /*6f80*/  FADD.FTZ R233, R74, R233 ;  /* 0x000000e94ae97221 */ /* 0x000fe20000010000 */
[C---:B-1----:R-:W-:Y:S01]  /*6f90*/  FMUL.FTZ R245, R77.reuse, R246 ;  /* 0x000000f64df57220 */ /* 0x042fe20000410000 */
[C---:B------:R-:W-:Y:S01]  /*6fa0*/  FMUL.FTZ R235, R77.reuse, R232 ;  /* 0x000000e84deb7220 */ /* 0x040fe20000410000 */
[C---:B------:R-:W-:Y:S01]  /*6fb0*/  FMUL.FTZ R247, R77.reuse, R108 ;  /* 0x0000006c4df77220 */ /* 0x040fe20000410000 */
[-C--:B------:R-:W-:Y:S01]  /*6fc0*/  FMUL.FTZ R77, R77, R233.reuse ;  /* 0x000000e94d4d7220 */ /* 0x080fe20000410000 */
[C---:B------:R-:W-:Y:S01]  /*6fd0*/  FFMA.FTZ R245, R76.reuse, R232, -R245 ;  /* 0x000000e84cf57223 */ /* 0x040fe200000108f5 */
[C---:B------:R-:W-:Y:S01]  /*6fe0*/  FFMA.FTZ R246, R76.reuse, R246, R235 ;  /* 0x000000f64cf67223 */ /* 0x040fe200000100eb */
[C---:B------:R-:W-:Y:S01]  /*6ff0*/  FFMA.FTZ R247, R76.reuse, R233, -R247 ;  /* 0x000000e94cf77223 */ /* 0x040fe200000108f7 */
[----:B------:R-:W-:Y:S01]  /*7000*/  FFMA.FTZ R76, R76, R108, R77 ;  /* 0x0000006c4c4c7223 */ /* 0x000fe2000001004d */
[----:B------:R-:W-:-:S02]  /*7010*/  LOP3.LUT R108, R182, 0x1f, RZ, 0xc0, !PT ;  /* 0x0000001fb66c7812 */ /* 0x000fc400078ec0ff */
[----:B------:R-:W-:Y:S01]  /*7020*/  FADD.FTZ R247, R78, R247 ;  /* 0x000000f74ef77221 */ /* 0x000fe20000010000 */
[----:B------:R-:W-:Y:S01]  /*7030*/  FADD.FTZ R79, R79, R76 ;  /* 0x0000004c4f4f7221 */ /* 0x000fe20000010000 */
[----:B------:R-:W-:Y:S01]  /*7040*/  ISETP.NE.AND P2, PT, R108, 0x1f, PT ;  /* 0x0000001f6c00780c */ /* 0x000fe20003f45270 */
[----:B------:R-:W-:-:S12]  /*7050*/  BRA.DIV UR33, `(.L_x_599) ;  /* 0x0000007221247947 */ /* 0x000fd8000b800000 */
[----:B------:R1:W2:Y:S01]  /*7060*/  SHFL.DOWN PT, R76, R245, 0x1, 0x1f ;  /* 0x08201f00f54c7f89 */ /* 0x0002a200000e0000 */
[----:B------:R-:W-:-:S03]  /*7070*/  MOV R248, R79 ;  /* 0x0000004f00f87202 */ /* 0x000fc60000000f00 */
[----:B------:R1:W3:Y:S04]  /*7080*/  SHFL.DOWN PT, R77, R246, 0x1, 0x1f ;  /* 0x08201f00f64d7f89 */ /* 0x0002e800000e0000 */
[----:B------:R1:W4:Y:S04]  /*7090*/  SHFL.DOWN PT, R78, R247, 0x1, 0x1f ;  /* 0x08201f00f74e7f89 */ /* 0x00032800000e0000 */
[----:B------:R1:W0:Y:S02]  /*70a0*/  SHFL.DOWN PT, R232, R79, 0x1, 0x1f ;  /* 0x08201f004fe87f89 */ /* 0x00022400000e0000 */
.L_x_740:
[----:B------:R-:W-:Y:S04]  /*70b0*/  BSSY.RECONVERGENT B0, `(.L_x_600) ;  /* 0x000000d000007945 */ /* 0x000fe80003800200 */
[----:B------:R-:W-:Y:S05]  /*70c0*/  @!P2 BRA `(.L_x_601) ;  /* 0x00000000002ca947 */ /* 0x000fea0003800000 */
[-C--:B01----:R-:W-:Y:S01]  /*70d0*/  FMUL.FTZ R79, R246, R232.reuse ;  /* 0x000000e8f64f7220 */ /* 0x083fe20000410000 */
[----:B------:R-:W-:-:S03]  /*70e0*/  FMUL.FTZ R232, R245, R232 ;  /* 0x000000e8f5e87220 */ /* 0x000fc60000410000 */
[-C--:B----4-:R-:W-:Y:S01]  /*70f0*/  FFMA.FTZ R79, R245, R78.reuse, -R79 ;  /* 0x0000004ef54f7223 */ /* 0x090fe2000001084f */
[----:B------:R-:W-:-:S03]  /*7100*/  FFMA.FTZ R233, R246, R78, R232 ;  /* 0x0000004ef6e97223 */ /* 0x000fc600000100e8 */
[----:B------:R-:W-:Y:S01]  /*7110*/  FADD.FTZ R247, R247, R79 ;  /* 0x0000004ff7f77221 */ /* 0x000fe20000010000 */
[-C--:B---3--:R-:W-:Y:S01]  /*7120*/  FMUL.FTZ R79, R246, R77.reuse ;  /* 0x0000004df64f7220 */ /* 0x088fe20000410000 */
[----:B------:R-:W-:Y:S01]  /*7130*/  FMUL.FTZ R77, R245, R77 ;  /* 0x0000004df54d7220 */ /* 0x000fe20000410000 */
[----:B------:R-:W-:Y:S02]  /*7140*/  FADD.FTZ R248, R248, R233 ;  /* 0x000000e9f8f87221 */ /* 0x000fe40000010000 */
[C---:B--2---:R-:W-:Y:S01]  /*7150*/  FFMA.FTZ R78, R76.reuse, R245, -R79 ;  /* 0x000000f54c4e7223 */ /* 0x044fe2000001084f */
[----:B------:R-:W-:-:S04]  /*7160*/  FFMA.FTZ R246, R76, R246, R77 ;  /* 0x000000f64cf67223 */ /* 0x000fc8000001004d */
[----:B------:R-:W-:-:S07]  /*7170*/  MOV R245, R78 ;  /* 0x0000004e00f57202 */ /* 0x000fce0000000f00 */
.L_x_601:
[----:B------:R-:W-:Y:S05]  /*7180*/  BSYNC.RECONVERGENT B0 ;  /* 0x0000000000007941 */ /* 0x000fea0003800200 */
.L_x_600:
[----:B------:R-:W-:Y:S01]  /*7190*/  UMOV UR33, 0xffffffff ;  /* 0xffffffff00217882 */ /* 0x000fe20000000000 */
[----:B------:R-:W-:Y:S02]  /*71a0*/  ISETP.GT.U32.AND P2, PT, R108, 0x1d, PT ;  /* 0x0000001d6c00780c */ /* 0x000fe40003f44070 */
[----:B------:R-:W-:Y:S11]  /*71b0*/  BRA.DIV UR33, `(.L_x_602) ;  /* 0x00000072212c7947 */ /* 0x000ff6000b800000 */
[----:B--2---:R2:W0:Y:S04]  /*71c0*/  SHFL.DOWN PT, R76, R245, 0x2, 0x1f ;  /* 0x08401f00f54c7f89 */ /* 0x00442800000e0000 */
[----:B---3--:R2:W3:Y:S04]  /*71d0*/  SHFL.DOWN PT, R77, R246, 0x2, 0x1f ;  /* 0x08401f00f64d7f89 */ /* 0x0084e800000e0000 */
[----:B----4-:R2:W4:Y:S04]  /*71e0*/  SHFL.DOWN PT, R78, R247, 0x2, 0x1f ;  /* 0x08401f00f74e7f89 */ /* 0x01052800000e0000 */
[----:B-1----:R2:W1:Y:S02]  /*71f0*/  SHFL.DOWN PT, R79, R248, 0x2, 0x1f ;  /* 0x08401f00f84f7f89 */ /* 0x00246400000e0000 */
.L_x_746:
[----:B------:R-:W-:Y:S04]  /*7200*/  BSSY.RECONVERGENT B0, `(.L_x_603) ;  /* 0x000000d000007945 */ /* 0x000fe80003800200 */
[----:B------:R-:W-:Y:S05]  /*7210*/  @P2 BRA `(.L_x_604) ;  /* 0x00000000002c2947 */ /* 0x000fea0003800000 */
[-C--:B01----:R-:W-:Y:S01]  /*7220*/  FMUL.FTZ R232, R246, R79.reuse ;  /* 0x0000004ff6e87220 */ /* 0x083fe20000410000 */
[----:B------:R-:W-:-:S03]  /*7230*/  FMUL.FTZ R79, R245, R79 ;  /* 0x0000004ff54f7220 */ /* 0x000fc60000410000 */
[CC--:B----4-:R-:W-:Y:S01]  /*7240*/  FFMA.FTZ R232, R245.reuse, R78.reuse, -R232 ;  /* 0x0000004ef5e87223 */ /* 0x0d0fe200000108e8 */
[C---:B------:R-:W-:Y:S01]  /*7250*/  FFMA.FTZ R79, R246.reuse, R78, R79 ;  /* 0x0000004ef64f7223 */ /* 0x040fe2000001004f */
[-C--:B---3--:R-:W-:Y:S01]  /*7260*/  FMUL.FTZ R78, R246, R77.reuse ;  /* 0x0000004df64e7220 */ /* 0x088fe20000410000 */
[----:B------:R-:W-:Y:S01]  /*7270*/  FMUL.FTZ R77, R245, R77 ;  /* 0x0000004df54d7220 */ /* 0x000fe20000410000 */
[----:B--2---:R-:W-:Y:S01]  /*7280*/  FADD.FTZ R247, R247, R232 ;  /* 0x000000e8f7f77221 */ /* 0x004fe20000010000 */
[----:B------:R-:W-:Y:S01]  /*7290*/  FADD.FTZ R248, R248, R79 ;  /* 0x0000004ff8f87221 */ /* 0x000fe20000010000 */
[-C--:B------:R-:W-:Y:S01]  /*72a0*/  FFMA.FTZ R78, R245, R76.reuse, -R78 ;  /* 0x0000004cf54e7223 */ /* 0x080fe2000001084e */
[----:B------:R-:W-:-:S04]  /*72b0*/  FFMA.FTZ R246, R246, R76, R77 ;  /* 0x0000004cf6f67223 */ /* 0x000fc8000001004d */
[----:B------:R-:W-:-:S07]  /*72c0*/  MOV R245, R78 ;  /* 0x0000004e00f57202 */ /* 0x000fce0000000f00 */
.L_x_604:
[----:B------:R-:W-:Y:S05]  /*72d0*/  BSYNC.RECONVERGENT B0 ;  /* 0x0000000000007941 */ /* 0x000fea0003800200 */
.L_x_603:
[----:B------:R-:W-:Y:S01]  /*72e0*/  UMOV UR33, 0xffffffff ;  /* 0xffffffff00217882 */ /* 0x000fe20000000000 */
[----:B------:R-:W-:Y:S02]  /*72f0*/  ISETP.GT.U32.AND P2, PT, R108, 0x1b, PT ;  /* 0x0000001b6c00780c */ /* 0x000fe40003f44070 */
[----:B------:R-:W-:Y:S11]  /*7300*/  BRA.DIV UR33, `(.L_x_605) ;  /* 0x00000072214c7947 */ /* 0x000ff6000b800000 */
[----:B0-----:R0:W0:Y:S04]  /*7310*/  SHFL.DOWN PT, R76, R245, 0x4, 0x1f ;  /* 0x08801f00f54c7f89 */ /* 0x00102800000e0000 */
[----:B---3--:R3:W0:Y:S04]  /*7320*/  SHFL.DOWN PT, R77, R246, 0x4, 0x1f ;  /* 0x08801f00f64d7f89 */ /* 0x00862800000e0000 */
[----:B----4-:R3:W4:Y:S04]  /*7330*/  SHFL.DOWN PT, R78, R247, 0x4, 0x1f ;  /* 0x08801f00f74e7f89 */ /* 0x01072800000e0000 */
[----:B-1----:R3:W1:Y:S02]  /*7340*/  SHFL.DOWN PT, R79, R248, 0x4, 0x1f ;  /* 0x08801f00f84f7f89 */ /* 0x00266400000e0000 */
.L_x_752:
[----:B------:R-:W-:Y:S04]  /*7350*/  BSSY.RECONVERGENT B0, `(.L_x_606) ;  /* 0x000000d000007945 */ /* 0x000fe80003800200 */
[----:B------:R-:W-:Y:S05]  /*7360*/  @P2 BRA `(.L_x_607) ;  /* 0x00000000002c2947 */ /* 0x000fea0003800000 */
[-C--:B-1----:R-:W-:Y:S01]  /*7370*/  FMUL.FTZ R232, R246, R79.reuse ;  /* 0x0000004ff6e87220 */ /* 0x082fe20000410000 */
[----:B------:R-:W-:-:S03]  /*7380*/  FMUL.FTZ R79, R245, R79 ;  /* 0x0000004ff54f7220 */ /* 0x000fc60000410000 */
[CC--:B----4-:R-:W-:Y:S01]  /*7390*/  FFMA.FTZ R232, R245.reuse, R78.reuse, -R232 ;  /* 0x0000004ef5e87223 */ /* 0x0d0fe200000108e8 */
[C---:B------:R-:W-:Y:S01]  /*73a0*/  FFMA.FTZ R79, R246.reuse, R78, R79 ;  /* 0x0000004ef64f7223 */ /* 0x040fe2000001004f */
[-C--:B0-----:R-:W-:Y:S01]  /*73b0*/  FMUL.FTZ R78, R246, R77.reuse ;  /* 0x0000004df64e7220 */ /* 0x081fe20000410000 */
[----:B------:R-:W-:Y:S01]  /*73c0*/  FMUL.FTZ R77, R245, R77 ;  /* 0x0000004df54d7220 */ /* 0x000fe20000410000 */
[----:B--23--:R-:W-:Y:S01]  /*73d0*/  FADD.FTZ R247, R247, R232 ;  /* 0x000000e8f7f77221 */ /* 0x00cfe20000010000 */
[----:B------:R-:W-:Y:S01]  /*73e0*/  FADD.FTZ R248, R248, R79 ;  /* 0x0000004ff8f87221 */ /* 0x000fe20000010000 */
[-C--:B------:R-:W-:Y:S01]  /*73f0*/  FFMA.FTZ R78, R245, R76.reuse, -R78 ;  /* 0x0000004cf54e7223 */ /* 0x080fe2000001084e */
[----:B------:R-:W-:-:S04]  /*7400*/  FFMA.FTZ R246, R246, R76, R77 ;  /* 0x0000004cf6f67223 */ /* 0x000fc8000001004d */
[----:B------:R-:W-:-:S07]  /*7410*/  MOV R245, R78 ;  /* 0x0000004e00f57202 */ /* 0x000fce0000000f00 */
.L_x_607:
[----:B------:R-:W-:Y:S05]  /*7420*/  BSYNC.RECONVERGENT B0 ;  /* 0x0000000000007941 */ /* 0x000fea0003800200 */
.L_x_606:
[----:B------:R-:W-:Y:S01]  /*7430*/  UMOV UR33, 0xffffffff ;  /* 0xffffffff00217882 */ /* 0x000fe20000000000 */
[----:B------:R-:W-:Y:S02]  /*7440*/  ISETP.GT.U32.AND P2, PT, R108, 0x17, PT ;  /* 0x000000176c00780c */ /* 0x000fe40003f44070 */
[----:B------:R-:W-:Y:S11]  /*7450*/  BRA.DIV UR33, `(.L_x_608) ;  /* 0x00000072216c7947 */ /* 0x000ff6000b800000 */
[----:B0-----:R0:W0:Y:S04]  /*7460*/  SHFL.DOWN PT, R76, R245, 0x8, 0x1f ;  /* 0x09001f00f54c7f89 */ /* 0x00102800000e0000 */
[----:B------:R0:W0:Y:S04]  /*7470*/  SHFL.DOWN PT, R77, R246, 0x8, 0x1f ;  /* 0x09001f00f64d7f89 */ /* 0x00002800000e0000 */
[----:B----4-:R4:W0:Y:S04]  /*7480*/  SHFL.DOWN PT, R78, R247, 0x8, 0x1f ;  /* 0x09001f00f74e7f89 */ /* 0x01082800000e0000 */
[----:B-1----:R4:W1:Y:S02]  /*7490*/  SHFL.DOWN PT, R79, R248, 0x8, 0x1f ;  /* 0x09001f00f84f7f89 */ /* 0x00286400000e0000 */
.L_x_758:
[----:B------:R-:W-:Y:S04]  /*74a0*/  BSSY.RECONVERGENT B0, `(.L_x_609) ;  /* 0x000000d000007945 */ /* 0x000fe80003800200 */
[----:B------:R-:W-:Y:S05]  /*74b0*/  @P2 BRA `(.L_x_610) ;  /* 0x00000000002c2947 */ /* 0x000fea0003800000 */
[-C--:B-1----:R-:W-:Y:S01]  /*74c0*/  FMUL.FTZ R232, R246, R79.reuse ;  /* 0x0000004ff6e87220 */ /* 0x082fe20000410000 */
[----:B------:R-:W-:-:S03]  /*74d0*/  FMUL.FTZ R79, R245, R79 ;  /* 0x0000004ff54f7220 */ /* 0x000fc60000410000 */
[CC--:B0-----:R-:W-:Y:S01]  /*74e0*/  FFMA.FTZ R232, R245.reuse, R78.reuse, -R232 ;  /* 0x0000004ef5e87223 */ /* 0x0c1fe200000108e8 */
[C---:B------:R-:W-:Y:S01]  /*74f0*/  FFMA.FTZ R79, R246.reuse, R78, R79 ;  /* 0x0000004ef64f7223 */ /* 0x040fe2000001004f */
[-C--:B------:R-:W-:Y:S01]  /*7500*/  FMUL.FTZ R78, R246, R77.reuse ;  /* 0x0000004df64e7220 */ /* 0x080fe20000410000 */
[----:B------:R-:W-:Y:S01]  /*7510*/  FMUL.FTZ R77, R245, R77 ;  /* 0x0000004df54d7220 */ /* 0x000fe20000410000 */
[----:B--234-:R-:W-:Y:S01]  /*7520*/  FADD.FTZ R247, R247, R232 ;  /* 0x000000e8f7f77221 */ /* 0x01cfe20000010000 */
[----:B------:R-:W-:Y:S01]  /*7530*/  FADD.FTZ R248, R248, R79 ;  /* 0x0000004ff8f87221 */ /* 0x000fe20000010000 */
[-C--:B------:R-:W-:Y:S01]  /*7540*/  FFMA.FTZ R78, R245, R76.reuse, -R78 ;  /* 0x0000004cf54e7223 */ /* 0x080fe2000001084e */
[----:B------:R-:W-:-:S04]  /*7550*/  FFMA.FTZ R246, R246, R76, R77 ;  /* 0x0000004cf6f67223 */ /* 0x000fc8000001004d */
[----:B------:R-:W-:-:S07]  /*7560*/  MOV R245, R78 ;  /* 0x0000004e00f57202 */ /* 0x000fce0000000f00 */
.L_x_610:
[----:B------:R-:W-:Y:S05]  /*7570*/  BSYNC.RECONVERGENT B0 ;  /* 0x0000000000007941 */ /* 0x000fea0003800200 */
.L_x_609:
[----:B------:R-:W-:Y:S01]  /*7580*/  UMOV UR33, 0xffffffff ;  /* 0xffffffff00217882 */ /* 0x000fe20000000000 */
[----:B------:R-:W-:Y:S02]  /*7590*/  ISETP.GT.U32.AND P2, PT, R108, 0xf, PT ;  /* 0x0000000f6c00780c */ /* 0x000fe40003f44070 */
[----:B------:R-:W-:Y:S11]  /*75a0*/  BRA.DIV UR33, `(.L_x_611) ;  /* 0x00000072218c7947 */ /* 0x000ff6000b800000 */
[----:B0-----:R0:W0:Y:S04]  /*75b0*/  SHFL.DOWN PT, R76, R245, 0x10, 0x1f ;  /* 0x0a001f00f54c7f89 */ /* 0x00102800000e0000 */
[----:B------:R0:W0:Y:S04]  /*75c0*/  SHFL.DOWN PT, R77, R246, 0x10, 0x1f ;  /* 0x0a001f00f64d7f89 */ /* 0x00002800000e0000 */
[----:B------:R0:W0:Y:S04]  /*75d0*/  SHFL.DOWN PT, R78, R247, 0x10, 0x1f ;  /* 0x0a001f00f74e7f89 */ /* 0x00002800000e0000 */
[----:B-1----:R1:W0:Y:S02]  /*75e0*/  SHFL.DOWN PT, R79, R248, 0x10, 0x1f ;  /* 0x0a001f00f84f7f89 */ /* 0x00222400000e0000 */
.L_x_764:
[----:B------:R-:W-:Y:S04]  /*75f0*/  BSSY.RECONVERGENT B0, `(.L_x_612) ;  /* 0x000000d000007945 */ /* 0x000fe80003800200 */
[----:B------:R-:W-:Y:S05]  /*7600*/  @P2 BRA `(.L_x_613) ;  /* 0x00000000002c2947 */ /* 0x000fea0003800000 */
[-C--:B0-----:R-:W-:Y:S01]  /*7610*/  FMUL.FTZ R232, R246, R79.reuse ;  /* 0x0000004ff6e87220 */ /* 0x081fe20000410000 */
[----:B------:R-:W-:-:S03]  /*7620*/  FMUL.FTZ R79, R245, R79 ;  /* 0x0000004ff54f7220 */ /* 0x000fc60000410000 */
[CC--:B------:R-:W-:Y:S01]  /*7630*/  FFMA.FTZ R232, R245.reuse, R78.reuse, -R232 ;  /* 0x0000004ef5e87223 */ /* 0x0c0fe200000108e8 */
[C---:B------:R-:W-:Y:S01]  /*7640*/  FFMA.FTZ R79, R246.reuse, R78, R79 ;  /* 0x0000004ef64f7223 */ /* 0x040fe2000001004f */
[-C--:B------:R-:W-:Y:S01]  /*7650*/  FMUL.FTZ R78, R246, R77.reuse ;  /* 0x0000004df64e7220 */ /* 0x080fe20000410000 */
[----:B------:R-:W-:Y:S01]  /*7660*/  FMUL.FTZ R77, R245, R77 ;  /* 0x0000004df54d7220 */ /* 0x000fe20000410000 */
[----:B--234-:R-:W-:Y:S01]  /*7670*/  FADD.FTZ R247, R247, R232 ;  /* 0x000000e8f7f77221 */ /* 0x01cfe20000010000 */
[----:B-1----:R-:W-:Y:S01]  /*7680*/  FADD.FTZ R248, R248, R79 ;  /* 0x0000004ff8f87221 */ /* 0x002fe20000010000 */
[-C--:B------:R-:W-:Y:S01]  /*7690*/  FFMA.FTZ R78, R245, R76.reuse, -R78 ;  /* 0x0000004cf54e7223 */ /* 0x080fe2000001084e */
[----:B------:R-:W-:-:S04]  /*76a0*/  FFMA.FTZ R246, R246, R76, R77 ;  /* 0x0000004cf6f67223 */ /* 0x000fc8000001004d */
[----:B------:R-:W-:-:S07]  /*76b0*/  MOV R245, R78 ;  /* 0x0000004e00f57202 */ /* 0x000fce0000000f00 */
.L_x_613:
[----:B------:R-:W-:Y:S05]  /*76c0*/  BSYNC.RECONVERGENT B0 ;  /* 0x0000000000007941 */ /* 0x000fea0003800200 */
.L_x_612:
[----:B------:R-:W-:Y:S01]  /*76d0*/  UMOV UR33, 0xffffffff ;  /* 0xffffffff00217882 */ /* 0x000fe20000000000 */
[----:B------:R-:W-:Y:S02]  /*76e0*/  ISETP.NE.AND P2, PT, R182, 0x1f, PT ;  /* 0x0000001fb600780c */ /* 0x000fe40003f45270 */
[----:B------:R-:W-:Y:S11]  /*76f0*/  BRA.DIV UR33, `(.L_x_614) ;  /* 0x0000007221ac7947 */ /* 0x000ff6000b800000 */
[----:B0-----:R-:W0:Y:S04]  /*7700*/  SHFL.IDX PT, R77, R246, RZ, 0x1f ;  /* 0x00001ffff64d7589 */ /* 0x001e2800000e0000 */
[----:B------:R-:W5:Y:S04]  /*7710*/  SHFL.IDX PT, R79, R245, RZ, 0x1f ;  /* 0x00001ffff54f7589 */ /* 0x000f6800000e0000 */
[----:B------:R-:W1:Y:S04]  /*7720*/  SHFL.IDX PT, R236, R247, RZ, 0x1f ;  /* 0x00001ffff7ec7589 */ /* 0x000e6800000e0000 */
[----:B--2---:R-:W-:Y:S04]  /*7730*/  SHFL.DOWN PT, R245, R245, 0x1, 0x1f ;  /* 0x08201f00f5f57f89 */ /* 0x004fe800000e0000 */
[----:B---3--:R-:W-:Y:S04]  /*7740*/  SHFL.DOWN PT, R246, R246, 0x1, 0x1f ;  /* 0x08201f00f6f67f89 */ /* 0x008fe800000e0000 */
[----:B----4-:R-:W-:Y:S01]  /*7750*/  SHFL.DOWN PT, R247, R247, 0x1, 0x1f ;  /* 0x08201f00f7f77f89 */ /* 0x010fe200000e0000 */
[-C--:B0-----:R-:W-:Y:S01]  /*7760*/  FMUL.FTZ R233, R63, R77.reuse ;  /* 0x0000004d3fe97220 */ /* 0x081fe20000410000 */
[-C--:B------:R-:W-:Y:S01]  /*7770*/  FMUL.FTZ R78, R60, R77.reuse ;  /* 0x0000004d3c4e7220 */ /* 0x080fe20000410000 */
[----:B------:R-:W-:-:S02]  /*7780*/  FMUL.FTZ R232, R62, R77 ;  /* 0x0000004d3ee87220 */ /* 0x000fc40000410000 */
[-C--:B-----5:R-:W-:Y:S01]  /*7790*/  FFMA.FTZ R233, R62, R79.reuse, -R233 ;  /* 0x0000004f3ee97223 */ /* 0x0a0fe200000108e9 */
[C---:B------:R-:W-:Y:S01]  /*77a0*/  FFMA.FTZ R78, R61.reuse, R79, R78 ;  /* 0x0000004f3d4e7223 */ /* 0x040fe2000001004e */
[----:B------:R-:W-:Y:S02]  /*77b0*/  SHFL.IDX PT, R62, R62, RZ, 0x1f ;  /* 0x00001fff3e3e7589 */ /* 0x000fe400000e0000 */
[----:B-1----:R-:W-:Y:S01]  /*77c0*/  FADD.FTZ R76, R236, R233 ;  /* 0x000000e9ec4c7221 */ /* 0x002fe20000010000 */
[----:B------:R-:W-:Y:S01]  /*77d0*/  FMUL.FTZ R233, R61, R77 ;  /* 0x0000004d3de97220 */ /* 0x000fe20000410000 */
[----:B------:R-:W0:Y:S03]  /*77e0*/  SHFL.IDX PT, R236, R248, RZ, 0x1f ;  /* 0x00001ffff8ec7589 */ /* 0x000e2600000e0000 */
[-C--:B------:R-:W-:Y:S01]  /*77f0*/  FFMA.FTZ R77, R60, R79.reuse, -R233 ;  /* 0x0000004f3c4d7223 */ /* 0x080fe200000108e9 */
[----:B------:R-:W-:Y:S01]  /*7800*/  FFMA.FTZ R79, R63, R79, R232 ;  /* 0x0000004f3f4f7223 */ /* 0x000fe200000100e8 */
[----:B------:R-:W1:Y:S04]  /*7810*/  SHFL.IDX PT, R60, R60, RZ, 0x1f ;  /* 0x00001fff3c3c7589 */ /* 0x000e6800000e0000 */
[----:B------:R-:W2:Y:S04]  /*7820*/  SHFL.IDX PT, R61, R61, RZ, 0x1f ;  /* 0x00001fff3d3d7589 */ /* 0x000ea800000e0000 */
[----:B------:R-:W3:Y:S04]  /*7830*/  SHFL.IDX PT, R63, R63, RZ, 0x1f ;  /* 0x00001fff3f3f7589 */ /* 0x000ee800000e0000 */
[----:B------:R-:W4:Y:S01]  /*7840*/  SHFL.DOWN PT, R248, R248, 0x1, 0x1f ;  /* 0x08201f00f8f87f89 */ /* 0x000f2200000e0000 */
[----:B0-----:R-:W-:-:S07]  /*7850*/  FADD.FTZ R79, R236, R79 ;  /* 0x0000004fec4f7221 */ /* 0x001fce0000010000 */
.L_x_778:
[----:B------:R-:W-:Y:S04]  /*7860*/  BSSY.RECONVERGENT B0, `(.L_x_615) ;  /* 0x000000d000007945 */ /* 0x000fe80003800200 */
[----:B------:R-:W-:Y:S05]  /*7870*/  @!P2 BRA `(.L_x_616) ;  /* 0x00000000002ca947 */ /* 0x000fea0003800000 */
[-C--:B--2---:R-:W-:Y:S01]  /*7880*/  FMUL.FTZ R232, R246, R61.reuse ;  /* 0x0000003df6e87220 */ /* 0x084fe20000410000 */
[----:B------:R-:W-:-:S03]  /*7890*/  FMUL.FTZ R61, R245, R61 ;  /* 0x0000003df53d7220 */ /* 0x000fc60000410000 */
[CC--:B-1----:R-:W-:Y:S01]  /*78a0*/  FFMA.FTZ R232, R245.reuse, R60.reuse, -R232 ;  /* 0x0000003cf5e87223 */ /* 0x0c2fe200000108e8 */
[C---:B------:R-:W-:Y:S01]  /*78b0*/  FFMA.FTZ R61, R246.reuse, R60, R61 ;  /* 0x0000003cf63d7223 */ /* 0x040fe2000001003d */
[-C--:B---3--:R-:W-:Y:S01]  /*78c0*/  FMUL.FTZ R60, R246, R63.reuse ;  /* 0x0000003ff63c7220 */ /* 0x088fe20000410000 */
[----:B------:R-:W-:-:S03]  /*78d0*/  FMUL.FTZ R63, R245, R63 ;  /* 0x0000003ff53f7220 */ /* 0x000fc60000410000 */
[-C--:B------:R-:W-:Y:S01]  /*78e0*/  FFMA.FTZ R60, R245, R62.reuse, -R60 ;  /* 0x0000003ef53c7223 */ /* 0x080fe2000001083c */
[----:B------:R-:W-:-:S03]  /*78f0*/  FFMA.FTZ R63, R246, R62, R63 ;  /* 0x0000003ef63f7223 */ /* 0x000fc6000001003f */
[----:B------:R-:W-:Y:S01]  /*7900*/  FADD.FTZ R62, R247, R60 ;  /* 0x0000003cf73e7221 */ /* 0x000fe20000010000 */
[----:B----4-:R-:W-:Y:S01]  /*7910*/  FADD.FTZ R63, R248, R63 ;  /* 0x0000003ff83f7221 */ /* 0x010fe20000010000 */
[----:B------:R-:W-:-:S07]  /*7920*/  MOV R60, R232 ;  /* 0x000000e8003c7202 */ /* 0x000fce0000000f00 */
.L_x_616:
[----:B------:R-:W-:Y:S05]  /*7930*/  BSYNC.RECONVERGENT B0 ;  /* 0x0000000000007941 */ /* 0x000fea0003800200 */
.L_x_615:
[CC--:B---3--:R-:W-:Y:S01]  /*7940*/  FMUL.FTZ R233, R69.reuse, R63.reuse ;  /* 0x0000003f45e97220 */ /* 0x0c8fe20000410000 */
[-C--:B------:R-:W-:Y:S01]  /*7950*/  FMUL.FTZ R232, R69, R62.reuse ;  /* 0x0000003e45e87220 */ /* 0x080fe20000410000 */
[----:B-12---:R0:W-:Y:S02]  /*7960*/  STS.128 [R231+0x8eb0], R60 ;  /* 0x008eb03ce7007388 */ /* 0x0061e40000000c00 */
[C---:B------:R-:W-:Y:S01]  /*7970*/  FFMA.FTZ R233, R68.reuse, R62, -R233 ;  /* 0x0000003e44e97223 */ /* 0x040fe200000108e9 */
[----:B------:R-:W-:-:S03]  /*7980*/  FFMA.FTZ R232, R68, R63, R232 ;  /* 0x0000003f44e87223 */ /* 0x000fc600000100e8 */
[----:B0-----:R-:W-:Y:S01]  /*7990*/  FADD.FTZ R62, R70, R233 ;  /* 0x000000e9463e7221 */ /* 0x001fe20000010000 */
[----:B------:R-:W-:Y:S01]  /*79a0*/  FADD.FTZ R63, R71, R232 ;  /* 0x000000e8473f7221 */ /* 0x000fe20000010000 */
[C---:B------:R-:W-:Y:S01]  /*79b0*/  FMUL.FTZ R71, R69.reuse, R61 ;  /* 0x0000003d45477220 */ /* 0x040fe20000410000 */
[-C--:B------:R-:W-:Y:S02]  /*79c0*/  FMUL.FTZ R70, R69, R60.reuse ;  /* 0x0000003c45467220 */ /* 0x080fe40000410000 */
[C---:B------:R-:W-:Y:S01]  /*79d0*/  FMUL.FTZ R69, R65.reuse, R63 ;  /* 0x0000003f41457220 */ /* 0x040fe20000410000 */
[C---:B------:R-:W-:Y:S01]  /*79e0*/  FFMA.FTZ R60, R68.reuse, R60, -R71 ;  /* 0x0000003c443c7223 */ /* 0x040fe20000010847 */
[----:B------:R-:W-:Y:S01]  /*79f0*/  FFMA.FTZ R61, R68, R61, R70 ;  /* 0x0000003d443d7223 */ /* 0x000fe20000010046 */
[-C--:B------:R-:W-:Y:S01]  /*7a00*/  FMUL.FTZ R68, R65, R62.reuse ;  /* 0x0000003e41447220 */ /* 0x080fe20000410000 */
[----:B------:R-:W-:-:S03]  /*7a10*/  FFMA.FTZ R69, R64, R62, -R69 ;  /* 0x0000003e40457223 */ /* 0x000fc60000010845 */
[----:B------:R-:W-:Y:S01]  /*7a20*/  FFMA.FTZ R68, R64, R63, R68 ;  /* 0x0000003f40447223 */ /* 0x000fe20000010044 */
[----:B------:R0:W-:Y:S03]  /*7a30*/  STS.128 [R231+0x8ea0], R60 ;  /* 0x008ea03ce7007388 */ /* 0x0001e60000000c00 */
[----:B0-----:R-:W-:Y:S01]  /*7a40*/  FADD.FTZ R63, R67, R68 ;  /* 0x00000044433f7221 */ /* 0x001fe20000010000 */
[----:B------:R-:W-:Y:S01]  /*7a50*/  FADD.FTZ R62, R66, R69 ;  /* 0x00000045423e7221 */ /* 0x000fe20000010000 */
[C---:B------:R-:W-:Y:S01]  /*7a60*/  FMUL.FTZ R67, R65.reuse, R61 ;  /* 0x0000003d41437220 */ /* 0x040fe20000410000 */
[-C--:B------:R-:W-:Y:S01]  /*7a70*/  FMUL.FTZ R66, R65, R60.reuse ;  /* 0x0000003c41427220 */ /* 0x080fe20000410000 */
[C---:B------:R-:W-:Y:S02]  /*7a80*/  FMUL.FTZ R65, R73.reuse, R63 ;  /* 0x0000003f49417220 */ /* 0x040fe40000410000 */
[C---:B------:R-:W-:Y:S01]  /*7a90*/  FFMA.FTZ R60, R64.reuse, R60, -R67 ;  /* 0x0000003c403c7223 */ /* 0x040fe20000010843 */
[----:B------:R-:W-:Y:S01]  /*7aa0*/  FFMA.FTZ R61, R64, R61, R66 ;  /* 0x0000003d403d7223 */ /* 0x000fe20000010042 */
[-C--:B------:R-:W-:Y:S01]  /*7ab0*/  FFMA.FTZ R65, R72, R62.reuse, -R65 ;  /* 0x0000003e48417223 */ /* 0x080fe20000010841 */
[C---:B------:R-:W-:Y:S01]  /*7ac0*/  FMUL.FTZ R64, R73.reuse, R62 ;  /* 0x0000003e49407220 */ /* 0x040fe20000410000 */
[----:B------:R-:W-:-:S02]  /*7ad0*/  FMUL.FTZ R68, R73, R60 ;  /* 0x0000003c49447220 */ /* 0x000fc40000410000 */
[----:B------:R-:W-:Y:S01]  /*7ae0*/  FADD.FTZ R66, R74, R65 ;  /* 0x000000414a427221 */ /* 0x000fe20000010000 */
[----:B------:R-:W-:Y:S01]  /*7af0*/  FMUL.FTZ R65, R73, R61 ;  /* 0x0000003d49417220 */ /* 0x000fe20000410000 */
[C---:B------:R-:W-:Y:S01]  /*7b00*/  FFMA.FTZ R70, R72.reuse, R63, R64 ;  /* 0x0000003f48467223 */ /* 0x040fe20000010040 */
[----:B------:R0:W-:Y:S02]  /*7b10*/  STS.128 [R231+0x8e90], R60 ;  /* 0x008e903ce7007388 */ /* 0x0001e40000000c00 */
[C---:B------:R-:W-:Y:S01]  /*7b20*/  FFMA.FTZ R64, R72.reuse, R60, -R65 ;  /* 0x0000003c48407223 */ /* 0x040fe20000010841 */
[----:B------:R-:W-:Y:S01]  /*7b30*/  FFMA.FTZ R65, R72, R61, R68 ;  /* 0x0000003d48417223 */ /* 0x000fe20000010044 */
[----:B------:R-:W-:-:S05]  /*7b40*/  FADD.FTZ R67, R75, R70 ;  /* 0x000000464b437221 */ /* 0x000fca0000010000 */
[----:B------:R2:W-:Y:S01]  /*7b50*/  STS.128 [R231+0x8e80], R64 ;  /* 0x008e8040e7007388 */ /* 0x0005e20000000c00 */
[----:B0-----:R-:W-:Y:S02]  /*7b60*/  MOV R63, R79 ;  /* 0x0000004f003f7202 */ /* 0x001fe40000000f00 */
[----:B------:R-:W-:Y:S02]  /*7b70*/  MOV R62, R76 ;  /* 0x0000004c003e7202 */ /* 0x000fe40000000f00 */
[----:B------:R-:W-:Y:S02]  /*7b80*/  MOV R61, R78 ;  /* 0x0000004e003d7202 */ /* 0x000fe40000000f00 */
[----:B------:R-:W-:-:S07]  /*7b90*/  MOV R60, R77 ;  /* 0x0000004d003c7202 */ /* 0x000fce0000000f00 */
.L_x_598:
[----:B------:R-:W-:Y:S05]  /*7ba0*/  WARPSYNC.ALL ;  /* 0x0000000000007948 */ /* 0x000fea0003800000 */
[----:B------:R-:W-:Y:S01]  /*7bb0*/  ISETP.NE.AND P0, PT, R182, RZ, PT ;  /* 0x000000ffb600720c */ /* 0x000fe20003f05270 */
[----:B------:R-:W-:Y:S01]  /*7bc0*/  BAR.SYNC.DEFER_BLOCKING 0x0 ;  /* 0x0000000000007b1d */ /* 0x000fe20000010000 */
[----:B------:R-:W-:Y:S01]  /*7bd0*/  FMUL.FTZ R73, R160, R205 ;  /* 0x000000cda0497220 */ /* 0x000fe20000410000 */
[----:B------:R-:W-:Y:S01]  /*7be0*/  FMUL.FTZ R74, R158, UR37 ;  /* 0x000000259e4a7c20 */ /* 0x000fe20008410000 */
[C---:B-----5:R-:W-:Y:S01]  /*7bf0*/  FMUL.FTZ R77, R156.reuse, R208 ;  /* 0x000000d09c4d7220 */ /* 0x060fe20000410000 */
[----:B------:R-:W-:Y:S01]  /*7c00*/  FMUL.FTZ R75, R156, R190 ;  /* 0x000000be9c4b7220 */ /* 0x000fe20000410000 */
[----:B------:R-:W-:Y:S01]  /*7c10*/  FFMA.FTZ R68, R161, R192, R73 ;  /* 0x000000c0a1447223 */ /* 0x000fe20000010049 */
[----:B------:R-:W-:Y:S01]  /*7c20*/  FMUL.FTZ R76, R152, R188 ;  /* 0x000000bc984c7220 */ /* 0x000fe20000410000 */
[C---:B------:R-:W-:Y:S01]  /*7c30*/  FMUL.FTZ R70, R160.reuse, UR37 ;  /* 0x00000025a0467c20 */ /* 0x040fe20008410000 */
[----:B-12---:R-:W-:Y:S01]  /*7c40*/  FMUL.FTZ R66, R160, R192 ;  /* 0x000000c0a0427220 */ /* 0x006fe20000410000 */
[----:B------:R-:W-:Y:S01]  /*7c50*/  FMUL.FTZ R71, R162, UR37 ;  /* 0x00000025a2477c20 */ /* 0x000fe20008410000 */
[----:B------:R-:W-:Y:S01]  /*7c60*/  FFMA.FTZ R76, R153, R211, -R76 ;  /* 0x000000d3994c7223 */ /* 0x000fe2000001084c */
[C---:B------:R-:W-:Y:S01]  /*7c70*/  FFMA.FTZ R70, R161.reuse, UR49, R70 ;  /* 0x00000031a1467c23 */ /* 0x040fe20008010046 */
[----:B------:R-:W-:Y:S01]  /*7c80*/  FFMA.FTZ R66, R161, R205, -R66 ;  /* 0x000000cda1427223 */ /* 0x000fe20000010842 */
[----:B------:R-:W-:Y:S01]  /*7c90*/  FMUL.FTZ R161, R148, R214 ;  /* 0x000000d694a17220 */ /* 0x000fe20000410000 */
[C---:B------:R-:W-:Y:S01]  /*7ca0*/  FMUL.FTZ R67, R162.reuse, R193 ;  /* 0x000000c1a2437220 */ /* 0x040fe20000410000 */
[-C--:B------:R-:W-:Y:S01]  /*7cb0*/  FMUL.FTZ R162, R162, R204.reuse ;  /* 0x000000cca2a27220 */ /* 0x080fe20000410000 */
[----:B------:R-:W-:Y:S01]  /*7cc0*/  FMUL.FTZ R160, R177, R219 ;  /* 0x000000dbb1a07220 */ /* 0x000fe20000410000 */
[----:B------:R-:W-:Y:S01]  /*7cd0*/  ULEA UR33, UR15, 0xfffff000, 0xc ;  /* 0xfffff0000f217891 */ /* 0x000fe2000f8e60ff */
[C---:B------:R-:W-:Y:S01]  /*7ce0*/  FFMA.FTZ R67, R172.reuse, R204, -R67 ;  /* 0x000000ccac437223 */ /* 0x040fe20000010843 */
[----:B------:R-:W-:Y:S01]  /*7cf0*/  FFMA.FTZ R69, R172, R193, R162 ;  /* 0x000000c1ac457223 */ /* 0x000fe200000100a2 */
[----:B------:R-:W-:Y:S01]  /*7d00*/  FMUL.FTZ R162, R176, R220 ;  /* 0x000000dcb0a27220 */ /* 0x000fe20000410000 */
[----:B------:R-:W-:Y:S01]  /*7d10*/  FADD.FTZ R230, RZ, R230 ;  /* 0x000000e6ffe67221 */ /* 0x000fe20000010000 */
[----:B------:R-:W-:Y:S01]  /*7d20*/  USHF.R.S32.HI UR50, URZ, 0x1f, UR33 ;  /* 0x0000001fff327899 */ /* 0x000fe20008011421 */
[----:B------:R-:W-:Y:S01]  /*7d30*/  FFMA.FTZ R71, R172, UR49, R71 ;  /* 0x00000031ac477c23 */ /* 0x000fe20008010047 */
[----:B------:R-:W1:Y:S01]  /*7d40*/  LDS.64 R64, [R181+0x8e88] ;  /* 0x008e8800b5407984 */ /* 0x000e620000000a00 */
[----:B------:R-:W-:Y:S01]  /*7d50*/  FFMA.FTZ R162, R167, R127, R162 ;  /* 0x0000007fa7a27223 */ /* 0x000fe200000100a2 */
[----:B------:R-:W-:Y:S01]  /*7d60*/  VOTEU.ALL UP0, P0 ;  /* 0x0000000000ff7886 */ /* 0x000fe20000000000 */
[----:B------:R-:W-:Y:S01]  /*7d70*/  FMUL.FTZ R71, R0, -R71 ;  /* 0x8000004700477220 */ /* 0x000fe20000410000 */
[----:B------:R-:W-:Y:S01]  /*7d80*/  BSSY.RECONVERGENT B0, `(.L_x_617) ;  /* 0x0000225000007945 */ /* 0x000fe20003800200 */
[-C--:B-1----:R-:W-:Y:S01]  /*7d90*/  FMUL.FTZ R72, R64, R107.reuse ;  /* 0x0000006b40487220 */ /* 0x082fe20000410000 */
[----:B------:R-:W-:Y:S01]  /*7da0*/  FMUL.FTZ R73, R65, R107 ;  /* 0x0000006b41497220 */ /* 0x000fe20000410000 */
[----:B------:R-:W-:-:S02]  /*7db0*/  FMUL.FTZ R107, R152, R211 ;  /* 0x000000d3986b7220 */ /* 0x000fc40000410000 */
[-C--:B------:R-:W-:Y:S01]  /*7dc0*/  FFMA.FTZ R65, R65, R106.reuse, -R72 ;  /* 0x0000006a41417223 */ /* 0x080fe20000010848 */
[----:B------:R-:W-:Y:S01]  /*7dd0*/  FMUL.FTZ R72, R158, R191 ;  /* 0x000000bf9e487220 */ /* 0x000fe20000410000 */
[----:B------:R-:W-:Y:S01]  /*7de0*/  FFMA.FTZ R64, R64, R106, R73 ;  /* 0x0000006a40407223 */ /* 0x000fe20000010049 */
[C---:B------:R-:W-:Y:S01]  /*7df0*/  FFMA.FTZ R73, R159.reuse, UR49, R74 ;  /* 0x000000319f497c23 */ /* 0x040fe2000801004a */
[----:B------:R-:W-:Y:S01]  /*7e00*/  FMUL.FTZ R74, R154, UR37 ;  /* 0x000000259a4a7c20 */ /* 0x000fe20008410000 */
[----:B------:R-:W-:Y:S01]  /*7e10*/  FFMA.FTZ R79, R159, R207, -R72 ;  /* 0x000000cf9f4f7223 */ /* 0x000fe20000010848 */
[----:B------:R-:W-:Y:S01]  /*7e20*/  FMUL.FTZ R72, R156, UR37 ;  /* 0x000000259c487c20 */ /* 0x000fe20008410000 */
[C---:B------:R-:W-:Y:S01]  /*7e30*/  FFMA.FTZ R156, R157.reuse, R190, R77 ;  /* 0x000000be9d9c7223 */ /* 0x040fe2000001004d */
[CC--:B------:R-:W-:Y:S01]  /*7e40*/  FMUL.FTZ R77, R154.reuse, R189.reuse ;  /* 0x000000bd9a4d7220 */ /* 0x0c0fe20000410000 */
[----:B------:R-:W-:Y:S01]  /*7e50*/  FMUL.FTZ R154, R154, R210 ;  /* 0x000000d29a9a7220 */ /* 0x000fe20000410000 */
[----:B------:R-:W-:Y:S01]  /*7e60*/  FFMA.FTZ R106, R157, R208, -R75 ;  /* 0x000000d09d6a7223 */ /* 0x000fe2000001084b */
[C---:B------:R-:W-:Y:S01]  /*7e70*/  FFMA.FTZ R75, R155.reuse, UR49, R74 ;  /* 0x000000319b4b7c23 */ /* 0x040fe2000801004a */
[C---:B------:R-:W-:Y:S01]  /*7e80*/  FFMA.FTZ R77, R155.reuse, R210, -R77 ;  /* 0x000000d29b4d7223 */ /* 0x040fe2000001084d */
[----:B------:R-:W-:Y:S01]  /*7e90*/  FFMA.FTZ R155, R155, R189, R154 ;  /* 0x000000bd9b9b7223 */ /* 0x000fe2000001009a */
[----:B------:R-:W-:Y:S01]  /*7ea0*/  FMUL.FTZ R74, R152, UR37 ;  /* 0x00000025984a7c20 */ /* 0x000fe20008410000 */
[C---:B------:R-:W-:Y:S01]  /*7eb0*/  FMUL.FTZ R154, R150.reuse, UR37 ;  /* 0x00000025969a7c20 */ /* 0x040fe20008410000 */
[C---:B------:R-:W-:Y:S01]  /*7ec0*/  FMUL.FTZ R152, R150.reuse, R187 ;  /* 0x000000bb96987220 */ /* 0x040fe20000410000 */
[-C--:B------:R-:W-:Y:S01]  /*7ed0*/  FMUL.FTZ R150, R150, R213.reuse ;  /* 0x000000d596967220 */ /* 0x080fe20000410000 */
[C---:B------:R-:W-:Y:S01]  /*7ee0*/  FFMA.FTZ R74, R153.reuse, UR49, R74 ;  /* 0x00000031994a7c23 */ /* 0x040fe2000801004a */
[----:B------:R-:W-:Y:S01]  /*7ef0*/  FFMA.FTZ R78, R153, R188, R107 ;  /* 0x000000bc994e7223 */ /* 0x000fe2000001006b */
[C---:B------:R-:W-:Y:S01]  /*7f00*/  FFMA.FTZ R107, R151.reuse, UR49, R154 ;  /* 0x00000031976b7c23 */ /* 0x040fe2000801009a */
[C---:B------:R-:W-:Y:S01]  /*7f10*/  FFMA.FTZ R153, R151.reuse, R213, -R152 ;  /* 0x000000d597997223 */ /* 0x040fe20000010898 */
[----:B------:R-:W-:Y:S01]  /*7f20*/  FFMA.FTZ R151, R151, R187, R150 ;  /* 0x000000bb97977223 */ /* 0x000fe20000010096 */
[----:B------:R-:W-:Y:S01]  /*7f30*/  FFMA.FTZ R72, R157, UR49, R72 ;  /* 0x000000319d487c23 */ /* 0x000fe20008010048 */
[C---:B------:R-:W-:Y:S01]  /*7f40*/  FMUL.FTZ R150, R148.reuse, UR37 ;  /* 0x0000002594967c20 */ /* 0x040fe20008410000 */
[----:B------:R-:W-:Y:S01]  /*7f50*/  FMUL.FTZ R157, R148, R186 ;  /* 0x000000ba949d7220 */ /* 0x000fe20000410000 */
[----:B------:R-:W-:Y:S01]  /*7f60*/  FMUL.FTZ R154, R179, R216 ;  /* 0x000000d8b39a7220 */ /* 0x000fe20000410000 */
[----:B------:R-:W-:Y:S01]  /*7f70*/  FMUL.FTZ R158, R158, R207 ;  /* 0x000000cf9e9e7220 */ /* 0x000fe20000410000 */
[C---:B------:R-:W-:Y:S01]  /*7f80*/  FFMA.FTZ R148, R149.reuse, UR49, R150 ;  /* 0x0000003195947c23 */ /* 0x040fe20008010096 */
[C---:B------:R-:W-:Y:S01]  /*7f90*/  FFMA.FTZ R150, R149.reuse, R214, -R157 ;  /* 0x000000d695967223 */ /* 0x040fe2000001089d */
[----:B------:R-:W-:Y:S01]  /*7fa0*/  FFMA.FTZ R152, R149, R186, R161 ;  /* 0x000000ba95987223 */ /* 0x000fe200000100a1 */
[----:B------:R-:W-:Y:S01]  /*7fb0*/  FFMA.FTZ R157, R170, R185, R154 ;  /* 0x000000b9aa9d7223 */ /* 0x000fe2000001009a */
[CC--:B------:R-:W-:Y:S01]  /*7fc0*/  FMUL.FTZ R154, R178.reuse, R184.reuse ;  /* 0x000000b8b29a7220 */ /* 0x0c0fe20000410000 */
[----:B------:R-:W-:Y:S01]  /*7fd0*/  FMUL.FTZ R161, R178, R217 ;  /* 0x000000d9b2a17220 */ /* 0x000fe20000410000 */
[----:B------:R-:W-:Y:S01]  /*7fe0*/  FFMA.FTZ R159, R159, R191, R158 ;  /* 0x000000bf9f9f7223 */ /* 0x000fe2000001009e */
[----:B------:R-:W-:Y:S01]  /*7ff0*/  FMUL.FTZ R149, R179, R185 ;  /* 0x000000b9b3957220 */ /* 0x000fe20000410000 */
[C---:B------:R-:W-:Y:S01]  /*8000*/  FFMA.FTZ R154, R169.reuse, R217, -R154 ;  /* 0x000000d9a99a7223 */ /* 0x040fe2000001089a */
[----:B------:R-:W-:Y:S01]  /*8010*/  FFMA.FTZ R158, R169, R184, R161 ;  /* 0x000000b8a99e7223 */ /* 0x000fe200000100a1 */
[----:B------:R-:W-:Y:S01]  /*8020*/  FFMA.FTZ R169, R168, R183, R160 ;  /* 0x000000b7a8a97223 */ /* 0x000fe200000100a0 */
[----:B------:R-:W-:Y:S01]  /*8030*/  FMUL.FTZ R160, R176, R127 ;  /* 0x0000007fb0a07220 */ /* 0x000fe20000410000 */
[----:B------:R-:W-:Y:S01]  /*8040*/  FFMA.FTZ R149, R170, R216, -R149 ;  /* 0x000000d8aa957223 */ /* 0x000fe20000010895 */
[----:B------:R-:W-:Y:S01]  /*8050*/  FFMA.FTZ R170, R0, R67, RZ ;  /* 0x0000004300aa7223 */ /* 0x000fe200000100ff */
[----:B------:R-:W-:Y:S01]  /*8060*/  FMUL.FTZ R161, R177, R183 ;  /* 0x000000b7b1a17220 */ /* 0x000fe20000410000 */
[----:B------:R-:W-:Y:S01]  /*8070*/  FFMA.FTZ R160, R167, R220, -R160 ;  /* 0x000000dca7a07223 */ /* 0x000fe200000108a0 */
[C---:B------:R-:W-:Y:S01]  /*8080*/  FMUL.FTZ R167, R175.reuse, R126 ;  /* 0x0000007eafa77220 */ /* 0x040fe20000410000 */
[----:B------:R-:W-:Y:S01]  /*8090*/  FMUL.FTZ R175, R175, R221 ;  /* 0x000000ddafaf7220 */ /* 0x000fe20000410000 */
[----:B------:R-:W-:Y:S01]  /*80a0*/  FMUL.FTZ R177, R174, R223 ;  /* 0x000000dfaeb17220 */ /* 0x000fe20000410000 */
[----:B------:R-:W-:Y:S01]  /*80b0*/  FFMA.FTZ R67, R17, R66, R170 ;  /* 0x0000004211437223 */ /* 0x000fe200000100aa */
[C---:B------:R-:W-:Y:S01]  /*80c0*/  FFMA.FTZ R167, R166.reuse, R221, -R167 ;  /* 0x000000dda6a77223 */ /* 0x040fe200000108a7 */
[----:B------:R-:W-:Y:S01]  /*80d0*/  FFMA.FTZ R175, R166, R126, R175 ;  /* 0x0000007ea6af7223 */ /* 0x000fe200000100af */
[-C--:B------:R-:W-:Y:S01]  /*80e0*/  FMUL.FTZ R166, R174, R202.reuse ;  /* 0x000000caaea67220 */ /* 0x080fe20000410000 */
[----:B------:R-:W-:Y:S01]  /*80f0*/  FFMA.FTZ R66, -R0, R69, RZ ;  /* 0x0000004500427223 */ /* 0x000fe200000101ff */
[----:B------:R-:W-:Y:S01]  /*8100*/  FFMA.FTZ R161, R168, R219, -R161 ;  /* 0x000000dba8a17223 */ /* 0x000fe200000108a1 */
[C---:B------:R-:W-:Y:S01]  /*8110*/  FFMA.FTZ R168, R165.reuse, R202, R177 ;  /* 0x000000caa5a87223 */ /* 0x040fe200000100b1 */
[----:B------:R-:W-:Y:S01]  /*8120*/  FFMA.FTZ R166, R165, R223, -R166 ;  /* 0x000000dfa5a67223 */ /* 0x000fe200000108a6 */
[----:B------:R-:W-:Y:S01]  /*8130*/  FMUL.FTZ R165, R173, R224 ;  /* 0x000000e0ada57220 */ /* 0x000fe20000410000 */
[----:B------:R-:W-:Y:S01]  /*8140*/  FFMA.FTZ R66, -R17, R68, R66 ;  /* 0x0000004411427223 */ /* 0x000fe20000010142 */
[----:B------:R-:W-:Y:S01]  /*8150*/  FMUL.FTZ R173, R173, R227 ;  /* 0x000000e3adad7220 */ /* 0x000fe20000410000 */
[----:B------:R-:W-:Y:S01]  /*8160*/  FFMA.FTZ R68, R16, R79, R67 ;  /* 0x0000004f10447223 */ /* 0x000fe20000010043 */
[----:B------:R-:W-:Y:S01]  /*8170*/  FFMA.FTZ R165, R164, R227, -R165 ;  /* 0x000000e3a4a57223 */ /* 0x000fe200000108a5 */
[----:B------:R-:W-:Y:S01]  /*8180*/  FFMA.FTZ R159, -R16, R159, R66 ;  /* 0x0000009f109f7223 */ /* 0x000fe20000010142 */
[----:B------:R-:W-:Y:S01]  /*8190*/  FFMA.FTZ R173, R164, R224, R173 ;  /* 0x000000e0a4ad7223 */ /* 0x000fe200000100ad */
[C---:B------:R-:W-:Y:S01]  /*81a0*/  FMUL.FTZ R164, R171.reuse, R228 ;  /* 0x000000e4aba47220 */ /* 0x040fe20000410000 */
[----:B------:R-:W-:Y:S01]  /*81b0*/  FMUL.FTZ R171, R171, R230 ;  /* 0x000000e6abab7220 */ /* 0x000fe20000410000 */
[----:B------:R-:W-:Y:S01]  /*81c0*/  FFMA.FTZ R79, R3, R226, R64 ;  /* 0x000000e2034f7223 */ /* 0x000fe20000010040 */
[----:B------:R-:W-:Y:S01]  /*81d0*/  FFMA.FTZ R156, -R15, R156, R159 ;  /* 0x0000009c0f9c7223 */ /* 0x000fe2000001019f */
[----:B------:R-:W-:Y:S01]  /*81e0*/  FADD.FTZ R159, R180, R65 ;  /* 0x00000041b49f7221 */ /* 0x000fe20000010000 */
[C---:B------:R-:W-:Y:S01]  /*81f0*/  FFMA.FTZ R164, R163.reuse, R230, R164 ;  /* 0x000000e6a3a47223 */ /* 0x040fe200000100a4 */
[----:B------:R-:W-:Y:S01]  /*8200*/  FFMA.FTZ R170, R163, R228, -R171 ;  /* 0x000000e4a3aa7223 */ /* 0x000fe200000108ab */
[----:B------:R-:W-:Y:S01]  /*8210*/  LOP3.LUT R64, R182, UR33, RZ, 0xfc, !PT ;  /* 0x00000021b6407c12 */ /* 0x000fe2000f8efcff */
[----:B------:R-:W-:Y:S01]  /*8220*/  FMUL.FTZ R67, R147, R79 ;  /* 0x0000004f93437220 */ /* 0x000fe20000410000 */
[----:B------:R-:W-:Y:S01]  /*8230*/  MOV R65, UR50 ;  /* 0x0000003200417c02 */ /* 0x000fe20008000f00 */
[----:B------:R-:W-:Y:S01]  /*8240*/  FFMA.FTZ R163, R15, R106, R68 ;  /* 0x0000006a0fa37223 */ /* 0x000fe20000010044 */
[----:B------:R-:W-:Y:S01]  /*8250*/  MOV R69, UR38 ;  /* 0x0000002600457c02 */ /* 0x000fe20008000f00 */
[-C--:B------:R-:W-:Y:S01]  /*8260*/  FMUL.FTZ R68, R147, R159.reuse ;  /* 0x0000009f93447220 */ /* 0x080fe20000410000 */
[----:B------:R-:W-:Y:S01]  /*8270*/  FFMA.FTZ R106, R146, R159, -R67 ;  /* 0x0000009f926a7223 */ /* 0x000fe20000010843 */
[----:B------:R-:W-:Y:S01]  /*8280*/  MOV R147, UR39 ;  /* 0x0000002700937c02 */ /* 0x000fe20008000f00 */
[----:B------:R-:W-:Y:S01]  /*8290*/  UMOV UR33, UR30 ;  /* 0x0000001e00217c82 */ /* 0x000fe20008000000 */
[----:B------:R-:W-:-:S04]  /*82a0*/  IMAD.WIDE.U32 R66, R69, UR8, R64 ;  /* 0x0000000845427c25 */ /* 0x000fc8000f8e0040 */
[----:B------:R-:W-:Y:S01]  /*82b0*/  FFMA.FTZ R65, R146, R79, R68 ;  /* 0x0000004f92417223 */ /* 0x000fe20000010044 */
[----:B------:R-:W-:Y:S01]  /*82c0*/  FADD.FTZ R146, R145, R106 ;  /* 0x0000006a91927221 */ /* 0x000fe20000010000 */
[----:B------:R-:W-:Y:S01]  /*82d0*/  MOV R69, UR33 ;  /* 0x0000002100457c02 */ /* 0x000fe20008000f00 */
[----:B------:R-:W-:Y:S02]  /*82e0*/  IMAD R67, R147, UR8, R67 ;  /* 0x0000000893437c24 */ /* 0x000fe4000f8e0243 */
[----:B------:R-:W-:Y:S01]  /*82f0*/  FFMA.FTZ R106, R4, R203, R65 ;  /* 0x000000cb046a7223 */ /* 0x000fe20000010041 */
[----:B------:R-:W-:Y:S01]  /*8300*/  FMUL.FTZ R172, R144, R146 ;  /* 0x0000009290ac7220 */ /* 0x000fe20000410000 */
[----:B------:R-:W-:Y:S01]  /*8310*/  LEA R68, P2, R66, UR9, 0x2 ;  /* 0x0000000942447c11 */ /* 0x000fe2000f8410ff */
[----:B------:R-:W-:Y:S01]  /*8320*/  FFMA.FTZ R155, -R14, R155, R156 ;  /* 0x0000009b0e9b7223 */ /* 0x000fe2000001019c */
[-C--:B------:R-:W-:Y:S01]  /*8330*/  FMUL.FTZ R65, R144, R106.reuse ;  /* 0x0000006a90417220 */ /* 0x080fe20000410000 */
[----:B------:R-:W-:Y:S01]  /*8340*/  FFMA.FTZ R172, R137, R106, R172 ;  /* 0x0000006a89ac7223 */ /* 0x000fe200000100ac */
[----:B------:R-:W-:Y:S01]  /*8350*/  LEA R64, R69, -R64, 0x1 ;  /* 0x8000004045407211 */ /* 0x000fe200078e08ff */
[----:B------:R-:W-:Y:S01]  /*8360*/  FFMA.FTZ R78, -R13, R78, R155 ;  /* 0x0000004e0d4e7223 */ /* 0x000fe2000001019b */
[----:B------:R-:W-:Y:S01]  /*8370*/  FFMA.FTZ R65, R137, R146, -R65 ;  /* 0x0000009289417223 */ /* 0x000fe20000010841 */
[----:B------:R-:W-:Y:S01]  /*8380*/  LEA.HI.X R69, R66, UR14, R67, 0x2, P2 ;  /* 0x0000000e42457c11 */ /* 0x000fe200090f1443 */
[----:B------:R-:W-:Y:S01]  /*8390*/  FFMA.FTZ R66, R14, R77, R163 ;  /* 0x0000004d0e427223 */ /* 0x000fe200000100a3 */
[----:B------:R-:W-:Y:S01]  /*83a0*/  FFMA.FTZ R201, R5, R201, R172 ;  /* 0x000000c905c97223 */ /* 0x000fe200000100ac */
[----:B------:R-:W-:Y:S01]  /*83b0*/  FADD.FTZ R65, R138, R65 ;  /* 0x000000418a417221 */ /* 0x000fe20000010000 */
[C---:B------:R-:W-:Y:S01]  /*83c0*/  FFMA.FTZ R151, -R12.reuse, R151, R78 ;  /* 0x000000970c977223 */ /* 0x040fe2000001014e */
[----:B------:R-:W-:Y:S01]  /*83d0*/  FFMA.FTZ R77, R13, R76, R66 ;  /* 0x0000004c0d4d7223 */ /* 0x000fe20000010042 */
[C---:B------:R-:W-:Y:S01]  /*83e0*/  FMUL.FTZ R67, R109.reuse, R201 ;  /* 0x000000c96d437220 */ /* 0x040fe20000410000 */
[----:B------:R-:W-:Y:S01]  /*83f0*/  FMUL.FTZ R66, R109, R65 ;  /* 0x000000416d427220 */ /* 0x000fe20000410000 */
[----:B------:R-:W-:Y:S01]  /*8400*/  @!UP0 ULEA UR50, UR8, UR28, 0x4 ;  /* 0x0000001c08328291 */ /* 0x000fe2000f8e20ff */
[----:B------:R-:W-:Y:S01]  /*8410*/  FFMA.FTZ R138, R12, R153, R77 ;  /* 0x000000990c8a7223 */ /* 0x000fe2000001004d */
[C---:B------:R-:W-:Y:S01]  /*8420*/  FFMA.FTZ R76, R110.reuse, R65, -R67 ;  /* 0x000000416e4c7223 */ /* 0x040fe20000010843 */
[----:B------:R-:W-:Y:S01]  /*8430*/  FFMA.FTZ R67, R110, R201, R66 ;  /* 0x000000c96e437223 */ /* 0x000fe20000010042 */
[C---:B------:R-:W-:Y:S01]  /*8440*/  FMUL.FTZ R148, R11.reuse, -R148 ;  /* 0x800000940b947220 */ /* 0x040fe20000410000 */
[----:B------:R-:W-:Y:S01]  /*8450*/  FFMA.FTZ R77, R11, R150, R138 ;  /* 0x000000960b4d7223 */ /* 0x000fe2000001008a */
[----:B------:R-:W-:Y:S01]  /*8460*/  FADD.FTZ R66, R139, R76 ;  /* 0x0000004c8b427221 */ /* 0x000fe20000010000 */
[----:B------:R-:W-:Y:S01]  /*8470*/  FFMA.FTZ R200, R6, R200, R67 ;  /* 0x000000c806c87223 */ /* 0x000fe20000010043 */
[----:B------:R-:W-:Y:S01]  /*8480*/  FMUL.FTZ R138, R191, UR49 ;  /* 0x00000031bf8a7c20 */ /* 0x000fe20008410000 */
[----:B------:R-:W-:Y:S01]  /*8490*/  FFMA.FTZ R76, R10, R149, R77 ;  /* 0x000000950a4c7223 */ /* 0x000fe2000001004d */
[C---:B------:R-:W-:Y:S01]  /*84a0*/  FMUL.FTZ R67, R111.reuse, R66 ;  /* 0x000000426f437220 */ /* 0x040fe20000410000 */
[----:B------:R-:W-:Y:S01]  /*84b0*/  FMUL.FTZ R111, R111, R200 ;  /* 0x000000c86f6f7220 */ /* 0x000fe20000410000 */
[----:B0-----:R0:W-:Y:S01]  /*84c0*/  @!P0 STS.128 [UR50+0xac80], R60 ;  /* 0x00ac803cff008988 */ /* 0x0011e20008000c32 */
[----:B------:R-:W-:Y:S01]  /*84d0*/  FFMA.FTZ R77, R9, R154, R76 ;  /* 0x0000009a094d7223 */ /* 0x000fe2000001004c */
[C---:B------:R-:W-:Y:S01]  /*84e0*/  FFMA.FTZ R76, R112.reuse, R200, R67 ;  /* 0x000000c8704c7223 */ /* 0x040fe20000010043 */
[----:B------:R-:W-:Y:S01]  /*84f0*/  FFMA.FTZ R67, R112, R66, -R111 ;  /* 0x0000004270437223 */ /* 0x000fe2000001086f */
[----:B------:R-:W-:Y:S01]  /*8500*/  FMUL.FTZ R107, R12, -R107 ;  /* 0x8000006b0c6b7220 */ /* 0x000fe20000410000 */
[----:B------:R-:W-:Y:S01]  /*8510*/  FFMA.FTZ R77, R8, R161, R77 ;  /* 0x000000a1084d7223 */ /* 0x000fe2000001004d */
[C---:B------:R-:W-:Y:S01]  /*8520*/  FFMA.FTZ R199, R7.reuse, R199, R76 ;  /* 0x000000c707c77223 */ /* 0x040fe2000001004c */
[----:B------:R-:W-:Y:S01]  /*8530*/  FADD.FTZ R67, R140, R67 ;  /* 0x000000438c437221 */ /* 0x000fe20000010000 */
[----:B------:R-:W-:Y:S01]  /*8540*/  FMUL.FTZ R75, R14, -R75 ;  /* 0x8000004b0e4b7220 */ /* 0x000fe20000410000 */
[----:B------:R-:W-:Y:S01]  /*8550*/  FFMA.FTZ R109, R7, R160, R77 ;  /* 0x000000a0076d7223 */ /* 0x000fe2000001004d */
[C---:B------:R-:W-:Y:S01]  /*8560*/  FMUL.FTZ R77, R113.reuse, R199 ;  /* 0x000000c7714d7220 */ /* 0x040fe20000410000 */
[----:B------:R-:W-:Y:S01]  /*8570*/  FMUL.FTZ R76, R113, R67 ;  /* 0x00000043714c7220 */ /* 0x000fe20000410000 */
[----:B------:R-:W-:Y:S01]  /*8580*/  FMUL.FTZ R113, R193, UR37 ;  /* 0x00000025c1717c20 */ /* 0x000fe20008410000 */
[----:B------:R-:W-:Y:S01]  /*8590*/  FFMA.FTZ R110, R6, R167, R109 ;  /* 0x000000a7066e7223 */ /* 0x000fe2000001006d */
[C---:B------:R-:W-:Y:S01]  /*85a0*/  FFMA.FTZ R78, R114.reuse, R67, -R77 ;  /* 0x00000043724e7223 */ /* 0x040fe2000001084d */
[----:B------:R-:W-:Y:S01]  /*85b0*/  FFMA.FTZ R77, R114, R199, R76 ;  /* 0x000000c7724d7223 */ /* 0x000fe2000001004c */
[----:B0-----:R-:W-:Y:S01]  /*85c0*/  FFMA.FTZ R63, R207, UR37, -R138 ;  /* 0x00000025cf3f7c23 */ /* 0x001fe2000801088a */
[----:B------:R-:W-:Y:S01]  /*85d0*/  FFMA.FTZ R109, R5, R166, R110 ;  /* 0x000000a6056d7223 */ /* 0x000fe2000001006e */
[----:B------:R-:W-:Y:S01]  /*85e0*/  FADD.FTZ R76, R141, R78 ;  /* 0x0000004e8d4c7221 */ /* 0x000fe20000010000 */
[----:B------:R-:W-:Y:S01]  /*85f0*/  FFMA.FTZ R198, R8, R198, R77 ;  /* 0x000000c608c67223 */ /* 0x000fe2000001004d */
[----:B------:R-:W-:Y:S01]  /*8600*/  FFMA.FTZ R113, R204, UR49, R113 ;  /* 0x00000031cc717c23 */ /* 0x000fe20008010071 */
[----:B------:R-:W-:Y:S01]  /*8610*/  FFMA.FTZ R78, R4, R165, R109 ;  /* 0x000000a5044e7223 */ /* 0x000fe2000001006d */
[C---:B------:R-:W-:Y:S01]  /*8620*/  FMUL.FTZ R77, R115.reuse, R76 ;  /* 0x0000004c734d7220 */ /* 0x040fe20000410000 */
[-C--:B------:R-:W-:Y:S01]  /*8630*/  FMUL.FTZ R115, R115, R198.reuse ;  /* 0x000000c673737220 */ /* 0x080fe20000410000 */
[----:B------:R-:W-:Y:S01]  /*8640*/  FMUL.FTZ R109, R193, UR49 ;  /* 0x00000031c16d7c20 */ /* 0x000fe20008410000 */
[----:B------:R-:W-:Y:S01]  /*8650*/  FMUL.FTZ R62, R191, UR37 ;  /* 0x00000025bf3e7c20 */ /* 0x000fe20008410000 */
[C---:B------:R-:W-:Y:S01]  /*8660*/  FFMA.FTZ R110, R116.reuse, R198, R77 ;  /* 0x000000c6746e7223 */ /* 0x040fe2000001004d */
[----:B------:R-:W-:Y:S01]  /*8670*/  FFMA.FTZ R77, R116, R76, -R115 ;  /* 0x0000004c744d7223 */ /* 0x000fe20000010873 */
[----:B------:R-:W-:Y:S01]  /*8680*/  FFMA.FTZ R111, R204, UR37, -R109 ;  /* 0x00000025cc6f7c23 */ /* 0x000fe2000801086d */
[----:B------:R-:W-:-:S02]  /*8690*/  HFMA2 R115, -RZ, RZ, 0, 7.8678131103515625e-06 ;  /* 0x00000084ff737431 */ /* 0x000fc400000001ff */
[----:B------:R-:W-:Y:S01]  /*86a0*/  FFMA.FTZ R197, R9, R197, R110 ;  /* 0x000000c509c57223 */ /* 0x000fe2000001006e */
[----:B------:R-:W-:Y:S01]  /*86b0*/  FADD.FTZ R77, R142, R77 ;  /* 0x0000004d8e4d7221 */ /* 0x000fe20000010000 */
[----:B------:R-:W-:Y:S01]  /*86c0*/  FMUL.FTZ R112, R0, R111 ;  /* 0x0000006f00707220 */ /* 0x000fe20000410000 */
[----:B------:R-:W-:Y:S01]  /*86d0*/  FMUL.FTZ R116, R192, UR49 ;  /* 0x00000031c0747c20 */ /* 0x000fe20008410000 */
[C---:B------:R-:W-:Y:S01]  /*86e0*/  FMUL.FTZ R110, R117.reuse, R197 ;  /* 0x000000c5756e7220 */ /* 0x040fe20000410000 */
[----:B------:R-:W-:Y:S01]  /*86f0*/  FMUL.FTZ R111, R117, R77 ;  /* 0x0000004d756f7220 */ /* 0x000fe20000410000 */
[----:B------:R-:W-:Y:S01]  /*8700*/  FMUL.FTZ R114, R0, -R113 ;  /* 0x8000007100727220 */ /* 0x000fe20000410000 */
[----:B------:R-:W-:Y:S01]  /*8710*/  FFMA.FTZ R116, R205, UR37, -R116 ;  /* 0x00000025cd747c23 */ /* 0x000fe20008010874 */
[C---:B------:R-:W-:Y:S01]  /*8720*/  FFMA.FTZ R110, R118.reuse, R77, -R110 ;  /* 0x0000004d766e7223 */ /* 0x040fe2000001086e */
[----:B------:R-:W-:Y:S01]  /*8730*/  FFMA.FTZ R111, R118, R197, R111 ;  /* 0x000000c5766f7223 */ /* 0x000fe2000001006f */
[----:B------:R-:W-:-:S02]  /*8740*/  IMAD R109, R182, R115, UR28 ;  /* 0x0000001cb66d7e24 */ /* 0x000fc4000f8e0273 */
[----:B------:R-:W-:Y:S01]  /*8750*/  FMUL.FTZ R118, R192, UR37 ;  /* 0x00000025c0767c20 */ /* 0x000fe20008410000 */
[----:B------:R-:W-:Y:S01]  /*8760*/  FADD.FTZ R110, R143, R110 ;  /* 0x0000006e8f6e7221 */ /* 0x000fe20000010000 */
[----:B------:R-:W-:Y:S01]  /*8770*/  FFMA.FTZ R196, R10, R196, R111 ;  /* 0x000000c40ac47223 */ /* 0x000fe2000001006f */
[----:B------:R-:W-:Y:S01]  /*8780*/  FMUL.FTZ R113, R190, UR49 ;  /* 0x00000031be717c20 */ /* 0x000fe20008410000 */
[----:B------:R0:W-:Y:S01]  /*8790*/  STS [R109+0x4200], R112 ;  /* 0x004200706d007388 */ /* 0x0001e20000000800 */
[C---:B------:R-:W-:Y:S01]  /*87a0*/  FMUL.FTZ R61, R119.reuse, R110 ;  /* 0x0000006e773d7220 */ /* 0x040fe20000410000 */
[----:B------:R-:W-:Y:S01]  /*87b0*/  FMUL.FTZ R119, R119, R196 ;  /* 0x000000c477777220 */ /* 0x000fe20000410000 */
[----:B------:R-:W-:Y:S01]  /*87c0*/  FFMA.FTZ R118, R205, UR49, R118 ;  /* 0x00000031cd767c23 */ /* 0x000fe20008010076 */
[----:B------:R-:W-:Y:S01]  /*87d0*/  FMUL.FTZ R116, R17, R116 ;  /* 0x0000007411747220 */ /* 0x000fe20000410000 */
[C---:B------:R-:W-:Y:S01]  /*87e0*/  FFMA.FTZ R60, R120.reuse, R196, R61 ;  /* 0x000000c4783c7223 */ /* 0x040fe2000001003d */
[----:B------:R-:W-:Y:S01]  /*87f0*/  FFMA.FTZ R61, R120, R110, -R119 ;  /* 0x0000006e783d7223 */ /* 0x000fe20000010877 */
[----:B------:R-:W-:Y:S01]  /*8800*/  FFMA.FTZ R111, R207, UR49, R62 ;  /* 0x00000031cf6f7c23 */ /* 0x000fe2000801003e */
[----:B------:R-:W-:Y:S01]  /*8810*/  FMUL.FTZ R115, R190, UR37 ;  /* 0x00000025be737c20 */ /* 0x000fe20008410000 */
[----:B------:R-:W-:Y:S01]  /*8820*/  FFMA.FTZ R195, R11, R195, R60 ;  /* 0x000000c30bc37223 */ /* 0x000fe2000001003c */
[----:B------:R-:W-:Y:S01]  /*8830*/  FADD.FTZ R61, R148, R61 ;  /* 0x0000003d943d7221 */ /* 0x000fe20000010000 */
[----:B0-----:R-:W-:Y:S01]  /*8840*/  FMUL.FTZ R112, R16, R63 ;  /* 0x0000003f10707220 */ /* 0x001fe20000410000 */
[----:B------:R-:W-:Y:S01]  /*8850*/  FFMA.FTZ R62, R208, UR37, -R113 ;  /* 0x00000025d03e7c23 */ /* 0x000fe20008010871 */
[C---:B------:R-:W-:Y:S01]  /*8860*/  FMUL.FTZ R60, R121.reuse, R195 ;  /* 0x000000c3793c7220 */ /* 0x040fe20000410000 */
[-C--:B------:R-:W-:Y:S01]  /*8870*/  FMUL.FTZ R63, R121, R61.reuse ;  /* 0x0000003d793f7220 */ /* 0x080fe20000410000 */
[----:B------:R-:W-:Y:S01]  /*8880*/  FMUL.FTZ R118, R17, -R118 ;  /* 0x8000007611767220 */ /* 0x000fe20000410000 */
[----:B------:R0:W-:Y:S01]  /*8890*/  STS [R109+0x4210], R112 ;  /* 0x004210706d007388 */ /* 0x0001e20000000800 */
[C---:B------:R-:W-:Y:S01]  /*88a0*/  FFMA.FTZ R60, R122.reuse, R61, -R60 ;  /* 0x0000003d7a3c7223 */ /* 0x040fe2000001083c */
[----:B------:R-:W-:Y:S01]  /*88b0*/  FFMA.FTZ R63, R122, R195, R63 ;  /* 0x000000c37a3f7223 */ /* 0x000fe2000001003f */
[----:B------:R-:W-:Y:S01]  /*88c0*/  FMUL.FTZ R120, R187, UR49 ;  /* 0x00000031bb787c20 */ /* 0x000fe20008410000 */
[----:B------:R1:W-:Y:S01]  /*88d0*/  STS [R109+0x4204], R114 ;  /* 0x004204726d007388 */ /* 0x0003e20000000800 */
[----:B------:R-:W-:Y:S01]  /*88e0*/  FADD.FTZ R60, R107, R60 ;  /* 0x0000003c6b3c7221 */ /* 0x000fe20000010000 */
[----:B------:R-:W-:Y:S01]  /*88f0*/  FFMA.FTZ R194, R12, R194, R63 ;  /* 0x000000c20cc27223 */ /* 0x000fe2000001003f */
[----:B------:R-:W-:Y:S01]  /*8900*/  FMUL.FTZ R107, R189, UR49 ;  /* 0x00000031bd6b7c20 */ /* 0x000fe20008410000 */
[----:B------:R2:W-:Y:S01]  /*8910*/  STS [R109+0x4208], R116 ;  /* 0x004208746d007388 */ /* 0x0005e20000000800 */
[C---:B------:R-:W-:Y:S01]  /*8920*/  FMUL.FTZ R63, R123.reuse, R60 ;  /* 0x0000003c7b3f7220 */ /* 0x040fe20000410000 */
[----:B0-----:R-:W-:Y:S01]  /*8930*/  FMUL.FTZ R112, R16, -R111 ;  /* 0x8000006f10707220 */ /* 0x001fe20000410000 */
[----:B------:R-:W-:Y:S01]  /*8940*/  FMUL.FTZ R123, R123, R194 ;  /* 0x000000c27b7b7220 */ /* 0x000fe20000410000 */
[----:B------:R-:W-:Y:S01]  /*8950*/  FFMA.FTZ R107, R210, UR37, -R107 ;  /* 0x00000025d26b7c23 */ /* 0x000fe2000801086b */
[----:B------:R0:W-:Y:S01]  /*8960*/  STS [R109+0x420c], R118 ;  /* 0x00420c766d007388 */ /* 0x0001e20000000800 */
[----:B-1----:R-:W-:Y:S01]  /*8970*/  FFMA.FTZ R114, R208, UR49, R115 ;  /* 0x00000031d0727c23 */ /* 0x002fe20008010073 */
[----:B------:R-:W-:Y:S01]  /*8980*/  FMUL.FTZ R111, R189, UR37 ;  /* 0x00000025bd6f7c20 */ /* 0x000fe20008410000 */
[----:B------:R-:W-:Y:S01]  /*8990*/  FMUL.FTZ R122, R187, UR37 ;  /* 0x00000025bb7a7c20 */ /* 0x000fe20008410000 */
[----:B------:R1:W-:Y:S01]  /*89a0*/  STS [R109+0x4214], R112 ;  /* 0x004214706d007388 */ /* 0x0003e20000000800 */
[C---:B--2---:R-:W-:Y:S01]  /*89b0*/  FMUL.FTZ R116, R15.reuse, R62 ;  /* 0x0000003e0f747220 */ /* 0x044fe20000410000 */
[C---:B------:R-:W-:Y:S01]  /*89c0*/  FFMA.FTZ R62, R124.reuse, R194, R63 ;  /* 0x000000c27c3e7223 */ /* 0x040fe2000001003f */
[----:B------:R-:W-:Y:S01]  /*89d0*/  FFMA.FTZ R63, R124, R60, -R123 ;  /* 0x0000003c7c3f7223 */ /* 0x000fe2000001087b */
[----:B------:R-:W-:Y:S01]  /*89e0*/  FMUL.FTZ R114, R15, -R114 ;  /* 0x800000720f727220 */ /* 0x000fe20000410000 */
[----:B------:R-:W-:Y:S01]  /*89f0*/  FFMA.FTZ R111, R210, UR49, R111 ;  /* 0x00000031d26f7c23 */ /* 0x000fe2000801006f */
[----:B0-----:R-:W-:Y:S01]  /*8a00*/  FMUL.FTZ R118, R13, -R74 ;  /* 0x8000004a0d767220 */ /* 0x001fe20000410000 */
[----:B------:R-:W-:Y:S01]  /*8a10*/  FMUL.FTZ R74, R188, UR49 ;  /* 0x00000031bc4a7c20 */ /* 0x000fe20008410000 */
[----:B------:R0:W-:Y:S01]  /*8a20*/  STS [R109+0x4218], R116 ;  /* 0x004218746d007388 */ /* 0x0001e20000000800 */
[----:B------:R-:W-:Y:S01]  /*8a30*/  FMUL.FTZ R72, R15, -R72 ;  /* 0x800000480f487220 */ /* 0x000fe20000410000 */
[----:B-1----:R-:W-:Y:S01]  /*8a40*/  FMUL.FTZ R112, R14, R107 ;  /* 0x0000006b0e707220 */ /* 0x002fe20000410000 */
[----:B------:R-:W-:Y:S01]  /*8a50*/  FFMA.FTZ R107, R13, R206, R62 ;  /* 0x000000ce0d6b7223 */ /* 0x000fe2000001003e */
[----:B------:R-:W-:Y:S01]  /*8a60*/  FADD.FTZ R63, R118, R63 ;  /* 0x0000003f763f7221 */ /* 0x000fe20000010000 */
[----:B------:R1:W-:Y:S01]  /*8a70*/  STS [R109+0x421c], R114 ;  /* 0x00421c726d007388 */ /* 0x0003e20000000800 */
[----:B------:R-:W-:Y:S01]  /*8a80*/  FFMA.FTZ R74, R211, UR37, -R74 ;  /* 0x00000025d34a7c23 */ /* 0x000fe2000801084a */
[----:B------:R-:W-:Y:S01]  /*8a90*/  FMUL.FTZ R62, R125, R107 ;  /* 0x0000006b7d3e7220 */ /* 0x000fe20000410000 */
[----:B------:R-:W-:Y:S01]  /*8aa0*/  FFMA.FTZ R113, R213, UR49, R122 ;  /* 0x00000031d5717c23 */ /* 0x000fe2000801007a */
[----:B------:R2:W-:Y:S01]  /*8ab0*/  STS [R109+0x4220], R112 ;  /* 0x004220706d007388 */ /* 0x0005e20000000800 */
[----:B------:R-:W-:Y:S01]  /*8ac0*/  FMUL.FTZ R118, R13, R74 ;  /* 0x0000004a0d767220 */ /* 0x000fe20000410000 */
[----:B------:R-:W-:Y:S01]  /*8ad0*/  FFMA.FTZ R62, R128, R63, -R62 ;  /* 0x0000003f803e7223 */ /* 0x000fe2000001083e */
[----:B0-----:R-:W-:Y:S01]  /*8ae0*/  FMUL.FTZ R116, R188, UR37 ;  /* 0x00000025bc747c20 */ /* 0x001fe20008410000 */
[----:B------:R-:W-:Y:S01]  /*8af0*/  FMUL.FTZ R115, R186, UR49 ;  /* 0x00000031ba737c20 */ /* 0x000fe20008410000 */
[----:B------:R-:W-:Y:S01]  /*8b00*/  FMUL.FTZ R73, R16, -R73 ;  /* 0x8000004910497220 */ /* 0x000fe20000410000 */
[----:B-1----:R-:W-:Y:S01]  /*8b10*/  FMUL.FTZ R114, R14, -R111 ;  /* 0x8000006f0e727220 */ /* 0x002fe20000410000 */
[----:B------:R-:W-:Y:S01]  /*8b20*/  FMUL.FTZ R111, R125, R63 ;  /* 0x0000003f7d6f7220 */ /* 0x000fe20000410000 */
[----:B------:R-:W-:Y:S01]  /*8b30*/  FADD.FTZ R62, R75, R62 ;  /* 0x0000003e4b3e7221 */ /* 0x000fe20000010000 */
[----:B------:R-:W-:Y:S01]  /*8b40*/  FFMA.FTZ R116, R211, UR49, R116 ;  /* 0x00000031d3747c23 */ /* 0x000fe20008010074 */
[----:B------:R0:W-:Y:S01]  /*8b50*/  STS [R109+0x4228], R118 ;  /* 0x004228766d007388 */ /* 0x0001e20000000800 */
[----:B------:R-:W-:Y:S01]  /*8b60*/  FFMA.FTZ R111, R128, R107, R111 ;  /* 0x0000006b806f7223 */ /* 0x000fe2000001006f */
[----:B------:R-:W-:Y:S01]  /*8b70*/  FMUL.FTZ R75, R129, R62 ;  /* 0x0000003e814b7220 */ /* 0x000fe20000410000 */
[----:B------:R-:W-:Y:S01]  /*8b80*/  FMUL.FTZ R116, R13, -R116 ;  /* 0x800000740d747220 */ /* 0x000fe20000410000 */
[----:B------:R1:W-:Y:S01]  /*8b90*/  STS [R109+0x4224], R114 ;  /* 0x004224726d007388 */ /* 0x0003e20000000800 */
[----:B------:R-:W-:Y:S01]  /*8ba0*/  FFMA.FTZ R74, R14, R209, R111 ;  /* 0x000000d10e4a7223 */ /* 0x000fe2000001006f */
[----:B------:R-:W-:Y:S01]  /*8bb0*/  FFMA.FTZ R111, R213, UR37, -R120 ;  /* 0x00000025d56f7c23 */ /* 0x000fe20008010878 */
[----:B------:R-:W-:Y:S01]  /*8bc0*/  FMUL.FTZ R117, R186, UR37 ;  /* 0x00000025ba757c20 */ /* 0x000fe20008410000 */
[----:B------:R3:W-:Y:S01]  /*8bd0*/  STS [R109+0x422c], R116 ;  /* 0x00422c746d007388 */ /* 0x0007e20000000800 */
[-C--:B------:R-:W-:Y:S01]  /*8be0*/  FMUL.FTZ R129, R129, R74.reuse ;  /* 0x0000004a81817220 */ /* 0x080fe20000410000 */
[----:B--2---:R-:W-:Y:S01]  /*8bf0*/  FFMA.FTZ R112, R130, R74, R75 ;  /* 0x0000004a82707223 */ /* 0x004fe2000001004b */
[----:B0-----:R-:W-:Y:S01]  /*8c00*/  FMUL.FTZ R118, R12, -R113 ;  /* 0x800000710c767220 */ /* 0x001fe20000410000 */
[----:B------:R-:W-:Y:S01]  /*8c10*/  FMUL.FTZ R120, R17, -R70 ;  /* 0x8000004611787220 */ /* 0x000fe20000410000 */
[----:B------:R-:W-:Y:S01]  /*8c20*/  FMUL.FTZ R70, R184, UR49 ;  /* 0x00000031b8467c20 */ /* 0x000fe20008410000 */
[----:B-1----:R-:W-:Y:S01]  /*8c30*/  FMUL.FTZ R114, R12, R111 ;  /* 0x0000006f0c727220 */ /* 0x002fe20000410000 */
[----:B------:R-:W-:Y:S01]  /*8c40*/  FFMA.FTZ R111, R130, R62, -R129 ;  /* 0x0000003e826f7223 */ /* 0x000fe20000010881 */
[----:B------:R-:W-:Y:S01]  /*8c50*/  FFMA.FTZ R75, R15, R212, R112 ;  /* 0x000000d40f4b7223 */ /* 0x000fe20000010070 */
[----:B------:R-:W-:Y:S01]  /*8c60*/  FMUL.FTZ R119, R185, UR49 ;  /* 0x00000031b9777c20 */ /* 0x000fe20008410000 */
[----:B------:R0:W-:Y:S01]  /*8c70*/  STS [R109+0x4234], R118 ;  /* 0x004234766d007388 */ /* 0x0001e20000000800 */
[----:B------:R-:W-:Y:S01]  /*8c80*/  FADD.FTZ R111, R72, R111 ;  /* 0x0000006f486f7221 */ /* 0x000fe20000010000 */
[C---:B------:R-:W-:Y:S01]  /*8c90*/  FMUL.FTZ R72, R131.reuse, R75 ;  /* 0x0000004b83487220 */ /* 0x040fe20000410000 */
[----:B------:R-:W-:Y:S01]  /*8ca0*/  FFMA.FTZ R119, R216, UR37, -R119 ;  /* 0x00000025d8777c23 */ /* 0x000fe20008010877 */
[----:B------:R1:W-:Y:S01]  /*8cb0*/  STS [R109+0x4230], R114 ;  /* 0x004230726d007388 */ /* 0x0003e20000000800 */
[-C--:B------:R-:W-:Y:S01]  /*8cc0*/  FMUL.FTZ R113, R131, R111.reuse ;  /* 0x0000006f83717220 */ /* 0x080fe20000410000 */
[----:B------:R-:W-:Y:S01]  /*8cd0*/  FFMA.FTZ R112, R132, R111, -R72 ;  /* 0x0000006f84707223 */ /* 0x000fe20000010848 */
[----:B------:R-:W-:Y:S01]  /*8ce0*/  FFMA.FTZ R72, R214, UR37, -R115 ;  /* 0x00000025d6487c23 */ /* 0x000fe20008010873 */
[----:B------:R-:W-:Y:S01]  /*8cf0*/  FMUL.FTZ R115, R185, UR37 ;  /* 0x00000025b9737c20 */ /* 0x000fe20008410000 */
[----:B------:R-:W-:Y:S01]  /*8d00*/  FFMA.FTZ R113, R132, R75, R113 ;  /* 0x0000004b84717223 */ /* 0x000fe20000010071 */
[----:B------:R-:W-:Y:S01]  /*8d10*/  FADD.FTZ R112, R73, R112 ;  /* 0x0000007049707221 */ /* 0x000fe20000010000 */
[----:B---3--:R-:W-:Y:S01]  /*8d20*/  FMUL.FTZ R116, R11, R72 ;  /* 0x000000480b747220 */ /* 0x008fe20000410000 */
[----:B0-----:R-:W-:Y:S01]  /*8d30*/  FMUL.FTZ R118, R10, R119 ;  /* 0x000000770a767220 */ /* 0x001fe20000410000 */
[----:B------:R-:W-:Y:S01]  /*8d40*/  FFMA.FTZ R72, R16, R215, R113 ;  /* 0x000000d710487223 */ /* 0x000fe20000010071 */
[----:B-1----:R-:W-:Y:S01]  /*8d50*/  FFMA.FTZ R114, R214, UR49, R117 ;  /* 0x00000031d6727c23 */ /* 0x002fe20008010075 */
[----:B------:R-:W-:Y:S01]  /*8d60*/  FFMA.FTZ R117, R216, UR49, R115 ;  /* 0x00000031d8757c23 */ /* 0x000fe20008010073 */
[----:B------:R-:W-:Y:S01]  /*8d70*/  STS [R109+0x4238], R116 ;  /* 0x004238746d007388 */ /* 0x000fe20000000800 */
[C---:B------:R-:W-:Y:S01]  /*8d80*/  FMUL.FTZ R73, R133.reuse, R72 ;  /* 0x0000004885497220 */ /* 0x040fe20000410000 */
[----:B------:R-:W-:Y:S01]  /*8d90*/  FMUL.FTZ R133, R133, R112 ;  /* 0x0000007085857220 */ /* 0x000fe20000410000 */
[----:B------:R-:W-:Y:S01]  /*8da0*/  FMUL.FTZ R114, R11, -R114 ;  /* 0x800000720b727220 */ /* 0x000fe20000410000 */
[----:B------:R-:W-:Y:S01]  /*8db0*/  STS [R109+0x4240], R118 ;  /* 0x004240766d007388 */ /* 0x000fe20000000800 */
[C---:B------:R-:W-:Y:S01]  /*8dc0*/  FFMA.FTZ R73, R134.reuse, R112, -R73 ;  /* 0x0000007086497223 */ /* 0x040fe20000010849 */
[----:B------:R-:W-:Y:S01]  /*8dd0*/  FFMA.FTZ R134, R134, R72, R133 ;  /* 0x0000004886867223 */ /* 0x000fe20000010085 */
[----:B------:R-:W-:Y:S01]  /*8de0*/  FMUL.FTZ R128, R183, UR49 ;  /* 0x00000031b7807c20 */ /* 0x000fe20008410000 */
[----:B------:R0:W-:Y:S01]  /*8df0*/  STS [R109+0x423c], R114 ;  /* 0x00423c726d007388 */ /* 0x0001e20000000800 */
[----:B------:R-:W-:Y:S01]  /*8e00*/  FADD.FTZ R113, R120, R73 ;  /* 0x0000004978717221 */ /* 0x000fe20000010000 */
[----:B------:R-:W-:Y:S01]  /*8e10*/  FFMA.FTZ R73, R17, R218, R134 ;  /* 0x000000da11497223 */ /* 0x000fe20000010086 */
[----:B------:R-:W-:Y:S01]  /*8e20*/  FMUL.FTZ R120, R10, -R117 ;  /* 0x800000750a787220 */ /* 0x000fe20000410000 */
[----:B------:R-:W-:Y:S01]  /*8e30*/  FFMA.FTZ R121, R219, UR37, -R128 ;  /* 0x00000025db797c23 */ /* 0x000fe20008010880 */
[-C--:B------:R-:W-:Y:S01]  /*8e40*/  FMUL.FTZ R115, R135, R113.reuse ;  /* 0x0000007187737220 */ /* 0x080fe20000410000 */
[----:B------:R-:W-:Y:S01]  /*8e50*/  FMUL.FTZ R117, R32, R113 ;  /* 0x0000007120757220 */ /* 0x000fe20000410000 */
[----:B------:R-:W-:Y:S01]  /*8e60*/  FMUL.FTZ R122, R184, UR37 ;  /* 0x00000025b87a7c20 */ /* 0x000fe20008410000 */
[----:B------:R1:W-:Y:S01]  /*8e70*/  STS [R109+0x4244], R120 ;  /* 0x004244786d007388 */ /* 0x0003e20000000800 */
[-C--:B------:R-:W-:Y:S01]  /*8e80*/  FFMA.FTZ R115, R136, R73.reuse, R115 ;  /* 0x0000004988737223 */ /* 0x080fe20000010073 */
[----:B0-----:R-:W-:Y:S01]  /*8e90*/  FFMA.FTZ R114, R217, UR37, -R70 ;  /* 0x00000025d9727c23 */ /* 0x001fe20008010846 */
[----:B------:R-:W-:Y:S01]  /*8ea0*/  FMUL.FTZ R70, R135, R73 ;  /* 0x0000004987467220 */ /* 0x000fe20000410000 */
[----:B------:R-:W-:Y:S01]  /*8eb0*/  FMUL.FTZ R130, R8, R121 ;  /* 0x0000007908827220 */ /* 0x000fe20000410000 */
[----:B------:R-:W-:Y:S01]  /*8ec0*/  FFMA.FTZ R222, R0, R222, R115 ;  /* 0x000000de00de7223 */ /* 0x000fe20000010073 */
[----:B------:R-:W-:Y:S01]  /*8ed0*/  FFMA.FTZ R115, R101, -R33, R204 ;  /* 0x8000002165737223 */ /* 0x000fe200000100cc */
[----:B------:R-:W-:Y:S01]  /*8ee0*/  FFMA.FTZ R70, R136, R113, -R70 ;  /* 0x0000007188467223 */ /* 0x000fe20000010846 */
[----:B------:R-:W-:Y:S01]  /*8ef0*/  FMUL.FTZ R124, R9, R114 ;  /* 0x00000072097c7220 */ /* 0x000fe20000410000 */
[----:B------:R-:W-:Y:S01]  /*8f00*/  FFMA.FTZ R114, R100, -R32, R205 ;  /* 0x8000002064727223 */ /* 0x000fe200000100cd */
[----:B------:R-:W-:Y:S01]  /*8f10*/  FFMA.FTZ R122, R217, UR49, R122 ;  /* 0x00000031d97a7c23 */ /* 0x000fe2000801007a */
[----:B------:R-:W-:Y:S01]  /*8f20*/  FADD.FTZ R116, R71, R70 ;  /* 0x0000004647747221 */ /* 0x000fe20000010000 */
[C---:B------:R-:W-:Y:S01]  /*8f30*/  FMUL.FTZ R70, R33.reuse, R222 ;  /* 0x000000de21467220 */ /* 0x040fe20000410000 */
[----:B------:R-:W-:Y:S01]  /*8f40*/  FMUL.FTZ R71, R32, R73 ;  /* 0x0000004920477220 */ /* 0x000fe20000410000 */
[----:B------:R0:W-:Y:S01]  /*8f50*/  STS [R109+0x4248], R124 ;  /* 0x0042487c6d007388 */ /* 0x0001e20000000800 */
[----:B------:R-:W-:Y:S01]  /*8f60*/  FMUL.FTZ R118, R33, R116 ;  /* 0x0000007421767220 */ /* 0x000fe20000410000 */
[----:B-1----:R-:W-:Y:S01]  /*8f70*/  FMUL.FTZ R120, R193, R70 ;  /* 0x00000046c1787220 */ /* 0x002fe20000410000 */
[----:B------:R-:W-:Y:S01]  /*8f80*/  FMUL.FTZ R119, R192, R71 ;  /* 0x00000047c0777220 */ /* 0x000fe20000410000 */
[----:B------:R-:W-:Y:S01]  /*8f90*/  FFMA.FTZ R207, R99, -R31, R207 ;  /* 0x8000001f63cf7223 */ /* 0x000fe200000100cf */
[----:B------:R-:W-:Y:S01]  /*8fa0*/  FFMA.FTZ R208, R98, -R30, R208 ;  /* 0x8000001e62d07223 */ /* 0x000fe200000100d0 */
[-C--:B------:R-:W-:Y:S01]  /*8fb0*/  FFMA.FTZ R120, R115, R118.reuse, -R120 ;  /* 0x0000007673787223 */ /* 0x080fe20000010878 */
[----:B------:R-:W-:Y:S01]  /*8fc0*/  FMUL.FTZ R118, R193, R118 ;  /* 0x00000076c1767220 */ /* 0x000fe20000410000 */
[-C--:B------:R-:W-:Y:S01]  /*8fd0*/  FFMA.FTZ R119, R114, R117.reuse, -R119 ;  /* 0x0000007572777223 */ /* 0x080fe20000010877 */
[----:B------:R-:W-:Y:S01]  /*8fe0*/  FMUL.FTZ R117, R192, R117 ;  /* 0x00000075c0757220 */ /* 0x000fe20000410000 */
[----:B------:R-:W-:Y:S01]  /*8ff0*/  FADD.FTZ R120, RZ, R120 ;  /* 0x00000078ff787221 */ /* 0x000fe20000010000 */
[----:B------:R-:W-:Y:S01]  /*9000*/  FFMA.FTZ R118, R115, R70, R118 ;  /* 0x0000004673767223 */ /* 0x000fe20000010076 */
[----:B0-----:R-:W-:Y:S01]  /*9010*/  FMUL.FTZ R124, R9, -R122 ;  /* 0x8000007a097c7220 */ /* 0x001fe20000410000 */
[----:B------:R-:W-:Y:S01]  /*9020*/  FFMA.FTZ R117, R114, R71, R117 ;  /* 0x0000004772757223 */ /* 0x000fe20000010075 */
[----:B------:R-:W-:Y:S01]  /*9030*/  FADD.FTZ R119, R120, R119 ;  /* 0x0000007778777221 */ /* 0x000fe20000010000 */
[----:B------:R-:W-:Y:S01]  /*9040*/  FADD.FTZ R118, RZ, R118 ;  /* 0x00000076ff767221 */ /* 0x000fe20000010000 */
[C---:B------:R-:W-:Y:S01]  /*9050*/  FMUL.FTZ R120, R31.reuse, R112 ;  /* 0x000000701f787220 */ /* 0x040fe20000410000 */
[----:B------:R-:W-:Y:S01]  /*9060*/  FMUL.FTZ R123, R30, R111 ;  /* 0x0000006f1e7b7220 */ /* 0x000fe20000410000 */
[----:B------:R0:W-:Y:S01]  /*9070*/  STS [R109+0x424c], R124 ;  /* 0x00424c7c6d007388 */ /* 0x0001e20000000800 */
[----:B------:R-:W-:Y:S01]  /*9080*/  FADD.FTZ R121, R118, R117 ;  /* 0x0000007576797221 */ /* 0x000fe20000010000 */
[----:B------:R-:W-:Y:S01]  /*9090*/  FMUL.FTZ R118, R31, R72 ;  /* 0x000000481f767220 */ /* 0x000fe20000410000 */
[----:B------:R-:W-:Y:S01]  /*90a0*/  FMUL.FTZ R117, R30, R75 ;  /* 0x0000004b1e757220 */ /* 0x000fe20000410000 */
[----:B------:R-:W-:Y:S01]  /*90b0*/  FMUL.FTZ R128, R183, UR37 ;  /* 0x00000025b7807c20 */ /* 0x000fe20008410000 */
[----:B------:R-:W-:Y:S01]  /*90c0*/  FMUL.FTZ R131, R127, UR49 ;  /* 0x000000317f837c20 */ /* 0x000fe20008410000 */
[----:B------:R-:W-:Y:S01]  /*90d0*/  FMUL.FTZ R122, R191, R118 ;  /* 0x00000076bf7a7220 */ /* 0x000fe20000410000 */
[----:B------:R-:W-:Y:S01]  /*90e0*/  FMUL.FTZ R125, R190, R117 ;  /* 0x00000075be7d7220 */ /* 0x000fe20000410000 */
[----:B------:R-:W-:Y:S01]  /*90f0*/  FFMA.FTZ R129, R219, UR49, R128 ;  /* 0x00000031db817c23 */ /* 0x000fe20008010080 */
[----:B------:R1:W-:Y:S01]  /*9100*/  STS [R109+0x4250], R130 ;  /* 0x004250826d007388 */ /* 0x0003e20000000800 */
[-C--:B------:R-:W-:Y:S01]  /*9110*/  FFMA.FTZ R122, R207, R120.reuse, -R122 ;  /* 0x00000078cf7a7223 */ /* 0x080fe2000001087a */
[----:B------:R-:W-:Y:S01]  /*9120*/  FMUL.FTZ R120, R191, R120 ;  /* 0x00000078bf787220 */ /* 0x000fe20000410000 */
[-C--:B0-----:R-:W-:Y:S01]  /*9130*/  FFMA.FTZ R124, R208, R123.reuse, -R125 ;  /* 0x0000007bd07c7223 */ /* 0x081fe2000001087d */
[----:B------:R-:W-:Y:S01]  /*9140*/  FMUL.FTZ R123, R190, R123 ;  /* 0x0000007bbe7b7220 */ /* 0x000fe20000410000 */
[----:B------:R-:W-:Y:S01]  /*9150*/  FADD.FTZ R119, R119, R122 ;  /* 0x0000007a77777221 */ /* 0x000fe20000010000 */
[----:B------:R-:W-:Y:S01]  /*9160*/  FFMA.FTZ R120, R207, R118, R120 ;  /* 0x00000076cf787223 */ /* 0x000fe20000010078 */
[----:B------:R-:W-:Y:S01]  /*9170*/  FMUL.FTZ R128, R8, -R129 ;  /* 0x8000008108807220 */ /* 0x000fe20000410000 */
[----:B------:R-:W-:Y:S01]  /*9180*/  FFMA.FTZ R123, R208, R117, R123 ;  /* 0x00000075d07b7223 */ /* 0x000fe2000001007b */
[----:B------:R-:W-:Y:S01]  /*9190*/  FADD.FTZ R124, R119, R124 ;  /* 0x0000007c777c7221 */ /* 0x000fe20000010000 */
[----:B------:R-:W-:Y:S01]  /*91a0*/  FADD.FTZ R120, R121, R120 ;  /* 0x0000007879787221 */ /* 0x000fe20000010000 */
[----:B-1----:R-:W-:Y:S01]  /*91b0*/  FFMA.FTZ R130, R220, UR37, -R131 ;  /* 0x00000025dc827c23 */ /* 0x002fe20008010883 */
[----:B------:R-:W-:Y:S01]  /*91c0*/  FFMA.FTZ R210, R97, -R29, R210 ;  /* 0x8000001d61d27223 */ /* 0x000fe200000100d2 */
[C---:B------:R-:W-:Y:S01]  /*91d0*/  FMUL.FTZ R121, R29.reuse, R62 ;  /* 0x0000003e1d797220 */ /* 0x040fe20000410000 */
[----:B------:R-:W-:Y:S01]  /*91e0*/  FADD.FTZ R123, R120, R123 ;  /* 0x0000007b787b7221 */ /* 0x000fe20000010000 */
[----:B------:R-:W-:Y:S01]  /*91f0*/  FMUL.FTZ R120, R29, R74 ;  /* 0x0000004a1d787220 */ /* 0x000fe20000410000 */
[----:B------:R-:W-:Y:S01]  /*9200*/  FMUL.FTZ R130, R7, R130 ;  /* 0x0000008207827220 */ /* 0x000fe20000410000 */
[----:B------:R-:W-:Y:S01]  /*9210*/  FMUL.FTZ R119, R28, R107 ;  /* 0x0000006b1c777220 */ /* 0x000fe20000410000 */
[----:B------:R0:W-:Y:S01]  /*9220*/  STS [R109+0x4254], R128 ;  /* 0x004254806d007388 */ /* 0x0001e20000000800 */
[----:B------:R-:W-:Y:S01]  /*9230*/  FMUL.FTZ R125, R189, R120 ;  /* 0x00000078bd7d7220 */ /* 0x000fe20000410000 */
[----:B------:R-:W-:Y:S01]  /*9240*/  FMUL.FTZ R133, R127, UR37 ;  /* 0x000000257f857c20 */ /* 0x000fe20008410000 */
[----:B------:R-:W-:Y:S01]  /*9250*/  FFMA.FTZ R122, R96, -R28, R211 ;  /* 0x8000001c607a7223 */ /* 0x000fe200000100d3 */
[----:B------:R-:W-:Y:S01]  /*9260*/  FMUL.FTZ R129, R28, R63 ;  /* 0x0000003f1c817220 */ /* 0x000fe20000410000 */
[----:B------:R-:W-:Y:S01]  /*9270*/  FFMA.FTZ R125, R210, R121, -R125 ;  /* 0x00000079d27d7223 */ /* 0x000fe2000001087d */
[----:B------:R-:W-:Y:S01]  /*9280*/  FMUL.FTZ R131, R188, R119 ;  /* 0x00000077bc837220 */ /* 0x000fe20000410000 */
[----:B------:R-:W-:Y:S01]  /*9290*/  FMUL.FTZ R121, R189, R121 ;  /* 0x00000079bd797220 */ /* 0x000fe20000410000 */
[----:B------:R1:W-:Y:S01]  /*92a0*/  STS [R109+0x4258], R130 ;  /* 0x004258826d007388 */ /* 0x0003e20000000800 */
[----:B------:R-:W-:Y:S01]  /*92b0*/  FADD.FTZ R124, R124, R125 ;  /* 0x0000007d7c7c7221 */ /* 0x000fe20000010000 */
[----:B0-----:R-:W-:Y:S01]  /*92c0*/  FMUL.FTZ R128, R126, UR49 ;  /* 0x000000317e807c20 */ /* 0x001fe20008410000 */
[-C--:B------:R-:W-:Y:S01]  /*92d0*/  FFMA.FTZ R131, R122, R129.reuse, -R131 ;  /* 0x000000817a837223 */ /* 0x080fe20000010883 */
[----:B------:R-:W-:Y:S01]  /*92e0*/  FMUL.FTZ R129, R188, R129 ;  /* 0x00000081bc817220 */ /* 0x000fe20000410000 */
[----:B------:R-:W-:Y:S01]  /*92f0*/  FFMA.FTZ R213, R95, -R27, R213 ;  /* 0x8000001b5fd57223 */ /* 0x000fe200000100d5 */
[----:B------:R-:W-:Y:S01]  /*9300*/  FFMA.FTZ R214, R94, -R26, R214 ;  /* 0x8000001a5ed67223 */ /* 0x000fe200000100d6 */
[----:B------:R-:W-:Y:S01]  /*9310*/  FADD.FTZ R131, R124, R131 ;  /* 0x000000837c837221 */ /* 0x000fe20000010000 */
[----:B------:R-:W-:Y:S01]  /*9320*/  FMUL.FTZ R124, R27, R194 ;  /* 0x000000c21b7c7220 */ /* 0x000fe20000410000 */
[----:B------:R-:W-:Y:S01]  /*9330*/  FMUL.FTZ R125, R26, R61 ;  /* 0x0000003d1a7d7220 */ /* 0x000fe20000410000 */
[----:B-1----:R-:W-:Y:S01]  /*9340*/  FFMA.FTZ R130, R220, UR49, R133 ;  /* 0x00000031dc827c23 */ /* 0x002fe20008010085 */
[----:B------:R-:W-:Y:S01]  /*9350*/  FFMA.FTZ R133, R221, UR37, -R128 ;  /* 0x00000025dd857c23 */ /* 0x000fe20008010880 */
[----:B------:R-:W-:Y:S01]  /*9360*/  FFMA.FTZ R128, R210, R120, R121 ;  /* 0x00000078d2807223 */ /* 0x000fe20000010079 */
[----:B------:R-:W-:Y:S01]  /*9370*/  FMUL.FTZ R121, R26, R195 ;  /* 0x000000c31a797220 */ /* 0x000fe20000410000 */
[----:B------:R-:W-:Y:S01]  /*9380*/  FMUL.FTZ R132, R7, -R130 ;  /* 0x8000008207847220 */ /* 0x000fe20000410000 */
[----:B------:R-:W-:Y:S01]  /*9390*/  FMUL.FTZ R130, R187, R124 ;  /* 0x0000007cbb827220 */ /* 0x000fe20000410000 */
[----:B------:R-:W-:Y:S01]  /*93a0*/  FADD.FTZ R123, R123, R128 ;  /* 0x000000807b7b7221 */ /* 0x000fe20000010000 */
[----:B------:R-:W-:Y:S01]  /*93b0*/  FFMA.FTZ R128, R122, R119, R129 ;  /* 0x000000777a807223 */ /* 0x000fe20000010081 */
[----:B------:R-:W-:Y:S01]  /*93c0*/  FMUL.FTZ R129, R186, R121 ;  /* 0x00000079ba817220 */ /* 0x000fe20000410000 */
[----:B------:R0:W-:Y:S01]  /*93d0*/  STS [R109+0x425c], R132 ;  /* 0x00425c846d007388 */ /* 0x0001e20000000800 */
[----:B------:R-:W-:Y:S01]  /*93e0*/  FMUL.FTZ R134, R126, UR37 ;  /* 0x000000257e867c20 */ /* 0x000fe20008410000 */
[----:B------:R-:W-:Y:S01]  /*93f0*/  FADD.FTZ R123, R123, R128 ;  /* 0x000000807b7b7221 */ /* 0x000fe20000010000 */
[----:B------:R-:W-:Y:S01]  /*9400*/  FMUL.FTZ R128, R27, R60 ;  /* 0x0000003c1b807220 */ /* 0x000fe20000410000 */
[-C--:B------:R-:W-:Y:S01]  /*9410*/  FFMA.FTZ R129, R214, R125.reuse, -R129 ;  /* 0x0000007dd6817223 */ /* 0x080fe20000010881 */
[----:B------:R-:W-:Y:S01]  /*9420*/  FMUL.FTZ R125, R186, R125 ;  /* 0x0000007dba7d7220 */ /* 0x000fe20000410000 */
[----:B------:R-:W-:Y:S01]  /*9430*/  FMUL.FTZ R136, R6, R133 ;  /* 0x0000008506887220 */ /* 0x000fe20000410000 */
[-C--:B------:R-:W-:Y:S01]  /*9440*/  FFMA.FTZ R130, R213, R128.reuse, -R130 ;  /* 0x00000080d5827223 */ /* 0x080fe20000010882 */
[----:B------:R-:W-:Y:S01]  /*9450*/  FMUL.FTZ R128, R187, R128 ;  /* 0x00000080bb807220 */ /* 0x000fe20000410000 */
[----:B------:R-:W-:Y:S01]  /*9460*/  FFMA.FTZ R133, R221, UR49, R134 ;  /* 0x00000031dd857c23 */ /* 0x000fe20008010086 */
[----:B0-----:R-:W-:Y:S01]  /*9470*/  FMUL.FTZ R132, R202, UR49 ;  /* 0x00000031ca847c20 */ /* 0x001fe20008410000 */
[----:B------:R-:W-:Y:S01]  /*9480*/  FADD.FTZ R130, R131, R130 ;  /* 0x0000008283827221 */ /* 0x000fe20000010000 */
[----:B------:R-:W-:Y:S01]  /*9490*/  FFMA.FTZ R128, R213, R124, R128 ;  /* 0x0000007cd5807223 */ /* 0x000fe20000010080 */
[----:B------:R-:W-:Y:S01]  /*94a0*/  FFMA.FTZ R216, R93, -R25, R216 ;  /* 0x800000195dd87223 */ /* 0x000fe200000100d8 */
[----:B------:R-:W-:Y:S01]  /*94b0*/  FFMA.FTZ R134, R223, UR37, -R132 ;  /* 0x00000025df867c23 */ /* 0x000fe20008010884 */
[----:B------:R-:W-:Y:S01]  /*94c0*/  FMUL.FTZ R132, R6, -R133 ;  /* 0x8000008506847220 */ /* 0x000fe20000410000 */
[----:B------:R-:W-:Y:S01]  /*94d0*/  FADD.FTZ R123, R123, R128 ;  /* 0x000000807b7b7221 */ /* 0x000fe20000010000 */
[----:B------:R-:W-:Y:S01]  /*94e0*/  FFMA.FTZ R128, R214, R121, R125 ;  /* 0x00000079d6807223 */ /* 0x000fe2000001007d */
[----:B------:R-:W-:Y:S01]  /*94f0*/  FMUL.FTZ R134, R5, R134 ;  /* 0x0000008605867220 */ /* 0x000fe20000410000 */
[----:B------:R-:W-:Y:S01]  /*9500*/  FADD.FTZ R129, R130, R129 ;  /* 0x0000008182817221 */ /* 0x000fe20000010000 */
[----:B------:R-:W-:Y:S01]  /*9510*/  FMUL.FTZ R130, R25, R110 ;  /* 0x0000006e19827220 */ /* 0x000fe20000410000 */
[----:B------:R-:W-:Y:S01]  /*9520*/  FADD.FTZ R125, R123, R128 ;  /* 0x000000807b7d7221 */ /* 0x000fe20000010000 */
[----:B------:R-:W-:Y:S01]  /*9530*/  FMUL.FTZ R128, R25, R196 ;  /* 0x000000c419807220 */ /* 0x000fe20000410000 */
[----:B------:R-:W-:Y:S01]  /*9540*/  FMUL.FTZ R123, R24, R197 ;  /* 0x000000c5187b7220 */ /* 0x000fe20000410000 */
[----:B------:R0:W-:Y:S01]  /*9550*/  STS [R109+0x4260], R136 ;  /* 0x004260886d007388 */ /* 0x0001e20000000800 */
[----:B------:R-:W-:Y:S01]  /*9560*/  FFMA.FTZ R217, R92, -R24, R217 ;  /* 0x800000185cd97223 */ /* 0x000fe200000100d9 */
[----:B------:R-:W-:Y:S01]  /*9570*/  FMUL.FTZ R131, R185, R128 ;  /* 0x00000080b9837220 */ /* 0x000fe20000410000 */
[----:B------:R-:W-:Y:S01]  /*9580*/  FMUL.FTZ R133, R24, R77 ;  /* 0x0000004d18857220 */ /* 0x000fe20000410000 */
[----:B------:R1:W-:Y:S01]  /*9590*/  STS [R109+0x4264], R132 ;  /* 0x004264846d007388 */ /* 0x0003e20000000800 */
[----:B------:R-:W-:Y:S01]  /*95a0*/  FFMA.FTZ R219, R91, -R23, R219 ;  /* 0x800000175bdb7223 */ /* 0x000fe200000100db */
[----:B------:R-:W-:Y:S01]  /*95b0*/  FFMA.FTZ R220, R90, -R22, R220 ;  /* 0x800000165adc7223 */ /* 0x000fe200000100dc */
[----:B------:R-:W-:Y:S01]  /*95c0*/  FMUL.FTZ R140, R224, UR49 ;  /* 0x00000031e08c7c20 */ /* 0x000fe20008410000 */
[----:B------:R2:W-:Y:S01]  /*95d0*/  STS [R109+0x4268], R134 ;  /* 0x004268866d007388 */ /* 0x0005e20000000800 */
[----:B------:R-:W-:Y:S01]  /*95e0*/  FMUL.FTZ R137, R230, UR49 ;  /* 0x00000031e6897c20 */ /* 0x000fe20008410000 */
[----:B0-----:R-:W-:Y:S01]  /*95f0*/  FMUL.FTZ R136, R202, UR37 ;  /* 0x00000025ca887c20 */ /* 0x001fe20008410000 */
[----:B------:R-:W-:Y:S01]  /*9600*/  FFMA.FTZ R135, R227, UR37, -R140 ;  /* 0x00000025e3877c23 */ /* 0x000fe2000801088c */
[----:B------:R-:W-:Y:S01]  /*9610*/  FMUL.FTZ R140, R224, UR37 ;  /* 0x00000025e08c7c20 */ /* 0x000fe20008410000 */
[----:B------:R-:W-:Y:S01]  /*9620*/  FFMA.FTZ R221, R89, -R21, R221 ;  /* 0x8000001559dd7223 */ /* 0x000fe200000100dd */
[-C--:B-1----:R-:W-:Y:S01]  /*9630*/  FFMA.FTZ R132, R216, R130.reuse, -R131 ;  /* 0x00000082d8847223 */ /* 0x082fe20000010883 */
[----:B------:R-:W-:Y:S01]  /*9640*/  FMUL.FTZ R131, R185, R130 ;  /* 0x00000082b9837220 */ /* 0x000fe20000410000 */
[----:B------:R-:W-:Y:S01]  /*9650*/  FFMA.FTZ R138, R223, UR49, R136 ;  /* 0x00000031df8a7c23 */ /* 0x000fe20008010088 */
[----:B------:R-:W-:Y:S01]  /*9660*/  FMUL.FTZ R142, R4, R135 ;  /* 0x00000087048e7220 */ /* 0x000fe20000410000 */
[----:B--2---:R-:W-:Y:S01]  /*9670*/  FMUL.FTZ R134, R184, R123 ;  /* 0x0000007bb8867220 */ /* 0x004fe20000410000 */
[----:B------:R-:W-:Y:S01]  /*9680*/  FFMA.FTZ R130, R216, R128, R131 ;  /* 0x00000080d8827223 */ /* 0x000fe20000010083 */
[----:B------:R-:W-:Y:S01]  /*9690*/  FADD.FTZ R129, R129, R132 ;  /* 0x0000008481817221 */ /* 0x000fe20000010000 */
[----:B------:R-:W-:Y:S01]  /*96a0*/  FMUL.FTZ R132, R23, R76 ;  /* 0x0000004c17847220 */ /* 0x000fe20000410000 */
[-C--:B------:R-:W-:Y:S01]  /*96b0*/  FFMA.FTZ R136, R217, R133.reuse, -R134 ;  /* 0x00000085d9887223 */ /* 0x080fe20000010886 */
[----:B------:R-:W-:Y:S01]  /*96c0*/  FMUL.FTZ R134, R184, R133 ;  /* 0x00000085b8867220 */ /* 0x000fe20000410000 */
[----:B------:R-:W-:Y:S01]  /*96d0*/  FADD.FTZ R125, R125, R130 ;  /* 0x000000827d7d7221 */ /* 0x000fe20000010000 */
[----:B------:R-:W-:Y:S01]  /*96e0*/  FMUL.FTZ R130, R23, R198 ;  /* 0x000000c617827220 */ /* 0x000fe20000410000 */
[----:B------:R-:W-:Y:S01]  /*96f0*/  FADD.FTZ R129, R129, R136 ;  /* 0x0000008881817221 */ /* 0x000fe20000010000 */
[----:B------:R-:W-:Y:S01]  /*9700*/  FFMA.FTZ R134, R217, R123, R134 ;  /* 0x0000007bd9867223 */ /* 0x000fe20000010086 */
[----:B------:R-:W-:Y:S01]  /*9710*/  FMUL.FTZ R138, R5, -R138 ;  /* 0x8000008a058a7220 */ /* 0x000fe20000410000 */
[----:B------:R-:W-:Y:S01]  /*9720*/  FMUL.FTZ R136, R183, R130 ;  /* 0x00000082b7887220 */ /* 0x000fe20000410000 */
[C---:B------:R-:W-:Y:S01]  /*9730*/  FMUL.FTZ R133, R22.reuse, R67 ;  /* 0x0000004316857220 */ /* 0x040fe20000410000 */
[----:B------:R-:W-:Y:S01]  /*9740*/  FADD.FTZ R134, R125, R134 ;  /* 0x000000867d867221 */ /* 0x000fe20000010000 */
[----:B------:R-:W-:Y:S01]  /*9750*/  FMUL.FTZ R125, R22, R199 ;  /* 0x000000c7167d7220 */ /* 0x000fe20000410000 */
[-C--:B------:R-:W-:Y:S01]  /*9760*/  FFMA.FTZ R136, R219, R132.reuse, -R136 ;  /* 0x00000084db887223 */ /* 0x080fe20000010888 */
[----:B------:R-:W-:Y:S01]  /*9770*/  FMUL.FTZ R132, R183, R132 ;  /* 0x00000084b7847220 */ /* 0x000fe20000410000 */
[----:B------:R0:W-:Y:S01]  /*9780*/  STS [R109+0x426c], R138 ;  /* 0x00426c8a6d007388 */ /* 0x0001e20000000800 */
[----:B------:R-:W-:Y:S01]  /*9790*/  FMUL.FTZ R131, R127, R125 ;  /* 0x0000007d7f837220 */ /* 0x000fe20000410000 */
[----:B------:R-:W-:Y:S01]  /*97a0*/  FFMA.FTZ R135, R227, UR49, R140 ;  /* 0x00000031e3877c23 */ /* 0x000fe2000801008c */
[----:B------:R-:W-:Y:S01]  /*97b0*/  FADD.FTZ R129, R129, R136 ;  /* 0x0000008881817221 */ /* 0x000fe20000010000 */
[----:B------:R1:W-:Y:S01]  /*97c0*/  STS [R109+0x4270], R142 ;  /* 0x0042708e6d007388 */ /* 0x0003e20000000800 */
[----:B------:R-:W-:Y:S01]  /*97d0*/  FMUL.FTZ R139, R230, UR37 ;  /* 0x00000025e68b7c20 */ /* 0x000fe20008410000 */
[----:B------:R-:W-:Y:S01]  /*97e0*/  FMUL.FTZ R140, R4, -R135 ;  /* 0x80000087048c7220 */ /* 0x000fe20000410000 */
[----:B------:R-:W-:Y:S01]  /*97f0*/  FFMA.FTZ R223, R88, -R20, R223 ;  /* 0x8000001458df7223 */ /* 0x000fe200000100df */
[----:B------:R-:W-:Y:S01]  /*9800*/  FFMA.FTZ R227, R87, -R19, R227 ;  /* 0x8000001357e37223 */ /* 0x000fe200000100e3 */
[----:B------:R-:W-:Y:S01]  /*9810*/  FFMA.FTZ R148, R228, UR49, R139 ;  /* 0x00000031e4947c23 */ /* 0x000fe2000801008b */
[-C--:B0-----:R-:W-:Y:S01]  /*9820*/  FFMA.FTZ R138, R220, R133.reuse, -R131 ;  /* 0x00000085dc8a7223 */ /* 0x081fe20000010883 */
[----:B------:R-:W-:Y:S01]  /*9830*/  FFMA.FTZ R131, R219, R130, R132 ;  /* 0x00000082db837223 */ /* 0x000fe20000010084 */
[----:B------:R-:W-:Y:S01]  /*9840*/  FMUL.FTZ R133, R127, R133 ;  /* 0x000000857f857220 */ /* 0x000fe20000410000 */
[----:B------:R0:W-:Y:S01]  /*9850*/  STS [R109+0x4274], R140 ;  /* 0x0042748c6d007388 */ /* 0x0001e20000000800 */
[----:B-1----:R-:W-:Y:S01]  /*9860*/  FFMA.FTZ R142, R228, UR37, -R137 ;  /* 0x00000025e48e7c23 */ /* 0x002fe20008010889 */
[----:B------:R-:W-:Y:S01]  /*9870*/  FADD.FTZ R131, R134, R131 ;  /* 0x0000008386837221 */ /* 0x000fe20000010000 */
[----:B------:R-:W-:Y:S01]  /*9880*/  FFMA.FTZ R132, R220, R125, R133 ;  /* 0x0000007ddc847223 */ /* 0x000fe20000010085 */
[----:B------:R-:W-:Y:S01]  /*9890*/  FMUL.FTZ R133, R21, R66 ;  /* 0x0000004215857220 */ /* 0x000fe20000410000 */
[----:B------:R-:W-:Y:S01]  /*98a0*/  FADD.FTZ R138, R129, R138 ;  /* 0x0000008a818a7221 */ /* 0x000fe20000010000 */
[----:B------:R-:W-:Y:S01]  /*98b0*/  FMUL.FTZ R129, R20, R201 ;  /* 0x000000c914817220 */ /* 0x000fe20000410000 */
[----:B------:R-:W-:Y:S01]  /*98c0*/  FADD.FTZ R131, R131, R132 ;  /* 0x0000008483837221 */ /* 0x000fe20000010000 */
[----:B------:R-:W-:Y:S01]  /*98d0*/  FMUL.FTZ R132, R21, R200 ;  /* 0x000000c815847220 */ /* 0x000fe20000410000 */
[C---:B------:R-:W-:Y:S01]  /*98e0*/  FMUL.FTZ R142, R3.reuse, R142 ;  /* 0x0000008e038e7220 */ /* 0x040fe20000410000 */
[----:B0-----:R-:W-:Y:S01]  /*98f0*/  FMUL.FTZ R140, R202, R129 ;  /* 0x00000081ca8c7220 */ /* 0x001fe20000410000 */
[----:B------:R-:W-:Y:S01]  /*9900*/  FMUL.FTZ R148, R3, -R148 ;  /* 0x8000009403947220 */ /* 0x000fe20000410000 */
[C---:B------:R-:W-:Y:S01]  /*9910*/  FMUL.FTZ R136, R126.reuse, R132 ;  /* 0x000000847e887220 */ /* 0x040fe20000410000 */
[C---:B------:R-:W-:Y:S01]  /*9920*/  FMUL.FTZ R137, R19.reuse, R146 ;  /* 0x0000009213897220 */ /* 0x040fe20000410000 */
[----:B------:R0:W-:Y:S01]  /*9930*/  STS [R109+0x4278], R142 ;  /* 0x0042788e6d007388 */ /* 0x0001e20000000800 */
[----:B------:R-:W-:Y:S01]  /*9940*/  FMUL.FTZ R134, R19, R106 ;  /* 0x0000006a13867220 */ /* 0x000fe20000410000 */
[CC--:B------:R-:W-:Y:S01]  /*9950*/  FFMA.FTZ R135, R221.reuse, R133.reuse, -R136 ;  /* 0x00000085dd877223 */ /* 0x0c0fe20000010888 */
[----:B------:R-:W-:Y:S01]  /*9960*/  FMUL.FTZ R136, R126, R133 ;  /* 0x000000857e887220 */ /* 0x000fe20000410000 */
[----:B------:R-:W-:Y:S01]  /*9970*/  FMUL.FTZ R133, R20, R65 ;  /* 0x0000004114857220 */ /* 0x000fe20000410000 */
[----:B------:R1:W-:Y:S01]  /*9980*/  STS [R109+0x427c], R148 ;  /* 0x00427c946d007388 */ /* 0x0003e20000000800 */
[----:B------:R-:W-:Y:S01]  /*9990*/  FMUL.FTZ R144, R224, R134 ;  /* 0x00000086e0907220 */ /* 0x000fe20000410000 */
[----:B------:R-:W-:Y:S01]  /*99a0*/  FFMA.FTZ R136, R221, R132, R136 ;  /* 0x00000084dd887223 */ /* 0x000fe20000010088 */
[----:B------:R-:W-:Y:S01]  /*99b0*/  FADD.FTZ R135, R138, R135 ;  /* 0x000000878a877221 */ /* 0x000fe20000010000 */
[----:B------:R-:W-:Y:S01]  /*99c0*/  FMUL.FTZ R138, R79, UR48 ;  /* 0x000000304f8a7c20 */ /* 0x000fe20008410000 */
[-C--:B0-----:R-:W-:Y:S01]  /*99d0*/  FFMA.FTZ R142, R223, R133.reuse, -R140 ;  /* 0x00000085df8e7223 */ /* 0x081fe2000001088c */
[----:B------:R-:W-:Y:S01]  /*99e0*/  FMUL.FTZ R140, R202, R133 ;  /* 0x00000085ca8c7220 */ /* 0x000fe20000410000 */
[----:B------:R-:W-:Y:S01]  /*99f0*/  FADD.FTZ R131, R131, R136 ;  /* 0x0000008883837221 */ /* 0x000fe20000010000 */
[----:B------:R-:W-:Y:S01]  /*9a00*/  FMUL.FTZ R136, R224, R137 ;  /* 0x00000089e0887220 */ /* 0x000fe20000410000 */
[----:B------:R-:W-:Y:S01]  /*9a10*/  IADD3 R133, PT, PT, R182, 0x80, RZ ;  /* 0x00000080b6857810 */ /* 0x000fe20007ffe0ff */
[----:B------:R-:W-:Y:S01]  /*9a20*/  FFMA.FTZ R140, R223, R129, R140 ;  /* 0x00000081df8c7223 */ /* 0x000fe2000001008c */
[C---:B------:R-:W-:Y:S01]  /*9a30*/  FFMA.FTZ R144, R227.reuse, R137, -R144 ;  /* 0x00000089e3907223 */ /* 0x040fe20000010890 */
[----:B------:R-:W-:Y:S01]  /*9a40*/  FFMA.FTZ R136, R227, R134, R136 ;  /* 0x00000086e3887223 */ /* 0x000fe20000010088 */
[----:B------:R-:W-:Y:S01]  /*9a50*/  FADD.FTZ R135, R135, R142 ;  /* 0x0000008e87877221 */ /* 0x000fe20000010000 */
[----:B------:R-:W-:Y:S01]  /*9a60*/  FADD.FTZ R131, R131, R140 ;  /* 0x0000008c83837221 */ /* 0x000fe20000010000 */
[----:B------:R-:W-:Y:S01]  /*9a70*/  LEA.HI R133, R133, R182, RZ, 0x1b ;  /* 0x000000b685857211 */ /* 0x000fe200078fd8ff */
[----:B------:R-:W-:Y:S01]  /*9a80*/  FMUL.FTZ R149, R66, UR48 ;  /* 0x0000003042957c20 */ /* 0x000fe20008410000 */
[----:B------:R-:W-:Y:S01]  /*9a90*/  FADD.FTZ R137, R135, R144 ;  /* 0x0000009087897221 */ /* 0x000fe20000010000 */
[----:B------:R-:W-:Y:S01]  /*9aa0*/  FADD.FTZ R139, R131, R136 ;  /* 0x00000088838b7221 */ /* 0x000fe20000010000 */
[----:B------:R-:W-:Y:S01]  /*9ab0*/  FMUL.FTZ R136, R159, UR48 ;  /* 0x000000309f887c20 */ /* 0x000fe20008410000 */
[----:B------:R-:W-:Y:S01]  /*9ac0*/  LEA R145, R133, UR28, 0x2 ;  /* 0x0000001c85917c11 */ /* 0x000fe2000f8e10ff */
[----:B------:R-:W-:Y:S01]  /*9ad0*/  BAR.SYNC.DEFER_BLOCKING 0x0 ;  /* 0x0000000000007b1d */ /* 0x000fe20000010000 */
[----:B------:R-:W-:Y:S01]  /*9ae0*/  FFMA.FTZ R131, R159, UR36, -R138 ;  /* 0x000000249f837c23 */ /* 0x000fe2000801088a */
[----:B-1----:R-:W-:Y:S01]  /*9af0*/  FFMA.FTZ R109, R79, UR36, R136 ;  /* 0x000000244f6d7c23 */ /* 0x002fe20008010088 */
[----:B------:R-:W-:Y:S01]  /*9b00*/  FMUL.FTZ R136, R201, UR48 ;  /* 0x00000030c9887c20 */ /* 0x000fe20008410000 */
[----:B------:R-:W-:Y:S01]  /*9b10*/  FMUL.FTZ R138, R65, UR48 ;  /* 0x00000030418a7c20 */ /* 0x000fe20008410000 */
[----:B------:R-:W-:Y:S01]  /*9b20*/  FFMA.FTZ R152, -R11, R152, R151 ;  /* 0x000000980b987223 */ /* 0x000fe20000010197 */
[----:B------:R-:W-:Y:S01]  /*9b30*/  FMUL.FTZ R142, R199, UR48 ;  /* 0x00000030c78e7c20 */ /* 0x000fe20008410000 */
[----:B------:R-:W-:Y:S01]  /*9b40*/  FFMA.FTZ R135, R65, UR36, -R136 ;  /* 0x0000002441877c23 */ /* 0x000fe20008010888 */
[----:B------:R-:W-:Y:S01]  /*9b50*/  FMUL.FTZ R65, R200, UR48 ;  /* 0x00000030c8417c20 */ /* 0x000fe20008410000 */
[----:B------:R-:W-:Y:S01]  /*9b60*/  FFMA.FTZ R157, -R10, R157, R152 ;  /* 0x0000009d0a9d7223 */ /* 0x000fe20000010198 */
[----:B------:R-:W-:Y:S01]  /*9b70*/  FMUL.FTZ R152, R77, UR48 ;  /* 0x000000304d987c20 */ /* 0x000fe20008410000 */
[----:B------:R-:W-:Y:S01]  /*9b80*/  FMUL.FTZ R147, R146, UR48 ;  /* 0x0000003092937c20 */ /* 0x000fe20008410000 */
[----:B------:R-:W-:Y:S01]  /*9b90*/  FFMA.FTZ R65, R66, UR36, -R65 ;  /* 0x0000002442417c23 */ /* 0x000fe20008010841 */
[----:B------:R-:W-:Y:S01]  /*9ba0*/  FMUL.FTZ R66, R197, UR48 ;  /* 0x00000030c5427c20 */ /* 0x000fe20008410000 */
[C---:B------:R-:W-:Y:S01]  /*9bb0*/  FFMA.FTZ R142, R67.reuse, UR36, -R142 ;  /* 0x00000024438e7c23 */ /* 0x040fe2000801088e */
[----:B------:R-:W-:Y:S01]  /*9bc0*/  FMUL.FTZ R144, R67, UR48 ;  /* 0x0000003043907c20 */ /* 0x000fe20008410000 */
[----:B------:R-:W-:Y:S01]  /*9bd0*/  FMUL.FTZ R67, R76, UR48 ;  /* 0x000000304c437c20 */ /* 0x000fe20008410000 */
[----:B------:R-:W-:Y:S01]  /*9be0*/  FFMA.FTZ R151, R77, UR36, -R66 ;  /* 0x000000244d977c23 */ /* 0x000fe20008010842 */
[----:B------:R-:W-:Y:S01]  /*9bf0*/  FMUL.FTZ R66, R195, UR48 ;  /* 0x00000030c3427c20 */ /* 0x000fe20008410000 */
[C---:B------:R-:W-:Y:S01]  /*9c00*/  FFMA.FTZ R136, R106.reuse, UR36, R147 ;  /* 0x000000246a887c23 */ /* 0x040fe20008010093 */
[----:B------:R-:W-:Y:S01]  /*9c10*/  FMUL.FTZ R133, R106, UR48 ;  /* 0x000000306a857c20 */ /* 0x000fe20008410000 */
[----:B------:R-:W-:Y:S01]  /*9c20*/  FMUL.FTZ R147, R198, UR48 ;  /* 0x00000030c6937c20 */ /* 0x000fe20008410000 */
[C---:B------:R-:W-:Y:S01]  /*9c30*/  FFMA.FTZ R77, R61.reuse, UR36, -R66 ;  /* 0x000000243d4d7c23 */ /* 0x040fe20008010842 */
[----:B------:R-:W-:Y:S01]  /*9c40*/  FMUL.FTZ R66, R61, UR48 ;  /* 0x000000303d427c20 */ /* 0x000fe20008410000 */
[----:B------:R-:W0:Y:S01]  /*9c50*/  LDS R145, [R145+0x4400] ;  /* 0x0044000091917984 */ /* 0x000e220000000800 */
[----:B------:R-:W-:Y:S01]  /*9c60*/  FMUL.FTZ R61, R194, UR48 ;  /* 0x00000030c23d7c20 */ /* 0x000fe20008410000 */
[----:B------:R-:W-:Y:S01]  /*9c70*/  FFMA.FTZ R155, R199, UR36, R144 ;  /* 0x00000024c79b7c23 */ /* 0x000fe20008010090 */
[----:B------:R-:W-:Y:S01]  /*9c80*/  FFMA.FTZ R148, R198, UR36, R67 ;  /* 0x00000024c6947c23 */ /* 0x000fe20008010043 */
[----:B------:R-:W-:Y:S01]  /*9c90*/  FFMA.FTZ R153, R195, UR36, R66 ;  /* 0x00000024c3997c23 */ /* 0x000fe20008010042 */
[----:B------:R-:W-:Y:S01]  /*9ca0*/  FFMA.FTZ R158, -R9, R158, R157 ;  /* 0x0000009e099e7223 */ /* 0x000fe2000001019d */
[----:B------:R-:W-:Y:S01]  /*9cb0*/  FMUL.FTZ R67, R196, UR48 ;  /* 0x00000030c4437c20 */ /* 0x000fe20008410000 */
[----:B------:R-:W-:Y:S01]  /*9cc0*/  FMUL.FTZ R66, R107, UR48 ;  /* 0x000000306b427c20 */ /* 0x000fe20008410000 */
[----:B------:R-:W-:Y:S01]  /*9cd0*/  FFMA.FTZ R144, R60, UR36, -R61 ;  /* 0x000000243c907c23 */ /* 0x000fe2000801083d */
[----:B------:R-:W-:Y:S01]  /*9ce0*/  FMUL.FTZ R61, R74, UR48 ;  /* 0x000000304a3d7c20 */ /* 0x000fe20008410000 */
[----:B------:R-:W-:Y:S01]  /*9cf0*/  FFMA.FTZ R133, R146, UR36, -R133 ;  /* 0x0000002492857c23 */ /* 0x000fe20008010885 */
[----:B------:R-:W-:Y:S01]  /*9d00*/  FFMA.FTZ R140, R76, UR36, -R147 ;  /* 0x000000244c8c7c23 */ /* 0x000fe20008010893 */
[----:B------:R-:W-:Y:S01]  /*9d10*/  FFMA.FTZ R169, -R8, R169, R158 ;  /* 0x000000a908a97223 */ /* 0x000fe2000001019e */
[C---:B------:R-:W-:Y:S01]  /*9d20*/  FFMA.FTZ R146, R110.reuse, UR36, -R67 ;  /* 0x000000246e927c23 */ /* 0x040fe20008010843 */
[----:B------:R-:W-:Y:S01]  /*9d30*/  FMUL.FTZ R163, R110, UR48 ;  /* 0x000000306ea37c20 */ /* 0x000fe20008410000 */
[C---:B------:R-:W-:Y:S01]  /*9d40*/  FFMA.FTZ R147, R63.reuse, UR36, -R66 ;  /* 0x000000243f937c23 */ /* 0x040fe20008010842 */
[----:B------:R-:W-:Y:S01]  /*9d50*/  ISETP.GE.AND P2, PT, R64, 0x1, PT ;  /* 0x000000014000780c */ /* 0x000fe20003f46270 */
[----:B------:R-:W-:Y:S01]  /*9d60*/  FMUL.FTZ R67, R60, UR48 ;  /* 0x000000303c437c20 */ /* 0x000fe20008410000 */
[----:B------:R-:W-:Y:S01]  /*9d70*/  FMUL.FTZ R66, R63, UR48 ;  /* 0x000000303f427c20 */ /* 0x000fe20008410000 */
[----:B------:R-:W-:Y:S01]  /*9d80*/  FFMA.FTZ R110, R62, UR36, -R61 ;  /* 0x000000243e6e7c23 */ /* 0x000fe2000801083d */
[----:B------:R-:W-:Y:S01]  /*9d90*/  FMUL.FTZ R60, R75, UR48 ;  /* 0x000000304b3c7c20 */ /* 0x000fe20008410000 */
[----:B------:R-:W-:Y:S01]  /*9da0*/  FMUL.FTZ R61, R72, UR48 ;  /* 0x00000030483d7c20 */ /* 0x000fe20008410000 */
[----:B------:R-:W-:Y:S01]  /*9db0*/  FFMA.FTZ R162, -R7, R162, R169 ;  /* 0x000000a207a27223 */ /* 0x000fe200000101a9 */
[----:B------:R-:W-:Y:S01]  /*9dc0*/  FFMA.FTZ R154, R200, UR36, R149 ;  /* 0x00000024c89a7c23 */ /* 0x000fe20008010095 */
[----:B------:R-:W-:Y:S01]  /*9dd0*/  FFMA.FTZ R161, R107, UR36, R66 ;  /* 0x000000246ba17c23 */ /* 0x000fe20008010042 */
[----:B------:R-:W-:Y:S01]  /*9de0*/  FFMA.FTZ R149, R111, UR36, -R60 ;  /* 0x000000246f957c23 */ /* 0x000fe2000801083c */
[----:B------:R-:W-:Y:S01]  /*9df0*/  FFMA.FTZ R66, R112, UR36, -R61 ;  /* 0x0000002470427c23 */ /* 0x000fe2000801083d */
[----:B------:R-:W-:Y:S01]  /*9e00*/  FMUL.FTZ R60, R73, UR48 ;  /* 0x00000030493c7c20 */ /* 0x000fe20008410000 */
[----:B------:R-:W-:Y:S01]  /*9e10*/  FMUL.FTZ R61, R222, UR48 ;  /* 0x00000030de3d7c20 */ /* 0x000fe20008410000 */
[----:B------:R-:W-:Y:S01]  /*9e20*/  FFMA.FTZ R175, -R6, R175, R162 ;  /* 0x000000af06af7223 */ /* 0x000fe200000101a2 */
[----:B------:R-:W-:Y:S01]  /*9e30*/  FFMA.FTZ R150, R194, UR36, R67 ;  /* 0x00000024c2967c23 */ /* 0x000fe20008010043 */
[----:B------:R-:W-:Y:S01]  /*9e40*/  FMUL.FTZ R157, R62, UR48 ;  /* 0x000000303e9d7c20 */ /* 0x000fe20008410000 */
[----:B------:R-:W-:Y:S01]  /*9e50*/  FFMA.FTZ R67, R113, UR36, -R60 ;  /* 0x0000002471437c23 */ /* 0x000fe2000801083c */
[----:B------:R-:W-:Y:S01]  /*9e60*/  FFMA.FTZ R76, R116, UR36, -R61 ;  /* 0x00000024744c7c23 */ /* 0x000fe2000801083d */
[----:B------:R-:W-:Y:S01]  /*9e70*/  FFMA.FTZ R168, -R5, R168, R175 ;  /* 0x000000a805a87223 */ /* 0x000fe200000101af */
[----:B------:R-:W-:Y:S01]  /*9e80*/  FMUL.FTZ R62, R111, UR48 ;  /* 0x000000306f3e7c20 */ /* 0x000fe20008410000 */
[----:B------:R-:W-:Y:S01]  /*9e90*/  FMUL.FTZ R63, R112, UR48 ;  /* 0x00000030703f7c20 */ /* 0x000fe20008410000 */
[----:B------:R-:W-:Y:S01]  /*9ea0*/  FMUL.FTZ R60, R113, UR48 ;  /* 0x00000030713c7c20 */ /* 0x000fe20008410000 */
[----:B------:R-:W-:Y:S01]  /*9eb0*/  FMUL.FTZ R61, R116, UR48 ;  /* 0x00000030743d7c20 */ /* 0x000fe20008410000 */
[----:B------:R-:W-:Y:S01]  /*9ec0*/  FFMA.FTZ R173, -R4, R173, R168 ;  /* 0x000000ad04ad7223 */ /* 0x000fe200000101a8 */
[C---:B------:R-:W-:Y:S01]  /*9ed0*/  IADD3 R141, PT, PT, R182.reuse, 0x100, RZ ;  /* 0x00000100b68d7810 */ /* 0x040fe20007ffe0ff */
[----:B------:R-:W-:Y:S01]  /*9ee0*/  FFMA.FTZ R138, R201, UR36, R138 ;  /* 0x00000024c98a7c23 */ /* 0x000fe2000801008a */
[----:B------:R-:W-:Y:S01]  /*9ef0*/  IADD3 R143, PT, PT, R182, 0x180, RZ ;  /* 0x00000180b68f7810 */ /* 0x000fe20007ffe0ff */
[----:B------:R-:W-:Y:S01]  /*9f00*/  FFMA.FTZ R152, R197, UR36, R152 ;  /* 0x00000024c5987c23 */ /* 0x000fe20008010098 */
[----:B------:R-:W-:Y:S01]  /*9f10*/  ISETP.GE.AND P3, PT, R64, 0x81, PT ;  /* 0x000000814000780c */ /* 0x000fe20003f66270 */
[----:B------:R-:W-:Y:S01]  /*9f20*/  FFMA.FTZ R163, R196, UR36, R163 ;  /* 0x00000024c4a37c23 */ /* 0x000fe200080100a3 */
[----:B------:R-:W-:Y:S01]  /*9f30*/  FFMA.FTZ R157, R74, UR36, R157 ;  /* 0x000000244a9d7c23 */ /* 0x000fe2000801009d */
[----:B------:R-:W-:Y:S01]  /*9f40*/  FFMA.FTZ R113, R75, UR36, R62 ;  /* 0x000000244b717c23 */ /* 0x000fe2000801003e */
[----:B------:R-:W-:Y:S01]  /*9f50*/  FFMA.FTZ R116, R72, UR36, R63 ;  /* 0x0000002448747c23 */ /* 0x000fe2000801003f */
[----:B------:R-:W-:Y:S01]  /*9f60*/  FFMA.FTZ R111, R73, UR36, R60 ;  /* 0x00000024496f7c23 */ /* 0x000fe2000801003c */
[----:B------:R-:W-:Y:S01]  /*9f70*/  FFMA.FTZ R112, R222, UR36, R61 ;  /* 0x00000024de707c23 */ /* 0x000fe2000801003d */
[----:B0-----:R-:W-:Y:S06]  /*9f80*/  @!P2 BRA `(.L_x_618) ;  /* 0x000000000010a947 */ /* 0x001fec0003800000 */
[----:B------:R-:W-:-:S04]  /*9f90*/  LEA.HI R60, R182, R182, RZ, 0x1b ;  /* 0x000000b6b63c7211 */ /* 0x000fc800078fd8ff */
[----:B------:R-:W-:-:S05]  /*9fa0*/  LEA R60, R60, UR28, 0x2 ;  /* 0x0000001c3c3c7c11 */ /* 0x000fca000f8e10ff */
[----:B------:R-:W0:Y:S04]  /*9fb0*/  LDS R61, [R60+0x4200] ;  /* 0x004200003c3d7984 */ /* 0x000e280000000800 */
[----:B0-----:R0:W-:Y:S02]  /*9fc0*/  REDG.E.ADD.F32.FTZ.RN.STRONG.GPU desc[UR34][R68.64], R61 ;  /* 0x0000003d440079a6 */ /* 0x0011e4000c12f322 */
.L_x_618:
[----:B------:R-:W-:Y:S05]  /*9fd0*/  BSYNC.RECONVERGENT B0 ;  /* 0x0000000000007941 */ /* 0x000fea0003800200 */
.L_x_617:
[----:B------:R-:W-:Y:S04]  /*9fe0*/  BSSY.RECONVERGENT B0, `(.L_x_619) ;  /* 0x0000003000007945 */ /* 0x000fe80003800200 */
[----:B------:R-:W-:Y:S05]  /*9ff0*/  @!P3 BRA `(.L_x_620) ;  /* 0x000000000004b947 */ /* 0x000fea0003800000 */
[----:B------:R1:W-:Y:S02]  /*a000*/  REDG.E.ADD.F32.FTZ.RN.STRONG.GPU desc[UR34][R68.64+0x200], R145 ;  /* 0x00020091440079a6 */ /* 0x0003e4000c12f322 */
.L_x_620:
[----:B------:R-:W-:Y:S05]  /*a010*/  BSYNC.RECONVERGENT B0 ;  /* 0x0000000000007941 */ /* 0x000fea0003800200 */
.L_x_619:
[-C--:B------:R-:W-:Y:S01]  /*a020*/  LEA.HI R141, R141, R182.reuse, RZ, 0x1b ;  /* 0x000000b68d8d7211 */ /* 0x080fe200078fd8ff */
[----:B------:R-:W-:Y:S01]  /*a030*/  BSSY.RECONVERGENT B0, `(.L_x_621) ;  /* 0x000000f000007945 */ /* 0x000fe20003800200 */
[----:B------:R-:W-:Y:S02]  /*a040*/  ISETP.GE.AND P6, PT, R64, 0x101, PT ;  /* 0x000001014000780c */ /* 0x000fe40003fc6270 */
[----:B0-----:R-:W-:Y:S02]  /*a050*/  LEA R61, R141, UR28, 0x2 ;  /* 0x0000001c8d3d7c11 */ /* 0x001fe4000f8e10ff */
[----:B------:R-:W-:Y:S02]  /*a060*/  IADD3 R60, PT, PT, R182, 0x200, RZ ;  /* 0x00000200b63c7810 */ /* 0x000fe40007ffe0ff */
[-C--:B------:R-:W-:Y:S02]  /*a070*/  LEA.HI R143, R143, R182.reuse, RZ, 0x1b ;  /* 0x000000b68f8f7211 */ /* 0x080fe400078fd8ff */
[----:B------:R-:W0:Y:S01]  /*a080*/  LDS R61, [R61+0x4600] ;  /* 0x004600003d3d7984 */ /* 0x000e220000000800 */
[----:B------:R-:W-:-:S02]  /*a090*/  LEA.HI R60, R60, R182, RZ, 0x1b ;  /* 0x000000b63c3c7211 */ /* 0x000fc400078fd8ff */
[----:B------:R-:W-:Y:S02]  /*a0a0*/  IADD3 R63, PT, PT, R182, 0x280, RZ ;  /* 0x00000280b63f7810 */ /* 0x000fe40007ffe0ff */
[----:B------:R-:W-:Y:S02]  /*a0b0*/  LEA R143, R143, UR28, 0x2 ;  /* 0x0000001c8f8f7c11 */ /* 0x000fe4000f8e10ff */
[C---:B------:R-:W-:Y:S02]  /*a0c0*/  ISETP.GE.AND P2, PT, R64.reuse, 0x181, PT ;  /* 0x000001814000780c */ /* 0x040fe40003f46270 */
[C---:B------:R-:W-:Y:S02]  /*a0d0*/  ISETP.GE.AND P3, PT, R64.reuse, 0x201, PT ;  /* 0x000002014000780c */ /* 0x040fe40003f66270 */
[C---:B------:R-:W-:Y:S02]  /*a0e0*/  ISETP.GE.AND P4, PT, R64.reuse, 0x281, PT ;  /* 0x000002814000780c */ /* 0x040fe40003f86270 */
[----:B------:R-:W-:Y:S01]  /*a0f0*/  ISETP.GE.AND P5, PT, R64, 0x301, PT ;  /* 0x000003014000780c */ /* 0x000fe20003fa6270 */
[----:B------:R-:W-:-:S12]  /*a100*/  @!P6 BRA `(.L_x_622) ;  /* 0x000000000004e947 */ /* 0x000fd80003800000 */
[----:B0-----:R2:W-:Y:S02]  /*a110*/  REDG.E.ADD.F32.FTZ.RN.STRONG.GPU desc[UR34][R68.64+0x400], R61 ;  /* 0x0004003d440079a6 */ /* 0x0015e4000c12f322 */
.L_x_622:
[----:B------:R-:W-:Y:S05]  /*a120*/  BSYNC.RECONVERGENT B0 ;  /* 0x0000000000007941 */ /* 0x000fea0003800200 */
.L_x_621:
[----:B0-2---:R0:W2:Y:S01]  /*a130*/  LDS R61, [R143+0x4800] ;  /* 0x004800008f3d7984 */ /* 0x0050a20000000800 */
[----:B------:R-:W-:Y:S01]  /*a140*/  BSSY.RECONVERGENT B0, `(.L_x_623) ;  /* 0x0000006000007945 */ /* 0x000fe20003800200 */
[----:B------:R-:W-:Y:S02]  /*a150*/  IADD3 R141, PT, PT, R182, 0x300, RZ ;  /* 0x00000300b68d7810 */ /* 0x000fe40007ffe0ff */
[----:B------:R-:W-:Y:S02]  /*a160*/  LEA R60, R60, UR28, 0x2 ;  /* 0x0000001c3c3c7c11 */ /* 0x000fe4000f8e10ff */
[----:B------:R-:W-:Y:S01]  /*a170*/  LEA.HI R63, R63, R182, RZ, 0x1b ;  /* 0x000000b63f3f7211 */ /* 0x000fe200078fd8ff */
[----:B------:R-:W-:Y:S06]  /*a180*/  @!P2 BRA `(.L_x_624) ;  /* 0x000000000004a947 */ /* 0x000fec0003800000 */
[----:B--2---:R3:W-:Y:S02]  /*a190*/  REDG.E.ADD.F32.FTZ.RN.STRONG.GPU desc[UR34][R68.64+0x600], R61 ;  /* 0x0006003d440079a6 */ /* 0x0047e4000c12f322 */
.L_x_624:
[----:B------:R-:W-:Y:S05]  /*a1a0*/  BSYNC.RECONVERGENT B0 ;  /* 0x0000000000007941 */ /* 0x000fea0003800200 */
.L_x_623:
[----:B--23--:R2:W3:Y:S01]  /*a1b0*/  LDS R61, [R60+0x4a00] ;  /* 0x004a00003c3d7984 */ /* 0x00c4e20000000800 */
[----:B------:R-:W-:Y:S01]  /*a1c0*/  BSSY.RECONVERGENT B0, `(.L_x_625) ;  /* 0x0000005000007945 */ /* 0x000fe20003800200 */
[----:B------:R-:W-:Y:S02]  /*a1d0*/  LEA.HI R141, R141, R182, RZ, 0x1b ;  /* 0x000000b68d8d7211 */ /* 0x000fe400078fd8ff */
[----:B------:R-:W-:Y:S01]  /*a1e0*/  LEA R63, R63, UR28, 0x2 ;  /* 0x0000001c3f3f7c11 */ /* 0x000fe2000f8e10ff */
[----:B------:R-:W-:Y:S06]  /*a1f0*/  @!P3 BRA `(.L_x_626) ;  /* 0x000000000004b947 */ /* 0x000fec0003800000 */
[----:B---3--:R3:W-:Y:S02]  /*a200*/  REDG.E.ADD.F32.FTZ.RN.STRONG.GPU desc[UR34][R68.64+0x800], R61 ;  /* 0x0008003d440079a6 */ /* 0x0087e4000c12f322 */
.L_x_626:
[----:B------:R-:W-:Y:S05]  /*a210*/  BSYNC.RECONVERGENT B0 ;  /* 0x0000000000007941 */ /* 0x000fea0003800200 */
.L_x_625:
[----:B---3--:R3:W0:Y:S01]  /*a220*/  LDS R61, [R63+0x4c00] ;  /* 0x004c00003f3d7984 */ /* 0x0086220000000800 */
[----:B------:R-:W-:Y:S01]  /*a230*/  BSSY.RECONVERGENT B0, `(.L_x_627) ;  /* 0x0000004000007945 */ /* 0x000fe20003800200 */
[----:B--2---:R-:W-:-:S03]  /*a240*/  LEA R60, R141, UR28, 0x2 ;  /* 0x0000001c8d3c7c11 */ /* 0x004fc6000f8e10ff */
[----:B------:R-:W-:Y:S05]  /*a250*/  @!P4 BRA `(.L_x_628) ;  /* 0x000000000004c947 */ /* 0x000fea0003800000 */
[----:B0-----:R2:W-:Y:S02]  /*a260*/  REDG.E.ADD.F32.FTZ.RN.STRONG.GPU desc[UR34][R68.64+0xa00], R61 ;  /* 0x000a003d440079a6 */ /* 0x0015e4000c12f322 */
.L_x_628:
[----:B------:R-:W-:Y:S05]  /*a270*/  BSYNC.RECONVERGENT B0 ;  /* 0x0000000000007941 */ /* 0x000fea0003800200 */
.L_x_627:
[----:B0-2---:R0:W2:Y:S01]  /*a280*/  LDS R61, [R60+0x4e00] ;  /* 0x004e00003c3d7984 */ /* 0x0050a20000000800 */
[----:B------:R-:W-:Y:S01]  /*a290*/  BSSY.RECONVERGENT B0, `(.L_x_629) ;  /* 0x0000005000007945 */ /* 0x000fe20003800200 */
[C---:B---3--:R-:W-:Y:S02]  /*a2a0*/  IADD3 R63, PT, PT, R182.reuse, 0x380, RZ ;  /* 0x00000380b63f7810 */ /* 0x048fe40007ffe0ff */
[----:B------:R-:W-:Y:S01]  /*a2b0*/  LOP3.LUT R141, R182, 0x400, RZ, 0xfc, !PT ;  /* 0x00000400b68d7812 */ /* 0x000fe200078efcff */
[----:B------:R-:W-:Y:S06]  /*a2c0*/  @!P5 BRA `(.L_x_630) ;  /* 0x000000000004d947 */ /* 0x000fec0003800000 */
[----:B--2---:R3:W-:Y:S02]  /*a2d0*/  REDG.E.ADD.F32.FTZ.RN.STRONG.GPU desc[UR34][R68.64+0xc00], R61 ;  /* 0x000c003d440079a6 */ /* 0x0047e4000c12f322 */
.L_x_630:
[----:B------:R-:W-:Y:S05]  /*a2e0*/  BSYNC.RECONVERGENT B0 ;  /* 0x0000000000007941 */ /* 0x000fea0003800200 */
.L_x_629:
[----:B--23--:R-:W-:Y:S01]  /*a2f0*/  IADD3 R61, PT, PT, R182, 0x480, RZ ;  /* 0x00000480b63d7810 */ /* 0x00cfe20007ffe0ff */
[----:B------:R-:W-:Y:S01]  /*a300*/  BSSY.RECONVERGENT B0, `(.L_x_631) ;  /* 0x000000f000007945 */ /* 0x000fe20003800200 */
[-C--:B------:R-:W-:Y:S02]  /*a310*/  LEA.HI R63, R63, R182.reuse, RZ, 0x1b ;  /* 0x000000b63f3f7211 */ /* 0x080fe400078fd8ff */
[-C--:B0-----:R-:W-:Y:S02]  /*a320*/  LEA.HI R60, R61, R182.reuse, RZ, 0x1b ;  /* 0x000000b63d3c7211 */ /* 0x081fe400078fd8ff */
[----:B------:R-:W-:Y:S02]  /*a330*/  LEA R61, R63, UR28, 0x2 ;  /* 0x0000001c3f3d7c11 */ /* 0x000fe4000f8e10ff */
[----:B------:R-:W-:Y:S02]  /*a340*/  ISETP.GE.AND P6, PT, R64, 0x381, PT ;  /* 0x000003814000780c */ /* 0x000fe40003fc6270 */
[----:B------:R-:W-:-:S02]  /*a350*/  LEA.HI R141, R141, R182, RZ, 0x1b ;  /* 0x000000b68d8d7211 */ /* 0x000fc400078fd8ff */
[----:B------:R-:W0:Y:S01]  /*a360*/  LDS R61, [R61+0x5000] ;  /* 0x005000003d3d7984 */ /* 0x000e220000000800 */
        /* <DEDUP_REMOVED lines=8> */
.L_x_632:
[----:B------:R-:W-:Y:S05]  /*a3f0*/  BSYNC.RECONVERGENT B0 ;  /* 0x0000000000007941 */ /* 0x000fea0003800200 */
.L_x_631:
[----:B0-2---:R0:W2:Y:S01]  /*a400*/  LDS R61, [R141+0x5200] ;  /* 0x005200008d3d7984 */ /* 0x0050a20000000800 */
[----:B------:R-:W-:Y:S01]  /*a410*/  BSSY.RECONVERGENT B0, `(.L_x_633) ;  /* 0x0000006000007945 */ /* 0x000fe20003800200 */
[----:B------:R-:W-:Y:S02]  /*a420*/  IADD3 R63, PT, PT, R182, 0x580, RZ ;  /* 0x00000580b63f7810 */ /* 0x000fe40007ffe0ff */
[----:B------:R-:W-:Y:S02]  /*a430*/  LEA.HI R143, R143, R182, RZ, 0x1b ;  /* 0x000000b68f8f7211 */ /* 0x000fe400078fd8ff */
[----:B------:R-:W-:Y:S01]  /*a440*/  LEA R60, R60, UR28, 0x2 ;  /* 0x0000001c3c3c7c11 */ /* 0x000fe2000f8e10ff */
[----:B------:R-:W-:Y:S06]  /*a450*/  @!P2 BRA `(.L_x_634) ;  /* 0x000000000004a947 */ /* 0x000fec0003800000 */
[----:B--2---:R3:W-:Y:S02]  /*a460*/  REDG.E.ADD.F32.FTZ.RN.STRONG.GPU desc[UR34][R68.64+0x1000], R61 ;  /* 0x0010003d440079a6 */ /* 0x0047e4000c12f322 */
.L_x_634:
[----:B------:R-:W-:Y:S05]  /*a470*/  BSYNC.RECONVERGENT B0 ;  /* 0x0000000000007941 */ /* 0x000fea0003800200 */
.L_x_633:
[----:B--23--:R2:W3:Y:S01]  /*a480*/  LDS R61, [R60+0x5400] ;  /* 0x005400003c3d7984 */ /* 0x00c4e20000000800 */
[----:B------:R-:W-:Y:S01]  /*a490*/  BSSY.RECONVERGENT B0, `(.L_x_635) ;  /* 0x0000005000007945 */ /* 0x000fe20003800200 */
[----:B------:R-:W-:Y:S02]  /*a4a0*/  LEA.HI R63, R63, R182, RZ, 0x1b ;  /* 0x000000b63f3f7211 */ /* 0x000fe400078fd8ff */
[----:B------:R-:W-:Y:S01]  /*a4b0*/  LEA R143, R143, UR28, 0x2 ;  /* 0x0000001c8f8f7c11 */ /* 0x000fe2000f8e10ff */
[----:B------:R-:W-:Y:S06]  /*a4c0*/  @!P3 BRA `(.L_x_636) ;  /* 0x000000000004b947 */ /* 0x000fec0003800000 */
[----:B---3--:R3:W-:Y:S02]  /*a4d0*/  REDG.E.ADD.F32.FTZ.RN.STRONG.GPU desc[UR34][R68.64+0x1200], R61 ;  /* 0x0012003d440079a6 */ /* 0x0087e4000c12f322 */
.L_x_636:
[----:B------:R-:W-:Y:S05]  /*a4e0*/  BSYNC.RECONVERGENT B0 ;  /* 0x0000000000007941 */ /* 0x000fea0003800200 */
.L_x_635:
[----:B---3--:R3:W0:Y:S01]  /*a4f0*/  LDS R61, [R143+0x5600] ;  /* 0x005600008f3d7984 */ /* 0x0086220000000800 */
[----:B------:R-:W-:Y:S01]  /*a500*/  BSSY.RECONVERGENT B0, `(.L_x_637) ;  /* 0x0000004000007945 */ /* 0x000fe20003800200 */
[----:B--2---:R-:W-:-:S03]  /*a510*/  LEA R60, R63, UR28, 0x2 ;  /* 0x0000001c3f3c7c11 */ /* 0x004fc6000f8e10ff */
[----:B------:R-:W-:Y:S05]  /*a520*/  @!P4 BRA `(.L_x_638) ;  /* 0x000000000004c947 */ /* 0x000fea0003800000 */
[----:B0-----:R2:W-:Y:S02]  /*a530*/  REDG.E.ADD.F32.FTZ.RN.STRONG.GPU desc[UR34][R68.64+0x1400], R61 ;  /* 0x0014003d440079a6 */ /* 0x0015e4000c12f322 */
.L_x_638:
[----:B------:R-:W-:Y:S05]  /*a540*/  BSYNC.RECONVERGENT B0 ;  /* 0x0000000000007941 */ /* 0x000fea0003800200 */
.L_x_637:
[----:B0-2---:R0:W2:Y:S01]  /*a550*/  LDS R61, [R60+0x5800] ;  /* 0x005800003c3d7984 */ /* 0x0050a20000000800 */
[----:B------:R-:W-:Y:S01]  /*a560*/  BSSY.RECONVERGENT B0, `(.L_x_639) ;  /* 0x0000005000007945 */ /* 0x000fe20003800200 */
[C---:B------:R-:W-:Y:S02]  /*a570*/  IADD3 R63, PT, PT, R182.reuse, 0x600, RZ ;  /* 0x00000600b63f7810 */ /* 0x040fe40007ffe0ff */
[----:B------:R-:W-:Y:S01]  /*a580*/  IADD3 R141, PT, PT, R182, 0x680, RZ ;  /* 0x00000680b68d7810 */ /* 0x000fe20007ffe0ff */
[----:B------:R-:W-:Y:S06]  /*a590*/  @!P5 BRA `(.L_x_640) ;  /* 0x000000000004d947 */ /* 0x000fec0003800000 */
[----:B--2---:R2:W-:Y:S02]  /*a5a0*/  REDG.E.ADD.F32.FTZ.RN.STRONG.GPU desc[UR34][R68.64+0x1600], R61 ;  /* 0x0016003d440079a6 */ /* 0x0045e4000c12f322 */
.L_x_640:
[----:B------:R-:W-:Y:S05]  /*a5b0*/  BSYNC.RECONVERGENT B0 ;  /* 0x0000000000007941 */ /* 0x000fea0003800200 */
.L_x_639:
[----:B--2---:R-:W-:Y:S01]  /*a5c0*/  IADD3 R61, PT, PT, R182, 0x700, RZ ;  /* 0x00000700b63d7810 */ /* 0x004fe20007ffe0ff */
[----:B------:R-:W-:Y:S01]  /*a5d0*/  BSSY.RECONVERGENT B0, `(.L_x_641) ;  /* 0x000000f000007945 */ /* 0x000fe20003800200 */
[-C--:B------:R-:W-:Y:S02]  /*a5e0*/  LEA.HI R63, R63, R182.reuse, RZ, 0x1b ;  /* 0x000000b63f3f7211 */ /* 0x080fe400078fd8ff */
[-C--:B0-----:R-:W-:Y:S02]  /*a5f0*/  LEA.HI R60, R61, R182.reuse, RZ, 0x1b ;  /* 0x000000b63d3c7211 */ /* 0x081fe400078fd8ff */
[----:B------:R-:W-:Y:S02]  /*a600*/  LEA R61, R63, UR28, 0x2 ;  /* 0x0000001c3f3d7c11 */ /* 0x000fe4000f8e10ff */
[----:B------:R-:W-:Y:S02]  /*a610*/  ISETP.GE.AND P6, PT, R64, 0x601, PT ;  /* 0x000006014000780c */ /* 0x000fe40003fc6270 */
[----:B------:R-:W-:-:S02]  /*a620*/  LEA.HI R141, R141, R182, RZ, 0x1b ;  /* 0x000000b68d8d7211 */ /* 0x000fc400078fd8ff */
[----:B------:R-:W0:Y:S01]  /*a630*/  LDS R61, [R61+0x5a00] ;  /* 0x005a00003d3d7984 */ /* 0x000e220000000800 */
[----:B---3--:R-:W-:Y:S02]  /*a640*/  IADD3 R143, PT, PT, R182, 0x780, RZ ;  /* 0x00000780b68f7810 */ /* 0x008fe40007ffe0ff */
[----:B------:R-:W-:Y:S02]  /*a650*/  LEA R141, R141, UR28, 0x2 ;  /* 0x0000001c8d8d7c11 */ /* 0x000fe4000f8e10ff */
[C---:B------:R-:W-:Y:S02]  /*a660*/  ISETP.GE.AND P2, PT, R64.reuse, 0x681, PT ;  /* 0x000006814000780c */ /* 0x040fe40003f46270 */
[C---:B------:R-:W-:Y:S02]  /*a670*/  ISETP.GE.AND P3, PT, R64.reuse, 0x701, PT ;  /* 0x000007014000780c */ /* 0x040fe40003f66270 */
[C---:B------:R-:W-:Y:S02]  /*a680*/  ISETP.GE.AND P4, PT, R64.reuse, 0x781, PT ;  /* 0x000007814000780c */ /* 0x040fe40003f86270 */
[----:B------:R-:W-:Y:S01]  /*a690*/  ISETP.GE.AND P5, PT, R64, 0x801, PT ;  /* 0x000008014000780c */ /* 0x000fe20003fa6270 */
[----:B------:R-:W-:-:S12]  /*a6a0*/  @!P6 BRA `(.L_x_642) ;  /* 0x000000000004e947 */ /* 0x000fd80003800000 */
[----:B0-----:R2:W-:Y:S02]  /*a6b0*/  REDG.E.ADD.F32.FTZ.RN.STRONG.GPU desc[UR34][R68.64+0x1800], R61 ;  /* 0x0018003d440079a6 */ /* 0x0015e4000c12f322 */
.L_x_642:
[----:B------:R-:W-:Y:S05]  /*a6c0*/  BSYNC.RECONVERGENT B0 ;  /* 0x0000000000007941 */ /* 0x000fea0003800200 */
.L_x_641:
[----:B0-2---:R0:W2:Y:S01]  /*a6d0*/  LDS R61, [R141+0x5c00] ;  /* 0x005c00008d3d7984 */ /* 0x0050a20000000800 */
[----:B------:R-:W-:Y:S01]  /*a6e0*/  BSSY.RECONVERGENT B0, `(.L_x_643) ;  /* 0x0000006000007945 */ /* 0x000fe20003800200 */
[----:B------:R-:W-:Y:S02]  /*a6f0*/  LOP3.LUT R63, R182, 0x800, RZ, 0xfc, !PT ;  /* 0x00000800b63f7812 */ /* 0x000fe400078efcff */
[----:B------:R-:W-:Y:S02]  /*a700*/  LEA.HI R143, R143, R182, RZ, 0x1b ;  /* 0x000000b68f8f7211 */ /* 0x000fe400078fd8ff */
[----:B------:R-:W-:Y:S01]  /*a710*/  LEA R60, R60, UR28, 0x2 ;  /* 0x0000001c3c3c7c11 */ /* 0x000fe2000f8e10ff */
[----:B------:R-:W-:Y:S06]  /*a720*/  @!P2 BRA `(.L_x_644) ;  /* 0x000000000004a947 */ /* 0x000fec0003800000 */
[----:B--2---:R3:W-:Y:S02]  /*a730*/  REDG.E.ADD.F32.FTZ.RN.STRONG.GPU desc[UR34][R68.64+0x1a00], R61 ;  /* 0x001a003d440079a6 */ /* 0x0047e4000c12f322 */
.L_x_644:
[----:B------:R-:W-:Y:S05]  /*a740*/  BSYNC.RECONVERGENT B0 ;  /* 0x0000000000007941 */ /* 0x000fea0003800200 */
.L_x_643:
[----:B--23--:R2:W3:Y:S01]  /*a750*/  LDS R61, [R60+0x5e00] ;  /* 0x005e00003c3d7984 */ /* 0x00c4e20000000800 */
[----:B------:R-:W-:Y:S01]  /*a760*/  BSSY.RECONVERGENT B0, `(.L_x_645) ;  /* 0x0000005000007945 */ /* 0x000fe20003800200 */
[----:B------:R-:W-:Y:S02]  /*a770*/  LEA.HI R63, R63, R182, RZ, 0x1b ;  /* 0x000000b63f3f7211 */ /* 0x000fe400078fd8ff */
[----:B------:R-:W-:Y:S01]  /*a780*/  LEA R143, R143, UR28, 0x2 ;  /* 0x0000001c8f8f7c11 */ /* 0x000fe2000f8e10ff */
[----:B------:R-:W-:Y:S06]  /*a790*/  @!P3 BRA `(.L_x_646) ;  /* 0x000000000004b947 */ /* 0x000fec0003800000 */
[----:B---3--:R3:W-:Y:S02]  /*a7a0*/  REDG.E.ADD.F32.FTZ.RN.STRONG.GPU desc[UR34][R68.64+0x1c00], R61 ;  /* 0x001c003d440079a6 */ /* 0x0087e4000c12f322 */
.L_x_646:
[----:B------:R-:W-:Y:S05]  /*a7b0*/  BSYNC.RECONVERGENT B0 ;  /* 0x0000000000007941 */ /* 0x000fea0003800200 */
.L_x_645:
[----:B---3--:R3:W0:Y:S01]  /*a7c0*/  LDS R61, [R143+0x6000] ;  /* 0x006000008f3d7984 */ /* 0x0086220000000800 */
[----:B------:R-:W-:Y:S01]  /*a7d0*/  BSSY.RECONVERGENT B0, `(.L_x_647) ;  /* 0x0000004000007945 */ /* 0x000fe20003800200 */
[----:B--2---:R-:W-:-:S03]  /*a7e0*/  LEA R60, R63, UR28, 0x2 ;  /* 0x0000001c3f3c7c11 */ /* 0x004fc6000f8e10ff */
[----:B------:R-:W-:Y:S05]  /*a7f0*/  @!P4 BRA `(.L_x_648) ;  /* 0x000000000004c947 */ /* 0x000fea0003800000 */
[----:B0-----:R2:W-:Y:S02]  /*a800*/  REDG.E.ADD.F32.FTZ.RN.STRONG.GPU desc[UR34][R68.64+0x1e00], R61 ;  /* 0x001e003d440079a6 */ /* 0x0015e4000c12f322 */
.L_x_648:
[----:B------:R-:W-:Y:S05]  /*a810*/  BSYNC.RECONVERGENT B0 ;  /* 0x0000000000007941 */ /* 0x000fea0003800200 */
.L_x_647:
[----:B0-2---:R0:W2:Y:S01]  /*a820*/  LDS R61, [R60+0x6200] ;  /* 0x006200003c3d7984 */ /* 0x0050a20000000800 */
[----:B------:R-:W-:Y:S01]  /*a830*/  BSSY.RECONVERGENT B0, `(.L_x_649) ;  /* 0x0000005000007945 */ /* 0x000fe20003800200 */
[C---:B------:R-:W-:Y:S02]  /*a840*/  IADD3 R63, PT, PT, R182.reuse, 0x880, RZ ;  /* 0x00000880b63f7810 */ /* 0x040fe40007ffe0ff */
[----:B------:R-:W-:Y:S01]  /*a850*/  IADD3 R141, PT, PT, R182, 0x900, RZ ;  /* 0x00000900b68d7810 */ /* 0x000fe20007ffe0ff */
[----:B------:R-:W-:Y:S06]  /*a860*/  @!P5 BRA `(.L_x_650) ;  /* 0x000000000004d947 */ /* 0x000fec0003800000 */
[----:B--2---:R2:W-:Y:S02]  /*a870*/  REDG.E.ADD.F32.FTZ.RN.STRONG.GPU desc[UR34][R68.64+0x2000], R61 ;  /* 0x0020003d440079a6 */ /* 0x0045e4000c12f322 */
.L_x_650:
[----:B------:R-:W-:Y:S05]  /*a880*/  BSYNC.RECONVERGENT B0 ;  /* 0x0000000000007941 */ /* 0x000fea0003800200 */
.L_x_649:
        /* <DEDUP_REMOVED lines=16> */
.L_x_652:
[----:B------:R-:W-:Y:S05]  /*a990*/  BSYNC.RECONVERGENT B0 ;  /* 0x0000000000007941 */ /* 0x000fea0003800200 */
.L_x_651:
[----:B0-2---:R0:W2:Y:S01]  /*a9a0*/  LDS R61, [R141+0x6600] ;  /* 0x006600008d3d7984 */ /* 0x0050a20000000800 */
[----:B------:R-:W-:Y:S01]  /*a9b0*/  BSSY.RECONVERGENT B0, `(.L_x_653) ;  /* 0x0000006000007945 */ /* 0x000fe20003800200 */
[----:B------:R-:W-:Y:S02]  /*a9c0*/  IADD3 R63, PT, PT, R182, 0xa80, RZ ;  /* 0x00000a80b63f7810 */ /* 0x000fe40007ffe0ff */
[----:B------:R-:W-:Y:S02]  /*a9d0*/  LEA.HI R143, R143, R182, RZ, 0x1b ;  /* 0x000000b68f8f7211 */ /* 0x000fe400078fd8ff */
[----:B------:R-:W-:Y:S01]  /*a9e0*/  LEA R60, R60, UR28, 0x2 ;  /* 0x0000001c3c3c7c11 */ /* 0x000fe2000f8e10ff */
[----:B------:R-:W-:Y:S06]  /*a9f0*/  @!P2 BRA `(.L_x_654) ;  /* 0x000000000004a947 */ /* 0x000fec0003800000 */
[----:B--2---:R3:W-:Y:S02]  /*aa00*/  REDG.E.ADD.F32.FTZ.RN.STRONG.GPU desc[UR34][R68.64+0x2400], R61 ;  /* 0x0024003d440079a6 */ /* 0x0047e4000c12f322 */
.L_x_654:
[----:B------:R-:W-:Y:S05]  /*aa10*/  BSYNC.RECONVERGENT B0 ;  /* 0x0000000000007941 */ /* 0x000fea0003800200 */
.L_x_653:
[----:B--23--:R2:W3:Y:S01]  /*aa20*/  LDS R61, [R60+0x6800] ;  /* 0x006800003c3d7984 */ /* 0x00c4e20000000800 */
[----:B------:R-:W-:Y:S01]  /*aa30*/  BSSY.RECONVERGENT B0, `(.L_x_655) ;  /* 0x0000005000007945 */ /* 0x000fe20003800200 */
[----:B------:R-:W-:Y:S02]  /*aa40*/  LEA.HI R63, R63, R182, RZ, 0x1b ;  /* 0x000000b63f3f7211 */ /* 0x000fe400078fd8ff */
[----:B------:R-:W-:Y:S01]  /*aa50*/  LEA R143, R143, UR28, 0x2 ;  /* 0x0000001c8f8f7c11 */ /* 0x000fe2000f8e10ff */
[----:B------:R-:W-:Y:S06]  /*aa60*/  @!P3 BRA `(.L_x_656) ;  /* 0x000000000004b947 */ /* 0x000fec0003800000 */
[----:B---3--:R3:W-:Y:S02]  /*aa70*/  REDG.E.ADD.F32.FTZ.RN.STRONG.GPU desc[UR34][R68.64+0x2600], R61 ;  /* 0x0026003d440079a6 */ /* 0x0087e4000c12f322 */
.L_x_656:
[----:B------:R-:W-:Y:S05]  /*aa80*/  BSYNC.RECONVERGENT B0 ;  /* 0x0000000000007941 */ /* 0x000fea0003800200 */
.L_x_655:
[----:B---3--:R3:W0:Y:S01]  /*aa90*/  LDS R61, [R143+0x6a00] ;  /* 0x006a00008f3d7984 */ /* 0x0086220000000800 */
[----:B------:R-:W-:Y:S01]  /*aaa0*/  BSSY.RECONVERGENT B0, `(.L_x_657) ;  /* 0x0000004000007945 */ /* 0x000fe20003800200 */
[----:B--2---:R-:W-:-:S03]  /*aab0*/  LEA R60, R63, UR28, 0x2 ;  /* 0x0000001c3f3c7c11 */ /* 0x004fc6000f8e10ff */
[----:B------:R-:W-:Y:S05]  /*aac0*/  @!P4 BRA `(.L_x_658) ;  /* 0x000000000004c947 */ /* 0x000fea0003800000 */
[----:B0-----:R2:W-:Y:S02]  /*aad0*/  REDG.E.ADD.F32.FTZ.RN.STRONG.GPU desc[UR34][R68.64+0x2800], R61 ;  /* 0x0028003d440079a6 */ /* 0x0015e4000c12f322 */
.L_x_658:
[----:B------:R-:W-:Y:S05]  /*aae0*/  BSYNC.RECONVERGENT B0 ;  /* 0x0000000000007941 */ /* 0x000fea0003800200 */
.L_x_657:
[----:B0-2---:R0:W2:Y:S01]  /*aaf0*/  LDS R61, [R60+0x6c00] ;  /* 0x006c00003c3d7984 */ /* 0x0050a20000000800 */
[----:B------:R-:W-:Y:S01]  /*ab00*/  BSSY.RECONVERGENT B0, `(.L_x_659) ;  /* 0x0000005000007945 */ /* 0x000fe20003800200 */
[C---:B------:R-:W-:Y:S02]  /*ab10*/  IADD3 R63, PT, PT, R182.reuse, 0xb00, RZ ;  /* 0x00000b00b63f7810 */ /* 0x040fe40007ffe0ff */
[----:B------:R-:W-:Y:S01]  /*ab20*/  IADD3 R141, PT, PT, R182, 0xb80, RZ ;  /* 0x00000b80b68d7810 */ /* 0x000fe20007ffe0ff */
[----:B------:R-:W-:Y:S06]  /*ab30*/  @!P5 BRA `(.L_x_660) ;  /* 0x000000000004d947 */ /* 0x000fec0003800000 */
[----:B--2---:R2:W-:Y:S02]  /*ab40*/  REDG.E.ADD.F32.FTZ.RN.STRONG.GPU desc[UR34][R68.64+0x2a00], R61 ;  /* 0x002a003d440079a6 */ /* 0x0045e4000c12f322 */
.L_x_660:
[----:B------:R-:W-:Y:S05]  /*ab50*/  BSYNC.RECONVERGENT B0 ;  /* 0x0000000000007941 */ /* 0x000fea0003800200 */
.L_x_659:
[----:B--2---:R-:W-:Y:S01]  /*ab60*/  LOP3.LUT R61, R182, 0xc00, RZ, 0xfc, !PT ;  /* 0x00000c00b63d7812 */ /* 0x004fe200078efcff */
        /* <DEDUP_REMOVED lines=15> */
.L_x_662:
[----:B------:R-:W-:Y:S05]  /*ac60*/  BSYNC.RECONVERGENT B0 ;  /* 0x0000000000007941 */ /* 0x000fea0003800200 */
.L_x_661:
[----:B0-2---:R0:W2:Y:S01]  /*ac70*/  LDS R61, [R141+0x7000] ;  /* 0x007000008d3d7984 */ /* 0x0050a20000000800 */
[----:B------:R-:W-:Y:S01]  /*ac80*/  BSSY.RECONVERGENT B0, `(.L_x_663) ;  /* 0x0000006000007945 */ /* 0x000fe20003800200 */
[----:B------:R-:W-:Y:S02]  /*ac90*/  IADD3 R63, PT, PT, R182, 0xd00, RZ ;  /* 0x00000d00b63f7810 */ /* 0x000fe40007ffe0ff */
[----:B------:R-:W-:Y:S02]  /*aca0*/  LEA.HI R143, R143, R182, RZ, 0x1b ;  /* 0x000000b68f8f7211 */ /* 0x000fe400078fd8ff */
[----:B------:R-:W-:Y:S01]  /*acb0*/  LEA R60, R60, UR28, 0x2 ;  /* 0x0000001c3c3c7c11 */ /* 0x000fe2000f8e10ff */
[----:B------:R-:W-:Y:S06]  /*acc0*/  @!P2 BRA `(.L_x_664) ;  /* 0x000000000004a947 */ /* 0x000fec0003800000 */
[----:B--2---:R3:W-:Y:S02]  /*acd0*/  REDG.E.ADD.F32.FTZ.RN.STRONG.GPU desc[UR34][R68.64+0x2e00], R61 ;  /* 0x002e003d440079a6 */ /* 0x0047e4000c12f322 */
.L_x_664:
[----:B------:R-:W-:Y:S05]  /*ace0*/  BSYNC.RECONVERGENT B0 ;  /* 0x0000000000007941 */ /* 0x000fea0003800200 */
.L_x_663:
[----:B--23--:R2:W3:Y:S01]  /*acf0*/  LDS R61, [R60+0x7200] ;  /* 0x007200003c3d7984 */ /* 0x00c4e20000000800 */
[----:B------:R-:W-:Y:S01]  /*ad00*/  BSSY.RECONVERGENT B0, `(.L_x_665) ;  /* 0x0000005000007945 */ /* 0x000fe20003800200 */
[----:B------:R-:W-:Y:S02]  /*ad10*/  LEA.HI R63, R63, R182, RZ, 0x1b ;  /* 0x000000b63f3f7211 */ /* 0x000fe400078fd8ff */
[----:B------:R-:W-:Y:S01]  /*ad20*/  LEA R62, R143, UR28, 0x2 ;  /* 0x0000001c8f3e7c11 */ /* 0x000fe2000f8e10ff */
[----:B------:R-:W-:Y:S06]  /*ad30*/  @!P3 BRA `(.L_x_666) ;  /* 0x000000000004b947 */ /* 0x000fec0003800000 */
[----:B---3--:R3:W-:Y:S02]  /*ad40*/  REDG.E.ADD.F32.FTZ.RN.STRONG.GPU desc[UR34][R68.64+0x3000], R61 ;  /* 0x0030003d440079a6 */ /* 0x0087e4000c12f322 */
.L_x_666:
[----:B------:R-:W-:Y:S05]  /*ad50*/  BSYNC.RECONVERGENT B0 ;  /* 0x0000000000007941 */ /* 0x000fea0003800200 */
.L_x_665:
[----:B---3--:R3:W1:Y:S01]  /*ad60*/  LDS R61, [R62+0x7400] ;  /* 0x007400003e3d7984 */ /* 0x0086620000000800 */
[----:B------:R-:W-:Y:S01]  /*ad70*/  BSSY.RECONVERGENT B0, `(.L_x_667) ;  /* 0x0000006000007945 */ /* 0x000fe20003800200 */
[C---:B0-----:R-:W-:Y:S02]  /*ad80*/  IADD3 R141, PT, PT, R182.reuse, 0xd80, RZ ;  /* 0x00000d80b68d7810 */ /* 0x041fe40007ffe0ff */
[----:B------:R-:W-:Y:S02]  /*ad90*/  IADD3 R143, PT, PT, R182, 0xe00, RZ ;  /* 0x00000e00b68f7810 */ /* 0x000fe40007ffe0ff */
[----:B------:R-:W-:Y:S01]  /*ada0*/  LEA R63, R63, UR28, 0x2 ;  /* 0x0000001c3f3f7c11 */ /* 0x000fe2000f8e10ff */
[----:B------:R-:W-:Y:S06]  /*adb0*/  @!P4 BRA `(.L_x_668) ;  /* 0x000000000004c947 */ /* 0x000fec0003800000 */
[----:B-1----:R0:W-:Y:S02]  /*adc0*/  REDG.E.ADD.F32.FTZ.RN.STRONG.GPU desc[UR34][R68.64+0x3200], R61 ;  /* 0x0032003d440079a6 */ /* 0x0021e4000c12f322 */
.L_x_668:
[----:B------:R-:W-:Y:S05]  /*add0*/  BSYNC.RECONVERGENT B0 ;  /* 0x0000000000007941 */ /* 0x000fea0003800200 */
.L_x_667:
[----:B01----:R0:W1:Y:S01]  /*ade0*/  LDS R61, [R63+0x7600] ;  /* 0x007600003f3d7984 */ /* 0x0030620000000800 */
[----:B------:R-:W-:Y:S01]  /*adf0*/  BSSY.RECONVERGENT B0, `(.L_x_669) ;  /* 0x0000005000007945 */ /* 0x000fe20003800200 */
[-C--:B------:R-:W-:Y:S02]  /*ae00*/  LEA.HI R141, R141, R182.reuse, RZ, 0x1b ;  /* 0x000000b68d8d7211 */ /* 0x080fe400078fd8ff */
[----:B------:R-:W-:Y:S01]  /*ae10*/  LEA.HI R143, R143, R182, RZ, 0x1b ;  /* 0x000000b68f8f7211 */ /* 0x000fe200078fd8ff */
[----:B------:R-:W-:Y:S06]  /*ae20*/  @!P5 BRA `(.L_x_670) ;  /* 0x000000000004d947 */ /* 0x000fec0003800000 */
[----:B-1----:R1:W-:Y:S02]  /*ae30*/  REDG.E.ADD.F32.FTZ.RN.STRONG.GPU desc[UR34][R68.64+0x3400], R61 ;  /* 0x0034003d440079a6 */ /* 0x0023e4000c12f322 */
.L_x_670:
[----:B------:R-:W-:Y:S05]  /*ae40*/  BSYNC.RECONVERGENT B0 ;  /* 0x0000000000007941 */ /* 0x000fea0003800200 */
.L_x_669:
[----:B-1----:R-:W-:Y:S01]  /*ae50*/  LEA R61, R141, UR28, 0x2 ;  /* 0x0000001c8d3d7c11 */ /* 0x002fe2000f8e10ff */
[----:B------:R-:W-:Y:S01]  /*ae60*/  BSSY.RECONVERGENT B0, `(.L_x_671) ;  /* 0x000000a000007945 */ /* 0x000fe20003800200 */
[C---:B------:R-:W-:Y:S02]  /*ae70*/  ISETP.GE.AND P6, PT, R64.reuse, 0xd81, PT ;  /* 0x00000d814000780c */ /* 0x040fe40003fc6270 */
[----:B------:R-:W-:Y:S02]  /*ae80*/  LEA R143, R143, UR28, 0x2 ;  /* 0x0000001c8f8f7c11 */ /* 0x000fe4000f8e10ff */
[----:B------:R-:W1:Y:S01]  /*ae90*/  LDS R61, [R61+0x7800] ;  /* 0x007800003d3d7984 */ /* 0x000e620000000800 */
[C---:B------:R-:W-:Y:S02]  /*aea0*/  ISETP.GE.AND P2, PT, R64.reuse, 0xe01, PT ;  /* 0x00000e014000780c */ /* 0x040fe40003f46270 */
[C---:B------:R-:W-:Y:S02]  /*aeb0*/  ISETP.GE.AND P3, PT, R64.reuse, 0xe81, PT ;  /* 0x00000e814000780c */ /* 0x040fe40003f66270 */
[----:B------:R-:W-:-:S02]  /*aec0*/  ISETP.GE.AND P4, PT, R64, 0xf01, PT ;  /* 0x00000f014000780c */ /* 0x000fc40003f86270 */
[----:B------:R-:W-:Y:S02]  /*aed0*/  ISETP.GE.AND P5, PT, R64, 0xf81, PT ;  /* 0x00000f814000780c */ /* 0x000fe40003fa6270 */
[----:B------:R-:W-:Y:S11]  /*aee0*/  @!P6 BRA `(.L_x_672) ;  /* 0x000000000004e947 */ /* 0x000ff60003800000 */
[----:B-1----:R1:W-:Y:S02]  /*aef0*/  REDG.E.ADD.F32.FTZ.RN.STRONG.GPU desc[UR34][R68.64+0x3600], R61 ;  /* 0x0036003d440079a6 */ /* 0x0023e4000c12f322 */
.L_x_672:
[----:B------:R-:W-:Y:S05]  /*af00*/  BSYNC.RECONVERGENT B0 ;  /* 0x0000000000007941 */ /* 0x000fea0003800200 */
.L_x_671:
[----:B-1----:R1:W0:Y:S01]  /*af10*/  LDS R61, [R143+0x7a00] ;  /* 0x007a00008f3d7984 */ /* 0x0022220000000800 */
[----:B------:R-:W-:Y:S04]  /*af20*/  BSSY.RECONVERGENT B0, `(.L_x_673) ;  /* 0x0000003000007945 */ /* 0x000fe80003800200 */
[----:B------:R-:W-:Y:S05]  /*af30*/  @!P2 BRA `(.L_x_674) ;  /* 0x000000000004a947 */ /* 0x000fea0003800000 */
[----:B0-----:R0:W-:Y:S02]  /*af40*/  REDG.E.ADD.F32.FTZ.RN.STRONG.GPU desc[UR34][R68.64+0x3800], R61 ;  /* 0x0038003d440079a6 */ /* 0x0011e4000c12f322 */
.L_x_674:
[----:B------:R-:W-:Y:S05]  /*af50*/  BSYNC.RECONVERGENT B0 ;  /* 0x0000000000007941 */ /* 0x000fea0003800200 */
.L_x_673:
[----:B0-----:R-:W-:Y:S01]  /*af60*/  IADD3 R61, PT, PT, R182, 0xe80, RZ ;  /* 0x00000e80b63d7810 */ /* 0x001fe20007ffe0ff */
[----:B------:R-:W-:Y:S01]  /*af70*/  FMUL.FTZ R141, R18, R79 ;  /* 0x0000004f128d7220 */ /* 0x000fe20000410000 */
[----:B------:R-:W-:Y:S01]  /*af80*/  FFMA.FTZ R228, R86, -R18, R228 ;  /* 0x8000001256e47223 */ /* 0x000fe200000100e4 */
[----:B------:R-:W-:Y:S01]  /*af90*/  FMUL.FTZ R159, R18, R159 ;  /* 0x0000009f129f7220 */ /* 0x000fe20000410000 */
[-C--:B--2---:R-:W-:Y:S01]  /*afa0*/  LEA.HI R60, R61, R182.reuse, RZ, 0x1b ;  /* 0x000000b63d3c7211 */ /* 0x084fe200078fd8ff */
[----:B------:R-:W-:Y:S01]  /*afb0*/  FMUL.FTZ R61, R230, R141 ;  /* 0x0000008de63d7220 */ /* 0x000fe20000410000 */
[----:B------:R-:W-:Y:S01]  /*afc0*/  IADD3 R63, PT, PT, R182, 0xf00, RZ ;  /* 0x00000f00b63f7810 */ /* 0x000fe20007ffe0ff */
[----:B------:R-:W-:Y:S01]  /*afd0*/  BSSY.RECONVERGENT B0, `(.L_x_675) ;  /* 0x000000b000007945 */ /* 0x000fe20003800200 */
[----:B------:R-:W-:Y:S01]  /*afe0*/  LEA R60, R60, UR28, 0x2 ;  /* 0x0000001c3c3c7c11 */ /* 0x000fe2000f8e10ff */
[-C--:B---3--:R-:W-:Y:S01]  /*aff0*/  FFMA.FTZ R62, R228, R159.reuse, -R61 ;  /* 0x0000009fe43e7223 */ /* 0x088fe2000001083d */
[----:B-1----:R-:W-:Y:S01]  /*b000*/  IADD3 R143, PT, PT, R182, 0xf80, RZ ;  /* 0x00000f80b68f7810 */ /* 0x002fe20007ffe0ff */
[----:B------:R-:W-:Y:S01]  /*b010*/  FMUL.FTZ R159, R230, R159 ;  /* 0x0000009fe69f7220 */ /* 0x000fe20000410000 */
[-C--:B------:R-:W-:Y:S01]  /*b020*/  LEA.HI R63, R63, R182.reuse, RZ, 0x1b ;  /* 0x000000b63f3f7211 */ /* 0x080fe200078fd8ff */
[----:B------:R0:W1:Y:S01]  /*b030*/  LDS R61, [R60+0x7c00] ;  /* 0x007c00003c3d7984 */ /* 0x0000620000000800 */
[----:B------:R-:W-:-:S02]  /*b040*/  LEA.HI R143, R143, R182, RZ, 0x1b ;  /* 0x000000b68f8f7211 */ /* 0x000fc400078fd8ff */
[----:B------:R-:W-:Y:S01]  /*b050*/  LEA R63, R63, UR28, 0x2 ;  /* 0x0000001c3f3f7c11 */ /* 0x000fe2000f8e10ff */
[----:B------:R-:W-:Y:S06]  /*b060*/  @!P3 BRA `(.L_x_676) ;  /* 0x000000000004b947 */ /* 0x000fec0003800000 */
[----:B-1----:R2:W-:Y:S02]  /*b070*/  REDG.E.ADD.F32.FTZ.RN.STRONG.GPU desc[UR34][R68.64+0x3a00], R61 ;  /* 0x003a003d440079a6 */ /* 0x0025e4000c12f322 */
.L_x_676:
[----:B------:R-:W-:Y:S05]  /*b080*/  BSYNC.RECONVERGENT B0 ;  /* 0x0000000000007941 */ /* 0x000fea0003800200 */
.L_x_675:
[----:B-12---:R1:W2:Y:S01]  /*b090*/  LDS R61, [R63+0x7e00] ;  /* 0x007e00003f3d7984 */ /* 0x0062a20000000800 */
[----:B------:R-:W-:Y:S01]  /*b0a0*/  BSSY.RECONVERGENT B0, `(.L_x_677) ;  /* 0x0000005000007945 */ /* 0x000fe20003800200 */
[----:B------:R-:W-:Y:S01]  /*b0b0*/  LEA R143, R143, UR28, 0x2 ;  /* 0x0000001c8f8f7c11 */ /* 0x000fe2000f8e10ff */
[----:B0-----:R-:W-:Y:S02]  /*b0c0*/  FFMA.FTZ R60, R228, R141, R159 ;  /* 0x0000008de43c7223 */ /* 0x001fe4000001009f */
[----:B------:R-:W-:Y:S05]  /*b0d0*/  @!P4 BRA `(.L_x_678) ;  /* 0x000000000004c947 */ /* 0x000fea0003800000 */
[----:B--2---:R0:W-:Y:S02]  /*b0e0*/  REDG.E.ADD.F32.FTZ.RN.STRONG.GPU desc[UR34][R68.64+0x3c00], R61 ;  /* 0x003c003d440079a6 */ /* 0x0041e4000c12f322 */
.L_x_678:
[----:B------:R-:W-:Y:S05]  /*b0f0*/  BSYNC.RECONVERGENT B0 ;  /* 0x0000000000007941 */ /* 0x000fea0003800200 */
.L_x_677:
[----:B0-2---:R0:W2:Y:S01]  /*b100*/  LDS R61, [R143+0x8000] ;  /* 0x008000008f3d7984 */ /* 0x0050a20000000800 */
[----:B------:R-:W-:Y:S01]  /*b110*/  BSSY.RECONVERGENT B0, `(.L_x_679) ;  /* 0x0000004000007945 */ /* 0x000fe20003800200 */
[----:B------:R-:W-:-:S03]  /*b120*/  FADD.FTZ R60, R139, R60 ;  /* 0x0000003c8b3c7221 */ /* 0x000fc60000010000 */
[----:B------:R-:W-:Y:S05]  /*b130*/  @!P5 BRA `(.L_x_680) ;  /* 0x000000000004d947 */ /* 0x000fea0003800000 */
[----:B--2---:R3:W-:Y:S02]  /*b140*/  REDG.E.ADD.F32.FTZ.RN.STRONG.GPU desc[UR34][R68.64+0x3e00], R61 ;  /* 0x003e003d440079a6 */ /* 0x0047e4000c12f322 */
.L_x_680:
[----:B------:R-:W-:Y:S05]  /*b150*/  BSYNC.RECONVERGENT B0 ;  /* 0x0000000000007941 */ /* 0x000fea0003800200 */
.L_x_679:
[----:B--23--:R-:W-:Y:S01]  /*b160*/  FADD.FTZ R61, R137, R62 ;  /* 0x0000003e893d7221 */ /* 0x00cfe20000010000 */
[C---:B------:R-:W-:Y:S01]  /*b170*/  FFMA.FTZ R62, R3.reuse, R170, R78 ;  /* 0x000000aa033e7223 */ /* 0x040fe2000001004e */
[----:B-1----:R-:W-:Y:S01]  /*b180*/  FFMA.FTZ R63, -R3, R164, R173 ;  /* 0x000000a4033f7223 */ /* 0x002fe200000101ad */
[----:B------:R-:W1:Y:S01]  /*b190*/  SHFL.DOWN PT, R69, R60, 0x1, 0x1f ;  /* 0x08201f003c457f89 */ /* 0x000e6200000e0000 */
[----:B------:R-:W-:Y:S01]  /*b1a0*/  ISETP.GT.AND P2, PT, R105, 0x1e, PT ;  /* 0x0000001e6900780c */ /* 0x000fe20003f44270 */
[----:B------:R-:W-:Y:S01]  /*b1b0*/  FMUL.FTZ R109, R228, R109 ;  /* 0x0000006de46d7220 */ /* 0x000fe20000410000 */
[----:B------:R-:W-:Y:S01]  /*b1c0*/  FMUL.FTZ R227, R227, R136 ;  /* 0x00000088e3e37220 */ /* 0x000fe20000410000 */
[----:B------:R-:W2:Y:S01]  /*b1d0*/  SHFL.DOWN PT, R64, R61, 0x1, 0x1f ;  /* 0x08201f003d407f89 */ /* 0x000ea200000e0000 */
[----:B------:R-:W-:Y:S01]  /*b1e0*/  FMUL.FTZ R223, R223, R138 ;  /* 0x0000008adfdf7220 */ /* 0x000fe20000410000 */
[----:B------:R-:W-:Y:S01]  /*b1f0*/  FFMA.FTZ R109, R230, R131, R109 ;  /* 0x00000083e66d7223 */ /* 0x000fe2000001006d */
[----:B------:R-:W-:Y:S01]  /*b200*/  FFMA.FTZ R224, R224, R133, R227 ;  /* 0x00000085e0e07223 */ /* 0x000fe200000100e3 */
[----:B------:R-:W3:Y:S01]  /*b210*/  SHFL.DOWN PT, R137, R62, 0x1, 0x1f ;  /* 0x08201f003e897f89 */ /* 0x000ee200000e0000 */
[----:B------:R-:W-:Y:S01]  /*b220*/  FFMA.FTZ R135, R202, R135, R223 ;  /* 0x00000087ca877223 */ /* 0x000fe200000100df */
[----:B------:R-:W-:Y:S01]  /*b230*/  FMUL.FTZ R220, R220, R155 ;  /* 0x0000009bdcdc7220 */ /* 0x000fe20000410000 */
[----:B------:R-:W-:Y:S01]  /*b240*/  FMUL.FTZ R217, R217, R152 ;  /* 0x00000098d9d97220 */ /* 0x000fe20000410000 */
[----:B------:R-:W5:Y:S01]  /*b250*/  SHFL.DOWN PT, R68, R63, 0x1, 0x1f ;  /* 0x08201f003f447f89 */ /* 0x000f6200000e0000 */
[----:B------:R-:W-:Y:S01]  /*b260*/  FMUL.FTZ R153, R214, R153 ;  /* 0x00000099d6997220 */ /* 0x000fe20000410000 */
[----:B------:R-:W-:Y:S01]  /*b270*/  FFMA.FTZ R127, R127, R142, R220 ;  /* 0x0000008e7f7f7223 */ /* 0x000fe200000100dc */
[----:B------:R-:W-:Y:S01]  /*b280*/  FFMA.FTZ R151, R184, R151, R217 ;  /* 0x00000097b8977223 */ /* 0x000fe200000100d9 */
[----:B------:R-:W-:Y:S01]  /*b290*/  FMUL.FTZ R221, R221, R154 ;  /* 0x0000009adddd7220 */ /* 0x000fe20000410000 */
[----:B------:R-:W-:Y:S01]  /*b2a0*/  FFMA.FTZ R77, R186, R77, R153 ;  /* 0x0000004dba4d7223 */ /* 0x000fe20000010099 */
[----:B------:R-:W-:Y:S01]  /*b2b0*/  FMUL.FTZ R148, R219, R148 ;  /* 0x00000094db947220 */ /* 0x000fe20000410000 */
[----:B------:R-:W-:Y:S01]  /*b2c0*/  FMUL.FTZ R216, R216, R163 ;  /* 0x000000a3d8d87220 */ /* 0x000fe20000410000 */
[----:B------:R-:W-:Y:S01]  /*b2d0*/  FFMA.FTZ R126, R126, R65, R221 ;  /* 0x000000417e7e7223 */ /* 0x000fe200000100dd */
[----:B------:R-:W-:Y:S01]  /*b2e0*/  FMUL.FTZ R150, R213, R150 ;  /* 0x00000096d5967220 */ /* 0x000fe20000410000 */
[----:B------:R-:W-:Y:S01]  /*b2f0*/  FFMA.FTZ R140, R183, R140, R148 ;  /* 0x0000008cb78c7223 */ /* 0x000fe20000010094 */
[----:B------:R-:W-:Y:S01]  /*b300*/  FFMA.FTZ R146, R185, R146, R216 ;  /* 0x00000092b9927223 */ /* 0x000fe200000100d8 */
[----:B-1----:R-:W-:Y:S01]  /*b310*/  @!P2 FADD.FTZ R60, R60, R69 ;  /* 0x000000453c3ca221 */ /* 0x002fe20000010000 */
[----:B------:R-:W-:Y:S01]  /*b320*/  FFMA.FTZ R69, R87, R106, R224 ;  /* 0x0000006a57457223 */ /* 0x000fe200000100e0 */
[----:B------:R-:W-:Y:S01]  /*b330*/  FFMA.FTZ R65, R89, R200, R126 ;  /* 0x000000c859417223 */ /* 0x000fe2000001007e */
[----:B------:R-:W-:Y:S01]  /*b340*/  FFMA.FTZ R144, R187, R144, R150 ;  /* 0x00000090bb907223 */ /* 0x000fe20000010096 */
[----:B--2---:R-:W-:Y:S01]  /*b350*/  @!P2 FADD.FTZ R61, R61, R64 ;  /* 0x000000403d3da221 */ /* 0x004fe20000010000 */
[----:B------:R-:W-:Y:S01]  /*b360*/  FFMA.FTZ R64, R86, R79, R109 ;  /* 0x0000004f56407223 */ /* 0x000fe2000001006d */
[----:B------:R-:W1:Y:S01]  /*b370*/  SHFL.DOWN PT, R131, R60, 0x2, 0x1f ;  /* 0x08401f003c837f89 */ /* 0x000e6200000e0000 */
[----:B------:R-:W-:Y:S01]  /*b380*/  FADD.FTZ R84, R69, R84 ;  /* 0x0000005445547221 */ /* 0x000fe20000010000 */
[----:B---3--:R-:W-:Y:S01]  /*b390*/  @!P2 FADD.FTZ R62, R62, R137 ;  /* 0x000000893e3ea221 */ /* 0x008fe20000010000 */
[----:B------:R-:W-:Y:S01]  /*b3a0*/  FADD.FTZ R85, R64, R85 ;  /* 0x0000005540557221 */ /* 0x000fe20000010000 */
[----:B------:R-:W-:Y:S01]  /*b3b0*/  FFMA.FTZ R64, R88, R201, R135 ;  /* 0x000000c958407223 */ /* 0x000fe20000010087 */
[----:B------:R-:W-:Y:S01]  /*b3c0*/  FADD.FTZ R82, R65, R82 ;  /* 0x0000005241527221 */ /* 0x000fe20000010000 */
[----:B-----5:R-:W-:Y:S01]  /*b3d0*/  @!P2 FADD.FTZ R63, R63, R68 ;  /* 0x000000443f3fa221 */ /* 0x020fe20000010000 */
[----:B------:R-:W2:Y:S01]  /*b3e0*/  SHFL.DOWN PT, R79, R62, 0x2, 0x1f ;  /* 0x08401f003e4f7f89 */ /* 0x000ea200000e0000 */
[----:B------:R-:W-:Y:S01]  /*b3f0*/  ISETP.GT.AND P2, PT, R105, 0x1d, PT ;  /* 0x0000001d6900780c */ /* 0x000fe20003f44270 */
[----:B------:R-:W-:Y:S01]  /*b400*/  FADD.FTZ R83, R64, R83 ;  /* 0x0000005340537221 */ /* 0x000fe20000010000 */
[----:B------:R-:W-:Y:S01]  /*b410*/  FFMA.FTZ R64, R90, R199, R127 ;  /* 0x000000c75a407223 */ /* 0x000fe2000001007f */
[----:B------:R-:W3:Y:S01]  /*b420*/  SHFL.DOWN PT, R68, R61, 0x2, 0x1f ;  /* 0x08401f003d447f89 */ /* 0x000ee200000e0000 */
[----:B------:R-:W-:Y:S01]  /*b430*/  FFMA.FTZ R65, R91, R198, R140 ;  /* 0x000000c65b417223 */ /* 0x000fe2000001008c */
[----:B------:R-:W-:Y:S01]  /*b440*/  FMUL.FTZ R210, R210, R157 ;  /* 0x0000009dd2d27220 */ /* 0x000fe20000410000 */
[----:B------:R-:W-:Y:S01]  /*b450*/  FADD.FTZ R81, R64, R81 ;  /* 0x0000005140517221 */ /* 0x000fe20000010000 */
[----:B------:R-:W5:Y:S01]  /*b460*/  SHFL.DOWN PT, R78, R63, 0x2, 0x1f ;  /* 0x08401f003f4e7f89 */ /* 0x000f6200000e0000 */
[----:B------:R-:W-:Y:S01]  /*b470*/  FFMA.FTZ R64, R92, R197, R151 ;  /* 0x000000c55c407223 */ /* 0x000fe20000010097 */
[----:B------:R-:W-:Y:S01]  /*b480*/  FADD.FTZ R80, R65, R80 ;  /* 0x0000005041507221 */ /* 0x000fe20000010000 */
[----:B------:R-:W-:Y:S01]  /*b490*/  FFMA.FTZ R65, R93, R196, R146 ;  /* 0x000000c45d417223 */ /* 0x000fe20000010092 */
[----:B------:R-:W-:Y:S01]  /*b4a0*/  ISETP.GT.AND P3, PT, R105, 0xf, PT ;  /* 0x0000000f6900780c */ /* 0x000fe20003f64270 */
[----:B------:R-:W-:Y:S01]  /*b4b0*/  FADD.FTZ R59, R64, R59 ;  /* 0x0000003b403b7221 */ /* 0x000fe20000010000 */
[----:B------:R-:W-:Y:S01]  /*b4c0*/  FFMA.FTZ R64, R94, R195, R77 ;  /* 0x000000c35e407223 */ /* 0x000fe2000001004d */
[----:B------:R-:W-:Y:S01]  /*b4d0*/  FADD.FTZ R58, R65, R58 ;  /* 0x0000003a413a7221 */ /* 0x000fe20000010000 */
[----:B------:R-:W-:Y:S01]  /*b4e0*/  FFMA.FTZ R65, R95, R194, R144 ;  /* 0x000000c25f417223 */ /* 0x000fe20000010090 */
[----:B-1----:R-:W-:Y:S01]  /*b4f0*/  @!P2 FADD.FTZ R60, R60, R131 ;  /* 0x000000833c3ca221 */ /* 0x002fe20000010000 */
[----:B------:R-:W-:Y:S01]  /*b500*/  FFMA.FTZ R110, R189, R110, R210 ;  /* 0x0000006ebd6e7223 */ /* 0x000fe200000100d2 */
[----:B------:R-:W-:Y:S01]  /*b510*/  FMUL.FTZ R161, R122, R161 ;  /* 0x000000a17aa17220 */ /* 0x000fe20000410000 */
[----:B------:R-:W-:Y:S01]  /*b520*/  FADD.FTZ R56, R65, R56 ;  /* 0x0000003841387221 */ /* 0x000fe20000010000 */
[----:B------:R-:W-:Y:S01]  /*b530*/  FADD.FTZ R57, R64, R57 ;  /* 0x0000003940397221 */ /* 0x000fe20000010000 */
[----:B------:R-:W1:Y:S01]  /*b540*/  SHFL.DOWN PT, R69, R60, 0x4, 0x1f ;  /* 0x08801f003c457f89 */ /* 0x000e6200000e0000 */
[----:B------:R-:W-:Y:S01]  /*b550*/  FFMA.FTZ R65, R97, R74, R110 ;  /* 0x0000004a61417223 */ /* 0x000fe2000001006e */
[----:B--2---:R-:W-:Y:S01]  /*b560*/  @!P2 FADD.FTZ R62, R62, R79 ;  /* 0x0000004f3e3ea221 */ /* 0x004fe20000010000 */
[----:B------:R-:W-:Y:S01]  /*b570*/  FFMA.FTZ R147, R188, R147, R161 ;  /* 0x00000093bc937223 */ /* 0x000fe200000100a1 */
[----:B------:R-:W-:Y:S01]  /*b580*/  FMUL.FTZ R113, R208, R113 ;  /* 0x00000071d0717220 */ /* 0x000fe20000410000 */
[----:B------:R-:W-:Y:S01]  /*b590*/  FADD.FTZ R54, R65, R54 ;  /* 0x0000003641367221 */ /* 0x000fe20000010000 */
[----:B---3--:R-:W-:Y:S01]  /*b5a0*/  @!P2 FADD.FTZ R61, R61, R68 ;  /* 0x000000443d3da221 */ /* 0x008fe20000010000 */
[----:B------:R-:W2:Y:S01]  /*b5b0*/  SHFL.DOWN PT, R79, R62, 0x4, 0x1f ;  /* 0x08801f003e4f7f89 */ /* 0x000ea200000e0000 */
[----:B------:R-:W-:Y:S01]  /*b5c0*/  FFMA.FTZ R64, R96, R107, R147 ;  /* 0x0000006b60407223 */ /* 0x000fe20000010093 */
[----:B------:R-:W-:Y:S01]  /*b5d0*/  BSSY.RECONVERGENT B0, `(.L_x_681) ;  /* 0x000002e000007945 */ /* 0x000fe20003800200 */
[----:B-----5:R-:W-:Y:S01]  /*b5e0*/  @!P2 FADD.FTZ R63, R63, R78 ;  /* 0x0000004e3f3fa221 */ /* 0x020fe20000010000 */
[----:B------:R-:W3:Y:S01]  /*b5f0*/  SHFL.DOWN PT, R68, R61, 0x4, 0x1f ;  /* 0x08801f003d447f89 */ /* 0x000ee200000e0000 */
[----:B------:R-:W-:Y:S01]  /*b600*/  ISETP.GT.AND P2, PT, R105, 0x1b, PT ;  /* 0x0000001b6900780c */ /* 0x000fe20003f44270 */
[----:B------:R-:W-:Y:S01]  /*b610*/  FADD.FTZ R34, R141, R34 ;  /* 0x000000228d227221 */ /* 0x000fe20000010000 */
[----:B------:R-:W-:Y:S01]  /*b620*/  FADD.FTZ R35, R134, R35 ;  /* 0x0000002386237221 */ /* 0x000fe20000010000 */
[----:B------:R-:W5:Y:S01]  /*b630*/  SHFL.DOWN PT, R78, R63, 0x4, 0x1f ;  /* 0x08801f003f4e7f89 */ /* 0x000f6200000e0000 */
        /* <DEDUP_REMOVED lines=9> */
[----:B-1----:R-:W-:Y:S01]  /*b6d0*/  @!P2 FADD.FTZ R60, R60, R69 ;  /* 0x000000453c3ca221 */ /* 0x002fe20000010000 */
[----:B------:R-:W-:Y:S01]  /*b6e0*/  FADD.FTZ R45, R120, R45 ;  /* 0x0000002d782d7221 */ /* 0x000fe20000010000 */
[----:B------:R-:W-:Y:S01]  /*b6f0*/  FADD.FTZ R55, R64, R55 ;  /* 0x0000003740377221 */ /* 0x000fe20000010000 */
[----:B------:R-:W-:Y:S01]  /*b700*/  FADD.FTZ R46, R117, R46 ;  /* 0x0000002e752e7221 */ /* 0x000fe20000010000 */
[----:B------:R-:W-:Y:S01]  /*b710*/  FFMA.FTZ R113, R190, R149, R113 ;  /* 0x00000095be717223 */ /* 0x000fe20000010071 */
[----:B------:R-:W1:Y:S01]  /*b720*/  SHFL.DOWN PT, R69, R60, 0x8, 0x1f ;  /* 0x09001f003c457f89 */ /* 0x000e6200000e0000 */
[----:B--2---:R-:W-:Y:S01]  /*b730*/  @!P2 FADD.FTZ R62, R62, R79 ;  /* 0x0000004f3e3ea221 */ /* 0x004fe20000010000 */
[----:B---3--:R-:W-:-:S04]  /*b740*/  @!P2 FADD.FTZ R61, R61, R68 ;  /* 0x000000443d3da221 */ /* 0x008fc80000010000 */
[----:B------:R-:W2:Y:S01]  /*b750*/  SHFL.DOWN PT, R77, R62, 0x8, 0x1f ;  /* 0x09001f003e4d7f89 */ /* 0x000ea200000e0000 */
[----:B-----5:R-:W-:-:S03]  /*b760*/  @!P2 FADD.FTZ R63, R63, R78 ;  /* 0x0000004e3f3fa221 */ /* 0x020fc60000010000 */
[----:B------:R-:W3:Y:S01]  /*b770*/  SHFL.DOWN PT, R68, R61, 0x8, 0x1f ;  /* 0x09001f003d447f89 */ /* 0x000ee200000e0000 */
[----:B------:R-:W-:-:S03]  /*b780*/  ISETP.GT.AND P2, PT, R105, 0x17, PT ;  /* 0x000000176900780c */ /* 0x000fc60003f44270 */
[----:B------:R-:W5:Y:S10]  /*b790*/  SHFL.DOWN PT, R78, R63, 0x8, 0x1f ;  /* 0x09001f003f4e7f89 */ /* 0x000f7400000e0000 */
[----:B-1----:R-:W-:-:S05]  /*b7a0*/  @!P2 FADD.FTZ R60, R60, R69 ;  /* 0x000000453c3ca221 */ /* 0x002fca0000010000 */
[----:B------:R1:W0:Y:S01]  /*b7b0*/  SHFL.DOWN PT, R65, R60, 0x10, 0x1f ;  /* 0x0a001f003c417f89 */ /* 0x00022200000e0000 */
[----:B--2---:R-:W-:Y:S01]  /*b7c0*/  @!P2 FADD.FTZ R62, R62, R77 ;  /* 0x0000004d3e3ea221 */ /* 0x004fe20000010000 */
[----:B---3--:R-:W-:-:S04]  /*b7d0*/  @!P2 FADD.FTZ R61, R61, R68 ;  /* 0x000000443d3da221 */ /* 0x008fc80000010000 */
[----:B------:R1:W2:Y:S01]  /*b7e0*/  SHFL.DOWN PT, R69, R62, 0x10, 0x1f ;  /* 0x0a001f003e457f89 */ /* 0x0002a200000e0000 */
[----:B-----5:R-:W-:-:S03]  /*b7f0*/  @!P2 FADD.FTZ R63, R63, R78 ;  /* 0x0000004e3f3fa221 */ /* 0x020fc60000010000 */
[----:B------:R1:W3:Y:S04]  /*b800*/  SHFL.DOWN PT, R68, R61, 0x10, 0x1f ;  /* 0x0a001f003d447f89 */ /* 0x0002e800000e0000 */
[----:B------:R1:W0:Y:S01]  /*b810*/  SHFL.DOWN PT, R74, R63, 0x10, 0x1f ;  /* 0x0a001f003f4a7f89 */ /* 0x00022200000e0000 */
[----:B------:R-:W-:Y:S05]  /*b820*/  @P3 BRA `(.L_x_682) ;  /* 0x0000000000203947 */ /* 0x000fea0003800000 */
[----:B------:R-:W-:Y:S01]  /*b830*/  ISETP.NE.AND P2, PT, R105, RZ, PT ;  /* 0x000000ff6900720c */ /* 0x000fe20003f45270 */
[----:B01----:R-:W-:Y:S01]  /*b840*/  FADD.FTZ R60, R60, R65 ;  /* 0x000000413c3c7221 */ /* 0x003fe20000010000 */
[----:B---3--:R-:W-:Y:S01]  /*b850*/  FADD.FTZ R61, R61, R68 ;  /* 0x000000443d3d7221 */ /* 0x008fe20000010000 */
[----:B--2---:R-:W-:Y:S01]  /*b860*/  FADD.FTZ R62, R62, R69 ;  /* 0x000000453e3e7221 */ /* 0x004fe20000010000 */
[----:B------:R-:W-:-:S09]  /*b870*/  FADD.FTZ R63, R63, R74 ;  /* 0x0000004a3f3f7221 */ /* 0x000fd20000010000 */
[----:B------:R-:W-:-:S04]  /*b880*/  @!P2 SHF.R.U32.HI R64, RZ, 0x1, R182 ;  /* 0x00000001ff40a819 */ /* 0x000fc800000116b6 */
[----:B------:R-:W-:-:S05]  /*b890*/  @!P2 LOP3.LUT R64, R64, 0x1f0, RZ, 0xc0, !PT ;  /* 0x000001f04040a812 */ /* 0x000fca00078ec0ff */
[----:B------:R0:W-:Y:S02]  /*b8a0*/  @!P2 STS.128 [R64+UR28+0x8410], R60 ;  /* 0x0084103c4000a988 */ /* 0x0001e40008000c1c */
.L_x_682:
[----:B------:R-:W-:Y:S05]  /*b8b0*/  BSYNC.RECONVERGENT B0 ;  /* 0x0000000000007941 */ /* 0x000fea0003800200 */
.L_x_681:
[----:B------:R-:W-:Y:S01]  /*b8c0*/  FMUL.FTZ R116, R207, R116 ;  /* 0x00000074cf747220 */ /* 0x000fe20000410000 */
[----:B------:R-:W-:Y:S01]  /*b8d0*/  FMUL.FTZ R111, R114, R111 ;  /* 0x0000006f726f7220 */ /* 0x000fe20000410000 */
[----:B------:R-:W-:Y:S01]  /*b8e0*/  FMUL.FTZ R112, R115, R112 ;  /* 0x0000007073707220 */ /* 0x000fe20000410000 */
[----:B0-----:R-:W-:Y:S01]  /*b8f0*/  FFMA.FTZ R64, R98, R75, R113 ;  /* 0x0000004b62407223 */ /* 0x001fe20000010071 */
[----:B------:R-:W-:Y:S01]  /*b900*/  FFMA.FTZ R66, R191, R66, R116 ;  /* 0x00000042bf427223 */ /* 0x000fe20000010074 */
[----:B------:R-:W-:Y:S01]  /*b910*/  FFMA.FTZ R67, R192, R67, R111 ;  /* 0x00000043c0437223 */ /* 0x000fe2000001006f */
[----:B------:R-:W-:Y:S01]  /*b920*/  FFMA.FTZ R76, R193, R76, R112 ;  /* 0x0000004cc14c7223 */ /* 0x000fe20000010070 */
[----:B------:R-:W-:Y:S01]  /*b930*/  FADD.FTZ R53, R64, R53 ;  /* 0x0000003540357221 */ /* 0x000fe20000010000 */
[----:B--2---:R-:W-:Y:S01]  /*b940*/  FFMA.FTZ R69, R99, R72, R66 ;  /* 0x0000004863457223 */ /* 0x004fe20000010042 */
[----:B------:R-:W-:Y:S01]  /*b950*/  FFMA.FTZ R64, R100, R73, R67 ;  /* 0x0000004964407223 */ /* 0x000fe20000010043 */
[----:B------:R-:W-:Y:S01]  /*b960*/  FFMA.FTZ R65, R101, R222, R76 ;  /* 0x000000de65417223 */ /* 0x000fe2000001004c */
[----:B------:R-:W-:Y:S01]  /*b970*/  BAR.SYNC.DEFER_BLOCKING 0x0 ;  /* 0x0000000000007b1d */ /* 0x000fe20000010000 */
[----:B------:R-:W-:Y:S01]  /*b980*/  FADD.FTZ R47, R118, R47 ;  /* 0x0000002f762f7221 */ /* 0x000fe20000010000 */
[----:B------:R-:W-:Y:S01]  /*b990*/  FADD.FTZ R48, R71, R48 ;  /* 0x0000003047307221 */ /* 0x000fe20000010000 */
[----:B------:R-:W-:Y:S01]  /*b9a0*/  FADD.FTZ R52, R69, R52 ;  /* 0x0000003445347221 */ /* 0x000fe20000010000 */
[----:B------:R-:W-:Y:S01]  /*b9b0*/  FADD.FTZ R49, R70, R49 ;  /* 0x0000003146317221 */ /* 0x000fe20000010000 */
[----:B------:R-:W-:Y:S01]  /*b9c0*/  FADD.FTZ R51, R64, R51 ;  /* 0x0000003340337221 */ /* 0x000fe20000010000 */
[----:B------:R-:W-:Y:S01]  /*b9d0*/  BSSY.RECONVERGENT B0, `(.L_x_683) ;  /* 0x000001d000007945 */ /* 0x000fe20003800200 */
[----:B------:R-:W-:-:S03]  /*b9e0*/  FADD.FTZ R50, R65, R50 ;  /* 0x0000003241327221 */ /* 0x000fc60000010000 */
[----:B------:R-:W-:Y:S05]  /*b9f0*/  @P0 BRA `(.L_x_684) ;  /* 0x0000000000680947 */ /* 0x000fea0003800000 */
[----:B------:R-:W-:Y:S01]  /*ba00*/  UISETP.NE.AND UP0, UPT, UR15, UR46, UPT ;  /* 0x0000002e0f00728c */ /* 0x000fe2000bf05270 */
[----:B------:R-:W0:Y:S01]  /*ba10*/  LDS.128 R64, [UR28+0x8420] ;  /* 0x0084201cff407984 */ /* 0x000e220008000c00 */
[----:B------:R-:W-:-:S03]  /*ba20*/  ULEA UR36, UR8, UR28, 0x3 ;  /* 0x0000001c08247291 */ /* 0x000fc6000f8e18ff */
[----:B---3--:R-:W2:Y:S01]  /*ba30*/  LDS.128 R68, [UR28+0x8430] ;  /* 0x0084301cff447984 */ /* 0x008ea20008000c00 */
[----:B------:R-:W-:-:S03]  /*ba40*/  PLOP3.LUT P0, PT, PT, PT, UP0, 0x80, 0x8 ;  /* 0x000000000008781c */ /* 0x000fc60003f0f008 */
[----:B------:R-:W3:Y:S10]  /*ba50*/  LDS.128 R72, [UR28+0x8440] ;  /* 0x0084401cff487984 */ /* 0x000ef40008000c00 */
[----:B------:R-:W5:Y:S04]  /*ba60*/  @P0 LDS.64 R78, [UR36+0xc480] ;  /* 0x00c48024ff4e0984 */ /* 0x000f680008000a00 */
[----:B------:R-:W4:Y:S01]  /*ba70*/  @P0 LDS.64 R106, [UR36+0xbc80] ;  /* 0x00bc8024ff6a0984 */ /* 0x000f220008000a00 */
[----:B0-----:R-:W-:Y:S01]  /*ba80*/  FADD.FTZ R77, R66, R62 ;  /* 0x0000003e424d7221 */ /* 0x001fe20000010000 */
[----:B-1----:R-:W-:Y:S01]  /*ba90*/  FADD.FTZ R62, R67, R63 ;  /* 0x0000003f433e7221 */ /* 0x002fe20000010000 */
[----:B------:R-:W-:Y:S01]  /*baa0*/  FADD.FTZ R63, R64, R60 ;  /* 0x0000003c403f7221 */ /* 0x000fe20000010000 */
[----:B------:R-:W-:Y:S01]  /*bab0*/  FADD.FTZ R60, R65, R61 ;  /* 0x0000003d413c7221 */ /* 0x000fe20000010000 */
[----:B--2---:R-:W-:Y:S01]  /*bac0*/  FADD.FTZ R77, R77, R70 ;  /* 0x000000464d4d7221 */ /* 0x004fe20000010000 */
[----:B------:R-:W-:Y:S01]  /*bad0*/  FADD.FTZ R62, R62, R71 ;  /* 0x000000473e3e7221 */ /* 0x000fe20000010000 */
[----:B------:R-:W-:Y:S01]  /*bae0*/  FADD.FTZ R63, R63, R68 ;  /* 0x000000443f3f7221 */ /* 0x000fe20000010000 */
[----:B------:R-:W-:Y:S01]  /*baf0*/  FADD.FTZ R60, R60, R69 ;  /* 0x000000453c3c7221 */ /* 0x000fe20000010000 */
[----:B---3--:R-:W-:Y:S01]  /*bb00*/  FADD.FTZ R74, R77, R74 ;  /* 0x0000004a4d4a7221 */ /* 0x008fe20000010000 */
[----:B------:R-:W-:Y:S01]  /*bb10*/  FADD.FTZ R75, R62, R75 ;  /* 0x0000004b3e4b7221 */ /* 0x000fe20000010000 */
[----:B------:R-:W-:Y:S01]  /*bb20*/  FADD.FTZ R72, R63, R72 ;  /* 0x000000483f487221 */ /* 0x000fe20000010000 */
[----:B------:R-:W-:Y:S01]  /*bb30*/  FADD.FTZ R73, R60, R73 ;  /* 0x000000493c497221 */ /* 0x000fe20000010000 */
[----:B-----5:R-:W-:Y:S01]  /*bb40*/  @P0 FADD.FTZ R74, R74, R78 ;  /* 0x0000004e4a4a0221 */ /* 0x020fe20000010000 */
[----:B------:R-:W-:Y:S01]  /*bb50*/  @P0 FADD.FTZ R75, R75, R79 ;  /* 0x0000004f4b4b0221 */ /* 0x000fe20000010000 */
[----:B----4-:R-:W-:Y:S01]  /*bb60*/  @P0 FADD.FTZ R72, R72, R106 ;  /* 0x0000006a48480221 */ /* 0x010fe20000010000 */
[----:B------:R-:W-:-:S03]  /*bb70*/  @P0 FADD.FTZ R73, R73, R107 ;  /* 0x0000006b49490221 */ /* 0x000fc60000010000 */
[----:B------:R0:W-:Y:S04]  /*bb80*/  STS.64 [UR36+0xc480], R74 ;  /* 0x00c4804aff007988 */ /* 0x0001e80008000a24 */
[----:B------:R0:W-:Y:S02]  /*bb90*/  STS.64 [UR36+0xbc80], R72 ;  /* 0x00bc8048ff007988 */ /* 0x0001e40008000a24 */
.L_x_684:
[----:B------:R-:W-:Y:S05]  /*bba0*/  BSYNC.RECONVERGENT B0 ;  /* 0x0000000000007941 */ /* 0x000fea0003800200 */
.L_x_683:
[----:B------:R-:W-:-:S04]  /*bbb0*/  UIADD3 UR8, UPT, UPT, UR8, 0x1, URZ ;  /* 0x0000000108087890 */ /* 0x000fc8000fffe0ff */
[----:B------:R-:W-:-:S09]  /*bbc0*/  UISETP.GE.AND UP0, UPT, UR8, UR47, UPT ;  /* 0x0000002f0800728c */ /* 0x000fd2000bf06270 */
[----:B------:R-:W-:Y:S05]  /*bbd0*/  BRA.U !UP0, `(.L_x_685) ;  /* 0xffffff6908687547 */ /* 0x000fea000b83ffff */
.L_x_587:
[----:B------:R-:W2:Y:S01]  /*bbe0*/  LDL.LU R64, [R1+0x4] ;  /* 0x0000040001407983 */ /* 0x000ea20000300800 */
[----:B------:R-:W-:Y:S01]  /*bbf0*/  BAR.SYNC.DEFER_BLOCKING 0x0 ;  /* 0x0000000000007b1d */ /* 0x000fe20000010000 */
[----:B------:R-:W-:Y:S01]  /*bc00*/  ULEA UR12, UR15, 0xfffff800, 0xb ;  /* 0xfffff8000f0c7891 */ /* 0x000fe2000f8e58ff */
[----:B------:R-:W-:-:S06]  /*bc10*/  ISETP.NE.AND P0, PT, R182, RZ, PT ;  /* 0x000000ffb600720c */ /* 0x000fcc0003f05270 */
[----:B------:R-:W5:Y:S01]  /*bc20*/  S2UR UR29, SR_CTAID.X ;  /* 0x00000000001d79c3 */ /* 0x000f620000002500 */
[----:B------:R-:W5:Y:S01]  /*bc30*/  LDCU.64 UR24, c[0x0][0x4f8] ;  /* 0x00009f00ff1877ac */ /* 0x000f620008000a00 */
[----:B-1----:R-:W3:Y:S01]  /*bc40*/  LDL.LU R62, [R1] ;  /* 0x00000000013e7983 */ /* 0x002ee20000300800 */
[----:B------:R-:W1:Y:S03]  /*bc50*/  LDCU.64 UR26, c[0x0][0x500] ;  /* 0x0000a000ff1a77ac */ /* 0x000e660008000a00 */
[----:B------:R-:W4:Y:S01]  /*bc60*/  LDL.LU R60, [R1+0x8] ;  /* 0x00000800013c7983 */ /* 0x000f220000300800 */
[C---:B------:R-:W-:Y:S01]  /*bc70*/  LOP3.LUT R0, R182.reuse, 0x1f, RZ, 0xc0, !PT ;  /* 0x0000001fb6007812 */ /* 0x040fe200078ec0ff */
[----:B------:R-:W1:Y:S01]  /*bc80*/  S2UR UR8, SR_CTAID.Y ;  /* 0x00000000000879c3 */ /* 0x000e620000002600 */
[----:B------:R-:W-:Y:S01]  /*bc90*/  UIADD3 UR33, UPT, UPT, -UR12, UR33, URZ ;  /* 0x000000210c217290 */ /* 0x000fe2000fffe1ff */
[C---:B------:R-:W-:Y:S01]  /*bca0*/  LOP3.LUT R3, R182.reuse, 0x3e0, RZ, 0xc0, !PT ;  /* 0x000003e0b6037812 */ /* 0x040fe200078ec0ff */
[----:B------:R-:W-:Y:S01]  /*bcb0*/  USHF.R.S32.HI UR13, URZ, 0x1f, UR12 ;  /* 0x0000001fff0d7899 */ /* 0x000fe2000801140c */
[----:B------:R-:W-:Y:S01]  /*bcc0*/  SHF.L.U32 R7, R182, 0x4, RZ ;  /* 0x00000004b6077819 */ /* 0x000fe200000006ff */
[----:B------:R-:W0:Y:S01]  /*bcd0*/  LDCU.64 UR30, c[0x0][0x550] ;  /* 0x0000aa00ff1e77ac */ /* 0x000e220008000a00 */
[----:B------:R-:W-:-:S02]  /*bce0*/  LEA R10, R3, R0, 0x4 ;  /* 0x00000000030a7211 */ /* 0x000fc400078e20ff */
[----:B------:R-:W-:Y:S01]  /*bcf0*/  MOV R12, UR33 ;  /* 0x00000021000c7c02 */ /* 0x000fe20008000f00 */
[----:B------:R-:W-:Y:S01]  /*bd00*/  UIADD3 UR23, UP0, UPT, UR23, -0x4000, URZ ;  /* 0xffffc00017177890 */ /* 0x000fe2000ff1e0ff */
[----:B------:R0:W-:Y:S01]  /*bd10*/  STS [R102], R49 ;  /* 0x0000003166007388 */ /* 0x0001e20000000800 */
[----:B------:R-:W-:Y:S01]  /*bd20*/  LOP3.LUT R7, R0, 0x3e00, R7, 0xf8, !PT ;  /* 0x00003e0000077812 */ /* 0x000fe200078ef807 */
[----:B------:R-:W-:Y:S01]  /*bd30*/  UIADD3 UR16, UP1, UPT, UR16, -0x2000, URZ ;  /* 0xffffe00010107890 */ /* 0x000fe2000ff3e0ff */
[C---:B------:R-:W-:Y:S01]  /*bd40*/  IADD3 R61, PT, PT, R10.reuse, 0xc0, RZ ;  /* 0x000000c00a3d7810 */ /* 0x040fe20007ffe0ff */
[----:B------:R-:W-:Y:S01]  /*bd50*/  STS [R102+0x4], R48 ;  /* 0x0000043066007388 */ /* 0x000fe20000000800 */
[C---:B------:R-:W-:Y:S01]  /*bd60*/  IADD3 R63, PT, PT, R10.reuse, 0xe0, RZ ;  /* 0x000000e00a3f7810 */ /* 0x040fe20007ffe0ff */
[----:B-----5:R-:W-:Y:S01]  /*bd70*/  UIMAD.WIDE.U32 UR10, UR29, UR24, UR12 ;  /* 0x000000181d0a72a5 */ /* 0x020fe2000f8e000c */
[C---:B------:R-:W-:Y:S01]  /*bd80*/  IADD3 R65, PT, PT, R10.reuse, 0x100, RZ ;  /* 0x000001000a417810 */ /* 0x040fe20007ffe0ff */
[----:B------:R5:W-:Y:S01]  /*bd90*/  STS [R102+0x8], R47 ;  /* 0x0000082f66007388 */ /* 0x000be20000000800 */
[C---:B------:R-:W-:Y:S01]  /*bda0*/  IADD3 R67, PT, PT, R10.reuse, 0x120, RZ ;  /* 0x000001200a437810 */ /* 0x040fe20007ffe0ff */
[----:B------:R-:W-:Y:S01]  /*bdb0*/  UIMAD UR11, UR29, UR25, UR11 ;  /* 0x000000191d0b72a4 */ /* 0x000fe2000f8e020b */
[C---:B0-----:R-:W-:Y:S01]  /*bdc0*/  IADD3 R49, PT, PT, R10.reuse, 0xa0, RZ ;  /* 0x000000a00a317810 */ /* 0x041fe20007ffe0ff */
[----:B------:R-:W-:Y:S01]  /*bdd0*/  STS [R102+0xc], R46 ;  /* 0x00000c2e66007388 */ /* 0x000fe20000000800 */
[C---:B------:R-:W-:Y:S01]  /*bde0*/  IADD3 R69, PT, PT, R10.reuse, 0x140, RZ ;  /* 0x000001400a457810 */ /* 0x040fe20007ffe0ff */
[----:B-1----:R-:W-:Y:S01]  /*bdf0*/  UIMAD UR24, UR8, UR27, URZ ;  /* 0x0000001b081872a4 */ /* 0x002fe2000f8e02ff */
[C---:B------:R-:W-:Y:S01]  /*be00*/  IADD3 R71, PT, PT, R10.reuse, 0x160, RZ ;  /* 0x000001600a477810 */ /* 0x040fe20007ffe0ff */
[----:B------:R0:W-:Y:S01]  /*be10*/  STS [R102+0x10], R45 ;  /* 0x0000102d66007388 */ /* 0x0001e20000000800 */
[----:B------:R-:W-:Y:S01]  /*be20*/  UIMAD.WIDE.U32 UR10, UR8, UR26, UR10 ;  /* 0x0000001a080a72a5 */ /* 0x000fe2000f8e000a */
[----:B-----5:R-:W-:Y:S01]  /*be30*/  IADD3 R47, PT, PT, R10, 0x80, RZ ;  /* 0x000000800a2f7810 */ /* 0x020fe20007ffe0ff */
[----:B------:R-:W1:Y:S01]  /*be40*/  LDCU.64 UR26, c[0x0][0x560] ;  /* 0x0000ac00ff1a77ac */ /* 0x000e620008000a00 */
[----:B------:R-:W-:Y:S01]  /*be50*/  STS [R102+0x14], R44 ;  /* 0x0000142c66007388 */ /* 0x000fe20000000800 */
[----:B------:R-:W-:-:S02]  /*be60*/  MOV R8, UR24 ;  /* 0x0000001800087c02 */ /* 0x000fc40008000f00 */
[----:B------:R-:W-:Y:S01]  /*be70*/  IADD3 R5, P5, PT, R7, UR10, RZ ;  /* 0x0000000a07057c10 */ /* 0x000fe2000ffbe0ff */
[----:B------:R5:W-:Y:S01]  /*be80*/  STS [R102+0x18], R43 ;  /* 0x0000182b66007388 */ /* 0x000be20000000800 */
[C---:B------:R-:W-:Y:S01]  /*be90*/  IADD3 R73, PT, PT, R10.reuse, 0x180, RZ ;  /* 0x000001800a497810 */ /* 0x040fe20007ffe0ff */
[----:B------:R-:W1:Y:S01]  /*bea0*/  LDCU.64 UR24, c[0x0][0x520] ;  /* 0x0000a400ff1877ac */ /* 0x000e620008000a00 */
[----:B0-----:R-:W-:Y:S01]  /*beb0*/  IADD3 R45, PT, PT, R10, 0x60, RZ ;  /* 0x000000600a2d7810 */ /* 0x001fe20007ffe0ff */
[----:B------:R-:W-:Y:S01]  /*bec0*/  STS [R102+0x1c], R42 ;  /* 0x00001c2a66007388 */ /* 0x000fe20000000800 */
[----:B------:R-:W-:Y:S01]  /*bed0*/  IADD3.X R8, PT, PT, R8, UR11, RZ, P5, !PT ;  /* 0x0000000b08087c10 */ /* 0x000fe2000affe4ff */
[----:B------:R-:W0:Y:S01]  /*bee0*/  LDCU.64 UR10, c[0x0][0x518] ;  /* 0x0000a300ff0a77ac */ /* 0x000e220008000a00 */
[C---:B------:R-:W-:Y:S01]  /*bef0*/  LEA R4, P5, R5.reuse, UR30, 0x2 ;  /* 0x0000001e05047c11 */ /* 0x040fe2000f8a10ff */
[----:B------:R1:W-:Y:S01]  /*bf00*/  STS [R102+0x20], R41 ;  /* 0x0000202966007388 */ /* 0x0003e20000000800 */
[C---:B------:R-:W-:Y:S01]  /*bf10*/  IADD3 R75, PT, PT, R10.reuse, 0x1a0, RZ ;  /* 0x000001a00a4b7810 */ /* 0x040fe20007ffe0ff */
[----:B------:R-:W-:Y:S01]  /*bf20*/  UIADD3.X UR22, UPT, UPT, UR22, -0x1, URZ, UP0, !UPT ;  /* 0xffffffff16167890 */ /* 0x000fe200087fe4ff */
[C---:B-----5:R-:W-:Y:S01]  /*bf30*/  IADD3 R43, PT, PT, R10.reuse, 0x40, RZ ;  /* 0x000000400a2b7810 */ /* 0x060fe20007ffe0ff */
[----:B------:R-:W-:Y:S01]  /*bf40*/  STS [R102+0x24], R40 ;  /* 0x0000242866007388 */ /* 0x000fe20000000800 */
[----:B------:R-:W-:Y:S01]  /*bf50*/  LEA.HI.X R5, R5, UR31, R8, 0x2, P5 ;  /* 0x0000001f05057c11 */ /* 0x000fe2000a8f1408 */
[----:B------:R-:W-:Y:S01]  /*bf60*/  UISETP.GT.AND UP0, UPT, UR15, 0x1, UPT ;  /* 0x000000010f00788c */ /* 0x000fe2000bf04270 */
[C---:B------:R-:W-:Y:S01]  /*bf70*/  IADD3 R77, PT, PT, R10.reuse, 0x1c0, RZ ;  /* 0x000001c00a4d7810 */ /* 0x040fe20007ffe0ff */
[----:B------:R-:W-:Y:S01]  /*bf80*/  STS [R102+0x28], R39 ;  /* 0x0000282766007388 */ /* 0x000fe20000000800 */
[C---:B------:R-:W-:Y:S01]  /*bf90*/  IADD3 R79, PT, PT, R10.reuse, 0x1e0, RZ ;  /* 0x000001e00a4f7810 */ /* 0x040fe20007ffe0ff */
[----:B------:R-:W-:Y:S01]  /*bfa0*/  UIADD3 UR18, UP2, UPT, UR18, -0x2000, URZ ;  /* 0xffffe00012127890 */ /* 0x000fe2000ff5e0ff */
[----:B-1----:R-:W-:Y:S01]  /*bfb0*/  IADD3 R41, PT, PT, R10, 0x20, RZ ;  /* 0x000000200a297810 */ /* 0x002fe20007ffe0ff */
[----:B------:R-:W-:Y:S01]  /*bfc0*/  STS [R102+0x2c], R38 ;  /* 0x00002c2666007388 */ /* 0x000fe20000000800 */
[----:B------:R-:W-:-:S02]  /*bfd0*/  UIADD3 UR20, UP3, UPT, UR20, -0x2000, URZ ;  /* 0xffffe00014147890 */ /* 0x000fc4000ff7e0ff */
[----:B------:R-:W-:Y:S01]  /*bfe0*/  UIADD3.X UR17, UPT, UPT, UR17, -0x1, URZ, UP1, !UPT ;  /* 0xffffffff11117890 */ /* 0x000fe20008ffe4ff */
[----:B------:R-:W-:Y:S01]  /*bff0*/  STS [R102+0x30], R37 ;  /* 0x0000302566007388 */ /* 0x000fe20000000800 */
[----:B0-----:R-:W-:Y:S02]  /*c000*/  UIMAD.WIDE.U32 UR12, UR29, UR10, UR12 ;  /* 0x0000000a1d0c72a5 */ /* 0x001fe4000f8e000c */
[----:B------:R-:W-:Y:S01]  /*c010*/  UIADD3.X UR19, UPT, UPT, UR19, -0x1, URZ, UP2, !UPT ;  /* 0xffffffff13137890 */ /* 0x000fe200097fe4ff */
[----:B------:R-:W-:Y:S01]  /*c020*/  STS [R102+0x34], R36 ;  /* 0x0000342466007388 */ /* 0x000fe20000000800 */
[----:B------:R-:W-:Y:S02]  /*c030*/  UIMAD UR11, UR29, UR11, UR13 ;  /* 0x0000000b1d0b72a4 */ /* 0x000fe4000f8e020d */
[----:B------:R-:W-:Y:S01]  /*c040*/  UIADD3.X UR21, UPT, UPT, UR21, -0x1, URZ, UP3, !UPT ;  /* 0xffffffff15157890 */ /* 0x000fe20009ffe4ff */
[----:B------:R-:W-:Y:S01]  /*c050*/  STS [R102+0x38], R35 ;  /* 0x0000382366007388 */ /* 0x000fe20000000800 */
[----:B------:R-:W-:-:S02]  /*c060*/  UMOV UR10, UR12 ;  /* 0x0000000c000a7c82 */ /* 0x000fc40008000000 */
[----:B------:R-:W-:Y:S01]  /*c070*/  UIMAD.WIDE.U32 UR10, UR8, UR24, UR10 ;  /* 0x00000018080a72a5 */ /* 0x000fe2000f8e000a */
[----:B------:R-:W-:Y:S01]  /*c080*/  STS [R102+0x3c], R34 ;  /* 0x00003c2266007388 */ /* 0x000fe20000000800 */
[----:B------:R-:W-:-:S03]  /*c090*/  NOP ;  /* 0x0000000000007918 */ /* 0x000fc60000000000 */
[----:B------:R-:W-:Y:S01]  /*c0a0*/  LDS R13, [R250+0x100] ;  /* 0x00010000fa0d7984 */ /* 0x000fe20000000800 */
[----:B------:R-:W-:-:S03]  /*c0b0*/  UIMAD UR11, UR8, UR25, UR11 ;  /* 0x00000019080b72a4 */ /* 0x000fc6000f8e020b */
        /* <DEDUP_REMOVED lines=13> */
[----:B--2---:R-:W-:Y:S04]  /*c190*/  LDS R9, [R64] ;  /* 0x0000000040097984 */ /* 0x004fe80000000800 */
[----:B---3--:R-:W-:Y:S04]  /*c1a0*/  LDS R11, [R62+0x80] ;  /* 0x000080003e0b7984 */ /* 0x008fe80000000800 */
        /* <DEDUP_REMOVED lines=39> */
[----:B----4-:R-:W-:-:S03]  /*c420*/  FADD.FTZ R50, R50, R60 ;  /* 0x0000003c32327221 */ /* 0x010fc60000010000 */
[----:B------:R2:W-:Y:S01]  /*c430*/  STS [R102+0xc], R53 ;  /* 0x00000c3566007388 */ /* 0x0005e20000000800 */
[----:B0-----:R-:W-:-:S03]  /*c440*/  FADD.FTZ R51, R50, R51 ;  /* 0x0000003332337221 */ /* 0x001fc60000010000 */
[----:B------:R0:W-:Y:S01]  /*c450*/  STS [R102+0x10], R54 ;  /* 0x0000103666007388 */ /* 0x0001e20000000800 */
[----:B-1----:R-:W-:-:S03]  /*c460*/  FADD.FTZ R52, R51, R52 ;  /* 0x0000003433347221 */ /* 0x002fc60000010000 */
[----:B------:R1:W-:Y:S01]  /*c470*/  STS [R102+0x14], R55 ;  /* 0x0000143766007388 */ /* 0x0003e20000000800 */
[----:B--2---:R-:W-:-:S03]  /*c480*/  FADD.FTZ R53, R52, R53 ;  /* 0x0000003534357221 */ /* 0x004fc60000010000 */
        /* <DEDUP_REMOVED lines=18> */
[----:B------:R-:W-:Y:S01]  /*c5b0*/  STS [R102+0x3c], R85 ;  /* 0x00003c5566007388 */ /* 0x000fe20000000800 */
[----:B------:R-:W-:-:S03]  /*c5c0*/  NOP ;  /* 0x0000000000007918 */ /* 0x000fc60000000000 */
[----:B------:R-:W-:Y:S01]  /*c5d0*/  LDS R9, [R64] ;  /* 0x0000000040097984 */ /* 0x000fe20000000800 */
[----:B0-----:R-:W-:-:S03]  /*c5e0*/  FADD.FTZ R83, R82, R83 ;  /* 0x0000005352537221 */ /* 0x001fc60000010000 */
[----:B------:R-:W-:Y:S01]  /*c5f0*/  LDS R11, [R62+0x80] ;  /* 0x000080003e0b7984 */ /* 0x000fe20000000800 */
[----:B-1----:R-:W-:-:S03]  /*c600*/  FADD.FTZ R84, R83, R84 ;  /* 0x0000005453547221 */ /* 0x002fc60000010000 */
        /* <DEDUP_REMOVED lines=16> */
[----:B------:R-:W-:Y:S01]  /*c710*/  IADD3 R5, P0, PT, R7, UR10, RZ ;  /* 0x0000000a07057c10 */ /* 0x000fe2000ff1e0ff */
[----:B------:R-:W-:-:S03]  /*c720*/  UIADD3 UR10, UPT, UPT, UR15, -0x1, URZ ;  /* 0xffffffff0f0a7890 */ /* 0x000fc6000fffe0ff */
[----:B------:R-:W-:Y:S02]  /*c730*/  IADD3.X R8, PT, PT, RZ, UR11, RZ, P0, !PT ;  /* 0x0000000bff087c10 */ /* 0x000fe400087fe4ff */
[C---:B------:R-:W-:Y:S02]  /*c740*/  LEA R4, P3, R5.reuse, UR26, 0x2 ;  /* 0x0000001a05047c11 */ /* 0x040fe4000f8610ff */
[----:B------:R-:W-:Y:S02]  /*c750*/  UMOV UR15, UR10 ;  /* 0x0000000a000f7c82 */ /* 0x000fe40008000000 */
[----:B------:R-:W-:Y:S01]  /*c760*/  LEA.HI.X R5, R5, UR27, R8, 0x2, P3 ;  /* 0x0000001b05057c11 */ /* 0x000fe200098f1408 */
[----:B------:R-:W0:Y:S02]  /*c770*/  LDS R6, [UR28+0x2100] ;  /* 0x0021001cff067984 */ /* 0x000e240008000800 */
[-C--:B0-----:R-:W-:Y:S02]  /*c780*/  ISETP.GE.AND P2, PT, R7, R6.reuse, PT ;  /* 0x000000060700720c */ /* 0x081fe40003f46270 */
[----:B------:R-:W-:-:S02]  /*c790*/  ISETP.GE.AND P1, PT, R41, R6, PT ;  /* 0x000000062900720c */ /* 0x000fc40003f26270 */
[-C--:B------:R-:W-:Y:S02]  /*c7a0*/  ISETP.GE.AND P0, PT, R43, R6.reuse, PT ;  /* 0x000000062b00720c */ /* 0x080fe40003f06270 */
[-C--:B------:R-:W-:Y:S02]  /*c7b0*/  ISETP.GE.AND P4, PT, R45, R6.reuse, PT ;  /* 0x000000062d00720c */ /* 0x080fe40003f86270 */
[-C--:B------:R-:W-:Y:S02]  /*c7c0*/  ISETP.GE.AND P6, PT, R47, R6.reuse, PT ;  /* 0x000000062f00720c */ /* 0x080fe40003fc6270 */
[-C--:B------:R-:W-:Y:S02]  /*c7d0*/  ISETP.GE.AND P5, PT, R49, R6.reuse, PT ;  /* 0x000000063100720c */ /* 0x080fe40003fa6270 */
        /* <DEDUP_REMOVED lines=24> */
[----:B------:R-:W-:Y:S04]  /*c960*/  @!P2 STG.E desc[UR34][R4.64+0x700], R23 ;  /* 0x000700170400a986 */ /* 0x000fe8000c101922 */
[----:B------:R0:W-:Y:S02]  /*c970*/  @!P1 STG.E desc[UR34][R4.64+0x780], R103 ;  /* 0x0007806704009986 */ /* 0x0001e4000c101922 */
[----:B0-----:R-:W-:-:S05]  /*c980*/  FADD.FTZ R4, R84, R85 ;  /* 0x0000005554047221 */ /* 0x001fca0000010000 */
[----:B------:R0:W-:Y:S01]  /*c990*/  STL [R1+0x8], R4 ;  /* 0x0000080401007387 */ /* 0x0001e20000100800 */
[----:B------:R-:W-:Y:S05]  /*c9a0*/  BRA.U UP0, `(.L_x_686) ;  /* 0xffffff3d00d07547 */ /* 0x000fea000b83ffff */
.L_x_586:
[----:B------:R-:W1:Y:S01]  /*c9b0*/  LDCU.64 UR6, c[0x0][0x548] ;  /* 0x0000a900ff0677ac */ /* 0x000e620008000a00 */
[----:B------:R-:W2:Y:S01]  /*c9c0*/  S2R R11, SR_TID.X ;  /* 0x00000000000b7919 */ /* 0x000ea20000002100 */
[----:B------:R-:W3:Y:S01]  /*c9d0*/  LDCU UR24, c[0x0][0x38c] ;  /* 0x00007180ff1877ac */ /* 0x000ee20008000800 */
[----:B------:R-:W4:Y:S01]  /*c9e0*/  LDCU.64 UR10, c[0x0][0x568] ;  /* 0x0000ad00ff0a77ac */ /* 0x000f220008000a00 */
[----:B-1----:R-:W-:-:S04]  /*c9f0*/  UISETP.NE.U32.AND UP0, UPT, UR6, URZ, UPT ;  /* 0x000000ff0600728c */ /* 0x002fc8000bf05070 */
[----:B------:R-:W-:-:S09]  /*ca00*/  UISETP.NE.AND.EX UP0, UPT, UR7, URZ, UPT, UP0 ;  /* 0x000000ff0700728c */ /* 0x000fd2000bf05300 */
[----:B---34-:R-:W-:Y:S05]  /*ca10*/  BRA.U !UP0, `(.L_x_687) ;  /* 0x00000001089c7547 */ /* 0x018fea000b800000 */
[----:B0-----:R-:W3:Y:S01]  /*ca20*/  LDL.LU R4, [R1+0xc] ;  /* 0x00000c0001047983 */ /* 0x001ee20000300800 */
[----:B------:R-:W-:Y:S01]  /*ca30*/  BSSY.RECONVERGENT B0, `(.L_x_687) ;  /* 0x0000025000007945 */ /* 0x000fe20003800200 */
[----:B------:R-:W0:Y:S02]  /*ca40*/  S2R R6, SR_TID.X ;  /* 0x0000000000067919 */ /* 0x000e240000002100 */
[----:B---3--:R-:W1:Y:S02]  /*ca50*/  SHFL.DOWN P0, R0, R4, 0x1, 0x1f ;  /* 0x08201f0004007f89 */ /* 0x008e640000000000 */
[----:B-1----:R-:W-:Y:S02]  /*ca60*/  @P0 FADD R0, R0, R4 ;  /* 0x0000000400000221 */ /* 0x002fe40000000000 */
[----:B------:R-:W1:Y:S03]  /*ca70*/  S2R R4, SR_LANEID ;  /* 0x0000000000047919 */ /* 0x000e660000000000 */
[----:B------:R-:W3:Y:S02]  /*ca80*/  SHFL.DOWN P0, R3, R0, 0x2, 0x1f ;  /* 0x08401f0000037f89 */ /* 0x000ee40000000000 */
[----:B---3--:R-:W-:Y:S01]  /*ca90*/  @P0 FADD R3, R0, R3 ;  /* 0x0000000300030221 */ /* 0x008fe20000000000 */
[----:B-1----:R-:W-:-:S04]  /*caa0*/  ISETP.NE.AND P1, PT, R4, RZ, PT ;  /* 0x000000ff0400720c */ /* 0x002fc80003f25270 */
[----:B------:R-:W1:Y:S09]  /*cab0*/  SHFL.DOWN P0, R2, R3, 0x4, 0x1f ;  /* 0x08801f0003027f89 */ /* 0x000e720000000000 */
[----:B------:R-:W3:Y:S01]  /*cac0*/  @!P1 S2R R8, SR_CgaCtaId ;  /* 0x0000000000089919 */ /* 0x000ee20000008800 */
[----:B------:R-:W-:-:S02]  /*cad0*/  @!P1 MOV R7, 0x400 ;  /* 0x0000040000079802 */ /* 0x000fc40000000f00 */
[----:B0-----:R-:W-:-:S04]  /*cae0*/  @!P1 SHF.R.U32.HI R0, RZ, 0x3, R6 ;  /* 0x00000003ff009819 */ /* 0x001fc80000011606 */
[----:B------:R-:W-:Y:S01]  /*caf0*/  @!P1 LOP3.LUT R0, R0, 0x7c, RZ, 0xc0, !PT ;  /* 0x0000007c00009812 */ /* 0x000fe200078ec0ff */
[----:B-1----:R-:W-:-:S05]  /*cb00*/  @P0 FADD R2, R3, R2 ;  /* 0x0000000203020221 */ /* 0x002fca0000000000 */
[----:B------:R-:W0:Y:S01]  /*cb10*/  SHFL.DOWN P0, R5, R2, 0x8, 0x1f ;  /* 0x09001f0002057f89 */ /* 0x000e220000000000 */
[----:B---3--:R-:W-:-:S04]  /*cb20*/  @!P1 LEA R7, R8, R7, 0x18 ;  /* 0x0000000708079211 */ /* 0x008fc800078ec0ff */
[----:B------:R-:W-:Y:S01]  /*cb30*/  @!P1 IADD3 R3, PT, PT, R7, R0, RZ ;  /* 0x0000000007039210 */ /* 0x000fe20007ffe0ff */
        /* <DEDUP_REMOVED lines=10> */
[----:B0-----:R-:W0:Y:S04]  /*cbe0*/  LDS.64 R2, [UR4+0x8408] ;  /* 0x00840804ff027984 */ /* 0x001e280008000a00 */
[----:B------:R-:W1:Y:S01]  /*cbf0*/  LDS R5, [UR4+0x8410] ;  /* 0x00841004ff057984 */ /* 0x000e620008000800 */
[----:B------:R-:W-:-:S04]  /*cc00*/  ULEA UR4, UP0, UR8, UR6, 0x2 ;  /* 0x0000000608047291 */ /* 0x000fc8000f8010ff */
[----:B------:R-:W-:Y:S01]  /*cc10*/  ULEA.HI.X UR5, UR8, UR7, URZ, 0x2, UP0 ;  /* 0x0000000708057291 */ /* 0x000fe200080f14ff */
[----:B0-----:R-:W-:-:S04]  /*cc20*/  FADD.FTZ R2, R4, R2 ;  /* 0x0000000204027221 */ /* 0x001fc80000010000 */
[----:B------:R-:W-:Y:S01]  /*cc30*/  FADD.FTZ R0, R3, R2 ;  /* 0x0000000203007221 */ /* 0x000fe20000010000 */
[----:B------:R-:W-:Y:S02]  /*cc40*/  MOV R2, UR4 ;  /* 0x0000000400027c02 */ /* 0x000fe40008000f00 */
[----:B------:R-:W-:Y:S01]  /*cc50*/  MOV R3, UR5 ;  /* 0x0000000500037c02 */ /* 0x000fe20008000f00 */
[----:B-1----:R-:W-:-:S05]  /*cc60*/  FADD.FTZ R5, R0, R5 ;  /* 0x0000000500057221 */ /* 0x002fca0000010000 */
[----:B------:R1:W-:Y:S02]  /*cc70*/  REDG.E.ADD.F32.FTZ.RN.STRONG.GPU desc[UR34][R2.64], R5 ;  /* 0x00000005020079a6 */ /* 0x0003e4000c12f322 */
.L_x_688:
[----:B------:R-:W-:Y:S05]  /*cc80*/  BSYNC.RECONVERGENT B0 ;  /* 0x0000000000007941 */ /* 0x000fea0003800200 */
.L_x_687:
[----:B------:R-:W-:Y:S01]  /*cc90*/  UISETP.NE.U32.AND UP0, UPT, UR10, URZ, UPT ;  /* 0x000000ff0a00728c */ /* 0x000fe2000bf05070 */
[----:B--2---:R-:W-:-:S03]  /*cca0*/  ISETP.GE.AND P0, PT, R11, UR24, PT ;  /* 0x000000180b007c0c */ /* 0x004fc6000bf06270 */
[----:B------:R-:W-:-:S09]  /*ccb0*/  UISETP.NE.AND.EX UP0, UPT, UR11, URZ, UPT, UP0 ;  /* 0x000000ff0b00728c */ /* 0x000fd2000bf05300 */
[----:B------:R-:W-:Y:S05]  /*ccc0*/  BRA.U !UP0, `(.L_x_689) ;  /* 0x0000000108a07547 */ /* 0x000fea000b800000 */
[----:B-1----:R-:W2:Y:S01]  /*ccd0*/  LDL.LU R2, [R1+0x8] ;  /* 0x0000080001027983 */ /* 0x002ea20000300800 */
[----:B------:R-:W-:Y:S01]  /*cce0*/  BSSY.RECONVERGENT B0, `(.L_x_689) ;  /* 0x0000026000007945 */ /* 0x000fe20003800200 */
[----:B0-----:R-:W0:Y:S01]  /*ccf0*/  S2R R4, SR_LANEID ;  /* 0x0000000000047919 */ /* 0x001e220000000000 */
[----:B------:R-:W1:Y:S01]  /*cd00*/  S2R R6, SR_TID.X ;  /* 0x0000000000067919 */ /* 0x000e620000002100 */
[----:B------:R-:W-:Y:S01]  /*cd10*/  BAR.SYNC.DEFER_BLOCKING 0x0 ;  /* 0x0000000000007b1d */ /* 0x000fe20000010000 */
[----:B0-----:R-:W-:-:S13]  /*cd20*/  ISETP.NE.AND P2, PT, R4, RZ, PT ;  /* 0x000000ff0400720c */ /* 0x001fda0003f45270 */
[----:B------:R-:W0:Y:S01]  /*cd30*/  @!P2 S2R R8, SR_CgaCtaId ;  /* 0x000000000008a919 */ /* 0x000e220000008800 */
[----:B------:R-:W-:-:S04]  /*cd40*/  @!P2 MOV R7, 0x400 ;  /* 0x000004000007a802 */ /* 0x000fc80000000f00 */
[----:B0-----:R-:W-:Y:S01]  /*cd50*/  @!P2 LEA R7, R8, R7, 0x18 ;  /* 0x000000070807a211 */ /* 0x001fe200078ec0ff */
[----:B--2---:R-:W0:Y:S02]  /*cd60*/  SHFL.DOWN P1, R0, R2, 0x1, 0x1f ;  /* 0x08201f0002007f89 */ /* 0x004e240000020000 */
[----:B0-----:R-:W-:-:S05]  /*cd70*/  @P1 FADD R0, R0, R2 ;  /* 0x0000000200001221 */ /* 0x001fca0000000000 */
[----:B------:R-:W0:Y:S02]  /*cd80*/  SHFL.DOWN P1, R3, R0, 0x2, 0x1f ;  /* 0x08401f0000037f89 */ /* 0x000e240000020000 */
[----:B0-----:R-:W-:Y:S01]  /*cd90*/  @P1 FADD R3, R0, R3 ;  /* 0x0000000300031221 */ /* 0x001fe20000000000 */
[----:B-1----:R-:W-:-:S04]  /*cda0*/  @!P2 SHF.R.U32.HI R0, RZ, 0x3, R6 ;  /* 0x00000003ff00a819 */ /* 0x002fc80000011606 */
[----:B------:R-:W0:Y:S01]  /*cdb0*/  SHFL.DOWN P1, R2, R3, 0x4, 0x1f ;  /* 0x08801f0003027f89 */ /* 0x000e220000020000 */
[----:B------:R-:W-:-:S04]  /*cdc0*/  @!P2 LOP3.LUT R0, R0, 0x7c, RZ, 0xc0, !PT ;  /* 0x0000007c0000a812 */ /* 0x000fc800078ec0ff */
[----:B------:R-:W-:Y:S01]  /*cdd0*/  @!P2 IADD3 R7, PT, PT, R7, R0, RZ ;  /* 0x000000000707a210 */ /* 0x000fe20007ffe0ff */
[----:B0-----:R-:W-:-:S05]  /*cde0*/  @P1 FADD R2, R3, R2 ;  /* 0x0000000203021221 */ /* 0x001fca0000000000 */
        /* <DEDUP_REMOVED lines=21> */
.L_x_690:
[----:B------:R-:W-:Y:S05]  /*cf40*/  BSYNC.RECONVERGENT B0 ;  /* 0x0000000000007941 */ /* 0x000fea0003800200 */
.L_x_689:
[----:B------:R-:W-:Y:S05]  /*cf50*/  @P0 EXIT ;  /* 0x000000000000094d */ /* 0x000fea0003800000 */
[----:B------:R-:W2:Y:S01]  /*cf60*/  S2UR UR14, SR_CgaCtaId ;  /* 0x00000000000e79c3 */ /* 0x000ea20000008800 */
[----:B------:R-:W3:Y:S01]  /*cf70*/  LDCU.64 UR10, c[0x0][0x4a8] ;  /* 0x00009500ff0a77ac */ /* 0x000ee20008000a00 */
[----:B------:R-:W-:Y:S01]  /*cf80*/  BSSY.RECONVERGENT B0, `(.L_x_691) ;  /* 0x000002b000007945 */ /* 0x000fe20003800200 */
[----:B------:R-:W4:Y:S01]  /*cf90*/  LDCU.64 UR12, c[0x0][0x4c8] ;  /* 0x00009900ff0c77ac */ /* 0x000f220008000a00 */
[----:B------:R-:W0:Y:S01]  /*cfa0*/  LDCU UR15, c[0x0][0x360] ;  /* 0x00006c00ff0f77ac */ /* 0x000e220008000800 */
[----:B------:R-:W0:Y:S01]  /*cfb0*/  LDCU.64 UR16, c[0x0][0x4b0] ;  /* 0x00009600ff1077ac */ /* 0x000e220008000a00 */
[----:B------:R-:W0:Y:S01]  /*cfc0*/  LDCU.64 UR18, c[0x0][0x4d0] ;  /* 0x00009a00ff1277ac */ /* 0x000e220008000a00 */
[----:B---3--:R-:W-:Y:S02]  /*cfd0*/  UIMAD.WIDE.U32 UR4, UR8, UR10, URZ ;  /* 0x0000000a080472a5 */ /* 0x008fe4000f8e00ff */
[----:B----4-:R-:W-:Y:S01]  /*cfe0*/  UIMAD.WIDE.U32 UR6, UR8, UR12, URZ ;  /* 0x0000000c080672a5 */ /* 0x010fe2000f8e00ff */
[----:B------:R-:W-:Y:S01]  /*cff0*/  UMOV UR10, 0x400 ;  /* 0x00000400000a7882 */ /* 0x000fe20000000000 */
[----:B------:R-:W-:Y:S01]  /*d000*/  UIMAD UR9, UR8, UR11, UR5 ;  /* 0x0000000b080972a4 */ /* 0x000fe2000f8e0205 */
[----:B------:R-:W3:Y:S01]  /*d010*/  LDCU.128 UR20, c[0x0][0x530] ;  /* 0x0000a600ff1477ac */ /* 0x000ee20008000c00 */
[----:B------:R-:W-:-:S02]  /*d020*/  UIMAD UR8, UR8, UR13, UR7 ;  /* 0x0000000d080872a4 */ /* 0x000fc4000f8e0207 */
[----:B0-2---:R-:W-:-:S12]  /*d030*/  ULEA UR10, UR14, UR10, 0x18 ;  /* 0x0000000a0e0a7291 */ /* 0x005fd8000f8ec0ff */
.L_x_692:
[----:B------:R-:W-:Y:S02]  /*d040*/  LEA R0, R11, UR10, 0x3 ;  /* 0x0000000a0b007c11 */ /* 0x000fe4000f8e18ff */
[----:B01----:R-:W-:Y:S02]  /*d050*/  MOV R3, UR5 ;  /* 0x0000000500037c02 */ /* 0x003fe40008000f00 */
[----:B------:R-:W-:Y:S01]  /*d060*/  MOV R2, UR4 ;  /* 0x0000000400027c02 */ /* 0x000fe20008000f00 */
[----:B------:R-:W0:Y:S01]  /*d070*/  LDS.64 R12, [R0+0xbc80] ;  /* 0x00bc8000000c7984 */ /* 0x000e220000000a00 */
[----:B------:R-:W-:Y:S02]  /*d080*/  SHF.R.S32.HI R3, RZ, 0x1f, R11 ;  /* 0x0000001fff037819 */ /* 0x000fe4000001140b */
[----:B------:R-:W-:Y:S01]  /*d090*/  MOV R7, UR9 ;  /* 0x0000000900077c02 */ /* 0x000fe20008000f00 */
[----:B------:R-:W1:Y:S01]  /*d0a0*/  LDS.64 R14, [R0+0xc480] ;  /* 0x00c48000000e7984 */ /* 0x000e620000000a00 */
[----:B------:R-:W-:Y:S01]  /*d0b0*/  MOV R6, R2 ;  /* 0x0000000200067202 */ /* 0x000fe20000000f00 */
[C---:B------:R-:W-:Y:S01]  /*d0c0*/  IMAD R2, R3.reuse, UR16, RZ ;  /* 0x0000001003027c24 */ /* 0x040fe2000f8e02ff */
[----:B------:R-:W-:Y:S01]  /*d0d0*/  MOV R4, UR6 ;  /* 0x0000000600047c02 */ /* 0x000fe20008000f00 */
[----:B------:R-:W-:Y:S01]  /*d0e0*/  IMAD R10, R3, UR18, RZ ;  /* 0x00000012030a7c24 */ /* 0x000fe2000f8e02ff */
[----:B------:R-:W-:Y:S01]  /*d0f0*/  MOV R9, UR8 ;  /* 0x0000000800097c02 */ /* 0x000fe20008000f00 */
[----:B------:R-:W-:Y:S01]  /*d100*/  IMAD.WIDE.U32 R6, R11, UR16, R6 ;  /* 0x000000100b067c25 */ /* 0x000fe2000f8e0006 */
[----:B------:R-:W-:-:S02]  /*d110*/  MOV R8, R4 ;  /* 0x0000000400087202 */ /* 0x000fc40000000f00 */
[----:B------:R-:W-:Y:S01]  /*d120*/  MOV R5, UR7 ;  /* 0x0000000700057c02 */ /* 0x000fe20008000f00 */
[C---:B------:R-:W-:Y:S01]  /*d130*/  IMAD R3, R11.reuse, UR17, R2 ;  /* 0x000000110b037c24 */ /* 0x040fe2000f8e0202 */
[C---:B---3--:R-:W-:Y:S01]  /*d140*/  LEA R2, P0, R6.reuse, UR20, 0x3 ;  /* 0x0000001406027c11 */ /* 0x048fe2000f8018ff */
[C---:B------:R-:W-:Y:S02]  /*d150*/  IMAD R5, R11.reuse, UR19, R10 ;  /* 0x000000130b057c24 */ /* 0x040fe4000f8e020a */
[----:B------:R-:W-:Y:S01]  /*d160*/  IMAD.WIDE.U32 R8, R11, UR18, R8 ;  /* 0x000000120b087c25 */ /* 0x000fe2000f8e0008 */
[----:B------:R-:W-:Y:S02]  /*d170*/  IADD3 R3, PT, PT, R7, R3, RZ ;  /* 0x0000000307037210 */ /* 0x000fe40007ffe0ff */
[----:B------:R-:W-:Y:S02]  /*d180*/  IADD3 R11, PT, PT, R11, UR15, RZ ;  /* 0x0000000f0b0b7c10 */ /* 0x000fe4000fffe0ff */
[----:B------:R-:W-:-:S02]  /*d190*/  LEA.HI.X R3, R6, UR21, R3, 0x3, P0 ;  /* 0x0000001506037c11 */ /* 0x000fc400080f1c03 */
[----:B------:R-:W-:Y:S02]  /*d1a0*/  ISETP.GE.AND P0, PT, R11, UR24, PT ;  /* 0x000000180b007c0c */ /* 0x000fe4000bf06270 */
[----:B------:R-:W-:Y:S02]  /*d1b0*/  IADD3 R5, PT, PT, R9, R5, RZ ;  /* 0x0000000509057210 */ /* 0x000fe40007ffe0ff */
[----:B------:R-:W-:-:S04]  /*d1c0*/  LEA R4, P1, R8, UR22, 0x3 ;  /* 0x0000001608047c11 */ /* 0x000fc8000f8218ff */
[----:B------:R-:W-:Y:S01]  /*d1d0*/  LEA.HI.X R5, R8, UR23, R5, 0x3, P1 ;  /* 0x0000001708057c11 */ /* 0x000fe200088f1c05 */
[----:B0-----:R0:W-:Y:S04]  /*d1e0*/  REDG.E.ADD.F32.FTZ.RN.STRONG.GPU desc[UR34][R2.64], R12 ;  /* 0x0000000c020079a6 */ /* 0x0011e8000c12f322 */
[----:B------:R0:W-:Y:S04]  /*d1f0*/  REDG.E.ADD.F32.FTZ.RN.STRONG.GPU desc[UR34][R2.64+0x4], R13 ;  /* 0x0000040d020079a6 */ /* 0x0001e8000c12f322 */
[----:B-1----:R0:W-:Y:S04]  /*d200*/  REDG.E.ADD.F32.FTZ.RN.STRONG.GPU desc[UR34][R4.64], R14 ;  /* 0x0000000e040079a6 */ /* 0x0021e8000c12f322 */
[----:B------:R0:W-:Y:S01]  /*d210*/  REDG.E.ADD.F32.FTZ.RN.STRONG.GPU desc[UR34][R4.64+0x4], R15 ;  /* 0x0000040f040079a6 */ /* 0x0001e2000c12f322 */
[----:B------:R-:W-:Y:S05]  /*d220*/  @!P0 BRA `(.L_x_692) ;  /* 0xfffffffc00848947 */ /* 0x000fea000383ffff */
[----:B------:R-:W-:Y:S05]  /*d230*/  BSYNC.RECONVERGENT B0 ;  /* 0x0000000000007941 */ /* 0x000fea0003800200 */
.L_x_691:
[----:B------:R-:W-:Y:S05]  /*d240*/  EXIT ;  /* 0x000000000000794d */ /* 0x000fea0003800000 */
.L_x_592:
[----:B------:R-:W-:Y:S01]  /*d250*/  HFMA2 R191, -RZ, RZ, 0, 5.9604644775390625e-08 ;  /* 0x00000001ffbf7431 */ /* 0x000fe200000001ff */
[----:B------:R-:W-:Y:S02]  /*d260*/  MOV R190, R73 ;  /* 0x0000004900be7202 */ /* 0x000fe40000000f00 */
[----:B------:R-:W-:Y:S02]  /*d270*/  MOV R192, RZ ;  /* 0x000000ff00c07202 */ /* 0x000fe40000000f00 */
[----:B------:R-:W-:-:S07]  /*d280*/  MOV R235, 0xffffffff ;  /* 0xffffffff00eb7802 */ /* 0x000fce0000000f00 */
[----:B01---5:R-:W-:Y:S05]  /*d290*/  WARPSYNC.COLLECTIVE R235, `(.L_x_693) ;  /* 0x00000000eb087348 */ /* 0x023fea0003c00000 */
[----:B------:R2:W3:Y:S02]  /*d2a0*/  SHFL.UP P6, R186, R190, R191, R192 ;  /* 0x040000bfbeba7389 */ /* 0x0004e400000c00c0 */
[----:B0123-5:R-:W-:Y:S05]  /*d2b0*/  ENDCOLLECTIVE ;  /* 0x000000000000791b */ /* 0x02ffea0003800000 */
.L_x_693:
[----:B------:R-:W-:Y:S02]  /*d2c0*/  MOV R190, R72 ;  /* 0x0000004800be7202 */ /* 0x000fe40000000f00 */
[----:B------:R-:W-:-:S07]  /*d2d0*/  MOV R183, R186 ;  /* 0x000000ba00b77202 */ /* 0x000fce0000000f00 */
[----:B------:R-:W-:Y:S05]  /*d2e0*/  WARPSYNC.COLLECTIVE R235, `(.L_x_694) ;  /* 0x00000000eb087348 */ /* 0x000fea0003c00000 */
[----:B------:R0:W1:Y:S02]  /*d2f0*/  SHFL.UP P6, R186, R190, R191, R192 ;  /* 0x040000bfbeba7389 */ /* 0x00006400000c00c0 */
[----:B01----:R-:W-:Y:S05]  /*d300*/  ENDCOLLECTIVE ;  /* 0x000000000000791b */ /* 0x003fea0003800000 */
.L_x_694:
[----:B------:R-:W-:Y:S02]  /*d310*/  MOV R190, R74 ;  /* 0x0000004a00be7202 */ /* 0x000fe40000000f00 */
[----:B------:R-:W-:-:S07]  /*d320*/  MOV R184, R186 ;  /* 0x000000ba00b87202 */ /* 0x000fce0000000f00 */
[----:B------:R-:W-:Y:S05]  /*d330*/  WARPSYNC.COLLECTIVE R235, `(.L_x_695) ;  /* 0x00000000eb087348 */ /* 0x000fea0003c00000 */
[----:B------:R0:W1:Y:S02]  /*d340*/  SHFL.UP P6, R186, R190, R191, R192 ;  /* 0x040000bfbeba7389 */ /* 0x00006400000c00c0 */
[----:B01----:R-:W-:Y:S05]  /*d350*/  ENDCOLLECTIVE ;  /* 0x000000000000791b */ /* 0x003fea0003800000 */
.L_x_695:
[----:B------:R-:W-:Y:S02]  /*d360*/  MOV R190, R75 ;  /* 0x0000004b00be7202 */ /* 0x000fe40000000f00 */
[----:B------:R-:W-:-:S07]  /*d370*/  MOV R185, R186 ;  /* 0x000000ba00b97202 */ /* 0x000fce0000000f00 */
[----:B------:R-:W-:Y:S05]  /*d380*/  WARPSYNC.COLLECTIVE R235, `(.L_x_696) ;  /* 0x00000000eb087348 */ /* 0x000fea0003c00000 */
[----:B------:R0:W1:Y:S02]  /*d390*/  SHFL.UP P6, R186, R190, R191, R192 ;  /* 0x040000bfbeba7389 */ /* 0x00006400000c00c0 */
[----:B01----:R-:W-:Y:S05]  /*d3a0*/  ENDCOLLECTIVE ;  /* 0x000000000000791b */ /* 0x003fea0003800000 */
.L_x_696:
[----:B------:R-:W-:Y:S02]  /*d3b0*/  HFMA2 R191, -RZ, RZ, 0, 1.1920928955078125e-07 ;  /* 0x00000002ffbf7431 */ /* 0x000fe400000001ff */
[CC--:B------:R-:W-:Y:S01]  /*d3c0*/  FMUL.FTZ R188, R72.reuse, R186.reuse ;  /* 0x000000ba48bc7220 */ /* 0x0c0fe20000410000 */
[C---:B------:R-:W-:Y:S01]  /*d3d0*/  FMUL.FTZ R189, R73.reuse, R186 ;  /* 0x000000ba49bd7220 */ /* 0x040fe20000410000 */
[CC--:B------:R-:W-:Y:S02]  /*d3e0*/  FMUL.FTZ R186, R72.reuse, R184.reuse ;  /* 0x000000b848ba7220 */ /* 0x0c0fe40000410000 */
[CC--:B------:R-:W-:Y:S01]  /*d3f0*/  FFMA.FTZ R187, R73.reuse, R185.reuse, -R188 ;  /* 0x000000b949bb7223 */ /* 0x0c0fe200000108bc */
[----:B------:R-:W-:Y:S01]  /*d400*/  FFMA.FTZ R188, R72, R185, R189 ;  /* 0x000000b948bc7223 */ /* 0x000fe200000100bd */
[C---:B------:R-:W-:Y:S01]  /*d410*/  FMUL.FTZ R185, R73.reuse, R184 ;  /* 0x000000b849b97220 */ /* 0x040fe20000410000 */
[-C--:B------:R-:W-:Y:S01]  /*d420*/  @P5 FFMA.FTZ R73, R73, R183.reuse, -R186 ;  /* 0x000000b749495223 */ /* 0x080fe200000108ba */
[----:B------:R-:W-:Y:S01]  /*d430*/  @P5 FADD.FTZ R74, R74, R187 ;  /* 0x000000bb4a4a5221 */ /* 0x000fe20000010000 */
[----:B------:R-:W-:Y:S01]  /*d440*/  @P5 FADD.FTZ R75, R75, R188 ;  /* 0x000000bc4b4b5221 */ /* 0x000fe20000010000 */
[----:B------:R-:W-:-:S02]  /*d450*/  @P5 FFMA.FTZ R72, R72, R183, R185 ;  /* 0x000000b748485223 */ /* 0x000fc400000100b9 */
[----:B------:R-:W-:-:S07]  /*d460*/  MOV R190, R73 ;  /* 0x0000004900be7202 */ /* 0x000fce0000000f00 */
[----:B------:R-:W-:Y:S05]  /*d470*/  WARPSYNC.COLLECTIVE R235, `(.L_x_697) ;  /* 0x00000000eb087348 */ /* 0x000fea0003c00000 */
[----:B------:R0:W1:Y:S02]  /*d480*/  SHFL.UP P6, R186, R190, R191, R192 ;  /* 0x040000bfbeba7389 */ /* 0x00006400000c00c0 */
[----:B01----:R-:W-:Y:S05]  /*d490*/  ENDCOLLECTIVE ;  /* 0x000000000000791b */ /* 0x003fea0003800000 */
.L_x_697:
[----:B------:R-:W-:Y:S02]  /*d4a0*/  MOV R190, R72 ;  /* 0x0000004800be7202 */ /* 0x000fe40000000f00 */
[----:B------:R-:W-:-:S07]  /*d4b0*/  MOV R183, R186 ;  /* 0x000000ba00b77202 */ /* 0x000fce0000000f00 */
[----:B------:R-:W-:Y:S05]  /*d4c0*/  WARPSYNC.COLLECTIVE R235, `(.L_x_698) ;  /* 0x00000000eb087348 */ /* 0x000fea0003c00000 */
[----:B------:R0:W1:Y:S02]  /*d4d0*/  SHFL.UP P6, R186, R190, R191, R192 ;  /* 0x040000bfbeba7389 */ /* 0x00006400000c00c0 */
[----:B01----:R-:W-:Y:S05]  /*d4e0*/  ENDCOLLECTIVE ;  /* 0x000000000000791b */ /* 0x003fea0003800000 */
.L_x_698:
[----:B------:R-:W-:Y:S02]  /*d4f0*/  MOV R190, R74 ;  /* 0x0000004a00be7202 */ /* 0x000fe40000000f00 */
[----:B------:R-:W-:-:S07]  /*d500*/  MOV R184, R186 ;  /* 0x000000ba00b87202 */ /* 0x000fce0000000f00 */
[----:B------:R-:W-:Y:S05]  /*d510*/  WARPSYNC.COLLECTIVE R235, `(.L_x_699) ;  /* 0x00000000eb087348 */ /* 0x000fea0003c00000 */
[----:B------:R0:W1:Y:S02]  /*d520*/  SHFL.UP P6, R186, R190, R191, R192 ;  /* 0x040000bfbeba7389 */ /* 0x00006400000c00c0 */
[----:B01----:R-:W-:Y:S05]  /*d530*/  ENDCOLLECTIVE ;  /* 0x000000000000791b */ /* 0x003fea0003800000 */
.L_x_699:
[----:B------:R-:W-:Y:S02]  /*d540*/  MOV R190, R75 ;  /* 0x0000004b00be7202 */ /* 0x000fe40000000f00 */
[----:B------:R-:W-:-:S07]  /*d550*/  MOV R185, R186 ;  /* 0x000000ba00b97202 */ /* 0x000fce0000000f00 */
[----:B------:R-:W-:Y:S05]  /*d560*/  WARPSYNC.COLLECTIVE R235, `(.L_x_700) ;  /* 0x00000000eb087348 */ /* 0x000fea0003c00000 */
[----:B------:R0:W1:Y:S02]  /*d570*/  SHFL.UP P6, R186, R190, R191, R192 ;  /* 0x040000bfbeba7389 */ /* 0x00006400000c00c0 */
[----:B01----:R-:W-:Y:S05]  /*d580*/  ENDCOLLECTIVE ;  /* 0x000000000000791b */ /* 0x003fea0003800000 */
.L_x_700:
[----:B------:R-:W-:Y:S02]  /*d590*/  HFMA2 R191, -RZ, RZ, 0, 2.384185791015625e-07 ;  /* 0x00000004ffbf7431 */ /* 0x000fe400000001ff */
        /* <DEDUP_REMOVED lines=14> */
.L_x_701:
[----:B------:R-:W-:Y:S02]  /*d680*/  MOV R190, R72 ;  /* 0x0000004800be7202 */ /* 0x000fe40000000f00 */
[----:B------:R-:W-:-:S07]  /*d690*/  MOV R183, R186 ;  /* 0x000000ba00b77202 */ /* 0x000fce0000000f00 */
[----:B------:R-:W-:Y:S05]  /*d6a0*/  WARPSYNC.COLLECTIVE R235, `(.L_x_702) ;  /* 0x00000000eb087348 */ /* 0x000fea0003c00000 */
[----:B------:R0:W1:Y:S02]  /*d6b0*/  SHFL.UP P6, R186, R190, R191, R192 ;  /* 0x040000bfbeba7389 */ /* 0x00006400000c00c0 */
[----:B01----:R-:W-:Y:S05]  /*d6c0*/  ENDCOLLECTIVE ;  /* 0x000000000000791b */ /* 0x003fea0003800000 */
.L_x_702:
[----:B------:R-:W-:Y:S02]  /*d6d0*/  MOV R190, R74 ;  /* 0x0000004a00be7202 */ /* 0x000fe40000000f00 */
[----:B------:R-:W-:-:S07]  /*d6e0*/  MOV R184, R186 ;  /* 0x000000ba00b87202 */ /* 0x000fce0000000f00 */
[----:B------:R-:W-:Y:S05]  /*d6f0*/  WARPSYNC.COLLECTIVE R235, `(.L_x_703) ;  /* 0x00000000eb087348 */ /* 0x000fea0003c00000 */
[----:B------:R0:W1:Y:S02]  /*d700*/  SHFL.UP P6, R186, R190, R191, R192 ;  /* 0x040000bfbeba7389 */ /* 0x00006400000c00c0 */
[----:B01----:R-:W-:Y:S05]  /*d710*/  ENDCOLLECTIVE ;  /* 0x000000000000791b */ /* 0x003fea0003800000 */
.L_x_703:
[----:B------:R-:W-:Y:S02]  /*d720*/  MOV R190, R75 ;  /* 0x0000004b00be7202 */ /* 0x000fe40000000f00 */
[----:B------:R-:W-:-:S07]  /*d730*/  MOV R185, R186 ;  /* 0x000000ba00b97202 */ /* 0x000fce0000000f00 */
[----:B------:R-:W-:Y:S05]  /*d740*/  WARPSYNC.COLLECTIVE R235, `(.L_x_704) ;  /* 0x00000000eb087348 */ /* 0x000fea0003c00000 */
[----:B------:R0:W1:Y:S02]  /*d750*/  SHFL.UP P6, R186, R190, R191, R192 ;  /* 0x040000bfbeba7389 */ /* 0x00006400000c00c0 */
[----:B01----:R-:W-:Y:S05]  /*d760*/  ENDCOLLECTIVE ;  /* 0x000000000000791b */ /* 0x003fea0003800000 */
.L_x_704:
[----:B------:R-:W-:Y:S02]  /*d770*/  HFMA2 R191, -RZ, RZ, 0, 4.76837158203125e-07 ;  /* 0x00000008ffbf7431 */ /* 0x000fe400000001ff */
        /* <DEDUP_REMOVED lines=14> */
.L_x_705:
[----:B------:R-:W-:Y:S02]  /*d860*/  MOV R190, R72 ;  /* 0x0000004800be7202 */ /* 0x000fe40000000f00 */
[----:B------:R-:W-:-:S07]  /*d870*/  MOV R183, R186 ;  /* 0x000000ba00b77202 */ /* 0x000fce0000000f00 */
[----:B------:R-:W-:Y:S05]  /*d880*/  WARPSYNC.COLLECTIVE R235, `(.L_x_706) ;  /* 0x00000000eb087348 */ /* 0x000fea0003c00000 */
[----:B------:R0:W1:Y:S02]  /*d890*/  SHFL.UP P6, R186, R190, R191, R192 ;  /* 0x040000bfbeba7389 */ /* 0x00006400000c00c0 */
[----:B01----:R-:W-:Y:S05]  /*d8a0*/  ENDCOLLECTIVE ;  /* 0x000000000000791b */ /* 0x003fea0003800000 */
.L_x_706:
[----:B------:R-:W-:Y:S02]  /*d8b0*/  MOV R190, R74 ;  /* 0x0000004a00be7202 */ /* 0x000fe40000000f00 */
[----:B------:R-:W-:-:S07]  /*d8c0*/  MOV R184, R186 ;  /* 0x000000ba00b87202 */ /* 0x000fce0000000f00 */
[----:B------:R-:W-:Y:S05]  /*d8d0*/  WARPSYNC.COLLECTIVE R235, `(.L_x_707) ;  /* 0x00000000eb087348 */ /* 0x000fea0003c00000 */
[----:B------:R0:W1:Y:S02]  /*d8e0*/  SHFL.UP P6, R186, R190, R191, R192 ;  /* 0x040000bfbeba7389 */ /* 0x00006400000c00c0 */
[----:B01----:R-:W-:Y:S05]  /*d8f0*/  ENDCOLLECTIVE ;  /* 0x000000000000791b */ /* 0x003fea0003800000 */
.L_x_707:
[----:B------:R-:W-:Y:S02]  /*d900*/  MOV R190, R75 ;  /* 0x0000004b00be7202 */ /* 0x000fe40000000f00 */
[----:B------:R-:W-:-:S07]  /*d910*/  MOV R185, R186 ;  /* 0x000000ba00b97202 */ /* 0x000fce0000000f00 */
[----:B------:R-:W-:Y:S05]  /*d920*/  WARPSYNC.COLLECTIVE R235, `(.L_x_708) ;  /* 0x00000000eb087348 */ /* 0x000fea0003c00000 */
[----:B------:R0:W1:Y:S02]  /*d930*/  SHFL.UP P6, R186, R190, R191, R192 ;  /* 0x040000bfbeba7389 */ /* 0x00006400000c00c0 */
[----:B01----:R-:W-:Y:S05]  /*d940*/  ENDCOLLECTIVE ;  /* 0x000000000000791b */ /* 0x003fea0003800000 */
.L_x_708:
[----:B------:R-:W-:Y:S02]  /*d950*/  HFMA2 R191, -RZ, RZ, 0, 9.5367431640625e-07 ;  /* 0x00000010ffbf7431 */ /* 0x000fe400000001ff */
        /* <DEDUP_REMOVED lines=14> */
.L_x_709:
[----:B------:R-:W-:Y:S02]  /*da40*/  MOV R190, R72 ;  /* 0x0000004800be7202 */ /* 0x000fe40000000f00 */
[----:B------:R-:W-:-:S07]  /*da50*/  MOV R183, R186 ;  /* 0x000000ba00b77202 */ /* 0x000fce0000000f00 */
[----:B------:R-:W-:Y:S05]  /*da60*/  WARPSYNC.COLLECTIVE R235, `(.L_x_710) ;  /* 0x00000000eb087348 */ /* 0x000fea0003c00000 */
[----:B------:R0:W1:Y:S02]  /*da70*/  SHFL.UP P6, R186, R190, R191, R192 ;  /* 0x040000bfbeba7389 */ /* 0x00006400000c00c0 */
[----:B01----:R-:W-:Y:S05]  /*da80*/  ENDCOLLECTIVE ;  /* 0x000000000000791b */ /* 0x003fea0003800000 */
.L_x_710:
[----:B------:R-:W-:Y:S02]  /*da90*/  MOV R190, R74 ;  /* 0x0000004a00be7202 */ /* 0x000fe40000000f00 */
[----:B------:R-:W-:-:S07]  /*daa0*/  MOV R184, R186 ;  /* 0x000000ba00b87202 */ /* 0x000fce0000000f00 */
[----:B------:R-:W-:Y:S05]  /*dab0*/  WARPSYNC.COLLECTIVE R235, `(.L_x_711) ;  /* 0x00000000eb087348 */ /* 0x000fea0003c00000 */
[----:B------:R0:W1:Y:S02]  /*dac0*/  SHFL.UP P6, R186, R190, R191, R192 ;  /* 0x040000bfbeba7389 */ /* 0x00006400000c00c0 */
[----:B01----:R-:W-:Y:S05]  /*dad0*/  ENDCOLLECTIVE ;  /* 0x000000000000791b */ /* 0x003fea0003800000 */
.L_x_711:
[----:B------:R-:W-:Y:S02]  /*dae0*/  MOV R190, R75 ;  /* 0x0000004b00be7202 */ /* 0x000fe40000000f00 */
[----:B------:R-:W-:-:S07]  /*daf0*/  MOV R185, R186 ;  /* 0x000000ba00b97202 */ /* 0x000fce0000000f00 */
[----:B------:R-:W-:Y:S05]  /*db00*/  WARPSYNC.COLLECTIVE R235, `(.L_x_712) ;  /* 0x00000000eb087348 */ /* 0x000fea0003c00000 */
[----:B------:R0:W1:Y:S02]  /*db10*/  SHFL.UP P6, R186, R190, R191, R192 ;  /* 0x040000bfbeba7389 */ /* 0x00006400000c00c0 */
[----:B01----:R-:W-:Y:S05]  /*db20*/  ENDCOLLECTIVE ;  /* 0x000000000000791b */ /* 0x003fea0003800000 */
.L_x_712:
[----:B------:R-:W-:Y:S05]  /*db30*/  BRA `(.L_x_713) ;  /* 0xffffff7800847947 */ /* 0x000fea000383ffff */
.L_x_593:
        /* <DEDUP_REMOVED lines=8> */
.L_x_715:
[----:B------:R-:W-:Y:S05]  /*dbc0*/  BSYNC B0 ;  /* 0x0000000000007941 */ /* 0x000fea0003800000 */
.L_x_714:
[----:B------:R-:W-:Y:S05]  /*dbd0*/  BRA `(.L_x_716) ;  /* 0xffffff7800907947 */ /* 0x000fea000383ffff */
.L_x_594:
        /* <DEDUP_REMOVED lines=8> */
.L_x_718:
[----:B------:R-:W-:Y:S05]  /*dc60*/  BSYNC B0 ;  /* 0x0000000000007941 */ /* 0x000fea0003800000 */
.L_x_717:
[----:B------:R-:W-:Y:S05]  /*dc70*/  BRA `(.L_x_719) ;  /* 0xffffff7800707947 */ /* 0x000fea000383ffff */
.L_x_595:
        /* <DEDUP_REMOVED lines=8> */
.L_x_721:
[----:B------:R-:W-:Y:S05]  /*dd00*/  BSYNC B0 ;  /* 0x0000000000007941 */ /* 0x000fea0003800000 */
.L_x_720:
[----:B------:R-:W-:Y:S05]  /*dd10*/  BRA `(.L_x_722) ;  /* 0xffffff7800507947 */ /* 0x000fea000383ffff */
.L_x_596:
        /* <DEDUP_REMOVED lines=8> */
.L_x_724:
[----:B------:R-:W-:Y:S05]  /*dda0*/  BSYNC B0 ;  /* 0x0000000000007941 */ /* 0x000fea0003800000 */
.L_x_723:
[----:B------:R-:W-:Y:S05]  /*ddb0*/  BRA `(.L_x_725) ;  /* 0xffffff7800307947 */ /* 0x000fea000383ffff */
.L_x_597:
        /* <DEDUP_REMOVED lines=8> */
.L_x_727:
[----:B------:R-:W-:Y:S05]  /*de40*/  BSYNC B0 ;  /* 0x0000000000007941 */ /* 0x000fea0003800000 */
.L_x_726:
[----:B------:R-:W-:Y:S01]  /*de50*/  HFMA2 R191, -RZ, RZ, 0, 5.9604644775390625e-08 ;  /* 0x00000001ffbf7431 */ /* 0x000fe200000001ff */
[----:B------:R-:W-:Y:S01]  /*de60*/  MOV R190, R72 ;  /* 0x0000004800be7202 */ /* 0x000fe20000000f00 */
[----:B------:R-:W-:Y:S01]  /*de70*/  HFMA2 R233, -RZ, RZ, 0, 0 ;  /* 0x00000000ffe97431 */ /* 0x000fe200000001ff */
[----:B------:R-:W-:Y:S02]  /*de80*/  MOV R192, RZ ;  /* 0x000000ff00c07202 */ /* 0x000fe40000000f00 */
[----:B------:R-:W-:Y:S02]  /*de90*/  MOV R235, 0xffffffff ;  /* 0xffffffff00eb7802 */ /* 0x000fe40000000f00 */
[----:B------:R-:W-:Y:S02]  /*dea0*/  MOV R73, R186 ;  /* 0x000000ba00497202 */ /* 0x000fe40000000f00 */
[----:B------:R-:W-:-:S07]  /*deb0*/  MOV R234, R76 ;  /* 0x0000004c00ea7202 */ /* 0x000fce0000000f00 */
[----:B------:R-:W-:Y:S05]  /*dec0*/  WARPSYNC.COLLECTIVE R235, `(.L_x_728) ;  /* 0x00000000eb087348 */ /* 0x000fea0003c00000 */
[----:B------:R0:W1:Y:S02]  /*ded0*/  SHFL.UP P6, R186, R190, R191, R192 ;  /* 0x040000bfbeba7389 */ /* 0x00006400000c00c0 */
[----:B01----:R-:W-:Y:S05]  /*dee0*/  ENDCOLLECTIVE ;  /* 0x000000000000791b */ /* 0x003fea0003800000 */
.L_x_728:
[----:B------:R-:W-:Y:S02]  /*def0*/  MOV R232, 0x1f ;  /* 0x0000001f00e87802 */ /* 0x000fe40000000f00 */
[----:B------:R-:W-:Y:S02]  /*df00*/  MOV R190, R74 ;  /* 0x0000004a00be7202 */ /* 0x000fe40000000f00 */
[----:B------:R-:W-:-:S07]  /*df10*/  MOV R183, R186 ;  /* 0x000000ba00b77202 */ /* 0x000fce0000000f00 */
[----:B------:R-:W-:Y:S05]  /*df20*/  WARPSYNC.COLLECTIVE R235, `(.L_x_729) ;  /* 0x00000000eb087348 */ /* 0x000fea0003c00000 */
[----:B------:R0:W1:Y:S02]  /*df30*/  SHFL.UP P6, R186, R190, R191, R192 ;  /* 0x040000bfbeba7389 */ /* 0x00006400000c00c0 */
[----:B01----:R-:W-:Y:S05]  /*df40*/  ENDCOLLECTIVE ;  /* 0x000000000000791b */ /* 0x003fea0003800000 */
.L_x_729:
[----:B------:R-:W-:Y:S02]  /*df50*/  MOV R190, R75 ;  /* 0x0000004b00be7202 */ /* 0x000fe40000000f00 */
[----:B------:R-:W-:-:S07]  /*df60*/  MOV R74, R186 ;  /* 0x000000ba004a7202 */ /* 0x000fce0000000f00 */
[----:B------:R-:W-:Y:S05]  /*df70*/  WARPSYNC.COLLECTIVE R235, `(.L_x_730) ;  /* 0x00000000eb087348 */ /* 0x000fea0003c00000 */
[----:B------:R0:W1:Y:S02]  /*df80*/  SHFL.UP P6, R186, R190, R191, R192 ;  /* 0x040000bfbeba7389 */ /* 0x00006400000c00c0 */
[----:B01----:R-:W-:Y:S05]  /*df90*/  ENDCOLLECTIVE ;  /* 0x000000000000791b */ /* 0x003fea0003800000 */
.L_x_730:
[----:B------:R-:W-:Y:S05]  /*dfa0*/  WARPSYNC.COLLECTIVE R235, `(.L_x_731) ;  /* 0x00000000eb087348 */ /* 0x000fea0003c00000 */
[----:B------:R0:W1:Y:S02]  /*dfb0*/  SHFL.IDX P3, R236, R234, R233, R232 ;  /* 0x000000e9eaec7389 */ /* 0x00006400000600e8 */
[----:B01----:R-:W-:Y:S05]  /*dfc0*/  ENDCOLLECTIVE ;  /* 0x000000000000791b */ /* 0x003fea0003800000 */
.L_x_731:
[----:B------:R-:W-:Y:S02]  /*dfd0*/  MOV R234, R77 ;  /* 0x0000004d00ea7202 */ /* 0x000fe40000000f00 */
[----:B------:R-:W-:Y:S02]  /*dfe0*/  MOV R75, R186 ;  /* 0x000000ba004b7202 */ /* 0x000fe40000000f00 */
[----:B------:R-:W-:-:S07]  /*dff0*/  MOV R76, R236 ;  /* 0x000000ec004c7202 */ /* 0x000fce0000000f00 */
[----:B------:R-:W-:Y:S05]  /*e000*/  WARPSYNC.COLLECTIVE R235, `(.L_x_732) ;  /* 0x00000000eb087348 */ /* 0x000fea0003c00000 */
[----:B------:R0:W1:Y:S02]  /*e010*/  SHFL.IDX P3, R236, R234, R233, R232 ;  /* 0x000000e9eaec7389 */ /* 0x00006400000600e8 */
[----:B01----:R-:W-:Y:S05]  /*e020*/  ENDCOLLECTIVE ;  /* 0x000000000000791b */ /* 0x003fea0003800000 */
.L_x_732:
[----:B------:R-:W-:Y:S02]  /*e030*/  MOV R234, R78 ;  /* 0x0000004e00ea7202 */ /* 0x000fe40000000f00 */
[----:B------:R-:W-:-:S07]  /*e040*/  MOV R184, R236 ;  /* 0x000000ec00b87202 */ /* 0x000fce0000000f00 */
[----:B------:R-:W-:Y:S05]  /*e050*/  WARPSYNC.COLLECTIVE R235, `(.L_x_733) ;  /* 0x00000000eb087348 */ /* 0x000fea0003c00000 */
[----:B------:R0:W1:Y:S02]  /*e060*/  SHFL.IDX P3, R236, R234, R233, R232 ;  /* 0x000000e9eaec7389 */ /* 0x00006400000600e8 */
[----:B01----:R-:W-:Y:S05]  /*e070*/  ENDCOLLECTIVE ;  /* 0x000000000000791b */ /* 0x003fea0003800000 */
.L_x_733:
[----:B------:R-:W-:Y:S02]  /*e080*/  MOV R234, R79 ;  /* 0x0000004f00ea7202 */ /* 0x000fe40000000f00 */
[----:B------:R-:W-:-:S07]  /*e090*/  MOV R78, R236 ;  /* 0x000000ec004e7202 */ /* 0x000fce0000000f00 */
[----:B------:R-:W-:Y:S05]  /*e0a0*/  WARPSYNC.COLLECTIVE R235, `(.L_x_734) ;  /* 0x00000000eb087348 */ /* 0x000fea0003c00000 */
[----:B------:R0:W1:Y:S02]  /*e0b0*/  SHFL.IDX P3, R236, R234, R233, R232 ;  /* 0x000000e9eaec7389 */ /* 0x00006400000600e8 */
[----:B01----:R-:W-:Y:S05]  /*e0c0*/  ENDCOLLECTIVE ;  /* 0x000000000000791b */ /* 0x003fea0003800000 */
.L_x_734:
[----:B------:R-:W-:Y:S01]  /*e0d0*/  MOV R79, R236 ;  /* 0x000000ec004f7202 */ /* 0x000fe20000000f00 */
[----:B------:R-:W-:Y:S06]  /*e0e0*/  BRA `(.L_x_735) ;  /* 0xffffff74008c7947 */ /* 0x000fec000383ffff */
.L_x_599:
[----:B------:R-:W-:Y:S01]  /*e0f0*/  HFMA2 R251, -RZ, RZ, 0, 5.9604644775390625e-08 ;  /* 0x00000001fffb7431 */ /* 0x000fe200000001ff */
[----:B------:R-:W-:Y:S02]  /*e100*/  MOV R252, R245 ;  /* 0x000000f500fc7202 */ /* 0x000fe40000000f00 */
[----:B------:R-:W-:Y:S02]  /*e110*/  MOV R236, 0x1f ;  /* 0x0000001f00ec7802 */ /* 0x000fe40000000f00 */
[----:B------:R-:W-:Y:S02]  /*e120*/  MOV R235, 0xffffffff ;  /* 0xffffffff00eb7802 */ /* 0x000fe40000000f00 */
[----:B------:R-:W-:-:S07]  /*e130*/  MOV R248, R79 ;  /* 0x0000004f00f87202 */ /* 0x000fce0000000f00 */
[----:B0-----:R-:W-:Y:S05]  /*e140*/  WARPSYNC.COLLECTIVE R235, `(.L_x_736) ;  /* 0x00000000eb087348 */ /* 0x001fea0003c00000 */
[----:B------:R1:W2:Y:S02]  /*e150*/  SHFL.DOWN P0, R232, R252, R251, R236 ;  /* 0x080000fbfce87389 */ /* 0x0002a400000000ec */
[----:B012---:R-:W-:Y:S05]  /*e160*/  ENDCOLLECTIVE ;  /* 0x000000000000791b */ /* 0x007fea0003800000 */
.L_x_736:
[----:B------:R-:W-:Y:S02]  /*e170*/  MOV R252, R246 ;  /* 0x000000f600fc7202 */ /* 0x000fe40000000f00 */
[----:B------:R-:W-:-:S07]  /*e180*/  MOV R76, R232 ;  /* 0x000000e8004c7202 */ /* 0x000fce0000000f00 */
[----:B------:R-:W-:Y:S05]  /*e190*/  WARPSYNC.COLLECTIVE R235, `(.L_x_737) ;  /* 0x00000000eb087348 */ /* 0x000fea0003c00000 */
[----:B------:R0:W1:Y:S02]  /*e1a0*/  SHFL.DOWN P0, R232, R252, R251, R236 ;  /* 0x080000fbfce87389 */ /* 0x00006400000000ec */
[----:B01----:R-:W-:Y:S05]  /*e1b0*/  ENDCOLLECTIVE ;  /* 0x000000000000791b */ /* 0x003fea0003800000 */
.L_x_737:
[----:B------:R-:W-:Y:S02]  /*e1c0*/  MOV R252, R247 ;  /* 0x000000f700fc7202 */ /* 0x000fe40000000f00 */
[----:B------:R-:W-:-:S07]  /*e1d0*/  MOV R77, R232 ;  /* 0x000000e8004d7202 */ /* 0x000fce0000000f00 */
[----:B------:R-:W-:Y:S05]  /*e1e0*/  WARPSYNC.COLLECTIVE R235, `(.L_x_738) ;  /* 0x00000000eb087348 */ /* 0x000fea0003c00000 */
[----:B------:R0:W1:Y:S02]  /*e1f0*/  SHFL.DOWN P0, R232, R252, R251, R236 ;  /* 0x080000fbfce87389 */ /* 0x00006400000000ec */
[----:B01----:R-:W-:Y:S05]  /*e200*/  ENDCOLLECTIVE ;  /* 0x000000000000791b */ /* 0x003fea0003800000 */
.L_x_738:
[----:B------:R-:W-:Y:S02]  /*e210*/  MOV R252, R79 ;  /* 0x0000004f00fc7202 */ /* 0x000fe40000000f00 */
[----:B------:R-:W-:-:S07]  /*e220*/  MOV R78, R232 ;  /* 0x000000e8004e7202 */ /* 0x000fce0000000f00 */
[----:B------:R-:W-:Y:S05]  /*e230*/  WARPSYNC.COLLECTIVE R235, `(.L_x_739) ;  /* 0x00000000eb087348 */ /* 0x000fea0003c00000 */
[----:B------:R0:W1:Y:S02]  /*e240*/  SHFL.DOWN P0, R232, R252, R251, R236 ;  /* 0x080000fbfce87389 */ /* 0x00006400000000ec */
[----:B01----:R-:W-:Y:S05]  /*e250*/  ENDCOLLECTIVE ;  /* 0x000000000000791b */ /* 0x003fea0003800000 */
.L_x_739:
[----:B------:R-:W-:Y:S05]  /*e260*/  BRA `(.L_x_740) ;  /* 0xffffff8c00907947 */ /* 0x000fea000383ffff */
.L_x_602:
[----:B------:R-:W-:Y:S01]  /*e270*/  HFMA2 R251, -RZ, RZ, 0, 1.1920928955078125e-07 ;  /* 0x00000002fffb7431 */ /* 0x000fe200000001ff */
[----:B------:R-:W-:Y:S01]  /*e280*/  BSSY B0, `(.L_x_741) ;  /* 0x0000007000007945 */ /* 0x000fe20003800000 */
[----:B------:R-:W-:Y:S02]  /*e290*/  MOV R252, R245 ;  /* 0x000000f500fc7202 */ /* 0x000fe40000000f00 */
[----:B------:R-:W-:Y:S02]  /*e2a0*/  MOV R236, 0x1f ;  /* 0x0000001f00ec7802 */ /* 0x000fe40000000f00 */
[----:B------:R-:W-:-:S07]  /*e2b0*/  MOV R235, 0xffffffff ;  /* 0xffffffff00eb7802 */ /* 0x000fce0000000f00 */
[----:B01234-:R-:W-:Y:S05]  /*e2c0*/  WARPSYNC.COLLECTIVE R235, `(.L_x_742) ;  /* 0x00000000eb087348 */ /* 0x01ffea0003c00000 */
[----:B0-----:R0:W0:Y:S02]  /*e2d0*/  SHFL.DOWN P0, R232, R252, R251, R236 ;  /* 0x080000fbfce87389 */ /* 0x00102400000000ec */
[----:B01234-:R-:W-:Y:S05]  /*e2e0*/  ENDCOLLECTIVE ;  /* 0x000000000000791b */ /* 0x01ffea0003800000 */
.L_x_742:
[----:B------:R-:W-:Y:S05]  /*e2f0*/  BSYNC B0 ;  /* 0x0000000000007941 */ /* 0x000fea0003800000 */
.L_x_741:
        /* <DEDUP_REMOVED lines=8> */
.L_x_743:
[----:B------:R-:W-:Y:S02]  /*e380*/  MOV R252, R247 ;  /* 0x000000f700fc7202 */ /* 0x000fe40000000f00 */
[----:B------:R-:W-:-:S07]  /*e390*/  MOV R77, R232 ;  /* 0x000000e8004d7202 */ /* 0x000fce0000000f00 */
[----:B------:R-:W-:Y:S05]  /*e3a0*/  WARPSYNC.COLLECTIVE R235, `(.L_x_744) ;  /* 0x00000000eb087348 */ /* 0x000fea0003c00000 */
[----:B------:R0:W1:Y:S02]  /*e3b0*/  SHFL.DOWN P0, R232, R252, R251, R236 ;  /* 0x080000fbfce87389 */ /* 0x00006400000000ec */
[----:B01----:R-:W-:Y:S05]  /*e3c0*/  ENDCOLLECTIVE ;  /* 0x000000000000791b */ /* 0x003fea0003800000 */
.L_x_744:
[----:B------:R-:W-:Y:S02]  /*e3d0*/  MOV R252, R248 ;  /* 0x000000f800fc7202 */ /* 0x000fe40000000f00 */
[----:B------:R-:W-:-:S07]  /*e3e0*/  MOV R78, R232 ;  /* 0x000000e8004e7202 */ /* 0x000fce0000000f00 */
[----:B------:R-:W-:Y:S05]  /*e3f0*/  WARPSYNC.COLLECTIVE R235, `(.L_x_745) ;  /* 0x00000000eb087348 */ /* 0x000fea0003c00000 */
[----:B------:R0:W1:Y:S02]  /*e400*/  SHFL.DOWN P0, R232, R252, R251, R236 ;  /* 0x080000fbfce87389 */ /* 0x00006400000000ec */
[----:B01----:R-:W-:Y:S05]  /*e410*/  ENDCOLLECTIVE ;  /* 0x000000000000791b */ /* 0x003fea0003800000 */
.L_x_745:
[----:B------:R-:W-:Y:S01]  /*e420*/  MOV R79, R232 ;  /* 0x000000e8004f7202 */ /* 0x000fe20000000f00 */
[----:B------:R-:W-:Y:S06]  /*e430*/  BRA `(.L_x_746) ;  /* 0xffffff8c00707947 */ /* 0x000fec000383ffff */
.L_x_605:
[----:B------:R-:W-:Y:S01]  /*e440*/  HFMA2 R251, -RZ, RZ, 0, 2.384185791015625e-07 ;  /* 0x00000004fffb7431 */ /* 0x000fe200000001ff */
[----:B------:R-:W-:Y:S01]  /*e450*/  BSSY B0, `(.L_x_747) ;  /* 0x0000007000007945 */ /* 0x000fe20003800000 */
[----:B------:R-:W-:Y:S02]  /*e460*/  MOV R252, R245 ;  /* 0x000000f500fc7202 */ /* 0x000fe40000000f00 */
[----:B------:R-:W-:Y:S02]  /*e470*/  MOV R236, 0x1f ;  /* 0x0000001f00ec7802 */ /* 0x000fe40000000f00 */
[----:B------:R-:W-:-:S07]  /*e480*/  MOV R235, 0xffffffff ;  /* 0xffffffff00eb7802 */ /* 0x000fce0000000f00 */
[----:B01234-:R-:W-:Y:S05]  /*e490*/  WARPSYNC.COLLECTIVE R235, `(.L_x_748) ;  /* 0x00000000eb087348 */ /* 0x01ffea0003c00000 */
[----:B0-----:R0:W0:Y:S02]  /*e4a0*/  SHFL.DOWN P0, R232, R252, R251, R236 ;  /* 0x080000fbfce87389 */ /* 0x00102400000000ec */
[----:B01234-:R-:W-:Y:S05]  /*e4b0*/  ENDCOLLECTIVE ;  /* 0x000000000000791b */ /* 0x01ffea0003800000 */
.L_x_748:
[----:B------:R-:W-:Y:S05]  /*e4c0*/  BSYNC B0 ;  /* 0x0000000000007941 */ /* 0x000fea0003800000 */
.L_x_747:
        /* <DEDUP_REMOVED lines=8> */
.L_x_749:
[----:B------:R-:W-:Y:S02]  /*e550*/  MOV R252, R247 ;  /* 0x000000f700fc7202 */ /* 0x000fe40000000f00 */
[----:B------:R-:W-:-:S07]  /*e560*/  MOV R77, R232 ;  /* 0x000000e8004d7202 */ /* 0x000fce0000000f00 */
[----:B------:R-:W-:Y:S05]  /*e570*/  WARPSYNC.COLLECTIVE R235, `(.L_x_750) ;  /* 0x00000000eb087348 */ /* 0x000fea0003c00000 */
[----:B------:R0:W1:Y:S02]  /*e580*/  SHFL.DOWN P0, R232, R252, R251, R236 ;  /* 0x080000fbfce87389 */ /* 0x00006400000000ec */
[----:B01----:R-:W-:Y:S05]  /*e590*/  ENDCOLLECTIVE ;  /* 0x000000000000791b */ /* 0x003fea0003800000 */
.L_x_750:
[----:B------:R-:W-:Y:S02]  /*e5a0*/  MOV R252, R248 ;  /* 0x000000f800fc7202 */ /* 0x000fe40000000f00 */
[----:B------:R-:W-:-:S07]  /*e5b0*/  MOV R78, R232 ;  /* 0x000000e8004e7202 */ /* 0x000fce0000000f00 */
[----:B------:R-:W-:Y:S05]  /*e5c0*/  WARPSYNC.COLLECTIVE R235, `(.L_x_751) ;  /* 0x00000000eb087348 */ /* 0x000fea0003c00000 */
[----:B------:R0:W1:Y:S02]  /*e5d0*/  SHFL.DOWN P0, R232, R252, R251, R236 ;  /* 0x080000fbfce87389 */ /* 0x00006400000000ec */
[----:B01----:R-:W-:Y:S05]  /*e5e0*/  ENDCOLLECTIVE ;  /* 0x000000000000791b */ /* 0x003fea0003800000 */
.L_x_751:
[----:B------:R-:W-:Y:S01]  /*e5f0*/  MOV R79, R232 ;  /* 0x000000e8004f7202 */ /* 0x000fe20000000f00 */
[----:B------:R-:W-:Y:S06]  /*e600*/  BRA `(.L_x_752) ;  /* 0xffffff8c00507947 */ /* 0x000fec000383ffff */
.L_x_608:
        /* <DEDUP_REMOVED lines=8> */
.L_x_754:
[----:B------:R-:W-:Y:S05]  /*e690*/  BSYNC B0 ;  /* 0x0000000000007941 */ /* 0x000fea0003800000 */
.L_x_753:
        /* <DEDUP_REMOVED lines=8> */
.L_x_755:
[----:B------:R-:W-:Y:S02]  /*e720*/  MOV R252, R247 ;  /* 0x000000f700fc7202 */ /* 0x000fe40000000f00 */
[----:B------:R-:W-:-:S07]  /*e730*/  MOV R77, R232 ;  /* 0x000000e8004d7202 */ /* 0x000fce0000000f00 */
[----:B------:R-:W-:Y:S05]  /*e740*/  WARPSYNC.COLLECTIVE R235, `(.L_x_756) ;  /* 0x00000000eb087348 */ /* 0x000fea0003c00000 */
[----:B------:R0:W1:Y:S02]  /*e750*/  SHFL.DOWN P0, R232, R252, R251, R236 ;  /* 0x080000fbfce87389 */ /* 0x00006400000000ec */
[----:B01----:R-:W-:Y:S05]  /*e760*/  ENDCOLLECTIVE ;  /* 0x000000000000791b */ /* 0x003fea0003800000 */
.L_x_756:
[----:B------:R-:W-:Y:S02]  /*e770*/  MOV R252, R248 ;  /* 0x000000f800fc7202 */ /* 0x000fe40000000f00 */
[----:B------:R-:W-:-:S07]  /*e780*/  MOV R78, R232 ;  /* 0x000000e8004e7202 */ /* 0x000fce0000000f00 */
[----:B------:R-:W-:Y:S05]  /*e790*/  WARPSYNC.COLLECTIVE R235, `(.L_x_757) ;  /* 0x00000000eb087348 */ /* 0x000fea0003c00000 */
[----:B------:R0:W1:Y:S02]  /*e7a0*/  SHFL.DOWN P0, R232, R252, R251, R236 ;  /* 0x080000fbfce87389 */ /* 0x00006400000000ec */
[----:B01----:R-:W-:Y:S05]  /*e7b0*/  ENDCOLLECTIVE ;  /* 0x000000000000791b */ /* 0x003fea0003800000 */
.L_x_757:
[----:B------:R-:W-:Y:S01]  /*e7c0*/  MOV R79, R232 ;  /* 0x000000e8004f7202 */ /* 0x000fe20000000f00 */
[----:B------:R-:W-:Y:S06]  /*e7d0*/  BRA `(.L_x_758) ;  /* 0xffffff8c00307947 */ /* 0x000fec000383ffff */
.L_x_611:
        /* <DEDUP_REMOVED lines=8> */
.L_x_760:
[----:B------:R-:W-:Y:S05]  /*e860*/  BSYNC B0 ;  /* 0x0000000000007941 */ /* 0x000fea0003800000 */
.L_x_759:
        /* <DEDUP_REMOVED lines=8> */
.L_x_761:
[----:B------:R-:W-:Y:S02]  /*e8f0*/  MOV R252, R247 ;  /* 0x000000f700fc7202 */ /* 0x000fe40000000f00 */
[----:B------:R-:W-:-:S07]  /*e900*/  MOV R77, R232 ;  /* 0x000000e8004d7202 */ /* 0x000fce0000000f00 */
[----:B------:R-:W-:Y:S05]  /*e910*/  WARPSYNC.COLLECTIVE R235, `(.L_x_762) ;  /* 0x00000000eb087348 */ /* 0x000fea0003c00000 */
[----:B------:R0:W1:Y:S02]  /*e920*/  SHFL.DOWN P0, R232, R252, R251, R236 ;  /* 0x080000fbfce87389 */ /* 0x00006400000000ec */
[----:B01----:R-:W-:Y:S05]  /*e930*/  ENDCOLLECTIVE ;  /* 0x000000000000791b */ /* 0x003fea0003800000 */
.L_x_762:
[----:B------:R-:W-:Y:S02]  /*e940*/  MOV R252, R248 ;  /* 0x000000f800fc7202 */ /* 0x000fe40000000f00 */
[----:B------:R-:W-:-:S07]  /*e950*/  MOV R78, R232 ;  /* 0x000000e8004e7202 */ /* 0x000fce0000000f00 */
[----:B------:R-:W-:Y:S05]  /*e960*/  WARPSYNC.COLLECTIVE R235, `(.L_x_763) ;  /* 0x00000000eb087348 */ /* 0x000fea0003c00000 */
[----:B------:R0:W1:Y:S02]  /*e970*/  SHFL.DOWN P0, R232, R252, R251, R236 ;  /* 0x080000fbfce87389 */ /* 0x00006400000000ec */
[----:B01----:R-:W-:Y:S05]  /*e980*/  ENDCOLLECTIVE ;  /* 0x000000000000791b */ /* 0x003fea0003800000 */
.L_x_763:
[----:B------:R-:W-:Y:S01]  /*e990*/  MOV R79, R232 ;  /* 0x000000e8004f7202 */ /* 0x000fe20000000f00 */
[----:B------:R-:W-:Y:S06]  /*e9a0*/  BRA `(.L_x_764) ;  /* 0xffffff8c00107947 */ /* 0x000fec000383ffff */
.L_x_614:
[----:B------:R-:W-:Y:S01]  /*e9b0*/  HFMA2 R233, -RZ, RZ, 0, 0 ;  /* 0x00000000ffe97431 */ /* 0x000fe200000001ff */
[----:B------:R-:W-:Y:S01]  /*e9c0*/  BSSY B0, `(.L_x_765) ;  /* 0x0000007000007945 */ /* 0x000fe20003800000 */
[----:B------:R-:W-:Y:S02]  /*e9d0*/  MOV R234, R245 ;  /* 0x000000f500ea7202 */ /* 0x000fe40000000f00 */
[----:B------:R-:W-:Y:S02]  /*e9e0*/  MOV R232, 0x1f ;  /* 0x0000001f00e87802 */ /* 0x000fe40000000f00 */
[----:B------:R-:W-:-:S07]  /*e9f0*/  MOV R235, 0xffffffff ;  /* 0xffffffff00eb7802 */ /* 0x000fce0000000f00 */
[----:B01234-:R-:W-:Y:S05]  /*ea00*/  WARPSYNC.COLLECTIVE R235, `(.L_x_766) ;  /* 0x00000000eb087348 */ /* 0x01ffea0003c00000 */
[----:B------:R0:W0:Y:S02]  /*ea10*/  SHFL.IDX P3, R236, R234, R233, R232 ;  /* 0x000000e9eaec7389 */ /* 0x00002400000600e8 */
[----:B01234-:R-:W-:Y:S05]  /*ea20*/  ENDCOLLECTIVE ;  /* 0x000000000000791b */ /* 0x01ffea0003800000 */
.L_x_766:
[----:B------:R-:W-:Y:S05]  /*ea30*/  BSYNC B0 ;  /* 0x0000000000007941 */ /* 0x000fea0003800000 */
.L_x_765:
        /* <DEDUP_REMOVED lines=9> */
.L_x_767:
[----:B------:R-:W-:Y:S02]  /*ead0*/  MOV R234, R247 ;  /* 0x000000f700ea7202 */ /* 0x000fe40000000f00 */
[----:B------:R-:W-:-:S07]  /*eae0*/  MOV R77, R236 ;  /* 0x000000ec004d7202 */ /* 0x000fce0000000f00 */
[----:B------:R-:W-:Y:S05]  /*eaf0*/  WARPSYNC.COLLECTIVE R235, `(.L_x_768) ;  /* 0x00000000eb087348 */ /* 0x000fea0003c00000 */
[----:B------:R0:W1:Y:S02]  /*eb00*/  SHFL.IDX P3, R236, R234, R233, R232 ;  /* 0x000000e9eaec7389 */ /* 0x00006400000600e8 */
[----:B01----:R-:W-:Y:S05]  /*eb10*/  ENDCOLLECTIVE ;  /* 0x000000000000791b */ /* 0x003fea0003800000 */
.L_x_768:
[-C--:B------:R-:W-:Y:S01]  /*eb20*/  FMUL.FTZ R251, R63, R77.reuse ;  /* 0x0000004d3ffb7220 */ /* 0x080fe20000410000 */
[----:B------:R-:W-:-:S03]  /*eb30*/  FMUL.FTZ R78, R60, R77 ;  /* 0x0000004d3c4e7220 */ /* 0x000fc60000410000 */
[CC--:B------:R-:W-:Y:S01]  /*eb40*/  FFMA.FTZ R251, R62.reuse, R79.reuse, -R251 ;  /* 0x0000004f3efb7223 */ /* 0x0c0fe200000108fb */
[C---:B------:R-:W-:Y:S01]  /*eb50*/  FFMA.FTZ R78, R61.reuse, R79, R78 ;  /* 0x0000004f3d4e7223 */ /* 0x040fe2000001004e */
[-C--:B------:R-:W-:Y:S01]  /*eb60*/  FMUL.FTZ R233, R61, R77.reuse ;  /* 0x0000004d3de97220 */ /* 0x080fe20000410000 */
[----:B------:R-:W-:Y:S01]  /*eb70*/  FMUL.FTZ R232, R62, R77 ;  /* 0x0000004d3ee87220 */ /* 0x000fe20000410000 */
[----:B------:R-:W-:Y:S02]  /*eb80*/  MOV R234, R248 ;  /* 0x000000f800ea7202 */ /* 0x000fe40000000f00 */
[-C--:B------:R-:W-:Y:S01]  /*eb90*/  FFMA.FTZ R77, R60, R79.reuse, -R233 ;  /* 0x0000004f3c4d7223 */ /* 0x080fe200000108e9 */
[----:B------:R-:W-:Y:S02]  /*eba0*/  HFMA2 R233, -RZ, RZ, 0, 0 ;  /* 0x00000000ffe97431 */ /* 0x000fe400000001ff */
[----:B------:R-:W-:Y:S01]  /*ebb0*/  FFMA.FTZ R79, R63, R79, R232 ;  /* 0x0000004f3f4f7223 */ /* 0x000fe200000100e8 */
[----:B------:R-:W-:Y:S01]  /*ebc0*/  MOV R232, 0x1f ;  /* 0x0000001f00e87802 */ /* 0x000fe20000000f00 */
[----:B------:R-:W-:Y:S01]  /*ebd0*/  FADD.FTZ R76, R236, R251 ;  /* 0x000000fbec4c7221 */ /* 0x000fe20000010000 */
[----:B------:R-:W-:-:S07]  /*ebe0*/  HFMA2 R251, -RZ, RZ, 0, 5.9604644775390625e-08 ;  /* 0x00000001fffb7431 */ /* 0x000fce00000001ff */
[----:B------:R-:W-:Y:S05]  /*ebf0*/  WARPSYNC.COLLECTIVE R235, `(.L_x_769) ;  /* 0x00000000eb087348 */ /* 0x000fea0003c00000 */
[----:B------:R0:W1:Y:S02]  /*ec00*/  SHFL.IDX P3, R236, R234, R233, R232 ;  /* 0x000000e9eaec7389 */ /* 0x00006400000600e8 */
[----:B01----:R-:W-:Y:S05]  /*ec10*/  ENDCOLLECTIVE ;  /* 0x000000000000791b */ /* 0x003fea0003800000 */
.L_x_769:
[----:B------:R-:W-:Y:S01]  /*ec20*/  MOV R234, R60 ;  /* 0x0000003c00ea7202 */ /* 0x000fe20000000f00 */
[----:B------:R-:W-:Y:S01]  /*ec30*/  FADD.FTZ R79, R236, R79 ;  /* 0x0000004fec4f7221 */ /* 0x000fe20000010000 */
[----:B------:R-:W-:-:S07]  /*ec40*/  MOV R236, 0x1f ;  /* 0x0000001f00ec7802 */ /* 0x000fce0000000f00 */
[----:B------:R-:W-:Y:S05]  /*ec50*/  WARPSYNC.COLLECTIVE R235, `(.L_x_770) ;  /* 0x00000000eb087348 */ /* 0x000fea0003c00000 */
[----:B------:R0:W1:Y:S02]  /*ec60*/  SHFL.DOWN P0, R232, R252, R251, R236 ;  /* 0x080000fbfce87389 */ /* 0x00006400000000ec */
[----:B01----:R-:W-:Y:S05]  /*ec70*/  ENDCOLLECTIVE ;  /* 0x000000000000791b */ /* 0x003fea0003800000 */
.L_x_770:
[----:B------:R-:W-:Y:S02]  /*ec80*/  MOV R252, R246 ;  /* 0x000000f600fc7202 */ /* 0x000fe40000000f00 */
[----:B------:R-:W-:-:S07]  /*ec90*/  MOV R245, R232 ;  /* 0x000000e800f57202 */ /* 0x000fce0000000f00 */
[----:B------:R-:W-:Y:S05]  /*eca0*/  WARPSYNC.COLLECTIVE R235, `(.L_x_771) ;  /* 0x00000000eb087348 */ /* 0x000fea0003c00000 */
[----:B------:R0:W1:Y:S02]  /*ecb0*/  SHFL.DOWN P0, R232, R252, R251, R236 ;  /* 0x080000fbfce87389 */ /* 0x00006400000000ec */
[----:B01----:R-:W-:Y:S05]  /*ecc0*/  ENDCOLLECTIVE ;  /* 0x000000000000791b */ /* 0x003fea0003800000 */
.L_x_771:
[----:B------:R-:W-:Y:S02]  /*ecd0*/  MOV R252, R247 ;  /* 0x000000f700fc7202 */ /* 0x000fe40000000f00 */
[----:B------:R-:W-:-:S07]  /*ece0*/  MOV R246, R232 ;  /* 0x000000e800f67202 */ /* 0x000fce0000000f00 */
[----:B------:R-:W-:Y:S05]  /*ecf0*/  WARPSYNC.COLLECTIVE R235, `(.L_x_772) ;  /* 0x00000000eb087348 */ /* 0x000fea0003c00000 */
[----:B------:R0:W1:Y:S02]  /*ed00*/  SHFL.DOWN P0, R232, R252, R251, R236 ;  /* 0x080000fbfce87389 */ /* 0x00006400000000ec */
[----:B01----:R-:W-:Y:S05]  /*ed10*/  ENDCOLLECTIVE ;  /* 0x000000000000791b */ /* 0x003fea0003800000 */
.L_x_772:
[----:B------:R-:W-:Y:S02]  /*ed20*/  MOV R252, R248 ;  /* 0x000000f800fc7202 */ /* 0x000fe40000000f00 */
[----:B------:R-:W-:-:S07]  /*ed30*/  MOV R247, R232 ;  /* 0x000000e800f77202 */ /* 0x000fce0000000f00 */
[----:B------:R-:W-:Y:S05]  /*ed40*/  WARPSYNC.COLLECTIVE R235, `(.L_x_773) ;  /* 0x00000000eb087348 */ /* 0x000fea0003c00000 */
[----:B------:R0:W1:Y:S02]  /*ed50*/  SHFL.DOWN P0, R232, R252, R251, R236 ;  /* 0x080000fbfce87389 */ /* 0x00006400000000ec */
[----:B01----:R-:W-:Y:S05]  /*ed60*/  ENDCOLLECTIVE ;  /* 0x000000000000791b */ /* 0x003fea0003800000 */
.L_x_773:
[----:B------:R-:W-:Y:S01]  /*ed70*/  MOV R248, R232 ;  /* 0x000000e800f87202 */ /* 0x000fe20000000f00 */
[----:B------:R-:W-:-:S07]  /*ed80*/  HFMA2 R232, -RZ, RZ, 0, 1.847743988037109375e-06 ;  /* 0x0000001fffe87431 */ /* 0x000fce00000001ff */
[----:B------:R-:W-:Y:S05]  /*ed90*/  WARPSYNC.COLLECTIVE R235, `(.L_x_774) ;  /* 0x00000000eb087348 */ /* 0x000fea0003c00000 */
[----:B------:R0:W1:Y:S02]  /*eda0*/  SHFL.IDX P3, R236, R234, R233, R232 ;  /* 0x000000e9eaec7389 */ /* 0x00006400000600e8 */
[----:B01----:R-:W-:Y:S05]  /*edb0*/  ENDCOLLECTIVE ;  /* 0x000000000000791b */ /* 0x003fea0003800000 */
.L_x_774:
[----:B------:R-:W-:Y:S02]  /*edc0*/  MOV R234, R61 ;  /* 0x0000003d00ea7202 */ /* 0x000fe40000000f00 */
[----:B------:R-:W-:-:S07]  /*edd0*/  MOV R60, R236 ;  /* 0x000000ec003c7202 */ /* 0x000fce0000000f00 */
[----:B------:R-:W-:Y:S05]  /*ede0*/  WARPSYNC.COLLECTIVE R235, `(.L_x_775) ;  /* 0x00000000eb087348 */ /* 0x000fea0003c00000 */
[----:B------:R0:W1:Y:S02]  /*edf0*/  SHFL.IDX P3, R236, R234, R233, R232 ;  /* 0x000000e9eaec7389 */ /* 0x00006400000600e8 */
[----:B01----:R-:W-:Y:S05]  /*ee00*/  ENDCOLLECTIVE ;  /* 0x000000000000791b */ /* 0x003fea0003800000 */
.L_x_775:
[----:B------:R-:W-:Y:S02]  /*ee10*/  MOV R234, R62 ;  /* 0x0000003e00ea7202 */ /* 0x000fe40000000f00 */
[----:B------:R-:W-:-:S07]  /*ee20*/  MOV R61, R236 ;  /* 0x000000ec003d7202 */ /* 0x000fce0000000f00 */
[----:B------:R-:W-:Y:S05]  /*ee30*/  WARPSYNC.COLLECTIVE R235, `(.L_x_776) ;  /* 0x00000000eb087348 */ /* 0x000fea0003c00000 */
[----:B------:R0:W1:Y:S02]  /*ee40*/  SHFL.IDX P3, R236, R234, R233, R232 ;  /* 0x000000e9eaec7389 */ /* 0x00006400000600e8 */
[----:B01----:R-:W-:Y:S05]  /*ee50*/  ENDCOLLECTIVE ;  /* 0x000000000000791b */ /* 0x003fea0003800000 */
.L_x_776:
[----:B------:R-:W-:Y:S02]  /*ee60*/  MOV R234, R63 ;  /* 0x0000003f00ea7202 */ /* 0x000fe40000000f00 */
[----:B------:R-:W-:-:S07]  /*ee70*/  MOV R62, R236 ;  /* 0x000000ec003e7202 */ /* 0x000fce0000000f00 */
[----:B------:R-:W-:Y:S05]  /*ee80*/  WARPSYNC.COLLECTIVE R235, `(.L_x_777) ;  /* 0x00000000eb087348 */ /* 0x000fea0003c00000 */
[----:B------:R0:W1:Y:S02]  /*ee90*/  SHFL.IDX P3, R236, R234, R233, R232 ;  /* 0x000000e9eaec7389 */ /* 0x00006400000600e8 */
[----:B01----:R-:W-:Y:S05]  /*eea0*/  ENDCOLLECTIVE ;  /* 0x000000000000791b */ /* 0x003fea0003800000 */
.L_x_777:
[----:B------:R-:W-:Y:S01]  /*eeb0*/  MOV R63, R236 ;  /* 0x000000ec003f7202 */ /* 0x000fe20000000f00 */
[----:B------:R-:W-:Y:S06]  /*eec0*/  BRA `(.L_x_778) ;  /* 0xffffff8800647947 */ /* 0x000fec000383ffff */
.L_x_779:
        /* <DEDUP_REMOVED lines=11> */
.L_x_18660:


//--------------------- .text._Z25selective_scan_bwd_kernelI32Selective_Scan_bwd_kernel_traitsILi128ELi16ELb0ELb0ELb1ELb0ELb1EfN3c107complexIfEEEEv12SSMParamsBwd --------------------------
	.section	.text._Z25selective_scan_bwd_kernelI32Selective_Scan_bwd_kernel_traitsILi128ELi16ELb0ELb0ELb1ELb0ELb1EfN3c107complexIfEEEEv12SSMParamsBwd,"ax",@progbits
	.align	128
        .global         _Z25selective_scan_bwd_kernelI32Selective_Scan_bwd_kernel_traitsILi128ELi16ELb0ELb0ELb1ELb0ELb1EfN3c107complexIfEEEEv12SSMParamsBwd
        .type           _Z25selective_scan_bwd_kernelI32Selective_Scan_bwd_kernel_traitsILi128ELi16ELb0ELb0ELb1ELb0ELb1EfN3c107complexIfEEEEv12SSMParamsBwd,@function
        .size           _Z25selective_scan_bwd_kernelI32Selective_Scan_bwd_kernel_traitsILi128ELi16ELb0ELb0ELb1ELb0ELb1EfN3c107complexIfEEEEv12SSMParamsBwd,(.L_x_18661 - _Z25selective_scan_bwd_kernelI32Selective_Scan_bwd_kernel_traitsILi128ELi16ELb0ELb0ELb1ELb0ELb1EfN3c107complexIfEEEEv12SSMParamsBwd)
        .other          _Z25selective_scan_bwd_kernelI32Selective_Scan_bwd_kernel_traitsILi128ELi16ELb0ELb0ELb1ELb0ELb1EfN3c107complexIfEEEEv12SSMParamsBwd,@"STO_CUDA_ENTRY STV_DEFAULT"
_Z25selective_scan_bwd_kernelI32Selective_Scan_bwd_kernel_traitsILi128ELi16ELb0ELb0ELb1ELb0ELb1EfN3c107complexIfEEEEv12SSMParamsBwd:
.text._Z25selective_scan_bwd_kernelI32Selective_Scan_bwd_kernel_traitsILi128ELi16ELb0ELb0ELb1ELb0ELb1EfN3c107complexIfEEEEv12SSMParamsBwd:
        /* <DEDUP_REMOVED lines=25> */
[----:B------:R-:W-:-:S04]  /*0190*/  MOV R5, UR7 ;  /* 0x0000000700057c02 */ /* 0x000fc80008000f00 */
[----:B---3--:R3:W2:Y:S04]  /*01a0*/  @P0 LDG.E R3, desc[UR32][R2.64] ;  /* 0x0000002002030981 */ /* 0x0086a8000c1e1900 */
[----:B------:R-:W2:Y:S01]  /*01b0*/  @P1 LDG.E R4, desc[UR32][R4.64] ;  /* 0x0000002004041981 */ /* 0x000ea2000c1e1900 */
[----:B----4-:R-:W-:Y:S01]  /*01c0*/  MOV R0, UR28 ;  /* 0x0000001c00007c02 */ /* 0x010fe20008000f00 */
[----:B------:R-:W5:Y:S01]  /*01d0*/  S2UR UR6, SR_CTAID.X ;  /* 0x00000000000679c3 */ /* 0x000f620000002500 */
[----:B-1----:R-:W-:Y:S01]  /*01e0*/  ULEA UR13, UR26, 0xfffff800, 0xb ;  /* 0xfffff8001a0d7891 */ /* 0x002fe2000f8e58ff */
[----:B------:R1:W-:Y:S01]  /*01f0*/  STL [R1+0xc], RZ ;  /* 0x00000cff01007387 */ /* 0x0003e20000100800 */
[----:B------:R-:W-:Y:S02]  /*0200*/  IABS R0, R0 ;  /* 0x0000000000007213 */ /* 0x000fe40000000000 */
[----:B------:R-:W-:Y:S01]  /*0210*/  USHF.R.S32.HI UR25, URZ, 0x1f, UR13 ;  /* 0x0000001fff197899 */ /* 0x000fe2000801140d */
[----:B------:R1:W-:Y:S01]  /*0220*/  STL [R1+0x8], RZ ;  /* 0x000008ff01007387 */ /* 0x0003e20000100800 */
[----:B------:R-:W-:-:S13]  /*0230*/  R2UR UR29, R0 ;  /* 0x00000000001d72ca */ /* 0x000fda00000e0000 */
[----:B------:R-:W4:Y:S01]  /*0240*/  I2F.RP R0, UR29 ;  /* 0x0000001d00007d06 */ /* 0x000f220008209400 */
[----:B-----5:R-:W-:Y:S02]  /*0250*/  UIMAD.WIDE.U32 UR4, UR6, UR16, URZ ;  /* 0x00000010060472a5 */ /* 0x020fe4000f8e00ff */
[----:B0-----:R-:W-:Y:S02]  /*0260*/  UIMAD.WIDE.U32 UR8, UR6, UR20, URZ ;  /* 0x00000014060872a5 */ /* 0x001fe4000f8e00ff */
[----:B------:R-:W-:Y:S02]  /*0270*/  UIMAD UR5, UR6, UR17, UR5 ;  /* 0x00000011060572a4 */ /* 0x000fe4000f8e0205 */
[----:B------:R-:W-:Y:S02]  /*0280*/  UIMAD UR9, UR6, UR21, UR9 ;  /* 0x00000015060972a4 */ /* 0x000fe4000f8e0209 */
[----:B------:R-:W-:Y:S02]  /*0290*/  UIMAD.WIDE.U32 UR4, UR12, UR18, UR4 ;  /* 0x000000120c0472a5 */ /* 0x000fe4000f8e0004 */
[----:B------:R-:W-:Y:S01]  /*02a0*/  UIMAD.WIDE.U32 UR20, UR12, UR22, UR8 ;  /* 0x000000160c1472a5 */ /* 0x000fe2000f8e0008 */
[----:B----4-:R-:W3:Y:S01]  /*02b0*/  MUFU.RCP R0, R0 ;  /* 0x0000000000007308 */ /* 0x010ee20000001000 */
[----:B------:R-:W-:-:S02]  /*02c0*/  UIMAD UR7, UR12, UR19, UR5 ;  /* 0x000000130c0772a4 */ /* 0x000fc4000f8e0205 */
[----:B------:R-:W-:Y:S02]  /*02d0*/  UIMAD UR24, UR12, UR23, UR21 ;  /* 0x000000170c1872a4 */ /* 0x000fe4000f8e0215 */
[----:B------:R-:W-:Y:S01]  /*02e0*/  UIADD3 UR22, UP0, UPT, UR13, UR4, URZ ;  /* 0x000000040d167290 */ /* 0x000fe2000ff1e0ff */
[----:B------:R-:W0:Y:S02]  /*02f0*/  LDCU.128 UR8, c[0x0][0x460] ;  /* 0x00008c00ff0877ac */ /* 0x000e240008000c00 */
[----:B------:R-:W-:Y:S01]  /*0300*/  UMOV UR4, URZ ;  /* 0x000000ff00047c82 */ /* 0x000fe20008000000 */
[----:B------:R-:W-:Y:S02]  /*0310*/  UIADD3.X UR7, UPT, UPT, UR25, UR7, URZ, UP0, !UPT ;  /* 0x0000000719077290 */ /* 0x000fe400087fe4ff */
[----:B------:R-:W-:Y:S01]  /*0320*/  UIADD3 UR20, UP2, UPT, UR13, UR20, URZ ;  /* 0x000000140d147290 */ /* 0x000fe2000ff5e0ff */
[----:B------:R-:W4:Y:S01]  /*0330*/  LDCU.64 UR18, c[0x0][0x498] ;  /* 0x00009300ff1277ac */ /* 0x000f220008000a00 */
[----:B---3--:R-:W-:-:S02]  /*0340*/  IADD3 R2, PT, PT, R0, 0xffffffe, RZ ;  /* 0x0ffffffe00027810 */ /* 0x008fc40007ffe0ff */
[----:B------:R-:W-:Y:S01]  /*0350*/  MOV R0, UR12 ;  /* 0x0000000c00007c02 */ /* 0x000fe20008000f00 */
[----:B------:R-:W-:Y:S01]  /*0360*/  UIADD3.X UR24, UPT, UPT, UR25, UR24, URZ, UP2, !UPT ;  /* 0x0000001819187290 */ /* 0x000fe200097fe4ff */
[----:B------:R-:W3:Y:S02]  /*0370*/  LDCU.64 UR16, c[0x0][0x4d8] ;  /* 0x00009b00ff1077ac */ /* 0x000ee40008000a00 */
[----:B------:R-:W5:Y:S01]  /*0380*/  F2I.FTZ.U32.TRUNC.NTZ R2, R2 ;  /* 0x0000000200027305 */ /* 0x000f62000021f000 */
[----:B------:R-:W-:Y:S01]  /*0390*/  IABS R0, R0 ;  /* 0x0000000000007213 */ /* 0x000fe20000000000 */
[----:B0-----:R-:W-:-:S03]  /*03a0*/  ULEA UR23, UP3, UR20, UR10, 0x2 ;  /* 0x0000000a14177291 */ /* 0x001fc6000f8610ff */
[----:B------:R-:W-:Y:S01]  /*03b0*/  R2UR UR27, R0 ;  /* 0x00000000001b72ca */ /* 0x000fe200000e0000 */
[----:B------:R-:W-:Y:S01]  /*03c0*/  ULEA.HI.X UR24, UR20, UR11, UR24, 0x2, UP3 ;  /* 0x0000000b14187291 */ /* 0x000fe200098f1418 */
[----:B-----5:R-:W-:Y:S01]  /*03d0*/  R2UR UR5, R2 ;  /* 0x00000000020572ca */ /* 0x020fe200000e0000 */
[----:B---3--:R-:W-:Y:S02]  /*03e0*/  USHF.R.U64 UR16, UR16, 0x1, UR17 ;  /* 0x0000000110107899 */ /* 0x008fe40008001211 */
[----:B------:R-:W-:-:S10]  /*03f0*/  USHF.R.U32.HI UR17, URZ, 0x1, UR17 ;  /* 0x00000001ff117899 */ /* 0x000fd40008011611 */
[----:B------:R-:W-:-:S04]  /*0400*/  UIADD3 UR21, UPT, UPT, URZ, -UR5, URZ ;  /* 0x80000005ff157290 */ /* 0x000fc8000fffe0ff */
[----:B------:R-:W-:-:S04]  /*0410*/  UIMAD UR21, UR21, UR29, URZ ;  /* 0x0000001d151572a4 */ /* 0x000fc8000f8e02ff */
[----:B------:R-:W-:Y:S02]  /*0420*/  UIMAD.WIDE.U32 UR4, UR5, UR21, UR4 ;  /* 0x00000015050472a5 */ /* 0x000fe4000f8e0004 */
[----:B------:R-:W-:Y:S02]  /*0430*/  ULEA UR21, UP1, UR22, UR8, 0x2 ;  /* 0x0000000816157291 */ /* 0x000fe4000f8210ff */
[----:B------:R-:W-:Y:S02]  /*0440*/  UIMAD.WIDE.U32 UR4, UR5, UR27, URZ ;  /* 0x0000001b050472a5 */ /* 0x000fe4000f8e00ff */
[----:B------:R-:W-:Y:S02]  /*0450*/  ULEA.HI.X UR22, UR22, UR9, UR7, 0x2, UP1 ;  /* 0x0000000916167291 */ /* 0x000fe400088f1407 */
[----:B--2---:R-:W-:Y:S02]  /*0460*/  UIMAD.WIDE.U32 UR8, UR6, UR14, URZ ;  /* 0x0000000e060872a5 */ /* 0x004fe4000f8e00ff */
[----:B------:R-:W-:Y:S01]  /*0470*/  UISETP.NE.AND UP1, UPT, UR28, URZ, UPT ;  /* 0x000000ff1c00728c */ /* 0x000fe2000bf25270 */
[----:B------:R-:W-:Y:S01]  /*0480*/  UMOV UR7, UR5 ;  /* 0x0000000500077c82 */ /* 0x000fe20008000000 */
[----:B----4-:R-:W-:-:S02]  /*0490*/  UIMAD.WIDE.U32 UR4, UR6, UR18, URZ ;  /* 0x00000012060472a5 */ /* 0x010fc4000f8e00ff */
[----:B------:R-:W-:Y:S02]  /*04a0*/  UIADD3 UR10, UPT, UPT, -UR7, URZ, URZ ;  /* 0x000000ff070a7290 */ /* 0x000fe4000fffe1ff */
[----:B------:R-:W-:Y:S02]  /*04b0*/  UIMAD UR5, UR6, UR19, UR5 ;  /* 0x00000013060572a4 */ /* 0x000fe4000f8e0205 */
[----:B------:R-:W-:Y:S02]  /*04c0*/  UIMAD UR10, UR29, UR10, UR27 ;  /* 0x0000000a1d0a72a4 */ /* 0x000fe4000f8e021b */
[----:B------:R-:W-:Y:S02]  /*04d0*/  UIMAD.WIDE.U32 UR4, UR12, UR30, UR4 ;  /* 0x0000001e0c0472a5 */ /* 0x000fe4000f8e0004 */
[----:B------:R-:W-:Y:S02]  /*04e0*/  UISETP.GT.U32.AND UP2, UPT, UR29, UR10, UPT ;  /* 0x0000000a1d00728c */ /* 0x000fe4000bf44070 */
[----:B------:R-:W-:Y:S01]  /*04f0*/  UIMAD UR5, UR12, UR31, UR5 ;  /* 0x0000001f0c0572a4 */ /* 0x000fe2000f8e0205 */
[----:B------:R-:W0:Y:S01]  /*0500*/  LDCU.64 UR30, c[0x0][0x480] ;  /* 0x00009000ff1e77ac */ /* 0x000e220008000a00 */
[----:B------:R-:W-:-:S02]  /*0510*/  ULOP3.LUT UR18, UR12, UR28, URZ, 0x3c, !UPT ;  /* 0x0000001c0c127292 */ /* 0x000fc4000f8e3cff */
[----:B------:R-:W-:-:S05]  /*0520*/  UIMAD UR9, UR6, UR15, UR9 ;  /* 0x0000000f060972a4 */ /* 0x000fca000f8e0209 */
[----:B------:R-:W-:Y:S02]  /*0530*/  @!UP2 UIADD3 UR10, UPT, UPT, UR10, -UR29, URZ ;  /* 0x8000001d0a0aa290 */ /* 0x000fe4000fffe0ff */
[----:B------:R-:W-:Y:S02]  /*0540*/  @!UP2 UIADD3 UR7, UPT, UPT, UR7, 0x1, URZ ;  /* 0x000000010707a890 */ /* 0x000fe4000fffe0ff */
[----:B------:R-:W-:Y:S02]  /*0550*/  UISETP.GE.U32.AND UP0, UPT, UR10, UR29, UPT ;  /* 0x0000001d0a00728c */ /* 0x000fe4000bf06070 */
[----:B------:R-:W-:Y:S01]  /*0560*/  UISETP.GE.AND UP2, UPT, UR18, URZ, UPT ;  /* 0x000000ff1200728c */ /* 0x000fe2000bf46270 */
[----:B------:R-:W2:Y:S04]  /*0570*/  LDCU.64 UR14, c[0x0][0x3e8] ;  /* 0x00007d00ff0e77ac */ /* 0x000ea80008000a00 */
[----:B------:R-:W3:Y:S04]  /*0580*/  LDCU.64 UR10, c[0x0][0x528] ;  /* 0x0000a500ff0a77ac */ /* 0x000ee80008000a00 */
[----:B------:R-:W-:Y:S01]  /*0590*/  @UP0 UIADD3 UR7, UPT, UPT, UR7, 0x1, URZ ;  /* 0x0000000107070890 */ /* 0x000fe2000fffe0ff */
[----:B------:R-:W4:Y:S01]  /*05a0*/  LDCU.64 UR18, c[0x0][0x4e0] ;  /* 0x00009c00ff1277ac */ /* 0x000f220008000a00 */
[----:B------:R-:W-:-:S02]  /*05b0*/  UIADD3 UR13, UP3, UPT, UR13, UR4, URZ ;  /* 0x000000040d0d7290 */ /* 0x000fc4000ff7e0ff */
[----:B------:R-:W-:Y:S02]  /*05c0*/  @!UP2 UIADD3 UR7, UPT, UPT, -UR7, URZ, URZ ;  /* 0x000000ff0707a290 */ /* 0x000fe4000fffe1ff */
[----:B------:R-:W-:Y:S02]  /*05d0*/  UIADD3.X UR4, UPT, UPT, UR25, UR5, URZ, UP3, !UPT ;  /* 0x0000000519047290 */ /* 0x000fe40009ffe4ff */
[----:B0-----:R-:W-:Y:S02]  /*05e0*/  UISETP.NE.U32.AND UP0, UPT, UR30, URZ, UPT ;  /* 0x000000ff1e00728c */ /* 0x001fe4000bf05070 */
[----:B---3--:R-:W-:Y:S02]  /*05f0*/  ULEA UR25, UP2, UR13, UR10, 0x2 ;  /* 0x0000000a0d197291 */ /* 0x008fe4000f8410ff */
[----:B------:R-:W-:Y:S02]  /*0600*/  @!UP1 ULOP3.LUT UR7, URZ, UR28, URZ, 0x33, !UPT ;  /* 0x0000001cff079292 */ /* 0x000fe4000f8e33ff */
[----:B------:R-:W-:-:S02]  /*0610*/  UISETP.NE.AND.EX UP0, UPT, UR31, URZ, UPT, UP0 ;  /* 0x000000ff1f00728c */ /* 0x000fc4000bf05300 */
[----:B------:R-:W-:Y:S02]  /*0620*/  ULEA.HI.X UR13, UR13, UR11, UR4, 0x2, UP2 ;  /* 0x0000000b0d0d7291 */ /* 0x000fe400090f1404 */
[----:B------:R-:W-:Y:S02]  /*0630*/  USHF.R.S32.HI UR4, URZ, 0x1f, UR7 ;  /* 0x0000001fff047899 */ /* 0x000fe40008011407 */
[----:B--2---:R-:W-:Y:S02]  /*0640*/  UIMAD.WIDE.U32 UR8, UR7, UR14, UR8 ;  /* 0x0000000e070872a5 */ /* 0x004fe4000f8e0008 */
[----:B------:R-:W-:Y:S02]  /*0650*/  UIMAD UR5, UR4, UR14, URZ ;  /* 0x0000000e040572a4 */ /* 0x000fe4000f8e02ff */
[----:B----4-:R-:W-:Y:S02]  /*0660*/  UIMAD UR11, UR4, UR18, URZ ;  /* 0x00000012040b72a4 */ /* 0x010fe4000f8e02ff */
[----:B------:R-:W-:-:S02]  /*0670*/  UIMAD UR10, UR7, UR15, UR5 ;  /* 0x0000000f070a72a4 */ /* 0x000fc4000f8e0205 */
[----:B------:R-:W-:Y:S01]  /*0680*/  UIMAD.WIDE.U32 UR4, UR7, UR18, URZ ;  /* 0x00000012070472a5 */ /* 0x000fe2000f8e00ff */
[----:B------:R-:W0:Y:S01]  /*0690*/  @UP0 LDCU UR18, c[0x0][0x384] ;  /* 0x00007080ff1207ac */ /* 0x000e220008000800 */
[----:B------:R-:W2:Y:S01]  /*06a0*/  LDCU.64 UR14, c[0x0][0x540] ;  /* 0x0000a800ff0e77ac */ /* 0x000ea20008000a00 */
[----:B------:R-:W-:Y:S01]  /*06b0*/  UIMAD UR11, UR7, UR19, UR11 ;  /* 0x00000013070b72a4 */ /* 0x000fe2000f8e020b */
[----:B------:R-:W3:Y:S01]  /*06c0*/  @UP0 LDCU UR19, c[0x0][0x38c] ;  /* 0x00007180ff1307ac */ /* 0x000ee20008000800 */
[----:B------:R-:W4:Y:S01]  /*06d0*/  LDCU.64 UR30, c[0x0][0x450] ;  /* 0x00008a00ff1e77ac */ /* 0x000f220008000a00 */
[----:B------:R-:W5:Y:S01]  /*06e0*/  @UP0 LDCU.64 UR34, c[0x0][0x480] ;  /* 0x00009000ff2207ac */ /* 0x000f620008000a00 */
[----:B------:R-:W-:Y:S02]  /*06f0*/  ULEA UR7, UR26, 0xfffff000, 0xc ;  /* 0xfffff0001a077891 */ /* 0x000fe4000f8e60ff */
[----:B------:R-:W-:Y:S02]  /*0700*/  UIADD3 UR5, UPT, UPT, UR5, UR11, URZ ;  /* 0x0000000b05057290 */ /* 0x000fe4000fffe0ff */
[----:B------:R-:W-:-:S02]  /*0710*/  UIADD3 UR28, UP1, UPT, UR7, UR8, URZ ;  /* 0x00000008071c7290 */ /* 0x000fc4000ff3e0ff */
[----:B0-----:R-:W-:Y:S02]  /*0720*/  @UP0 UIMAD UR8, UR6, UR18, UR12 ;  /* 0x00000012060802a4 */ /* 0x001fe4000f8e020c */
[----:B------:R-:W-:Y:S02]  /*0730*/  UIADD3 UR10, UPT, UPT, UR9, UR10, URZ ;  /* 0x0000000a090a7290 */ /* 0x000fe4000fffe0ff */
[----:B------:R-:W-:Y:S02]  /*0740*/  UIMAD UR11, UR17, UR6, URZ ;  /* 0x00000006110b72a4 */ /* 0x000fe4000f8e02ff */
[----:B------:R-:W-:Y:S02]  /*0750*/  UIMAD.WIDE.U32 UR4, UR6, UR16, UR4 ;  /* 0x00000010060472a5 */ /* 0x000fe4000f8e0004 */
[----:B------:R-:W-:Y:S02]  /*0760*/  @UP0 UIMAD UR8, UR8, UR26, URZ ;  /* 0x0000001a080802a4 */ /* 0x000fe4000f8e02ff */
[----:B------:R-:W-:-:S02]  /*0770*/  ULEA.HI.X.SX32 UR7, UR7, UR10, 0x1, UP1 ;  /* 0x0000000a07077291 */ /* 0x000fc400088f0eff */
[----:B------:R-:W-:Y:S02]  /*0780*/  UIADD3 UR11, UPT, UPT, UR5, UR11, URZ ;  /* 0x0000000b050b7290 */ /* 0x000fe4000fffe0ff */
[----:B--2---:R-:W-:Y:S02]  /*0790*/  ULEA UR10, UP1, UR4, UR14, 0x3 ;  /* 0x0000000e040a7291 */ /* 0x004fe4000f8218ff */
[----:B---3--:R-:W-:Y:S02]  /*07a0*/  @UP0 UIMAD UR8, UR8, UR19, URZ ;  /* 0x00000013080802a4 */ /* 0x008fe4000f8e02ff */
        /* <DEDUP_REMOVED lines=14> */
[----:B------:R2:W-:Y:S01]  /*0890*/  STL [R1+0x8], RZ ;  /* 0x000008ff01007387 */ /* 0x0005e20000100800 */
[----:B------:R-:W-:-:S03]  /*08a0*/  UMOV UR26, UR13 ;  /* 0x0000000d001a7c82 */ /* 0x000fc60008000000 */
[----:B------:R2:W-:Y:S01]  /*08b0*/  STL [R1+0xc], RZ ;  /* 0x00000cff01007387 */ /* 0x0005e20000100800 */
[C---:B0-----:R-:W-:Y:S02]  /*08c0*/  SHF.L.U32 R3, R0.reuse, 0x4, RZ ;  /* 0x0000000400037819 */ /* 0x041fe400000006ff */
[----:B------:R-:W-:-:S04]  /*08d0*/  LOP3.LUT R0, R0, 0x1f, RZ, 0xc0, !PT ;  /* 0x0000001f00007812 */ /* 0x000fc800078ec0ff */
[----:B-12---:R-:W-:-:S07]  /*08e0*/  LOP3.LUT R29, R0, 0x3e00, R3, 0xf8, !PT ;  /* 0x00003e00001d7812 */ /* 0x006fce00078ef803 */
.L_x_881:
[----:B------:R-:W0:Y:S01]  /*08f0*/  S2UR UR38, SR_CTAID.X ;  /* 0x00000000002679c3 */ /* 0x000e220000002500 */
[----:B-1----:R-:W1:Y:S01]  /*0900*/  S2R R182, SR_TID.X ;  /* 0x0000000000b67919 */ /* 0x002e620000002100 */
[----:B------:R-:W0:Y:S01]  /*0910*/  LDCU.128 UR12, c[0x0][0x410] ;  /* 0x00008200ff0c77ac */ /* 0x000e220008000c00 */
[----:B------:R-:W-:Y:S02]  /*0920*/  MOV R8, UR21 ;  /* 0x0000001500087c02 */ /* 0x000fe40008000f00 */
[----:B------:R-:W-:Y:S02]  /*0930*/  CS2R R30, SRZ ;  /* 0x00000000001e7805 */ /* 0x000fe4000001ff00 */
[----:B------:R-:W-:Y:S01]  /*0940*/  MOV R9, UR22 ;  /* 0x0000001600097c02 */ /* 0x000fe20008000f00 */
[----:B------:R-:W2:Y:S01]  /*0950*/  LDCU.128 UR16, c[0x0][0x420] ;  /* 0x00008400ff1077ac */ /* 0x000ea20008000c00 */
[----:B------:R-:W-:Y:S01]  /*0960*/  HFMA2 R27, -RZ, RZ, 0, 0 ;  /* 0x00000000ff1b7431 */ /* 0x000fe200000001ff */
[----:B------:R-:W3:Y:S01]  /*0970*/  S2UR UR31, SR_CTAID.Y ;  /* 0x00000000001f79c3 */ /* 0x000ee20000002600 */
[----:B------:R-:W-:Y:S01]  /*0980*/  CS2R R36, SRZ ;  /* 0x0000000000247805 */ /* 0x000fe2000001ff00 */
[----:B------:R-:W-:Y:S01]  /*0990*/  ULEA UR8, UR20, 0xfffff800, 0xb ;  /* 0xfffff80014087891 */ /* 0x000fe2000f8e58ff */
[----:B------:R-:W-:Y:S01]  /*09a0*/  CS2R R34, SRZ ;  /* 0x0000000000227805 */ /* 0x000fe2000001ff00 */
[----:B------:R-:W-:Y:S01]  /*09b0*/  UMOV UR9, URZ ;  /* 0x000000ff00097c82 */ /* 0x000fe20008000000 */
[----:B------:R-:W4:Y:S01]  /*09c0*/  LDCU UR29, c[0x0][0x388] ;  /* 0x00007100ff1d77ac */ /* 0x000f220008000800 */
[----:B------:R-:W-:-:S02]  /*09d0*/  CS2R R32, SRZ ;  /* 0x0000000000207805 */ /* 0x000fc4000001ff00 */
[----:B------:R-:W-:Y:S01]  /*09e0*/  CS2R R38, SRZ ;  /* 0x0000000000267805 */ /* 0x000fe2000001ff00 */
[----:B------:R-:W-:Y:S01]  /*09f0*/  HFMA2 R44, -RZ, RZ, 0, 0 ;  /* 0x00000000ff2c7431 */ /* 0x000fe200000001ff */
[----:B------:R-:W5:Y:S01]  /*0a00*/  LDCU.64 UR40, c[0x0][0x488] ;  /* 0x00009100ff2877ac */ /* 0x000f620008000a00 */
[----:B------:R-:W-:Y:S02]  /*0a10*/  CS2R R40, SRZ ;  /* 0x0000000000287805 */ /* 0x000fe4000001ff00 */
[----:B------:R-:W-:Y:S01]  /*0a20*/  MOV R42, RZ ;  /* 0x000000ff002a7202 */ /* 0x000fe20000000f00 */
[----:B------:R-:W5:Y:S01]  /*0a30*/  LDCU.64 UR42, c[0x0][0x478] ;  /* 0x00008f00ff2a77ac */ /* 0x000f620008000a00 */
[----:B------:R-:W-:Y:S01]  /*0a40*/  MOV R46, RZ ;  /* 0x000000ff002e7202 */ /* 0x000fe20000000f00 */
[----:B0-----:R-:W-:Y:S02]  /*0a50*/  UIMAD.WIDE.U32 UR34, UR38, UR12, UR8 ;  /* 0x0000000c262272a5 */ /* 0x001fe4000f8e0008 */
[----:B--2---:R-:W-:-:S02]  /*0a60*/  UIMAD.WIDE.U32 UR36, UR38, UR16, UR8 ;  /* 0x00000010262472a5 */ /* 0x004fc4000f8e0008 */
[----:B------:R-:W-:Y:S02]  /*0a70*/  UIMAD UR13, UR38, UR13, UR35 ;  /* 0x0000000d260d72a4 */ /* 0x000fe4000f8e0223 */
[----:B------:R-:W-:Y:S01]  /*0a80*/  UIMAD UR37, UR38, UR17, UR37 ;  /* 0x00000011262572a4 */ /* 0x000fe2000f8e0225 */
[----:B------:R-:W-:Y:S01]  /*0a90*/  UMOV UR12, UR34 ;  /* 0x00000022000c7c82 */ /* 0x000fe20008000000 */
[----:B-1----:R-:W-:Y:S01]  /*0aa0*/  SHF.L.U32 R3, R182, 0x4, RZ ;  /* 0x00000004b6037819 */ /* 0x002fe200000006ff */
[----:B---3--:R-:W-:Y:S02]  /*0ab0*/  UIMAD.WIDE.U32 UR12, UR31, UR14, UR12 ;  /* 0x0000000e1f0c72a5 */ /* 0x008fe4000f8e000c */
[----:B----4-:R-:W-:Y:S01]  /*0ac0*/  UIADD3 UR16, UPT, UPT, -UR8, UR29, URZ ;  /* 0x0000001d08107290 */ /* 0x010fe2000fffe1ff */
[----:B------:R-:W-:Y:S01]  /*0ad0*/  LOP3.LUT R43, R3, 0x3e00, RZ, 0xc0, !PT ;  /* 0x00003e00032b7812 */ /* 0x000fe200078ec0ff */
[----:B------:R-:W-:Y:S02]  /*0ae0*/  UIMAD UR13, UR31, UR15, UR13 ;  /* 0x0000000f1f0d72a4 */ /* 0x000fe4000f8e020d */
[----:B------:R-:W-:Y:S01]  /*0af0*/  UIMAD.WIDE.U32 UR14, UR31, UR18, UR36 ;  /* 0x000000121f0e72a5 */ /* 0x000fe2000f8e0024 */
[----:B------:R-:W-:-:S02]  /*0b00*/  LOP3.LUT R3, R43, R0, RZ, 0xfc, !PT ;  /* 0x000000002b037212 */ /* 0x000fc400078efcff */
[----:B------:R-:W-:Y:S01]  /*0b10*/  ISETP.GE.AND P2, PT, R29, UR16, PT ;  /* 0x000000101d007c0c */ /* 0x000fe2000bf46270 */
[----:B------:R-:W-:Y:S01]  /*0b20*/  UIMAD UR19, UR31, UR19, UR15 ;  /* 0x000000131f1372a4 */ /* 0x000fe2000f8e020f */
[----:B------:R-:W-:Y:S01]  /*0b30*/  IADD3 R7, P0, PT, R3, UR12, RZ ;  /* 0x0000000c03077c10 */ /* 0x000fe2000ff1e0ff */
[----:B------:R-:W-:Y:S01]  /*0b40*/  IMAD.WIDE.U32 R28, R29, 0x4, R8 ;  /* 0x000000041d1c7825 */ /* 0x000fe200078e0008 */
[----:B------:R-:W-:Y:S01]  /*0b50*/  IADD3 R5, P1, PT, R3, UR14, RZ ;  /* 0x0000000e03057c10 */ /* 0x000fe2000ff3e0ff */
[----:B------:R-:W-:Y:S01]  /*0b60*/  BAR.SYNC.DEFER_BLOCKING 0x0 ;  /* 0x0000000000007b1d */ /* 0x000fe20000010000 */
[----:B------:R-:W-:Y:S02]  /*0b70*/  IADD3.X R12, PT, PT, RZ, UR13, RZ, P0, !PT ;  /* 0x0000000dff0c7c10 */ /* 0x000fe400087fe4ff */
[----:B------:R-:W-:Y:S02]  /*0b80*/  IADD3.X R10, PT, PT, RZ, UR19, RZ, P1, !PT ;  /* 0x00000013ff0a7c10 */ /* 0x000fe40008ffe4ff */
[----:B-----5:R-:W-:-:S02]  /*0b90*/  LEA R6, P0, R7, UR40, 0x2 ;  /* 0x0000002807067c11 */ /* 0x020fc4000f8010ff */
[----:B------:R-:W-:Y:S02]  /*0ba0*/  LOP3.LUT R26, R43, 0x20, R0, 0xfe, !PT ;  /* 0x000000202b1a7812 */ /* 0x000fe400078efe00 */
[C---:B------:R-:W-:Y:S02]  /*0bb0*/  LOP3.LUT R17, R3.reuse, 0xe0, RZ, 0xfc, !PT ;  /* 0x000000e003117812 */ /* 0x040fe400078efcff */
[C---:B------:R-:W-:Y:S02]  /*0bc0*/  LOP3.LUT R18, R3.reuse, 0x100, RZ, 0xfc, !PT ;  /* 0x0000010003127812 */ /* 0x040fe400078efcff */
[C---:B------:R-:W-:Y:S02]  /*0bd0*/  LOP3.LUT R16, R3.reuse, 0xc0, RZ, 0xfc, !PT ;  /* 0x000000c003107812 */ /* 0x040fe400078efcff */
[C---:B------:R-:W-:Y:S02]  /*0be0*/  LOP3.LUT R15, R3.reuse, 0xa0, RZ, 0xfc, !PT ;  /* 0x000000a0030f7812 */ /* 0x040fe400078efcff */
[----:B------:R-:W-:-:S02]  /*0bf0*/  LOP3.LUT R14, R3, 0x80, RZ, 0xfc, !PT ;  /* 0x00000080030e7812 */ /* 0x000fc400078efcff */
[----:B------:R-:W-:Y:S02]  /*0c00*/  P2R R75, PR, RZ, 0x4 ;  /* 0x00000004ff4b7803 */ /* 0x000fe40000000000 */
[C---:B------:R-:W-:Y:S02]  /*0c10*/  LOP3.LUT R13, R3.reuse, 0x60, RZ, 0xfc, !PT ;  /* 0x00000060030d7812 */ /* 0x040fe400078efcff */
[----:B------:R-:W-:Y:S01]  /*0c20*/  LOP3.LUT R19, R3, 0x120, RZ, 0xfc, !PT ;  /* 0x0000012003137812 */ /* 0x000fe200078efcff */
[----:B------:R-:W2:Y:S01]  /*0c30*/  @!P2 LDG.E R27, desc[UR32][R28.64] ;  /* 0x000000201c1ba981 */ /* 0x000ea2000c1e1900 */
[----:B------:R-:W-:Y:S02]  /*0c40*/  LEA R4, P1, R5, UR42, 0x2 ;  /* 0x0000002a05047c11 */ /* 0x000fe4000f8210ff */
[C---:B------:R-:W-:Y:S02]  /*0c50*/  LOP3.LUT R20, R3.reuse, 0x140, RZ, 0xfc, !PT ;  /* 0x0000014003147812 */ /* 0x040fe400078efcff */
[----:B------:R-:W-:-:S02]  /*0c60*/  LOP3.LUT R21, R3, 0x160, RZ, 0xfc, !PT ;  /* 0x0000016003157812 */ /* 0x000fc400078efcff */
        /* <DEDUP_REMOVED lines=9> */
[----:B------:R-:W-:Y:S01]  /*0d00*/  LEA.HI.X R5, R5, UR43, R10, 0x2, P1 ;  /* 0x0000002b05057c11 */ /* 0x000fe200088f140a */
[----:B------:R-:W-:Y:S01]  /*0d10*/  HFMA2 R69, -RZ, RZ, 0, 0 ;  /* 0x00000000ff457431 */ /* 0x000fe200000001ff */
[----:B------:R-:W-:Y:S01]  /*0d20*/  IADD3 R10, P0, PT, R8, UR23, RZ ;  /* 0x00000017080a7c10 */ /* 0x000fe2000ff1e0ff */
[----:B------:R-:W-:-:S02]  /*0d30*/  HFMA2 R79, -RZ, RZ, 0, 0 ;  /* 0x00000000ff4f7431 */ /* 0x000fc400000001ff */
[----:B------:R-:W-:Y:S01]  /*0d40*/  HFMA2 R81, -RZ, RZ, 0, 0 ;  /* 0x00000000ff517431 */ /* 0x000fe200000001ff */
[----:B------:R-:W-:Y:S02]  /*0d50*/  IADD3.X R11, PT, PT, RZ, UR24, RZ, P0, !PT ;  /* 0x00000018ff0b7c10 */ /* 0x000fe400087fe4ff */
[----:B------:R-:W-:Y:S02]  /*0d60*/  CS2R R82, SRZ ;  /* 0x0000000000527805 */ /* 0x000fe4000001ff00 */
[----:B------:R-:W-:Y:S02]  /*0d70*/  ISETP.GE.AND P0, PT, R26, UR16, PT ;  /* 0x000000101a007c0c */ /* 0x000fe4000bf06270 */
[----:B------:R-:W-:Y:S01]  /*0d80*/  MOV R76, RZ ;  /* 0x000000ff004c7202 */ /* 0x000fe20000000f00 */
[----:B------:R-:W-:Y:S01]  /*0d90*/  HFMA2 R84, -RZ, RZ, 0, 0 ;  /* 0x00000000ff547431 */ /* 0x000fe200000001ff */
[----:B------:R-:W-:Y:S02]  /*0da0*/  MOV R107, RZ ;  /* 0x000000ff006b7202 */ /* 0x000fe40000000f00 */
[----:B------:R-:W-:-:S02]  /*0db0*/  CS2R R108, SRZ ;  /* 0x00000000006c7805 */ /* 0x000fc4000001ff00 */
[----:B------:R-:W-:Y:S01]  /*0dc0*/  MOV R110, RZ ;  /* 0x000000ff006e7202 */ /* 0x000fe20000000f00 */
[----:B------:R-:W3:Y:S04]  /*0dd0*/  LDCU.64 UR14, c[0x0][0x508] ;  /* 0x0000a100ff0e77ac */ /* 0x000ee80008000a00 */
[----:B------:R-:W4:Y:S01]  /*0de0*/  @!P0 LDG.E R30, desc[UR32][R28.64+0x80] ;  /* 0x000080201c1e8981 */ /* 0x000f22000c1e1900 */
[----:B------:R-:W-:Y:S02]  /*0df0*/  ISETP.GE.AND P0, PT, R17, UR16, PT ;  /* 0x0000001011007c0c */ /* 0x000fe4000bf06270 */
[----:B------:R-:W-:Y:S02]  /*0e00*/  LOP3.LUT R12, R3, 0x40, RZ, 0xfc, !PT ;  /* 0x00000040030c7812 */ /* 0x000fe400078efcff */
[----:B------:R-:W-:-:S02]  /*0e10*/  ISETP.GE.AND P2, PT, R16, UR16, PT ;  /* 0x0000001010007c0c */ /* 0x000fc4000bf46270 */
[----:B------:R-:W-:Y:S02]  /*0e20*/  ISETP.GE.AND P3, PT, R15, UR16, PT ;  /* 0x000000100f007c0c */ /* 0x000fe4000bf66270 */
[----:B------:R-:W-:-:S05]  /*0e30*/  ISETP.GE.AND P4, PT, R14, UR16, PT ;  /* 0x000000100e007c0c */ /* 0x000fca000bf86270 */
[----:B------:R-:W5:Y:S01]  /*0e40*/  @!P0 LDG.E R36, desc[UR32][R28.64+0x380] ;  /* 0x000380201c248981 */ /* 0x000f62000c1e1900 */
[----:B------:R-:W-:Y:S02]  /*0e50*/  ISETP.GE.AND P0, PT, R18, UR16, PT ;  /* 0x0000001012007c0c */ /* 0x000fe4000bf06270 */
[----:B------:R-:W-:Y:S01]  /*0e60*/  ISETP.GE.AND P5, PT, R13, UR16, PT ;  /* 0x000000100d007c0c */ /* 0x000fe2000bfa6270 */
[----:B------:R-:W3:Y:S01]  /*0e70*/  @!P2 LDG.E R35, desc[UR32][R28.64+0x300] ;  /* 0x000300201c23a981 */ /* 0x000ee2000c1e1900 */
[----:B------:R-:W-:Y:S02]  /*0e80*/  ISETP.GE.AND P6, PT, R12, UR16, PT ;  /* 0x000000100c007c0c */ /* 0x000fe4000bfc6270 */
[----:B------:R-:W-:Y:S01]  /*0e90*/  IADD3 R8, P1, PT, R8, UR25, RZ ;  /* 0x0000001908087c10 */ /* 0x000fe2000ff3e0ff */
[----:B------:R-:W5:Y:S01]  /*0ea0*/  @!P3 LDG.E R34, desc[UR32][R28.64+0x280] ;  /* 0x000280201c22b981 */ /* 0x000f62000c1e1900 */
[----:B------:R-:W-:Y:S02]  /*0eb0*/  ISETP.GE.AND P2, PT, R21, UR16, PT ;  /* 0x0000001015007c0c */ /* 0x000fe4000bf46270 */
[----:B------:R-:W-:Y:S01]  /*0ec0*/  IADD3.X R9, PT, PT, RZ, UR26, RZ, P1, !PT ;  /* 0x0000001aff097c10 */ /* 0x000fe20008ffe4ff */
[----:B------:R-:W3:Y:S01]  /*0ed0*/  @!P4 LDG.E R33, desc[UR32][R28.64+0x200] ;  /* 0x000200201c21c981 */ /* 0x000ee2000c1e1900 */
[----:B------:R-:W-:-:S03]  /*0ee0*/  ISETP.GE.AND P1, PT, R20, UR16, PT ;  /* 0x0000001014007c0c */ /* 0x000fc6000bf26270 */
[----:B------:R-:W5:Y:S01]  /*0ef0*/  @!P0 LDG.E R37, desc[UR32][R28.64+0x400] ;  /* 0x000400201c258981 */ /* 0x000f62000c1e1900 */
[----:B------:R-:W-:Y:S02]  /*0f00*/  ISETP.GE.AND P0, PT, R19, UR16, PT ;  /* 0x0000001013007c0c */ /* 0x000fe4000bf06270 */
[----:B------:R-:W-:Y:S01]  /*0f10*/  ISETP.GE.AND P3, PT, R22, UR16, PT ;  /* 0x0000001016007c0c */ /* 0x000fe2000bf66270 */
[----:B------:R-:W3:Y:S01]  /*0f20*/  @!P5 LDG.E R32, desc[UR32][R28.64+0x180] ;  /* 0x000180201c20d981 */ /* 0x000ee2000c1e1900 */
[----:B------:R-:W-:Y:S02]  /*0f30*/  ISETP.GE.AND P4, PT, R23, UR16, PT ;  /* 0x0000001017007c0c */ /* 0x000fe4000bf86270 */
[----:B------:R-:W-:Y:S01]  /*0f40*/  ISETP.GE.AND P5, PT, R24, UR16, PT ;  /* 0x0000001018007c0c */ /* 0x000fe2000bfa6270 */
[----:B------:R-:W5:Y:S01]  /*0f50*/  @!P6 LDG.E R31, desc[UR32][R28.64+0x100] ;  /* 0x000100201c1fe981 */ /* 0x000f62000c1e1900 */
[----:B------:R-:W-:-:S03]  /*0f60*/  ISETP.GE.AND P6, PT, R25, UR16, PT ;  /* 0x0000001019007c0c */ /* 0x000fc6000bfc6270 */
[----:B------:R-:W3:Y:S04]  /*0f70*/  @!P1 LDG.E R39, desc[UR32][R28.64+0x500] ;  /* 0x000500201c279981 */ /* 0x000ee8000c1e1900 */
[----:B------:R-:W3:Y:S04]  /*0f80*/  @!P0 LDG.E R38, desc[UR32][R28.64+0x480] ;  /* 0x000480201c268981 */ /* 0x000ee8000c1e1900 */
[----:B------:R-:W3:Y:S04]  /*0f90*/  @!P2 LDG.E R40, desc[UR32][R28.64+0x580] ;  /* 0x000580201c28a981 */ /* 0x000ee8000c1e1900 */
[----:B------:R-:W3:Y:S04]  /*0fa0*/  @!P3 LDG.E R42, desc[UR32][R28.64+0x600] ;  /* 0x000600201c2ab981 */ /* 0x000ee8000c1e1900 */
[----:B------:R-:W3:Y:S04]  /*0fb0*/  @!P4 LDG.E R44, desc[UR32][R28.64+0x680] ;  /* 0x000680201c2cc981 */ /* 0x000ee8000c1e1900 */
[----:B------:R-:W3:Y:S04]  /*0fc0*/  @!P5 LDG.E R41, desc[UR32][R28.64+0x700] ;  /* 0x000700201c29d981 */ /* 0x000ee8000c1e1900 */
[----:B------:R1:W3:Y:S01]  /*0fd0*/  @!P6 LDG.E R46, desc[UR32][R28.64+0x780] ;  /* 0x000780201c2ee981 */ /* 0x0002e2000c1e1900 */
[----:B0-----:R-:W-:Y:S01]  /*0fe0*/  IADD3 R43, PT, PT, R43, R105, RZ ;  /* 0x000000692b2b7210 */ /* 0x001fe20007ffe0ff */
[----:B-1----:R-:W-:-:S03]  /*0ff0*/  ULEA UR30, UR12, UR30, 0x18 ;  /* 0x0000001e0c1e7291 */ /* 0x002fc6000f8ec0ff */
[C---:B------:R-:W-:Y:S02]  /*1000*/  IADD3 R48, PT, PT, R43.reuse, 0x20, RZ ;  /* 0x000000202b307810 */ /* 0x040fe40007ffe0ff */
[C---:B------:R-:W-:Y:S02]  /*1010*/  IADD3 R50, PT, PT, R43.reuse, 0x40, RZ ;  /* 0x000000402b327810 */ /* 0x040fe40007ffe0ff */
[C---:B------:R-:W-:Y:S02]  /*1020*/  IADD3 R28, PT, PT, R43.reuse, 0xa0, RZ ;  /* 0x000000a02b1c7810 */ /* 0x040fe40007ffe0ff */
[C---:B------:R-:W-:Y:S02]  /*1030*/  IADD3 R52, PT, PT, R43.reuse, 0x60, RZ ;  /* 0x000000602b347810 */ /* 0x040fe40007ffe0ff */
[C---:B------:R-:W-:Y:S02]  /*1040*/  LEA.HI.SX32 R45, R43.reuse, R43, 0x1b ;  /* 0x0000002b2b2d7211 */ /* 0x040fe400078fdaff */
[----:B------:R-:W-:-:S02]  /*1050*/  IADD3 R54, PT, PT, R43, 0x80, RZ ;  /* 0x000000802b367810 */ /* 0x000fc40007ffe0ff */
[-C--:B------:R-:W-:Y:S02]  /*1060*/  LEA.HI.SX32 R28, R28, R43.reuse, 0x1b ;  /* 0x0000002b1c1c7211 */ /* 0x080fe400078fdaff */
[-C--:B------:R-:W-:Y:S02]  /*1070*/  LEA.HI.SX32 R48, R48, R43.reuse, 0x1b ;  /* 0x0000002b30307211 */ /* 0x080fe400078fdaff */
[C---:B------:R-:W-:Y:S02]  /*1080*/  IADD3 R56, PT, PT, R43.reuse, 0xc0, RZ ;  /* 0x000000c02b387810 */ /* 0x040fe40007ffe0ff */
[-C--:B------:R-:W-:Y:S02]  /*1090*/  LEA.HI.SX32 R50, R50, R43.reuse, 0x1b ;  /* 0x0000002b32327211 */ /* 0x080fe400078fdaff */
[----:B------:R-:W-:Y:S02]  /*10a0*/  IADD3 R58, PT, PT, R43, 0xe0, RZ ;  /* 0x000000e02b3a7810 */ /* 0x000fe40007ffe0ff */
[----:B------:R-:W-:-:S02]  /*10b0*/  LEA.HI.SX32 R52, R52, R43, 0x1b ;  /* 0x0000002b34347211 */ /* 0x000fc400078fdaff */
[----:B------:R-:W-:Y:S02]  /*10c0*/  IADD3 R60, PT, PT, R43, 0x100, RZ ;  /* 0x000001002b3c7810 */ /* 0x000fe40007ffe0ff */
[----:B------:R-:W-:Y:S02]  /*10d0*/  LEA R130, R45, UR30, 0x2 ;  /* 0x0000001e2d827c11 */ /* 0x000fe4000f8e10ff */
[----:B------:R-:W-:Y:S02]  /*10e0*/  LEA.HI.SX32 R54, R54, R43, 0x1b ;  /* 0x0000002b36367211 */ /* 0x000fe400078fdaff */
[----:B------:R-:W-:Y:S02]  /*10f0*/  LEA R243, R28, UR30, 0x2 ;  /* 0x0000001e1cf37c11 */ /* 0x000fe4000f8e10ff */
[----:B------:R-:W-:Y:S02]  /*1100*/  IADD3 R62, PT, PT, R43, 0x120, RZ ;  /* 0x000001202b3e7810 */ /* 0x000fe40007ffe0ff */
[----:B------:R-:W-:-:S02]  /*1110*/  LEA R128, R48, UR30, 0x2 ;  /* 0x0000001e30807c11 */ /* 0x000fc4000f8e10ff */
[----:B------:R-:W-:Y:S02]  /*1120*/  LOP3.LUT R28, R182, 0x3e0, RZ, 0xc0, !PT ;  /* 0x000003e0b61c7812 */ /* 0x000fe400078ec0ff */
[C---:B------:R-:W-:Y:S02]  /*1130*/  IADD3 R64, PT, PT, R43.reuse, 0x140, RZ ;  /* 0x000001402b407810 */ /* 0x040fe40007ffe0ff */
[-C--:B------:R-:W-:Y:S02]  /*1140*/  LEA.HI.SX32 R56, R56, R43.reuse, 0x1b ;  /* 0x0000002b38387211 */ /* 0x080fe400078fdaff */
[----:B------:R-:W-:Y:S02]  /*1150*/  LEA R250, R50, UR30, 0x2 ;  /* 0x0000001e32fa7c11 */ /* 0x000fe4000f8e10ff */
[----:B------:R-:W-:Y:S02]  /*1160*/  IADD3 R66, PT, PT, R43, 0x160, RZ ;  /* 0x000001602b427810 */ /* 0x000fe40007ffe0ff */
[----:B------:R-:W-:-:S02]  /*1170*/  LEA.HI.SX32 R58, R58, R43, 0x1b ;  /* 0x0000002b3a3a7211 */ /* 0x000fc400078fdaff */
[----:B------:R-:W-:Y:S02]  /*1180*/  LEA R249, R52, UR30, 0x2 ;  /* 0x0000001e34f97c11 */ /* 0x000fe4000f8e10ff */
[C---:B------:R-:W-:Y:S02]  /*1190*/  IADD3 R68, PT, PT, R43.reuse, 0x180, RZ ;  /* 0x000001802b447810 */ /* 0x040fe40007ffe0ff */
[-C--:B------:R-:W-:Y:S02]  /*11a0*/  LEA.HI.SX32 R60, R60, R43.reuse, 0x1b ;  /* 0x0000002b3c3c7211 */ /* 0x080fe400078fdaff */
[----:B------:R-:W-:Y:S02]  /*11b0*/  LEA R244, R54, UR30, 0x2 ;  /* 0x0000001e36f47c11 */ /* 0x000fe4000f8e10ff */
[----:B------:R-:W-:Y:S02]  /*11c0*/  IADD3 R70, PT, PT, R43, 0x1a0, RZ ;  /* 0x000001a02b467810 */ /* 0x000fe40007ffe0ff */
[----:B------:R-:W-:-:S02]  /*11d0*/  LEA.HI.SX32 R62, R62, R43, 0x1b ;  /* 0x0000002b3e3e7211 */ /* 0x000fc400078fdaff */
        /* <DEDUP_REMOVED lines=24> */
[----:B------:R-:W-:Y:S02]  /*1360*/  P2R R51, PR, RZ, 0x2 ;  /* 0x00000002ff337803 */ /* 0x000fe40000000000 */
[----:B------:R-:W-:Y:S02]  /*1370*/  P2R R49, PR, RZ, 0x4 ;  /* 0x00000004ff317803 */ /* 0x000fe40000000000 */
[----:B------:R-:W-:Y:S02]  /*1380*/  ISETP.GE.AND P1, PT, R13, UR16, PT ;  /* 0x000000100d007c0c */ /* 0x000fe4000bf26270 */
[----:B------:R-:W-:Y:S02]  /*1390*/  P2R R47, PR, RZ, 0x8 ;  /* 0x00000008ff2f7803 */ /* 0x000fe40000000000 */
[----:B------:R-:W-:Y:S02]  /*13a0*/  ISETP.GE.AND P2, PT, R12, UR16, PT ;  /* 0x000000100c007c0c */ /* 0x000fe4000bf46270 */
[----:B------:R-:W-:-:S02]  /*13b0*/  ISETP.GE.AND P3, PT, R26, UR16, PT ;  /* 0x000000101a007c0c */ /* 0x000fc4000bf66270 */
[----:B------:R-:W-:Y:S01]  /*13c0*/  CS2R R28, SRZ ;  /* 0x00000000001c7805 */ /* 0x000fe2000001ff00 */
[----:B--2---:R0:W-:Y:S04]  /*13d0*/  STS [R130], R27 ;  /* 0x0000001b82007388 */ /* 0x0041e80000000800 */
[----:B----4-:R-:W-:Y:S01]  /*13e0*/  STS [R128+0x80], R30 ;  /* 0x0000801e80007388 */ /* 0x010fe20000000800 */
[----:B0-----:R-:W-:-:S03]  /*13f0*/  HFMA2 R27, -RZ, RZ, 0, 0 ;  /* 0x00000000ff1b7431 */ /* 0x001fc600000001ff */
[----:B-----5:R-:W-:Y:S04]  /*1400*/  STS [R250+0x100], R31 ;  /* 0x0001001ffa007388 */ /* 0x020fe80000000800 */
[----:B---3--:R-:W-:Y:S04]  /*1410*/  STS [R249+0x180], R32 ;  /* 0x00018020f9007388 */ /* 0x008fe80000000800 */
[----:B------:R0:W-:Y:S04]  /*1420*/  STS [R244+0x200], R33 ;  /* 0x00020021f4007388 */ /* 0x0001e80000000800 */
[----:B------:R-:W-:Y:S04]  /*1430*/  STS [R243+0x280], R34 ;  /* 0x00028022f3007388 */ /* 0x000fe80000000800 */
[----:B------:R-:W-:Y:S04]  /*1440*/  STS [R242+0x300], R35 ;  /* 0x00030023f2007388 */ /* 0x000fe80000000800 */
[----:B------:R-:W-:Y:S04]  /*1450*/  STS [R241+0x380], R36 ;  /* 0x00038024f1007388 */ /* 0x000fe80000000800 */
[----:B------:R1:W-:Y:S04]  /*1460*/  STS [R240+0x400], R37 ;  /* 0x00040025f0007388 */ /* 0x0003e80000000800 */
        /* <DEDUP_REMOVED lines=27> */
[----:B------:R-:W4:Y:S01]  /*1620*/  @!P0 LDG.E R27, desc[UR32][R10.64] ;  /* 0x000000200a1b8981 */ /* 0x000f22000c1e1900 */
        /* <DEDUP_REMOVED lines=13> */
[----:B------:R-:W-:Y:S01]  /*1700*/  MOV R42, RZ ;  /* 0x000000ff002a7202 */ /* 0x000fe20000000f00 */
[----:B------:R-:W2:Y:S04]  /*1710*/  @!P4 LDG.E R28, desc[UR32][R10.64+0x680] ;  /* 0x000680200a1cc981 */ /* 0x000ea8000c1e1900 */
[----:B------:R-:W3:Y:S01]  /*1720*/  @!P1 LDG.E R34, desc[UR32][R10.64+0x380] ;  /* 0x000380200a229981 */ /* 0x000ee2000c1e1900 */
[----:B------:R-:W-:-:S03]  /*1730*/  ISETP.NE.AND P1, PT, R51, RZ, PT ;  /* 0x000000ff3300720c */ /* 0x000fc60003f25270 */
[----:B------:R-:W2:Y:S01]  /*1740*/  @!P0 LDG.E R37, desc[UR32][R10.64+0x400] ;  /* 0x000400200a258981 */ /* 0x000ea2000c1e1900 */
[----:B------:R-:W-:-:S03]  /*1750*/  ISETP.NE.AND P0, PT, R53, RZ, PT ;  /* 0x000000ff3500720c */ /* 0x000fc60003f05270 */
[----:B------:R-:W3:Y:S01]  /*1760*/  @!P2 LDG.E R35, desc[UR32][R10.64+0x300] ;  /* 0x000300200a23a981 */ /* 0x000ee2000c1e1900 */
[----:B------:R-:W-:-:S03]  /*1770*/  ISETP.NE.AND P2, PT, R49, RZ, PT ;  /* 0x000000ff3100720c */ /* 0x000fc60003f45270 */
[----:B------:R-:W2:Y:S01]  /*1780*/  @!P3 LDG.E R32, desc[UR32][R10.64+0x280] ;  /* 0x000280200a20b981 */ /* 0x000ea2000c1e1900 */
[----:B------:R-:W-:-:S03]  /*1790*/  ISETP.NE.AND P3, PT, R47, RZ, PT ;  /* 0x000000ff2f00720c */ /* 0x000fc60003f65270 */
[----:B------:R-:W3:Y:S04]  /*17a0*/  @!P1 LDG.E R39, desc[UR32][R10.64+0x500] ;  /* 0x000500200a279981 */ /* 0x000ee8000c1e1900 */
[----:B------:R-:W3:Y:S04]  /*17b0*/  @!P0 LDG.E R36, desc[UR32][R10.64+0x480] ;  /* 0x000480200a248981 */ /* 0x000ee8000c1e1900 */
[----:B------:R-:W3:Y:S04]  /*17c0*/  @!P2 LDG.E R38, desc[UR32][R10.64+0x580] ;  /* 0x000580200a26a981 */ /* 0x000ee8000c1e1900 */
[----:B------:R-:W3:Y:S04]  /*17d0*/  @!P3 LDG.E R40, desc[UR32][R10.64+0x600] ;  /* 0x000600200a28b981 */ /* 0x000ee8000c1e1900 */
[----:B------:R-:W3:Y:S04]  /*17e0*/  @!P5 LDG.E R41, desc[UR32][R10.64+0x700] ;  /* 0x000700200a29d981 */ /* 0x000ee8000c1e1900 */
[----:B------:R0:W3:Y:S01]  /*17f0*/  @!P6 LDG.E R42, desc[UR32][R10.64+0x780] ;  /* 0x000780200a2ae981 */ /* 0x0000e2000c1e1900 */
[----:B------:R-:W-:-:S02]  /*1800*/  P2R R60, PR, RZ, 0x1 ;  /* 0x00000001ff3c7803 */ /* 0x000fc40000000000 */
[----:B------:R-:W-:Y:S02]  /*1810*/  ISETP.NE.AND P0, PT, R75, RZ, PT ;  /* 0x000000ff4b00720c */ /* 0x000fe40003f05270 */
[----:B0-----:R-:W-:Y:S02]  /*1820*/  CS2R R10, SRZ ;  /* 0x00000000000a7805 */ /* 0x001fe4000001ff00 */
[----:B------:R-:W-:Y:S02]  /*1830*/  P2R R59, PR, RZ, 0x2 ;  /* 0x00000002ff3b7803 */ /* 0x000fe40000000000 */
[----:B------:R-:W-:Y:S02]  /*1840*/  P2R R57, PR, RZ, 0x4 ;  /* 0x00000004ff397803 */ /* 0x000fe40000000000 */
[----:B------:R-:W-:Y:S02]  /*1850*/  ISETP.GE.AND P1, PT, R13, UR16, PT ;  /* 0x000000100d007c0c */ /* 0x000fe4000bf26270 */
[----:B------:R-:W-:-:S02]  /*1860*/  P2R R55, PR, RZ, 0x8 ;  /* 0x00000008ff377803 */ /* 0x000fc40000000000 */
[----:B------:R-:W-:Y:S02]  /*1870*/  ISETP.GE.AND P2, PT, R12, UR16, PT ;  /* 0x000000100c007c0c */ /* 0x000fe4000bf46270 */
[----:B------:R-:W-:Y:S02]  /*1880*/  ISETP.GE.AND P3, PT, R26, UR16, PT ;  /* 0x000000101a007c0c */ /* 0x000fe4000bf66270 */
[----:B------:R-:W-:Y:S01]  /*1890*/  CS2R R50, SRZ ;  /* 0x0000000000327805 */ /* 0x000fe2000001ff00 */
[----:B------:R-:W-:Y:S01]  /*18a0*/  HFMA2 R56, -RZ, RZ, 0, 0 ;  /* 0x00000000ff387431 */ /* 0x000fe200000001ff */
[----:B------:R-:W-:Y:S02]  /*18b0*/  CS2R R52, SRZ ;  /* 0x0000000000347805 */ /* 0x000fe4000001ff00 */
[----:B------:R-:W-:Y:S02]  /*18c0*/  MOV R54, RZ ;  /* 0x000000ff00367202 */ /* 0x000fe40000000f00 */
[----:B------:R-:W-:Y:S01]  /*18d0*/  MOV R58, RZ ;  /* 0x000000ff003a7202 */ /* 0x000fe20000000f00 */
[----:B----4-:R0:W-:Y:S04]  /*18e0*/  STS [R130], R27 ;  /* 0x0000001b82007388 */ /* 0x0101e80000000800 */
[----:B-----5:R-:W-:Y:S04]  /*18f0*/  STS [R128+0x80], R29 ;  /* 0x0000801d80007388 */ /* 0x020fe80000000800 */
[----:B------:R-:W-:Y:S04]  /*1900*/  STS [R250+0x100], R31 ;  /* 0x0001001ffa007388 */ /* 0x000fe80000000800 */
[----:B------:R-:W-:Y:S04]  /*1910*/  STS [R249+0x180], R30 ;  /* 0x0001801ef9007388 */ /* 0x000fe80000000800 */
[----:B------:R-:W-:Y:S04]  /*1920*/  STS [R244+0x200], R33 ;  /* 0x00020021f4007388 */ /* 0x000fe80000000800 */
[----:B--2---:R-:W-:Y:S04]  /*1930*/  STS [R243+0x280], R32 ;  /* 0x00028020f3007388 */ /* 0x004fe80000000800 */
[----:B---3--:R-:W-:Y:S04]  /*1940*/  STS [R242+0x300], R35 ;  /* 0x00030023f2007388 */ /* 0x008fe80000000800 */
        /* <DEDUP_REMOVED lines=27> */
[----:B0-----:R-:W-:Y:S01]  /*1b00*/  HFMA2 R27, -RZ, RZ, 0, 0 ;  /* 0x00000000ff1b7431 */ /* 0x001fe200000001ff */
[----:B-1----:R-:W-:-:S02]  /*1b10*/  CS2R R28, SRZ ;  /* 0x00000000001c7805 */ /* 0x002fc4000001ff00 */
[----:B------:R-:W-:Y:S02]  /*1b20*/  CS2R R30, SRZ ;  /* 0x00000000001e7805 */ /* 0x000fe4000001ff00 */
        /* <DEDUP_REMOVED lines=9> */
[----:B------:R-:W-:Y:S02]  /*1bc0*/  ISETP.GE.AND P3, PT, R15, UR16, PT ;  /* 0x000000100f007c0c */ /* 0x000fe4000bf66270 */
[----:B------:R-:W-:Y:S01]  /*1bd0*/  CS2R R32, SRZ ;  /* 0x0000000000207805 */ /* 0x000fe2000001ff00 */
[----:B------:R-:W3:Y:S01]  /*1be0*/  @!P1 LDG.E R50, desc[UR32][R8.64+0x380] ;  /* 0x0003802008329981 */ /* 0x000ee2000c1e1900 */
[----:B------:R-:W-:-:S03]  /*1bf0*/  ISETP.NE.AND P1, PT, R59, RZ, PT ;  /* 0x000000ff3b00720c */ /* 0x000fc60003f25270 */
[----:B------:R-:W3:Y:S01]  /*1c00*/  @!P2 LDG.E R31, desc[UR32][R8.64+0x300] ;  /* 0x00030020081fa981 */ /* 0x000ee2000c1e1900 */
[----:B------:R-:W-:-:S03]  /*1c10*/  ISETP.NE.AND P2, PT, R57, RZ, PT ;  /* 0x000000ff3900720c */ /* 0x000fc60003f45270 */
        /* <DEDUP_REMOVED lines=12> */
[----:B------:R-:W-:Y:S01]  /*1ce0*/  ISETP.NE.AND P0, PT, R75, RZ, PT ;  /* 0x000000ff4b00720c */ /* 0x000fe20003f05270 */
[----:B------:R-:W-:Y:S01]  /*1cf0*/  HFMA2 R55, -RZ, RZ, 0, 0 ;  /* 0x00000000ff377431 */ /* 0x000fe200000001ff */
[----:B------:R-:W-:Y:S02]  /*1d00*/  P2R R68, PR, RZ, 0x2 ;  /* 0x00000002ff447803 */ /* 0x000fe40000000000 */
[----:B------:R-:W-:Y:S02]  /*1d10*/  P2R R67, PR, RZ, 0x4 ;  /* 0x00000004ff437803 */ /* 0x000fe40000000000 */
[----:B------:R-:W-:Y:S02]  /*1d20*/  ISETP.GE.AND P1, PT, R13, UR16, PT ;  /* 0x000000100d007c0c */ /* 0x000fe4000bf26270 */
[----:B------:R-:W-:Y:S02]  /*1d30*/  P2R R66, PR, RZ, 0x8 ;  /* 0x00000008ff427803 */ /* 0x000fe40000000000 */
[----:B------:R-:W-:-:S02]  /*1d40*/  ISETP.GE.AND P2, PT, R12, UR16, PT ;  /* 0x000000100c007c0c */ /* 0x000fc4000bf46270 */
[----:B------:R-:W-:Y:S01]  /*1d50*/  ISETP.GE.AND P3, PT, R26, UR16, PT ;  /* 0x000000101a007c0c */ /* 0x000fe2000bf66270 */
[----:B------:R-:W-:Y:S01]  /*1d60*/  HFMA2 R59, -RZ, RZ, 0, 0 ;  /* 0x00000000ff3b7431 */ /* 0x000fe200000001ff */
[----:B------:R-:W-:Y:S02]  /*1d70*/  CS2R R60, SRZ ;  /* 0x00000000003c7805 */ /* 0x000fe4000001ff00 */
[----:B------:R-:W-:Y:S02]  /*1d80*/  MOV R57, RZ ;  /* 0x000000ff00397202 */ /* 0x000fe40000000f00 */
[----:B------:R-:W-:Y:S02]  /*1d90*/  CS2R R64, SRZ ;  /* 0x0000000000407805 */ /* 0x000fe4000001ff00 */
[----:B------:R-:W-:Y:S01]  /*1da0*/  CS2R R62, SRZ ;  /* 0x00000000003e7805 */ /* 0x000fe2000001ff00 */
[----:B------:R-:W-:Y:S01]  /*1db0*/  HFMA2 R72, -RZ, RZ, 0, 0 ;  /* 0x00000000ff487431 */ /* 0x000fe200000001ff */
[----:B------:R-:W-:-:S02]  /*1dc0*/  CS2R R70, SRZ ;  /* 0x0000000000467805 */ /* 0x000fc4000001ff00 */
[----:B------:R-:W-:Y:S01]  /*1dd0*/  MOV R74, RZ ;  /* 0x000000ff004a7202 */ /* 0x000fe20000000f00 */
        /* <DEDUP_REMOVED lines=48> */
[----:B0-----:R-:W-:Y:S01]  /*20e0*/  MOV R56, RZ ;  /* 0x000000ff00387202 */ /* 0x001fe20000000f00 */
[----:B------:R-:W3:Y:S04]  /*20f0*/  @!P4 LDG.E R72, desc[UR32][R6.64+0x680] ;  /* 0x000680200648c981 */ /* 0x000ee8000c1e1900 */
[----:B------:R-:W3:Y:S01]  /*2100*/  @!P0 LDG.E R65, desc[UR32][R6.64+0x400] ;  /* 0x0004002006418981 */ /* 0x000ee2000c1e1900 */
[----:B------:R-:W-:-:S03]  /*2110*/  ISETP.NE.AND P0, PT, R73, RZ, PT ;  /* 0x000000ff4900720c */ /* 0x000fc60003f05270 */
[----:B------:R-:W3:Y:S01]  /*2120*/  @!P3 LDG.E R62, desc[UR32][R6.64+0x280] ;  /* 0x00028020063eb981 */ /* 0x000ee2000c1e1900 */
[----:B------:R-:W-:Y:S02]  /*2130*/  ISETP.NE.AND P3, PT, R66, RZ, PT ;  /* 0x000000ff4200720c */ /* 0x000fe40003f65270 */
[----:B-1----:R-:W-:Y:S01]  /*2140*/  MOV R58, RZ ;  /* 0x000000ff003a7202 */ /* 0x002fe20000000f00 */
        /* <DEDUP_REMOVED lines=10> */
[----:B------:R-:W-:Y:S01]  /*21f0*/  ISETP.GE.AND P1, PT, R26, UR16, PT ;  /* 0x000000101a007c0c */ /* 0x000fe2000bf26270 */
[----:B------:R-:W-:Y:S01]  /*2200*/  HFMA2 R75, -RZ, RZ, 0, 0 ;  /* 0x00000000ff4b7431 */ /* 0x000fe200000001ff */
        /* <DEDUP_REMOVED lines=15> */
[----:B------:R2:W-:Y:S01]  /*2300*/  STS [R103+0x780], R74 ;  /* 0x0007804a67007388 */ /* 0x0005e20000000800 */
[----:B------:R-:W-:-:S03]  /*2310*/  NOP ;  /* 0x0000000000007918 */ /* 0x000fc60000000000 */
[----:B------:R-:W-:Y:S04]  /*2320*/  LDS R68, [R102] ;  /* 0x0000000066447984 */ /* 0x000fe80000000800 */
[----:B------:R-:W3:Y:S04]  /*2330*/  LDS R67, [R102+0x4] ;  /* 0x0000040066437984 */ /* 0x000ee80000000800 */
[----:B------:R-:W-:Y:S04]  /*2340*/  LDS R66, [R102+0x8] ;  /* 0x0000080066427984 */ /* 0x000fe80000000800 */
[----:B------:R-:W4:Y:S04]  /*2350*/  LDS R65, [R102+0xc] ;  /* 0x00000c0066417984 */ /* 0x000f280000000800 */
[----:B------:R-:W5:Y:S04]  /*2360*/  LDS R64, [R102+0x10] ;  /* 0x0000100066407984 */ /* 0x000f680000000800 */
[----:B------:R-:W5:Y:S04]  /*2370*/  LDS R63, [R102+0x14] ;  /* 0x00001400663f7984 */ /* 0x000f680000000800 */
[----:B------:R-:W5:Y:S04]  /*2380*/  LDS R62, [R102+0x18] ;  /* 0x00001800663e7984 */ /* 0x000f680000000800 */
        /* <DEDUP_REMOVED lines=10> */
[----:B0-----:R-:W-:-:S05]  /*2430*/  MOV R69, RZ ;  /* 0x000000ff00457202 */ /* 0x001fca0000000f00 */
[----:B------:R-:W5:Y:S01]  /*2440*/  @!P0 LDG.E R73, desc[UR32][R4.64] ;  /* 0x0000002004498981 */ /* 0x000f62000c1e1900 */
[----:B------:R-:W-:-:S03]  /*2450*/  ISETP.GE.AND P0, PT, R12, UR16, PT ;  /* 0x000000100c007c0c */ /* 0x000fc6000bf06270 */
[----:B------:R-:W5:Y:S01]  /*2460*/  @!P1 LDG.E R69, desc[UR32][R4.64+0x80] ;  /* 0x0000802004459981 */ /* 0x000f62000c1e1900 */
[----:B------:R-:W-:Y:S02]  /*2470*/  ISETP.GE.AND P1, PT, R13, UR16, PT ;  /* 0x000000100d007c0c */ /* 0x000fe4000bf26270 */
[----:B-1----:R-:W-:Y:S01]  /*2480*/  MOV R70, RZ ;  /* 0x000000ff00467202 */ /* 0x002fe20000000f00 */
[----:B------:R-:W5:Y:S01]  /*2490*/  @!P2 LDG.E R82, desc[UR32][R4.64+0x580] ;  /* 0x000580200452a981 */ /* 0x000f62000c1e1900 */
[----:B--2---:R-:W-:-:S03]  /*24a0*/  MOV R74, RZ ;  /* 0x000000ff004a7202 */ /* 0x004fc60000000f00 */
[----:B------:R-:W2:Y:S04]  /*24b0*/  @!P3 LDG.E R84, desc[UR32][R4.64+0x600] ;  /* 0x000600200454b981 */ /* 0x000ea8000c1e1900 */
[----:B------:R-:W2:Y:S01]  /*24c0*/  @!P0 LDG.E R75, desc[UR32][R4.64+0x100] ;  /* 0x00010020044b8981 */ /* 0x000ea2000c1e1900 */
[----:B------:R-:W-:-:S03]  /*24d0*/  ISETP.GE.AND P0, PT, R14, UR16, PT ;  /* 0x000000100e007c0c */ /* 0x000fc6000bf06270 */
[----:B------:R-:W2:Y:S01]  /*24e0*/  @!P1 LDG.E R70, desc[UR32][R4.64+0x180] ;  /* 0x0001802004469981 */ /* 0x000ea2000c1e1900 */
[----:B------:R-:W-:-:S03]  /*24f0*/  ISETP.GE.AND P1, PT, R15, UR16, PT ;  /* 0x000000100f007c0c */ /* 0x000fc6000bf26270 */
[----:B------:R-:W2:Y:S04]  /*2500*/  @!P4 LDG.E R108, desc[UR32][R4.64+0x680] ;  /* 0x00068020046cc981 */ /* 0x000ea8000c1e1900 */
[----:B------:R-:W2:Y:S04]  /*2510*/  @!P5 LDG.E R109, desc[UR32][R4.64+0x700] ;  /* 0x00070020046dd981 */ /* 0x000ea8000c1e1900 */
[----:B------:R-:W2:Y:S01]  /*2520*/  @!P0 LDG.E R79, desc[UR32][R4.64+0x200] ;  /* 0x00020020044f8981 */ /* 0x000ea2000c1e1900 */
[----:B------:R-:W-:-:S03]  /*2530*/  ISETP.GE.AND P0, PT, R16, UR16, PT ;  /* 0x0000001010007c0c */ /* 0x000fc6000bf06270 */
[----:B------:R-:W2:Y:S01]  /*2540*/  @!P1 LDG.E R74, desc[UR32][R4.64+0x280] ;  /* 0x00028020044a9981 */ /* 0x000ea2000c1e1900 */
[----:B------:R-:W-:-:S03]  /*2550*/  ISETP.GE.AND P1, PT, R17, UR16, PT ;  /* 0x0000001011007c0c */ /* 0x000fc6000bf26270 */
[----:B------:R-:W2:Y:S06]  /*2560*/  @!P6 LDG.E R110, desc[UR32][R4.64+0x780] ;  /* 0x00078020046ee981 */ /* 0x000eac000c1e1900 */
[----:B------:R-:W2:Y:S01]  /*2570*/  @!P0 LDG.E R81, desc[UR32][R4.64+0x300] ;  /* 0x0003002004518981 */ /* 0x000ea2000c1e1900 */
[----:B------:R-:W-:-:S03]  /*2580*/  ISETP.GE.AND P0, PT, R18, UR16, PT ;  /* 0x0000001012007c0c */ /* 0x000fc6000bf06270 */
[----:B------:R-:W2:Y:S01]  /*2590*/  @!P1 LDG.E R76, desc[UR32][R4.64+0x380] ;  /* 0x00038020044c9981 */ /* 0x000ea2000c1e1900 */
[----:B------:R-:W-:-:S09]  /*25a0*/  ISETP.NE.AND P1, PT, R77, RZ, PT ;  /* 0x000000ff4d00720c */ /* 0x000fd20003f25270 */
[----:B------:R-:W2:Y:S01]  /*25b0*/  @!P0 LDG.E R83, desc[UR32][R4.64+0x400] ;  /* 0x0004002004538981 */ /* 0x000ea2000c1e1900 */
[----:B------:R-:W-:Y:S01]  /*25c0*/  ISETP.NE.AND P0, PT, R78, RZ, PT ;  /* 0x000000ff4e00720c */ /* 0x000fe20003f05270 */
[----:B------:R-:W-:Y:S02]  /*25d0*/  HFMA2 R78, -RZ, RZ, 0, 0 ;  /* 0x00000000ff4e7431 */ /* 0x000fe400000001ff */
[----:B------:R-:W2:Y:S10]  /*25e0*/  @!P1 LDG.E R107, desc[UR32][R4.64+0x500] ;  /* 0x00050020046b9981 */ /* 0x000eb4000c1e1900 */
[----:B------:R0:W2:Y:S01]  /*25f0*/  @!P0 LDG.E R78, desc[UR32][R4.64+0x480] ;  /* 0x00048020044e8981 */ /* 0x0000a2000c1e1900 */
[----:B---3--:R-:W-:Y:S01]  /*2600*/  FMUL.FTZ R72, R67, -1.4426950216293334961 ;  /* 0xbfb8aa3b43487820 */ /* 0x008fe20000410000 */
[----:B------:R-:W-:-:S05]  /*2610*/  FMUL.FTZ R71, R68, -1.4426950216293334961 ;  /* 0xbfb8aa3b44477820 */ /* 0x000fca0000410000 */
[----:B------:R-:W1:Y:S01]  /*2620*/  MUFU.EX2 R72, R72 ;  /* 0x0000004800487308 */ /* 0x000e620000000800 */
[----:B----4-:R-:W-:Y:S01]  /*2630*/  FMUL.FTZ R80, R65, -1.4426950216293334961 ;  /* 0xbfb8aa3b41507820 */ /* 0x010fe20000410000 */
[----:B-----5:R-:W-:-:S06]  /*2640*/  FMUL.FTZ R85, R64, -1.4426950216293334961 ;  /* 0xbfb8aa3b40557820 */ /* 0x020fcc0000410000 */
[----:B------:R-:W3:Y:S01]  /*2650*/  MUFU.EX2 R71, R71 ;  /* 0x0000004700477308 */ /* 0x000ee20000000800 */
[----:B0-----:R-:W-:Y:S01]  /*2660*/  FMUL.FTZ R4, R63, -1.4426950216293334961 ;  /* 0xbfb8aa3b3f047820 */ /* 0x001fe20000410000 */
[----:B------:R-:W-:Y:S01]  /*2670*/  FMUL.FTZ R77, R66, -1.4426950216293334961 ;  /* 0xbfb8aa3b424d7820 */ /* 0x000fe20000410000 */
[----:B------:R-:W-:-:S05]  /*2680*/  FMUL.FTZ R5, R62, -1.4426950216293334961 ;  /* 0xbfb8aa3b3e057820 */ /* 0x000fca0000410000 */
[----:B------:R-:W0:Y:S01]  /*2690*/  MUFU.EX2 R80, R80 ;  /* 0x0000005000507308 */ /* 0x000e220000000800 */
[----:B-1----:R-:W-:-:S07]  /*26a0*/  FADD.FTZ R72, R72, 1 ;  /* 0x3f80000048487421 */ /* 0x002fce0000010000 */
[----:B------:R-:W1:Y:S01]  /*26b0*/  MUFU.EX2 R85, R85 ;  /* 0x0000005500557308 */ /* 0x000e620000000800 */
[----:B---3--:R-:W-:Y:S01]  /*26c0*/  FADD.FTZ R71, R71, 1 ;  /* 0x3f80000047477421 */ /* 0x008fe20000010000 */
[----:B------:R-:W-:-:S06]  /*26d0*/  FMUL.FTZ R106, R61, -1.4426950216293334961 ;  /* 0xbfb8aa3b3d6a7820 */ /* 0x000fcc0000410000 */
[----:B------:R-:W3:Y:S08]  /*26e0*/  MUFU.EX2 R4, R4 ;  /* 0x0000000400047308 */ /* 0x000ef00000000800 */
[----:B------:R-:W4:Y:S08]  /*26f0*/  MUFU.EX2 R77, R77 ;  /* 0x0000004d004d7308 */ /* 0x000f300000000800 */
[----:B------:R-:W5:Y:S08]  /*2700*/  MUFU.EX2 R5, R5 ;  /* 0x0000000500057308 */ /* 0x000f700000000800 */
[----:B------:R-:W5:Y:S01]  /*2710*/  MUFU.RCP R72, R72 ;  /* 0x0000004800487308 */ /* 0x000f620000001000 */
[----:B------:R-:W-:Y:S01]  /*2720*/  FMUL.FTZ R115, R6, -1.4426950216293334961 ;  /* 0xbfb8aa3b06737820 */ /* 0x000fe20000410000 */
[----:B0-----:R-:W-:Y:S01]  /*2730*/  FADD.FTZ R80, R80, 1 ;  /* 0x3f80000050507421 */ /* 0x001fe20000010000 */
[----:B-1----:R-:W-:-:S05]  /*2740*/  FADD.FTZ R85, R85, 1 ;  /* 0x3f80000055557421 */ /* 0x002fca0000010000 */
[----:B------:R0:W-:Y:S01]  /*2750*/  MUFU.EX2 R111, R106 ;  /* 0x0000006a006f7308 */ /* 0x0001e20000000800 */
[----:B------:R-:W-:-:S07]  /*2760*/  FMUL.FTZ R112, R60, -1.4426950216293334961 ;  /* 0xbfb8aa3b3c707820 */ /* 0x000fce0000410000 */
[----:B------:R-:W-:Y:S01]  /*2770*/  MUFU.RCP R71, R71 ;  /* 0x0000004700477308 */ /* 0x000fe20000001000 */
[----:B0-----:R-:W-:Y:S01]  /*2780*/  FMUL.FTZ R106, R57, -1.4426950216293334961 ;  /* 0xbfb8aa3b396a7820 */ /* 0x001fe20000410000 */
[----:B---3--:R-:W-:Y:S01]  /*2790*/  FADD.FTZ R4, R4, 1 ;  /* 0x3f80000004047421 */ /* 0x008fe20000010000 */
[----:B----4-:R-:W-:Y:S01]  /*27a0*/  FADD.FTZ R77, R77, 1 ;  /* 0x3f8000004d4d7421 */ /* 0x010fe20000010000 */
[----:B------:R-:W-:Y:S01]  /*27b0*/  FMUL.FTZ R113, R59, -1.4426950216293334961 ;  /* 0xbfb8aa3b3b717820 */ /* 0x000fe20000410000 */
[----:B------:R-:W-:-:S03]  /*27c0*/  FMUL.FTZ R114, R58, -1.4426950216293334961 ;  /* 0xbfb8aa3b3a727820 */ /* 0x000fc60000410000 */
[----:B------:R-:W0:Y:S01]  /*27d0*/  MUFU.EX2 R115, R115 ;  /* 0x0000007300737308 */ /* 0x000e220000000800 */
[----:B-----5:R-:W-:-:S07]  /*27e0*/  FADD.FTZ R5, R5, 1 ;  /* 0x3f80000005057421 */ /* 0x020fce0000010000 */
[----:B------:R-:W-:Y:S08]  /*27f0*/  MUFU.RCP R80, R80 ;  /* 0x0000005000507308 */ /* 0x000ff00000001000 */
[----:B------:R-:W1:Y:S08]  /*2800*/  MUFU.RCP R85, R85 ;  /* 0x0000005500557308 */ /* 0x000e700000001000 */
[----:B------:R-:W-:Y:S08]  /*2810*/  MUFU.EX2 R118, R106 ;  /* 0x0000006a00767308 */ /* 0x000ff00000000800 */
[----:B------:R3:W-:Y:S08]  /*2820*/  MUFU.RCP R106, R4 ;  /* 0x00000004006a7308 */ /* 0x0007f00000001000 */
[----:B------:R-:W4:Y:S01]  /*2830*/  MUFU.EX2 R112, R112 ;  /* 0x0000007000707308 */ /* 0x000f220000000800 */
[----:B---3--:R-:W-:-:S07]  /*2840*/  FADD.FTZ R4, -R72, 1 ;  /* 0x3f80000048047421 */ /* 0x008fce0000010100 */
[----:B------:R-:W-:Y:S08]  /*2850*/  MUFU.RCP R77, R77 ;  /* 0x0000004d004d7308 */ /* 0x000ff00000001000 */
[----:B------:R-:W3:Y:S01]  /*2860*/  MUFU.EX2 R113, R113 ;  /* 0x0000007100717308 */ /* 0x000ee20000000800 */
[----:B------:R-:W-:-:S07]  /*2870*/  FMUL.FTZ R117, R56, -1.4426950216293334961 ;  /* 0xbfb8aa3b38757820 */ /* 0x000fce0000410000 */
[----:B------:R-:W5:Y:S01]  /*2880*/  MUFU.EX2 R114, R114 ;  /* 0x0000007200727308 */ /* 0x000f620000000800 */
[----:B0-----:R-:W-:Y:S01]  /*2890*/  FADD.FTZ R115, R115, 1 ;  /* 0x3f80000073737421 */ /* 0x001fe20000010000 */
[----:B------:R-:W-:Y:S04]  /*28a0*/  STS [R130], R73 ;  /* 0x0000004982007388 */ /* 0x000fe80000000800 */
[----:B------:R-:W-:Y:S04]  /*28b0*/  STS [R128+0x80], R69 ;  /* 0x0000804580007388 */ /* 0x000fe80000000800 */
        /* <DEDUP_REMOVED lines=10> */
[----:B------:R-:W-:Y:S04]  /*2960*/  STS [R229+0x600], R84 ;  /* 0x00060054e5007388 */ /* 0x000fe80000000800 */
[----:B------:R1:W-:Y:S04]  /*2970*/  STS [R225+0x680], R108 ;  /* 0x0006806ce1007388 */ /* 0x0003e80000000800 */
[----:B------:R4:W-:Y:S04]  /*2980*/  STS [R104+0x700], R109 ;  /* 0x0007006d68007388 */ /* 0x0009e80000000800 */
[----:B------:R3:W-:Y:S01]  /*2990*/  STS [R103+0x780], R110 ;  /* 0x0007806e67007388 */ /* 0x0007e20000000800 */
[----:B------:R-:W-:-:S03]  /*29a0*/  NOP ;  /* 0x0000000000007918 */ /* 0x000fc60000000000 */
[----:B------:R-:W5:Y:S04]  /*29b0*/  LDS R69, [R102] ;  /* 0x0000000066457984 */ /* 0x000f680000000800 */
[----:B------:R-:W5:Y:S04]  /*29c0*/  LDS R70, [R102+0x4] ;  /* 0x0000040066467984 */ /* 0x000f680000000800 */
[----:B------:R-:W5:Y:S04]  /*29d0*/  LDS R75, [R102+0x8] ;  /* 0x00000800664b7984 */ /* 0x000f680000000800 */
[----:B------:R-:W5:Y:S04]  /*29e0*/  LDS R74, [R102+0xc] ;  /* 0x00000c00664a7984 */ /* 0x000f680000000800 */
[----:B------:R-:W5:Y:S01]  /*29f0*/  LDS R73, [R102+0x10] ;  /* 0x0000100066497984 */ /* 0x000f620000000800 */
[----:B0-----:R0:W-:Y:S01]  /*2a00*/  MUFU.RCP R107, R5 ;  /* 0x00000005006b7308 */ /* 0x0011e20000001000 */
[----:B--2---:R-:W-:Y:S01]  /*2a10*/  FFMA.FTZ R82, R67, R4, 1 ;  /* 0x3f80000043527423 */ /* 0x004fe20000010004 */
[----:B-1----:R-:W-:Y:S01]  /*2a20*/  FADD.FTZ R108, R111, 1 ;  /* 0x3f8000006f6c7421 */ /* 0x002fe20000010000 */
[----:B------:R-:W1:Y:S01]  /*2a30*/  LDS R76, [R102+0x14] ;  /* 0x00001400664c7984 */ /* 0x000e620000000800 */
[----:B------:R-:W-:-:S03]  /*2a40*/  FADD.FTZ R83, -R85, 1 ;  /* 0x3f80000055537421 */ /* 0x000fc60000010100 */
[----:B------:R-:W2:Y:S01]  /*2a50*/  LDS R78, [R102+0x1c] ;  /* 0x00001c00664e7984 */ /* 0x000ea20000000800 */
[----:B0-----:R-:W-:Y:S01]  /*2a60*/  FADD.FTZ R5, -R71, 1 ;  /* 0x3f80000047057421 */ /* 0x001fe20000010100 */
[----:B------:R-:W0:Y:S02]  /*2a70*/  MUFU.RCP R108, R108 ;  /* 0x0000006c006c7308 */ /* 0x000e240000001000 */
[----:B------:R-:W-:Y:S01]  /*2a80*/  LDS R79, [R102+0x18] ;  /* 0x00001800664f7984 */ /* 0x000fe20000000800 */
[----:B------:R-:W-:Y:S01]  /*2a90*/  FFMA.FTZ R5, R68, R5, 1 ;  /* 0x3f80000044057423 */ /* 0x000fe20000010005 */
[----:B----4-:R-:W-:-:S04]  /*2aa0*/  FADD.FTZ R109, R112, 1 ;  /* 0x3f800000706d7421 */ /* 0x010fc80000010000 */
[----:B------:R4:W-:Y:S01]  /*2ab0*/  MUFU.EX2 R120, R117 ;  /* 0x0000007500787308 */ /* 0x0009e20000000800 */
[----:B------:R-:W-:Y:S01]  /*2ac0*/  FMUL.FTZ R119, R7, -1.4426950216293334961 ;  /* 0xbfb8aa3b07777820 */ /* 0x000fe20000410000 */
[----:B---3--:R-:W-:Y:S01]  /*2ad0*/  FADD.FTZ R110, R113, 1 ;  /* 0x3f800000716e7421 */ /* 0x008fe20000010000 */
[----:B------:R-:W-:Y:S01]  /*2ae0*/  LDS R84, [R102+0x2c] ;  /* 0x00002c0066547984 */ /* 0x000fe20000000800 */
[----:B-----5:R-:W-:-:S04]  /*2af0*/  FMUL.FTZ R4, R54, R69 ;  /* 0x0000004536047220 */ /* 0x020fc80000410000 */
[----:B------:R-:W-:Y:S01]  /*2b00*/  FMUL.FTZ R4, R71, R4 ;  /* 0x0000000447047220 */ /* 0x000fe20000410000 */
[----:B------:R-:W-:-:S03]  /*2b10*/  FMUL.FTZ R81, R53, R70 ;  /* 0x0000004635517220 */ /* 0x000fc60000410000 */
[----:B------:R-:W-:Y:S01]  /*2b20*/  FMUL.FTZ R5, R4, R5 ;  /* 0x0000000504057220 */ /* 0x000fe20000410000 */
[----:B------:R-:W-:Y:S01]  /*2b30*/  FMUL.FTZ R81, R72, R81 ;  /* 0x0000005148517220 */ /* 0x000fe20000410000 */
[----:B------:R-:W-:Y:S01]  /*2b40*/  FADD.FTZ R4, -R80, 1 ;  /* 0x3f80000050047421 */ /* 0x000fe20000010100 */
[----:B------:R3:W-:Y:S01]  /*2b50*/  MUFU.RCP R137, R115 ;  /* 0x0000007300897308 */ /* 0x0007e20000001000 */
[----:B------:R-:W-:Y:S01]  /*2b60*/  FFMA.FTZ R123, R64, R83, 1 ;  /* 0x3f800000407b7423 */ /* 0x000fe20000010053 */
[----:B----4-:R-:W-:Y:S01]  /*2b70*/  FMUL.FTZ R117, R81, R82 ;  /* 0x0000005251757220 */ /* 0x010fe20000410000 */
[----:B------:R-:W-:Y:S01]  /*2b80*/  FFMA.FTZ R112, R65, R4, 1 ;  /* 0x3f80000041707423 */ /* 0x000fe20000010004 */
[----:B------:R-:W-:Y:S01]  /*2b90*/  FADD.FTZ R81, -R77, 1 ;  /* 0x3f8000004d517421 */ /* 0x000fe20000010100 */
[----:B------:R-:W-:Y:S01]  /*2ba0*/  FMUL.FTZ R4, R52, R75 ;  /* 0x0000004b34047220 */ /* 0x000fe20000410000 */
[----:B------:R-:W4:Y:S01]  /*2bb0*/  LDS R83, [R102+0x28] ;  /* 0x0000280066537984 */ /* 0x000f220000000800 */
[----:B---3--:R-:W-:Y:S01]  /*2bc0*/  FMUL.FTZ R115, R51, R74 ;  /* 0x0000004a33737220 */ /* 0x008fe20000410000 */
[----:B------:R-:W-:Y:S01]  /*2bd0*/  FADD.FTZ R111, R114, 1 ;  /* 0x3f800000726f7421 */ /* 0x000fe20000010000 */
[----:B------:R-:W-:Y:S01]  /*2be0*/  FFMA.FTZ R113, R66, R81, 1 ;  /* 0x3f80000042717423 */ /* 0x000fe20000010051 */
[----:B------:R-:W-:Y:S01]  /*2bf0*/  FMUL.FTZ R4, R77, R4 ;  /* 0x000000044d047220 */ /* 0x000fe20000410000 */
[----:B------:R-:W-:Y:S01]  /*2c00*/  FMUL.FTZ R115, R80, R115 ;  /* 0x0000007350737220 */ /* 0x000fe20000410000 */
[----:B------:R-:W-:Y:S01]  /*2c10*/  FMUL.FTZ R114, R50, R73 ;  /* 0x0000004932727220 */ /* 0x000fe20000410000 */
[----:B------:R-:W3:Y:S01]  /*2c20*/  LDS R81, [R102+0x20] ;  /* 0x0000200066517984 */ /* 0x000ee20000000800 */
[----:B------:R5:W1:Y:S01]  /*2c30*/  MUFU.EX2 R126, R119 ;  /* 0x00000077007e7308 */ /* 0x000a620000000800 */
[----:B------:R-:W-:-:S02]  /*2c40*/  FMUL.FTZ R116, R55, -1.4426950216293334961 ;  /* 0xbfb8aa3b37747820 */ /* 0x000fc40000410000 */
[----:B------:R-:W3:Y:S01]  /*2c50*/  LDS R82, [R102+0x24] ;  /* 0x0000240066527984 */ /* 0x000ee20000000800 */
[----:B------:R-:W-:Y:S01]  /*2c60*/  FMUL.FTZ R121, R115, R112 ;  /* 0x0000007073797220 */ /* 0x000fe20000410000 */
[----:B------:R-:W-:Y:S01]  /*2c70*/  FADD.FTZ R118, R118, 1 ;  /* 0x3f80000076767421 */ /* 0x000fe20000010000 */
[----:B------:R-:W-:Y:S01]  /*2c80*/  FMUL.FTZ R114, R85, R114 ;  /* 0x0000007255727220 */ /* 0x000fe20000410000 */
[----:B0-----:R-:W-:Y:S01]  /*2c90*/  FADD.FTZ R112, -R108, 1 ;  /* 0x3f8000006c707421 */ /* 0x001fe20000010100 */
[----:B-----5:R-:W-:Y:S01]  /*2ca0*/  FMUL.FTZ R119, R4, R113 ;  /* 0x0000007104777220 */ /* 0x020fe20000410000 */
[----:B------:R-:W-:Y:S01]  /*2cb0*/  FADD.FTZ R113, -R107, 1 ;  /* 0x3f8000006b717421 */ /* 0x000fe20000010100 */
[----:B------:R0:W-:Y:S01]  /*2cc0*/  MUFU.RCP R124, R118 ;  /* 0x00000076007c7308 */ /* 0x0001e20000001000 */
[----:B------:R-:W-:Y:S01]  /*2cd0*/  FMUL.FTZ R123, R114, R123 ;  /* 0x0000007b727b7220 */ /* 0x000fe20000410000 */
[----:B------:R-:W-:Y:S01]  /*2ce0*/  LDS R115, [R102+0x34] ;  /* 0x0000340066737984 */ /* 0x000fe20000000800 */
[----:B------:R-:W-:-:S03]  /*2cf0*/  FFMA.FTZ R127, R62, R113, 1 ;  /* 0x3f8000003e7f7423 */ /* 0x000fc60000010071 */
[----:B------:R-:W5:Y:S02]  /*2d00*/  LDS R114, [R102+0x30] ;  /* 0x0000300066727984 */ /* 0x000f640000000800 */
[----:B------:R-:W2:Y:S01]  /*2d10*/  MUFU.EX2 R116, R116 ;  /* 0x0000007400747308 */ /* 0x000ea20000000800 */
[----:B0-----:R-:W-:Y:S01]  /*2d20*/  FFMA.FTZ R118, R61, R112, 1 ;  /* 0x3f8000003d767423 */ /* 0x001fe20000010070 */
[----:B------:R-:W-:Y:S04]  /*2d30*/  LDS R113, [R102+0x3c] ;  /* 0x00003c0066717984 */ /* 0x000fe80000000800 */
[----:B------:R-:W0:Y:S02]  /*2d40*/  LDS R112, [R102+0x38] ;  /* 0x0000380066707984 */ /* 0x000e240000000800 */
[----:B------:R-:W4:Y:S01]  /*2d50*/  MUFU.RCP R110, R110 ;  /* 0x0000006e006e7308 */ /* 0x000f220000001000 */
[----:B-1----:R-:W-:Y:S01]  /*2d60*/  FADD.FTZ R126, R126, 1 ;  /* 0x3f8000007e7e7421 */ /* 0x002fe20000010000 */
[----:B------:R-:W-:-:S06]  /*2d70*/  FADD.FTZ R120, R120, 1 ;  /* 0x3f80000078787421 */ /* 0x000fcc0000010000 */
[----:B------:R-:W1:Y:S01]  /*2d80*/  MUFU.RCP R111, R111 ;  /* 0x0000006f006f7308 */ /* 0x000e620000001000 */
[----:B--2---:R-:W-:Y:S01]  /*2d90*/  FADD.FTZ R116, R116, 1 ;  /* 0x3f80000074747421 */ /* 0x004fe20000010000 */
[C---:B------:R-:W-:Y:S01]  /*2da0*/  FADD.FTZ R4, -R106.reuse, 1 ;  /* 0x3f8000006a047421 */ /* 0x040fe20000010100 */
[----:B------:R-:W-:Y:S01]  /*2db0*/  FMUL.FTZ R125, R33, R76 ;  /* 0x0000004c217d7220 */ /* 0x000fe20000410000 */
[----:B------:R-:W-:Y:S01]  /*2dc0*/  FMUL.FTZ R129, R31, R78 ;  /* 0x0000004e1f817220 */ /* 0x000fe20000410000 */
[----:B------:R-:W-:Y:S06]  /*2dd0*/  BAR.SYNC.DEFER_BLOCKING 0x0 ;  /* 0x0000000000007b1d */ /* 0x000fec0000010000 */
[----:B------:R-:W2:Y:S01]  /*2de0*/  MUFU.RCP R109, R109 ;  /* 0x0000006d006d7308 */ /* 0x000ea20000001000 */
[----:B------:R-:W-:Y:S01]  /*2df0*/  FFMA.FTZ R4, R63, R4, 1 ;  /* 0x3f8000003f047423 */ /* 0x000fe20000010004 */
[----:B------:R-:W-:Y:S01]  /*2e00*/  FMUL.FTZ R125, R106, R125 ;  /* 0x0000007d6a7d7220 */ /* 0x000fe20000410000 */
[----:B------:R-:W-:-:S05]  /*2e10*/  FMUL.FTZ R129, R108, R129 ;  /* 0x000000816c817220 */ /* 0x000fca0000410000 */
[----:B------:R-:W5:Y:S01]  /*2e20*/  MUFU.RCP R145, R120 ;  /* 0x0000007800917308 */ /* 0x000f620000001000 */
[----:B------:R-:W-:-:S07]  /*2e30*/  FMUL.FTZ R125, R125, R4 ;  /* 0x000000047d7d7220 */ /* 0x000fce0000410000 */
[----:B------:R-:W0:Y:S01]  /*2e40*/  MUFU.RCP R126, R126 ;  /* 0x0000007e007e7308 */ /* 0x000e220000001000 */
[----:B------:R-:W-:Y:S01]  /*2e50*/  FMUL.FTZ R129, R129, R118 ;  /* 0x0000007681817220 */ /* 0x000fe20000410000 */
[----:B----4-:R-:W-:-:S06]  /*2e60*/  FADD.FTZ R4, -R110, 1 ;  /* 0x3f8000006e047421 */ /* 0x010fcc0000010100 */
[----:B------:R4:W0:Y:S01]  /*2e70*/  MUFU.RCP R122, R116 ;  /* 0x00000074007a7308 */ /* 0x0008220000001000 */
[----:B-1----:R-:W-:Y:S01]  /*2e80*/  FADD.FTZ R133, -R111, 1 ;  /* 0x3f8000006f857421 */ /* 0x002fe20000010100 */
[----:B------:R-:W-:Y:S01]  /*2e90*/  FMUL.FTZ R118, R10, R83 ;  /* 0x000000530a767220 */ /* 0x000fe20000410000 */
[----:B----4-:R-:W-:-:S04]  /*2ea0*/  FMUL.FTZ R116, R32, R79 ;  /* 0x0000004f20747220 */ /* 0x010fc80000410000 */
[----:B------:R-:W-:Y:S01]  /*2eb0*/  FMUL.FTZ R116, R107, R116 ;  /* 0x000000746b747220 */ /* 0x000fe20000410000 */
[----:B------:R-:W-:Y:S01]  /*2ec0*/  FADD.FTZ R139, -R137, 1 ;  /* 0x3f800000898b7421 */ /* 0x000fe20000010100 */
[----:B------:R-:W-:Y:S01]  /*2ed0*/  FFMA.FTZ R135, R58, R133, 1 ;  /* 0x3f8000003a877423 */ /* 0x000fe20000010085 */
[----:B------:R-:W-:Y:S01]  /*2ee0*/  FMUL.FTZ R120, R11, R84 ;  /* 0x000000540b787220 */ /* 0x000fe20000410000 */
[----:B------:R-:W-:Y:S01]  /*2ef0*/  FMUL.FTZ R127, R116, R127 ;  /* 0x0000007f747f7220 */ /* 0x000fe20000410000 */
[----:B------:R-:W-:Y:S01]  /*2f00*/  FFMA.FTZ R116, R59, R4, 1 ;  /* 0x3f8000003b747423 */ /* 0x000fe20000010004 */
[----:B------:R-:W-:Y:S01]  /*2f10*/  FMUL.FTZ R118, R111, R118 ;  /* 0x000000766f767220 */ /* 0x000fe20000410000 */
[----:B--2---:R-:W-:Y:S01]  /*2f20*/  FADD.FTZ R131, -R109, 1 ;  /* 0x3f8000006d837421 */ /* 0x004fe20000010100 */
[----:B---3--:R-:W-:Y:S01]  /*2f30*/  FMUL.FTZ R4, R8, R81 ;  /* 0x0000005108047220 */ /* 0x008fe20000410000 */
[----:B------:R-:W-:Y:S01]  /*2f40*/  FMUL.FTZ R133, R9, R82 ;  /* 0x0000005209857220 */ /* 0x000fe20000410000 */
[----:B------:R-:W-:Y:S01]  /*2f50*/  FFMA.FTZ R139, R6, R139, 1 ;  /* 0x3f800000068b7423 */ /* 0x000fe2000001008b */
[----:B------:R-:W-:Y:S01]  /*2f60*/  FMUL.FTZ R120, R137, R120 ;  /* 0x0000007889787220 */ /* 0x000fe20000410000 */
[----:B------:R-:W-:Y:S01]  /*2f70*/  FMUL.FTZ R135, R118, R135 ;  /* 0x0000008776877220 */ /* 0x000fe20000410000 */
[----:B------:R-:W-:Y:S01]  /*2f80*/  FFMA.FTZ R131, R60, R131, 1 ;  /* 0x3f8000003c837423 */ /* 0x000fe20000010083 */
[----:B------:R-:W-:Y:S01]  /*2f90*/  FMUL.FTZ R4, R109, R4 ;  /* 0x000000046d047220 */ /* 0x000fe20000410000 */
[----:B------:R-:W-:Y:S01]  /*2fa0*/  FMUL.FTZ R133, R110, R133 ;  /* 0x000000856e857220 */ /* 0x000fe20000410000 */
[----:B-----5:R-:W-:Y:S01]  /*2fb0*/  FADD.FTZ R141, -R145, 1 ;  /* 0x3f800000918d7421 */ /* 0x020fe20000010100 */
[----:B0-----:R-:W-:Y:S01]  /*2fc0*/  FADD.FTZ R118, -R126, 1 ;  /* 0x3f8000007e767421 */ /* 0x001fe20000010100 */
[----:B------:R-:W-:Y:S01]  /*2fd0*/  FMUL.FTZ R139, R120, R139 ;  /* 0x0000008b788b7220 */ /* 0x000fe20000410000 */
[----:B------:R-:W-:Y:S01]  /*2fe0*/  FMUL.FTZ R131, R4, R131 ;  /* 0x0000008304837220 */ /* 0x000fe20000410000 */
[----:B------:R-:W-:Y:S01]  /*2ff0*/  FMUL.FTZ R133, R133, R116 ;  /* 0x0000007485857220 */ /* 0x000fe20000410000 */
[----:B------:R-:W-:Y:S01]  /*3000*/  FFMA.FTZ R147, R56, R141, 1 ;  /* 0x3f80000038937423 */ /* 0x000fe2000001008d */
[----:B------:R-:W-:Y:S01]  /*3010*/  FFMA.FTZ R120, R7, R118, 1 ;  /* 0x3f80000007787423 */ /* 0x000fe20000010076 */
[----:B------:R-:W-:Y:S01]  /*3020*/  FADD.FTZ R4, -R122, 1 ;  /* 0x3f8000007a047421 */ /* 0x000fe20000010100 */
[----:B------:R-:W-:Y:S01]  /*3030*/  FADD.FTZ R116, -R124, 1 ;  /* 0x3f8000007c747421 */ /* 0x000fe20000010100 */
[----:B------:R-:W-:Y:S01]  /*3040*/  FMUL.FTZ R141, R27, R114 ;  /* 0x000000721b8d7220 */ /* 0x000fe20000410000 */
[----:B------:R-:W-:Y:S01]  /*3050*/  FMUL.FTZ R143, R28, R115 ;  /* 0x000000731c8f7220 */ /* 0x000fe20000410000 */
[----:B------:R-:W-:Y:S01]  /*3060*/  FMUL.FTZ R118, R29, R112 ;  /* 0x000000701d767220 */ /* 0x000fe20000410000 */
[----:B------:R-:W-:Y:S01]  /*3070*/  FMUL.FTZ R149, R30, R113 ;  /* 0x000000711e957220 */ /* 0x000fe20000410000 */
[----:B------:R-:W-:Y:S01]  /*3080*/  ISETP.NE.AND P0, PT, R182, RZ, PT ;  /* 0x000000ffb600720c */ /* 0x000fe20003f05270 */
[----:B------:R-:W-:Y:S01]  /*3090*/  FFMA.FTZ R4, R55, R4, 1 ;  /* 0x3f80000037047423 */ /* 0x000fe20000010004 */
        /* <DEDUP_REMOVED lines=10> */
[----:B------:R0:W-:Y:S01]  /*3140*/  STS [R102], R5 ;  /* 0x0000000566007388 */ /* 0x0001e20000000800 */
[----:B------:R-:W1:Y:S03]  /*3150*/  LDCU.64 UR16, c[0x0][0x510] ;  /* 0x0000a200ff1077ac */ /* 0x000e660008000a00 */
        /* <DEDUP_REMOVED lines=35> */
[----:B------:R-:W2:Y:S01]  /*3390*/  LDS R116, [UR30+0x2100] ;  /* 0x0021001eff747984 */ /* 0x000ea20008000800 */
[----:B------:R-:W-:Y:S01]  /*33a0*/  UIMAD UR13, UR38, UR15, UR13 ;  /* 0x0000000f260d72a4 */ /* 0x000fe2000f8e020d */
[----:B------:R-:W3:Y:S03]  /*33b0*/  LDCU.64 UR14, c[0x0][0x558] ;  /* 0x0000ab00ff0e77ac */ /* 0x000ee60008000a00 */
[----:B-1----:R-:W-:-:S04]  /*33c0*/  UIMAD.WIDE.U32 UR12, UR31, UR16, UR12 ;  /* 0x000000101f0c72a5 */ /* 0x002fc8000f8e000c */
[----:B------:R-:W-:Y:S02]  /*33d0*/  UIMAD UR13, UR31, UR17, UR13 ;  /* 0x000000111f0d72a4 */ /* 0x000fe4000f8e020d */
[----:B0-----:R-:W-:Y:S01]  /*33e0*/  IADD3 R5, P1, PT, R3, UR12, RZ ;  /* 0x0000000c03057c10 */ /* 0x001fe2000ff3e0ff */
[----:B------:R-:W0:Y:S03]  /*33f0*/  LDCU.64 UR16, c[0x0][0x490] ;  /* 0x00009200ff1077ac */ /* 0x000e260008000a00 */
[----:B------:R-:W-:Y:S02]  /*3400*/  IADD3.X R118, PT, PT, RZ, UR13, RZ, P1, !PT ;  /* 0x0000000dff767c10 */ /* 0x000fe40008ffe4ff */
[----:B---3--:R-:W-:-:S04]  /*3410*/  LEA R4, P2, R5, UR14, 0x2 ;  /* 0x0000000e05047c11 */ /* 0x008fc8000f8410ff */
[----:B------:R-:W-:Y:S02]  /*3420*/  LEA.HI.X R5, R5, UR15, R118, 0x2, P2 ;  /* 0x0000000f05057c11 */ /* 0x000fe400090f1476 */
[-C--:B--2---:R-:W-:Y:S02]  /*3430*/  ISETP.GE.AND P1, PT, R3, R116.reuse, PT ;  /* 0x000000740300720c */ /* 0x084fe40003f26270 */
        /* <DEDUP_REMOVED lines=25> */
[----:B------:R3:W-:Y:S04]  /*35d0*/  STL [R1+0x4], R130 ;  /* 0x0000048201007387 */ /* 0x0007e80000100800 */
[----:B------:R3:W-:Y:S04]  /*35e0*/  STL [R1], R128 ;  /* 0x0000008001007387 */ /* 0x0007e80000100800 */
[----:B------:R3:W-:Y:S04]  /*35f0*/  @!P2 STG.E desc[UR32][R4.64+0x500], R139 ;  /* 0x0005008b0400a986 */ /* 0x0007e8000c101920 */
[----:B------:R3:W-:Y:S04]  /*3600*/  @!P3 STG.E desc[UR32][R4.64+0x580], R141 ;  /* 0x0005808d0400b986 */ /* 0x0007e8000c101920 */
[----:B------:R3:W-:Y:S04]  /*3610*/  @!P6 STG.E desc[UR32][R4.64+0x600], R143 ;  /* 0x0006008f0400e986 */ /* 0x0007e8000c101920 */
[----:B------:R3:W-:Y:S04]  /*3620*/  @!P5 STG.E desc[UR32][R4.64+0x680], R147 ;  /* 0x000680930400d986 */ /* 0x0007e8000c101920 */
[----:B------:R3:W-:Y:S04]  /*3630*/  @!P4 STG.E desc[UR32][R4.64+0x700], R149 ;  /* 0x000700950400c986 */ /* 0x0007e8000c101920 */
[----:B------:R3:W-:Y:S01]  /*3640*/  @!P1 STG.E desc[UR32][R4.64+0x780], R151 ;  /* 0x0007809704009986 */ /* 0x0007e2000c101920 */
[----:B0-----:R-:W-:-:S04]  /*3650*/  UISETP.NE.U32.AND UP0, UPT, UR16, URZ, UPT ;  /* 0x000000ff1000728c */ /* 0x001fc8000bf05070 */
        /* <DEDUP_REMOVED lines=30> */
[----:B-1----:R-:W-:Y:S01]  /*3840*/  FMUL.FTZ R117, R28, R57 ;  /* 0x000000391c757220 */ /* 0x002fe20000410000 */
[----:B------:R-:W-:Y:S01]  /*3850*/  FMUL.FTZ R116, R29, R56 ;  /* 0x000000381d747220 */ /* 0x000fe20000410000 */
[----:B--2---:R-:W-:Y:S01]  /*3860*/  FMUL.FTZ R119, R30, R126 ;  /* 0x0000007e1e777220 */ /* 0x004fe20000410000 */
[----:B---3--:R-:W-:Y:S06]  /*3870*/  BRA.U !UP0, `(.L_x_781) ;  /* 0x0000000508787547 */ /* 0x008fec000b800000 */
        /* <DEDUP_REMOVED lines=94> */
.L_x_781:
[----:B------:R-:W2:Y:S01]  /*3e60*/  LDL.LU R3, [R1+0xc] ;  /* 0x00000c0001037983 */ /* 0x000ea20000300800 */
[----:B------:R-:W1:Y:S01]  /*3e70*/  LDCU UR8, c[0x0][0x38c] ;  /* 0x00007180ff0877ac */ /* 0x000e620008000800 */
[----:B------:R-:W-:Y:S02]  /*3e80*/  CS2R R84, SRZ ;  /* 0x0000000000547805 */ /* 0x000fe4000001ff00 */
[----:B------:R-:W-:Y:S02]  /*3e90*/  CS2R R82, SRZ ;  /* 0x0000000000527805 */ /* 0x000fe4000001ff00 */
[----:B------:R-:W-:Y:S02]  /*3ea0*/  CS2R R80, SRZ ;  /* 0x0000000000507805 */ /* 0x000fe4000001ff00 */
[----:B0-----:R-:W-:Y:S02]  /*3eb0*/  CS2R R58, SRZ ;  /* 0x00000000003a7805 */ /* 0x001fe4000001ff00 */
[----:B------:R-:W-:-:S02]  /*3ec0*/  CS2R R56, SRZ ;  /* 0x0000000000387805 */ /* 0x000fc4000001ff00 */
[----:B------:R-:W-:Y:S02]  /*3ed0*/  CS2R R54, SRZ ;  /* 0x0000000000367805 */ /* 0x000fe4000001ff00 */
[----:B------:R-:W-:Y:S02]  /*3ee0*/  CS2R R52, SRZ ;  /* 0x0000000000347805 */ /* 0x000fe4000001ff00 */
[----:B------:R-:W-:Y:S01]  /*3ef0*/  CS2R R50, SRZ ;  /* 0x0000000000327805 */ /* 0x000fe2000001ff00 */
        /* <DEDUP_REMOVED lines=9> */
[----:B-1----:R-:W-:Y:S01]  /*3f90*/  UISETP.GE.AND UP0, UPT, UR8, 0x1, UPT ;  /* 0x000000010800788c */ /* 0x002fe2000bf06270 */
[----:B------:R-:W-:Y:S01]  /*3fa0*/  FADD.FTZ R40, R40, UR7 ;  /* 0x0000000728287e21 */ /* 0x000fe20008010000 */
[----:B------:R-:W-:Y:S01]  /*3fb0*/  FADD.FTZ R39, R39, UR7 ;  /* 0x0000000727277e21 */ /* 0x000fe20008010000 */
[----:B------:R-:W-:Y:S01]  /*3fc0*/  FADD.FTZ R38, R38, UR7 ;  /* 0x0000000726267e21 */ /* 0x000fe20008010000 */
[----:B------:R-:W-:Y:S01]  /*3fd0*/  FADD.FTZ R37, R37, UR7 ;  /* 0x0000000725257e21 */ /* 0x000fe20008010000 */
[----:B------:R-:W-:Y:S01]  /*3fe0*/  FADD.FTZ R36, R36, UR7 ;  /* 0x0000000724247e21 */ /* 0x000fe20008010000 */
[----:B------:R-:W-:Y:S01]  /*3ff0*/  FADD.FTZ R35, R35, UR7 ;  /* 0x0000000723237e21 */ /* 0x000fe20008010000 */
[----:B------:R-:W-:Y:S01]  /*4000*/  FADD.FTZ R34, R34, UR7 ;  /* 0x0000000722227e21 */ /* 0x000fe20008010000 */
        /* <DEDUP_REMOVED lines=16> */
[----:B------:R-:W-:Y:S01]  /*4110*/  BAR.SYNC.DEFER_BLOCKING 0x0 ;  /* 0x0000000000007b1d */ /* 0x000fe20000010000 */
[----:B--2---:R-:W-:-:S04]  /*4120*/  FFMA.FTZ R3, R101, R6, R3 ;  /* 0x0000000665037223 */ /* 0x004fc80000010003 */
[----:B------:R-:W-:-:S04]  /*4130*/  FFMA.FTZ R4, R100, R7, R3 ;  /* 0x0000000764047223 */ /* 0x000fc80000010003 */
        /* <DEDUP_REMOVED lines=13> */
[----:B------:R-:W-:-:S05]  /*4210*/  FFMA.FTZ R3, R86, R119, R3 ;  /* 0x0000007756037223 */ /* 0x000fca0000010003 */
[----:B------:R0:W-:Y:S01]  /*4220*/  STL [R1+0xc], R3 ;  /* 0x00000c0301007387 */ /* 0x0001e20000100800 */
[----:B------:R-:W-:Y:S05]  /*4230*/  BRA.U !UP0, `(.L_x_782) ;  /* 0x00000099083c7547 */ /* 0x000fea000b800000 */
[----:B------:R-:W1:Y:S01]  /*4240*/  LDCU.64 UR8, c[0x0][0x3a0] ;  /* 0x00007400ff0877ac */ /* 0x000e620008000a00 */
[----:B0-----:R-:W-:Y:S01]  /*4250*/  SHF.L.U32 R3, R182, 0x5, RZ ;  /* 0x00000005b6037819 */ /* 0x001fe200000006ff */
[----:B------:R-:W-:Y:S01]  /*4260*/  HFMA2 R85, -RZ, RZ, 0, 0 ;  /* 0x00000000ff557431 */ /* 0x000fe200000001ff */
[----:B------:R-:W-:Y:S01]  /*4270*/  LOP3.LUT R2, R2, 0xfffffffb, RZ, 0xc0, !PT ;  /* 0xfffffffb02027812 */ /* 0x000fe200078ec0ff */
[----:B------:R-:W0:Y:S01]  /*4280*/  LDCU.64 UR16, c[0x0][0x3b8] ;  /* 0x00007700ff1077ac */ /* 0x000e220008000a00 */
[----:B------:R-:W-:Y:S01]  /*4290*/  LOP3.LUT R3, R3, 0x7c1f, R182, 0xc8, !PT ;  /* 0x00007c1f03037812 */ /* 0x000fe200078ec8b6 */
[----:B------:R-:W-:Y:S01]  /*42a0*/  FADD.FTZ R17, R7, R7 ;  /* 0x0000000707117221 */ /* 0x000fe20000010000 */
[----:B------:R-:W-:Y:S01]  /*42b0*/  FADD.FTZ R10, R8, R8 ;  /* 0x00000008080a7221 */ /* 0x000fe20000010000 */
[----:B------:R-:W-:Y:S01]  /*42c0*/  UISETP.NE.AND UP0, UPT, UR20, 0x1, UPT ;  /* 0x000000011400788c */ /* 0x000fe2000bf05270 */
[----:B------:R-:W-:Y:S01]  /*42d0*/  FADD.FTZ R16, R60, R60 ;  /* 0x0000003c3c107221 */ /* 0x000fe20000010000 */
        /* <DEDUP_REMOVED lines=8> */
[----:B-1----:R-:W-:Y:S01]  /*4360*/  UIMAD.WIDE.U32 UR14, UR31, UR8, URZ ;  /* 0x000000081f0e72a5 */ /* 0x002fe2000f8e00ff */
[----:B------:R-:W-:Y:S01]  /*4370*/  ISETP.EQ.AND P1, PT, R0, RZ, P1 ;  /* 0x000000ff0000720c */ /* 0x000fe20000f22270 */
[----:B------:R-:W-:Y:S01]  /*4380*/  USHF.L.U32 UR8, UR20, 0xc, URZ ;  /* 0x0000000c14087899 */ /* 0x000fe200080006ff */
[----:B------:R-:W-:Y:S01]  /*4390*/  FADD.FTZ R0, R6, R6 ;  /* 0x0000000606007221 */ /* 0x000fe20000010000 */
[----:B0-----:R-:W-:Y:S01]  /*43a0*/  UIMAD.WIDE.U32 UR12, UR31, UR16, URZ ;  /* 0x000000101f0c72a5 */ /* 0x001fe2000f8e00ff */
[----:B------:R-:W-:Y:S01]  /*43b0*/  FADD.FTZ R7, R111, R111 ;  /* 0x0000006f6f077221 */ /* 0x000fe20000010000 */
[----:B------:R-:W-:Y:S01]  /*43c0*/  ULEA UR8, UR29, -UR8, 0x1 ;  /* 0x800000081d087291 */ /* 0x000fe2000f8e08ff */
[----:B------:R-:W-:Y:S01]  /*43d0*/  FADD.FTZ R6, R110, R110 ;  /* 0x0000006e6e067221 */ /* 0x000fe20000010000 */
[----:B------:R-:W-:Y:S01]  /*43e0*/  FADD.FTZ R5, R117, R117 ;  /* 0x0000007575057221 */ /* 0x000fe20000010000 */
[----:B------:R-:W-:Y:S01]  /*43f0*/  FADD.FTZ R4, R116, R116 ;  /* 0x0000007474047221 */ /* 0x000fe20000010000 */
[----:B------:R-:W-:Y:S01]  /*4400*/  UIADD3 UR35, UPT, UPT, UR8, 0x1000, URZ ;  /* 0x0000100008237890 */ /* 0x000fe2000fffe0ff */
[----:B------:R-:W-:Y:S01]  /*4410*/  LOP3.LUT R108, R182, 0x1f, RZ, 0xc0, !PT ;  /* 0x0000001fb66c7812 */ /* 0x000fe200078ec0ff */
[----:B------:R-:W-:-:S02]  /*4420*/  UIMAD UR9, UR31, UR9, UR15 ;  /* 0x000000091f0972a4 */ /* 0x000fc4000f8e020f */
[----:B------:R-:W-:Y:S02]  /*4430*/  UIMAD UR31, UR31, UR17, UR13 ;  /* 0x000000111f1f72a4 */ /* 0x000fe4000f8e020d */
[----:B------:R-:W-:Y:S01]  /*4440*/  ISETP.GE.AND P0, PT, R3, UR35, PT ;  /* 0x0000002303007c0c */ /* 0x000fe2000bf06270 */
[----:B------:R-:W-:Y:S01]  /*4450*/  FADD.FTZ R3, R119, R119 ;  /* 0x0000007777037221 */ /* 0x000fe20000010000 */
[----:B------:R-:W0:Y:S01]  /*4460*/  LDCU UR46, c[0x0][0x394] ;  /* 0x00007280ff2e77ac */ /* 0x000e220008000800 */
[----:B------:R-:W1:Y:S01]  /*4470*/  LDCU UR47, c[0x0][0x38c] ;  /* 0x00007180ff2f77ac */ /* 0x000e620008000800 */
[----:B------:R-:W2:Y:S09]  /*4480*/  LDCU UR34, c[0x0][0x388] ;  /* 0x00007100ff2277ac */ /* 0x000eb20008000800 */
[----:B------:R-:W-:Y:S01]  /*4490*/  @P0 LOP3.LUT R2, R2, 0x4, RZ, 0xfc, !PT ;  /* 0x0000000402020812 */ /* 0x000fe200078efcff */
[----:B------:R-:W3:Y:S01]  /*44a0*/  LDCU.64 UR38, c[0x0][0x3a8] ;  /* 0x00007500ff2677ac */ /* 0x000ee20008000a00 */
[----:B------:R-:W4:Y:S01]  /*44b0*/  LDCU.64 UR40, c[0x0][0x3c0] ;  /* 0x00007800ff2877ac */ /* 0x000f220008000a00 */
[----:B------:R-:W0:Y:S01]  /*44c0*/  LDCU.64 UR42, c[0x0][0x4f0] ;  /* 0x00009e00ff2a77ac */ /* 0x000e220008000a00 */
[----:B------:R-:W0:Y:S01]  /*44d0*/  LDCU.64 UR44, c[0x0][0x3e0] ;  /* 0x00007c00ff2c77ac */ /* 0x000e220008000a00 */
[----:B------:R-:W0:Y:S01]  /*44e0*/  LDCU.128 UR16, c[0x0][0x440] ;  /* 0x00008800ff1077ac */ /* 0x000e220008000c00 */
[----:B------:R-:W-:-:S05]  /*44f0*/  UMOV UR8, URZ ;  /* 0x000000ff00087c82 */ /* 0x000fca0008000000 */
.L_x_880:
[----:B------:R-:W-:Y:S01]  /*4500*/  UMOV UR36, UR14 ;  /* 0x0000000e00247c82 */ /* 0x000fe20008000000 */
[----:B------:R-:W-:Y:S01]  /*4510*/  UMOV UR37, UR9 ;  /* 0x0000000900257c82 */ /* 0x000fe20008000000 */
[----:B------:R-:W-:Y:S01]  /*4520*/  SHF.L.U32 R111, R182, 0x5, RZ ;  /* 0x00000005b66f7819 */ /* 0x000fe200000006ff */
[----:B---3--:R-:W-:Y:S01]  /*4530*/  UIMAD.WIDE.U32 UR36, UR8, UR38, UR36 ;  /* 0x00000026082472a5 */ /* 0x008fe2000f8e0024 */
[----:B------:R-:W-:-:S03]  /*4540*/  LOP3.LUT P6, RZ, R2, 0x4, RZ, 0xc0, !PT ;  /* 0x0000000402ff7812 */ /* 0x000fc600078cc0ff */
[----:B------:R-:W-:Y:S02]  /*4550*/  UIMAD UR29, UR8, UR39, UR37 ;  /* 0x00000027081d72a4 */ /* 0x000fe4000f8e0225 */
[----:B0-----:R-:W-:-:S04]  /*4560*/  ULEA UR30, UP0, UR36, UR16, 0x3 ;  /* 0x00000010241e7291 */ /* 0x001fc8000f8018ff */
[----:B------:R-:W-:Y:S02]  /*4570*/  ULEA.HI.X UR36, UR36, UR17, UR29, 0x3, UP0 ;  /* 0x0000001124247291 */ /* 0x000fe400080f1c1d */
[----:B-1----:R-:W-:-:S04]  /*4580*/  MOV R62, UR30 ;  /* 0x0000001e003e7c02 */ /* 0x002fc80008000f00 */
[----:B------:R-:W-:-:S06]  /*4590*/  MOV R63, UR36 ;  /* 0x00000024003f7c02 */ /* 0x000fcc0008000f00 */
[----:B------:R-:W3:Y:S01]  /*45a0*/  LDG.E.64 R62, desc[UR32][R62.64] ;  /* 0x000000203e3e7981 */ /* 0x000ee2000c1e1b00 */
[----:B------:R-:W-:Y:S02]  /*45b0*/  LOP3.LUT R60, R108, 0x7c00, R111, 0xf8, !PT ;  /* 0x00007c006c3c7812 */ /* 0x000fe400078ef86f */
[----:B------:R-:W-:Y:S02]  /*45c0*/  MOV R67, UR44 ;  /* 0x0000002c00437c02 */ /* 0x000fe40008000f00 */
[----:B------:R-:W-:Y:S02]  /*45d0*/  MOV R61, RZ ;  /* 0x000000ff003d7202 */ /* 0x000fe40000000f00 */
[C---:B------:R-:W-:Y:S02]  /*45e0*/  LOP3.LUT R64, R60.reuse, 0x20, RZ, 0xfc, !PT ;  /* 0x000000203c407812 */ /* 0x040fe400078efcff */
[----:B------:R-:W-:Y:S01]  /*45f0*/  LOP3.LUT R65, R60, 0x40, RZ, 0xfc, !PT ;  /* 0x000000403c417812 */ /* 0x000fe200078efcff */
[----:B------:R-:W-:Y:S01]  /*4600*/  IMAD.WIDE.U32 R66, R67, UR8, R60 ;  /* 0x0000000843427c25 */ /* 0x000fe2000f8e003c */
[----:B------:R-:W-:-:S02]  /*4610*/  MOV R69, UR45 ;  /* 0x0000002d00457c02 */ /* 0x000fc40008000f00 */
[----:B------:R-:W-:Y:S02]  /*4620*/  ISETP.GE.AND P3, PT, R64, UR35, PT ;  /* 0x0000002340007c0c */ /* 0x000fe4000bf66270 */
[----:B------:R-:W-:Y:S01]  /*4630*/  ISETP.GE.AND P4, PT, R65, UR35, PT ;  /* 0x0000002341007c0c */ /* 0x000fe2000bf86270 */
[----:B------:R-:W-:Y:S01]  /*4640*/  IMAD R65, R69, UR8, R67 ;  /* 0x0000000845417c24 */ /* 0x000fe2000f8e0243 */
[----:B------:R-:W-:Y:S02]  /*4650*/  LOP3.LUT R61, R60, 0x60, RZ, 0xfc, !PT ;  /* 0x000000603c3d7812 */ /* 0x000fe400078efcff */
[----:B------:R-:W-:Y:S02]  /*4660*/  LEA R64, P2, R66, UR27, 0x2 ;  /* 0x0000001b42407c11 */ /* 0x000fe4000f8410ff */
[----:B------:R-:W-:Y:S02]  /*4670*/  LOP3.LUT R68, R60, 0x80, RZ, 0xfc, !PT ;  /* 0x000000803c447812 */ /* 0x000fe400078efcff */
[----:B------:R-:W-:-:S02]  /*4680*/  MOV R77, RZ ;  /* 0x000000ff004d7202 */ /* 0x000fc40000000f00 */
[----:B------:R-:W-:Y:S02]  /*4690*/  ISETP.GE.AND P5, PT, R61, UR35, PT ;  /* 0x000000233d007c0c */ /* 0x000fe4000bfa6270 */
[----:B------:R-:W-:Y:S02]  /*46a0*/  LEA.HI.X R65, R66, UR28, R65, 0x2, P2 ;  /* 0x0000001c42417c11 */ /* 0x000fe400090f1441 */
[----:B------:R-:W-:Y:S02]  /*46b0*/  ISETP.GE.AND P0, PT, R68, UR35, PT ;  /* 0x0000002344007c0c */ /* 0x000fe4000bf06270 */
[C---:B------:R-:W-:Y:S01]  /*46c0*/  LOP3.LUT R67, R60.reuse, 0xa0, RZ, 0xfc, !PT ;  /* 0x000000a03c437812 */ /* 0x040fe200078efcff */
[----:B------:R-:W5:Y:S01]  /*46d0*/  @!P3 LDG.E R77, desc[UR32][R64.64+0x80] ;  /* 0x00008020404db981 */ /* 0x000f62000c1e1900 */
[----:B------:R-:W-:Y:S02]  /*46e0*/  LOP3.LUT R61, R60, 0xc0, RZ, 0xfc, !PT ;  /* 0x000000c03c3d7812 */ /* 0x000fe400078efcff */
[----:B------:R-:W-:-:S02]  /*46f0*/  MOV R106, RZ ;  /* 0x000000ff006a7202 */ /* 0x000fc40000000f00 */
[----:B------:R-:W-:Y:S02]  /*4700*/  CS2R R78, SRZ ;  /* 0x00000000004e7805 */ /* 0x000fe4000001ff00 */
[----:B------:R-:W-:Y:S02]  /*4710*/  ISETP.GE.AND P2, PT, R67, UR35, PT ;  /* 0x0000002343007c0c */ /* 0x000fe4000bf46270 */
[----:B------:R-:W-:Y:S02]  /*4720*/  LOP3.LUT R66, R60, 0xe0, RZ, 0xfc, !PT ;  /* 0x000000e03c427812 */ /* 0x000fe400078efcff */
[----:B------:R-:W-:Y:S01]  /*4730*/  ISETP.GE.AND P3, PT, R61, UR35, PT ;  /* 0x000000233d007c0c */ /* 0x000fe2000bf66270 */
[----:B--2---:R-:W2:Y:S01]  /*4740*/  @!P4 LDG.E R106, desc[UR32][R64.64+0x100] ;  /* 0x00010020406ac981 */ /* 0x004ea2000c1e1900 */
[----:B------:R-:W-:Y:S02]  /*4750*/  MOV R67, RZ ;  /* 0x000000ff00437202 */ /* 0x000fe40000000f00 */
[----:B------:R-:W-:Y:S01]  /*4760*/  ISETP.GE.AND P4, PT, R66, UR35, PT ;  /* 0x0000002342007c0c */ /* 0x000fe2000bf86270 */
[----:B------:R-:W2:Y:S01]  /*4770*/  @!P5 LDG.E R79, desc[UR32][R64.64+0x180] ;  /* 0x00018020404fd981 */ /* 0x000ea2000c1e1900 */
[----:B------:R-:W-:-:S02]  /*4780*/  LOP3.LUT R61, R60, 0x100, RZ, 0xfc, !PT ;  /* 0x000001003c3d7812 */ /* 0x000fc400078efcff */
[----:B------:R-:W-:Y:S02]  /*4790*/  LOP3.LUT R66, R60, 0x120, RZ, 0xfc, !PT ;  /* 0x000001203c427812 */ /* 0x000fe400078efcff */
[----:B------:R-:W-:Y:S02]  /*47a0*/  CS2R R68, SRZ ;  /* 0x0000000000447805 */ /* 0x000fe4000001ff00 */
[----:B------:R-:W-:Y:S02]  /*47b0*/  CS2R R72, SRZ ;  /* 0x0000000000487805 */ /* 0x000fe4000001ff00 */
[----:B------:R-:W-:Y:S01]  /*47c0*/  ISETP.GE.AND P5, PT, R61, UR35, PT ;  /* 0x000000233d007c0c */ /* 0x000fe2000bfa6270 */
[----:B------:R-:W2:Y:S01]  /*47d0*/  @!P0 LDG.E R67, desc[UR32][R64.64+0x200] ;  /* 0x0002002040438981 */ /* 0x000ea2000c1e1900 */
[----:B------:R-:W-:Y:S02]  /*47e0*/  ISETP.GE.AND P0, PT, R66, UR35, PT ;  /* 0x0000002342007c0c */ /* 0x000fe4000bf06270 */
[----:B------:R-:W-:-:S02]  /*47f0*/  LOP3.LUT R61, R60, 0x140, RZ, 0xfc, !PT ;  /* 0x000001403c3d7812 */ /* 0x000fc400078efcff */
[----:B------:R-:W-:Y:S02]  /*4800*/  CS2R R74, SRZ ;  /* 0x00000000004a7805 */ /* 0x000fe4000001ff00 */
[----:B------:R-:W-:Y:S01]  /*4810*/  LOP3.LUT R66, R60, 0x160, RZ, 0xfc, !PT ;  /* 0x000001603c427812 */ /* 0x000fe200078efcff */
[----:B------:R-:W2:Y:S01]  /*4820*/  @!P2 LDG.E R68, desc[UR32][R64.64+0x280] ;  /* 0x000280204044a981 */ /* 0x000ea2000c1e1900 */
[----:B------:R-:W-:-:S03]  /*4830*/  ISETP.GE.AND P2, PT, R61, UR35, PT ;  /* 0x000000233d007c0c */ /* 0x000fc6000bf46270 */
[----:B------:R-:W2:Y:S01]  /*4840*/  @!P3 LDG.E R72, desc[UR32][R64.64+0x300] ;  /* 0x000300204048b981 */ /* 0x000ea2000c1e1900 */
[----:B------:R-:W-:Y:S02]  /*4850*/  ISETP.GE.AND P3, PT, R66, UR35, PT ;  /* 0x0000002342007c0c */ /* 0x000fe4000bf66270 */
[C---:B------:R-:W-:Y:S01]  /*4860*/  LOP3.LUT R61, R60.reuse, 0x180, RZ, 0xfc, !PT ;  /* 0x000001803c3d7812 */ /* 0x040fe200078efcff */
[----:B------:R-:W2:Y:S01]  /*4870*/  @!P4 LDG.E R74, desc[UR32][R64.64+0x380] ;  /* 0x00038020404ac981 */ /* 0x000ea2000c1e1900 */
[----:B------:R-:W-:Y:S02]  /*4880*/  MOV R66, RZ ;  /* 0x000000ff00427202 */ /* 0x000fe40000000f00 */
[C---:B------:R-:W-:Y:S01]  /*4890*/  LOP3.LUT R70, R60.reuse, 0x1a0, RZ, 0xfc, !PT ;  /* 0x000001a03c467812 */ /* 0x040fe200078efcff */
[----:B------:R-:W2:Y:S01]  /*48a0*/  @!P0 LDG.E R69, desc[UR32][R64.64+0x480] ;  /* 0x0004802040458981 */ /* 0x000ea2000c1e1900 */
[----:B------:R-:W-:Y:S02]  /*48b0*/  ISETP.GE.AND P4, PT, R61, UR35, PT ;  /* 0x000000233d007c0c */ /* 0x000fe4000bf86270 */
[----:B------:R-:W-:Y:S01]  /*48c0*/  LOP3.LUT R61, R60, 0x1c0, RZ, 0xfc, !PT ;  /* 0x000001c03c3d7812 */ /* 0x000fe200078efcff */
[----:B------:R-:W2:Y:S01]  /*48d0*/  @!P5 LDG.E R66, desc[UR32][R64.64+0x400] ;  /* 0x000400204042d981 */ /* 0x000ea2000c1e1900 */
[----:B------:R-:W-:-:S02]  /*48e0*/  ISETP.GE.AND P5, PT, R70, UR35, PT ;  /* 0x0000002346007c0c */ /* 0x000fc4000bfa6270 */
[----:B------:R-:W-:Y:S02]  /*48f0*/  CS2R R70, SRZ ;  /* 0x0000000000467805 */ /* 0x000fe4000001ff00 */
[----:B------:R-:W-:Y:S01]  /*4900*/  ISETP.GE.AND P0, PT, R61, UR35, PT ;  /* 0x000000233d007c0c */ /* 0x000fe2000bf06270 */
[----:B------:R-:W2:Y:S01]  /*4910*/  @!P3 LDG.E R75, desc[UR32][R64.64+0x580] ;  /* 0x00058020404bb981 */ /* 0x000ea2000c1e1900 */
[C---:B------:R-:W-:Y:S02]  /*4920*/  LOP3.LUT R61, R60.reuse, 0x1e0, RZ, 0xfc, !PT ;  /* 0x000001e03c3d7812 */ /* 0x040fe400078efcff */
[C---:B------:R-:W-:Y:S01]  /*4930*/  LOP3.LUT R76, R60.reuse, 0x220, RZ, 0xfc, !PT ;  /* 0x000002203c4c7812 */ /* 0x040fe200078efcff */
[----:B------:R-:W2:Y:S01]  /*4940*/  @!P2 LDG.E R71, desc[UR32][R64.64+0x500] ;  /* 0x000500204047a981 */ /* 0x000ea2000c1e1900 */
[----:B------:R-:W-:Y:S02]  /*4950*/  ISETP.GE.AND P2, PT, R61, UR35, PT ;  /* 0x000000233d007c0c */ /* 0x000fe4000bf46270 */
[----:B------:R-:W-:Y:S01]  /*4960*/  LOP3.LUT R61, R60, 0x200, RZ, 0xfc, !PT ;  /* 0x000002003c3d7812 */ /* 0x000fe200078efcff */
[----:B------:R-:W2:Y:S01]  /*4970*/  @!P4 LDG.E R70, desc[UR32][R64.64+0x600] ;  /* 0x000600204046c981 */ /* 0x000ea2000c1e1900 */
[----:B------:R-:W-:-:S02]  /*4980*/  ISETP.GE.AND P4, PT, R76, UR35, PT ;  /* 0x000000234c007c0c */ /* 0x000fc4000bf86270 */
[----:B------:R-:W-:Y:S01]  /*4990*/  MOV R76, RZ ;  /* 0x000000ff004c7202 */ /* 0x000fe20000000f00 */
[----:B------:R-:W2:Y:S01]  /*49a0*/  @!P5 LDG.E R73, desc[UR32][R64.64+0x680] ;  /* 0x000680204049d981 */ /* 0x000ea2000c1e1900 */
[----:B------:R-:W-:Y:S02]  /*49b0*/  ISETP.GE.AND P3, PT, R61, UR35, PT ;  /* 0x000000233d007c0c */ /* 0x000fe4000bf66270 */
[C---:B------:R-:W-:Y:S02]  /*49c0*/  LOP3.LUT R107, R60.reuse, 0x260, RZ, 0xfc, !PT ;  /* 0x000002603c6b7812 */ /* 0x040fe400078efcff */
[----:B------:R-:W-:Y:S01]  /*49d0*/  LOP3.LUT R61, R60, 0x240, RZ, 0xfc, !PT ;  /* 0x000002403c3d7812 */ /* 0x000fe200078efcff */
[----:B------:R-:W2:Y:S01]  /*49e0*/  @!P0 LDG.E R76, desc[UR32][R64.64+0x700] ;  /* 0x00070020404c8981 */ /* 0x000ea2000c1e1900 */
[----:B------:R-:W-:Y:S02]  /*49f0*/  ISETP.GE.AND P0, PT, R107, UR35, PT ;  /* 0x000000236b007c0c */ /* 0x000fe4000bf06270 */
[----:B------:R-:W-:Y:S01]  /*4a00*/  MOV R107, RZ ;  /* 0x000000ff006b7202 */ /* 0x000fe20000000f00 */
[----:B------:R-:W2:Y:S01]  /*4a10*/  @!P2 LDG.E R78, desc[UR32][R64.64+0x780] ;  /* 0x00078020404ea981 */ /* 0x000ea2000c1e1900 */
[----:B------:R-:W-:-:S02]  /*4a20*/  ISETP.GE.AND P5, PT, R61, UR35, PT ;  /* 0x000000233d007c0c */ /* 0x000fc4000bfa6270 */
[C---:B------:R-:W-:Y:S02]  /*4a30*/  LOP3.LUT R61, R60.reuse, 0x280, RZ, 0xfc, !PT ;  /* 0x000002803c3d7812 */ /* 0x040fe400078efcff */
[C---:B------:R-:W-:Y:S01]  /*4a40*/  LOP3.LUT R109, R60.reuse, 0x2a0, RZ, 0xfc, !PT ;  /* 0x000002a03c6d7812 */ /* 0x040fe200078efcff */
[----:B------:R-:W2:Y:S01]  /*4a50*/  @!P3 LDG.E R107, desc[UR32][R64.64+0x800] ;  /* 0x00080020406bb981 */ /* 0x000ea2000c1e1900 */
[----:B------:R-:W-:Y:S02]  /*4a60*/  MOV R110, RZ ;  /* 0x000000ff006e7202 */ /* 0x000fe40000000f00 */
[----:B------:R-:W-:Y:S02]  /*4a70*/  ISETP.GE.AND P2, PT, R61, UR35, PT ;  /* 0x000000233d007c0c */ /* 0x000fe4000bf46270 */
[----:B------:R-:W-:Y:S02]  /*4a80*/  ISETP.GE.AND P3, PT, R109, UR35, PT ;  /* 0x000000236d007c0c */ /* 0x000fe4000bf66270 */
[----:B------:R-:W-:-:S02]  /*4a90*/  LOP3.LUT R61, R60, 0x2c0, RZ, 0xfc, !PT ;  /* 0x000002c03c3d7812 */ /* 0x000fc400078efcff */
[----:B------:R-:W-:Y:S02]  /*4aa0*/  CS2R R114, SRZ ;  /* 0x0000000000727805 */ /* 0x000fe4000001ff00 */
[----:B------:R-:W-:Y:S01]  /*4ab0*/  MOV R113, RZ ;  /* 0x000000ff00717202 */ /* 0x000fe20000000f00 */
[----:B------:R-:W2:Y:S01]  /*4ac0*/  @!P4 LDG.E R110, desc[UR32][R64.64+0x880] ;  /* 0x00088020406ec981 */ /* 0x000ea2000c1e1900 */
[----:B------:R-:W-:Y:S02]  /*4ad0*/  CS2R R122, SRZ ;  /* 0x00000000007a7805 */ /* 0x000fe4000001ff00 */
[C---:B------:R-:W-:Y:S02]  /*4ae0*/  LOP3.LUT R109, R60.reuse, 0x2e0, RZ, 0xfc, !PT ;  /* 0x000002e03c6d7812 */ /* 0x040fe400078efcff */
[----:B------:R-:W-:Y:S01]  /*4af0*/  ISETP.GE.AND P4, PT, R61, UR35, PT ;  /* 0x000000233d007c0c */ /* 0x000fe2000bf86270 */
[----:B------:R-:W2:Y:S01]  /*4b00*/  @!P5 LDG.E R113, desc[UR32][R64.64+0x900] ;  /* 0x000900204071d981 */ /* 0x000ea2000c1e1900 */
[----:B------:R-:W-:-:S02]  /*4b10*/  LOP3.LUT R61, R60, 0x300, RZ, 0xfc, !PT ;  /* 0x000003003c3d7812 */ /* 0x000fc400078efcff */
[----:B------:R-:W-:Y:S01]  /*4b20*/  MOV R116, RZ ;  /* 0x000000ff00747202 */ /* 0x000fe20000000f00 */
[----:B------:R-:W2:Y:S01]  /*4b30*/  @!P0 LDG.E R114, desc[UR32][R64.64+0x980] ;  /* 0x0009802040728981 */ /* 0x000ea2000c1e1900 */
[----:B------:R-:W-:Y:S02]  /*4b40*/  ISETP.GE.AND P5, PT, R109, UR35, PT ;  /* 0x000000236d007c0c */ /* 0x000fe4000bfa6270 */
[C---:B------:R-:W-:Y:S01]  /*4b50*/  LOP3.LUT R109, R60.reuse, 0x320, RZ, 0xfc, !PT ;  /* 0x000003203c6d7812 */ /* 0x040fe200078efcff */
[----:B------:R-:W5:Y:S01]  /*4b60*/  @!P6 LDG.E R122, desc[UR32][R64.64] ;  /* 0x00000020407ae981 */ /* 0x000f62000c1e1900 */
[----:B------:R-:W-:Y:S02]  /*4b70*/  ISETP.GE.AND P0, PT, R61, UR35, PT ;  /* 0x000000233d007c0c */ /* 0x000fe4000bf06270 */
[----:B------:R-:W-:Y:S01]  /*4b80*/  LOP3.LUT R61, R60, 0x340, RZ, 0xfc, !PT ;  /* 0x000003403c3d7812 */ /* 0x000fe200078efcff */
[----:B------:R-:W2:Y:S01]  /*4b90*/  @!P2 LDG.E R115, desc[UR32][R64.64+0xa00] ;  /* 0x000a00204073a981 */ /* 0x000ea2000c1e1900 */
[----:B------:R-:W-:-:S02]  /*4ba0*/  ISETP.GE.AND P2, PT, R109, UR35, PT ;  /* 0x000000236d007c0c */ /* 0x000fc4000bf46270 */
[----:B------:R-:W-:Y:S01]  /*4bb0*/  MOV R118, RZ ;  /* 0x000000ff00767202 */ /* 0x000fe20000000f00 */
[----:B------:R-:W2:Y:S01]  /*4bc0*/  @!P3 LDG.E R116, desc[UR32][R64.64+0xa80] ;  /* 0x000a80204074b981 */ /* 0x000ea2000c1e1900 */
[----:B------:R-:W-:Y:S02]  /*4bd0*/  ISETP.GE.AND P3, PT, R61, UR35, PT ;  /* 0x000000233d007c0c */ /* 0x000fe4000bf66270 */
[----:B------:R-:W-:Y:S02]  /*4be0*/  CS2R R120, SRZ ;  /* 0x0000000000787805 */ /* 0x000fe4000001ff00 */
[C---:B------:R-:W-:Y:S02]  /*4bf0*/  LOP3.LUT R109, R60.reuse, 0x360, RZ, 0xfc, !PT ;  /* 0x000003603c6d7812 */ /* 0x040fe400078efcff */
[----:B------:R-:W-:Y:S01]  /*4c00*/  LOP3.LUT R61, R60, 0x380, RZ, 0xfc, !PT ;  /* 0x000003803c3d7812 */ /* 0x000fe200078efcff */
[----:B------:R-:W2:Y:S01]  /*4c10*/  @!P4 LDG.E R118, desc[UR32][R64.64+0xb00] ;  /* 0x000b00204076c981 */ /* 0x000ea2000c1e1900 */
[----:B------:R-:W-:-:S02]  /*4c20*/  ISETP.GE.AND P4, PT, R109, UR35, PT ;  /* 0x000000236d007c0c */ /* 0x000fc4000bf86270 */
[----:B------:R-:W-:Y:S01]  /*4c30*/  MOV R124, RZ ;  /* 0x000000ff007c7202 */ /* 0x000fe20000000f00 */
[----:B------:R-:W2:Y:S01]  /*4c40*/  @!P5 LDG.E R120, desc[UR32][R64.64+0xb80] ;  /* 0x000b80204078d981 */ /* 0x000ea2000c1e1900 */
[C---:B------:R-:W-:Y:S02]  /*4c50*/  LOP3.LUT R109, R60.reuse, 0x3a0, RZ, 0xfc, !PT ;  /* 0x000003a03c6d7812 */ /* 0x040fe400078efcff */
[----:B------:R-:W-:Y:S01]  /*4c60*/  ISETP.GE.AND P5, PT, R61, UR35, PT ;  /* 0x000000233d007c0c */ /* 0x000fe2000bfa6270 */
[----:B------:R-:W2:Y:S01]  /*4c70*/  @!P0 LDG.E R121, desc[UR32][R64.64+0xc00] ;  /* 0x000c002040798981 */ /* 0x000ea2000c1e1900 */
[----:B------:R-:W-:Y:S02]  /*4c80*/  LOP3.LUT R60, R60, 0x3c0, RZ, 0xfc, !PT ;  /* 0x000003c03c3c7812 */ /* 0x000fe400078efcff */
[----:B------:R-:W-:Y:S01]  /*4c90*/  LOP3.LUT R61, R111, 0x3e0, R108, 0xfe, !PT ;  /* 0x000003e06f3d7812 */ /* 0x000fe200078efe6c */
[----:B------:R-:W2:Y:S01]  /*4ca0*/  @!P2 LDG.E R123, desc[UR32][R64.64+0xc80] ;  /* 0x000c8020407ba981 */ /* 0x000ea2000c1e1900 */
[----:B------:R-:W-:-:S02]  /*4cb0*/  ISETP.GE.AND P0, PT, R109, UR35, PT ;  /* 0x000000236d007c0c */ /* 0x000fc4000bf06270 */
[----:B------:R-:W-:Y:S01]  /*4cc0*/  ISETP.GE.AND P2, PT, R60, UR35, PT ;  /* 0x000000233c007c0c */ /* 0x000fe2000bf46270 */
[----:B------:R-:W2:Y:S01]  /*4cd0*/  @!P3 LDG.E R124, desc[UR32][R64.64+0xd00] ;  /* 0x000d0020407cb981 */ /* 0x000ea2000c1e1900 */
[----:B------:R-:W-:Y:S02]  /*4ce0*/  ISETP.GE.AND P3, PT, R61, UR35, PT ;  /* 0x000000233d007c0c */ /* 0x000fe4000bf66270 */
[----:B------:R-:W-:Y:S02]  /*4cf0*/  CS2R R146, SRZ ;  /* 0x0000000000927805 */ /* 0x000fe4000001ff00 */
[----:B------:R-:W-:Y:S02]  /*4d00*/  MOV R142, RZ ;  /* 0x000000ff008e7202 */ /* 0x000fe40000000f00 */
[----:B------:R-:W-:Y:S02]  /*4d10*/  CS2R R144, SRZ ;  /* 0x0000000000907805 */ /* 0x000fe4000001ff00 */
[----:B------:R-:W2:Y:S04]  /*4d20*/  @!P5 LDG.E R147, desc[UR32][R64.64+0xe00] ;  /* 0x000e00204093d981 */ /* 0x000ea8000c1e1900 */
[----:B------:R-:W2:Y:S04]  /*4d30*/  @!P4 LDG.E R142, desc[UR32][R64.64+0xd80] ;  /* 0x000d8020408ec981 */ /* 0x000ea8000c1e1900 */
[----:B------:R-:W2:Y:S04]  /*4d40*/  @!P0 LDG.E R146, desc[UR32][R64.64+0xe80] ;  /* 0x000e802040928981 */ /* 0x000ea8000c1e1900 */
[----:B------:R-:W2:Y:S04]  /*4d50*/  @!P2 LDG.E R145, desc[UR32][R64.64+0xf00] ;  /* 0x000f00204091a981 */ /* 0x000ea8000c1e1900 */
[----:B------:R0:W2:Y:S01]  /*4d60*/  @!P3 LDG.E R144, desc[UR32][R64.64+0xf80] ;  /* 0x000f80204090b981 */ /* 0x0000a2000c1e1900 */
        /* <DEDUP_REMOVED lines=39> */
[C---:B------:R-:W-:Y:S01]  /*4fe0*/  IADD3 R63, PT, PT, R160.reuse, R105, RZ ;  /* 0x00000069a03f7210 */ /* 0x040fe20007ffe0ff */
[----:B------:R-:W-:Y:S04]  /*4ff0*/  MUFU.SIN R139, R109 ;  /* 0x0000006d008b7308 */ /* 0x000fe80000000400 */
[----:B------:R-:W-:-:S04]  /*5000*/  IMAD R160, R160, 0x1f, R63 ;  /* 0x0000001fa0a07824 */ /* 0x000fc800078e023f */
[----:B------:R4:W-:Y:S01]  /*5010*/  MUFU.COS R141, R109 ;  /* 0x0000006d008d7308 */ /* 0x0009e20000000000 */
[----:B------:R-:W-:Y:S01]  /*5020*/  R2UR UR36, R62 ;  /* 0x000000003e2472ca */ /* 0x000fe200000e0000 */
[----:B----4-:R-:W-:-:S04]  /*5030*/  FMUL.FTZ R109, R39, UR48 ;  /* 0x00000030276d7c20 */ /* 0x010fc80008410000 */
[----:B------:R-:W-:Y:S01]  /*5040*/  FMUL.RZ R136, R109, 0.15915493667125701904 ;  /* 0x3e22f9836d887820 */ /* 0x000fe2000040c000 */
[----:B------:R-:W-:Y:S01]  /*5050*/  IADD3 R109, PT, PT, R160, 0x20, RZ ;  /* 0x00000020a06d7810 */ /* 0x000fe20007ffe0ff */
[----:B------:R-:W-:Y:S01]  /*5060*/  FMUL.FTZ R62, R38, UR48 ;  /* 0x00000030263e7c20 */ /* 0x000fe20008410000 */
[----:B------:R-:W-:Y:S01]  /*5070*/  IADD3 R167, PT, PT, R160, 0x120, RZ ;  /* 0x00000120a0a77810 */ /* 0x000fe20007ffe0ff */
[----:B------:R-:W-:Y:S01]  /*5080*/  MUFU.SIN R65, R64 ;  /* 0x0000004000417308 */ /* 0x000fe20000000400 */
[----:B------:R-:W-:Y:S01]  /*5090*/  LEA.HI.SX32 R168, R109, R160, 0x1b ;  /* 0x000000a06da87211 */ /* 0x000fe200078fdaff */
[----:B------:R-:W-:Y:S01]  /*50a0*/  FMUL.FTZ R109, R35, UR48 ;  /* 0x00000030236d7c20 */ /* 0x000fe20008410000 */
[----:B------:R-:W-:Y:S01]  /*50b0*/  UMOV UR30, 0x400 ;  /* 0x00000400001e7882 */ /* 0x000fe20000000000 */
[----:B------:R-:W-:Y:S01]  /*50c0*/  FMUL.RZ R137, R62, 0.15915493667125701904 ;  /* 0x3e22f9833e897820 */ /* 0x000fe2000040c000 */
[----:B0-----:R-:W-:-:S03]  /*50d0*/  ULEA UR30, UR29, UR30, 0x18 ;  /* 0x0000001e1d1e7291 */ /* 0x001fc6000f8ec0ff */
[----:B------:R-:W-:Y:S01]  /*50e0*/  MUFU.COS R125, R64 ;  /* 0x00000040007d7308 */ /* 0x000fe20000000000 */
[----:B------:R-:W-:Y:S01]  /*50f0*/  FMUL.FTZ R62, R37, UR48 ;  /* 0x00000030253e7c20 */ /* 0x000fe20008410000 */
[----:B------:R-:W-:Y:S01]  /*5100*/  LEA.HI.SX32 R177, R167, R160, 0x1b ;  /* 0x000000a0a7b17211 */ /* 0x000fe200078fdaff */
[----:B------:R-:W-:Y:S01]  /*5110*/  FMUL.RZ R167, R109, 0.15915493667125701904 ;  /* 0x3e22f9836da77820 */ /* 0x000fe2000040c000 */
[----:B------:R-:W-:-:S04]  /*5120*/  IADD3 R155, PT, PT, R160, 0x60, RZ ;  /* 0x00000060a09b7810 */ /* 0x000fc80007ffe0ff */
[----:B------:R-:W-:Y:S01]  /*5130*/  MUFU.SIN R132, R117 ;  /* 0x0000007500847308 */ /* 0x000fe20000000400 */
[C---:B------:R-:W-:Y:S02]  /*5140*/  LEA.HI.SX32 R162, R160.reuse, R160, 0x1b ;  /* 0x000000a0a0a27211 */ /* 0x040fe400078fdaff */
[----:B------:R-:W-:-:S05]  /*5150*/  IADD3 R157, PT, PT, R160, 0x80, RZ ;  /* 0x00000080a09d7810 */ /* 0x000fca0007ffe0ff */
[----:B------:R0:W-:Y:S01]  /*5160*/  MUFU.COS R64, R117 ;  /* 0x0000007500407308 */ /* 0x0001e20000000000 */
[----:B------:R-:W-:Y:S01]  /*5170*/  IADD3 R159, PT, PT, R160, 0xa0, RZ ;  /* 0x000000a0a09f7810 */ /* 0x000fe20007ffe0ff */
[----:B------:R-:W-:Y:S01]  /*5180*/  FMUL.RZ R138, R62, 0.15915493667125701904 ;  /* 0x3e22f9833e8a7820 */ /* 0x000fe2000040c000 */
[C---:B------:R-:W-:Y:S02]  /*5190*/  IADD3 R161, PT, PT, R160.reuse, 0xc0, RZ ;  /* 0x000000c0a0a17810 */ /* 0x040fe40007ffe0ff */
[----:B0-----:R-:W-:Y:S01]  /*51a0*/  IADD3 R117, PT, PT, R160, 0x40, RZ ;  /* 0x00000040a0757810 */ /* 0x001fe20007ffe0ff */
[----:B------:R-:W-:Y:S01]  /*51b0*/  FMUL.FTZ R62, R36, UR48 ;  /* 0x00000030243e7c20 */ /* 0x000fe20008410000 */
[----:B------:R-:W-:Y:S01]  /*51c0*/  IADD3 R163, PT, PT, R160, 0xe0, RZ ;  /* 0x000000e0a0a37810 */ /* 0x000fe20007ffe0ff */
[----:B------:R-:W-:Y:S01]  /*51d0*/  MUFU.COS R109, R167 ;  /* 0x000000a7006d7308 */ /* 0x000fe20000000000 */
[-C--:B------:R-:W-:Y:S02]  /*51e0*/  LEA.HI.SX32 R169, R117, R160.reuse, 0x1b ;  /* 0x000000a075a97211 */ /* 0x080fe400078fdaff */
[----:B------:R-:W-:-:S02]  /*51f0*/  LEA.HI.SX32 R170, R155, R160, 0x1b ;  /* 0x000000a09baa7211 */ /* 0x000fc400078fdaff */
[----:B------:R-:W-:Y:S02]  /*5200*/  IADD3 R165, PT, PT, R160, 0x100, RZ ;  /* 0x00000100a0a57810 */ /* 0x000fe40007ffe0ff */
[-C--:B------:R-:W-:Y:S01]  /*5210*/  LEA.HI.SX32 R171, R157, R160.reuse, 0x1b ;  /* 0x000000a09dab7211 */ /* 0x080fe200078fdaff */
[----:B------:R0:W-:Y:S01]  /*5220*/  MUFU.SIN R117, R167 ;  /* 0x000000a700757308 */ /* 0x0001e20000000400 */
[-C--:B------:R-:W-:Y:S02]  /*5230*/  LEA.HI.SX32 R173, R159, R160.reuse, 0x1b ;  /* 0x000000a09fad7211 */ /* 0x080fe400078fdaff */
[----:B------:R-:W-:Y:S01]  /*5240*/  LEA R168, R168, UR30, 0x2 ;  /* 0x0000001ea8a87c11 */ /* 0x000fe2000f8e10ff */
[----:B------:R-:W-:Y:S01]  /*5250*/  FMUL.RZ R140, R62, 0.15915493667125701904 ;  /* 0x3e22f9833e8c7820 */ /* 0x000fe2000040c000 */
[----:B------:R-:W-:Y:S02]  /*5260*/  IADD3 R179, PT, PT, R160, 0x140, RZ ;  /* 0x00000140a0b37810 */ /* 0x000fe40007ffe0ff */
[----:B------:R-:W-:-:S02]  /*5270*/  LEA.HI.SX32 R174, R161, R160, 0x1b ;  /* 0x000000a0a1ae7211 */ /* 0x000fc400078fdaff */
[----:B0-----:R-:W-:Y:S01]  /*5280*/  LEA R167, R162, UR30, 0x2 ;  /* 0x0000001ea2a77c11 */ /* 0x001fe2000f8e10ff */
[----:B------:R-:W-:Y:S01]  /*5290*/  MUFU.SIN R128, R112 ;  /* 0x0000007000807308 */ /* 0x000fe20000000400 */
[----:B------:R-:W-:Y:S02]  /*52a0*/  LEA R169, R169, UR30, 0x2 ;  /* 0x0000001ea9a97c11 */ /* 0x000fe4000f8e10ff */
[----:B------:R-:W-:Y:S02]  /*52b0*/  IADD3 R181, PT, PT, R160, 0x160, RZ ;  /* 0x00000160a0b57810 */ /* 0x000fe40007ffe0ff */
[-C--:B------:R-:W-:Y:S02]  /*52c0*/  LEA.HI.SX32 R175, R163, R160.reuse, 0x1b ;  /* 0x000000a0a3af7211 */ /* 0x080fe400078fdaff */
[----:B------:R-:W-:Y:S01]  /*52d0*/  LEA R170, R170, UR30, 0x2 ;  /* 0x0000001eaaaa7c11 */ /* 0x000fe2000f8e10ff */
[----:B------:R-:W-:Y:S01]  /*52e0*/  MUFU.COS R131, R112 ;  /* 0x0000007000837308 */ /* 0x000fe20000000000 */
[----:B------:R-:W-:Y:S01]  /*52f0*/  IADD3 R183, PT, PT, R160, 0x180, RZ ;  /* 0x00000180a0b77810 */ /* 0x000fe20007ffe0ff */
[----:B-----5:R-:W-:Y:S01]  /*5300*/  STS [R167], R122 ;  /* 0x0000007aa7007388 */ /* 0x020fe20000000800 */
[----:B------:R-:W-:-:S02]  /*5310*/  LEA.HI.SX32 R176, R165, R160, 0x1b ;  /* 0x000000a0a5b07211 */ /* 0x000fc400078fdaff */
[----:B------:R-:W-:Y:S01]  /*5320*/  LEA R172, R171, UR30, 0x2 ;  /* 0x0000001eabac7c11 */ /* 0x000fe2000f8e10ff */
[----:B------:R0:W-:Y:S01]  /*5330*/  STS [R168+0x80], R77 ;  /* 0x0000804da8007388 */ /* 0x0001e20000000800 */
[C---:B------:R-:W-:Y:S01]  /*5340*/  IADD3 R185, PT, PT, R160.reuse, 0x1a0, RZ ;  /* 0x000001a0a0b97810 */ /* 0x040fe20007ffe0ff */
[----:B------:R-:W-:Y:S01]  /*5350*/  MUFU.SIN R130, R111 ;  /* 0x0000006f00827308 */ /* 0x000fe20000000400 */
[----:B------:R-:W-:Y:S01]  /*5360*/  LEA R173, R173, UR30, 0x2 ;  /* 0x0000001eadad7c11 */ /* 0x000fe2000f8e10ff */
[----:B--2---:R2:W-:Y:S01]  /*5370*/  STS [R169+0x100], R106 ;  /* 0x0001006aa9007388 */ /* 0x0045e20000000800 */
[----:B------:R-:W-:Y:S02]  /*5380*/  IADD3 R187, PT, PT, R160, 0x1c0, RZ ;  /* 0x000001c0a0bb7810 */ /* 0x000fe40007ffe0ff */
[----:B------:R-:W-:-:S03]  /*5390*/  LEA.HI.SX32 R178, R179, R160, 0x1b ;  /* 0x000000a0b3b27211 */ /* 0x000fc600078fdaff */
[----:B------:R-:W-:Y:S01]  /*53a0*/  MUFU.COS R129, R111 ;  /* 0x0000006f00817308 */ /* 0x000fe20000000000 */
[----:B------:R-:W-:Y:S01]  /*53b0*/  LEA R171, R174, UR30, 0x2 ;  /* 0x0000001eaeab7c11 */ /* 0x000fe2000f8e10ff */
[----:B------:R-:W-:Y:S01]  /*53c0*/  STS [R170+0x180], R79 ;  /* 0x0001804faa007388 */ /* 0x000fe20000000800 */
[----:B------:R-:W-:Y:S02]  /*53d0*/  IADD3 R189, PT, PT, R160, 0x1e0, RZ ;  /* 0x000001e0a0bd7810 */ /* 0x000fe40007ffe0ff */
[----:B------:R-:W-:-:S03]  /*53e0*/  LEA.HI.SX32 R181, R181, R160, 0x1b ;  /* 0x000000a0b5b57211 */ /* 0x000fc600078fdaff */
[----:B------:R-:W-:Y:S01]  /*53f0*/  MUFU.SIN R112, R136 ;  /* 0x0000008800707308 */ /* 0x000fe20000000400 */
[----:B------:R-:W-:Y:S01]  /*5400*/  LEA R175, R175, UR30, 0x2 ;  /* 0x0000001eafaf7c11 */ /* 0x000fe2000f8e10ff */
[----:B------:R-:W-:Y:S01]  /*5410*/  STS [R172+0x200], R67 ;  /* 0x00020043ac007388 */ /* 0x000fe20000000800 */
[----:B------:R-:W-:-:S05]  /*5420*/  IADD3 R191, PT, PT, R160, 0x200, RZ ;  /* 0x00000200a0bf7810 */ /* 0x000fca0007ffe0ff */
[----:B------:R-:W-:Y:S01]  /*5430*/  MUFU.COS R135, R136 ;  /* 0x0000008800877308 */ /* 0x000fe20000000000 */
[----:B------:R-:W-:Y:S02]  /*5440*/  LEA.HI.SX32 R183, R183, R160, 0x1b ;  /* 0x000000a0b7b77211 */ /* 0x000fe400078fdaff */
[----:B0-----:R-:W-:-:S05]  /*5450*/  LEA R77, R176, UR30, 0x2 ;  /* 0x0000001eb04d7c11 */ /* 0x001fca000f8e10ff */
[----:B------:R-:W-:Y:S01]  /*5460*/  MUFU.SIN R134, R119 ;  /* 0x0000007700867308 */ /* 0x000fe20000000400 */
[----:B------:R-:W-:Y:S01]  /*5470*/  IADD3 R193, PT, PT, R160, 0x220, RZ ;  /* 0x00000220a0c17810 */ /* 0x000fe20007ffe0ff */
[----:B------:R0:W-:Y:S01]  /*5480*/  STS [R173+0x280], R68 ;  /* 0x00028044ad007388 */ /* 0x0001e20000000800 */
[----:B------:R-:W-:-:S05]  /*5490*/  LEA.HI.SX32 R185, R185, R160, 0x1b ;  /* 0x000000a0b9b97211 */ /* 0x000fca00078fdaff */
[----:B------:R-:W-:Y:S01]  /*54a0*/  MUFU.COS R133, R119 ;  /* 0x0000007700857308 */ /* 0x000fe20000000000 */
[----:B--2---:R-:W-:Y:S01]  /*54b0*/  LEA R106, R177, UR30, 0x2 ;  /* 0x0000001eb16a7c11 */ /* 0x004fe2000f8e10ff */
[----:B------:R-:W-:Y:S01]  /*54c0*/  STS [R171+0x300], R72 ;  /* 0x00030048ab007388 */ /* 0x000fe20000000800 */
[----:B------:R-:W-:-:S05]  /*54d0*/  IADD3 R195, PT, PT, R160, 0x240, RZ ;  /* 0x00000240a0c37810 */ /* 0x000fca0007ffe0ff */
[----:B------:R-:W-:Y:S01]  /*54e0*/  MUFU.SIN R111, R137 ;  /* 0x00000089006f7308 */ /* 0x000fe20000000400 */
[----:B------:R-:W-:Y:S02]  /*54f0*/  LEA.HI.SX32 R187, R187, R160, 0x1b ;  /* 0x000000a0bbbb7211 */ /* 0x000fe400078fdaff */
[----:B------:R-:W-:-:S05]  /*5500*/  LEA R178, R178, UR30, 0x2 ;  /* 0x0000001eb2b27c11 */ /* 0x000fca000f8e10ff */
[----:B------:R-:W-:Y:S01]  /*5510*/  MUFU.COS R136, R137 ;  /* 0x0000008900887308 */ /* 0x000fe20000000000 */
[----:B------:R-:W-:Y:S01]  /*5520*/  IADD3 R197, PT, PT, R160, 0x260, RZ ;  /* 0x00000260a0c57810 */ /* 0x000fe20007ffe0ff */
[----:B------:R-:W-:Y:S01]  /*5530*/  STS [R175+0x380], R74 ;  /* 0x0003804aaf007388 */ /* 0x000fe20000000800 */
[----:B------:R-:W-:-:S05]  /*5540*/  LEA.HI.SX32 R189, R189, R160, 0x1b ;  /* 0x000000a0bdbd7211 */ /* 0x000fca00078fdaff */
[----:B------:R-:W-:Y:S01]  /*5550*/  MUFU.SIN R119, R138 ;  /* 0x0000008a00777308 */ /* 0x000fe20000000400 */
[----:B------:R-:W-:-:S07]  /*5560*/  LEA R122, R181, UR30, 0x2 ;  /* 0x0000001eb57a7c11 */ /* 0x000fce000f8e10ff */
[----:B------:R-:W-:Y:S01]  /*5570*/  MUFU.COS R137, R138 ;  /* 0x0000008a00897308 */ /* 0x000fe20000000000 */
[----:B------:R-:W-:Y:S01]  /*5580*/  IADD3 R199, PT, PT, R160, 0x280, RZ ;  /* 0x00000280a0c77810 */ /* 0x000fe20007ffe0ff */
[----:B------:R2:W-:Y:S01]  /*5590*/  STS [R77+0x400], R66 ;  /* 0x000400424d007388 */ /* 0x0005e20000000800 */
[----:B------:R-:W-:-:S05]  /*55a0*/  LEA.HI.SX32 R191, R191, R160, 0x1b ;  /* 0x000000a0bfbf7211 */ /* 0x000fca00078fdaff */
[----:B------:R-:W-:Y:S01]  /*55b0*/  MUFU.SIN R62, R140 ;  /* 0x0000008c003e7308 */ /* 0x000fe20000000400 */
[----:B------:R-:W-:-:S07]  /*55c0*/  LEA R183, R183, UR30, 0x2 ;  /* 0x0000001eb7b77c11 */ /* 0x000fce000f8e10ff */
[----:B------:R4:W-:Y:S01]  /*55d0*/  MUFU.COS R138, R140 ;  /* 0x0000008c008a7308 */ /* 0x0009e20000000000 */
[C---:B------:R-:W-:Y:S01]  /*55e0*/  IADD3 R201, PT, PT, R160.reuse, 0x2a0, RZ ;  /* 0x000002a0a0c97810 */ /* 0x040fe20007ffe0ff */
[----:B------:R-:W-:Y:S01]  /*55f0*/  STS [R106+0x480], R69 ;  /* 0x000480456a007388 */ /* 0x000fe20000000800 */
[-C--:B------:R-:W-:Y:S02]  /*5600*/  LEA.HI.SX32 R193, R193, R160.reuse, 0x1b ;  /* 0x000000a0c1c17211 */ /* 0x080fe400078fdaff */
[----:B----4-:R-:W-:Y:S02]  /*5610*/  MOV R140, UR36 ;  /* 0x00000024008c7c02 */ /* 0x010fe40008000f00 */
[----:B0-----:R-:W-:Y:S01]  /*5620*/  LEA R68, R185, UR30, 0x2 ;  /* 0x0000001eb9447c11 */ /* 0x001fe2000f8e10ff */
[----:B------:R-:W-:Y:S01]  /*5630*/  STS [R178+0x500], R71 ;  /* 0x00050047b2007388 */ /* 0x000fe20000000800 */
[----:B------:R-:W-:Y:S01]  /*5640*/  IADD3 R203, PT, PT, R160, 0x2c0, RZ ;  /* 0x000002c0a0cb7810 */ /* 0x000fe20007ffe0ff */
[----:B------:R-:W-:Y:S01]  /*5650*/  FMUL.FTZ R140, R140, 1.4426950216293334961 ;  /* 0x3fb8aa3b8c8c7820 */ /* 0x000fe20000410000 */
[----:B------:R-:W-:-:S02]  /*5660*/  LEA.HI.SX32 R195, R195, R160, 0x1b ;  /* 0x000000a0c3c37211 */ /* 0x000fc400078fdaff */
[----:B------:R-:W-:Y:S01]  /*5670*/  LEA R187, R187, UR30, 0x2 ;  /* 0x0000001ebbbb7c11 */ /* 0x000fe2000f8e10ff */
[----:B------:R-:W-:Y:S01]  /*5680*/  STS [R122+0x580], R75 ;  /* 0x0005804b7a007388 */ /* 0x000fe20000000800 */
[----:B------:R-:W-:Y:S02]  /*5690*/  IADD3 R205, PT, PT, R160, 0x2e0, RZ ;  /* 0x000002e0a0cd7810 */ /* 0x000fe40007ffe0ff */
[----:B------:R-:W-:Y:S02]  /*56a0*/  LEA.HI.SX32 R197, R197, R160, 0x1b ;  /* 0x000000a0c5c57211 */ /* 0x000fe400078fdaff */
[----:B------:R-:W-:Y:S01]  /*56b0*/  LEA R189, R189, UR30, 0x2 ;  /* 0x0000001ebdbd7c11 */ /* 0x000fe2000f8e10ff */
[----:B------:R-:W-:Y:S01]  /*56c0*/  FMUL.FTZ R67, R44, R140 ;  /* 0x0000008c2c437220 */ /* 0x000fe20000410000 */
[----:B------:R-:W-:Y:S01]  /*56d0*/  IADD3 R207, PT, PT, R160, 0x300, RZ ;  /* 0x00000300a0cf7810 */ /* 0x000fe20007ffe0ff */
[----:B------:R-:W-:Y:S01]  /*56e0*/  STS [R183+0x600], R70 ;  /* 0x00060046b7007388 */ /* 0x000fe20000000800 */
[----:B------:R-:W-:-:S02]  /*56f0*/  LEA.HI.SX32 R164, R199, R160, 0x1b ;  /* 0x000000a0c7a47211 */ /* 0x000fc400078fdaff */
[----:B--2---:R-:W-:Y:S01]  /*5700*/  LEA R66, R191, UR30, 0x2 ;  /* 0x0000001ebf427c11 */ /* 0x004fe2000f8e10ff */
[----:B------:R0:W-:Y:S01]  /*5710*/  STS [R68+0x680], R73 ;  /* 0x0006804944007388 */ /* 0x0001e20000000800 */
[C---:B------:R-:W-:Y:S02]  /*5720*/  IADD3 R209, PT, PT, R160.reuse, 0x320, RZ ;  /* 0x00000320a0d17810 */ /* 0x040fe40007ffe0ff */
[-C--:B------:R-:W-:Y:S02]  /*5730*/  LEA.HI.SX32 R165, R201, R160.reuse, 0x1b ;  /* 0x000000a0c9a57211 */ /* 0x080fe400078fdaff */
[----:B------:R-:W-:Y:S01]  /*5740*/  LEA R193, R193, UR30, 0x2 ;  /* 0x0000001ec1c17c11 */ /* 0x000fe2000f8e10ff */
[----:B------:R-:W-:Y:S01]  /*5750*/  STS [R187+0x700], R76 ;  /* 0x0007004cbb007388 */ /* 0x000fe20000000800 */
[C---:B------:R-:W-:Y:S02]  /*5760*/  IADD3 R211, PT, PT, R160.reuse, 0x340, RZ ;  /* 0x00000340a0d37810 */ /* 0x040fe40007ffe0ff */
[----:B------:R-:W-:Y:S01]  /*5770*/  LEA.HI.SX32 R166, R203, R160, 0x1b ;  /* 0x000000a0cba67211 */ /* 0x000fe200078fdaff */
[----:B0-----:R-:W-:Y:S01]  /*5780*/  FMUL.FTZ R73, R41, R140 ;  /* 0x0000008c29497220 */ /* 0x001fe20000410000 */
[----:B------:R-:W-:Y:S01]  /*5790*/  LEA R72, R195, UR30, 0x2 ;  /* 0x0000001ec3487c11 */ /* 0x000fe2000f8e10ff */
[----:B------:R-:W-:Y:S01]  /*57a0*/  STS [R189+0x780], R78 ;  /* 0x0007804ebd007388 */ /* 0x000fe20000000800 */
[----:B------:R-:W-:-:S02]  /*57b0*/  IADD3 R213, PT, PT, R160, 0x360, RZ ;  /* 0x00000360a0d57810 */ /* 0x000fc40007ffe0ff */
[----:B------:R-:W-:Y:S02]  /*57c0*/  LEA.HI.SX32 R163, R205, R160, 0x1b ;  /* 0x000000a0cda37211 */ /* 0x000fe400078fdaff */
[----:B------:R-:W-:Y:S01]  /*57d0*/  LEA R197, R197, UR30, 0x2 ;  /* 0x0000001ec5c57c11 */ /* 0x000fe2000f8e10ff */
[----:B------:R0:W-:Y:S01]  /*57e0*/  MUFU.EX2 R74, R67 ;  /* 0x00000043004a7308 */ /* 0x0001e20000000800 */
[----:B------:R-:W-:Y:S01]  /*57f0*/  IADD3 R215, PT, PT, R160, 0x380, RZ ;  /* 0x00000380a0d77810 */ /* 0x000fe20007ffe0ff */
[----:B------:R-:W-:Y:S01]  /*5800*/  FMUL.FTZ R69, R43, R140 ;  /* 0x0000008c2b457220 */ /* 0x000fe20000410000 */
[----:B------:R-:W-:Y:S01]  /*5810*/  LEA.HI.SX32 R161, R207, R160, 0x1b ;  /* 0x000000a0cfa17211 */ /* 0x000fe200078fdaff */
[----:B------:R2:W-:Y:S01]  /*5820*/  STS [R66+0x800], R107 ;  /* 0x0008006b42007388 */ /* 0x0005e20000000800 */
[----:B------:R-:W-:Y:S01]  /*5830*/  LEA R164, R164, UR30, 0x2 ;  /* 0x0000001ea4a47c11 */ /* 0x000fe2000f8e10ff */
[-C--:B------:R-:W-:Y:S01]  /*5840*/  FMUL.FTZ R162, R48, R140.reuse ;  /* 0x0000008c30a27220 */ /* 0x080fe20000410000 */
[----:B------:R-:W-:Y:S01]  /*5850*/  IADD3 R217, PT, PT, R160, 0x3a0, RZ ;  /* 0x000003a0a0d97810 */ /* 0x000fe20007ffe0ff */
[----:B------:R-:W-:Y:S01]  /*5860*/  FMUL.FTZ R167, R46, R140 ;  /* 0x0000008c2ea77220 */ /* 0x000fe20000410000 */
[----:B------:R-:W-:Y:S01]  /*5870*/  LEA.HI.SX32 R159, R209, R160, 0x1b ;  /* 0x000000a0d19f7211 */ /* 0x000fe200078fdaff */
[----:B------:R-:W-:Y:S01]  /*5880*/  STS [R193+0x880], R110 ;  /* 0x0008806ec1007388 */ /* 0x000fe20000000800 */
[----:B------:R-:W-:Y:S01]  /*5890*/  LEA R165, R165, UR30, 0x2 ;  /* 0x0000001ea5a57c11 */ /* 0x000fe2000f8e10ff */
[----:B------:R-:W-:Y:S01]  /*58a0*/  FMUL.FTZ R79, R45, R140 ;  /* 0x0000008c2d4f7220 */ /* 0x000fe20000410000 */
[----:B------:R-:W-:Y:S01]  /*58b0*/  IADD3 R219, PT, PT, R160, 0x3c0, RZ ;  /* 0x000003c0a0db7810 */ /* 0x000fe20007ffe0ff */
[----:B------:R-:W-:Y:S01]  /*58c0*/  STS [R72+0x900], R113 ;  /* 0x0009007148007388 */ /* 0x000fe20000000800 */
[----:B------:R-:W-:-:S02]  /*58d0*/  LEA.HI.SX32 R158, R211, R160, 0x1b ;  /* 0x000000a0d39e7211 */ /* 0x000fc400078fdaff */
[----:B0-----:R-:W-:Y:S01]  /*58e0*/  LEA R67, R166, UR30, 0x2 ;  /* 0x0000001ea6437c11 */ /* 0x001fe2000f8e10ff */
[----:B------:R-:W-:Y:S01]  /*58f0*/  STS [R197+0x980], R114 ;  /* 0x00098072c5007388 */ /* 0x000fe20000000800 */
[----:B------:R-:W-:Y:S02]  /*5900*/  IADD3 R221, PT, PT, R160, 0x3e0, RZ ;  /* 0x000003e0a0dd7810 */ /* 0x000fe40007ffe0ff */
[-C--:B------:R-:W-:Y:S02]  /*5910*/  LEA.HI.SX32 R157, R213, R160.reuse, 0x1b ;  /* 0x000000a0d59d7211 */ /* 0x080fe400078fdaff */
[----:B------:R-:W-:Y:S01]  /*5920*/  LEA R163, R163, UR30, 0x2 ;  /* 0x0000001ea3a37c11 */ /* 0x000fe2000f8e10ff */
[----:B------:R0:W-:Y:S01]  /*5930*/  MUFU.EX2 R71, R69 ;  /* 0x0000004500477308 */ /* 0x0001e20000000800 */
[----:B------:R-:W-:Y:S01]  /*5940*/  LEA.HI.SX32 R156, R215, R160, 0x1b ;  /* 0x000000a0d79c7211 */ /* 0x000fe200078fdaff */
[----:B------:R-:W-:Y:S01]  /*5950*/  STS [R164+0xa00], R115 ;  /* 0x000a0073a4007388 */ /* 0x000fe20000000800 */
[----:B--2---:R-:W-:-:S02]  /*5960*/  LEA R66, R161, UR30, 0x2 ;  /* 0x0000001ea1427c11 */ /* 0x004fc4000f8e10ff */
[-C--:B------:R-:W-:Y:S01]  /*5970*/  LEA.HI.SX32 R155, R217, R160.reuse, 0x1b ;  /* 0x000000a0d99b7211 */ /* 0x080fe200078fdaff */
[----:B------:R-:W-:Y:S01]  /*5980*/  STS [R165+0xa80], R116 ;  /* 0x000a8074a5007388 */ /* 0x000fe20000000800 */
[----:B------:R-:W-:Y:S01]  /*5990*/  LEA R68, R159, UR30, 0x2 ;  /* 0x0000001e9f447c11 */ /* 0x000fe2000f8e10ff */
[----:B------:R-:W2:Y:S01]  /*59a0*/  MUFU.EX2 R73, R73 ;  /* 0x0000004900497308 */ /* 0x000ea20000000800 */
[-C--:B------:R-:W-:Y:S01]  /*59b0*/  LEA.HI.SX32 R154, R219, R160.reuse, 0x1b ;  /* 0x000000a0db9a7211 */ /* 0x080fe200078fdaff */
[----:B------:R4:W-:Y:S01]  /*59c0*/  STS [R67+0xb00], R118 ;  /* 0x000b007643007388 */ /* 0x0009e20000000800 */
[----:B0-----:R-:W-:Y:S02]  /*59d0*/  LEA R69, R158, UR30, 0x2 ;  /* 0x0000001e9e457c11 */ /* 0x001fe4000f8e10ff */
[----:B------:R-:W-:Y:S01]  /*59e0*/  LEA.HI.SX32 R160, R221, R160, 0x1b ;  /* 0x000000a0dda07211 */ /* 0x000fe200078fdaff */
[----:B------:R-:W-:Y:S01]  /*59f0*/  STS [R163+0xb80], R120 ;  /* 0x000b8078a3007388 */ /* 0x000fe20000000800 */
[----:B------:R-:W-:Y:S01]  /*5a00*/  LEA R157, R157, UR30, 0x2 ;  /* 0x0000001e9d9d7c11 */ /* 0x000fe2000f8e10ff */
[----:B------:R-:W0:Y:S01]  /*5a10*/  MUFU.EX2 R168, R79 ;  /* 0x0000004f00a87308 */ /* 0x000e220000000800 */
[----:B------:R-:W-:Y:S01]  /*5a20*/  LEA R156, R156, UR30, 0x2 ;  /* 0x0000001e9c9c7c11 */ /* 0x000fe2000f8e10ff */
[----:B------:R-:W-:Y:S01]  /*5a30*/  STS [R66+0xc00], R121 ;  /* 0x000c007942007388 */ /* 0x000fe20000000800 */
[----:B------:R-:W-:-:S02]  /*5a40*/  LEA R155, R155, UR30, 0x2 ;  /* 0x0000001e9b9b7c11 */ /* 0x000fc4000f8e10ff */
[----:B------:R-:W-:Y:S01]  /*5a50*/  LEA R154, R154, UR30, 0x2 ;  /* 0x0000001e9a9a7c11 */ /* 0x000fe2000f8e10ff */
[----:B------:R-:W-:Y:S02]  /*5a60*/  STS [R68+0xc80], R123 ;  /* 0x000c807b44007388 */ /* 0x000fe40000000800 */
[----:B------:R-:W5:Y:S01]  /*5a70*/  MUFU.EX2 R162, R162 ;  /* 0x000000a200a27308 */ /* 0x000f620000000800 */
[----:B----4-:R-:W-:Y:S01]  /*5a80*/  LEA R67, R160, UR30, 0x2 ;  /* 0x0000001ea0437c11 */ /* 0x010fe2000f8e10ff */
[----:B------:R0:W-:Y:S01]  /*5a90*/  STS [R69+0xd00], R124 ;  /* 0x000d007c45007388 */ /* 0x0001e20000000800 */
[----:B------:R-:W-:-:S05]  /*5aa0*/  SHF.L.U32 R63, R63, 0x5, RZ ;  /* 0x000000053f3f7819 */ /* 0x000fca00000006ff */
[----:B------:R-:W4:Y:S01]  /*5ab0*/  MUFU.EX2 R167, R167 ;  /* 0x000000a700a77308 */ /* 0x000f220000000800 */
[----:B------:R-:W-:Y:S01]  /*5ac0*/  STS [R157+0xd80], R142 ;  /* 0x000d808e9d007388 */ /* 0x000fe20000000800 */
[----:B------:R-:W-:-:S03]  /*5ad0*/  LEA.HI.SX32 R63, R63, R63, 0x1b ;  /* 0x0000003f3f3f7211 */ /* 0x000fc600078fdaff */
[----:B------:R-:W-:Y:S04]  /*5ae0*/  STS [R156+0xe00], R147 ;  /* 0x000e00939c007388 */ /* 0x000fe80000000800 */
[----:B------:R-:W-:Y:S04]  /*5af0*/  STS [R155+0xe80], R146 ;  /* 0x000e80929b007388 */ /* 0x000fe80000000800 */
[----:B------:R-:W-:Y:S04]  /*5b00*/  STS [R154+0xf00], R145 ;  /* 0x000f00919a007388 */ /* 0x000fe80000000800 */
[----:B------:R1:W-:Y:S01]  /*5b10*/  STS [R67+0xf80], R144 ;  /* 0x000f809043007388 */ /* 0x0003e20000000800 */
[----:B------:R-:W-:Y:S01]  /*5b20*/  LEA R63, R63, UR30, 0x2 ;  /* 0x0000001e3f3f7c11 */ /* 0x000fe2000f8e10ff */
[----:B--2---:R-:W-:Y:S01]  /*5b30*/  FMUL.FTZ R113, R73, R64 ;  /* 0x0000004049717220 */ /* 0x004fe20000410000 */
[-C--:B------:R-:W-:Y:S01]  /*5b40*/  FMUL.FTZ R64, R49, R140.reuse ;  /* 0x0000008c31407220 */ /* 0x080fe20000410000 */
[C---:B0-----:R-:W-:Y:S01]  /*5b50*/  FMUL.FTZ R124, R168.reuse, R141 ;  /* 0x0000008da87c7220 */ /* 0x041fe20000410000 */
[----:B------:R-:W-:Y:S01]  /*5b60*/  FMUL.FTZ R118, R168, R139 ;  /* 0x0000008ba8767220 */ /* 0x000fe20000410000 */
[----:B------:R-:W-:Y:S01]  /*5b70*/  NOP ;  /* 0x0000000000007918 */ /* 0x000fe20000000000 */
[----:B-1----:R-:W-:Y:S01]  /*5b80*/  FMUL.FTZ R67, R36, R140 ;  /* 0x0000008c24437220 */ /* 0x002fe20000410000 */
[C---:B-----5:R-:W-:Y:S01]  /*5b90*/  FMUL.FTZ R120, R162.reuse, R153 ;  /* 0x00000099a2787220 */ /* 0x060fe20000410000 */
[----:B------:R-:W-:Y:S01]  /*5ba0*/  FMUL.FTZ R122, R162, R151 ;  /* 0x00000097a27a7220 */ /* 0x000fe20000410000 */
[C---:B----4-:R-:W-:Y:S01]  /*5bb0*/  FMUL.FTZ R115, R167.reuse, R148 ;  /* 0x00000094a7737220 */ /* 0x050fe20000410000 */
[----:B------:R-:W-:Y:S01]  /*5bc0*/  FMUL.FTZ R121, R167, R143 ;  /* 0x0000008fa7797220 */ /* 0x000fe20000410000 */
[----:B------:R-:W0:Y:S01]  /*5bd0*/  LDS R170, [R63+0x44] ;  /* 0x000044003faa7984 */ /* 0x000e220000000800 */
[----:B------:R-:W1:Y:S03]  /*5be0*/  MUFU.EX2 R67, R67 ;  /* 0x0000004300437308 */ /* 0x000e660000000800 */
[----:B------:R-:W2:Y:S04]  /*5bf0*/  LDS R169, [R63+0x4c] ;  /* 0x00004c003fa97984 */ /* 0x000ea80000000800 */
[----:B------:R-:W4:Y:S01]  /*5c00*/  LDS R168, [R63+0x54] ;  /* 0x000054003fa87984 */ /* 0x000f220000000800 */
[----:B------:R-:W5:Y:S03]  /*5c10*/  MUFU.EX2 R64, R64 ;  /* 0x0000004000407308 */ /* 0x000f660000000800 */
[----:B------:R-:W4:Y:S04]  /*5c20*/  LDS R167, [R63+0x5c] ;  /* 0x00005c003fa77984 */ /* 0x000f280000000800 */
[----:B------:R-:W4:Y:S04]  /*5c30*/  LDS R166, [R63+0x64] ;  /* 0x000064003fa67984 */ /* 0x000f280000000800 */
[----:B------:R-:W4:Y:S04]  /*5c40*/  LDS R165, [R63+0x6c] ;  /* 0x00006c003fa57984 */ /* 0x000f280000000800 */
[----:B------:R-:W4:Y:S04]  /*5c50*/  LDS R164, [R63+0x74] ;  /* 0x000074003fa47984 */ /* 0x000f280000000800 */
[----:B------:R-:W4:Y:S04]  /*5c60*/  LDS R162, [R63+0x7c] ;  /* 0x00007c003fa27984 */ /* 0x000f280000000800 */
[----:B------:R-:W4:Y:S04]  /*5c70*/  LDS R161, [R63+0x40] ;  /* 0x000040003fa17984 */ /* 0x000f280000000800 */
[----:B------:R-:W-:Y:S04]  /*5c80*/  LDS R160, [R63+0x48] ;  /* 0x000048003fa07984 */ /* 0x000fe80000000800 */
[----:B------:R-:W-:Y:S04]  /*5c90*/  LDS R159, [R63+0x50] ;  /* 0x000050003f9f7984 */ /* 0x000fe80000000800 */
[----:B------:R-:W4:Y:S04]  /*5ca0*/  LDS R158, [R63+0x58] ;  /* 0x000058003f9e7984 */ /* 0x000f280000000800 */
[----:B------:R-:W-:Y:S04]  /*5cb0*/  LDS R157, [R63+0x60] ;  /* 0x000060003f9d7984 */ /* 0x000fe80000000800 */
[----:B------:R-:W-:Y:S04]  /*5cc0*/  LDS R156, [R63+0x68] ;  /* 0x000068003f9c7984 */ /* 0x000fe80000000800 */
[----:B------:R-:W4:Y:S04]  /*5cd0*/  LDS R155, [R63+0x70] ;  /* 0x000070003f9b7984 */ /* 0x000f280000000800 */
[----:B------:R-:W4:Y:S01]  /*5ce0*/  LDS R154, [R63+0x78] ;  /* 0x000078003f9a7984 */ /* 0x000f220000000800 */
[----:B------:R-:W-:Y:S01]  /*5cf0*/  USHF.L.U32 UR50, UR20, 0x8, URZ ;  /* 0x0000000814327899 */ /* 0x000fe200080006ff */
[----:B------:R-:W-:Y:S01]  /*5d00*/  FMUL.FTZ R152, R34, UR48 ;  /* 0x0000003022987c20 */ /* 0x000fe20008410000 */
[----:B------:R-:W-:Y:S01]  /*5d10*/  FMUL.FTZ R180, R47, R140 ;  /* 0x0000008c2fb47220 */ /* 0x000fe20000410000 */
[----:B-1----:R-:W-:Y:S01]  /*5d20*/  FMUL.FTZ R110, R67, R62 ;  /* 0x0000003e436e7220 */ /* 0x002fe20000410000 */
[----:B------:R-:W-:Y:S01]  /*5d30*/  UIADD3 UR29, UPT, UPT, UR50, -0x100, URZ ;  /* 0xffffff00321d7890 */ /* 0x000fe2000fffe0ff */
[-C--:B------:R-:W-:Y:S01]  /*5d40*/  FMUL.FTZ R62, R35, R140.reuse ;  /* 0x0000008c233e7220 */ /* 0x080fe20000410000 */
[-C--:B------:R-:W-:Y:S01]  /*5d50*/  FMUL.FTZ R70, R42, R140.reuse ;  /* 0x0000008c2a467220 */ /* 0x080fe20000410000 */
[-C--:B------:R-:W-:Y:S01]  /*5d60*/  FMUL.FTZ R72, R40, R140.reuse ;  /* 0x0000008c28487220 */ /* 0x080fe20000410000 */
[-C--:B------:R-:W-:Y:S01]  /*5d70*/  FMUL.FTZ R75, R39, R140.reuse ;  /* 0x0000008c274b7220 */ /* 0x080fe20000410000 */
[-C--:B------:R-:W-:Y:S01]  /*5d80*/  FMUL.FTZ R66, R38, R140.reuse ;  /* 0x0000008c26427220 */ /* 0x080fe20000410000 */
[-C--:B------:R-:W-:Y:S01]  /*5d90*/  FMUL.FTZ R68, R37, R140.reuse ;  /* 0x0000008c25447220 */ /* 0x080fe20000410000 */
[----:B------:R-:W-:Y:S01]  /*5da0*/  FMUL.RZ R152, R152, 0.15915493667125701904 ;  /* 0x3e22f98398987820 */ /* 0x000fe2000040c000 */
[----:B------:R-:W-:Y:S01]  /*5db0*/  FMUL.FTZ R140, R34, R140 ;  /* 0x0000008c228c7220 */ /* 0x000fe20000410000 */
[----:B------:R-:W-:Y:S01]  /*5dc0*/  ULOP3.LUT UR29, UR29, 0x100, URZ, 0xc0, !UPT ;  /* 0x000001001d1d7892 */ /* 0x000fe2000f8ec0ff */
[----:B------:R-:W1:Y:S01]  /*5dd0*/  MUFU.EX2 R180, R180 ;  /* 0x000000b400b47308 */ /* 0x000e620000000800 */
[----:B------:R-:W-:Y:S01]  /*5de0*/  FMUL.FTZ R114, R74, R65 ;  /* 0x000000414a727220 */ /* 0x000fe20000410000 */
[C---:B-----5:R-:W-:Y:S01]  /*5df0*/  FMUL.FTZ R126, R64.reuse, R126 ;  /* 0x0000007e407e7220 */ /* 0x060fe20000410000 */
[----:B------:R-:W-:Y:S01]  /*5e00*/  FMUL.FTZ R127, R64, R127 ;  /* 0x0000007f407f7220 */ /* 0x000fe20000410000 */
[----:B------:R-:W-:Y:S01]  /*5e10*/  UIADD3 UR29, UPT, UPT, UR29, UR8, URZ ;  /* 0x000000081d1d7290 */ /* 0x000fe2000fffe0ff */
[----:B---3--:R-:W-:-:S02]  /*5e20*/  R2UR UR37, R60 ;  /* 0x000000003c2572ca */ /* 0x008fc400000e0000 */
[C---:B------:R-:W-:Y:S01]  /*5e30*/  ISETP.NE.AND P0, PT, R182.reuse, RZ, PT ;  /* 0x000000ffb600720c */ /* 0x040fe20003f05270 */
[----:B------:R-:W-:Y:S01]  /*5e40*/  MUFU.SIN R179, R152 ;  /* 0x0000009800b37308 */ /* 0x000fe20000000400 */
[C---:B------:R-:W-:Y:S02]  /*5e50*/  IADD3 R184, PT, PT, R182.reuse, 0x200, RZ ;  /* 0x00000200b6b87810 */ /* 0x040fe40007ffe0ff */
[----:B------:R-:W-:Y:S02]  /*5e60*/  R2UR UR49, R61 ;  /* 0x000000003d3172ca */ /* 0x000fe400000e0000 */
[----:B------:R-:W-:Y:S01]  /*5e70*/  ISETP.NE.AND P2, PT, R182, 0x7f, PT ;  /* 0x0000007fb600780c */ /* 0x000fe20003f45270 */
[C---:B------:R-:W-:Y:S01]  /*5e80*/  FMUL.FTZ R129, R71.reuse, R129 ;  /* 0x0000008147817220 */ /* 0x040fe20000410000 */
[----:B------:R-:W-:Y:S01]  /*5e90*/  FMUL.FTZ R130, R71, R130 ;  /* 0x0000008247827220 */ /* 0x000fe20000410000 */
[----:B------:R-:W-:Y:S01]  /*5ea0*/  MUFU.COS R65, R152 ;  /* 0x0000009800417308 */ /* 0x000fe20000000000 */
[----:B------:R-:W3:Y:S04]  /*5eb0*/  LDS R163, [R63] ;  /* 0x000000003fa37984 */ /* 0x000ee80000000800 */
[----:B------:R-:W0:Y:S03]  /*5ec0*/  LDS R153, [R63+0x4] ;  /* 0x000004003f997984 */ /* 0x000e260000000800 */
[----:B------:R-:W5:Y:S01]  /*5ed0*/  MUFU.EX2 R62, R62 ;  /* 0x0000003e003e7308 */ /* 0x000f620000000800 */
[----:B------:R-:W0:Y:S04]  /*5ee0*/  LDS R151, [R63+0xc] ;  /* 0x00000c003f977984 */ /* 0x000e280000000800 */
[----:B------:R-:W0:Y:S03]  /*5ef0*/  LDS R148, [R63+0x18] ;  /* 0x000018003f947984 */ /* 0x000e260000000800 */
[----:B------:R-:W2:Y:S01]  /*5f00*/  MUFU.EX2 R64, R140 ;  /* 0x0000008c00407308 */ /* 0x000ea20000000800 */
[----:B------:R-:W-:Y:S01]  /*5f10*/  MOV R60, UR29 ;  /* 0x0000001d003c7c02 */ /* 0x000fe20008000f00 */
[----:B------:R-:W0:Y:S04]  /*5f20*/  LDS R147, [R63+0x1c] ;  /* 0x00001c003f937984 */ /* 0x000e280000000800 */
[----:B------:R-:W0:Y:S02]  /*5f30*/  LDS R146, [R63+0x20] ;  /* 0x000020003f927984 */ /* 0x000e240000000800 */
[----:B------:R-:W4:Y:S02]  /*5f40*/  MUFU.EX2 R66, R66 ;  /* 0x0000004200427308 */ /* 0x000f240000000800 */
[----:B------:R-:W3:Y:S04]  /*5f50*/  LDS R145, [R63+0x24] ;  /* 0x000024003f917984 */ /* 0x000ee80000000800 */
[----:B------:R-:W3:Y:S02]  /*5f60*/  LDS R144, [R63+0x28] ;  /* 0x000028003f907984 */ /* 0x000ee40000000800 */
[----:B------:R-:W4:Y:S01]  /*5f70*/  MUFU.EX2 R68, R68 ;  /* 0x0000004400447308 */ /* 0x000f220000000800 */
[----:B------:R-:W-:Y:S01]  /*5f80*/  SEL R60, R60, R184, !P0 ;  /* 0x000000b83c3c7207 */ /* 0x000fe20004000000 */
[C---:B-1----:R-:W-:Y:S01]  /*5f90*/  FMUL.FTZ R123, R180.reuse, R150 ;  /* 0x00000096b47b7220 */ /* 0x042fe20000410000 */
[----:B------:R-:W1:Y:S04]  /*5fa0*/  LDS R143, [R63+0x2c] ;  /* 0x00002c003f8f7984 */ /* 0x000e680000000800 */
[----:B------:R-:W1:Y:S01]  /*5fb0*/  LDS R142, [R63+0x30] ;  /* 0x000030003f8e7984 */ /* 0x000e620000000800 */
[----:B------:R-:W3:Y:S01]  /*5fc0*/  MUFU.EX2 R70, R70 ;  /* 0x0000004600467308 */ /* 0x000ee20000000800 */
[----:B------:R-:W-:Y:S01]  /*5fd0*/  FMUL.FTZ R116, R180, R149 ;  /* 0x00000095b4747220 */ /* 0x000fe20000410000 */
[----:B------:R-:W-:Y:S01]  /*5fe0*/  LEA R60, R60, UR30, 0x3 ;  /* 0x0000001e3c3c7c11 */ /* 0x000fe2000f8e18ff */
[----:B------:R-:W1:Y:S04]  /*5ff0*/  LDS R141, [R63+0x34] ;  /* 0x000034003f8d7984 */ /* 0x000e680000000800 */
[----:B------:R-:W1:Y:S01]  /*6000*/  LDS R139, [R63+0x3c] ;  /* 0x00003c003f8b7984 */ /* 0x000e620000000800 */
[----:B------:R-:W3:Y:S01]  /*6010*/  MUFU.EX2 R72, R72 ;  /* 0x0000004800487308 */ /* 0x000ee20000000800 */
[----:B-----5:R-:W-:-:S07]  /*6020*/  FMUL.FTZ R109, R62, R109 ;  /* 0x0000006d3e6d7220 */ /* 0x020fce0000410000 */
[----:B------:R-:W5:Y:S01]  /*6030*/  MUFU.EX2 R75, R75 ;  /* 0x0000004b004b7308 */ /* 0x000f620000000800 */
[----:B------:R-:W-:Y:S01]  /*6040*/  FMUL.FTZ R117, R62, R117 ;  /* 0x000000753e757220 */ /* 0x000fe20000410000 */
[C---:B--2---:R-:W-:Y:S01]  /*6050*/  FMUL.FTZ R180, R64.reuse, R65 ;  /* 0x0000004140b47220 */ /* 0x044fe20000410000 */
[----:B------:R-:W-:Y:S01]  /*6060*/  FMUL.FTZ R179, R64, R179 ;  /* 0x000000b340b37220 */ /* 0x000fe20000410000 */
[C---:B----4-:R-:W-:Y:S01]  /*6070*/  FMUL.FTZ R136, R66.reuse, R136 ;  /* 0x0000008842887220 */ /* 0x050fe20000410000 */
[----:B------:R-:W-:Y:S01]  /*6080*/  FMUL.FTZ R111, R66, R111 ;  /* 0x0000006f426f7220 */ /* 0x000fe20000410000 */
[C---:B------:R-:W-:Y:S01]  /*6090*/  FMUL.FTZ R137, R68.reuse, R137 ;  /* 0x0000008944897220 */ /* 0x040fe20000410000 */
[----:B------:R-:W-:Y:S01]  /*60a0*/  FMUL.FTZ R119, R68, R119 ;  /* 0x0000007744777220 */ /* 0x000fe20000410000 */
[----:B------:R-:W-:Y:S01]  /*60b0*/  FMUL.FTZ R138, R67, R138 ;  /* 0x0000008a438a7220 */ /* 0x000fe20000410000 */
[----:B0-----:R-:W-:Y:S01]  /*60c0*/  FMUL.FTZ R62, R170, UR37 ;  /* 0x00000025aa3e7c20 */ /* 0x001fe20008410000 */
[----:B------:R-:W-:Y:S01]  /*60d0*/  FMUL.FTZ R65, R169, UR37 ;  /* 0x00000025a9417c20 */ /* 0x000fe20008410000 */
[----:B------:R-:W-:Y:S01]  /*60e0*/  FMUL.FTZ R64, R168, UR37 ;  /* 0x00000025a8407c20 */ /* 0x000fe20008410000 */
[----:B------:R-:W-:Y:S01]  /*60f0*/  FMUL.FTZ R67, R167, UR37 ;  /* 0x00000025a7437c20 */ /* 0x000fe20008410000 */
[----:B------:R-:W-:Y:S01]  /*6100*/  FMUL.FTZ R66, R166, UR37 ;  /* 0x00000025a6427c20 */ /* 0x000fe20008410000 */
[----:B------:R-:W-:Y:S01]  /*6110*/  FMUL.FTZ R69, R165, UR37 ;  /* 0x00000025a5457c20 */ /* 0x000fe20008410000 */
[----:B------:R-:W-:Y:S01]  /*6120*/  FMUL.FTZ R68, R164, UR37 ;  /* 0x00000025a4447c20 */ /* 0x000fe20008410000 */
[----:B------:R-:W-:Y:S01]  /*6130*/  FMUL.FTZ R71, R162, UR37 ;  /* 0x00000025a2477c20 */ /* 0x000fe20008410000 */
[----:B------:R-:W0:Y:S01]  /*6140*/  LDS R152, [R63+0x8] ;  /* 0x000008003f987984 */ /* 0x000e220000000800 */
[----:B------:R-:W-:-:S03]  /*6150*/  FFMA.FTZ R61, R161, UR49, R62 ;  /* 0x00000031a13d7c23 */ /* 0x000fc6000801003e */
[----:B------:R-:W2:Y:S01]  /*6160*/  LDS R150, [R63+0x10] ;  /* 0x000010003f967984 */ /* 0x000ea20000000800 */
[----:B------:R-:W-:-:S03]  /*6170*/  FFMA.FTZ R62, R158, UR49, R67 ;  /* 0x000000319e3e7c23 */ /* 0x000fc60008010043 */
[----:B------:R-:W4:Y:S01]  /*6180*/  LDS R149, [R63+0x14] ;  /* 0x000014003f957984 */ /* 0x000f220000000800 */
[----:B------:R-:W-:-:S03]  /*6190*/  FFMA.FTZ R177, R155, UR49, R68 ;  /* 0x000000319bb17c23 */ /* 0x000fc60008010044 */
[----:B------:R3:W0:Y:S01]  /*61a0*/  LDS R140, [R63+0x38] ;  /* 0x000038003f8c7984 */ /* 0x0006220000000800 */
[----:B------:R-:W-:-:S03]  /*61b0*/  FFMA.FTZ R178, R154, UR49, R71 ;  /* 0x000000319ab27c23 */ /* 0x000fc60008010047 */
[----:B------:R5:W-:Y:S01]  /*61c0*/  STS.64 [R60+0x9880], R126 ;  /* 0x0098807e3c007388 */ /* 0x000be20000000a00 */
[----:B------:R-:W-:Y:S01]  /*61d0*/  BSSY.RECONVERGENT B0, `(.L_x_783) ;  /* 0x0000022000007945 */ /* 0x000fe20003800200 */
[----:B---3--:R-:W-:Y:S01]  /*61e0*/  FFMA.FTZ R63, R159, UR49, R64 ;  /* 0x000000319f3f7c23 */ /* 0x008fe20008010040 */
[----:B------:R-:W-:Y:S01]  /*61f0*/  FFMA.FTZ R64, R156, UR49, R69 ;  /* 0x000000319c407c23 */ /* 0x000fe20008010045 */
[----:B------:R-:W-:Y:S01]  /*6200*/  FMUL.FTZ R125, R74, R125 ;  /* 0x0000007d4a7d7220 */ /* 0x000fe20000410000 */
[----:B------:R-:W-:Y:S01]  /*6210*/  FMUL.FTZ R131, R70, R131 ;  /* 0x0000008346837220 */ /* 0x000fe20000410000 */
[----:B-----5:R-:W-:Y:S01]  /*6220*/  FFMA.FTZ R60, R160, UR49, R65 ;  /* 0x00000031a03c7c23 */ /* 0x020fe20008010041 */
[----:B------:R-:W-:Y:S01]  /*6230*/  FFMA.FTZ R65, R157, UR49, R66 ;  /* 0x000000319d417c23 */ /* 0x000fe20008010042 */
[----:B------:R-:W-:Y:S01]  /*6240*/  FMUL.FTZ R128, R70, R128 ;  /* 0x0000008046807220 */ /* 0x000fe20000410000 */
[----:B------:R-:W-:Y:S01]  /*6250*/  FMUL.FTZ R132, R73, R132 ;  /* 0x0000008449847220 */ /* 0x000fe20000410000 */
[C---:B------:R-:W-:Y:S01]  /*6260*/  FMUL.FTZ R133, R72.reuse, R133 ;  /* 0x0000008548857220 */ /* 0x040fe20000410000 */
        /* <DEDUP_REMOVED lines=12> */
[----:B-12---:R-:W-:Y:S05]  /*6330*/  @P2 BRA `(.L_x_784) ;  /* 0x0000000000242947 */ /* 0x006fea0003800000 */
[----:B------:R-:W-:Y:S01]  /*6340*/  UISETP.NE.AND UP0, UPT, UR20, UR46, UPT ;  /* 0x0000002e1400728c */ /* 0x000fe2000bf05270 */
[----:B------:R-:W-:Y:S01]  /*6350*/  HFMA2 R106, -RZ, RZ, 1.875, 0 ;  /* 0x3f800000ff6a7431 */ /* 0x000fe200000001ff */
[----:B------:R-:W-:-:S07]  /*6360*/  MOV R107, RZ ;  /* 0x000000ff006b7202 */ /* 0x000fce0000000f00 */
[----:B------:R-:W-:Y:S05]  /*6370*/  BRA.U !UP0, `(.L_x_785) ;  /* 0x00000001081c7547 */ /* 0x000fea000b800000 */
[----:B------:R-:W-:-:S04]  /*6380*/  ULOP3.LUT UR29, UR50, 0x100, URZ, 0xc0, !UPT ;  /* 0x00000100321d7892 */ /* 0x000fc8000f8ec0ff */
[----:B------:R-:W-:-:S04]  /*6390*/  UIADD3 UR29, UPT, UPT, UR29, UR8, URZ ;  /* 0x000000081d1d7290 */ /* 0x000fc8000fffe0ff */
[----:B------:R-:W-:-:S09]  /*63a0*/  ULEA UR29, UR29, UR30, 0x3 ;  /* 0x0000001e1d1d7291 */ /* 0x000fd2000f8e18ff */
[----:B------:R-:W2:Y:S01]  /*63b0*/  LDS.64 R106, [UR29+0x9880] ;  /* 0x0098801dff6a7984 */ /* 0x000ea20008000a00 */
[----:B------:R-:W-:Y:S05]  /*63c0*/  BRA `(.L_x_785) ;  /* 0x0000000000087947 */ /* 0x000fea0003800000 */
.L_x_784:
[----:B------:R-:W-:-:S06]  /*63d0*/  LEA R106, R182, UR30, 0x3 ;  /* 0x0000001eb66a7c11 */ /* 0x000fcc000f8e18ff */
[----:B------:R-:W1:Y:S02]  /*63e0*/  LDS.64 R106, [R106+0xa888] ;  /* 0x00a888006a6a7984 */ /* 0x000e640000000a00 */
.L_x_785:
[----:B------:R-:W-:Y:S05]  /*63f0*/  BSYNC.RECONVERGENT B0 ;  /* 0x0000000000007941 */ /* 0x000fea0003800200 */
.L_x_783:
[----:B------:R-:W3:Y:S01]  /*6400*/  @P1 LDC R61, c[0x0][0x38c] ;  /* 0x0000e300ff3d1b82 */ /* 0x000ee20000000800 */
        /* <DEDUP_REMOVED lines=9> */
[----:B---3--:R-:W-:-:S04]  /*64a0*/  @P1 IMAD R60, R60, R61, UR8 ;  /* 0x000000083c3c1e24 */ /* 0x008fc8000f8e023d */
[----:B------:R-:W-:-:S04]  /*64b0*/  @P1 IMAD.WIDE R60, R60, R63, UR4 ;  /* 0x000000043c3c1e25 */ /* 0x000fc8000f8e023f */
[----:B------:R-:W-:Y:S01]  /*64c0*/  FMUL.FTZ R63, R122, R65 ;  /* 0x000000417a3f7220 */ /* 0x000fe20000410000 */
[----:B------:R-:W-:-:S03]  /*64d0*/  FFMA.FTZ R67, R100, R48, R67 ;  /* 0x0000003064437223 */ /* 0x000fc60000010043 */
[----:B------:R-:W-:Y:S01]  /*64e0*/  FFMA.FTZ R63, RZ, R120, R63 ;  /* 0x00000078ff3f7223 */ /* 0x000fe2000001003f */
[----:B------:R-:W-:Y:S01]  /*64f0*/  FMUL.FTZ R64, R116, R67 ;  /* 0x0000004374407220 */ /* 0x000fe20000410000 */
[----:B------:R3:W5:Y:S01]  /*6500*/  @P1 LDG.E.128 R76, desc[UR32][R60.64] ;  /* 0x000000203c4c1981 */ /* 0x000762000c1e1d00 */
[C---:B------:R-:W-:Y:S01]  /*6510*/  ISETP.GT.U32.AND P2, PT, R182.reuse, 0x1f, PT ;  /* 0x0000001fb600780c */ /* 0x040fe20003f44070 */
[----:B------:R-:W-:Y:S01]  /*6520*/  FADD.FTZ R63, RZ, R63 ;  /* 0x0000003fff3f7221 */ /* 0x000fe20000010000 */
[----:B------:R-:W-:-:S03]  /*6530*/  LEA.HI R181, R182, R182, RZ, 0x1e ;  /* 0x000000b6b6b57211 */ /* 0x000fc600078ff0ff */
[-C--:B------:R-:W-:Y:S01]  /*6540*/  FMUL.FTZ R62, R116, R63.reuse ;  /* 0x0000003f743e7220 */ /* 0x080fe20000410000 */
[----:B------:R-:W-:Y:S01]  /*6550*/  FFMA.FTZ R64, R123, R63, R64 ;  /* 0x0000003f7b407223 */ /* 0x000fe20000010040 */
[----:B------:R-:W-:Y:S02]  /*6560*/  LEA R181, R181, UR30, 0x4 ;  /* 0x0000001eb5b57c11 */ /* 0x000fe4000f8e20ff */
[----:B------:R-:W-:Y:S01]  /*6570*/  FFMA.FTZ R62, R123, R67, -R62 ;  /* 0x000000437b3e7223 */ /* 0x000fe2000001083e */
[----:B------:R-:W-:-:S03]  /*6580*/  FADD.FTZ R64, RZ, R64 ;  /* 0x00000040ff407221 */ /* 0x000fc60000010000 */
[----:B------:R-:W-:Y:S01]  /*6590*/  FFMA.FTZ R62, R99, R47, R62 ;  /* 0x0000002f633e7223 */ /* 0x000fe2000001003e */
[----:B---3--:R-:W-:-:S03]  /*65a0*/  FMUL.FTZ R60, R121, R64 ;  /* 0x00000040793c7220 */ /* 0x008fc60000410000 */
        /* <DEDUP_REMOVED lines=18> */
[----:B------:R-:W-:Y:S01]  /*66d0*/  FFMA.FTZ R60, R127, R120, R60 ;  /* 0x000000787f3c7223 */ /* 0x000fe2000001003c */
[----:B------:R-:W-:Y:S01]  /*66e0*/  FADD.FTZ R64, RZ, R64 ;  /* 0x00000040ff407221 */ /* 0x000fe20000010000 */
[----:B------:R-:W-:Y:S01]  /*66f0*/  FMUL.FTZ R66, R130, R62 ;  /* 0x0000003e82427220 */ /* 0x000fe20000410000 */
[----:B------:R-:W-:-:S02]  /*6700*/  FFMA.FTZ R61, R126, R120, -R61 ;  /* 0x000000787e3d7223 */ /* 0x000fc4000001083d */
        /* <DEDUP_REMOVED lines=8> */
[C---:B------:R-:W-:Y:S01]  /*6790*/  FFMA.FTZ R60, R123.reuse, R60, R63 ;  /* 0x0000003c7b3c7223 */ /* 0x040fe2000001003f */
[----:B------:R-:W-:Y:S01]  /*67a0*/  FFMA.FTZ R62, R123, R61, -R62 ;  /* 0x0000003d7b3e7223 */ /* 0x000fe2000001083e */
[-C--:B------:R-:W-:Y:S01]  /*67b0*/  FMUL.FTZ R65, R128, R64.reuse ;  /* 0x0000004080417220 */ /* 0x080fe20000410000 */
[----:B------:R-:W-:Y:S01]  /*67c0*/  FFMA.FTZ R63, R131, R64, -R68 ;  /* 0x00000040833f7223 */ /* 0x000fe20000010844 */
        /* <DEDUP_REMOVED lines=8> */
[C---:B------:R-:W-:Y:S01]  /*6850*/  FMUL.FTZ R60, R118.reuse, R61 ;  /* 0x0000003d763c7220 */ /* 0x040fe20000410000 */
[-C--:B------:R-:W-:Y:S01]  /*6860*/  FMUL.FTZ R65, R118, R63.reuse ;  /* 0x0000003f76417220 */ /* 0x080fe20000410000 */
[-C--:B------:R-:W-:Y:S01]  /*6870*/  FMUL.FTZ R67, R132, R62.reuse ;  /* 0x0000003e84437220 */ /* 0x080fe20000410000 */
[C---:B------:R-:W-:Y:S01]  /*6880*/  FFMA.FTZ R64, R113.reuse, R62, R64 ;  /* 0x0000003e71407223 */ /* 0x040fe20000010040 */
[C---:B------:R-:W-:Y:S01]  /*6890*/  FFMA.FTZ R60, R124.reuse, R63, R60 ;  /* 0x0000003f7c3c7223 */ /* 0x040fe2000001003c */
[----:B------:R-:W-:Y:S01]  /*68a0*/  FFMA.FTZ R65, R124, R61, -R65 ;  /* 0x0000003d7c417223 */ /* 0x000fe20000010841 */
[----:B------:R-:W-:Y:S01]  /*68b0*/  FFMA.FTZ R66, R113, R66, -R67 ;  /* 0x0000004271427223 */ /* 0x000fe20000010843 */
[----:B------:R-:W-:Y:S01]  /*68c0*/  FADD.FTZ R63, RZ, R64 ;  /* 0x00000040ff3f7221 */ /* 0x000fe20000010000 */
[CC--:B------:R-:W-:Y:S01]  /*68d0*/  FMUL.FTZ R62, R114.reuse, R60.reuse ;  /* 0x0000003c723e7220 */ /* 0x0c0fe20000410000 */
        /* <DEDUP_REMOVED lines=24> */
[----:B------:R-:W-:Y:S01]  /*6a60*/  FMUL.FTZ R60, R132, R62 ;  /* 0x0000003e843c7220 */ /* 0x000fe20000410000 */
[----:B------:R-:W-:Y:S01]  /*6a70*/  FFMA.FTZ R64, R91, R39, R64 ;  /* 0x000000275b407223 */ /* 0x000fe20000010040 */
[----:B------:R-:W-:Y:S01]  /*6a80*/  FMUL.FTZ R65, R111, R66 ;  /* 0x000000426f417220 */ /* 0x000fe20000410000 */
[C---:B------:R-:W-:Y:S01]  /*6a90*/  FFMA.FTZ R61, R113.reuse, R62, R61 ;  /* 0x0000003e713d7223 */ /* 0x040fe2000001003d */
[----:B------:R-:W-:Y:S01]  /*6aa0*/  FFMA.FTZ R60, R113, R63, -R60 ;  /* 0x0000003f713c7223 */ /* 0x000fe2000001083c */
[-C--:B------:R-:W-:Y:S01]  /*6ab0*/  FMUL.FTZ R67, R111, R64.reuse ;  /* 0x000000406f437220 */ /* 0x080fe20000410000 */
[----:B------:R-:W-:Y:S01]  /*6ac0*/  FFMA.FTZ R65, R136, R64, -R65 ;  /* 0x0000004088417223 */ /* 0x000fe20000010841 */
[CC--:B------:R-:W-:Y:S01]  /*6ad0*/  FMUL.FTZ R63, R134.reuse, R61.reuse ;  /* 0x0000003d863f7220 */ /* 0x0c0fe20000410000 */
[----:B------:R-:W-:Y:S01]  /*6ae0*/  FMUL.FTZ R62, R134, R60 ;  /* 0x0000003c863e7220 */ /* 0x000fe20000410000 */
[----:B------:R-:W-:Y:S01]  /*6af0*/  FFMA.FTZ R67, R136, R66, R67 ;  /* 0x0000004288437223 */ /* 0x000fe20000010043 */
[----:B------:R-:W-:Y:S01]  /*6b00*/  FFMA.FTZ R64, R90, R38, R65 ;  /* 0x000000265a407223 */ /* 0x000fe20000010041 */
[C---:B------:R-:W-:Y:S01]  /*6b10*/  FFMA.FTZ R63, R133.reuse, R60, -R63 ;  /* 0x0000003c853f7223 */ /* 0x040fe2000001083f */
[----:B------:R-:W-:Y:S01]  /*6b20*/  FFMA.FTZ R62, R133, R61, R62 ;  /* 0x0000003d853e7223 */ /* 0x000fe2000001003e */
[----:B------:R-:W-:Y:S01]  /*6b30*/  FADD.FTZ R66, RZ, R67 ;  /* 0x00000043ff427221 */ /* 0x000fe20000010000 */
[C---:B------:R-:W-:Y:S01]  /*6b40*/  FMUL.FTZ R68, R119.reuse, R64 ;  /* 0x0000004077447220 */ /* 0x040fe20000410000 */
        /* <DEDUP_REMOVED lines=11> */
[----:B------:R-:W-:Y:S01]  /*6c00*/  FMUL.FTZ R71, R110, R69 ;  /* 0x000000456e477220 */ /* 0x000fe20000410000 */
        /* <DEDUP_REMOVED lines=11> */
[C---:B------:R-:W-:Y:S01]  /*6cc0*/  FMUL.FTZ R62, R117.reuse, R68 ;  /* 0x00000044753e7220 */ /* 0x040fe20000410000 */
[C---:B------:R-:W-:Y:S01]  /*6cd0*/  FMUL.FTZ R60, R110.reuse, R63 ;  /* 0x0000003f6e3c7220 */ /* 0x040fe20000410000 */
[-C--:B------:R-:W-:Y:S01]  /*6ce0*/  FMUL.FTZ R65, R110, R61.reuse ;  /* 0x0000003d6e417220 */ /* 0x080fe20000410000 */
[-C--:B------:R-:W-:Y:S01]  /*6cf0*/  FMUL.FTZ R67, R117, R66.reuse ;  /* 0x0000004275437220 */ /* 0x080fe20000410000 */
[C---:B------:R-:W-:Y:S01]  /*6d00*/  FFMA.FTZ R66, R109.reuse, R66, R62 ;  /* 0x000000426d427223 */ /* 0x040fe2000001003e */
        /* <DEDUP_REMOVED lines=10> */
[CC--:B------:R-:W-:Y:S01]  /*6db0*/  FMUL.FTZ R67, R179.reuse, R68.reuse ;  /* 0x00000044b3437220 */ /* 0x0c0fe20000410000 */
[C---:B------:R-:W-:Y:S01]  /*6dc0*/  FFMA.FTZ R65, R180.reuse, R68, -R63 ;  /* 0x00000044b4417223 */ /* 0x040fe2000001083f */
[C---:B------:R-:W-:Y:S01]  /*6dd0*/  FMUL.FTZ R61, R179.reuse, R64 ;  /* 0x00000040b33d7220 */ /* 0x040fe20000410000 */
[----:B------:R-:W-:Y:S01]  /*6de0*/  FMUL.FTZ R63, R179, R60 ;  /* 0x0000003cb33f7220 */ /* 0x000fe20000410000 */
[----:B------:R-:W-:Y:S01]  /*6df0*/  FFMA.FTZ R67, R180, R66, R67 ;  /* 0x00000042b4437223 */ /* 0x000fe20000010043 */
[----:B------:R-:W-:Y:S01]  /*6e00*/  FFMA.FTZ R62, R86, R34, R65 ;  /* 0x00000022563e7223 */ /* 0x000fe20000010041 */
[C---:B------:R-:W-:Y:S01]  /*6e10*/  FFMA.FTZ R60, R180.reuse, R60, -R61 ;  /* 0x0000003cb43c7223 */ /* 0x040fe2000001083d */
[----:B------:R-:W-:Y:S01]  /*6e20*/  FFMA.FTZ R61, R180, R64, R63 ;  /* 0x00000040b43d7223 */ /* 0x000fe2000001003f */
[----:B------:R-:W-:-:S05]  /*6e30*/  FADD.FTZ R63, RZ, R67 ;  /* 0x00000043ff3f7221 */ /* 0x000fca0000010000 */
[----:B------:R3:W-:Y:S01]  /*6e40*/  STS.128 [R181+0x8470], R60 ;  /* 0x0084703cb5007388 */ /* 0x0007e20000000c00 */
[----:B------:R-:W-:Y:S06]  /*6e50*/  BAR.SYNC.DEFER_BLOCKING 0x0 ;  /* 0x0000000000007b1d */ /* 0x000fec0000010000 */
[----:B------:R-:W-:Y:S05]  /*6e60*/  @P2 BRA `(.L_x_786) ;  /* 0x0000000800c82947 */ /* 0x000fea0003800000 */
[----:B------:R-:W0:Y:S01]  /*6e70*/  S2R R182, SR_TID.X ;  /* 0x0000000000b67919 */ /* 0x000e220000002100 */
[----:B---3--:R-:W-:Y:S01]  /*6e80*/  MOV R61, 0x50 ;  /* 0x00000050003d7802 */ /* 0x008fe20000000f00 */
[----:B------:R-:W-:Y:S01]  /*6e90*/  UMOV UR29, 0xffffffff ;  /* 0xffffffff001d7882 */ /* 0x000fe20000000000 */
[C---:B------:R-:W-:Y:S02]  /*6ea0*/  ISETP.GE.AND P4, PT, R105.reuse, 0x10, PT ;  /* 0x000000106900780c */ /* 0x040fe40003f86270 */
[C---:B------:R-:W-:Y:S02]  /*6eb0*/  ISETP.GE.AND P2, PT, R105.reuse, 0x8, PT ;  /* 0x000000086900780c */ /* 0x040fe40003f46270 */
[C---:B------:R-:W-:Y:S02]  /*6ec0*/  ISETP.GE.AND P3, PT, R105.reuse, 0x4, PT ;  /* 0x000000046900780c */ /* 0x040fe40003f66270 */
[C---:B------:R-:W-:Y:S02]  /*6ed0*/  ISETP.GE.AND P4, PT, R105.reuse, 0x2, PT ;  /* 0x000000026900780c */ /* 0x040fe40003f86270 */
[----:B------:R-:W-:Y:S01]  /*6ee0*/  ISETP.GE.AND P5, PT, R105, 0x1, PT ;  /* 0x000000016900780c */ /* 0x000fe20003fa6270 */
[----:B0-----:R-:W-:-:S05]  /*6ef0*/  IMAD R182, R182, R61, UR30 ;  /* 0x0000001eb6b67e24 */ /* 0x001fca000f8e023d */
[----:B------:R-:W-:Y:S04]  /*6f00*/  LDS.128 R60, [R182+0x8470] ;  /* 0x00847000b63c7984 */ /* 0x000fe80000000c00 */
[----:B------:R-:W0:Y:S04]  /*6f10*/  LDS.128 R64, [R182+0x8480] ;  /* 0x00848000b6407984 */ /* 0x000e280000000c00 */
[----:B------:R-:W3:Y:S04]  /*6f20*/  LDS.128 R68, [R182+0x8490] ;  /* 0x00849000b6447984 */ /* 0x000ee80000000c00 */
[----:B------:R-:W1:Y:S01]  /*6f30*/  LDS.128 R72, [R182+0x84a0] ;  /* 0x0084a000b6487984 */ /* 0x000e620000000c00 */
[-C--:B0-----:R-:W-:Y:S01]  /*6f40*/  FMUL.FTZ R183, R63, R65.reuse ;  /* 0x000000413fb77220 */ /* 0x081fe20000410000 */
        /* <DEDUP_REMOVED lines=19> */
[C---:B-1----:R-:W-:Y:S01]  /*7080*/  FMUL.FTZ R189, R73.reuse, R190 ;  /* 0x000000be49bd7220 */ /* 0x042fe20000410000 */
        /* <DEDUP_REMOVED lines=10> */
[----:B------:R-:W0:Y:S04]  /*7130*/  SHFL.UP PT, R186, R75, 0x1, RZ ;  /* 0x042000004bba7989 */ /* 0x000e2800000e00ff */
[----:B------:R-:W1:Y:S04]  /*7140*/  SHFL.UP PT, R185, R74, 0x1, RZ ;  /* 0x042000004ab97989 */ /* 0x000e6800000e00ff */
[----:B------:R-:W3:Y:S04]  /*7150*/  SHFL.UP PT, R184, R72, 0x1, RZ ;  /* 0x0420000048b87989 */ /* 0x000ee800000e00ff */
[----:B------:R-:W2:Y:S01]  /*7160*/  SHFL.UP PT, R183, R73, 0x1, RZ ;  /* 0x0420000049b77989 */ /* 0x000ea200000e00ff */
[-C--:B0-----:R-:W-:Y:S01]  /*7170*/  FMUL.FTZ R187, R73, R186.reuse ;  /* 0x000000ba49bb7220 */ /* 0x081fe20000410000 */
[----:B------:R-:W-:-:S03]  /*7180*/  FMUL.FTZ R186, R72, R186 ;  /* 0x000000ba48ba7220 */ /* 0x000fc60000410000 */
[CC--:B-1----:R-:W-:Y:S01]  /*7190*/  FFMA.FTZ R188, R72.reuse, R185.reuse, R187 ;  /* 0x000000b948bc7223 */ /* 0x0c2fe200000100bb */
[----:B------:R-:W-:Y:S01]  /*71a0*/  FFMA.FTZ R187, R73, R185, -R186 ;  /* 0x000000b949bb7223 */ /* 0x000fe200000108ba */
[-C--:B---3--:R-:W-:Y:S02]  /*71b0*/  FMUL.FTZ R186, R72, R184.reuse ;  /* 0x000000b848ba7220 */ /* 0x088fe40000410000 */
[----:B------:R-:W-:Y:S01]  /*71c0*/  @P5 FADD.FTZ R75, R75, R188 ;  /* 0x000000bc4b4b5221 */ /* 0x000fe20000010000 */
[C---:B------:R-:W-:Y:S01]  /*71d0*/  FMUL.FTZ R185, R73.reuse, R184 ;  /* 0x000000b849b97220 */ /* 0x040fe20000410000 */
[----:B------:R-:W-:Y:S01]  /*71e0*/  @P5 FADD.FTZ R74, R74, R187 ;  /* 0x000000bb4a4a5221 */ /* 0x000fe20000010000 */
[-C--:B--2---:R-:W-:Y:S02]  /*71f0*/  @P5 FFMA.FTZ R73, R73, R183.reuse, -R186 ;  /* 0x000000b749495223 */ /* 0x084fe400000108ba */
[----:B------:R-:W0:Y:S01]  /*7200*/  SHFL.UP PT, R186, R75, 0x2, RZ ;  /* 0x044000004bba7989 */ /* 0x000e2200000e00ff */
[----:B------:R-:W-:-:S03]  /*7210*/  @P5 FFMA.FTZ R72, R72, R183, R185 ;  /* 0x000000b748485223 */ /* 0x000fc600000100b9 */
[----:B------:R-:W1:Y:S04]  /*7220*/  SHFL.UP PT, R185, R74, 0x2, RZ ;  /* 0x044000004ab97989 */ /* 0x000e6800000e00ff */
[----:B------:R-:W2:Y:S04]  /*7230*/  SHFL.UP PT, R184, R72, 0x2, RZ ;  /* 0x0440000048b87989 */ /* 0x000ea800000e00ff */
[----:B------:R-:W3:Y:S01]  /*7240*/  SHFL.UP PT, R183, R73, 0x2, RZ ;  /* 0x0440000049b77989 */ /* 0x000ee200000e00ff */
[-C--:B0-----:R-:W-:Y:S01]  /*7250*/  FMUL.FTZ R187, R73, R186.reuse ;  /* 0x000000ba49bb7220 */ /* 0x081fe20000410000 */
[----:B------:R-:W-:-:S03]  /*7260*/  FMUL.FTZ R186, R72, R186 ;  /* 0x000000ba48ba7220 */ /* 0x000fc60000410000 */
[-C--:B-1----:R-:W-:Y:S01]  /*7270*/  FFMA.FTZ R188, R72, R185.reuse, R187 ;  /* 0x000000b948bc7223 */ /* 0x082fe200000100bb */
[----:B------:R-:W-:-:S03]  /*7280*/  FFMA.FTZ R187, R73, R185, -R186 ;  /* 0x000000b949bb7223 */ /* 0x000fc600000108ba */
[----:B------:R-:W-:Y:S01]  /*7290*/  @P4 FADD.FTZ R75, R75, R188 ;  /* 0x000000bc4b4b4221 */ /* 0x000fe20000010000 */
[CC--:B--2---:R-:W-:Y:S01]  /*72a0*/  FMUL.FTZ R185, R73.reuse, R184.reuse ;  /* 0x000000b849b97220 */ /* 0x0c4fe20000410000 */
[----:B------:R-:W-:Y:S01]  /*72b0*/  @P4 FADD.FTZ R74, R74, R187 ;  /* 0x000000bb4a4a4221 */ /* 0x000fe20000010000 */
[C---:B------:R-:W-:Y:S02]  /*72c0*/  FMUL.FTZ R184, R72.reuse, R184 ;  /* 0x000000b848b87220 */ /* 0x040fe40000410000 */
[----:B------:R-:W0:Y:S01]  /*72d0*/  SHFL.UP PT, R186, R75, 0x4, RZ ;  /* 0x048000004bba7989 */ /* 0x000e2200000e00ff */
[-C--:B---3--:R-:W-:Y:S01]  /*72e0*/  @P4 FFMA.FTZ R72, R72, R183.reuse, R185 ;  /* 0x000000b748484223 */ /* 0x088fe200000100b9 */
[----:B------:R-:W-:Y:S02]  /*72f0*/  @P4 FFMA.FTZ R73, R73, R183, -R184 ;  /* 0x000000b749494223 */ /* 0x000fe400000108b8 */
[----:B------:R-:W1:Y:S04]  /*7300*/  SHFL.UP PT, R185, R74, 0x4, RZ ;  /* 0x048000004ab97989 */ /* 0x000e6800000e00ff */
[----:B------:R-:W2:Y:S04]  /*7310*/  SHFL.UP PT, R184, R72, 0x4, RZ ;  /* 0x0480000048b87989 */ /* 0x000ea800000e00ff */
[----:B------:R-:W3:Y:S01]  /*7320*/  SHFL.UP PT, R183, R73, 0x4, RZ ;  /* 0x0480000049b77989 */ /* 0x000ee200000e00ff */
[-C--:B0-----:R-:W-:Y:S01]  /*7330*/  FMUL.FTZ R188, R72, R186.reuse ;  /* 0x000000ba48bc7220 */ /* 0x081fe20000410000 */
[----:B------:R-:W-:-:S03]  /*7340*/  FMUL.FTZ R189, R73, R186 ;  /* 0x000000ba49bd7220 */ /* 0x000fc60000410000 */
[CC--:B-1----:R-:W-:Y:S01]  /*7350*/  FFMA.FTZ R187, R73.reuse, R185.reuse, -R188 ;  /* 0x000000b949bb7223 */ /* 0x0c2fe200000108bc */
[C---:B------:R-:W-:Y:S01]  /*7360*/  FFMA.FTZ R188, R72.reuse, R185, R189 ;  /* 0x000000b948bc7223 */ /* 0x040fe200000100bd */
[-C--:B--2---:R-:W-:Y:S01]  /*7370*/  FMUL.FTZ R186, R72, R184.reuse ;  /* 0x000000b848ba7220 */ /* 0x084fe20000410000 */
[----:B------:R-:W-:Y:S02]  /*7380*/  FMUL.FTZ R184, R73, R184 ;  /* 0x000000b849b87220 */ /* 0x000fe40000410000 */
[----:B------:R-:W-:Y:S01]  /*7390*/  @P3 FADD.FTZ R75, R75, R188 ;  /* 0x000000bc4b4b3221 */ /* 0x000fe20000010000 */
[----:B------:R-:W-:Y:S01]  /*73a0*/  @P3 FADD.FTZ R74, R74, R187 ;  /* 0x000000bb4a4a3221 */ /* 0x000fe20000010000 */
[-C--:B---3--:R-:W-:Y:S01]  /*73b0*/  @P3 FFMA.FTZ R73, R73, R183.reuse, -R186 ;  /* 0x000000b749493223 */ /* 0x088fe200000108ba */
[----:B------:R-:W-:Y:S02]  /*73c0*/  @P3 FFMA.FTZ R72, R72, R183, R184 ;  /* 0x000000b748483223 */ /* 0x000fe400000100b8 */
[----:B------:R-:W0:Y:S04]  /*73d0*/  SHFL.UP PT, R186, R75, 0x8, RZ ;  /* 0x050000004bba7989 */ /* 0x000e2800000e00ff */
[----:B------:R-:W1:Y:S04]  /*73e0*/  SHFL.UP PT, R184, R72, 0x8, RZ ;  /* 0x0500000048b87989 */ /* 0x000e6800000e00ff */
[----:B------:R-:W2:Y:S04]  /*73f0*/  SHFL.UP PT, R185, R74, 0x8, RZ ;  /* 0x050000004ab97989 */ /* 0x000ea800000e00ff */
[----:B------:R-:W3:Y:S01]  /*7400*/  SHFL.UP PT, R183, R73, 0x8, RZ ;  /* 0x0500000049b77989 */ /* 0x000ee200000e00ff */
[CC--:B0-----:R-:W-:Y:S01]  /*7410*/  FMUL.FTZ R188, R72.reuse, R186.reuse ;  /* 0x000000ba48bc7220 */ /* 0x0c1fe20000410000 */
[C---:B------:R-:W-:Y:S01]  /*7420*/  FMUL.FTZ R189, R73.reuse, R186 ;  /* 0x000000ba49bd7220 */ /* 0x040fe20000410000 */
[CC--:B-1----:R-:W-:Y:S01]  /*7430*/  FMUL.FTZ R186, R72.reuse, R184.reuse ;  /* 0x000000b848ba7220 */ /* 0x0c2fe20000410000 */
[C---:B------:R-:W-:Y:S01]  /*7440*/  FMUL.FTZ R184, R73.reuse, R184 ;  /* 0x000000b849b87220 */ /* 0x040fe20000410000 */
[CC--:B--2---:R-:W-:Y:S01]  /*7450*/  FFMA.FTZ R187, R73.reuse, R185.reuse, -R188 ;  /* 0x000000b949bb7223 */ /* 0x0c4fe200000108bc */
[C---:B------:R-:W-:Y:S01]  /*7460*/  FFMA.FTZ R188, R72.reuse, R185, R189 ;  /* 0x000000b948bc7223 */ /* 0x040fe200000100bd */
[-C--:B---3--:R-:W-:Y:S01]  /*7470*/  @P2 FFMA.FTZ R73, R73, R183.reuse, -R186 ;  /* 0x000000b749492223 */ /* 0x088fe200000108ba */
[----:B------:R-:W-:Y:S01]  /*7480*/  @P2 FFMA.FTZ R72, R72, R183, R184 ;  /* 0x000000b748482223 */ /* 0x000fe200000100b8 */
[----:B------:R-:W-:Y:S01]  /*7490*/  @P2 FADD.FTZ R74, R74, R187 ;  /* 0x000000bb4a4a2221 */ /* 0x000fe20000010000 */
[----:B------:R-:W-:-:S02]  /*74a0*/  @P2 FADD.FTZ R75, R75, R188 ;  /* 0x000000bc4b4b2221 */ /* 0x000fc40000010000 */
[----:B------:R0:W1:Y:S04]  /*74b0*/  SHFL.UP PT, R183, R73, 0x10, RZ ;  /* 0x0600000049b77989 */ /* 0x00006800000e00ff */
[----:B------:R0:W2:Y:S04]  /*74c0*/  SHFL.UP PT, R184, R72, 0x10, RZ ;  /* 0x0600000048b87989 */ /* 0x0000a800000e00ff */
[----:B------:R0:W3:Y:S04]  /*74d0*/  SHFL.UP PT, R185, R74, 0x10, RZ ;  /* 0x060000004ab97989 */ /* 0x0000e800000e00ff */
[----:B------:R0:W0:Y:S02]  /*74e0*/  SHFL.UP PT, R186, R75, 0x10, RZ ;  /* 0x060000004bba7989 */ /* 0x00002400000e00ff */
.L_x_908:
[----:B------:R-:W-:Y:S01]  /*74f0*/  ISETP.GE.AND P2, PT, R105, 0x10, PT ;  /* 0x000000106900780c */ /* 0x000fe20003f46270 */
[CC--:B0-----:R-:W-:Y:S01]  /*7500*/  FMUL.FTZ R188, R72.reuse, R186.reuse ;  /* 0x000000ba48bc7220 */ /* 0x0c1fe20000410000 */
[C---:B------:R-:W-:Y:S01]  /*7510*/  FMUL.FTZ R189, R73.reuse, R186 ;  /* 0x000000ba49bd7220 */ /* 0x040fe20000410000 */
[CC--:B--2---:R-:W-:Y:S01]  /*7520*/  FMUL.FTZ R186, R72.reuse, R184.reuse ;  /* 0x000000b848ba7220 */ /* 0x0c4fe20000410000 */
[----:B------:R-:W-:Y:S01]  /*7530*/  UMOV UR29, 0xffffffff ;  /* 0xffffffff001d7882 */ /* 0x000fe20000000000 */
[CC--:B---3--:R-:W-:Y:S01]  /*7540*/  FFMA.FTZ R187, R73.reuse, R185.reuse, -R188 ;  /* 0x000000b949bb7223 */ /* 0x0c8fe200000108bc */
[----:B------:R-:W-:Y:S01]  /*7550*/  FMUL.FTZ R184, R73, R184 ;  /* 0x000000b849b87220 */ /* 0x000fe20000410000 */
[----:B------:R-:W-:-:S06]  /*7560*/  FFMA.FTZ R188, R72, R185, R189 ;  /* 0x000000b948bc7223 */ /* 0x000fcc00000100bd */
[-C--:B-1----:R-:W-:Y:S01]  /*7570*/  @P2 FFMA.FTZ R73, R73, R183.reuse, -R186 ;  /* 0x000000b749492223 */ /* 0x082fe200000108ba */
[----:B------:R-:W-:Y:S01]  /*7580*/  @P2 FFMA.FTZ R72, R72, R183, R184 ;  /* 0x000000b748482223 */ /* 0x000fe200000100b8 */
[----:B------:R-:W-:Y:S01]  /*7590*/  @P2 FADD.FTZ R74, R74, R187 ;  /* 0x000000bb4a4a2221 */ /* 0x000fe20000010000 */
[----:B------:R-:W-:Y:S01]  /*75a0*/  @P2 FADD.FTZ R75, R75, R188 ;  /* 0x000000bc4b4b2221 */ /* 0x000fe20000010000 */
[----:B------:R-:W-:Y:S06]  /*75b0*/  BRA.DIV UR29, `(.L_x_788) ;  /* 0x000000861d287947 */ /* 0x000fec000b800000 */
.L_x_911:
[----:B------:R-:W-:-:S03]  /*75c0*/  UMOV UR29, 0xffffffff ;  /* 0xffffffff001d7882 */ /* 0x000fc60000000000 */
[----:B------:R-:W-:Y:S05]  /*75d0*/  BRA.DIV UR29, `(.L_x_789) ;  /* 0x000000861d487947 */ /* 0x000fea000b800000 */
.L_x_914:
[----:B------:R-:W-:-:S03]  /*75e0*/  UMOV UR29, 0xffffffff ;  /* 0xffffffff001d7882 */ /* 0x000fc60000000000 */
[----:B------:R-:W-:Y:S05]  /*75f0*/  BRA.DIV UR29, `(.L_x_790) ;  /* 0x000000861d687947 */ /* 0x000fea000b800000 */
.L_x_917:
[----:B------:R-:W-:-:S03]  /*7600*/  UMOV UR29, 0xffffffff ;  /* 0xffffffff001d7882 */ /* 0x000fc60000000000 */
[----:B------:R-:W-:Y:S05]  /*7610*/  BRA.DIV UR29, `(.L_x_791) ;  /* 0x000000861d887947 */ /* 0x000fea000b800000 */
.L_x_920:
[----:B------:R-:W-:-:S03]  /*7620*/  UMOV UR29, 0xffffffff ;  /* 0xffffffff001d7882 */ /* 0x000fc60000000000 */
[----:B------:R-:W-:Y:S05]  /*7630*/  BRA.DIV UR29, `(.L_x_792) ;  /* 0x000000861da87947 */ /* 0x000fea000b800000 */
[----:B-----5:R0:W1:Y:S04]  /*7640*/  SHFL.IDX PT, R184, R77, RZ, 0x1f ;  /* 0x00001fff4db87589 */ /* 0x02006800000e0000 */
[----:B------:R-:W2:Y:S04]  /*7650*/  SHFL.IDX PT, R76, R76, RZ, 0x1f ;  /* 0x00001fff4c4c7589 */ /* 0x000ea800000e0000 */
[----:B------:R-:W3:Y:S04]  /*7660*/  SHFL.IDX PT, R78, R78, RZ, 0x1f ;  /* 0x00001fff4e4e7589 */ /* 0x000ee800000e0000 */
[----:B------:R-:W0:Y:S04]  /*7670*/  SHFL.IDX PT, R79, R79, RZ, 0x1f ;  /* 0x00001fff4f4f7589 */ /* 0x000e2800000e0000 */
[----:B------:R-:W0:Y:S04]  /*7680*/  SHFL.UP PT, R73, R73, 0x1, RZ ;  /* 0x0420000049497989 */ /* 0x000e2800000e00ff */
[----:B------:R0:W0:Y:S04]  /*7690*/  SHFL.UP PT, R183, R72, 0x1, RZ ;  /* 0x0420000048b77989 */ /* 0x00002800000e00ff */
[----:B------:R-:W0:Y:S04]  /*76a0*/  SHFL.UP PT, R74, R74, 0x1, RZ ;  /* 0x042000004a4a7989 */ /* 0x000e2800000e00ff */
[----:B-12---:R-:W0:Y:S02]  /*76b0*/  SHFL.UP PT, R75, R75, 0x1, RZ ;  /* 0x042000004b4b7989 */ /* 0x006e2400000e00ff */
.L_x_930:
[-C--:B0-----:R-:W-:Y:S01]  /*76c0*/  FMUL.FTZ R186, R73, R79.reuse ;  /* 0x0000004f49ba7220 */ /* 0x081fe20000410000 */
[----:B------:R-:W-:-:S03]  /*76d0*/  FMUL.FTZ R72, R183, R79 ;  /* 0x0000004fb7487220 */ /* 0x000fc60000410000 */
[-C--:B---3--:R-:W-:Y:S01]  /*76e0*/  FFMA.FTZ R186, R183, R78.reuse, R186 ;  /* 0x0000004eb7ba7223 */ /* 0x088fe200000100ba */
        /* <DEDUP_REMOVED lines=42> */
.L_x_786:
[----:B0-----:R-:W0:Y:S01]  /*7990*/  S2R R182, SR_TID.X ;  /* 0x0000000000b67919 */ /* 0x001e220000002100 */
[----:B------:R-:W-:Y:S05]  /*79a0*/  WARPSYNC.ALL ;  /* 0x0000000000007948 */ /* 0x000fea0003800000 */
[----:B0-----:R-:W-:Y:S01]  /*79b0*/  LOP3.LUT P0, RZ, R182, 0x1f, RZ, 0xc0, !PT ;  /* 0x0000001fb6ff7812 */ /* 0x001fe2000780c0ff */
[----:B---3--:R-:W-:Y:S01]  /*79c0*/  FMUL.FTZ R63, R162, UR49 ;  /* 0x00000031a23f7c20 */ /* 0x008fe20008410000 */
[CC--:B-12---:R-:W-:Y:S01]  /*79d0*/  FMUL.FTZ R61, R179.reuse, R107.reuse ;  /* 0x0000006bb33d7220 */ /* 0x0c6fe20000410000 */
[----:B------:R-:W-:Y:S01]  /*79e0*/  FMUL.FTZ R62, R180, R107 ;  /* 0x0000006bb43e7220 */ /* 0x000fe20000410000 */
[----:B------:R-:W-:Y:S01]  /*79f0*/  FMUL.FTZ R64, R164, UR49 ;  /* 0x00000031a4407c20 */ /* 0x000fe20008410000 */
[----:B------:R-:W-:Y:S01]  /*7a00*/  FFMA.FTZ R226, R154, UR37, -R63 ;  /* 0x000000259ae27c23 */ /* 0x000fe2000801083f */
[C---:B------:R-:W-:Y:S01]  /*7a10*/  FFMA.FTZ R60, R180.reuse, R106, -R61 ;  /* 0x0000006ab43c7223 */ /* 0x040fe2000001083d */
[C---:B------:R-:W-:Y:S01]  /*7a20*/  FMUL.FTZ R63, R179.reuse, R178 ;  /* 0x000000b2b33f7220 */ /* 0x040fe20000410000 */
[----:B------:R-:W-:Y:S01]  /*7a30*/  FFMA.FTZ R62, -R179, R106, -R62 ;  /* 0x0000006ab33e7223 */ /* 0x000fe2000001093e */
[----:B------:R-:W-:Y:S01]  /*7a40*/  FMUL.FTZ R61, R3, R226 ;  /* 0x000000e2033d7220 */ /* 0x000fe20000410000 */
[----:B------:R-:W-:Y:S01]  /*7a50*/  FMUL.FTZ R66, R117, R60 ;  /* 0x0000003c75427220 */ /* 0x000fe20000410000 */
[----:B------:R-:W-:Y:S01]  /*7a60*/  FFMA.FTZ R203, R155, UR37, -R64 ;  /* 0x000000259bcb7c23 */ /* 0x000fe20008010840 */
[-C--:B------:R-:W-:Y:S01]  /*7a70*/  FMUL.FTZ R65, R117, R62.reuse ;  /* 0x0000003e75417220 */ /* 0x080fe20000410000 */
[-C--:B------:R-:W-:Y:S01]  /*7a80*/  FFMA.FTZ R63, R180, R61.reuse, R63 ;  /* 0x0000003db43f7223 */ /* 0x080fe2000001003f */
[----:B------:R-:W-:Y:S01]  /*7a90*/  FMUL.FTZ R61, R179, R61 ;  /* 0x0000003db33d7220 */ /* 0x000fe20000410000 */
[C---:B------:R-:W-:Y:S01]  /*7aa0*/  FFMA.FTZ R67, R109.reuse, R62, -R66 ;  /* 0x0000003e6d437223 */ /* 0x040fe20000010842 */
[----:B------:R-:W-:Y:S01]  /*7ab0*/  FFMA.FTZ R65, R109, R60, R65 ;  /* 0x0000003c6d417223 */ /* 0x000fe20000010041 */
[----:B------:R-:W-:Y:S01]  /*7ac0*/  FFMA.FTZ R60, R4, R203, R63 ;  /* 0x000000cb043c7223 */ /* 0x000fe2000001003f */
[----:B------:R-:W-:Y:S01]  /*7ad0*/  FFMA.FTZ R62, R180, R178, -R61 ;  /* 0x000000b2b43e7223 */ /* 0x000fe2000001083d */
[C---:B------:R-:W-:Y:S01]  /*7ae0*/  FMUL.FTZ R61, R110.reuse, R67 ;  /* 0x000000436e3d7220 */ /* 0x040fe20000410000 */
[-C--:B------:R-:W-:Y:S01]  /*7af0*/  FMUL.FTZ R68, R110, R65.reuse ;  /* 0x000000416e447220 */ /* 0x080fe20000410000 */
[----:B------:R-:W-:Y:S01]  /*7b00*/  FMUL.FTZ R64, R117, R60 ;  /* 0x0000003c75407220 */ /* 0x000fe20000410000 */
[----:B------:R-:W-:Y:S01]  /*7b10*/  FADD.FTZ R62, R177, R62 ;  /* 0x0000003eb13e7221 */ /* 0x000fe20000010000 */
[C---:B------:R-:W-:Y:S01]  /*7b20*/  FFMA.FTZ R66, R138.reuse, R65, R61 ;  /* 0x000000418a427223 */ /* 0x040fe2000001003d */
[----:B------:R-:W-:Y:S01]  /*7b30*/  FMUL.FTZ R201, R165, UR49 ;  /* 0x00000031a5c97c20 */ /* 0x000fe20008410000 */
[----:B------:R-:W-:Y:S01]  /*7b40*/  FFMA.FTZ R68, R138, R67, -R68 ;  /* 0x000000438a447223 */ /* 0x000fe20000010844 */
[-C--:B------:R-:W-:Y:S01]  /*7b50*/  FMUL.FTZ R61, R117, R62.reuse ;  /* 0x0000003e753d7220 */ /* 0x080fe20000410000 */
[----:B------:R-:W-:Y:S01]  /*7b60*/  FFMA.FTZ R64, R109, R62, -R64 ;  /* 0x0000003e6d407223 */ /* 0x000fe20000010840 */
[----:B------:R-:W-:Y:S01]  /*7b70*/  FFMA.FTZ R201, R156, UR37, -R201 ;  /* 0x000000259cc97c23 */ /* 0x000fe200080108c9 */
[----:B------:R-:W-:Y:S01]  /*7b80*/  FMUL.FTZ R62, R119, R68 ;  /* 0x00000044773e7220 */ /* 0x000fe20000410000 */
[----:B------:R-:W-:Y:S01]  /*7b90*/  FFMA.FTZ R60, R109, R60, R61 ;  /* 0x0000003c6d3c7223 */ /* 0x000fe2000001003d */
[-C--:B------:R-:W-:Y:S01]  /*7ba0*/  FMUL.FTZ R61, R119, R66.reuse ;  /* 0x00000042773d7220 */ /* 0x080fe20000410000 */
[----:B------:R-:W-:Y:S01]  /*7bb0*/  FADD.FTZ R63, R171, R64 ;  /* 0x00000040ab3f7221 */ /* 0x000fe20000010000 */
[C---:B------:R-:W-:Y:S01]  /*7bc0*/  FFMA.FTZ R62, R137.reuse, R66, R62 ;  /* 0x00000042893e7223 */ /* 0x040fe2000001003e */
[----:B------:R-:W-:Y:S01]  /*7bd0*/  FMUL.FTZ R200, R166, UR49 ;  /* 0x00000031a6c87c20 */ /* 0x000fe20008410000 */
[----:B------:R-:W-:Y:S01]  /*7be0*/  FFMA.FTZ R68, R137, R68, -R61 ;  /* 0x0000004489447223 */ /* 0x000fe2000001083d */
[----:B------:R-:W-:Y:S01]  /*7bf0*/  FFMA.FTZ R61, R5, R201, R60 ;  /* 0x000000c9053d7223 */ /* 0x000fe2000001003c */
[----:B------:R-:W-:Y:S01]  /*7c00*/  FMUL.FTZ R65, R110, R63 ;  /* 0x0000003f6e417220 */ /* 0x000fe20000410000 */
[C---:B------:R-:W-:Y:S01]  /*7c10*/  FMUL.FTZ R69, R111.reuse, R62 ;  /* 0x0000003e6f457220 */ /* 0x040fe20000410000 */
[-C--:B------:R-:W-:Y:S01]  /*7c20*/  FMUL.FTZ R67, R111, R68.reuse ;  /* 0x000000446f437220 */ /* 0x080fe20000410000 */
[----:B------:R-:W-:Y:S01]  /*7c30*/  FFMA.FTZ R200, R157, UR37, -R200 ;  /* 0x000000259dc87c23 */ /* 0x000fe200080108c8 */
        /* <DEDUP_REMOVED lines=8> */
[----:B------:R-:W-:Y:S01]  /*7cc0*/  FMUL.FTZ R199, R167, UR49 ;  /* 0x00000031a7c77c20 */ /* 0x000fe20008410000 */
[----:B------:R-:W-:Y:S01]  /*7cd0*/  FADD.FTZ R62, R172, R61 ;  /* 0x0000003dac3e7221 */ /* 0x000fe20000010000 */
[----:B------:R-:W-:Y:S01]  /*7ce0*/  FFMA.FTZ R63, R135, R67, R64 ;  /* 0x00000043873f7223 */ /* 0x000fe20000010040 */
[----:B------:R-:W-:Y:S01]  /*7cf0*/  FMUL.FTZ R64, R119, R60 ;  /* 0x0000003c77407220 */ /* 0x000fe20000410000 */
[----:B------:R-:W-:Y:S01]  /*7d00*/  FFMA.FTZ R66, R135, R69, -R66 ;  /* 0x0000004587427223 */ /* 0x000fe20000010842 */
[-C--:B------:R-:W-:Y:S01]  /*7d10*/  FMUL.FTZ R61, R119, R62.reuse ;  /* 0x0000003e773d7220 */ /* 0x080fe20000410000 */
[----:B------:R-:W-:Y:S01]  /*7d20*/  FFMA.FTZ R199, R158, UR37, -R199 ;  /* 0x000000259ec77c23 */ /* 0x000fe200080108c7 */
[C---:B------:R-:W-:Y:S01]  /*7d30*/  FFMA.FTZ R64, R137.reuse, R62, -R64 ;  /* 0x0000003e89407223 */ /* 0x040fe20000010840 */
[C---:B------:R-:W-:Y:S01]  /*7d40*/  FMUL.FTZ R62, R134.reuse, R66 ;  /* 0x00000042863e7220 */ /* 0x040fe20000410000 */
[----:B------:R-:W-:Y:S01]  /*7d50*/  FFMA.FTZ R60, R137, R60, R61 ;  /* 0x0000003c893c7223 */ /* 0x000fe2000001003d */
[----:B------:R-:W-:Y:S01]  /*7d60*/  BAR.SYNC.DEFER_BLOCKING 0x0 ;  /* 0x0000000000007b1d */ /* 0x000fe20000010000 */
[----:B------:R-:W-:Y:S01]  /*7d70*/  FADD.FTZ R64, R173, R64 ;  /* 0x00000040ad407221 */ /* 0x000fe20000010000 */
[----:B------:R-:W-:Y:S01]  /*7d80*/  FMUL.FTZ R65, R134, R63 ;  /* 0x0000003f86417220 */ /* 0x000fe20000410000 */
[----:B------:R-:W-:Y:S01]  /*7d90*/  FFMA.FTZ R60, R7, R199, R60 ;  /* 0x000000c7073c7223 */ /* 0x000fe2000001003c */
[----:B------:R-:W-:Y:S01]  /*7da0*/  FFMA.FTZ R62, R133, R63, R62 ;  /* 0x0000003f853e7223 */ /* 0x000fe2000001003e */
[----:B------:R-:W-:Y:S01]  /*7db0*/  FMUL.FTZ R61, R111, R64 ;  /* 0x000000406f3d7220 */ /* 0x000fe20000410000 */
[----:B------:R-:W-:Y:S01]  /*7dc0*/  FFMA.FTZ R65, R133, R66, -R65 ;  /* 0x0000004285417223 */ /* 0x000fe20000010841 */
[-C--:B------:R-:W-:Y:S01]  /*7dd0*/  FMUL.FTZ R63, R111, R60.reuse ;  /* 0x0000003c6f3f7220 */ /* 0x080fe20000410000 */
[----:B------:R-:W-:Y:S01]  /*7de0*/  FMUL.FTZ R198, R168, UR49 ;  /* 0x00000031a8c67c20 */ /* 0x000fe20008410000 */
[----:B------:R-:W-:Y:S01]  /*7df0*/  FFMA.FTZ R61, R136, R60, R61 ;  /* 0x0000003c883d7223 */ /* 0x000fe2000001003d */
[----:B------:R-:W-:Y:S01]  /*7e00*/  FMUL.FTZ R60, R132, R65 ;  /* 0x00000041843c7220 */ /* 0x000fe20000410000 */
[----:B------:R-:W-:Y:S01]  /*7e10*/  FFMA.FTZ R63, R136, R64, -R63 ;  /* 0x00000040883f7223 */ /* 0x000fe2000001083f */
[----:B------:R-:W-:Y:S01]  /*7e20*/  FFMA.FTZ R198, R159, UR37, -R198 ;  /* 0x000000259fc67c23 */ /* 0x000fe200080108c6 */
[----:B------:R-:W-:Y:S01]  /*7e30*/  MOV R66, UR46 ;  /* 0x0000002e00427c02 */ /* 0x000fe20008000f00 */
[----:B------:R-:W-:Y:S01]  /*7e40*/  FFMA.FTZ R64, R113, R62, R60 ;  /* 0x0000003e71407223 */ /* 0x000fe2000001003c */
[----:B------:R-:W-:Y:S01]  /*7e50*/  FADD.FTZ R63, R174, R63 ;  /* 0x0000003fae3f7221 */ /* 0x000fe20000010000 */
[----:B------:R-:W-:Y:S01]  /*7e60*/  FFMA.FTZ R61, R8, R198, R61 ;  /* 0x000000c6083d7223 */ /* 0x000fe2000001003d */
[----:B------:R-:W-:Y:S01]  /*7e70*/  FMUL.FTZ R197, R169, UR49 ;  /* 0x00000031a9c57c20 */ /* 0x000fe20008410000 */
[----:B------:R-:W-:Y:S01]  /*7e80*/  ISETP.LE.OR P0, PT, R66, UR20, P0 ;  /* 0x0000001442007c0c */ /* 0x000fe20008703670 */
[----:B------:R-:W-:Y:S01]  /*7e90*/  FMUL.FTZ R60, R112, R63 ;  /* 0x0000003f703c7220 */ /* 0x000fe20000410000 */
[----:B------:R-:W-:Y:S01]  /*7ea0*/  FMUL.FTZ R66, R132, R62 ;  /* 0x0000003e84427220 */ /* 0x000fe20000410000 */
[-C--:B------:R-:W-:Y:S01]  /*7eb0*/  FMUL.FTZ R62, R112, R61.reuse ;  /* 0x0000003d703e7220 */ /* 0x080fe20000410000 */
[----:B------:R-:W-:Y:S01]  /*7ec0*/  FFMA.FTZ R197, R160, UR37, -R197 ;  /* 0x00000025a0c57c23 */ /* 0x000fe200080108c5 */
[----:B------:R-:W-:Y:S01]  /*7ed0*/  FFMA.FTZ R60, R135, R61, R60 ;  /* 0x0000003d873c7223 */ /* 0x000fe2000001003c */
[----:B------:R-:W-:Y:S01]  /*7ee0*/  FFMA.FTZ R67, R113, R65, -R66 ;  /* 0x0000004171437223 */ /* 0x000fe20000010842 */
[----:B------:R-:W-:Y:S01]  /*7ef0*/  FFMA.FTZ R62, R135, R63, -R62 ;  /* 0x0000003f873e7223 */ /* 0x000fe2000001083e */
[CC--:B------:R-:W-:Y:S01]  /*7f00*/  FMUL.FTZ R70, R128.reuse, R64.reuse ;  /* 0x0000004080467220 */ /* 0x0c0fe20000410000 */
[----:B------:R-:W-:Y:S01]  /*7f10*/  FFMA.FTZ R63, R9, R197, R60 ;  /* 0x000000c5093f7223 */ /* 0x000fe2000001003c */
[----:B------:R-:W-:Y:S01]  /*7f20*/  FMUL.FTZ R66, R128, R67 ;  /* 0x0000004380427220 */ /* 0x000fe20000410000 */
[----:B------:R-:W0:Y:S01]  /*7f30*/  LDS.64 R60, [R181+0x8478] ;  /* 0x00847800b53c7984 */ /* 0x000e220000000a00 */
[----:B------:R-:W-:Y:S01]  /*7f40*/  FADD.FTZ R62, R175, R62 ;  /* 0x0000003eaf3e7221 */ /* 0x000fe20000010000 */
[----:B------:R-:W-:Y:S01]  /*7f50*/  FMUL.FTZ R196, R170, UR49 ;  /* 0x00000031aac47c20 */ /* 0x000fe20008410000 */
[C---:B------:R-:W-:Y:S01]  /*7f60*/  FFMA.FTZ R68, R131.reuse, R64, R66 ;  /* 0x0000004083447223 */ /* 0x040fe20000010042 */
[C---:B------:R-:W-:Y:S01]  /*7f70*/  FMUL.FTZ R66, R134.reuse, R63 ;  /* 0x0000003f86427220 */ /* 0x040fe20000410000 */
[-C--:B------:R-:W-:Y:S01]  /*7f80*/  FMUL.FTZ R64, R134, R62.reuse ;  /* 0x0000003e86407220 */ /* 0x080fe20000410000 */
[----:B------:R-:W-:Y:S01]  /*7f90*/  FFMA.FTZ R70, R131, R67, -R70 ;  /* 0x0000004383467223 */ /* 0x000fe20000010846 */
[----:B------:R-:W-:Y:S01]  /*7fa0*/  FFMA.FTZ R196, R161, UR37, -R196 ;  /* 0x00000025a1c47c23 */ /* 0x000fe200080108c4 */
[C---:B------:R-:W-:Y:S01]  /*7fb0*/  FFMA.FTZ R65, R133.reuse, R62, -R66 ;  /* 0x0000003e85417223 */ /* 0x040fe20000010842 */
[----:B------:R-:W-:Y:S01]  /*7fc0*/  FFMA.FTZ R63, R133, R63, R64 ;  /* 0x0000003f853f7223 */ /* 0x000fe20000010040 */
[----:B------:R-:W-:Y:S01]  /*7fd0*/  FMUL.FTZ R64, R130, R70 ;  /* 0x0000004682407220 */ /* 0x000fe20000410000 */
[C---:B------:R-:W-:Y:S01]  /*7fe0*/  FMUL.FTZ R69, R139.reuse, UR37 ;  /* 0x000000258b457c20 */ /* 0x040fe20008410000 */
[----:B------:R-:W-:Y:S01]  /*7ff0*/  FADD.FTZ R65, R176, R65 ;  /* 0x00000041b0417221 */ /* 0x000fe20000010000 */
[----:B------:R-:W-:Y:S01]  /*8000*/  FFMA.FTZ R63, R10, R196, R63 ;  /* 0x000000c40a3f7223 */ /* 0x000fe2000001003f */
[----:B------:R-:W-:Y:S01]  /*8010*/  FMUL.FTZ R195, R139, UR49 ;  /* 0x000000318bc37c20 */ /* 0x000fe20008410000 */
[-C--:B------:R-:W-:Y:S01]  /*8020*/  FFMA.FTZ R67, R129, R68.reuse, R64 ;  /* 0x0000004481437223 */ /* 0x080fe20000010040 */
[----:B------:R-:W-:Y:S01]  /*8030*/  FMUL.FTZ R62, R132, R65 ;  /* 0x00000041843e7220 */ /* 0x000fe20000410000 */
[----:B------:R-:W-:Y:S01]  /*8040*/  FMUL.FTZ R68, R130, R68 ;  /* 0x0000004482447220 */ /* 0x000fe20000410000 */
[-C--:B------:R-:W-:Y:S01]  /*8050*/  FMUL.FTZ R64, R132, R63.reuse ;  /* 0x0000003f84407220 */ /* 0x080fe20000410000 */
[C---:B------:R-:W-:Y:S01]  /*8060*/  FFMA.FTZ R66, R140.reuse, UR49, R69 ;  /* 0x000000318c427c23 */ /* 0x040fe20008010045 */
[----:B------:R-:W-:Y:S01]  /*8070*/  FFMA.FTZ R62, R113, R63, R62 ;  /* 0x0000003f713e7223 */ /* 0x000fe2000001003e */
[----:B------:R-:W-:Y:S01]  /*8080*/  FFMA.FTZ R195, R140, UR37, -R195 ;  /* 0x000000258cc37c23 */ /* 0x000fe200080108c3 */
[----:B------:R-:W-:Y:S01]  /*8090*/  FFMA.FTZ R68, R129, R70, -R68 ;  /* 0x0000004681447223 */ /* 0x000fe20000010844 */
[----:B------:R-:W-:Y:S01]  /*80a0*/  FFMA.FTZ R64, R113, R65, -R64 ;  /* 0x0000004171407223 */ /* 0x000fe20000010840 */
[C---:B------:R-:W-:Y:S01]  /*80b0*/  FMUL.FTZ R63, R11.reuse, -R66 ;  /* 0x800000420b3f7220 */ /* 0x040fe20000410000 */
[----:B------:R-:W-:Y:S01]  /*80c0*/  FFMA.FTZ R62, R11, R195, R62 ;  /* 0x000000c30b3e7223 */ /* 0x000fe2000001003e */
[----:B------:R-:W-:Y:S01]  /*80d0*/  FMUL.FTZ R65, R141, UR37 ;  /* 0x000000258d417c20 */ /* 0x000fe20008410000 */
[----:B------:R-:W-:Y:S01]  /*80e0*/  FMUL.FTZ R70, R114, R68 ;  /* 0x0000004472467220 */ /* 0x000fe20000410000 */
[----:B------:R-:W-:Y:S01]  /*80f0*/  FADD.FTZ R64, R63, R64 ;  /* 0x000000403f407221 */ /* 0x000fe20000010000 */
[----:B------:R-:W-:Y:S01]  /*8100*/  FMUL.FTZ R66, R128, R62 ;  /* 0x0000003e80427220 */ /* 0x000fe20000410000 */
[----:B------:R-:W-:Y:S01]  /*8110*/  FFMA.FTZ R65, R142, UR49, R65 ;  /* 0x000000318e417c23 */ /* 0x000fe20008010041 */
[-C--:B------:R-:W-:Y:S01]  /*8120*/  FFMA.FTZ R69, R125, R67.reuse, R70 ;  /* 0x000000437d457223 */ /* 0x080fe20000010046 */
[----:B------:R-:W-:Y:S01]  /*8130*/  FMUL.FTZ R70, R114, R67 ;  /* 0x0000004372467220 */ /* 0x000fe20000410000 */
[-C--:B------:R-:W-:Y:S01]  /*8140*/  FFMA.FTZ R66, R131, R64.reuse, -R66 ;  /* 0x0000004083427223 */ /* 0x080fe20000010842 */
[----:B------:R-:W-:Y:S01]  /*8150*/  FMUL.FTZ R64, R128, R64 ;  /* 0x0000004080407220 */ /* 0x000fe20000410000 */
[----:B------:R-:W-:Y:S01]  /*8160*/  FMUL.FTZ R63, R141, UR49 ;  /* 0x000000318d3f7c20 */ /* 0x000fe20008410000 */
[----:B------:R-:W-:Y:S01]  /*8170*/  FMUL.FTZ R71, R12, -R65 ;  /* 0x800000410c477220 */ /* 0x000fe20000410000 */
[----:B------:R-:W-:Y:S01]  /*8180*/  FFMA.FTZ R67, R125, R68, -R70 ;  /* 0x000000447d437223 */ /* 0x000fe20000010846 */
[----:B------:R-:W-:Y:S01]  /*8190*/  FFMA.FTZ R65, R131, R62, R64 ;  /* 0x0000003e83417223 */ /* 0x000fe20000010040 */
[----:B------:R-:W-:Y:S01]  /*81a0*/  FFMA.FTZ R194, R142, UR37, -R63 ;  /* 0x000000258ec27c23 */ /* 0x000fe2000801083f */
[----:B0-----:R-:W-:Y:S01]  /*81b0*/  FMUL.FTZ R62, R127, R60 ;  /* 0x0000003c7f3e7220 */ /* 0x001fe20000410000 */
[----:B------:R-:W-:Y:S01]  /*81c0*/  FADD.FTZ R66, R71, R66 ;  /* 0x0000004247427221 */ /* 0x000fe20000010000 */
[----:B------:R-:W-:Y:S01]  /*81d0*/  FMUL.FTZ R63, R127, R61 ;  /* 0x0000003d7f3f7220 */ /* 0x000fe20000410000 */
[----:B------:R-:W-:Y:S01]  /*81e0*/  FMUL.FTZ R71, R118, R67 ;  /* 0x0000004376477220 */ /* 0x000fe20000410000 */
[----:B------:R-:W-:Y:S01]  /*81f0*/  FFMA.FTZ R62, R126, R61, R62 ;  /* 0x0000003d7e3e7223 */ /* 0x000fe2000001003e */
[----:B------:R-:W-:Y:S01]  /*8200*/  FFMA.FTZ R65, R12, R194, R65 ;  /* 0x000000c20c417223 */ /* 0x000fe20000010041 */
[----:B------:R-:W-:Y:S01]  /*8210*/  FFMA.FTZ R204, R126, R60, -R63 ;  /* 0x0000003c7ecc7223 */ /* 0x000fe2000001083f */
[-C--:B------:R-:W-:Y:S01]  /*8220*/  FFMA.FTZ R68, R124, R69.reuse, R71 ;  /* 0x000000457c447223 */ /* 0x080fe20000010047 */
[----:B------:R-:W-:Y:S01]  /*8230*/  FMUL.FTZ R69, R118, R69 ;  /* 0x0000004576457220 */ /* 0x000fe20000410000 */
[----:B------:R-:W-:Y:S01]  /*8240*/  FADD.FTZ R193, RZ, R62 ;  /* 0x0000003effc17221 */ /* 0x000fe20000010000 */
[----:B------:R-:W-:Y:S01]  /*8250*/  FMUL.FTZ R60, R130, R65 ;  /* 0x00000041823c7220 */ /* 0x000fe20000410000 */
[----:B------:R-:W-:Y:S01]  /*8260*/  FFMA.FTZ R204, R101, R49, R204 ;  /* 0x0000003165cc7223 */ /* 0x000fe200000100cc */
[----:B------:R-:W-:Y:S01]  /*8270*/  FFMA.FTZ R70, R124, R67, -R69 ;  /* 0x000000437c467223 */ /* 0x000fe20000010845 */
[CC--:B------:R-:W-:Y:S01]  /*8280*/  FMUL.FTZ R61, R122.reuse, R193.reuse ;  /* 0x000000c17a3d7220 */ /* 0x0c0fe20000410000 */
[----:B------:R-:W-:Y:S01]  /*8290*/  FMUL.FTZ R67, R143, UR37 ;  /* 0x000000258f437c20 */ /* 0x000fe20008410000 */
[C---:B------:R-:W-:Y:S01]  /*82a0*/  FFMA.FTZ R60, R129.reuse, R66, -R60 ;  /* 0x00000042813c7223 */ /* 0x040fe2000001083c */
[----:B------:R-:W-:Y:S01]  /*82b0*/  FMUL.FTZ R63, R122, R204 ;  /* 0x000000cc7a3f7220 */ /* 0x000fe20000410000 */
[----:B------:R-:W-:Y:S01]  /*82c0*/  FMUL.FTZ R66, R130, R66 ;  /* 0x0000004282427220 */ /* 0x000fe20000410000 */
[----:B------:R-:W-:Y:S01]  /*82d0*/  FFMA.FTZ R61, R120, R204, -R61 ;  /* 0x000000cc783d7223 */ /* 0x000fe2000001083d */
[----:B------:R-:W-:Y:S01]  /*82e0*/  FFMA.FTZ R62, R144, UR49, R67 ;  /* 0x00000031903e7c23 */ /* 0x000fe20008010043 */
[----:B------:R-:W-:Y:S01]  /*82f0*/  FFMA.FTZ R63, R120, R193, R63 ;  /* 0x000000c1783f7223 */ /* 0x000fe2000001003f */
[----:B------:R-:W-:Y:S01]  /*8300*/  FFMA.FTZ R66, R129, R65, R66 ;  /* 0x0000004181427223 */ /* 0x000fe20000010042 */
[----:B------:R-:W-:Y:S01]  /*8310*/  FMUL.FTZ R65, R143, UR49 ;  /* 0x000000318f417c20 */ /* 0x000fe20008410000 */
[----:B------:R-:W-:Y:S01]  /*8320*/  FFMA.FTZ R205, R100, R48, R61 ;  /* 0x0000003064cd7223 */ /* 0x000fe2000001003d */
[----:B------:R-:W-:Y:S01]  /*8330*/  FMUL.FTZ R67, R13, -R62 ;  /* 0x8000003e0d437220 */ /* 0x000fe20000410000 */
[----:B------:R-:W-:Y:S01]  /*8340*/  FADD.FTZ R192, RZ, R63 ;  /* 0x0000003fffc07221 */ /* 0x000fe20000010000 */
[----:B------:R-:W-:Y:S01]  /*8350*/  FFMA.FTZ R206, R144, UR37, -R65 ;  /* 0x0000002590ce7c23 */ /* 0x000fe20008010841 */
[CC--:B------:R-:W-:Y:S01]  /*8360*/  FMUL.FTZ R61, R116.reuse, R205.reuse ;  /* 0x000000cd743d7220 */ /* 0x0c0fe20000410000 */
[----:B------:R-:W-:Y:S01]  /*8370*/  FADD.FTZ R62, R67, R60 ;  /* 0x0000003c433e7221 */ /* 0x000fe20000010000 */
[----:B------:R-:W-:Y:S01]  /*8380*/  FMUL.FTZ R60, R116, R192 ;  /* 0x000000c0743c7220 */ /* 0x000fe20000410000 */
[----:B------:R-:W-:Y:S01]  /*8390*/  FFMA.FTZ R66, R13, R206, R66 ;  /* 0x000000ce0d427223 */ /* 0x000fe20000010042 */
[----:B------:R-:W-:Y:S01]  /*83a0*/  FFMA.FTZ R61, R123, R192, R61 ;  /* 0x000000c07b3d7223 */ /* 0x000fe2000001003d */
[----:B------:R-:W-:Y:S01]  /*83b0*/  FMUL.FTZ R63, R145, UR37 ;  /* 0x00000025913f7c20 */ /* 0x000fe20008410000 */
[----:B------:R-:W-:Y:S01]  /*83c0*/  FFMA.FTZ R60, R123, R205, -R60 ;  /* 0x000000cd7b3c7223 */ /* 0x000fe2000001083c */
[----:B------:R-:W-:Y:S01]  /*83d0*/  FMUL.FTZ R64, R114, R66 ;  /* 0x0000004272407220 */ /* 0x000fe20000410000 */
[----:B------:R-:W-:Y:S01]  /*83e0*/  FADD.FTZ R191, RZ, R61 ;  /* 0x0000003dffbf7221 */ /* 0x000fe20000010000 */
[----:B------:R-:W-:Y:S01]  /*83f0*/  FFMA.FTZ R65, R146, UR49, R63 ;  /* 0x0000003192417c23 */ /* 0x000fe2000801003f */
[----:B------:R-:W-:Y:S01]  /*8400*/  FFMA.FTZ R207, R99, R47, R60 ;  /* 0x0000002f63cf7223 */ /* 0x000fe2000001003c */
[-C--:B------:R-:W-:Y:S01]  /*8410*/  FFMA.FTZ R63, R125, R62.reuse, -R64 ;  /* 0x0000003e7d3f7223 */ /* 0x080fe20000010840 */
[C---:B------:R-:W-:Y:S01]  /*8420*/  FMUL.FTZ R60, R121.reuse, R191 ;  /* 0x000000bf793c7220 */ /* 0x040fe20000410000 */
[----:B------:R-:W-:Y:S01]  /*8430*/  FMUL.FTZ R64, R114, R62 ;  /* 0x0000003e72407220 */ /* 0x000fe20000410000 */
[----:B------:R-:W-:Y:S01]  /*8440*/  FMUL.FTZ R62, R121, R207 ;  /* 0x000000cf793e7220 */ /* 0x000fe20000410000 */
[----:B------:R-:W-:Y:S01]  /*8450*/  FMUL.FTZ R72, R14, -R65 ;  /* 0x800000410e487220 */ /* 0x000fe20000410000 */
[----:B------:R-:W-:Y:S01]  /*8460*/  FFMA.FTZ R61, R115, R207, -R60 ;  /* 0x000000cf733d7223 */ /* 0x000fe2000001083c */
[----:B------:R-:W-:Y:S01]  /*8470*/  FMUL.FTZ R209, R145, UR49 ;  /* 0x0000003191d17c20 */ /* 0x000fe20008410000 */
[----:B------:R-:W-:Y:S01]  /*8480*/  FFMA.FTZ R62, R115, R191, R62 ;  /* 0x000000bf733e7223 */ /* 0x000fe2000001003e */
[----:B------:R-:W-:Y:S01]  /*8490*/  FFMA.FTZ R65, R125, R66, R64 ;  /* 0x000000427d417223 */ /* 0x000fe20000010040 */
[----:B------:R-:W-:Y:S01]  /*84a0*/  FFMA.FTZ R208, R98, R46, R61 ;  /* 0x0000002e62d07223 */ /* 0x000fe2000001003d */
[----:B------:R-:W-:Y:S01]  /*84b0*/  FADD.FTZ R69, R72, R63 ;  /* 0x0000003f48457221 */ /* 0x000fe20000010000 */
[----:B------:R-:W-:Y:S01]  /*84c0*/  FADD.FTZ R190, RZ, R62 ;  /* 0x0000003effbe7221 */ /* 0x000fe20000010000 */
[----:B------:R-:W-:Y:S01]  /*84d0*/  FFMA.FTZ R209, R146, UR37, -R209 ;  /* 0x0000002592d17c23 */ /* 0x000fe200080108d1 */
[C---:B------:R-:W-:Y:S01]  /*84e0*/  FMUL.FTZ R63, R118.reuse, R208 ;  /* 0x000000d0763f7220 */ /* 0x040fe20000410000 */
[----:B------:R-:W-:Y:S01]  /*84f0*/  FMUL.FTZ R71, R147, UR37 ;  /* 0x0000002593477c20 */ /* 0x000fe20008410000 */
[-C--:B------:R-:W-:Y:S01]  /*8500*/  FMUL.FTZ R61, R118, R190.reuse ;  /* 0x000000be763d7220 */ /* 0x080fe20000410000 */
[----:B------:R-:W-:Y:S01]  /*8510*/  FFMA.FTZ R67, R14, R209, R65 ;  /* 0x000000d10e437223 */ /* 0x000fe20000010041 */
[C---:B------:R-:W-:Y:S01]  /*8520*/  FFMA.FTZ R63, R124.reuse, R190, R63 ;  /* 0x000000be7c3f7223 */ /* 0x040fe2000001003f */
[----:B------:R-:W-:Y:S01]  /*8530*/  FMUL.FTZ R60, R121, R70 ;  /* 0x00000046793c7220 */ /* 0x000fe20000410000 */
[----:B------:R-:W-:Y:S01]  /*8540*/  FFMA.FTZ R210, R124, R208, -R61 ;  /* 0x000000d07cd27223 */ /* 0x000fe2000001083d */
[----:B------:R-:W-:Y:S01]  /*8550*/  FMUL.FTZ R61, R118, R67 ;  /* 0x00000043763d7220 */ /* 0x000fe20000410000 */
[----:B------:R-:W-:Y:S01]  /*8560*/  FADD.FTZ R189, RZ, R63 ;  /* 0x0000003fffbd7221 */ /* 0x000fe20000010000 */
[----:B------:R-:W-:Y:S01]  /*8570*/  FFMA.FTZ R66, R148, UR49, R71 ;  /* 0x0000003194427c23 */ /* 0x000fe20008010047 */
[----:B------:R-:W-:Y:S01]  /*8580*/  FFMA.FTZ R210, R97, R45, R210 ;  /* 0x0000002d61d27223 */ /* 0x000fe200000100d2 */
[----:B------:R-:W-:Y:S01]  /*8590*/  FFMA.FTZ R63, R124, R69, -R61 ;  /* 0x000000457c3f7223 */ /* 0x000fe2000001083d */
[----:B------:R-:W-:Y:S01]  /*85a0*/  FMUL.FTZ R61, R114, R189 ;  /* 0x000000bd723d7220 */ /* 0x000fe20000410000 */
[----:B------:R-:W-:Y:S01]  /*85b0*/  FMUL.FTZ R69, R118, R69 ;  /* 0x0000004576457220 */ /* 0x000fe20000410000 */
[----:B------:R-:W-:Y:S01]  /*85c0*/  FMUL.FTZ R62, R114, R210 ;  /* 0x000000d2723e7220 */ /* 0x000fe20000410000 */
[----:B------:R-:W-:Y:S01]  /*85d0*/  FFMA.FTZ R60, R115, R68, R60 ;  /* 0x00000044733c7223 */ /* 0x000fe2000001003c */
[C---:B------:R-:W-:Y:S01]  /*85e0*/  FFMA.FTZ R61, R125.reuse, R210, -R61 ;  /* 0x000000d27d3d7223 */ /* 0x040fe2000001083d */
[----:B------:R-:W-:Y:S01]  /*85f0*/  FFMA.FTZ R64, R124, R67, R69 ;  /* 0x000000437c407223 */ /* 0x000fe20000010045 */
[----:B------:R-:W-:Y:S01]  /*8600*/  FFMA.FTZ R62, R125, R189, R62 ;  /* 0x000000bd7d3e7223 */ /* 0x000fe2000001003e */
[----:B------:R-:W-:Y:S01]  /*8610*/  FMUL.FTZ R67, R147, UR49 ;  /* 0x0000003193437c20 */ /* 0x000fe20008410000 */
[----:B------:R-:W-:Y:S01]  /*8620*/  FFMA.FTZ R211, R96, R44, R61 ;  /* 0x0000002c60d37223 */ /* 0x000fe2000001003d */
[----:B------:R-:W-:Y:S01]  /*8630*/  FMUL.FTZ R68, R121, R68 ;  /* 0x0000004479447220 */ /* 0x000fe20000410000 */
[----:B------:R-:W-:Y:S01]  /*8640*/  FADD.FTZ R188, RZ, R62 ;  /* 0x0000003effbc7221 */ /* 0x000fe20000010000 */
[----:B------:R-:W-:Y:S01]  /*8650*/  FMUL.FTZ R66, R15, -R66 ;  /* 0x800000420f427220 */ /* 0x000fe20000410000 */
[-C--:B------:R-:W-:Y:S01]  /*8660*/  FMUL.FTZ R61, R130, R211.reuse ;  /* 0x000000d3823d7220 */ /* 0x080fe20000410000 */
[----:B------:R-:W-:Y:S01]  /*8670*/  FFMA.FTZ R212, R148, UR37, -R67 ;  /* 0x0000002594d47c23 */ /* 0x000fe20008010843 */
[----:B------:R-:W-:Y:S01]  /*8680*/  FMUL.FTZ R62, R130, R188 ;  /* 0x000000bc823e7220 */ /* 0x000fe20000410000 */
[----:B------:R-:W-:Y:S01]  /*8690*/  FFMA.FTZ R65, R115, R70, -R68 ;  /* 0x0000004673417223 */ /* 0x000fe20000010844 */
[----:B------:R-:W-:Y:S01]  /*86a0*/  FFMA.FTZ R61, R129, R188, R61 ;  /* 0x000000bc813d7223 */ /* 0x000fe2000001003d */
[----:B------:R-:W-:Y:S01]  /*86b0*/  FADD.FTZ R68, R66, R63 ;  /* 0x0000003f42447221 */ /* 0x000fe20000010000 */
[----:B------:R-:W-:Y:S01]  /*86c0*/  FFMA.FTZ R66, R15, R212, R64 ;  /* 0x000000d40f427223 */ /* 0x000fe20000010040 */
[----:B------:R-:W-:Y:S01]  /*86d0*/  FFMA.FTZ R62, R129, R211, -R62 ;  /* 0x000000d3813e7223 */ /* 0x000fe2000001083e */
[----:B------:R-:W-:Y:S01]  /*86e0*/  FADD.FTZ R187, RZ, R61 ;  /* 0x0000003dffbb7221 */ /* 0x000fe20000010000 */
[----:B----4-:R-:W-:Y:S01]  /*86f0*/  FMUL.FTZ R63, R149, UR37 ;  /* 0x00000025953f7c20 */ /* 0x010fe20008410000 */
[----:B------:R-:W-:Y:S01]  /*8700*/  FMUL.FTZ R64, R121, R66 ;  /* 0x0000004279407220 */ /* 0x000fe20000410000 */
[----:B------:R-:W-:Y:S01]  /*8710*/  FFMA.FTZ R213, R95, R43, R62 ;  /* 0x0000002b5fd57223 */ /* 0x000fe2000001003e */
[----:B------:R-:W-:Y:S01]  /*8720*/  FMUL.FTZ R62, R128, R187 ;  /* 0x000000bb803e7220 */ /* 0x000fe20000410000 */
[----:B------:R-:W-:Y:S01]  /*8730*/  FFMA.FTZ R67, R150, UR49, R63 ;  /* 0x0000003196437c23 */ /* 0x000fe2000801003f */
[-C--:B------:R-:W-:Y:S01]  /*8740*/  FFMA.FTZ R63, R115, R68.reuse, -R64 ;  /* 0x00000044733f7223 */ /* 0x080fe20000010840 */
[-C--:B------:R-:W-:Y:S01]  /*8750*/  FMUL.FTZ R64, R128, R213.reuse ;  /* 0x000000d580407220 */ /* 0x080fe20000410000 */
[----:B------:R-:W-:Y:S01]  /*8760*/  FFMA.FTZ R61, R131, R213, -R62 ;  /* 0x000000d5833d7223 */ /* 0x000fe2000001083e */
[----:B------:R-:W-:Y:S01]  /*8770*/  FMUL.FTZ R68, R121, R68 ;  /* 0x0000004479447220 */ /* 0x000fe20000410000 */
[----:B------:R-:W-:Y:S01]  /*8780*/  FMUL.FTZ R70, R16, -R67 ;  /* 0x8000004310467220 */ /* 0x000fe20000410000 */
[----:B------:R-:W-:Y:S01]  /*8790*/  FFMA.FTZ R64, R131, R187, R64 ;  /* 0x000000bb83407223 */ /* 0x000fe20000010040 */
[----:B------:R-:W-:Y:S01]  /*87a0*/  FFMA.FTZ R214, R94, R42, R61 ;  /* 0x0000002a5ed67223 */ /* 0x000fe2000001003d */
[----:B------:R-:W-:Y:S01]  /*87b0*/  FFMA.FTZ R67, R115, R66, R68 ;  /* 0x0000004273437223 */ /* 0x000fe20000010044 */
[----:B------:R-:W-:Y:S01]  /*87c0*/  FADD.FTZ R66, R70, R63 ;  /* 0x0000003f46427221 */ /* 0x000fe20000010000 */
[----:B------:R-:W-:Y:S01]  /*87d0*/  FADD.FTZ R186, RZ, R64 ;  /* 0x00000040ffba7221 */ /* 0x000fe20000010000 */
[----:B------:R-:W-:Y:S01]  /*87e0*/  FMUL.FTZ R63, R132, R214 ;  /* 0x000000d6843f7220 */ /* 0x000fe20000410000 */
[-C--:B------:R-:W-:Y:S01]  /*87f0*/  FMUL.FTZ R64, R116, R65.reuse ;  /* 0x0000004174407220 */ /* 0x080fe20000410000 */
[----:B------:R-:W-:Y:S01]  /*8800*/  FMUL.FTZ R215, R149, UR49 ;  /* 0x0000003195d77c20 */ /* 0x000fe20008410000 */
[-C--:B------:R-:W-:Y:S01]  /*8810*/  FMUL.FTZ R62, R132, R186.reuse ;  /* 0x000000ba843e7220 */ /* 0x080fe20000410000 */
[----:B------:R-:W-:Y:S01]  /*8820*/  FFMA.FTZ R63, R113, R186, R63 ;  /* 0x000000ba713f7223 */ /* 0x000fe2000001003f */
[-C--:B------:R-:W-:Y:S01]  /*8830*/  FFMA.FTZ R61, R123, R60.reuse, R64 ;  /* 0x0000003c7b3d7223 */ /* 0x080fe20000010040 */
[----:B------:R-:W-:Y:S01]  /*8840*/  FMUL.FTZ R60, R116, R60 ;  /* 0x0000003c743c7220 */ /* 0x000fe20000410000 */
[----:B------:R-:W-:Y:S01]  /*8850*/  FFMA.FTZ R62, R113, R214, -R62 ;  /* 0x000000d6713e7223 */ /* 0x000fe2000001083e */
[----:B------:R-:W-:Y:S01]  /*8860*/  FADD.FTZ R185, RZ, R63 ;  /* 0x0000003fffb97221 */ /* 0x000fe20000010000 */
[----:B------:R-:W-:Y:S01]  /*8870*/  FFMA.FTZ R215, R150, UR37, -R215 ;  /* 0x0000002596d77c23 */ /* 0x000fe200080108d7 */
[----:B------:R-:W-:Y:S01]  /*8880*/  FFMA.FTZ R65, R123, R65, -R60 ;  /* 0x000000417b417223 */ /* 0x000fe2000001083c */
[----:B------:R-:W-:Y:S01]  /*8890*/  FFMA.FTZ R216, R93, R41, R62 ;  /* 0x000000295dd87223 */ /* 0x000fe2000001003e */
[----:B------:R-:W-:Y:S01]  /*88a0*/  FMUL.FTZ R60, R134, R185 ;  /* 0x000000b9863c7220 */ /* 0x000fe20000410000 */
[----:B------:R-:W-:Y:S01]  /*88b0*/  FFMA.FTZ R67, R16, R215, R67 ;  /* 0x000000d710437223 */ /* 0x000fe20000010043 */
[----:B------:R-:W-:Y:S01]  /*88c0*/  FMUL.FTZ R63, R151, UR37 ;  /* 0x00000025973f7c20 */ /* 0x000fe20008410000 */
[-C--:B------:R-:W-:Y:S01]  /*88d0*/  FMUL.FTZ R62, R134, R216.reuse ;  /* 0x000000d8863e7220 */ /* 0x080fe20000410000 */
[C---:B------:R-:W-:Y:S01]  /*88e0*/  FFMA.FTZ R217, R133.reuse, R216, -R60 ;  /* 0x000000d885d97223 */ /* 0x040fe2000001083c */
[----:B------:R-:W-:Y:S01]  /*88f0*/  FMUL.FTZ R69, R116, R67 ;  /* 0x0000004374457220 */ /* 0x000fe20000410000 */
[----:B------:R-:W-:Y:S01]  /*8900*/  FFMA.FTZ R64, R152, UR49, R63 ;  /* 0x0000003198407c23 */ /* 0x000fe2000801003f */
[----:B------:R-:W-:Y:S01]  /*8910*/  FFMA.FTZ R62, R133, R185, R62 ;  /* 0x000000b9853e7223 */ /* 0x000fe2000001003e */
[----:B------:R-:W-:Y:S01]  /*8920*/  FFMA.FTZ R217, R92, R40, R217 ;  /* 0x000000285cd97223 */ /* 0x000fe200000100d9 */
[-C--:B------:R-:W-:Y:S01]  /*8930*/  FFMA.FTZ R69, R123, R66.reuse, -R69 ;  /* 0x000000427b457223 */ /* 0x080fe20000010845 */
[----:B------:R-:W-:Y:S01]  /*8940*/  FMUL.FTZ R66, R116, R66 ;  /* 0x0000004274427220 */ /* 0x000fe20000410000 */
[----:B------:R-:W-:Y:S01]  /*8950*/  FMUL.FTZ R63, R151, UR49 ;  /* 0x00000031973f7c20 */ /* 0x000fe20008410000 */
[----:B------:R-:W-:Y:S01]  /*8960*/  FMUL.FTZ R64, R17, -R64 ;  /* 0x8000004011407220 */ /* 0x000fe20000410000 */
[----:B------:R-:W-:Y:S01]  /*8970*/  FADD.FTZ R184, RZ, R62 ;  /* 0x0000003effb87221 */ /* 0x000fe20000010000 */
[----:B------:R-:W-:Y:S01]  /*8980*/  FMUL.FTZ R62, R112, R217 ;  /* 0x000000d9703e7220 */ /* 0x000fe20000410000 */
[----:B------:R-:W-:Y:S01]  /*8990*/  FFMA.FTZ R66, R123, R67, R66 ;  /* 0x000000437b427223 */ /* 0x000fe20000010042 */
[----:B------:R-:W-:Y:S01]  /*89a0*/  FFMA.FTZ R218, R152, UR37, -R63 ;  /* 0x0000002598da7c23 */ /* 0x000fe2000801083f */
[----:B------:R-:W-:Y:S01]  /*89b0*/  FADD.FTZ R63, R64, R69 ;  /* 0x00000045403f7221 */ /* 0x000fe20000010000 */
[-C--:B------:R-:W-:Y:S01]  /*89c0*/  FMUL.FTZ R60, R112, R184.reuse ;  /* 0x000000b8703c7220 */ /* 0x080fe20000410000 */
[----:B------:R-:W-:Y:S01]  /*89d0*/  FFMA.FTZ R62, R135, R184, R62 ;  /* 0x000000b8873e7223 */ /* 0x000fe2000001003e */
[----:B------:R-:W-:Y:S01]  /*89e0*/  FFMA.FTZ R69, R17, R218, R66 ;  /* 0x000000da11457223 */ /* 0x000fe20000010042 */
[C---:B------:R-:W-:Y:S01]  /*89f0*/  FMUL.FTZ R67, R122.reuse, R63 ;  /* 0x0000003f7a437220 */ /* 0x040fe20000410000 */
[----:B------:R-:W-:Y:S01]  /*8a00*/  FFMA.FTZ R60, R135, R217, -R60 ;  /* 0x000000d9873c7223 */ /* 0x000fe2000001083c */
[----:B------:R-:W-:Y:S01]  /*8a10*/  FADD.FTZ R183, RZ, R62 ;  /* 0x0000003effb77221 */ /* 0x000fe20000010000 */
[-C--:B------:R-:W-:Y:S01]  /*8a20*/  FMUL.FTZ R64, R122, R69.reuse ;  /* 0x000000457a407220 */ /* 0x080fe20000410000 */
[----:B------:R-:W-:Y:S01]  /*8a30*/  FFMA.FTZ R69, R120, R69, R67 ;  /* 0x0000004578457223 */ /* 0x000fe20000010043 */
[----:B------:R-:W-:Y:S01]  /*8a40*/  FFMA.FTZ R219, R91, R39, R60 ;  /* 0x000000275bdb7223 */ /* 0x000fe2000001003c */
[C---:B------:R-:W-:Y:S01]  /*8a50*/  FMUL.FTZ R67, R111.reuse, R183 ;  /* 0x000000b76f437220 */ /* 0x040fe20000410000 */
[----:B------:R-:W-:Y:S01]  /*8a60*/  FMUL.FTZ R71, R122, R65 ;  /* 0x000000417a477220 */ /* 0x000fe20000410000 */
[----:B------:R-:W-:Y:S01]  /*8a70*/  FFMA.FTZ R68, R120, R63, -R64 ;  /* 0x0000003f78447223 */ /* 0x000fe20000010840 */
[-C--:B------:R-:W-:Y:S01]  /*8a80*/  FMUL.FTZ R62, R111, R219.reuse ;  /* 0x000000db6f3e7220 */ /* 0x080fe20000410000 */
[----:B------:R-:W-:Y:S01]  /*8a90*/  FFMA.FTZ R67, R136, R219, -R67 ;  /* 0x000000db88437223 */ /* 0x000fe20000010843 */
[-C--:B------:R-:W-:Y:S01]  /*8aa0*/  FFMA.FTZ R64, R120, R61.reuse, R71 ;  /* 0x0000003d78407223 */ /* 0x080fe20000010047 */
[----:B------:R-:W-:Y:S01]  /*8ab0*/  FMUL.FTZ R71, R122, R61 ;  /* 0x0000003d7a477220 */ /* 0x000fe20000410000 */
[----:B------:R-:W-:Y:S01]  /*8ac0*/  FFMA.FTZ R127, R136, R183, R62 ;  /* 0x000000b7887f7223 */ /* 0x000fe2000001003e */
[----:B------:R-:W-:Y:S01]  /*8ad0*/  FFMA.FTZ R220, R90, R38, R67 ;  /* 0x000000265adc7223 */ /* 0x000fe20000010043 */
[----:B------:R-:W-:Y:S01]  /*8ae0*/  FMUL.FTZ R70, R153, UR37 ;  /* 0x0000002599467c20 */ /* 0x000fe20008410000 */
[----:B------:R-:W-:Y:S01]  /*8af0*/  FFMA.FTZ R65, R120, R65, -R71 ;  /* 0x0000004178417223 */ /* 0x000fe20000010847 */
[----:B------:R-:W-:Y:S01]  /*8b00*/  FADD.FTZ R127, RZ, R127 ;  /* 0x0000007fff7f7221 */ /* 0x000fe20000010000 */
[-C--:B------:R-:W-:Y:S01]  /*8b10*/  FMUL.FTZ R66, R119, R220.reuse ;  /* 0x000000dc77427220 */ /* 0x080fe20000410000 */
[----:B------:R-:W-:Y:S01]  /*8b20*/  FFMA.FTZ R73, R163, UR49, R70 ;  /* 0x00000031a3497c23 */ /* 0x000fe20008010046 */
[----:B------:R-:W-:Y:S01]  /*8b30*/  VOTEU.ALL UP0, P0 ;  /* 0x0000000000ff7886 */ /* 0x000fe20000000000 */
[-C--:B------:R-:W-:Y:S01]  /*8b40*/  FMUL.FTZ R67, R119, R127.reuse ;  /* 0x0000007f77437220 */ /* 0x080fe20000410000 */
[----:B------:R-:W-:Y:S01]  /*8b50*/  FFMA.FTZ R126, R137, R127, R66 ;  /* 0x0000007f897e7223 */ /* 0x000fe20000010042 */
[----:B------:R-:W-:Y:S01]  /*8b60*/  FMUL.FTZ R73, R0, -R73 ;  /* 0x8000004900497220 */ /* 0x000fe20000410000 */
[----:B------:R-:W-:Y:S01]  /*8b70*/  FMUL.FTZ R222, R153, UR49 ;  /* 0x0000003199de7c20 */ /* 0x000fe20008410000 */
[----:B------:R-:W-:Y:S01]  /*8b80*/  FFMA.FTZ R66, R137, R220, -R67 ;  /* 0x000000dc89427223 */ /* 0x000fe20000010843 */
[----:B------:R-:W-:Y:S01]  /*8b90*/  FADD.FTZ R126, RZ, R126 ;  /* 0x0000007eff7e7221 */ /* 0x000fe20000010000 */
[----:B------:R-:W-:Y:S01]  /*8ba0*/  HFMA2 R60, -RZ, RZ, 1.875, 0 ;  /* 0x3f800000ff3c7431 */ /* 0x000fe200000001ff */
[----:B------:R-:W-:Y:S01]  /*8bb0*/  ISETP.GT.U32.AND P2, PT, R182, 0x1f, PT ;  /* 0x0000001fb600780c */ /* 0x000fe20003f44070 */
[----:B------:R-:W-:Y:S01]  /*8bc0*/  FFMA.FTZ R221, R89, R37, R66 ;  /* 0x0000002559dd7223 */ /* 0x000fe20000010042 */
[CC--:B------:R-:W-:Y:S01]  /*8bd0*/  FMUL.FTZ R67, R110.reuse, R126.reuse ;  /* 0x0000007e6e437220 */ /* 0x0c0fe20000410000 */
[----:B------:R-:W-:Y:S01]  /*8be0*/  @!UP0 ULEA UR29, UR8, UR30, 0x4 ;  /* 0x0000001e081d8291 */ /* 0x000fe2000f8e20ff */
[----:B------:R-:W-:Y:S01]  /*8bf0*/  FFMA.FTZ R222, R163, UR37, -R222 ;  /* 0x00000025a3de7c23 */ /* 0x000fe200080108de */
[-C--:B------:R-:W-:Y:S01]  /*8c00*/  FMUL.FTZ R71, R110, R221.reuse ;  /* 0x000000dd6e477220 */ /* 0x080fe20000410000 */
[C---:B------:R-:W-:Y:S01]  /*8c10*/  FFMA.FTZ R223, R138.reuse, R221, -R67 ;  /* 0x000000dd8adf7223 */ /* 0x040fe20000010843 */
[----:B------:R-:W-:Y:S01]  /*8c20*/  FADD.FTZ R67, R73, R68 ;  /* 0x0000004449437221 */ /* 0x000fe20000010000 */
[----:B------:R-:W-:Y:S01]  /*8c30*/  CS2R R62, SRZ ;  /* 0x00000000003e7805 */ /* 0x000fe2000001ff00 */
[----:B------:R-:W-:Y:S01]  /*8c40*/  FFMA.FTZ R71, R138, R126, R71 ;  /* 0x0000007e8a477223 */ /* 0x000fe20000010047 */
[----:B------:R-:W-:Y:S01]  /*8c50*/  FFMA.FTZ R223, R88, R36, R223 ;  /* 0x0000002458df7223 */ /* 0x000fe200000100df */
[----:B------:R-:W-:Y:S01]  /*8c60*/  MOV R61, RZ ;  /* 0x000000ff003d7202 */ /* 0x000fe20000000f00 */
[----:B------:R-:W-:Y:S01]  /*8c70*/  FFMA.FTZ R66, R0, R222, R69 ;  /* 0x000000de00427223 */ /* 0x000fe20000010045 */
[----:B------:R-:W-:Y:S01]  /*8c80*/  FADD.FTZ R202, RZ, R71 ;  /* 0x00000047ffca7221 */ /* 0x000fe20000010000 */
[----:B------:R-:W-:-:S03]  /*8c90*/  FMUL.FTZ R70, R117, R223 ;  /* 0x000000df75467220 */ /* 0x000fc60000410000 */
        /* <DEDUP_REMOVED lines=59> */
.L_x_935:
[----:B------:R-:W-:Y:S04]  /*9050*/  BSSY.RECONVERGENT B0, `(.L_x_795) ;  /* 0x000000c000007945 */ /* 0x000fe80003800200 */
[----:B------:R-:W-:Y:S05]  /*9060*/  @!P2 BRA `(.L_x_796) ;  /* 0x000000000028a947 */ /* 0x000fea0003800000 */
[-C--:B01----:R-:W-:Y:S01]  /*9070*/  FMUL.FTZ R79, R245, R232.reuse ;  /* 0x000000e8f54f7220 */ /* 0x083fe20000410000 */
[----:B------:R-:W-:-:S03]  /*9080*/  FMUL.FTZ R234, R246, R232 ;  /* 0x000000e8f6ea7220 */ /* 0x000fc60000410000 */
[-C--:B----4-:R-:W-:Y:S01]  /*9090*/  FFMA.FTZ R79, R246, R78.reuse, R79 ;  /* 0x0000004ef64f7223 */ /* 0x090fe2000001004f */
[----:B------:R-:W-:-:S03]  /*90a0*/  FFMA.FTZ R234, R245, R78, -R234 ;  /* 0x0000004ef5ea7223 */ /* 0x000fc600000108ea */
[----:B------:R-:W-:Y:S01]  /*90b0*/  FADD.FTZ R248, R248, R79 ;  /* 0x0000004ff8f87221 */ /* 0x000fe20000010000 */
[-C--:B---3--:R-:W-:Y:S01]  /*90c0*/  FMUL.FTZ R79, R246, R77.reuse ;  /* 0x0000004df64f7220 */ /* 0x088fe20000410000 */
[----:B------:R-:W-:Y:S01]  /*90d0*/  FMUL.FTZ R77, R245, R77 ;  /* 0x0000004df54d7220 */ /* 0x000fe20000410000 */
[----:B------:R-:W-:Y:S02]  /*90e0*/  FADD.FTZ R247, R247, R234 ;  /* 0x000000eaf7f77221 */ /* 0x000fe40000010000 */
[C---:B--2---:R-:W-:Y:S01]  /*90f0*/  FFMA.FTZ R245, R76.reuse, R245, -R79 ;  /* 0x000000f54cf57223 */ /* 0x044fe2000001084f */
[----:B------:R-:W-:-:S07]  /*9100*/  FFMA.FTZ R246, R76, R246, R77 ;  /* 0x000000f64cf67223 */ /* 0x000fce000001004d */
.L_x_796:
[----:B------:R-:W-:Y:S05]  /*9110*/  BSYNC.RECONVERGENT B0 ;  /* 0x0000000000007941 */ /* 0x000fea0003800200 */
.L_x_795:
[----:B------:R-:W-:Y:S01]  /*9120*/  UMOV UR29, 0xffffffff ;  /* 0xffffffff001d7882 */ /* 0x000fe20000000000 */
[----:B------:R-:W-:Y:S02]  /*9130*/  ISETP.GT.U32.AND P2, PT, R108, 0x1d, PT ;  /* 0x0000001d6c00780c */ /* 0x000fe40003f44070 */
[----:B------:R-:W-:Y:S11]  /*9140*/  BRA.DIV UR29, `(.L_x_797) ;  /* 0x000000721d107947 */ /* 0x000ff6000b800000 */
[----:B--2---:R2:W0:Y:S04]  /*9150*/  SHFL.DOWN PT, R76, R245, 0x2, 0x1f ;  /* 0x08401f00f54c7f89 */ /* 0x00442800000e0000 */
[----:B---3--:R2:W3:Y:S04]  /*9160*/  SHFL.DOWN PT, R77, R246, 0x2, 0x1f ;  /* 0x08401f00f64d7f89 */ /* 0x0084e800000e0000 */
[----:B----4-:R2:W4:Y:S04]  /*9170*/  SHFL.DOWN PT, R78, R247, 0x2, 0x1f ;  /* 0x08401f00f74e7f89 */ /* 0x01052800000e0000 */
[----:B-1----:R2:W1:Y:S02]  /*9180*/  SHFL.DOWN PT, R79, R248, 0x2, 0x1f ;  /* 0x08401f00f84f7f89 */ /* 0x00246400000e0000 */
.L_x_941:
        /* <DEDUP_REMOVED lines=11> */
[----:B------:R-:W-:-:S07]  /*9240*/  FFMA.FTZ R246, R246, R76, R77 ;  /* 0x0000004cf6f67223 */ /* 0x000fce000001004d */
.L_x_799:
[----:B------:R-:W-:Y:S05]  /*9250*/  BSYNC.RECONVERGENT B0 ;  /* 0x0000000000007941 */ /* 0x000fea0003800200 */
.L_x_798:
[----:B------:R-:W-:Y:S01]  /*9260*/  UMOV UR29, 0xffffffff ;  /* 0xffffffff001d7882 */ /* 0x000fe20000000000 */
[----:B------:R-:W-:Y:S02]  /*9270*/  ISETP.GT.U32.AND P2, PT, R108, 0x1b, PT ;  /* 0x0000001b6c00780c */ /* 0x000fe40003f44070 */
[----:B------:R-:W-:Y:S11]  /*9280*/  BRA.DIV UR29, `(.L_x_800) ;  /* 0x000000721d347947 */ /* 0x000ff6000b800000 */
[----:B0-----:R0:W0:Y:S04]  /*9290*/  SHFL.DOWN PT, R76, R245, 0x4, 0x1f ;  /* 0x08801f00f54c7f89 */ /* 0x00102800000e0000 */
[----:B---3--:R3:W0:Y:S04]  /*92a0*/  SHFL.DOWN PT, R77, R246, 0x4, 0x1f ;  /* 0x08801f00f64d7f89 */ /* 0x00862800000e0000 */
[----:B----4-:R3:W4:Y:S04]  /*92b0*/  SHFL.DOWN PT, R78, R247, 0x4, 0x1f ;  /* 0x08801f00f74e7f89 */ /* 0x01072800000e0000 */
[----:B-1----:R3:W1:Y:S02]  /*92c0*/  SHFL.DOWN PT, R79, R248, 0x4, 0x1f ;  /* 0x08801f00f84f7f89 */ /* 0x00266400000e0000 */
.L_x_947:
        /* <DEDUP_REMOVED lines=11> */
[----:B------:R-:W-:-:S07]  /*9380*/  FFMA.FTZ R246, R246, R76, R77 ;  /* 0x0000004cf6f67223 */ /* 0x000fce000001004d */
.L_x_802:
[----:B------:R-:W-:Y:S05]  /*9390*/  BSYNC.RECONVERGENT B0 ;  /* 0x0000000000007941 */ /* 0x000fea0003800200 */
.L_x_801:
[----:B------:R-:W-:Y:S01]  /*93a0*/  UMOV UR29, 0xffffffff ;  /* 0xffffffff001d7882 */ /* 0x000fe20000000000 */
[----:B------:R-:W-:Y:S02]  /*93b0*/  ISETP.GT.U32.AND P2, PT, R108, 0x17, PT ;  /* 0x000000176c00780c */ /* 0x000fe40003f44070 */
[----:B------:R-:W-:Y:S11]  /*93c0*/  BRA.DIV UR29, `(.L_x_803) ;  /* 0x000000721d587947 */ /* 0x000ff6000b800000 */
[----:B0-----:R0:W0:Y:S04]  /*93d0*/  SHFL.DOWN PT, R76, R245, 0x8, 0x1f ;  /* 0x09001f00f54c7f89 */ /* 0x00102800000e0000 */
[----:B------:R0:W0:Y:S04]  /*93e0*/  SHFL.DOWN PT, R77, R246, 0x8, 0x1f ;  /* 0x09001f00f64d7f89 */ /* 0x00002800000e0000 */
[----:B----4-:R4:W0:Y:S04]  /*93f0*/  SHFL.DOWN PT, R78, R247, 0x8, 0x1f ;  /* 0x09001f00f74e7f89 */ /* 0x01082800000e0000 */
[----:B-1----:R4:W1:Y:S02]  /*9400*/  SHFL.DOWN PT, R79, R248, 0x8, 0x1f ;  /* 0x09001f00f84f7f89 */ /* 0x00286400000e0000 */
.L_x_953:
        /* <DEDUP_REMOVED lines=11> */
[----:B------:R-:W-:-:S07]  /*94c0*/  FFMA.FTZ R246, R246, R76, R77 ;  /* 0x0000004cf6f67223 */ /* 0x000fce000001004d */
.L_x_805:
[----:B------:R-:W-:Y:S05]  /*94d0*/  BSYNC.RECONVERGENT B0 ;  /* 0x0000000000007941 */ /* 0x000fea0003800200 */
.L_x_804:
[----:B------:R-:W-:Y:S01]  /*94e0*/  UMOV UR29, 0xffffffff ;  /* 0xffffffff001d7882 */ /* 0x000fe20000000000 */
[----:B------:R-:W-:Y:S02]  /*94f0*/  ISETP.GT.U32.AND P2, PT, R108, 0xf, PT ;  /* 0x0000000f6c00780c */ /* 0x000fe40003f44070 */
[----:B------:R-:W-:Y:S11]  /*9500*/  BRA.DIV UR29, `(.L_x_806) ;  /* 0x000000721d7c7947 */ /* 0x000ff6000b800000 */
[----:B0-----:R0:W0:Y:S04]  /*9510*/  SHFL.DOWN PT, R76, R245, 0x10, 0x1f ;  /* 0x0a001f00f54c7f89 */ /* 0x00102800000e0000 */
[----:B------:R0:W0:Y:S04]  /*9520*/  SHFL.DOWN PT, R77, R246, 0x10, 0x1f ;  /* 0x0a001f00f64d7f89 */ /* 0x00002800000e0000 */
[----:B------:R0:W0:Y:S04]  /*9530*/  SHFL.DOWN PT, R78, R247, 0x10, 0x1f ;  /* 0x0a001f00f74e7f89 */ /* 0x00002800000e0000 */
[----:B-1----:R1:W0:Y:S02]  /*9540*/  SHFL.DOWN PT, R79, R248, 0x10, 0x1f ;  /* 0x0a001f00f84f7f89 */ /* 0x00222400000e0000 */
.L_x_959:
        /* <DEDUP_REMOVED lines=11> */
[----:B------:R-:W-:-:S07]  /*9600*/  FFMA.FTZ R246, R246, R76, R77 ;  /* 0x0000004cf6f67223 */ /* 0x000fce000001004d */
.L_x_808:
[----:B------:R-:W-:Y:S05]  /*9610*/  BSYNC.RECONVERGENT B0 ;  /* 0x0000000000007941 */ /* 0x000fea0003800200 */
.L_x_807:
        /* <DEDUP_REMOVED lines=25> */
.L_x_973:
[----:B------:R-:W-:Y:S04]  /*97b0*/  BSSY.RECONVERGENT B0, `(.L_x_810) ;  /* 0x000000d000007945 */ /* 0x000fe80003800200 */
[----:B------:R-:W-:Y:S05]  /*97c0*/  @!P2 BRA `(.L_x_811) ;  /* 0x00000000002ca947 */ /* 0x000fea0003800000 */
[CC--:B--2---:R-:W-:Y:S01]  /*97d0*/  FMUL.FTZ R232, R246.reuse, R61.reuse ;  /* 0x0000003df6e87220 */ /* 0x0c4fe20000410000 */
[C---:B------:R-:W-:Y:S01]  /*97e0*/  FMUL.FTZ R61, R245.reuse, R61 ;  /* 0x0000003df53d7220 */ /* 0x040fe20000410000 */
[CC--:B---3--:R-:W-:Y:S01]  /*97f0*/  FMUL.FTZ R233, R246.reuse, R63.reuse ;  /* 0x0000003ff6e97220 */ /* 0x0c8fe20000410000 */
[C---:B------:R-:W-:Y:S01]  /*9800*/  FMUL.FTZ R63, R245.reuse, R63 ;  /* 0x0000003ff53f7220 */ /* 0x040fe20000410000 */
[CC--:B-1----:R-:W-:Y:S01]  /*9810*/  FFMA.FTZ R232, R245.reuse, R60.reuse, -R232 ;  /* 0x0000003cf5e87223 */ /* 0x0c2fe200000108e8 */
[C---:B------:R-:W-:Y:S01]  /*9820*/  FFMA.FTZ R61, R246.reuse, R60, R61 ;  /* 0x0000003cf63d7223 */ /* 0x040fe2000001003d */
[-C--:B------:R-:W-:Y:S01]  /*9830*/  FFMA.FTZ R60, R245, R62.reuse, -R233 ;  /* 0x0000003ef53c7223 */ /* 0x080fe200000108e9 */
[----:B------:R-:W-:-:S03]  /*9840*/  FFMA.FTZ R63, R246, R62, R63 ;  /* 0x0000003ef63f7223 */ /* 0x000fc6000001003f */
[----:B------:R-:W-:Y:S01]  /*9850*/  FADD.FTZ R62, R247, R60 ;  /* 0x0000003cf73e7221 */ /* 0x000fe20000010000 */
[----:B----4-:R-:W-:Y:S01]  /*9860*/  FADD.FTZ R63, R248, R63 ;  /* 0x0000003ff83f7221 */ /* 0x010fe20000010000 */
[----:B------:R-:W-:-:S07]  /*9870*/  MOV R60, R232 ;  /* 0x000000e8003c7202 */ /* 0x000fce0000000f00 */
.L_x_811:
[----:B------:R-:W-:Y:S05]  /*9880*/  BSYNC.RECONVERGENT B0 ;  /* 0x0000000000007941 */ /* 0x000fea0003800200 */
.L_x_810:
[C---:B---3--:R-:W-:Y:S01]  /*9890*/  FMUL.FTZ R233, R69.reuse, R63 ;  /* 0x0000003f45e97220 */ /* 0x048fe20000410000 */
[CC--:B------:R-:W-:Y:S01]  /*98a0*/  FMUL.FTZ R232, R69.reuse, R62.reuse ;  /* 0x0000003e45e87220 */ /* 0x0c0fe20000410000 */
[----:B-12---:R0:W-:Y:S01]  /*98b0*/  STS.128 [R231+0x8eb0], R60 ;  /* 0x008eb03ce7007388 */ /* 0x0061e20000000c00 */
[C---:B------:R-:W-:Y:S01]  /*98c0*/  FMUL.FTZ R235, R69.reuse, R61 ;  /* 0x0000003d45eb7220 */ /* 0x040fe20000410000 */
[C---:B------:R-:W-:Y:S01]  /*98d0*/  FFMA.FTZ R233, R68.reuse, R62, -R233 ;  /* 0x0000003e44e97223 */ /* 0x040fe200000108e9 */
[----:B------:R-:W-:Y:S01]  /*98e0*/  FFMA.FTZ R234, R68, R63, R232 ;  /* 0x0000003f44ea7223 */ /* 0x000fe200000100e8 */
[-C--:B------:R-:W-:Y:S02]  /*98f0*/  FMUL.FTZ R232, R69, R60.reuse ;  /* 0x0000003c45e87220 */ /* 0x080fe40000410000 */
[----:B0-----:R-:W-:Y:S01]  /*9900*/  FADD.FTZ R62, R70, R233 ;  /* 0x000000e9463e7221 */ /* 0x001fe20000010000 */
[C---:B------:R-:W-:Y:S01]  /*9910*/  FFMA.FTZ R60, R68.reuse, R60, -R235 ;  /* 0x0000003c443c7223 */ /* 0x040fe200000108eb */
[----:B------:R-:W-:Y:S01]  /*9920*/  FFMA.FTZ R61, R68, R61, R232 ;  /* 0x0000003d443d7223 */ /* 0x000fe200000100e8 */
[----:B------:R-:W-:Y:S01]  /*9930*/  FADD.FTZ R63, R71, R234 ;  /* 0x000000ea473f7221 */ /* 0x000fe20000010000 */
[----:B------:R-:W-:-:S03]  /*9940*/  FMUL.FTZ R68, R65, R62 ;  /* 0x0000003e41447220 */ /* 0x000fc60000410000 */
[CC--:B------:R-:W-:Y:S01]  /*9950*/  FMUL.FTZ R69, R65.reuse, R63.reuse ;  /* 0x0000003f41457220 */ /* 0x0c0fe20000410000 */
[C---:B------:R-:W-:Y:S01]  /*9960*/  FFMA.FTZ R70, R64.reuse, R63, R68 ;  /* 0x0000003f40467223 */ /* 0x040fe20000010044 */
[----:B------:R0:W-:Y:S01]  /*9970*/  STS.128 [R231+0x8ea0], R60 ;  /* 0x008ea03ce7007388 */ /* 0x0001e20000000c00 */
[C---:B------:R-:W-:Y:S01]  /*9980*/  FMUL.FTZ R68, R65.reuse, R60 ;  /* 0x0000003c41447220 */ /* 0x040fe20000410000 */
[----:B------:R-:W-:Y:S01]  /*9990*/  FFMA.FTZ R71, R64, R62, -R69 ;  /* 0x0000003e40477223 */ /* 0x000fe20000010845 */
[-C--:B------:R-:W-:Y:S01]  /*99a0*/  FMUL.FTZ R69, R65, R61.reuse ;  /* 0x0000003d41457220 */ /* 0x080fe20000410000 */
[----:B0-----:R-:W-:Y:S02]  /*99b0*/  FADD.FTZ R63, R67, R70 ;  /* 0x00000046433f7221 */ /* 0x001fe40000010000 */
[----:B------:R-:W-:Y:S01]  /*99c0*/  FADD.FTZ R62, R66, R71 ;  /* 0x00000047423e7221 */ /* 0x000fe20000010000 */
[C---:B------:R-:W-:Y:S01]  /*99d0*/  FFMA.FTZ R61, R64.reuse, R61, R68 ;  /* 0x0000003d403d7223 */ /* 0x040fe20000010044 */
[----:B------:R-:W-:Y:S01]  /*99e0*/  FFMA.FTZ R60, R64, R60, -R69 ;  /* 0x0000003c403c7223 */ /* 0x000fe20000010845 */
[C---:B------:R-:W-:Y:S01]  /*99f0*/  FMUL.FTZ R65, R73.reuse, R63 ;  /* 0x0000003f49417220 */ /* 0x040fe20000410000 */
[----:B------:R-:W-:-:S02]  /*9a00*/  FMUL.FTZ R64, R73, R62 ;  /* 0x0000003e49407220 */ /* 0x000fc40000410000 */
[C---:B------:R-:W-:Y:S01]  /*9a10*/  FMUL.FTZ R66, R73.reuse, R60 ;  /* 0x0000003c49427220 */ /* 0x040fe20000410000 */
[C---:B------:R-:W-:Y:S01]  /*9a20*/  FFMA.FTZ R67, R72.reuse, R62, -R65 ;  /* 0x0000003e48437223 */ /* 0x040fe20000010841 */
[----:B------:R-:W-:Y:S01]  /*9a30*/  FMUL.FTZ R65, R73, R61 ;  /* 0x0000003d49417220 */ /* 0x000fe20000410000 */
[C---:B------:R-:W-:Y:S01]  /*9a40*/  FFMA.FTZ R68, R72.reuse, R63, R64 ;  /* 0x0000003f48447223 */ /* 0x040fe20000010040 */
[----:B------:R0:W-:Y:S02]  /*9a50*/  STS.128 [R231+0x8e90], R60 ;  /* 0x008e903ce7007388 */ /* 0x0001e40000000c00 */
[C---:B------:R-:W-:Y:S01]  /*9a60*/  FFMA.FTZ R64, R72.reuse, R60, -R65 ;  /* 0x0000003c48407223 */ /* 0x040fe20000010841 */
[----:B------:R-:W-:Y:S01]  /*9a70*/  FFMA.FTZ R65, R72, R61, R66 ;  /* 0x0000003d48417223 */ /* 0x000fe20000010042 */
[----:B------:R-:W-:Y:S01]  /*9a80*/  FADD.FTZ R66, R74, R67 ;  /* 0x000000434a427221 */ /* 0x000fe20000010000 */
[----:B------:R-:W-:-:S05]  /*9a90*/  FADD.FTZ R67, R75, R68 ;  /* 0x000000444b437221 */ /* 0x000fca0000010000 */
[----:B------:R2:W-:Y:S01]  /*9aa0*/  STS.128 [R231+0x8e80], R64 ;  /* 0x008e8040e7007388 */ /* 0x0005e20000000c00 */
[----:B0-----:R-:W-:Y:S02]  /*9ab0*/  MOV R63, R79 ;  /* 0x0000004f003f7202 */ /* 0x001fe40000000f00 */
[----:B------:R-:W-:Y:S02]  /*9ac0*/  MOV R62, R76 ;  /* 0x0000004c003e7202 */ /* 0x000fe40000000f00 */
[----:B------:R-:W-:Y:S02]  /*9ad0*/  MOV R61, R78 ;  /* 0x0000004e003d7202 */ /* 0x000fe40000000f00 */
[----:B------:R-:W-:-:S07]  /*9ae0*/  MOV R60, R77 ;  /* 0x0000004d003c7202 */ /* 0x000fce0000000f00 */
.L_x_793:
[----:B------:R-:W-:Y:S05]  /*9af0*/  WARPSYNC.ALL ;  /* 0x0000000000007948 */ /* 0x000fea0003800000 */
[----:B------:R-:W-:Y:S01]  /*9b00*/  ISETP.NE.AND P0, PT, R182, RZ, PT ;  /* 0x000000ffb600720c */ /* 0x000fe20003f05270 */
[----:B------:R-:W-:Y:S01]  /*9b10*/  BAR.SYNC.DEFER_BLOCKING 0x0 ;  /* 0x0000000000007b1d */ /* 0x000fe20000010000 */
[C---:B------:R-:W-:Y:S01]  /*9b20*/  FMUL.FTZ R70, R149.reuse, R191 ;  /* 0x000000bf95467220 */ /* 0x040fe20000410000 */
[-C--:B------:R-:W-:Y:S01]  /*9b30*/  FMUL.FTZ R72, R149, R207.reuse ;  /* 0x000000cf95487220 */ /* 0x080fe20000410000 */
[----:B-----5:R-:W-:Y:S01]  /*9b40*/  FMUL.FTZ R79, R147, UR37 ;  /* 0x00000025934f7c20 */ /* 0x020fe20008410000 */
[----:B------:R-:W-:Y:S01]  /*9b50*/  FMUL.FTZ R74, R145, R210 ;  /* 0x000000d2914a7220 */ /* 0x000fe20000410000 */
[C---:B------:R-:W-:Y:S01]  /*9b60*/  FFMA.FTZ R73, R150.reuse, R207, -R70 ;  /* 0x000000cf96497223 */ /* 0x040fe20000010846 */
[----:B------:R-:W-:Y:S01]  /*9b70*/  FFMA.FTZ R75, R150, R191, R72 ;  /* 0x000000bf964b7223 */ /* 0x000fe20000010048 */
[----:B------:R-:W-:Y:S01]  /*9b80*/  FMUL.FTZ R76, R143, R188 ;  /* 0x000000bc8f4c7220 */ /* 0x000fe20000410000 */
[----:B------:R-:W-:Y:S01]  /*9b90*/  FMUL.FTZ R68, R153, UR37 ;  /* 0x0000002599447c20 */ /* 0x000fe20008410000 */
[----:B------:R-:W-:Y:S01]  /*9ba0*/  FMUL.FTZ R71, R151, UR37 ;  /* 0x0000002597477c20 */ /* 0x000fe20008410000 */
[----:B------:R-:W-:Y:S01]  /*9bb0*/  FMUL.FTZ R78, R141, R187 ;  /* 0x000000bb8d4e7220 */ /* 0x000fe20000410000 */
[----:B------:R-:W-:Y:S01]  /*9bc0*/  FFMA.FTZ R76, R144, R211, -R76 ;  /* 0x000000d3904c7223 */ /* 0x000fe2000001084c */
[----:B------:R-:W-:Y:S01]  /*9bd0*/  FFMA.FTZ R69, R163, UR49, R68 ;  /* 0x00000031a3457c23 */ /* 0x000fe20008010044 */
[----:B------:R-:W-:Y:S01]  /*9be0*/  FFMA.FTZ R68, R152, UR49, R71 ;  /* 0x0000003198447c23 */ /* 0x000fe20008010047 */
[----:B------:R-:W-:Y:S01]  /*9bf0*/  FMUL.FTZ R71, R149, UR37 ;  /* 0x0000002595477c20 */ /* 0x000fe20008410000 */
[-C--:B-12---:R-:W-:Y:S01]  /*9c00*/  FMUL.FTZ R67, R153, R193.reuse ;  /* 0x000000c199437220 */ /* 0x086fe20000410000 */
[----:B------:R-:W-:Y:S01]  /*9c10*/  FMUL.FTZ R149, R139, UR37 ;  /* 0x000000258b957c20 */ /* 0x000fe20008410000 */
[-C--:B------:R-:W-:Y:S01]  /*9c20*/  FMUL.FTZ R66, R153, R204.reuse ;  /* 0x000000cc99427220 */ /* 0x080fe20000410000 */
[----:B------:R-:W-:Y:S01]  /*9c30*/  FFMA.FTZ R71, R150, UR49, R71 ;  /* 0x0000003196477c23 */ /* 0x000fe20008010047 */
[----:B------:R-:W-:Y:S01]  /*9c40*/  FFMA.FTZ R67, R163, R204, -R67 ;  /* 0x000000cca3437223 */ /* 0x000fe20000010843 */
[----:B------:R-:W-:Y:S01]  /*9c50*/  FMUL.FTZ R150, R167, R220 ;  /* 0x000000dca7967220 */ /* 0x000fe20000410000 */
[----:B------:R-:W-:Y:S01]  /*9c60*/  FFMA.FTZ R163, R163, R193, R66 ;  /* 0x000000c1a3a37223 */ /* 0x000fe20000010042 */
[CC--:B------:R-:W-:Y:S01]  /*9c70*/  FMUL.FTZ R66, R151.reuse, R192.reuse ;  /* 0x000000c097427220 */ /* 0x0c0fe20000410000 */
[-C--:B------:R-:W-:Y:S01]  /*9c80*/  FMUL.FTZ R151, R151, R205.reuse ;  /* 0x000000cd97977220 */ /* 0x080fe20000410000 */
[----:B------:R-:W1:Y:S01]  /*9c90*/  LDS.64 R64, [R181+0x8e88] ;  /* 0x008e8800b5407984 */ /* 0x000e620000000a00 */
[----:B------:R-:W-:Y:S01]  /*9ca0*/  ULEA UR29, UR20, 0xfffff000, 0xc ;  /* 0xfffff000141d7891 */ /* 0x000fe2000f8e60ff */
[C---:B------:R-:W-:Y:S01]  /*9cb0*/  FFMA.FTZ R66, R152.reuse, R205, -R66 ;  /* 0x000000cd98427223 */ /* 0x040fe20000010842 */
[----:B------:R-:W-:Y:S01]  /*9cc0*/  FFMA.FTZ R152, R152, R192, R151 ;  /* 0x000000c098987223 */ /* 0x000fe20000010097 */
[----:B------:R-:W-:Y:S01]  /*9cd0*/  FMUL.FTZ R151, R166, R221 ;  /* 0x000000dda6977220 */ /* 0x000fe20000410000 */
[----:B------:R-:W-:Y:S01]  /*9ce0*/  USHF.R.S32.HI UR50, URZ, 0x1f, UR29 ;  /* 0x0000001fff327899 */ /* 0x000fe2000801141d */
[----:B------:R-:W-:Y:S01]  /*9cf0*/  FMUL.FTZ R71, R16, -R71 ;  /* 0x8000004710477220 */ /* 0x000fe20000410000 */
[----:B------:R-:W-:Y:S01]  /*9d00*/  VOTEU.ALL UP0, P0 ;  /* 0x0000000000ff7886 */ /* 0x000fe20000000000 */
[----:B------:R-:W-:Y:S01]  /*9d10*/  FMUL.FTZ R69, R0, -R69 ;  /* 0x8000004500457220 */ /* 0x000fe20000410000 */
[----:B------:R-:W-:Y:S01]  /*9d20*/  BSSY.RECONVERGENT B0, `(.L_x_812) ;  /* 0x0000220000007945 */ /* 0x000fe20003800200 */
[-C--:B-1----:R-:W-:Y:S01]  /*9d30*/  FMUL.FTZ R77, R65, R107.reuse ;  /* 0x0000006b414d7220 */ /* 0x082fe20000410000 */
[----:B------:R-:W-:Y:S01]  /*9d40*/  FMUL.FTZ R70, R64, R107 ;  /* 0x0000006b40467220 */ /* 0x000fe20000410000 */
[----:B------:R-:W-:-:S02]  /*9d50*/  FFMA.FTZ R107, R146, R189, R74 ;  /* 0x000000bd926b7223 */ /* 0x000fc4000001004a */
[----:B------:R-:W-:Y:S01]  /*9d60*/  FFMA.FTZ R64, R64, R106, R77 ;  /* 0x0000006a40407223 */ /* 0x000fe2000001004d */
[----:B------:R-:W-:Y:S01]  /*9d70*/  FMUL.FTZ R77, R147, R190 ;  /* 0x000000be934d7220 */ /* 0x000fe20000410000 */
[----:B------:R-:W-:Y:S01]  /*9d80*/  FFMA.FTZ R65, R65, R106, -R70 ;  /* 0x0000006a41417223 */ /* 0x000fe20000010846 */
[C---:B------:R-:W-:Y:S01]  /*9d90*/  FFMA.FTZ R70, R148.reuse, UR49, R79 ;  /* 0x0000003194467c23 */ /* 0x040fe2000801004f */
[C---:B------:R-:W-:Y:S01]  /*9da0*/  FMUL.FTZ R79, R145.reuse, R189 ;  /* 0x000000bd914f7220 */ /* 0x040fe20000410000 */
[-C--:B------:R-:W-:Y:S01]  /*9db0*/  FFMA.FTZ R72, R148, R208.reuse, -R77 ;  /* 0x000000d094487223 */ /* 0x080fe2000001084d */
[----:B------:R-:W-:Y:S01]  /*9dc0*/  FMUL.FTZ R77, R145, UR37 ;  /* 0x00000025914d7c20 */ /* 0x000fe20008410000 */
[C---:B------:R-:W-:Y:S01]  /*9dd0*/  FMUL.FTZ R145, R143.reuse, UR37 ;  /* 0x000000258f917c20 */ /* 0x040fe20008410000 */
[----:B------:R-:W-:Y:S01]  /*9de0*/  FMUL.FTZ R143, R143, R211 ;  /* 0x000000d38f8f7220 */ /* 0x000fe20000410000 */
[----:B------:R-:W-:Y:S01]  /*9df0*/  FMUL.FTZ R147, R147, R208 ;  /* 0x000000d093937220 */ /* 0x000fe20000410000 */
[C---:B------:R-:W-:Y:S01]  /*9e00*/  FMUL.FTZ R106, R141.reuse, R213 ;  /* 0x000000d58d6a7220 */ /* 0x040fe20000410000 */
[C---:B------:R-:W-:Y:S01]  /*9e10*/  FFMA.FTZ R74, R144.reuse, UR49, R145 ;  /* 0x00000031904a7c23 */ /* 0x040fe20008010091 */
[----:B------:R-:W-:Y:S01]  /*9e20*/  FFMA.FTZ R144, R144, R188, R143 ;  /* 0x000000bc90907223 */ /* 0x000fe2000001008f */
[----:B------:R-:W-:Y:S01]  /*9e30*/  FMUL.FTZ R143, R141, UR37 ;  /* 0x000000258d8f7c20 */ /* 0x000fe20008410000 */
[----:B------:R-:W-:Y:S01]  /*9e40*/  FFMA.FTZ R148, R148, R190, R147 ;  /* 0x000000be94947223 */ /* 0x000fe20000010093 */
[C---:B------:R-:W-:Y:S01]  /*9e50*/  FMUL.FTZ R147, R139.reuse, R186 ;  /* 0x000000ba8b937220 */ /* 0x040fe20000410000 */
[C---:B------:R-:W-:Y:S01]  /*9e60*/  FFMA.FTZ R145, R142.reuse, R187, R106 ;  /* 0x000000bb8e917223 */ /* 0x040fe2000001006a */
[C---:B------:R-:W-:Y:S01]  /*9e70*/  FFMA.FTZ R141, R142.reuse, UR49, R143 ;  /* 0x000000318e8d7c23 */ /* 0x040fe2000801008f */
[----:B------:R-:W-:Y:S01]  /*9e80*/  FFMA.FTZ R143, R142, R213, -R78 ;  /* 0x000000d58e8f7223 */ /* 0x000fe2000001084e */
[-C--:B------:R-:W-:Y:S01]  /*9e90*/  FMUL.FTZ R139, R139, R214.reuse ;  /* 0x000000d68b8b7220 */ /* 0x080fe20000410000 */
[----:B------:R-:W-:Y:S01]  /*9ea0*/  FFMA.FTZ R106, R140, R214, -R147 ;  /* 0x000000d68c6a7223 */ /* 0x000fe20000010893 */
[----:B------:R-:W-:Y:S01]  /*9eb0*/  FMUL.FTZ R142, R170, R185 ;  /* 0x000000b9aa8e7220 */ /* 0x000fe20000410000 */
[C---:B------:R-:W-:Y:S01]  /*9ec0*/  FFMA.FTZ R77, R146.reuse, UR49, R77 ;  /* 0x00000031924d7c23 */ /* 0x040fe2000801004d */
[----:B------:R-:W-:Y:S01]  /*9ed0*/  FFMA.FTZ R79, R146, R210, -R79 ;  /* 0x000000d2924f7223 */ /* 0x000fe2000001084f */
[----:B------:R-:W-:Y:S01]  /*9ee0*/  FMUL.FTZ R147, R169, R184 ;  /* 0x000000b8a9937220 */ /* 0x000fe20000410000 */
[----:B------:R-:W-:Y:S01]  /*9ef0*/  FFMA.FTZ R78, R140, UR49, R149 ;  /* 0x000000318c4e7c23 */ /* 0x000fe20008010095 */
[----:B------:R-:W-:Y:S01]  /*9f00*/  FMUL.FTZ R146, R168, R183 ;  /* 0x000000b7a8927220 */ /* 0x000fe20000410000 */
[----:B------:R-:W-:Y:S01]  /*9f10*/  FFMA.FTZ R140, R140, R186, R139 ;  /* 0x000000ba8c8c7223 */ /* 0x000fe2000001008b */
[----:B------:R-:W-:Y:S01]  /*9f20*/  FMUL.FTZ R149, R167, R127 ;  /* 0x0000007fa7957220 */ /* 0x000fe20000410000 */
[----:B------:R-:W-:Y:S01]  /*9f30*/  FFMA.FTZ R139, R161, R216, -R142 ;  /* 0x000000d8a18b7223 */ /* 0x000fe2000001088e */
[----:B------:R-:W-:Y:S01]  /*9f40*/  FFMA.FTZ R142, R160, R217, -R147 ;  /* 0x000000d9a08e7223 */ /* 0x000fe20000010893 */
[----:B------:R-:W-:Y:S01]  /*9f50*/  FFMA.FTZ R147, R159, R219, -R146 ;  /* 0x000000db9f937223 */ /* 0x000fe20000010892 */
[C---:B------:R-:W-:Y:S01]  /*9f60*/  FFMA.FTZ R146, R158.reuse, R220, -R149 ;  /* 0x000000dc9e927223 */ /* 0x040fe20000010895 */
[----:B------:R-:W-:Y:S01]  /*9f70*/  FFMA.FTZ R158, R158, R127, R150 ;  /* 0x0000007f9e9e7223 */ /* 0x000fe20000010096 */
[----:B------:R-:W-:Y:S01]  /*9f80*/  FMUL.FTZ R150, R166, R126 ;  /* 0x0000007ea6967220 */ /* 0x000fe20000410000 */
[----:B------:R-:W-:Y:S01]  /*9f90*/  FMUL.FTZ R166, R164, R224 ;  /* 0x000000e0a4a67220 */ /* 0x000fe20000410000 */
[----:B------:R-:W-:Y:S01]  /*9fa0*/  FMUL.FTZ R167, R162, R228 ;  /* 0x000000e4a2a77220 */ /* 0x000fe20000410000 */
[----:B------:R-:W-:Y:S01]  /*9fb0*/  FMUL.FTZ R168, R168, R219 ;  /* 0x000000dba8a87220 */ /* 0x000fe20000410000 */
[C---:B------:R-:W-:Y:S01]  /*9fc0*/  FFMA.FTZ R149, R157.reuse, R221, -R150 ;  /* 0x000000dd9d957223 */ /* 0x040fe20000010896 */
[----:B------:R-:W-:Y:S01]  /*9fd0*/  FFMA.FTZ R157, R157, R126, R151 ;  /* 0x0000007e9d9d7223 */ /* 0x000fe20000010097 */
[-C--:B------:R-:W-:Y:S01]  /*9fe0*/  FMUL.FTZ R151, R165, R202.reuse ;  /* 0x000000caa5977220 */ /* 0x080fe20000410000 */
[----:B------:R-:W-:Y:S01]  /*9ff0*/  FFMA.FTZ R153, R155, R227, -R166 ;  /* 0x000000e39b997223 */ /* 0x000fe200000108a6 */
[----:B------:R-:W-:Y:S01]  /*a000*/  FMUL.FTZ R165, R165, R223 ;  /* 0x000000dfa5a57220 */ /* 0x000fe20000410000 */
[----:B------:R-:W-:Y:S01]  /*a010*/  FFMA.FTZ R159, R159, R183, R168 ;  /* 0x000000b79f9f7223 */ /* 0x000fe200000100a8 */
[----:B------:R-:W-:Y:S01]  /*a020*/  FFMA.FTZ R150, R156, R223, -R151 ;  /* 0x000000df9c967223 */ /* 0x000fe20000010897 */
[----:B------:R-:W-:Y:S01]  /*a030*/  FMUL.FTZ R151, R164, R227 ;  /* 0x000000e3a4977220 */ /* 0x000fe20000410000 */
[----:B------:R-:W-:Y:S01]  /*a040*/  FFMA.FTZ R156, R156, R202, R165 ;  /* 0x000000ca9c9c7223 */ /* 0x000fe200000100a5 */
[C---:B------:R-:W-:Y:S01]  /*a050*/  FFMA.FTZ R164, R0.reuse, R67, RZ ;  /* 0x0000004300a47223 */ /* 0x040fe200000100ff */
[----:B------:R-:W-:Y:S01]  /*a060*/  FMUL.FTZ R78, R11, -R78 ;  /* 0x8000004e0b4e7220 */ /* 0x000fe20000410000 */
[----:B------:R-:W-:Y:S01]  /*a070*/  FFMA.FTZ R155, R155, R224, R151 ;  /* 0x000000e09b9b7223 */ /* 0x000fe20000010097 */
[----:B------:R-:W-:Y:S01]  /*a080*/  FADD.FTZ R151, RZ, R230 ;  /* 0x000000e6ff977221 */ /* 0x000fe20000010000 */
[----:B------:R-:W-:Y:S01]  /*a090*/  FFMA.FTZ R67, R17, R66, R164 ;  /* 0x0000004211437223 */ /* 0x000fe200000100a4 */
[----:B------:R-:W-:Y:S01]  /*a0a0*/  FFMA.FTZ R66, -R0, R163, RZ ;  /* 0x000000a300427223 */ /* 0x000fe200000101ff */
[----:B------:R-:W-:Y:S01]  /*a0b0*/  FFMA.FTZ R163, R3, R226, R64 ;  /* 0x000000e203a37223 */ /* 0x000fe20000010040 */
[-C--:B------:R-:W-:Y:S01]  /*a0c0*/  FMUL.FTZ R165, R162, R151.reuse ;  /* 0x00000097a2a57220 */ /* 0x080fe20000410000 */
[C---:B------:R-:W-:Y:S01]  /*a0d0*/  FFMA.FTZ R162, R154.reuse, R151, R167 ;  /* 0x000000979aa27223 */ /* 0x040fe200000100a7 */
[----:B------:R-:W-:Y:S01]  /*a0e0*/  FFMA.FTZ R66, -R17, R152, R66 ;  /* 0x0000009811427223 */ /* 0x000fe20000010142 */
[C---:B------:R-:W-:Y:S01]  /*a0f0*/  FMUL.FTZ R64, R179.reuse, R163 ;  /* 0x000000a3b3407220 */ /* 0x040fe20000410000 */
[----:B------:R-:W-:Y:S01]  /*a100*/  FFMA.FTZ R154, R154, R228, -R165 ;  /* 0x000000e49a9a7223 */ /* 0x000fe200000108a5 */
[----:B------:R-:W-:Y:S01]  /*a110*/  FADD.FTZ R165, R178, R65 ;  /* 0x00000041b2a57221 */ /* 0x000fe20000010000 */
[C---:B------:R-:W-:Y:S01]  /*a120*/  FFMA.FTZ R168, -R16.reuse, R75, R66 ;  /* 0x0000004b10a87223 */ /* 0x040fe20000010142 */
[----:B------:R-:W-:Y:S01]  /*a130*/  FFMA.FTZ R166, R16, R73, R67 ;  /* 0x0000004910a67223 */ /* 0x000fe20000010043 */
[----:B------:R-:W-:Y:S01]  /*a140*/  MOV R67, UR42 ;  /* 0x0000002a00437c02 */ /* 0x000fe20008000f00 */
[-C--:B------:R-:W-:Y:S01]  /*a150*/  FMUL.FTZ R65, R179, R165.reuse ;  /* 0x000000a5b3417220 */ /* 0x080fe20000410000 */
[----:B------:R-:W-:Y:S01]  /*a160*/  FFMA.FTZ R164, R180, R165, -R64 ;  /* 0x000000a5b4a47223 */ /* 0x000fe20000010840 */
[----:B------:R-:W-:Y:S01]  /*a170*/  LOP3.LUT R64, R182, UR29, RZ, 0xfc, !PT ;  /* 0x0000001db6407c12 */ /* 0x000fe2000f8efcff */
[----:B------:R-:W-:Y:S01]  /*a180*/  UMOV UR29, UR34 ;  /* 0x00000022001d7c82 */ /* 0x000fe20008000000 */
[----:B------:R-:W-:Y:S01]  /*a190*/  FFMA.FTZ R75, R180, R163, R65 ;  /* 0x000000a3b44b7223 */ /* 0x000fe20000010041 */
[----:B------:R-:W-:Y:S01]  /*a1a0*/  MOV R65, UR50 ;  /* 0x0000003200417c02 */ /* 0x000fe20008000f00 */
[----:B------:R-:W-:Y:S01]  /*a1b0*/  FADD.FTZ R164, R177, R164 ;  /* 0x000000a4b1a47221 */ /* 0x000fe20000010000 */
[----:B------:R-:W-:Y:S01]  /*a1c0*/  MOV R73, UR29 ;  /* 0x0000001d00497c02 */ /* 0x000fe20008000f00 */
[----:B------:R-:W-:Y:S01]  /*a1d0*/  FFMA.FTZ R152, R4, R203, R75 ;  /* 0x000000cb04987223 */ /* 0x000fe2000001004b */
[----:B------:R-:W-:Y:S01]  /*a1e0*/  FFMA.FTZ R75, R15, R72, R166 ;  /* 0x000000480f4b7223 */ /* 0x000fe200000100a6 */
[----:B------:R-:W-:Y:S01]  /*a1f0*/  IMAD.WIDE.U32 R66, R67, UR8, R64 ;  /* 0x0000000843427c25 */ /* 0x000fe2000f8e0040 */
[----:B------:R-:W-:-:S03]  /*a200*/  MOV R65, UR43 ;  /* 0x0000002b00417c02 */ /* 0x000fc60008000f00 */
[----:B------:R-:W-:Y:S01]  /*a210*/  FMUL.FTZ R72, R117, R164 ;  /* 0x000000a475487220 */ /* 0x000fe20000410000 */
[----:B------:R-:W-:Y:S01]  /*a220*/  LEA R73, R73, -R64, 0x1 ;  /* 0x8000004049497211 */ /* 0x000fe200078e08ff */
[----:B------:R-:W-:Y:S01]  /*a230*/  FMUL.FTZ R117, R117, R152 ;  /* 0x0000009875757220 */ /* 0x000fe20000410000 */
[C---:B------:R-:W-:Y:S01]  /*a240*/  LEA R64, P2, R66.reuse, UR10, 0x2 ;  /* 0x0000000a42407c11 */ /* 0x040fe2000f8410ff */
[----:B------:R-:W-:Y:S02]  /*a250*/  IMAD R65, R65, UR8, R67 ;  /* 0x0000000841417c24 */ /* 0x000fe4000f8e0243 */
[----:B------:R-:W-:Y:S01]  /*a260*/  FFMA.FTZ R168, -R15, R148, R168 ;  /* 0x000000940fa87223 */ /* 0x000fe200000101a8 */
[C---:B------:R-:W-:Y:S01]  /*a270*/  FFMA.FTZ R72, R109.reuse, R152, R72 ;  /* 0x000000986d487223 */ /* 0x040fe20000010048 */
[----:B------:R-:W-:Y:S01]  /*a280*/  FFMA.FTZ R148, R109, R164, -R117 ;  /* 0x000000a46d947223 */ /* 0x000fe20000010875 */
[----:B------:R-:W-:Y:S01]  /*a290*/  @!UP0 ULEA UR50, UR8, UR30, 0x4 ;  /* 0x0000001e08328291 */ /* 0x000fe2000f8e20ff */
[----:B------:R-:W-:Y:S01]  /*a2a0*/  LEA.HI.X R65, R66, UR11, R65, 0x2, P2 ;  /* 0x0000000b42417c11 */ /* 0x000fe200090f1441 */
[C---:B------:R-:W-:Y:S01]  /*a2b0*/  FFMA.FTZ R66, R14.reuse, R79, R75 ;  /* 0x0000004f0e427223 */ /* 0x040fe2000001004b */
[----:B------:R-:W-:Y:S01]  /*a2c0*/  FFMA.FTZ R201, R5, R201, R72 ;  /* 0x000000c905c97223 */ /* 0x000fe20000010048 */
[----:B------:R-:W-:Y:S01]  /*a2d0*/  FADD.FTZ R171, R171, R148 ;  /* 0x00000094abab7221 */ /* 0x000fe20000010000 */
[----:B------:R-:W-:Y:S01]  /*a2e0*/  FFMA.FTZ R107, -R14, R107, R168 ;  /* 0x0000006b0e6b7223 */ /* 0x000fe200000101a8 */
[----:B------:R-:W-:Y:S01]  /*a2f0*/  FFMA.FTZ R75, R13, R76, R66 ;  /* 0x0000004c0d4b7223 */ /* 0x000fe20000010042 */
[C---:B------:R-:W-:Y:S01]  /*a300*/  FMUL.FTZ R67, R110.reuse, R201 ;  /* 0x000000c96e437220 */ /* 0x040fe20000410000 */
[----:B------:R-:W-:Y:S01]  /*a310*/  FMUL.FTZ R110, R110, R171 ;  /* 0x000000ab6e6e7220 */ /* 0x000fe20000410000 */
[----:B0-----:R0:W-:Y:S01]  /*a320*/  @!P0 STS.128 [UR50+0xac80], R60 ;  /* 0x00ac803cff008988 */ /* 0x0011e20008000c32 */
[----:B------:R-:W-:Y:S01]  /*a330*/  FFMA.FTZ R66, R12, R143, R75 ;  /* 0x0000008f0c427223 */ /* 0x000fe2000001004b */
[C---:B------:R-:W-:Y:S01]  /*a340*/  FFMA.FTZ R75, R138.reuse, R171, -R67 ;  /* 0x000000ab8a4b7223 */ /* 0x040fe20000010843 */
[----:B------:R-:W-:Y:S01]  /*a350*/  FFMA.FTZ R67, R138, R201, R110 ;  /* 0x000000c98a437223 */ /* 0x000fe2000001006e */
[----:B------:R-:W-:Y:S01]  /*a360*/  FMUL.FTZ R110, R191, UR49 ;  /* 0x00000031bf6e7c20 */ /* 0x000fe20008410000 */
[----:B------:R-:W-:Y:S01]  /*a370*/  FFMA.FTZ R79, R11, R106, R66 ;  /* 0x0000006a0b4f7223 */ /* 0x000fe20000010042 */
[----:B------:R-:W-:Y:S01]  /*a380*/  FADD.FTZ R172, R172, R75 ;  /* 0x0000004bacac7221 */ /* 0x000fe20000010000 */
[----:B------:R-:W-:Y:S01]  /*a390*/  FFMA.FTZ R200, R6, R200, R67 ;  /* 0x000000c806c87223 */ /* 0x000fe20000010043 */
[----:B------:R-:W-:Y:S01]  /*a3a0*/  FMUL.FTZ R106, R192, UR37 ;  /* 0x00000025c06a7c20 */ /* 0x000fe20008410000 */
[----:B------:R-:W-:Y:S01]  /*a3b0*/  FFMA.FTZ R72, R10, R139, R79 ;  /* 0x0000008b0a487223 */ /* 0x000fe2000001004f */
[C---:B------:R-:W-:Y:S01]  /*a3c0*/  FMUL.FTZ R66, R119.reuse, R172 ;  /* 0x000000ac77427220 */ /* 0x040fe20000410000 */
[----:B------:R-:W-:Y:S01]  /*a3d0*/  FMUL.FTZ R119, R119, R200 ;  /* 0x000000c877777220 */ /* 0x000fe20000410000 */
[----:B------:R-:W-:Y:S01]  /*a3e0*/  FFMA.FTZ R106, R205, UR49, R106 ;  /* 0x00000031cd6a7c23 */ /* 0x000fe2000801006a */
[----:B------:R-:W-:Y:S01]  /*a3f0*/  FFMA.FTZ R67, R9, R142, R72 ;  /* 0x0000008e09437223 */ /* 0x000fe20000010048 */
[C---:B------:R-:W-:Y:S01]  /*a400*/  FFMA.FTZ R66, R137.reuse, R200, R66 ;  /* 0x000000c889427223 */ /* 0x040fe20000010042 */
[----:B------:R-:W-:Y:S01]  /*a410*/  FFMA.FTZ R72, R137, R172, -R119 ;  /* 0x000000ac89487223 */ /* 0x000fe20000010877 */
[----:B0-----:R-:W-:Y:S01]  /*a420*/  FFMA.FTZ R63, R207, UR37, -R110 ;  /* 0x00000025cf3f7c23 */ /* 0x001fe2000801086e */
[----:B------:R-:W-:Y:S01]  /*a430*/  FFMA.FTZ R67, R8, R147, R67 ;  /* 0x0000009308437223 */ /* 0x000fe20000010043 */
[----:B------:R-:W-:Y:S01]  /*a440*/  FFMA.FTZ R199, R7, R199, R66 ;  /* 0x000000c707c77223 */ /* 0x000fe20000010042 */
[----:B------:R-:W-:Y:S01]  /*a450*/  FADD.FTZ R173, R173, R72 ;  /* 0x00000048adad7221 */ /* 0x000fe20000010000 */
[----:B------:R-:W-:Y:S01]  /*a460*/  FFMA.FTZ R144, -R13, R144, R107 ;  /* 0x000000900d907223 */ /* 0x000fe2000001016b */
[----:B------:R-:W-:Y:S01]  /*a470*/  FFMA.FTZ R75, R7, R146, R67 ;  /* 0x00000092074b7223 */ /* 0x000fe20000010043 */
[C---:B------:R-:W-:Y:S01]  /*a480*/  FMUL.FTZ R67, R111.reuse, R199 ;  /* 0x000000c76f437220 */ /* 0x040fe20000410000 */
[----:B------:R-:W-:Y:S01]  /*a490*/  FMUL.FTZ R66, R111, R173 ;  /* 0x000000ad6f427220 */ /* 0x000fe20000410000 */
[----:B------:R-:W-:Y:S01]  /*a4a0*/  FMUL.FTZ R62, R191, UR37 ;  /* 0x00000025bf3e7c20 */ /* 0x000fe20008410000 */
        /* <DEDUP_REMOVED lines=11> */
[----:B------:R-:W-:-:S02]  /*a560*/  HFMA2 R79, -RZ, RZ, 0, 7.8678131103515625e-06 ;  /* 0x00000084ff4f7431 */ /* 0x000fc400000001ff */
[----:B------:R-:W-:Y:S01]  /*a570*/  FFMA.FTZ R75, R204, UR49, R75 ;  /* 0x00000031cc4b7c23 */ /* 0x000fe2000801004b */
[C---:B------:R-:W-:Y:S01]  /*a580*/  FFMA.FTZ R72, R135.reuse, R198, R72 ;  /* 0x000000c687487223 */ /* 0x040fe20000010048 */
[----:B------:R-:W-:Y:S01]  /*a590*/  FFMA.FTZ R76, R135, R174, -R67 ;  /* 0x000000ae874c7223 */ /* 0x000fe20000010843 */
[----:B------:R-:W-:Y:S01]  /*a5a0*/  FMUL.FTZ R67, R193, UR49 ;  /* 0x00000031c1437c20 */ /* 0x000fe20008410000 */
[----:B------:R-:W-:Y:S01]  /*a5b0*/  FMUL.FTZ R75, R0, -R75 ;  /* 0x8000004b004b7220 */ /* 0x000fe20000410000 */
[----:B------:R-:W-:Y:S01]  /*a5c0*/  FFMA.FTZ R197, R9, R197, R72 ;  /* 0x000000c509c57223 */ /* 0x000fe20000010048 */
[----:B------:R-:W-:Y:S01]  /*a5d0*/  FADD.FTZ R175, R175, R76 ;  /* 0x0000004cafaf7221 */ /* 0x000fe20000010000 */
[----:B------:R-:W-:Y:S01]  /*a5e0*/  FFMA.FTZ R67, R204, UR37, -R67 ;  /* 0x00000025cc437c23 */ /* 0x000fe20008010843 */
[----:B------:R-:W-:Y:S01]  /*a5f0*/  FMUL.FTZ R109, R190, UR37 ;  /* 0x00000025be6d7c20 */ /* 0x000fe20008410000 */
[----:B------:R-:W-:Y:S02]  /*a600*/  IMAD R72, R182, R79, UR30 ;  /* 0x0000001eb6487e24 */ /* 0x000fe4000f8e024f */
[----:B------:R-:W-:Y:S01]  /*a610*/  FMUL.FTZ R76, R134, R175 ;  /* 0x000000af864c7220 */ /* 0x000fe20000410000 */
[----:B------:R-:W-:Y:S01]  /*a620*/  FMUL.FTZ R79, R0, R67 ;  /* 0x00000043004f7220 */ /* 0x000fe20000410000 */
[----:B------:R-:W-:Y:S01]  /*a630*/  FMUL.FTZ R134, R134, R197 ;  /* 0x000000c586867220 */ /* 0x000fe20000410000 */
[----:B------:R-:W-:Y:S01]  /*a640*/  FMUL.FTZ R141, R12, -R141 ;  /* 0x8000008d0c8d7220 */ /* 0x000fe20000410000 */
[C---:B------:R-:W-:Y:S01]  /*a650*/  FFMA.FTZ R67, R133.reuse, R197, R76 ;  /* 0x000000c585437223 */ /* 0x040fe2000001004c */
[----:B------:R-:W-:Y:S01]  /*a660*/  FMUL.FTZ R76, R192, UR49 ;  /* 0x00000031c04c7c20 */ /* 0x000fe20008410000 */
[----:B------:R-:W-:Y:S01]  /*a670*/  FFMA.FTZ R133, R133, R175, -R134 ;  /* 0x000000af85857223 */ /* 0x000fe20000010886 */
[----:B------:R0:W-:Y:S01]  /*a680*/  STS [R72+0x4200], R79 ;  /* 0x0042004f48007388 */ /* 0x0001e20000000800 */
[----:B------:R-:W-:Y:S01]  /*a690*/  FFMA.FTZ R196, R10, R196, R67 ;  /* 0x000000c40ac47223 */ /* 0x000fe20000010043 */
[----:B------:R-:W-:Y:S01]  /*a6a0*/  FFMA.FTZ R76, R205, UR37, -R76 ;  /* 0x00000025cd4c7c23 */ /* 0x000fe2000801084c */
[----:B------:R-:W-:Y:S01]  /*a6b0*/  FADD.FTZ R176, R176, R133 ;  /* 0x00000085b0b07221 */ /* 0x000fe20000010000 */
[----:B------:R1:W-:Y:S01]  /*a6c0*/  STS [R72+0x4204], R75 ;  /* 0x0042044b48007388 */ /* 0x0003e20000000800 */
[C---:B------:R-:W-:Y:S01]  /*a6d0*/  FMUL.FTZ R61, R132.reuse, R196 ;  /* 0x000000c4843d7220 */ /* 0x040fe20000410000 */
[----:B------:R-:W-:Y:S01]  /*a6e0*/  FMUL.FTZ R67, R17, R76 ;  /* 0x0000004c11437220 */ /* 0x000fe20000410000 */
[-C--:B------:R-:W-:Y:S01]  /*a6f0*/  FMUL.FTZ R60, R132, R176.reuse ;  /* 0x000000b0843c7220 */ /* 0x080fe20000410000 */
[----:B------:R-:W-:Y:S01]  /*a700*/  FFMA.FTZ R76, R208, UR49, R109 ;  /* 0x00000031d04c7c23 */ /* 0x000fe2000801006d */
[C---:B------:R-:W-:Y:S01]  /*a710*/  FFMA.FTZ R61, R113.reuse, R176, -R61 ;  /* 0x000000b0713d7223 */ /* 0x040fe2000001083d */
[----:B0-----:R-:W-:Y:S01]  /*a720*/  FMUL.FTZ R79, R16, R63 ;  /* 0x0000003f104f7220 */ /* 0x001fe20000410000 */
[----:B------:R-:W-:Y:S01]  /*a730*/  FFMA.FTZ R60, R113, R196, R60 ;  /* 0x000000c4713c7223 */ /* 0x000fe2000001003c */
[----:B------:R0:W-:Y:S01]  /*a740*/  STS [R72+0x4208], R67 ;  /* 0x0042084348007388 */ /* 0x0001e20000000800 */
[----:B------:R-:W-:Y:S01]  /*a750*/  FADD.FTZ R61, R78, R61 ;  /* 0x0000003d4e3d7221 */ /* 0x000fe20000010000 */
[----:B-1----:R-:W-:Y:S01]  /*a760*/  FMUL.FTZ R75, R17, -R106 ;  /* 0x8000006a114b7220 */ /* 0x002fe20000410000 */
[----:B------:R-:W-:Y:S01]  /*a770*/  FFMA.FTZ R195, R11, R195, R60 ;  /* 0x000000c30bc37223 */ /* 0x000fe2000001003c */
[----:B------:R1:W-:Y:S01]  /*a780*/  STS [R72+0x4210], R79 ;  /* 0x0042104f48007388 */ /* 0x0003e20000000800 */
[C---:B------:R-:W-:Y:S01]  /*a790*/  FMUL.FTZ R60, R128.reuse, R61 ;  /* 0x0000003d803c7220 */ /* 0x040fe20000410000 */
[----:B------:R-:W-:Y:S01]  /*a7a0*/  FMUL.FTZ R109, R189, UR37 ;  /* 0x00000025bd6d7c20 */ /* 0x000fe20008410000 */
[-C--:B------:R-:W-:Y:S01]  /*a7b0*/  FMUL.FTZ R128, R128, R195.reuse ;  /* 0x000000c380807220 */ /* 0x080fe20000410000 */
[----:B------:R2:W-:Y:S01]  /*a7c0*/  STS [R72+0x420c], R75 ;  /* 0x00420c4b48007388 */ /* 0x0005e20000000800 */
[----:B------:R-:W-:Y:S01]  /*a7d0*/  FFMA.FTZ R63, R131, R195, R60 ;  /* 0x000000c3833f7223 */ /* 0x000fe2000001003c */
[----:B0-----:R-:W-:Y:S01]  /*a7e0*/  FFMA.FTZ R67, R207, UR49, R62 ;  /* 0x00000031cf437c23 */ /* 0x001fe2000801003e */
[----:B------:R-:W-:Y:S01]  /*a7f0*/  FFMA.FTZ R60, R131, R61, -R128 ;  /* 0x0000003d833c7223 */ /* 0x000fe20000010880 */
[----:B------:R-:W-:Y:S01]  /*a800*/  FFMA.FTZ R62, R208, UR37, -R107 ;  /* 0x00000025d03e7c23 */ /* 0x000fe2000801086b */
[----:B------:R-:W-:Y:S01]  /*a810*/  FFMA.FTZ R194, R12, R194, R63 ;  /* 0x000000c20cc27223 */ /* 0x000fe2000001003f */
[----:B-1----:R-:W-:Y:S01]  /*a820*/  FMUL.FTZ R79, R15, -R76 ;  /* 0x8000004c0f4f7220 */ /* 0x002fe20000410000 */
[----:B------:R-:W-:Y:S01]  /*a830*/  FADD.FTZ R60, R141, R60 ;  /* 0x0000003c8d3c7221 */ /* 0x000fe20000010000 */
[----:B------:R-:W-:Y:S01]  /*a840*/  FMUL.FTZ R76, R13, -R74 ;  /* 0x8000004a0d4c7220 */ /* 0x000fe20000410000 */
[C---:B------:R-:W-:Y:S01]  /*a850*/  FMUL.FTZ R63, R130.reuse, R194 ;  /* 0x000000c2823f7220 */ /* 0x040fe20000410000 */
[----:B--2---:R-:W-:Y:S01]  /*a860*/  FMUL.FTZ R75, R15, R62 ;  /* 0x0000003e0f4b7220 */ /* 0x004fe20000410000 */
[-C--:B------:R-:W-:Y:S01]  /*a870*/  FMUL.FTZ R62, R130, R60.reuse ;  /* 0x0000003c823e7220 */ /* 0x080fe20000410000 */
[----:B------:R-:W-:Y:S01]  /*a880*/  FMUL.FTZ R67, R16, -R67 ;  /* 0x8000004310437220 */ /* 0x000fe20000410000 */
[----:B------:R-:W-:Y:S01]  /*a890*/  FFMA.FTZ R63, R129, R60, -R63 ;  /* 0x0000003c813f7223 */ /* 0x000fe2000001083f */
[----:B------:R-:W-:Y:S01]  /*a8a0*/  FMUL.FTZ R107, R189, UR49 ;  /* 0x00000031bd6b7c20 */ /* 0x000fe20008410000 */
[----:B------:R-:W-:Y:S01]  /*a8b0*/  FFMA.FTZ R62, R129, R194, R62 ;  /* 0x000000c2813e7223 */ /* 0x000fe2000001003e */
[----:B------:R-:W-:Y:S01]  /*a8c0*/  STS [R72+0x4218], R75 ;  /* 0x0042184b48007388 */ /* 0x000fe20000000800 */
[----:B------:R-:W-:Y:S01]  /*a8d0*/  FADD.FTZ R63, R76, R63 ;  /* 0x0000003f4c3f7221 */ /* 0x000fe20000010000 */
[----:B------:R-:W-:Y:S01]  /*a8e0*/  FMUL.FTZ R74, R188, UR49 ;  /* 0x00000031bc4a7c20 */ /* 0x000fe20008410000 */
[C---:B------:R-:W-:Y:S01]  /*a8f0*/  FFMA.FTZ R107, R210.reuse, UR37, -R107 ;  /* 0x00000025d26b7c23 */ /* 0x040fe2000801086b */
[----:B------:R0:W-:Y:S01]  /*a900*/  STS [R72+0x4214], R67 ;  /* 0x0042144348007388 */ /* 0x0001e20000000800 */
[----:B------:R-:W-:Y:S01]  /*a910*/  FFMA.FTZ R109, R210, UR49, R109 ;  /* 0x00000031d26d7c23 */ /* 0x000fe2000801006d */
[----:B------:R-:W-:Y:S01]  /*a920*/  FFMA.FTZ R74, R211, UR37, -R74 ;  /* 0x00000025d34a7c23 */ /* 0x000fe2000801084a */
[----:B------:R-:W-:Y:S01]  /*a930*/  FMUL.FTZ R107, R14, R107 ;  /* 0x0000006b0e6b7220 */ /* 0x000fe20000410000 */
[----:B------:R1:W-:Y:S01]  /*a940*/  STS [R72+0x421c], R79 ;  /* 0x00421c4f48007388 */ /* 0x0003e20000000800 */
[----:B------:R-:W-:Y:S01]  /*a950*/  FMUL.FTZ R111, R186, UR49 ;  /* 0x00000031ba6f7c20 */ /* 0x000fe20008410000 */
[----:B------:R-:W-:Y:S01]  /*a960*/  FMUL.FTZ R109, R14, -R109 ;  /* 0x8000006d0e6d7220 */ /* 0x000fe20000410000 */
[----:B------:R-:W-:Y:S01]  /*a970*/  FMUL.FTZ R76, R187, UR37 ;  /* 0x00000025bb4c7c20 */ /* 0x000fe20008410000 */
[----:B------:R2:W-:Y:S01]  /*a980*/  STS [R72+0x4220], R107 ;  /* 0x0042206b48007388 */ /* 0x0005e20000000800 */
[----:B------:R-:W-:Y:S01]  /*a990*/  FMUL.FTZ R113, R186, UR37 ;  /* 0x00000025ba717c20 */ /* 0x000fe20008410000 */
[----:B0-----:R-:W-:Y:S01]  /*a9a0*/  FFMA.FTZ R67, R13, R206, R62 ;  /* 0x000000ce0d437223 */ /* 0x001fe2000001003e */
[----:B------:R-:W-:Y:S01]  /*a9b0*/  FMUL.FTZ R62, R114, R63 ;  /* 0x0000003f723e7220 */ /* 0x000fe20000410000 */
[----:B------:R0:W-:Y:S01]  /*a9c0*/  STS [R72+0x4224], R109 ;  /* 0x0042246d48007388 */ /* 0x0001e20000000800 */
[----:B------:R-:W-:Y:S01]  /*a9d0*/  FMUL.FTZ R78, R184, UR49 ;  /* 0x00000031b84e7c20 */ /* 0x000fe20008410000 */
[-C--:B------:R-:W-:Y:S01]  /*a9e0*/  FMUL.FTZ R114, R114, R67.reuse ;  /* 0x0000004372727220 */ /* 0x080fe20000410000 */
[----:B------:R-:W-:Y:S01]  /*a9f0*/  FFMA.FTZ R75, R125, R67, R62 ;  /* 0x000000437d4b7223 */ /* 0x000fe2000001003e */
[----:B------:R-:W-:Y:S01]  /*aa00*/  FMUL.FTZ R62, R188, UR37 ;  /* 0x00000025bc3e7c20 */ /* 0x000fe20008410000 */
[----:B-1----:R-:W-:Y:S01]  /*aa10*/  FMUL.FTZ R79, R13, R74 ;  /* 0x0000004a0d4f7220 */ /* 0x002fe20000410000 */
[----:B------:R-:W-:Y:S01]  /*aa20*/  FFMA.FTZ R114, R125, R63, -R114 ;  /* 0x0000003f7d727223 */ /* 0x000fe20000010872 */
[C---:B------:R-:W-:Y:S01]  /*aa30*/  FFMA.FTZ R209, R14.reuse, R209, R75 ;  /* 0x000000d10ed17223 */ /* 0x040fe2000001004b */
[----:B------:R-:W-:Y:S01]  /*aa40*/  FMUL.FTZ R75, R14, -R77 ;  /* 0x8000004d0e4b7220 */ /* 0x000fe20000410000 */
[----:B------:R-:W-:Y:S01]  /*aa50*/  FMUL.FTZ R74, R187, UR49 ;  /* 0x00000031bb4a7c20 */ /* 0x000fe20008410000 */
[----:B------:R-:W-:Y:S01]  /*aa60*/  FFMA.FTZ R62, R211, UR49, R62 ;  /* 0x00000031d33e7c23 */ /* 0x000fe2000801003e */
[----:B------:R1:W-:Y:S01]  /*aa70*/  STS [R72+0x4228], R79 ;  /* 0x0042284f48007388 */ /* 0x0003e20000000800 */
[----:B------:R-:W-:Y:S01]  /*aa80*/  FADD.FTZ R75, R75, R114 ;  /* 0x000000724b4b7221 */ /* 0x000fe20000010000 */
[C---:B--2---:R-:W-:Y:S01]  /*aa90*/  FFMA.FTZ R107, R213.reuse, UR37, -R74 ;  /* 0x00000025d56b7c23 */ /* 0x044fe2000801084a */
[----:B0-----:R-:W-:Y:S01]  /*aaa0*/  FFMA.FTZ R109, R213, UR49, R76 ;  /* 0x00000031d56d7c23 */ /* 0x001fe2000801004c */
[----:B------:R-:W-:Y:S01]  /*aab0*/  FFMA.FTZ R76, R214, UR49, R113 ;  /* 0x00000031d64c7c23 */ /* 0x000fe20008010071 */
[C---:B------:R-:W-:Y:S01]  /*aac0*/  FMUL.FTZ R77, R118.reuse, R75 ;  /* 0x0000004b764d7220 */ /* 0x040fe20000410000 */
[----:B------:R-:W-:Y:S01]  /*aad0*/  FMUL.FTZ R118, R118, R209 ;  /* 0x000000d176767220 */ /* 0x000fe20000410000 */
[C---:B------:R-:W-:Y:S01]  /*aae0*/  FMUL.FTZ R107, R12.reuse, R107 ;  /* 0x0000006b0c6b7220 */ /* 0x040fe20000410000 */
[----:B------:R-:W-:Y:S01]  /*aaf0*/  FMUL.FTZ R109, R12, -R109 ;  /* 0x8000006d0c6d7220 */ /* 0x000fe20000410000 */
[C---:B------:R-:W-:Y:S01]  /*ab00*/  FFMA.FTZ R74, R124.reuse, R209, R77 ;  /* 0x000000d17c4a7223 */ /* 0x040fe2000001004d */
[----:B-1----:R-:W-:Y:S01]  /*ab10*/  FMUL.FTZ R79, R13, -R62 ;  /* 0x8000003e0d4f7220 */ /* 0x002fe20000410000 */
[----:B------:R-:W-:Y:S01]  /*ab20*/  FFMA.FTZ R62, R124, R75, -R118 ;  /* 0x0000004b7c3e7223 */ /* 0x000fe20000010876 */
[C---:B------:R-:W-:Y:S01]  /*ab30*/  FMUL.FTZ R77, R15.reuse, -R70 ;  /* 0x800000460f4d7220 */ /* 0x040fe20000410000 */
[----:B------:R-:W-:Y:S01]  /*ab40*/  FFMA.FTZ R212, R15, R212, R74 ;  /* 0x000000d40fd47223 */ /* 0x000fe2000001004a */
[----:B------:R0:W-:Y:S01]  /*ab50*/  STS [R72+0x4230], R107 ;  /* 0x0042306b48007388 */ /* 0x0001e20000000800 */
[----:B------:R-:W-:Y:S01]  /*ab60*/  FFMA.FTZ R78, R217, UR37, -R78 ;  /* 0x00000025d94e7c23 */ /* 0x000fe2000801084e */
[----:B------:R-:W-:Y:S01]  /*ab70*/  FADD.FTZ R62, R77, R62 ;  /* 0x0000003e4d3e7221 */ /* 0x000fe20000010000 */
[----:B------:R-:W-:Y:S01]  /*ab80*/  FMUL.FTZ R114, R183, UR49 ;  /* 0x00000031b7727c20 */ /* 0x000fe20008410000 */
[----:B------:R1:W-:Y:S01]  /*ab90*/  STS [R72+0x422c], R79 ;  /* 0x00422c4f48007388 */ /* 0x0003e20000000800 */
[----:B------:R-:W-:Y:S01]  /*aba0*/  FMUL.FTZ R112, R184, UR37 ;  /* 0x00000025b8707c20 */ /* 0x000fe20008410000 */
[C---:B------:R-:W-:Y:S01]  /*abb0*/  FMUL.FTZ R70, R121.reuse, R62 ;  /* 0x0000003e79467220 */ /* 0x040fe20000410000 */
[-C--:B------:R-:W-:Y:S01]  /*abc0*/  FMUL.FTZ R121, R121, R212.reuse ;  /* 0x000000d479797220 */ /* 0x080fe20000410000 */
[----:B------:R2:W-:Y:S01]  /*abd0*/  STS [R72+0x4234], R109 ;  /* 0x0042346d48007388 */ /* 0x0005e20000000800 */
[----:B------:R-:W-:Y:S01]  /*abe0*/  FMUL.FTZ R117, R185, UR49 ;  /* 0x00000031b9757c20 */ /* 0x000fe20008410000 */
[C---:B------:R-:W-:Y:S01]  /*abf0*/  FFMA.FTZ R77, R115.reuse, R212, R70 ;  /* 0x000000d4734d7223 */ /* 0x040fe20000010046 */
[----:B------:R-:W-:Y:S01]  /*ac00*/  FFMA.FTZ R70, R214, UR37, -R111 ;  /* 0x00000025d6467c23 */ /* 0x000fe2000801086f */
[----:B------:R-:W-:Y:S01]  /*ac10*/  FFMA.FTZ R74, R115, R62, -R121 ;  /* 0x0000003e734a7223 */ /* 0x000fe20000010879 */
[----:B0-----:R-:W-:Y:S01]  /*ac20*/  FMUL.FTZ R107, R11, -R76 ;  /* 0x8000004c0b6b7220 */ /* 0x001fe20000410000 */
[----:B------:R-:W-:Y:S01]  /*ac30*/  FFMA.FTZ R111, R219, UR37, -R114 ;  /* 0x00000025db6f7c23 */ /* 0x000fe20008010872 */
[----:B-1----:R-:W-:Y:S01]  /*ac40*/  FMUL.FTZ R79, R11, R70 ;  /* 0x000000460b4f7220 */ /* 0x002fe20000410000 */
[----:B------:R-:W-:Y:S01]  /*ac50*/  FFMA.FTZ R70, R16, R215, R77 ;  /* 0x000000d710467223 */ /* 0x000fe2000001004d */
[----:B------:R-:W-:Y:S01]  /*ac60*/  FADD.FTZ R74, R71, R74 ;  /* 0x0000004a474a7221 */ /* 0x000fe20000010000 */
[----:B------:R-:W-:Y:S01]  /*ac70*/  FMUL.FTZ R77, R17, -R68 ;  /* 0x80000044114d7220 */ /* 0x000fe20000410000 */
[----:B------:R0:W-:Y:S01]  /*ac80*/  STS [R72+0x423c], R107 ;  /* 0x00423c6b48007388 */ /* 0x0001e20000000800 */
[C---:B------:R-:W-:Y:S01]  /*ac90*/  FMUL.FTZ R76, R116.reuse, R70 ;  /* 0x00000046744c7220 */ /* 0x040fe20000410000 */
[-C--:B------:R-:W-:Y:S01]  /*aca0*/  FMUL.FTZ R71, R116, R74.reuse ;  /* 0x0000004a74477220 */ /* 0x080fe20000410000 */
[----:B--2---:R-:W-:Y:S01]  /*acb0*/  FMUL.FTZ R109, R185, UR37 ;  /* 0x00000025b96d7c20 */ /* 0x004fe20008410000 */
[----:B------:R1:W-:Y:S01]  /*acc0*/  STS [R72+0x4238], R79 ;  /* 0x0042384f48007388 */ /* 0x0003e20000000800 */
[C---:B------:R-:W-:Y:S01]  /*acd0*/  FFMA.FTZ R76, R123.reuse, R74, -R76 ;  /* 0x0000004a7b4c7223 */ /* 0x040fe2000001084c */
[----:B------:R-:W-:Y:S01]  /*ace0*/  FFMA.FTZ R68, R123, R70, R71 ;  /* 0x000000467b447223 */ /* 0x000fe20000010047 */
[----:B------:R-:W-:Y:S01]  /*acf0*/  FFMA.FTZ R109, R216, UR49, R109 ;  /* 0x00000031d86d7c23 */ /* 0x000fe2000801006d */
[----:B------:R-:W-:Y:S01]  /*ad00*/  FFMA.FTZ R112, R217, UR49, R112 ;  /* 0x00000031d9707c23 */ /* 0x000fe20008010070 */
[----:B------:R-:W-:Y:S01]  /*ad10*/  FADD.FTZ R77, R77, R76 ;  /* 0x0000004c4d4d7221 */ /* 0x000fe20000010000 */
[----:B------:R-:W-:Y:S01]  /*ad20*/  FFMA.FTZ R71, R17, R218, R68 ;  /* 0x000000da11477223 */ /* 0x000fe20000010044 */
[----:B0-----:R-:W-:Y:S01]  /*ad30*/  FMUL.FTZ R107, R9, R78 ;  /* 0x0000004e096b7220 */ /* 0x001fe20000410000 */
[----:B------:R-:W-:Y:S01]  /*ad40*/  FMUL.FTZ R109, R10, -R109 ;  /* 0x8000006d0a6d7220 */ /* 0x000fe20000410000 */
[----:B------:R-:W-:Y:S01]  /*ad50*/  FFMA.FTZ R76, R100, -R48, R205 ;  /* 0x80000030644c7223 */ /* 0x000fe200000100cd */
[C---:B-1----:R-:W-:Y:S01]  /*ad60*/  FMUL.FTZ R79, R122.reuse, R77 ;  /* 0x0000004d7a4f7220 */ /* 0x042fe20000410000 */
[----:B------:R-:W-:Y:S01]  /*ad70*/  FMUL.FTZ R122, R122, R71 ;  /* 0x000000477a7a7220 */ /* 0x000fe20000410000 */
[----:B------:R0:W-:Y:S01]  /*ad80*/  STS [R72+0x4248], R107 ;  /* 0x0042486b48007388 */ /* 0x0001e20000000800 */
[----:B------:R-:W-:Y:S01]  /*ad90*/  FMUL.FTZ R115, R8, R111 ;  /* 0x0000006f08737220 */ /* 0x000fe20000410000 */
[C---:B------:R-:W-:Y:S01]  /*ada0*/  FFMA.FTZ R79, R120.reuse, R71, R79 ;  /* 0x00000047784f7223 */ /* 0x040fe2000001004f */
[----:B------:R-:W-:Y:S01]  /*adb0*/  FFMA.FTZ R78, R120, R77, -R122 ;  /* 0x0000004d784e7223 */ /* 0x000fe2000001087a */
[----:B------:R1:W-:Y:S01]  /*adc0*/  STS [R72+0x4244], R109 ;  /* 0x0042446d48007388 */ /* 0x0003e20000000800 */
[----:B------:R-:W-:Y:S01]  /*add0*/  FFMA.FTZ R117, R216, UR37, -R117 ;  /* 0x00000025d8757c23 */ /* 0x000fe20008010875 */
[----:B------:R-:W-:Y:S01]  /*ade0*/  FFMA.FTZ R222, R0, R222, R79 ;  /* 0x000000de00de7223 */ /* 0x000fe2000001004f */
[----:B------:R-:W-:Y:S01]  /*adf0*/  FADD.FTZ R78, R69, R78 ;  /* 0x0000004e454e7221 */ /* 0x000fe20000010000 */
[----:B------:R-:W-:Y:S01]  /*ae00*/  FFMA.FTZ R79, R101, -R49, R204 ;  /* 0x80000031654f7223 */ /* 0x000fe200000100cc */
[C---:B------:R-:W-:Y:S01]  /*ae10*/  FMUL.FTZ R69, R48.reuse, R71 ;  /* 0x0000004730457220 */ /* 0x040fe20000410000 */
[C---:B------:R-:W-:Y:S01]  /*ae20*/  FMUL.FTZ R68, R49.reuse, R222 ;  /* 0x000000de31447220 */ /* 0x040fe20000410000 */
[----:B------:R-:W-:Y:S01]  /*ae30*/  FMUL.FTZ R106, R49, R78 ;  /* 0x0000004e316a7220 */ /* 0x000fe20000410000 */
[----:B0-----:R-:W-:Y:S01]  /*ae40*/  FMUL.FTZ R107, R48, R77 ;  /* 0x0000004d306b7220 */ /* 0x001fe20000410000 */
[----:B------:R-:W-:Y:S01]  /*ae50*/  FMUL.FTZ R113, R9, -R112 ;  /* 0x8000007009717220 */ /* 0x000fe20000410000 */
[----:B------:R-:W-:Y:S01]  /*ae60*/  FMUL.FTZ R110, R193, R68 ;  /* 0x00000044c16e7220 */ /* 0x000fe20000410000 */
[----:B-1----:R-:W-:Y:S01]  /*ae70*/  FMUL.FTZ R109, R192, R69 ;  /* 0x00000045c06d7220 */ /* 0x002fe20000410000 */
[----:B------:R-:W-:Y:S01]  /*ae80*/  FFMA.FTZ R207, R99, -R47, R207 ;  /* 0x8000002f63cf7223 */ /* 0x000fe200000100cf */
[----:B------:R-:W-:Y:S01]  /*ae90*/  FMUL.FTZ R117, R10, R117 ;  /* 0x000000750a757220 */ /* 0x000fe20000410000 */
[-C--:B------:R-:W-:Y:S01]  /*aea0*/  FFMA.FTZ R110, R79, R106.reuse, -R110 ;  /* 0x0000006a4f6e7223 */ /* 0x080fe2000001086e */
[----:B------:R-:W-:Y:S01]  /*aeb0*/  FMUL.FTZ R106, R193, R106 ;  /* 0x0000006ac16a7220 */ /* 0x000fe20000410000 */
[-C--:B------:R-:W-:Y:S01]  /*aec0*/  FFMA.FTZ R109, R76, R107.reuse, -R109 ;  /* 0x0000006b4c6d7223 */ /* 0x080fe2000001086d */
[----:B------:R-:W-:Y:S01]  /*aed0*/  FMUL.FTZ R107, R192, R107 ;  /* 0x0000006bc06b7220 */ /* 0x000fe20000410000 */
[----:B------:R-:W-:Y:S01]  /*aee0*/  FADD.FTZ R110, RZ, R110 ;  /* 0x0000006eff6e7221 */ /* 0x000fe20000010000 */
[----:B------:R-:W-:Y:S01]  /*aef0*/  FFMA.FTZ R106, R79, R68, R106 ;  /* 0x000000444f6a7223 */ /* 0x000fe2000001006a */
[----:B------:R0:W-:Y:S01]  /*af00*/  STS [R72+0x424c], R113 ;  /* 0x00424c7148007388 */ /* 0x0001e20000000800 */
[----:B------:R-:W-:Y:S01]  /*af10*/  FFMA.FTZ R107, R76, R69, R107 ;  /* 0x000000454c6b7223 */ /* 0x000fe2000001006b */
[----:B------:R-:W-:Y:S01]  /*af20*/  FADD.FTZ R109, R110, R109 ;  /* 0x0000006d6e6d7221 */ /* 0x000fe20000010000 */
[----:B------:R-:W-:Y:S01]  /*af30*/  FADD.FTZ R106, RZ, R106 ;  /* 0x0000006aff6a7221 */ /* 0x000fe20000010000 */
[----:B------:R-:W-:Y:S01]  /*af40*/  FMUL.FTZ R110, R47, R74 ;  /* 0x0000004a2f6e7220 */ /* 0x000fe20000410000 */
[----:B------:R1:W-:Y:S01]  /*af50*/  STS [R72+0x4250], R115 ;  /* 0x0042507348007388 */ /* 0x0003e20000000800 */
[----:B------:R-:W-:Y:S01]  /*af60*/  FMUL.FTZ R114, R183, UR37 ;  /* 0x00000025b7727c20 */ /* 0x000fe20008410000 */
[----:B------:R-:W-:Y:S01]  /*af70*/  FADD.FTZ R111, R106, R107 ;  /* 0x0000006b6a6f7221 */ /* 0x000fe20000010000 */
[----:B------:R-:W-:Y:S01]  /*af80*/  FMUL.FTZ R106, R47, R70 ;  /* 0x000000462f6a7220 */ /* 0x000fe20000410000 */
[----:B------:R-:W-:Y:S01]  /*af90*/  FMUL.FTZ R107, R46, R212 ;  /* 0x000000d42e6b7220 */ /* 0x000fe20000410000 */
[----:B------:R-:W-:Y:S01]  /*afa0*/  FFMA.FTZ R208, R98, -R46, R208 ;  /* 0x8000002e62d07223 */ /* 0x000fe200000100d0 */
[----:B0-----:R-:W-:Y:S01]  /*afb0*/  FMUL.FTZ R113, R46, R62 ;  /* 0x0000003e2e717220 */ /* 0x001fe20000410000 */
[----:B------:R-:W-:Y:S01]  /*afc0*/  FMUL.FTZ R112, R191, R106 ;  /* 0x0000006abf707220 */ /* 0x000fe20000410000 */
[----:B------:R0:W-:Y:S01]  /*afd0*/  STS [R72+0x4240], R117 ;  /* 0x0042407548007388 */ /* 0x0001e20000000800 */
[----:B------:R-:W-:Y:S01]  /*afe0*/  FMUL.FTZ R119, R127, UR49 ;  /* 0x000000317f777c20 */ /* 0x000fe20008410000 */
[----:B-1----:R-:W-:Y:S01]  /*aff0*/  FMUL.FTZ R115, R190, R107 ;  /* 0x0000006bbe737220 */ /* 0x002fe20000410000 */
[-C--:B------:R-:W-:Y:S01]  /*b000*/  FFMA.FTZ R112, R207, R110.reuse, -R112 ;  /* 0x0000006ecf707223 */ /* 0x080fe20000010870 */
[----:B------:R-:W-:Y:S01]  /*b010*/  FMUL.FTZ R110, R191, R110 ;  /* 0x0000006ebf6e7220 */ /* 0x000fe20000410000 */
[----:B------:R-:W-:Y:S01]  /*b020*/  FFMA.FTZ R116, R220, UR37, -R119 ;  /* 0x00000025dc747c23 */ /* 0x000fe20008010877 */
[----:B------:R-:W-:Y:S01]  /*b030*/  FFMA.FTZ R210, R97, -R45, R210 ;  /* 0x8000002d61d27223 */ /* 0x000fe200000100d2 */
[----:B------:R-:W-:Y:S01]  /*b040*/  FADD.FTZ R109, R109, R112 ;  /* 0x000000706d6d7221 */ /* 0x000fe20000010000 */
[----:B------:R-:W-:Y:S01]  /*b050*/  FFMA.FTZ R110, R207, R106, R110 ;  /* 0x0000006acf6e7223 */ /* 0x000fe2000001006e */
[----:B------:R-:W-:Y:S01]  /*b060*/  FMUL.FTZ R121, R7, R116 ;  /* 0x0000007407797220 */ /* 0x000fe20000410000 */
[----:B0-----:R-:W-:Y:S01]  /*b070*/  FFMA.FTZ R117, R219, UR49, R114 ;  /* 0x00000031db757c23 */ /* 0x001fe20008010072 */
[-C--:B------:R-:W-:Y:S01]  /*b080*/  FFMA.FTZ R114, R208, R113.reuse, -R115 ;  /* 0x00000071d0727223 */ /* 0x080fe20000010873 */
[----:B------:R-:W-:Y:S01]  /*b090*/  FMUL.FTZ R113, R190, R113 ;  /* 0x00000071be717220 */ /* 0x000fe20000410000 */
[----:B------:R-:W-:Y:S01]  /*b0a0*/  FADD.FTZ R110, R111, R110 ;  /* 0x0000006e6f6e7221 */ /* 0x000fe20000010000 */
[----:B------:R-:W-:Y:S01]  /*b0b0*/  FMUL.FTZ R111, R45, R75 ;  /* 0x0000004b2d6f7220 */ /* 0x000fe20000410000 */
[----:B------:R-:W-:Y:S01]  /*b0c0*/  FADD.FTZ R114, R109, R114 ;  /* 0x000000726d727221 */ /* 0x000fe20000010000 */
[----:B------:R-:W-:Y:S01]  /*b0d0*/  FFMA.FTZ R113, R208, R107, R113 ;  /* 0x0000006bd0717223 */ /* 0x000fe20000010071 */
[----:B------:R-:W-:Y:S01]  /*b0e0*/  FMUL.FTZ R109, R44, R67 ;  /* 0x000000432c6d7220 */ /* 0x000fe20000410000 */
[----:B------:R-:W-:Y:S01]  /*b0f0*/  FMUL.FTZ R117, R8, -R117 ;  /* 0x8000007508757220 */ /* 0x000fe20000410000 */
[----:B------:R-:W-:Y:S01]  /*b100*/  FFMA.FTZ R211, R96, -R44, R211 ;  /* 0x8000002c60d37223 */ /* 0x000fe200000100d3 */
        /* <DEDUP_REMOVED lines=8> */
[----:B------:R-:W-:Y:S01]  /*b190*/  FFMA.FTZ R214, R94, -R42, R214 ;  /* 0x8000002a5ed67223 */ /* 0x000fe200000100d6 */
[-C--:B------:R-:W-:Y:S01]  /*b1a0*/  FFMA.FTZ R115, R210, R111.reuse, -R115 ;  /* 0x0000006fd2737223 */ /* 0x080fe20000010873 */
[----:B------:R-:W-:Y:S01]  /*b1b0*/  FMUL.FTZ R111, R189, R111 ;  /* 0x0000006fbd6f7220 */ /* 0x000fe20000410000 */
[----:B------:R-:W-:Y:S01]  /*b1c0*/  FFMA.FTZ R118, R220, UR49, R119 ;  /* 0x00000031dc767c23 */ /* 0x000fe20008010077 */
[----:B------:R-:W-:Y:S01]  /*b1d0*/  FMUL.FTZ R120, R126, UR49 ;  /* 0x000000317e787c20 */ /* 0x000fe20008410000 */
[----:B------:R-:W-:Y:S01]  /*b1e0*/  FADD.FTZ R114, R114, R115 ;  /* 0x0000007372727221 */ /* 0x000fe20000010000 */
[----:B0-----:R-:W-:Y:S01]  /*b1f0*/  FFMA.FTZ R117, R211, R116, -R112 ;  /* 0x00000074d3757223 */ /* 0x001fe20000010870 */
[----:B------:R-:W-:Y:S01]  /*b200*/  FFMA.FTZ R112, R210, R110, R111 ;  /* 0x0000006ed2707223 */ /* 0x000fe2000001006f */
[----:B------:R-:W-:Y:S01]  /*b210*/  FMUL.FTZ R116, R188, R116 ;  /* 0x00000074bc747220 */ /* 0x000fe20000410000 */
[----:B------:R-:W-:Y:S01]  /*b220*/  FMUL.FTZ R119, R7, -R118 ;  /* 0x8000007607777220 */ /* 0x000fe20000410000 */
[----:B------:R-:W-:Y:S01]  /*b230*/  FADD.FTZ R114, R114, R117 ;  /* 0x0000007572727221 */ /* 0x000fe20000010000 */
[----:B------:R-:W-:Y:S01]  /*b240*/  FADD.FTZ R112, R113, R112 ;  /* 0x0000007071707221 */ /* 0x000fe20000010000 */
[----:B------:R-:W-:Y:S01]  /*b250*/  FFMA.FTZ R111, R211, R109, R116 ;  /* 0x0000006dd36f7223 */ /* 0x000fe20000010074 */
[C---:B------:R-:W-:Y:S01]  /*b260*/  FMUL.FTZ R116, R43.reuse, R60 ;  /* 0x0000003c2b747220 */ /* 0x040fe20000410000 */
[----:B------:R0:W-:Y:S01]  /*b270*/  STS [R72+0x425c], R119 ;  /* 0x00425c7748007388 */ /* 0x0001e20000000800 */
[----:B------:R-:W-:Y:S01]  /*b280*/  FMUL.FTZ R117, R42, R61 ;  /* 0x0000003d2a757220 */ /* 0x000fe20000410000 */
[----:B------:R-:W-:Y:S01]  /*b290*/  FADD.FTZ R113, R112, R111 ;  /* 0x0000006f70717221 */ /* 0x000fe20000010000 */
[----:B------:R-:W-:Y:S01]  /*b2a0*/  FMUL.FTZ R112, R43, R194 ;  /* 0x000000c22b707220 */ /* 0x000fe20000410000 */
[----:B------:R-:W-:Y:S01]  /*b2b0*/  FMUL.FTZ R111, R42, R195 ;  /* 0x000000c32a6f7220 */ /* 0x000fe20000410000 */
[----:B------:R1:W-:Y:S01]  /*b2c0*/  STS [R72+0x4258], R121 ;  /* 0x0042587948007388 */ /* 0x0003e20000000800 */
[----:B------:R-:W-:Y:S01]  /*b2d0*/  FMUL.FTZ R122, R202, UR49 ;  /* 0x00000031ca7a7c20 */ /* 0x000fe20008410000 */
[----:B------:R-:W-:Y:S01]  /*b2e0*/  FMUL.FTZ R118, R187, R112 ;  /* 0x00000070bb767220 */ /* 0x000fe20000410000 */
[----:B------:R-:W-:Y:S01]  /*b2f0*/  FMUL.FTZ R170, R170, R216 ;  /* 0x000000d8aaaa7220 */ /* 0x000fe20000410000 */
[----:B------:R-:W-:Y:S01]  /*b300*/  FFMA.FTZ R216, R93, -R41, R216 ;  /* 0x800000295dd87223 */ /* 0x000fe200000100d8 */
[----:B0-----:R-:W-:Y:S01]  /*b310*/  FMUL.FTZ R119, R186, R111 ;  /* 0x0000006fba777220 */ /* 0x001fe20000410000 */
[-C--:B------:R-:W-:Y:S01]  /*b320*/  FFMA.FTZ R115, R213, R116.reuse, -R118 ;  /* 0x00000074d5737223 */ /* 0x080fe20000010876 */
[----:B------:R-:W-:Y:S01]  /*b330*/  FMUL.FTZ R116, R187, R116 ;  /* 0x00000074bb747220 */ /* 0x000fe20000410000 */
[----:B------:R-:W-:Y:S01]  /*b340*/  FFMA.FTZ R122, R223, UR37, -R122 ;  /* 0x00000025df7a7c23 */ /* 0x000fe2000801087a */
[-C--:B------:R-:W-:Y:S01]  /*b350*/  FFMA.FTZ R119, R214, R117.reuse, -R119 ;  /* 0x00000075d6777223 */ /* 0x080fe20000010877 */
[----:B------:R-:W-:Y:S01]  /*b360*/  FMUL.FTZ R117, R186, R117 ;  /* 0x00000075ba757220 */ /* 0x000fe20000410000 */
[----:B------:R-:W-:Y:S01]  /*b370*/  FFMA.FTZ R116, R213, R112, R116 ;  /* 0x00000070d5747223 */ /* 0x000fe20000010074 */
[----:B------:R-:W-:Y:S01]  /*b380*/  FADD.FTZ R114, R114, R115 ;  /* 0x0000007372727221 */ /* 0x000fe20000010000 */
[----:B-1----:R-:W-:Y:S01]  /*b390*/  FFMA.FTZ R121, R221, UR37, -R120 ;  /* 0x00000025dd797c23 */ /* 0x002fe20008010878 */
[----:B------:R-:W-:Y:S01]  /*b3a0*/  FMUL.FTZ R120, R126, UR37 ;  /* 0x000000257e787c20 */ /* 0x000fe20008410000 */
[----:B------:R-:W-:Y:S01]  /*b3b0*/  FADD.FTZ R113, R113, R116 ;  /* 0x0000007471717221 */ /* 0x000fe20000010000 */
[----:B------:R-:W-:Y:S01]  /*b3c0*/  FFMA.FTZ R116, R214, R111, R117 ;  /* 0x0000006fd6747223 */ /* 0x000fe20000010075 */
[----:B------:R-:W-:Y:S01]  /*b3d0*/  FADD.FTZ R119, R114, R119 ;  /* 0x0000007772777221 */ /* 0x000fe20000010000 */
[----:B------:R-:W-:Y:S01]  /*b3e0*/  FMUL.FTZ R114, R41, R196 ;  /* 0x000000c429727220 */ /* 0x000fe20000410000 */
[----:B------:R-:W-:Y:S01]  /*b3f0*/  FMUL.FTZ R121, R6, R121 ;  /* 0x0000007906797220 */ /* 0x000fe20000410000 */
[----:B------:R-:W-:Y:S01]  /*b400*/  FADD.FTZ R116, R113, R116 ;  /* 0x0000007471747221 */ /* 0x000fe20000010000 */
[----:B------:R-:W-:Y:S01]  /*b410*/  FMUL.FTZ R113, R40, R197 ;  /* 0x000000c528717220 */ /* 0x000fe20000410000 */
[----:B------:R-:W-:Y:S01]  /*b420*/  FMUL.FTZ R115, R41, R176 ;  /* 0x000000b029737220 */ /* 0x000fe20000410000 */
[----:B------:R-:W-:Y:S01]  /*b430*/  FMUL.FTZ R117, R185, R114 ;  /* 0x00000072b9757220 */ /* 0x000fe20000410000 */
[----:B------:R0:W-:Y:S01]  /*b440*/  STS [R72+0x4260], R121 ;  /* 0x0042607948007388 */ /* 0x0001e20000000800 */
[----:B------:R-:W-:Y:S01]  /*b450*/  FMUL.FTZ R169, R169, R217 ;  /* 0x000000d9a9a97220 */ /* 0x000fe20000410000 */
[----:B------:R-:W-:Y:S01]  /*b460*/  FMUL.FTZ R123, R5, R122 ;  /* 0x0000007a057b7220 */ /* 0x000fe20000410000 */
[----:B------:R-:W-:Y:S01]  /*b470*/  FFMA.FTZ R217, R92, -R40, R217 ;  /* 0x800000285cd97223 */ /* 0x000fe200000100d9 */
[----:B------:R-:W-:Y:S01]  /*b480*/  FMUL.FTZ R122, R184, R113 ;  /* 0x00000071b87a7220 */ /* 0x000fe20000410000 */
[-C--:B------:R-:W-:Y:S01]  /*b490*/  FFMA.FTZ R118, R216, R115.reuse, -R117 ;  /* 0x00000073d8767223 */ /* 0x080fe20000010875 */
[----:B------:R-:W-:Y:S01]  /*b4a0*/  FMUL.FTZ R115, R185, R115 ;  /* 0x00000073b9737220 */ /* 0x000fe20000410000 */
[----:B------:R-:W-:Y:S01]  /*b4b0*/  FMUL.FTZ R124, R202, UR37 ;  /* 0x00000025ca7c7c20 */ /* 0x000fe20008410000 */
[----:B------:R-:W-:Y:S01]  /*b4c0*/  FMUL.FTZ R128, R224, UR49 ;  /* 0x00000031e0807c20 */ /* 0x000fe20008410000 */
[----:B------:R-:W-:Y:S01]  /*b4d0*/  FADD.FTZ R118, R119, R118 ;  /* 0x0000007677767221 */ /* 0x000fe20000010000 */
[----:B0-----:R-:W-:Y:S01]  /*b4e0*/  FFMA.FTZ R121, R221, UR49, R120 ;  /* 0x00000031dd797c23 */ /* 0x001fe20008010078 */
[----:B------:R-:W-:Y:S01]  /*b4f0*/  FMUL.FTZ R120, R40, R175 ;  /* 0x000000af28787220 */ /* 0x000fe20000410000 */
[----:B------:R-:W-:Y:S01]  /*b500*/  FFMA.FTZ R115, R216, R114, R115 ;  /* 0x00000072d8737223 */ /* 0x000fe20000010073 */
[----:B------:R-:W-:Y:S01]  /*b510*/  FFMA.FTZ R124, R223, UR49, R124 ;  /* 0x00000031df7c7c23 */ /* 0x000fe2000801007c */
[----:B------:R-:W-:Y:S01]  /*b520*/  FMUL.FTZ R121, R6, -R121 ;  /* 0x8000007906797220 */ /* 0x000fe20000410000 */
[-C--:B------:R-:W-:Y:S01]  /*b530*/  FFMA.FTZ R117, R217, R120.reuse, -R122 ;  /* 0x00000078d9757223 */ /* 0x080fe2000001087a */
[----:B------:R-:W-:Y:S01]  /*b540*/  FMUL.FTZ R120, R184, R120 ;  /* 0x00000078b8787220 */ /* 0x000fe20000410000 */
[----:B------:R-:W-:Y:S01]  /*b550*/  FADD.FTZ R115, R116, R115 ;  /* 0x0000007374737221 */ /* 0x000fe20000010000 */
[----:B------:R0:W-:Y:S01]  /*b560*/  STS [R72+0x4268], R123 ;  /* 0x0042687b48007388 */ /* 0x0001e20000000800 */
[----:B------:R-:W-:Y:S01]  /*b570*/  FMUL.FTZ R116, R39, R198 ;  /* 0x000000c627747220 */ /* 0x000fe20000410000 */
[----:B------:R-:W-:Y:S01]  /*b580*/  FFMA.FTZ R120, R217, R113, R120 ;  /* 0x00000071d9787223 */ /* 0x000fe20000010078 */
[----:B------:R-:W-:Y:S01]  /*b590*/  FADD.FTZ R117, R118, R117 ;  /* 0x0000007576757221 */ /* 0x000fe20000010000 */
[----:B------:R1:W-:Y:S01]  /*b5a0*/  STS [R72+0x4264], R121 ;  /* 0x0042647948007388 */ /* 0x0003e20000000800 */
[----:B------:R-:W-:Y:S01]  /*b5b0*/  FFMA.FTZ R219, R91, -R39, R219 ;  /* 0x800000275bdb7223 */ /* 0x000fe200000100db */
[----:B------:R-:W-:Y:S01]  /*b5c0*/  FADD.FTZ R120, R115, R120 ;  /* 0x0000007873787221 */ /* 0x000fe20000010000 */
[----:B------:R-:W-:Y:S01]  /*b5d0*/  FMUL.FTZ R115, R38, R199 ;  /* 0x000000c726737220 */ /* 0x000fe20000410000 */
[----:B------:R-:W-:Y:S01]  /*b5e0*/  FMUL.FTZ R118, R39, R174 ;  /* 0x000000ae27767220 */ /* 0x000fe20000410000 */
[----:B------:R-:W-:Y:S01]  /*b5f0*/  FMUL.FTZ R122, R183, R116 ;  /* 0x00000074b77a7220 */ /* 0x000fe20000410000 */
[----:B0-----:R-:W-:Y:S01]  /*b600*/  FFMA.FTZ R123, R227, UR37, -R128 ;  /* 0x00000025e37b7c23 */ /* 0x001fe20008010880 */
[----:B------:R-:W-:Y:S01]  /*b610*/  FFMA.FTZ R220, R90, -R38, R220 ;  /* 0x800000265adc7223 */ /* 0x000fe200000100dc */
[----:B------:R-:W-:Y:S01]  /*b620*/  FMUL.FTZ R119, R127, R115 ;  /* 0x000000737f777220 */ /* 0x000fe20000410000 */
[----:B------:R-:W-:Y:S01]  /*b630*/  FFMA.FTZ R122, R219, R118, -R122 ;  /* 0x00000076db7a7223 */ /* 0x000fe2000001087a */
[----:B-1----:R-:W-:Y:S01]  /*b640*/  FMUL.FTZ R121, R5, -R124 ;  /* 0x8000007c05797220 */ /* 0x002fe20000410000 */
[----:B------:R-:W-:Y:S01]  /*b650*/  FMUL.FTZ R123, R4, R123 ;  /* 0x0000007b047b7220 */ /* 0x000fe20000410000 */
[----:B------:R-:W-:Y:S01]  /*b660*/  FMUL.FTZ R124, R224, UR37 ;  /* 0x00000025e07c7c20 */ /* 0x000fe20008410000 */
[----:B------:R-:W-:Y:S01]  /*b670*/  FMUL.FTZ R118, R183, R118 ;  /* 0x00000076b7767220 */ /* 0x000fe20000410000 */
[----:B------:R-:W-:Y:S01]  /*b680*/  FMUL.FTZ R125, R151, UR49 ;  /* 0x00000031977d7c20 */ /* 0x000fe20008410000 */
[----:B------:R0:W-:Y:S01]  /*b690*/  STS [R72+0x426c], R121 ;  /* 0x00426c7948007388 */ /* 0x0001e20000000800 */
[----:B------:R-:W-:Y:S01]  /*b6a0*/  FADD.FTZ R117, R117, R122 ;  /* 0x0000007a75757221 */ /* 0x000fe20000010000 */
[----:B------:R-:W-:Y:S01]  /*b6b0*/  FFMA.FTZ R221, R89, -R37, R221 ;  /* 0x8000002559dd7223 */ /* 0x000fe200000100dd */
[----:B------:R-:W-:Y:S01]  /*b6c0*/  FFMA.FTZ R128, R228, UR37, -R125 ;  /* 0x00000025e4807c23 */ /* 0x000fe2000801087d */
[----:B------:R1:W-:Y:S01]  /*b6d0*/  STS [R72+0x4270], R123 ;  /* 0x0042707b48007388 */ /* 0x0003e20000000800 */
[----:B------:R-:W-:Y:S01]  /*b6e0*/  FMUL.FTZ R129, R151, UR37 ;  /* 0x0000002597817c20 */ /* 0x000fe20008410000 */
[----:B------:R-:W-:Y:S01]  /*b6f0*/  FFMA.FTZ R223, R88, -R36, R223 ;  /* 0x8000002458df7223 */ /* 0x000fe200000100df */
[----:B------:R-:W-:Y:S01]  /*b700*/  FMUL.FTZ R125, R3, R128 ;  /* 0x00000080037d7220 */ /* 0x000fe20000410000 */
[----:B------:R-:W-:Y:S01]  /*b710*/  FFMA.FTZ R145, -R12, R145, R144 ;  /* 0x000000910c917223 */ /* 0x000fe20000010190 */
[----:B------:R-:W-:Y:S01]  /*b720*/  FFMA.FTZ R134, R228, UR49, R129 ;  /* 0x00000031e4867c23 */ /* 0x000fe20008010081 */
[----:B0-----:R-:W-:Y:S01]  /*b730*/  FMUL.FTZ R121, R38, R173 ;  /* 0x000000ad26797220 */ /* 0x001fe20000410000 */
[----:B------:R-:W-:Y:S01]  /*b740*/  FMUL.FTZ R129, R164, UR48 ;  /* 0x00000030a4817c20 */ /* 0x000fe20008410000 */
[----:B------:R0:W-:Y:S01]  /*b750*/  STS [R72+0x4278], R125 ;  /* 0x0042787d48007388 */ /* 0x0001e20000000800 */
[----:B------:R-:W-:Y:S01]  /*b760*/  FFMA.FTZ R161, R161, R185, R170 ;  /* 0x000000b9a1a17223 */ /* 0x000fe200000100aa */
[----:B-1----:R-:W-:Y:S01]  /*b770*/  FFMA.FTZ R123, R227, UR49, R124 ;  /* 0x00000031e37b7c23 */ /* 0x002fe2000801007c */
[-C--:B------:R-:W-:Y:S01]  /*b780*/  FFMA.FTZ R124, R220, R121.reuse, -R119 ;  /* 0x00000079dc7c7223 */ /* 0x080fe20000010877 */
[----:B------:R-:W-:Y:S01]  /*b790*/  FFMA.FTZ R119, R219, R116, R118 ;  /* 0x00000074db777223 */ /* 0x000fe20000010076 */
[----:B------:R-:W-:Y:S01]  /*b7a0*/  FMUL.FTZ R121, R127, R121 ;  /* 0x000000797f797220 */ /* 0x000fe20000410000 */
[----:B------:R-:W-:Y:S01]  /*b7b0*/  FMUL.FTZ R123, R4, -R123 ;  /* 0x8000007b047b7220 */ /* 0x000fe20000410000 */
[----:B------:R-:W-:Y:S01]  /*b7c0*/  FADD.FTZ R124, R117, R124 ;  /* 0x0000007c757c7221 */ /* 0x000fe20000010000 */
[----:B------:R-:W-:Y:S01]  /*b7d0*/  FADD.FTZ R119, R120, R119 ;  /* 0x0000007778777221 */ /* 0x000fe20000010000 */
[----:B------:R-:W-:Y:S01]  /*b7e0*/  FFMA.FTZ R118, R220, R115, R121 ;  /* 0x00000073dc767223 */ /* 0x000fe20000010079 */
[----:B------:R-:W-:Y:S01]  /*b7f0*/  FMUL.FTZ R121, R37, R172 ;  /* 0x000000ac25797220 */ /* 0x000fe20000410000 */
[----:B------:R-:W-:Y:S01]  /*b800*/  FMUL.FTZ R117, R36, R201 ;  /* 0x000000c924757220 */ /* 0x000fe20000410000 */
[----:B------:R1:W-:Y:S01]  /*b810*/  STS [R72+0x4274], R123 ;  /* 0x0042747b48007388 */ /* 0x0003e20000000800 */
[----:B------:R-:W-:Y:S01]  /*b820*/  FADD.FTZ R119, R119, R118 ;  /* 0x0000007677777221 */ /* 0x000fe20000010000 */
[----:B------:R-:W-:Y:S01]  /*b830*/  FMUL.FTZ R118, R37, R200 ;  /* 0x000000c825767220 */ /* 0x000fe20000410000 */
[----:B------:R-:W-:Y:S01]  /*b840*/  FMUL.FTZ R128, R202, R117 ;  /* 0x00000075ca807220 */ /* 0x000fe20000410000 */
[C---:B------:R-:W-:Y:S01]  /*b850*/  FMUL.FTZ R120, R35.reuse, R152 ;  /* 0x0000009823787220 */ /* 0x040fe20000410000 */
[----:B0-----:R-:W-:Y:S01]  /*b860*/  FMUL.FTZ R125, R35, R164 ;  /* 0x000000a4237d7220 */ /* 0x001fe20000410000 */
[----:B------:R-:W-:Y:S01]  /*b870*/  FMUL.FTZ R122, R126, R118 ;  /* 0x000000767e7a7220 */ /* 0x000fe20000410000 */
[----:B------:R-:W-:Y:S01]  /*b880*/  FFMA.FTZ R227, R87, -R35, R227 ;  /* 0x8000002357e37223 */ /* 0x000fe200000100e3 */
[----:B------:R-:W-:Y:S01]  /*b890*/  FMUL.FTZ R132, R224, R120 ;  /* 0x00000078e0847220 */ /* 0x000fe20000410000 */
[----:B------:R-:W-:Y:S01]  /*b8a0*/  FFMA.FTZ R140, -R11, R140, R145 ;  /* 0x0000008c0b8c7223 */ /* 0x000fe20000010191 */
[-C--:B-1----:R-:W-:Y:S01]  /*b8b0*/  FFMA.FTZ R123, R221, R121.reuse, -R122 ;  /* 0x00000079dd7b7223 */ /* 0x082fe2000001087a */
[----:B------:R-:W-:Y:S01]  /*b8c0*/  FMUL.FTZ R122, R126, R121 ;  /* 0x000000797e7a7220 */ /* 0x000fe20000410000 */
[----:B------:R-:W-:Y:S01]  /*b8d0*/  FMUL.FTZ R121, R36, R171 ;  /* 0x000000ab24797220 */ /* 0x000fe20000410000 */
[----:B------:R-:W-:Y:S01]  /*b8e0*/  FFMA.FTZ R132, R227, R125, -R132 ;  /* 0x0000007de3847223 */ /* 0x000fe20000010884 */
[----:B------:R-:W-:Y:S01]  /*b8f0*/  FADD.FTZ R123, R124, R123 ;  /* 0x0000007b7c7b7221 */ /* 0x000fe20000010000 */
[----:B------:R-:W-:Y:S01]  /*b900*/  FFMA.FTZ R122, R221, R118, R122 ;  /* 0x00000076dd7a7223 */ /* 0x000fe2000001007a */
[-C--:B------:R-:W-:Y:S01]  /*b910*/  FFMA.FTZ R130, R223, R121.reuse, -R128 ;  /* 0x00000079df827223 */ /* 0x080fe20000010880 */
[----:B------:R-:W-:Y:S01]  /*b920*/  FMUL.FTZ R128, R202, R121 ;  /* 0x00000079ca807220 */ /* 0x000fe20000410000 */
[----:B------:R-:W-:Y:S01]  /*b930*/  FMUL.FTZ R121, R3, -R134 ;  /* 0x8000008603797220 */ /* 0x000fe20000410000 */
[----:B------:R-:W-:Y:S01]  /*b940*/  FADD.FTZ R119, R119, R122 ;  /* 0x0000007a77777221 */ /* 0x000fe20000010000 */
[----:B------:R-:W-:Y:S01]  /*b950*/  FMUL.FTZ R122, R224, R125 ;  /* 0x0000007de07a7220 */ /* 0x000fe20000410000 */
[----:B------:R-:W-:Y:S01]  /*b960*/  FFMA.FTZ R128, R223, R117, R128 ;  /* 0x00000075df807223 */ /* 0x000fe20000010080 */
[----:B------:R-:W-:Y:S01]  /*b970*/  IADD3 R125, PT, PT, R182, 0x80, RZ ;  /* 0x00000080b67d7810 */ /* 0x000fe20007ffe0ff */
[----:B------:R0:W-:Y:S01]  /*b980*/  STS [R72+0x427c], R121 ;  /* 0x00427c7948007388 */ /* 0x0001e20000000800 */
[----:B------:R-:W-:Y:S01]  /*b990*/  FFMA.FTZ R122, R227, R120, R122 ;  /* 0x00000078e37a7223 */ /* 0x000fe2000001007a */
[----:B------:R-:W-:Y:S01]  /*b9a0*/  FADD.FTZ R119, R119, R128 ;  /* 0x0000008077777221 */ /* 0x000fe20000010000 */
[----:B------:R-:W-:Y:S01]  /*b9b0*/  FMUL.FTZ R124, R163, UR48 ;  /* 0x00000030a37c7c20 */ /* 0x000fe20008410000 */
[----:B------:R-:W-:Y:S01]  /*b9c0*/  FADD.FTZ R123, R123, R130 ;  /* 0x000000827b7b7221 */ /* 0x000fe20000010000 */
[----:B------:R-:W-:Y:S01]  /*b9d0*/  FFMA.FTZ R128, R152, UR36, R129 ;  /* 0x0000002498807c23 */ /* 0x000fe20008010081 */
[----:B------:R-:W-:Y:S01]  /*b9e0*/  FADD.FTZ R137, R119, R122 ;  /* 0x0000007a77897221 */ /* 0x000fe20000010000 */
[----:B------:R-:W-:Y:S01]  /*b9f0*/  LEA.HI R119, R125, R182, RZ, 0x1b ;  /* 0x000000b67d777211 */ /* 0x000fe200078fd8ff */
[----:B------:R-:W-:Y:S01]  /*ba00*/  FMUL.FTZ R122, R165, UR48 ;  /* 0x00000030a57a7c20 */ /* 0x000fe20008410000 */
[----:B------:R-:W-:Y:S01]  /*ba10*/  FMUL.FTZ R129, R198, UR48 ;  /* 0x00000030c6817c20 */ /* 0x000fe20008410000 */
[----:B------:R-:W-:Y:S01]  /*ba20*/  FADD.FTZ R125, R123, R132 ;  /* 0x000000847b7d7221 */ /* 0x000fe20000010000 */
[----:B------:R-:W-:Y:S01]  /*ba30*/  LEA R143, R119, UR30, 0x2 ;  /* 0x0000001e778f7c11 */ /* 0x000fe2000f8e10ff */
[----:B------:R-:W-:Y:S01]  /*ba40*/  BAR.SYNC.DEFER_BLOCKING 0x0 ;  /* 0x0000000000007b1d */ /* 0x000fe20000010000 */
[----:B0-----:R-:W-:Y:S01]  /*ba50*/  FFMA.FTZ R72, R163, UR36, R122 ;  /* 0x00000024a3487c23 */ /* 0x001fe2000801007a */
[----:B------:R-:W-:Y:S01]  /*ba60*/  FFMA.FTZ R122, R165, UR36, -R124 ;  /* 0x00000024a57a7c23 */ /* 0x000fe2000801087c */
[----:B------:R-:W-:Y:S01]  /*ba70*/  FMUL.FTZ R124, R201, UR48 ;  /* 0x00000030c97c7c20 */ /* 0x000fe20008410000 */
[----:B------:R-:W-:Y:S01]  /*ba80*/  FFMA.FTZ R160, R160, R184, R169 ;  /* 0x000000b8a0a07223 */ /* 0x000fe200000100a9 */
[----:B------:R-:W-:Y:S01]  /*ba90*/  FFMA.FTZ R161, -R10, R161, R140 ;  /* 0x000000a10aa17223 */ /* 0x000fe2000001018c */
[C---:B------:R-:W-:Y:S01]  /*baa0*/  FFMA.FTZ R132, R174.reuse, UR36, -R129 ;  /* 0x00000024ae847c23 */ /* 0x040fe20008010881 */
[----:B------:R-:W-:Y:S01]  /*bab0*/  FFMA.FTZ R121, R171, UR36, -R124 ;  /* 0x00000024ab797c23 */ /* 0x000fe2000801087c */
[----:B------:R-:W-:Y:S01]  /*bac0*/  FMUL.FTZ R129, R174, UR48 ;  /* 0x00000030ae817c20 */ /* 0x000fe20008410000 */
[----:B------:R-:W-:Y:S01]  /*bad0*/  FMUL.FTZ R124, R197, UR48 ;  /* 0x00000030c57c7c20 */ /* 0x000fe20008410000 */
[----:B------:R-:W-:Y:S01]  /*bae0*/  FFMA.FTZ R160, -R9, R160, R161 ;  /* 0x000000a009a07223 */ /* 0x000fe200000101a1 */
[----:B------:R-:W-:Y:S01]  /*baf0*/  FMUL.FTZ R131, R172, UR48 ;  /* 0x00000030ac837c20 */ /* 0x000fe20008410000 */
[----:B------:R-:W-:Y:S01]  /*bb00*/  FFMA.FTZ R142, R198, UR36, R129 ;  /* 0x00000024c68e7c23 */ /* 0x000fe20008010081 */
[----:B------:R-:W-:Y:S01]  /*bb10*/  FMUL.FTZ R129, R196, UR48 ;  /* 0x00000030c4817c20 */ /* 0x000fe20008410000 */
[----:B------:R-:W-:Y:S01]  /*bb20*/  FFMA.FTZ R135, R175, UR36, -R124 ;  /* 0x00000024af877c23 */ /* 0x000fe2000801087c */
[----:B------:R-:W-:Y:S01]  /*bb30*/  FMUL.FTZ R124, R195, UR48 ;  /* 0x00000030c37c7c20 */ /* 0x000fe20008410000 */
[----:B------:R-:W-:Y:S01]  /*bb40*/  FFMA.FTZ R159, -R8, R159, R160 ;  /* 0x0000009f089f7223 */ /* 0x000fe200000101a0 */
[----:B------:R-:W-:Y:S01]  /*bb50*/  FFMA.FTZ R140, R176, UR36, -R129 ;  /* 0x00000024b08c7c23 */ /* 0x000fe20008010881 */
[----:B------:R-:W-:Y:S01]  /*bb60*/  ISETP.GE.AND P2, PT, R73, 0x1, PT ;  /* 0x000000014900780c */ /* 0x000fe20003f46270 */
[----:B------:R-:W-:Y:S01]  /*bb70*/  FFMA.FTZ R129, R61, UR36, -R124 ;  /* 0x000000243d817c23 */ /* 0x000fe2000801087c */
[----:B------:R-:W-:Y:S01]  /*bb80*/  FFMA.FTZ R158, -R7, R158, R159 ;  /* 0x0000009e079e7223 */ /* 0x000fe2000001019f */
[----:B------:R-:W-:Y:S01]  /*bb90*/  FMUL.FTZ R124, R61, UR48 ;  /* 0x000000303d7c7c20 */ /* 0x000fe20008410000 */
[----:B------:R-:W-:Y:S01]  /*bba0*/  FMUL.FTZ R61, R194, UR48 ;  /* 0x00000030c23d7c20 */ /* 0x000fe20008410000 */
[----:B------:R-:W-:Y:S01]  /*bbb0*/  FMUL.FTZ R136, R173, UR48 ;  /* 0x00000030ad887c20 */ /* 0x000fe20008410000 */
[----:B------:R-:W0:Y:S01]  /*bbc0*/  LDS R143, [R143+0x4400] ;  /* 0x004400008f8f7984 */ /* 0x000e220000000800 */
[----:B------:R-:W-:Y:S01]  /*bbd0*/  FFMA.FTZ R157, -R6, R157, R158 ;  /* 0x0000009d069d7223 */ /* 0x000fe2000001019e */
[C---:B------:R-:W-:Y:S01]  /*bbe0*/  FFMA.FTZ R138, R60.reuse, UR36, -R61 ;  /* 0x000000243c8a7c23 */ /* 0x040fe2000801083d */
[----:B------:R-:W-:Y:S01]  /*bbf0*/  FMUL.FTZ R61, R60, UR48 ;  /* 0x000000303c3d7c20 */ /* 0x000fe20008410000 */
[----:B------:R-:W-:Y:S01]  /*bc00*/  FFMA.FTZ R145, R195, UR36, R124 ;  /* 0x00000024c3917c23 */ /* 0x000fe2000801007c */
[----:B------:R-:W-:Y:S01]  /*bc10*/  FFMA.FTZ R156, -R5, R156, R157 ;  /* 0x0000009c059c7223 */ /* 0x000fe2000001019d */
[----:B------:R-:W-:Y:S01]  /*bc20*/  FMUL.FTZ R124, R67, UR48 ;  /* 0x00000030437c7c20 */ /* 0x000fe20008410000 */
[----:B------:R-:W-:Y:S01]  /*bc30*/  FFMA.FTZ R146, R194, UR36, R61 ;  /* 0x00000024c2927c23 */ /* 0x000fe2000801003d */
[----:B------:R-:W-:Y:S01]  /*bc40*/  FMUL.FTZ R60, R75, UR48 ;  /* 0x000000304b3c7c20 */ /* 0x000fe20008410000 */
[----:B------:R-:W-:Y:S01]  /*bc50*/  FMUL.FTZ R61, R70, UR48 ;  /* 0x00000030463d7c20 */ /* 0x000fe20008410000 */
[----:B------:R-:W-:Y:S01]  /*bc60*/  FFMA.FTZ R155, -R4, R155, R156 ;  /* 0x0000009b049b7223 */ /* 0x000fe2000001019c */
[----:B------:R-:W-:Y:S01]  /*bc70*/  FFMA.FTZ R156, R200, UR36, R131 ;  /* 0x00000024c89c7c23 */ /* 0x000fe20008010083 */
[----:B------:R-:W-:Y:S01]  /*bc80*/  FFMA.FTZ R147, R199, UR36, R136 ;  /* 0x00000024c7937c23 */ /* 0x000fe20008010088 */
[----:B------:R-:W-:Y:S01]  /*bc90*/  FFMA.FTZ R131, R63, UR36, -R124 ;  /* 0x000000243f837c23 */ /* 0x000fe2000801087c */
[C---:B------:R-:W-:Y:S01]  /*bca0*/  FMUL.FTZ R136, R209.reuse, UR48 ;  /* 0x00000030d1887c20 */ /* 0x040fe20008410000 */
[----:B------:R-:W-:Y:S01]  /*bcb0*/  FFMA.FTZ R149, R209, UR36, R60 ;  /* 0x00000024d1957c23 */ /* 0x000fe2000801003c */
[----:B------:R-:W-:Y:S01]  /*bcc0*/  FFMA.FTZ R124, R74, UR36, -R61 ;  /* 0x000000244a7c7c23 */ /* 0x000fe2000801083d */
[----:B------:R-:W-:Y:S01]  /*bcd0*/  FMUL.FTZ R60, R71, UR48 ;  /* 0x00000030473c7c20 */ /* 0x000fe20008410000 */
[----:B------:R-:W-:Y:S01]  /*bce0*/  FMUL.FTZ R61, R222, UR48 ;  /* 0x00000030de3d7c20 */ /* 0x000fe20008410000 */
[----:B------:R-:W-:Y:S01]  /*bcf0*/  FMUL.FTZ R144, R63, UR48 ;  /* 0x000000303f907c20 */ /* 0x000fe20008410000 */
[----:B------:R-:W-:Y:S01]  /*bd00*/  FFMA.FTZ R136, R75, UR36, -R136 ;  /* 0x000000244b887c23 */ /* 0x000fe20008010888 */
[----:B------:R-:W-:Y:S01]  /*bd10*/  FMUL.FTZ R63, R74, UR48 ;  /* 0x000000304a3f7c20 */ /* 0x000fe20008410000 */
[----:B------:R-:W-:Y:S01]  /*bd20*/  FFMA.FTZ R75, R77, UR36, -R60 ;  /* 0x000000244d4b7c23 */ /* 0x000fe2000801083c */
[----:B------:R-:W-:Y:S01]  /*bd30*/  FFMA.FTZ R74, R78, UR36, -R61 ;  /* 0x000000244e4a7c23 */ /* 0x000fe2000801083d */
        /* <DEDUP_REMOVED lines=10> */
[----:B------:R-:W-:Y:S01]  /*bde0*/  IADD3 R139, PT, PT, R182, 0x100, RZ ;  /* 0x00000100b68b7810 */ /* 0x000fe20007ffe0ff */
[----:B------:R-:W-:Y:S01]  /*bdf0*/  FFMA.FTZ R119, R164, UR36, -R119 ;  /* 0x00000024a4777c23 */ /* 0x000fe20008010877 */
[----:B------:R-:W-:Y:S01]  /*be00*/  IADD3 R141, PT, PT, R182, 0x180, RZ ;  /* 0x00000180b68d7810 */ /* 0x000fe20007ffe0ff */
[----:B------:R-:W-:Y:S01]  /*be10*/  FFMA.FTZ R130, R201, UR36, R130 ;  /* 0x00000024c9827c23 */ /* 0x000fe20008010082 */
[----:B------:R-:W-:Y:S01]  /*be20*/  ISETP.GE.AND P3, PT, R73, 0x81, PT ;  /* 0x000000814900780c */ /* 0x000fe20003f66270 */
[----:B------:R-:W-:Y:S01]  /*be30*/  FFMA.FTZ R123, R172, UR36, -R123 ;  /* 0x00000024ac7b7c23 */ /* 0x000fe2000801087b */
[----:B------:R-:W-:Y:S01]  /*be40*/  FFMA.FTZ R134, R173, UR36, -R134 ;  /* 0x00000024ad867c23 */ /* 0x000fe20008010886 */
[----:B------:R-:W-:Y:S01]  /*be50*/  FFMA.FTZ R150, R197, UR36, R150 ;  /* 0x00000024c5967c23 */ /* 0x000fe20008010096 */
[----:B------:R-:W-:Y:S01]  /*be60*/  FFMA.FTZ R153, R196, UR36, R153 ;  /* 0x00000024c4997c23 */ /* 0x000fe20008010099 */
[----:B------:R-:W-:Y:S01]  /*be70*/  FFMA.FTZ R144, R67, UR36, R144 ;  /* 0x0000002443907c23 */ /* 0x000fe20008010090 */
[----:B------:R-:W-:Y:S01]  /*be80*/  FFMA.FTZ R133, R62, UR36, -R133 ;  /* 0x000000243e857c23 */ /* 0x000fe20008010885 */
        /* <DEDUP_REMOVED lines=9> */
.L_x_813:
[----:B------:R-:W-:Y:S05]  /*bf20*/  BSYNC.RECONVERGENT B0 ;  /* 0x0000000000007941 */ /* 0x000fea0003800200 */
.L_x_812:
[----:B------:R-:W-:Y:S04]  /*bf30*/  BSSY.RECONVERGENT B0, `(.L_x_814) ;  /* 0x0000003000007945 */ /* 0x000fe80003800200 */
[----:B------:R-:W-:Y:S05]  /*bf40*/  @!P3 BRA `(.L_x_815) ;  /* 0x000000000004b947 */ /* 0x000fea0003800000 */
[----:B------:R1:W-:Y:S02]  /*bf50*/  REDG.E.ADD.F32.FTZ.RN.STRONG.GPU desc[UR32][R64.64+0x200], R143 ;  /* 0x0002008f400079a6 */ /* 0x0003e4000c12f320 */
.L_x_815:
[----:B------:R-:W-:Y:S05]  /*bf60*/  BSYNC.RECONVERGENT B0 ;  /* 0x0000000000007941 */ /* 0x000fea0003800200 */
.L_x_814:
        /* <DEDUP_REMOVED lines=16> */
.L_x_817:
[----:B------:R-:W-:Y:S05]  /*c070*/  BSYNC.RECONVERGENT B0 ;  /* 0x0000000000007941 */ /* 0x000fea0003800200 */
.L_x_816:
[----:B0-2---:R0:W2:Y:S01]  /*c080*/  LDS R61, [R141+0x4800] ;  /* 0x004800008d3d7984 */ /* 0x0050a20000000800 */
[----:B------:R-:W-:Y:S01]  /*c090*/  BSSY.RECONVERGENT B0, `(.L_x_818) ;  /* 0x0000006000007945 */ /* 0x000fe20003800200 */
[----:B------:R-:W-:Y:S02]  /*c0a0*/  IADD3 R139, PT, PT, R182, 0x300, RZ ;  /* 0x00000300b68b7810 */ /* 0x000fe40007ffe0ff */
[----:B------:R-:W-:Y:S02]  /*c0b0*/  LEA R60, R60, UR30, 0x2 ;  /* 0x0000001e3c3c7c11 */ /* 0x000fe4000f8e10ff */
[----:B------:R-:W-:Y:S01]  /*c0c0*/  LEA.HI R63, R63, R182, RZ, 0x1b ;  /* 0x000000b63f3f7211 */ /* 0x000fe200078fd8ff */
[----:B------:R-:W-:Y:S06]  /*c0d0*/  @!P2 BRA `(.L_x_819) ;  /* 0x000000000004a947 */ /* 0x000fec0003800000 */
[----:B--2---:R3:W-:Y:S02]  /*c0e0*/  REDG.E.ADD.F32.FTZ.RN.STRONG.GPU desc[UR32][R64.64+0x600], R61 ;  /* 0x0006003d400079a6 */ /* 0x0047e4000c12f320 */
.L_x_819:
[----:B------:R-:W-:Y:S05]  /*c0f0*/  BSYNC.RECONVERGENT B0 ;  /* 0x0000000000007941 */ /* 0x000fea0003800200 */
.L_x_818:
[----:B--23--:R2:W3:Y:S01]  /*c100*/  LDS R61, [R60+0x4a00] ;  /* 0x004a00003c3d7984 */ /* 0x00c4e20000000800 */
[----:B------:R-:W-:Y:S01]  /*c110*/  BSSY.RECONVERGENT B0, `(.L_x_820) ;  /* 0x0000005000007945 */ /* 0x000fe20003800200 */
[----:B------:R-:W-:Y:S02]  /*c120*/  LEA.HI R139, R139, R182, RZ, 0x1b ;  /* 0x000000b68b8b7211 */ /* 0x000fe400078fd8ff */
[----:B------:R-:W-:Y:S01]  /*c130*/  LEA R63, R63, UR30, 0x2 ;  /* 0x0000001e3f3f7c11 */ /* 0x000fe2000f8e10ff */
[----:B------:R-:W-:Y:S06]  /*c140*/  @!P3 BRA `(.L_x_821) ;  /* 0x000000000004b947 */ /* 0x000fec0003800000 */
[----:B---3--:R3:W-:Y:S02]  /*c150*/  REDG.E.ADD.F32.FTZ.RN.STRONG.GPU desc[UR32][R64.64+0x800], R61 ;  /* 0x0008003d400079a6 */ /* 0x0087e4000c12f320 */
.L_x_821:
[----:B------:R-:W-:Y:S05]  /*c160*/  BSYNC.RECONVERGENT B0 ;  /* 0x0000000000007941 */ /* 0x000fea0003800200 */
.L_x_820:
[----:B---3--:R3:W0:Y:S01]  /*c170*/  LDS R61, [R63+0x4c00] ;  /* 0x004c00003f3d7984 */ /* 0x0086220000000800 */
[----:B------:R-:W-:Y:S01]  /*c180*/  BSSY.RECONVERGENT B0, `(.L_x_822) ;  /* 0x0000004000007945 */ /* 0x000fe20003800200 */
[----:B--2---:R-:W-:-:S03]  /*c190*/  LEA R60, R139, UR30, 0x2 ;  /* 0x0000001e8b3c7c11 */ /* 0x004fc6000f8e10ff */
[----:B------:R-:W-:Y:S05]  /*c1a0*/  @!P4 BRA `(.L_x_823) ;  /* 0x000000000004c947 */ /* 0x000fea0003800000 */
[----:B0-----:R2:W-:Y:S02]  /*c1b0*/  REDG.E.ADD.F32.FTZ.RN.STRONG.GPU desc[UR32][R64.64+0xa00], R61 ;  /* 0x000a003d400079a6 */ /* 0x0015e4000c12f320 */
.L_x_823:
[----:B------:R-:W-:Y:S05]  /*c1c0*/  BSYNC.RECONVERGENT B0 ;  /* 0x0000000000007941 */ /* 0x000fea0003800200 */
.L_x_822:
[----:B0-2---:R0:W2:Y:S01]  /*c1d0*/  LDS R61, [R60+0x4e00] ;  /* 0x004e00003c3d7984 */ /* 0x0050a20000000800 */
[----:B------:R-:W-:Y:S01]  /*c1e0*/  BSSY.RECONVERGENT B0, `(.L_x_824) ;  /* 0x0000005000007945 */ /* 0x000fe20003800200 */
[C---:B---3--:R-:W-:Y:S02]  /*c1f0*/  IADD3 R63, PT, PT, R182.reuse, 0x380, RZ ;  /* 0x00000380b63f7810 */ /* 0x048fe40007ffe0ff */
[----:B------:R-:W-:Y:S01]  /*c200*/  LOP3.LUT R139, R182, 0x400, RZ, 0xfc, !PT ;  /* 0x00000400b68b7812 */ /* 0x000fe200078efcff */
[----:B------:R-:W-:Y:S06]  /*c210*/  @!P5 BRA `(.L_x_825) ;  /* 0x000000000004d947 */ /* 0x000fec0003800000 */
[----:B--2---:R3:W-:Y:S02]  /*c220*/  REDG.E.ADD.F32.FTZ.RN.STRONG.GPU desc[UR32][R64.64+0xc00], R61 ;  /* 0x000c003d400079a6 */ /* 0x0047e4000c12f320 */
.L_x_825:
[----:B------:R-:W-:Y:S05]  /*c230*/  BSYNC.RECONVERGENT B0 ;  /* 0x0000000000007941 */ /* 0x000fea0003800200 */
.L_x_824:
        /* <DEDUP_REMOVED lines=16> */
.L_x_827:
[----:B------:R-:W-:Y:S05]  /*c340*/  BSYNC.RECONVERGENT B0 ;  /* 0x0000000000007941 */ /* 0x000fea0003800200 */
.L_x_826:
[----:B0-2---:R0:W2:Y:S01]  /*c350*/  LDS R61, [R139+0x5200] ;  /* 0x005200008b3d7984 */ /* 0x0050a20000000800 */
[----:B------:R-:W-:Y:S01]  /*c360*/  BSSY.RECONVERGENT B0, `(.L_x_828) ;  /* 0x0000006000007945 */ /* 0x000fe20003800200 */
[----:B------:R-:W-:Y:S02]  /*c370*/  IADD3 R63, PT, PT, R182, 0x580, RZ ;  /* 0x00000580b63f7810 */ /* 0x000fe40007ffe0ff */
[----:B------:R-:W-:Y:S02]  /*c380*/  LEA.HI R141, R141, R182, RZ, 0x1b ;  /* 0x000000b68d8d7211 */ /* 0x000fe400078fd8ff */
[----:B------:R-:W-:Y:S01]  /*c390*/  LEA R60, R60, UR30, 0x2 ;  /* 0x0000001e3c3c7c11 */ /* 0x000fe2000f8e10ff */
[----:B------:R-:W-:Y:S06]  /*c3a0*/  @!P2 BRA `(.L_x_829) ;  /* 0x000000000004a947 */ /* 0x000fec0003800000 */
[----:B--2---:R3:W-:Y:S02]  /*c3b0*/  REDG.E.ADD.F32.FTZ.RN.STRONG.GPU desc[UR32][R64.64+0x1000], R61 ;  /* 0x0010003d400079a6 */ /* 0x0047e4000c12f320 */
.L_x_829:
[----:B------:R-:W-:Y:S05]  /*c3c0*/  BSYNC.RECONVERGENT B0 ;  /* 0x0000000000007941 */ /* 0x000fea0003800200 */
.L_x_828:
[----:B--23--:R2:W3:Y:S01]  /*c3d0*/  LDS R61, [R60+0x5400] ;  /* 0x005400003c3d7984 */ /* 0x00c4e20000000800 */
[----:B------:R-:W-:Y:S01]  /*c3e0*/  BSSY.RECONVERGENT B0, `(.L_x_830) ;  /* 0x0000005000007945 */ /* 0x000fe20003800200 */
[----:B------:R-:W-:Y:S02]  /*c3f0*/  LEA.HI R63, R63, R182, RZ, 0x1b ;  /* 0x000000b63f3f7211 */ /* 0x000fe400078fd8ff */
[----:B------:R-:W-:Y:S01]  /*c400*/  LEA R141, R141, UR30, 0x2 ;  /* 0x0000001e8d8d7c11 */ /* 0x000fe2000f8e10ff */
[----:B------:R-:W-:Y:S06]  /*c410*/  @!P3 BRA `(.L_x_831) ;  /* 0x000000000004b947 */ /* 0x000fec0003800000 */
[----:B---3--:R3:W-:Y:S02]  /*c420*/  REDG.E.ADD.F32.FTZ.RN.STRONG.GPU desc[UR32][R64.64+0x1200], R61 ;  /* 0x0012003d400079a6 */ /* 0x0087e4000c12f320 */
.L_x_831:
[----:B------:R-:W-:Y:S05]  /*c430*/  BSYNC.RECONVERGENT B0 ;  /* 0x0000000000007941 */ /* 0x000fea0003800200 */
.L_x_830:
[----:B---3--:R3:W0:Y:S01]  /*c440*/  LDS R61, [R141+0x5600] ;  /* 0x005600008d3d7984 */ /* 0x0086220000000800 */
[----:B------:R-:W-:Y:S01]  /*c450*/  BSSY.RECONVERGENT B0, `(.L_x_832) ;  /* 0x0000004000007945 */ /* 0x000fe20003800200 */
[----:B--2---:R-:W-:-:S03]  /*c460*/  LEA R60, R63, UR30, 0x2 ;  /* 0x0000001e3f3c7c11 */ /* 0x004fc6000f8e10ff */
[----:B------:R-:W-:Y:S05]  /*c470*/  @!P4 BRA `(.L_x_833) ;  /* 0x000000000004c947 */ /* 0x000fea0003800000 */
[----:B0-----:R2:W-:Y:S02]  /*c480*/  REDG.E.ADD.F32.FTZ.RN.STRONG.GPU desc[UR32][R64.64+0x1400], R61 ;  /* 0x0014003d400079a6 */ /* 0x0015e4000c12f320 */
.L_x_833:
[----:B------:R-:W-:Y:S05]  /*c490*/  BSYNC.RECONVERGENT B0 ;  /* 0x0000000000007941 */ /* 0x000fea0003800200 */
.L_x_832:
[----:B0-2---:R0:W2:Y:S01]  /*c4a0*/  LDS R61, [R60+0x5800] ;  /* 0x005800003c3d7984 */ /* 0x0050a20000000800 */
[----:B------:R-:W-:Y:S01]  /*c4b0*/  BSSY.RECONVERGENT B0, `(.L_x_834) ;  /* 0x0000005000007945 */ /* 0x000fe20003800200 */
[C---:B------:R-:W-:Y:S02]  /*c4c0*/  IADD3 R63, PT, PT, R182.reuse, 0x600, RZ ;  /* 0x00000600b63f7810 */ /* 0x040fe40007ffe0ff */
[----:B------:R-:W-:Y:S01]  /*c4d0*/  IADD3 R139, PT, PT, R182, 0x680, RZ ;  /* 0x00000680b68b7810 */ /* 0x000fe20007ffe0ff */
[----:B------:R-:W-:Y:S06]  /*c4e0*/  @!P5 BRA `(.L_x_835) ;  /* 0x000000000004d947 */ /* 0x000fec0003800000 */
[----:B--2---:R2:W-:Y:S02]  /*c4f0*/  REDG.E.ADD.F32.FTZ.RN.STRONG.GPU desc[UR32][R64.64+0x1600], R61 ;  /* 0x0016003d400079a6 */ /* 0x0045e4000c12f320 */
.L_x_835:
[----:B------:R-:W-:Y:S05]  /*c500*/  BSYNC.RECONVERGENT B0 ;  /* 0x0000000000007941 */ /* 0x000fea0003800200 */
.L_x_834:
        /* <DEDUP_REMOVED lines=16> */
.L_x_837:
[----:B------:R-:W-:Y:S05]  /*c610*/  BSYNC.RECONVERGENT B0 ;  /* 0x0000000000007941 */ /* 0x000fea0003800200 */
.L_x_836:
[----:B0-2---:R0:W2:Y:S01]  /*c620*/  LDS R61, [R139+0x5c00] ;  /* 0x005c00008b3d7984 */ /* 0x0050a20000000800 */
[----:B------:R-:W-:Y:S01]  /*c630*/  BSSY.RECONVERGENT B0, `(.L_x_838) ;  /* 0x0000006000007945 */ /* 0x000fe20003800200 */
[----:B------:R-:W-:Y:S02]  /*c640*/  LOP3.LUT R63, R182, 0x800, RZ, 0xfc, !PT ;  /* 0x00000800b63f7812 */ /* 0x000fe400078efcff */
[----:B------:R-:W-:Y:S02]  /*c650*/  LEA.HI R141, R141, R182, RZ, 0x1b ;  /* 0x000000b68d8d7211 */ /* 0x000fe400078fd8ff */
[----:B------:R-:W-:Y:S01]  /*c660*/  LEA R60, R60, UR30, 0x2 ;  /* 0x0000001e3c3c7c11 */ /* 0x000fe2000f8e10ff */
[----:B------:R-:W-:Y:S06]  /*c670*/  @!P2 BRA `(.L_x_839) ;  /* 0x000000000004a947 */ /* 0x000fec0003800000 */
[----:B--2---:R3:W-:Y:S02]  /*c680*/  REDG.E.ADD.F32.FTZ.RN.STRONG.GPU desc[UR32][R64.64+0x1a00], R61 ;  /* 0x001a003d400079a6 */ /* 0x0047e4000c12f320 */
.L_x_839:
[----:B------:R-:W-:Y:S05]  /*c690*/  BSYNC.RECONVERGENT B0 ;  /* 0x0000000000007941 */ /* 0x000fea0003800200 */
.L_x_838:
[----:B--23--:R2:W3:Y:S01]  /*c6a0*/  LDS R61, [R60+0x5e00] ;  /* 0x005e00003c3d7984 */ /* 0x00c4e20000000800 */
[----:B------:R-:W-:Y:S01]  /*c6b0*/  BSSY.RECONVERGENT B0, `(.L_x_840) ;  /* 0x0000005000007945 */ /* 0x000fe20003800200 */
[----:B------:R-:W-:Y:S02]  /*c6c0*/  LEA.HI R63, R63, R182, RZ, 0x1b ;  /* 0x000000b63f3f7211 */ /* 0x000fe400078fd8ff */
[----:B------:R-:W-:Y:S01]  /*c6d0*/  LEA R141, R141, UR30, 0x2 ;  /* 0x0000001e8d8d7c11 */ /* 0x000fe2000f8e10ff */
[----:B------:R-:W-:Y:S06]  /*c6e0*/  @!P3 BRA `(.L_x_841) ;  /* 0x000000000004b947 */ /* 0x000fec0003800000 */
[----:B---3--:R3:W-:Y:S02]  /*c6f0*/  REDG.E.ADD.F32.FTZ.RN.STRONG.GPU desc[UR32][R64.64+0x1c00], R61 ;  /* 0x001c003d400079a6 */ /* 0x0087e4000c12f320 */
.L_x_841:
[----:B------:R-:W-:Y:S05]  /*c700*/  BSYNC.RECONVERGENT B0 ;  /* 0x0000000000007941 */ /* 0x000fea0003800200 */
.L_x_840:
[----:B---3--:R3:W0:Y:S01]  /*c710*/  LDS R61, [R141+0x6000] ;  /* 0x006000008d3d7984 */ /* 0x0086220000000800 */
[----:B------:R-:W-:Y:S01]  /*c720*/  BSSY.RECONVERGENT B0, `(.L_x_842) ;  /* 0x0000004000007945 */ /* 0x000fe20003800200 */
[----:B--2---:R-:W-:-:S03]  /*c730*/  LEA R60, R63, UR30, 0x2 ;  /* 0x0000001e3f3c7c11 */ /* 0x004fc6000f8e10ff */
[----:B------:R-:W-:Y:S05]  /*c740*/  @!P4 BRA `(.L_x_843) ;  /* 0x000000000004c947 */ /* 0x000fea0003800000 */
[----:B0-----:R2:W-:Y:S02]  /*c750*/  REDG.E.ADD.F32.FTZ.RN.STRONG.GPU desc[UR32][R64.64+0x1e00], R61 ;  /* 0x001e003d400079a6 */ /* 0x0015e4000c12f320 */
.L_x_843:
[----:B------:R-:W-:Y:S05]  /*c760*/  BSYNC.RECONVERGENT B0 ;  /* 0x0000000000007941 */ /* 0x000fea0003800200 */
.L_x_842:
[----:B0-2---:R0:W2:Y:S01]  /*c770*/  LDS R61, [R60+0x6200] ;  /* 0x006200003c3d7984 */ /* 0x0050a20000000800 */
[----:B------:R-:W-:Y:S01]  /*c780*/  BSSY.RECONVERGENT B0, `(.L_x_844) ;  /* 0x0000005000007945 */ /* 0x000fe20003800200 */
[C---:B------:R-:W-:Y:S02]  /*c790*/  IADD3 R63, PT, PT, R182.reuse, 0x880, RZ ;  /* 0x00000880b63f7810 */ /* 0x040fe40007ffe0ff */
[----:B------:R-:W-:Y:S01]  /*c7a0*/  IADD3 R139, PT, PT, R182, 0x900, RZ ;  /* 0x00000900b68b7810 */ /* 0x000fe20007ffe0ff */
[----:B------:R-:W-:Y:S06]  /*c7b0*/  @!P5 BRA `(.L_x_845) ;  /* 0x000000000004d947 */ /* 0x000fec0003800000 */
[----:B--2---:R2:W-:Y:S02]  /*c7c0*/  REDG.E.ADD.F32.FTZ.RN.STRONG.GPU desc[UR32][R64.64+0x2000], R61 ;  /* 0x0020003d400079a6 */ /* 0x0045e4000c12f320 */
.L_x_845:
[----:B------:R-:W-:Y:S05]  /*c7d0*/  BSYNC.RECONVERGENT B0 ;  /* 0x0000000000007941 */ /* 0x000fea0003800200 */
.L_x_844:
        /* <DEDUP_REMOVED lines=16> */
.L_x_847:
[----:B------:R-:W-:Y:S05]  /*c8e0*/  BSYNC.RECONVERGENT B0 ;  /* 0x0000000000007941 */ /* 0x000fea0003800200 */
.L_x_846:
[----:B0-2---:R0:W2:Y:S01]  /*c8f0*/  LDS R61, [R139+0x6600] ;  /* 0x006600008b3d7984 */ /* 0x0050a20000000800 */
[----:B------:R-:W-:Y:S01]  /*c900*/  BSSY.RECONVERGENT B0, `(.L_x_848) ;  /* 0x0000006000007945 */ /* 0x000fe20003800200 */
[----:B------:R-:W-:Y:S02]  /*c910*/  IADD3 R63, PT, PT, R182, 0xa80, RZ ;  /* 0x00000a80b63f7810 */ /* 0x000fe40007ffe0ff */
[----:B------:R-:W-:Y:S02]  /*c920*/  LEA.HI R141, R141, R182, RZ, 0x1b ;  /* 0x000000b68d8d7211 */ /* 0x000fe400078fd8ff */
[----:B------:R-:W-:Y:S01]  /*c930*/  LEA R60, R60, UR30, 0x2 ;  /* 0x0000001e3c3c7c11 */ /* 0x000fe2000f8e10ff */
[----:B------:R-:W-:Y:S06]  /*c940*/  @!P2 BRA `(.L_x_849) ;  /* 0x000000000004a947 */ /* 0x000fec0003800000 */
[----:B--2---:R3:W-:Y:S02]  /*c950*/  REDG.E.ADD.F32.FTZ.RN.STRONG.GPU desc[UR32][R64.64+0x2400], R61 ;  /* 0x0024003d400079a6 */ /* 0x0047e4000c12f320 */
.L_x_849:
[----:B------:R-:W-:Y:S05]  /*c960*/  BSYNC.RECONVERGENT B0 ;  /* 0x0000000000007941 */ /* 0x000fea0003800200 */
.L_x_848:
[----:B--23--:R2:W3:Y:S01]  /*c970*/  LDS R61, [R60+0x6800] ;  /* 0x006800003c3d7984 */ /* 0x00c4e20000000800 */
[----:B------:R-:W-:Y:S01]  /*c980*/  BSSY.RECONVERGENT B0, `(.L_x_850) ;  /* 0x0000005000007945 */ /* 0x000fe20003800200 */
[----:B------:R-:W-:Y:S02]  /*c990*/  LEA.HI R63, R63, R182, RZ, 0x1b ;  /* 0x000000b63f3f7211 */ /* 0x000fe400078fd8ff */
[----:B------:R-:W-:Y:S01]  /*c9a0*/  LEA R141, R141, UR30, 0x2 ;  /* 0x0000001e8d8d7c11 */ /* 0x000fe2000f8e10ff */
[----:B------:R-:W-:Y:S06]  /*c9b0*/  @!P3 BRA `(.L_x_851) ;  /* 0x000000000004b947 */ /* 0x000fec0003800000 */
[----:B---3--:R3:W-:Y:S02]  /*c9c0*/  REDG.E.ADD.F32.FTZ.RN.STRONG.GPU desc[UR32][R64.64+0x2600], R61 ;  /* 0x0026003d400079a6 */ /* 0x0087e4000c12f320 */
.L_x_851:
[----:B------:R-:W-:Y:S05]  /*c9d0*/  BSYNC.RECONVERGENT B0 ;  /* 0x0000000000007941 */ /* 0x000fea0003800200 */
.L_x_850:
[----:B---3--:R3:W0:Y:S01]  /*c9e0*/  LDS R61, [R141+0x6a00] ;  /* 0x006a00008d3d7984 */ /* 0x0086220000000800 */
[----:B------:R-:W-:Y:S01]  /*c9f0*/  BSSY.RECONVERGENT B0, `(.L_x_852) ;  /* 0x0000004000007945 */ /* 0x000fe20003800200 */
[----:B--2---:R-:W-:-:S03]  /*ca00*/  LEA R60, R63, UR30, 0x2 ;  /* 0x0000001e3f3c7c11 */ /* 0x004fc6000f8e10ff */
[----:B------:R-:W-:Y:S05]  /*ca10*/  @!P4 BRA `(.L_x_853) ;  /* 0x000000000004c947 */ /* 0x000fea0003800000 */
[----:B0-----:R2:W-:Y:S02]  /*ca20*/  REDG.E.ADD.F32.FTZ.RN.STRONG.GPU desc[UR32][R64.64+0x2800], R61 ;  /* 0x0028003d400079a6 */ /* 0x0015e4000c12f320 */
.L_x_853:
[----:B------:R-:W-:Y:S05]  /*ca30*/  BSYNC.RECONVERGENT B0 ;  /* 0x0000000000007941 */ /* 0x000fea0003800200 */
.L_x_852:
[----:B0-2---:R0:W2:Y:S01]  /*ca40*/  LDS R61, [R60+0x6c00] ;  /* 0x006c00003c3d7984 */ /* 0x0050a20000000800 */
[----:B------:R-:W-:Y:S01]  /*ca50*/  BSSY.RECONVERGENT B0, `(.L_x_854) ;  /* 0x0000005000007945 */ /* 0x000fe20003800200 */
[C---:B------:R-:W-:Y:S02]  /*ca60*/  IADD3 R63, PT, PT, R182.reuse, 0xb00, RZ ;  /* 0x00000b00b63f7810 */ /* 0x040fe40007ffe0ff */
[----:B------:R-:W-:Y:S01]  /*ca70*/  IADD3 R139, PT, PT, R182, 0xb80, RZ ;  /* 0x00000b80b68b7810 */ /* 0x000fe20007ffe0ff */
[----:B------:R-:W-:Y:S06]  /*ca80*/  @!P5 BRA `(.L_x_855) ;  /* 0x000000000004d947 */ /* 0x000fec0003800000 */
[----:B--2---:R2:W-:Y:S02]  /*ca90*/  REDG.E.ADD.F32.FTZ.RN.STRONG.GPU desc[UR32][R64.64+0x2a00], R61 ;  /* 0x002a003d400079a6 */ /* 0x0045e4000c12f320 */
.L_x_855:
[----:B------:R-:W-:Y:S05]  /*caa0*/  BSYNC.RECONVERGENT B0 ;  /* 0x0000000000007941 */ /* 0x000fea0003800200 */
.L_x_854:
        /* <DEDUP_REMOVED lines=16> */
.L_x_857:
[----:B------:R-:W-:Y:S05]  /*cbb0*/  BSYNC.RECONVERGENT B0 ;  /* 0x0000000000007941 */ /* 0x000fea0003800200 */
.L_x_856:
[----:B0-2---:R0:W2:Y:S01]  /*cbc0*/  LDS R61, [R139+0x7000] ;  /* 0x007000008b3d7984 */ /* 0x0050a20000000800 */
[----:B------:R-:W-:Y:S01]  /*cbd0*/  BSSY.RECONVERGENT B0, `(.L_x_858) ;  /* 0x0000006000007945 */ /* 0x000fe20003800200 */
[----:B------:R-:W-:Y:S02]  /*cbe0*/  IADD3 R63, PT, PT, R182, 0xd00, RZ ;  /* 0x00000d00b63f7810 */ /* 0x000fe40007ffe0ff */
[----:B------:R-:W-:Y:S02]  /*cbf0*/  LEA.HI R141, R141, R182, RZ, 0x1b ;  /* 0x000000b68d8d7211 */ /* 0x000fe400078fd8ff */
[----:B------:R-:W-:Y:S01]  /*cc00*/  LEA R60, R60, UR30, 0x2 ;  /* 0x0000001e3c3c7c11 */ /* 0x000fe2000f8e10ff */
[----:B------:R-:W-:Y:S06]  /*cc10*/  @!P2 BRA `(.L_x_859) ;  /* 0x000000000004a947 */ /* 0x000fec0003800000 */
[----:B--2---:R3:W-:Y:S02]  /*cc20*/  REDG.E.ADD.F32.FTZ.RN.STRONG.GPU desc[UR32][R64.64+0x2e00], R61 ;  /* 0x002e003d400079a6 */ /* 0x0047e4000c12f320 */
.L_x_859:
[----:B------:R-:W-:Y:S05]  /*cc30*/  BSYNC.RECONVERGENT B0 ;  /* 0x0000000000007941 */ /* 0x000fea0003800200 */
.L_x_858:
[----:B--23--:R2:W3:Y:S01]  /*cc40*/  LDS R61, [R60+0x7200] ;  /* 0x007200003c3d7984 */ /* 0x00c4e20000000800 */
[----:B------:R-:W-:Y:S01]  /*cc50*/  BSSY.RECONVERGENT B0, `(.L_x_860) ;  /* 0x0000005000007945 */ /* 0x000fe20003800200 */
[----:B------:R-:W-:Y:S02]  /*cc60*/  LEA.HI R63, R63, R182, RZ, 0x1b ;  /* 0x000000b63f3f7211 */ /* 0x000fe400078fd8ff */
[----:B------:R-:W-:Y:S01]  /*cc70*/  LEA R62, R141, UR30, 0x2 ;  /* 0x0000001e8d3e7c11 */ /* 0x000fe2000f8e10ff */
[----:B------:R-:W-:Y:S06]  /*cc80*/  @!P3 BRA `(.L_x_861) ;  /* 0x000000000004b947 */ /* 0x000fec0003800000 */
[----:B---3--:R3:W-:Y:S02]  /*cc90*/  REDG.E.ADD.F32.FTZ.RN.STRONG.GPU desc[UR32][R64.64+0x3000], R61 ;  /* 0x0030003d400079a6 */ /* 0x0087e4000c12f320 */
.L_x_861:
[----:B------:R-:W-:Y:S05]  /*cca0*/  BSYNC.RECONVERGENT B0 ;  /* 0x0000000000007941 */ /* 0x000fea0003800200 */
.L_x_860:
[----:B---3--:R3:W1:Y:S01]  /*ccb0*/  LDS R61, [R62+0x7400] ;  /* 0x007400003e3d7984 */ /* 0x0086620000000800 */
[----:B------:R-:W-:Y:S01]  /*ccc0*/  BSSY.RECONVERGENT B0, `(.L_x_862) ;  /* 0x0000006000007945 */ /* 0x000fe20003800200 */
[C---:B0-----:R-:W-:Y:S02]  /*ccd0*/  IADD3 R139, PT, PT, R182.reuse, 0xd80, RZ ;  /* 0x00000d80b68b7810 */ /* 0x041fe40007ffe0ff */
[----:B------:R-:W-:Y:S02]  /*cce0*/  IADD3 R141, PT, PT, R182, 0xe00, RZ ;  /* 0x00000e00b68d7810 */ /* 0x000fe40007ffe0ff */
[----:B------:R-:W-:Y:S01]  /*ccf0*/  LEA R63, R63, UR30, 0x2 ;  /* 0x0000001e3f3f7c11 */ /* 0x000fe2000f8e10ff */
[----:B------:R-:W-:Y:S06]  /*cd00*/  @!P4 BRA `(.L_x_863) ;  /* 0x000000000004c947 */ /* 0x000fec0003800000 */
[----:B-1----:R0:W-:Y:S02]  /*cd10*/  REDG.E.ADD.F32.FTZ.RN.STRONG.GPU desc[UR32][R64.64+0x3200], R61 ;  /* 0x0032003d400079a6 */ /* 0x0021e4000c12f320 */
.L_x_863:
[----:B------:R-:W-:Y:S05]  /*cd20*/  BSYNC.RECONVERGENT B0 ;  /* 0x0000000000007941 */ /* 0x000fea0003800200 */
.L_x_862:
[----:B01----:R0:W1:Y:S01]  /*cd30*/  LDS R61, [R63+0x7600] ;  /* 0x007600003f3d7984 */ /* 0x0030620000000800 */
[----:B------:R-:W-:Y:S01]  /*cd40*/  BSSY.RECONVERGENT B0, `(.L_x_864) ;  /* 0x0000005000007945 */ /* 0x000fe20003800200 */
[-C--:B------:R-:W-:Y:S02]  /*cd50*/  LEA.HI R139, R139, R182.reuse, RZ, 0x1b ;  /* 0x000000b68b8b7211 */ /* 0x080fe400078fd8ff */
[----:B------:R-:W-:Y:S01]  /*cd60*/  LEA.HI R141, R141, R182, RZ, 0x1b ;  /* 0x000000b68d8d7211 */ /* 0x000fe200078fd8ff */
[----:B------:R-:W-:Y:S06]  /*cd70*/  @!P5 BRA `(.L_x_865) ;  /* 0x000000000004d947 */ /* 0x000fec0003800000 */
[----:B-1----:R1:W-:Y:S02]  /*cd80*/  REDG.E.ADD.F32.FTZ.RN.STRONG.GPU desc[UR32][R64.64+0x3400], R61 ;  /* 0x0034003d400079a6 */ /* 0x0023e4000c12f320 */
.L_x_865:
[----:B------:R-:W-:Y:S05]  /*cd90*/  BSYNC.RECONVERGENT B0 ;  /* 0x0000000000007941 */ /* 0x000fea0003800200 */
.L_x_864:
[----:B-1----:R-:W-:Y:S01]  /*cda0*/  LEA R61, R139, UR30, 0x2 ;  /* 0x0000001e8b3d7c11 */ /* 0x002fe2000f8e10ff */
[----:B------:R-:W-:Y:S01]  /*cdb0*/  BSSY.RECONVERGENT B0, `(.L_x_866) ;  /* 0x000000a000007945 */ /* 0x000fe20003800200 */
[----:B------:R-:W-:Y:S02]  /*cdc0*/  ISETP.GE.AND P6, PT, R73, 0xd81, PT ;  /* 0x00000d814900780c */ /* 0x000fe40003fc6270 */
        /* <DEDUP_REMOVED lines=8> */
.L_x_867:
[----:B------:R-:W-:Y:S05]  /*ce50*/  BSYNC.RECONVERGENT B0 ;  /* 0x0000000000007941 */ /* 0x000fea0003800200 */
.L_x_866:
[----:B-1----:R1:W0:Y:S01]  /*ce60*/  LDS R61, [R141+0x7a00] ;  /* 0x007a00008d3d7984 */ /* 0x0022220000000800 */
[----:B------:R-:W-:Y:S04]  /*ce70*/  BSSY.RECONVERGENT B0, `(.L_x_868) ;  /* 0x0000003000007945 */ /* 0x000fe80003800200 */
[----:B------:R-:W-:Y:S05]  /*ce80*/  @!P2 BRA `(.L_x_869) ;  /* 0x000000000004a947 */ /* 0x000fea0003800000 */
[----:B0-----:R0:W-:Y:S02]  /*ce90*/  REDG.E.ADD.F32.FTZ.RN.STRONG.GPU desc[UR32][R64.64+0x3800], R61 ;  /* 0x0038003d400079a6 */ /* 0x0011e4000c12f320 */
.L_x_869:
[----:B------:R-:W-:Y:S05]  /*cea0*/  BSYNC.RECONVERGENT B0 ;  /* 0x0000000000007941 */ /* 0x000fea0003800200 */
.L_x_868:
[----:B0-----:R-:W-:Y:S01]  /*ceb0*/  IADD3 R61, PT, PT, R182, 0xe80, RZ ;  /* 0x00000e80b63d7810 */ /* 0x001fe20007ffe0ff */
[----:B------:R-:W-:Y:S01]  /*cec0*/  FMUL.FTZ R158, R34, R163 ;  /* 0x000000a3229e7220 */ /* 0x000fe20000410000 */
[----:B------:R-:W-:Y:S01]  /*ced0*/  IADD3 R63, PT, PT, R182, 0xf00, RZ ;  /* 0x00000f00b63f7810 */ /* 0x000fe20007ffe0ff */
[----:B------:R-:W-:Y:S01]  /*cee0*/  FFMA.FTZ R73, R86, -R34, R228 ;  /* 0x8000002256497223 */ /* 0x000fe200000100e4 */
[----:B------:R-:W-:Y:S01]  /*cef0*/  LEA.HI R61, R61, R182, RZ, 0x1b ;  /* 0x000000b63d3d7211 */ /* 0x000fe200078fd8ff */
[----:B--2---:R-:W-:Y:S01]  /*cf00*/  FMUL.FTZ R60, R34, R165 ;  /* 0x000000a5223c7220 */ /* 0x004fe20000410000 */
[----:B---3--:R-:W-:Y:S01]  /*cf10*/  FMUL.FTZ R62, R151, R158 ;  /* 0x0000009e973e7220 */ /* 0x008fe20000410000 */
[----:B------:R-:W-:Y:S01]  /*cf20*/  IADD3 R139, PT, PT, R182, 0xf80, RZ ;  /* 0x00000f80b68b7810 */ /* 0x000fe20007ffe0ff */
[----:B------:R-:W-:Y:S01]  /*cf30*/  BSSY.RECONVERGENT B0, `(.L_x_870) ;  /* 0x000000a000007945 */ /* 0x000fe20003800200 */
[----:B------:R-:W-:Y:S01]  /*cf40*/  LEA R61, R61, UR30, 0x2 ;  /* 0x0000001e3d3d7c11 */ /* 0x000fe2000f8e10ff */
[----:B------:R-:W-:Y:S01]  /*cf50*/  FFMA.FTZ R62, R73, R60, -R62 ;  /* 0x0000003c493e7223 */ /* 0x000fe2000001083e */
[----:B------:R-:W-:Y:S01]  /*cf60*/  LEA.HI R63, R63, R182, RZ, 0x1b ;  /* 0x000000b63f3f7211 */ /* 0x000fe200078fd8ff */
[----:B------:R-:W-:Y:S01]  /*cf70*/  FMUL.FTZ R60, R151, R60 ;  /* 0x0000003c973c7220 */ /* 0x000fe20000410000 */
[----:B------:R-:W-:-:S02]  /*cf80*/  LEA.HI R139, R139, R182, RZ, 0x1b ;  /* 0x000000b68b8b7211 */ /* 0x000fc400078fd8ff */
[----:B------:R-:W0:Y:S01]  /*cf90*/  LDS R61, [R61+0x7c00] ;  /* 0x007c00003d3d7984 */ /* 0x000e220000000800 */
[----:B------:R-:W-:Y:S01]  /*cfa0*/  LEA R63, R63, UR30, 0x2 ;  /* 0x0000001e3f3f7c11 */ /* 0x000fe2000f8e10ff */
[----:B------:R-:W-:Y:S06]  /*cfb0*/  @!P3 BRA `(.L_x_871) ;  /* 0x000000000004b947 */ /* 0x000fec0003800000 */
[----:B0-----:R2:W-:Y:S02]  /*cfc0*/  REDG.E.ADD.F32.FTZ.RN.STRONG.GPU desc[UR32][R64.64+0x3a00], R61 ;  /* 0x003a003d400079a6 */ /* 0x0015e4000c12f320 */
.L_x_871:
[----:B------:R-:W-:Y:S05]  /*cfd0*/  BSYNC.RECONVERGENT B0 ;  /* 0x0000000000007941 */ /* 0x000fea0003800200 */
.L_x_870:
[----:B0-2---:R0:W2:Y:S01]  /*cfe0*/  LDS R61, [R63+0x7e00] ;  /* 0x007e00003f3d7984 */ /* 0x0050a20000000800 */
[----:B------:R-:W-:Y:S01]  /*cff0*/  BSSY.RECONVERGENT B0, `(.L_x_872) ;  /* 0x0000005000007945 */ /* 0x000fe20003800200 */
[----:B------:R-:W-:Y:S01]  /*d000*/  LEA R139, R139, UR30, 0x2 ;  /* 0x0000001e8b8b7c11 */ /* 0x000fe2000f8e10ff */
[----:B------:R-:W-:Y:S02]  /*d010*/  FFMA.FTZ R60, R73, R158, R60 ;  /* 0x0000009e493c7223 */ /* 0x000fe4000001003c */
[----:B------:R-:W-:Y:S05]  /*d020*/  @!P4 BRA `(.L_x_873) ;  /* 0x000000000004c947 */ /* 0x000fea0003800000 */
[----:B--2---:R3:W-:Y:S02]  /*d030*/  REDG.E.ADD.F32.FTZ.RN.STRONG.GPU desc[UR32][R64.64+0x3c00], R61 ;  /* 0x003c003d400079a6 */ /* 0x0047e4000c12f320 */
.L_x_873:
[----:B------:R-:W-:Y:S05]  /*d040*/  BSYNC.RECONVERGENT B0 ;  /* 0x0000000000007941 */ /* 0x000fea0003800200 */
.L_x_872:
[----:B--23--:R2:W3:Y:S01]  /*d050*/  LDS R61, [R139+0x8000] ;  /* 0x008000008b3d7984 */ /* 0x00c4e20000000800 */
[----:B------:R-:W-:Y:S01]  /*d060*/  BSSY.RECONVERGENT B0, `(.L_x_874) ;  /* 0x0000004000007945 */ /* 0x000fe20003800200 */
[----:B------:R-:W-:-:S03]  /*d070*/  FADD.FTZ R60, R137, R60 ;  /* 0x0000003c893c7221 */ /* 0x000fc60000010000 */
[----:B------:R-:W-:Y:S05]  /*d080*/  @!P5 BRA `(.L_x_875) ;  /* 0x000000000004d947 */ /* 0x000fea0003800000 */
[----:B---3--:R3:W-:Y:S02]  /*d090*/  REDG.E.ADD.F32.FTZ.RN.STRONG.GPU desc[UR32][R64.64+0x3e00], R61 ;  /* 0x003e003d400079a6 */ /* 0x0087e4000c12f320 */
.L_x_875:
[----:B------:R-:W-:Y:S05]  /*d0a0*/  BSYNC.RECONVERGENT B0 ;  /* 0x0000000000007941 */ /* 0x000fea0003800200 */
.L_x_874:
[----:B---3--:R-:W-:Y:S01]  /*d0b0*/  FADD.FTZ R61, R125, R62 ;  /* 0x0000003e7d3d7221 */ /* 0x008fe20000010000 */
[C---:B------:R-:W-:Y:S01]  /*d0c0*/  FFMA.FTZ R62, R3.reuse, R154, R66 ;  /* 0x0000009a033e7223 */ /* 0x040fe20000010042 */
[----:B0-----:R-:W-:Y:S01]  /*d0d0*/  FFMA.FTZ R63, -R3, R162, R155 ;  /* 0x000000a2033f7223 */ /* 0x001fe2000001019b */
[----:B------:R-:W0:Y:S01]  /*d0e0*/  SHFL.DOWN PT, R65, R60, 0x1, 0x1f ;  /* 0x08201f003c417f89 */ /* 0x000e2200000e0000 */
[----:B------:R-:W-:Y:S01]  /*d0f0*/  ISETP.GT.AND P2, PT, R105, 0x1e, PT ;  /* 0x0000001e6900780c */ /* 0x000fe20003f44270 */
[----:B------:R-:W-:Y:S01]  /*d100*/  FMUL.FTZ R72, R73, R72 ;  /* 0x0000004849487220 */ /* 0x000fe20000410000 */
[----:B------:R-:W-:Y:S01]  /*d110*/  FADD.FTZ R22, R115, R22 ;  /* 0x0000001673167221 */ /* 0x000fe20000010000 */
[----:B------:R-:W3:Y:S01]  /*d120*/  SHFL.DOWN PT, R64, R61, 0x1, 0x1f ;  /* 0x08201f003d407f89 */ /* 0x000ee200000e0000 */
[----:B------:R-:W-:Y:S01]  /*d130*/  FMUL.FTZ R227, R227, R128 ;  /* 0x00000080e3e37220 */ /* 0x000fe20000410000 */
[----:B------:R-:W-:Y:S01]  /*d140*/  FFMA.FTZ R151, R151, R122, R72 ;  /* 0x0000007a97977223 */ /* 0x000fe20000010048 */
[----:B------:R-:W-:Y:S01]  /*d150*/  FADD.FTZ R26, R111, R26 ;  /* 0x0000001a6f1a7221 */ /* 0x000fe20000010000 */
[----:B------:R-:W5:Y:S01]  /*d160*/  SHFL.DOWN PT, R125, R62, 0x1, 0x1f ;  /* 0x08201f003e7d7f89 */ /* 0x000f6200000e0000 */
[----:B------:R-:W-:Y:S01]  /*d170*/  FFMA.FTZ R224, R224, R119, R227 ;  /* 0x00000077e0e07223 */ /* 0x000fe200000100e3 */
[----:B------:R-:W-:Y:S01]  /*d180*/  FMUL.FTZ R223, R223, R130 ;  /* 0x00000082dfdf7220 */ /* 0x000fe20000410000 */
[----:B------:R-:W-:Y:S01]  /*d190*/  FMUL.FTZ R221, R221, R156 ;  /* 0x0000009cdddd7220 */ /* 0x000fe20000410000 */
[----:B------:R-:W1:Y:S01]  /*d1a0*/  SHFL.DOWN PT, R66, R63, 0x1, 0x1f ;  /* 0x08201f003f427f89 */ /* 0x000e6200000e0000 */
        /* <DEDUP_REMOVED lines=11> */
[----:B0-----:R-:W-:Y:S01]  /*d260*/  @!P2 FADD.FTZ R60, R60, R65 ;  /* 0x000000413c3ca221 */ /* 0x001fe20000010000 */
[----:B------:R-:W-:Y:S01]  /*d270*/  FFMA.FTZ R65, R87, R152, R224 ;  /* 0x0000009857417223 */ /* 0x000fe200000100e0 */
[----:B------:R-:W-:Y:S01]  /*d280*/  FMUL.FTZ R146, R213, R146 ;  /* 0x00000092d5927220 */ /* 0x000fe20000410000 */
[----:B------:R-:W-:Y:S01]  /*d290*/  ISETP.GT.AND P3, PT, R105, 0xf, PT ;  /* 0x0000000f6900780c */ /* 0x000fe20003f64270 */
[----:B---3--:R-:W-:Y:S01]  /*d2a0*/  @!P2 FADD.FTZ R61, R61, R64 ;  /* 0x000000403d3da221 */ /* 0x008fe20000010000 */
[----:B------:R-:W0:Y:S01]  /*d2b0*/  SHFL.DOWN PT, R73, R60, 0x2, 0x1f ;  /* 0x08401f003c497f89 */ /* 0x000e2200000e0000 */
[----:B------:R-:W-:Y:S01]  /*d2c0*/  FFMA.FTZ R64, R86, R163, R151 ;  /* 0x000000a356407223 */ /* 0x000fe20000010097 */
[----:B------:R-:W-:Y:S01]  /*d2d0*/  FADD.FTZ R84, R65, R84 ;  /* 0x0000005441547221 */ /* 0x000fe20000010000 */
[----:B-----5:R-:W-:Y:S01]  /*d2e0*/  @!P2 FADD.FTZ R62, R62, R125 ;  /* 0x0000007d3e3ea221 */ /* 0x020fe20000010000 */
[----:B------:R-:W-:Y:S01]  /*d2f0*/  FFMA.FTZ R65, R89, R200, R126 ;  /* 0x000000c859417223 */ /* 0x000fe2000001007e */
[----:B------:R-:W-:Y:S01]  /*d300*/  FADD.FTZ R85, R64, R85 ;  /* 0x0000005540557221 */ /* 0x000fe20000010000 */
[----:B------:R-:W-:Y:S01]  /*d310*/  FFMA.FTZ R64, R88, R201, R121 ;  /* 0x000000c958407223 */ /* 0x000fe20000010079 */
[----:B-1----:R-:W-:Y:S01]  /*d320*/  @!P2 FADD.FTZ R63, R63, R66 ;  /* 0x000000423f3fa221 */ /* 0x002fe20000010000 */
[----:B------:R-:W1:Y:S01]  /*d330*/  SHFL.DOWN PT, R125, R62, 0x2, 0x1f ;  /* 0x08401f003e7d7f89 */ /* 0x000e6200000e0000 */
[----:B------:R-:W-:Y:S01]  /*d340*/  ISETP.GT.AND P2, PT, R105, 0x1d, PT ;  /* 0x0000001d6900780c */ /* 0x000fe20003f44270 */
[----:B------:R-:W-:Y:S01]  /*d350*/  FADD.FTZ R83, R64, R83 ;  /* 0x0000005340537221 */ /* 0x000fe20000010000 */
[----:B------:R-:W-:Y:S01]  /*d360*/  FADD.FTZ R82, R65, R82 ;  /* 0x0000005241527221 */ /* 0x000fe20000010000 */
[----:B------:R-:W3:Y:S01]  /*d370*/  SHFL.DOWN PT, R66, R61, 0x2, 0x1f ;  /* 0x08401f003d427f89 */ /* 0x000ee200000e0000 */
[----:B------:R-:W-:Y:S01]  /*d380*/  FFMA.FTZ R64, R90, R199, R127 ;  /* 0x000000c75a407223 */ /* 0x000fe2000001007f */
[----:B------:R-:W-:Y:S01]  /*d390*/  FFMA.FTZ R65, R91, R198, R132 ;  /* 0x000000c65b417223 */ /* 0x000fe20000010084 */
[----:B------:R-:W-:Y:S01]  /*d3a0*/  FFMA.FTZ R129, R186, R129, R145 ;  /* 0x00000081ba817223 */ /* 0x000fe20000010091 */
[----:B------:R-:W5:Y:S01]  /*d3b0*/  SHFL.DOWN PT, R72, R63, 0x2, 0x1f ;  /* 0x08401f003f487f89 */ /* 0x000f6200000e0000 */
[----:B------:R-:W-:Y:S01]  /*d3c0*/  FADD.FTZ R81, R64, R81 ;  /* 0x0000005140517221 */ /* 0x000fe20000010000 */
[----:B------:R-:W-:Y:S01]  /*d3d0*/  FADD.FTZ R80, R65, R80 ;  /* 0x0000005041507221 */ /* 0x000fe20000010000 */
[----:B------:R-:W-:Y:S01]  /*d3e0*/  FFMA.FTZ R64, R92, R197, R135 ;  /* 0x000000c55c407223 */ /* 0x000fe20000010087 */
[----:B------:R-:W-:Y:S01]  /*d3f0*/  FFMA.FTZ R65, R93, R196, R140 ;  /* 0x000000c45d417223 */ /* 0x000fe2000001008c */
[----:B------:R-:W-:Y:S01]  /*d400*/  FFMA.FTZ R138, R187, R138, R146 ;  /* 0x0000008abb8a7223 */ /* 0x000fe20000010092 */
[----:B------:R-:W-:Y:S01]  /*d410*/  FMUL.FTZ R211, R211, R144 ;  /* 0x00000090d3d37220 */ /* 0x000fe20000410000 */
[----:B------:R-:W-:Y:S01]  /*d420*/  FMUL.FTZ R210, R210, R149 ;  /* 0x00000095d2d27220 */ /* 0x000fe20000410000 */
[----:B0-----:R-:W-:Y:S01]  /*d430*/  @!P2 FADD.FTZ R60, R60, R73 ;  /* 0x000000493c3ca221 */ /* 0x001fe20000010000 */
[----:B------:R-:W-:Y:S01]  /*d440*/  FADD.FTZ R59, R64, R59 ;  /* 0x0000003b403b7221 */ /* 0x000fe20000010000 */
[----:B------:R-:W-:Y:S01]  /*d450*/  FADD.FTZ R58, R65, R58 ;  /* 0x0000003a413a7221 */ /* 0x000fe20000010000 */
[----:B------:R-:W-:Y:S01]  /*d460*/  FFMA.FTZ R64, R94, R195, R129 ;  /* 0x000000c35e407223 */ /* 0x000fe20000010081 */
[----:B------:R-:W-:Y:S01]  /*d470*/  FFMA.FTZ R65, R95, R194, R138 ;  /* 0x000000c25f417223 */ /* 0x000fe2000001008a */
[----:B------:R-:W0:Y:S01]  /*d480*/  SHFL.DOWN PT, R73, R60, 0x4, 0x1f ;  /* 0x08801f003c497f89 */ /* 0x000e2200000e0000 */
[----:B------:R-:W-:Y:S01]  /*d490*/  FFMA.FTZ R131, R188, R131, R211 ;  /* 0x00000083bc837223 */ /* 0x000fe200000100d3 */
[----:B------:R-:W-:Y:S01]  /*d4a0*/  FFMA.FTZ R136, R189, R136, R210 ;  /* 0x00000088bd887223 */ /* 0x000fe200000100d2 */
[----:B-1----:R-:W-:Y:S01]  /*d4b0*/  @!P2 FADD.FTZ R62, R62, R125 ;  /* 0x0000007d3e3ea221 */ /* 0x002fe20000010000 */
[----:B------:R-:W-:Y:S01]  /*d4c0*/  FADD.FTZ R57, R64, R57 ;  /* 0x0000003940397221 */ /* 0x000fe20000010000 */
[----:B------:R-:W-:Y:S01]  /*d4d0*/  FFMA.FTZ R64, R96, R67, R131 ;  /* 0x0000004360407223 */ /* 0x000fe20000010083 */
[----:B------:R-:W-:Y:S01]  /*d4e0*/  FADD.FTZ R56, R65, R56 ;  /* 0x0000003841387221 */ /* 0x000fe20000010000 */
[----:B---3--:R-:W-:Y:S01]  /*d4f0*/  @!P2 FADD.FTZ R61, R61, R66 ;  /* 0x000000423d3da221 */ /* 0x008fe20000010000 */
[----:B------:R-:W1:Y:S01]  /*d500*/  SHFL.DOWN PT, R115, R62, 0x4, 0x1f ;  /* 0x08801f003e737f89 */ /* 0x000e6200000e0000 */
[----:B------:R-:W-:Y:S01]  /*d510*/  FFMA.FTZ R209, R97, R209, R136 ;  /* 0x000000d161d17223 */ /* 0x000fe20000010088 */
[----:B------:R-:W-:Y:S01]  /*d520*/  FMUL.FTZ R157, R208, R157 ;  /* 0x0000009dd09d7220 */ /* 0x000fe20000410000 */
[----:B-----5:R-:W-:Y:S01]  /*d530*/  @!P2 FADD.FTZ R63, R63, R72 ;  /* 0x000000483f3fa221 */ /* 0x020fe20000010000 */
[----:B------:R-:W3:Y:S01]  /*d540*/  SHFL.DOWN PT, R66, R61, 0x4, 0x1f ;  /* 0x08801f003d427f89 */ /* 0x000ee200000e0000 */
[----:B------:R-:W-:Y:S01]  /*d550*/  ISETP.GT.AND P2, PT, R105, 0x1b, PT ;  /* 0x0000001b6900780c */ /* 0x000fe20003f44270 */
[----:B------:R-:W-:Y:S01]  /*d560*/  BSSY.RECONVERGENT B0, `(.L_x_876) ;  /* 0x000002a000007945 */ /* 0x000fe20003800200 */
        /* <DEDUP_REMOVED lines=11> */
[----:B0-----:R-:W-:Y:S01]  /*d620*/  @!P2 FADD.FTZ R60, R60, R73 ;  /* 0x000000493c3ca221 */ /* 0x001fe20000010000 */
[----:B------:R-:W-:Y:S01]  /*d630*/  FADD.FTZ R55, R64, R55 ;  /* 0x0000003740377221 */ /* 0x000fe20000010000 */
[----:B------:R-:W-:Y:S01]  /*d640*/  FADD.FTZ R30, R107, R30 ;  /* 0x0000001e6b1e7221 */ /* 0x000fe20000010000 */
[----:B------:R-:W-:Y:S01]  /*d650*/  FADD.FTZ R54, R209, R54 ;  /* 0x00000036d1367221 */ /* 0x000fe20000010000 */
[----:B------:R-:W-:Y:S01]  /*d660*/  FFMA.FTZ R133, R190, R133, R157 ;  /* 0x00000085be857223 */ /* 0x000fe2000001009d */
[----:B------:R-:W0:Y:S01]  /*d670*/  SHFL.DOWN PT, R73, R60, 0x8, 0x1f ;  /* 0x09001f003c497f89 */ /* 0x000e2200000e0000 */
[----:B-1----:R-:W-:Y:S01]  /*d680*/  @!P2 FADD.FTZ R62, R62, R115 ;  /* 0x000000733e3ea221 */ /* 0x002fe20000010000 */
[----:B---3--:R-:W-:-:S04]  /*d690*/  @!P2 FADD.FTZ R61, R61, R66 ;  /* 0x000000423d3da221 */ /* 0x008fc80000010000 */
[----:B------:R-:W1:Y:S01]  /*d6a0*/  SHFL.DOWN PT, R111, R62, 0x8, 0x1f ;  /* 0x09001f003e6f7f89 */ /* 0x000e6200000e0000 */
[----:B-----5:R-:W-:-:S03]  /*d6b0*/  @!P2 FADD.FTZ R63, R63, R72 ;  /* 0x000000483f3fa221 */ /* 0x020fc60000010000 */
[----:B------:R-:W3:Y:S01]  /*d6c0*/  SHFL.DOWN PT, R66, R61, 0x8, 0x1f ;  /* 0x09001f003d427f89 */ /* 0x000ee200000e0000 */
[----:B------:R-:W-:-:S03]  /*d6d0*/  ISETP.GT.AND P2, PT, R105, 0x17, PT ;  /* 0x000000176900780c */ /* 0x000fc60003f44270 */
[----:B------:R-:W5:Y:S10]  /*d6e0*/  SHFL.DOWN PT, R72, R63, 0x8, 0x1f ;  /* 0x09001f003f487f89 */ /* 0x000f7400000e0000 */
[----:B0-----:R-:W-:-:S05]  /*d6f0*/  @!P2 FADD.FTZ R60, R60, R73 ;  /* 0x000000493c3ca221 */ /* 0x001fca0000010000 */
[----:B------:R0:W0:Y:S01]  /*d700*/  SHFL.DOWN PT, R65, R60, 0x10, 0x1f ;  /* 0x0a001f003c417f89 */ /* 0x00002200000e0000 */
[----:B-1----:R-:W-:Y:S01]  /*d710*/  @!P2 FADD.FTZ R62, R62, R111 ;  /* 0x0000006f3e3ea221 */ /* 0x002fe20000010000 */
[----:B---3--:R-:W-:-:S04]  /*d720*/  @!P2 FADD.FTZ R61, R61, R66 ;  /* 0x000000423d3da221 */ /* 0x008fc80000010000 */
[----:B------:R1:W3:Y:S01]  /*d730*/  SHFL.DOWN PT, R67, R62, 0x10, 0x1f ;  /* 0x0a001f003e437f89 */ /* 0x0002e200000e0000 */
[----:B-----5:R-:W-:-:S03]  /*d740*/  @!P2 FADD.FTZ R63, R63, R72 ;  /* 0x000000483f3fa221 */ /* 0x020fc60000010000 */
[----:B------:R1:W0:Y:S04]  /*d750*/  SHFL.DOWN PT, R66, R61, 0x10, 0x1f ;  /* 0x0a001f003d427f89 */ /* 0x00022800000e0000 */
[----:B------:R1:W0:Y:S01]  /*d760*/  SHFL.DOWN PT, R72, R63, 0x10, 0x1f ;  /* 0x0a001f003f487f89 */ /* 0x00022200000e0000 */
[----:B------:R-:W-:Y:S05]  /*d770*/  @P3 BRA `(.L_x_877) ;  /* 0x0000000000203947 */ /* 0x000fea0003800000 */
[----:B------:R-:W-:Y:S01]  /*d780*/  ISETP.NE.AND P2, PT, R105, RZ, PT ;  /* 0x000000ff6900720c */ /* 0x000fe20003f45270 */
[----:B0-----:R-:W-:Y:S01]  /*d790*/  FADD.FTZ R60, R60, R65 ;  /* 0x000000413c3c7221 */ /* 0x001fe20000010000 */
[----:B-1----:R-:W-:Y:S01]  /*d7a0*/  FADD.FTZ R61, R61, R66 ;  /* 0x000000423d3d7221 */ /* 0x002fe20000010000 */
[----:B---3--:R-:W-:Y:S01]  /*d7b0*/  FADD.FTZ R62, R62, R67 ;  /* 0x000000433e3e7221 */ /* 0x008fe20000010000 */
[----:B------:R-:W-:-:S09]  /*d7c0*/  FADD.FTZ R63, R63, R72 ;  /* 0x000000483f3f7221 */ /* 0x000fd20000010000 */
[----:B------:R-:W-:-:S04]  /*d7d0*/  @!P2 SHF.R.U32.HI R64, RZ, 0x1, R182 ;  /* 0x00000001ff40a819 */ /* 0x000fc800000116b6 */
[----:B------:R-:W-:-:S05]  /*d7e0*/  @!P2 LOP3.LUT R64, R64, 0x1f0, RZ, 0xc0, !PT ;  /* 0x000001f04040a812 */ /* 0x000fca00078ec0ff */
[----:B------:R0:W-:Y:S02]  /*d7f0*/  @!P2 STS.128 [R64+UR30+0x8410], R60 ;  /* 0x0084103c4000a988 */ /* 0x0001e40008000c1e */
.L_x_877:
[----:B------:R-:W-:Y:S05]  /*d800*/  BSYNC.RECONVERGENT B0 ;  /* 0x0000000000007941 */ /* 0x000fea0003800200 */
.L_x_876:
        /* <DEDUP_REMOVED lines=8> */
[----:B---3--:R-:W-:Y:S01]  /*d890*/  FFMA.FTZ R67, R99, R70, R124 ;  /* 0x0000004663437223 */ /* 0x008fe2000001007c */
[----:B0-----:R-:W-:Y:S01]  /*d8a0*/  FFMA.FTZ R64, R100, R71, R75 ;  /* 0x0000004764407223 */ /* 0x001fe2000001004b */
        /* <DEDUP_REMOVED lines=11> */
[----:B------:R-:W0:Y:S01]  /*d960*/  LDS.128 R64, [UR30+0x8420] ;  /* 0x0084201eff407984 */ /* 0x000e220008000c00 */
[----:B------:R-:W-:-:S03]  /*d970*/  ULEA UR36, UR8, UR30, 0x3 ;  /* 0x0000001e08247291 */ /* 0x000fc6000f8e18ff */
[----:B------:R-:W3:Y:S01]  /*d980*/  LDS.128 R68, [UR30+0x8430] ;  /* 0x0084301eff447984 */ /* 0x000ee20008000c00 */
[----:B------:R-:W-:-:S03]  /*d990*/  PLOP3.LUT P2, PT, PT, PT, UP0, 0x80, 0x8 ;  /* 0x000000000008781c */ /* 0x000fc60003f4f008 */
[----:B------:R-:W5:Y:S10]  /*d9a0*/  LDS.128 R72, [UR30+0x8440] ;  /* 0x0084401eff487984 */ /* 0x000f740008000c00 */
[----:B------:R-:W2:Y:S04]  /*d9b0*/  @P2 LDS.64 R78, [UR36+0xc480] ;  /* 0x00c48024ff4e2984 */ /* 0x000ea80008000a00 */
[----:B------:R-:W4:Y:S01]  /*d9c0*/  @P2 LDS.64 R106, [UR36+0xbc80] ;  /* 0x00bc8024ff6a2984 */ /* 0x000f220008000a00 */
[----:B0-----:R-:W-:Y:S01]  /*d9d0*/  FADD.FTZ R77, R66, R62 ;  /* 0x0000003e424d7221 */ /* 0x001fe20000010000 */
[----:B-1----:R-:W-:Y:S01]  /*d9e0*/  FADD.FTZ R62, R67, R63 ;  /* 0x0000003f433e7221 */ /* 0x002fe20000010000 */
[----:B------:R-:W-:Y:S01]  /*d9f0*/  FADD.FTZ R63, R64, R60 ;  /* 0x0000003c403f7221 */ /* 0x000fe20000010000 */
[----:B------:R-:W-:Y:S01]  /*da00*/  FADD.FTZ R60, R65, R61 ;  /* 0x0000003d413c7221 */ /* 0x000fe20000010000 */
[----:B---3--:R-:W-:Y:S01]  /*da10*/  FADD.FTZ R77, R77, R70 ;  /* 0x000000464d4d7221 */ /* 0x008fe20000010000 */
[----:B------:R-:W-:Y:S01]  /*da20*/  FADD.FTZ R62, R62, R71 ;  /* 0x000000473e3e7221 */ /* 0x000fe20000010000 */
[----:B------:R-:W-:Y:S01]  /*da30*/  FADD.FTZ R63, R63, R68 ;  /* 0x000000443f3f7221 */ /* 0x000fe20000010000 */
[----:B------:R-:W-:Y:S01]  /*da40*/  FADD.FTZ R60, R60, R69 ;  /* 0x000000453c3c7221 */ /* 0x000fe20000010000 */
[----:B-----5:R-:W-:Y:S01]  /*da50*/  FADD.FTZ R74, R77, R74 ;  /* 0x0000004a4d4a7221 */ /* 0x020fe20000010000 */
[----:B------:R-:W-:Y:S01]  /*da60*/  FADD.FTZ R75, R62, R75 ;  /* 0x0000004b3e4b7221 */ /* 0x000fe20000010000 */
[----:B------:R-:W-:Y:S01]  /*da70*/  FADD.FTZ R72, R63, R72 ;  /* 0x000000483f487221 */ /* 0x000fe20000010000 */
[----:B------:R-:W-:Y:S01]  /*da80*/  FADD.FTZ R73, R60, R73 ;  /* 0x000000493c497221 */ /* 0x000fe20000010000 */
[----:B--2---:R-:W-:Y:S01]  /*da90*/  @P2 FADD.FTZ R74, R74, R78 ;  /* 0x0000004e4a4a2221 */ /* 0x004fe20000010000 */
[----:B------:R-:W-:Y:S01]  /*daa0*/  @P2 FADD.FTZ R75, R75, R79 ;  /* 0x0000004f4b4b2221 */ /* 0x000fe20000010000 */
[----:B----4-:R-:W-:Y:S01]  /*dab0*/  @P2 FADD.FTZ R72, R72, R106 ;  /* 0x0000006a48482221 */ /* 0x010fe20000010000 */
[----:B------:R-:W-:-:S03]  /*dac0*/  @P2 FADD.FTZ R73, R73, R107 ;  /* 0x0000006b49492221 */ /* 0x000fc60000010000 */
[----:B------:R0:W-:Y:S04]  /*dad0*/  STS.64 [UR36+0xc480], R74 ;  /* 0x00c4804aff007988 */ /* 0x0001e80008000a24 */
[----:B------:R0:W-:Y:S02]  /*dae0*/  STS.64 [UR36+0xbc80], R72 ;  /* 0x00bc8048ff007988 */ /* 0x0001e40008000a24 */
.L_x_879:
[----:B------:R-:W-:Y:S05]  /*daf0*/  BSYNC.RECONVERGENT B0 ;  /* 0x0000000000007941 */ /* 0x000fea0003800200 */
.L_x_878:
[----:B------:R-:W-:-:S04]  /*db00*/  UIADD3 UR8, UPT, UPT, UR8, 0x1, URZ ;  /* 0x0000000108087890 */ /* 0x000fc8000fffe0ff */
[----:B------:R-:W-:-:S09]  /*db10*/  UISETP.GE.AND UP0, UPT, UR8, UR47, UPT ;  /* 0x0000002f0800728c */ /* 0x000fd2000bf06270 */
[----:B------:R-:W-:Y:S05]  /*db20*/  BRA.U !UP0, `(.L_x_880) ;  /* 0xffffff6908747547 */ /* 0x000fea000b83ffff */
.L_x_782:
[----:B------:R-:W3:Y:S01]  /*db30*/  LDL.LU R64, [R1+0x4] ;  /* 0x0000040001407983 */ /* 0x000ee20000300800 */
[----:B------:R-:W-:Y:S01]  /*db40*/  BAR.SYNC.DEFER_BLOCKING 0x0 ;  /* 0x0000000000007b1d */ /* 0x000fe20000010000 */
[----:B------:R-:W-:-:S07]  /*db50*/  UIMAD UR29, UR20, -0x800, UR29 ;  /* 0xfffff800141d78a4 */ /* 0x000fce000f8e021d */
[----:B------:R-:W5:Y:S01]  /*db60*/  S2UR UR31, SR_CTAID.X ;  /* 0x00000000001f79c3 */ /* 0x000f620000002500 */
[----:B------:R-:W5:Y:S01]  /*db70*/  LDCU.64 UR16, c[0x0][0x4f8] ;  /* 0x00009f00ff1077ac */ /* 0x000f620008000a00 */
[----:B-1----:R-:W2:Y:S01]  /*db80*/  LDL.LU R62, [R1] ;  /* 0x00000000013e7983 */ /* 0x002ea20000300800 */
[----:B------:R-:W1:Y:S03]  /*db90*/  LDCU.64 UR18, c[0x0][0x500] ;  /* 0x0000a000ff1277ac */ /* 0x000e660008000a00 */
[----:B------:R-:W4:Y:S01]  /*dba0*/  LDL.LU R60, [R1+0x8] ;  /* 0x00000800013c7983 */ /* 0x000f220000300800 */
[----:B------:R-:W-:Y:S01]  /*dbb0*/  LOP3.LUT R0, R182, 0x1f, RZ, 0xc0, !PT ;  /* 0x0000001fb6007812 */ /* 0x000fe200078ec0ff */
[----:B------:R-:W1:Y:S01]  /*dbc0*/  S2UR UR12, SR_CTAID.Y ;  /* 0x00000000000c79c3 */ /* 0x000e620000002600 */
[----:B------:R-:W-:Y:S02]  /*dbd0*/  UIADD3 UR29, UPT, UPT, UR29, 0x800, URZ ;  /* 0x000008001d1d7890 */ /* 0x000fe4000fffe0ff */
[----:B------:R-:W-:Y:S01]  /*dbe0*/  ULEA UR8, UR20, 0xfffff800, 0xb ;  /* 0xfffff80014087891 */ /* 0x000fe2000f8e58ff */
[----:B------:R-:W-:Y:S01]  /*dbf0*/  UMOV UR9, URZ ;  /* 0x000000ff00097c82 */ /* 0x000fe20008000000 */
[----:B------:R-:W-:-:S02]  /*dc00*/  UIADD3 UR27, UP0, UPT, UR27, -0x4000, URZ ;  /* 0xffffc0001b1b7890 */ /* 0x000fc4000ff1e0ff */
[----:B------:R-:W-:Y:S01]  /*dc10*/  MOV R10, UR29 ;  /* 0x0000001d000a7c02 */ /* 0x000fe20008000f00 */
[----:B------:R-:W-:Y:S01]  /*dc20*/  UIADD3 UR21, UP1, UPT, UR21, -0x2000, URZ ;  /* 0xffffe00015157890 */ /* 0x000fe2000ff3e0ff */
[----:B------:R-:W-:Y:S01]  /*dc30*/  STS [R102], R33 ;  /* 0x0000002166007388 */ /* 0x000fe20000000800 */
[----:B------:R-:W-:Y:S02]  /*dc40*/  UIADD3.X UR28, UPT, UPT, UR28, -0x1, URZ, UP0, !UPT ;  /* 0xffffffff1c1c7890 */ /* 0x000fe400087fe4ff */
[----:B------:R-:W-:Y:S01]  /*dc50*/  UISETP.GT.AND UP0, UPT, UR20, 0x1, UPT ;  /* 0x000000011400788c */ /* 0x000fe2000bf04270 */
[----:B------:R-:W-:Y:S01]  /*dc60*/  STS [R102+0x4], R32 ;  /* 0x0000042066007388 */ /* 0x000fe20000000800 */
[----:B------:R-:W-:Y:S02]  /*dc70*/  UIADD3 UR23, UP2, UPT, UR23, -0x2000, URZ ;  /* 0xffffe00017177890 */ /* 0x000fe4000ff5e0ff */
[----:B-----5:R-:W-:Y:S01]  /*dc80*/  UIMAD.WIDE.U32 UR14, UR31, UR16, UR8 ;  /* 0x000000101f0e72a5 */ /* 0x020fe2000f8e0008 */
[----:B------:R-:W-:Y:S01]  /*dc90*/  STS [R102+0x8], R31 ;  /* 0x0000081f66007388 */ /* 0x000fe20000000800 */
[----:B------:R-:W-:-:S02]  /*dca0*/  UIADD3 UR25, UP3, UPT, UR25, -0x2000, URZ ;  /* 0xffffe00019197890 */ /* 0x000fc4000ff7e0ff */
[----:B------:R-:W-:Y:S01]  /*dcb0*/  UIMAD UR15, UR31, UR17, UR15 ;  /* 0x000000111f0f72a4 */ /* 0x000fe2000f8e020f */
[----:B------:R-:W-:Y:S01]  /*dcc0*/  STS [R102+0xc], R30 ;  /* 0x00000c1e66007388 */ /* 0x000fe20000000800 */
[----:B------:R-:W5:Y:S03]  /*dcd0*/  LDCU.64 UR16, c[0x0][0x550] ;  /* 0x0000aa00ff1077ac */ /* 0x000f660008000a00 */
[----:B------:R0:W-:Y:S01]  /*dce0*/  STS [R102+0x10], R29 ;  /* 0x0000101d66007388 */ /* 0x0001e20000000800 */
[----:B-1----:R-:W-:Y:S02]  /*dcf0*/  UIMAD UR13, UR12, UR19, URZ ;  /* 0x000000130c0d72a4 */ /* 0x002fe4000f8e02ff */
[----:B------:R-:W-:Y:S01]  /*dd00*/  UIMAD.WIDE.U32 UR14, UR12, UR18, UR14 ;  /* 0x000000120c0e72a5 */ /* 0x000fe2000f8e000e */
[----:B------:R-:W-:Y:S01]  /*dd10*/  STS [R102+0x14], R28 ;  /* 0x0000141c66007388 */ /* 0x000fe20000000800 */
[----:B------:R-:W-:-:S02]  /*dd20*/  UIADD3.X UR22, UPT, UPT, UR22, -0x1, URZ, UP1, !UPT ;  /* 0xffffffff16167890 */ /* 0x000fc40008ffe4ff */
[----:B------:R-:W-:Y:S01]  /*dd30*/  MOV R8, UR13 ;  /* 0x0000000d00087c02 */ /* 0x000fe20008000f00 */
[----:B------:R-:W-:Y:S01]  /*dd40*/  STS [R102+0x18], R27 ;  /* 0x0000181b66007388 */ /* 0x000fe20000000800 */
[----:B------:R-:W-:Y:S01]  /*dd50*/  UIADD3.X UR24, UPT, UPT, UR24, -0x1, URZ, UP2, !UPT ;  /* 0xffffffff18187890 */ /* 0x000fe200097fe4ff */
[----:B0-----:R-:W-:Y:S01]  /*dd60*/  SHF.L.U32 R29, R182, 0x4, RZ ;  /* 0x00000004b61d7819 */ /* 0x001fe200000006ff */
[----:B------:R-:W-:Y:S01]  /*dd70*/  UIADD3.X UR26, UPT, UPT, UR26, -0x1, URZ, UP3, !UPT ;  /* 0xffffffff1a1a7890 */ /* 0x000fe20009ffe4ff */
[----:B------:R-:W-:Y:S02]  /*dd80*/  STS [R102+0x1c], R26 ;  /* 0x00001c1a66007388 */ /* 0x000fe40000000800 */
[----:B------:R-:W-:Y:S02]  /*dd90*/  LOP3.LUT R29, R0, 0x3e00, R29, 0xf8, !PT ;  /* 0x00003e00001d7812 */ /* 0x000fe400078ef81d */
[----:B------:R-:W-:Y:S02]  /*dda0*/  STS [R102+0x20], R25 ;  /* 0x0000201966007388 */ /* 0x000fe40000000800 */
[----:B------:R-:W-:-:S02]  /*ddb0*/  IADD3 R5, P1, PT, R29, UR14, RZ ;  /* 0x0000000e1d057c10 */ /* 0x000fc4000ff3e0ff */
[----:B------:R-:W-:Y:S01]  /*ddc0*/  STS [R102+0x24], R24 ;  /* 0x0000241866007388 */ /* 0x000fe20000000800 */
[C---:B------:R-:W-:Y:S02]  /*ddd0*/  LOP3.LUT R39, R29.reuse, 0x20, RZ, 0xfc, !PT ;  /* 0x000000201d277812 */ /* 0x040fe400078efcff */
[C---:B------:R-:W-:Y:S01]  /*dde0*/  LOP3.LUT R41, R29.reuse, 0x40, RZ, 0xfc, !PT ;  /* 0x000000401d297812 */ /* 0x040fe200078efcff */
[----:B------:R-:W-:Y:S01]  /*ddf0*/  STS [R102+0x28], R23 ;  /* 0x0000281766007388 */ /* 0x000fe20000000800 */
[----:B------:R-:W-:Y:S02]  /*de00*/  LOP3.LUT R43, R29, 0x60, RZ, 0xfc, !PT ;  /* 0x000000601d2b7812 */ /* 0x000fe400078efcff */
[----:B------:R-:W-:Y:S01]  /*de10*/  IADD3.X R8, PT, PT, R8, UR15, RZ, P1, !PT ;  /* 0x0000000f08087c10 */ /* 0x000fe20008ffe4ff */
[----:B------:R-:W-:Y:S01]  /*de20*/  STS [R102+0x2c], R22 ;  /* 0x00002c1666007388 */ /* 0x000fe20000000800 */
[----:B-----5:R-:W-:Y:S01]  /*de30*/  LEA R4, P5, R5, UR16, 0x2 ;  /* 0x0000001005047c11 */ /* 0x020fe2000f8a10ff */
[----:B------:R-:W0:Y:S01]  /*de40*/  LDCU.64 UR14, c[0x0][0x518] ;  /* 0x0000a300ff0e77ac */ /* 0x000e220008000a00 */
[----:B------:R-:W-:Y:S01]  /*de50*/  LOP3.LUT R45, R29, 0x80, RZ, 0xfc, !PT ;  /* 0x000000801d2d7812 */ /* 0x000fe200078efcff */
[----:B------:R-:W-:Y:S01]  /*de60*/  STS [R102+0x30], R21 ;  /* 0x0000301566007388 */ /* 0x000fe20000000800 */
[----:B------:R-:W-:Y:S01]  /*de70*/  LEA.HI.X R5, R5, UR17, R8, 0x2, P5 ;  /* 0x0000001105057c11 */ /* 0x000fe2000a8f1408 */
[----:B------:R-:W1:Y:S01]  /*de80*/  LDCU.64 UR16, c[0x0][0x520] ;  /* 0x0000a400ff1077ac */ /* 0x000e620008000a00 */
[C---:B------:R-:W-:Y:S01]  /*de90*/  LOP3.LUT R47, R29.reuse, 0xa0, RZ, 0xfc, !PT ;  /* 0x000000a01d2f7812 */ /* 0x040fe200078efcff */
[----:B------:R-:W-:Y:S01]  /*dea0*/  STS [R102+0x34], R20 ;  /* 0x0000341466007388 */ /* 0x000fe20000000800 */
[----:B------:R-:W-:-:S02]  /*deb0*/  LOP3.LUT R49, R29, 0xc0, RZ, 0xfc, !PT ;  /* 0x000000c01d317812 */ /* 0x000fc400078efcff */
[C---:B------:R-:W-:Y:S01]  /*dec0*/  LOP3.LUT R61, R29.reuse, 0xe0, RZ, 0xfc, !PT ;  /* 0x000000e01d3d7812 */ /* 0x040fe200078efcff */
[----:B------:R-:W-:Y:S01]  /*ded0*/  STS [R102+0x38], R19 ;  /* 0x0000381366007388 */ /* 0x000fe20000000800 */
[C---:B------:R-:W-:Y:S02]  /*dee0*/  LOP3.LUT R63, R29.reuse, 0x100, RZ, 0xfc, !PT ;  /* 0x000001001d3f7812 */ /* 0x040fe400078efcff */
[----:B------:R-:W-:Y:S01]  /*def0*/  LOP3.LUT R65, R29, 0x120, RZ, 0xfc, !PT ;  /* 0x000001201d417812 */ /* 0x000fe200078efcff */
[----:B------:R-:W-:Y:S01]  /*df00*/  STS [R102+0x3c], R18 ;  /* 0x00003c1266007388 */ /* 0x000fe20000000800 */
[----:B------:R-:W-:-:S03]  /*df10*/  NOP ;  /* 0x0000000000007918 */ /* 0x000fc60000000000 */
[----:B------:R-:W-:Y:S01]  /*df20*/  LDS R9, [R250+0x100] ;  /* 0x00010000fa097984 */ /* 0x000fe20000000800 */
[C---:B------:R-:W-:Y:S01]  /*df30*/  LOP3.LUT R67, R29.reuse, 0x140, RZ, 0xfc, !PT ;  /* 0x000001401d437812 */ /* 0x040fe200078efcff */
[----:B0-----:R-:W-:Y:S01]  /*df40*/  UIMAD.WIDE.U32 UR8, UR31, UR14, UR8 ;  /* 0x0000000e1f0872a5 */ /* 0x001fe2000f8e0008 */
[C---:B------:R-:W-:Y:S01]  /*df50*/  LOP3.LUT R69, R29.reuse, 0x160, RZ, 0xfc, !PT ;  /* 0x000001601d457812 */ /* 0x040fe200078efcff */
[----:B------:R-:W-:Y:S01]  /*df60*/  LDS R11, [R249+0x180] ;  /* 0x00018000f90b7984 */ /* 0x000fe20000000800 */
[C---:B------:R-:W-:Y:S01]  /*df70*/  LOP3.LUT R71, R29.reuse, 0x180, RZ, 0xfc, !PT ;  /* 0x000001801d477812 */ /* 0x040fe200078efcff */
[----:B------:R-:W-:Y:S01]  /*df80*/  UIMAD UR9, UR31, UR15, UR9 ;  /* 0x0000000f1f0972a4 */ /* 0x000fe2000f8e0209 */
[C---:B------:R-:W-:Y:S01]  /*df90*/  LOP3.LUT R73, R29.reuse, 0x1a0, RZ, 0xfc, !PT ;  /* 0x000001a01d497812 */ /* 0x040fe200078efcff */
[----:B------:R-:W-:Y:S01]  /*dfa0*/  LDS R13, [R244+0x200] ;  /* 0x00020000f40d7984 */ /* 0x000fe20000000800 */
[C---:B------:R-:W-:Y:S01]  /*dfb0*/  LOP3.LUT R75, R29.reuse, 0x1c0, RZ, 0xfc, !PT ;  /* 0x000001c01d4b7812 */ /* 0x040fe200078efcff */
[----:B------:R-:W0:Y:S01]  /*dfc0*/  LDCU.64 UR14, c[0x0][0x560] ;  /* 0x0000ac00ff0e77ac */ /* 0x000e220008000a00 */
[----:B------:R-:W-:Y:S01]  /*dfd0*/  LOP3.LUT R77, R29, 0x1e0, RZ, 0xfc, !PT ;  /* 0x000001e01d4d7812 */ /* 0x000fe200078efcff */
[----:B------:R-:W-:Y:S01]  /*dfe0*/  LDS R15, [R243+0x280] ;  /* 0x00028000f30f7984 */ /* 0x000fe20000000800 */
[----:B-1----:R-:W-:-:S03]  /*dff0*/  UIMAD.WIDE.U32 UR8, UR12, UR16, UR8 ;  /* 0x000000100c0872a5 */ /* 0x002fc6000f8e0008 */
        /* <DEDUP_REMOVED lines=11> */
[----:B---3--:R-:W-:Y:S04]  /*e0b0*/  LDS R3, [R64] ;  /* 0x0000000040037984 */ /* 0x008fe80000000800 */
[----:B--2---:R-:W-:Y:S04]  /*e0c0*/  LDS R7, [R62+0x80] ;  /* 0x000080003e077984 */ /* 0x004fe80000000800 */
        /* <DEDUP_REMOVED lines=41> */
[----:B-1----:R-:W-:-:S03]  /*e360*/  FADD.FTZ R51, R50, R51 ;  /* 0x0000003332337221 */ /* 0x002fc60000010000 */
[----:B------:R1:W-:Y:S01]  /*e370*/  STS [R102+0x10], R54 ;  /* 0x0000103666007388 */ /* 0x0003e20000000800 */
[----:B--2---:R-:W-:-:S03]  /*e380*/  FADD.FTZ R52, R51, R52 ;  /* 0x0000003433347221 */ /* 0x004fc60000010000 */
[----:B------:R2:W-:Y:S01]  /*e390*/  STS [R102+0x14], R55 ;  /* 0x0000143766007388 */ /* 0x0005e20000000800 */
[----:B---3--:R-:W-:-:S03]  /*e3a0*/  FADD.FTZ R53, R52, R53 ;  /* 0x0000003534357221 */ /* 0x008fc60000010000 */
        /* <DEDUP_REMOVED lines=18> */
[----:B------:R-:W-:Y:S01]  /*e4d0*/  STS [R102+0x3c], R85 ;  /* 0x00003c5566007388 */ /* 0x000fe20000000800 */
[----:B------:R-:W-:-:S03]  /*e4e0*/  NOP ;  /* 0x0000000000007918 */ /* 0x000fc60000000000 */
[----:B------:R-:W-:Y:S01]  /*e4f0*/  LDS R3, [R64] ;  /* 0x0000000040037984 */ /* 0x000fe20000000800 */
[----:B-1----:R-:W-:-:S03]  /*e500*/  FADD.FTZ R83, R82, R83 ;  /* 0x0000005352537221 */ /* 0x002fc60000010000 */
[----:B------:R-:W-:Y:S01]  /*e510*/  LDS R7, [R62+0x80] ;  /* 0x000080003e077984 */ /* 0x000fe20000000800 */
[----:B--2---:R-:W-:-:S03]  /*e520*/  FADD.FTZ R84, R83, R84 ;  /* 0x0000005453547221 */ /* 0x004fc60000010000 */
        /* <DEDUP_REMOVED lines=19> */
[C---:B0-----:R-:W-:Y:S02]  /*e660*/  LEA R4, P3, R5.reuse, UR14, 0x2 ;  /* 0x0000000e05047c11 */ /* 0x041fe4000f8610ff */
        /* <DEDUP_REMOVED lines=17> */
[-C--:B------:R-:W-:Y:S01]  /*e780*/  ISETP.GE.AND P4, PT, R67, R6.reuse, PT ;  /* 0x000000064300720c */ /* 0x080fe20003f86270 */
[----:B0-----:R-:W-:Y:S02]  /*e790*/  FADD.FTZ R3, R84, R85 ;  /* 0x0000005554037221 */ /* 0x001fe40000010000 */
        /* <DEDUP_REMOVED lines=16> */
[----:B------:R1:W-:Y:S04]  /*e8a0*/  @!P1 STG.E desc[UR32][R4.64+0x780], R103 ;  /* 0x0007806704009986 */ /* 0x0003e8000c101920 */
[----:B------:R1:W-:Y:S01]  /*e8b0*/  STL [R1+0x8], R3 ;  /* 0x0000080301007387 */ /* 0x0003e20000100800 */
[----:B------:R-:W-:Y:S05]  /*e8c0*/  BRA.U UP0, `(.L_x_881) ;  /* 0xffffff2100087547 */ /* 0x000fea000b83ffff */
.L_x_780:
[----:B------:R-:W0:Y:S01]  /*e8d0*/  LDCU.64 UR6, c[0x0][0x548] ;  /* 0x0000a900ff0677ac */ /* 0x000e220008000a00 */
[----:B-1----:R-:W1:Y:S01]  /*e8e0*/  S2R R11, SR_TID.X ;  /* 0x00000000000b7919 */ /* 0x002e620000002100 */
[----:B------:R-:W2:Y:S01]  /*e8f0*/  LDCU UR15, c[0x0][0x38c] ;  /* 0x00007180ff0f77ac */ /* 0x000ea20008000800 */
[----:B------:R-:W3:Y:S01]  /*e900*/  LDCU.64 UR8, c[0x0][0x568] ;  /* 0x0000ad00ff0877ac */ /* 0x000ee20008000a00 */
[----:B0-----:R-:W-:-:S04]  /*e910*/  UISETP.NE.U32.AND UP0, UPT, UR6, URZ, UPT ;  /* 0x000000ff0600728c */ /* 0x001fc8000bf05070 */
[----:B------:R-:W-:-:S09]  /*e920*/  UISETP.NE.AND.EX UP0, UPT, UR7, URZ, UPT, UP0 ;  /* 0x000000ff0700728c */ /* 0x000fd2000bf05300 */
[----:B--23--:R-:W-:Y:S05]  /*e930*/  BRA.U !UP0, `(.L_x_882) ;  /* 0x00000001089c7547 */ /* 0x00cfea000b800000 */
[----:B------:R-:W2:Y:S01]  /*e940*/  LDL.LU R3, [R1+0xc] ;  /* 0x00000c0001037983 */ /* 0x000ea20000300800 */
[----:B------:R-:W-:Y:S01]  /*e950*/  BSSY.RECONVERGENT B0, `(.L_x_882) ;  /* 0x0000025000007945 */ /* 0x000fe20003800200 */
[----:B------:R-:W0:Y:S01]  /*e960*/  S2R R4, SR_LANEID ;  /* 0x0000000000047919 */ /* 0x000e220000000000 */
[----:B------:R-:W3:Y:S01]  /*e970*/  S2R R6, SR_TID.X ;  /* 0x0000000000067919 */ /* 0x000ee20000002100 */
        /* <DEDUP_REMOVED lines=8> */
[----:B---3--:R-:W-:-:S04]  /*ea00*/  @!P1 SHF.R.U32.HI R0, RZ, 0x3, R6 ;  /* 0x00000003ff009819 */ /* 0x008fc80000011606 */
[----:B------:R-:W0:Y:S01]  /*ea10*/  SHFL.DOWN P0, R2, R3, 0x4, 0x1f ;  /* 0x08801f0003027f89 */ /* 0x000e220000000000 */
[----:B------:R-:W-:Y:S01]  /*ea20*/  @!P1 LOP3.LUT R0, R0, 0x7c, RZ, 0xc0, !PT ;  /* 0x0000007c00009812 */ /* 0x000fe200078ec0ff */
        /* <DEDUP_REMOVED lines=23> */
.L_x_883:
[----:B------:R-:W-:Y:S05]  /*eba0*/  BSYNC.RECONVERGENT B0 ;  /* 0x0000000000007941 */ /* 0x000fea0003800200 */
.L_x_882:
[----:B------:R-:W-:Y:S01]  /*ebb0*/  UISETP.NE.U32.AND UP0, UPT, UR8, URZ, UPT ;  /* 0x000000ff0800728c */ /* 0x000fe2000bf05070 */
[----:B-1----:R-:W-:-:S03]  /*ebc0*/  ISETP.GE.AND P0, PT, R11, UR15, PT ;  /* 0x0000000f0b007c0c */ /* 0x002fc6000bf06270 */
[----:B------:R-:W-:-:S09]  /*ebd0*/  UISETP.NE.AND.EX UP0, UPT, UR9, URZ, UPT, UP0 ;  /* 0x000000ff0900728c */ /* 0x000fd2000bf05300 */
[----:B------:R-:W-:Y:S05]  /*ebe0*/  BRA.U !UP0, `(.L_x_884) ;  /* 0x0000000108a07547 */ /* 0x000fea000b800000 */
[----:B--2---:R-:W2:Y:S01]  /*ebf0*/  LDL.LU R2, [R1+0x8] ;  /* 0x0000080001027983 */ /* 0x004ea20000300800 */
        /* <DEDUP_REMOVED lines=38> */
.L_x_885:
[----:B------:R-:W-:Y:S05]  /*ee60*/  BSYNC.RECONVERGENT B0 ;  /* 0x0000000000007941 */ /* 0x000fea0003800200 */
.L_x_884:
[----:B------:R-:W-:Y:S05]  /*ee70*/  @P0 EXIT ;  /* 0x000000000000094d */ /* 0x000fea0003800000 */
[----:B------:R-:W3:Y:S01]  /*ee80*/  LDCU.64 UR8, c[0x0][0x4a8] ;  /* 0x00009500ff0877ac */ /* 0x000ee20008000a00 */
[----:B------:R-:W4:Y:S01]  /*ee90*/  S2UR UR13, SR_CgaCtaId ;  /* 0x00000000000d79c3 */ /* 0x000f220000008800 */
[----:B------:R-:W-:Y:S01]  /*eea0*/  BSSY.RECONVERGENT B0, `(.L_x_886) ;  /* 0x000002b000007945 */ /* 0x000fe20003800200 */
[----:B------:R-:W5:Y:S01]  /*eeb0*/  LDCU.64 UR10, c[0x0][0x4c8] ;  /* 0x00009900ff0a77ac */ /* 0x000f620008000a00 */
[----:B------:R-:W0:Y:S01]  /*eec0*/  LDCU UR14, c[0x0][0x360] ;  /* 0x00006c00ff0e77ac */ /* 0x000e220008000800 */
[----:B------:R-:W0:Y:S01]  /*eed0*/  LDCU.64 UR16, c[0x0][0x4b0] ;  /* 0x00009600ff1077ac */ /* 0x000e220008000a00 */
[----:B------:R-:W0:Y:S01]  /*eee0*/  LDCU.64 UR18, c[0x0][0x4d0] ;  /* 0x00009a00ff1277ac */ /* 0x000e220008000a00 */
[----:B---3--:R-:W-:Y:S02]  /*eef0*/  UIMAD.WIDE.U32 UR4, UR12, UR8, URZ ;  /* 0x000000080c0472a5 */ /* 0x008fe4000f8e00ff */
[----:B-----5:R-:W-:Y:S02]  /*ef00*/  UIMAD.WIDE.U32 UR6, UR12, UR10, URZ ;  /* 0x0000000a0c0672a5 */ /* 0x020fe4000f8e00ff */
[----:B------:R-:W-:Y:S01]  /*ef10*/  UIMAD UR8, UR12, UR9, UR5 ;  /* 0x000000090c0872a4 */ /* 0x000fe2000f8e0205 */
[----:B------:R-:W3:Y:S02]  /*ef20*/  LDCU.128 UR20, c[0x0][0x530] ;  /* 0x0000a600ff1477ac */ /* 0x000ee40008000c00 */
[----:B------:R-:W-:Y:S01]  /*ef30*/  UMOV UR9, 0x400 ;  /* 0x0000040000097882 */ /* 0x000fe20000000000 */
[----:B------:R-:W-:-:S02]  /*ef40*/  UIMAD UR12, UR12, UR11, UR7 ;  /* 0x0000000b0c0c72a4 */ /* 0x000fc4000f8e0207 */
[----:B0---4-:R-:W-:-:S12]  /*ef50*/  ULEA UR9, UR13, UR9, 0x18 ;  /* 0x000000090d097291 */ /* 0x011fd8000f8ec0ff */
.L_x_887:
[----:B------:R-:W-:Y:S02]  /*ef60*/  LEA R0, R11, UR9, 0x3 ;  /* 0x000000090b007c11 */ /* 0x000fe4000f8e18ff */
[----:B012---:R-:W-:Y:S02]  /*ef70*/  MOV R3, UR5 ;  /* 0x0000000500037c02 */ /* 0x007fe40008000f00 */
        /* <DEDUP_REMOVED lines=30> */
.L_x_886:
[----:B------:R-:W-:Y:S05]  /*f160*/  EXIT ;  /* 0x000000000000794d */ /* 0x000fea0003800000 */
.L_x_787:
[----:B------:R-:W-:Y:S01]  /*f170*/  HFMA2 R191, -RZ, RZ, 0, 5.9604644775390625e-08 ;  /* 0x00000001ffbf7431 */ /* 0x000fe200000001ff */
[----:B------:R-:W-:Y:S02]  /*f180*/  MOV R190, R73 ;  /* 0x0000004900be7202 */ /* 0x000fe40000000f00 */
[----:B------:R-:W-:Y:S02]  /*f190*/  MOV R192, RZ ;  /* 0x000000ff00c07202 */ /* 0x000fe40000000f00 */
[----:B------:R-:W-:-:S07]  /*f1a0*/  MOV R235, 0xffffffff ;  /* 0xffffffff00eb7802 */ /* 0x000fce0000000f00 */
[----:B--2-45:R-:W-:Y:S05]  /*f1b0*/  WARPSYNC.COLLECTIVE R235, `(.L_x_888) ;  /* 0x00000000eb087348 */ /* 0x034fea0003c00000 */
[----:B------:R0:W1:Y:S02]  /*f1c0*/  SHFL.UP P6, R186, R190, R191, R192 ;  /* 0x040000bfbeba7389 */ /* 0x00006400000c00c0 */
[----:B012-45:R-:W-:Y:S05]  /*f1d0*/  ENDCOLLECTIVE ;  /* 0x000000000000791b */ /* 0x037fea0003800000 */
.L_x_888:
[----:B------:R-:W-:Y:S02]  /*f1e0*/  MOV R190, R72 ;  /* 0x0000004800be7202 */ /* 0x000fe40000000f00 */
[----:B------:R-:W-:-:S07]  /*f1f0*/  MOV R183, R186 ;  /* 0x000000ba00b77202 */ /* 0x000fce0000000f00 */
[----:B------:R-:W-:Y:S05]  /*f200*/  WARPSYNC.COLLECTIVE R235, `(.L_x_889) ;  /* 0x00000000eb087348 */ /* 0x000fea0003c00000 */
[----:B------:R0:W1:Y:S02]  /*f210*/  SHFL.UP P6, R186, R190, R191, R192 ;  /* 0x040000bfbeba7389 */ /* 0x00006400000c00c0 */
[----:B01----:R-:W-:Y:S05]  /*f220*/  ENDCOLLECTIVE ;  /* 0x000000000000791b */ /* 0x003fea0003800000 */
.L_x_889:
[----:B------:R-:W-:Y:S02]  /*f230*/  MOV R190, R74 ;  /* 0x0000004a00be7202 */ /* 0x000fe40000000f00 */
[----:B------:R-:W-:-:S07]  /*f240*/  MOV R184, R186 ;  /* 0x000000ba00b87202 */ /* 0x000fce0000000f00 */
[----:B------:R-:W-:Y:S05]  /*f250*/  WARPSYNC.COLLECTIVE R235, `(.L_x_890) ;  /* 0x00000000eb087348 */ /* 0x000fea0003c00000 */
[----:B------:R0:W1:Y:S02]  /*f260*/  SHFL.UP P6, R186, R190, R191, R192 ;  /* 0x040000bfbeba7389 */ /* 0x00006400000c00c0 */
[----:B01----:R-:W-:Y:S05]  /*f270*/  ENDCOLLECTIVE ;  /* 0x000000000000791b */ /* 0x003fea0003800000 */
.L_x_890:
[----:B------:R-:W-:Y:S02]  /*f280*/  MOV R190, R75 ;  /* 0x0000004b00be7202 */ /* 0x000fe40000000f00 */
[----:B------:R-:W-:-:S07]  /*f290*/  MOV R185, R186 ;  /* 0x000000ba00b97202 */ /* 0x000fce0000000f00 */
[----:B------:R-:W-:Y:S05]  /*f2a0*/  WARPSYNC.COLLECTIVE R235, `(.L_x_891) ;  /* 0x00000000eb087348 */ /* 0x000fea0003c00000 */
[----:B------:R0:W1:Y:S02]  /*f2b0*/  SHFL.UP P6, R186, R190, R191, R192 ;  /* 0x040000bfbeba7389 */ /* 0x00006400000c00c0 */
[----:B01----:R-:W-:Y:S05]  /*f2c0*/  ENDCOLLECTIVE ;  /* 0x000000000000791b */ /* 0x003fea0003800000 */
.L_x_891:
        /* <DEDUP_REMOVED lines=15> */
.L_x_892:
[----:B------:R-:W-:Y:S02]  /*f3c0*/  MOV R190, R72 ;  /* 0x0000004800be7202 */ /* 0x000fe40000000f00 */
[----:B------:R-:W-:-:S07]  /*f3d0*/  MOV R183, R186 ;  /* 0x000000ba00b77202 */ /* 0x000fce0000000f00 */
[----:B------:R-:W-:Y:S05]  /*f3e0*/  WARPSYNC.COLLECTIVE R235, `(.L_x_893) ;  /* 0x00000000eb087348 */ /* 0x000fea0003c00000 */
[----:B------:R0:W1:Y:S02]  /*f3f0*/  SHFL.UP P6, R186, R190, R191, R192 ;  /* 0x040000bfbeba7389 */ /* 0x00006400000c00c0 */
[----:B01----:R-:W-:Y:S05]  /*f400*/  ENDCOLLECTIVE ;  /* 0x000000000000791b */ /* 0x003fea0003800000 */
.L_x_893:
[----:B------:R-:W-:Y:S02]  /*f410*/  MOV R190, R74 ;  /* 0x0000004a00be7202 */ /* 0x000fe40000000f00 */
[----:B------:R-:W-:-:S07]  /*f420*/  MOV R184, R186 ;  /* 0x000000ba00b87202 */ /* 0x000fce0000000f00 */
[----:B------:R-:W-:Y:S05]  /*f430*/  WARPSYNC.COLLECTIVE R235, `(.L_x_894) ;  /* 0x00000000eb087348 */ /* 0x000fea0003c00000 */
[----:B------:R0:W1:Y:S02]  /*f440*/  SHFL.UP P6, R186, R190, R191, R192 ;  /* 0x040000bfbeba7389 */ /* 0x00006400000c00c0 */
[----:B01----:R-:W-:Y:S05]  /*f450*/  ENDCOLLECTIVE ;  /* 0x000000000000791b */ /* 0x003fea0003800000 */
.L_x_894:
[----:B------:R-:W-:Y:S02]  /*f460*/  MOV R190, R75 ;  /* 0x0000004b00be7202 */ /* 0x000fe40000000f00 */
[----:B------:R-:W-:-:S07]  /*f470*/  MOV R185, R186 ;  /* 0x000000ba00b97202 */ /* 0x000fce0000000f00 */
[----:B------:R-:W-:Y:S05]  /*f480*/  WARPSYNC.COLLECTIVE R235, `(.L_x_895) ;  /* 0x00000000eb087348 */ /* 0x000fea0003c00000 */
[----:B------:R0:W1:Y:S02]  /*f490*/  SHFL.UP P6, R186, R190, R191, R192 ;  /* 0x040000bfbeba7389 */ /* 0x00006400000c00c0 */
[----:B01----:R-:W-:Y:S05]  /*f4a0*/  ENDCOLLECTIVE ;  /* 0x000000000000791b */ /* 0x003fea0003800000 */
.L_x_895:
        /* <DEDUP_REMOVED lines=15> */
.L_x_896:
[----:B------:R-:W-:Y:S02]  /*f5a0*/  MOV R190, R72 ;  /* 0x0000004800be7202 */ /* 0x000fe40000000f00 */
[----:B------:R-:W-:-:S07]  /*f5b0*/  MOV R183, R186 ;  /* 0x000000ba00b77202 */ /* 0x000fce0000000f00 */
[----:B------:R-:W-:Y:S05]  /*f5c0*/  WARPSYNC.COLLECTIVE R235, `(.L_x_897) ;  /* 0x00000000eb087348 */ /* 0x000fea0003c00000 */
[----:B------:R0:W1:Y:S02]  /*f5d0*/  SHFL.UP P6, R186, R190, R191, R192 ;  /* 0x040000bfbeba7389 */ /* 0x00006400000c00c0 */
[----:B01----:R-:W-:Y:S05]  /*f5e0*/  ENDCOLLECTIVE ;  /* 0x000000000000791b */ /* 0x003fea0003800000 */
.L_x_897:
[----:B------:R-:W-:Y:S02]  /*f5f0*/  MOV R190, R74 ;  /* 0x0000004a00be7202 */ /* 0x000fe40000000f00 */
[----:B------:R-:W-:-:S07]  /*f600*/  MOV R184, R186 ;  /* 0x000000ba00b87202 */ /* 0x000fce0000000f00 */
[----:B------:R-:W-:Y:S05]  /*f610*/  WARPSYNC.COLLECTIVE R235, `(.L_x_898) ;  /* 0x00000000eb087348 */ /* 0x000fea0003c00000 */
[----:B------:R0:W1:Y:S02]  /*f620*/  SHFL.UP P6, R186, R190, R191, R192 ;  /* 0x040000bfbeba7389 */ /* 0x00006400000c00c0 */
[----:B01----:R-:W-:Y:S05]  /*f630*/  ENDCOLLECTIVE ;  /* 0x000000000000791b */ /* 0x003fea0003800000 */
.L_x_898:
[----:B------:R-:W-:Y:S02]  /*f640*/  MOV R190, R75 ;  /* 0x0000004b00be7202 */ /* 0x000fe40000000f00 */
[----:B------:R-:W-:-:S07]  /*f650*/  MOV R185, R186 ;  /* 0x000000ba00b97202 */ /* 0x000fce0000000f00 */
[----:B------:R-:W-:Y:S05]  /*f660*/  WARPSYNC.COLLECTIVE R235, `(.L_x_899) ;  /* 0x00000000eb087348 */ /* 0x000fea0003c00000 */
[----:B------:R0:W1:Y:S02]  /*f670*/  SHFL.UP P6, R186, R190, R191, R192 ;  /* 0x040000bfbeba7389 */ /* 0x00006400000c00c0 */
[----:B01----:R-:W-:Y:S05]  /*f680*/  ENDCOLLECTIVE ;  /* 0x000000000000791b */ /* 0x003fea0003800000 */
.L_x_899:
        /* <DEDUP_REMOVED lines=15> */
.L_x_900:
[----:B------:R-:W-:Y:S02]  /*f780*/  MOV R190, R72 ;  /* 0x0000004800be7202 */ /* 0x000fe40000000f00 */
[----:B------:R-:W-:-:S07]  /*f790*/  MOV R183, R186 ;  /* 0x000000ba00b77202 */ /* 0x000fce0000000f00 */
[----:B------:R-:W-:Y:S05]  /*f7a0*/  WARPSYNC.COLLECTIVE R235, `(.L_x_901) ;  /* 0x00000000eb087348 */ /* 0x000fea0003c00000 */
[----:B------:R0:W1:Y:S02]  /*f7b0*/  SHFL.UP P6, R186, R190, R191, R192 ;  /* 0x040000bfbeba7389 */ /* 0x00006400000c00c0 */
[----:B01----:R-:W-:Y:S05]  /*f7c0*/  ENDCOLLECTIVE ;  /* 0x000000000000791b */ /* 0x003fea0003800000 */
.L_x_901:
[----:B------:R-:W-:Y:S02]  /*f7d0*/  MOV R190, R74 ;  /* 0x0000004a00be7202 */ /* 0x000fe40000000f00 */
[----:B------:R-:W-:-:S07]  /*f7e0*/  MOV R184, R186 ;  /* 0x000000ba00b87202 */ /* 0x000fce0000000f00 */
[----:B------:R-:W-:Y:S05]  /*f7f0*/  WARPSYNC.COLLECTIVE R235, `(.L_x_902) ;  /* 0x00000000eb087348 */ /* 0x000fea0003c00000 */
[----:B------:R0:W1:Y:S02]  /*f800*/  SHFL.UP P6, R186, R190, R191, R192 ;  /* 0x040000bfbeba7389 */ /* 0x00006400000c00c0 */
[----:B01----:R-:W-:Y:S05]  /*f810*/  ENDCOLLECTIVE ;  /* 0x000000000000791b */ /* 0x003fea0003800000 */
.L_x_902:
[----:B------:R-:W-:Y:S02]  /*f820*/  MOV R190, R75 ;  /* 0x0000004b00be7202 */ /* 0x000fe40000000f00 */
[----:B------:R-:W-:-:S07]  /*f830*/  MOV R185, R186 ;  /* 0x000000ba00b97202 */ /* 0x000fce0000000f00 */
[----:B------:R-:W-:Y:S05]  /*f840*/  WARPSYNC.COLLECTIVE R235, `(.L_x_903) ;  /* 0x00000000eb087348 */ /* 0x000fea0003c00000 */
[----:B------:R0:W1:Y:S02]  /*f850*/  SHFL.UP P6, R186, R190, R191, R192 ;  /* 0x040000bfbeba7389 */ /* 0x00006400000c00c0 */
[----:B01----:R-:W-:Y:S05]  /*f860*/  ENDCOLLECTIVE ;  /* 0x000000000000791b */ /* 0x003fea0003800000 */
.L_x_903:
        /* <DEDUP_REMOVED lines=15> */
.L_x_904:
[----:B------:R-:W-:Y:S02]  /*f960*/  MOV R190, R72 ;  /* 0x0000004800be7202 */ /* 0x000fe40000000f00 */
[----:B------:R-:W-:-:S07]  /*f970*/  MOV R183, R186 ;  /* 0x000000ba00b77202 */ /* 0x000fce0000000f00 */
[----:B------:R-:W-:Y:S05]  /*f980*/  WARPSYNC.COLLECTIVE R235, `(.L_x_905) ;  /* 0x00000000eb087348 */ /* 0x000fea0003c00000 */
[----:B------:R0:W1:Y:S02]  /*f990*/  SHFL.UP P6, R186, R190, R191, R192 ;  /* 0x040000bfbeba7389 */ /* 0x00006400000c00c0 */
[----:B01----:R-:W-:Y:S05]  /*f9a0*/  ENDCOLLECTIVE ;  /* 0x000000000000791b */ /* 0x003fea0003800000 */
.L_x_905:
[----:B------:R-:W-:Y:S02]  /*f9b0*/  MOV R190, R74 ;  /* 0x0000004a00be7202 */ /* 0x000fe40000000f00 */
[----:B------:R-:W-:-:S07]  /*f9c0*/  MOV R184, R186 ;  /* 0x000000ba00b87202 */ /* 0x000fce0000000f00 */
[----:B------:R-:W-:Y:S05]  /*f9d0*/  WARPSYNC.COLLECTIVE R235, `(.L_x_906) ;  /* 0x00000000eb087348 */ /* 0x000fea0003c00000 */
[----:B------:R0:W1:Y:S02]  /*f9e0*/  SHFL.UP P6, R186, R190, R191, R192 ;  /* 0x040000bfbeba7389 */ /* 0x00006400000c00c0 */
[----:B01----:R-:W-:Y:S05]  /*f9f0*/  ENDCOLLECTIVE ;  /* 0x000000000000791b */ /* 0x003fea0003800000 */
.L_x_906:
[----:B------:R-:W-:Y:S02]  /*fa00*/  MOV R190, R75 ;  /* 0x0000004b00be7202 */ /* 0x000fe40000000f00 */
[----:B------:R-:W-:-:S07]  /*fa10*/  MOV R185, R186 ;  /* 0x000000ba00b97202 */ /* 0x000fce0000000f00 */
[----:B------:R-:W-:Y:S05]  /*fa20*/  WARPSYNC.COLLECTIVE R235, `(.L_x_907) ;  /* 0x00000000eb087348 */ /* 0x000fea0003c00000 */
[----:B------:R0:W1:Y:S02]  /*fa30*/  SHFL.UP P6, R186, R190, R191, R192 ;  /* 0x040000bfbeba7389 */ /* 0x00006400000c00c0 */
[----:B01----:R-:W-:Y:S05]  /*fa40*/  ENDCOLLECTIVE ;  /* 0x000000000000791b */ /* 0x003fea0003800000 */
.L_x_907:
[----:B------:R-:W-:Y:S05]  /*fa50*/  BRA `(.L_x_908) ;  /* 0xffffff7800a47947 */ /* 0x000fea000383ffff */
.L_x_788:
[----:B------:R-:W-:Y:S01]  /*fa60*/  HFMA2 R233, -RZ, RZ, 0, 1.847743988037109375e-06 ;  /* 0x0000001fffe97431 */ /* 0x000fe200000001ff */
[----:B------:R-:W-:Y:S01]  /*fa70*/  BSSY B0, `(.L_x_909) ;  /* 0x0000007000007945 */ /* 0x000fe20003800000 */
[----:B------:R-:W-:Y:S02]  /*fa80*/  MOV R234, R73 ;  /* 0x0000004900ea7202 */ /* 0x000fe40000000f00 */
[----:B------:R-:W-:Y:S02]  /*fa90*/  MOV R232, 0x1f ;  /* 0x0000001f00e87802 */ /* 0x000fe40000000f00 */
[----:B------:R-:W-:-:S07]  /*faa0*/  MOV R235, 0xffffffff ;  /* 0xffffffff00eb7802 */ /* 0x000fce0000000f00 */
[----:B----45:R-:W-:Y:S05]  /*fab0*/  WARPSYNC.COLLECTIVE R235, `(.L_x_910) ;  /* 0x00000000eb087348 */ /* 0x030fea0003c00000 */
[----:B------:R0:W1:Y:S02]  /*fac0*/  SHFL.IDX P3, R236, R234, R233, R232 ;  /* 0x000000e9eaec7389 */ /* 0x00006400000600e8 */
[----:B01--45:R-:W-:Y:S05]  /*fad0*/  ENDCOLLECTIVE ;  /* 0x000000000000791b */ /* 0x033fea0003800000 */
.L_x_910:
[----:B------:R-:W-:Y:S05]  /*fae0*/  BSYNC B0 ;  /* 0x0000000000007941 */ /* 0x000fea0003800000 */
.L_x_909:
[----:B------:R-:W-:Y:S05]  /*faf0*/  BRA `(.L_x_911) ;  /* 0xffffff7800b07947 */ /* 0x000fea000383ffff */
.L_x_789:
        /* <DEDUP_REMOVED lines=8> */
.L_x_913:
[----:B------:R-:W-:Y:S05]  /*fb80*/  BSYNC B0 ;  /* 0x0000000000007941 */ /* 0x000fea0003800000 */
.L_x_912:
[----:B------:R-:W-:Y:S05]  /*fb90*/  BRA `(.L_x_914) ;  /* 0xffffff7800907947 */ /* 0x000fea000383ffff */
.L_x_790:
        /* <DEDUP_REMOVED lines=8> */
.L_x_916:
[----:B------:R-:W-:Y:S05]  /*fc20*/  BSYNC B0 ;  /* 0x0000000000007941 */ /* 0x000fea0003800000 */
.L_x_915:
[----:B------:R-:W-:Y:S05]  /*fc30*/  BRA `(.L_x_917) ;  /* 0xffffff7800707947 */ /* 0x000fea000383ffff */
.L_x_791:
        /* <DEDUP_REMOVED lines=8> */
.L_x_919:
[----:B------:R-:W-:Y:S05]  /*fcc0*/  BSYNC B0 ;  /* 0x0000000000007941 */ /* 0x000fea0003800000 */
.L_x_918:
[----:B------:R-:W-:Y:S05]  /*fcd0*/  BRA `(.L_x_920) ;  /* 0xffffff7800507947 */ /* 0x000fea000383ffff */
.L_x_792:
[----:B------:R-:W-:Y:S01]  /*fce0*/  HFMA2 R191, -RZ, RZ, 0, 5.9604644775390625e-08 ;  /* 0x00000001ffbf7431 */ /* 0x000fe200000001ff */
[----:B------:R-:W-:Y:S01]  /*fcf0*/  BSSY B0, `(.L_x_921) ;  /* 0x0000007000007945 */ /* 0x000fe20003800000 */
[----:B------:R-:W-:Y:S02]  /*fd00*/  MOV R190, R73 ;  /* 0x0000004900be7202 */ /* 0x000fe40000000f00 */
[----:B------:R-:W-:Y:S02]  /*fd10*/  MOV R192, RZ ;  /* 0x000000ff00c07202 */ /* 0x000fe40000000f00 */
[----:B------:R-:W-:-:S07]  /*fd20*/  MOV R235, 0xffffffff ;  /* 0xffffffff00eb7802 */ /* 0x000fce0000000f00 */
[----:B----45:R-:W-:Y:S05]  /*fd30*/  WARPSYNC.COLLECTIVE R235, `(.L_x_922) ;  /* 0x00000000eb087348 */ /* 0x030fea0003c00000 */
[----:B------:R0:W1:Y:S02]  /*fd40*/  SHFL.UP P6, R186, R190, R191, R192 ;  /* 0x040000bfbeba7389 */ /* 0x00006400000c00c0 */
[----:B01--45:R-:W-:Y:S05]  /*fd50*/  ENDCOLLECTIVE ;  /* 0x000000000000791b */ /* 0x033fea0003800000 */
.L_x_922:
[----:B------:R-:W-:Y:S05]  /*fd60*/  BSYNC B0 ;  /* 0x0000000000007941 */ /* 0x000fea0003800000 */
.L_x_921:
        /* <DEDUP_REMOVED lines=10> */
.L_x_923:
[----:B------:R-:W-:Y:S02]  /*fe10*/  MOV R232, 0x1f ;  /* 0x0000001f00e87802 */ /* 0x000fe40000000f00 */
[----:B------:R-:W-:Y:S02]  /*fe20*/  MOV R190, R74 ;  /* 0x0000004a00be7202 */ /* 0x000fe40000000f00 */
[----:B------:R-:W-:-:S07]  /*fe30*/  MOV R183, R186 ;  /* 0x000000ba00b77202 */ /* 0x000fce0000000f00 */
[----:B------:R-:W-:Y:S05]  /*fe40*/  WARPSYNC.COLLECTIVE R235, `(.L_x_924) ;  /* 0x00000000eb087348 */ /* 0x000fea0003c00000 */
[----:B------:R0:W1:Y:S02]  /*fe50*/  SHFL.UP P6, R186, R190, R191, R192 ;  /* 0x040000bfbeba7389 */ /* 0x00006400000c00c0 */
[----:B01----:R-:W-:Y:S05]  /*fe60*/  ENDCOLLECTIVE ;  /* 0x000000000000791b */ /* 0x003fea0003800000 */
.L_x_924:
[----:B------:R-:W-:Y:S02]  /*fe70*/  MOV R190, R75 ;  /* 0x0000004b00be7202 */ /* 0x000fe40000000f00 */
[----:B------:R-:W-:-:S07]  /*fe80*/  MOV R74, R186 ;  /* 0x000000ba004a7202 */ /* 0x000fce0000000f00 */
[----:B------:R-:W-:Y:S05]  /*fe90*/  WARPSYNC.COLLECTIVE R235, `(.L_x_925) ;  /* 0x00000000eb087348 */ /* 0x000fea0003c00000 */
[----:B------:R0:W1:Y:S02]  /*fea0*/  SHFL.UP P6, R186, R190, R191, R192 ;  /* 0x040000bfbeba7389 */ /* 0x00006400000c00c0 */
[----:B01----:R-:W-:Y:S05]  /*feb0*/  ENDCOLLECTIVE ;  /* 0x000000000000791b */ /* 0x003fea0003800000 */
.L_x_925:
[----:B------:R-:W-:Y:S05]  /*fec0*/  WARPSYNC.COLLECTIVE R235, `(.L_x_926) ;  /* 0x00000000eb087348 */ /* 0x000fea0003c00000 */
[----:B------:R0:W1:Y:S02]  /*fed0*/  SHFL.IDX P3, R236, R234, R233, R232 ;  /* 0x000000e9eaec7389 */ /* 0x00006400000600e8 */
[----:B01----:R-:W-:Y:S05]  /*fee0*/  ENDCOLLECTIVE ;  /* 0x000000000000791b */ /* 0x003fea0003800000 */
.L_x_926:
[----:B------:R-:W-:Y:S02]  /*fef0*/  MOV R234, R77 ;  /* 0x0000004d00ea7202 */ /* 0x000fe40000000f00 */
[----:B------:R-:W-:Y:S02]  /*ff00*/  MOV R75, R186 ;  /* 0x000000ba004b7202 */ /* 0x000fe40000000f00 */
[----:B------:R-:W-:-:S07]  /*ff10*/  MOV R76, R236 ;  /* 0x000000ec004c7202 */ /* 0x000fce0000000f00 */
[----:B------:R-:W-:Y:S05]  /*ff20*/  WARPSYNC.COLLECTIVE R235, `(.L_x_927) ;  /* 0x00000000eb087348 */ /* 0x000fea0003c00000 */
[----:B------:R0:W1:Y:S02]  /*ff30*/  SHFL.IDX P3, R236, R234, R233, R232 ;  /* 0x000000e9eaec7389 */ /* 0x00006400000600e8 */
[----:B01----:R-:W-:Y:S05]  /*ff40*/  ENDCOLLECTIVE ;  /* 0x000000000000791b */ /* 0x003fea0003800000 */
.L_x_927:
[----:B------:R-:W-:Y:S02]  /*ff50*/  MOV R234, R78 ;  /* 0x0000004e00ea7202 */ /* 0x000fe40000000f00 */
[----:B------:R-:W-:-:S07]  /*ff60*/  MOV R184, R236 ;  /* 0x000000ec00b87202 */ /* 0x000fce0000000f00 */
[----:B------:R-:W-:Y:S05]  /*ff70*/  WARPSYNC.COLLECTIVE R235, `(.L_x_928) ;  /* 0x00000000eb087348 */ /* 0x000fea0003c00000 */
[----:B------:R0:W1:Y:S02]  /*ff80*/  SHFL.IDX P3, R236, R234, R233, R232 ;  /* 0x000000e9eaec7389 */ /* 0x00006400000600e8 */
[----:B01----:R-:W-:Y:S05]  /*ff90*/  ENDCOLLECTIVE ;  /* 0x000000000000791b */ /* 0x003fea0003800000 */
.L_x_928:
[----:B------:R-:W-:Y:S02]  /*ffa0*/  MOV R234, R79 ;  /* 0x0000004f00ea7202 */ /* 0x000fe40000000f00 */
[----:B------:R-:W-:-:S07]  /*ffb0*/  MOV R78, R236 ;  /* 0x000000ec004e7202 */ /* 0x000fce0000000f00 */
[----:B------:R-:W-:Y:S05]  /*ffc0*/  WARPSYNC.COLLECTIVE R235, `(.L_x_929) ;  /* 0x00000000eb087348 */ /* 0x000fea0003c00000 */
[----:B------:R0:W1:Y:S02]  /*ffd0*/  SHFL.IDX P3, R236, R234, R233, R232 ;  /* 0x000000e9eaec7389 */ /* 0x00006400000600e8 */
[----:B01----:R-:W-:Y:S05]  /*ffe0*/  ENDCOLLECTIVE ;  /* 0x000000000000791b */ /* 0x003fea0003800000 */
.L_x_929:
[----:B------:R-:W-:Y:S01]  /*fff0*/  MOV R79, R236 ;  /* 0x000000ec004f7202 */ /* 0x000fe20000000f00 */
[----:B------:R-:W-:Y:S06]  /*10000*/  BRA `(.L_x_930) ;  /* 0xffffff7400ac7947 */ /* 0x000fec000383ffff */
.L_x_794:
        /* <DEDUP_REMOVED lines=8> */
.L_x_931:
[----:B------:R-:W-:Y:S02]  /*10090*/  MOV R252, R246 ;  /* 0x000000f600fc7202 */ /* 0x000fe40000000f00 */
[----:B------:R-:W-:-:S07]  /*100a0*/  MOV R76, R232 ;  /* 0x000000e8004c7202 */ /* 0x000fce0000000f00 */
[----:B------:R-:W-:Y:S05]  /*100b0*/  WARPSYNC.COLLECTIVE R235, `(.L_x_932) ;  /* 0x00000000eb087348 */ /* 0x000fea0003c00000 */
[----:B------:R0:W1:Y:S02]  /*100c0*/  SHFL.DOWN P0, R232, R252, R251, R236 ;  /* 0x080000fbfce87389 */ /* 0x00006400000000ec */
[----:B01----:R-:W-:Y:S05]  /*100d0*/  ENDCOLLECTIVE ;  /* 0x000000000000791b */ /* 0x003fea0003800000 */
.L_x_932:
[----:B------:R-:W-:Y:S02]  /*100e0*/  MOV R252, R247 ;  /* 0x000000f700fc7202 */ /* 0x000fe40000000f00 */
[----:B------:R-:W-:-:S07]  /*100f0*/  MOV R77, R232 ;  /* 0x000000e8004d7202 */ /* 0x000fce0000000f00 */
[----:B------:R-:W-:Y:S05]  /*10100*/  WARPSYNC.COLLECTIVE R235, `(.L_x_933) ;  /* 0x00000000eb087348 */ /* 0x000fea0003c00000 */
[----:B------:R0:W1:Y:S02]  /*10110*/  SHFL.DOWN P0, R232, R252, R251, R236 ;  /* 0x080000fbfce87389 */ /* 0x00006400000000ec */
[----:B01----:R-:W-:Y:S05]  /*10120*/  ENDCOLLECTIVE ;  /* 0x000000000000791b */ /* 0x003fea0003800000 */
.L_x_933:
[----:B------:R-:W-:Y:S02]  /*10130*/  MOV R252, R79 ;  /* 0x0000004f00fc7202 */ /* 0x000fe40000000f00 */
[----:B------:R-:W-:-:S07]  /*10140*/  MOV R78, R232 ;  /* 0x000000e8004e7202 */ /* 0x000fce0000000f00 */
[----:B------:R-:W-:Y:S05]  /*10150*/  WARPSYNC.COLLECTIVE R235, `(.L_x_934) ;  /* 0x00000000eb087348 */ /* 0x000fea0003c00000 */
[----:B------:R0:W1:Y:S02]  /*10160*/  SHFL.DOWN P0, R232, R252, R251, R236 ;  /* 0x080000fbfce87389 */ /* 0x00006400000000ec */
[----:B01----:R-:W-:Y:S05]  /*10170*/  ENDCOLLECTIVE ;  /* 0x000000000000791b */ /* 0x003fea0003800000 */
.L_x_934:
[----:B------:R-:W-:Y:S05]  /*10180*/  BRA `(.L_x_935) ;  /* 0xffffff8c00b07947 */ /* 0x000fea000383ffff */
.L_x_797:
        /* <DEDUP_REMOVED lines=8> */
.L_x_937:
[----:B------:R-:W-:Y:S05]  /*10210*/  BSYNC B0 ;  /* 0x0000000000007941 */ /* 0x000fea0003800000 */
.L_x_936:
        /* <DEDUP_REMOVED lines=8> */
.L_x_938:
[----:B------:R-:W-:Y:S02]  /*102a0*/  MOV R252, R247 ;  /* 0x000000f700fc7202 */ /* 0x000fe40000000f00 */
[----:B------:R-:W-:-:S07]  /*102b0*/  MOV R77, R232 ;  /* 0x000000e8004d7202 */ /* 0x000fce0000000f00 */
[----:B------:R-:W-:Y:S05]  /*102c0*/  WARPSYNC.COLLECTIVE R235, `(.L_x_939) ;  /* 0x00000000eb087348 */ /* 0x000fea0003c00000 */
[----:B------:R0:W1:Y:S02]  /*102d0*/  SHFL.DOWN P0, R232, R252, R251, R236 ;  /* 0x080000fbfce87389 */ /* 0x00006400000000ec */
[----:B01----:R-:W-:Y:S05]  /*102e0*/  ENDCOLLECTIVE ;  /* 0x000000000000791b */ /* 0x003fea0003800000 */
.L_x_939:
[----:B------:R-:W-:Y:S02]  /*102f0*/  MOV R252, R248 ;  /* 0x000000f800fc7202 */ /* 0x000fe40000000f00 */
[----:B------:R-:W-:-:S07]  /*10300*/  MOV R78, R232 ;  /* 0x000000e8004e7202 */ /* 0x000fce0000000f00 */
[----:B------:R-:W-:Y:S05]  /*10310*/  WARPSYNC.COLLECTIVE R235, `(.L_x_940) ;  /* 0x00000000eb087348 */ /* 0x000fea0003c00000 */
[----:B------:R0:W1:Y:S02]  /*10320*/  SHFL.DOWN P0, R232, R252, R251, R236 ;  /* 0x080000fbfce87389 */ /* 0x00006400000000ec */
[----:B01----:R-:W-:Y:S05]  /*10330*/  ENDCOLLECTIVE ;  /* 0x000000000000791b */ /* 0x003fea0003800000 */
.L_x_940:
[----:B------:R-:W-:Y:S01]  /*10340*/  MOV R79, R232 ;  /* 0x000000e8004f7202 */ /* 0x000fe20000000f00 */
[----:B------:R-:W-:Y:S06]  /*10350*/  BRA `(.L_x_941) ;  /* 0xffffff8c008c7947 */ /* 0x000fec000383ffff */
.L_x_800:
        /* <DEDUP_REMOVED lines=8> */
.L_x_943:
[----:B------:R-:W-:Y:S05]  /*103e0*/  BSYNC B0 ;  /* 0x0000000000007941 */ /* 0x000fea0003800000 */
.L_x_942:
        /* <DEDUP_REMOVED lines=8> */
.L_x_944:
[----:B------:R-:W-:Y:S02]  /*10470*/  MOV R252, R247 ;  /* 0x000000f700fc7202 */ /* 0x000fe40000000f00 */
[----:B------:R-:W-:-:S07]  /*10480*/  MOV R77, R232 ;  /* 0x000000e8004d7202 */ /* 0x000fce0000000f00 */
[----:B------:R-:W-:Y:S05]  /*10490*/  WARPSYNC.COLLECTIVE R235, `(.L_x_945) ;  /* 0x00000000eb087348 */ /* 0x000fea0003c00000 */
[----:B------:R0:W1:Y:S02]  /*104a0*/  SHFL.DOWN P0, R232, R252, R251, R236 ;  /* 0x080000fbfce87389 */ /* 0x00006400000000ec */
[----:B01----:R-:W-:Y:S05]  /*104b0*/  ENDCOLLECTIVE ;  /* 0x000000000000791b */ /* 0x003fea0003800000 */
.L_x_945:
[----:B------:R-:W-:Y:S02]  /*104c0*/  MOV R252, R248 ;  /* 0x000000f800fc7202 */ /* 0x000fe40000000f00 */
[----:B------:R-:W-:-:S07]  /*104d0*/  MOV R78, R232 ;  /* 0x000000e8004e7202 */ /* 0x000fce0000000f00 */
[----:B------:R-:W-:Y:S05]  /*104e0*/  WARPSYNC.COLLECTIVE R235, `(.L_x_946) ;  /* 0x00000000eb087348 */ /* 0x000fea0003c00000 */
[----:B------:R0:W1:Y:S02]  /*104f0*/  SHFL.DOWN P0, R232, R252, R251, R236 ;  /* 0x080000fbfce87389 */ /* 0x00006400000000ec */
[----:B01----:R-:W-:Y:S05]  /*10500*/  ENDCOLLECTIVE ;  /* 0x000000000000791b */ /* 0x003fea0003800000 */
.L_x_946:
[----:B------:R-:W-:Y:S01]  /*10510*/  MOV R79, R232 ;  /* 0x000000e8004f7202 */ /* 0x000fe20000000f00 */
[----:B------:R-:W-:Y:S06]  /*10520*/  BRA `(.L_x_947) ;  /* 0xffffff8c00687947 */ /* 0x000fec000383ffff */
.L_x_803:
        /* <DEDUP_REMOVED lines=8> */
.L_x_949:
[----:B------:R-:W-:Y:S05]  /*105b0*/  BSYNC B0 ;  /* 0x0000000000007941 */ /* 0x000fea0003800000 */
.L_x_948:
        /* <DEDUP_REMOVED lines=8> */
.L_x_950:
[----:B------:R-:W-:Y:S02]  /*10640*/  MOV R252, R247 ;  /* 0x000000f700fc7202 */ /* 0x000fe40000000f00 */
[----:B------:R-:W-:-:S07]  /*10650*/  MOV R77, R232 ;  /* 0x000000e8004d7202 */ /* 0x000fce0000000f00 */
[----:B------:R-:W-:Y:S05]  /*10660*/  WARPSYNC.COLLECTIVE R235, `(.L_x_951) ;  /* 0x00000000eb087348 */ /* 0x000fea0003c00000 */
[----:B------:R0:W1:Y:S02]  /*10670*/  SHFL.DOWN P0, R232, R252, R251, R236 ;  /* 0x080000fbfce87389 */ /* 0x00006400000000ec */
[----:B01----:R-:W-:Y:S05]  /*10680*/  ENDCOLLECTIVE ;  /* 0x000000000000791b */ /* 0x003fea0003800000 */
.L_x_951:
[----:B------:R-:W-:Y:S02]  /*10690*/  MOV R252, R248 ;  /* 0x000000f800fc7202 */ /* 0x000fe40000000f00 */
[----:B------:R-:W-:-:S07]  /*106a0*/  MOV R78, R232 ;  /* 0x000000e8004e7202 */ /* 0x000fce0000000f00 */
[----:B------:R-:W-:Y:S05]  /*106b0*/  WARPSYNC.COLLECTIVE R235, `(.L_x_952) ;  /* 0x00000000eb087348 */ /* 0x000fea0003c00000 */
[----:B------:R0:W1:Y:S02]  /*106c0*/  SHFL.DOWN P0, R232, R252, R251, R236 ;  /* 0x080000fbfce87389 */ /* 0x00006400000000ec */
[----:B01----:R-:W-:Y:S05]  /*106d0*/  ENDCOLLECTIVE ;  /* 0x000000000000791b */ /* 0x003fea0003800000 */
.L_x_952:
[----:B------:R-:W-:Y:S01]  /*106e0*/  MOV R79, R232 ;  /* 0x000000e8004f7202 */ /* 0x000fe20000000f00 */
[----:B------:R-:W-:Y:S06]  /*106f0*/  BRA `(.L_x_953) ;  /* 0xffffff8c00447947 */ /* 0x000fec000383ffff */
.L_x_806:
        /* <DEDUP_REMOVED lines=8> */
.L_x_955:
[----:B------:R-:W-:Y:S05]  /*10780*/  BSYNC B0 ;  /* 0x0000000000007941 */ /* 0x000fea0003800000 */
.L_x_954:
        /* <DEDUP_REMOVED lines=8> */
.L_x_956:
[----:B------:R-:W-:Y:S02]  /*10810*/  MOV R252, R247 ;  /* 0x000000f700fc7202 */ /* 0x000fe40000000f00 */
[----:B------:R-:W-:-:S07]  /*10820*/  MOV R77, R232 ;  /* 0x000000e8004d7202 */ /* 0x000fce0000000f00 */
[----:B------:R-:W-:Y:S05]  /*10830*/  WARPSYNC.COLLECTIVE R235, `(.L_x_957) ;  /* 0x00000000eb087348 */ /* 0x000fea0003c00000 */
[----:B------:R0:W1:Y:S02]  /*10840*/  SHFL.DOWN P0, R232, R252, R251, R236 ;  /* 0x080000fbfce87389 */ /* 0x00006400000000ec */
[----:B01----:R-:W-:Y:S05]  /*10850*/  ENDCOLLECTIVE ;  /* 0x000000000000791b */ /* 0x003fea0003800000 */
.L_x_957:
[----:B------:R-:W-:Y:S02]  /*10860*/  MOV R252, R248 ;  /* 0x000000f800fc7202 */ /* 0x000fe40000000f00 */
[----:B------:R-:W-:-:S07]  /*10870*/  MOV R78, R232 ;  /* 0x000000e8004e7202 */ /* 0x000fce0000000f00 */
[----:B------:R-:W-:Y:S05]  /*10880*/  WARPSYNC.COLLECTIVE R235, `(.L_x_958) ;  /* 0x00000000eb087348 */ /* 0x000fea0003c00000 */
[----:B------:R0:W1:Y:S02]  /*10890*/  SHFL.DOWN P0, R232, R252, R251, R236 ;  /* 0x080000fbfce87389 */ /* 0x00006400000000ec */
[----:B01----:R-:W-:Y:S05]  /*108a0*/  ENDCOLLECTIVE ;  /* 0x000000000000791b */ /* 0x003fea0003800000 */
.L_x_958:
[----:B------:R-:W-:Y:S01]  /*108b0*/  MOV R79, R232 ;  /* 0x000000e8004f7202 */ /* 0x000fe20000000f00 */
[----:B------:R-:W-:Y:S06]  /*108c0*/  BRA `(.L_x_959) ;  /* 0xffffff8c00207947 */ /* 0x000fec000383ffff */
.L_x_809:
        /* <DEDUP_REMOVED lines=8> */
.L_x_961:
[----:B------:R-:W-:Y:S05]  /*10950*/  BSYNC B0 ;  /* 0x0000000000007941 */ /* 0x000fea0003800000 */
.L_x_960:
        /* <DEDUP_REMOVED lines=9> */
.L_x_962:
[----:B------:R-:W-:Y:S02]  /*109f0*/  MOV R234, R247 ;  /* 0x000000f700ea7202 */ /* 0x000fe40000000f00 */
[----:B------:R-:W-:-:S07]  /*10a00*/  MOV R77, R236 ;  /* 0x000000ec004d7202 */ /* 0x000fce0000000f00 */
[----:B------:R-:W-:Y:S05]  /*10a10*/  WARPSYNC.COLLECTIVE R235, `(.L_x_963) ;  /* 0x00000000eb087348 */ /* 0x000fea0003c00000 */
[----:B------:R0:W1:Y:S02]  /*10a20*/  SHFL.IDX P3, R236, R234, R233, R232 ;  /* 0x000000e9eaec7389 */ /* 0x00006400000600e8 */
[----:B01----:R-:W-:Y:S05]  /*10a30*/  ENDCOLLECTIVE ;  /* 0x000000000000791b */ /* 0x003fea0003800000 */
.L_x_963:
        /* <DEDUP_REMOVED lines=16> */
.L_x_964:
[----:B------:R-:W-:Y:S01]  /*10b40*/  MOV R234, R60 ;  /* 0x0000003c00ea7202 */ /* 0x000fe20000000f00 */
[----:B------:R-:W-:Y:S01]  /*10b50*/  FADD.FTZ R79, R236, R79 ;  /* 0x0000004fec4f7221 */ /* 0x000fe20000010000 */
[----:B------:R-:W-:-:S07]  /*10b60*/  MOV R236, 0x1f ;  /* 0x0000001f00ec7802 */ /* 0x000fce0000000f00 */
[----:B------:R-:W-:Y:S05]  /*10b70*/  WARPSYNC.COLLECTIVE R235, `(.L_x_965) ;  /* 0x00000000eb087348 */ /* 0x000fea0003c00000 */
[----:B------:R0:W1:Y:S02]  /*10b80*/  SHFL.DOWN P0, R232, R252, R251, R236 ;  /* 0x080000fbfce87389 */ /* 0x00006400000000ec */
[----:B01----:R-:W-:Y:S05]  /*10b90*/  ENDCOLLECTIVE ;  /* 0x000000000000791b */ /* 0x003fea0003800000 */
.L_x_965:
[----:B------:R-:W-:Y:S02]  /*10ba0*/  MOV R252, R246 ;  /* 0x000000f600fc7202 */ /* 0x000fe40000000f00 */
[----:B------:R-:W-:-:S07]  /*10bb0*/  MOV R245, R232 ;  /* 0x000000e800f57202 */ /* 0x000fce0000000f00 */
[----:B------:R-:W-:Y:S05]  /*10bc0*/  WARPSYNC.COLLECTIVE R235, `(.L_x_966) ;  /* 0x00000000eb087348 */ /* 0x000fea0003c00000 */
[----:B------:R0:W1:Y:S02]  /*10bd0*/  SHFL.DOWN P0, R232, R252, R251, R236 ;  /* 0x080000fbfce87389 */ /* 0x00006400000000ec */
[----:B01----:R-:W-:Y:S05]  /*10be0*/  ENDCOLLECTIVE ;  /* 0x000000000000791b */ /* 0x003fea0003800000 */
.L_x_966:
[----:B------:R-:W-:Y:S02]  /*10bf0*/  MOV R252, R247 ;  /* 0x000000f700fc7202 */ /* 0x000fe40000000f00 */
[----:B------:R-:W-:-:S07]  /*10c00*/  MOV R246, R232 ;  /* 0x000000e800f67202 */ /* 0x000fce0000000f00 */
[----:B------:R-:W-:Y:S05]  /*10c10*/  WARPSYNC.COLLECTIVE R235, `(.L_x_967) ;  /* 0x00000000eb087348 */ /* 0x000fea0003c00000 */
[----:B------:R0:W1:Y:S02]  /*10c20*/  SHFL.DOWN P0, R232, R252, R251, R236 ;  /* 0x080000fbfce87389 */ /* 0x00006400000000ec */
[----:B01----:R-:W-:Y:S05]  /*10c30*/  ENDCOLLECTIVE ;  /* 0x000000000000791b */ /* 0x003fea0003800000 */
.L_x_967:
[----:B------:R-:W-:Y:S02]  /*10c40*/  MOV R252, R248 ;  /* 0x000000f800fc7202 */ /* 0x000fe40000000f00 */
[----:B------:R-:W-:-:S07]  /*10c50*/  MOV R247, R232 ;  /* 0x000000e800f77202 */ /* 0x000fce0000000f00 */
[----:B------:R-:W-:Y:S05]  /*10c60*/  WARPSYNC.COLLECTIVE R235, `(.L_x_968) ;  /* 0x00000000eb087348 */ /* 0x000fea0003c00000 */
[----:B------:R0:W1:Y:S02]  /*10c70*/  SHFL.DOWN P0, R232, R252, R251, R236 ;  /* 0x080000fbfce87389 */ /* 0x00006400000000ec */
[----:B01----:R-:W-:Y:S05]  /*10c80*/  ENDCOLLECTIVE ;  /* 0x000000000000791b */ /* 0x003fea0003800000 */
.L_x_968:
[----:B------:R-:W-:Y:S01]  /*10c90*/  MOV R248, R232 ;  /* 0x000000e800f87202 */ /* 0x000fe20000000f00 */
[----:B------:R-:W-:-:S07]  /*10ca0*/  HFMA2 R232, -RZ, RZ, 0, 1.847743988037109375e-06 ;  /* 0x0000001fffe87431 */ /* 0x000fce00000001ff */
[----:B------:R-:W-:Y:S05]  /*10cb0*/  WARPSYNC.COLLECTIVE R235, `(.L_x_969) ;  /* 0x00000000eb087348 */ /* 0x000fea0003c00000 */
[----:B------:R0:W1:Y:S02]  /*10cc0*/  SHFL.IDX P3, R236, R234, R233, R232 ;  /* 0x000000e9eaec7389 */ /* 0x00006400000600e8 */
[----:B01----:R-:W-:Y:S05]  /*10cd0*/  ENDCOLLECTIVE ;  /* 0x000000000000791b */ /* 0x003fea0003800000 */
.L_x_969:
[----:B------:R-:W-:Y:S02]  /*10ce0*/  MOV R234, R61 ;  /* 0x0000003d00ea7202 */ /* 0x000fe40000000f00 */
[----:B------:R-:W-:-:S07]  /*10cf0*/  MOV R60, R236 ;  /* 0x000000ec003c7202 */ /* 0x000fce0000000f00 */
[----:B------:R-:W-:Y:S05]  /*10d00*/  WARPSYNC.COLLECTIVE R235, `(.L_x_970) ;  /* 0x00000000eb087348 */ /* 0x000fea0003c00000 */
[----:B------:R0:W1:Y:S02]  /*10d10*/  SHFL.IDX P3, R236, R234, R233, R232 ;  /* 0x000000e9eaec7389 */ /* 0x00006400000600e8 */
[----:B01----:R-:W-:Y:S05]  /*10d20*/  ENDCOLLECTIVE ;  /* 0x000000000000791b */ /* 0x003fea0003800000 */
.L_x_970:
[----:B------:R-:W-:Y:S02]  /*10d30*/  MOV R234, R62 ;  /* 0x0000003e00ea7202 */ /* 0x000fe40000000f00 */
[----:B------:R-:W-:-:S07]  /*10d40*/  MOV R61, R236 ;  /* 0x000000ec003d7202 */ /* 0x000fce0000000f00 */
[----:B------:R-:W-:Y:S05]  /*10d50*/  WARPSYNC.COLLECTIVE R235, `(.L_x_971) ;  /* 0x00000000eb087348 */ /* 0x000fea0003c00000 */
[----:B------:R0:W1:Y:S02]  /*10d60*/  SHFL.IDX P3, R236, R234, R233, R232 ;  /* 0x000000e9eaec7389 */ /* 0x00006400000600e8 */
[----:B01----:R-:W-:Y:S05]  /*10d70*/  ENDCOLLECTIVE ;  /* 0x000000000000791b */ /* 0x003fea0003800000 */
.L_x_971:
[----:B------:R-:W-:Y:S02]  /*10d80*/  MOV R234, R63 ;  /* 0x0000003f00ea7202 */ /* 0x000fe40000000f00 */
[----:B------:R-:W-:-:S07]  /*10d90*/  MOV R62, R236 ;  /* 0x000000ec003e7202 */ /* 0x000fce0000000f00 */
[----:B------:R-:W-:Y:S05]  /*10da0*/  WARPSYNC.COLLECTIVE R235, `(.L_x_972) ;  /* 0x00000000eb087348 */ /* 0x000fea0003c00000 */
[----:B------:R0:W1:Y:S02]  /*10db0*/  SHFL.IDX P3, R236, R234, R233, R232 ;  /* 0x000000e9eaec7389 */ /* 0x00006400000600e8 */
[----:B01----:R-:W-:Y:S05]  /*10dc0*/  ENDCOLLECTIVE ;  /* 0x000000000000791b */ /* 0x003fea0003800000 */
.L_x_972:
[----:B------:R-:W-:Y:S01]  /*10dd0*/  MOV R63, R236 ;  /* 0x000000ec003f7202 */ /* 0x000fe20000000f00 */
[----:B------:R-:W-:Y:S06]  /*10de0*/  BRA `(.L_x_973) ;  /* 0xffffff8800707947 */ /* 0x000fec000383ffff */
.L_x_974:
        /* <DEDUP_REMOVED lines=9> */
.L_x_18661:


//--------------------- .text._Z25selective_scan_bwd_kernelI32Selective_Scan_bwd_kernel_traitsILi128ELi16ELb0ELb0ELb1ELb1ELb0EfN3c107complexIfEEEEv12SSMParamsBwd --------------------------
	.section	.text._Z25selective_scan_bwd_kernelI32Selective_Scan_bwd_kernel_traitsILi128ELi16ELb0ELb0ELb1ELb1ELb0EfN3c107complexIfEEEEv12SSMParamsBwd,"ax",@progbits
	.align	128
        .global         _Z25selective_scan_bwd_kernelI32Selective_Scan_bwd_kernel_traitsILi128ELi16ELb0ELb0ELb1ELb1ELb0EfN3c107complexIfEEEEv12SSMParamsBwd
        .type           _Z25selective_scan_bwd_kernelI32Selective_Scan_bwd_kernel_traitsILi128ELi16ELb0ELb0ELb1ELb1ELb0EfN3c107complexIfEEEEv12SSMParamsBwd,@function
        .size           _Z25selective_scan_bwd_kernelI32Selective_Scan_bwd_kernel_traitsILi128ELi16ELb0ELb0ELb1ELb1ELb0EfN3c107complexIfEEEEv12SSMParamsBwd,(.L_x_18662 - _Z25selective_scan_bwd_kernelI32Selective_Scan_bwd_kernel_traitsILi128ELi16ELb0ELb0ELb1ELb1ELb0EfN3c107complexIfEEEEv12SSMParamsBwd)
        .other          _Z25selective_scan_bwd_kernelI32Selective_Scan_bwd_kernel_traitsILi128ELi16ELb0ELb0ELb1ELb1ELb0EfN3c107complexIfEEEEv12SSMParamsBwd,@"STO_CUDA_ENTRY STV_DEFAULT"
_Z25selective_scan_bwd_kernelI32Selective_Scan_bwd_kernel_traitsILi128ELi16ELb0ELb0ELb1ELb1ELb0EfN3c107complexIfEEEEv12SSMParamsBwd:
.text._Z25selective_scan_bwd_kernelI32Selective_Scan_bwd_kernel_traitsILi128ELi16ELb0ELb0ELb1ELb1ELb0EfN3c107complexIfEEEEv12SSMParamsBwd:
        /* <DEDUP_REMOVED lines=32> */
[----:B------:R-:W4:Y:S01]  /*0200*/  LDCU.64 UR32, c[0x0][0x528] ;  /* 0x0000a500ff2077ac */ /* 0x000f220008000a00 */
[----:B------:R0:W-:Y:S01]  /*0210*/  STL [R1+0x30], RZ ;  /* 0x000030ff01007387 */ /* 0x0001e20000100800 */
[----:B------:R-:W-:-:S03]  /*0220*/  IABS R0, R0 ;  /* 0x0000000000007213 */ /* 0x000fc60000000000 */
[----:B------:R0:W-:Y:S01]  /*0230*/  STL [R1+0x2c], RZ ;  /* 0x00002cff01007387 */ /* 0x0001e20000100800 */
[----:B------:R-:W-:-:S13]  /*0240*/  R2UR UR29, R0 ;  /* 0x00000000001d72ca */ /* 0x000fda00000e0000 */
[----:B------:R-:W1:Y:S01]  /*0250*/  I2F.RP R0, UR29 ;  /* 0x0000001d00007d06 */ /* 0x000e620008209400 */
[----:B-----5:R-:W-:Y:S02]  /*0260*/  UIMAD.WIDE.U32 UR4, UR6, UR12, URZ ;  /* 0x0000000c060472a5 */ /* 0x020fe4000f8e00ff */
[----:B0-----:R-:W-:Y:S02]  /*0270*/  UIMAD.WIDE.U32 UR10, UR6, UR16, URZ ;  /* 0x00000010060a72a5 */ /* 0x001fe4000f8e00ff */
[----:B------:R-:W-:Y:S02]  /*0280*/  UIMAD UR5, UR6, UR13, UR5 ;  /* 0x0000000d060572a4 */ /* 0x000fe4000f8e0205 */
[----:B------:R-:W-:Y:S02]  /*0290*/  UIMAD UR11, UR6, UR17, UR11 ;  /* 0x00000011060b72a4 */ /* 0x000fe4000f8e020b */
[----:B------:R-:W-:Y:S02]  /*02a0*/  UIMAD.WIDE.U32 UR4, UR8, UR14, UR4 ;  /* 0x0000000e080472a5 */ /* 0x000fe4000f8e0004 */
[----:B------:R-:W-:Y:S01]  /*02b0*/  UIMAD.WIDE.U32 UR16, UR8, UR18, UR10 ;  /* 0x00000012081072a5 */ /* 0x000fe2000f8e000a */
[----:B-1----:R-:W3:Y:S01]  /*02c0*/  MUFU.RCP R0, R0 ;  /* 0x0000000000007308 */ /* 0x002ee20000001000 */
[----:B------:R-:W-:Y:S01]  /*02d0*/  UIMAD UR9, UR8, UR15, UR5 ;  /* 0x0000000f080972a4 */ /* 0x000fe2000f8e0205 */
[----:B------:R-:W0:Y:S01]  /*02e0*/  LDCU.128 UR12, c[0x0][0x460] ;  /* 0x00008c00ff0c77ac */ /* 0x000e220008000c00 */
[----:B------:R-:W-:-:S02]  /*02f0*/  UIMAD UR7, UR8, UR19, UR17 ;  /* 0x00000013080772a4 */ /* 0x000fc4000f8e0211 */
[----:B------:R-:W-:Y:S01]  /*0300*/  ULEA UR19, UR26, 0xfffff800, 0xb ;  /* 0xfffff8001a137891 */ /* 0x000fe2000f8e58ff */
[----:B------:R-:W1:Y:S03]  /*0310*/  LDCU.64 UR10, c[0x0][0x3d0] ;  /* 0x00007a00ff0a77ac */ /* 0x000e660008000a00 */
[----:B------:R-:W-:Y:S01]  /*0320*/  UIADD3 UR17, UP0, UPT, UR19, UR4, URZ ;  /* 0x0000000413117290 */ /* 0x000fe2000ff1e0ff */
[----:B---3--:R-:W-:Y:S02]  /*0330*/  IADD3 R2, PT, PT, R0, 0xffffffe, RZ ;  /* 0x0ffffffe00027810 */ /* 0x008fe40007ffe0ff */
[----:B------:R-:W-:Y:S01]  /*0340*/  UMOV UR4, URZ ;  /* 0x000000ff00047c82 */ /* 0x000fe20008000000 */
[----:B------:R-:W-:Y:S01]  /*0350*/  MOV R0, UR8 ;  /* 0x0000000800007c02 */ /* 0x000fe20008000f00 */
[----:B------:R-:W-:Y:S02]  /*0360*/  USHF.R.S32.HI UR23, URZ, 0x1f, UR19 ;  /* 0x0000001fff177899 */ /* 0x000fe40008011413 */
[----:B------:R-:W-:Y:S01]  /*0370*/  UIADD3 UR22, UP2, UPT, UR19, UR16, URZ ;  /* 0x0000001013167290 */ /* 0x000fe2000ff5e0ff */
[----:B------:R-:W3:Y:S01]  /*0380*/  F2I.FTZ.U32.TRUNC.NTZ R2, R2 ;  /* 0x0000000200027305 */ /* 0x000ee2000021f000 */
[----:B------:R-:W-:Y:S01]  /*0390*/  IABS R0, R0 ;  /* 0x0000000000007213 */ /* 0x000fe20000000000 */
[----:B0-----:R-:W-:-:S02]  /*03a0*/  ULEA UR16, UP1, UR17, UR12, 0x2 ;  /* 0x0000000c11107291 */ /* 0x001fc4000f8210ff */
[----:B------:R-:W-:Y:S01]  /*03b0*/  UIADD3.X UR7, UPT, UPT, UR23, UR7, URZ, UP2, !UPT ;  /* 0x0000000717077290 */ /* 0x000fe200097fe4ff */
[----:B------:R-:W-:Y:S01]  /*03c0*/  R2UR UR27, R0 ;  /* 0x00000000001b72ca */ /* 0x000fe200000e0000 */
[----:B------:R-:W-:-:S04]  /*03d0*/  UIADD3.X UR9, UPT, UPT, UR23, UR9, URZ, UP0, !UPT ;  /* 0x0000000917097290 */ /* 0x000fc800087fe4ff */
[----:B------:R-:W-:Y:S02]  /*03e0*/  ULEA.HI.X UR17, UR17, UR13, UR9, 0x2, UP1 ;  /* 0x0000000d11117291 */ /* 0x000fe400088f1409 */
[----:B------:R-:W-:Y:S02]  /*03f0*/  UISETP.NE.AND UP1, UPT, UR28, URZ, UPT ;  /* 0x000000ff1c00728c */ /* 0x000fe4000bf25270 */
[----:B-1----:R-:W-:Y:S01]  /*0400*/  UIMAD.WIDE.U32 UR12, UR6, UR10, URZ ;  /* 0x0000000a060c72a5 */ /* 0x002fe2000f8e00ff */
        /* <DEDUP_REMOVED lines=21> */
[----:B------:R-:W1:Y:S05]  /*0560*/  LDCU.64 UR30, c[0x0][0x4e0] ;  /* 0x00009c00ff1e77ac */ /* 0x000e6a0008000a00 */
[----:B------:R-:W-:Y:S02]  /*0570*/  @!UP2 UIADD3 UR9, UPT, UPT, UR9, -UR29, URZ ;  /* 0x8000001d0909a290 */ /* 0x000fe4000fffe0ff */
[----:B------:R-:W-:-:S02]  /*0580*/  @!UP2 UIADD3 UR7, UPT, UPT, UR7, 0x1, URZ ;  /* 0x000000010707a890 */ /* 0x000fc4000fffe0ff */
[----:B------:R-:W-:Y:S02]  /*0590*/  UISETP.GE.U32.AND UP0, UPT, UR9, UR29, UPT ;  /* 0x0000001d0900728c */ /* 0x000fe4000bf06070 */
[----:B------:R-:W-:Y:S02]  /*05a0*/  UISETP.GE.AND UP2, UPT, UR5, URZ, UPT ;  /* 0x000000ff0500728c */ /* 0x000fe4000bf46270 */
[----:B------:R-:W-:-:S04]  /*05b0*/  UIADD3 UR4, UP3, UPT, UR19, UR4, URZ ;  /* 0x0000000413047290 */ /* 0x000fc8000ff7e0ff */
[----:B------:R-:W-:-:S03]  /*05c0*/  UIADD3.X UR20, UPT, UPT, UR23, UR20, URZ, UP3, !UPT ;  /* 0x0000001417147290 */ /* 0x000fc60009ffe4ff */
[----:B------:R-:W-:Y:S02]  /*05d0*/  @UP0 UIADD3 UR7, UPT, UPT, UR7, 0x1, URZ ;  /* 0x0000000107070890 */ /* 0x000fe4000fffe0ff */
[----:B------:R-:W-:Y:S02]  /*05e0*/  UISETP.NE.U32.AND UP0, UPT, UR36, URZ, UPT ;  /* 0x000000ff2400728c */ /* 0x000fe4000bf05070 */
[----:B------:R-:W-:Y:S02]  /*05f0*/  @!UP2 UIADD3 UR7, UPT, UPT, -UR7, URZ, URZ ;  /* 0x000000ff0707a290 */ /* 0x000fe4000fffe1ff */
[----:B------:R-:W-:Y:S02]  /*0600*/  UISETP.NE.AND.EX UP0, UPT, UR37, URZ, UPT, UP0 ;  /* 0x000000ff2500728c */ /* 0x000fe4000bf05300 */
[----:B----4-:R-:W-:Y:S02]  /*0610*/  ULEA UR19, UP2, UR4, UR32, 0x2 ;  /* 0x0000002004137291 */ /* 0x010fe4000f8410ff */
[----:B------:R-:W-:-:S02]  /*0620*/  @!UP1 ULOP3.LUT UR7, URZ, UR28, URZ, 0x33, !UPT ;  /* 0x0000001cff079292 */ /* 0x000fc4000f8e33ff */
[----:B------:R-:W-:Y:S02]  /*0630*/  ULEA.HI.X UR20, UR4, UR33, UR20, 0x2, UP2 ;  /* 0x0000002104147291 */ /* 0x000fe400090f1414 */
[----:B------:R-:W-:Y:S02]  /*0640*/  USHF.R.S32.HI UR4, URZ, 0x1f, UR7 ;  /* 0x0000001fff047899 */ /* 0x000fe40008011407 */
[----:B0-----:R-:W-:Y:S01]  /*0650*/  UIMAD.WIDE.U32 UR12, UR7, UR24, UR12 ;  /* 0x00000018070c72a5 */ /* 0x001fe2000f8e000c */
[----:B------:R-:W0:Y:S01]  /*0660*/  @UP0 LDCU UR15, c[0x0][0x384] ;  /* 0x00007080ff0f07ac */ /* 0x000e220008000800 */
[----:B------:R-:W-:Y:S02]  /*0670*/  UIMAD UR5, UR4, UR24, URZ ;  /* 0x00000018040572a4 */ /* 0x000fe4000f8e02ff */
[----:B-1----:R-:W-:Y:S02]  /*0680*/  UIMAD UR11, UR4, UR30, URZ ;  /* 0x0000001e040b72a4 */ /* 0x002fe4000f8e02ff */
[----:B------:R-:W-:-:S02]  /*0690*/  UIMAD UR9, UR7, UR25, UR5 ;  /* 0x00000019070972a4 */ /* 0x000fc4000f8e0205 */
[----:B------:R-:W-:Y:S02]  /*06a0*/  UIMAD.WIDE.U32 UR4, UR7, UR30, URZ ;  /* 0x0000001e070472a5 */ /* 0x000fe4000f8e00ff */
[----:B------:R-:W-:Y:S01]  /*06b0*/  UIMAD UR11, UR7, UR31, UR11 ;  /* 0x0000001f070b72a4 */ /* 0x000fe2000f8e020b */
[----:B------:R-:W1:Y:S01]  /*06c0*/  LDCU.64 UR24, c[0x0][0x540] ;  /* 0x0000a800ff1877ac */ /* 0x000e620008000a00 */
[----:B------:R-:W-:Y:S01]  /*06d0*/  ULEA UR7, UR26, 0xfffff000, 0xc ;  /* 0xfffff0001a077891 */ /* 0x000fe2000f8e60ff */
[----:B------:R-:W2:Y:S01]  /*06e0*/  @UP0 LDCU UR27, c[0x0][0x38c] ;  /* 0x00007180ff1b07ac */ /* 0x000ea20008000800 */
[----:B------:R-:W3:Y:S02]  /*06f0*/  LDCU.64 UR28, c[0x0][0x450] ;  /* 0x00008a00ff1c77ac */ /* 0x000ee40008000a00 */
[----:B------:R-:W-:Y:S02]  /*0700*/  UIADD3 UR21, UP1, UPT, UR7, UR12, URZ ;  /* 0x0000000c07157290 */ /* 0x000fe4000ff3e0ff */
[----:B------:R-:W-:Y:S01]  /*0710*/  UIADD3 UR9, UPT, UPT, UR13, UR9, URZ ;  /* 0x000000090d097290 */ /* 0x000fe2000fffe0ff */
[----:B------:R-:W4:Y:S01]  /*0720*/  @UP0 LDCU.64 UR12, c[0x0][0x480] ;  /* 0x00009000ff0c07ac */ /* 0x000f220008000a00 */
[----:B------:R-:W-:-:S02]  /*0730*/  UIADD3 UR5, UPT, UPT, UR5, UR11, URZ ;  /* 0x0000000b05057290 */ /* 0x000fc4000fffe0ff */
[----:B------:R-:W-:Y:S02]  /*0740*/  ULEA.HI.X.SX32 UR7, UR7, UR9, 0x1, UP1 ;  /* 0x0000000907077291 */ /* 0x000fe400088f0eff */
[----:B0-----:R-:W-:Y:S02]  /*0750*/  @UP0 UIMAD UR9, UR6, UR15, UR8 ;  /* 0x0000000f060902a4 */ /* 0x001fe4000f8e0208 */
[----:B------:R-:W-:Y:S02]  /*0760*/  UIMAD.WIDE.U32 UR14, UR6, UR14, UR4 ;  /* 0x0000000e060e72a5 */ /* 0x000fe4000f8e0004 */
[----:B------:R-:W-:Y:S02]  /*0770*/  @UP0 UIMAD UR4, UR9, UR26, URZ ;  /* 0x0000001a090402a4 */ /* 0x000fe4000f8e02ff */
[----:B------:R-:W-:Y:S02]  /*0780*/  UIADD3 UR5, UPT, UPT, UR15, UR10, URZ ;  /* 0x0000000a0f057290 */ /* 0x000fe4000fffe0ff */
[----:B-1----:R-:W-:-:S02]  /*0790*/  ULEA UR9, UP1, UR14, UR24, 0x3 ;  /* 0x000000180e097291 */ /* 0x002fc4000f8218ff */
[----:B--2---:R-:W-:Y:S02]  /*07a0*/  @UP0 UIMAD UR10, UR4, UR27, URZ ;  /* 0x0000001b040a02a4 */ /* 0x004fe4000f8e02ff */
[----:B---3--:R-:W-:Y:S02]  /*07b0*/  ULEA UR23, UP2, UR21, UR28, 0x2 ;  /* 0x0000001c15177291 */ /* 0x008fe4000f8410ff */
[----:B------:R-:W-:Y:S01]  /*07c0*/  ULEA.HI.X UR14, UR14, UR25, UR5, 0x3, UP1 ;  /* 0x000000190e0e7291 */ /* 0x000fe200088f1c05 */
[----:B------:R-:W-:Y:S02]  /*07d0*/  UMOV UR4, URZ ;  /* 0x000000ff00047c82 */ /* 0x000fe40008000000 */
[----:B------:R-:W-:Y:S01]  /*07e0*/  UMOV UR5, URZ ;  /* 0x000000ff00057c82 */ /* 0x000fe20008000000 */
[----:B----4-:R-:W-:Y:S02]  /*07f0*/  @UP0 UIMAD.WIDE UR4, UR10, 0x10, UR12 ;  /* 0x000000100a0408a5 */ /* 0x010fe4000f8e020c */
[----:B------:R-:W-:-:S02]  /*0800*/  ULEA.HI.X UR21, UR21, UR29, UR7, 0x2, UP2 ;  /* 0x0000001d15157291 */ /* 0x000fc400090f1407 */
[----:B------:R-:W-:Y:S01]  /*0810*/  UISETP.GE.AND UP0, UPT, UR26, 0x1, UPT ;  /* 0x000000011a00788c */ /* 0x000fe2000bf06270 */
[----:B------:R-:W-:Y:S01]  /*0820*/  UMOV UR7, URZ ;  /* 0x000000ff00077c82 */ /* 0x000fe20008000000 */
[----:B------:R-:W-:Y:S01]  /*0830*/  UMOV UR6, URZ ;  /* 0x000000ff00067c82 */ /* 0x000fe20008000000 */
[----:B------:R-:W-:Y:S02]  /*0840*/  @P0 R2UR UR7, R3 ;  /* 0x00000000030702ca */ /* 0x000fe400000e0000 */
[----:B------:R-:W-:-:S04]  /*0850*/  @P1 R2UR UR6, R4 ;  /* 0x00000000040612ca */ /* 0x000fc800000e0000 */
[----:B------:R-:W-:Y:S11]  /*0860*/  BRA.U !UP0, `(.L_x_975) ;  /* 0x000000ed08c47547 */ /* 0x000ff6000b800000 */
        /* <DEDUP_REMOVED lines=8> */
.L_x_1107:
[----:B------:R-:W0:Y:S01]  /*08f0*/  S2R R183, SR_TID.X ;  /* 0x0000000000b77919 */ /* 0x000e220000002100 */
[----:B------:R-:W1:Y:S01]  /*0900*/  LDCU UR33, c[0x0][0x388] ;  /* 0x00007100ff2177ac */ /* 0x000e620008000800 */
[----:B------:R-:W-:Y:S01]  /*0910*/  MOV R2, UR16 ;  /* 0x0000001000027c02 */ /* 0x000fe20008000f00 */
[----:B------:R-:W-:Y:S01]  /*0920*/  HFMA2 R18, -RZ, RZ, 0, 0 ;  /* 0x00000000ff127431 */ /* 0x000fe200000001ff */
[----:B------:R-:W-:Y:S01]  /*0930*/  MOV R3, UR17 ;  /* 0x0000001100037c02 */ /* 0x000fe20008000f00 */
[----:B------:R-:W-:Y:S01]  /*0940*/  ULEA UR8, UR15, 0xfffff800, 0xb ;  /* 0xfffff8000f087891 */ /* 0x000fe2000f8e58ff */
[----:B------:R-:W-:Y:S01]  /*0950*/  MOV R16, RZ ;  /* 0x000000ff00107202 */ /* 0x000fe20000000f00 */
[----:B------:R-:W-:Y:S01]  /*0960*/  HFMA2 R14, -RZ, RZ, 0, 0 ;  /* 0x00000000ff0e7431 */ /* 0x000fe200000001ff */
[----:B------:R-:W-:Y:S02]  /*0970*/  CS2R R12, SRZ ;  /* 0x00000000000c7805 */ /* 0x000fe4000001ff00 */
[----:B------:R-:W-:Y:S01]  /*0980*/  CS2R R10, SRZ ;  /* 0x00000000000a7805 */ /* 0x000fe2000001ff00 */
[----:B------:R-:W-:Y:S01]  /*0990*/  HFMA2 R22, -RZ, RZ, 0, 0 ;  /* 0x00000000ff167431 */ /* 0x000fe200000001ff */
[----:B------:R-:W-:Y:S01]  /*09a0*/  MOV R20, RZ ;  /* 0x000000ff00147202 */ /* 0x000fe20000000f00 */
[----:B------:R-:W-:Y:S01]  /*09b0*/  HFMA2 R26, -RZ, RZ, 0, 0 ;  /* 0x00000000ff1a7431 */ /* 0x000fe200000001ff */
[----:B------:R-:W-:Y:S01]  /*09c0*/  MOV R25, RZ ;  /* 0x000000ff00197202 */ /* 0x000fe20000000f00 */
[----:B------:R-:W-:Y:S01]  /*09d0*/  HFMA2 R30, -RZ, RZ, 0, 0 ;  /* 0x00000000ff1e7431 */ /* 0x000fe200000001ff */
[----:B------:R-:W-:-:S02]  /*09e0*/  MOV R29, RZ ;  /* 0x000000ff001d7202 */ /* 0x000fc40000000f00 */
[----:B------:R-:W-:Y:S01]  /*09f0*/  MOV R33, RZ ;  /* 0x000000ff00217202 */ /* 0x000fe20000000f00 */
[----:B-1----:R-:W-:Y:S01]  /*0a00*/  UIADD3 UR8, UPT, UPT, -UR8, UR33, URZ ;  /* 0x0000002108087290 */ /* 0x002fe2000fffe1ff */
[----:B------:R-:W-:Y:S05]  /*0a10*/  BAR.SYNC.DEFER_BLOCKING 0x0 ;  /* 0x0000000000007b1d */ /* 0x000fea0000010000 */
[C---:B------:R-:W-:Y:S01]  /*0a20*/  ISETP.GE.AND P1, PT, R7.reuse, UR8, PT ;  /* 0x0000000807007c0c */ /* 0x040fe2000bf26270 */
[----:B------:R-:W-:-:S03]  /*0a30*/  IMAD.WIDE.U32 R6, R7, 0x4, R2 ;  /* 0x0000000407067825 */ /* 0x000fc600078e0002 */
[----:B------:R-:W-:Y:S02]  /*0a40*/  P2R R55, PR, RZ, 0x2 ;  /* 0x00000002ff377803 */ /* 0x000fe40000000000 */
[----:B0-----:R-:W-:-:S04]  /*0a50*/  SHF.L.U32 R4, R183, 0x4, RZ ;  /* 0x00000004b7047819 */ /* 0x001fc800000006ff */
[----:B------:R-:W-:-:S04]  /*0a60*/  LOP3.LUT R35, R4, 0x3e00, RZ, 0xc0, !PT ;  /* 0x00003e0004237812 */ /* 0x000fc800078ec0ff */
[C---:B------:R-:W-:Y:S02]  /*0a70*/  LOP3.LUT R31, R35.reuse, R0, RZ, 0xfc, !PT ;  /* 0x00000000231f7212 */ /* 0x040fe400078efcff */
[----:B------:R-:W-:Y:S02]  /*0a80*/  LOP3.LUT R27, R35, 0x20, R0, 0xfe, !PT ;  /* 0x00000020231b7812 */ /* 0x000fe400078efe00 */
[C---:B------:R-:W-:Y:S02]  /*0a90*/  LOP3.LUT R3, R31.reuse, 0x40, RZ, 0xfc, !PT ;  /* 0x000000401f037812 */ /* 0x040fe400078efcff */
[----:B------:R-:W-:Y:S02]  /*0aa0*/  LOP3.LUT R4, R31, 0x60, RZ, 0xfc, !PT ;  /* 0x000000601f047812 */ /* 0x000fe400078efcff */
[----:B------:R-:W-:Y:S02]  /*0ab0*/  ISETP.GE.AND P0, PT, R27, UR8, PT ;  /* 0x000000081b007c0c */ /* 0x000fe4000bf06270 */
[----:B------:R-:W-:-:S02]  /*0ac0*/  SHF.L.U32 R2, R31, 0x2, RZ ;  /* 0x000000021f027819 */ /* 0x000fc400000006ff */
[----:B------:R-:W-:Y:S02]  /*0ad0*/  ISETP.GE.AND P6, PT, R3, UR8, PT ;  /* 0x0000000803007c0c */ /* 0x000fe4000bfc6270 */
[----:B------:R-:W-:Y:S02]  /*0ae0*/  ISETP.GE.AND P5, PT, R4, UR8, PT ;  /* 0x0000000804007c0c */ /* 0x000fe4000bfa6270 */
[----:B------:R-:W-:Y:S02]  /*0af0*/  P2R R56, PR, RZ, 0x1 ;  /* 0x00000001ff387803 */ /* 0x000fe40000000000 */
[----:B------:R-:W-:Y:S02]  /*0b00*/  IADD3 R4, P1, PT, R2, UR18, RZ ;  /* 0x0000001202047c10 */ /* 0x000fe4000ff3e0ff */
[C---:B------:R-:W-:Y:S02]  /*0b10*/  LOP3.LUT R3, R31.reuse, 0xa0, RZ, 0xfc, !PT ;  /* 0x000000a01f037812 */ /* 0x040fe400078efcff */
[----:B------:R-:W-:-:S02]  /*0b20*/  LOP3.LUT R5, R31, 0x80, RZ, 0xfc, !PT ;  /* 0x000000801f057812 */ /* 0x000fc400078efcff */
[----:B------:R-:W-:Y:S01]  /*0b30*/  IADD3 R2, P0, PT, R2, UR19, RZ ;  /* 0x0000001302027c10 */ /* 0x000fe2000ff1e0ff */
[----:B------:R-:W2:Y:S01]  /*0b40*/  @!P6 LDG.E R10, desc[UR34][R6.64+0x100] ;  /* 0x00010022060ae981 */ /* 0x000ea2000c1e1900 */
[----:B------:R-:W-:Y:S02]  /*0b50*/  LOP3.LUT R15, R31, 0xe0, RZ, 0xfc, !PT ;  /* 0x000000e01f0f7812 */ /* 0x000fe400078efcff */
[----:B------:R-:W-:Y:S01]  /*0b60*/  ISETP.GE.AND P3, PT, R3, UR8, PT ;  /* 0x0000000803007c0c */ /* 0x000fe2000bf66270 */
[----:B------:R-:W3:Y:S01]  /*0b70*/  @!P5 LDG.E R11, desc[UR34][R6.64+0x180] ;  /* 0x00018022060bd981 */ /* 0x000ee2000c1e1900 */
[----:B------:R-:W-:Y:S02]  /*0b80*/  ISETP.GE.AND P4, PT, R5, UR8, PT ;  /* 0x0000000805007c0c */ /* 0x000fe4000bf86270 */
[----:B------:R-:W-:Y:S02]  /*0b90*/  IADD3.X R3, PT, PT, RZ, UR20, RZ, P0, !PT ;  /* 0x00000014ff037c10 */ /* 0x000fe400087fe4ff */
[----:B------:R-:W-:-:S02]  /*0ba0*/  IADD3.X R5, PT, PT, RZ, UR22, RZ, P1, !PT ;  /* 0x00000016ff057c10 */ /* 0x000fc40008ffe4ff */
[----:B------:R-:W-:Y:S02]  /*0bb0*/  ISETP.GE.AND P0, PT, R15, UR8, PT ;  /* 0x000000080f007c0c */ /* 0x000fe4000bf06270 */
[----:B------:R-:W-:Y:S02]  /*0bc0*/  ISETP.NE.AND P1, PT, R55, RZ, PT ;  /* 0x000000ff3700720c */ /* 0x000fe40003f25270 */
[C---:B------:R-:W-:Y:S01]  /*0bd0*/  LOP3.LUT R8, R31.reuse, 0xc0, RZ, 0xfc, !PT ;  /* 0x000000c01f087812 */ /* 0x040fe200078efcff */
[----:B------:R-:W4:Y:S01]  /*0be0*/  @!P3 LDG.E R13, desc[UR34][R6.64+0x280] ;  /* 0x00028022060db981 */ /* 0x000f22000c1e1900 */
[----:B------:R-:W-:Y:S02]  /*0bf0*/  LOP3.LUT R17, R31, 0x100, RZ, 0xfc, !PT ;  /* 0x000001001f117812 */ /* 0x000fe400078efcff */
[----:B------:R-:W-:Y:S02]  /*0c00*/  ISETP.GE.AND P2, PT, R8, UR8, PT ;  /* 0x0000000808007c0c */ /* 0x000fe4000bf46270 */
[----:B------:R-:W-:-:S02]  /*0c10*/  CS2R R8, SRZ ;  /* 0x0000000000087805 */ /* 0x000fc4000001ff00 */
[----:B------:R-:W-:Y:S01]  /*0c20*/  P2R R62, PR, RZ, 0x1 ;  /* 0x00000001ff3e7803 */ /* 0x000fe20000000000 */
[----:B------:R-:W5:Y:S01]  /*0c30*/  @!P4 LDG.E R12, desc[UR34][R6.64+0x200] ;  /* 0x00020022060cc981 */ /* 0x000f62000c1e1900 */
[C---:B------:R-:W-:Y:S02]  /*0c40*/  LOP3.LUT R19, R31.reuse, 0x120, RZ, 0xfc, !PT ;  /* 0x000001201f137812 */ /* 0x040fe400078efcff */
[----:B------:R-:W-:Y:S01]  /*0c50*/  LOP3.LUT R21, R31, 0x140, RZ, 0xfc, !PT ;  /* 0x000001401f157812 */ /* 0x000fe200078efcff */
[----:B------:R-:W4:Y:S01]  /*0c60*/  @!P0 LDG.E R16, desc[UR34][R6.64+0x380] ;  /* 0x0003802206108981 */ /* 0x000f22000c1e1900 */
[----:B------:R-:W-:Y:S02]  /*0c70*/  ISETP.GE.AND P0, PT, R17, UR8, PT ;  /* 0x0000000811007c0c */ /* 0x000fe4000bf06270 */
[----:B------:R-:W-:Y:S01]  /*0c80*/  LOP3.LUT R23, R31, 0x160, RZ, 0xfc, !PT ;  /* 0x000001601f177812 */ /* 0x000fe200078efcff */
[----:B------:R-:W2:Y:S01]  /*0c90*/  @!P1 LDG.E R8, desc[UR34][R6.64] ;  /* 0x0000002206089981 */ /* 0x000ea2000c1e1900 */
[----:B------:R-:W-:-:S02]  /*0ca0*/  ISETP.GE.AND P1, PT, R27, UR8, PT ;  /* 0x000000081b007c0c */ /* 0x000fc4000bf26270 */
[C---:B------:R-:W-:Y:S01]  /*0cb0*/  LOP3.LUT R24, R31.reuse, 0x180, RZ, 0xfc, !PT ;  /* 0x000001801f187812 */ /* 0x040fe200078efcff */
[----:B------:R-:W4:Y:S01]  /*0cc0*/  @!P2 LDG.E R14, desc[UR34][R6.64+0x300] ;  /* 0x00030022060ea981 */ /* 0x000f22000c1e1900 */
[----:B------:R-:W-:Y:S02]  /*0cd0*/  P2R R63, PR, RZ, 0x1 ;  /* 0x00000001ff3f7803 */ /* 0x000fe40000000000 */
[----:B------:R-:W-:Y:S02]  /*0ce0*/  LOP3.LUT R27, R31, 0x1a0, RZ, 0xfc, !PT ;  /* 0x000001a01f1b7812 */ /* 0x000fe400078efcff */
[----:B------:R-:W-:Y:S01]  /*0cf0*/  P2R R61, PR, RZ, 0x4 ;  /* 0x00000004ff3d7803 */ /* 0x000fe20000000000 */
[----:B------:R-:W4:Y:S01]  /*0d00*/  @!P0 LDG.E R18, desc[UR34][R6.64+0x400] ;  /* 0x0004002206128981 */ /* 0x000f22000c1e1900 */
[----:B------:R-:W-:Y:S02]  /*0d10*/  ISETP.GE.AND P0, PT, R19, UR8, PT ;  /* 0x0000000813007c0c */ /* 0x000fe4000bf06270 */
[----:B------:R-:W-:Y:S01]  /*0d20*/  LOP3.LUT R28, R31, 0x1c0, RZ, 0xfc, !PT ;  /* 0x000001c01f1c7812 */ /* 0x000fe200078efcff */
[----:B------:R-:W3:Y:S01]  /*0d30*/  @!P1 LDG.E R9, desc[UR34][R6.64+0x80] ;  /* 0x0000802206099981 */ /* 0x000ee2000c1e1900 */
[----:B------:R-:W-:-:S02]  /*0d40*/  ISETP.GE.AND P1, PT, R21, UR8, PT ;  /* 0x0000000815007c0c */ /* 0x000fc4000bf26270 */
[----:B------:R-:W-:Y:S02]  /*0d50*/  P2R R60, PR, RZ, 0x8 ;  /* 0x00000008ff3c7803 */ /* 0x000fe40000000000 */
[----:B------:R-:W-:Y:S02]  /*0d60*/  LOP3.LUT R31, R31, 0x1e0, RZ, 0xfc, !PT ;  /* 0x000001e01f1f7812 */ /* 0x000fe400078efcff */
[----:B------:R-:W-:Y:S02]  /*0d70*/  ISETP.GE.AND P2, PT, R23, UR8, PT ;  /* 0x0000000817007c0c */ /* 0x000fe4000bf46270 */
[----:B------:R-:W-:Y:S01]  /*0d80*/  P2R R59, PR, RZ, 0x10 ;  /* 0x00000010ff3b7803 */ /* 0x000fe20000000000 */
[----:B------:R-:W4:Y:S01]  /*0d90*/  @!P0 LDG.E R20, desc[UR34][R6.64+0x480] ;  /* 0x0004802206148981 */ /* 0x000f22000c1e1900 */
[----:B------:R-:W-:Y:S02]  /*0da0*/  ISETP.GE.AND P3, PT, R24, UR8, PT ;  /* 0x0000000818007c0c */ /* 0x000fe4000bf66270 */
[----:B------:R-:W-:Y:S01]  /*0db0*/  P2R R58, PR, RZ, 0x20 ;  /* 0x00000020ff3a7803 */ /* 0x000fe20000000000 */
[----:B------:R-:W4:Y:S01]  /*0dc0*/  @!P1 LDG.E R22, desc[UR34][R6.64+0x500] ;  /* 0x0005002206169981 */ /* 0x000f22000c1e1900 */
[----:B------:R-:W-:-:S02]  /*0dd0*/  ISETP.GE.AND P4, PT, R27, UR8, PT ;  /* 0x000000081b007c0c */ /* 0x000fc4000bf86270 */
[----:B------:R-:W-:Y:S02]  /*0de0*/  P2R R57, PR, RZ, 0x40 ;  /* 0x00000040ff397803 */ /* 0x000fe40000000000 */
[----:B------:R-:W-:Y:S01]  /*0df0*/  ISETP.GE.AND P5, PT, R28, UR8, PT ;  /* 0x000000081c007c0c */ /* 0x000fe2000bfa6270 */
[----:B------:R-:W4:Y:S01]  /*0e00*/  @!P2 LDG.E R25, desc[UR34][R6.64+0x580] ;  /* 0x000580220619a981 */ /* 0x000f22000c1e1900 */
[----:B------:R-:W-:-:S03]  /*0e10*/  ISETP.GE.AND P6, PT, R31, UR8, PT ;  /* 0x000000081f007c0c */ /* 0x000fc6000bfc6270 */
        /* <DEDUP_REMOVED lines=13> */
[----:B-1----:R-:W-:-:S04]  /*0ef0*/  IADD3 R15, PT, PT, R35, R245, RZ ;  /* 0x000000f5230f7210 */ /* 0x002fc80007ffe0ff */
        /* <DEDUP_REMOVED lines=14> */
[----:B------:R-:W-:Y:S02]  /*0fe0*/  LEA.HI.SX32 R6, R6, R15, 0x1b ;  /* 0x0000000f06067211 */ /* 0x000fe400078fdaff */
[C---:B------:R-:W-:Y:S02]  /*0ff0*/  IADD3 R42, PT, PT, R15.reuse, 0x120, RZ ;  /* 0x000001200f2a7810 */ /* 0x040fe40007ffe0ff */
        /* <DEDUP_REMOVED lines=49> */
[----:B--2---:R-:W-:Y:S04]  /*1310*/  STS [R74], R8 ;  /* 0x000000084a007388 */ /* 0x004fe80000000800 */
[----:B---3--:R0:W-:Y:S04]  /*1320*/  STS [R73+0x80], R9 ;  /* 0x0000800949007388 */ /* 0x0081e80000000800 */
[----:B------:R-:W-:Y:S04]  /*1330*/  STS [R72+0x100], R10 ;  /* 0x0001000a48007388 */ /* 0x000fe80000000800 */
[----:B------:R1:W-:Y:S04]  /*1340*/  STS [R71+0x180], R11 ;  /* 0x0001800b47007388 */ /* 0x0003e80000000800 */
[----:B-----5:R-:W-:Y:S04]  /*1350*/  STS [R70+0x200], R12 ;  /* 0x0002000c46007388 */ /* 0x020fe80000000800 */
[----:B----4-:R2:W-:Y:S04]  /*1360*/  STS [R69+0x280], R13 ;  /* 0x0002800d45007388 */ /* 0x0105e80000000800 */
        /* <DEDUP_REMOVED lines=33> */
[----:B---3--:R-:W-:Y:S01]  /*1580*/  CS2R R14, SRZ ;  /* 0x00000000000e7805 */ /* 0x008fe2000001ff00 */
[----:B------:R-:W-:Y:S01]  /*1590*/  HFMA2 R19, -RZ, RZ, 0, 0 ;  /* 0x00000000ff137431 */ /* 0x000fe200000001ff */
[----:B----4-:R-:W-:Y:S01]  /*15a0*/  CS2R R16, SRZ ;  /* 0x0000000000107805 */ /* 0x010fe2000001ff00 */
[----:B------:R-:W-:Y:S01]  /*15b0*/  HFMA2 R21, -RZ, RZ, 0, 0 ;  /* 0x00000000ff157431 */ /* 0x000fe200000001ff */
[----:B-----5:R-:W-:Y:S01]  /*15c0*/  MOV R18, RZ ;  /* 0x000000ff00127202 */ /* 0x020fe20000000f00 */
[----:B------:R-:W2:Y:S01]  /*15d0*/  @!P5 LDG.E R6, desc[UR34][R4.64+0x700] ;  /* 0x000700220406d981 */ /* 0x000ea2000c1e1900 */
[----:B------:R-:W-:-:S03]  /*15e0*/  MOV R23, RZ ;  /* 0x000000ff00177202 */ /* 0x000fc60000000f00 */
        /* <DEDUP_REMOVED lines=56> */
[----:B------:R1:W-:Y:S01]  /*1970*/  STS [R246+0x780], R23 ;  /* 0x00078017f6007388 */ /* 0x0003e20000000800 */
[----:B------:R-:W-:-:S03]  /*1980*/  NOP ;  /* 0x0000000000007918 */ /* 0x000fc60000000000 */
[----:B------:R-:W2:Y:S04]  /*1990*/  LDS R80, [R97] ;  /* 0x0000000061507984 */ /* 0x000ea80000000800 */
[----:B------:R-:W3:Y:S04]  /*19a0*/  LDS R59, [R97+0x4] ;  /* 0x00000400613b7984 */ /* 0x000ee80000000800 */
[----:B------:R-:W4:Y:S04]  /*19b0*/  LDS R58, [R97+0x8] ;  /* 0x00000800613a7984 */ /* 0x000f280000000800 */
        /* <DEDUP_REMOVED lines=33> */
[----:B------:R-:W-:Y:S01]  /*1bd0*/  ISETP.NE.AND P0, PT, R29, RZ, PT ;  /* 0x000000ff1d00720c */ /* 0x000fe20003f05270 */
[----:B------:R-:W-:Y:S02]  /*1be0*/  HFMA2 R17, -RZ, RZ, 0, 0 ;  /* 0x00000000ff117431 */ /* 0x000fe400000001ff */
[----:B------:R-:W-:Y:S01]  /*1bf0*/  HFMA2 R18, -RZ, RZ, 0, 0 ;  /* 0x00000000ff127431 */ /* 0x000fe200000001ff */
[----:B------:R-:W-:Y:S02]  /*1c00*/  MOV R19, RZ ;  /* 0x000000ff00137202 */ /* 0x000fe40000000f00 */
[----:B------:R-:W-:Y:S02]  /*1c10*/  CS2R R20, SRZ ;  /* 0x0000000000147805 */ /* 0x000fe4000001ff00 */
[----:B-1----:R-:W-:Y:S02]  /*1c20*/  MOV R23, RZ ;  /* 0x000000ff00177202 */ /* 0x002fe40000000f00 */
        /* <DEDUP_REMOVED lines=8> */
[----:B------:R-:W5:Y:S04]  /*1cb0*/  @!P6 LDG.E R23, desc[UR34][R2.64+0x780] ;  /* 0x000780220217e981 */ /* 0x000f68000c1e1900 */
[----:B------:R0:W-:Y:S04]  /*1cc0*/  STL [R1+0x28], R74 ;  /* 0x0000284a01007387 */ /* 0x0001e80000100800 */
[----:B------:R0:W-:Y:S04]  /*1cd0*/  STL [R1+0x24], R73 ;  /* 0x0000244901007387 */ /* 0x0001e80000100800 */
[----:B------:R0:W-:Y:S04]  /*1ce0*/  STL [R1+0x20], R72 ;  /* 0x0000204801007387 */ /* 0x0001e80000100800 */
[----:B------:R0:W-:Y:S04]  /*1cf0*/  STL [R1+0x1c], R71 ;  /* 0x00001c4701007387 */ /* 0x0001e80000100800 */
[----:B------:R0:W-:Y:S04]  /*1d00*/  STL [R1+0x18], R70 ;  /* 0x0000184601007387 */ /* 0x0001e80000100800 */
[----:B------:R0:W-:Y:S04]  /*1d10*/  STL [R1+0x14], R69 ;  /* 0x0000144501007387 */ /* 0x0001e80000100800 */
[----:B------:R0:W-:Y:S01]  /*1d20*/  STL [R1+0x10], R68 ;  /* 0x0000104401007387 */ /* 0x0001e20000100800 */
[----:B--2---:R-:W-:-:S03]  /*1d30*/  FADD.FTZ R80, R80, UR6 ;  /* 0x0000000650507e21 */ /* 0x004fc60008010000 */
[----:B------:R0:W-:Y:S04]  /*1d40*/  STL [R1+0xc], R67 ;  /* 0x00000c4301007387 */ /* 0x0001e80000100800 */
[----:B------:R0:W-:Y:S04]  /*1d50*/  STL [R1+0x8], R66 ;  /* 0x0000084201007387 */ /* 0x0001e80000100800 */
[----:B------:R0:W-:Y:S04]  /*1d60*/  STL [R1+0x4], R65 ;  /* 0x0000044101007387 */ /* 0x0001e80000100800 */
[----:B------:R0:W-:Y:S01]  /*1d70*/  STL [R1], R64 ;  /* 0x0000004001007387 */ /* 0x0001e20000100800 */
[----:B------:R-:W-:Y:S01]  /*1d80*/  FSETP.GTU.FTZ.AND P0, PT, R80, 20, PT ;  /* 0x41a000005000780b */ /* 0x000fe20003f1c000 */
[----:B---3--:R-:W-:Y:S01]  /*1d90*/  FADD.FTZ R59, R59, UR6 ;  /* 0x000000063b3b7e21 */ /* 0x008fe20008010000 */
[----:B----4-:R-:W-:Y:S01]  /*1da0*/  FADD.FTZ R58, R58, UR6 ;  /* 0x000000063a3a7e21 */ /* 0x010fe20008010000 */
[----:B-----5:R-:W-:Y:S01]  /*1db0*/  FADD.FTZ R57, R57, UR6 ;  /* 0x0000000639397e21 */ /* 0x020fe20008010000 */
[----:B------:R-:W-:Y:S01]  /*1dc0*/  FADD.FTZ R56, R56, UR6 ;  /* 0x0000000638387e21 */ /* 0x000fe20008010000 */
[----:B------:R-:W-:Y:S01]  /*1dd0*/  FADD.FTZ R55, R55, UR6 ;  /* 0x0000000637377e21 */ /* 0x000fe20008010000 */
[----:B------:R-:W-:Y:S01]  /*1de0*/  BSSY.RECONVERGENT B0, `(.L_x_976) ;  /* 0x0000047000007945 */ /* 0x000fe20003800200 */
[----:B------:R-:W-:Y:S01]  /*1df0*/  FSETP.GTU.FTZ.AND P1, PT, R59, 20, PT ;  /* 0x41a000003b00780b */ /* 0x000fe20003f3c000 */
[----:B------:R-:W-:Y:S01]  /*1e00*/  FADD.FTZ R54, R54, UR6 ;  /* 0x0000000636367e21 */ /* 0x000fe20008010000 */
[----:B------:R-:W-:-:S02]  /*1e10*/  FSETP.GTU.FTZ.AND P2, PT, R58, 20, PT ;  /* 0x41a000003a00780b */ /* 0x000fc40003f5c000 */
[----:B------:R-:W-:Y:S02]  /*1e20*/  FSETP.GTU.FTZ.AND P3, PT, R57, 20, PT ;  /* 0x41a000003900780b */ /* 0x000fe40003f7c000 */
        /* <DEDUP_REMOVED lines=66> */
.L_x_977:
[----:B------:R-:W-:Y:S05]  /*2250*/  BSYNC.RECONVERGENT B0 ;  /* 0x0000000000007941 */ /* 0x000fea0003800200 */
.L_x_976:
[----:B------:R-:W-:Y:S01]  /*2260*/  BSSY.RECONVERGENT B0, `(.L_x_978) ;  /* 0x0000022000007945 */ /* 0x000fe20003800200 */
[----:B------:R-:W-:Y:S01]  /*2270*/  FSETP.GTU.FTZ.AND P0, PT, R54, 20, PT ;  /* 0x41a000003600780b */ /* 0x000fe20003f1c000 */
[----:B------:R-:W-:Y:S02]  /*2280*/  FADD.FTZ R53, R53, UR6 ;  /* 0x0000000635357e21 */ /* 0x000fe40008010000 */
[----:B------:R-:W-:Y:S10]  /*2290*/  @P1 BRA `(.L_x_979) ;  /* 0x0000000000781947 */ /* 0x000ff40003800000 */
[----:B------:R-:W-:Y:S01]  /*22a0*/  FMUL.FTZ R59, R59, 1.4426950216293334961 ;  /* 0x3fb8aa3b3b3b7820 */ /* 0x000fe20000410000 */
[----:B------:R-:W-:Y:S01]  /*22b0*/  HFMA2 R22, -RZ, RZ, 1.625, 0 ;  /* 0x3e800000ff167431 */ /* 0x000fe200000001ff */
[----:B0-----:R-:W-:Y:S02]  /*22c0*/  MOV R21, 0x3d39bf78 ;  /* 0x3d39bf7800157802 */ /* 0x001fe40000000f00 */
        /* <DEDUP_REMOVED lines=27> */
.L_x_979:
[----:B------:R-:W-:Y:S05]  /*2480*/  BSYNC.RECONVERGENT B0 ;  /* 0x0000000000007941 */ /* 0x000fea0003800200 */
.L_x_978:
        /* <DEDUP_REMOVED lines=34> */
.L_x_981:
[----:B------:R-:W-:Y:S05]  /*26b0*/  BSYNC.RECONVERGENT B0 ;  /* 0x0000000000007941 */ /* 0x000fea0003800200 */
.L_x_980:
        /* <DEDUP_REMOVED lines=34> */
.L_x_983:
[----:B------:R-:W-:Y:S05]  /*28e0*/  BSYNC.RECONVERGENT B0 ;  /* 0x0000000000007941 */ /* 0x000fea0003800200 */
.L_x_982:
        /* <DEDUP_REMOVED lines=34> */
.L_x_985:
[----:B------:R-:W-:Y:S05]  /*2b10*/  BSYNC.RECONVERGENT B0 ;  /* 0x0000000000007941 */ /* 0x000fea0003800200 */
.L_x_984:
[----:B0-----:R-:W2:Y:S01]  /*2b20*/  LDL.LU R17, [R1+0x30] ;  /* 0x0000300001117983 */ /* 0x001ea20000300800 */
[----:B------:R-:W-:Y:S01]  /*2b30*/  BSSY.RECONVERGENT B0, `(.L_x_986) ;  /* 0x0000024000007945 */ /* 0x000fe20003800200 */
[----:B------:R-:W-:Y:S01]  /*2b40*/  HFMA2 R49, -RZ, RZ, 0, 0 ;  /* 0x00000000ff317431 */ /* 0x000fe200000001ff */
[----:B------:R-:W-:Y:S01]  /*2b50*/  FSETP.GTU.FTZ.AND P4, PT, R50, 20, PT ;  /* 0x41a000003200780b */ /* 0x000fe20003f9c000 */
[----:B------:R-:W-:Y:S01]  /*2b60*/  FADD.FTZ R48, R48, UR6 ;  /* 0x0000000630307e21 */ /* 0x000fe20008010000 */
[----:B--2---:R-:W-:Y:S01]  /*2b70*/  FFMA.FTZ R20, R96, R61, R17 ;  /* 0x0000003d60147223 */ /* 0x004fe20000010011 */
        /* <DEDUP_REMOVED lines=31> */
.L_x_987:
[----:B------:R-:W-:Y:S05]  /*2d70*/  BSYNC.RECONVERGENT B0 ;  /* 0x0000000000007941 */ /* 0x000fea0003800200 */
.L_x_986:
        /* <DEDUP_REMOVED lines=38> */
.L_x_989:
[----:B------:R-:W-:Y:S05]  /*2fe0*/  BSYNC.RECONVERGENT B0 ;  /* 0x0000000000007941 */ /* 0x000fea0003800200 */
.L_x_988:
        /* <DEDUP_REMOVED lines=38> */
.L_x_991:
[----:B------:R-:W-:Y:S05]  /*3250*/  BSYNC.RECONVERGENT B0 ;  /* 0x0000000000007941 */ /* 0x000fea0003800200 */
.L_x_990:
        /* <DEDUP_REMOVED lines=38> */
.L_x_993:
[----:B------:R-:W-:Y:S05]  /*34c0*/  BSYNC.RECONVERGENT B0 ;  /* 0x0000000000007941 */ /* 0x000fea0003800200 */
.L_x_992:
        /* <DEDUP_REMOVED lines=38> */
.L_x_995:
[----:B------:R-:W-:Y:S05]  /*3730*/  BSYNC.RECONVERGENT B0 ;  /* 0x0000000000007941 */ /* 0x000fea0003800200 */
.L_x_994:
        /* <DEDUP_REMOVED lines=38> */
.L_x_997:
[----:B------:R-:W-:Y:S05]  /*39a0*/  BSYNC.RECONVERGENT B0 ;  /* 0x0000000000007941 */ /* 0x000fea0003800200 */
.L_x_996:
        /* <DEDUP_REMOVED lines=12> */
[CC--:B------:R-:W-:Y:S02]  /*3a70*/  IADD3 R18, PT, PT, R22.reuse, -R17.reuse, RZ ;  /* 0x8000001116127210 */ /* 0x0c0fe40007ffe0ff */
        /* <DEDUP_REMOVED lines=19> */
.L_x_999:
[----:B------:R-:W-:Y:S05]  /*3bb0*/  BSYNC.RECONVERGENT B0 ;  /* 0x0000000000007941 */ /* 0x000fea0003800200 */
.L_x_998:
        /* <DEDUP_REMOVED lines=32> */
.L_x_1001:
[----:B------:R-:W-:Y:S05]  /*3dc0*/  BSYNC.RECONVERGENT B0 ;  /* 0x0000000000007941 */ /* 0x000fea0003800200 */
.L_x_1000:
        /* <DEDUP_REMOVED lines=32> */
.L_x_1003:
[----:B------:R-:W-:Y:S05]  /*3fd0*/  BSYNC.RECONVERGENT B0 ;  /* 0x0000000000007941 */ /* 0x000fea0003800200 */
.L_x_1002:
        /* <DEDUP_REMOVED lines=32> */
.L_x_1005:
[----:B------:R-:W-:Y:S05]  /*41e0*/  BSYNC.RECONVERGENT B0 ;  /* 0x0000000000007941 */ /* 0x000fea0003800200 */
.L_x_1004:
        /* <DEDUP_REMOVED lines=32> */
.L_x_1007:
[----:B------:R-:W-:Y:S05]  /*43f0*/  BSYNC.RECONVERGENT B0 ;  /* 0x0000000000007941 */ /* 0x000fea0003800200 */
.L_x_1006:
[----:B------:R-:W-:Y:S01]  /*4400*/  FFMA.FTZ R17, R85, R6, R20 ;  /* 0x0000000655117223 */ /* 0x000fe20000010014 */
[----:B------:R-:W0:Y:S01]  /*4410*/  LDCU UR8, c[0x0][0x38c] ;  /* 0x00007180ff0877ac */ /* 0x000e220008000800 */
        /* <DEDUP_REMOVED lines=18> */
[----:B------:R-:W-:Y:S01]  /*4540*/  FMUL.FTZ R18, R3, UR7 ;  /* 0x0000000703127c20 */ /* 0x000fe20008410000 */
[----:B------:R0:W-:Y:S01]  /*4550*/  STL [R1+0x30], R60 ;  /* 0x0000303c01007387 */ /* 0x0001e20000100800 */
[----:B------:R-:W-:Y:S01]  /*4560*/  FMUL.FTZ R17, R2, UR7 ;  /* 0x0000000702117c20 */ /* 0x000fe20008410000 */
[----:B------:R-:W-:Y:S06]  /*4570*/  BAR.SYNC.DEFER_BLOCKING 0x0 ;  /* 0x0000000000007b1d */ /* 0x000fec0000010000 */
[----:B------:R-:W-:Y:S05]  /*4580*/  BRA.U !UP0, `(.L_x_1008) ;  /* 0x0000009508ec7547 */ /* 0x000fea000b800000 */
[----:B------:R-:W1:Y:S01]  /*4590*/  S2UR UR8, SR_CTAID.Y ;  /* 0x00000000000879c3 */ /* 0x000e620000002600 */
[----:B------:R-:W1:Y:S01]  /*45a0*/  LDCU.64 UR28, c[0x0][0x3a0] ;  /* 0x00007400ff1c77ac */ /* 0x000e620008000a00 */
[----:B------:R-:W-:Y:S01]  /*45b0*/  SHF.L.U32 R49, R183, 0x5, RZ ;  /* 0x00000005b7317819 */ /* 0x000fe200000006ff */
[----:B------:R-:W-:Y:S01]  /*45c0*/  FADD.FTZ R16, R16, R16 ;  /* 0x0000001010107221 */ /* 0x000fe20000010000 */
[----:B------:R-:W-:Y:S01]  /*45d0*/  LOP3.LUT R244, R244, 0xfffffffb, RZ, 0xc0, !PT ;  /* 0xfffffffbf4f47812 */ /* 0x000fe200078ec0ff */
[----:B------:R-:W2:Y:S01]  /*45e0*/  LDCU.64 UR30, c[0x0][0x3b8] ;  /* 0x00007700ff1e77ac */ /* 0x000ea20008000a00 */
        /* <DEDUP_REMOVED lines=18> */
[----:B-1----:R-:W-:Y:S01]  /*4710*/  UIMAD.WIDE.U32 UR12, UR8, UR28, URZ ;  /* 0x0000001c080c72a5 */ /* 0x002fe2000f8e00ff */
[----:B------:R-:W-:Y:S01]  /*4720*/  FADD.FTZ R2, R2, R2 ;  /* 0x0000000202027221 */ /* 0x000fe20000010000 */
[----:B--2---:R-:W-:Y:S01]  /*4730*/  UIMAD.WIDE.U32 UR10, UR8, UR30, URZ ;  /* 0x0000001e080a72a5 */ /* 0x004fe2000f8e00ff */
[----:B------:R-:W-:Y:S01]  /*4740*/  LOP3.LUT R99, R183, 0x1f, RZ, 0xc0, !PT ;  /* 0x0000001fb7637812 */ /* 0x000fe200078ec0ff */
[----:B------:R-:W-:-:S02]  /*4750*/  UIMAD UR29, UR8, UR29, UR13 ;  /* 0x0000001d081d72a4 */ /* 0x000fc4000f8e020d */
[----:B------:R-:W-:Y:S02]  /*4760*/  UIMAD UR31, UR8, UR31, UR11 ;  /* 0x0000001f081f72a4 */ /* 0x000fe4000f8e020b */
[----:B------:R-:W-:Y:S01]  /*4770*/  USHF.L.U32 UR8, UR15, 0xc, URZ ;  /* 0x0000000c0f087899 */ /* 0x000fe200080006ff */
[----:B------:R-:W1:Y:S03]  /*4780*/  LDCU UR46, c[0x0][0x394] ;  /* 0x00007280ff2e77ac */ /* 0x000e660008000800 */
[----:B------:R-:W-:Y:S01]  /*4790*/  ULEA UR8, UR33, -UR8, 0x1 ;  /* 0x8000000821087291 */ /* 0x000fe2000f8e08ff */
[----:B------:R-:W2:Y:S03]  /*47a0*/  LDCU UR47, c[0x0][0x38c] ;  /* 0x00007180ff2f77ac */ /* 0x000ea60008000800 */
[----:B------:R-:W-:Y:S01]  /*47b0*/  UIADD3 UR32, UPT, UPT, UR8, 0x1000, URZ ;  /* 0x0000100008207890 */ /* 0x000fe2000fffe0ff */
[----:B------:R-:W3:Y:S05]  /*47c0*/  LDCU UR30, c[0x0][0x388] ;  /* 0x00007100ff1e77ac */ /* 0x000eea0008000800 */
[----:B------:R-:W-:Y:S01]  /*47d0*/  ISETP.GE.AND P0, PT, R49, UR32, PT ;  /* 0x0000002031007c0c */ /* 0x000fe2000bf06270 */
[----:B------:R-:W-:Y:S01]  /*47e0*/  HFMA2 R49, -RZ, RZ, 0, 0 ;  /* 0x00000000ff317431 */ /* 0x000fe200000001ff */
[----:B------:R-:W4:Y:S01]  /*47f0*/  LDCU.64 UR42, c[0x0][0x3a8] ;  /* 0x00007500ff2a77ac */ /* 0x000f220008000a00 */
[----:B------:R-:W0:Y:S01]  /*4800*/  LDCU.64 UR40, c[0x0][0x3c0] ;  /* 0x00007800ff2877ac */ /* 0x000e220008000a00 */
[----:B------:R-:W0:Y:S09]  /*4810*/  LDCU.64 UR38, c[0x0][0x4f0] ;  /* 0x00009e00ff2677ac */ /* 0x000e320008000a00 */
[----:B------:R-:W-:Y:S01]  /*4820*/  @P0 LOP3.LUT R244, R244, 0x4, RZ, 0xfc, !PT ;  /* 0x00000004f4f40812 */ /* 0x000fe200078efcff */
[----:B------:R-:W0:Y:S01]  /*4830*/  LDCU.64 UR44, c[0x0][0x3e0] ;  /* 0x00007c00ff2c77ac */ /* 0x000e220008000a00 */
[----:B------:R-:W0:Y:S01]  /*4840*/  LDCU.128 UR24, c[0x0][0x440] ;  /* 0x00008800ff1877ac */ /* 0x000e220008000c00 */
[----:B-123--:R-:W-:-:S05]  /*4850*/  UMOV UR8, URZ ;  /* 0x000000ff00087c82 */ /* 0x00efca0008000000 */
.L_x_1106:
[----:B------:R-:W-:Y:S01]  /*4860*/  UMOV UR28, UR12 ;  /* 0x0000000c001c7c82 */ /* 0x000fe20008000000 */
[C---:B0-----:R-:W-:Y:S01]  /*4870*/  SHF.L.U32 R60, R183.reuse, 0x5, RZ ;  /* 0x00000005b73c7819 */ /* 0x041fe200000006ff */
[----:B----4-:R-:W-:Y:S01]  /*4880*/  UIMAD.WIDE.U32 UR36, UR8, UR42, UR28 ;  /* 0x0000002a082472a5 */ /* 0x010fe2000f8e001c */
[----:B------:R-:W-:Y:S02]  /*4890*/  SHF.L.U32 R102, R183, 0x5, RZ ;  /* 0x00000005b7667819 */ /* 0x000fe400000006ff */
[----:B------:R-:W-:Y:S01]  /*48a0*/  LOP3.LUT R60, R60, 0x7c1f, R183, 0xc8, !PT ;  /* 0x00007c1f3c3c7812 */ /* 0x000fe200078ec8b7 */
[----:B------:R-:W-:Y:S01]  /*48b0*/  UIMAD UR28, UR8, UR43, UR37 ;  /* 0x0000002b081c72a4 */ /* 0x000fe2000f8e0225 */
[----:B------:R-:W-:Y:S01]  /*48c0*/  LOP3.LUT P6, RZ, R244, 0x4, RZ, 0xc0, !PT ;  /* 0x00000004f4ff7812 */ /* 0x000fe200078cc0ff */
[----:B------:R-:W-:-:S04]  /*48d0*/  ULEA UR33, UP0, UR36, UR24, 0x3 ;  /* 0x0000001824217291 */ /* 0x000fc8000f8018ff */
[----:B------:R-:W-:Y:S02]  /*48e0*/  ULEA.HI.X UR36, UR36, UR25, UR28, 0x3, UP0 ;  /* 0x0000001924247291 */ /* 0x000fe400080f1c1c */
[----:B------:R-:W-:-:S04]  /*48f0*/  MOV R62, UR33 ;  /* 0x00000021003e7c02 */ /* 0x000fc80008000f00 */
[----:B------:R-:W-:-:S06]  /*4900*/  MOV R63, UR36 ;  /* 0x00000024003f7c02 */ /* 0x000fcc0008000f00 */
[----:B------:R-:W2:Y:S01]  /*4910*/  LDG.E.64 R62, desc[UR34][R62.64] ;  /* 0x000000223e3e7981 */ /* 0x000ea2000c1e1b00 */
[----:B------:R-:W-:Y:S02]  /*4920*/  LOP3.LUT R98, R99, 0x7c00, R102, 0xf8, !PT ;  /* 0x00007c0063627812 */ /* 0x000fe400078ef866 */
[----:B------:R-:W-:Y:S02]  /*4930*/  CS2R R74, SRZ ;  /* 0x00000000004a7805 */ /* 0x000fe4000001ff00 */
[----:B------:R-:W-:Y:S02]  /*4940*/  MOV R67, UR44 ;  /* 0x0000002c00437c02 */ /* 0x000fe40008000f00 */
[----:B------:R-:W-:Y:S02]  /*4950*/  CS2R R78, SRZ ;  /* 0x00000000004e7805 */ /* 0x000fe4000001ff00 */
[----:B------:R-:W-:Y:S02]  /*4960*/  MOV R61, RZ ;  /* 0x000000ff003d7202 */ /* 0x000fe40000000f00 */
[----:B------:R-:W-:-:S02]  /*4970*/  LOP3.LUT R64, R98, 0x20, RZ, 0xfc, !PT ;  /* 0x0000002062407812 */ /* 0x000fc400078efcff */
[----:B------:R-:W-:Y:S01]  /*4980*/  LOP3.LUT R65, R98, 0x40, RZ, 0xfc, !PT ;  /* 0x0000004062417812 */ /* 0x000fe200078efcff */
[----:B------:R-:W-:Y:S01]  /*4990*/  IMAD.WIDE.U32 R60, R67, UR8, R60 ;  /* 0x00000008433c7c25 */ /* 0x000fe2000f8e003c */
[----:B------:R-:W-:Y:S02]  /*49a0*/  MOV R67, UR45 ;  /* 0x0000002d00437c02 */ /* 0x000fe40008000f00 */
[----:B------:R-:W-:Y:S02]  /*49b0*/  ISETP.GE.AND P3, PT, R64, UR32, PT ;  /* 0x0000002040007c0c */ /* 0x000fe4000bf66270 */
[----:B------:R-:W-:Y:S01]  /*49c0*/  ISETP.GE.AND P4, PT, R65, UR32, PT ;  /* 0x0000002041007c0c */ /* 0x000fe2000bf86270 */
[----:B------:R-:W-:Y:S01]  /*49d0*/  IMAD R61, R67, UR8, R61 ;  /* 0x00000008433d7c24 */ /* 0x000fe2000f8e023d */
[C---:B------:R-:W-:Y:S02]  /*49e0*/  LOP3.LUT R65, R98.reuse, 0x60, RZ, 0xfc, !PT ;  /* 0x0000006062417812 */ /* 0x040fe400078efcff */
[----:B------:R-:W-:-:S02]  /*49f0*/  LOP3.LUT R66, R98, 0x80, RZ, 0xfc, !PT ;  /* 0x0000008062427812 */ /* 0x000fc400078efcff */
[----:B------:R-:W-:Y:S02]  /*4a00*/  LEA R64, P2, R60, UR23, 0x2 ;  /* 0x000000173c407c11 */ /* 0x000fe4000f8410ff */
[----:B------:R-:W-:Y:S02]  /*4a10*/  ISETP.GE.AND P5, PT, R65, UR32, PT ;  /* 0x0000002041007c0c */ /* 0x000fe4000bfa6270 */
[----:B------:R-:W-:Y:S02]  /*4a20*/  LOP3.LUT R67, R98, 0xa0, RZ, 0xfc, !PT ;  /* 0x000000a062437812 */ /* 0x000fe400078efcff */
[----:B------:R-:W-:Y:S02]  /*4a30*/  ISETP.GE.AND P0, PT, R66, UR32, PT ;  /* 0x0000002042007c0c */ /* 0x000fe4000bf06270 */
[----:B------:R-:W-:Y:S02]  /*4a40*/  LEA.HI.X R65, R60, UR21, R61, 0x2, P2 ;  /* 0x000000153c417c11 */ /* 0x000fe400090f143d */
[----:B------:R-:W-:-:S02]  /*4a50*/  ISETP.GE.AND P2, PT, R67, UR32, PT ;  /* 0x0000002043007c0c */ /* 0x000fc4000bf46270 */
[C---:B------:R-:W-:Y:S02]  /*4a60*/  LOP3.LUT R60, R98.reuse, 0xc0, RZ, 0xfc, !PT ;  /* 0x000000c0623c7812 */ /* 0x040fe400078efcff */
[----:B------:R-:W-:Y:S02]  /*4a70*/  CS2R R76, SRZ ;  /* 0x00000000004c7805 */ /* 0x000fe4000001ff00 */
[----:B------:R-:W-:Y:S01]  /*4a80*/  LOP3.LUT R61, R98, 0xe0, RZ, 0xfc, !PT ;  /* 0x000000e0623d7812 */ /* 0x000fe200078efcff */
[----:B---3--:R-:W3:Y:S01]  /*4a90*/  @!P3 LDG.E R75, desc[UR34][R64.64+0x80] ;  /* 0x00008022404bb981 */ /* 0x008ee2000c1e1900 */
[----:B------:R-:W-:Y:S02]  /*4aa0*/  CS2R R66, SRZ ;  /* 0x0000000000427805 */ /* 0x000fe4000001ff00 */
[----:B------:R-:W-:Y:S01]  /*4ab0*/  ISETP.GE.AND P3, PT, R60, UR32, PT ;  /* 0x000000203c007c0c */ /* 0x000fe2000bf66270 */
[----:B------:R-:W4:Y:S01]  /*4ac0*/  @!P4 LDG.E R78, desc[UR34][R64.64+0x100] ;  /* 0x00010022404ec981 */ /* 0x000f22000c1e1900 */
[----:B------:R-:W-:-:S02]  /*4ad0*/  ISETP.GE.AND P4, PT, R61, UR32, PT ;  /* 0x000000203d007c0c */ /* 0x000fc4000bf86270 */
[C---:B------:R-:W-:Y:S02]  /*4ae0*/  LOP3.LUT R60, R98.reuse, 0x100, RZ, 0xfc, !PT ;  /* 0x00000100623c7812 */ /* 0x040fe400078efcff */
[----:B------:R-:W-:Y:S02]  /*4af0*/  CS2R R68, SRZ ;  /* 0x0000000000447805 */ /* 0x000fe4000001ff00 */
[----:B------:R-:W-:Y:S01]  /*4b00*/  LOP3.LUT R61, R98, 0x120, RZ, 0xfc, !PT ;  /* 0x00000120623d7812 */ /* 0x000fe200078efcff */
[----:B------:R-:W5:Y:S01]  /*4b10*/  @!P5 LDG.E R77, desc[UR34][R64.64+0x180] ;  /* 0x00018022404dd981 */ /* 0x000f62000c1e1900 */
[----:B------:R-:W-:Y:S02]  /*4b20*/  ISETP.GE.AND P5, PT, R60, UR32, PT ;  /* 0x000000203c007c0c */ /* 0x000fe4000bfa6270 */
[----:B------:R-:W-:Y:S01]  /*4b30*/  LOP3.LUT R60, R98, 0x140, RZ, 0xfc, !PT ;  /* 0x00000140623c7812 */ /* 0x000fe200078efcff */
[----:B------:R-:W5:Y:S01]  /*4b40*/  @!P0 LDG.E R66, desc[UR34][R64.64+0x200] ;  /* 0x0002002240428981 */ /* 0x000f62000c1e1900 */
[----:B------:R-:W-:-:S02]  /*4b50*/  ISETP.GE.AND P0, PT, R61, UR32, PT ;  /* 0x000000203d007c0c */ /* 0x000fc4000bf06270 */
[----:B------:R-:W-:Y:S02]  /*4b60*/  CS2R R72, SRZ ;  /* 0x0000000000487805 */ /* 0x000fe4000001ff00 */
[----:B------:R-:W-:Y:S01]  /*4b70*/  CS2R R70, SRZ ;  /* 0x0000000000467805 */ /* 0x000fe2000001ff00 */
[----:B------:R-:W5:Y:S01]  /*4b80*/  @!P2 LDG.E R68, desc[UR34][R64.64+0x280] ;  /* 0x000280224044a981 */ /* 0x000f62000c1e1900 */
[----:B------:R-:W-:Y:S02]  /*4b90*/  ISETP.GE.AND P2, PT, R60, UR32, PT ;  /* 0x000000203c007c0c */ /* 0x000fe4000bf46270 */
[C---:B------:R-:W-:Y:S01]  /*4ba0*/  LOP3.LUT R60, R98.reuse, 0x180, RZ, 0xfc, !PT ;  /* 0x00000180623c7812 */ /* 0x040fe200078efcff */
[----:B------:R-:W5:Y:S01]  /*4bb0*/  @!P4 LDG.E R73, desc[UR34][R64.64+0x380] ;  /* 0x000380224049c981 */ /* 0x000f62000c1e1900 */
[----:B------:R-:W-:Y:S02]  /*4bc0*/  LOP3.LUT R61, R98, 0x160, RZ, 0xfc, !PT ;  /* 0x00000160623d7812 */ /* 0x000fe400078efcff */
[----:B------:R-:W-:Y:S01]  /*4bd0*/  ISETP.GE.AND P4, PT, R60, UR32, PT ;  /* 0x000000203c007c0c */ /* 0x000fe2000bf86270 */
[----:B------:R-:W5:Y:S01]  /*4be0*/  @!P3 LDG.E R71, desc[UR34][R64.64+0x300] ;  /* 0x000300224047b981 */ /* 0x000f62000c1e1900 */
[----:B------:R-:W-:-:S02]  /*4bf0*/  ISETP.GE.AND P3, PT, R61, UR32, PT ;  /* 0x000000203d007c0c */ /* 0x000fc4000bf66270 */
[C---:B------:R-:W-:Y:S01]  /*4c00*/  LOP3.LUT R60, R98.reuse, 0x1c0, RZ, 0xfc, !PT ;  /* 0x000001c0623c7812 */ /* 0x040fe200078efcff */
[----:B------:R-:W5:Y:S01]  /*4c10*/  @!P0 LDG.E R69, desc[UR34][R64.64+0x480] ;  /* 0x0004802240458981 */ /* 0x000f62000c1e1900 */
[----:B------:R-:W-:Y:S02]  /*4c20*/  LOP3.LUT R61, R98, 0x1a0, RZ, 0xfc, !PT ;  /* 0x000001a0623d7812 */ /* 0x000fe400078efcff */
[----:B------:R-:W-:Y:S01]  /*4c30*/  ISETP.GE.AND P0, PT, R60, UR32, PT ;  /* 0x000000203c007c0c */ /* 0x000fe2000bf06270 */
        /* <DEDUP_REMOVED lines=10> */
[C---:B------:R-:W-:Y:S02]  /*4ce0*/  LOP3.LUT R60, R98.reuse, 0x240, RZ, 0xfc, !PT ;  /* 0x00000240623c7812 */ /* 0x040fe400078efcff */
[----:B------:R-:W-:Y:S01]  /*4cf0*/  ISETP.GE.AND P4, PT, R61, UR32, PT ;  /* 0x000000203d007c0c */ /* 0x000fe2000bf86270 */
[----:B------:R-:W5:Y:S01]  /*4d00*/  @!P5 LDG.E R76, desc[UR34][R64.64+0x680] ;  /* 0x00068022404cd981 */ /* 0x000f62000c1e1900 */
[----:B------:R-:W-:-:S02]  /*4d10*/  LOP3.LUT R61, R98, 0x260, RZ, 0xfc, !PT ;  /* 0x00000260623d7812 */ /* 0x000fc400078efcff */
[----:B------:R-:W-:Y:S02]  /*4d20*/  CS2R R100, SRZ ;  /* 0x0000000000647805 */ /* 0x000fe4000001ff00 */
[----:B------:R-:W-:Y:S01]  /*4d30*/  ISETP.GE.AND P5, PT, R60, UR32, PT ;  /* 0x000000203c007c0c */ /* 0x000fe2000bfa6270 */
[----:B------:R-:W5:Y:S01]  /*4d40*/  @!P0 LDG.E R79, desc[UR34][R64.64+0x700] ;  /* 0x00070022404f8981 */ /* 0x000f62000c1e1900 */
[----:B------:R-:W-:Y:S02]  /*4d50*/  ISETP.GE.AND P0, PT, R61, UR32, PT ;  /* 0x000000203d007c0c */ /* 0x000fe4000bf06270 */
[C---:B------:R-:W-:Y:S02]  /*4d60*/  LOP3.LUT R60, R98.reuse, 0x280, RZ, 0xfc, !PT ;  /* 0x00000280623c7812 */ /* 0x040fe400078efcff */
[----:B------:R-:W-:Y:S02]  /*4d70*/  CS2R R106, SRZ ;  /* 0x00000000006a7805 */ /* 0x000fe4000001ff00 */
[----:B------:R-:W-:Y:S01]  /*4d80*/  LOP3.LUT R61, R98, 0x2a0, RZ, 0xfc, !PT ;  /* 0x000002a0623d7812 */ /* 0x000fe200078efcff */
[----:B------:R-:W5:Y:S01]  /*4d90*/  @!P2 LDG.E R100, desc[UR34][R64.64+0x780] ;  /* 0x000780224064a981 */ /* 0x000f62000c1e1900 */
[----:B------:R-:W-:-:S02]  /*4da0*/  ISETP.GE.AND P2, PT, R60, UR32, PT ;  /* 0x000000203c007c0c */ /* 0x000fc4000bf46270 */
[----:B------:R-:W-:Y:S02]  /*4db0*/  CS2R R116, SRZ ;  /* 0x0000000000747805 */ /* 0x000fe4000001ff00 */
[C---:B------:R-:W-:Y:S01]  /*4dc0*/  LOP3.LUT R60, R98.reuse, 0x2c0, RZ, 0xfc, !PT ;  /* 0x000002c0623c7812 */ /* 0x040fe200078efcff */
[----:B------:R-:W5:Y:S01]  /*4dd0*/  @!P3 LDG.E R101, desc[UR34][R64.64+0x800] ;  /* 0x000800224065b981 */ /* 0x000f62000c1e1900 */
[----:B------:R-:W-:Y:S02]  /*4de0*/  ISETP.GE.AND P3, PT, R61, UR32, PT ;  /* 0x000000203d007c0c */ /* 0x000fe4000bf66270 */
[----:B------:R-:W-:Y:S01]  /*4df0*/  MOV R113, RZ ;  /* 0x000000ff00717202 */ /* 0x000fe20000000f00 */
[----:B------:R-:W5:Y:S01]  /*4e00*/  @!P4 LDG.E R106, desc[UR34][R64.64+0x880] ;  /* 0x00088022406ac981 */ /* 0x000f62000c1e1900 */
[----:B------:R-:W-:Y:S02]  /*4e10*/  LOP3.LUT R61, R98, 0x2e0, RZ, 0xfc, !PT ;  /* 0x000002e0623d7812 */ /* 0x000fe400078efcff */
[----:B------:R-:W-:Y:S01]  /*4e20*/  ISETP.GE.AND P4, PT, R60, UR32, PT ;  /* 0x000000203c007c0c */ /* 0x000fe2000bf86270 */
[----:B------:R-:W3:Y:S01]  /*4e30*/  @!P6 LDG.E R117, desc[UR34][R64.64] ;  /* 0x000000224075e981 */ /* 0x000ee2000c1e1900 */
[----:B------:R-:W-:-:S02]  /*4e40*/  LOP3.LUT R60, R98, 0x300, RZ, 0xfc, !PT ;  /* 0x00000300623c7812 */ /* 0x000fc400078efcff */
[----:B------:R-:W-:Y:S01]  /*4e50*/  CS2R R114, SRZ ;  /* 0x0000000000727805 */ /* 0x000fe2000001ff00 */
[----:B------:R-:W5:Y:S01]  /*4e60*/  @!P5 LDG.E R107, desc[UR34][R64.64+0x900] ;  /* 0x00090022406bd981 */ /* 0x000f62000c1e1900 */
[----:B------:R-:W-:Y:S02]  /*4e70*/  ISETP.GE.AND P5, PT, R61, UR32, PT ;  /* 0x000000203d007c0c */ /* 0x000fe4000bfa6270 */
[----:B------:R-:W-:Y:S01]  /*4e80*/  LOP3.LUT R61, R98, 0x320, RZ, 0xfc, !PT ;  /* 0x00000320623d7812 */ /* 0x000fe200078efcff */
[----:B------:R-:W5:Y:S01]  /*4e90*/  @!P0 LDG.E R113, desc[UR34][R64.64+0x980] ;  /* 0x0009802240718981 */ /* 0x000f62000c1e1900 */
[----:B------:R-:W-:Y:S02]  /*4ea0*/  ISETP.GE.AND P0, PT, R60, UR32, PT ;  /* 0x000000203c007c0c */ /* 0x000fe4000bf06270 */
[----:B------:R-:W-:Y:S01]  /*4eb0*/  LOP3.LUT R60, R98, 0x340, RZ, 0xfc, !PT ;  /* 0x00000340623c7812 */ /* 0x000fe200078efcff */
[----:B------:R-:W5:Y:S01]  /*4ec0*/  @!P2 LDG.E R114, desc[UR34][R64.64+0xa00] ;  /* 0x000a00224072a981 */ /* 0x000f62000c1e1900 */
[----:B------:R-:W-:-:S02]  /*4ed0*/  ISETP.GE.AND P2, PT, R61, UR32, PT ;  /* 0x000000203d007c0c */ /* 0x000fc4000bf46270 */
[----:B------:R-:W-:Y:S01]  /*4ee0*/  CS2R R118, SRZ ;  /* 0x0000000000767805 */ /* 0x000fe2000001ff00 */
[----:B------:R-:W5:Y:S01]  /*4ef0*/  @!P3 LDG.E R115, desc[UR34][R64.64+0xa80] ;  /* 0x000a80224073b981 */ /* 0x000f62000c1e1900 */
[----:B------:R-:W-:Y:S02]  /*4f00*/  ISETP.GE.AND P3, PT, R60, UR32, PT ;  /* 0x000000203c007c0c */ /* 0x000fe4000bf66270 */
[C---:B------:R-:W-:Y:S01]  /*4f10*/  LOP3.LUT R61, R98.reuse, 0x360, RZ, 0xfc, !PT ;  /* 0x00000360623d7812 */ /* 0x040fe200078efcff */
[----:B------:R-:W5:Y:S01]  /*4f20*/  @!P4 LDG.E R116, desc[UR34][R64.64+0xb00] ;  /* 0x000b00224074c981 */ /* 0x000f62000c1e1900 */
[----:B------:R-:W-:Y:S02]  /*4f30*/  LOP3.LUT R60, R98, 0x380, RZ, 0xfc, !PT ;  /* 0x00000380623c7812 */ /* 0x000fe400078efcff */
[----:B------:R-:W-:Y:S02]  /*4f40*/  CS2R R120, SRZ ;  /* 0x0000000000787805 */ /* 0x000fe4000001ff00 */
[----:B------:R-:W-:Y:S01]  /*4f50*/  ISETP.GE.AND P4, PT, R61, UR32, PT ;  /* 0x000000203d007c0c */ /* 0x000fe2000bf86270 */
[----:B------:R-:W5:Y:S01]  /*4f60*/  @!P5 LDG.E R118, desc[UR34][R64.64+0xb80] ;  /* 0x000b80224076d981 */ /* 0x000f62000c1e1900 */
[----:B------:R-:W-:Y:S01]  /*4f70*/  ISETP.GE.AND P5, PT, R60, UR32, PT ;  /* 0x000000203c007c0c */ /* 0x000fe2000bfa6270 */
[----:B------:R-:W-:Y:S01]  /*4f80*/  UMOV UR36, UR10 ;  /* 0x0000000a00247c82 */ /* 0x000fe20008000000 */
[----:B------:R-:W-:Y:S01]  /*4f90*/  UMOV UR37, UR31 ;  /* 0x0000001f00257c82 */ /* 0x000fe20008000000 */
[C---:B------:R-:W-:Y:S01]  /*4fa0*/  LOP3.LUT R61, R98.reuse, 0x3a0, RZ, 0xfc, !PT ;  /* 0x000003a0623d7812 */ /* 0x040fe200078efcff */
[----:B------:R-:W-:Y:S01]  /*4fb0*/  UIMAD.WIDE.U32 UR36, UR8, UR40, UR36 ;  /* 0x00000028082472a5 */ /* 0x000fe2000f8e0024 */
[----:B------:R-:W-:Y:S01]  /*4fc0*/  LOP3.LUT R98, R98, 0x3c0, RZ, 0xfc, !PT ;  /* 0x000003c062627812 */ /* 0x000fe200078efcff */
[----:B------:R-:W5:Y:S01]  /*4fd0*/  @!P0 LDG.E R119, desc[UR34][R64.64+0xc00] ;  /* 0x000c002240778981 */ /* 0x000f62000c1e1900 */
[----:B------:R-:W-:-:S02]  /*4fe0*/  LOP3.LUT R60, R102, 0x3e0, R99, 0xfe, !PT ;  /* 0x000003e0663c7812 */ /* 0x000fc400078efe63 */
[----:B------:R-:W-:Y:S02]  /*4ff0*/  CS2R R122, SRZ ;  /* 0x00000000007a7805 */ /* 0x000fe4000001ff00 */
[----:B------:R-:W-:Y:S01]  /*5000*/  ISETP.GE.AND P0, PT, R61, UR32, PT ;  /* 0x000000203d007c0c */ /* 0x000fe2000bf06270 */
[----:B------:R-:W5:Y:S01]  /*5010*/  @!P2 LDG.E R120, desc[UR34][R64.64+0xc80] ;  /* 0x000c80224078a981 */ /* 0x000f62000c1e1900 */
[----:B------:R-:W-:Y:S01]  /*5020*/  ISETP.GE.AND P2, PT, R98, UR32, PT ;  /* 0x0000002062007c0c */ /* 0x000fe2000bf46270 */
[----:B------:R-:W-:Y:S02]  /*5030*/  UIMAD UR28, UR8, UR41, UR37 ;  /* 0x00000029081c72a4 */ /* 0x000fe4000f8e0225 */
[----:B------:R-:W5:Y:S01]  /*5040*/  @!P3 LDG.E R121, desc[UR34][R64.64+0xd00] ;  /* 0x000d00224079b981 */ /* 0x000f62000c1e1900 */
[----:B------:R-:W-:Y:S01]  /*5050*/  ULEA UR33, UP0, UR36, UR26, 0x3 ;  /* 0x0000001a24217291 */ /* 0x000fe2000f8018ff */
[----:B------:R-:W-:Y:S02]  /*5060*/  ISETP.GE.AND P3, PT, R60, UR32, PT ;  /* 0x000000203c007c0c */ /* 0x000fe4000bf66270 */
[----:B------:R-:W-:Y:S01]  /*5070*/  CS2R R142, SRZ ;  /* 0x00000000008e7805 */ /* 0x000fe2000001ff00 */
[----:B------:R-:W5:Y:S01]  /*5080*/  @!P4 LDG.E R122, desc[UR34][R64.64+0xd80] ;  /* 0x000d8022407ac981 */ /* 0x000f62000c1e1900 */
[----:B------:R-:W-:Y:S01]  /*5090*/  ULEA.HI.X UR36, UR36, UR27, UR28, 0x3, UP0 ;  /* 0x0000001b24247291 */ /* 0x000fe200080f1c1c */
[----:B------:R-:W-:-:S02]  /*50a0*/  MOV R144, RZ ;  /* 0x000000ff00907202 */ /* 0x000fc40000000f00 */
[----:B------:R-:W5:Y:S03]  /*50b0*/  @!P5 LDG.E R123, desc[UR34][R64.64+0xe00] ;  /* 0x000e0022407bd981 */ /* 0x000f66000c1e1900 */
[----:B------:R-:W-:Y:S01]  /*50c0*/  MOV R61, UR36 ;  /* 0x00000024003d7c02 */ /* 0x000fe20008000f00 */
[----:B------:R-:W5:Y:S04]  /*50d0*/  @!P0 LDG.E R144, desc[UR34][R64.64+0xe80] ;  /* 0x000e802240908981 */ /* 0x000f68000c1e1900 */
[----:B------:R-:W5:Y:S04]  /*50e0*/  @!P2 LDG.E R143, desc[UR34][R64.64+0xf00] ;  /* 0x000f0022408fa981 */ /* 0x000f68000c1e1900 */
[----:B------:R0:W5:Y:S01]  /*50f0*/  @!P3 LDG.E R142, desc[UR34][R64.64+0xf80] ;  /* 0x000f8022408eb981 */ /* 0x000162000c1e1900 */
[----:B--2---:R-:W-:-:S13]  /*5100*/  R2UR UR48, R63 ;  /* 0x000000003f3072ca */ /* 0x004fda00000e0000 */
[----:B------:R-:W-:-:S04]  /*5110*/  FMUL.FTZ R60, R80, UR48 ;  /* 0x00000030503c7c20 */ /* 0x000fc80008410000 */
[----:B------:R-:W-:Y:S01]  /*5120*/  FMUL.RZ R98, R60, 0.15915493667125701904 ;  /* 0x3e22f9833c627820 */ /* 0x000fe2000040c000 */
[----:B------:R-:W-:-:S06]  /*5130*/  MOV R60, UR33 ;  /* 0x00000021003c7c02 */ /* 0x000fcc0008000f00 */
[----:B------:R-:W2:Y:S01]  /*5140*/  LDG.E.64 R60, desc[UR34][R60.64] ;  /* 0x000000223c3c7981 */ /* 0x000ea2000c1e1b00 */
        /* <DEDUP_REMOVED lines=12> */
[----:B------:R0:W-:Y:S01]  /*5210*/  MUFU.COS R129, R64 ;  /* 0x0000004000817308 */ /* 0x0001e20000000000 */
[----:B------:R-:W1:Y:S01]  /*5220*/  S2UR UR33, SR_CgaCtaId ;  /* 0x00000000002179c3 */ /* 0x000e620000008800 */
[----:B0-----:R-:W-:Y:S01]  /*5230*/  FMUL.RZ R64, R63, 0.15915493667125701904 ;  /* 0x3e22f9833f407820 */ /* 0x001fe2000040c000 */
[----:B------:R-:W-:-:S04]  /*5240*/  FMUL.FTZ R63, R54, UR48 ;  /* 0x00000030363f7c20 */ /* 0x000fc80008410000 */
[----:B------:R-:W-:Y:S01]  /*5250*/  FMUL.RZ R103, R63, 0.15915493667125701904 ;  /* 0x3e22f9833f677820 */ /* 0x000fe2000040c000 */
[----:B------:R-:W-:Y:S01]  /*5260*/  FMUL.FTZ R63, R53, UR48 ;  /* 0x00000030353f7c20 */ /* 0x000fe20008410000 */
[----:B------:R-:W-:Y:S08]  /*5270*/  MUFU.SIN R141, R102 ;  /* 0x00000066008d7308 */ /* 0x000ff00000000400 */
[----:B------:R0:W-:Y:S02]  /*5280*/  MUFU.COS R145, R102 ;  /* 0x0000006600917308 */ /* 0x0001e40000000000 */
[----:B0-----:R-:W-:Y:S01]  /*5290*/  FMUL.RZ R102, R63, 0.15915493667125701904 ;  /* 0x3e22f9833f667820 */ /* 0x001fe2000040c000 */
[----:B------:R-:W-:-:S05]  /*52a0*/  FMUL.FTZ R63, R52, UR48 ;  /* 0x00000030343f7c20 */ /* 0x000fca0008410000 */
[----:B------:R-:W-:Y:S01]  /*52b0*/  MUFU.SIN R139, R98 ;  /* 0x00000062008b7308 */ /* 0x000fe20000000400 */
[----:B------:R-:W-:Y:S01]  /*52c0*/  FMUL.RZ R104, R63, 0.15915493667125701904 ;  /* 0x3e22f9833f687820 */ /* 0x000fe2000040c000 */
[----:B------:R-:W-:Y:S01]  /*52d0*/  FMUL.FTZ R63, R51, UR48 ;  /* 0x00000030333f7c20 */ /* 0x000fe20008410000 */
[----:B------:R-:W-:-:S05]  /*52e0*/  R2UR UR36, R62 ;  /* 0x000000003e2472ca */ /* 0x000fca00000e0000 */
[----:B------:R0:W-:Y:S01]  /*52f0*/  MUFU.COS R140, R98 ;  /* 0x00000062008c7308 */ /* 0x0001e20000000000 */
[----:B------:R-:W-:Y:S01]  /*5300*/  FMUL.RZ R105, R63, 0.15915493667125701904 ;  /* 0x3e22f9833f697820 */ /* 0x000fe2000040c000 */
[----:B------:R-:W-:Y:S01]  /*5310*/  FMUL.FTZ R62, R48, UR48 ;  /* 0x00000030303e7c20 */ /* 0x000fe20008410000 */
[----:B0-----:R-:W-:-:S03]  /*5320*/  LOP3.LUT R98, R183, 0x3e0, RZ, 0xc0, !PT ;  /* 0x000003e0b7627812 */ /* 0x001fc600078ec0ff */
[----:B------:R-:W-:Y:S01]  /*5330*/  FMUL.RZ R130, R62, 0.15915493667125701904 ;  /* 0x3e22f9833e827820 */ /* 0x000fe2000040c000 */
[C---:B------:R-:W-:Y:S01]  /*5340*/  IADD3 R63, PT, PT, R98.reuse, R245, RZ ;  /* 0x000000f5623f7210 */ /* 0x040fe20007ffe0ff */
[----:B------:R-:W-:Y:S04]  /*5350*/  MUFU.SIN R136, R64 ;  /* 0x0000004000887308 */ /* 0x000fe80000000400 */
[----:B------:R-:W-:-:S04]  /*5360*/  IMAD R156, R98, 0x1f, R63 ;  /* 0x0000001f629c7824 */ /* 0x000fc800078e023f */
[----:B------:R-:W-:Y:S01]  /*5370*/  MUFU.COS R138, R64 ;  /* 0x00000040008a7308 */ /* 0x000fe20000000000 */
[----:B------:R-:W-:Y:S01]  /*5380*/  UMOV UR28, 0x400 ;  /* 0x00000400001c7882 */ /* 0x000fe20000000000 */
[----:B------:R-:W-:Y:S01]  /*5390*/  IADD3 R131, PT, PT, R156, 0x40, RZ ;  /* 0x000000409c837810 */ /* 0x000fe20007ffe0ff */
[----:B-1----:R-:W-:-:S05]  /*53a0*/  ULEA UR28, UR33, UR28, 0x18 ;  /* 0x0000001c211c7291 */ /* 0x002fca000f8ec0ff */
[----:B------:R-:W-:Y:S01]  /*53b0*/  MUFU.SIN R112, R104 ;  /* 0x0000006800707308 */ /* 0x000fe20000000400 */
[----:B------:R-:W-:Y:S01]  /*53c0*/  FMUL.FTZ R62, R44, UR48 ;  /* 0x000000302c3e7c20 */ /* 0x000fe20008410000 */
[----:B------:R-:W-:-:S06]  /*53d0*/  IADD3 R135, PT, PT, R156, 0x60, RZ ;  /* 0x000000609c877810 */ /* 0x000fcc0007ffe0ff */
[----:B------:R-:W-:Y:S01]  /*53e0*/  MUFU.COS R64, R104 ;  /* 0x0000006800407308 */ /* 0x000fe20000000000 */
[----:B------:R-:W-:-:S07]  /*53f0*/  LEA.HI.SX32 R157, R156, R156, 0x1b ;  /* 0x0000009c9c9d7211 */ /* 0x000fce00078fdaff */
[----:B------:R-:W-:Y:S01]  /*5400*/  MUFU.SIN R110, R105 ;  /* 0x00000069006e7308 */ /* 0x000fe20000000400 */
[----:B------:R-:W-:-:S07]  /*5410*/  IADD3 R137, PT, PT, R156, 0x80, RZ ;  /* 0x000000809c897810 */ /* 0x000fce0007ffe0ff */
[----:B------:R-:W-:Y:S01]  /*5420*/  MUFU.COS R111, R105 ;  /* 0x00000069006f7308 */ /* 0x000fe20000000000 */
[----:B------:R-:W-:-:S07]  /*5430*/  IADD3 R147, PT, PT, R156, 0xa0, RZ ;  /* 0x000000a09c937810 */ /* 0x000fce0007ffe0ff */
[----:B------:R-:W-:Y:S08]  /*5440*/  MUFU.SIN R104, R130 ;  /* 0x0000008200687308 */ /* 0x000ff00000000400 */
[----:B------:R0:W-:Y:S01]  /*5450*/  MUFU.COS R105, R130 ;  /* 0x0000008200697308 */ /* 0x0001e20000000000 */
[----:B------:R-:W-:Y:S01]  /*5460*/  IADD3 R149, PT, PT, R156, 0xc0, RZ ;  /* 0x000000c09c957810 */ /* 0x000fe20007ffe0ff */
[----:B------:R-:W-:-:S06]  /*5470*/  FMUL.RZ R146, R62, 0.15915493667125701904 ;  /* 0x3e22f9833e927820 */ /* 0x000fcc000040c000 */
[----:B------:R-:W-:Y:S01]  /*5480*/  MUFU.SIN R133, R103 ;  /* 0x0000006700857308 */ /* 0x000fe20000000400 */
[----:B0-----:R-:W-:Y:S01]  /*5490*/  FMUL.FTZ R130, R36, UR48 ;  /* 0x0000003024827c20 */ /* 0x001fe20008410000 */
[----:B------:R-:W-:-:S03]  /*54a0*/  LEA.HI.SX32 R167, R131, R156, 0x1b ;  /* 0x0000009c83a77211 */ /* 0x000fc600078fdaff */
[----:B------:R-:W-:-:S03]  /*54b0*/  FMUL.RZ R164, R130, 0.15915493667125701904 ;  /* 0x3e22f98382a47820 */ /* 0x000fc6000040c000 */
[----:B------:R0:W-:Y:S01]  /*54c0*/  MUFU.COS R134, R103 ;  /* 0x0000006700867308 */ /* 0x0001e20000000000 */
[----:B------:R-:W-:Y:S01]  /*54d0*/  IADD3 R151, PT, PT, R156, 0xe0, RZ ;  /* 0x000000e09c977810 */ /* 0x000fe20007ffe0ff */
[----:B------:R-:W-:Y:S01]  /*54e0*/  FMUL.FTZ R62, R40, UR48 ;  /* 0x00000030283e7c20 */ /* 0x000fe20008410000 */
[----:B------:R-:W-:Y:S02]  /*54f0*/  LEA.HI.SX32 R168, R135, R156, 0x1b ;  /* 0x0000009c87a87211 */ /* 0x000fe400078fdaff */
[----:B0-----:R-:W-:-:S03]  /*5500*/  IADD3 R103, PT, PT, R156, 0x20, RZ ;  /* 0x000000209c677810 */ /* 0x001fc60007ffe0ff */
[----:B------:R-:W-:Y:S01]  /*5510*/  MUFU.SIN R131, R164 ;  /* 0x000000a400837308 */ /* 0x000fe20000000400 */
[-C--:B------:R-:W-:Y:S02]  /*5520*/  LEA.HI.SX32 R165, R103, R156.reuse, 0x1b ;  /* 0x0000009c67a57211 */ /* 0x080fe400078fdaff */
[----:B------:R-:W-:Y:S02]  /*5530*/  IADD3 R153, PT, PT, R156, 0x100, RZ ;  /* 0x000001009c997810 */ /* 0x000fe40007ffe0ff */
[----:B------:R-:W-:-:S03]  /*5540*/  LEA.HI.SX32 R169, R137, R156, 0x1b ;  /* 0x0000009c89a97211 */ /* 0x000fc600078fdaff */
[----:B------:R0:W-:Y:S01]  /*5550*/  MUFU.COS R130, R164 ;  /* 0x000000a400827308 */ /* 0x0001e20000000000 */
[----:B------:R-:W-:Y:S02]  /*5560*/  IADD3 R155, PT, PT, R156, 0x120, RZ ;  /* 0x000001209c9b7810 */ /* 0x000fe40007ffe0ff */
[-C--:B------:R-:W-:Y:S02]  /*5570*/  LEA.HI.SX32 R170, R147, R156.reuse, 0x1b ;  /* 0x0000009c93aa7211 */ /* 0x080fe400078fdaff */
[----:B------:R-:W-:Y:S01]  /*5580*/  LEA R166, R165, UR28, 0x2 ;  /* 0x0000001ca5a67c11 */ /* 0x000fe2000f8e10ff */
[----:B------:R-:W-:Y:S01]  /*5590*/  FMUL.RZ R137, R62, 0.15915493667125701904 ;  /* 0x3e22f9833e897820 */ /* 0x000fe2000040c000 */
[----:B------:R-:W-:Y:S02]  /*55a0*/  IADD3 R159, PT, PT, R156, 0x140, RZ ;  /* 0x000001409c9f7810 */ /* 0x000fe40007ffe0ff */
[----:B0-----:R-:W-:Y:S02]  /*55b0*/  LEA R164, R157, UR28, 0x2 ;  /* 0x0000001c9da47c11 */ /* 0x001fe4000f8e10ff */
[----:B------:R-:W-:-:S02]  /*55c0*/  LEA.HI.SX32 R171, R149, R156, 0x1b ;  /* 0x0000009c95ab7211 */ /* 0x000fc400078fdaff */
[----:B------:R-:W-:Y:S02]  /*55d0*/  LEA R167, R167, UR28, 0x2 ;  /* 0x0000001ca7a77c11 */ /* 0x000fe4000f8e10ff */
[----:B------:R-:W-:Y:S02]  /*55e0*/  IADD3 R161, PT, PT, R156, 0x160, RZ ;  /* 0x000001609ca17810 */ /* 0x000fe40007ffe0ff */
[-C--:B------:R-:W-:Y:S02]  /*55f0*/  LEA.HI.SX32 R172, R151, R156.reuse, 0x1b ;  /* 0x0000009c97ac7211 */ /* 0x080fe400078fdaff */
[----:B------:R-:W-:Y:S01]  /*5600*/  LEA R168, R168, UR28, 0x2 ;  /* 0x0000001ca8a87c11 */ /* 0x000fe2000f8e10ff */
[----:B---3--:R-:W-:Y:S01]  /*5610*/  STS [R164], R117 ;  /* 0x00000075a4007388 */ /* 0x008fe20000000800 */
[----:B------:R-:W-:Y:S02]  /*5620*/  IADD3 R163, PT, PT, R156, 0x180, RZ ;  /* 0x000001809ca37810 */ /* 0x000fe40007ffe0ff */
[----:B------:R-:W-:-:S02]  /*5630*/  LEA.HI.SX32 R173, R153, R156, 0x1b ;  /* 0x0000009c99ad7211 */ /* 0x000fc400078fdaff */
[----:B------:R-:W-:Y:S01]  /*5640*/  LEA R169, R169, UR28, 0x2 ;  /* 0x0000001ca9a97c11 */ /* 0x000fe2000f8e10ff */
[----:B------:R-:W-:Y:S01]  /*5650*/  STS [R166+0x80], R75 ;  /* 0x0000804ba6007388 */ /* 0x000fe20000000800 */
[----:B------:R-:W-:Y:S02]  /*5660*/  IADD3 R179, PT, PT, R156, 0x1a0, RZ ;  /* 0x000001a09cb37810 */ /* 0x000fe40007ffe0ff */
[-C--:B------:R-:W-:Y:S02]  /*5670*/  LEA.HI.SX32 R174, R155, R156.reuse, 0x1b ;  /* 0x0000009c9bae7211 */ /* 0x080fe400078fdaff */
[----:B------:R-:W-:Y:S01]  /*5680*/  LEA R165, R170, UR28, 0x2 ;  /* 0x0000001caaa57c11 */ /* 0x000fe2000f8e10ff */
[----:B------:R-:W-:Y:S01]  /*5690*/  MUFU.SIN R62, R137 ;  /* 0x00000089003e7308 */ /* 0x000fe20000000400 */
[----:B------:R-:W-:Y:S01]  /*56a0*/  IADD3 R181, PT, PT, R156, 0x1c0, RZ ;  /* 0x000001c09cb57810 */ /* 0x000fe20007ffe0ff */
[----:B----4-:R0:W-:Y:S01]  /*56b0*/  STS [R167+0x100], R78 ;  /* 0x0001004ea7007388 */ /* 0x0101e20000000800 */
[----:B------:R-:W-:-:S02]  /*56c0*/  LEA.HI.SX32 R175, R159, R156, 0x1b ;  /* 0x0000009c9faf7211 */ /* 0x000fc400078fdaff */
[----:B------:R-:W-:Y:S01]  /*56d0*/  LEA R170, R171, UR28, 0x2 ;  /* 0x0000001cabaa7c11 */ /* 0x000fe2000f8e10ff */
[----:B-----5:R-:W-:Y:S01]  /*56e0*/  STS [R168+0x180], R77 ;  /* 0x0001804da8007388 */ /* 0x020fe20000000800 */
[----:B------:R-:W-:Y:S01]  /*56f0*/  IADD3 R185, PT, PT, R156, 0x1e0, RZ ;  /* 0x000001e09cb97810 */ /* 0x000fe20007ffe0ff */
[----:B------:R1:W-:Y:S01]  /*5700*/  MUFU.COS R135, R137 ;  /* 0x0000008900877308 */ /* 0x0003e20000000000 */
[-C--:B------:R-:W-:Y:S02]  /*5710*/  LEA.HI.SX32 R176, R161, R156.reuse, 0x1b ;  /* 0x0000009ca1b07211 */ /* 0x080fe400078fdaff */
[----:B------:R-:W-:Y:S01]  /*5720*/  LEA R172, R172, UR28, 0x2 ;  /* 0x0000001cacac7c11 */ /* 0x000fe2000f8e10ff */
[----:B------:R3:W-:Y:S01]  /*5730*/  STS [R169+0x200], R66 ;  /* 0x00020042a9007388 */ /* 0x0007e20000000800 */
[----:B------:R-:W-:Y:S02]  /*5740*/  IADD3 R187, PT, PT, R156, 0x200, RZ ;  /* 0x000002009cbb7810 */ /* 0x000fe40007ffe0ff */
[----:B------:R-:W-:-:S02]  /*5750*/  LEA.HI.SX32 R177, R163, R156, 0x1b ;  /* 0x0000009ca3b17211 */ /* 0x000fc400078fdaff */
[----:B-1----:R-:W-:Y:S02]  /*5760*/  MOV R137, UR36 ;  /* 0x0000002400897c02 */ /* 0x002fe40008000f00 */
[----:B0-----:R-:W-:Y:S01]  /*5770*/  LEA R78, R173, UR28, 0x2 ;  /* 0x0000001cad4e7c11 */ /* 0x001fe2000f8e10ff */
[----:B------:R-:W-:Y:S01]  /*5780*/  STS [R165+0x280], R68 ;  /* 0x00028044a5007388 */ /* 0x000fe20000000800 */
[----:B------:R-:W-:Y:S02]  /*5790*/  IADD3 R189, PT, PT, R156, 0x220, RZ ;  /* 0x000002209cbd7810 */ /* 0x000fe40007ffe0ff */
[----:B------:R-:W-:Y:S02]  /*57a0*/  LEA.HI.SX32 R179, R179, R156, 0x1b ;  /* 0x0000009cb3b37211 */ /* 0x000fe400078fdaff */
[----:B------:R-:W-:Y:S01]  /*57b0*/  LEA R174, R174, UR28, 0x2 ;  /* 0x0000001caeae7c11 */ /* 0x000fe2000f8e10ff */
[----:B------:R0:W-:Y:S01]  /*57c0*/  STS [R170+0x300], R71 ;  /* 0x00030047aa007388 */ /* 0x0001e20000000800 */
[----:B------:R-:W-:-:S02]  /*57d0*/  IADD3 R191, PT, PT, R156, 0x240, RZ ;  /* 0x000002409cbf7810 */ /* 0x000fc40007ffe0ff */
[-C--:B------:R-:W-:Y:S02]  /*57e0*/  LEA.HI.SX32 R181, R181, R156.reuse, 0x1b ;  /* 0x0000009cb5b57211 */ /* 0x080fe400078fdaff */
[----:B------:R-:W-:Y:S01]  /*57f0*/  LEA R175, R175, UR28, 0x2 ;  /* 0x0000001cafaf7c11 */ /* 0x000fe2000f8e10ff */
[----:B------:R-:W-:Y:S01]  /*5800*/  STS [R172+0x380], R73 ;  /* 0x00038049ac007388 */ /* 0x000fe20000000800 */
[----:B------:R-:W-:Y:S02]  /*5810*/  IADD3 R193, PT, PT, R156, 0x260, RZ ;  /* 0x000002609cc17810 */ /* 0x000fe40007ffe0ff */
[-C--:B------:R-:W-:Y:S02]  /*5820*/  LEA.HI.SX32 R185, R185, R156.reuse, 0x1b ;  /* 0x0000009cb9b97211 */ /* 0x080fe400078fdaff */
[----:B------:R-:W-:Y:S01]  /*5830*/  LEA R75, R176, UR28, 0x2 ;  /* 0x0000001cb04b7c11 */ /* 0x000fe2000f8e10ff */
[----:B------:R-:W-:Y:S01]  /*5840*/  FMUL.FTZ R137, R137, 1.4426950216293334961 ;  /* 0x3fb8aa3b89897820 */ /* 0x000fe20000410000 */
[----:B------:R-:W-:Y:S01]  /*5850*/  IADD3 R195, PT, PT, R156, 0x280, RZ ;  /* 0x000002809cc37810 */ /* 0x000fe20007ffe0ff */
[----:B------:R-:W-:Y:S01]  /*5860*/  STS [R78+0x400], R67 ;  /* 0x000400434e007388 */ /* 0x000fe20000000800 */
[----:B------:R-:W-:-:S02]  /*5870*/  LEA.HI.SX32 R163, R187, R156, 0x1b ;  /* 0x0000009cbba37211 */ /* 0x000fc400078fdaff */
[----:B------:R-:W-:Y:S01]  /*5880*/  LEA R177, R177, UR28, 0x2 ;  /* 0x0000001cb1b17c11 */ /* 0x000fe2000f8e10ff */
[----:B------:R1:W-:Y:S01]  /*5890*/  STS [R174+0x480], R69 ;  /* 0x00048045ae007388 */ /* 0x0003e20000000800 */
[C---:B------:R-:W-:Y:S02]  /*58a0*/  IADD3 R197, PT, PT, R156.reuse, 0x2a0, RZ ;  /* 0x000002a09cc57810 */ /* 0x040fe40007ffe0ff */
[-C--:B------:R-:W-:Y:S02]  /*58b0*/  LEA.HI.SX32 R189, R189, R156.reuse, 0x1b ;  /* 0x0000009cbdbd7211 */ /* 0x080fe400078fdaff */
[----:B------:R-:W-:Y:S01]  /*58c0*/  LEA R179, R179, UR28, 0x2 ;  /* 0x0000001cb3b37c11 */ /* 0x000fe2000f8e10ff */
[----:B------:R-:W-:Y:S01]  /*58d0*/  STS [R175+0x500], R70 ;  /* 0x00050046af007388 */ /* 0x000fe20000000800 */
[----:B------:R-:W-:Y:S02]  /*58e0*/  IADD3 R199, PT, PT, R156, 0x2c0, RZ ;  /* 0x000002c09cc77810 */ /* 0x000fe40007ffe0ff */
[----:B------:R-:W-:-:S02]  /*58f0*/  LEA.HI.SX32 R161, R191, R156, 0x1b ;  /* 0x0000009cbfa17211 */ /* 0x000fc400078fdaff */
[----:B---3--:R-:W-:Y:S01]  /*5900*/  LEA R66, R181, UR28, 0x2 ;  /* 0x0000001cb5427c11 */ /* 0x008fe2000f8e10ff */
[----:B------:R3:W-:Y:S01]  /*5910*/  STS [R75+0x580], R74 ;  /* 0x0005804a4b007388 */ /* 0x0007e20000000800 */
[C---:B------:R-:W-:Y:S02]  /*5920*/  IADD3 R201, PT, PT, R156.reuse, 0x2e0, RZ ;  /* 0x000002e09cc97810 */ /* 0x040fe40007ffe0ff */
[-C--:B------:R-:W-:Y:S02]  /*5930*/  LEA.HI.SX32 R162, R193, R156.reuse, 0x1b ;  /* 0x0000009cc1a27211 */ /* 0x080fe400078fdaff */
[----:B------:R-:W-:Y:S01]  /*5940*/  LEA R185, R185, UR28, 0x2 ;  /* 0x0000001cb9b97c11 */ /* 0x000fe2000f8e10ff */
[----:B0-----:R-:W-:Y:S01]  /*5950*/  FMUL.FTZ R71, R137, R55 ;  /* 0x0000003789477220 */ /* 0x001fe20000410000 */
[C---:B------:R-:W-:Y:S01]  /*5960*/  IADD3 R203, PT, PT, R156.reuse, 0x300, RZ ;  /* 0x000003009ccb7810 */ /* 0x040fe20007ffe0ff */
[----:B------:R-:W-:Y:S01]  /*5970*/  STS [R177+0x600], R72 ;  /* 0x00060048b1007388 */ /* 0x000fe20000000800 */
[----:B------:R-:W-:Y:S01]  /*5980*/  LEA.HI.SX32 R158, R195, R156, 0x1b ;  /* 0x0000009cc39e7211 */ /* 0x000fe200078fdaff */
[----:B-1----:R-:W-:Y:S01]  /*5990*/  FMUL.FTZ R69, R137, R54 ;  /* 0x0000003689457220 */ /* 0x002fe20000410000 */
[----:B------:R-:W-:Y:S01]  /*59a0*/  LEA R68, R163, UR28, 0x2 ;  /* 0x0000001ca3447c11 */ /* 0x000fe2000f8e10ff */
[----:B---3--:R-:W-:Y:S01]  /*59b0*/  FMUL.FTZ R75, R137, R52 ;  /* 0x00000034894b7220 */ /* 0x008fe20000410000 */
[----:B------:R-:W-:Y:S01]  /*59c0*/  IADD3 R205, PT, PT, R156, 0x320, RZ ;  /* 0x000003209ccd7810 */ /* 0x000fe20007ffe0ff */
[----:B------:R-:W-:Y:S01]  /*59d0*/  STS [R179+0x680], R76 ;  /* 0x0006804cb3007388 */ /* 0x000fe20000000800 */
[----:B------:R-:W-:-:S02]  /*59e0*/  LEA.HI.SX32 R159, R197, R156, 0x1b ;  /* 0x0000009cc59f7211 */ /* 0x000fc400078fdaff */
[----:B------:R-:W-:Y:S01]  /*59f0*/  LEA R189, R189, UR28, 0x2 ;  /* 0x0000001cbdbd7c11 */ /* 0x000fe2000f8e10ff */
[----:B------:R-:W-:Y:S01]  /*5a00*/  FMUL.FTZ R178, R137, R58 ;  /* 0x0000003a89b27220 */ /* 0x000fe20000410000 */
[C---:B------:R-:W-:Y:S01]  /*5a10*/  IADD3 R207, PT, PT, R156.reuse, 0x340, RZ ;  /* 0x000003409ccf7810 */ /* 0x040fe20007ffe0ff */
[----:B------:R0:W-:Y:S01]  /*5a20*/  STS [R66+0x700], R79 ;  /* 0x0007004f42007388 */ /* 0x0001e20000000800 */
[-C--:B------:R-:W-:Y:S02]  /*5a30*/  LEA.HI.SX32 R160, R199, R156.reuse, 0x1b ;  /* 0x0000009cc7a07211 */ /* 0x080fe400078fdaff */
[----:B------:R-:W-:Y:S01]  /*5a40*/  LEA R70, R161, UR28, 0x2 ;  /* 0x0000001ca1467c11 */ /* 0x000fe2000f8e10ff */
[----:B------:R-:W-:Y:S01]  /*5a50*/  STS [R185+0x780], R100 ;  /* 0x00078064b9007388 */ /* 0x000fe20000000800 */
[----:B------:R-:W-:Y:S02]  /*5a60*/  IADD3 R209, PT, PT, R156, 0x360, RZ ;  /* 0x000003609cd17810 */ /* 0x000fe40007ffe0ff */
[----:B------:R-:W-:-:S02]  /*5a70*/  LEA.HI.SX32 R155, R201, R156, 0x1b ;  /* 0x0000009cc99b7211 */ /* 0x000fc400078fdaff */
[----:B------:R-:W-:Y:S01]  /*5a80*/  LEA R162, R162, UR28, 0x2 ;  /* 0x0000001ca2a27c11 */ /* 0x000fe2000f8e10ff */
[----:B------:R1:W-:Y:S01]  /*5a90*/  MUFU.EX2 R73, R71 ;  /* 0x0000004700497308 */ /* 0x0003e20000000800 */
[----:B------:R-:W-:Y:S01]  /*5aa0*/  IADD3 R211, PT, PT, R156, 0x380, RZ ;  /* 0x000003809cd37810 */ /* 0x000fe20007ffe0ff */
[----:B------:R3:W-:Y:S01]  /*5ab0*/  STS [R68+0x800], R101 ;  /* 0x0008006544007388 */ /* 0x0007e20000000800 */
[-C--:B------:R-:W-:Y:S02]  /*5ac0*/  LEA.HI.SX32 R154, R203, R156.reuse, 0x1b ;  /* 0x0000009ccb9a7211 */ /* 0x080fe400078fdaff */
[----:B------:R-:W-:Y:S01]  /*5ad0*/  LEA R67, R158, UR28, 0x2 ;  /* 0x0000001c9e437c11 */ /* 0x000fe2000f8e10ff */
[----:B------:R-:W-:Y:S01]  /*5ae0*/  STS [R189+0x880], R106 ;  /* 0x0008806abd007388 */ /* 0x000fe20000000800 */
[-C--:B------:R-:W-:Y:S01]  /*5af0*/  LEA.HI.SX32 R149, R205, R156.reuse, 0x1b ;  /* 0x0000009ccd957211 */ /* 0x080fe200078fdaff */
[----:B------:R4:W-:Y:S01]  /*5b00*/  MUFU.EX2 R74, R69 ;  /* 0x00000045004a7308 */ /* 0x0009e20000000800 */
[----:B0-----:R-:W-:Y:S01]  /*5b10*/  LEA R66, R159, UR28, 0x2 ;  /* 0x0000001c9f427c11 */ /* 0x001fe2000f8e10ff */
[----:B-1----:R-:W-:Y:S01]  /*5b20*/  FMUL.FTZ R71, R137, R53 ;  /* 0x0000003589477220 */ /* 0x002fe20000410000 */
[-C--:B------:R-:W-:Y:S01]  /*5b30*/  LEA.HI.SX32 R153, R207, R156.reuse, 0x1b ;  /* 0x0000009ccf997211 */ /* 0x080fe200078fdaff */
[----:B------:R-:W-:Y:S01]  /*5b40*/  STS [R70+0x900], R107 ;  /* 0x0009006b46007388 */ /* 0x000fe20000000800 */
[----:B------:R-:W-:-:S02]  /*5b50*/  LEA.HI.SX32 R152, R209, R156, 0x1b ;  /* 0x0000009cd1987211 */ /* 0x000fc400078fdaff */
[----:B------:R-:W-:Y:S01]  /*5b60*/  LEA R155, R155, UR28, 0x2 ;  /* 0x0000001c9b9b7c11 */ /* 0x000fe2000f8e10ff */
[----:B------:R-:W0:Y:S01]  /*5b70*/  MUFU.EX2 R75, R75 ;  /* 0x0000004b004b7308 */ /* 0x000e220000000800 */
[----:B----4-:R-:W-:Y:S01]  /*5b80*/  LEA R69, R160, UR28, 0x2 ;  /* 0x0000001ca0457c11 */ /* 0x010fe2000f8e10ff */
[----:B------:R-:W-:Y:S01]  /*5b90*/  STS [R162+0x980], R113 ;  /* 0x00098071a2007388 */ /* 0x000fe20000000800 */
[----:B------:R-:W-:Y:S01]  /*5ba0*/  LEA.HI.SX32 R151, R211, R156, 0x1b ;  /* 0x0000009cd3977211 */ /* 0x000fe200078fdaff */
[----:B------:R-:W-:Y:S01]  /*5bb0*/  USHF.L.U32 UR50, UR15, 0x8, URZ ;  /* 0x000000080f327899 */ /* 0x000fe200080006ff */
[----:B------:R-:W-:Y:S01]  /*5bc0*/  LEA R154, R154, UR28, 0x2 ;  /* 0x0000001c9a9a7c11 */ /* 0x000fe2000f8e10ff */
[----:B------:R-:W-:Y:S01]  /*5bd0*/  STS [R67+0xa00], R114 ;  /* 0x000a007243007388 */ /* 0x000fe20000000800 */
[C---:B------:R-:W-:Y:S01]  /*5be0*/  IADD3 R213, PT, PT, R156.reuse, 0x3a0, RZ ;  /* 0x000003a09cd57810 */ /* 0x040fe20007ffe0ff */
[----:B------:R-:W-:Y:S01]  /*5bf0*/  MUFU.SIN R124, R65 ;  /* 0x00000041007c7308 */ /* 0x000fe20000000400 */
[----:B------:R-:W-:Y:S01]  /*5c00*/  LEA R149, R149, UR28, 0x2 ;  /* 0x0000001c95957c11 */ /* 0x000fe2000f8e10ff */
[----:B------:R-:W-:Y:S01]  /*5c10*/  FMUL.FTZ R157, R137, R59 ;  /* 0x0000003b899d7220 */ /* 0x000fe20000410000 */
[----:B------:R-:W-:Y:S01]  /*5c20*/  IADD3 R215, PT, PT, R156, 0x3c0, RZ ;  /* 0x000003c09cd77810 */ /* 0x000fe20007ffe0ff */
[----:B------:R1:W-:Y:S01]  /*5c30*/  STS [R66+0xa80], R115 ;  /* 0x000a807342007388 */ /* 0x0003e20000000800 */
[----:B---3--:R-:W-:-:S03]  /*5c40*/  LEA R68, R153, UR28, 0x2 ;  /* 0x0000001c99447c11 */ /* 0x008fc6000f8e10ff */
[----:B------:R-:W-:Y:S01]  /*5c50*/  MUFU.COS R125, R65 ;  /* 0x00000041007d7308 */ /* 0x000fe20000000000 */
[----:B------:R-:W-:Y:S01]  /*5c60*/  IADD3 R217, PT, PT, R156, 0x3e0, RZ ;  /* 0x000003e09cd97810 */ /* 0x000fe20007ffe0ff */
[----:B------:R3:W-:Y:S01]  /*5c70*/  STS [R69+0xb00], R116 ;  /* 0x000b007445007388 */ /* 0x0007e20000000800 */
[----:B------:R-:W-:Y:S01]  /*5c80*/  LEA.HI.SX32 R150, R213, R156, 0x1b ;  /* 0x0000009cd5967211 */ /* 0x000fe200078fdaff */
[----:B------:R-:W-:-:S04]  /*5c90*/  UIADD3 UR33, UPT, UPT, UR50, -0x100, URZ ;  /* 0xffffff0032217890 */ /* 0x000fc8000fffe0ff */
[----:B------:R-:W4:Y:S01]  /*5ca0*/  MUFU.EX2 R178, R178 ;  /* 0x000000b200b27308 */ /* 0x000f220000000800 */
[----:B------:R-:W-:Y:S01]  /*5cb0*/  STS [R155+0xb80], R118 ;  /* 0x000b80769b007388 */ /* 0x000fe20000000800 */
[----:B-1----:R-:W-:Y:S01]  /*5cc0*/  LEA R66, R151, UR28, 0x2 ;  /* 0x0000001c97427c11 */ /* 0x002fe2000f8e10ff */
[----:B------:R-:W-:Y:S01]  /*5cd0*/  FMUL.FTZ R117, R137, R57 ;  /* 0x0000003989757220 */ /* 0x000fe20000410000 */
[----:B------:R-:W-:Y:S01]  /*5ce0*/  SHF.L.U32 R63, R63, 0x5, RZ ;  /* 0x000000053f3f7819 */ /* 0x000fe200000006ff */
[----:B------:R-:W-:Y:S03]  /*5cf0*/  STS [R154+0xc00], R119 ;  /* 0x000c00779a007388 */ /* 0x000fe60000000800 */
[----:B------:R1:W-:Y:S01]  /*5d00*/  MUFU.EX2 R72, R71 ;  /* 0x0000004700487308 */ /* 0x0003e20000000800 */
[-C--:B------:R-:W-:Y:S01]  /*5d10*/  LEA.HI.SX32 R148, R215, R156.reuse, 0x1b ;  /* 0x0000009cd7947211 */ /* 0x080fe200078fdaff */
[----:B------:R-:W-:Y:S01]  /*5d20*/  STS [R149+0xc80], R120 ;  /* 0x000c807895007388 */ /* 0x000fe20000000800 */
[----:B------:R-:W-:-:S02]  /*5d30*/  LEA.HI.SX32 R156, R217, R156, 0x1b ;  /* 0x0000009cd99c7211 */ /* 0x000fc400078fdaff */
[----:B-1----:R-:W-:Y:S01]  /*5d40*/  LEA R71, R152, UR28, 0x2 ;  /* 0x0000001c98477c11 */ /* 0x002fe2000f8e10ff */
[----:B------:R-:W-:Y:S02]  /*5d50*/  STS [R68+0xd00], R121 ;  /* 0x000d007944007388 */ /* 0x000fe40000000800 */
[----:B------:R-:W1:Y:S01]  /*5d60*/  MUFU.EX2 R157, R157 ;  /* 0x0000009d009d7308 */ /* 0x000e620000000800 */
[----:B------:R-:W-:Y:S01]  /*5d70*/  LEA R67, R150, UR28, 0x2 ;  /* 0x0000001c96437c11 */ /* 0x000fe2000f8e10ff */
[----:B------:R-:W-:Y:S01]  /*5d80*/  ULOP3.LUT UR33, UR33, 0x100, URZ, 0xc0, !UPT ;  /* 0x0000010021217892 */ /* 0x000fe2000f8ec0ff */
[----:B------:R-:W-:Y:S01]  /*5d90*/  STS [R71+0xd80], R122 ;  /* 0x000d807a47007388 */ /* 0x000fe20000000800 */
[----:B------:R-:W-:Y:S02]  /*5da0*/  LEA.HI.SX32 R63, R63, R63, 0x1b ;  /* 0x0000003f3f3f7211 */ /* 0x000fe400078fdaff */
[----:B------:R-:W-:Y:S01]  /*5db0*/  LEA R148, R148, UR28, 0x2 ;  /* 0x0000001c94947c11 */ /* 0x000fe2000f8e10ff */
[----:B------:R5:W-:Y:S01]  /*5dc0*/  STS [R66+0xe00], R123 ;  /* 0x000e007b42007388 */ /* 0x000be20000000800 */
[----:B------:R-:W1:Y:S01]  /*5dd0*/  MUFU.EX2 R164, R117 ;  /* 0x0000007500a47308 */ /* 0x000e620000000800 */
[----:B---3--:R-:W-:Y:S01]  /*5de0*/  LEA R69, R156, UR28, 0x2 ;  /* 0x0000001c9c457c11 */ /* 0x008fe2000f8e10ff */
[----:B------:R-:W-:Y:S01]  /*5df0*/  UIADD3 UR33, UPT, UPT, UR33, UR8, URZ ;  /* 0x0000000821217290 */ /* 0x000fe2000fffe0ff */
[----:B------:R-:W-:Y:S01]  /*5e00*/  LEA R63, R63, UR28, 0x2 ;  /* 0x0000001c3f3f7c11 */ /* 0x000fe2000f8e10ff */
[----:B------:R-:W-:Y:S01]  /*5e10*/  STS [R67+0xe80], R144 ;  /* 0x000e809043007388 */ /* 0x000fe20000000800 */
[----:B-----5:R-:W-:-:S03]  /*5e20*/  FMUL.FTZ R66, R137, R40 ;  /* 0x0000002889427220 */ /* 0x020fc60000410000 */
[----:B------:R3:W-:Y:S01]  /*5e30*/  STS [R148+0xf00], R143 ;  /* 0x000f008f94007388 */ /* 0x0007e20000000800 */
[----:B0-----:R-:W-:Y:S01]  /*5e40*/  FMUL.FTZ R113, R75, R64 ;  /* 0x000000404b717220 */ /* 0x001fe20000410000 */
[----:B------:R-:W-:Y:S02]  /*5e50*/  FMUL.FTZ R64, R137, R80 ;  /* 0x0000005089407220 */ /* 0x000fe40000410000 */
[----:B------:R-:W-:Y:S01]  /*5e60*/  STS [R69+0xf80], R142 ;  /* 0x000f808e45007388 */ /* 0x000fe20000000800 */
[----:B------:R-:W0:Y:S01]  /*5e70*/  MUFU.EX2 R66, R66 ;  /* 0x0000004200427308 */ /* 0x000e220000000800 */
[----:B------:R-:W-:Y:S01]  /*5e80*/  NOP ;  /* 0x0000000000007918 */ /* 0x000fe20000000000 */
[C---:B----4-:R-:W-:Y:S01]  /*5e90*/  FMUL.FTZ R125, R178.reuse, R125 ;  /* 0x0000007db27d7220 */ /* 0x050fe20000410000 */
[----:B------:R-:W-:Y:S01]  /*5ea0*/  FMUL.FTZ R124, R178, R124 ;  /* 0x0000007cb27c7220 */ /* 0x000fe20000410000 */
[----:B--2---:R-:W-:Y:S01]  /*5eb0*/  R2UR UR37, R60 ;  /* 0x000000003c2572ca */ /* 0x004fe200000e0000 */
[----:B------:R-:W2:Y:S01]  /*5ec0*/  LDS R179, [R63+0xc] ;  /* 0x00000c003fb37984 */ /* 0x000ea20000000800 */
[----:B------:R-:W-:-:S02]  /*5ed0*/  IADD3 R180, PT, PT, R183, 0x200, RZ ;  /* 0x00000200b7b47810 */ /* 0x000fc40007ffe0ff */
[----:B------:R-:W-:Y:S01]  /*5ee0*/  ISETP.NE.AND P0, PT, R183, RZ, PT ;  /* 0x000000ffb700720c */ /* 0x000fe20003f05270 */
[----:B------:R-:W4:Y:S01]  /*5ef0*/  LDS R178, [R63+0x14] ;  /* 0x000014003fb27984 */ /* 0x000f220000000800 */
[----:B------:R-:W-:Y:S01]  /*5f00*/  MOV R60, UR33 ;  /* 0x00000021003c7c02 */ /* 0x000fe20008000f00 */
[----:B------:R-:W5:Y:S02]  /*5f10*/  MUFU.SIN R65, R102 ;  /* 0x0000006600417308 */ /* 0x000f640000000400 */
[----:B------:R-:W4:Y:S01]  /*5f20*/  LDS R176, [R63+0x24] ;  /* 0x000024003fb07984 */ /* 0x000f220000000800 */
[----:B------:R-:W-:-:S03]  /*5f30*/  SEL R60, R60, R180, !P0 ;  /* 0x000000b43c3c7207 */ /* 0x000fc60004000000 */
[----:B------:R-:W4:Y:S02]  /*5f40*/  LDS R177, [R63+0x1c] ;  /* 0x00001c003fb17984 */ /* 0x000f240000000800 */
[----:B------:R1:W-:Y:S02]  /*5f50*/  MUFU.COS R132, R102 ;  /* 0x0000006600847308 */ /* 0x0003e40000000000 */
[----:B------:R-:W4:Y:S04]  /*5f60*/  LDS R175, [R63+0x2c] ;  /* 0x00002c003faf7984 */ /* 0x000f280000000800 */
[----:B------:R-:W4:Y:S02]  /*5f70*/  LDS R174, [R63+0x34] ;  /* 0x000034003fae7984 */ /* 0x000f240000000800 */
[----:B------:R-:W3:Y:S01]  /*5f80*/  MUFU.EX2 R64, R64 ;  /* 0x0000004000407308 */ /* 0x000ee20000000800 */
[----:B-1----:R-:W-:Y:S01]  /*5f90*/  FMUL.FTZ R102, R50, UR48 ;  /* 0x0000003032667c20 */ /* 0x002fe20008410000 */
[----:B------:R-:W1:Y:S01]  /*5fa0*/  LDS R172, [R63+0x44] ;  /* 0x000044003fac7984 */ /* 0x000e620000000800 */
[----:B------:R-:W-:-:S03]  /*5fb0*/  FMUL.FTZ R129, R157, R129 ;  /* 0x000000819d817220 */ /* 0x000fc60000410000 */
[----:B------:R-:W1:Y:S01]  /*5fc0*/  LDS R173, [R63+0x3c] ;  /* 0x00003c003fad7984 */ /* 0x000e620000000800 */
[----:B------:R-:W-:-:S03]  /*5fd0*/  FMUL.FTZ R128, R157, R128 ;  /* 0x000000809d807220 */ /* 0x000fc60000410000 */
[----:B------:R-:W1:Y:S04]  /*5fe0*/  LDS R171, [R63+0x4c] ;  /* 0x00004c003fab7984 */ /* 0x000e680000000800 */
[----:B------:R-:W1:Y:S01]  /*5ff0*/  LDS R163, [R63+0x8] ;  /* 0x000008003fa37984 */ /* 0x000e620000000800 */
[----:B------:R-:W-:-:S03]  /*6000*/  FMUL.RZ R102, R102, 0.15915493667125701904 ;  /* 0x3e22f98366667820 */ /* 0x000fc6000040c000 */
[----:B------:R-:W1:Y:S04]  /*6010*/  LDS R170, [R63+0x54] ;  /* 0x000054003faa7984 */ /* 0x000e680000000800 */
[----:B------:R-:W1:Y:S04]  /*6020*/  LDS R168, [R63+0x64] ;  /* 0x000064003fa87984 */ /* 0x000e680000000800 */
[----:B------:R-:W1:Y:S04]  /*6030*/  LDS R162, [R63+0x10] ;  /* 0x000010003fa27984 */ /* 0x000e680000000800 */
[----:B------:R-:W1:Y:S01]  /*6040*/  LDS R160, [R63+0x20] ;  /* 0x000020003fa07984 */ /* 0x000e620000000800 */
[----:B------:R-:W-:-:S03]  /*6050*/  FMUL.FTZ R123, R164, R145 ;  /* 0x00000091a47b7220 */ /* 0x000fc60000410000 */
[----:B------:R-:W1:Y:S01]  /*6060*/  LDS R180, [R63+0x4] ;  /* 0x000004003fb47984 */ /* 0x000e620000000800 */
[----:B------:R-:W-:-:S03]  /*6070*/  FMUL.FTZ R122, R164, R141 ;  /* 0x0000008da47a7220 */ /* 0x000fc60000410000 */
[----:B------:R-:W1:Y:S04]  /*6080*/  LDS R169, [R63+0x5c] ;  /* 0x00005c003fa97984 */ /* 0x000e680000000800 */
        /* <DEDUP_REMOVED lines=10> */
[----:B------:R-:W1:Y:S01]  /*6130*/  LDS R152, [R63+0x60] ;  /* 0x000060003f987984 */ /* 0x000e620000000800 */
[----:B------:R-:W-:Y:S03]  /*6140*/  MUFU.SIN R108, R102 ;  /* 0x00000066006c7308 */ /* 0x000fe60000000400 */
[----:B------:R-:W1:Y:S04]  /*6150*/  LDS R164, [R63] ;  /* 0x000000003fa47984 */ /* 0x000e680000000800 */
[----:B------:R-:W1:Y:S01]  /*6160*/  LDS R153, [R63+0x58] ;  /* 0x000058003f997984 */ /* 0x000e620000000800 */
[----:B------:R-:W-:Y:S03]  /*6170*/  MUFU.COS R109, R102 ;  /* 0x00000066006d7308 */ /* 0x000fe60000000000 */
[----:B------:R-:W1:Y:S04]  /*6180*/  LDS R151, [R63+0x68] ;  /* 0x000068003f977984 */ /* 0x000e680000000800 */
[----:B------:R-:W1:Y:S04]  /*6190*/  LDS R150, [R63+0x70] ;  /* 0x000070003f967984 */ /* 0x000e680000000800 */
[----:B------:R1:W1:Y:S01]  /*61a0*/  LDS R149, [R63+0x78] ;  /* 0x000078003f957984 */ /* 0x0002620000000800 */
[----:B------:R-:W-:Y:S01]  /*61b0*/  MUFU.SIN R102, R146 ;  /* 0x0000009200667308 */ /* 0x000fe20000000400 */
[----:B0-----:R-:W-:Y:S01]  /*61c0*/  FMUL.FTZ R100, R66, R62 ;  /* 0x0000003e42647220 */ /* 0x001fe20000410000 */
[C---:B------:R-:W-:Y:S01]  /*61d0*/  FMUL.FTZ R62, R137.reuse, R36 ;  /* 0x00000024893e7220 */ /* 0x040fe20000410000 */
[C---:B------:R-:W-:Y:S01]  /*61e0*/  FMUL.FTZ R77, R137.reuse, R56 ;  /* 0x00000038894d7220 */ /* 0x040fe20000410000 */
[----:B------:R-:W-:-:S04]  /*61f0*/  FMUL.FTZ R70, R137, R51 ;  /* 0x0000003389467220 */ /* 0x000fc80000410000 */
[----:B------:R0:W-:Y:S01]  /*6200*/  MUFU.COS R103, R146 ;  /* 0x0000009200677308 */ /* 0x0001e20000000000 */
[C---:B------:R-:W-:Y:S01]  /*6210*/  FMUL.FTZ R76, R137.reuse, R50 ;  /* 0x00000032894c7220 */ /* 0x040fe20000410000 */
[C---:B------:R-:W-:Y:S01]  /*6220*/  FMUL.FTZ R78, R137.reuse, R48 ;  /* 0x00000030894e7220 */ /* 0x040fe20000410000 */
[C---:B------:R-:W-:Y:S01]  /*6230*/  FMUL.FTZ R68, R137.reuse, R44 ;  /* 0x0000002c89447220 */ /* 0x040fe20000410000 */
[----:B------:R-:W-:Y:S01]  /*6240*/  FMUL.FTZ R137, R137, R32 ;  /* 0x0000002089897220 */ /* 0x000fe20000410000 */
[----:B0-----:R-:W-:Y:S01]  /*6250*/  FMUL.FTZ R146, R32, UR48 ;  /* 0x0000003020927c20 */ /* 0x001fe20008410000 */
[----:B-----5:R-:W-:-:S03]  /*6260*/  FMUL.FTZ R114, R72, R65 ;  /* 0x0000004148727220 */ /* 0x020fc60000410000 */
[----:B------:R-:W-:Y:S01]  /*6270*/  FMUL.RZ R146, R146, 0.15915493667125701904 ;  /* 0x3e22f98392927820 */ /* 0x000fe2000040c000 */
[----:B------:R-:W0:Y:S01]  /*6280*/  MUFU.EX2 R62, R62 ;  /* 0x0000003e003e7308 */ /* 0x000e220000000800 */
[C---:B---3--:R-:W-:Y:S01]  /*6290*/  FMUL.FTZ R126, R64.reuse, R126 ;  /* 0x0000007e407e7220 */ /* 0x048fe20000410000 */
[----:B------:R-:W-:-:S06]  /*62a0*/  FMUL.FTZ R127, R64, R127 ;  /* 0x0000007f407f7220 */ /* 0x000fcc0000410000 */
[----:B------:R-:W-:Y:S08]  /*62b0*/  MUFU.COS R65, R146 ;  /* 0x0000009200417308 */ /* 0x000ff00000000000 */
[----:B------:R-:W3:Y:S01]  /*62c0*/  MUFU.EX2 R64, R137 ;  /* 0x0000008900407308 */ /* 0x000ee20000000800 */
[----:B------:R-:W-:-:S07]  /*62d0*/  R2UR UR49, R61 ;  /* 0x000000003d3172ca */ /* 0x000fce00000e0000 */
[----:B------:R-:W5:Y:S08]  /*62e0*/  MUFU.SIN R147, R146 ;  /* 0x0000009200937308 */ /* 0x000f700000000400 */
[----:B------:R-:W1:Y:S08]  /*62f0*/  MUFU.EX2 R70, R70 ;  /* 0x0000004600467308 */ /* 0x000e700000000800 */
[----:B------:R-:W1:Y:S08]  /*6300*/  MUFU.EX2 R68, R68 ;  /* 0x0000004400447308 */ /* 0x000e700000000800 */
[----:B------:R-:W1:Y:S08]  /*6310*/  MUFU.EX2 R77, R77 ;  /* 0x0000004d004d7308 */ /* 0x000e700000000800 */
[----:B------:R-:W1:Y:S01]  /*6320*/  MUFU.EX2 R76, R76 ;  /* 0x0000004c004c7308 */ /* 0x000e620000000800 */
[----:B------:R-:W-:Y:S01]  /*6330*/  LEA R60, R60, UR28, 0x3 ;  /* 0x0000001c3c3c7c11 */ /* 0x000fe2000f8e18ff */
[C---:B0-----:R-:W-:Y:S01]  /*6340*/  FMUL.FTZ R130, R62.reuse, R130 ;  /* 0x000000823e827220 */ /* 0x041fe20000410000 */
[----:B------:R-:W-:Y:S01]  /*6350*/  FMUL.FTZ R131, R62, R131 ;  /* 0x000000833e837220 */ /* 0x000fe20000410000 */
[----:B------:R-:W-:Y:S01]  /*6360*/  ISETP.NE.AND P2, PT, R183, 0x7f, PT ;  /* 0x0000007fb700780c */ /* 0x000fe20003f45270 */
[----:B---3--:R-:W-:-:S03]  /*6370*/  FMUL.FTZ R148, R64, R65 ;  /* 0x0000004140947220 */ /* 0x008fc60000410000 */
[----:B------:R-:W0:Y:S01]  /*6380*/  MUFU.EX2 R78, R78 ;  /* 0x0000004e004e7308 */ /* 0x000e220000000800 */
[----:B--2---:R-:W-:Y:S01]  /*6390*/  FMUL.FTZ R62, R179, UR37 ;  /* 0x00000025b33e7c20 */ /* 0x004fe20008410000 */
[----:B------:R-:W-:Y:S01]  /*63a0*/  FMUL.FTZ R101, R66, R135 ;  /* 0x0000008742657220 */ /* 0x000fe20000410000 */
[----:B-----5:R-:W-:Y:S01]  /*63b0*/  FMUL.FTZ R147, R64, R147 ;  /* 0x0000009340937220 */ /* 0x020fe20000410000 */
[----:B----4-:R-:W-:Y:S01]  /*63c0*/  FMUL.FTZ R65, R178, UR37 ;  /* 0x00000025b2417c20 */ /* 0x010fe20008410000 */
[----:B------:R-:W-:Y:S01]  /*63d0*/  FMUL.FTZ R67, R176, UR37 ;  /* 0x00000025b0437c20 */ /* 0x000fe20008410000 */
[----:B------:R-:W-:Y:S01]  /*63e0*/  FMUL.FTZ R64, R177, UR37 ;  /* 0x00000025b1407c20 */ /* 0x000fe20008410000 */
[----:B------:R-:W-:Y:S01]  /*63f0*/  FMUL.FTZ R66, R175, UR37 ;  /* 0x00000025af427c20 */ /* 0x000fe20008410000 */
[C---:B-1----:R-:W-:Y:S01]  /*6400*/  FMUL.FTZ R111, R70.reuse, R111 ;  /* 0x0000006f466f7220 */ /* 0x042fe20000410000 */
[----:B------:R-:W-:Y:S01]  /*6410*/  FMUL.FTZ R110, R70, R110 ;  /* 0x0000006e466e7220 */ /* 0x000fe20000410000 */
[C---:B------:R-:W-:Y:S01]  /*6420*/  FMUL.FTZ R103, R68.reuse, R103 ;  /* 0x0000006744677220 */ /* 0x040fe20000410000 */
[----:B------:R-:W-:Y:S01]  /*6430*/  FMUL.FTZ R102, R68, R102 ;  /* 0x0000006644667220 */ /* 0x000fe20000410000 */
[----:B------:R-:W-:Y:S01]  /*6440*/  FMUL.FTZ R69, R174, UR37 ;  /* 0x00000025ae457c20 */ /* 0x000fe20008410000 */
[----:B------:R-:W-:Y:S01]  /*6450*/  FMUL.FTZ R71, R172, UR37 ;  /* 0x00000025ac477c20 */ /* 0x000fe20008410000 */
[C---:B------:R-:W-:Y:S01]  /*6460*/  FMUL.FTZ R119, R73.reuse, R138 ;  /* 0x0000008a49777220 */ /* 0x040fe20000410000 */
[----:B------:R-:W-:Y:S01]  /*6470*/  FMUL.FTZ R118, R73, R136 ;  /* 0x0000008849767220 */ /* 0x000fe20000410000 */
[----:B------:R-:W-:Y:S01]  /*6480*/  FMUL.FTZ R112, R75, R112 ;  /* 0x000000704b707220 */ /* 0x000fe20000410000 */
[----:B------:R1:W-:Y:S01]  /*6490*/  STS.64 [R60+0x9880], R126 ;  /* 0x0098807e3c007388 */ /* 0x0003e20000000a00 */
[----:B------:R-:W-:Y:S01]  /*64a0*/  FMUL.FTZ R68, R173, UR37 ;  /* 0x00000025ad447c20 */ /* 0x000fe20008410000 */
[----:B------:R-:W-:Y:S01]  /*64b0*/  FMUL.FTZ R70, R171, UR37 ;  /* 0x00000025ab467c20 */ /* 0x000fe20008410000 */
[----:B------:R-:W-:Y:S01]  /*64c0*/  FFMA.FTZ R63, R163, UR49, R62 ;  /* 0x00000031a33f7c23 */ /* 0x000fe2000801003e */
[C---:B------:R-:W-:Y:S01]  /*64d0*/  FMUL.FTZ R121, R77.reuse, R140 ;  /* 0x0000008c4d797220 */ /* 0x040fe20000410000 */
[----:B------:R-:W-:Y:S01]  /*64e0*/  FMUL.FTZ R120, R77, R139 ;  /* 0x0000008b4d787220 */ /* 0x000fe20000410000 */
[C---:B------:R-:W-:Y:S01]  /*64f0*/  FMUL.FTZ R117, R74.reuse, R134 ;  /* 0x000000864a757220 */ /* 0x040fe20000410000 */
[----:B------:R-:W-:Y:S01]  /*6500*/  FMUL.FTZ R116, R74, R133 ;  /* 0x000000854a747220 */ /* 0x000fe20000410000 */
[----:B------:R-:W-:Y:S01]  /*6510*/  FMUL.FTZ R115, R72, R132 ;  /* 0x0000008448737220 */ /* 0x000fe20000410000 */
[C---:B------:R-:W-:Y:S01]  /*6520*/  FMUL.FTZ R109, R76.reuse, R109 ;  /* 0x0000006d4c6d7220 */ /* 0x040fe20000410000 */
[----:B------:R-:W-:Y:S01]  /*6530*/  FMUL.FTZ R108, R76, R108 ;  /* 0x0000006c4c6c7220 */ /* 0x000fe20000410000 */
[----:B------:R-:W-:Y:S01]  /*6540*/  FMUL.FTZ R73, R170, UR37 ;  /* 0x00000025aa497c20 */ /* 0x000fe20008410000 */
[----:B------:R-:W-:Y:S01]  /*6550*/  FMUL.FTZ R75, R168, UR37 ;  /* 0x00000025a84b7c20 */ /* 0x000fe20008410000 */
[----:B-1----:R-:W-:Y:S01]  /*6560*/  FFMA.FTZ R60, R162, UR49, R65 ;  /* 0x00000031a23c7c23 */ /* 0x002fe20008010041 */
[----:B------:R-:W-:Y:S01]  /*6570*/  FFMA.FTZ R62, R160, UR49, R67 ;  /* 0x00000031a03e7c23 */ /* 0x000fe20008010043 */
[----:B------:R-:W-:Y:S01]  /*6580*/  FMUL.FTZ R61, R180, UR37 ;  /* 0x00000025b43d7c20 */ /* 0x000fe20008410000 */
[----:B------:R-:W-:Y:S01]  /*6590*/  FMUL.FTZ R72, R169, UR37 ;  /* 0x00000025a9487c20 */ /* 0x000fe20008410000 */
[----:B------:R-:W-:Y:S01]  /*65a0*/  FMUL.FTZ R74, R167, UR37 ;  /* 0x00000025a74a7c20 */ /* 0x000fe20008410000 */
[----:B------:R-:W-:Y:S01]  /*65b0*/  FMUL.FTZ R77, R166, UR37 ;  /* 0x00000025a64d7c20 */ /* 0x000fe20008410000 */
[----:B------:R-:W-:Y:S01]  /*65c0*/  FMUL.FTZ R76, R165, UR37 ;  /* 0x00000025a54c7c20 */ /* 0x000fe20008410000 */
        /* <DEDUP_REMOVED lines=14> */
[C---:B0-----:R-:W-:Y:S01]  /*66b0*/  FMUL.FTZ R105, R78.reuse, R105 ;  /* 0x000000694e697220 */ /* 0x041fe20000410000 */
        /* <DEDUP_REMOVED lines=28> */
.L_x_1010:
[----:B------:R-:W-:-:S06]  /*6880*/  LEA R106, R183, UR28, 0x3 ;  /* 0x0000001cb76a7c11 */ /* 0x000fcc000f8e18ff */
[----:B------:R-:W0:Y:S02]  /*6890*/  LDS.64 R106, [R106+0xa888] ;  /* 0x00a888006a6a7984 */ /* 0x000e240000000a00 */
.L_x_1011:
[----:B------:R-:W-:Y:S05]  /*68a0*/  BSYNC.RECONVERGENT B0 ;  /* 0x0000000000007941 */ /* 0x000fea0003800200 */
.L_x_1009:
[----:B------:R-:W2:Y:S01]  /*68b0*/  @P1 LDC R61, c[0x0][0x38c] ;  /* 0x0000e300ff3d1b82 */ /* 0x000ea20000000800 */
[----:B------:R-:W-:Y:S01]  /*68c0*/  MOV R60, UR15 ;  /* 0x0000000f003c7c02 */ /* 0x000fe20008000f00 */
[----:B------:R-:W-:Y:S01]  /*68d0*/  HFMA2 R63, -RZ, RZ, 0, 9.5367431640625e-07 ;  /* 0x00000010ff3f7431 */ /* 0x000fe200000001ff */
[----:B------:R-:W-:Y:S01]  /*68e0*/  MOV R76, 0x3f800000 ;  /* 0x3f800000004c7802 */ /* 0x000fe20000000f00 */
[----:B------:R-:W-:Y:S01]  /*68f0*/  HFMA2 R77, -RZ, RZ, 0, 0 ;  /* 0x00000000ff4d7431 */ /* 0x000fe200000001ff */
[----:B------:R-:W-:Y:S01]  /*6900*/  @P1 IADD3 R60, PT, PT, R60, -0x2, RZ ;  /* 0xfffffffe3c3c1810 */ /* 0x000fe20007ffe0ff */
[----:B------:R-:W-:Y:S01]  /*6910*/  FMUL.FTZ R64, RZ, R128 ;  /* 0x00000080ff407220 */ /* 0x000fe20000410000 */
[----:B------:R-:W-:-:S03]  /*6920*/  CS2R R78, SRZ ;  /* 0x00000000004e7805 */ /* 0x000fc6000001ff00 */
[----:B--2---:R-:W-:-:S04]  /*6930*/  @P1 IMAD R60, R60, R61, UR8 ;  /* 0x000000083c3c1e24 */ /* 0x004fc8000f8e023d */
[----:B------:R-:W-:-:S04]  /*6940*/  @P1 IMAD.WIDE R60, R60, R63, UR4 ;  /* 0x000000043c3c1e25 */ /* 0x000fc8000f8e023f */
[----:B------:R-:W-:-:S04]  /*6950*/  FMUL.FTZ R63, R96, R80 ;  /* 0x00000050603f7220 */ /* 0x000fc80000410000 */
[-C--:B------:R-:W-:Y:S01]  /*6960*/  FMUL.FTZ R62, R128, R63.reuse ;  /* 0x0000003f803e7220 */ /* 0x080fe20000410000 */
[----:B------:R-:W-:Y:S01]  /*6970*/  FFMA.FTZ R64, R129, R63, -R64 ;  /* 0x0000003f81407223 */ /* 0x000fe20000010840 */
[----:B------:R2:W5:Y:S01]  /*6980*/  @P1 LDG.E.128 R76, desc[UR34][R60.64] ;  /* 0x000000223c4c1981 */ /* 0x000562000c1e1d00 */
[----:B------:R-:W-:Y:S01]  /*6990*/  ISETP.GT.U32.AND P2, PT, R183, 0x1f, PT ;  /* 0x0000001fb700780c */ /* 0x000fe20003f44070 */
[----:B------:R-:W-:Y:S01]  /*69a0*/  FFMA.FTZ R62, RZ, R129, R62 ;  /* 0x00000081ff3e7223 */ /* 0x000fe2000001003e */
[----:B------:R-:W-:Y:S01]  /*69b0*/  FFMA.FTZ R64, R95, R59, R64 ;  /* 0x0000003b5f407223 */ /* 0x000fe20000010040 */
[----:B------:R-:W-:Y:S02]  /*69c0*/  LEA.HI R182, R183, R183, RZ, 0x1e ;  /* 0x000000b7b7b67211 */ /* 0x000fe400078ff0ff */
[----:B------:R-:W-:Y:S01]  /*69d0*/  FADD.FTZ R62, RZ, R62 ;  /* 0x0000003eff3e7221 */ /* 0x000fe20000010000 */
[----:B------:R-:W-:Y:S01]  /*69e0*/  FMUL.FTZ R66, R124, R64 ;  /* 0x000000407c427220 */ /* 0x000fe20000410000 */
[----:B------:R-:W-:-:S02]  /*69f0*/  LEA R182, R182, UR28, 0x4 ;  /* 0x0000001cb6b67c11 */ /* 0x000fc4000f8e20ff */
[-C--:B------:R-:W-:Y:S01]  /*6a00*/  FMUL.FTZ R63, R124, R62.reuse ;  /* 0x0000003e7c3f7220 */ /* 0x080fe20000410000 */
[----:B------:R-:W-:-:S03]  /*6a10*/  FFMA.FTZ R66, R125, R62, R66 ;  /* 0x0000003e7d427223 */ /* 0x000fc60000010042 */
        /* <DEDUP_REMOVED lines=20> */
[----:B------:R-:W-:Y:S02]  /*6b60*/  FMUL.FTZ R60, R126, R128 ;  /* 0x000000807e3c7220 */ /* 0x000fe40000410000 */
[----:B------:R-:W-:Y:S01]  /*6b70*/  FADD.FTZ R63, RZ, R61 ;  /* 0x0000003dff3f7221 */ /* 0x000fe20000010000 */
[C---:B------:R-:W-:Y:S01]  /*6b80*/  FMUL.FTZ R64, R116.reuse, R62 ;  /* 0x0000003e74407220 */ /* 0x040fe20000410000 */
[C---:B------:R-:W-:Y:S01]  /*6b90*/  FMUL.FTZ R61, R127.reuse, R128 ;  /* 0x000000807f3d7220 */ /* 0x040fe20000410000 */
[----:B------:R-:W-:Y:S01]  /*6ba0*/  FFMA.FTZ R60, R127, R129, R60 ;  /* 0x000000817f3c7223 */ /* 0x000fe2000001003c */
[-C--:B------:R-:W-:Y:S01]  /*6bb0*/  FMUL.FTZ R65, R116, R63.reuse ;  /* 0x0000003f74417220 */ /* 0x080fe20000410000 */
[----:B------:R-:W-:Y:S01]  /*6bc0*/  FFMA.FTZ R64, R117, R63, R64 ;  /* 0x0000003f75407223 */ /* 0x000fe20000010040 */
[----:B------:R-:W-:-:S02]  /*6bd0*/  FFMA.FTZ R61, R126, R129, -R61 ;  /* 0x000000817e3d7223 */ /* 0x000fc4000001083d */
[----:B------:R-:W-:Y:S01]  /*6be0*/  FFMA.FTZ R65, R117, R62, -R65 ;  /* 0x0000003e75417223 */ /* 0x000fe20000010841 */
[----:B------:R-:W-:Y:S01]  /*6bf0*/  FADD.FTZ R64, RZ, R64 ;  /* 0x00000040ff407221 */ /* 0x000fe20000010000 */
[CC--:B------:R-:W-:Y:S01]  /*6c00*/  FMUL.FTZ R63, R124.reuse, R61.reuse ;  /* 0x0000003d7c3f7220 */ /* 0x0c0fe20000410000 */
[----:B------:R-:W-:Y:S01]  /*6c10*/  FMUL.FTZ R62, R124, R60 ;  /* 0x0000003c7c3e7220 */ /* 0x000fe20000410000 */
        /* <DEDUP_REMOVED lines=17> */
[----:B------:R-:W-:Y:S01]  /*6d30*/  FFMA.FTZ R64, R113, R67, R64 ;  /* 0x0000004371407223 */ /* 0x000fe20000010040 */
        /* <DEDUP_REMOVED lines=36> */
[CC--:B------:R-:W-:Y:S01]  /*6f80*/  FMUL.FTZ R61, R110.reuse, R63.reuse ;  /* 0x0000003f6e3d7220 */ /* 0x0c0fe20000410000 */
        /* <DEDUP_REMOVED lines=23> */
[CC--:B------:R-:W-:Y:S01]  /*7100*/  FMUL.FTZ R63, R102.reuse, R61.reuse ;  /* 0x0000003d663f7220 */ /* 0x0c0fe20000410000 */
        /* <DEDUP_REMOVED lines=20> */
[----:B------:R-:W-:-:S02]  /*7250*/  FFMA.FTZ R62, R130, R61, -R62 ;  /* 0x0000003d823e7223 */ /* 0x000fc4000001083e */
[CC--:B------:R-:W-:Y:S01]  /*7260*/  FFMA.FTZ R66, R148.reuse, R65.reuse, -R67 ;  /* 0x0000004194427223 */ /* 0x0c0fe20000010843 */
[C---:B------:R-:W-:Y:S01]  /*7270*/  FMUL.FTZ R65, R147.reuse, R65 ;  /* 0x0000004193417220 */ /* 0x040fe20000410000 */
[C---:B------:R-:W-:Y:S01]  /*7280*/  FMUL.FTZ R61, R147.reuse, R63 ;  /* 0x0000003f933d7220 */ /* 0x040fe20000410000 */
[-C--:B------:R-:W-:Y:S02]  /*7290*/  FMUL.FTZ R64, R147, R62.reuse ;  /* 0x0000003e93407220 */ /* 0x080fe40000410000 */
        /* <DEDUP_REMOVED lines=29> */
[C---:B---3--:R-:W-:Y:S01]  /*7470*/  FMUL.FTZ R191, R69.reuse, R186 ;  /* 0x000000ba45bf7220 */ /* 0x048fe20000410000 */
        /* <DEDUP_REMOVED lines=28> */
[-C--:B---3--:R-:W-:Y:S01]  /*7640*/  FFMA.FTZ R190, R72, R186.reuse, R189 ;  /* 0x000000ba48be7223 */ /* 0x088fe200000100bd */
[----:B------:R-:W-:-:S03]  /*7650*/  FFMA.FTZ R187, R73, R186, -R188 ;  /* 0x000000ba49bb7223 */ /* 0x000fc600000108bc */
[----:B------:R-:W-:Y:S01]  /*7660*/  @P5 FADD.FTZ R75, R75, R190 ;  /* 0x000000be4b4b5221 */ /* 0x000fe20000010000 */
[-C--:B----4-:R-:W-:Y:S01]  /*7670*/  FMUL.FTZ R186, R72, R185.reuse ;  /* 0x000000b948ba7220 */ /* 0x090fe20000410000 */
[C---:B------:R-:W-:Y:S01]  /*7680*/  FMUL.FTZ R185, R73.reuse, R185 ;  /* 0x000000b949b97220 */ /* 0x040fe20000410000 */
[----:B------:R-:W-:Y:S02]  /*7690*/  @P5 FADD.FTZ R74, R74, R187 ;  /* 0x000000bb4a4a5221 */ /* 0x000fe40000010000 */
[----:B------:R-:W2:Y:S01]  /*76a0*/  SHFL.UP PT, R187, R75, 0x2, RZ ;  /* 0x044000004bbb7989 */ /* 0x000ea200000e00ff */
[-C--:B0-----:R-:W-:Y:S01]  /*76b0*/  @P5 FFMA.FTZ R72, R72, R184.reuse, R185 ;  /* 0x000000b848485223 */ /* 0x081fe200000100b9 */
[----:B------:R-:W-:Y:S02]  /*76c0*/  @P5 FFMA.FTZ R73, R73, R184, -R186 ;  /* 0x000000b849495223 */ /* 0x000fe400000108ba */
[----:B------:R-:W0:Y:S04]  /*76d0*/  SHFL.UP PT, R186, R74, 0x2, RZ ;  /* 0x044000004aba7989 */ /* 0x000e2800000e00ff */
[----:B------:R-:W3:Y:S04]  /*76e0*/  SHFL.UP PT, R185, R72, 0x2, RZ ;  /* 0x0440000048b97989 */ /* 0x000ee800000e00ff */
[----:B------:R-:W4:Y:S01]  /*76f0*/  SHFL.UP PT, R184, R73, 0x2, RZ ;  /* 0x0440000049b87989 */ /* 0x000f2200000e00ff */
[-C--:B--2---:R-:W-:Y:S01]  /*7700*/  FMUL.FTZ R189, R73, R187.reuse ;  /* 0x000000bb49bd7220 */ /* 0x084fe20000410000 */
[----:B------:R-:W-:-:S03]  /*7710*/  FMUL.FTZ R188, R72, R187 ;  /* 0x000000bb48bc7220 */ /* 0x000fc60000410000 */
[CC--:B0-----:R-:W-:Y:S01]  /*7720*/  FFMA.FTZ R190, R72.reuse, R186.reuse, R189 ;  /* 0x000000ba48be7223 */ /* 0x0c1fe200000100bd */
[C---:B------:R-:W-:Y:S01]  /*7730*/  FFMA.FTZ R189, R73.reuse, R186, -R188 ;  /* 0x000000ba49bd7223 */ /* 0x040fe200000108bc */
[-C--:B---3--:R-:W-:Y:S02]  /*7740*/  FMUL.FTZ R187, R73, R185.reuse ;  /* 0x000000b949bb7220 */ /* 0x088fe40000410000 */
[----:B------:R-:W-:Y:S01]  /*7750*/  @P4 FADD.FTZ R75, R75, R190 ;  /* 0x000000be4b4b4221 */ /* 0x000fe20000010000 */
[----:B------:R-:W-:Y:S01]  /*7760*/  FMUL.FTZ R186, R72, R185 ;  /* 0x000000b948ba7220 */ /* 0x000fe20000410000 */
[----:B------:R-:W-:Y:S01]  /*7770*/  @P4 FADD.FTZ R74, R74, R189 ;  /* 0x000000bd4a4a4221 */ /* 0x000fe20000010000 */
[-C--:B----4-:R-:W-:Y:S02]  /*7780*/  @P4 FFMA.FTZ R72, R72, R184.reuse, R187 ;  /* 0x000000b848484223 */ /* 0x090fe400000100bb */
[----:B------:R-:W0:Y:S01]  /*7790*/  SHFL.UP PT, R187, R75, 0x4, RZ ;  /* 0x048000004bbb7989 */ /* 0x000e2200000e00ff */
[----:B------:R-:W-:-:S03]  /*77a0*/  @P4 FFMA.FTZ R73, R73, R184, -R186 ;  /* 0x000000b849494223 */ /* 0x000fc600000108ba */
        /* <DEDUP_REMOVED lines=31> */
.L_x_1134:
        /* <DEDUP_REMOVED lines=13> */
.L_x_1137:
[----:B------:R-:W-:-:S03]  /*7a70*/  UMOV UR33, 0xffffffff ;  /* 0xffffffff00217882 */ /* 0x000fc60000000000 */
[----:B------:R-:W-:Y:S05]  /*7a80*/  BRA.DIV UR33, `(.L_x_1015) ;  /* 0x0000008e21c87947 */ /* 0x000fea000b800000 */
.L_x_1140:
[----:B------:R-:W-:-:S03]  /*7a90*/  UMOV UR33, 0xffffffff ;  /* 0xffffffff00217882 */ /* 0x000fc60000000000 */
[----:B------:R-:W-:Y:S05]  /*7aa0*/  BRA.DIV UR33, `(.L_x_1016) ;  /* 0x0000008e21e87947 */ /* 0x000fea000b800000 */
.L_x_1143:
[----:B------:R-:W-:-:S03]  /*7ab0*/  UMOV UR33, 0xffffffff ;  /* 0xffffffff00217882 */ /* 0x000fc60000000000 */
[----:B------:R-:W-:Y:S05]  /*7ac0*/  BRA.DIV UR33, `(.L_x_1017) ;  /* 0x0000009221087947 */ /* 0x000fea000b800000 */
.L_x_1146:
        /* <DEDUP_REMOVED lines=10> */
.L_x_1156:
        /* <DEDUP_REMOVED lines=45> */
.L_x_1012:
[----:B---3--:R-:W3:Y:S01]  /*7e40*/  S2R R183, SR_TID.X ;  /* 0x0000000000b77919 */ /* 0x008ee20000002100 */
[----:B------:R-:W-:Y:S05]  /*7e50*/  WARPSYNC.ALL ;  /* 0x0000000000007948 */ /* 0x000fea0003800000 */
[----:B---3--:R-:W-:Y:S01]  /*7e60*/  LOP3.LUT P0, RZ, R183, 0x1f, RZ, 0xc0, !PT ;  /* 0x0000001fb7ff7812 */ /* 0x008fe2000780c0ff */
[----:B--2---:R-:W-:Y:S01]  /*7e70*/  FMUL.FTZ R60, R165, UR49 ;  /* 0x00000031a53c7c20 */ /* 0x004fe20008410000 */
[C---:B------:R-:W-:Y:S01]  /*7e80*/  FMUL.FTZ R63, R147.reuse, R181 ;  /* 0x000000b5933f7220 */ /* 0x040fe20000410000 */
[-C--:B01----:R-:W-:Y:S01]  /*7e90*/  FMUL.FTZ R61, R147, R107.reuse ;  /* 0x0000006b933d7220 */ /* 0x083fe20000410000 */
[----:B------:R-:W-:Y:S01]  /*7ea0*/  FMUL.FTZ R65, R166, UR49 ;  /* 0x00000031a6417c20 */ /* 0x000fe20008410000 */
[----:B------:R-:W-:Y:S01]  /*7eb0*/  FFMA.FTZ R223, R149, UR37, -R60 ;  /* 0x0000002595df7c23 */ /* 0x000fe2000801083c */
[C---:B------:R-:W-:Y:S01]  /*7ec0*/  FMUL.FTZ R60, R148.reuse, R107 ;  /* 0x0000006b943c7220 */ /* 0x040fe20000410000 */
[-C--:B------:R-:W-:Y:S01]  /*7ed0*/  FFMA.FTZ R61, R148, R106.reuse, -R61 ;  /* 0x0000006a943d7223 */ /* 0x080fe2000001083d */
[----:B------:R-:W-:Y:S01]  /*7ee0*/  FFMA.FTZ R220, R150, UR37, -R65 ;  /* 0x0000002596dc7c23 */ /* 0x000fe20008010841 */
[----:B------:R-:W-:Y:S01]  /*7ef0*/  FMUL.FTZ R62, R2, R223 ;  /* 0x000000df023e7220 */ /* 0x000fe20000410000 */
[----:B------:R-:W-:Y:S01]  /*7f00*/  FFMA.FTZ R60, -R147, R106, -R60 ;  /* 0x0000006a933c7223 */ /* 0x000fe2000001093c */
[----:B------:R-:W-:Y:S01]  /*7f10*/  FMUL.FTZ R67, R131, R61 ;  /* 0x0000003d83437220 */ /* 0x000fe20000410000 */
[----:B------:R-:W-:Y:S01]  /*7f20*/  BAR.SYNC.DEFER_BLOCKING 0x0 ;  /* 0x0000000000007b1d */ /* 0x000fe20000010000 */
[-C--:B------:R-:W-:Y:S01]  /*7f30*/  FFMA.FTZ R64, R148, R62.reuse, R63 ;  /* 0x0000003e94407223 */ /* 0x080fe2000001003f */
[----:B------:R-:W-:Y:S01]  /*7f40*/  FMUL.FTZ R63, R147, R62 ;  /* 0x0000003e933f7220 */ /* 0x000fe20000410000 */
[-C--:B------:R-:W-:Y:S01]  /*7f50*/  FMUL.FTZ R62, R131, R60.reuse ;  /* 0x0000003c833e7220 */ /* 0x080fe20000410000 */
[----:B------:R-:W-:Y:S01]  /*7f60*/  FFMA.FTZ R67, R130, R60, -R67 ;  /* 0x0000003c82437223 */ /* 0x000fe20000010843 */
[----:B------:R-:W-:Y:S01]  /*7f70*/  FFMA.FTZ R64, R3, R220, R64 ;  /* 0x000000dc03407223 */ /* 0x000fe20000010040 */
[----:B------:R-:W-:Y:S01]  /*7f80*/  FFMA.FTZ R63, R148, R181, -R63 ;  /* 0x000000b5943f7223 */ /* 0x000fe2000001083f */
[----:B------:R-:W-:Y:S01]  /*7f90*/  FFMA.FTZ R62, R130, R61, R62 ;  /* 0x0000003d823e7223 */ /* 0x000fe2000001003e */
[----:B------:R-:W-:Y:S01]  /*7fa0*/  FMUL.FTZ R60, R100, R67 ;  /* 0x00000043643c7220 */ /* 0x000fe20000410000 */
[----:B------:R-:W-:Y:S01]  /*7fb0*/  FMUL.FTZ R65, R131, R64 ;  /* 0x0000004083417220 */ /* 0x000fe20000410000 */
[----:B------:R-:W-:Y:S01]  /*7fc0*/  FADD.FTZ R63, R146, R63 ;  /* 0x0000003f923f7221 */ /* 0x000fe20000010000 */
[-C--:B------:R-:W-:Y:S01]  /*7fd0*/  FMUL.FTZ R66, R100, R62.reuse ;  /* 0x0000003e64427220 */ /* 0x080fe20000410000 */
[----:B------:R-:W-:Y:S01]  /*7fe0*/  FFMA.FTZ R62, R101, R62, R60 ;  /* 0x0000003e653e7223 */ /* 0x000fe2000001003c */
[----:B------:R-:W-:Y:S01]  /*7ff0*/  FMUL.FTZ R60, R167, UR49 ;  /* 0x00000031a73c7c20 */ /* 0x000fe20008410000 */
[----:B------:R-:W-:Y:S01]  /*8000*/  FMUL.FTZ R61, R131, R63 ;  /* 0x0000003f833d7220 */ /* 0x000fe20000410000 */
[----:B------:R-:W-:Y:S01]  /*8010*/  FFMA.FTZ R66, R101, R67, -R66 ;  /* 0x0000004365427223 */ /* 0x000fe20000010842 */
[----:B------:R-:W-:Y:S01]  /*8020*/  FFMA.FTZ R65, R130, R63, -R65 ;  /* 0x0000003f82417223 */ /* 0x000fe20000010841 */
[----:B------:R-:W-:Y:S01]  /*8030*/  FMUL.FTZ R63, R102, R62 ;  /* 0x0000003e663f7220 */ /* 0x000fe20000410000 */
[----:B------:R-:W-:Y:S01]  /*8040*/  FFMA.FTZ R61, R130, R64, R61 ;  /* 0x00000040823d7223 */ /* 0x000fe2000001003d */
[-C--:B------:R-:W-:Y:S01]  /*8050*/  FMUL.FTZ R64, R102, R66.reuse ;  /* 0x0000004266407220 */ /* 0x080fe20000410000 */
[----:B------:R-:W-:Y:S01]  /*8060*/  FFMA.FTZ R199, R151, UR37, -R60 ;  /* 0x0000002597c77c23 */ /* 0x000fe2000801083c */
[----:B------:R-:W-:Y:S01]  /*8070*/  FADD.FTZ R65, R132, R65 ;  /* 0x0000004184417221 */ /* 0x000fe20000010000 */
[C---:B------:R-:W-:Y:S01]  /*8080*/  FFMA.FTZ R66, R103.reuse, R66, -R63 ;  /* 0x0000004267427223 */ /* 0x040fe2000001083f */
[----:B------:R-:W-:Y:S01]  /*8090*/  FFMA.FTZ R64, R103, R62, R64 ;  /* 0x0000003e67407223 */ /* 0x000fe20000010040 */
[----:B------:R-:W-:Y:S01]  /*80a0*/  FFMA.FTZ R61, R4, R199, R61 ;  /* 0x000000c7043d7223 */ /* 0x000fe2000001003d */
[----:B------:R-:W-:Y:S01]  /*80b0*/  FMUL.FTZ R60, R100, R65 ;  /* 0x00000041643c7220 */ /* 0x000fe20000410000 */
[----:B------:R-:W-:Y:S01]  /*80c0*/  FMUL.FTZ R63, R168, UR49 ;  /* 0x00000031a83f7c20 */ /* 0x000fe20008410000 */
[C---:B------:R-:W-:Y:S01]  /*80d0*/  FMUL.FTZ R68, R104.reuse, R64 ;  /* 0x0000004068447220 */ /* 0x040fe20000410000 */
[-C--:B------:R-:W-:Y:S01]  /*80e0*/  FMUL.FTZ R67, R104, R66.reuse ;  /* 0x0000004268437220 */ /* 0x080fe20000410000 */
[-C--:B------:R-:W-:Y:S01]  /*80f0*/  FMUL.FTZ R62, R100, R61.reuse ;  /* 0x0000003d643e7220 */ /* 0x080fe20000410000 */
[----:B------:R-:W-:Y:S01]  /*8100*/  FFMA.FTZ R60, R101, R61, R60 ;  /* 0x0000003d653c7223 */ /* 0x000fe2000001003c */
[C---:B------:R-:W-:Y:S01]  /*8110*/  FFMA.FTZ R68, R105.reuse, R66, -R68 ;  /* 0x0000004269447223 */ /* 0x040fe20000010844 */
[----:B------:R-:W-:Y:S01]  /*8120*/  FFMA.FTZ R198, R152, UR37, -R63 ;  /* 0x0000002598c67c23 */ /* 0x000fe2000801083f */
[----:B------:R-:W-:Y:S01]  /*8130*/  FFMA.FTZ R67, R105, R64, R67 ;  /* 0x0000004069437223 */ /* 0x000fe20000010043 */
[----:B------:R-:W-:Y:S01]  /*8140*/  FFMA.FTZ R62, R101, R65, -R62 ;  /* 0x00000041653e7223 */ /* 0x000fe2000001083e */
[C---:B------:R-:W-:Y:S01]  /*8150*/  FMUL.FTZ R64, R108.reuse, R68 ;  /* 0x000000446c407220 */ /* 0x040fe20000410000 */
[----:B------:R-:W-:Y:S01]  /*8160*/  FFMA.FTZ R60, R5, R198, R60 ;  /* 0x000000c6053c7223 */ /* 0x000fe2000001003c */
[-C--:B------:R-:W-:Y:S01]  /*8170*/  FMUL.FTZ R70, R108, R67.reuse ;  /* 0x000000436c467220 */ /* 0x080fe20000410000 */
[----:B------:R-:W-:Y:S01]  /*8180*/  FADD.FTZ R62, R133, R62 ;  /* 0x0000003e853e7221 */ /* 0x000fe20000010000 */
[----:B------:R-:W-:Y:S01]  /*8190*/  FFMA.FTZ R65, R109, R67, R64 ;  /* 0x000000436d417223 */ /* 0x000fe20000010040 */
[C---:B------:R-:W-:Y:S01]  /*81a0*/  FMUL.FTZ R64, R102.reuse, R60 ;  /* 0x0000003c66407220 */ /* 0x040fe20000410000 */
[----:B------:R-:W-:Y:S01]  /*81b0*/  FMUL.FTZ R66, R169, UR49 ;  /* 0x00000031a9427c20 */ /* 0x000fe20008410000 */
[----:B------:R-:W-:Y:S01]  /*81c0*/  FMUL.FTZ R61, R102, R62 ;  /* 0x0000003e663d7220 */ /* 0x000fe20000410000 */
[----:B------:R-:W-:Y:S01]  /*81d0*/  FFMA.FTZ R70, R109, R68, -R70 ;  /* 0x000000446d467223 */ /* 0x000fe20000010846 */
[----:B------:R-:W-:Y:S01]  /*81e0*/  FFMA.FTZ R63, R103, R62, -R64 ;  /* 0x0000003e673f7223 */ /* 0x000fe20000010840 */
[----:B------:R-:W-:Y:S01]  /*81f0*/  FFMA.FTZ R197, R153, UR37, -R66 ;  /* 0x0000002599c57c23 */ /* 0x000fe20008010842 */
[----:B------:R-:W-:Y:S01]  /*8200*/  FFMA.FTZ R61, R103, R60, R61 ;  /* 0x0000003c673d7223 */ /* 0x000fe2000001003d */
[-C--:B------:R-:W-:Y:S01]  /*8210*/  FMUL.FTZ R62, R110, R70.reuse ;  /* 0x000000466e3e7220 */ /* 0x080fe20000410000 */
[----:B------:R-:W-:Y:S01]  /*8220*/  FADD.FTZ R63, R134, R63 ;  /* 0x0000003f863f7221 */ /* 0x000fe20000010000 */
[----:B------:R-:W-:Y:S01]  /*8230*/  FMUL.FTZ R67, R110, R65 ;  /* 0x000000416e437220 */ /* 0x000fe20000410000 */
[----:B------:R-:W-:Y:S01]  /*8240*/  FFMA.FTZ R61, R6, R197, R61 ;  /* 0x000000c5063d7223 */ /* 0x000fe2000001003d */
[C---:B------:R-:W-:Y:S01]  /*8250*/  FFMA.FTZ R64, R111.reuse, R65, R62 ;  /* 0x000000416f407223 */ /* 0x040fe2000001003e */
[----:B------:R-:W-:Y:S01]  /*8260*/  FMUL.FTZ R60, R104, R63 ;  /* 0x0000003f683c7220 */ /* 0x000fe20000410000 */
[----:B------:R-:W-:Y:S01]  /*8270*/  FMUL.FTZ R65, R170, UR49 ;  /* 0x00000031aa417c20 */ /* 0x000fe20008410000 */
[----:B------:R-:W-:Y:S01]  /*8280*/  FFMA.FTZ R67, R111, R70, -R67 ;  /* 0x000000466f437223 */ /* 0x000fe20000010843 */
[-C--:B------:R-:W-:Y:S01]  /*8290*/  FMUL.FTZ R62, R104, R61.reuse ;  /* 0x0000003d683e7220 */ /* 0x080fe20000410000 */
[C---:B------:R-:W-:Y:S01]  /*82a0*/  FFMA.FTZ R60, R105.reuse, R61, R60 ;  /* 0x0000003d693c7223 */ /* 0x040fe2000001003c */
[----:B------:R-:W-:Y:S01]  /*82b0*/  FFMA.FTZ R196, R154, UR37, -R65 ;  /* 0x000000259ac47c23 */ /* 0x000fe20008010841 */
[C---:B------:R-:W-:Y:S01]  /*82c0*/  FMUL.FTZ R66, R112.reuse, R67 ;  /* 0x0000004370427220 */ /* 0x040fe20000410000 */
[----:B------:R-:W-:Y:S01]  /*82d0*/  FFMA.FTZ R62, R105, R63, -R62 ;  /* 0x0000003f693e7223 */ /* 0x000fe2000001083e */
[----:B------:R-:W-:Y:S01]  /*82e0*/  FMUL.FTZ R68, R112, R64 ;  /* 0x0000004070447220 */ /* 0x000fe20000410000 */
[----:B------:R-:W-:Y:S01]  /*82f0*/  FFMA.FTZ R63, R7, R196, R60 ;  /* 0x000000c4073f7223 */ /* 0x000fe2000001003c */
[----:B------:R-:W-:Y:S01]  /*8300*/  FFMA.FTZ R69, R113, R64, R66 ;  /* 0x0000004071457223 */ /* 0x000fe20000010042 */
[----:B------:R-:W-:Y:S01]  /*8310*/  FADD.FTZ R62, R135, R62 ;  /* 0x0000003e873e7221 */ /* 0x000fe20000010000 */
[----:B------:R-:W0:Y:S01]  /*8320*/  LDS.64 R60, [R182+0x8478] ;  /* 0x00847800b63c7984 */ /* 0x000e220000000a00 */
[C---:B------:R-:W-:Y:S01]  /*8330*/  FMUL.FTZ R66, R108.reuse, R63 ;  /* 0x0000003f6c427220 */ /* 0x040fe20000410000 */
[----:B------:R-:W-:Y:S01]  /*8340*/  FFMA.FTZ R70, R113, R67, -R68 ;  /* 0x0000004371467223 */ /* 0x000fe20000010844 */
[-C--:B------:R-:W-:Y:S01]  /*8350*/  FMUL.FTZ R64, R108, R62.reuse ;  /* 0x0000003e6c407220 */ /* 0x080fe20000410000 */
[----:B------:R-:W-:Y:S01]  /*8360*/  FMUL.FTZ R68, R171, UR49 ;  /* 0x00000031ab447c20 */ /* 0x000fe20008410000 */
[C---:B------:R-:W-:Y:S01]  /*8370*/  FFMA.FTZ R65, R109.reuse, R62, -R66 ;  /* 0x0000003e6d417223 */ /* 0x040fe20000010842 */
[-C--:B------:R-:W-:Y:S01]  /*8380*/  FMUL.FTZ R62, R114, R70.reuse ;  /* 0x00000046723e7220 */ /* 0x080fe20000410000 */
[----:B------:R-:W-:Y:S01]  /*8390*/  FFMA.FTZ R63, R109, R63, R64 ;  /* 0x0000003f6d3f7223 */ /* 0x000fe20000010040 */
[----:B------:R-:W-:Y:S01]  /*83a0*/  FFMA.FTZ R195, R155, UR37, -R68 ;  /* 0x000000259bc37c23 */ /* 0x000fe20008010844 */
[----:B------:R-:W-:Y:S01]  /*83b0*/  FADD.FTZ R65, R136, R65 ;  /* 0x0000004188417221 */ /* 0x000fe20000010000 */
[CC--:B------:R-:W-:Y:S01]  /*83c0*/  FFMA.FTZ R68, R115.reuse, R69.reuse, R62 ;  /* 0x0000004573447223 */ /* 0x0c0fe2000001003e */
[----:B------:R-:W-:Y:S01]  /*83d0*/  FMUL.FTZ R64, R114, R69 ;  /* 0x0000004572407220 */ /* 0x000fe20000410000 */
[----:B------:R-:W-:Y:S01]  /*83e0*/  FFMA.FTZ R63, R8, R195, R63 ;  /* 0x000000c3083f7223 */ /* 0x000fe2000001003f */
[----:B------:R-:W-:Y:S01]  /*83f0*/  FMUL.FTZ R62, R110, R65 ;  /* 0x000000416e3e7220 */ /* 0x000fe20000410000 */
[----:B------:R-:W-:Y:S01]  /*8400*/  FMUL.FTZ R67, R172, UR49 ;  /* 0x00000031ac437c20 */ /* 0x000fe20008410000 */
[----:B------:R-:W-:Y:S01]  /*8410*/  FFMA.FTZ R70, R115, R70, -R64 ;  /* 0x0000004673467223 */ /* 0x000fe20000010840 */
[-C--:B------:R-:W-:Y:S01]  /*8420*/  FMUL.FTZ R64, R110, R63.reuse ;  /* 0x0000003f6e407220 */ /* 0x080fe20000410000 */
[C---:B------:R-:W-:Y:S01]  /*8430*/  FFMA.FTZ R62, R111.reuse, R63, R62 ;  /* 0x0000003f6f3e7223 */ /* 0x040fe2000001003e */
[----:B------:R-:W-:Y:S01]  /*8440*/  FFMA.FTZ R194, R156, UR37, -R67 ;  /* 0x000000259cc27c23 */ /* 0x000fe20008010843 */
[----:B------:R-:W-:Y:S01]  /*8450*/  FMUL.FTZ R66, R116, R70 ;  /* 0x0000004674427220 */ /* 0x000fe20000410000 */
[----:B------:R-:W-:Y:S01]  /*8460*/  FFMA.FTZ R64, R111, R65, -R64 ;  /* 0x000000416f407223 */ /* 0x000fe20000010840 */
[----:B------:R-:W-:Y:S01]  /*8470*/  MOV R63, UR46 ;  /* 0x0000002e003f7c02 */ /* 0x000fe20008000f00 */
[----:B------:R-:W-:Y:S01]  /*8480*/  FFMA.FTZ R62, R9, R194, R62 ;  /* 0x000000c2093e7223 */ /* 0x000fe2000001003e */
[----:B------:R-:W-:Y:S01]  /*8490*/  FFMA.FTZ R67, R117, R68, R66 ;  /* 0x0000004475437223 */ /* 0x000fe20000010042 */
[----:B------:R-:W-:Y:S01]  /*84a0*/  FADD.FTZ R64, R137, R64 ;  /* 0x0000004089407221 */ /* 0x000fe20000010000 */
[----:B------:R-:W-:Y:S01]  /*84b0*/  ISETP.LE.OR P0, PT, R63, UR15, P0 ;  /* 0x0000000f3f007c0c */ /* 0x000fe20008703670 */
[----:B------:R-:W-:Y:S01]  /*84c0*/  FMUL.FTZ R66, R112, R62 ;  /* 0x0000003e70427220 */ /* 0x000fe20000410000 */
[----:B------:R-:W-:Y:S01]  /*84d0*/  FMUL.FTZ R72, R116, R68 ;  /* 0x0000004474487220 */ /* 0x000fe20000410000 */
[-C--:B------:R-:W-:Y:S01]  /*84e0*/  FMUL.FTZ R63, R112, R64.reuse ;  /* 0x00000040703f7220 */ /* 0x080fe20000410000 */
[----:B------:R-:W-:Y:S01]  /*84f0*/  FMUL.FTZ R68, R173, UR49 ;  /* 0x00000031ad447c20 */ /* 0x000fe20008410000 */
[----:B------:R-:W-:Y:S01]  /*8500*/  FFMA.FTZ R65, R113, R64, -R66 ;  /* 0x0000004071417223 */ /* 0x000fe20000010842 */
[----:B------:R-:W-:Y:S01]  /*8510*/  FFMA.FTZ R72, R117, R70, -R72 ;  /* 0x0000004675487223 */ /* 0x000fe20000010848 */
[----:B------:R-:W-:Y:S01]  /*8520*/  FFMA.FTZ R63, R113, R62, R63 ;  /* 0x0000003e713f7223 */ /* 0x000fe2000001003f */
[----:B------:R-:W-:Y:S01]  /*8530*/  FFMA.FTZ R193, R157, UR37, -R68 ;  /* 0x000000259dc17c23 */ /* 0x000fe20008010844 */
[----:B------:R-:W-:Y:S01]  /*8540*/  FADD.FTZ R65, R138, R65 ;  /* 0x000000418a417221 */ /* 0x000fe20000010000 */
[CC--:B------:R-:W-:Y:S01]  /*8550*/  FMUL.FTZ R64, R118.reuse, R72.reuse ;  /* 0x0000004876407220 */ /* 0x0c0fe20000410000 */
[----:B------:R-:W-:Y:S01]  /*8560*/  FMUL.FTZ R69, R118, R67 ;  /* 0x0000004376457220 */ /* 0x000fe20000410000 */
[----:B------:R-:W-:Y:S01]  /*8570*/  FFMA.FTZ R63, R10, R193, R63 ;  /* 0x000000c10a3f7223 */ /* 0x000fe2000001003f */
[C---:B------:R-:W-:Y:S01]  /*8580*/  FMUL.FTZ R62, R114.reuse, R65 ;  /* 0x00000041723e7220 */ /* 0x040fe20000410000 */
[C---:B------:R-:W-:Y:S01]  /*8590*/  FFMA.FTZ R67, R119.reuse, R67, R64 ;  /* 0x0000004377437223 */ /* 0x040fe20000010040 */
[----:B------:R-:W-:Y:S01]  /*85a0*/  FFMA.FTZ R69, R119, R72, -R69 ;  /* 0x0000004877457223 */ /* 0x000fe20000010845 */
[-C--:B------:R-:W-:Y:S01]  /*85b0*/  FMUL.FTZ R66, R114, R63.reuse ;  /* 0x0000003f72427220 */ /* 0x080fe20000410000 */
[----:B------:R-:W-:Y:S01]  /*85c0*/  FFMA.FTZ R64, R115, R63, R62 ;  /* 0x0000003f73407223 */ /* 0x000fe2000001003e */
[CC--:B0-----:R-:W-:Y:S01]  /*85d0*/  FMUL.FTZ R62, R127.reuse, R60.reuse ;  /* 0x0000003c7f3e7220 */ /* 0x0c1fe20000410000 */
[----:B------:R-:W-:Y:S01]  /*85e0*/  FMUL.FTZ R63, R127, R61 ;  /* 0x0000003d7f3f7220 */ /* 0x000fe20000410000 */
[----:B------:R-:W-:Y:S01]  /*85f0*/  FMUL.FTZ R219, R174, UR49 ;  /* 0x00000031aedb7c20 */ /* 0x000fe20008410000 */
[----:B------:R-:W-:Y:S01]  /*8600*/  FFMA.FTZ R66, R115, R65, -R66 ;  /* 0x0000004173427223 */ /* 0x000fe20000010842 */
[C---:B------:R-:W-:Y:S01]  /*8610*/  FFMA.FTZ R62, R126.reuse, R61, R62 ;  /* 0x0000003d7e3e7223 */ /* 0x040fe2000001003e */
[----:B------:R-:W-:Y:S01]  /*8620*/  FFMA.FTZ R63, R126, R60, -R63 ;  /* 0x0000003c7e3f7223 */ /* 0x000fe2000001083f */
[----:B------:R-:W-:Y:S01]  /*8630*/  FMUL.FTZ R60, R120, R69 ;  /* 0x00000045783c7220 */ /* 0x000fe20000410000 */
[----:B------:R-:W-:Y:S01]  /*8640*/  FFMA.FTZ R219, R158, UR37, -R219 ;  /* 0x000000259edb7c23 */ /* 0x000fe200080108db */
[----:B------:R-:W-:Y:S01]  /*8650*/  FADD.FTZ R192, RZ, R62 ;  /* 0x0000003effc07221 */ /* 0x000fe20000010000 */
[----:B------:R-:W-:Y:S01]  /*8660*/  FFMA.FTZ R218, R96, R80, R63 ;  /* 0x0000005060da7223 */ /* 0x000fe2000001003f */
[----:B------:R-:W-:Y:S01]  /*8670*/  FFMA.FTZ R68, R121, R67, R60 ;  /* 0x0000004379447223 */ /* 0x000fe2000001003c */
[----:B------:R-:W-:Y:S01]  /*8680*/  FFMA.FTZ R64, R11, R219, R64 ;  /* 0x000000db0b407223 */ /* 0x000fe20000010040 */
[C---:B------:R-:W-:Y:S01]  /*8690*/  FMUL.FTZ R60, R128.reuse, R192 ;  /* 0x000000c0803c7220 */ /* 0x040fe20000410000 */
[----:B------:R-:W-:Y:S01]  /*86a0*/  FMUL.FTZ R61, R128, R218 ;  /* 0x000000da803d7220 */ /* 0x000fe20000410000 */
[----:B------:R-:W-:Y:S01]  /*86b0*/  FADD.FTZ R66, R139, R66 ;  /* 0x000000428b427221 */ /* 0x000fe20000010000 */
[C---:B------:R-:W-:Y:S01]  /*86c0*/  FMUL.FTZ R62, R116.reuse, R64 ;  /* 0x00000040743e7220 */ /* 0x040fe20000410000 */
[C---:B------:R-:W-:Y:S01]  /*86d0*/  FFMA.FTZ R60, R129.reuse, R218, -R60 ;  /* 0x000000da813c7223 */ /* 0x040fe2000001083c */
[----:B------:R-:W-:Y:S01]  /*86e0*/  FFMA.FTZ R61, R129, R192, R61 ;  /* 0x000000c0813d7223 */ /* 0x000fe2000001003d */
[----:B------:R-:W-:Y:S01]  /*86f0*/  FMUL.FTZ R216, R175, UR49 ;  /* 0x00000031afd87c20 */ /* 0x000fe20008410000 */
[-C--:B------:R-:W-:Y:S01]  /*8700*/  FFMA.FTZ R65, R117, R66.reuse, -R62 ;  /* 0x0000004275417223 */ /* 0x080fe2000001083e */
[----:B------:R-:W-:Y:S01]  /*8710*/  FFMA.FTZ R217, R95, R59, R60 ;  /* 0x0000003b5fd97223 */ /* 0x000fe2000001003c */
[----:B------:R-:W-:Y:S01]  /*8720*/  FADD.FTZ R191, RZ, R61 ;  /* 0x0000003dffbf7221 */ /* 0x000fe20000010000 */
[----:B------:R-:W-:Y:S01]  /*8730*/  FMUL.FTZ R66, R116, R66 ;  /* 0x0000004274427220 */ /* 0x000fe20000410000 */
[----:B------:R-:W-:Y:S01]  /*8740*/  FFMA.FTZ R216, R159, UR37, -R216 ;  /* 0x000000259fd87c23 */ /* 0x000fe200080108d8 */
[C---:B------:R-:W-:Y:S01]  /*8750*/  FMUL.FTZ R62, R124.reuse, R217 ;  /* 0x000000d97c3e7220 */ /* 0x040fe20000410000 */
[-C--:B------:R-:W-:Y:S01]  /*8760*/  FMUL.FTZ R60, R124, R191.reuse ;  /* 0x000000bf7c3c7220 */ /* 0x080fe20000410000 */
[----:B------:R-:W-:Y:S01]  /*8770*/  FFMA.FTZ R63, R117, R64, R66 ;  /* 0x00000040753f7223 */ /* 0x000fe20000010042 */
[----:B------:R-:W-:Y:S01]  /*8780*/  FADD.FTZ R65, R140, R65 ;  /* 0x000000418c417221 */ /* 0x000fe20000010000 */
[C---:B------:R-:W-:Y:S01]  /*8790*/  FFMA.FTZ R62, R125.reuse, R191, R62 ;  /* 0x000000bf7d3e7223 */ /* 0x040fe2000001003e */
[----:B------:R-:W-:Y:S01]  /*87a0*/  FFMA.FTZ R215, R125, R217, -R60 ;  /* 0x000000d97dd77223 */ /* 0x000fe2000001083c */
[----:B------:R-:W-:Y:S01]  /*87b0*/  FFMA.FTZ R63, R12, R216, R63 ;  /* 0x000000d80c3f7223 */ /* 0x000fe2000001003f */
[----:B------:R-:W-:Y:S01]  /*87c0*/  FMUL.FTZ R64, R118, R65 ;  /* 0x0000004176407220 */ /* 0x000fe20000410000 */
[----:B------:R-:W-:Y:S01]  /*87d0*/  FADD.FTZ R190, RZ, R62 ;  /* 0x0000003effbe7221 */ /* 0x000fe20000010000 */
[----:B------:R-:W-:Y:S01]  /*87e0*/  FFMA.FTZ R215, R94, R58, R215 ;  /* 0x0000003a5ed77223 */ /* 0x000fe200000100d7 */
[-C--:B------:R-:W-:Y:S01]  /*87f0*/  FMUL.FTZ R62, R118, R63.reuse ;  /* 0x0000003f763e7220 */ /* 0x080fe20000410000 */
[----:B------:R-:W-:Y:S01]  /*8800*/  FFMA.FTZ R64, R119, R63, R64 ;  /* 0x0000003f77407223 */ /* 0x000fe20000010040 */
[-C--:B------:R-:W-:Y:S01]  /*8810*/  FMUL.FTZ R60, R122, R190.reuse ;  /* 0x000000be7a3c7220 */ /* 0x080fe20000410000 */
[----:B------:R-:W-:Y:S01]  /*8820*/  FMUL.FTZ R63, R176, UR49 ;  /* 0x00000031b03f7c20 */ /* 0x000fe20008410000 */
[----:B------:R-:W-:Y:S01]  /*8830*/  FMUL.FTZ R61, R122, R215 ;  /* 0x000000d77a3d7220 */ /* 0x000fe20000410000 */
[----:B------:R-:W-:Y:S01]  /*8840*/  FMUL.FTZ R70, R120, R67 ;  /* 0x0000004378467220 */ /* 0x000fe20000410000 */
[C---:B------:R-:W-:Y:S01]  /*8850*/  FFMA.FTZ R60, R123.reuse, R215, -R60 ;  /* 0x000000d77b3c7223 */ /* 0x040fe2000001083c */
[----:B------:R-:W-:Y:S01]  /*8860*/  FFMA.FTZ R214, R160, UR37, -R63 ;  /* 0x00000025a0d67c23 */ /* 0x000fe2000801083f */
[----:B------:R-:W-:Y:S01]  /*8870*/  FFMA.FTZ R61, R123, R190, R61 ;  /* 0x000000be7b3d7223 */ /* 0x000fe2000001003d */
[----:B------:R-:W-:Y:S01]  /*8880*/  FFMA.FTZ R62, R119, R65, -R62 ;  /* 0x00000041773e7223 */ /* 0x000fe2000001083e */
[----:B------:R-:W-:Y:S01]  /*8890*/  FFMA.FTZ R213, R93, R57, R60 ;  /* 0x000000395dd57223 */ /* 0x000fe2000001003c */
[----:B------:R-:W-:Y:S01]  /*88a0*/  FFMA.FTZ R70, R121, R69, -R70 ;  /* 0x0000004579467223 */ /* 0x000fe20000010846 */
[----:B------:R-:W-:Y:S01]  /*88b0*/  FFMA.FTZ R64, R13, R214, R64 ;  /* 0x000000d60d407223 */ /* 0x000fe20000010040 */
[----:B------:R-:W-:Y:S01]  /*88c0*/  FADD.FTZ R189, RZ, R61 ;  /* 0x0000003dffbd7221 */ /* 0x000fe20000010000 */
[----:B------:R-:W-:Y:S01]  /*88d0*/  FADD.FTZ R61, R141, R62 ;  /* 0x0000003e8d3d7221 */ /* 0x000fe20000010000 */
[----:B------:R-:W-:Y:S01]  /*88e0*/  FMUL.FTZ R62, R120, R213 ;  /* 0x000000d5783e7220 */ /* 0x000fe20000410000 */
[----:B------:R-:W-:Y:S01]  /*88f0*/  FMUL.FTZ R65, R122, R70 ;  /* 0x000000467a417220 */ /* 0x000fe20000410000 */
[C---:B------:R-:W-:Y:S01]  /*8900*/  FMUL.FTZ R66, R120.reuse, R64 ;  /* 0x0000004078427220 */ /* 0x040fe20000410000 */
[CC--:B------:R-:W-:Y:S01]  /*8910*/  FMUL.FTZ R60, R120.reuse, R189.reuse ;  /* 0x000000bd783c7220 */ /* 0x0c0fe20000410000 */
[----:B------:R-:W-:Y:S01]  /*8920*/  FFMA.FTZ R62, R121, R189, R62 ;  /* 0x000000bd793e7223 */ /* 0x000fe2000001003e */
[----:B------:R-:W-:Y:S01]  /*8930*/  FFMA.FTZ R67, R123, R68, R65 ;  /* 0x000000447b437223 */ /* 0x000fe20000010041 */
[CC--:B------:R-:W-:Y:S01]  /*8940*/  FFMA.FTZ R65, R121.reuse, R61.reuse, -R66 ;  /* 0x0000003d79417223 */ /* 0x0c0fe20000010842 */
[----:B------:R-:W-:Y:S01]  /*8950*/  FMUL.FTZ R63, R120, R61 ;  /* 0x0000003d783f7220 */ /* 0x000fe20000410000 */
[----:B------:R-:W-:Y:S01]  /*8960*/  FFMA.FTZ R61, R121, R213, -R60 ;  /* 0x000000d5793d7223 */ /* 0x000fe2000001083c */
[----:B------:R-:W-:Y:S01]  /*8970*/  FADD.FTZ R188, RZ, R62 ;  /* 0x0000003effbc7221 */ /* 0x000fe20000010000 */
[----:B------:R-:W-:Y:S01]  /*8980*/  FMUL.FTZ R60, R177, UR49 ;  /* 0x00000031b13c7c20 */ /* 0x000fe20008410000 */
[----:B------:R-:W-:Y:S01]  /*8990*/  FFMA.FTZ R63, R121, R64, R63 ;  /* 0x00000040793f7223 */ /* 0x000fe2000001003f */
[----:B------:R-:W-:Y:S01]  /*89a0*/  FFMA.FTZ R212, R92, R56, R61 ;  /* 0x000000385cd47223 */ /* 0x000fe2000001003d */
[----:B------:R-:W-:Y:S01]  /*89b0*/  FMUL.FTZ R61, R118, R188 ;  /* 0x000000bc763d7220 */ /* 0x000fe20000410000 */
[----:B------:R-:W-:Y:S01]  /*89c0*/  FFMA.FTZ R211, R161, UR37, -R60 ;  /* 0x00000025a1d37c23 */ /* 0x000fe2000801083c */
[----:B------:R-:W-:Y:S01]  /*89d0*/  FADD.FTZ R65, R142, R65 ;  /* 0x000000418e417221 */ /* 0x000fe20000010000 */
[-C--:B------:R-:W-:Y:S01]  /*89e0*/  FMUL.FTZ R60, R118, R212.reuse ;  /* 0x000000d4763c7220 */ /* 0x080fe20000410000 */
[C---:B------:R-:W-:Y:S01]  /*89f0*/  FFMA.FTZ R210, R119.reuse, R212, -R61 ;  /* 0x000000d477d27223 */ /* 0x040fe2000001083d */
[----:B------:R-:W-:Y:S01]  /*8a00*/  FFMA.FTZ R63, R14, R211, R63 ;  /* 0x000000d30e3f7223 */ /* 0x000fe2000001003f */
[C---:B------:R-:W-:Y:S01]  /*8a10*/  FMUL.FTZ R62, R122.reuse, R65 ;  /* 0x000000417a3e7220 */ /* 0x040fe20000410000 */
[----:B------:R-:W-:Y:S01]  /*8a20*/  FFMA.FTZ R60, R119, R188, R60 ;  /* 0x000000bc773c7223 */ /* 0x000fe2000001003c */
[----:B------:R-:W-:Y:S01]  /*8a30*/  FFMA.FTZ R210, R91, R55, R210 ;  /* 0x000000375bd27223 */ /* 0x000fe200000100d2 */
[----:B------:R-:W-:Y:S01]  /*8a40*/  FMUL.FTZ R68, R122, R68 ;  /* 0x000000447a447220 */ /* 0x000fe20000410000 */
[C---:B------:R-:W-:Y:S01]  /*8a50*/  FFMA.FTZ R64, R123.reuse, R63, R62 ;  /* 0x0000003f7b407223 */ /* 0x040fe2000001003e */
[----:B------:R-:W-:Y:S01]  /*8a60*/  FADD.FTZ R187, RZ, R60 ;  /* 0x0000003cffbb7221 */ /* 0x000fe20000010000 */
[----:B------:R-:W-:Y:S01]  /*8a70*/  FMUL.FTZ R62, R116, R210 ;  /* 0x000000d2743e7220 */ /* 0x000fe20000410000 */
[----:B------:R-:W-:Y:S01]  /*8a80*/  FMUL.FTZ R209, R178, UR49 ;  /* 0x00000031b2d17c20 */ /* 0x000fe20008410000 */
[----:B------:R-:W-:Y:S01]  /*8a90*/  FFMA.FTZ R68, R123, R70, -R68 ;  /* 0x000000467b447223 */ /* 0x000fe20000010844 */
[-C--:B------:R-:W-:Y:S01]  /*8aa0*/  FMUL.FTZ R60, R116, R187.reuse ;  /* 0x000000bb743c7220 */ /* 0x080fe20000410000 */
[C---:B------:R-:W-:Y:S01]  /*8ab0*/  FFMA.FTZ R62, R117.reuse, R187, R62 ;  /* 0x000000bb753e7223 */ /* 0x040fe2000001003e */
[----:B------:R-:W-:Y:S01]  /*8ac0*/  FMUL.FTZ R66, R122, R63 ;  /* 0x0000003f7a427220 */ /* 0x000fe20000410000 */
[----:B------:R-:W-:Y:S01]  /*8ad0*/  FFMA.FTZ R209, R162, UR37, -R209 ;  /* 0x00000025a2d17c23 */ /* 0x000fe200080108d1 */
[----:B------:R-:W-:Y:S01]  /*8ae0*/  FFMA.FTZ R61, R117, R210, -R60 ;  /* 0x000000d2753d7223 */ /* 0x000fe2000001083c */
[----:B------:R-:W-:Y:S01]  /*8af0*/  FADD.FTZ R186, RZ, R62 ;  /* 0x0000003effba7221 */ /* 0x000fe20000010000 */
[----:B------:R-:W-:Y:S01]  /*8b00*/  FMUL.FTZ R70, R124, R68 ;  /* 0x000000447c467220 */ /* 0x000fe20000410000 */
[----:B------:R-:W-:Y:S01]  /*8b10*/  FFMA.FTZ R66, R123, R65, -R66 ;  /* 0x000000417b427223 */ /* 0x000fe20000010842 */
[----:B------:R-:W-:Y:S01]  /*8b20*/  FFMA.FTZ R208, R90, R54, R61 ;  /* 0x000000365ad07223 */ /* 0x000fe2000001003d */
[----:B------:R-:W-:Y:S01]  /*8b30*/  FFMA.FTZ R64, R15, R209, R64 ;  /* 0x000000d10f407223 */ /* 0x000fe20000010040 */
[C---:B------:R-:W-:Y:S01]  /*8b40*/  FMUL.FTZ R62, R114.reuse, R186 ;  /* 0x000000ba723e7220 */ /* 0x040fe20000410000 */
[-C--:B------:R-:W-:Y:S01]  /*8b50*/  FFMA.FTZ R60, R125, R67.reuse, R70 ;  /* 0x000000437d3c7223 */ /* 0x080fe20000010046 */
[----:B------:R-:W-:Y:S01]  /*8b60*/  FMUL.FTZ R61, R114, R208 ;  /* 0x000000d0723d7220 */ /* 0x000fe20000410000 */
[C---:B------:R-:W-:Y:S01]  /*8b70*/  FMUL.FTZ R70, R124.reuse, R67 ;  /* 0x000000437c467220 */ /* 0x040fe20000410000 */
[----:B------:R-:W-:Y:S01]  /*8b80*/  FADD.FTZ R66, R143, R66 ;  /* 0x000000428f427221 */ /* 0x000fe20000010000 */
[C---:B------:R-:W-:Y:S01]  /*8b90*/  FMUL.FTZ R63, R124.reuse, R64 ;  /* 0x000000407c3f7220 */ /* 0x040fe20000410000 */
[C---:B------:R-:W-:Y:S01]  /*8ba0*/  FFMA.FTZ R62, R115.reuse, R208, -R62 ;  /* 0x000000d0733e7223 */ /* 0x040fe2000001083e */
[----:B------:R-:W-:Y:S01]  /*8bb0*/  FFMA.FTZ R61, R115, R186, R61 ;  /* 0x000000ba733d7223 */ /* 0x000fe2000001003d */
[C---:B------:R-:W-:Y:S01]  /*8bc0*/  FFMA.FTZ R70, R125.reuse, R68, -R70 ;  /* 0x000000447d467223 */ /* 0x040fe20000010846 */
[-C--:B------:R-:W-:Y:S01]  /*8bd0*/  FFMA.FTZ R65, R125, R66.reuse, -R63 ;  /* 0x000000427d417223 */ /* 0x080fe2000001083f */
[----:B------:R-:W-:Y:S01]  /*8be0*/  FFMA.FTZ R206, R89, R53, R62 ;  /* 0x0000003559ce7223 */ /* 0x000fe2000001003e */
[----:B------:R-:W-:Y:S01]  /*8bf0*/  FMUL.FTZ R66, R124, R66 ;  /* 0x000000427c427220 */ /* 0x000fe20000410000 */
[----:B------:R-:W-:Y:S01]  /*8c00*/  FMUL.FTZ R68, R179, UR49 ;  /* 0x00000031b3447c20 */ /* 0x000fe20008410000 */
[----:B------:R-:W-:Y:S01]  /*8c10*/  FADD.FTZ R185, RZ, R61 ;  /* 0x0000003dffb97221 */ /* 0x000fe20000010000 */
[----:B------:R-:W-:Y:S01]  /*8c20*/  FMUL.FTZ R62, R112, R206 ;  /* 0x000000ce703e7220 */ /* 0x000fe20000410000 */
[----:B------:R-:W-:Y:S01]  /*8c30*/  FFMA.FTZ R63, R125, R64, R66 ;  /* 0x000000407d3f7223 */ /* 0x000fe20000010042 */
[----:B------:R-:W-:Y:S01]  /*8c40*/  FFMA.FTZ R207, R163, UR37, -R68 ;  /* 0x00000025a3cf7c23 */ /* 0x000fe20008010844 */
[----:B------:R-:W-:Y:S01]  /*8c50*/  FADD.FTZ R65, R144, R65 ;  /* 0x0000004190417221 */ /* 0x000fe20000010000 */
[-C--:B------:R-:W-:Y:S01]  /*8c60*/  FMUL.FTZ R61, R112, R185.reuse ;  /* 0x000000b9703d7220 */ /* 0x080fe20000410000 */
[C---:B------:R-:W-:Y:S01]  /*8c70*/  FFMA.FTZ R62, R113.reuse, R185, R62 ;  /* 0x000000b9713e7223 */ /* 0x040fe2000001003e */
[----:B------:R-:W-:Y:S01]  /*8c80*/  FFMA.FTZ R63, R16, R207, R63 ;  /* 0x000000cf103f7223 */ /* 0x000fe2000001003f */
[C---:B------:R-:W-:Y:S01]  /*8c90*/  FMUL.FTZ R64, R128.reuse, R65 ;  /* 0x0000004180407220 */ /* 0x040fe20000410000 */
[----:B------:R-:W-:Y:S01]  /*8ca0*/  FFMA.FTZ R61, R113, R206, -R61 ;  /* 0x000000ce713d7223 */ /* 0x000fe2000001083d */
[----:B------:R-:W-:Y:S01]  /*8cb0*/  FADD.FTZ R184, RZ, R62 ;  /* 0x0000003effb87221 */ /* 0x000fe20000010000 */
[CC--:B------:R-:W-:Y:S01]  /*8cc0*/  FMUL.FTZ R66, R128.reuse, R63.reuse ;  /* 0x0000003f80427220 */ /* 0x0c0fe20000410000 */
[C---:B------:R-:W-:Y:S01]  /*8cd0*/  FFMA.FTZ R67, R129.reuse, R63, R64 ;  /* 0x0000003f81437223 */ /* 0x040fe20000010040 */
[----:B------:R-:W-:Y:S01]  /*8ce0*/  FMUL.FTZ R63, R128, R60 ;  /* 0x0000003c803f7220 */ /* 0x000fe20000410000 */
[----:B------:R-:W-:Y:S01]  /*8cf0*/  FFMA.FTZ R205, R88, R52, R61 ;  /* 0x0000003458cd7223 */ /* 0x000fe2000001003d */
[C---:B------:R-:W-:Y:S01]  /*8d00*/  FMUL.FTZ R62, R110.reuse, R184 ;  /* 0x000000b86e3e7220 */ /* 0x040fe20000410000 */
[C---:B------:R-:W-:Y:S01]  /*8d10*/  FFMA.FTZ R66, R129.reuse, R65, -R66 ;  /* 0x0000004181427223 */ /* 0x040fe20000010842 */
[-C--:B------:R-:W-:Y:S01]  /*8d20*/  FFMA.FTZ R61, R129, R70.reuse, -R63 ;  /* 0x00000046813d7223 */ /* 0x080fe2000001083f */
[-C--:B------:R-:W-:Y:S01]  /*8d30*/  FMUL.FTZ R63, R110, R205.reuse ;  /* 0x000000cd6e3f7220 */ /* 0x080fe20000410000 */
[C---:B------:R-:W-:Y:S01]  /*8d40*/  FFMA.FTZ R62, R111.reuse, R205, -R62 ;  /* 0x000000cd6f3e7223 */ /* 0x040fe2000001083e */
[----:B------:R-:W-:Y:S01]  /*8d50*/  FMUL.FTZ R64, R128, R70 ;  /* 0x0000004680407220 */ /* 0x000fe20000410000 */
[----:B------:R-:W-:Y:S01]  /*8d60*/  VOTEU.ALL UP0, P0 ;  /* 0x0000000000ff7886 */ /* 0x000fe20000000000 */
[----:B------:R-:W-:Y:S01]  /*8d70*/  FFMA.FTZ R63, R111, R184, R63 ;  /* 0x000000b86f3f7223 */ /* 0x000fe2000001003f */
[----:B------:R-:W-:Y:S01]  /*8d80*/  FFMA.FTZ R204, R87, R51, R62 ;  /* 0x0000003357cc7223 */ /* 0x000fe2000001003e */
[----:B------:R-:W-:Y:S01]  /*8d90*/  FFMA.FTZ R60, R129, R60, R64 ;  /* 0x0000003c813c7223 */ /* 0x000fe20000010040 */
[----:B------:R-:W-:Y:S01]  /*8da0*/  FMUL.FTZ R203, R180, UR49 ;  /* 0x00000031b4cb7c20 */ /* 0x000fe20008410000 */
[----:B------:R-:W-:Y:S01]  /*8db0*/  FADD.FTZ R127, RZ, R63 ;  /* 0x0000003fff7f7221 */ /* 0x000fe20000010000 */
[CC--:B------:R-:W-:Y:S01]  /*8dc0*/  FMUL.FTZ R62, R108.reuse, R204.reuse ;  /* 0x000000cc6c3e7220 */ /* 0x0c0fe20000410000 */
[----:B------:R-:W-:Y:S01]  /*8dd0*/  HFMA2 R72, -RZ, RZ, 1.875, 0 ;  /* 0x3f800000ff487431 */ /* 0x000fe200000001ff */
[----:B------:R-:W-:Y:S01]  /*8de0*/  @!UP0 ULEA UR33, UR8, UR28, 0x4 ;  /* 0x0000001c08218291 */ /* 0x000fe2000f8e20ff */
[-C--:B------:R-:W-:Y:S01]  /*8df0*/  FMUL.FTZ R63, R108, R127.reuse ;  /* 0x0000007f6c3f7220 */ /* 0x080fe20000410000 */
[C---:B------:R-:W-:Y:S01]  /*8e00*/  FFMA.FTZ R62, R109.reuse, R127, R62 ;  /* 0x0000007f6d3e7223 */ /* 0x040fe2000001003e */
[----:B------:R-:W-:Y:S01]  /*8e10*/  FFMA.FTZ R203, R164, UR37, -R203 ;  /* 0x00000025a4cb7c23 */ /* 0x000fe200080108cb */
[----:B------:R-:W-:Y:S01]  /*8e20*/  CS2R R74, SRZ ;  /* 0x00000000004a7805 */ /* 0x000fe2000001ff00 */
[----:B------:R-:W-:Y:S01]  /*8e30*/  FFMA.FTZ R65, R109, R204, -R63 ;  /* 0x000000cc6d417223 */ /* 0x000fe2000001083f */
[----:B------:R-:W-:Y:S01]  /*8e40*/  FADD.FTZ R126, RZ, R62 ;  /* 0x0000003eff7e7221 */ /* 0x000fe20000010000 */
[----:B------:R-:W-:Y:S01]  /*8e50*/  MOV R73, RZ ;  /* 0x000000ff00497202 */ /* 0x000fe20000000f00 */
[----:B------:R-:W-:Y:S01]  /*8e60*/  FFMA.FTZ R62, R0, R203, R67 ;  /* 0x000000cb003e7223 */ /* 0x000fe20000010043 */
[----:B------:R-:W-:Y:S01]  /*8e70*/  FFMA.FTZ R202, R86, R50, R65 ;  /* 0x0000003256ca7223 */ /* 0x000fe20000010041 */
[C---:B------:R-:W-:Y:S01]  /*8e80*/  FMUL.FTZ R64, R104.reuse, R126 ;  /* 0x0000007e68407220 */ /* 0x040fe20000410000 */
[----:B------:R-:W-:Y:S01]  /*8e90*/  FADD.FTZ R63, R145, R66 ;  /* 0x00000042913f7221 */ /* 0x000fe20000010000 */
[----:B------:R-:W-:Y:S01]  /*8ea0*/  ISETP.GT.U32.AND P2, PT, R183, 0x1f, PT ;  /* 0x0000001fb700780c */ /* 0x000fe20003f44070 */
[-C--:B------:R-:W-:Y:S01]  /*8eb0*/  FMUL.FTZ R65, R104, R202.reuse ;  /* 0x000000ca68417220 */ /* 0x080fe20000410000 */
[C---:B------:R-:W-:Y:S01]  /*8ec0*/  FFMA.FTZ R64, R105.reuse, R202, -R64 ;  /* 0x000000ca69407223 */ /* 0x040fe20000010840 */
[----:B------:R-:W0:Y:S02]  /*8ed0*/  @!P0 LDS.128 R72, [UR33+0xac80] ;  /* 0x00ac8021ff488984 */ /* 0x000e240008000c00 */
[----:B------:R-:W-:Y:S01]  /*8ee0*/  FFMA.FTZ R65, R105, R126, R65 ;  /* 0x0000007e69417223 */ /* 0x000fe20000010041 */
[----:B------:R-:W-:Y:S01]  /*8ef0*/  FFMA.FTZ R224, R85, R48, R64 ;  /* 0x0000003055e07223 */ /* 0x000fe20000010040 */
[----:B------:R1:W-:Y:S02]  /*8f00*/  STS.128 [R182+0x8e80], R60 ;  /* 0x008e803cb6007388 */ /* 0x0003e40000000c00 */
[----:B------:R-:W-:Y:S01]  /*8f10*/  FADD.FTZ R201, RZ, R65 ;  /* 0x00000041ffc97221 */ /* 0x000fe20000010000 */
[----:B------:R-:W-:-:S03]  /*8f20*/  FMUL.FTZ R64, R102, R224 ;  /* 0x000000e066407220 */ /* 0x000fc60000410000 */
[-C--:B------:R-:W-:Y:S01]  /*8f30*/  FMUL.FTZ R65, R102, R201.reuse ;  /* 0x000000c966417220 */ /* 0x080fe20000410000 */
[----:B------:R-:W-:-:S03]  /*8f40*/  FFMA.FTZ R64, R103, R201, R64 ;  /* 0x000000c967407223 */ /* 0x000fc60000010040 */
[----:B------:R-:W-:Y:S01]  /*8f50*/  FFMA.FTZ R65, R103, R224, -R65 ;  /* 0x000000e067417223 */ /* 0x000fe20000010841 */
[----:B------:R-:W-:-:S03]  /*8f60*/  FADD.FTZ R200, RZ, R64 ;  /* 0x00000040ffc87221 */ /* 0x000fc60000010000 */
[----:B------:R-:W-:Y:S01]  /*8f70*/  FFMA.FTZ R225, R84, R44, R65 ;  /* 0x0000002c54e17223 */ /* 0x000fe20000010041 */
[----:B-1----:R-:W-:-:S03]  /*8f80*/  FMUL.FTZ R60, R100, R200 ;  /* 0x000000c8643c7220 */ /* 0x002fc60000410000 */
[-C--:B------:R-:W-:Y:S01]  /*8f90*/  FMUL.FTZ R61, R100, R225.reuse ;  /* 0x000000e1643d7220 */ /* 0x080fe20000410000 */
[----:B------:R-:W-:-:S03]  /*8fa0*/  FFMA.FTZ R60, R101, R225, -R60 ;  /* 0x000000e1653c7223 */ /* 0x000fc6000001083c */
[----:B------:R-:W-:Y:S01]  /*8fb0*/  FFMA.FTZ R61, R101, R200, R61 ;  /* 0x000000c8653d7223 */ /* 0x000fe2000001003d */
[----:B------:R-:W-:-:S03]  /*8fc0*/  FFMA.FTZ R226, R83, R40, R60 ;  /* 0x0000002853e27223 */ /* 0x000fc6000001003c */
[----:B------:R-:W-:Y:S01]  /*8fd0*/  FADD.FTZ R221, RZ, R61 ;  /* 0x0000003dffdd7221 */ /* 0x000fe20000010000 */
[----:B------:R-:W-:-:S04]  /*8fe0*/  FMUL.FTZ R61, R131, R226 ;  /* 0x000000e2833d7220 */ /* 0x000fc80000410000 */
[-C--:B------:R-:W-:Y:S01]  /*8ff0*/  FFMA.FTZ R222, R130, R221.reuse, R61 ;  /* 0x000000dd82de7223 */ /* 0x080fe2000001003d */
[----:B------:R-:W-:-:S03]  /*9000*/  FMUL.FTZ R61, R131, R221 ;  /* 0x000000dd833d7220 */ /* 0x000fc60000410000 */
[----:B------:R-:W-:Y:S01]  /*9010*/  FADD.FTZ R222, RZ, R222 ;  /* 0x000000deffde7221 */ /* 0x000fe20000010000 */
[----:B------:R-:W-:-:S04]  /*9020*/  FFMA.FTZ R61, R130, R226, -R61 ;  /* 0x000000e2823d7223 */ /* 0x000fc8000001083d */
[----:B------:R-:W-:Y:S01]  /*9030*/  FFMA.FTZ R227, R82, R36, R61 ;  /* 0x0000002452e37223 */ /* 0x000fe2000001003d */
[----:B------:R-:W-:-:S04]  /*9040*/  FMUL.FTZ R61, R147, R222 ;  /* 0x000000de933d7220 */ /* 0x000fc80000410000 */
[-C--:B------:R-:W-:Y:S01]  /*9050*/  FFMA.FTZ R228, R148, R227.reuse, -R61 ;  /* 0x000000e394e47223 */ /* 0x080fe2000001083d */
[----:B------:R-:W-:-:S03]  /*9060*/  FMUL.FTZ R61, R147, R227 ;  /* 0x000000e3933d7220 */ /* 0x000fc60000410000 */
[----:B------:R-:W-:Y:S01]  /*9070*/  FFMA.FTZ R228, R81, R32, R228 ;  /* 0x0000002051e47223 */ /* 0x000fe200000100e4 */
[----:B------:R-:W-:Y:S01]  /*9080*/  FFMA.FTZ R230, R148, R222, R61 ;  /* 0x000000de94e67223 */ /* 0x000fe2000001003d */
[----:B------:R-:W-:Y:S06]  /*9090*/  BAR.SYNC.DEFER_BLOCKING 0x0 ;  /* 0x0000000000007b1d */ /* 0x000fec0000010000 */
[----:B0-----:R-:W-:Y:S05]  /*90a0*/  @P2 BRA `(.L_x_1019) ;  /* 0x0000000c00742947 */ /* 0x001fea0003800000 */
[----:B------:R-:W-:Y:S01]  /*90b0*/  MOV R60, 0x50 ;  /* 0x00000050003c7802 */ /* 0x000fe20000000f00 */
[----:B------:R-:W-:-:S04]  /*90c0*/  UMOV UR33, 0xffffffff ;  /* 0xffffffff00217882 */ /* 0x000fc80000000000 */
[----:B------:R-:W-:-:S05]  /*90d0*/  IMAD R231, R183, R60, UR28 ;  /* 0x0000001cb7e77e24 */ /* 0x000fca000f8e023c */
[----:B------:R-:W-:Y:S04]  /*90e0*/  LDS.128 R68, [R231+0x8ea0] ;  /* 0x008ea000e7447984 */ /* 0x000fe80000000c00 */
[----:B------:R-:W0:Y:S04]  /*90f0*/  LDS.128 R64, [R231+0x8eb0] ;  /* 0x008eb000e7407984 */ /* 0x000e280000000c00 */
[----:B------:R-:W1:Y:S01]  /*9100*/  LDS.128 R60, [R231+0x8e90] ;  /* 0x008e9000e73c7984 */ /* 0x000e620000000c00 */
[C---:B0-----:R-:W-:Y:S01]  /*9110*/  FMUL.FTZ R235, R69.reuse, R64 ;  /* 0x0000004045eb7220 */ /* 0x041fe20000410000 */
[C---:B------:R-:W-:Y:S01]  /*9120*/  FMUL.FTZ R233, R69.reuse, R65 ;  /* 0x0000004145e97220 */ /* 0x040fe20000410000 */
[C---:B------:R-:W-:Y:S01]  /*9130*/  FMUL.FTZ R232, R69.reuse, R66 ;  /* 0x0000004245e87220 */ /* 0x040fe20000410000 */
[----:B------:R-:W-:Y:S01]  /*9140*/  FMUL.FTZ R99, R69, R67 ;  /* 0x0000004345637220 */ /* 0x000fe20000410000 */
[C---:B------:R-:W-:Y:S01]  /*9150*/  FFMA.FTZ R235, R68.reuse, R65, R235 ;  /* 0x0000004144eb7223 */ /* 0x040fe200000100eb */
[C---:B------:R-:W-:Y:S01]  /*9160*/  FFMA.FTZ R233, R68.reuse, R64, -R233 ;  /* 0x0000004044e97223 */ /* 0x040fe200000108e9 */
[C---:B------:R-:W-:Y:S01]  /*9170*/  FFMA.FTZ R232, R68.reuse, R67, R232 ;  /* 0x0000004344e87223 */ /* 0x040fe200000100e8 */
[----:B------:R-:W-:Y:S01]  /*9180*/  FFMA.FTZ R99, R68, R66, -R99 ;  /* 0x0000004244637223 */ /* 0x000fe20000010863 */
[C---:B-1---5:R-:W-:Y:S01]  /*9190*/  FMUL.FTZ R77, R61.reuse, R235 ;  /* 0x000000eb3d4d7220 */ /* 0x062fe20000410000 */
[-C--:B------:R-:W-:Y:S01]  /*91a0*/  FMUL.FTZ R76, R61, R233.reuse ;  /* 0x000000e93d4c7220 */ /* 0x080fe20000410000 */
[----:B------:R-:W-:Y:S01]  /*91b0*/  FADD.FTZ R232, R71, R232 ;  /* 0x000000e847e87221 */ /* 0x000fe20000010000 */
[----:B------:R-:W-:Y:S01]  /*91c0*/  FADD.FTZ R99, R70, R99 ;  /* 0x0000006346637221 */ /* 0x000fe20000010000 */
[C---:B------:R-:W-:Y:S01]  /*91d0*/  FFMA.FTZ R233, R60.reuse, R233, -R77 ;  /* 0x000000e93ce97223 */ /* 0x040fe2000001084d */
[----:B------:R-:W-:Y:S01]  /*91e0*/  FFMA.FTZ R235, R60, R235, R76 ;  /* 0x000000eb3ceb7223 */ /* 0x000fe2000001004c */
[C---:B------:R-:W-:Y:S01]  /*91f0*/  FMUL.FTZ R77, R61.reuse, R232 ;  /* 0x000000e83d4d7220 */ /* 0x040fe20000410000 */
[----:B------:R-:W-:-:S03]  /*9200*/  FMUL.FTZ R76, R61, R99 ;  /* 0x000000633d4c7220 */ /* 0x000fc60000410000 */
[C---:B------:R-:W-:Y:S01]  /*9210*/  FFMA.FTZ R99, R60.reuse, R99, -R77 ;  /* 0x000000633c637223 */ /* 0x040fe2000001084d */
[----:B------:R-:W-:Y:S02]  /*9220*/  FFMA.FTZ R232, R60, R232, R76 ;  /* 0x000000e83ce87223 */ /* 0x000fe4000001004c */
[----:B------:R-:W0:Y:S01]  /*9230*/  LDS.128 R76, [R231+0x8e80] ;  /* 0x008e8000e74c7984 */ /* 0x000e220000000c00 */
[----:B------:R-:W-:Y:S01]  /*9240*/  FADD.FTZ R99, R62, R99 ;  /* 0x000000633e637221 */ /* 0x000fe20000010000 */
[----:B------:R-:W-:Y:S01]  /*9250*/  FADD.FTZ R232, R63, R232 ;  /* 0x000000e83fe87221 */ /* 0x000fe20000010000 */
[----:B0-----:R-:W-:-:S04]  /*9260*/  FMUL.FTZ R234, R77, R235 ;  /* 0x000000eb4dea7220 */ /* 0x001fc80000410000 */
[-C--:B------:R-:W-:Y:S01]  /*9270*/  FFMA.FTZ R234, R76, R233.reuse, -R234 ;  /* 0x000000e94cea7223 */ /* 0x080fe200000108ea */
[----:B------:R-:W-:-:S04]  /*9280*/  FMUL.FTZ R233, R77, R233 ;  /* 0x000000e94de97220 */ /* 0x000fc80000410000 */
[----:B------:R-:W-:Y:S01]  /*9290*/  FFMA.FTZ R233, R76, R235, R233 ;  /* 0x000000eb4ce97223 */ /* 0x000fe200000100e9 */
[C---:B------:R-:W-:Y:S01]  /*92a0*/  FMUL.FTZ R235, R77.reuse, R232 ;  /* 0x000000e84deb7220 */ /* 0x040fe20000410000 */
[----:B------:R-:W-:-:S03]  /*92b0*/  FMUL.FTZ R77, R77, R99 ;  /* 0x000000634d4d7220 */ /* 0x000fc60000410000 */
[C---:B------:R-:W-:Y:S01]  /*92c0*/  FFMA.FTZ R235, R76.reuse, R99, -R235 ;  /* 0x000000634ceb7223 */ /* 0x040fe200000108eb */
[----:B------:R-:W-:Y:S01]  /*92d0*/  FFMA.FTZ R77, R76, R232, R77 ;  /* 0x000000e84c4d7223 */ /* 0x000fe2000001004d */
[----:B------:R-:W-:Y:S02]  /*92e0*/  LOP3.LUT R99, R183, 0x1f, RZ, 0xc0, !PT ;  /* 0x0000001fb7637812 */ /* 0x000fe400078ec0ff */
[----:B------:R-:W-:Y:S01]  /*92f0*/  FADD.FTZ R78, R78, R235 ;  /* 0x000000eb4e4e7221 */ /* 0x000fe20000010000 */
[----:B------:R-:W-:Y:S01]  /*9300*/  FADD.FTZ R79, R79, R77 ;  /* 0x0000004d4f4f7221 */ /* 0x000fe20000010000 */
[----:B------:R-:W-:Y:S01]  /*9310*/  ISETP.NE.AND P2, PT, R99, 0x1f, PT ;  /* 0x0000001f6300780c */ /* 0x000fe20003f45270 */
[----:B------:R-:W-:-:S12]  /*9320*/  BRA.DIV UR33, `(.L_x_1020) ;  /* 0x0000007a21e47947 */ /* 0x000fd8000b800000 */
[----:B------:R0:W1:Y:S01]  /*9330*/  SHFL.DOWN PT, R237, R234, 0x1, 0x1f ;  /* 0x08201f00eaed7f89 */ /* 0x00006200000e0000 */
[----:B------:R-:W-:Y:S02]  /*9340*/  MOV R76, R234 ;  /* 0x000000ea004c7202 */ /* 0x000fe40000000f00 */
[----:B------:R-:W-:Y:S01]  /*9350*/  MOV R77, R233 ;  /* 0x000000e9004d7202 */ /* 0x000fe20000000f00 */
[----:B------:R0:W2:Y:S04]  /*9360*/  SHFL.DOWN PT, R238, R233, 0x1, 0x1f ;  /* 0x08201f00e9ee7f89 */ /* 0x0000a800000e0000 */
[----:B------:R0:W3:Y:S04]  /*9370*/  SHFL.DOWN PT, R239, R78, 0x1, 0x1f ;  /* 0x08201f004eef7f89 */ /* 0x0000e800000e0000 */
[----:B------:R0:W4:Y:S02]  /*9380*/  SHFL.DOWN PT, R232, R79, 0x1, 0x1f ;  /* 0x08201f004fe87f89 */ /* 0x00012400000e0000 */
.L_x_1161:
[----:B------:R-:W-:Y:S04]  /*9390*/  BSSY.RECONVERGENT B0, `(.L_x_1021) ;  /* 0x000000d000007945 */ /* 0x000fe80003800200 */
[----:B------:R-:W-:Y:S05]  /*93a0*/  @!P2 BRA `(.L_x_1022) ;  /* 0x00000000002ca947 */ /* 0x000fea0003800000 */
[-C--:B0---4-:R-:W-:Y:S01]  /*93b0*/  FMUL.FTZ R233, R77, R232.reuse ;  /* 0x000000e84de97220 */ /* 0x091fe20000410000 */
[----:B------:R-:W-:-:S03]  /*93c0*/  FMUL.FTZ R232, R76, R232 ;  /* 0x000000e84ce87220 */ /* 0x000fc60000410000 */
[-C--:B---3--:R-:W-:Y:S01]  /*93d0*/  FFMA.FTZ R233, R76, R239.reuse, -R233 ;  /* 0x000000ef4ce97223 */ /* 0x088fe200000108e9 */
[----:B------:R-:W-:-:S03]  /*93e0*/  FFMA.FTZ R232, R77, R239, R232 ;  /* 0x000000ef4de87223 */ /* 0x000fc600000100e8 */
[----:B------:R-:W-:Y:S01]  /*93f0*/  FADD.FTZ R78, R78, R233 ;  /* 0x000000e94e4e7221 */ /* 0x000fe20000010000 */
[----:B------:R-:W-:Y:S01]  /*9400*/  FADD.FTZ R79, R79, R232 ;  /* 0x000000e84f4f7221 */ /* 0x000fe20000010000 */
[-C--:B--2---:R-:W-:Y:S01]  /*9410*/  FMUL.FTZ R232, R77, R238.reuse ;  /* 0x000000ee4de87220 */ /* 0x084fe20000410000 */
[----:B------:R-:W-:-:S03]  /*9420*/  FMUL.FTZ R238, R76, R238 ;  /* 0x000000ee4cee7220 */ /* 0x000fc60000410000 */
[C---:B-1----:R-:W-:Y:S01]  /*9430*/  FFMA.FTZ R232, R237.reuse, R76, -R232 ;  /* 0x0000004cede87223 */ /* 0x042fe200000108e8 */
[----:B------:R-:W-:-:S04]  /*9440*/  FFMA.FTZ R77, R237, R77, R238 ;  /* 0x0000004ded4d7223 */ /* 0x000fc800000100ee */
[----:B------:R-:W-:-:S07]  /*9450*/  MOV R76, R232 ;  /* 0x000000e8004c7202 */ /* 0x000fce0000000f00 */
.L_x_1022:
[----:B------:R-:W-:Y:S05]  /*9460*/  BSYNC.RECONVERGENT B0 ;  /* 0x0000000000007941 */ /* 0x000fea0003800200 */
.L_x_1021:
[----:B------:R-:W-:Y:S01]  /*9470*/  UMOV UR33, 0xffffffff ;  /* 0xffffffff00217882 */ /* 0x000fe20000000000 */
[----:B------:R-:W-:Y:S02]  /*9480*/  ISETP.GT.U32.AND P2, PT, R99, 0x1d, PT ;  /* 0x0000001d6300780c */ /* 0x000fe40003f44070 */
[----:B------:R-:W-:Y:S11]  /*9490*/  BRA.DIV UR33, `(.L_x_1023) ;  /* 0x0000007a21ec7947 */ /* 0x000ff6000b800000 */
[----:B0-----:R0:W0:Y:S04]  /*94a0*/  SHFL.DOWN PT, R233, R76, 0x2, 0x1f ;  /* 0x08401f004ce97f89 */ /* 0x00102800000e0000 */
[----:B------:R0:W0:Y:S04]  /*94b0*/  SHFL.DOWN PT, R234, R77, 0x2, 0x1f ;  /* 0x08401f004dea7f89 */ /* 0x00002800000e0000 */
[----:B-1----:R1:W0:Y:S04]  /*94c0*/  SHFL.DOWN PT, R237, R78, 0x2, 0x1f ;  /* 0x08401f004eed7f89 */ /* 0x00222800000e0000 */
[----:B------:R1:W0:Y:S02]  /*94d0*/  SHFL.DOWN PT, R235, R79, 0x2, 0x1f ;  /* 0x08401f004feb7f89 */ /* 0x00022400000e0000 */
.L_x_1167:
[----:B------:R-:W-:Y:S04]  /*94e0*/  BSSY.RECONVERGENT B0, `(.L_x_1024) ;  /* 0x000000d000007945 */ /* 0x000fe80003800200 */
[----:B------:R-:W-:Y:S05]  /*94f0*/  @P2 BRA `(.L_x_1025) ;  /* 0x00000000002c2947 */ /* 0x000fea0003800000 */
[-C--:B0---4-:R-:W-:Y:S01]  /*9500*/  FMUL.FTZ R232, R77, R235.reuse ;  /* 0x000000eb4de87220 */ /* 0x091fe20000410000 */
[----:B------:R-:W-:-:S03]  /*9510*/  FMUL.FTZ R235, R76, R235 ;  /* 0x000000eb4ceb7220 */ /* 0x000fc60000410000 */
[-C--:B------:R-:W-:Y:S01]  /*9520*/  FFMA.FTZ R232, R76, R237.reuse, -R232 ;  /* 0x000000ed4ce87223 */ /* 0x080fe200000108e8 */
[----:B------:R-:W-:-:S03]  /*9530*/  FFMA.FTZ R235, R77, R237, R235 ;  /* 0x000000ed4deb7223 */ /* 0x000fc600000100eb */
[----:B-1----:R-:W-:Y:S01]  /*9540*/  FADD.FTZ R78, R78, R232 ;  /* 0x000000e84e4e7221 */ /* 0x002fe20000010000 */
[-C--:B------:R-:W-:Y:S01]  /*9550*/  FMUL.FTZ R232, R77, R234.reuse ;  /* 0x000000ea4de87220 */ /* 0x080fe20000410000 */
[C---:B------:R-:W-:Y:S01]  /*9560*/  FMUL.FTZ R234, R76.reuse, R234 ;  /* 0x000000ea4cea7220 */ /* 0x040fe20000410000 */
[----:B------:R-:W-:Y:S02]  /*9570*/  FADD.FTZ R79, R79, R235 ;  /* 0x000000eb4f4f7221 */ /* 0x000fe40000010000 */
[-C--:B------:R-:W-:Y:S01]  /*9580*/  FFMA.FTZ R232, R76, R233.reuse, -R232 ;  /* 0x000000e94ce87223 */ /* 0x080fe200000108e8 */
[----:B------:R-:W-:-:S04]  /*9590*/  FFMA.FTZ R77, R77, R233, R234 ;  /* 0x000000e94d4d7223 */ /* 0x000fc800000100ea */
[----:B------:R-:W-:-:S07]  /*95a0*/  MOV R76, R232 ;  /* 0x000000e8004c7202 */ /* 0x000fce0000000f00 */
.L_x_1025:
[----:B------:R-:W-:Y:S05]  /*95b0*/  BSYNC.RECONVERGENT B0 ;  /* 0x0000000000007941 */ /* 0x000fea0003800200 */
.L_x_1024:
[----:B------:R-:W-:Y:S01]  /*95c0*/  UMOV UR33, 0xffffffff ;  /* 0xffffffff00217882 */ /* 0x000fe20000000000 */
[----:B------:R-:W-:Y:S02]  /*95d0*/  ISETP.GT.U32.AND P2, PT, R99, 0x1b, PT ;  /* 0x0000001b6300780c */ /* 0x000fe40003f44070 */
[----:B------:R-:W-:Y:S11]  /*95e0*/  BRA.DIV UR33, `(.L_x_1026) ;  /* 0x0000007e210c7947 */ /* 0x000ff6000b800000 */
[----:B0-----:R0:W0:Y:S04]  /*95f0*/  SHFL.DOWN PT, R233, R76, 0x4, 0x1f ;  /* 0x08801f004ce97f89 */ /* 0x00102800000e0000 */
[----:B------:R0:W0:Y:S04]  /*9600*/  SHFL.DOWN PT, R234, R77, 0x4, 0x1f ;  /* 0x08801f004dea7f89 */ /* 0x00002800000e0000 */
[----:B------:R0:W0:Y:S04]  /*9610*/  SHFL.DOWN PT, R237, R78, 0x4, 0x1f ;  /* 0x08801f004eed7f89 */ /* 0x00002800000e0000 */
[----:B------:R0:W0:Y:S02]  /*9620*/  SHFL.DOWN PT, R235, R79, 0x4, 0x1f ;  /* 0x08801f004feb7f89 */ /* 0x00002400000e0000 */
.L_x_1173:
        /* <DEDUP_REMOVED lines=13> */
.L_x_1028:
[----:B------:R-:W-:Y:S05]  /*9700*/  BSYNC.RECONVERGENT B0 ;  /* 0x0000000000007941 */ /* 0x000fea0003800200 */
.L_x_1027:
[----:B------:R-:W-:Y:S01]  /*9710*/  UMOV UR33, 0xffffffff ;  /* 0xffffffff00217882 */ /* 0x000fe20000000000 */
[----:B------:R-:W-:Y:S02]  /*9720*/  ISETP.GT.U32.AND P2, PT, R99, 0x17, PT ;  /* 0x000000176300780c */ /* 0x000fe40003f44070 */
[----:B------:R-:W-:Y:S11]  /*9730*/  BRA.DIV UR33, `(.L_x_1029) ;  /* 0x0000007e212c7947 */ /* 0x000ff6000b800000 */
[----:B0-----:R0:W0:Y:S04]  /*9740*/  SHFL.DOWN PT, R233, R76, 0x8, 0x1f ;  /* 0x09001f004ce97f89 */ /* 0x00102800000e0000 */
[----:B------:R0:W0:Y:S04]  /*9750*/  SHFL.DOWN PT, R234, R77, 0x8, 0x1f ;  /* 0x09001f004dea7f89 */ /* 0x00002800000e0000 */
[----:B------:R0:W0:Y:S04]  /*9760*/  SHFL.DOWN PT, R237, R78, 0x8, 0x1f ;  /* 0x09001f004eed7f89 */ /* 0x00002800000e0000 */
[----:B------:R0:W0:Y:S02]  /*9770*/  SHFL.DOWN PT, R235, R79, 0x8, 0x1f ;  /* 0x09001f004feb7f89 */ /* 0x00002400000e0000 */
.L_x_1179:
        /* <DEDUP_REMOVED lines=13> */
.L_x_1031:
[----:B------:R-:W-:Y:S05]  /*9850*/  BSYNC.RECONVERGENT B0 ;  /* 0x0000000000007941 */ /* 0x000fea0003800200 */
.L_x_1030:
[----:B------:R-:W-:Y:S01]  /*9860*/  UMOV UR33, 0xffffffff ;  /* 0xffffffff00217882 */ /* 0x000fe20000000000 */
[----:B------:R-:W-:Y:S02]  /*9870*/  ISETP.GT.U32.AND P2, PT, R99, 0xf, PT ;  /* 0x0000000f6300780c */ /* 0x000fe40003f44070 */
[----:B------:R-:W-:Y:S11]  /*9880*/  BRA.DIV UR33, `(.L_x_1032) ;  /* 0x0000007e214c7947 */ /* 0x000ff6000b800000 */
[----:B0-----:R0:W0:Y:S04]  /*9890*/  SHFL.DOWN PT, R233, R76, 0x10, 0x1f ;  /* 0x0a001f004ce97f89 */ /* 0x00102800000e0000 */
[----:B------:R0:W0:Y:S04]  /*98a0*/  SHFL.DOWN PT, R234, R77, 0x10, 0x1f ;  /* 0x0a001f004dea7f89 */ /* 0x00002800000e0000 */
[----:B------:R0:W0:Y:S04]  /*98b0*/  SHFL.DOWN PT, R237, R78, 0x10, 0x1f ;  /* 0x0a001f004eed7f89 */ /* 0x00002800000e0000 */
[----:B------:R0:W0:Y:S02]  /*98c0*/  SHFL.DOWN PT, R235, R79, 0x10, 0x1f ;  /* 0x0a001f004feb7f89 */ /* 0x00002400000e0000 */
.L_x_1185:
        /* <DEDUP_REMOVED lines=13> */
.L_x_1034:
[----:B------:R-:W-:Y:S05]  /*99a0*/  BSYNC.RECONVERGENT B0 ;  /* 0x0000000000007941 */ /* 0x000fea0003800200 */
.L_x_1033:
[----:B------:R-:W-:Y:S01]  /*99b0*/  UMOV UR33, 0xffffffff ;  /* 0xffffffff00217882 */ /* 0x000fe20000000000 */
[----:B------:R-:W-:Y:S02]  /*99c0*/  ISETP.NE.AND P2, PT, R183, 0x1f, PT ;  /* 0x0000001fb700780c */ /* 0x000fe40003f45270 */
[----:B------:R-:W-:Y:S11]  /*99d0*/  BRA.DIV UR33, `(.L_x_1035) ;  /* 0x0000007e216c7947 */ /* 0x000ff6000b800000 */
[----:B--2---:R-:W4:Y:S04]  /*99e0*/  SHFL.IDX PT, R238, R77, RZ, 0x1f ;  /* 0x00001fff4dee7589 */ /* 0x004f2800000e0000 */
[----:B------:R-:W2:Y:S04]  /*99f0*/  SHFL.IDX PT, R240, R76, RZ, 0x1f ;  /* 0x00001fff4cf07589 */ /* 0x000ea800000e0000 */
[----:B0-----:R-:W0:Y:S04]  /*9a00*/  SHFL.IDX PT, R237, R78, RZ, 0x1f ;  /* 0x00001fff4eed7589 */ /* 0x001e2800000e0000 */
[----:B------:R-:W5:Y:S04]  /*9a10*/  SHFL.IDX PT, R236, R79, RZ, 0x1f ;  /* 0x00001fff4fec7589 */ /* 0x000f6800000e0000 */
[----:B------:R-:W5:Y:S04]  /*9a20*/  SHFL.DOWN PT, R76, R76, 0x1, 0x1f ;  /* 0x08201f004c4c7f89 */ /* 0x000f6800000e0000 */
[----:B------:R-:W5:Y:S01]  /*9a30*/  SHFL.DOWN PT, R77, R77, 0x1, 0x1f ;  /* 0x08201f004d4d7f89 */ /* 0x000f6200000e0000 */
[-C--:B----4-:R-:W-:Y:S01]  /*9a40*/  FMUL.FTZ R232, R75, R238.reuse ;  /* 0x000000ee4be87220 */ /* 0x090fe20000410000 */
[-C--:B------:R-:W-:Y:S01]  /*9a50*/  FMUL.FTZ R233, R73, R238.reuse ;  /* 0x000000ee49e97220 */ /* 0x080fe20000410000 */
[----:B---3--:R-:W-:Y:S01]  /*9a60*/  FMUL.FTZ R239, R72, R238 ;  /* 0x000000ee48ef7220 */ /* 0x008fe20000410000 */
[----:B-1----:R-:W1:Y:S01]  /*9a70*/  SHFL.DOWN PT, R78, R78, 0x1, 0x1f ;  /* 0x08201f004e4e7f89 */ /* 0x002e6200000e0000 */
[----:B--2---:R-:W-:-:S02]  /*9a80*/  FFMA.FTZ R232, R74, R240, -R232 ;  /* 0x000000f04ae87223 */ /* 0x004fc400000108e8 */
[----:B------:R-:W-:Y:S01]  /*9a90*/  FFMA.FTZ R239, R73, R240, R239 ;  /* 0x000000f049ef7223 */ /* 0x000fe200000100ef */
[----:B------:R-:W2:Y:S01]  /*9aa0*/  SHFL.DOWN PT, R79, R79, 0x1, 0x1f ;  /* 0x08201f004f4f7f89 */ /* 0x000ea200000e0000 */
[----:B0-----:R-:W-:Y:S01]  /*9ab0*/  FADD.FTZ R237, R237, R232 ;  /* 0x000000e8eded7221 */ /* 0x001fe20000010000 */
[----:B------:R-:W-:Y:S01]  /*9ac0*/  FMUL.FTZ R232, R74, R238 ;  /* 0x000000ee4ae87220 */ /* 0x000fe20000410000 */
[-C--:B------:R-:W-:Y:S01]  /*9ad0*/  FFMA.FTZ R238, R72, R240.reuse, -R233 ;  /* 0x000000f048ee7223 */ /* 0x080fe200000108e9 */
[----:B------:R-:W0:Y:S02]  /*9ae0*/  SHFL.IDX PT, R73, R73, RZ, 0x1f ;  /* 0x00001fff49497589 */ /* 0x000e2400000e0000 */
[----:B------:R-:W-:Y:S02]  /*9af0*/  FFMA.FTZ R232, R75, R240, R232 ;  /* 0x000000f04be87223 */ /* 0x000fe400000100e8 */
[----:B------:R-:W3:Y:S02]  /*9b00*/  SHFL.IDX PT, R72, R72, RZ, 0x1f ;  /* 0x00001fff48487589 */ /* 0x000ee400000e0000 */
[----:B-----5:R-:W-:-:S02]  /*9b10*/  FADD.FTZ R240, R236, R232 ;  /* 0x000000e8ecf07221 */ /* 0x020fc40000010000 */
[----:B------:R-:W4:Y:S04]  /*9b20*/  SHFL.IDX PT, R74, R74, RZ, 0x1f ;  /* 0x00001fff4a4a7589 */ /* 0x000f2800000e0000 */
[----:B------:R-:W0:Y:S02]  /*9b30*/  SHFL.IDX PT, R75, R75, RZ, 0x1f ;  /* 0x00001fff4b4b7589 */ /* 0x000e2400000e0000 */
.L_x_1199:
[----:B------:R-:W-:Y:S04]  /*9b40*/  BSSY.RECONVERGENT B0, `(.L_x_1036) ;  /* 0x000000d000007945 */ /* 0x000fe80003800200 */
[----:B------:R-:W-:Y:S05]  /*9b50*/  @!P2 BRA `(.L_x_1037) ;  /* 0x00000000002ca947 */ /* 0x000fea0003800000 */
[-C--:B0-----:R-:W-:Y:S01]  /*9b60*/  FMUL.FTZ R232, R77, R73.reuse ;  /* 0x000000494de87220 */ /* 0x081fe20000410000 */
[----:B------:R-:W-:-:S03]  /*9b70*/  FMUL.FTZ R73, R76, R73 ;  /* 0x000000494c497220 */ /* 0x000fc60000410000 */
[CC--:B---3--:R-:W-:Y:S01]  /*9b80*/  FFMA.FTZ R232, R76.reuse, R72.reuse, -R232 ;  /* 0x000000484ce87223 */ /* 0x0c8fe200000108e8 */
[C---:B------:R-:W-:Y:S01]  /*9b90*/  FFMA.FTZ R73, R77.reuse, R72, R73 ;  /* 0x000000484d497223 */ /* 0x040fe20000010049 */
[-C--:B------:R-:W-:Y:S01]  /*9ba0*/  FMUL.FTZ R72, R77, R75.reuse ;  /* 0x0000004b4d487220 */ /* 0x080fe20000410000 */
[----:B------:R-:W-:-:S03]  /*9bb0*/  FMUL.FTZ R75, R76, R75 ;  /* 0x0000004b4c4b7220 */ /* 0x000fc60000410000 */
[-C--:B----4-:R-:W-:Y:S01]  /*9bc0*/  FFMA.FTZ R72, R76, R74.reuse, -R72 ;  /* 0x0000004a4c487223 */ /* 0x090fe20000010848 */
[----:B------:R-:W-:-:S03]  /*9bd0*/  FFMA.FTZ R75, R77, R74, R75 ;  /* 0x0000004a4d4b7223 */ /* 0x000fc6000001004b */
[----:B-1----:R-:W-:Y:S01]  /*9be0*/  FADD.FTZ R74, R78, R72 ;  /* 0x000000484e4a7221 */ /* 0x002fe20000010000 */
[----:B--2---:R-:W-:Y:S01]  /*9bf0*/  FADD.FTZ R75, R79, R75 ;  /* 0x0000004b4f4b7221 */ /* 0x004fe20000010000 */
[----:B------:R-:W-:-:S07]  /*9c00*/  MOV R72, R232 ;  /* 0x000000e800487202 */ /* 0x000fce0000000f00 */
.L_x_1037:
[----:B------:R-:W-:Y:S05]  /*9c10*/  BSYNC.RECONVERGENT B0 ;  /* 0x0000000000007941 */ /* 0x000fea0003800200 */
.L_x_1036:
[C---:B0-----:R-:W-:Y:S01]  /*9c20*/  FMUL.FTZ R76, R65.reuse, R75 ;  /* 0x0000004b414c7220 */ /* 0x041fe20000410000 */
[----:B---3--:R-:W-:Y:S01]  /*9c30*/  FMUL.FTZ R77, R65, R72 ;  /* 0x00000048414d7220 */ /* 0x008fe20000410000 */
[----:B----4-:R0:W-:Y:S02]  /*9c40*/  STS.128 [R231+0x8eb0], R72 ;  /* 0x008eb048e7007388 */ /* 0x0101e40000000c00 */
[C---:B------:R-:W-:Y:S01]  /*9c50*/  FFMA.FTZ R76, R64.reuse, R74, -R76 ;  /* 0x0000004a404c7223 */ /* 0x040fe2000001084c */
[----:B------:R-:W-:-:S03]  /*9c60*/  FFMA.FTZ R77, R64, R73, R77 ;  /* 0x00000049404d7223 */ /* 0x000fc6000001004d */
[----:B-1----:R-:W-:Y:S01]  /*9c70*/  FADD.FTZ R78, R66, R76 ;  /* 0x0000004c424e7221 */ /* 0x002fe20000010000 */
[C---:B------:R-:W-:Y:S01]  /*9c80*/  FMUL.FTZ R76, R65.reuse, R73 ;  /* 0x00000049414c7220 */ /* 0x040fe20000410000 */
[----:B------:R-:W-:-:S03]  /*9c90*/  FMUL.FTZ R65, R65, R74 ;  /* 0x0000004a41417220 */ /* 0x000fc60000410000 */
[C---:B------:R-:W-:Y:S01]  /*9ca0*/  FFMA.FTZ R76, R64.reuse, R72, -R76 ;  /* 0x00000048404c7223 */ /* 0x040fe2000001084c */
[----:B------:R-:W-:-:S04]  /*9cb0*/  FFMA.FTZ R65, R64, R75, R65 ;  /* 0x0000004b40417223 */ /* 0x000fc80000010041 */
[----:B--2---:R-:W-:Y:S01]  /*9cc0*/  FADD.FTZ R79, R67, R65 ;  /* 0x00000041434f7221 */ /* 0x004fe20000010000 */
[C---:B------:R-:W-:Y:S01]  /*9cd0*/  FMUL.FTZ R65, R69.reuse, R76 ;  /* 0x0000004c45417220 */ /* 0x040fe20000410000 */
[----:B0-----:R-:W-:Y:S02]  /*9ce0*/  MOV R75, R240 ;  /* 0x000000f0004b7202 */ /* 0x001fe40000000f00 */
[C---:B------:R-:W-:Y:S01]  /*9cf0*/  FMUL.FTZ R64, R69.reuse, R79 ;  /* 0x0000004f45407220 */ /* 0x040fe20000410000 */
[C---:B------:R-:W-:Y:S01]  /*9d00*/  FFMA.FTZ R65, R68.reuse, R77, R65 ;  /* 0x0000004d44417223 */ /* 0x040fe20000010041 */
[----:B------:R0:W-:Y:S01]  /*9d10*/  STS.128 [R231+0x8ea0], R76 ;  /* 0x008ea04ce7007388 */ /* 0x0001e20000000c00 */
[----:B------:R-:W-:Y:S01]  /*9d20*/  MOV R74, R237 ;  /* 0x000000ed004a7202 */ /* 0x000fe20000000f00 */
[----:B------:R-:W-:Y:S01]  /*9d30*/  FFMA.FTZ R64, R68, R78, -R64 ;  /* 0x0000004e44407223 */ /* 0x000fe20000010840 */
[----:B------:R-:W-:Y:S02]  /*9d40*/  MOV R73, R239 ;  /* 0x000000ef00497202 */ /* 0x000fe40000000f00 */
[----:B------:R-:W-:Y:S01]  /*9d50*/  MOV R72, R238 ;  /* 0x000000ee00487202 */ /* 0x000fe20000000f00 */
[----:B------:R-:W-:Y:S01]  /*9d60*/  FADD.FTZ R66, R70, R64 ;  /* 0x0000004046427221 */ /* 0x000fe20000010000 */
[C---:B------:R-:W-:Y:S01]  /*9d70*/  FMUL.FTZ R70, R69.reuse, R78 ;  /* 0x0000004e45467220 */ /* 0x040fe20000410000 */
[----:B------:R-:W-:-:S03]  /*9d80*/  FMUL.FTZ R64, R69, R77 ;  /* 0x0000004d45407220 */ /* 0x000fc60000410000 */
[C---:B------:R-:W-:Y:S01]  /*9d90*/  FFMA.FTZ R70, R68.reuse, R79, R70 ;  /* 0x0000004f44467223 */ /* 0x040fe20000010046 */
[----:B------:R-:W-:-:S03]  /*9da0*/  FFMA.FTZ R64, R68, R76, -R64 ;  /* 0x0000004c44407223 */ /* 0x000fc60000010840 */
[----:B------:R-:W-:-:S04]  /*9db0*/  FADD.FTZ R67, R71, R70 ;  /* 0x0000004647437221 */ /* 0x000fc80000010000 */
[----:B------:R-:W-:Y:S01]  /*9dc0*/  FMUL.FTZ R69, R61, R67 ;  /* 0x000000433d457220 */ /* 0x000fe20000410000 */
[----:B------:R0:W-:Y:S03]  /*9dd0*/  STS.128 [R231+0x8e90], R64 ;  /* 0x008e9040e7007388 */ /* 0x0001e60000000c00 */
[----:B------:R-:W-:-:S04]  /*9de0*/  FFMA.FTZ R69, R60, R66, -R69 ;  /* 0x000000423c457223 */ /* 0x000fc80000010845 */
[----:B------:R-:W-:Y:S01]  /*9df0*/  FADD.FTZ R70, R62, R69 ;  /* 0x000000453e467221 */ /* 0x000fe20000010000 */
[C---:B------:R-:W-:Y:S01]  /*9e00*/  FMUL.FTZ R69, R61.reuse, R65 ;  /* 0x000000413d457220 */ /* 0x040fe20000410000 */
[----:B------:R-:W-:-:S03]  /*9e10*/  FMUL.FTZ R62, R61, R64 ;  /* 0x000000403d3e7220 */ /* 0x000fc60000410000 */
[C---:B------:R-:W-:Y:S01]  /*9e20*/  FFMA.FTZ R68, R60.reuse, R64, -R69 ;  /* 0x000000403c447223 */ /* 0x040fe20000010845 */
[----:B------:R-:W-:Y:S01]  /*9e30*/  FFMA.FTZ R69, R60, R65, R62 ;  /* 0x000000413c457223 */ /* 0x000fe2000001003e */
[----:B------:R-:W-:-:S04]  /*9e40*/  FMUL.FTZ R62, R61, R66 ;  /* 0x000000423d3e7220 */ /* 0x000fc80000410000 */
[----:B------:R-:W-:-:S04]  /*9e50*/  FFMA.FTZ R62, R60, R67, R62 ;  /* 0x000000433c3e7223 */ /* 0x000fc8000001003e */
[----:B------:R-:W-:-:S05]  /*9e60*/  FADD.FTZ R71, R63, R62 ;  /* 0x0000003e3f477221 */ /* 0x000fca0000010000 */
[----:B------:R0:W-:Y:S02]  /*9e70*/  STS.128 [R231+0x8e80], R68 ;  /* 0x008e8044e7007388 */ /* 0x0001e40000000c00 */
.L_x_1019:
[----:B------:R-:W-:Y:S05]  /*9e80*/  WARPSYNC.ALL ;  /* 0x0000000000007948 */ /* 0x000fea0003800000 */
[----:B------:R-:W-:Y:S01]  /*9e90*/  ISETP.NE.AND P0, PT, R183, RZ, PT ;  /* 0x000000ffb700720c */ /* 0x000fe20003f05270 */
[----:B------:R-:W-:Y:S01]  /*9ea0*/  BAR.SYNC.DEFER_BLOCKING 0x0 ;  /* 0x0000000000007b1d */ /* 0x000fe20000010000 */
[C---:B0-----:R-:W-:Y:S01]  /*9eb0*/  FMUL.FTZ R69, R178.reuse, R190 ;  /* 0x000000beb2457220 */ /* 0x041fe20000410000 */
[----:B------:R-:W-:Y:S01]  /*9ec0*/  FMUL.FTZ R71, R178, R215 ;  /* 0x000000d7b2477220 */ /* 0x000fe20000410000 */
[----:B------:R-:W-:Y:S01]  /*9ed0*/  FMUL.FTZ R64, R177, R213 ;  /* 0x000000d5b1407220 */ /* 0x000fe20000410000 */
[----:B-----5:R-:W-:Y:S01]  /*9ee0*/  FMUL.FTZ R77, R176, R212 ;  /* 0x000000d4b04d7220 */ /* 0x020fe20000410000 */
[----:B------:R-:W-:Y:S01]  /*9ef0*/  FMUL.FTZ R79, R174, R208 ;  /* 0x000000d0ae4f7220 */ /* 0x000fe20000410000 */
[----:B------:R-:W-:Y:S01]  /*9f00*/  FMUL.FTZ R65, R180, R218 ;  /* 0x000000dab4417220 */ /* 0x000fe20000410000 */
[----:B------:R-:W-:Y:S01]  /*9f10*/  FADD.FTZ R230, RZ, R230 ;  /* 0x000000e6ffe67221 */ /* 0x000fe20000010000 */
[----:B------:R-:W-:Y:S01]  /*9f20*/  ULEA UR33, UR15, 0xfffff000, 0xc ;  /* 0xfffff0000f217891 */ /* 0x000fe2000f8e60ff */
[----:B------:R-:W-:Y:S01]  /*9f30*/  BSSY.RECONVERGENT B0, `(.L_x_1038) ;  /* 0x0000220000007945 */ /* 0x000fe20003800200 */
[----:B------:R-:W-:-:S02]  /*9f40*/  FFMA.FTZ R65, R164, R192, R65 ;  /* 0x000000c0a4417223 */ /* 0x000fc40000010041 */
[----:B------:R-:W-:Y:S01]  /*9f50*/  VOTEU.ALL UP0, P0 ;  /* 0x0000000000ff7886 */ /* 0x000fe20000000000 */
[----:B------:R-:W-:Y:S01]  /*9f60*/  USHF.R.S32.HI UR50, URZ, 0x1f, UR33 ;  /* 0x0000001fff327899 */ /* 0x000fe20008011421 */
[----:B------:R-:W-:Y:S01]  /*9f70*/  FFMA.FTZ R65, -R0, R65, RZ ;  /* 0x0000004100417223 */ /* 0x000fe200000101ff */
[----:B------:R-:W0:Y:S02]  /*9f80*/  LDS.64 R60, [R182+0x8e88] ;  /* 0x008e8800b63c7984 */ /* 0x000e240000000a00 */
[CC--:B0-----:R-:W-:Y:S01]  /*9f90*/  FMUL.FTZ R63, R61.reuse, R107.reuse ;  /* 0x0000006b3d3f7220 */ /* 0x0c1fe20000410000 */
[----:B------:R-:W-:Y:S01]  /*9fa0*/  FMUL.FTZ R62, R60, R107 ;  /* 0x0000006b3c3e7220 */ /* 0x000fe20000410000 */
[----:B------:R-:W-:Y:S02]  /*9fb0*/  FMUL.FTZ R107, R172, R205 ;  /* 0x000000cdac6b7220 */ /* 0x000fe40000410000 */
[-C--:B------:R-:W-:Y:S01]  /*9fc0*/  FFMA.FTZ R63, R60, R106.reuse, R63 ;  /* 0x0000006a3c3f7223 */ /* 0x080fe2000001003f */
[----:B------:R-:W-:Y:S01]  /*9fd0*/  FFMA.FTZ R106, R61, R106, -R62 ;  /* 0x0000006a3d6a7223 */ /* 0x000fe2000001083e */
[C---:B------:R-:W-:Y:S01]  /*9fe0*/  FMUL.FTZ R60, R179.reuse, R191 ;  /* 0x000000bfb33c7220 */ /* 0x040fe20000410000 */
[-C--:B------:R-:W-:Y:S01]  /*9ff0*/  FMUL.FTZ R62, R179, R217.reuse ;  /* 0x000000d9b33e7220 */ /* 0x080fe20000410000 */
[----:B------:R-:W-:Y:S01]  /*a000*/  FMUL.FTZ R61, R180, R192 ;  /* 0x000000c0b43d7220 */ /* 0x000fe20000410000 */
[----:B------:R-:W-:Y:S01]  /*a010*/  FADD.FTZ R181, R181, R106 ;  /* 0x0000006ab5b57221 */ /* 0x000fe20000010000 */
[C---:B------:R-:W-:Y:S01]  /*a020*/  FFMA.FTZ R67, R163.reuse, R217, -R60 ;  /* 0x000000d9a3437223 */ /* 0x040fe2000001083c */
[----:B------:R-:W-:Y:S01]  /*a030*/  FFMA.FTZ R163, R163, R191, R62 ;  /* 0x000000bfa3a37223 */ /* 0x000fe2000001003e */
[----:B------:R-:W-:Y:S01]  /*a040*/  FFMA.FTZ R60, R162, R215, -R69 ;  /* 0x000000d7a23c7223 */ /* 0x000fe20000010845 */
[----:B------:R-:W-:Y:S01]  /*a050*/  FMUL.FTZ R62, R177, R189 ;  /* 0x000000bdb13e7220 */ /* 0x000fe20000410000 */
[----:B------:R-:W-:Y:S01]  /*a060*/  FMUL.FTZ R69, R176, R188 ;  /* 0x000000bcb0457220 */ /* 0x000fe20000410000 */
[----:B------:R-:W-:Y:S01]  /*a070*/  FFMA.FTZ R162, R162, R190, R71 ;  /* 0x000000bea2a27223 */ /* 0x000fe20000010047 */
[----:B------:R-:W-:Y:S01]  /*a080*/  FFMA.FTZ R61, R164, R218, -R61 ;  /* 0x000000daa43d7223 */ /* 0x000fe2000001083d */
[C---:B------:R-:W-:Y:S01]  /*a090*/  FFMA.FTZ R71, R161.reuse, R213, -R62 ;  /* 0x000000d5a1477223 */ /* 0x040fe2000001083e */
[----:B------:R-:W-:Y:S01]  /*a0a0*/  FFMA.FTZ R161, R161, R189, R64 ;  /* 0x000000bda1a17223 */ /* 0x000fe20000010040 */
[C---:B------:R-:W-:Y:S01]  /*a0b0*/  FFMA.FTZ R66, R160.reuse, R212, -R69 ;  /* 0x000000d4a0427223 */ /* 0x040fe20000010845 */
[C---:B------:R-:W-:Y:S01]  /*a0c0*/  FMUL.FTZ R62, R175.reuse, R187 ;  /* 0x000000bbaf3e7220 */ /* 0x040fe20000410000 */
[----:B------:R-:W-:Y:S01]  /*a0d0*/  FFMA.FTZ R160, R160, R188, R77 ;  /* 0x000000bca0a07223 */ /* 0x000fe2000001004d */
[----:B------:R-:W-:Y:S01]  /*a0e0*/  FMUL.FTZ R64, R175, R210 ;  /* 0x000000d2af407220 */ /* 0x000fe20000410000 */
[----:B------:R-:W-:Y:S01]  /*a0f0*/  FMUL.FTZ R77, R174, R186 ;  /* 0x000000baae4d7220 */ /* 0x000fe20000410000 */
[----:B------:R-:W-:Y:S01]  /*a100*/  FFMA.FTZ R69, R159, R210, -R62 ;  /* 0x000000d29f457223 */ /* 0x000fe2000001083e */
[----:B------:R-:W-:Y:S01]  /*a110*/  FMUL.FTZ R62, R173, R185 ;  /* 0x000000b9ad3e7220 */ /* 0x000fe20000410000 */
[----:B------:R-:W-:Y:S01]  /*a120*/  FFMA.FTZ R159, R159, R187, R64 ;  /* 0x000000bb9f9f7223 */ /* 0x000fe20000010040 */
[C---:B------:R-:W-:Y:S01]  /*a130*/  FFMA.FTZ R68, R158.reuse, R208, -R77 ;  /* 0x000000d09e447223 */ /* 0x040fe2000001084d */
[----:B------:R-:W-:Y:S01]  /*a140*/  FMUL.FTZ R64, R173, R206 ;  /* 0x000000cead407220 */ /* 0x000fe20000410000 */
[----:B------:R-:W-:Y:S01]  /*a150*/  FFMA.FTZ R158, R158, R186, R79 ;  /* 0x000000ba9e9e7223 */ /* 0x000fe2000001004f */
[----:B------:R-:W-:Y:S01]  /*a160*/  FMUL.FTZ R79, R172, R184 ;  /* 0x000000b8ac4f7220 */ /* 0x000fe20000410000 */
[C---:B------:R-:W-:Y:S01]  /*a170*/  FFMA.FTZ R77, R157.reuse, R206, -R62 ;  /* 0x000000ce9d4d7223 */ /* 0x040fe2000001083e */
[----:B------:R-:W-:Y:S01]  /*a180*/  FFMA.FTZ R157, R157, R185, R64 ;  /* 0x000000b99d9d7223 */ /* 0x000fe20000010040 */
[C---:B------:R-:W-:Y:S01]  /*a190*/  FMUL.FTZ R62, R171.reuse, R127 ;  /* 0x0000007fab3e7220 */ /* 0x040fe20000410000 */
[----:B------:R-:W-:Y:S01]  /*a1a0*/  FMUL.FTZ R64, R171, R204 ;  /* 0x000000ccab407220 */ /* 0x000fe20000410000 */
[C---:B------:R-:W-:Y:S01]  /*a1b0*/  FFMA.FTZ R70, R156.reuse, R205, -R79 ;  /* 0x000000cd9c467223 */ /* 0x040fe2000001084f */
[----:B------:R-:W-:Y:S01]  /*a1c0*/  FFMA.FTZ R156, R156, R184, R107 ;  /* 0x000000b89c9c7223 */ /* 0x000fe2000001006b */
[C---:B------:R-:W-:Y:S01]  /*a1d0*/  FFMA.FTZ R79, R155.reuse, R204, -R62 ;  /* 0x000000cc9b4f7223 */ /* 0x040fe2000001083e */
[----:B------:R-:W-:Y:S01]  /*a1e0*/  FMUL.FTZ R107, R170, R126 ;  /* 0x0000007eaa6b7220 */ /* 0x000fe20000410000 */
[----:B------:R-:W-:Y:S01]  /*a1f0*/  FFMA.FTZ R155, R155, R127, R64 ;  /* 0x0000007f9b9b7223 */ /* 0x000fe20000010040 */
[C---:B------:R-:W-:Y:S01]  /*a200*/  FMUL.FTZ R62, R169.reuse, R201 ;  /* 0x000000c9a93e7220 */ /* 0x040fe20000410000 */
[----:B------:R-:W-:Y:S01]  /*a210*/  FMUL.FTZ R64, R169, R224 ;  /* 0x000000e0a9407220 */ /* 0x000fe20000410000 */
[----:B------:R-:W-:Y:S01]  /*a220*/  FFMA.FTZ R76, R154, R202, -R107 ;  /* 0x000000ca9a4c7223 */ /* 0x000fe2000001086b */
[----:B------:R-:W-:Y:S01]  /*a230*/  FFMA.FTZ R61, R0, R61, RZ ;  /* 0x0000003d003d7223 */ /* 0x000fe200000100ff */
[C---:B------:R-:W-:Y:S01]  /*a240*/  FFMA.FTZ R107, R153.reuse, R224, -R62 ;  /* 0x000000e0996b7223 */ /* 0x040fe2000001083e */
[----:B------:R-:W-:Y:S01]  /*a250*/  FFMA.FTZ R153, R153, R201, R64 ;  /* 0x000000c999997223 */ /* 0x000fe20000010040 */
[C---:B------:R-:W-:Y:S01]  /*a260*/  FMUL.FTZ R62, R167.reuse, R221 ;  /* 0x000000dda73e7220 */ /* 0x040fe20000410000 */
[----:B------:R-:W-:Y:S01]  /*a270*/  FMUL.FTZ R64, R167, R226 ;  /* 0x000000e2a7407220 */ /* 0x000fe20000410000 */
[----:B------:R-:W-:Y:S01]  /*a280*/  FFMA.FTZ R223, R2, R223, R63 ;  /* 0x000000df02df7223 */ /* 0x000fe2000001003f */
[----:B------:R-:W-:Y:S01]  /*a290*/  FMUL.FTZ R169, R168, R200 ;  /* 0x000000c8a8a97220 */ /* 0x000fe20000410000 */
[C---:B------:R-:W-:Y:S01]  /*a2a0*/  FFMA.FTZ R167, R151.reuse, R226, -R62 ;  /* 0x000000e297a77223 */ /* 0x040fe2000001083e */
[----:B------:R-:W-:Y:S01]  /*a2b0*/  FFMA.FTZ R151, R151, R221, R64 ;  /* 0x000000dd97977223 */ /* 0x000fe20000010040 */
[----:B------:R-:W-:Y:S01]  /*a2c0*/  FMUL.FTZ R64, R165, R228 ;  /* 0x000000e4a5407220 */ /* 0x000fe20000410000 */
[----:B------:R-:W-:Y:S01]  /*a2d0*/  FFMA.FTZ R62, R16, R67, R61 ;  /* 0x00000043103e7223 */ /* 0x000fe2000001003d */
[----:B------:R-:W-:Y:S01]  /*a2e0*/  FMUL.FTZ R61, R147, R181 ;  /* 0x000000b5933d7220 */ /* 0x000fe20000410000 */
[----:B------:R-:W-:Y:S01]  /*a2f0*/  FFMA.FTZ R78, R152, R225, -R169 ;  /* 0x000000e1984e7223 */ /* 0x000fe200000108a9 */
[----:B------:R-:W-:Y:S01]  /*a300*/  FFMA.FTZ R67, R149, R230, R64 ;  /* 0x000000e695437223 */ /* 0x000fe20000010040 */
[----:B------:R-:W-:Y:S01]  /*a310*/  FFMA.FTZ R64, -R16, R163, R65 ;  /* 0x000000a310407223 */ /* 0x000fe20000010141 */
[----:B------:R-:W-:Y:S01]  /*a320*/  FFMA.FTZ R65, R15, R60, R62 ;  /* 0x0000003c0f417223 */ /* 0x000fe2000001003e */
[-C--:B------:R-:W-:Y:S01]  /*a330*/  FMUL.FTZ R60, R147, R223.reuse ;  /* 0x000000df933c7220 */ /* 0x080fe20000410000 */
[----:B------:R-:W-:Y:S01]  /*a340*/  FFMA.FTZ R62, R148, R223, R61 ;  /* 0x000000df943e7223 */ /* 0x000fe2000001003d */
[----:B------:R-:W-:Y:S01]  /*a350*/  FFMA.FTZ R64, -R15, R162, R64 ;  /* 0x000000a20f407223 */ /* 0x000fe20000010140 */
[----:B------:R-:W-:Y:S01]  /*a360*/  FFMA.FTZ R106, R14, R71, R65 ;  /* 0x000000470e6a7223 */ /* 0x000fe20000010041 */
[----:B------:R-:W-:Y:S01]  /*a370*/  FFMA.FTZ R63, R148, R181, -R60 ;  /* 0x000000b5943f7223 */ /* 0x000fe2000001083c */
[----:B------:R-:W-:Y:S01]  /*a380*/  LOP3.LUT R60, R183, UR33, RZ, 0xfc, !PT ;  /* 0x00000021b73c7c12 */ /* 0x000fe2000f8efcff */
[----:B------:R-:W-:Y:S01]  /*a390*/  UMOV UR33, UR30 ;  /* 0x0000001e00217c82 */ /* 0x000fe20008000000 */
[----:B------:R-:W-:Y:S01]  /*a3a0*/  MOV R61, UR50 ;  /* 0x00000032003d7c02 */ /* 0x000fe20008000f00 */
[----:B------:R-:W-:Y:S01]  /*a3b0*/  FFMA.FTZ R161, -R14, R161, R64 ;  /* 0x000000a10ea17223 */ /* 0x000fe20000010140 */
[----:B------:R-:W-:Y:S01]  /*a3c0*/  MOV R65, UR38 ;  /* 0x0000002600417c02 */ /* 0x000fe20008000f00 */
[----:B------:R-:W-:Y:S01]  /*a3d0*/  FFMA.FTZ R71, R3, R220, R62 ;  /* 0x000000dc03477223 */ /* 0x000fe2000001003e */
[----:B------:R-:W-:Y:S01]  /*a3e0*/  MOV R163, UR39 ;  /* 0x0000002700a37c02 */ /* 0x000fe20008000f00 */
[----:B------:R-:W-:Y:S01]  /*a3f0*/  FMUL.FTZ R169, R166, R222 ;  /* 0x000000dea6a97220 */ /* 0x000fe20000410000 */
[----:B------:R-:W-:Y:S01]  /*a400*/  MOV R147, UR33 ;  /* 0x0000002100937c02 */ /* 0x000fe20008000f00 */
[----:B------:R-:W-:-:S04]  /*a410*/  IMAD.WIDE.U32 R64, R65, UR8, R60 ;  /* 0x0000000841407c25 */ /* 0x000fc8000f8e003c */
[----:B------:R-:W-:Y:S01]  /*a420*/  FADD.FTZ R61, R146, R63 ;  /* 0x0000003f923d7221 */ /* 0x000fe20000010000 */
[----:B------:R-:W-:Y:S01]  /*a430*/  FFMA.FTZ R164, R150, R227, -R169 ;  /* 0x000000e396a47223 */ /* 0x000fe200000108a9 */
[----:B------:R-:W-:Y:S01]  /*a440*/  LEA R60, R147, -R60, 0x1 ;  /* 0x8000003c933c7211 */ /* 0x000fe200078e08ff */
[----:B------:R-:W-:Y:S01]  /*a450*/  IMAD R63, R163, UR8, R65 ;  /* 0x00000008a33f7c24 */ /* 0x000fe2000f8e0241 */
[C---:B------:R-:W-:Y:S01]  /*a460*/  LEA R62, P2, R64.reuse, UR9, 0x2 ;  /* 0x00000009403e7c11 */ /* 0x040fe2000f8410ff */
[----:B------:R-:W-:Y:S01]  /*a470*/  FFMA.FTZ R147, R13, R66, R106 ;  /* 0x000000420d937223 */ /* 0x000fe2000001006a */
[C---:B------:R-:W-:Y:S01]  /*a480*/  FMUL.FTZ R65, R131.reuse, R71 ;  /* 0x0000004783417220 */ /* 0x040fe20000410000 */
[----:B------:R-:W-:Y:S01]  /*a490*/  @!UP0 ULEA UR50, UR8, UR28, 0x4 ;  /* 0x0000001c08328291 */ /* 0x000fe2000f8e20ff */
[----:B------:R-:W-:Y:S01]  /*a4a0*/  LEA.HI.X R63, R64, UR14, R63, 0x2, P2 ;  /* 0x0000000e403f7c11 */ /* 0x000fe200090f143f */
[----:B------:R-:W-:Y:S01]  /*a4b0*/  FFMA.FTZ R66, R12, R69, R147 ;  /* 0x000000450c427223 */ /* 0x000fe20000010093 */
[-C--:B------:R-:W-:Y:S01]  /*a4c0*/  FMUL.FTZ R64, R131, R61.reuse ;  /* 0x0000003d83407220 */ /* 0x080fe20000410000 */
[----:B------:R-:W-:Y:S01]  /*a4d0*/  FFMA.FTZ R65, R130, R61, -R65 ;  /* 0x0000003d82417223 */ /* 0x000fe20000010841 */
[----:B------:R-:W-:Y:S01]  /*a4e0*/  FMUL.FTZ R171, R170, R202 ;  /* 0x000000caaaab7220 */ /* 0x000fe20000410000 */
[----:B------:R-:W-:Y:S01]  /*a4f0*/  FFMA.FTZ R131, R11, R68, R66 ;  /* 0x000000440b837223 */ /* 0x000fe20000010042 */
[----:B------:R-:W-:Y:S01]  /*a500*/  FFMA.FTZ R69, R130, R71, R64 ;  /* 0x0000004782457223 */ /* 0x000fe20000010040 */
[----:B------:R-:W-:Y:S01]  /*a510*/  FADD.FTZ R65, R132, R65 ;  /* 0x0000004184417221 */ /* 0x000fe20000010000 */
[----:B------:R0:W-:Y:S01]  /*a520*/  @!P0 STS.128 [UR50+0xac80], R72 ;  /* 0x00ac8048ff008988 */ /* 0x0001e20008000c32 */
[----:B------:R-:W-:Y:S01]  /*a530*/  FFMA.FTZ R66, R10, R77, R131 ;  /* 0x0000004d0a427223 */ /* 0x000fe20000010083 */
[----:B------:R-:W-:Y:S01]  /*a540*/  FFMA.FTZ R199, R4, R199, R69 ;  /* 0x000000c704c77223 */ /* 0x000fe20000010045 */
[----:B------:R-:W-:Y:S01]  /*a550*/  FMUL.FTZ R64, R100, R65 ;  /* 0x0000004164407220 */ /* 0x000fe20000410000 */
[----:B------:R-:W-:Y:S01]  /*a560*/  FFMA.FTZ R154, R154, R126, R171 ;  /* 0x0000007e9a9a7223 */ /* 0x000fe200000100ab */
[----:B------:R-:W-:Y:S01]  /*a570*/  FFMA.FTZ R69, R9, R70, R66 ;  /* 0x0000004609457223 */ /* 0x000fe20000010042 */
[-C--:B------:R-:W-:Y:S01]  /*a580*/  FMUL.FTZ R100, R100, R199.reuse ;  /* 0x000000c764647220 */ /* 0x080fe20000410000 */
[C---:B------:R-:W-:Y:S01]  /*a590*/  FFMA.FTZ R64, R101.reuse, R199, R64 ;  /* 0x000000c765407223 */ /* 0x040fe20000010040 */
[----:B------:R-:W-:Y:S01]  /*a5a0*/  FMUL.FTZ R171, R168, R225 ;  /* 0x000000e1a8ab7220 */ /* 0x000fe20000410000 */
[----:B------:R-:W-:Y:S01]  /*a5b0*/  FFMA.FTZ R66, R8, R79, R69 ;  /* 0x0000004f08427223 */ /* 0x000fe20000010045 */
[----:B------:R-:W-:Y:S01]  /*a5c0*/  FFMA.FTZ R100, R101, R65, -R100 ;  /* 0x0000004165647223 */ /* 0x000fe20000010864 */
[----:B------:R-:W-:Y:S01]  /*a5d0*/  FFMA.FTZ R69, R5, R198, R64 ;  /* 0x000000c605457223 */ /* 0x000fe20000010040 */
[----:B------:R-:W-:Y:S01]  /*a5e0*/  FFMA.FTZ R160, -R13, R160, R161 ;  /* 0x000000a00da07223 */ /* 0x000fe200000101a1 */
[----:B------:R-:W-:Y:S01]  /*a5f0*/  FFMA.FTZ R77, R7, R76, R66 ;  /* 0x0000004c074d7223 */ /* 0x000fe20000010042 */
[----:B------:R-:W-:Y:S01]  /*a600*/  FADD.FTZ R133, R133, R100 ;  /* 0x0000006485857221 */ /* 0x000fe20000010000 */
[----:B------:R-:W-:Y:S01]  /*a610*/  FMUL.FTZ R64, R102, R69 ;  /* 0x0000004566407220 */ /* 0x000fe20000410000 */
[----:B------:R-:W-:Y:S01]  /*a620*/  FMUL.FTZ R76, R191, UR49 ;  /* 0x00000031bf4c7c20 */ /* 0x000fe20008410000 */
[----:B------:R-:W-:Y:S01]  /*a630*/  FFMA.FTZ R66, R6, R107, R77 ;  /* 0x0000006b06427223 */ /* 0x000fe2000001004d */
[-C--:B------:R-:W-:Y:S01]  /*a640*/  FMUL.FTZ R102, R102, R133.reuse ;  /* 0x0000008566667220 */ /* 0x080fe20000410000 */
[----:B------:R-:W-:Y:S01]  /*a650*/  FFMA.FTZ R77, R103, R133, -R64 ;  /* 0x00000085674d7223 */ /* 0x000fe20000010840 */
[----:B0-----:R-:W-:Y:S01]  /*a660*/  FFMA.FTZ R75, R217, UR37, -R76 ;  /* 0x00000025d94b7c23 */ /* 0x001fe2000801084c */
[----:B------:R-:W-:Y:S01]  /*a670*/  FFMA.FTZ R79, R5, R78, R66 ;  /* 0x0000004e054f7223 */ /* 0x000fe20000010042 */
[----:B------:R-:W-:Y:S01]  /*a680*/  FFMA.FTZ R102, R103, R69, R102 ;  /* 0x0000004567667223 */ /* 0x000fe20000010066 */
[----:B------:R-:W-:Y:S01]  /*a690*/  FADD.FTZ R77, R134, R77 ;  /* 0x0000004d864d7221 */ /* 0x000fe20000010000 */
[----:B------:R-:W-:Y:S01]  /*a6a0*/  FMUL.FTZ R103, R192, UR49 ;  /* 0x00000031c0677c20 */ /* 0x000fe20008410000 */
[----:B------:R-:W-:Y:S01]  /*a6b0*/  FFMA.FTZ R66, R4, R167, R79 ;  /* 0x000000a704427223 */ /* 0x000fe2000001004f */
[----:B------:R-:W-:Y:S01]  /*a6c0*/  FFMA.FTZ R197, R6, R197, R102 ;  /* 0x000000c506c57223 */ /* 0x000fe20000010066 */
[----:B------:R-:W-:Y:S01]  /*a6d0*/  FMUL.FTZ R64, R104, R77 ;  /* 0x0000004d68407220 */ /* 0x000fe20000410000 */
[----:B------:R-:W-:Y:S01]  /*a6e0*/  FFMA.FTZ R103, R218, UR37, -R103 ;  /* 0x00000025da677c23 */ /* 0x000fe20008010867 */
[----:B------:R-:W-:Y:S01]  /*a6f0*/  FFMA.FTZ R101, R3, R164, R66 ;  /* 0x000000a403657223 */ /* 0x000fe20000010042 */
[----:B------:R-:W-:Y:S01]  /*a700*/  FMUL.FTZ R104, R104, R197 ;  /* 0x000000c568687220 */ /* 0x000fe20000410000 */
[----:B------:R-:W-:-:S02]  /*a710*/  HFMA2 R66, -RZ, RZ, 0, 7.8678131103515625e-06 ;  /* 0x00000084ff427431 */ /* 0x000fc400000001ff */
[C---:B------:R-:W-:Y:S01]  /*a720*/  FFMA.FTZ R64, R105.reuse, R197, R64 ;  /* 0x000000c569407223 */ /* 0x040fe20000010040 */
[----:B------:R-:W-:Y:S01]  /*a730*/  FMUL.FTZ R107, R0, R103 ;  /* 0x00000067006b7220 */ /* 0x000fe20000410000 */
[----:B------:R-:W-:Y:S01]  /*a740*/  FFMA.FTZ R104, R105, R77, -R104 ;  /* 0x0000004d69687223 */ /* 0x000fe20000010868 */
[----:B------:R-:W-:Y:S01]  /*a750*/  FMUL.FTZ R78, R191, UR37 ;  /* 0x00000025bf4e7c20 */ /* 0x000fe20008410000 */
[----:B------:R-:W-:Y:S01]  /*a760*/  FFMA.FTZ R79, R7, R196, R64 ;  /* 0x000000c4074f7223 */ /* 0x000fe20000010040 */
[----:B------:R-:W-:Y:S01]  /*a770*/  FMUL.FTZ R105, R192, UR37 ;  /* 0x00000025c0697c20 */ /* 0x000fe20008410000 */
[----:B------:R-:W-:Y:S01]  /*a780*/  FADD.FTZ R135, R135, R104 ;  /* 0x0000006887877221 */ /* 0x000fe20000010000 */
[----:B------:R-:W-:Y:S01]  /*a790*/  FMUL.FTZ R72, R190, UR37 ;  /* 0x00000025be487c20 */ /* 0x000fe20008410000 */
[----:B------:R-:W-:Y:S01]  /*a7a0*/  FMUL.FTZ R74, R189, UR49 ;  /* 0x00000031bd4a7c20 */ /* 0x000fe20008410000 */
[----:B------:R-:W-:Y:S02]  /*a7b0*/  IMAD R64, R183, R66, UR28 ;  /* 0x0000001cb7407e24 */ /* 0x000fe4000f8e0242 */
[C---:B------:R-:W-:Y:S01]  /*a7c0*/  FMUL.FTZ R66, R108.reuse, R79 ;  /* 0x0000004f6c427220 */ /* 0x040fe20000410000 */
[-C--:B------:R-:W-:Y:S01]  /*a7d0*/  FMUL.FTZ R108, R108, R135.reuse ;  /* 0x000000876c6c7220 */ /* 0x080fe20000410000 */
[----:B------:R-:W-:Y:S01]  /*a7e0*/  FFMA.FTZ R105, R218, UR49, R105 ;  /* 0x00000031da697c23 */ /* 0x000fe20008010069 */
[----:B------:R-:W-:Y:S01]  /*a7f0*/  FFMA.FTZ R72, R215, UR49, R72 ;  /* 0x00000031d7487c23 */ /* 0x000fe20008010048 */
[C---:B------:R-:W-:Y:S01]  /*a800*/  FFMA.FTZ R103, R109.reuse, R135, -R66 ;  /* 0x000000876d677223 */ /* 0x040fe20000010842 */
[----:B------:R-:W-:Y:S01]  /*a810*/  FFMA.FTZ R109, R109, R79, R108 ;  /* 0x0000004f6d6d7223 */ /* 0x000fe2000001006c */
[----:B------:R0:W-:Y:S01]  /*a820*/  STS [R64+0x4200], R107 ;  /* 0x0042006b40007388 */ /* 0x0001e20000000800 */
[----:B------:R-:W-:Y:S01]  /*a830*/  FMUL.FTZ R105, R0, -R105 ;  /* 0x8000006900697220 */ /* 0x000fe20000410000 */
[----:B------:R-:W-:Y:S01]  /*a840*/  FADD.FTZ R136, R136, R103 ;  /* 0x0000006788887221 */ /* 0x000fe20000010000 */
[----:B------:R-:W-:Y:S01]  /*a850*/  FFMA.FTZ R66, R8, R195, R109 ;  /* 0x000000c308427223 */ /* 0x000fe2000001006d */
[----:B------:R-:W-:Y:S01]  /*a860*/  FMUL.FTZ R109, R188, UR49 ;  /* 0x00000031bc6d7c20 */ /* 0x000fe20008410000 */
[----:B------:R-:W-:Y:S01]  /*a870*/  FFMA.FTZ R159, -R12, R159, R160 ;  /* 0x0000009f0c9f7223 */ /* 0x000fe200000101a0 */
[C---:B------:R-:W-:Y:S01]  /*a880*/  FMUL.FTZ R68, R110.reuse, R136 ;  /* 0x000000886e447220 */ /* 0x040fe20000410000 */
[----:B------:R-:W-:Y:S01]  /*a890*/  FMUL.FTZ R103, R110, R66 ;  /* 0x000000426e677220 */ /* 0x000fe20000410000 */
[----:B------:R1:W-:Y:S01]  /*a8a0*/  STS [R64+0x4204], R105 ;  /* 0x0042046940007388 */ /* 0x0003e20000000800 */
[----:B------:R-:W-:Y:S01]  /*a8b0*/  FFMA.FTZ R158, -R11, R158, R159 ;  /* 0x0000009e0b9e7223 */ /* 0x000fe2000001019f */
[C---:B------:R-:W-:Y:S01]  /*a8c0*/  FFMA.FTZ R68, R111.reuse, R66, R68 ;  /* 0x000000426f447223 */ /* 0x040fe20000010044 */
[----:B------:R-:W-:Y:S01]  /*a8d0*/  FFMA.FTZ R70, R111, R136, -R103 ;  /* 0x000000886f467223 */ /* 0x000fe20000010867 */
[----:B------:R-:W-:Y:S01]  /*a8e0*/  FFMA.FTZ R103, R217, UR49, R78 ;  /* 0x00000031d9677c23 */ /* 0x000fe2000801004e */
[----:B0-----:R-:W-:Y:S01]  /*a8f0*/  FMUL.FTZ R107, R16, R75 ;  /* 0x0000004b106b7220 */ /* 0x001fe20000410000 */
[----:B------:R-:W-:Y:S01]  /*a900*/  FFMA.FTZ R73, R9, R194, R68 ;  /* 0x000000c209497223 */ /* 0x000fe20000010044 */
[----:B------:R-:W-:Y:S01]  /*a910*/  FADD.FTZ R137, R137, R70 ;  /* 0x0000004689897221 */ /* 0x000fe20000010000 */
[----:B------:R-:W-:Y:S01]  /*a920*/  FMUL.FTZ R70, R190, UR49 ;  /* 0x00000031be467c20 */ /* 0x000fe20008410000 */
[----:B------:R-:W-:Y:S01]  /*a930*/  FMUL.FTZ R103, R16, -R103 ;  /* 0x8000006710677220 */ /* 0x000fe20000410000 */
[----:B-1----:R-:W-:Y:S01]  /*a940*/  FMUL.FTZ R105, R15, -R72 ;  /* 0x800000480f697220 */ /* 0x002fe20000410000 */
[C---:B------:R-:W-:Y:S01]  /*a950*/  FMUL.FTZ R68, R112.reuse, R137 ;  /* 0x0000008970447220 */ /* 0x040fe20000410000 */
[-C--:B------:R-:W-:Y:S01]  /*a960*/  FMUL.FTZ R112, R112, R73.reuse ;  /* 0x0000004970707220 */ /* 0x080fe20000410000 */
[----:B------:R-:W-:Y:S01]  /*a970*/  FFMA.FTZ R70, R215, UR37, -R70 ;  /* 0x00000025d7467c23 */ /* 0x000fe20008010846 */
[----:B------:R0:W-:Y:S01]  /*a980*/  STS [R64+0x420c], R103 ;  /* 0x00420c6740007388 */ /* 0x0001e20000000800 */
[C---:B------:R-:W-:Y:S01]  /*a990*/  FFMA.FTZ R75, R113.reuse, R73, R68 ;  /* 0x00000049714b7223 */ /* 0x040fe20000010044 */
[----:B------:R-:W-:Y:S01]  /*a9a0*/  FFMA.FTZ R113, R113, R137, -R112 ;  /* 0x0000008971717223 */ /* 0x000fe20000010870 */
[----:B------:R-:W-:Y:S01]  /*a9b0*/  FMUL.FTZ R111, R188, UR37 ;  /* 0x00000025bc6f7c20 */ /* 0x000fe20008410000 */
[----:B------:R1:W-:Y:S01]  /*a9c0*/  STS [R64+0x4208], R107 ;  /* 0x0042086b40007388 */ /* 0x0003e20000000800 */
[----:B------:R-:W-:Y:S01]  /*a9d0*/  FFMA.FTZ R68, R10, R193, R75 ;  /* 0x000000c10a447223 */ /* 0x000fe2000001004b */
[----:B------:R-:W-:Y:S01]  /*a9e0*/  FADD.FTZ R138, R138, R113 ;  /* 0x000000718a8a7221 */ /* 0x000fe20000010000 */
[----:B------:R-:W-:Y:S01]  /*a9f0*/  FMUL.FTZ R113, R186, UR49 ;  /* 0x00000031ba717c20 */ /* 0x000fe20008410000 */
[----:B------:R-:W-:Y:S01]  /*aa00*/  STS [R64+0x4214], R105 ;  /* 0x0042146940007388 */ /* 0x000fe20000000800 */
[----:B------:R-:W-:Y:S01]  /*aa10*/  FFMA.FTZ R217, R95, -R59, R217 ;  /* 0x8000003b5fd97223 */ /* 0x000fe200000100d9 */
[----:B0-----:R-:W-:Y:S01]  /*aa20*/  FMUL.FTZ R103, R15, R70 ;  /* 0x000000460f677220 */ /* 0x001fe20000410000 */
[C---:B------:R-:W-:Y:S01]  /*aa30*/  FMUL.FTZ R70, R114.reuse, R68 ;  /* 0x0000004472467220 */ /* 0x040fe20000410000 */
[----:B------:R-:W-:Y:S01]  /*aa40*/  FMUL.FTZ R75, R114, R138 ;  /* 0x0000008a724b7220 */ /* 0x000fe20000410000 */
[----:B------:R-:W-:Y:S01]  /*aa50*/  FFMA.FTZ R215, R94, -R58, R215 ;  /* 0x8000003a5ed77223 */ /* 0x000fe200000100d7 */
[----:B-1----:R-:W-:Y:S01]  /*aa60*/  FFMA.FTZ R107, R213, UR37, -R74 ;  /* 0x00000025d56b7c23 */ /* 0x002fe2000801084a */
[C---:B------:R-:W-:Y:S01]  /*aa70*/  FFMA.FTZ R72, R115.reuse, R138, -R70 ;  /* 0x0000008a73487223 */ /* 0x040fe20000010846 */
[----:B------:R-:W-:Y:S01]  /*aa80*/  FFMA.FTZ R70, R115, R68, R75 ;  /* 0x0000004473467223 */ /* 0x000fe2000001004b */
[----:B------:R0:W-:Y:S01]  /*aa90*/  STS [R64+0x4210], R103 ;  /* 0x0042106740007388 */ /* 0x0001e20000000800 */
[----:B------:R-:W-:Y:S01]  /*aaa0*/  FMUL.FTZ R107, R14, R107 ;  /* 0x0000006b0e6b7220 */ /* 0x000fe20000410000 */
[----:B------:R-:W-:Y:S01]  /*aab0*/  FADD.FTZ R139, R139, R72 ;  /* 0x000000488b8b7221 */ /* 0x000fe20000010000 */
[----:B------:R-:W-:Y:S01]  /*aac0*/  FFMA.FTZ R219, R11, R219, R70 ;  /* 0x000000db0bdb7223 */ /* 0x000fe20000010046 */
[----:B------:R-:W-:Y:S01]  /*aad0*/  FMUL.FTZ R72, R189, UR37 ;  /* 0x00000025bd487c20 */ /* 0x000fe20008410000 */
[----:B------:R-:W-:Y:S01]  /*aae0*/  FMUL.FTZ R115, R201, UR37 ;  /* 0x00000025c9737c20 */ /* 0x000fe20008410000 */
[C---:B------:R-:W-:Y:S01]  /*aaf0*/  FMUL.FTZ R70, R116.reuse, R139 ;  /* 0x0000008b74467220 */ /* 0x040fe20000410000 */
[-C--:B------:R-:W-:Y:S01]  /*ab00*/  FMUL.FTZ R116, R116, R219.reuse ;  /* 0x000000db74747220 */ /* 0x080fe20000410000 */
[----:B------:R1:W-:Y:S01]  /*ab10*/  STS [R64+0x4218], R107 ;  /* 0x0042186b40007388 */ /* 0x0003e20000000800 */
[----:B------:R-:W-:Y:S01]  /*ab20*/  FFMA.FTZ R115, R224, UR49, R115 ;  /* 0x00000031e0737c23 */ /* 0x000fe20008010073 */
[C---:B------:R-:W-:Y:S01]  /*ab30*/  FFMA.FTZ R75, R117.reuse, R219, R70 ;  /* 0x000000db754b7223 */ /* 0x040fe20000010046 */
[----:B------:R-:W-:Y:S01]  /*ab40*/  FFMA.FTZ R117, R117, R139, -R116 ;  /* 0x0000008b75757223 */ /* 0x000fe20000010874 */
[----:B------:R-:W-:Y:S01]  /*ab50*/  FFMA.FTZ R70, R212, UR37, -R109 ;  /* 0x00000025d4467c23 */ /* 0x000fe2000801086d */
[----:B0-----:R-:W-:Y:S01]  /*ab60*/  FFMA.FTZ R103, R213, UR49, R72 ;  /* 0x00000031d5677c23 */ /* 0x001fe20008010048 */
[----:B------:R-:W-:Y:S01]  /*ab70*/  FFMA.FTZ R216, R12, R216, R75 ;  /* 0x000000d80cd87223 */ /* 0x000fe2000001004b */
[----:B------:R-:W-:Y:S01]  /*ab80*/  FADD.FTZ R140, R140, R117 ;  /* 0x000000758c8c7221 */ /* 0x000fe20000010000 */
[C---:B------:R-:W-:Y:S01]  /*ab90*/  FMUL.FTZ R105, R13.reuse, R70 ;  /* 0x000000460d697220 */ /* 0x040fe20000410000 */
[----:B------:R-:W-:Y:S01]  /*aba0*/  FFMA.FTZ R72, R212, UR49, R111 ;  /* 0x00000031d4487c23 */ /* 0x000fe2000801006f */
[C---:B------:R-:W-:Y:S01]  /*abb0*/  FMUL.FTZ R75, R118.reuse, R216 ;  /* 0x000000d8764b7220 */ /* 0x040fe20000410000 */
[----:B------:R-:W-:Y:S01]  /*abc0*/  FMUL.FTZ R70, R118, R140 ;  /* 0x0000008c76467220 */ /* 0x000fe20000410000 */
[----:B------:R-:W-:Y:S01]  /*abd0*/  FMUL.FTZ R103, R14, -R103 ;  /* 0x800000670e677220 */ /* 0x000fe20000410000 */
[----:B-1----:R-:W-:Y:S01]  /*abe0*/  FMUL.FTZ R107, R13, -R72 ;  /* 0x800000480d6b7220 */ /* 0x002fe20000410000 */
[C---:B------:R-:W-:Y:S01]  /*abf0*/  FFMA.FTZ R72, R119.reuse, R140, -R75 ;  /* 0x0000008c77487223 */ /* 0x040fe2000001084b */
[----:B------:R-:W-:Y:S01]  /*ac00*/  FFMA.FTZ R70, R119, R216, R70 ;  /* 0x000000d877467223 */ /* 0x000fe20000010046 */
[----:B------:R-:W-:Y:S01]  /*ac10*/  FMUL.FTZ R109, R187, UR49 ;  /* 0x00000031bb6d7c20 */ /* 0x000fe20008410000 */
[----:B------:R0:W-:Y:S01]  /*ac20*/  STS [R64+0x421c], R103 ;  /* 0x00421c6740007388 */ /* 0x0001e20000000800 */
[----:B------:R-:W-:Y:S01]  /*ac30*/  FADD.FTZ R141, R141, R72 ;  /* 0x000000488d8d7221 */ /* 0x000fe20000010000 */
[----:B------:R-:W-:Y:S01]  /*ac40*/  FFMA.FTZ R75, R13, R214, R70 ;  /* 0x000000d60d4b7223 */ /* 0x000fe20000010046 */
[----:B------:R-:W-:Y:S01]  /*ac50*/  FFMA.FTZ R72, R208, UR37, -R113 ;  /* 0x00000025d0487c23 */ /* 0x000fe20008010871 */
[----:B------:R1:W-:Y:S01]  /*ac60*/  STS [R64+0x4224], R107 ;  /* 0x0042246b40007388 */ /* 0x0003e20000000800 */
[----:B------:R-:W-:Y:S01]  /*ac70*/  FMUL.FTZ R111, R187, UR37 ;  /* 0x00000025bb6f7c20 */ /* 0x000fe20008410000 */
[C---:B------:R-:W-:Y:S01]  /*ac80*/  FMUL.FTZ R70, R120.reuse, R75 ;  /* 0x0000004b78467220 */ /* 0x040fe20000410000 */
[-C--:B------:R-:W-:Y:S01]  /*ac90*/  FMUL.FTZ R120, R120, R141.reuse ;  /* 0x0000008d78787220 */ /* 0x080fe20000410000 */
[----:B------:R2:W-:Y:S01]  /*aca0*/  STS [R64+0x4220], R105 ;  /* 0x0042206940007388 */ /* 0x0005e20000000800 */
[C---:B------:R-:W-:Y:S01]  /*acb0*/  FFMA.FTZ R109, R210.reuse, UR37, -R109 ;  /* 0x00000025d26d7c23 */ /* 0x040fe2000801086d */
[C---:B0-----:R-:W-:Y:S01]  /*acc0*/  FFMA.FTZ R103, R121.reuse, R141, -R70 ;  /* 0x0000008d79677223 */ /* 0x041fe20000010846 */
[----:B------:R-:W-:Y:S01]  /*acd0*/  FFMA.FTZ R121, R121, R75, R120 ;  /* 0x0000004b79797223 */ /* 0x000fe20000010078 */
[----:B------:R-:W-:Y:S01]  /*ace0*/  FFMA.FTZ R111, R210, UR49, R111 ;  /* 0x00000031d26f7c23 */ /* 0x000fe2000801006f */
[----:B------:R-:W-:Y:S01]  /*acf0*/  FMUL.FTZ R109, R12, R109 ;  /* 0x0000006d0c6d7220 */ /* 0x000fe20000410000 */
[----:B------:R-:W-:Y:S01]  /*ad00*/  FADD.FTZ R142, R142, R103 ;  /* 0x000000678e8e7221 */ /* 0x000fe20000010000 */
[----:B------:R-:W-:Y:S01]  /*ad10*/  FFMA.FTZ R70, R14, R211, R121 ;  /* 0x000000d30e467223 */ /* 0x000fe20000010079 */
[----:B-1----:R-:W-:Y:S01]  /*ad20*/  FMUL.FTZ R107, R11, R72 ;  /* 0x000000480b6b7220 */ /* 0x002fe20000410000 */
[----:B------:R-:W-:Y:S01]  /*ad30*/  FMUL.FTZ R111, R12, -R111 ;  /* 0x8000006f0c6f7220 */ /* 0x000fe20000410000 */
[C---:B------:R-:W-:Y:S01]  /*ad40*/  FMUL.FTZ R72, R122.reuse, R142 ;  /* 0x0000008e7a487220 */ /* 0x040fe20000410000 */
[-C--:B------:R-:W-:Y:S01]  /*ad50*/  FMUL.FTZ R103, R122, R70.reuse ;  /* 0x000000467a677220 */ /* 0x080fe20000410000 */
[----:B--2---:R-:W-:Y:S01]  /*ad60*/  FMUL.FTZ R105, R186, UR37 ;  /* 0x00000025ba697c20 */ /* 0x004fe20008410000 */
[----:B------:R0:W-:Y:S01]  /*ad70*/  STS [R64+0x4230], R107 ;  /* 0x0042306b40007388 */ /* 0x0001e20000000800 */
[C---:B------:R-:W-:Y:S01]  /*ad80*/  FFMA.FTZ R72, R123.reuse, R70, R72 ;  /* 0x000000467b487223 */ /* 0x040fe20000010048 */
[----:B------:R-:W-:Y:S01]  /*ad90*/  FFMA.FTZ R74, R123, R142, -R103 ;  /* 0x0000008e7b4a7223 */ /* 0x000fe20000010867 */
[----:B------:R-:W-:Y:S01]  /*ada0*/  FFMA.FTZ R76, R208, UR49, R105 ;  /* 0x00000031d04c7c23 */ /* 0x000fe20008010069 */
[----:B------:R1:W-:Y:S01]  /*adb0*/  STS [R64+0x4228], R109 ;  /* 0x0042286d40007388 */ /* 0x0003e20000000800 */
[----:B------:R-:W-:Y:S01]  /*adc0*/  FFMA.FTZ R209, R15, R209, R72 ;  /* 0x000000d10fd17223 */ /* 0x000fe20000010048 */
[----:B------:R-:W-:Y:S01]  /*add0*/  FADD.FTZ R143, R143, R74 ;  /* 0x0000004a8f8f7221 */ /* 0x000fe20000010000 */
[----:B------:R-:W-:Y:S01]  /*ade0*/  FMUL.FTZ R74, R184, UR49 ;  /* 0x00000031b84a7c20 */ /* 0x000fe20008410000 */
[----:B------:R-:W-:Y:S01]  /*adf0*/  FMUL.FTZ R105, R11, -R76 ;  /* 0x8000004c0b697220 */ /* 0x000fe20000410000 */
[----:B------:R-:W-:Y:S01]  /*ae00*/  STS [R64+0x422c], R111 ;  /* 0x00422c6f40007388 */ /* 0x000fe20000000800 */
[C---:B------:R-:W-:Y:S01]  /*ae10*/  FMUL.FTZ R72, R124.reuse, R143 ;  /* 0x0000008f7c487220 */ /* 0x040fe20000410000 */
[-C--:B------:R-:W-:Y:S01]  /*ae20*/  FMUL.FTZ R124, R124, R209.reuse ;  /* 0x000000d17c7c7220 */ /* 0x080fe20000410000 */
[----:B------:R-:W-:Y:S01]  /*ae30*/  FFMA.FTZ R74, R205, UR37, -R74 ;  /* 0x00000025cd4a7c23 */ /* 0x000fe2000801084a */
[----:B------:R2:W-:Y:S01]  /*ae40*/  STS [R64+0x4234], R105 ;  /* 0x0042346940007388 */ /* 0x0005e20000000800 */
[C---:B------:R-:W-:Y:S01]  /*ae50*/  FFMA.FTZ R103, R125.reuse, R209, R72 ;  /* 0x000000d17d677223 */ /* 0x040fe20000010048 */
[----:B------:R-:W-:Y:S01]  /*ae60*/  FFMA.FTZ R125, R125, R143, -R124 ;  /* 0x0000008f7d7d7223 */ /* 0x000fe2000001087c */
[----:B0-----:R-:W-:Y:S01]  /*ae70*/  FMUL.FTZ R107, R9, R74 ;  /* 0x0000004a096b7220 */ /* 0x001fe20000410000 */
[----:B-1----:R-:W-:Y:S01]  /*ae80*/  FMUL.FTZ R109, R185, UR37 ;  /* 0x00000025b96d7c20 */ /* 0x002fe20008410000 */
[----:B------:R-:W-:Y:S01]  /*ae90*/  FFMA.FTZ R72, R16, R207, R103 ;  /* 0x000000cf10487223 */ /* 0x000fe20000010067 */
[----:B------:R-:W-:Y:S01]  /*aea0*/  FMUL.FTZ R103, R127, UR49 ;  /* 0x000000317f677c20 */ /* 0x000fe20008410000 */
[----:B------:R-:W-:Y:S01]  /*aeb0*/  FADD.FTZ R144, R144, R125 ;  /* 0x0000007d90907221 */ /* 0x000fe20000010000 */
[----:B------:R-:W-:Y:S01]  /*aec0*/  FFMA.FTZ R109, R206, UR49, R109 ;  /* 0x00000031ce6d7c23 */ /* 0x000fe2000801006d */
[----:B------:R-:W-:Y:S01]  /*aed0*/  FMUL.FTZ R76, R184, UR37 ;  /* 0x00000025b84c7c20 */ /* 0x000fe20008410000 */
[----:B------:R-:W-:Y:S01]  /*aee0*/  FFMA.FTZ R103, R204, UR37, -R103 ;  /* 0x00000025cc677c23 */ /* 0x000fe20008010867 */
[C---:B------:R-:W-:Y:S01]  /*aef0*/  FMUL.FTZ R74, R128.reuse, R144 ;  /* 0x00000090804a7220 */ /* 0x040fe20000410000 */
[-C--:B--2---:R-:W-:Y:S01]  /*af00*/  FMUL.FTZ R105, R128, R72.reuse ;  /* 0x0000004880697220 */ /* 0x084fe20000410000 */
[----:B------:R-:W-:Y:S01]  /*af10*/  FMUL.FTZ R109, R10, -R109 ;  /* 0x8000006d0a6d7220 */ /* 0x000fe20000410000 */
[----:B------:R-:W-:Y:S01]  /*af20*/  FMUL.FTZ R111, R8, R103 ;  /* 0x00000067086f7220 */ /* 0x000fe20000410000 */
[C---:B------:R-:W-:Y:S01]  /*af30*/  FFMA.FTZ R103, R129.reuse, R72, R74 ;  /* 0x0000004881677223 */ /* 0x040fe2000001004a */
[----:B------:R-:W-:Y:S01]  /*af40*/  FFMA.FTZ R74, R129, R144, -R105 ;  /* 0x00000090814a7223 */ /* 0x000fe20000010869 */
[----:B------:R-:W-:Y:S01]  /*af50*/  FFMA.FTZ R76, R205, UR49, R76 ;  /* 0x00000031cd4c7c23 */ /* 0x000fe2000801004c */
[----:B------:R0:W-:Y:S01]  /*af60*/  STS [R64+0x423c], R109 ;  /* 0x00423c6d40007388 */ /* 0x0001e20000000800 */
[----:B------:R-:W-:Y:S01]  /*af70*/  FFMA.FTZ R203, R0, R203, R103 ;  /* 0x000000cb00cb7223 */ /* 0x000fe20000010067 */
[----:B------:R-:W-:Y:S01]  /*af80*/  FADD.FTZ R145, R145, R74 ;  /* 0x0000004a91917221 */ /* 0x000fe20000010000 */
[-C--:B------:R-:W-:Y:S01]  /*af90*/  FFMA.FTZ R103, R96, -R80.reuse, R218 ;  /* 0x8000005060677223 */ /* 0x080fe200000100da */
[----:B------:R1:W-:Y:S01]  /*afa0*/  STS [R64+0x4240], R107 ;  /* 0x0042406b40007388 */ /* 0x0003e20000000800 */
[-C--:B------:R-:W-:Y:S01]  /*afb0*/  FMUL.FTZ R74, R203, R80.reuse ;  /* 0x00000050cb4a7220 */ /* 0x080fe20000410000 */
[----:B------:R-:W-:Y:S01]  /*afc0*/  FMUL.FTZ R78, R145, R80 ;  /* 0x00000050914e7220 */ /* 0x000fe20000410000 */
[----:B------:R-:W-:Y:S01]  /*afd0*/  FMUL.FTZ R105, R127, UR37 ;  /* 0x000000257f697c20 */ /* 0x000fe20008410000 */
[-C--:B------:R-:W-:Y:S01]  /*afe0*/  FMUL.FTZ R102, R144, R59.reuse ;  /* 0x0000003b90667220 */ /* 0x080fe20000410000 */
[----:B------:R-:W-:Y:S01]  /*aff0*/  FMUL.FTZ R100, R192, R74 ;  /* 0x0000004ac0647220 */ /* 0x000fe20000410000 */
[----:B0-----:R-:W-:Y:S01]  /*b000*/  FMUL.FTZ R109, R9, -R76 ;  /* 0x8000004c096d7220 */ /* 0x001fe20000410000 */
[----:B------:R-:W-:Y:S01]  /*b010*/  FMUL.FTZ R76, R72, R59 ;  /* 0x0000003b484c7220 */ /* 0x000fe20000410000 */
[----:B------:R-:W-:Y:S01]  /*b020*/  FFMA.FTZ R105, R204, UR49, R105 ;  /* 0x00000031cc697c23 */ /* 0x000fe20008010069 */
[----:B------:R-:W-:Y:S01]  /*b030*/  FFMA.FTZ R100, R103, R78, -R100 ;  /* 0x0000004e67647223 */ /* 0x000fe20000010864 */
[----:B-1----:R-:W-:Y:S01]  /*b040*/  FMUL.FTZ R107, R126, UR49 ;  /* 0x000000317e6b7c20 */ /* 0x002fe20008410000 */
[----:B------:R-:W-:Y:S01]  /*b050*/  FMUL.FTZ R104, R191, R76 ;  /* 0x0000004cbf687220 */ /* 0x000fe20000410000 */
[----:B------:R-:W-:Y:S01]  /*b060*/  FMUL.FTZ R78, R192, R78 ;  /* 0x0000004ec04e7220 */ /* 0x000fe20000410000 */
[----:B------:R0:W-:Y:S01]  /*b070*/  STS [R64+0x4244], R109 ;  /* 0x0042446d40007388 */ /* 0x0001e20000000800 */
[----:B------:R-:W-:Y:S01]  /*b080*/  FFMA.FTZ R106, R202, UR37, -R107 ;  /* 0x00000025ca6a7c23 */ /* 0x000fe2000801086b */
[-C--:B------:R-:W-:Y:S01]  /*b090*/  FFMA.FTZ R107, R217, R102.reuse, -R104 ;  /* 0x00000066d96b7223 */ /* 0x080fe20000010868 */
[----:B------:R-:W-:Y:S01]  /*b0a0*/  FMUL.FTZ R102, R191, R102 ;  /* 0x00000066bf667220 */ /* 0x000fe20000410000 */
[----:B------:R-:W-:Y:S01]  /*b0b0*/  FFMA.FTZ R78, R103, R74, R78 ;  /* 0x0000004a674e7223 */ /* 0x000fe2000001004e */
[----:B------:R-:W-:Y:S01]  /*b0c0*/  FMUL.FTZ R113, R185, UR49 ;  /* 0x00000031b9717c20 */ /* 0x000fe20008410000 */
[----:B------:R-:W-:Y:S01]  /*b0d0*/  FADD.FTZ R100, RZ, R100 ;  /* 0x00000064ff647221 */ /* 0x000fe20000010000 */
[----:B------:R1:W-:Y:S01]  /*b0e0*/  STS [R64+0x4248], R111 ;  /* 0x0042486f40007388 */ /* 0x0003e20000000800 */
[----:B------:R-:W-:Y:S01]  /*b0f0*/  FADD.FTZ R78, RZ, R78 ;  /* 0x0000004eff4e7221 */ /* 0x000fe20000010000 */
[----:B------:R-:W-:Y:S01]  /*b100*/  FFMA.FTZ R113, R206, UR37, -R113 ;  /* 0x00000025ce717c23 */ /* 0x000fe20008010871 */
[----:B0-----:R-:W-:Y:S01]  /*b110*/  FMUL.FTZ R109, R8, -R105 ;  /* 0x80000069086d7220 */ /* 0x001fe20000410000 */
[----:B------:R-:W-:Y:S01]  /*b120*/  FFMA.FTZ R105, R217, R76, R102 ;  /* 0x0000004cd9697223 */ /* 0x000fe20000010066 */
[----:B------:R-:W-:Y:S01]  /*b130*/  FADD.FTZ R107, R100, R107 ;  /* 0x0000006b646b7221 */ /* 0x000fe20000010000 */
[----:B------:R-:W-:Y:S01]  /*b140*/  FMUL.FTZ R113, R10, R113 ;  /* 0x000000710a717220 */ /* 0x000fe20000410000 */
[-C--:B------:R-:W-:Y:S01]  /*b150*/  FMUL.FTZ R102, R143, R58.reuse ;  /* 0x0000003a8f667220 */ /* 0x080fe20000410000 */
[----:B------:R-:W-:Y:S01]  /*b160*/  FADD.FTZ R105, R78, R105 ;  /* 0x000000694e697221 */ /* 0x000fe20000010000 */
[----:B------:R-:W-:Y:S01]  /*b170*/  FMUL.FTZ R78, R209, R58 ;  /* 0x0000003ad14e7220 */ /* 0x000fe20000410000 */
[-C--:B------:R-:W-:Y:S01]  /*b180*/  FMUL.FTZ R100, R70, R57.reuse ;  /* 0x0000003946647220 */ /* 0x080fe20000410000 */
[----:B------:R0:W-:Y:S01]  /*b190*/  STS [R64+0x4238], R113 ;  /* 0x0042387140007388 */ /* 0x0001e20000000800 */
[----:B-1----:R-:W-:Y:S01]  /*b1a0*/  FMUL.FTZ R111, R126, UR37 ;  /* 0x000000257e6f7c20 */ /* 0x002fe20008410000 */
[C---:B------:R-:W-:Y:S01]  /*b1b0*/  FMUL.FTZ R104, R190.reuse, R78 ;  /* 0x0000004ebe687220 */ /* 0x040fe20000410000 */
[-C--:B------:R-:W-:Y:S01]  /*b1c0*/  FFMA.FTZ R213, R93, -R57.reuse, R213 ;  /* 0x800000395dd57223 */ /* 0x080fe200000100d5 */
[----:B------:R1:W-:Y:S01]  /*b1d0*/  STS [R64+0x424c], R109 ;  /* 0x00424c6d40007388 */ /* 0x0003e20000000800 */
[----:B------:R-:W-:Y:S01]  /*b1e0*/  FMUL.FTZ R108, R189, R100 ;  /* 0x00000064bd6c7220 */ /* 0x000fe20000410000 */
[-C--:B------:R-:W-:Y:S01]  /*b1f0*/  FFMA.FTZ R104, R215, R102.reuse, -R104 ;  /* 0x00000066d7687223 */ /* 0x080fe20000010868 */
[----:B------:R-:W-:Y:S01]  /*b200*/  FMUL.FTZ R102, R190, R102 ;  /* 0x00000066be667220 */ /* 0x000fe20000410000 */
[----:B------:R-:W-:Y:S01]  /*b210*/  FFMA.FTZ R110, R202, UR49, R111 ;  /* 0x00000031ca6e7c23 */ /* 0x000fe2000801006f */
[----:B------:R-:W-:Y:S01]  /*b220*/  FFMA.FTZ R212, R92, -R56, R212 ;  /* 0x800000385cd47223 */ /* 0x000fe200000100d4 */
[----:B0-----:R-:W-:Y:S01]  /*b230*/  FMUL.FTZ R113, R7, R106 ;  /* 0x0000006a07717220 */ /* 0x001fe20000410000 */
[----:B------:R-:W-:Y:S01]  /*b240*/  FMUL.FTZ R106, R142, R57 ;  /* 0x000000398e6a7220 */ /* 0x000fe20000410000 */
[----:B------:R-:W-:Y:S01]  /*b250*/  FFMA.FTZ R102, R215, R78, R102 ;  /* 0x0000004ed7667223 */ /* 0x000fe20000010066 */
[----:B------:R-:W-:Y:S01]  /*b260*/  FADD.FTZ R104, R107, R104 ;  /* 0x000000686b687221 */ /* 0x000fe20000010000 */
[----:B-1----:R-:W-:Y:S01]  /*b270*/  FMUL.FTZ R109, R201, UR49 ;  /* 0x00000031c96d7c20 */ /* 0x002fe20008410000 */
[----:B------:R0:W-:Y:S01]  /*b280*/  STS [R64+0x4250], R113 ;  /* 0x0042507140007388 */ /* 0x0001e20000000800 */
[----:B------:R-:W-:Y:S01]  /*b290*/  FADD.FTZ R102, R105, R102 ;  /* 0x0000006669667221 */ /* 0x000fe20000010000 */
[-C--:B------:R-:W-:Y:S01]  /*b2a0*/  FFMA.FTZ R107, R91, -R55.reuse, R210 ;  /* 0x800000375b6b7223 */ /* 0x080fe200000100d2 */
[----:B------:R-:W-:Y:S01]  /*b2b0*/  FFMA.FTZ R111, R224, UR37, -R109 ;  /* 0x00000025e06f7c23 */ /* 0x000fe2000801086d */
[-C--:B------:R-:W-:Y:S01]  /*b2c0*/  FFMA.FTZ R109, R213, R106.reuse, -R108 ;  /* 0x0000006ad56d7223 */ /* 0x080fe2000001086c */
[----:B------:R-:W-:Y:S01]  /*b2d0*/  FMUL.FTZ R106, R189, R106 ;  /* 0x0000006abd6a7220 */ /* 0x000fe20000410000 */
[----:B------:R-:W-:Y:S01]  /*b2e0*/  FMUL.FTZ R108, R140, R55 ;  /* 0x000000378c6c7220 */ /* 0x000fe20000410000 */
[----:B------:R-:W-:Y:S01]  /*b2f0*/  FMUL.FTZ R117, R6, R111 ;  /* 0x0000006f06757220 */ /* 0x000fe20000410000 */
[----:B------:R-:W-:Y:S01]  /*b300*/  FADD.FTZ R104, R104, R109 ;  /* 0x0000006d68687221 */ /* 0x000fe20000010000 */
[----:B------:R-:W-:Y:S01]  /*b310*/  FFMA.FTZ R105, R213, R100, R106 ;  /* 0x00000064d5697223 */ /* 0x000fe2000001006a */
[----:B------:R-:W-:Y:S01]  /*b320*/  FMUL.FTZ R109, R141, R56 ;  /* 0x000000388d6d7220 */ /* 0x000fe20000410000 */
[----:B0-----:R-:W-:Y:S01]  /*b330*/  FMUL.FTZ R113, R7, -R110 ;  /* 0x8000006e07717220 */ /* 0x001fe20000410000 */
[----:B------:R0:W-:Y:S01]  /*b340*/  STS [R64+0x4258], R117 ;  /* 0x0042587540007388 */ /* 0x0001e20000000800 */
        /* <DEDUP_REMOVED lines=8> */
[----:B------:R-:W-:Y:S01]  /*b3d0*/  FFMA.FTZ R112, R225, UR37, -R112 ;  /* 0x00000025e1707c23 */ /* 0x000fe20008010870 */
[-C--:B------:R-:W-:Y:S01]  /*b3e0*/  FFMA.FTZ R111, R212, R109.reuse, -R111 ;  /* 0x0000006dd46f7223 */ /* 0x080fe2000001086f */
[----:B------:R-:W-:Y:S01]  /*b3f0*/  FMUL.FTZ R109, R188, R109 ;  /* 0x0000006dbc6d7220 */ /* 0x000fe20000410000 */
[----:B0-----:R-:W-:Y:S01]  /*b400*/  FMUL.FTZ R117, R6, -R115 ;  /* 0x8000007306757220 */ /* 0x001fe20000410000 */
[----:B------:R-:W-:Y:S01]  /*b410*/  FMUL.FTZ R119, R5, R112 ;  /* 0x0000007005777220 */ /* 0x000fe20000410000 */
[-C--:B-1----:R-:W-:Y:S01]  /*b420*/  FFMA.FTZ R113, R107, R108.reuse, -R110 ;  /* 0x0000006c6b717223 */ /* 0x082fe2000001086e */
[----:B------:R-:W-:Y:S01]  /*b430*/  FFMA.FTZ R109, R212, R105, R109 ;  /* 0x00000069d46d7223 */ /* 0x000fe2000001006d */
[----:B------:R-:W-:Y:S01]  /*b440*/  FMUL.FTZ R108, R187, R108 ;  /* 0x0000006cbb6c7220 */ /* 0x000fe20000410000 */
[----:B------:R-:W-:Y:S01]  /*b450*/  FADD.FTZ R104, R104, R111 ;  /* 0x0000006f68687221 */ /* 0x000fe20000010000 */
[----:B------:R-:W-:Y:S01]  /*b460*/  FMUL.FTZ R111, R139, R54 ;  /* 0x000000368b6f7220 */ /* 0x000fe20000410000 */
[----:B------:R-:W-:Y:S01]  /*b470*/  FADD.FTZ R106, R106, R109 ;  /* 0x0000006d6a6a7221 */ /* 0x000fe20000010000 */
[----:B------:R-:W-:Y:S01]  /*b480*/  FFMA.FTZ R109, R107, R102, R108 ;  /* 0x000000666b6d7223 */ /* 0x000fe2000001006c */
[-C--:B------:R-:W-:Y:S01]  /*b490*/  FMUL.FTZ R110, R138, R53.reuse ;  /* 0x000000358a6e7220 */ /* 0x080fe20000410000 */
[----:B------:R-:W-:Y:S01]  /*b4a0*/  FADD.FTZ R113, R104, R113 ;  /* 0x0000007168717221 */ /* 0x000fe20000010000 */
[-C--:B------:R-:W-:Y:S01]  /*b4b0*/  FFMA.FTZ R206, R89, -R53.reuse, R206 ;  /* 0x8000003559ce7223 */ /* 0x080fe200000100ce */
[----:B------:R-:W-:Y:S01]  /*b4c0*/  FADD.FTZ R106, R106, R109 ;  /* 0x0000006d6a6a7221 */ /* 0x000fe20000010000 */
[----:B------:R-:W-:Y:S01]  /*b4d0*/  FMUL.FTZ R109, R219, R54 ;  /* 0x00000036db6d7220 */ /* 0x000fe20000410000 */
[----:B------:R-:W-:Y:S01]  /*b4e0*/  FMUL.FTZ R112, R200, UR37 ;  /* 0x00000025c8707c20 */ /* 0x000fe20008410000 */
[----:B------:R-:W-:Y:S01]  /*b4f0*/  FMUL.FTZ R104, R68, R53 ;  /* 0x0000003544687220 */ /* 0x000fe20000410000 */
[----:B------:R0:W-:Y:S01]  /*b500*/  STS [R64+0x425c], R117 ;  /* 0x00425c7540007388 */ /* 0x0001e20000000800 */
[----:B------:R-:W-:Y:S01]  /*b510*/  FMUL.FTZ R115, R186, R109 ;  /* 0x0000006dba737220 */ /* 0x000fe20000410000 */
[----:B------:R-:W-:Y:S01]  /*b520*/  FFMA.FTZ R112, R225, UR49, R112 ;  /* 0x00000031e1707c23 */ /* 0x000fe20008010070 */
[----:B------:R-:W-:Y:S01]  /*b530*/  FFMA.FTZ R205, R88, -R52, R205 ;  /* 0x8000003458cd7223 */ /* 0x000fe200000100cd */
[----:B------:R1:W-:Y:S01]  /*b540*/  STS [R64+0x4260], R119 ;  /* 0x0042607740007388 */ /* 0x0003e20000000800 */
[-C--:B------:R-:W-:Y:S01]  /*b550*/  FFMA.FTZ R108, R208, R111.reuse, -R115 ;  /* 0x0000006fd06c7223 */ /* 0x080fe20000010873 */
[----:B------:R-:W-:Y:S01]  /*b560*/  FMUL.FTZ R111, R186, R111 ;  /* 0x0000006fba6f7220 */ /* 0x000fe20000410000 */
[----:B------:R-:W-:Y:S01]  /*b570*/  FMUL.FTZ R115, R185, R110 ;  /* 0x0000006eb9737220 */ /* 0x000fe20000410000 */
[----:B------:R-:W-:Y:S01]  /*b580*/  FFMA.FTZ R204, R87, -R51, R204 ;  /* 0x8000003357cc7223 */ /* 0x000fe200000100cc */
[----:B------:R-:W-:Y:S01]  /*b590*/  FADD.FTZ R108, R113, R108 ;  /* 0x0000006c716c7221 */ /* 0x000fe20000010000 */
[----:B------:R-:W-:Y:S01]  /*b5a0*/  FFMA.FTZ R111, R208, R109, R111 ;  /* 0x0000006dd06f7223 */ /* 0x000fe2000001006f */
[-C--:B0-----:R-:W-:Y:S01]  /*b5b0*/  FMUL.FTZ R117, R185, R104.reuse ;  /* 0x00000068b9757220 */ /* 0x081fe20000410000 */
[----:B------:R-:W-:Y:S01]  /*b5c0*/  FFMA.FTZ R115, R206, R104, R115 ;  /* 0x00000068ce737223 */ /* 0x000fe20000010073 */
[-C--:B------:R-:W-:Y:S01]  /*b5d0*/  FMUL.FTZ R114, R136, R51.reuse ;  /* 0x0000003388727220 */ /* 0x080fe20000410000 */
[----:B------:R-:W-:Y:S01]  /*b5e0*/  FADD.FTZ R106, R106, R111 ;  /* 0x0000006f6a6a7221 */ /* 0x000fe20000010000 */
[----:B------:R-:W-:Y:S01]  /*b5f0*/  FMUL.FTZ R111, R73, R52 ;  /* 0x00000034496f7220 */ /* 0x000fe20000410000 */
[----:B------:R-:W-:Y:S01]  /*b600*/  FFMA.FTZ R117, R206, R110, -R117 ;  /* 0x0000006ece757223 */ /* 0x000fe20000010875 */
[----:B-1----:R-:W-:Y:S01]  /*b610*/  FMUL.FTZ R119, R5, -R112 ;  /* 0x8000007005777220 */ /* 0x002fe20000410000 */
[----:B------:R-:W-:Y:S01]  /*b620*/  FADD.FTZ R115, R106, R115 ;  /* 0x000000736a737221 */ /* 0x000fe20000010000 */
[----:B------:R-:W-:Y:S01]  /*b630*/  FMUL.FTZ R106, R66, R51 ;  /* 0x00000033426a7220 */ /* 0x000fe20000410000 */
[----:B------:R-:W-:Y:S01]  /*b640*/  FMUL.FTZ R110, R137, R52 ;  /* 0x00000034896e7220 */ /* 0x000fe20000410000 */
[-C--:B------:R-:W-:Y:S01]  /*b650*/  FMUL.FTZ R112, R184, R111.reuse ;  /* 0x0000006fb8707220 */ /* 0x080fe20000410000 */
[----:B------:R-:W-:Y:S01]  /*b660*/  FADD.FTZ R108, R108, R117 ;  /* 0x000000756c6c7221 */ /* 0x000fe20000010000 */
[----:B------:R-:W-:Y:S01]  /*b670*/  FMUL.FTZ R117, R127, R106 ;  /* 0x0000006a7f757220 */ /* 0x000fe20000410000 */
[----:B------:R0:W-:Y:S01]  /*b680*/  STS [R64+0x4264], R119 ;  /* 0x0042647740007388 */ /* 0x0001e20000000800 */
[-C--:B------:R-:W-:Y:S01]  /*b690*/  FFMA.FTZ R113, R205, R110.reuse, -R112 ;  /* 0x0000006ecd717223 */ /* 0x080fe20000010870 */
[----:B------:R-:W-:Y:S01]  /*b6a0*/  FMUL.FTZ R110, R184, R110 ;  /* 0x0000006eb86e7220 */ /* 0x000fe20000410000 */
[----:B------:R-:W-:Y:S01]  /*b6b0*/  FMUL.FTZ R121, R221, UR49 ;  /* 0x00000031dd797c20 */ /* 0x000fe20008410000 */
[----:B------:R-:W-:Y:S01]  /*b6c0*/  FMUL.FTZ R116, R222, UR49 ;  /* 0x00000031de747c20 */ /* 0x000fe20008410000 */
[----:B------:R-:W-:Y:S01]  /*b6d0*/  FADD.FTZ R108, R108, R113 ;  /* 0x000000716c6c7221 */ /* 0x000fe20000010000 */
[----:B------:R-:W-:Y:S01]  /*b6e0*/  FFMA.FTZ R110, R205, R111, R110 ;  /* 0x0000006fcd6e7223 */ /* 0x000fe2000001006e */
[----:B------:R-:W-:Y:S01]  /*b6f0*/  FFMA.FTZ R121, R226, UR37, -R121 ;  /* 0x00000025e2797c23 */ /* 0x000fe20008010879 */
[-C--:B------:R-:W-:Y:S01]  /*b700*/  FMUL.FTZ R113, R79, R50.reuse ;  /* 0x000000324f717220 */ /* 0x080fe20000410000 */
[----:B------:R-:W-:Y:S01]  /*b710*/  FFMA.FTZ R202, R86, -R50, R202 ;  /* 0x8000003256ca7223 */ /* 0x000fe200000100ca */
[-C--:B0-----:R-:W-:Y:S01]  /*b720*/  FFMA.FTZ R119, R204, R114.reuse, -R117 ;  /* 0x00000072cc777223 */ /* 0x081fe20000010875 */
[----:B------:R-:W-:Y:S01]  /*b730*/  FMUL.FTZ R117, R127, R114 ;  /* 0x000000727f757220 */ /* 0x000fe20000410000 */
[----:B------:R-:W-:Y:S01]  /*b740*/  FADD.FTZ R110, R115, R110 ;  /* 0x0000006e736e7221 */ /* 0x000fe20000010000 */
[----:B------:R-:W-:Y:S01]  /*b750*/  FMUL.FTZ R123, R4, R121 ;  /* 0x00000079047b7220 */ /* 0x000fe20000410000 */
[----:B------:R-:W-:Y:S01]  /*b760*/  FMUL.FTZ R121, R221, UR37 ;  /* 0x00000025dd797c20 */ /* 0x000fe20008410000 */
[----:B------:R-:W-:Y:S01]  /*b770*/  FFMA.FTZ R117, R204, R106, R117 ;  /* 0x0000006acc757223 */ /* 0x000fe20000010075 */
[----:B------:R-:W-:Y:S01]  /*b780*/  FMUL.FTZ R115, R135, R50 ;  /* 0x0000003287737220 */ /* 0x000fe20000410000 */
[----:B------:R-:W-:Y:S01]  /*b790*/  FFMA.FTZ R116, R227, UR37, -R116 ;  /* 0x00000025e3747c23 */ /* 0x000fe20008010874 */
[----:B------:R-:W-:Y:S01]  /*b7a0*/  FFMA.FTZ R121, R226, UR49, R121 ;  /* 0x00000031e2797c23 */ /* 0x000fe20008010079 */
[----:B------:R-:W-:Y:S01]  /*b7b0*/  FADD.FTZ R110, R110, R117 ;  /* 0x000000756e6e7221 */ /* 0x000fe20000010000 */
[----:B------:R-:W-:Y:S01]  /*b7c0*/  FMUL.FTZ R117, R126, R113 ;  /* 0x000000717e757220 */ /* 0x000fe20000410000 */
[----:B------:R0:W-:Y:S01]  /*b7d0*/  STS [R64+0x4268], R123 ;  /* 0x0042687b40007388 */ /* 0x0001e20000000800 */
[----:B------:R-:W-:Y:S01]  /*b7e0*/  FMUL.FTZ R121, R4, -R121 ;  /* 0x8000007904797220 */ /* 0x000fe20000410000 */
[----:B------:R-:W-:Y:S01]  /*b7f0*/  FADD.FTZ R119, R108, R119 ;  /* 0x000000776c777221 */ /* 0x000fe20000010000 */
[-C--:B------:R-:W-:Y:S01]  /*b800*/  FFMA.FTZ R112, R202, R115.reuse, -R117 ;  /* 0x00000073ca707223 */ /* 0x080fe20000010875 */
[----:B------:R-:W-:Y:S01]  /*b810*/  FMUL.FTZ R115, R126, R115 ;  /* 0x000000737e737220 */ /* 0x000fe20000410000 */
[-C--:B------:R-:W-:Y:S01]  /*b820*/  FMUL.FTZ R108, R197, R48.reuse ;  /* 0x00000030c56c7220 */ /* 0x080fe20000410000 */
[----:B------:R1:W-:Y:S01]  /*b830*/  STS [R64+0x426c], R121 ;  /* 0x00426c7940007388 */ /* 0x0003e20000000800 */
[-C--:B------:R-:W-:Y:S01]  /*b840*/  FFMA.FTZ R224, R85, -R48.reuse, R224 ;  /* 0x8000003055e07223 */ /* 0x080fe200000100e0 */
[----:B------:R-:W-:Y:S01]  /*b850*/  FFMA.FTZ R115, R202, R113, R115 ;  /* 0x00000071ca737223 */ /* 0x000fe20000010073 */
[----:B------:R-:W-:Y:S01]  /*b860*/  FMUL.FTZ R114, R77, R48 ;  /* 0x000000304d727220 */ /* 0x000fe20000410000 */
[----:B0-----:R-:W-:Y:S01]  /*b870*/  FMUL.FTZ R123, R3, R116 ;  /* 0x00000074037b7220 */ /* 0x001fe20000410000 */
[----:B------:R-:W-:Y:S01]  /*b880*/  FMUL.FTZ R116, R222, UR37 ;  /* 0x00000025de747c20 */ /* 0x000fe20008410000 */
[----:B------:R-:W-:Y:S01]  /*b890*/  FADD.FTZ R110, R110, R115 ;  /* 0x000000736e6e7221 */ /* 0x000fe20000010000 */
[----:B------:R-:W-:Y:S01]  /*b8a0*/  FMUL.FTZ R115, R69, R44 ;  /* 0x0000002c45737220 */ /* 0x000fe20000410000 */
[----:B------:R-:W-:Y:S01]  /*b8b0*/  FADD.FTZ R112, R119, R112 ;  /* 0x0000007077707221 */ /* 0x000fe20000010000 */
[----:B------:R-:W-:Y:S01]  /*b8c0*/  FFMA.FTZ R116, R227, UR49, R116 ;  /* 0x00000031e3747c23 */ /* 0x000fe20008010074 */
[C---:B-1----:R-:W-:Y:S01]  /*b8d0*/  FMUL.FTZ R121, R201.reuse, R108 ;  /* 0x0000006cc9797220 */ /* 0x042fe20000410000 */
[----:B------:R0:W-:Y:S01]  /*b8e0*/  STS [R64+0x4270], R123 ;  /* 0x0042707b40007388 */ /* 0x0001e20000000800 */
[----:B------:R-:W-:Y:S01]  /*b8f0*/  FFMA.FTZ R225, R84, -R44, R225 ;  /* 0x8000002c54e17223 */ /* 0x000fe200000100e1 */
[----:B------:R-:W-:Y:S01]  /*b900*/  FMUL.FTZ R118, R200, R115 ;  /* 0x00000073c8767220 */ /* 0x000fe20000410000 */
[-C--:B------:R-:W-:Y:S01]  /*b910*/  FFMA.FTZ R121, R224, R114.reuse, -R121 ;  /* 0x00000072e0797223 */ /* 0x080fe20000010879 */
[----:B------:R-:W-:Y:S01]  /*b920*/  FMUL.FTZ R117, R201, R114 ;  /* 0x00000072c9757220 */ /* 0x000fe20000410000 */
[C---:B------:R-:W-:Y:S01]  /*b930*/  FMUL.FTZ R125, R230.reuse, UR49 ;  /* 0x00000031e67d7c20 */ /* 0x040fe20008410000 */
[----:B------:R-:W-:Y:S01]  /*b940*/  FMUL.FTZ R129, R230, UR37 ;  /* 0x00000025e6817c20 */ /* 0x000fe20008410000 */
[----:B------:R-:W-:Y:S01]  /*b950*/  FADD.FTZ R112, R112, R121 ;  /* 0x0000007970707221 */ /* 0x000fe20000010000 */
[----:B------:R-:W-:Y:S01]  /*b960*/  FFMA.FTZ R117, R224, R108, R117 ;  /* 0x0000006ce0757223 */ /* 0x000fe20000010075 */
[----:B------:R-:W-:Y:S01]  /*b970*/  FFMA.FTZ R125, R228, UR37, -R125 ;  /* 0x00000025e47d7c23 */ /* 0x000fe2000801087d */
[----:B0-----:R-:W-:Y:S01]  /*b980*/  FMUL.FTZ R123, R3, -R116 ;  /* 0x80000074037b7220 */ /* 0x001fe20000410000 */
[----:B------:R-:W-:Y:S01]  /*b990*/  FMUL.FTZ R116, R133, R44 ;  /* 0x0000002c85747220 */ /* 0x000fe20000410000 */
[----:B------:R-:W-:Y:S01]  /*b9a0*/  FADD.FTZ R114, R110, R117 ;  /* 0x000000756e727221 */ /* 0x000fe20000010000 */
[----:B------:R-:W-:Y:S01]  /*b9b0*/  FMUL.FTZ R125, R2, R125 ;  /* 0x0000007d027d7220 */ /* 0x000fe20000410000 */
[----:B------:R-:W-:Y:S01]  /*b9c0*/  FMUL.FTZ R117, R71, R36 ;  /* 0x0000002447757220 */ /* 0x000fe20000410000 */
[-C--:B------:R-:W-:Y:S01]  /*b9d0*/  FFMA.FTZ R121, R225, R116.reuse, -R118 ;  /* 0x00000074e1797223 */ /* 0x080fe20000010876 */
[----:B------:R-:W-:Y:S01]  /*b9e0*/  FMUL.FTZ R116, R200, R116 ;  /* 0x00000074c8747220 */ /* 0x000fe20000410000 */
[----:B------:R0:W-:Y:S01]  /*b9f0*/  STS [R64+0x4274], R123 ;  /* 0x0042747b40007388 */ /* 0x0001e20000000800 */
[----:B------:R-:W-:Y:S01]  /*ba00*/  FMUL.FTZ R110, R199, R40 ;  /* 0x00000028c76e7220 */ /* 0x000fe20000410000 */
[----:B------:R-:W-:Y:S01]  /*ba10*/  FADD.FTZ R112, R112, R121 ;  /* 0x0000007970707221 */ /* 0x000fe20000010000 */
[----:B------:R-:W-:Y:S01]  /*ba20*/  FFMA.FTZ R119, R225, R115, R116 ;  /* 0x00000073e1777223 */ /* 0x000fe20000010074 */
[----:B------:R1:W-:Y:S01]  /*ba30*/  STS [R64+0x4278], R125 ;  /* 0x0042787d40007388 */ /* 0x0003e20000000800 */
[----:B------:R-:W-:Y:S01]  /*ba40*/  FFMA.FTZ R152, R152, R200, R171 ;  /* 0x000000c898987223 */ /* 0x000fe200000100ab */
[----:B------:R-:W-:Y:S01]  /*ba50*/  FMUL.FTZ R171, R166, R227 ;  /* 0x000000e3a6ab7220 */ /* 0x000fe20000410000 */
[----:B------:R-:W-:Y:S01]  /*ba60*/  FADD.FTZ R114, R114, R119 ;  /* 0x0000007772727221 */ /* 0x000fe20000010000 */
[----:B------:R-:W-:Y:S01]  /*ba70*/  FFMA.FTZ R119, R228, UR49, R129 ;  /* 0x00000031e4777c23 */ /* 0x000fe20008010081 */
[----:B------:R-:W-:Y:S01]  /*ba80*/  FFMA.FTZ R157, -R10, R157, R158 ;  /* 0x0000009d0a9d7223 */ /* 0x000fe2000001019e */
[----:B------:R-:W-:Y:S01]  /*ba90*/  FFMA.FTZ R226, R83, -R40, R226 ;  /* 0x8000002853e27223 */ /* 0x000fe200000100e2 */
[----:B------:R-:W-:Y:S01]  /*baa0*/  FFMA.FTZ R227, R82, -R36, R227 ;  /* 0x8000002452e37223 */ /* 0x000fe200000100e3 */
[----:B------:R-:W-:Y:S01]  /*bab0*/  FMUL.FTZ R121, R2, -R119 ;  /* 0x8000007702797220 */ /* 0x000fe20000410000 */
[----:B------:R-:W-:Y:S01]  /*bac0*/  FMUL.FTZ R118, R65, R40 ;  /* 0x0000002841767220 */ /* 0x000fe20000410000 */
[----:B0-----:R-:W-:Y:S01]  /*bad0*/  FMUL.FTZ R123, R221, R110 ;  /* 0x0000006edd7b7220 */ /* 0x001fe20000410000 */
[----:B------:R-:W-:Y:S01]  /*bae0*/  FMUL.FTZ R120, R61, R36 ;  /* 0x000000243d787220 */ /* 0x000fe20000410000 */
[----:B------:R-:W-:Y:S01]  /*baf0*/  FMUL.FTZ R116, R222, R117 ;  /* 0x00000075de747220 */ /* 0x000fe20000410000 */
[----:B------:R0:W-:Y:S01]  /*bb00*/  STS [R64+0x427c], R121 ;  /* 0x00427c7940007388 */ /* 0x0001e20000000800 */
[----:B------:R-:W-:Y:S01]  /*bb10*/  FFMA.FTZ R156, -R9, R156, R157 ;  /* 0x0000009c099c7223 */ /* 0x000fe2000001019d */
[----:B-1----:R-:W-:Y:S01]  /*bb20*/  FFMA.FTZ R125, R226, R118, -R123 ;  /* 0x00000076e27d7223 */ /* 0x002fe2000001087b */
[----:B------:R-:W-:Y:S01]  /*bb30*/  FFMA.FTZ R129, R227, R120, -R116 ;  /* 0x00000078e3817223 */ /* 0x000fe20000010874 */
[----:B------:R-:W-:Y:S01]  /*bb40*/  FMUL.FTZ R123, R221, R118 ;  /* 0x00000076dd7b7220 */ /* 0x000fe20000410000 */
[----:B------:R-:W-:Y:S01]  /*bb50*/  FMUL.FTZ R120, R222, R120 ;  /* 0x00000078de787220 */ /* 0x000fe20000410000 */
[----:B------:R-:W-:Y:S01]  /*bb60*/  IADD3 R116, PT, PT, R183, 0x80, RZ ;  /* 0x00000080b7747810 */ /* 0x000fe20007ffe0ff */
[----:B------:R-:W-:Y:S01]  /*bb70*/  FFMA.FTZ R155, -R8, R155, R156 ;  /* 0x0000009b089b7223 */ /* 0x000fe2000001019c */
[----:B------:R-:W-:Y:S01]  /*bb80*/  FFMA.FTZ R123, R226, R110, R123 ;  /* 0x0000006ee27b7223 */ /* 0x000fe2000001007b */
[----:B------:R-:W-:Y:S01]  /*bb90*/  FFMA.FTZ R119, R227, R117, R120 ;  /* 0x00000075e3777223 */ /* 0x000fe20000010078 */
[----:B------:R-:W-:Y:S01]  /*bba0*/  LEA.HI R116, R116, R183, RZ, 0x1b ;  /* 0x000000b774747211 */ /* 0x000fe200078fd8ff */
[----:B------:R-:W-:Y:S01]  /*bbb0*/  FMUL.FTZ R120, R69, UR48 ;  /* 0x0000003045787c20 */ /* 0x000fe20008410000 */
[----:B------:R-:W-:Y:S01]  /*bbc0*/  FFMA.FTZ R154, -R7, R154, R155 ;  /* 0x0000009a079a7223 */ /* 0x000fe2000001019b */
[----:B------:R-:W-:Y:S01]  /*bbd0*/  FADD.FTZ R114, R114, R123 ;  /* 0x0000007b72727221 */ /* 0x000fe20000010000 */
[----:B------:R-:W-:Y:S01]  /*bbe0*/  LEA R147, R116, UR28, 0x2 ;  /* 0x0000001c74937c11 */ /* 0x000fe2000f8e10ff */
[----:B------:R-:W-:Y:S01]  /*bbf0*/  BAR.SYNC.DEFER_BLOCKING 0x0 ;  /* 0x0000000000007b1d */ /* 0x000fe20000010000 */
[----:B------:R-:W-:Y:S01]  /*bc00*/  FFMA.FTZ R123, R133, UR36, -R120 ;  /* 0x00000024857b7c23 */ /* 0x000fe20008010878 */
[----:B------:R-:W-:Y:S01]  /*bc10*/  FFMA.FTZ R153, -R6, R153, R154 ;  /* 0x0000009906997223 */ /* 0x000fe2000001019a */
[----:B------:R-:W-:Y:S01]  /*bc20*/  FMUL.FTZ R120, R79, UR48 ;  /* 0x000000304f787c20 */ /* 0x000fe20008410000 */
[----:B------:R-:W-:Y:S01]  /*bc30*/  FADD.FTZ R112, R112, R125 ;  /* 0x0000007d70707221 */ /* 0x000fe20000010000 */
[----:B------:R-:W-:Y:S01]  /*bc40*/  FADD.FTZ R128, R114, R119 ;  /* 0x0000007772807221 */ /* 0x000fe20000010000 */
[----:B------:R-:W-:Y:S01]  /*bc50*/  FFMA.FTZ R152, -R5, R152, R153 ;  /* 0x0000009805987223 */ /* 0x000fe20000010199 */
[----:B------:R-:W-:Y:S01]  /*bc60*/  FFMA.FTZ R125, R135, UR36, -R120 ;  /* 0x00000024877d7c23 */ /* 0x000fe20008010878 */
[----:B------:R-:W-:Y:S01]  /*bc70*/  FMUL.FTZ R114, R71, UR48 ;  /* 0x0000003047727c20 */ /* 0x000fe20008410000 */
[----:B------:R-:W-:Y:S01]  /*bc80*/  FMUL.FTZ R120, R135, UR48 ;  /* 0x0000003087787c20 */ /* 0x000fe20008410000 */
[----:B------:R-:W-:Y:S01]  /*bc90*/  FFMA.FTZ R152, -R4, R151, R152 ;  /* 0x0000009704987223 */ /* 0x000fe20000010198 */
[----:B------:R-:W-:Y:S01]  /*bca0*/  FADD.FTZ R118, R112, R129 ;  /* 0x0000008170767221 */ /* 0x000fe20000010000 */
[----:B0-----:R-:W-:Y:S01]  /*bcb0*/  FFMA.FTZ R121, R61, UR36, -R114 ;  /* 0x000000243d797c23 */ /* 0x001fe20008010872 */
[----:B------:R-:W-:Y:S01]  /*bcc0*/  FFMA.FTZ R151, R79, UR36, R120 ;  /* 0x000000244f977c23 */ /* 0x000fe20008010078 */
[----:B------:R-:W-:Y:S01]  /*bcd0*/  FMUL.FTZ R114, R61, UR48 ;  /* 0x000000303d727c20 */ /* 0x000fe20008410000 */
[----:B------:R-:W-:Y:S01]  /*bce0*/  FMUL.FTZ R120, R73, UR48 ;  /* 0x0000003049787c20 */ /* 0x000fe20008410000 */
[----:B------:R-:W-:Y:S01]  /*bcf0*/  FMUL.FTZ R61, R66, UR48 ;  /* 0x00000030423d7c20 */ /* 0x000fe20008410000 */
[----:B------:R-:W-:Y:S01]  /*bd00*/  FFMA.FTZ R150, R150, R222, R171 ;  /* 0x000000de96967223 */ /* 0x000fe200000100ab */
[----:B------:R-:W-:Y:S01]  /*bd10*/  FMUL.FTZ R112, R181, UR48 ;  /* 0x00000030b5707c20 */ /* 0x000fe20008410000 */
[----:B------:R-:W-:Y:S01]  /*bd20*/  FMUL.FTZ R116, R223, UR48 ;  /* 0x00000030df747c20 */ /* 0x000fe20008410000 */
[----:B------:R-:W-:Y:S01]  /*bd30*/  FFMA.FTZ R135, R137, UR36, -R120 ;  /* 0x0000002489877c23 */ /* 0x000fe20008010878 */
[----:B------:R-:W-:Y:S01]  /*bd40*/  FMUL.FTZ R122, R77, UR48 ;  /* 0x000000304d7a7c20 */ /* 0x000fe20008410000 */
[----:B------:R-:W-:Y:S01]  /*bd50*/  FFMA.FTZ R146, R136, UR36, -R61 ;  /* 0x0000002488927c23 */ /* 0x000fe2000801083d */
[----:B------:R-:W-:Y:S01]  /*bd60*/  FMUL.FTZ R120, R219, UR48 ;  /* 0x00000030db787c20 */ /* 0x000fe20008410000 */
[----:B------:R-:W0:Y:S01]  /*bd70*/  LDS R147, [R147+0x4400] ;  /* 0x0044000093937984 */ /* 0x000e220000000800 */
[----:B------:R-:W-:Y:S01]  /*bd80*/  FMUL.FTZ R61, R68, UR48 ;  /* 0x00000030443d7c20 */ /* 0x000fe20008410000 */
[----:B------:R-:W-:Y:S01]  /*bd90*/  FFMA.FTZ R150, -R3, R150, R152 ;  /* 0x0000009603967223 */ /* 0x000fe20000010198 */
[----:B------:R-:W-:Y:S01]  /*bda0*/  FFMA.FTZ R64, R223, UR36, R112 ;  /* 0x00000024df407c23 */ /* 0x000fe20008010070 */
[----:B------:R-:W-:Y:S01]  /*bdb0*/  FFMA.FTZ R119, R181, UR36, -R116 ;  /* 0x00000024b5777c23 */ /* 0x000fe20008010874 */
[----:B------:R-:W-:Y:S01]  /*bdc0*/  FMUL.FTZ R112, R199, UR48 ;  /* 0x00000030c7707c20 */ /* 0x000fe20008410000 */
[----:B------:R-:W-:Y:S01]  /*bdd0*/  FMUL.FTZ R152, R133, UR48 ;  /* 0x0000003085987c20 */ /* 0x000fe20008410000 */
[----:B------:R-:W-:Y:S01]  /*bde0*/  FMUL.FTZ R116, R65, UR48 ;  /* 0x0000003041747c20 */ /* 0x000fe20008410000 */
[----:B------:R-:W-:Y:S01]  /*bdf0*/  FFMA.FTZ R153, R197, UR36, R122 ;  /* 0x00000024c5997c23 */ /* 0x000fe2000801007a */
[----:B------:R-:W-:Y:S01]  /*be00*/  FFMA.FTZ R133, R139, UR36, -R120 ;  /* 0x000000248b857c23 */ /* 0x000fe20008010878 */
[----:B------:R-:W-:Y:S01]  /*be10*/  FFMA.FTZ R122, R138, UR36, -R61 ;  /* 0x000000248a7a7c23 */ /* 0x000fe2000801083d */
[----:B------:R-:W-:Y:S01]  /*be20*/  FMUL.FTZ R120, R75, UR48 ;  /* 0x000000304b787c20 */ /* 0x000fe20008410000 */
[----:B------:R-:W-:Y:S01]  /*be30*/  FMUL.FTZ R61, R216, UR48 ;  /* 0x00000030d83d7c20 */ /* 0x000fe20008410000 */
[----:B------:R-:W-:Y:S01]  /*be40*/  FFMA.FTZ R112, R65, UR36, -R112 ;  /* 0x0000002441707c23 */ /* 0x000fe20008010870 */
[----:B------:R-:W-:Y:S01]  /*be50*/  FFMA.FTZ R65, R199, UR36, R116 ;  /* 0x00000024c7417c23 */ /* 0x000fe20008010074 */
[----:B------:R-:W-:Y:S01]  /*be60*/  FMUL.FTZ R116, R197, UR48 ;  /* 0x00000030c5747c20 */ /* 0x000fe20008410000 */
[----:B------:R-:W-:Y:S01]  /*be70*/  FFMA.FTZ R131, R141, UR36, -R120 ;  /* 0x000000248d837c23 */ /* 0x000fe20008010878 */
[----:B------:R-:W-:Y:S01]  /*be80*/  ISETP.GE.AND P2, PT, R60, 0x1, PT ;  /* 0x000000013c00780c */ /* 0x000fe20003f46270 */
[----:B------:R-:W-:Y:S01]  /*be90*/  FMUL.FTZ R134, R139, UR48 ;  /* 0x000000308b867c20 */ /* 0x000fe20008410000 */
[----:B------:R-:W-:Y:S01]  /*bea0*/  FFMA.FTZ R124, R140, UR36, -R61 ;  /* 0x000000248c7c7c23 */ /* 0x000fe2000801083d */
[----:B------:R-:W-:Y:S01]  /*beb0*/  FMUL.FTZ R120, R141, UR48 ;  /* 0x000000308d787c20 */ /* 0x000fe20008410000 */
[----:B------:R-:W-:Y:S01]  /*bec0*/  FMUL.FTZ R61, R70, UR48 ;  /* 0x00000030463d7c20 */ /* 0x000fe20008410000 */
[----:B------:R-:W-:Y:S01]  /*bed0*/  FFMA.FTZ R116, R77, UR36, -R116 ;  /* 0x000000244d747c23 */ /* 0x000fe20008010874 */
[----:B------:R-:W-:Y:S01]  /*bee0*/  FMUL.FTZ R77, R140, UR48 ;  /* 0x000000308c4d7c20 */ /* 0x000fe20008410000 */
[----:B------:R-:W-:Y:S01]  /*bef0*/  FFMA.FTZ R141, R219, UR36, R134 ;  /* 0x00000024db8d7c23 */ /* 0x000fe20008010086 */
[----:B------:R-:W-:Y:S01]  /*bf00*/  FFMA.FTZ R139, R75, UR36, R120 ;  /* 0x000000244b8b7c23 */ /* 0x000fe20008010078 */
[----:B------:R-:W-:Y:S01]  /*bf10*/  FMUL.FTZ R120, R209, UR48 ;  /* 0x00000030d1787c20 */ /* 0x000fe20008410000 */
[----:B------:R-:W-:Y:S01]  /*bf20*/  FFMA.FTZ R134, R142, UR36, -R61 ;  /* 0x000000248e867c23 */ /* 0x000fe2000801083d */
[----:B------:R-:W-:Y:S01]  /*bf30*/  FMUL.FTZ R61, R72, UR48 ;  /* 0x00000030483d7c20 */ /* 0x000fe20008410000 */
[----:B------:R-:W-:Y:S01]  /*bf40*/  FMUL.FTZ R155, R136, UR48 ;  /* 0x00000030889b7c20 */ /* 0x000fe20008410000 */
[----:B------:R-:W-:Y:S01]  /*bf50*/  FMUL.FTZ R148, R137, UR48 ;  /* 0x0000003089947c20 */ /* 0x000fe20008410000 */
[----:B------:R-:W-:Y:S01]  /*bf60*/  FFMA.FTZ R136, R216, UR36, R77 ;  /* 0x00000024d8887c23 */ /* 0x000fe2000801004d */
[----:B------:R-:W-:Y:S01]  /*bf70*/  FMUL.FTZ R137, R138, UR48 ;  /* 0x000000308a897c20 */ /* 0x000fe20008410000 */
[----:B------:R-:W-:Y:S01]  /*bf80*/  FFMA.FTZ R77, R143, UR36, -R120 ;  /* 0x000000248f4d7c23 */ /* 0x000fe20008010878 */
[----:B------:R-:W-:Y:S01]  /*bf90*/  FMUL.FTZ R157, R142, UR48 ;  /* 0x000000308e9d7c20 */ /* 0x000fe20008410000 */
[----:B------:R-:W-:Y:S01]  /*bfa0*/  FMUL.FTZ R138, R203, UR48 ;  /* 0x00000030cb8a7c20 */ /* 0x000fe20008410000 */
[C---:B------:R-:W-:Y:S01]  /*bfb0*/  FFMA.FTZ R120, R144.reuse, UR36, -R61 ;  /* 0x0000002490787c23 */ /* 0x040fe2000801083d */
[----:B------:R-:W-:Y:S01]  /*bfc0*/  FMUL.FTZ R165, R165, R230 ;  /* 0x000000e6a5a57220 */ /* 0x000fe20000410000 */
[----:B------:R-:W-:Y:S01]  /*bfd0*/  FMUL.FTZ R142, R143, UR48 ;  /* 0x000000308f8e7c20 */ /* 0x000fe20008410000 */
[----:B------:R-:W-:Y:S01]  /*bfe0*/  FMUL.FTZ R61, R144, UR48 ;  /* 0x00000030903d7c20 */ /* 0x000fe20008410000 */
[C---:B------:R-:W-:Y:S01]  /*bff0*/  FMUL.FTZ R140, R145.reuse, UR48 ;  /* 0x00000030918c7c20 */ /* 0x040fe20008410000 */
[----:B------:R-:W-:Y:S01]  /*c000*/  FFMA.FTZ R129, R145, UR36, -R138 ;  /* 0x0000002491817c23 */ /* 0x000fe2000801088a */
[----:B------:R-:W-:Y:S01]  /*c010*/  FFMA.FTZ R149, R149, R228, -R165 ;  /* 0x000000e495957223 */ /* 0x000fe200000108a5 */
[----:B------:R-:W-:Y:S01]  /*c020*/  IADD3 R130, PT, PT, R183, 0x100, RZ ;  /* 0x00000100b7827810 */ /* 0x000fe20007ffe0ff */
        /* <DEDUP_REMOVED lines=13> */
[----:B------:R-:W-:-:S06]  /*c100*/  LEA R61, R61, UR28, 0x2 ;  /* 0x0000001c3d3d7c11 */ /* 0x000fcc000f8e10ff */
[----:B------:R-:W0:Y:S04]  /*c110*/  LDS R61, [R61+0x4200] ;  /* 0x004200003d3d7984 */ /* 0x000e280000000800 */
[----:B0-----:R0:W-:Y:S02]  /*c120*/  REDG.E.ADD.F32.FTZ.RN.STRONG.GPU desc[UR34][R62.64], R61 ;  /* 0x0000003d3e0079a6 */ /* 0x0011e4000c12f322 */
.L_x_1039:
[----:B------:R-:W-:Y:S05]  /*c130*/  BSYNC.RECONVERGENT B0 ;  /* 0x0000000000007941 */ /* 0x000fea0003800200 */
.L_x_1038:
[----:B------:R-:W-:Y:S04]  /*c140*/  BSSY.RECONVERGENT B0, `(.L_x_1040) ;  /* 0x0000003000007945 */ /* 0x000fe80003800200 */
[----:B------:R-:W-:Y:S05]  /*c150*/  @!P3 BRA `(.L_x_1041) ;  /* 0x000000000004b947 */ /* 0x000fea0003800000 */
[----:B------:R1:W-:Y:S02]  /*c160*/  REDG.E.ADD.F32.FTZ.RN.STRONG.GPU desc[UR34][R62.64+0x200], R147 ;  /* 0x000200933e0079a6 */ /* 0x0003e4000c12f322 */
.L_x_1041:
[----:B------:R-:W-:Y:S05]  /*c170*/  BSYNC.RECONVERGENT B0 ;  /* 0x0000000000007941 */ /* 0x000fea0003800200 */
.L_x_1040:
[----:B0-----:R-:W-:Y:S01]  /*c180*/  IADD3 R61, PT, PT, R183, 0x200, RZ ;  /* 0x00000200b73d7810 */ /* 0x001fe20007ffe0ff */
[----:B------:R-:W-:Y:S01]  /*c190*/  BSSY.RECONVERGENT B0, `(.L_x_1042) ;  /* 0x000000f000007945 */ /* 0x000fe20003800200 */
[-C--:B------:R-:W-:Y:S02]  /*c1a0*/  LEA.HI R130, R130, R183.reuse, RZ, 0x1b ;  /* 0x000000b782827211 */ /* 0x080fe400078fd8ff */
[-C--:B------:R-:W-:Y:S02]  /*c1b0*/  LEA.HI R143, R61, R183.reuse, RZ, 0x1b ;  /* 0x000000b73d8f7211 */ /* 0x080fe400078fd8ff */
        /* <DEDUP_REMOVED lines=12> */
.L_x_1043:
[----:B------:R-:W-:Y:S05]  /*c280*/  BSYNC.RECONVERGENT B0 ;  /* 0x0000000000007941 */ /* 0x000fea0003800200 */
.L_x_1042:
[----:B0-2---:R0:W2:Y:S01]  /*c290*/  LDS R61, [R132+0x4800] ;  /* 0x00480000843d7984 */ /* 0x0050a20000000800 */
[----:B------:R-:W-:Y:S01]  /*c2a0*/  BSSY.RECONVERGENT B0, `(.L_x_1044) ;  /* 0x0000006000007945 */ /* 0x000fe20003800200 */
[----:B------:R-:W-:Y:S02]  /*c2b0*/  IADD3 R130, PT, PT, R183, 0x300, RZ ;  /* 0x00000300b7827810 */ /* 0x000fe40007ffe0ff */
[----:B------:R-:W-:Y:S02]  /*c2c0*/  LEA R143, R143, UR28, 0x2 ;  /* 0x0000001c8f8f7c11 */ /* 0x000fe4000f8e10ff */
[----:B------:R-:W-:Y:S01]  /*c2d0*/  LEA.HI R154, R154, R183, RZ, 0x1b ;  /* 0x000000b79a9a7211 */ /* 0x000fe200078fd8ff */
[----:B------:R-:W-:Y:S06]  /*c2e0*/  @!P2 BRA `(.L_x_1045) ;  /* 0x000000000004a947 */ /* 0x000fec0003800000 */
[----:B--2---:R3:W-:Y:S02]  /*c2f0*/  REDG.E.ADD.F32.FTZ.RN.STRONG.GPU desc[UR34][R62.64+0x600], R61 ;  /* 0x0006003d3e0079a6 */ /* 0x0047e4000c12f322 */
.L_x_1045:
[----:B------:R-:W-:Y:S05]  /*c300*/  BSYNC.RECONVERGENT B0 ;  /* 0x0000000000007941 */ /* 0x000fea0003800200 */
.L_x_1044:
[----:B--23--:R2:W3:Y:S01]  /*c310*/  LDS R61, [R143+0x4a00] ;  /* 0x004a00008f3d7984 */ /* 0x00c4e20000000800 */
[----:B------:R-:W-:Y:S01]  /*c320*/  BSSY.RECONVERGENT B0, `(.L_x_1046) ;  /* 0x0000005000007945 */ /* 0x000fe20003800200 */
[----:B------:R-:W-:Y:S02]  /*c330*/  LEA.HI R130, R130, R183, RZ, 0x1b ;  /* 0x000000b782827211 */ /* 0x000fe400078fd8ff */
[----:B------:R-:W-:Y:S01]  /*c340*/  LEA R154, R154, UR28, 0x2 ;  /* 0x0000001c9a9a7c11 */ /* 0x000fe2000f8e10ff */
[----:B------:R-:W-:Y:S06]  /*c350*/  @!P3 BRA `(.L_x_1047) ;  /* 0x000000000004b947 */ /* 0x000fec0003800000 */
[----:B---3--:R4:W-:Y:S02]  /*c360*/  REDG.E.ADD.F32.FTZ.RN.STRONG.GPU desc[UR34][R62.64+0x800], R61 ;  /* 0x0008003d3e0079a6 */ /* 0x0089e4000c12f322 */
.L_x_1047:
[----:B------:R-:W-:Y:S05]  /*c370*/  BSYNC.RECONVERGENT B0 ;  /* 0x0000000000007941 */ /* 0x000fea0003800200 */
.L_x_1046:
[----:B---34-:R3:W4:Y:S01]  /*c380*/  LDS R61, [R154+0x4c00] ;  /* 0x004c00009a3d7984 */ /* 0x0187220000000800 */
[----:B------:R-:W-:Y:S01]  /*c390*/  BSSY.RECONVERGENT B0, `(.L_x_1048) ;  /* 0x0000004000007945 */ /* 0x000fe20003800200 */
[----:B--2---:R-:W-:-:S03]  /*c3a0*/  LEA R143, R130, UR28, 0x2 ;  /* 0x0000001c828f7c11 */ /* 0x004fc6000f8e10ff */
[----:B------:R-:W-:Y:S05]  /*c3b0*/  @!P4 BRA `(.L_x_1049) ;  /* 0x000000000004c947 */ /* 0x000fea0003800000 */
[----:B----4-:R2:W-:Y:S02]  /*c3c0*/  REDG.E.ADD.F32.FTZ.RN.STRONG.GPU desc[UR34][R62.64+0xa00], R61 ;  /* 0x000a003d3e0079a6 */ /* 0x0105e4000c12f322 */
.L_x_1049:
[----:B------:R-:W-:Y:S05]  /*c3d0*/  BSYNC.RECONVERGENT B0 ;  /* 0x0000000000007941 */ /* 0x000fea0003800200 */
.L_x_1048:
[----:B--2-4-:R2:W4:Y:S01]  /*c3e0*/  LDS R61, [R143+0x4e00] ;  /* 0x004e00008f3d7984 */ /* 0x0145220000000800 */
[----:B------:R-:W-:Y:S01]  /*c3f0*/  BSSY.RECONVERGENT B0, `(.L_x_1050) ;  /* 0x0000005000007945 */ /* 0x000fe20003800200 */
[C---:B------:R-:W-:Y:S02]  /*c400*/  IADD3 R130, PT, PT, R183.reuse, 0x380, RZ ;  /* 0x00000380b7827810 */ /* 0x040fe40007ffe0ff */
[----:B0-----:R-:W-:Y:S01]  /*c410*/  LOP3.LUT R132, R183, 0x400, RZ, 0xfc, !PT ;  /* 0x00000400b7847812 */ /* 0x001fe200078efcff */
[----:B------:R-:W-:Y:S06]  /*c420*/  @!P5 BRA `(.L_x_1051) ;  /* 0x000000000004d947 */ /* 0x000fec0003800000 */
[----:B----4-:R0:W-:Y:S02]  /*c430*/  REDG.E.ADD.F32.FTZ.RN.STRONG.GPU desc[UR34][R62.64+0xc00], R61 ;  /* 0x000c003d3e0079a6 */ /* 0x0101e4000c12f322 */
.L_x_1051:
[----:B------:R-:W-:Y:S05]  /*c440*/  BSYNC.RECONVERGENT B0 ;  /* 0x0000000000007941 */ /* 0x000fea0003800200 */
.L_x_1050:
[-C--:B------:R-:W-:Y:S01]  /*c450*/  LEA.HI R130, R130, R183.reuse, RZ, 0x1b ;  /* 0x000000b782827211 */ /* 0x080fe200078fd8ff */
[----:B------:R-:W-:Y:S01]  /*c460*/  BSSY.RECONVERGENT B0, `(.L_x_1052) ;  /* 0x000000f000007945 */ /* 0x000fe20003800200 */
[----:B------:R-:W-:Y:S02]  /*c470*/  ISETP.GE.AND P6, PT, R60, 0x381, PT ;  /* 0x000003813c00780c */ /* 0x000fe40003fc6270 */
[----:B0---4-:R-:W-:Y:S02]  /*c480*/  LEA R61, R130, UR28, 0x2 ;  /* 0x0000001c823d7c11 */ /* 0x011fe4000f8e10ff */
[C---:B---3--:R-:W-:Y:S02]  /*c490*/  IADD3 R154, PT, PT, R183.reuse, 0x480, RZ ;  /* 0x00000480b79a7810 */ /* 0x048fe40007ffe0ff */
[----:B------:R-:W-:Y:S02]  /*c4a0*/  LEA.HI R132, R132, R183, RZ, 0x1b ;  /* 0x000000b784847211 */ /* 0x000fe400078fd8ff */
[----:B------:R-:W0:Y:S01]  /*c4b0*/  LDS R61, [R61+0x5000] ;  /* 0x005000003d3d7984 */ /* 0x000e220000000800 */
[----:B------:R-:W-:-:S02]  /*c4c0*/  IADD3 R156, PT, PT, R183, 0x500, RZ ;  /* 0x00000500b79c7810 */ /* 0x000fc40007ffe0ff */
[----:B------:R-:W-:Y:S02]  /*c4d0*/  LEA.HI R154, R154, R183, RZ, 0x1b ;  /* 0x000000b79a9a7211 */ /* 0x000fe400078fd8ff */
[----:B------:R-:W-:Y:S02]  /*c4e0*/  LEA R132, R132, UR28, 0x2 ;  /* 0x0000001c84847c11 */ /* 0x000fe4000f8e10ff */
[C---:B------:R-:W-:Y:S02]  /*c4f0*/  ISETP.GE.AND P2, PT, R60.reuse, 0x401, PT ;  /* 0x000004013c00780c */ /* 0x040fe40003f46270 */
[C---:B------:R-:W-:Y:S02]  /*c500*/  ISETP.GE.AND P3, PT, R60.reuse, 0x481, PT ;  /* 0x000004813c00780c */ /* 0x040fe40003f66270 */
[C---:B------:R-:W-:Y:S02]  /*c510*/  ISETP.GE.AND P4, PT, R60.reuse, 0x501, PT ;  /* 0x000005013c00780c */ /* 0x040fe40003f86270 */
[----:B------:R-:W-:Y:S01]  /*c520*/  ISETP.GE.AND P5, PT, R60, 0x581, PT ;  /* 0x000005813c00780c */ /* 0x000fe20003fa6270 */
[----:B------:R-:W-:-:S12]  /*c530*/  @!P6 BRA `(.L_x_1053) ;  /* 0x000000000004e947 */ /* 0x000fd80003800000 */
[----:B0-----:R3:W-:Y:S02]  /*c540*/  REDG.E.ADD.F32.FTZ.RN.STRONG.GPU desc[UR34][R62.64+0xe00], R61 ;  /* 0x000e003d3e0079a6 */ /* 0x0017e4000c12f322 */
.L_x_1053:
[----:B------:R-:W-:Y:S05]  /*c550*/  BSYNC.RECONVERGENT B0 ;  /* 0x0000000000007941 */ /* 0x000fea0003800200 */
.L_x_1052:
[----:B0--3--:R0:W3:Y:S01]  /*c560*/  LDS R61, [R132+0x5200] ;  /* 0x00520000843d7984 */ /* 0x0090e20000000800 */
[----:B------:R-:W-:Y:S01]  /*c570*/  BSSY.RECONVERGENT B0, `(.L_x_1054) ;  /* 0x0000006000007945 */ /* 0x000fe20003800200 */
[----:B------:R-:W-:Y:S02]  /*c580*/  IADD3 R130, PT, PT, R183, 0x580, RZ ;  /* 0x00000580b7827810 */ /* 0x000fe40007ffe0ff */
[----:B------:R-:W-:Y:S02]  /*c590*/  LEA.HI R156, R156, R183, RZ, 0x1b ;  /* 0x000000b79c9c7211 */ /* 0x000fe400078fd8ff */
[----:B------:R-:W-:Y:S01]  /*c5a0*/  LEA R154, R154, UR28, 0x2 ;  /* 0x0000001c9a9a7c11 */ /* 0x000fe2000f8e10ff */
[----:B------:R-:W-:Y:S06]  /*c5b0*/  @!P2 BRA `(.L_x_1055) ;  /* 0x000000000004a947 */ /* 0x000fec0003800000 */
[----:B---3--:R4:W-:Y:S02]  /*c5c0*/  REDG.E.ADD.F32.FTZ.RN.STRONG.GPU desc[UR34][R62.64+0x1000], R61 ;  /* 0x0010003d3e0079a6 */ /* 0x0089e4000c12f322 */
.L_x_1055:
[----:B------:R-:W-:Y:S05]  /*c5d0*/  BSYNC.RECONVERGENT B0 ;  /* 0x0000000000007941 */ /* 0x000fea0003800200 */
.L_x_1054:
[----:B---34-:R3:W4:Y:S01]  /*c5e0*/  LDS R61, [R154+0x5400] ;  /* 0x005400009a3d7984 */ /* 0x0187220000000800 */
[----:B------:R-:W-:Y:S01]  /*c5f0*/  BSSY.RECONVERGENT B0, `(.L_x_1056) ;  /* 0x0000005000007945 */ /* 0x000fe20003800200 */
[----:B------:R-:W-:Y:S02]  /*c600*/  LEA.HI R130, R130, R183, RZ, 0x1b ;  /* 0x000000b782827211 */ /* 0x000fe400078fd8ff */
[----:B------:R-:W-:Y:S01]  /*c610*/  LEA R156, R156, UR28, 0x2 ;  /* 0x0000001c9c9c7c11 */ /* 0x000fe2000f8e10ff */
[----:B------:R-:W-:Y:S06]  /*c620*/  @!P3 BRA `(.L_x_1057) ;  /* 0x000000000004b947 */ /* 0x000fec0003800000 */
[----:B----4-:R4:W-:Y:S02]  /*c630*/  REDG.E.ADD.F32.FTZ.RN.STRONG.GPU desc[UR34][R62.64+0x1200], R61 ;  /* 0x0012003d3e0079a6 */ /* 0x0109e4000c12f322 */
.L_x_1057:
[----:B------:R-:W-:Y:S05]  /*c640*/  BSYNC.RECONVERGENT B0 ;  /* 0x0000000000007941 */ /* 0x000fea0003800200 */
.L_x_1056:
[----:B----4-:R4:W0:Y:S01]  /*c650*/  LDS R61, [R156+0x5600] ;  /* 0x005600009c3d7984 */ /* 0x0108220000000800 */
[----:B------:R-:W-:Y:S01]  /*c660*/  BSSY.RECONVERGENT B0, `(.L_x_1058) ;  /* 0x0000004000007945 */ /* 0x000fe20003800200 */
[----:B--2---:R-:W-:-:S03]  /*c670*/  LEA R143, R130, UR28, 0x2 ;  /* 0x0000001c828f7c11 */ /* 0x004fc6000f8e10ff */
[----:B------:R-:W-:Y:S05]  /*c680*/  @!P4 BRA `(.L_x_1059) ;  /* 0x000000000004c947 */ /* 0x000fea0003800000 */
[----:B0-----:R2:W-:Y:S02]  /*c690*/  REDG.E.ADD.F32.FTZ.RN.STRONG.GPU desc[UR34][R62.64+0x1400], R61 ;  /* 0x0014003d3e0079a6 */ /* 0x0015e4000c12f322 */
.L_x_1059:
[----:B------:R-:W-:Y:S05]  /*c6a0*/  BSYNC.RECONVERGENT B0 ;  /* 0x0000000000007941 */ /* 0x000fea0003800200 */
.L_x_1058:
[----:B0-2---:R0:W2:Y:S01]  /*c6b0*/  LDS R61, [R143+0x5800] ;  /* 0x005800008f3d7984 */ /* 0x0050a20000000800 */
[----:B------:R-:W-:Y:S01]  /*c6c0*/  BSSY.RECONVERGENT B0, `(.L_x_1060) ;  /* 0x0000005000007945 */ /* 0x000fe20003800200 */
[C---:B------:R-:W-:Y:S02]  /*c6d0*/  IADD3 R130, PT, PT, R183.reuse, 0x600, RZ ;  /* 0x00000600b7827810 */ /* 0x040fe40007ffe0ff */
[----:B------:R-:W-:Y:S01]  /*c6e0*/  IADD3 R132, PT, PT, R183, 0x680, RZ ;  /* 0x00000680b7847810 */ /* 0x000fe20007ffe0ff */
[----:B------:R-:W-:Y:S06]  /*c6f0*/  @!P5 BRA `(.L_x_1061) ;  /* 0x000000000004d947 */ /* 0x000fec0003800000 */
[----:B--2---:R2:W-:Y:S02]  /*c700*/  REDG.E.ADD.F32.FTZ.RN.STRONG.GPU desc[UR34][R62.64+0x1600], R61 ;  /* 0x0016003d3e0079a6 */ /* 0x0045e4000c12f322 */
.L_x_1061:
[----:B------:R-:W-:Y:S05]  /*c710*/  BSYNC.RECONVERGENT B0 ;  /* 0x0000000000007941 */ /* 0x000fea0003800200 */
.L_x_1060:
[-C--:B------:R-:W-:Y:S01]  /*c720*/  LEA.HI R130, R130, R183.reuse, RZ, 0x1b ;  /* 0x000000b782827211 */ /* 0x080fe200078fd8ff */
[----:B------:R-:W-:Y:S01]  /*c730*/  BSSY.RECONVERGENT B0, `(.L_x_1062) ;  /* 0x000000f000007945 */ /* 0x000fe20003800200 */
[----:B------:R-:W-:Y:S02]  /*c740*/  ISETP.GE.AND P6, PT, R60, 0x601, PT ;  /* 0x000006013c00780c */ /* 0x000fe40003fc6270 */
[----:B--2---:R-:W-:Y:S02]  /*c750*/  LEA R61, R130, UR28, 0x2 ;  /* 0x0000001c823d7c11 */ /* 0x004fe4000f8e10ff */
[C---:B---3--:R-:W-:Y:S02]  /*c760*/  IADD3 R154, PT, PT, R183.reuse, 0x700, RZ ;  /* 0x00000700b79a7810 */ /* 0x048fe40007ffe0ff */
[----:B------:R-:W-:Y:S02]  /*c770*/  LEA.HI R132, R132, R183, RZ, 0x1b ;  /* 0x000000b784847211 */ /* 0x000fe400078fd8ff */
[----:B------:R-:W2:Y:S01]  /*c780*/  LDS R61, [R61+0x5a00] ;  /* 0x005a00003d3d7984 */ /* 0x000ea20000000800 */
[----:B----4-:R-:W-:-:S02]  /*c790*/  IADD3 R156, PT, PT, R183, 0x780, RZ ;  /* 0x00000780b79c7810 */ /* 0x010fc40007ffe0ff */
[----:B------:R-:W-:Y:S02]  /*c7a0*/  LEA.HI R154, R154, R183, RZ, 0x1b ;  /* 0x000000b79a9a7211 */ /* 0x000fe400078fd8ff */
[----:B------:R-:W-:Y:S02]  /*c7b0*/  LEA R132, R132, UR28, 0x2 ;  /* 0x0000001c84847c11 */ /* 0x000fe4000f8e10ff */
[C---:B------:R-:W-:Y:S02]  /*c7c0*/  ISETP.GE.AND P2, PT, R60.reuse, 0x681, PT ;  /* 0x000006813c00780c */ /* 0x040fe40003f46270 */
[C---:B------:R-:W-:Y:S02]  /*c7d0*/  ISETP.GE.AND P3, PT, R60.reuse, 0x701, PT ;  /* 0x000007013c00780c */ /* 0x040fe40003f66270 */
[C---:B------:R-:W-:Y:S02]  /*c7e0*/  ISETP.GE.AND P4, PT, R60.reuse, 0x781, PT ;  /* 0x000007813c00780c */ /* 0x040fe40003f86270 */
[----:B------:R-:W-:Y:S01]  /*c7f0*/  ISETP.GE.AND P5, PT, R60, 0x801, PT ;  /* 0x000008013c00780c */ /* 0x000fe20003fa6270 */
[----:B------:R-:W-:-:S12]  /*c800*/  @!P6 BRA `(.L_x_1063) ;  /* 0x000000000004e947 */ /* 0x000fd80003800000 */
[----:B--2---:R3:W-:Y:S02]  /*c810*/  REDG.E.ADD.F32.FTZ.RN.STRONG.GPU desc[UR34][R62.64+0x1800], R61 ;  /* 0x0018003d3e0079a6 */ /* 0x0047e4000c12f322 */
.L_x_1063:
[----:B------:R-:W-:Y:S05]  /*c820*/  BSYNC.RECONVERGENT B0 ;  /* 0x0000000000007941 */ /* 0x000fea0003800200 */
.L_x_1062:
[----:B--23--:R2:W3:Y:S01]  /*c830*/  LDS R61, [R132+0x5c00] ;  /* 0x005c0000843d7984 */ /* 0x00c4e20000000800 */
[----:B------:R-:W-:Y:S01]  /*c840*/  BSSY.RECONVERGENT B0, `(.L_x_1064) ;  /* 0x0000006000007945 */ /* 0x000fe20003800200 */
[----:B------:R-:W-:Y:S02]  /*c850*/  LOP3.LUT R130, R183, 0x800, RZ, 0xfc, !PT ;  /* 0x00000800b7827812 */ /* 0x000fe400078efcff */
[----:B------:R-:W-:Y:S02]  /*c860*/  LEA.HI R156, R156, R183, RZ, 0x1b ;  /* 0x000000b79c9c7211 */ /* 0x000fe400078fd8ff */
[----:B------:R-:W-:Y:S01]  /*c870*/  LEA R154, R154, UR28, 0x2 ;  /* 0x0000001c9a9a7c11 */ /* 0x000fe2000f8e10ff */
[----:B------:R-:W-:Y:S06]  /*c880*/  @!P2 BRA `(.L_x_1065) ;  /* 0x000000000004a947 */ /* 0x000fec0003800000 */
[----:B---3--:R4:W-:Y:S02]  /*c890*/  REDG.E.ADD.F32.FTZ.RN.STRONG.GPU desc[UR34][R62.64+0x1a00], R61 ;  /* 0x001a003d3e0079a6 */ /* 0x0089e4000c12f322 */
.L_x_1065:
[----:B------:R-:W-:Y:S05]  /*c8a0*/  BSYNC.RECONVERGENT B0 ;  /* 0x0000000000007941 */ /* 0x000fea0003800200 */
.L_x_1064:
[----:B---34-:R3:W4:Y:S01]  /*c8b0*/  LDS R61, [R154+0x5e00] ;  /* 0x005e00009a3d7984 */ /* 0x0187220000000800 */
[----:B------:R-:W-:Y:S01]  /*c8c0*/  BSSY.RECONVERGENT B0, `(.L_x_1066) ;  /* 0x0000005000007945 */ /* 0x000fe20003800200 */
[----:B------:R-:W-:Y:S02]  /*c8d0*/  LEA.HI R130, R130, R183, RZ, 0x1b ;  /* 0x000000b782827211 */ /* 0x000fe400078fd8ff */
[----:B------:R-:W-:Y:S01]  /*c8e0*/  LEA R156, R156, UR28, 0x2 ;  /* 0x0000001c9c9c7c11 */ /* 0x000fe2000f8e10ff */
[----:B------:R-:W-:Y:S06]  /*c8f0*/  @!P3 BRA `(.L_x_1067) ;  /* 0x000000000004b947 */ /* 0x000fec0003800000 */
[----:B----4-:R4:W-:Y:S02]  /*c900*/  REDG.E.ADD.F32.FTZ.RN.STRONG.GPU desc[UR34][R62.64+0x1c00], R61 ;  /* 0x001c003d3e0079a6 */ /* 0x0109e4000c12f322 */
.L_x_1067:
[----:B------:R-:W-:Y:S05]  /*c910*/  BSYNC.RECONVERGENT B0 ;  /* 0x0000000000007941 */ /* 0x000fea0003800200 */
.L_x_1066:
[----:B----4-:R4:W1:Y:S01]  /*c920*/  LDS R61, [R156+0x6000] ;  /* 0x006000009c3d7984 */ /* 0x0108620000000800 */
[----:B------:R-:W-:Y:S01]  /*c930*/  BSSY.RECONVERGENT B0, `(.L_x_1068) ;  /* 0x0000004000007945 */ /* 0x000fe20003800200 */
[----:B0-----:R-:W-:-:S03]  /*c940*/  LEA R143, R130, UR28, 0x2 ;  /* 0x0000001c828f7c11 */ /* 0x001fc6000f8e10ff */
[----:B------:R-:W-:Y:S05]  /*c950*/  @!P4 BRA `(.L_x_1069) ;  /* 0x000000000004c947 */ /* 0x000fea0003800000 */
[----:B-1----:R0:W-:Y:S02]  /*c960*/  REDG.E.ADD.F32.FTZ.RN.STRONG.GPU desc[UR34][R62.64+0x1e00], R61 ;  /* 0x001e003d3e0079a6 */ /* 0x0021e4000c12f322 */
.L_x_1069:
[----:B------:R-:W-:Y:S05]  /*c970*/  BSYNC.RECONVERGENT B0 ;  /* 0x0000000000007941 */ /* 0x000fea0003800200 */
.L_x_1068:
[----:B01----:R0:W1:Y:S01]  /*c980*/  LDS R61, [R143+0x6200] ;  /* 0x006200008f3d7984 */ /* 0x0030620000000800 */
[----:B------:R-:W-:Y:S01]  /*c990*/  BSSY.RECONVERGENT B0, `(.L_x_1070) ;  /* 0x0000005000007945 */ /* 0x000fe20003800200 */
[C---:B------:R-:W-:Y:S02]  /*c9a0*/  IADD3 R130, PT, PT, R183.reuse, 0x880, RZ ;  /* 0x00000880b7827810 */ /* 0x040fe40007ffe0ff */
[----:B--2---:R-:W-:Y:S01]  /*c9b0*/  IADD3 R132, PT, PT, R183, 0x900, RZ ;  /* 0x00000900b7847810 */ /* 0x004fe20007ffe0ff */
[----:B------:R-:W-:Y:S06]  /*c9c0*/  @!P5 BRA `(.L_x_1071) ;  /* 0x000000000004d947 */ /* 0x000fec0003800000 */
[----:B-1----:R2:W-:Y:S02]  /*c9d0*/  REDG.E.ADD.F32.FTZ.RN.STRONG.GPU desc[UR34][R62.64+0x2000], R61 ;  /* 0x0020003d3e0079a6 */ /* 0x0025e4000c12f322 */
.L_x_1071:
[----:B------:R-:W-:Y:S05]  /*c9e0*/  BSYNC.RECONVERGENT B0 ;  /* 0x0000000000007941 */ /* 0x000fea0003800200 */
.L_x_1070:
[-C--:B------:R-:W-:Y:S01]  /*c9f0*/  LEA.HI R130, R130, R183.reuse, RZ, 0x1b ;  /* 0x000000b782827211 */ /* 0x080fe200078fd8ff */
[----:B------:R-:W-:Y:S01]  /*ca00*/  BSSY.RECONVERGENT B0, `(.L_x_1072) ;  /* 0x000000f000007945 */ /* 0x000fe20003800200 */
[----:B------:R-:W-:Y:S02]  /*ca10*/  ISETP.GE.AND P6, PT, R60, 0x881, PT ;  /* 0x000008813c00780c */ /* 0x000fe40003fc6270 */
[----:B-12---:R-:W-:Y:S02]  /*ca20*/  LEA R61, R130, UR28, 0x2 ;  /* 0x0000001c823d7c11 */ /* 0x006fe4000f8e10ff */
[C---:B---3--:R-:W-:Y:S02]  /*ca30*/  IADD3 R154, PT, PT, R183.reuse, 0x980, RZ ;  /* 0x00000980b79a7810 */ /* 0x048fe40007ffe0ff */
[----:B------:R-:W-:Y:S02]  /*ca40*/  LEA.HI R132, R132, R183, RZ, 0x1b ;  /* 0x000000b784847211 */ /* 0x000fe400078fd8ff */
[----:B------:R-:W1:Y:S01]  /*ca50*/  LDS R61, [R61+0x6400] ;  /* 0x006400003d3d7984 */ /* 0x000e620000000800 */
        /* <DEDUP_REMOVED lines=8> */
[----:B-1----:R2:W-:Y:S02]  /*cae0*/  REDG.E.ADD.F32.FTZ.RN.STRONG.GPU desc[UR34][R62.64+0x2200], R61 ;  /* 0x0022003d3e0079a6 */ /* 0x0025e4000c12f322 */
.L_x_1073:
[----:B------:R-:W-:Y:S05]  /*caf0*/  BSYNC.RECONVERGENT B0 ;  /* 0x0000000000007941 */ /* 0x000fea0003800200 */
.L_x_1072:
[----:B-12---:R1:W2:Y:S01]  /*cb00*/  LDS R61, [R132+0x6600] ;  /* 0x00660000843d7984 */ /* 0x0062a20000000800 */
[----:B------:R-:W-:Y:S01]  /*cb10*/  BSSY.RECONVERGENT B0, `(.L_x_1074) ;  /* 0x0000006000007945 */ /* 0x000fe20003800200 */
[----:B------:R-:W-:Y:S02]  /*cb20*/  IADD3 R130, PT, PT, R183, 0xa80, RZ ;  /* 0x00000a80b7827810 */ /* 0x000fe40007ffe0ff */
[----:B------:R-:W-:Y:S02]  /*cb30*/  LEA.HI R156, R156, R183, RZ, 0x1b ;  /* 0x000000b79c9c7211 */ /* 0x000fe400078fd8ff */
[----:B------:R-:W-:Y:S01]  /*cb40*/  LEA R154, R154, UR28, 0x2 ;  /* 0x0000001c9a9a7c11 */ /* 0x000fe2000f8e10ff */
[----:B------:R-:W-:Y:S06]  /*cb50*/  @!P2 BRA `(.L_x_1075) ;  /* 0x000000000004a947 */ /* 0x000fec0003800000 */
[----:B--2---:R3:W-:Y:S02]  /*cb60*/  REDG.E.ADD.F32.FTZ.RN.STRONG.GPU desc[UR34][R62.64+0x2400], R61 ;  /* 0x0024003d3e0079a6 */ /* 0x0047e4000c12f322 */
.L_x_1075:
[----:B------:R-:W-:Y:S05]  /*cb70*/  BSYNC.RECONVERGENT B0 ;  /* 0x0000000000007941 */ /* 0x000fea0003800200 */
.L_x_1074:
[----:B--23--:R2:W3:Y:S01]  /*cb80*/  LDS R61, [R154+0x6800] ;  /* 0x006800009a3d7984 */ /* 0x00c4e20000000800 */
[----:B------:R-:W-:Y:S01]  /*cb90*/  BSSY.RECONVERGENT B0, `(.L_x_1076) ;  /* 0x0000005000007945 */ /* 0x000fe20003800200 */
[----:B------:R-:W-:Y:S02]  /*cba0*/  LEA.HI R130, R130, R183, RZ, 0x1b ;  /* 0x000000b782827211 */ /* 0x000fe400078fd8ff */
[----:B------:R-:W-:Y:S01]  /*cbb0*/  LEA R156, R156, UR28, 0x2 ;  /* 0x0000001c9c9c7c11 */ /* 0x000fe2000f8e10ff */
[----:B------:R-:W-:Y:S06]  /*cbc0*/  @!P3 BRA `(.L_x_1077) ;  /* 0x000000000004b947 */ /* 0x000fec0003800000 */
[----:B---3--:R4:W-:Y:S02]  /*cbd0*/  REDG.E.ADD.F32.FTZ.RN.STRONG.GPU desc[UR34][R62.64+0x2600], R61 ;  /* 0x0026003d3e0079a6 */ /* 0x0089e4000c12f322 */
.L_x_1077:
[----:B------:R-:W-:Y:S05]  /*cbe0*/  BSYNC.RECONVERGENT B0 ;  /* 0x0000000000007941 */ /* 0x000fea0003800200 */
.L_x_1076:
[----:B---34-:R3:W4:Y:S01]  /*cbf0*/  LDS R61, [R156+0x6a00] ;  /* 0x006a00009c3d7984 */ /* 0x0187220000000800 */
[----:B------:R-:W-:Y:S01]  /*cc00*/  BSSY.RECONVERGENT B0, `(.L_x_1078) ;  /* 0x0000004000007945 */ /* 0x000fe20003800200 */
[----:B0-----:R-:W-:-:S03]  /*cc10*/  LEA R143, R130, UR28, 0x2 ;  /* 0x0000001c828f7c11 */ /* 0x001fc6000f8e10ff */
[----:B------:R-:W-:Y:S05]  /*cc20*/  @!P4 BRA `(.L_x_1079) ;  /* 0x000000000004c947 */ /* 0x000fea0003800000 */
[----:B----4-:R0:W-:Y:S02]  /*cc30*/  REDG.E.ADD.F32.FTZ.RN.STRONG.GPU desc[UR34][R62.64+0x2800], R61 ;  /* 0x0028003d3e0079a6 */ /* 0x0101e4000c12f322 */
.L_x_1079:
[----:B------:R-:W-:Y:S05]  /*cc40*/  BSYNC.RECONVERGENT B0 ;  /* 0x0000000000007941 */ /* 0x000fea0003800200 */
.L_x_1078:
[----:B0---4-:R0:W4:Y:S01]  /*cc50*/  LDS R61, [R143+0x6c00] ;  /* 0x006c00008f3d7984 */ /* 0x0111220000000800 */
[----:B------:R-:W-:Y:S01]  /*cc60*/  BSSY.RECONVERGENT B0, `(.L_x_1080) ;  /* 0x0000005000007945 */ /* 0x000fe20003800200 */
[C---:B------:R-:W-:Y:S02]  /*cc70*/  IADD3 R130, PT, PT, R183.reuse, 0xb00, RZ ;  /* 0x00000b00b7827810 */ /* 0x040fe40007ffe0ff */
[----:B-1----:R-:W-:Y:S01]  /*cc80*/  IADD3 R132, PT, PT, R183, 0xb80, RZ ;  /* 0x00000b80b7847810 */ /* 0x002fe20007ffe0ff */
[----:B------:R-:W-:Y:S06]  /*cc90*/  @!P5 BRA `(.L_x_1081) ;  /* 0x000000000004d947 */ /* 0x000fec0003800000 */
[----:B----4-:R1:W-:Y:S02]  /*cca0*/  REDG.E.ADD.F32.FTZ.RN.STRONG.GPU desc[UR34][R62.64+0x2a00], R61 ;  /* 0x002a003d3e0079a6 */ /* 0x0103e4000c12f322 */
.L_x_1081:
[----:B------:R-:W-:Y:S05]  /*ccb0*/  BSYNC.RECONVERGENT B0 ;  /* 0x0000000000007941 */ /* 0x000fea0003800200 */
.L_x_1080:
[-C--:B------:R-:W-:Y:S01]  /*ccc0*/  LEA.HI R130, R130, R183.reuse, RZ, 0x1b ;  /* 0x000000b782827211 */ /* 0x080fe200078fd8ff */
[----:B------:R-:W-:Y:S01]  /*ccd0*/  BSSY.RECONVERGENT B0, `(.L_x_1082) ;  /* 0x000000f000007945 */ /* 0x000fe20003800200 */
[----:B------:R-:W-:Y:S02]  /*cce0*/  ISETP.GE.AND P6, PT, R60, 0xb01, PT ;  /* 0x00000b013c00780c */ /* 0x000fe40003fc6270 */
[----:B-1--4-:R-:W-:Y:S02]  /*ccf0*/  LEA R61, R130, UR28, 0x2 ;  /* 0x0000001c823d7c11 */ /* 0x012fe4000f8e10ff */
[C---:B--2---:R-:W-:Y:S02]  /*cd00*/  LOP3.LUT R154, R183.reuse, 0xc00, RZ, 0xfc, !PT ;  /* 0x00000c00b79a7812 */ /* 0x044fe400078efcff */
[----:B------:R-:W-:Y:S02]  /*cd10*/  LEA.HI R132, R132, R183, RZ, 0x1b ;  /* 0x000000b784847211 */ /* 0x000fe400078fd8ff */
[----:B------:R-:W1:Y:S01]  /*cd20*/  LDS R61, [R61+0x6e00] ;  /* 0x006e00003d3d7984 */ /* 0x000e620000000800 */
[----:B---3--:R-:W-:-:S02]  /*cd30*/  IADD3 R156, PT, PT, R183, 0xc80, RZ ;  /* 0x00000c80b79c7810 */ /* 0x008fc40007ffe0ff */
        /* <DEDUP_REMOVED lines=8> */
.L_x_1083:
[----:B------:R-:W-:Y:S05]  /*cdc0*/  BSYNC.RECONVERGENT B0 ;  /* 0x0000000000007941 */ /* 0x000fea0003800200 */
.L_x_1082:
[----:B-12---:R1:W2:Y:S01]  /*cdd0*/  LDS R61, [R132+0x7000] ;  /* 0x00700000843d7984 */ /* 0x0062a20000000800 */
[----:B------:R-:W-:Y:S01]  /*cde0*/  BSSY.RECONVERGENT B0, `(.L_x_1084) ;  /* 0x0000006000007945 */ /* 0x000fe20003800200 */
[----:B------:R-:W-:Y:S02]  /*cdf0*/  IADD3 R130, PT, PT, R183, 0xd00, RZ ;  /* 0x00000d00b7827810 */ /* 0x000fe40007ffe0ff */
[----:B------:R-:W-:Y:S02]  /*ce00*/  LEA.HI R156, R156, R183, RZ, 0x1b ;  /* 0x000000b79c9c7211 */ /* 0x000fe400078fd8ff */
[----:B------:R-:W-:Y:S01]  /*ce10*/  LEA R154, R154, UR28, 0x2 ;  /* 0x0000001c9a9a7c11 */ /* 0x000fe2000f8e10ff */
[----:B------:R-:W-:Y:S06]  /*ce20*/  @!P2 BRA `(.L_x_1085) ;  /* 0x000000000004a947 */ /* 0x000fec0003800000 */
[----:B--2---:R3:W-:Y:S02]  /*ce30*/  REDG.E.ADD.F32.FTZ.RN.STRONG.GPU desc[UR34][R62.64+0x2e00], R61 ;  /* 0x002e003d3e0079a6 */ /* 0x0047e4000c12f322 */
.L_x_1085:
[----:B------:R-:W-:Y:S05]  /*ce40*/  BSYNC.RECONVERGENT B0 ;  /* 0x0000000000007941 */ /* 0x000fea0003800200 */
.L_x_1084:
[----:B--23--:R2:W3:Y:S01]  /*ce50*/  LDS R61, [R154+0x7200] ;  /* 0x007200009a3d7984 */ /* 0x00c4e20000000800 */
[----:B------:R-:W-:Y:S01]  /*ce60*/  BSSY.RECONVERGENT B0, `(.L_x_1086) ;  /* 0x0000005000007945 */ /* 0x000fe20003800200 */
[----:B------:R-:W-:Y:S02]  /*ce70*/  LEA.HI R130, R130, R183, RZ, 0x1b ;  /* 0x000000b782827211 */ /* 0x000fe400078fd8ff */
[----:B------:R-:W-:Y:S01]  /*ce80*/  LEA R156, R156, UR28, 0x2 ;  /* 0x0000001c9c9c7c11 */ /* 0x000fe2000f8e10ff */
[----:B------:R-:W-:Y:S06]  /*ce90*/  @!P3 BRA `(.L_x_1087) ;  /* 0x000000000004b947 */ /* 0x000fec0003800000 */
[----:B---3--:R4:W-:Y:S02]  /*cea0*/  REDG.E.ADD.F32.FTZ.RN.STRONG.GPU desc[UR34][R62.64+0x3000], R61 ;  /* 0x0030003d3e0079a6 */ /* 0x0089e4000c12f322 */
.L_x_1087:
[----:B------:R-:W-:Y:S05]  /*ceb0*/  BSYNC.RECONVERGENT B0 ;  /* 0x0000000000007941 */ /* 0x000fea0003800200 */
.L_x_1086:
[----:B---34-:R3:W4:Y:S01]  /*cec0*/  LDS R61, [R156+0x7400] ;  /* 0x007400009c3d7984 */ /* 0x0187220000000800 */
[----:B------:R-:W-:Y:S01]  /*ced0*/  BSSY.RECONVERGENT B0, `(.L_x_1088) ;  /* 0x0000006000007945 */ /* 0x000fe20003800200 */
[C---:B-1----:R-:W-:Y:S02]  /*cee0*/  IADD3 R132, PT, PT, R183.reuse, 0xd80, RZ ;  /* 0x00000d80b7847810 */ /* 0x042fe40007ffe0ff */
[----:B--2---:R-:W-:Y:S02]  /*cef0*/  IADD3 R154, PT, PT, R183, 0xe00, RZ ;  /* 0x00000e00b79a7810 */ /* 0x004fe40007ffe0ff */
[----:B------:R-:W-:Y:S01]  /*cf00*/  LEA R130, R130, UR28, 0x2 ;  /* 0x0000001c82827c11 */ /* 0x000fe2000f8e10ff */
[----:B------:R-:W-:Y:S06]  /*cf10*/  @!P4 BRA `(.L_x_1089) ;  /* 0x000000000004c947 */ /* 0x000fec0003800000 */
[----:B----4-:R1:W-:Y:S02]  /*cf20*/  REDG.E.ADD.F32.FTZ.RN.STRONG.GPU desc[UR34][R62.64+0x3200], R61 ;  /* 0x0032003d3e0079a6 */ /* 0x0103e4000c12f322 */
.L_x_1089:
[----:B------:R-:W-:Y:S05]  /*cf30*/  BSYNC.RECONVERGENT B0 ;  /* 0x0000000000007941 */ /* 0x000fea0003800200 */
.L_x_1088:
[----:B-1--4-:R1:W2:Y:S01]  /*cf40*/  LDS R61, [R130+0x7600] ;  /* 0x00760000823d7984 */ /* 0x0122a20000000800 */
[----:B------:R-:W-:Y:S01]  /*cf50*/  BSSY.RECONVERGENT B0, `(.L_x_1090) ;  /* 0x0000005000007945 */ /* 0x000fe20003800200 */
[-C--:B------:R-:W-:Y:S02]  /*cf60*/  LEA.HI R132, R132, R183.reuse, RZ, 0x1b ;  /* 0x000000b784847211 */ /* 0x080fe400078fd8ff */
[----:B------:R-:W-:Y:S01]  /*cf70*/  LEA.HI R154, R154, R183, RZ, 0x1b ;  /* 0x000000b79a9a7211 */ /* 0x000fe200078fd8ff */
[----:B------:R-:W-:Y:S06]  /*cf80*/  @!P5 BRA `(.L_x_1091) ;  /* 0x000000000004d947 */ /* 0x000fec0003800000 */
[----:B--2---:R4:W-:Y:S02]  /*cf90*/  REDG.E.ADD.F32.FTZ.RN.STRONG.GPU desc[UR34][R62.64+0x3400], R61 ;  /* 0x0034003d3e0079a6 */ /* 0x0049e4000c12f322 */
.L_x_1091:
[----:B------:R-:W-:Y:S05]  /*cfa0*/  BSYNC.RECONVERGENT B0 ;  /* 0x0000000000007941 */ /* 0x000fea0003800200 */
.L_x_1090:
[----:B--2-4-:R-:W-:Y:S01]  /*cfb0*/  LEA R61, R132, UR28, 0x2 ;  /* 0x0000001c843d7c11 */ /* 0x014fe2000f8e10ff */
[----:B------:R-:W-:Y:S01]  /*cfc0*/  BSSY.RECONVERGENT B0, `(.L_x_1092) ;  /* 0x000000a000007945 */ /* 0x000fe20003800200 */
[----:B------:R-:W-:Y:S02]  /*cfd0*/  ISETP.GE.AND P6, PT, R60, 0xd81, PT ;  /* 0x00000d813c00780c */ /* 0x000fe40003fc6270 */
[----:B------:R-:W-:Y:S02]  /*cfe0*/  LEA R154, R154, UR28, 0x2 ;  /* 0x0000001c9a9a7c11 */ /* 0x000fe4000f8e10ff */
[----:B------:R-:W2:Y:S01]  /*cff0*/  LDS R61, [R61+0x7800] ;  /* 0x007800003d3d7984 */ /* 0x000ea20000000800 */
[C---:B------:R-:W-:Y:S02]  /*d000*/  ISETP.GE.AND P2, PT, R60.reuse, 0xe01, PT ;  /* 0x00000e013c00780c */ /* 0x040fe40003f46270 */
[C---:B------:R-:W-:Y:S02]  /*d010*/  ISETP.GE.AND P3, PT, R60.reuse, 0xe81, PT ;  /* 0x00000e813c00780c */ /* 0x040fe40003f66270 */
[----:B------:R-:W-:-:S02]  /*d020*/  ISETP.GE.AND P4, PT, R60, 0xf01, PT ;  /* 0x00000f013c00780c */ /* 0x000fc40003f86270 */
[----:B------:R-:W-:Y:S02]  /*d030*/  ISETP.GE.AND P5, PT, R60, 0xf81, PT ;  /* 0x00000f813c00780c */ /* 0x000fe40003fa6270 */
[----:B------:R-:W-:Y:S11]  /*d040*/  @!P6 BRA `(.L_x_1093) ;  /* 0x000000000004e947 */ /* 0x000ff60003800000 */
[----:B--2---:R4:W-:Y:S02]  /*d050*/  REDG.E.ADD.F32.FTZ.RN.STRONG.GPU desc[UR34][R62.64+0x3600], R61 ;  /* 0x0036003d3e0079a6 */ /* 0x0049e4000c12f322 */
.L_x_1093:
[----:B------:R-:W-:Y:S05]  /*d060*/  BSYNC.RECONVERGENT B0 ;  /* 0x0000000000007941 */ /* 0x000fea0003800200 */
.L_x_1092:
[----:B--2-4-:R2:W4:Y:S01]  /*d070*/  LDS R61, [R154+0x7a00] ;  /* 0x007a00009a3d7984 */ /* 0x0145220000000800 */
[----:B------:R-:W-:Y:S04]  /*d080*/  BSSY.RECONVERGENT B0, `(.L_x_1094) ;  /* 0x0000003000007945 */ /* 0x000fe80003800200 */
[----:B------:R-:W-:Y:S05]  /*d090*/  @!P2 BRA `(.L_x_1095) ;  /* 0x000000000004a947 */ /* 0x000fea0003800000 */
[----:B----4-:R4:W-:Y:S02]  /*d0a0*/  REDG.E.ADD.F32.FTZ.RN.STRONG.GPU desc[UR34][R62.64+0x3800], R61 ;  /* 0x0038003d3e0079a6 */ /* 0x0109e4000c12f322 */
.L_x_1095:
[----:B------:R-:W-:Y:S05]  /*d0b0*/  BSYNC.RECONVERGENT B0 ;  /* 0x0000000000007941 */ /* 0x000fea0003800200 */
.L_x_1094:
[----:B------:R-:W-:Y:S01]  /*d0c0*/  IADD3 R60, PT, PT, R183, 0xe80, RZ ;  /* 0x00000e80b73c7810 */ /* 0x000fe20007ffe0ff */
[-C--:B-1----:R-:W-:Y:S01]  /*d0d0*/  FMUL.FTZ R130, R223, R32.reuse ;  /* 0x00000020df827220 */ /* 0x082fe20000410000 */
[----:B------:R-:W-:Y:S01]  /*d0e0*/  IADD3 R132, PT, PT, R183, 0xf00, RZ ;  /* 0x00000f00b7847810 */ /* 0x000fe20007ffe0ff */
[-C--:B0-----:R-:W-:Y:S01]  /*d0f0*/  FFMA.FTZ R143, R81, -R32.reuse, R228 ;  /* 0x80000020518f7223 */ /* 0x081fe200000100e4 */
[----:B----4-:R-:W-:Y:S01]  /*d100*/  LEA.HI R61, R60, R183, RZ, 0x1b ;  /* 0x000000b73c3d7211 */ /* 0x010fe200078fd8ff */
[----:B------:R-:W-:Y:S01]  /*d110*/  FMUL.FTZ R181, R181, R32 ;  /* 0x00000020b5b57220 */ /* 0x000fe20000410000 */
[----:B------:R-:W-:Y:S01]  /*d120*/  FMUL.FTZ R60, R230, R130 ;  /* 0x00000082e63c7220 */ /* 0x000fe20000410000 */
[----:B--2---:R-:W-:Y:S01]  /*d130*/  IADD3 R154, PT, PT, R183, 0xf80, RZ ;  /* 0x00000f80b79a7810 */ /* 0x004fe20007ffe0ff */
        /* <DEDUP_REMOVED lines=10> */
.L_x_1097:
[----:B------:R-:W-:Y:S05]  /*d1e0*/  BSYNC.RECONVERGENT B0 ;  /* 0x0000000000007941 */ /* 0x000fea0003800200 */
.L_x_1096:
[----:B------:R2:W4:Y:S01]  /*d1f0*/  LDS R147, [R132+0x7e00] ;  /* 0x007e000084937984 */ /* 0x0005220000000800 */
[----:B------:R-:W-:Y:S01]  /*d200*/  BSSY.RECONVERGENT B0, `(.L_x_1098) ;  /* 0x0000005000007945 */ /* 0x000fe20003800200 */
[----:B------:R-:W-:Y:S01]  /*d210*/  LEA R154, R154, UR28, 0x2 ;  /* 0x0000001c9a9a7c11 */ /* 0x000fe2000f8e10ff */
[----:B01----:R-:W-:Y:S02]  /*d220*/  FFMA.FTZ R61, R143, R130, R60 ;  /* 0x000000828f3d7223 */ /* 0x003fe4000001003c */
[----:B------:R-:W-:Y:S05]  /*d230*/  @!P4 BRA `(.L_x_1099) ;  /* 0x000000000004c947 */ /* 0x000fea0003800000 */
[----:B----4-:R0:W-:Y:S02]  /*d240*/  REDG.E.ADD.F32.FTZ.RN.STRONG.GPU desc[UR34][R62.64+0x3c00], R147 ;  /* 0x003c00933e0079a6 */ /* 0x0101e4000c12f322 */
.L_x_1099:
[----:B------:R-:W-:Y:S05]  /*d250*/  BSYNC.RECONVERGENT B0 ;  /* 0x0000000000007941 */ /* 0x000fea0003800200 */
.L_x_1098:
[----:B------:R-:W-:Y:S01]  /*d260*/  FADD.FTZ R60, R128, R61 ;  /* 0x0000003d803c7221 */ /* 0x000fe20000010000 */
[----:B------:R-:W-:Y:S01]  /*d270*/  BSSY.RECONVERGENT B0, `(.L_x_1100) ;  /* 0x0000004000007945 */ /* 0x000fe20003800200 */
[----:B------:R1:W0:Y:S03]  /*d280*/  LDS R61, [R154+0x8000] ;  /* 0x008000009a3d7984 */ /* 0x0002260000000800 */
[----:B------:R-:W-:Y:S05]  /*d290*/  @!P5 BRA `(.L_x_1101) ;  /* 0x000000000004d947 */ /* 0x000fea0003800000 */
[----:B0-----:R0:W-:Y:S02]  /*d2a0*/  REDG.E.ADD.F32.FTZ.RN.STRONG.GPU desc[UR34][R62.64+0x3e00], R61 ;  /* 0x003e003d3e0079a6 */ /* 0x0011e4000c12f322 */
.L_x_1101:
[----:B------:R-:W-:Y:S05]  /*d2b0*/  BSYNC.RECONVERGENT B0 ;  /* 0x0000000000007941 */ /* 0x000fea0003800200 */
.L_x_1100:
[----:B0-----:R-:W-:Y:S01]  /*d2c0*/  FADD.FTZ R61, R118, R145 ;  /* 0x00000091763d7221 */ /* 0x001fe20000010000 */
[C---:B------:R-:W-:Y:S01]  /*d2d0*/  FFMA.FTZ R62, R2.reuse, R149, R101 ;  /* 0x00000095023e7223 */ /* 0x040fe20000010065 */
[----:B------:R-:W-:Y:S01]  /*d2e0*/  FFMA.FTZ R63, -R2, R67, R150 ;  /* 0x00000043023f7223 */ /* 0x000fe20000010196 */
[----:B------:R-:W-:Y:S01]  /*d2f0*/  ISETP.GT.AND P2, PT, R245, 0x1e, PT ;  /* 0x0000001ef500780c */ /* 0x000fe20003f44270 */
[----:B------:R-:W0:Y:S01]  /*d300*/  SHFL.DOWN PT, R67, R60, 0x1, 0x1f ;  /* 0x08201f003c437f89 */ /* 0x000e2200000e0000 */
[----:B------:R-:W-:Y:S01]  /*d310*/  FMUL.FTZ R226, R226, R65 ;  /* 0x00000041e2e27220 */ /* 0x000fe20000410000 */
[----:B------:R-:W-:Y:S01]  /*d320*/  FADD.FTZ R19, R110, R19 ;  /* 0x000000136e137221 */ /* 0x000fe20000010000 */
[----:B------:R-:W-:Y:S01]  /*d330*/  FADD.FTZ R21, R108, R21 ;  /* 0x000000156c157221 */ /* 0x000fe20000010000 */
[----:B------:R-:W5:Y:S01]  /*d340*/  SHFL.DOWN PT, R118, R61, 0x1, 0x1f ;  /* 0x08201f003d767f89 */ /* 0x000f6200000e0000 */
[----:B------:R-:W-:Y:S01]  /*d350*/  FMUL.FTZ R227, R227, R114 ;  /* 0x00000072e3e37220 */ /* 0x000fe20000410000 */
[----:B------:R-:W-:Y:S01]  /*d360*/  FMUL.FTZ R225, R225, R152 ;  /* 0x00000098e1e17220 */ /* 0x000fe20000410000 */
[----:B------:R-:W-:Y:S01]  /*d370*/  FMUL.FTZ R204, R204, R155 ;  /* 0x0000009bcccc7220 */ /* 0x000fe20000410000 */
[----:B------:R-:W1:Y:S01]  /*d380*/  SHFL.DOWN PT, R101, R62, 0x1, 0x1f ;  /* 0x08201f003e657f89 */ /* 0x000e6200000e0000 */
[----:B------:R-:W-:Y:S01]  /*d390*/  FFMA.FTZ R121, R222, R121, R227 ;  /* 0x00000079de797223 */ /* 0x000fe200000100e3 */
[----:B------:R-:W-:Y:S01]  /*d3a0*/  FMUL.FTZ R206, R206, R137 ;  /* 0x00000089cece7220 */ /* 0x000fe20000410000 */
[----:B------:R-:W-:Y:S01]  /*d3b0*/  FMUL.FTZ R143, R143, R64 ;  /* 0x000000408f8f7220 */ /* 0x000fe20000410000 */
[----:B------:R-:W2:Y:S01]  /*d3c0*/  SHFL.DOWN PT, R128, R63, 0x1, 0x1f ;  /* 0x08201f003f807f89 */ /* 0x000ea200000e0000 */
[----:B------:R-:W-:Y:S01]  /*d3d0*/  FFMA.FTZ R64, R82, R71, R121 ;  /* 0x0000004752407223 */ /* 0x000fe20000010079 */
[----:B------:R-:W-:Y:S01]  /*d3e0*/  FFMA.FTZ R123, R200, R123, R225 ;  /* 0x0000007bc87b7223 */ /* 0x000fe200000100e1 */
[----:B------:R-:W-:Y:S01]  /*d3f0*/  FFMA.FTZ R146, R127, R146, R204 ;  /* 0x000000927f927223 */ /* 0x000fe200000100cc */
[----:B------:R-:W-:Y:S01]  /*d400*/  FFMA.FTZ R122, R185, R122, R206 ;  /* 0x0000007ab97a7223 */ /* 0x000fe200000100ce */
[----:B------:R-:W-:Y:S01]  /*d410*/  FADD.FTZ R47, R64, R47 ;  /* 0x0000002f402f7221 */ /* 0x000fe20000010000 */
[----:B------:R-:W-:Y:S01]  /*d420*/  FFMA.FTZ R64, R84, R69, R123 ;  /* 0x0000004554407223 */ /* 0x000fe2000001007b */
[----:B------:R-:W-:Y:S01]  /*d430*/  FFMA.FTZ R146, R87, R66, R146 ;  /* 0x0000004257927223 */ /* 0x000fe20000010092 */
[----:B------:R-:W-:Y:S01]  /*d440*/  FMUL.FTZ R205, R205, R148 ;  /* 0x00000094cdcd7220 */ /* 0x000fe20000410000 */
[----:B------:R-:W-:Y:S01]  /*d450*/  ISETP.GT.AND P3, PT, R245, 0xf, PT ;  /* 0x0000000ff500780c */ /* 0x000fe20003f64270 */
[----:B------:R-:W-:Y:S01]  /*d460*/  FMUL.FTZ R224, R224, R153 ;  /* 0x00000099e0e07220 */ /* 0x000fe20000410000 */
[----:B------:R-:W-:Y:S01]  /*d470*/  FMUL.FTZ R151, R202, R151 ;  /* 0x00000097ca977220 */ /* 0x000fe20000410000 */
[----:B0-----:R-:W-:Y:S01]  /*d480*/  @!P2 FADD.FTZ R60, R60, R67 ;  /* 0x000000433c3ca221 */ /* 0x001fe20000010000 */
[----:B------:R-:W-:Y:S01]  /*d490*/  FFMA.FTZ R135, R184, R135, R205 ;  /* 0x00000087b8877223 */ /* 0x000fe200000100cd */
[----:B------:R-:W-:Y:S01]  /*d4a0*/  FMUL.FTZ R141, R208, R141 ;  /* 0x0000008dd08d7220 */ /* 0x000fe20000410000 */
[----:B------:R-:W-:Y:S01]  /*d4b0*/  FMUL.FTZ R136, R107, R136 ;  /* 0x000000886b887220 */ /* 0x000fe20000410000 */
[----:B-----5:R-:W-:Y:S01]  /*d4c0*/  @!P2 FADD.FTZ R61, R61, R118 ;  /* 0x000000763d3da221 */ /* 0x020fe20000010000 */
[----:B------:R-:W0:Y:S01]  /*d4d0*/  SHFL.DOWN PT, R67, R60, 0x2, 0x1f ;  /* 0x08401f003c437f89 */ /* 0x000e2200000e0000 */
[----:B------:R-:W-:Y:S01]  /*d4e0*/  FMUL.FTZ R139, R212, R139 ;  /* 0x0000008bd48b7220 */ /* 0x000fe20000410000 */
[----:B------:R-:W-:Y:S01]  /*d4f0*/  FADD.FTZ R45, R64, R45 ;  /* 0x0000002d402d7221 */ /* 0x000fe20000010000 */
[----:B-1----:R-:W-:Y:S01]  /*d500*/  @!P2 FADD.FTZ R62, R62, R101 ;  /* 0x000000653e3ea221 */ /* 0x002fe20000010000 */
[----:B------:R-:W1:Y:S01]  /*d510*/  SHFL.DOWN PT, R118, R61, 0x2, 0x1f ;  /* 0x08401f003d767f89 */ /* 0x000e6200000e0000 */
[----:B------:R-:W-:Y:S01]  /*d520*/  FFMA.FTZ R64, R88, R73, R135 ;  /* 0x0000004958407223 */ /* 0x000fe20000010087 */
[----:B------:R-:W-:Y:S01]  /*d530*/  FFMA.FTZ R230, R230, R119, R143 ;  /* 0x00000077e6e67223 */ /* 0x000fe2000001008f */
[----:B--2---:R-:W-:Y:S01]  /*d540*/  @!P2 FADD.FTZ R63, R63, R128 ;  /* 0x000000803f3fa221 */ /* 0x004fe20000010000 */
[----:B------:R-:W2:Y:S01]  /*d550*/  SHFL.DOWN PT, R101, R62, 0x2, 0x1f ;  /* 0x08401f003e657f89 */ /* 0x000ea200000e0000 */
[----:B------:R-:W-:Y:S01]  /*d560*/  ISETP.GT.AND P2, PT, R245, 0x1d, PT ;  /* 0x0000001df500780c */ /* 0x000fe20003f44270 */
[----:B------:R-:W-:Y:S01]  /*d570*/  FFMA.FTZ R112, R221, R112, R226 ;  /* 0x00000070dd707223 */ /* 0x000fe200000100e2 */
[----:B------:R-:W-:Y:S01]  /*d580*/  FFMA.FTZ R116, R201, R116, R224 ;  /* 0x00000074c9747223 */ /* 0x000fe200000100e0 */
[----:B------:R-:W5:Y:S01]  /*d590*/  SHFL.DOWN PT, R128, R63, 0x2, 0x1f ;  /* 0x08401f003f807f89 */ /* 0x000f6200000e0000 */
[----:B------:R-:W-:Y:S01]  /*d5a0*/  FFMA.FTZ R125, R126, R125, R151 ;  /* 0x0000007d7e7d7223 */ /* 0x000fe20000010097 */
[----:B------:R-:W-:Y:S01]  /*d5b0*/  FFMA.FTZ R133, R186, R133, R141 ;  /* 0x00000085ba857223 */ /* 0x000fe2000001008d */
[----:B------:R-:W-:Y:S01]  /*d5c0*/  FFMA.FTZ R124, R187, R124, R136 ;  /* 0x0000007cbb7c7223 */ /* 0x000fe20000010088 */
[----:B------:R-:W-:Y:S01]  /*d5d0*/  FFMA.FTZ R131, R188, R131, R139 ;  /* 0x00000083bc837223 */ /* 0x000fe2000001008b */
[----:B------:R-:W-:Y:S01]  /*d5e0*/  FADD.FTZ R39, R64, R39 ;  /* 0x0000002740277221 */ /* 0x000fe20000010000 */
[----:B------:R-:W-:Y:S01]  /*d5f0*/  FFMA.FTZ R230, R81, R223, R230 ;  /* 0x000000df51e67223 */ /* 0x000fe200000100e6 */
[----:B------:R-:W-:Y:S01]  /*d600*/  FFMA.FTZ R199, R83, R199, R112 ;  /* 0x000000c753c77223 */ /* 0x000fe20000010070 */
[----:B------:R-:W-:Y:S01]  /*d610*/  FFMA.FTZ R116, R85, R197, R116 ;  /* 0x000000c555747223 */ /* 0x000fe20000010074 */
[----:B------:R-:W-:Y:S01]  /*d620*/  FFMA.FTZ R125, R86, R79, R125 ;  /* 0x0000004f567d7223 */ /* 0x000fe2000001007d */
[----:B------:R-:W-:Y:S01]  /*d630*/  FFMA.FTZ R64, R90, R219, R133 ;  /* 0x000000db5a407223 */ /* 0x000fe20000010085 */
[----:B------:R-:W-:Y:S01]  /*d640*/  FFMA.FTZ R124, R91, R216, R124 ;  /* 0x000000d85b7c7223 */ /* 0x000fe2000001007c */
[----:B0-----:R-:W-:Y:S01]  /*d650*/  @!P2 FADD.FTZ R60, R60, R67 ;  /* 0x000000433c3ca221 */ /* 0x001fe20000010000 */
[----:B------:R-:W-:Y:S01]  /*d660*/  FFMA.FTZ R131, R92, R75, R131 ;  /* 0x0000004b5c837223 */ /* 0x000fe20000010083 */
[----:B------:R-:W-:Y:S01]  /*d670*/  FMUL.FTZ R144, R213, R144 ;  /* 0x00000090d5907220 */ /* 0x000fe20000410000 */
[----:B------:R-:W-:Y:S01]  /*d680*/  BSSY.RECONVERGENT B0, `(.L_x_1102) ;  /* 0x0000039000007945 */ /* 0x000fe20003800200 */
[----:B-1----:R-:W-:Y:S01]  /*d690*/  @!P2 FADD.FTZ R61, R61, R118 ;  /* 0x000000763d3da221 */ /* 0x002fe20000010000 */
[----:B------:R-:W0:Y:S01]  /*d6a0*/  SHFL.DOWN PT, R65, R60, 0x4, 0x1f ;  /* 0x08801f003c417f89 */ /* 0x000e2200000e0000 */
[----:B------:R-:W-:Y:S01]  /*d6b0*/  FADD.FTZ R17, R130, R17 ;  /* 0x0000001182117221 */ /* 0x000fe20000010000 */
[----:B------:R-:W-:Y:S01]  /*d6c0*/  FADD.FTZ R18, R117, R18 ;  /* 0x0000001275127221 */ /* 0x000fe20000010000 */
[----:B--2---:R-:W-:Y:S01]  /*d6d0*/  @!P2 FADD.FTZ R62, R62, R101 ;  /* 0x000000653e3ea221 */ /* 0x004fe20000010000 */
[----:B------:R-:W1:Y:S01]  /*d6e0*/  SHFL.DOWN PT, R108, R61, 0x4, 0x1f ;  /* 0x08801f003d6c7f89 */ /* 0x000e6200000e0000 */
[----:B------:R-:W-:Y:S01]  /*d6f0*/  FADD.FTZ R49, R230, R49 ;  /* 0x00000031e6317221 */ /* 0x000fe20000010000 */
[----:B------:R-:W-:Y:S01]  /*d700*/  FADD.FTZ R20, R115, R20 ;  /* 0x0000001473147221 */ /* 0x000fe20000010000 */
[----:B-----5:R-:W-:Y:S01]  /*d710*/  @!P2 FADD.FTZ R63, R63, R128 ;  /* 0x000000803f3fa221 */ /* 0x020fe20000010000 */
[----:B------:R-:W2:Y:S01]  /*d720*/  SHFL.DOWN PT, R67, R62, 0x4, 0x1f ;  /* 0x08801f003e437f89 */ /* 0x000ea200000e0000 */
        /* <DEDUP_REMOVED lines=16> */
[----:B------:R-:W-:Y:S01]  /*d830*/  FFMA.FTZ R65, R89, R68, R122 ;  /* 0x0000004459417223 */ /* 0x000fe2000001007a */
[----:B------:R-:W-:Y:S01]  /*d840*/  FADD.FTZ R229, R100, R229 ;  /* 0x000000e564e57221 */ /* 0x000fe20000010000 */
[----:B------:R-:W-:Y:S01]  /*d850*/  FADD.FTZ R34, R131, R34 ;  /* 0x0000002283227221 */ /* 0x000fe20000010000 */
[----:B-1----:R-:W-:Y:S01]  /*d860*/  @!P2 FADD.FTZ R61, R61, R108 ;  /* 0x0000006c3d3da221 */ /* 0x002fe20000010000 */
[----:B------:R-:W-:Y:S01]  /*d870*/  FADD.FTZ R38, R65, R38 ;  /* 0x0000002641267221 */ /* 0x000fe20000010000 */
[----:B------:R-:W-:Y:S01]  /*d880*/  FFMA.FTZ R134, R189, R134, R144 ;  /* 0x00000086bd867223 */ /* 0x000fe20000010090 */
[----:B--2---:R-:W-:-:S02]  /*d890*/  @!P2 FADD.FTZ R62, R62, R67 ;  /* 0x000000433e3ea221 */ /* 0x004fc40000010000 */
[----:B------:R-:W0:Y:S01]  /*d8a0*/  SHFL.DOWN PT, R66, R61, 0x8, 0x1f ;  /* 0x09001f003d427f89 */ /* 0x000e2200000e0000 */
[----:B-----5:R-:W-:-:S03]  /*d8b0*/  @!P2 FADD.FTZ R63, R63, R110 ;  /* 0x0000006e3f3fa221 */ /* 0x020fc60000010000 */
[----:B------:R-:W1:Y:S01]  /*d8c0*/  SHFL.DOWN PT, R67, R60, 0x8, 0x1f ;  /* 0x09001f003c437f89 */ /* 0x000e6200000e0000 */
[----:B------:R-:W-:-:S03]  /*d8d0*/  ISETP.GT.AND P2, PT, R245, 0x17, PT ;  /* 0x00000017f500780c */ /* 0x000fc60003f44270 */
[----:B------:R-:W2:Y:S04]  /*d8e0*/  SHFL.DOWN PT, R69, R62, 0x8, 0x1f ;  /* 0x09001f003e457f89 */ /* 0x000ea800000e0000 */
[----:B------:R-:W5:Y:S06]  /*d8f0*/  SHFL.DOWN PT, R68, R63, 0x8, 0x1f ;  /* 0x09001f003f447f89 */ /* 0x000f6c00000e0000 */
[----:B0-----:R-:W-:Y:S01]  /*d900*/  @!P2 FADD.FTZ R61, R61, R66 ;  /* 0x000000423d3da221 */ /* 0x001fe20000010000 */
[----:B-1----:R-:W-:-:S04]  /*d910*/  @!P2 FADD.FTZ R60, R60, R67 ;  /* 0x000000433c3ca221 */ /* 0x002fc80000010000 */
[----:B------:R0:W1:Y:S01]  /*d920*/  SHFL.DOWN PT, R66, R61, 0x10, 0x1f ;  /* 0x0a001f003d427f89 */ /* 0x00006200000e0000 */
[----:B--2---:R-:W-:-:S03]  /*d930*/  @!P2 FADD.FTZ R62, R62, R69 ;  /* 0x000000453e3ea221 */ /* 0x004fc60000010000 */
[----:B------:R0:W2:Y:S01]  /*d940*/  SHFL.DOWN PT, R65, R60, 0x10, 0x1f ;  /* 0x0a001f003c417f89 */ /* 0x0000a200000e0000 */
[----:B-----5:R-:W-:-:S03]  /*d950*/  @!P2 FADD.FTZ R63, R63, R68 ;  /* 0x000000443f3fa221 */ /* 0x020fc60000010000 */
[----:B------:R0:W0:Y:S04]  /*d960*/  SHFL.DOWN PT, R67, R62, 0x10, 0x1f ;  /* 0x0a001f003e437f89 */ /* 0x00002800000e0000 */
[----:B------:R0:W0:Y:S01]  /*d970*/  SHFL.DOWN PT, R68, R63, 0x10, 0x1f ;  /* 0x0a001f003f447f89 */ /* 0x00002200000e0000 */
[----:B------:R-:W-:Y:S05]  /*d980*/  @P3 BRA `(.L_x_1103) ;  /* 0x0000000000203947 */ /* 0x000fea0003800000 */
[----:B------:R-:W-:Y:S01]  /*d990*/  ISETP.NE.AND P2, PT, R245, RZ, PT ;  /* 0x000000fff500720c */ /* 0x000fe20003f45270 */
[----:B0-2---:R-:W-:Y:S01]  /*d9a0*/  FADD.FTZ R60, R60, R65 ;  /* 0x000000413c3c7221 */ /* 0x005fe20000010000 */
[----:B-1----:R-:W-:Y:S01]  /*d9b0*/  FADD.FTZ R61, R61, R66 ;  /* 0x000000423d3d7221 */ /* 0x002fe20000010000 */
[----:B------:R-:W-:Y:S01]  /*d9c0*/  FADD.FTZ R62, R62, R67 ;  /* 0x000000433e3e7221 */ /* 0x000fe20000010000 */
[----:B------:R-:W-:-:S09]  /*d9d0*/  FADD.FTZ R63, R63, R68 ;  /* 0x000000443f3f7221 */ /* 0x000fd20000010000 */
[----:B------:R-:W-:-:S04]  /*d9e0*/  @!P2 SHF.R.U32.HI R64, RZ, 0x1, R183 ;  /* 0x00000001ff40a819 */ /* 0x000fc800000116b7 */
[----:B------:R-:W-:-:S05]  /*d9f0*/  @!P2 LOP3.LUT R64, R64, 0x1f0, RZ, 0xc0, !PT ;  /* 0x000001f04040a812 */ /* 0x000fca00078ec0ff */
[----:B------:R0:W-:Y:S02]  /*da00*/  @!P2 STS.128 [R64+UR28+0x8410], R60 ;  /* 0x0084103c4000a988 */ /* 0x0001e40008000c1c */
.L_x_1103:
[----:B------:R-:W-:Y:S05]  /*da10*/  BSYNC.RECONVERGENT B0 ;  /* 0x0000000000007941 */ /* 0x000fea0003800200 */
.L_x_1102:
        /* <DEDUP_REMOVED lines=8> */
[----:B-1----:R-:W-:Y:S01]  /*daa0*/  FFMA.FTZ R66, R94, R209, R77 ;  /* 0x000000d15e427223 */ /* 0x002fe2000001004d */
[----:B--2---:R-:W-:Y:S01]  /*dab0*/  FFMA.FTZ R65, R95, R72, R120 ;  /* 0x000000485f417223 */ /* 0x004fe20000010078 */
[----:B0-----:R-:W-:Y:S01]  /*dac0*/  FFMA.FTZ R64, R96, R203, R103 ;  /* 0x000000cb60407223 */ /* 0x001fe20000010067 */
        /* <DEDUP_REMOVED lines=12> */
[----:B------:R-:W1:Y:S01]  /*db90*/  LDS.128 R68, [UR28+0x8430] ;  /* 0x0084301cff447984 */ /* 0x000e620008000c00 */
[----:B------:R-:W-:-:S03]  /*dba0*/  PLOP3.LUT P0, PT, PT, PT, UP0, 0x80, 0x8 ;  /* 0x000000000008781c */ /* 0x000fc60003f0f008 */
[----:B------:R-:W2:Y:S10]  /*dbb0*/  LDS.128 R72, [UR28+0x8440] ;  /* 0x0084401cff487984 */ /* 0x000eb40008000c00 */
[----:B------:R-:W5:Y:S04]  /*dbc0*/  @P0 LDS.64 R78, [UR36+0xc480] ;  /* 0x00c48024ff4e0984 */ /* 0x000f680008000a00 */
[----:B------:R-:W3:Y:S01]  /*dbd0*/  @P0 LDS.64 R76, [UR36+0xbc80] ;  /* 0x00bc8024ff4c0984 */ /* 0x000ee20008000a00 */
[----:B0-----:R-:W-:Y:S01]  /*dbe0*/  FADD.FTZ R101, R66, R62 ;  /* 0x0000003e42657221 */ /* 0x001fe20000010000 */
[----:B------:R-:W-:Y:S01]  /*dbf0*/  FADD.FTZ R62, R67, R63 ;  /* 0x0000003f433e7221 */ /* 0x000fe20000010000 */
[----:B------:R-:W-:Y:S01]  /*dc00*/  FADD.FTZ R63, R64, R60 ;  /* 0x0000003c403f7221 */ /* 0x000fe20000010000 */
[----:B------:R-:W-:Y:S01]  /*dc10*/  FADD.FTZ R60, R65, R61 ;  /* 0x0000003d413c7221 */ /* 0x000fe20000010000 */
[----:B-1----:R-:W-:Y:S01]  /*dc20*/  FADD.FTZ R101, R101, R70 ;  /* 0x0000004665657221 */ /* 0x002fe20000010000 */
        /* <DEDUP_REMOVED lines=9> */
[----:B---3--:R-:W-:Y:S01]  /*dcc0*/  @P0 FADD.FTZ R72, R72, R76 ;  /* 0x0000004c48480221 */ /* 0x008fe20000010000 */
[----:B------:R-:W-:-:S03]  /*dcd0*/  @P0 FADD.FTZ R73, R73, R77 ;  /* 0x0000004d49490221 */ /* 0x000fc60000010000 */
[----:B------:R0:W-:Y:S04]  /*dce0*/  STS.64 [UR36+0xc480], R74 ;  /* 0x00c4804aff007988 */ /* 0x0001e80008000a24 */
[----:B------:R0:W-:Y:S02]  /*dcf0*/  STS.64 [UR36+0xbc80], R72 ;  /* 0x00bc8048ff007988 */ /* 0x0001e40008000a24 */
.L_x_1105:
[----:B------:R-:W-:Y:S05]  /*dd00*/  BSYNC.RECONVERGENT B0 ;  /* 0x0000000000007941 */ /* 0x000fea0003800200 */
.L_x_1104:
[----:B------:R-:W-:-:S04]  /*dd10*/  UIADD3 UR8, UPT, UPT, UR8, 0x1, URZ ;  /* 0x0000000108087890 */ /* 0x000fc8000fffe0ff */
[----:B------:R-:W-:-:S09]  /*dd20*/  UISETP.GE.AND UP0, UPT, UR8, UR47, UPT ;  /* 0x0000002f0800728c */ /* 0x000fd2000bf06270 */
[----:B------:R-:W-:Y:S05]  /*dd30*/  BRA.U !UP0, `(.L_x_1106) ;  /* 0xffffff6908c87547 */ /* 0x000fea000b83ffff */
.L_x_1008:
[----:B------:R-:W-:Y:S01]  /*dd40*/  BAR.SYNC.DEFER_BLOCKING 0x0 ;  /* 0x0000000000007b1d */ /* 0x000fe20000010000 */
[C---:B------:R-:W-:Y:S01]  /*dd50*/  SHF.L.U32 R7, R183.reuse, 0x4, RZ ;  /* 0x00000004b7077819 */ /* 0x040fe200000006ff */
[----:B------:R-:W-:Y:S01]  /*dd60*/  ULEA UR12, UR15, 0xfffff800, 0xb ;  /* 0xfffff8000f0c7891 */ /* 0x000fe2000f8e58ff */
[----:B------:R-:W-:-:S03]  /*dd70*/  LOP3.LUT R0, R183, 0x1f, RZ, 0xc0, !PT ;  /* 0x0000001fb7007812 */ /* 0x000fc600078ec0ff */
[----:B------:R-:W-:Y:S01]  /*dd80*/  UIADD3 UR33, UPT, UPT, -UR12, UR33, URZ ;  /* 0x000000210c217290 */ /* 0x000fe2000fffe1ff */
[----:B------:R-:W-:Y:S01]  /*dd90*/  LOP3.LUT R7, R0, 0x3e00, R7, 0xf8, !PT ;  /* 0x00003e0000077812 */ /* 0x000fe200078ef807 */
[----:B------:R-:W2:Y:S01]  /*dda0*/  LDL.LU R101, [R1+0x28] ;  /* 0x0000280001657983 */ /* 0x000ea20000300800 */
[----:B------:R-:W-:Y:S02]  /*ddb0*/  MOV R2, UR18 ;  /* 0x0000001200027c02 */ /* 0x000fe40008000f00 */
[----:B------:R-:W-:Y:S02]  /*ddc0*/  MOV R3, UR22 ;  /* 0x0000001600037c02 */ /* 0x000fe40008000f00 */
[----:B------:R-:W-:Y:S02]  /*ddd0*/  CS2R R4, SRZ ;  /* 0x0000000000047805 */ /* 0x000fe4000001ff00 */
[----:B------:R-:W-:Y:S02]  /*dde0*/  LOP3.LUT R65, R7, 0x20, RZ, 0xfc, !PT ;  /* 0x0000002007417812 */ /* 0x000fe400078efcff */
[----:B------:R-:W-:-:S02]  /*ddf0*/  CS2R R8, SRZ ;  /* 0x0000000000087805 */ /* 0x000fc4000001ff00 */
[----:B------:R-:W-:Y:S02]  /*de00*/  ISETP.GE.AND P2, PT, R7, UR33, PT ;  /* 0x0000002107007c0c */ /* 0x000fe4000bf46270 */
[----:B------:R-:W-:Y:S02]  /*de10*/  MOV R6, RZ ;  /* 0x000000ff00067202 */ /* 0x000fe40000000f00 */
[----:B------:R-:W-:Y:S02]  /*de20*/  CS2R R10, SRZ ;  /* 0x00000000000a7805 */ /* 0x000fe4000001ff00 */
[----:B------:R-:W-:Y:S02]  /*de30*/  ISETP.GE.AND P1, PT, R65, UR33, PT ;  /* 0x0000002141007c0c */ /* 0x000fe4000bf26270 */
[----:B------:R-:W-:Y:S02]  /*de40*/  CS2R R12, SRZ ;  /* 0x00000000000c7805 */ /* 0x000fe4000001ff00 */
[C---:B------:R-:W-:Y:S01]  /*de50*/  LOP3.LUT R67, R7.reuse, 0x40, RZ, 0xfc, !PT ;  /* 0x0000004007437812 */ /* 0x040fe200078efcff */
[----:B------:R-:W-:Y:S01]  /*de60*/  HFMA2 R51, -RZ, RZ, 0, 0 ;  /* 0x00000000ff337431 */ /* 0x000fe200000001ff */
[C---:B------:R-:W-:Y:S01]  /*de70*/  LOP3.LUT R69, R7.reuse, 0x60, RZ, 0xfc, !PT ;  /* 0x0000006007457812 */ /* 0x040fe200078efcff */
[C---:B------:R-:W-:Y:S01]  /*de80*/  IMAD.WIDE.U32 R2, R7.reuse, 0x4, R2 ;  /* 0x0000000407027825 */ /* 0x040fe200078e0002 */
[C---:B------:R-:W-:Y:S01]  /*de90*/  LOP3.LUT R71, R7.reuse, 0x80, RZ, 0xfc, !PT ;  /* 0x0000008007477812 */ /* 0x040fe200078efcff */
[----:B------:R-:W5:Y:S01]  /*dea0*/  LDL.LU R100, [R1+0x24] ;  /* 0x0000240001647983 */ /* 0x000f620000300800 */
[----:B0-----:R-:W-:-:S02]  /*deb0*/  LOP3.LUT R73, R7, 0xa0, RZ, 0xfc, !PT ;  /* 0x000000a007497812 */ /* 0x001fc400078efcff */
[----:B------:R-:W-:Y:S02]  /*dec0*/  CS2R R14, SRZ ;  /* 0x00000000000e7805 */ /* 0x000fe4000001ff00 */
[----:B------:R-:W-:Y:S01]  /*ded0*/  LOP3.LUT R75, R7, 0xc0, RZ, 0xfc, !PT ;  /* 0x000000c0074b7812 */ /* 0x000fe200078efcff */
[----:B------:R-:W2:Y:S01]  /*dee0*/  @!P2 LDG.E R4, desc[UR34][R2.64] ;  /* 0x000000220204a981 */ /* 0x000ea2000c1e1900 */
[----:B------:R-:W-:Y:S01]  /*def0*/  ISETP.GE.AND P0, PT, R67, UR33, PT ;  /* 0x0000002143007c0c */ /* 0x000fe2000bf06270 */
[----:B------:R-:W-:Y:S01]  /*df00*/  HFMA2 R53, -RZ, RZ, 0, 0 ;  /* 0x00000000ff357431 */ /* 0x000fe200000001ff */
[----:B------:R-:W-:Y:S01]  /*df10*/  LOP3.LUT R77, R7, 0xe0, RZ, 0xfc, !PT ;  /* 0x000000e0074d7812 */ /* 0x000fe200078efcff */
[----:B------:R-:W5:Y:S01]  /*df20*/  @!P1 LDG.E R5, desc[UR34][R2.64+0x80] ;  /* 0x0000802202059981 */ /* 0x000f62000c1e1900 */
[----:B------:R-:W-:Y:S01]  /*df30*/  ISETP.GE.AND P4, PT, R69, UR33, PT ;  /* 0x0000002145007c0c */ /* 0x000fe2000bf86270 */
[----:B------:R-:W-:Y:S01]  /*df40*/  HFMA2 R55, -RZ, RZ, 0, 0 ;  /* 0x00000000ff377431 */ /* 0x000fe200000001ff */
[----:B------:R-:W-:Y:S01]  /*df50*/  LOP3.LUT R79, R7, 0x100, RZ, 0xfc, !PT ;  /* 0x00000100074f7812 */ /* 0x000fe200078efcff */
[----:B------:R-:W3:Y:S01]  /*df60*/  LDL.LU R78, [R1+0x20] ;  /* 0x00002000014e7983 */ /* 0x000ee20000300800 */
[----:B------:R-:W-:-:S02]  /*df70*/  ISETP.GE.AND P6, PT, R71, UR33, PT ;  /* 0x0000002147007c0c */ /* 0x000fc4000bfc6270 */
[----:B------:R-:W-:Y:S01]  /*df80*/  MOV R16, RZ ;  /* 0x000000ff00107202 */ /* 0x000fe20000000f00 */
[----:B------:R-:W4:Y:S01]  /*df90*/  LDL.LU R76, [R1+0x1c] ;  /* 0x00001c00014c7983 */ /* 0x000f220000300800 */
[----:B------:R-:W-:Y:S02]  /*dfa0*/  ISETP.GE.AND P5, PT, R73, UR33, PT ;  /* 0x0000002149007c0c */ /* 0x000fe4000bfa6270 */
[----:B------:R-:W-:Y:S01]  /*dfb0*/  MOV R32, RZ ;  /* 0x000000ff00207202 */ /* 0x000fe20000000f00 */
[----:B------:R-:W3:Y:S01]  /*dfc0*/  @!P0 LDG.E R6, desc[UR34][R2.64+0x100] ;  /* 0x0001002202068981 */ /* 0x000ee2000c1e1900 */
[----:B------:R-:W-:Y:S01]  /*dfd0*/  ISETP.GE.AND P3, PT, R75, UR33, PT ;  /* 0x000000214b007c0c */ /* 0x000fe2000bf66270 */
[----:B------:R-:W0:Y:S01]  /*dfe0*/  S2UR UR29, SR_CTAID.X ;  /* 0x00000000001d79c3 */ /* 0x000e220000002500 */
[----:B------:R-:W-:Y:S01]  /*dff0*/  ISETP.GE.AND P2, PT, R77, UR33, PT ;  /* 0x000000214d007c0c */ /* 0x000fe2000bf46270 */
[----:B------:R-:W4:Y:S01]  /*e000*/  @!P4 LDG.E R8, desc[UR34][R2.64+0x180] ;  /* 0x000180220208c981 */ /* 0x000f22000c1e1900 */
[----:B------:R-:W-:Y:S01]  /*e010*/  ISETP.GE.AND P1, PT, R79, UR33, PT ;  /* 0x000000214f007c0c */ /* 0x000fe2000bf26270 */
[----:B------:R-:W0:Y:S01]  /*e020*/  LDCU.64 UR24, c[0x0][0x4f8] ;  /* 0x00009f00ff1877ac */ /* 0x000e220008000a00 */
[C---:B------:R-:W-:Y:S01]  /*e030*/  LOP3.LUT R81, R7.reuse, 0x120, RZ, 0xfc, !PT ;  /* 0x0000012007517812 */ /* 0x040fe200078efcff */
[----:B------:R-:W4:Y:S01]  /*e040*/  @!P6 LDG.E R9, desc[UR34][R2.64+0x200] ;  /* 0x000200220209e981 */ /* 0x000f22000c1e1900 */
[C---:B------:R-:W-:Y:S01]  /*e050*/  LOP3.LUT R83, R7.reuse, 0x140, RZ, 0xfc, !PT ;  /* 0x0000014007537812 */ /* 0x040fe200078efcff */
[----:B------:R-:W1:Y:S01]  /*e060*/  S2UR UR8, SR_CTAID.Y ;  /* 0x00000000000879c3 */ /* 0x000e620000002600 */
[C---:B------:R-:W-:Y:S01]  /*e070*/  LOP3.LUT R85, R7.reuse, 0x160, RZ, 0xfc, !PT ;  /* 0x0000016007557812 */ /* 0x040fe200078efcff */
[----:B------:R-:W4:Y:S01]  /*e080*/  @!P5 LDG.E R10, desc[UR34][R2.64+0x280] ;  /* 0x00028022020ad981 */ /* 0x000f22000c1e1900 */
[C---:B------:R-:W-:Y:S01]  /*e090*/  LOP3.LUT R87, R7.reuse, 0x180, RZ, 0xfc, !PT ;  /* 0x0000018007577812 */ /* 0x040fe200078efcff */
[----:B------:R-:W1:Y:S01]  /*e0a0*/  LDCU.64 UR26, c[0x0][0x500] ;  /* 0x0000a000ff1a77ac */ /* 0x000e620008000a00 */
[----:B------:R-:W-:Y:S01]  /*e0b0*/  LOP3.LUT R89, R7, 0x1a0, RZ, 0xfc, !PT ;  /* 0x000001a007597812 */ /* 0x000fe200078efcff */
[----:B------:R-:W4:Y:S01]  /*e0c0*/  @!P3 LDG.E R11, desc[UR34][R2.64+0x300] ;  /* 0x00030022020bb981 */ /* 0x000f22000c1e1900 */
[----:B------:R-:W-:Y:S01]  /*e0d0*/  ISETP.GE.AND P0, PT, R81, UR33, PT ;  /* 0x0000002151007c0c */ /* 0x000fe2000bf06270 */
[----:B------:R-:W1:Y:S01]  /*e0e0*/  LDCU.64 UR30, c[0x0][0x550] ;  /* 0x0000aa00ff1e77ac */ /* 0x000e620008000a00 */
[----:B------:R-:W-:Y:S01]  /*e0f0*/  LOP3.LUT R91, R7, 0x1c0, RZ, 0xfc, !PT ;  /* 0x000001c0075b7812 */ /* 0x000fe200078efcff */
[----:B------:R-:W4:Y:S01]  /*e100*/  @!P2 LDG.E R12, desc[UR34][R2.64+0x380] ;  /* 0x00038022020ca981 */ /* 0x000f22000c1e1900 */
[----:B------:R-:W-:-:S02]  /*e110*/  ISETP.GE.AND P4, PT, R83, UR33, PT ;  /* 0x0000002153007c0c */ /* 0x000fc4000bf86270 */
[----:B------:R-:W-:Y:S01]  /*e120*/  LOP3.LUT R93, R7, 0x1e0, RZ, 0xfc, !PT ;  /* 0x000001e0075d7812 */ /* 0x000fe200078efcff */
[----:B------:R-:W4:Y:S01]  /*e130*/  @!P1 LDG.E R13, desc[UR34][R2.64+0x400] ;  /* 0x00040022020d9981 */ /* 0x000f22000c1e1900 */
[----:B------:R-:W-:Y:S02]  /*e140*/  ISETP.GE.AND P6, PT, R85, UR33, PT ;  /* 0x0000002155007c0c */ /* 0x000fe4000bfc6270 */
[----:B------:R-:W-:Y:S01]  /*e150*/  ISETP.GE.AND P5, PT, R87, UR33, PT ;  /* 0x0000002157007c0c */ /* 0x000fe2000bfa6270 */
[----:B------:R-:W4:Y:S01]  /*e160*/  LDL.LU R74, [R1+0x18] ;  /* 0x00001800014a7983 */ /* 0x000f220000300800 */
[----:B------:R-:W-:Y:S02]  /*e170*/  ISETP.GE.AND P3, PT, R89, UR33, PT ;  /* 0x0000002159007c0c */ /* 0x000fe4000bf66270 */
[----:B------:R-:W-:Y:S01]  /*e180*/  ISETP.GE.AND P2, PT, R91, UR33, PT ;  /* 0x000000215b007c0c */ /* 0x000fe2000bf46270 */
[----:B------:R-:W4:Y:S01]  /*e190*/  LDL.LU R72, [R1+0x14] ;  /* 0x0000140001487983 */ /* 0x000f220000300800 */
[----:B------:R-:W-:-:S03]  /*e1a0*/  ISETP.GE.AND P1, PT, R93, UR33, PT ;  /* 0x000000215d007c0c */ /* 0x000fc6000bf26270 */
[----:B------:R-:W4:Y:S04]  /*e1b0*/  LDL.LU R70, [R1+0x10] ;  /* 0x0000100001467983 */ /* 0x000f280000300800 */
[----:B------:R-:W4:Y:S04]  /*e1c0*/  LDL.LU R68, [R1+0xc] ;  /* 0x00000c0001447983 */ /* 0x000f280000300800 */
[----:B------:R-:W4:Y:S04]  /*e1d0*/  LDL.LU R66, [R1+0x8] ;  /* 0x0000080001427983 */ /* 0x000f280000300800 */
[----:B------:R-:W4:Y:S04]  /*e1e0*/  LDL.LU R64, [R1+0x4] ;  /* 0x0000040001407983 */ /* 0x000f280000300800 */
[----:B------:R-:W4:Y:S04]  /*e1f0*/  @!P0 LDG.E R14, desc[UR34][R2.64+0x480] ;  /* 0x00048022020e8981 */ /* 0x000f28000c1e1900 */
[----:B------:R-:W4:Y:S04]  /*e200*/  LDL.LU R62, [R1] ;  /* 0x00000000013e7983 */ /* 0x000f280000300800 */
[----:B------:R-:W4:Y:S04]  /*e210*/  @!P4 LDG.E R15, desc[UR34][R2.64+0x500] ;  /* 0x00050022020fc981 */ /* 0x000f28000c1e1900 */
[----:B------:R-:W4:Y:S04]  /*e220*/  @!P6 LDG.E R51, desc[UR34][R2.64+0x580] ;  /* 0x000580220233e981 */ /* 0x000f28000c1e1900 */
[----:B------:R-:W4:Y:S04]  /*e230*/  @!P5 LDG.E R16, desc[UR34][R2.64+0x600] ;  /* 0x000600220210d981 */ /* 0x000f28000c1e1900 */
[----:B------:R-:W4:Y:S04]  /*e240*/  @!P3 LDG.E R53, desc[UR34][R2.64+0x680] ;  /* 0x000680220235b981 */ /* 0x000f28000c1e1900 */
[----:B------:R-:W4:Y:S04]  /*e250*/  @!P2 LDG.E R32, desc[UR34][R2.64+0x700] ;  /* 0x000700220220a981 */ /* 0x000f28000c1e1900 */
[----:B------:R-:W4:Y:S04]  /*e260*/  @!P1 LDG.E R55, desc[UR34][R2.64+0x780] ;  /* 0x0007802202379981 */ /* 0x000f28000c1e1900 */
[----:B------:R-:W4:Y:S04]  /*e270*/  LDL.LU R60, [R1+0x2c] ;  /* 0x00002c00013c7983 */ /* 0x000f280000300800 */
[----:B--2---:R-:W-:Y:S04]  /*e280*/  STS [R101], R4 ;  /* 0x0000000465007388 */ /* 0x004fe80000000800 */
[----:B-----5:R-:W-:Y:S04]  /*e290*/  STS [R100+0x80], R5 ;  /* 0x0000800564007388 */ /* 0x020fe80000000800 */
[----:B---3--:R-:W-:Y:S04]  /*e2a0*/  STS [R78+0x100], R6 ;  /* 0x000100064e007388 */ /* 0x008fe80000000800 */
[----:B----4-:R-:W-:Y:S04]  /*e2b0*/  STS [R76+0x180], R8 ;  /* 0x000180084c007388 */ /* 0x010fe80000000800 */
        /* <DEDUP_REMOVED lines=16> */
[----:B------:R-:W5:Y:S04]  /*e3c0*/  LDS R5, [R97+0xc] ;  /* 0x00000c0061057984 */ /* 0x000f680000000800 */
[----:B------:R-:W-:Y:S04]  /*e3d0*/  LDS R8, [R97+0x24] ;  /* 0x0000240061087984 */ /* 0x000fe80000000800 */
[----:B------:R-:W-:Y:S01]  /*e3e0*/  LDS R6, [R97+0x20] ;  /* 0x0000200061067984 */ /* 0x000fe20000000800 */
[----:B--2---:R-:W-:-:S03]  /*e3f0*/  FADD.FTZ R9, R2, UR6 ;  /* 0x0000000602097e21 */ /* 0x004fc60008010000 */
[----:B------:R-:W2:Y:S01]  /*e400*/  LDS R2, [R97+0x10] ;  /* 0x0000100061027984 */ /* 0x000ea20000000800 */
[----:B---3--:R-:W-:Y:S01]  /*e410*/  FADD.FTZ R11, R4, UR6 ;  /* 0x00000006040b7e21 */ /* 0x008fe20008010000 */
[----:B------:R-:W-:Y:S02]  /*e420*/  FSETP.GTU.FTZ.AND P3, PT, R9, 20, PT ;  /* 0x41a000000900780b */ /* 0x000fe40003f7c000 */
[----:B------:R-:W3:Y:S01]  /*e430*/  LDS R4, [R97+0x18] ;  /* 0x0000180061047984 */ /* 0x000ee20000000800 */
[----:B----4-:R-:W-:-:S03]  /*e440*/  FADD.FTZ R10, R3, UR6 ;  /* 0x00000006030a7e21 */ /* 0x010fc60008010000 */
[----:B------:R-:W4:Y:S01]  /*e450*/  LDS R3, [R97+0x14] ;  /* 0x0000140061037984 */ /* 0x000f220000000800 */
[----:B------:R-:W-:Y:S02]  /*e460*/  FSETP.GTU.FTZ.AND P5, PT, R11, 20, PT ;  /* 0x41a000000b00780b */ /* 0x000fe40003fbc000 */
[----:B------:R-:W-:Y:S01]  /*e470*/  FSETP.GTU.FTZ.AND P4, PT, R10, 20, PT ;  /* 0x41a000000a00780b */ /* 0x000fe20003f9c000 */
[----:B-----5:R-:W-:Y:S02]  /*e480*/  FADD.FTZ R12, R5, UR6 ;  /* 0x00000006050c7e21 */ /* 0x020fe40008010000 */
[----:B------:R-:W5:Y:S01]  /*e490*/  LDS R5, [R97+0x1c] ;  /* 0x00001c0061057984 */ /* 0x000f620000000800 */
[----:B------:R-:W-:-:S07]  /*e4a0*/  @!P3 FMUL.FTZ R9, R9, -1.4426950216293334961 ;  /* 0xbfb8aa3b0909b820 */ /* 0x000fce0000410000 */
[----:B------:R-:W-:Y:S01]  /*e4b0*/  @!P5 FMUL.FTZ R11, R11, -1.4426950216293334961 ;  /* 0xbfb8aa3b0b0bd820 */ /* 0x000fe20000410000 */
[----:B------:R-:W0:Y:S01]  /*e4c0*/  @!P3 MUFU.EX2 R9, R9 ;  /* 0x000000090009b308 */ /* 0x000e220000000800 */
[----:B------:R-:W-:-:S07]  /*e4d0*/  @!P4 FMUL.FTZ R10, R10, -1.4426950216293334961 ;  /* 0xbfb8aa3b0a0ac820 */ /* 0x000fce0000410000 */
[----:B------:R-:W1:Y:S08]  /*e4e0*/  @!P5 MUFU.EX2 R11, R11 ;  /* 0x0000000b000bd308 */ /* 0x000e700000000800 */
[----:B------:R-:W5:Y:S01]  /*e4f0*/  @!P4 MUFU.EX2 R10, R10 ;  /* 0x0000000a000ac308 */ /* 0x000f620000000800 */
[----:B0-----:R-:W-:Y:S01]  /*e500*/  @!P3 FADD.FTZ R9, R9, 1 ;  /* 0x3f8000000909b421 */ /* 0x001fe20000010000 */
[----:B--2---:R-:W-:Y:S01]  /*e510*/  FADD.FTZ R2, R2, UR6 ;  /* 0x0000000602027e21 */ /* 0x004fe20008010000 */
[----:B---3--:R-:W-:Y:S01]  /*e520*/  FADD.FTZ R32, R4, UR6 ;  /* 0x0000000604207e21 */ /* 0x008fe20008010000 */
[----:B-1----:R-:W-:-:S04]  /*e530*/  @!P5 FADD.FTZ R11, R11, 1 ;  /* 0x3f8000000b0bd421 */ /* 0x002fc80000010000 */
[----:B------:R0:W1:Y:S01]  /*e540*/  @!P3 MUFU.RCP R14, R9 ;  /* 0x00000009000eb308 */ /* 0x0000620000001000 */
[----:B----4-:R-:W-:Y:S01]  /*e550*/  FADD.FTZ R15, R3, UR6 ;  /* 0x00000006030f7e21 */ /* 0x010fe20008010000 */
[----:B------:R-:W-:Y:S01]  /*e560*/  FSETP.GTU.FTZ.AND P0, PT, R2, 20, PT ;  /* 0x41a000000200780b */ /* 0x000fe20003f1c000 */
[----:B-----5:R-:W-:-:S05]  /*e570*/  @!P4 FADD.FTZ R10, R10, 1 ;  /* 0x3f8000000a0ac421 */ /* 0x020fca0000010000 */
[----:B------:R2:W3:Y:S01]  /*e580*/  @!P5 MUFU.RCP R16, R11 ;  /* 0x0000000b0010d308 */ /* 0x0004e20000001000 */
[----:B------:R-:W-:Y:S02]  /*e590*/  FSETP.GTU.FTZ.AND P1, PT, R15, 20, PT ;  /* 0x41a000000f00780b */ /* 0x000fe40003f3c000 */
[----:B------:R-:W-:-:S05]  /*e5a0*/  FSETP.GTU.FTZ.AND P2, PT, R32, 20, PT ;  /* 0x41a000002000780b */ /* 0x000fca0003f5c000 */
[----:B------:R-:W4:Y:S01]  /*e5b0*/  @!P4 MUFU.RCP R13, R10 ;  /* 0x0000000a000dc308 */ /* 0x000f220000001000 */
[----:B0-----:R-:W-:Y:S01]  /*e5c0*/  FADD.FTZ R9, R5, UR6 ;  /* 0x0000000605097e21 */ /* 0x001fe20008010000 */
[----:B--2---:R-:W-:Y:S01]  /*e5d0*/  FADD.FTZ R11, R8, UR6 ;  /* 0x00000006080b7e21 */ /* 0x004fe20008010000 */
[----:B------:R-:W-:Y:S01]  /*e5e0*/  @!P0 FMUL.FTZ R2, R2, -1.4426950216293334961 ;  /* 0xbfb8aa3b02028820 */ /* 0x000fe20000410000 */
[----:B-1----:R-:W-:Y:S01]  /*e5f0*/  @!P3 FMUL.FTZ R29, R29, R14 ;  /* 0x0000000e1d1db220 */ /* 0x002fe20000410000 */
[----:B------:R-:W-:Y:S01]  /*e600*/  FADD.FTZ R6, R6, UR6 ;  /* 0x0000000606067e21 */ /* 0x000fe20008010000 */
[----:B------:R-:W-:Y:S01]  /*e610*/  @!P1 FMUL.FTZ R4, R15, -1.4426950216293334961 ;  /* 0xbfb8aa3b0f049820 */ /* 0x000fe20000410000 */
[----:B------:R-:W-:Y:S01]  /*e620*/  FSETP.GTU.FTZ.AND P3, PT, R9, 20, PT ;  /* 0x41a000000900780b */ /* 0x000fe20003f7c000 */
[----:B------:R-:W-:Y:S01]  /*e630*/  @!P2 FMUL.FTZ R5, R32, -1.4426950216293334961 ;  /* 0xbfb8aa3b2005a820 */ /* 0x000fe20000410000 */
[----:B---3--:R-:W-:Y:S01]  /*e640*/  @!P5 FMUL.FTZ R31, R31, R16 ;  /* 0x000000101f1fd220 */ /* 0x008fe20000410000 */
[----:B------:R0:W1:Y:S01]  /*e650*/  @!P0 MUFU.EX2 R3, R2 ;  /* 0x0000000200038308 */ /* 0x0000620000000800 */
[----:B------:R-:W-:Y:S01]  /*e660*/  FSETP.GTU.FTZ.AND P5, PT, R11, 20, PT ;  /* 0x41a000000b00780b */ /* 0x000fe20003fbc000 */
[----:B----4-:R-:W-:Y:S01]  /*e670*/  @!P4 FMUL.FTZ R30, R30, R13 ;  /* 0x0000000d1e1ec220 */ /* 0x010fe20000410000 */
[----:B------:R-:W-:-:S05]  /*e680*/  FSETP.GTU.FTZ.AND P4, PT, R6, 20, PT ;  /* 0x41a000000600780b */ /* 0x000fca0003f9c000 */
[----:B------:R-:W2:Y:S02]  /*e690*/  @!P1 MUFU.EX2 R4, R4 ;  /* 0x0000000400049308 */ /* 0x000ea40000000800 */
[----:B------:R-:W-:Y:S01]  /*e6a0*/  @!P3 FMUL.FTZ R8, R9, -1.4426950216293334961 ;  /* 0xbfb8aa3b0908b820 */ /* 0x000fe20000410000 */
[----:B------:R-:W-:Y:S01]  /*e6b0*/  FSETP.GTU.FTZ.AND P6, PT, R12, 20, PT ;  /* 0x41a000000c00780b */ /* 0x000fe20003fdc000 */
[----:B0-----:R-:W-:Y:S04]  /*e6c0*/  LDS R2, [R97+0x28] ;  /* 0x0000280061027984 */ /* 0x001fe80000000800 */
[----:B------:R-:W0:Y:S01]  /*e6d0*/  @!P2 MUFU.EX2 R5, R5 ;  /* 0x000000050005a308 */ /* 0x000e220000000800 */
[----:B------:R-:W-:Y:S01]  /*e6e0*/  @!P5 FMUL.FTZ R11, R11, -1.4426950216293334961 ;  /* 0xbfb8aa3b0b0bd820 */ /* 0x000fe20000410000 */
[----:B------:R-:W-:Y:S01]  /*e6f0*/  @!P4 FMUL.FTZ R10, R6, -1.4426950216293334961 ;  /* 0xbfb8aa3b060ac820 */ /* 0x000fe20000410000 */
[----:B-1----:R-:W-:-:S02]  /*e700*/  @!P0 FADD.FTZ R6, R3, 1 ;  /* 0x3f80000003068421 */ /* 0x002fc40000010000 */
[----:B------:R-:W1:Y:S03]  /*e710*/  LDS R3, [R97+0x2c] ;  /* 0x00002c0061037984 */ /* 0x000e660000000800 */
[----:B------:R-:W3:Y:S01]  /*e720*/  @!P3 MUFU.EX2 R8, R8 ;  /* 0x000000080008b308 */ /* 0x000ee20000000800 */
[----:B--2---:R-:W-:Y:S02]  /*e730*/  @!P1 FADD.FTZ R9, R4, 1 ;  /* 0x3f80000004099421 */ /* 0x004fe40000010000 */
[----:B------:R-:W2:Y:S05]  /*e740*/  LDS R4, [R97+0x30] ;  /* 0x0000300061047984 */ /* 0x000eaa0000000800 */
[----:B------:R-:W4:Y:S01]  /*e750*/  @!P5 MUFU.EX2 R14, R11 ;  /* 0x0000000b000ed308 */ /* 0x000f220000000800 */
[----:B------:R-:W-:-:S07]  /*e760*/  @!P6 FMUL.FTZ R12, R12, -1.4426950216293334961 ;  /* 0xbfb8aa3b0c0ce820 */ /* 0x000fce0000410000 */
[----:B------:R0:W5:Y:S08]  /*e770*/  @!P4 MUFU.EX2 R13, R10 ;  /* 0x0000000a000dc308 */ /* 0x0001700000000800 */
[----:B------:R3:W1:Y:S01]  /*e780*/  @!P0 MUFU.RCP R15, R6 ;  /* 0x00000006000f8308 */ /* 0x0006620000001000 */
[----:B0-----:R-:W-:Y:S02]  /*e790*/  @!P2 FADD.FTZ R10, R5, 1 ;  /* 0x3f800000050aa421 */ /* 0x001fe40000010000 */
[----:B------:R-:W0:Y:S04]  /*e7a0*/  LDS R5, [R97+0x34] ;  /* 0x0000340061057984 */ /* 0x000e280000000800 */
[----:B---3--:R-:W3:Y:S01]  /*e7b0*/  LDS R6, [R97+0x38] ;  /* 0x0000380061067984 */ /* 0x008ee20000000800 */
[----:B------:R-:W2:Y:S01]  /*e7c0*/  @!P6 MUFU.EX2 R12, R12 ;  /* 0x0000000c000ce308 */ /* 0x000ea20000000800 */
[----:B------:R-:W-:Y:S01]  /*e7d0*/  @!P3 FADD.FTZ R11, R8, 1 ;  /* 0x3f800000080bb421 */ /* 0x000fe20000010000 */
[----:B----4-:R-:W-:Y:S01]  /*e7e0*/  @!P5 FADD.FTZ R14, R14, 1 ;  /* 0x3f8000000e0ed421 */ /* 0x010fe20000010000 */
[----:B------:R-:W4:Y:S01]  /*e7f0*/  LDS R8, [R97+0x3c] ;  /* 0x00003c0061087984 */ /* 0x000f220000000800 */
[----:B------:R-:W-:Y:S06]  /*e800*/  BAR.SYNC.DEFER_BLOCKING 0x0 ;  /* 0x0000000000007b1d */ /* 0x000fec0000010000 */
[----:B------:R-:W0:Y:S01]  /*e810*/  @!P5 MUFU.RCP R14, R14 ;  /* 0x0000000e000ed308 */ /* 0x000e220000001000 */
[----:B-----5:R-:W-:Y:S01]  /*e820*/  @!P4 FADD.FTZ R13, R13, 1 ;  /* 0x3f8000000d0dc421 */ /* 0x020fe20000010000 */
[----:B-1----:R-:W-:-:S06]  /*e830*/  @!P0 FMUL.FTZ R34, R34, R15 ;  /* 0x0000000f22228220 */ /* 0x002fcc0000410000 */
[----:B------:R-:W1:Y:S01]  /*e840*/  @!P3 MUFU.RCP R11, R11 ;  /* 0x0000000b000bb308 */ /* 0x000e620000001000 */
[----:B--2---:R-:W-:Y:S01]  /*e850*/  @!P6 FADD.FTZ R12, R12, 1 ;  /* 0x3f8000000c0ce421 */ /* 0x004fe20000010000 */
[----:B------:R-:W-:-:S06]  /*e860*/  ISETP.NE.AND P0, PT, R183, RZ, PT ;  /* 0x000000ffb700720c */ /* 0x000fcc0003f05270 */
[----:B------:R2:W5:Y:S01]  /*e870*/  @!P1 MUFU.RCP R16, R9 ;  /* 0x0000000900109308 */ /* 0x0005620000001000 */
[----:B0-----:R-:W-:-:S07]  /*e880*/  @!P5 FMUL.FTZ R41, R41, R14 ;  /* 0x0000000e2929d220 */ /* 0x001fce0000410000 */
[----:B------:R0:W4:Y:S01]  /*e890*/  @!P4 MUFU.RCP R32, R13 ;  /* 0x0000000d0020c308 */ /* 0x0001220000001000 */
[----:B------:R-:W-:Y:S01]  /*e8a0*/  MOV R14, UR33 ;  /* 0x00000021000e7c02 */ /* 0x000fe20008000f00 */
[----:B------:R-:W-:Y:S01]  /*e8b0*/  FADD.FTZ R3, R3, UR6 ;  /* 0x0000000603037e21 */ /* 0x000fe20008010000 */
[----:B------:R-:W-:Y:S05]  /*e8c0*/  STS [R97], R243 ;  /* 0x000000f361007388 */ /* 0x000fea0000000800 */
[----:B------:R-:W4:Y:S01]  /*e8d0*/  @!P6 MUFU.RCP R12, R12 ;  /* 0x0000000c000ce308 */ /* 0x000f220000001000 */
[----:B------:R-:W-:Y:S01]  /*e8e0*/  STS [R97+0x4], R242 ;  /* 0x000004f261007388 */ /* 0x000fe20000000800 */
[----:B-1----:R-:W-:Y:S01]  /*e8f0*/  @!P3 FMUL.FTZ R38, R38, R11 ;  /* 0x0000000b2626b220 */ /* 0x002fe20000410000 */
[----:B------:R-:W-:-:S02]  /*e900*/  FADD.FTZ R4, R4, UR6 ;  /* 0x0000000604047e21 */ /* 0x000fc40008010000 */
[----:B------:R-:W-:Y:S01]  /*e910*/  STS [R97+0x8], R241 ;  /* 0x000008f161007388 */ /* 0x000fe20000000800 */
[----:B------:R-:W-:-:S03]  /*e920*/  FADD.FTZ R5, R5, UR6 ;  /* 0x0000000605057e21 */ /* 0x000fc60008010000 */
[----:B------:R-:W-:Y:S01]  /*e930*/  STS [R97+0xc], R229 ;  /* 0x00000ce561007388 */ /* 0x000fe20000000800 */
[----:B---3--:R-:W-:-:S03]  /*e940*/  FADD.FTZ R6, R6, UR6 ;  /* 0x0000000606067e21 */ /* 0x008fc60008010000 */
        /* <DEDUP_REMOVED lines=13> */
[----:B--2---:R-:W-:Y:S01]  /*ea20*/  LDS R9, [R101] ;  /* 0x0000000065097984 */ /* 0x004fe20000000800 */
[----:B------:R-:W1:Y:S01]  /*ea30*/  @!P2 MUFU.RCP R10, R10 ;  /* 0x0000000a000aa308 */ /* 0x000e620000001000 */
[----:B-----5:R-:W-:Y:S02]  /*ea40*/  @!P1 FMUL.FTZ R35, R35, R16 ;  /* 0x0000001023239220 */ /* 0x020fe40000410000 */
[----:B------:R-:W-:Y:S01]  /*ea50*/  LDS R11, [R100+0x80] ;  /* 0x00008000640b7984 */ /* 0x000fe20000000800 */
[----:B------:R-:W-:-:S03]  /*ea60*/  FSETP.GTU.FTZ.AND P1, PT, R3, 20, PT ;  /* 0x41a000000300780b */ /* 0x000fc60003f3c000 */
[----:B0-----:R-:W-:Y:S04]  /*ea70*/  LDS R13, [R78+0x100] ;  /* 0x000100004e0d7984 */ /* 0x001fe80000000800 */
        /* <DEDUP_REMOVED lines=14> */
[----:B----4-:R-:W-:Y:S01]  /*eb60*/  @!P4 FMUL.FTZ R39, R39, R32 ;  /* 0x000000202727c220 */ /* 0x010fe20000410000 */
[----:B------:R-:W-:Y:S01]  /*eb70*/  BAR.SYNC.DEFER_BLOCKING 0x0 ;  /* 0x0000000000007b1d */ /* 0x000fe20000010000 */
[----:B------:R-:W-:Y:S01]  /*eb80*/  FSETP.GTU.FTZ.AND P5, PT, R4, 20, PT ;  /* 0x41a000000400780b */ /* 0x000fe20003fbc000 */
[----:B------:R-:W-:Y:S01]  /*eb90*/  FADD.FTZ R2, R2, UR6 ;  /* 0x0000000602027e21 */ /* 0x000fe20008010000 */
[----:B------:R-:W-:-:S02]  /*eba0*/  FSETP.GTU.FTZ.AND P4, PT, R5, 20, PT ;  /* 0x41a000000500780b */ /* 0x000fc40003f9c000 */
[----:B------:R-:W-:Y:S01]  /*ebb0*/  FSETP.GTU.FTZ.AND P3, PT, R6, 20, PT ;  /* 0x41a000000600780b */ /* 0x000fe20003f7c000 */
[----:B------:R-:W-:Y:S01]  /*ebc0*/  @!P6 FMUL.FTZ R33, R33, R12 ;  /* 0x0000000c2121e220 */ /* 0x000fe20000410000 */
[----:B------:R-:W-:Y:S01]  /*ebd0*/  FSETP.GTU.FTZ.AND P6, PT, R2, 20, PT ;  /* 0x41a000000200780b */ /* 0x000fe20003fdc000 */
[----:B------:R-:W-:Y:S01]  /*ebe0*/  FADD.FTZ R8, R8, UR6 ;  /* 0x0000000608087e21 */ /* 0x000fe20008010000 */
[----:B------:R-:W-:Y:S01]  /*ebf0*/  @!P1 FMUL.FTZ R3, R3, -1.4426950216293334961 ;  /* 0xbfb8aa3b03039820 */ /* 0x000fe20000410000 */
[----:B-1----:R-:W-:-:S04]  /*ec00*/  @!P2 FMUL.FTZ R37, R37, R10 ;  /* 0x0000000a2525a220 */ /* 0x002fc80000410000 */
[----:B------:R-:W-:Y:S01]  /*ec10*/  @!P5 FMUL.FTZ R4, R4, -1.4426950216293334961 ;  /* 0xbfb8aa3b0404d820 */ /* 0x000fe20000410000 */
[----:B------:R-:W-:Y:S01]  /*ec20*/  FSETP.GTU.FTZ.AND P2, PT, R8, 20, PT ;  /* 0x41a000000800780b */ /* 0x000fe20003f5c000 */
[----:B------:R-:W-:Y:S02]  /*ec30*/  @!P4 FMUL.FTZ R5, R5, -1.4426950216293334961 ;  /* 0xbfb8aa3b0505c820 */ /* 0x000fe40000410000 */
[----:B------:R-:W-:Y:S01]  /*ec40*/  @!P3 FMUL.FTZ R6, R6, -1.4426950216293334961 ;  /* 0xbfb8aa3b0606b820 */ /* 0x000fe20000410000 */
[----:B------:R-:W0:Y:S01]  /*ec50*/  @!P1 MUFU.EX2 R3, R3 ;  /* 0x0000000300039308 */ /* 0x000e220000000800 */
[----:B------:R-:W-:Y:S01]  /*ec60*/  @!P6 FMUL.FTZ R2, R2, -1.4426950216293334961 ;  /* 0xbfb8aa3b0202e820 */ /* 0x000fe20000410000 */
[----:B------:R-:W1:Y:S06]  /*ec70*/  LDS R10, [UR28+0x2100] ;  /* 0x0021001cff0a7984 */ /* 0x000e6c0008000800 */
[----:B------:R-:W2:Y:S08]  /*ec80*/  @!P5 MUFU.EX2 R4, R4 ;  /* 0x000000040004d308 */ /* 0x000eb00000000800 */
[----:B------:R-:W3:Y:S08]  /*ec90*/  @!P4 MUFU.EX2 R5, R5 ;  /* 0x000000050005c308 */ /* 0x000ef00000000800 */
[----:B------:R-:W4:Y:S01]  /*eca0*/  @!P3 MUFU.EX2 R6, R6 ;  /* 0x000000060006b308 */ /* 0x000f220000000800 */
[----:B------:R-:W-:-:S07]  /*ecb0*/  @!P2 FMUL.FTZ R8, R8, -1.4426950216293334961 ;  /* 0xbfb8aa3b0808a820 */ /* 0x000fce0000410000 */
[----:B------:R-:W5:Y:S01]  /*ecc0*/  @!P6 MUFU.EX2 R2, R2 ;  /* 0x000000020002e308 */ /* 0x000f620000000800 */
[----:B0-----:R-:W-:Y:S01]  /*ecd0*/  @!P1 FADD.FTZ R3, R3, 1 ;  /* 0x3f80000003039421 */ /* 0x001fe20000010000 */
[----:B--2---:R-:W-:Y:S01]  /*ece0*/  @!P5 FADD.FTZ R4, R4, 1 ;  /* 0x3f8000000404d421 */ /* 0x004fe20000010000 */
[----:B---3--:R-:W-:Y:S01]  /*ecf0*/  @!P4 FADD.FTZ R5, R5, 1 ;  /* 0x3f8000000505c421 */ /* 0x008fe20000010000 */
[----:B------:R-:W-:-:S04]  /*ed00*/  USHF.R.S32.HI UR13, URZ, 0x1f, UR12 ;  /* 0x0000001fff0d7899 */ /* 0x000fc8000801140c */
[----:B------:R-:W0:Y:S01]  /*ed10*/  @!P2 MUFU.EX2 R8, R8 ;  /* 0x000000080008a308 */ /* 0x000e220000000800 */
[----:B----4-:R-:W-:Y:S01]  /*ed20*/  @!P3 FADD.FTZ R6, R6, 1 ;  /* 0x3f8000000606b421 */ /* 0x010fe20000010000 */
[----:B------:R-:W-:-:S06]  /*ed30*/  UIMAD.WIDE.U32 UR10, UR29, UR24, UR12 ;  /* 0x000000181d0a72a5 */ /* 0x000fcc000f8e000c */
[----:B------:R-:W2:Y:S01]  /*ed40*/  @!P1 MUFU.RCP R12, R3 ;  /* 0x00000003000c9308 */ /* 0x000ea20000001000 */
[----:B-----5:R-:W-:Y:S01]  /*ed50*/  @!P6 FADD.FTZ R2, R2, 1 ;  /* 0x3f8000000202e421 */ /* 0x020fe20000010000 */
[----:B------:R-:W-:-:S06]  /*ed60*/  UIMAD UR11, UR29, UR25, UR11 ;  /* 0x000000191d0b72a4 */ /* 0x000fcc000f8e020b */
[----:B------:R-:W3:Y:S01]  /*ed70*/  @!P5 MUFU.RCP R4, R4 ;  /* 0x000000040004d308 */ /* 0x000ee20000001000 */
[----:B------:R-:W-:-:S07]  /*ed80*/  UIMAD UR24, UR8, UR27, URZ ;  /* 0x0000001b081872a4 */ /* 0x000fce000f8e02ff */
[----:B------:R-:W4:Y:S01]  /*ed90*/  @!P4 MUFU.RCP R5, R5 ;  /* 0x000000050005c308 */ /* 0x000f220000001000 */
[----:B------:R-:W-:-:S07]  /*eda0*/  UIMAD.WIDE.U32 UR10, UR8, UR26, UR10 ;  /* 0x0000001a080a72a5 */ /* 0x000fce000f8e000a */
[----:B------:R-:W5:Y:S01]  /*edb0*/  @!P3 MUFU.RCP R6, R6 ;  /* 0x000000060006b308 */ /* 0x000f620000001000 */
[----:B0-----:R-:W-:-:S07]  /*edc0*/  @!P2 FADD.FTZ R8, R8, 1 ;  /* 0x3f8000000808a421 */ /* 0x001fce0000010000 */
[----:B------:R0:W1:Y:S01]  /*edd0*/  @!P6 MUFU.RCP R63, R2 ;  /* 0x00000002003fe308 */ /* 0x0000620000001000 */
[----:B--2---:R-:W-:Y:S01]  /*ede0*/  @!P1 FMUL.FTZ R43, R43, R12 ;  /* 0x0000000c2b2b9220 */ /* 0x004fe20000410000 */
[----:B------:R-:W-:Y:S01]  /*edf0*/  IADD3 R3, P1, PT, R7, UR10, RZ ;  /* 0x0000000a07037c10 */ /* 0x000fe2000ff3e0ff */
[----:B---3--:R-:W-:Y:S01]  /*ee00*/  @!P5 FMUL.FTZ R45, R45, R4 ;  /* 0x000000042d2dd220 */ /* 0x008fe20000410000 */
[----:B----4-:R-:W-:Y:S01]  /*ee10*/  @!P4 FMUL.FTZ R46, R46, R5 ;  /* 0x000000052e2ec220 */ /* 0x010fe20000410000 */
[----:B------:R-:W2:Y:S03]  /*ee20*/  LDCU.64 UR26, c[0x0][0x560] ;  /* 0x0000ac00ff1a77ac */ /* 0x000ea60008000a00 */
[----:B------:R-:W3:Y:S01]  /*ee30*/  @!P2 MUFU.RCP R8, R8 ;  /* 0x000000080008a308 */ /* 0x000ee20000001000 */
[----:B0-----:R-:W-:Y:S01]  /*ee40*/  MOV R2, UR24 ;  /* 0x0000001800027c02 */ /* 0x001fe20008000f00 */
[----:B-----5:R-:W-:Y:S01]  /*ee50*/  @!P3 FMUL.FTZ R47, R47, R6 ;  /* 0x000000062f2fb220 */ /* 0x020fe20000410000 */
[----:B-1----:R-:W-:Y:S01]  /*ee60*/  ISETP.GE.AND P3, PT, R65, R10, PT ;  /* 0x0000000a4100720c */ /* 0x002fe20003f66270 */
[----:B------:R-:W0:Y:S01]  /*ee70*/  LDCU.64 UR24, c[0x0][0x520] ;  /* 0x0000a400ff1877ac */ /* 0x000e220008000a00 */
[----:B------:R-:W-:-:S02]  /*ee80*/  IADD3.X R4, PT, PT, R2, UR11, RZ, P1, !PT ;  /* 0x0000000b02047c10 */ /* 0x000fc40008ffe4ff */
[-C--:B------:R-:W-:Y:S01]  /*ee90*/  ISETP.GE.AND P1, PT, R7, R10.reuse, PT ;  /* 0x0000000a0700720c */ /* 0x080fe20003f26270 */
[----:B------:R-:W1:Y:S01]  /*eea0*/  LDCU.64 UR10, c[0x0][0x518] ;  /* 0x0000a300ff0a77ac */ /* 0x000e620008000a00 */
[-C--:B------:R-:W-:Y:S02]  /*eeb0*/  ISETP.GE.AND P4, PT, R67, R10.reuse, PT ;  /* 0x0000000a4300720c */ /* 0x080fe40003f86270 */
[----:B------:R-:W-:Y:S01]  /*eec0*/  ISETP.GE.AND P5, PT, R69, R10, PT ;  /* 0x0000000a4500720c */ /* 0x000fe20003fa6270 */
[----:B------:R-:W-:Y:S01]  /*eed0*/  @!P6 FMUL.FTZ R42, R42, R63 ;  /* 0x0000003f2a2ae220 */ /* 0x000fe20000410000 */
[----:B------:R-:W-:-:S04]  /*eee0*/  LEA R2, P6, R3, UR30, 0x2 ;  /* 0x0000001e03027c11 */ /* 0x000fc8000f8c10ff */
[----:B------:R-:W-:Y:S01]  /*eef0*/  LEA.HI.X R3, R3, UR31, R4, 0x2, P6 ;  /* 0x0000001f03037c11 */ /* 0x000fe2000b0f1404 */
[----:B---3--:R-:W-:Y:S01]  /*ef00*/  @!P2 FMUL.FTZ R49, R49, R8 ;  /* 0x000000083131a220 */ /* 0x008fe20000410000 */
        /* <DEDUP_REMOVED lines=33> */
[----:B------:R2:W-:Y:S04]  /*f120*/  STS [R97+0x10], R34 ;  /* 0x0000102261007388 */ /* 0x0005e80000000800 */
[----:B------:R-:W-:Y:S04]  /*f130*/  STS [R97+0x14], R35 ;  /* 0x0000142361007388 */ /* 0x000fe80000000800 */
        /* <DEDUP_REMOVED lines=29> */
[----:B---3--:R-:W-:-:S05]  /*f310*/  FADD.FTZ R29, R29, R60 ;  /* 0x0000003c1d1d7221 */ /* 0x008fca0000010000 */
[----:B------:R-:W3:Y:S01]  /*f320*/  LDS R4, [UR28+0x2100] ;  /* 0x0021001cff047984 */ /* 0x000ee20008000800 */
[----:B-1----:R-:W-:Y:S01]  /*f330*/  UIMAD.WIDE.U32 UR12, UR29, UR10, UR12 ;  /* 0x0000000a1d0c72a5 */ /* 0x002fe2000f8e000c */
[----:B----4-:R-:W-:-:S03]  /*f340*/  FADD.FTZ R30, R29, R30 ;  /* 0x0000001e1d1e7221 */ /* 0x010fc60000010000 */
[----:B------:R-:W-:Y:S01]  /*f350*/  UIMAD UR11, UR29, UR11, UR13 ;  /* 0x0000000b1d0b72a4 */ /* 0x000fe2000f8e020d */
[----:B------:R-:W-:Y:S02]  /*f360*/  FADD.FTZ R30, R30, R31 ;  /* 0x0000001f1e1e7221 */ /* 0x000fe40000010000 */
[----:B------:R-:W-:Y:S02]  /*f370*/  UMOV UR10, UR12 ;  /* 0x0000000c000a7c82 */ /* 0x000fe40008000000 */
[----:B-----5:R-:W-:Y:S01]  /*f380*/  FADD.FTZ R33, R30, R33 ;  /* 0x000000211e217221 */ /* 0x020fe20000010000 */
[----:B0-----:R-:W-:-:S03]  /*f390*/  UIMAD.WIDE.U32 UR10, UR8, UR24, UR10 ;  /* 0x00000018080a72a5 */ /* 0x001fc6000f8e000a */
[----:B--2---:R-:W-:Y:S01]  /*f3a0*/  FADD.FTZ R34, R33, R34 ;  /* 0x0000002221227221 */ /* 0x004fe20000010000 */
[----:B------:R-:W-:Y:S02]  /*f3b0*/  UIMAD UR11, UR8, UR25, UR11 ;  /* 0x00000019080b72a4 */ /* 0x000fe4000f8e020b */
[----:B------:R-:W-:Y:S01]  /*f3c0*/  IADD3 R3, P0, PT, R7, UR10, RZ ;  /* 0x0000000a07037c10 */ /* 0x000fe2000ff1e0ff */
[----:B------:R-:W-:-:S03]  /*f3d0*/  FADD.FTZ R34, R34, R35 ;  /* 0x0000002322227221 */ /* 0x000fc60000010000 */
[----:B------:R-:W-:Y:S02]  /*f3e0*/  IADD3.X R6, PT, PT, RZ, UR11, RZ, P0, !PT ;  /* 0x0000000bff067c10 */ /* 0x000fe400087fe4ff */
[----:B------:R-:W-:Y:S01]  /*f3f0*/  LEA R2, P3, R3, UR26, 0x2 ;  /* 0x0000001a03027c11 */ /* 0x000fe2000f8610ff */
[----:B------:R-:W-:-:S03]  /*f400*/  FADD.FTZ R37, R34, R37 ;  /* 0x0000002522257221 */ /* 0x000fc60000010000 */
[----:B------:R-:W-:Y:S01]  /*f410*/  LEA.HI.X R3, R3, UR27, R6, 0x2, P3 ;  /* 0x0000001b03037c11 */ /* 0x000fe200098f1406 */
[----:B------:R-:W-:Y:S01]  /*f420*/  FADD.FTZ R38, R37, R38 ;  /* 0x0000002625267221 */ /* 0x000fe20000010000 */
[-C--:B---3--:R-:W-:Y:S02]  /*f430*/  ISETP.GE.AND P2, PT, R7, R4.reuse, PT ;  /* 0x000000040700720c */ /* 0x088fe40003f46270 */
[-C--:B------:R-:W-:Y:S01]  /*f440*/  ISETP.GE.AND P1, PT, R65, R4.reuse, PT ;  /* 0x000000044100720c */ /* 0x080fe20003f26270 */
[----:B------:R-:W-:Y:S01]  /*f450*/  FADD.FTZ R38, R38, R39 ;  /* 0x0000002726267221 */ /* 0x000fe20000010000 */
[-C--:B------:R-:W-:Y:S02]  /*f460*/  ISETP.GE.AND P0, PT, R67, R4.reuse, PT ;  /* 0x000000044300720c */ /* 0x080fe40003f06270 */
[-C--:B------:R-:W-:Y:S02]  /*f470*/  ISETP.GE.AND P4, PT, R69, R4.reuse, PT ;  /* 0x000000044500720c */ /* 0x080fe40003f86270 */
[----:B------:R-:W-:-:S02]  /*f480*/  ISETP.GE.AND P6, PT, R71, R4, PT ;  /* 0x000000044700720c */ /* 0x000fc40003fc6270 */
[-C--:B------:R-:W-:Y:S02]  /*f490*/  ISETP.GE.AND P5, PT, R73, R4.reuse, PT ;  /* 0x000000044900720c */ /* 0x080fe40003fa6270 */
[-C--:B------:R-:W-:Y:S01]  /*f4a0*/  ISETP.GE.AND P3, PT, R75, R4.reuse, PT ;  /* 0x000000044b00720c */ /* 0x080fe20003f66270 */
[----:B------:R-:W-:Y:S01]  /*f4b0*/  @!P2 STG.E desc[UR34][R2.64], R5 ;  /* 0x000000050200a986 */ /* 0x000fe2000c101922 */
[----:B------:R-:W-:-:S03]  /*f4c0*/  ISETP.GE.AND P2, PT, R77, R4, PT ;  /* 0x000000044d00720c */ /* 0x000fc60003f46270 */
[----:B------:R-:W-:Y:S01]  /*f4d0*/  @!P1 STG.E desc[UR34][R2.64+0x80], R9 ;  /* 0x0000800902009986 */ /* 0x000fe2000c101922 */
[----:B------:R-:W-:Y:S01]  /*f4e0*/  ISETP.GE.AND P1, PT, R79, R4, PT ;  /* 0x000000044f00720c */ /* 0x000fe20003f26270 */
[----:B------:R-:W-:-:S04]  /*f4f0*/  FADD.FTZ R41, R38, R41 ;  /* 0x0000002926297221 */ /* 0x000fc80000010000 */
[----:B------:R-:W-:Y:S01]  /*f500*/  FADD.FTZ R42, R41, R42 ;  /* 0x0000002a292a7221 */ /* 0x000fe20000010000 */
[----:B------:R-:W-:Y:S01]  /*f510*/  @!P0 STG.E desc[UR34][R2.64+0x100], R11 ;  /* 0x0001000b02008986 */ /* 0x000fe2000c101922 */
[-C--:B------:R-:W-:Y:S02]  /*f520*/  ISETP.GE.AND P0, PT, R81, R4.reuse, PT ;  /* 0x000000045100720c */ /* 0x080fe40003f06270 */
[----:B------:R-:W-:Y:S01]  /*f530*/  FADD.FTZ R42, R42, R43 ;  /* 0x0000002b2a2a7221 */ /* 0x000fe20000010000 */
        /* <DEDUP_REMOVED lines=11> */
[----:B------:R-:W-:Y:S01]  /*f5f0*/  ISETP.GE.AND P1, PT, R93, R4, PT ;  /* 0x000000045d00720c */ /* 0x000fe20003f26270 */
[----:B------:R-:W-:-:S04]  /*f600*/  FADD.FTZ R45, R42, R45 ;  /* 0x0000002d2a2d7221 */ /* 0x000fc80000010000 */
[----:B------:R-:W-:Y:S01]  /*f610*/  FADD.FTZ R46, R45, R46 ;  /* 0x0000002e2d2e7221 */ /* 0x000fe20000010000 */
[----:B------:R-:W-:Y:S03]  /*f620*/  @!P0 STG.E desc[UR34][R2.64+0x480], R25 ;  /* 0x0004801902008986 */ /* 0x000fe6000c101922 */
[----:B------:R-:W-:Y:S01]  /*f630*/  FADD.FTZ R46, R46, R47 ;  /* 0x0000002f2e2e7221 */ /* 0x000fe20000010000 */
[----:B------:R-:W-:Y:S04]  /*f640*/  @!P4 STG.E desc[UR34][R2.64+0x500], R27 ;  /* 0x0005001b0200c986 */ /* 0x000fe8000c101922 */
[----:B------:R-:W-:Y:S04]  /*f650*/  @!P6 STG.E desc[UR34][R2.64+0x580], R51 ;  /* 0x000580330200e986 */ /* 0x000fe8000c101922 */
[----:B------:R-:W-:Y:S04]  /*f660*/  @!P5 STG.E desc[UR34][R2.64+0x600], R249 ;  /* 0x000600f90200d986 */ /* 0x000fe8000c101922 */
[----:B------:R-:W-:Y:S04]  /*f670*/  @!P3 STG.E desc[UR34][R2.64+0x680], R53 ;  /* 0x000680350200b986 */ /* 0x000fe8000c101922 */
[----:B------:R-:W-:Y:S04]  /*f680*/  @!P2 STG.E desc[UR34][R2.64+0x700], R247 ;  /* 0x000700f70200a986 */ /* 0x000fe8000c101922 */
[----:B------:R0:W-:Y:S01]  /*f690*/  @!P1 STG.E desc[UR34][R2.64+0x780], R55 ;  /* 0x0007803702009986 */ /* 0x0001e2000c101922 */
[----:B------:R-:W-:Y:S01]  /*f6a0*/  UIADD3 UR23, UP0, UPT, UR23, -0x4000, URZ ;  /* 0xffffc00017177890 */ /* 0x000fe2000ff1e0ff */
[----:B0-----:R-:W-:-:S03]  /*f6b0*/  FADD.FTZ R2, R46, R49 ;  /* 0x000000312e027221 */ /* 0x001fc60000010000 */
[----:B------:R-:W-:Y:S02]  /*f6c0*/  UIADD3.X UR21, UPT, UPT, UR21, -0x1, URZ, UP0, !UPT ;  /* 0xffffffff15157890 */ /* 0x000fe400087fe4ff */
[----:B------:R0:W-:Y:S01]  /*f6d0*/  STL [R1+0x2c], R2 ;  /* 0x00002c0201007387 */ /* 0x0001e20000100800 */
[----:B------:R-:W-:-:S04]  /*f6e0*/  UIADD3 UR18, UP0, UPT, UR18, -0x2000, URZ ;  /* 0xffffe00012127890 */ /* 0x000fc8000ff1e0ff */
[----:B------:R-:W-:Y:S02]  /*f6f0*/  UIADD3.X UR22, UPT, UPT, UR22, -0x1, URZ, UP0, !UPT ;  /* 0xffffffff16167890 */ /* 0x000fe400087fe4ff */
[----:B------:R-:W-:Y:S02]  /*f700*/  UISETP.GT.AND UP0, UPT, UR15, 0x1, UPT ;  /* 0x000000010f00788c */ /* 0x000fe4000bf04270 */
[----:B------:R-:W-:Y:S02]  /*f710*/  UIADD3 UR10, UPT, UPT, UR15, -0x1, URZ ;  /* 0xffffffff0f0a7890 */ /* 0x000fe4000fffe0ff */
[----:B------:R-:W-:Y:S02]  /*f720*/  UIADD3 UR16, UP1, UPT, UR16, -0x2000, URZ ;  /* 0xffffe00010107890 */ /* 0x000fe4000ff3e0ff */
[----:B------:R-:W-:Y:S02]  /*f730*/  UIADD3 UR19, UP2, UPT, UR19, -0x2000, URZ ;  /* 0xffffe00013137890 */ /* 0x000fe4000ff5e0ff */
[----:B------:R-:W-:-:S02]  /*f740*/  UIADD3.X UR17, UPT, UPT, UR17, -0x1, URZ, UP1, !UPT ;  /* 0xffffffff11117890 */ /* 0x000fc40008ffe4ff */
[----:B------:R-:W-:Y:S01]  /*f750*/  UIADD3.X UR20, UPT, UPT, UR20, -0x1, URZ, UP2, !UPT ;  /* 0xffffffff14147890 */ /* 0x000fe200097fe4ff */
[----:B------:R-:W-:Y:S01]  /*f760*/  UMOV UR15, UR10 ;  /* 0x0000000a000f7c82 */ /* 0x000fe20008000000 */
[----:B0-----:R-:W-:Y:S10]  /*f770*/  BRA.U UP0, `(.L_x_1107) ;  /* 0xffffff11005c7547 */ /* 0x001ff4000b83ffff */
.L_x_975:
[----:B------:R-:W0:Y:S01]  /*f780*/  LDCU.64 UR6, c[0x0][0x548] ;  /* 0x0000a900ff0677ac */ /* 0x000e220008000a00 */
[----:B------:R-:W1:Y:S01]  /*f790*/  S2R R11, SR_TID.X ;  /* 0x00000000000b7919 */ /* 0x000e620000002100 */
        /* <DEDUP_REMOVED lines=43> */
.L_x_1109:
[----:B------:R-:W-:Y:S05]  /*fa50*/  BSYNC.RECONVERGENT B0 ;  /* 0x0000000000007941 */ /* 0x000fea0003800200 */
.L_x_1108:
        /* <DEDUP_REMOVED lines=43> */
.L_x_1111:
[----:B------:R-:W-:Y:S05]  /*fd10*/  BSYNC.RECONVERGENT B0 ;  /* 0x0000000000007941 */ /* 0x000fea0003800200 */
.L_x_1110:
[----:B------:R-:W-:Y:S05]  /*fd20*/  @P0 EXIT ;  /* 0x000000000000094d */ /* 0x000fea0003800000 */
[----:B------:R-:W3:Y:S01]  /*fd30*/  S2UR UR14, SR_CgaCtaId ;  /* 0x00000000000e79c3 */ /* 0x000ee20000008800 */
[----:B------:R-:W4:Y:S01]  /*fd40*/  LDCU.64 UR10, c[0x0][0x4a8] ;  /* 0x00009500ff0a77ac */ /* 0x000f220008000a00 */
[----:B------:R-:W-:Y:S01]  /*fd50*/  BSSY.RECONVERGENT B0, `(.L_x_1112) ;  /* 0x000002b000007945 */ /* 0x000fe20003800200 */
[----:B------:R-:W5:Y:S01]  /*fd60*/  LDCU.64 UR12, c[0x0][0x4c8] ;  /* 0x00009900ff0c77ac */ /* 0x000f620008000a00 */
[----:B------:R-:W0:Y:S01]  /*fd70*/  LDCU UR15, c[0x0][0x360] ;  /* 0x00006c00ff0f77ac */ /* 0x000e220008000800 */
[----:B------:R-:W0:Y:S01]  /*fd80*/  LDCU.64 UR16, c[0x0][0x4b0] ;  /* 0x00009600ff1077ac */ /* 0x000e220008000a00 */
[----:B------:R-:W0:Y:S01]  /*fd90*/  LDCU.64 UR18, c[0x0][0x4d0] ;  /* 0x00009a00ff1277ac */ /* 0x000e220008000a00 */
[----:B----4-:R-:W-:Y:S02]  /*fda0*/  UIMAD.WIDE.U32 UR4, UR8, UR10, URZ ;  /* 0x0000000a080472a5 */ /* 0x010fe4000f8e00ff */
[----:B-----5:R-:W-:Y:S01]  /*fdb0*/  UIMAD.WIDE.U32 UR6, UR8, UR12, URZ ;  /* 0x0000000c080672a5 */ /* 0x020fe2000f8e00ff */
[----:B------:R-:W-:Y:S01]  /*fdc0*/  UMOV UR10, 0x400 ;  /* 0x00000400000a7882 */ /* 0x000fe20000000000 */
[----:B------:R-:W-:Y:S01]  /*fdd0*/  UIMAD UR9, UR8, UR11, UR5 ;  /* 0x0000000b080972a4 */ /* 0x000fe2000f8e0205 */
[----:B------:R-:W4:Y:S01]  /*fde0*/  LDCU.128 UR20, c[0x0][0x530] ;  /* 0x0000a600ff1477ac */ /* 0x000f220008000c00 */
[----:B------:R-:W-:-:S02]  /*fdf0*/  UIMAD UR8, UR8, UR13, UR7 ;  /* 0x0000000d080872a4 */ /* 0x000fc4000f8e0207 */
[----:B0--3--:R-:W-:-:S12]  /*fe00*/  ULEA UR10, UR14, UR10, 0x18 ;  /* 0x0000000a0e0a7291 */ /* 0x009fd8000f8ec0ff */
.L_x_1113:
        /* <DEDUP_REMOVED lines=16> */
[C---:B----4-:R-:W-:Y:S01]  /*ff10*/  LEA R2, P0, R6.reuse, UR20, 0x3 ;  /* 0x0000001406027c11 */ /* 0x050fe2000f8018ff */
        /* <DEDUP_REMOVED lines=15> */
.L_x_1112:
[----:B------:R-:W-:Y:S05]  /*10010*/  EXIT ;  /* 0x000000000000794d */ /* 0x000fea0003800000 */
.L_x_1013:
[----:B------:R-:W-:Y:S01]  /*10020*/  HFMA2 R191, -RZ, RZ, 0, 5.9604644775390625e-08 ;  /* 0x00000001ffbf7431 */ /* 0x000fe200000001ff */
[----:B------:R-:W-:Y:S02]  /*10030*/  MOV R190, R73 ;  /* 0x0000004900be7202 */ /* 0x000fe40000000f00 */
[----:B------:R-:W-:Y:S02]  /*10040*/  MOV R192, RZ ;  /* 0x000000ff00c07202 */ /* 0x000fe40000000f00 */
[----:B------:R-:W-:-:S07]  /*10050*/  MOV R235, 0xffffffff ;  /* 0xffffffff00eb7802 */ /* 0x000fce0000000f00 */
[----:B01---5:R-:W-:Y:S05]  /*10060*/  WARPSYNC.COLLECTIVE R235, `(.L_x_1114) ;  /* 0x00000000eb087348 */ /* 0x023fea0003c00000 */
[----:B------:R2:W3:Y:S02]  /*10070*/  SHFL.UP P6, R187, R190, R191, R192 ;  /* 0x040000bfbebb7389 */ /* 0x0004e400000c00c0 */
[----:B0123-5:R-:W-:Y:S05]  /*10080*/  ENDCOLLECTIVE ;  /* 0x000000000000791b */ /* 0x02ffea0003800000 */
.L_x_1114:
[----:B------:R-:W-:Y:S02]  /*10090*/  MOV R190, R72 ;  /* 0x0000004800be7202 */ /* 0x000fe40000000f00 */
[----:B------:R-:W-:-:S07]  /*100a0*/  MOV R184, R187 ;  /* 0x000000bb00b87202 */ /* 0x000fce0000000f00 */
[----:B------:R-:W-:Y:S05]  /*100b0*/  WARPSYNC.COLLECTIVE R235, `(.L_x_1115) ;  /* 0x00000000eb087348 */ /* 0x000fea0003c00000 */
[----:B------:R0:W1:Y:S02]  /*100c0*/  SHFL.UP P6, R187, R190, R191, R192 ;  /* 0x040000bfbebb7389 */ /* 0x00006400000c00c0 */
[----:B01----:R-:W-:Y:S05]  /*100d0*/  ENDCOLLECTIVE ;  /* 0x000000000000791b */ /* 0x003fea0003800000 */
.L_x_1115:
[----:B------:R-:W-:Y:S02]  /*100e0*/  MOV R190, R74 ;  /* 0x0000004a00be7202 */ /* 0x000fe40000000f00 */
[----:B------:R-:W-:-:S07]  /*100f0*/  MOV R185, R187 ;  /* 0x000000bb00b97202 */ /* 0x000fce0000000f00 */
[----:B------:R-:W-:Y:S05]  /*10100*/  WARPSYNC.COLLECTIVE R235, `(.L_x_1116) ;  /* 0x00000000eb087348 */ /* 0x000fea0003c00000 */
[----:B------:R0:W1:Y:S02]  /*10110*/  SHFL.UP P6, R187, R190, R191, R192 ;  /* 0x040000bfbebb7389 */ /* 0x00006400000c00c0 */
[----:B01----:R-:W-:Y:S05]  /*10120*/  ENDCOLLECTIVE ;  /* 0x000000000000791b */ /* 0x003fea0003800000 */
.L_x_1116:
[----:B------:R-:W-:Y:S02]  /*10130*/  MOV R190, R75 ;  /* 0x0000004b00be7202 */ /* 0x000fe40000000f00 */
[----:B------:R-:W-:-:S07]  /*10140*/  MOV R186, R187 ;  /* 0x000000bb00ba7202 */ /* 0x000fce0000000f00 */
[----:B------:R-:W-:Y:S05]  /*10150*/  WARPSYNC.COLLECTIVE R235, `(.L_x_1117) ;  /* 0x00000000eb087348 */ /* 0x000fea0003c00000 */
[----:B------:R0:W1:Y:S02]  /*10160*/  SHFL.UP P6, R187, R190, R191, R192 ;  /* 0x040000bfbebb7389 */ /* 0x00006400000c00c0 */
[----:B01----:R-:W-:Y:S05]  /*10170*/  ENDCOLLECTIVE ;  /* 0x000000000000791b */ /* 0x003fea0003800000 */
.L_x_1117:
[----:B------:R-:W-:Y:S02]  /*10180*/  HFMA2 R191, -RZ, RZ, 0, 1.1920928955078125e-07 ;  /* 0x00000002ffbf7431 */ /* 0x000fe400000001ff */
[-C--:B------:R-:W-:Y:S01]  /*10190*/  FMUL.FTZ R188, R72, R187.reuse ;  /* 0x000000bb48bc7220 */ /* 0x080fe20000410000 */
[----:B------:R-:W-:-:S03]  /*101a0*/  FMUL.FTZ R189, R73, R187 ;  /* 0x000000bb49bd7220 */ /* 0x000fc60000410000 */
[CC--:B------:R-:W-:Y:S01]  /*101b0*/  FFMA.FTZ R187, R73.reuse, R186.reuse, -R188 ;  /* 0x000000ba49bb7223 */ /* 0x0c0fe200000108bc */
[C---:B------:R-:W-:Y:S01]  /*101c0*/  FFMA.FTZ R188, R72.reuse, R186, R189 ;  /* 0x000000ba48bc7223 */ /* 0x040fe200000100bd */
[-C--:B------:R-:W-:Y:S01]  /*101d0*/  FMUL.FTZ R186, R72, R185.reuse ;  /* 0x000000b948ba7220 */ /* 0x080fe20000410000 */
[----:B------:R-:W-:Y:S01]  /*101e0*/  FMUL.FTZ R185, R73, R185 ;  /* 0x000000b949b97220 */ /* 0x000fe20000410000 */
[----:B------:R-:W-:Y:S01]  /*101f0*/  @P5 FADD.FTZ R74, R74, R187 ;  /* 0x000000bb4a4a5221 */ /* 0x000fe20000010000 */
[----:B------:R-:W-:Y:S01]  /*10200*/  @P5 FADD.FTZ R75, R75, R188 ;  /* 0x000000bc4b4b5221 */ /* 0x000fe20000010000 */
[-C--:B------:R-:W-:Y:S01]  /*10210*/  @P5 FFMA.FTZ R73, R73, R184.reuse, -R186 ;  /* 0x000000b849495223 */ /* 0x080fe200000108ba */
[----:B------:R-:W-:-:S04]  /*10220*/  @P5 FFMA.FTZ R72, R72, R184, R185 ;  /* 0x000000b848485223 */ /* 0x000fc800000100b9 */
[----:B------:R-:W-:-:S07]  /*10230*/  MOV R190, R73 ;  /* 0x0000004900be7202 */ /* 0x000fce0000000f00 */
[----:B------:R-:W-:Y:S05]  /*10240*/  WARPSYNC.COLLECTIVE R235, `(.L_x_1118) ;  /* 0x00000000eb087348 */ /* 0x000fea0003c00000 */
[----:B------:R0:W1:Y:S02]  /*10250*/  SHFL.UP P6, R187, R190, R191, R192 ;  /* 0x040000bfbebb7389 */ /* 0x00006400000c00c0 */
[----:B01----:R-:W-:Y:S05]  /*10260*/  ENDCOLLECTIVE ;  /* 0x000000000000791b */ /* 0x003fea0003800000 */
.L_x_1118:
[----:B------:R-:W-:Y:S02]  /*10270*/  MOV R190, R72 ;  /* 0x0000004800be7202 */ /* 0x000fe40000000f00 */
[----:B------:R-:W-:-:S07]  /*10280*/  MOV R184, R187 ;  /* 0x000000bb00b87202 */ /* 0x000fce0000000f00 */
[----:B------:R-:W-:Y:S05]  /*10290*/  WARPSYNC.COLLECTIVE R235, `(.L_x_1119) ;  /* 0x00000000eb087348 */ /* 0x000fea0003c00000 */
[----:B------:R0:W1:Y:S02]  /*102a0*/  SHFL.UP P6, R187, R190, R191, R192 ;  /* 0x040000bfbebb7389 */ /* 0x00006400000c00c0 */
[----:B01----:R-:W-:Y:S05]  /*102b0*/  ENDCOLLECTIVE ;  /* 0x000000000000791b */ /* 0x003fea0003800000 */
.L_x_1119:
[----:B------:R-:W-:Y:S02]  /*102c0*/  MOV R190, R74 ;  /* 0x0000004a00be7202 */ /* 0x000fe40000000f00 */
[----:B------:R-:W-:-:S07]  /*102d0*/  MOV R185, R187 ;  /* 0x000000bb00b97202 */ /* 0x000fce0000000f00 */
[----:B------:R-:W-:Y:S05]  /*102e0*/  WARPSYNC.COLLECTIVE R235, `(.L_x_1120) ;  /* 0x00000000eb087348 */ /* 0x000fea0003c00000 */
[----:B------:R0:W1:Y:S02]  /*102f0*/  SHFL.UP P6, R187, R190, R191, R192 ;  /* 0x040000bfbebb7389 */ /* 0x00006400000c00c0 */
[----:B01----:R-:W-:Y:S05]  /*10300*/  ENDCOLLECTIVE ;  /* 0x000000000000791b */ /* 0x003fea0003800000 */
.L_x_1120:
[----:B------:R-:W-:Y:S02]  /*10310*/  MOV R190, R75 ;  /* 0x0000004b00be7202 */ /* 0x000fe40000000f00 */
[----:B------:R-:W-:-:S07]  /*10320*/  MOV R186, R187 ;  /* 0x000000bb00ba7202 */ /* 0x000fce0000000f00 */
[----:B------:R-:W-:Y:S05]  /*10330*/  WARPSYNC.COLLECTIVE R235, `(.L_x_1121) ;  /* 0x00000000eb087348 */ /* 0x000fea0003c00000 */
[----:B------:R0:W1:Y:S02]  /*10340*/  SHFL.UP P6, R187, R190, R191, R192 ;  /* 0x040000bfbebb7389 */ /* 0x00006400000c00c0 */
[----:B01----:R-:W-:Y:S05]  /*10350*/  ENDCOLLECTIVE ;  /* 0x000000000000791b */ /* 0x003fea0003800000 */
.L_x_1121:
[----:B------:R-:W-:Y:S02]  /*10360*/  HFMA2 R191, -RZ, RZ, 0, 2.384185791015625e-07 ;  /* 0x00000004ffbf7431 */ /* 0x000fe400000001ff */
        /* <DEDUP_REMOVED lines=14> */
.L_x_1122:
[----:B------:R-:W-:Y:S02]  /*10450*/  MOV R190, R72 ;  /* 0x0000004800be7202 */ /* 0x000fe40000000f00 */
[----:B------:R-:W-:-:S07]  /*10460*/  MOV R184, R187 ;  /* 0x000000bb00b87202 */ /* 0x000fce0000000f00 */
[----:B------:R-:W-:Y:S05]  /*10470*/  WARPSYNC.COLLECTIVE R235, `(.L_x_1123) ;  /* 0x00000000eb087348 */ /* 0x000fea0003c00000 */
[----:B------:R0:W1:Y:S02]  /*10480*/  SHFL.UP P6, R187, R190, R191, R192 ;  /* 0x040000bfbebb7389 */ /* 0x00006400000c00c0 */
[----:B01----:R-:W-:Y:S05]  /*10490*/  ENDCOLLECTIVE ;  /* 0x000000000000791b */ /* 0x003fea0003800000 */
.L_x_1123:
[----:B------:R-:W-:Y:S02]  /*104a0*/  MOV R190, R74 ;  /* 0x0000004a00be7202 */ /* 0x000fe40000000f00 */
[----:B------:R-:W-:-:S07]  /*104b0*/  MOV R185, R187 ;  /* 0x000000bb00b97202 */ /* 0x000fce0000000f00 */
[----:B------:R-:W-:Y:S05]  /*104c0*/  WARPSYNC.COLLECTIVE R235, `(.L_x_1124) ;  /* 0x00000000eb087348 */ /* 0x000fea0003c00000 */
[----:B------:R0:W1:Y:S02]  /*104d0*/  SHFL.UP P6, R187, R190, R191, R192 ;  /* 0x040000bfbebb7389 */ /* 0x00006400000c00c0 */
[----:B01----:R-:W-:Y:S05]  /*104e0*/  ENDCOLLECTIVE ;  /* 0x000000000000791b */ /* 0x003fea0003800000 */
.L_x_1124:
[----:B------:R-:W-:Y:S02]  /*104f0*/  MOV R190, R75 ;  /* 0x0000004b00be7202 */ /* 0x000fe40000000f00 */
[----:B------:R-:W-:-:S07]  /*10500*/  MOV R186, R187 ;  /* 0x000000bb00ba7202 */ /* 0x000fce0000000f00 */
[----:B------:R-:W-:Y:S05]  /*10510*/  WARPSYNC.COLLECTIVE R235, `(.L_x_1125) ;  /* 0x00000000eb087348 */ /* 0x000fea0003c00000 */
[----:B------:R0:W1:Y:S02]  /*10520*/  SHFL.UP P6, R187, R190, R191, R192 ;  /* 0x040000bfbebb7389 */ /* 0x00006400000c00c0 */
[----:B01----:R-:W-:Y:S05]  /*10530*/  ENDCOLLECTIVE ;  /* 0x000000000000791b */ /* 0x003fea0003800000 */
.L_x_1125:
[----:B------:R-:W-:Y:S02]  /*10540*/  HFMA2 R191, -RZ, RZ, 0, 4.76837158203125e-07 ;  /* 0x00000008ffbf7431 */ /* 0x000fe400000001ff */
        /* <DEDUP_REMOVED lines=14> */
.L_x_1126:
[----:B------:R-:W-:Y:S02]  /*10630*/  MOV R190, R72 ;  /* 0x0000004800be7202 */ /* 0x000fe40000000f00 */
[----:B------:R-:W-:-:S07]  /*10640*/  MOV R184, R187 ;  /* 0x000000bb00b87202 */ /* 0x000fce0000000f00 */
[----:B------:R-:W-:Y:S05]  /*10650*/  WARPSYNC.COLLECTIVE R235, `(.L_x_1127) ;  /* 0x00000000eb087348 */ /* 0x000fea0003c00000 */
[----:B------:R0:W1:Y:S02]  /*10660*/  SHFL.UP P6, R187, R190, R191, R192 ;  /* 0x040000bfbebb7389 */ /* 0x00006400000c00c0 */
[----:B01----:R-:W-:Y:S05]  /*10670*/  ENDCOLLECTIVE ;  /* 0x000000000000791b */ /* 0x003fea0003800000 */
.L_x_1127:
[----:B------:R-:W-:Y:S02]  /*10680*/  MOV R190, R74 ;  /* 0x0000004a00be7202 */ /* 0x000fe40000000f00 */
[----:B------:R-:W-:-:S07]  /*10690*/  MOV R185, R187 ;  /* 0x000000bb00b97202 */ /* 0x000fce0000000f00 */
[----:B------:R-:W-:Y:S05]  /*106a0*/  WARPSYNC.COLLECTIVE R235, `(.L_x_1128) ;  /* 0x00000000eb087348 */ /* 0x000fea0003c00000 */
[----:B------:R0:W1:Y:S02]  /*106b0*/  SHFL.UP P6, R187, R190, R191, R192 ;  /* 0x040000bfbebb7389 */ /* 0x00006400000c00c0 */
[----:B01----:R-:W-:Y:S05]  /*106c0*/  ENDCOLLECTIVE ;  /* 0x000000000000791b */ /* 0x003fea0003800000 */
.L_x_1128:
[----:B------:R-:W-:Y:S02]  /*106d0*/  MOV R190, R75 ;  /* 0x0000004b00be7202 */ /* 0x000fe40000000f00 */
[----:B------:R-:W-:-:S07]  /*106e0*/  MOV R186, R187 ;  /* 0x000000bb00ba7202 */ /* 0x000fce0000000f00 */
[----:B------:R-:W-:Y:S05]  /*106f0*/  WARPSYNC.COLLECTIVE R235, `(.L_x_1129) ;  /* 0x00000000eb087348 */ /* 0x000fea0003c00000 */
[----:B------:R0:W1:Y:S02]  /*10700*/  SHFL.UP P6, R187, R190, R191, R192 ;  /* 0x040000bfbebb7389 */ /* 0x00006400000c00c0 */
[----:B01----:R-:W-:Y:S05]  /*10710*/  ENDCOLLECTIVE ;  /* 0x000000000000791b */ /* 0x003fea0003800000 */
.L_x_1129:
[----:B------:R-:W-:Y:S02]  /*10720*/  HFMA2 R191, -RZ, RZ, 0, 9.5367431640625e-07 ;  /* 0x00000010ffbf7431 */ /* 0x000fe400000001ff */
        /* <DEDUP_REMOVED lines=14> */
.L_x_1130:
[----:B------:R-:W-:Y:S02]  /*10810*/  MOV R190, R72 ;  /* 0x0000004800be7202 */ /* 0x000fe40000000f00 */
[----:B------:R-:W-:-:S07]  /*10820*/  MOV R184, R187 ;  /* 0x000000bb00b87202 */ /* 0x000fce0000000f00 */
[----:B------:R-:W-:Y:S05]  /*10830*/  WARPSYNC.COLLECTIVE R235, `(.L_x_1131) ;  /* 0x00000000eb087348 */ /* 0x000fea0003c00000 */
[----:B------:R0:W1:Y:S02]  /*10840*/  SHFL.UP P6, R187, R190, R191, R192 ;  /* 0x040000bfbebb7389 */ /* 0x00006400000c00c0 */
[----:B01----:R-:W-:Y:S05]  /*10850*/  ENDCOLLECTIVE ;  /* 0x000000000000791b */ /* 0x003fea0003800000 */
.L_x_1131:
[----:B------:R-:W-:Y:S02]  /*10860*/  MOV R190, R74 ;  /* 0x0000004a00be7202 */ /* 0x000fe40000000f00 */
[----:B------:R-:W-:-:S07]  /*10870*/  MOV R185, R187 ;  /* 0x000000bb00b97202 */ /* 0x000fce0000000f00 */
[----:B------:R-:W-:Y:S05]  /*10880*/  WARPSYNC.COLLECTIVE R235, `(.L_x_1132) ;  /* 0x00000000eb087348 */ /* 0x000fea0003c00000 */
[----:B------:R0:W1:Y:S02]  /*10890*/  SHFL.UP P6, R187, R190, R191, R192 ;  /* 0x040000bfbebb7389 */ /* 0x00006400000c00c0 */
[----:B01----:R-:W-:Y:S05]  /*108a0*/  ENDCOLLECTIVE ;  /* 0x000000000000791b */ /* 0x003fea0003800000 */
.L_x_1132:
[----:B------:R-:W-:Y:S02]  /*108b0*/  MOV R190, R75 ;  /* 0x0000004b00be7202 */ /* 0x000fe40000000f00 */
[----:B------:R-:W-:-:S07]  /*108c0*/  MOV R186, R187 ;  /* 0x000000bb00ba7202 */ /* 0x000fce0000000f00 */
[----:B------:R-:W-:Y:S05]  /*108d0*/  WARPSYNC.COLLECTIVE R235, `(.L_x_1133) ;  /* 0x00000000eb087348 */ /* 0x000fea0003c00000 */
[----:B------:R0:W1:Y:S02]  /*108e0*/  SHFL.UP P6, R187, R190, R191, R192 ;  /* 0x040000bfbebb7389 */ /* 0x00006400000c00c0 */
[----:B01----:R-:W-:Y:S05]  /*108f0*/  ENDCOLLECTIVE ;  /* 0x000000000000791b */ /* 0x003fea0003800000 */
.L_x_1133:
[----:B------:R-:W-:Y:S05]  /*10900*/  BRA `(.L_x_1134) ;  /* 0xffffff7000247947 */ /* 0x000fea000383ffff */
.L_x_1014:
        /* <DEDUP_REMOVED lines=8> */
.L_x_1136:
[----:B------:R-:W-:Y:S05]  /*10990*/  BSYNC B0 ;  /* 0x0000000000007941 */ /* 0x000fea0003800000 */
.L_x_1135:
[----:B------:R-:W-:Y:S05]  /*109a0*/  BRA `(.L_x_1137) ;  /* 0xffffff7000307947 */ /* 0x000fea000383ffff */
.L_x_1015:
        /* <DEDUP_REMOVED lines=8> */
.L_x_1139:
[----:B------:R-:W-:Y:S05]  /*10a30*/  BSYNC B0 ;  /* 0x0000000000007941 */ /* 0x000fea0003800000 */
.L_x_1138:
[----:B------:R-:W-:Y:S05]  /*10a40*/  BRA `(.L_x_1140) ;  /* 0xffffff7000107947 */ /* 0x000fea000383ffff */
.L_x_1016:
        /* <DEDUP_REMOVED lines=8> */
.L_x_1142:
[----:B------:R-:W-:Y:S05]  /*10ad0*/  BSYNC B0 ;  /* 0x0000000000007941 */ /* 0x000fea0003800000 */
.L_x_1141:
[----:B------:R-:W-:Y:S05]  /*10ae0*/  BRA `(.L_x_1143) ;  /* 0xffffff6c00f07947 */ /* 0x000fea000383ffff */
.L_x_1017:
        /* <DEDUP_REMOVED lines=8> */
.L_x_1145:
[----:B------:R-:W-:Y:S05]  /*10b70*/  BSYNC B0 ;  /* 0x0000000000007941 */ /* 0x000fea0003800000 */
.L_x_1144:
[----:B------:R-:W-:Y:S05]  /*10b80*/  BRA `(.L_x_1146) ;  /* 0xffffff6c00d07947 */ /* 0x000fea000383ffff */
.L_x_1018:
        /* <DEDUP_REMOVED lines=8> */
.L_x_1148:
[----:B------:R-:W-:Y:S05]  /*10c10*/  BSYNC B0 ;  /* 0x0000000000007941 */ /* 0x000fea0003800000 */
.L_x_1147:
        /* <DEDUP_REMOVED lines=10> */
.L_x_1149:
[----:B------:R-:W-:Y:S02]  /*10cc0*/  MOV R232, 0x1f ;  /* 0x0000001f00e87802 */ /* 0x000fe40000000f00 */
[----:B------:R-:W-:Y:S02]  /*10cd0*/  MOV R190, R74 ;  /* 0x0000004a00be7202 */ /* 0x000fe40000000f00 */
[----:B------:R-:W-:-:S07]  /*10ce0*/  MOV R185, R187 ;  /* 0x000000bb00b97202 */ /* 0x000fce0000000f00 */
[----:B------:R-:W-:Y:S05]  /*10cf0*/  WARPSYNC.COLLECTIVE R235, `(.L_x_1150) ;  /* 0x00000000eb087348 */ /* 0x000fea0003c00000 */
[----:B------:R0:W1:Y:S02]  /*10d00*/  SHFL.UP P6, R187, R190, R191, R192 ;  /* 0x040000bfbebb7389 */ /* 0x00006400000c00c0 */
[----:B01----:R-:W-:Y:S05]  /*10d10*/  ENDCOLLECTIVE ;  /* 0x000000000000791b */ /* 0x003fea0003800000 */
.L_x_1150:
[----:B------:R-:W-:Y:S02]  /*10d20*/  MOV R190, R75 ;  /* 0x0000004b00be7202 */ /* 0x000fe40000000f00 */
[----:B------:R-:W-:-:S07]  /*10d30*/  MOV R74, R187 ;  /* 0x000000bb004a7202 */ /* 0x000fce0000000f00 */
[----:B------:R-:W-:Y:S05]  /*10d40*/  WARPSYNC.COLLECTIVE R235, `(.L_x_1151) ;  /* 0x00000000eb087348 */ /* 0x000fea0003c00000 */
[----:B------:R0:W1:Y:S02]  /*10d50*/  SHFL.UP P6, R187, R190, R191, R192 ;  /* 0x040000bfbebb7389 */ /* 0x00006400000c00c0 */
[----:B01----:R-:W-:Y:S05]  /*10d60*/  ENDCOLLECTIVE ;  /* 0x000000000000791b */ /* 0x003fea0003800000 */
.L_x_1151:
[----:B------:R-:W-:Y:S05]  /*10d70*/  WARPSYNC.COLLECTIVE R235, `(.L_x_1152) ;  /* 0x00000000eb087348 */ /* 0x000fea0003c00000 */
[----:B------:R0:W1:Y:S02]  /*10d80*/  SHFL.IDX P3, R236, R234, R233, R232 ;  /* 0x000000e9eaec7389 */ /* 0x00006400000600e8 */
[----:B01----:R-:W-:Y:S05]  /*10d90*/  ENDCOLLECTIVE ;  /* 0x000000000000791b */ /* 0x003fea0003800000 */
.L_x_1152:
[----:B------:R-:W-:Y:S02]  /*10da0*/  MOV R234, R77 ;  /* 0x0000004d00ea7202 */ /* 0x000fe40000000f00 */
[----:B------:R-:W-:Y:S02]  /*10db0*/  MOV R75, R187 ;  /* 0x000000bb004b7202 */ /* 0x000fe40000000f00 */
[----:B------:R-:W-:-:S07]  /*10dc0*/  MOV R76, R236 ;  /* 0x000000ec004c7202 */ /* 0x000fce0000000f00 */
[----:B------:R-:W-:Y:S05]  /*10dd0*/  WARPSYNC.COLLECTIVE R235, `(.L_x_1153) ;  /* 0x00000000eb087348 */ /* 0x000fea0003c00000 */
[----:B------:R0:W1:Y:S02]  /*10de0*/  SHFL.IDX P3, R236, R234, R233, R232 ;  /* 0x000000e9eaec7389 */ /* 0x00006400000600e8 */
[----:B01----:R-:W-:Y:S05]  /*10df0*/  ENDCOLLECTIVE ;  /* 0x000000000000791b */ /* 0x003fea0003800000 */
.L_x_1153:
[----:B------:R-:W-:Y:S02]  /*10e00*/  MOV R234, R78 ;  /* 0x0000004e00ea7202 */ /* 0x000fe40000000f00 */
[----:B------:R-:W-:-:S07]  /*10e10*/  MOV R184, R236 ;  /* 0x000000ec00b87202 */ /* 0x000fce0000000f00 */
[----:B------:R-:W-:Y:S05]  /*10e20*/  WARPSYNC.COLLECTIVE R235, `(.L_x_1154) ;  /* 0x00000000eb087348 */ /* 0x000fea0003c00000 */
[----:B------:R0:W1:Y:S02]  /*10e30*/  SHFL.IDX P3, R236, R234, R233, R232 ;  /* 0x000000e9eaec7389 */ /* 0x00006400000600e8 */
[----:B01----:R-:W-:Y:S05]  /*10e40*/  ENDCOLLECTIVE ;  /* 0x000000000000791b */ /* 0x003fea0003800000 */
.L_x_1154:
[----:B------:R-:W-:Y:S02]  /*10e50*/  MOV R234, R79 ;  /* 0x0000004f00ea7202 */ /* 0x000fe40000000f00 */
[----:B------:R-:W-:-:S07]  /*10e60*/  MOV R78, R236 ;  /* 0x000000ec004e7202 */ /* 0x000fce0000000f00 */
[----:B------:R-:W-:Y:S05]  /*10e70*/  WARPSYNC.COLLECTIVE R235, `(.L_x_1155) ;  /* 0x00000000eb087348 */ /* 0x000fea0003c00000 */
[----:B------:R0:W1:Y:S02]  /*10e80*/  SHFL.IDX P3, R236, R234, R233, R232 ;  /* 0x000000e9eaec7389 */ /* 0x00006400000600e8 */
[----:B01----:R-:W-:Y:S05]  /*10e90*/  ENDCOLLECTIVE ;  /* 0x000000000000791b */ /* 0x003fea0003800000 */
.L_x_1155:
[----:B------:R-:W-:Y:S01]  /*10ea0*/  MOV R79, R236 ;  /* 0x000000ec004f7202 */ /* 0x000fe20000000f00 */
[----:B------:R-:W-:Y:S06]  /*10eb0*/  BRA `(.L_x_1156) ;  /* 0xffffff6c002c7947 */ /* 0x000fec000383ffff */
.L_x_1020:
[----:B------:R-:W-:Y:S01]  /*10ec0*/  HFMA2 R251, -RZ, RZ, 0, 5.9604644775390625e-08 ;  /* 0x00000001fffb7431 */ /* 0x000fe200000001ff */
[-C--:B------:R-:W-:Y:S02]  /*10ed0*/  MOV R252, R234.reuse ;  /* 0x000000ea00fc7202 */ /* 0x080fe40000000f00 */
[----:B------:R-:W-:Y:S02]  /*10ee0*/  MOV R236, 0x1f ;  /* 0x0000001f00ec7802 */ /* 0x000fe40000000f00 */
[----:B------:R-:W-:Y:S02]  /*10ef0*/  MOV R235, 0xffffffff ;  /* 0xffffffff00eb7802 */ /* 0x000fe40000000f00 */
[----:B------:R-:W-:Y:S02]  /*10f00*/  MOV R76, R234 ;  /* 0x000000ea004c7202 */ /* 0x000fe40000000f00 */
[----:B------:R-:W-:-:S07]  /*10f10*/  MOV R77, R233 ;  /* 0x000000e9004d7202 */ /* 0x000fce0000000f00 */
[----:B------:R-:W-:Y:S05]  /*10f20*/  WARPSYNC.COLLECTIVE R235, `(.L_x_1157) ;  /* 0x00000000eb087348 */ /* 0x000fea0003c00000 */
[----:B------:R0:W1:Y:S02]  /*10f30*/  SHFL.DOWN P0, R232, R252, R251, R236 ;  /* 0x080000fbfce87389 */ /* 0x00006400000000ec */
[----:B01----:R-:W-:Y:S05]  /*10f40*/  ENDCOLLECTIVE ;  /* 0x000000000000791b */ /* 0x003fea0003800000 */
.L_x_1157:
[----:B------:R-:W-:Y:S02]  /*10f50*/  MOV R252, R233 ;  /* 0x000000e900fc7202 */ /* 0x000fe40000000f00 */
[----:B------:R-:W-:-:S07]  /*10f60*/  MOV R237, R232 ;  /* 0x000000e800ed7202 */ /* 0x000fce0000000f00 */
[----:B------:R-:W-:Y:S05]  /*10f70*/  WARPSYNC.COLLECTIVE R235, `(.L_x_1158) ;  /* 0x00000000eb087348 */ /* 0x000fea0003c00000 */
[----:B------:R0:W1:Y:S02]  /*10f80*/  SHFL.DOWN P0, R232, R252, R251, R236 ;  /* 0x080000fbfce87389 */ /* 0x00006400000000ec */
[----:B01----:R-:W-:Y:S05]  /*10f90*/  ENDCOLLECTIVE ;  /* 0x000000000000791b */ /* 0x003fea0003800000 */
.L_x_1158:
[----:B------:R-:W-:Y:S02]  /*10fa0*/  MOV R252, R78 ;  /* 0x0000004e00fc7202 */ /* 0x000fe40000000f00 */
[----:B------:R-:W-:-:S07]  /*10fb0*/  MOV R238, R232 ;  /* 0x000000e800ee7202 */ /* 0x000fce0000000f00 */
[----:B------:R-:W-:Y:S05]  /*10fc0*/  WARPSYNC.COLLECTIVE R235, `(.L_x_1159) ;  /* 0x00000000eb087348 */ /* 0x000fea0003c00000 */
[----:B------:R0:W1:Y:S02]  /*10fd0*/  SHFL.DOWN P0, R232, R252, R251, R236 ;  /* 0x080000fbfce87389 */ /* 0x00006400000000ec */
[----:B01----:R-:W-:Y:S05]  /*10fe0*/  ENDCOLLECTIVE ;  /* 0x000000000000791b */ /* 0x003fea0003800000 */
.L_x_1159:
[----:B------:R-:W-:Y:S02]  /*10ff0*/  MOV R252, R79 ;  /* 0x0000004f00fc7202 */ /* 0x000fe40000000f00 */
[----:B------:R-:W-:-:S07]  /*11000*/  MOV R239, R232 ;  /* 0x000000e800ef7202 */ /* 0x000fce0000000f00 */
[----:B------:R-:W-:Y:S05]  /*11010*/  WARPSYNC.COLLECTIVE R235, `(.L_x_1160) ;  /* 0x00000000eb087348 */ /* 0x000fea0003c00000 */
[----:B------:R0:W1:Y:S02]  /*11020*/  SHFL.DOWN P0, R232, R252, R251, R236 ;  /* 0x080000fbfce87389 */ /* 0x00006400000000ec */
[----:B01----:R-:W-:Y:S05]  /*11030*/  ENDCOLLECTIVE ;  /* 0x000000000000791b */ /* 0x003fea0003800000 */
.L_x_1160:
[----:B------:R-:W-:Y:S05]  /*11040*/  BRA `(.L_x_1161) ;  /* 0xffffff8000d07947 */ /* 0x000fea000383ffff */
.L_x_1023:
[----:B------:R-:W-:Y:S01]  /*11050*/  HFMA2 R251, -RZ, RZ, 0, 1.1920928955078125e-07 ;  /* 0x00000002fffb7431 */ /* 0x000fe200000001ff */
[----:B------:R-:W-:Y:S01]  /*11060*/  BSSY B0, `(.L_x_1162) ;  /* 0x0000007000007945 */ /* 0x000fe20003800000 */
[----:B------:R-:W-:Y:S02]  /*11070*/  MOV R252, R76 ;  /* 0x0000004c00fc7202 */ /* 0x000fe40000000f00 */
[----:B------:R-:W-:Y:S02]  /*11080*/  MOV R236, 0x1f ;  /* 0x0000001f00ec7802 */ /* 0x000fe40000000f00 */
[----:B------:R-:W-:-:S07]  /*11090*/  MOV R235, 0xffffffff ;  /* 0xffffffff00eb7802 */ /* 0x000fce0000000f00 */
[----:B01234-:R-:W-:Y:S05]  /*110a0*/  WARPSYNC.COLLECTIVE R235, `(.L_x_1163) ;  /* 0x00000000eb087348 */ /* 0x01ffea0003c00000 */
[----:B----4-:R4:W0:Y:S02]  /*110b0*/  SHFL.DOWN P0, R232, R252, R251, R236 ;  /* 0x080000fbfce87389 */ /* 0x01082400000000ec */
[----:B01234-:R-:W-:Y:S05]  /*110c0*/  ENDCOLLECTIVE ;  /* 0x000000000000791b */ /* 0x01ffea0003800000 */
.L_x_1163:
[----:B------:R-:W-:Y:S05]  /*110d0*/  BSYNC B0 ;  /* 0x0000000000007941 */ /* 0x000fea0003800000 */
.L_x_1162:
        /* <DEDUP_REMOVED lines=8> */
.L_x_1164:
[----:B------:R-:W-:Y:S02]  /*11160*/  MOV R252, R78 ;  /* 0x0000004e00fc7202 */ /* 0x000fe40000000f00 */
[----:B------:R-:W-:-:S07]  /*11170*/  MOV R234, R232 ;  /* 0x000000e800ea7202 */ /* 0x000fce0000000f00 */
[----:B------:R-:W-:Y:S05]  /*11180*/  WARPSYNC.COLLECTIVE R235, `(.L_x_1165) ;  /* 0x00000000eb087348 */ /* 0x000fea0003c00000 */
[----:B------:R0:W1:Y:S02]  /*11190*/  SHFL.DOWN P0, R232, R252, R251, R236 ;  /* 0x080000fbfce87389 */ /* 0x00006400000000ec */
[----:B01----:R-:W-:Y:S05]  /*111a0*/  ENDCOLLECTIVE ;  /* 0x000000000000791b */ /* 0x003fea0003800000 */
.L_x_1165:
[----:B------:R-:W-:Y:S02]  /*111b0*/  MOV R252, R79 ;  /* 0x0000004f00fc7202 */ /* 0x000fe40000000f00 */
[----:B------:R-:W-:-:S07]  /*111c0*/  MOV R237, R232 ;  /* 0x000000e800ed7202 */ /* 0x000fce0000000f00 */
[----:B------:R-:W-:Y:S05]  /*111d0*/  WARPSYNC.COLLECTIVE R235, `(.L_x_1166) ;  /* 0x00000000eb087348 */ /* 0x000fea0003c00000 */
[----:B------:R0:W1:Y:S02]  /*111e0*/  SHFL.DOWN P0, R232, R252, R251, R236 ;  /* 0x080000fbfce87389 */ /* 0x00006400000000ec */
[----:B01----:R-:W-:Y:S05]  /*111f0*/  ENDCOLLECTIVE ;  /* 0x000000000000791b */ /* 0x003fea0003800000 */
.L_x_1166:
[----:B------:R-:W-:Y:S01]  /*11200*/  MOV R235, R232 ;  /* 0x000000e800eb7202 */ /* 0x000fe20000000f00 */
[----:B------:R-:W-:Y:S06]  /*11210*/  BRA `(.L_x_1167) ;  /* 0xffffff8000b07947 */ /* 0x000fec000383ffff */
.L_x_1026:
[----:B------:R-:W-:Y:S01]  /*11220*/  HFMA2 R251, -RZ, RZ, 0, 2.384185791015625e-07 ;  /* 0x00000004fffb7431 */ /* 0x000fe200000001ff */
[----:B------:R-:W-:Y:S01]  /*11230*/  BSSY B0, `(.L_x_1168) ;  /* 0x0000007000007945 */ /* 0x000fe20003800000 */
[----:B------:R-:W-:Y:S02]  /*11240*/  MOV R252, R76 ;  /* 0x0000004c00fc7202 */ /* 0x000fe40000000f00 */
[----:B------:R-:W-:Y:S02]  /*11250*/  MOV R236, 0x1f ;  /* 0x0000001f00ec7802 */ /* 0x000fe40000000f00 */
[----:B0-----:R-:W-:-:S07]  /*11260*/  MOV R235, 0xffffffff ;  /* 0xffffffff00eb7802 */ /* 0x001fce0000000f00 */
[----:B-1234-:R-:W-:Y:S05]  /*11270*/  WARPSYNC.COLLECTIVE R235, `(.L_x_1169) ;  /* 0x00000000eb087348 */ /* 0x01efea0003c00000 */
[----:B----4-:R0:W4:Y:S02]  /*11280*/  SHFL.DOWN P0, R232, R252, R251, R236 ;  /* 0x080000fbfce87389 */ /* 0x01012400000000ec */
[----:B01234-:R-:W-:Y:S05]  /*11290*/  ENDCOLLECTIVE ;  /* 0x000000000000791b */ /* 0x01ffea0003800000 */
.L_x_1169:
[----:B------:R-:W-:Y:S05]  /*112a0*/  BSYNC B0 ;  /* 0x0000000000007941 */ /* 0x000fea0003800000 */
.L_x_1168:
        /* <DEDUP_REMOVED lines=8> */
.L_x_1170:
[----:B------:R-:W-:Y:S02]  /*11330*/  MOV R252, R78 ;  /* 0x0000004e00fc7202 */ /* 0x000fe40000000f00 */
[----:B------:R-:W-:-:S07]  /*11340*/  MOV R234, R232 ;  /* 0x000000e800ea7202 */ /* 0x000fce0000000f00 */
[----:B------:R-:W-:Y:S05]  /*11350*/  WARPSYNC.COLLECTIVE R235, `(.L_x_1171) ;  /* 0x00000000eb087348 */ /* 0x000fea0003c00000 */
[----:B------:R0:W1:Y:S02]  /*11360*/  SHFL.DOWN P0, R232, R252, R251, R236 ;  /* 0x080000fbfce87389 */ /* 0x00006400000000ec */
[----:B01----:R-:W-:Y:S05]  /*11370*/  ENDCOLLECTIVE ;  /* 0x000000000000791b */ /* 0x003fea0003800000 */
.L_x_1171:
[----:B------:R-:W-:Y:S02]  /*11380*/  MOV R252, R79 ;  /* 0x0000004f00fc7202 */ /* 0x000fe40000000f00 */
[----:B------:R-:W-:-:S07]  /*11390*/  MOV R237, R232 ;  /* 0x000000e800ed7202 */ /* 0x000fce0000000f00 */
[----:B------:R-:W-:Y:S05]  /*113a0*/  WARPSYNC.COLLECTIVE R235, `(.L_x_1172) ;  /* 0x00000000eb087348 */ /* 0x000fea0003c00000 */
[----:B------:R0:W1:Y:S02]  /*113b0*/  SHFL.DOWN P0, R232, R252, R251, R236 ;  /* 0x080000fbfce87389 */ /* 0x00006400000000ec */
[----:B01----:R-:W-:Y:S05]  /*113c0*/  ENDCOLLECTIVE ;  /* 0x000000000000791b */ /* 0x003fea0003800000 */
.L_x_1172:
[----:B------:R-:W-:Y:S01]  /*113d0*/  MOV R235, R232 ;  /* 0x000000e800eb7202 */ /* 0x000fe20000000f00 */
[----:B------:R-:W-:Y:S06]  /*113e0*/  BRA `(.L_x_1173) ;  /* 0xffffff8000907947 */ /* 0x000fec000383ffff */
.L_x_1029:
[----:B------:R-:W-:Y:S01]  /*113f0*/  HFMA2 R251, -RZ, RZ, 0, 4.76837158203125e-07 ;  /* 0x00000008fffb7431 */ /* 0x000fe200000001ff */
[----:B------:R-:W-:Y:S01]  /*11400*/  BSSY B0, `(.L_x_1174) ;  /* 0x0000007000007945 */ /* 0x000fe20003800000 */
[----:B------:R-:W-:Y:S02]  /*11410*/  MOV R252, R76 ;  /* 0x0000004c00fc7202 */ /* 0x000fe40000000f00 */
[----:B------:R-:W-:Y:S02]  /*11420*/  MOV R236, 0x1f ;  /* 0x0000001f00ec7802 */ /* 0x000fe40000000f00 */
[----:B0-----:R-:W-:-:S07]  /*11430*/  MOV R235, 0xffffffff ;  /* 0xffffffff00eb7802 */ /* 0x001fce0000000f00 */
[----:B-1234-:R-:W-:Y:S05]  /*11440*/  WARPSYNC.COLLECTIVE R235, `(.L_x_1175) ;  /* 0x00000000eb087348 */ /* 0x01efea0003c00000 */
[----:B----4-:R0:W4:Y:S02]  /*11450*/  SHFL.DOWN P0, R232, R252, R251, R236 ;  /* 0x080000fbfce87389 */ /* 0x01012400000000ec */
[----:B01234-:R-:W-:Y:S05]  /*11460*/  ENDCOLLECTIVE ;  /* 0x000000000000791b */ /* 0x01ffea0003800000 */
.L_x_1175:
[----:B------:R-:W-:Y:S05]  /*11470*/  BSYNC B0 ;  /* 0x0000000000007941 */ /* 0x000fea0003800000 */
.L_x_1174:
        /* <DEDUP_REMOVED lines=8> */
.L_x_1176:
[----:B------:R-:W-:Y:S02]  /*11500*/  MOV R252, R78 ;  /* 0x0000004e00fc7202 */ /* 0x000fe40000000f00 */
[----:B------:R-:W-:-:S07]  /*11510*/  MOV R234, R232 ;  /* 0x000000e800ea7202 */ /* 0x000fce0000000f00 */
[----:B------:R-:W-:Y:S05]  /*11520*/  WARPSYNC.COLLECTIVE R235, `(.L_x_1177) ;  /* 0x00000000eb087348 */ /* 0x000fea0003c00000 */
[----:B------:R0:W1:Y:S02]  /*11530*/  SHFL.DOWN P0, R232, R252, R251, R236 ;  /* 0x080000fbfce87389 */ /* 0x00006400000000ec */
[----:B01----:R-:W-:Y:S05]  /*11540*/  ENDCOLLECTIVE ;  /* 0x000000000000791b */ /* 0x003fea0003800000 */
.L_x_1177:
[----:B------:R-:W-:Y:S02]  /*11550*/  MOV R252, R79 ;  /* 0x0000004f00fc7202 */ /* 0x000fe40000000f00 */
[----:B------:R-:W-:-:S07]  /*11560*/  MOV R237, R232 ;  /* 0x000000e800ed7202 */ /* 0x000fce0000000f00 */
[----:B------:R-:W-:Y:S05]  /*11570*/  WARPSYNC.COLLECTIVE R235, `(.L_x_1178) ;  /* 0x00000000eb087348 */ /* 0x000fea0003c00000 */
[----:B------:R0:W1:Y:S02]  /*11580*/  SHFL.DOWN P0, R232, R252, R251, R236 ;  /* 0x080000fbfce87389 */ /* 0x00006400000000ec */
[----:B01----:R-:W-:Y:S05]  /*11590*/  ENDCOLLECTIVE ;  /* 0x000000000000791b */ /* 0x003fea0003800000 */
.L_x_1178:
[----:B------:R-:W-:Y:S01]  /*115a0*/  MOV R235, R232 ;  /* 0x000000e800eb7202 */ /* 0x000fe20000000f00 */
[----:B------:R-:W-:Y:S06]  /*115b0*/  BRA `(.L_x_1179) ;  /* 0xffffff8000707947 */ /* 0x000fec000383ffff */
.L_x_1032:
[----:B------:R-:W-:Y:S01]  /*115c0*/  HFMA2 R251, -RZ, RZ, 0, 9.5367431640625e-07 ;  /* 0x00000010fffb7431 */ /* 0x000fe200000001ff */
[----:B------:R-:W-:Y:S01]  /*115d0*/  BSSY B0, `(.L_x_1180) ;  /* 0x0000007000007945 */ /* 0x000fe20003800000 */
[----:B------:R-:W-:Y:S02]  /*115e0*/  MOV R252, R76 ;  /* 0x0000004c00fc7202 */ /* 0x000fe40000000f00 */
[----:B------:R-:W-:Y:S02]  /*115f0*/  MOV R236, 0x1f ;  /* 0x0000001f00ec7802 */ /* 0x000fe40000000f00 */
[----:B0-----:R-:W-:-:S07]  /*11600*/  MOV R235, 0xffffffff ;  /* 0xffffffff00eb7802 */ /* 0x001fce0000000f00 */
[----:B-1234-:R-:W-:Y:S05]  /*11610*/  WARPSYNC.COLLECTIVE R235, `(.L_x_1181) ;  /* 0x00000000eb087348 */ /* 0x01efea0003c00000 */
[----:B----4-:R0:W4:Y:S02]  /*11620*/  SHFL.DOWN P0, R232, R252, R251, R236 ;  /* 0x080000fbfce87389 */ /* 0x01012400000000ec */
[----:B01234-:R-:W-:Y:S05]  /*11630*/  ENDCOLLECTIVE ;  /* 0x000000000000791b */ /* 0x01ffea0003800000 */
.L_x_1181:
[----:B------:R-:W-:Y:S05]  /*11640*/  BSYNC B0 ;  /* 0x0000000000007941 */ /* 0x000fea0003800000 */
.L_x_1180:
        /* <DEDUP_REMOVED lines=8> */
.L_x_1182:
[----:B------:R-:W-:Y:S02]  /*116d0*/  MOV R252, R78 ;  /* 0x0000004e00fc7202 */ /* 0x000fe40000000f00 */
[----:B------:R-:W-:-:S07]  /*116e0*/  MOV R234, R232 ;  /* 0x000000e800ea7202 */ /* 0x000fce0000000f00 */
[----:B------:R-:W-:Y:S05]  /*116f0*/  WARPSYNC.COLLECTIVE R235, `(.L_x_1183) ;  /* 0x00000000eb087348 */ /* 0x000fea0003c00000 */
[----:B------:R0:W1:Y:S02]  /*11700*/  SHFL.DOWN P0, R232, R252, R251, R236 ;  /* 0x080000fbfce87389 */ /* 0x00006400000000ec */
[----:B01----:R-:W-:Y:S05]  /*11710*/  ENDCOLLECTIVE ;  /* 0x000000000000791b */ /* 0x003fea0003800000 */
.L_x_1183:
[----:B------:R-:W-:Y:S02]  /*11720*/  MOV R252, R79 ;  /* 0x0000004f00fc7202 */ /* 0x000fe40000000f00 */
[----:B------:R-:W-:-:S07]  /*11730*/  MOV R237, R232 ;  /* 0x000000e800ed7202 */ /* 0x000fce0000000f00 */
[----:B------:R-:W-:Y:S05]  /*11740*/  WARPSYNC.COLLECTIVE R235, `(.L_x_1184) ;  /* 0x00000000eb087348 */ /* 0x000fea0003c00000 */
[----:B------:R0:W1:Y:S02]  /*11750*/  SHFL.DOWN P0, R232, R252, R251, R236 ;  /* 0x080000fbfce87389 */ /* 0x00006400000000ec */
[----:B01----:R-:W-:Y:S05]  /*11760*/  ENDCOLLECTIVE ;  /* 0x000000000000791b */ /* 0x003fea0003800000 */
.L_x_1184:
[----:B------:R-:W-:Y:S01]  /*11770*/  MOV R235, R232 ;  /* 0x000000e800eb7202 */ /* 0x000fe20000000f00 */
[----:B------:R-:W-:Y:S06]  /*11780*/  BRA `(.L_x_1185) ;  /* 0xffffff8000507947 */ /* 0x000fec000383ffff */
.L_x_1035:
[----:B0-----:R-:W-:Y:S01]  /*11790*/  HFMA2 R233, -RZ, RZ, 0, 0 ;  /* 0x00000000ffe97431 */ /* 0x001fe200000001ff */
[----:B------:R-:W-:Y:S01]  /*117a0*/  BSSY B0, `(.L_x_1186) ;  /* 0x0000007000007945 */ /* 0x000fe20003800000 */
[----:B------:R-:W-:Y:S02]  /*117b0*/  MOV R234, R76 ;  /* 0x0000004c00ea7202 */ /* 0x000fe40000000f00 */
[----:B----4-:R-:W-:Y:S02]  /*117c0*/  MOV R232, 0x1f ;  /* 0x0000001f00e87802 */ /* 0x010fe40000000f00 */
[----:B------:R-:W-:-:S07]  /*117d0*/  MOV R235, 0xffffffff ;  /* 0xffffffff00eb7802 */ /* 0x000fce0000000f00 */
[----:B-123--:R-:W-:Y:S05]  /*117e0*/  WARPSYNC.COLLECTIVE R235, `(.L_x_1187) ;  /* 0x00000000eb087348 */ /* 0x00efea0003c00000 */
[----:B------:R0:W4:Y:S02]  /*117f0*/  SHFL.IDX P3, R236, R234, R233, R232 ;  /* 0x000000e9eaec7389 */ /* 0x00012400000600e8 */
[----:B01234-:R-:W-:Y:S05]  /*11800*/  ENDCOLLECTIVE ;  /* 0x000000000000791b */ /* 0x01ffea0003800000 */
.L_x_1187:
[----:B------:R-:W-:Y:S05]  /*11810*/  BSYNC B0 ;  /* 0x0000000000007941 */ /* 0x000fea0003800000 */
.L_x_1186:
[----:B------:R-:W-:Y:S01]  /*11820*/  HFMA2 R233, -RZ, RZ, 0, 0 ;  /* 0x00000000ffe97431 */ /* 0x000fe200000001ff */
[----:B------:R-:W-:Y:S01]  /*11830*/  MOV R234, R77 ;  /* 0x0000004d00ea7202 */ /* 0x000fe20000000f00 */
[----:B------:R-:W-:Y:S01]  /*11840*/  HFMA2 R251, -RZ, RZ, 0, 5.9604644775390625e-08 ;  /* 0x00000001fffb7431 */ /* 0x000fe200000001ff */
[----:B------:R-:W-:Y:S02]  /*11850*/  MOV R232, 0x1f ;  /* 0x0000001f00e87802 */ /* 0x000fe40000000f00 */
[----:B------:R-:W-:Y:S02]  /*11860*/  MOV R235, 0xffffffff ;  /* 0xffffffff00eb7802 */ /* 0x000fe40000000f00 */
[----:B------:R-:W-:Y:S02]  /*11870*/  MOV R240, R236 ;  /* 0x000000ec00f07202 */ /* 0x000fe40000000f00 */
[----:B------:R-:W-:-:S07]  /*11880*/  MOV R252, R76 ;  /* 0x0000004c00fc7202 */ /* 0x000fce0000000f00 */
[----:B------:R-:W-:Y:S05]  /*11890*/  WARPSYNC.COLLECTIVE R235, `(.L_x_1188) ;  /* 0x00000000eb087348 */ /* 0x000fea0003c00000 */
[----:B------:R0:W1:Y:S02]  /*118a0*/  SHFL.IDX P3, R236, R234, R233, R232 ;  /* 0x000000e9eaec7389 */ /* 0x00006400000600e8 */
[----:B01----:R-:W-:Y:S05]  /*118b0*/  ENDCOLLECTIVE ;  /* 0x000000000000791b */ /* 0x003fea0003800000 */
.L_x_1188:
[----:B------:R-:W-:Y:S02]  /*118c0*/  MOV R234, R78 ;  /* 0x0000004e00ea7202 */ /* 0x000fe40000000f00 */
[----:B------:R-:W-:-:S07]  /*118d0*/  MOV R238, R236 ;  /* 0x000000ec00ee7202 */ /* 0x000fce0000000f00 */
[----:B------:R-:W-:Y:S05]  /*118e0*/  WARPSYNC.COLLECTIVE R235, `(.L_x_1189) ;  /* 0x00000000eb087348 */ /* 0x000fea0003c00000 */
[----:B------:R0:W1:Y:S02]  /*118f0*/  SHFL.IDX P3, R236, R234, R233, R232 ;  /* 0x000000e9eaec7389 */ /* 0x00006400000600e8 */
[----:B01----:R-:W-:Y:S05]  /*11900*/  ENDCOLLECTIVE ;  /* 0x000000000000791b */ /* 0x003fea0003800000 */
.L_x_1189:
[----:B------:R-:W-:-:S04]  /*11910*/  FMUL.FTZ R239, R72, R238 ;  /* 0x000000ee48ef7220 */ /* 0x000fc80000410000 */
[----:B------:R-:W-:Y:S01]  /*11920*/  FFMA.FTZ R239, R73, R240, R239 ;  /* 0x000000f049ef7223 */ /* 0x000fe200000100ef */
[-C--:B------:R-:W-:Y:S01]  /*11930*/  FMUL.FTZ R232, R75, R238.reuse ;  /* 0x000000ee4be87220 */ /* 0x080fe20000410000 */
[----:B------:R-:W-:Y:S01]  /*11940*/  FMUL.FTZ R233, R73, R238 ;  /* 0x000000ee49e97220 */ /* 0x000fe20000410000 */
[----:B------:R-:W-:Y:S02]  /*11950*/  MOV R234, R79 ;  /* 0x0000004f00ea7202 */ /* 0x000fe40000000f00 */
[----:B------:R-:W-:Y:S01]  /*11960*/  FFMA.FTZ R232, R74, R240, -R232 ;  /* 0x000000f04ae87223 */ /* 0x000fe200000108e8 */
[----:B------:R-:W-:-:S05]  /*11970*/  MOV R237, R236 ;  /* 0x000000ec00ed7202 */ /* 0x000fca0000000f00 */
[----:B------:R-:W-:Y:S01]  /*11980*/  FADD.FTZ R237, R237, R232 ;  /* 0x000000e8eded7221 */ /* 0x000fe20000010000 */
[----:B------:R-:W-:Y:S01]  /*11990*/  FMUL.FTZ R232, R74, R238 ;  /* 0x000000ee4ae87220 */ /* 0x000fe20000410000 */
[-C--:B------:R-:W-:Y:S01]  /*119a0*/  FFMA.FTZ R238, R72, R240.reuse, -R233 ;  /* 0x000000f048ee7223 */ /* 0x080fe200000108e9 */
[----:B------:R-:W-:Y:S02]  /*119b0*/  HFMA2 R233, -RZ, RZ, 0, 0 ;  /* 0x00000000ffe97431 */ /* 0x000fe400000001ff */
[----:B------:R-:W-:Y:S01]  /*119c0*/  FFMA.FTZ R240, R75, R240, R232 ;  /* 0x000000f04bf07223 */ /* 0x000fe200000100e8 */
[----:B------:R-:W-:-:S07]  /*119d0*/  MOV R232, 0x1f ;  /* 0x0000001f00e87802 */ /* 0x000fce0000000f00 */
[----:B------:R-:W-:Y:S05]  /*119e0*/  WARPSYNC.COLLECTIVE R235, `(.L_x_1190) ;  /* 0x00000000eb087348 */ /* 0x000fea0003c00000 */
[----:B------:R0:W1:Y:S02]  /*119f0*/  SHFL.IDX P3, R236, R234, R233, R232 ;  /* 0x000000e9eaec7389 */ /* 0x00006400000600e8 */
[----:B01----:R-:W-:Y:S05]  /*11a00*/  ENDCOLLECTIVE ;  /* 0x000000000000791b */ /* 0x003fea0003800000 */
.L_x_1190:
[----:B------:R-:W-:Y:S01]  /*11a10*/  MOV R234, R72 ;  /* 0x0000004800ea7202 */ /* 0x000fe20000000f00 */
[----:B------:R-:W-:Y:S01]  /*11a20*/  FADD.FTZ R240, R236, R240 ;  /* 0x000000f0ecf07221 */ /* 0x000fe20000010000 */
[----:B------:R-:W-:-:S07]  /*11a30*/  MOV R236, 0x1f ;  /* 0x0000001f00ec7802 */ /* 0x000fce0000000f00 */
[----:B------:R-:W-:Y:S05]  /*11a40*/  WARPSYNC.COLLECTIVE R235, `(.L_x_1191) ;  /* 0x00000000eb087348 */ /* 0x000fea0003c00000 */
[----:B------:R0:W1:Y:S02]  /*11a50*/  SHFL.DOWN P0, R232, R252, R251, R236 ;  /* 0x080000fbfce87389 */ /* 0x00006400000000ec */
[----:B01----:R-:W-:Y:S05]  /*11a60*/  ENDCOLLECTIVE ;  /* 0x000000000000791b */ /* 0x003fea0003800000 */
.L_x_1191:
[----:B------:R-:W-:Y:S02]  /*11a70*/  MOV R252, R77 ;  /* 0x0000004d00fc7202 */ /* 0x000fe40000000f00 */
[----:B------:R-:W-:-:S07]  /*11a80*/  MOV R76, R232 ;  /* 0x000000e8004c7202 */ /* 0x000fce0000000f00 */
[----:B------:R-:W-:Y:S05]  /*11a90*/  WARPSYNC.COLLECTIVE R235, `(.L_x_1192) ;  /* 0x00000000eb087348 */ /* 0x000fea0003c00000 */
[----:B------:R0:W1:Y:S02]  /*11aa0*/  SHFL.DOWN P0, R232, R252, R251, R236 ;  /* 0x080000fbfce87389 */ /* 0x00006400000000ec */
[----:B01----:R-:W-:Y:S05]  /*11ab0*/  ENDCOLLECTIVE ;  /* 0x000000000000791b */ /* 0x003fea0003800000 */
.L_x_1192:
[----:B------:R-:W-:Y:S02]  /*11ac0*/  MOV R252, R78 ;  /* 0x0000004e00fc7202 */ /* 0x000fe40000000f00 */
[----:B------:R-:W-:-:S07]  /*11ad0*/  MOV R77, R232 ;  /* 0x000000e8004d7202 */ /* 0x000fce0000000f00 */
[----:B------:R-:W-:Y:S05]  /*11ae0*/  WARPSYNC.COLLECTIVE R235, `(.L_x_1193) ;  /* 0x00000000eb087348 */ /* 0x000fea0003c00000 */
[----:B------:R0:W1:Y:S02]  /*11af0*/  SHFL.DOWN P0, R232, R252, R251, R236 ;  /* 0x080000fbfce87389 */ /* 0x00006400000000ec */
[----:B01----:R-:W-:Y:S05]  /*11b00*/  ENDCOLLECTIVE ;  /* 0x000000000000791b */ /* 0x003fea0003800000 */
.L_x_1193:
[----:B------:R-:W-:Y:S02]  /*11b10*/  MOV R252, R79 ;  /* 0x0000004f00fc7202 */ /* 0x000fe40000000f00 */
[----:B------:R-:W-:-:S07]  /*11b20*/  MOV R78, R232 ;  /* 0x000000e8004e7202 */ /* 0x000fce0000000f00 */
[----:B------:R-:W-:Y:S05]  /*11b30*/  WARPSYNC.COLLECTIVE R235, `(.L_x_1194) ;  /* 0x00000000eb087348 */ /* 0x000fea0003c00000 */
[----:B------:R0:W1:Y:S02]  /*11b40*/  SHFL.DOWN P0, R232, R252, R251, R236 ;  /* 0x080000fbfce87389 */ /* 0x00006400000000ec */
[----:B01----:R-:W-:Y:S05]  /*11b50*/  ENDCOLLECTIVE ;  /* 0x000000000000791b */ /* 0x003fea0003800000 */
.L_x_1194:
[----:B------:R-:W-:Y:S01]  /*11b60*/  MOV R79, R232 ;  /* 0x000000e8004f7202 */ /* 0x000fe20000000f00 */
[----:B------:R-:W-:-:S07]  /*11b70*/  HFMA2 R232, -RZ, RZ, 0, 1.847743988037109375e-06 ;  /* 0x0000001fffe87431 */ /* 0x000fce00000001ff */
[----:B------:R-:W-:Y:S05]  /*11b80*/  WARPSYNC.COLLECTIVE R235, `(.L_x_1195) ;  /* 0x00000000eb087348 */ /* 0x000fea0003c00000 */
[----:B------:R0:W1:Y:S02]  /*11b90*/  SHFL.IDX P3, R236, R234, R233, R232 ;  /* 0x000000e9eaec7389 */ /* 0x00006400000600e8 */
[----:B01----:R-:W-:Y:S05]  /*11ba0*/  ENDCOLLECTIVE ;  /* 0x000000000000791b */ /* 0x003fea0003800000 */
.L_x_1195:
[----:B------:R-:W-:Y:S02]  /*11bb0*/  MOV R234, R73 ;  /* 0x0000004900ea7202 */ /* 0x000fe40000000f00 */
[----:B------:R-:W-:-:S07]  /*11bc0*/  MOV R72, R236 ;  /* 0x000000ec00487202 */ /* 0x000fce0000000f00 */
[----:B------:R-:W-:Y:S05]  /*11bd0*/  WARPSYNC.COLLECTIVE R235, `(.L_x_1196) ;  /* 0x00000000eb087348 */ /* 0x000fea0003c00000 */
[----:B------:R0:W1:Y:S02]  /*11be0*/  SHFL.IDX P3, R236, R234, R233, R232 ;  /* 0x000000e9eaec7389 */ /* 0x00006400000600e8 */
[----:B01----:R-:W-:Y:S05]  /*11bf0*/  ENDCOLLECTIVE ;  /* 0x000000000000791b */ /* 0x003fea0003800000 */
.L_x_1196:
[----:B------:R-:W-:Y:S02]  /*11c00*/  MOV R234, R74 ;  /* 0x0000004a00ea7202 */ /* 0x000fe40000000f00 */
[----:B------:R-:W-:-:S07]  /*11c10*/  MOV R73, R236 ;  /* 0x000000ec00497202 */ /* 0x000fce0000000f00 */
[----:B------:R-:W-:Y:S05]  /*11c20*/  WARPSYNC.COLLECTIVE R235, `(.L_x_1197) ;  /* 0x00000000eb087348 */ /* 0x000fea0003c00000 */
[----:B------:R0:W1:Y:S02]  /*11c30*/  SHFL.IDX P3, R236, R234, R233, R232 ;  /* 0x000000e9eaec7389 */ /* 0x00006400000600e8 */
[----:B01----:R-:W-:Y:S05]  /*11c40*/  ENDCOLLECTIVE ;  /* 0x000000000000791b */ /* 0x003fea0003800000 */
.L_x_1197:
[----:B------:R-:W-:Y:S02]  /*11c50*/  MOV R234, R75 ;  /* 0x0000004b00ea7202 */ /* 0x000fe40000000f00 */
[----:B------:R-:W-:-:S07]  /*11c60*/  MOV R74, R236 ;  /* 0x000000ec004a7202 */ /* 0x000fce0000000f00 */
[----:B------:R-:W-:Y:S05]  /*11c70*/  WARPSYNC.COLLECTIVE R235, `(.L_x_1198) ;  /* 0x00000000eb087348 */ /* 0x000fea0003c00000 */
[----:B------:R0:W1:Y:S02]  /*11c80*/  SHFL.IDX P3, R236, R234, R233, R232 ;  /* 0x000000e9eaec7389 */ /* 0x00006400000600e8 */
[----:B01----:R-:W-:Y:S05]  /*11c90*/  ENDCOLLECTIVE ;  /* 0x000000000000791b */ /* 0x003fea0003800000 */
.L_x_1198:
[----:B------:R-:W-:Y:S01]  /*11ca0*/  MOV R75, R236 ;  /* 0x000000ec004b7202 */ /* 0x000fe20000000f00 */
[----:B------:R-:W-:Y:S06]  /*11cb0*/  BRA `(.L_x_1199) ;  /* 0xffffff7c00a07947 */ /* 0x000fec000383ffff */
.L_x_1200:
        /* <DEDUP_REMOVED lines=12> */
.L_x_18662:


//--------------------- .text._Z25selective_scan_bwd_kernelI32Selective_Scan_bwd_kernel_traitsILi128ELi16ELb0ELb0ELb1ELb1ELb1EfN3c107complexIfEEEEv12SSMParamsBwd --------------------------
	.section	.text._Z25selective_scan_bwd_kernelI32Selective_Scan_bwd_kernel_traitsILi128ELi16ELb0ELb0ELb1ELb1ELb1EfN3c107complexIfEEEEv12SSMParamsBwd,"ax",@progbits
	.align	128
        .global         _Z25selective_scan_bwd_kernelI32Selective_Scan_bwd_kernel_traitsILi128ELi16ELb0ELb0ELb1ELb1ELb1EfN3c107complexIfEEEEv12SSMParamsBwd
        .type           _Z25selective_scan_bwd_kernelI32Selective_Scan_bwd_kernel_traitsILi128ELi16ELb0ELb0ELb1ELb1ELb1EfN3c107complexIfEEEEv12SSMParamsBwd,@function
        .size           _Z25selective_scan_bwd_kernelI32Selective_Scan_bwd_kernel_traitsILi128ELi16ELb0ELb0ELb1ELb1ELb1EfN3c107complexIfEEEEv12SSMParamsBwd,(.L_x_18663 - _Z25selective_scan_bwd_kernelI32Selective_Scan_bwd_kernel_traitsILi128ELi16ELb0ELb0ELb1ELb1ELb1EfN3c107complexIfEEEEv12SSMParamsBwd)
        .other          _Z25selective_scan_bwd_kernelI32Selective_Scan_bwd_kernel_traitsILi128ELi16ELb0ELb0ELb1ELb1ELb1EfN3c107complexIfEEEEv12SSMParamsBwd,@"STO_CUDA_ENTRY STV_DEFAULT"
_Z25selective_scan_bwd_kernelI32Selective_Scan_bwd_kernel_traitsILi128ELi16ELb0ELb0ELb1ELb1ELb1EfN3c107complexIfEEEEv12SSMParamsBwd:
.text._Z25selective_scan_bwd_kernelI32Selective_Scan_bwd_kernel_traitsILi128ELi16ELb0ELb0ELb1ELb1ELb1EfN3c107complexIfEEEEv12SSMParamsBwd:
        /* <DEDUP_REMOVED lines=28> */
[----:B------:R-:W3:Y:S03]  /*01c0*/  LDCU.64 UR14, c[0x0][0x3d0] ;  /* 0x00007a00ff0e77ac */ /* 0x000ee60008000a00 */
        /* <DEDUP_REMOVED lines=8> */
[----:B------:R-:W-:-:S13]  /*0250*/  R2UR UR29, R0 ;  /* 0x00000000001d72ca */ /* 0x000fda00000e0000 */
        /* <DEDUP_REMOVED lines=8> */
[----:B------:R-:W-:-:S02]  /*02e0*/  UIMAD UR7, UR12, UR19, UR5 ;  /* 0x000000130c0772a4 */ /* 0x000fc4000f8e0205 */
[----:B------:R-:W-:Y:S02]  /*02f0*/  UIMAD UR20, UR12, UR23, UR17 ;  /* 0x000000170c1472a4 */ /* 0x000fe4000f8e0211 */
[----:B------:R-:W-:Y:S01]  /*0300*/  UIADD3 UR18, UP0, UPT, UR13, UR4, URZ ;  /* 0x000000040d127290 */ /* 0x000fe2000ff1e0ff */
[----:B------:R-:W3:Y:S02]  /*0310*/  LDCU.128 UR8, c[0x0][0x460] ;  /* 0x00008c00ff0877ac */ /* 0x000ee40008000c00 */
[----:B------:R-:W-:Y:S01]  /*0320*/  UMOV UR4, URZ ;  /* 0x000000ff00047c82 */ /* 0x000fe20008000000 */
[----:B------:R-:W-:Y:S02]  /*0330*/  USHF.R.S32.HI UR21, URZ, 0x1f, UR13 ;  /* 0x0000001fff157899 */ /* 0x000fe4000801140d */
[----:B------:R-:W-:Y:S02]  /*0340*/  UIADD3 UR16, UP2, UPT, UR13, UR16, URZ ;  /* 0x000000100d107290 */ /* 0x000fe4000ff5e0ff */
[----:B------:R-:W-:Y:S01]  /*0350*/  UIADD3.X UR7, UPT, UPT, UR21, UR7, URZ, UP0, !UPT ;  /* 0x0000000715077290 */ /* 0x000fe200087fe4ff */
[----:B0-----:R-:W-:Y:S01]  /*0360*/  IADD3 R2, PT, PT, R0, 0xffffffe, RZ ;  /* 0x0ffffffe00027810 */ /* 0x001fe20007ffe0ff */
[----:B------:R-:W-:Y:S01]  /*0370*/  UIADD3.X UR20, UPT, UPT, UR21, UR20, URZ, UP2, !UPT ;  /* 0x0000001415147290 */ /* 0x000fe200097fe4ff */
[----:B------:R-:W-:Y:S01]  /*0380*/  MOV R0, UR12 ;  /* 0x0000000c00007c02 */ /* 0x000fe20008000f00 */
[----:B------:R-:W0:Y:S03]  /*0390*/  LDCU.64 UR22, c[0x0][0x4d8] ;  /* 0x00009b00ff1677ac */ /* 0x000e260008000a00 */
[----:B------:R-:W5:Y:S01]  /*03a0*/  F2I.FTZ.U32.TRUNC.NTZ R2, R2 ;  /* 0x0000000200027305 */ /* 0x000f62000021f000 */
[----:B------:R-:W-:Y:S01]  /*03b0*/  IABS R0, R0 ;  /* 0x0000000000007213 */ /* 0x000fe20000000000 */
[----:B---3--:R-:W-:-:S03]  /*03c0*/  ULEA UR19, UP3, UR16, UR10, 0x2 ;  /* 0x0000000a10137291 */ /* 0x008fc6000f8610ff */
[----:B------:R-:W-:Y:S01]  /*03d0*/  R2UR UR27, R0 ;  /* 0x00000000001b72ca */ /* 0x000fe200000e0000 */
[----:B------:R-:W-:Y:S01]  /*03e0*/  ULEA.HI.X UR20, UR16, UR11, UR20, 0x2, UP3 ;  /* 0x0000000b10147291 */ /* 0x000fe200098f1414 */
[----:B-----5:R-:W-:Y:S01]  /*03f0*/  R2UR UR5, R2 ;  /* 0x00000000020572ca */ /* 0x020fe200000e0000 */
[----:B0-----:R-:W-:-:S12]  /*0400*/  USHF.R.U64 UR11, UR22, 0x1, UR23 ;  /* 0x00000001160b7899 */ /* 0x001fd80008001217 */
[----:B------:R-:W-:-:S04]  /*0410*/  UIADD3 UR17, UPT, UPT, URZ, -UR5, URZ ;  /* 0x80000005ff117290 */ /* 0x000fc8000fffe0ff */
[----:B------:R-:W-:-:S04]  /*0420*/  UIMAD UR17, UR17, UR29, URZ ;  /* 0x0000001d111172a4 */ /* 0x000fc8000f8e02ff */
[----:B------:R-:W-:Y:S02]  /*0430*/  UIMAD.WIDE.U32 UR4, UR5, UR17, UR4 ;  /* 0x00000011050472a5 */ /* 0x000fe4000f8e0004 */
[----:B------:R-:W-:Y:S02]  /*0440*/  ULEA UR17, UP1, UR18, UR8, 0x2 ;  /* 0x0000000812117291 */ /* 0x000fe4000f8210ff */
[----:B------:R-:W-:Y:S02]  /*0450*/  UIMAD.WIDE.U32 UR4, UR5, UR27, URZ ;  /* 0x0000001b050472a5 */ /* 0x000fe4000f8e00ff */
[----:B------:R-:W-:Y:S02]  /*0460*/  ULEA.HI.X UR18, UR18, UR9, UR7, 0x2, UP1 ;  /* 0x0000000912127291 */ /* 0x000fe400088f1407 */
[----:B------:R-:W-:Y:S02]  /*0470*/  UISETP.NE.AND UP1, UPT, UR28, URZ, UPT ;  /* 0x000000ff1c00728c */ /* 0x000fe4000bf25270 */
[----:B------:R-:W-:Y:S01]  /*0480*/  UIMAD.WIDE.U32 UR8, UR6, UR14, URZ ;  /* 0x0000000e060872a5 */ /* 0x000fe2000f8e00ff */
[----:B------:R-:W-:Y:S01]  /*0490*/  UMOV UR7, UR5 ;  /* 0x0000000500077c82 */ /* 0x000fe20008000000 */
[----:B--2---:R-:W-:-:S02]  /*04a0*/  UIMAD.WIDE.U32 UR4, UR6, UR24, URZ ;  /* 0x00000018060472a5 */ /* 0x004fc4000f8e00ff */
[----:B------:R-:W-:Y:S02]  /*04b0*/  UIADD3 UR10, UPT, UPT, -UR7, URZ, URZ ;  /* 0x000000ff070a7290 */ /* 0x000fe4000fffe1ff */
[----:B------:R-:W-:Y:S02]  /*04c0*/  UIMAD UR5, UR6, UR25, UR5 ;  /* 0x00000019060572a4 */ /* 0x000fe4000f8e0205 */
[----:B------:R-:W-:Y:S02]  /*04d0*/  UIMAD UR10, UR29, UR10, UR27 ;  /* 0x0000000a1d0a72a4 */ /* 0x000fe4000f8e021b */
[----:B------:R-:W-:Y:S02]  /*04e0*/  UIMAD.WIDE.U32 UR4, UR12, UR30, UR4 ;  /* 0x0000001e0c0472a5 */ /* 0x000fe4000f8e0004 */
[----:B------:R-:W-:Y:S02]  /*04f0*/  UISETP.GT.U32.AND UP2, UPT, UR29, UR10, UPT ;  /* 0x0000000a1d00728c */ /* 0x000fe4000bf44070 */
[----:B------:R-:W-:-:S02]  /*0500*/  UIMAD UR22, UR12, UR31, UR5 ;  /* 0x0000001f0c1672a4 */ /* 0x000fc4000f8e0205 */
[----:B------:R-:W-:Y:S01]  /*0510*/  ULOP3.LUT UR5, UR12, UR28, URZ, 0x3c, !UPT ;  /* 0x0000001c0c057292 */ /* 0x000fe2000f8e3cff */
[----:B------:R-:W0:Y:S01]  /*0520*/  LDCU.64 UR24, c[0x0][0x3e8] ;  /* 0x00007d00ff1877ac */ /* 0x000e220008000a00 */
[----:B------:R-:W2:Y:S05]  /*0530*/  LDCU.64 UR30, c[0x0][0x4e0] ;  /* 0x00009c00ff1e77ac */ /* 0x000eaa0008000a00 */
[----:B------:R-:W-:Y:S02]  /*0540*/  @!UP2 UIADD3 UR10, UPT, UPT, UR10, -UR29, URZ ;  /* 0x8000001d0a0aa290 */ /* 0x000fe4000fffe0ff */
[----:B------:R-:W-:Y:S02]  /*0550*/  @!UP2 UIADD3 UR7, UPT, UPT, UR7, 0x1, URZ ;  /* 0x000000010707a890 */ /* 0x000fe4000fffe0ff */
[----:B------:R-:W-:-:S02]  /*0560*/  UISETP.GE.U32.AND UP0, UPT, UR10, UR29, UPT ;  /* 0x0000001d0a00728c */ /* 0x000fc4000bf06070 */
[----:B------:R-:W-:Y:S02]  /*0570*/  UISETP.GE.AND UP2, UPT, UR5, URZ, UPT ;  /* 0x000000ff0500728c */ /* 0x000fe4000bf46270 */
[----:B------:R-:W-:Y:S02]  /*0580*/  UIADD3 UR4, UP3, UPT, UR13, UR4, URZ ;  /* 0x000000040d047290 */ /* 0x000fe4000ff7e0ff */
[----:B------:R-:W-:Y:S02]  /*0590*/  UIMAD UR9, UR6, UR15, UR9 ;  /* 0x0000000f060972a4 */ /* 0x000fe4000f8e0209 */
[----:B------:R-:W-:Y:S02]  /*05a0*/  UIADD3.X UR22, UPT, UPT, UR21, UR22, URZ, UP3, !UPT ;  /* 0x0000001615167290 */ /* 0x000fe40009ffe4ff */
[----:B------:R-:W-:Y:S02]  /*05b0*/  USHF.R.U32.HI UR14, URZ, 0x1, UR23 ;  /* 0x00000001ff0e7899 */ /* 0x000fe40008011617 */
[----:B------:R-:W-:-:S02]  /*05c0*/  @UP0 UIADD3 UR7, UPT, UPT, UR7, 0x1, URZ ;  /* 0x0000000107070890 */ /* 0x000fc4000fffe0ff */
[----:B------:R-:W-:Y:S02]  /*05d0*/  UISETP.NE.U32.AND UP0, UPT, UR36, URZ, UPT ;  /* 0x000000ff2400728c */ /* 0x000fe4000bf05070 */
[----:B------:R-:W-:Y:S02]  /*05e0*/  @!UP2 UIADD3 UR7, UPT, UPT, -UR7, URZ, URZ ;  /* 0x000000ff0707a290 */ /* 0x000fe4000fffe1ff */
[----:B------:R-:W-:Y:S02]  /*05f0*/  UISETP.NE.AND.EX UP0, UPT, UR37, URZ, UPT, UP0 ;  /* 0x000000ff2500728c */ /* 0x000fe4000bf05300 */
[----:B----4-:R-:W-:Y:S02]  /*0600*/  ULEA UR21, UP2, UR4, UR34, 0x2 ;  /* 0x0000002204157291 */ /* 0x010fe4000f8410ff */
[----:B------:R-:W-:Y:S02]  /*0610*/  @!UP1 ULOP3.LUT UR7, URZ, UR28, URZ, 0x33, !UPT ;  /* 0x0000001cff079292 */ /* 0x000fe4000f8e33ff */
[----:B------:R-:W-:-:S02]  /*0620*/  ULEA.HI.X UR22, UR4, UR35, UR22, 0x2, UP2 ;  /* 0x0000002304167291 */ /* 0x000fc400090f1416 */
[----:B------:R-:W-:Y:S01]  /*0630*/  USHF.R.S32.HI UR4, URZ, 0x1f, UR7 ;  /* 0x0000001fff047899 */ /* 0x000fe20008011407 */
[----:B------:R-:W3:Y:S02]  /*0640*/  LDCU.64 UR28, c[0x0][0x540] ;  /* 0x0000a800ff1c77ac */ /* 0x000ee40008000a00 */
[----:B------:R-:W4:Y:S01]  /*0650*/  @UP0 LDCU UR15, c[0x0][0x384] ;  /* 0x00007080ff0f07ac */ /* 0x000f220008000800 */
[----:B0-----:R-:W-:Y:S02]  /*0660*/  UIMAD UR5, UR4, UR24, URZ ;  /* 0x00000018040572a4 */ /* 0x001fe4000f8e02ff */
[----:B--2---:R-:W-:Y:S01]  /*0670*/  UIMAD UR13, UR4, UR30, URZ ;  /* 0x0000001e040d72a4 */ /* 0x004fe2000f8e02ff */
[----:B------:R-:W0:Y:S01]  /*0680*/  @UP0 LDCU UR16, c[0x0][0x38c] ;  /* 0x00007180ff1007ac */ /* 0x000e220008000800 */
[----:B------:R-:W2:Y:S01]  /*0690*/  LDCU.64 UR34, c[0x0][0x450] ;  /* 0x00008a00ff2277ac */ /* 0x000ea20008000a00 */
[----:B------:R-:W-:Y:S02]  /*06a0*/  UIMAD UR10, UR7, UR25, UR5 ;  /* 0x00000019070a72a4 */ /* 0x000fe4000f8e0205 */
[----:B------:R-:W-:-:S02]  /*06b0*/  UIMAD.WIDE.U32 UR4, UR7, UR30, URZ ;  /* 0x0000001e070472a5 */ /* 0x000fc4000f8e00ff */
[----:B------:R-:W-:Y:S02]  /*06c0*/  UIMAD UR13, UR7, UR31, UR13 ;  /* 0x0000001f070d72a4 */ /* 0x000fe4000f8e020d */
[----:B------:R-:W-:Y:S01]  /*06d0*/  UIMAD.WIDE.U32 UR8, UR7, UR24, UR8 ;  /* 0x00000018070872a5 */ /* 0x000fe2000f8e0008 */
[----:B------:R-:W5:Y:S01]  /*06e0*/  @UP0 LDCU.64 UR30, c[0x0][0x480] ;  /* 0x00009000ff1e07ac */ /* 0x000f620008000a00 */
[----:B------:R-:W-:Y:S02]  /*06f0*/  ULEA UR7, UR26, 0xfffff000, 0xc ;  /* 0xfffff0001a077891 */ /* 0x000fe4000f8e60ff */
[----:B------:R-:W-:Y:S02]  /*0700*/  UIADD3 UR5, UPT, UPT, UR5, UR13, URZ ;  /* 0x0000000d05057290 */ /* 0x000fe4000fffe0ff */
[----:B------:R-:W-:Y:S02]  /*0710*/  UIADD3 UR24, UP1, UPT, UR7, UR8, URZ ;  /* 0x0000000807187290 */ /* 0x000fe4000ff3e0ff */
[----:B----4-:R-:W-:-:S02]  /*0720*/  @UP0 UIMAD UR8, UR6, UR15, UR12 ;  /* 0x0000000f060802a4 */ /* 0x010fc4000f8e020c */
[----:B------:R-:W-:Y:S02]  /*0730*/  UIADD3 UR10, UPT, UPT, UR9, UR10, URZ ;  /* 0x0000000a090a7290 */ /* 0x000fe4000fffe0ff */
[----:B------:R-:W-:Y:S02]  /*0740*/  UIMAD UR14, UR14, UR6, URZ ;  /* 0x000000060e0e72a4 */ /* 0x000fe4000f8e02ff */
[----:B------:R-:W-:Y:S02]  /*0750*/  UIMAD.WIDE.U32 UR4, UR6, UR11, UR4 ;  /* 0x0000000b060472a5 */ /* 0x000fe4000f8e0004 */
[----:B------:R-:W-:Y:S02]  /*0760*/  @UP0 UIMAD UR8, UR8, UR26, URZ ;  /* 0x0000001a080802a4 */ /* 0x000fe4000f8e02ff */
[----:B------:R-:W-:Y:S02]  /*0770*/  ULEA.HI.X.SX32 UR7, UR7, UR10, 0x1, UP1 ;  /* 0x0000000a07077291 */ /* 0x000fe400088f0eff */
[----:B------:R-:W-:-:S02]  /*0780*/  UIADD3 UR11, UPT, UPT, UR5, UR14, URZ ;  /* 0x0000000e050b7290 */ /* 0x000fc4000fffe0ff */
[----:B---3--:R-:W-:Y:S02]  /*0790*/  ULEA UR10, UP1, UR4, UR28, 0x3 ;  /* 0x0000001c040a7291 */ /* 0x008fe4000f8218ff */
[----:B0-----:R-:W-:Y:S02]  /*07a0*/  @UP0 UIMAD UR8, UR8, UR16, URZ ;  /* 0x00000010080802a4 */ /* 0x001fe4000f8e02ff */
[----:B--2---:R-:W-:Y:S02]  /*07b0*/  ULEA UR23, UP2, UR24, UR34, 0x2 ;  /* 0x0000002218177291 */ /* 0x004fe4000f8410ff */
        /* <DEDUP_REMOVED lines=16> */
[----:B------:R-:W-:-:S04]  /*08c0*/  LOP3.LUT R0, R0, 0x1f, RZ, 0xc0, !PT ;  /* 0x0000001f00007812 */ /* 0x000fc800078ec0ff */
[----:B-12---:R-:W-:-:S07]  /*08d0*/  LOP3.LUT R7, R0, 0x3e00, R3, 0xf8, !PT ;  /* 0x00003e0000077812 */ /* 0x006fce00078ef803 */
.L_x_1334:
[----:B------:R-:W0:Y:S01]  /*08e0*/  S2R R183, SR_TID.X ;  /* 0x0000000000b77919 */ /* 0x000e220000002100 */
[----:B------:R-:W1:Y:S01]  /*08f0*/  LDCU UR26, c[0x0][0x388] ;  /* 0x00007100ff1a77ac */ /* 0x000e620008000800 */
[----:B------:R-:W-:Y:S02]  /*0900*/  MOV R2, UR17 ;  /* 0x0000001100027c02 */ /* 0x000fe40008000f00 */
[----:B------:R-:W-:Y:S02]  /*0910*/  CS2R R4, SRZ ;  /* 0x0000000000047805 */ /* 0x000fe4000001ff00 */
[----:B------:R-:W-:Y:S01]  /*0920*/  MOV R3, UR18 ;  /* 0x0000001200037c02 */ /* 0x000fe20008000f00 */
[----:B------:R-:W-:Y:S01]  /*0930*/  ULEA UR28, UR16, 0xfffff800, 0xb ;  /* 0xfffff800101c7891 */ /* 0x000fe2000f8e58ff */
[----:B------:R-:W-:Y:S02]  /*0940*/  CS2R R10, SRZ ;  /* 0x00000000000a7805 */ /* 0x000fe4000001ff00 */
[----:B------:R-:W-:-:S02]  /*0950*/  CS2R R12, SRZ ;  /* 0x00000000000c7805 */ /* 0x000fc4000001ff00 */
[----:B------:R-:W-:Y:S01]  /*0960*/  CS2R R8, SRZ ;  /* 0x0000000000087805 */ /* 0x000fe2000001ff00 */
[C---:B------:R-:W-:Y:S01]  /*0970*/  IMAD.WIDE.U32 R2, R7.reuse, 0x4, R2 ;  /* 0x0000000407027825 */ /* 0x040fe200078e0002 */
[----:B------:R-:W-:Y:S02]  /*0980*/  CS2R R14, SRZ ;  /* 0x00000000000e7805 */ /* 0x000fe4000001ff00 */
[----:B------:R-:W-:Y:S01]  /*0990*/  CS2R R18, SRZ ;  /* 0x0000000000127805 */ /* 0x000fe2000001ff00 */
[----:B-1----:R-:W-:Y:S01]  /*09a0*/  UIADD3 UR31, UPT, UPT, -UR28, UR26, URZ ;  /* 0x0000001a1c1f7290 */ /* 0x002fe2000fffe1ff */
[----:B------:R-:W-:Y:S05]  /*09b0*/  BAR.SYNC.DEFER_BLOCKING 0x0 ;  /* 0x0000000000007b1d */ /* 0x000fea0000010000 */
[----:B------:R-:W-:-:S02]  /*09c0*/  ISETP.GE.AND P0, PT, R7, UR31, PT ;  /* 0x0000001f07007c0c */ /* 0x000fc4000bf06270 */
[----:B------:R-:W-:Y:S02]  /*09d0*/  CS2R R6, SRZ ;  /* 0x0000000000067805 */ /* 0x000fe4000001ff00 */
[----:B------:R-:W-:Y:S02]  /*09e0*/  P2R R76, PR, RZ, 0x1 ;  /* 0x00000001ff4c7803 */ /* 0x000fe40000000000 */
[----:B0-----:R-:W-:-:S04]  /*09f0*/  SHF.L.U32 R16, R183, 0x4, RZ ;  /* 0x00000004b7107819 */ /* 0x001fc800000006ff */
[----:B------:R-:W-:Y:S02]  /*0a00*/  LOP3.LUT R25, R16, 0x3e00, RZ, 0xc0, !PT ;  /* 0x00003e0010197812 */ /* 0x000fe400078ec0ff */
[----:B------:R-:W-:Y:S02]  /*0a10*/  CS2R R16, SRZ ;  /* 0x0000000000107805 */ /* 0x000fe4000001ff00 */
[C---:B------:R-:W-:Y:S02]  /*0a20*/  LOP3.LUT R51, R25.reuse, 0x20, R0, 0xfe, !PT ;  /* 0x0000002019337812 */ /* 0x040fe400078efe00 */
[----:B------:R-:W-:Y:S01]  /*0a30*/  LOP3.LUT R52, R25, R0, RZ, 0xfc, !PT ;  /* 0x0000000019347212 */ /* 0x000fe200078efcff */
[----:B------:R-:W2:Y:S01]  /*0a40*/  @!P0 LDG.E R4, desc[UR32][R2.64] ;  /* 0x0000002002048981 */ /* 0x000ea2000c1e1900 */
[----:B------:R-:W-:Y:S02]  /*0a50*/  ISETP.GE.AND P0, PT, R51, UR31, PT ;  /* 0x0000001f33007c0c */ /* 0x000fe4000bf06270 */
[----:B------:R-:W-:-:S02]  /*0a60*/  SHF.L.U32 R20, R52, 0x2, RZ ;  /* 0x0000000234147819 */ /* 0x000fc400000006ff */
[----:B------:R-:W-:Y:S02]  /*0a70*/  P2R R75, PR, RZ, 0x1 ;  /* 0x00000001ff4b7803 */ /* 0x000fe40000000000 */
[C---:B------:R-:W-:Y:S02]  /*0a80*/  IADD3 R22, P1, PT, R20.reuse, UR19, RZ ;  /* 0x0000001314167c10 */ /* 0x040fe4000ff3e0ff */
[----:B------:R-:W-:Y:S02]  /*0a90*/  IADD3 R20, P0, PT, R20, UR21, RZ ;  /* 0x0000001514147c10 */ /* 0x000fe4000ff1e0ff */
[----:B------:R-:W-:Y:S02]  /*0aa0*/  LOP3.LUT R42, R52, 0xe0, RZ, 0xfc, !PT ;  /* 0x000000e0342a7812 */ /* 0x000fe400078efcff */
[----:B------:R-:W-:Y:S02]  /*0ab0*/  IADD3.X R21, PT, PT, RZ, UR22, RZ, P0, !PT ;  /* 0x00000016ff157c10 */ /* 0x000fe400087fe4ff */
[----:B------:R-:W-:-:S02]  /*0ac0*/  ISETP.GE.AND P0, PT, R42, UR31, PT ;  /* 0x0000001f2a007c0c */ /* 0x000fc4000bf06270 */
[C---:B------:R-:W-:Y:S02]  /*0ad0*/  LOP3.LUT R35, R52.reuse, 0x40, RZ, 0xfc, !PT ;  /* 0x0000004034237812 */ /* 0x040fe400078efcff */
[C---:B------:R-:W-:Y:S02]  /*0ae0*/  LOP3.LUT R38, R52.reuse, 0x60, RZ, 0xfc, !PT ;  /* 0x0000006034267812 */ /* 0x040fe400078efcff */
[C---:B------:R-:W-:Y:S02]  /*0af0*/  LOP3.LUT R43, R52.reuse, 0x100, RZ, 0xfc, !PT ;  /* 0x00000100342b7812 */ /* 0x040fe400078efcff */
[C---:B------:R-:W-:Y:S02]  /*0b00*/  LOP3.LUT R41, R52.reuse, 0xc0, RZ, 0xfc, !PT ;  /* 0x000000c034297812 */ /* 0x040fe400078efcff */
[----:B------:R-:W-:Y:S02]  /*0b10*/  ISETP.GE.AND P6, PT, R35, UR31, PT ;  /* 0x0000001f23007c0c */ /* 0x000fe4000bfc6270 */
[----:B------:R-:W-:Y:S01]  /*0b20*/  LOP3.LUT R40, R52, 0xa0, RZ, 0xfc, !PT ;  /* 0x000000a034287812 */ /* 0x000fe200078efcff */
[----:B------:R-:W3:Y:S01]  /*0b30*/  @!P0 LDG.E R11, desc[UR32][R2.64+0x380] ;  /* 0x00038020020b8981 */ /* 0x000ee2000c1e1900 */
[----:B------:R-:W-:-:S02]  /*0b40*/  ISETP.GE.AND P5, PT, R38, UR31, PT ;  /* 0x0000001f26007c0c */ /* 0x000fc4000bfa6270 */
[----:B------:R-:W-:Y:S02]  /*0b50*/  P2R R79, PR, RZ, 0x1 ;  /* 0x00000001ff4f7803 */ /* 0x000fe40000000000 */
[----:B------:R-:W-:Y:S02]  /*0b60*/  LOP3.LUT R39, R52, 0x80, RZ, 0xfc, !PT ;  /* 0x0000008034277812 */ /* 0x000fe400078efcff */
[----:B------:R-:W-:Y:S02]  /*0b70*/  IADD3.X R23, PT, PT, RZ, UR20, RZ, P1, !PT ;  /* 0x00000014ff177c10 */ /* 0x000fe40008ffe4ff */
[----:B------:R-:W-:Y:S01]  /*0b80*/  ISETP.GE.AND P0, PT, R43, UR31, PT ;  /* 0x0000001f2b007c0c */ /* 0x000fe2000bf06270 */
[----:B------:R-:W4:Y:S01]  /*0b90*/  @!P6 LDG.E R6, desc[UR32][R2.64+0x100] ;  /* 0x000100200206e981 */ /* 0x000f22000c1e1900 */
[----:B------:R-:W-:Y:S02]  /*0ba0*/  ISETP.NE.AND P1, PT, R75, RZ, PT ;  /* 0x000000ff4b00720c */ /* 0x000fe40003f25270 */
[----:B------:R-:W-:Y:S01]  /*0bb0*/  ISETP.GE.AND P2, PT, R41, UR31, PT ;  /* 0x0000001f29007c0c */ /* 0x000fe2000bf46270 */
[----:B------:R-:W5:Y:S01]  /*0bc0*/  @!P5 LDG.E R7, desc[UR32][R2.64+0x180] ;  /* 0x000180200207d981 */ /* 0x000f62000c1e1900 */
[----:B------:R-:W-:-:S02]  /*0bd0*/  ISETP.GE.AND P3, PT, R40, UR31, PT ;  /* 0x0000001f28007c0c */ /* 0x000fc4000bf66270 */
[----:B------:R-:W-:Y:S02]  /*0be0*/  ISETP.GE.AND P4, PT, R39, UR31, PT ;  /* 0x0000001f27007c0c */ /* 0x000fe4000bf86270 */
[C---:B------:R-:W-:Y:S02]  /*0bf0*/  LOP3.LUT R44, R52.reuse, 0x120, RZ, 0xfc, !PT ;  /* 0x00000120342c7812 */ /* 0x040fe400078efcff */
[C---:B------:R-:W-:Y:S01]  /*0c00*/  LOP3.LUT R45, R52.reuse, 0x140, RZ, 0xfc, !PT ;  /* 0x00000140342d7812 */ /* 0x040fe200078efcff */
[----:B------:R-:W3:Y:S01]  /*0c10*/  @!P0 LDG.E R12, desc[UR32][R2.64+0x400] ;  /* 0x00040020020c8981 */ /* 0x000ee2000c1e1900 */
[C---:B------:R-:W-:Y:S02]  /*0c20*/  LOP3.LUT R46, R52.reuse, 0x160, RZ, 0xfc, !PT ;  /* 0x00000160342e7812 */ /* 0x040fe400078efcff */
[----:B------:R-:W-:Y:S01]  /*0c30*/  P2R R74, PR, RZ, 0x40 ;  /* 0x00000040ff4a7803 */ /* 0x000fe20000000000 */
[----:B------:R-:W4:Y:S01]  /*0c40*/  @!P1 LDG.E R5, desc[UR32][R2.64+0x80] ;  /* 0x0000802002059981 */ /* 0x000f22000c1e1900 */
[----:B------:R-:W-:-:S02]  /*0c50*/  LOP3.LUT R47, R52, 0x180, RZ, 0xfc, !PT ;  /* 0x00000180342f7812 */ /* 0x000fc400078efcff */
[----:B------:R-:W-:Y:S01]  /*0c60*/  P2R R73, PR, RZ, 0x20 ;  /* 0x00000020ff497803 */ /* 0x000fe20000000000 */
[----:B------:R-:W3:Y:S01]  /*0c70*/  @!P2 LDG.E R10, desc[UR32][R2.64+0x300] ;  /* 0x00030020020aa981 */ /* 0x000ee2000c1e1900 */
[----:B------:R-:W-:Y:S02]  /*0c80*/  LOP3.LUT R48, R52, 0x1a0, RZ, 0xfc, !PT ;  /* 0x000001a034307812 */ /* 0x000fe400078efcff */
[----:B------:R-:W-:Y:S01]  /*0c90*/  ISETP.GE.AND P6, PT, R44, UR31, PT ;  /* 0x0000001f2c007c0c */ /* 0x000fe2000bfc6270 */
[----:B------:R-:W3:Y:S01]  /*0ca0*/  @!P3 LDG.E R9, desc[UR32][R2.64+0x280] ;  /* 0x000280200209b981 */ /* 0x000ee2000c1e1900 */
[----:B------:R-:W-:Y:S02]  /*0cb0*/  LOP3.LUT R49, R52, 0x1c0, RZ, 0xfc, !PT ;  /* 0x000001c034317812 */ /* 0x000fe400078efcff */
[----:B------:R-:W-:Y:S01]  /*0cc0*/  P2R R80, PR, RZ, 0x1 ;  /* 0x00000001ff507803 */ /* 0x000fe20000000000 */
[----:B------:R-:W3:Y:S01]  /*0cd0*/  @!P4 LDG.E R8, desc[UR32][R2.64+0x200] ;  /* 0x000200200208c981 */ /* 0x000ee2000c1e1900 */
[----:B------:R-:W-:-:S02]  /*0ce0*/  ISETP.GE.AND P5, PT, R45, UR31, PT ;  /* 0x0000001f2d007c0c */ /* 0x000fc4000bfa6270 */
[----:B------:R-:W-:Y:S02]  /*0cf0*/  LOP3.LUT R50, R52, 0x1e0, RZ, 0xfc, !PT ;  /* 0x000001e034327812 */ /* 0x000fe400078efcff */
[----:B------:R-:W-:Y:S02]  /*0d00*/  ISETP.GE.AND P0, PT, R46, UR31, PT ;  /* 0x0000001f2e007c0c */ /* 0x000fe4000bf06270 */
[----:B------:R-:W-:Y:S01]  /*0d10*/  P2R R78, PR, RZ, 0x4 ;  /* 0x00000004ff4e7803 */ /* 0x000fe20000000000 */
[----:B------:R-:W3:Y:S01]  /*0d20*/  @!P6 LDG.E R13, desc[UR32][R2.64+0x480] ;  /* 0x00048020020de981 */ /* 0x000ee2000c1e1900 */
[----:B------:R-:W-:Y:S02]  /*0d30*/  ISETP.GE.AND P1, PT, R47, UR31, PT ;  /* 0x0000001f2f007c0c */ /* 0x000fe4000bf26270 */
[----:B------:R-:W-:Y:S02]  /*0d40*/  P2R R77, PR, RZ, 0x8 ;  /* 0x00000008ff4d7803 */ /* 0x000fe40000000000 */
[----:B------:R-:W-:Y:S01]  /*0d50*/  ISETP.GE.AND P2, PT, R48, UR31, PT ;  /* 0x0000001f30007c0c */ /* 0x000fe2000bf46270 */
[----:B------:R-:W3:Y:S01]  /*0d60*/  @!P5 LDG.E R15, desc[UR32][R2.64+0x500] ;  /* 0x00050020020fd981 */ /* 0x000ee2000c1e1900 */
[----:B------:R-:W-:-:S02]  /*0d70*/  P2R R72, PR, RZ, 0x10 ;  /* 0x00000010ff487803 */ /* 0x000fc40000000000 */
        /* <DEDUP_REMOVED lines=8> */
[----:B------:R-:W0:Y:S01]  /*0e00*/  S2UR UR8, SR_CgaCtaId ;  /* 0x00000000000879c3 */ /* 0x000e220000008800 */
[----:B------:R-:W-:Y:S01]  /*0e10*/  UMOV UR25, 0x400 ;  /* 0x0000040000197882 */ /* 0x000fe20000000000 */
[----:B------:R-:W-:-:S02]  /*0e20*/  P2R R68, PR, RZ, 0x40 ;  /* 0x00000040ff447803 */ /* 0x000fc40000000000 */
[----:B------:R-:W-:Y:S02]  /*0e30*/  P2R R82, PR, RZ, 0x40 ;  /* 0x00000040ff527803 */ /* 0x000fe40000000000 */
[----:B------:R-:W-:-:S04]  /*0e40*/  ISETP.NE.AND P6, PT, R80, RZ, PT ;  /* 0x000000ff5000720c */ /* 0x000fc80003fc5270 */
[----:B------:R-:W-:Y:S02]  /*0e50*/  P2R R81, PR, RZ, 0x40 ;  /* 0x00000040ff517803 */ /* 0x000fe40000000000 */
[----:B------:R-:W-:Y:S01]  /*0e60*/  ISETP.NE.AND P6, PT, R79, RZ, PT ;  /* 0x000000ff4f00720c */ /* 0x000fe20003fc5270 */
[----:B0-----:R-:W-:Y:S01]  /*0e70*/  ULEA UR25, UR8, UR25, 0x18 ;  /* 0x0000001908197291 */ /* 0x001fe2000f8ec0ff */
[----:B-1----:R-:W-:-:S04]  /*0e80*/  IADD3 R24, PT, PT, R25, R244, RZ ;  /* 0x000000f419187210 */ /* 0x002fc80007ffe0ff */
        /* <DEDUP_REMOVED lines=12> */
[C---:B------:R-:W-:Y:S02]  /*0f50*/  IADD3 R55, PT, PT, R24.reuse, 0x100, RZ ;  /* 0x0000010018377810 */ /* 0x040fe40007ffe0ff */
[----:B------:R-:W-:Y:S02]  /*0f60*/  LEA R144, R25, UR25, 0x2 ;  /* 0x0000001919907c11 */ /* 0x000fe4000f8e10ff */
[----:B------:R-:W-:Y:S02]  /*0f70*/  LEA.HI.SX32 R33, R33, R24, 0x1b ;  /* 0x0000001821217211 */ /* 0x000fe400078fdaff */
[----:B------:R-:W-:Y:S02]  /*0f80*/  LEA R134, R3, UR25, 0x2 ;  /* 0x0000001903867c11 */ /* 0x000fe4000f8e10ff */
[----:B------:R-:W-:Y:S02]  /*0f90*/  IADD3 R57, PT, PT, R24, 0x120, RZ ;  /* 0x0000012018397810 */ /* 0x000fe40007ffe0ff */
[----:B------:R-:W-:-:S02]  /*0fa0*/  LEA R142, R27, UR25, 0x2 ;  /* 0x000000191b8e7c11 */ /* 0x000fc4000f8e10ff */
[----:B------:R-:W-:Y:S02]  /*0fb0*/  LOP3.LUT R3, R183, 0x3e0, RZ, 0xc0, !PT ;  /* 0x000003e0b7037812 */ /* 0x000fe400078ec0ff */
        /* <DEDUP_REMOVED lines=11> */
[C---:B------:R-:W-:Y:S02]  /*1070*/  IADD3 R65, PT, PT, R24.reuse, 0x1a0, RZ ;  /* 0x000001a018417810 */ /* 0x040fe40007ffe0ff */
[----:B------:R-:W-:Y:S02]  /*1080*/  LEA.HI.SX32 R57, R57, R24, 0x1b ;  /* 0x0000001839397211 */ /* 0x000fe400078fdaff */
[----:B------:R-:W-:Y:S02]  /*1090*/  IADD3 R3, PT, PT, R3, R244, RZ ;  /* 0x000000f403037210 */ /* 0x000fe40007ffe0ff */
[----:B------:R-:W-:Y:S02]  /*10a0*/  IADD3 R67, PT, PT, R24, 0x1c0, RZ ;  /* 0x000001c018437810 */ /* 0x000fe40007ffe0ff */
[----:B------:R-:W-:Y:S02]  /*10b0*/  LEA.HI.SX32 R59, R59, R24, 0x1b ;  /* 0x000000183b3b7211 */ /* 0x000fe400078fdaff */
[----:B------:R-:W-:-:S02]  /*10c0*/  LEA R132, R37, UR25, 0x2 ;  /* 0x0000001925847c11 */ /* 0x000fc4000f8e10ff */
[----:B------:R-:W-:Y:S02]  /*10d0*/  IADD3 R69, PT, PT, R24, 0x1e0, RZ ;  /* 0x000001e018457810 */ /* 0x000fe40007ffe0ff */
[-C--:B------:R-:W-:Y:S02]  /*10e0*/  LEA.HI.SX32 R61, R61, R24.reuse, 0x1b ;  /* 0x000000183d3d7211 */ /* 0x080fe400078fdaff */
[----:B------:R-:W-:Y:S02]  /*10f0*/  LEA R130, R53, UR25, 0x2 ;  /* 0x0000001935827c11 */ /* 0x000fe4000f8e10ff */
[----:B------:R-:W-:Y:S02]  /*1100*/  P2R R66, PR, RZ, 0x40 ;  /* 0x00000040ff427803 */ /* 0x000fe40000000000 */
[----:B------:R-:W-:Y:S02]  /*1110*/  LEA.HI.SX32 R63, R63, R24, 0x1b ;  /* 0x000000183f3f7211 */ /* 0x000fe400078fdaff */
[----:B------:R-:W-:-:S02]  /*1120*/  LEA R128, R55, UR25, 0x2 ;  /* 0x0000001937807c11 */ /* 0x000fc4000f8e10ff */
[----:B------:R-:W-:Y:S02]  /*1130*/  ISETP.NE.AND P6, PT, R77, RZ, PT ;  /* 0x000000ff4d00720c */ /* 0x000fe40003fc5270 */
[-C--:B------:R-:W-:Y:S02]  /*1140*/  LEA.HI.SX32 R65, R65, R24.reuse, 0x1b ;  /* 0x0000001841417211 */ /* 0x080fe400078fdaff */
[----:B------:R-:W-:Y:S02]  /*1150*/  LEA R126, R57, UR25, 0x2 ;  /* 0x00000019397e7c11 */ /* 0x000fe4000f8e10ff */
[----:B------:R-:W-:Y:S02]  /*1160*/  SHF.L.U32 R3, R3, 0x4, RZ ;  /* 0x0000000403037819 */ /* 0x000fe400000006ff */
[----:B------:R-:W-:Y:S02]  /*1170*/  LEA.HI.SX32 R67, R67, R24, 0x1b ;  /* 0x0000001843437211 */ /* 0x000fe400078fdaff */
[----:B------:R-:W-:-:S02]  /*1180*/  LEA R250, R59, UR25, 0x2 ;  /* 0x000000193bfa7c11 */ /* 0x000fc4000f8e10ff */
[----:B------:R-:W-:Y:S02]  /*1190*/  LEA.HI.SX32 R69, R69, R24, 0x1b ;  /* 0x0000001845457211 */ /* 0x000fe400078fdaff */
[----:B------:R-:W-:Y:S02]  /*11a0*/  LEA R249, R61, UR25, 0x2 ;  /* 0x000000193df97c11 */ /* 0x000fe4000f8e10ff */
[----:B------:R-:W-:Y:S02]  /*11b0*/  LEA R248, R63, UR25, 0x2 ;  /* 0x000000193ff87c11 */ /* 0x000fe4000f8e10ff */
[----:B------:R-:W-:Y:S02]  /*11c0*/  P2R R64, PR, RZ, 0x40 ;  /* 0x00000040ff407803 */ /* 0x000fe40000000000 */
[----:B------:R-:W-:Y:S02]  /*11d0*/  LEA R247, R65, UR25, 0x2 ;  /* 0x0000001941f77c11 */ /* 0x000fe4000f8e10ff */
[----:B------:R-:W-:-:S02]  /*11e0*/  LEA.HI.SX32 R2, R3, R3, 0x1b ;  /* 0x0000000303027211 */ /* 0x000fc400078fdaff */
[----:B------:R-:W-:Y:S02]  /*11f0*/  ISETP.NE.AND P6, PT, R72, RZ, PT ;  /* 0x000000ff4800720c */ /* 0x000fe40003fc5270 */
        /* <DEDUP_REMOVED lines=8> */
[----:B------:R-:W-:Y:S01]  /*1280*/  ISETP.NE.AND P6, PT, R75, RZ, PT ;  /* 0x000000ff4b00720c */ /* 0x000fe20003fc5270 */
[----:B--2---:R-:W-:Y:S03]  /*1290*/  STS [R144], R4 ;  /* 0x0000000490007388 */ /* 0x004fe60000000800 */
[----:B------:R-:W-:Y:S02]  /*12a0*/  P2R R56, PR, RZ, 0x40 ;  /* 0x00000040ff387803 */ /* 0x000fe40000000000 */
[----:B------:R-:W-:Y:S02]  /*12b0*/  ISETP.NE.AND P6, PT, R76, RZ, PT ;  /* 0x000000ff4c00720c */ /* 0x000fe40003fc5270 */
[----:B------:R-:W-:Y:S01]  /*12c0*/  CS2R R24, SRZ ;  /* 0x0000000000187805 */ /* 0x000fe2000001ff00 */
[----:B----4-:R-:W-:Y:S04]  /*12d0*/  STS [R142+0x80], R5 ;  /* 0x000080058e007388 */ /* 0x010fe80000000800 */
[----:B------:R-:W-:Y:S04]  /*12e0*/  STS [R140+0x100], R6 ;  /* 0x000100068c007388 */ /* 0x000fe80000000800 */
        /* <DEDUP_REMOVED lines=31> */
[----:B------:R-:W-:-:S05]  /*14e0*/  CS2R R26, SRZ ;  /* 0x00000000001a7805 */ /* 0x000fca000001ff00 */
        /* <DEDUP_REMOVED lines=14> */
[----:B0-----:R-:W-:-:S12]  /*15d0*/  HFMA2 R19, -RZ, RZ, 0, 0 ;  /* 0x00000000ff137431 */ /* 0x001fd800000001ff */
[----:B------:R-:W5:Y:S01]  /*15e0*/  @!P6 LDG.E R30, desc[UR32][R22.64+0x300] ;  /* 0x00030020161ee981 */ /* 0x000f62000c1e1900 */
[----:B------:R-:W-:-:S13]  /*15f0*/  ISETP.NE.AND P6, PT, R71, RZ, PT ;  /* 0x000000ff4700720c */ /* 0x000fda0003fc5270 */
[----:B------:R-:W5:Y:S01]  /*1600*/  @!P6 LDG.E R19, desc[UR32][R22.64+0x380] ;  /* 0x000380201613e981 */ /* 0x000f62000c1e1900 */
[----:B------:R-:W-:Y:S02]  /*1610*/  ISETP.NE.AND P6, PT, R81, RZ, PT ;  /* 0x000000ff5100720c */ /* 0x000fe40003fc5270 */
[----:B------:R-:W-:Y:S01]  /*1620*/  CS2R R32, SRZ ;  /* 0x0000000000207805 */ /* 0x000fe2000001ff00 */
[----:B------:R-:W-:Y:S01]  /*1630*/  HFMA2 R53, -RZ, RZ, 0, 0 ;  /* 0x00000000ff357431 */ /* 0x000fe200000001ff */
[----:B------:R-:W-:Y:S02]  /*1640*/  MOV R34, RZ ;  /* 0x000000ff00227202 */ /* 0x000fe40000000f00 */
[----:B------:R-:W-:Y:S02]  /*1650*/  CS2R R36, SRZ ;  /* 0x0000000000247805 */ /* 0x000fe4000001ff00 */
[----:B------:R-:W-:Y:S01]  /*1660*/  CS2R R54, SRZ ;  /* 0x0000000000367805 */ /* 0x000fe2000001ff00 */
        /* <DEDUP_REMOVED lines=28> */
[----:B------:R-:W-:Y:S02]  /*1830*/  CS2R R58, SRZ ;  /* 0x00000000003a7805 */ /* 0x000fe4000001ff00 */
        /* <DEDUP_REMOVED lines=34> */
[----:B------:R-:W-:Y:S06]  /*1a60*/  BAR.SYNC.DEFER_BLOCKING 0x0 ;  /* 0x0000000000007b1d */ /* 0x000fec0000010000 */
[----:B------:R-:W5:Y:S01]  /*1a70*/  @!P6 LDG.E R55, desc[UR32][R20.64] ;  /* 0x000000201437e981 */ /* 0x000f62000c1e1900 */
[----:B------:R-:W-:-:S13]  /*1a80*/  ISETP.NE.AND P6, PT, R71, RZ, PT ;  /* 0x000000ff4700720c */ /* 0x000fda0003fc5270 */
        /* <DEDUP_REMOVED lines=15> */
[----:B0-----:R-:W-:Y:S01]  /*1b80*/  HFMA2 R54, -RZ, RZ, 0, 0 ;  /* 0x00000000ff367431 */ /* 0x001fe200000001ff */
[----:B------:R-:W-:Y:S02]  /*1b90*/  MOV R53, RZ ;  /* 0x000000ff00357202 */ /* 0x000fe40000000f00 */
[----:B------:R-:W-:Y:S02]  /*1ba0*/  CS2R R64, SRZ ;  /* 0x0000000000407805 */ /* 0x000fe4000001ff00 */
[----:B------:R-:W-:Y:S02]  /*1bb0*/  CS2R R66, SRZ ;  /* 0x0000000000427805 */ /* 0x000fe4000001ff00 */
[----:B------:R-:W-:Y:S02]  /*1bc0*/  MOV R69, RZ ;  /* 0x000000ff00457202 */ /* 0x000fe40000000f00 */
        /* <DEDUP_REMOVED lines=8> */
[----:B------:R2:W5:Y:S04]  /*1c50*/  @!P4 LDG.E R66, desc[UR32][R20.64+0x780] ;  /* 0x000780201442c981 */ /* 0x000568000c1e1900 */
[----:B------:R0:W-:Y:S04]  /*1c60*/  STL [R1+0x24], R144 ;  /* 0x0000249001007387 */ /* 0x0001e80000100800 */
[----:B------:R0:W-:Y:S04]  /*1c70*/  STL [R1+0x20], R142 ;  /* 0x0000208e01007387 */ /* 0x0001e80000100800 */
[----:B------:R0:W-:Y:S04]  /*1c80*/  STL [R1+0x1c], R140 ;  /* 0x00001c8c01007387 */ /* 0x0001e80000100800 */
[----:B------:R0:W-:Y:S04]  /*1c90*/  STL [R1+0x18], R138 ;  /* 0x0000188a01007387 */ /* 0x0001e80000100800 */
[----:B------:R0:W-:Y:S04]  /*1ca0*/  STL [R1+0x14], R136 ;  /* 0x0000148801007387 */ /* 0x0001e80000100800 */
[----:B------:R0:W-:Y:S01]  /*1cb0*/  STL [R1+0x10], R134 ;  /* 0x0000108601007387 */ /* 0x0001e20000100800 */
[----:B-1----:R-:W-:-:S03]  /*1cc0*/  FADD.FTZ R19, R19, UR7 ;  /* 0x0000000713137e21 */ /* 0x002fc60008010000 */
[----:B------:R0:W-:Y:S04]  /*1cd0*/  STL [R1+0xc], R132 ;  /* 0x00000c8401007387 */ /* 0x0001e80000100800 */
[----:B------:R0:W-:Y:S04]  /*1ce0*/  STL [R1+0x8], R130 ;  /* 0x0000088201007387 */ /* 0x0001e80000100800 */
[----:B------:R0:W-:Y:S04]  /*1cf0*/  STL [R1+0x4], R128 ;  /* 0x0000048001007387 */ /* 0x0001e80000100800 */
[----:B------:R0:W-:Y:S01]  /*1d00*/  STL [R1], R126 ;  /* 0x0000007e01007387 */ /* 0x0001e20000100800 */
[----:B------:R-:W-:-:S02]  /*1d10*/  P2R R70, PR, RZ, 0x20 ;  /* 0x00000020ff467803 */ /* 0x000fc40000000000 */
[----:B------:R-:W-:Y:S01]  /*1d20*/  FSETP.GTU.FTZ.AND P5, PT, R19, 20, PT ;  /* 0x41a000001300780b */ /* 0x000fe20003fbc000 */
        /* <DEDUP_REMOVED lines=9> */
[----:B------:R-:W-:Y:S01]  /*1dc0*/  BSSY.RECONVERGENT B0, `(.L_x_1202) ;  /* 0x0000037000007945 */ /* 0x000fe20003800200 */
        /* <DEDUP_REMOVED lines=54> */
.L_x_1203:
[----:B------:R-:W-:Y:S05]  /*2130*/  BSYNC.RECONVERGENT B0 ;  /* 0x0000000000007941 */ /* 0x000fea0003800200 */
.L_x_1202:
        /* <DEDUP_REMOVED lines=33> */
.L_x_1205:
[----:B------:R-:W-:Y:S05]  /*2350*/  BSYNC.RECONVERGENT B0 ;  /* 0x0000000000007941 */ /* 0x000fea0003800200 */
.L_x_1204:
        /* <DEDUP_REMOVED lines=33> */
.L_x_1207:
[----:B------:R-:W-:Y:S05]  /*2570*/  BSYNC.RECONVERGENT B0 ;  /* 0x0000000000007941 */ /* 0x000fea0003800200 */
.L_x_1206:
        /* <DEDUP_REMOVED lines=33> */
.L_x_1209:
[----:B------:R-:W-:Y:S05]  /*2790*/  BSYNC.RECONVERGENT B0 ;  /* 0x0000000000007941 */ /* 0x000fea0003800200 */
.L_x_1208:
        /* <DEDUP_REMOVED lines=33> */
.L_x_1211:
[----:B------:R-:W-:Y:S05]  /*29b0*/  BSYNC.RECONVERGENT B0 ;  /* 0x0000000000007941 */ /* 0x000fea0003800200 */
.L_x_1210:
        /* <DEDUP_REMOVED lines=33> */
.L_x_1213:
[----:B------:R-:W-:Y:S05]  /*2bd0*/  BSYNC.RECONVERGENT B0 ;  /* 0x0000000000007941 */ /* 0x000fea0003800200 */
.L_x_1212:
        /* <DEDUP_REMOVED lines=33> */
.L_x_1215:
[----:B------:R-:W-:Y:S05]  /*2df0*/  BSYNC.RECONVERGENT B0 ;  /* 0x0000000000007941 */ /* 0x000fea0003800200 */
.L_x_1214:
        /* <DEDUP_REMOVED lines=33> */
.L_x_1217:
[----:B------:R-:W-:Y:S05]  /*3010*/  BSYNC.RECONVERGENT B0 ;  /* 0x0000000000007941 */ /* 0x000fea0003800200 */
.L_x_1216:
        /* <DEDUP_REMOVED lines=33> */
.L_x_1219:
[----:B------:R-:W-:Y:S05]  /*3230*/  BSYNC.RECONVERGENT B0 ;  /* 0x0000000000007941 */ /* 0x000fea0003800200 */
.L_x_1218:
        /* <DEDUP_REMOVED lines=33> */
.L_x_1221:
[----:B------:R-:W-:Y:S05]  /*3450*/  BSYNC.RECONVERGENT B0 ;  /* 0x0000000000007941 */ /* 0x000fea0003800200 */
.L_x_1220:
        /* <DEDUP_REMOVED lines=33> */
.L_x_1223:
[----:B------:R-:W-:Y:S05]  /*3670*/  BSYNC.RECONVERGENT B0 ;  /* 0x0000000000007941 */ /* 0x000fea0003800200 */
.L_x_1222:
        /* <DEDUP_REMOVED lines=33> */
.L_x_1225:
[----:B------:R-:W-:Y:S05]  /*3890*/  BSYNC.RECONVERGENT B0 ;  /* 0x0000000000007941 */ /* 0x000fea0003800200 */
.L_x_1224:
        /* <DEDUP_REMOVED lines=33> */
.L_x_1227:
[----:B------:R-:W-:Y:S05]  /*3ab0*/  BSYNC.RECONVERGENT B0 ;  /* 0x0000000000007941 */ /* 0x000fea0003800200 */
.L_x_1226:
        /* <DEDUP_REMOVED lines=33> */
.L_x_1229:
[----:B------:R-:W-:Y:S05]  /*3cd0*/  BSYNC.RECONVERGENT B0 ;  /* 0x0000000000007941 */ /* 0x000fea0003800200 */
.L_x_1228:
        /* <DEDUP_REMOVED lines=33> */
.L_x_1231:
[----:B------:R-:W-:Y:S05]  /*3ef0*/  BSYNC.RECONVERGENT B0 ;  /* 0x0000000000007941 */ /* 0x000fea0003800200 */
.L_x_1230:
        /* <DEDUP_REMOVED lines=33> */
.L_x_1233:
[----:B------:R-:W-:Y:S05]  /*4110*/  BSYNC.RECONVERGENT B0 ;  /* 0x0000000000007941 */ /* 0x000fea0003800200 */
.L_x_1232:
[----:B------:R-:W1:Y:S01]  /*4120*/  S2UR UR30, SR_CTAID.X ;  /* 0x00000000001e79c3 */ /* 0x000e620000002500 */
[----:B------:R-:W1:Y:S01]  /*4130*/  LDCU.128 UR12, c[0x0][0x410] ;  /* 0x00008200ff0c77ac */ /* 0x000e620008000c00 */
[----:B------:R-:W-:Y:S01]  /*4140*/  ISETP.NE.AND P6, PT, R70, RZ, PT ;  /* 0x000000ff4600720c */ /* 0x000fe20003fc5270 */
[----:B0-----:R-:W-:Y:S04]  /*4150*/  LDS R67, [R2+0x4] ;  /* 0x0000040002437984 */ /* 0x001fe80000000800 */
[----:B------:R-:W2:Y:S01]  /*4160*/  LDL.LU R146, [R1+0x2c] ;  /* 0x00002c0001927983 */ /* 0x000ea20000300800 */
[----:B------:R-:W0:Y:S01]  /*4170*/  S2UR UR27, SR_CTAID.Y ;  /* 0x00000000001b79c3 */ /* 0x000e220000002600 */
[----:B------:R-:W-:Y:S01]  /*4180*/  UMOV UR8, UR28 ;  /* 0x0000001c00087c82 */ /* 0x000fe20008000000 */
[----:B------:R-:W-:Y:S01]  /*4190*/  UMOV UR9, URZ ;  /* 0x000000ff00097c82 */ /* 0x000fe20008000000 */
[----:B------:R-:W-:Y:S01]  /*41a0*/  P2R R100, PR, RZ, 0x1 ;  /* 0x00000001ff647803 */ /* 0x000fe20000000000 */
[----:B------:R-:W-:Y:S01]  /*41b0*/  LDS R66, [R2+0x8] ;  /* 0x0000080002427984 */ /* 0x000fe20000000800 */
[----:B------:R-:W-:Y:S01]  /*41c0*/  ISETP.NE.AND P0, PT, R72, RZ, PT ;  /* 0x000000ff4800720c */ /* 0x000fe20003f05270 */
[----:B------:R-:W-:Y:S01]  /*41d0*/  HFMA2 R69, -RZ, RZ, 0, 0 ;  /* 0x00000000ff457431 */ /* 0x000fe200000001ff */
[----:B------:R-:W-:Y:S01]  /*41e0*/  MOV R81, RZ ;  /* 0x000000ff00517202 */ /* 0x000fe20000000f00 */
[----:B------:R-:W-:Y:S01]  /*41f0*/  LDS R65, [R2+0xc] ;  /* 0x00000c0002417984 */ /* 0x000fe20000000800 */
[----:B------:R-:W-:-:S02]  /*4200*/  P2R R99, PR, RZ, 0x1 ;  /* 0x00000001ff637803 */ /* 0x000fc40000000000 */
[----:B------:R-:W-:Y:S02]  /*4210*/  CS2R R82, SRZ ;  /* 0x0000000000527805 */ /* 0x000fe4000001ff00 */
[----:B------:R-:W-:Y:S01]  /*4220*/  ISETP.NE.AND P0, PT, R73, RZ, PT ;  /* 0x000000ff4900720c */ /* 0x000fe20003f05270 */
[----:B------:R-:W-:Y:S01]  /*4230*/  LDS R64, [R2+0x10] ;  /* 0x0000100002407984 */ /* 0x000fe20000000800 */
[----:B------:R-:W-:Y:S02]  /*4240*/  P2R R101, PR, RZ, 0x2 ;  /* 0x00000002ff657803 */ /* 0x000fe40000000000 */
[----:B------:R-:W-:Y:S02]  /*4250*/  CS2R R84, SRZ ;  /* 0x0000000000547805 */ /* 0x000fe4000001ff00 */
[----:B------:R-:W-:Y:S01]  /*4260*/  P2R R98, PR, RZ, 0x1 ;  /* 0x00000001ff627803 */ /* 0x000fe20000000000 */
[----:B-1----:R-:W-:Y:S01]  /*4270*/  UIMAD.WIDE.U32 UR28, UR30, UR12, UR8 ;  /* 0x0000000c1e1c72a5 */ /* 0x002fe2000f8e0008 */
[----:B------:R-:W-:Y:S01]  /*4280*/  LDS R63, [R2+0x14] ;  /* 0x00001400023f7984 */ /* 0x000fe20000000800 */
[----:B------:R-:W-:-:S02]  /*4290*/  ISETP.NE.AND P0, PT, R74, RZ, PT ;  /* 0x000000ff4a00720c */ /* 0x000fc40003f05270 */
[----:B------:R-:W-:Y:S01]  /*42a0*/  CS2R R86, SRZ ;  /* 0x0000000000567805 */ /* 0x000fe2000001ff00 */
[----:B------:R-:W-:Y:S01]  /*42b0*/  UIMAD UR13, UR30, UR13, UR29 ;  /* 0x0000000d1e0d72a4 */ /* 0x000fe2000f8e021d */
[----:B------:R-:W-:Y:S01]  /*42c0*/  LDS R62, [R2+0x18] ;  /* 0x00001800023e7984 */ /* 0x000fe20000000800 */
[----:B------:R-:W-:Y:S01]  /*42d0*/  P2R R97, PR, RZ, 0x1 ;  /* 0x00000001ff617803 */ /* 0x000fe20000000000 */
[----:B------:R-:W-:Y:S01]  /*42e0*/  UMOV UR12, UR28 ;  /* 0x0000001c000c7c82 */ /* 0x000fe20008000000 */
[----:B------:R-:W-:Y:S01]  /*42f0*/  ISETP.NE.AND P0, PT, R75, RZ, PT ;  /* 0x000000ff4b00720c */ /* 0x000fe20003f05270 */
[----:B0-----:R-:W-:Y:S01]  /*4300*/  UIMAD.WIDE.U32 UR12, UR27, UR14, UR12 ;  /* 0x0000000e1b0c72a5 */ /* 0x001fe2000f8e000c */
[----:B------:R-:W-:Y:S01]  /*4310*/  LDS R55, [R2+0x1c] ;  /* 0x00001c0002377984 */ /* 0x000fe20000000800 */
[----:B------:R-:W-:Y:S02]  /*4320*/  ISETP.NE.AND P1, PT, R77, RZ, PT ;  /* 0x000000ff4d00720c */ /* 0x000fe40003f25270 */
[----:B------:R-:W-:Y:S01]  /*4330*/  CS2R R88, SRZ ;  /* 0x0000000000587805 */ /* 0x000fe2000001ff00 */
[----:B------:R-:W-:Y:S01]  /*4340*/  UIMAD UR15, UR27, UR15, UR13 ;  /* 0x0000000f1b0f72a4 */ /* 0x000fe2000f8e020d */
[----:B------:R-:W-:Y:S01]  /*4350*/  LDS R58, [R2+0x28] ;  /* 0x00002800023a7984 */ /* 0x000fe20000000800 */
[----:B------:R-:W-:-:S02]  /*4360*/  IADD3 R36, P5, PT, R52, UR12, RZ ;  /* 0x0000000c34247c10 */ /* 0x000fc4000ffbe0ff */
[----:B------:R-:W-:Y:S02]  /*4370*/  CS2R R90, SRZ ;  /* 0x00000000005a7805 */ /* 0x000fe4000001ff00 */
[----:B------:R-:W-:Y:S01]  /*4380*/  P2R R96, PR, RZ, 0x1 ;  /* 0x00000001ff607803 */ /* 0x000fe20000000000 */
[----:B------:R-:W-:Y:S01]  /*4390*/  LDS R56, [R2+0x2c] ;  /* 0x00002c0002387984 */ /* 0x000fe20000000800 */
[----:B------:R-:W-:Y:S02]  /*43a0*/  IADD3.X R53, PT, PT, RZ, UR15, RZ, P5, !PT ;  /* 0x0000000fff357c10 */ /* 0x000fe4000affe4ff */
[----:B------:R-:W-:Y:S02]  /*43b0*/  CS2R R92, SRZ ;  /* 0x00000000005c7805 */ /* 0x000fe4000001ff00 */
[----:B------:R-:W-:Y:S01]  /*43c0*/  ISETP.NE.AND P0, PT, R76, RZ, PT ;  /* 0x000000ff4c00720c */ /* 0x000fe20003f05270 */
[----:B------:R-:W-:Y:S01]  /*43d0*/  LDS R57, [R2+0x30] ;  /* 0x0000300002397984 */ /* 0x000fe20000000800 */
[----:B------:R-:W-:Y:S01]  /*43e0*/  P2R R102, PR, RZ, 0x4 ;  /* 0x00000004ff667803 */ /* 0x000fe20000000000 */
[----:B------:R-:W0:Y:S01]  /*43f0*/  LDCU.128 UR12, c[0x0][0x420] ;  /* 0x00008400ff0c77ac */ /* 0x000e220008000c00 */
[----:B------:R-:W-:Y:S01]  /*4400*/  ISETP.NE.AND P2, PT, R78, RZ, PT ;  /* 0x000000ff4e00720c */ /* 0x000fe20003f45270 */
[----:B------:R-:W-:Y:S01]  /*4410*/  LDS R61, [R2+0x34] ;  /* 0x00003400023d7984 */ /* 0x000fe20000000800 */
[----:B------:R-:W-:-:S02]  /*4420*/  P2R R103, PR, RZ, 0x8 ;  /* 0x00000008ff677803 */ /* 0x000fc40000000000 */
[----:B------:R-:W-:Y:S02]  /*4430*/  CS2R R94, SRZ ;  /* 0x00000000005e7805 */ /* 0x000fe4000001ff00 */
[----:B------:R-:W-:Y:S01]  /*4440*/  ISETP.NE.AND P3, PT, R79, RZ, PT ;  /* 0x000000ff4f00720c */ /* 0x000fe20003f65270 */
[----:B------:R-:W-:Y:S01]  /*4450*/  LDS R59, [R2+0x38] ;  /* 0x00003800023b7984 */ /* 0x000fe20000000800 */
[----:B------:R-:W-:Y:S02]  /*4460*/  P2R R104, PR, RZ, 0x10 ;  /* 0x00000010ff687803 */ /* 0x000fe40000000000 */
[----:B------:R-:W-:Y:S01]  /*4470*/  ISETP.NE.AND P4, PT, R80, RZ, PT ;  /* 0x000000ff5000720c */ /* 0x000fe20003f85270 */
[----:B------:R-:W-:Y:S01]  /*4480*/  LDS R60, [R2+0x3c] ;  /* 0x00003c00023c7984 */ /* 0x000fe20000000800 */
[----:B0-----:R-:W-:-:S04]  /*4490*/  UIMAD.WIDE.U32 UR28, UR30, UR12, UR8 ;  /* 0x0000000c1e1c72a5 */ /* 0x001fc8000f8e0008 */
[----:B------:R-:W-:-:S03]  /*44a0*/  UIMAD UR13, UR30, UR13, UR29 ;  /* 0x0000000d1e0d72a4 */ /* 0x000fc6000f8e021d */
[----:B------:R-:W-:Y:S02]  /*44b0*/  UMOV UR12, UR28 ;  /* 0x0000001c000c7c82 */ /* 0x000fe40008000000 */
[----:B------:R-:W-:Y:S01]  /*44c0*/  UIMAD.WIDE.U32 UR12, UR27, UR14, UR12 ;  /* 0x0000000e1b0c72a5 */ /* 0x000fe2000f8e000c */
[----:B------:R-:W-:Y:S01]  /*44d0*/  HFMA2 R107, -RZ, RZ, 0, 0 ;  /* 0x00000000ff6b7431 */ /* 0x000fe200000001ff */
[----:B------:R-:W0:Y:S02]  /*44e0*/  LDCU.64 UR28, c[0x0][0x510] ;  /* 0x0000a200ff1c77ac */ /* 0x000e240008000a00 */
[----:B------:R-:W-:Y:S02]  /*44f0*/  UIMAD UR15, UR27, UR15, UR13 ;  /* 0x0000000f1b0f72a4 */ /* 0x000fe4000f8e020d */
[----:B------:R-:W-:-:S05]  /*4500*/  IADD3 R37, P5, PT, R52, UR12, RZ ;  /* 0x0000000c34257c10 */ /* 0x000fca000ffbe0ff */
[----:B------:R-:W1:Y:S01]  /*4510*/  LDCU.64 UR12, c[0x0][0x488] ;  /* 0x00009100ff0c77ac */ /* 0x000e620008000a00 */
[----:B------:R-:W-:-:S03]  /*4520*/  IADD3.X R54, PT, PT, RZ, UR15, RZ, P5, !PT ;  /* 0x0000000fff367c10 */ /* 0x000fc6000affe4ff */
[----:B------:R-:W3:Y:S01]  /*4530*/  LDCU.64 UR14, c[0x0][0x508] ;  /* 0x0000a100ff0e77ac */ /* 0x000ee20008000a00 */
[----:B-1----:R-:W-:-:S04]  /*4540*/  LEA R70, P5, R36, UR12, 0x2 ;  /* 0x0000000c24467c11 */ /* 0x002fc8000f8a10ff */
[----:B------:R-:W-:Y:S01]  /*4550*/  LEA.HI.X R71, R36, UR13, R53, 0x2, P5 ;  /* 0x0000000d24477c11 */ /* 0x000fe2000a8f1435 */
[----:B------:R-:W1:Y:S01]  /*4560*/  LDCU.64 UR12, c[0x0][0x478] ;  /* 0x00008f00ff0c77ac */ /* 0x000e620008000a00 */
[----:B------:R-:W-:Y:S01]  /*4570*/  LDS R53, [R2+0x20] ;  /* 0x0000200002357984 */ /* 0x000fe20000000800 */
[----:B-1----:R-:W-:-:S04]  /*4580*/  LEA R36, P5, R37, UR12, 0x2 ;  /* 0x0000000c25247c11 */ /* 0x002fc8000f8a10ff */
[----:B------:R-:W-:Y:S02]  /*4590*/  LEA.HI.X R37, R37, UR13, R54, 0x2, P5 ;  /* 0x0000000d25257c11 */ /* 0x000fe4000a8f1436 */
[----:B------:R-:W-:Y:S01]  /*45a0*/  ISETP.NE.AND P5, PT, R68, RZ, PT ;  /* 0x000000ff4400720c */ /* 0x000fe20003fa5270 */
[----:B------:R-:W-:Y:S04]  /*45b0*/  LDS R54, [R2+0x24] ;  /* 0x0000240002367984 */ /* 0x000fe80000000800 */
[----:B------:R-:W-:Y:S01]  /*45c0*/  LDS R68, [R2] ;  /* 0x0000000002447984 */ /* 0x000fe20000000800 */
[----:B------:R-:W-:Y:S06]  /*45d0*/  BAR.SYNC.DEFER_BLOCKING 0x0 ;  /* 0x0000000000007b1d */ /* 0x000fec0000010000 */
[----:B------:R-:W4:Y:S01]  /*45e0*/  @!P0 LDG.E R69, desc[UR32][R70.64] ;  /* 0x0000002046458981 */ /* 0x000f22000c1e1900 */
[----:B------:R-:W-:-:S03]  /*45f0*/  ISETP.NE.AND P0, PT, R96, RZ, PT ;  /* 0x000000ff6000720c */ /* 0x000fc60003f05270 */
[----:B------:R-:W5:Y:S04]  /*4600*/  @!P1 LDG.E R85, desc[UR32][R70.64+0x280] ;  /* 0x0002802046559981 */ /* 0x000f68000c1e1900 */
[----:B------:R-:W3:Y:S04]  /*4610*/  @!P2 LDG.E R86, desc[UR32][R70.64+0x300] ;  /* 0x000300204656a981 */ /* 0x000ee8000c1e1900 */
[----:B------:R-:W2:Y:S04]  /*4620*/  @!P3 LDG.E R87, desc[UR32][R70.64+0x380] ;  /* 0x000380204657b981 */ /* 0x000ea8000c1e1900 */
[----:B------:R-:W5:Y:S01]  /*4630*/  @!P0 LDG.E R81, desc[UR32][R70.64+0x80] ;  /* 0x0000802046518981 */ /* 0x000f62000c1e1900 */
[----:B------:R-:W-:-:S03]  /*4640*/  ISETP.NE.AND P0, PT, R97, RZ, PT ;  /* 0x000000ff6100720c */ /* 0x000fc60003f05270 */
[----:B------:R-:W2:Y:S04]  /*4650*/  @!P4 LDG.E R88, desc[UR32][R70.64+0x400] ;  /* 0x000400204658c981 */ /* 0x000ea8000c1e1900 */
[----:B------:R-:W2:Y:S04]  /*4660*/  @!P5 LDG.E R89, desc[UR32][R70.64+0x480] ;  /* 0x000480204659d981 */ /* 0x000ea8000c1e1900 */
[----:B------:R-:W2:Y:S04]  /*4670*/  @!P6 LDG.E R91, desc[UR32][R70.64+0x500] ;  /* 0x00050020465be981 */ /* 0x000ea8000c1e1900 */
[----:B------:R-:W3:Y:S01]  /*4680*/  @!P0 LDG.E R82, desc[UR32][R70.64+0x100] ;  /* 0x0001002046528981 */ /* 0x000ee2000c1e1900 */
        /* <DEDUP_REMOVED lines=32> */
[----:B------:R-:W-:Y:S01]  /*4890*/  HFMA2 R96, -RZ, RZ, 0, 0 ;  /* 0x00000000ff607431 */ /* 0x000fe200000001ff */
[----:B----4-:R-:W-:Y:S04]  /*48a0*/  STS [R144], R69 ;  /* 0x0000004590007388 */ /* 0x010fe80000000800 */
[----:B-----5:R-:W-:Y:S04]  /*48b0*/  STS [R142+0x80], R81 ;  /* 0x000080518e007388 */ /* 0x020fe80000000800 */
[----:B---3--:R-:W-:Y:S04]  /*48c0*/  STS [R140+0x100], R82 ;  /* 0x000100528c007388 */ /* 0x008fe80000000800 */
[----:B--2---:R-:W-:Y:S04]  /*48d0*/  STS [R138+0x180], R83 ;  /* 0x000180538a007388 */ /* 0x004fe80000000800 */
[----:B------:R-:W-:Y:S04]  /*48e0*/  STS [R136+0x200], R84 ;  /* 0x0002005488007388 */ /* 0x000fe80000000800 */
[----:B------:R1:W-:Y:S04]  /*48f0*/  STS [R134+0x280], R85 ;  /* 0x0002805586007388 */ /* 0x0003e80000000800 */
[----:B------:R2:W-:Y:S04]  /*4900*/  STS [R132+0x300], R86 ;  /* 0x0003005684007388 */ /* 0x0005e80000000800 */
        /* <DEDUP_REMOVED lines=8> */
[----:B------:R0:W-:Y:S01]  /*4990*/  STS [R245+0x780], R94 ;  /* 0x0007805ef5007388 */ /* 0x0001e20000000800 */
[----:B------:R-:W-:-:S03]  /*49a0*/  NOP ;  /* 0x0000000000007918 */ /* 0x000fc60000000000 */
[----:B------:R-:W-:Y:S04]  /*49b0*/  LDS R84, [R2] ;  /* 0x0000000002547984 */ /* 0x000fe80000000800 */
[----:B------:R-:W0:Y:S04]  /*49c0*/  LDS R83, [R2+0x4] ;  /* 0x0000040002537984 */ /* 0x000e280000000800 */
[----:B------:R-:W-:Y:S04]  /*49d0*/  LDS R82, [R2+0x8] ;  /* 0x0000080002527984 */ /* 0x000fe80000000800 */
[----:B------:R-:W0:Y:S04]  /*49e0*/  LDS R81, [R2+0xc] ;  /* 0x00000c0002517984 */ /* 0x000e280000000800 */
[----:B------:R-:W-:Y:S04]  /*49f0*/  LDS R80, [R2+0x10] ;  /* 0x0000100002507984 */ /* 0x000fe80000000800 */
[----:B------:R-:W0:Y:S04]  /*4a00*/  LDS R79, [R2+0x14] ;  /* 0x00001400024f7984 */ /* 0x000e280000000800 */
        /* <DEDUP_REMOVED lines=8> */
[----:B------:R-:W0:Y:S04]  /*4a90*/  LDS R72, [R2+0x38] ;  /* 0x0000380002487984 */ /* 0x000e280000000800 */
[----:B------:R-:W0:Y:S01]  /*4aa0*/  LDS R70, [R2+0x3c] ;  /* 0x00003c0002467984 */ /* 0x000e220000000800 */
[----:B------:R-:W-:Y:S01]  /*4ab0*/  BAR.SYNC.DEFER_BLOCKING 0x0 ;  /* 0x0000000000007b1d */ /* 0x000fe20000010000 */
[----:B-1----:R-:W-:Y:S01]  /*4ac0*/  MOV R85, RZ ;  /* 0x000000ff00557202 */ /* 0x002fe20000000f00 */
[----:B--2---:R-:W-:-:S04]  /*4ad0*/  HFMA2 R86, -RZ, RZ, 0, 0 ;  /* 0x00000000ff567431 */ /* 0x004fc800000001ff */
[----:B------:R-:W2:Y:S01]  /*4ae0*/  @!P5 LDG.E R96, desc[UR32][R36.64] ;  /* 0x000000202460d981 */ /* 0x000ea2000c1e1900 */
[----:B------:R-:W-:Y:S02]  /*4af0*/  ISETP.NE.AND P5, PT, R97, RZ, PT ;  /* 0x000000ff6100720c */ /* 0x000fe40003fa5270 */
[----:B---3--:R-:W-:Y:S02]  /*4b00*/  MOV R89, RZ ;  /* 0x000000ff00597202 */ /* 0x008fe40000000f00 */
[----:B----4-:R-:W-:Y:S01]  /*4b10*/  CS2R R90, SRZ ;  /* 0x00000000005a7805 */ /* 0x010fe2000001ff00 */
[----:B-----5:R-:W-:Y:S01]  /*4b20*/  HFMA2 R92, -RZ, RZ, 0, 0 ;  /* 0x00000000ff5c7431 */ /* 0x020fe200000001ff */
[----:B0-----:R-:W-:Y:S01]  /*4b30*/  CS2R R94, SRZ ;  /* 0x00000000005e7805 */ /* 0x001fe2000001ff00 */
[----:B------:R-:W3:Y:S06]  /*4b40*/  @!P3 LDG.E R107, desc[UR32][R36.64+0x700] ;  /* 0x00070020246bb981 */ /* 0x000eec000c1e1900 */
[----:B------:R-:W4:Y:S01]  /*4b50*/  @!P5 LDG.E R85, desc[UR32][R36.64+0x80] ;  /* 0x000080202455d981 */ /* 0x000f22000c1e1900 */
[----:B------:R-:W-:-:S13]  /*4b60*/  ISETP.NE.AND P5, PT, R98, RZ, PT ;  /* 0x000000ff6200720c */ /* 0x000fda0003fa5270 */
[----:B------:R-:W5:Y:S01]  /*4b70*/  @!P5 LDG.E R86, desc[UR32][R36.64+0x100] ;  /* 0x000100202456d981 */ /* 0x000f62000c1e1900 */
[----:B------:R-:W-:-:S13]  /*4b80*/  ISETP.NE.AND P5, PT, R99, RZ, PT ;  /* 0x000000ff6300720c */ /* 0x000fda0003fa5270 */
[----:B------:R-:W3:Y:S01]  /*4b90*/  @!P5 LDG.E R89, desc[UR32][R36.64+0x180] ;  /* 0x000180202459d981 */ /* 0x000ee2000c1e1900 */
        /* <DEDUP_REMOVED lines=8> */
[----:B------:R-:W-:Y:S01]  /*4c20*/  ISETP.NE.AND P5, PT, R104, RZ, PT ;  /* 0x000000ff6800720c */ /* 0x000fe20003fa5270 */
[----:B------:R-:W-:Y:S01]  /*4c30*/  HFMA2 R101, -RZ, RZ, 0, 0 ;  /* 0x00000000ff657431 */ /* 0x000fe200000001ff */
[----:B------:R-:W-:Y:S02]  /*4c40*/  MOV R97, RZ ;  /* 0x000000ff00617202 */ /* 0x000fe40000000f00 */
[----:B------:R-:W-:Y:S02]  /*4c50*/  CS2R R98, SRZ ;  /* 0x0000000000627805 */ /* 0x000fe4000001ff00 */
[----:B------:R-:W-:Y:S02]  /*4c60*/  MOV R102, RZ ;  /* 0x000000ff00667202 */ /* 0x000fe40000000f00 */
[----:B------:R-:W-:Y:S02]  /*4c70*/  MOV R104, RZ ;  /* 0x000000ff00687202 */ /* 0x000fe40000000f00 */
[----:B------:R-:W3:Y:S04]  /*4c80*/  @!P6 LDG.E R99, desc[UR32][R36.64+0x500] ;  /* 0x000500202463e981 */ /* 0x000ee8000c1e1900 */
[----:B------:R-:W3:Y:S01]  /*4c90*/  @!P5 LDG.E R95, desc[UR32][R36.64+0x400] ;  /* 0x00040020245fd981 */ /* 0x000ee2000c1e1900 */
[----:B------:R-:W-:-:S03]  /*4ca0*/  ISETP.NE.AND P5, PT, R105, RZ, PT ;  /* 0x000000ff6900720c */ /* 0x000fc60003fa5270 */
[----:B------:R-:W3:Y:S04]  /*4cb0*/  @!P0 LDG.E R98, desc[UR32][R36.64+0x580] ;  /* 0x0005802024628981 */ /* 0x000ee8000c1e1900 */
[----:B------:R-:W3:Y:S04]  /*4cc0*/  @!P1 LDG.E R101, desc[UR32][R36.64+0x600] ;  /* 0x0006002024659981 */ /* 0x000ee8000c1e1900 */
[----:B------:R-:W3:Y:S04]  /*4cd0*/  @!P2 LDG.E R102, desc[UR32][R36.64+0x680] ;  /* 0x000680202466a981 */ /* 0x000ee8000c1e1900 */
[----:B------:R-:W3:Y:S04]  /*4ce0*/  @!P5 LDG.E R97, desc[UR32][R36.64+0x480] ;  /* 0x000480202461d981 */ /* 0x000ee8000c1e1900 */
[----:B------:R0:W3:Y:S01]  /*4cf0*/  @!P4 LDG.E R104, desc[UR32][R36.64+0x780] ;  /* 0x000780202468c981 */ /* 0x0000e2000c1e1900 */
[----:B------:R-:W-:Y:S01]  /*4d00*/  FMUL.FTZ R88, R83, -1.4426950216293334961 ;  /* 0xbfb8aa3b53587820 */ /* 0x000fe20000410000 */
[----:B------:R-:W-:-:S05]  /*4d10*/  FMUL.FTZ R87, R84, -1.4426950216293334961 ;  /* 0xbfb8aa3b54577820 */ /* 0x000fca0000410000 */
[----:B------:R-:W1:Y:S01]  /*4d20*/  MUFU.EX2 R88, R88 ;  /* 0x0000005800587308 */ /* 0x000e620000000800 */
[----:B------:R-:W-:-:S07]  /*4d30*/  FMUL.FTZ R100, R81, -1.4426950216293334961 ;  /* 0xbfb8aa3b51647820 */ /* 0x000fce0000410000 */
[----:B------:R-:W1:Y:S01]  /*4d40*/  MUFU.EX2 R87, R87 ;  /* 0x0000005700577308 */ /* 0x000e620000000800 */
[----:B0-----:R-:W-:Y:S01]  /*4d50*/  FMUL.FTZ R36, R79, -1.4426950216293334961 ;  /* 0xbfb8aa3b4f247820 */ /* 0x001fe20000410000 */
[----:B------:R-:W-:Y:S01]  /*4d60*/  FMUL.FTZ R93, R82, -1.4426950216293334961 ;  /* 0xbfb8aa3b525d7820 */ /* 0x000fe20000410000 */
[----:B------:R-:W-:Y:S01]  /*4d70*/  FMUL.FTZ R103, R80, -1.4426950216293334961 ;  /* 0xbfb8aa3b50677820 */ /* 0x000fe20000410000 */
[----:B------:R-:W-:-:S04]  /*4d80*/  FMUL.FTZ R37, R78, -1.4426950216293334961 ;  /* 0xbfb8aa3b4e257820 */ /* 0x000fc80000410000 */
[----:B------:R-:W0:Y:S01]  /*4d90*/  MUFU.EX2 R100, R100 ;  /* 0x0000006400647308 */ /* 0x000e220000000800 */
[----:B-1----:R-:W-:Y:S01]  /*4da0*/  FADD.FTZ R88, R88, 1 ;  /* 0x3f80000058587421 */ /* 0x002fe20000010000 */
[----:B------:R-:W-:-:S06]  /*4db0*/  FMUL.FTZ R105, R77, -1.4426950216293334961 ;  /* 0xbfb8aa3b4d697820 */ /* 0x000fcc0000410000 */
[----:B------:R-:W1:Y:S01]  /*4dc0*/  MUFU.EX2 R36, R36 ;  /* 0x0000002400247308 */ /* 0x000e620000000800 */
[----:B------:R-:W-:-:S07]  /*4dd0*/  FADD.FTZ R87, R87, 1 ;  /* 0x3f80000057577421 */ /* 0x000fce0000010000 */
[----:B------:R-:W1:Y:S08]  /*4de0*/  MUFU.EX2 R93, R93 ;  /* 0x0000005d005d7308 */ /* 0x000e700000000800 */
[----:B------:R-:W1:Y:S08]  /*4df0*/  MUFU.EX2 R103, R103 ;  /* 0x0000006700677308 */ /* 0x000e700000000800 */
[----:B------:R-:W1:Y:S08]  /*4e00*/  MUFU.EX2 R37, R37 ;  /* 0x0000002500257308 */ /* 0x000e700000000800 */
[----:B------:R-:W-:Y:S01]  /*4e10*/  MUFU.RCP R88, R88 ;  /* 0x0000005800587308 */ /* 0x000fe20000001000 */
[----:B0-----:R-:W-:-:S07]  /*4e20*/  FADD.FTZ R100, R100, 1 ;  /* 0x3f80000064647421 */ /* 0x001fce0000010000 */
[----:B------:R0:W3:Y:S01]  /*4e30*/  MUFU.EX2 R106, R105 ;  /* 0x00000069006a7308 */ /* 0x0000e20000000800 */
[----:B-1----:R-:W-:-:S07]  /*4e40*/  FADD.FTZ R36, R36, 1 ;  /* 0x3f80000024247421 */ /* 0x002fce0000010000 */
[----:B------:R-:W1:Y:S01]  /*4e50*/  MUFU.RCP R87, R87 ;  /* 0x0000005700577308 */ /* 0x000e620000001000 */
[----:B------:R-:W-:Y:S01]  /*4e60*/  FMUL.FTZ R111, R69, -1.4426950216293334961 ;  /* 0xbfb8aa3b456f7820 */ /* 0x000fe20000410000 */
[----:B------:R-:W-:Y:S01]  /*4e70*/  FADD.FTZ R93, R93, 1 ;  /* 0x3f8000005d5d7421 */ /* 0x000fe20000010000 */
[----:B------:R-:W-:Y:S01]  /*4e80*/  FADD.FTZ R103, R103, 1 ;  /* 0x3f80000067677421 */ /* 0x000fe20000010000 */
[----:B0-----:R-:W-:Y:S01]  /*4e90*/  FMUL.FTZ R105, R73, -1.4426950216293334961 ;  /* 0xbfb8aa3b49697820 */ /* 0x001fe20000410000 */
[----:B------:R-:W-:Y:S01]  /*4ea0*/  FMUL.FTZ R108, R76, -1.4426950216293334961 ;  /* 0xbfb8aa3b4c6c7820 */ /* 0x000fe20000410000 */
[----:B------:R-:W-:Y:S02]  /*4eb0*/  FADD.FTZ R37, R37, 1 ;  /* 0x3f80000025257421 */ /* 0x000fe40000010000 */
[----:B------:R-:W-:Y:S01]  /*4ec0*/  MUFU.EX2 R111, R111 ;  /* 0x0000006f006f7308 */ /* 0x000fe20000000800 */
[----:B------:R-:W-:-:S07]  /*4ed0*/  FMUL.FTZ R109, R75, -1.4426950216293334961 ;  /* 0xbfb8aa3b4b6d7820 */ /* 0x000fce0000410000 */
[----:B------:R-:W-:Y:S08]  /*4ee0*/  MUFU.RCP R93, R93 ;  /* 0x0000005d005d7308 */ /* 0x000ff00000001000 */
[----:B------:R-:W-:Y:S01]  /*4ef0*/  MUFU.RCP R103, R103 ;  /* 0x0000006700677308 */ /* 0x000fe20000001000 */
[----:B------:R-:W-:-:S07]  /*4f00*/  FMUL.FTZ R110, R74, -1.4426950216293334961 ;  /* 0xbfb8aa3b4a6e7820 */ /* 0x000fce0000410000 */
[----:B------:R-:W-:Y:S01]  /*4f10*/  MUFU.EX2 R114, R105 ;  /* 0x0000006900727308 */ /* 0x000fe20000000800 */
[----:B--2---:R0:W-:Y:S04]  /*4f20*/  STS [R144], R96 ;  /* 0x0000006090007388 */ /* 0x0041e80000000800 */
        /* <DEDUP_REMOVED lines=16> */
[----:B------:R-:W3:Y:S04]  /*5030*/  LDS R85, [R2] ;  /* 0x0000000002557984 */ /* 0x000ee80000000800 */
[----:B------:R-:W4:Y:S04]  /*5040*/  LDS R86, [R2+0x4] ;  /* 0x0000040002567984 */ /* 0x000f280000000800 */
[----:B------:R-:W5:Y:S04]  /*5050*/  LDS R91, [R2+0x8] ;  /* 0x00000800025b7984 */ /* 0x000f680000000800 */
[----:B------:R-:W-:Y:S04]  /*5060*/  LDS R90, [R2+0xc] ;  /* 0x00000c00025a7984 */ /* 0x000fe80000000800 */
[----:B------:R-:W5:Y:S01]  /*5070*/  LDS R89, [R2+0x10] ;  /* 0x0000100002597984 */ /* 0x000f620000000800 */
[----:B0-----:R-:W0:Y:S01]  /*5080*/  MUFU.RCP R96, R100 ;  /* 0x0000006400607308 */ /* 0x001e220000001000 */
[----:B--2---:R-:W-:-:S02]  /*5090*/  FADD.FTZ R102, R106, 1 ;  /* 0x3f8000006a667421 */ /* 0x004fc40000010000 */
[----:B------:R-:W2:Y:S01]  /*50a0*/  LDS R92, [R2+0x14] ;  /* 0x00001400025c7984 */ /* 0x000ea20000000800 */
[----:B------:R-:W-:-:S03]  /*50b0*/  FMUL.FTZ R113, R72, -1.4426950216293334961 ;  /* 0xbfb8aa3b48717820 */ /* 0x000fc60000410000 */
[----:B------:R-:W2:Y:S01]  /*50c0*/  LDS R94, [R2+0x1c] ;  /* 0x00001c00025e7984 */ /* 0x000ea20000000800 */
[----:B------:R1:W-:Y:S01]  /*50d0*/  MUFU.RCP R100, R36 ;  /* 0x0000002400647308 */ /* 0x0003e20000001000 */
[----:B------:R-:W-:Y:S02]  /*50e0*/  FMUL.FTZ R115, R70, -1.4426950216293334961 ;  /* 0xbfb8aa3b46737820 */ /* 0x000fe40000410000 */
[----:B------:R-:W2:Y:S01]  /*50f0*/  LDS R95, [R2+0x18] ;  /* 0x00001800025f7984 */ /* 0x000ea20000000800 */
[----:B-1----:R-:W-:-:S04]  /*5100*/  FADD.FTZ R36, -R88, 1 ;  /* 0x3f80000058247421 */ /* 0x002fc80000010100 */
[----:B------:R1:W-:Y:S01]  /*5110*/  MUFU.RCP R105, R37 ;  /* 0x0000002500697308 */ /* 0x0003e20000001000 */
[----:B------:R-:W-:Y:S01]  /*5120*/  FFMA.FTZ R98, R83, R36, 1 ;  /* 0x3f80000053627423 */ /* 0x000fe20000010024 */
[----:B---3--:R-:W-:-:S06]  /*5130*/  FMUL.FTZ R36, R68, R85 ;  /* 0x0000005544247220 */ /* 0x008fcc0000410000 */
[----:B------:R-:W3:Y:S01]  /*5140*/  MUFU.EX2 R108, R108 ;  /* 0x0000006c006c7308 */ /* 0x000ee20000000800 */
[C---:B-1----:R-:W-:Y:S01]  /*5150*/  FADD.FTZ R37, -R87.reuse, 1 ;  /* 0x3f80000057257421 */ /* 0x042fe20000010100 */
[----:B------:R-:W-:Y:S01]  /*5160*/  FMUL.FTZ R36, R87, R36 ;  /* 0x0000002457247220 */ /* 0x000fe20000410000 */
[----:B----4-:R-:W-:Y:S02]  /*5170*/  FMUL.FTZ R97, R67, R86 ;  /* 0x0000005643617220 */ /* 0x010fe40000410000 */
[----:B------:R-:W-:-:S03]  /*5180*/  FFMA.FTZ R37, R84, R37, 1 ;  /* 0x3f80000054257423 */ /* 0x000fc60000010025 */
[----:B------:R-:W1:Y:S01]  /*5190*/  MUFU.RCP R102, R102 ;  /* 0x0000006600667308 */ /* 0x000e620000001000 */
[----:B------:R-:W-:Y:S01]  /*51a0*/  FMUL.FTZ R37, R36, R37 ;  /* 0x0000002524257220 */ /* 0x000fe20000410000 */
[----:B------:R-:W-:Y:S01]  /*51b0*/  FMUL.FTZ R97, R88, R97 ;  /* 0x0000006158617220 */ /* 0x000fe20000410000 */
[----:B0-----:R-:W-:Y:S01]  /*51c0*/  FADD.FTZ R36, -R96, 1 ;  /* 0x3f80000060247421 */ /* 0x001fe20000010100 */
[----:B------:R-:W-:-:S04]  /*51d0*/  FADD.FTZ R101, R111, 1 ;  /* 0x3f8000006f657421 */ /* 0x000fc80000010000 */
[----:B------:R-:W0:Y:S01]  /*51e0*/  MUFU.EX2 R109, R109 ;  /* 0x0000006d006d7308 */ /* 0x000e220000000800 */
[----:B------:R-:W-:Y:S01]  /*51f0*/  FFMA.FTZ R117, R81, R36, 1 ;  /* 0x3f80000051757423 */ /* 0x000fe20000010024 */
[----:B------:R-:W-:Y:S01]  /*5200*/  FADD.FTZ R99, -R103, 1 ;  /* 0x3f80000067637421 */ /* 0x000fe20000010100 */
[----:B-----5:R-:W-:-:S05]  /*5210*/  FMUL.FTZ R36, R66, R91 ;  /* 0x0000005b42247220 */ /* 0x020fca0000410000 */
[----:B------:R-:W4:Y:S01]  /*5220*/  MUFU.EX2 R110, R110 ;  /* 0x0000006e006e7308 */ /* 0x000f220000000800 */
[----:B---3--:R-:W-:Y:S01]  /*5230*/  FADD.FTZ R107, R108, 1 ;  /* 0x3f8000006c6b7421 */ /* 0x008fe20000010000 */
[----:B------:R-:W-:-:S06]  /*5240*/  FMUL.FTZ R36, R93, R36 ;  /* 0x000000245d247220 */ /* 0x000fcc0000410000 */
[----:B------:R3:W5:Y:S01]  /*5250*/  MUFU.EX2 R118, R113 ;  /* 0x0000007100767308 */ /* 0x0007620000000800 */
[----:B------:R-:W-:Y:S01]  /*5260*/  FFMA.FTZ R119, R80, R99, 1 ;  /* 0x3f80000050777423 */ /* 0x000fe20000010063 */
[----:B------:R-:W-:Y:S01]  /*5270*/  FMUL.FTZ R108, R64, R89 ;  /* 0x00000059406c7220 */ /* 0x000fe20000410000 */
[----:B------:R-:W-:Y:S05]  /*5280*/  LDS R99, [R2+0x28] ;  /* 0x0000280002637984 */ /* 0x000fea0000000800 */
[----:B------:R2:W5:Y:S01]  /*5290*/  MUFU.EX2 R124, R115 ;  /* 0x00000073007c7308 */ /* 0x0005620000000800 */
[----:B---3--:R-:W-:Y:S01]  /*52a0*/  FMUL.FTZ R113, R97, R98 ;  /* 0x0000006261717220 */ /* 0x008fe20000410000 */
[----:B------:R-:W-:Y:S01]  /*52b0*/  FADD.FTZ R97, -R93, 1 ;  /* 0x3f8000005d617421 */ /* 0x000fe20000010100 */
[----:B------:R-:W3:Y:S01]  /*52c0*/  LDS R98, [R2+0x20] ;  /* 0x0000200002627984 */ /* 0x000ee20000000800 */
[----:B--2---:R-:W-:-:S02]  /*52d0*/  FMUL.FTZ R115, R65, R90 ;  /* 0x0000005a41737220 */ /* 0x004fc40000410000 */
[----:B------:R-:W-:Y:S02]  /*52e0*/  FFMA.FTZ R111, R82, R97, 1 ;  /* 0x3f800000526f7423 */ /* 0x000fe40000010061 */
[----:B------:R2:W-:Y:S01]  /*52f0*/  MUFU.RCP R116, R101 ;  /* 0x0000006500747308 */ /* 0x0005e20000001000 */
[----:B------:R-:W3:Y:S01]  /*5300*/  LDS R97, [R2+0x24] ;  /* 0x0000240002617984 */ /* 0x000ee20000000800 */
[----:B------:R-:W-:Y:S01]  /*5310*/  FMUL.FTZ R106, R96, R115 ;  /* 0x00000073606a7220 */ /* 0x000fe20000410000 */
[----:B------:R-:W-:Y:S01]  /*5320*/  FMUL.FTZ R112, R71, -1.4426950216293334961 ;  /* 0xbfb8aa3b47707820 */ /* 0x000fe20000410000 */
[----:B------:R-:W-:Y:S01]  /*5330*/  FMUL.FTZ R115, R36, R111 ;  /* 0x0000006f24737220 */ /* 0x000fe20000410000 */
[----:B------:R-:W-:Y:S01]  /*5340*/  FADD.FTZ R114, R114, 1 ;  /* 0x3f80000072727421 */ /* 0x000fe20000010000 */
[----:B------:R-:W-:Y:S01]  /*5350*/  FMUL.FTZ R117, R106, R117 ;  /* 0x000000756a757220 */ /* 0x000fe20000410000 */
[----:B--2---:R-:W2:Y:S01]  /*5360*/  LDS R101, [R2+0x2c] ;  /* 0x00002c0002657984 */ /* 0x004ea20000000800 */
[----:B------:R-:W-:Y:S01]  /*5370*/  FMUL.FTZ R108, R103, R108 ;  /* 0x0000006c676c7220 */ /* 0x000fe20000410000 */
[----:B------:R-:W-:Y:S01]  /*5380*/  FADD.FTZ R111, -R105, 1 ;  /* 0x3f800000696f7421 */ /* 0x000fe20000010100 */
[----:B-1----:R-:W-:Y:S01]  /*5390*/  FADD.FTZ R106, -R102, 1 ;  /* 0x3f800000666a7421 */ /* 0x002fe20000010100 */
[----:B0-----:R-:W-:Y:S01]  /*53a0*/  FADD.FTZ R104, R109, 1 ;  /* 0x3f8000006d687421 */ /* 0x001fe20000010000 */
[----:B------:R0:W-:Y:S01]  /*53b0*/  MUFU.RCP R122, R114 ;  /* 0x00000072007a7308 */ /* 0x0001e20000001000 */
[----:B----4-:R-:W-:Y:S01]  /*53c0*/  FADD.FTZ R109, R110, 1 ;  /* 0x3f8000006e6d7421 */ /* 0x010fe20000010000 */
[----:B------:R-:W-:Y:S01]  /*53d0*/  FMUL.FTZ R119, R108, R119 ;  /* 0x000000776c777220 */ /* 0x000fe20000410000 */
[----:B------:R-:W-:Y:S01]  /*53e0*/  FFMA.FTZ R123, R78, R111, 1 ;  /* 0x3f8000004e7b7423 */ /* 0x000fe2000001006f */
[----:B------:R-:W1:Y:S04]  /*53f0*/  LDS R110, [R2+0x30] ;  /* 0x00003000026e7984 */ /* 0x000e680000000800 */
[----:B------:R-:W4:Y:S01]  /*5400*/  MUFU.EX2 R112, R112 ;  /* 0x0000007000707308 */ /* 0x000f220000000800 */
[----:B0-----:R-:W-:Y:S01]  /*5410*/  FFMA.FTZ R114, R77, R106, 1 ;  /* 0x3f8000004d727423 */ /* 0x001fe2000001006a */
[----:B------:R-:W0:Y:S04]  /*5420*/  LDS R108, [R2+0x34] ;  /* 0x00003400026c7984 */ /* 0x000e280000000800 */
[----:B------:R-:W0:Y:S04]  /*5430*/  LDS R106, [R2+0x38] ;  /* 0x00003800026a7984 */ /* 0x000e280000000800 */
[----:B------:R-:W0:Y:S01]  /*5440*/  LDS R111, [R2+0x3c] ;  /* 0x00003c00026f7984 */ /* 0x000e220000000800 */
[----:B------:R-:W3:Y:S01]  /*5450*/  MUFU.RCP R104, R104 ;  /* 0x0000006800687308 */ /* 0x000ee20000001000 */
[----:B-----5:R-:W-:Y:S01]  /*5460*/  FADD.FTZ R118, R118, 1 ;  /* 0x3f80000076767421 */ /* 0x020fe20000010000 */
[----:B------:R-:W-:Y:S01]  /*5470*/  FADD.FTZ R124, R124, 1 ;  /* 0x3f8000007c7c7421 */ /* 0x000fe20000010000 */
[----:B------:R-:W-:Y:S01]  /*5480*/  FADD.FTZ R36, -R100, 1 ;  /* 0x3f80000064247421 */ /* 0x000fe20000010100 */
[----:B------:R-:W-:Y:S01]  /*5490*/  FMUL.FTZ R121, R63, R92 ;  /* 0x0000005c3f797220 */ /* 0x000fe20000410000 */
[----:B------:R-:W-:-:S03]  /*54a0*/  FMUL.FTZ R125, R55, R94 ;  /* 0x0000005e377d7220 */ /* 0x000fc60000410000 */
[----:B------:R-:W5:Y:S01]  /*54b0*/  MUFU.RCP R109, R109 ;  /* 0x0000006d006d7308 */ /* 0x000f620000001000 */
[----:B----4-:R-:W-:-:S07]  /*54c0*/  FADD.FTZ R112, R112, 1 ;  /* 0x3f80000070707421 */ /* 0x010fce0000010000 */
[----:B------:R-:W4:Y:S01]  /*54d0*/  MUFU.RCP R107, R107 ;  /* 0x0000006b006b7308 */ /* 0x000f220000001000 */
[----:B------:R-:W-:Y:S01]  /*54e0*/  FFMA.FTZ R36, R79, R36, 1 ;  /* 0x3f8000004f247423 */ /* 0x000fe20000010024 */
[----:B------:R-:W-:Y:S01]  /*54f0*/  FMUL.FTZ R121, R100, R121 ;  /* 0x0000007964797220 */ /* 0x000fe20000410000 */
[----:B------:R-:W-:Y:S01]  /*5500*/  FMUL.FTZ R125, R102, R125 ;  /* 0x0000007d667d7220 */ /* 0x000fe20000410000 */
[----:B------:R-:W-:Y:S06]  /*5510*/  BAR.SYNC.DEFER_BLOCKING 0x0 ;  /* 0x0000000000007b1d */ /* 0x000fec0000010000 */
[----:B------:R-:W1:Y:S01]  /*5520*/  MUFU.RCP R139, R118 ;  /* 0x00000076008b7308 */ /* 0x000e620000001000 */
[----:B------:R-:W-:-:S07]  /*5530*/  FMUL.FTZ R121, R121, R36 ;  /* 0x0000002479797220 */ /* 0x000fce0000410000 */
[----:B------:R-:W0:Y:S01]  /*5540*/  MUFU.RCP R143, R124 ;  /* 0x0000007c008f7308 */ /* 0x000e220000001000 */
[----:B------:R-:W-:Y:S01]  /*5550*/  FMUL.FTZ R125, R125, R114 ;  /* 0x000000727d7d7220 */ /* 0x000fe20000410000 */
[----:B---3--:R-:W-:-:S06]  /*5560*/  FADD.FTZ R36, -R104, 1 ;  /* 0x3f80000068247421 */ /* 0x008fcc0000010100 */
[----:B------:R3:W0:Y:S01]  /*5570*/  MUFU.RCP R120, R112 ;  /* 0x0000007000787308 */ /* 0x0006220000001000 */
[----:B-----5:R-:W-:Y:S01]  /*5580*/  FADD.FTZ R129, -R109, 1 ;  /* 0x3f8000006d817421 */ /* 0x020fe20000010100 */
[----:B------:R-:W-:Y:S01]  /*5590*/  FADD.FTZ R114, -R116, 1 ;  /* 0x3f80000074727421 */ /* 0x000fe20000010100 */
[----:B---3--:R-:W-:-:S04]  /*55a0*/  FMUL.FTZ R112, R62, R95 ;  /* 0x0000005f3e707220 */ /* 0x008fc80000410000 */
[----:B------:R-:W-:Y:S01]  /*55b0*/  FMUL.FTZ R112, R105, R112 ;  /* 0x0000007069707220 */ /* 0x000fe20000410000 */
[----:B------:R-:W-:Y:S01]  /*55c0*/  FFMA.FTZ R131, R74, R129, 1 ;  /* 0x3f8000004a837423 */ /* 0x000fe20000010081 */
[----:B------:R-:W-:Y:S02]  /*55d0*/  FFMA.FTZ R118, R69, R114, 1 ;  /* 0x3f80000045767423 */ /* 0x000fe40000010072 */
[----:B------:R-:W-:Y:S01]  /*55e0*/  FMUL.FTZ R123, R112, R123 ;  /* 0x0000007b707b7220 */ /* 0x000fe20000410000 */
[----:B------:R-:W-:Y:S01]  /*55f0*/  FFMA.FTZ R112, R75, R36, 1 ;  /* 0x3f8000004b707423 */ /* 0x000fe20000010024 */
[----:B----4-:R-:W-:Y:S01]  /*5600*/  FADD.FTZ R127, -R107, 1 ;  /* 0x3f8000006b7f7421 */ /* 0x010fe20000010100 */
[----:B------:R-:W-:Y:S01]  /*5610*/  FMUL.FTZ R36, R53, R98 ;  /* 0x0000006235247220 */ /* 0x000fe20000410000 */
[----:B------:R-:W-:Y:S01]  /*5620*/  FMUL.FTZ R129, R54, R97 ;  /* 0x0000006136817220 */ /* 0x000fe20000410000 */
[----:B------:R-:W-:Y:S01]  /*5630*/  FMUL.FTZ R114, R58, R99 ;  /* 0x000000633a727220 */ /* 0x000fe20000410000 */
[----:B--2---:R-:W-:Y:S01]  /*5640*/  FMUL.FTZ R133, R56, R101 ;  /* 0x0000006538857220 */ /* 0x004fe20000410000 */
[----:B------:R-:W-:Y:S01]  /*5650*/  FFMA.FTZ R127, R76, R127, 1 ;  /* 0x3f8000004c7f7423 */ /* 0x000fe2000001007f */
[----:B------:R-:W-:Y:S01]  /*5660*/  FMUL.FTZ R36, R107, R36 ;  /* 0x000000246b247220 */ /* 0x000fe20000410000 */
[----:B------:R-:W-:Y:S01]  /*5670*/  FMUL.FTZ R129, R104, R129 ;  /* 0x0000008168817220 */ /* 0x000fe20000410000 */
[----:B------:R-:W-:Y:S01]  /*5680*/  FMUL.FTZ R114, R109, R114 ;  /* 0x000000726d727220 */ /* 0x000fe20000410000 */
[----:B------:R-:W-:Y:S01]  /*5690*/  FMUL.FTZ R133, R116, R133 ;  /* 0x0000008574857220 */ /* 0x000fe20000410000 */
[----:B-1----:R-:W-:Y:S01]  /*56a0*/  FADD.FTZ R135, -R139, 1 ;  /* 0x3f8000008b877421 */ /* 0x002fe20000010100 */
[----:B0-----:R-:W-:Y:S01]  /*56b0*/  FADD.FTZ R137, -R143, 1 ;  /* 0x3f8000008f897421 */ /* 0x001fe20000010100 */
[----:B------:R-:W-:Y:S01]  /*56c0*/  FMUL.FTZ R127, R36, R127 ;  /* 0x0000007f247f7220 */ /* 0x000fe20000410000 */
        /* <DEDUP_REMOVED lines=111> */
[----:B------:R-:W-:Y:S01]  /*5dc0*/  FMUL.FTZ R81, R81, R96 ;  /* 0x0000006051517220 */ /* 0x000fe20000410000 */
[----:B------:R-:W-:Y:S01]  /*5dd0*/  FMUL.FTZ R66, R66, R82 ;  /* 0x0000005242427220 */ /* 0x000fe20000410000 */
[----:B------:R-:W-:Y:S01]  /*5de0*/  FFMA.FTZ R72, R4, R67, R69 ;  /* 0x0000004304487223 */ /* 0x000fe20000010045 */
[----:B------:R-:W-:Y:S01]  /*5df0*/  UISETP.NE.AND.EX UP0, UPT, UR29, URZ, UPT, UP0 ;  /* 0x000000ff1d00728c */ /* 0x000fe2000bf05300 */
        /* <DEDUP_REMOVED lines=120> */
.L_x_1234:
[----:B------:R-:W-:Y:S01]  /*6580*/  FFMA.FTZ R40, R8, R63, R105 ;  /* 0x0000003f08287223 */ /* 0x000fe20000010069 */
[----:B------:R-:W1:Y:S01]  /*6590*/  LDCU UR8, c[0x0][0x38c] ;  /* 0x00007180ff0877ac */ /* 0x000e620008000800 */
[----:B------:R-:W-:Y:S02]  /*65a0*/  MOV R35, RZ ;  /* 0x000000ff00237202 */ /* 0x000fe40000000f00 */
[----:B0-----:R-:W-:Y:S01]  /*65b0*/  CS2R R36, SRZ ;  /* 0x0000000000247805 */ /* 0x001fe2000001ff00 */
[----:B------:R-:W-:Y:S01]  /*65c0*/  FFMA.FTZ R43, R9, R62, R40 ;  /* 0x0000003e092b7223 */ /* 0x000fe20000010028 */
[----:B------:R-:W-:Y:S02]  /*65d0*/  CS2R R38, SRZ ;  /* 0x0000000000267805 */ /* 0x000fe4000001ff00 */
[----:B------:R-:W-:Y:S02]  /*65e0*/  CS2R R40, SRZ ;  /* 0x0000000000287805 */ /* 0x000fe4000001ff00 */
[----:B------:R-:W-:Y:S01]  /*65f0*/  CS2R R44, SRZ ;  /* 0x00000000002c7805 */ /* 0x000fe2000001ff00 */
[----:B------:R-:W-:Y:S01]  /*6600*/  FFMA.FTZ R46, R10, R69, R43 ;  /* 0x000000450a2e7223 */ /* 0x000fe2000001002b */
[----:B------:R-:W-:-:S02]  /*6610*/  CS2R R42, SRZ ;  /* 0x00000000002a7805 */ /* 0x000fc4000001ff00 */
[----:B------:R-:W-:Y:S01]  /*6620*/  MOV R50, RZ ;  /* 0x000000ff00327202 */ /* 0x000fe20000000f00 */
[----:B------:R-:W-:Y:S01]  /*6630*/  FMUL.FTZ R242, R68, UR6 ;  /* 0x0000000644f27c20 */ /* 0x000fe20008410000 */
[----:B------:R-:W-:Y:S01]  /*6640*/  FFMA.FTZ R49, R11, R70, R46 ;  /* 0x000000460b317223 */ /* 0x000fe2000001002e */
[----:B------:R-:W-:Y:S01]  /*6650*/  CS2R R46, SRZ ;  /* 0x00000000002e7805 */ /* 0x000fe2000001ff00 */
[----:B------:R-:W-:Y:S01]  /*6660*/  FMUL.FTZ R241, R67, UR6 ;  /* 0x0000000643f17c20 */ /* 0x000fe20008410000 */
[----:B------:R-:W-:Y:S01]  /*6670*/  FMUL.FTZ R229, R66, UR6 ;  /* 0x0000000642e57c20 */ /* 0x000fe20008410000 */
[----:B------:R-:W-:Y:S01]  /*6680*/  FFMA.FTZ R52, R12, R71, R49 ;  /* 0x000000470c347223 */ /* 0x000fe20000010031 */
[----:B------:R-:W-:Y:S01]  /*6690*/  CS2R R48, SRZ ;  /* 0x0000000000307805 */ /* 0x000fe2000001ff00 */
[----:B------:R-:W-:Y:S01]  /*66a0*/  FMUL.FTZ R51, R65, UR6 ;  /* 0x0000000641337c20 */ /* 0x000fe20008410000 */
[----:B-1----:R-:W-:Y:S01]  /*66b0*/  UISETP.GE.AND UP0, UPT, UR8, 0x1, UPT ;  /* 0x000000010800788c */ /* 0x002fe2000bf06270 */
        /* <DEDUP_REMOVED lines=17> */
[----:B------:R-:W-:-:S05]  /*67d0*/  FFMA.FTZ R60, R18, R103, R75 ;  /* 0x00000067123c7223 */ /* 0x000fca000001004b */
[----:B------:R0:W-:Y:S01]  /*67e0*/  STL [R1+0x2c], R60 ;  /* 0x00002c3c01007387 */ /* 0x0001e20000100800 */
[----:B------:R-:W-:Y:S06]  /*67f0*/  BAR.SYNC.DEFER_BLOCKING 0x0 ;  /* 0x0000000000007b1d */ /* 0x000fec0000010000 */
[----:B------:R-:W-:Y:S05]  /*6800*/  BRA.U !UP0, `(.L_x_1235) ;  /* 0x0000009508f47547 */ /* 0x000fea000b800000 */
        /* <DEDUP_REMOVED lines=22> */
[----:B--2---:R-:W-:Y:S01]  /*6970*/  UIMAD.WIDE.U32 UR28, UR27, UR12, URZ ;  /* 0x0000000c1b1c72a5 */ /* 0x004fe2000f8e00ff */
        /* <DEDUP_REMOVED lines=10> */
[----:B------:R-:W-:Y:S01]  /*6a20*/  HFMA2 R35, -RZ, RZ, 0, 0 ;  /* 0x00000000ff237431 */ /* 0x000fe200000001ff */
[----:B------:R-:W1:Y:S01]  /*6a30*/  LDCU UR46, c[0x0][0x394] ;  /* 0x00007280ff2e77ac */ /* 0x000e620008000800 */
[----:B------:R-:W2:Y:S01]  /*6a40*/  LDCU UR47, c[0x0][0x38c] ;  /* 0x00007180ff2f77ac */ /* 0x000ea20008000800 */
[----:B------:R-:W3:Y:S09]  /*6a50*/  LDCU UR34, c[0x0][0x388] ;  /* 0x00007100ff2277ac */ /* 0x000ef20008000800 */
[----:B------:R-:W-:Y:S01]  /*6a60*/  @P0 LOP3.LUT R243, R243, 0x4, RZ, 0xfc, !PT ;  /* 0x00000004f3f30812 */ /* 0x000fe200078efcff */
[----:B------:R-:W4:Y:S01]  /*6a70*/  LDCU.64 UR38, c[0x0][0x3a8] ;  /* 0x00007500ff2677ac */ /* 0x000f220008000a00 */
[----:B------:R-:W0:Y:S01]  /*6a80*/  LDCU.64 UR40, c[0x0][0x3c0] ;  /* 0x00007800ff2877ac */ /* 0x000e220008000a00 */
[----:B------:R-:W0:Y:S01]  /*6a90*/  LDCU.64 UR42, c[0x0][0x4f0] ;  /* 0x00009e00ff2a77ac */ /* 0x000e220008000a00 */
[----:B------:R-:W0:Y:S01]  /*6aa0*/  LDCU.64 UR44, c[0x0][0x3e0] ;  /* 0x00007c00ff2c77ac */ /* 0x000e220008000a00 */
[----:B------:R-:W0:Y:S01]  /*6ab0*/  LDCU.128 UR12, c[0x0][0x440] ;  /* 0x00008800ff0c77ac */ /* 0x000e220008000c00 */
[----:B------:R-:W-:-:S05]  /*6ac0*/  UMOV UR8, URZ ;  /* 0x000000ff00087c82 */ /* 0x000fca0008000000 */
.L_x_1333:
[----:B------:R-:W-:Y:S01]  /*6ad0*/  UMOV UR36, UR30 ;  /* 0x0000001e00247c82 */ /* 0x000fe20008000000 */
[----:B------:R-:W-:Y:S01]  /*6ae0*/  UMOV UR37, UR9 ;  /* 0x0000000900257c82 */ /* 0x000fe20008000000 */
[----:B------:R-:W-:Y:S01]  /*6af0*/  SHF.L.U32 R104, R183, 0x5, RZ ;  /* 0x00000005b7687819 */ /* 0x000fe200000006ff */
[----:B----4-:R-:W-:Y:S01]  /*6b00*/  UIMAD.WIDE.U32 UR36, UR8, UR38, UR36 ;  /* 0x00000026082472a5 */ /* 0x010fe2000f8e0024 */
[----:B------:R-:W-:-:S03]  /*6b10*/  LOP3.LUT P6, RZ, R243, 0x4, RZ, 0xc0, !PT ;  /* 0x00000004f3ff7812 */ /* 0x000fc600078cc0ff */
[----:B------:R-:W-:Y:S02]  /*6b20*/  UIMAD UR25, UR8, UR39, UR37 ;  /* 0x00000027081972a4 */ /* 0x000fe4000f8e0225 */
[----:B0-----:R-:W-:-:S04]  /*6b30*/  ULEA UR26, UP0, UR36, UR12, 0x3 ;  /* 0x0000000c241a7291 */ /* 0x001fc8000f8018ff */
[----:B------:R-:W-:Y:S02]  /*6b40*/  ULEA.HI.X UR36, UR36, UR13, UR25, 0x3, UP0 ;  /* 0x0000000d24247291 */ /* 0x000fe400080f1c19 */
[----:B------:R-:W-:-:S04]  /*6b50*/  MOV R62, UR26 ;  /* 0x0000001a003e7c02 */ /* 0x000fc80008000f00 */
[----:B------:R-:W-:Y:S02]  /*6b60*/  MOV R63, UR36 ;  /* 0x00000024003f7c02 */ /* 0x000fe40008000f00 */
[----:B------:R-:W-:Y:S02]  /*6b70*/  LOP3.LUT R64, R99, 0x7c00, R104, 0xf8, !PT ;  /* 0x00007c0063407812 */ /* 0x000fe400078ef868 */
[----:B------:R-:W-:Y:S02]  /*6b80*/  MOV R67, UR44 ;  /* 0x0000002c00437c02 */ /* 0x000fe40008000f00 */
[----:B------:R-:W-:Y:S01]  /*6b90*/  MOV R65, RZ ;  /* 0x000000ff00417202 */ /* 0x000fe20000000f00 */
[----:B------:R-:W4:Y:S01]  /*6ba0*/  LDG.E.64 R62, desc[UR32][R62.64] ;  /* 0x000000203e3e7981 */ /* 0x000f22000c1e1b00 */
[----:B------:R-:W-:Y:S02]  /*6bb0*/  LOP3.LUT R60, R64, 0x20, RZ, 0xfc, !PT ;  /* 0x00000020403c7812 */ /* 0x000fe400078efcff */
[----:B------:R-:W-:-:S02]  /*6bc0*/  CS2R R74, SRZ ;  /* 0x00000000004a7805 */ /* 0x000fc4000001ff00 */
[----:B------:R-:W-:Y:S01]  /*6bd0*/  LOP3.LUT R61, R64, 0x40, RZ, 0xfc, !PT ;  /* 0x00000040403d7812 */ /* 0x000fe200078efcff */
[----:B------:R-:W-:Y:S01]  /*6be0*/  IMAD.WIDE.U32 R66, R67, UR8, R64 ;  /* 0x0000000843427c25 */ /* 0x000fe2000f8e0040 */
[----:B------:R-:W-:Y:S02]  /*6bf0*/  MOV R65, UR45 ;  /* 0x0000002d00417c02 */ /* 0x000fe40008000f00 */
[----:B------:R-:W-:Y:S02]  /*6c00*/  ISETP.GE.AND P3, PT, R60, UR35, PT ;  /* 0x000000233c007c0c */ /* 0x000fe4000bf66270 */
[----:B------:R-:W-:Y:S01]  /*6c10*/  ISETP.GE.AND P4, PT, R61, UR35, PT ;  /* 0x000000233d007c0c */ /* 0x000fe2000bf86270 */
[----:B------:R-:W-:Y:S01]  /*6c20*/  IMAD R65, R65, UR8, R67 ;  /* 0x0000000841417c24 */ /* 0x000fe2000f8e0243 */
[----:B------:R-:W-:Y:S02]  /*6c30*/  LOP3.LUT R61, R64, 0x60, RZ, 0xfc, !PT ;  /* 0x00000060403d7812 */ /* 0x000fe400078efcff */
[----:B------:R-:W-:-:S02]  /*6c40*/  LEA R60, P2, R66, UR23, 0x2 ;  /* 0x00000017423c7c11 */ /* 0x000fc4000f8410ff */
[----:B------:R-:W-:Y:S02]  /*6c50*/  LOP3.LUT R68, R64, 0x80, RZ, 0xfc, !PT ;  /* 0x0000008040447812 */ /* 0x000fe400078efcff */
[----:B------:R-:W-:Y:S02]  /*6c60*/  ISETP.GE.AND P5, PT, R61, UR35, PT ;  /* 0x000000233d007c0c */ /* 0x000fe4000bfa6270 */
[----:B------:R-:W-:Y:S02]  /*6c70*/  LEA.HI.X R61, R66, UR24, R65, 0x2, P2 ;  /* 0x00000018423d7c11 */ /* 0x000fe400090f1441 */
[C---:B------:R-:W-:Y:S02]  /*6c80*/  LOP3.LUT R67, R64.reuse, 0xa0, RZ, 0xfc, !PT ;  /* 0x000000a040437812 */ /* 0x040fe400078efcff */
[----:B------:R-:W-:Y:S01]  /*6c90*/  LOP3.LUT R65, R64, 0xc0, RZ, 0xfc, !PT ;  /* 0x000000c040417812 */ /* 0x000fe200078efcff */
[----:B------:R-:W5:Y:S01]  /*6ca0*/  @!P3 LDG.E R75, desc[UR32][R60.64+0x80] ;  /* 0x000080203c4bb981 */ /* 0x000f62000c1e1900 */
[----:B------:R-:W-:-:S02]  /*6cb0*/  ISETP.GE.AND P0, PT, R68, UR35, PT ;  /* 0x0000002344007c0c */ /* 0x000fc4000bf06270 */
[----:B------:R-:W-:Y:S02]  /*6cc0*/  MOV R100, RZ ;  /* 0x000000ff00647202 */ /* 0x000fe40000000f00 */
[----:B------:R-:W-:Y:S02]  /*6cd0*/  ISETP.GE.AND P2, PT, R67, UR35, PT ;  /* 0x0000002343007c0c */ /* 0x000fe4000bf46270 */
[----:B------:R-:W-:Y:S02]  /*6ce0*/  ISETP.GE.AND P3, PT, R65, UR35, PT ;  /* 0x0000002341007c0c */ /* 0x000fe4000bf66270 */
[----:B------:R-:W-:Y:S02]  /*6cf0*/  CS2R R78, SRZ ;  /* 0x00000000004e7805 */ /* 0x000fe4000001ff00 */
[----:B------:R-:W-:Y:S01]  /*6d00*/  LOP3.LUT R65, R64, 0xe0, RZ, 0xfc, !PT ;  /* 0x000000e040417812 */ /* 0x000fe200078efcff */
[----:B--2---:R-:W2:Y:S01]  /*6d10*/  @!P4 LDG.E R100, desc[UR32][R60.64+0x100] ;  /* 0x000100203c64c981 */ /* 0x004ea2000c1e1900 */
[----:B------:R-:W-:-:S02]  /*6d20*/  MOV R67, RZ ;  /* 0x000000ff00437202 */ /* 0x000fc40000000f00 */
[C---:B------:R-:W-:Y:S02]  /*6d30*/  LOP3.LUT R66, R64.reuse, 0x100, RZ, 0xfc, !PT ;  /* 0x0000010040427812 */ /* 0x040fe400078efcff */
[----:B------:R-:W-:Y:S02]  /*6d40*/  CS2R R70, SRZ ;  /* 0x0000000000467805 */ /* 0x000fe4000001ff00 */
[----:B------:R-:W-:Y:S01]  /*6d50*/  ISETP.GE.AND P4, PT, R65, UR35, PT ;  /* 0x0000002341007c0c */ /* 0x000fe2000bf86270 */
[----:B---3--:R-:W3:Y:S01]  /*6d60*/  @!P5 LDG.E R79, desc[UR32][R60.64+0x180] ;  /* 0x000180203c4fd981 */ /* 0x008ee2000c1e1900 */
[----:B------:R-:W-:Y:S02]  /*6d70*/  LOP3.LUT R65, R64, 0x120, RZ, 0xfc, !PT ;  /* 0x0000012040417812 */ /* 0x000fe400078efcff */
[----:B------:R-:W-:Y:S01]  /*6d80*/  ISETP.GE.AND P5, PT, R66, UR35, PT ;  /* 0x0000002342007c0c */ /* 0x000fe2000bfa6270 */
[----:B------:R-:W3:Y:S01]  /*6d90*/  @!P0 LDG.E R67, desc[UR32][R60.64+0x200] ;  /* 0x000200203c438981 */ /* 0x000ee2000c1e1900 */
[----:B------:R-:W-:-:S02]  /*6da0*/  LOP3.LUT R66, R64, 0x140, RZ, 0xfc, !PT ;  /* 0x0000014040427812 */ /* 0x000fc400078efcff */
[----:B------:R-:W-:Y:S01]  /*6db0*/  ISETP.GE.AND P0, PT, R65, UR35, PT ;  /* 0x0000002341007c0c */ /* 0x000fe2000bf06270 */
[----:B------:R-:W3:Y:S01]  /*6dc0*/  @!P2 LDG.E R70, desc[UR32][R60.64+0x280] ;  /* 0x000280203c46a981 */ /* 0x000ee2000c1e1900 */
[----:B------:R-:W-:Y:S02]  /*6dd0*/  LOP3.LUT R65, R64, 0x160, RZ, 0xfc, !PT ;  /* 0x0000016040417812 */ /* 0x000fe400078efcff */
[----:B------:R-:W-:Y:S01]  /*6de0*/  ISETP.GE.AND P2, PT, R66, UR35, PT ;  /* 0x0000002342007c0c */ /* 0x000fe2000bf46270 */
[----:B------:R-:W3:Y:S01]  /*6df0*/  @!P3 LDG.E R71, desc[UR32][R60.64+0x300] ;  /* 0x000300203c47b981 */ /* 0x000ee2000c1e1900 */
[----:B------:R-:W-:Y:S02]  /*6e00*/  LOP3.LUT R66, R64, 0x180, RZ, 0xfc, !PT ;  /* 0x0000018040427812 */ /* 0x000fe400078efcff */
[----:B------:R-:W-:Y:S02]  /*6e10*/  CS2R R68, SRZ ;  /* 0x0000000000447805 */ /* 0x000fe4000001ff00 */
[----:B------:R-:W-:Y:S01]  /*6e20*/  ISETP.GE.AND P3, PT, R65, UR35, PT ;  /* 0x0000002341007c0c */ /* 0x000fe2000bf66270 */
[----:B------:R-:W3:Y:S01]  /*6e30*/  @!P4 LDG.E R78, desc[UR32][R60.64+0x380] ;  /* 0x000380203c4ec981 */ /* 0x000ee2000c1e1900 */
[----:B------:R-:W-:-:S02]  /*6e40*/  ISETP.GE.AND P4, PT, R66, UR35, PT ;  /* 0x0000002342007c0c */ /* 0x000fc4000bf86270 */
[C---:B------:R-:W-:Y:S02]  /*6e50*/  LOP3.LUT R65, R64.reuse, 0x1a0, RZ, 0xfc, !PT ;  /* 0x000001a040417812 */ /* 0x040fe400078efcff */
[----:B------:R-:W-:Y:S02]  /*6e60*/  CS2R R76, SRZ ;  /* 0x00000000004c7805 */ /* 0x000fe4000001ff00 */
[C---:B------:R-:W-:Y:S01]  /*6e70*/  LOP3.LUT R66, R64.reuse, 0x1c0, RZ, 0xfc, !PT ;  /* 0x000001c040427812 */ /* 0x040fe200078efcff */
[----:B------:R-:W3:Y:S01]  /*6e80*/  @!P5 LDG.E R68, desc[UR32][R60.64+0x400] ;  /* 0x000400203c44d981 */ /* 0x000ee2000c1e1900 */
[----:B------:R-:W-:Y:S02]  /*6e90*/  ISETP.GE.AND P5, PT, R65, UR35, PT ;  /* 0x0000002341007c0c */ /* 0x000fe4000bfa6270 */
[----:B------:R-:W-:Y:S01]  /*6ea0*/  LOP3.LUT R65, R64, 0x1e0, RZ, 0xfc, !PT ;  /* 0x000001e040417812 */ /* 0x000fe200078efcff */
[----:B------:R-:W3:Y:S01]  /*6eb0*/  @!P0 LDG.E R69, desc[UR32][R60.64+0x480] ;  /* 0x000480203c458981 */ /* 0x000ee2000c1e1900 */
[----:B------:R-:W-:-:S02]  /*6ec0*/  ISETP.GE.AND P0, PT, R66, UR35, PT ;  /* 0x0000002342007c0c */ /* 0x000fc4000bf06270 */
[----:B------:R-:W-:Y:S01]  /*6ed0*/  MOV R66, RZ ;  /* 0x000000ff00427202 */ /* 0x000fe20000000f00 */
[----:B------:R-:W3:Y:S01]  /*6ee0*/  @!P2 LDG.E R77, desc[UR32][R60.64+0x500] ;  /* 0x000500203c4da981 */ /* 0x000ee2000c1e1900 */
[C---:B-1----:R-:W-:Y:S02]  /*6ef0*/  LOP3.LUT R72, R64.reuse, 0x200, RZ, 0xfc, !PT ;  /* 0x0000020040487812 */ /* 0x042fe400078efcff */
[----:B------:R-:W-:Y:S01]  /*6f00*/  ISETP.GE.AND P2, PT, R65, UR35, PT ;  /* 0x0000002341007c0c */ /* 0x000fe2000bf46270 */
[----:B------:R-:W3:Y:S01]  /*6f10*/  @!P3 LDG.E R76, desc[UR32][R60.64+0x580] ;  /* 0x000580203c4cb981 */ /* 0x000ee2000c1e1900 */
[----:B------:R-:W-:Y:S02]  /*6f20*/  LOP3.LUT R65, R64, 0x220, RZ, 0xfc, !PT ;  /* 0x0000022040417812 */ /* 0x000fe400078efcff */
[----:B------:R-:W-:Y:S02]  /*6f30*/  ISETP.GE.AND P3, PT, R72, UR35, PT ;  /* 0x0000002348007c0c */ /* 0x000fe4000bf66270 */
[----:B------:R-:W-:Y:S01]  /*6f40*/  CS2R R72, SRZ ;  /* 0x0000000000487805 */ /* 0x000fe2000001ff00 */
[----:B------:R-:W3:Y:S01]  /*6f50*/  @!P4 LDG.E R66, desc[UR32][R60.64+0x600] ;  /* 0x000600203c42c981 */ /* 0x000ee2000c1e1900 */
[----:B------:R-:W-:-:S02]  /*6f60*/  ISETP.GE.AND P4, PT, R65, UR35, PT ;  /* 0x0000002341007c0c */ /* 0x000fc4000bf86270 */
[C---:B------:R-:W-:Y:S01]  /*6f70*/  LOP3.LUT R65, R64.reuse, 0x240, RZ, 0xfc, !PT ;  /* 0x0000024040417812 */ /* 0x040fe200078efcff */
[----:B------:R-:W3:Y:S01]  /*6f80*/  @!P0 LDG.E R74, desc[UR32][R60.64+0x700] ;  /* 0x000700203c4a8981 */ /* 0x000ee2000c1e1900 */
[----:B------:R-:W-:-:S03]  /*6f90*/  LOP3.LUT R101, R64, 0x260, RZ, 0xfc, !PT ;  /* 0x0000026040657812 */ /* 0x000fc600078efcff */
[----:B------:R-:W3:Y:S01]  /*6fa0*/  @!P5 LDG.E R72, desc[UR32][R60.64+0x680] ;  /* 0x000680203c48d981 */ /* 0x000ee2000c1e1900 */
[----:B------:R-:W-:Y:S02]  /*6fb0*/  ISETP.GE.AND P5, PT, R65, UR35, PT ;  /* 0x0000002341007c0c */ /* 0x000fe4000bfa6270 */
[C---:B------:R-:W-:Y:S01]  /*6fc0*/  LOP3.LUT R65, R64.reuse, 0x280, RZ, 0xfc, !PT ;  /* 0x0000028040417812 */ /* 0x040fe200078efcff */
[----:B------:R-:W3:Y:S01]  /*6fd0*/  @!P2 LDG.E R73, desc[UR32][R60.64+0x780] ;  /* 0x000780203c49a981 */ /* 0x000ee2000c1e1900 */
[----:B------:R-:W-:Y:S02]  /*6fe0*/  ISETP.GE.AND P0, PT, R101, UR35, PT ;  /* 0x0000002365007c0c */ /* 0x000fe4000bf06270 */
[----:B------:R-:W-:Y:S02]  /*6ff0*/  MOV R101, RZ ;  /* 0x000000ff00657202 */ /* 0x000fe40000000f00 */
[----:B------:R-:W-:Y:S02]  /*7000*/  ISETP.GE.AND P2, PT, R65, UR35, PT ;  /* 0x0000002341007c0c */ /* 0x000fe4000bf46270 */
[----:B------:R-:W-:-:S02]  /*7010*/  LOP3.LUT R65, R64, 0x2a0, RZ, 0xfc, !PT ;  /* 0x000002a040417812 */ /* 0x000fc400078efcff */
[----:B------:R-:W-:Y:S02]  /*7020*/  CS2R R106, SRZ ;  /* 0x00000000006a7805 */ /* 0x000fe4000001ff00 */
[----:B------:R-:W-:Y:S01]  /*7030*/  MOV R103, RZ ;  /* 0x000000ff00677202 */ /* 0x000fe20000000f00 */
[----:B------:R-:W3:Y:S01]  /*7040*/  @!P3 LDG.E R101, desc[UR32][R60.64+0x800] ;  /* 0x000800203c65b981 */ /* 0x000ee2000c1e1900 */
[----:B------:R-:W-:Y:S02]  /*7050*/  ISETP.GE.AND P3, PT, R65, UR35, PT ;  /* 0x0000002341007c0c */ /* 0x000fe4000bf66270 */
[C---:B------:R-:W-:Y:S01]  /*7060*/  LOP3.LUT R65, R64.reuse, 0x2e0, RZ, 0xfc, !PT ;  /* 0x000002e040417812 */ /* 0x040fe200078efcff */
[----:B------:R-:W3:Y:S01]  /*7070*/  @!P4 LDG.E R106, desc[UR32][R60.64+0x880] ;  /* 0x000880203c6ac981 */ /* 0x000ee2000c1e1900 */
[----:B------:R-:W-:Y:S02]  /*7080*/  LOP3.LUT R102, R64, 0x2c0, RZ, 0xfc, !PT ;  /* 0x000002c040667812 */ /* 0x000fe400078efcff */
[----:B------:R-:W-:Y:S01]  /*7090*/  MOV R114, RZ ;  /* 0x000000ff00727202 */ /* 0x000fe20000000f00 */
[----:B------:R-:W3:Y:S01]  /*70a0*/  @!P5 LDG.E R103, desc[UR32][R60.64+0x900] ;  /* 0x000900203c67d981 */ /* 0x000ee2000c1e1900 */
[----:B------:R-:W-:-:S02]  /*70b0*/  ISETP.GE.AND P5, PT, R65, UR35, PT ;  /* 0x0000002341007c0c */ /* 0x000fc4000bfa6270 */
[----:B------:R-:W-:Y:S02]  /*70c0*/  ISETP.GE.AND P4, PT, R102, UR35, PT ;  /* 0x0000002366007c0c */ /* 0x000fe4000bf86270 */
[C---:B------:R-:W-:Y:S01]  /*70d0*/  LOP3.LUT R65, R64.reuse, 0x300, RZ, 0xfc, !PT ;  /* 0x0000030040417812 */ /* 0x040fe200078efcff */
[----:B------:R-:W3:Y:S01]  /*70e0*/  @!P0 LDG.E R114, desc[UR32][R60.64+0x980] ;  /* 0x000980203c728981 */ /* 0x000ee2000c1e1900 */
[----:B------:R-:W-:Y:S02]  /*70f0*/  MOV R113, RZ ;  /* 0x000000ff00717202 */ /* 0x000fe40000000f00 */
[----:B------:R-:W-:Y:S02]  /*7100*/  CS2R R118, SRZ ;  /* 0x0000000000767805 */ /* 0x000fe4000001ff00 */
[----:B------:R-:W-:Y:S01]  /*7110*/  ISETP.GE.AND P0, PT, R65, UR35, PT ;  /* 0x0000002341007c0c */ /* 0x000fe2000bf06270 */
[----:B------:R-:W3:Y:S01]  /*7120*/  @!P3 LDG.E R107, desc[UR32][R60.64+0xa80] ;  /* 0x000a80203c6bb981 */ /* 0x000ee2000c1e1900 */
[----:B------:R-:W-:-:S02]  /*7130*/  LOP3.LUT R65, R64, 0x340, RZ, 0xfc, !PT ;  /* 0x0000034040417812 */ /* 0x000fc400078efcff */
[----:B------:R-:W-:Y:S01]  /*7140*/  LOP3.LUT R102, R64, 0x320, RZ, 0xfc, !PT ;  /* 0x0000032040667812 */ /* 0x000fe200078efcff */
[----:B------:R-:W3:Y:S01]  /*7150*/  @!P2 LDG.E R113, desc[UR32][R60.64+0xa00] ;  /* 0x000a00203c71a981 */ /* 0x000ee2000c1e1900 */
[----:B------:R-:W-:Y:S02]  /*7160*/  ISETP.GE.AND P3, PT, R65, UR35, PT ;  /* 0x0000002341007c0c */ /* 0x000fe4000bf66270 */
[----:B------:R-:W-:Y:S01]  /*7170*/  ISETP.GE.AND P2, PT, R102, UR35, PT ;  /* 0x0000002366007c0c */ /* 0x000fe2000bf46270 */
[----:B------:R-:W5:Y:S01]  /*7180*/  @!P6 LDG.E R119, desc[UR32][R60.64] ;  /* 0x000000203c77e981 */ /* 0x000f62000c1e1900 */
[----:B------:R-:W-:Y:S02]  /*7190*/  LOP3.LUT R65, R64, 0x360, RZ, 0xfc, !PT ;  /* 0x0000036040417812 */ /* 0x000fe400078efcff */
[----:B------:R-:W-:Y:S01]  /*71a0*/  CS2R R116, SRZ ;  /* 0x0000000000747805 */ /* 0x000fe2000001ff00 */
[----:B------:R-:W3:Y:S01]  /*71b0*/  @!P4 LDG.E R118, desc[UR32][R60.64+0xb00] ;  /* 0x000b00203c76c981 */ /* 0x000ee2000c1e1900 */
[----:B------:R-:W-:-:S02]  /*71c0*/  ISETP.GE.AND P4, PT, R65, UR35, PT ;  /* 0x0000002341007c0c */ /* 0x000fc4000bf86270 */
[C---:B------:R-:W-:Y:S02]  /*71d0*/  LOP3.LUT R65, R64.reuse, 0x3a0, RZ, 0xfc, !PT ;  /* 0x000003a040417812 */ /* 0x040fe400078efcff */
[----:B------:R-:W-:Y:S01]  /*71e0*/  CS2R R120, SRZ ;  /* 0x0000000000787805 */ /* 0x000fe2000001ff00 */
[----:B------:R-:W-:Y:S01]  /*71f0*/  UMOV UR26, UR28 ;  /* 0x0000001c001a7c82 */ /* 0x000fe20008000000 */
[----:B------:R-:W3:Y:S01]  /*7200*/  @!P0 LDG.E R116, desc[UR32][R60.64+0xc00] ;  /* 0x000c00203c748981 */ /* 0x000ee2000c1e1900 */
[C---:B------:R-:W-:Y:S01]  /*7210*/  LOP3.LUT R102, R64.reuse, 0x380, RZ, 0xfc, !PT ;  /* 0x0000038040667812 */ /* 0x040fe200078efcff */
[----:B------:R-:W-:Y:S01]  /*7220*/  UIMAD.WIDE.U32 UR36, UR8, UR40, UR26 ;  /* 0x00000028082472a5 */ /* 0x000fe2000f8e001a */
[----:B------:R-:W-:Y:S01]  /*7230*/  ISETP.GE.AND P0, PT, R65, UR35, PT ;  /* 0x0000002341007c0c */ /* 0x000fe2000bf06270 */
[----:B------:R-:W3:Y:S01]  /*7240*/  @!P5 LDG.E R117, desc[UR32][R60.64+0xb80] ;  /* 0x000b80203c75d981 */ /* 0x000ee2000c1e1900 */
[----:B------:R-:W-:Y:S02]  /*7250*/  LOP3.LUT R64, R64, 0x3c0, RZ, 0xfc, !PT ;  /* 0x000003c040407812 */ /* 0x000fe400078efcff */
[----:B------:R-:W-:Y:S01]  /*7260*/  LOP3.LUT R65, R104, 0x3e0, R99, 0xfe, !PT ;  /* 0x000003e068417812 */ /* 0x000fe200078efe63 */
[----:B------:R-:W3:Y:S01]  /*7270*/  @!P2 LDG.E R121, desc[UR32][R60.64+0xc80] ;  /* 0x000c80203c79a981 */ /* 0x000ee2000c1e1900 */
[----:B------:R-:W-:Y:S01]  /*7280*/  UIMAD UR25, UR8, UR41, UR37 ;  /* 0x00000029081972a4 */ /* 0x000fe2000f8e0225 */
[----:B------:R-:W-:Y:S01]  /*7290*/  ISETP.GE.AND P5, PT, R102, UR35, PT ;  /* 0x0000002366007c0c */ /* 0x000fe2000bfa6270 */
[----:B------:R-:W-:Y:S01]  /*72a0*/  ULEA UR26, UP0, UR36, UR14, 0x3 ;  /* 0x0000000e241a7291 */ /* 0x000fe2000f8018ff */
[----:B------:R-:W3:Y:S01]  /*72b0*/  @!P3 LDG.E R120, desc[UR32][R60.64+0xd00] ;  /* 0x000d00203c78b981 */ /* 0x000ee2000c1e1900 */
[----:B------:R-:W-:-:S02]  /*72c0*/  ISETP.GE.AND P2, PT, R64, UR35, PT ;  /* 0x0000002340007c0c */ /* 0x000fc4000bf46270 */
[----:B------:R-:W-:Y:S01]  /*72d0*/  ISETP.GE.AND P3, PT, R65, UR35, PT ;  /* 0x0000002341007c0c */ /* 0x000fe2000bf66270 */
[----:B------:R-:W-:Y:S01]  /*72e0*/  ULEA.HI.X UR36, UR36, UR15, UR25, 0x3, UP0 ;  /* 0x0000000f24247291 */ /* 0x000fe200080f1c19 */
[----:B------:R-:W-:Y:S02]  /*72f0*/  CS2R R122, SRZ ;  /* 0x00000000007a7805 */ /* 0x000fe4000001ff00 */
[----:B------:R-:W-:Y:S02]  /*7300*/  CS2R R142, SRZ ;  /* 0x00000000008e7805 */ /* 0x000fe4000001ff00 */
[----:B------:R-:W-:Y:S02]  /*7310*/  MOV R141, RZ ;  /* 0x000000ff008d7202 */ /* 0x000fe40000000f00 */
[----:B------:R-:W-:Y:S02]  /*7320*/  MOV R64, UR26 ;  /* 0x0000001a00407c02 */ /* 0x000fe40008000f00 */
[----:B------:R-:W-:Y:S01]  /*7330*/  MOV R65, UR36 ;  /* 0x0000002400417c02 */ /* 0x000fe20008000f00 */
[----:B------:R-:W3:Y:S04]  /*7340*/  @!P4 LDG.E R122, desc[UR32][R60.64+0xd80] ;  /* 0x000d80203c7ac981 */ /* 0x000ee8000c1e1900 */
[----:B------:R-:W3:Y:S04]  /*7350*/  @!P5 LDG.E R123, desc[UR32][R60.64+0xe00] ;  /* 0x000e00203c7bd981 */ /* 0x000ee8000c1e1900 */
[----:B------:R-:W3:Y:S04]  /*7360*/  @!P0 LDG.E R143, desc[UR32][R60.64+0xe80] ;  /* 0x000e80203c8f8981 */ /* 0x000ee8000c1e1900 */
[----:B------:R-:W3:Y:S04]  /*7370*/  @!P2 LDG.E R142, desc[UR32][R60.64+0xf00] ;  /* 0x000f00203c8ea981 */ /* 0x000ee8000c1e1900 */
[----:B------:R-:W3:Y:S04]  /*7380*/  @!P3 LDG.E R141, desc[UR32][R60.64+0xf80] ;  /* 0x000f80203c8db981 */ /* 0x000ee8000c1e1900 */
[----:B------:R0:W3:Y:S01]  /*7390*/  LDG.E.64 R60, desc[UR32][R64.64] ;  /* 0x00000020403c7981 */ /* 0x0000e2000c1e1b00 */
[----:B------:R-:W1:Y:S01]  /*73a0*/  S2UR UR26, SR_CgaCtaId ;  /* 0x00000000001a79c3 */ /* 0x000e620000008800 */
[----:B------:R-:W-:Y:S01]  /*73b0*/  LOP3.LUT R152, R183, 0x3e0, RZ, 0xc0, !PT ;  /* 0x000003e0b7987812 */ /* 0x000fe200078ec0ff */
[----:B------:R-:W-:-:S02]  /*73c0*/  UMOV UR25, 0x400 ;  /* 0x0000040000197882 */ /* 0x000fc40000000000 */
[----:B-1----:R-:W-:Y:S01]  /*73d0*/  ULEA UR25, UR26, UR25, 0x18 ;  /* 0x000000191a197291 */ /* 0x002fe2000f8ec0ff */
[----:B----4-:R-:W-:-:S13]  /*73e0*/  R2UR UR48, R63 ;  /* 0x000000003f3072ca */ /* 0x010fda00000e0000 */
[----:B------:R-:W-:-:S04]  /*73f0*/  FMUL.FTZ R63, R19, UR48 ;  /* 0x00000030133f7c20 */ /* 0x000fc80008410000 */
[----:B------:R-:W-:Y:S01]  /*7400*/  FMUL.RZ R102, R63, 0.15915493667125701904 ;  /* 0x3e22f9833f667820 */ /* 0x000fe2000040c000 */
[----:B------:R-:W-:-:S04]  /*7410*/  FMUL.FTZ R63, R20, UR48 ;  /* 0x00000030143f7c20 */ /* 0x000fc80008410000 */
[----:B------:R-:W-:Y:S01]  /*7420*/  FMUL.RZ R104, R63, 0.15915493667125701904 ;  /* 0x3e22f9833f687820 */ /* 0x000fe2000040c000 */
[----:B------:R-:W-:-:S04]  /*7430*/  FMUL.FTZ R63, R21, UR48 ;  /* 0x00000030153f7c20 */ /* 0x000fc80008410000 */
[----:B------:R-:W-:Y:S01]  /*7440*/  FMUL.RZ R105, R63, 0.15915493667125701904 ;  /* 0x3e22f9833f697820 */ /* 0x000fe2000040c000 */
[----:B------:R-:W-:-:S04]  /*7450*/  FMUL.FTZ R63, R22, UR48 ;  /* 0x00000030163f7c20 */ /* 0x000fc80008410000 */
        /* <DEDUP_REMOVED lines=13> */
[----:B------:R0:W-:Y:S01]  /*7530*/  MUFU.COS R144, R64 ;  /* 0x0000004000907308 */ /* 0x0001e20000000000 */
[----:B------:R-:W-:Y:S01]  /*7540*/  R2UR UR37, R62 ;  /* 0x000000003e2572ca */ /* 0x000fe200000e0000 */
[----:B0-----:R-:W-:Y:S01]  /*7550*/  FMUL.RZ R64, R63, 0.15915493667125701904 ;  /* 0x3e22f9833f407820 */ /* 0x001fe2000040c000 */
[----:B------:R-:W-:-:S05]  /*7560*/  FMUL.FTZ R63, R27, UR48 ;  /* 0x000000301b3f7c20 */ /* 0x000fca0008410000 */
[----:B------:R-:W-:Y:S01]  /*7570*/  MUFU.SIN R124, R105 ;  /* 0x00000069007c7308 */ /* 0x000fe20000000400 */
[----:B------:R-:W-:-:S07]  /*7580*/  FMUL.FTZ R62, R29, UR48 ;  /* 0x000000301d3e7c20 */ /* 0x000fce0008410000 */
[----:B------:R0:W-:Y:S02]  /*7590*/  MUFU.COS R125, R105 ;  /* 0x00000069007d7308 */ /* 0x0001e40000000000 */
[----:B0-----:R-:W-:Y:S01]  /*75a0*/  FMUL.RZ R105, R63, 0.15915493667125701904 ;  /* 0x3e22f9833f697820 */ /* 0x001fe2000040c000 */
[----:B------:R-:W-:-:S05]  /*75b0*/  FMUL.FTZ R63, R28, UR48 ;  /* 0x000000301c3f7c20 */ /* 0x000fca0008410000 */
[----:B------:R-:W-:Y:S08]  /*75c0*/  MUFU.SIN R135, R102 ;  /* 0x0000006600877308 */ /* 0x000ff00000000400 */
[----:B------:R0:W-:Y:S02]  /*75d0*/  MUFU.COS R137, R102 ;  /* 0x0000006600897308 */ /* 0x0001e40000000000 */
[----:B0-----:R-:W-:Y:S01]  /*75e0*/  FMUL.RZ R102, R63, 0.15915493667125701904 ;  /* 0x3e22f9833f667820 */ /* 0x001fe2000040c000 */
[----:B------:R-:W-:-:S05]  /*75f0*/  IADD3 R63, PT, PT, R152, R244, RZ ;  /* 0x000000f4983f7210 */ /* 0x000fca0007ffe0ff */
[----:B------:R-:W-:Y:S01]  /*7600*/  MUFU.SIN R132, R64 ;  /* 0x0000004000847308 */ /* 0x000fe20000000400 */
[----:B------:R-:W-:-:S07]  /*7610*/  IMAD R152, R152, 0x1f, R63 ;  /* 0x0000001f98987824 */ /* 0x000fce00078e023f */
[----:B------:R0:W-:Y:S01]  /*7620*/  MUFU.COS R115, R64 ;  /* 0x0000004000737308 */ /* 0x0001e20000000000 */
[----:B------:R-:W-:Y:S01]  /*7630*/  IADD3 R131, PT, PT, R152, 0x20, RZ ;  /* 0x0000002098837810 */ /* 0x000fe20007ffe0ff */
[----:B0-----:R-:W-:Y:S01]  /*7640*/  FMUL.RZ R64, R62, 0.15915493667125701904 ;  /* 0x3e22f9833e407820 */ /* 0x001fe2000040c000 */
[----:B------:R-:W-:-:S05]  /*7650*/  FMUL.FTZ R62, R30, UR48 ;  /* 0x000000301e3e7c20 */ /* 0x000fca0008410000 */
[----:B------:R-:W-:Y:S01]  /*7660*/  MUFU.SIN R138, R65 ;  /* 0x00000041008a7308 */ /* 0x000fe20000000400 */
[----:B------:R-:W-:Y:S01]  /*7670*/  FMUL.RZ R130, R62, 0.15915493667125701904 ;  /* 0x3e22f9833e827820 */ /* 0x000fe2000040c000 */
[----:B------:R-:W-:Y:S01]  /*7680*/  IADD3 R145, PT, PT, R152, 0x40, RZ ;  /* 0x0000004098917810 */ /* 0x000fe20007ffe0ff */
[----:B------:R-:W-:-:S05]  /*7690*/  FMUL.FTZ R62, R31, UR48 ;  /* 0x000000301f3e7c20 */ /* 0x000fca0008410000 */
[----:B------:R-:W-:Y:S01]  /*76a0*/  MUFU.COS R139, R65 ;  /* 0x00000041008b7308 */ /* 0x000fe20000000000 */
[C---:B------:R-:W-:Y:S02]  /*76b0*/  IADD3 R147, PT, PT, R152.reuse, 0x60, RZ ;  /* 0x0000006098937810 */ /* 0x040fe40007ffe0ff */
[C---:B------:R-:W-:Y:S02]  /*76c0*/  LEA.HI.SX32 R158, R152.reuse, R152, 0x1b ;  /* 0x00000098989e7211 */ /* 0x040fe400078fdaff */
[----:B------:R-:W-:-:S03]  /*76d0*/  IADD3 R149, PT, PT, R152, 0x80, RZ ;  /* 0x0000008098957810 */ /* 0x000fc60007ffe0ff */
[----:B------:R-:W-:Y:S01]  /*76e0*/  MUFU.SIN R133, R104 ;  /* 0x0000006800857308 */ /* 0x000fe20000000400 */
[----:B------:R-:W-:Y:S01]  /*76f0*/  IADD3 R151, PT, PT, R152, 0xa0, RZ ;  /* 0x000000a098977810 */ /* 0x000fe20007ffe0ff */
[----:B------:R-:W-:Y:S01]  /*7700*/  FMUL.RZ R136, R62, 0.15915493667125701904 ;  /* 0x3e22f9833e887820 */ /* 0x000fe2000040c000 */
[----:B------:R-:W-:-:S05]  /*7710*/  LEA.HI.SX32 R159, R131, R152, 0x1b ;  /* 0x00000098839f7211 */ /* 0x000fca00078fdaff */
[----:B------:R-:W-:Y:S01]  /*7720*/  MUFU.COS R134, R104 ;  /* 0x0000006800867308 */ /* 0x000fe20000000000 */
[----:B------:R-:W-:Y:S02]  /*7730*/  IADD3 R153, PT, PT, R152, 0xc0, RZ ;  /* 0x000000c098997810 */ /* 0x000fe40007ffe0ff */
[----:B------:R-:W-:-:S05]  /*7740*/  LEA.HI.SX32 R161, R145, R152, 0x1b ;  /* 0x0000009891a17211 */ /* 0x000fca00078fdaff */
[----:B------:R-:W-:Y:S01]  /*7750*/  MUFU.SIN R112, R105 ;  /* 0x0000006900707308 */ /* 0x000fe20000000400 */
[----:B------:R-:W-:-:S07]  /*7760*/  IADD3 R155, PT, PT, R152, 0xe0, RZ ;  /* 0x000000e0989b7810 */ /* 0x000fce0007ffe0ff */
[----:B------:R-:W-:Y:S01]  /*7770*/  MUFU.COS R65, R105 ;  /* 0x0000006900417308 */ /* 0x000fe20000000000 */
[----:B------:R-:W-:-:S07]  /*7780*/  LEA.HI.SX32 R162, R147, R152, 0x1b ;  /* 0x0000009893a27211 */ /* 0x000fce00078fdaff */
[----:B------:R-:W-:Y:S01]  /*7790*/  MUFU.SIN R104, R130 ;  /* 0x0000008200687308 */ /* 0x000fe20000000400 */
[----:B------:R-:W-:-:S07]  /*77a0*/  IADD3 R157, PT, PT, R152, 0x100, RZ ;  /* 0x00000100989d7810 */ /* 0x000fce0007ffe0ff */
[----:B------:R0:W-:Y:S01]  /*77b0*/  MUFU.COS R105, R130 ;  /* 0x0000008200697308 */ /* 0x0001e20000000000 */
[----:B------:R-:W-:Y:S02]  /*77c0*/  LEA.HI.SX32 R163, R149, R152, 0x1b ;  /* 0x0000009895a37211 */ /* 0x000fe400078fdaff */
[----:B------:R-:W-:-:S05]  /*77d0*/  LEA R158, R158, UR25, 0x2 ;  /* 0x000000199e9e7c11 */ /* 0x000fca000f8e10ff */
[----:B------:R-:W-:Y:S01]  /*77e0*/  MUFU.SIN R108, R64 ;  /* 0x00000040006c7308 */ /* 0x000fe20000000400 */
[----:B0-----:R-:W-:Y:S01]  /*77f0*/  FMUL.FTZ R130, R33, UR48 ;  /* 0x0000003021827c20 */ /* 0x001fe20008410000 */
[----:B------:R-:W-:-:S06]  /*7800*/  IADD3 R169, PT, PT, R152, 0x120, RZ ;  /* 0x0000012098a97810 */ /* 0x000fcc0007ffe0ff */
[----:B------:R0:W-:Y:S01]  /*7810*/  MUFU.COS R109, R64 ;  /* 0x00000040006d7308 */ /* 0x0001e20000000000 */
[----:B------:R-:W-:Y:S01]  /*7820*/  FMUL.RZ R164, R130, 0.15915493667125701904 ;  /* 0x3e22f98382a47820 */ /* 0x000fe2000040c000 */
[----:B------:R-:W-:Y:S02]  /*7830*/  LEA.HI.SX32 R165, R151, R152, 0x1b ;  /* 0x0000009897a57211 */ /* 0x000fe400078fdaff */
[----:B------:R-:W-:Y:S01]  /*7840*/  LEA R160, R159, UR25, 0x2 ;  /* 0x000000199fa07c11 */ /* 0x000fe2000f8e10ff */
[----:B0-----:R-:W-:-:S03]  /*7850*/  FMUL.FTZ R64, R32, UR48 ;  /* 0x0000003020407c20 */ /* 0x001fc60008410000 */
[----:B------:R-:W-:Y:S01]  /*7860*/  MUFU.SIN R110, R102 ;  /* 0x00000066006e7308 */ /* 0x000fe20000000400 */
[----:B------:R-:W-:Y:S01]  /*7870*/  IADD3 R171, PT, PT, R152, 0x140, RZ ;  /* 0x0000014098ab7810 */ /* 0x000fe20007ffe0ff */
[----:B------:R-:W-:Y:S01]  /*7880*/  FMUL.RZ R145, R64, 0.15915493667125701904 ;  /* 0x3e22f98340917820 */ /* 0x000fe2000040c000 */
[----:B------:R-:W-:Y:S02]  /*7890*/  LEA.HI.SX32 R166, R153, R152, 0x1b ;  /* 0x0000009899a67211 */ /* 0x000fe400078fdaff */
[----:B------:R-:W-:-:S03]  /*78a0*/  LEA R161, R161, UR25, 0x2 ;  /* 0x00000019a1a17c11 */ /* 0x000fc6000f8e10ff */
[----:B------:R-:W-:Y:S01]  /*78b0*/  MUFU.COS R111, R102 ;  /* 0x00000066006f7308 */ /* 0x000fe20000000000 */
[----:B------:R-:W-:Y:S02]  /*78c0*/  IADD3 R173, PT, PT, R152, 0x160, RZ ;  /* 0x0000016098ad7810 */ /* 0x000fe40007ffe0ff */
[-C--:B------:R-:W-:Y:S02]  /*78d0*/  LEA.HI.SX32 R167, R155, R152.reuse, 0x1b ;  /* 0x000000989ba77211 */ /* 0x080fe400078fdaff */
[----:B------:R-:W-:Y:S01]  /*78e0*/  LEA R162, R162, UR25, 0x2 ;  /* 0x00000019a2a27c11 */ /* 0x000fe2000f8e10ff */
[----:B-----5:R-:W-:Y:S01]  /*78f0*/  STS [R158], R119 ;  /* 0x000000779e007388 */ /* 0x020fe20000000800 */
[C---:B------:R-:W-:Y:S01]  /*7900*/  IADD3 R175, PT, PT, R152.reuse, 0x180, RZ ;  /* 0x0000018098af7810 */ /* 0x040fe20007ffe0ff */
[----:B------:R-:W-:Y:S01]  /*7910*/  MUFU.SIN R102, R136 ;  /* 0x0000008800667308 */ /* 0x000fe20000000400 */
[----:B------:R-:W-:Y:S01]  /*7920*/  LEA.HI.SX32 R168, R157, R152, 0x1b ;  /* 0x000000989da87211 */ /* 0x000fe200078fdaff */
[----:B------:R0:W-:Y:S01]  /*7930*/  STS [R160+0x80], R75 ;  /* 0x0000804ba0007388 */ /* 0x0001e20000000800 */
[----:B------:R-:W-:-:S02]  /*7940*/  IADD3 R177, PT, PT, R152, 0x1a0, RZ ;  /* 0x000001a098b17810 */ /* 0x000fc40007ffe0ff */
[----:B------:R-:W-:-:S03]  /*7950*/  LEA.HI.SX32 R169, R169, R152, 0x1b ;  /* 0x00000098a9a97211 */ /* 0x000fc600078fdaff */
[----:B------:R-:W-:Y:S01]  /*7960*/  MUFU.COS R62, R136 ;  /* 0x00000088003e7308 */ /* 0x000fe20000000000 */
[----:B------:R-:W-:Y:S01]  /*7970*/  LEA R165, R165, UR25, 0x2 ;  /* 0x00000019a5a57c11 */ /* 0x000fe2000f8e10ff */
[----:B--2---:R1:W-:Y:S01]  /*7980*/  STS [R161+0x100], R100 ;  /* 0x00010064a1007388 */ /* 0x0043e20000000800 */
[----:B------:R-:W-:Y:S02]  /*7990*/  IADD3 R179, PT, PT, R152, 0x1c0, RZ ;  /* 0x000001c098b37810 */ /* 0x000fe40007ffe0ff */
[----:B------:R-:W-:-:S03]  /*79a0*/  LEA.HI.SX32 R171, R171, R152, 0x1b ;  /* 0x00000098abab7211 */ /* 0x000fc600078fdaff */
[----:B------:R-:W-:Y:S01]  /*79b0*/  MUFU.SIN R131, R164 ;  /* 0x000000a400837308 */ /* 0x000fe20000000400 */
[----:B------:R-:W-:Y:S01]  /*79c0*/  LEA R166, R166, UR25, 0x2 ;  /* 0x00000019a6a67c11 */ /* 0x000fe2000f8e10ff */
[----:B---3--:R-:W-:Y:S01]  /*79d0*/  STS [R162+0x180], R79 ;  /* 0x0001804fa2007388 */ /* 0x008fe20000000800 */
[----:B------:R-:W-:-:S05]  /*79e0*/  IADD3 R181, PT, PT, R152, 0x1e0, RZ ;  /* 0x000001e098b57810 */ /* 0x000fca0007ffe0ff */
[----:B------:R2:W-:Y:S01]  /*79f0*/  MUFU.COS R130, R164 ;  /* 0x000000a400827308 */ /* 0x0005e20000000000 */
[----:B------:R-:W-:Y:S02]  /*7a00*/  LEA.HI.SX32 R173, R173, R152, 0x1b ;  /* 0x00000098adad7211 */ /* 0x000fe400078fdaff */
[----:B------:R-:W-:-:S05]  /*7a10*/  LEA R167, R167, UR25, 0x2 ;  /* 0x00000019a7a77c11 */ /* 0x000fca000f8e10ff */
[----:B------:R-:W-:Y:S01]  /*7a20*/  MUFU.SIN R64, R145 ;  /* 0x0000009100407308 */ /* 0x000fe20000000400 */
[----:B--2---:R-:W-:Y:S02]  /*7a30*/  LEA R164, R163, UR25, 0x2 ;  /* 0x00000019a3a47c11 */ /* 0x004fe4000f8e10ff */
[----:B------:R-:W-:-:S05]  /*7a40*/  IADD3 R185, PT, PT, R152, 0x200, RZ ;  /* 0x0000020098b97810 */ /* 0x000fca0007ffe0ff */
[----:B------:R2:W-:Y:S01]  /*7a50*/  MUFU.COS R136, R145 ;  /* 0x0000009100887308 */ /* 0x0005e20000000000 */
[-C--:B------:R-:W-:Y:S01]  /*7a60*/  LEA.HI.SX32 R175, R175, R152.reuse, 0x1b ;  /* 0x00000098afaf7211 */ /* 0x080fe200078fdaff */
[----:B------:R3:W-:Y:S01]  /*7a70*/  STS [R164+0x200], R67 ;  /* 0x00020043a4007388 */ /* 0x0007e20000000800 */
[----:B0-----:R-:W-:Y:S02]  /*7a80*/  LEA R75, R168, UR25, 0x2 ;  /* 0x00000019a84b7c11 */ /* 0x001fe4000f8e10ff */
[C---:B------:R-:W-:Y:S02]  /*7a90*/  IADD3 R187, PT, PT, R152.reuse, 0x220, RZ ;  /* 0x0000022098bb7810 */ /* 0x040fe40007ffe0ff */
[----:B--2---:R-:W-:Y:S01]  /*7aa0*/  MOV R145, UR37 ;  /* 0x0000002500917c02 */ /* 0x004fe20008000f00 */
[----:B------:R0:W-:Y:S01]  /*7ab0*/  STS [R165+0x280], R70 ;  /* 0x00028046a5007388 */ /* 0x0001e20000000800 */
[-C--:B------:R-:W-:Y:S02]  /*7ac0*/  LEA.HI.SX32 R177, R177, R152.reuse, 0x1b ;  /* 0x00000098b1b17211 */ /* 0x080fe400078fdaff */
[----:B-1----:R-:W-:Y:S01]  /*7ad0*/  LEA R100, R169, UR25, 0x2 ;  /* 0x00000019a9647c11 */ /* 0x002fe2000f8e10ff */
[----:B------:R-:W-:Y:S01]  /*7ae0*/  FMUL.FTZ R145, R145, 1.4426950216293334961 ;  /* 0x3fb8aa3b91917820 */ /* 0x000fe20000410000 */
[C---:B------:R-:W-:Y:S01]  /*7af0*/  IADD3 R189, PT, PT, R152.reuse, 0x240, RZ ;  /* 0x0000024098bd7810 */ /* 0x040fe20007ffe0ff */
[----:B------:R-:W-:Y:S01]  /*7b00*/  STS [R166+0x300], R71 ;  /* 0x00030047a6007388 */ /* 0x000fe20000000800 */
[----:B------:R-:W-:Y:S01]  /*7b10*/  LEA.HI.SX32 R179, R179, R152, 0x1b ;  /* 0x00000098b3b37211 */ /* 0x000fe200078fdaff */
[----:B------:R-:W-:Y:S01]  /*7b20*/  UIADD3 UR26, UPT, UPT, UR16, -0x1, URZ ;  /* 0xffffffff101a7890 */ /* 0x000fe2000fffe0ff */
[----:B------:R-:W-:Y:S01]  /*7b30*/  LEA R158, R171, UR25, 0x2 ;  /* 0x00000019ab9e7c11 */ /* 0x000fe2000f8e10ff */
[----:B------:R-:W-:Y:S01]  /*7b40*/  STS [R167+0x380], R78 ;  /* 0x0003804ea7007388 */ /* 0x000fe20000000800 */
[----:B------:R-:W-:-:S02]  /*7b50*/  IADD3 R191, PT, PT, R152, 0x260, RZ ;  /* 0x0000026098bf7810 */ /* 0x000fc40007ffe0ff */
[-C--:B------:R-:W-:Y:S02]  /*7b60*/  LEA.HI.SX32 R181, R181, R152.reuse, 0x1b ;  /* 0x00000098b5b57211 */ /* 0x080fe400078fdaff */
[----:B------:R-:W-:Y:S01]  /*7b70*/  LEA R173, R173, UR25, 0x2 ;  /* 0x00000019adad7c11 */ /* 0x000fe2000f8e10ff */
[----:B------:R1:W-:Y:S01]  /*7b80*/  STS [R75+0x400], R68 ;  /* 0x000400444b007388 */ /* 0x0003e20000000800 */
[C---:B------:R-:W-:Y:S02]  /*7b90*/  IADD3 R193, PT, PT, R152.reuse, 0x280, RZ ;  /* 0x0000028098c17810 */ /* 0x040fe40007ffe0ff */
[-C--:B------:R-:W-:Y:S02]  /*7ba0*/  LEA.HI.SX32 R185, R185, R152.reuse, 0x1b ;  /* 0x00000098b9b97211 */ /* 0x080fe400078fdaff */
[----:B------:R-:W-:Y:S01]  /*7bb0*/  LEA R175, R175, UR25, 0x2 ;  /* 0x00000019afaf7c11 */ /* 0x000fe2000f8e10ff */
[----:B---3--:R-:W-:Y:S01]  /*7bc0*/  FMUL.FTZ R67, R145, R23 ;  /* 0x0000001791437220 */ /* 0x008fe20000410000 */
[----:B------:R-:W-:Y:S01]  /*7bd0*/  IADD3 R195, PT, PT, R152, 0x2a0, RZ ;  /* 0x000002a098c37810 */ /* 0x000fe20007ffe0ff */
[----:B------:R2:W-:Y:S01]  /*7be0*/  STS [R100+0x480], R69 ;  /* 0x0004804564007388 */ /* 0x0005e20000000800 */
[----:B------:R-:W-:-:S02]  /*7bf0*/  LEA.HI.SX32 R187, R187, R152, 0x1b ;  /* 0x00000098bbbb7211 */ /* 0x000fc400078fdaff */
[----:B------:R-:W-:Y:S01]  /*7c00*/  LEA R177, R177, UR25, 0x2 ;  /* 0x00000019b1b17c11 */ /* 0x000fe2000f8e10ff */
[----:B------:R-:W-:Y:S01]  /*7c10*/  STS [R158+0x500], R77 ;  /* 0x0005004d9e007388 */ /* 0x000fe20000000800 */
[C---:B------:R-:W-:Y:S01]  /*7c20*/  IADD3 R197, PT, PT, R152.reuse, 0x2c0, RZ ;  /* 0x000002c098c57810 */ /* 0x040fe20007ffe0ff */
[----:B------:R-:W-:Y:S01]  /*7c30*/  ULEA.HI UR36, UR26, UR26, URZ, 0x1 ;  /* 0x0000001a1a247291 */ /* 0x000fe2000f8f08ff */
[-C--:B------:R-:W-:Y:S02]  /*7c40*/  LEA.HI.SX32 R189, R189, R152.reuse, 0x1b ;  /* 0x00000098bdbd7211 */ /* 0x080fe400078fdaff */
[----:B------:R-:W-:Y:S01]  /*7c50*/  LEA R179, R179, UR25, 0x2 ;  /* 0x00000019b3b37c11 */ /* 0x000fe2000f8e10ff */
[----:B------:R3:W-:Y:S01]  /*7c60*/  STS [R173+0x580], R76 ;  /* 0x0005804cad007388 */ /* 0x0007e20000000800 */
[----:B------:R-:W-:Y:S02]  /*7c70*/  IADD3 R199, PT, PT, R152, 0x2e0, RZ ;  /* 0x000002e098c77810 */ /* 0x000fe40007ffe0ff */
[----:B------:R-:W-:-:S02]  /*7c80*/  LEA.HI.SX32 R191, R191, R152, 0x1b ;  /* 0x00000098bfbf7211 */ /* 0x000fc400078fdaff */
[----:B0-----:R-:W-:Y:S01]  /*7c90*/  LEA R70, R181, UR25, 0x2 ;  /* 0x00000019b5467c11 */ /* 0x001fe2000f8e10ff */
[----:B------:R0:W-:Y:S01]  /*7ca0*/  STS [R175+0x600], R66 ;  /* 0x00060042af007388 */ /* 0x0001e20000000800 */
[C---:B------:R-:W-:Y:S02]  /*7cb0*/  IADD3 R201, PT, PT, R152.reuse, 0x300, RZ ;  /* 0x0000030098c97810 */ /* 0x040fe40007ffe0ff */
[----:B------:R-:W-:Y:S02]  /*7cc0*/  LEA.HI.SX32 R193, R193, R152, 0x1b ;  /* 0x00000098c1c17211 */ /* 0x000fe400078fdaff */
[----:B-1----:R-:W-:Y:S01]  /*7cd0*/  LEA R68, R185, UR25, 0x2 ;  /* 0x00000019b9447c11 */ /* 0x002fe2000f8e10ff */
[C---:B------:R-:W-:Y:S01]  /*7ce0*/  FMUL.FTZ R159, R145.reuse, R20 ;  /* 0x00000014919f7220 */ /* 0x040fe20000410000 */
[C---:B------:R-:W-:Y:S01]  /*7cf0*/  IADD3 R203, PT, PT, R152.reuse, 0x320, RZ ;  /* 0x0000032098cb7810 */ /* 0x040fe20007ffe0ff */
[----:B------:R-:W-:Y:S01]  /*7d00*/  FMUL.FTZ R163, R145, R21 ;  /* 0x0000001591a37220 */ /* 0x000fe20000410000 */
[-C--:B------:R-:W-:Y:S01]  /*7d10*/  LEA.HI.SX32 R195, R195, R152.reuse, 0x1b ;  /* 0x00000098c3c37211 */ /* 0x080fe200078fdaff */
[----:B------:R1:W4:Y:S01]  /*7d20*/  MUFU.EX2 R71, R67 ;  /* 0x0000004300477308 */ /* 0x0003220000000800 */
[----:B------:R-:W-:Y:S01]  /*7d30*/  LEA R187, R187, UR25, 0x2 ;  /* 0x00000019bbbb7c11 */ /* 0x000fe2000f8e10ff */
[----:B------:R-:W-:Y:S01]  /*7d40*/  STS [R177+0x680], R72 ;  /* 0x00068048b1007388 */ /* 0x000fe20000000800 */
[C---:B------:R-:W-:Y:S01]  /*7d50*/  IADD3 R205, PT, PT, R152.reuse, 0x340, RZ ;  /* 0x0000034098cd7810 */ /* 0x040fe20007ffe0ff */
[----:B--2---:R-:W-:Y:S01]  /*7d60*/  FMUL.FTZ R69, R145, R25 ;  /* 0x0000001991457220 */ /* 0x004fe20000410000 */
[-C--:B------:R-:W-:Y:S01]  /*7d70*/  LEA.HI.SX32 R156, R197, R152.reuse, 0x1b ;  /* 0x00000098c59c7211 */ /* 0x080fe200078fdaff */
[----:B------:R-:W-:Y:S01]  /*7d80*/  STS [R179+0x700], R74 ;  /* 0x0007004ab3007388 */ /* 0x000fe20000000800 */
[----:B---3--:R-:W-:Y:S01]  /*7d90*/  LEA R76, R189, UR25, 0x2 ;  /* 0x00000019bd4c7c11 */ /* 0x008fe2000f8e10ff */
[----:B------:R-:W-:Y:S01]  /*7da0*/  ULOP3.LUT UR36, UR36, 0xfffffe, URZ, 0xc0, !UPT ;  /* 0x00fffffe24247892 */ /* 0x000fe2000f8ec0ff */
[----:B------:R-:W-:Y:S01]  /*7db0*/  IADD3 R207, PT, PT, R152, 0x360, RZ ;  /* 0x0000036098cf7810 */ /* 0x000fe20007ffe0ff */
[----:B------:R2:W-:Y:S01]  /*7dc0*/  STS [R70+0x780], R73 ;  /* 0x0007804946007388 */ /* 0x0005e20000000800 */
[----:B------:R-:W-:-:S02]  /*7dd0*/  LEA.HI.SX32 R157, R199, R152, 0x1b ;  /* 0x00000098c79d7211 */ /* 0x000fc400078fdaff */
[----:B------:R-:W-:Y:S01]  /*7de0*/  LEA R191, R191, UR25, 0x2 ;  /* 0x00000019bfbf7c11 */ /* 0x000fe2000f8e10ff */
[----:B------:R3:W-:Y:S01]  /*7df0*/  STS [R68+0x800], R101 ;  /* 0x0008006544007388 */ /* 0x0007e20000000800 */
[C---:B------:R-:W-:Y:S02]  /*7e00*/  IADD3 R209, PT, PT, R152.reuse, 0x380, RZ ;  /* 0x0000038098d17810 */ /* 0x040fe40007ffe0ff */
[-C--:B------:R-:W-:Y:S02]  /*7e10*/  LEA.HI.SX32 R153, R201, R152.reuse, 0x1b ;  /* 0x00000098c9997211 */ /* 0x080fe400078fdaff */
[----:B0-----:R-:W-:Y:S01]  /*7e20*/  LEA R66, R193, UR25, 0x2 ;  /* 0x00000019c1427c11 */ /* 0x001fe2000f8e10ff */
[----:B------:R-:W-:Y:S01]  /*7e30*/  STS [R187+0x880], R106 ;  /* 0x0008806abb007388 */ /* 0x000fe20000000800 */
[----:B------:R-:W-:Y:S02]  /*7e40*/  IADD3 R211, PT, PT, R152, 0x3a0, RZ ;  /* 0x000003a098d37810 */ /* 0x000fe40007ffe0ff */
[----:B------:R-:W-:-:S02]  /*7e50*/  LEA.HI.SX32 R154, R203, R152, 0x1b ;  /* 0x00000098cb9a7211 */ /* 0x000fc400078fdaff */
[----:B--2---:R-:W-:Y:S01]  /*7e60*/  LEA R70, R195, UR25, 0x2 ;  /* 0x00000019c3467c11 */ /* 0x004fe2000f8e10ff */
[----:B------:R-:W-:Y:S01]  /*7e70*/  STS [R76+0x900], R103 ;  /* 0x000900674c007388 */ /* 0x000fe20000000800 */
[----:B------:R-:W-:Y:S01]  /*7e80*/  IADD3 R213, PT, PT, R152, 0x3c0, RZ ;  /* 0x000003c098d57810 */ /* 0x000fe20007ffe0ff */
[----:B------:R-:W-:Y:S01]  /*7e90*/  UIADD3 UR26, UPT, UPT, UR26, -UR36, URZ ;  /* 0x800000241a1a7290 */ /* 0x000fe2000fffe0ff */
[-C--:B------:R-:W-:Y:S02]  /*7ea0*/  LEA.HI.SX32 R155, R205, R152.reuse, 0x1b ;  /* 0x00000098cd9b7211 */ /* 0x080fe400078fdaff */
[----:B-1----:R-:W-:Y:S01]  /*7eb0*/  LEA R67, R156, UR25, 0x2 ;  /* 0x000000199c437c11 */ /* 0x002fe2000f8e10ff */
[----:B------:R-:W0:Y:S01]  /*7ec0*/  MUFU.EX2 R159, R159 ;  /* 0x0000009f009f7308 */ /* 0x000e220000000800 */
[----:B------:R-:W-:Y:S01]  /*7ed0*/  IADD3 R215, PT, PT, R152, 0x3e0, RZ ;  /* 0x000003e098d77810 */ /* 0x000fe20007ffe0ff */
[----:B------:R-:W-:Y:S01]  /*7ee0*/  STS [R191+0x980], R114 ;  /* 0x00098072bf007388 */ /* 0x000fe20000000800 */
[----:B------:R-:W-:-:S02]  /*7ef0*/  LEA.HI.SX32 R151, R207, R152, 0x1b ;  /* 0x00000098cf977211 */ /* 0x000fc400078fdaff */
[----:B------:R-:W-:Y:S01]  /*7f00*/  LEA R72, R157, UR25, 0x2 ;  /* 0x000000199d487c11 */ /* 0x000fe2000f8e10ff */
[----:B------:R-:W-:Y:S01]  /*7f10*/  STS [R66+0xa00], R113 ;  /* 0x000a007142007388 */ /* 0x000fe20000000800 */
[-C--:B------:R-:W-:Y:S01]  /*7f20*/  LEA.HI.SX32 R150, R209, R152.reuse, 0x1b ;  /* 0x00000098d1967211 */ /* 0x080fe200078fdaff */
[----:B------:R-:W1:Y:S01]  /*7f30*/  MUFU.EX2 R163, R163 ;  /* 0x000000a300a37308 */ /* 0x000e620000000800 */
[----:B------:R-:W-:Y:S01]  /*7f40*/  LEA R153, R153, UR25, 0x2 ;  /* 0x0000001999997c11 */ /* 0x000fe2000f8e10ff */
[----:B---3--:R-:W-:Y:S01]  /*7f50*/  FMUL.FTZ R68, R145, R27 ;  /* 0x0000001b91447220 */ /* 0x008fe20000410000 */
[-C--:B------:R-:W-:Y:S01]  /*7f60*/  LEA.HI.SX32 R148, R211, R152.reuse, 0x1b ;  /* 0x00000098d3947211 */ /* 0x080fe200078fdaff */
[----:B------:R2:W-:Y:S01]  /*7f70*/  STS [R70+0xa80], R107 ;  /* 0x000a806b46007388 */ /* 0x0005e20000000800 */
[----:B------:R-:W-:Y:S02]  /*7f80*/  LEA R154, R154, UR25, 0x2 ;  /* 0x000000199a9a7c11 */ /* 0x000fe4000f8e10ff */
[----:B------:R-:W-:Y:S01]  /*7f90*/  SHF.L.U32 R63, R63, 0x5, RZ ;  /* 0x000000053f3f7819 */ /* 0x000fe200000006ff */
[----:B------:R-:W3:Y:S01]  /*7fa0*/  MUFU.EX2 R69, R69 ;  /* 0x0000004500457308 */ /* 0x000ee20000000800 */
[-C--:B------:R-:W-:Y:S01]  /*7fb0*/  LEA.HI.SX32 R149, R213, R152.reuse, 0x1b ;  /* 0x00000098d5957211 */ /* 0x080fe200078fdaff */
[----:B------:R-:W-:Y:S01]  /*7fc0*/  STS [R67+0xb00], R118 ;  /* 0x000b007643007388 */ /* 0x000fe20000000800 */
[----:B------:R-:W-:Y:S01]  /*7fd0*/  LEA R155, R155, UR25, 0x2 ;  /* 0x000000199b9b7c11 */ /* 0x000fe2000f8e10ff */
[----:B------:R-:W-:Y:S01]  /*7fe0*/  ULEA UR26, UR26, UR8, 0x8 ;  /* 0x000000081a1a7291 */ /* 0x000fe2000f8e40ff */
[----:B------:R-:W-:Y:S01]  /*7ff0*/  LEA.HI.SX32 R152, R215, R152, 0x1b ;  /* 0x00000098d7987211 */ /* 0x000fe200078fdaff */
[----:B------:R-:W-:Y:S01]  /*8000*/  STS [R72+0xb80], R117 ;  /* 0x000b807548007388 */ /* 0x000fe20000000800 */
[----:B------:R-:W-:-:S02]  /*8010*/  LEA R151, R151, UR25, 0x2 ;  /* 0x0000001997977c11 */ /* 0x000fc4000f8e10ff */
[----:B------:R-:W-:Y:S01]  /*8020*/  LEA R150, R150, UR25, 0x2 ;  /* 0x0000001996967c11 */ /* 0x000fe2000f8e10ff */
[----:B------:R-:W-:Y:S01]  /*8030*/  STS [R153+0xc00], R116 ;  /* 0x000c007499007388 */ /* 0x000fe20000000800 */
[----:B------:R-:W-:Y:S02]  /*8040*/  LEA R148, R148, UR25, 0x2 ;  /* 0x0000001994947c11 */ /* 0x000fe4000f8e10ff */
[----:B------:R-:W-:Y:S01]  /*8050*/  LEA.HI.SX32 R63, R63, R63, 0x1b ;  /* 0x0000003f3f3f7211 */ /* 0x000fe200078fdaff */
[----:B------:R4:W-:Y:S01]  /*8060*/  STS [R154+0xc80], R121 ;  /* 0x000c80799a007388 */ /* 0x0009e20000000800 */
[----:B------:R-:W-:Y:S01]  /*8070*/  LEA R149, R149, UR25, 0x2 ;  /* 0x0000001995957c11 */ /* 0x000fe2000f8e10ff */
[----:B------:R-:W5:Y:S01]  /*8080*/  MUFU.EX2 R68, R68 ;  /* 0x0000004400447308 */ /* 0x000f620000000800 */
[----:B------:R-:W-:Y:S01]  /*8090*/  LEA R152, R152, UR25, 0x2 ;  /* 0x0000001998987c11 */ /* 0x000fe2000f8e10ff */
[----:B------:R0:W-:Y:S01]  /*80a0*/  STS [R155+0xd00], R120 ;  /* 0x000d00789b007388 */ /* 0x0001e20000000800 */
[----:B--2---:R-:W-:Y:S01]  /*80b0*/  FMUL.FTZ R70, R145, R31 ;  /* 0x0000001f91467220 */ /* 0x004fe20000410000 */
[----:B------:R-:W-:-:S02]  /*80c0*/  R2UR UR36, R60 ;  /* 0x000000003c2472ca */ /* 0x000fc400000e0000 */
[----:B------:R-:W-:Y:S01]  /*80d0*/  STS [R151+0xd80], R122 ;  /* 0x000d807a97007388 */ /* 0x000fe20000000800 */
[C---:B------:R-:W-:Y:S02]  /*80e0*/  IADD3 R170, PT, PT, R183.reuse, 0x200, RZ ;  /* 0x00000200b7aa7810 */ /* 0x040fe40007ffe0ff */
[----:B------:R-:W-:Y:S01]  /*80f0*/  ISETP.NE.AND P0, PT, R183, RZ, PT ;  /* 0x000000ffb700720c */ /* 0x000fe20003f05270 */
[----:B------:R-:W-:Y:S01]  /*8100*/  STS [R150+0xe00], R123 ;  /* 0x000e007b96007388 */ /* 0x000fe20000000800 */
[----:B------:R-:W-:Y:S02]  /*8110*/  MOV R60, UR26 ;  /* 0x0000001a003c7c02 */ /* 0x000fe40008000f00 */
[----:B------:R-:W-:Y:S01]  /*8120*/  LEA R63, R63, UR25, 0x2 ;  /* 0x000000193f3f7c11 */ /* 0x000fe2000f8e10ff */
[----:B------:R2:W-:Y:S01]  /*8130*/  STS [R148+0xe80], R143 ;  /* 0x000e808f94007388 */ /* 0x0005e20000000800 */
[C---:B----4-:R-:W-:Y:S01]  /*8140*/  FMUL.FTZ R121, R71.reuse, R139 ;  /* 0x0000008b47797220 */ /* 0x050fe20000410000 */
[----:B0-----:R-:W-:Y:S01]  /*8150*/  FMUL.FTZ R120, R71, R138 ;  /* 0x0000008a47787220 */ /* 0x001fe20000410000 */
[----:B------:R-:W-:Y:S01]  /*8160*/  FMUL.FTZ R67, R145, R30 ;  /* 0x0000001e91437220 */ /* 0x000fe20000410000 */
[----:B------:R-:W-:Y:S01]  /*8170*/  STS [R149+0xf00], R142 ;  /* 0x000f008e95007388 */ /* 0x000fe20000000800 */
[----:B------:R-:W0:Y:S01]  /*8180*/  MUFU.EX2 R71, R70 ;  /* 0x0000004600477308 */ /* 0x000e220000000800 */
[----:B------:R-:W-:-:S02]  /*8190*/  SEL R60, R60, R170, !P0 ;  /* 0x000000aa3c3c7207 */ /* 0x000fc40004000000 */
[----:B------:R-:W-:Y:S01]  /*81a0*/  STS [R152+0xf80], R141 ;  /* 0x000f808d98007388 */ /* 0x000fe20000000800 */
[----:B------:R-:W-:Y:S01]  /*81b0*/  NOP ;  /* 0x0000000000007918 */ /* 0x000fe20000000000 */
[----:B------:R-:W-:Y:S02]  /*81c0*/  FMUL.FTZ R72, R145, R32 ;  /* 0x0000002091487220 */ /* 0x000fe40000410000 */
[----:B------:R-:W4:Y:S01]  /*81d0*/  LDS R181, [R63+0x4] ;  /* 0x000004003fb57984 */ /* 0x000f220000000800 */
[----:B------:R-:W-:-:S03]  /*81e0*/  FMUL.FTZ R129, R159, R129 ;  /* 0x000000819f817220 */ /* 0x000fc60000410000 */
[----:B------:R-:W4:Y:S01]  /*81f0*/  LDS R180, [R63+0xc] ;  /* 0x00000c003fb47984 */ /* 0x000f220000000800 */
[----:B------:R-:W-:-:S03]  /*8200*/  FMUL.FTZ R128, R159, R128 ;  /* 0x000000809f807220 */ /* 0x000fc60000410000 */
[----:B------:R-:W4:Y:S01]  /*8210*/  LDS R179, [R63+0x14] ;  /* 0x000014003fb37984 */ /* 0x000f220000000800 */
[----:B-1----:R-:W-:-:S03]  /*8220*/  FMUL.FTZ R125, R163, R125 ;  /* 0x0000007da37d7220 */ /* 0x002fc60000410000 */
[----:B------:R-:W1:Y:S01]  /*8230*/  LDS R178, [R63+0x1c] ;  /* 0x00001c003fb27984 */ /* 0x000e620000000800 */
[----:B------:R-:W-:-:S03]  /*8240*/  FMUL.FTZ R124, R163, R124 ;  /* 0x0000007ca37c7220 */ /* 0x000fc60000410000 */
[----:B------:R-:W1:Y:S01]  /*8250*/  LDS R177, [R63+0x24] ;  /* 0x000024003fb17984 */ /* 0x000e620000000800 */
[----:B---3--:R-:W-:-:S03]  /*8260*/  FMUL.FTZ R117, R69, R134 ;  /* 0x0000008645757220 */ /* 0x008fc60000410000 */
[----:B------:R-:W3:Y:S01]  /*8270*/  LDS R176, [R63+0x2c] ;  /* 0x00002c003fb07984 */ /* 0x000ee20000000800 */
[----:B------:R-:W-:-:S03]  /*8280*/  FMUL.FTZ R116, R69, R133 ;  /* 0x0000008545747220 */ /* 0x000fc60000410000 */
[----:B------:R-:W3:Y:S04]  /*8290*/  LDS R175, [R63+0x34] ;  /* 0x000034003faf7984 */ /* 0x000ee80000000800 */
[----:B------:R-:W3:Y:S04]  /*82a0*/  LDS R174, [R63+0x3c] ;  /* 0x00003c003fae7984 */ /* 0x000ee80000000800 */
[----:B------:R-:W3:Y:S04]  /*82b0*/  LDS R173, [R63+0x44] ;  /* 0x000044003fad7984 */ /* 0x000ee80000000800 */
[----:B------:R-:W3:Y:S04]  /*82c0*/  LDS R172, [R63+0x4c] ;  /* 0x00004c003fac7984 */ /* 0x000ee80000000800 */
[----:B------:R-:W-:Y:S04]  /*82d0*/  LDS R171, [R63+0x54] ;  /* 0x000054003fab7984 */ /* 0x000fe80000000800 */
[----:B------:R-:W3:Y:S04]  /*82e0*/  LDS R170, [R63+0x5c] ;  /* 0x00005c003faa7984 */ /* 0x000ee80000000800 */
[----:B------:R-:W3:Y:S04]  /*82f0*/  LDS R169, [R63+0x64] ;  /* 0x000064003fa97984 */ /* 0x000ee80000000800 */
[----:B------:R-:W3:Y:S04]  /*8300*/  LDS R168, [R63+0x6c] ;  /* 0x00006c003fa87984 */ /* 0x000ee80000000800 */
[----:B------:R-:W3:Y:S04]  /*8310*/  LDS R167, [R63+0x74] ;  /* 0x000074003fa77984 */ /* 0x000ee80000000800 */
[----:B------:R-:W3:Y:S01]  /*8320*/  LDS R166, [R63+0x7c] ;  /* 0x00007c003fa67984 */ /* 0x000ee20000000800 */
[----:B------:R-:W2:Y:S03]  /*8330*/  MUFU.EX2 R67, R67 ;  /* 0x0000004300437308 */ /* 0x000ea60000000800 */
[----:B------:R-:W3:Y:S04]  /*8340*/  LDS R165, [R63] ;  /* 0x000000003fa57984 */ /* 0x000ee80000000800 */
[----:B------:R-:W3:Y:S01]  /*8350*/  LDS R164, [R63+0x8] ;  /* 0x000008003fa47984 */ /* 0x000ee20000000800 */
[----:B------:R-:W4:Y:S03]  /*8360*/  MUFU.EX2 R69, R72 ;  /* 0x0000004800457308 */ /* 0x000f260000000800 */
[----:B------:R-:W3:Y:S04]  /*8370*/  LDS R163, [R63+0x10] ;  /* 0x000010003fa37984 */ /* 0x000ee80000000800 */
        /* <DEDUP_REMOVED lines=12> */
[----:B------:R1:W3:Y:S01]  /*8440*/  LDS R150, [R63+0x78] ;  /* 0x000078003f967984 */ /* 0x0002e20000000800 */
[----:B-----5:R-:W-:Y:S01]  /*8450*/  FMUL.FTZ R113, R68, R65 ;  /* 0x0000004144717220 */ /* 0x020fe20000410000 */
[----:B------:R-:W-:Y:S01]  /*8460*/  FMUL.FTZ R65, R145, R19 ;  /* 0x0000001391417220 */ /* 0x000fe20000410000 */
[----:B------:R-:W-:Y:S01]  /*8470*/  FMUL.FTZ R146, R34, UR48 ;  /* 0x0000003022927c20 */ /* 0x000fe20008410000 */
[----:B0-----:R-:W-:Y:S01]  /*8480*/  FMUL.FTZ R103, R71, R62 ;  /* 0x0000003e47677220 */ /* 0x001fe20000410000 */
[C---:B------:R-:W-:Y:S01]  /*8490*/  FMUL.FTZ R74, R145.reuse, R26 ;  /* 0x0000001a914a7220 */ /* 0x040fe20000410000 */
[C---:B------:R-:W-:Y:S01]  /*84a0*/  FMUL.FTZ R73, R145.reuse, R28 ;  /* 0x0000001c91497220 */ /* 0x040fe20000410000 */
[C---:B------:R-:W-:Y:S01]  /*84b0*/  FMUL.FTZ R66, R145.reuse, R29 ;  /* 0x0000001d91427220 */ /* 0x040fe20000410000 */
[C---:B------:R-:W-:Y:S01]  /*84c0*/  FMUL.FTZ R62, R145.reuse, R33 ;  /* 0x00000021913e7220 */ /* 0x040fe20000410000 */
[C---:B------:R-:W-:Y:S01]  /*84d0*/  FMUL.FTZ R119, R145.reuse, R22 ;  /* 0x0000001691777220 */ /* 0x040fe20000410000 */
[C---:B------:R-:W-:Y:S01]  /*84e0*/  FMUL.FTZ R78, R145.reuse, R24 ;  /* 0x00000018914e7220 */ /* 0x040fe20000410000 */
[----:B------:R-:W0:Y:S01]  /*84f0*/  MUFU.EX2 R65, R65 ;  /* 0x0000004100417308 */ /* 0x000e220000000800 */
[----:B------:R-:W-:Y:S01]  /*8500*/  FMUL.RZ R146, R146, 0.15915493667125701904 ;  /* 0x3e22f98392927820 */ /* 0x000fe2000040c000 */
[----:B------:R-:W-:Y:S01]  /*8510*/  FMUL.FTZ R145, R145, R34 ;  /* 0x0000002291917220 */ /* 0x000fe20000410000 */
[C---:B--2---:R-:W-:Y:S01]  /*8520*/  FMUL.FTZ R105, R67.reuse, R105 ;  /* 0x0000006943697220 */ /* 0x044fe20000410000 */
[----:B------:R-:W-:Y:S01]  /*8530*/  FMUL.FTZ R104, R67, R104 ;  /* 0x0000006843687220 */ /* 0x000fe20000410000 */
[----:B----4-:R-:W-:-:S03]  /*8540*/  FMUL.FTZ R100, R69, R64 ;  /* 0x0000004045647220 */ /* 0x010fc60000410000 */
[----:B------:R-:W-:Y:S08]  /*8550*/  MUFU.SIN R147, R146 ;  /* 0x0000009200937308 */ /* 0x000ff00000000400 */
[----:B------:R-:W2:Y:S08]  /*8560*/  MUFU.EX2 R74, R74 ;  /* 0x0000004a004a7308 */ /* 0x000eb00000000800 */
[----:B------:R-:W4:Y:S08]  /*8570*/  MUFU.EX2 R73, R73 ;  /* 0x0000004900497308 */ /* 0x000f300000000800 */
[----:B------:R-:W5:Y:S08]  /*8580*/  MUFU.EX2 R66, R66 ;  /* 0x0000004200427308 */ /* 0x000f700000000800 */
[----:B------:R-:W-:Y:S08]  /*8590*/  MUFU.COS R67, R146 ;  /* 0x0000009200437308 */ /* 0x000ff00000000000 */
[----:B------:R-:W1:Y:S08]  /*85a0*/  MUFU.EX2 R62, R62 ;  /* 0x0000003e003e7308 */ /* 0x000e700000000800 */
[----:B------:R-:W3:Y:S01]  /*85b0*/  MUFU.EX2 R64, R145 ;  /* 0x0000009100407308 */ /* 0x000ee20000000800 */
[----:B------:R-:W-:Y:S01]  /*85c0*/  R2UR UR49, R61 ;  /* 0x000000003d3172ca */ /* 0x000fe200000e0000 */
[----:B0-----:R-:W-:Y:S01]  /*85d0*/  FMUL.FTZ R126, R65, R126 ;  /* 0x0000007e417e7220 */ /* 0x001fe20000410000 */
[----:B------:R-:W-:-:S05]  /*85e0*/  ISETP.NE.AND P2, PT, R183, 0x7f, PT ;  /* 0x0000007fb700780c */ /* 0x000fca0003f45270 */
[----:B------:R-:W0:Y:S01]  /*85f0*/  MUFU.EX2 R119, R119 ;  /* 0x0000007700777308 */ /* 0x000e220000000800 */
[----:B------:R-:W-:Y:S01]  /*8600*/  FMUL.FTZ R127, R65, R127 ;  /* 0x0000007f417f7220 */ /* 0x000fe20000410000 */
[----:B------:R-:W-:-:S06]  /*8610*/  LEA R60, R60, UR25, 0x3 ;  /* 0x000000193c3c7c11 */ /* 0x000fcc000f8e18ff */
[----:B------:R-:W0:Y:S01]  /*8620*/  MUFU.EX2 R78, R78 ;  /* 0x0000004e004e7308 */ /* 0x000e220000000800 */
[C---:B--2---:R-:W-:Y:S01]  /*8630*/  FMUL.FTZ R115, R74.reuse, R115 ;  /* 0x000000734a737220 */ /* 0x044fe20000410000 */
[----:B------:R-:W-:Y:S01]  /*8640*/  FMUL.FTZ R114, R74, R132 ;  /* 0x000000844a727220 */ /* 0x000fe20000410000 */
[----:B------:R-:W-:Y:S01]  /*8650*/  FMUL.FTZ R112, R68, R112 ;  /* 0x0000007044707220 */ /* 0x000fe20000410000 */
[C---:B----4-:R-:W-:Y:S01]  /*8660*/  FMUL.FTZ R111, R73.reuse, R111 ;  /* 0x0000006f496f7220 */ /* 0x050fe20000410000 */
[----:B------:R-:W-:Y:S01]  /*8670*/  FMUL.FTZ R110, R73, R110 ;  /* 0x0000006e496e7220 */ /* 0x000fe20000410000 */
[C---:B-----5:R-:W-:Y:S01]  /*8680*/  FMUL.FTZ R109, R66.reuse, R109 ;  /* 0x0000006d426d7220 */ /* 0x060fe20000410000 */
[----:B------:R-:W-:Y:S01]  /*8690*/  FMUL.FTZ R108, R66, R108 ;  /* 0x0000006c426c7220 */ /* 0x000fe20000410000 */
[----:B------:R-:W-:Y:S01]  /*86a0*/  FMUL.FTZ R102, R71, R102 ;  /* 0x0000006647667220 */ /* 0x000fe20000410000 */
[----:B------:R-:W-:Y:S01]  /*86b0*/  FMUL.FTZ R101, R69, R136 ;  /* 0x0000008845657220 */ /* 0x000fe20000410000 */
[C---:B-1----:R-:W-:Y:S01]  /*86c0*/  FMUL.FTZ R130, R62.reuse, R130 ;  /* 0x000000823e827220 */ /* 0x042fe20000410000 */
[----:B------:R-:W-:Y:S01]  /*86d0*/  FMUL.FTZ R131, R62, R131 ;  /* 0x000000833e837220 */ /* 0x000fe20000410000 */
[C---:B---3--:R-:W-:Y:S01]  /*86e0*/  FMUL.FTZ R148, R64.reuse, R67 ;  /* 0x0000004340947220 */ /* 0x048fe20000410000 */
[----:B------:R-:W-:Y:S01]  /*86f0*/  FMUL.FTZ R147, R64, R147 ;  /* 0x0000009340937220 */ /* 0x000fe20000410000 */
[----:B------:R1:W-:Y:S01]  /*8700*/  STS.64 [R60+0x9880], R126 ;  /* 0x0098807e3c007388 */ /* 0x0003e20000000a00 */
        /* <DEDUP_REMOVED lines=11> */
[----:B-1----:R-:W-:Y:S01]  /*87c0*/  FMUL.FTZ R60, R171, UR36 ;  /* 0x00000024ab3c7c20 */ /* 0x002fe20008410000 */
        /* <DEDUP_REMOVED lines=47> */
[----:B------:R-:W-:-:S04]  /*8ac0*/  USHF.L.U32 UR26, UR16, 0x8, URZ ;  /* 0x00000008101a7899 */ /* 0x000fc800080006ff */
[----:B------:R-:W-:-:S04]  /*8ad0*/  ULOP3.LUT UR26, UR26, 0x100, URZ, 0xc0, !UPT ;  /* 0x000001001a1a7892 */ /* 0x000fc8000f8ec0ff */
[----:B------:R-:W-:-:S04]  /*8ae0*/  UIADD3 UR26, UPT, UPT, UR26, UR8, URZ ;  /* 0x000000081a1a7290 */ /* 0x000fc8000fffe0ff */
[----:B------:R-:W-:-:S09]  /*8af0*/  ULEA UR26, UR26, UR25, 0x3 ;  /* 0x000000191a1a7291 */ /* 0x000fd2000f8e18ff */
[----:B------:R-:W1:Y:S01]  /*8b00*/  LDS.64 R106, [UR26+0x9880] ;  /* 0x0098801aff6a7984 */ /* 0x000e620008000a00 */
[----:B------:R-:W-:Y:S05]  /*8b10*/  BRA `(.L_x_1238) ;  /* 0x0000000000087947 */ /* 0x000fea0003800000 */
.L_x_1237:
[----:B------:R-:W-:-:S06]  /*8b20*/  LEA R106, R183, UR25, 0x3 ;  /* 0x00000019b76a7c11 */ /* 0x000fcc000f8e18ff */
[----:B------:R-:W0:Y:S02]  /*8b30*/  LDS.64 R106, [R106+0xa888] ;  /* 0x00a888006a6a7984 */ /* 0x000e240000000a00 */
.L_x_1238:
[----:B------:R-:W-:Y:S05]  /*8b40*/  BSYNC.RECONVERGENT B0 ;  /* 0x0000000000007941 */ /* 0x000fea0003800200 */
.L_x_1236:
        /* <DEDUP_REMOVED lines=14> */
[C---:B------:R-:W-:Y:S01]  /*8c30*/  ISETP.GT.U32.AND P2, PT, R183.reuse, 0x1f, PT ;  /* 0x0000001fb700780c */ /* 0x040fe20003f44070 */
        /* <DEDUP_REMOVED lines=30> */
[-C--:B------:R-:W-:Y:S01]  /*8e20*/  FFMA.FTZ R60, R127, R129.reuse, R60 ;  /* 0x000000817f3c7223 */ /* 0x080fe2000001003c */
        /* <DEDUP_REMOVED lines=101> */
[C---:B------:R-:W-:Y:S01]  /*9480*/  FFMA.FTZ R64, R130.reuse, R65, -R64 ;  /* 0x0000004182407223 */ /* 0x040fe20000010840 */
[----:B------:R-:W-:Y:S01]  /*9490*/  FADD.FTZ R69, RZ, R69 ;  /* 0x00000045ff457221 */ /* 0x000fe20000010000 */
[C---:B------:R-:W-:Y:S01]  /*94a0*/  FMUL.FTZ R63, R131.reuse, R61 ;  /* 0x0000003d833f7220 */ /* 0x040fe20000410000 */
[-C--:B------:R-:W-:Y:S01]  /*94b0*/  FMUL.FTZ R62, R131, R60.reuse ;  /* 0x0000003c833e7220 */ /* 0x080fe20000410000 */
[----:B------:R-:W-:Y:S01]  /*94c0*/  FFMA.FTZ R64, R17, R33, R64 ;  /* 0x0000002111407223 */ /* 0x000fe20000010040 */
[C---:B------:R-:W-:Y:S01]  /*94d0*/  FMUL.FTZ R65, R147.reuse, R69 ;  /* 0x0000004593417220 */ /* 0x040fe20000410000 */
[C---:B------:R-:W-:Y:S01]  /*94e0*/  FFMA.FTZ R63, R130.reuse, R60, R63 ;  /* 0x0000003c823f7223 */ /* 0x040fe2000001003f */
[----:B------:R-:W-:Y:S01]  /*94f0*/  FFMA.FTZ R62, R130, R61, -R62 ;  /* 0x0000003d823e7223 */ /* 0x000fe2000001083e */
[CC--:B------:R-:W-:Y:S01]  /*9500*/  FMUL.FTZ R67, R147.reuse, R64.reuse ;  /* 0x0000004093437220 */ /* 0x0c0fe20000410000 */
[C---:B------:R-:W-:Y:S01]  /*9510*/  FFMA.FTZ R65, R148.reuse, R64, -R65 ;  /* 0x0000004094417223 */ /* 0x040fe20000010841 */
[C---:B------:R-:W-:Y:S01]  /*9520*/  FMUL.FTZ R61, R147.reuse, R63 ;  /* 0x0000003f933d7220 */ /* 0x040fe20000410000 */
[----:B------:R-:W-:Y:S01]  /*9530*/  FMUL.FTZ R64, R147, R62 ;  /* 0x0000003e93407220 */ /* 0x000fe20000410000 */
[----:B------:R-:W-:-:S02]  /*9540*/  FFMA.FTZ R67, R148, R69, R67 ;  /* 0x0000004594437223 */ /* 0x000fc40000010043 */
        /* <DEDUP_REMOVED lines=111> */
.L_x_1361:
        /* <DEDUP_REMOVED lines=13> */
.L_x_1364:
[----:B------:R-:W-:-:S03]  /*9d10*/  UMOV UR26, 0xffffffff ;  /* 0xffffffff001a7882 */ /* 0x000fc60000000000 */
[----:B------:R-:W-:Y:S05]  /*9d20*/  BRA.DIV UR26, `(.L_x_1242) ;  /* 0x0000008e1ab47947 */ /* 0x000fea000b800000 */
.L_x_1367:
[----:B------:R-:W-:-:S03]  /*9d30*/  UMOV UR26, 0xffffffff ;  /* 0xffffffff001a7882 */ /* 0x000fc60000000000 */
[----:B------:R-:W-:Y:S05]  /*9d40*/  BRA.DIV UR26, `(.L_x_1243) ;  /* 0x0000008e1ad47947 */ /* 0x000fea000b800000 */
.L_x_1370:
[----:B------:R-:W-:-:S03]  /*9d50*/  UMOV UR26, 0xffffffff ;  /* 0xffffffff001a7882 */ /* 0x000fc60000000000 */
[----:B------:R-:W-:Y:S05]  /*9d60*/  BRA.DIV UR26, `(.L_x_1244) ;  /* 0x0000008e1af47947 */ /* 0x000fea000b800000 */
.L_x_1373:
        /* <DEDUP_REMOVED lines=10> */
.L_x_1383:
        /* <DEDUP_REMOVED lines=45> */
.L_x_1239:
[----:B---3--:R-:W3:Y:S01]  /*a0e0*/  S2R R183, SR_TID.X ;  /* 0x0000000000b77919 */ /* 0x008ee20000002100 */
[----:B------:R-:W-:Y:S05]  /*a0f0*/  WARPSYNC.ALL ;  /* 0x0000000000007948 */ /* 0x000fea0003800000 */
[----:B---3--:R-:W-:Y:S01]  /*a100*/  LOP3.LUT P0, RZ, R183, 0x1f, RZ, 0xc0, !PT ;  /* 0x0000001fb7ff7812 */ /* 0x008fe2000780c0ff */
[----:B--2---:R-:W-:Y:S01]  /*a110*/  FMUL.FTZ R63, R166, UR49 ;  /* 0x00000031a63f7c20 */ /* 0x004fe20008410000 */
[-C--:B01----:R-:W-:Y:S01]  /*a120*/  FMUL.FTZ R61, R147, R107.reuse ;  /* 0x0000006b933d7220 */ /* 0x083fe20000410000 */
[----:B------:R-:W-:Y:S01]  /*a130*/  FMUL.FTZ R60, R148, R107 ;  /* 0x0000006b943c7220 */ /* 0x000fe20000410000 */
[----:B------:R-:W-:Y:S01]  /*a140*/  FMUL.FTZ R190, R167, UR49 ;  /* 0x00000031a7be7c20 */ /* 0x000fe20008410000 */
[----:B------:R-:W-:Y:S01]  /*a150*/  FFMA.FTZ R224, R150, UR36, -R63 ;  /* 0x0000002496e07c23 */ /* 0x000fe2000801083f */
[C---:B------:R-:W-:Y:S01]  /*a160*/  FMUL.FTZ R63, R147.reuse, R149 ;  /* 0x00000095933f7220 */ /* 0x040fe20000410000 */
[-C--:B------:R-:W-:Y:S01]  /*a170*/  FFMA.FTZ R61, R148, R106.reuse, -R61 ;  /* 0x0000006a943d7223 */ /* 0x080fe2000001083d */
[----:B------:R-:W-:Y:S01]  /*a180*/  FFMA.FTZ R60, -R147, R106, -R60 ;  /* 0x0000006a933c7223 */ /* 0x000fe2000001093c */
[----:B------:R-:W-:Y:S01]  /*a190*/  FMUL.FTZ R62, R98, R224 ;  /* 0x000000e0623e7220 */ /* 0x000fe20000410000 */
[----:B------:R-:W-:Y:S01]  /*a1a0*/  FFMA.FTZ R190, R151, UR36, -R190 ;  /* 0x0000002497be7c23 */ /* 0x000fe200080108be */
[----:B------:R-:W-:Y:S01]  /*a1b0*/  FMUL.FTZ R65, R131, R61 ;  /* 0x0000003d83417220 */ /* 0x000fe20000410000 */
[----:B------:R-:W-:Y:S01]  /*a1c0*/  FMUL.FTZ R189, R168, UR49 ;  /* 0x00000031a8bd7c20 */ /* 0x000fe20008410000 */
        /* <DEDUP_REMOVED lines=12> */
[----:B------:R-:W-:Y:S01]  /*a290*/  FFMA.FTZ R189, R152, UR36, -R189 ;  /* 0x0000002498bd7c23 */ /* 0x000fe200080108bd */
[----:B------:R-:W-:Y:S01]  /*a2a0*/  FMUL.FTZ R61, R131, R63 ;  /* 0x0000003f833d7220 */ /* 0x000fe20000410000 */
[----:B------:R-:W-:Y:S01]  /*a2b0*/  FFMA.FTZ R66, R101, R65, -R66 ;  /* 0x0000004165427223 */ /* 0x000fe20000010842 */
[----:B------:R-:W-:Y:S01]  /*a2c0*/  FFMA.FTZ R60, R130, R63, -R67 ;  /* 0x0000003f823c7223 */ /* 0x000fe20000010843 */
[----:B------:R-:W-:Y:S01]  /*a2d0*/  FMUL.FTZ R65, R102, R62 ;  /* 0x0000003e66417220 */ /* 0x000fe20000410000 */
[----:B------:R-:W-:Y:S01]  /*a2e0*/  FFMA.FTZ R61, R130, R64, R61 ;  /* 0x00000040823d7223 */ /* 0x000fe2000001003d */
[-C--:B------:R-:W-:Y:S01]  /*a2f0*/  FMUL.FTZ R64, R102, R66.reuse ;  /* 0x0000004266407220 */ /* 0x080fe20000410000 */
[----:B------:R-:W-:Y:S01]  /*a300*/  FADD.FTZ R60, R145, R60 ;  /* 0x0000003c913c7221 */ /* 0x000fe20000010000 */
[C---:B------:R-:W-:Y:S01]  /*a310*/  FFMA.FTZ R65, R103.reuse, R66, -R65 ;  /* 0x0000004267417223 */ /* 0x040fe20000010841 */
[----:B------:R-:W-:Y:S01]  /*a320*/  FFMA.FTZ R61, R96, R189, R61 ;  /* 0x000000bd603d7223 */ /* 0x000fe2000001003d */
[----:B------:R-:W-:Y:S01]  /*a330*/  FFMA.FTZ R63, R103, R62, R64 ;  /* 0x0000003e673f7223 */ /* 0x000fe20000010040 */
[-C--:B------:R-:W-:Y:S01]  /*a340*/  FMUL.FTZ R62, R100, R60.reuse ;  /* 0x0000003c643e7220 */ /* 0x080fe20000410000 */
[C---:B------:R-:W-:Y:S01]  /*a350*/  FMUL.FTZ R66, R104.reuse, R65 ;  /* 0x0000004168427220 */ /* 0x040fe20000410000 */
[----:B------:R-:W-:Y:S01]  /*a360*/  FMUL.FTZ R188, R169, UR49 ;  /* 0x00000031a9bc7c20 */ /* 0x000fe20008410000 */
[----:B------:R-:W-:Y:S01]  /*a370*/  FMUL.FTZ R68, R104, R63 ;  /* 0x0000003f68447220 */ /* 0x000fe20000410000 */
[-C--:B------:R-:W-:Y:S01]  /*a380*/  FMUL.FTZ R64, R100, R61.reuse ;  /* 0x0000003d64407220 */ /* 0x080fe20000410000 */
[----:B------:R-:W-:Y:S01]  /*a390*/  FFMA.FTZ R62, R101, R61, R62 ;  /* 0x0000003d653e7223 */ /* 0x000fe2000001003e */
[C---:B------:R-:W-:Y:S01]  /*a3a0*/  FFMA.FTZ R66, R105.reuse, R63, R66 ;  /* 0x0000003f69427223 */ /* 0x040fe20000010042 */
[----:B------:R-:W-:Y:S01]  /*a3b0*/  FFMA.FTZ R68, R105, R65, -R68 ;  /* 0x0000004169447223 */ /* 0x000fe20000010844 */
[----:B------:R-:W-:Y:S01]  /*a3c0*/  FFMA.FTZ R188, R153, UR36, -R188 ;  /* 0x0000002499bc7c23 */ /* 0x000fe200080108bc */
[----:B------:R-:W-:Y:S01]  /*a3d0*/  FFMA.FTZ R61, R101, R60, -R64 ;  /* 0x0000003c653d7223 */ /* 0x000fe20000010840 */
[----:B------:R-:W-:Y:S01]  /*a3e0*/  BAR.SYNC.DEFER_BLOCKING 0x0 ;  /* 0x0000000000007b1d */ /* 0x000fe20000010000 */
[C---:B------:R-:W-:Y:S01]  /*a3f0*/  FMUL.FTZ R60, R108.reuse, R68 ;  /* 0x000000446c3c7220 */ /* 0x040fe20000410000 */
[----:B------:R-:W-:Y:S01]  /*a400*/  FMUL.FTZ R63, R108, R66 ;  /* 0x000000426c3f7220 */ /* 0x000fe20000410000 */
[----:B------:R-:W-:Y:S01]  /*a410*/  FFMA.FTZ R62, R95, R188, R62 ;  /* 0x000000bc5f3e7223 */ /* 0x000fe2000001003e */
[----:B------:R-:W-:Y:S01]  /*a420*/  FADD.FTZ R61, R144, R61 ;  /* 0x0000003d903d7221 */ /* 0x000fe20000010000 */
[C---:B------:R-:W-:Y:S01]  /*a430*/  FFMA.FTZ R66, R109.reuse, R66, R60 ;  /* 0x000000426d427223 */ /* 0x040fe2000001003c */
[----:B------:R-:W-:Y:S01]  /*a440*/  FFMA.FTZ R68, R109, R68, -R63 ;  /* 0x000000446d447223 */ /* 0x000fe2000001083f */
[CC--:B------:R-:W-:Y:S01]  /*a450*/  FMUL.FTZ R60, R102.reuse, R62.reuse ;  /* 0x0000003e663c7220 */ /* 0x0c0fe20000410000 */
[-C--:B------:R-:W-:Y:S01]  /*a460*/  FMUL.FTZ R63, R102, R61.reuse ;  /* 0x0000003d663f7220 */ /* 0x080fe20000410000 */
[----:B------:R-:W-:Y:S01]  /*a470*/  FMUL.FTZ R187, R170, UR49 ;  /* 0x00000031aabb7c20 */ /* 0x000fe20008410000 */
[----:B------:R-:W-:Y:S01]  /*a480*/  FMUL.FTZ R186, R171, UR49 ;  /* 0x00000031abba7c20 */ /* 0x000fe20008410000 */
[C---:B------:R-:W-:Y:S01]  /*a490*/  FFMA.FTZ R60, R103.reuse, R61, -R60 ;  /* 0x0000003d673c7223 */ /* 0x040fe2000001083c */
[----:B------:R-:W-:Y:S01]  /*a4a0*/  FFMA.FTZ R63, R103, R62, R63 ;  /* 0x0000003e673f7223 */ /* 0x000fe2000001003f */
[----:B------:R-:W-:Y:S01]  /*a4b0*/  FFMA.FTZ R187, R154, UR36, -R187 ;  /* 0x000000249abb7c23 */ /* 0x000fe200080108bb */
[----:B------:R-:W-:Y:S01]  /*a4c0*/  MOV R61, UR46 ;  /* 0x0000002e003d7c02 */ /* 0x000fe20008000f00 */
[----:B------:R-:W-:Y:S01]  /*a4d0*/  FMUL.FTZ R62, R110, R68 ;  /* 0x000000446e3e7220 */ /* 0x000fe20000410000 */
[----:B------:R-:W-:Y:S01]  /*a4e0*/  FADD.FTZ R60, R143, R60 ;  /* 0x0000003c8f3c7221 */ /* 0x000fe20000010000 */
[----:B------:R-:W-:Y:S01]  /*a4f0*/  FFMA.FTZ R63, R94, R187, R63 ;  /* 0x000000bb5e3f7223 */ /* 0x000fe2000001003f */
[----:B------:R-:W-:Y:S01]  /*a500*/  ISETP.LE.OR P0, PT, R61, UR16, P0 ;  /* 0x000000103d007c0c */ /* 0x000fe20008703670 */
[----:B------:R-:W-:Y:S01]  /*a510*/  FFMA.FTZ R64, R111, R66, R62 ;  /* 0x000000426f407223 */ /* 0x000fe2000001003e */
[C---:B------:R-:W-:Y:S01]  /*a520*/  FMUL.FTZ R62, R104.reuse, R60 ;  /* 0x0000003c683e7220 */ /* 0x040fe20000410000 */
[-C--:B------:R-:W-:Y:S01]  /*a530*/  FMUL.FTZ R61, R104, R63.reuse ;  /* 0x0000003f683d7220 */ /* 0x080fe20000410000 */
[----:B------:R-:W-:Y:S01]  /*a540*/  FMUL.FTZ R66, R110, R66 ;  /* 0x000000426e427220 */ /* 0x000fe20000410000 */
[----:B------:R-:W-:Y:S01]  /*a550*/  FFMA.FTZ R186, R155, UR36, -R186 ;  /* 0x000000249bba7c23 */ /* 0x000fe200080108ba */
[C---:B------:R-:W-:Y:S01]  /*a560*/  FFMA.FTZ R62, R105.reuse, R63, R62 ;  /* 0x0000003f693e7223 */ /* 0x040fe2000001003e */
[----:B------:R-:W-:Y:S01]  /*a570*/  FFMA.FTZ R63, R105, R60, -R61 ;  /* 0x0000003c693f7223 */ /* 0x000fe2000001083d */
[----:B------:R-:W-:Y:S01]  /*a580*/  FFMA.FTZ R66, R111, R68, -R66 ;  /* 0x000000446f427223 */ /* 0x000fe20000010842 */
[----:B------:R-:W0:Y:S01]  /*a590*/  LDS.64 R60, [R182+0x8478] ;  /* 0x00847800b63c7984 */ /* 0x000e220000000a00 */
[----:B------:R-:W-:Y:S01]  /*a5a0*/  FFMA.FTZ R62, R93, R186, R62 ;  /* 0x000000ba5d3e7223 */ /* 0x000fe2000001003e */
[----:B------:R-:W-:Y:S01]  /*a5b0*/  FADD.FTZ R63, R142, R63 ;  /* 0x0000003f8e3f7221 */ /* 0x000fe20000010000 */
[C---:B------:R-:W-:Y:S01]  /*a5c0*/  FMUL.FTZ R68, R112.reuse, R66 ;  /* 0x0000004270447220 */ /* 0x040fe20000410000 */
[-C--:B------:R-:W-:Y:S01]  /*a5d0*/  FMUL.FTZ R67, R112, R64.reuse ;  /* 0x0000004070437220 */ /* 0x080fe20000410000 */
[----:B------:R-:W-:Y:S01]  /*a5e0*/  FMUL.FTZ R185, R172, UR49 ;  /* 0x00000031acb97c20 */ /* 0x000fe20008410000 */
[CC--:B------:R-:W-:Y:S01]  /*a5f0*/  FMUL.FTZ R65, R108.reuse, R63.reuse ;  /* 0x0000003f6c417220 */ /* 0x0c0fe20000410000 */
[C---:B------:R-:W-:Y:S01]  /*a600*/  FFMA.FTZ R68, R113.reuse, R64, R68 ;  /* 0x0000004071447223 */ /* 0x040fe20000010044 */
[----:B------:R-:W-:Y:S01]  /*a610*/  FMUL.FTZ R64, R108, R62 ;  /* 0x0000003e6c407220 */ /* 0x000fe20000410000 */
[----:B------:R-:W-:Y:S01]  /*a620*/  FFMA.FTZ R67, R113, R66, -R67 ;  /* 0x0000004271437223 */ /* 0x000fe20000010843 */
[C---:B------:R-:W-:Y:S01]  /*a630*/  FFMA.FTZ R65, R109.reuse, R62, R65 ;  /* 0x0000003e6d417223 */ /* 0x040fe20000010041 */
[----:B------:R-:W-:Y:S01]  /*a640*/  FFMA.FTZ R185, R156, UR36, -R185 ;  /* 0x000000249cb97c23 */ /* 0x000fe200080108b9 */
[----:B------:R-:W-:Y:S01]  /*a650*/  FFMA.FTZ R64, R109, R63, -R64 ;  /* 0x0000003f6d407223 */ /* 0x000fe20000010840 */
[C---:B------:R-:W-:Y:S01]  /*a660*/  FMUL.FTZ R62, R114.reuse, R67 ;  /* 0x00000043723e7220 */ /* 0x040fe20000410000 */
[-C--:B------:R-:W-:Y:S01]  /*a670*/  FMUL.FTZ R66, R114, R68.reuse ;  /* 0x0000004472427220 */ /* 0x080fe20000410000 */
[----:B------:R-:W-:Y:S01]  /*a680*/  FFMA.FTZ R65, R92, R185, R65 ;  /* 0x000000b95c417223 */ /* 0x000fe20000010041 */
[----:B------:R-:W-:Y:S01]  /*a690*/  FADD.FTZ R64, R141, R64 ;  /* 0x000000408d407221 */ /* 0x000fe20000010000 */
[----:B------:R-:W-:Y:S01]  /*a6a0*/  FFMA.FTZ R68, R115, R68, R62 ;  /* 0x0000004473447223 */ /* 0x000fe2000001003e */
[----:B------:R-:W-:Y:S01]  /*a6b0*/  FMUL.FTZ R184, R173, UR49 ;  /* 0x00000031adb87c20 */ /* 0x000fe20008410000 */
[----:B------:R-:W-:Y:S01]  /*a6c0*/  FFMA.FTZ R67, R115, R67, -R66 ;  /* 0x0000004373437223 */ /* 0x000fe20000010842 */
[----:B------:R-:W-:Y:S01]  /*a6d0*/  FMUL.FTZ R62, R110, R64 ;  /* 0x000000406e3e7220 */ /* 0x000fe20000410000 */
[----:B------:R-:W-:Y:S01]  /*a6e0*/  FMUL.FTZ R70, R116, R68 ;  /* 0x0000004474467220 */ /* 0x000fe20000410000 */
[-C--:B------:R-:W-:Y:S01]  /*a6f0*/  FMUL.FTZ R66, R110, R65.reuse ;  /* 0x000000416e427220 */ /* 0x080fe20000410000 */
[----:B------:R-:W-:Y:S01]  /*a700*/  FFMA.FTZ R184, R157, UR36, -R184 ;  /* 0x000000249db87c23 */ /* 0x000fe200080108b8 */
[----:B------:R-:W-:Y:S01]  /*a710*/  FFMA.FTZ R62, R111, R65, R62 ;  /* 0x000000416f3e7223 */ /* 0x000fe2000001003e */
[-C--:B------:R-:W-:Y:S01]  /*a720*/  FMUL.FTZ R65, R116, R67.reuse ;  /* 0x0000004374417220 */ /* 0x080fe20000410000 */
[----:B------:R-:W-:Y:S01]  /*a730*/  FFMA.FTZ R70, R117, R67, -R70 ;  /* 0x0000004375467223 */ /* 0x000fe20000010846 */
[----:B------:R-:W-:Y:S01]  /*a740*/  FFMA.FTZ R63, R111, R64, -R66 ;  /* 0x000000406f3f7223 */ /* 0x000fe20000010842 */
[----:B------:R-:W-:Y:S01]  /*a750*/  FFMA.FTZ R62, R91, R184, R62 ;  /* 0x000000b85b3e7223 */ /* 0x000fe2000001003e */
[----:B------:R-:W-:Y:S01]  /*a760*/  FFMA.FTZ R65, R117, R68, R65 ;  /* 0x0000004475417223 */ /* 0x000fe20000010041 */
[----:B------:R-:W-:Y:S01]  /*a770*/  FMUL.FTZ R66, R118, R70 ;  /* 0x0000004676427220 */ /* 0x000fe20000410000 */
[----:B------:R-:W-:Y:S01]  /*a780*/  FADD.FTZ R63, R140, R63 ;  /* 0x0000003f8c3f7221 */ /* 0x000fe20000010000 */
[-C--:B------:R-:W-:Y:S01]  /*a790*/  FMUL.FTZ R64, R112, R62.reuse ;  /* 0x0000003e70407220 */ /* 0x080fe20000410000 */
[-C--:B------:R-:W-:Y:S01]  /*a7a0*/  FMUL.FTZ R67, R118, R65.reuse ;  /* 0x0000004176437220 */ /* 0x080fe20000410000 */
[----:B------:R-:W-:Y:S01]  /*a7b0*/  FFMA.FTZ R66, R119, R65, R66 ;  /* 0x0000004177427223 */ /* 0x000fe20000010042 */
[-C--:B------:R-:W-:Y:S01]  /*a7c0*/  FMUL.FTZ R65, R112, R63.reuse ;  /* 0x0000003f70417220 */ /* 0x080fe20000410000 */
[----:B------:R-:W-:Y:S01]  /*a7d0*/  FFMA.FTZ R64, R113, R63, -R64 ;  /* 0x0000003f71407223 */ /* 0x000fe20000010840 */
[----:B------:R-:W-:Y:S01]  /*a7e0*/  FMUL.FTZ R201, R174, UR49 ;  /* 0x00000031aec97c20 */ /* 0x000fe20008410000 */
[----:B------:R-:W-:Y:S01]  /*a7f0*/  FMUL.FTZ R220, R175, UR49 ;  /* 0x00000031afdc7c20 */ /* 0x000fe20008410000 */
[----:B------:R-:W-:Y:S01]  /*a800*/  FFMA.FTZ R65, R113, R62, R65 ;  /* 0x0000003e71417223 */ /* 0x000fe20000010041 */
[CC--:B0-----:R-:W-:Y:S01]  /*a810*/  FMUL.FTZ R63, R127.reuse, R60.reuse ;  /* 0x0000003c7f3f7220 */ /* 0x0c1fe20000410000 */
[-C--:B------:R-:W-:Y:S01]  /*a820*/  FMUL.FTZ R127, R127, R61.reuse ;  /* 0x0000003d7f7f7220 */ /* 0x080fe20000410000 */
[----:B------:R-:W-:Y:S01]  /*a830*/  FFMA.FTZ R201, R158, UR36, -R201 ;  /* 0x000000249ec97c23 */ /* 0x000fe200080108c9 */
[----:B------:R-:W-:Y:S01]  /*a840*/  FADD.FTZ R64, R139, R64 ;  /* 0x000000408b407221 */ /* 0x000fe20000010000 */
[C---:B------:R-:W-:Y:S01]  /*a850*/  FFMA.FTZ R63, R126.reuse, R61, R63 ;  /* 0x0000003d7e3f7223 */ /* 0x040fe2000001003f */
[----:B------:R-:W-:Y:S01]  /*a860*/  FFMA.FTZ R60, R126, R60, -R127 ;  /* 0x0000003c7e3c7223 */ /* 0x000fe2000001087f */
[----:B------:R-:W-:Y:S01]  /*a870*/  FFMA.FTZ R65, R90, R201, R65 ;  /* 0x000000c95a417223 */ /* 0x000fe20000010041 */
[C---:B------:R-:W-:Y:S01]  /*a880*/  FMUL.FTZ R62, R114.reuse, R64 ;  /* 0x00000040723e7220 */ /* 0x040fe20000410000 */
[----:B------:R-:W-:Y:S01]  /*a890*/  FADD.FTZ R126, RZ, R63 ;  /* 0x0000003fff7e7221 */ /* 0x000fe20000010000 */
[----:B------:R-:W-:Y:S01]  /*a8a0*/  FFMA.FTZ R221, R3, R19, R60 ;  /* 0x0000001303dd7223 */ /* 0x000fe2000001003c */
[----:B------:R-:W-:Y:S01]  /*a8b0*/  FFMA.FTZ R67, R119, R70, -R67 ;  /* 0x0000004677437223 */ /* 0x000fe20000010843 */
[----:B------:R-:W-:Y:S01]  /*a8c0*/  FMUL.FTZ R63, R114, R65 ;  /* 0x00000041723f7220 */ /* 0x000fe20000410000 */
[CC--:B------:R-:W-:Y:S01]  /*a8d0*/  FMUL.FTZ R60, R128.reuse, R126.reuse ;  /* 0x0000007e803c7220 */ /* 0x0c0fe20000410000 */
[----:B------:R-:W-:Y:S01]  /*a8e0*/  FMUL.FTZ R61, R128, R221 ;  /* 0x000000dd803d7220 */ /* 0x000fe20000410000 */
[----:B------:R-:W-:Y:S01]  /*a8f0*/  FFMA.FTZ R62, R115, R65, R62 ;  /* 0x00000041733e7223 */ /* 0x000fe2000001003e */
[----:B------:R-:W-:Y:S01]  /*a900*/  FFMA.FTZ R220, R159, UR36, -R220 ;  /* 0x000000249fdc7c23 */ /* 0x000fe200080108dc */
[C---:B------:R-:W-:Y:S01]  /*a910*/  FFMA.FTZ R219, R129.reuse, R221, -R60 ;  /* 0x000000dd81db7223 */ /* 0x040fe2000001083c */
[----:B------:R-:W-:Y:S01]  /*a920*/  FFMA.FTZ R61, R129, R126, R61 ;  /* 0x0000007e813d7223 */ /* 0x000fe2000001003d */
[----:B------:R-:W-:Y:S01]  /*a930*/  FMUL.FTZ R60, R120, R67 ;  /* 0x00000043783c7220 */ /* 0x000fe20000410000 */
[----:B------:R-:W-:Y:S01]  /*a940*/  FFMA.FTZ R63, R115, R64, -R63 ;  /* 0x00000040733f7223 */ /* 0x000fe2000001083f */
[----:B------:R-:W-:Y:S01]  /*a950*/  FFMA.FTZ R219, R4, R20, R219 ;  /* 0x0000001404db7223 */ /* 0x000fe200000100db */
[----:B------:R-:W-:Y:S01]  /*a960*/  FADD.FTZ R127, RZ, R61 ;  /* 0x0000003dff7f7221 */ /* 0x000fe20000010000 */
[----:B------:R-:W-:Y:S01]  /*a970*/  FFMA.FTZ R61, R89, R220, R62 ;  /* 0x000000dc593d7223 */ /* 0x000fe2000001003e */
[-C--:B------:R-:W-:Y:S01]  /*a980*/  FFMA.FTZ R68, R121, R66.reuse, R60 ;  /* 0x0000004279447223 */ /* 0x080fe2000001003c */
[----:B------:R-:W-:Y:S01]  /*a990*/  FMUL.FTZ R62, R124, R219 ;  /* 0x000000db7c3e7220 */ /* 0x000fe20000410000 */
[----:B------:R-:W-:Y:S01]  /*a9a0*/  FMUL.FTZ R66, R120, R66 ;  /* 0x0000004278427220 */ /* 0x000fe20000410000 */
[----:B------:R-:W-:Y:S01]  /*a9b0*/  FADD.FTZ R63, R138, R63 ;  /* 0x0000003f8a3f7221 */ /* 0x000fe20000010000 */
[----:B------:R-:W-:Y:S01]  /*a9c0*/  FMUL.FTZ R64, R116, R61 ;  /* 0x0000003d74407220 */ /* 0x000fe20000410000 */
[-C--:B------:R-:W-:Y:S01]  /*a9d0*/  FMUL.FTZ R60, R124, R127.reuse ;  /* 0x0000007f7c3c7220 */ /* 0x080fe20000410000 */
[----:B------:R-:W-:Y:S01]  /*a9e0*/  FFMA.FTZ R62, R125, R127, R62 ;  /* 0x0000007f7d3e7223 */ /* 0x000fe2000001003e */
[----:B------:R-:W-:Y:S01]  /*a9f0*/  FFMA.FTZ R67, R121, R67, -R66 ;  /* 0x0000004379437223 */ /* 0x000fe20000010842 */
[----:B------:R-:W-:Y:S01]  /*aa00*/  FFMA.FTZ R66, R117, R63, -R64 ;  /* 0x0000003f75427223 */ /* 0x000fe20000010840 */
[----:B------:R-:W-:Y:S01]  /*aa10*/  FFMA.FTZ R60, R125, R219, -R60 ;  /* 0x000000db7d3c7223 */ /* 0x000fe2000001083c */
[----:B------:R-:W-:Y:S01]  /*aa20*/  FMUL.FTZ R64, R116, R63 ;  /* 0x0000003f74407220 */ /* 0x000fe20000410000 */
[----:B------:R-:W-:Y:S01]  /*aa30*/  FADD.FTZ R191, RZ, R62 ;  /* 0x0000003effbf7221 */ /* 0x000fe20000010000 */
[----:B------:R-:W-:Y:S01]  /*aa40*/  FMUL.FTZ R217, R176, UR49 ;  /* 0x00000031b0d97c20 */ /* 0x000fe20008410000 */
[----:B------:R-:W-:Y:S01]  /*aa50*/  FFMA.FTZ R218, R5, R21, R60 ;  /* 0x0000001505da7223 */ /* 0x000fe2000001003c */
[----:B------:R-:W-:Y:S01]  /*aa60*/  FFMA.FTZ R63, R117, R61, R64 ;  /* 0x0000003d753f7223 */ /* 0x000fe20000010040 */
[----:B------:R-:W-:Y:S01]  /*aa70*/  FMUL.FTZ R61, R122, R191 ;  /* 0x000000bf7a3d7220 */ /* 0x000fe20000410000 */
[----:B------:R-:W-:Y:S01]  /*aa80*/  FFMA.FTZ R217, R160, UR36, -R217 ;  /* 0x00000024a0d97c23 */ /* 0x000fe200080108d9 */
[-C--:B------:R-:W-:Y:S01]  /*aa90*/  FMUL.FTZ R60, R122, R218.reuse ;  /* 0x000000da7a3c7220 */ /* 0x080fe20000410000 */
[----:B------:R-:W-:Y:S01]  /*aaa0*/  FADD.FTZ R66, R137, R66 ;  /* 0x0000004289427221 */ /* 0x000fe20000010000 */
[C---:B------:R-:W-:Y:S01]  /*aab0*/  FFMA.FTZ R61, R123.reuse, R218, -R61 ;  /* 0x000000da7b3d7223 */ /* 0x040fe2000001083d */
[----:B------:R-:W-:Y:S01]  /*aac0*/  FFMA.FTZ R63, R88, R217, R63 ;  /* 0x000000d9583f7223 */ /* 0x000fe2000001003f */
[----:B------:R-:W-:Y:S01]  /*aad0*/  FFMA.FTZ R60, R123, R191, R60 ;  /* 0x000000bf7b3c7223 */ /* 0x000fe2000001003c */
[----:B------:R-:W-:Y:S01]  /*aae0*/  FMUL.FTZ R62, R118, R66 ;  /* 0x00000042763e7220 */ /* 0x000fe20000410000 */
[----:B------:R-:W-:Y:S01]  /*aaf0*/  FFMA.FTZ R216, R6, R22, R61 ;  /* 0x0000001606d87223 */ /* 0x000fe2000001003d */
[----:B------:R-:W-:Y:S01]  /*ab00*/  FMUL.FTZ R64, R177, UR49 ;  /* 0x00000031b1407c20 */ /* 0x000fe20008410000 */
[----:B------:R-:W-:Y:S01]  /*ab10*/  FADD.FTZ R192, RZ, R60 ;  /* 0x0000003cffc07221 */ /* 0x000fe20000010000 */
[-C--:B------:R-:W-:Y:S01]  /*ab20*/  FFMA.FTZ R62, R119, R63.reuse, R62 ;  /* 0x0000003f773e7223 */ /* 0x080fe2000001003e */
[C---:B------:R-:W-:Y:S01]  /*ab30*/  FMUL.FTZ R61, R120.reuse, R216 ;  /* 0x000000d8783d7220 */ /* 0x040fe20000410000 */
[----:B------:R-:W-:Y:S01]  /*ab40*/  FFMA.FTZ R215, R161, UR36, -R64 ;  /* 0x00000024a1d77c23 */ /* 0x000fe20008010840 */
[-C--:B------:R-:W-:Y:S01]  /*ab50*/  FMUL.FTZ R60, R120, R192.reuse ;  /* 0x000000c0783c7220 */ /* 0x080fe20000410000 */
[----:B------:R-:W-:Y:S01]  /*ab60*/  FMUL.FTZ R65, R118, R63 ;  /* 0x0000003f76417220 */ /* 0x000fe20000410000 */
[----:B------:R-:W-:Y:S01]  /*ab70*/  FFMA.FTZ R61, R121, R192, R61 ;  /* 0x000000c0793d7223 */ /* 0x000fe2000001003d */
[----:B------:R-:W-:Y:S01]  /*ab80*/  FFMA.FTZ R63, R87, R215, R62 ;  /* 0x000000d7573f7223 */ /* 0x000fe2000001003e */
[----:B------:R-:W-:Y:S01]  /*ab90*/  FFMA.FTZ R60, R121, R216, -R60 ;  /* 0x000000d8793c7223 */ /* 0x000fe2000001083c */
[----:B------:R-:W-:Y:S01]  /*aba0*/  FFMA.FTZ R65, R119, R66, -R65 ;  /* 0x0000004277417223 */ /* 0x000fe20000010841 */
[----:B------:R-:W-:Y:S01]  /*abb0*/  FADD.FTZ R193, RZ, R61 ;  /* 0x0000003dffc17221 */ /* 0x000fe20000010000 */
[----:B------:R-:W-:Y:S01]  /*abc0*/  FMUL.FTZ R66, R122, R67 ;  /* 0x000000437a427220 */ /* 0x000fe20000410000 */
[----:B------:R-:W-:Y:S01]  /*abd0*/  FFMA.FTZ R214, R7, R23, R60 ;  /* 0x0000001707d67223 */ /* 0x000fe2000001003c */
[----:B------:R-:W-:Y:S01]  /*abe0*/  FADD.FTZ R65, R136, R65 ;  /* 0x0000004188417221 */ /* 0x000fe20000010000 */
[----:B------:R-:W-:Y:S01]  /*abf0*/  FMUL.FTZ R60, R118, R193 ;  /* 0x000000c1763c7220 */ /* 0x000fe20000410000 */
[----:B------:R-:W-:Y:S01]  /*ac00*/  FMUL.FTZ R64, R120, R63 ;  /* 0x0000003f78407220 */ /* 0x000fe20000410000 */
[----:B------:R-:W-:Y:S01]  /*ac10*/  FMUL.FTZ R62, R118, R214 ;  /* 0x000000d6763e7220 */ /* 0x000fe20000410000 */
[----:B------:R-:W-:Y:S01]  /*ac20*/  FFMA.FTZ R69, R123, R68, R66 ;  /* 0x000000447b457223 */ /* 0x000fe20000010042 */
[----:B------:R-:W-:Y:S01]  /*ac30*/  FFMA.FTZ R213, R119, R214, -R60 ;  /* 0x000000d677d57223 */ /* 0x000fe2000001083c */
[----:B------:R-:W-:Y:S01]  /*ac40*/  FFMA.FTZ R66, R121, R65, -R64 ;  /* 0x0000004179427223 */ /* 0x000fe20000010840 */
[----:B------:R-:W-:Y:S01]  /*ac50*/  FFMA.FTZ R62, R119, R193, R62 ;  /* 0x000000c1773e7223 */ /* 0x000fe2000001003e */
[----:B------:R-:W-:Y:S01]  /*ac60*/  FMUL.FTZ R64, R120, R65 ;  /* 0x0000004178407220 */ /* 0x000fe20000410000 */
[----:B------:R-:W-:Y:S01]  /*ac70*/  FFMA.FTZ R213, R8, R24, R213 ;  /* 0x0000001808d57223 */ /* 0x000fe200000100d5 */
[----:B------:R-:W-:Y:S01]  /*ac80*/  FMUL.FTZ R61, R178, UR49 ;  /* 0x00000031b23d7c20 */ /* 0x000fe20008410000 */
[----:B------:R-:W-:Y:S01]  /*ac90*/  FADD.FTZ R194, RZ, R62 ;  /* 0x0000003effc27221 */ /* 0x000fe20000010000 */
[----:B------:R-:W-:Y:S01]  /*aca0*/  FFMA.FTZ R63, R121, R63, R64 ;  /* 0x0000003f793f7223 */ /* 0x000fe20000010040 */
[-C--:B------:R-:W-:Y:S01]  /*acb0*/  FMUL.FTZ R62, R116, R213.reuse ;  /* 0x000000d5743e7220 */ /* 0x080fe20000410000 */
[----:B------:R-:W-:Y:S01]  /*acc0*/  FFMA.FTZ R212, R162, UR36, -R61 ;  /* 0x00000024a2d47c23 */ /* 0x000fe2000801083d */
[-C--:B------:R-:W-:Y:S01]  /*acd0*/  FMUL.FTZ R60, R116, R194.reuse ;  /* 0x000000c2743c7220 */ /* 0x080fe20000410000 */
[----:B------:R-:W-:Y:S01]  /*ace0*/  FADD.FTZ R66, R135, R66 ;  /* 0x0000004287427221 */ /* 0x000fe20000010000 */
[C---:B------:R-:W-:Y:S01]  /*acf0*/  FFMA.FTZ R62, R117.reuse, R194, R62 ;  /* 0x000000c2753e7223 */ /* 0x040fe2000001003e */
[----:B------:R-:W-:Y:S01]  /*ad00*/  FFMA.FTZ R63, R86, R212, R63 ;  /* 0x000000d4563f7223 */ /* 0x000fe2000001003f */
[----:B------:R-:W-:Y:S01]  /*ad10*/  FFMA.FTZ R60, R117, R213, -R60 ;  /* 0x000000d5753c7223 */ /* 0x000fe2000001083c */
[C---:B------:R-:W-:Y:S01]  /*ad20*/  FMUL.FTZ R64, R122.reuse, R66 ;  /* 0x000000427a407220 */ /* 0x040fe20000410000 */
[----:B------:R-:W-:Y:S01]  /*ad30*/  FADD.FTZ R195, RZ, R62 ;  /* 0x0000003effc37221 */ /* 0x000fe20000010000 */
[----:B------:R-:W-:Y:S01]  /*ad40*/  FMUL.FTZ R210, R179, UR49 ;  /* 0x00000031b3d27c20 */ /* 0x000fe20008410000 */
[----:B------:R-:W-:Y:S01]  /*ad50*/  FFMA.FTZ R211, R9, R25, R60 ;  /* 0x0000001909d37223 */ /* 0x000fe2000001003c */
[----:B------:R-:W-:Y:S01]  /*ad60*/  FMUL.FTZ R68, R122, R68 ;  /* 0x000000447a447220 */ /* 0x000fe20000410000 */
[C---:B------:R-:W-:Y:S01]  /*ad70*/  FMUL.FTZ R60, R114.reuse, R195 ;  /* 0x000000c3723c7220 */ /* 0x040fe20000410000 */
[----:B------:R-:W-:Y:S01]  /*ad80*/  FFMA.FTZ R64, R123, R63, R64 ;  /* 0x0000003f7b407223 */ /* 0x000fe20000010040 */
[----:B------:R-:W-:Y:S01]  /*ad90*/  FFMA.FTZ R210, R163, UR36, -R210 ;  /* 0x00000024a3d27c23 */ /* 0x000fe200080108d2 */
[-C--:B------:R-:W-:Y:S01]  /*ada0*/  FMUL.FTZ R62, R114, R211.reuse ;  /* 0x000000d3723e7220 */ /* 0x080fe20000410000 */
[----:B------:R-:W-:Y:S01]  /*adb0*/  FFMA.FTZ R209, R115, R211, -R60 ;  /* 0x000000d373d17223 */ /* 0x000fe2000001083c */
[----:B------:R-:W-:Y:S01]  /*adc0*/  FMUL.FTZ R61, R122, R63 ;  /* 0x0000003f7a3d7220 */ /* 0x000fe20000410000 */
[----:B------:R-:W-:Y:S01]  /*add0*/  FFMA.FTZ R68, R123, R67, -R68 ;  /* 0x000000437b447223 */ /* 0x000fe20000010844 */
[----:B------:R-:W-:Y:S01]  /*ade0*/  FFMA.FTZ R63, R85, R210, R64 ;  /* 0x000000d2553f7223 */ /* 0x000fe20000010040 */
[----:B------:R-:W-:Y:S01]  /*adf0*/  FFMA.FTZ R62, R115, R195, R62 ;  /* 0x000000c3733e7223 */ /* 0x000fe2000001003e */
[----:B------:R-:W-:Y:S01]  /*ae00*/  FMUL.FTZ R64, R124, R69 ;  /* 0x000000457c407220 */ /* 0x000fe20000410000 */
[----:B------:R-:W-:Y:S01]  /*ae10*/  FFMA.FTZ R209, R10, R26, R209 ;  /* 0x0000001a0ad17223 */ /* 0x000fe200000100d1 */
[----:B------:R-:W-:Y:S01]  /*ae20*/  FFMA.FTZ R61, R123, R66, -R61 ;  /* 0x000000427b3d7223 */ /* 0x000fe2000001083d */
[-C--:B------:R-:W-:Y:S01]  /*ae30*/  FMUL.FTZ R66, R124, R68.reuse ;  /* 0x000000447c427220 */ /* 0x080fe20000410000 */
[C---:B------:R-:W-:Y:S01]  /*ae40*/  FFMA.FTZ R68, R125.reuse, R68, -R64 ;  /* 0x000000447d447223 */ /* 0x040fe20000010840 */
[----:B------:R-:W-:Y:S01]  /*ae50*/  FADD.FTZ R196, RZ, R62 ;  /* 0x0000003effc47221 */ /* 0x000fe20000010000 */
[----:B------:R-:W-:Y:S01]  /*ae60*/  FMUL.FTZ R64, R112, R209 ;  /* 0x000000d170407220 */ /* 0x000fe20000410000 */
[----:B------:R-:W-:Y:S01]  /*ae70*/  FFMA.FTZ R60, R125, R69, R66 ;  /* 0x000000457d3c7223 */ /* 0x000fe20000010042 */
[----:B------:R-:W-:Y:S01]  /*ae80*/  FADD.FTZ R61, R134, R61 ;  /* 0x0000003d863d7221 */ /* 0x000fe20000010000 */
[-C--:B------:R-:W-:Y:S01]  /*ae90*/  FMUL.FTZ R62, R112, R196.reuse ;  /* 0x000000c4703e7220 */ /* 0x080fe20000410000 */
[----:B------:R-:W-:Y:S01]  /*aea0*/  FFMA.FTZ R64, R113, R196, R64 ;  /* 0x000000c471407223 */ /* 0x000fe20000010040 */
[C---:B------:R-:W-:Y:S01]  /*aeb0*/  FMUL.FTZ R66, R124.reuse, R63 ;  /* 0x0000003f7c427220 */ /* 0x040fe20000410000 */
[----:B------:R-:W-:Y:S01]  /*aec0*/  FMUL.FTZ R204, R181, UR49 ;  /* 0x00000031b5cc7c20 */ /* 0x000fe20008410000 */
[----:B------:R-:W-:Y:S01]  /*aed0*/  FFMA.FTZ R62, R113, R209, -R62 ;  /* 0x000000d1713e7223 */ /* 0x000fe2000001083e */
[----:B------:R-:W-:Y:S01]  /*aee0*/  FADD.FTZ R197, RZ, R64 ;  /* 0x00000040ffc57221 */ /* 0x000fe20000010000 */
[-C--:B------:R-:W-:Y:S01]  /*aef0*/  FFMA.FTZ R70, R125, R61.reuse, -R66 ;  /* 0x0000003d7d467223 */ /* 0x080fe20000010842 */
[----:B------:R-:W-:Y:S01]  /*af00*/  FMUL.FTZ R66, R124, R61 ;  /* 0x0000003d7c427220 */ /* 0x000fe20000410000 */
[----:B------:R-:W-:Y:S01]  /*af10*/  FMUL.FTZ R61, R180, UR49 ;  /* 0x00000031b43d7c20 */ /* 0x000fe20008410000 */
[----:B------:R-:W-:Y:S01]  /*af20*/  FFMA.FTZ R207, R11, R27, R62 ;  /* 0x0000001b0bcf7223 */ /* 0x000fe2000001003e */
[----:B------:R-:W-:Y:S01]  /*af30*/  FMUL.FTZ R62, R110, R197 ;  /* 0x000000c56e3e7220 */ /* 0x000fe20000410000 */
[----:B------:R-:W-:Y:S01]  /*af40*/  FFMA.FTZ R63, R125, R63, R66 ;  /* 0x0000003f7d3f7223 */ /* 0x000fe20000010042 */
[----:B------:R-:W-:Y:S01]  /*af50*/  FFMA.FTZ R208, R164, UR36, -R61 ;  /* 0x00000024a4d07c23 */ /* 0x000fe2000801083d */
[-C--:B------:R-:W-:Y:S01]  /*af60*/  FMUL.FTZ R64, R110, R207.reuse ;  /* 0x000000cf6e407220 */ /* 0x080fe20000410000 */
[----:B------:R-:W-:Y:S01]  /*af70*/  FFMA.FTZ R61, R111, R207, -R62 ;  /* 0x000000cf6f3d7223 */ /* 0x000fe2000001083e */
[----:B------:R-:W-:Y:S01]  /*af80*/  FADD.FTZ R70, R133, R70 ;  /* 0x0000004685467221 */ /* 0x000fe20000010000 */
[----:B------:R-:W-:Y:S01]  /*af90*/  FFMA.FTZ R63, R84, R208, R63 ;  /* 0x000000d0543f7223 */ /* 0x000fe2000001003f */
[----:B------:R-:W-:Y:S01]  /*afa0*/  FFMA.FTZ R64, R111, R197, R64 ;  /* 0x000000c56f407223 */ /* 0x000fe20000010040 */
[----:B------:R-:W-:Y:S01]  /*afb0*/  FFMA.FTZ R206, R12, R28, R61 ;  /* 0x0000001c0cce7223 */ /* 0x000fe2000001003d */
[C---:B------:R-:W-:Y:S01]  /*afc0*/  FMUL.FTZ R66, R128.reuse, R70 ;  /* 0x0000004680427220 */ /* 0x040fe20000410000 */
[-C--:B------:R-:W-:Y:S01]  /*afd0*/  FMUL.FTZ R67, R128, R63.reuse ;  /* 0x0000003f80437220 */ /* 0x080fe20000410000 */
[----:B------:R-:W-:Y:S01]  /*afe0*/  FADD.FTZ R198, RZ, R64 ;  /* 0x00000040ffc67221 */ /* 0x000fe20000010000 */
[----:B------:R-:W-:Y:S01]  /*aff0*/  FMUL.FTZ R62, R108, R206 ;  /* 0x000000ce6c3e7220 */ /* 0x000fe20000410000 */
[----:B------:R-:W-:Y:S01]  /*b000*/  FFMA.FTZ R65, R129, R63, R66 ;  /* 0x0000003f81417223 */ /* 0x000fe20000010042 */
[----:B------:R-:W-:Y:S01]  /*b010*/  FMUL.FTZ R66, R128, R68 ;  /* 0x0000004480427220 */ /* 0x000fe20000410000 */
[-C--:B------:R-:W-:Y:S01]  /*b020*/  FMUL.FTZ R63, R108, R198.reuse ;  /* 0x000000c66c3f7220 */ /* 0x080fe20000410000 */
[----:B------:R-:W-:Y:S01]  /*b030*/  FFMA.FTZ R199, R109, R198, R62 ;  /* 0x000000c66dc77223 */ /* 0x000fe2000001003e */
[-C--:B------:R-:W-:Y:S01]  /*b040*/  FMUL.FTZ R61, R128, R60.reuse ;  /* 0x0000003c803d7220 */ /* 0x080fe20000410000 */
[----:B------:R-:W-:Y:S01]  /*b050*/  FFMA.FTZ R60, R129, R60, R66 ;  /* 0x0000003c813c7223 */ /* 0x000fe20000010042 */
[----:B------:R-:W-:Y:S01]  /*b060*/  FFMA.FTZ R62, R109, R206, -R63 ;  /* 0x000000ce6d3e7223 */ /* 0x000fe2000001083f */
[----:B------:R-:W-:Y:S01]  /*b070*/  FADD.FTZ R199, RZ, R199 ;  /* 0x000000c7ffc77221 */ /* 0x000fe20000010000 */
[----:B------:R-:W-:Y:S01]  /*b080*/  VOTEU.ALL UP0, P0 ;  /* 0x0000000000ff7886 */ /* 0x000fe20000000000 */
[----:B------:R-:W-:Y:S01]  /*b090*/  FFMA.FTZ R67, R129, R70, -R67 ;  /* 0x0000004681437223 */ /* 0x000fe20000010843 */
[----:B------:R-:W-:Y:S01]  /*b0a0*/  FFMA.FTZ R205, R13, R29, R62 ;  /* 0x0000001d0dcd7223 */ /* 0x000fe2000001003e */
[----:B------:R-:W-:Y:S01]  /*b0b0*/  FMUL.FTZ R62, R104, R199 ;  /* 0x000000c7683e7220 */ /* 0x000fe20000410000 */
[----:B------:R-:W-:Y:S01]  /*b0c0*/  FFMA.FTZ R204, R165, UR36, -R204 ;  /* 0x00000024a5cc7c23 */ /* 0x000fe200080108cc */
[----:B------:R-:W-:-:S02]  /*b0d0*/  HFMA2 R72, -RZ, RZ, 1.875, 0 ;  /* 0x3f800000ff487431 */ /* 0x000fc400000001ff */
[-C--:B------:R-:W-:Y:S01]  /*b0e0*/  FMUL.FTZ R64, R104, R205.reuse ;  /* 0x000000cd68407220 */ /* 0x080fe20000410000 */
[C---:B------:R-:W-:Y:S01]  /*b0f0*/  FFMA.FTZ R203, R105.reuse, R205, -R62 ;  /* 0x000000cd69cb7223 */ /* 0x040fe2000001083e */
[----:B------:R-:W-:Y:S01]  /*b100*/  @!UP0 ULEA UR26, UR8, UR25, 0x4 ;  /* 0x00000019081a8291 */ /* 0x000fe2000f8e20ff */
[----:B------:R-:W-:Y:S01]  /*b110*/  FFMA.FTZ R62, R0, R204, R65 ;  /* 0x000000cc003e7223 */ /* 0x000fe20000010041 */
[----:B------:R-:W-:Y:S01]  /*b120*/  FFMA.FTZ R64, R105, R199, R64 ;  /* 0x000000c769407223 */ /* 0x000fe20000010040 */
[----:B------:R-:W-:Y:S01]  /*b130*/  FFMA.FTZ R203, R14, R30, R203 ;  /* 0x0000001e0ecb7223 */ /* 0x000fe200000100cb */
[----:B------:R-:W-:Y:S01]  /*b140*/  FADD.FTZ R63, R132, R67 ;  /* 0x00000043843f7221 */ /* 0x000fe20000010000 */
[----:B------:R-:W-:Y:S01]  /*b150*/  CS2R R74, SRZ ;  /* 0x00000000004a7805 */ /* 0x000fe2000001ff00 */
[----:B------:R-:W-:Y:S01]  /*b160*/  FADD.FTZ R200, RZ, R64 ;  /* 0x00000040ffc87221 */ /* 0x000fe20000010000 */
[C---:B------:R-:W-:Y:S01]  /*b170*/  FMUL.FTZ R66, R102.reuse, R203 ;  /* 0x000000cb66427220 */ /* 0x040fe20000410000 */
[----:B------:R-:W-:Y:S01]  /*b180*/  MOV R73, RZ ;  /* 0x000000ff00497202 */ /* 0x000fe20000000f00 */
[----:B------:R-:W-:Y:S01]  /*b190*/  FFMA.FTZ R61, R129, R68, -R61 ;  /* 0x00000044813d7223 */ /* 0x000fe2000001083d */
[-C--:B------:R-:W-:Y:S01]  /*b1a0*/  FMUL.FTZ R64, R102, R200.reuse ;  /* 0x000000c866407220 */ /* 0x080fe20000410000 */
[----:B------:R-:W-:Y:S01]  /*b1b0*/  FFMA.FTZ R66, R103, R200, R66 ;  /* 0x000000c867427223 */ /* 0x000fe20000010042 */
[----:B------:R-:W-:-:S02]  /*b1c0*/  ISETP.GT.U32.AND P2, PT, R183, 0x1f, PT ;  /* 0x0000001fb700780c */ /* 0x000fc40003f44070 */
[----:B------:R-:W-:Y:S01]  /*b1d0*/  FFMA.FTZ R64, R103, R203, -R64 ;  /* 0x000000cb67407223 */ /* 0x000fe20000010840 */
[----:B------:R-:W-:Y:S01]  /*b1e0*/  FADD.FTZ R202, RZ, R66 ;  /* 0x00000042ffca7221 */ /* 0x000fe20000010000 */
[----:B------:R-:W0:Y:S02]  /*b1f0*/  @!P0 LDS.128 R72, [UR26+0xac80] ;  /* 0x00ac801aff488984 */ /* 0x000e240008000c00 */
[----:B------:R-:W-:Y:S01]  /*b200*/  FFMA.FTZ R225, R15, R31, R64 ;  /* 0x0000001f0fe17223 */ /* 0x000fe20000010040 */
[C---:B------:R-:W-:Y:S01]  /*b210*/  FMUL.FTZ R64, R100.reuse, R202 ;  /* 0x000000ca64407220 */ /* 0x040fe20000410000 */
[----:B------:R1:W-:Y:S02]  /*b220*/  STS.128 [R182+0x8e80], R60 ;  /* 0x008e803cb6007388 */ /* 0x0003e40000000c00 */
[-C--:B------:R-:W-:Y:S01]  /*b230*/  FMUL.FTZ R67, R100, R225.reuse ;  /* 0x000000e164437220 */ /* 0x080fe20000410000 */
[----:B------:R-:W-:-:S03]  /*b240*/  FFMA.FTZ R65, R101, R225, -R64 ;  /* 0x000000e165417223 */ /* 0x000fc60000010840 */
[----:B------:R-:W-:Y:S01]  /*b250*/  FFMA.FTZ R67, R101, R202, R67 ;  /* 0x000000ca65437223 */ /* 0x000fe20000010043 */
[----:B------:R-:W-:-:S03]  /*b260*/  FFMA.FTZ R226, R16, R32, R65 ;  /* 0x0000002010e27223 */ /* 0x000fc60000010041 */
[----:B------:R-:W-:Y:S01]  /*b270*/  FADD.FTZ R222, RZ, R67 ;  /* 0x00000043ffde7221 */ /* 0x000fe20000010000 */
[----:B-1----:R-:W-:-:S04]  /*b280*/  FMUL.FTZ R61, R131, R226 ;  /* 0x000000e2833d7220 */ /* 0x002fc80000410000 */
[-C--:B------:R-:W-:Y:S01]  /*b290*/  FFMA.FTZ R223, R130, R222.reuse, R61 ;  /* 0x000000de82df7223 */ /* 0x080fe2000001003d */
[----:B------:R-:W-:-:S03]  /*b2a0*/  FMUL.FTZ R61, R131, R222 ;  /* 0x000000de833d7220 */ /* 0x000fc60000410000 */
[----:B------:R-:W-:Y:S01]  /*b2b0*/  FADD.FTZ R223, RZ, R223 ;  /* 0x000000dfffdf7221 */ /* 0x000fe20000010000 */
[----:B------:R-:W-:-:S03]  /*b2c0*/  FFMA.FTZ R60, R130, R226, -R61 ;  /* 0x000000e2823c7223 */ /* 0x000fc6000001083d */
[----:B------:R-:W-:Y:S01]  /*b2d0*/  FMUL.FTZ R61, R147, R223 ;  /* 0x000000df933d7220 */ /* 0x000fe20000410000 */
[----:B------:R-:W-:-:S04]  /*b2e0*/  FFMA.FTZ R227, R17, R33, R60 ;  /* 0x0000002111e37223 */ /* 0x000fc8000001003c */
        /* <DEDUP_REMOVED lines=52> */
.L_x_1388:
        /* <DEDUP_REMOVED lines=13> */
.L_x_1249:
[----:B------:R-:W-:Y:S05]  /*b700*/  BSYNC.RECONVERGENT B0 ;  /* 0x0000000000007941 */ /* 0x000fea0003800200 */
.L_x_1248:
[----:B------:R-:W-:Y:S01]  /*b710*/  UMOV UR26, 0xffffffff ;  /* 0xffffffff001a7882 */ /* 0x000fe20000000000 */
[----:B------:R-:W-:Y:S02]  /*b720*/  ISETP.GT.U32.AND P2, PT, R99, 0x1d, PT ;  /* 0x0000001d6300780c */ /* 0x000fe40003f44070 */
[----:B------:R-:W-:Y:S11]  /*b730*/  BRA.DIV UR26, `(.L_x_1250) ;  /* 0x0000007a1ad87947 */ /* 0x000ff6000b800000 */
[----:B0-----:R0:W0:Y:S04]  /*b740*/  SHFL.DOWN PT, R233, R76, 0x2, 0x1f ;  /* 0x08401f004ce97f89 */ /* 0x00102800000e0000 */
[----:B------:R0:W0:Y:S04]  /*b750*/  SHFL.DOWN PT, R234, R77, 0x2, 0x1f ;  /* 0x08401f004dea7f89 */ /* 0x00002800000e0000 */
[----:B-1----:R1:W0:Y:S04]  /*b760*/  SHFL.DOWN PT, R237, R78, 0x2, 0x1f ;  /* 0x08401f004eed7f89 */ /* 0x00222800000e0000 */
[----:B------:R1:W0:Y:S02]  /*b770*/  SHFL.DOWN PT, R235, R79, 0x2, 0x1f ;  /* 0x08401f004feb7f89 */ /* 0x00022400000e0000 */
.L_x_1394:
        /* <DEDUP_REMOVED lines=13> */
.L_x_1252:
[----:B------:R-:W-:Y:S05]  /*b850*/  BSYNC.RECONVERGENT B0 ;  /* 0x0000000000007941 */ /* 0x000fea0003800200 */
.L_x_1251:
[----:B------:R-:W-:Y:S01]  /*b860*/  UMOV UR26, 0xffffffff ;  /* 0xffffffff001a7882 */ /* 0x000fe20000000000 */
[----:B------:R-:W-:Y:S02]  /*b870*/  ISETP.GT.U32.AND P2, PT, R99, 0x1b, PT ;  /* 0x0000001b6300780c */ /* 0x000fe40003f44070 */
[----:B------:R-:W-:Y:S11]  /*b880*/  BRA.DIV UR26, `(.L_x_1253) ;  /* 0x0000007a1af87947 */ /* 0x000ff6000b800000 */
[----:B0-----:R0:W0:Y:S04]  /*b890*/  SHFL.DOWN PT, R233, R76, 0x4, 0x1f ;  /* 0x08801f004ce97f89 */ /* 0x00102800000e0000 */
[----:B------:R0:W0:Y:S04]  /*b8a0*/  SHFL.DOWN PT, R234, R77, 0x4, 0x1f ;  /* 0x08801f004dea7f89 */ /* 0x00002800000e0000 */
[----:B------:R0:W0:Y:S04]  /*b8b0*/  SHFL.DOWN PT, R237, R78, 0x4, 0x1f ;  /* 0x08801f004eed7f89 */ /* 0x00002800000e0000 */
[----:B------:R0:W0:Y:S02]  /*b8c0*/  SHFL.DOWN PT, R235, R79, 0x4, 0x1f ;  /* 0x08801f004feb7f89 */ /* 0x00002400000e0000 */
.L_x_1400:
        /* <DEDUP_REMOVED lines=13> */
.L_x_1255:
[----:B------:R-:W-:Y:S05]  /*b9a0*/  BSYNC.RECONVERGENT B0 ;  /* 0x0000000000007941 */ /* 0x000fea0003800200 */
.L_x_1254:
[----:B------:R-:W-:Y:S01]  /*b9b0*/  UMOV UR26, 0xffffffff ;  /* 0xffffffff001a7882 */ /* 0x000fe20000000000 */
[----:B------:R-:W-:Y:S02]  /*b9c0*/  ISETP.GT.U32.AND P2, PT, R99, 0x17, PT ;  /* 0x000000176300780c */ /* 0x000fe40003f44070 */
[----:B------:R-:W-:Y:S11]  /*b9d0*/  BRA.DIV UR26, `(.L_x_1256) ;  /* 0x0000007e1a187947 */ /* 0x000ff6000b800000 */
[----:B0-----:R0:W0:Y:S04]  /*b9e0*/  SHFL.DOWN PT, R233, R76, 0x8, 0x1f ;  /* 0x09001f004ce97f89 */ /* 0x00102800000e0000 */
[----:B------:R0:W0:Y:S04]  /*b9f0*/  SHFL.DOWN PT, R234, R77, 0x8, 0x1f ;  /* 0x09001f004dea7f89 */ /* 0x00002800000e0000 */
[----:B------:R0:W0:Y:S04]  /*ba00*/  SHFL.DOWN PT, R237, R78, 0x8, 0x1f ;  /* 0x09001f004eed7f89 */ /* 0x00002800000e0000 */
[----:B------:R0:W0:Y:S02]  /*ba10*/  SHFL.DOWN PT, R235, R79, 0x8, 0x1f ;  /* 0x09001f004feb7f89 */ /* 0x00002400000e0000 */
.L_x_1406:
        /* <DEDUP_REMOVED lines=13> */
.L_x_1258:
[----:B------:R-:W-:Y:S05]  /*baf0*/  BSYNC.RECONVERGENT B0 ;  /* 0x0000000000007941 */ /* 0x000fea0003800200 */
.L_x_1257:
[----:B------:R-:W-:Y:S01]  /*bb00*/  UMOV UR26, 0xffffffff ;  /* 0xffffffff001a7882 */ /* 0x000fe20000000000 */
[----:B------:R-:W-:Y:S02]  /*bb10*/  ISETP.GT.U32.AND P2, PT, R99, 0xf, PT ;  /* 0x0000000f6300780c */ /* 0x000fe40003f44070 */
[----:B------:R-:W-:Y:S11]  /*bb20*/  BRA.DIV UR26, `(.L_x_1259) ;  /* 0x0000007e1a387947 */ /* 0x000ff6000b800000 */
[----:B0-----:R0:W0:Y:S04]  /*bb30*/  SHFL.DOWN PT, R233, R76, 0x10, 0x1f ;  /* 0x0a001f004ce97f89 */ /* 0x00102800000e0000 */
[----:B------:R0:W0:Y:S04]  /*bb40*/  SHFL.DOWN PT, R234, R77, 0x10, 0x1f ;  /* 0x0a001f004dea7f89 */ /* 0x00002800000e0000 */
[----:B------:R0:W0:Y:S04]  /*bb50*/  SHFL.DOWN PT, R237, R78, 0x10, 0x1f ;  /* 0x0a001f004eed7f89 */ /* 0x00002800000e0000 */
[----:B------:R0:W0:Y:S02]  /*bb60*/  SHFL.DOWN PT, R235, R79, 0x10, 0x1f ;  /* 0x0a001f004feb7f89 */ /* 0x00002400000e0000 */
.L_x_1412:
        /* <DEDUP_REMOVED lines=13> */
.L_x_1261:
[----:B------:R-:W-:Y:S05]  /*bc40*/  BSYNC.RECONVERGENT B0 ;  /* 0x0000000000007941 */ /* 0x000fea0003800200 */
.L_x_1260:
        /* <DEDUP_REMOVED lines=25> */
.L_x_1426:
        /* <DEDUP_REMOVED lines=13> */
.L_x_1264:
[----:B------:R-:W-:Y:S05]  /*beb0*/  BSYNC.RECONVERGENT B0 ;  /* 0x0000000000007941 */ /* 0x000fea0003800200 */
.L_x_1263:
        /* <DEDUP_REMOVED lines=14> */
[C---:B------:R-:W-:Y:S01]  /*bfa0*/  FFMA.FTZ R64, R68.reuse, R76, -R64 ;  /* 0x0000004c44407223 */ /* 0x040fe20000010840 */
        /* <DEDUP_REMOVED lines=9> */
[----:B------:R-:W-:-:S03]  /*c040*/  FFMA.FTZ R65, R68, R77, R65 ;  /* 0x0000004d44417223 */ /* 0x000fc60000010041 */
        /* <DEDUP_REMOVED lines=13> */
.L_x_1246:
[----:B------:R-:W-:Y:S05]  /*c120*/  WARPSYNC.ALL ;  /* 0x0000000000007948 */ /* 0x000fea0003800000 */
[----:B------:R-:W-:Y:S01]  /*c130*/  ISETP.NE.AND P0, PT, R183, RZ, PT ;  /* 0x000000ffb700720c */ /* 0x000fe20003f05270 */
[----:B------:R-:W-:Y:S01]  /*c140*/  BAR.SYNC.DEFER_BLOCKING 0x0 ;  /* 0x0000000000007b1d */ /* 0x000fe20000010000 */
[C---:B0-----:R-:W-:Y:S01]  /*c150*/  FMUL.FTZ R70, R175.reuse, R195 ;  /* 0x000000c3af467220 */ /* 0x041fe20000410000 */
[----:B-----5:R-:W-:Y:S01]  /*c160*/  FMUL.FTZ R76, R175, R211 ;  /* 0x000000d3af4c7220 */ /* 0x020fe20000410000 */
[C---:B------:R-:W-:Y:S01]  /*c170*/  FMUL.FTZ R66, R177.reuse, R193 ;  /* 0x000000c1b1427220 */ /* 0x040fe20000410000 */
[-C--:B------:R-:W-:Y:S01]  /*c180*/  FMUL.FTZ R68, R177, R214.reuse ;  /* 0x000000d6b1447220 */ /* 0x080fe20000410000 */
[C---:B------:R-:W-:Y:S01]  /*c190*/  FFMA.FTZ R70, R159.reuse, R211, -R70 ;  /* 0x000000d39f467223 */ /* 0x040fe20000010846 */
[----:B------:R-:W-:Y:S01]  /*c1a0*/  FFMA.FTZ R76, R159, R195, R76 ;  /* 0x000000c39f4c7223 */ /* 0x000fe2000001004c */
[----:B------:R-:W-:Y:S01]  /*c1b0*/  FMUL.FTZ R159, R174, R209 ;  /* 0x000000d1ae9f7220 */ /* 0x000fe20000410000 */
        /* <DEDUP_REMOVED lines=8> */
[----:B------:R-:W-:Y:S01]  /*c240*/  FMUL.FTZ R67, R178, R192 ;  /* 0x000000c0b2437220 */ /* 0x000fe20000410000 */
[C---:B------:R-:W-:Y:S01]  /*c250*/  FFMA.FTZ R77, R160.reuse, R213, -R77 ;  /* 0x000000d5a04d7223 */ /* 0x040fe2000001084d */
[----:B------:R-:W-:Y:S01]  /*c260*/  FFMA.FTZ R79, R160, R194, R79 ;  /* 0x000000c2a04f7223 */ /* 0x000fe2000001004f */
[----:B------:R-:W-:Y:S01]  /*c270*/  FFMA.FTZ R161, R156, R198, R161 ;  /* 0x000000c69ca17223 */ /* 0x000fe200000100a1 */
[----:B------:R-:W-:Y:S01]  /*c280*/  FMUL.FTZ R160, R171, R205 ;  /* 0x000000cdaba07220 */ /* 0x000fe20000410000 */
[-C--:B------:R-:W-:Y:S01]  /*c290*/  FMUL.FTZ R69, R178, R216.reuse ;  /* 0x000000d8b2457220 */ /* 0x080fe20000410000 */
[----:B------:R-:W-:Y:S01]  /*c2a0*/  FFMA.FTZ R67, R162, R216, -R67 ;  /* 0x000000d8a2437223 */ /* 0x000fe20000010843 */
[----:B------:R-:W-:Y:S01]  /*c2b0*/  FMUL.FTZ R65, R180, R127 ;  /* 0x0000007fb4417220 */ /* 0x000fe20000410000 */
[----:B------:R-:W0:Y:S01]  /*c2c0*/  LDS.64 R60, [R182+0x8e88] ;  /* 0x008e8800b63c7984 */ /* 0x000e220000000a00 */
[----:B------:R-:W-:Y:S01]  /*c2d0*/  FFMA.FTZ R160, R155, R199, R160 ;  /* 0x000000c79ba07223 */ /* 0x000fe200000100a0 */
[----:B------:R-:W-:Y:S01]  /*c2e0*/  FFMA.FTZ R69, R162, R192, R69 ;  /* 0x000000c0a2457223 */ /* 0x000fe20000010045 */
[-C--:B------:R-:W-:Y:S01]  /*c2f0*/  FMUL.FTZ R180, R180, R219.reuse ;  /* 0x000000dbb4b47220 */ /* 0x080fe20000410000 */
[C---:B------:R-:W-:Y:S01]  /*c300*/  FFMA.FTZ R65, R164.reuse, R219, -R65 ;  /* 0x000000dba4417223 */ /* 0x040fe20000010841 */
[----:B------:R-:W-:Y:S01]  /*c310*/  ULEA UR26, UR16, 0xfffff000, 0xc ;  /* 0xfffff000101a7891 */ /* 0x000fe2000f8e60ff */
[----:B------:R-:W-:Y:S01]  /*c320*/  BSSY.RECONVERGENT B0, `(.L_x_1265) ;  /* 0x000020b000007945 */ /* 0x000fe20003800200 */
[----:B------:R-:W-:Y:S01]  /*c330*/  FFMA.FTZ R71, R164, R127, R180 ;  /* 0x0000007fa4477223 */ /* 0x000fe200000100b4 */
[----:B------:R-:W-:Y:S01]  /*c340*/  FMUL.FTZ R164, R167, R227 ;  /* 0x000000e3a7a47220 */ /* 0x000fe20000410000 */
[----:B------:R-:W-:Y:S01]  /*c350*/  USHF.R.S32.HI UR50, URZ, 0x1f, UR26 ;  /* 0x0000001fff327899 */ /* 0x000fe2000801141a */
[----:B------:R-:W-:-:S02]  /*c360*/  VOTEU.ALL UP0, P0 ;  /* 0x0000000000ff7886 */ /* 0x000fc40000000000 */
[----:B------:R-:W-:Y:S01]  /*c370*/  FFMA.FTZ R164, R151, R223, R164 ;  /* 0x000000df97a47223 */ /* 0x000fe200000100a4 */
[-C--:B0-----:R-:W-:Y:S01]  /*c380*/  FMUL.FTZ R63, R61, R107.reuse ;  /* 0x0000006b3d3f7220 */ /* 0x081fe20000410000 */
[----:B------:R-:W-:Y:S01]  /*c390*/  FMUL.FTZ R62, R60, R107 ;  /* 0x0000006b3c3e7220 */ /* 0x000fe20000410000 */
[----:B------:R-:W-:Y:S02]  /*c3a0*/  FMUL.FTZ R107, R174, R196 ;  /* 0x000000c4ae6b7220 */ /* 0x000fe40000410000 */
[----:B------:R-:W-:Y:S01]  /*c3b0*/  FFMA.FTZ R63, R60, R106, R63 ;  /* 0x0000006a3c3f7223 */ /* 0x000fe2000001003f */
[----:B------:R-:W-:Y:S01]  /*c3c0*/  FMUL.FTZ R60, R181, R126 ;  /* 0x0000007eb53c7220 */ /* 0x000fe20000410000 */
[----:B------:R-:W-:Y:S01]  /*c3d0*/  FFMA.FTZ R107, R158, R209, -R107 ;  /* 0x000000d19e6b7223 */ /* 0x000fe2000001086b */
[----:B------:R-:W-:Y:S01]  /*c3e0*/  FMUL.FTZ R158, R173, R207 ;  /* 0x000000cfad9e7220 */ /* 0x000fe20000410000 */
[----:B------:R-:W-:Y:S01]  /*c3f0*/  FFMA.FTZ R106, R61, R106, -R62 ;  /* 0x0000006a3d6a7223 */ /* 0x000fe2000001083e */
[----:B------:R-:W-:Y:S01]  /*c400*/  FFMA.FTZ R61, R165, R221, -R60 ;  /* 0x000000dda53d7223 */ /* 0x000fe2000001083c */
[----:B------:R-:W-:Y:S01]  /*c410*/  FMUL.FTZ R60, R179, R191 ;  /* 0x000000bfb33c7220 */ /* 0x000fe20000410000 */
[----:B------:R-:W-:Y:S01]  /*c420*/  FFMA.FTZ R158, R157, R197, R158 ;  /* 0x000000c59d9e7223 */ /* 0x000fe2000001009e */
[----:B------:R-:W-:Y:S01]  /*c430*/  FMUL.FTZ R157, R172, R198 ;  /* 0x000000c6ac9d7220 */ /* 0x000fe20000410000 */
[-C--:B------:R-:W-:Y:S01]  /*c440*/  FMUL.FTZ R62, R179, R218.reuse ;  /* 0x000000dab33e7220 */ /* 0x080fe20000410000 */
[----:B------:R-:W-:Y:S01]  /*c450*/  FFMA.FTZ R60, R163, R218, -R60 ;  /* 0x000000daa33c7223 */ /* 0x000fe2000001083c */
[----:B------:R-:W-:Y:S01]  /*c460*/  FMUL.FTZ R181, R181, R221 ;  /* 0x000000ddb5b57220 */ /* 0x000fe20000410000 */
[----:B------:R-:W-:Y:S01]  /*c470*/  FFMA.FTZ R157, R156, R206, -R157 ;  /* 0x000000ce9c9d7223 */ /* 0x000fe2000001089d */
[----:B------:R-:W-:Y:S01]  /*c480*/  FMUL.FTZ R156, R171, R199 ;  /* 0x000000c7ab9c7220 */ /* 0x000fe20000410000 */
[----:B------:R-:W-:Y:S01]  /*c490*/  FFMA.FTZ R62, R163, R191, R62 ;  /* 0x000000bfa33e7223 */ /* 0x000fe2000001003e */
[C---:B------:R-:W-:Y:S01]  /*c4a0*/  FMUL.FTZ R163, R170.reuse, R203 ;  /* 0x000000cbaaa37220 */ /* 0x040fe20000410000 */
[----:B------:R-:W-:Y:S01]  /*c4b0*/  FFMA.FTZ R165, R165, R126, R181 ;  /* 0x0000007ea5a57223 */ /* 0x000fe200000100b5 */
[----:B------:R-:W-:Y:S01]  /*c4c0*/  FFMA.FTZ R156, R155, R205, -R156 ;  /* 0x000000cd9b9c7223 */ /* 0x000fe2000001089c */
[-C--:B------:R-:W-:Y:S01]  /*c4d0*/  FMUL.FTZ R155, R170, R200.reuse ;  /* 0x000000c8aa9b7220 */ /* 0x080fe20000410000 */
[----:B------:R-:W-:Y:S01]  /*c4e0*/  FFMA.FTZ R163, R154, R200, R163 ;  /* 0x000000c89aa37223 */ /* 0x000fe200000100a3 */
[C---:B------:R-:W-:Y:S01]  /*c4f0*/  FFMA.FTZ R61, R0.reuse, R61, RZ ;  /* 0x0000003d003d7223 */ /* 0x040fe200000100ff */
[----:B------:R-:W-:Y:S01]  /*c500*/  FFMA.FTZ R64, -R0, R165, RZ ;  /* 0x000000a500407223 */ /* 0x000fe200000101ff */
[----:B------:R-:W-:Y:S01]  /*c510*/  FFMA.FTZ R155, R154, R203, -R155 ;  /* 0x000000cb9a9b7223 */ /* 0x000fe2000001089b */
[CC--:B------:R-:W-:Y:S01]  /*c520*/  FMUL.FTZ R154, R169.reuse, R202.reuse ;  /* 0x000000caa99a7220 */ /* 0x0c0fe20000410000 */
[----:B------:R-:W-:Y:S01]  /*c530*/  FMUL.FTZ R169, R169, R225 ;  /* 0x000000e1a9a97220 */ /* 0x000fe20000410000 */
[----:B------:R-:W-:Y:S01]  /*c540*/  FFMA.FTZ R71, -R84, R71, R64 ;  /* 0x0000004754477223 */ /* 0x000fe20000010140 */
[----:B------:R-:W-:Y:S01]  /*c550*/  FADD.FTZ R149, R149, R106 ;  /* 0x0000006a95957221 */ /* 0x000fe20000010000 */
[C---:B------:R-:W-:Y:S01]  /*c560*/  FFMA.FTZ R154, R153.reuse, R225, -R154 ;  /* 0x000000e1999a7223 */ /* 0x040fe2000001089a */
[----:B------:R-:W-:Y:S01]  /*c570*/  FFMA.FTZ R162, R153, R202, R169 ;  /* 0x000000ca99a27223 */ /* 0x000fe200000100a9 */
[C---:B------:R-:W-:Y:S01]  /*c580*/  FMUL.FTZ R153, R168.reuse, R222 ;  /* 0x000000dea8997220 */ /* 0x040fe20000410000 */
[----:B------:R-:W-:Y:S01]  /*c590*/  FMUL.FTZ R169, R168, R226 ;  /* 0x000000e2a8a97220 */ /* 0x000fe20000410000 */
[----:B------:R-:W-:Y:S01]  /*c5a0*/  FFMA.FTZ R62, -R85, R62, R71 ;  /* 0x0000003e553e7223 */ /* 0x000fe20000010147 */
[----:B------:R-:W-:Y:S01]  /*c5b0*/  FFMA.FTZ R71, R98, R224, R63 ;  /* 0x000000e062477223 */ /* 0x000fe2000001003f */
[C---:B------:R-:W-:Y:S01]  /*c5c0*/  FFMA.FTZ R153, R152.reuse, R226, -R153 ;  /* 0x000000e298997223 */ /* 0x040fe20000010899 */
[----:B------:R-:W-:Y:S01]  /*c5d0*/  FFMA.FTZ R169, R152, R222, R169 ;  /* 0x000000de98a97223 */ /* 0x000fe200000100a9 */
[----:B------:R-:W-:Y:S01]  /*c5e0*/  FMUL.FTZ R152, R167, R223 ;  /* 0x000000dfa7987220 */ /* 0x000fe20000410000 */
[----:B------:R-:W-:Y:S01]  /*c5f0*/  FMUL.FTZ R167, R166, R228 ;  /* 0x000000e4a6a77220 */ /* 0x000fe20000410000 */
[----:B------:R-:W-:Y:S01]  /*c600*/  FFMA.FTZ R69, -R86, R69, R62 ;  /* 0x0000004556457223 */ /* 0x000fe2000001013e */
[----:B------:R-:W-:Y:S01]  /*c610*/  FMUL.FTZ R62, R147, R71 ;  /* 0x00000047933e7220 */ /* 0x000fe20000410000 */
[----:B------:R-:W-:Y:S01]  /*c620*/  FFMA.FTZ R152, R151, R227, -R152 ;  /* 0x000000e397987223 */ /* 0x000fe20000010898 */
[----:B------:R-:W-:Y:S01]  /*c630*/  FADD.FTZ R151, RZ, R230 ;  /* 0x000000e6ff977221 */ /* 0x000fe20000010000 */
[----:B------:R-:W-:Y:S01]  /*c640*/  MOV R63, UR43 ;  /* 0x0000002b003f7c02 */ /* 0x000fe20008000f00 */
[----:B------:R-:W-:-:S02]  /*c650*/  FFMA.FTZ R68, -R87, R68, R69 ;  /* 0x0000004457447223 */ /* 0x000fc40000010145 */
[-C--:B------:R-:W-:Y:S01]  /*c660*/  FMUL.FTZ R171, R166, R151.reuse ;  /* 0x00000097a6ab7220 */ /* 0x080fe20000410000 */
[----:B------:R-:W-:Y:S01]  /*c670*/  FFMA.FTZ R167, R150, R151, R167 ;  /* 0x0000009796a77223 */ /* 0x000fe200000100a7 */
[----:B------:R-:W-:Y:S02]  /*c680*/  FFMA.FTZ R79, -R88, R79, R68 ;  /* 0x0000004f584f7223 */ /* 0x000fe40000010144 */
[----:B------:R-:W-:Y:S01]  /*c690*/  FFMA.FTZ R171, R150, R228, -R171 ;  /* 0x000000e496ab7223 */ /* 0x000fe200000108ab */
[----:B------:R-:W-:Y:S01]  /*c6a0*/  FFMA.FTZ R150, R84, R65, R61 ;  /* 0x0000004154967223 */ /* 0x000fe2000001003d */
[----:B------:R-:W-:Y:S01]  /*c6b0*/  MOV R61, UR50 ;  /* 0x00000032003d7c02 */ /* 0x000fe20008000f00 */
[----:B------:R-:W-:Y:S01]  /*c6c0*/  @!UP0 ULEA UR50, UR8, UR25, 0x4 ;  /* 0x0000001908328291 */ /* 0x000fe2000f8e20ff */
[----:B------:R-:W-:Y:S01]  /*c6d0*/  MOV R65, UR42 ;  /* 0x0000002a00417c02 */ /* 0x000fe20008000f00 */
[----:B------:R-:W-:Y:S01]  /*c6e0*/  FFMA.FTZ R165, R85, R60, R150 ;  /* 0x0000003c55a57223 */ /* 0x000fe20000010096 */
[----:B------:R-:W-:Y:S01]  /*c6f0*/  LOP3.LUT R60, R183, UR26, RZ, 0xfc, !PT ;  /* 0x0000001ab73c7c12 */ /* 0x000fe2000f8efcff */
[----:B------:R-:W-:Y:S01]  /*c700*/  UMOV UR26, UR34 ;  /* 0x00000022001a7c82 */ /* 0x000fe20008000000 */
[----:B------:R-:W-:Y:S01]  /*c710*/  FFMA.FTZ R76, -R89, R76, R79 ;  /* 0x0000004c594c7223 */ /* 0x000fe2000001014f */
[----:B------:R-:W-:Y:S01]  /*c720*/  FFMA.FTZ R150, R86, R67, R165 ;  /* 0x0000004356967223 */ /* 0x000fe200000100a5 */
[----:B------:R-:W-:Y:S01]  /*c730*/  MOV R67, UR26 ;  /* 0x0000001a00437c02 */ /* 0x000fe20008000f00 */
[----:B------:R-:W-:-:S04]  /*c740*/  IMAD.WIDE.U32 R64, R65, UR8, R60 ;  /* 0x0000000841407c25 */ /* 0x000fc8000f8e003c */
[----:B------:R-:W-:Y:S01]  /*c750*/  FMUL.FTZ R61, R147, R149 ;  /* 0x00000095933d7220 */ /* 0x000fe20000410000 */
[----:B------:R0:W-:Y:S01]  /*c760*/  @!P0 STS.128 [UR50+0xac80], R72 ;  /* 0x00ac8048ff008988 */ /* 0x0001e20008000c32 */
[----:B------:R-:W-:Y:S01]  /*c770*/  LEA R60, R67, -R60, 0x1 ;  /* 0x8000003c433c7211 */ /* 0x000fe200078e08ff */
[----:B------:R-:W-:Y:S02]  /*c780*/  IMAD R63, R63, UR8, R65 ;  /* 0x000000083f3f7c24 */ /* 0x000fe4000f8e0241 */
[C---:B------:R-:W-:Y:S01]  /*c790*/  FFMA.FTZ R106, R148.reuse, R71, R61 ;  /* 0x00000047946a7223 */ /* 0x040fe2000001003d */
[----:B------:R-:W-:Y:S01]  /*c7a0*/  FFMA.FTZ R61, R148, R149, -R62 ;  /* 0x00000095943d7223 */ /* 0x000fe2000001083e */
[----:B------:R-:W-:Y:S01]  /*c7b0*/  LEA R62, P2, R64, UR10, 0x2 ;  /* 0x0000000a403e7c11 */ /* 0x000fe2000f8410ff */
[----:B------:R-:W-:Y:S01]  /*c7c0*/  FFMA.FTZ R65, R87, R66, R150 ;  /* 0x0000004257417223 */ /* 0x000fe20000010096 */
[----:B------:R-:W-:Y:S01]  /*c7d0*/  FFMA.FTZ R190, R97, R190, R106 ;  /* 0x000000be61be7223 */ /* 0x000fe2000001006a */
[----:B------:R-:W-:Y:S01]  /*c7e0*/  FADD.FTZ R146, R146, R61 ;  /* 0x0000003d92927221 */ /* 0x000fe20000010000 */
[----:B------:R-:W-:Y:S01]  /*c7f0*/  LEA.HI.X R63, R64, UR11, R63, 0x2, P2 ;  /* 0x0000000b403f7c11 */ /* 0x000fe200090f143f */
[----:B------:R-:W-:Y:S01]  /*c800*/  FFMA.FTZ R66, R88, R77, R65 ;  /* 0x0000004d58427223 */ /* 0x000fe20000010041 */
[C---:B------:R-:W-:Y:S01]  /*c810*/  FMUL.FTZ R61, R131.reuse, R190 ;  /* 0x000000be833d7220 */ /* 0x040fe20000410000 */
[-C--:B------:R-:W-:Y:S01]  /*c820*/  FMUL.FTZ R131, R131, R146.reuse ;  /* 0x0000009283837220 */ /* 0x080fe20000410000 */
[----:B------:R-:W-:Y:S01]  /*c830*/  FFMA.FTZ R159, -R90, R159, R76 ;  /* 0x0000009f5a9f7223 */ /* 0x000fe2000001014c */
[----:B------:R-:W-:Y:S01]  /*c840*/  FMUL.FTZ R76, R127, UR36 ;  /* 0x000000247f4c7c20 */ /* 0x000fe20008410000 */
[C---:B------:R-:W-:Y:S01]  /*c850*/  FFMA.FTZ R64, R130.reuse, R146, -R61 ;  /* 0x0000009282407223 */ /* 0x040fe2000001083d */
[----:B------:R-:W-:Y:S01]  /*c860*/  FFMA.FTZ R131, R130, R190, R131 ;  /* 0x000000be82837223 */ /* 0x000fe20000010083 */
[----:B------:R-:W-:Y:S01]  /*c870*/  FFMA.FTZ R61, R89, R70, R66 ;  /* 0x00000046593d7223 */ /* 0x000fe20000010042 */
[----:B------:R-:W-:Y:S01]  /*c880*/  FMUL.FTZ R70, R127, UR49 ;  /* 0x000000317f467c20 */ /* 0x000fe20008410000 */
[----:B------:R-:W-:Y:S01]  /*c890*/  FADD.FTZ R145, R145, R64 ;  /* 0x0000004091917221 */ /* 0x000fe20000010000 */
[----:B------:R-:W-:Y:S01]  /*c8a0*/  FFMA.FTZ R189, R96, R189, R131 ;  /* 0x000000bd60bd7223 */ /* 0x000fe20000010083 */
[----:B------:R-:W-:Y:S01]  /*c8b0*/  FFMA.FTZ R66, R90, R107, R61 ;  /* 0x0000006b5a427223 */ /* 0x000fe2000001003d */
[----:B0-----:R-:W-:Y:S01]  /*c8c0*/  FFMA.FTZ R73, R219, UR49, R76 ;  /* 0x00000031db497c23 */ /* 0x001fe2000801004c */
[C---:B------:R-:W-:Y:S01]  /*c8d0*/  FMUL.FTZ R64, R100.reuse, R145 ;  /* 0x0000009164407220 */ /* 0x040fe20000410000 */
[-C--:B------:R-:W-:Y:S01]  /*c8e0*/  FMUL.FTZ R100, R100, R189.reuse ;  /* 0x000000bd64647220 */ /* 0x080fe20000410000 */
[----:B------:R-:W-:Y:S01]  /*c8f0*/  FFMA.FTZ R61, R91, R78, R66 ;  /* 0x0000004e5b3d7223 */ /* 0x000fe20000010042 */
[----:B------:R-:W-:Y:S01]  /*c900*/  FMUL.FTZ R75, R193, UR49 ;  /* 0x00000031c14b7c20 */ /* 0x000fe20008410000 */
[C---:B------:R-:W-:Y:S01]  /*c910*/  FFMA.FTZ R64, R101.reuse, R189, R64 ;  /* 0x000000bd65407223 */ /* 0x040fe20000010040 */
[----:B------:R-:W-:Y:S01]  /*c920*/  FFMA.FTZ R101, R101, R145, -R100 ;  /* 0x0000009165657223 */ /* 0x000fe20000010864 */
[----:B------:R-:W-:Y:S01]  /*c930*/  FFMA.FTZ R66, R92, R157, R61 ;  /* 0x0000009d5c427223 */ /* 0x000fe2000001003d */
[----:B------:R-:W-:Y:S01]  /*c940*/  FMUL.FTZ R77, R193, UR36 ;  /* 0x00000024c14d7c20 */ /* 0x000fe20008410000 */
[----:B------:R-:W-:Y:S01]  /*c950*/  FFMA.FTZ R188, R95, R188, R64 ;  /* 0x000000bc5fbc7223 */ /* 0x000fe20000010040 */
[----:B------:R-:W-:Y:S01]  /*c960*/  FADD.FTZ R144, R144, R101 ;  /* 0x0000006590907221 */ /* 0x000fe20000010000 */
[----:B------:R-:W-:Y:S01]  /*c970*/  FFMA.FTZ R65, R93, R156, R66 ;  /* 0x0000009c5d417223 */ /* 0x000fe20000010042 */
[----:B------:R-:W-:Y:S01]  /*c980*/  FMUL.FTZ R74, R194, UR36 ;  /* 0x00000024c24a7c20 */ /* 0x000fe20008410000 */
[C---:B------:R-:W-:Y:S01]  /*c990*/  FMUL.FTZ R64, R102.reuse, R188 ;  /* 0x000000bc66407220 */ /* 0x040fe20000410000 */
[-C--:B------:R-:W-:Y:S01]  /*c9a0*/  FMUL.FTZ R61, R102, R144.reuse ;  /* 0x00000090663d7220 */ /* 0x080fe20000410000 */
[----:B------:R-:W-:Y:S01]  /*c9b0*/  FFMA.FTZ R68, R94, R155, R65 ;  /* 0x0000009b5e447223 */ /* 0x000fe20000010041 */
[----:B------:R-:W-:Y:S01]  /*c9c0*/  FMUL.FTZ R76, R195, UR49 ;  /* 0x00000031c34c7c20 */ /* 0x000fe20008410000 */
[C---:B------:R-:W-:Y:S01]  /*c9d0*/  FFMA.FTZ R66, R103.reuse, R144, -R64 ;  /* 0x0000009067427223 */ /* 0x040fe20000010840 */
[----:B------:R-:W-:Y:S01]  /*c9e0*/  FFMA.FTZ R64, R103, R188, R61 ;  /* 0x000000bc67407223 */ /* 0x000fe2000001003d */
[----:B------:R-:W-:Y:S01]  /*c9f0*/  FFMA.FTZ R61, R95, R154, R68 ;  /* 0x0000009a5f3d7223 */ /* 0x000fe20000010044 */
[----:B------:R-:W-:-:S02]  /*ca00*/  HFMA2 R68, -RZ, RZ, 0, 7.8678131103515625e-06 ;  /* 0x00000084ff447431 */ /* 0x000fc400000001ff */
[----:B------:R-:W-:Y:S01]  /*ca10*/  FADD.FTZ R143, R143, R66 ;  /* 0x000000428f8f7221 */ /* 0x000fe20000010000 */
[----:B------:R-:W-:Y:S01]  /*ca20*/  FFMA.FTZ R187, R94, R187, R64 ;  /* 0x000000bb5ebb7223 */ /* 0x000fe20000010040 */
[----:B------:R-:W-:Y:S01]  /*ca30*/  FFMA.FTZ R66, R96, R153, R61 ;  /* 0x0000009960427223 */ /* 0x000fe2000001003d */
[----:B------:R-:W-:Y:S01]  /*ca40*/  FFMA.FTZ R76, R211, UR36, -R76 ;  /* 0x00000024d34c7c23 */ /* 0x000fe2000801084c */
[C---:B------:R-:W-:Y:S01]  /*ca50*/  FMUL.FTZ R64, R104.reuse, R143 ;  /* 0x0000008f68407220 */ /* 0x040fe20000410000 */
[-C--:B------:R-:W-:Y:S01]  /*ca60*/  FMUL.FTZ R104, R104, R187.reuse ;  /* 0x000000bb68687220 */ /* 0x080fe20000410000 */
[----:B------:R-:W-:Y:S01]  /*ca70*/  FFMA.FTZ R65, R97, R152, R66 ;  /* 0x0000009861417223 */ /* 0x000fe20000010042 */
[----:B------:R-:W-:Y:S01]  /*ca80*/  FMUL.FTZ R66, R126, UR49 ;  /* 0x000000317e427c20 */ /* 0x000fe20008410000 */
[C---:B------:R-:W-:Y:S01]  /*ca90*/  FFMA.FTZ R64, R105.reuse, R187, R64 ;  /* 0x000000bb69407223 */ /* 0x040fe20000010040 */
[----:B------:R-:W-:Y:S01]  /*caa0*/  FFMA.FTZ R105, R105, R143, -R104 ;  /* 0x0000008f69697223 */ /* 0x000fe20000010868 */
[----:B------:R-:W-:-:S02]  /*cab0*/  IMAD R61, R183, R68, UR25 ;  /* 0x00000019b73d7e24 */ /* 0x000fc4000f8e0244 */
[----:B------:R-:W-:Y:S01]  /*cac0*/  FFMA.FTZ R69, R221, UR36, -R66 ;  /* 0x00000024dd457c23 */ /* 0x000fe20008010842 */
[----:B------:R-:W-:Y:S01]  /*cad0*/  FFMA.FTZ R186, R93, R186, R64 ;  /* 0x000000ba5dba7223 */ /* 0x000fe20000010040 */
[----:B------:R-:W-:Y:S01]  /*cae0*/  FADD.FTZ R142, R142, R105 ;  /* 0x000000698e8e7221 */ /* 0x000fe20000010000 */
[----:B------:R-:W-:Y:S01]  /*caf0*/  FMUL.FTZ R66, R126, UR36 ;  /* 0x000000247e427c20 */ /* 0x000fe20008410000 */
[----:B------:R-:W-:Y:S01]  /*cb00*/  FMUL.FTZ R68, R0, R69 ;  /* 0x0000004500447220 */ /* 0x000fe20000410000 */
[C---:B------:R-:W-:Y:S01]  /*cb10*/  FMUL.FTZ R64, R108.reuse, R186 ;  /* 0x000000ba6c407220 */ /* 0x040fe20000410000 */
[-C--:B------:R-:W-:Y:S01]  /*cb20*/  FMUL.FTZ R67, R108, R142.reuse ;  /* 0x0000008e6c437220 */ /* 0x080fe20000410000 */
[----:B------:R-:W-:Y:S01]  /*cb30*/  FFMA.FTZ R69, R219, UR36, -R70 ;  /* 0x00000024db457c23 */ /* 0x000fe20008010846 */
[----:B------:R-:W-:Y:S01]  /*cb40*/  FMUL.FTZ R70, R84, -R73 ;  /* 0x8000004954467220 */ /* 0x000fe20000410000 */
[C---:B------:R-:W-:Y:S01]  /*cb50*/  FFMA.FTZ R64, R109.reuse, R142, -R64 ;  /* 0x0000008e6d407223 */ /* 0x040fe20000010840 */
[----:B------:R-:W-:Y:S01]  /*cb60*/  FFMA.FTZ R67, R109, R186, R67 ;  /* 0x000000ba6d437223 */ /* 0x000fe20000010043 */
[----:B------:R0:W-:Y:S01]  /*cb70*/  STS [R61+0x4200], R68 ;  /* 0x004200443d007388 */ /* 0x0001e20000000800 */
[----:B------:R-:W-:Y:S01]  /*cb80*/  FMUL.FTZ R73, R191, UR36 ;  /* 0x00000024bf497c20 */ /* 0x000fe20008410000 */
[----:B------:R-:W-:Y:S01]  /*cb90*/  FADD.FTZ R141, R141, R64 ;  /* 0x000000408d8d7221 */ /* 0x000fe20000010000 */
[----:B------:R-:W-:Y:S01]  /*cba0*/  FFMA.FTZ R185, R92, R185, R67 ;  /* 0x000000b95cb97223 */ /* 0x000fe20000010043 */
[----:B------:R-:W-:Y:S01]  /*cbb0*/  FFMA.FTZ R67, R221, UR49, R66 ;  /* 0x00000031dd437c23 */ /* 0x000fe20008010042 */
[----:B------:R-:W-:Y:S01]  /*cbc0*/  FFMA.FTZ R72, R218, UR49, R73 ;  /* 0x00000031da487c23 */ /* 0x000fe20008010049 */
[C---:B------:R-:W-:Y:S01]  /*cbd0*/  FMUL.FTZ R64, R110.reuse, R141 ;  /* 0x0000008d6e407220 */ /* 0x040fe20000410000 */
[----:B------:R-:W-:Y:S01]  /*cbe0*/  FMUL.FTZ R110, R110, R185 ;  /* 0x000000b96e6e7220 */ /* 0x000fe20000410000 */
[----:B------:R-:W-:Y:S01]  /*cbf0*/  FMUL.FTZ R66, R0, -R67 ;  /* 0x8000004300427220 */ /* 0x000fe20000410000 */
[----:B------:R-:W-:Y:S01]  /*cc00*/  FMUL.FTZ R72, R85, -R72 ;  /* 0x8000004855487220 */ /* 0x000fe20000410000 */
[C---:B------:R-:W-:Y:S01]  /*cc10*/  FFMA.FTZ R64, R111.reuse, R185, R64 ;  /* 0x000000b96f407223 */ /* 0x040fe20000010040 */
[----:B------:R-:W-:Y:S01]  /*cc20*/  FFMA.FTZ R111, R111, R141, -R110 ;  /* 0x0000008d6f6f7223 */ /* 0x000fe2000001086e */
[----:B0-----:R-:W-:Y:S01]  /*cc30*/  FMUL.FTZ R68, R84, R69 ;  /* 0x0000004554447220 */ /* 0x001fe20000410000 */
[----:B------:R0:W-:Y:S01]  /*cc40*/  STS [R61+0x4204], R66 ;  /* 0x004204423d007388 */ /* 0x0001e20000000800 */
[----:B------:R-:W-:Y:S01]  /*cc50*/  FFMA.FTZ R184, R91, R184, R64 ;  /* 0x000000b85bb87223 */ /* 0x000fe20000010040 */
[----:B------:R-:W-:Y:S01]  /*cc60*/  FADD.FTZ R140, R140, R111 ;  /* 0x0000006f8c8c7221 */ /* 0x000fe20000010000 */
[----:B------:R-:W-:Y:S01]  /*cc70*/  FMUL.FTZ R76, R89, R76 ;  /* 0x0000004c594c7220 */ /* 0x000fe20000410000 */
[----:B------:R-:W-:Y:S01]  /*cc80*/  STS [R61+0x4208], R68 ;  /* 0x004208443d007388 */ /* 0x000fe20000000800 */
[C---:B------:R-:W-:Y:S01]  /*cc90*/  FMUL.FTZ R69, R112.reuse, R184 ;  /* 0x000000b870457220 */ /* 0x040fe20000410000 */
[----:B------:R-:W-:Y:S01]  /*cca0*/  FMUL.FTZ R64, R112, R140 ;  /* 0x0000008c70407220 */ /* 0x000fe20000410000 */
[----:B------:R-:W-:Y:S01]  /*ccb0*/  FFMA.FTZ R219, R4, -R20, R219 ;  /* 0x8000001404db7223 */ /* 0x000fe200000100db */
[----:B------:R1:W-:Y:S01]  /*ccc0*/  STS [R61+0x4214], R72 ;  /* 0x004214483d007388 */ /* 0x0003e20000000800 */
[----:B------:R-:W-:Y:S01]  /*ccd0*/  FMUL.FTZ R79, R198, UR36 ;  /* 0x00000024c64f7c20 */ /* 0x000fe20008410000 */
[C---:B------:R-:W-:Y:S01]  /*cce0*/  FFMA.FTZ R67, R113.reuse, R184, R64 ;  /* 0x000000b871437223 */ /* 0x040fe20000010040 */
[----:B------:R-:W-:Y:S01]  /*ccf0*/  FFMA.FTZ R64, R113, R140, -R69 ;  /* 0x0000008c71407223 */ /* 0x000fe20000010845 */
[----:B------:R-:W-:Y:S01]  /*cd00*/  FMUL.FTZ R69, R191, UR49 ;  /* 0x00000031bf457c20 */ /* 0x000fe20008410000 */
[----:B------:R2:W-:Y:S01]  /*cd10*/  STS [R61+0x420c], R70 ;  /* 0x00420c463d007388 */ /* 0x0005e20000000800 */
[----:B------:R-:W-:Y:S01]  /*cd20*/  FFMA.FTZ R201, R90, R201, R67 ;  /* 0x000000c95ac97223 */ /* 0x000fe20000010043 */
[----:B------:R-:W-:Y:S01]  /*cd30*/  FMUL.FTZ R67, R192, UR49 ;  /* 0x00000031c0437c20 */ /* 0x000fe20008410000 */
[----:B------:R-:W-:Y:S01]  /*cd40*/  FADD.FTZ R139, R139, R64 ;  /* 0x000000408b8b7221 */ /* 0x000fe20000010000 */
[----:B0-----:R-:W-:Y:S01]  /*cd50*/  FFMA.FTZ R66, R218, UR36, -R69 ;  /* 0x00000024da427c23 */ /* 0x001fe20008010845 */
[----:B------:R-:W-:Y:S01]  /*cd60*/  FMUL.FTZ R64, R114, R201 ;  /* 0x000000c972407220 */ /* 0x000fe20000410000 */
[----:B------:R-:W-:Y:S01]  /*cd70*/  FFMA.FTZ R67, R216, UR36, -R67 ;  /* 0x00000024d8437c23 */ /* 0x000fe20008010843 */
[----:B------:R-:W-:Y:S01]  /*cd80*/  FMUL.FTZ R114, R114, R139 ;  /* 0x0000008b72727220 */ /* 0x000fe20000410000 */
[----:B------:R-:W-:Y:S01]  /*cd90*/  FMUL.FTZ R66, R85, R66 ;  /* 0x0000004255427220 */ /* 0x000fe20000410000 */
[----:B-1----:R-:W-:Y:S01]  /*cda0*/  FMUL.FTZ R72, R194, UR49 ;  /* 0x00000031c2487c20 */ /* 0x002fe20008410000 */
[----:B------:R-:W-:Y:S01]  /*cdb0*/  FMUL.FTZ R68, R86, R67 ;  /* 0x0000004356447220 */ /* 0x000fe20000410000 */
[C---:B------:R-:W-:Y:S01]  /*cdc0*/  FFMA.FTZ R67, R115.reuse, R139, -R64 ;  /* 0x0000008b73437223 */ /* 0x040fe20000010840 */
[----:B------:R-:W-:Y:S01]  /*cdd0*/  FFMA.FTZ R114, R115, R201, R114 ;  /* 0x000000c973727223 */ /* 0x000fe20000010072 */
[----:B------:R0:W-:Y:S01]  /*cde0*/  STS [R61+0x4210], R66 ;  /* 0x004210423d007388 */ /* 0x0001e20000000800 */
[----:B--2---:R-:W-:Y:S01]  /*cdf0*/  FFMA.FTZ R70, R214, UR49, R77 ;  /* 0x00000031d6467c23 */ /* 0x004fe2000801004d */
[----:B------:R-:W-:Y:S01]  /*ce00*/  FADD.FTZ R138, R138, R67 ;  /* 0x000000438a8a7221 */ /* 0x000fe20000010000 */
[----:B------:R-:W-:Y:S01]  /*ce10*/  FFMA.FTZ R220, R89, R220, R114 ;  /* 0x000000dc59dc7223 */ /* 0x000fe20000010072 */
[----:B------:R-:W-:Y:S01]  /*ce20*/  FMUL.FTZ R67, R192, UR36 ;  /* 0x00000024c0437c20 */ /* 0x000fe20008410000 */
[----:B------:R1:W-:Y:S01]  /*ce30*/  STS [R61+0x4218], R68 ;  /* 0x004218443d007388 */ /* 0x0003e20000000800 */
[C---:B------:R-:W-:Y:S01]  /*ce40*/  FMUL.FTZ R64, R116.reuse, R138 ;  /* 0x0000008a74407220 */ /* 0x040fe20000410000 */
[----:B------:R-:W-:Y:S01]  /*ce50*/  FMUL.FTZ R69, R116, R220 ;  /* 0x000000dc74457220 */ /* 0x000fe20000410000 */
[----:B------:R-:W-:Y:S01]  /*ce60*/  FFMA.FTZ R73, R216, UR49, R67 ;  /* 0x00000031d8497c23 */ /* 0x000fe20008010043 */
[----:B------:R-:W-:Y:S01]  /*ce70*/  FMUL.FTZ R70, R87, -R70 ;  /* 0x8000004657467220 */ /* 0x000fe20000410000 */
[C---:B------:R-:W-:Y:S01]  /*ce80*/  FFMA.FTZ R67, R117.reuse, R220, R64 ;  /* 0x000000dc75437223 */ /* 0x040fe20000010040 */
[----:B------:R-:W-:Y:S01]  /*ce90*/  FFMA.FTZ R64, R117, R138, -R69 ;  /* 0x0000008a75407223 */ /* 0x000fe20000010845 */
[----:B0-----:R-:W-:Y:S01]  /*cea0*/  FMUL.FTZ R66, R86, -R73 ;  /* 0x8000004956427220 */ /* 0x001fe20000410000 */
[----:B------:R-:W-:Y:S01]  /*ceb0*/  FFMA.FTZ R69, R213, UR49, R74 ;  /* 0x00000031d5457c23 */ /* 0x000fe2000801004a */
[----:B------:R-:W-:Y:S01]  /*cec0*/  FFMA.FTZ R217, R88, R217, R67 ;  /* 0x000000d958d97223 */ /* 0x000fe20000010043 */
[----:B------:R-:W-:Y:S01]  /*ced0*/  FADD.FTZ R137, R137, R64 ;  /* 0x0000004089897221 */ /* 0x000fe20000010000 */
[----:B-1----:R-:W-:Y:S01]  /*cee0*/  FFMA.FTZ R68, R214, UR36, -R75 ;  /* 0x00000024d6447c23 */ /* 0x002fe2000801084b */
[----:B------:R-:W-:Y:S01]  /*cef0*/  FFMA.FTZ R67, R213, UR36, -R72 ;  /* 0x00000024d5437c23 */ /* 0x000fe20008010848 */
[----:B------:R0:W-:Y:S01]  /*cf00*/  STS [R61+0x421c], R66 ;  /* 0x00421c423d007388 */ /* 0x0001e20000000800 */
[C---:B------:R-:W-:Y:S01]  /*cf10*/  FMUL.FTZ R64, R118.reuse, R137 ;  /* 0x0000008976407220 */ /* 0x040fe20000410000 */
[-C--:B------:R-:W-:Y:S01]  /*cf20*/  FMUL.FTZ R118, R118, R217.reuse ;  /* 0x000000d976767220 */ /* 0x080fe20000410000 */
[----:B------:R-:W-:Y:S01]  /*cf30*/  FMUL.FTZ R68, R87, R68 ;  /* 0x0000004457447220 */ /* 0x000fe20000410000 */
        /* <DEDUP_REMOVED lines=8> */
[----:B------:R3:W-:Y:S01]  /*cfc0*/  STS [R61+0x4230], R76 ;  /* 0x0042304c3d007388 */ /* 0x0007e20000000800 */
[----:B0-----:R-:W-:Y:S01]  /*cfd0*/  FMUL.FTZ R66, R120, R64 ;  /* 0x0000004078427220 */ /* 0x001fe20000410000 */
[C---:B-1----:R-:W-:Y:S01]  /*cfe0*/  FMUL.FTZ R70, R88.reuse, -R69 ;  /* 0x8000004558467220 */ /* 0x042fe20000410000 */
[----:B------:R-:W-:Y:S01]  /*cff0*/  FFMA.FTZ R69, R209, UR36, -R74 ;  /* 0x00000024d1457c23 */ /* 0x000fe2000801084a */
[----:B------:R-:W-:Y:S01]  /*d000*/  FFMA.FTZ R72, R211, UR49, R72 ;  /* 0x00000031d3487c23 */ /* 0x000fe20008010048 */
[-C--:B------:R-:W-:Y:S01]  /*d010*/  FFMA.FTZ R66, R121, R136.reuse, -R66 ;  /* 0x0000008879427223 */ /* 0x080fe20000010842 */
[----:B--2---:R-:W-:Y:S01]  /*d020*/  FMUL.FTZ R68, R88, R67 ;  /* 0x0000004358447220 */ /* 0x004fe20000410000 */
[----:B------:R-:W-:Y:S01]  /*d030*/  FMUL.FTZ R67, R120, R136 ;  /* 0x0000008878437220 */ /* 0x000fe20000410000 */
[----:B------:R-:W-:Y:S01]  /*d040*/  STS [R61+0x422c], R70 ;  /* 0x00422c463d007388 */ /* 0x000fe20000000800 */
[----:B------:R-:W-:Y:S01]  /*d050*/  FADD.FTZ R135, R135, R66 ;  /* 0x0000004287877221 */ /* 0x000fe20000010000 */
[----:B------:R-:W-:Y:S01]  /*d060*/  FMUL.FTZ R74, R197, UR49 ;  /* 0x00000031c54a7c20 */ /* 0x000fe20008410000 */
[----:B------:R-:W-:Y:S01]  /*d070*/  FFMA.FTZ R67, R121, R64, R67 ;  /* 0x0000004079437223 */ /* 0x000fe20000010043 */
[----:B------:R0:W-:Y:S01]  /*d080*/  STS [R61+0x4228], R68 ;  /* 0x004228443d007388 */ /* 0x0001e20000000800 */
[----:B------:R-:W-:Y:S01]  /*d090*/  FMUL.FTZ R66, R122, R135 ;  /* 0x000000877a427220 */ /* 0x000fe20000410000 */
[----:B------:R-:W-:Y:S01]  /*d0a0*/  FMUL.FTZ R72, R89, -R72 ;  /* 0x8000004859487220 */ /* 0x000fe20000410000 */
[----:B------:R-:W-:Y:S01]  /*d0b0*/  FFMA.FTZ R67, R86, R212, R67 ;  /* 0x000000d456437223 */ /* 0x000fe20000010043 */
[----:B------:R-:W-:Y:S01]  /*d0c0*/  FFMA.FTZ R74, R207, UR36, -R74 ;  /* 0x00000024cf4a7c23 */ /* 0x000fe2000801084a */
[----:B---3--:R-:W-:Y:S01]  /*d0d0*/  FMUL.FTZ R76, R197, UR36 ;  /* 0x00000024c54c7c20 */ /* 0x008fe20008410000 */
[----:B------:R-:W-:Y:S01]  /*d0e0*/  FFMA.FTZ R79, R206, UR49, R79 ;  /* 0x00000031ce4f7c23 */ /* 0x000fe2000801004f */
[-C--:B------:R-:W-:Y:S01]  /*d0f0*/  FMUL.FTZ R122, R122, R67.reuse ;  /* 0x000000437a7a7220 */ /* 0x080fe20000410000 */
[----:B------:R-:W-:Y:S01]  /*d100*/  FFMA.FTZ R66, R123, R67, R66 ;  /* 0x000000437b427223 */ /* 0x000fe20000010042 */
[----:B------:R-:W-:Y:S01]  /*d110*/  FMUL.FTZ R74, R91, R74 ;  /* 0x0000004a5b4a7220 */ /* 0x000fe20000410000 */
[----:B0-----:R-:W-:Y:S01]  /*d120*/  FMUL.FTZ R68, R196, UR36 ;  /* 0x00000024c4447c20 */ /* 0x001fe20008410000 */
[----:B------:R-:W-:Y:S01]  /*d130*/  FFMA.FTZ R123, R123, R135, -R122 ;  /* 0x000000877b7b7223 */ /* 0x000fe2000001087a */
[----:B------:R-:W-:Y:S01]  /*d140*/  FFMA.FTZ R210, R85, R210, R66 ;  /* 0x000000d255d27223 */ /* 0x000fe20000010042 */
[----:B------:R-:W-:Y:S01]  /*d150*/  STS [R61+0x4234], R72 ;  /* 0x004234483d007388 */ /* 0x000fe20000000800 */
[----:B------:R-:W-:Y:S01]  /*d160*/  FFMA.FTZ R73, R209, UR49, R68 ;  /* 0x00000031d1497c23 */ /* 0x000fe20008010044 */
[----:B------:R-:W-:Y:S01]  /*d170*/  FADD.FTZ R134, R134, R123 ;  /* 0x0000007b86867221 */ /* 0x000fe20000010000 */
[C---:B------:R-:W-:Y:S01]  /*d180*/  FMUL.FTZ R68, R90.reuse, R69 ;  /* 0x000000455a447220 */ /* 0x040fe20000410000 */
[----:B------:R0:W-:Y:S01]  /*d190*/  STS [R61+0x4240], R74 ;  /* 0x0042404a3d007388 */ /* 0x0001e20000000800 */
[----:B------:R-:W-:Y:S01]  /*d1a0*/  FMUL.FTZ R70, R90, -R73 ;  /* 0x800000495a467220 */ /* 0x000fe20000410000 */
[C---:B------:R-:W-:Y:S01]  /*d1b0*/  FMUL.FTZ R66, R124.reuse, R134 ;  /* 0x000000867c427220 */ /* 0x040fe20000410000 */
[-C--:B------:R-:W-:Y:S01]  /*d1c0*/  FMUL.FTZ R73, R124, R210.reuse ;  /* 0x000000d27c497220 */ /* 0x080fe20000410000 */
[----:B------:R1:W-:Y:S01]  /*d1d0*/  STS [R61+0x4238], R68 ;  /* 0x004238443d007388 */ /* 0x0003e20000000800 */
[----:B------:R-:W-:Y:S01]  /*d1e0*/  FFMA.FTZ R76, R207, UR49, R76 ;  /* 0x00000031cf4c7c23 */ /* 0x000fe2000801004c */
[C---:B------:R-:W-:Y:S01]  /*d1f0*/  FFMA.FTZ R69, R125.reuse, R210, R66 ;  /* 0x000000d27d457223 */ /* 0x040fe20000010042 */
[----:B------:R-:W-:Y:S01]  /*d200*/  FFMA.FTZ R66, R125, R134, -R73 ;  /* 0x000000867d427223 */ /* 0x000fe20000010849 */
[----:B------:R-:W-:Y:S01]  /*d210*/  FMUL.FTZ R73, R198, UR49 ;  /* 0x00000031c6497c20 */ /* 0x000fe20008410000 */
[----:B------:R2:W-:Y:S01]  /*d220*/  STS [R61+0x423c], R70 ;  /* 0x00423c463d007388 */ /* 0x0005e20000000800 */
[----:B------:R-:W-:Y:S01]  /*d230*/  FFMA.FTZ R69, R84, R208, R69 ;  /* 0x000000d054457223 */ /* 0x000fe20000010045 */
[----:B------:R-:W-:Y:S01]  /*d240*/  FADD.FTZ R133, R133, R66 ;  /* 0x0000004285857221 */ /* 0x000fe20000010000 */
[----:B------:R-:W-:Y:S01]  /*d250*/  FFMA.FTZ R73, R206, UR36, -R73 ;  /* 0x00000024ce497c23 */ /* 0x000fe20008010849 */
[----:B0-----:R-:W-:Y:S01]  /*d260*/  FMUL.FTZ R74, R199, UR49 ;  /* 0x00000031c74a7c20 */ /* 0x001fe20008410000 */
[----:B-1----:R-:W-:Y:S01]  /*d270*/  FFMA.FTZ R68, R3, -R19, R221 ;  /* 0x8000001303447223 */ /* 0x002fe200000100dd */
[C---:B------:R-:W-:Y:S01]  /*d280*/  FMUL.FTZ R66, R128.reuse, R133 ;  /* 0x0000008580427220 */ /* 0x040fe20000410000 */
[----:B------:R-:W-:Y:S01]  /*d290*/  FMUL.FTZ R128, R128, R69 ;  /* 0x0000004580807220 */ /* 0x000fe20000410000 */
[----:B------:R-:W-:Y:S01]  /*d2a0*/  FFMA.FTZ R74, R205, UR36, -R74 ;  /* 0x00000024cd4a7c23 */ /* 0x000fe2000801084a */
[----:B------:R-:W-:Y:S01]  /*d2b0*/  FMUL.FTZ R76, R91, -R76 ;  /* 0x8000004c5b4c7220 */ /* 0x000fe20000410000 */
[----:B--2---:R-:W-:Y:S01]  /*d2c0*/  FMUL.FTZ R70, R92, R73 ;  /* 0x000000495c467220 */ /* 0x004fe20000410000 */
[C---:B------:R-:W-:Y:S01]  /*d2d0*/  FFMA.FTZ R73, R129.reuse, R69, R66 ;  /* 0x0000004581497223 */ /* 0x040fe20000010042 */
[----:B------:R-:W-:Y:S01]  /*d2e0*/  FFMA.FTZ R129, R129, R133, -R128 ;  /* 0x0000008581817223 */ /* 0x000fe20000010880 */
[----:B------:R-:W-:Y:S01]  /*d2f0*/  FMUL.FTZ R66, R69, R20 ;  /* 0x0000001445427220 */ /* 0x000fe20000410000 */
[----:B------:R-:W-:Y:S01]  /*d300*/  FMUL.FTZ R102, R93, R74 ;  /* 0x0000004a5d667220 */ /* 0x000fe20000410000 */
[----:B------:R-:W-:Y:S01]  /*d310*/  FFMA.FTZ R204, R0, R204, R73 ;  /* 0x000000cc00cc7223 */ /* 0x000fe20000010049 */
[----:B------:R-:W-:Y:S01]  /*d320*/  FADD.FTZ R132, R132, R129 ;  /* 0x0000008184847221 */ /* 0x000fe20000010000 */
[----:B------:R0:W-:Y:S01]  /*d330*/  STS [R61+0x4248], R70 ;  /* 0x004248463d007388 */ /* 0x0001e20000000800 */
[----:B------:R-:W-:Y:S01]  /*d340*/  FMUL.FTZ R72, R127, R66 ;  /* 0x000000427f487220 */ /* 0x000fe20000410000 */
[-C--:B------:R-:W-:Y:S01]  /*d350*/  FMUL.FTZ R73, R204, R19.reuse ;  /* 0x00000013cc497220 */ /* 0x080fe20000410000 */
[----:B------:R-:W-:Y:S01]  /*d360*/  FMUL.FTZ R75, R132, R19 ;  /* 0x00000013844b7220 */ /* 0x000fe20000410000 */
[----:B------:R1:W-:Y:S01]  /*d370*/  STS [R61+0x4244], R76 ;  /* 0x0042444c3d007388 */ /* 0x0003e20000000800 */
[----:B------:R-:W-:Y:S01]  /*d380*/  FFMA.FTZ R218, R5, -R21, R218 ;  /* 0x8000001505da7223 */ /* 0x000fe200000100da */
[----:B------:R-:W-:Y:S01]  /*d390*/  FMUL.FTZ R77, R126, R73 ;  /* 0x000000497e4d7220 */ /* 0x000fe20000410000 */
[----:B------:R-:W-:Y:S01]  /*d3a0*/  FMUL.FTZ R78, R92, -R79 ;  /* 0x8000004f5c4e7220 */ /* 0x000fe20000410000 */
[----:B------:R-:W-:Y:S01]  /*d3b0*/  FMUL.FTZ R100, R199, UR36 ;  /* 0x00000024c7647c20 */ /* 0x000fe20008410000 */
[----:B------:R-:W-:Y:S01]  /*d3c0*/  FFMA.FTZ R216, R6, -R22, R216 ;  /* 0x8000001606d87223 */ /* 0x000fe200000100d8 */
[----:B0-----:R-:W-:Y:S01]  /*d3d0*/  FMUL.FTZ R70, R133, R20 ;  /* 0x0000001485467220 */ /* 0x001fe20000410000 */
[-C--:B------:R-:W-:Y:S01]  /*d3e0*/  FFMA.FTZ R77, R68, R75.reuse, -R77 ;  /* 0x0000004b444d7223 */ /* 0x080fe2000001084d */
[----:B------:R-:W-:Y:S01]  /*d3f0*/  FMUL.FTZ R75, R126, R75 ;  /* 0x0000004b7e4b7220 */ /* 0x000fe20000410000 */
[----:B------:R0:W-:Y:S01]  /*d400*/  STS [R61+0x424c], R78 ;  /* 0x00424c4e3d007388 */ /* 0x0001e20000000800 */
[-C--:B------:R-:W-:Y:S01]  /*d410*/  FFMA.FTZ R72, R219, R70.reuse, -R72 ;  /* 0x00000046db487223 */ /* 0x080fe20000010848 */
[----:B------:R-:W-:Y:S01]  /*d420*/  FMUL.FTZ R70, R127, R70 ;  /* 0x000000467f467220 */ /* 0x000fe20000410000 */
[----:B------:R-:W-:Y:S01]  /*d430*/  FFMA.FTZ R75, R68, R73, R75 ;  /* 0x00000049444b7223 */ /* 0x000fe2000001004b */
[----:B------:R-:W-:Y:S01]  /*d440*/  FADD.FTZ R77, RZ, R77 ;  /* 0x0000004dff4d7221 */ /* 0x000fe20000010000 */
[-C--:B-1----:R-:W-:Y:S01]  /*d450*/  FMUL.FTZ R76, R134, R21.reuse ;  /* 0x00000015864c7220 */ /* 0x082fe20000410000 */
[----:B------:R-:W-:Y:S01]  /*d460*/  FFMA.FTZ R70, R219, R66, R70 ;  /* 0x00000042db467223 */ /* 0x000fe20000010046 */
[----:B------:R-:W-:Y:S01]  /*d470*/  FADD.FTZ R75, RZ, R75 ;  /* 0x0000004bff4b7221 */ /* 0x000fe20000010000 */
[----:B------:R-:W-:Y:S01]  /*d480*/  FADD.FTZ R72, R77, R72 ;  /* 0x000000484d487221 */ /* 0x000fe20000010000 */
[-C--:B------:R-:W-:Y:S01]  /*d490*/  FMUL.FTZ R101, R135, R22.reuse ;  /* 0x0000001687657220 */ /* 0x080fe20000410000 */
[----:B0-----:R-:W-:Y:S01]  /*d4a0*/  FMUL.FTZ R78, R200, UR49 ;  /* 0x00000031c84e7c20 */ /* 0x001fe20008410000 */
[----:B------:R-:W-:Y:S01]  /*d4b0*/  FADD.FTZ R74, R75, R70 ;  /* 0x000000464b4a7221 */ /* 0x000fe20000010000 */
[----:B------:R-:W-:Y:S01]  /*d4c0*/  FMUL.FTZ R70, R210, R21 ;  /* 0x00000015d2467220 */ /* 0x000fe20000410000 */
[----:B------:R-:W-:Y:S01]  /*d4d0*/  FMUL.FTZ R75, R67, R22 ;  /* 0x00000016434b7220 */ /* 0x000fe20000410000 */
[----:B------:R-:W-:Y:S01]  /*d4e0*/  FFMA.FTZ R105, R203, UR36, -R78 ;  /* 0x00000024cb697c23 */ /* 0x000fe2000801084e */
[----:B------:R-:W-:Y:S01]  /*d4f0*/  FFMA.FTZ R100, R205, UR49, R100 ;  /* 0x00000031cd647c23 */ /* 0x000fe20008010064 */
[----:B------:R-:W-:Y:S01]  /*d500*/  FMUL.FTZ R77, R191, R70 ;  /* 0x00000046bf4d7220 */ /* 0x000fe20000410000 */
[----:B------:R-:W-:Y:S01]  /*d510*/  FMUL.FTZ R103, R192, R75 ;  /* 0x0000004bc0677220 */ /* 0x000fe20000410000 */
[----:B------:R-:W-:Y:S01]  /*d520*/  FMUL.FTZ R78, R94, R105 ;  /* 0x000000695e4e7220 */ /* 0x000fe20000410000 */
[----:B------:R-:W-:Y:S01]  /*d530*/  FMUL.FTZ R100, R93, -R100 ;  /* 0x800000645d647220 */ /* 0x000fe20000410000 */
[-C--:B------:R-:W-:Y:S01]  /*d540*/  FFMA.FTZ R79, R218, R76.reuse, -R77 ;  /* 0x0000004cda4f7223 */ /* 0x080fe2000001084d */
[----:B------:R-:W-:Y:S01]  /*d550*/  FMUL.FTZ R77, R191, R76 ;  /* 0x0000004cbf4d7220 */ /* 0x000fe20000410000 */
[-C--:B------:R-:W-:Y:S01]  /*d560*/  FFMA.FTZ R103, R216, R101.reuse, -R103 ;  /* 0x00000065d8677223 */ /* 0x080fe20000010867 */
[----:B------:R-:W-:Y:S01]  /*d570*/  FMUL.FTZ R101, R192, R101 ;  /* 0x00000065c0657220 */ /* 0x000fe20000410000 */
[----:B------:R-:W-:Y:S01]  /*d580*/  FADD.FTZ R72, R72, R79 ;  /* 0x0000004f48487221 */ /* 0x000fe20000010000 */
[----:B------:R-:W-:Y:S01]  /*d590*/  FFMA.FTZ R77, R218, R70, R77 ;  /* 0x00000046da4d7223 */ /* 0x000fe2000001004d */
[-C--:B------:R-:W-:Y:S01]  /*d5a0*/  FFMA.FTZ R214, R7, -R23.reuse, R214 ;  /* 0x8000001707d67223 */ /* 0x080fe200000100d6 */
[-C--:B------:R-:W-:Y:S01]  /*d5b0*/  FMUL.FTZ R76, R136, R23.reuse ;  /* 0x00000017884c7220 */ /* 0x080fe20000410000 */
[----:B------:R-:W-:Y:S01]  /*d5c0*/  FADD.FTZ R103, R72, R103 ;  /* 0x0000006748677221 */ /* 0x000fe20000010000 */
[----:B------:R-:W-:Y:S01]  /*d5d0*/  FADD.FTZ R74, R74, R77 ;  /* 0x0000004d4a4a7221 */ /* 0x000fe20000010000 */
[----:B------:R-:W-:Y:S01]  /*d5e0*/  FMUL.FTZ R77, R64, R23 ;  /* 0x00000017404d7220 */ /* 0x000fe20000410000 */
[-C--:B------:R-:W-:Y:S01]  /*d5f0*/  FMUL.FTZ R72, R217, R24.reuse ;  /* 0x00000018d9487220 */ /* 0x080fe20000410000 */
[----:B------:R0:W-:Y:S01]  /*d600*/  STS [R61+0x4258], R78 ;  /* 0x0042584e3d007388 */ /* 0x0001e20000000800 */
[----:B------:R-:W-:Y:S01]  /*d610*/  FFMA.FTZ R101, R216, R75, R101 ;  /* 0x0000004bd8657223 */ /* 0x000fe20000010065 */
[----:B------:R-:W-:Y:S01]  /*d620*/  FMUL.FTZ R79, R193, R77 ;  /* 0x0000004dc14f7220 */ /* 0x000fe20000410000 */
[----:B------:R-:W-:Y:S01]  /*d630*/  FFMA.FTZ R213, R8, -R24, R213 ;  /* 0x8000001808d57223 */ /* 0x000fe200000100d5 */
[----:B------:R1:W-:Y:S01]  /*d640*/  STS [R61+0x4250], R102 ;  /* 0x004250663d007388 */ /* 0x0003e20000000800 */
[----:B------:R-:W-:Y:S01]  /*d650*/  FADD.FTZ R74, R74, R101 ;  /* 0x000000654a4a7221 */ /* 0x000fe20000010000 */
[----:B------:R-:W-:Y:S01]  /*d660*/  FMUL.FTZ R104, R200, UR36 ;  /* 0x00000024c8687c20 */ /* 0x000fe20008410000 */
[-C--:B------:R-:W-:Y:S01]  /*d670*/  FFMA.FTZ R211, R9, -R25.reuse, R211 ;  /* 0x8000001909d37223 */ /* 0x080fe200000100d3 */
[----:B------:R2:W-:Y:S01]  /*d680*/  STS [R61+0x4254], R100 ;  /* 0x004254643d007388 */ /* 0x0005e20000000800 */
[----:B------:R-:W-:Y:S01]  /*d690*/  FFMA.FTZ R209, R10, -R26, R209 ;  /* 0x8000001a0ad17223 */ /* 0x000fe200000100d1 */
[-C--:B0-----:R-:W-:Y:S01]  /*d6a0*/  FFMA.FTZ R78, R214, R76.reuse, -R79 ;  /* 0x0000004cd64e7223 */ /* 0x081fe2000001084f */
[----:B------:R-:W-:Y:S01]  /*d6b0*/  FMUL.FTZ R79, R193, R76 ;  /* 0x0000004cc14f7220 */ /* 0x000fe20000410000 */
[----:B------:R-:W-:Y:S01]  /*d6c0*/  FFMA.FTZ R105, R203, UR49, R104 ;  /* 0x00000031cb697c23 */ /* 0x000fe20008010068 */
[----:B------:R-:W-:Y:S01]  /*d6d0*/  FMUL.FTZ R76, R220, R25 ;  /* 0x00000019dc4c7220 */ /* 0x000fe20000410000 */
[----:B-1----:R-:W-:Y:S01]  /*d6e0*/  FMUL.FTZ R102, R194, R72 ;  /* 0x00000048c2667220 */ /* 0x002fe20000410000 */
[----:B------:R-:W-:Y:S01]  /*d6f0*/  FFMA.FTZ R79, R214, R77, R79 ;  /* 0x0000004dd64f7223 */ /* 0x000fe2000001004f */
[----:B------:R-:W-:Y:S01]  /*d700*/  FMUL.FTZ R104, R94, -R105 ;  /* 0x800000695e687220 */ /* 0x000fe20000410000 */
[----:B------:R-:W-:Y:S01]  /*d710*/  FADD.FTZ R78, R103, R78 ;  /* 0x0000004e674e7221 */ /* 0x000fe20000010000 */
[----:B--2---:R-:W-:Y:S01]  /*d720*/  FMUL.FTZ R100, R137, R24 ;  /* 0x0000001889647220 */ /* 0x004fe20000410000 */
[----:B------:R-:W-:Y:S01]  /*d730*/  FADD.FTZ R74, R74, R79 ;  /* 0x0000004f4a4a7221 */ /* 0x000fe20000010000 */
[----:B------:R-:W-:Y:S01]  /*d740*/  FMUL.FTZ R105, R222, UR49 ;  /* 0x00000031de697c20 */ /* 0x000fe20008410000 */
[----:B------:R0:W-:Y:S01]  /*d750*/  STS [R61+0x425c], R104 ;  /* 0x00425c683d007388 */ /* 0x0001e20000000800 */
[-C--:B------:R-:W-:Y:S01]  /*d760*/  FFMA.FTZ R101, R213, R100.reuse, -R102 ;  /* 0x00000064d5657223 */ /* 0x080fe20000010866 */
[----:B------:R-:W-:Y:S01]  /*d770*/  FMUL.FTZ R100, R194, R100 ;  /* 0x00000064c2647220 */ /* 0x000fe20000410000 */
[----:B------:R-:W-:Y:S01]  /*d780*/  FMUL.FTZ R102, R195, R76 ;  /* 0x0000004cc3667220 */ /* 0x000fe20000410000 */
[----:B------:R-:W-:Y:S01]  /*d790*/  FMUL.FTZ R103, R139, R26 ;  /* 0x0000001a8b677220 */ /* 0x000fe20000410000 */
[----:B------:R-:W-:Y:S01]  /*d7a0*/  FADD.FTZ R78, R78, R101 ;  /* 0x000000654e4e7221 */ /* 0x000fe20000010000 */
[----:B------:R-:W-:Y:S01]  /*d7b0*/  FFMA.FTZ R79, R213, R72, R100 ;  /* 0x00000048d54f7223 */ /* 0x000fe20000010064 */
[----:B------:R-:W-:Y:S01]  /*d7c0*/  FMUL.FTZ R100, R138, R25 ;  /* 0x000000198a647220 */ /* 0x000fe20000410000 */
[----:B------:R-:W-:Y:S01]  /*d7d0*/  FMUL.FTZ R106, R202, UR49 ;  /* 0x00000031ca6a7c20 */ /* 0x000fe20008410000 */
[----:B------:R-:W-:Y:S01]  /*d7e0*/  FFMA.FTZ R107, R226, UR36, -R105 ;  /* 0x00000024e26b7c23 */ /* 0x000fe20008010869 */
[----:B------:R-:W-:Y:S01]  /*d7f0*/  FADD.FTZ R79, R74, R79 ;  /* 0x0000004f4a4f7221 */ /* 0x000fe20000010000 */
[----:B------:R-:W-:Y:S01]  /*d800*/  FMUL.FTZ R74, R201, R26 ;  /* 0x0000001ac94a7220 */ /* 0x000fe20000410000 */
[-C--:B------:R-:W-:Y:S01]  /*d810*/  FFMA.FTZ R101, R211, R100.reuse, -R102 ;  /* 0x00000064d3657223 */ /* 0x080fe20000010866 */
[----:B------:R-:W-:Y:S01]  /*d820*/  FMUL.FTZ R100, R195, R100 ;  /* 0x00000064c3647220 */ /* 0x000fe20000410000 */
[CC--:B------:R-:W-:Y:S01]  /*d830*/  FMUL.FTZ R102, R196.reuse, R103.reuse ;  /* 0x00000067c4667220 */ /* 0x0c0fe20000410000 */
[----:B0-----:R-:W-:Y:S01]  /*d840*/  FMUL.FTZ R104, R196, R74 ;  /* 0x0000004ac4687220 */ /* 0x001fe20000410000 */
[----:B------:R-:W-:Y:S01]  /*d850*/  FADD.FTZ R78, R78, R101 ;  /* 0x000000654e4e7221 */ /* 0x000fe20000010000 */
[----:B------:R-:W-:Y:S01]  /*d860*/  FFMA.FTZ R100, R211, R76, R100 ;  /* 0x0000004cd3647223 */ /* 0x000fe20000010064 */
[----:B------:R-:W-:Y:S01]  /*d870*/  FFMA.FTZ R106, R225, UR36, -R106 ;  /* 0x00000024e16a7c23 */ /* 0x000fe2000801086a */
[C---:B------:R-:W-:Y:S01]  /*d880*/  FFMA.FTZ R105, R209.reuse, R103, -R104 ;  /* 0x00000067d1697223 */ /* 0x040fe20000010868 */
[----:B------:R-:W-:Y:S01]  /*d890*/  FFMA.FTZ R102, R209, R74, R102 ;  /* 0x0000004ad1667223 */ /* 0x000fe20000010066 */
[----:B------:R-:W-:Y:S01]  /*d8a0*/  FADD.FTZ R79, R79, R100 ;  /* 0x000000644f4f7221 */ /* 0x000fe20000010000 */
[----:B------:R-:W-:Y:S01]  /*d8b0*/  FMUL.FTZ R108, R95, R106 ;  /* 0x0000006a5f6c7220 */ /* 0x000fe20000410000 */
[----:B------:R-:W-:Y:S01]  /*d8c0*/  FADD.FTZ R105, R78, R105 ;  /* 0x000000694e697221 */ /* 0x000fe20000010000 */
[-C--:B------:R-:W-:Y:S01]  /*d8d0*/  FMUL.FTZ R78, R184, R27.reuse ;  /* 0x0000001bb84e7220 */ /* 0x080fe20000410000 */
[----:B------:R-:W-:Y:S01]  /*d8e0*/  FMUL.FTZ R106, R202, UR36 ;  /* 0x00000024ca6a7c20 */ /* 0x000fe20008410000 */
[----:B------:R-:W-:Y:S01]  /*d8f0*/  FADD.FTZ R102, R79, R102 ;  /* 0x000000664f667221 */ /* 0x000fe20000010000 */
[-C--:B------:R-:W-:Y:S01]  /*d900*/  FFMA.FTZ R207, R11, -R27.reuse, R207 ;  /* 0x8000001b0bcf7223 */ /* 0x080fe200000100cf */
[----:B------:R-:W-:Y:S01]  /*d910*/  FMUL.FTZ R79, R185, R28 ;  /* 0x0000001cb94f7220 */ /* 0x000fe20000410000 */
[----:B------:R-:W-:Y:S01]  /*d920*/  FMUL.FTZ R100, R140, R27 ;  /* 0x0000001b8c647220 */ /* 0x000fe20000410000 */
[----:B------:R-:W-:Y:S01]  /*d930*/  FMUL.FTZ R104, R197, R78 ;  /* 0x0000004ec5687220 */ /* 0x000fe20000410000 */
[----:B------:R0:W-:Y:S01]  /*d940*/  STS [R61+0x4260], R108 ;  /* 0x0042606c3d007388 */ /* 0x0001e20000000800 */
[----:B------:R-:W-:Y:S01]  /*d950*/  FFMA.FTZ R106, R225, UR49, R106 ;  /* 0x00000031e16a7c23 */ /* 0x000fe2000801006a */
[-C--:B------:R-:W-:Y:S01]  /*d960*/  FFMA.FTZ R206, R12, -R28.reuse, R206 ;  /* 0x8000001c0cce7223 */ /* 0x080fe200000100ce */
[----:B------:R-:W-:Y:S01]  /*d970*/  FMUL.FTZ R103, R141, R28 ;  /* 0x0000001c8d677220 */ /* 0x000fe20000410000 */
[----:B------:R-:W-:Y:S01]  /*d980*/  FMUL.FTZ R101, R198, R79 ;  /* 0x0000004fc6657220 */ /* 0x000fe20000410000 */
[-C--:B------:R-:W-:Y:S01]  /*d990*/  FFMA.FTZ R104, R207, R100.reuse, -R104 ;  /* 0x00000064cf687223 */ /* 0x080fe20000010868 */
[----:B------:R-:W-:Y:S01]  /*d9a0*/  FMUL.FTZ R100, R197, R100 ;  /* 0x00000064c5647220 */ /* 0x000fe20000410000 */
[----:B------:R-:W-:Y:S01]  /*d9b0*/  FMUL.FTZ R106, R95, -R106 ;  /* 0x8000006a5f6a7220 */ /* 0x000fe20000410000 */
[----:B------:R-:W-:Y:S01]  /*d9c0*/  FFMA.FTZ R205, R13, -R29, R205 ;  /* 0x8000001d0dcd7223 */ /* 0x000fe200000100cd */
[----:B------:R-:W-:Y:S01]  /*d9d0*/  FADD.FTZ R104, R105, R104 ;  /* 0x0000006869687221 */ /* 0x000fe20000010000 */
[----:B0-----:R-:W-:Y:S01]  /*d9e0*/  FMUL.FTZ R108, R96, R107 ;  /* 0x0000006b606c7220 */ /* 0x001fe20000410000 */
[----:B------:R-:W-:Y:S01]  /*d9f0*/  FMUL.FTZ R107, R222, UR36 ;  /* 0x00000024de6b7c20 */ /* 0x000fe20008410000 */
[----:B------:R0:W-:Y:S01]  /*da00*/  STS [R61+0x4264], R106 ;  /* 0x0042646a3d007388 */ /* 0x0001e20000000800 */
[-C--:B------:R-:W-:Y:S01]  /*da10*/  FMUL.FTZ R105, R143, R30.reuse ;  /* 0x0000001e8f697220 */ /* 0x080fe20000410000 */
[----:B------:R-:W-:Y:S01]  /*da20*/  FFMA.FTZ R203, R14, -R30, R203 ;  /* 0x8000001e0ecb7223 */ /* 0x000fe200000100cb */
[----:B------:R-:W-:Y:S01]  /*da30*/  FFMA.FTZ R109, R226, UR49, R107 ;  /* 0x00000031e26d7c23 */ /* 0x000fe2000801006b */
[-C--:B------:R-:W-:Y:S01]  /*da40*/  FFMA.FTZ R107, R206, R103.reuse, -R101 ;  /* 0x00000067ce6b7223 */ /* 0x080fe20000010865 */
[----:B------:R-:W-:Y:S01]  /*da50*/  FFMA.FTZ R101, R207, R78, R100 ;  /* 0x0000004ecf657223 */ /* 0x000fe20000010064 */
[----:B------:R-:W-:Y:S01]  /*da60*/  FMUL.FTZ R103, R198, R103 ;  /* 0x00000067c6677220 */ /* 0x000fe20000410000 */
[----:B------:R1:W-:Y:S01]  /*da70*/  STS [R61+0x4268], R108 ;  /* 0x0042686c3d007388 */ /* 0x0003e20000000800 */
[----:B------:R-:W-:Y:S01]  /*da80*/  FMUL.FTZ R110, R96, -R109 ;  /* 0x8000006d606e7220 */ /* 0x000fe20000410000 */
[----:B------:R-:W-:Y:S01]  /*da90*/  FADD.FTZ R101, R102, R101 ;  /* 0x0000006566657221 */ /* 0x000fe20000010000 */
[----:B0-----:R-:W-:Y:S01]  /*daa0*/  FMUL.FTZ R106, R223, UR49 ;  /* 0x00000031df6a7c20 */ /* 0x001fe20008410000 */
[----:B------:R-:W-:Y:S01]  /*dab0*/  FFMA.FTZ R100, R206, R79, R103 ;  /* 0x0000004fce647223 */ /* 0x000fe20000010067 */
[----:B------:R-:W-:Y:S01]  /*dac0*/  FMUL.FTZ R102, R187, R30 ;  /* 0x0000001ebb667220 */ /* 0x000fe20000410000 */
[----:B------:R0:W-:Y:S01]  /*dad0*/  STS [R61+0x426c], R110 ;  /* 0x00426c6e3d007388 */ /* 0x0001e20000000800 */
[----:B------:R-:W-:Y:S01]  /*dae0*/  FFMA.FTZ R106, R227, UR36, -R106 ;  /* 0x00000024e36a7c23 */ /* 0x000fe2000801086a */
[----:B------:R-:W-:Y:S01]  /*daf0*/  FADD.FTZ R101, R101, R100 ;  /* 0x0000006465657221 */ /* 0x000fe20000010000 */
[-C--:B------:R-:W-:Y:S01]  /*db00*/  FMUL.FTZ R100, R186, R29.reuse ;  /* 0x0000001dba647220 */ /* 0x080fe20000410000 */
[----:B------:R-:W-:Y:S01]  /*db10*/  FADD.FTZ R104, R104, R107 ;  /* 0x0000006b68687221 */ /* 0x000fe20000010000 */
[----:B------:R-:W-:Y:S01]  /*db20*/  FMUL.FTZ R114, R97, R106 ;  /* 0x0000006a61727220 */ /* 0x000fe20000410000 */
[----:B------:R-:W-:Y:S01]  /*db30*/  FMUL.FTZ R106, R142, R29 ;  /* 0x0000001d8e6a7220 */ /* 0x000fe20000410000 */
[----:B-1----:R-:W-:Y:S01]  /*db40*/  FMUL.FTZ R108, R199, R100 ;  /* 0x00000064c76c7220 */ /* 0x002fe20000410000 */
[----:B------:R-:W-:Y:S01]  /*db50*/  FMUL.FTZ R107, R151, UR49 ;  /* 0x00000031976b7c20 */ /* 0x000fe20008410000 */
[----:B------:R-:W-:Y:S01]  /*db60*/  FMUL.FTZ R112, R223, UR36 ;  /* 0x00000024df707c20 */ /* 0x000fe20008410000 */
[C---:B0-----:R-:W-:Y:S01]  /*db70*/  FMUL.FTZ R110, R200.reuse, R102 ;  /* 0x00000066c86e7220 */ /* 0x041fe20000410000 */
[-C--:B------:R-:W-:Y:S01]  /*db80*/  FFMA.FTZ R103, R205, R106.reuse, -R108 ;  /* 0x0000006acd677223 */ /* 0x080fe2000001086c */
[----:B------:R-:W-:Y:S01]  /*db90*/  FMUL.FTZ R106, R199, R106 ;  /* 0x0000006ac76a7220 */ /* 0x000fe20000410000 */
[-C--:B------:R-:W-:Y:S01]  /*dba0*/  FMUL.FTZ R108, R200, R105.reuse ;  /* 0x00000069c86c7220 */ /* 0x080fe20000410000 */
[----:B------:R-:W-:Y:S01]  /*dbb0*/  FFMA.FTZ R110, R203, R105, -R110 ;  /* 0x00000069cb6e7223 */ /* 0x000fe2000001086e */
[----:B------:R-:W-:Y:S01]  /*dbc0*/  FADD.FTZ R103, R104, R103 ;  /* 0x0000006768677221 */ /* 0x000fe20000010000 */
[----:B------:R-:W-:Y:S01]  /*dbd0*/  FFMA.FTZ R106, R205, R100, R106 ;  /* 0x00000064cd6a7223 */ /* 0x000fe2000001006a */
[----:B------:R-:W-:Y:S01]  /*dbe0*/  FFMA.FTZ R108, R203, R102, R108 ;  /* 0x00000066cb6c7223 */ /* 0x000fe2000001006c */
[----:B------:R-:W-:Y:S01]  /*dbf0*/  FFMA.FTZ R107, R228, UR36, -R107 ;  /* 0x00000024e46b7c23 */ /* 0x000fe2000801086b */
[----:B------:R-:W-:Y:S01]  /*dc00*/  FFMA.FTZ R112, R227, UR49, R112 ;  /* 0x00000031e3707c23 */ /* 0x000fe20008010070 */
[----:B------:R-:W-:Y:S01]  /*dc10*/  FADD.FTZ R101, R101, R106 ;  /* 0x0000006a65657221 */ /* 0x000fe20000010000 */
[-C--:B------:R-:W-:Y:S01]  /*dc20*/  FFMA.FTZ R225, R15, -R31.reuse, R225 ;  /* 0x8000001f0fe17223 */ /* 0x080fe200000100e1 */
[-C--:B------:R-:W-:Y:S01]  /*dc30*/  FMUL.FTZ R105, R144, R31.reuse ;  /* 0x0000001f90697220 */ /* 0x080fe20000410000 */
[----:B------:R-:W-:Y:S01]  /*dc40*/  FADD.FTZ R110, R103, R110 ;  /* 0x0000006e676e7221 */ /* 0x000fe20000010000 */
[----:B------:R-:W-:Y:S01]  /*dc50*/  FADD.FTZ R108, R101, R108 ;  /* 0x0000006c656c7221 */ /* 0x000fe20000010000 */
[----:B------:R-:W-:Y:S01]  /*dc60*/  FMUL.FTZ R101, R188, R31 ;  /* 0x0000001fbc657220 */ /* 0x000fe20000410000 */
[----:B------:R0:W-:Y:S01]  /*dc70*/  STS [R61+0x4270], R114 ;  /* 0x004270723d007388 */ /* 0x0001e20000000800 */
[----:B------:R-:W-:Y:S01]  /*dc80*/  FMUL.FTZ R103, R189, R32 ;  /* 0x00000020bd677220 */ /* 0x000fe20000410000 */
[----:B------:R-:W-:Y:S01]  /*dc90*/  FMUL.FTZ R112, R97, -R112 ;  /* 0x8000007061707220 */ /* 0x000fe20000410000 */
[----:B------:R-:W-:Y:S01]  /*dca0*/  FMUL.FTZ R106, R202, R101 ;  /* 0x00000065ca6a7220 */ /* 0x000fe20000410000 */
[-C--:B------:R-:W-:Y:S01]  /*dcb0*/  FFMA.FTZ R226, R16, -R32.reuse, R226 ;  /* 0x8000002010e27223 */ /* 0x080fe200000100e2 */
[----:B------:R-:W-:Y:S01]  /*dcc0*/  FMUL.FTZ R104, R190, R33 ;  /* 0x00000021be687220 */ /* 0x000fe20000410000 */
[----:B------:R-:W-:Y:S01]  /*dcd0*/  FMUL.FTZ R109, R145, R32 ;  /* 0x00000020916d7220 */ /* 0x000fe20000410000 */
[----:B------:R-:W-:Y:S01]  /*dce0*/  FMUL.FTZ R111, R222, R103 ;  /* 0x00000067de6f7220 */ /* 0x000fe20000410000 */
[----:B------:R1:W-:Y:S01]  /*dcf0*/  STS [R61+0x4274], R112 ;  /* 0x004274703d007388 */ /* 0x0003e20000000800 */
[----:B------:R-:W-:Y:S01]  /*dd00*/  FFMA.FTZ R227, R17, -R33, R227 ;  /* 0x8000002111e37223 */ /* 0x000fe200000100e3 */
[----:B0-----:R-:W-:Y:S01]  /*dd10*/  FMUL.FTZ R114, R98, R107 ;  /* 0x0000006b62727220 */ /* 0x001fe20000410000 */
[-C--:B------:R-:W-:Y:S01]  /*dd20*/  FFMA.FTZ R107, R225, R105.reuse, -R106 ;  /* 0x00000069e16b7223 */ /* 0x080fe2000001086a */
[----:B------:R-:W-:Y:S01]  /*dd30*/  FMUL.FTZ R106, R202, R105 ;  /* 0x00000069ca6a7220 */ /* 0x000fe20000410000 */
[----:B------:R-:W-:Y:S01]  /*dd40*/  FMUL.FTZ R113, R151, UR36 ;  /* 0x0000002497717c20 */ /* 0x000fe20008410000 */
[----:B------:R-:W-:Y:S01]  /*dd50*/  FMUL.FTZ R115, R186, UR48 ;  /* 0x00000030ba737c20 */ /* 0x000fe20008410000 */
[----:B------:R0:W-:Y:S01]  /*dd60*/  STS [R61+0x4278], R114 ;  /* 0x004278723d007388 */ /* 0x0001e20000000800 */
[----:B------:R-:W-:Y:S01]  /*dd70*/  FFMA.FTZ R105, R225, R101, R106 ;  /* 0x00000065e1697223 */ /* 0x000fe2000001006a */
[----:B------:R-:W-:Y:S01]  /*dd80*/  FMUL.FTZ R106, R223, R104 ;  /* 0x00000068df6a7220 */ /* 0x000fe20000410000 */
[-C--:B-1----:R-:W-:Y:S01]  /*dd90*/  FFMA.FTZ R112, R226, R109.reuse, -R111 ;  /* 0x0000006de2707223 */ /* 0x082fe2000001086f */
[----:B------:R-:W-:Y:S01]  /*dda0*/  FMUL.FTZ R109, R222, R109 ;  /* 0x0000006dde6d7220 */ /* 0x000fe20000410000 */
[----:B------:R-:W-:Y:S01]  /*ddb0*/  FADD.FTZ R105, R108, R105 ;  /* 0x000000696c697221 */ /* 0x000fe20000010000 */
[----:B------:R-:W-:Y:S01]  /*ddc0*/  FADD.FTZ R107, R110, R107 ;  /* 0x0000006b6e6b7221 */ /* 0x000fe20000010000 */
[----:B------:R-:W-:Y:S01]  /*ddd0*/  FFMA.FTZ R113, R228, UR49, R113 ;  /* 0x00000031e4717c23 */ /* 0x000fe20008010071 */
[C---:B------:R-:W-:Y:S01]  /*dde0*/  FFMA.FTZ R116, R142.reuse, UR37, -R115 ;  /* 0x000000258e747c23 */ /* 0x040fe20008010873 */
[----:B------:R-:W-:Y:S01]  /*ddf0*/  FMUL.FTZ R115, R142, UR48 ;  /* 0x000000308e737c20 */ /* 0x000fe20008410000 */
[----:B0-----:R-:W-:Y:S01]  /*de00*/  FMUL.FTZ R114, R146, R33 ;  /* 0x0000002192727220 */ /* 0x001fe20000410000 */
[----:B------:R-:W-:Y:S01]  /*de10*/  FADD.FTZ R107, R107, R112 ;  /* 0x000000706b6b7221 */ /* 0x000fe20000010000 */
[----:B------:R-:W-:Y:S01]  /*de20*/  FMUL.FTZ R110, R98, -R113 ;  /* 0x80000071626e7220 */ /* 0x000fe20000410000 */
[----:B------:R-:W-:Y:S01]  /*de30*/  FMUL.FTZ R119, R144, UR48 ;  /* 0x0000003090777c20 */ /* 0x000fe20008410000 */
[-C--:B------:R-:W-:Y:S01]  /*de40*/  FFMA.FTZ R108, R227, R114.reuse, -R106 ;  /* 0x00000072e36c7223 */ /* 0x080fe2000001086a */
[----:B------:R-:W-:Y:S01]  /*de50*/  FFMA.FTZ R106, R226, R103, R109 ;  /* 0x00000067e26a7223 */ /* 0x000fe2000001006d */
[----:B------:R-:W-:Y:S01]  /*de60*/  FMUL.FTZ R114, R223, R114 ;  /* 0x00000072df727220 */ /* 0x000fe20000410000 */
[----:B------:R0:W-:Y:S01]  /*de70*/  STS [R61+0x427c], R110 ;  /* 0x00427c6e3d007388 */ /* 0x0001e20000000800 */
[----:B------:R-:W-:Y:S01]  /*de80*/  FADD.FTZ R113, R107, R108 ;  /* 0x0000006c6b717221 */ /* 0x000fe20000010000 */
[----:B------:R-:W-:Y:S01]  /*de90*/  FADD.FTZ R105, R105, R106 ;  /* 0x0000006a69697221 */ /* 0x000fe20000010000 */
[----:B------:R-:W-:Y:S01]  /*dea0*/  IADD3 R106, PT, PT, R183, 0x80, RZ ;  /* 0x00000080b76a7810 */ /* 0x000fe20007ffe0ff */
[----:B------:R-:W-:Y:S01]  /*deb0*/  FFMA.FTZ R114, R227, R104, R114 ;  /* 0x00000068e3727223 */ /* 0x000fe20000010072 */
[----:B------:R-:W-:Y:S01]  /*dec0*/  FMUL.FTZ R108, R71, UR48 ;  /* 0x00000030476c7c20 */ /* 0x000fe20008410000 */
[----:B------:R-:W-:Y:S01]  /*ded0*/  FMUL.FTZ R107, R190, UR48 ;  /* 0x00000030be6b7c20 */ /* 0x000fe20008410000 */
[----:B------:R-:W-:Y:S01]  /*dee0*/  LEA.HI R106, R106, R183, RZ, 0x1b ;  /* 0x000000b76a6a7211 */ /* 0x000fe200078fd8ff */
[----:B------:R-:W-:Y:S01]  /*def0*/  FADD.FTZ R124, R105, R114 ;  /* 0x00000072697c7221 */ /* 0x000fe20000010000 */
[----:B------:R-:W-:Y:S01]  /*df00*/  FMUL.FTZ R109, R146, UR48 ;  /* 0x00000030926d7c20 */ /* 0x000fe20008410000 */
[----:B0-----:R-:W-:Y:S01]  /*df10*/  FMUL.FTZ R110, R189, UR48 ;  /* 0x00000030bd6e7c20 */ /* 0x001fe20008410000 */
[----:B------:R-:W-:Y:S01]  /*df20*/  LEA R114, R106, UR25, 0x2 ;  /* 0x000000196a727c11 */ /* 0x000fe2000f8e10ff */
[----:B------:R-:W-:Y:S01]  /*df30*/  FMUL.FTZ R106, R149, UR48 ;  /* 0x00000030956a7c20 */ /* 0x000fe20008410000 */
[----:B------:R-:W-:Y:S01]  /*df40*/  BAR.SYNC.DEFER_BLOCKING 0x0 ;  /* 0x0000000000007b1d */ /* 0x000fe20000010000 */
[----:B------:R-:W-:Y:S01]  /*df50*/  FFMA.FTZ R112, R190, UR37, R109 ;  /* 0x00000025be707c23 */ /* 0x000fe2000801006d */
[----:B------:R-:W-:Y:S01]  /*df60*/  FFMA.FTZ R158, -R91, R158, R159 ;  /* 0x0000009e5b9e7223 */ /* 0x000fe2000001019f */
[----:B------:R-:W-:Y:S01]  /*df70*/  FFMA.FTZ R105, R71, UR37, R106 ;  /* 0x0000002547697c23 */ /* 0x000fe2000801006a */
[----:B------:R-:W-:Y:S01]  /*df80*/  FFMA.FTZ R106, R149, UR37, -R108 ;  /* 0x00000025956a7c23 */ /* 0x000fe2000801086c */
[----:B------:R-:W-:Y:S01]  /*df90*/  FFMA.FTZ R108, R146, UR37, -R107 ;  /* 0x00000025926c7c23 */ /* 0x000fe2000801086b */
[C---:B------:R-:W-:Y:S01]  /*dfa0*/  FFMA.FTZ R107, R145.reuse, UR37, -R110 ;  /* 0x00000025916b7c23 */ /* 0x040fe2000801086e */
[----:B------:R-:W-:Y:S01]  /*dfb0*/  FMUL.FTZ R110, R145, UR48 ;  /* 0x00000030916e7c20 */ /* 0x000fe20008410000 */
[----:B------:R-:W-:Y:S01]  /*dfc0*/  FFMA.FTZ R142, R186, UR37, R115 ;  /* 0x00000025ba8e7c23 */ /* 0x000fe20008010073 */
[----:B------:R-:W-:Y:S01]  /*dfd0*/  FMUL.FTZ R115, R184, UR48 ;  /* 0x00000030b8737c20 */ /* 0x000fe20008410000 */
[----:B------:R-:W-:Y:S01]  /*dfe0*/  FFMA.FTZ R148, R188, UR37, R119 ;  /* 0x00000025bc947c23 */ /* 0x000fe20008010077 */
[----:B------:R-:W-:Y:S01]  /*dff0*/  FFMA.FTZ R109, R189, UR37, R110 ;  /* 0x00000025bd6d7c23 */ /* 0x000fe2000801006e */
[----:B------:R-:W-:Y:S01]  /*e000*/  FMUL.FTZ R110, R187, UR48 ;  /* 0x00000030bb6e7c20 */ /* 0x000fe20008410000 */
[----:B------:R-:W-:Y:S01]  /*e010*/  FFMA.FTZ R161, -R92, R161, R158 ;  /* 0x000000a15ca17223 */ /* 0x000fe2000001019e */
[----:B------:R-:W-:Y:S01]  /*e020*/  FMUL.FTZ R119, R220, UR48 ;  /* 0x00000030dc777c20 */ /* 0x000fe20008410000 */
[C---:B------:R-:W-:Y:S01]  /*e030*/  FFMA.FTZ R122, R140.reuse, UR37, -R115 ;  /* 0x000000258c7a7c23 */ /* 0x040fe20008010873 */
[----:B------:R-:W-:Y:S01]  /*e040*/  FFMA.FTZ R117, R143, UR37, -R110 ;  /* 0x000000258f757c23 */ /* 0x000fe2000801086e */
[----:B------:R-:W-:Y:S01]  /*e050*/  FMUL.FTZ R110, R185, UR48 ;  /* 0x00000030b96e7c20 */ /* 0x000fe20008410000 */
[----:B------:R-:W-:Y:S01]  /*e060*/  FMUL.FTZ R121, R140, UR48 ;  /* 0x000000308c797c20 */ /* 0x000fe20008410000 */
[----:B------:R-:W-:Y:S01]  /*e070*/  FFMA.FTZ R160, -R93, R160, R161 ;  /* 0x000000a05da07223 */ /* 0x000fe200000101a1 */
[----:B------:R-:W-:Y:S01]  /*e080*/  FFMA.FTZ R120, R138, UR37, -R119 ;  /* 0x000000258a787c23 */ /* 0x000fe20008010877 */
[----:B------:R-:W-:Y:S01]  /*e090*/  FFMA.FTZ R125, R141, UR37, -R110 ;  /* 0x000000258d7d7c23 */ /* 0x000fe2000801086e */
[----:B------:R-:W-:Y:S01]  /*e0a0*/  FMUL.FTZ R110, R201, UR48 ;  /* 0x00000030c96e7c20 */ /* 0x000fe20008410000 */
[----:B------:R-:W-:Y:S01]  /*e0b0*/  ISETP.GE.AND P2, PT, R60, 0x1, PT ;  /* 0x000000013c00780c */ /* 0x000fe20003f46270 */
[----:B------:R0:W1:Y:S01]  /*e0c0*/  LDS R61, [R114+0x4400] ;  /* 0x00440000723d7984 */ /* 0x0000620000000800 */
[----:B------:R-:W-:Y:S01]  /*e0d0*/  FMUL.FTZ R119, R64, UR48 ;  /* 0x0000003040777c20 */ /* 0x000fe20008410000 */
[----:B------:R-:W-:Y:S01]  /*e0e0*/  FFMA.FTZ R115, R139, UR37, -R110 ;  /* 0x000000258b737c23 */ /* 0x000fe2000801086e */
[----:B------:R-:W-:Y:S01]  /*e0f0*/  FMUL.FTZ R110, R217, UR48 ;  /* 0x00000030d96e7c20 */ /* 0x000fe20008410000 */
[----:B------:R-:W-:Y:S01]  /*e100*/  FFMA.FTZ R146, R184, UR37, R121 ;  /* 0x00000025b8927c23 */ /* 0x000fe20008010079 */
[----:B------:R-:W-:Y:S01]  /*e110*/  FFMA.FTZ R163, -R94, R163, R160 ;  /* 0x000000a35ea37223 */ /* 0x000fe200000101a0 */
[----:B------:R-:W-:Y:S01]  /*e120*/  FMUL.FTZ R140, R139, UR48 ;  /* 0x000000308b8c7c20 */ /* 0x000fe20008410000 */
[----:B------:R-:W-:Y:S01]  /*e130*/  FMUL.FTZ R123, R138, UR48 ;  /* 0x000000308a7b7c20 */ /* 0x000fe20008410000 */
[----:B0-----:R-:W-:Y:S01]  /*e140*/  FMUL.FTZ R114, R141, UR48 ;  /* 0x000000308d727c20 */ /* 0x001fe20008410000 */
[----:B------:R-:W-:Y:S01]  /*e150*/  FFMA.FTZ R121, R137, UR37, -R110 ;  /* 0x0000002589797c23 */ /* 0x000fe2000801086e */
[----:B------:R-:W-:Y:S01]  /*e160*/  FFMA.FTZ R118, R136, UR37, -R119 ;  /* 0x0000002588767c23 */ /* 0x000fe20008010877 */
[----:B------:R-:W-:Y:S01]  /*e170*/  FMUL.FTZ R110, R67, UR48 ;  /* 0x00000030436e7c20 */ /* 0x000fe20008410000 */
[----:B------:R-:W-:Y:S01]  /*e180*/  FFMA.FTZ R139, R185, UR37, R114 ;  /* 0x00000025b98b7c23 */ /* 0x000fe20008010072 */
[----:B------:R-:W-:Y:S01]  /*e190*/  FMUL.FTZ R114, R137, UR48 ;  /* 0x0000003089727c20 */ /* 0x000fe20008410000 */
[----:B------:R-:W-:Y:S01]  /*e1a0*/  FMUL.FTZ R119, R210, UR48 ;  /* 0x00000030d2777c20 */ /* 0x000fe20008410000 */
[----:B------:R-:W-:Y:S01]  /*e1b0*/  FMUL.FTZ R111, R188, UR48 ;  /* 0x00000030bc6f7c20 */ /* 0x000fe20008410000 */
[----:B------:R-:W-:Y:S01]  /*e1c0*/  FFMA.FTZ R162, -R95, R162, R163 ;  /* 0x000000a25fa27223 */ /* 0x000fe200000101a3 */
[----:B------:R-:W-:Y:S01]  /*e1d0*/  FFMA.FTZ R138, R220, UR37, R123 ;  /* 0x00000025dc8a7c23 */ /* 0x000fe2000801007b */
[----:B------:R-:W-:Y:S01]  /*e1e0*/  FMUL.FTZ R129, R136, UR48 ;  /* 0x0000003088817c20 */ /* 0x000fe20008410000 */
[----:B------:R-:W-:Y:S01]  /*e1f0*/  FFMA.FTZ R123, R135, UR37, -R110 ;  /* 0x00000025877b7c23 */ /* 0x000fe2000801086e */
[----:B------:R-:W-:Y:S01]  /*e200*/  FFMA.FTZ R136, R217, UR37, R114 ;  /* 0x00000025d9887c23 */ /* 0x000fe20008010072 */
[----:B------:R-:W-:Y:S01]  /*e210*/  FFMA.FTZ R110, R134, UR37, -R119 ;  /* 0x00000025866e7c23 */ /* 0x000fe20008010877 */
[----:B------:R-:W-:Y:S01]  /*e220*/  FFMA.FTZ R111, R144, UR37, -R111 ;  /* 0x00000025906f7c23 */ /* 0x000fe2000801086f */
[----:B------:R-:W-:Y:S01]  /*e230*/  FMUL.FTZ R114, R69, UR48 ;  /* 0x0000003045727c20 */ /* 0x000fe20008410000 */
[----:B------:R-:W-:Y:S01]  /*e240*/  FMUL.FTZ R119, R204, UR48 ;  /* 0x00000030cc777c20 */ /* 0x000fe20008410000 */
[----:B------:R-:W-:Y:S01]  /*e250*/  FMUL.FTZ R137, R134, UR48 ;  /* 0x0000003086897c20 */ /* 0x000fe20008410000 */
[----:B------:R-:W-:Y:S01]  /*e260*/  FFMA.FTZ R162, -R96, R169, R162 ;  /* 0x000000a960a27223 */ /* 0x000fe200000101a2 */
[----:B------:R-:W-:Y:S01]  /*e270*/  FMUL.FTZ R144, R143, UR48 ;  /* 0x000000308f907c20 */ /* 0x000fe20008410000 */
[----:B------:R-:W-:Y:S01]  /*e280*/  FMUL.FTZ R150, R135, UR48 ;  /* 0x0000003087967c20 */ /* 0x000fe20008410000 */
[C---:B------:R-:W-:Y:S01]  /*e290*/  FMUL.FTZ R134, R133.reuse, UR48 ;  /* 0x0000003085867c20 */ /* 0x040fe20008410000 */
[C---:B------:R-:W-:Y:S01]  /*e2a0*/  FMUL.FTZ R131, R132.reuse, UR48 ;  /* 0x0000003084837c20 */ /* 0x040fe20008410000 */
[----:B------:R-:W-:Y:S01]  /*e2b0*/  FFMA.FTZ R114, R133, UR37, -R114 ;  /* 0x0000002585727c23 */ /* 0x000fe20008010872 */
[----:B------:R-:W-:Y:S01]  /*e2c0*/  FFMA.FTZ R119, R132, UR37, -R119 ;  /* 0x0000002584777c23 */ /* 0x000fe20008010877 */
[----:B------:R-:W-:Y:S01]  /*e2d0*/  FFMA.FTZ R164, -R97, R164, R162 ;  /* 0x000000a461a47223 */ /* 0x000fe200000101a2 */
        /* <DEDUP_REMOVED lines=10> */
[----:B-1----:R-:W-:Y:S07]  /*e380*/  @!P2 BRA `(.L_x_1266) ;  /* 0x000000000010a947 */ /* 0x002fee0003800000 */
[----:B------:R-:W-:-:S04]  /*e390*/  LEA.HI R134, R183, R183, RZ, 0x1b ;  /* 0x000000b7b7867211 */ /* 0x000fc800078fd8ff */
[----:B------:R-:W-:-:S05]  /*e3a0*/  LEA R134, R134, UR25, 0x2 ;  /* 0x0000001986867c11 */ /* 0x000fca000f8e10ff */
[----:B------:R-:W0:Y:S04]  /*e3b0*/  LDS R137, [R134+0x4200] ;  /* 0x0042000086897984 */ /* 0x000e280000000800 */
[----:B0-----:R0:W-:Y:S02]  /*e3c0*/  REDG.E.ADD.F32.FTZ.RN.STRONG.GPU desc[UR32][R62.64], R137 ;  /* 0x000000893e0079a6 */ /* 0x0011e4000c12f320 */
.L_x_1266:
[----:B------:R-:W-:Y:S05]  /*e3d0*/  BSYNC.RECONVERGENT B0 ;  /* 0x0000000000007941 */ /* 0x000fea0003800200 */
.L_x_1265:
[----:B------:R-:W-:Y:S04]  /*e3e0*/  BSSY.RECONVERGENT B0, `(.L_x_1267) ;  /* 0x0000003000007945 */ /* 0x000fe80003800200 */
[----:B------:R-:W-:Y:S05]  /*e3f0*/  @!P3 BRA `(.L_x_1268) ;  /* 0x000000000004b947 */ /* 0x000fea0003800000 */
[----:B------:R1:W-:Y:S02]  /*e400*/  REDG.E.ADD.F32.FTZ.RN.STRONG.GPU desc[UR32][R62.64+0x200], R61 ;  /* 0x0002003d3e0079a6 */ /* 0x0003e4000c12f320 */
.L_x_1268:
[----:B------:R-:W-:Y:S05]  /*e410*/  BSYNC.RECONVERGENT B0 ;  /* 0x0000000000007941 */ /* 0x000fea0003800200 */
.L_x_1267:
[----:B-1----:R-:W-:Y:S01]  /*e420*/  IADD3 R61, PT, PT, R183, 0x200, RZ ;  /* 0x00000200b73d7810 */ /* 0x002fe20007ffe0ff */
[----:B------:R-:W-:Y:S01]  /*e430*/  BSSY.RECONVERGENT B0, `(.L_x_1269) ;  /* 0x000000f000007945 */ /* 0x000fe20003800200 */
[-C--:B------:R-:W-:Y:S02]  /*e440*/  LEA.HI R128, R128, R183.reuse, RZ, 0x1b ;  /* 0x000000b780807211 */ /* 0x080fe400078fd8ff */
[-C--:B------:R-:W-:Y:S02]  /*e450*/  LEA.HI R134, R61, R183.reuse, RZ, 0x1b ;  /* 0x000000b73d867211 */ /* 0x080fe400078fd8ff */
[----:B------:R-:W-:Y:S02]  /*e460*/  LEA R61, R128, UR25, 0x2 ;  /* 0x00000019803d7c11 */ /* 0x000fe4000f8e10ff */
[----:B------:R-:W-:Y:S02]  /*e470*/  ISETP.GE.AND P6, PT, R60, 0x101, PT ;  /* 0x000001013c00780c */ /* 0x000fe40003fc6270 */
[----:B------:R-:W-:-:S02]  /*e480*/  LEA.HI R130, R130, R183, RZ, 0x1b ;  /* 0x000000b782827211 */ /* 0x000fc400078fd8ff */
[----:B------:R-:W1:Y:S01]  /*e490*/  LDS R61, [R61+0x4600] ;  /* 0x004600003d3d7984 */ /* 0x000e620000000800 */
[----:B------:R-:W-:Y:S02]  /*e4a0*/  IADD3 R150, PT, PT, R183, 0x280, RZ ;  /* 0x00000280b7967810 */ /* 0x000fe40007ffe0ff */
[----:B------:R-:W-:Y:S02]  /*e4b0*/  LEA R130, R130, UR25, 0x2 ;  /* 0x0000001982827c11 */ /* 0x000fe4000f8e10ff */
[C---:B------:R-:W-:Y:S02]  /*e4c0*/  ISETP.GE.AND P2, PT, R60.reuse, 0x181, PT ;  /* 0x000001813c00780c */ /* 0x040fe40003f46270 */
[C---:B------:R-:W-:Y:S02]  /*e4d0*/  ISETP.GE.AND P3, PT, R60.reuse, 0x201, PT ;  /* 0x000002013c00780c */ /* 0x040fe40003f66270 */
[C---:B------:R-:W-:Y:S02]  /*e4e0*/  ISETP.GE.AND P4, PT, R60.reuse, 0x281, PT ;  /* 0x000002813c00780c */ /* 0x040fe40003f86270 */
[----:B------:R-:W-:Y:S01]  /*e4f0*/  ISETP.GE.AND P5, PT, R60, 0x301, PT ;  /* 0x000003013c00780c */ /* 0x000fe20003fa6270 */
[----:B------:R-:W-:-:S12]  /*e500*/  @!P6 BRA `(.L_x_1270) ;  /* 0x000000000004e947 */ /* 0x000fd80003800000 */
[----:B-1----:R2:W-:Y:S02]  /*e510*/  REDG.E.ADD.F32.FTZ.RN.STRONG.GPU desc[UR32][R62.64+0x400], R61 ;  /* 0x0004003d3e0079a6 */ /* 0x0025e4000c12f320 */
.L_x_1270:
[----:B------:R-:W-:Y:S05]  /*e520*/  BSYNC.RECONVERGENT B0 ;  /* 0x0000000000007941 */ /* 0x000fea0003800200 */
.L_x_1269:
[----:B-12---:R1:W2:Y:S01]  /*e530*/  LDS R61, [R130+0x4800] ;  /* 0x00480000823d7984 */ /* 0x0062a20000000800 */
[----:B------:R-:W-:Y:S01]  /*e540*/  BSSY.RECONVERGENT B0, `(.L_x_1271) ;  /* 0x0000006000007945 */ /* 0x000fe20003800200 */
[----:B------:R-:W-:Y:S02]  /*e550*/  IADD3 R128, PT, PT, R183, 0x300, RZ ;  /* 0x00000300b7807810 */ /* 0x000fe40007ffe0ff */
[----:B------:R-:W-:Y:S02]  /*e560*/  LEA R134, R134, UR25, 0x2 ;  /* 0x0000001986867c11 */ /* 0x000fe4000f8e10ff */
[----:B------:R-:W-:Y:S01]  /*e570*/  LEA.HI R150, R150, R183, RZ, 0x1b ;  /* 0x000000b796967211 */ /* 0x000fe200078fd8ff */
[----:B------:R-:W-:Y:S06]  /*e580*/  @!P2 BRA `(.L_x_1272) ;  /* 0x000000000004a947 */ /* 0x000fec0003800000 */
[----:B--2---:R3:W-:Y:S02]  /*e590*/  REDG.E.ADD.F32.FTZ.RN.STRONG.GPU desc[UR32][R62.64+0x600], R61 ;  /* 0x0006003d3e0079a6 */ /* 0x0047e4000c12f320 */
.L_x_1272:
[----:B------:R-:W-:Y:S05]  /*e5a0*/  BSYNC.RECONVERGENT B0 ;  /* 0x0000000000007941 */ /* 0x000fea0003800200 */
.L_x_1271:
[----:B--23--:R2:W3:Y:S01]  /*e5b0*/  LDS R61, [R134+0x4a00] ;  /* 0x004a0000863d7984 */ /* 0x00c4e20000000800 */
[----:B------:R-:W-:Y:S01]  /*e5c0*/  BSSY.RECONVERGENT B0, `(.L_x_1273) ;  /* 0x0000005000007945 */ /* 0x000fe20003800200 */
[----:B------:R-:W-:Y:S02]  /*e5d0*/  LEA.HI R128, R128, R183, RZ, 0x1b ;  /* 0x000000b780807211 */ /* 0x000fe400078fd8ff */
[----:B------:R-:W-:Y:S01]  /*e5e0*/  LEA R150, R150, UR25, 0x2 ;  /* 0x0000001996967c11 */ /* 0x000fe2000f8e10ff */
[----:B------:R-:W-:Y:S06]  /*e5f0*/  @!P3 BRA `(.L_x_1274) ;  /* 0x000000000004b947 */ /* 0x000fec0003800000 */
[----:B---3--:R4:W-:Y:S02]  /*e600*/  REDG.E.ADD.F32.FTZ.RN.STRONG.GPU desc[UR32][R62.64+0x800], R61 ;  /* 0x0008003d3e0079a6 */ /* 0x0089e4000c12f320 */
.L_x_1274:
[----:B------:R-:W-:Y:S05]  /*e610*/  BSYNC.RECONVERGENT B0 ;  /* 0x0000000000007941 */ /* 0x000fea0003800200 */
.L_x_1273:
[----:B---34-:R3:W4:Y:S01]  /*e620*/  LDS R61, [R150+0x4c00] ;  /* 0x004c0000963d7984 */ /* 0x0187220000000800 */
[----:B------:R-:W-:Y:S01]  /*e630*/  BSSY.RECONVERGENT B0, `(.L_x_1275) ;  /* 0x0000004000007945 */ /* 0x000fe20003800200 */
[----:B--2---:R-:W-:-:S03]  /*e640*/  LEA R134, R128, UR25, 0x2 ;  /* 0x0000001980867c11 */ /* 0x004fc6000f8e10ff */
[----:B------:R-:W-:Y:S05]  /*e650*/  @!P4 BRA `(.L_x_1276) ;  /* 0x000000000004c947 */ /* 0x000fea0003800000 */
[----:B----4-:R2:W-:Y:S02]  /*e660*/  REDG.E.ADD.F32.FTZ.RN.STRONG.GPU desc[UR32][R62.64+0xa00], R61 ;  /* 0x000a003d3e0079a6 */ /* 0x0105e4000c12f320 */
.L_x_1276:
[----:B------:R-:W-:Y:S05]  /*e670*/  BSYNC.RECONVERGENT B0 ;  /* 0x0000000000007941 */ /* 0x000fea0003800200 */
.L_x_1275:
[----:B--2-4-:R2:W4:Y:S01]  /*e680*/  LDS R61, [R134+0x4e00] ;  /* 0x004e0000863d7984 */ /* 0x0145220000000800 */
[----:B------:R-:W-:Y:S01]  /*e690*/  BSSY.RECONVERGENT B0, `(.L_x_1277) ;  /* 0x0000005000007945 */ /* 0x000fe20003800200 */
[C---:B------:R-:W-:Y:S02]  /*e6a0*/  IADD3 R128, PT, PT, R183.reuse, 0x380, RZ ;  /* 0x00000380b7807810 */ /* 0x040fe40007ffe0ff */
[----:B-1----:R-:W-:Y:S01]  /*e6b0*/  LOP3.LUT R130, R183, 0x400, RZ, 0xfc, !PT ;  /* 0x00000400b7827812 */ /* 0x002fe200078efcff */
[----:B------:R-:W-:Y:S06]  /*e6c0*/  @!P5 BRA `(.L_x_1278) ;  /* 0x000000000004d947 */ /* 0x000fec0003800000 */
[----:B----4-:R1:W-:Y:S02]  /*e6d0*/  REDG.E.ADD.F32.FTZ.RN.STRONG.GPU desc[UR32][R62.64+0xc00], R61 ;  /* 0x000c003d3e0079a6 */ /* 0x0103e4000c12f320 */
.L_x_1278:
[----:B------:R-:W-:Y:S05]  /*e6e0*/  BSYNC.RECONVERGENT B0 ;  /* 0x0000000000007941 */ /* 0x000fea0003800200 */
.L_x_1277:
[-C--:B------:R-:W-:Y:S01]  /*e6f0*/  LEA.HI R128, R128, R183.reuse, RZ, 0x1b ;  /* 0x000000b780807211 */ /* 0x080fe200078fd8ff */
[----:B------:R-:W-:Y:S01]  /*e700*/  BSSY.RECONVERGENT B0, `(.L_x_1279) ;  /* 0x000000f000007945 */ /* 0x000fe20003800200 */
[----:B------:R-:W-:Y:S02]  /*e710*/  ISETP.GE.AND P6, PT, R60, 0x381, PT ;  /* 0x000003813c00780c */ /* 0x000fe40003fc6270 */
[----:B-1--4-:R-:W-:Y:S02]  /*e720*/  LEA R61, R128, UR25, 0x2 ;  /* 0x00000019803d7c11 */ /* 0x012fe4000f8e10ff */
[C---:B--2---:R-:W-:Y:S02]  /*e730*/  IADD3 R134, PT, PT, R183.reuse, 0x480, RZ ;  /* 0x00000480b7867810 */ /* 0x044fe40007ffe0ff */
        /* <DEDUP_REMOVED lines=11> */
.L_x_1280:
[----:B------:R-:W-:Y:S05]  /*e7f0*/  BSYNC.RECONVERGENT B0 ;  /* 0x0000000000007941 */ /* 0x000fea0003800200 */
.L_x_1279:
[----:B-12---:R1:W2:Y:S01]  /*e800*/  LDS R61, [R130+0x5200] ;  /* 0x00520000823d7984 */ /* 0x0062a20000000800 */
[----:B------:R-:W-:Y:S01]  /*e810*/  BSSY.RECONVERGENT B0, `(.L_x_1281) ;  /* 0x0000006000007945 */ /* 0x000fe20003800200 */
[----:B------:R-:W-:Y:S02]  /*e820*/  IADD3 R128, PT, PT, R183, 0x580, RZ ;  /* 0x00000580b7807810 */ /* 0x000fe40007ffe0ff */
[----:B------:R-:W-:Y:S02]  /*e830*/  LEA.HI R150, R150, R183, RZ, 0x1b ;  /* 0x000000b796967211 */ /* 0x000fe400078fd8ff */
[----:B------:R-:W-:Y:S01]  /*e840*/  LEA R134, R134, UR25, 0x2 ;  /* 0x0000001986867c11 */ /* 0x000fe2000f8e10ff */
[----:B------:R-:W-:Y:S06]  /*e850*/  @!P2 BRA `(.L_x_1282) ;  /* 0x000000000004a947 */ /* 0x000fec0003800000 */
[----:B--2---:R3:W-:Y:S02]  /*e860*/  REDG.E.ADD.F32.FTZ.RN.STRONG.GPU desc[UR32][R62.64+0x1000], R61 ;  /* 0x0010003d3e0079a6 */ /* 0x0047e4000c12f320 */
.L_x_1282:
[----:B------:R-:W-:Y:S05]  /*e870*/  BSYNC.RECONVERGENT B0 ;  /* 0x0000000000007941 */ /* 0x000fea0003800200 */
.L_x_1281:
[----:B--23--:R2:W3:Y:S01]  /*e880*/  LDS R61, [R134+0x5400] ;  /* 0x00540000863d7984 */ /* 0x00c4e20000000800 */
[----:B------:R-:W-:Y:S01]  /*e890*/  BSSY.RECONVERGENT B0, `(.L_x_1283) ;  /* 0x0000005000007945 */ /* 0x000fe20003800200 */
[----:B------:R-:W-:Y:S02]  /*e8a0*/  LEA.HI R128, R128, R183, RZ, 0x1b ;  /* 0x000000b780807211 */ /* 0x000fe400078fd8ff */
[----:B------:R-:W-:Y:S01]  /*e8b0*/  LEA R150, R150, UR25, 0x2 ;  /* 0x0000001996967c11 */ /* 0x000fe2000f8e10ff */
[----:B------:R-:W-:Y:S06]  /*e8c0*/  @!P3 BRA `(.L_x_1284) ;  /* 0x000000000004b947 */ /* 0x000fec0003800000 */
[----:B---3--:R4:W-:Y:S02]  /*e8d0*/  REDG.E.ADD.F32.FTZ.RN.STRONG.GPU desc[UR32][R62.64+0x1200], R61 ;  /* 0x0012003d3e0079a6 */ /* 0x0089e4000c12f320 */
.L_x_1284:
[----:B------:R-:W-:Y:S05]  /*e8e0*/  BSYNC.RECONVERGENT B0 ;  /* 0x0000000000007941 */ /* 0x000fea0003800200 */
.L_x_1283:
[----:B---34-:R3:W4:Y:S01]  /*e8f0*/  LDS R61, [R150+0x5600] ;  /* 0x00560000963d7984 */ /* 0x0187220000000800 */
[----:B------:R-:W-:Y:S01]  /*e900*/  BSSY.RECONVERGENT B0, `(.L_x_1285) ;  /* 0x0000004000007945 */ /* 0x000fe20003800200 */
[----:B--2---:R-:W-:-:S03]  /*e910*/  LEA R134, R128, UR25, 0x2 ;  /* 0x0000001980867c11 */ /* 0x004fc6000f8e10ff */
[----:B------:R-:W-:Y:S05]  /*e920*/  @!P4 BRA `(.L_x_1286) ;  /* 0x000000000004c947 */ /* 0x000fea0003800000 */
[----:B----4-:R2:W-:Y:S02]  /*e930*/  REDG.E.ADD.F32.FTZ.RN.STRONG.GPU desc[UR32][R62.64+0x1400], R61 ;  /* 0x0014003d3e0079a6 */ /* 0x0105e4000c12f320 */
.L_x_1286:
[----:B------:R-:W-:Y:S05]  /*e940*/  BSYNC.RECONVERGENT B0 ;  /* 0x0000000000007941 */ /* 0x000fea0003800200 */
.L_x_1285:
[----:B--2-4-:R2:W4:Y:S01]  /*e950*/  LDS R61, [R134+0x5800] ;  /* 0x00580000863d7984 */ /* 0x0145220000000800 */
[----:B------:R-:W-:Y:S01]  /*e960*/  BSSY.RECONVERGENT B0, `(.L_x_1287) ;  /* 0x0000005000007945 */ /* 0x000fe20003800200 */
[C---:B------:R-:W-:Y:S02]  /*e970*/  IADD3 R128, PT, PT, R183.reuse, 0x600, RZ ;  /* 0x00000600b7807810 */ /* 0x040fe40007ffe0ff */
[----:B-1----:R-:W-:Y:S01]  /*e980*/  IADD3 R130, PT, PT, R183, 0x680, RZ ;  /* 0x00000680b7827810 */ /* 0x002fe20007ffe0ff */
[----:B------:R-:W-:Y:S06]  /*e990*/  @!P5 BRA `(.L_x_1288) ;  /* 0x000000000004d947 */ /* 0x000fec0003800000 */
[----:B----4-:R1:W-:Y:S02]  /*e9a0*/  REDG.E.ADD.F32.FTZ.RN.STRONG.GPU desc[UR32][R62.64+0x1600], R61 ;  /* 0x0016003d3e0079a6 */ /* 0x0103e4000c12f320 */
.L_x_1288:
[----:B------:R-:W-:Y:S05]  /*e9b0*/  BSYNC.RECONVERGENT B0 ;  /* 0x0000000000007941 */ /* 0x000fea0003800200 */
.L_x_1287:
        /* <DEDUP_REMOVED lines=16> */
.L_x_1290:
[----:B------:R-:W-:Y:S05]  /*eac0*/  BSYNC.RECONVERGENT B0 ;  /* 0x0000000000007941 */ /* 0x000fea0003800200 */
.L_x_1289:
[----:B-12---:R1:W2:Y:S01]  /*ead0*/  LDS R61, [R130+0x5c00] ;  /* 0x005c0000823d7984 */ /* 0x0062a20000000800 */
[----:B------:R-:W-:Y:S01]  /*eae0*/  BSSY.RECONVERGENT B0, `(.L_x_1291) ;  /* 0x0000006000007945 */ /* 0x000fe20003800200 */
[----:B------:R-:W-:Y:S02]  /*eaf0*/  LOP3.LUT R128, R183, 0x800, RZ, 0xfc, !PT ;  /* 0x00000800b7807812 */ /* 0x000fe400078efcff */
[----:B------:R-:W-:Y:S02]  /*eb00*/  LEA.HI R150, R150, R183, RZ, 0x1b ;  /* 0x000000b796967211 */ /* 0x000fe400078fd8ff */
[----:B------:R-:W-:Y:S01]  /*eb10*/  LEA R134, R134, UR25, 0x2 ;  /* 0x0000001986867c11 */ /* 0x000fe2000f8e10ff */
[----:B------:R-:W-:Y:S06]  /*eb20*/  @!P2 BRA `(.L_x_1292) ;  /* 0x000000000004a947 */ /* 0x000fec0003800000 */
[----:B--2---:R3:W-:Y:S02]  /*eb30*/  REDG.E.ADD.F32.FTZ.RN.STRONG.GPU desc[UR32][R62.64+0x1a00], R61 ;  /* 0x001a003d3e0079a6 */ /* 0x0047e4000c12f320 */
.L_x_1292:
[----:B------:R-:W-:Y:S05]  /*eb40*/  BSYNC.RECONVERGENT B0 ;  /* 0x0000000000007941 */ /* 0x000fea0003800200 */
.L_x_1291:
[----:B--23--:R2:W3:Y:S01]  /*eb50*/  LDS R61, [R134+0x5e00] ;  /* 0x005e0000863d7984 */ /* 0x00c4e20000000800 */
[----:B------:R-:W-:Y:S01]  /*eb60*/  BSSY.RECONVERGENT B0, `(.L_x_1293) ;  /* 0x0000005000007945 */ /* 0x000fe20003800200 */
[----:B------:R-:W-:Y:S02]  /*eb70*/  LEA.HI R128, R128, R183, RZ, 0x1b ;  /* 0x000000b780807211 */ /* 0x000fe400078fd8ff */
[----:B------:R-:W-:Y:S01]  /*eb80*/  LEA R150, R150, UR25, 0x2 ;  /* 0x0000001996967c11 */ /* 0x000fe2000f8e10ff */
[----:B------:R-:W-:Y:S06]  /*eb90*/  @!P3 BRA `(.L_x_1294) ;  /* 0x000000000004b947 */ /* 0x000fec0003800000 */
[----:B---3--:R4:W-:Y:S02]  /*eba0*/  REDG.E.ADD.F32.FTZ.RN.STRONG.GPU desc[UR32][R62.64+0x1c00], R61 ;  /* 0x001c003d3e0079a6 */ /* 0x0089e4000c12f320 */
.L_x_1294:
[----:B------:R-:W-:Y:S05]  /*ebb0*/  BSYNC.RECONVERGENT B0 ;  /* 0x0000000000007941 */ /* 0x000fea0003800200 */
.L_x_1293:
[----:B---34-:R3:W4:Y:S01]  /*ebc0*/  LDS R61, [R150+0x6000] ;  /* 0x00600000963d7984 */ /* 0x0187220000000800 */
[----:B------:R-:W-:Y:S01]  /*ebd0*/  BSSY.RECONVERGENT B0, `(.L_x_1295) ;  /* 0x0000004000007945 */ /* 0x000fe20003800200 */
[----:B--2---:R-:W-:-:S03]  /*ebe0*/  LEA R134, R128, UR25, 0x2 ;  /* 0x0000001980867c11 */ /* 0x004fc6000f8e10ff */
[----:B------:R-:W-:Y:S05]  /*ebf0*/  @!P4 BRA `(.L_x_1296) ;  /* 0x000000000004c947 */ /* 0x000fea0003800000 */
[----:B----4-:R2:W-:Y:S02]  /*ec00*/  REDG.E.ADD.F32.FTZ.RN.STRONG.GPU desc[UR32][R62.64+0x1e00], R61 ;  /* 0x001e003d3e0079a6 */ /* 0x0105e4000c12f320 */
.L_x_1296:
[----:B------:R-:W-:Y:S05]  /*ec10*/  BSYNC.RECONVERGENT B0 ;  /* 0x0000000000007941 */ /* 0x000fea0003800200 */
.L_x_1295:
[----:B--2-4-:R2:W4:Y:S01]  /*ec20*/  LDS R61, [R134+0x6200] ;  /* 0x00620000863d7984 */ /* 0x0145220000000800 */
[----:B------:R-:W-:Y:S01]  /*ec30*/  BSSY.RECONVERGENT B0, `(.L_x_1297) ;  /* 0x0000005000007945 */ /* 0x000fe20003800200 */
[C---:B------:R-:W-:Y:S02]  /*ec40*/  IADD3 R128, PT, PT, R183.reuse, 0x880, RZ ;  /* 0x00000880b7807810 */ /* 0x040fe40007ffe0ff */
[----:B-1----:R-:W-:Y:S01]  /*ec50*/  IADD3 R130, PT, PT, R183, 0x900, RZ ;  /* 0x00000900b7827810 */ /* 0x002fe20007ffe0ff */
[----:B------:R-:W-:Y:S06]  /*ec60*/  @!P5 BRA `(.L_x_1298) ;  /* 0x000000000004d947 */ /* 0x000fec0003800000 */
[----:B----4-:R1:W-:Y:S02]  /*ec70*/  REDG.E.ADD.F32.FTZ.RN.STRONG.GPU desc[UR32][R62.64+0x2000], R61 ;  /* 0x0020003d3e0079a6 */ /* 0x0103e4000c12f320 */
.L_x_1298:
[----:B------:R-:W-:Y:S05]  /*ec80*/  BSYNC.RECONVERGENT B0 ;  /* 0x0000000000007941 */ /* 0x000fea0003800200 */
.L_x_1297:
        /* <DEDUP_REMOVED lines=16> */
.L_x_1300:
[----:B------:R-:W-:Y:S05]  /*ed90*/  BSYNC.RECONVERGENT B0 ;  /* 0x0000000000007941 */ /* 0x000fea0003800200 */
.L_x_1299:
[----:B-12---:R1:W2:Y:S01]  /*eda0*/  LDS R61, [R130+0x6600] ;  /* 0x00660000823d7984 */ /* 0x0062a20000000800 */
[----:B------:R-:W-:Y:S01]  /*edb0*/  BSSY.RECONVERGENT B0, `(.L_x_1301) ;  /* 0x0000006000007945 */ /* 0x000fe20003800200 */
[----:B------:R-:W-:Y:S02]  /*edc0*/  IADD3 R128, PT, PT, R183, 0xa80, RZ ;  /* 0x00000a80b7807810 */ /* 0x000fe40007ffe0ff */
[----:B------:R-:W-:Y:S02]  /*edd0*/  LEA.HI R150, R150, R183, RZ, 0x1b ;  /* 0x000000b796967211 */ /* 0x000fe400078fd8ff */
[----:B------:R-:W-:Y:S01]  /*ede0*/  LEA R134, R134, UR25, 0x2 ;  /* 0x0000001986867c11 */ /* 0x000fe2000f8e10ff */
[----:B------:R-:W-:Y:S06]  /*edf0*/  @!P2 BRA `(.L_x_1302) ;  /* 0x000000000004a947 */ /* 0x000fec0003800000 */
[----:B--2---:R3:W-:Y:S02]  /*ee00*/  REDG.E.ADD.F32.FTZ.RN.STRONG.GPU desc[UR32][R62.64+0x2400], R61 ;  /* 0x0024003d3e0079a6 */ /* 0x0047e4000c12f320 */
.L_x_1302:
[----:B------:R-:W-:Y:S05]  /*ee10*/  BSYNC.RECONVERGENT B0 ;  /* 0x0000000000007941 */ /* 0x000fea0003800200 */
.L_x_1301:
[----:B--23--:R2:W3:Y:S01]  /*ee20*/  LDS R61, [R134+0x6800] ;  /* 0x00680000863d7984 */ /* 0x00c4e20000000800 */
[----:B------:R-:W-:Y:S01]  /*ee30*/  BSSY.RECONVERGENT B0, `(.L_x_1303) ;  /* 0x0000005000007945 */ /* 0x000fe20003800200 */
[----:B------:R-:W-:Y:S02]  /*ee40*/  LEA.HI R128, R128, R183, RZ, 0x1b ;  /* 0x000000b780807211 */ /* 0x000fe400078fd8ff */
[----:B------:R-:W-:Y:S01]  /*ee50*/  LEA R150, R150, UR25, 0x2 ;  /* 0x0000001996967c11 */ /* 0x000fe2000f8e10ff */
[----:B------:R-:W-:Y:S06]  /*ee60*/  @!P3 BRA `(.L_x_1304) ;  /* 0x000000000004b947 */ /* 0x000fec0003800000 */
[----:B---3--:R4:W-:Y:S02]  /*ee70*/  REDG.E.ADD.F32.FTZ.RN.STRONG.GPU desc[UR32][R62.64+0x2600], R61 ;  /* 0x0026003d3e0079a6 */ /* 0x0089e4000c12f320 */
.L_x_1304:
[----:B------:R-:W-:Y:S05]  /*ee80*/  BSYNC.RECONVERGENT B0 ;  /* 0x0000000000007941 */ /* 0x000fea0003800200 */
.L_x_1303:
[----:B---34-:R3:W4:Y:S01]  /*ee90*/  LDS R61, [R150+0x6a00] ;  /* 0x006a0000963d7984 */ /* 0x0187220000000800 */
[----:B------:R-:W-:Y:S01]  /*eea0*/  BSSY.RECONVERGENT B0, `(.L_x_1305) ;  /* 0x0000004000007945 */ /* 0x000fe20003800200 */
[----:B--2---:R-:W-:-:S03]  /*eeb0*/  LEA R134, R128, UR25, 0x2 ;  /* 0x0000001980867c11 */ /* 0x004fc6000f8e10ff */
[----:B------:R-:W-:Y:S05]  /*eec0*/  @!P4 BRA `(.L_x_1306) ;  /* 0x000000000004c947 */ /* 0x000fea0003800000 */
[----:B----4-:R2:W-:Y:S02]  /*eed0*/  REDG.E.ADD.F32.FTZ.RN.STRONG.GPU desc[UR32][R62.64+0x2800], R61 ;  /* 0x0028003d3e0079a6 */ /* 0x0105e4000c12f320 */
.L_x_1306:
[----:B------:R-:W-:Y:S05]  /*eee0*/  BSYNC.RECONVERGENT B0 ;  /* 0x0000000000007941 */ /* 0x000fea0003800200 */
.L_x_1305:
[----:B--2-4-:R2:W4:Y:S01]  /*eef0*/  LDS R61, [R134+0x6c00] ;  /* 0x006c0000863d7984 */ /* 0x0145220000000800 */
[----:B------:R-:W-:Y:S01]  /*ef00*/  BSSY.RECONVERGENT B0, `(.L_x_1307) ;  /* 0x0000005000007945 */ /* 0x000fe20003800200 */
[C---:B------:R-:W-:Y:S02]  /*ef10*/  IADD3 R128, PT, PT, R183.reuse, 0xb00, RZ ;  /* 0x00000b00b7807810 */ /* 0x040fe40007ffe0ff */
[----:B-1----:R-:W-:Y:S01]  /*ef20*/  IADD3 R130, PT, PT, R183, 0xb80, RZ ;  /* 0x00000b80b7827810 */ /* 0x002fe20007ffe0ff */
[----:B------:R-:W-:Y:S06]  /*ef30*/  @!P5 BRA `(.L_x_1308) ;  /* 0x000000000004d947 */ /* 0x000fec0003800000 */
[----:B----4-:R1:W-:Y:S02]  /*ef40*/  REDG.E.ADD.F32.FTZ.RN.STRONG.GPU desc[UR32][R62.64+0x2a00], R61 ;  /* 0x002a003d3e0079a6 */ /* 0x0103e4000c12f320 */
.L_x_1308:
[----:B------:R-:W-:Y:S05]  /*ef50*/  BSYNC.RECONVERGENT B0 ;  /* 0x0000000000007941 */ /* 0x000fea0003800200 */
.L_x_1307:
        /* <DEDUP_REMOVED lines=16> */
.L_x_1310:
[----:B------:R-:W-:Y:S05]  /*f060*/  BSYNC.RECONVERGENT B0 ;  /* 0x0000000000007941 */ /* 0x000fea0003800200 */
.L_x_1309:
[----:B-12---:R1:W2:Y:S01]  /*f070*/  LDS R61, [R130+0x7000] ;  /* 0x00700000823d7984 */ /* 0x0062a20000000800 */
[----:B------:R-:W-:Y:S01]  /*f080*/  BSSY.RECONVERGENT B0, `(.L_x_1311) ;  /* 0x0000006000007945 */ /* 0x000fe20003800200 */
[----:B------:R-:W-:Y:S02]  /*f090*/  IADD3 R128, PT, PT, R183, 0xd00, RZ ;  /* 0x00000d00b7807810 */ /* 0x000fe40007ffe0ff */
[----:B------:R-:W-:Y:S02]  /*f0a0*/  LEA.HI R150, R150, R183, RZ, 0x1b ;  /* 0x000000b796967211 */ /* 0x000fe400078fd8ff */
[----:B------:R-:W-:Y:S01]  /*f0b0*/  LEA R134, R134, UR25, 0x2 ;  /* 0x0000001986867c11 */ /* 0x000fe2000f8e10ff */
[----:B------:R-:W-:Y:S06]  /*f0c0*/  @!P2 BRA `(.L_x_1312) ;  /* 0x000000000004a947 */ /* 0x000fec0003800000 */
[----:B--2---:R3:W-:Y:S02]  /*f0d0*/  REDG.E.ADD.F32.FTZ.RN.STRONG.GPU desc[UR32][R62.64+0x2e00], R61 ;  /* 0x002e003d3e0079a6 */ /* 0x0047e4000c12f320 */
.L_x_1312:
[----:B------:R-:W-:Y:S05]  /*f0e0*/  BSYNC.RECONVERGENT B0 ;  /* 0x0000000000007941 */ /* 0x000fea0003800200 */
.L_x_1311:
[----:B--23--:R2:W3:Y:S01]  /*f0f0*/  LDS R61, [R134+0x7200] ;  /* 0x00720000863d7984 */ /* 0x00c4e20000000800 */
[----:B------:R-:W-:Y:S01]  /*f100*/  BSSY.RECONVERGENT B0, `(.L_x_1313) ;  /* 0x0000005000007945 */ /* 0x000fe20003800200 */
[----:B------:R-:W-:Y:S02]  /*f110*/  LEA.HI R128, R128, R183, RZ, 0x1b ;  /* 0x000000b780807211 */ /* 0x000fe400078fd8ff */
[----:B------:R-:W-:Y:S01]  /*f120*/  LEA R150, R150, UR25, 0x2 ;  /* 0x0000001996967c11 */ /* 0x000fe2000f8e10ff */
[----:B------:R-:W-:Y:S06]  /*f130*/  @!P3 BRA `(.L_x_1314) ;  /* 0x000000000004b947 */ /* 0x000fec0003800000 */
[----:B---3--:R4:W-:Y:S02]  /*f140*/  REDG.E.ADD.F32.FTZ.RN.STRONG.GPU desc[UR32][R62.64+0x3000], R61 ;  /* 0x0030003d3e0079a6 */ /* 0x0089e4000c12f320 */
.L_x_1314:
[----:B------:R-:W-:Y:S05]  /*f150*/  BSYNC.RECONVERGENT B0 ;  /* 0x0000000000007941 */ /* 0x000fea0003800200 */
.L_x_1313:
[----:B---34-:R3:W4:Y:S01]  /*f160*/  LDS R61, [R150+0x7400] ;  /* 0x00740000963d7984 */ /* 0x0187220000000800 */
[----:B------:R-:W-:Y:S01]  /*f170*/  BSSY.RECONVERGENT B0, `(.L_x_1315) ;  /* 0x0000006000007945 */ /* 0x000fe20003800200 */
[C---:B-1----:R-:W-:Y:S02]  /*f180*/  IADD3 R130, PT, PT, R183.reuse, 0xd80, RZ ;  /* 0x00000d80b7827810 */ /* 0x042fe40007ffe0ff */
[----:B--2---:R-:W-:Y:S02]  /*f190*/  IADD3 R134, PT, PT, R183, 0xe00, RZ ;  /* 0x00000e00b7867810 */ /* 0x004fe40007ffe0ff */
[----:B------:R-:W-:Y:S01]  /*f1a0*/  LEA R128, R128, UR25, 0x2 ;  /* 0x0000001980807c11 */ /* 0x000fe2000f8e10ff */
[----:B------:R-:W-:Y:S06]  /*f1b0*/  @!P4 BRA `(.L_x_1316) ;  /* 0x000000000004c947 */ /* 0x000fec0003800000 */
[----:B----4-:R1:W-:Y:S02]  /*f1c0*/  REDG.E.ADD.F32.FTZ.RN.STRONG.GPU desc[UR32][R62.64+0x3200], R61 ;  /* 0x0032003d3e0079a6 */ /* 0x0103e4000c12f320 */
.L_x_1316:
[----:B------:R-:W-:Y:S05]  /*f1d0*/  BSYNC.RECONVERGENT B0 ;  /* 0x0000000000007941 */ /* 0x000fea0003800200 */
.L_x_1315:
[----:B-1--4-:R1:W2:Y:S01]  /*f1e0*/  LDS R61, [R128+0x7600] ;  /* 0x00760000803d7984 */ /* 0x0122a20000000800 */
[----:B------:R-:W-:Y:S01]  /*f1f0*/  BSSY.RECONVERGENT B0, `(.L_x_1317) ;  /* 0x0000005000007945 */ /* 0x000fe20003800200 */
[-C--:B------:R-:W-:Y:S02]  /*f200*/  LEA.HI R130, R130, R183.reuse, RZ, 0x1b ;  /* 0x000000b782827211 */ /* 0x080fe400078fd8ff */
[----:B------:R-:W-:Y:S01]  /*f210*/  LEA.HI R134, R134, R183, RZ, 0x1b ;  /* 0x000000b786867211 */ /* 0x000fe200078fd8ff */
[----:B------:R-:W-:Y:S06]  /*f220*/  @!P5 BRA `(.L_x_1318) ;  /* 0x000000000004d947 */ /* 0x000fec0003800000 */
[----:B--2---:R4:W-:Y:S02]  /*f230*/  REDG.E.ADD.F32.FTZ.RN.STRONG.GPU desc[UR32][R62.64+0x3400], R61 ;  /* 0x0034003d3e0079a6 */ /* 0x0049e4000c12f320 */
.L_x_1318:
[----:B------:R-:W-:Y:S05]  /*f240*/  BSYNC.RECONVERGENT B0 ;  /* 0x0000000000007941 */ /* 0x000fea0003800200 */
.L_x_1317:
        /* <DEDUP_REMOVED lines=11> */
.L_x_1320:
[----:B------:R-:W-:Y:S05]  /*f300*/  BSYNC.RECONVERGENT B0 ;  /* 0x0000000000007941 */ /* 0x000fea0003800200 */
.L_x_1319:
[----:B--2-4-:R2:W4:Y:S01]  /*f310*/  LDS R61, [R134+0x7a00] ;  /* 0x007a0000863d7984 */ /* 0x0145220000000800 */
[----:B------:R-:W-:Y:S04]  /*f320*/  BSSY.RECONVERGENT B0, `(.L_x_1321) ;  /* 0x0000003000007945 */ /* 0x000fe80003800200 */
[----:B------:R-:W-:Y:S05]  /*f330*/  @!P2 BRA `(.L_x_1322) ;  /* 0x000000000004a947 */ /* 0x000fea0003800000 */
[----:B----4-:R4:W-:Y:S02]  /*f340*/  REDG.E.ADD.F32.FTZ.RN.STRONG.GPU desc[UR32][R62.64+0x3800], R61 ;  /* 0x0038003d3e0079a6 */ /* 0x0109e4000c12f320 */
.L_x_1322:
[----:B------:R-:W-:Y:S05]  /*f350*/  BSYNC.RECONVERGENT B0 ;  /* 0x0000000000007941 */ /* 0x000fea0003800200 */
.L_x_1321:
[----:B------:R-:W-:Y:S01]  /*f360*/  IADD3 R60, PT, PT, R183, 0xe80, RZ ;  /* 0x00000e80b73c7810 */ /* 0x000fe20007ffe0ff */
[-C--:B-1----:R-:W-:Y:S01]  /*f370*/  FMUL.FTZ R128, R71, R34.reuse ;  /* 0x0000002247807220 */ /* 0x082fe20000410000 */
[----:B------:R-:W-:Y:S01]  /*f380*/  IADD3 R130, PT, PT, R183, 0xf00, RZ ;  /* 0x00000f00b7827810 */ /* 0x000fe20007ffe0ff */
[----:B------:R-:W-:Y:S01]  /*f390*/  FFMA.FTZ R228, R18, -R34, R228 ;  /* 0x8000002212e47223 */ /* 0x000fe200000100e4 */
[-C--:B------:R-:W-:Y:S01]  /*f3a0*/  LEA.HI R60, R60, R183.reuse, RZ, 0x1b ;  /* 0x000000b73c3c7211 */ /* 0x080fe200078fd8ff */
[----:B----4-:R-:W-:Y:S01]  /*f3b0*/  FMUL.FTZ R61, R151, R128 ;  /* 0x00000080973d7220 */ /* 0x010fe20000410000 */
[----:B------:R-:W-:Y:S01]  /*f3c0*/  LEA.HI R130, R130, R183, RZ, 0x1b ;  /* 0x000000b782827211 */ /* 0x000fe200078fd8ff */
[----:B------:R-:W-:Y:S01]  /*f3d0*/  FMUL.FTZ R149, R149, R34 ;  /* 0x0000002295957220 */ /* 0x000fe20000410000 */
[----:B------:R-:W-:Y:S01]  /*f3e0*/  LEA R60, R60, UR25, 0x2 ;  /* 0x000000193c3c7c11 */ /* 0x000fe2000f8e10ff */
[----:B------:R-:W-:Y:S01]  /*f3f0*/  BSSY.RECONVERGENT B0, `(.L_x_1323) ;  /* 0x0000009000007945 */ /* 0x000fe20003800200 */
[----:B0-----:R-:W-:Y:S01]  /*f400*/  LEA R137, R130, UR25, 0x2 ;  /* 0x0000001982897c11 */ /* 0x001fe2000f8e10ff */
[-C--:B------:R-:W-:Y:S01]  /*f410*/  FFMA.FTZ R130, R228, R149.reuse, -R61 ;  /* 0x00000095e4827223 */ /* 0x080fe2000001083d */
[----:B--2---:R-:W-:Y:S01]  /*f420*/  IADD3 R134, PT, PT, R183, 0xf80, RZ ;  /* 0x00000f80b7867810 */ /* 0x004fe20007ffe0ff */
[----:B------:R0:W1:Y:S01]  /*f430*/  LDS R61, [R60+0x7c00] ;  /* 0x007c00003c3d7984 */ /* 0x0000620000000800 */
[----:B------:R-:W-:-:S02]  /*f440*/  FMUL.FTZ R149, R151, R149 ;  /* 0x0000009597957220 */ /* 0x000fc40000410000 */
[----:B------:R-:W-:Y:S01]  /*f450*/  LEA.HI R134, R134, R183, RZ, 0x1b ;  /* 0x000000b786867211 */ /* 0x000fe200078fd8ff */
[----:B------:R-:W-:Y:S06]  /*f460*/  @!P3 BRA `(.L_x_1324) ;  /* 0x000000000004b947 */ /* 0x000fec0003800000 */
[----:B-1----:R2:W-:Y:S02]  /*f470*/  REDG.E.ADD.F32.FTZ.RN.STRONG.GPU desc[UR32][R62.64+0x3a00], R61 ;  /* 0x003a003d3e0079a6 */ /* 0x0025e4000c12f320 */
.L_x_1324:
[----:B------:R-:W-:Y:S05]  /*f480*/  BSYNC.RECONVERGENT B0 ;  /* 0x0000000000007941 */ /* 0x000fea0003800200 */
.L_x_1323:
[----:B-12---:R1:W2:Y:S01]  /*f490*/  LDS R61, [R137+0x7e00] ;  /* 0x007e0000893d7984 */ /* 0x0062a20000000800 */
[----:B------:R-:W-:Y:S01]  /*f4a0*/  BSSY.RECONVERGENT B0, `(.L_x_1325) ;  /* 0x0000005000007945 */ /* 0x000fe20003800200 */
[----:B------:R-:W-:Y:S01]  /*f4b0*/  LEA R134, R134, UR25, 0x2 ;  /* 0x0000001986867c11 */ /* 0x000fe2000f8e10ff */
[----:B------:R-:W-:Y:S02]  /*f4c0*/  FFMA.FTZ R149, R228, R128, R149 ;  /* 0x00000080e4957223 */ /* 0x000fe40000010095 */
[----:B------:R-:W-:Y:S05]  /*f4d0*/  @!P4 BRA `(.L_x_1326) ;  /* 0x000000000004c947 */ /* 0x000fea0003800000 */
[----:B--2---:R4:W-:Y:S02]  /*f4e0*/  REDG.E.ADD.F32.FTZ.RN.STRONG.GPU desc[UR32][R62.64+0x3c00], R61 ;  /* 0x003c003d3e0079a6 */ /* 0x0049e4000c12f320 */
.L_x_1326:
[----:B------:R-:W-:Y:S05]  /*f4f0*/  BSYNC.RECONVERGENT B0 ;  /* 0x0000000000007941 */ /* 0x000fea0003800200 */
.L_x_1325:
[----:B--2-4-:R2:W4:Y:S01]  /*f500*/  LDS R61, [R134+0x8000] ;  /* 0x00800000863d7984 */ /* 0x0145220000000800 */
[----:B------:R-:W-:Y:S01]  /*f510*/  BSSY.RECONVERGENT B0, `(.L_x_1327) ;  /* 0x0000004000007945 */ /* 0x000fe20003800200 */
[----:B0-----:R-:W-:-:S03]  /*f520*/  FADD.FTZ R60, R124, R149 ;  /* 0x000000957c3c7221 */ /* 0x001fc60000010000 */
[----:B------:R-:W-:Y:S05]  /*f530*/  @!P5 BRA `(.L_x_1328) ;  /* 0x000000000004d947 */ /* 0x000fea0003800000 */
[----:B----4-:R0:W-:Y:S02]  /*f540*/  REDG.E.ADD.F32.FTZ.RN.STRONG.GPU desc[UR32][R62.64+0x3e00], R61 ;  /* 0x003e003d3e0079a6 */ /* 0x0101e4000c12f320 */
.L_x_1328:
[----:B------:R-:W-:Y:S05]  /*f550*/  BSYNC.RECONVERGENT B0 ;  /* 0x0000000000007941 */ /* 0x000fea0003800200 */
.L_x_1327:
[----:B0---4-:R-:W-:Y:S01]  /*f560*/  FADD.FTZ R61, R113, R130 ;  /* 0x00000082713d7221 */ /* 0x011fe20000010000 */
[C---:B------:R-:W-:Y:S01]  /*f570*/  FFMA.FTZ R62, R98.reuse, R171, R65 ;  /* 0x000000ab623e7223 */ /* 0x040fe20000010041 */
[----:B------:R-:W-:Y:S01]  /*f580*/  FFMA.FTZ R63, -R98, R167, R164 ;  /* 0x000000a7623f7223 */ /* 0x000fe200000101a4 */
[----:B------:R-:W0:Y:S01]  /*f590*/  SHFL.DOWN PT, R65, R60, 0x1, 0x1f ;  /* 0x08201f003c417f89 */ /* 0x000e2200000e0000 */
[----:B------:R-:W-:Y:S01]  /*f5a0*/  ISETP.GT.AND P2, PT, R244, 0x1e, PT ;  /* 0x0000001ef400780c */ /* 0x000fe20003f44270 */
[----:B------:R-:W-:Y:S01]  /*f5b0*/  FMUL.FTZ R228, R228, R105 ;  /* 0x00000069e4e47220 */ /* 0x000fe20000410000 */
[----:B------:R-:W-:Y:S01]  /*f5c0*/  FADD.FTZ R83, R128, R83 ;  /* 0x0000005380537221 */ /* 0x000fe20000010000 */
[----:B------:R-:W4:Y:S01]  /*f5d0*/  SHFL.DOWN PT, R124, R61, 0x1, 0x1f ;  /* 0x08201f003d7c7f89 */ /* 0x000f2200000e0000 */
[----:B------:R-:W-:Y:S01]  /*f5e0*/  FMUL.FTZ R109, R226, R109 ;  /* 0x0000006de26d7220 */ /* 0x000fe20000410000 */
[----:B------:R-:W-:Y:S01]  /*f5f0*/  FFMA.FTZ R151, R151, R106, R228 ;  /* 0x0000006a97977223 */ /* 0x000fe200000100e4 */
[----:B------:R-:W-:Y:S01]  /*f600*/  FADD.FTZ R82, R104, R82 ;  /* 0x0000005268527221 */ /* 0x000fe20000010000 */
[----:B------:R-:W5:Y:S01]  /*f610*/  SHFL.DOWN PT, R113, R62, 0x1, 0x1f ;  /* 0x08201f003e717f89 */ /* 0x000f6200000e0000 */
[----:B------:R-:W-:Y:S01]  /*f620*/  FFMA.FTZ R107, R222, R107, R109 ;  /* 0x0000006bde6b7223 */ /* 0x000fe2000001006d */
[----:B------:R-:W-:Y:S01]  /*f630*/  FFMA.FTZ R106, R18, R71, R151 ;  /* 0x00000047126a7223 */ /* 0x000fe20000010097 */
[----:B------:R-:W-:Y:S01]  /*f640*/  FADD.FTZ R80, R101, R80 ;  /* 0x0000005065507221 */ /* 0x000fe20000010000 */
[----:B------:R-:W1:Y:S01]  /*f650*/  SHFL.DOWN PT, R130, R63, 0x1, 0x1f ;  /* 0x08201f003f827f89 */ /* 0x000e6200000e0000 */
[----:B------:R-:W-:Y:S01]  /*f660*/  FFMA.FTZ R104, R16, R189, R107 ;  /* 0x000000bd10687223 */ /* 0x000fe2000001006b */
[----:B------:R-:W-:Y:S01]  /*f670*/  FADD.FTZ R35, R106, R35 ;  /* 0x000000236a237221 */ /* 0x000fe20000010000 */
[----:B------:R-:W-:Y:S01]  /*f680*/  FMUL.FTZ R139, R206, R139 ;  /* 0x0000008bce8b7220 */ /* 0x000fe20000410000 */
[----:B------:R-:W-:Y:S01]  /*f690*/  FMUL.FTZ R112, R227, R112 ;  /* 0x00000070e3707220 */ /* 0x000fe20000410000 */
[----:B------:R-:W-:Y:S01]  /*f6a0*/  FADD.FTZ R37, R104, R37 ;  /* 0x0000002568257221 */ /* 0x000fe20000010000 */
[----:B------:R-:W-:Y:S01]  /*f6b0*/  FADD.FTZ R58, R100, R58 ;  /* 0x0000003a643a7221 */ /* 0x000fe20000010000 */
[----:B------:R-:W-:Y:S01]  /*f6c0*/  FFMA.FTZ R125, R198, R125, R139 ;  /* 0x0000007dc67d7223 */ /* 0x000fe2000001008b */
[----:B------:R-:W-:Y:S01]  /*f6d0*/  FFMA.FTZ R108, R223, R108, R112 ;  /* 0x0000006cdf6c7223 */ /* 0x000fe20000010070 */
[----:B------:R-:W-:Y:S01]  /*f6e0*/  FMUL.FTZ R225, R225, R148 ;  /* 0x00000094e1e17220 */ /* 0x000fe20000410000 */
[----:B------:R-:W-:Y:S01]  /*f6f0*/  FADD.FTZ R57, R79, R57 ;  /* 0x000000394f397221 */ /* 0x000fe20000010000 */
[----:B------:R-:W-:Y:S01]  /*f700*/  FFMA.FTZ R100, R12, R185, R125 ;  /* 0x000000b90c647223 */ /* 0x000fe2000001007d */
[----:B0-----:R-:W-:Y:S01]  /*f710*/  @!P2 FADD.FTZ R60, R60, R65 ;  /* 0x000000413c3ca221 */ /* 0x001fe20000010000 */
[----:B------:R-:W-:Y:S01]  /*f720*/  FFMA.FTZ R65, R17, R190, R108 ;  /* 0x000000be11417223 */ /* 0x000fe2000001006c */
[----:B------:R-:W-:Y:S01]  /*f730*/  FFMA.FTZ R202, R202, R111, R225 ;  /* 0x0000006fcaca7223 */ /* 0x000fe200000100e1 */
[----:B------:R-:W-:Y:S01]  /*f740*/  FADD.FTZ R56, R78, R56 ;  /* 0x000000384e387221 */ /* 0x000fe20000010000 */
[----:B----4-:R-:W-:Y:S01]  /*f750*/  @!P2 FADD.FTZ R61, R61, R124 ;  /* 0x0000007c3d3da221 */ /* 0x010fe20000010000 */
[----:B------:R-:W0:Y:S01]  /*f760*/  SHFL.DOWN PT, R105, R60, 0x2, 0x1f ;  /* 0x08401f003c697f89 */ /* 0x000e2200000e0000 */
[----:B------:R-:W-:Y:S01]  /*f770*/  FADD.FTZ R41, R100, R41 ;  /* 0x0000002964297221 */ /* 0x000fe20000010000 */
[----:B------:R-:W-:Y:S01]  /*f780*/  FMUL.FTZ R142, R205, R142 ;  /* 0x0000008ecd8e7220 */ /* 0x000fe20000410000 */
[----:B-----5:R-:W-:Y:S01]  /*f790*/  @!P2 FADD.FTZ R62, R62, R113 ;  /* 0x000000713e3ea221 */ /* 0x020fe20000010000 */
[----:B------:R-:W4:Y:S01]  /*f7a0*/  SHFL.DOWN PT, R124, R61, 0x2, 0x1f ;  /* 0x08401f003d7c7f89 */ /* 0x000f2200000e0000 */
[----:B------:R-:W-:Y:S01]  /*f7b0*/  FADD.FTZ R36, R65, R36 ;  /* 0x0000002441247221 */ /* 0x000fe20000010000 */
[----:B------:R-:W-:Y:S01]  /*f7c0*/  FFMA.FTZ R65, R15, R188, R202 ;  /* 0x000000bc0f417223 */ /* 0x000fe200000100ca */
[----:B-1----:R-:W-:Y:S01]  /*f7d0*/  @!P2 FADD.FTZ R63, R63, R130 ;  /* 0x000000823f3fa221 */ /* 0x002fe20000010000 */
[----:B------:R-:W1:Y:S01]  /*f7e0*/  SHFL.DOWN PT, R71, R62, 0x2, 0x1f ;  /* 0x08401f003e477f89 */ /* 0x000e6200000e0000 */
[----:B------:R-:W-:Y:S01]  /*f7f0*/  ISETP.GT.AND P2, PT, R244, 0x1d, PT ;  /* 0x0000001df400780c */ /* 0x000fe20003f44270 */
[----:B------:R-:W-:Y:S01]  /*f800*/  FFMA.FTZ R116, R199, R116, R142 ;  /* 0x00000074c7747223 */ /* 0x000fe2000001008e */
[----:B------:R-:W-:Y:S01]  /*f810*/  FMUL.FTZ R146, R207, R146 ;  /* 0x00000092cf927220 */ /* 0x000fe20000410000 */
[----:B------:R-:W5:Y:S01]  /*f820*/  SHFL.DOWN PT, R128, R63, 0x2, 0x1f ;  /* 0x08401f003f807f89 */ /* 0x000f6200000e0000 */
[----:B------:R-:W-:Y:S01]  /*f830*/  FADD.FTZ R38, R65, R38 ;  /* 0x0000002641267221 */ /* 0x000fe20000010000 */
[----:B------:R-:W-:Y:S01]  /*f840*/  FFMA.FTZ R65, R13, R186, R116 ;  /* 0x000000ba0d417223 */ /* 0x000fe20000010074 */
[----:B------:R-:W-:Y:S01]  /*f850*/  FFMA.FTZ R122, R197, R122, R146 ;  /* 0x0000007ac57a7223 */ /* 0x000fe20000010092 */
[----:B------:R-:W-:Y:S01]  /*f860*/  FMUL.FTZ R138, R211, R138 ;  /* 0x0000008ad38a7220 */ /* 0x000fe20000410000 */
[----:B------:R-:W-:Y:S01]  /*f870*/  FMUL.FTZ R209, R209, R140 ;  /* 0x0000008cd1d17220 */ /* 0x000fe20000410000 */
[----:B------:R-:W-:Y:S01]  /*f880*/  FADD.FTZ R40, R65, R40 ;  /* 0x0000002841287221 */ /* 0x000fe20000010000 */
[----:B------:R-:W-:Y:S01]  /*f890*/  FFMA.FTZ R65, R11, R184, R122 ;  /* 0x000000b80b417223 */ /* 0x000fe2000001007a */
[----:B------:R-:W-:Y:S01]  /*f8a0*/  FFMA.FTZ R120, R195, R120, R138 ;  /* 0x00000078c3787223 */ /* 0x000fe2000001008a */
[----:B------:R-:W-:Y:S01]  /*f8b0*/  FMUL.FTZ R213, R213, R136 ;  /* 0x00000088d5d57220 */ /* 0x000fe20000410000 */
[----:B------:R-:W-:Y:S01]  /*f8c0*/  FMUL.FTZ R214, R214, R129 ;  /* 0x00000081d6d67220 */ /* 0x000fe20000410000 */
[----:B------:R-:W-:Y:S01]  /*f8d0*/  FADD.FTZ R42, R65, R42 ;  /* 0x0000002a412a7221 */ /* 0x000fe20000010000 */
[----:B0-----:R-:W-:Y:S01]  /*f8e0*/  @!P2 FADD.FTZ R60, R60, R105 ;  /* 0x000000693c3ca221 */ /* 0x001fe20000010000 */
[----:B------:R-:W-:Y:S01]  /*f8f0*/  ISETP.GT.AND P3, PT, R244, 0xf, PT ;  /* 0x0000000ff400780c */ /* 0x000fe20003f64270 */
[----:B------:R-:W-:Y:S01]  /*f900*/  FFMA.FTZ R65, R9, R220, R120 ;  /* 0x000000dc09417223 */ /* 0x000fe20000010078 */
[----:B------:R-:W-:Y:S01]  /*f910*/  FFMA.FTZ R115, R196, R115, R209 ;  /* 0x00000073c4737223 */ /* 0x000fe200000100d1 */
[----:B----4-:R-:W-:Y:S01]  /*f920*/  @!P2 FADD.FTZ R61, R61, R124 ;  /* 0x0000007c3d3da221 */ /* 0x010fe20000010000 */
[----:B------:R-:W-:Y:S01]  /*f930*/  FFMA.FTZ R121, R194, R121, R213 ;  /* 0x00000079c2797223 */ /* 0x000fe200000100d5 */
[----:B------:R-:W-:Y:S01]  /*f940*/  FFMA.FTZ R118, R193, R118, R214 ;  /* 0x00000076c1767223 */ /* 0x000fe200000100d6 */
[----:B------:R-:W-:Y:S01]  /*f950*/  FMUL.FTZ R203, R203, R144 ;  /* 0x00000090cbcb7220 */ /* 0x000fe20000410000 */
[----:B-1----:R-:W-:Y:S01]  /*f960*/  @!P2 FADD.FTZ R62, R62, R71 ;  /* 0x000000473e3ea221 */ /* 0x002fe20000010000 */
[----:B------:R-:W0:Y:S01]  /*f970*/  SHFL.DOWN PT, R104, R61, 0x4, 0x1f ;  /* 0x08801f003d687f89 */ /* 0x000e2200000e0000 */
[----:B------:R-:W-:Y:S01]  /*f980*/  FADD.FTZ R55, R74, R55 ;  /* 0x000000374a377221 */ /* 0x000fe20000010000 */
[----:B------:R-:W-:Y:S01]  /*f990*/  FADD.FTZ R53, R72, R53 ;  /* 0x0000003548357221 */ /* 0x000fe20000010000 */
[----:B-----5:R-:W-:Y:S01]  /*f9a0*/  @!P2 FADD.FTZ R63, R63, R128 ;  /* 0x000000803f3fa221 */ /* 0x020fe20000010000 */
[----:B------:R-:W1:Y:S01]  /*f9b0*/  SHFL.DOWN PT, R71, R60, 0x4, 0x1f ;  /* 0x08801f003c477f89 */ /* 0x000e6200000e0000 */
[----:B------:R-:W-:Y:S01]  /*f9c0*/  ISETP.GT.AND P2, PT, R244, 0x1b, PT ;  /* 0x0000001bf400780c */ /* 0x000fe20003f44270 */
[----:B------:R-:W-:Y:S01]  /*f9d0*/  FADD.FTZ R44, R65, R44 ;  /* 0x0000002c412c7221 */ /* 0x000fe20000010000 */
[----:B------:R-:W-:Y:S01]  /*f9e0*/  FFMA.FTZ R74, R10, R201, R115 ;  /* 0x000000c90a4a7223 */ /* 0x000fe20000010073 */
[----:B------:R-:W4:Y:S01]  /*f9f0*/  SHFL.DOWN PT, R101, R62, 0x4, 0x1f ;  /* 0x08801f003e657f89 */ /* 0x000f2200000e0000 */
[----:B------:R-:W-:Y:S01]  /*fa00*/  FFMA.FTZ R72, R8, R217, R121 ;  /* 0x000000d908487223 */ /* 0x000fe20000010079 */
[----:B------:R-:W-:Y:S01]  /*fa10*/  FFMA.FTZ R65, R7, R64, R118 ;  /* 0x0000004007417223 */ /* 0x000fe20000010076 */
[----:B------:R-:W-:Y:S01]  /*fa20*/  FFMA.FTZ R117, R200, R117, R203 ;  /* 0x00000075c8757223 */ /* 0x000fe200000100cb */
[----:B------:R-:W5:Y:S01]  /*fa30*/  SHFL.DOWN PT, R106, R63, 0x4, 0x1f ;  /* 0x08801f003f6a7f89 */ /* 0x000f6200000e0000 */
[----:B------:R-:W-:Y:S01]  /*fa40*/  FADD.FTZ R59, R102, R59 ;  /* 0x0000003b663b7221 */ /* 0x000fe20000010000 */
[----:B------:R-:W-:Y:S01]  /*fa50*/  FADD.FTZ R43, R74, R43 ;  /* 0x0000002b4a2b7221 */ /* 0x000fe20000010000 */
[----:B------:R-:W-:Y:S01]  /*fa60*/  FFMA.FTZ R102, R14, R187, R117 ;  /* 0x000000bb0e667223 */ /* 0x000fe20000010075 */
[----:B------:R-:W-:Y:S01]  /*fa70*/  FADD.FTZ R45, R72, R45 ;  /* 0x0000002d482d7221 */ /* 0x000fe20000010000 */
[----:B------:R-:W-:Y:S01]  /*fa80*/  FMUL.FTZ R135, R216, R135 ;  /* 0x00000087d8877220 */ /* 0x000fe20000410000 */
[----:B------:R-:W-:Y:S01]  /*fa90*/  FADD.FTZ R46, R65, R46 ;  /* 0x0000002e412e7221 */ /* 0x000fe20000010000 */
[----:B------:R-:W-:Y:S01]  /*faa0*/  BSSY.RECONVERGENT B0, `(.L_x_1329) ;  /* 0x0000021000007945 */ /* 0x000fe20003800200 */
[----:B------:R-:W-:Y:S01]  /*fab0*/  FADD.FTZ R81, R103, R81 ;  /* 0x0000005167517221 */ /* 0x000fe20000010000 */
[----:B------:R-:W-:Y:S01]  /*fac0*/  FADD.FTZ R39, R102, R39 ;  /* 0x0000002766277221 */ /* 0x000fe20000010000 */
[----:B------:R-:W-:Y:S01]  /*fad0*/  FADD.FTZ R54, R76, R54 ;  /* 0x000000364c367221 */ /* 0x000fe20000010000 */
[----:B------:R-:W-:Y:S01]  /*fae0*/  FADD.FTZ R52, R77, R52 ;  /* 0x000000344d347221 */ /* 0x000fe20000010000 */
[----:B0-----:R-:W-:Y:S01]  /*faf0*/  @!P2 FADD.FTZ R61, R61, R104 ;  /* 0x000000683d3da221 */ /* 0x001fe20000010000 */
[----:B------:R-:W-:Y:S01]  /*fb00*/  FADD.FTZ R51, R75, R51 ;  /* 0x000000334b337221 */ /* 0x000fe20000010000 */
[----:B------:R-:W-:Y:S01]  /*fb10*/  FFMA.FTZ R123, R192, R123, R135 ;  /* 0x0000007bc07b7223 */ /* 0x000fe20000010087 */
[----:B-1----:R-:W-:-:S02]  /*fb20*/  @!P2 FADD.FTZ R60, R60, R71 ;  /* 0x000000473c3ca221 */ /* 0x002fc40000010000 */
[----:B------:R-:W0:Y:S01]  /*fb30*/  SHFL.DOWN PT, R78, R61, 0x8, 0x1f ;  /* 0x09001f003d4e7f89 */ /* 0x000e2200000e0000 */
[----:B----4-:R-:W-:-:S03]  /*fb40*/  @!P2 FADD.FTZ R62, R62, R101 ;  /* 0x000000653e3ea221 */ /* 0x010fc60000010000 */
[----:B------:R-:W1:Y:S01]  /*fb50*/  SHFL.DOWN PT, R71, R60, 0x8, 0x1f ;  /* 0x09001f003c477f89 */ /* 0x000e6200000e0000 */
[----:B-----5:R-:W-:-:S03]  /*fb60*/  @!P2 FADD.FTZ R63, R63, R106 ;  /* 0x0000006a3f3fa221 */ /* 0x020fc60000010000 */
[----:B------:R-:W4:Y:S01]  /*fb70*/  SHFL.DOWN PT, R79, R62, 0x8, 0x1f ;  /* 0x09001f003e4f7f89 */ /* 0x000f2200000e0000 */
[----:B------:R-:W-:-:S03]  /*fb80*/  ISETP.GT.AND P2, PT, R244, 0x17, PT ;  /* 0x00000017f400780c */ /* 0x000fc60003f44270 */
[----:B------:R-:W5:Y:S10]  /*fb90*/  SHFL.DOWN PT, R100, R63, 0x8, 0x1f ;  /* 0x09001f003f647f89 */ /* 0x000f7400000e0000 */
[----:B0-----:R-:W-:Y:S01]  /*fba0*/  @!P2 FADD.FTZ R61, R61, R78 ;  /* 0x0000004e3d3da221 */ /* 0x001fe20000010000 */
[----:B-1----:R-:W-:-:S04]  /*fbb0*/  @!P2 FADD.FTZ R60, R60, R71 ;  /* 0x000000473c3ca221 */ /* 0x002fc80000010000 */
[----:B------:R0:W1:Y:S01]  /*fbc0*/  SHFL.DOWN PT, R72, R61, 0x10, 0x1f ;  /* 0x0a001f003d487f89 */ /* 0x00006200000e0000 */
[----:B----4-:R-:W-:-:S03]  /*fbd0*/  @!P2 FADD.FTZ R62, R62, R79 ;  /* 0x0000004f3e3ea221 */ /* 0x010fc60000010000 */
[----:B------:R0:W4:Y:S01]  /*fbe0*/  SHFL.DOWN PT, R65, R60, 0x10, 0x1f ;  /* 0x0a001f003c417f89 */ /* 0x00012200000e0000 */
[----:B-----5:R-:W-:-:S03]  /*fbf0*/  @!P2 FADD.FTZ R63, R63, R100 ;  /* 0x000000643f3fa221 */ /* 0x020fc60000010000 */
[----:B------:R0:W0:Y:S04]  /*fc00*/  SHFL.DOWN PT, R71, R62, 0x10, 0x1f ;  /* 0x0a001f003e477f89 */ /* 0x00002800000e0000 */
[----:B------:R0:W0:Y:S01]  /*fc10*/  SHFL.DOWN PT, R74, R63, 0x10, 0x1f ;  /* 0x0a001f003f4a7f89 */ /* 0x00002200000e0000 */
[----:B------:R-:W-:Y:S05]  /*fc20*/  @P3 BRA `(.L_x_1330) ;  /* 0x0000000000203947 */ /* 0x000fea0003800000 */
[----:B------:R-:W-:Y:S01]  /*fc30*/  ISETP.NE.AND P2, PT, R244, RZ, PT ;  /* 0x000000fff400720c */ /* 0x000fe20003f45270 */
[----:B0---4-:R-:W-:Y:S01]  /*fc40*/  FADD.FTZ R60, R60, R65 ;  /* 0x000000413c3c7221 */ /* 0x011fe20000010000 */
[----:B-1----:R-:W-:Y:S01]  /*fc50*/  FADD.FTZ R61, R61, R72 ;  /* 0x000000483d3d7221 */ /* 0x002fe20000010000 */
[----:B------:R-:W-:Y:S01]  /*fc60*/  FADD.FTZ R62, R62, R71 ;  /* 0x000000473e3e7221 */ /* 0x000fe20000010000 */
[----:B------:R-:W-:-:S09]  /*fc70*/  FADD.FTZ R63, R63, R74 ;  /* 0x0000004a3f3f7221 */ /* 0x000fd20000010000 */
[----:B------:R-:W-:-:S04]  /*fc80*/  @!P2 SHF.R.U32.HI R64, RZ, 0x1, R183 ;  /* 0x00000001ff40a819 */ /* 0x000fc800000116b7 */
[----:B------:R-:W-:-:S05]  /*fc90*/  @!P2 LOP3.LUT R64, R64, 0x1f0, RZ, 0xc0, !PT ;  /* 0x000001f04040a812 */ /* 0x000fca00078ec0ff */
[----:B------:R0:W-:Y:S02]  /*fca0*/  @!P2 STS.128 [R64+UR25+0x8410], R60 ;  /* 0x0084103c4000a988 */ /* 0x0001e40008000c19 */
.L_x_1330:
[----:B------:R-:W-:Y:S05]  /*fcb0*/  BSYNC.RECONVERGENT B0 ;  /* 0x0000000000007941 */ /* 0x000fea0003800200 */
.L_x_1329:
        /* <DEDUP_REMOVED lines=8> */
[----:B------:R-:W-:Y:S01]  /*fd40*/  FFMA.FTZ R67, R5, R210, R110 ;  /* 0x000000d205437223 */ /* 0x000fe2000001006e */
[----:B------:R-:W-:Y:S01]  /*fd50*/  FFMA.FTZ R64, R4, R69, R127 ;  /* 0x0000004504407223 */ /* 0x000fe2000001007f */
[----:B----4-:R-:W-:Y:S01]  /*fd60*/  FFMA.FTZ R65, R3, R204, R126 ;  /* 0x000000cc03417223 */ /* 0x010fe2000001007e */
        /* <DEDUP_REMOVED lines=12> */
[----:B------:R-:W4:Y:S01]  /*fe30*/  LDS.128 R68, [UR25+0x8430] ;  /* 0x00843019ff447984 */ /* 0x000f220008000c00 */
[----:B------:R-:W-:-:S03]  /*fe40*/  PLOP3.LUT P2, PT, PT, PT, UP0, 0x80, 0x8 ;  /* 0x000000000008781c */ /* 0x000fc60003f4f008 */
[----:B-1----:R-:W1:Y:S10]  /*fe50*/  LDS.128 R72, [UR25+0x8440] ;  /* 0x00844019ff487984 */ /* 0x002e740008000c00 */
[----:B------:R-:W5:Y:S04]  /*fe60*/  @P2 LDS.64 R78, [UR36+0xc480] ;  /* 0x00c48024ff4e2984 */ /* 0x000f680008000a00 */
[----:B------:R-:W2:Y:S01]  /*fe70*/  @P2 LDS.64 R100, [UR36+0xbc80] ;  /* 0x00bc8024ff642984 */ /* 0x000ea20008000a00 */
        /* <DEDUP_REMOVED lines=8> */
[----:B-1----:R-:W-:Y:S01]  /*ff00*/  FADD.FTZ R74, R77, R74 ;  /* 0x0000004a4d4a7221 */ /* 0x002fe20000010000 */
[----:B------:R-:W-:Y:S01]  /*ff10*/  FADD.FTZ R75, R62, R75 ;  /* 0x0000004b3e4b7221 */ /* 0x000fe20000010000 */
[----:B------:R-:W-:Y:S01]  /*ff20*/  FADD.FTZ R72, R63, R72 ;  /* 0x000000483f487221 */ /* 0x000fe20000010000 */
[----:B------:R-:W-:Y:S01]  /*ff30*/  FADD.FTZ R73, R60, R73 ;  /* 0x000000493c497221 */ /* 0x000fe20000010000 */
[----:B-----5:R-:W-:Y:S01]  /*ff40*/  @P2 FADD.FTZ R74, R74, R78 ;  /* 0x0000004e4a4a2221 */ /* 0x020fe20000010000 */
[----:B------:R-:W-:Y:S01]  /*ff50*/  @P2 FADD.FTZ R75, R75, R79 ;  /* 0x0000004f4b4b2221 */ /* 0x000fe20000010000 */
[----:B--2---:R-:W-:Y:S01]  /*ff60*/  @P2 FADD.FTZ R72, R72, R100 ;  /* 0x0000006448482221 */ /* 0x004fe20000010000 */
[----:B------:R-:W-:-:S03]  /*ff70*/  @P2 FADD.FTZ R73, R73, R101 ;  /* 0x0000006549492221 */ /* 0x000fc60000010000 */
[----:B------:R0:W-:Y:S04]  /*ff80*/  STS.64 [UR36+0xc480], R74 ;  /* 0x00c4804aff007988 */ /* 0x0001e80008000a24 */
[----:B------:R0:W-:Y:S02]  /*ff90*/  STS.64 [UR36+0xbc80], R72 ;  /* 0x00bc8048ff007988 */ /* 0x0001e40008000a24 */
.L_x_1332:
[----:B------:R-:W-:Y:S05]  /*ffa0*/  BSYNC.RECONVERGENT B0 ;  /* 0x0000000000007941 */ /* 0x000fea0003800200 */
.L_x_1331:
[----:B------:R-:W-:-:S04]  /*ffb0*/  UIADD3 UR8, UPT, UPT, UR8, 0x1, URZ ;  /* 0x0000000108087890 */ /* 0x000fc8000fffe0ff */
[----:B------:R-:W-:-:S09]  /*ffc0*/  UISETP.GE.AND UP0, UPT, UR8, UR47, UPT ;  /* 0x0000002f0800728c */ /* 0x000fd2000bf06270 */
[----:B------:R-:W-:Y:S05]  /*ffd0*/  BRA.U !UP0, `(.L_x_1333) ;  /* 0xffffff6908bc7547 */ /* 0x000fea000b83ffff */
.L_x_1235:
[----:B------:R-:W-:Y:S01]  /*ffe0*/  BAR.SYNC.DEFER_BLOCKING 0x0 ;  /* 0x0000000000007b1d */ /* 0x000fe20000010000 */
[C---:B------:R-:W-:Y:S01]  /*fff0*/  LOP3.LUT R0, R183.reuse, 0x1f, RZ, 0xc0, !PT ;  /* 0x0000001fb7007812 */ /* 0x040fe200078ec0ff */
[----:B------:R-:W-:Y:S01]  /*10000*/  ULEA UR8, UR16, 0xfffff800, 0xb ;  /* 0xfffff80010087891 */ /* 0x000fe2000f8e58ff */
[----:B------:R-:W-:-:S03]  /*10010*/  SHF.L.U32 R7, R183, 0x4, RZ ;  /* 0x00000004b7077819 */ /* 0x000fc600000006ff */
[----:B------:R-:W-:Y:S01]  /*10020*/  UIADD3 UR9, UPT, UPT, -UR8, UR26, URZ ;  /* 0x0000001a08097290 */ /* 0x000fe2000fffe1ff */
[----:B------:R-:W-:Y:S01]  /*10030*/  LOP3.LUT R7, R0, 0x3e00, R7, 0xf8, !PT ;  /* 0x00003e0000077812 */ /* 0x000fe200078ef807 */
[----:B------:R-:W-:Y:S01]  /*10040*/  HFMA2 R6, -RZ, RZ, 0, 0 ;  /* 0x00000000ff067431 */ /* 0x000fe200000001ff */
[----:B------:R-:W-:Y:S01]  /*10050*/  MOV R4, UR19 ;  /* 0x0000001300047c02 */ /* 0x000fe20008000f00 */
[----:B------:R-:W4:Y:S01]  /*10060*/  LDL.LU R100, [R1+0x24] ;  /* 0x0000240001647983 */ /* 0x000f220000300800 */
[----:B------:R-:W-:Y:S02]  /*10070*/  LOP3.LUT R61, R7, 0x20, RZ, 0xfc, !PT ;  /* 0x00000020073d7812 */ /* 0x000fe400078efcff */
[----:B------:R-:W-:Y:S02]  /*10080*/  MOV R5, UR20 ;  /* 0x0000001400057c02 */ /* 0x000fe40008000f00 */
[----:B------:R-:W-:Y:S02]  /*10090*/  MOV R3, RZ ;  /* 0x000000ff00037202 */ /* 0x000fe40000000f00 */
[----:B------:R-:W-:-:S02]  /*100a0*/  CS2R R8, SRZ ;  /* 0x0000000000087805 */ /* 0x000fc4000001ff00 */
[C---:B------:R-:W-:Y:S02]  /*100b0*/  LOP3.LUT R63, R7.reuse, 0x40, RZ, 0xfc, !PT ;  /* 0x00000040073f7812 */ /* 0x040fe400078efcff */
[----:B------:R-:W-:Y:S02]  /*100c0*/  CS2R R10, SRZ ;  /* 0x00000000000a7805 */ /* 0x000fe4000001ff00 */
[C---:B------:R-:W-:Y:S02]  /*100d0*/  LOP3.LUT R65, R7.reuse, 0x60, RZ, 0xfc, !PT ;  /* 0x0000006007417812 */ /* 0x040fe400078efcff */
[----:B------:R-:W-:Y:S02]  /*100e0*/  CS2R R12, SRZ ;  /* 0x00000000000c7805 */ /* 0x000fe4000001ff00 */
[----:B------:R-:W-:Y:S02]  /*100f0*/  ISETP.GE.AND P2, PT, R7, UR9, PT ;  /* 0x0000000907007c0c */ /* 0x000fe4000bf46270 */
[----:B------:R-:W-:-:S02]  /*10100*/  CS2R R14, SRZ ;  /* 0x00000000000e7805 */ /* 0x000fc4000001ff00 */
[----:B------:R-:W-:Y:S01]  /*10110*/  ISETP.GE.AND P3, PT, R61, UR9, PT ;  /* 0x000000093d007c0c */ /* 0x000fe2000bf66270 */
[----:B------:R-:W5:Y:S01]  /*10120*/  LDL.LU R78, [R1+0x20] ;  /* 0x00002000014e7983 */ /* 0x000f620000300800 */
[----:B------:R-:W-:Y:S02]  /*10130*/  ISETP.GE.AND P4, PT, R63, UR9, PT ;  /* 0x000000093f007c0c */ /* 0x000fe4000bf86270 */
[----:B------:R-:W-:Y:S02]  /*10140*/  CS2R R16, SRZ ;  /* 0x0000000000107805 */ /* 0x000fe4000001ff00 */
[----:B------:R-:W-:Y:S01]  /*10150*/  ISETP.GE.AND P5, PT, R65, UR9, PT ;  /* 0x0000000941007c0c */ /* 0x000fe2000bfa6270 */
[C---:B------:R-:W-:Y:S01]  /*10160*/  IMAD.WIDE.U32 R4, R7.reuse, 0x4, R4 ;  /* 0x0000000407047825 */ /* 0x040fe200078e0004 */
[C---:B------:R-:W-:Y:S01]  /*10170*/  LOP3.LUT R67, R7.reuse, 0x80, RZ, 0xfc, !PT ;  /* 0x0000008007437812 */ /* 0x040fe200078efcff */
[----:B------:R-:W2:Y:S01]  /*10180*/  LDL.LU R76, [R1+0x1c] ;  /* 0x00001c00014c7983 */ /* 0x000ea20000300800 */
[----:B------:R-:W-:-:S02]  /*10190*/  LOP3.LUT R69, R7, 0xa0, RZ, 0xfc, !PT ;  /* 0x000000a007457812 */ /* 0x000fc400078efcff */
[----:B------:R-:W-:Y:S02]  /*101a0*/  CS2R R18, SRZ ;  /* 0x0000000000127805 */ /* 0x000fe4000001ff00 */
[C---:B------:R-:W-:Y:S01]  /*101b0*/  LOP3.LUT R71, R7.reuse, 0xc0, RZ, 0xfc, !PT ;  /* 0x000000c007477812 */ /* 0x040fe200078efcff */
[----:B------:R-:W4:Y:S01]  /*101c0*/  @!P2 LDG.E R3, desc[UR32][R4.64] ;  /* 0x000000200403a981 */ /* 0x000f22000c1e1900 */
[C---:B0-----:R-:W-:Y:S02]  /*101d0*/  LOP3.LUT R73, R7.reuse, 0xe0, RZ, 0xfc, !PT ;  /* 0x000000e007497812 */ /* 0x041fe400078efcff */
[----:B------:R-:W-:Y:S02]  /*101e0*/  CS2R R20, SRZ ;  /* 0x0000000000147805 */ /* 0x000fe4000001ff00 */
[----:B------:R-:W-:Y:S01]  /*101f0*/  LOP3.LUT R75, R7, 0x100, RZ, 0xfc, !PT ;  /* 0x00000100074b7812 */ /* 0x000fe200078efcff */
[----:B------:R-:W5:Y:S01]  /*10200*/  @!P3 LDG.E R6, desc[UR32][R4.64+0x80] ;  /* 0x000080200406b981 */ /* 0x000f62000c1e1900 */
[----:B------:R-:W-:Y:S01]  /*10210*/  ISETP.GE.AND P6, PT, R67, UR9, PT ;  /* 0x0000000943007c0c */ /* 0x000fe2000bfc6270 */
[----:B------:R-:W0:Y:S01]  /*10220*/  S2UR UR30, SR_CTAID.X ;  /* 0x00000000001e79c3 */ /* 0x000e220000002500 */
[----:B------:R-:W-:Y:S01]  /*10230*/  LOP3.LUT R77, R7, 0x120, RZ, 0xfc, !PT ;  /* 0x00000120074d7812 */ /* 0x000fe200078efcff */
[----:B------:R-:W2:Y:S01]  /*10240*/  @!P4 LDG.E R8, desc[UR32][R4.64+0x100] ;  /* 0x000100200408c981 */ /* 0x000ea2000c1e1900 */
[----:B------:R-:W-:Y:S01]  /*10250*/  ISETP.GE.AND P1, PT, R69, UR9, PT ;  /* 0x0000000945007c0c */ /* 0x000fe2000bf26270 */
[----:B------:R-:W0:Y:S01]  /*10260*/  LDCU.64 UR26, c[0x0][0x4f8] ;  /* 0x00009f00ff1a77ac */ /* 0x000e220008000a00 */
[----:B------:R-:W-:Y:S01]  /*10270*/  ISETP.GE.AND P2, PT, R71, UR9, PT ;  /* 0x0000000947007c0c */ /* 0x000fe2000bf46270 */
[----:B------:R-:W3:Y:S01]  /*10280*/  @!P5 LDG.E R9, desc[UR32][R4.64+0x180] ;  /* 0x000180200409d981 */ /* 0x000ee2000c1e1900 */
[----:B------:R-:W-:Y:S01]  /*10290*/  ISETP.GE.AND P3, PT, R73, UR9, PT ;  /* 0x0000000949007c0c */ /* 0x000fe2000bf66270 */
[----:B------:R-:W0:Y:S01]  /*102a0*/  S2UR UR12, SR_CTAID.Y ;  /* 0x00000000000c79c3 */ /* 0x000e220000002600 */
[----:B------:R-:W-:Y:S01]  /*102b0*/  ISETP.GE.AND P4, PT, R75, UR9, PT ;  /* 0x000000094b007c0c */ /* 0x000fe2000bf86270 */
[----:B------:R-:W3:Y:S01]  /*102c0*/  LDL.LU R74, [R1+0x18] ;  /* 0x00001800014a7983 */ /* 0x000ee20000300800 */
[----:B------:R-:W-:Y:S01]  /*102d0*/  ISETP.GE.AND P5, PT, R77, UR9, PT ;  /* 0x000000094d007c0c */ /* 0x000fe2000bfa6270 */
[----:B------:R-:W0:Y:S01]  /*102e0*/  LDCU.64 UR28, c[0x0][0x500] ;  /* 0x0000a000ff1c77ac */ /* 0x000e220008000a00 */
[C---:B------:R-:W-:Y:S01]  /*102f0*/  LOP3.LUT R79, R7.reuse, 0x140, RZ, 0xfc, !PT ;  /* 0x00000140074f7812 */ /* 0x040fe200078efcff */
[----:B------:R-:W3:Y:S01]  /*10300*/  @!P6 LDG.E R10, desc[UR32][R4.64+0x200] ;  /* 0x00020020040ae981 */ /* 0x000ee2000c1e1900 */
[----:B------:R-:W-:-:S02]  /*10310*/  LOP3.LUT R85, R7, 0x160, RZ, 0xfc, !PT ;  /* 0x0000016007557812 */ /* 0x000fc400078efcff */
[C---:B------:R-:W-:Y:S01]  /*10320*/  LOP3.LUT R87, R7.reuse, 0x180, RZ, 0xfc, !PT ;  /* 0x0000018007577812 */ /* 0x040fe200078efcff */
[----:B------:R-:W3:Y:S01]  /*10330*/  @!P1 LDG.E R11, desc[UR32][R4.64+0x280] ;  /* 0x00028020040b9981 */ /* 0x000ee2000c1e1900 */
[C---:B------:R-:W-:Y:S02]  /*10340*/  LOP3.LUT R89, R7.reuse, 0x1a0, RZ, 0xfc, !PT ;  /* 0x000001a007597812 */ /* 0x040fe400078efcff */
[----:B------:R-:W-:Y:S01]  /*10350*/  LOP3.LUT R91, R7, 0x1c0, RZ, 0xfc, !PT ;  /* 0x000001c0075b7812 */ /* 0x000fe200078efcff */
[----:B------:R-:W3:Y:S01]  /*10360*/  @!P2 LDG.E R12, desc[UR32][R4.64+0x300] ;  /* 0x00030020040ca981 */ /* 0x000ee2000c1e1900 */
[----:B------:R-:W-:Y:S02]  /*10370*/  ISETP.GE.AND P6, PT, R79, UR9, PT ;  /* 0x000000094f007c0c */ /* 0x000fe4000bfc6270 */
[----:B------:R-:W-:Y:S01]  /*10380*/  LOP3.LUT R93, R7, 0x1e0, RZ, 0xfc, !PT ;  /* 0x000001e0075d7812 */ /* 0x000fe200078efcff */
[----:B------:R-:W3:Y:S01]  /*10390*/  @!P3 LDG.E R13, desc[UR32][R4.64+0x380] ;  /* 0x00038020040db981 */ /* 0x000ee2000c1e1900 */
[----:B------:R-:W-:-:S02]  /*103a0*/  ISETP.GE.AND P1, PT, R85, UR9, PT ;  /* 0x0000000955007c0c */ /* 0x000fc4000bf26270 */
[----:B------:R-:W-:Y:S01]  /*103b0*/  ISETP.GE.AND P2, PT, R87, UR9, PT ;  /* 0x0000000957007c0c */ /* 0x000fe2000bf46270 */
[----:B------:R-:W3:Y:S01]  /*103c0*/  @!P4 LDG.E R14, desc[UR32][R4.64+0x400] ;  /* 0x00040020040ec981 */ /* 0x000ee2000c1e1900 */
[----:B------:R-:W-:Y:S02]  /*103d0*/  ISETP.GE.AND P3, PT, R89, UR9, PT ;  /* 0x0000000959007c0c */ /* 0x000fe4000bf66270 */
[----:B------:R-:W-:Y:S01]  /*103e0*/  ISETP.GE.AND P4, PT, R91, UR9, PT ;  /* 0x000000095b007c0c */ /* 0x000fe2000bf86270 */
[----:B------:R-:W3:Y:S01]  /*103f0*/  @!P5 LDG.E R15, desc[UR32][R4.64+0x480] ;  /* 0x00048020040fd981 */ /* 0x000ee2000c1e1900 */
[----:B------:R-:W-:-:S03]  /*10400*/  ISETP.GE.AND P5, PT, R93, UR9, PT ;  /* 0x000000095d007c0c */ /* 0x000fc6000bfa6270 */
[----:B-1----:R-:W3:Y:S04]  /*10410*/  LDL.LU R72, [R1+0x14] ;  /* 0x0000140001487983 */ /* 0x002ee80000300800 */
[----:B------:R-:W3:Y:S04]  /*10420*/  LDL.LU R70, [R1+0x10] ;  /* 0x0000100001467983 */ /* 0x000ee80000300800 */
[----:B------:R-:W3:Y:S04]  /*10430*/  LDL.LU R68, [R1+0xc] ;  /* 0x00000c0001447983 */ /* 0x000ee80000300800 */
[----:B------:R-:W3:Y:S04]  /*10440*/  LDL.LU R66, [R1+0x8] ;  /* 0x0000080001427983 */ /* 0x000ee80000300800 */
[----:B------:R-:W3:Y:S04]  /*10450*/  LDL.LU R64, [R1+0x4] ;  /* 0x0000040001407983 */ /* 0x000ee80000300800 */
[----:B------:R-:W3:Y:S04]  /*10460*/  LDL.LU R62, [R1] ;  /* 0x00000000013e7983 */ /* 0x000ee80000300800 */
[----:B------:R-:W3:Y:S04]  /*10470*/  @!P6 LDG.E R17, desc[UR32][R4.64+0x500] ;  /* 0x000500200411e981 */ /* 0x000ee8000c1e1900 */
[----:B------:R-:W3:Y:S04]  /*10480*/  @!P1 LDG.E R16, desc[UR32][R4.64+0x580] ;  /* 0x0005802004109981 */ /* 0x000ee8000c1e1900 */
[----:B------:R-:W3:Y:S04]  /*10490*/  @!P2 LDG.E R19, desc[UR32][R4.64+0x600] ;  /* 0x000600200413a981 */ /* 0x000ee8000c1e1900 */
[----:B------:R-:W3:Y:S04]  /*104a0*/  @!P3 LDG.E R18, desc[UR32][R4.64+0x680] ;  /* 0x000680200412b981 */ /* 0x000ee8000c1e1900 */
[----:B------:R-:W3:Y:S04]  /*104b0*/  @!P4 LDG.E R21, desc[UR32][R4.64+0x700] ;  /* 0x000700200415c981 */ /* 0x000ee8000c1e1900 */
[----:B------:R-:W3:Y:S04]  /*104c0*/  @!P5 LDG.E R20, desc[UR32][R4.64+0x780] ;  /* 0x000780200414d981 */ /* 0x000ee8000c1e1900 */
[----:B------:R-:W3:Y:S04]  /*104d0*/  LDL.LU R60, [R1+0x28] ;  /* 0x00002800013c7983 */ /* 0x000ee80000300800 */
[----:B----4-:R-:W-:Y:S04]  /*104e0*/  STS [R100], R3 ;  /* 0x0000000364007388 */ /* 0x010fe80000000800 */
[----:B-----5:R-:W-:Y:S04]  /*104f0*/  STS [R78+0x80], R6 ;  /* 0x000080064e007388 */ /* 0x020fe80000000800 */
        /* <DEDUP_REMOVED lines=18> */
[----:B------:R-:W4:Y:S01]  /*10620*/  LDS R5, [R2+0x8] ;  /* 0x0000080002057984 */ /* 0x000f220000000800 */
[----:B-1----:R-:W-:-:S03]  /*10630*/  FADD.FTZ R8, R3, UR7 ;  /* 0x0000000703087e21 */ /* 0x002fc60008010000 */
[----:B------:R-:W1:Y:S02]  /*10640*/  LDS R3, [R2+0x10] ;  /* 0x0000100002037984 */ /* 0x000e640000000800 */
[----:B------:R-:W-:Y:S01]  /*10650*/  FSETP.GTU.FTZ.AND P3, PT, R8, 20, PT ;  /* 0x41a000000800780b */ /* 0x000fe20003f7c000 */
[----:B--2---:R-:W-:Y:S01]  /*10660*/  FADD.FTZ R11, R4, UR7 ;  /* 0x00000007040b7e21 */ /* 0x004fe20008010000 */
[----:B---3--:R-:W-:Y:S01]  /*10670*/  FADD.FTZ R6, R6, UR7 ;  /* 0x0000000706067e21 */ /* 0x008fe20008010000 */
[----:B------:R-:W-:Y:S03]  /*10680*/  LDS R4, [R2+0x14] ;  /* 0x0000140002047984 */ /* 0x000fe60000000800 */
[----:B------:R-:W-:-:S07]  /*10690*/  FSETP.GTU.FTZ.AND P4, PT, R11, 20, PT ;  /* 0x41a000000b00780b */ /* 0x000fce0003f9c000 */
[----:B------:R-:W-:-:S04]  /*106a0*/  @!P3 FMUL.FTZ R8, R8, -1.4426950216293334961 ;  /* 0xbfb8aa3b0808b820 */ /* 0x000fc80000410000 */
[----:B------:R2:W3:Y:S01]  /*106b0*/  @!P3 MUFU.EX2 R9, R8 ;  /* 0x000000080009b308 */ /* 0x0004e20000000800 */
[----:B----4-:R-:W-:Y:S01]  /*106c0*/  FADD.FTZ R12, R5, UR7 ;  /* 0x00000007050c7e21 */ /* 0x010fe20008010000 */
[----:B------:R-:W-:Y:S01]  /*106d0*/  FSETP.GTU.FTZ.AND P6, PT, R6, 20, PT ;  /* 0x41a000000600780b */ /* 0x000fe20003fdc000 */
[----:B------:R-:W4:Y:S03]  /*106e0*/  LDS R5, [R2+0x18] ;  /* 0x0000180002057984 */ /* 0x000f260000000800 */
[----:B------:R-:W-:Y:S01]  /*106f0*/  FSETP.GTU.FTZ.AND P5, PT, R12, 20, PT ;  /* 0x41a000000c00780b */ /* 0x000fe20003fbc000 */
[----:B------:R-:W-:Y:S01]  /*10700*/  @!P4 FMUL.FTZ R11, R11, -1.4426950216293334961 ;  /* 0xbfb8aa3b0b0bc820 */ /* 0x000fe20000410000 */
[----:B--2---:R-:W-:Y:S05]  /*10710*/  LDS R8, [R2+0x20] ;  /* 0x0000200002087984 */ /* 0x004fea0000000800 */
[----:B------:R-:W2:Y:S02]  /*10720*/  @!P4 MUFU.EX2 R11, R11 ;  /* 0x0000000b000bc308 */ /* 0x000ea40000000800 */
[----:B------:R-:W-:Y:S01]  /*10730*/  @!P6 FMUL.FTZ R13, R6, -1.4426950216293334961 ;  /* 0xbfb8aa3b060de820 */ /* 0x000fe20000410000 */
[----:B---3--:R-:W-:Y:S01]  /*10740*/  @!P3 FADD.FTZ R10, R9, 1 ;  /* 0x3f800000090ab421 */ /* 0x008fe20000010000 */
[----:B------:R-:W3:Y:S04]  /*10750*/  LDS R6, [R2+0x1c] ;  /* 0x00001c0002067984 */ /* 0x000ee80000000800 */
[----:B------:R-:W5:Y:S01]  /*10760*/  LDS R9, [R2+0x24] ;  /* 0x0000240002097984 */ /* 0x000f620000000800 */
[----:B------:R-:W-:Y:S01]  /*10770*/  @!P5 FMUL.FTZ R12, R12, -1.4426950216293334961 ;  /* 0xbfb8aa3b0c0cd820 */ /* 0x000fe20000410000 */
[----:B------:R-:W0:Y:S08]  /*10780*/  @!P6 MUFU.EX2 R13, R13 ;  /* 0x0000000d000de308 */ /* 0x000e300000000800 */
[----:B------:R-:W4:Y:S01]  /*10790*/  @!P5 MUFU.EX2 R12, R12 ;  /* 0x0000000c000cd308 */ /* 0x000f220000000800 */
[----:B--2---:R-:W-:-:S07]  /*107a0*/  @!P4 FADD.FTZ R11, R11, 1 ;  /* 0x3f8000000b0bc421 */ /* 0x004fce0000010000 */
[----:B------:R4:W2:Y:S01]  /*107b0*/  @!P3 MUFU.RCP R15, R10 ;  /* 0x0000000a000fb308 */ /* 0x0008a20000001000 */
[----:B0-----:R-:W-:Y:S01]  /*107c0*/  @!P6 FADD.FTZ R13, R13, 1 ;  /* 0x3f8000000d0de421 */ /* 0x001fe20000010000 */
[----:B-1----:R-:W-:-:S06]  /*107d0*/  FADD.FTZ R3, R3, UR7 ;  /* 0x0000000703037e21 */ /* 0x002fcc0008010000 */
[----:B------:R-:W0:Y:S01]  /*107e0*/  @!P4 MUFU.RCP R14, R11 ;  /* 0x0000000b000ec308 */ /* 0x000e220000001000 */
[----:B----4-:R-:W-:Y:S01]  /*107f0*/  FADD.FTZ R10, R5, UR7 ;  /* 0x00000007050a7e21 */ /* 0x010fe20008010000 */
[----:B------:R-:W-:Y:S01]  /*10800*/  @!P5 FADD.FTZ R12, R12, 1 ;  /* 0x3f8000000c0cd421 */ /* 0x000fe20000010000 */
[----:B------:R-:W-:-:S05]  /*10810*/  FSETP.GTU.FTZ.AND P1, PT, R3, 20, PT ;  /* 0x41a000000300780b */ /* 0x000fca0003f3c000 */
[----:B------:R-:W1:Y:S01]  /*10820*/  @!P6 MUFU.RCP R16, R13 ;  /* 0x0000000d0010e308 */ /* 0x000e620000001000 */
[----:B--2---:R-:W-:Y:S01]  /*10830*/  @!P3 FMUL.FTZ R50, R50, R15 ;  /* 0x0000000f3232b220 */ /* 0x004fe20000410000 */
[----:B------:R-:W-:Y:S01]  /*10840*/  FADD.FTZ R18, R4, UR7 ;  /* 0x0000000704127e21 */ /* 0x000fe20008010000 */
[----:B------:R-:W-:-:S05]  /*10850*/  FSETP.GTU.FTZ.AND P3, PT, R10, 20, PT ;  /* 0x41a000000a00780b */ /* 0x000fca0003f7c000 */
[----:B------:R-:W2:Y:S01]  /*10860*/  @!P5 MUFU.RCP R17, R12 ;  /* 0x0000000c0011d308 */ /* 0x000ea20000001000 */
[----:B------:R-:W-:Y:S01]  /*10870*/  FSETP.GTU.FTZ.AND P2, PT, R18, 20, PT ;  /* 0x41a000001200780b */ /* 0x000fe20003f5c000 */
[----:B0-----:R-:W-:Y:S01]  /*10880*/  @!P4 FMUL.FTZ R49, R49, R14 ;  /* 0x0000000e3131c220 */ /* 0x001fe20000410000 */
[----:B---3--:R-:W-:Y:S01]  /*10890*/  FADD.FTZ R11, R6, UR7 ;  /* 0x00000007060b7e21 */ /* 0x008fe20008010000 */
[----:B-----5:R-:W-:Y:S01]  /*108a0*/  FADD.FTZ R14, R9, UR7 ;  /* 0x00000007090e7e21 */ /* 0x020fe20008010000 */
[----:B------:R-:W-:Y:S01]  /*108b0*/  @!P1 FMUL.FTZ R3, R3, -1.4426950216293334961 ;  /* 0xbfb8aa3b03039820 */ /* 0x000fe20000410000 */
[----:B------:R-:W-:Y:S02]  /*108c0*/  FADD.FTZ R8, R8, UR7 ;  /* 0x0000000708087e21 */ /* 0x000fe40008010000 */
[----:B------:R-:W-:Y:S01]  /*108d0*/  FSETP.GTU.FTZ.AND P4, PT, R11, 20, PT ;  /* 0x41a000000b00780b */ /* 0x000fe20003f9c000 */
[----:B-1----:R-:W-:Y:S01]  /*108e0*/  @!P6 FMUL.FTZ R47, R47, R16 ;  /* 0x000000102f2fe220 */ /* 0x002fe20000410000 */
[----:B------:R-:W-:Y:S01]  /*108f0*/  @!P3 FMUL.FTZ R6, R10, -1.4426950216293334961 ;  /* 0xbfb8aa3b0a06b820 */ /* 0x000fe20000410000 */
[----:B------:R-:W-:Y:S01]  /*10900*/  FSETP.GTU.FTZ.AND P6, PT, R14, 20, PT ;  /* 0x41a000000e00780b */ /* 0x000fe20003fdc000 */
[----:B------:R0:W1:Y:S02]  /*10910*/  @!P1 MUFU.EX2 R4, R3 ;  /* 0x0000000300049308 */ /* 0x0000640000000800 */
[----:B------:R-:W-:Y:S01]  /*10920*/  @!P2 FMUL.FTZ R5, R18, -1.4426950216293334961 ;  /* 0xbfb8aa3b1205a820 */ /* 0x000fe20000410000 */
[----:B--2---:R-:W-:Y:S01]  /*10930*/  @!P5 FMUL.FTZ R48, R48, R17 ;  /* 0x000000113030d220 */ /* 0x004fe20000410000 */
[----:B------:R-:W-:-:S04]  /*10940*/  FSETP.GTU.FTZ.AND P5, PT, R8, 20, PT ;  /* 0x41a000000800780b */ /* 0x000fc80003fbc000 */
[----:B------:R-:W2:Y:S01]  /*10950*/  @!P3 MUFU.EX2 R6, R6 ;  /* 0x000000060006b308 */ /* 0x000ea20000000800 */
[----:B------:R-:W-:Y:S01]  /*10960*/  @!P4 FMUL.FTZ R9, R11, -1.4426950216293334961 ;  /* 0xbfb8aa3b0b09c820 */ /* 0x000fe20000410000 */
[----:B0-----:R-:W0:Y:S02]  /*10970*/  LDS R3, [R2+0x28] ;  /* 0x0000280002037984 */ /* 0x001e240000000800 */
[----:B------:R-:W-:-:S04]  /*10980*/  @!P6 FMUL.FTZ R14, R14, -1.4426950216293334961 ;  /* 0xbfb8aa3b0e0ee820 */ /* 0x000fc80000410000 */
[----:B------:R-:W3:Y:S01]  /*10990*/  @!P2 MUFU.EX2 R5, R5 ;  /* 0x000000050005a308 */ /* 0x000ee20000000800 */
[----:B------:R-:W-:Y:S01]  /*109a0*/  @!P5 FMUL.FTZ R12, R8, -1.4426950216293334961 ;  /* 0xbfb8aa3b080cd820 */ /* 0x000fe20000410000 */
[----:B-1----:R-:W-:Y:S02]  /*109b0*/  @!P1 FADD.FTZ R8, R4, 1 ;  /* 0x3f80000004089421 */ /* 0x002fe40000010000 */
[----:B------:R-:W1:Y:S04]  /*109c0*/  LDS R4, [R2+0x2c] ;  /* 0x00002c0002047984 */ /* 0x000e680000000800 */
[----:B------:R-:W4:Y:S01]  /*109d0*/  @!P4 MUFU.EX2 R9, R9 ;  /* 0x000000090009c308 */ /* 0x000f220000000800 */
[----:B--2---:R-:W-:Y:S02]  /*109e0*/  @!P3 FADD.FTZ R11, R6, 1 ;  /* 0x3f800000060bb421 */ /* 0x004fe40000010000 */
[----:B------:R-:W2:Y:S05]  /*109f0*/  LDS R6, [R2+0x34] ;  /* 0x0000340002067984 */ /* 0x000eaa0000000800 */
        /* <DEDUP_REMOVED lines=13> */
[----:B------:R-:W4:Y:S08]  /*10ad0*/  @!P5 MUFU.RCP R13, R13 ;  /* 0x0000000d000dd308 */ /* 0x000f300000001000 */
[----:B------:R-:W5:Y:S01]  /*10ae0*/  @!P2 MUFU.RCP R10, R10 ;  /* 0x0000000a000aa308 */ /* 0x000f620000001000 */
[----:B---3--:R-:W-:Y:S01]  /*10af0*/  @!P6 FMUL.FTZ R41, R41, R14 ;  /* 0x0000000e2929e220 */ /* 0x008fe20000410000 */
[----:B0-----:R-:W-:-:S06]  /*10b00*/  FADD.FTZ R3, R3, UR7 ;  /* 0x0000000703037e21 */ /* 0x001fcc0008010000 */
[----:B------:R-:W0:Y:S01]  /*10b10*/  @!P4 MUFU.RCP R12, R12 ;  /* 0x0000000c000cc308 */ /* 0x000e220000001000 */
[----:B-1----:R-:W-:Y:S01]  /*10b20*/  FADD.FTZ R4, R4, UR7 ;  /* 0x0000000704047e21 */ /* 0x002fe20008010000 */
[----:B------:R-:W-:Y:S01]  /*10b30*/  MOV R14, UR9 ;  /* 0x00000009000e7c02 */ /* 0x000fe20008000f00 */
[----:B------:R-:W-:Y:S01]  /*10b40*/  STS [R2], R242 ;  /* 0x000000f202007388 */ /* 0x000fe20000000800 */
[----:B------:R-:W-:Y:S01]  /*10b50*/  @!P1 FMUL.FTZ R46, R46, R15 ;  /* 0x0000000f2e2e9220 */ /* 0x000fe20000410000 */
[----:B--2---:R-:W-:Y:S01]  /*10b60*/  @!P3 FMUL.FTZ R44, R44, R11 ;  /* 0x0000000b2c2cb220 */ /* 0x004fe20000410000 */
[----:B----4-:R-:W-:Y:S01]  /*10b70*/  @!P5 FMUL.FTZ R42, R42, R13 ;  /* 0x0000000d2a2ad220 */ /* 0x010fe20000410000 */
[----:B------:R-:W-:Y:S01]  /*10b80*/  STS [R2+0x4], R241 ;  /* 0x000004f102007388 */ /* 0x000fe20000000800 */
[----:B------:R-:W-:Y:S01]  /*10b90*/  FADD.FTZ R6, R6, UR7 ;  /* 0x0000000706067e21 */ /* 0x000fe20008010000 */
[----:B-----5:R-:W-:Y:S02]  /*10ba0*/  @!P2 FMUL.FTZ R45, R45, R10 ;  /* 0x0000000a2d2da220 */ /* 0x020fe40000410000 */
[----:B------:R-:W-:Y:S01]  /*10bb0*/  STS [R2+0x8], R229 ;  /* 0x000008e502007388 */ /* 0x000fe20000000800 */
[----:B------:R-:W-:-:S03]  /*10bc0*/  FSETP.GTU.FTZ.AND P1, PT, R3, 20, PT ;  /* 0x41a000000300780b */ /* 0x000fc60003f3c000 */
        /* <DEDUP_REMOVED lines=13> */
[----:B------:R-:W-:Y:S01]  /*10ca0*/  STS [R2+0x3c], R83 ;  /* 0x00003c5302007388 */ /* 0x000fe20000000800 */
[----:B------:R-:W-:-:S03]  /*10cb0*/  NOP ;  /* 0x0000000000007918 */ /* 0x000fc60000000000 */
[----:B------:R-:W-:Y:S01]  /*10cc0*/  LDS R11, [R100] ;  /* 0x00000000640b7984 */ /* 0x000fe20000000800 */
[----:B------:R-:W-:-:S03]  /*10cd0*/  FADD.FTZ R8, R8, UR7 ;  /* 0x0000000708087e21 */ /* 0x000fc60008010000 */
        /* <DEDUP_REMOVED lines=18> */
[----:B------:R-:W-:Y:S01]  /*10e00*/  FSETP.GTU.FTZ.AND P5, PT, R6, 20, PT ;  /* 0x41a000000600780b */ /* 0x000fe20003fbc000 */
[----:B0-----:R-:W-:Y:S01]  /*10e10*/  @!P4 FMUL.FTZ R43, R43, R12 ;  /* 0x0000000c2b2bc220 */ /* 0x001fe20000410000 */
[----:B------:R-:W-:-:S02]  /*10e20*/  FSETP.GTU.FTZ.AND P4, PT, R8, 20, PT ;  /* 0x41a000000800780b */ /* 0x000fc40003f9c000 */
[----:B------:R-:W-:Y:S01]  /*10e30*/  FSETP.GTU.FTZ.AND P6, PT, R5, 20, PT ;  /* 0x41a000000500780b */ /* 0x000fe20003fdc000 */
[----:B------:R-:W-:Y:S01]  /*10e40*/  @!P1 FMUL.FTZ R3, R3, -1.4426950216293334961 ;  /* 0xbfb8aa3b03039820 */ /* 0x000fe20000410000 */
[----:B------:R-:W-:Y:S01]  /*10e50*/  @!P2 FMUL.FTZ R4, R4, -1.4426950216293334961 ;  /* 0xbfb8aa3b0404a820 */ /* 0x000fe20000410000 */
[----:B------:R-:W-:-:S04]  /*10e60*/  FADD.FTZ R9, R9, UR7 ;  /* 0x0000000709097e21 */ /* 0x000fc80008010000 */
[----:B------:R-:W0:Y:S02]  /*10e70*/  @!P1 MUFU.EX2 R3, R3 ;  /* 0x0000000300039308 */ /* 0x000e240000000800 */
[----:B------:R-:W-:Y:S01]  /*10e80*/  @!P5 FMUL.FTZ R6, R6, -1.4426950216293334961 ;  /* 0xbfb8aa3b0606d820 */ /* 0x000fe20000410000 */
[----:B------:R-:W-:Y:S01]  /*10e90*/  FSETP.GTU.FTZ.AND P3, PT, R9, 20, PT ;  /* 0x41a000000900780b */ /* 0x000fe20003f7c000 */
[----:B------:R-:W-:-:S04]  /*10ea0*/  @!P4 FMUL.FTZ R8, R8, -1.4426950216293334961 ;  /* 0xbfb8aa3b0808c820 */ /* 0x000fc80000410000 */
[----:B------:R-:W2:Y:S01]  /*10eb0*/  @!P2 MUFU.EX2 R4, R4 ;  /* 0x000000040004a308 */ /* 0x000ea20000000800 */
[----:B------:R-:W-:Y:S01]  /*10ec0*/  @!P6 FMUL.FTZ R5, R5, -1.4426950216293334961 ;  /* 0xbfb8aa3b0505e820 */ /* 0x000fe20000410000 */
[----:B------:R-:W3:Y:S06]  /*10ed0*/  LDS R10, [UR25+0x2100] ;  /* 0x00210019ff0a7984 */ /* 0x000eec0008000800 */
[----:B------:R-:W4:Y:S08]  /*10ee0*/  @!P5 MUFU.EX2 R6, R6 ;  /* 0x000000060006d308 */ /* 0x000f300000000800 */
[----:B------:R-:W5:Y:S01]  /*10ef0*/  @!P4 MUFU.EX2 R8, R8 ;  /* 0x000000080008c308 */ /* 0x000f620000000800 */
[----:B------:R-:W-:-:S07]  /*10f00*/  @!P3 FMUL.FTZ R9, R9, -1.4426950216293334961 ;  /* 0xbfb8aa3b0909b820 */ /* 0x000fce0000410000 */
[----:B------:R-:W1:Y:S01]  /*10f10*/  @!P6 MUFU.EX2 R5, R5 ;  /* 0x000000050005e308 */ /* 0x000e620000000800 */
[----:B0-----:R-:W-:Y:S01]  /*10f20*/  @!P1 FADD.FTZ R3, R3, 1 ;  /* 0x3f80000003039421 */ /* 0x001fe20000010000 */
[----:B--2---:R-:W-:Y:S01]  /*10f30*/  @!P2 FADD.FTZ R4, R4, 1 ;  /* 0x3f8000000404a421 */ /* 0x004fe20000010000 */
[----:B----4-:R-:W-:Y:S01]  /*10f40*/  @!P5 FADD.FTZ R6, R6, 1 ;  /* 0x3f8000000606d421 */ /* 0x010fe20000010000 */
[----:B------:R-:W-:-:S04]  /*10f50*/  UMOV UR9, URZ ;  /* 0x000000ff00097c82 */ /* 0x000fc80008000000 */
[----:B------:R-:W0:Y:S01]  /*10f60*/  @!P3 MUFU.EX2 R9, R9 ;  /* 0x000000090009b308 */ /* 0x000e220000000800 */
[----:B-----5:R-:W-:Y:S01]  /*10f70*/  @!P4 FADD.FTZ R8, R8, 1 ;  /* 0x3f8000000808c421 */ /* 0x020fe20000010000 */
[----:B------:R-:W-:-:S06]  /*10f80*/  UIMAD.WIDE.U32 UR14, UR30, UR26, UR8 ;  /* 0x0000001a1e0e72a5 */ /* 0x000fcc000f8e0008 */
[----:B------:R-:W2:Y:S01]  /*10f90*/  @!P1 MUFU.RCP R3, R3 ;  /* 0x0000000300039308 */ /* 0x000ea20000001000 */
[----:B-1----:R-:W-:-:S07]  /*10fa0*/  @!P6 FADD.FTZ R5, R5, 1 ;  /* 0x3f8000000505e421 */ /* 0x002fce0000010000 */
[----:B------:R-:W1:Y:S01]  /*10fb0*/  @!P2 MUFU.RCP R4, R4 ;  /* 0x000000040004a308 */ /* 0x000e620000001000 */
[----:B------:R-:W-:Y:S01]  /*10fc0*/  UIMAD UR15, UR30, UR27, UR15 ;  /* 0x0000001b1e0f72a4 */ /* 0x000fe2000f8e020f */
[----:B------:R-:W4:Y:S06]  /*10fd0*/  LDCU.64 UR26, c[0x0][0x550] ;  /* 0x0000aa00ff1a77ac */ /* 0x000f2c0008000a00 */
[----:B------:R-:W5:Y:S01]  /*10fe0*/  @!P5 MUFU.RCP R6, R6 ;  /* 0x000000060006d308 */ /* 0x000f620000001000 */
[----:B------:R-:W-:-:S07]  /*10ff0*/  UIMAD UR13, UR12, UR29, URZ ;  /* 0x0000001d0c0d72a4 */ /* 0x000fce000f8e02ff */
[----:B------:R-:W3:Y:S01]  /*11000*/  @!P4 MUFU.RCP R59, R8 ;  /* 0x00000008003bc308 */ /* 0x000ee20000001000 */
[----:B------:R-:W-:Y:S01]  /*11010*/  UIMAD.WIDE.U32 UR14, UR12, UR28, UR14 ;  /* 0x0000001c0c0e72a5 */ /* 0x000fe2000f8e000e */
[----:B0-----:R-:W-:-:S06]  /*11020*/  @!P3 FADD.FTZ R9, R9, 1 ;  /* 0x3f8000000909b421 */ /* 0x001fcc0000010000 */
[----:B------:R-:W0:Y:S01]  /*11030*/  @!P6 MUFU.RCP R5, R5 ;  /* 0x000000050005e308 */ /* 0x000e220000001000 */
[----:B--2---:R-:W-:Y:S01]  /*11040*/  @!P1 FMUL.FTZ R40, R40, R3 ;  /* 0x0000000328289220 */ /* 0x004fe20000410000 */
[----:B-1----:R-:W-:Y:S01]  /*11050*/  @!P2 FMUL.FTZ R39, R39, R4 ;  /* 0x000000042727a220 */ /* 0x002fe20000410000 */
[----:B------:R-:W-:Y:S02]  /*11060*/  MOV R4, UR13 ;  /* 0x0000000d00047c02 */ /* 0x000fe40008000f00 */
[----:B------:R-:W-:Y:S01]  /*11070*/  IADD3 R3, P1, PT, R7, UR14, RZ ;  /* 0x0000000e07037c10 */ /* 0x000fe2000ff3e0ff */
[----:B-----5:R-:W-:Y:S02]  /*11080*/  @!P5 FMUL.FTZ R37, R37, R6 ;  /* 0x000000062525d220 */ /* 0x020fe40000410000 */
[----:B------:R-:W1:Y:S01]  /*11090*/  @!P3 MUFU.RCP R12, R9 ;  /* 0x00000009000cb308 */ /* 0x000e620000001000 */
[----:B---3--:R-:W-:Y:S01]  /*110a0*/  @!P4 FMUL.FTZ R36, R36, R59 ;  /* 0x0000003b2424c220 */ /* 0x008fe20000410000 */
[----:B------:R-:W-:Y:S01]  /*110b0*/  IADD3.X R6, PT, PT, R4, UR15, RZ, P1, !PT ;  /* 0x0000000f04067c10 */ /* 0x000fe20008ffe4ff */
[----:B------:R-:W2:Y:S01]  /*110c0*/  LDCU.64 UR14, c[0x0][0x518] ;  /* 0x0000a300ff0e77ac */ /* 0x000ea20008000a00 */
[----:B------:R-:W-:-:S02]  /*110d0*/  ISETP.GE.AND P1, PT, R7, R10, PT ;  /* 0x0000000a0700720c */ /* 0x000fc40003f26270 */
[-C--:B------:R-:W-:Y:S02]  /*110e0*/  ISETP.GE.AND P2, PT, R61, R10.reuse, PT ;  /* 0x0000000a3d00720c */ /* 0x080fe40003f46270 */
[-C--:B------:R-:W-:Y:S02]  /*110f0*/  ISETP.GE.AND P4, PT, R63, R10.reuse, PT ;  /* 0x0000000a3f00720c */ /* 0x080fe40003f86270 */
[----:B------:R-:W-:Y:S01]  /*11100*/  ISETP.GE.AND P5, PT, R65, R10, PT ;  /* 0x0000000a4100720c */ /* 0x000fe20003fa6270 */
[----:B0-----:R-:W-:Y:S01]  /*11110*/  @!P6 FMUL.FTZ R38, R38, R5 ;  /* 0x000000052626e220 */ /* 0x001fe20000410000 */
[----:B----4-:R-:W-:-:S04]  /*11120*/  LEA R4, P6, R3, UR26, 0x2 ;  /* 0x0000001a03047c11 */ /* 0x010fc8000f8c10ff */
        /* <DEDUP_REMOVED lines=67> */
[----:B--2---:R-:W-:Y:S01]  /*11560*/  UIMAD.WIDE.U32 UR8, UR30, UR14, UR8 ;  /* 0x0000000e1e0872a5 */ /* 0x004fe2000f8e0008 */
[----:B-1----:R-:W-:-:S04]  /*11570*/  FADD.FTZ R50, R50, R60 ;  /* 0x0000003c32327221 */ /* 0x002fc80000010000 */
[----:B------:R-:W1:Y:S01]  /*11580*/  LDS R4, [UR25+0x2100] ;  /* 0x00210019ff047984 */ /* 0x000e620008000800 */
[----:B------:R-:W-:Y:S01]  /*11590*/  UIMAD UR9, UR30, UR15, UR9 ;  /* 0x0000000f1e0972a4 */ /* 0x000fe2000f8e0209 */
[----:B---3--:R-:W-:Y:S01]  /*115a0*/  FADD.FTZ R49, R50, R49 ;  /* 0x0000003132317221 */ /* 0x008fe20000010000 */
[----:B------:R-:W2:Y:S03]  /*115b0*/  LDCU.64 UR14, c[0x0][0x560] ;  /* 0x0000ac00ff0e77ac */ /* 0x000ea60008000a00 */
[----:B----4-:R-:W-:Y:S01]  /*115c0*/  FADD.FTZ R48, R49, R48 ;  /* 0x0000003031307221 */ /* 0x010fe20000010000 */
[----:B0-----:R-:W-:-:S03]  /*115d0*/  UIMAD.WIDE.U32 UR8, UR12, UR26, UR8 ;  /* 0x0000001a0c0872a5 */ /* 0x001fc6000f8e0008 */
[----:B-----5:R-:W-:Y:S01]  /*115e0*/  FADD.FTZ R47, R48, R47 ;  /* 0x0000002f302f7221 */ /* 0x020fe20000010000 */
[----:B------:R-:W-:-:S03]  /*115f0*/  UIMAD UR9, UR12, UR27, UR9 ;  /* 0x0000001b0c0972a4 */ /* 0x000fc6000f8e0209 */
[----:B------:R-:W-:Y:S01]  /*11600*/  FADD.FTZ R46, R47, R46 ;  /* 0x0000002e2f2e7221 */ /* 0x000fe20000010000 */
[----:B------:R-:W-:-:S03]  /*11610*/  IADD3 R3, P0, PT, R7, UR8, RZ ;  /* 0x0000000807037c10 */ /* 0x000fc6000ff1e0ff */
[----:B------:R-:W-:Y:S01]  /*11620*/  FADD.FTZ R45, R46, R45 ;  /* 0x0000002d2e2d7221 */ /* 0x000fe20000010000 */
[----:B------:R-:W-:Y:S02]  /*11630*/  IADD3.X R6, PT, PT, RZ, UR9, RZ, P0, !PT ;  /* 0x00000009ff067c10 */ /* 0x000fe400087fe4ff */
[----:B--2---:R-:W-:Y:S01]  /*11640*/  LEA R2, P3, R3, UR14, 0x2 ;  /* 0x0000000e03027c11 */ /* 0x004fe2000f8610ff */
[----:B------:R-:W-:-:S03]  /*11650*/  FADD.FTZ R44, R45, R44 ;  /* 0x0000002c2d2c7221 */ /* 0x000fc60000010000 */
[----:B------:R-:W-:Y:S01]  /*11660*/  LEA.HI.X R3, R3, UR15, R6, 0x2, P3 ;  /* 0x0000000f03037c11 */ /* 0x000fe200098f1406 */
[----:B------:R-:W-:Y:S01]  /*11670*/  FADD.FTZ R43, R44, R43 ;  /* 0x0000002b2c2b7221 */ /* 0x000fe20000010000 */
[-C--:B-1----:R-:W-:Y:S02]  /*11680*/  ISETP.GE.AND P2, PT, R7, R4.reuse, PT ;  /* 0x000000040700720c */ /* 0x082fe40003f46270 */
        /* <DEDUP_REMOVED lines=52> */
.L_x_1201:
        /* <DEDUP_REMOVED lines=45> */
.L_x_1336:
[----:B------:R-:W-:Y:S05]  /*11ca0*/  BSYNC.RECONVERGENT B0 ;  /* 0x0000000000007941 */ /* 0x000fea0003800200 */
.L_x_1335:
        /* <DEDUP_REMOVED lines=43> */
.L_x_1338:
[----:B------:R-:W-:Y:S05]  /*11f60*/  BSYNC.RECONVERGENT B0 ;  /* 0x0000000000007941 */ /* 0x000fea0003800200 */
.L_x_1337:
        /* <DEDUP_REMOVED lines=15> */
.L_x_1340:
        /* <DEDUP_REMOVED lines=32> */
.L_x_1339:
[----:B------:R-:W-:Y:S05]  /*12260*/  EXIT ;  /* 0x000000000000794d */ /* 0x000fea0003800000 */
.L_x_1240:
[----:B------:R-:W-:Y:S01]  /*12270*/  HFMA2 R191, -RZ, RZ, 0, 5.9604644775390625e-08 ;  /* 0x00000001ffbf7431 */ /* 0x000fe200000001ff */
[----:B------:R-:W-:Y:S02]  /*12280*/  MOV R190, R73 ;  /* 0x0000004900be7202 */ /* 0x000fe40000000f00 */
[----:B------:R-:W-:Y:S02]  /*12290*/  MOV R192, RZ ;  /* 0x000000ff00c07202 */ /* 0x000fe40000000f00 */
[----:B------:R-:W-:-:S07]  /*122a0*/  MOV R235, 0xffffffff ;  /* 0xffffffff00eb7802 */ /* 0x000fce0000000f00 */
[----:B01---5:R-:W-:Y:S05]  /*122b0*/  WARPSYNC.COLLECTIVE R235, `(.L_x_1341) ;  /* 0x00000000eb087348 */ /* 0x023fea0003c00000 */
[----:B------:R2:W3:Y:S02]  /*122c0*/  SHFL.UP P6, R187, R190, R191, R192 ;  /* 0x040000bfbebb7389 */ /* 0x0004e400000c00c0 */
[----:B0123-5:R-:W-:Y:S05]  /*122d0*/  ENDCOLLECTIVE ;  /* 0x000000000000791b */ /* 0x02ffea0003800000 */
.L_x_1341:
[----:B------:R-:W-:Y:S02]  /*122e0*/  MOV R190, R72 ;  /* 0x0000004800be7202 */ /* 0x000fe40000000f00 */
[----:B------:R-:W-:-:S07]  /*122f0*/  MOV R184, R187 ;  /* 0x000000bb00b87202 */ /* 0x000fce0000000f00 */
[----:B------:R-:W-:Y:S05]  /*12300*/  WARPSYNC.COLLECTIVE R235, `(.L_x_1342) ;  /* 0x00000000eb087348 */ /* 0x000fea0003c00000 */
[----:B------:R0:W1:Y:S02]  /*12310*/  SHFL.UP P6, R187, R190, R191, R192 ;  /* 0x040000bfbebb7389 */ /* 0x00006400000c00c0 */
[----:B01----:R-:W-:Y:S05]  /*12320*/  ENDCOLLECTIVE ;  /* 0x000000000000791b */ /* 0x003fea0003800000 */
.L_x_1342:
[----:B------:R-:W-:Y:S02]  /*12330*/  MOV R190, R74 ;  /* 0x0000004a00be7202 */ /* 0x000fe40000000f00 */
[----:B------:R-:W-:-:S07]  /*12340*/  MOV R185, R187 ;  /* 0x000000bb00b97202 */ /* 0x000fce0000000f00 */
[----:B------:R-:W-:Y:S05]  /*12350*/  WARPSYNC.COLLECTIVE R235, `(.L_x_1343) ;  /* 0x00000000eb087348 */ /* 0x000fea0003c00000 */
[----:B------:R0:W1:Y:S02]  /*12360*/  SHFL.UP P6, R187, R190, R191, R192 ;  /* 0x040000bfbebb7389 */ /* 0x00006400000c00c0 */
[----:B01----:R-:W-:Y:S05]  /*12370*/  ENDCOLLECTIVE ;  /* 0x000000000000791b */ /* 0x003fea0003800000 */
.L_x_1343:
[----:B------:R-:W-:Y:S02]  /*12380*/  MOV R190, R75 ;  /* 0x0000004b00be7202 */ /* 0x000fe40000000f00 */
[----:B------:R-:W-:-:S07]  /*12390*/  MOV R186, R187 ;  /* 0x000000bb00ba7202 */ /* 0x000fce0000000f00 */
[----:B------:R-:W-:Y:S05]  /*123a0*/  WARPSYNC.COLLECTIVE R235, `(.L_x_1344) ;  /* 0x00000000eb087348 */ /* 0x000fea0003c00000 */
[----:B------:R0:W1:Y:S02]  /*123b0*/  SHFL.UP P6, R187, R190, R191, R192 ;  /* 0x040000bfbebb7389 */ /* 0x00006400000c00c0 */
[----:B01----:R-:W-:Y:S05]  /*123c0*/  ENDCOLLECTIVE ;  /* 0x000000000000791b */ /* 0x003fea0003800000 */
.L_x_1344:
        /* <DEDUP_REMOVED lines=15> */
.L_x_1345:
[----:B------:R-:W-:Y:S02]  /*124c0*/  MOV R190, R72 ;  /* 0x0000004800be7202 */ /* 0x000fe40000000f00 */
[----:B------:R-:W-:-:S07]  /*124d0*/  MOV R184, R187 ;  /* 0x000000bb00b87202 */ /* 0x000fce0000000f00 */
[----:B------:R-:W-:Y:S05]  /*124e0*/  WARPSYNC.COLLECTIVE R235, `(.L_x_1346) ;  /* 0x00000000eb087348 */ /* 0x000fea0003c00000 */
[----:B------:R0:W1:Y:S02]  /*124f0*/  SHFL.UP P6, R187, R190, R191, R192 ;  /* 0x040000bfbebb7389 */ /* 0x00006400000c00c0 */
[----:B01----:R-:W-:Y:S05]  /*12500*/  ENDCOLLECTIVE ;  /* 0x000000000000791b */ /* 0x003fea0003800000 */
.L_x_1346:
[----:B------:R-:W-:Y:S02]  /*12510*/  MOV R190, R74 ;  /* 0x0000004a00be7202 */ /* 0x000fe40000000f00 */
[----:B------:R-:W-:-:S07]  /*12520*/  MOV R185, R187 ;  /* 0x000000bb00b97202 */ /* 0x000fce0000000f00 */
[----:B------:R-:W-:Y:S05]  /*12530*/  WARPSYNC.COLLECTIVE R235, `(.L_x_1347) ;  /* 0x00000000eb087348 */ /* 0x000fea0003c00000 */
[----:B------:R0:W1:Y:S02]  /*12540*/  SHFL.UP P6, R187, R190, R191, R192 ;  /* 0x040000bfbebb7389 */ /* 0x00006400000c00c0 */
[----:B01----:R-:W-:Y:S05]  /*12550*/  ENDCOLLECTIVE ;  /* 0x000000000000791b */ /* 0x003fea0003800000 */
.L_x_1347:
[----:B------:R-:W-:Y:S02]  /*12560*/  MOV R190, R75 ;  /* 0x0000004b00be7202 */ /* 0x000fe40000000f00 */
[----:B------:R-:W-:-:S07]  /*12570*/  MOV R186, R187 ;  /* 0x000000bb00ba7202 */ /* 0x000fce0000000f00 */
[----:B------:R-:W-:Y:S05]  /*12580*/  WARPSYNC.COLLECTIVE R235, `(.L_x_1348) ;  /* 0x00000000eb087348 */ /* 0x000fea0003c00000 */
[----:B------:R0:W1:Y:S02]  /*12590*/  SHFL.UP P6, R187, R190, R191, R192 ;  /* 0x040000bfbebb7389 */ /* 0x00006400000c00c0 */
[----:B01----:R-:W-:Y:S05]  /*125a0*/  ENDCOLLECTIVE ;  /* 0x000000000000791b */ /* 0x003fea0003800000 */
.L_x_1348:
        /* <DEDUP_REMOVED lines=15> */
.L_x_1349:
[----:B------:R-:W-:Y:S02]  /*126a0*/  MOV R190, R72 ;  /* 0x0000004800be7202 */ /* 0x000fe40000000f00 */
[----:B------:R-:W-:-:S07]  /*126b0*/  MOV R184, R187 ;  /* 0x000000bb00b87202 */ /* 0x000fce0000000f00 */
[----:B------:R-:W-:Y:S05]  /*126c0*/  WARPSYNC.COLLECTIVE R235, `(.L_x_1350) ;  /* 0x00000000eb087348 */ /* 0x000fea0003c00000 */
[----:B------:R0:W1:Y:S02]  /*126d0*/  SHFL.UP P6, R187, R190, R191, R192 ;  /* 0x040000bfbebb7389 */ /* 0x00006400000c00c0 */
[----:B01----:R-:W-:Y:S05]  /*126e0*/  ENDCOLLECTIVE ;  /* 0x000000000000791b */ /* 0x003fea0003800000 */
.L_x_1350:
[----:B------:R-:W-:Y:S02]  /*126f0*/  MOV R190, R74 ;  /* 0x0000004a00be7202 */ /* 0x000fe40000000f00 */
[----:B------:R-:W-:-:S07]  /*12700*/  MOV R185, R187 ;  /* 0x000000bb00b97202 */ /* 0x000fce0000000f00 */
[----:B------:R-:W-:Y:S05]  /*12710*/  WARPSYNC.COLLECTIVE R235, `(.L_x_1351) ;  /* 0x00000000eb087348 */ /* 0x000fea0003c00000 */
[----:B------:R0:W1:Y:S02]  /*12720*/  SHFL.UP P6, R187, R190, R191, R192 ;  /* 0x040000bfbebb7389 */ /* 0x00006400000c00c0 */
[----:B01----:R-:W-:Y:S05]  /*12730*/  ENDCOLLECTIVE ;  /* 0x000000000000791b */ /* 0x003fea0003800000 */
.L_x_1351:
[----:B------:R-:W-:Y:S02]  /*12740*/  MOV R190, R75 ;  /* 0x0000004b00be7202 */ /* 0x000fe40000000f00 */
[----:B------:R-:W-:-:S07]  /*12750*/  MOV R186, R187 ;  /* 0x000000bb00ba7202 */ /* 0x000fce0000000f00 */
[----:B------:R-:W-:Y:S05]  /*12760*/  WARPSYNC.COLLECTIVE R235, `(.L_x_1352) ;  /* 0x00000000eb087348 */ /* 0x000fea0003c00000 */
[----:B------:R0:W1:Y:S02]  /*12770*/  SHFL.UP P6, R187, R190, R191, R192 ;  /* 0x040000bfbebb7389 */ /* 0x00006400000c00c0 */
[----:B01----:R-:W-:Y:S05]  /*12780*/  ENDCOLLECTIVE ;  /* 0x000000000000791b */ /* 0x003fea0003800000 */
.L_x_1352:
        /* <DEDUP_REMOVED lines=15> */
.L_x_1353:
[----:B------:R-:W-:Y:S02]  /*12880*/  MOV R190, R72 ;  /* 0x0000004800be7202 */ /* 0x000fe40000000f00 */
[----:B------:R-:W-:-:S07]  /*12890*/  MOV R184, R187 ;  /* 0x000000bb00b87202 */ /* 0x000fce0000000f00 */
[----:B------:R-:W-:Y:S05]  /*128a0*/  WARPSYNC.COLLECTIVE R235, `(.L_x_1354) ;  /* 0x00000000eb087348 */ /* 0x000fea0003c00000 */
[----:B------:R0:W1:Y:S02]  /*128b0*/  SHFL.UP P6, R187, R190, R191, R192 ;  /* 0x040000bfbebb7389 */ /* 0x00006400000c00c0 */
[----:B01----:R-:W-:Y:S05]  /*128c0*/  ENDCOLLECTIVE ;  /* 0x000000000000791b */ /* 0x003fea0003800000 */
.L_x_1354:
[----:B------:R-:W-:Y:S02]  /*128d0*/  MOV R190, R74 ;  /* 0x0000004a00be7202 */ /* 0x000fe40000000f00 */
[----:B------:R-:W-:-:S07]  /*128e0*/  MOV R185, R187 ;  /* 0x000000bb00b97202 */ /* 0x000fce0000000f00 */
[----:B------:R-:W-:Y:S05]  /*128f0*/  WARPSYNC.COLLECTIVE R235, `(.L_x_1355) ;  /* 0x00000000eb087348 */ /* 0x000fea0003c00000 */
[----:B------:R0:W1:Y:S02]  /*12900*/  SHFL.UP P6, R187, R190, R191, R192 ;  /* 0x040000bfbebb7389 */ /* 0x00006400000c00c0 */
[----:B01----:R-:W-:Y:S05]  /*12910*/  ENDCOLLECTIVE ;  /* 0x000000000000791b */ /* 0x003fea0003800000 */
.L_x_1355:
[----:B------:R-:W-:Y:S02]  /*12920*/  MOV R190, R75 ;  /* 0x0000004b00be7202 */ /* 0x000fe40000000f00 */
[----:B------:R-:W-:-:S07]  /*12930*/  MOV R186, R187 ;  /* 0x000000bb00ba7202 */ /* 0x000fce0000000f00 */
[----:B------:R-:W-:Y:S05]  /*12940*/  WARPSYNC.COLLECTIVE R235, `(.L_x_1356) ;  /* 0x00000000eb087348 */ /* 0x000fea0003c00000 */
[----:B------:R0:W1:Y:S02]  /*12950*/  SHFL.UP P6, R187, R190, R191, R192 ;  /* 0x040000bfbebb7389 */ /* 0x00006400000c00c0 */
[----:B01----:R-:W-:Y:S05]  /*12960*/  ENDCOLLECTIVE ;  /* 0x000000000000791b */ /* 0x003fea0003800000 */
.L_x_1356:
        /* <DEDUP_REMOVED lines=15> */
.L_x_1357:
[----:B------:R-:W-:Y:S02]  /*12a60*/  MOV R190, R72 ;  /* 0x0000004800be7202 */ /* 0x000fe40000000f00 */
[----:B------:R-:W-:-:S07]  /*12a70*/  MOV R184, R187 ;  /* 0x000000bb00b87202 */ /* 0x000fce0000000f00 */
[----:B------:R-:W-:Y:S05]  /*12a80*/  WARPSYNC.COLLECTIVE R235, `(.L_x_1358) ;  /* 0x00000000eb087348 */ /* 0x000fea0003c00000 */
[----:B------:R0:W1:Y:S02]  /*12a90*/  SHFL.UP P6, R187, R190, R191, R192 ;  /* 0x040000bfbebb7389 */ /* 0x00006400000c00c0 */
[----:B01----:R-:W-:Y:S05]  /*12aa0*/  ENDCOLLECTIVE ;  /* 0x000000000000791b */ /* 0x003fea0003800000 */
.L_x_1358:
[----:B------:R-:W-:Y:S02]  /*12ab0*/  MOV R190, R74 ;  /* 0x0000004a00be7202 */ /* 0x000fe40000000f00 */
[----:B------:R-:W-:-:S07]  /*12ac0*/  MOV R185, R187 ;  /* 0x000000bb00b97202 */ /* 0x000fce0000000f00 */
[----:B------:R-:W-:Y:S05]  /*12ad0*/  WARPSYNC.COLLECTIVE R235, `(.L_x_1359) ;  /* 0x00000000eb087348 */ /* 0x000fea0003c00000 */
[----:B------:R0:W1:Y:S02]  /*12ae0*/  SHFL.UP P6, R187, R190, R191, R192 ;  /* 0x040000bfbebb7389 */ /* 0x00006400000c00c0 */
[----:B01----:R-:W-:Y:S05]  /*12af0*/  ENDCOLLECTIVE ;  /* 0x000000000000791b */ /* 0x003fea0003800000 */
.L_x_1359:
[----:B------:R-:W-:Y:S02]  /*12b00*/  MOV R190, R75 ;  /* 0x0000004b00be7202 */ /* 0x000fe40000000f00 */
[----:B------:R-:W-:-:S07]  /*12b10*/  MOV R186, R187 ;  /* 0x000000bb00ba7202 */ /* 0x000fce0000000f00 */
[----:B------:R-:W-:Y:S05]  /*12b20*/  WARPSYNC.COLLECTIVE R235, `(.L_x_1360) ;  /* 0x00000000eb087348 */ /* 0x000fea0003c00000 */
[----:B------:R0:W1:Y:S02]  /*12b30*/  SHFL.UP P6, R187, R190, R191, R192 ;  /* 0x040000bfbebb7389 */ /* 0x00006400000c00c0 */
[----:B01----:R-:W-:Y:S05]  /*12b40*/  ENDCOLLECTIVE ;  /* 0x000000000000791b */ /* 0x003fea0003800000 */
.L_x_1360:
[----:B------:R-:W-:Y:S05]  /*12b50*/  BRA `(.L_x_1361) ;  /* 0xffffff7000387947 */ /* 0x000fea000383ffff */
.L_x_1241:
        /* <DEDUP_REMOVED lines=8> */
.L_x_1363:
[----:B------:R-:W-:Y:S05]  /*12be0*/  BSYNC B0 ;  /* 0x0000000000007941 */ /* 0x000fea0003800000 */
.L_x_1362:
[----:B------:R-:W-:Y:S05]  /*12bf0*/  BRA `(.L_x_1364) ;  /* 0xffffff7000447947 */ /* 0x000fea000383ffff */
.L_x_1242:
        /* <DEDUP_REMOVED lines=8> */
.L_x_1366:
[----:B------:R-:W-:Y:S05]  /*12c80*/  BSYNC B0 ;  /* 0x0000000000007941 */ /* 0x000fea0003800000 */
.L_x_1365:
[----:B------:R-:W-:Y:S05]  /*12c90*/  BRA `(.L_x_1367) ;  /* 0xffffff7000247947 */ /* 0x000fea000383ffff */
.L_x_1243:
        /* <DEDUP_REMOVED lines=8> */
.L_x_1369:
[----:B------:R-:W-:Y:S05]  /*12d20*/  BSYNC B0 ;  /* 0x0000000000007941 */ /* 0x000fea0003800000 */
.L_x_1368:
[----:B------:R-:W-:Y:S05]  /*12d30*/  BRA `(.L_x_1370) ;  /* 0xffffff7000047947 */ /* 0x000fea000383ffff */
.L_x_1244:
        /* <DEDUP_REMOVED lines=8> */
.L_x_1372:
[----:B------:R-:W-:Y:S05]  /*12dc0*/  BSYNC B0 ;  /* 0x0000000000007941 */ /* 0x000fea0003800000 */
.L_x_1371:
[----:B------:R-:W-:Y:S05]  /*12dd0*/  BRA `(.L_x_1373) ;  /* 0xffffff6c00e47947 */ /* 0x000fea000383ffff */
.L_x_1245:
        /* <DEDUP_REMOVED lines=8> */
.L_x_1375:
[----:B------:R-:W-:Y:S05]  /*12e60*/  BSYNC B0 ;  /* 0x0000000000007941 */ /* 0x000fea0003800000 */
.L_x_1374:
        /* <DEDUP_REMOVED lines=10> */
.L_x_1376:
[----:B------:R-:W-:Y:S02]  /*12f10*/  MOV R232, 0x1f ;  /* 0x0000001f00e87802 */ /* 0x000fe40000000f00 */
[----:B------:R-:W-:Y:S02]  /*12f20*/  MOV R190, R74 ;  /* 0x0000004a00be7202 */ /* 0x000fe40000000f00 */
[----:B------:R-:W-:-:S07]  /*12f30*/  MOV R185, R187 ;  /* 0x000000bb00b97202 */ /* 0x000fce0000000f00 */
[----:B------:R-:W-:Y:S05]  /*12f40*/  WARPSYNC.COLLECTIVE R235, `(.L_x_1377) ;  /* 0x00000000eb087348 */ /* 0x000fea0003c00000 */
[----:B------:R0:W1:Y:S02]  /*12f50*/  SHFL.UP P6, R187, R190, R191, R192 ;  /* 0x040000bfbebb7389 */ /* 0x00006400000c00c0 */
[----:B01----:R-:W-:Y:S05]  /*12f60*/  ENDCOLLECTIVE ;  /* 0x000000000000791b */ /* 0x003fea0003800000 */
.L_x_1377:
[----:B------:R-:W-:Y:S02]  /*12f70*/  MOV R190, R75 ;  /* 0x0000004b00be7202 */ /* 0x000fe40000000f00 */
[----:B------:R-:W-:-:S07]  /*12f80*/  MOV R74, R187 ;  /* 0x000000bb004a7202 */ /* 0x000fce0000000f00 */
[----:B------:R-:W-:Y:S05]  /*12f90*/  WARPSYNC.COLLECTIVE R235, `(.L_x_1378) ;  /* 0x00000000eb087348 */ /* 0x000fea0003c00000 */
[----:B------:R0:W1:Y:S02]  /*12fa0*/  SHFL.UP P6, R187, R190, R191, R192 ;  /* 0x040000bfbebb7389 */ /* 0x00006400000c00c0 */
[----:B01----:R-:W-:Y:S05]  /*12fb0*/  ENDCOLLECTIVE ;  /* 0x000000000000791b */ /* 0x003fea0003800000 */
.L_x_1378:
[----:B------:R-:W-:Y:S05]  /*12fc0*/  WARPSYNC.COLLECTIVE R235, `(.L_x_1379) ;  /* 0x00000000eb087348 */ /* 0x000fea0003c00000 */
[----:B------:R0:W1:Y:S02]  /*12fd0*/  SHFL.IDX P3, R236, R234, R233, R232 ;  /* 0x000000e9eaec7389 */ /* 0x00006400000600e8 */
[----:B01----:R-:W-:Y:S05]  /*12fe0*/  ENDCOLLECTIVE ;  /* 0x000000000000791b */ /* 0x003fea0003800000 */
.L_x_1379:
[----:B------:R-:W-:Y:S02]  /*12ff0*/  MOV R234, R77 ;  /* 0x0000004d00ea7202 */ /* 0x000fe40000000f00 */
[----:B------:R-:W-:Y:S02]  /*13000*/  MOV R75, R187 ;  /* 0x000000bb004b7202 */ /* 0x000fe40000000f00 */
[----:B------:R-:W-:-:S07]  /*13010*/  MOV R76, R236 ;  /* 0x000000ec004c7202 */ /* 0x000fce0000000f00 */
[----:B------:R-:W-:Y:S05]  /*13020*/  WARPSYNC.COLLECTIVE R235, `(.L_x_1380) ;  /* 0x00000000eb087348 */ /* 0x000fea0003c00000 */
[----:B------:R0:W1:Y:S02]  /*13030*/  SHFL.IDX P3, R236, R234, R233, R232 ;  /* 0x000000e9eaec7389 */ /* 0x00006400000600e8 */
[----:B01----:R-:W-:Y:S05]  /*13040*/  ENDCOLLECTIVE ;  /* 0x000000000000791b */ /* 0x003fea0003800000 */
.L_x_1380:
[----:B------:R-:W-:Y:S02]  /*13050*/  MOV R234, R78 ;  /* 0x0000004e00ea7202 */ /* 0x000fe40000000f00 */
[----:B------:R-:W-:-:S07]  /*13060*/  MOV R184, R236 ;  /* 0x000000ec00b87202 */ /* 0x000fce0000000f00 */
[----:B------:R-:W-:Y:S05]  /*13070*/  WARPSYNC.COLLECTIVE R235, `(.L_x_1381) ;  /* 0x00000000eb087348 */ /* 0x000fea0003c00000 */
[----:B------:R0:W1:Y:S02]  /*13080*/  SHFL.IDX P3, R236, R234, R233, R232 ;  /* 0x000000e9eaec7389 */ /* 0x00006400000600e8 */
[----:B01----:R-:W-:Y:S05]  /*13090*/  ENDCOLLECTIVE ;  /* 0x000000000000791b */ /* 0x003fea0003800000 */
.L_x_1381:
[----:B------:R-:W-:Y:S02]  /*130a0*/  MOV R234, R79 ;  /* 0x0000004f00ea7202 */ /* 0x000fe40000000f00 */
[----:B------:R-:W-:-:S07]  /*130b0*/  MOV R78, R236 ;  /* 0x000000ec004e7202 */ /* 0x000fce0000000f00 */
[----:B------:R-:W-:Y:S05]  /*130c0*/  WARPSYNC.COLLECTIVE R235, `(.L_x_1382) ;  /* 0x00000000eb087348 */ /* 0x000fea0003c00000 */
[----:B------:R0:W1:Y:S02]  /*130d0*/  SHFL.IDX P3, R236, R234, R233, R232 ;  /* 0x000000e9eaec7389 */ /* 0x00006400000600e8 */
[----:B01----:R-:W-:Y:S05]  /*130e0*/  ENDCOLLECTIVE ;  /* 0x000000000000791b */ /* 0x003fea0003800000 */
.L_x_1382:
[----:B------:R-:W-:Y:S01]  /*130f0*/  MOV R79, R236 ;  /* 0x000000ec004f7202 */ /* 0x000fe20000000f00 */
[----:B------:R-:W-:Y:S06]  /*13100*/  BRA `(.L_x_1383) ;  /* 0xffffff6c00407947 */ /* 0x000fec000383ffff */
.L_x_1247:
        /* <DEDUP_REMOVED lines=9> */
.L_x_1384:
[----:B------:R-:W-:Y:S02]  /*131a0*/  MOV R252, R233 ;  /* 0x000000e900fc7202 */ /* 0x000fe40000000f00 */
[----:B------:R-:W-:-:S07]  /*131b0*/  MOV R237, R232 ;  /* 0x000000e800ed7202 */ /* 0x000fce0000000f00 */
[----:B------:R-:W-:Y:S05]  /*131c0*/  WARPSYNC.COLLECTIVE R235, `(.L_x_1385) ;  /* 0x00000000eb087348 */ /* 0x000fea0003c00000 */
[----:B------:R0:W1:Y:S02]  /*131d0*/  SHFL.DOWN P0, R232, R252, R251, R236 ;  /* 0x080000fbfce87389 */ /* 0x00006400000000ec */
[----:B01----:R-:W-:Y:S05]  /*131e0*/  ENDCOLLECTIVE ;  /* 0x000000000000791b */ /* 0x003fea0003800000 */
.L_x_1385:
[----:B------:R-:W-:Y:S02]  /*131f0*/  MOV R252, R78 ;  /* 0x0000004e00fc7202 */ /* 0x000fe40000000f00 */
[----:B------:R-:W-:-:S07]  /*13200*/  MOV R238, R232 ;  /* 0x000000e800ee7202 */ /* 0x000fce0000000f00 */
[----:B------:R-:W-:Y:S05]  /*13210*/  WARPSYNC.COLLECTIVE R235, `(.L_x_1386) ;  /* 0x00000000eb087348 */ /* 0x000fea0003c00000 */
[----:B------:R0:W1:Y:S02]  /*13220*/  SHFL.DOWN P0, R232, R252, R251, R236 ;  /* 0x080000fbfce87389 */ /* 0x00006400000000ec */
[----:B01----:R-:W-:Y:S05]  /*13230*/  ENDCOLLECTIVE ;  /* 0x000000000000791b */ /* 0x003fea0003800000 */
.L_x_1386:
[----:B------:R-:W-:Y:S02]  /*13240*/  MOV R252, R79 ;  /* 0x0000004f00fc7202 */ /* 0x000fe40000000f00 */
[----:B------:R-:W-:-:S07]  /*13250*/  MOV R239, R232 ;  /* 0x000000e800ef7202 */ /* 0x000fce0000000f00 */
[----:B------:R-:W-:Y:S05]  /*13260*/  WARPSYNC.COLLECTIVE R235, `(.L_x_1387) ;  /* 0x00000000eb087348 */ /* 0x000fea0003c00000 */
[----:B------:R0:W1:Y:S02]  /*13270*/  SHFL.DOWN P0, R232, R252, R251, R236 ;  /* 0x080000fbfce87389 */ /* 0x00006400000000ec */
[----:B01----:R-:W-:Y:S05]  /*13280*/  ENDCOLLECTIVE ;  /* 0x000000000000791b */ /* 0x003fea0003800000 */
.L_x_1387:
[----:B------:R-:W-:Y:S05]  /*13290*/  BRA `(.L_x_1388) ;  /* 0xffffff8000e47947 */ /* 0x000fea000383ffff */
.L_x_1250:
        /* <DEDUP_REMOVED lines=8> */
.L_x_1390:
[----:B------:R-:W-:Y:S05]  /*13320*/  BSYNC B0 ;  /* 0x0000000000007941 */ /* 0x000fea0003800000 */
.L_x_1389:
        /* <DEDUP_REMOVED lines=8> */
.L_x_1391:
[----:B------:R-:W-:Y:S02]  /*133b0*/  MOV R252, R78 ;  /* 0x0000004e00fc7202 */ /* 0x000fe40000000f00 */
[----:B------:R-:W-:-:S07]  /*133c0*/  MOV R234, R232 ;  /* 0x000000e800ea7202 */ /* 0x000fce0000000f00 */
[----:B------:R-:W-:Y:S05]  /*133d0*/  WARPSYNC.COLLECTIVE R235, `(.L_x_1392) ;  /* 0x00000000eb087348 */ /* 0x000fea0003c00000 */
[----:B------:R0:W1:Y:S02]  /*133e0*/  SHFL.DOWN P0, R232, R252, R251, R236 ;  /* 0x080000fbfce87389 */ /* 0x00006400000000ec */
[----:B01----:R-:W-:Y:S05]  /*133f0*/  ENDCOLLECTIVE ;  /* 0x000000000000791b */ /* 0x003fea0003800000 */
.L_x_1392:
[----:B------:R-:W-:Y:S02]  /*13400*/  MOV R252, R79 ;  /* 0x0000004f00fc7202 */ /* 0x000fe40000000f00 */
[----:B------:R-:W-:-:S07]  /*13410*/  MOV R237, R232 ;  /* 0x000000e800ed7202 */ /* 0x000fce0000000f00 */
[----:B------:R-:W-:Y:S05]  /*13420*/  WARPSYNC.COLLECTIVE R235, `(.L_x_1393) ;  /* 0x00000000eb087348 */ /* 0x000fea0003c00000 */
[----:B------:R0:W1:Y:S02]  /*13430*/  SHFL.DOWN P0, R232, R252, R251, R236 ;  /* 0x080000fbfce87389 */ /* 0x00006400000000ec */
[----:B01----:R-:W-:Y:S05]  /*13440*/  ENDCOLLECTIVE ;  /* 0x000000000000791b */ /* 0x003fea0003800000 */
.L_x_1393:
[----:B------:R-:W-:Y:S01]  /*13450*/  MOV R235, R232 ;  /* 0x000000e800eb7202 */ /* 0x000fe20000000f00 */
[----:B------:R-:W-:Y:S06]  /*13460*/  BRA `(.L_x_1394) ;  /* 0xffffff8000c47947 */ /* 0x000fec000383ffff */
.L_x_1253:
        /* <DEDUP_REMOVED lines=8> */
.L_x_1396:
[----:B------:R-:W-:Y:S05]  /*134f0*/  BSYNC B0 ;  /* 0x0000000000007941 */ /* 0x000fea0003800000 */
.L_x_1395:
        /* <DEDUP_REMOVED lines=8> */
.L_x_1397:
[----:B------:R-:W-:Y:S02]  /*13580*/  MOV R252, R78 ;  /* 0x0000004e00fc7202 */ /* 0x000fe40000000f00 */
[----:B------:R-:W-:-:S07]  /*13590*/  MOV R234, R232 ;  /* 0x000000e800ea7202 */ /* 0x000fce0000000f00 */
[----:B------:R-:W-:Y:S05]  /*135a0*/  WARPSYNC.COLLECTIVE R235, `(.L_x_1398) ;  /* 0x00000000eb087348 */ /* 0x000fea0003c00000 */
[----:B------:R0:W1:Y:S02]  /*135b0*/  SHFL.DOWN P0, R232, R252, R251, R236 ;  /* 0x080000fbfce87389 */ /* 0x00006400000000ec */
[----:B01----:R-:W-:Y:S05]  /*135c0*/  ENDCOLLECTIVE ;  /* 0x000000000000791b */ /* 0x003fea0003800000 */
.L_x_1398:
[----:B------:R-:W-:Y:S02]  /*135d0*/  MOV R252, R79 ;  /* 0x0000004f00fc7202 */ /* 0x000fe40000000f00 */
[----:B------:R-:W-:-:S07]  /*135e0*/  MOV R237, R232 ;  /* 0x000000e800ed7202 */ /* 0x000fce0000000f00 */
[----:B------:R-:W-:Y:S05]  /*135f0*/  WARPSYNC.COLLECTIVE R235, `(.L_x_1399) ;  /* 0x00000000eb087348 */ /* 0x000fea0003c00000 */
[----:B------:R0:W1:Y:S02]  /*13600*/  SHFL.DOWN P0, R232, R252, R251, R236 ;  /* 0x080000fbfce87389 */ /* 0x00006400000000ec */
[----:B01----:R-:W-:Y:S05]  /*13610*/  ENDCOLLECTIVE ;  /* 0x000000000000791b */ /* 0x003fea0003800000 */
.L_x_1399:
[----:B------:R-:W-:Y:S01]  /*13620*/  MOV R235, R232 ;  /* 0x000000e800eb7202 */ /* 0x000fe20000000f00 */
[----:B------:R-:W-:Y:S06]  /*13630*/  BRA `(.L_x_1400) ;  /* 0xffffff8000a47947 */ /* 0x000fec000383ffff */
.L_x_1256:
        /* <DEDUP_REMOVED lines=8> */
.L_x_1402:
[----:B------:R-:W-:Y:S05]  /*136c0*/  BSYNC B0 ;  /* 0x0000000000007941 */ /* 0x000fea0003800000 */
.L_x_1401:
        /* <DEDUP_REMOVED lines=8> */
.L_x_1403:
[----:B------:R-:W-:Y:S02]  /*13750*/  MOV R252, R78 ;  /* 0x0000004e00fc7202 */ /* 0x000fe40000000f00 */
[----:B------:R-:W-:-:S07]  /*13760*/  MOV R234, R232 ;  /* 0x000000e800ea7202 */ /* 0x000fce0000000f00 */
[----:B------:R-:W-:Y:S05]  /*13770*/  WARPSYNC.COLLECTIVE R235, `(.L_x_1404) ;  /* 0x00000000eb087348 */ /* 0x000fea0003c00000 */
[----:B------:R0:W1:Y:S02]  /*13780*/  SHFL.DOWN P0, R232, R252, R251, R236 ;  /* 0x080000fbfce87389 */ /* 0x00006400000000ec */
[----:B01----:R-:W-:Y:S05]  /*13790*/  ENDCOLLECTIVE ;  /* 0x000000000000791b */ /* 0x003fea0003800000 */
.L_x_1404:
[----:B------:R-:W-:Y:S02]  /*137a0*/  MOV R252, R79 ;  /* 0x0000004f00fc7202 */ /* 0x000fe40000000f00 */
[----:B------:R-:W-:-:S07]  /*137b0*/  MOV R237, R232 ;  /* 0x000000e800ed7202 */ /* 0x000fce0000000f00 */
[----:B------:R-:W-:Y:S05]  /*137c0*/  WARPSYNC.COLLECTIVE R235, `(.L_x_1405) ;  /* 0x00000000eb087348 */ /* 0x000fea0003c00000 */
[----:B------:R0:W1:Y:S02]  /*137d0*/  SHFL.DOWN P0, R232, R252, R251, R236 ;  /* 0x080000fbfce87389 */ /* 0x00006400000000ec */
[----:B01----:R-:W-:Y:S05]  /*137e0*/  ENDCOLLECTIVE ;  /* 0x000000000000791b */ /* 0x003fea0003800000 */
.L_x_1405:
[----:B------:R-:W-:Y:S01]  /*137f0*/  MOV R235, R232 ;  /* 0x000000e800eb7202 */ /* 0x000fe20000000f00 */
[----:B------:R-:W-:Y:S06]  /*13800*/  BRA `(.L_x_1406) ;  /* 0xffffff8000847947 */ /* 0x000fec000383ffff */
.L_x_1259:
        /* <DEDUP_REMOVED lines=8> */
.L_x_1408:
[----:B------:R-:W-:Y:S05]  /*13890*/  BSYNC B0 ;  /* 0x0000000000007941 */ /* 0x000fea0003800000 */
.L_x_1407:
        /* <DEDUP_REMOVED lines=8> */
.L_x_1409:
[----:B------:R-:W-:Y:S02]  /*13920*/  MOV R252, R78 ;  /* 0x0000004e00fc7202 */ /* 0x000fe40000000f00 */
[----:B------:R-:W-:-:S07]  /*13930*/  MOV R234, R232 ;  /* 0x000000e800ea7202 */ /* 0x000fce0000000f00 */
[----:B------:R-:W-:Y:S05]  /*13940*/  WARPSYNC.COLLECTIVE R235, `(.L_x_1410) ;  /* 0x00000000eb087348 */ /* 0x000fea0003c00000 */
[----:B------:R0:W1:Y:S02]  /*13950*/  SHFL.DOWN P0, R232, R252, R251, R236 ;  /* 0x080000fbfce87389 */ /* 0x00006400000000ec */
[----:B01----:R-:W-:Y:S05]  /*13960*/  ENDCOLLECTIVE ;  /* 0x000000000000791b */ /* 0x003fea0003800000 */
.L_x_1410:
[----:B------:R-:W-:Y:S02]  /*13970*/  MOV R252, R79 ;  /* 0x0000004f00fc7202 */ /* 0x000fe40000000f00 */
[----:B------:R-:W-:-:S07]  /*13980*/  MOV R237, R232 ;  /* 0x000000e800ed7202 */ /* 0x000fce0000000f00 */
[----:B------:R-:W-:Y:S05]  /*13990*/  WARPSYNC.COLLECTIVE R235, `(.L_x_1411) ;  /* 0x00000000eb087348 */ /* 0x000fea0003c00000 */
[----:B------:R0:W1:Y:S02]  /*139a0*/  SHFL.DOWN P0, R232, R252, R251, R236 ;  /* 0x080000fbfce87389 */ /* 0x00006400000000ec */
[----:B01----:R-:W-:Y:S05]  /*139b0*/  ENDCOLLECTIVE ;  /* 0x000000000000791b */ /* 0x003fea0003800000 */
.L_x_1411:
[----:B------:R-:W-:Y:S01]  /*139c0*/  MOV R235, R232 ;  /* 0x000000e800eb7202 */ /* 0x000fe20000000f00 */
[----:B------:R-:W-:Y:S06]  /*139d0*/  BRA `(.L_x_1412) ;  /* 0xffffff8000647947 */ /* 0x000fec000383ffff */
.L_x_1262:
        /* <DEDUP_REMOVED lines=8> */
.L_x_1414:
[----:B------:R-:W-:Y:S05]  /*13a60*/  BSYNC B0 ;  /* 0x0000000000007941 */ /* 0x000fea0003800000 */
.L_x_1413:
        /* <DEDUP_REMOVED lines=10> */
.L_x_1415:
[----:B------:R-:W-:Y:S02]  /*13b10*/  MOV R234, R78 ;  /* 0x0000004e00ea7202 */ /* 0x000fe40000000f00 */
[----:B------:R-:W-:-:S07]  /*13b20*/  MOV R238, R236 ;  /* 0x000000ec00ee7202 */ /* 0x000fce0000000f00 */
[----:B------:R-:W-:Y:S05]  /*13b30*/  WARPSYNC.COLLECTIVE R235, `(.L_x_1416) ;  /* 0x00000000eb087348 */ /* 0x000fea0003c00000 */
[----:B------:R0:W1:Y:S02]  /*13b40*/  SHFL.IDX P3, R236, R234, R233, R232 ;  /* 0x000000e9eaec7389 */ /* 0x00006400000600e8 */
[----:B01----:R-:W-:Y:S05]  /*13b50*/  ENDCOLLECTIVE ;  /* 0x000000000000791b */ /* 0x003fea0003800000 */
.L_x_1416:
        /* <DEDUP_REMOVED lines=16> */
.L_x_1417:
[----:B------:R-:W-:Y:S01]  /*13c60*/  MOV R234, R72 ;  /* 0x0000004800ea7202 */ /* 0x000fe20000000f00 */
[----:B------:R-:W-:Y:S01]  /*13c70*/  FADD.FTZ R240, R236, R240 ;  /* 0x000000f0ecf07221 */ /* 0x000fe20000010000 */
[----:B------:R-:W-:-:S07]  /*13c80*/  MOV R236, 0x1f ;  /* 0x0000001f00ec7802 */ /* 0x000fce0000000f00 */
[----:B------:R-:W-:Y:S05]  /*13c90*/  WARPSYNC.COLLECTIVE R235, `(.L_x_1418) ;  /* 0x00000000eb087348 */ /* 0x000fea0003c00000 */
[----:B------:R0:W1:Y:S02]  /*13ca0*/  SHFL.DOWN P0, R232, R252, R251, R236 ;  /* 0x080000fbfce87389 */ /* 0x00006400000000ec */
[----:B01----:R-:W-:Y:S05]  /*13cb0*/  ENDCOLLECTIVE ;  /* 0x000000000000791b */ /* 0x003fea0003800000 */
.L_x_1418:
[----:B------:R-:W-:Y:S02]  /*13cc0*/  MOV R252, R77 ;  /* 0x0000004d00fc7202 */ /* 0x000fe40000000f00 */
[----:B------:R-:W-:-:S07]  /*13cd0*/  MOV R76, R232 ;  /* 0x000000e8004c7202 */ /* 0x000fce0000000f00 */
[----:B------:R-:W-:Y:S05]  /*13ce0*/  WARPSYNC.COLLECTIVE R235, `(.L_x_1419) ;  /* 0x00000000eb087348 */ /* 0x000fea0003c00000 */
[----:B------:R0:W1:Y:S02]  /*13cf0*/  SHFL.DOWN P0, R232, R252, R251, R236 ;  /* 0x080000fbfce87389 */ /* 0x00006400000000ec */
[----:B01----:R-:W-:Y:S05]  /*13d00*/  ENDCOLLECTIVE ;  /* 0x000000000000791b */ /* 0x003fea0003800000 */
.L_x_1419:
[----:B------:R-:W-:Y:S02]  /*13d10*/  MOV R252, R78 ;  /* 0x0000004e00fc7202 */ /* 0x000fe40000000f00 */
[----:B------:R-:W-:-:S07]  /*13d20*/  MOV R77, R232 ;  /* 0x000000e8004d7202 */ /* 0x000fce0000000f00 */
[----:B------:R-:W-:Y:S05]  /*13d30*/  WARPSYNC.COLLECTIVE R235, `(.L_x_1420) ;  /* 0x00000000eb087348 */ /* 0x000fea0003c00000 */
[----:B------:R0:W1:Y:S02]  /*13d40*/  SHFL.DOWN P0, R232, R252, R251, R236 ;  /* 0x080000fbfce87389 */ /* 0x00006400000000ec */
[----:B01----:R-:W-:Y:S05]  /*13d50*/  ENDCOLLECTIVE ;  /* 0x000000000000791b */ /* 0x003fea0003800000 */
.L_x_1420:
[----:B------:R-:W-:Y:S02]  /*13d60*/  MOV R252, R79 ;  /* 0x0000004f00fc7202 */ /* 0x000fe40000000f00 */
[----:B------:R-:W-:-:S07]  /*13d70*/  MOV R78, R232 ;  /* 0x000000e8004e7202 */ /* 0x000fce0000000f00 */
[----:B------:R-:W-:Y:S05]  /*13d80*/  WARPSYNC.COLLECTIVE R235, `(.L_x_1421) ;  /* 0x00000000eb087348 */ /* 0x000fea0003c00000 */
[----:B------:R0:W1:Y:S02]  /*13d90*/  SHFL.DOWN P0, R232, R252, R251, R236 ;  /* 0x080000fbfce87389 */ /* 0x00006400000000ec */
[----:B01----:R-:W-:Y:S05]  /*13da0*/  ENDCOLLECTIVE ;  /* 0x000000000000791b */ /* 0x003fea0003800000 */
.L_x_1421:
[----:B------:R-:W-:Y:S01]  /*13db0*/  MOV R79, R232 ;  /* 0x000000e8004f7202 */ /* 0x000fe20000000f00 */
[----:B------:R-:W-:-:S07]  /*13dc0*/  HFMA2 R232, -RZ, RZ, 0, 1.847743988037109375e-06 ;  /* 0x0000001fffe87431 */ /* 0x000fce00000001ff */
[----:B------:R-:W-:Y:S05]  /*13dd0*/  WARPSYNC.COLLECTIVE R235, `(.L_x_1422) ;  /* 0x00000000eb087348 */ /* 0x000fea0003c00000 */
[----:B------:R0:W1:Y:S02]  /*13de0*/  SHFL.IDX P3, R236, R234, R233, R232 ;  /* 0x000000e9eaec7389 */ /* 0x00006400000600e8 */
[----:B01----:R-:W-:Y:S05]  /*13df0*/  ENDCOLLECTIVE ;  /* 0x000000000000791b */ /* 0x003fea0003800000 */
.L_x_1422:
[----:B------:R-:W-:Y:S02]  /*13e00*/  MOV R234, R73 ;  /* 0x0000004900ea7202 */ /* 0x000fe40000000f00 */
[----:B------:R-:W-:-:S07]  /*13e10*/  MOV R72, R236 ;  /* 0x000000ec00487202 */ /* 0x000fce0000000f00 */
[----:B------:R-:W-:Y:S05]  /*13e20*/  WARPSYNC.COLLECTIVE R235, `(.L_x_1423) ;  /* 0x00000000eb087348 */ /* 0x000fea0003c00000 */
[----:B------:R0:W1:Y:S02]  /*13e30*/  SHFL.IDX P3, R236, R234, R233, R232 ;  /* 0x000000e9eaec7389 */ /* 0x00006400000600e8 */
[----:B01----:R-:W-:Y:S05]  /*13e40*/  ENDCOLLECTIVE ;  /* 0x000000000000791b */ /* 0x003fea0003800000 */
.L_x_1423:
[----:B------:R-:W-:Y:S02]  /*13e50*/  MOV R234, R74 ;  /* 0x0000004a00ea7202 */ /* 0x000fe40000000f00 */
[----:B------:R-:W-:-:S07]  /*13e60*/  MOV R73, R236 ;  /* 0x000000ec00497202 */ /* 0x000fce0000000f00 */
[----:B------:R-:W-:Y:S05]  /*13e70*/  WARPSYNC.COLLECTIVE R235, `(.L_x_1424) ;  /* 0x00000000eb087348 */ /* 0x000fea0003c00000 */
[----:B------:R0:W1:Y:S02]  /*13e80*/  SHFL.IDX P3, R236, R234, R233, R232 ;  /* 0x000000e9eaec7389 */ /* 0x00006400000600e8 */
[----:B01----:R-:W-:Y:S05]  /*13e90*/  ENDCOLLECTIVE ;  /* 0x000000000000791b */ /* 0x003fea0003800000 */
.L_x_1424:
[----:B------:R-:W-:Y:S02]  /*13ea0*/  MOV R234, R75 ;  /* 0x0000004b00ea7202 */ /* 0x000fe40000000f00 */
[----:B------:R-:W-:-:S07]  /*13eb0*/  MOV R74, R236 ;  /* 0x000000ec004a7202 */ /* 0x000fce0000000f00 */
[----:B------:R-:W-:Y:S05]  /*13ec0*/  WARPSYNC.COLLECTIVE R235, `(.L_x_1425) ;  /* 0x00000000eb087348 */ /* 0x000fea0003c00000 */
[----:B------:R0:W1:Y:S02]  /*13ed0*/  SHFL.IDX P3, R236, R234, R233, R232 ;  /* 0x000000e9eaec7389 */ /* 0x00006400000600e8 */
[----:B01----:R-:W-:Y:S05]  /*13ee0*/  ENDCOLLECTIVE ;  /* 0x000000000000791b */ /* 0x003fea0003800000 */
.L_x_1425:
[----:B------:R-:W-:Y:S01]  /*13ef0*/  MOV R75, R236 ;  /* 0x000000ec004b7202 */ /* 0x000fe20000000f00 */
[----:B------:R-:W-:Y:S06]  /*13f00*/  BRA `(.L_x_1426) ;  /* 0xffffff7c00b47947 */ /* 0x000fec000383ffff */
.L_x_1427:
        /* <DEDUP_REMOVED lines=15> */
.L_x_18663:


//--------------------- .text._Z25selective_scan_bwd_kernelI32Selective_Scan_bwd_kernel_traitsILi128ELi16ELb0ELb1ELb0ELb0ELb0EfN3c107complexIfEEEEv12SSMParamsBwd --------------------------
	.section	.text._Z25selective_scan_bwd_kernelI32Selective_Scan_bwd_kernel_traitsILi128ELi16ELb0ELb1ELb0ELb0ELb0EfN3c107complexIfEEEEv12SSMParamsBwd,"ax",@progbits
	.align	128
        .global         _Z25selective_scan_bwd_kernelI32Selective_Scan_bwd_kernel_traitsILi128ELi16ELb0ELb1ELb0ELb0ELb0EfN3c107complexIfEEEEv12SSMParamsBwd
        .type           _Z25selective_scan_bwd_kernelI32Selective_Scan_bwd_kernel_traitsILi128ELi16ELb0ELb1ELb0ELb0ELb0EfN3c107complexIfEEEEv12SSMParamsBwd,@function
        .size           _Z25selective_scan_bwd_kernelI32Selective_Scan_bwd_kernel_traitsILi128ELi16ELb0ELb1ELb0ELb0ELb0EfN3c107complexIfEEEEv12SSMParamsBwd,(.L_x_18664 - _Z25selective_scan_bwd_kernelI32Selective_Scan_bwd_kernel_traitsILi128ELi16ELb0ELb1ELb0ELb0ELb0EfN3c107complexIfEEEEv12SSMParamsBwd)
        .other          _Z25selective_scan_bwd_kernelI32Selective_Scan_bwd_kernel_traitsILi128ELi16ELb0ELb1ELb0ELb0ELb0EfN3c107complexIfEEEEv12SSMParamsBwd,@"STO_CUDA_ENTRY STV_DEFAULT"
_Z25selective_scan_bwd_kernelI32Selective_Scan_bwd_kernel_traitsILi128ELi16ELb0ELb1ELb0ELb0ELb0EfN3c107complexIfEEEEv12SSMParamsBwd:
.text._Z25selective_scan_bwd_kernelI32Selective_Scan_bwd_kernel_traitsILi128ELi16ELb0ELb1ELb0ELb0ELb0EfN3c107complexIfEEEEv12SSMParamsBwd:
        /* <DEDUP_REMOVED lines=34> */
[----:B------:R-:W-:-:S02]  /*0220*/  IABS R0, R0 ;  /* 0x0000000000007213 */ /* 0x000fc40000000000 */
        /* <DEDUP_REMOVED lines=11> */
[----:B------:R-:W-:Y:S01]  /*02e0*/  UIMAD UR9, UR8, UR15, UR5 ;  /* 0x0000000f080972a4 */ /* 0x000fe2000f8e0205 */
[----:B------:R-:W0:Y:S01]  /*02f0*/  LDCU.128 UR12, c[0x0][0x460] ;  /* 0x00008c00ff0c77ac */ /* 0x000e220008000c00 */
[----:B------:R-:W-:-:S02]  /*0300*/  UIMAD UR7, UR8, UR19, UR11 ;  /* 0x00000013080772a4 */ /* 0x000fc4000f8e020b */
[----:B------:R-:W-:Y:S02]  /*0310*/  UIADD3 UR11, UP0, UPT, UR24, UR4, URZ ;  /* 0x00000004180b7290 */ /* 0x000fe4000ff1e0ff */
[----:B------:R-:W-:Y:S01]  /*0320*/  UIADD3 UR17, UP2, UPT, UR24, UR10, URZ ;  /* 0x0000000a18117290 */ /* 0x000fe2000ff5e0ff */
[----:B------:R-:W-:Y:S01]  /*0330*/  UMOV UR4, URZ ;  /* 0x000000ff00047c82 */ /* 0x000fe20008000000 */
[----:B------:R-:W-:Y:S02]  /*0340*/  UIADD3.X UR9, UPT, UPT, UR25, UR9, URZ, UP0, !UPT ;  /* 0x0000000919097290 */ /* 0x000fe400087fe4ff */
[----:B------:R-:W-:Y:S01]  /*0350*/  UIADD3.X UR7, UPT, UPT, UR25, UR7, URZ, UP2, !UPT ;  /* 0x0000000719077290 */ /* 0x000fe200097fe4ff */
[----:B---3--:R-:W-:Y:S01]  /*0360*/  IADD3 R2, PT, PT, R0, 0xffffffe, RZ ;  /* 0x0ffffffe00027810 */ /* 0x008fe20007ffe0ff */
[----:B------:R-:W3:Y:S01]  /*0370*/  LDCU.64 UR18, c[0x0][0x3b0] ;  /* 0x00007600ff1277ac */ /* 0x000ee20008000a00 */
[----:B------:R-:W-:Y:S01]  /*0380*/  MOV R0, UR8 ;  /* 0x0000000800007c02 */ /* 0x000fe20008000f00 */
[----:B0-----:R-:W-:-:S03]  /*0390*/  ULEA UR10, UP1, UR11, UR12, 0x2 ;  /* 0x0000000c0b0a7291 */ /* 0x001fc6000f8210ff */
[----:B------:R-:W0:Y:S01]  /*03a0*/  F2I.FTZ.U32.TRUNC.NTZ R2, R2 ;  /* 0x0000000200027305 */ /* 0x000e22000021f000 */
[----:B------:R-:W-:Y:S01]  /*03b0*/  IABS R0, R0 ;  /* 0x0000000000007213 */ /* 0x000fe20000000000 */
[----:B------:R-:W-:-:S03]  /*03c0*/  ULEA.HI.X UR11, UR11, UR13, UR9, 0x2, UP1 ;  /* 0x0000000d0b0b7291 */ /* 0x000fc600088f1409 */
[----:B------:R-:W-:Y:S01]  /*03d0*/  R2UR UR29, R0 ;  /* 0x00000000001d72ca */ /* 0x000fe200000e0000 */
[----:B------:R-:W-:Y:S02]  /*03e0*/  UISETP.NE.AND UP1, UPT, UR30, URZ, UPT ;  /* 0x000000ff1e00728c */ /* 0x000fe4000bf25270 */
[----:B---3--:R-:W-:Y:S01]  /*03f0*/  UIMAD.WIDE.U32 UR12, UR6, UR18, URZ ;  /* 0x00000012060c72a5 */ /* 0x008fe2000f8e00ff */
[----:B0-----:R-:W-:-:S03]  /*0400*/  R2UR UR5, R2 ;  /* 0x00000000020572ca */ /* 0x001fc600000e0000 */
[----:B------:R-:W-:-:S10]  /*0410*/  UIMAD UR13, UR6, UR19, UR13 ;  /* 0x00000013060d72a4 */ /* 0x000fd4000f8e020d */
[----:B------:R-:W-:-:S04]  /*0420*/  UIADD3 UR16, UPT, UPT, URZ, -UR5, URZ ;  /* 0x80000005ff107290 */ /* 0x000fc8000fffe0ff */
[----:B------:R-:W-:-:S04]  /*0430*/  UIMAD UR16, UR16, UR31, URZ ;  /* 0x0000001f101072a4 */ /* 0x000fc8000f8e02ff */
[----:B------:R-:W-:Y:S02]  /*0440*/  UIMAD.WIDE.U32 UR4, UR5, UR16, UR4 ;  /* 0x00000010050472a5 */ /* 0x000fe4000f8e0004 */
[----:B------:R-:W-:Y:S02]  /*0450*/  ULEA UR16, UP3, UR17, UR14, 0x2 ;  /* 0x0000000e11107291 */ /* 0x000fe4000f8610ff */
[----:B------:R-:W-:Y:S02]  /*0460*/  UIMAD.WIDE.U32 UR4, UR5, UR29, URZ ;  /* 0x0000001d050472a5 */ /* 0x000fe4000f8e00ff */
[----:B------:R-:W-:Y:S02]  /*0470*/  ULEA.HI.X UR17, UR17, UR15, UR7, 0x2, UP3 ;  /* 0x0000000f11117291 */ /* 0x000fe400098f1407 */
[----:B--2---:R-:W-:Y:S02]  /*0480*/  USHF.R.U64 UR14, UR20, 0x1, UR21 ;  /* 0x00000001140e7899 */ /* 0x004fe40008001215 */
[----:B------:R-:W-:Y:S01]  /*0490*/  USHF.R.U32.HI UR15, URZ, 0x1, UR21 ;  /* 0x00000001ff0f7899 */ /* 0x000fe20008011615 */
[----:B------:R-:W-:Y:S01]  /*04a0*/  UMOV UR7, UR5 ;  /* 0x0000000500077c82 */ /* 0x000fe20008000000 */
[----:B------:R-:W-:-:S02]  /*04b0*/  UIMAD.WIDE.U32 UR4, UR6, UR22, URZ ;  /* 0x00000016060472a5 */ /* 0x000fc4000f8e00ff */
[----:B------:R-:W-:Y:S02]  /*04c0*/  UIADD3 UR9, UPT, UPT, -UR7, URZ, URZ ;  /* 0x000000ff07097290 */ /* 0x000fe4000fffe1ff */
[----:B------:R-:W-:Y:S02]  /*04d0*/  UIMAD UR5, UR6, UR23, UR5 ;  /* 0x00000017060572a4 */ /* 0x000fe4000f8e0205 */
[----:B------:R-:W-:Y:S02]  /*04e0*/  UIMAD UR9, UR31, UR9, UR29 ;  /* 0x000000091f0972a4 */ /* 0x000fe4000f8e021d */
[----:B------:R-:W-:Y:S02]  /*04f0*/  UIMAD.WIDE.U32 UR4, UR8, UR32, UR4 ;  /* 0x00000020080472a5 */ /* 0x000fe4000f8e0004 */
[----:B------:R-:W-:Y:S02]  /*0500*/  UISETP.GT.U32.AND UP2, UPT, UR31, UR9, UPT ;  /* 0x000000091f00728c */ /* 0x000fe4000bf44070 */
[----:B------:R-:W-:Y:S01]  /*0510*/  UIMAD UR19, UR8, UR33, UR5 ;  /* 0x00000021081372a4 */ /* 0x000fe2000f8e0205 */
[----:B------:R-:W0:Y:S01]  /*0520*/  LDCU.64 UR32, c[0x0][0x528] ;  /* 0x0000a500ff2077ac */ /* 0x000e220008000a00 */
[----:B------:R-:W-:Y:S01]  /*0530*/  ULOP3.LUT UR5, UR8, UR30, URZ, 0x3c, !UPT ;  /* 0x0000001e08057292 */ /* 0x000fe2000f8e3cff */
[----:B------:R-:W2:Y:S06]  /*0540*/  LDCU.64 UR20, c[0x0][0x3c8] ;  /* 0x00007900ff1477ac */ /* 0x000eac0008000a00 */
[----:B------:R-:W-:-:S02]  /*0550*/  @!UP2 UIADD3 UR9, UPT, UPT, UR9, -UR31, URZ ;  /* 0x8000001f0909a290 */ /* 0x000fc4000fffe0ff */
[----:B------:R-:W-:Y:S02]  /*0560*/  @!UP2 UIADD3 UR7, UPT, UPT, UR7, 0x1, URZ ;  /* 0x000000010707a890 */ /* 0x000fe4000fffe0ff */
[----:B------:R-:W-:Y:S02]  /*0570*/  UISETP.GE.U32.AND UP0, UPT, UR9, UR31, UPT ;  /* 0x0000001f0900728c */ /* 0x000fe4000bf06070 */
[----:B------:R-:W-:Y:S01]  /*0580*/  UISETP.GE.AND UP2, UPT, UR5, URZ, UPT ;  /* 0x000000ff0500728c */ /* 0x000fe2000bf46270 */
[----:B------:R-:W3:Y:S01]  /*0590*/  LDCU.64 UR22, c[0x0][0x4c0] ;  /* 0x00009800ff1677ac */ /* 0x000ee20008000a00 */
[----:B------:R-:W-:Y:S02]  /*05a0*/  UIADD3 UR4, UP3, UPT, UR24, UR4, URZ ;  /* 0x0000000418047290 */ /* 0x000fe4000ff7e0ff */
[----:B------:R-:W-:-:S05]  /*05b0*/  UIMAD UR15, UR15, UR6, URZ ;  /* 0x000000060f0f72a4 */ /* 0x000fca000f8e02ff */
[----:B------:R-:W-:Y:S02]  /*05c0*/  @UP0 UIADD3 UR7, UPT, UPT, UR7, 0x1, URZ ;  /* 0x0000000107070890 */ /* 0x000fe4000fffe0ff */
[----:B------:R-:W-:Y:S02]  /*05d0*/  UIADD3.X UR19, UPT, UPT, UR25, UR19, URZ, UP3, !UPT ;  /* 0x0000001319137290 */ /* 0x000fe40009ffe4ff */
[----:B------:R-:W-:Y:S02]  /*05e0*/  @!UP2 UIADD3 UR7, UPT, UPT, -UR7, URZ, URZ ;  /* 0x000000ff0707a290 */ /* 0x000fe4000fffe1ff */
[----:B0-----:R-:W-:Y:S02]  /*05f0*/  ULEA UR18, UP2, UR4, UR32, 0x2 ;  /* 0x0000002004127291 */ /* 0x001fe4000f8410ff */
[----:B------:R-:W-:Y:S02]  /*0600*/  UISETP.NE.U32.AND UP0, UPT, UR34, URZ, UPT ;  /* 0x000000ff2200728c */ /* 0x000fe4000bf05070 */
[----:B------:R-:W-:-:S02]  /*0610*/  @!UP1 ULOP3.LUT UR7, URZ, UR30, URZ, 0x33, !UPT ;  /* 0x0000001eff079292 */ /* 0x000fc4000f8e33ff */
[----:B------:R-:W-:Y:S02]  /*0620*/  ULEA.HI.X UR19, UR4, UR33, UR19, 0x2, UP2 ;  /* 0x0000002104137291 */ /* 0x000fe400090f1413 */
[----:B------:R-:W-:Y:S02]  /*0630*/  UISETP.NE.AND.EX UP0, UPT, UR35, URZ, UPT, UP0 ;  /* 0x000000ff2300728c */ /* 0x000fe4000bf05300 */
[----:B------:R-:W-:Y:S02]  /*0640*/  USHF.R.S32.HI UR4, URZ, 0x1f, UR7 ;  /* 0x0000001fff047899 */ /* 0x000fe40008011407 */
[----:B--2---:R-:W-:Y:S02]  /*0650*/  UIMAD.WIDE.U32 UR12, UR7, UR20, UR12 ;  /* 0x00000014070c72a5 */ /* 0x004fe4000f8e000c */
[----:B------:R-:W-:Y:S02]  /*0660*/  UIMAD UR5, UR4, UR20, URZ ;  /* 0x00000014040572a4 */ /* 0x000fe4000f8e02ff */
[----:B---3--:R-:W-:-:S02]  /*0670*/  UIMAD UR20, UR4, UR22, URZ ;  /* 0x00000016041472a4 */ /* 0x008fc4000f8e02ff */
[----:B------:R-:W-:Y:S02]  /*0680*/  UIMAD UR9, UR7, UR21, UR5 ;  /* 0x00000015070972a4 */ /* 0x000fe4000f8e0205 */
[----:B------:R-:W-:Y:S02]  /*0690*/  UIMAD.WIDE.U32 UR4, UR7, UR22, URZ ;  /* 0x00000016070472a5 */ /* 0x000fe4000f8e00ff */
[----:B------:R-:W-:Y:S01]  /*06a0*/  UIMAD UR22, UR7, UR23, UR20 ;  /* 0x00000017071672a4 */ /* 0x000fe2000f8e0214 */
[----:B------:R-:W0:Y:S01]  /*06b0*/  @UP0 LDCU UR23, c[0x0][0x384] ;  /* 0x00007080ff1707ac */ /* 0x000e220008000800 */
[----:B------:R-:W2:Y:S01]  /*06c0*/  LDCU.64 UR24, c[0x0][0x538] ;  /* 0x0000a700ff1877ac */ /* 0x000ea20008000a00 */
[----:B------:R-:W3:Y:S01]  /*06d0*/  @UP0 LDCU UR29, c[0x0][0x38c] ;  /* 0x00007180ff1d07ac */ /* 0x000ee20008000800 */
[----:B------:R-:W4:Y:S01]  /*06e0*/  LDCU.64 UR30, c[0x0][0x448] ;  /* 0x00008900ff1e77ac */ /* 0x000f220008000a00 */
[----:B------:R-:W-:Y:S01]  /*06f0*/  ULEA UR7, UR28, 0xfffff000, 0xc ;  /* 0xfffff0001c077891 */ /* 0x000fe2000f8e60ff */
[----:B------:R-:W5:Y:S03]  /*0700*/  @UP0 LDCU.64 UR32, c[0x0][0x480] ;  /* 0x00009000ff2007ac */ /* 0x000f660008000a00 */
[----:B------:R-:W-:-:S02]  /*0710*/  UIADD3 UR21, UP1, UPT, UR7, UR12, URZ ;  /* 0x0000000c07157290 */ /* 0x000fc4000ff3e0ff */
[----:B------:R-:W-:Y:S02]  /*0720*/  UIADD3 UR9, UPT, UPT, UR13, UR9, URZ ;  /* 0x000000090d097290 */ /* 0x000fe4000fffe0ff */
[----:B------:R-:W-:Y:S02]  /*0730*/  UIADD3 UR5, UPT, UPT, UR5, UR22, URZ ;  /* 0x0000001605057290 */ /* 0x000fe4000fffe0ff */
[----:B------:R-:W-:Y:S02]  /*0740*/  ULEA.HI.X.SX32 UR7, UR7, UR9, 0x1, UP1 ;  /* 0x0000000907077291 */ /* 0x000fe400088f0eff */
[----:B0-----:R-:W-:Y:S02]  /*0750*/  @UP0 UIMAD UR9, UR6, UR23, UR8 ;  /* 0x00000017060902a4 */ /* 0x001fe4000f8e0208 */
[----:B------:R-:W-:Y:S02]  /*0760*/  UIMAD.WIDE.U32 UR12, UR6, UR14, UR4 ;  /* 0x0000000e060c72a5 */ /* 0x000fe4000f8e0004 */
[----:B------:R-:W-:-:S02]  /*0770*/  @UP0 UIMAD UR4, UR9, UR28, URZ ;  /* 0x0000001c090402a4 */ /* 0x000fc4000f8e02ff */
        /* <DEDUP_REMOVED lines=18> */
[----:B------:R-:W-:Y:S01]  /*08a0*/  UMOV UR14, UR10 ;  /* 0x0000000a000e7c82 */ /* 0x000fe20008000000 */
[----:B------:R-:W-:Y:S02]  /*08b0*/  UMOV UR15, UR11 ;  /* 0x0000000b000f7c82 */ /* 0x000fe40008000000 */
[----:B------:R2:W-:Y:S01]  /*08c0*/  STL [R1+0x2c], RZ ;  /* 0x00002cff01007387 */ /* 0x0005e20000100800 */
[C---:B0-----:R-:W-:Y:S02]  /*08d0*/  SHF.L.U32 R5, R3.reuse, 0x4, RZ ;  /* 0x0000000403057819 */ /* 0x041fe400000006ff */
[C---:B------:R-:W-:Y:S02]  /*08e0*/  LOP3.LUT R0, R3.reuse, 0x1f, RZ, 0xc0, !PT ;  /* 0x0000001f03007812 */ /* 0x040fe400078ec0ff */
[----:B------:R-:W-:-:S02]  /*08f0*/  LOP3.LUT R3, R3, 0x3e0, RZ, 0xc0, !PT ;  /* 0x000003e003037812 */ /* 0x000fc400078ec0ff */
[----:B-12---:R-:W-:-:S07]  /*0900*/  LOP3.LUT R7, R0, 0x3e00, R5, 0xf8, !PT ;  /* 0x00003e0000077812 */ /* 0x006fce00078ef805 */
.L_x_1528:
        /* <DEDUP_REMOVED lines=15> */
[----:B------:R-:W-:-:S02]  /*0a00*/  IADD3 R5, PT, PT, R11, 0xa0, RZ ;  /* 0x000000a00b057810 */ /* 0x000fc40007ffe0ff */
[----:B------:R-:W-:Y:S02]  /*0a10*/  CS2R R22, SRZ ;  /* 0x0000000000167805 */ /* 0x000fe4000001ff00 */
[C---:B------:R-:W-:Y:S01]  /*0a20*/  IADD3 R28, PT, PT, R11.reuse, 0xe0, RZ ;  /* 0x000000e00b1c7810 */ /* 0x040fe20007ffe0ff */
[----:B0-----:R-:W-:Y:S01]  /*0a30*/  UIADD3 UR8, UPT, UPT, -UR8, UR28, URZ ;  /* 0x0000001c08087290 */ /* 0x001fe2000fffe1ff */
[C---:B------:R-:W-:Y:S02]  /*0a40*/  IADD3 R29, PT, PT, R11.reuse, 0x100, RZ ;  /* 0x000001000b1d7810 */ /* 0x040fe40007ffe0ff */
[----:B------:R-:W-:Y:S02]  /*0a50*/  CS2R R24, SRZ ;  /* 0x0000000000187805 */ /* 0x000fe4000001ff00 */
[C---:B------:R-:W-:Y:S02]  /*0a60*/  IADD3 R12, PT, PT, R11.reuse, 0x80, RZ ;  /* 0x000000800b0c7810 */ /* 0x040fe40007ffe0ff */
[----:B------:R-:W-:-:S02]  /*0a70*/  IADD3 R30, PT, PT, R11, 0x120, RZ ;  /* 0x000001200b1e7810 */ /* 0x000fc40007ffe0ff */
[----:B------:R-:W-:Y:S02]  /*0a80*/  ISETP.GE.AND P0, PT, R27, UR8, PT ;  /* 0x000000081b007c0c */ /* 0x000fe4000bf06270 */
[----:B------:R-:W-:Y:S02]  /*0a90*/  ISETP.GE.AND P6, PT, R6, UR8, PT ;  /* 0x0000000806007c0c */ /* 0x000fe4000bfc6270 */
[----:B------:R-:W-:Y:S02]  /*0aa0*/  P2R R62, PR, RZ, 0x1 ;  /* 0x00000001ff3e7803 */ /* 0x000fe40000000000 */
[----:B------:R-:W-:Y:S02]  /*0ab0*/  ISETP.GE.AND P0, PT, R7, UR8, PT ;  /* 0x0000000807007c0c */ /* 0x000fe4000bf06270 */
[----:B------:R-:W-:Y:S02]  /*0ac0*/  IADD3 R6, P1, PT, R4, UR16, RZ ;  /* 0x0000001004067c10 */ /* 0x000fe4000ff3e0ff */
[----:B------:R-:W-:-:S02]  /*0ad0*/  P2R R61, PR, RZ, 0x1 ;  /* 0x00000001ff3d7803 */ /* 0x000fc40000000000 */
[----:B------:R-:W-:Y:S02]  /*0ae0*/  IADD3 R4, P0, PT, R4, UR18, RZ ;  /* 0x0000001204047c10 */ /* 0x000fe4000ff1e0ff */
[----:B------:R-:W-:Y:S01]  /*0af0*/  ISETP.GE.AND P5, PT, R10, UR8, PT ;  /* 0x000000080a007c0c */ /* 0x000fe2000bfa6270 */
[----:B------:R-:W-:Y:S01]  /*0b00*/  BAR.SYNC.DEFER_BLOCKING 0x0 ;  /* 0x0000000000007b1d */ /* 0x000fe20000010000 */
[----:B------:R-:W-:Y:S02]  /*0b10*/  IADD3 R10, PT, PT, R11, 0xc0, RZ ;  /* 0x000000c00b0a7810 */ /* 0x000fe40007ffe0ff */
[----:B------:R-:W-:Y:S02]  /*0b20*/  ISETP.GE.AND P3, PT, R5, UR8, PT ;  /* 0x0000000805007c0c */ /* 0x000fe4000bf66270 */
[----:B------:R-:W-:Y:S02]  /*0b30*/  IADD3.X R5, PT, PT, RZ, UR19, RZ, P0, !PT ;  /* 0x00000013ff057c10 */ /* 0x000fe400087fe4ff */
[----:B------:R-:W-:-:S02]  /*0b40*/  ISETP.NE.AND P0, PT, R61, RZ, PT ;  /* 0x000000ff3d00720c */ /* 0x000fc40003f05270 */
[----:B------:R-:W-:Y:S01]  /*0b50*/  ISETP.GE.AND P2, PT, R10, UR8, PT ;  /* 0x000000080a007c0c */ /* 0x000fe2000bf46270 */
[----:B------:R-:W-:Y:S01]  /*0b60*/  HFMA2 R10, -RZ, RZ, 0, 0 ;  /* 0x00000000ff0a7431 */ /* 0x000fe200000001ff */
[----:B------:R-:W-:Y:S02]  /*0b70*/  IADD3.X R7, PT, PT, RZ, UR17, RZ, P1, !PT ;  /* 0x00000011ff077c10 */ /* 0x000fe40008ffe4ff */
[----:B------:R-:W-:Y:S02]  /*0b80*/  ISETP.GE.AND P1, PT, R27, UR8, PT ;  /* 0x000000081b007c0c */ /* 0x000fe4000bf26270 */
[----:B------:R-:W-:Y:S02]  /*0b90*/  ISETP.GE.AND P4, PT, R12, UR8, PT ;  /* 0x000000080c007c0c */ /* 0x000fe4000bf86270 */
[----:B------:R-:W-:Y:S02]  /*0ba0*/  CS2R R12, SRZ ;  /* 0x00000000000c7805 */ /* 0x000fe4000001ff00 */
[----:B------:R-:W-:-:S02]  /*0bb0*/  IADD3 R32, PT, PT, R11, 0x140, RZ ;  /* 0x000001400b207810 */ /* 0x000fc40007ffe0ff */
[C---:B------:R-:W-:Y:S02]  /*0bc0*/  IADD3 R34, PT, PT, R11.reuse, 0x160, RZ ;  /* 0x000001600b227810 */ /* 0x040fe40007ffe0ff */
[C---:B------:R-:W-:Y:S02]  /*0bd0*/  IADD3 R36, PT, PT, R11.reuse, 0x180, RZ ;  /* 0x000001800b247810 */ /* 0x040fe40007ffe0ff */
[----:B------:R-:W-:Y:S01]  /*0be0*/  IADD3 R38, PT, PT, R11, 0x1a0, RZ ;  /* 0x000001a00b267810 */ /* 0x000fe20007ffe0ff */
[----:B------:R-:W3:Y:S01]  /*0bf0*/  @!P0 LDG.E R10, desc[UR26][R8.64] ;  /* 0x0000001a080a8981 */ /* 0x000ee2000c1e1900 */
[----:B------:R-:W-:Y:S02]  /*0c00*/  ISETP.GE.AND P0, PT, R28, UR8, PT ;  /* 0x000000081c007c0c */ /* 0x000fe4000bf06270 */
[----:B------:R-:W-:Y:S01]  /*0c10*/  P2R R67, PR, RZ, 0x4 ;  /* 0x00000004ff437803 */ /* 0x000fe20000000000 */
[----:B------:R-:W4:Y:S01]  /*0c20*/  @!P1 LDG.E R12, desc[UR26][R8.64+0x80] ;  /* 0x0000801a080c9981 */ /* 0x000f22000c1e1900 */
[----:B------:R-:W-:-:S02]  /*0c30*/  P2R R68, PR, RZ, 0x1 ;  /* 0x00000001ff447803 */ /* 0x000fc40000000000 */
[----:B------:R-:W-:Y:S01]  /*0c40*/  IADD3 R27, PT, PT, R11, 0x1c0, RZ ;  /* 0x000001c00b1b7810 */ /* 0x000fe20007ffe0ff */
[----:B------:R-:W5:Y:S01]  /*0c50*/  @!P2 LDG.E R17, desc[UR26][R8.64+0x300] ;  /* 0x0003001a0811a981 */ /* 0x000f62000c1e1900 */
[----:B------:R-:W-:Y:S02]  /*0c60*/  P2R R66, PR, RZ, 0x8 ;  /* 0x00000008ff427803 */ /* 0x000fe40000000000 */
[----:B------:R-:W-:Y:S01]  /*0c70*/  P2R R65, PR, RZ, 0x10 ;  /* 0x00000010ff417803 */ /* 0x000fe20000000000 */
[----:B------:R-:W2:Y:S01]  /*0c80*/  @!P3 LDG.E R16, desc[UR26][R8.64+0x280] ;  /* 0x0002801a0810b981 */ /* 0x000ea2000c1e1900 */
[----:B------:R-:W-:Y:S02]  /*0c90*/  P2R R64, PR, RZ, 0x20 ;  /* 0x00000020ff407803 */ /* 0x000fe40000000000 */
[----:B------:R-:W-:Y:S01]  /*0ca0*/  P2R R63, PR, RZ, 0x40 ;  /* 0x00000040ff3f7803 */ /* 0x000fe20000000000 */
[----:B------:R-:W5:Y:S01]  /*0cb0*/  @!P0 LDG.E R18, desc[UR26][R8.64+0x380] ;  /* 0x0003801a08128981 */ /* 0x000f62000c1e1900 */
[----:B------:R-:W-:-:S02]  /*0cc0*/  ISETP.GE.AND P0, PT, R29, UR8, PT ;  /* 0x000000081d007c0c */ /* 0x000fc4000bf06270 */
[----:B------:R-:W-:Y:S01]  /*0cd0*/  ISETP.GE.AND P1, PT, R32, UR8, PT ;  /* 0x0000000820007c0c */ /* 0x000fe2000bf26270 */
[----:B------:R-:W2:Y:S01]  /*0ce0*/  @!P4 LDG.E R15, desc[UR26][R8.64+0x200] ;  /* 0x0002001a080fc981 */ /* 0x000ea2000c1e1900 */
[----:B------:R-:W-:Y:S02]  /*0cf0*/  P2R R69, PR, RZ, 0x1 ;  /* 0x00000001ff457803 */ /* 0x000fe40000000000 */
[----:B------:R-:W-:Y:S01]  /*0d00*/  IADD3 R11, PT, PT, R11, 0x1e0, RZ ;  /* 0x000001e00b0b7810 */ /* 0x000fe20007ffe0ff */
[----:B------:R-:W5:Y:S01]  /*0d10*/  @!P5 LDG.E R14, desc[UR26][R8.64+0x180] ;  /* 0x0001801a080ed981 */ /* 0x000f62000c1e1900 */
[----:B------:R-:W-:Y:S02]  /*0d20*/  ISETP.GE.AND P2, PT, R34, UR8, PT ;  /* 0x0000000822007c0c */ /* 0x000fe4000bf46270 */
[----:B------:R-:W-:Y:S01]  /*0d30*/  MOV R26, RZ ;  /* 0x000000ff001a7202 */ /* 0x000fe20000000f00 */
[----:B------:R-:W2:Y:S04]  /*0d40*/  @!P6 LDG.E R13, desc[UR26][R8.64+0x100] ;  /* 0x0001001a080de981 */ /* 0x000ea8000c1e1900 */
[----:B------:R-:W5:Y:S01]  /*0d50*/  @!P0 LDG.E R19, desc[UR26][R8.64+0x400] ;  /* 0x0004001a08138981 */ /* 0x000f62000c1e1900 */
[----:B------:R-:W-:-:S02]  /*0d60*/  ISETP.GE.AND P0, PT, R30, UR8, PT ;  /* 0x000000081e007c0c */ /* 0x000fc4000bf06270 */
        /* <DEDUP_REMOVED lines=53> */
[-C--:B------:R-:W-:Y:S02]  /*10c0*/  LEA.HI.SX32 R42, R42, R11.reuse, 0x1b ;  /* 0x0000000b2a2a7211 */ /* 0x080fe400078fdaff */
        /* <DEDUP_REMOVED lines=70> */
[----:B-1----:R-:W-:-:S05]  /*1530*/  CS2R R10, SRZ ;  /* 0x00000000000a7805 */ /* 0x002fca000001ff00 */
[----:B------:R-:W5:Y:S01]  /*1540*/  @!P0 LDG.E R8, desc[UR26][R6.64] ;  /* 0x0000001a06088981 */ /* 0x000f62000c1e1900 */
[----:B------:R-:W-:-:S13]  /*1550*/  ISETP.NE.AND P0, PT, R29, RZ, PT ;  /* 0x000000ff1d00720c */ /* 0x000fda0003f05270 */
[----:B------:R-:W5:Y:S01]  /*1560*/  @!P0 LDG.E R9, desc[UR26][R6.64+0x80] ;  /* 0x0000801a06098981 */ /* 0x000f62000c1e1900 */
[----:B------:R-:W-:-:S13]  /*1570*/  ISETP.NE.AND P0, PT, R31, RZ, PT ;  /* 0x000000ff1f00720c */ /* 0x000fda0003f05270 */
        /* <DEDUP_REMOVED lines=14> */
[----:B------:R-:W-:Y:S02]  /*1660*/  ISETP.NE.AND P0, PT, R43, RZ, PT ;  /* 0x000000ff2b00720c */ /* 0x000fe40003f05270 */
[----:B-----5:R-:W-:Y:S01]  /*1670*/  CS2R R18, SRZ ;  /* 0x0000000000127805 */ /* 0x020fe2000001ff00 */
[----:B------:R-:W-:Y:S01]  /*1680*/  HFMA2 R3, -RZ, RZ, 0, 0 ;  /* 0x00000000ff037431 */ /* 0x000fe200000001ff */
[----:B0-----:R-:W-:Y:S02]  /*1690*/  CS2R R20, SRZ ;  /* 0x0000000000147805 */ /* 0x001fe4000001ff00 */
        /* <DEDUP_REMOVED lines=105> */
[----:B------:R-:W-:Y:S04]  /*1d30*/  STL [R1], R71 ;  /* 0x0000004701007387 */ /* 0x000fe80000100800 */
        /* <DEDUP_REMOVED lines=50> */
[----:B------:R-:W-:Y:S01]  /*2060*/  UISETP.GE.AND UP0, UPT, UR8, 0x1, UPT ;  /* 0x000000010800788c */ /* 0x000fe2000bf06270 */
[----:B------:R-:W-:Y:S01]  /*2070*/  HFMA2 R181, -RZ, RZ, 0, 0 ;  /* 0x00000000ffb57431 */ /* 0x000fe200000001ff */
[----:B------:R-:W-:Y:S02]  /*2080*/  MOV R44, RZ ;  /* 0x000000ff002c7202 */ /* 0x000fe40000000f00 */
[----:B------:R-:W-:Y:S02]  /*2090*/  CS2R R184, SRZ ;  /* 0x0000000000b87805 */ /* 0x000fe4000001ff00 */
[----:B------:R-:W-:Y:S02]  /*20a0*/  CS2R R182, SRZ ;  /* 0x0000000000b67805 */ /* 0x000fe4000001ff00 */
[----:B------:R-:W-:Y:S02]  /*20b0*/  CS2R R42, SRZ ;  /* 0x00000000002a7805 */ /* 0x000fe4000001ff00 */
[----:B------:R-:W-:-:S02]  /*20c0*/  CS2R R40, SRZ ;  /* 0x0000000000287805 */ /* 0x000fc4000001ff00 */
[----:B------:R-:W-:Y:S02]  /*20d0*/  CS2R R38, SRZ ;  /* 0x0000000000267805 */ /* 0x000fe4000001ff00 */
[----:B------:R-:W-:Y:S02]  /*20e0*/  MOV R36, RZ ;  /* 0x000000ff00247202 */ /* 0x000fe40000000f00 */
[----:B------:R-:W-:Y:S01]  /*20f0*/  CS2R R34, SRZ ;  /* 0x0000000000227805 */ /* 0x000fe2000001ff00 */
        /* <DEDUP_REMOVED lines=18> */
[----:B------:R-:W-:Y:S01]  /*2220*/  UISETP.NE.AND UP0, UPT, UR13, 0x1, UPT ;  /* 0x000000010d00788c */ /* 0x000fe2000bf05270 */
[----:B------:R-:W0:Y:S01]  /*2230*/  S2UR UR44, SR_CTAID.Y ;  /* 0x00000000002c79c3 */ /* 0x000e220000002600 */
[----:B------:R-:W-:Y:S01]  /*2240*/  USHF.L.U32 UR8, UR13, 0xc, URZ ;  /* 0x0000000c0d087899 */ /* 0x000fe200080006ff */
[----:B------:R-:W-:Y:S01]  /*2250*/  SHF.L.U32 R44, R190, 0x5, RZ ;  /* 0x00000005be2c7819 */ /* 0x000fe200000006ff */
[----:B------:R-:W0:Y:S01]  /*2260*/  LDCU.64 UR22, c[0x0][0x3a0] ;  /* 0x00007400ff1677ac */ /* 0x000e220008000a00 */
[----:B------:R-:W-:Y:S01]  /*2270*/  LOP3.LUT R2, R2, 0xfffffffb, RZ, 0xc0, !PT ;  /* 0xfffffffb02027812 */ /* 0x000fe200078ec0ff */
[----:B------:R-:W-:Y:S01]  /*2280*/  FADD.FTZ R17, R4, R4 ;  /* 0x0000000404117221 */ /* 0x000fe20000010000 */
[----:B------:R-:W-:Y:S01]  /*2290*/  PLOP3.LUT P1, PT, PT, PT, UP0, 0x80, 0x8 ;  /* 0x000000000008781c */ /* 0x000fe20003f2f008 */
[----:B------:R-:W-:Y:S01]  /*22a0*/  ULEA UR8, UR28, -UR8, 0x1 ;  /* 0x800000081c087291 */ /* 0x000fe2000f8e08ff */
[----:B------:R-:W-:Y:S01]  /*22b0*/  FADD.FTZ R16, R5, R5 ;  /* 0x0000000505107221 */ /* 0x000fe20000010000 */
[----:B------:R-:W-:Y:S01]  /*22c0*/  FADD.FTZ R15, R6, R6 ;  /* 0x00000006060f7221 */ /* 0x000fe20000010000 */
[----:B------:R-:W-:Y:S01]  /*22d0*/  ISETP.EQ.AND P1, PT, R0, RZ, P1 ;  /* 0x000000ff0000720c */ /* 0x000fe20000f22270 */
[----:B------:R-:W-:Y:S01]  /*22e0*/  UIADD3 UR25, UPT, UPT, UR8, 0x1000, URZ ;  /* 0x0000100008197890 */ /* 0x000fe2000fffe0ff */
[----:B------:R-:W-:Y:S01]  /*22f0*/  FADD.FTZ R0, R3, R3 ;  /* 0x0000000303007221 */ /* 0x000fe20000010000 */
[----:B------:R-:W-:Y:S01]  /*2300*/  LOP3.LUT R3, R44, 0x7c1f, R190, 0xc8, !PT ;  /* 0x00007c1f2c037812 */ /* 0x000fe200078ec8be */
[----:B------:R-:W-:Y:S01]  /*2310*/  FADD.FTZ R14, R7, R7 ;  /* 0x00000007070e7221 */ /* 0x000fe20000010000 */
[----:B------:R-:W-:Y:S01]  /*2320*/  FADD.FTZ R13, R8, R8 ;  /* 0x00000008080d7221 */ /* 0x000fe20000010000 */
[----:B------:R-:W-:Y:S01]  /*2330*/  FADD.FTZ R12, R9, R9 ;  /* 0x00000009090c7221 */ /* 0x000fe20000010000 */
[----:B------:R-:W-:Y:S01]  /*2340*/  ISETP.GE.AND P0, PT, R3, UR25, PT ;  /* 0x0000001903007c0c */ /* 0x000fe2000bf06270 */
[----:B------:R-:W-:Y:S01]  /*2350*/  FADD.FTZ R11, R10, R10 ;  /* 0x0000000a0a0b7221 */ /* 0x000fe20000010000 */
[----:B------:R-:W-:Y:S01]  /*2360*/  FADD.FTZ R33, R33, UR6 ;  /* 0x0000000621217e21 */ /* 0x000fe20008010000 */
[----:B------:R-:W-:Y:S01]  /*2370*/  FADD.FTZ R32, R32, UR6 ;  /* 0x0000000620207e21 */ /* 0x000fe20008010000 */
[----:B------:R-:W-:Y:S01]  /*2380*/  FADD.FTZ R31, R31, UR6 ;  /* 0x000000061f1f7e21 */ /* 0x000fe20008010000 */
[----:B------:R-:W-:Y:S01]  /*2390*/  FADD.FTZ R30, R30, UR6 ;  /* 0x000000061e1e7e21 */ /* 0x000fe20008010000 */
[----:B------:R-:W-:Y:S01]  /*23a0*/  FADD.FTZ R29, R29, UR6 ;  /* 0x000000061d1d7e21 */ /* 0x000fe20008010000 */
[----:B0-----:R-:W-:Y:S01]  /*23b0*/  UIMAD.WIDE.U32 UR10, UR44, UR22, URZ ;  /* 0x000000162c0a72a5 */ /* 0x001fe2000f8e00ff */
        /* <DEDUP_REMOVED lines=17> */
[----:B------:R-:W-:Y:S01]  /*24d0*/  @P0 LOP3.LUT R2, R2, 0x4, RZ, 0xfc, !PT ;  /* 0x0000000402020812 */ /* 0x000fe200078efcff */
[----:B------:R-:W-:Y:S01]  /*24e0*/  FADD.FTZ R4, R67, R67 ;  /* 0x0000004343047221 */ /* 0x000fe20000010000 */
[----:B------:R-:W-:Y:S01]  /*24f0*/  FADD.FTZ R3, R66, R66 ;  /* 0x0000004242037221 */ /* 0x000fe20000010000 */
[----:B------:R-:W-:Y:S01]  /*2500*/  MOV R44, RZ ;  /* 0x000000ff002c7202 */ /* 0x000fe20000000f00 */
[----:B------:R-:W-:Y:S01]  /*2510*/  UIMAD UR23, UR44, UR23, UR11 ;  /* 0x000000172c1772a4 */ /* 0x000fe2000f8e020b */
[----:B------:R-:W-:Y:S01]  /*2520*/  LOP3.LUT R82, R190, 0x1f, RZ, 0xc0, !PT ;  /* 0x0000001fbe527812 */ /* 0x000fe200078ec0ff */
[----:B------:R-:W0:Y:S01]  /*2530*/  LDCU UR45, c[0x0][0x394] ;  /* 0x00007280ff2d77ac */ /* 0x000e220008000800 */
[----:B------:R-:W1:Y:S01]  /*2540*/  LDCU UR46, c[0x0][0x38c] ;  /* 0x00007180ff2e77ac */ /* 0x000e620008000800 */
[----:B------:R-:W2:Y:S01]  /*2550*/  LDCU UR24, c[0x0][0x388] ;  /* 0x00007100ff1877ac */ /* 0x000ea20008000800 */
[----:B------:R-:W3:Y:S01]  /*2560*/  LDCU.64 UR38, c[0x0][0x3a8] ;  /* 0x00007500ff2677ac */ /* 0x000ee20008000a00 */
[----:B------:R-:W4:Y:S01]  /*2570*/  LDCU.64 UR36, c[0x0][0x440] ;  /* 0x00008800ff2477ac */ /* 0x000f220008000a00 */
[----:B------:R-:W0:Y:S01]  /*2580*/  LDCU.64 UR34, c[0x0][0x450] ;  /* 0x00008a00ff2277ac */ /* 0x000e220008000a00 */
[----:B------:R-:W0:Y:S01]  /*2590*/  LDCU.64 UR32, c[0x0][0x3e0] ;  /* 0x00007c00ff2077ac */ /* 0x000e220008000a00 */
[----:B------:R-:W0:Y:S01]  /*25a0*/  LDCU.64 UR30, c[0x0][0x3d8] ;  /* 0x00007b00ff1e77ac */ /* 0x000e220008000a00 */
[----:B------:R-:W0:Y:S01]  /*25b0*/  LDCU.64 UR40, c[0x0][0x4d0] ;  /* 0x00009a00ff2877ac */ /* 0x000e220008000a00 */
[----:B------:R-:W0:Y:S01]  /*25c0*/  LDCU.64 UR42, c[0x0][0x3c0] ;  /* 0x00007800ff2a77ac */ /* 0x000e220008000a00 */
[----:B------:R-:W-:-:S05]  /*25d0*/  UMOV UR8, URZ ;  /* 0x000000ff00087c82 */ /* 0x000fca0008000000 */
.L_x_1527:
[----:B0-----:R-:W-:Y:S02]  /*25e0*/  SHF.L.U32 R61, R190, 0x5, RZ ;  /* 0x00000005be3d7819 */ /* 0x001fe400000006ff */
[----:B--2---:R-:W-:Y:S02]  /*25f0*/  CS2R R68, SRZ ;  /* 0x0000000000447805 */ /* 0x004fe4000001ff00 */
[----:B0-----:R-:W-:Y:S02]  /*2600*/  MOV R63, UR42 ;  /* 0x0000002a003f7c02 */ /* 0x001fe40008000f00 */
[C---:B------:R-:W-:Y:S02]  /*2610*/  LOP3.LUT R60, R61.reuse, 0x7c1f, R190, 0xc8, !PT ;  /* 0x00007c1f3d3c7812 */ /* 0x040fe400078ec8be */
[----:B------:R-:W-:Y:S02]  /*2620*/  LOP3.LUT R64, R82, 0x7c00, R61, 0xf8, !PT ;  /* 0x00007c0052407812 */ /* 0x000fe400078ef83d */
[----:B------:R-:W-:Y:S01]  /*2630*/  LOP3.LUT R66, R61, 0x3e0, R82, 0xfe, !PT ;  /* 0x000003e03d427812 */ /* 0x000fe200078efe52 */
[----:B------:R-:W-:Y:S01]  /*2640*/  HFMA2 R61, -RZ, RZ, 0, 0 ;  /* 0x00000000ff3d7431 */ /* 0x000fe200000001ff */
[----:B-1----:R-:W-:-:S02]  /*2650*/  LOP3.LUT R65, R64, 0x20, RZ, 0xfc, !PT ;  /* 0x0000002040417812 */ /* 0x002fc400078efcff */
[----:B------:R-:W-:Y:S02]  /*2660*/  ISETP.GE.AND P0, PT, R66, UR25, PT ;  /* 0x0000001942007c0c */ /* 0x000fe4000bf06270 */
[----:B------:R-:W-:Y:S02]  /*2670*/  ISETP.GE.AND P5, PT, R65, UR25, PT ;  /* 0x0000001941007c0c */ /* 0x000fe4000bfa6270 */
[C---:B------:R-:W-:Y:S02]  /*2680*/  LOP3.LUT R65, R64.reuse, 0x40, RZ, 0xfc, !PT ;  /* 0x0000004040417812 */ /* 0x040fe400078efcff */
[----:B------:R-:W-:Y:S01]  /*2690*/  LOP3.LUT R66, R64, 0x60, RZ, 0xfc, !PT ;  /* 0x0000006040427812 */ /* 0x000fe200078efcff */
[----:B------:R-:W-:Y:S01]  /*26a0*/  IMAD.WIDE.U32 R62, R63, UR8, R60 ;  /* 0x000000083f3e7c25 */ /* 0x000fe2000f8e003c */
[----:B------:R-:W-:Y:S02]  /*26b0*/  MOV R61, UR43 ;  /* 0x0000002b003d7c02 */ /* 0x000fe40008000f00 */
[----:B------:R-:W-:-:S02]  /*26c0*/  ISETP.GE.AND P2, PT, R65, UR25, PT ;  /* 0x0000001941007c0c */ /* 0x000fc4000bf46270 */
[----:B------:R-:W-:Y:S01]  /*26d0*/  LEA R60, P4, R62, UR20, 0x2 ;  /* 0x000000143e3c7c11 */ /* 0x000fe2000f8810ff */
[----:B------:R-:W-:Y:S01]  /*26e0*/  IMAD R61, R61, UR8, R63 ;  /* 0x000000083d3d7c24 */ /* 0x000fe2000f8e023f */
[----:B------:R-:W-:Y:S02]  /*26f0*/  ISETP.GE.AND P3, PT, R66, UR25, PT ;  /* 0x0000001942007c0c */ /* 0x000fe4000bf66270 */
[----:B------:R-:W-:Y:S02]  /*2700*/  CS2R R66, SRZ ;  /* 0x0000000000427805 */ /* 0x000fe4000001ff00 */
[----:B------:R-:W-:Y:S02]  /*2710*/  LOP3.LUT R63, R64, 0x80, RZ, 0xfc, !PT ;  /* 0x00000080403f7812 */ /* 0x000fe400078efcff */
[----:B------:R-:W-:Y:S02]  /*2720*/  LEA.HI.X R61, R62, UR21, R61, 0x2, P4 ;  /* 0x000000153e3d7c11 */ /* 0x000fe4000a0f143d */
[----:B------:R-:W-:-:S02]  /*2730*/  ISETP.GE.AND P4, PT, R63, UR25, PT ;  /* 0x000000193f007c0c */ /* 0x000fc4000bf86270 */
[C---:B------:R-:W-:Y:S01]  /*2740*/  LOP3.LUT R62, R64.reuse, 0xa0, RZ, 0xfc, !PT ;  /* 0x000000a0403e7812 */ /* 0x040fe200078efcff */
[----:B------:R-:W5:Y:S01]  /*2750*/  @!P5 LDG.E R66, desc[UR26][R60.64+0x80] ;  /* 0x0000801a3c42d981 */ /* 0x000f62000c1e1900 */
[----:B------:R-:W-:Y:S02]  /*2760*/  LOP3.LUT R63, R64, 0xc0, RZ, 0xfc, !PT ;  /* 0x000000c0403f7812 */ /* 0x000fe400078efcff */
[----:B------:R-:W-:Y:S01]  /*2770*/  ISETP.GE.AND P5, PT, R62, UR25, PT ;  /* 0x000000193e007c0c */ /* 0x000fe2000bfa6270 */
[----:B------:R-:W2:Y:S01]  /*2780*/  @!P2 LDG.E R67, desc[UR26][R60.64+0x100] ;  /* 0x0001001a3c43a981 */ /* 0x000ea2000c1e1900 */
[----:B------:R-:W-:Y:S02]  /*2790*/  LOP3.LUT R62, R64, 0xe0, RZ, 0xfc, !PT ;  /* 0x000000e0403e7812 */ /* 0x000fe400078efcff */
[----:B------:R-:W-:Y:S01]  /*27a0*/  ISETP.GE.AND P2, PT, R63, UR25, PT ;  /* 0x000000193f007c0c */ /* 0x000fe2000bf46270 */
[----:B------:R-:W2:Y:S01]  /*27b0*/  @!P3 LDG.E R68, desc[UR26][R60.64+0x180] ;  /* 0x0001801a3c44b981 */ /* 0x000ea2000c1e1900 */
[----:B------:R-:W-:-:S02]  /*27c0*/  ISETP.GE.AND P3, PT, R62, UR25, PT ;  /* 0x000000193e007c0c */ /* 0x000fc4000bf66270 */
[----:B------:R-:W-:Y:S02]  /*27d0*/  CS2R R70, SRZ ;  /* 0x0000000000467805 */ /* 0x000fe4000001ff00 */
[C---:B------:R-:W-:Y:S01]  /*27e0*/  LOP3.LUT R62, R64.reuse, 0x100, RZ, 0xfc, !PT ;  /* 0x00000100403e7812 */ /* 0x040fe200078efcff */
[----:B------:R-:W2:Y:S01]  /*27f0*/  @!P4 LDG.E R69, desc[UR26][R60.64+0x200] ;  /* 0x0002001a3c45c981 */ /* 0x000ea2000c1e1900 */
[----:B------:R-:W-:Y:S02]  /*2800*/  LOP3.LUT R63, R64, 0x120, RZ, 0xfc, !PT ;  /* 0x00000120403f7812 */ /* 0x000fe400078efcff */
[----:B------:R-:W-:Y:S01]  /*2810*/  ISETP.GE.AND P4, PT, R62, UR25, PT ;  /* 0x000000193e007c0c */ /* 0x000fe2000bf86270 */
[----:B------:R-:W2:Y:S01]  /*2820*/  @!P5 LDG.E R70, desc[UR26][R60.64+0x280] ;  /* 0x0002801a3c46d981 */ /* 0x000ea2000c1e1900 */
[----:B------:R-:W-:Y:S02]  /*2830*/  LOP3.LUT R62, R64, 0x140, RZ, 0xfc, !PT ;  /* 0x00000140403e7812 */ /* 0x000fe400078efcff */
[----:B------:R-:W-:-:S02]  /*2840*/  ISETP.GE.AND P5, PT, R63, UR25, PT ;  /* 0x000000193f007c0c */ /* 0x000fc4000bfa6270 */
[----:B------:R-:W-:Y:S01]  /*2850*/  CS2R R72, SRZ ;  /* 0x0000000000487805 */ /* 0x000fe2000001ff00 */
[----:B------:R-:W2:Y:S01]  /*2860*/  @!P2 LDG.E R71, desc[UR26][R60.64+0x300] ;  /* 0x0003001a3c47a981 */ /* 0x000ea2000c1e1900 */
[----:B------:R-:W-:Y:S02]  /*2870*/  ISETP.GE.AND P2, PT, R62, UR25, PT ;  /* 0x000000193e007c0c */ /* 0x000fe4000bf46270 */
[C---:B------:R-:W-:Y:S02]  /*2880*/  LOP3.LUT R62, R64.reuse, 0x160, RZ, 0xfc, !PT ;  /* 0x00000160403e7812 */ /* 0x040fe400078efcff */
[----:B------:R-:W-:Y:S02]  /*2890*/  CS2R R74, SRZ ;  /* 0x00000000004a7805 */ /* 0x000fe4000001ff00 */
[----:B------:R-:W-:Y:S01]  /*28a0*/  LOP3.LUT R63, R64, 0x180, RZ, 0xfc, !PT ;  /* 0x00000180403f7812 */ /* 0x000fe200078efcff */
[----:B------:R-:W2:Y:S01]  /*28b0*/  @!P3 LDG.E R72, desc[UR26][R60.64+0x380] ;  /* 0x0003801a3c48b981 */ /* 0x000ea2000c1e1900 */
[----:B------:R-:W-:-:S02]  /*28c0*/  ISETP.GE.AND P3, PT, R62, UR25, PT ;  /* 0x000000193e007c0c */ /* 0x000fc4000bf66270 */
[----:B------:R-:W-:Y:S01]  /*28d0*/  LOP3.LUT R62, R64, 0x1a0, RZ, 0xfc, !PT ;  /* 0x000001a0403e7812 */ /* 0x000fe200078efcff */
[----:B------:R-:W2:Y:S01]  /*28e0*/  @!P4 LDG.E R73, desc[UR26][R60.64+0x400] ;  /* 0x0004001a3c49c981 */ /* 0x000ea2000c1e1900 */
[----:B------:R-:W-:Y:S02]  /*28f0*/  ISETP.GE.AND P4, PT, R63, UR25, PT ;  /* 0x000000193f007c0c */ /* 0x000fe4000bf86270 */
[----:B------:R-:W-:Y:S01]  /*2900*/  LOP3.LUT P6, RZ, R2, 0x4, RZ, 0xc0, !PT ;  /* 0x0000000402ff7812 */ /* 0x000fe200078cc0ff */
[----:B------:R-:W2:Y:S01]  /*2910*/  @!P5 LDG.E R74, desc[UR26][R60.64+0x480] ;  /* 0x0004801a3c4ad981 */ /* 0x000ea2000c1e1900 */
[----:B------:R-:W-:Y:S02]  /*2920*/  ISETP.GE.AND P5, PT, R62, UR25, PT ;  /* 0x000000193e007c0c */ /* 0x000fe4000bfa6270 */
[----:B------:R-:W-:Y:S02]  /*2930*/  CS2R R76, SRZ ;  /* 0x00000000004c7805 */ /* 0x000fe4000001ff00 */
[C---:B------:R-:W-:Y:S01]  /*2940*/  LOP3.LUT R62, R64.reuse, 0x1c0, RZ, 0xfc, !PT ;  /* 0x000001c0403e7812 */ /* 0x040fe200078efcff */
[----:B------:R-:W2:Y:S01]  /*2950*/  @!P2 LDG.E R75, desc[UR26][R60.64+0x500] ;  /* 0x0005001a3c4ba981 */ /* 0x000ea2000c1e1900 */
[----:B------:R-:W-:-:S02]  /*2960*/  LOP3.LUT R63, R64, 0x1e0, RZ, 0xfc, !PT ;  /* 0x000001e0403f7812 */ /* 0x000fc400078efcff */
[----:B------:R-:W-:Y:S01]  /*2970*/  ISETP.GE.AND P2, PT, R62, UR25, PT ;  /* 0x000000193e007c0c */ /* 0x000fe2000bf46270 */
[----:B------:R-:W2:Y:S01]  /*2980*/  @!P3 LDG.E R76, desc[UR26][R60.64+0x580] ;  /* 0x0005801a3c4cb981 */ /* 0x000ea2000c1e1900 */
[----:B------:R-:W-:Y:S02]  /*2990*/  LOP3.LUT R62, R64, 0x200, RZ, 0xfc, !PT ;  /* 0x00000200403e7812 */ /* 0x000fe400078efcff */
[----:B------:R-:W-:Y:S02]  /*29a0*/  CS2R R78, SRZ ;  /* 0x00000000004e7805 */ /* 0x000fe4000001ff00 */
[----:B------:R-:W-:Y:S01]  /*29b0*/  ISETP.GE.AND P3, PT, R63, UR25, PT ;  /* 0x000000193f007c0c */ /* 0x000fe2000bf66270 */
[----:B------:R-:W2:Y:S01]  /*29c0*/  @!P4 LDG.E R77, desc[UR26][R60.64+0x600] ;  /* 0x0006001a3c4dc981 */ /* 0x000ea2000c1e1900 */
[----:B------:R-:W-:Y:S01]  /*29d0*/  ISETP.GE.AND P4, PT, R62, UR25, PT ;  /* 0x000000193e007c0c */ /* 0x000fe2000bf86270 */
[----:B------:R-:W-:Y:S01]  /*29e0*/  HFMA2 R83, -RZ, RZ, 0, 0 ;  /* 0x00000000ff537431 */ /* 0x000fe200000001ff */
[C---:B------:R-:W-:Y:S01]  /*29f0*/  LOP3.LUT R62, R64.reuse, 0x220, RZ, 0xfc, !PT ;  /* 0x00000220403e7812 */ /* 0x040fe200078efcff */
[----:B------:R-:W2:Y:S01]  /*2a00*/  @!P5 LDG.E R78, desc[UR26][R60.64+0x680] ;  /* 0x0006801a3c4ed981 */ /* 0x000ea2000c1e1900 */
[----:B------:R-:W-:-:S02]  /*2a10*/  LOP3.LUT R63, R64, 0x240, RZ, 0xfc, !PT ;  /* 0x00000240403f7812 */ /* 0x000fc400078efcff */
[----:B------:R-:W-:Y:S01]  /*2a20*/  ISETP.GE.AND P5, PT, R62, UR25, PT ;  /* 0x000000193e007c0c */ /* 0x000fe2000bfa6270 */
[----:B------:R-:W2:Y:S01]  /*2a30*/  @!P2 LDG.E R79, desc[UR26][R60.64+0x700] ;  /* 0x0007001a3c4fa981 */ /* 0x000ea2000c1e1900 */
[----:B------:R-:W-:Y:S02]  /*2a40*/  LOP3.LUT R62, R64, 0x260, RZ, 0xfc, !PT ;  /* 0x00000260403e7812 */ /* 0x000fe400078efcff */
[----:B------:R-:W-:Y:S02]  /*2a50*/  ISETP.GE.AND P2, PT, R63, UR25, PT ;  /* 0x000000193f007c0c */ /* 0x000fe4000bf46270 */
[----:B------:R-:W-:Y:S01]  /*2a60*/  CS2R R84, SRZ ;  /* 0x0000000000547805 */ /* 0x000fe2000001ff00 */
[----:B------:R-:W2:Y:S01]  /*2a70*/  @!P3 LDG.E R83, desc[UR26][R60.64+0x780] ;  /* 0x0007801a3c53b981 */ /* 0x000ea2000c1e1900 */
[----:B------:R-:W-:Y:S02]  /*2a80*/  ISETP.GE.AND P3, PT, R62, UR25, PT ;  /* 0x000000193e007c0c */ /* 0x000fe4000bf66270 */
[----:B------:R-:W-:-:S02]  /*2a90*/  LOP3.LUT R62, R64, 0x280, RZ, 0xfc, !PT ;  /* 0x00000280403e7812 */ /* 0x000fc400078efcff */
[----:B------:R-:W-:Y:S02]  /*2aa0*/  CS2R R86, SRZ ;  /* 0x0000000000567805 */ /* 0x000fe4000001ff00 */
[----:B------:R-:W-:Y:S01]  /*2ab0*/  LOP3.LUT R63, R64, 0x2a0, RZ, 0xfc, !PT ;  /* 0x000002a0403f7812 */ /* 0x000fe200078efcff */
[----:B------:R-:W2:Y:S01]  /*2ac0*/  @!P4 LDG.E R84, desc[UR26][R60.64+0x800] ;  /* 0x0008001a3c54c981 */ /* 0x000ea2000c1e1900 */
[----:B------:R-:W-:Y:S02]  /*2ad0*/  ISETP.GE.AND P4, PT, R62, UR25, PT ;  /* 0x000000193e007c0c */ /* 0x000fe4000bf86270 */
[----:B------:R-:W-:Y:S01]  /*2ae0*/  LOP3.LUT R62, R64, 0x2c0, RZ, 0xfc, !PT ;  /* 0x000002c0403e7812 */ /* 0x000fe200078efcff */
[----:B------:R-:W2:Y:S01]  /*2af0*/  @!P5 LDG.E R85, desc[UR26][R60.64+0x880] ;  /* 0x0008801a3c55d981 */ /* 0x000ea2000c1e1900 */
[----:B------:R-:W-:-:S03]  /*2b00*/  ISETP.GE.AND P5, PT, R63, UR25, PT ;  /* 0x000000193f007c0c */ /* 0x000fc6000bfa6270 */
[----:B------:R-:W2:Y:S01]  /*2b10*/  @!P2 LDG.E R86, desc[UR26][R60.64+0x900] ;  /* 0x0009001a3c56a981 */ /* 0x000ea2000c1e1900 */
[----:B------:R-:W-:Y:S02]  /*2b20*/  ISETP.GE.AND P2, PT, R62, UR25, PT ;  /* 0x000000193e007c0c */ /* 0x000fe4000bf46270 */
[----:B------:R-:W-:Y:S02]  /*2b30*/  CS2R R88, SRZ ;  /* 0x0000000000587805 */ /* 0x000fe4000001ff00 */
[C---:B------:R-:W-:Y:S01]  /*2b40*/  LOP3.LUT R62, R64.reuse, 0x2e0, RZ, 0xfc, !PT ;  /* 0x000002e0403e7812 */ /* 0x040fe200078efcff */
[----:B------:R-:W2:Y:S01]  /*2b50*/  @!P3 LDG.E R87, desc[UR26][R60.64+0x980] ;  /* 0x0009801a3c57b981 */ /* 0x000ea2000c1e1900 */
[----:B------:R-:W-:Y:S02]  /*2b60*/  LOP3.LUT R63, R64, 0x300, RZ, 0xfc, !PT ;  /* 0x00000300403f7812 */ /* 0x000fe400078efcff */
[----:B------:R-:W-:Y:S01]  /*2b70*/  ISETP.GE.AND P3, PT, R62, UR25, PT ;  /* 0x000000193e007c0c */ /* 0x000fe2000bf66270 */
[----:B------:R-:W2:Y:S01]  /*2b80*/  @!P4 LDG.E R88, desc[UR26][R60.64+0xa00] ;  /* 0x000a001a3c58c981 */ /* 0x000ea2000c1e1900 */
[----:B------:R-:W-:-:S02]  /*2b90*/  MOV R65, RZ ;  /* 0x000000ff00417202 */ /* 0x000fc40000000f00 */
[----:B------:R-:W-:Y:S02]  /*2ba0*/  LOP3.LUT R62, R64, 0x320, RZ, 0xfc, !PT ;  /* 0x00000320403e7812 */ /* 0x000fe400078efcff */
[----:B------:R-:W-:Y:S02]  /*2bb0*/  CS2R R90, SRZ ;  /* 0x00000000005a7805 */ /* 0x000fe4000001ff00 */
[----:B------:R-:W-:Y:S01]  /*2bc0*/  ISETP.GE.AND P4, PT, R63, UR25, PT ;  /* 0x000000193f007c0c */ /* 0x000fe2000bf86270 */
[----:B------:R-:W2:Y:S01]  /*2bd0*/  @!P5 LDG.E R89, desc[UR26][R60.64+0xa80] ;  /* 0x000a801a3c59d981 */ /* 0x000ea2000c1e1900 */
[----:B------:R-:W-:Y:S02]  /*2be0*/  ISETP.GE.AND P5, PT, R62, UR25, PT ;  /* 0x000000193e007c0c */ /* 0x000fe4000bfa6270 */
[----:B------:R-:W-:Y:S01]  /*2bf0*/  LOP3.LUT R62, R64, 0x340, RZ, 0xfc, !PT ;  /* 0x00000340403e7812 */ /* 0x000fe200078efcff */
[----:B------:R-:W5:Y:S01]  /*2c00*/  @!P6 LDG.E R65, desc[UR26][R60.64] ;  /* 0x0000001a3c41e981 */ /* 0x000f62000c1e1900 */
[----:B------:R-:W-:-:S03]  /*2c10*/  CS2R R92, SRZ ;  /* 0x00000000005c7805 */ /* 0x000fc6000001ff00 */
        /* <DEDUP_REMOVED lines=8> */
[----:B------:R-:W-:-:S02]  /*2ca0*/  LOP3.LUT R62, R64, 0x3a0, RZ, 0xfc, !PT ;  /* 0x000003a0403e7812 */ /* 0x000fc400078efcff */
[----:B------:R-:W-:Y:S01]  /*2cb0*/  LOP3.LUT R64, R64, 0x3c0, RZ, 0xfc, !PT ;  /* 0x000003c040407812 */ /* 0x000fe200078efcff */
[----:B------:R-:W2:Y:S01]  /*2cc0*/  @!P5 LDG.E R93, desc[UR26][R60.64+0xc80] ;  /* 0x000c801a3c5dd981 */ /* 0x000ea2000c1e1900 */
[----:B------:R-:W-:Y:S02]  /*2cd0*/  ISETP.GE.AND P3, PT, R63, UR25, PT ;  /* 0x000000193f007c0c */ /* 0x000fe4000bf66270 */
[----:B------:R-:W-:Y:S01]  /*2ce0*/  ISETP.GE.AND P5, PT, R62, UR25, PT ;  /* 0x000000193e007c0c */ /* 0x000fe2000bfa6270 */
[----:B------:R-:W2:Y:S01]  /*2cf0*/  @!P2 LDG.E R94, desc[UR26][R60.64+0xd00] ;  /* 0x000d001a3c5ea981 */ /* 0x000ea2000c1e1900 */
[----:B------:R-:W-:Y:S02]  /*2d00*/  ISETP.GE.AND P2, PT, R64, UR25, PT ;  /* 0x0000001940007c0c */ /* 0x000fe4000bf46270 */
[----:B------:R-:W-:Y:S02]  /*2d10*/  CS2R R96, SRZ ;  /* 0x0000000000607805 */ /* 0x000fe4000001ff00 */
[----:B------:R-:W-:-:S04]  /*2d20*/  CS2R R98, SRZ ;  /* 0x0000000000627805 */ /* 0x000fc8000001ff00 */
[----:B------:R-:W2:Y:S04]  /*2d30*/  @!P4 LDG.E R96, desc[UR26][R60.64+0xe00] ;  /* 0x000e001a3c60c981 */ /* 0x000ea8000c1e1900 */
[----:B------:R-:W2:Y:S04]  /*2d40*/  @!P3 LDG.E R95, desc[UR26][R60.64+0xd80] ;  /* 0x000d801a3c5fb981 */ /* 0x000ea8000c1e1900 */
[----:B------:R-:W2:Y:S04]  /*2d50*/  @!P5 LDG.E R97, desc[UR26][R60.64+0xe80] ;  /* 0x000e801a3c61d981 */ /* 0x000ea8000c1e1900 */
[----:B------:R-:W2:Y:S04]  /*2d60*/  @!P2 LDG.E R98, desc[UR26][R60.64+0xf00] ;  /* 0x000f001a3c62a981 */ /* 0x000ea8000c1e1900 */
[----:B------:R0:W2:Y:S01]  /*2d70*/  @!P0 LDG.E R99, desc[UR26][R60.64+0xf80] ;  /* 0x000f801a3c638981 */ /* 0x0000a2000c1e1900 */
[----:B------:R-:W-:-:S02]  /*2d80*/  UMOV UR22, UR10 ;  /* 0x0000000a00167c82 */ /* 0x000fc40008000000 */
[----:B---3--:R-:W-:-:S04]  /*2d90*/  UIMAD.WIDE.U32 UR28, UR8, UR38, UR22 ;  /* 0x00000026081c72a5 */ /* 0x008fc8000f8e0016 */
[----:B------:R-:W-:Y:S02]  /*2da0*/  UIMAD UR22, UR8, UR39, UR29 ;  /* 0x00000027081672a4 */ /* 0x000fe4000f8e021d */
[----:B----4-:R-:W-:-:S04]  /*2db0*/  ULEA UR29, UP0, UR28, UR36, 0x3 ;  /* 0x000000241c1d7291 */ /* 0x010fc8000f8018ff */
[----:B------:R-:W-:Y:S02]  /*2dc0*/  ULEA.HI.X UR28, UR28, UR37, UR22, 0x3, UP0 ;  /* 0x000000251c1c7291 */ /* 0x000fe400080f1c16 */
[----:B------:R-:W-:-:S04]  /*2dd0*/  MOV R62, UR29 ;  /* 0x0000001d003e7c02 */ /* 0x000fc80008000f00 */
[----:B------:R-:W-:-:S06]  /*2de0*/  MOV R63, UR28 ;  /* 0x0000001c003f7c02 */ /* 0x000fcc0008000f00 */
[----:B------:R-:W3:Y:S01]  /*2df0*/  LDG.E.64 R62, desc[UR26][R62.64] ;  /* 0x0000001a3e3e7981 */ /* 0x000ee2000c1e1b00 */
[----:B------:R-:W4:Y:S01]  /*2e00*/  S2UR UR28, SR_CgaCtaId ;  /* 0x00000000001c79c3 */ /* 0x000f220000008800 */
[----:B------:R-:W-:-:S04]  /*2e10*/  LOP3.LUT R101, R190, 0x3e0, RZ, 0xc0, !PT ;  /* 0x000003e0be657812 */ /* 0x000fc800078ec0ff */
[----:B------:R-:W-:Y:S01]  /*2e20*/  IADD3 R64, PT, PT, R101, R240, RZ ;  /* 0x000000f065407210 */ /* 0x000fe20007ffe0ff */
[----:B------:R-:W-:-:S04]  /*2e30*/  UMOV UR22, 0x400 ;  /* 0x0000040000167882 */ /* 0x000fc80000000000 */
[----:B------:R-:W-:-:S05]  /*2e40*/  IMAD R100, R101, 0x1f, R64 ;  /* 0x0000001f65647824 */ /* 0x000fca00078e0240 */
[C---:B------:R-:W-:Y:S02]  /*2e50*/  IADD3 R103, PT, PT, R100.reuse, 0x20, RZ ;  /* 0x0000002064677810 */ /* 0x040fe40007ffe0ff */
[C---:B------:R-:W-:Y:S02]  /*2e60*/  IADD3 R105, PT, PT, R100.reuse, 0x40, RZ ;  /* 0x0000004064697810 */ /* 0x040fe40007ffe0ff */
[C---:B------:R-:W-:Y:S02]  /*2e70*/  IADD3 R107, PT, PT, R100.reuse, 0x60, RZ ;  /* 0x00000060646b7810 */ /* 0x040fe40007ffe0ff */
[C---:B------:R-:W-:Y:S01]  /*2e80*/  LEA.HI.SX32 R101, R100.reuse, R100, 0x1b ;  /* 0x0000006464657211 */ /* 0x040fe200078fdaff */
[----:B----4-:R-:W-:Y:S01]  /*2e90*/  ULEA UR22, UR28, UR22, 0x18 ;  /* 0x000000161c167291 */ /* 0x010fe2000f8ec0ff */
[C---:B0-----:R-:W-:Y:S02]  /*2ea0*/  IADD3 R61, PT, PT, R100.reuse, 0x80, RZ ;  /* 0x00000080643d7810 */ /* 0x041fe40007ffe0ff */
[----:B------:R-:W-:-:S02]  /*2eb0*/  IADD3 R109, PT, PT, R100, 0xa0, RZ ;  /* 0x000000a0646d7810 */ /* 0x000fc40007ffe0ff */
[-C--:B------:R-:W-:Y:S02]  /*2ec0*/  LEA.HI.SX32 R103, R103, R100.reuse, 0x1b ;  /* 0x0000006467677211 */ /* 0x080fe400078fdaff */
[C---:B------:R-:W-:Y:S02]  /*2ed0*/  IADD3 R111, PT, PT, R100.reuse, 0xc0, RZ ;  /* 0x000000c0646f7810 */ /* 0x040fe40007ffe0ff */
[----:B------:R-:W-:Y:S02]  /*2ee0*/  LEA.HI.SX32 R105, R105, R100, 0x1b ;  /* 0x0000006469697211 */ /* 0x000fe400078fdaff */
[C---:B------:R-:W-:Y:S02]  /*2ef0*/  IADD3 R113, PT, PT, R100.reuse, 0xe0, RZ ;  /* 0x000000e064717810 */ /* 0x040fe40007ffe0ff */
[C---:B------:R-:W-:Y:S02]  /*2f00*/  IADD3 R115, PT, PT, R100.reuse, 0x100, RZ ;  /* 0x0000010064737810 */ /* 0x040fe40007ffe0ff */
[----:B------:R-:W-:-:S02]  /*2f10*/  IADD3 R117, PT, PT, R100, 0x120, RZ ;  /* 0x0000012064757810 */ /* 0x000fc40007ffe0ff */
[C---:B------:R-:W-:Y:S02]  /*2f20*/  IADD3 R119, PT, PT, R100.reuse, 0x140, RZ ;  /* 0x0000014064777810 */ /* 0x040fe40007ffe0ff */
[C---:B------:R-:W-:Y:S02]  /*2f30*/  IADD3 R121, PT, PT, R100.reuse, 0x160, RZ ;  /* 0x0000016064797810 */ /* 0x040fe40007ffe0ff */
[C---:B------:R-:W-:Y:S02]  /*2f40*/  IADD3 R123, PT, PT, R100.reuse, 0x180, RZ ;  /* 0x00000180647b7810 */ /* 0x040fe40007ffe0ff */
        /* <DEDUP_REMOVED lines=18> */
[----:B------:R-:W-:Y:S02]  /*3070*/  IADD3 R161, PT, PT, R100, 0x3e0, RZ ;  /* 0x000003e064a17810 */ /* 0x000fe40007ffe0ff */
[----:B------:R-:W-:Y:S02]  /*3080*/  LEA.HI.SX32 R107, R107, R100, 0x1b ;  /* 0x000000646b6b7211 */ /* 0x000fe400078fdaff */
[----:B------:R-:W-:-:S02]  /*3090*/  LEA R60, R101, UR22, 0x2 ;  /* 0x00000016653c7c11 */ /* 0x000fc4000f8e10ff */
[-C--:B------:R-:W-:Y:S02]  /*30a0*/  LEA.HI.SX32 R61, R61, R100.reuse, 0x1b ;  /* 0x000000643d3d7211 */ /* 0x080fe400078fdaff */
[-C--:B------:R-:W-:Y:S02]  /*30b0*/  LEA.HI.SX32 R109, R109, R100.reuse, 0x1b ;  /* 0x000000646d6d7211 */ /* 0x080fe400078fdaff */
[----:B------:R-:W-:Y:S02]  /*30c0*/  LEA R103, R103, UR22, 0x2 ;  /* 0x0000001667677c11 */ /* 0x000fe4000f8e10ff */
[-C--:B------:R-:W-:Y:S02]  /*30d0*/  LEA.HI.SX32 R111, R111, R100.reuse, 0x1b ;  /* 0x000000646f6f7211 */ /* 0x080fe400078fdaff */
[----:B------:R-:W-:Y:S02]  /*30e0*/  LEA R102, R105, UR22, 0x2 ;  /* 0x0000001669667c11 */ /* 0x000fe4000f8e10ff */
[----:B------:R-:W-:-:S02]  /*30f0*/  LEA.HI.SX32 R113, R113, R100, 0x1b ;  /* 0x0000006471717211 */ /* 0x000fc400078fdaff */
[-C--:B------:R-:W-:Y:S02]  /*3100*/  LEA.HI.SX32 R115, R115, R100.reuse, 0x1b ;  /* 0x0000006473737211 */ /* 0x080fe400078fdaff */
[-C--:B------:R-:W-:Y:S02]  /*3110*/  LEA.HI.SX32 R117, R117, R100.reuse, 0x1b ;  /* 0x0000006475757211 */ /* 0x080fe400078fdaff */
[-C--:B------:R-:W-:Y:S02]  /*3120*/  LEA.HI.SX32 R119, R119, R100.reuse, 0x1b ;  /* 0x0000006477777211 */ /* 0x080fe400078fdaff */
[-C--:B------:R-:W-:Y:S02]  /*3130*/  LEA.HI.SX32 R121, R121, R100.reuse, 0x1b ;  /* 0x0000006479797211 */ /* 0x080fe400078fdaff */
[-C--:B------:R-:W-:Y:S02]  /*3140*/  LEA.HI.SX32 R123, R123, R100.reuse, 0x1b ;  /* 0x000000647b7b7211 */ /* 0x080fe400078fdaff */
        /* <DEDUP_REMOVED lines=19> */
[----:B------:R-:W-:Y:S02]  /*3280*/  LEA R107, R107, UR22, 0x2 ;  /* 0x000000166b6b7c11 */ /* 0x000fe4000f8e10ff */
[----:B------:R-:W-:Y:S02]  /*3290*/  LEA R100, R61, UR22, 0x2 ;  /* 0x000000163d647c11 */ /* 0x000fe4000f8e10ff */
[----:B------:R-:W-:Y:S02]  /*32a0*/  LEA R109, R109, UR22, 0x2 ;  /* 0x000000166d6d7c11 */ /* 0x000fe4000f8e10ff */
[----:B------:R-:W-:Y:S02]  /*32b0*/  LEA R104, R111, UR22, 0x2 ;  /* 0x000000166f687c11 */ /* 0x000fe4000f8e10ff */
[----:B------:R-:W-:Y:S01]  /*32c0*/  LEA R113, R113, UR22, 0x2 ;  /* 0x0000001671717c11 */ /* 0x000fe2000f8e10ff */
[----:B------:R-:W-:Y:S01]  /*32d0*/  UIMAD.WIDE.U32 UR28, UR44, UR30, URZ ;  /* 0x0000001e2c1c72a5 */ /* 0x000fe2000f8e00ff */
[----:B------:R-:W-:-:S02]  /*32e0*/  LEA R117, R117, UR22, 0x2 ;  /* 0x0000001675757c11 */ /* 0x000fc4000f8e10ff */
[----:B------:R-:W-:Y:S01]  /*32f0*/  LEA R121, R121, UR22, 0x2 ;  /* 0x0000001679797c11 */ /* 0x000fe2000f8e10ff */
[----:B------:R-:W-:Y:S01]  /*3300*/  UIMAD UR29, UR44, UR31, UR29 ;  /* 0x0000001f2c1d72a4 */ /* 0x000fe2000f8e021d */
[----:B------:R-:W-:Y:S02]  /*3310*/  LEA R125, R125, UR22, 0x2 ;  /* 0x000000167d7d7c11 */ /* 0x000fe4000f8e10ff */
[----:B------:R-:W-:Y:S01]  /*3320*/  LEA R131, R131, UR22, 0x2 ;  /* 0x0000001683837c11 */ /* 0x000fe2000f8e10ff */
[----:B------:R-:W-:Y:S01]  /*3330*/  UIMAD.WIDE.U32 UR28, UR8, UR32, UR28 ;  /* 0x00000020081c72a5 */ /* 0x000fe2000f8e001c */
[----:B------:R-:W-:Y:S02]  /*3340*/  LEA R135, R135, UR22, 0x2 ;  /* 0x0000001687877c11 */ /* 0x000fe4000f8e10ff */
[----:B------:R-:W-:Y:S01]  /*3350*/  LEA R139, R139, UR22, 0x2 ;  /* 0x000000168b8b7c11 */ /* 0x000fe2000f8e10ff */
[----:B------:R-:W-:Y:S01]  /*3360*/  UIMAD UR29, UR8, UR33, UR29 ;  /* 0x00000021081d72a4 */ /* 0x000fe2000f8e021d */
[----:B------:R-:W-:Y:S01]  /*3370*/  LEA R143, R143, UR22, 0x2 ;  /* 0x000000168f8f7c11 */ /* 0x000fe2000f8e10ff */
[----:B------:R-:W-:Y:S01]  /*3380*/  ULEA UR47, UP0, UR28, UR34, 0x3 ;  /* 0x000000221c2f7291 */ /* 0x000fe2000f8018ff */
[----:B------:R-:W-:-:S02]  /*3390*/  LEA R147, R147, UR22, 0x2 ;  /* 0x0000001693937c11 */ /* 0x000fc4000f8e10ff */
[----:B------:R-:W-:Y:S01]  /*33a0*/  LEA R151, R151, UR22, 0x2 ;  /* 0x0000001697977c11 */ /* 0x000fe2000f8e10ff */
[----:B------:R-:W-:Y:S01]  /*33b0*/  ULEA.HI.X UR28, UR28, UR35, UR29, 0x3, UP0 ;  /* 0x000000231c1c7291 */ /* 0x000fe200080f1c1d */
[----:B------:R-:W-:Y:S02]  /*33c0*/  LEA R155, R155, UR22, 0x2 ;  /* 0x000000169b9b7c11 */ /* 0x000fe4000f8e10ff */
[----:B------:R-:W-:-:S03]  /*33d0*/  LEA R159, R159, UR22, 0x2 ;  /* 0x000000169f9f7c11 */ /* 0x000fc6000f8e10ff */
[----:B------:R-:W-:Y:S01]  /*33e0*/  MOV R61, UR28 ;  /* 0x0000001c003d7c02 */ /* 0x000fe20008000f00 */
[----:B-----5:R0:W-:Y:S04]  /*33f0*/  STS [R60], R65 ;  /* 0x000000413c007388 */ /* 0x0201e80000000800 */
[----:B------:R4:W-:Y:S04]  /*3400*/  STS [R103+0x80], R66 ;  /* 0x0000804267007388 */ /* 0x0009e80000000800 */
[----:B--2---:R2:W-:Y:S01]  /*3410*/  STS [R102+0x100], R67 ;  /* 0x0001004366007388 */ /* 0x0045e20000000800 */
[----:B0-----:R-:W-:-:S03]  /*3420*/  LEA R60, R115, UR22, 0x2 ;  /* 0x00000016733c7c11 */ /* 0x001fc6000f8e10ff */
[----:B------:R0:W-:Y:S01]  /*3430*/  STS [R107+0x180], R68 ;  /* 0x000180446b007388 */ /* 0x0001e20000000800 */
[----:B----4-:R-:W-:-:S03]  /*3440*/  LEA R66, R119, UR22, 0x2 ;  /* 0x0000001677427c11 */ /* 0x010fc6000f8e10ff */
[----:B------:R-:W-:Y:S01]  /*3450*/  STS [R100+0x200], R69 ;  /* 0x0002004564007388 */ /* 0x000fe20000000800 */
[----:B--2---:R-:W-:-:S03]  /*3460*/  LEA R102, R123, UR22, 0x2 ;  /* 0x000000167b667c11 */ /* 0x004fc6000f8e10ff */
[----:B------:R2:W-:Y:S04]  /*3470*/  STS [R109+0x280], R70 ;  /* 0x000280466d007388 */ /* 0x0005e80000000800 */
[----:B------:R-:W-:Y:S01]  /*3480*/  STS [R104+0x300], R71 ;  /* 0x0003004768007388 */ /* 0x000fe20000000800 */
[----:B0-----:R-:W-:-:S03]  /*3490*/  LEA R68, R127, UR22, 0x2 ;  /* 0x000000167f447c11 */ /* 0x001fc6000f8e10ff */
[----:B------:R0:W-:Y:S01]  /*34a0*/  STS [R113+0x380], R72 ;  /* 0x0003804871007388 */ /* 0x0001e20000000800 */
[----:B--2---:R-:W-:-:S03]  /*34b0*/  LEA R70, R129, UR22, 0x2 ;  /* 0x0000001681467c11 */ /* 0x004fc6000f8e10ff */
[----:B------:R2:W-:Y:S04]  /*34c0*/  STS [R60+0x400], R73 ;  /* 0x000400493c007388 */ /* 0x0005e80000000800 */
[----:B------:R-:W-:Y:S01]  /*34d0*/  STS [R117+0x480], R74 ;  /* 0x0004804a75007388 */ /* 0x000fe20000000800 */
[----:B0-----:R-:W-:-:S03]  /*34e0*/  LEA R72, R133, UR22, 0x2 ;  /* 0x0000001685487c11 */ /* 0x001fc6000f8e10ff */
[----:B------:R0:W-:Y:S04]  /*34f0*/  STS [R66+0x500], R75 ;  /* 0x0005004b42007388 */ /* 0x0001e80000000800 */
[----:B------:R-:W-:Y:S01]  /*3500*/  STS [R121+0x580], R76 ;  /* 0x0005804c79007388 */ /* 0x000fe20000000800 */
[----:B--2---:R-:W-:-:S03]  /*3510*/  LEA R60, R137, UR22, 0x2 ;  /* 0x00000016893c7c11 */ /* 0x004fc6000f8e10ff */
[----:B------:R-:W-:Y:S04]  /*3520*/  STS [R102+0x600], R77 ;  /* 0x0006004d66007388 */ /* 0x000fe80000000800 */
[----:B------:R-:W-:Y:S01]  /*3530*/  STS [R125+0x680], R78 ;  /* 0x0006804e7d007388 */ /* 0x000fe20000000800 */
[----:B0-----:R-:W-:-:S03]  /*3540*/  LEA R66, R141, UR22, 0x2 ;  /* 0x000000168d427c11 */ /* 0x001fc6000f8e10ff */
[----:B------:R0:W-:Y:S04]  /*3550*/  STS [R68+0x700], R79 ;  /* 0x0007004f44007388 */ /* 0x0001e80000000800 */
[----:B------:R2:W-:Y:S04]  /*3560*/  STS [R70+0x780], R83 ;  /* 0x0007805346007388 */ /* 0x0005e80000000800 */
[----:B------:R-:W-:Y:S01]  /*3570*/  STS [R131+0x800], R84 ;  /* 0x0008005483007388 */ /* 0x000fe20000000800 */
[----:B0-----:R-:W-:-:S03]  /*3580*/  LEA R68, R145, UR22, 0x2 ;  /* 0x0000001691447c11 */ /* 0x001fc6000f8e10ff */
[----:B------:R0:W-:Y:S01]  /*3590*/  STS [R72+0x880], R85 ;  /* 0x0008805548007388 */ /* 0x0001e20000000800 */
[----:B--2---:R-:W-:-:S03]  /*35a0*/  LEA R70, R149, UR22, 0x2 ;  /* 0x0000001695467c11 */ /* 0x004fc6000f8e10ff */
[----:B------:R-:W-:Y:S04]  /*35b0*/  STS [R135+0x900], R86 ;  /* 0x0009005687007388 */ /* 0x000fe80000000800 */
[----:B------:R-:W-:Y:S04]  /*35c0*/  STS [R60+0x980], R87 ;  /* 0x000980573c007388 */ /* 0x000fe80000000800 */
[----:B------:R-:W-:Y:S04]  /*35d0*/  STS [R139+0xa00], R88 ;  /* 0x000a00588b007388 */ /* 0x000fe80000000800 */
[----:B------:R2:W-:Y:S04]  /*35e0*/  STS [R66+0xa80], R89 ;  /* 0x000a805942007388 */ /* 0x0005e80000000800 */
[----:B------:R-:W-:Y:S01]  /*35f0*/  STS [R143+0xb00], R90 ;  /* 0x000b005a8f007388 */ /* 0x000fe20000000800 */
[----:B0-----:R-:W-:-:S03]  /*3600*/  LEA R72, R161, UR22, 0x2 ;  /* 0x00000016a1487c11 */ /* 0x001fc6000f8e10ff */
[----:B------:R0:W-:Y:S01]  /*3610*/  STS [R68+0xb80], R91 ;  /* 0x000b805b44007388 */ /* 0x0001e20000000800 */
[----:B--2---:R-:W-:-:S03]  /*3620*/  LEA R66, R153, UR22, 0x2 ;  /* 0x0000001699427c11 */ /* 0x004fc6000f8e10ff */
[----:B------:R-:W-:Y:S01]  /*3630*/  STS [R147+0xc00], R92 ;  /* 0x000c005c93007388 */ /* 0x000fe20000000800 */
[----:B------:R-:W-:-:S03]  /*3640*/  MOV R60, UR47 ;  /* 0x0000002f003c7c02 */ /* 0x000fc60008000f00 */
[----:B------:R-:W-:Y:S01]  /*3650*/  STS [R70+0xc80], R93 ;  /* 0x000c805d46007388 */ /* 0x000fe20000000800 */
[----:B0-----:R-:W-:-:S03]  /*3660*/  LEA R68, R157, UR22, 0x2 ;  /* 0x000000169d447c11 */ /* 0x001fc6000f8e10ff */
[----:B------:R-:W-:Y:S04]  /*3670*/  STS [R151+0xd00], R94 ;  /* 0x000d005e97007388 */ /* 0x000fe80000000800 */
[----:B------:R0:W-:Y:S04]  /*3680*/  STS [R66+0xd80], R95 ;  /* 0x000d805f42007388 */ /* 0x0001e80000000800 */
[----:B------:R-:W-:Y:S04]  /*3690*/  STS [R155+0xe00], R96 ;  /* 0x000e00609b007388 */ /* 0x000fe80000000800 */
[----:B------:R2:W-:Y:S04]  /*36a0*/  STS [R68+0xe80], R97 ;  /* 0x000e806144007388 */ /* 0x0005e80000000800 */
[----:B------:R-:W-:Y:S04]  /*36b0*/  STS [R159+0xf00], R98 ;  /* 0x000f00629f007388 */ /* 0x000fe80000000800 */
[----:B------:R4:W-:Y:S01]  /*36c0*/  STS [R72+0xf80], R99 ;  /* 0x000f806348007388 */ /* 0x0009e20000000800 */
[----:B------:R-:W-:-:S03]  /*36d0*/  NOP ;  /* 0x0000000000007918 */ /* 0x000fc60000000000 */
[----:B------:R-:W5:Y:S01]  /*36e0*/  LDG.E.64 R60, desc[UR26][R60.64] ;  /* 0x0000001a3c3c7981 */ /* 0x000f62000c1e1b00 */
[----:B---3--:R-:W-:-:S13]  /*36f0*/  R2UR UR29, R63 ;  /* 0x000000003f1d72ca */ /* 0x008fda00000e0000 */
[----:B------:R-:W-:-:S04]  /*3700*/  FMUL.FTZ R65, R32, UR29 ;  /* 0x0000001d20417c20 */ /* 0x000fc80008410000 */
[----:B------:R-:W-:Y:S01]  /*3710*/  FMUL.RZ R69, R65, 0.15915493667125701904 ;  /* 0x3e22f98341457820 */ /* 0x000fe2000040c000 */
[----:B------:R-:W-:Y:S01]  /*3720*/  FMUL.FTZ R65, R31, UR29 ;  /* 0x0000001d1f417c20 */ /* 0x000fe20008410000 */
[----:B------:R-:W-:-:S03]  /*3730*/  FMUL.FTZ R63, R33, UR29 ;  /* 0x0000001d213f7c20 */ /* 0x000fc60008410000 */
[----:B------:R-:W-:Y:S01]  /*3740*/  FMUL.RZ R71, R65, 0.15915493667125701904 ;  /* 0x3e22f98341477820 */ /* 0x000fe2000040c000 */
[----:B------:R-:W-:Y:S01]  /*3750*/  FMUL.FTZ R65, R30, UR29 ;  /* 0x0000001d1e417c20 */ /* 0x000fe20008410000 */
[----:B------:R-:W-:-:S03]  /*3760*/  FMUL.RZ R67, R63, 0.15915493667125701904 ;  /* 0x3e22f9833f437820 */ /* 0x000fc6000040c000 */
[----:B------:R-:W-:Y:S01]  /*3770*/  FMUL.RZ R73, R65, 0.15915493667125701904 ;  /* 0x3e22f98341497820 */ /* 0x000fe2000040c000 */
[----:B------:R-:W-:Y:S01]  /*3780*/  FMUL.FTZ R65, R29, UR29 ;  /* 0x0000001d1d417c20 */ /* 0x000fe20008410000 */
[----:B------:R-:W-:Y:S08]  /*3790*/  MUFU.SIN R123, R67 ;  /* 0x00000043007b7308 */ /* 0x000ff00000000400 */
[----:B------:R3:W-:Y:S02]  /*37a0*/  MUFU.COS R63, R67 ;  /* 0x00000043003f7308 */ /* 0x0007e40000000000 */
[----:B---3--:R-:W-:Y:S01]  /*37b0*/  FMUL.RZ R67, R65, 0.15915493667125701904 ;  /* 0x3e22f98341437820 */ /* 0x008fe2000040c000 */
[----:B------:R-:W-:-:S05]  /*37c0*/  FMUL.FTZ R65, R28, UR29 ;  /* 0x0000001d1c417c20 */ /* 0x000fca0008410000 */
[----:B------:R-:W-:Y:S08]  /*37d0*/  MUFU.SIN R162, R69 ;  /* 0x0000004500a27308 */ /* 0x000ff00000000400 */
[----:B0-----:R0:W-:Y:S02]  /*37e0*/  MUFU.COS R66, R69 ;  /* 0x0000004500427308 */ /* 0x0011e40000000000 */
[----:B0-----:R-:W-:Y:S01]  /*37f0*/  FMUL.RZ R69, R65, 0.15915493667125701904 ;  /* 0x3e22f98341457820 */ /* 0x001fe2000040c000 */
[----:B------:R-:W-:-:S05]  /*3800*/  FMUL.FTZ R65, R27, UR29 ;  /* 0x0000001d1b417c20 */ /* 0x000fca0008410000 */
[----:B------:R-:W-:Y:S08]  /*3810*/  MUFU.SIN R160, R71 ;  /* 0x0000004700a07308 */ /* 0x000ff00000000400 */
[----:B--2---:R0:W-:Y:S02]  /*3820*/  MUFU.COS R68, R71 ;  /* 0x0000004700447308 */ /* 0x0041e40000000000 */
[----:B0-----:R-:W-:Y:S01]  /*3830*/  FMUL.RZ R71, R65, 0.15915493667125701904 ;  /* 0x3e22f98341477820 */ /* 0x001fe2000040c000 */
[----:B------:R-:W-:-:S05]  /*3840*/  FMUL.FTZ R65, R26, UR29 ;  /* 0x0000001d1a417c20 */ /* 0x000fca0008410000 */
[----:B------:R-:W-:Y:S08]  /*3850*/  MUFU.SIN R158, R73 ;  /* 0x00000049009e7308 */ /* 0x000ff00000000400 */
[----:B------:R0:W-:Y:S02]  /*3860*/  MUFU.COS R70, R73 ;  /* 0x0000004900467308 */ /* 0x0001e40000000000 */
[----:B0-----:R-:W-:Y:S01]  /*3870*/  FMUL.RZ R73, R65, 0.15915493667125701904 ;  /* 0x3e22f98341497820 */ /* 0x001fe2000040c000 */
[----:B------:R-:W-:-:S05]  /*3880*/  FMUL.FTZ R65, R25, UR29 ;  /* 0x0000001d19417c20 */ /* 0x000fca0008410000 */
[----:B------:R-:W-:Y:S08]  /*3890*/  MUFU.SIN R156, R67 ;  /* 0x00000043009c7308 */ /* 0x000ff00000000400 */
[----:B----4-:R0:W-:Y:S02]  /*38a0*/  MUFU.COS R72, R67 ;  /* 0x0000004300487308 */ /* 0x0101e40000000000 */
[----:B0-----:R-:W-:Y:S01]  /*38b0*/  FMUL.RZ R67, R65, 0.15915493667125701904 ;  /* 0x3e22f98341437820 */ /* 0x001fe2000040c000 */
[----:B------:R-:W-:-:S05]  /*38c0*/  FMUL.FTZ R65, R24, UR29 ;  /* 0x0000001d18417c20 */ /* 0x000fca0008410000 */
[----:B------:R-:W-:Y:S08]  /*38d0*/  MUFU.SIN R154, R69 ;  /* 0x00000045009a7308 */ /* 0x000ff00000000400 */
[----:B------:R0:W-:Y:S01]  /*38e0*/  MUFU.COS R74, R69 ;  /* 0x00000045004a7308 */ /* 0x0001e20000000000 */
[----:B------:R-:W-:Y:S01]  /*38f0*/  R2UR UR47, R62 ;  /* 0x000000003e2f72ca */ /* 0x000fe200000e0000 */
[----:B0-----:R-:W-:Y:S01]  /*3900*/  FMUL.RZ R69, R65, 0.15915493667125701904 ;  /* 0x3e22f98341457820 */ /* 0x001fe2000040c000 */
[----:B------:R-:W-:-:S05]  /*3910*/  FMUL.FTZ R65, R23, UR29 ;  /* 0x0000001d17417c20 */ /* 0x000fca0008410000 */
[----:B------:R-:W-:Y:S08]  /*3920*/  MUFU.SIN R152, R71 ;  /* 0x0000004700987308 */ /* 0x000ff00000000400 */
[----:B------:R0:W-:Y:S02]  /*3930*/  MUFU.COS R76, R71 ;  /* 0x00000047004c7308 */ /* 0x0001e40000000000 */
        /* <DEDUP_REMOVED lines=12> */
[----:B------:R0:W-:Y:S08]  /*3a00*/  MUFU.COS R86, R69 ;  /* 0x0000004500567308 */ /* 0x0001f00000000000 */
[----:B------:R-:W-:Y:S01]  /*3a10*/  MUFU.SIN R144, R71 ;  /* 0x0000004700907308 */ /* 0x000fe20000000400 */
[----:B0-----:R-:W-:Y:S01]  /*3a20*/  FMUL.RZ R69, R65, 0.15915493667125701904 ;  /* 0x3e22f98341457820 */ /* 0x001fe2000040c000 */
[----:B------:R-:W-:-:S06]  /*3a30*/  MOV R65, UR47 ;  /* 0x0000002f00417c02 */ /* 0x000fcc0008000f00 */
[----:B------:R0:W-:Y:S02]  /*3a40*/  MUFU.COS R88, R71 ;  /* 0x0000004700587308 */ /* 0x0001e40000000000 */
[----:B0-----:R-:W-:Y:S01]  /*3a50*/  FMUL.RZ R71, R62, 0.15915493667125701904 ;  /* 0x3e22f9833e477820 */ /* 0x001fe2000040c000 */
[----:B------:R-:W-:-:S04]  /*3a60*/  FMUL.FTZ R62, R18, UR29 ;  /* 0x0000001d123e7c20 */ /* 0x000fc80008410000 */
[----:B------:R-:W-:Y:S01]  /*3a70*/  FMUL.RZ R75, R62, 0.15915493667125701904 ;  /* 0x3e22f9833e4b7820 */ /* 0x000fe2000040c000 */
[----:B------:R-:W-:-:S04]  /*3a80*/  FMUL.FTZ R62, R65, 1.4426950216293334961 ;  /* 0x3fb8aa3b413e7820 */ /* 0x000fc80000410000 */
[-C--:B------:R-:W-:Y:S01]  /*3a90*/  FMUL.FTZ R65, R32, R62.reuse ;  /* 0x0000003e20417220 */ /* 0x080fe20000410000 */
[----:B------:R-:W-:Y:S08]  /*3aa0*/  MUFU.SIN R140, R67 ;  /* 0x00000043008c7308 */ /* 0x000ff00000000400 */
[----:B------:R-:W0:Y:S08]  /*3ab0*/  MUFU.EX2 R65, R65 ;  /* 0x0000004100417308 */ /* 0x000e300000000800 */
[----:B------:R2:W-:Y:S02]  /*3ac0*/  MUFU.COS R92, R67 ;  /* 0x00000043005c7308 */ /* 0x0005e40000000000 */
[----:B--2---:R-:W-:-:S06]  /*3ad0*/  FMUL.FTZ R67, R31, R62 ;  /* 0x0000003e1f437220 */ /* 0x004fcc0000410000 */
[----:B------:R-:W2:Y:S01]  /*3ae0*/  MUFU.EX2 R67, R67 ;  /* 0x0000004300437308 */ /* 0x000ea20000000800 */
[C---:B0-----:R-:W-:Y:S01]  /*3af0*/  FMUL.FTZ R163, R65.reuse, R66 ;  /* 0x0000004241a37220 */ /* 0x041fe20000410000 */
[----:B------:R-:W-:Y:S01]  /*3b00*/  FMUL.FTZ R162, R65, R162 ;  /* 0x000000a241a27220 */ /* 0x000fe20000410000 */
[-C--:B------:R-:W-:Y:S01]  /*3b10*/  FMUL.FTZ R65, R20, R62.reuse ;  /* 0x0000003e14417220 */ /* 0x080fe20000410000 */
[----:B------:R-:W-:Y:S01]  /*3b20*/  USHF.L.U32 UR48, UR13, 0x8, URZ ;  /* 0x000000080d307899 */ /* 0x000fe200080006ff */
[-C--:B------:R-:W-:Y:S01]  /*3b30*/  FMUL.FTZ R77, R26, R62.reuse ;  /* 0x0000003e1a4d7220 */ /* 0x080fe20000410000 */
[-C--:B------:R-:W-:Y:S02]  /*3b40*/  FMUL.FTZ R79, R25, R62.reuse ;  /* 0x0000003e194f7220 */ /* 0x080fe40000410000 */
[----:B------:R-:W-:Y:S01]  /*3b50*/  MUFU.SIN R138, R69 ;  /* 0x00000045008a7308 */ /* 0x000fe20000000400 */
[-C--:B------:R-:W-:Y:S01]  /*3b60*/  FMUL.FTZ R83, R24, R62.reuse ;  /* 0x0000003e18537220 */ /* 0x080fe20000410000 */
[-C--:B------:R-:W-:Y:S01]  /*3b70*/  FMUL.FTZ R85, R23, R62.reuse ;  /* 0x0000003e17557220 */ /* 0x080fe20000410000 */
[-C--:B------:R-:W-:Y:S01]  /*3b80*/  FMUL.FTZ R87, R22, R62.reuse ;  /* 0x0000003e16577220 */ /* 0x080fe20000410000 */
[-C--:B------:R-:W-:Y:S01]  /*3b90*/  FMUL.FTZ R89, R21, R62.reuse ;  /* 0x0000003e15597220 */ /* 0x080fe20000410000 */
[----:B------:R-:W-:-:S03]  /*3ba0*/  FMUL.FTZ R66, R19, R62 ;  /* 0x0000003e13427220 */ /* 0x000fc60000410000 */
[----:B------:R0:W-:Y:S01]  /*3bb0*/  MUFU.COS R94, R69 ;  /* 0x00000045005e7308 */ /* 0x0001e20000000000 */
[C---:B--2---:R-:W-:Y:S01]  /*3bc0*/  FMUL.FTZ R161, R67.reuse, R68 ;  /* 0x0000004443a17220 */ /* 0x044fe20000410000 */
[----:B------:R-:W-:Y:S01]  /*3bd0*/  FMUL.FTZ R160, R67, R160 ;  /* 0x000000a043a07220 */ /* 0x000fe20000410000 */
[----:B------:R-:W-:Y:S01]  /*3be0*/  FMUL.FTZ R67, R18, R62 ;  /* 0x0000003e12437220 */ /* 0x000fe20000410000 */
[----:B------:R-:W-:-:S04]  /*3bf0*/  UIADD3 UR28, UPT, UPT, UR48, -0x100, URZ ;  /* 0xffffff00301c7890 */ /* 0x000fc8000fffe0ff */
[----:B------:R-:W2:Y:S01]  /*3c00*/  MUFU.EX2 R65, R65 ;  /* 0x0000004100417308 */ /* 0x000ea20000000800 */
[----:B0-----:R-:W-:-:S07]  /*3c10*/  FMUL.FTZ R69, R30, R62 ;  /* 0x0000003e1e457220 */ /* 0x001fce0000410000 */
[----:B------:R-:W-:Y:S01]  /*3c20*/  MUFU.SIN R142, R73 ;  /* 0x00000049008e7308 */ /* 0x000fe20000000400 */
[----:B------:R-:W-:-:S07]  /*3c30*/  ULOP3.LUT UR28, UR28, 0x100, URZ, 0xc0, !UPT ;  /* 0x000001001c1c7892 */ /* 0x000fce000f8ec0ff */
[----:B------:R0:W-:Y:S08]  /*3c40*/  MUFU.COS R90, R73 ;  /* 0x00000049005a7308 */ /* 0x0001f00000000000 */
[----:B------:R-:W-:Y:S01]  /*3c50*/  MUFU.SIN R91, R71 ;  /* 0x00000047005b7308 */ /* 0x000fe20000000400 */
[----:B0-----:R-:W-:-:S07]  /*3c60*/  FMUL.FTZ R73, R28, R62 ;  /* 0x0000003e1c497220 */ /* 0x001fce0000410000 */
[----:B------:R0:W-:Y:S08]  /*3c70*/  MUFU.COS R137, R71 ;  /* 0x0000004700897308 */ /* 0x0001f00000000000 */
[----:B------:R-:W-:Y:S01]  /*3c80*/  MUFU.SIN R134, R75 ;  /* 0x0000004b00867308 */ /* 0x000fe20000000400 */
[----:B0-----:R-:W-:-:S07]  /*3c90*/  FMUL.FTZ R71, R29, R62 ;  /* 0x0000003e1d477220 */ /* 0x001fce0000410000 */
[----:B------:R0:W-:Y:S02]  /*3ca0*/  MUFU.COS R96, R75 ;  /* 0x0000004b00607308 */ /* 0x0001e40000000000 */
[-C--:B0-----:R-:W-:Y:S01]  /*3cb0*/  FMUL.FTZ R75, R27, R62.reuse ;  /* 0x0000003e1b4b7220 */ /* 0x081fe20000410000 */
[----:B------:R-:W-:-:S05]  /*3cc0*/  FMUL.FTZ R62, R33, R62 ;  /* 0x0000003e213e7220 */ /* 0x000fca0000410000 */
[----:B------:R-:W-:Y:S01]  /*3cd0*/  MUFU.EX2 R79, R79 ;  /* 0x0000004f004f7308 */ /* 0x000fe20000000800 */
[----:B------:R-:W-:-:S07]  /*3ce0*/  UIADD3 UR28, UPT, UPT, UR28, UR8, URZ ;  /* 0x000000081c1c7290 */ /* 0x000fce000fffe0ff */
[----:B------:R-:W0:Y:S01]  /*3cf0*/  MUFU.EX2 R62, R62 ;  /* 0x0000003e003e7308 */ /* 0x000e220000000800 */
[----:B------:R-:W-:Y:S01]  /*3d00*/  SHF.L.U32 R64, R64, 0x5, RZ ;  /* 0x0000000540407819 */ /* 0x000fe200000006ff */
[C---:B--2---:R-:W-:Y:S01]  /*3d10*/  FMUL.FTZ R139, R65.reuse, R94 ;  /* 0x0000005e418b7220 */ /* 0x044fe20000410000 */
[----:B------:R-:W-:-:S05]  /*3d20*/  FMUL.FTZ R138, R65, R138 ;  /* 0x0000008a418a7220 */ /* 0x000fca0000410000 */
[----:B------:R-:W2:Y:S01]  /*3d30*/  MUFU.EX2 R83, R83 ;  /* 0x0000005300537308 */ /* 0x000ea20000000800 */
[----:B------:R-:W-:-:S07]  /*3d40*/  ISETP.NE.AND P0, PT, R190, RZ, PT ;  /* 0x000000ffbe00720c */ /* 0x000fce0003f05270 */
[----:B------:R-:W3:Y:S01]  /*3d50*/  MUFU.EX2 R85, R85 ;  /* 0x0000005500557308 */ /* 0x000ee20000000800 */
[----:B------:R-:W-:-:S07]  /*3d60*/  IADD3 R106, PT, PT, R190, 0x200, RZ ;  /* 0x00000200be6a7810 */ /* 0x000fce0007ffe0ff */
[----:B------:R-:W4:Y:S01]  /*3d70*/  MUFU.EX2 R87, R87 ;  /* 0x0000005700577308 */ /* 0x000f220000000800 */
[----:B------:R-:W-:-:S07]  /*3d80*/  MOV R65, UR28 ;  /* 0x0000001c00417c02 */ /* 0x000fce0008000f00 */
[----:B------:R-:W1:Y:S08]  /*3d90*/  MUFU.EX2 R89, R89 ;  /* 0x0000005900597308 */ /* 0x000e700000000800 */
[----:B------:R-:W5:Y:S08]  /*3da0*/  MUFU.EX2 R66, R66 ;  /* 0x0000004200427308 */ /* 0x000f700000000800 */
[----:B------:R-:W5:Y:S01]  /*3db0*/  MUFU.EX2 R67, R67 ;  /* 0x0000004300437308 */ /* 0x000f620000000800 */
[----:B------:R-:W-:-:S02]  /*3dc0*/  ISETP.NE.AND P2, PT, R190, 0x7f, PT ;  /* 0x0000007fbe00780c */ /* 0x000fc40003f45270 */
[----:B------:R-:W-:-:S05]  /*3dd0*/  LEA.HI.SX32 R64, R64, R64, 0x1b ;  /* 0x0000004040407211 */ /* 0x000fca00078fdaff */
[----:B------:R-:W5:Y:S01]  /*3de0*/  MUFU.EX2 R69, R69 ;  /* 0x0000004500457308 */ /* 0x000f620000000800 */
[----:B------:R-:W-:-:S07]  /*3df0*/  SEL R65, R65, R106, !P0 ;  /* 0x0000006a41417207 */ /* 0x000fce0004000000 */
[----:B------:R-:W5:Y:S01]  /*3e00*/  MUFU.EX2 R71, R71 ;  /* 0x0000004700477308 */ /* 0x000f620000000800 */
[----:B------:R-:W-:-:S07]  /*3e10*/  LEA R64, R64, UR22, 0x2 ;  /* 0x0000001640407c11 */ /* 0x000fce000f8e10ff */
[----:B------:R-:W5:Y:S08]  /*3e20*/  MUFU.EX2 R73, R73 ;  /* 0x0000004900497308 */ /* 0x000f700000000800 */
[----:B------:R-:W5:Y:S08]  /*3e30*/  MUFU.EX2 R75, R75 ;  /* 0x0000004b004b7308 */ /* 0x000f700000000800 */
[----:B------:R-:W5:Y:S01]  /*3e40*/  MUFU.EX2 R77, R77 ;  /* 0x0000004d004d7308 */ /* 0x000f620000000800 */
[C---:B0-----:R-:W-:Y:S01]  /*3e50*/  FMUL.FTZ R122, R62.reuse, R63 ;  /* 0x0000003f3e7a7220 */ /* 0x041fe20000410000 */
[----:B------:R-:W-:Y:S01]  /*3e60*/  FMUL.FTZ R123, R62, R123 ;  /* 0x0000007b3e7b7220 */ /* 0x000fe20000410000 */
[----:B------:R-:W-:Y:S01]  /*3e70*/  LEA R65, R65, UR22, 0x3 ;  /* 0x0000001641417c11 */ /* 0x000fe2000f8e18ff */
[----:B------:R-:W-:Y:S01]  /*3e80*/  FMUL.FTZ R149, R79, R84 ;  /* 0x000000544f957220 */ /* 0x000fe20000410000 */
[C---:B--2---:R-:W-:Y:S01]  /*3e90*/  FMUL.FTZ R147, R83.reuse, R86 ;  /* 0x0000005653937220 */ /* 0x044fe20000410000 */
[----:B------:R-:W-:Y:S01]  /*3ea0*/  FMUL.FTZ R146, R83, R146 ;  /* 0x0000009253927220 */ /* 0x000fe20000410000 */
[C---:B---3--:R-:W-:Y:S01]  /*3eb0*/  FMUL.FTZ R145, R85.reuse, R88 ;  /* 0x0000005855917220 */ /* 0x048fe20000410000 */
[----:B------:R-:W-:Y:S01]  /*3ec0*/  FMUL.FTZ R144, R85, R144 ;  /* 0x0000009055907220 */ /* 0x000fe20000410000 */
[C---:B----4-:R-:W-:Y:S01]  /*3ed0*/  FMUL.FTZ R143, R87.reuse, R90 ;  /* 0x0000005a578f7220 */ /* 0x050fe20000410000 */
[----:B------:R-:W-:Y:S01]  /*3ee0*/  FMUL.FTZ R142, R87, R142 ;  /* 0x0000008e578e7220 */ /* 0x000fe20000410000 */
[C---:B-1----:R-:W-:Y:S01]  /*3ef0*/  FMUL.FTZ R141, R89.reuse, R92 ;  /* 0x0000005c598d7220 */ /* 0x042fe20000410000 */
[----:B------:R-:W-:Y:S01]  /*3f00*/  FMUL.FTZ R140, R89, R140 ;  /* 0x0000008c598c7220 */ /* 0x000fe20000410000 */
[C---:B-----5:R-:W-:Y:S01]  /*3f10*/  FMUL.FTZ R136, R66.reuse, R91 ;  /* 0x0000005b42887220 */ /* 0x060fe20000410000 */
[----:B------:R-:W-:Y:S01]  /*3f20*/  FMUL.FTZ R135, R67, R96 ;  /* 0x0000006043877220 */ /* 0x000fe20000410000 */
[----:B------:R0:W1:Y:S01]  /*3f30*/  LDS R103, [R64] ;  /* 0x0000000040677984 */ /* 0x0000620000000800 */
[----:B------:R-:W-:Y:S03]  /*3f40*/  BSSY.RECONVERGENT B0, `(.L_x_1430) ;  /* 0x000005b000007945 */ /* 0x000fe60003800200 */
        /* <DEDUP_REMOVED lines=31> */
[----:B------:R0:W-:Y:S01]  /*4140*/  STS.64 [R65+0x9880], R122 ;  /* 0x0098807a41007388 */ /* 0x0001e20000000a00 */
[C---:B------:R-:W-:Y:S01]  /*4150*/  FMUL.FTZ R159, R69.reuse, R70 ;  /* 0x00000046459f7220 */ /* 0x040fe20000410000 */
[----:B------:R-:W-:Y:S01]  /*4160*/  FMUL.FTZ R158, R69, R158 ;  /* 0x0000009e459e7220 */ /* 0x000fe20000410000 */
        /* <DEDUP_REMOVED lines=8> */
[----:B------:R-:W-:Y:S01]  /*41f0*/  FMUL.FTZ R148, R79, R148 ;  /* 0x000000944f947220 */ /* 0x000fe20000410000 */
[----:B------:R-:W-:Y:S01]  /*4200*/  FMUL.FTZ R137, R66, R137 ;  /* 0x0000008942897220 */ /* 0x000fe20000410000 */
[----:B------:R-:W-:Y:S01]  /*4210*/  FMUL.FTZ R134, R67, R134 ;  /* 0x0000008643867220 */ /* 0x000fe20000410000 */
[-C--:B------:R-:W-:Y:S01]  /*4220*/  FMUL.FTZ R121, R0, R60.reuse ;  /* 0x0000003c00797220 */ /* 0x080fe20000410000 */
        /* <DEDUP_REMOVED lines=14> */
[----:B------:R-:W-:Y:S01]  /*4310*/  FMUL.FTZ R179, R3, R60 ;  /* 0x0000003c03b37220 */ /* 0x000fe20000410000 */
[-C--:B------:R-:W-:Y:S01]  /*4320*/  FMUL.FTZ R178, R0, -R61.reuse ;  /* 0x8000003d00b27220 */ /* 0x080fe20000410000 */
        /* <DEDUP_REMOVED lines=14> */
[----:B------:R-:W-:Y:S01]  /*4410*/  FMUL.FTZ R180, R3, -R61 ;  /* 0x8000003d03b47220 */ /* 0x000fe20000410000 */
[----:B------:R-:W-:Y:S06]  /*4420*/  BAR.SYNC.DEFER_BLOCKING 0x0 ;  /* 0x0000000000007b1d */ /* 0x000fec0000010000 */
[----:B01234-:R-:W-:Y:S05]  /*4430*/  @P2 BRA `(.L_x_1431) ;  /* 0x0000000000242947 */ /* 0x01ffea0003800000 */
        /* <DEDUP_REMOVED lines=9> */
.L_x_1431:
[----:B------:R-:W-:-:S06]  /*44d0*/  LEA R106, R190, UR22, 0x3 ;  /* 0x00000016be6a7c11 */ /* 0x000fcc000f8e18ff */
[----:B------:R-:W0:Y:S02]  /*44e0*/  LDS.64 R106, [R106+0xa888] ;  /* 0x00a888006a6a7984 */ /* 0x000e240000000a00 */
.L_x_1432:
[----:B------:R-:W-:Y:S05]  /*44f0*/  BSYNC.RECONVERGENT B0 ;  /* 0x0000000000007941 */ /* 0x000fea0003800200 */
.L_x_1430:
[----:B------:R-:W2:Y:S01]  /*4500*/  @P1 LDC R64, c[0x0][0x38c] ;  /* 0x0000e300ff401b82 */ /* 0x000ea20000000800 */
[----:B------:R-:W-:Y:S01]  /*4510*/  MOV R61, UR13 ;  /* 0x0000000d003d7c02 */ /* 0x000fe20008000f00 */
[----:B------:R-:W-:Y:S01]  /*4520*/  FMUL.FTZ R191, R33, R103 ;  /* 0x0000006721bf7220 */ /* 0x000fe20000410000 */
[----:B------:R-:W-:Y:S01]  /*4530*/  HFMA2 R65, -RZ, RZ, 0, 9.5367431640625e-07 ;  /* 0x00000010ff417431 */ /* 0x000fe200000001ff */
[----:B------:R-:W-:Y:S02]  /*4540*/  MOV R60, 0x3f800000 ;  /* 0x3f800000003c7802 */ /* 0x000fe40000000f00 */
[----:B------:R-:W-:Y:S02]  /*4550*/  CS2R R62, SRZ ;  /* 0x00000000003e7805 */ /* 0x000fe4000001ff00 */
[----:B------:R-:W-:Y:S01]  /*4560*/  @P1 IADD3 R61, PT, PT, R61, -0x2, RZ ;  /* 0xfffffffe3d3d1810 */ /* 0x000fe20007ffe0ff */
[----:B------:R-:W-:Y:S01]  /*4570*/  FMUL.FTZ R192, R33, R102 ;  /* 0x0000006621c07220 */ /* 0x000fe20000410000 */
[----:B------:R-:W-:-:S03]  /*4580*/  FMUL.FTZ R66, R80, R191 ;  /* 0x000000bf50427220 */ /* 0x000fc60000410000 */
[----:B------:R-:W-:Y:S01]  /*4590*/  FMUL.FTZ R67, R80, R192 ;  /* 0x000000c050437220 */ /* 0x000fe20000410000 */
[----:B------:R-:W-:Y:S01]  /*45a0*/  FMUL.FTZ R68, R162, R66 ;  /* 0x00000042a2447220 */ /* 0x000fe20000410000 */
[----:B------:R-:W-:Y:S02]  /*45b0*/  FMUL.FTZ R193, R32, R100 ;  /* 0x0000006420c17220 */ /* 0x000fe40000410000 */
[-C--:B------:R-:W-:Y:S01]  /*45c0*/  FMUL.FTZ R69, R162, R67.reuse ;  /* 0x00000043a2457220 */ /* 0x080fe20000410000 */
[----:B------:R-:W-:Y:S01]  /*45d0*/  FFMA.FTZ R68, R163, R67, R68 ;  /* 0x00000043a3447223 */ /* 0x000fe20000010044 */
[----:B--2---:R-:W-:Y:S02]  /*45e0*/  @P1 IMAD R64, R61, R64, UR8 ;  /* 0x000000083d401e24 */ /* 0x004fe4000f8e0240 */
[----:B------:R-:W-:Y:S02]  /*45f0*/  HFMA2 R61, -RZ, RZ, 0, 0 ;  /* 0x00000000ff3d7431 */ /* 0x000fe400000001ff */
[----:B------:R-:W-:Y:S01]  /*4600*/  FMUL.FTZ R67, R123, R162 ;  /* 0x000000a27b437220 */ /* 0x000fe20000410000 */
[----:B------:R-:W-:-:S04]  /*4610*/  @P1 IMAD.WIDE R64, R64, R65, UR4 ;  /* 0x0000000440401e25 */ /* 0x000fc8000f8e0241 */
[----:B------:R-:W-:Y:S01]  /*4620*/  FFMA.FTZ R69, R163, R66, -R69 ;  /* 0x00000042a3457223 */ /* 0x000fe20000010845 */
[----:B------:R-:W-:Y:S01]  /*4630*/  FMUL.FTZ R194, R32, R101 ;  /* 0x0000006520c27220 */ /* 0x000fe20000410000 */
[C---:B------:R-:W-:Y:S01]  /*4640*/  FFMA.FTZ R68, R59.reuse, R193, R68 ;  /* 0x000000c13b447223 */ /* 0x040fe20000010044 */
[----:B------:R-:W-:Y:S01]  /*4650*/  FFMA.FTZ R67, R122, R163, -R67 ;  /* 0x000000a37a437223 */ /* 0x000fe20000010843 */
[----:B------:R2:W5:Y:S01]  /*4660*/  @P1 LDG.E.128 R60, desc[UR26][R64.64] ;  /* 0x0000001a403c1981 */ /* 0x000562000c1e1d00 */
[----:B------:R-:W-:Y:S01]  /*4670*/  FFMA.FTZ R69, R59, R194, R69 ;  /* 0x000000c23b457223 */ /* 0x000fe20000010045 */
[----:B------:R-:W-:Y:S01]  /*4680*/  FMUL.FTZ R66, R160, R68 ;  /* 0x00000044a0427220 */ /* 0x000fe20000410000 */
[C---:B------:R-:W-:Y:S01]  /*4690*/  FMUL.FTZ R195, R31.reuse, R99 ;  /* 0x000000631fc37220 */ /* 0x040fe20000410000 */
[----:B------:R-:W-:Y:S01]  /*46a0*/  FMUL.FTZ R196, R31, R98 ;  /* 0x000000621fc47220 */ /* 0x000fe20000410000 */
[----:B------:R-:W-:Y:S01]  /*46b0*/  FMUL.FTZ R197, R30, R96 ;  /* 0x000000601ec57220 */ /* 0x000fe20000410000 */
[-C--:B------:R-:W-:Y:S01]  /*46c0*/  FFMA.FTZ R71, R161, R69.reuse, -R66 ;  /* 0x00000045a1477223 */ /* 0x080fe20000010842 */
[----:B------:R-:W-:Y:S01]  /*46d0*/  FMUL.FTZ R69, R160, R69 ;  /* 0x00000045a0457220 */ /* 0x000fe20000410000 */
[----:B------:R-:W-:Y:S01]  /*46e0*/  FMUL.FTZ R198, R30, R97 ;  /* 0x000000611ec67220 */ /* 0x000fe20000410000 */
[----:B------:R-:W-:Y:S01]  /*46f0*/  FMUL.FTZ R199, R29, R95 ;  /* 0x0000005f1dc77220 */ /* 0x000fe20000410000 */
[----:B--2---:R-:W-:Y:S01]  /*4700*/  FMUL.FTZ R64, R122, R162 ;  /* 0x000000a27a407220 */ /* 0x004fe20000410000 */
[----:B------:R-:W-:Y:S01]  /*4710*/  FMUL.FTZ R65, R160, R67 ;  /* 0x00000043a0417220 */ /* 0x000fe20000410000 */
[----:B------:R-:W-:Y:S01]  /*4720*/  FFMA.FTZ R69, R161, R68, R69 ;  /* 0x00000044a1457223 */ /* 0x000fe20000010045 */
[C---:B------:R-:W-:Y:S01]  /*4730*/  FFMA.FTZ R71, R58.reuse, R195, R71 ;  /* 0x000000c33a477223 */ /* 0x040fe20000010047 */
[----:B------:R-:W-:Y:S01]  /*4740*/  FFMA.FTZ R64, R123, R163, R64 ;  /* 0x000000a37b407223 */ /* 0x000fe20000010040 */
[----:B------:R-:W-:Y:S01]  /*4750*/  FMUL.FTZ R200, R29, R94 ;  /* 0x0000005e1dc87220 */ /* 0x000fe20000410000 */
[----:B------:R-:W-:Y:S01]  /*4760*/  FFMA.FTZ R69, R58, R196, R69 ;  /* 0x000000c43a457223 */ /* 0x000fe20000010045 */
[----:B------:R-:W-:Y:S01]  /*4770*/  FMUL.FTZ R70, R158, R71 ;  /* 0x000000479e467220 */ /* 0x000fe20000410000 */
[-C--:B------:R-:W-:Y:S01]  /*4780*/  FFMA.FTZ R65, R161, R64.reuse, R65 ;  /* 0x00000040a1417223 */ /* 0x080fe20000010041 */
[----:B------:R-:W-:Y:S01]  /*4790*/  FMUL.FTZ R64, R160, R64 ;  /* 0x00000040a0407220 */ /* 0x000fe20000410000 */
[----:B------:R-:W-:Y:S01]  /*47a0*/  FMUL.FTZ R201, R28, R92 ;  /* 0x0000005c1cc97220 */ /* 0x000fe20000410000 */
[----:B------:R-:W-:Y:S01]  /*47b0*/  FFMA.FTZ R70, R159, R69, R70 ;  /* 0x000000459f467223 */ /* 0x000fe20000010046 */
[----:B------:R-:W-:Y:S01]  /*47c0*/  FMUL.FTZ R66, R158, R65 ;  /* 0x000000419e427220 */ /* 0x000fe20000410000 */
[----:B------:R-:W-:Y:S01]  /*47d0*/  FFMA.FTZ R64, R161, R67, -R64 ;  /* 0x00000043a1407223 */ /* 0x000fe20000010840 */
[----:B------:R-:W-:Y:S01]  /*47e0*/  FMUL.FTZ R202, R28, R93 ;  /* 0x0000005d1cca7220 */ /* 0x000fe20000410000 */
[----:B------:R-:W-:Y:S01]  /*47f0*/  FFMA.FTZ R70, R57, R197, R70 ;  /* 0x000000c539467223 */ /* 0x000fe20000010046 */
[----:B------:R-:W-:Y:S01]  /*4800*/  FMUL.FTZ R203, R27, R91 ;  /* 0x0000005b1bcb7220 */ /* 0x000fe20000410000 */
[CC--:B------:R-:W-:Y:S01]  /*4810*/  FMUL.FTZ R68, R158.reuse, R64.reuse ;  /* 0x000000409e447220 */ /* 0x0c0fe20000410000 */
[----:B------:R-:W-:Y:S01]  /*4820*/  FFMA.FTZ R66, R159, R64, -R66 ;  /* 0x000000409f427223 */ /* 0x000fe20000010842 */
[----:B------:R-:W-:Y:S01]  /*4830*/  FMUL.FTZ R64, R158, R69 ;  /* 0x000000459e407220 */ /* 0x000fe20000410000 */
[----:B------:R-:W-:Y:S01]  /*4840*/  FMUL.FTZ R204, R27, R90 ;  /* 0x0000005a1bcc7220 */ /* 0x000fe20000410000 */
[C---:B------:R-:W-:Y:S01]  /*4850*/  FFMA.FTZ R68, R159.reuse, R65, R68 ;  /* 0x000000419f447223 */ /* 0x040fe20000010044 */
[----:B------:R-:W-:Y:S01]  /*4860*/  FMUL.FTZ R65, R156, R66 ;  /* 0x000000429c417220 */ /* 0x000fe20000410000 */
[----:B------:R-:W-:Y:S01]  /*4870*/  FFMA.FTZ R71, R159, R71, -R64 ;  /* 0x000000479f477223 */ /* 0x000fe20000010840 */
[----:B------:R-:W-:Y:S01]  /*4880*/  FMUL.FTZ R205, R26, R88 ;  /* 0x000000581acd7220 */ /* 0x000fe20000410000 */
[-C--:B------:R-:W-:Y:S01]  /*4890*/  FMUL.FTZ R64, R156, R68.reuse ;  /* 0x000000449c407220 */ /* 0x080fe20000410000 */
[----:B------:R-:W-:Y:S01]  /*48a0*/  FFMA.FTZ R65, R157, R68, R65 ;  /* 0x000000449d417223 */ /* 0x000fe20000010041 */
[----:B------:R-:W-:Y:S01]  /*48b0*/  FFMA.FTZ R71, R57, R198, R71 ;  /* 0x000000c639477223 */ /* 0x000fe20000010047 */
[----:B------:R-:W-:Y:S01]  /*48c0*/  FMUL.FTZ R206, R26, R89 ;  /* 0x000000591ace7220 */ /* 0x000fe20000410000 */
[----:B------:R-:W-:Y:S01]  /*48d0*/  FFMA.FTZ R64, R157, R66, -R64 ;  /* 0x000000429d407223 */ /* 0x000fe20000010840 */
[----:B------:R-:W-:Y:S01]  /*48e0*/  FMUL.FTZ R66, R156, R70 ;  /* 0x000000469c427220 */ /* 0x000fe20000410000 */
[C---:B------:R-:W-:Y:S01]  /*48f0*/  FMUL.FTZ R207, R25.reuse, R87 ;  /* 0x0000005719cf7220 */ /* 0x040fe20000410000 */
[----:B------:R-:W-:Y:S01]  /*4900*/  FMUL.FTZ R208, R25, R86 ;  /* 0x0000005619d07220 */ /* 0x000fe20000410000 */
[----:B------:R-:W-:Y:S01]  /*4910*/  FMUL.FTZ R68, R154, R64 ;  /* 0x000000409a447220 */ /* 0x000fe20000410000 */
[-C--:B------:R-:W-:Y:S01]  /*4920*/  FFMA.FTZ R67, R157, R71.reuse, -R66 ;  /* 0x000000479d437223 */ /* 0x080fe20000010842 */
[----:B------:R-:W-:Y:S01]  /*4930*/  FMUL.FTZ R66, R156, R71 ;  /* 0x000000479c427220 */ /* 0x000fe20000410000 */
[----:B------:R-:W-:Y:S01]  /*4940*/  FMUL.FTZ R209, R24, R84 ;  /* 0x0000005418d17220 */ /* 0x000fe20000410000 */
[-C--:B------:R-:W-:Y:S01]  /*4950*/  FFMA.FTZ R69, R155, R65.reuse, R68 ;  /* 0x000000419b457223 */ /* 0x080fe20000010044 */
[----:B------:R-:W-:Y:S01]  /*4960*/  FMUL.FTZ R68, R154, R65 ;  /* 0x000000419a447220 */ /* 0x000fe20000410000 */
[----:B------:R-:W-:Y:S01]  /*4970*/  FFMA.FTZ R65, R157, R70, R66 ;  /* 0x000000469d417223 */ /* 0x000fe20000010042 */
[----:B------:R-:W-:Y:S01]  /*4980*/  FFMA.FTZ R67, R56, R199, R67 ;  /* 0x000000c738437223 */ /* 0x000fe20000010043 */
[----:B------:R-:W-:Y:S01]  /*4990*/  FMUL.FTZ R210, R24, R85 ;  /* 0x0000005518d27220 */ /* 0x000fe20000410000 */
[----:B------:R-:W-:Y:S01]  /*49a0*/  FFMA.FTZ R68, R155, R64, -R68 ;  /* 0x000000409b447223 */ /* 0x000fe20000010844 */
[----:B------:R-:W-:Y:S01]  /*49b0*/  FMUL.FTZ R64, R152, R69 ;  /* 0x0000004598407220 */ /* 0x000fe20000410000 */
[----:B------:R-:W-:Y:S01]  /*49c0*/  FFMA.FTZ R65, R56, R200, R65 ;  /* 0x000000c838417223 */ /* 0x000fe20000010041 */
[----:B------:R-:W-:Y:S01]  /*49d0*/  FMUL.FTZ R66, R154, R67 ;  /* 0x000000439a427220 */ /* 0x000fe20000410000 */
[-C--:B------:R-:W-:Y:S01]  /*49e0*/  FMUL.FTZ R70, R152, R68.reuse ;  /* 0x0000004498467220 */ /* 0x080fe20000410000 */
[----:B------:R-:W-:Y:S01]  /*49f0*/  FFMA.FTZ R68, R153, R68, -R64 ;  /* 0x0000004499447223 */ /* 0x000fe20000010840 */
[-C--:B------:R-:W-:Y:S01]  /*4a00*/  FMUL.FTZ R64, R154, R65.reuse ;  /* 0x000000419a407220 */ /* 0x080fe20000410000 */
[----:B------:R-:W-:Y:S01]  /*4a10*/  FFMA.FTZ R66, R155, R65, R66 ;  /* 0x000000419b427223 */ /* 0x000fe20000010042 */
[----:B------:R-:W-:Y:S01]  /*4a20*/  FFMA.FTZ R70, R153, R69, R70 ;  /* 0x0000004599467223 */ /* 0x000fe20000010046 */
[C---:B------:R-:W-:Y:S01]  /*4a30*/  FMUL.FTZ R65, R150.reuse, R68 ;  /* 0x0000004496417220 */ /* 0x040fe20000410000 */
[----:B------:R-:W-:Y:S01]  /*4a40*/  FFMA.FTZ R67, R155, R67, -R64 ;  /* 0x000000439b437223 */ /* 0x000fe20000010840 */
[----:B------:R-:W-:Y:S01]  /*4a50*/  FFMA.FTZ R66, R55, R201, R66 ;  /* 0x000000c937427223 */ /* 0x000fe20000010042 */
[-C--:B------:R-:W-:Y:S01]  /*4a60*/  FMUL.FTZ R64, R150, R70.reuse ;  /* 0x0000004696407220 */ /* 0x080fe20000410000 */
[----:B------:R-:W-:Y:S01]  /*4a70*/  FFMA.FTZ R70, R151, R70, R65 ;  /* 0x0000004697467223 */ /* 0x000fe20000010041 */
[----:B------:R-:W-:Y:S01]  /*4a80*/  FFMA.FTZ R67, R55, R202, R67 ;  /* 0x000000ca37437223 */ /* 0x000fe20000010043 */
[----:B------:R-:W-:Y:S01]  /*4a90*/  FMUL.FTZ R211, R23, R104 ;  /* 0x0000006817d37220 */ /* 0x000fe20000410000 */
[----:B------:R-:W-:Y:S01]  /*4aa0*/  FFMA.FTZ R68, R151, R68, -R64 ;  /* 0x0000004497447223 */ /* 0x000fe20000010840 */
[----:B------:R-:W-:Y:S01]  /*4ab0*/  FMUL.FTZ R64, R152, R66 ;  /* 0x0000004298407220 */ /* 0x000fe20000410000 */
[----:B------:R-:W-:Y:S01]  /*4ac0*/  FMUL.FTZ R212, R23, R83 ;  /* 0x0000005317d47220 */ /* 0x000fe20000410000 */
        /* <DEDUP_REMOVED lines=11> */
[----:B------:R-:W-:Y:S01]  /*4b80*/  FFMA.FTZ R67, R54, R204, R67 ;  /* 0x000000cc36437223 */ /* 0x000fe20000010043 */
[----:B------:R-:W-:Y:S01]  /*4b90*/  FMUL.FTZ R66, R150, R65 ;  /* 0x0000004196427220 */ /* 0x000fe20000410000 */
        /* <DEDUP_REMOVED lines=41> */
[----:B------:R-:W-:Y:S01]  /*4e30*/  ISETP.GT.U32.AND P2, PT, R190, 0x1f, PT ;  /* 0x0000001fbe00780c */ /* 0x000fe20003f44070 */
[----:B------:R-:W-:Y:S01]  /*4e40*/  FFMA.FTZ R68, R139, R68, -R64 ;  /* 0x000000448b447223 */ /* 0x000fe20000010840 */
[C---:B------:R-:W-:Y:S01]  /*4e50*/  FMUL.FTZ R64, R144.reuse, R66 ;  /* 0x0000004290407220 */ /* 0x040fe20000410000 */
[-C--:B------:R-:W-:Y:S01]  /*4e60*/  FMUL.FTZ R65, R144, R67.reuse ;  /* 0x0000004390417220 */ /* 0x080fe20000410000 */
[----:B------:R-:W-:Y:S01]  /*4e70*/  LEA.HI R189, R190, R190, RZ, 0x1e ;  /* 0x000000bebebd7211 */ /* 0x000fe200078ff0ff */
[----:B------:R-:W-:Y:S01]  /*4e80*/  FMUL.FTZ R221, R18, R124 ;  /* 0x0000007c12dd7220 */ /* 0x000fe20000410000 */
[C---:B------:R-:W-:Y:S01]  /*4e90*/  FFMA.FTZ R67, R145.reuse, R67, -R64 ;  /* 0x0000004391437223 */ /* 0x040fe20000010840 */
[----:B------:R-:W-:Y:S01]  /*4ea0*/  FMUL.FTZ R64, R136, R70 ;  /* 0x0000004688407220 */ /* 0x000fe20000410000 */
[----:B------:R-:W-:Y:S01]  /*4eb0*/  FFMA.FTZ R65, R145, R66, R65 ;  /* 0x0000004291417223 */ /* 0x000fe20000010041 */
[----:B------:R-:W-:Y:S01]  /*4ec0*/  FMUL.FTZ R222, R18, R125 ;  /* 0x0000007d12de7220 */ /* 0x000fe20000410000 */
[----:B------:R-:W-:Y:S01]  /*4ed0*/  FFMA.FTZ R67, R50, R212, R67 ;  /* 0x000000d432437223 */ /* 0x000fe20000010043 */
[-C--:B------:R-:W-:Y:S01]  /*4ee0*/  FFMA.FTZ R64, R137, R68.reuse, -R64 ;  /* 0x0000004489407223 */ /* 0x080fe20000010840 */
[----:B------:R-:W-:Y:S01]  /*4ef0*/  FMUL.FTZ R68, R136, R68 ;  /* 0x0000004488447220 */ /* 0x000fe20000410000 */
[----:B------:R-:W-:Y:S01]  /*4f00*/  FFMA.FTZ R66, R50, R211, R65 ;  /* 0x000000d332427223 */ /* 0x000fe20000010041 */
[C---:B------:R-:W-:Y:S01]  /*4f10*/  FMUL.FTZ R69, R142.reuse, R67 ;  /* 0x000000438e457220 */ /* 0x040fe20000410000 */
[----:B------:R-:W-:Y:S01]  /*4f20*/  LEA R189, R189, UR22, 0x4 ;  /* 0x00000016bdbd7c11 */ /* 0x000fe2000f8e20ff */
[----:B------:R-:W-:Y:S01]  /*4f30*/  FFMA.FTZ R65, R137, R70, R68 ;  /* 0x0000004689417223 */ /* 0x000fe20000010044 */
[-C--:B------:R-:W-:Y:S01]  /*4f40*/  FMUL.FTZ R68, R142, R66.reuse ;  /* 0x000000428e447220 */ /* 0x080fe20000410000 */
[----:B------:R-:W-:Y:S01]  /*4f50*/  FFMA.FTZ R66, R143, R66, R69 ;  /* 0x000000428f427223 */ /* 0x000fe20000010045 */
[----:B------:R-:W-:-:S02]  /*4f60*/  LOP3.LUT R2, R2, 0xfffffffd, RZ, 0xc0, !PT ;  /* 0xfffffffd02027812 */ /* 0x000fc400078ec0ff */
[----:B------:R-:W-:Y:S01]  /*4f70*/  FFMA.FTZ R67, R143, R67, -R68 ;  /* 0x000000438f437223 */ /* 0x000fe20000010844 */
[C---:B------:R-:W-:Y:S01]  /*4f80*/  FFMA.FTZ R66, R49.reuse, R213, R66 ;  /* 0x000000d531427223 */ /* 0x040fe20000010042 */
[----:B------:R-:W-:Y:S02]  /*4f90*/  @P2 LOP3.LUT R2, R2, 0x2, RZ, 0xfc, !PT ;  /* 0x0000000202022812 */ /* 0x000fe400078efcff */
[----:B------:R-:W-:Y:S01]  /*4fa0*/  FFMA.FTZ R67, R49, R214, R67 ;  /* 0x000000d631437223 */ /* 0x000fe20000010043 */
[----:B------:R-:W-:-:S03]  /*4fb0*/  FMUL.FTZ R68, R140, R66 ;  /* 0x000000428c447220 */ /* 0x000fc60000410000 */
[-C--:B------:R-:W-:Y:S01]  /*4fc0*/  FMUL.FTZ R69, R140, R67.reuse ;  /* 0x000000438c457220 */ /* 0x080fe20000410000 */
[----:B------:R-:W-:-:S03]  /*4fd0*/  FFMA.FTZ R67, R141, R67, -R68 ;  /* 0x000000438d437223 */ /* 0x000fc60000010844 */
[----:B------:R-:W-:Y:S01]  /*4fe0*/  FFMA.FTZ R69, R141, R66, R69 ;  /* 0x000000428d457223 */ /* 0x000fe20000010045 */
[----:B------:R-:W-:-:S03]  /*4ff0*/  FFMA.FTZ R67, R48, R216, R67 ;  /* 0x000000d830437223 */ /* 0x000fc60000010043 */
[----:B------:R-:W-:Y:S01]  /*5000*/  FFMA.FTZ R69, R48, R215, R69 ;  /* 0x000000d730457223 */ /* 0x000fe20000010045 */
[----:B------:R-:W-:-:S03]  /*5010*/  FMUL.FTZ R68, R138, R67 ;  /* 0x000000438a447220 */ /* 0x000fc60000410000 */
[-C--:B------:R-:W-:Y:S01]  /*5020*/  FMUL.FTZ R66, R138, R69.reuse ;  /* 0x000000458a427220 */ /* 0x080fe20000410000 */
[----:B------:R-:W-:-:S03]  /*5030*/  FFMA.FTZ R68, R139, R69, R68 ;  /* 0x000000458b447223 */ /* 0x000fc60000010044 */
[----:B------:R-:W-:Y:S01]  /*5040*/  FFMA.FTZ R67, R139, R67, -R66 ;  /* 0x000000438b437223 */ /* 0x000fe20000010842 */
[----:B------:R-:W-:-:S03]  /*5050*/  FFMA.FTZ R68, R47, R217, R68 ;  /* 0x000000d92f447223 */ /* 0x000fc60000010044 */
        /* <DEDUP_REMOVED lines=8> */
[----:B------:R-:W-:-:S04]  /*50e0*/  FMUL.FTZ R68, R134, R66 ;  /* 0x0000004286447220 */ /* 0x000fc80000410000 */
[C---:B------:R-:W-:Y:S01]  /*50f0*/  FFMA.FTZ R69, R135.reuse, R67, -R68 ;  /* 0x0000004387457223 */ /* 0x040fe20000010844 */
[----:B------:R-:W-:Y:S01]  /*5100*/  FFMA.FTZ R68, R135, R66, R71 ;  /* 0x0000004287447223 */ /* 0x000fe20000010047 */
[C---:B------:R-:W-:Y:S01]  /*5110*/  FMUL.FTZ R67, R134.reuse, R65 ;  /* 0x0000004186437220 */ /* 0x040fe20000410000 */
[----:B------:R-:W-:-:S03]  /*5120*/  FMUL.FTZ R66, R134, R64 ;  /* 0x0000004086427220 */ /* 0x000fc60000410000 */
[C---:B------:R-:W-:Y:S01]  /*5130*/  FFMA.FTZ R64, R135.reuse, R64, -R67 ;  /* 0x0000004087407223 */ /* 0x040fe20000010843 */
[----:B------:R-:W-:Y:S01]  /*5140*/  FFMA.FTZ R65, R135, R65, R66 ;  /* 0x0000004187417223 */ /* 0x000fe20000010042 */
[C---:B------:R-:W-:Y:S01]  /*5150*/  FFMA.FTZ R67, R45.reuse, R221, R68 ;  /* 0x000000dd2d437223 */ /* 0x040fe20000010044 */
[----:B------:R-:W-:-:S05]  /*5160*/  FFMA.FTZ R66, R45, R222, R69 ;  /* 0x000000de2d427223 */ /* 0x000fca0000010045 */
[----:B------:R2:W-:Y:S01]  /*5170*/  STS.128 [R189+0x8470], R64 ;  /* 0x00847040bd007388 */ /* 0x0005e20000000c00 */
[----:B------:R-:W-:Y:S06]  /*5180*/  BAR.SYNC.DEFER_BLOCKING 0x0 ;  /* 0x0000000000007b1d */ /* 0x000fec0000010000 */
[----:B------:R-:W-:Y:S05]  /*5190*/  @P2 BRA `(.L_x_1433) ;  /* 0x0000000800d02947 */ /* 0x000fea0003800000 */
[----:B------:R-:W3:Y:S01]  /*51a0*/  S2R R190, SR_TID.X ;  /* 0x0000000000be7919 */ /* 0x000ee20000002100 */
[----:B--2---:R-:W-:Y:S01]  /*51b0*/  MOV R65, 0x50 ;  /* 0x0000005000417802 */ /* 0x004fe20000000f00 */
[----:B------:R-:W-:Y:S01]  /*51c0*/  UMOV UR28, 0xffffffff ;  /* 0xffffffff001c7882 */ /* 0x000fe20000000000 */
[----:B------:R-:W-:Y:S02]  /*51d0*/  ISETP.GE.AND P4, PT, R240, 0x10, PT ;  /* 0x00000010f000780c */ /* 0x000fe40003f86270 */
[----:B------:R-:W-:Y:S02]  /*51e0*/  LOP3.LUT R2, R2, 0xfffffffe, RZ, 0xc0, !PT ;  /* 0xfffffffe02027812 */ /* 0x000fe400078ec0ff */
[C---:B------:R-:W-:Y:S02]  /*51f0*/  ISETP.GE.AND P2, PT, R240.reuse, 0x8, PT ;  /* 0x00000008f000780c */ /* 0x040fe40003f46270 */
[C---:B------:R-:W-:Y:S02]  /*5200*/  ISETP.GE.AND P3, PT, R240.reuse, 0x4, PT ;  /* 0x00000004f000780c */ /* 0x040fe40003f66270 */
[----:B------:R-:W-:-:S05]  /*5210*/  ISETP.GE.AND P5, PT, R240, 0x1, PT ;  /* 0x00000001f000780c */ /* 0x000fca0003fa6270 */
[----:B------:R-:W-:Y:S02]  /*5220*/  @P4 LOP3.LUT R2, R2, 0x1, RZ, 0xfc, !PT ;  /* 0x0000000102024812 */ /* 0x000fe400078efcff */
[----:B------:R-:W-:Y:S01]  /*5230*/  ISETP.GE.AND P4, PT, R240, 0x2, PT ;  /* 0x00000002f000780c */ /* 0x000fe20003f86270 */
[----:B---3--:R-:W-:-:S05]  /*5240*/  IMAD R190, R190, R65, UR22 ;  /* 0x00000016bebe7e24 */ /* 0x008fca000f8e0241 */
[----:B------:R-:W-:Y:S04]  /*5250*/  LDS.128 R64, [R190+0x8470] ;  /* 0x00847000be407984 */ /* 0x000fe80000000c00 */
[----:B------:R-:W2:Y:S04]  /*5260*/  LDS.128 R68, [R190+0x8480] ;  /* 0x00848000be447984 */ /* 0x000ea80000000c00 */
[----:B------:R-:W3:Y:S01]  /*5270*/  LDS.128 R72, [R190+0x8490] ;  /* 0x00849000be487984 */ /* 0x000ee20000000c00 */
[-C--:B--2---:R-:W-:Y:S01]  /*5280*/  FMUL.FTZ R245, R64, R69.reuse ;  /* 0x0000004540f57220 */ /* 0x084fe20000410000 */
[-C--:B------:R-:W-:Y:S01]  /*5290*/  FMUL.FTZ R235, R65, R69.reuse ;  /* 0x0000004541eb7220 */ /* 0x080fe20000410000 */
[-C--:B------:R-:W-:Y:S01]  /*52a0*/  FMUL.FTZ R236, R66, R69.reuse ;  /* 0x0000004542ec7220 */ /* 0x080fe20000410000 */
[----:B------:R-:W-:Y:S01]  /*52b0*/  FMUL.FTZ R225, R67, R69 ;  /* 0x0000004543e17220 */ /* 0x000fe20000410000 */
[-C--:B------:R-:W-:Y:S01]  /*52c0*/  FFMA.FTZ R245, R65, R68.reuse, R245 ;  /* 0x0000004441f57223 */ /* 0x080fe200000100f5 */
[-C--:B------:R-:W-:Y:S01]  /*52d0*/  FFMA.FTZ R235, R64, R68.reuse, -R235 ;  /* 0x0000004440eb7223 */ /* 0x080fe200000108eb */
[-C--:B------:R-:W-:Y:S01]  /*52e0*/  FFMA.FTZ R236, R67, R68.reuse, R236 ;  /* 0x0000004443ec7223 */ /* 0x080fe200000100ec */
[----:B------:R-:W-:Y:S01]  /*52f0*/  FFMA.FTZ R225, R66, R68, -R225 ;  /* 0x0000004442e17223 */ /* 0x000fe200000108e1 */
[C---:B---3--:R-:W-:Y:S01]  /*5300*/  FMUL.FTZ R77, R73.reuse, R245 ;  /* 0x000000f5494d7220 */ /* 0x048fe20000410000 */
        /* <DEDUP_REMOVED lines=9> */
[----:B------:R-:W2:Y:S01]  /*53a0*/  LDS.128 R76, [R190+0x84a0] ;  /* 0x0084a000be4c7984 */ /* 0x000ea20000000c00 */
[----:B------:R-:W-:Y:S01]  /*53b0*/  FADD.FTZ R225, R74, R225 ;  /* 0x000000e14ae17221 */ /* 0x000fe20000010000 */
[----:B------:R-:W-:Y:S01]  /*53c0*/  FADD.FTZ R236, R75, R236 ;  /* 0x000000ec4bec7221 */ /* 0x000fe20000010000 */
[----:B--2---:R-:W-:-:S04]  /*53d0*/  FMUL.FTZ R234, R77, R245 ;  /* 0x000000f54dea7220 */ /* 0x004fc80000410000 */
[-C--:B------:R-:W-:Y:S01]  /*53e0*/  FFMA.FTZ R234, R76, R235.reuse, -R234 ;  /* 0x000000eb4cea7223 */ /* 0x080fe200000108ea */
[----:B------:R-:W-:-:S04]  /*53f0*/  FMUL.FTZ R235, R77, R235 ;  /* 0x000000eb4deb7220 */ /* 0x000fc80000410000 */
[----:B------:R-:W-:Y:S01]  /*5400*/  FFMA.FTZ R235, R76, R245, R235 ;  /* 0x000000f54ceb7223 */ /* 0x000fe200000100eb */
[C---:B------:R-:W-:Y:S01]  /*5410*/  FMUL.FTZ R245, R77.reuse, R236 ;  /* 0x000000ec4df57220 */ /* 0x040fe20000410000 */
[----:B------:R-:W-:-:S03]  /*5420*/  FMUL.FTZ R77, R77, R225 ;  /* 0x000000e14d4d7220 */ /* 0x000fc60000410000 */
[C---:B------:R-:W-:Y:S01]  /*5430*/  FFMA.FTZ R245, R76.reuse, R225, -R245 ;  /* 0x000000e14cf57223 */ /* 0x040fe200000108f5 */
[----:B------:R-:W-:-:S03]  /*5440*/  FFMA.FTZ R77, R76, R236, R77 ;  /* 0x000000ec4c4d7223 */ /* 0x000fc6000001004d */
[----:B------:R-:W-:Y:S01]  /*5450*/  FADD.FTZ R236, R78, R245 ;  /* 0x000000f54eec7221 */ /* 0x000fe20000010000 */
[----:B------:R-:W-:Y:S01]  /*5460*/  FADD.FTZ R245, R79, R77 ;  /* 0x0000004d4ff57221 */ /* 0x000fe20000010000 */
[----:B------:R-:W-:Y:S06]  /*5470*/  BRA.DIV UR28, `(.L_x_1434) ;  /* 0x0000007a1c207947 */ /* 0x000fec000b800000 */
[----:B------:R-:W2:Y:S04]  /*5480*/  SHFL.UP PT, R76, R245, 0x1, RZ ;  /* 0x04200000f54c7989 */ /* 0x000ea800000e00ff */
[----:B------:R-:W3:Y:S04]  /*5490*/  SHFL.UP PT, R247, R236, 0x1, RZ ;  /* 0x04200000ecf77989 */ /* 0x000ee800000e00ff */
[----:B------:R-:W4:Y:S01]  /*54a0*/  SHFL.UP PT, R225, R235, 0x1, RZ ;  /* 0x04200000ebe17989 */ /* 0x000f2200000e00ff */
[-C--:B--2---:R-:W-:Y:S01]  /*54b0*/  FMUL.FTZ R77, R235, R76.reuse ;  /* 0x0000004ceb4d7220 */ /* 0x084fe20000410000 */
[----:B------:R-:W-:-:S03]  /*54c0*/  FMUL.FTZ R78, R234, R76 ;  /* 0x0000004cea4e7220 */ /* 0x000fc60000410000 */
[CC--:B---3--:R-:W-:Y:S01]  /*54d0*/  FFMA.FTZ R76, R234.reuse, R247.reuse, -R77 ;  /* 0x000000f7ea4c7223 */ /* 0x0c8fe2000001084d */
[C---:B------:R-:W-:Y:S02]  /*54e0*/  FFMA.FTZ R247, R235.reuse, R247, R78 ;  /* 0x000000f7ebf77223 */ /* 0x040fe4000001004e */
[----:B------:R-:W2:Y:S01]  /*54f0*/  SHFL.UP PT, R78, R234, 0x1, RZ ;  /* 0x04200000ea4e7989 */ /* 0x000ea200000e00ff */
[-C--:B----4-:R-:W-:Y:S01]  /*5500*/  FMUL.FTZ R77, R235, R225.reuse ;  /* 0x000000e1eb4d7220 */ /* 0x090fe20000410000 */
[----:B------:R-:W-:Y:S01]  /*5510*/  @P5 FADD.FTZ R245, R245, R247 ;  /* 0x000000f7f5f55221 */ /* 0x000fe20000010000 */
[----:B------:R-:W-:Y:S01]  /*5520*/  FMUL.FTZ R225, R234, R225 ;  /* 0x000000e1eae17220 */ /* 0x000fe20000410000 */
[----:B------:R-:W-:-:S03]  /*5530*/  @P5 FADD.FTZ R236, R236, R76 ;  /* 0x0000004cecec5221 */ /* 0x000fc60000010000 */
[----:B------:R-:W3:Y:S04]  /*5540*/  SHFL.UP PT, R76, R245, 0x2, RZ ;  /* 0x04400000f54c7989 */ /* 0x000ee800000e00ff */
[----:B------:R-:W4:Y:S01]  /*5550*/  SHFL.UP PT, R247, R236, 0x2, RZ ;  /* 0x04400000ecf77989 */ /* 0x000f2200000e00ff */
[-C--:B--2---:R-:W-:Y:S01]  /*5560*/  @P5 FFMA.FTZ R235, R235, R78.reuse, R225 ;  /* 0x0000004eebeb5223 */ /* 0x084fe200000100e1 */
[----:B------:R-:W-:-:S04]  /*5570*/  @P5 FFMA.FTZ R234, R234, R78, -R77 ;  /* 0x0000004eeaea5223 */ /* 0x000fc8000001084d */
[----:B------:R-:W2:Y:S01]  /*5580*/  SHFL.UP PT, R225, R235, 0x2, RZ ;  /* 0x04400000ebe17989 */ /* 0x000ea200000e00ff */
[CC--:B---3--:R-:W-:Y:S01]  /*5590*/  FMUL.FTZ R77, R235.reuse, R76.reuse ;  /* 0x0000004ceb4d7220 */ /* 0x0c8fe20000410000 */
[C---:B------:R-:W-:Y:S02]  /*55a0*/  FMUL.FTZ R76, R234.reuse, R76 ;  /* 0x0000004cea4c7220 */ /* 0x040fe40000410000 */
[----:B------:R-:W3:Y:S01]  /*55b0*/  SHFL.UP PT, R78, R234, 0x2, RZ ;  /* 0x04400000ea4e7989 */ /* 0x000ee200000e00ff */
[-C--:B----4-:R-:W-:Y:S01]  /*55c0*/  FFMA.FTZ R77, R234, R247.reuse, -R77 ;  /* 0x000000f7ea4d7223 */ /* 0x090fe2000001084d */
[----:B------:R-:W-:-:S03]  /*55d0*/  FFMA.FTZ R247, R235, R247, R76 ;  /* 0x000000f7ebf77223 */ /* 0x000fc6000001004c */
[----:B------:R-:W-:Y:S01]  /*55e0*/  @P4 FADD.FTZ R236, R236, R77 ;  /* 0x0000004decec4221 */ /* 0x000fe20000010000 */
[----:B------:R-:W-:-:S04]  /*55f0*/  @P4 FADD.FTZ R245, R245, R247 ;  /* 0x000000f7f5f54221 */ /* 0x000fc80000010000 */
[----:B------:R-:W-:Y:S01]  /*5600*/  SHFL.UP PT, R247, R236, 0x4, RZ ;  /* 0x04800000ecf77989 */ /* 0x000fe200000e00ff */
[-C--:B--2---:R-:W-:Y:S01]  /*5610*/  FMUL.FTZ R76, R235, R225.reuse ;  /* 0x000000e1eb4c7220 */ /* 0x084fe20000410000 */
[----:B------:R-:W-:-:S03]  /*5620*/  FMUL.FTZ R225, R234, R225 ;  /* 0x000000e1eae17220 */ /* 0x000fc60000410000 */
[-C--:B---3--:R-:W-:Y:S01]  /*5630*/  @P4 FFMA.FTZ R234, R234, R78.reuse, -R76 ;  /* 0x0000004eeaea4223 */ /* 0x088fe2000001084c */
[----:B------:R-:W-:Y:S01]  /*5640*/  @P4 FFMA.FTZ R235, R235, R78, R225 ;  /* 0x0000004eebeb4223 */ /* 0x000fe200000100e1 */
[----:B------:R-:W2:Y:S04]  /*5650*/  SHFL.UP PT, R76, R245, 0x4, RZ ;  /* 0x04800000f54c7989 */ /* 0x000ea800000e00ff */
[----:B------:R-:W3:Y:S04]  /*5660*/  SHFL.UP PT, R225, R235, 0x4, RZ ;  /* 0x04800000ebe17989 */ /* 0x000ee800000e00ff */
[----:B------:R-:W4:Y:S01]  /*5670*/  SHFL.UP PT, R78, R234, 0x4, RZ ;  /* 0x04800000ea4e7989 */ /* 0x000f2200000e00ff */
[-C--:B--2---:R-:W-:Y:S01]  /*5680*/  FMUL.FTZ R77, R235, R76.reuse ;  /* 0x0000004ceb4d7220 */ /* 0x084fe20000410000 */
[----:B------:R-:W-:-:S03]  /*5690*/  FMUL.FTZ R76, R234, R76 ;  /* 0x0000004cea4c7220 */ /* 0x000fc60000410000 */
[CC--:B------:R-:W-:Y:S01]  /*56a0*/  FFMA.FTZ R77, R234.reuse, R247.reuse, -R77 ;  /* 0x000000f7ea4d7223 */ /* 0x0c0fe2000001084d */
[C---:B------:R-:W-:Y:S01]  /*56b0*/  FFMA.FTZ R247, R235.reuse, R247, R76 ;  /* 0x000000f7ebf77223 */ /* 0x040fe2000001004c */
[-C--:B---3--:R-:W-:Y:S01]  /*56c0*/  FMUL.FTZ R76, R235, R225.reuse ;  /* 0x000000e1eb4c7220 */ /* 0x088fe20000410000 */
[----:B------:R-:W-:Y:S01]  /*56d0*/  FMUL.FTZ R225, R234, R225 ;  /* 0x000000e1eae17220 */ /* 0x000fe20000410000 */
[----:B------:R-:W-:Y:S01]  /*56e0*/  @P3 FADD.FTZ R236, R236, R77 ;  /* 0x0000004decec3221 */ /* 0x000fe20000010000 */
[----:B------:R-:W-:Y:S01]  /*56f0*/  @P3 FADD.FTZ R245, R245, R247 ;  /* 0x000000f7f5f53221 */ /* 0x000fe20000010000 */
[-C--:B----4-:R-:W-:Y:S01]  /*5700*/  @P3 FFMA.FTZ R234, R234, R78.reuse, -R76 ;  /* 0x0000004eeaea3223 */ /* 0x090fe2000001084c */
[----:B------:R-:W-:Y:S02]  /*5710*/  @P3 FFMA.FTZ R235, R235, R78, R225 ;  /* 0x0000004eebeb3223 */ /* 0x000fe400000100e1 */
[----:B------:R-:W-:Y:S04]  /*5720*/  SHFL.UP PT, R247, R236, 0x8, RZ ;  /* 0x05000000ecf77989 */ /* 0x000fe800000e00ff */
        /* <DEDUP_REMOVED lines=13> */
[----:B------:R2:W3:Y:S04]  /*5800*/  SHFL.UP PT, R247, R236, 0x10, RZ ;  /* 0x06000000ecf77989 */ /* 0x0004e800000e00ff */
[----:B------:R2:W4:Y:S04]  /*5810*/  SHFL.UP PT, R78, R234, 0x10, RZ ;  /* 0x06000000ea4e7989 */ /* 0x00052800000e00ff */
[----:B------:R2:W0:Y:S04]  /*5820*/  SHFL.UP PT, R225, R235, 0x10, RZ ;  /* 0x06000000ebe17989 */ /* 0x00042800000e00ff */
[----:B------:R2:W0:Y:S02]  /*5830*/  SHFL.UP PT, R76, R245, 0x10, RZ ;  /* 0x06000000f54c7989 */ /* 0x00042400000e00ff */
.L_x_1555:
[----:B------:R-:W-:Y:S01]  /*5840*/  ISETP.GE.AND P2, PT, R240, 0x10, PT ;  /* 0x00000010f000780c */ /* 0x000fe20003f46270 */
[CC--:B0-----:R-:W-:Y:S01]  /*5850*/  FMUL.FTZ R77, R235.reuse, R76.reuse ;  /* 0x0000004ceb4d7220 */ /* 0x0c1fe20000410000 */
[C---:B------:R-:W-:Y:S01]  /*5860*/  FMUL.FTZ R76, R234.reuse, R76 ;  /* 0x0000004cea4c7220 */ /* 0x040fe20000410000 */
[C---:B------:R-:W-:Y:S01]  /*5870*/  FMUL.FTZ R79, R235.reuse, R225 ;  /* 0x000000e1eb4f7220 */ /* 0x040fe20000410000 */
[----:B------:R-:W-:Y:S01]  /*5880*/  UMOV UR28, 0xffffffff ;  /* 0xffffffff001c7882 */ /* 0x000fe20000000000 */
[CC--:B---3--:R-:W-:Y:S01]  /*5890*/  FFMA.FTZ R77, R234.reuse, R247.reuse, -R77 ;  /* 0x000000f7ea4d7223 */ /* 0x0c8fe2000001084d */
[----:B------:R-:W-:Y:S01]  /*58a0*/  FFMA.FTZ R76, R235, R247, R76 ;  /* 0x000000f7eb4c7223 */ /* 0x000fe2000001004c */
[----:B------:R-:W-:-:S06]  /*58b0*/  FMUL.FTZ R225, R234, R225 ;  /* 0x000000e1eae17220 */ /* 0x000fcc0000410000 */
[-C--:B--2-4-:R-:W-:Y:S01]  /*58c0*/  @P2 FFMA.FTZ R234, R234, R78.reuse, -R79 ;  /* 0x0000004eeaea2223 */ /* 0x094fe2000001084f */
[----:B------:R-:W-:Y:S01]  /*58d0*/  @P2 FFMA.FTZ R235, R235, R78, R225 ;  /* 0x0000004eebeb2223 */ /* 0x000fe200000100e1 */
[----:B------:R-:W-:Y:S01]  /*58e0*/  @P2 FADD.FTZ R236, R236, R77 ;  /* 0x0000004decec2221 */ /* 0x000fe20000010000 */
[----:B------:R-:W-:Y:S01]  /*58f0*/  @P2 FADD.FTZ R245, R245, R76 ;  /* 0x0000004cf5f52221 */ /* 0x000fe20000010000 */
[----:B------:R-:W-:Y:S06]  /*5900*/  BRA.DIV UR28, `(.L_x_1435) ;  /* 0x0000007e1c5c7947 */ /* 0x000fec000b800000 */
.L_x_1558:
[----:B------:R-:W-:-:S03]  /*5910*/  UMOV UR28, 0xffffffff ;  /* 0xffffffff001c7882 */ /* 0x000fc60000000000 */
[----:B------:R-:W-:Y:S05]  /*5920*/  BRA.DIV UR28, `(.L_x_1436) ;  /* 0x0000007e1c7c7947 */ /* 0x000fea000b800000 */
.L_x_1561:
[----:B------:R-:W-:-:S03]  /*5930*/  UMOV UR28, 0xffffffff ;  /* 0xffffffff001c7882 */ /* 0x000fc60000000000 */
[----:B------:R-:W-:Y:S05]  /*5940*/  BRA.DIV UR28, `(.L_x_1437) ;  /* 0x0000007e1c9c7947 */ /* 0x000fea000b800000 */
.L_x_1564:
[----:B------:R-:W-:-:S03]  /*5950*/  UMOV UR28, 0xffffffff ;  /* 0xffffffff001c7882 */ /* 0x000fc60000000000 */
[----:B------:R-:W-:Y:S05]  /*5960*/  BRA.DIV UR28, `(.L_x_1438) ;  /* 0x0000007e1cbc7947 */ /* 0x000fea000b800000 */
.L_x_1567:
[----:B------:R-:W-:-:S03]  /*5970*/  UMOV UR28, 0xffffffff ;  /* 0xffffffff001c7882 */ /* 0x000fc60000000000 */
[----:B------:R-:W-:Y:S05]  /*5980*/  BRA.DIV UR28, `(.L_x_1439) ;  /* 0x0000007e1cdc7947 */ /* 0x000fea000b800000 */
[----:B-----5:R-:W0:Y:S04]  /*5990*/  SHFL.IDX PT, R61, R61, RZ, 0x1f ;  /* 0x00001fff3d3d7589 */ /* 0x020e2800000e0000 */
[----:B------:R-:W2:Y:S04]  /*59a0*/  SHFL.IDX PT, R60, R60, RZ, 0x1f ;  /* 0x00001fff3c3c7589 */ /* 0x000ea800000e0000 */
[----:B------:R-:W3:Y:S04]  /*59b0*/  SHFL.IDX PT, R62, R62, RZ, 0x1f ;  /* 0x00001fff3e3e7589 */ /* 0x000ee800000e0000 */
[----:B------:R-:W4:Y:S04]  /*59c0*/  SHFL.IDX PT, R63, R63, RZ, 0x1f ;  /* 0x00001fff3f3f7589 */ /* 0x000f2800000e0000 */
[----:B------:R-:W0:Y:S04]  /*59d0*/  SHFL.UP PT, R234, R234, 0x1, RZ ;  /* 0x04200000eaea7989 */ /* 0x000e2800000e00ff */
[----:B------:R-:W0:Y:S04]  /*59e0*/  SHFL.UP PT, R235, R235, 0x1, RZ ;  /* 0x04200000ebeb7989 */ /* 0x000e2800000e00ff */
[----:B------:R-:W0:Y:S04]  /*59f0*/  SHFL.UP PT, R236, R236, 0x1, RZ ;  /* 0x04200000ecec7989 */ /* 0x000e2800000e00ff */
[----:B--2---:R-:W0:Y:S02]  /*5a00*/  SHFL.UP PT, R245, R245, 0x1, RZ ;  /* 0x04200000f5f57989 */ /* 0x004e2400000e00ff */
.L_x_1577:
[CC--:B0---4-:R-:W-:Y:S01]  /*5a10*/  FMUL.FTZ R77, R234.reuse, R63.reuse ;  /* 0x0000003fea4d7220 */ /* 0x0d1fe20000410000 */
[C---:B------:R-:W-:Y:S01]  /*5a20*/  FMUL.FTZ R78, R235.reuse, R63 ;  /* 0x0000003feb4e7220 */ /* 0x040fe20000410000 */
[CC--:B------:R-:W-:Y:S02]  /*5a30*/  FMUL.FTZ R76, R234.reuse, R61.reuse ;  /* 0x0000003dea4c7220 */ /* 0x0c0fe40000410000 */
[CC--:B---3--:R-:W-:Y:S01]  /*5a40*/  FFMA.FTZ R77, R235.reuse, R62.reuse, R77 ;  /* 0x0000003eeb4d7223 */ /* 0x0c8fe2000001004d */
[----:B------:R-:W-:Y:S01]  /*5a50*/  FFMA.FTZ R78, R234, R62, -R78 ;  /* 0x0000003eea4e7223 */ /* 0x000fe2000001084e */
[CC--:B------:R-:W-:Y:S01]  /*5a60*/  FFMA.FTZ R76, R235.reuse, R60.reuse, R76 ;  /* 0x0000003ceb4c7223 */ /* 0x0c0fe2000001004c */
[----:B------:R-:W-:Y:S01]  /*5a70*/  FMUL.FTZ R235, R235, R61 ;  /* 0x0000003debeb7220 */ /* 0x000fe20000410000 */
[----:B------:R-:W-:Y:S01]  /*5a80*/  @P0 FADD.FTZ R63, R245, R77 ;  /* 0x0000004df53f0221 */ /* 0x000fe20000010000 */
[----:B------:R-:W-:Y:S02]  /*5a90*/  @P0 FADD.FTZ R62, R236, R78 ;  /* 0x0000004eec3e0221 */ /* 0x000fe40000010000 */
[----:B------:R-:W-:Y:S01]  /*5aa0*/  @P0 FFMA.FTZ R60, R234, R60, -R235 ;  /* 0x0000003cea3c0223 */ /* 0x000fe200000108eb */
[----:B------:R-:W-:Y:S01]  /*5ab0*/  FSEL R61, R61, R76, !P0 ;  /* 0x0000004c3d3d7208 */ /* 0x000fe20004000000 */
[C---:B------:R-:W-:Y:S01]  /*5ac0*/  FMUL.FTZ R77, R65.reuse, R63 ;  /* 0x0000003f414d7220 */ /* 0x040fe20000410000 */
[----:B------:R-:W-:-:S03]  /*5ad0*/  FMUL.FTZ R76, R65, R62 ;  /* 0x0000003e414c7220 */ /* 0x000fc60000410000 */
[----:B------:R0:W-:Y:S02]  /*5ae0*/  STS.128 [R190+0x8470], R60 ;  /* 0x0084703cbe007388 */ /* 0x0001e40000000c00 */
[C---:B0-----:R-:W-:Y:S01]  /*5af0*/  FFMA.FTZ R62, R64.reuse, R62, -R77 ;  /* 0x0000003e403e7223 */ /* 0x041fe2000001084d */
[----:B------:R-:W-:Y:S01]  /*5b00*/  FFMA.FTZ R63, R64, R63, R76 ;  /* 0x0000003f403f7223 */ /* 0x000fe2000001004c */
[CC--:B------:R-:W-:Y:S01]  /*5b10*/  FMUL.FTZ R76, R65.reuse, R61.reuse ;  /* 0x0000003d414c7220 */ /* 0x0c0fe20000410000 */
[-C--:B------:R-:W-:Y:S01]  /*5b20*/  FMUL.FTZ R65, R65, R60.reuse ;  /* 0x0000003c41417220 */ /* 0x080fe20000410000 */
[----:B------:R-:W-:Y:S01]  /*5b30*/  FADD.FTZ R62, R66, R62 ;  /* 0x0000003e423e7221 */ /* 0x000fe20000010000 */
[----:B------:R-:W-:Y:S01]  /*5b40*/  FADD.FTZ R63, R67, R63 ;  /* 0x0000003f433f7221 */ /* 0x000fe20000010000 */
[C---:B------:R-:W-:Y:S01]  /*5b50*/  FFMA.FTZ R60, R64.reuse, R60, -R76 ;  /* 0x0000003c403c7223 */ /* 0x040fe2000001084c */
[----:B------:R-:W-:Y:S01]  /*5b60*/  FFMA.FTZ R61, R64, R61, R65 ;  /* 0x0000003d403d7223 */ /* 0x000fe20000010041 */
[C---:B------:R-:W-:Y:S01]  /*5b70*/  FMUL.FTZ R64, R69.reuse, R62 ;  /* 0x0000003e45407220 */ /* 0x040fe20000410000 */
[C---:B------:R-:W-:Y:S01]  /*5b80*/  FMUL.FTZ R65, R69.reuse, R63 ;  /* 0x0000003f45417220 */ /* 0x040fe20000410000 */
[C---:B------:R-:W-:Y:S01]  /*5b90*/  FMUL.FTZ R66, R69.reuse, R60 ;  /* 0x0000003c45427220 */ /* 0x040fe20000410000 */
[----:B------:R-:W-:Y:S01]  /*5ba0*/  FMUL.FTZ R67, R69, R61 ;  /* 0x0000003d45437220 */ /* 0x000fe20000410000 */
[C---:B------:R-:W-:Y:S01]  /*5bb0*/  FFMA.FTZ R64, R68.reuse, R63, R64 ;  /* 0x0000003f44407223 */ /* 0x040fe20000010040 */
[----:B------:R-:W-:Y:S01]  /*5bc0*/  FFMA.FTZ R65, R68, R62, -R65 ;  /* 0x0000003e44417223 */ /* 0x000fe20000010841 */
[----:B------:R0:W-:Y:S02]  /*5bd0*/  STS.128 [R190+0x8480], R60 ;  /* 0x0084803cbe007388 */ /* 0x0001e40000000c00 */
[----:B0-----:R-:W-:Y:S01]  /*5be0*/  FADD.FTZ R63, R71, R64 ;  /* 0x00000040473f7221 */ /* 0x001fe20000010000 */
[----:B------:R-:W-:Y:S01]  /*5bf0*/  FADD.FTZ R62, R70, R65 ;  /* 0x00000041463e7221 */ /* 0x000fe20000010000 */
[C---:B------:R-:W-:Y:S01]  /*5c00*/  FFMA.FTZ R60, R68.reuse, R60, -R67 ;  /* 0x0000003c443c7223 */ /* 0x040fe20000010843 */
[----:B------:R-:W-:Y:S01]  /*5c10*/  FFMA.FTZ R61, R68, R61, R66 ;  /* 0x0000003d443d7223 */ /* 0x000fe20000010042 */
[C---:B------:R-:W-:Y:S01]  /*5c20*/  FMUL.FTZ R65, R73.reuse, R63 ;  /* 0x0000003f49417220 */ /* 0x040fe20000410000 */
[----:B------:R-:W-:-:S03]  /*5c30*/  FMUL.FTZ R64, R73, R62 ;  /* 0x0000003e49407220 */ /* 0x000fc60000410000 */
[C---:B------:R-:W-:Y:S01]  /*5c40*/  FFMA.FTZ R67, R72.reuse, R62, -R65 ;  /* 0x0000003e48437223 */ /* 0x040fe20000010841 */
[C---:B------:R-:W-:Y:S01]  /*5c50*/  FFMA.FTZ R66, R72.reuse, R63, R64 ;  /* 0x0000003f48427223 */ /* 0x040fe20000010040 */
[CC--:B------:R-:W-:Y:S01]  /*5c60*/  FMUL.FTZ R65, R73.reuse, R61.reuse ;  /* 0x0000003d49417220 */ /* 0x0c0fe20000410000 */
[-C--:B------:R-:W-:Y:S01]  /*5c70*/  FMUL.FTZ R64, R73, R60.reuse ;  /* 0x0000003c49407220 */ /* 0x080fe20000410000 */
[----:B------:R0:W-:Y:S02]  /*5c80*/  STS.128 [R190+0x8490], R60 ;  /* 0x0084903cbe007388 */ /* 0x0001e40000000c00 */
[C---:B0-----:R-:W-:Y:S01]  /*5c90*/  FFMA.FTZ R60, R72.reuse, R60, -R65 ;  /* 0x0000003c483c7223 */ /* 0x041fe20000010841 */
[----:B------:R-:W-:Y:S01]  /*5ca0*/  FFMA.FTZ R61, R72, R61, R64 ;  /* 0x0000003d483d7223 */ /* 0x000fe20000010040 */
[----:B------:R-:W-:Y:S01]  /*5cb0*/  FADD.FTZ R62, R74, R67 ;  /* 0x000000434a3e7221 */ /* 0x000fe20000010000 */
[----:B------:R-:W-:-:S05]  /*5cc0*/  FADD.FTZ R63, R75, R66 ;  /* 0x000000424b3f7221 */ /* 0x000fca0000010000 */
[----:B------:R3:W-:Y:S02]  /*5cd0*/  STS.128 [R190+0x84a0], R60 ;  /* 0x0084a03cbe007388 */ /* 0x0007e40000000c00 */
.L_x_1433:
[----:B---3--:R-:W3:Y:S01]  /*5ce0*/  S2R R190, SR_TID.X ;  /* 0x0000000000be7919 */ /* 0x008ee20000002100 */
[----:B------:R-:W-:Y:S05]  /*5cf0*/  WARPSYNC.ALL ;  /* 0x0000000000007948 */ /* 0x000fea0003800000 */
[----:B---3--:R-:W-:Y:S01]  /*5d00*/  LOP3.LUT P0, RZ, R190, 0x1f, RZ, 0xc0, !PT ;  /* 0x0000001fbeff7812 */ /* 0x008fe2000780c0ff */
[C---:B-----5:R-:W-:Y:S01]  /*5d10*/  FMUL.FTZ R60, R134.reuse, R180 ;  /* 0x000000b4863c7220 */ /* 0x060fe20000410000 */
[----:B------:R-:W-:Y:S01]  /*5d20*/  FMUL.FTZ R62, R134, R179 ;  /* 0x000000b3863e7220 */ /* 0x000fe20000410000 */
[----:B------:R-:W-:Y:S01]  /*5d30*/  BAR.SYNC.DEFER_BLOCKING 0x0 ;  /* 0x0000000000007b1d */ /* 0x000fe20000010000 */
[----:B------:R-:W-:-:S02]  /*5d40*/  HFMA2 R72, -RZ, RZ, 1.875, 0 ;  /* 0x3f800000ff487431 */ /* 0x000fc400000001ff */
[C---:B------:R-:W-:Y:S01]  /*5d50*/  FFMA.FTZ R60, R135.reuse, R179, R60 ;  /* 0x000000b3873c7223 */ /* 0x040fe2000001003c */
[----:B------:R-:W-:Y:S01]  /*5d60*/  FFMA.FTZ R61, R135, R180, -R62 ;  /* 0x000000b4873d7223 */ /* 0x000fe2000001083e */
[----:B------:R-:W-:Y:S02]  /*5d70*/  CS2R R74, SRZ ;  /* 0x00000000004a7805 */ /* 0x000fe4000001ff00 */
[----:B------:R-:W-:Y:S01]  /*5d80*/  MOV R73, RZ ;  /* 0x000000ff00497202 */ /* 0x000fe20000000f00 */
[----:B------:R-:W-:Y:S01]  /*5d90*/  FADD.FTZ R60, R105, R60 ;  /* 0x0000003c693c7221 */ /* 0x000fe20000010000 */
[----:B------:R-:W-:Y:S01]  /*5da0*/  FADD.FTZ R61, R164, R61 ;  /* 0x0000003da43d7221 */ /* 0x000fe20000010000 */
[----:B------:R-:W-:Y:S02]  /*5db0*/  ISETP.GT.U32.AND P2, PT, R190, 0x1f, PT ;  /* 0x0000001fbe00780c */ /* 0x000fe40003f44070 */
[C---:B--2---:R-:W-:Y:S01]  /*5dc0*/  FMUL.FTZ R64, R136.reuse, R60 ;  /* 0x0000003c88407220 */ /* 0x044fe20000410000 */
[----:B------:R-:W-:-:S03]  /*5dd0*/  FMUL.FTZ R62, R136, R61 ;  /* 0x0000003d883e7220 */ /* 0x000fc60000410000 */
[----:B------:R-:W-:Y:S01]  /*5de0*/  FFMA.FTZ R66, R137, R61, -R64 ;  /* 0x0000003d89427223 */ /* 0x000fe20000010840 */
[-C--:B01----:R-:W-:Y:S01]  /*5df0*/  FMUL.FTZ R61, R135, R107.reuse ;  /* 0x0000006b873d7220 */ /* 0x083fe20000410000 */
[----:B------:R-:W-:Y:S01]  /*5e00*/  FFMA.FTZ R63, R137, R60, R62 ;  /* 0x0000003c893f7223 */ /* 0x000fe2000001003e */
[C---:B------:R-:W-:Y:S01]  /*5e10*/  FMUL.FTZ R60, R134.reuse, R107 ;  /* 0x0000006b863c7220 */ /* 0x040fe20000410000 */
[----:B------:R-:W-:Y:S01]  /*5e20*/  FADD.FTZ R66, R165, R66 ;  /* 0x00000042a5427221 */ /* 0x000fe20000010000 */
[-C--:B------:R-:W-:Y:S01]  /*5e30*/  FFMA.FTZ R61, -R134, R106.reuse, -R61 ;  /* 0x0000006a863d7223 */ /* 0x080fe2000001093d */
[----:B------:R-:W-:Y:S01]  /*5e40*/  FADD.FTZ R63, R108, R63 ;  /* 0x0000003f6c3f7221 */ /* 0x000fe20000010000 */
[----:B------:R-:W-:Y:S02]  /*5e50*/  FFMA.FTZ R60, R135, R106, -R60 ;  /* 0x0000006a873c7223 */ /* 0x000fe4000001083c */
[C---:B------:R-:W-:Y:S02]  /*5e60*/  FMUL.FTZ R62, R136.reuse, R61 ;  /* 0x0000003d883e7220 */ /* 0x040fe40000410000 */
[----:B------:R-:W-:-:S02]  /*5e70*/  FMUL.FTZ R64, R136, R60 ;  /* 0x0000003c88407220 */ /* 0x000fc40000410000 */
[C---:B------:R-:W-:Y:S01]  /*5e80*/  FFMA.FTZ R62, R137.reuse, R60, R62 ;  /* 0x0000003c893e7223 */ /* 0x040fe2000001003e */
[C---:B------:R-:W-:Y:S01]  /*5e90*/  FMUL.FTZ R60, R138.reuse, R66 ;  /* 0x000000428a3c7220 */ /* 0x040fe20000410000 */
[----:B------:R-:W-:Y:S01]  /*5ea0*/  FFMA.FTZ R64, R137, R61, -R64 ;  /* 0x0000003d89407223 */ /* 0x000fe20000010840 */
[CC--:B------:R-:W-:Y:S02]  /*5eb0*/  FMUL.FTZ R61, R138.reuse, R63.reuse ;  /* 0x0000003f8a3d7220 */ /* 0x0c0fe40000410000 */
[C---:B------:R-:W-:Y:S01]  /*5ec0*/  FFMA.FTZ R60, R139.reuse, R63, R60 ;  /* 0x0000003f8b3c7223 */ /* 0x040fe2000001003c */
[C---:B------:R-:W-:Y:S01]  /*5ed0*/  FMUL.FTZ R63, R138.reuse, R62 ;  /* 0x0000003e8a3f7220 */ /* 0x040fe20000410000 */
[----:B------:R-:W-:Y:S01]  /*5ee0*/  FFMA.FTZ R65, R139, R66, -R61 ;  /* 0x000000428b417223 */ /* 0x000fe2000001083d */
[-C--:B------:R-:W-:Y:S01]  /*5ef0*/  FMUL.FTZ R61, R138, R64.reuse ;  /* 0x000000408a3d7220 */ /* 0x080fe20000410000 */
[----:B------:R-:W-:Y:S01]  /*5f00*/  FADD.FTZ R60, R109, R60 ;  /* 0x0000003c6d3c7221 */ /* 0x000fe20000010000 */
[C---:B------:R-:W-:Y:S01]  /*5f10*/  FFMA.FTZ R63, R139.reuse, R64, -R63 ;  /* 0x000000408b3f7223 */ /* 0x040fe2000001083f */
[----:B------:R-:W-:Y:S01]  /*5f20*/  FADD.FTZ R65, R166, R65 ;  /* 0x00000041a6417221 */ /* 0x000fe20000010000 */
[----:B------:R-:W-:Y:S01]  /*5f30*/  FFMA.FTZ R61, R139, R62, R61 ;  /* 0x0000003e8b3d7223 */ /* 0x000fe2000001003d */
[----:B------:R-:W-:-:S02]  /*5f40*/  FMUL.FTZ R64, R140, R60 ;  /* 0x0000003c8c407220 */ /* 0x000fc40000410000 */
[CC--:B------:R-:W-:Y:S02]  /*5f50*/  FMUL.FTZ R62, R140.reuse, R65.reuse ;  /* 0x000000418c3e7220 */ /* 0x0c0fe40000410000 */
[C---:B------:R-:W-:Y:S02]  /*5f60*/  FFMA.FTZ R64, R141.reuse, R65, -R64 ;  /* 0x000000418d407223 */ /* 0x040fe40000010840 */
[----:B------:R-:W-:Y:S01]  /*5f70*/  FFMA.FTZ R67, R141, R60, R62 ;  /* 0x0000003c8d437223 */ /* 0x000fe2000001003e */
[C---:B------:R-:W-:Y:S01]  /*5f80*/  FMUL.FTZ R60, R140.reuse, R63 ;  /* 0x0000003f8c3c7220 */ /* 0x040fe20000410000 */
[----:B------:R-:W-:Y:S01]  /*5f90*/  FADD.FTZ R64, R167, R64 ;  /* 0x00000040a7407221 */ /* 0x000fe20000010000 */
[-C--:B------:R-:W-:Y:S01]  /*5fa0*/  FMUL.FTZ R62, R140, R61.reuse ;  /* 0x0000003d8c3e7220 */ /* 0x080fe20000410000 */
[----:B------:R-:W-:Y:S01]  /*5fb0*/  FADD.FTZ R67, R110, R67 ;  /* 0x000000436e437221 */ /* 0x000fe20000010000 */
[C---:B------:R-:W-:Y:S01]  /*5fc0*/  FFMA.FTZ R60, R141.reuse, R61, R60 ;  /* 0x0000003d8d3c7223 */ /* 0x040fe2000001003c */
[C---:B------:R-:W-:Y:S01]  /*5fd0*/  FMUL.FTZ R66, R142.reuse, R64 ;  /* 0x000000408e427220 */ /* 0x040fe20000410000 */
[----:B------:R-:W-:Y:S01]  /*5fe0*/  FFMA.FTZ R62, R141, R63, -R62 ;  /* 0x0000003f8d3e7223 */ /* 0x000fe2000001083e */
[CC--:B------:R-:W-:Y:S01]  /*5ff0*/  FMUL.FTZ R61, R142.reuse, R67.reuse ;  /* 0x000000438e3d7220 */ /* 0x0c0fe20000410000 */
[----:B------:R-:W-:Y:S01]  /*6000*/  FMUL.FTZ R63, R142, R60 ;  /* 0x0000003c8e3f7220 */ /* 0x000fe20000410000 */
[----:B------:R-:W-:-:S02]  /*6010*/  FFMA.FTZ R66, R143, R67, R66 ;  /* 0x000000438f427223 */ /* 0x000fc40000010042 */
[----:B------:R-:W-:Y:S01]  /*6020*/  FFMA.FTZ R65, R143, R64, -R61 ;  /* 0x000000408f417223 */ /* 0x000fe2000001083d */
[-C--:B------:R-:W-:Y:S01]  /*6030*/  FMUL.FTZ R61, R142, R62.reuse ;  /* 0x0000003e8e3d7220 */ /* 0x080fe20000410000 */
[----:B------:R-:W-:Y:S01]  /*6040*/  FADD.FTZ R66, R111, R66 ;  /* 0x000000426f427221 */ /* 0x000fe20000010000 */
[C---:B------:R-:W-:Y:S01]  /*6050*/  FFMA.FTZ R63, R143.reuse, R62, -R63 ;  /* 0x0000003e8f3f7223 */ /* 0x040fe2000001083f */
[----:B------:R-:W-:Y:S01]  /*6060*/  FADD.FTZ R65, R168, R65 ;  /* 0x00000041a8417221 */ /* 0x000fe20000010000 */
[----:B------:R-:W-:Y:S01]  /*6070*/  FFMA.FTZ R61, R143, R60, R61 ;  /* 0x0000003c8f3d7223 */ /* 0x000fe2000001003d */
[CC--:B------:R-:W-:Y:S02]  /*6080*/  FMUL.FTZ R62, R144.reuse, R66.reuse ;  /* 0x00000042903e7220 */ /* 0x0c0fe40000410000 */
[CC--:B------:R-:W-:Y:S02]  /*6090*/  FMUL.FTZ R60, R144.reuse, R65.reuse ;  /* 0x00000041903c7220 */ /* 0x0c0fe40000410000 */
        /* <DEDUP_REMOVED lines=8> */
[----:B------:R-:W-:-:S02]  /*6120*/  FMUL.FTZ R66, R146, R64 ;  /* 0x0000004092427220 */ /* 0x000fc40000410000 */
[CC--:B------:R-:W-:Y:S01]  /*6130*/  FMUL.FTZ R61, R146.reuse, R67.reuse ;  /* 0x00000043923d7220 */ /* 0x0c0fe20000410000 */
[C---:B------:R-:W-:Y:S01]  /*6140*/  FMUL.FTZ R63, R146.reuse, R60 ;  /* 0x0000003c923f7220 */ /* 0x040fe20000410000 */
[C---:B------:R-:W-:Y:S02]  /*6150*/  FFMA.FTZ R66, R147.reuse, R67, R66 ;  /* 0x0000004393427223 */ /* 0x040fe40000010042 */
        /* <DEDUP_REMOVED lines=61> */
[----:B------:R-:W-:Y:S01]  /*6530*/  FMUL.FTZ R61, R158, R62 ;  /* 0x0000003e9e3d7220 */ /* 0x000fe20000410000 */
[----:B------:R-:W-:Y:S02]  /*6540*/  FADD.FTZ R66, R119, R66 ;  /* 0x0000004277427221 */ /* 0x000fe40000010000 */
[----:B------:R-:W-:Y:S01]  /*6550*/  FADD.FTZ R65, R176, R65 ;  /* 0x00000041b0417221 */ /* 0x000fe20000010000 */
[C---:B------:R-:W-:Y:S01]  /*6560*/  FFMA.FTZ R60, R159.reuse, R60, R61 ;  /* 0x0000003c9f3c7223 */ /* 0x040fe2000001003d */
[C---:B------:R-:W-:Y:S01]  /*6570*/  FMUL.FTZ R64, R160.reuse, R66 ;  /* 0x00000042a0407220 */ /* 0x040fe20000410000 */
[----:B------:R-:W-:Y:S01]  /*6580*/  FFMA.FTZ R61, R159, R62, -R63 ;  /* 0x0000003e9f3d7223 */ /* 0x000fe2000001083f */
[----:B------:R-:W-:-:S02]  /*6590*/  FMUL.FTZ R62, R160, R65 ;  /* 0x00000041a03e7220 */ /* 0x000fc40000410000 */
[C---:B------:R-:W-:Y:S02]  /*65a0*/  FFMA.FTZ R68, R161.reuse, R65, -R64 ;  /* 0x00000041a1447223 */ /* 0x040fe40000010840 */
[----:B------:R-:W0:Y:S01]  /*65b0*/  LDS.64 R64, [R189+0x8478] ;  /* 0x00847800bd407984 */ /* 0x000e220000000a00 */
[----:B------:R-:W-:Y:S01]  /*65c0*/  FFMA.FTZ R63, R161, R66, R62 ;  /* 0x00000042a13f7223 */ /* 0x000fe2000001003e */
[----:B------:R-:W-:Y:S01]  /*65d0*/  MOV R62, UR45 ;  /* 0x0000002d003e7c02 */ /* 0x000fe20008000f00 */
[----:B------:R-:W-:Y:S01]  /*65e0*/  FADD.FTZ R68, R177, R68 ;  /* 0x00000044b1447221 */ /* 0x000fe20000010000 */
[----:B------:R-:W-:Y:S01]  /*65f0*/  FMUL.FTZ R66, R160, R60 ;  /* 0x0000003ca0427220 */ /* 0x000fe20000410000 */
[----:B------:R-:W-:Y:S01]  /*6600*/  FADD.FTZ R63, R120, R63 ;  /* 0x0000003f783f7221 */ /* 0x000fe20000010000 */
[----:B------:R-:W-:Y:S01]  /*6610*/  ISETP.LE.OR P0, PT, R62, UR13, P0 ;  /* 0x0000000d3e007c0c */ /* 0x000fe20008703670 */
[-C--:B------:R-:W-:Y:S01]  /*6620*/  FMUL.FTZ R62, R160, R61.reuse ;  /* 0x0000003da03e7220 */ /* 0x080fe20000410000 */
[----:B------:R-:W-:Y:S01]  /*6630*/  FFMA.FTZ R61, R161, R61, -R66 ;  /* 0x0000003da13d7223 */ /* 0x000fe20000010842 */
[----:B------:R-:W-:-:S02]  /*6640*/  FMUL.FTZ R67, R162, R63 ;  /* 0x0000003fa2437220 */ /* 0x000fc40000410000 */
[----:B------:R-:W-:Y:S01]  /*6650*/  FFMA.FTZ R60, R161, R60, R62 ;  /* 0x0000003ca13c7223 */ /* 0x000fe2000001003e */
[----:B------:R-:W-:-:S03]  /*6660*/  FMUL.FTZ R62, R162, R68 ;  /* 0x00000044a23e7220 */ /* 0x000fc60000410000 */
[C---:B------:R-:W-:Y:S01]  /*6670*/  FMUL.FTZ R66, R162.reuse, R60 ;  /* 0x0000003ca2427220 */ /* 0x040fe20000410000 */
[C---:B------:R-:W-:Y:S01]  /*6680*/  FFMA.FTZ R70, R163.reuse, R63, R62 ;  /* 0x0000003fa3467223 */ /* 0x040fe2000001003e */
[C---:B------:R-:W-:Y:S01]  /*6690*/  FFMA.FTZ R63, R163.reuse, R68, -R67 ;  /* 0x00000044a33f7223 */ /* 0x040fe20000010843 */
[-C--:B------:R-:W-:Y:S01]  /*66a0*/  FMUL.FTZ R62, R162, R61.reuse ;  /* 0x0000003da23e7220 */ /* 0x080fe20000410000 */
[----:B------:R-:W-:Y:S01]  /*66b0*/  VOTEU.ALL UP0, P0 ;  /* 0x0000000000ff7886 */ /* 0x000fe20000000000 */
[C---:B------:R-:W-:Y:S01]  /*66c0*/  FFMA.FTZ R61, R163.reuse, R61, -R66 ;  /* 0x0000003da33d7223 */ /* 0x040fe20000010842 */
[----:B------:R-:W-:Y:S01]  /*66d0*/  FADD.FTZ R63, R178, R63 ;  /* 0x0000003fb23f7221 */ /* 0x000fe20000010000 */
[----:B------:R-:W-:Y:S01]  /*66e0*/  FFMA.FTZ R60, R163, R60, R62 ;  /* 0x0000003ca33c7223 */ /* 0x000fe2000001003e */
[----:B------:R-:W-:Y:S01]  /*66f0*/  FADD.FTZ R62, R121, R70 ;  /* 0x00000046793e7221 */ /* 0x000fe20000010000 */
[----:B------:R-:W-:-:S09]  /*6700*/  @!UP0 ULEA UR28, UR8, UR22, 0x4 ;  /* 0x00000016081c8291 */ /* 0x000fd2000f8e20ff */
[----:B------:R-:W1:Y:S04]  /*6710*/  @!P0 LDS.128 R72, [UR28+0xac80] ;  /* 0x00ac801cff488984 */ /* 0x000e680008000c00 */
[----:B------:R2:W-:Y:S01]  /*6720*/  STS.128 [R189+0x8e80], R60 ;  /* 0x008e803cbd007388 */ /* 0x0005e20000000c00 */
[C---:B0-----:R-:W-:Y:S01]  /*6730*/  FMUL.FTZ R67, R123.reuse, R64 ;  /* 0x000000407b437220 */ /* 0x041fe20000410000 */
[----:B------:R-:W-:-:S03]  /*6740*/  FMUL.FTZ R123, R123, R65 ;  /* 0x000000417b7b7220 */ /* 0x000fc60000410000 */
[C---:B------:R-:W-:Y:S01]  /*6750*/  FFMA.FTZ R67, R122.reuse, R65, R67 ;  /* 0x000000417a437223 */ /* 0x040fe20000010043 */
[----:B------:R-:W-:-:S03]  /*6760*/  FFMA.FTZ R64, R122, R64, -R123 ;  /* 0x000000407a407223 */ /* 0x000fc6000001087b */
[C---:B------:R-:W-:Y:S01]  /*6770*/  FFMA.FTZ R192, R80.reuse, R192, R67 ;  /* 0x000000c050c07223 */ /* 0x040fe20000010043 */
[----:B------:R-:W-:-:S03]  /*6780*/  FFMA.FTZ R191, R80, R191, R64 ;  /* 0x000000bf50bf7223 */ /* 0x000fc60000010040 */
[C---:B------:R-:W-:Y:S01]  /*6790*/  FMUL.FTZ R64, R162.reuse, R192 ;  /* 0x000000c0a2407220 */ /* 0x040fe20000410000 */
[----:B------:R-:W-:-:S03]  /*67a0*/  FMUL.FTZ R65, R162, R191 ;  /* 0x000000bfa2417220 */ /* 0x000fc60000410000 */
[C---:B------:R-:W-:Y:S01]  /*67b0*/  FFMA.FTZ R64, R163.reuse, R191, -R64 ;  /* 0x000000bfa3407223 */ /* 0x040fe20000010840 */
[----:B--2---:R-:W-:-:S03]  /*67c0*/  FFMA.FTZ R60, R163, R192, R65 ;  /* 0x000000c0a33c7223 */ /* 0x004fc60000010041 */
[C---:B------:R-:W-:Y:S01]  /*67d0*/  FFMA.FTZ R194, R59.reuse, R194, R64 ;  /* 0x000000c23bc27223 */ /* 0x040fe20000010040 */
[----:B------:R-:W-:-:S03]  /*67e0*/  FFMA.FTZ R193, R59, R193, R60 ;  /* 0x000000c13bc17223 */ /* 0x000fc6000001003c */
[----:B------:R-:W-:-:S04]  /*67f0*/  FMUL.FTZ R60, R160, R194 ;  /* 0x000000c2a03c7220 */ /* 0x000fc80000410000 */
[----:B------:R-:W-:-:S04]  /*6800*/  FFMA.FTZ R61, R161, R193, R60 ;  /* 0x000000c1a13d7223 */ /* 0x000fc8000001003c */
[----:B------:R-:W-:Y:S01]  /*6810*/  FFMA.FTZ R196, R58, R196, R61 ;  /* 0x000000c43ac47223 */ /* 0x000fe2000001003d */
[----:B------:R-:W-:-:S04]  /*6820*/  FMUL.FTZ R61, R160, R193 ;  /* 0x000000c1a03d7220 */ /* 0x000fc80000410000 */
[----:B------:R-:W-:-:S04]  /*6830*/  FFMA.FTZ R60, R161, R194, -R61 ;  /* 0x000000c2a13c7223 */ /* 0x000fc8000001083d */
[----:B------:R-:W-:Y:S01]  /*6840*/  FFMA.FTZ R195, R58, R195, R60 ;  /* 0x000000c33ac37223 */ /* 0x000fe2000001003c */
[----:B------:R-:W-:-:S03]  /*6850*/  FMUL.FTZ R60, R158, R196 ;  /* 0x000000c49e3c7220 */ /* 0x000fc60000410000 */
[-C--:B------:R-:W-:Y:S01]  /*6860*/  FMUL.FTZ R61, R158, R195.reuse ;  /* 0x000000c39e3d7220 */ /* 0x080fe20000410000 */
[----:B------:R-:W-:-:S04]  /*6870*/  FFMA.FTZ R60, R159, R195, -R60 ;  /* 0x000000c39f3c7223 */ /* 0x000fc8000001083c */
[----:B------:R-:W-:Y:S01]  /*6880*/  FFMA.FTZ R198, R57, R198, R60 ;  /* 0x000000c639c67223 */ /* 0x000fe2000001003c */
[----:B------:R-:W-:-:S04]  /*6890*/  FFMA.FTZ R60, R159, R196, R61 ;  /* 0x000000c49f3c7223 */ /* 0x000fc8000001003d */
[----:B------:R-:W-:Y:S01]  /*68a0*/  FFMA.FTZ R197, R57, R197, R60 ;  /* 0x000000c539c57223 */ /* 0x000fe2000001003c */
        /* <DEDUP_REMOVED lines=39> */
[----:B------:R-:W-:-:S03]  /*6b20*/  FMUL.FTZ R61, R144, R209 ;  /* 0x000000d1903d7220 */ /* 0x000fc60000410000 */
[----:B------:R-:W-:Y:S01]  /*6b30*/  FMUL.FTZ R60, R142, R211 ;  /* 0x000000d38e3c7220 */ /* 0x000fe20000410000 */
[----:B------:R-:W-:-:S04]  /*6b40*/  FFMA.FTZ R61, R145, R210, -R61 ;  /* 0x000000d2913d7223 */ /* 0x000fc8000001083d */
[----:B------:R-:W-:-:S04]  /*6b50*/  FFMA.FTZ R212, R50, R212, R61 ;  /* 0x000000d432d47223 */ /* 0x000fc8000001003d */
[----:B------:R-:W-:-:S04]  /*6b60*/  FFMA.FTZ R60, R143, R212, -R60 ;  /* 0x000000d48f3c7223 */ /* 0x000fc8000001083c */
[----:B------:R-:W-:Y:S01]  /*6b70*/  FFMA.FTZ R214, R49, R214, R60 ;  /* 0x000000d631d67223 */ /* 0x000fe2000001003c */
[----:B------:R-:W-:-:S04]  /*6b80*/  FMUL.FTZ R60, R142, R212 ;  /* 0x000000d48e3c7220 */ /* 0x000fc80000410000 */
        /* <DEDUP_REMOVED lines=26> */
[----:B------:R-:W-:Y:S06]  /*6d30*/  BAR.SYNC.DEFER_BLOCKING 0x0 ;  /* 0x0000000000007b1d */ /* 0x000fec0000010000 */
[----:B-1----:R-:W-:Y:S05]  /*6d40*/  @P2 BRA `(.L_x_1440) ;  /* 0x0000000c00802947 */ /* 0x002fea0003800000 */
        /* <DEDUP_REMOVED lines=14> */
[CC--:B-1----:R-:W-:Y:S01]  /*6e30*/  FMUL.FTZ R77, R61.reuse, R246.reuse ;  /* 0x000000f63d4d7220 */ /* 0x0c2fe20000410000 */
        /* <DEDUP_REMOVED lines=25> */
[----:B------:R0:W1:Y:S04]  /*6fd0*/  SHFL.DOWN PT, R77, R245, 0x1, 0x1f ;  /* 0x08201f00f54d7f89 */ /* 0x00006800000e0000 */
[----:B------:R0:W2:Y:S04]  /*6fe0*/  SHFL.DOWN PT, R78, R246, 0x1, 0x1f ;  /* 0x08201f00f64e7f89 */ /* 0x0000a800000e0000 */
[----:B------:R0:W3:Y:S04]  /*6ff0*/  SHFL.DOWN PT, R123, R247, 0x1, 0x1f ;  /* 0x08201f00f77b7f89 */ /* 0x0000e800000e0000 */
[----:B------:R0:W4:Y:S02]  /*7000*/  SHFL.DOWN PT, R76, R248, 0x1, 0x1f ;  /* 0x08201f00f84c7f89 */ /* 0x00012400000e0000 */
.L_x_1582:
[----:B------:R-:W-:Y:S04]  /*7010*/  BSSY.RECONVERGENT B0, `(.L_x_1442) ;  /* 0x000000e000007945 */ /* 0x000fe80003800200 */
[----:B------:R-:W-:Y:S05]  /*7020*/  @!P2 BRA `(.L_x_1443) ;  /* 0x000000000030a947 */ /* 0x000fea0003800000 */
[-C--:B----4-:R-:W-:Y:S01]  /*7030*/  FMUL.FTZ R79, R246, R76.reuse ;  /* 0x0000004cf64f7220 */ /* 0x090fe20000410000 */
[----:B------:R-:W-:-:S03]  /*7040*/  FMUL.FTZ R76, R245, R76 ;  /* 0x0000004cf54c7220 */ /* 0x000fc60000410000 */
[-C--:B---3--:R-:W-:Y:S01]  /*7050*/  FFMA.FTZ R79, R245, R123.reuse, -R79 ;  /* 0x0000007bf54f7223 */ /* 0x088fe2000001084f */
[----:B------:R-:W-:-:S03]  /*7060*/  FFMA.FTZ R76, R246, R123, R76 ;  /* 0x0000007bf64c7223 */ /* 0x000fc6000001004c */
[----:B0-----:R-:W-:Y:S01]  /*7070*/  FADD.FTZ R247, R247, R79 ;  /* 0x0000004ff7f77221 */ /* 0x001fe20000010000 */
[----:B------:R-:W-:Y:S01]  /*7080*/  FADD.FTZ R248, R248, R76 ;  /* 0x0000004cf8f87221 */ /* 0x000fe20000010000 */
[-C--:B--2---:R-:W-:Y:S01]  /*7090*/  FMUL.FTZ R76, R246, R78.reuse ;  /* 0x0000004ef64c7220 */ /* 0x084fe20000410000 */
[----:B------:R-:W-:-:S03]  /*70a0*/  FMUL.FTZ R78, R245, R78 ;  /* 0x0000004ef54e7220 */ /* 0x000fc60000410000 */
[C---:B-1----:R-:W-:Y:S01]  /*70b0*/  FFMA.FTZ R76, R77.reuse, R245, -R76 ;  /* 0x000000f54d4c7223 */ /* 0x042fe2000001084c */
[----:B------:R-:W-:-:S04]  /*70c0*/  FFMA.FTZ R78, R77, R246, R78 ;  /* 0x000000f64d4e7223 */ /* 0x000fc8000001004e */
[----:B------:R-:W-:Y:S02]  /*70d0*/  MOV R245, R76 ;  /* 0x0000004c00f57202 */ /* 0x000fe40000000f00 */
[----:B------:R-:W-:-:S07]  /*70e0*/  MOV R246, R78 ;  /* 0x0000004e00f67202 */ /* 0x000fce0000000f00 */
.L_x_1443:
[----:B------:R-:W-:Y:S05]  /*70f0*/  BSYNC.RECONVERGENT B0 ;  /* 0x0000000000007941 */ /* 0x000fea0003800200 */
.L_x_1442:
[----:B------:R-:W-:Y:S01]  /*7100*/  UMOV UR28, 0xffffffff ;  /* 0xffffffff001c7882 */ /* 0x000fe20000000000 */
[----:B------:R-:W-:Y:S02]  /*7110*/  ISETP.GT.U32.AND P2, PT, R82, 0x1d, PT ;  /* 0x0000001d5200780c */ /* 0x000fe40003f44070 */
[----:B------:R-:W-:Y:S11]  /*7120*/  BRA.DIV UR28, `(.L_x_1444) ;  /* 0x0000006e1c207947 */ /* 0x000ff6000b800000 */
[----:B-1----:R1:W0:Y:S04]  /*7130*/  SHFL.DOWN PT, R77, R245, 0x2, 0x1f ;  /* 0x08401f00f54d7f89 */ /* 0x00222800000e0000 */
[----:B--2---:R1:W2:Y:S04]  /*7140*/  SHFL.DOWN PT, R78, R246, 0x2, 0x1f ;  /* 0x08401f00f64e7f89 */ /* 0x0042a800000e0000 */
[----:B---3--:R1:W3:Y:S04]  /*7150*/  SHFL.DOWN PT, R123, R247, 0x2, 0x1f ;  /* 0x08401f00f77b7f89 */ /* 0x0082e800000e0000 */
[----:B------:R1:W0:Y:S02]  /*7160*/  SHFL.DOWN PT, R79, R248, 0x2, 0x1f ;  /* 0x08401f00f84f7f89 */ /* 0x00022400000e0000 */
.L_x_1588:
[----:B------:R-:W-:Y:S04]  /*7170*/  BSSY.RECONVERGENT B0, `(.L_x_1445) ;  /* 0x000000e000007945 */ /* 0x000fe80003800200 */
[----:B------:R-:W-:Y:S05]  /*7180*/  @P2 BRA `(.L_x_1446) ;  /* 0x0000000000302947 */ /* 0x000fea0003800000 */
[-C--:B0---4-:R-:W-:Y:S01]  /*7190*/  FMUL.FTZ R76, R246, R79.reuse ;  /* 0x0000004ff64c7220 */ /* 0x091fe20000410000 */
[----:B------:R-:W-:-:S03]  /*71a0*/  FMUL.FTZ R79, R245, R79 ;  /* 0x0000004ff54f7220 */ /* 0x000fc60000410000 */
[-C--:B---3--:R-:W-:Y:S01]  /*71b0*/  FFMA.FTZ R76, R245, R123.reuse, -R76 ;  /* 0x0000007bf54c7223 */ /* 0x088fe2000001084c */
[----:B------:R-:W-:-:S03]  /*71c0*/  FFMA.FTZ R79, R246, R123, R79 ;  /* 0x0000007bf64f7223 */ /* 0x000fc6000001004f */
[----:B-1----:R-:W-:Y:S01]  /*71d0*/  FADD.FTZ R247, R247, R76 ;  /* 0x0000004cf7f77221 */ /* 0x002fe20000010000 */
[-C--:B--2---:R-:W-:Y:S01]  /*71e0*/  FMUL.FTZ R76, R246, R78.reuse ;  /* 0x0000004ef64c7220 */ /* 0x084fe20000410000 */
[C---:B------:R-:W-:Y:S01]  /*71f0*/  FMUL.FTZ R78, R245.reuse, R78 ;  /* 0x0000004ef54e7220 */ /* 0x040fe20000410000 */
[----:B------:R-:W-:Y:S02]  /*7200*/  FADD.FTZ R248, R248, R79 ;  /* 0x0000004ff8f87221 */ /* 0x000fe40000010000 */
[-C--:B------:R-:W-:Y:S01]  /*7210*/  FFMA.FTZ R76, R245, R77.reuse, -R76 ;  /* 0x0000004df54c7223 */ /* 0x080fe2000001084c */
[----:B------:R-:W-:-:S04]  /*7220*/  FFMA.FTZ R78, R246, R77, R78 ;  /* 0x0000004df64e7223 */ /* 0x000fc8000001004e */
[----:B------:R-:W-:Y:S02]  /*7230*/  MOV R245, R76 ;  /* 0x0000004c00f57202 */ /* 0x000fe40000000f00 */
[----:B------:R-:W-:-:S07]  /*7240*/  MOV R246, R78 ;  /* 0x0000004e00f67202 */ /* 0x000fce0000000f00 */
.L_x_1446:
[----:B------:R-:W-:Y:S05]  /*7250*/  BSYNC.RECONVERGENT B0 ;  /* 0x0000000000007941 */ /* 0x000fea0003800200 */
.L_x_1445:
[----:B------:R-:W-:Y:S01]  /*7260*/  UMOV UR28, 0xffffffff ;  /* 0xffffffff001c7882 */ /* 0x000fe20000000000 */
[----:B------:R-:W-:Y:S02]  /*7270*/  ISETP.GT.U32.AND P2, PT, R82, 0x1b, PT ;  /* 0x0000001b5200780c */ /* 0x000fe40003f44070 */
[----:B------:R-:W-:Y:S11]  /*7280*/  BRA.DIV UR28, `(.L_x_1447) ;  /* 0x0000006e1c3c7947 */ /* 0x000ff6000b800000 */
[----:B0-----:R0:W0:Y:S04]  /*7290*/  SHFL.DOWN PT, R77, R245, 0x4, 0x1f ;  /* 0x08801f00f54d7f89 */ /* 0x00102800000e0000 */
[----:B--2---:R2:W0:Y:S04]  /*72a0*/  SHFL.DOWN PT, R78, R246, 0x4, 0x1f ;  /* 0x08801f00f64e7f89 */ /* 0x00442800000e0000 */
[----:B---3--:R2:W3:Y:S04]  /*72b0*/  SHFL.DOWN PT, R123, R247, 0x4, 0x1f ;  /* 0x08801f00f77b7f89 */ /* 0x0084e800000e0000 */
[----:B------:R2:W0:Y:S02]  /*72c0*/  SHFL.DOWN PT, R79, R248, 0x4, 0x1f ;  /* 0x08801f00f84f7f89 */ /* 0x00042400000e0000 */
.L_x_1594:
[----:B------:R-:W-:Y:S04]  /*72d0*/  BSSY.RECONVERGENT B0, `(.L_x_1448) ;  /* 0x000000e000007945 */ /* 0x000fe80003800200 */
[----:B------:R-:W-:Y:S05]  /*72e0*/  @P2 BRA `(.L_x_1449) ;  /* 0x0000000000302947 */ /* 0x000fea0003800000 */
[-C--:B0---4-:R-:W-:Y:S01]  /*72f0*/  FMUL.FTZ R76, R246, R79.reuse ;  /* 0x0000004ff64c7220 */ /* 0x091fe20000410000 */
[----:B------:R-:W-:-:S03]  /*7300*/  FMUL.FTZ R79, R245, R79 ;  /* 0x0000004ff54f7220 */ /* 0x000fc60000410000 */
[-C--:B---3--:R-:W-:Y:S01]  /*7310*/  FFMA.FTZ R76, R245, R123.reuse, -R76 ;  /* 0x0000007bf54c7223 */ /* 0x088fe2000001084c */
[----:B------:R-:W-:-:S03]  /*7320*/  FFMA.FTZ R79, R246, R123, R79 ;  /* 0x0000007bf64f7223 */ /* 0x000fc6000001004f */
[----:B-12---:R-:W-:Y:S01]  /*7330*/  FADD.FTZ R247, R247, R76 ;  /* 0x0000004cf7f77221 */ /* 0x006fe20000010000 */
[-C--:B------:R-:W-:Y:S01]  /*7340*/  FMUL.FTZ R76, R246, R78.reuse ;  /* 0x0000004ef64c7220 */ /* 0x080fe20000410000 */
[C---:B------:R-:W-:Y:S01]  /*7350*/  FMUL.FTZ R78, R245.reuse, R78 ;  /* 0x0000004ef54e7220 */ /* 0x040fe20000410000 */
[----:B------:R-:W-:Y:S02]  /*7360*/  FADD.FTZ R248, R248, R79 ;  /* 0x0000004ff8f87221 */ /* 0x000fe40000010000 */
[-C--:B------:R-:W-:Y:S01]  /*7370*/  FFMA.FTZ R76, R245, R77.reuse, -R76 ;  /* 0x0000004df54c7223 */ /* 0x080fe2000001084c */
[----:B------:R-:W-:-:S04]  /*7380*/  FFMA.FTZ R78, R246, R77, R78 ;  /* 0x0000004df64e7223 */ /* 0x000fc8000001004e */
[----:B------:R-:W-:Y:S02]  /*7390*/  MOV R245, R76 ;  /* 0x0000004c00f57202 */ /* 0x000fe40000000f00 */
[----:B------:R-:W-:-:S07]  /*73a0*/  MOV R246, R78 ;  /* 0x0000004e00f67202 */ /* 0x000fce0000000f00 */
.L_x_1449:
[----:B------:R-:W-:Y:S05]  /*73b0*/  BSYNC.RECONVERGENT B0 ;  /* 0x0000000000007941 */ /* 0x000fea0003800200 */
.L_x_1448:
[----:B------:R-:W-:Y:S01]  /*73c0*/  UMOV UR28, 0xffffffff ;  /* 0xffffffff001c7882 */ /* 0x000fe20000000000 */
[----:B------:R-:W-:Y:S02]  /*73d0*/  ISETP.GT.U32.AND P2, PT, R82, 0x17, PT ;  /* 0x000000175200780c */ /* 0x000fe40003f44070 */
[----:B------:R-:W-:Y:S11]  /*73e0*/  BRA.DIV UR28, `(.L_x_1450) ;  /* 0x0000006e1c587947 */ /* 0x000ff6000b800000 */
[----:B0-----:R0:W0:Y:S04]  /*73f0*/  SHFL.DOWN PT, R77, R245, 0x8, 0x1f ;  /* 0x09001f00f54d7f89 */ /* 0x00102800000e0000 */
[----:B------:R0:W0:Y:S04]  /*7400*/  SHFL.DOWN PT, R78, R246, 0x8, 0x1f ;  /* 0x09001f00f64e7f89 */ /* 0x00002800000e0000 */
[----:B---3--:R3:W0:Y:S04]  /*7410*/  SHFL.DOWN PT, R123, R247, 0x8, 0x1f ;  /* 0x09001f00f77b7f89 */ /* 0x00862800000e0000 */
[----:B------:R3:W0:Y:S02]  /*7420*/  SHFL.DOWN PT, R79, R248, 0x8, 0x1f ;  /* 0x09001f00f84f7f89 */ /* 0x00062400000e0000 */
.L_x_1600:
[----:B------:R-:W-:Y:S04]  /*7430*/  BSSY.RECONVERGENT B0, `(.L_x_1451) ;  /* 0x000000e000007945 */ /* 0x000fe80003800200 */
[----:B------:R-:W-:Y:S05]  /*7440*/  @P2 BRA `(.L_x_1452) ;  /* 0x0000000000302947 */ /* 0x000fea0003800000 */
[-C--:B0---4-:R-:W-:Y:S01]  /*7450*/  FMUL.FTZ R76, R246, R79.reuse ;  /* 0x0000004ff64c7220 */ /* 0x091fe20000410000 */
[----:B------:R-:W-:-:S03]  /*7460*/  FMUL.FTZ R79, R245, R79 ;  /* 0x0000004ff54f7220 */ /* 0x000fc60000410000 */
[-C--:B------:R-:W-:Y:S01]  /*7470*/  FFMA.FTZ R76, R245, R123.reuse, -R76 ;  /* 0x0000007bf54c7223 */ /* 0x080fe2000001084c */
[----:B------:R-:W-:-:S03]  /*7480*/  FFMA.FTZ R79, R246, R123, R79 ;  /* 0x0000007bf64f7223 */ /* 0x000fc6000001004f */
[----:B-123--:R-:W-:Y:S01]  /*7490*/  FADD.FTZ R247, R247, R76 ;  /* 0x0000004cf7f77221 */ /* 0x00efe20000010000 */
[-C--:B------:R-:W-:Y:S01]  /*74a0*/  FMUL.FTZ R76, R246, R78.reuse ;  /* 0x0000004ef64c7220 */ /* 0x080fe20000410000 */
[C---:B------:R-:W-:Y:S01]  /*74b0*/  FMUL.FTZ R78, R245.reuse, R78 ;  /* 0x0000004ef54e7220 */ /* 0x040fe20000410000 */
[----:B------:R-:W-:Y:S02]  /*74c0*/  FADD.FTZ R248, R248, R79 ;  /* 0x0000004ff8f87221 */ /* 0x000fe40000010000 */
[-C--:B------:R-:W-:Y:S01]  /*74d0*/  FFMA.FTZ R76, R245, R77.reuse, -R76 ;  /* 0x0000004df54c7223 */ /* 0x080fe2000001084c */
[----:B------:R-:W-:-:S04]  /*74e0*/  FFMA.FTZ R78, R246, R77, R78 ;  /* 0x0000004df64e7223 */ /* 0x000fc8000001004e */
[----:B------:R-:W-:Y:S02]  /*74f0*/  MOV R245, R76 ;  /* 0x0000004c00f57202 */ /* 0x000fe40000000f00 */
[----:B------:R-:W-:-:S07]  /*7500*/  MOV R246, R78 ;  /* 0x0000004e00f67202 */ /* 0x000fce0000000f00 */
.L_x_1452:
[----:B------:R-:W-:Y:S05]  /*7510*/  BSYNC.RECONVERGENT B0 ;  /* 0x0000000000007941 */ /* 0x000fea0003800200 */
.L_x_1451:
[----:B------:R-:W-:Y:S01]  /*7520*/  UMOV UR28, 0xffffffff ;  /* 0xffffffff001c7882 */ /* 0x000fe20000000000 */
[----:B------:R-:W-:Y:S02]  /*7530*/  ISETP.GT.U32.AND P2, PT, R82, 0xf, PT ;  /* 0x0000000f5200780c */ /* 0x000fe40003f44070 */
[----:B------:R-:W-:Y:S11]  /*7540*/  BRA.DIV UR28, `(.L_x_1453) ;  /* 0x0000006e1c747947 */ /* 0x000ff6000b800000 */
[----:B0-----:R0:W0:Y:S04]  /*7550*/  SHFL.DOWN PT, R77, R245, 0x10, 0x1f ;  /* 0x0a001f00f54d7f89 */ /* 0x00102800000e0000 */
[----:B------:R0:W0:Y:S04]  /*7560*/  SHFL.DOWN PT, R78, R246, 0x10, 0x1f ;  /* 0x0a001f00f64e7f89 */ /* 0x00002800000e0000 */
[----:B------:R0:W0:Y:S04]  /*7570*/  SHFL.DOWN PT, R123, R247, 0x10, 0x1f ;  /* 0x0a001f00f77b7f89 */ /* 0x00002800000e0000 */
[----:B------:R0:W0:Y:S02]  /*7580*/  SHFL.DOWN PT, R79, R248, 0x10, 0x1f ;  /* 0x0a001f00f84f7f89 */ /* 0x00002400000e0000 */
.L_x_1606:
        /* <DEDUP_REMOVED lines=14> */
.L_x_1455:
[----:B------:R-:W-:Y:S05]  /*7670*/  BSYNC.RECONVERGENT B0 ;  /* 0x0000000000007941 */ /* 0x000fea0003800200 */
.L_x_1454:
[----:B------:R-:W-:Y:S01]  /*7680*/  UMOV UR28, 0xffffffff ;  /* 0xffffffff001c7882 */ /* 0x000fe20000000000 */
[----:B------:R-:W-:Y:S02]  /*7690*/  ISETP.NE.AND P2, PT, R190, 0x1f, PT ;  /* 0x0000001fbe00780c */ /* 0x000fe40003f45270 */
[----:B------:R-:W-:Y:S11]  /*76a0*/  BRA.DIV UR28, `(.L_x_1456) ;  /* 0x0000006e1c907947 */ /* 0x000ff6000b800000 */
[----:B------:R-:W4:Y:S04]  /*76b0*/  SHFL.IDX PT, R234, R246, RZ, 0x1f ;  /* 0x00001ffff6ea7589 */ /* 0x000f2800000e0000 */
[----:B------:R-:W5:Y:S04]  /*76c0*/  SHFL.IDX PT, R236, R245, RZ, 0x1f ;  /* 0x00001ffff5ec7589 */ /* 0x000f6800000e0000 */
[----:B0-----:R-:W0:Y:S04]  /*76d0*/  SHFL.IDX PT, R123, R247, RZ, 0x1f ;  /* 0x00001ffff77b7589 */ /* 0x001e2800000e0000 */
[----:B------:R-:W0:Y:S04]  /*76e0*/  SHFL.IDX PT, R225, R248, RZ, 0x1f ;  /* 0x00001ffff8e17589 */ /* 0x000e2800000e0000 */
[----:B-1----:R-:W1:Y:S04]  /*76f0*/  SHFL.DOWN PT, R245, R245, 0x1, 0x1f ;  /* 0x08201f00f5f57f89 */ /* 0x002e6800000e0000 */
[----:B--2---:R-:W2:Y:S01]  /*7700*/  SHFL.DOWN PT, R246, R246, 0x1, 0x1f ;  /* 0x08201f00f6f67f89 */ /* 0x004ea200000e0000 */
[-C--:B----4-:R-:W-:Y:S01]  /*7710*/  FMUL.FTZ R76, R75, R234.reuse ;  /* 0x000000ea4b4c7220 */ /* 0x090fe20000410000 */
[-C--:B------:R-:W-:Y:S01]  /*7720*/  FMUL.FTZ R77, R73, R234.reuse ;  /* 0x000000ea494d7220 */ /* 0x080fe20000410000 */
[----:B------:R-:W-:Y:S01]  /*7730*/  FMUL.FTZ R235, R72, R234 ;  /* 0x000000ea48eb7220 */ /* 0x000fe20000410000 */
[----:B---3--:R-:W3:Y:S01]  /*7740*/  SHFL.DOWN PT, R247, R247, 0x1, 0x1f ;  /* 0x08201f00f7f77f89 */ /* 0x008ee200000e0000 */
[----:B-----5:R-:W-:-:S02]  /*7750*/  FFMA.FTZ R76, R74, R236, -R76 ;  /* 0x000000ec4a4c7223 */ /* 0x020fc4000001084c */
[----:B------:R-:W-:Y:S01]  /*7760*/  FFMA.FTZ R235, R73, R236, R235 ;  /* 0x000000ec49eb7223 */ /* 0x000fe200000100eb */
[----:B------:R-:W4:Y:S01]  /*7770*/  SHFL.DOWN PT, R248, R248, 0x1, 0x1f ;  /* 0x08201f00f8f87f89 */ /* 0x000f2200000e0000 */
[----:B0-----:R-:W-:Y:S01]  /*7780*/  FADD.FTZ R123, R123, R76 ;  /* 0x0000004c7b7b7221 */ /* 0x001fe20000010000 */
[----:B------:R-:W-:Y:S01]  /*7790*/  FMUL.FTZ R76, R74, R234 ;  /* 0x000000ea4a4c7220 */ /* 0x000fe20000410000 */
[-C--:B------:R-:W-:Y:S01]  /*77a0*/  FFMA.FTZ R234, R72, R236.reuse, -R77 ;  /* 0x000000ec48ea7223 */ /* 0x080fe2000001084d */
[----:B------:R-:W0:Y:S02]  /*77b0*/  SHFL.IDX PT, R73, R73, RZ, 0x1f ;  /* 0x00001fff49497589 */ /* 0x000e2400000e0000 */
[----:B------:R-:W-:Y:S02]  /*77c0*/  FFMA.FTZ R76, R75, R236, R76 ;  /* 0x000000ec4b4c7223 */ /* 0x000fe4000001004c */
[----:B------:R-:W0:Y:S02]  /*77d0*/  SHFL.IDX PT, R72, R72, RZ, 0x1f ;  /* 0x00001fff48487589 */ /* 0x000e2400000e0000 */
[----:B------:R-:W-:-:S02]  /*77e0*/  FADD.FTZ R236, R225, R76 ;  /* 0x0000004ce1ec7221 */ /* 0x000fc40000010000 */
[----:B------:R-:W0:Y:S04]  /*77f0*/  SHFL.IDX PT, R74, R74, RZ, 0x1f ;  /* 0x00001fff4a4a7589 */ /* 0x000e2800000e0000 */
[----:B-12---:R-:W0:Y:S02]  /*7800*/  SHFL.IDX PT, R75, R75, RZ, 0x1f ;  /* 0x00001fff4b4b7589 */ /* 0x006e2400000e0000 */
.L_x_1620:
[----:B------:R-:W-:Y:S04]  /*7810*/  BSSY.RECONVERGENT B0, `(.L_x_1457) ;  /* 0x000000d000007945 */ /* 0x000fe80003800200 */
[----:B------:R-:W-:Y:S05]  /*7820*/  @!P2 BRA `(.L_x_1458) ;  /* 0x00000000002ca947 */ /* 0x000fea0003800000 */
[-C--:B0-----:R-:W-:Y:S01]  /*7830*/  FMUL.FTZ R76, R246, R73.reuse ;  /* 0x00000049f64c7220 */ /* 0x081fe20000410000 */
[----:B------:R-:W-:-:S03]  /*7840*/  FMUL.FTZ R73, R245, R73 ;  /* 0x00000049f5497220 */ /* 0x000fc60000410000 */
[CC--:B------:R-:W-:Y:S01]  /*7850*/  FFMA.FTZ R76, R245.reuse, R72.reuse, -R76 ;  /* 0x00000048f54c7223 */ /* 0x0c0fe2000001084c */
[C---:B------:R-:W-:Y:S01]  /*7860*/  FFMA.FTZ R73, R246.reuse, R72, R73 ;  /* 0x00000048f6497223 */ /* 0x040fe20000010049 */
[-C--:B------:R-:W-:Y:S01]  /*7870*/  FMUL.FTZ R72, R246, R75.reuse ;  /* 0x0000004bf6487220 */ /* 0x080fe20000410000 */
[----:B------:R-:W-:-:S03]  /*7880*/  FMUL.FTZ R75, R245, R75 ;  /* 0x0000004bf54b7220 */ /* 0x000fc60000410000 */
[-C--:B------:R-:W-:Y:S01]  /*7890*/  FFMA.FTZ R72, R245, R74.reuse, -R72 ;  /* 0x0000004af5487223 */ /* 0x080fe20000010848 */
[----:B------:R-:W-:-:S03]  /*78a0*/  FFMA.FTZ R75, R246, R74, R75 ;  /* 0x0000004af64b7223 */ /* 0x000fc6000001004b */
[----:B---3--:R-:W-:Y:S01]  /*78b0*/  FADD.FTZ R74, R247, R72 ;  /* 0x00000048f74a7221 */ /* 0x008fe20000010000 */
[----:B----4-:R-:W-:Y:S01]  /*78c0*/  FADD.FTZ R75, R248, R75 ;  /* 0x0000004bf84b7221 */ /* 0x010fe20000010000 */
[----:B------:R-:W-:-:S07]  /*78d0*/  MOV R72, R76 ;  /* 0x0000004c00487202 */ /* 0x000fce0000000f00 */
.L_x_1458:
[----:B------:R-:W-:Y:S05]  /*78e0*/  BSYNC.RECONVERGENT B0 ;  /* 0x0000000000007941 */ /* 0x000fea0003800200 */
.L_x_1457:
[C---:B0-----:R-:W-:Y:S01]  /*78f0*/  FMUL.FTZ R76, R65.reuse, R75 ;  /* 0x0000004b414c7220 */ /* 0x041fe20000410000 */
[----:B------:R-:W-:Y:S01]  /*7900*/  FMUL.FTZ R77, R65, R72 ;  /* 0x00000048414d7220 */ /* 0x000fe20000410000 */
[----:B------:R0:W-:Y:S02]  /*7910*/  STS.128 [R122+0x8eb0], R72 ;  /* 0x008eb0487a007388 */ /* 0x0001e40000000c00 */
[C---:B------:R-:W-:Y:S01]  /*7920*/  FFMA.FTZ R76, R64.reuse, R74, -R76 ;  /* 0x0000004a404c7223 */ /* 0x040fe2000001084c */
[----:B------:R-:W-:-:S03]  /*7930*/  FFMA.FTZ R77, R64, R73, R77 ;  /* 0x00000049404d7223 */ /* 0x000fc6000001004d */
[----:B------:R-:W-:Y:S01]  /*7940*/  FADD.FTZ R78, R66, R76 ;  /* 0x0000004c424e7221 */ /* 0x000fe20000010000 */
[C---:B------:R-:W-:Y:S01]  /*7950*/  FMUL.FTZ R76, R65.reuse, R73 ;  /* 0x00000049414c7220 */ /* 0x040fe20000410000 */
[----:B------:R-:W-:-:S03]  /*7960*/  FMUL.FTZ R65, R65, R74 ;  /* 0x0000004a41417220 */ /* 0x000fc60000410000 */
[C---:B------:R-:W-:Y:S01]  /*7970*/  FFMA.FTZ R76, R64.reuse, R72, -R76 ;  /* 0x00000048404c7223 */ /* 0x040fe2000001084c */
[----:B------:R-:W-:-:S04]  /*7980*/  FFMA.FTZ R65, R64, R75, R65 ;  /* 0x0000004b40417223 */ /* 0x000fc80000010041 */
[----:B------:R-:W-:Y:S01]  /*7990*/  FADD.FTZ R79, R67, R65 ;  /* 0x00000041434f7221 */ /* 0x000fe20000010000 */
        /* <DEDUP_REMOVED lines=27> */
.L_x_1440:
[----:B------:R-:W-:Y:S05]  /*7b50*/  WARPSYNC.ALL ;  /* 0x0000000000007948 */ /* 0x000fea0003800000 */
[----:B------:R-:W-:Y:S01]  /*7b60*/  ISETP.NE.AND P0, PT, R190, RZ, PT ;  /* 0x000000ffbe00720c */ /* 0x000fe20003f05270 */
[----:B------:R-:W-:Y:S01]  /*7b70*/  BAR.SYNC.DEFER_BLOCKING 0x0 ;  /* 0x0000000000007b1d */ /* 0x000fe20000010000 */
[----:B0-----:R-:W-:Y:S01]  /*7b80*/  MOV R67, UR40 ;  /* 0x0000002800437c02 */ /* 0x001fe20008000f00 */
[----:B------:R-:W-:Y:S01]  /*7b90*/  FFMA.FTZ R68, R0, R191, RZ ;  /* 0x000000bf00447223 */ /* 0x000fe200000100ff */
[----:B------:R-:W-:Y:S01]  /*7ba0*/  FMUL.FTZ R123, R46, R19 ;  /* 0x000000132e7b7220 */ /* 0x000fe20000410000 */
[----:B------:R-:W-:-:S08]  /*7bb0*/  FMUL.FTZ R71, R55, R28 ;  /* 0x0000001c37477220 */ /* 0x000fd00000410000 */
[----:B------:R-:W-:Y:S01]  /*7bc0*/  VOTEU.ALL UP0, P0 ;  /* 0x0000000000ff7886 */ /* 0x000fe20000000000 */
[----:B------:R-:W-:Y:S04]  /*7bd0*/  BSSY.RECONVERGENT B0, `(.L_x_1459) ;  /* 0x00001dd000007945 */ /* 0x000fe80003800200 */
[----:B------:R-:W-:Y:S01]  /*7be0*/  @!UP0 ULEA UR28, UR8, UR22, 0x4 ;  /* 0x00000016081c8291 */ /* 0x000fe2000f8e20ff */
[----:B------:R-:W0:Y:S08]  /*7bf0*/  LDS.64 R60, [R189+0x8e88] ;  /* 0x008e8800bd3c7984 */ /* 0x000e300000000a00 */
[----:B------:R1:W-:Y:S01]  /*7c00*/  @!P0 STS.128 [UR28+0xac80], R72 ;  /* 0x00ac8048ff008988 */ /* 0x0003e20008000c1c */
[----:B------:R-:W-:-:S04]  /*7c10*/  ULEA UR28, UR13, 0xfffff000, 0xc ;  /* 0xfffff0000d1c7891 */ /* 0x000fc8000f8e60ff */
[----:B------:R-:W-:Y:S02]  /*7c20*/  USHF.R.S32.HI UR48, URZ, 0x1f, UR28 ;  /* 0x0000001fff307899 */ /* 0x000fe4000801141c */
[----:B------:R-:W-:Y:S01]  /*7c30*/  LOP3.LUT R62, R190, UR28, RZ, 0xfc, !PT ;  /* 0x0000001cbe3e7c12 */ /* 0x000fe2000f8efcff */
[----:B------:R-:W-:-:S03]  /*7c40*/  UMOV UR28, UR24 ;  /* 0x00000018001c7c82 */ /* 0x000fc60008000000 */
[----:B------:R-:W-:Y:S01]  /*7c50*/  MOV R63, UR48 ;  /* 0x00000030003f7c02 */ /* 0x000fe20008000f00 */
[----:B-1----:R-:W-:Y:S01]  /*7c60*/  FMUL.FTZ R75, R51, R24 ;  /* 0x00000018334b7220 */ /* 0x002fe20000410000 */
[----:B------:R-:W-:Y:S01]  /*7c70*/  FMUL.FTZ R73, R53, R26 ;  /* 0x0000001a35497220 */ /* 0x000fe20000410000 */
[----:B------:R-:W-:Y:S01]  /*7c80*/  IMAD.WIDE.U32 R66, R67, UR8, R62 ;  /* 0x0000000843427c25 */ /* 0x000fe2000f8e003e */
[----:B------:R-:W-:Y:S02]  /*7c90*/  MOV R63, UR41 ;  /* 0x00000029003f7c02 */ /* 0x000fe40008000f00 */
[----:B------:R-:W-:-:S03]  /*7ca0*/  LEA R64, P2, R66, UR9, 0x2 ;  /* 0x0000000942407c11 */ /* 0x000fc6000f8410ff */
[----:B------:R-:W-:Y:S02]  /*7cb0*/  IMAD R63, R63, UR8, R67 ;  /* 0x000000083f3f7c24 */ /* 0x000fe4000f8e0243 */
[----:B------:R-:W-:-:S03]  /*7cc0*/  FMUL.FTZ R67, R59, R32 ;  /* 0x000000203b437220 */ /* 0x000fc60000410000 */
[----:B------:R-:W-:Y:S01]  /*7cd0*/  LEA.HI.X R65, R66, UR12, R63, 0x2, P2 ;  /* 0x0000000c42417c11 */ /* 0x000fe200090f143f */
[-C--:B0-----:R-:W-:Y:S01]  /*7ce0*/  FMUL.FTZ R63, R61, R107.reuse ;  /* 0x0000006b3d3f7220 */ /* 0x081fe20000410000 */
[----:B------:R-:W-:-:S03]  /*7cf0*/  FMUL.FTZ R66, R60, R107 ;  /* 0x0000006b3c427220 */ /* 0x000fc60000410000 */
[----:B------:R-:W-:Y:S01]  /*7d00*/  FFMA.FTZ R60, R60, R106, R63 ;  /* 0x0000006a3c3c7223 */ /* 0x000fe2000001003f */
[----:B------:R-:W-:Y:S01]  /*7d10*/  FFMA.FTZ R63, R17, R194, R68 ;  /* 0x000000c2113f7223 */ /* 0x000fe20000010044 */
[----:B------:R-:W-:Y:S01]  /*7d20*/  FFMA.FTZ R61, R61, R106, -R66 ;  /* 0x0000006a3d3d7223 */ /* 0x000fe20000010842 */
[----:B------:R-:W-:Y:S01]  /*7d30*/  FMUL.FTZ R66, R80, R33 ;  /* 0x0000002150427220 */ /* 0x000fe20000410000 */
[----:B------:R-:W-:Y:S01]  /*7d40*/  FADD.FTZ R60, R179, R60 ;  /* 0x0000003cb33c7221 */ /* 0x000fe20000010000 */
[----:B------:R-:W-:Y:S01]  /*7d50*/  FFMA.FTZ R68, R16, R195, R63 ;  /* 0x000000c310447223 */ /* 0x000fe2000001003f */
[----:B------:R-:W-:Y:S01]  /*7d60*/  FADD.FTZ R61, R180, R61 ;  /* 0x0000003db43d7221 */ /* 0x000fe20000010000 */
[----:B------:R-:W-:Y:S01]  /*7d70*/  FFMA.FTZ R191, -R103, R66, R191 ;  /* 0x0000004267bf7223 */ /* 0x000fe200000101bf */
[----:B------:R-:W-:Y:S01]  /*7d80*/  FMUL.FTZ R76, R134, R60 ;  /* 0x0000003c864c7220 */ /* 0x000fe20000410000 */
[----:B------:R-:W-:Y:S01]  /*7d90*/  FFMA.FTZ R63, R15, R198, R68 ;  /* 0x000000c60f3f7223 */ /* 0x000fe20000010044 */
[----:B------:R-:W-:Y:S01]  /*7da0*/  FFMA.FTZ R66, R102, -R66, R192 ;  /* 0x8000004266427223 */ /* 0x000fe200000100c0 */
[----:B------:R-:W-:Y:S01]  /*7db0*/  FFMA.FTZ R192, R0, -R192, RZ ;  /* 0x800000c000c07223 */ /* 0x000fe200000100ff */
[----:B------:R-:W-:Y:S01]  /*7dc0*/  FFMA.FTZ R77, R135, R61, -R76 ;  /* 0x0000003d874d7223 */ /* 0x000fe2000001084c */
[----:B------:R-:W-:Y:S01]  /*7dd0*/  FFMA.FTZ R70, R14, R199, R63 ;  /* 0x000000c70e467223 */ /* 0x000fe2000001003f */
[----:B------:R-:W-:Y:S01]  /*7de0*/  FFMA.FTZ R194, -R101, R67, R194 ;  /* 0x0000004365c27223 */ /* 0x000fe200000101c2 */
[----:B------:R-:W-:Y:S01]  /*7df0*/  FFMA.FTZ R69, R17, -R193, R192 ;  /* 0x800000c111457223 */ /* 0x000fe200000100c0 */
[----:B------:R-:W-:Y:S01]  /*7e00*/  FADD.FTZ R164, R164, R77 ;  /* 0x0000004da4a47221 */ /* 0x000fe20000010000 */
[----:B------:R-:W-:Y:S01]  /*7e10*/  FFMA.FTZ R63, R13, R202, R70 ;  /* 0x000000ca0d3f7223 */ /* 0x000fe20000010046 */
[----:B------:R-:W-:Y:S01]  /*7e20*/  FFMA.FTZ R193, R100, -R67, R193 ;  /* 0x8000004364c17223 */ /* 0x000fe200000100c1 */
[----:B------:R-:W-:Y:S01]  /*7e30*/  FMUL.FTZ R67, R58, R31 ;  /* 0x0000001f3a437220 */ /* 0x000fe20000410000 */
[----:B------:R-:W-:Y:S01]  /*7e40*/  FFMA.FTZ R70, R92, -R71, R201 ;  /* 0x800000475c467223 */ /* 0x000fe200000100c9 */
[----:B------:R-:W-:Y:S01]  /*7e50*/  FFMA.FTZ R72, R12, R203, R63 ;  /* 0x000000cb0c487223 */ /* 0x000fe2000001003f */
[----:B------:R-:W-:Y:S01]  /*7e60*/  FFMA.FTZ R202, -R93, R71, R202 ;  /* 0x000000475dca7223 */ /* 0x000fe200000101ca */
[-C--:B------:R-:W-:Y:S01]  /*7e70*/  FFMA.FTZ R195, -R99, R67.reuse, R195 ;  /* 0x0000004363c37223 */ /* 0x080fe200000101c3 */
[----:B------:R-:W-:Y:S01]  /*7e80*/  FFMA.FTZ R67, R98, -R67, R196 ;  /* 0x8000004362437223 */ /* 0x000fe200000100c4 */
[----:B------:R-:W-:Y:S01]  /*7e90*/  FFMA.FTZ R63, R11, R206, R72 ;  /* 0x000000ce0b3f7223 */ /* 0x000fe20000010048 */
[-C--:B------:R-:W-:Y:S01]  /*7ea0*/  FFMA.FTZ R206, -R89, R73.reuse, R206 ;  /* 0x0000004959ce7223 */ /* 0x080fe200000101ce */
[----:B------:R-:W-:Y:S01]  /*7eb0*/  FFMA.FTZ R72, R88, -R73, R205 ;  /* 0x8000004958487223 */ /* 0x000fe200000100cd */
[----:B------:R-:W-:Y:S01]  /*7ec0*/  FMUL.FTZ R73, R52, R25 ;  /* 0x0000001934497220 */ /* 0x000fe20000410000 */
[----:B------:R-:W-:Y:S01]  /*7ed0*/  FFMA.FTZ R74, R10, R207, R63 ;  /* 0x000000cf0a4a7223 */ /* 0x000fe2000001003f */
[----:B------:R-:W-:Y:S01]  /*7ee0*/  FFMA.FTZ R196, R16, -R196, R69 ;  /* 0x800000c410c47223 */ /* 0x000fe20000010045 */
[----:B------:R-:W-:Y:S01]  /*7ef0*/  FMUL.FTZ R69, R57, R30 ;  /* 0x0000001e39457220 */ /* 0x000fe20000410000 */
[----:B------:R-:W-:Y:S01]  /*7f00*/  FFMA.FTZ R207, -R87, R73, R207 ;  /* 0x0000004957cf7223 */ /* 0x000fe200000101cf */
[----:B------:R-:W-:Y:S01]  /*7f10*/  FFMA.FTZ R63, R9, R210, R74 ;  /* 0x000000d2093f7223 */ /* 0x000fe2000001004a */
[-C--:B------:R-:W-:Y:S01]  /*7f20*/  FFMA.FTZ R210, -R85, R75.reuse, R210 ;  /* 0x0000004b55d27223 */ /* 0x080fe200000101d2 */
[----:B------:R-:W-:Y:S01]  /*7f30*/  FFMA.FTZ R74, R84, -R75, R209 ;  /* 0x8000004b544a7223 */ /* 0x000fe200000100d1 */
[----:B------:R-:W-:Y:S01]  /*7f40*/  FMUL.FTZ R75, R50, R23 ;  /* 0x00000017324b7220 */ /* 0x000fe20000410000 */
[----:B------:R-:W-:Y:S01]  /*7f50*/  FFMA.FTZ R78, R8, R212, R63 ;  /* 0x000000d4084e7223 */ /* 0x000fe2000001003f */
[----:B------:R-:W-:Y:S01]  /*7f60*/  FFMA.FTZ R73, R86, -R73, R208 ;  /* 0x8000004956497223 */ /* 0x000fe200000100d0 */
[----:B------:R-:W-:Y:S01]  /*7f70*/  FFMA.FTZ R68, R96, -R69, R197 ;  /* 0x8000004560447223 */ /* 0x000fe200000100c5 */
[-C--:B------:R-:W-:Y:S01]  /*7f80*/  FFMA.FTZ R212, -R83, R75.reuse, R212 ;  /* 0x0000004b53d47223 */ /* 0x080fe200000101d4 */
[----:B------:R-:W-:Y:S01]  /*7f90*/  FFMA.FTZ R63, R104, -R75, R211 ;  /* 0x8000004b683f7223 */ /* 0x000fe200000100d3 */
[----:B------:R-:W-:Y:S01]  /*7fa0*/  FMUL.FTZ R75, R134, R61 ;  /* 0x0000003d864b7220 */ /* 0x000fe20000410000 */
[----:B------:R-:W-:Y:S01]  /*7fb0*/  FFMA.FTZ R107, R7, R214, R78 ;  /* 0x000000d6076b7223 */ /* 0x000fe2000001004e */
[----:B------:R-:W-:Y:S01]  /*7fc0*/  FMUL.FTZ R78, R136, R164 ;  /* 0x000000a4884e7220 */ /* 0x000fe20000410000 */
[----:B------:R-:W-:Y:S01]  /*7fd0*/  FFMA.FTZ R198, -R97, R69, R198 ;  /* 0x0000004561c67223 */ /* 0x000fe200000101c6 */
[----:B------:R-:W-:Y:S01]  /*7fe0*/  FFMA.FTZ R76, R135, R60, R75 ;  /* 0x0000003c874c7223 */ /* 0x000fe2000001004b */
[----:B------:R-:W-:Y:S01]  /*7ff0*/  FFMA.FTZ R122, R6, R216, R107 ;  /* 0x000000d8067a7223 */ /* 0x000fe2000001006b */
[----:B------:R-:W-:Y:S01]  /*8000*/  FMUL.FTZ R107, R124, R61 ;  /* 0x0000003d7c6b7220 */ /* 0x000fe20000410000 */
[----:B------:R-:W-:Y:S01]  /*8010*/  FMUL.FTZ R75, R49, R22 ;  /* 0x00000016314b7220 */ /* 0x000fe20000410000 */
[----:B------:R-:W-:Y:S01]  /*8020*/  FADD.FTZ R76, R105, R76 ;  /* 0x0000004c694c7221 */ /* 0x000fe20000010000 */
[----:B------:R-:W-:Y:S01]  /*8030*/  FMUL.FTZ R105, R47, R20 ;  /* 0x000000142f697220 */ /* 0x000fe20000410000 */
[----:B------:R-:W-:Y:S01]  /*8040*/  FMUL.FTZ R69, R56, R29 ;  /* 0x0000001d38457220 */ /* 0x000fe20000410000 */
[-C--:B------:R-:W-:Y:S01]  /*8050*/  FFMA.FTZ R214, -R133, R75.reuse, R214 ;  /* 0x0000004b85d67223 */ /* 0x080fe200000101d6 */
[-C--:B------:R-:W-:Y:S01]  /*8060*/  FMUL.FTZ R79, R136, R76.reuse ;  /* 0x0000004c884f7220 */ /* 0x080fe20000410000 */
[----:B------:R-:W-:Y:S01]  /*8070*/  FFMA.FTZ R77, R137, R76, R78 ;  /* 0x0000004c894d7223 */ /* 0x000fe2000001004e */
[----:B------:R-:W-:Y:S01]  /*8080*/  FFMA.FTZ R75, R132, -R75, R213 ;  /* 0x8000004b844b7223 */ /* 0x000fe200000100d5 */
[----:B------:R-:W-:Y:S01]  /*8090*/  FFMA.FTZ R199, -R95, R69, R199 ;  /* 0x000000455fc77223 */ /* 0x000fe200000101c7 */
[----:B------:R-:W-:Y:S01]  /*80a0*/  FFMA.FTZ R78, R137, R164, -R79 ;  /* 0x000000a4894e7223 */ /* 0x000fe2000001084f */
[----:B------:R-:W-:Y:S01]  /*80b0*/  FADD.FTZ R108, R108, R77 ;  /* 0x0000004d6c6c7221 */ /* 0x000fe20000010000 */
[----:B------:R-:W-:Y:S01]  /*80c0*/  FFMA.FTZ R79, R5, R218, R122 ;  /* 0x000000da054f7223 */ /* 0x000fe2000001007a */
[----:B------:R-:W-:Y:S01]  /*80d0*/  FFMA.FTZ R218, -R129, R105, R218 ;  /* 0x0000006981da7223 */ /* 0x000fe200000101da */
[----:B------:R-:W-:Y:S01]  /*80e0*/  FADD.FTZ R165, R165, R78 ;  /* 0x0000004ea5a57221 */ /* 0x000fe20000010000 */
[----:B------:R-:W-:Y:S01]  /*80f0*/  FMUL.FTZ R137, R19, R76 ;  /* 0x0000004c13897220 */ /* 0x000fe20000410000 */
[----:B------:R-:W-:Y:S01]  /*8100*/  FFMA.FTZ R122, R4, R220, R79 ;  /* 0x000000dc047a7223 */ /* 0x000fe2000001004f */
[----:B------:R-:W-:Y:S01]  /*8110*/  FFMA.FTZ R220, -R127, R123, R220 ;  /* 0x0000007b7fdc7223 */ /* 0x000fe200000101dc */
[C---:B------:R-:W-:Y:S01]  /*8120*/  FMUL.FTZ R78, R138.reuse, R165 ;  /* 0x000000a58a4e7220 */ /* 0x040fe20000410000 */
[----:B------:R-:W-:Y:S01]  /*8130*/  FMUL.FTZ R138, R138, R108 ;  /* 0x0000006c8a8a7220 */ /* 0x000fe20000410000 */
[C---:B------:R-:W-:Y:S01]  /*8140*/  FFMA.FTZ R123, R126.reuse, -R123, R219 ;  /* 0x8000007b7e7b7223 */ /* 0x040fe200000100db */
[----:B------:R-:W-:Y:S01]  /*8150*/  FMUL.FTZ R126, R126, R164 ;  /* 0x000000a47e7e7220 */ /* 0x000fe20000410000 */
[C---:B------:R-:W-:Y:S01]  /*8160*/  FFMA.FTZ R106, R139.reuse, R108, R78 ;  /* 0x0000006c8b6a7223 */ /* 0x040fe2000001004e */
[----:B------:R-:W-:Y:S01]  /*8170*/  FFMA.FTZ R139, R139, R165, -R138 ;  /* 0x000000a58b8b7223 */ /* 0x000fe2000001088a */
[----:B------:R-:W-:Y:S01]  /*8180*/  FFMA.FTZ R78, R128, -R105, R217 ;  /* 0x80000069804e7223 */ /* 0x000fe200000100d9 */
[----:B------:R-:W-:Y:S01]  /*8190*/  FMUL.FTZ R138, R18, R60 ;  /* 0x0000003c128a7220 */ /* 0x000fe20000410000 */
[----:B------:R-:W-:Y:S01]  /*81a0*/  FADD.FTZ R106, R109, R106 ;  /* 0x0000006a6d6a7221 */ /* 0x000fe20000010000 */
[----:B------:R-:W-:Y:S01]  /*81b0*/  FADD.FTZ R166, R166, R139 ;  /* 0x0000008ba6a67221 */ /* 0x000fe20000010000 */
[----:B------:R-:W-:Y:S01]  /*81c0*/  FMUL.FTZ R109, R45, R18 ;  /* 0x000000122d6d7220 */ /* 0x000fe20000410000 */
[----:B------:R-:W-:Y:S01]  /*81d0*/  FFMA.FTZ R126, R127, R76, R126 ;  /* 0x0000004c7f7e7223 */ /* 0x000fe2000001007e */
[C---:B------:R-:W-:Y:S01]  /*81e0*/  FMUL.FTZ R79, R140.reuse, R106 ;  /* 0x0000006a8c4f7220 */ /* 0x040fe20000410000 */
[----:B------:R-:W-:Y:S01]  /*81f0*/  FMUL.FTZ R136, R140, R166 ;  /* 0x000000a68c887220 */ /* 0x000fe20000410000 */
[----:B------:R-:W-:Y:S01]  /*8200*/  FFMA.FTZ R135, R124, -R109, R221 ;  /* 0x8000006d7c877223 */ /* 0x000fe200000100dd */
[----:B------:R-:W-:Y:S01]  /*8210*/  FMUL.FTZ R140, R18, R61 ;  /* 0x0000003d128c7220 */ /* 0x000fe20000410000 */
[----:B------:R-:W-:Y:S01]  /*8220*/  FMUL.FTZ R124, R60, UR29 ;  /* 0x0000001d3c7c7c20 */ /* 0x000fe20008410000 */
[C---:B------:R-:W-:Y:S01]  /*8230*/  FFMA.FTZ R105, R141.reuse, R106, R136 ;  /* 0x0000006a8d697223 */ /* 0x040fe20000010088 */
[----:B------:R-:W-:Y:S01]  /*8240*/  FFMA.FTZ R136, R141, R166, -R79 ;  /* 0x000000a68d887223 */ /* 0x000fe2000001084f */
[C---:B------:R-:W-:Y:S01]  /*8250*/  FFMA.FTZ R79, -R125.reuse, R109, R222 ;  /* 0x0000006d7d4f7223 */ /* 0x040fe200000101de */
[----:B------:R-:W-:Y:S01]  /*8260*/  FFMA.FTZ R125, R125, R60, R107 ;  /* 0x0000003c7d7d7223 */ /* 0x000fe2000001006b */
[----:B------:R-:W-:Y:S01]  /*8270*/  FADD.FTZ R105, R110, R105 ;  /* 0x000000696e697221 */ /* 0x000fe20000010000 */
[----:B------:R-:W-:Y:S01]  /*8280*/  FADD.FTZ R167, R167, R136 ;  /* 0x00000088a7a77221 */ /* 0x000fe20000010000 */
[----:B------:R-:W-:Y:S01]  /*8290*/  FMUL.FTZ R107, R61, UR29 ;  /* 0x0000001d3d6b7c20 */ /* 0x000fe20008410000 */
[----:B------:R-:W-:-:S02]  /*82a0*/  HFMA2 R109, -RZ, RZ, 0, 7.8678131103515625e-06 ;  /* 0x00000084ff6d7431 */ /* 0x000fc400000001ff */
[----:B------:R-:W-:Y:S01]  /*82b0*/  FFMA.FTZ R124, R61, UR47, -R124 ;  /* 0x0000002f3d7c7c23 */ /* 0x000fe2000801087c */
[C---:B------:R-:W-:Y:S01]  /*82c0*/  FMUL.FTZ R110, R142.reuse, R167 ;  /* 0x000000a78e6e7220 */ /* 0x040fe20000410000 */
[-C--:B------:R-:W-:Y:S01]  /*82d0*/  FMUL.FTZ R142, R142, R105.reuse ;  /* 0x000000698e8e7220 */ /* 0x080fe20000410000 */
[----:B------:R-:W-:Y:S01]  /*82e0*/  FMUL.FTZ R61, R135, R138 ;  /* 0x0000008a873d7220 */ /* 0x000fe20000410000 */
[----:B------:R-:W-:Y:S01]  /*82f0*/  FMUL.FTZ R127, R76, UR29 ;  /* 0x0000001d4c7f7c20 */ /* 0x000fe20008410000 */
[C---:B------:R-:W-:Y:S01]  /*8300*/  FFMA.FTZ R136, R143.reuse, R105, R110 ;  /* 0x000000698f887223 */ /* 0x040fe2000001006e */
[----:B------:R-:W-:Y:S01]  /*8310*/  FFMA.FTZ R143, R143, R167, -R142 ;  /* 0x000000a78f8f7223 */ /* 0x000fe2000001088e */
[----:B------:R-:W-:Y:S01]  /*8320*/  FFMA.FTZ R110, R60, UR47, R107 ;  /* 0x0000002f3c6e7c23 */ /* 0x000fe2000801006b */
[----:B------:R-:W-:Y:S01]  /*8330*/  FMUL.FTZ R60, R135, R140 ;  /* 0x0000008c873c7220 */ /* 0x000fe20000410000 */
[-C--:B------:R-:W-:Y:S01]  /*8340*/  FMUL.FTZ R142, R45, R138.reuse ;  /* 0x0000008a2d8e7220 */ /* 0x080fe20000410000 */
[----:B------:R-:W-:Y:S01]  /*8350*/  FADD.FTZ R168, R168, R143 ;  /* 0x0000008fa8a87221 */ /* 0x000fe20000010000 */
[----:B------:R-:W-:Y:S01]  /*8360*/  FADD.FTZ R136, R111, R136 ;  /* 0x000000886f887221 */ /* 0x000fe20000010000 */
[----:B------:R-:W-:Y:S01]  /*8370*/  FFMA.FTZ R60, R79, R138, R60 ;  /* 0x0000008a4f3c7223 */ /* 0x000fe2000001003c */
[----:B------:R-:W-:-:S02]  /*8380*/  IMAD R107, R190, R109, UR22 ;  /* 0x00000016be6b7e24 */ /* 0x000fc4000f8e026d */
[C---:B------:R-:W-:Y:S01]  /*8390*/  FMUL.FTZ R138, R144.reuse, R168 ;  /* 0x000000a8908a7220 */ /* 0x040fe20000410000 */
[----:B------:R-:W-:Y:S01]  /*83a0*/  FMUL.FTZ R111, R144, R136 ;  /* 0x00000088906f7220 */ /* 0x000fe20000410000 */
[-C--:B------:R-:W-:Y:S01]  /*83b0*/  FFMA.FTZ R61, R79, R140.reuse, -R61 ;  /* 0x0000008c4f3d7223 */ /* 0x080fe2000001083d */
[----:B------:R-:W-:Y:S01]  /*83c0*/  FMUL.FTZ R180, R45, R140 ;  /* 0x0000008c2db47220 */ /* 0x000fe20000410000 */
[C---:B------:R-:W-:Y:S01]  /*83d0*/  FFMA.FTZ R109, R145.reuse, R136, R138 ;  /* 0x00000088916d7223 */ /* 0x040fe2000001008a */
[----:B------:R-:W-:Y:S01]  /*83e0*/  FFMA.FTZ R138, R145, R168, -R111 ;  /* 0x000000a8918a7223 */ /* 0x000fe2000001086f */
[----:B------:R-:W-:Y:S01]  /*83f0*/  FFMA.FTZ R140, R164, UR47, -R127 ;  /* 0x0000002fa48c7c23 */ /* 0x000fe2000801087f */
[----:B------:R-:W-:Y:S01]  /*8400*/  FMUL.FTZ R124, R135, R124 ;  /* 0x0000007c877c7220 */ /* 0x000fe20000410000 */
[----:B------:R-:W-:Y:S01]  /*8410*/  FADD.FTZ R112, R112, R109 ;  /* 0x0000006d70707221 */ /* 0x000fe20000010000 */
[----:B------:R-:W-:Y:S01]  /*8420*/  FMUL.FTZ R109, R164, UR29 ;  /* 0x0000001da46d7c20 */ /* 0x000fe20008410000 */
[----:B------:R-:W-:Y:S01]  /*8430*/  FADD.FTZ R169, R169, R138 ;  /* 0x0000008aa9a97221 */ /* 0x000fe20000010000 */
[----:B------:R-:W-:Y:S01]  /*8440*/  FMUL.FTZ R139, R19, R164 ;  /* 0x000000a4138b7220 */ /* 0x000fe20000410000 */
[----:B------:R-:W-:Y:S01]  /*8450*/  FMUL.FTZ R138, R128, R165 ;  /* 0x000000a5808a7220 */ /* 0x000fe20000410000 */
[----:B------:R-:W-:Y:S01]  /*8460*/  FFMA.FTZ R109, R76, UR47, R109 ;  /* 0x0000002f4c6d7c23 */ /* 0x000fe2000801006d */
[C---:B------:R-:W-:Y:S01]  /*8470*/  FMUL.FTZ R76, R146.reuse, R112 ;  /* 0x00000070924c7220 */ /* 0x040fe20000410000 */
[----:B------:R-:W-:Y:S01]  /*8480*/  FMUL.FTZ R127, R146, R169 ;  /* 0x000000a9927f7220 */ /* 0x000fe20000410000 */
[----:B------:R-:W-:Y:S01]  /*8490*/  FMUL.FTZ R141, R123, R139 ;  /* 0x0000008b7b8d7220 */ /* 0x000fe20000410000 */
[----:B------:R-:W-:Y:S01]  /*84a0*/  FFMA.FTZ R129, R129, R108, R138 ;  /* 0x0000006c81817223 */ /* 0x000fe2000001008a */
[C---:B------:R-:W-:Y:S01]  /*84b0*/  FFMA.FTZ R135, R147.reuse, R169, -R76 ;  /* 0x000000a993877223 */ /* 0x040fe2000001084c */
[----:B------:R-:W-:Y:S01]  /*84c0*/  FFMA.FTZ R76, R147, R112, R127 ;  /* 0x00000070934c7223 */ /* 0x000fe2000001007f */
[-C--:B------:R-:W-:Y:S01]  /*84d0*/  FMUL.FTZ R143, R123, R137.reuse ;  /* 0x000000897b8f7220 */ /* 0x080fe20000410000 */
[----:B------:R-:W-:Y:S01]  /*84e0*/  FMUL.FTZ R138, R108, UR29 ;  /* 0x0000001d6c8a7c20 */ /* 0x000fe20008410000 */
[----:B------:R-:W-:Y:S01]  /*84f0*/  FADD.FTZ R170, R170, R135 ;  /* 0x00000087aaaa7221 */ /* 0x000fe20000010000 */
[----:B------:R-:W-:Y:S01]  /*8500*/  FADD.FTZ R76, R113, R76 ;  /* 0x0000004c714c7221 */ /* 0x000fe20000010000 */
[----:B------:R-:W-:Y:S01]  /*8510*/  FMUL.FTZ R111, R123, R140 ;  /* 0x0000008c7b6f7220 */ /* 0x000fe20000410000 */
[----:B------:R0:W-:Y:S01]  /*8520*/  STS [R107+0x4278], R142 ;  /* 0x0042788e6b007388 */ /* 0x0001e20000000800 */
[C---:B------:R-:W-:Y:S01]  /*8530*/  FMUL.FTZ R128, R148.reuse, R170 ;  /* 0x000000aa94807220 */ /* 0x040fe20000410000 */
[-C--:B------:R-:W-:Y:S01]  /*8540*/  FMUL.FTZ R135, R148, R76.reuse ;  /* 0x0000004c94877220 */ /* 0x080fe20000410000 */
[-C--:B------:R-:W-:Y:S01]  /*8550*/  FFMA.FTZ R123, R220, R137.reuse, R141 ;  /* 0x00000089dc7b7223 */ /* 0x080fe2000001008d */
[----:B------:R-:W-:Y:S01]  /*8560*/  FMUL.FTZ R140, R46, R137 ;  /* 0x000000892e8c7220 */ /* 0x000fe20000410000 */
[C---:B------:R-:W-:Y:S01]  /*8570*/  FFMA.FTZ R113, R149.reuse, R76, R128 ;  /* 0x0000004c95717223 */ /* 0x040fe20000010080 */
[----:B------:R-:W-:Y:S01]  /*8580*/  FFMA.FTZ R128, R149, R170, -R135 ;  /* 0x000000aa95807223 */ /* 0x000fe20000010887 */
[C---:B------:R-:W-:Y:S01]  /*8590*/  FMUL.FTZ R135, R165.reuse, UR29 ;  /* 0x0000001da5877c20 */ /* 0x040fe20008410000 */
[-C--:B------:R-:W-:Y:S01]  /*85a0*/  FFMA.FTZ R127, R220, R139.reuse, -R143 ;  /* 0x0000008bdc7f7223 */ /* 0x080fe2000001088f */
[----:B------:R-:W-:Y:S01]  /*85b0*/  FFMA.FTZ R137, R165, UR47, -R138 ;  /* 0x0000002fa5897c23 */ /* 0x000fe2000801088a */
[----:B0-----:R-:W-:Y:S01]  /*85c0*/  FMUL.FTZ R142, R46, R139 ;  /* 0x0000008b2e8e7220 */ /* 0x001fe20000410000 */
[C---:B------:R-:W-:Y:S01]  /*85d0*/  FMUL.FTZ R165, R20.reuse, R165 ;  /* 0x000000a514a57220 */ /* 0x040fe20000410000 */
[----:B------:R-:W-:Y:S01]  /*85e0*/  FMUL.FTZ R139, R20, R108 ;  /* 0x0000006c148b7220 */ /* 0x000fe20000410000 */
[----:B------:R-:W-:Y:S01]  /*85f0*/  FADD.FTZ R114, R114, R113 ;  /* 0x0000007172727221 */ /* 0x000fe20000010000 */
[----:B------:R-:W-:Y:S01]  /*8600*/  FADD.FTZ R171, R171, R128 ;  /* 0x00000080abab7221 */ /* 0x000fe20000010000 */
[----:B------:R-:W-:Y:S01]  /*8610*/  FFMA.FTZ R113, R108, UR47, R135 ;  /* 0x0000002f6c717c23 */ /* 0x000fe20008010087 */
[C---:B------:R-:W-:Y:S01]  /*8620*/  FMUL.FTZ R135, R78.reuse, R137 ;  /* 0x000000894e877220 */ /* 0x040fe20000410000 */
[C---:B------:R-:W-:Y:S01]  /*8630*/  FMUL.FTZ R141, R78.reuse, R165 ;  /* 0x000000a54e8d7220 */ /* 0x040fe20000410000 */
[----:B------:R-:W-:Y:S01]  /*8640*/  FMUL.FTZ R137, R78, R139 ;  /* 0x0000008b4e897220 */ /* 0x000fe20000410000 */
[C---:B------:R-:W-:Y:S01]  /*8650*/  FMUL.FTZ R78, R150.reuse, R171 ;  /* 0x000000ab964e7220 */ /* 0x040fe20000410000 */
[-C--:B------:R-:W-:Y:S01]  /*8660*/  FMUL.FTZ R150, R150, R114.reuse ;  /* 0x0000007296967220 */ /* 0x080fe20000410000 */
[----:B------:R-:W-:Y:S01]  /*8670*/  FMUL.FTZ R77, R48, R21 ;  /* 0x00000015304d7220 */ /* 0x000fe20000410000 */
[----:B------:R-:W-:Y:S01]  /*8680*/  FMUL.FTZ R138, R47, R139 ;  /* 0x0000008b2f8a7220 */ /* 0x000fe20000410000 */
[C---:B------:R-:W-:Y:S01]  /*8690*/  FFMA.FTZ R78, R151.reuse, R114, R78 ;  /* 0x00000072974e7223 */ /* 0x040fe2000001004e */
[----:B------:R-:W-:Y:S01]  /*86a0*/  FFMA.FTZ R151, R151, R171, -R150 ;  /* 0x000000ab97977223 */ /* 0x000fe20000010896 */
[----:B------:R-:W-:Y:S01]  /*86b0*/  FFMA.FTZ R216, -R131, R77, R216 ;  /* 0x0000004d83d87223 */ /* 0x000fe200000101d8 */
[----:B------:R-:W-:Y:S01]  /*86c0*/  FFMA.FTZ R108, R218, R139, R141 ;  /* 0x0000008bda6c7223 */ /* 0x000fe2000001008d */
[----:B------:R-:W-:Y:S01]  /*86d0*/  FADD.FTZ R78, R115, R78 ;  /* 0x0000004e734e7221 */ /* 0x000fe20000010000 */
[----:B------:R-:W-:Y:S01]  /*86e0*/  FADD.FTZ R172, R172, R151 ;  /* 0x00000097acac7221 */ /* 0x000fe20000010000 */
[C---:B------:R-:W-:Y:S01]  /*86f0*/  FFMA.FTZ R77, R130.reuse, -R77, R215 ;  /* 0x8000004d824d7223 */ /* 0x040fe200000100d7 */
[----:B------:R-:W-:Y:S01]  /*8700*/  FMUL.FTZ R128, R130, R166 ;  /* 0x000000a682807220 */ /* 0x000fe20000410000 */
[----:B------:R-:W-:Y:S01]  /*8710*/  FMUL.FTZ R141, R106, UR29 ;  /* 0x0000001d6a8d7c20 */ /* 0x000fe20008410000 */
[C---:B------:R-:W-:Y:S01]  /*8720*/  FMUL.FTZ R130, R152.reuse, R172 ;  /* 0x000000ac98827220 */ /* 0x040fe20000410000 */
[----:B------:R-:W-:Y:S01]  /*8730*/  FMUL.FTZ R115, R152, R78 ;  /* 0x0000004e98737220 */ /* 0x000fe20000410000 */
[----:B------:R0:W-:Y:S01]  /*8740*/  STS [R107+0x4268], R138 ;  /* 0x0042688a6b007388 */ /* 0x0001e20000000800 */
[----:B------:R-:W-:Y:S01]  /*8750*/  FMUL.FTZ R139, R166, UR29 ;  /* 0x0000001da68b7c20 */ /* 0x000fe20008410000 */
[----:B------:R-:W-:Y:S01]  /*8760*/  FFMA.FTZ R128, R131, R106, R128 ;  /* 0x0000006a83807223 */ /* 0x000fe20000010080 */
[C---:B------:R-:W-:Y:S01]  /*8770*/  FFMA.FTZ R131, R153.reuse, R78, R130 ;  /* 0x0000004e99837223 */ /* 0x040fe20000010082 */
[----:B------:R-:W-:Y:S01]  /*8780*/  FFMA.FTZ R130, R153, R172, -R115 ;  /* 0x000000ac99827223 */ /* 0x000fe20000010873 */
[----:B------:R-:W-:Y:S01]  /*8790*/  FFMA.FTZ R115, R106, UR47, R139 ;  /* 0x0000002f6a737c23 */ /* 0x000fe2000801008b */
[----:B------:R-:W-:Y:S01]  /*87a0*/  FMUL.FTZ R139, R21, R106 ;  /* 0x0000006a158b7220 */ /* 0x000fe20000410000 */
[----:B------:R-:W-:Y:S01]  /*87b0*/  FADD.FTZ R116, R116, R131 ;  /* 0x0000008374747221 */ /* 0x000fe20000010000 */
[----:B------:R-:W-:Y:S01]  /*87c0*/  FADD.FTZ R173, R173, R130 ;  /* 0x00000082adad7221 */ /* 0x000fe20000010000 */
[----:B------:R1:W-:Y:S01]  /*87d0*/  STS [R107+0x4274], R142 ;  /* 0x0042748e6b007388 */ /* 0x0003e20000000800 */
[----:B0-----:R-:W-:Y:S01]  /*87e0*/  FFMA.FTZ R138, R166, UR47, -R141 ;  /* 0x0000002fa68a7c23 */ /* 0x001fe2000801088d */
[----:B------:R-:W-:Y:S01]  /*87f0*/  FMUL.FTZ R141, R21, R166 ;  /* 0x000000a6158d7220 */ /* 0x000fe20000410000 */
[----:B------:R-:W-:Y:S01]  /*8800*/  FMUL.FTZ R130, R154, R116 ;  /* 0x000000749a827220 */ /* 0x000fe20000410000 */
[----:B------:R-:W-:Y:S01]  /*8810*/  FMUL.FTZ R132, R132, R167 ;  /* 0x000000a784847220 */ /* 0x000fe20000410000 */
[C---:B------:R-:W-:Y:S01]  /*8820*/  FMUL.FTZ R131, R77.reuse, R138 ;  /* 0x0000008a4d837220 */ /* 0x040fe20000410000 */
[C---:B------:R-:W-:Y:S01]  /*8830*/  FMUL.FTZ R143, R77.reuse, R141 ;  /* 0x0000008d4d8f7220 */ /* 0x040fe20000410000 */
[----:B------:R-:W-:Y:S01]  /*8840*/  FMUL.FTZ R138, R77, R139 ;  /* 0x0000008b4d8a7220 */ /* 0x000fe20000410000 */
[----:B------:R-:W-:Y:S01]  /*8850*/  FMUL.FTZ R144, R48, R141 ;  /* 0x0000008d30907220 */ /* 0x000fe20000410000 */
[----:B------:R0:W-:Y:S01]  /*8860*/  STS [R107+0x4270], R140 ;  /* 0x0042708c6b007388 */ /* 0x0001e20000000800 */
[-C--:B------:R-:W-:Y:S01]  /*8870*/  FFMA.FTZ R106, R216, R139.reuse, R143 ;  /* 0x0000008bd86a7223 */ /* 0x080fe2000001008f */
[----:B-1----:R-:W-:Y:S01]  /*8880*/  FMUL.FTZ R142, R48, R139 ;  /* 0x0000008b308e7220 */ /* 0x002fe20000410000 */
[----:B------:R-:W-:Y:S01]  /*8890*/  FMUL.FTZ R139, R154, R173 ;  /* 0x000000ad9a8b7220 */ /* 0x000fe20000410000 */
[----:B------:R-:W-:Y:S01]  /*88a0*/  FFMA.FTZ R77, R216, R141, -R138 ;  /* 0x0000008dd84d7223 */ /* 0x000fe2000001088a */
[----:B------:R-:W-:Y:S01]  /*88b0*/  FFMA.FTZ R141, R155, R173, -R130 ;  /* 0x000000ad9b8d7223 */ /* 0x000fe20000010882 */
[----:B------:R-:W-:Y:S01]  /*88c0*/  FFMA.FTZ R133, R133, R105, R132 ;  /* 0x0000006985857223 */ /* 0x000fe20000010084 */
[----:B------:R-:W-:Y:S01]  /*88d0*/  FFMA.FTZ R130, R155, R116, R139 ;  /* 0x000000749b827223 */ /* 0x000fe2000001008b */
[----:B------:R-:W-:Y:S01]  /*88e0*/  FMUL.FTZ R138, R167, UR29 ;  /* 0x0000001da78a7c20 */ /* 0x000fe20008410000 */
[----:B------:R-:W-:Y:S01]  /*88f0*/  FADD.FTZ R174, R174, R141 ;  /* 0x0000008daeae7221 */ /* 0x000fe20000010000 */
[----:B0-----:R-:W-:Y:S01]  /*8900*/  FMUL.FTZ R140, R47, R165 ;  /* 0x000000a52f8c7220 */ /* 0x001fe20000410000 */
[----:B------:R-:W-:Y:S01]  /*8910*/  FADD.FTZ R130, R117, R130 ;  /* 0x0000008275827221 */ /* 0x000fe20000010000 */
[----:B------:R0:W-:Y:S01]  /*8920*/  STS [R107+0x4260], R142 ;  /* 0x0042608e6b007388 */ /* 0x0001e20000000800 */
[----:B------:R-:W-:Y:S01]  /*8930*/  FMUL.FTZ R132, R156, R174 ;  /* 0x000000ae9c847220 */ /* 0x000fe20000410000 */
[----:B------:R-:W-:Y:S01]  /*8940*/  FMUL.FTZ R147, R24, R169 ;  /* 0x000000a918937220 */ /* 0x000fe20000410000 */
[-C--:B------:R-:W-:Y:S01]  /*8950*/  FMUL.FTZ R117, R156, R130.reuse ;  /* 0x000000829c757220 */ /* 0x080fe20000410000 */
[----:B------:R1:W-:Y:S01]  /*8960*/  STS [R107+0x426c], R140 ;  /* 0x00426c8c6b007388 */ /* 0x0003e20000000800 */
[C---:B------:R-:W-:Y:S01]  /*8970*/  FFMA.FTZ R141, R157.reuse, R130, R132 ;  /* 0x000000829d8d7223 */ /* 0x040fe20000010084 */
[----:B------:R-:W-:Y:S01]  /*8980*/  FMUL.FTZ R145, R74, R147 ;  /* 0x000000934a917220 */ /* 0x000fe20000410000 */
[----:B------:R-:W-:Y:S01]  /*8990*/  FFMA.FTZ R132, R157, R174, -R117 ;  /* 0x000000ae9d847223 */ /* 0x000fe20000010875 */
[----:B------:R-:W-:Y:S01]  /*89a0*/  FFMA.FTZ R117, R105, UR47, R138 ;  /* 0x0000002f69757c23 */ /* 0x000fe2000801008a */
[C---:B------:R-:W-:Y:S01]  /*89b0*/  FMUL.FTZ R138, R22.reuse, R105 ;  /* 0x00000069168a7220 */ /* 0x040fe20000410000 */
[----:B0-----:R-:W-:Y:S01]  /*89c0*/  FMUL.FTZ R142, R22, R167 ;  /* 0x000000a7168e7220 */ /* 0x001fe20000410000 */
[----:B------:R-:W-:Y:S01]  /*89d0*/  FADD.FTZ R175, R175, R132 ;  /* 0x00000084afaf7221 */ /* 0x000fe20000010000 */
[----:B------:R-:W-:Y:S01]  /*89e0*/  FADD.FTZ R118, R118, R141 ;  /* 0x0000008d76767221 */ /* 0x000fe20000010000 */
[----:B------:R0:W-:Y:S01]  /*89f0*/  STS [R107+0x4264], R144 ;  /* 0x004264906b007388 */ /* 0x0001e20000000800 */
[----:B-1----:R-:W-:Y:S01]  /*8a00*/  FMUL.FTZ R140, R105, UR29 ;  /* 0x0000001d698c7c20 */ /* 0x002fe20008410000 */
[----:B------:R-:W-:Y:S01]  /*8a10*/  FMUL.FTZ R139, R75, R142 ;  /* 0x0000008e4b8b7220 */ /* 0x000fe20000410000 */
[CC--:B------:R-:W-:Y:S01]  /*8a20*/  FMUL.FTZ R132, R158.reuse, R175.reuse ;  /* 0x000000af9e847220 */ /* 0x0c0fe20000410000 */
[----:B------:R-:W-:Y:S01]  /*8a30*/  FMUL.FTZ R158, R158, R118 ;  /* 0x000000769e9e7220 */ /* 0x000fe20000410000 */
[----:B------:R-:W-:Y:S01]  /*8a40*/  FFMA.FTZ R140, R167, UR47, -R140 ;  /* 0x0000002fa78c7c23 */ /* 0x000fe2000801088c */
[C---:B------:R-:W-:Y:S01]  /*8a50*/  FFMA.FTZ R139, R214.reuse, R138, R139 ;  /* 0x0000008ad68b7223 */ /* 0x040fe2000001008b */
[C---:B------:R-:W-:Y:S01]  /*8a60*/  FFMA.FTZ R132, R159.reuse, R118, R132 ;  /* 0x000000769f847223 */ /* 0x040fe20000010084 */
[----:B------:R-:W-:Y:S01]  /*8a70*/  FFMA.FTZ R159, R159, R175, -R158 ;  /* 0x000000af9f9f7223 */ /* 0x000fe2000001089e */
[C---:B------:R-:W-:Y:S01]  /*8a80*/  FMUL.FTZ R105, R75.reuse, R140 ;  /* 0x0000008c4b697220 */ /* 0x040fe20000410000 */
[-C--:B------:R-:W-:Y:S01]  /*8a90*/  FMUL.FTZ R75, R75, R138.reuse ;  /* 0x0000008a4b4b7220 */ /* 0x080fe20000410000 */
[----:B0-----:R-:W-:Y:S01]  /*8aa0*/  FMUL.FTZ R144, R49, R138 ;  /* 0x0000008a31907220 */ /* 0x001fe20000410000 */
[----:B------:R-:W-:Y:S01]  /*8ab0*/  FADD.FTZ R132, R119, R132 ;  /* 0x0000008477847221 */ /* 0x000fe20000010000 */
[C---:B------:R-:W-:Y:S01]  /*8ac0*/  FMUL.FTZ R119, R23.reuse, R136 ;  /* 0x0000008817777220 */ /* 0x040fe20000410000 */
[----:B------:R-:W-:Y:S01]  /*8ad0*/  FFMA.FTZ R140, R214, R142, -R75 ;  /* 0x0000008ed68c7223 */ /* 0x000fe2000001084b */
[----:B------:R-:W-:Y:S01]  /*8ae0*/  FMUL.FTZ R75, R136, UR29 ;  /* 0x0000001d884b7c20 */ /* 0x000fe20008410000 */
[----:B------:R-:W-:Y:S01]  /*8af0*/  FMUL.FTZ R141, R23, R168 ;  /* 0x000000a8178d7220 */ /* 0x000fe20000410000 */
[----:B------:R-:W-:Y:S01]  /*8b00*/  FADD.FTZ R176, R176, R159 ;  /* 0x0000009fb0b07221 */ /* 0x000fe20000010000 */
[----:B------:R0:W-:Y:S01]  /*8b10*/  STS [R107+0x4258], R144 ;  /* 0x004258906b007388 */ /* 0x0001e20000000800 */
[----:B------:R-:W-:Y:S01]  /*8b20*/  FFMA.FTZ R138, R168, UR47, -R75 ;  /* 0x0000002fa88a7c23 */ /* 0x000fe2000801084b */
[----:B------:R-:W-:Y:S01]  /*8b30*/  FMUL.FTZ R143, R63, R141 ;  /* 0x0000008d3f8f7220 */ /* 0x000fe20000410000 */
[----:B------:R-:W-:Y:S01]  /*8b40*/  FMUL.FTZ R146, R49, R142 ;  /* 0x0000008e31927220 */ /* 0x000fe20000410000 */
[-C--:B------:R-:W-:Y:S01]  /*8b50*/  FMUL.FTZ R142, R50, R119.reuse ;  /* 0x00000077328e7220 */ /* 0x080fe20000410000 */
[C---:B------:R-:W-:Y:S01]  /*8b60*/  FMUL.FTZ R75, R63.reuse, R138 ;  /* 0x0000008a3f4b7220 */ /* 0x040fe20000410000 */
[-C--:B------:R-:W-:Y:S01]  /*8b70*/  FMUL.FTZ R138, R63, R119.reuse ;  /* 0x000000773f8a7220 */ /* 0x080fe20000410000 */
[----:B------:R-:W-:Y:S01]  /*8b80*/  FFMA.FTZ R63, R212, R119, R143 ;  /* 0x00000077d43f7223 */ /* 0x000fe2000001008f */
[----:B------:R-:W-:Y:S01]  /*8b90*/  FMUL.FTZ R143, R160, R132 ;  /* 0x00000084a08f7220 */ /* 0x000fe20000410000 */
[----:B------:R1:W-:Y:S01]  /*8ba0*/  STS [R107+0x4250], R142 ;  /* 0x0042508e6b007388 */ /* 0x0003e20000000800 */
[-C--:B0-----:R-:W-:Y:S01]  /*8bb0*/  FMUL.FTZ R144, R50, R141.reuse ;  /* 0x0000008d32907220 */ /* 0x081fe20000410000 */
[----:B------:R-:W-:Y:S01]  /*8bc0*/  FFMA.FTZ R141, R212, R141, -R138 ;  /* 0x0000008dd48d7223 */ /* 0x000fe2000001088a */
[----:B------:R-:W-:Y:S01]  /*8bd0*/  FMUL.FTZ R138, R160, R176 ;  /* 0x000000b0a08a7220 */ /* 0x000fe20000410000 */
[----:B------:R0:W-:Y:S01]  /*8be0*/  STS [R107+0x425c], R146 ;  /* 0x00425c926b007388 */ /* 0x0001e20000000800 */
[----:B------:R-:W-:Y:S01]  /*8bf0*/  FMUL.FTZ R154, R51, R147 ;  /* 0x00000093339a7220 */ /* 0x000fe20000410000 */
[----:B------:R-:W-:Y:S01]  /*8c00*/  FMUL.FTZ R158, R25, R170 ;  /* 0x000000aa199e7220 */ /* 0x000fe20000410000 */
[C---:B------:R-:W-:Y:S01]  /*8c10*/  FFMA.FTZ R119, R161.reuse, R132, R138 ;  /* 0x00000084a1777223 */ /* 0x040fe2000001008a */
[----:B------:R-:W-:Y:S01]  /*8c20*/  FFMA.FTZ R138, R161, R176, -R143 ;  /* 0x000000b0a18a7223 */ /* 0x000fe2000001088f */
[----:B------:R-:W-:Y:S01]  /*8c30*/  FMUL.FTZ R143, R24, R112 ;  /* 0x00000070188f7220 */ /* 0x000fe20000410000 */
[----:B------:R2:W-:Y:S01]  /*8c40*/  STS [R107+0x4254], R144 ;  /* 0x004254906b007388 */ /* 0x0005e20000000800 */
[----:B------:R-:W-:Y:S01]  /*8c50*/  FADD.FTZ R120, R120, R119 ;  /* 0x0000007778787221 */ /* 0x000fe20000010000 */
[----:B------:R-:W-:Y:S01]  /*8c60*/  FADD.FTZ R177, R177, R138 ;  /* 0x0000008ab1b17221 */ /* 0x000fe20000010000 */
[-C--:B-1----:R-:W-:Y:S01]  /*8c70*/  FFMA.FTZ R142, R210, R143.reuse, R145 ;  /* 0x0000008fd28e7223 */ /* 0x082fe20000010091 */
[----:B------:R-:W-:Y:S01]  /*8c80*/  FMUL.FTZ R149, R74, R143 ;  /* 0x0000008f4a957220 */ /* 0x000fe20000410000 */
[CC--:B------:R-:W-:Y:S01]  /*8c90*/  FMUL.FTZ R138, R162.reuse, R120.reuse ;  /* 0x00000078a28a7220 */ /* 0x0c0fe20000410000 */
[----:B------:R-:W-:Y:S01]  /*8ca0*/  FMUL.FTZ R119, R162, R177 ;  /* 0x000000b1a2777220 */ /* 0x000fe20000410000 */
[CC--:B0-----:R-:W-:Y:S01]  /*8cb0*/  FMUL.FTZ R146, R32.reuse, R120.reuse ;  /* 0x0000007820927220 */ /* 0x0c1fe20000410000 */
[----:B------:R-:W-:Y:S01]  /*8cc0*/  FMUL.FTZ R152, R51, R143 ;  /* 0x0000008f33987220 */ /* 0x000fe20000410000 */
[CC--:B------:R-:W-:Y:S01]  /*8cd0*/  FFMA.FTZ R145, R163.reuse, R177.reuse, -R138 ;  /* 0x000000b1a3917223 */ /* 0x0c0fe2000001088a */
[----:B------:R-:W-:Y:S01]  /*8ce0*/  FFMA.FTZ R138, R163, R120, R119 ;  /* 0x00000078a38a7223 */ /* 0x000fe20000010077 */
[----:B--2---:R-:W-:Y:S01]  /*8cf0*/  FMUL.FTZ R144, R32, R177 ;  /* 0x000000b120907220 */ /* 0x004fe20000410000 */
[----:B------:R-:W-:Y:S01]  /*8d00*/  FFMA.FTZ R143, R210, R147, -R149 ;  /* 0x00000093d28f7223 */ /* 0x000fe20000010895 */
[----:B------:R-:W-:Y:S01]  /*8d10*/  FADD.FTZ R178, R178, R145 ;  /* 0x00000091b2b27221 */ /* 0x000fe20000010000 */
[----:B------:R-:W-:Y:S01]  /*8d20*/  FADD.FTZ R138, R121, R138 ;  /* 0x0000008a798a7221 */ /* 0x000fe20000010000 */
[C---:B------:R-:W-:Y:S01]  /*8d30*/  FMUL.FTZ R119, R193.reuse, R144 ;  /* 0x00000090c1777220 */ /* 0x040fe20000410000 */
[----:B------:R-:W-:Y:S01]  /*8d40*/  FMUL.FTZ R147, R193, R146 ;  /* 0x00000092c1937220 */ /* 0x000fe20000410000 */
[C---:B------:R-:W-:Y:S01]  /*8d50*/  FMUL.FTZ R121, R33.reuse, R178 ;  /* 0x000000b221797220 */ /* 0x040fe20000410000 */
[----:B------:R-:W-:Y:S01]  /*8d60*/  FMUL.FTZ R145, R33, R138 ;  /* 0x0000008a21917220 */ /* 0x000fe20000410000 */
[----:B------:R-:W-:Y:S01]  /*8d70*/  FFMA.FTZ R119, R194, R146, R119 ;  /* 0x00000092c2777223 */ /* 0x000fe20000010077 */
[----:B------:R0:W-:Y:S01]  /*8d80*/  STS [R107+0x424c], R154 ;  /* 0x00424c9a6b007388 */ /* 0x0001e20000000800 */
[C---:B------:R-:W-:Y:S01]  /*8d90*/  FMUL.FTZ R148, R66.reuse, R121 ;  /* 0x0000007942947220 */ /* 0x040fe20000410000 */
[-C--:B------:R-:W-:Y:S01]  /*8da0*/  FMUL.FTZ R150, R66, R145.reuse ;  /* 0x0000009142967220 */ /* 0x080fe20000410000 */
[----:B------:R-:W-:Y:S01]  /*8db0*/  FFMA.FTZ R147, R194, R144, -R147 ;  /* 0x00000090c2937223 */ /* 0x000fe20000010893 */
[----:B------:R-:W-:Y:S01]  /*8dc0*/  FMUL.FTZ R156, R73, R158 ;  /* 0x0000009e499c7220 */ /* 0x000fe20000410000 */
[C---:B------:R-:W-:Y:S01]  /*8dd0*/  FFMA.FTZ R148, R191.reuse, R145, R148 ;  /* 0x00000091bf947223 */ /* 0x040fe20000010094 */
[----:B------:R-:W-:Y:S01]  /*8de0*/  FFMA.FTZ R150, R191, R121, -R150 ;  /* 0x00000079bf967223 */ /* 0x000fe20000010896 */
[----:B------:R1:W-:Y:S01]  /*8df0*/  STS [R107+0x4248], R152 ;  /* 0x004248986b007388 */ /* 0x0003e20000000800 */
[C---:B------:R-:W-:Y:S01]  /*8e00*/  FMUL.FTZ R151, R30.reuse, R175 ;  /* 0x000000af1e977220 */ /* 0x040fe20000410000 */
[----:B------:R-:W-:Y:S01]  /*8e10*/  FADD.FTZ R148, RZ, R148 ;  /* 0x00000094ff947221 */ /* 0x000fe20000010000 */
[----:B------:R-:W-:Y:S01]  /*8e20*/  FADD.FTZ R150, RZ, R150 ;  /* 0x00000096ff967221 */ /* 0x000fe20000010000 */
[----:B0-----:R-:W-:Y:S01]  /*8e30*/  FMUL.FTZ R154, R25, R76 ;  /* 0x0000004c199a7220 */ /* 0x001fe20000410000 */
[----:B------:R-:W-:Y:S01]  /*8e40*/  FMUL.FTZ R153, R30, R118 ;  /* 0x000000761e997220 */ /* 0x000fe20000410000 */
[----:B------:R-:W-:Y:S01]  /*8e50*/  FADD.FTZ R119, R148, R119 ;  /* 0x0000007794777221 */ /* 0x000fe20000010000 */
[----:B------:R-:W-:Y:S01]  /*8e60*/  FMUL.FTZ R148, R31, R176 ;  /* 0x000000b01f947220 */ /* 0x000fe20000410000 */
[-C--:B------:R-:W-:Y:S01]  /*8e70*/  FMUL.FTZ R160, R73, R154.reuse ;  /* 0x0000009a49a07220 */ /* 0x080fe20000410000 */
[-C--:B------:R-:W-:Y:S01]  /*8e80*/  FFMA.FTZ R149, R207, R154.reuse, R156 ;  /* 0x0000009acf957223 */ /* 0x080fe2000001009c */
[----:B-1----:R-:W-:Y:S01]  /*8e90*/  FADD.FTZ R152, R150, R147 ;  /* 0x0000009396987221 */ /* 0x002fe20000010000 */
[----:B------:R-:W-:Y:S01]  /*8ea0*/  FMUL.FTZ R162, R52, R154 ;  /* 0x0000009a34a27220 */ /* 0x000fe20000410000 */
[----:B------:R-:W-:Y:S01]  /*8eb0*/  FMUL.FTZ R150, R31, R132 ;  /* 0x000000841f967220 */ /* 0x000fe20000410000 */
[----:B------:R-:W-:Y:S01]  /*8ec0*/  FMUL.FTZ R154, R67, R148 ;  /* 0x00000094439a7220 */ /* 0x000fe20000410000 */
[----:B------:R-:W-:Y:S01]  /*8ed0*/  FMUL.FTZ R155, R68, R151 ;  /* 0x00000097449b7220 */ /* 0x000fe20000410000 */
[----:B------:R-:W-:Y:S01]  /*8ee0*/  FFMA.FTZ R147, R207, R158, -R160 ;  /* 0x0000009ecf937223 */ /* 0x000fe200000108a0 */
[-C--:B------:R-:W-:Y:S01]  /*8ef0*/  FMUL.FTZ R156, R67, R150.reuse ;  /* 0x00000096439c7220 */ /* 0x080fe20000410000 */
[----:B------:R-:W-:Y:S01]  /*8f00*/  FFMA.FTZ R154, R195, R150, R154 ;  /* 0x00000096c39a7223 */ /* 0x000fe2000001009a */
[----:B------:R-:W-:Y:S01]  /*8f10*/  FFMA.FTZ R155, R198, R153, R155 ;  /* 0x00000099c69b7223 */ /* 0x000fe2000001009b */
[----:B------:R-:W-:Y:S01]  /*8f20*/  FMUL.FTZ R164, R52, R158 ;  /* 0x0000009e34a47220 */ /* 0x000fe20000410000 */
[----:B------:R-:W-:Y:S01]  /*8f30*/  FFMA.FTZ R69, R94, -R69, R200 ;  /* 0x800000455e457223 */ /* 0x000fe200000100c8 */
[----:B------:R-:W-:Y:S01]  /*8f40*/  FADD.FTZ R154, R119, R154 ;  /* 0x0000009a779a7221 */ /* 0x000fe20000010000 */
[----:B------:R-:W-:Y:S01]  /*8f50*/  FFMA.FTZ R119, R195, R148, -R156 ;  /* 0x00000094c3777223 */ /* 0x000fe2000001089c */
[----:B------:R-:W-:Y:S01]  /*8f60*/  FMUL.FTZ R157, R68, R153 ;  /* 0x00000099449d7220 */ /* 0x000fe20000410000 */
[----:B------:R-:W-:Y:S01]  /*8f70*/  FMUL.FTZ R71, R54, R27 ;  /* 0x0000001b36477220 */ /* 0x000fe20000410000 */
[----:B------:R-:W-:Y:S01]  /*8f80*/  FADD.FTZ R158, R154, R155 ;  /* 0x0000009b9a9e7221 */ /* 0x000fe20000010000 */
[----:B------:R-:W-:Y:S01]  /*8f90*/  FADD.FTZ R156, R152, R119 ;  /* 0x00000077989c7221 */ /* 0x000fe20000010000 */
[C---:B------:R-:W-:Y:S01]  /*8fa0*/  FMUL.FTZ R152, R29.reuse, R174 ;  /* 0x000000ae1d987220 */ /* 0x040fe20000410000 */
[----:B------:R-:W-:Y:S01]  /*8fb0*/  FMUL.FTZ R154, R29, R130 ;  /* 0x000000821d9a7220 */ /* 0x000fe20000410000 */
[----:B------:R-:W-:Y:S01]  /*8fc0*/  FMUL.FTZ R119, R28, R173 ;  /* 0x000000ad1c777220 */ /* 0x000fe20000410000 */
[----:B------:R-:W-:Y:S01]  /*8fd0*/  FFMA.FTZ R157, R198, R151, -R157 ;  /* 0x00000097c69d7223 */ /* 0x000fe2000001089d */
[C---:B------:R-:W-:Y:S01]  /*8fe0*/  FMUL.FTZ R160, R69.reuse, R152 ;  /* 0x0000009845a07220 */ /* 0x040fe20000410000 */
[----:B------:R-:W-:Y:S01]  /*8ff0*/  FMUL.FTZ R161, R69, R154 ;  /* 0x0000009a45a17220 */ /* 0x000fe20000410000 */
[----:B------:R-:W-:Y:S01]  /*9000*/  FMUL.FTZ R155, R28, R116 ;  /* 0x000000741c9b7220 */ /* 0x000fe20000410000 */
[----:B------:R-:W-:Y:S01]  /*9010*/  FMUL.FTZ R163, R70, R119 ;  /* 0x0000007746a37220 */ /* 0x000fe20000410000 */
[C---:B------:R-:W-:Y:S01]  /*9020*/  FFMA.FTZ R159, R199.reuse, R154, R160 ;  /* 0x0000009ac79f7223 */ /* 0x040fe200000100a0 */
[----:B------:R-:W-:Y:S01]  /*9030*/  FADD.FTZ R156, R156, R157 ;  /* 0x0000009d9c9c7221 */ /* 0x000fe20000010000 */
[----:B------:R-:W-:Y:S01]  /*9040*/  FFMA.FTZ R161, R199, R152, -R161 ;  /* 0x00000098c7a17223 */ /* 0x000fe200000108a1 */
[-C--:B------:R-:W-:Y:S01]  /*9050*/  FFMA.FTZ R163, R202, R155.reuse, R163 ;  /* 0x0000009bcaa37223 */ /* 0x080fe200000100a3 */
[----:B------:R-:W-:Y:S01]  /*9060*/  FADD.FTZ R158, R158, R159 ;  /* 0x0000009f9e9e7221 */ /* 0x000fe20000010000 */
[----:B------:R-:W-:Y:S01]  /*9070*/  FMUL.FTZ R157, R70, R155 ;  /* 0x0000009b469d7220 */ /* 0x000fe20000410000 */
[----:B------:R-:W-:Y:S01]  /*9080*/  FADD.FTZ R156, R156, R161 ;  /* 0x000000a19c9c7221 */ /* 0x000fe20000010000 */
[----:B------:R-:W-:Y:S01]  /*9090*/  FFMA.FTZ R203, -R91, R71, R203 ;  /* 0x000000475bcb7223 */ /* 0x000fe200000101cb */
[----:B------:R0:W-:Y:S01]  /*90a0*/  STS [R107+0x4240], R162 ;  /* 0x004240a26b007388 */ /* 0x0001e20000000800 */
[----:B------:R-:W-:Y:S01]  /*90b0*/  FMUL.FTZ R161, R26, R171 ;  /* 0x000000ab1aa17220 */ /* 0x000fe20000410000 */
[----:B------:R-:W-:Y:S01]  /*90c0*/  FFMA.FTZ R71, R90, -R71, R204 ;  /* 0x800000475a477223 */ /* 0x000fe200000100cc */
[----:B------:R-:W-:Y:S01]  /*90d0*/  FADD.FTZ R158, R158, R163 ;  /* 0x000000a39e9e7221 */ /* 0x000fe20000010000 */
[----:B------:R-:W-:Y:S01]  /*90e0*/  FFMA.FTZ R157, R202, R119, -R157 ;  /* 0x00000077ca9d7223 */ /* 0x000fe2000001089d */
[----:B------:R1:W-:Y:S01]  /*90f0*/  STS [R107+0x4244], R164 ;  /* 0x004244a46b007388 */ /* 0x0003e20000000800 */
[----:B------:R-:W-:Y:S01]  /*9100*/  FMUL.FTZ R159, R26, R114 ;  /* 0x000000721a9f7220 */ /* 0x000fe20000410000 */
[----:B------:R-:W-:Y:S01]  /*9110*/  FMUL.FTZ R163, R72, R161 ;  /* 0x000000a148a37220 */ /* 0x000fe20000410000 */
[C---:B------:R-:W-:Y:S01]  /*9120*/  FMUL.FTZ R160, R27.reuse, R78 ;  /* 0x0000004e1ba07220 */ /* 0x040fe20000410000 */
[----:B------:R2:W-:Y:S01]  /*9130*/  STS [R107+0x427c], R180 ;  /* 0x00427cb46b007388 */ /* 0x0005e20000000800 */
[----:B0-----:R-:W-:Y:S01]  /*9140*/  FMUL.FTZ R162, R27, R172 ;  /* 0x000000ac1ba27220 */ /* 0x001fe20000410000 */
[----:B------:R-:W-:Y:S01]  /*9150*/  FADD.FTZ R157, R156, R157 ;  /* 0x0000009d9c9d7221 */ /* 0x000fe20000010000 */
[CC--:B------:R-:W-:Y:S01]  /*9160*/  FMUL.FTZ R166, R53.reuse, R159.reuse ;  /* 0x0000009f35a67220 */ /* 0x0c0fe20000410000 */
[----:B------:R-:W-:Y:S01]  /*9170*/  FMUL.FTZ R156, R72, R159 ;  /* 0x0000009f489c7220 */ /* 0x000fe20000410000 */
[-C--:B------:R-:W-:Y:S01]  /*9180*/  FMUL.FTZ R192, R53, R161.reuse ;  /* 0x000000a135c07220 */ /* 0x080fe20000410000 */
[----:B-1----:R-:W-:Y:S01]  /*9190*/  FMUL.FTZ R164, R71, R162 ;  /* 0x000000a247a47220 */ /* 0x002fe20000410000 */
[----:B------:R-:W-:Y:S01]  /*91a0*/  FMUL.FTZ R154, R56, R154 ;  /* 0x0000009a389a7220 */ /* 0x000fe20000410000 */
[C---:B------:R-:W-:Y:S01]  /*91b0*/  FFMA.FTZ R156, R206.reuse, R161, -R156 ;  /* 0x000000a1ce9c7223 */ /* 0x040fe2000001089c */
[----:B------:R-:W-:Y:S01]  /*91c0*/  MOV R161, UR28 ;  /* 0x0000001c00a17c02 */ /* 0x000fe20008000f00 */
[----:B--2---:R-:W-:Y:S01]  /*91d0*/  FFMA.FTZ R180, R206, R159, R163 ;  /* 0x0000009fceb47223 */ /* 0x004fe200000100a3 */
[-C--:B------:R-:W-:Y:S01]  /*91e0*/  FFMA.FTZ R159, R203, R160.reuse, R164 ;  /* 0x000000a0cb9f7223 */ /* 0x080fe200000100a4 */
[-C--:B------:R-:W-:Y:S01]  /*91f0*/  FMUL.FTZ R164, R54, R160.reuse ;  /* 0x000000a036a47220 */ /* 0x080fe20000410000 */
[----:B------:R-:W-:Y:S01]  /*9200*/  FMUL.FTZ R160, R71, R160 ;  /* 0x000000a047a07220 */ /* 0x000fe20000410000 */
[----:B------:R0:W-:Y:S01]  /*9210*/  STS [R107+0x4238], R166 ;  /* 0x004238a66b007388 */ /* 0x0001e20000000800 */
[----:B------:R-:W-:Y:S01]  /*9220*/  FADD.FTZ R159, R158, R159 ;  /* 0x0000009f9e9f7221 */ /* 0x000fe20000010000 */
[C---:B------:R-:W-:Y:S01]  /*9230*/  FMUL.FTZ R150, R58.reuse, R150 ;  /* 0x000000963a967220 */ /* 0x040fe20000410000 */
[----:B------:R-:W-:Y:S01]  /*9240*/  FFMA.FTZ R158, R203, R162, -R160 ;  /* 0x000000a2cb9e7223 */ /* 0x000fe200000108a0 */
[----:B------:R-:W-:Y:S01]  /*9250*/  FMUL.FTZ R160, R55, R155 ;  /* 0x0000009b37a07220 */ /* 0x000fe20000410000 */
[----:B------:R-:W-:Y:S01]  /*9260*/  FADD.FTZ R180, R159, R180 ;  /* 0x000000b49fb47221 */ /* 0x000fe20000010000 */
[----:B------:R-:W-:Y:S01]  /*9270*/  FMUL.FTZ R148, R58, R148 ;  /* 0x000000943a947220 */ /* 0x000fe20000410000 */
[----:B------:R-:W-:Y:S01]  /*9280*/  FADD.FTZ R157, R157, R158 ;  /* 0x0000009e9d9d7221 */ /* 0x000fe20000010000 */
[----:B------:R-:W-:Y:S01]  /*9290*/  FMUL.FTZ R158, R56, R152 ;  /* 0x00000098389e7220 */ /* 0x000fe20000410000 */
[----:B------:R-:W-:Y:S01]  /*92a0*/  FADD.FTZ R149, R180, R149 ;  /* 0x00000095b4957221 */ /* 0x000fe20000010000 */
[----:B0-----:R-:W-:Y:S01]  /*92b0*/  FMUL.FTZ R166, R54, R162 ;  /* 0x000000a236a67220 */ /* 0x001fe20000410000 */
[----:B------:R-:W-:Y:S01]  /*92c0*/  FADD.FTZ R156, R157, R156 ;  /* 0x0000009c9d9c7221 */ /* 0x000fe20000010000 */
[----:B------:R-:W-:Y:S01]  /*92d0*/  FMUL.FTZ R162, R55, R119 ;  /* 0x0000007737a27220 */ /* 0x000fe20000410000 */
[----:B------:R-:W-:Y:S01]  /*92e0*/  FADD.FTZ R142, R149, R142 ;  /* 0x0000008e958e7221 */ /* 0x000fe20000010000 */
[----:B------:R-:W-:Y:S01]  /*92f0*/  LEA R119, R161, -R62, 0x1 ;  /* 0x8000003ea1777211 */ /* 0x000fe200078e08ff */
[----:B------:R-:W-:Y:S01]  /*9300*/  FADD.FTZ R156, R156, R147 ;  /* 0x000000939c9c7221 */ /* 0x000fe20000010000 */
[C---:B------:R-:W-:Y:S01]  /*9310*/  FMUL.FTZ R62, R57.reuse, R153 ;  /* 0x00000099393e7220 */ /* 0x040fe20000410000 */
[----:B------:R-:W-:Y:S01]  /*9320*/  FADD.FTZ R142, R142, R63 ;  /* 0x0000003f8e8e7221 */ /* 0x000fe20000010000 */
[----:B------:R-:W-:Y:S01]  /*9330*/  FMUL.FTZ R152, R57, R151 ;  /* 0x0000009739987220 */ /* 0x000fe20000410000 */
[----:B------:R-:W-:Y:S01]  /*9340*/  FADD.FTZ R156, R156, R143 ;  /* 0x0000008f9c9c7221 */ /* 0x000fe20000010000 */
[C---:B------:R-:W-:Y:S01]  /*9350*/  FMUL.FTZ R146, R59.reuse, R146 ;  /* 0x000000923b927220 */ /* 0x040fe20000410000 */
[----:B------:R-:W-:Y:S01]  /*9360*/  FADD.FTZ R139, R142, R139 ;  /* 0x0000008b8e8b7221 */ /* 0x000fe20000010000 */
[----:B------:R0:W-:Y:S01]  /*9370*/  STS [R107+0x4218], R62 ;  /* 0x0042183e6b007388 */ /* 0x0001e20000000800 */
[----:B------:R-:W-:Y:S01]  /*9380*/  FADD.FTZ R141, R156, R141 ;  /* 0x0000008d9c8d7221 */ /* 0x000fe20000010000 */
[----:B------:R-:W-:Y:S01]  /*9390*/  FMUL.FTZ R144, R59, R144 ;  /* 0x000000903b907220 */ /* 0x000fe20000410000 */
[----:B------:R-:W-:Y:S01]  /*93a0*/  FADD.FTZ R139, R139, R106 ;  /* 0x0000006a8b8b7221 */ /* 0x000fe20000010000 */
[----:B------:R-:W-:Y:S01]  /*93b0*/  FMUL.FTZ R106, R80, R145 ;  /* 0x00000091506a7220 */ /* 0x000fe20000410000 */
[----:B------:R-:W-:Y:S01]  /*93c0*/  FADD.FTZ R140, R141, R140 ;  /* 0x0000008c8d8c7221 */ /* 0x000fe20000010000 */
[----:B------:R-:W-:Y:S01]  /*93d0*/  STS [R107+0x423c], R192 ;  /* 0x00423cc06b007388 */ /* 0x000fe20000000800 */
[----:B------:R-:W-:Y:S01]  /*93e0*/  FFMA.FTZ R197, R15, -R197, R196 ;  /* 0x800000c50fc57223 */ /* 0x000fe200000100c4 */
[----:B------:R-:W-:Y:S01]  /*93f0*/  FFMA.FTZ R137, R218, R165, -R137 ;  /* 0x000000a5da897223 */ /* 0x000fe20000010889 */
[----:B------:R-:W-:Y:S01]  /*9400*/  ISETP.GE.AND P2, PT, R119, 0x1, PT ;  /* 0x000000017700780c */ /* 0x000fe20003f46270 */
[----:B0-----:R-:W-:Y:S01]  /*9410*/  FADD.FTZ R62, R140, R77 ;  /* 0x0000004d8c3e7221 */ /* 0x001fe20000010000 */
[----:B------:R-:W-:Y:S01]  /*9420*/  FMUL.FTZ R140, R80, R121 ;  /* 0x00000079508c7220 */ /* 0x000fe20000410000 */
[----:B------:R-:W-:Y:S01]  /*9430*/  STS [R107+0x4230], R164 ;  /* 0x004230a46b007388 */ /* 0x000fe20000000800 */
[----:B------:R-:W-:Y:S01]  /*9440*/  FFMA.FTZ R200, R14, -R200, R197 ;  /* 0x800000c80ec87223 */ /* 0x000fe200000100c5 */
[----:B------:R-:W-:Y:S01]  /*9450*/  IADD3 R77, PT, PT, R190, 0x80, RZ ;  /* 0x00000080be4d7810 */ /* 0x000fe20007ffe0ff */
[----:B------:R-:W-:Y:S01]  /*9460*/  FADD.FTZ R62, R62, R137 ;  /* 0x000000893e3e7221 */ /* 0x000fe20000010000 */
[----:B------:R-:W-:Y:S01]  /*9470*/  STS [R107+0x4234], R166 ;  /* 0x004234a66b007388 */ /* 0x000fe20000000800 */
[----:B------:R-:W-:Y:S01]  /*9480*/  FFMA.FTZ R201, R13, -R201, R200 ;  /* 0x800000c90dc97223 */ /* 0x000fe200000100c8 */
[----:B------:R-:W-:Y:S01]  /*9490*/  LEA.HI R77, R77, R190, RZ, 0x1b ;  /* 0x000000be4d4d7211 */ /* 0x000fe200078fd8ff */
[----:B------:R-:W-:Y:S01]  /*94a0*/  FADD.FTZ R108, R139, R108 ;  /* 0x0000006c8b6c7221 */ /* 0x000fe20000010000 */
[----:B------:R-:W-:Y:S01]  /*94b0*/  STS [R107+0x4228], R160 ;  /* 0x004228a06b007388 */ /* 0x000fe20000000800 */
[----:B------:R-:W-:Y:S01]  /*94c0*/  FFMA.FTZ R204, R12, -R204, R201 ;  /* 0x800000cc0ccc7223 */ /* 0x000fe200000100c9 */
[----:B------:R-:W-:Y:S01]  /*94d0*/  LEA R151, R77, UR22, 0x2 ;  /* 0x000000164d977c11 */ /* 0x000fe2000f8e10ff */
[----:B------:R-:W-:Y:S01]  /*94e0*/  FMUL.FTZ R77, R170, UR29 ;  /* 0x0000001daa4d7c20 */ /* 0x000fe20008410000 */
[----:B------:R-:W-:Y:S01]  /*94f0*/  STS [R107+0x422c], R162 ;  /* 0x00422ca26b007388 */ /* 0x000fe20000000800 */
[----:B------:R-:W-:Y:S01]  /*9500*/  FFMA.FTZ R205, R11, -R205, R204 ;  /* 0x800000cd0bcd7223 */ /* 0x000fe200000100cc */
[----:B------:R-:W-:Y:S01]  /*9510*/  FADD.FTZ R123, R108, R123 ;  /* 0x0000007b6c7b7221 */ /* 0x000fe20000010000 */
[----:B------:R-:W-:Y:S01]  /*9520*/  FMUL.FTZ R147, R168, UR29 ;  /* 0x0000001da8937c20 */ /* 0x000fe20008410000 */
[----:B------:R-:W-:Y:S01]  /*9530*/  STS [R107+0x4220], R154 ;  /* 0x0042209a6b007388 */ /* 0x000fe20000000800 */
[----:B------:R-:W-:Y:S01]  /*9540*/  FFMA.FTZ R208, R10, -R208, R205 ;  /* 0x800000d00ad07223 */ /* 0x000fe200000100cd */
[----:B------:R-:W-:Y:S01]  /*9550*/  FMUL.FTZ R143, R169, UR29 ;  /* 0x0000001da98f7c20 */ /* 0x000fe20008410000 */
[----:B------:R-:W-:Y:S01]  /*9560*/  FMUL.FTZ R139, R171, UR29 ;  /* 0x0000001dab8b7c20 */ /* 0x000fe20008410000 */
[----:B------:R-:W-:Y:S01]  /*9570*/  STS [R107+0x4224], R158 ;  /* 0x0042249e6b007388 */ /* 0x000fe20000000800 */
[----:B------:R-:W-:Y:S01]  /*9580*/  FFMA.FTZ R208, R9, -R209, R208 ;  /* 0x800000d109d07223 */ /* 0x000fe200000100d0 */
[----:B------:R-:W-:Y:S01]  /*9590*/  FMUL.FTZ R121, R175, UR29 ;  /* 0x0000001daf797c20 */ /* 0x000fe20008410000 */
[----:B------:R-:W-:Y:S01]  /*95a0*/  FMUL.FTZ R149, R178, UR29 ;  /* 0x0000001db2957c20 */ /* 0x000fe20008410000 */
[----:B------:R0:W-:Y:S01]  /*95b0*/  STS [R107+0x421c], R152 ;  /* 0x00421c986b007388 */ /* 0x0001e20000000800 */
[----:B------:R-:W-:Y:S01]  /*95c0*/  FFMA.FTZ R208, R8, -R211, R208 ;  /* 0x800000d308d07223 */ /* 0x000fe200000100d0 */
[----:B------:R-:W-:Y:S01]  /*95d0*/  FADD.FTZ R60, R123, R60 ;  /* 0x0000003c7b3c7221 */ /* 0x000fe20000010000 */
[C---:B------:R-:W-:Y:S01]  /*95e0*/  IADD3 R153, PT, PT, R190.reuse, 0x100, RZ ;  /* 0x00000100be997810 */ /* 0x040fe20007ffe0ff */
[----:B------:R1:W-:Y:S01]  /*95f0*/  STS [R107+0x4210], R150 ;  /* 0x004210966b007388 */ /* 0x0003e20000000800 */
[----:B------:R-:W-:Y:S01]  /*9600*/  FFMA.FTZ R208, R7, -R213, R208 ;  /* 0x800000d507d07223 */ /* 0x000fe200000100d0 */
[----:B------:R-:W-:Y:S01]  /*9610*/  IADD3 R155, PT, PT, R190, 0x180, RZ ;  /* 0x00000180be9b7810 */ /* 0x000fe20007ffe0ff */
[----:B------:R-:W-:Y:S01]  /*9620*/  FFMA.FTZ R147, R136, UR47, R147 ;  /* 0x0000002f88937c23 */ /* 0x000fe20008010093 */
[----:B------:R-:W-:Y:S01]  /*9630*/  STS [R107+0x4214], R148 ;  /* 0x004214946b007388 */ /* 0x000fe20000000800 */
[----:B------:R-:W-:Y:S01]  /*9640*/  FFMA.FTZ R208, R6, -R215, R208 ;  /* 0x800000d706d07223 */ /* 0x000fe200000100d0 */
[----:B0-----:R-:W-:Y:S01]  /*9650*/  FADD.FTZ R152, R62, R127 ;  /* 0x0000007f3e987221 */ /* 0x001fe20000010000 */
[----:B------:R-:W-:Y:S01]  /*9660*/  FFMA.FTZ R62, R3, R222, R122 ;  /* 0x000000de033e7223 */ /* 0x000fe2000001007a */
[----:B------:R0:W-:Y:S01]  /*9670*/  STS [R107+0x4208], R146 ;  /* 0x004208926b007388 */ /* 0x0001e20000000800 */
[----:B------:R-:W-:Y:S01]  /*9680*/  FFMA.FTZ R134, R5, -R217, R208 ;  /* 0x800000d905867223 */ /* 0x000fe200000100d0 */
[----:B-1----:R-:W-:Y:S01]  /*9690*/  FMUL.FTZ R150, R104, R168 ;  /* 0x000000a868967220 */ /* 0x002fe20000410000 */
[----:B------:R-:W-:Y:S01]  /*96a0*/  FMUL.FTZ R104, R112, UR29 ;  /* 0x0000001d70687c20 */ /* 0x000fe20008410000 */
[----:B------:R-:W-:Y:S01]  /*96b0*/  STS [R107+0x420c], R144 ;  /* 0x00420c906b007388 */ /* 0x000fe20000000800 */
[----:B------:R-:W-:Y:S01]  /*96c0*/  FFMA.FTZ R134, R4, -R219, R134 ;  /* 0x800000db04867223 */ /* 0x000fe20000010086 */
[----:B------:R-:W-:Y:S01]  /*96d0*/  FMUL.FTZ R127, R173, UR29 ;  /* 0x0000001dad7f7c20 */ /* 0x000fe20008410000 */
[----:B------:R-:W-:Y:S01]  /*96e0*/  FFMA.FTZ R145, R169, UR47, -R104 ;  /* 0x0000002fa9917c23 */ /* 0x000fe20008010868 */
[----:B------:R1:W-:Y:S01]  /*96f0*/  STS [R107+0x4200], R106 ;  /* 0x0042006a6b007388 */ /* 0x0003e20000000800 */
[----:B------:R-:W-:Y:S01]  /*9700*/  FMUL.FTZ R104, R114, UR29 ;  /* 0x0000001d72687c20 */ /* 0x000fe20008410000 */
[----:B0-----:R-:W-:Y:S01]  /*9710*/  FFMA.FTZ R146, R76, UR47, R77 ;  /* 0x0000002f4c927c23 */ /* 0x001fe2000801004d */
[----:B------:R-:W-:Y:S01]  /*9720*/  FMUL.FTZ R77, R172, UR29 ;  /* 0x0000001dac4d7c20 */ /* 0x000fe20008410000 */
[----:B------:R0:W-:Y:S01]  /*9730*/  STS [R107+0x4204], R140 ;  /* 0x0042048c6b007388 */ /* 0x0001e20000000800 */
[----:B------:R-:W-:Y:S01]  /*9740*/  FFMA.FTZ R63, R3, -R221, R134 ;  /* 0x800000dd033f7223 */ /* 0x000fe20000010086 */
[----:B------:R-:W-:Y:S01]  /*9750*/  FFMA.FTZ R141, R171, UR47, -R104 ;  /* 0x0000002fab8d7c23 */ /* 0x000fe20008010868 */
[----:B------:R-:W-:Y:S01]  /*9760*/  FFMA.FTZ R142, R78, UR47, R77 ;  /* 0x0000002f4e8e7c23 */ /* 0x000fe2000801004d */
[----:B------:R-:W-:Y:S01]  /*9770*/  BAR.SYNC.DEFER_BLOCKING 0x0 ;  /* 0x0000000000007b1d */ /* 0x000fe20000010000 */
[----:B------:R-:W-:Y:S01]  /*9780*/  FMUL.FTZ R77, R174, UR29 ;  /* 0x0000001dae4d7c20 */ /* 0x000fe20008410000 */
[----:B------:R-:W-:Y:S01]  /*9790*/  FMUL.FTZ R104, R116, UR29 ;  /* 0x0000001d74687c20 */ /* 0x000fe20008410000 */
[----:B-1----:R-:W-:Y:S01]  /*97a0*/  FMUL.FTZ R106, R120, UR29 ;  /* 0x0000001d786a7c20 */ /* 0x002fe20008410000 */
[----:B------:R-:W-:Y:S01]  /*97b0*/  ISETP.GE.AND P3, PT, R119, 0x81, PT ;  /* 0x000000817700780c */ /* 0x000fe20003f66270 */
[----:B------:R-:W-:Y:S01]  /*97c0*/  FFMA.FTZ R134, R130, UR47, R77 ;  /* 0x0000002f82867c23 */ /* 0x000fe2000801004d */
[----:B0-----:R-:W-:Y:S01]  /*97d0*/  FMUL.FTZ R107, R76, UR29 ;  /* 0x0000001d4c6b7c20 */ /* 0x001fe20008410000 */
[----:B------:R-:W-:Y:S01]  /*97e0*/  FMUL.FTZ R77, R176, UR29 ;  /* 0x0000001db04d7c20 */ /* 0x000fe20008410000 */
[----:B------:R-:W-:Y:S01]  /*97f0*/  FFMA.FTZ R137, R173, UR47, -R104 ;  /* 0x0000002fad897c23 */ /* 0x000fe20008010868 */
[----:B------:R-:W-:Y:S01]  /*9800*/  FMUL.FTZ R104, R118, UR29 ;  /* 0x0000001d76687c20 */ /* 0x000fe20008410000 */
[----:B------:R-:W-:Y:S01]  /*9810*/  FFMA.FTZ R148, R170, UR47, -R107 ;  /* 0x0000002faa947c23 */ /* 0x000fe2000801086b */
[----:B------:R-:W-:Y:S01]  /*9820*/  FMUL.FTZ R107, R78, UR29 ;  /* 0x0000001d4e6b7c20 */ /* 0x000fe20008410000 */
[----:B------:R-:W-:Y:S01]  /*9830*/  FFMA.FTZ R122, R132, UR47, R77 ;  /* 0x0000002f847a7c23 */ /* 0x000fe2000801004d */
[----:B------:R-:W-:Y:S01]  /*9840*/  FMUL.FTZ R77, R177, UR29 ;  /* 0x0000001db14d7c20 */ /* 0x000fe20008410000 */
[----:B------:R-:W-:Y:S01]  /*9850*/  FFMA.FTZ R123, R175, UR47, -R104 ;  /* 0x0000002faf7b7c23 */ /* 0x000fe20008010868 */
[----:B------:R-:W-:Y:S01]  /*9860*/  FFMA.FTZ R144, R172, UR47, -R107 ;  /* 0x0000002fac907c23 */ /* 0x000fe2000801086b */
[----:B------:R-:W-:Y:S01]  /*9870*/  FMUL.FTZ R107, R130, UR29 ;  /* 0x0000001d826b7c20 */ /* 0x000fe20008410000 */
[----:B------:R-:W-:Y:S01]  /*9880*/  FFMA.FTZ R143, R112, UR47, R143 ;  /* 0x0000002f708f7c23 */ /* 0x000fe2000801008f */
[----:B------:R-:W-:Y:S01]  /*9890*/  FFMA.FTZ R139, R114, UR47, R139 ;  /* 0x0000002f728b7c23 */ /* 0x000fe2000801008b */
[----:B------:R-:W-:Y:S01]  /*98a0*/  FFMA.FTZ R127, R116, UR47, R127 ;  /* 0x0000002f747f7c23 */ /* 0x000fe2000801007f */
[----:B------:R-:W-:Y:S01]  /*98b0*/  FFMA.FTZ R140, R174, UR47, -R107 ;  /* 0x0000002fae8c7c23 */ /* 0x000fe2000801086b */
[----:B------:R-:W-:Y:S01]  /*98c0*/  FMUL.FTZ R107, R132, UR29 ;  /* 0x0000001d846b7c20 */ /* 0x000fe20008410000 */
[----:B------:R-:W-:Y:S01]  /*98d0*/  FFMA.FTZ R121, R118, UR47, R121 ;  /* 0x0000002f76797c23 */ /* 0x000fe20008010079 */
[----:B------:R-:W-:Y:S01]  /*98e0*/  FFMA.FTZ R106, R177, UR47, -R106 ;  /* 0x0000002fb16a7c23 */ /* 0x000fe2000801086a */
[----:B------:R-:W0:Y:S01]  /*98f0*/  LDS R151, [R151+0x4400] ;  /* 0x0044000097977984 */ /* 0x000e220000000800 */
[----:B------:R-:W-:Y:S01]  /*9900*/  FFMA.FTZ R108, R176, UR47, -R107 ;  /* 0x0000002fb06c7c23 */ /* 0x000fe2000801086b */
[----:B------:R-:W-:Y:S01]  /*9910*/  FMUL.FTZ R107, R138, UR29 ;  /* 0x0000001d8a6b7c20 */ /* 0x000fe20008410000 */
[----:B------:R-:W-:Y:S01]  /*9920*/  FFMA.FTZ R77, R120, UR47, R77 ;  /* 0x0000002f784d7c23 */ /* 0x000fe2000801004d */
[----:B------:R-:W-:-:S02]  /*9930*/  FFMA.FTZ R104, R138, UR47, R149 ;  /* 0x0000002f8a687c23 */ /* 0x000fc40008010095 */
[----:B------:R-:W-:Y:S01]  /*9940*/  FFMA.FTZ R107, R178, UR47, -R107 ;  /* 0x0000002fb26b7c23 */ /* 0x000fe2000801086b */
[----:B------:R-:W-:Y:S06]  /*9950*/  @!P2 BRA `(.L_x_1460) ;  /* 0x000000000010a947 */ /* 0x000fec0003800000 */
[----:B------:R-:W-:-:S04]  /*9960*/  LEA.HI R149, R190, R190, RZ, 0x1b ;  /* 0x000000bebe957211 */ /* 0x000fc800078fd8ff */
[----:B------:R-:W-:-:S06]  /*9970*/  LEA R149, R149, UR22, 0x2 ;  /* 0x0000001695957c11 */ /* 0x000fcc000f8e10ff */
[----:B------:R-:W1:Y:S04]  /*9980*/  LDS R149, [R149+0x4200] ;  /* 0x0042000095957984 */ /* 0x000e680000000800 */
[----:B-1----:R1:W-:Y:S02]  /*9990*/  REDG.E.ADD.F32.FTZ.RN.STRONG.GPU desc[UR26][R64.64], R149 ;  /* 0x00000095400079a6 */ /* 0x0023e4000c12f31a */
.L_x_1460:
[----:B------:R-:W-:Y:S05]  /*99a0*/  BSYNC.RECONVERGENT B0 ;  /* 0x0000000000007941 */ /* 0x000fea0003800200 */
.L_x_1459:
[----:B------:R-:W-:Y:S04]  /*99b0*/  BSSY.RECONVERGENT B0, `(.L_x_1461) ;  /* 0x0000003000007945 */ /* 0x000fe80003800200 */
[----:B------:R-:W-:Y:S05]  /*99c0*/  @!P3 BRA `(.L_x_1462) ;  /* 0x000000000004b947 */ /* 0x000fea0003800000 */
[----:B0-----:R2:W-:Y:S02]  /*99d0*/  REDG.E.ADD.F32.FTZ.RN.STRONG.GPU desc[UR26][R64.64+0x200], R151 ;  /* 0x00020097400079a6 */ /* 0x0015e4000c12f31a */
.L_x_1462:
[----:B------:R-:W-:Y:S05]  /*99e0*/  BSYNC.RECONVERGENT B0 ;  /* 0x0000000000007941 */ /* 0x000fea0003800200 */
.L_x_1461:
[----:B-1----:R-:W-:Y:S01]  /*99f0*/  IADD3 R149, PT, PT, R190, 0x200, RZ ;  /* 0x00000200be957810 */ /* 0x002fe20007ffe0ff */
[----:B------:R-:W-:Y:S01]  /*9a00*/  BSSY.RECONVERGENT B0, `(.L_x_1463) ;  /* 0x000000f000007945 */ /* 0x000fe20003800200 */
[-C--:B------:R-:W-:Y:S02]  /*9a10*/  LEA.HI R153, R153, R190.reuse, RZ, 0x1b ;  /* 0x000000be99997211 */ /* 0x080fe400078fd8ff */
[-C--:B0-2---:R-:W-:Y:S02]  /*9a20*/  LEA.HI R151, R149, R190.reuse, RZ, 0x1b ;  /* 0x000000be95977211 */ /* 0x085fe400078fd8ff */
        /* <DEDUP_REMOVED lines=12> */
.L_x_1464:
[----:B------:R-:W-:Y:S05]  /*9af0*/  BSYNC.RECONVERGENT B0 ;  /* 0x0000000000007941 */ /* 0x000fea0003800200 */
.L_x_1463:
[----:B01----:R0:W1:Y:S01]  /*9b00*/  LDS R149, [R155+0x4800] ;  /* 0x004800009b957984 */ /* 0x0030620000000800 */
[----:B------:R-:W-:Y:S01]  /*9b10*/  BSSY.RECONVERGENT B0, `(.L_x_1465) ;  /* 0x0000006000007945 */ /* 0x000fe20003800200 */
[----:B------:R-:W-:Y:S02]  /*9b20*/  IADD3 R153, PT, PT, R190, 0x300, RZ ;  /* 0x00000300be997810 */ /* 0x000fe40007ffe0ff */
[----:B------:R-:W-:Y:S02]  /*9b30*/  LEA R151, R151, UR22, 0x2 ;  /* 0x0000001697977c11 */ /* 0x000fe4000f8e10ff */
[----:B------:R-:W-:Y:S01]  /*9b40*/  LEA.HI R157, R157, R190, RZ, 0x1b ;  /* 0x000000be9d9d7211 */ /* 0x000fe200078fd8ff */
[----:B------:R-:W-:Y:S06]  /*9b50*/  @!P2 BRA `(.L_x_1466) ;  /* 0x000000000004a947 */ /* 0x000fec0003800000 */
[----:B-1----:R2:W-:Y:S02]  /*9b60*/  REDG.E.ADD.F32.FTZ.RN.STRONG.GPU desc[UR26][R64.64+0x600], R149 ;  /* 0x00060095400079a6 */ /* 0x0025e4000c12f31a */
.L_x_1466:
[----:B------:R-:W-:Y:S05]  /*9b70*/  BSYNC.RECONVERGENT B0 ;  /* 0x0000000000007941 */ /* 0x000fea0003800200 */
.L_x_1465:
[----:B-12---:R1:W2:Y:S01]  /*9b80*/  LDS R149, [R151+0x4a00] ;  /* 0x004a000097957984 */ /* 0x0062a20000000800 */
[----:B------:R-:W-:Y:S01]  /*9b90*/  BSSY.RECONVERGENT B0, `(.L_x_1467) ;  /* 0x0000005000007945 */ /* 0x000fe20003800200 */
[----:B------:R-:W-:Y:S02]  /*9ba0*/  LEA.HI R153, R153, R190, RZ, 0x1b ;  /* 0x000000be99997211 */ /* 0x000fe400078fd8ff */
[----:B------:R-:W-:Y:S01]  /*9bb0*/  LEA R157, R157, UR22, 0x2 ;  /* 0x000000169d9d7c11 */ /* 0x000fe2000f8e10ff */
[----:B------:R-:W-:Y:S06]  /*9bc0*/  @!P3 BRA `(.L_x_1468) ;  /* 0x000000000004b947 */ /* 0x000fec0003800000 */
[----:B--2---:R2:W-:Y:S02]  /*9bd0*/  REDG.E.ADD.F32.FTZ.RN.STRONG.GPU desc[UR26][R64.64+0x800], R149 ;  /* 0x00080095400079a6 */ /* 0x0045e4000c12f31a */
.L_x_1468:
[----:B------:R-:W-:Y:S05]  /*9be0*/  BSYNC.RECONVERGENT B0 ;  /* 0x0000000000007941 */ /* 0x000fea0003800200 */
.L_x_1467:
[----:B--2---:R2:W0:Y:S01]  /*9bf0*/  LDS R149, [R157+0x4c00] ;  /* 0x004c00009d957984 */ /* 0x0044220000000800 */
[----:B------:R-:W-:Y:S01]  /*9c00*/  BSSY.RECONVERGENT B0, `(.L_x_1469) ;  /* 0x0000004000007945 */ /* 0x000fe20003800200 */
[----:B------:R-:W-:-:S03]  /*9c10*/  LEA R154, R153, UR22, 0x2 ;  /* 0x00000016999a7c11 */ /* 0x000fc6000f8e10ff */
[----:B------:R-:W-:Y:S05]  /*9c20*/  @!P4 BRA `(.L_x_1470) ;  /* 0x000000000004c947 */ /* 0x000fea0003800000 */
[----:B0-----:R0:W-:Y:S02]  /*9c30*/  REDG.E.ADD.F32.FTZ.RN.STRONG.GPU desc[UR26][R64.64+0xa00], R149 ;  /* 0x000a0095400079a6 */ /* 0x0011e4000c12f31a */
.L_x_1470:
[----:B------:R-:W-:Y:S05]  /*9c40*/  BSYNC.RECONVERGENT B0 ;  /* 0x0000000000007941 */ /* 0x000fea0003800200 */
.L_x_1469:
[----:B0-----:R0:W0:Y:S01]  /*9c50*/  LDS R149, [R154+0x4e00] ;  /* 0x004e00009a957984 */ /* 0x0010220000000800 */
[----:B------:R-:W-:Y:S01]  /*9c60*/  BSSY.RECONVERGENT B0, `(.L_x_1471) ;  /* 0x0000005000007945 */ /* 0x000fe20003800200 */
[C---:B-1----:R-:W-:Y:S02]  /*9c70*/  IADD3 R151, PT, PT, R190.reuse, 0x380, RZ ;  /* 0x00000380be977810 */ /* 0x042fe40007ffe0ff */
[----:B------:R-:W-:Y:S01]  /*9c80*/  LOP3.LUT R153, R190, 0x400, RZ, 0xfc, !PT ;  /* 0x00000400be997812 */ /* 0x000fe200078efcff */
[----:B------:R-:W-:Y:S06]  /*9c90*/  @!P5 BRA `(.L_x_1472) ;  /* 0x000000000004d947 */ /* 0x000fec0003800000 */
[----:B0-----:R1:W-:Y:S02]  /*9ca0*/  REDG.E.ADD.F32.FTZ.RN.STRONG.GPU desc[UR26][R64.64+0xc00], R149 ;  /* 0x000c0095400079a6 */ /* 0x0013e4000c12f31a */
.L_x_1472:
[----:B------:R-:W-:Y:S05]  /*9cb0*/  BSYNC.RECONVERGENT B0 ;  /* 0x0000000000007941 */ /* 0x000fea0003800200 */
.L_x_1471:
[----:B01----:R-:W-:Y:S01]  /*9cc0*/  IADD3 R149, PT, PT, R190, 0x480, RZ ;  /* 0x00000480be957810 */ /* 0x003fe20007ffe0ff */
        /* <DEDUP_REMOVED lines=15> */
.L_x_1474:
[----:B------:R-:W-:Y:S05]  /*9dc0*/  BSYNC.RECONVERGENT B0 ;  /* 0x0000000000007941 */ /* 0x000fea0003800200 */
.L_x_1473:
[----:B01----:R0:W1:Y:S01]  /*9dd0*/  LDS R149, [R153+0x5200] ;  /* 0x0052000099957984 */ /* 0x0030620000000800 */
[----:B------:R-:W-:Y:S01]  /*9de0*/  BSSY.RECONVERGENT B0, `(.L_x_1475) ;  /* 0x0000006000007945 */ /* 0x000fe20003800200 */
[----:B------:R-:W-:Y:S02]  /*9df0*/  IADD3 R151, PT, PT, R190, 0x580, RZ ;  /* 0x00000580be977810 */ /* 0x000fe40007ffe0ff */
[----:B------:R-:W-:Y:S02]  /*9e00*/  LEA.HI R155, R155, R190, RZ, 0x1b ;  /* 0x000000be9b9b7211 */ /* 0x000fe400078fd8ff */
[----:B------:R-:W-:Y:S01]  /*9e10*/  LEA R154, R154, UR22, 0x2 ;  /* 0x000000169a9a7c11 */ /* 0x000fe2000f8e10ff */
[----:B------:R-:W-:Y:S06]  /*9e20*/  @!P2 BRA `(.L_x_1476) ;  /* 0x000000000004a947 */ /* 0x000fec0003800000 */
[----:B-1----:R1:W-:Y:S02]  /*9e30*/  REDG.E.ADD.F32.FTZ.RN.STRONG.GPU desc[UR26][R64.64+0x1000], R149 ;  /* 0x00100095400079a6 */ /* 0x0023e4000c12f31a */
.L_x_1476:
[----:B------:R-:W-:Y:S05]  /*9e40*/  BSYNC.RECONVERGENT B0 ;  /* 0x0000000000007941 */ /* 0x000fea0003800200 */
.L_x_1475:
[----:B-1----:R1:W0:Y:S01]  /*9e50*/  LDS R149, [R154+0x5400] ;  /* 0x005400009a957984 */ /* 0x0022220000000800 */
[----:B------:R-:W-:Y:S01]  /*9e60*/  BSSY.RECONVERGENT B0, `(.L_x_1477) ;  /* 0x0000005000007945 */ /* 0x000fe20003800200 */
[----:B------:R-:W-:Y:S02]  /*9e70*/  LEA.HI R151, R151, R190, RZ, 0x1b ;  /* 0x000000be97977211 */ /* 0x000fe400078fd8ff */
[----:B------:R-:W-:Y:S01]  /*9e80*/  LEA R155, R155, UR22, 0x2 ;  /* 0x000000169b9b7c11 */ /* 0x000fe2000f8e10ff */
[----:B------:R-:W-:Y:S06]  /*9e90*/  @!P3 BRA `(.L_x_1478) ;  /* 0x000000000004b947 */ /* 0x000fec0003800000 */
[----:B0-----:R0:W-:Y:S02]  /*9ea0*/  REDG.E.ADD.F32.FTZ.RN.STRONG.GPU desc[UR26][R64.64+0x1200], R149 ;  /* 0x00120095400079a6 */ /* 0x0011e4000c12f31a */
.L_x_1478:
[----:B------:R-:W-:Y:S05]  /*9eb0*/  BSYNC.RECONVERGENT B0 ;  /* 0x0000000000007941 */ /* 0x000fea0003800200 */
.L_x_1477:
[----:B0-----:R0:W0:Y:S01]  /*9ec0*/  LDS R149, [R155+0x5600] ;  /* 0x005600009b957984 */ /* 0x0010220000000800 */
[----:B------:R-:W-:Y:S01]  /*9ed0*/  BSSY.RECONVERGENT B0, `(.L_x_1479) ;  /* 0x0000004000007945 */ /* 0x000fe20003800200 */
[----:B-1----:R-:W-:-:S03]  /*9ee0*/  LEA R154, R151, UR22, 0x2 ;  /* 0x00000016979a7c11 */ /* 0x002fc6000f8e10ff */
[----:B------:R-:W-:Y:S05]  /*9ef0*/  @!P4 BRA `(.L_x_1480) ;  /* 0x000000000004c947 */ /* 0x000fea0003800000 */
[----:B0-----:R1:W-:Y:S02]  /*9f00*/  REDG.E.ADD.F32.FTZ.RN.STRONG.GPU desc[UR26][R64.64+0x1400], R149 ;  /* 0x00140095400079a6 */ /* 0x0013e4000c12f31a */
.L_x_1480:
[----:B------:R-:W-:Y:S05]  /*9f10*/  BSYNC.RECONVERGENT B0 ;  /* 0x0000000000007941 */ /* 0x000fea0003800200 */
.L_x_1479:
[----:B01----:R0:W1:Y:S01]  /*9f20*/  LDS R149, [R154+0x5800] ;  /* 0x005800009a957984 */ /* 0x0030620000000800 */
[----:B------:R-:W-:Y:S01]  /*9f30*/  BSSY.RECONVERGENT B0, `(.L_x_1481) ;  /* 0x0000005000007945 */ /* 0x000fe20003800200 */
[C---:B------:R-:W-:Y:S02]  /*9f40*/  IADD3 R151, PT, PT, R190.reuse, 0x600, RZ ;  /* 0x00000600be977810 */ /* 0x040fe40007ffe0ff */
[----:B------:R-:W-:Y:S01]  /*9f50*/  IADD3 R153, PT, PT, R190, 0x680, RZ ;  /* 0x00000680be997810 */ /* 0x000fe20007ffe0ff */
[----:B------:R-:W-:Y:S06]  /*9f60*/  @!P5 BRA `(.L_x_1482) ;  /* 0x000000000004d947 */ /* 0x000fec0003800000 */
[----:B-1----:R1:W-:Y:S02]  /*9f70*/  REDG.E.ADD.F32.FTZ.RN.STRONG.GPU desc[UR26][R64.64+0x1600], R149 ;  /* 0x00160095400079a6 */ /* 0x0023e4000c12f31a */
.L_x_1482:
[----:B------:R-:W-:Y:S05]  /*9f80*/  BSYNC.RECONVERGENT B0 ;  /* 0x0000000000007941 */ /* 0x000fea0003800200 */
.L_x_1481:
[----:B-1----:R-:W-:Y:S01]  /*9f90*/  IADD3 R149, PT, PT, R190, 0x700, RZ ;  /* 0x00000700be957810 */ /* 0x002fe20007ffe0ff */
        /* <DEDUP_REMOVED lines=15> */
.L_x_1484:
[----:B------:R-:W-:Y:S05]  /*a090*/  BSYNC.RECONVERGENT B0 ;  /* 0x0000000000007941 */ /* 0x000fea0003800200 */
.L_x_1483:
[----:B01----:R0:W1:Y:S01]  /*a0a0*/  LDS R149, [R153+0x5c00] ;  /* 0x005c000099957984 */ /* 0x0030620000000800 */
[----:B------:R-:W-:Y:S01]  /*a0b0*/  BSSY.RECONVERGENT B0, `(.L_x_1485) ;  /* 0x0000006000007945 */ /* 0x000fe20003800200 */
[----:B------:R-:W-:Y:S02]  /*a0c0*/  LOP3.LUT R151, R190, 0x800, RZ, 0xfc, !PT ;  /* 0x00000800be977812 */ /* 0x000fe400078efcff */
[----:B------:R-:W-:Y:S02]  /*a0d0*/  LEA.HI R155, R155, R190, RZ, 0x1b ;  /* 0x000000be9b9b7211 */ /* 0x000fe400078fd8ff */
[----:B------:R-:W-:Y:S01]  /*a0e0*/  LEA R154, R154, UR22, 0x2 ;  /* 0x000000169a9a7c11 */ /* 0x000fe2000f8e10ff */
[----:B------:R-:W-:Y:S06]  /*a0f0*/  @!P2 BRA `(.L_x_1486) ;  /* 0x000000000004a947 */ /* 0x000fec0003800000 */
[----:B-1----:R1:W-:Y:S02]  /*a100*/  REDG.E.ADD.F32.FTZ.RN.STRONG.GPU desc[UR26][R64.64+0x1a00], R149 ;  /* 0x001a0095400079a6 */ /* 0x0023e4000c12f31a */
.L_x_1486:
[----:B------:R-:W-:Y:S05]  /*a110*/  BSYNC.RECONVERGENT B0 ;  /* 0x0000000000007941 */ /* 0x000fea0003800200 */
.L_x_1485:
[----:B-1----:R1:W0:Y:S01]  /*a120*/  LDS R149, [R154+0x5e00] ;  /* 0x005e00009a957984 */ /* 0x0022220000000800 */
[----:B------:R-:W-:Y:S01]  /*a130*/  BSSY.RECONVERGENT B0, `(.L_x_1487) ;  /* 0x0000005000007945 */ /* 0x000fe20003800200 */
[----:B------:R-:W-:Y:S02]  /*a140*/  LEA.HI R151, R151, R190, RZ, 0x1b ;  /* 0x000000be97977211 */ /* 0x000fe400078fd8ff */
[----:B------:R-:W-:Y:S01]  /*a150*/  LEA R155, R155, UR22, 0x2 ;  /* 0x000000169b9b7c11 */ /* 0x000fe2000f8e10ff */
[----:B------:R-:W-:Y:S06]  /*a160*/  @!P3 BRA `(.L_x_1488) ;  /* 0x000000000004b947 */ /* 0x000fec0003800000 */
[----:B0-----:R0:W-:Y:S02]  /*a170*/  REDG.E.ADD.F32.FTZ.RN.STRONG.GPU desc[UR26][R64.64+0x1c00], R149 ;  /* 0x001c0095400079a6 */ /* 0x0011e4000c12f31a */
.L_x_1488:
[----:B------:R-:W-:Y:S05]  /*a180*/  BSYNC.RECONVERGENT B0 ;  /* 0x0000000000007941 */ /* 0x000fea0003800200 */
.L_x_1487:
[----:B0-----:R0:W0:Y:S01]  /*a190*/  LDS R149, [R155+0x6000] ;  /* 0x006000009b957984 */ /* 0x0010220000000800 */
[----:B------:R-:W-:Y:S01]  /*a1a0*/  BSSY.RECONVERGENT B0, `(.L_x_1489) ;  /* 0x0000004000007945 */ /* 0x000fe20003800200 */
[----:B-1----:R-:W-:-:S03]  /*a1b0*/  LEA R154, R151, UR22, 0x2 ;  /* 0x00000016979a7c11 */ /* 0x002fc6000f8e10ff */
[----:B------:R-:W-:Y:S05]  /*a1c0*/  @!P4 BRA `(.L_x_1490) ;  /* 0x000000000004c947 */ /* 0x000fea0003800000 */
[----:B0-----:R1:W-:Y:S02]  /*a1d0*/  REDG.E.ADD.F32.FTZ.RN.STRONG.GPU desc[UR26][R64.64+0x1e00], R149 ;  /* 0x001e0095400079a6 */ /* 0x0013e4000c12f31a */
.L_x_1490:
[----:B------:R-:W-:Y:S05]  /*a1e0*/  BSYNC.RECONVERGENT B0 ;  /* 0x0000000000007941 */ /* 0x000fea0003800200 */
.L_x_1489:
[----:B01----:R0:W1:Y:S01]  /*a1f0*/  LDS R149, [R154+0x6200] ;  /* 0x006200009a957984 */ /* 0x0030620000000800 */
[----:B------:R-:W-:Y:S01]  /*a200*/  BSSY.RECONVERGENT B0, `(.L_x_1491) ;  /* 0x0000005000007945 */ /* 0x000fe20003800200 */
[C---:B------:R-:W-:Y:S02]  /*a210*/  IADD3 R151, PT, PT, R190.reuse, 0x880, RZ ;  /* 0x00000880be977810 */ /* 0x040fe40007ffe0ff */
[----:B------:R-:W-:Y:S01]  /*a220*/  IADD3 R153, PT, PT, R190, 0x900, RZ ;  /* 0x00000900be997810 */ /* 0x000fe20007ffe0ff */
[----:B------:R-:W-:Y:S06]  /*a230*/  @!P5 BRA `(.L_x_1492) ;  /* 0x000000000004d947 */ /* 0x000fec0003800000 */
[----:B-1----:R1:W-:Y:S02]  /*a240*/  REDG.E.ADD.F32.FTZ.RN.STRONG.GPU desc[UR26][R64.64+0x2000], R149 ;  /* 0x00200095400079a6 */ /* 0x0023e4000c12f31a */
.L_x_1492:
[----:B------:R-:W-:Y:S05]  /*a250*/  BSYNC.RECONVERGENT B0 ;  /* 0x0000000000007941 */ /* 0x000fea0003800200 */
.L_x_1491:
        /* <DEDUP_REMOVED lines=16> */
.L_x_1494:
[----:B------:R-:W-:Y:S05]  /*a360*/  BSYNC.RECONVERGENT B0 ;  /* 0x0000000000007941 */ /* 0x000fea0003800200 */
.L_x_1493:
[----:B01----:R0:W1:Y:S01]  /*a370*/  LDS R149, [R153+0x6600] ;  /* 0x0066000099957984 */ /* 0x0030620000000800 */
[----:B------:R-:W-:Y:S01]  /*a380*/  BSSY.RECONVERGENT B0, `(.L_x_1495) ;  /* 0x0000006000007945 */ /* 0x000fe20003800200 */
[----:B------:R-:W-:Y:S02]  /*a390*/  IADD3 R151, PT, PT, R190, 0xa80, RZ ;  /* 0x00000a80be977810 */ /* 0x000fe40007ffe0ff */
[----:B------:R-:W-:Y:S02]  /*a3a0*/  LEA.HI R155, R155, R190, RZ, 0x1b ;  /* 0x000000be9b9b7211 */ /* 0x000fe400078fd8ff */
[----:B------:R-:W-:Y:S01]  /*a3b0*/  LEA R154, R154, UR22, 0x2 ;  /* 0x000000169a9a7c11 */ /* 0x000fe2000f8e10ff */
[----:B------:R-:W-:Y:S06]  /*a3c0*/  @!P2 BRA `(.L_x_1496) ;  /* 0x000000000004a947 */ /* 0x000fec0003800000 */
[----:B-1----:R1:W-:Y:S02]  /*a3d0*/  REDG.E.ADD.F32.FTZ.RN.STRONG.GPU desc[UR26][R64.64+0x2400], R149 ;  /* 0x00240095400079a6 */ /* 0x0023e4000c12f31a */
.L_x_1496:
[----:B------:R-:W-:Y:S05]  /*a3e0*/  BSYNC.RECONVERGENT B0 ;  /* 0x0000000000007941 */ /* 0x000fea0003800200 */
.L_x_1495:
[----:B-1----:R1:W0:Y:S01]  /*a3f0*/  LDS R149, [R154+0x6800] ;  /* 0x006800009a957984 */ /* 0x0022220000000800 */
[----:B------:R-:W-:Y:S01]  /*a400*/  BSSY.RECONVERGENT B0, `(.L_x_1497) ;  /* 0x0000005000007945 */ /* 0x000fe20003800200 */
[----:B------:R-:W-:Y:S02]  /*a410*/  LEA.HI R151, R151, R190, RZ, 0x1b ;  /* 0x000000be97977211 */ /* 0x000fe400078fd8ff */
[----:B------:R-:W-:Y:S01]  /*a420*/  LEA R155, R155, UR22, 0x2 ;  /* 0x000000169b9b7c11 */ /* 0x000fe2000f8e10ff */
[----:B------:R-:W-:Y:S06]  /*a430*/  @!P3 BRA `(.L_x_1498) ;  /* 0x000000000004b947 */ /* 0x000fec0003800000 */
[----:B0-----:R0:W-:Y:S02]  /*a440*/  REDG.E.ADD.F32.FTZ.RN.STRONG.GPU desc[UR26][R64.64+0x2600], R149 ;  /* 0x00260095400079a6 */ /* 0x0011e4000c12f31a */
.L_x_1498:
[----:B------:R-:W-:Y:S05]  /*a450*/  BSYNC.RECONVERGENT B0 ;  /* 0x0000000000007941 */ /* 0x000fea0003800200 */
.L_x_1497:
[----:B0-----:R0:W0:Y:S01]  /*a460*/  LDS R149, [R155+0x6a00] ;  /* 0x006a00009b957984 */ /* 0x0010220000000800 */
[----:B------:R-:W-:Y:S01]  /*a470*/  BSSY.RECONVERGENT B0, `(.L_x_1499) ;  /* 0x0000004000007945 */ /* 0x000fe20003800200 */
[----:B-1----:R-:W-:-:S03]  /*a480*/  LEA R154, R151, UR22, 0x2 ;  /* 0x00000016979a7c11 */ /* 0x002fc6000f8e10ff */
[----:B------:R-:W-:Y:S05]  /*a490*/  @!P4 BRA `(.L_x_1500) ;  /* 0x000000000004c947 */ /* 0x000fea0003800000 */
[----:B0-----:R1:W-:Y:S02]  /*a4a0*/  REDG.E.ADD.F32.FTZ.RN.STRONG.GPU desc[UR26][R64.64+0x2800], R149 ;  /* 0x00280095400079a6 */ /* 0x0013e4000c12f31a */
.L_x_1500:
[----:B------:R-:W-:Y:S05]  /*a4b0*/  BSYNC.RECONVERGENT B0 ;  /* 0x0000000000007941 */ /* 0x000fea0003800200 */
.L_x_1499:
[----:B01----:R0:W1:Y:S01]  /*a4c0*/  LDS R149, [R154+0x6c00] ;  /* 0x006c00009a957984 */ /* 0x0030620000000800 */
[----:B------:R-:W-:Y:S01]  /*a4d0*/  BSSY.RECONVERGENT B0, `(.L_x_1501) ;  /* 0x0000005000007945 */ /* 0x000fe20003800200 */
[C---:B------:R-:W-:Y:S02]  /*a4e0*/  IADD3 R151, PT, PT, R190.reuse, 0xb00, RZ ;  /* 0x00000b00be977810 */ /* 0x040fe40007ffe0ff */
[----:B------:R-:W-:Y:S01]  /*a4f0*/  IADD3 R153, PT, PT, R190, 0xb80, RZ ;  /* 0x00000b80be997810 */ /* 0x000fe20007ffe0ff */
[----:B------:R-:W-:Y:S06]  /*a500*/  @!P5 BRA `(.L_x_1502) ;  /* 0x000000000004d947 */ /* 0x000fec0003800000 */
[----:B-1----:R1:W-:Y:S02]  /*a510*/  REDG.E.ADD.F32.FTZ.RN.STRONG.GPU desc[UR26][R64.64+0x2a00], R149 ;  /* 0x002a0095400079a6 */ /* 0x0023e4000c12f31a */
.L_x_1502:
[----:B------:R-:W-:Y:S05]  /*a520*/  BSYNC.RECONVERGENT B0 ;  /* 0x0000000000007941 */ /* 0x000fea0003800200 */
.L_x_1501:
[----:B-1----:R-:W-:Y:S01]  /*a530*/  LOP3.LUT R149, R190, 0xc00, RZ, 0xfc, !PT ;  /* 0x00000c00be957812 */ /* 0x002fe200078efcff */
        /* <DEDUP_REMOVED lines=15> */
.L_x_1504:
[----:B------:R-:W-:Y:S05]  /*a630*/  BSYNC.RECONVERGENT B0 ;  /* 0x0000000000007941 */ /* 0x000fea0003800200 */
.L_x_1503:
[----:B01----:R0:W1:Y:S01]  /*a640*/  LDS R149, [R153+0x7000] ;  /* 0x0070000099957984 */ /* 0x0030620000000800 */
[----:B------:R-:W-:Y:S01]  /*a650*/  BSSY.RECONVERGENT B0, `(.L_x_1505) ;  /* 0x0000006000007945 */ /* 0x000fe20003800200 */
[----:B------:R-:W-:Y:S02]  /*a660*/  IADD3 R151, PT, PT, R190, 0xd00, RZ ;  /* 0x00000d00be977810 */ /* 0x000fe40007ffe0ff */
[----:B------:R-:W-:Y:S02]  /*a670*/  LEA.HI R155, R155, R190, RZ, 0x1b ;  /* 0x000000be9b9b7211 */ /* 0x000fe400078fd8ff */
[----:B------:R-:W-:Y:S01]  /*a680*/  LEA R154, R154, UR22, 0x2 ;  /* 0x000000169a9a7c11 */ /* 0x000fe2000f8e10ff */
[----:B------:R-:W-:Y:S06]  /*a690*/  @!P2 BRA `(.L_x_1506) ;  /* 0x000000000004a947 */ /* 0x000fec0003800000 */
[----:B-1----:R1:W-:Y:S02]  /*a6a0*/  REDG.E.ADD.F32.FTZ.RN.STRONG.GPU desc[UR26][R64.64+0x2e00], R149 ;  /* 0x002e0095400079a6 */ /* 0x0023e4000c12f31a */
.L_x_1506:
[----:B------:R-:W-:Y:S05]  /*a6b0*/  BSYNC.RECONVERGENT B0 ;  /* 0x0000000000007941 */ /* 0x000fea0003800200 */
.L_x_1505:
[----:B-1----:R1:W0:Y:S01]  /*a6c0*/  LDS R149, [R154+0x7200] ;  /* 0x007200009a957984 */ /* 0x0022220000000800 */
[----:B------:R-:W-:Y:S01]  /*a6d0*/  BSSY.RECONVERGENT B0, `(.L_x_1507) ;  /* 0x0000005000007945 */ /* 0x000fe20003800200 */
[----:B------:R-:W-:Y:S02]  /*a6e0*/  LEA.HI R151, R151, R190, RZ, 0x1b ;  /* 0x000000be97977211 */ /* 0x000fe400078fd8ff */
[----:B------:R-:W-:Y:S01]  /*a6f0*/  LEA R155, R155, UR22, 0x2 ;  /* 0x000000169b9b7c11 */ /* 0x000fe2000f8e10ff */
[----:B------:R-:W-:Y:S06]  /*a700*/  @!P3 BRA `(.L_x_1508) ;  /* 0x000000000004b947 */ /* 0x000fec0003800000 */
[----:B0-----:R0:W-:Y:S02]  /*a710*/  REDG.E.ADD.F32.FTZ.RN.STRONG.GPU desc[UR26][R64.64+0x3000], R149 ;  /* 0x00300095400079a6 */ /* 0x0011e4000c12f31a */
.L_x_1508:
[----:B------:R-:W-:Y:S05]  /*a720*/  BSYNC.RECONVERGENT B0 ;  /* 0x0000000000007941 */ /* 0x000fea0003800200 */
.L_x_1507:
[----:B0-----:R0:W0:Y:S01]  /*a730*/  LDS R149, [R155+0x7400] ;  /* 0x007400009b957984 */ /* 0x0010220000000800 */
[----:B------:R-:W-:Y:S01]  /*a740*/  BSSY.RECONVERGENT B0, `(.L_x_1509) ;  /* 0x0000004000007945 */ /* 0x000fe20003800200 */
[----:B-1----:R-:W-:-:S03]  /*a750*/  LEA R154, R151, UR22, 0x2 ;  /* 0x00000016979a7c11 */ /* 0x002fc6000f8e10ff */
[----:B------:R-:W-:Y:S05]  /*a760*/  @!P4 BRA `(.L_x_1510) ;  /* 0x000000000004c947 */ /* 0x000fea0003800000 */
[----:B0-----:R1:W-:Y:S02]  /*a770*/  REDG.E.ADD.F32.FTZ.RN.STRONG.GPU desc[UR26][R64.64+0x3200], R149 ;  /* 0x00320095400079a6 */ /* 0x0013e4000c12f31a */
.L_x_1510:
[----:B------:R-:W-:Y:S05]  /*a780*/  BSYNC.RECONVERGENT B0 ;  /* 0x0000000000007941 */ /* 0x000fea0003800200 */
.L_x_1509:
[----:B01----:R0:W1:Y:S01]  /*a790*/  LDS R149, [R154+0x7600] ;  /* 0x007600009a957984 */ /* 0x0030620000000800 */
[----:B------:R-:W-:Y:S01]  /*a7a0*/  BSSY.RECONVERGENT B0, `(.L_x_1511) ;  /* 0x0000005000007945 */ /* 0x000fe20003800200 */
[C---:B------:R-:W-:Y:S02]  /*a7b0*/  IADD3 R151, PT, PT, R190.reuse, 0xd80, RZ ;  /* 0x00000d80be977810 */ /* 0x040fe40007ffe0ff */
[----:B------:R-:W-:Y:S01]  /*a7c0*/  IADD3 R153, PT, PT, R190, 0xe00, RZ ;  /* 0x00000e00be997810 */ /* 0x000fe20007ffe0ff */
[----:B------:R-:W-:Y:S06]  /*a7d0*/  @!P5 BRA `(.L_x_1512) ;  /* 0x000000000004d947 */ /* 0x000fec0003800000 */
[----:B-1----:R1:W-:Y:S02]  /*a7e0*/  REDG.E.ADD.F32.FTZ.RN.STRONG.GPU desc[UR26][R64.64+0x3400], R149 ;  /* 0x00340095400079a6 */ /* 0x0023e4000c12f31a */
.L_x_1512:
[----:B------:R-:W-:Y:S05]  /*a7f0*/  BSYNC.RECONVERGENT B0 ;  /* 0x0000000000007941 */ /* 0x000fea0003800200 */
.L_x_1511:
        /* <DEDUP_REMOVED lines=16> */
.L_x_1514:
[----:B------:R-:W-:Y:S05]  /*a900*/  BSYNC.RECONVERGENT B0 ;  /* 0x0000000000007941 */ /* 0x000fea0003800200 */
.L_x_1513:
[----:B------:R2:W2:Y:S01]  /*a910*/  LDS R119, [R153+0x7a00] ;  /* 0x007a000099777984 */ /* 0x0004a20000000800 */
[----:B------:R-:W-:Y:S01]  /*a920*/  BSSY.RECONVERGENT B0, `(.L_x_1515) ;  /* 0x0000006000007945 */ /* 0x000fe20003800200 */
[----:B01----:R-:W-:Y:S02]  /*a930*/  IADD3 R149, PT, PT, R190, 0xf80, RZ ;  /* 0x00000f80be957810 */ /* 0x003fe40007ffe0ff */
[----:B------:R-:W-:Y:S02]  /*a940*/  LEA.HI R155, R155, R190, RZ, 0x1b ;  /* 0x000000be9b9b7211 */ /* 0x000fe400078fd8ff */
[----:B------:R-:W-:Y:S01]  /*a950*/  LEA R154, R154, UR22, 0x2 ;  /* 0x000000169a9a7c11 */ /* 0x000fe2000f8e10ff */
[----:B------:R-:W-:Y:S06]  /*a960*/  @!P2 BRA `(.L_x_1516) ;  /* 0x000000000004a947 */ /* 0x000fec0003800000 */
[----:B--2---:R0:W-:Y:S02]  /*a970*/  REDG.E.ADD.F32.FTZ.RN.STRONG.GPU desc[UR26][R64.64+0x3800], R119 ;  /* 0x00380077400079a6 */ /* 0x0041e4000c12f31a */
.L_x_1516:
[----:B------:R-:W-:Y:S05]  /*a980*/  BSYNC.RECONVERGENT B0 ;  /* 0x0000000000007941 */ /* 0x000fea0003800200 */
.L_x_1515:
[----:B0-2---:R0:W1:Y:S01]  /*a990*/  LDS R119, [R154+0x7c00] ;  /* 0x007c00009a777984 */ /* 0x0050620000000800 */
[----:B------:R-:W-:Y:S01]  /*a9a0*/  BSSY.RECONVERGENT B0, `(.L_x_1517) ;  /* 0x0000005000007945 */ /* 0x000fe20003800200 */
[----:B------:R-:W-:Y:S02]  /*a9b0*/  LEA.HI R149, R149, R190, RZ, 0x1b ;  /* 0x000000be95957211 */ /* 0x000fe400078fd8ff */
[----:B------:R-:W-:Y:S01]  /*a9c0*/  LEA R155, R155, UR22, 0x2 ;  /* 0x000000169b9b7c11 */ /* 0x000fe2000f8e10ff */
[----:B------:R-:W-:Y:S06]  /*a9d0*/  @!P3 BRA `(.L_x_1518) ;  /* 0x000000000004b947 */ /* 0x000fec0003800000 */
[----:B-1----:R2:W-:Y:S02]  /*a9e0*/  REDG.E.ADD.F32.FTZ.RN.STRONG.GPU desc[UR26][R64.64+0x3a00], R119 ;  /* 0x003a0077400079a6 */ /* 0x0025e4000c12f31a */
.L_x_1518:
[----:B------:R-:W-:Y:S05]  /*a9f0*/  BSYNC.RECONVERGENT B0 ;  /* 0x0000000000007941 */ /* 0x000fea0003800200 */
.L_x_1517:
[----:B-12---:R1:W2:Y:S01]  /*aa00*/  LDS R119, [R155+0x7e00] ;  /* 0x007e00009b777984 */ /* 0x0062a20000000800 */
[----:B------:R-:W-:Y:S01]  /*aa10*/  BSSY.RECONVERGENT B0, `(.L_x_1519) ;  /* 0x0000004000007945 */ /* 0x000fe20003800200 */
[----:B------:R-:W-:-:S03]  /*aa20*/  LEA R149, R149, UR22, 0x2 ;  /* 0x0000001695957c11 */ /* 0x000fc6000f8e10ff */
[----:B------:R-:W-:Y:S05]  /*aa30*/  @!P4 BRA `(.L_x_1520) ;  /* 0x000000000004c947 */ /* 0x000fea0003800000 */
[----:B--2---:R2:W-:Y:S02]  /*aa40*/  REDG.E.ADD.F32.FTZ.RN.STRONG.GPU desc[UR26][R64.64+0x3c00], R119 ;  /* 0x003c0077400079a6 */ /* 0x0045e4000c12f31a */
.L_x_1520:
[----:B------:R-:W-:Y:S05]  /*aa50*/  BSYNC.RECONVERGENT B0 ;  /* 0x0000000000007941 */ /* 0x000fea0003800200 */
.L_x_1519:
[----:B--2---:R2:W0:Y:S01]  /*aa60*/  LDS R119, [R149+0x8000] ;  /* 0x0080000095777984 */ /* 0x0044220000000800 */
[----:B------:R-:W-:Y:S01]  /*aa70*/  BSSY.RECONVERGENT B0, `(.L_x_1521) ;  /* 0x0000004000007945 */ /* 0x000fe20003800200 */
[----:B------:R-:W-:-:S03]  /*aa80*/  FADD.FTZ R61, R152, R61 ;  /* 0x0000003d983d7221 */ /* 0x000fc60000010000 */
[----:B------:R-:W-:Y:S05]  /*aa90*/  @!P5 BRA `(.L_x_1522) ;  /* 0x000000000004d947 */ /* 0x000fea0003800000 */
[----:B0-----:R0:W-:Y:S02]  /*aaa0*/  REDG.E.ADD.F32.FTZ.RN.STRONG.GPU desc[UR26][R64.64+0x3e00], R119 ;  /* 0x003e0077400079a6 */ /* 0x0011e4000c12f31a */
.L_x_1522:
[----:B------:R-:W-:Y:S05]  /*aab0*/  BSYNC.RECONVERGENT B0 ;  /* 0x0000000000007941 */ /* 0x000fea0003800200 */
.L_x_1521:
[----:B0-----:R-:W0:Y:S01]  /*aac0*/  SHFL.DOWN PT, R119, R60, 0x1, 0x1f ;  /* 0x08201f003c777f89 */ /* 0x001e2200000e0000 */
[----:B------:R-:W-:Y:S01]  /*aad0*/  ISETP.GT.AND P2, PT, R240, 0x1e, PT ;  /* 0x0000001ef000780c */ /* 0x000fe20003f44270 */
[----:B------:R-:W-:Y:S01]  /*aae0*/  FFMA.FTZ R110, R79, R110, R124 ;  /* 0x0000006e4f6e7223 */ /* 0x000fe2000001007c */
[----:B------:R-:W-:Y:S01]  /*aaf0*/  FFMA.FTZ R186, R18, R125, R186 ;  /* 0x0000007d12ba7223 */ /* 0x000fe200000100ba */
[----:B------:R-:W5:Y:S01]  /*ab00*/  SHFL.DOWN PT, R64, R61, 0x1, 0x1f ;  /* 0x08201f003d407f89 */ /* 0x000f6200000e0000 */
[----:B------:R-:W-:Y:S01]  /*ab10*/  FFMA.FTZ R214, R214, R117, R105 ;  /* 0x00000075d6d67223 */ /* 0x000fe20000010069 */
[----:B------:R-:W-:Y:S01]  /*ab20*/  FFMA.FTZ R125, R45, R125, R110 ;  /* 0x0000007d2d7d7223 */ /* 0x000fe2000001006e */
[----:B------:R-:W-:Y:S01]  /*ab30*/  FFMA.FTZ R218, R218, R113, R135 ;  /* 0x00000071dada7223 */ /* 0x000fe20000010087 */
[----:B--2---:R-:W2:Y:S01]  /*ab40*/  SHFL.DOWN PT, R149, R62, 0x1, 0x1f ;  /* 0x08201f003e957f89 */ /* 0x004ea200000e0000 */
[----:B------:R-:W-:Y:S01]  /*ab50*/  FFMA.FTZ R83, R83, R136, R150 ;  /* 0x0000008853537223 */ /* 0x000fe20000010096 */
[----:B------:R-:W-:Y:S01]  /*ab60*/  FFMA.FTZ R75, R212, R147, R75 ;  /* 0x00000093d44b7223 */ /* 0x000fe2000001004b */
[----:B------:R-:W-:Y:S01]  /*ab70*/  FFMA.FTZ R65, R47, R129, R218 ;  /* 0x000000812f417223 */ /* 0x000fe200000100da */
[----:B------:R-:W1:Y:S01]  /*ab80*/  SHFL.DOWN PT, R152, R63, 0x1, 0x1f ;  /* 0x08201f003f987f89 */ /* 0x000e6200000e0000 */
[----:B------:R-:W-:Y:S01]  /*ab90*/  FMUL.FTZ R145, R74, R145 ;  /* 0x000000914a917220 */ /* 0x000fe20000410000 */
[----:B------:R-:W-:Y:S01]  /*aba0*/  FMUL.FTZ R148, R73, R148 ;  /* 0x0000009449947220 */ /* 0x000fe20000410000 */
[----:B------:R-:W-:Y:S01]  /*abb0*/  FADD.FTZ R184, R65, R184 ;  /* 0x000000b841b87221 */ /* 0x000fe20000010000 */
[----:B------:R-:W-:Y:S01]  /*abc0*/  FFMA.FTZ R65, R49, R133, R214 ;  /* 0x0000008531417223 */ /* 0x000fe200000100d6 */
[----:B------:R-:W-:Y:S01]  /*abd0*/  FMUL.FTZ R144, R71, R144 ;  /* 0x0000009047907220 */ /* 0x000fe20000410000 */
[----:B------:R-:W-:Y:S01]  /*abe0*/  FMUL.FTZ R137, R70, R137 ;  /* 0x0000008946897220 */ /* 0x000fe20000410000 */
[----:B------:R-:W-:Y:S01]  /*abf0*/  ISETP.GT.AND P3, PT, R240, 0xf, PT ;  /* 0x0000000ff000780c */ /* 0x000fe20003f64270 */
[----:B------:R-:W-:Y:S01]  /*ac00*/  FADD.FTZ R182, R65, R182 ;  /* 0x000000b641b67221 */ /* 0x000fe20000010000 */
[----:B------:R-:W-:Y:S01]  /*ac10*/  FMUL.FTZ R84, R84, R169 ;  /* 0x000000a954547220 */ /* 0x000fe20000410000 */
[----:B------:R-:W-:Y:S01]  /*ac20*/  FMUL.FTZ R86, R86, R170 ;  /* 0x000000aa56567220 */ /* 0x000fe20000410000 */
[----:B------:R-:W-:Y:S01]  /*ac30*/  FMUL.FTZ R88, R88, R171 ;  /* 0x000000ab58587220 */ /* 0x000fe20000410000 */
[----:B0-----:R-:W-:Y:S01]  /*ac40*/  @!P2 FADD.FTZ R60, R60, R119 ;  /* 0x000000773c3ca221 */ /* 0x001fe20000010000 */
[----:B------:R-:W-:Y:S01]  /*ac50*/  FMUL.FTZ R141, R72, R141 ;  /* 0x0000008d488d7220 */ /* 0x000fe20000410000 */
[----:B------:R-:W-:Y:S01]  /*ac60*/  FMUL.FTZ R90, R90, R172 ;  /* 0x000000ac5a5a7220 */ /* 0x000fe20000410000 */
[----:B------:R-:W-:Y:S01]  /*ac70*/  FMUL.FTZ R92, R92, R173 ;  /* 0x000000ad5c5c7220 */ /* 0x000fe20000410000 */
[----:B-----5:R-:W-:Y:S01]  /*ac80*/  @!P2 FADD.FTZ R61, R61, R64 ;  /* 0x000000403d3da221 */ /* 0x020fe20000010000 */
[----:B------:R-:W0:Y:S01]  /*ac90*/  SHFL.DOWN PT, R79, R60, 0x2, 0x1f ;  /* 0x08401f003c4f7f89 */ /* 0x000e2200000e0000 */
[----:B------:R-:W-:Y:S01]  /*aca0*/  FFMA.FTZ R64, R50, R83, R75 ;  /* 0x0000005332407223 */ /* 0x000fe2000001004b */
[----:B------:R-:W-:Y:S01]  /*acb0*/  FMUL.FTZ R94, R94, R174 ;  /* 0x000000ae5e5e7220 */ /* 0x000fe20000410000 */
[----:B--2---:R-:W-:Y:S01]  /*acc0*/  @!P2 FADD.FTZ R62, R62, R149 ;  /* 0x000000953e3ea221 */ /* 0x004fe20000010000 */
[----:B------:R-:W2:Y:S01]  /*acd0*/  SHFL.DOWN PT, R110, R61, 0x2, 0x1f ;  /* 0x08401f003d6e7f89 */ /* 0x000ea200000e0000 */
[----:B------:R-:W-:Y:S01]  /*ace0*/  FADD.FTZ R181, R64, R181 ;  /* 0x000000b540b57221 */ /* 0x000fe20000010000 */
[----:B------:R-:W-:Y:S01]  /*acf0*/  FMUL.FTZ R140, R69, R140 ;  /* 0x0000008c458c7220 */ /* 0x000fe20000410000 */
[----:B-1----:R-:W-:Y:S01]  /*ad00*/  @!P2 FADD.FTZ R63, R63, R152 ;  /* 0x000000983f3fa221 */ /* 0x002fe20000010000 */
[----:B------:R-:W1:Y:S01]  /*ad10*/  SHFL.DOWN PT, R105, R62, 0x2, 0x1f ;  /* 0x08401f003e697f89 */ /* 0x000e6200000e0000 */
[----:B------:R-:W-:Y:S01]  /*ad20*/  ISETP.GT.AND P2, PT, R240, 0x1d, PT ;  /* 0x0000001df000780c */ /* 0x000fe20003f44270 */
[----:B------:R-:W-:Y:S01]  /*ad30*/  FMUL.FTZ R96, R96, R175 ;  /* 0x000000af60607220 */ /* 0x000fe20000410000 */
[----:B------:R-:W-:Y:S01]  /*ad40*/  FMUL.FTZ R123, R68, R123 ;  /* 0x0000007b447b7220 */ /* 0x000fe20000410000 */
[----:B------:R-:W5:Y:S01]  /*ad50*/  SHFL.DOWN PT, R124, R63, 0x2, 0x1f ;  /* 0x08401f003f7c7f89 */ /* 0x000f6200000e0000 */
[----:B------:R-:W-:Y:S01]  /*ad60*/  FFMA.FTZ R109, R220, R109, R111 ;  /* 0x0000006ddc6d7223 */ /* 0x000fe2000001006f */
        /* <DEDUP_REMOVED lines=12> */
[----:B------:R-:W-:Y:S01]  /*ae30*/  FFMA.FTZ R95, R95, R130, R94 ;  /* 0x000000825f5f7223 */ /* 0x000fe2000001005e */
[----:B------:R-:W-:Y:S01]  /*ae40*/  FFMA.FTZ R199, R199, R134, R140 ;  /* 0x00000086c7c77223 */ /* 0x000fe2000001008c */
[----:B--2---:R-:W-:Y:S01]  /*ae50*/  @!P2 FADD.FTZ R61, R61, R110 ;  /* 0x0000006e3d3da221 */ /* 0x004fe20000010000 */
[----:B------:R-:W0:Y:S01]  /*ae60*/  SHFL.DOWN PT, R65, R60, 0x4, 0x1f ;  /* 0x08801f003c417f89 */ /* 0x000e2200000e0000 */
[----:B------:R-:W-:Y:S01]  /*ae70*/  FFMA.FTZ R96, R97, R118, R96 ;  /* 0x0000007661607223 */ /* 0x000fe20000010060 */
[----:B------:R-:W-:Y:S01]  /*ae80*/  FFMA.FTZ R198, R198, R121, R123 ;  /* 0x00000079c6c67223 */ /* 0x000fe2000001007b */
[----:B-1----:R-:W-:Y:S01]  /*ae90*/  @!P2 FADD.FTZ R62, R62, R105 ;  /* 0x000000693e3ea221 */ /* 0x002fe20000010000 */
[----:B------:R-:W1:Y:S01]  /*aea0*/  SHFL.DOWN PT, R64, R61, 0x4, 0x1f ;  /* 0x08801f003d407f89 */ /* 0x000e6200000e0000 */
[----:B------:R-:W-:Y:S01]  /*aeb0*/  FFMA.FTZ R187, R19, R126, R187 ;  /* 0x0000007e13bb7223 */ /* 0x000fe200000100bb */
[----:B------:R-:W-:Y:S01]  /*aec0*/  FFMA.FTZ R223, R21, R128, R223 ;  /* 0x0000008015df7223 */ /* 0x000fe200000100df */
[----:B-----5:R-:W-:Y:S01]  /*aed0*/  @!P2 FADD.FTZ R63, R63, R124 ;  /* 0x0000007c3f3fa221 */ /* 0x020fe20000010000 */
        /* <DEDUP_REMOVED lines=9> */
[----:B------:R-:W-:Y:S01]  /*af70*/  FFMA.FTZ R202, R55, R92, R202 ;  /* 0x0000005c37ca7223 */ /* 0x000fe200000100ca */
[----:B------:R-:W-:Y:S01]  /*af80*/  FFMA.FTZ R199, R56, R95, R199 ;  /* 0x0000005f38c77223 */ /* 0x000fe200000100c7 */
[----:B------:R-:W-:Y:S01]  /*af90*/  FMUL.FTZ R98, R98, R176 ;  /* 0x000000b062627220 */ /* 0x000fe20000410000 */
[----:B------:R-:W-:Y:S01]  /*afa0*/  FFMA.FTZ R198, R57, R96, R198 ;  /* 0x0000006039c67223 */ /* 0x000fe200000100c6 */
[----:B------:R-:W-:Y:S01]  /*afb0*/  FMUL.FTZ R108, R67, R108 ;  /* 0x0000006c436c7220 */ /* 0x000fe20000410000 */
[----:B------:R-:W-:Y:S01]  /*afc0*/  BSSY.RECONVERGENT B0, `(.L_x_1523) ;  /* 0x0000031000007945 */ /* 0x000fe20003800200 */
[----:B------:R-:W-:Y:S01]  /*afd0*/  FADD.FTZ R44, R125, R44 ;  /* 0x0000002c7d2c7221 */ /* 0x000fe20000010000 */
[----:B0-----:R-:W-:Y:S01]  /*afe0*/  @!P2 FADD.FTZ R60, R60, R65 ;  /* 0x000000413c3ca221 */ /* 0x001fe20000010000 */
[----:B------:R-:W-:Y:S01]  /*aff0*/  FFMA.FTZ R188, R20, R129, R188 ;  /* 0x0000008114bc7223 */ /* 0x000fe200000100bc */
[----:B------:R-:W-:Y:S01]  /*b000*/  FADD.FTZ R185, R126, R185 ;  /* 0x000000b97eb97221 */ /* 0x000fe20000010000 */
[----:B------:R-:W-:Y:S01]  /*b010*/  FFMA.FTZ R224, R22, R133, R224 ;  /* 0x0000008516e07223 */ /* 0x000fe200000100e0 */
[----:B-1----:R-:W-:Y:S01]  /*b020*/  @!P2 FADD.FTZ R61, R61, R64 ;  /* 0x000000403d3da221 */ /* 0x002fe20000010000 */
[----:B------:R-:W0:Y:S01]  /*b030*/  SHFL.DOWN PT, R65, R60, 0x8, 0x1f ;  /* 0x09001f003c417f89 */ /* 0x000e2200000e0000 */
[----:B------:R-:W-:Y:S01]  /*b040*/  FADD.FTZ R183, R128, R183 ;  /* 0x000000b780b77221 */ /* 0x000fe20000010000 */
[----:B------:R-:W-:Y:S01]  /*b050*/  FFMA.FTZ R226, R23, R83, R226 ;  /* 0x0000005317e27223 */ /* 0x000fe200000100e2 */
[----:B--2---:R-:W-:Y:S01]  /*b060*/  @!P2 FADD.FTZ R62, R62, R73 ;  /* 0x000000493e3ea221 */ /* 0x004fe20000010000 */
[----:B------:R-:W1:Y:S01]  /*b070*/  SHFL.DOWN PT, R64, R61, 0x8, 0x1f ;  /* 0x09001f003d407f89 */ /* 0x000e6200000e0000 */
[----:B------:R-:W-:Y:S01]  /*b080*/  FFMA.FTZ R227, R24, R84, R227 ;  /* 0x0000005418e37223 */ /* 0x000fe200000100e3 */
[----:B------:R-:W-:Y:S01]  /*b090*/  FFMA.FTZ R228, R25, R87, R228 ;  /* 0x0000005719e47223 */ /* 0x000fe200000100e4 */
[----:B-----5:R-:W-:Y:S01]  /*b0a0*/  @!P2 FADD.FTZ R63, R63, R74 ;  /* 0x0000004a3f3fa221 */ /* 0x020fe20000010000 */
[----:B------:R-:W2:Y:S01]  /*b0b0*/  SHFL.DOWN PT, R71, R62, 0x8, 0x1f ;  /* 0x09001f003e477f89 */ /* 0x000ea200000e0000 */
[----:B------:R-:W-:Y:S01]  /*b0c0*/  ISETP.GT.AND P2, PT, R240, 0x17, PT ;  /* 0x00000017f000780c */ /* 0x000fe20003f44270 */
[----:B------:R-:W-:Y:S01]  /*b0d0*/  FADD.FTZ R43, R210, R43 ;  /* 0x0000002bd22b7221 */ /* 0x000fe20000010000 */
[----:B------:R-:W-:Y:S01]  /*b0e0*/  FADD.FTZ R42, R207, R42 ;  /* 0x0000002acf2a7221 */ /* 0x000fe20000010000 */
[----:B------:R-:W5:Y:S01]  /*b0f0*/  SHFL.DOWN PT, R70, R63, 0x8, 0x1f ;  /* 0x09001f003f467f89 */ /* 0x000f6200000e0000 */
[----:B------:R-:W-:Y:S01]  /*b100*/  FFMA.FTZ R229, R26, R88, R229 ;  /* 0x000000581ae57223 */ /* 0x000fe200000100e5 */
[----:B------:R-:W-:Y:S01]  /*b110*/  FADD.FTZ R41, R206, R41 ;  /* 0x00000029ce297221 */ /* 0x000fe20000010000 */
[----:B------:R-:W-:Y:S01]  /*b120*/  FFMA.FTZ R230, R27, R91, R230 ;  /* 0x0000005b1be67223 */ /* 0x000fe200000100e6 */
[----:B------:R-:W-:Y:S01]  /*b130*/  FFMA.FTZ R231, R28, R92, R231 ;  /* 0x0000005c1ce77223 */ /* 0x000fe200000100e7 */
[----:B------:R-:W-:Y:S01]  /*b140*/  FADD.FTZ R40, R203, R40 ;  /* 0x00000028cb287221 */ /* 0x000fe20000010000 */
[----:B------:R-:W-:Y:S01]  /*b150*/  FADD.FTZ R39, R202, R39 ;  /* 0x00000027ca277221 */ /* 0x000fe20000010000 */
[----:B------:R-:W-:Y:S01]  /*b160*/  FFMA.FTZ R232, R29, R95, R232 ;  /* 0x0000005f1de87223 */ /* 0x000fe200000100e8 */
[----:B------:R-:W-:Y:S01]  /*b170*/  FFMA.FTZ R233, R30, R96, R233 ;  /* 0x000000601ee97223 */ /* 0x000fe200000100e9 */
[----:B------:R-:W-:Y:S01]  /*b180*/  FADD.FTZ R38, R199, R38 ;  /* 0x00000026c7267221 */ /* 0x000fe20000010000 */
[----:B------:R-:W-:Y:S01]  /*b190*/  FFMA.FTZ R98, R99, R132, R98 ;  /* 0x0000008463627223 */ /* 0x000fe20000010062 */
[----:B------:R-:W-:Y:S01]  /*b1a0*/  FADD.FTZ R37, R198, R37 ;  /* 0x00000025c6257221 */ /* 0x000fe20000010000 */
[----:B0-----:R-:W-:Y:S01]  /*b1b0*/  @!P2 FADD.FTZ R60, R60, R65 ;  /* 0x000000413c3ca221 */ /* 0x001fe20000010000 */
[----:B------:R-:W-:Y:S01]  /*b1c0*/  FFMA.FTZ R195, R195, R122, R108 ;  /* 0x0000007ac3c37223 */ /* 0x000fe2000001006c */
[----:B-1----:R-:W-:-:S03]  /*b1d0*/  @!P2 FADD.FTZ R61, R61, R64 ;  /* 0x000000403d3da221 */ /* 0x002fc60000010000 */
        /* <DEDUP_REMOVED lines=8> */
[----:B01----:R-:W-:Y:S01]  /*b260*/  FADD.FTZ R60, R60, R65 ;  /* 0x000000413c3c7221 */ /* 0x003fe20000010000 */
[----:B--2---:R-:W-:Y:S01]  /*b270*/  FADD.FTZ R61, R61, R68 ;  /* 0x000000443d3d7221 */ /* 0x004fe20000010000 */
[----:B------:R-:W-:Y:S01]  /*b280*/  FADD.FTZ R62, R62, R67 ;  /* 0x000000433e3e7221 */ /* 0x000fe20000010000 */
[----:B------:R-:W-:-:S09]  /*b290*/  FADD.FTZ R63, R63, R70 ;  /* 0x000000463f3f7221 */ /* 0x000fd20000010000 */
[----:B------:R-:W-:-:S04]  /*b2a0*/  @!P2 SHF.R.U32.HI R64, RZ, 0x1, R190 ;  /* 0x00000001ff40a819 */ /* 0x000fc800000116be */
[----:B------:R-:W-:-:S05]  /*b2b0*/  @!P2 LOP3.LUT R64, R64, 0x1f0, RZ, 0xc0, !PT ;  /* 0x000001f04040a812 */ /* 0x000fca00078ec0ff */
[----:B------:R0:W-:Y:S02]  /*b2c0*/  @!P2 STS.128 [R64+UR22+0x8410], R60 ;  /* 0x0084103c4000a988 */ /* 0x0001e40008000c16 */
.L_x_1524:
[----:B------:R-:W-:Y:S05]  /*b2d0*/  BSYNC.RECONVERGENT B0 ;  /* 0x0000000000007941 */ /* 0x000fea0003800200 */
.L_x_1523:
[----:B------:R-:W-:Y:S01]  /*b2e0*/  FMUL.FTZ R100, R100, R177 ;  /* 0x000000b164647220 */ /* 0x000fe20000410000 */
[----:B------:R-:W-:Y:S01]  /*b2f0*/  FMUL.FTZ R193, R193, R106 ;  /* 0x0000006ac1c17220 */ /* 0x000fe20000410000 */
[----:B------:R-:W-:Y:S01]  /*b300*/  FMUL.FTZ R102, R102, R178 ;  /* 0x000000b266667220 */ /* 0x000fe20000410000 */
[----:B------:R-:W-:Y:S01]  /*b310*/  FMUL.FTZ R66, R66, R107 ;  /* 0x0000006b42427220 */ /* 0x000fe20000410000 */
[----:B------:R-:W-:Y:S01]  /*b320*/  FFMA.FTZ R101, R101, R120, R100 ;  /* 0x0000007865657223 */ /* 0x000fe20000010064 */
[----:B------:R-:W-:Y:S01]  /*b330*/  FFMA.FTZ R194, R194, R77, R193 ;  /* 0x0000004dc2c27223 */ /* 0x000fe200000100c1 */
[----:B------:R-:W-:Y:S01]  /*b340*/  FFMA.FTZ R102, R103, R138, R102 ;  /* 0x0000008a67667223 */ /* 0x000fe20000010066 */
[----:B------:R-:W-:Y:S01]  /*b350*/  FFMA.FTZ R191, R191, R104, R66 ;  /* 0x00000068bfbf7223 */ /* 0x000fe20000010042 */
[----:B------:R-:W-:Y:S01]  /*b360*/  FFMA.FTZ R195, R58, R98, R195 ;  /* 0x000000623ac37223 */ /* 0x000fe200000100c3 */
[-C--:B------:R-:W-:Y:S01]  /*b370*/  FFMA.FTZ R194, R59, R101.reuse, R194 ;  /* 0x000000653bc27223 */ /* 0x080fe200000100c2 */
[----:B------:R-:W-:Y:S01]  /*b380*/  BAR.SYNC.DEFER_BLOCKING 0x0 ;  /* 0x0000000000007b1d */ /* 0x000fe20000010000 */
[----:B------:R-:W-:Y:S01]  /*b390*/  FFMA.FTZ R191, R80, R102, R191 ;  /* 0x0000006650bf7223 */ /* 0x000fe200000100bf */
[----:B------:R-:W-:Y:S01]  /*b3a0*/  FFMA.FTZ R237, R31, R98, R237 ;  /* 0x000000621fed7223 */ /* 0x000fe200000100ed */
[----:B------:R-:W-:Y:S01]  /*b3b0*/  FFMA.FTZ R238, R32, R101, R238 ;  /* 0x0000006520ee7223 */ /* 0x000fe200000100ee */
[----:B------:R-:W-:Y:S01]  /*b3c0*/  FADD.FTZ R36, R195, R36 ;  /* 0x00000024c3247221 */ /* 0x000fe20000010000 */
[----:B------:R-:W-:Y:S01]  /*b3d0*/  FFMA.FTZ R239, R33, R102, R239 ;  /* 0x0000006621ef7223 */ /* 0x000fe200000100ef */
[----:B------:R-:W-:Y:S01]  /*b3e0*/  BSSY.RECONVERGENT B0, `(.L_x_1525) ;  /* 0x000001e000007945 */ /* 0x000fe20003800200 */
[----:B------:R-:W-:Y:S01]  /*b3f0*/  FADD.FTZ R35, R194, R35 ;  /* 0x00000023c2237221 */ /* 0x000fe20000010000 */
[----:B------:R-:W-:-:S02]  /*b400*/  FADD.FTZ R34, R191, R34 ;  /* 0x00000022bf227221 */ /* 0x000fc40000010000 */
[----:B------:R-:W-:Y:S05]  /*b410*/  @P0 BRA `(.L_x_1526) ;  /* 0x0000000000680947 */ /* 0x000fea0003800000 */
[----:B------:R-:W-:Y:S01]  /*b420*/  UISETP.NE.AND UP0, UPT, UR13, UR45, UPT ;  /* 0x0000002d0d00728c */ /* 0x000fe2000bf05270 */
[----:B01----:R-:W0:Y:S01]  /*b430*/  LDS.128 R64, [UR22+0x8420] ;  /* 0x00842016ff407984 */ /* 0x003e220008000c00 */
[----:B------:R-:W-:-:S03]  /*b440*/  ULEA UR29, UR8, UR22, 0x3 ;  /* 0x00000016081d7291 */ /* 0x000fc6000f8e18ff */
[----:B--2---:R-:W1:Y:S01]  /*b450*/  LDS.128 R68, [UR22+0x8430] ;  /* 0x00843016ff447984 */ /* 0x004e620008000c00 */
        /* <DEDUP_REMOVED lines=22> */
.L_x_1526:
[----:B------:R-:W-:Y:S05]  /*b5c0*/  BSYNC.RECONVERGENT B0 ;  /* 0x0000000000007941 */ /* 0x000fea0003800200 */
.L_x_1525:
[----:B------:R-:W-:-:S04]  /*b5d0*/  UIADD3 UR8, UPT, UPT, UR8, 0x1, URZ ;  /* 0x0000000108087890 */ /* 0x000fc8000fffe0ff */
[----:B------:R-:W-:-:S09]  /*b5e0*/  UISETP.GE.AND UP0, UPT, UR8, UR46, UPT ;  /* 0x0000002e0800728c */ /* 0x000fd2000bf06270 */
[----:B------:R-:W-:Y:S05]  /*b5f0*/  BRA.U !UP0, `(.L_x_1527) ;  /* 0xffffff6d08f87547 */ /* 0x000fea000b83ffff */
.L_x_1429:
[----:B------:R-:W5:Y:S01]  /*b600*/  LDL.LU R83, [R1+0x24] ;  /* 0x0000240001537983 */ /* 0x000f620000300800 */
[----:B------:R-:W-:Y:S01]  /*b610*/  BAR.SYNC.DEFER_BLOCKING 0x0 ;  /* 0x0000000000007b1d */ /* 0x000fe20000010000 */
[----:B------:R-:W-:Y:S01]  /*b620*/  ULEA UR24, UR13, 0xfffff800, 0xb ;  /* 0xfffff8000d187891 */ /* 0x000fe2000f8e58ff */
[----:B------:R-:W-:-:S06]  /*b630*/  ISETP.NE.AND P0, PT, R190, RZ, PT ;  /* 0x000000ffbe00720c */ /* 0x000fcc0003f05270 */
[----:B------:R-:W-:Y:S01]  /*b640*/  S2UR UR32, SR_CTAID.X ;  /* 0x00000000002079c3 */ /* 0x000fe20000002500 */
[----:B------:R-:W1:Y:S01]  /*b650*/  LDCU.64 UR30, c[0x0][0x500] ;  /* 0x0000a000ff1e77ac */ /* 0x000e620008000a00 */
[----:B------:R-:W3:Y:S04]  /*b660*/  LDL.LU R78, [R1+0x20] ;  /* 0x00002000014e7983 */ /* 0x000ee80000300800 */
[----:B------:R-:W4:Y:S04]  /*b670*/  LDL.LU R76, [R1+0x1c] ;  /* 0x00001c00014c7983 */ /* 0x000f280000300800 */
[----:B0-----:R-:W4:Y:S04]  /*b680*/  LDL.LU R74, [R1+0x18] ;  /* 0x00001800014a7983 */ /* 0x001f280000300800 */
[----:B------:R-:W4:Y:S04]  /*b690*/  LDL.LU R72, [R1+0x14] ;  /* 0x0000140001487983 */ /* 0x000f280000300800 */
[----:B------:R-:W4:Y:S04]  /*b6a0*/  LDL.LU R70, [R1+0x10] ;  /* 0x0000100001467983 */ /* 0x000f280000300800 */
[----:B--2---:R-:W2:Y:S04]  /*b6b0*/  LDL.LU R68, [R1+0xc] ;  /* 0x00000c0001447983 */ /* 0x004ea80000300800 */
[----:B------:R-:W2:Y:S04]  /*b6c0*/  LDL.LU R66, [R1+0x8] ;  /* 0x0000080001427983 */ /* 0x000ea80000300800 */
[----:B------:R-:W2:Y:S04]  /*b6d0*/  LDL.LU R64, [R1+0x4] ;  /* 0x0000040001407983 */ /* 0x000ea80000300800 */
[----:B------:R-:W2:Y:S04]  /*b6e0*/  LDL.LU R62, [R1] ;  /* 0x00000000013e7983 */ /* 0x000ea80000300800 */
[----:B------:R-:W2:Y:S01]  /*b6f0*/  LDL.LU R60, [R1+0x28] ;  /* 0x00002800013c7983 */ /* 0x000ea20000300800 */
[----:B------:R-:W-:Y:S01]  /*b700*/  UIADD3 UR28, UPT, UPT, -UR24, UR28, URZ ;  /* 0x0000001c181c7290 */ /* 0x000fe2000fffe1ff */
[----:B------:R-:W1:Y:S01]  /*b710*/  S2UR UR8, SR_CTAID.Y ;  /* 0x00000000000879c3 */ /* 0x000e620000002600 */
[----:B------:R-:W-:Y:S01]  /*b720*/  USHF.R.S32.HI UR25, URZ, 0x1f, UR24 ;  /* 0x0000001fff197899 */ /* 0x000fe20008011418 */
[----:B------:R-:W-:Y:S01]  /*b730*/  STS [R81], R239 ;  /* 0x000000ef51007388 */ /* 0x000fe20000000800 */
[C---:B------:R-:W-:Y:S01]  /*b740*/  LOP3.LUT R0, R190.reuse, 0x1f, RZ, 0xc0, !PT ;  /* 0x0000001fbe007812 */ /* 0x040fe200078ec0ff */
[----:B------:R-:W-:Y:S01]  /*b750*/  UIADD3 UR20, UP0, UPT, UR20, -0x4000, URZ ;  /* 0xffffc00014147890 */ /* 0x000fe2000ff1e0ff */
[----:B------:R-:W-:Y:S01]  /*b760*/  MOV R12, UR28 ;  /* 0x0000001c000c7c02 */ /* 0x000fe20008000f00 */
[----:B------:R-:W-:Y:S01]  /*b770*/  STS [R81+0x4], R238 ;  /* 0x000004ee51007388 */ /* 0x000fe20000000800 */
[C---:B------:R-:W-:Y:S01]  /*b780*/  LOP3.LUT R3, R190.reuse, 0x3e0, RZ, 0xc0, !PT ;  /* 0x000003e0be037812 */ /* 0x040fe200078ec0ff */
[----:B------:R-:W-:Y:S01]  /*b790*/  UIADD3.X UR21, UPT, UPT, UR21, -0x1, URZ, UP0, !UPT ;  /* 0xffffffff15157890 */ /* 0x000fe200087fe4ff */
[----:B------:R-:W-:Y:S01]  /*b7a0*/  SHF.L.U32 R7, R190, 0x4, RZ ;  /* 0x00000004be077819 */ /* 0x000fe200000006ff */
[----:B------:R-:W-:Y:S01]  /*b7b0*/  STS [R81+0x8], R237 ;  /* 0x000008ed51007388 */ /* 0x000fe20000000800 */
[----:B------:R-:W0:Y:S01]  /*b7c0*/  LDCU.64 UR28, c[0x0][0x4f8] ;  /* 0x00009f00ff1c77ac */ /* 0x000e220008000a00 */
[----:B------:R-:W-:-:S02]  /*b7d0*/  LEA R10, R3, R0, 0x4 ;  /* 0x00000000030a7211 */ /* 0x000fc400078e20ff */
[----:B------:R-:W-:Y:S01]  /*b7e0*/  STS [R81+0xc], R233 ;  /* 0x00000ce951007388 */ /* 0x000fe20000000800 */
[----:B------:R-:W-:Y:S01]  /*b7f0*/  LOP3.LUT R7, R0, 0x3e00, R7, 0xf8, !PT ;  /* 0x00003e0000077812 */ /* 0x000fe200078ef807 */
[----:B------:R-:W-:Y:S01]  /*b800*/  UISETP.GT.AND UP0, UPT, UR13, 0x1, UPT ;  /* 0x000000010d00788c */ /* 0x000fe2000bf04270 */
[C---:B------:R-:W-:Y:S01]  /*b810*/  IADD3 R51, PT, PT, R10.reuse, 0x20, RZ ;  /* 0x000000200a337810 */ /* 0x040fe20007ffe0ff */
[----:B------:R-:W-:Y:S01]  /*b820*/  STS [R81+0x10], R232 ;  /* 0x000010e851007388 */ /* 0x000fe20000000800 */
[C---:B------:R-:W-:Y:S01]  /*b830*/  IADD3 R53, PT, PT, R10.reuse, 0x40, RZ ;  /* 0x000000400a357810 */ /* 0x040fe20007ffe0ff */
[----:B------:R-:W-:Y:S01]  /*b840*/  UIADD3 UR14, UP1, UPT, UR14, -0x2000, URZ ;  /* 0xffffe0000e0e7890 */ /* 0x000fe2000ff3e0ff */
[C---:B------:R-:W-:Y:S01]  /*b850*/  IADD3 R55, PT, PT, R10.reuse, 0x60, RZ ;  /* 0x000000600a377810 */ /* 0x040fe20007ffe0ff */
[----:B------:R-:W-:Y:S01]  /*b860*/  STS [R81+0x14], R231 ;  /* 0x000014e751007388 */ /* 0x000fe20000000800 */
[C---:B------:R-:W-:Y:S01]  /*b870*/  IADD3 R57, PT, PT, R10.reuse, 0x80, RZ ;  /* 0x000000800a397810 */ /* 0x040fe20007ffe0ff */
[----:B-1----:R-:W-:Y:S01]  /*b880*/  UIMAD UR23, UR8, UR31, URZ ;  /* 0x0000001f081772a4 */ /* 0x002fe2000f8e02ff */
[C---:B------:R-:W-:Y:S01]  /*b890*/  IADD3 R59, PT, PT, R10.reuse, 0xa0, RZ ;  /* 0x000000a00a3b7810 */ /* 0x040fe20007ffe0ff */
[----:B------:R-:W-:Y:S01]  /*b8a0*/  STS [R81+0x18], R230 ;  /* 0x000018e651007388 */ /* 0x000fe20000000800 */
[C---:B------:R-:W-:Y:S01]  /*b8b0*/  IADD3 R61, PT, PT, R10.reuse, 0xc0, RZ ;  /* 0x000000c00a3d7810 */ /* 0x040fe20007ffe0ff */
[----:B------:R-:W-:Y:S01]  /*b8c0*/  UIADD3 UR16, UP2, UPT, UR16, -0x2000, URZ ;  /* 0xffffe00010107890 */ /* 0x000fe2000ff5e0ff */
[C---:B------:R-:W-:Y:S01]  /*b8d0*/  IADD3 R63, PT, PT, R10.reuse, 0xe0, RZ ;  /* 0x000000e00a3f7810 */ /* 0x040fe20007ffe0ff */
[----:B------:R-:W-:Y:S01]  /*b8e0*/  STS [R81+0x1c], R229 ;  /* 0x00001ce551007388 */ /* 0x000fe20000000800 */
[----:B0-----:R-:W-:Y:S01]  /*b8f0*/  UIMAD.WIDE.U32 UR10, UR32, UR28, UR24 ;  /* 0x0000001c200a72a5 */ /* 0x001fe2000f8e0018 */
[----:B------:R-:W-:Y:S01]  /*b900*/  MOV R8, UR23 ;  /* 0x0000001700087c02 */ /* 0x000fe20008000f00 */
[----:B------:R-:W-:Y:S01]  /*b910*/  UIADD3 UR18, UP3, UPT, UR18, -0x2000, URZ ;  /* 0xffffe00012127890 */ /* 0x000fe2000ff7e0ff */
[----:B------:R-:W-:Y:S01]  /*b920*/  STS [R81+0x20], R228 ;  /* 0x000020e451007388 */ /* 0x000fe20000000800 */
[----:B------:R-:W-:Y:S01]  /*b930*/  UIMAD UR11, UR32, UR29, UR11 ;  /* 0x0000001d200b72a4 */ /* 0x000fe2000f8e020b */
[C---:B------:R-:W-:Y:S01]  /*b940*/  IADD3 R65, PT, PT, R10.reuse, 0x100, RZ ;  /* 0x000001000a417810 */ /* 0x040fe20007ffe0ff */
[----:B------:R-:W0:Y:S01]  /*b950*/  LDCU.64 UR28, c[0x0][0x550] ;  /* 0x0000aa00ff1c77ac */ /* 0x000e220008000a00 */
[----:B------:R-:W-:Y:S01]  /*b960*/  STS [R81+0x24], R227 ;  /* 0x000024e351007388 */ /* 0x000fe20000000800 */
[----:B------:R-:W-:Y:S01]  /*b970*/  IADD3 R67, PT, PT, R10, 0x120, RZ ;  /* 0x000001200a437810 */ /* 0x000fe20007ffe0ff */
[----:B------:R-:W-:-:S02]  /*b980*/  UIMAD.WIDE.U32 UR10, UR8, UR30, UR10 ;  /* 0x0000001e080a72a5 */ /* 0x000fc4000f8e000a */
[----:B------:R-:W-:Y:S01]  /*b990*/  STS [R81+0x28], R226 ;  /* 0x000028e251007388 */ /* 0x000fe20000000800 */
[C---:B------:R-:W-:Y:S01]  /*b9a0*/  IADD3 R69, PT, PT, R10.reuse, 0x140, RZ ;  /* 0x000001400a457810 */ /* 0x040fe20007ffe0ff */
[----:B------:R-:W-:Y:S01]  /*b9b0*/  UIADD3.X UR15, UPT, UPT, UR15, -0x1, URZ, UP1, !UPT ;  /* 0xffffffff0f0f7890 */ /* 0x000fe20008ffe4ff */
[C---:B------:R-:W-:Y:S01]  /*b9c0*/  IADD3 R71, PT, PT, R10.reuse, 0x160, RZ ;  /* 0x000001600a477810 */ /* 0x040fe20007ffe0ff */
[----:B------:R-:W-:Y:S01]  /*b9d0*/  STS [R81+0x2c], R224 ;  /* 0x00002ce051007388 */ /* 0x000fe20000000800 */
[----:B------:R-:W-:Y:S01]  /*b9e0*/  IADD3 R5, P5, PT, R7, UR10, RZ ;  /* 0x0000000a07057c10 */ /* 0x000fe2000ffbe0ff */
[----:B------:R-:W-:Y:S01]  /*b9f0*/  UIADD3.X UR17, UPT, UPT, UR17, -0x1, URZ, UP2, !UPT ;  /* 0xffffffff11117890 */ /* 0x000fe200097fe4ff */
[----:B------:R-:W-:Y:S01]  /*ba00*/  IADD3 R73, PT, PT, R10, 0x180, RZ ;  /* 0x000001800a497810 */ /* 0x000fe20007ffe0ff */
[----:B------:R-:W-:Y:S01]  /*ba10*/  STS [R81+0x30], R223 ;  /* 0x000030df51007388 */ /* 0x000fe20000000800 */
[----:B------:R-:W-:Y:S01]  /*ba20*/  IADD3.X R8, PT, PT, R8, UR11, RZ, P5, !PT ;  /* 0x0000000b08087c10 */ /* 0x000fe2000affe4ff */
[----:B------:R-:W1:Y:S01]  /*ba30*/  LDCU.64 UR10, c[0x0][0x518] ;  /* 0x0000a300ff0a77ac */ /* 0x000e620008000a00 */
[C---:B------:R-:W-:Y:S01]  /*ba40*/  IADD3 R75, PT, PT, R10.reuse, 0x1a0, RZ ;  /* 0x000001a00a4b7810 */ /* 0x040fe20007ffe0ff */
[----:B------:R-:W-:Y:S01]  /*ba50*/  STS [R81+0x34], R188 ;  /* 0x000034bc51007388 */ /* 0x000fe20000000800 */
[C---:B0-----:R-:W-:Y:S01]  /*ba60*/  LEA R4, P5, R5.reuse, UR28, 0x2 ;  /* 0x0000001c05047c11 */ /* 0x041fe2000f8a10ff */
[----:B------:R-:W-:Y:S01]  /*ba70*/  UIADD3.X UR19, UPT, UPT, UR19, -0x1, URZ, UP3, !UPT ;  /* 0xffffffff13137890 */ /* 0x000fe20009ffe4ff */
[C---:B------:R-:W-:Y:S01]  /*ba80*/  IADD3 R77, PT, PT, R10.reuse, 0x1c0, RZ ;  /* 0x000001c00a4d7810 */ /* 0x040fe20007ffe0ff */
[----:B------:R-:W-:Y:S01]  /*ba90*/  STS [R81+0x38], R187 ;  /* 0x000038bb51007388 */ /* 0x000fe20000000800 */
[----:B------:R-:W-:Y:S01]  /*baa0*/  LEA.HI.X R5, R5, UR29, R8, 0x2, P5 ;  /* 0x0000001d05057c11 */ /* 0x000fe2000a8f1408 */
[----:B------:R-:W0:Y:S01]  /*bab0*/  LDCU.64 UR28, c[0x0][0x560] ;  /* 0x0000ac00ff1c77ac */ /* 0x000e220008000a00 */
[----:B------:R-:W-:Y:S01]  /*bac0*/  IADD3 R79, PT, PT, R10, 0x1e0, RZ ;  /* 0x000001e00a4f7810 */ /* 0x000fe20007ffe0ff */
[----:B------:R-:W-:Y:S01]  /*bad0*/  STS [R81+0x3c], R186 ;  /* 0x00003cba51007388 */ /* 0x000fe20000000800 */
[----:B------:R-:W-:-:S03]  /*bae0*/  NOP ;  /* 0x0000000000007918 */ /* 0x000fc60000000000 */
[----:B------:R-:W-:Y:S01]  /*baf0*/  LDS R29, [R250+0x500] ;  /* 0x00050000fa1d7984 */ /* 0x000fe20000000800 */
[----:B-1----:R-:W-:-:S03]  /*bb00*/  UIMAD.WIDE.U32 UR24, UR32, UR10, UR24 ;  /* 0x0000000a201872a5 */ /* 0x002fc6000f8e0018 */
[----:B------:R-:W-:Y:S01]  /*bb10*/  LDS R31, [R249+0x580] ;  /* 0x00058000f91f7984 */ /* 0x000fe20000000800 */
[----:B------:R-:W-:-:S03]  /*bb20*/  UIMAD UR11, UR32, UR11, UR25 ;  /* 0x0000000b200b72a4 */ /* 0x000fc6000f8e0219 */
[----:B------:R-:W-:Y:S01]  /*bb30*/  LDS R33, [R244+0x600] ;  /* 0x00060000f4217984 */ /* 0x000fe20000000800 */
[----:B------:R-:W-:-:S03]  /*bb40*/  UMOV UR10, UR24 ;  /* 0x00000018000a7c82 */ /* 0x000fc60008000000 */
[----:B------:R-:W-:Y:S04]  /*bb50*/  LDS R45, [R243+0x680] ;  /* 0x00068000f32d7984 */ /* 0x000fe80000000800 */
[----:B------:R-:W-:Y:S04]  /*bb60*/  LDS R47, [R242+0x700] ;  /* 0x00070000f22f7984 */ /* 0x000fe80000000800 */
[----:B------:R-:W-:Y:S04]  /*bb70*/  LDS R49, [R241+0x780] ;  /* 0x00078000f1317984 */ /* 0x000fe80000000800 */
[----:B-----5:R-:W-:Y:S04]  /*bb80*/  LDS R9, [R83] ;  /* 0x0000000053097984 */ /* 0x020fe80000000800 */
[----:B---3--:R-:W-:Y:S04]  /*bb90*/  LDS R11, [R78+0x80] ;  /* 0x000080004e0b7984 */ /* 0x008fe80000000800 */
[----:B----4-:R-:W-:Y:S04]  /*bba0*/  LDS R13, [R76+0x100] ;  /* 0x000100004c0d7984 */ /* 0x010fe80000000800 */
[----:B------:R-:W-:Y:S04]  /*bbb0*/  LDS R15, [R74+0x180] ;  /* 0x000180004a0f7984 */ /* 0x000fe80000000800 */
[----:B------:R-:W-:Y:S04]  /*bbc0*/  LDS R17, [R72+0x200] ;  /* 0x0002000048117984 */ /* 0x000fe80000000800 */
[----:B------:R-:W-:Y:S04]  /*bbd0*/  LDS R19, [R70+0x280] ;  /* 0x0002800046137984 */ /* 0x000fe80000000800 */
[----:B--2---:R-:W-:Y:S04]  /*bbe0*/  LDS R21, [R68+0x300] ;  /* 0x0003000044157984 */ /* 0x004fe80000000800 */
        /* <DEDUP_REMOVED lines=55> */
[----:B------:R-:W-:Y:S01]  /*bf60*/  STS [R81+0x24], R43 ;  /* 0x0000242b51007388 */ /* 0x000fe20000000800 */
[----:B--2---:R-:W-:-:S03]  /*bf70*/  FADD.FTZ R41, R40, R41 ;  /* 0x0000002928297221 */ /* 0x004fc60000010000 */
[----:B------:R1:W-:Y:S01]  /*bf80*/  STS [R81+0x28], R181 ;  /* 0x000028b551007388 */ /* 0x0003e20000000800 */
[----:B---3--:R-:W-:-:S03]  /*bf90*/  FADD.FTZ R42, R41, R42 ;  /* 0x0000002a292a7221 */ /* 0x008fc60000010000 */
[----:B------:R2:W-:Y:S01]  /*bfa0*/  STS [R81+0x2c], R182 ;  /* 0x00002cb651007388 */ /* 0x0005e20000000800 */
[----:B------:R-:W-:-:S03]  /*bfb0*/  FADD.FTZ R42, R42, R43 ;  /* 0x0000002b2a2a7221 */ /* 0x000fc60000010000 */
        /* <DEDUP_REMOVED lines=73> */
.L_x_1428:
        /* <DEDUP_REMOVED lines=45> */
.L_x_1530:
[----:B------:R-:W-:Y:S05]  /*c720*/  BSYNC.RECONVERGENT B0 ;  /* 0x0000000000007941 */ /* 0x000fea0003800200 */
.L_x_1529:
        /* <DEDUP_REMOVED lines=43> */
.L_x_1532:
[----:B------:R-:W-:Y:S05]  /*c9e0*/  BSYNC.RECONVERGENT B0 ;  /* 0x0000000000007941 */ /* 0x000fea0003800200 */
.L_x_1531:
        /* <DEDUP_REMOVED lines=12> */
[----:B------:R-:W3:Y:S01]  /*cab0*/  LDCU.64 UR20, c[0x0][0x4f0] ;  /* 0x00009e00ff1477ac */ /* 0x000ee20008000a00 */
[----:B------:R-:W4:Y:S01]  /*cac0*/  LDCU.64 UR22, c[0x0][0x540] ;  /* 0x0000a800ff1677ac */ /* 0x000f220008000a00 */
[----:B------:R-:W-:-:S02]  /*cad0*/  UIMAD UR8, UR8, UR13, UR7 ;  /* 0x0000000d080872a4 */ /* 0x000fc4000f8e0207 */
[----:B0-2---:R-:W-:-:S12]  /*cae0*/  ULEA UR10, UR14, UR10, 0x18 ;  /* 0x0000000a0e0a7291 */ /* 0x005fd8000f8ec0ff */
.L_x_1534:
        /* <DEDUP_REMOVED lines=10> */
[----:B---3--:R-:W-:Y:S01]  /*cb90*/  IMAD R10, R3, UR20, RZ ;  /* 0x00000014030a7c24 */ /* 0x008fe2000f8e02ff */
[----:B------:R-:W-:Y:S01]  /*cba0*/  MOV R9, UR9 ;  /* 0x0000000900097c02 */ /* 0x000fe20008000f00 */
[----:B------:R-:W-:Y:S01]  /*cbb0*/  IMAD.WIDE.U32 R6, R11, UR16, R6 ;  /* 0x000000100b067c25 */ /* 0x000fe2000f8e0006 */
[----:B------:R-:W-:-:S02]  /*cbc0*/  MOV R8, R4 ;  /* 0x0000000400087202 */ /* 0x000fc40000000f00 */
[----:B------:R-:W-:Y:S01]  /*cbd0*/  MOV R5, UR5 ;  /* 0x0000000500057c02 */ /* 0x000fe20008000f00 */
[C---:B------:R-:W-:Y:S01]  /*cbe0*/  IMAD R3, R11.reuse, UR17, R2 ;  /* 0x000000110b037c24 */ /* 0x040fe2000f8e0202 */
[C---:B------:R-:W-:Y:S01]  /*cbf0*/  LEA R2, P0, R6.reuse, UR18, 0x3 ;  /* 0x0000001206027c11 */ /* 0x040fe2000f8018ff */
[C---:B------:R-:W-:Y:S02]  /*cc00*/  IMAD R5, R11.reuse, UR21, R10 ;  /* 0x000000150b057c24 */ /* 0x040fe4000f8e020a */
[----:B------:R-:W-:Y:S01]  /*cc10*/  IMAD.WIDE.U32 R8, R11, UR20, R8 ;  /* 0x000000140b087c25 */ /* 0x000fe2000f8e0008 */
[----:B------:R-:W-:Y:S02]  /*cc20*/  IADD3 R3, PT, PT, R7, R3, RZ ;  /* 0x0000000307037210 */ /* 0x000fe40007ffe0ff */
[----:B------:R-:W-:Y:S02]  /*cc30*/  IADD3 R11, PT, PT, R11, UR15, RZ ;  /* 0x0000000f0b0b7c10 */ /* 0x000fe4000fffe0ff */
[----:B------:R-:W-:-:S02]  /*cc40*/  LEA.HI.X R3, R6, UR19, R3, 0x3, P0 ;  /* 0x0000001306037c11 */ /* 0x000fc400080f1c03 */
[----:B------:R-:W-:Y:S02]  /*cc50*/  ISETP.GE.AND P0, PT, R11, UR24, PT ;  /* 0x000000180b007c0c */ /* 0x000fe4000bf06270 */
[----:B------:R-:W-:Y:S02]  /*cc60*/  IADD3 R5, PT, PT, R9, R5, RZ ;  /* 0x0000000509057210 */ /* 0x000fe40007ffe0ff */
[----:B----4-:R-:W-:-:S04]  /*cc70*/  LEA R4, P1, R8, UR22, 0x3 ;  /* 0x0000001608047c11 */ /* 0x010fc8000f8218ff */
[----:B------:R-:W-:Y:S01]  /*cc80*/  LEA.HI.X R5, R8, UR23, R5, 0x3, P1 ;  /* 0x0000001708057c11 */ /* 0x000fe200088f1c05 */
[----:B0-----:R0:W-:Y:S04]  /*cc90*/  REDG.E.ADD.F32.FTZ.RN.STRONG.GPU desc[UR26][R2.64], R12 ;  /* 0x0000000c020079a6 */ /* 0x0011e8000c12f31a */
[----:B------:R0:W-:Y:S04]  /*cca0*/  REDG.E.ADD.F32.FTZ.RN.STRONG.GPU desc[UR26][R2.64+0x4], R13 ;  /* 0x0000040d020079a6 */ /* 0x0001e8000c12f31a */
[----:B-1----:R0:W-:Y:S04]  /*ccb0*/  REDG.E.ADD.F32.FTZ.RN.STRONG.GPU desc[UR26][R4.64], R14 ;  /* 0x0000000e040079a6 */ /* 0x0021e8000c12f31a */
[----:B------:R0:W-:Y:S01]  /*ccc0*/  REDG.E.ADD.F32.FTZ.RN.STRONG.GPU desc[UR26][R4.64+0x4], R15 ;  /* 0x0000040f040079a6 */ /* 0x0001e2000c12f31a */
[----:B------:R-:W-:Y:S05]  /*ccd0*/  @!P0 BRA `(.L_x_1534) ;  /* 0xfffffffc00848947 */ /* 0x000fea000383ffff */
[----:B------:R-:W-:Y:S05]  /*cce0*/  BSYNC.RECONVERGENT B0 ;  /* 0x0000000000007941 */ /* 0x000fea0003800200 */
.L_x_1533:
[----:B------:R-:W-:Y:S05]  /*ccf0*/  EXIT ;  /* 0x000000000000794d */ /* 0x000fea0003800000 */
.L_x_1434:
[----:B------:R-:W-:Y:S01]  /*cd00*/  HFMA2 R77, -RZ, RZ, 0, 5.9604644775390625e-08 ;  /* 0x00000001ff4d7431 */ /* 0x000fe200000001ff */
[----:B------:R-:W-:Y:S02]  /*cd10*/  MOV R246, R234 ;  /* 0x000000ea00f67202 */ /* 0x000fe40000000f00 */
[----:B------:R-:W-:Y:S02]  /*cd20*/  MOV R76, RZ ;  /* 0x000000ff004c7202 */ /* 0x000fe40000000f00 */
[----:B------:R-:W-:-:S07]  /*cd30*/  MOV R79, 0xffffffff ;  /* 0xffffffff004f7802 */ /* 0x000fce0000000f00 */
[----:B01---5:R-:W-:Y:S05]  /*cd40*/  WARPSYNC.COLLECTIVE R79, `(.L_x_1535) ;  /* 0x000000004f087348 */ /* 0x023fea0003c00000 */
[----:B------:R2:W3:Y:S02]  /*cd50*/  SHFL.UP P6, R248, R246, R77, R76 ;  /* 0x0400004df6f87389 */ /* 0x0004e400000c004c */
[----:B0123-5:R-:W-:Y:S05]  /*cd60*/  ENDCOLLECTIVE ;  /* 0x000000000000791b */ /* 0x02ffea0003800000 */
.L_x_1535:
[----:B------:R-:W-:Y:S02]  /*cd70*/  MOV R246, R235 ;  /* 0x000000eb00f67202 */ /* 0x000fe40000000f00 */
[----:B------:R-:W-:-:S07]  /*cd80*/  MOV R78, R248 ;  /* 0x000000f8004e7202 */ /* 0x000fce0000000f00 */
[----:B------:R-:W-:Y:S05]  /*cd90*/  WARPSYNC.COLLECTIVE R79, `(.L_x_1536) ;  /* 0x000000004f087348 */ /* 0x000fea0003c00000 */
[----:B------:R0:W1:Y:S02]  /*cda0*/  SHFL.UP P6, R248, R246, R77, R76 ;  /* 0x0400004df6f87389 */ /* 0x00006400000c004c */
[----:B01----:R-:W-:Y:S05]  /*cdb0*/  ENDCOLLECTIVE ;  /* 0x000000000000791b */ /* 0x003fea0003800000 */
.L_x_1536:
[----:B------:R-:W-:Y:S02]  /*cdc0*/  MOV R246, R236 ;  /* 0x000000ec00f67202 */ /* 0x000fe40000000f00 */
[----:B------:R-:W-:-:S07]  /*cdd0*/  MOV R225, R248 ;  /* 0x000000f800e17202 */ /* 0x000fce0000000f00 */
[----:B------:R-:W-:Y:S05]  /*cde0*/  WARPSYNC.COLLECTIVE R79, `(.L_x_1537) ;  /* 0x000000004f087348 */ /* 0x000fea0003c00000 */
[----:B------:R0:W1:Y:S02]  /*cdf0*/  SHFL.UP P6, R248, R246, R77, R76 ;  /* 0x0400004df6f87389 */ /* 0x00006400000c004c */
[----:B01----:R-:W-:Y:S05]  /*ce00*/  ENDCOLLECTIVE ;  /* 0x000000000000791b */ /* 0x003fea0003800000 */
.L_x_1537:
[----:B------:R-:W-:Y:S02]  /*ce10*/  MOV R246, R245 ;  /* 0x000000f500f67202 */ /* 0x000fe40000000f00 */
[----:B------:R-:W-:-:S07]  /*ce20*/  MOV R247, R248 ;  /* 0x000000f800f77202 */ /* 0x000fce0000000f00 */
[----:B------:R-:W-:Y:S05]  /*ce30*/  WARPSYNC.COLLECTIVE R79, `(.L_x_1538) ;  /* 0x000000004f087348 */ /* 0x000fea0003c00000 */
[----:B------:R0:W1:Y:S02]  /*ce40*/  SHFL.UP P6, R248, R246, R77, R76 ;  /* 0x0400004df6f87389 */ /* 0x00006400000c004c */
[----:B01----:R-:W-:Y:S05]  /*ce50*/  ENDCOLLECTIVE ;  /* 0x000000000000791b */ /* 0x003fea0003800000 */
.L_x_1538:
[----:B------:R-:W-:-:S05]  /*ce60*/  MOV R76, R248 ;  /* 0x000000f8004c7202 */ /* 0x000fca0000000f00 */
[-C--:B------:R-:W-:Y:S01]  /*ce70*/  FMUL.FTZ R251, R235, R76.reuse ;  /* 0x0000004cebfb7220 */ /* 0x080fe20000410000 */
[----:B------:R-:W-:-:S03]  /*ce80*/  FMUL.FTZ R76, R234, R76 ;  /* 0x0000004cea4c7220 */ /* 0x000fc60000410000 */
[CC--:B------:R-:W-:Y:S01]  /*ce90*/  FFMA.FTZ R77, R234.reuse, R247.reuse, -R251 ;  /* 0x000000f7ea4d7223 */ /* 0x0c0fe200000108fb */
[C---:B------:R-:W-:Y:S01]  /*cea0*/  FFMA.FTZ R247, R235.reuse, R247, R76 ;  /* 0x000000f7ebf77223 */ /* 0x040fe2000001004c */
[CC--:B------:R-:W-:Y:S01]  /*ceb0*/  FMUL.FTZ R76, R235.reuse, R225.reuse ;  /* 0x000000e1eb4c7220 */ /* 0x0c0fe20000410000 */
[----:B------:R-:W-:Y:S01]  /*cec0*/  FMUL.FTZ R225, R234, R225 ;  /* 0x000000e1eae17220 */ /* 0x000fe20000410000 */
[----:B------:R-:W-:Y:S01]  /*ced0*/  @P5 FADD.FTZ R236, R236, R77 ;  /* 0x0000004decec5221 */ /* 0x000fe20000010000 */
[----:B------:R-:W-:Y:S02]  /*cee0*/  HFMA2 R77, -RZ, RZ, 0, 1.1920928955078125e-07 ;  /* 0x00000002ff4d7431 */ /* 0x000fe400000001ff */
[-C--:B------:R-:W-:Y:S01]  /*cef0*/  @P5 FFMA.FTZ R234, R234, R78.reuse, -R76 ;  /* 0x0000004eeaea5223 */ /* 0x080fe2000001084c */
[----:B------:R-:W-:Y:S01]  /*cf00*/  MOV R76, RZ ;  /* 0x000000ff004c7202 */ /* 0x000fe20000000f00 */
[----:B------:R-:W-:Y:S01]  /*cf10*/  @P5 FFMA.FTZ R235, R235, R78, R225 ;  /* 0x0000004eebeb5223 */ /* 0x000fe200000100e1 */
[----:B------:R-:W-:-:S02]  /*cf20*/  @P5 FADD.FTZ R245, R245, R247 ;  /* 0x000000f7f5f55221 */ /* 0x000fc40000010000 */
[----:B------:R-:W-:-:S07]  /*cf30*/  MOV R246, R234 ;  /* 0x000000ea00f67202 */ /* 0x000fce0000000f00 */
[----:B------:R-:W-:Y:S05]  /*cf40*/  WARPSYNC.COLLECTIVE R79, `(.L_x_1539) ;  /* 0x000000004f087348 */ /* 0x000fea0003c00000 */
[----:B------:R0:W1:Y:S02]  /*cf50*/  SHFL.UP P6, R248, R246, R77, R76 ;  /* 0x0400004df6f87389 */ /* 0x00006400000c004c */
[----:B01----:R-:W-:Y:S05]  /*cf60*/  ENDCOLLECTIVE ;  /* 0x000000000000791b */ /* 0x003fea0003800000 */
.L_x_1539:
[----:B------:R-:W-:Y:S02]  /*cf70*/  MOV R246, R235 ;  /* 0x000000eb00f67202 */ /* 0x000fe40000000f00 */
[----:B------:R-:W-:-:S07]  /*cf80*/  MOV R78, R248 ;  /* 0x000000f8004e7202 */ /* 0x000fce0000000f00 */
[----:B------:R-:W-:Y:S05]  /*cf90*/  WARPSYNC.COLLECTIVE R79, `(.L_x_1540) ;  /* 0x000000004f087348 */ /* 0x000fea0003c00000 */
[----:B------:R0:W1:Y:S02]  /*cfa0*/  SHFL.UP P6, R248, R246, R77, R76 ;  /* 0x0400004df6f87389 */ /* 0x00006400000c004c */
[----:B01----:R-:W-:Y:S05]  /*cfb0*/  ENDCOLLECTIVE ;  /* 0x000000000000791b */ /* 0x003fea0003800000 */
.L_x_1540:
[----:B------:R-:W-:Y:S02]  /*cfc0*/  MOV R246, R236 ;  /* 0x000000ec00f67202 */ /* 0x000fe40000000f00 */
[----:B------:R-:W-:-:S07]  /*cfd0*/  MOV R225, R248 ;  /* 0x000000f800e17202 */ /* 0x000fce0000000f00 */
[----:B------:R-:W-:Y:S05]  /*cfe0*/  WARPSYNC.COLLECTIVE R79, `(.L_x_1541) ;  /* 0x000000004f087348 */ /* 0x000fea0003c00000 */
[----:B------:R0:W1:Y:S02]  /*cff0*/  SHFL.UP P6, R248, R246, R77, R76 ;  /* 0x0400004df6f87389 */ /* 0x00006400000c004c */
[----:B01----:R-:W-:Y:S05]  /*d000*/  ENDCOLLECTIVE ;  /* 0x000000000000791b */ /* 0x003fea0003800000 */
.L_x_1541:
[----:B------:R-:W-:Y:S02]  /*d010*/  MOV R246, R245 ;  /* 0x000000f500f67202 */ /* 0x000fe40000000f00 */
[----:B------:R-:W-:-:S07]  /*d020*/  MOV R247, R248 ;  /* 0x000000f800f77202 */ /* 0x000fce0000000f00 */
[----:B------:R-:W-:Y:S05]  /*d030*/  WARPSYNC.COLLECTIVE R79, `(.L_x_1542) ;  /* 0x000000004f087348 */ /* 0x000fea0003c00000 */
[----:B------:R0:W1:Y:S02]  /*d040*/  SHFL.UP P6, R248, R246, R77, R76 ;  /* 0x0400004df6f87389 */ /* 0x00006400000c004c */
[----:B01----:R-:W-:Y:S05]  /*d050*/  ENDCOLLECTIVE ;  /* 0x000000000000791b */ /* 0x003fea0003800000 */
.L_x_1542:
        /* <DEDUP_REMOVED lines=8> */
[----:B------:R-:W-:Y:S02]  /*d0e0*/  HFMA2 R77, -RZ, RZ, 0, 2.384185791015625e-07 ;  /* 0x00000004ff4d7431 */ /* 0x000fe400000001ff */
        /* <DEDUP_REMOVED lines=8> */
.L_x_1543:
[----:B------:R-:W-:Y:S02]  /*d170*/  MOV R246, R235 ;  /* 0x000000eb00f67202 */ /* 0x000fe40000000f00 */
[----:B------:R-:W-:-:S07]  /*d180*/  MOV R78, R248 ;  /* 0x000000f8004e7202 */ /* 0x000fce0000000f00 */
[----:B------:R-:W-:Y:S05]  /*d190*/  WARPSYNC.COLLECTIVE R79, `(.L_x_1544) ;  /* 0x000000004f087348 */ /* 0x000fea0003c00000 */
[----:B------:R0:W1:Y:S02]  /*d1a0*/  SHFL.UP P6, R248, R246, R77, R76 ;  /* 0x0400004df6f87389 */ /* 0x00006400000c004c */
[----:B01----:R-:W-:Y:S05]  /*d1b0*/  ENDCOLLECTIVE ;  /* 0x000000000000791b */ /* 0x003fea0003800000 */
.L_x_1544:
[----:B------:R-:W-:Y:S02]  /*d1c0*/  MOV R246, R236 ;  /* 0x000000ec00f67202 */ /* 0x000fe40000000f00 */
[----:B------:R-:W-:-:S07]  /*d1d0*/  MOV R225, R248 ;  /* 0x000000f800e17202 */ /* 0x000fce0000000f00 */
[----:B------:R-:W-:Y:S05]  /*d1e0*/  WARPSYNC.COLLECTIVE R79, `(.L_x_1545) ;  /* 0x000000004f087348 */ /* 0x000fea0003c00000 */
[----:B------:R0:W1:Y:S02]  /*d1f0*/  SHFL.UP P6, R248, R246, R77, R76 ;  /* 0x0400004df6f87389 */ /* 0x00006400000c004c */
[----:B01----:R-:W-:Y:S05]  /*d200*/  ENDCOLLECTIVE ;  /* 0x000000000000791b */ /* 0x003fea0003800000 */
.L_x_1545:
[----:B------:R-:W-:Y:S02]  /*d210*/  MOV R246, R245 ;  /* 0x000000f500f67202 */ /* 0x000fe40000000f00 */
[----:B------:R-:W-:-:S07]  /*d220*/  MOV R247, R248 ;  /* 0x000000f800f77202 */ /* 0x000fce0000000f00 */
[----:B------:R-:W-:Y:S05]  /*d230*/  WARPSYNC.COLLECTIVE R79, `(.L_x_1546) ;  /* 0x000000004f087348 */ /* 0x000fea0003c00000 */
[----:B------:R0:W1:Y:S02]  /*d240*/  SHFL.UP P6, R248, R246, R77, R76 ;  /* 0x0400004df6f87389 */ /* 0x00006400000c004c */
[----:B01----:R-:W-:Y:S05]  /*d250*/  ENDCOLLECTIVE ;  /* 0x000000000000791b */ /* 0x003fea0003800000 */
.L_x_1546:
        /* <DEDUP_REMOVED lines=8> */
[----:B------:R-:W-:Y:S02]  /*d2e0*/  HFMA2 R77, -RZ, RZ, 0, 4.76837158203125e-07 ;  /* 0x00000008ff4d7431 */ /* 0x000fe400000001ff */
        /* <DEDUP_REMOVED lines=8> */
.L_x_1547:
[----:B------:R-:W-:Y:S02]  /*d370*/  MOV R246, R235 ;  /* 0x000000eb00f67202 */ /* 0x000fe40000000f00 */
[----:B------:R-:W-:-:S07]  /*d380*/  MOV R78, R248 ;  /* 0x000000f8004e7202 */ /* 0x000fce0000000f00 */
[----:B------:R-:W-:Y:S05]  /*d390*/  WARPSYNC.COLLECTIVE R79, `(.L_x_1548) ;  /* 0x000000004f087348 */ /* 0x000fea0003c00000 */
[----:B------:R0:W1:Y:S02]  /*d3a0*/  SHFL.UP P6, R248, R246, R77, R76 ;  /* 0x0400004df6f87389 */ /* 0x00006400000c004c */
[----:B01----:R-:W-:Y:S05]  /*d3b0*/  ENDCOLLECTIVE ;  /* 0x000000000000791b */ /* 0x003fea0003800000 */
.L_x_1548:
[----:B------:R-:W-:Y:S02]  /*d3c0*/  MOV R246, R236 ;  /* 0x000000ec00f67202 */ /* 0x000fe40000000f00 */
[----:B------:R-:W-:-:S07]  /*d3d0*/  MOV R225, R248 ;  /* 0x000000f800e17202 */ /* 0x000fce0000000f00 */
[----:B------:R-:W-:Y:S05]  /*d3e0*/  WARPSYNC.COLLECTIVE R79, `(.L_x_1549) ;  /* 0x000000004f087348 */ /* 0x000fea0003c00000 */
[----:B------:R0:W1:Y:S02]  /*d3f0*/  SHFL.UP P6, R248, R246, R77, R76 ;  /* 0x0400004df6f87389 */ /* 0x00006400000c004c */
[----:B01----:R-:W-:Y:S05]  /*d400*/  ENDCOLLECTIVE ;  /* 0x000000000000791b */ /* 0x003fea0003800000 */
.L_x_1549:
[----:B------:R-:W-:Y:S02]  /*d410*/  MOV R246, R245 ;  /* 0x000000f500f67202 */ /* 0x000fe40000000f00 */
[----:B------:R-:W-:-:S07]  /*d420*/  MOV R247, R248 ;  /* 0x000000f800f77202 */ /* 0x000fce0000000f00 */
[----:B------:R-:W-:Y:S05]  /*d430*/  WARPSYNC.COLLECTIVE R79, `(.L_x_1550) ;  /* 0x000000004f087348 */ /* 0x000fea0003c00000 */
[----:B------:R0:W1:Y:S02]  /*d440*/  SHFL.UP P6, R248, R246, R77, R76 ;  /* 0x0400004df6f87389 */ /* 0x00006400000c004c */
[----:B01----:R-:W-:Y:S05]  /*d450*/  ENDCOLLECTIVE ;  /* 0x000000000000791b */ /* 0x003fea0003800000 */
.L_x_1550:
        /* <DEDUP_REMOVED lines=8> */
[----:B------:R-:W-:Y:S02]  /*d4e0*/  HFMA2 R77, -RZ, RZ, 0, 9.5367431640625e-07 ;  /* 0x00000010ff4d7431 */ /* 0x000fe400000001ff */
        /* <DEDUP_REMOVED lines=8> */
.L_x_1551:
[----:B------:R-:W-:Y:S02]  /*d570*/  MOV R246, R235 ;  /* 0x000000eb00f67202 */ /* 0x000fe40000000f00 */
[----:B------:R-:W-:-:S07]  /*d580*/  MOV R78, R248 ;  /* 0x000000f8004e7202 */ /* 0x000fce0000000f00 */
[----:B------:R-:W-:Y:S05]  /*d590*/  WARPSYNC.COLLECTIVE R79, `(.L_x_1552) ;  /* 0x000000004f087348 */ /* 0x000fea0003c00000 */
[----:B------:R0:W1:Y:S02]  /*d5a0*/  SHFL.UP P6, R248, R246, R77, R76 ;  /* 0x0400004df6f87389 */ /* 0x00006400000c004c */
[----:B01----:R-:W-:Y:S05]  /*d5b0*/  ENDCOLLECTIVE ;  /* 0x000000000000791b */ /* 0x003fea0003800000 */
.L_x_1552:
[----:B------:R-:W-:Y:S02]  /*d5c0*/  MOV R246, R236 ;  /* 0x000000ec00f67202 */ /* 0x000fe40000000f00 */
[----:B------:R-:W-:-:S07]  /*d5d0*/  MOV R225, R248 ;  /* 0x000000f800e17202 */ /* 0x000fce0000000f00 */
[----:B------:R-:W-:Y:S05]  /*d5e0*/  WARPSYNC.COLLECTIVE R79, `(.L_x_1553) ;  /* 0x000000004f087348 */ /* 0x000fea0003c00000 */
[----:B------:R0:W1:Y:S02]  /*d5f0*/  SHFL.UP P6, R248, R246, R77, R76 ;  /* 0x0400004df6f87389 */ /* 0x00006400000c004c */
[----:B01----:R-:W-:Y:S05]  /*d600*/  ENDCOLLECTIVE ;  /* 0x000000000000791b */ /* 0x003fea0003800000 */
.L_x_1553:
[----:B------:R-:W-:Y:S02]  /*d610*/  MOV R246, R245 ;  /* 0x000000f500f67202 */ /* 0x000fe40000000f00 */
[----:B------:R-:W-:-:S07]  /*d620*/  MOV R247, R248 ;  /* 0x000000f800f77202 */ /* 0x000fce0000000f00 */
[----:B------:R-:W-:Y:S05]  /*d630*/  WARPSYNC.COLLECTIVE R79, `(.L_x_1554) ;  /* 0x000000004f087348 */ /* 0x000fea0003c00000 */
[----:B------:R0:W1:Y:S02]  /*d640*/  SHFL.UP P6, R248, R246, R77, R76 ;  /* 0x0400004df6f87389 */ /* 0x00006400000c004c */
[----:B01----:R-:W-:Y:S05]  /*d650*/  ENDCOLLECTIVE ;  /* 0x000000000000791b */ /* 0x003fea0003800000 */
.L_x_1554:
[----:B------:R-:W-:Y:S01]  /*d660*/  MOV R76, R248 ;  /* 0x000000f8004c7202 */ /* 0x000fe20000000f00 */
[----:B------:R-:W-:Y:S06]  /*d670*/  BRA `(.L_x_1555) ;  /* 0xffffff8000707947 */ /* 0x000fec000383ffff */
.L_x_1435:
        /* <DEDUP_REMOVED lines=8> */
.L_x_1557:
[----:B------:R-:W-:Y:S05]  /*d700*/  BSYNC B0 ;  /* 0x0000000000007941 */ /* 0x000fea0003800000 */
.L_x_1556:
[----:B------:R-:W-:Y:S05]  /*d710*/  BRA `(.L_x_1558) ;  /* 0xffffff80007c7947 */ /* 0x000fea000383ffff */
.L_x_1436:
        /* <DEDUP_REMOVED lines=8> */
.L_x_1560:
[----:B------:R-:W-:Y:S05]  /*d7a0*/  BSYNC B0 ;  /* 0x0000000000007941 */ /* 0x000fea0003800000 */
.L_x_1559:
[----:B------:R-:W-:Y:S05]  /*d7b0*/  BRA `(.L_x_1561) ;  /* 0xffffff80005c7947 */ /* 0x000fea000383ffff */
.L_x_1437:
        /* <DEDUP_REMOVED lines=8> */
.L_x_1563:
[----:B------:R-:W-:Y:S05]  /*d840*/  BSYNC B0 ;  /* 0x0000000000007941 */ /* 0x000fea0003800000 */
.L_x_1562:
[----:B------:R-:W-:Y:S05]  /*d850*/  BRA `(.L_x_1564) ;  /* 0xffffff80003c7947 */ /* 0x000fea000383ffff */
.L_x_1438:
        /* <DEDUP_REMOVED lines=8> */
.L_x_1566:
[----:B------:R-:W-:Y:S05]  /*d8e0*/  BSYNC B0 ;  /* 0x0000000000007941 */ /* 0x000fea0003800000 */
.L_x_1565:
[----:B------:R-:W-:Y:S05]  /*d8f0*/  BRA `(.L_x_1567) ;  /* 0xffffff80001c7947 */ /* 0x000fea000383ffff */
.L_x_1439:
        /* <DEDUP_REMOVED lines=8> */
.L_x_1569:
[----:B------:R-:W-:Y:S05]  /*d980*/  BSYNC B0 ;  /* 0x0000000000007941 */ /* 0x000fea0003800000 */
.L_x_1568:
[----:B------:R-:W-:Y:S01]  /*d990*/  HFMA2 R77, -RZ, RZ, 0, 5.9604644775390625e-08 ;  /* 0x00000001ff4d7431 */ /* 0x000fe200000001ff */
[----:B------:R-:W-:Y:S02]  /*d9a0*/  MOV R246, R235 ;  /* 0x000000eb00f67202 */ /* 0x000fe40000000f00 */
[----:B------:R-:W-:Y:S02]  /*d9b0*/  MOV R76, RZ ;  /* 0x000000ff004c7202 */ /* 0x000fe40000000f00 */
[----:B------:R-:W-:Y:S02]  /*d9c0*/  MOV R79, 0xffffffff ;  /* 0xffffffff004f7802 */ /* 0x000fe40000000f00 */
[----:B------:R-:W-:Y:S02]  /*d9d0*/  MOV R234, R248 ;  /* 0x000000f800ea7202 */ /* 0x000fe40000000f00 */
[----:B------:R-:W-:-:S07]  /*d9e0*/  MOV R78, R60 ;  /* 0x0000003c004e7202 */ /* 0x000fce0000000f00 */
[----:B------:R-:W-:Y:S05]  /*d9f0*/  WARPSYNC.COLLECTIVE R79, `(.L_x_1570) ;  /* 0x000000004f087348 */ /* 0x000fea0003c00000 */
[----:B------:R0:W1:Y:S02]  /*da00*/  SHFL.UP P6, R248, R246, R77, R76 ;  /* 0x0400004df6f87389 */ /* 0x00006400000c004c */
[----:B01----:R-:W-:Y:S05]  /*da10*/  ENDCOLLECTIVE ;  /* 0x000000000000791b */ /* 0x003fea0003800000 */
.L_x_1570:
[----:B------:R-:W-:Y:S02]  /*da20*/  MOV R246, R236 ;  /* 0x000000ec00f67202 */ /* 0x000fe40000000f00 */
[----:B------:R-:W-:-:S07]  /*da30*/  MOV R235, R248 ;  /* 0x000000f800eb7202 */ /* 0x000fce0000000f00 */
[----:B------:R-:W-:Y:S05]  /*da40*/  WARPSYNC.COLLECTIVE R79, `(.L_x_1571) ;  /* 0x000000004f087348 */ /* 0x000fea0003c00000 */
[----:B------:R0:W1:Y:S02]  /*da50*/  SHFL.UP P6, R248, R246, R77, R76 ;  /* 0x0400004df6f87389 */ /* 0x00006400000c004c */
[----:B01----:R-:W-:Y:S05]  /*da60*/  ENDCOLLECTIVE ;  /* 0x000000000000791b */ /* 0x003fea0003800000 */
.L_x_1571:
[----:B------:R-:W-:Y:S02]  /*da70*/  MOV R246, R245 ;  /* 0x000000f500f67202 */ /* 0x000fe40000000f00 */
[----:B------:R-:W-:-:S07]  /*da80*/  MOV R236, R248 ;  /* 0x000000f800ec7202 */ /* 0x000fce0000000f00 */
[----:B------:R-:W-:Y:S05]  /*da90*/  WARPSYNC.COLLECTIVE R79, `(.L_x_1572) ;  /* 0x000000004f087348 */ /* 0x000fea0003c00000 */
[----:B------:R0:W1:Y:S02]  /*daa0*/  SHFL.UP P6, R248, R246, R77, R76 ;  /* 0x0400004df6f87389 */ /* 0x00006400000c004c */
[----:B01----:R-:W-:Y:S05]  /*dab0*/  ENDCOLLECTIVE ;  /* 0x000000000000791b */ /* 0x003fea0003800000 */
.L_x_1572:
[----:B------:R-:W-:Y:S01]  /*dac0*/  HFMA2 R77, -RZ, RZ, 0, 0 ;  /* 0x00000000ff4d7431 */ /* 0x000fe200000001ff */
[----:B------:R-:W-:-:S07]  /*dad0*/  MOV R76, 0x1f ;  /* 0x0000001f004c7802 */ /* 0x000fce0000000f00 */
[----:B------:R-:W-:Y:S05]  /*dae0*/  WARPSYNC.COLLECTIVE R79, `(.L_x_1573) ;  /* 0x000000004f087348 */ /* 0x000fea0003c00000 */
[----:B------:R0:W1:Y:S02]  /*daf0*/  SHFL.IDX P3, R225, R78, R77, R76 ;  /* 0x0000004d4ee17389 */ /* 0x000064000006004c */
[----:B01----:R-:W-:Y:S05]  /*db00*/  ENDCOLLECTIVE ;  /* 0x000000000000791b */ /* 0x003fea0003800000 */
.L_x_1573:
[----:B------:R-:W-:Y:S02]  /*db10*/  MOV R245, R248 ;  /* 0x000000f800f57202 */ /* 0x000fe40000000f00 */
[----:B------:R-:W-:Y:S02]  /*db20*/  MOV R78, R61 ;  /* 0x0000003d004e7202 */ /* 0x000fe40000000f00 */
[----:B------:R-:W-:-:S07]  /*db30*/  MOV R60, R225 ;  /* 0x000000e1003c7202 */ /* 0x000fce0000000f00 */
[----:B------:R-:W-:Y:S05]  /*db40*/  WARPSYNC.COLLECTIVE R79, `(.L_x_1574) ;  /* 0x000000004f087348 */ /* 0x000fea0003c00000 */
[----:B------:R0:W1:Y:S02]  /*db50*/  SHFL.IDX P3, R225, R78, R77, R76 ;  /* 0x0000004d4ee17389 */ /* 0x000064000006004c */
[----:B01----:R-:W-:Y:S05]  /*db60*/  ENDCOLLECTIVE ;  /* 0x000000000000791b */ /* 0x003fea0003800000 */
.L_x_1574:
[----:B------:R-:W-:Y:S02]  /*db70*/  MOV R78, R62 ;  /* 0x0000003e004e7202 */ /* 0x000fe40000000f00 */
[----:B------:R-:W-:-:S07]  /*db80*/  MOV R61, R225 ;  /* 0x000000e1003d7202 */ /* 0x000fce0000000f00 */
[----:B------:R-:W-:Y:S05]  /*db90*/  WARPSYNC.COLLECTIVE R79, `(.L_x_1575) ;  /* 0x000000004f087348 */ /* 0x000fea0003c00000 */
[----:B------:R0:W1:Y:S02]  /*dba0*/  SHFL.IDX P3, R225, R78, R77, R76 ;  /* 0x0000004d4ee17389 */ /* 0x000064000006004c */
[----:B01----:R-:W-:Y:S05]  /*dbb0*/  ENDCOLLECTIVE ;  /* 0x000000000000791b */ /* 0x003fea0003800000 */
.L_x_1575:
[----:B------:R-:W-:Y:S02]  /*dbc0*/  MOV R78, R63 ;  /* 0x0000003f004e7202 */ /* 0x000fe40000000f00 */
[----:B------:R-:W-:-:S07]  /*dbd0*/  MOV R62, R225 ;  /* 0x000000e1003e7202 */ /* 0x000fce0000000f00 */
[----:B------:R-:W-:Y:S05]  /*dbe0*/  WARPSYNC.COLLECTIVE R79, `(.L_x_1576) ;  /* 0x000000004f087348 */ /* 0x000fea0003c00000 */
[----:B------:R0:W1:Y:S02]  /*dbf0*/  SHFL.IDX P3, R225, R78, R77, R76 ;  /* 0x0000004d4ee17389 */ /* 0x000064000006004c */
[----:B01----:R-:W-:Y:S05]  /*dc00*/  ENDCOLLECTIVE ;  /* 0x000000000000791b */ /* 0x003fea0003800000 */
.L_x_1576:
[----:B------:R-:W-:Y:S01]  /*dc10*/  MOV R63, R225 ;  /* 0x000000e1003f7202 */ /* 0x000fe20000000f00 */
[----:B------:R-:W-:Y:S06]  /*dc20*/  BRA `(.L_x_1577) ;  /* 0xffffff7c00787947 */ /* 0x000fec000383ffff */
.L_x_1441:
[----:B------:R-:W-:Y:S01]  /*dc30*/  HFMA2 R251, -RZ, RZ, 0, 5.9604644775390625e-08 ;  /* 0x00000001fffb7431 */ /* 0x000fe200000001ff */
[----:B------:R-:W-:Y:S02]  /*dc40*/  MOV R252, R245 ;  /* 0x000000f500fc7202 */ /* 0x000fe40000000f00 */
[----:B------:R-:W-:Y:S02]  /*dc50*/  MOV R76, 0x1f ;  /* 0x0000001f004c7802 */ /* 0x000fe40000000f00 */
[----:B------:R-:W-:-:S07]  /*dc60*/  MOV R79, 0xffffffff ;  /* 0xffffffff004f7802 */ /* 0x000fce0000000f00 */
[----:B------:R-:W-:Y:S05]  /*dc70*/  WARPSYNC.COLLECTIVE R79, `(.L_x_1578) ;  /* 0x000000004f087348 */ /* 0x000fea0003c00000 */
[----:B------:R0:W1:Y:S02]  /*dc80*/  SHFL.DOWN P0, R225, R252, R251, R76 ;  /* 0x080000fbfce17389 */ /* 0x000064000000004c */
[----:B01----:R-:W-:Y:S05]  /*dc90*/  ENDCOLLECTIVE ;  /* 0x000000000000791b */ /* 0x003fea0003800000 */
.L_x_1578:
[----:B------:R-:W-:Y:S02]  /*dca0*/  MOV R252, R246 ;  /* 0x000000f600fc7202 */ /* 0x000fe40000000f00 */
[----:B------:R-:W-:-:S07]  /*dcb0*/  MOV R77, R225 ;  /* 0x000000e1004d7202 */ /* 0x000fce0000000f00 */
[----:B------:R-:W-:Y:S05]  /*dcc0*/  WARPSYNC.COLLECTIVE R79, `(.L_x_1579) ;  /* 0x000000004f087348 */ /* 0x000fea0003c00000 */
[----:B------:R0:W1:Y:S02]  /*dcd0*/  SHFL.DOWN P0, R225, R252, R251, R76 ;  /* 0x080000fbfce17389 */ /* 0x000064000000004c */
[----:B01----:R-:W-:Y:S05]  /*dce0*/  ENDCOLLECTIVE ;  /* 0x000000000000791b */ /* 0x003fea0003800000 */
.L_x_1579:
[----:B------:R-:W-:Y:S02]  /*dcf0*/  MOV R252, R247 ;  /* 0x000000f700fc7202 */ /* 0x000fe40000000f00 */
[----:B------:R-:W-:-:S07]  /*dd00*/  MOV R78, R225 ;  /* 0x000000e1004e7202 */ /* 0x000fce0000000f00 */
[----:B------:R-:W-:Y:S05]  /*dd10*/  WARPSYNC.COLLECTIVE R79, `(.L_x_1580) ;  /* 0x000000004f087348 */ /* 0x000fea0003c00000 */
[----:B------:R0:W1:Y:S02]  /*dd20*/  SHFL.DOWN P0, R225, R252, R251, R76 ;  /* 0x080000fbfce17389 */ /* 0x000064000000004c */
[----:B01----:R-:W-:Y:S05]  /*dd30*/  ENDCOLLECTIVE ;  /* 0x000000000000791b */ /* 0x003fea0003800000 */
.L_x_1580:
[----:B------:R-:W-:Y:S02]  /*dd40*/  MOV R252, R248 ;  /* 0x000000f800fc7202 */ /* 0x000fe40000000f00 */
[----:B------:R-:W-:-:S07]  /*dd50*/  MOV R123, R225 ;  /* 0x000000e1007b7202 */ /* 0x000fce0000000f00 */
[----:B------:R-:W-:Y:S05]  /*dd60*/  WARPSYNC.COLLECTIVE R79, `(.L_x_1581) ;  /* 0x000000004f087348 */ /* 0x000fea0003c00000 */
[----:B------:R0:W1:Y:S02]  /*dd70*/  SHFL.DOWN P0, R225, R252, R251, R76 ;  /* 0x080000fbfce17389 */ /* 0x000064000000004c */
[----:B01----:R-:W-:Y:S05]  /*dd80*/  ENDCOLLECTIVE ;  /* 0x000000000000791b */ /* 0x003fea0003800000 */
.L_x_1581:
[----:B------:R-:W-:Y:S01]  /*dd90*/  MOV R76, R225 ;  /* 0x000000e1004c7202 */ /* 0x000fe20000000f00 */
[----:B------:R-:W-:Y:S06]  /*dda0*/  BRA `(.L_x_1582) ;  /* 0xffffff9000987947 */ /* 0x000fec000383ffff */
.L_x_1444:
[----:B------:R-:W-:Y:S01]  /*ddb0*/  HFMA2 R251, -RZ, RZ, 0, 1.1920928955078125e-07 ;  /* 0x00000002fffb7431 */ /* 0x000fe200000001ff */
[----:B------:R-:W-:Y:S01]  /*ddc0*/  BSSY B0, `(.L_x_1583) ;  /* 0x0000007000007945 */ /* 0x000fe20003800000 */
[----:B------:R-:W-:Y:S02]  /*ddd0*/  MOV R252, R245 ;  /* 0x000000f500fc7202 */ /* 0x000fe40000000f00 */
[----:B----4-:R-:W-:Y:S02]  /*dde0*/  MOV R76, 0x1f ;  /* 0x0000001f004c7802 */ /* 0x010fe40000000f00 */
[----:B------:R-:W-:-:S07]  /*ddf0*/  MOV R79, 0xffffffff ;  /* 0xffffffff004f7802 */ /* 0x000fce0000000f00 */
[----:B0123--:R-:W-:Y:S05]  /*de00*/  WARPSYNC.COLLECTIVE R79, `(.L_x_1584) ;  /* 0x000000004f087348 */ /* 0x00ffea0003c00000 */
[----:B------:R4:W0:Y:S02]  /*de10*/  SHFL.DOWN P0, R225, R252, R251, R76 ;  /* 0x080000fbfce17389 */ /* 0x000824000000004c */
[----:B01234-:R-:W-:Y:S05]  /*de20*/  ENDCOLLECTIVE ;  /* 0x000000000000791b */ /* 0x01ffea0003800000 */
.L_x_1584:
[----:B------:R-:W-:Y:S05]  /*de30*/  BSYNC B0 ;  /* 0x0000000000007941 */ /* 0x000fea0003800000 */
.L_x_1583:
        /* <DEDUP_REMOVED lines=8> */
.L_x_1585:
[----:B------:R-:W-:Y:S02]  /*dec0*/  MOV R252, R247 ;  /* 0x000000f700fc7202 */ /* 0x000fe40000000f00 */
[----:B------:R-:W-:-:S07]  /*ded0*/  MOV R78, R225 ;  /* 0x000000e1004e7202 */ /* 0x000fce0000000f00 */
[----:B------:R-:W-:Y:S05]  /*dee0*/  WARPSYNC.COLLECTIVE R79, `(.L_x_1586) ;  /* 0x000000004f087348 */ /* 0x000fea0003c00000 */
[----:B------:R0:W1:Y:S02]  /*def0*/  SHFL.DOWN P0, R225, R252, R251, R76 ;  /* 0x080000fbfce17389 */ /* 0x000064000000004c */
[----:B01----:R-:W-:Y:S05]  /*df00*/  ENDCOLLECTIVE ;  /* 0x000000000000791b */ /* 0x003fea0003800000 */
.L_x_1586:
[----:B------:R-:W-:Y:S02]  /*df10*/  MOV R252, R248 ;  /* 0x000000f800fc7202 */ /* 0x000fe40000000f00 */
[----:B------:R-:W-:-:S07]  /*df20*/  MOV R123, R225 ;  /* 0x000000e1007b7202 */ /* 0x000fce0000000f00 */
[----:B------:R-:W-:Y:S05]  /*df30*/  WARPSYNC.COLLECTIVE R79, `(.L_x_1587) ;  /* 0x000000004f087348 */ /* 0x000fea0003c00000 */
[----:B------:R0:W1:Y:S02]  /*df40*/  SHFL.DOWN P0, R225, R252, R251, R76 ;  /* 0x080000fbfce17389 */ /* 0x000064000000004c */
[----:B01----:R-:W-:Y:S05]  /*df50*/  ENDCOLLECTIVE ;  /* 0x000000000000791b */ /* 0x003fea0003800000 */
.L_x_1587:
[----:B------:R-:W-:Y:S01]  /*df60*/  MOV R79, R225 ;  /* 0x000000e1004f7202 */ /* 0x000fe20000000f00 */
[----:B------:R-:W-:Y:S06]  /*df70*/  BRA `(.L_x_1588) ;  /* 0xffffff90007c7947 */ /* 0x000fec000383ffff */
.L_x_1447:
[----:B------:R-:W-:Y:S01]  /*df80*/  HFMA2 R251, -RZ, RZ, 0, 2.384185791015625e-07 ;  /* 0x00000004fffb7431 */ /* 0x000fe200000001ff */
[----:B------:R-:W-:Y:S01]  /*df90*/  BSSY B0, `(.L_x_1589) ;  /* 0x0000007000007945 */ /* 0x000fe20003800000 */
[----:B------:R-:W-:Y:S02]  /*dfa0*/  MOV R252, R245 ;  /* 0x000000f500fc7202 */ /* 0x000fe40000000f00 */
[----:B----4-:R-:W-:Y:S02]  /*dfb0*/  MOV R76, 0x1f ;  /* 0x0000001f004c7802 */ /* 0x010fe40000000f00 */
[----:B0-----:R-:W-:-:S07]  /*dfc0*/  MOV R79, 0xffffffff ;  /* 0xffffffff004f7802 */ /* 0x001fce0000000f00 */
[----:B-123--:R-:W-:Y:S05]  /*dfd0*/  WARPSYNC.COLLECTIVE R79, `(.L_x_1590) ;  /* 0x000000004f087348 */ /* 0x00efea0003c00000 */
[----:B------:R0:W4:Y:S02]  /*dfe0*/  SHFL.DOWN P0, R225, R252, R251, R76 ;  /* 0x080000fbfce17389 */ /* 0x000124000000004c */
[----:B01234-:R-:W-:Y:S05]  /*dff0*/  ENDCOLLECTIVE ;  /* 0x000000000000791b */ /* 0x01ffea0003800000 */
.L_x_1590:
[----:B------:R-:W-:Y:S05]  /*e000*/  BSYNC B0 ;  /* 0x0000000000007941 */ /* 0x000fea0003800000 */
.L_x_1589:
        /* <DEDUP_REMOVED lines=8> */
.L_x_1591:
[----:B------:R-:W-:Y:S02]  /*e090*/  MOV R252, R247 ;  /* 0x000000f700fc7202 */ /* 0x000fe40000000f00 */
[----:B------:R-:W-:-:S07]  /*e0a0*/  MOV R78, R225 ;  /* 0x000000e1004e7202 */ /* 0x000fce0000000f00 */
[----:B------:R-:W-:Y:S05]  /*e0b0*/  WARPSYNC.COLLECTIVE R79, `(.L_x_1592) ;  /* 0x000000004f087348 */ /* 0x000fea0003c00000 */
[----:B------:R0:W1:Y:S02]  /*e0c0*/  SHFL.DOWN P0, R225, R252, R251, R76 ;  /* 0x080000fbfce17389 */ /* 0x000064000000004c */
[----:B01----:R-:W-:Y:S05]  /*e0d0*/  ENDCOLLECTIVE ;  /* 0x000000000000791b */ /* 0x003fea0003800000 */
.L_x_1592:
[----:B------:R-:W-:Y:S02]  /*e0e0*/  MOV R252, R248 ;  /* 0x000000f800fc7202 */ /* 0x000fe40000000f00 */
[----:B------:R-:W-:-:S07]  /*e0f0*/  MOV R123, R225 ;  /* 0x000000e1007b7202 */ /* 0x000fce0000000f00 */
[----:B------:R-:W-:Y:S05]  /*e100*/  WARPSYNC.COLLECTIVE R79, `(.L_x_1593) ;  /* 0x000000004f087348 */ /* 0x000fea0003c00000 */
[----:B------:R0:W1:Y:S02]  /*e110*/  SHFL.DOWN P0, R225, R252, R251, R76 ;  /* 0x080000fbfce17389 */ /* 0x000064000000004c */
[----:B01----:R-:W-:Y:S05]  /*e120*/  ENDCOLLECTIVE ;  /* 0x000000000000791b */ /* 0x003fea0003800000 */
.L_x_1593:
[----:B------:R-:W-:Y:S01]  /*e130*/  MOV R79, R225 ;  /* 0x000000e1004f7202 */ /* 0x000fe20000000f00 */
[----:B------:R-:W-:Y:S06]  /*e140*/  BRA `(.L_x_1594) ;  /* 0xffffff9000607947 */ /* 0x000fec000383ffff */
.L_x_1450:
[----:B------:R-:W-:Y:S01]  /*e150*/  HFMA2 R251, -RZ, RZ, 0, 4.76837158203125e-07 ;  /* 0x00000008fffb7431 */ /* 0x000fe200000001ff */
[----:B------:R-:W-:Y:S01]  /*e160*/  BSSY B0, `(.L_x_1595) ;  /* 0x0000007000007945 */ /* 0x000fe20003800000 */
[----:B------:R-:W-:Y:S02]  /*e170*/  MOV R252, R245 ;  /* 0x000000f500fc7202 */ /* 0x000fe40000000f00 */
[----:B----4-:R-:W-:Y:S02]  /*e180*/  MOV R76, 0x1f ;  /* 0x0000001f004c7802 */ /* 0x010fe40000000f00 */
[----:B0-----:R-:W-:-:S07]  /*e190*/  MOV R79, 0xffffffff ;  /* 0xffffffff004f7802 */ /* 0x001fce0000000f00 */
[----:B-123--:R-:W-:Y:S05]  /*e1a0*/  WARPSYNC.COLLECTIVE R79, `(.L_x_1596) ;  /* 0x000000004f087348 */ /* 0x00efea0003c00000 */
[----:B------:R0:W4:Y:S02]  /*e1b0*/  SHFL.DOWN P0, R225, R252, R251, R76 ;  /* 0x080000fbfce17389 */ /* 0x000124000000004c */
[----:B01234-:R-:W-:Y:S05]  /*e1c0*/  ENDCOLLECTIVE ;  /* 0x000000000000791b */ /* 0x01ffea0003800000 */
.L_x_1596:
[----:B------:R-:W-:Y:S05]  /*e1d0*/  BSYNC B0 ;  /* 0x0000000000007941 */ /* 0x000fea0003800000 */
.L_x_1595:
        /* <DEDUP_REMOVED lines=8> */
.L_x_1597:
[----:B------:R-:W-:Y:S02]  /*e260*/  MOV R252, R247 ;  /* 0x000000f700fc7202 */ /* 0x000fe40000000f00 */
[----:B------:R-:W-:-:S07]  /*e270*/  MOV R78, R225 ;  /* 0x000000e1004e7202 */ /* 0x000fce0000000f00 */
[----:B------:R-:W-:Y:S05]  /*e280*/  WARPSYNC.COLLECTIVE R79, `(.L_x_1598) ;  /* 0x000000004f087348 */ /* 0x000fea0003c00000 */
[----:B------:R0:W1:Y:S02]  /*e290*/  SHFL.DOWN P0, R225, R252, R251, R76 ;  /* 0x080000fbfce17389 */ /* 0x000064000000004c */
[----:B01----:R-:W-:Y:S05]  /*e2a0*/  ENDCOLLECTIVE ;  /* 0x000000000000791b */ /* 0x003fea0003800000 */
.L_x_1598:
[----:B------:R-:W-:Y:S02]  /*e2b0*/  MOV R252, R248 ;  /* 0x000000f800fc7202 */ /* 0x000fe40000000f00 */
[----:B------:R-:W-:-:S07]  /*e2c0*/  MOV R123, R225 ;  /* 0x000000e1007b7202 */ /* 0x000fce0000000f00 */
[----:B------:R-:W-:Y:S05]  /*e2d0*/  WARPSYNC.COLLECTIVE R79, `(.L_x_1599) ;  /* 0x000000004f087348 */ /* 0x000fea0003c00000 */
[----:B------:R0:W1:Y:S02]  /*e2e0*/  SHFL.DOWN P0, R225, R252, R251, R76 ;  /* 0x080000fbfce17389 */ /* 0x000064000000004c */
[----:B01----:R-:W-:Y:S05]  /*e2f0*/  ENDCOLLECTIVE ;  /* 0x000000000000791b */ /* 0x003fea0003800000 */
.L_x_1599:
[----:B------:R-:W-:Y:S01]  /*e300*/  MOV R79, R225 ;  /* 0x000000e1004f7202 */ /* 0x000fe20000000f00 */
[----:B------:R-:W-:Y:S06]  /*e310*/  BRA `(.L_x_1600) ;  /* 0xffffff9000447947 */ /* 0x000fec000383ffff */
.L_x_1453:
[----:B------:R-:W-:Y:S01]  /*e320*/  HFMA2 R251, -RZ, RZ, 0, 9.5367431640625e-07 ;  /* 0x00000010fffb7431 */ /* 0x000fe200000001ff */
[----:B------:R-:W-:Y:S01]  /*e330*/  BSSY B0, `(.L_x_1601) ;  /* 0x0000007000007945 */ /* 0x000fe20003800000 */
[----:B------:R-:W-:Y:S02]  /*e340*/  MOV R252, R245 ;  /* 0x000000f500fc7202 */ /* 0x000fe40000000f00 */
[----:B----4-:R-:W-:Y:S02]  /*e350*/  MOV R76, 0x1f ;  /* 0x0000001f004c7802 */ /* 0x010fe40000000f00 */
[----:B0-----:R-:W-:-:S07]  /*e360*/  MOV R79, 0xffffffff ;  /* 0xffffffff004f7802 */ /* 0x001fce0000000f00 */
[----:B-123--:R-:W-:Y:S05]  /*e370*/  WARPSYNC.COLLECTIVE R79, `(.L_x_1602) ;  /* 0x000000004f087348 */ /* 0x00efea0003c00000 */
[----:B------:R0:W4:Y:S02]  /*e380*/  SHFL.DOWN P0, R225, R252, R251, R76 ;  /* 0x080000fbfce17389 */ /* 0x000124000000004c */
[----:B01234-:R-:W-:Y:S05]  /*e390*/  ENDCOLLECTIVE ;  /* 0x000000000000791b */ /* 0x01ffea0003800000 */
.L_x_1602:
[----:B------:R-:W-:Y:S05]  /*e3a0*/  BSYNC B0 ;  /* 0x0000000000007941 */ /* 0x000fea0003800000 */
.L_x_1601:
        /* <DEDUP_REMOVED lines=8> */
.L_x_1603:
[----:B------:R-:W-:Y:S02]  /*e430*/  MOV R252, R247 ;  /* 0x000000f700fc7202 */ /* 0x000fe40000000f00 */
[----:B------:R-:W-:-:S07]  /*e440*/  MOV R78, R225 ;  /* 0x000000e1004e7202 */ /* 0x000fce0000000f00 */
[----:B------:R-:W-:Y:S05]  /*e450*/  WARPSYNC.COLLECTIVE R79, `(.L_x_1604) ;  /* 0x000000004f087348 */ /* 0x000fea0003c00000 */
[----:B------:R0:W1:Y:S02]  /*e460*/  SHFL.DOWN P0, R225, R252, R251, R76 ;  /* 0x080000fbfce17389 */ /* 0x000064000000004c */
[----:B01----:R-:W-:Y:S05]  /*e470*/  ENDCOLLECTIVE ;  /* 0x000000000000791b */ /* 0x003fea0003800000 */
.L_x_1604:
[----:B------:R-:W-:Y:S02]  /*e480*/  MOV R252, R248 ;  /* 0x000000f800fc7202 */ /* 0x000fe40000000f00 */
[----:B------:R-:W-:-:S07]  /*e490*/  MOV R123, R225 ;  /* 0x000000e1007b7202 */ /* 0x000fce0000000f00 */
[----:B------:R-:W-:Y:S05]  /*e4a0*/  WARPSYNC.COLLECTIVE R79, `(.L_x_1605) ;  /* 0x000000004f087348 */ /* 0x000fea0003c00000 */
[----:B------:R0:W1:Y:S02]  /*e4b0*/  SHFL.DOWN P0, R225, R252, R251, R76 ;  /* 0x080000fbfce17389 */ /* 0x000064000000004c */
[----:B01----:R-:W-:Y:S05]  /*e4c0*/  ENDCOLLECTIVE ;  /* 0x000000000000791b */ /* 0x003fea0003800000 */
.L_x_1605:
[----:B------:R-:W-:Y:S01]  /*e4d0*/  MOV R79, R225 ;  /* 0x000000e1004f7202 */ /* 0x000fe20000000f00 */
[----:B------:R-:W-:Y:S06]  /*e4e0*/  BRA `(.L_x_1606) ;  /* 0xffffff9000287947 */ /* 0x000fec000383ffff */
.L_x_1456:
        /* <DEDUP_REMOVED lines=8> */
.L_x_1608:
[----:B------:R-:W-:Y:S05]  /*e570*/  BSYNC B0 ;  /* 0x0000000000007941 */ /* 0x000fea0003800000 */
.L_x_1607:
        /* <DEDUP_REMOVED lines=10> */
.L_x_1609:
[----:B------:R-:W-:Y:S02]  /*e620*/  MOV R78, R247 ;  /* 0x000000f7004e7202 */ /* 0x000fe40000000f00 */
[----:B------:R-:W-:-:S07]  /*e630*/  MOV R234, R225 ;  /* 0x000000e100ea7202 */ /* 0x000fce0000000f00 */
[----:B------:R-:W-:Y:S05]  /*e640*/  WARPSYNC.COLLECTIVE R79, `(.L_x_1610) ;  /* 0x000000004f087348 */ /* 0x000fea0003c00000 */
[----:B------:R0:W1:Y:S02]  /*e650*/  SHFL.IDX P3, R225, R78, R77, R76 ;  /* 0x0000004d4ee17389 */ /* 0x000064000006004c */
[----:B01----:R-:W-:Y:S05]  /*e660*/  ENDCOLLECTIVE ;  /* 0x000000000000791b */ /* 0x003fea0003800000 */
.L_x_1610:
        /* <DEDUP_REMOVED lines=16> */
.L_x_1611:
[----:B------:R-:W-:Y:S01]  /*e770*/  MOV R78, R72 ;  /* 0x00000048004e7202 */ /* 0x000fe20000000f00 */
[----:B------:R-:W-:-:S07]  /*e780*/  FADD.FTZ R236, R225, R236 ;  /* 0x000000ece1ec7221 */ /* 0x000fce0000010000 */
[----:B------:R-:W-:Y:S05]  /*e790*/  WARPSYNC.COLLECTIVE R79, `(.L_x_1612) ;  /* 0x000000004f087348 */ /* 0x000fea0003c00000 */
[----:B------:R0:W1:Y:S02]  /*e7a0*/  SHFL.DOWN P0, R225, R252, R251, R76 ;  /* 0x080000fbfce17389 */ /* 0x000064000000004c */
[----:B01----:R-:W-:Y:S05]  /*e7b0*/  ENDCOLLECTIVE ;  /* 0x000000000000791b */ /* 0x003fea0003800000 */
.L_x_1612:
[----:B------:R-:W-:Y:S02]  /*e7c0*/  MOV R252, R246 ;  /* 0x000000f600fc7202 */ /* 0x000fe40000000f00 */
[----:B------:R-:W-:-:S07]  /*e7d0*/  MOV R245, R225 ;  /* 0x000000e100f57202 */ /* 0x000fce0000000f00 */
[----:B------:R-:W-:Y:S05]  /*e7e0*/  WARPSYNC.COLLECTIVE R79, `(.L_x_1613) ;  /* 0x000000004f087348 */ /* 0x000fea0003c00000 */
[----:B------:R0:W1:Y:S02]  /*e7f0*/  SHFL.DOWN P0, R225, R252, R251, R76 ;  /* 0x080000fbfce17389 */ /* 0x000064000000004c */
[----:B01----:R-:W-:Y:S05]  /*e800*/  ENDCOLLECTIVE ;  /* 0x000000000000791b */ /* 0x003fea0003800000 */
.L_x_1613:
[----:B------:R-:W-:Y:S02]  /*e810*/  MOV R252, R247 ;  /* 0x000000f700fc7202 */ /* 0x000fe40000000f00 */
[----:B------:R-:W-:-:S07]  /*e820*/  MOV R246, R225 ;  /* 0x000000e100f67202 */ /* 0x000fce0000000f00 */
[----:B------:R-:W-:Y:S05]  /*e830*/  WARPSYNC.COLLECTIVE R79, `(.L_x_1614) ;  /* 0x000000004f087348 */ /* 0x000fea0003c00000 */
[----:B------:R0:W1:Y:S02]  /*e840*/  SHFL.DOWN P0, R225, R252, R251, R76 ;  /* 0x080000fbfce17389 */ /* 0x000064000000004c */
[----:B01----:R-:W-:Y:S05]  /*e850*/  ENDCOLLECTIVE ;  /* 0x000000000000791b */ /* 0x003fea0003800000 */
.L_x_1614:
[----:B------:R-:W-:Y:S02]  /*e860*/  MOV R252, R248 ;  /* 0x000000f800fc7202 */ /* 0x000fe40000000f00 */
[----:B------:R-:W-:-:S07]  /*e870*/  MOV R247, R225 ;  /* 0x000000e100f77202 */ /* 0x000fce0000000f00 */
[----:B------:R-:W-:Y:S05]  /*e880*/  WARPSYNC.COLLECTIVE R79, `(.L_x_1615) ;  /* 0x000000004f087348 */ /* 0x000fea0003c00000 */
[----:B------:R0:W1:Y:S02]  /*e890*/  SHFL.DOWN P0, R225, R252, R251, R76 ;  /* 0x080000fbfce17389 */ /* 0x000064000000004c */
[----:B01----:R-:W-:Y:S05]  /*e8a0*/  ENDCOLLECTIVE ;  /* 0x000000000000791b */ /* 0x003fea0003800000 */
.L_x_1615:
[----:B------:R-:W-:-:S07]  /*e8b0*/  MOV R248, R225 ;  /* 0x000000e100f87202 */ /* 0x000fce0000000f00 */
[----:B------:R-:W-:Y:S05]  /*e8c0*/  WARPSYNC.COLLECTIVE R79, `(.L_x_1616) ;  /* 0x000000004f087348 */ /* 0x000fea0003c00000 */
[----:B------:R0:W1:Y:S02]  /*e8d0*/  SHFL.IDX P3, R225, R78, R77, R76 ;  /* 0x0000004d4ee17389 */ /* 0x000064000006004c */
[----:B01----:R-:W-:Y:S05]  /*e8e0*/  ENDCOLLECTIVE ;  /* 0x000000000000791b */ /* 0x003fea0003800000 */
.L_x_1616:
[----:B------:R-:W-:Y:S02]  /*e8f0*/  MOV R78, R73 ;  /* 0x00000049004e7202 */ /* 0x000fe40000000f00 */
[----:B------:R-:W-:-:S07]  /*e900*/  MOV R72, R225 ;  /* 0x000000e100487202 */ /* 0x000fce0000000f00 */
[----:B------:R-:W-:Y:S05]  /*e910*/  WARPSYNC.COLLECTIVE R79, `(.L_x_1617) ;  /* 0x000000004f087348 */ /* 0x000fea0003c00000 */
[----:B------:R0:W1:Y:S02]  /*e920*/  SHFL.IDX P3, R225, R78, R77, R76 ;  /* 0x0000004d4ee17389 */ /* 0x000064000006004c */
[----:B01----:R-:W-:Y:S05]  /*e930*/  ENDCOLLECTIVE ;  /* 0x000000000000791b */ /* 0x003fea0003800000 */
.L_x_1617:
[----:B------:R-:W-:Y:S02]  /*e940*/  MOV R78, R74 ;  /* 0x0000004a004e7202 */ /* 0x000fe40000000f00 */
[----:B------:R-:W-:-:S07]  /*e950*/  MOV R73, R225 ;  /* 0x000000e100497202 */ /* 0x000fce0000000f00 */
[----:B------:R-:W-:Y:S05]  /*e960*/  WARPSYNC.COLLECTIVE R79, `(.L_x_1618) ;  /* 0x000000004f087348 */ /* 0x000fea0003c00000 */
[----:B------:R0:W1:Y:S02]  /*e970*/  SHFL.IDX P3, R225, R78, R77, R76 ;  /* 0x0000004d4ee17389 */ /* 0x000064000006004c */
[----:B01----:R-:W-:Y:S05]  /*e980*/  ENDCOLLECTIVE ;  /* 0x000000000000791b */ /* 0x003fea0003800000 */
.L_x_1618:
[----:B------:R-:W-:Y:S02]  /*e990*/  MOV R78, R75 ;  /* 0x0000004b004e7202 */ /* 0x000fe40000000f00 */
[----:B------:R-:W-:-:S07]  /*e9a0*/  MOV R74, R225 ;  /* 0x000000e1004a7202 */ /* 0x000fce0000000f00 */
[----:B------:R-:W-:Y:S05]  /*e9b0*/  WARPSYNC.COLLECTIVE R79, `(.L_x_1619) ;  /* 0x000000004f087348 */ /* 0x000fea0003c00000 */
[----:B------:R0:W1:Y:S02]  /*e9c0*/  SHFL.IDX P3, R225, R78, R77, R76 ;  /* 0x0000004d4ee17389 */ /* 0x000064000006004c */
[----:B01----:R-:W-:Y:S05]  /*e9d0*/  ENDCOLLECTIVE ;  /* 0x000000000000791b */ /* 0x003fea0003800000 */
.L_x_1619:
[----:B------:R-:W-:Y:S01]  /*e9e0*/  MOV R75, R225 ;  /* 0x000000e1004b7202 */ /* 0x000fe20000000f00 */
[----:B------:R-:W-:Y:S06]  /*e9f0*/  BRA `(.L_x_1620) ;  /* 0xffffff8c00847947 */ /* 0x000fec000383ffff */
.L_x_1621:
        /* <DEDUP_REMOVED lines=16> */
.L_x_18664:


//--------------------- .text._Z25selective_scan_bwd_kernelI32Selective_Scan_bwd_kernel_traitsILi128ELi16ELb0ELb1ELb0ELb0ELb1EfN3c107complexIfEEEEv12SSMParamsBwd --------------------------
	.section	.text._Z25selective_scan_bwd_kernelI32Selective_Scan_bwd_kernel_traitsILi128ELi16ELb0ELb1ELb0ELb0ELb1EfN3c107complexIfEEEEv12SSMParamsBwd,"ax",@progbits
	.align	128
        .global         _Z25selective_scan_bwd_kernelI32Selective_Scan_bwd_kernel_traitsILi128ELi16ELb0ELb1ELb0ELb0ELb1EfN3c107complexIfEEEEv12SSMParamsBwd
        .type           _Z25selective_scan_bwd_kernelI32Selective_Scan_bwd_kernel_traitsILi128ELi16ELb0ELb1ELb0ELb0ELb1EfN3c107complexIfEEEEv12SSMParamsBwd,@function
        .size           _Z25selective_scan_bwd_kernelI32Selective_Scan_bwd_kernel_traitsILi128ELi16ELb0ELb1ELb0ELb0ELb1EfN3c107complexIfEEEEv12SSMParamsBwd,(.L_x_18665 - _Z25selective_scan_bwd_kernelI32Selective_Scan_bwd_kernel_traitsILi128ELi16ELb0ELb1ELb0ELb0ELb1EfN3c107complexIfEEEEv12SSMParamsBwd)
        .other          _Z25selective_scan_bwd_kernelI32Selective_Scan_bwd_kernel_traitsILi128ELi16ELb0ELb1ELb0ELb0ELb1EfN3c107complexIfEEEEv12SSMParamsBwd,@"STO_CUDA_ENTRY STV_DEFAULT"
_Z25selective_scan_bwd_kernelI32Selective_Scan_bwd_kernel_traitsILi128ELi16ELb0ELb1ELb0ELb0ELb1EfN3c107complexIfEEEEv12SSMParamsBwd:
.text._Z25selective_scan_bwd_kernelI32Selective_Scan_bwd_kernel_traitsILi128ELi16ELb0ELb1ELb0ELb0ELb1EfN3c107complexIfEEEEv12SSMParamsBwd:
        /* <DEDUP_REMOVED lines=143> */
.L_x_1723:
        /* <DEDUP_REMOVED lines=15> */
[----:B------:R-:W-:Y:S02]  /*09e0*/  CS2R R38, SRZ ;  /* 0x0000000000267805 */ /* 0x000fe4000001ff00 */
[----:B------:R-:W-:Y:S01]  /*09f0*/  CS2R R40, SRZ ;  /* 0x0000000000287805 */ /* 0x000fe2000001ff00 */
[----:B------:R-:W5:Y:S01]  /*0a00*/  LDCU.64 UR38, c[0x0][0x488] ;  /* 0x00009100ff2677ac */ /* 0x000f620008000a00 */
[----:B------:R-:W-:Y:S02]  /*0a10*/  CS2R R42, SRZ ;  /* 0x00000000002a7805 */ /* 0x000fe4000001ff00 */
[----:B------:R-:W-:Y:S01]  /*0a20*/  MOV R44, RZ ;  /* 0x000000ff002c7202 */ /* 0x000fe20000000f00 */
[----:B------:R-:W5:Y:S01]  /*0a30*/  LDCU.64 UR40, c[0x0][0x478] ;  /* 0x00008f00ff2877ac */ /* 0x000f620008000a00 */
        /* <DEDUP_REMOVED lines=44> */
[----:B------:R-:W-:Y:S02]  /*0d00*/  CS2R R76, SRZ ;  /* 0x00000000004c7805 */ /* 0x000fe4000001ff00 */
[----:B------:R-:W-:Y:S01]  /*0d10*/  IADD3 R10, P0, PT, R8, UR23, RZ ;  /* 0x00000017080a7c10 */ /* 0x000fe2000ff1e0ff */
[----:B------:R-:W-:Y:S01]  /*0d20*/  HFMA2 R82, -RZ, RZ, 0, 0 ;  /* 0x00000000ff527431 */ /* 0x000fe200000001ff */
[----:B------:R-:W-:Y:S02]  /*0d30*/  CS2R R78, SRZ ;  /* 0x00000000004e7805 */ /* 0x000fe4000001ff00 */
[----:B------:R-:W-:Y:S02]  /*0d40*/  CS2R R86, SRZ ;  /* 0x0000000000567805 */ /* 0x000fe4000001ff00 */
[----:B------:R-:W-:Y:S02]  /*0d50*/  IADD3.X R11, PT, PT, RZ, UR24, RZ, P0, !PT ;  /* 0x00000018ff0b7c10 */ /* 0x000fe400087fe4ff */
[----:B------:R-:W-:-:S02]  /*0d60*/  CS2R R88, SRZ ;  /* 0x0000000000587805 */ /* 0x000fc4000001ff00 */
[----:B------:R-:W-:Y:S02]  /*0d70*/  ISETP.GE.AND P0, PT, R26, UR17, PT ;  /* 0x000000111a007c0c */ /* 0x000fe4000bf06270 */
[----:B------:R-:W-:Y:S01]  /*0d80*/  MOV R91, RZ ;  /* 0x000000ff005b7202 */ /* 0x000fe20000000f00 */
[----:B------:R-:W-:Y:S01]  /*0d90*/  HFMA2 R95, -RZ, RZ, 0, 0 ;  /* 0x00000000ff5f7431 */ /* 0x000fe200000001ff */
[----:B------:R-:W-:Y:S02]  /*0da0*/  CS2R R98, SRZ ;  /* 0x0000000000627805 */ /* 0x000fe4000001ff00 */
[----:B------:R-:W-:Y:S01]  /*0db0*/  MOV R96, RZ ;  /* 0x000000ff00607202 */ /* 0x000fe20000000f00 */
[----:B------:R-:W-:Y:S01]  /*0dc0*/  HFMA2 R105, -RZ, RZ, 0, 0 ;  /* 0x00000000ff697431 */ /* 0x000fe200000001ff */
[----:B------:R-:W-:Y:S02]  /*0dd0*/  CS2R R100, SRZ ;  /* 0x0000000000647805 */ /* 0x000fe4000001ff00 */
[----:B------:R-:W-:-:S02]  /*0de0*/  CS2R R106, SRZ ;  /* 0x00000000006a7805 */ /* 0x000fc4000001ff00 */
[----:B------:R-:W-:Y:S01]  /*0df0*/  MOV R108, RZ ;  /* 0x000000ff006c7202 */ /* 0x000fe20000000f00 */
[----:B------:R-:W3:Y:S01]  /*0e00*/  LDCU.64 UR14, c[0x0][0x508] ;  /* 0x0000a100ff0e77ac */ /* 0x000ee20008000a00 */
[----:B------:R-:W4:Y:S01]  /*0e10*/  @!P0 LDG.E R30, desc[UR30][R28.64+0x80] ;  /* 0x0000801e1c1e8981 */ /* 0x000f22000c1e1900 */
[----:B------:R-:W-:Y:S01]  /*0e20*/  ISETP.GE.AND P0, PT, R17, UR17, PT ;  /* 0x0000001111007c0c */ /* 0x000fe2000bf06270 */
[----:B------:R-:W5:Y:S01]  /*0e30*/  LDCU.64 UR18, c[0x0][0x510] ;  /* 0x0000a200ff1277ac */ /* 0x000f620008000a00 */
[----:B------:R-:W-:Y:S02]  /*0e40*/  LOP3.LUT R12, R3, 0x40, RZ, 0xfc, !PT ;  /* 0x00000040030c7812 */ /* 0x000fe400078efcff */
[----:B------:R-:W-:Y:S02]  /*0e50*/  ISETP.GE.AND P2, PT, R16, UR17, PT ;  /* 0x0000001110007c0c */ /* 0x000fe4000bf46270 */
[----:B------:R-:W-:Y:S02]  /*0e60*/  ISETP.GE.AND P3, PT, R15, UR17, PT ;  /* 0x000000110f007c0c */ /* 0x000fe4000bf66270 */
[----:B------:R-:W-:-:S05]  /*0e70*/  ISETP.GE.AND P4, PT, R14, UR17, PT ;  /* 0x000000110e007c0c */ /* 0x000fca000bf86270 */
[----:B------:R-:W3:Y:S01]  /*0e80*/  @!P0 LDG.E R36, desc[UR30][R28.64+0x380] ;  /* 0x0003801e1c248981 */ /* 0x000ee2000c1e1900 */
[----:B------:R-:W-:Y:S02]  /*0e90*/  ISETP.GE.AND P0, PT, R18, UR17, PT ;  /* 0x0000001112007c0c */ /* 0x000fe4000bf06270 */
[----:B------:R-:W-:Y:S01]  /*0ea0*/  ISETP.GE.AND P5, PT, R13, UR17, PT ;  /* 0x000000110d007c0c */ /* 0x000fe2000bfa6270 */
[----:B------:R-:W5:Y:S01]  /*0eb0*/  @!P2 LDG.E R35, desc[UR30][R28.64+0x300] ;  /* 0x0003001e1c23a981 */ /* 0x000f62000c1e1900 */
[----:B------:R-:W-:Y:S02]  /*0ec0*/  ISETP.GE.AND P6, PT, R12, UR17, PT ;  /* 0x000000110c007c0c */ /* 0x000fe4000bfc6270 */
[----:B------:R-:W-:Y:S01]  /*0ed0*/  IADD3 R8, P1, PT, R8, UR25, RZ ;  /* 0x0000001908087c10 */ /* 0x000fe2000ff3e0ff */
[----:B------:R-:W3:Y:S01]  /*0ee0*/  @!P3 LDG.E R34, desc[UR30][R28.64+0x280] ;  /* 0x0002801e1c22b981 */ /* 0x000ee2000c1e1900 */
[----:B------:R-:W-:Y:S02]  /*0ef0*/  ISETP.GE.AND P2, PT, R21, UR17, PT ;  /* 0x0000001115007c0c */ /* 0x000fe4000bf46270 */
[----:B------:R-:W-:Y:S01]  /*0f00*/  IADD3.X R9, PT, PT, RZ, UR26, RZ, P1, !PT ;  /* 0x0000001aff097c10 */ /* 0x000fe20008ffe4ff */
[----:B------:R-:W5:Y:S01]  /*0f10*/  @!P4 LDG.E R33, desc[UR30][R28.64+0x200] ;  /* 0x0002001e1c21c981 */ /* 0x000f62000c1e1900 */
[----:B------:R-:W-:-:S03]  /*0f20*/  ISETP.GE.AND P1, PT, R20, UR17, PT ;  /* 0x0000001114007c0c */ /* 0x000fc6000bf26270 */
[----:B------:R-:W3:Y:S01]  /*0f30*/  @!P0 LDG.E R37, desc[UR30][R28.64+0x400] ;  /* 0x0004001e1c258981 */ /* 0x000ee2000c1e1900 */
[----:B------:R-:W-:Y:S02]  /*0f40*/  ISETP.GE.AND P0, PT, R19, UR17, PT ;  /* 0x0000001113007c0c */ /* 0x000fe4000bf06270 */
[----:B------:R-:W-:Y:S01]  /*0f50*/  ISETP.GE.AND P3, PT, R22, UR17, PT ;  /* 0x0000001116007c0c */ /* 0x000fe2000bf66270 */
[----:B------:R-:W5:Y:S01]  /*0f60*/  @!P5 LDG.E R32, desc[UR30][R28.64+0x180] ;  /* 0x0001801e1c20d981 */ /* 0x000f62000c1e1900 */
[----:B------:R-:W-:Y:S02]  /*0f70*/  ISETP.GE.AND P4, PT, R23, UR17, PT ;  /* 0x0000001117007c0c */ /* 0x000fe4000bf86270 */
[----:B------:R-:W-:Y:S01]  /*0f80*/  ISETP.GE.AND P5, PT, R24, UR17, PT ;  /* 0x0000001118007c0c */ /* 0x000fe2000bfa6270 */
[----:B------:R-:W3:Y:S01]  /*0f90*/  @!P6 LDG.E R31, desc[UR30][R28.64+0x100] ;  /* 0x0001001e1c1fe981 */ /* 0x000ee2000c1e1900 */
        /* <DEDUP_REMOVED lines=10> */
[C---:B------:R-:W-:Y:S02]  /*1040*/  LEA.HI.SX32 R46, R45.reuse, R45, 0x1b ;  /* 0x0000002d2d2e7211 */ /* 0x040fe400078fdaff */
[C---:B------:R-:W-:Y:S02]  /*1050*/  IADD3 R48, PT, PT, R45.reuse, 0x20, RZ ;  /* 0x000000202d307810 */ /* 0x040fe40007ffe0ff */
[C---:B------:R-:W-:Y:S02]  /*1060*/  IADD3 R50, PT, PT, R45.reuse, 0x40, RZ ;  /* 0x000000402d327810 */ /* 0x040fe40007ffe0ff */
[C---:B------:R-:W-:Y:S02]  /*1070*/  IADD3 R52, PT, PT, R45.reuse, 0x60, RZ ;  /* 0x000000602d347810 */ /* 0x040fe40007ffe0ff */
[----:B------:R-:W-:Y:S02]  /*1080*/  LEA R158, R46, UR16, 0x2 ;  /* 0x000000102e9e7c11 */ /* 0x000fe4000f8e10ff */
[----:B------:R-:W-:-:S02]  /*1090*/  IADD3 R54, PT, PT, R45, 0x80, RZ ;  /* 0x000000802d367810 */ /* 0x000fc40007ffe0ff */
[C---:B------:R-:W-:Y:S02]  /*10a0*/  IADD3 R28, PT, PT, R45.reuse, 0xa0, RZ ;  /* 0x000000a02d1c7810 */ /* 0x040fe40007ffe0ff */
[-C--:B------:R-:W-:Y:S02]  /*10b0*/  LEA.HI.SX32 R48, R48, R45.reuse, 0x1b ;  /* 0x0000002d30307211 */ /* 0x080fe400078fdaff */
[C---:B------:R-:W-:Y:S02]  /*10c0*/  IADD3 R56, PT, PT, R45.reuse, 0xc0, RZ ;  /* 0x000000c02d387810 */ /* 0x040fe40007ffe0ff */
[-C--:B------:R-:W-:Y:S02]  /*10d0*/  LEA.HI.SX32 R50, R50, R45.reuse, 0x1b ;  /* 0x0000002d32327211 */ /* 0x080fe400078fdaff */
[----:B------:R-:W-:Y:S02]  /*10e0*/  IADD3 R58, PT, PT, R45, 0xe0, RZ ;  /* 0x000000e02d3a7810 */ /* 0x000fe40007ffe0ff */
[----:B------:R-:W-:-:S02]  /*10f0*/  LEA.HI.SX32 R52, R52, R45, 0x1b ;  /* 0x0000002d34347211 */ /* 0x000fc400078fdaff */
[C---:B------:R-:W-:Y:S02]  /*1100*/  IADD3 R60, PT, PT, R45.reuse, 0x100, RZ ;  /* 0x000001002d3c7810 */ /* 0x040fe40007ffe0ff */
[-C--:B------:R-:W-:Y:S02]  /*1110*/  LEA.HI.SX32 R54, R54, R45.reuse, 0x1b ;  /* 0x0000002d36367211 */ /* 0x080fe400078fdaff */
[C---:B------:R-:W-:Y:S02]  /*1120*/  IADD3 R62, PT, PT, R45.reuse, 0x120, RZ ;  /* 0x000001202d3e7810 */ /* 0x040fe40007ffe0ff */
[----:B------:R-:W-:Y:S02]  /*1130*/  LEA.HI.SX32 R28, R28, R45, 0x1b ;  /* 0x0000002d1c1c7211 */ /* 0x000fe400078fdaff */
[----:B------:R-:W-:Y:S02]  /*1140*/  LEA R157, R48, UR16, 0x2 ;  /* 0x00000010309d7c11 */ /* 0x000fe4000f8e10ff */
[----:B------:R-:W-:-:S02]  /*1150*/  IADD3 R64, PT, PT, R45, 0x140, RZ ;  /* 0x000001402d407810 */ /* 0x000fc40007ffe0ff */
[-C--:B------:R-:W-:Y:S02]  /*1160*/  LEA.HI.SX32 R56, R56, R45.reuse, 0x1b ;  /* 0x0000002d38387211 */ /* 0x080fe400078fdaff */
[----:B------:R-:W-:Y:S02]  /*1170*/  LEA R156, R50, UR16, 0x2 ;  /* 0x00000010329c7c11 */ /* 0x000fe4000f8e10ff */
        /* <DEDUP_REMOVED lines=12> */
[----:B------:R-:W-:Y:S02]  /*1240*/  IADD3 R74, PT, PT, R45, 0x1e0, RZ ;  /* 0x000001e02d4a7810 */ /* 0x000fe40007ffe0ff */
[-C--:B------:R-:W-:Y:S02]  /*1250*/  LEA.HI.SX32 R66, R66, R45.reuse, 0x1b ;  /* 0x0000002d42427211 */ /* 0x080fe400078fdaff */
[----:B------:R-:W-:Y:S02]  /*1260*/  LEA R151, R58, UR16, 0x2 ;  /* 0x000000103a977c11 */ /* 0x000fe4000f8e10ff */
[----:B------:R-:W-:-:S02]  /*1270*/  LEA.HI.SX32 R68, R68, R45, 0x1b ;  /* 0x0000002d44447211 */ /* 0x000fc400078fdaff */
[----:B------:R-:W-:Y:S02]  /*1280*/  LEA R150, R60, UR16, 0x2 ;  /* 0x000000103c967c11 */ /* 0x000fe4000f8e10ff */
[-C--:B------:R-:W-:Y:S02]  /*1290*/  LEA.HI.SX32 R70, R70, R45.reuse, 0x1b ;  /* 0x0000002d46467211 */ /* 0x080fe400078fdaff */
[----:B------:R-:W-:Y:S02]  /*12a0*/  LEA R148, R62, UR16, 0x2 ;  /* 0x000000103e947c11 */ /* 0x000fe4000f8e10ff */
[-C--:B------:R-:W-:Y:S02]  /*12b0*/  LEA.HI.SX32 R72, R72, R45.reuse, 0x1b ;  /* 0x0000002d48487211 */ /* 0x080fe400078fdaff */
[----:B------:R-:W-:Y:S02]  /*12c0*/  LEA R250, R64, UR16, 0x2 ;  /* 0x0000001040fa7c11 */ /* 0x000fe4000f8e10ff */
[----:B------:R-:W-:-:S02]  /*12d0*/  LEA.HI.SX32 R74, R74, R45, 0x1b ;  /* 0x0000002d4a4a7211 */ /* 0x000fc400078fdaff */
[----:B------:R-:W-:Y:S02]  /*12e0*/  LEA R249, R66, UR16, 0x2 ;  /* 0x0000001042f97c11 */ /* 0x000fe4000f8e10ff */
[----:B------:R-:W-:Y:S02]  /*12f0*/  LEA R244, R68, UR16, 0x2 ;  /* 0x0000001044f47c11 */ /* 0x000fe4000f8e10ff */
[----:B------:R-:W-:Y:S02]  /*1300*/  LEA R243, R70, UR16, 0x2 ;  /* 0x0000001046f37c11 */ /* 0x000fe4000f8e10ff */
[----:B------:R-:W-:Y:S02]  /*1310*/  LEA R242, R72, UR16, 0x2 ;  /* 0x0000001048f27c11 */ /* 0x000fe4000f8e10ff */
[----:B------:R-:W-:Y:S02]  /*1320*/  LEA R241, R74, UR16, 0x2 ;  /* 0x000000104af17c11 */ /* 0x000fe4000f8e10ff */
[----:B------:R-:W-:-:S02]  /*1330*/  P2R R67, PR, RZ, 0x1 ;  /* 0x00000001ff437803 */ /* 0x000fc40000000000 */
[----:B------:R-:W-:Y:S02]  /*1340*/  ISETP.NE.AND P0, PT, R92, RZ, PT ;  /* 0x000000ff5c00720c */ /* 0x000fe40003f05270 */
[----:B------:R-:W-:Y:S02]  /*1350*/  CS2R R28, SRZ ;  /* 0x00000000001c7805 */ /* 0x000fe4000001ff00 */
[----:B------:R-:W-:Y:S02]  /*1360*/  P2R R65, PR, RZ, 0x2 ;  /* 0x00000002ff417803 */ /* 0x000fe40000000000 */
[----:B------:R-:W-:Y:S02]  /*1370*/  P2R R63, PR, RZ, 0x4 ;  /* 0x00000004ff3f7803 */ /* 0x000fe40000000000 */
[----:B------:R-:W-:Y:S02]  /*1380*/  ISETP.GE.AND P1, PT, R13, UR17, PT ;  /* 0x000000110d007c0c */ /* 0x000fe4000bf26270 */
[----:B------:R-:W-:-:S02]  /*1390*/  P2R R61, PR, RZ, 0x8 ;  /* 0x00000008ff3d7803 */ /* 0x000fc40000000000 */
[----:B------:R-:W-:Y:S02]  /*13a0*/  ISETP.GE.AND P2, PT, R12, UR17, PT ;  /* 0x000000110c007c0c */ /* 0x000fe4000bf46270 */
[----:B------:R-:W-:Y:S01]  /*13b0*/  ISETP.GE.AND P3, PT, R26, UR17, PT ;  /* 0x000000111a007c0c */ /* 0x000fe2000bf66270 */
[----:B--2---:R0:W-:Y:S02]  /*13c0*/  STS [R158], R27 ;  /* 0x0000001b9e007388 */ /* 0x0041e40000000800 */
[----:B0-----:R-:W-:-:S04]  /*13d0*/  LOP3.LUT R27, R190, 0x3e0, RZ, 0xc0, !PT ;  /* 0x000003e0be1b7812 */ /* 0x001fc800078ec0ff */
[----:B------:R-:W-:-:S04]  /*13e0*/  IADD3 R27, PT, PT, R27, R240, RZ ;  /* 0x000000f01b1b7210 */ /* 0x000fc80007ffe0ff */
[----:B------:R-:W-:-:S04]  /*13f0*/  SHF.L.U32 R27, R27, 0x4, RZ ;  /* 0x000000041b1b7819 */ /* 0x000fc800000006ff */
[----:B------:R-:W-:-:S04]  /*1400*/  LEA.HI.SX32 R81, R27, R27, 0x1b ;  /* 0x0000001b1b517211 */ /* 0x000fc800078fdaff */
[----:B------:R-:W-:Y:S01]  /*1410*/  LEA R81, R81, UR16, 0x2 ;  /* 0x0000001051517c11 */ /* 0x000fe2000f8e10ff */
[----:B----4-:R-:W-:Y:S04]  /*1420*/  STS [R157+0x80], R30 ;  /* 0x0000801e9d007388 */ /* 0x010fe80000000800 */
[----:B---3--:R-:W-:Y:S04]  /*1430*/  STS [R156+0x100], R31 ;  /* 0x0001001f9c007388 */ /* 0x008fe80000000800 */
[----:B-----5:R-:W-:Y:S04]  /*1440*/  STS [R155+0x180], R32 ;  /* 0x000180209b007388 */ /* 0x020fe80000000800 */
        /* <DEDUP_REMOVED lines=43> */
[----:B------:R-:W-:-:S06]  /*1700*/  CS2R R34, SRZ ;  /* 0x0000000000227805 */ /* 0x000fcc000001ff00 */
        /* <DEDUP_REMOVED lines=8> */
[----:B--2---:R-:W-:Y:S01]  /*1790*/  CS2R R38, SRZ ;  /* 0x0000000000267805 */ /* 0x004fe2000001ff00 */
[----:B------:R-:W-:Y:S01]  /*17a0*/  HFMA2 R27, -RZ, RZ, 0, 0 ;  /* 0x00000000ff1b7431 */ /* 0x000fe200000001ff */
[----:B---3--:R-:W-:Y:S02]  /*17b0*/  CS2R R40, SRZ ;  /* 0x0000000000287805 */ /* 0x008fe4000001ff00 */
[----:B----4-:R-:W-:Y:S01]  /*17c0*/  CS2R R42, SRZ ;  /* 0x00000000002a7805 */ /* 0x010fe2000001ff00 */
[----:B------:R-:W2:Y:S04]  /*17d0*/  @!P0 LDG.E R37, desc[UR30][R10.64+0x480] ;  /* 0x0004801e0a258981 */ /* 0x000ea8000c1e1900 */
[----:B------:R-:W3:Y:S04]  /*17e0*/  @!P1 LDG.E R39, desc[UR30][R10.64+0x500] ;  /* 0x0005001e0a279981 */ /* 0x000ee8000c1e1900 */
[----:B------:R-:W4:Y:S04]  /*17f0*/  @!P2 LDG.E R38, desc[UR30][R10.64+0x580] ;  /* 0x0005801e0a26a981 */ /* 0x000f28000c1e1900 */
[----:B------:R-:W4:Y:S04]  /*1800*/  @!P3 LDG.E R41, desc[UR30][R10.64+0x600] ;  /* 0x0006001e0a29b981 */ /* 0x000f28000c1e1900 */
[----:B------:R-:W4:Y:S04]  /*1810*/  @!P4 LDG.E R40, desc[UR30][R10.64+0x680] ;  /* 0x0006801e0a28c981 */ /* 0x000f28000c1e1900 */
[----:B------:R-:W4:Y:S04]  /*1820*/  @!P5 LDG.E R27, desc[UR30][R10.64+0x700] ;  /* 0x0007001e0a1bd981 */ /* 0x000f28000c1e1900 */
[----:B------:R-:W4:Y:S01]  /*1830*/  @!P6 LDG.E R42, desc[UR30][R10.64+0x780] ;  /* 0x0007801e0a2ae981 */ /* 0x000f22000c1e1900 */
[----:B------:R-:W-:-:S02]  /*1840*/  P2R R75, PR, RZ, 0x1 ;  /* 0x00000001ff4b7803 */ /* 0x000fc40000000000 */
[----:B------:R-:W-:Y:S02]  /*1850*/  ISETP.NE.AND P0, PT, R92, RZ, PT ;  /* 0x000000ff5c00720c */ /* 0x000fe40003f05270 */
[----:B------:R-:W-:Y:S02]  /*1860*/  P2R R74, PR, RZ, 0x2 ;  /* 0x00000002ff4a7803 */ /* 0x000fe40000000000 */
[----:B------:R-:W-:Y:S02]  /*1870*/  P2R R73, PR, RZ, 0x4 ;  /* 0x00000004ff497803 */ /* 0x000fe40000000000 */
[----:B------:R-:W-:Y:S02]  /*1880*/  ISETP.GE.AND P1, PT, R13, UR17, PT ;  /* 0x000000110d007c0c */ /* 0x000fe4000bf26270 */
[----:B------:R-:W-:Y:S02]  /*1890*/  P2R R72, PR, RZ, 0x8 ;  /* 0x00000008ff487803 */ /* 0x000fe40000000000 */
[----:B------:R-:W-:-:S02]  /*18a0*/  ISETP.GE.AND P2, PT, R12, UR17, PT ;  /* 0x000000110c007c0c */ /* 0x000fc4000bf46270 */
[----:B------:R-:W-:Y:S01]  /*18b0*/  ISETP.GE.AND P3, PT, R26, UR17, PT ;  /* 0x000000111a007c0c */ /* 0x000fe2000bf66270 */
[----:B------:R-:W-:Y:S01]  /*18c0*/  HFMA2 R67, -RZ, RZ, 0, 0 ;  /* 0x00000000ff437431 */ /* 0x000fe200000001ff */
[----:B-----5:R-:W-:Y:S02]  /*18d0*/  MOV R44, RZ ;  /* 0x000000ff002c7202 */ /* 0x020fe40000000f00 */
[----:B------:R-:W-:Y:S02]  /*18e0*/  CS2R R68, SRZ ;  /* 0x0000000000447805 */ /* 0x000fe4000001ff00 */
[----:B------:R-:W-:Y:S01]  /*18f0*/  CS2R R70, SRZ ;  /* 0x0000000000467805 */ /* 0x000fe2000001ff00 */
        /* <DEDUP_REMOVED lines=9> */
[----:B--2---:R0:W-:Y:S04]  /*1990*/  STS [R148+0x480], R37 ;  /* 0x0004802594007388 */ /* 0x0041e80000000800 */
[----:B---3--:R-:W-:Y:S04]  /*19a0*/  STS [R250+0x500], R39 ;  /* 0x00050027fa007388 */ /* 0x008fe80000000800 */
[----:B----4-:R-:W-:Y:S04]  /*19b0*/  STS [R249+0x580], R38 ;  /* 0x00058026f9007388 */ /* 0x010fe80000000800 */
        /* <DEDUP_REMOVED lines=34> */
[----:B-1----:R-:W-:Y:S02]  /*1be0*/  CS2R R40, SRZ ;  /* 0x0000000000287805 */ /* 0x002fe4000001ff00 */
[----:B------:R-:W-:-:S02]  /*1bf0*/  CS2R R38, SRZ ;  /* 0x0000000000267805 */ /* 0x000fc4000001ff00 */
[----:B--2---:R-:W-:Y:S01]  /*1c00*/  MOV R42, RZ ;  /* 0x000000ff002a7202 */ /* 0x004fe20000000f00 */
[----:B------:R-:W2:Y:S04]  /*1c10*/  @!P4 LDG.E R68, desc[UR30][R8.64+0x680] ;  /* 0x0006801e0844c981 */ /* 0x000ea8000c1e1900 */
[----:B------:R-:W2:Y:S01]  /*1c20*/  @!P1 LDG.E R41, desc[UR30][R8.64+0x380] ;  /* 0x0003801e08299981 */ /* 0x000ea2000c1e1900 */
[----:B------:R-:W-:-:S03]  /*1c30*/  ISETP.NE.AND P1, PT, R74, RZ, PT ;  /* 0x000000ff4a00720c */ /* 0x000fc60003f25270 */
[----:B------:R-:W2:Y:S01]  /*1c40*/  @!P0 LDG.E R40, desc[UR30][R8.64+0x400] ;  /* 0x0004001e08288981 */ /* 0x000ea2000c1e1900 */
[----:B------:R-:W-:-:S03]  /*1c50*/  ISETP.NE.AND P0, PT, R75, RZ, PT ;  /* 0x000000ff4b00720c */ /* 0x000fc60003f05270 */
[----:B------:R-:W2:Y:S01]  /*1c60*/  @!P2 LDG.E R38, desc[UR30][R8.64+0x300] ;  /* 0x0003001e0826a981 */ /* 0x000ea2000c1e1900 */
[----:B------:R-:W-:-:S03]  /*1c70*/  ISETP.NE.AND P2, PT, R73, RZ, PT ;  /* 0x000000ff4900720c */ /* 0x000fc60003f45270 */
        /* <DEDUP_REMOVED lines=16> */
[----:B------:R-:W-:Y:S02]  /*1d80*/  ISETP.GE.AND P3, PT, R26, UR17, PT ;  /* 0x000000111a007c0c */ /* 0x000fe4000bf66270 */
[----:B------:R-:W-:Y:S01]  /*1d90*/  CS2R R74, SRZ ;  /* 0x00000000004a7805 */ /* 0x000fe2000001ff00 */
[----:B---3--:R-:W-:Y:S04]  /*1da0*/  STS [R158], R43 ;  /* 0x0000002b9e007388 */ /* 0x008fe80000000800 */
[----:B----4-:R-:W-:Y:S04]  /*1db0*/  STS [R157+0x80], R34 ;  /* 0x000080229d007388 */ /* 0x010fe80000000800 */
[----:B-----5:R-:W-:Y:S04]  /*1dc0*/  STS [R156+0x100], R35 ;  /* 0x000100239c007388 */ /* 0x020fe80000000800 */
[----:B------:R-:W-:Y:S04]  /*1dd0*/  STS [R155+0x180], R36 ;  /* 0x000180249b007388 */ /* 0x000fe80000000800 */
        /* <DEDUP_REMOVED lines=60> */
[----:B------:R-:W-:Y:S02]  /*21a0*/  ISETP.GE.AND P1, PT, R26, UR17, PT ;  /* 0x000000111a007c0c */ /* 0x000fe4000bf26270 */
        /* <DEDUP_REMOVED lines=16> */
[----:B------:R-:W-:Y:S01]  /*22b0*/  STS [R241+0x780], R88 ;  /* 0x00078058f1007388 */ /* 0x000fe20000000800 */
[----:B------:R-:W-:-:S03]  /*22c0*/  NOP ;  /* 0x0000000000007918 */ /* 0x000fc60000000000 */
[----:B------:R-:W-:Y:S04]  /*22d0*/  LDS R85, [R81] ;  /* 0x0000000051557984 */ /* 0x000fe80000000800 */
[----:B------:R-:W2:Y:S04]  /*22e0*/  LDS R84, [R81+0x4] ;  /* 0x0000040051547984 */ /* 0x000ea80000000800 */
[----:B------:R-:W-:Y:S04]  /*22f0*/  LDS R83, [R81+0x8] ;  /* 0x0000080051537984 */ /* 0x000fe80000000800 */
[----:B------:R-:W3:Y:S04]  /*2300*/  LDS R82, [R81+0xc] ;  /* 0x00000c0051527984 */ /* 0x000ee80000000800 */
[----:B------:R-:W-:Y:S04]  /*2310*/  LDS R79, [R81+0x10] ;  /* 0x00001000514f7984 */ /* 0x000fe80000000800 */
[----:B------:R-:W-:Y:S04]  /*2320*/  LDS R78, [R81+0x14] ;  /* 0x00001400514e7984 */ /* 0x000fe80000000800 */
[----:B------:R-:W4:Y:S04]  /*2330*/  LDS R77, [R81+0x18] ;  /* 0x00001800514d7984 */ /* 0x000f280000000800 */
[----:B------:R-:W5:Y:S04]  /*2340*/  LDS R76, [R81+0x1c] ;  /* 0x00001c00514c7984 */ /* 0x000f680000000800 */
[----:B------:R-:W5:Y:S04]  /*2350*/  LDS R75, [R81+0x20] ;  /* 0x00002000514b7984 */ /* 0x000f680000000800 */
[----:B------:R-:W-:Y:S04]  /*2360*/  LDS R74, [R81+0x24] ;  /* 0x00002400514a7984 */ /* 0x000fe80000000800 */
[----:B------:R-:W5:Y:S04]  /*2370*/  LDS R73, [R81+0x28] ;  /* 0x0000280051497984 */ /* 0x000f680000000800 */
[----:B------:R-:W-:Y:S04]  /*2380*/  LDS R6, [R81+0x2c] ;  /* 0x00002c0051067984 */ /* 0x000fe80000000800 */
[----:B------:R-:W-:Y:S04]  /*2390*/  LDS R70, [R81+0x30] ;  /* 0x0000300051467984 */ /* 0x000fe80000000800 */
[----:B------:R-:W5:Y:S04]  /*23a0*/  LDS R72, [R81+0x34] ;  /* 0x0000340051487984 */ /* 0x000f680000000800 */
[----:B------:R-:W5:Y:S04]  /*23b0*/  LDS R71, [R81+0x38] ;  /* 0x0000380051477984 */ /* 0x000f680000000800 */
[----:B------:R-:W-:Y:S01]  /*23c0*/  LDS R7, [R81+0x3c] ;  /* 0x00003c0051077984 */ /* 0x000fe20000000800 */
[----:B------:R-:W-:Y:S01]  /*23d0*/  BAR.SYNC.DEFER_BLOCKING 0x0 ;  /* 0x0000000000007b1d */ /* 0x000fe20000010000 */
[----:B0-----:R-:W-:-:S05]  /*23e0*/  CS2R R86, SRZ ;  /* 0x0000000000567805 */ /* 0x001fca000001ff00 */
[----:B------:R-:W5:Y:S01]  /*23f0*/  @!P0 LDG.E R90, desc[UR30][R4.64] ;  /* 0x0000001e045a8981 */ /* 0x000f62000c1e1900 */
[----:B------:R-:W-:-:S03]  /*2400*/  ISETP.GE.AND P0, PT, R12, UR17, PT ;  /* 0x000000110c007c0c */ /* 0x000fc6000bf06270 */
[----:B------:R-:W5:Y:S01]  /*2410*/  @!P1 LDG.E R86, desc[UR30][R4.64+0x80] ;  /* 0x0000801e04569981 */ /* 0x000f62000c1e1900 */
[----:B------:R-:W-:Y:S02]  /*2420*/  ISETP.GE.AND P1, PT, R13, UR17, PT ;  /* 0x000000110d007c0c */ /* 0x000fe4000bf26270 */
[----:B-1----:R-:W-:Y:S01]  /*2430*/  MOV R91, RZ ;  /* 0x000000ff005b7202 */ /* 0x002fe20000000f00 */
        /* <DEDUP_REMOVED lines=21> */
[----:B--2---:R-:W-:Y:S01]  /*2590*/  FMUL.FTZ R89, R84, -1.4426950216293334961 ;  /* 0xbfb8aa3b54597820 */ /* 0x004fe20000410000 */
[----:B------:R-:W-:-:S05]  /*25a0*/  FMUL.FTZ R88, R85, -1.4426950216293334961 ;  /* 0xbfb8aa3b55587820 */ /* 0x000fca0000410000 */
[----:B------:R-:W0:Y:S01]  /*25b0*/  MUFU.EX2 R89, R89 ;  /* 0x0000005900597308 */ /* 0x000e220000000800 */
[----:B---3--:R-:W-:-:S07]  /*25c0*/  FMUL.FTZ R97, R82, -1.4426950216293334961 ;  /* 0xbfb8aa3b52617820 */ /* 0x008fce0000410000 */
[----:B------:R-:W1:Y:S01]  /*25d0*/  MUFU.EX2 R88, R88 ;  /* 0x0000005800587308 */ /* 0x000e620000000800 */
[----:B----4-:R-:W-:Y:S01]  /*25e0*/  FMUL.FTZ R5, R77, -1.4426950216293334961 ;  /* 0xbfb8aa3b4d057820 */ /* 0x010fe20000410000 */
[----:B------:R-:W-:Y:S01]  /*25f0*/  FMUL.FTZ R94, R83, -1.4426950216293334961 ;  /* 0xbfb8aa3b535e7820 */ /* 0x000fe20000410000 */
[----:B------:R-:W-:Y:S01]  /*2600*/  FMUL.FTZ R102, R79, -1.4426950216293334961 ;  /* 0xbfb8aa3b4f667820 */ /* 0x000fe20000410000 */
[----:B------:R-:W-:-:S04]  /*2610*/  FMUL.FTZ R4, R78, -1.4426950216293334961 ;  /* 0xbfb8aa3b4e047820 */ /* 0x000fc80000410000 */
[----:B------:R-:W2:Y:S01]  /*2620*/  MUFU.EX2 R97, R97 ;  /* 0x0000006100617308 */ /* 0x000ea20000000800 */
[----:B0-----:R-:W-:Y:S01]  /*2630*/  FADD.FTZ R89, R89, 1 ;  /* 0x3f80000059597421 */ /* 0x001fe20000010000 */
[----:B-----5:R-:W-:-:S06]  /*2640*/  FMUL.FTZ R103, R76, -1.4426950216293334961 ;  /* 0xbfb8aa3b4c677820 */ /* 0x020fcc0000410000 */
[----:B------:R-:W0:Y:S01]  /*2650*/  MUFU.EX2 R5, R5 ;  /* 0x0000000500057308 */ /* 0x000e220000000800 */
[----:B-1----:R-:W-:-:S07]  /*2660*/  FADD.FTZ R88, R88, 1 ;  /* 0x3f80000058587421 */ /* 0x002fce0000010000 */
[----:B------:R-:W1:Y:S08]  /*2670*/  MUFU.EX2 R94, R94 ;  /* 0x0000005e005e7308 */ /* 0x000e700000000800 */
[----:B------:R-:W3:Y:S01]  /*2680*/  MUFU.EX2 R102, R102 ;  /* 0x0000006600667308 */ /* 0x000ee20000000800 */
[----:B------:R-:W-:-:S07]  /*2690*/  FMUL.FTZ R104, R75, -1.4426950216293334961 ;  /* 0xbfb8aa3b4b687820 */ /* 0x000fce0000410000 */
[----:B------:R-:W4:Y:S08]  /*26a0*/  MUFU.EX2 R4, R4 ;  /* 0x0000000400047308 */ /* 0x000f300000000800 */
[----:B------:R-:W5:Y:S01]  /*26b0*/  MUFU.RCP R89, R89 ;  /* 0x0000005900597308 */ /* 0x000f620000001000 */
[----:B--2---:R-:W-:-:S07]  /*26c0*/  FADD.FTZ R97, R97, 1 ;  /* 0x3f80000061617421 */ /* 0x004fce0000010000 */
[----:B------:R2:W-:Y:S01]  /*26d0*/  MUFU.EX2 R109, R103 ;  /* 0x00000067006d7308 */ /* 0x0005e20000000800 */
[----:B------:R-:W-:-:S07]  /*26e0*/  FMUL.FTZ R112, R73, -1.4426950216293334961 ;  /* 0xbfb8aa3b49707820 */ /* 0x000fce0000410000 */
[----:B------:R-:W5:Y:S01]  /*26f0*/  MUFU.RCP R88, R88 ;  /* 0x0000005800587308 */ /* 0x000f620000001000 */
[----:B0-----:R-:W-:Y:S01]  /*2700*/  FADD.FTZ R5, R5, 1 ;  /* 0x3f80000005057421 */ /* 0x001fe20000010000 */
[----:B-1----:R-:W-:Y:S01]  /*2710*/  FADD.FTZ R94, R94, 1 ;  /* 0x3f8000005e5e7421 */ /* 0x002fe20000010000 */
[----:B---3--:R-:W-:-:S05]  /*2720*/  FADD.FTZ R102, R102, 1 ;  /* 0x3f80000066667421 */ /* 0x008fca0000010000 */
[----:B------:R0:W-:Y:S01]  /*2730*/  MUFU.EX2 R110, R104 ;  /* 0x00000068006e7308 */ /* 0x0001e20000000800 */
[----:B--2---:R-:W-:Y:S01]  /*2740*/  FMUL.FTZ R103, R72, -1.4426950216293334961 ;  /* 0xbfb8aa3b48677820 */ /* 0x004fe20000410000 */
[----:B------:R-:W-:Y:S01]  /*2750*/  FMUL.FTZ R111, R74, -1.4426950216293334961 ;  /* 0xbfb8aa3b4a6f7820 */ /* 0x000fe20000410000 */
[----:B0-----:R-:W-:-:S05]  /*2760*/  FMUL.FTZ R104, R71, -1.4426950216293334961 ;  /* 0xbfb8aa3b47687820 */ /* 0x001fca0000410000 */
[----:B------:R-:W-:Y:S01]  /*2770*/  MUFU.RCP R97, R97 ;  /* 0x0000006100617308 */ /* 0x000fe20000001000 */
[----:B----4-:R-:W-:-:S07]  /*2780*/  FADD.FTZ R4, R4, 1 ;  /* 0x3f80000004047421 */ /* 0x010fce0000010000 */
[----:B------:R-:W-:Y:S08]  /*2790*/  MUFU.EX2 R122, R104 ;  /* 0x00000068007a7308 */ /* 0x000ff00000000800 */
[----:B------:R5:W-:Y:S01]  /*27a0*/  MUFU.RCP R104, R5 ;  /* 0x0000000500687308 */ /* 0x000be20000001000 */
[----:B------:R-:W-:-:S07]  /*27b0*/  FMUL.FTZ R114, R70, -1.4426950216293334961 ;  /* 0xbfb8aa3b46727820 */ /* 0x000fce0000410000 */
[----:B------:R-:W0:Y:S01]  /*27c0*/  MUFU.EX2 R112, R112 ;  /* 0x0000007000707308 */ /* 0x000e220000000800 */
[----:B-----5:R-:W-:-:S07]  /*27d0*/  FADD.FTZ R5, -R89, 1 ;  /* 0x3f80000059057421 */ /* 0x020fce0000010100 */
[----:B------:R-:W-:Y:S08]  /*27e0*/  MUFU.RCP R94, R94 ;  /* 0x0000005e005e7308 */ /* 0x000ff00000001000 */
[----:B------:R-:W1:Y:S08]  /*27f0*/  MUFU.RCP R102, R102 ;  /* 0x0000006600667308 */ /* 0x000e700000001000 */
[----:B------:R-:W-:Y:S08]  /*2800*/  MUFU.EX2 R116, R103 ;  /* 0x0000006700747308 */ /* 0x000ff00000000800 */
[----:B------:R2:W-:Y:S08]  /*2810*/  MUFU.RCP R103, R4 ;  /* 0x0000000400677308 */ /* 0x0005f00000001000 */
[----:B------:R-:W3:Y:S01]  /*2820*/  MUFU.EX2 R111, R111 ;  /* 0x0000006f006f7308 */ /* 0x000ee20000000800 */
[----:B--2---:R-:W-:Y:S01]  /*2830*/  FADD.FTZ R4, -R88, 1 ;  /* 0x3f80000058047421 */ /* 0x004fe20000010100 */
        /* <DEDUP_REMOVED lines=12> */
[----:B------:R4:W-:Y:S04]  /*2900*/  STS [R244+0x600], R105 ;  /* 0x00060069f4007388 */ /* 0x0009e80000000800 */
[----:B------:R-:W-:Y:S04]  /*2910*/  STS [R243+0x680], R106 ;  /* 0x0006806af3007388 */ /* 0x000fe80000000800 */
[----:B------:R-:W-:Y:S04]  /*2920*/  STS [R242+0x700], R107 ;  /* 0x0007006bf2007388 */ /* 0x000fe80000000800 */
[----:B------:R0:W-:Y:S01]  /*2930*/  STS [R241+0x780], R108 ;  /* 0x0007806cf1007388 */ /* 0x0001e20000000800 */
[----:B------:R-:W-:-:S03]  /*2940*/  NOP ;  /* 0x0000000000007918 */ /* 0x000fc60000000000 */
[----:B------:R-:W5:Y:S04]  /*2950*/  LDS R86, [R81] ;  /* 0x0000000051567984 */ /* 0x000f680000000800 */
[----:B------:R-:W5:Y:S04]  /*2960*/  LDS R87, [R81+0x4] ;  /* 0x0000040051577984 */ /* 0x000f680000000800 */
[----:B------:R-:W-:Y:S04]  /*2970*/  LDS R92, [R81+0x8] ;  /* 0x00000800515c7984 */ /* 0x000fe80000000800 */
[----:B------:R-:W5:Y:S04]  /*2980*/  LDS R91, [R81+0xc] ;  /* 0x00000c00515b7984 */ /* 0x000f680000000800 */
[----:B------:R-:W5:Y:S01]  /*2990*/  LDS R90, [R81+0x10] ;  /* 0x00001000515a7984 */ /* 0x000f620000000800 */
[----:B--2---:R-:W-:Y:S01]  /*29a0*/  FFMA.FTZ R99, R84, R5, 1 ;  /* 0x3f80000054637423 */ /* 0x004fe20000010005 */
[----:B----4-:R-:W-:Y:S01]  /*29b0*/  FADD.FTZ R105, R109, 1 ;  /* 0x3f8000006d697421 */ /* 0x010fe20000010000 */
[----:B------:R-:W-:Y:S01]  /*29c0*/  FFMA.FTZ R4, R85, R4, 1 ;  /* 0x3f80000055047423 */ /* 0x000fe20000010004 */
[----:B------:R2:W4:Y:S01]  /*29d0*/  MUFU.EX2 R115, R114 ;  /* 0x0000007200737308 */ /* 0x0005220000000800 */
[----:B------:R-:W-:Y:S04]  /*29e0*/  LDS R93, [R81+0x14] ;  /* 0x00001400515d7984 */ /* 0x000fe80000000800 */
[----:B------:R-:W4:Y:S03]  /*29f0*/  LDS R95, [R81+0x1c] ;  /* 0x00001c00515f7984 */ /* 0x000f260000000800 */
[----:B------:R-:W4:Y:S01]  /*2a00*/  MUFU.RCP R105, R105 ;  /* 0x0000006900697308 */ /* 0x000f220000001000 */
[----:B------:R-:W4:Y:S01]  /*2a10*/  LDS R96, [R81+0x18] ;  /* 0x0000180051607984 */ /* 0x000f220000000800 */
[----:B------:R-:W-:Y:S01]  /*2a20*/  FMUL.FTZ R113, R6, -1.4426950216293334961 ;  /* 0xbfb8aa3b06717820 */ /* 0x000fe20000410000 */
[----:B0-----:R-:W-:Y:S01]  /*2a30*/  FADD.FTZ R108, R112, 1 ;  /* 0x3f800000706c7421 */ /* 0x001fe20000010000 */
[----:B-1----:R-:W-:Y:S01]  /*2a40*/  FADD.FTZ R100, -R102, 1 ;  /* 0x3f80000066647421 */ /* 0x002fe20000010100 */
[----:B------:R-:W-:Y:S01]  /*2a50*/  FADD.FTZ R106, R110, 1 ;  /* 0x3f8000006e6a7421 */ /* 0x000fe20000010000 */
        /* <DEDUP_REMOVED lines=8> */
[----:B------:R-:W-:Y:S02]  /*2ae0*/  FMUL.FTZ R112, R44, R91 ;  /* 0x0000005b2c707220 */ /* 0x000fe40000410000 */
[----:B--2---:R-:W-:Y:S01]  /*2af0*/  FMUL.FTZ R114, R98, R99 ;  /* 0x0000006362727220 */ /* 0x004fe20000410000 */
[----:B------:R-:W-:Y:S01]  /*2b00*/  FFMA.FTZ R109, R82, R5, 1 ;  /* 0x3f800000526d7423 */ /* 0x000fe20000010005 */
[C---:B------:R-:W-:Y:S01]  /*2b10*/  FADD.FTZ R98, -R94.reuse, 1 ;  /* 0x3f8000005e627421 */ /* 0x040fe20000010100 */
[----:B------:R-:W-:Y:S01]  /*2b20*/  FMUL.FTZ R5, R67, R92 ;  /* 0x0000005c43057220 */ /* 0x000fe20000410000 */
[----:B------:R-:W0:Y:S01]  /*2b30*/  MUFU.EX2 R113, R113 ;  /* 0x0000007100717308 */ /* 0x000e220000000800 */
[----:B------:R-:W-:Y:S01]  /*2b40*/  FMUL.FTZ R112, R97, R112 ;  /* 0x0000007061707220 */ /* 0x000fe20000410000 */
[----:B------:R-:W-:Y:S01]  /*2b50*/  FFMA.FTZ R110, R83, R98, 1 ;  /* 0x3f800000536e7423 */ /* 0x000fe20000010062 */
[----:B------:R-:W-:Y:S01]  /*2b60*/  FMUL.FTZ R5, R94, R5 ;  /* 0x000000055e057220 */ /* 0x000fe20000410000 */
[----:B------:R-:W-:Y:S01]  /*2b70*/  FFMA.FTZ R120, R79, R100, 1 ;  /* 0x3f8000004f787423 */ /* 0x000fe20000010064 */
[----:B------:R-:W-:Y:S01]  /*2b80*/  FMUL.FTZ R111, R43, R90 ;  /* 0x0000005a2b6f7220 */ /* 0x000fe20000410000 */
[----:B------:R-:W1:Y:S01]  /*2b90*/  LDS R99, [R81+0x20] ;  /* 0x0000200051637984 */ /* 0x000e620000000800 */
[----:B------:R-:W-:Y:S01]  /*2ba0*/  FADD.FTZ R119, R116, 1 ;  /* 0x3f80000074777421 */ /* 0x000fe20000010000 */
[----:B------:R-:W-:-:S02]  /*2bb0*/  FMUL.FTZ R117, R7, -1.4426950216293334961 ;  /* 0xbfb8aa3b07757820 */ /* 0x000fc40000410000 */
[----:B------:R-:W2:Y:S01]  /*2bc0*/  LDS R98, [R81+0x24] ;  /* 0x0000240051627984 */ /* 0x000ea20000000800 */
[----:B------:R-:W-:Y:S01]  /*2bd0*/  FMUL.FTZ R116, R5, R110 ;  /* 0x0000006e05747220 */ /* 0x000fe20000410000 */
[----:B------:R-:W-:Y:S02]  /*2be0*/  FMUL.FTZ R118, R112, R109 ;  /* 0x0000006d70767220 */ /* 0x000fe40000410000 */
[----:B------:R-:W3:Y:S01]  /*2bf0*/  LDS R100, [R81+0x2c] ;  /* 0x00002c0051647984 */ /* 0x000ee20000000800 */
[----:B----4-:R-:W-:Y:S01]  /*2c00*/  FADD.FTZ R115, R115, 1 ;  /* 0x3f80000073737421 */ /* 0x010fe20000010000 */
[----:B------:R-:W-:Y:S01]  /*2c10*/  FMUL.FTZ R111, R102, R111 ;  /* 0x0000006f666f7220 */ /* 0x000fe20000410000 */
[----:B------:R-:W-:Y:S01]  /*2c20*/  FADD.FTZ R110, -R104, 1 ;  /* 0x3f800000686e7421 */ /* 0x000fe20000010100 */
[----:B------:R-:W-:Y:S01]  /*2c30*/  FADD.FTZ R109, -R105, 1 ;  /* 0x3f800000696d7421 */ /* 0x000fe20000010100 */
[----:B------:R-:W4:Y:S01]  /*2c40*/  MUFU.EX2 R127, R117 ;  /* 0x00000075007f7308 */ /* 0x000f220000000800 */
[----:B------:R-:W-:Y:S01]  /*2c50*/  FMUL.FTZ R120, R111, R120 ;  /* 0x000000786f787220 */ /* 0x000fe20000410000 */
[----:B------:R-:W-:Y:S01]  /*2c60*/  FFMA.FTZ R124, R77, R110, 1 ;  /* 0x3f8000004d7c7423 */ /* 0x000fe2000001006e */
[----:B------:R-:W5:Y:S04]  /*2c70*/  LDS R111, [R81+0x30] ;  /* 0x00003000516f7984 */ /* 0x000f680000000800 */
[----:B------:R-:W5:Y:S01]  /*2c80*/  LDS R112, [R81+0x34] ;  /* 0x0000340051707984 */ /* 0x000f620000000800 */
[----:B------:R0:W-:Y:S03]  /*2c90*/  MUFU.RCP R121, R115 ;  /* 0x0000007300797308 */ /* 0x0001e60000001000 */
[----:B------:R-:W-:Y:S01]  /*2ca0*/  LDS R110, [R81+0x3c] ;  /* 0x00003c00516e7984 */ /* 0x000fe20000000800 */
[----:B0-----:R-:W-:-:S03]  /*2cb0*/  FFMA.FTZ R115, R76, R109, 1 ;  /* 0x3f8000004c737423 */ /* 0x001fc6000001006d */
[----:B------:R-:W0:Y:S01]  /*2cc0*/  LDS R109, [R81+0x38] ;  /* 0x00003800516d7984 */ /* 0x000e220000000800 */
[----:B------:R-:W-:Y:S01]  /*2cd0*/  FADD.FTZ R113, R113, 1 ;  /* 0x3f80000071717421 */ /* 0x000fe20000010000 */
[----:B------:R-:W1:Y:S01]  /*2ce0*/  MUFU.RCP R107, R107 ;  /* 0x0000006b006b7308 */ /* 0x000e620000001000 */
[----:B------:R-:W-:Y:S01]  /*2cf0*/  FADD.FTZ R125, R122, 1 ;  /* 0x3f8000007a7d7421 */ /* 0x000fe20000010000 */
[----:B----4-:R-:W-:-:S06]  /*2d00*/  FADD.FTZ R127, R127, 1 ;  /* 0x3f8000007f7f7421 */ /* 0x010fcc0000010000 */
[----:B------:R-:W4:Y:S01]  /*2d10*/  MUFU.RCP R108, R108 ;  /* 0x0000006c006c7308 */ /* 0x000f220000001000 */
[----:B------:R-:W-:Y:S01]  /*2d20*/  FADD.FTZ R5, -R103, 1 ;  /* 0x3f80000067057421 */ /* 0x000fe20000010100 */
[----:B------:R-:W-:Y:S01]  /*2d30*/  FMUL.FTZ R126, R40, R95 ;  /* 0x0000005f287e7220 */ /* 0x000fe20000410000 */
[----:B------:R-:W-:Y:S06]  /*2d40*/  BAR.SYNC.DEFER_BLOCKING 0x0 ;  /* 0x0000000000007b1d */ /* 0x000fec0000010000 */
[----:B------:R2:W3:Y:S01]  /*2d50*/  MUFU.RCP R117, R113 ;  /* 0x0000007100757308 */ /* 0x0004e20000001000 */
[----:B------:R-:W-:-:S07]  /*2d60*/  FMUL.FTZ R122, R42, R93 ;  /* 0x0000005d2a7a7220 */ /* 0x000fce0000410000 */
[----:B------:R-:W5:Y:S01]  /*2d70*/  MUFU.RCP R106, R106 ;  /* 0x0000006a006a7308 */ /* 0x000f620000001000 */
[----:B------:R-:W-:Y:S01]  /*2d80*/  FFMA.FTZ R5, R78, R5, 1 ;  /* 0x3f8000004e057423 */ /* 0x000fe20000010005 */
[----:B--2---:R-:W-:Y:S01]  /*2d90*/  FMUL.FTZ R113, R41, R96 ;  /* 0x0000006029717220 */ /* 0x004fe20000410000 */
[----:B------:R-:W-:Y:S01]  /*2da0*/  FMUL.FTZ R122, R103, R122 ;  /* 0x0000007a677a7220 */ /* 0x000fe20000410000 */
[----:B------:R-:W-:-:S04]  /*2db0*/  FMUL.FTZ R126, R105, R126 ;  /* 0x0000007e697e7220 */ /* 0x000fc80000410000 */
[----:B------:R-:W2:Y:S01]  /*2dc0*/  MUFU.RCP R140, R125 ;  /* 0x0000007d008c7308 */ /* 0x000ea20000001000 */
[----:B------:R-:W-:-:S07]  /*2dd0*/  FMUL.FTZ R113, R104, R113 ;  /* 0x0000007168717220 */ /* 0x000fce0000410000 */
[----:B------:R-:W0:Y:S01]  /*2de0*/  MUFU.RCP R144, R127 ;  /* 0x0000007f00907308 */ /* 0x000e220000001000 */
[----:B------:R-:W-:Y:S01]  /*2df0*/  FMUL.FTZ R122, R122, R5 ;  /* 0x000000057a7a7220 */ /* 0x000fe20000410000 */
[----:B------:R-:W-:Y:S01]  /*2e00*/  FMUL.FTZ R126, R126, R115 ;  /* 0x000000737e7e7220 */ /* 0x000fe20000410000 */
[----:B-1----:R-:W-:Y:S01]  /*2e10*/  FADD.FTZ R5, -R107, 1 ;  /* 0x3f8000006b057421 */ /* 0x002fe20000010100 */
[----:B----4-:R-:W-:Y:S01]  /*2e20*/  FADD.FTZ R130, -R108, 1 ;  /* 0x3f8000006c827421 */ /* 0x010fe20000010100 */
[----:B---3--:R-:W-:-:S03]  /*2e30*/  FADD.FTZ R115, -R117, 1 ;  /* 0x3f80000075737421 */ /* 0x008fc60000010100 */
[----:B------:R1:W3:Y:S01]  /*2e40*/  MUFU.RCP R123, R119 ;  /* 0x00000077007b7308 */ /* 0x0002e20000001000 */
[----:B------:R-:W-:Y:S01]  /*2e50*/  FMUL.FTZ R124, R113, R124 ;  /* 0x0000007c717c7220 */ /* 0x000fe20000410000 */
[----:B------:R-:W-:Y:S01]  /*2e60*/  FFMA.FTZ R113, R74, R5, 1 ;  /* 0x3f8000004a717423 */ /* 0x000fe20000010005 */
[----:B------:R-:W-:Y:S01]  /*2e70*/  FFMA.FTZ R132, R73, R130, 1 ;  /* 0x3f80000049847423 */ /* 0x000fe20000010082 */
[----:B-----5:R-:W-:Y:S01]  /*2e80*/  FADD.FTZ R128, -R106, 1 ;  /* 0x3f8000006a807421 */ /* 0x020fe20000010100 */
[----:B------:R-:W-:Y:S01]  /*2e90*/  FMUL.FTZ R5, R8, R99 ;  /* 0x0000006308057220 */ /* 0x000fe20000410000 */
[----:B------:R-:W-:Y:S01]  /*2ea0*/  FMUL.FTZ R130, R9, R98 ;  /* 0x0000006209827220 */ /* 0x000fe20000410000 */
[----:B------:R-:W-:Y:S01]  /*2eb0*/  FMUL.FTZ R134, R35, R100 ;  /* 0x0000006423867220 */ /* 0x000fe20000410000 */
[----:B-1----:R-:W-:Y:S01]  /*2ec0*/  FFMA.FTZ R119, R6, R115, 1 ;  /* 0x3f80000006777423 */ /* 0x002fe20000010073 */
[----:B------:R-:W-:Y:S01]  /*2ed0*/  FMUL.FTZ R115, R34, R101 ;  /* 0x0000006522737220 */ /* 0x000fe20000410000 */
[----:B------:R-:W-:Y:S01]  /*2ee0*/  FFMA.FTZ R128, R75, R128, 1 ;  /* 0x3f8000004b807423 */ /* 0x000fe20000010080 */
[----:B------:R-:W-:Y:S01]  /*2ef0*/  FMUL.FTZ R5, R106, R5 ;  /* 0x000000056a057220 */ /* 0x000fe20000410000 */
[----:B------:R-:W-:Y:S01]  /*2f00*/  FMUL.FTZ R130, R107, R130 ;  /* 0x000000826b827220 */ /* 0x000fe20000410000 */
[----:B------:R-:W-:Y:S01]  /*2f10*/  FMUL.FTZ R115, R108, R115 ;  /* 0x000000736c737220 */ /* 0x000fe20000410000 */
[----:B------:R-:W-:Y:S01]  /*2f20*/  FMUL.FTZ R134, R117, R134 ;  /* 0x0000008675867220 */ /* 0x000fe20000410000 */
[----:B--2---:R-:W-:Y:S01]  /*2f30*/  FADD.FTZ R136, -R140, 1 ;  /* 0x3f8000008c887421 */ /* 0x004fe20000010100 */
        /* <DEDUP_REMOVED lines=8> */
[----:B---3--:R-:W-:Y:S01]  /*2fc0*/  FADD.FTZ R113, -R123, 1 ;  /* 0x3f8000007b717421 */ /* 0x008fe20000010100 */
        /* <DEDUP_REMOVED lines=15> */
[----:B------:R0:W-:Y:S04]  /*30c0*/  STS [R81+0xc], R118 ;  /* 0x00000c7651007388 */ /* 0x0001e80000000800 */
[----:B------:R-:W-:Y:S04]  /*30d0*/  STS [R81], R4 ;  /* 0x0000000451007388 */ /* 0x000fe80000000800 */
[----:B------:R-:W-:Y:S01]  /*30e0*/  STS [R81+0x4], R114 ;  /* 0x0000047251007388 */ /* 0x000fe20000000800 */
[----:B0-----:R-:W-:-:S03]  /*30f0*/  MOV R118, UR17 ;  /* 0x0000001100767c02 */ /* 0x001fc60008000f00 */
        /* <DEDUP_REMOVED lines=38> */
[----:B------:R-:W-:Y:S01]  /*3360*/  IADD3 R5, P1, PT, R3, UR12, RZ ;  /* 0x0000000c03057c10 */ /* 0x000fe2000ff3e0ff */
[----:B------:R-:W3:Y:S03]  /*3370*/  LDCU.64 UR18, c[0x0][0x490] ;  /* 0x00009200ff1277ac */ /* 0x000ee60008000a00 */
[----:B0-----:R-:W-:Y:S02]  /*3380*/  IADD3.X R116, PT, PT, RZ, UR13, RZ, P1, !PT ;  /* 0x0000000dff747c10 */ /* 0x001fe40008ffe4ff */
        /* <DEDUP_REMOVED lines=44> */
[----:B---3--:R-:W-:-:S04]  /*3650*/  UISETP.NE.U32.AND UP0, UPT, UR18, URZ, UPT ;  /* 0x000000ff1200728c */ /* 0x008fc8000bf05070 */
        /* <DEDUP_REMOVED lines=62> */
[----:B------:R-:W-:Y:S01]  /*3a40*/  STS [R81+0x18], R96 ;  /* 0x0000186051007388 */ /* 0x000fe20000000800 */
[----:B------:R-:W-:-:S03]  /*3a50*/  IADD3 R5, P1, PT, R3, UR8, RZ ;  /* 0x0000000803057c10 */ /* 0x000fc6000ff3e0ff */
[----:B------:R-:W-:Y:S01]  /*3a60*/  STS [R81+0x1c], R76 ;  /* 0x00001c4c51007388 */ /* 0x000fe20000000800 */
[----:B------:R-:W-:-:S03]  /*3a70*/  IADD3.X R36, PT, PT, RZ, UR15, RZ, P1, !PT ;  /* 0x0000000fff247c10 */ /* 0x000fc60008ffe4ff */
[----:B------:R0:W-:Y:S04]  /*3a80*/  STS [R81+0x20], R4 ;  /* 0x0000200451007388 */ /* 0x0001e80000000800 */
[----:B------:R-:W-:Y:S04]  /*3a90*/  STS [R81+0x24], R74 ;  /* 0x0000244a51007388 */ /* 0x000fe80000000800 */
[----:B------:R-:W-:Y:S01]  /*3aa0*/  STS [R81+0x28], R108 ;  /* 0x0000286c51007388 */ /* 0x000fe20000000800 */
[----:B0-----:R-:W-:-:S03]  /*3ab0*/  LEA R4, P1, R5, UR18, 0x2 ;  /* 0x0000001205047c11 */ /* 0x001fc6000f8210ff */
[----:B------:R-:W-:Y:S01]  /*3ac0*/  STS [R81+0x2c], R100 ;  /* 0x00002c6451007388 */ /* 0x000fe20000000800 */
[----:B------:R-:W-:-:S03]  /*3ad0*/  LEA.HI.X R5, R5, UR19, R36, 0x2, P1 ;  /* 0x0000001305057c11 */ /* 0x000fc600088f1424 */
        /* <DEDUP_REMOVED lines=56> */
.L_x_1623:
[----:B------:R-:W2:Y:S01]  /*3e60*/  LDL.LU R3, [R1+0x2c] ;  /* 0x00002c0001037983 */ /* 0x000ea20000300800 */
[----:B------:R-:W1:Y:S01]  /*3e70*/  LDCU UR8, c[0x0][0x38c] ;  /* 0x00007180ff0877ac */ /* 0x000e620008000800 */
[----:B------:R-:W-:Y:S02]  /*3e80*/  MOV R44, RZ ;  /* 0x000000ff002c7202 */ /* 0x000fe40000000f00 */
[----:B------:R-:W-:Y:S02]  /*3e90*/  CS2R R184, SRZ ;  /* 0x0000000000b87805 */ /* 0x000fe4000001ff00 */
[----:B------:R-:W-:Y:S02]  /*3ea0*/  CS2R R182, SRZ ;  /* 0x0000000000b67805 */ /* 0x000fe4000001ff00 */
[----:B------:R-:W-:Y:S02]  /*3eb0*/  MOV R181, RZ ;  /* 0x000000ff00b57202 */ /* 0x000fe40000000f00 */
[----:B0-----:R-:W-:-:S02]  /*3ec0*/  CS2R R42, SRZ ;  /* 0x00000000002a7805 */ /* 0x001fc4000001ff00 */
[----:B------:R-:W-:Y:S02]  /*3ed0*/  CS2R R40, SRZ ;  /* 0x0000000000287805 */ /* 0x000fe4000001ff00 */
        /* <DEDUP_REMOVED lines=59> */
[----:B------:R-:W-:Y:S01]  /*4290*/  UISETP.NE.AND UP0, UPT, UR20, 0x1, UPT ;  /* 0x000000011400788c */ /* 0x000fe2000bf05270 */
[----:B------:R-:W-:Y:S01]  /*42a0*/  LOP3.LUT R3, R3, 0x7c1f, R190, 0xc8, !PT ;  /* 0x00007c1f03037812 */ /* 0x000fe200078ec8be */
        /* <DEDUP_REMOVED lines=12> */
[----:B-1----:R-:W-:Y:S01]  /*4370*/  UIMAD.WIDE.U32 UR12, UR36, UR8, URZ ;  /* 0x00000008240c72a5 */ /* 0x002fe2000f8e00ff */
[----:B------:R-:W-:Y:S01]  /*4380*/  FADD.FTZ R8, R89, R89 ;  /* 0x0000005959087221 */ /* 0x000fe20000010000 */
[----:B------:R-:W-:Y:S01]  /*4390*/  USHF.L.U32 UR8, UR20, 0xc, URZ ;  /* 0x0000000c14087899 */ /* 0x000fe200080006ff */
[----:B------:R-:W-:Y:S01]  /*43a0*/  FADD.FTZ R7, R88, R88 ;  /* 0x0000005858077221 */ /* 0x000fe20000010000 */
[----:B------:R-:W-:Y:S01]  /*43b0*/  FADD.FTZ R6, R97, R97 ;  /* 0x0000006161067221 */ /* 0x000fe20000010000 */
[----:B------:R-:W-:Y:S01]  /*43c0*/  FADD.FTZ R5, R94, R94 ;  /* 0x0000005e5e057221 */ /* 0x000fe20000010000 */
[----:B------:R-:W-:Y:S01]  /*43d0*/  ULEA UR8, UR29, -UR8, 0x1 ;  /* 0x800000081d087291 */ /* 0x000fe2000f8e08ff */
[----:B------:R-:W-:Y:S01]  /*43e0*/  FADD.FTZ R4, R103, R103 ;  /* 0x0000006767047221 */ /* 0x000fe20000010000 */
[----:B------:R-:W-:Y:S01]  /*43f0*/  LOP3.LUT R82, R190, 0x1f, RZ, 0xc0, !PT ;  /* 0x0000001fbe527812 */ /* 0x000fe200078ec0ff */
[----:B------:R-:W-:-:S02]  /*4400*/  UIMAD UR9, UR36, UR9, UR13 ;  /* 0x00000009240972a4 */ /* 0x000fc4000f8e020d */
[----:B------:R-:W-:Y:S01]  /*4410*/  UIADD3 UR15, UPT, UPT, UR8, 0x1000, URZ ;  /* 0x00001000080f7890 */ /* 0x000fe2000fffe0ff */
[----:B------:R-:W0:Y:S05]  /*4420*/  LDCU UR37, c[0x0][0x394] ;  /* 0x00007280ff2577ac */ /* 0x000e2a0008000800 */
[----:B------:R-:W-:Y:S01]  /*4430*/  ISETP.GE.AND P0, PT, R3, UR15, PT ;  /* 0x0000000f03007c0c */ /* 0x000fe2000bf06270 */
[----:B------:R-:W-:Y:S01]  /*4440*/  FADD.FTZ R3, R102, R102 ;  /* 0x0000006666037221 */ /* 0x000fe20000010000 */
[----:B------:R-:W1:Y:S01]  /*4450*/  LDCU UR48, c[0x0][0x38c] ;  /* 0x00007180ff3077ac */ /* 0x000e620008000800 */
[----:B------:R-:W2:Y:S01]  /*4460*/  LDCU UR14, c[0x0][0x388] ;  /* 0x00007100ff0e77ac */ /* 0x000ea20008000800 */
[----:B------:R-:W3:Y:S09]  /*4470*/  LDCU.64 UR34, c[0x0][0x3a8] ;  /* 0x00007500ff2277ac */ /* 0x000ef20008000a00 */
[----:B------:R-:W-:Y:S01]  /*4480*/  @P0 LOP3.LUT R2, R2, 0x4, RZ, 0xfc, !PT ;  /* 0x0000000402020812 */ /* 0x000fe200078efcff */
[----:B------:R-:W4:Y:S01]  /*4490*/  LDCU.64 UR32, c[0x0][0x440] ;  /* 0x00008800ff2077ac */ /* 0x000f220008000a00 */
[----:B------:R-:W0:Y:S01]  /*44a0*/  LDCU.64 UR38, c[0x0][0x450] ;  /* 0x00008a00ff2677ac */ /* 0x000e220008000a00 */
[----:B------:R-:W0:Y:S01]  /*44b0*/  LDCU.64 UR40, c[0x0][0x3e0] ;  /* 0x00007c00ff2877ac */ /* 0x000e220008000a00 */
[----:B------:R-:W0:Y:S01]  /*44c0*/  LDCU.64 UR42, c[0x0][0x3d8] ;  /* 0x00007b00ff2a77ac */ /* 0x000e220008000a00 */
[----:B------:R-:W0:Y:S01]  /*44d0*/  LDCU.64 UR44, c[0x0][0x4d0] ;  /* 0x00009a00ff2c77ac */ /* 0x000e220008000a00 */
[----:B------:R-:W0:Y:S01]  /*44e0*/  LDCU.64 UR46, c[0x0][0x3c0] ;  /* 0x00007800ff2e77ac */ /* 0x000e220008000a00 */
[----:B-1----:R-:W-:-:S05]  /*44f0*/  UMOV UR8, URZ ;  /* 0x000000ff00087c82 */ /* 0x002fca0008000000 */
.L_x_1722:
[----:B------:R-:W-:Y:S02]  /*4500*/  SHF.L.U32 R95, R190, 0x5, RZ ;  /* 0x00000005be5f7819 */ /* 0x000fe400000006ff */
[----:B0-2---:R-:W-:Y:S02]  /*4510*/  CS2R R68, SRZ ;  /* 0x0000000000447805 */ /* 0x005fe4000001ff00 */
[----:B01----:R-:W-:Y:S02]  /*4520*/  MOV R65, UR46 ;  /* 0x0000002e00417c02 */ /* 0x003fe40008000f00 */
[----:B------:R-:W-:Y:S02]  /*4530*/  LOP3.LUT R62, R82, 0x7c00, R95, 0xf8, !PT ;  /* 0x00007c00523e7812 */ /* 0x000fe400078ef85f */
        /* <DEDUP_REMOVED lines=12> */
[----:B------:R-:W-:Y:S02]  /*4600*/  ISETP.GE.AND P0, PT, R66, UR15, PT ;  /* 0x0000000f42007c0c */ /* 0x000fe4000bf06270 */
[----:B------:R-:W-:Y:S02]  /*4610*/  CS2R R66, SRZ ;  /* 0x0000000000427805 */ /* 0x000fe4000001ff00 */
[----:B------:R-:W-:Y:S02]  /*4620*/  LEA.HI.X R61, R64, UR28, R61, 0x2, P2 ;  /* 0x0000001c403d7c11 */ /* 0x000fe400090f143d */
[----:B------:R-:W-:-:S02]  /*4630*/  LOP3.LUT R63, R62, 0xc0, RZ, 0xfc, !PT ;  /* 0x000000c03e3f7812 */ /* 0x000fc400078efcff */
[C---:B------:R-:W-:Y:S01]  /*4640*/  LOP3.LUT R65, R62.reuse, 0xa0, RZ, 0xfc, !PT ;  /* 0x000000a03e417812 */ /* 0x040fe200078efcff */
[----:B------:R-:W5:Y:S01]  /*4650*/  @!P3 LDG.E R66, desc[UR30][R60.64+0x80] ;  /* 0x0000801e3c42b981 */ /* 0x000f62000c1e1900 */
[----:B------:R-:W-:Y:S02]  /*4660*/  ISETP.GE.AND P3, PT, R63, UR15, PT ;  /* 0x0000000f3f007c0c */ /* 0x000fe4000bf66270 */
[C---:B------:R-:W-:Y:S01]  /*4670*/  LOP3.LUT R63, R62.reuse, 0x100, RZ, 0xfc, !PT ;  /* 0x000001003e3f7812 */ /* 0x040fe200078efcff */
[----:B------:R-:W2:Y:S01]  /*4680*/  @!P5 LDG.E R68, desc[UR30][R60.64+0x180] ;  /* 0x0001801e3c44d981 */ /* 0x000ea2000c1e1900 */
[----:B------:R-:W-:Y:S02]  /*4690*/  ISETP.GE.AND P2, PT, R65, UR15, PT ;  /* 0x0000000f41007c0c */ /* 0x000fe4000bf46270 */
[----:B------:R-:W-:Y:S01]  /*46a0*/  LOP3.LUT R64, R62, 0xe0, RZ, 0xfc, !PT ;  /* 0x000000e03e407812 */ /* 0x000fe200078efcff */
[----:B------:R-:W2:Y:S01]  /*46b0*/  @!P4 LDG.E R67, desc[UR30][R60.64+0x100] ;  /* 0x0001001e3c43c981 */ /* 0x000ea2000c1e1900 */
[----:B------:R-:W-:-:S02]  /*46c0*/  ISETP.GE.AND P5, PT, R63, UR15, PT ;  /* 0x0000000f3f007c0c */ /* 0x000fc4000bfa6270 */
[----:B------:R-:W-:Y:S02]  /*46d0*/  ISETP.GE.AND P4, PT, R64, UR15, PT ;  /* 0x0000000f40007c0c */ /* 0x000fe4000bf86270 */
[----:B------:R-:W-:Y:S02]  /*46e0*/  CS2R R70, SRZ ;  /* 0x0000000000467805 */ /* 0x000fe4000001ff00 */
[C---:B------:R-:W-:Y:S01]  /*46f0*/  LOP3.LUT R63, R62.reuse, 0x120, RZ, 0xfc, !PT ;  /* 0x000001203e3f7812 */ /* 0x040fe200078efcff */
[----:B------:R-:W2:Y:S01]  /*4700*/  @!P0 LDG.E R69, desc[UR30][R60.64+0x200] ;  /* 0x0002001e3c458981 */ /* 0x000ea2000c1e1900 */
[----:B------:R-:W-:Y:S02]  /*4710*/  LOP3.LUT R64, R62, 0x140, RZ, 0xfc, !PT ;  /* 0x000001403e407812 */ /* 0x000fe400078efcff */
[----:B------:R-:W-:Y:S02]  /*4720*/  ISETP.GE.AND P0, PT, R63, UR15, PT ;  /* 0x0000000f3f007c0c */ /* 0x000fe4000bf06270 */
[----:B------:R-:W-:-:S02]  /*4730*/  CS2R R72, SRZ ;  /* 0x0000000000487805 */ /* 0x000fc4000001ff00 */
[----:B------:R-:W-:Y:S01]  /*4740*/  LOP3.LUT R63, R62, 0x160, RZ, 0xfc, !PT ;  /* 0x000001603e3f7812 */ /* 0x000fe200078efcff */
[----:B------:R-:W2:Y:S01]  /*4750*/  @!P3 LDG.E R71, desc[UR30][R60.64+0x300] ;  /* 0x0003001e3c47b981 */ /* 0x000ea2000c1e1900 */
[----:B------:R-:W-:Y:S02]  /*4760*/  LOP3.LUT P6, RZ, R2, 0x4, RZ, 0xc0, !PT ;  /* 0x0000000402ff7812 */ /* 0x000fe400078cc0ff */
[----:B------:R-:W-:Y:S01]  /*4770*/  ISETP.GE.AND P3, PT, R63, UR15, PT ;  /* 0x0000000f3f007c0c */ /* 0x000fe2000bf66270 */
[----:B------:R-:W2:Y:S01]  /*4780*/  @!P2 LDG.E R70, desc[UR30][R60.64+0x280] ;  /* 0x0002801e3c46a981 */ /* 0x000ea2000c1e1900 */
[----:B------:R-:W-:Y:S02]  /*4790*/  ISETP.GE.AND P2, PT, R64, UR15, PT ;  /* 0x0000000f40007c0c */ /* 0x000fe4000bf46270 */
[----:B------:R-:W-:Y:S02]  /*47a0*/  LOP3.LUT R63, R62, 0x180, RZ, 0xfc, !PT ;  /* 0x000001803e3f7812 */ /* 0x000fe400078efcff */
[----:B------:R-:W-:Y:S01]  /*47b0*/  CS2R R74, SRZ ;  /* 0x00000000004a7805 */ /* 0x000fe2000001ff00 */
[----:B------:R-:W2:Y:S01]  /*47c0*/  @!P4 LDG.E R72, desc[UR30][R60.64+0x380] ;  /* 0x0003801e3c48c981 */ /* 0x000ea2000c1e1900 */
[----:B------:R-:W-:-:S02]  /*47d0*/  ISETP.GE.AND P4, PT, R63, UR15, PT ;  /* 0x0000000f3f007c0c */ /* 0x000fc4000bf86270 */
[C---:B------:R-:W-:Y:S02]  /*47e0*/  LOP3.LUT R63, R62.reuse, 0x1c0, RZ, 0xfc, !PT ;  /* 0x000001c03e3f7812 */ /* 0x040fe400078efcff */
[----:B------:R-:W2:Y:S01]  /*47f0*/  @!P0 LDG.E R74, desc[UR30][R60.64+0x480] ;  /* 0x0004801e3c4a8981 */ /* 0x000ea2000c1e1900 */
[----:B------:R-:W-:Y:S02]  /*4800*/  LOP3.LUT R64, R62, 0x1a0, RZ, 0xfc, !PT ;  /* 0x000001a03e407812 */ /* 0x000fe400078efcff */
        /* <DEDUP_REMOVED lines=8> */
[----:B------:R-:W-:Y:S02]  /*4890*/  CS2R R78, SRZ ;  /* 0x00000000004e7805 */ /* 0x000fe4000001ff00 */
        /* <DEDUP_REMOVED lines=27> */
[----:B------:R-:W-:Y:S02]  /*4a50*/  LOP3.LUT R63, R62, 0x320, RZ, 0xfc, !PT ;  /* 0x000003203e3f7812 */ /* 0x000fe400078efcff */
[----:B------:R-:W2:Y:S01]  /*4a60*/  @!P2 LDG.E R88, desc[UR30][R60.64+0xa00] ;  /* 0x000a001e3c58a981 */ /* 0x000ea2000c1e1900 */
[----:B------:R-:W-:Y:S02]  /*4a70*/  MOV R65, RZ ;  /* 0x000000ff00417202 */ /* 0x000fe40000000f00 */
[----:B------:R-:W-:Y:S02]  /*4a80*/  ISETP.GE.AND P2, PT, R63, UR15, PT ;  /* 0x0000000f3f007c0c */ /* 0x000fe4000bf46270 */
[----:B------:R-:W-:-:S02]  /*4a90*/  CS2R R90, SRZ ;  /* 0x00000000005a7805 */ /* 0x000fc4000001ff00 */
[C---:B------:R-:W-:Y:S01]  /*4aa0*/  LOP3.LUT R63, R62.reuse, 0x340, RZ, 0xfc, !PT ;  /* 0x000003403e3f7812 */ /* 0x040fe200078efcff */
[----:B------:R-:W2:Y:S01]  /*4ab0*/  @!P3 LDG.E R89, desc[UR30][R60.64+0xa80] ;  /* 0x000a801e3c59b981 */ /* 0x000ea2000c1e1900 */
[C---:B------:R-:W-:Y:S02]  /*4ac0*/  LOP3.LUT R64, R62.reuse, 0x300, RZ, 0xfc, !PT ;  /* 0x000003003e407812 */ /* 0x040fe400078efcff */
[----:B------:R-:W-:Y:S01]  /*4ad0*/  ISETP.GE.AND P3, PT, R63, UR15, PT ;  /* 0x0000000f3f007c0c */ /* 0x000fe2000bf66270 */
[----:B------:R-:W5:Y:S01]  /*4ae0*/  @!P6 LDG.E R65, desc[UR30][R60.64] ;  /* 0x0000001e3c41e981 */ /* 0x000f62000c1e1900 */
[----:B------:R-:W-:Y:S02]  /*4af0*/  LOP3.LUT R63, R62, 0x380, RZ, 0xfc, !PT ;  /* 0x000003803e3f7812 */ /* 0x000fe400078efcff */
[----:B------:R-:W-:Y:S01]  /*4b00*/  CS2R R92, SRZ ;  /* 0x00000000005c7805 */ /* 0x000fe2000001ff00 */
[----:B------:R-:W2:Y:S01]  /*4b10*/  @!P0 LDG.E R87, desc[UR30][R60.64+0x980] ;  /* 0x0009801e3c578981 */ /* 0x000ea2000c1e1900 */
[----:B------:R-:W-:-:S03]  /*4b20*/  ISETP.GE.AND P0, PT, R64, UR15, PT ;  /* 0x0000000f40007c0c */ /* 0x000fc6000bf06270 */
[----:B------:R-:W2:Y:S01]  /*4b30*/  @!P5 LDG.E R91, desc[UR30][R60.64+0xb80] ;  /* 0x000b801e3c5bd981 */ /* 0x000ea2000c1e1900 */
[----:B------:R-:W-:Y:S02]  /*4b40*/  ISETP.GE.AND P5, PT, R63, UR15, PT ;  /* 0x0000000f3f007c0c */ /* 0x000fe4000bfa6270 */
[C---:B------:R-:W-:Y:S01]  /*4b50*/  LOP3.LUT R64, R62.reuse, 0x360, RZ, 0xfc, !PT ;  /* 0x000003603e407812 */ /* 0x040fe200078efcff */
[----:B------:R-:W2:Y:S01]  /*4b60*/  @!P2 LDG.E R93, desc[UR30][R60.64+0xc80] ;  /* 0x000c801e3c5da981 */ /* 0x000ea2000c1e1900 */
[C---:B------:R-:W-:Y:S02]  /*4b70*/  LOP3.LUT R63, R62.reuse, 0x3a0, RZ, 0xfc, !PT ;  /* 0x000003a03e3f7812 */ /* 0x040fe400078efcff */
[----:B------:R-:W-:Y:S01]  /*4b80*/  LOP3.LUT R62, R62, 0x3c0, RZ, 0xfc, !PT ;  /* 0x000003c03e3e7812 */ /* 0x000fe200078efcff */
[----:B------:R-:W2:Y:S03]  /*4b90*/  @!P4 LDG.E R90, desc[UR30][R60.64+0xb00] ;  /* 0x000b001e3c5ac981 */ /* 0x000ea6000c1e1900 */
[----:B------:R-:W-:Y:S01]  /*4ba0*/  ISETP.GE.AND P2, PT, R62, UR15, PT ;  /* 0x0000000f3e007c0c */ /* 0x000fe2000bf46270 */
[----:B------:R-:W2:Y:S01]  /*4bb0*/  @!P0 LDG.E R92, desc[UR30][R60.64+0xc00] ;  /* 0x000c001e3c5c8981 */ /* 0x000ea2000c1e1900 */
[----:B------:R-:W-:-:S02]  /*4bc0*/  LOP3.LUT R62, R95, 0x3e0, R82, 0xfe, !PT ;  /* 0x000003e05f3e7812 */ /* 0x000fc400078efe52 */
[----:B------:R-:W-:Y:S02]  /*4bd0*/  CS2R R94, SRZ ;  /* 0x00000000005e7805 */ /* 0x000fe4000001ff00 */
[----:B------:R-:W-:Y:S02]  /*4be0*/  ISETP.GE.AND P4, PT, R64, UR15, PT ;  /* 0x0000000f40007c0c */ /* 0x000fe4000bf86270 */
[----:B------:R-:W-:Y:S02]  /*4bf0*/  ISETP.GE.AND P0, PT, R63, UR15, PT ;  /* 0x0000000f3f007c0c */ /* 0x000fe4000bf06270 */
        /* <DEDUP_REMOVED lines=9> */
[----:B------:R-:W-:Y:S01]  /*4c90*/  UMOV UR16, UR12 ;  /* 0x0000000c00107c82 */ /* 0x000fe20008000000 */
        /* <DEDUP_REMOVED lines=8> */
[----:B------:R-:W1:Y:S01]  /*4d20*/  S2UR UR17, SR_CgaCtaId ;  /* 0x00000000001179c3 */ /* 0x000e620000008800 */
        /* <DEDUP_REMOVED lines=8> */
[----:B-1----:R-:W-:Y:S01]  /*4db0*/  ULEA UR16, UR17, UR16, 0x18 ;  /* 0x0000001011107291 */ /* 0x002fe2000f8ec0ff */
        /* <DEDUP_REMOVED lines=90> */
[----:B-1----:R-:W-:-:S03]  /*5360*/  LEA R66, R119, UR16, 0x2 ;  /* 0x0000001077427c11 */ /* 0x002fc6000f8e10ff */
[----:B------:R-:W-:Y:S01]  /*5370*/  STS [R100+0x200], R69 ;  /* 0x0002004564007388 */ /* 0x000fe20000000800 */
[----:B--2---:R-:W-:-:S03]  /*5380*/  LEA R102, R123, UR16, 0x2 ;  /* 0x000000107b667c11 */ /* 0x004fc6000f8e10ff */
[----:B------:R1:W-:Y:S04]  /*5390*/  STS [R109+0x280], R70 ;  /* 0x000280466d007388 */ /* 0x0003e80000000800 */
[----:B------:R-:W-:Y:S01]  /*53a0*/  STS [R104+0x300], R71 ;  /* 0x0003004768007388 */ /* 0x000fe20000000800 */
[----:B0-----:R-:W-:-:S03]  /*53b0*/  LEA R68, R127, UR16, 0x2 ;  /* 0x000000107f447c11 */ /* 0x001fc6000f8e10ff */
[----:B------:R0:W-:Y:S01]  /*53c0*/  STS [R113+0x380], R72 ;  /* 0x0003804871007388 */ /* 0x0001e20000000800 */
[----:B-1----:R-:W-:-:S03]  /*53d0*/  LEA R70, R129, UR16, 0x2 ;  /* 0x0000001081467c11 */ /* 0x002fc6000f8e10ff */
[----:B------:R1:W-:Y:S04]  /*53e0*/  STS [R60+0x400], R73 ;  /* 0x000400493c007388 */ /* 0x0003e80000000800 */
[----:B------:R-:W-:Y:S01]  /*53f0*/  STS [R117+0x480], R74 ;  /* 0x0004804a75007388 */ /* 0x000fe20000000800 */
[----:B0-----:R-:W-:-:S03]  /*5400*/  LEA R72, R133, UR16, 0x2 ;  /* 0x0000001085487c11 */ /* 0x001fc6000f8e10ff */
[----:B------:R0:W-:Y:S04]  /*5410*/  STS [R66+0x500], R75 ;  /* 0x0005004b42007388 */ /* 0x0001e80000000800 */
[----:B------:R-:W-:Y:S01]  /*5420*/  STS [R121+0x580], R76 ;  /* 0x0005804c79007388 */ /* 0x000fe20000000800 */
[----:B-1----:R-:W-:-:S03]  /*5430*/  LEA R60, R137, UR16, 0x2 ;  /* 0x00000010893c7c11 */ /* 0x002fc6000f8e10ff */
        /* <DEDUP_REMOVED lines=8> */
[----:B-1----:R-:W-:-:S03]  /*54c0*/  LEA R70, R149, UR16, 0x2 ;  /* 0x0000001095467c11 */ /* 0x002fc6000f8e10ff */
[----:B------:R-:W-:Y:S04]  /*54d0*/  STS [R135+0x900], R86 ;  /* 0x0009005687007388 */ /* 0x000fe80000000800 */
[----:B------:R-:W-:Y:S04]  /*54e0*/  STS [R60+0x980], R87 ;  /* 0x000980573c007388 */ /* 0x000fe80000000800 */
[----:B------:R-:W-:Y:S04]  /*54f0*/  STS [R139+0xa00], R88 ;  /* 0x000a00588b007388 */ /* 0x000fe80000000800 */
[----:B------:R1:W-:Y:S04]  /*5500*/  STS [R66+0xa80], R89 ;  /* 0x000a805942007388 */ /* 0x0003e80000000800 */
[----:B------:R-:W-:Y:S01]  /*5510*/  STS [R143+0xb00], R90 ;  /* 0x000b005a8f007388 */ /* 0x000fe20000000800 */
[----:B0-----:R-:W-:-:S03]  /*5520*/  LEA R72, R161, UR16, 0x2 ;  /* 0x00000010a1487c11 */ /* 0x001fc6000f8e10ff */
[----:B------:R0:W-:Y:S01]  /*5530*/  STS [R68+0xb80], R91 ;  /* 0x000b805b44007388 */ /* 0x0001e20000000800 */
[----:B-1----:R-:W-:-:S03]  /*5540*/  LEA R66, R153, UR16, 0x2 ;  /* 0x0000001099427c11 */ /* 0x002fc6000f8e10ff */
        /* <DEDUP_REMOVED lines=11> */
[----:B------:R-:W4:Y:S01]  /*5600*/  LDG.E.64 R60, desc[UR30][R60.64] ;  /* 0x0000001e3c3c7981 */ /* 0x000f22000c1e1b00 */
        /* <DEDUP_REMOVED lines=19> */
[----:B-1----:R0:W-:Y:S02]  /*5740*/  MUFU.COS R68, R71 ;  /* 0x0000004700447308 */ /* 0x0021e40000000000 */
[----:B0-----:R-:W-:Y:S01]  /*5750*/  FMUL.RZ R71, R65, 0.15915493667125701904 ;  /* 0x3e22f98341477820 */ /* 0x001fe2000040c000 */
[----:B------:R-:W-:-:S05]  /*5760*/  FMUL.FTZ R65, R26, UR18 ;  /* 0x000000121a417c20 */ /* 0x000fca0008410000 */
[----:B------:R-:W-:Y:S08]  /*5770*/  MUFU.SIN R158, R73 ;  /* 0x00000049009e7308 */ /* 0x000ff00000000400 */
[----:B------:R0:W-:Y:S02]  /*5780*/  MUFU.COS R70, R73 ;  /* 0x0000004900467308 */ /* 0x0001e40000000000 */
[----:B0-----:R-:W-:Y:S01]  /*5790*/  FMUL.RZ R73, R65, 0.15915493667125701904 ;  /* 0x3e22f98341497820 */ /* 0x001fe2000040c000 */
[----:B------:R-:W-:-:S05]  /*57a0*/  FMUL.FTZ R65, R25, UR18 ;  /* 0x0000001219417c20 */ /* 0x000fca0008410000 */
[----:B------:R-:W-:Y:S08]  /*57b0*/  MUFU.SIN R156, R67 ;  /* 0x00000043009c7308 */ /* 0x000ff00000000400 */
[----:B--2---:R0:W-:Y:S02]  /*57c0*/  MUFU.COS R72, R67 ;  /* 0x0000004300487308 */ /* 0x0041e40000000000 */
        /* <DEDUP_REMOVED lines=34> */
[----:B-1----:R-:W-:-:S06]  /*59f0*/  FMUL.FTZ R67, R31, R62 ;  /* 0x0000003e1f437220 */ /* 0x002fcc0000410000 */
[----:B------:R-:W1:Y:S01]  /*5a00*/  MUFU.EX2 R67, R67 ;  /* 0x0000004300437308 */ /* 0x000e620000000800 */
        /* <DEDUP_REMOVED lines=13> */
[C---:B-1----:R-:W-:Y:S01]  /*5ae0*/  FMUL.FTZ R161, R67.reuse, R68 ;  /* 0x0000004443a17220 */ /* 0x042fe20000410000 */
[----:B------:R-:W-:Y:S01]  /*5af0*/  FMUL.FTZ R160, R67, R160 ;  /* 0x000000a043a07220 */ /* 0x000fe20000410000 */
[----:B------:R-:W-:Y:S01]  /*5b00*/  FMUL.FTZ R67, R18, R62 ;  /* 0x0000003e12437220 */ /* 0x000fe20000410000 */
[----:B------:R-:W-:-:S04]  /*5b10*/  UIADD3 UR17, UPT, UPT, UR29, -0x100, URZ ;  /* 0xffffff001d117890 */ /* 0x000fc8000fffe0ff */
[----:B------:R-:W1:Y:S01]  /*5b20*/  MUFU.EX2 R65, R65 ;  /* 0x0000004100417308 */ /* 0x000e620000000800 */
        /* <DEDUP_REMOVED lines=16> */
[C---:B-1----:R-:W-:Y:S01]  /*5c30*/  FMUL.FTZ R139, R65.reuse, R94 ;  /* 0x0000005e418b7220 */ /* 0x042fe20000410000 */
[----:B------:R-:W-:-:S05]  /*5c40*/  FMUL.FTZ R138, R65, R138 ;  /* 0x0000008a418a7220 */ /* 0x000fca0000410000 */
[----:B------:R-:W1:Y:S01]  /*5c50*/  MUFU.EX2 R83, R83 ;  /* 0x0000005300537308 */ /* 0x000e620000000800 */
[----:B------:R-:W-:-:S07]  /*5c60*/  ISETP.NE.AND P0, PT, R190, RZ, PT ;  /* 0x000000ffbe00720c */ /* 0x000fce0003f05270 */
[----:B------:R-:W2:Y:S01]  /*5c70*/  MUFU.EX2 R85, R85 ;  /* 0x0000005500557308 */ /* 0x000ea20000000800 */
[----:B------:R-:W-:-:S07]  /*5c80*/  IADD3 R106, PT, PT, R190, 0x200, RZ ;  /* 0x00000200be6a7810 */ /* 0x000fce0007ffe0ff */
[----:B------:R-:W3:Y:S01]  /*5c90*/  MUFU.EX2 R87, R87 ;  /* 0x0000005700577308 */ /* 0x000ee20000000800 */
[----:B------:R-:W-:-:S07]  /*5ca0*/  MOV R65, UR17 ;  /* 0x0000001100417c02 */ /* 0x000fce0008000f00 */
[----:B------:R-:W5:Y:S08]  /*5cb0*/  MUFU.EX2 R89, R89 ;  /* 0x0000005900597308 */ /* 0x000f700000000800 */
[----:B------:R-:W4:Y:S08]  /*5cc0*/  MUFU.EX2 R66, R66 ;  /* 0x0000004200427308 */ /* 0x000f300000000800 */
[----:B------:R-:W4:Y:S01]  /*5cd0*/  MUFU.EX2 R67, R67 ;  /* 0x0000004300437308 */ /* 0x000f220000000800 */
[----:B------:R-:W-:-:S02]  /*5ce0*/  ISETP.NE.AND P2, PT, R190, 0x7f, PT ;  /* 0x0000007fbe00780c */ /* 0x000fc40003f45270 */
[----:B------:R-:W-:-:S05]  /*5cf0*/  LEA.HI.SX32 R64, R64, R64, 0x1b ;  /* 0x0000004040407211 */ /* 0x000fca00078fdaff */
[----:B------:R-:W4:Y:S01]  /*5d00*/  MUFU.EX2 R69, R69 ;  /* 0x0000004500457308 */ /* 0x000f220000000800 */
[----:B------:R-:W-:-:S07]  /*5d10*/  SEL R65, R65, R106, !P0 ;  /* 0x0000006a41417207 */ /* 0x000fce0004000000 */
[----:B------:R-:W4:Y:S01]  /*5d20*/  MUFU.EX2 R71, R71 ;  /* 0x0000004700477308 */ /* 0x000f220000000800 */
[----:B------:R-:W-:-:S07]  /*5d30*/  LEA R64, R64, UR16, 0x2 ;  /* 0x0000001040407c11 */ /* 0x000fce000f8e10ff */
[----:B------:R-:W4:Y:S08]  /*5d40*/  MUFU.EX2 R73, R73 ;  /* 0x0000004900497308 */ /* 0x000f300000000800 */
[----:B------:R-:W4:Y:S08]  /*5d50*/  MUFU.EX2 R75, R75 ;  /* 0x0000004b004b7308 */ /* 0x000f300000000800 */
[----:B------:R-:W4:Y:S01]  /*5d60*/  MUFU.EX2 R77, R77 ;  /* 0x0000004d004d7308 */ /* 0x000f220000000800 */
[C---:B0-----:R-:W-:Y:S01]  /*5d70*/  FMUL.FTZ R122, R62.reuse, R63 ;  /* 0x0000003f3e7a7220 */ /* 0x041fe20000410000 */
[----:B------:R-:W-:Y:S01]  /*5d80*/  FMUL.FTZ R123, R62, R123 ;  /* 0x0000007b3e7b7220 */ /* 0x000fe20000410000 */
[----:B------:R-:W-:Y:S01]  /*5d90*/  LEA R65, R65, UR16, 0x3 ;  /* 0x0000001041417c11 */ /* 0x000fe2000f8e18ff */
[----:B------:R-:W-:Y:S01]  /*5da0*/  FMUL.FTZ R149, R79, R84 ;  /* 0x000000544f957220 */ /* 0x000fe20000410000 */
[C---:B-1----:R-:W-:Y:S01]  /*5db0*/  FMUL.FTZ R147, R83.reuse, R86 ;  /* 0x0000005653937220 */ /* 0x042fe20000410000 */
[----:B------:R-:W-:Y:S01]  /*5dc0*/  FMUL.FTZ R146, R83, R146 ;  /* 0x0000009253927220 */ /* 0x000fe20000410000 */
[C---:B--2---:R-:W-:Y:S01]  /*5dd0*/  FMUL.FTZ R145, R85.reuse, R88 ;  /* 0x0000005855917220 */ /* 0x044fe20000410000 */
[----:B------:R-:W-:Y:S01]  /*5de0*/  FMUL.FTZ R144, R85, R144 ;  /* 0x0000009055907220 */ /* 0x000fe20000410000 */
[C---:B---3--:R-:W-:Y:S01]  /*5df0*/  FMUL.FTZ R143, R87.reuse, R90 ;  /* 0x0000005a578f7220 */ /* 0x048fe20000410000 */
[----:B------:R-:W-:Y:S01]  /*5e00*/  FMUL.FTZ R142, R87, R142 ;  /* 0x0000008e578e7220 */ /* 0x000fe20000410000 */
[C---:B-----5:R-:W-:Y:S01]  /*5e10*/  FMUL.FTZ R141, R89.reuse, R92 ;  /* 0x0000005c598d7220 */ /* 0x060fe20000410000 */
[----:B------:R-:W-:Y:S01]  /*5e20*/  FMUL.FTZ R140, R89, R140 ;  /* 0x0000008c598c7220 */ /* 0x000fe20000410000 */
[C---:B----4-:R-:W-:Y:S01]  /*5e30*/  FMUL.FTZ R136, R66.reuse, R91 ;  /* 0x0000005b42887220 */ /* 0x050fe20000410000 */
        /* <DEDUP_REMOVED lines=91> */
.L_x_1626:
[----:B------:R-:W-:-:S06]  /*63f0*/  LEA R106, R190, UR16, 0x3 ;  /* 0x00000010be6a7c11 */ /* 0x000fcc000f8e18ff */
[----:B------:R-:W0:Y:S02]  /*6400*/  LDS.64 R106, [R106+0xa888] ;  /* 0x00a888006a6a7984 */ /* 0x000e240000000a00 */
.L_x_1627:
[----:B------:R-:W-:Y:S05]  /*6410*/  BSYNC.RECONVERGENT B0 ;  /* 0x0000000000007941 */ /* 0x000fea0003800200 */
.L_x_1625:
[----:B------:R-:W2:Y:S01]  /*6420*/  @P1 LDC R64, c[0x0][0x38c] ;  /* 0x0000e300ff401b82 */ /* 0x000ea20000000800 */
[----:B------:R-:W-:Y:S01]  /*6430*/  MOV R61, UR20 ;  /* 0x00000014003d7c02 */ /* 0x000fe20008000f00 */
[C---:B------:R-:W-:Y:S01]  /*6440*/  FMUL.FTZ R192, R33.reuse, R103 ;  /* 0x0000006721c07220 */ /* 0x040fe20000410000 */
[----:B------:R-:W-:Y:S01]  /*6450*/  FMUL.FTZ R191, R33, R102 ;  /* 0x0000006621bf7220 */ /* 0x000fe20000410000 */
[----:B------:R-:W-:Y:S01]  /*6460*/  HFMA2 R65, -RZ, RZ, 0, 9.5367431640625e-07 ;  /* 0x00000010ff417431 */ /* 0x000fe200000001ff */
[----:B------:R-:W-:Y:S01]  /*6470*/  @P1 IADD3 R61, PT, PT, R61, -0x2, RZ ;  /* 0xfffffffe3d3d1810 */ /* 0x000fe20007ffe0ff */
[C---:B------:R-:W-:Y:S01]  /*6480*/  FMUL.FTZ R66, R80.reuse, R192 ;  /* 0x000000c050427220 */ /* 0x040fe20000410000 */
[----:B------:R-:W-:Y:S01]  /*6490*/  FMUL.FTZ R67, R80, R191 ;  /* 0x000000bf50437220 */ /* 0x000fe20000410000 */
[----:B------:R-:W-:Y:S02]  /*64a0*/  MOV R60, 0x3f800000 ;  /* 0x3f800000003c7802 */ /* 0x000fe40000000f00 */
[----:B------:R-:W-:Y:S01]  /*64b0*/  CS2R R62, SRZ ;  /* 0x00000000003e7805 */ /* 0x000fe2000001ff00 */
[C---:B------:R-:W-:Y:S01]  /*64c0*/  FMUL.FTZ R70, R162.reuse, R66 ;  /* 0x00000042a2467220 */ /* 0x040fe20000410000 */
[----:B------:R-:W-:Y:S01]  /*64d0*/  FMUL.FTZ R68, R162, R67 ;  /* 0x00000043a2447220 */ /* 0x000fe20000410000 */
[----:B------:R-:W-:-:S02]  /*64e0*/  FMUL.FTZ R193, R32, R100 ;  /* 0x0000006420c17220 */ /* 0x000fc40000410000 */
[C---:B------:R-:W-:Y:S01]  /*64f0*/  FFMA.FTZ R70, R163.reuse, R67, R70 ;  /* 0x00000043a3467223 */ /* 0x040fe20000010046 */
[----:B------:R-:W-:Y:S01]  /*6500*/  FFMA.FTZ R69, R163, R66, -R68 ;  /* 0x00000042a3457223 */ /* 0x000fe20000010844 */
[----:B------:R-:W-:Y:S01]  /*6510*/  FMUL.FTZ R194, R32, R101 ;  /* 0x0000006520c27220 */ /* 0x000fe20000410000 */
[----:B--2---:R-:W-:Y:S02]  /*6520*/  @P1 IMAD R64, R61, R64, UR8 ;  /* 0x000000083d401e24 */ /* 0x004fe4000f8e0240 */
[----:B------:R-:W-:Y:S02]  /*6530*/  HFMA2 R61, -RZ, RZ, 0, 0 ;  /* 0x00000000ff3d7431 */ /* 0x000fe400000001ff */
[----:B------:R-:W-:Y:S01]  /*6540*/  FFMA.FTZ R70, R59, R193, R70 ;  /* 0x000000c13b467223 */ /* 0x000fe20000010046 */
[----:B------:R-:W-:-:S04]  /*6550*/  @P1 IMAD.WIDE R64, R64, R65, UR4 ;  /* 0x0000000440401e25 */ /* 0x000fc8000f8e0241 */
[----:B------:R-:W-:Y:S01]  /*6560*/  FFMA.FTZ R69, R59, R194, R69 ;  /* 0x000000c23b457223 */ /* 0x000fe20000010045 */
[C---:B------:R-:W-:Y:S01]  /*6570*/  FMUL.FTZ R196, R31.reuse, R99 ;  /* 0x000000631fc47220 */ /* 0x040fe20000410000 */
[----:B------:R2:W5:Y:S01]  /*6580*/  @P1 LDG.E.128 R60, desc[UR30][R64.64] ;  /* 0x0000001e403c1981 */ /* 0x000562000c1e1d00 */
        /* <DEDUP_REMOVED lines=9> */
[C---:B--2---:R-:W-:Y:S01]  /*6620*/  FMUL.FTZ R64, R160.reuse, R70 ;  /* 0x00000046a0407220 */ /* 0x044fe20000410000 */
[----:B------:R-:W-:Y:S01]  /*6630*/  FMUL.FTZ R65, R160, R69 ;  /* 0x00000045a0417220 */ /* 0x000fe20000410000 */
[C---:B------:R-:W-:Y:S01]  /*6640*/  FMUL.FTZ R205, R26.reuse, R88 ;  /* 0x000000581acd7220 */ /* 0x040fe20000410000 */
[----:B------:R-:W-:Y:S01]  /*6650*/  FMUL.FTZ R206, R26, R89 ;  /* 0x000000591ace7220 */ /* 0x000fe20000410000 */
[C---:B------:R-:W-:Y:S01]  /*6660*/  FFMA.FTZ R69, R161.reuse, R69, -R64 ;  /* 0x00000045a1457223 */ /* 0x040fe20000010840 */
[----:B------:R-:W-:Y:S01]  /*6670*/  FFMA.FTZ R65, R161, R70, R65 ;  /* 0x00000046a1417223 */ /* 0x000fe20000010041 */
[C---:B------:R-:W-:Y:S01]  /*6680*/  FMUL.FTZ R207, R25.reuse, R86 ;  /* 0x0000005619cf7220 */ /* 0x040fe20000410000 */
[----:B------:R-:W-:Y:S01]  /*6690*/  FMUL.FTZ R208, R25, R87 ;  /* 0x0000005719d07220 */ /* 0x000fe20000410000 */
[C---:B------:R-:W-:Y:S01]  /*66a0*/  FFMA.FTZ R69, R58.reuse, R196, R69 ;  /* 0x000000c43a457223 */ /* 0x040fe20000010045 */
[----:B------:R-:W-:Y:S01]  /*66b0*/  FFMA.FTZ R65, R58, R195, R65 ;  /* 0x000000c33a417223 */ /* 0x000fe20000010041 */
[C---:B------:R-:W-:Y:S01]  /*66c0*/  FMUL.FTZ R209, R24.reuse, R84 ;  /* 0x0000005418d17220 */ /* 0x040fe20000410000 */
[----:B------:R-:W-:Y:S01]  /*66d0*/  FMUL.FTZ R210, R24, R85 ;  /* 0x0000005518d27220 */ /* 0x000fe20000410000 */
[C---:B------:R-:W-:Y:S01]  /*66e0*/  FMUL.FTZ R66, R158.reuse, R69 ;  /* 0x000000459e427220 */ /* 0x040fe20000410000 */
[----:B------:R-:W-:Y:S01]  /*66f0*/  FMUL.FTZ R64, R158, R65 ;  /* 0x000000419e407220 */ /* 0x000fe20000410000 */
[C---:B------:R-:W-:Y:S01]  /*6700*/  FMUL.FTZ R211, R23.reuse, R104 ;  /* 0x0000006817d37220 */ /* 0x040fe20000410000 */
[----:B------:R-:W-:Y:S01]  /*6710*/  FMUL.FTZ R212, R23, R83 ;  /* 0x0000005317d47220 */ /* 0x000fe20000410000 */
[C---:B------:R-:W-:Y:S01]  /*6720*/  FFMA.FTZ R66, R159.reuse, R65, R66 ;  /* 0x000000419f427223 */ /* 0x040fe20000010042 */
[----:B------:R-:W-:Y:S01]  /*6730*/  FFMA.FTZ R69, R159, R69, -R64 ;  /* 0x000000459f457223 */ /* 0x000fe20000010840 */
[-C--:B------:R-:W-:Y:S01]  /*6740*/  FMUL.FTZ R65, R123, R162.reuse ;  /* 0x000000a27b417220 */ /* 0x080fe20000410000 */
[C---:B------:R-:W-:Y:S01]  /*6750*/  FMUL.FTZ R64, R122.reuse, R162 ;  /* 0x000000a27a407220 */ /* 0x040fe20000410000 */
[C---:B------:R-:W-:Y:S01]  /*6760*/  FFMA.FTZ R66, R57.reuse, R197, R66 ;  /* 0x000000c539427223 */ /* 0x040fe20000010042 */
[----:B------:R-:W-:Y:S01]  /*6770*/  FFMA.FTZ R69, R57, R198, R69 ;  /* 0x000000c639457223 */ /* 0x000fe20000010045 */
[-C--:B------:R-:W-:Y:S01]  /*6780*/  FFMA.FTZ R65, R122, R163.reuse, -R65 ;  /* 0x000000a37a417223 */ /* 0x080fe20000010841 */
[----:B------:R-:W-:Y:S01]  /*6790*/  FFMA.FTZ R64, R123, R163, R64 ;  /* 0x000000a37b407223 */ /* 0x000fe20000010040 */
[C---:B------:R-:W-:Y:S01]  /*67a0*/  FMUL.FTZ R68, R156.reuse, R66 ;  /* 0x000000429c447220 */ /* 0x040fe20000410000 */
[----:B------:R-:W-:Y:S01]  /*67b0*/  FMUL.FTZ R67, R156, R69 ;  /* 0x000000459c437220 */ /* 0x000fe20000410000 */
[C---:B------:R-:W-:Y:S01]  /*67c0*/  FMUL.FTZ R213, R22.reuse, R132 ;  /* 0x0000008416d57220 */ /* 0x040fe20000410000 */
[----:B------:R-:W-:Y:S01]  /*67d0*/  FMUL.FTZ R214, R22, R133 ;  /* 0x0000008516d67220 */ /* 0x000fe20000410000 */
[C---:B------:R-:W-:Y:S01]  /*67e0*/  FFMA.FTZ R69, R157.reuse, R69, -R68 ;  /* 0x000000459d457223 */ /* 0x040fe20000010844 */
[C---:B------:R-:W-:Y:S01]  /*67f0*/  FMUL.FTZ R68, R160.reuse, R65 ;  /* 0x00000041a0447220 */ /* 0x040fe20000410000 */
[----:B------:R-:W-:Y:S01]  /*6800*/  FFMA.FTZ R67, R157, R66, R67 ;  /* 0x000000429d437223 */ /* 0x000fe20000010043 */
[----:B------:R-:W-:Y:S01]  /*6810*/  FMUL.FTZ R66, R160, R64 ;  /* 0x00000040a0427220 */ /* 0x000fe20000410000 */
[C---:B------:R-:W-:Y:S01]  /*6820*/  FFMA.FTZ R69, R56.reuse, R200, R69 ;  /* 0x000000c838457223 */ /* 0x040fe20000010045 */
[C---:B------:R-:W-:Y:S01]  /*6830*/  FFMA.FTZ R68, R161.reuse, R64, R68 ;  /* 0x00000040a1447223 */ /* 0x040fe20000010044 */
[----:B------:R-:W-:Y:S01]  /*6840*/  FFMA.FTZ R67, R56, R199, R67 ;  /* 0x000000c738437223 */ /* 0x000fe20000010043 */
[----:B------:R-:W-:Y:S01]  /*6850*/  FFMA.FTZ R66, R161, R65, -R66 ;  /* 0x00000041a1427223 */ /* 0x000fe20000010842 */
[----:B------:R-:W-:Y:S01]  /*6860*/  FMUL.FTZ R72, R154, R69 ;  /* 0x000000459a487220 */ /* 0x000fe20000410000 */
[----:B------:R-:W-:Y:S01]  /*6870*/  FMUL.FTZ R64, R158, R68 ;  /* 0x000000449e407220 */ /* 0x000fe20000410000 */
[-C--:B------:R-:W-:Y:S01]  /*6880*/  FMUL.FTZ R70, R154, R67.reuse ;  /* 0x000000439a467220 */ /* 0x080fe20000410000 */
[-C--:B------:R-:W-:Y:S01]  /*6890*/  FMUL.FTZ R65, R158, R66.reuse ;  /* 0x000000429e417220 */ /* 0x080fe20000410000 */
[----:B------:R-:W-:Y:S01]  /*68a0*/  FFMA.FTZ R72, R155, R67, R72 ;  /* 0x000000439b487223 */ /* 0x000fe20000010048 */
[----:B------:R-:W-:Y:S01]  /*68b0*/  FFMA.FTZ R64, R159, R66, -R64 ;  /* 0x000000429f407223 */ /* 0x000fe20000010840 */
[----:B------:R-:W-:Y:S01]  /*68c0*/  FFMA.FTZ R69, R155, R69, -R70 ;  /* 0x000000459b457223 */ /* 0x000fe20000010846 */
[----:B------:R-:W-:Y:S01]  /*68d0*/  FFMA.FTZ R65, R159, R68, R65 ;  /* 0x000000449f417223 */ /* 0x000fe20000010041 */
[C---:B------:R-:W-:Y:S01]  /*68e0*/  FFMA.FTZ R72, R55.reuse, R201, R72 ;  /* 0x000000c937487223 */ /* 0x040fe20000010048 */
[C---:B------:R-:W-:Y:S01]  /*68f0*/  FMUL.FTZ R66, R156.reuse, R64 ;  /* 0x000000409c427220 */ /* 0x040fe20000410000 */
[----:B------:R-:W-:Y:S01]  /*6900*/  FFMA.FTZ R69, R55, R202, R69 ;  /* 0x000000ca37457223 */ /* 0x000fe20000010045 */
[-C--:B------:R-:W-:Y:S01]  /*6910*/  FMUL.FTZ R67, R156, R65.reuse ;  /* 0x000000419c437220 */ /* 0x080fe20000410000 */
[C---:B------:R-:W-:Y:S01]  /*6920*/  FMUL.FTZ R68, R152.reuse, R72 ;  /* 0x0000004898447220 */ /* 0x040fe20000410000 */
[C---:B------:R-:W-:Y:S01]  /*6930*/  FFMA.FTZ R66, R157.reuse, R65, R66 ;  /* 0x000000419d427223 */ /* 0x040fe20000010042 */
[-C--:B------:R-:W-:Y:S01]  /*6940*/  FMUL.FTZ R71, R152, R69.reuse ;  /* 0x0000004598477220 */ /* 0x080fe20000410000 */
[----:B------:R-:W-:Y:S01]  /*6950*/  FFMA.FTZ R67, R157, R64, -R67 ;  /* 0x000000409d437223 */ /* 0x000fe20000010843 */
[C---:B------:R-:W-:Y:S01]  /*6960*/  FFMA.FTZ R69, R153.reuse, R69, -R68 ;  /* 0x0000004599457223 */ /* 0x040fe20000010844 */
[C---:B------:R-:W-:Y:S01]  /*6970*/  FMUL.FTZ R64, R154.reuse, R66 ;  /* 0x000000429a407220 */ /* 0x040fe20000410000 */
[----:B------:R-:W-:Y:S01]  /*6980*/  FFMA.FTZ R71, R153, R72, R71 ;  /* 0x0000004899477223 */ /* 0x000fe20000010047 */
[-C--:B------:R-:W-:Y:S01]  /*6990*/  FMUL.FTZ R65, R154, R67.reuse ;  /* 0x000000439a417220 */ /* 0x080fe20000410000 */
[C---:B------:R-:W-:Y:S01]  /*69a0*/  FFMA.FTZ R69, R54.reuse, R204, R69 ;  /* 0x000000cc36457223 */ /* 0x040fe20000010045 */
[C---:B------:R-:W-:Y:S01]  /*69b0*/  FFMA.FTZ R64, R155.reuse, R67, -R64 ;  /* 0x000000439b407223 */ /* 0x040fe20000010840 */
[----:B------:R-:W-:Y:S01]  /*69c0*/  FFMA.FTZ R71, R54, R203, R71 ;  /* 0x000000cb36477223 */ /* 0x000fe20000010047 */
        /* <DEDUP_REMOVED lines=9> */
[C---:B------:R-:W-:Y:S01]  /*6a60*/  FFMA.FTZ R70, R53.reuse, R205, R70 ;  /* 0x000000cd35467223 */ /* 0x040fe20000010046 */
[C---:B------:R-:W-:Y:S01]  /*6a70*/  FMUL.FTZ R64, R150.reuse, R66 ;  /* 0x0000004296407220 */ /* 0x040fe20000410000 */
[----:B------:R-:W-:Y:S01]  /*6a80*/  FFMA.FTZ R69, R53, R206, R69 ;  /* 0x000000ce35457223 */ /* 0x000fe20000010045 */
[-C--:B------:R-:W-:Y:S01]  /*6a90*/  FMUL.FTZ R65, R150, R67.reuse ;  /* 0x0000004396417220 */ /* 0x080fe20000410000 */
[----:B------:R-:W-:Y:S01]  /*6aa0*/  FMUL.FTZ R215, R21, R130 ;  /* 0x0000008215d77220 */ /* 0x000fe20000410000 */
[----:B------:R-:W-:Y:S01]  /*6ab0*/  FFMA.FTZ R64, R151, R67, -R64 ;  /* 0x0000004397407223 */ /* 0x000fe20000010840 */
[----:B------:R-:W-:Y:S01]  /*6ac0*/  FMUL.FTZ R216, R21, R131 ;  /* 0x0000008315d87220 */ /* 0x000fe20000410000 */
[----:B------:R-:W-:Y:S01]  /*6ad0*/  FFMA.FTZ R65, R151, R66, R65 ;  /* 0x0000004297417223 */ /* 0x000fe20000010041 */
[----:B------:R-:W-:Y:S01]  /*6ae0*/  FMUL.FTZ R217, R20, R128 ;  /* 0x0000008014d97220 */ /* 0x000fe20000410000 */
[----:B------:R-:W-:Y:S01]  /*6af0*/  FMUL.FTZ R66, R148, R64 ;  /* 0x0000004094427220 */ /* 0x000fe20000410000 */
[----:B------:R-:W-:Y:S01]  /*6b00*/  FMUL.FTZ R218, R20, R129 ;  /* 0x0000008114da7220 */ /* 0x000fe20000410000 */
[CC--:B------:R-:W-:Y:S01]  /*6b10*/  FMUL.FTZ R67, R148.reuse, R65.reuse ;  /* 0x0000004194437220 */ /* 0x0c0fe20000410000 */
[----:B------:R-:W-:Y:S01]  /*6b20*/  FMUL.FTZ R219, R19, R126 ;  /* 0x0000007e13db7220 */ /* 0x000fe20000410000 */
[C---:B------:R-:W-:Y:S01]  /*6b30*/  FFMA.FTZ R66, R149.reuse, R65, R66 ;  /* 0x0000004195427223 */ /* 0x040fe20000010042 */
[C---:B------:R-:W-:Y:S01]  /*6b40*/  FMUL.FTZ R65, R148.reuse, R69 ;  /* 0x0000004594417220 */ /* 0x040fe20000410000 */
[C---:B------:R-:W-:Y:S01]  /*6b50*/  FFMA.FTZ R67, R149.reuse, R64, -R67 ;  /* 0x0000004095437223 */ /* 0x040fe20000010843 */
[----:B------:R-:W-:Y:S01]  /*6b60*/  FMUL.FTZ R64, R148, R70 ;  /* 0x0000004694407220 */ /* 0x000fe20000410000 */
[C---:B------:R-:W-:Y:S01]  /*6b70*/  FMUL.FTZ R68, R146.reuse, R66 ;  /* 0x0000004292447220 */ /* 0x040fe20000410000 */
[C---:B------:R-:W-:Y:S01]  /*6b80*/  FFMA.FTZ R65, R149.reuse, R70, R65 ;  /* 0x0000004695417223 */ /* 0x040fe20000010041 */
[----:B------:R-:W-:Y:S01]  /*6b90*/  FMUL.FTZ R71, R146, R67 ;  /* 0x0000004392477220 */ /* 0x000fe20000410000 */
[----:B------:R-:W-:Y:S01]  /*6ba0*/  FFMA.FTZ R69, R149, R69, -R64 ;  /* 0x0000004595457223 */ /* 0x000fe20000010840 */
[C---:B------:R-:W-:Y:S01]  /*6bb0*/  FFMA.FTZ R68, R147.reuse, R67, -R68 ;  /* 0x0000004393447223 */ /* 0x040fe20000010844 */
[C---:B------:R-:W-:Y:S01]  /*6bc0*/  FFMA.FTZ R65, R52.reuse, R207, R65 ;  /* 0x000000cf34417223 */ /* 0x040fe20000010041 */
[----:B------:R-:W-:Y:S01]  /*6bd0*/  FFMA.FTZ R71, R147, R66, R71 ;  /* 0x0000004293477223 */ /* 0x000fe20000010047 */
[----:B------:R-:W-:Y:S01]  /*6be0*/  FFMA.FTZ R69, R52, R208, R69 ;  /* 0x000000d034457223 */ /* 0x000fe20000010045 */
[CC--:B------:R-:W-:Y:S01]  /*6bf0*/  FMUL.FTZ R64, R144.reuse, R68.reuse ;  /* 0x0000004490407220 */ /* 0x0c0fe20000410000 */
[----:B------:R-:W-:Y:S01]  /*6c00*/  FMUL.FTZ R220, R19, R127 ;  /* 0x0000007f13dc7220 */ /* 0x000fe20000410000 */
[----:B------:R-:W-:Y:S01]  /*6c10*/  FMUL.FTZ R67, R144, R71 ;  /* 0x0000004790437220 */ /* 0x000fe20000410000 */
[C---:B------:R-:W-:Y:S01]  /*6c20*/  FMUL.FTZ R66, R146.reuse, R69 ;  /* 0x0000004592427220 */ /* 0x040fe20000410000 */
[C---:B------:R-:W-:Y:S01]  /*6c30*/  FFMA.FTZ R71, R145.reuse, R71, R64 ;  /* 0x0000004791477223 */ /* 0x040fe20000010040 */
[-C--:B------:R-:W-:Y:S01]  /*6c40*/  FMUL.FTZ R64, R146, R65.reuse ;  /* 0x0000004192407220 */ /* 0x080fe20000410000 */
[----:B------:R-:W-:Y:S01]  /*6c50*/  FFMA.FTZ R67, R145, R68, -R67 ;  /* 0x0000004491437223 */ /* 0x000fe20000010843 */
[C---:B------:R-:W-:Y:S01]  /*6c60*/  FFMA.FTZ R66, R147.reuse, R65, R66 ;  /* 0x0000004193427223 */ /* 0x040fe20000010042 */
[C---:B------:R-:W-:Y:S01]  /*6c70*/  FMUL.FTZ R68, R142.reuse, R71 ;  /* 0x000000478e447220 */ /* 0x040fe20000410000 */
[----:B------:R-:W-:Y:S01]  /*6c80*/  FFMA.FTZ R69, R147, R69, -R64 ;  /* 0x0000004593457223 */ /* 0x000fe20000010840 */
[----:B------:R-:W-:Y:S01]  /*6c90*/  FMUL.FTZ R70, R142, R67 ;  /* 0x000000438e467220 */ /* 0x000fe20000410000 */
[----:B------:R-:W-:Y:S01]  /*6ca0*/  FFMA.FTZ R66, R51, R209, R66 ;  /* 0x000000d133427223 */ /* 0x000fe20000010042 */
[----:B------:R-:W-:Y:S01]  /*6cb0*/  FFMA.FTZ R68, R143, R67, -R68 ;  /* 0x000000438f447223 */ /* 0x000fe20000010844 */
[----:B------:R-:W-:Y:S01]  /*6cc0*/  FFMA.FTZ R69, R51, R210, R69 ;  /* 0x000000d233457223 */ /* 0x000fe20000010045 */
[----:B------:R-:W-:Y:S01]  /*6cd0*/  FFMA.FTZ R70, R143, R71, R70 ;  /* 0x000000478f467223 */ /* 0x000fe20000010046 */
[----:B------:R-:W-:Y:S01]  /*6ce0*/  ISETP.GT.U32.AND P2, PT, R190, 0x1f, PT ;  /* 0x0000001fbe00780c */ /* 0x000fe20003f44070 */
[----:B------:R-:W-:Y:S01]  /*6cf0*/  FMUL.FTZ R64, R140, R68 ;  /* 0x000000448c407220 */ /* 0x000fe20000410000 */
[----:B------:R-:W-:Y:S01]  /*6d00*/  LEA.HI R189, R190, R190, RZ, 0x1e ;  /* 0x000000bebebd7211 */ /* 0x000fe200078ff0ff */
[----:B------:R-:W-:Y:S01]  /*6d10*/  FMUL.FTZ R65, R140, R70 ;  /* 0x000000468c417220 */ /* 0x000fe20000410000 */
[----:B------:R-:W-:Y:S01]  /*6d20*/  FMUL.FTZ R221, R18, R124 ;  /* 0x0000007c12dd7220 */ /* 0x000fe20000410000 */
[C---:B------:R-:W-:Y:S01]  /*6d30*/  FFMA.FTZ R70, R141.reuse, R70, R64 ;  /* 0x000000468d467223 */ /* 0x040fe20000010040 */
[C---:B------:R-:W-:Y:S01]  /*6d40*/  FMUL.FTZ R64, R144.reuse, R66 ;  /* 0x0000004290407220 */ /* 0x040fe20000410000 */
[----:B------:R-:W-:Y:S01]  /*6d50*/  FFMA.FTZ R68, R141, R68, -R65 ;  /* 0x000000448d447223 */ /* 0x000fe20000010841 */
[-C--:B------:R-:W-:Y:S01]  /*6d60*/  FMUL.FTZ R65, R144, R69.reuse ;  /* 0x0000004590417220 */ /* 0x080fe20000410000 */
[C---:B------:R-:W-:Y:S01]  /*6d70*/  FMUL.FTZ R72, R138.reuse, R70 ;  /* 0x000000468a487220 */ /* 0x040fe20000410000 */
[C---:B------:R-:W-:Y:S01]  /*6d80*/  FFMA.FTZ R69, R145.reuse, R69, -R64 ;  /* 0x0000004591457223 */ /* 0x040fe20000010840 */
[----:B------:R-:W-:Y:S01]  /*6d90*/  FMUL.FTZ R67, R138, R68 ;  /* 0x000000448a437220 */ /* 0x000fe20000410000 */
[----:B------:R-:W-:Y:S01]  /*6da0*/  FFMA.FTZ R65, R145, R66, R65 ;  /* 0x0000004291417223 */ /* 0x000fe20000010041 */
[C---:B------:R-:W-:Y:S01]  /*6db0*/  FFMA.FTZ R72, R139.reuse, R68, -R72 ;  /* 0x000000448b487223 */ /* 0x040fe20000010848 */
[C---:B------:R-:W-:Y:S01]  /*6dc0*/  FFMA.FTZ R69, R50.reuse, R212, R69 ;  /* 0x000000d432457223 */ /* 0x040fe20000010045 */
[----:B------:R-:W-:Y:S01]  /*6dd0*/  FFMA.FTZ R67, R139, R70, R67 ;  /* 0x000000468b437223 */ /* 0x000fe20000010043 */
[----:B------:R-:W-:Y:S01]  /*6de0*/  FFMA.FTZ R66, R50, R211, R65 ;  /* 0x000000d332427223 */ /* 0x000fe20000010041 */
[----:B------:R-:W-:Y:S01]  /*6df0*/  FMUL.FTZ R68, R136, R72 ;  /* 0x0000004888447220 */ /* 0x000fe20000410000 */
[----:B------:R-:W-:Y:S01]  /*6e00*/  FMUL.FTZ R222, R18, R125 ;  /* 0x0000007d12de7220 */ /* 0x000fe20000410000 */
[-C--:B------:R-:W-:Y:S01]  /*6e10*/  FMUL.FTZ R64, R136, R67.reuse ;  /* 0x0000004388407220 */ /* 0x080fe20000410000 */
[----:B------:R-:W-:Y:S01]  /*6e20*/  LEA R189, R189, UR16, 0x4 ;  /* 0x00000010bdbd7c11 */ /* 0x000fe2000f8e20ff */
[C---:B------:R-:W-:Y:S01]  /*6e30*/  FFMA.FTZ R65, R137.reuse, R67, R68 ;  /* 0x0000004389417223 */ /* 0x040fe20000010044 */
[C---:B------:R-:W-:Y:S01]  /*6e40*/  FMUL.FTZ R68, R142.reuse, R66 ;  /* 0x000000428e447220 */ /* 0x040fe20000410000 */
[-C--:B------:R-:W-:Y:S01]  /*6e50*/  FMUL.FTZ R67, R142, R69.reuse ;  /* 0x000000458e437220 */ /* 0x080fe20000410000 */
[----:B------:R-:W-:Y:S01]  /*6e60*/  FFMA.FTZ R64, R137, R72, -R64 ;  /* 0x0000004889407223 */ /* 0x000fe20000010840 */
[----:B------:R-:W-:Y:S01]  /*6e70*/  LOP3.LUT R2, R2, 0xfffffffd, RZ, 0xc0, !PT ;  /* 0xfffffffd02027812 */ /* 0x000fe200078ec0ff */
[C---:B------:R-:W-:Y:S01]  /*6e80*/  FFMA.FTZ R69, R143.reuse, R69, -R68 ;  /* 0x000000458f457223 */ /* 0x040fe20000010844 */
[----:B------:R-:W-:-:S02]  /*6e90*/  FFMA.FTZ R66, R143, R66, R67 ;  /* 0x000000428f427223 */ /* 0x000fc40000010043 */
[----:B------:R-:W-:Y:S01]  /*6ea0*/  @P2 LOP3.LUT R2, R2, 0x2, RZ, 0xfc, !PT ;  /* 0x0000000202022812 */ /* 0x000fe200078efcff */
[C---:B------:R-:W-:Y:S01]  /*6eb0*/  FFMA.FTZ R69, R49.reuse, R214, R69 ;  /* 0x000000d631457223 */ /* 0x040fe20000010045 */
[----:B------:R-:W-:-:S03]  /*6ec0*/  FFMA.FTZ R66, R49, R213, R66 ;  /* 0x000000d531427223 */ /* 0x000fc60000010042 */
[C---:B------:R-:W-:Y:S01]  /*6ed0*/  FMUL.FTZ R67, R140.reuse, R69 ;  /* 0x000000458c437220 */ /* 0x040fe20000410000 */
        /* <DEDUP_REMOVED lines=8> */
[----:B------:R-:W-:-:S03]  /*6f60*/  FFMA.FTZ R68, R139, R67, R68 ;  /* 0x000000438b447223 */ /* 0x000fc60000010044 */
        /* <DEDUP_REMOVED lines=127> */
.L_x_1750:
        /* <DEDUP_REMOVED lines=13> */
.L_x_1753:
[----:B------:R-:W-:-:S03]  /*7830*/  UMOV UR17, 0xffffffff ;  /* 0xffffffff00117882 */ /* 0x000fc60000000000 */
[----:B------:R-:W-:Y:S05]  /*7840*/  BRA.DIV UR17, `(.L_x_1631) ;  /* 0x0000007e11707947 */ /* 0x000fea000b800000 */
.L_x_1756:
[----:B------:R-:W-:-:S03]  /*7850*/  UMOV UR17, 0xffffffff ;  /* 0xffffffff00117882 */ /* 0x000fc60000000000 */
[----:B------:R-:W-:Y:S05]  /*7860*/  BRA.DIV UR17, `(.L_x_1632) ;  /* 0x0000007e11907947 */ /* 0x000fea000b800000 */
.L_x_1759:
[----:B------:R-:W-:-:S03]  /*7870*/  UMOV UR17, 0xffffffff ;  /* 0xffffffff00117882 */ /* 0x000fc60000000000 */
[----:B------:R-:W-:Y:S05]  /*7880*/  BRA.DIV UR17, `(.L_x_1633) ;  /* 0x0000007e11b07947 */ /* 0x000fea000b800000 */
.L_x_1762:
        /* <DEDUP_REMOVED lines=10> */
.L_x_1772:
        /* <DEDUP_REMOVED lines=23> */
[----:B------:R-:W-:-:S02]  /*7aa0*/  FMUL.FTZ R65, R69, R63 ;  /* 0x0000003f45417220 */ /* 0x000fc40000410000 */
[C---:B------:R-:W-:Y:S01]  /*7ab0*/  FMUL.FTZ R67, R69.reuse, R61 ;  /* 0x0000003d45437220 */ /* 0x040fe20000410000 */
[C---:B------:R-:W-:Y:S01]  /*7ac0*/  FFMA.FTZ R66, R68.reuse, R63, R64 ;  /* 0x0000003f44427223 */ /* 0x040fe20000010040 */
[----:B------:R-:W-:Y:S01]  /*7ad0*/  FFMA.FTZ R65, R68, R62, -R65 ;  /* 0x0000003e44417223 */ /* 0x000fe20000010841 */
[----:B------:R0:W-:Y:S01]  /*7ae0*/  STS.128 [R190+0x8480], R60 ;  /* 0x0084803cbe007388 */ /* 0x0001e20000000c00 */
[-C--:B------:R-:W-:Y:S01]  /*7af0*/  FMUL.FTZ R64, R69, R60.reuse ;  /* 0x0000003c45407220 */ /* 0x080fe20000410000 */
[----:B0-----:R-:W-:Y:S01]  /*7b00*/  FADD.FTZ R63, R71, R66 ;  /* 0x00000042473f7221 */ /* 0x001fe20000010000 */
[----:B------:R-:W-:Y:S02]  /*7b10*/  FADD.FTZ R62, R70, R65 ;  /* 0x00000041463e7221 */ /* 0x000fe40000010000 */
[C---:B------:R-:W-:Y:S01]  /*7b20*/  FFMA.FTZ R61, R68.reuse, R61, R64 ;  /* 0x0000003d443d7223 */ /* 0x040fe20000010040 */
[----:B------:R-:W-:Y:S01]  /*7b30*/  FFMA.FTZ R60, R68, R60, -R67 ;  /* 0x0000003c443c7223 */ /* 0x000fe20000010843 */
        /* <DEDUP_REMOVED lines=12> */
.L_x_1628:
        /* <DEDUP_REMOVED lines=152> */
[-C--:B------:R-:W-:Y:S01]  /*8580*/  FMUL.FTZ R62, R162, R68.reuse ;  /* 0x00000044a23e7220 */ /* 0x080fe20000410000 */
[----:B------:R-:W-:-:S03]  /*8590*/  FFMA.FTZ R63, R163, R68, -R63 ;  /* 0x00000044a33f7223 */ /* 0x000fc6000001083f */
[C---:B------:R-:W-:Y:S01]  /*85a0*/  FFMA.FTZ R70, R163.reuse, R61, R62 ;  /* 0x0000003da3467223 */ /* 0x040fe2000001003e */
[C---:B------:R-:W-:Y:S01]  /*85b0*/  FMUL.FTZ R62, R162.reuse, R66 ;  /* 0x00000042a23e7220 */ /* 0x040fe20000410000 */
[-C--:B------:R-:W-:Y:S01]  /*85c0*/  FMUL.FTZ R61, R162, R60.reuse ;  /* 0x0000003ca23d7220 */ /* 0x080fe20000410000 */
[----:B------:R-:W-:Y:S01]  /*85d0*/  VOTEU.ALL UP0, P0 ;  /* 0x0000000000ff7886 */ /* 0x000fe20000000000 */
[----:B------:R-:W-:Y:S01]  /*85e0*/  FADD.FTZ R63, R178, R63 ;  /* 0x0000003fb23f7221 */ /* 0x000fe20000010000 */
[C---:B------:R-:W-:Y:S01]  /*85f0*/  FFMA.FTZ R60, R163.reuse, R60, R62 ;  /* 0x0000003ca33c7223 */ /* 0x040fe2000001003e */
[----:B------:R-:W-:Y:S01]  /*8600*/  FFMA.FTZ R61, R163, R66, -R61 ;  /* 0x00000042a33d7223 */ /* 0x000fe2000001083d */
        /* <DEDUP_REMOVED lines=10> */
[----:B------:R-:W-:-:S04]  /*86b0*/  FMUL.FTZ R64, R162, R191 ;  /* 0x000000bfa2407220 */ /* 0x000fc80000410000 */
[----:B------:R-:W-:-:S04]  /*86c0*/  FFMA.FTZ R64, R163, R192, -R64 ;  /* 0x000000c0a3407223 */ /* 0x000fc80000010840 */
[----:B------:R-:W-:Y:S01]  /*86d0*/  FFMA.FTZ R194, R59, R194, R64 ;  /* 0x000000c23bc27223 */ /* 0x000fe20000010040 */
[----:B------:R-:W-:-:S03]  /*86e0*/  FMUL.FTZ R64, R162, R192 ;  /* 0x000000c0a2407220 */ /* 0x000fc60000410000 */
[----:B--2---:R-:W-:Y:S01]  /*86f0*/  FMUL.FTZ R60, R160, R194 ;  /* 0x000000c2a03c7220 */ /* 0x004fe20000410000 */
[----:B------:R-:W-:-:S04]  /*8700*/  FFMA.FTZ R64, R163, R191, R64 ;  /* 0x000000bfa3407223 */ /* 0x000fc80000010040 */
[----:B------:R-:W-:-:S04]  /*8710*/  FFMA.FTZ R193, R59, R193, R64 ;  /* 0x000000c13bc17223 */ /* 0x000fc80000010040 */
        /* <DEDUP_REMOVED lines=129> */
.L_x_1777:
        /* <DEDUP_REMOVED lines=14> */
.L_x_1638:
[----:B------:R-:W-:Y:S05]  /*9010*/  BSYNC.RECONVERGENT B0 ;  /* 0x0000000000007941 */ /* 0x000fea0003800200 */
.L_x_1637:
[----:B------:R-:W-:Y:S01]  /*9020*/  UMOV UR17, 0xffffffff ;  /* 0xffffffff00117882 */ /* 0x000fe20000000000 */
[----:B------:R-:W-:Y:S02]  /*9030*/  ISETP.GT.U32.AND P2, PT, R82, 0x1d, PT ;  /* 0x0000001d5200780c */ /* 0x000fe40003f44070 */
[----:B------:R-:W-:Y:S11]  /*9040*/  BRA.DIV UR17, `(.L_x_1639) ;  /* 0x0000006e11147947 */ /* 0x000ff6000b800000 */
[----:B-1----:R1:W0:Y:S04]  /*9050*/  SHFL.DOWN PT, R77, R245, 0x2, 0x1f ;  /* 0x08401f00f54d7f89 */ /* 0x00222800000e0000 */
[----:B--2---:R1:W2:Y:S04]  /*9060*/  SHFL.DOWN PT, R78, R246, 0x2, 0x1f ;  /* 0x08401f00f64e7f89 */ /* 0x0042a800000e0000 */
[----:B---3--:R1:W3:Y:S04]  /*9070*/  SHFL.DOWN PT, R123, R247, 0x2, 0x1f ;  /* 0x08401f00f77b7f89 */ /* 0x0082e800000e0000 */
[----:B------:R1:W0:Y:S02]  /*9080*/  SHFL.DOWN PT, R79, R248, 0x2, 0x1f ;  /* 0x08401f00f84f7f89 */ /* 0x00022400000e0000 */
.L_x_1783:
        /* <DEDUP_REMOVED lines=14> */
.L_x_1641:
[----:B------:R-:W-:Y:S05]  /*9170*/  BSYNC.RECONVERGENT B0 ;  /* 0x0000000000007941 */ /* 0x000fea0003800200 */
.L_x_1640:
[----:B------:R-:W-:Y:S01]  /*9180*/  UMOV UR17, 0xffffffff ;  /* 0xffffffff00117882 */ /* 0x000fe20000000000 */
[----:B------:R-:W-:Y:S02]  /*9190*/  ISETP.GT.U32.AND P2, PT, R82, 0x1b, PT ;  /* 0x0000001b5200780c */ /* 0x000fe40003f44070 */
[----:B------:R-:W-:Y:S11]  /*91a0*/  BRA.DIV UR17, `(.L_x_1642) ;  /* 0x0000006e11307947 */ /* 0x000ff6000b800000 */
[----:B0-----:R0:W0:Y:S04]  /*91b0*/  SHFL.DOWN PT, R77, R245, 0x4, 0x1f ;  /* 0x08801f00f54d7f89 */ /* 0x00102800000e0000 */
[----:B--2---:R2:W0:Y:S04]  /*91c0*/  SHFL.DOWN PT, R78, R246, 0x4, 0x1f ;  /* 0x08801f00f64e7f89 */ /* 0x00442800000e0000 */
[----:B---3--:R2:W3:Y:S04]  /*91d0*/  SHFL.DOWN PT, R123, R247, 0x4, 0x1f ;  /* 0x08801f00f77b7f89 */ /* 0x0084e800000e0000 */
[----:B------:R2:W0:Y:S02]  /*91e0*/  SHFL.DOWN PT, R79, R248, 0x4, 0x1f ;  /* 0x08801f00f84f7f89 */ /* 0x00042400000e0000 */
.L_x_1789:
        /* <DEDUP_REMOVED lines=14> */
.L_x_1644:
[----:B------:R-:W-:Y:S05]  /*92d0*/  BSYNC.RECONVERGENT B0 ;  /* 0x0000000000007941 */ /* 0x000fea0003800200 */
.L_x_1643:
[----:B------:R-:W-:Y:S01]  /*92e0*/  UMOV UR17, 0xffffffff ;  /* 0xffffffff00117882 */ /* 0x000fe20000000000 */
[----:B------:R-:W-:Y:S02]  /*92f0*/  ISETP.GT.U32.AND P2, PT, R82, 0x17, PT ;  /* 0x000000175200780c */ /* 0x000fe40003f44070 */
[----:B------:R-:W-:Y:S11]  /*9300*/  BRA.DIV UR17, `(.L_x_1645) ;  /* 0x0000006e114c7947 */ /* 0x000ff6000b800000 */
[----:B0-----:R0:W0:Y:S04]  /*9310*/  SHFL.DOWN PT, R77, R245, 0x8, 0x1f ;  /* 0x09001f00f54d7f89 */ /* 0x00102800000e0000 */
[----:B------:R0:W0:Y:S04]  /*9320*/  SHFL.DOWN PT, R78, R246, 0x8, 0x1f ;  /* 0x09001f00f64e7f89 */ /* 0x00002800000e0000 */
[----:B---3--:R3:W0:Y:S04]  /*9330*/  SHFL.DOWN PT, R123, R247, 0x8, 0x1f ;  /* 0x09001f00f77b7f89 */ /* 0x00862800000e0000 */
[----:B------:R3:W0:Y:S02]  /*9340*/  SHFL.DOWN PT, R79, R248, 0x8, 0x1f ;  /* 0x09001f00f84f7f89 */ /* 0x00062400000e0000 */
.L_x_1795:
        /* <DEDUP_REMOVED lines=14> */
.L_x_1647:
[----:B------:R-:W-:Y:S05]  /*9430*/  BSYNC.RECONVERGENT B0 ;  /* 0x0000000000007941 */ /* 0x000fea0003800200 */
.L_x_1646:
[----:B------:R-:W-:Y:S01]  /*9440*/  UMOV UR17, 0xffffffff ;  /* 0xffffffff00117882 */ /* 0x000fe20000000000 */
[----:B------:R-:W-:Y:S02]  /*9450*/  ISETP.GT.U32.AND P2, PT, R82, 0xf, PT ;  /* 0x0000000f5200780c */ /* 0x000fe40003f44070 */
[----:B------:R-:W-:Y:S11]  /*9460*/  BRA.DIV UR17, `(.L_x_1648) ;  /* 0x0000006e11687947 */ /* 0x000ff6000b800000 */
[----:B0-----:R0:W0:Y:S04]  /*9470*/  SHFL.DOWN PT, R77, R245, 0x10, 0x1f ;  /* 0x0a001f00f54d7f89 */ /* 0x00102800000e0000 */
[----:B------:R0:W0:Y:S04]  /*9480*/  SHFL.DOWN PT, R78, R246, 0x10, 0x1f ;  /* 0x0a001f00f64e7f89 */ /* 0x00002800000e0000 */
[----:B------:R0:W0:Y:S04]  /*9490*/  SHFL.DOWN PT, R123, R247, 0x10, 0x1f ;  /* 0x0a001f00f77b7f89 */ /* 0x00002800000e0000 */
[----:B------:R0:W0:Y:S02]  /*94a0*/  SHFL.DOWN PT, R79, R248, 0x10, 0x1f ;  /* 0x0a001f00f84f7f89 */ /* 0x00002400000e0000 */
.L_x_1801:
        /* <DEDUP_REMOVED lines=14> */
.L_x_1650:
[----:B------:R-:W-:Y:S05]  /*9590*/  BSYNC.RECONVERGENT B0 ;  /* 0x0000000000007941 */ /* 0x000fea0003800200 */
.L_x_1649:
        /* <DEDUP_REMOVED lines=25> */
.L_x_1815:
        /* <DEDUP_REMOVED lines=13> */
.L_x_1653:
[----:B------:R-:W-:Y:S05]  /*9800*/  BSYNC.RECONVERGENT B0 ;  /* 0x0000000000007941 */ /* 0x000fea0003800200 */
.L_x_1652:
        /* <DEDUP_REMOVED lines=38> */
.L_x_1635:
[----:B------:R-:W-:Y:S05]  /*9a70*/  WARPSYNC.ALL ;  /* 0x0000000000007948 */ /* 0x000fea0003800000 */
[----:B------:R-:W-:Y:S01]  /*9a80*/  ISETP.NE.AND P0, PT, R190, RZ, PT ;  /* 0x000000ffbe00720c */ /* 0x000fe20003f05270 */
[----:B------:R-:W-:Y:S01]  /*9a90*/  BAR.SYNC.DEFER_BLOCKING 0x0 ;  /* 0x0000000000007b1d */ /* 0x000fe20000010000 */
[----:B0-----:R-:W-:Y:S01]  /*9aa0*/  MOV R67, UR44 ;  /* 0x0000002c00437c02 */ /* 0x001fe20008000f00 */
[C---:B------:R-:W-:Y:S01]  /*9ab0*/  FFMA.FTZ R68, R0.reuse, R192, RZ ;  /* 0x000000c000447223 */ /* 0x040fe200000100ff */
[----:B------:R-:W-:Y:S01]  /*9ac0*/  FFMA.FTZ R70, R0, -R191, RZ ;  /* 0x800000bf00467223 */ /* 0x000fe200000100ff */
[----:B------:R-:W-:Y:S01]  /*9ad0*/  FMUL.FTZ R123, R45, R18 ;  /* 0x000000122d7b7220 */ /* 0x000fe20000410000 */
[----:B------:R-:W-:-:S07]  /*9ae0*/  FMUL.FTZ R69, R57, R30 ;  /* 0x0000001e39457220 */ /* 0x000fce0000410000 */
[----:B------:R-:W-:Y:S01]  /*9af0*/  VOTEU.ALL UP0, P0 ;  /* 0x0000000000ff7886 */ /* 0x000fe20000000000 */
[----:B------:R-:W-:Y:S01]  /*9b00*/  FFMA.FTZ R70, R17, -R193, R70 ;  /* 0x800000c111467223 */ /* 0x000fe20000010046 */
[----:B------:R-:W-:Y:S01]  /*9b10*/  FMUL.FTZ R71, R54, R27 ;  /* 0x0000001b36477220 */ /* 0x000fe20000410000 */
[----:B------:R-:W-:Y:S02]  /*9b20*/  BSSY.RECONVERGENT B0, `(.L_x_1654) ;  /* 0x00001d9000007945 */ /* 0x000fe40003800200 */
[----:B------:R-:W-:Y:S01]  /*9b30*/  @!UP0 ULEA UR17, UR8, UR16, 0x4 ;  /* 0x0000001008118291 */ /* 0x000fe2000f8e20ff */
[----:B------:R-:W-:-:S04]  /*9b40*/  FFMA.FTZ R70, R16, -R195, R70 ;  /* 0x800000c310467223 */ /* 0x000fc80000010046 */
[----:B------:R-:W-:Y:S01]  /*9b50*/  FFMA.FTZ R70, R15, -R197, R70 ;  /* 0x800000c50f467223 */ /* 0x000fe20000010046 */
[----:B------:R-:W0:Y:S04]  /*9b60*/  LDS.64 R60, [R189+0x8e88] ;  /* 0x008e8800bd3c7984 */ /* 0x000e280000000a00 */
[----:B------:R1:W-:Y:S01]  /*9b70*/  @!P0 STS.128 [UR17+0xac80], R72 ;  /* 0x00ac8048ff008988 */ /* 0x0003e20008000c11 */
[----:B------:R-:W-:-:S04]  /*9b80*/  ULEA UR17, UR20, 0xfffff000, 0xc ;  /* 0xfffff00014117891 */ /* 0x000fc8000f8e60ff */
[----:B------:R-:W-:Y:S02]  /*9b90*/  USHF.R.S32.HI UR29, URZ, 0x1f, UR17 ;  /* 0x0000001fff1d7899 */ /* 0x000fe40008011411 */
[----:B------:R-:W-:-:S04]  /*9ba0*/  LOP3.LUT R62, R190, UR17, RZ, 0xfc, !PT ;  /* 0x00000011be3e7c12 */ /* 0x000fc8000f8efcff */
[----:B------:R-:W-:Y:S01]  /*9bb0*/  MOV R63, UR29 ;  /* 0x0000001d003f7c02 */ /* 0x000fe20008000f00 */
[----:B------:R-:W-:Y:S01]  /*9bc0*/  UMOV UR29, UR14 ;  /* 0x0000000e001d7c82 */ /* 0x000fe20008000000 */
[----:B-1----:R-:W-:Y:S01]  /*9bd0*/  FFMA.FTZ R74, R14, -R199, R70 ;  /* 0x800000c70e4a7223 */ /* 0x002fe20000010046 */
[----:B------:R-:W-:Y:S01]  /*9be0*/  FMUL.FTZ R75, R50, R23 ;  /* 0x00000017324b7220 */ /* 0x000fe20000410000 */
[----:B------:R-:W-:Y:S01]  /*9bf0*/  IMAD.WIDE.U32 R66, R67, UR8, R62 ;  /* 0x0000000843427c25 */ /* 0x000fe2000f8e003e */
[----:B------:R-:W-:-:S03]  /*9c00*/  MOV R63, UR45 ;  /* 0x0000002d003f7c02 */ /* 0x000fc60008000f00 */
[----:B------:R-:W-:Y:S01]  /*9c10*/  FFMA.FTZ R74, R13, -R201, R74 ;  /* 0x800000c90d4a7223 */ /* 0x000fe2000001004a */
[----:B------:R-:W-:Y:S01]  /*9c20*/  FMUL.FTZ R73, R53, R26 ;  /* 0x0000001a35497220 */ /* 0x000fe20000410000 */
[----:B------:R-:W-:Y:S01]  /*9c30*/  FMUL.FTZ R70, R55, R28 ;  /* 0x0000001c37467220 */ /* 0x000fe20000410000 */
[----:B------:R-:W-:Y:S01]  /*9c40*/  LEA R64, P2, R66, UR10, 0x2 ;  /* 0x0000000a42407c11 */ /* 0x000fe2000f8410ff */
[----:B------:R-:W-:Y:S02]  /*9c50*/  IMAD R63, R63, UR8, R67 ;  /* 0x000000083f3f7c24 */ /* 0x000fe4000f8e0243 */
[----:B------:R-:W-:Y:S01]  /*9c60*/  FFMA.FTZ R74, R12, -R203, R74 ;  /* 0x800000cb0c4a7223 */ /* 0x000fe2000001004a */
[----:B------:R-:W-:Y:S02]  /*9c70*/  FMUL.FTZ R67, R59, R32 ;  /* 0x000000203b437220 */ /* 0x000fe40000410000 */
[----:B------:R-:W-:Y:S01]  /*9c80*/  LEA.HI.X R65, R66, UR11, R63, 0x2, P2 ;  /* 0x0000000b42417c11 */ /* 0x000fe200090f143f */
[----:B------:R-:W-:Y:S01]  /*9c90*/  FFMA.FTZ R74, R11, -R205, R74 ;  /* 0x800000cd0b4a7223 */ /* 0x000fe2000001004a */
[----:B------:R-:W-:-:S03]  /*9ca0*/  FFMA.FTZ R193, R100, -R67, R193 ;  /* 0x8000004364c17223 */ /* 0x000fc600000100c1 */
[----:B------:R-:W-:Y:S01]  /*9cb0*/  FFMA.FTZ R78, R10, -R207, R74 ;  /* 0x800000cf0a4e7223 */ /* 0x000fe2000001004a */
[----:B------:R-:W-:Y:S01]  /*9cc0*/  FMUL.FTZ R74, R51, R24 ;  /* 0x00000018334a7220 */ /* 0x000fe20000410000 */
[-C--:B0-----:R-:W-:Y:S01]  /*9cd0*/  FMUL.FTZ R63, R61, R107.reuse ;  /* 0x0000006b3d3f7220 */ /* 0x081fe20000410000 */
[C---:B------:R-:W-:Y:S01]  /*9ce0*/  FMUL.FTZ R66, R60.reuse, R107 ;  /* 0x0000006b3c427220 */ /* 0x040fe20000410000 */
[----:B------:R-:W-:Y:S02]  /*9cf0*/  FFMA.FTZ R78, R9, -R209, R78 ;  /* 0x800000d1094e7223 */ /* 0x000fe4000001004e */
[----:B------:R-:W-:Y:S01]  /*9d00*/  FFMA.FTZ R60, R60, R106, R63 ;  /* 0x0000006a3c3c7223 */ /* 0x000fe2000001003f */
[----:B------:R-:W-:Y:S01]  /*9d10*/  FFMA.FTZ R63, R17, R194, R68 ;  /* 0x000000c2113f7223 */ /* 0x000fe20000010044 */
[----:B------:R-:W-:Y:S01]  /*9d20*/  FFMA.FTZ R61, R61, R106, -R66 ;  /* 0x0000006a3d3d7223 */ /* 0x000fe20000010842 */
[----:B------:R-:W-:Y:S01]  /*9d30*/  FFMA.FTZ R78, R8, -R211, R78 ;  /* 0x800000d3084e7223 */ /* 0x000fe2000001004e */
[----:B------:R-:W-:Y:S01]  /*9d40*/  FADD.FTZ R60, R179, R60 ;  /* 0x0000003cb33c7221 */ /* 0x000fe20000010000 */
[----:B------:R-:W-:Y:S01]  /*9d50*/  FFMA.FTZ R68, R16, R196, R63 ;  /* 0x000000c410447223 */ /* 0x000fe2000001003f */
[----:B------:R-:W-:Y:S01]  /*9d60*/  FADD.FTZ R107, R180, R61 ;  /* 0x0000003db46b7221 */ /* 0x000fe20000010000 */
[----:B------:R-:W-:Y:S01]  /*9d70*/  FFMA.FTZ R78, R7, -R213, R78 ;  /* 0x800000d5074e7223 */ /* 0x000fe2000001004e */
[----:B------:R-:W-:Y:S01]  /*9d80*/  FMUL.FTZ R66, R80, R33 ;  /* 0x0000002150427220 */ /* 0x000fe20000410000 */
[----:B------:R-:W-:Y:S01]  /*9d90*/  FFMA.FTZ R63, R15, R198, R68 ;  /* 0x000000c60f3f7223 */ /* 0x000fe20000010044 */
[----:B------:R-:W-:Y:S01]  /*9da0*/  FMUL.FTZ R61, R134, R107 ;  /* 0x0000006b863d7220 */ /* 0x000fe20000410000 */
[----:B------:R-:W-:Y:S01]  /*9db0*/  FFMA.FTZ R122, R6, -R215, R78 ;  /* 0x800000d7067a7223 */ /* 0x000fe2000001004e */
[----:B------:R-:W-:Y:S01]  /*9dc0*/  FFMA.FTZ R192, -R103, R66, R192 ;  /* 0x0000004267c07223 */ /* 0x000fe200000101c0 */
[----:B------:R-:W-:Y:S01]  /*9dd0*/  FFMA.FTZ R72, R14, R200, R63 ;  /* 0x000000c80e487223 */ /* 0x000fe2000001003f */
[----:B------:R-:W-:Y:S01]  /*9de0*/  FFMA.FTZ R66, R102, -R66, R191 ;  /* 0x8000004266427223 */ /* 0x000fe200000100bf */
[----:B------:R-:W-:Y:S01]  /*9df0*/  FFMA.FTZ R194, -R101, R67, R194 ;  /* 0x0000004365c27223 */ /* 0x000fe200000101c2 */
[----:B------:R-:W-:Y:S01]  /*9e00*/  FMUL.FTZ R67, R58, R31 ;  /* 0x0000001f3a437220 */ /* 0x000fe20000410000 */
[----:B------:R-:W-:Y:S01]  /*9e10*/  FFMA.FTZ R63, R13, R202, R72 ;  /* 0x000000ca0d3f7223 */ /* 0x000fe20000010048 */
[-C--:B------:R-:W-:Y:S01]  /*9e20*/  FFMA.FTZ R198, -R97, R69.reuse, R198 ;  /* 0x0000004561c67223 */ /* 0x080fe200000101c6 */
[----:B------:R-:W-:Y:S01]  /*9e30*/  FFMA.FTZ R68, R96, -R69, R197 ;  /* 0x8000004560447223 */ /* 0x000fe200000100c5 */
[-C--:B------:R-:W-:Y:S01]  /*9e40*/  FFMA.FTZ R196, -R99, R67.reuse, R196 ;  /* 0x0000004363c47223 */ /* 0x080fe200000101c4 */
        /* <DEDUP_REMOVED lines=9> */
[-C--:B------:R-:W-:Y:S01]  /*9ee0*/  FFMA.FTZ R200, -R95, R69.reuse, R200 ;  /* 0x000000455fc87223 */ /* 0x080fe200000101c8 */
[----:B------:R-:W-:Y:S01]  /*9ef0*/  FFMA.FTZ R69, R94, -R69, R199 ;  /* 0x800000455e457223 */ /* 0x000fe200000100c7 */
[-C--:B------:R-:W-:Y:S01]  /*9f00*/  FFMA.FTZ R208, -R87, R73.reuse, R208 ;  /* 0x0000004957d07223 */ /* 0x080fe200000101d0 */
[----:B------:R-:W-:Y:S01]  /*9f10*/  FFMA.FTZ R63, R9, R210, R76 ;  /* 0x000000d2093f7223 */ /* 0x000fe2000001004c */
[-C--:B------:R-:W-:Y:S01]  /*9f20*/  FFMA.FTZ R210, -R85, R74.reuse, R210 ;  /* 0x0000004a55d27223 */ /* 0x080fe200000101d2 */
[----:B------:R-:W-:Y:S01]  /*9f30*/  FFMA.FTZ R74, R84, -R74, R209 ;  /* 0x8000004a544a7223 */ /* 0x000fe200000100d1 */
[----:B------:R-:W-:Y:S01]  /*9f40*/  FFMA.FTZ R73, R86, -R73, R207 ;  /* 0x8000004956497223 */ /* 0x000fe200000100cf */
[----:B------:R-:W-:Y:S01]  /*9f50*/  FFMA.FTZ R76, R8, R212, R63 ;  /* 0x000000d4084c7223 */ /* 0x000fe2000001003f */
[----:B------:R-:W-:Y:S01]  /*9f60*/  FMUL.FTZ R63, R49, R22 ;  /* 0x00000016313f7220 */ /* 0x000fe20000410000 */
[-C--:B------:R-:W-:Y:S01]  /*9f70*/  FFMA.FTZ R212, -R83, R75.reuse, R212 ;  /* 0x0000004b53d47223 */ /* 0x080fe200000101d4 */
[----:B------:R-:W-:Y:S01]  /*9f80*/  FFMA.FTZ R75, R104, -R75, R211 ;  /* 0x8000004b684b7223 */ /* 0x000fe200000100d3 */
[----:B------:R-:W-:Y:S01]  /*9f90*/  FFMA.FTZ R79, R7, R214, R76 ;  /* 0x000000d6074f7223 */ /* 0x000fe2000001004c */
[----:B------:R-:W-:Y:S01]  /*9fa0*/  FMUL.FTZ R76, R134, R60 ;  /* 0x0000003c864c7220 */ /* 0x000fe20000410000 */
[-C--:B------:R-:W-:Y:S01]  /*9fb0*/  FFMA.FTZ R214, -R133, R63.reuse, R214 ;  /* 0x0000003f85d67223 */ /* 0x080fe200000101d6 */
[----:B------:R-:W-:Y:S01]  /*9fc0*/  FFMA.FTZ R63, R132, -R63, R213 ;  /* 0x8000003f843f7223 */ /* 0x000fe200000100d5 */
[----:B------:R-:W-:Y:S01]  /*9fd0*/  FFMA.FTZ R106, R6, R216, R79 ;  /* 0x000000d8066a7223 */ /* 0x000fe2000001004f */
[C---:B------:R-:W-:Y:S01]  /*9fe0*/  FFMA.FTZ R77, R135.reuse, R107, -R76 ;  /* 0x0000006b874d7223 */ /* 0x040fe2000001084c */
[----:B------:R-:W-:Y:S01]  /*9ff0*/  FFMA.FTZ R76, R135, R60, R61 ;  /* 0x0000003c874c7223 */ /* 0x000fe2000001003d */
[----:B------:R-:W-:Y:S01]  /*a000*/  FMUL.FTZ R135, R46, R19 ;  /* 0x000000132e877220 */ /* 0x000fe20000410000 */
[----:B------:R-:W-:Y:S01]  /*a010*/  FMUL.FTZ R61, R48, R21 ;  /* 0x00000015303d7220 */ /* 0x000fe20000410000 */
[----:B------:R-:W-:Y:S01]  /*a020*/  FADD.FTZ R164, R164, R77 ;  /* 0x0000004da4a47221 */ /* 0x000fe20000010000 */
[----:B------:R-:W-:Y:S01]  /*a030*/  FADD.FTZ R76, R105, R76 ;  /* 0x0000004c694c7221 */ /* 0x000fe20000010000 */
[----:B------:R-:W-:Y:S01]  /*a040*/  FFMA.FTZ R70, R92, -R70, R201 ;  /* 0x800000465c467223 */ /* 0x000fe200000100c9 */
[-C--:B------:R-:W-:Y:S01]  /*a050*/  FFMA.FTZ R216, -R131, R61.reuse, R216 ;  /* 0x0000003d83d87223 */ /* 0x080fe200000101d8 */
[C---:B------:R-:W-:Y:S01]  /*a060*/  FMUL.FTZ R78, R136.reuse, R164 ;  /* 0x000000a4884e7220 */ /* 0x040fe20000410000 */
[-C--:B------:R-:W-:Y:S01]  /*a070*/  FMUL.FTZ R79, R136, R76.reuse ;  /* 0x0000004c884f7220 */ /* 0x080fe20000410000 */
[----:B------:R-:W-:Y:S01]  /*a080*/  FFMA.FTZ R61, R130, -R61, R215 ;  /* 0x8000003d823d7223 */ /* 0x000fe200000100d7 */
[----:B------:R-:W-:Y:S01]  /*a090*/  FFMA.FTZ R204, -R91, R71, R204 ;  /* 0x000000475bcc7223 */ /* 0x000fe200000101cc */
[C---:B------:R-:W-:Y:S01]  /*a0a0*/  FFMA.FTZ R77, R137.reuse, R76, R78 ;  /* 0x0000004c894d7223 */ /* 0x040fe2000001004e */
[----:B------:R-:W-:Y:S01]  /*a0b0*/  FFMA.FTZ R78, R137, R164, -R79 ;  /* 0x000000a4894e7223 */ /* 0x000fe2000001084f */
[C---:B------:R-:W-:Y:S01]  /*a0c0*/  FFMA.FTZ R79, R5.reuse, R218, R106 ;  /* 0x000000da054f7223 */ /* 0x040fe2000001006a */
[----:B------:R-:W-:Y:S01]  /*a0d0*/  FFMA.FTZ R106, R5, -R217, R122 ;  /* 0x800000d9056a7223 */ /* 0x000fe2000001007a */
[----:B------:R-:W-:Y:S01]  /*a0e0*/  FADD.FTZ R108, R108, R77 ;  /* 0x0000004d6c6c7221 */ /* 0x000fe20000010000 */
[----:B------:R-:W-:Y:S01]  /*a0f0*/  FADD.FTZ R165, R165, R78 ;  /* 0x0000004ea5a57221 */ /* 0x000fe20000010000 */
[----:B------:R-:W-:Y:S01]  /*a100*/  FFMA.FTZ R137, R124, -R123, R221 ;  /* 0x8000007b7c897223 */ /* 0x000fe200000100dd */
[----:B------:R-:W-:Y:S01]  /*a110*/  FMUL.FTZ R77, R47, R20 ;  /* 0x000000142f4d7220 */ /* 0x000fe20000410000 */
[----:B------:R-:W-:Y:S01]  /*a120*/  FFMA.FTZ R71, R90, -R71, R203 ;  /* 0x800000475a477223 */ /* 0x000fe200000100cb */
[C---:B------:R-:W-:Y:S01]  /*a130*/  FMUL.FTZ R78, R138.reuse, R165 ;  /* 0x000000a58a4e7220 */ /* 0x040fe20000410000 */
[-C--:B------:R-:W-:Y:S01]  /*a140*/  FMUL.FTZ R138, R138, R108.reuse ;  /* 0x0000006c8a8a7220 */ /* 0x080fe20000410000 */
[-C--:B------:R-:W-:Y:S01]  /*a150*/  FFMA.FTZ R218, -R129, R77.reuse, R218 ;  /* 0x0000004d81da7223 */ /* 0x080fe200000101da */
[----:B------:R-:W-:Y:S01]  /*a160*/  FFMA.FTZ R77, R128, -R77, R217 ;  /* 0x8000004d804d7223 */ /* 0x000fe200000100d9 */
[C---:B------:R-:W-:Y:S01]  /*a170*/  FFMA.FTZ R134, R139.reuse, R108, R78 ;  /* 0x0000006c8b867223 */ /* 0x040fe2000001004e */
[----:B------:R-:W-:Y:S01]  /*a180*/  FFMA.FTZ R139, R139, R165, -R138 ;  /* 0x000000a58b8b7223 */ /* 0x000fe2000001088a */
[----:B------:R-:W-:Y:S01]  /*a190*/  FFMA.FTZ R78, R4, R220, R79 ;  /* 0x000000dc044e7223 */ /* 0x000fe2000001004f */
[----:B------:R-:W-:Y:S01]  /*a1a0*/  FFMA.FTZ R79, -R125, R123, R222 ;  /* 0x0000007b7d4f7223 */ /* 0x000fe200000101de */
[----:B------:R-:W-:Y:S01]  /*a1b0*/  FADD.FTZ R134, R109, R134 ;  /* 0x000000866d867221 */ /* 0x000fe20000010000 */
[----:B------:R-:W-:Y:S01]  /*a1c0*/  FADD.FTZ R166, R166, R139 ;  /* 0x0000008ba6a67221 */ /* 0x000fe20000010000 */
[----:B------:R-:W-:Y:S01]  /*a1d0*/  FMUL.FTZ R109, R124, R107 ;  /* 0x0000006b7c6d7220 */ /* 0x000fe20000410000 */
[----:B------:R-:W-:-:S02]  /*a1e0*/  HFMA2 R123, -RZ, RZ, 0, 7.8678131103515625e-06 ;  /* 0x00000084ff7b7431 */ /* 0x000fc400000001ff */
[C---:B------:R-:W-:Y:S01]  /*a1f0*/  FMUL.FTZ R105, R140.reuse, R134 ;  /* 0x000000868c697220 */ /* 0x040fe20000410000 */
[----:B------:R-:W-:Y:S01]  /*a200*/  FMUL.FTZ R122, R140, R166 ;  /* 0x000000a68c7a7220 */ /* 0x000fe20000410000 */
[----:B------:R-:W-:Y:S01]  /*a210*/  FFMA.FTZ R125, R125, R60, R109 ;  /* 0x0000003c7d7d7223 */ /* 0x000fe2000001006d */
[-C--:B------:R-:W-:Y:S01]  /*a220*/  FFMA.FTZ R220, -R127, R135.reuse, R220 ;  /* 0x000000877fdc7223 */ /* 0x080fe200000101dc */
[C---:B------:R-:W-:Y:S01]  /*a230*/  FFMA.FTZ R136, R141.reuse, R166, -R105 ;  /* 0x000000a68d887223 */ /* 0x040fe20000010869 */
[----:B------:R-:W-:Y:S01]  /*a240*/  FFMA.FTZ R109, R141, R134, R122 ;  /* 0x000000868d6d7223 */ /* 0x000fe2000001007a */
[----:B------:R-:W-:Y:S01]  /*a250*/  FFMA.FTZ R135, R126, -R135, R219 ;  /* 0x800000877e877223 */ /* 0x000fe200000100db */
[----:B------:R-:W-:Y:S01]  /*a260*/  FMUL.FTZ R122, R60, UR18 ;  /* 0x000000123c7a7c20 */ /* 0x000fe20008410000 */
[----:B------:R-:W-:Y:S01]  /*a270*/  FADD.FTZ R167, R167, R136 ;  /* 0x00000088a7a77221 */ /* 0x000fe20000010000 */
[----:B------:R-:W-:Y:S01]  /*a280*/  FADD.FTZ R109, R110, R109 ;  /* 0x0000006d6e6d7221 */ /* 0x000fe20000010000 */
[----:B------:R-:W-:Y:S01]  /*a290*/  FMUL.FTZ R136, R126, R164 ;  /* 0x000000a47e887220 */ /* 0x000fe20000410000 */
[C---:B------:R-:W-:Y:S01]  /*a2a0*/  FMUL.FTZ R105, R107.reuse, UR18 ;  /* 0x000000126b697c20 */ /* 0x040fe20008410000 */
[C---:B------:R-:W-:Y:S01]  /*a2b0*/  FMUL.FTZ R110, R142.reuse, R167 ;  /* 0x000000a78e6e7220 */ /* 0x040fe20000410000 */
[----:B------:R-:W-:Y:S01]  /*a2c0*/  FMUL.FTZ R142, R142, R109 ;  /* 0x0000006d8e8e7220 */ /* 0x000fe20000410000 */
[C---:B------:R-:W-:Y:S01]  /*a2d0*/  FMUL.FTZ R140, R18.reuse, R107 ;  /* 0x0000006b128c7220 */ /* 0x040fe20000410000 */
[----:B------:R-:W-:Y:S01]  /*a2e0*/  FFMA.FTZ R124, R107, UR19, -R122 ;  /* 0x000000136b7c7c23 */ /* 0x000fe2000801087a */
[----:B------:R-:W-:Y:S01]  /*a2f0*/  FFMA.FTZ R126, R143, R109, R110 ;  /* 0x0000006d8f7e7223 */ /* 0x000fe2000001006e */
[----:B------:R-:W-:Y:S01]  /*a300*/  FMUL.FTZ R138, R18, R60 ;  /* 0x0000003c128a7220 */ /* 0x000fe20000410000 */
[----:B------:R-:W-:-:S02]  /*a310*/  IMAD R107, R190, R123, UR16 ;  /* 0x00000010be6b7e24 */ /* 0x000fc4000f8e027b */
[----:B------:R-:W-:Y:S01]  /*a320*/  FMUL.FTZ R123, R76, UR18 ;  /* 0x000000124c7b7c20 */ /* 0x000fe20008410000 */
[----:B------:R-:W-:Y:S01]  /*a330*/  FADD.FTZ R126, R111, R126 ;  /* 0x0000007e6f7e7221 */ /* 0x000fe20000010000 */
[----:B------:R-:W-:Y:S01]  /*a340*/  FMUL.FTZ R111, R164, UR18 ;  /* 0x00000012a46f7c20 */ /* 0x000fe20008410000 */
[----:B------:R-:W-:Y:S01]  /*a350*/  FFMA.FTZ R143, R143, R167, -R142 ;  /* 0x000000a78f8f7223 */ /* 0x000fe2000001088e */
[----:B------:R-:W-:Y:S01]  /*a360*/  FFMA.FTZ R122, R60, UR19, R105 ;  /* 0x000000133c7a7c23 */ /* 0x000fe20008010069 */
[C---:B------:R-:W-:Y:S01]  /*a370*/  FMUL.FTZ R60, R137.reuse, R140 ;  /* 0x0000008c893c7220 */ /* 0x040fe20000410000 */
[C---:B------:R-:W-:Y:S01]  /*a380*/  FMUL.FTZ R124, R137.reuse, R124 ;  /* 0x0000007c897c7220 */ /* 0x040fe20000410000 */
[----:B------:R-:W-:Y:S01]  /*a390*/  FMUL.FTZ R105, R137, R138 ;  /* 0x0000008a89697220 */ /* 0x000fe20000410000 */
[-C--:B------:R-:W-:Y:S01]  /*a3a0*/  FFMA.FTZ R110, R127, R76.reuse, R136 ;  /* 0x0000004c7f6e7223 */ /* 0x080fe20000010088 */
[----:B------:R-:W-:Y:S01]  /*a3b0*/  FFMA.FTZ R136, R164, UR19, -R123 ;  /* 0x00000013a4887c23 */ /* 0x000fe2000801087b */
[----:B------:R-:W-:Y:S01]  /*a3c0*/  FFMA.FTZ R111, R76, UR19, R111 ;  /* 0x000000134c6f7c23 */ /* 0x000fe2000801006f */
[----:B------:R-:W-:Y:S01]  /*a3d0*/  FMUL.FTZ R137, R19, R76 ;  /* 0x0000004c13897220 */ /* 0x000fe20000410000 */
[----:B------:R-:W-:Y:S01]  /*a3e0*/  FADD.FTZ R168, R168, R143 ;  /* 0x0000008fa8a87221 */ /* 0x000fe20000010000 */
[C---:B------:R-:W-:Y:S01]  /*a3f0*/  FMUL.FTZ R76, R144.reuse, R126 ;  /* 0x0000007e904c7220 */ /* 0x040fe20000410000 */
[----:B------:R-:W-:Y:S01]  /*a400*/  FMUL.FTZ R123, R135, R136 ;  /* 0x00000088877b7220 */ /* 0x000fe20000410000 */
[----:B------:R-:W-:Y:S01]  /*a410*/  FFMA.FTZ R60, R79, R138, R60 ;  /* 0x0000008a4f3c7223 */ /* 0x000fe2000001003c */
[-C--:B------:R-:W-:Y:S01]  /*a420*/  FMUL.FTZ R127, R144, R168.reuse ;  /* 0x000000a8907f7220 */ /* 0x080fe20000410000 */
[----:B------:R-:W-:Y:S01]  /*a430*/  FFMA.FTZ R136, R145, R168, -R76 ;  /* 0x000000a891887223 */ /* 0x000fe2000001084c */
[----:B------:R-:W-:Y:S01]  /*a440*/  FMUL.FTZ R138, R45, R138 ;  /* 0x0000008a2d8a7220 */ /* 0x000fe20000410000 */
[----:B------:R-:W-:Y:S01]  /*a450*/  FFMA.FTZ R105, R79, R140, -R105 ;  /* 0x0000008c4f697223 */ /* 0x000fe20000010869 */
[----:B------:R-:W-:Y:S01]  /*a460*/  FFMA.FTZ R145, R145, R126, R127 ;  /* 0x0000007e91917223 */ /* 0x000fe2000001007f */
[----:B------:R-:W-:Y:S01]  /*a470*/  FADD.FTZ R169, R169, R136 ;  /* 0x00000088a9a97221 */ /* 0x000fe20000010000 */
[----:B------:R-:W-:Y:S01]  /*a480*/  FMUL.FTZ R139, R19, R164 ;  /* 0x000000a4138b7220 */ /* 0x000fe20000410000 */
[----:B------:R0:W-:Y:S01]  /*a490*/  STS [R107+0x4278], R138 ;  /* 0x0042788a6b007388 */ /* 0x0001e20000000800 */
[----:B------:R-:W-:Y:S01]  /*a4a0*/  FADD.FTZ R112, R112, R145 ;  /* 0x0000009170707221 */ /* 0x000fe20000010000 */
[C---:B------:R-:W-:Y:S01]  /*a4b0*/  FMUL.FTZ R136, R146.reuse, R169 ;  /* 0x000000a992887220 */ /* 0x040fe20000410000 */
[----:B------:R-:W-:Y:S01]  /*a4c0*/  FMUL.FTZ R140, R45, R140 ;  /* 0x0000008c2d8c7220 */ /* 0x000fe20000410000 */
[C---:B------:R-:W-:Y:S01]  /*a4d0*/  FMUL.FTZ R141, R135.reuse, R139 ;  /* 0x0000008b878d7220 */ /* 0x040fe20000410000 */
[-C--:B------:R-:W-:Y:S01]  /*a4e0*/  FMUL.FTZ R146, R146, R112.reuse ;  /* 0x0000007092927220 */ /* 0x080fe20000410000 */
[----:B------:R-:W-:Y:S01]  /*a4f0*/  FMUL.FTZ R135, R135, R137 ;  /* 0x0000008987877220 */ /* 0x000fe20000410000 */
[----:B------:R-:W-:Y:S01]  /*a500*/  FMUL.FTZ R142, R46, R139 ;  /* 0x0000008b2e8e7220 */ /* 0x000fe20000410000 */
[----:B------:R1:W-:Y:S01]  /*a510*/  STS [R107+0x427c], R140 ;  /* 0x00427c8c6b007388 */ /* 0x0003e20000000800 */
[----:B------:R-:W-:Y:S01]  /*a520*/  FFMA.FTZ R76, R220, R137, R141 ;  /* 0x00000089dc4c7223 */ /* 0x000fe2000001008d */
[----:B0-----:R-:W-:Y:S01]  /*a530*/  FMUL.FTZ R138, R128, R165 ;  /* 0x000000a5808a7220 */ /* 0x001fe20000410000 */
[C---:B------:R-:W-:Y:S01]  /*a540*/  FFMA.FTZ R128, R147.reuse, R112, R136 ;  /* 0x0000007093807223 */ /* 0x040fe20000010088 */
[----:B------:R-:W-:Y:S01]  /*a550*/  FFMA.FTZ R147, R147, R169, -R146 ;  /* 0x000000a993937223 */ /* 0x000fe20000010892 */
[----:B------:R-:W-:Y:S01]  /*a560*/  FMUL.FTZ R136, R108, UR18 ;  /* 0x000000126c887c20 */ /* 0x000fe20008410000 */
[-C--:B------:R-:W-:Y:S01]  /*a570*/  FFMA.FTZ R129, R129, R108.reuse, R138 ;  /* 0x0000006c81817223 */ /* 0x080fe2000001008a */
[----:B------:R-:W-:Y:S01]  /*a580*/  FADD.FTZ R128, R113, R128 ;  /* 0x0000008071807221 */ /* 0x000fe20000010000 */
[----:B------:R-:W-:Y:S01]  /*a590*/  FMUL.FTZ R113, R165, UR18 ;  /* 0x00000012a5717c20 */ /* 0x000fe20008410000 */
[----:B------:R-:W-:Y:S01]  /*a5a0*/  FMUL.FTZ R138, R20, R108 ;  /* 0x0000006c148a7220 */ /* 0x000fe20000410000 */
[----:B------:R-:W-:Y:S01]  /*a5b0*/  FADD.FTZ R170, R170, R147 ;  /* 0x00000093aaaa7221 */ /* 0x000fe20000010000 */
[----:B-1----:R-:W-:Y:S01]  /*a5c0*/  FMUL.FTZ R140, R46, R137 ;  /* 0x000000892e8c7220 */ /* 0x002fe20000410000 */
[----:B------:R-:W-:Y:S01]  /*a5d0*/  FFMA.FTZ R113, R108, UR19, R113 ;  /* 0x000000136c717c23 */ /* 0x000fe20008010071 */
[C---:B------:R-:W-:Y:S01]  /*a5e0*/  FMUL.FTZ R108, R148.reuse, R128 ;  /* 0x00000080946c7220 */ /* 0x040fe20000410000 */
[-C--:B------:R-:W-:Y:S01]  /*a5f0*/  FMUL.FTZ R137, R148, R170.reuse ;  /* 0x000000aa94897220 */ /* 0x080fe20000410000 */
[----:B------:R-:W-:Y:S01]  /*a600*/  FFMA.FTZ R127, R220, R139, -R135 ;  /* 0x0000008bdc7f7223 */ /* 0x000fe20000010887 */
[----:B------:R0:W-:Y:S01]  /*a610*/  STS [R107+0x4270], R140 ;  /* 0x0042708c6b007388 */ /* 0x0001e20000000800 */
[C---:B------:R-:W-:Y:S01]  /*a620*/  FFMA.FTZ R108, R149.reuse, R170, -R108 ;  /* 0x000000aa956c7223 */ /* 0x040fe2000001086c */
[----:B------:R-:W-:Y:S01]  /*a630*/  FFMA.FTZ R137, R149, R128, R137 ;  /* 0x0000008095897223 */ /* 0x000fe20000010089 */
[----:B------:R-:W-:Y:S01]  /*a640*/  FFMA.FTZ R136, R165, UR19, -R136 ;  /* 0x00000013a5887c23 */ /* 0x000fe20008010888 */
[----:B------:R-:W-:Y:S01]  /*a650*/  FMUL.FTZ R141, R77, R138 ;  /* 0x0000008a4d8d7220 */ /* 0x000fe20000410000 */
[----:B------:R-:W-:Y:S01]  /*a660*/  FADD.FTZ R171, R171, R108 ;  /* 0x0000006cabab7221 */ /* 0x000fe20000010000 */
[----:B------:R-:W-:Y:S01]  /*a670*/  FMUL.FTZ R108, R130, R166 ;  /* 0x000000a6826c7220 */ /* 0x000fe20000410000 */
[----:B------:R-:W-:Y:S01]  /*a680*/  FADD.FTZ R114, R114, R137 ;  /* 0x0000008972727221 */ /* 0x000fe20000010000 */
[----:B------:R-:W-:Y:S01]  /*a690*/  FMUL.FTZ R135, R77, R136 ;  /* 0x000000884d877220 */ /* 0x000fe20000410000 */
[----:B------:R-:W-:Y:S01]  /*a6a0*/  FMUL.FTZ R130, R150, R171 ;  /* 0x000000ab96827220 */ /* 0x000fe20000410000 */
[----:B0-----:R-:W-:Y:S01]  /*a6b0*/  FMUL.FTZ R140, R20, R165 ;  /* 0x000000a5148c7220 */ /* 0x001fe20000410000 */
[-C--:B------:R-:W-:Y:S01]  /*a6c0*/  FMUL.FTZ R150, R150, R114.reuse ;  /* 0x0000007296967220 */ /* 0x080fe20000410000 */
[----:B------:R-:W-:Y:S01]  /*a6d0*/  FMUL.FTZ R137, R134, UR18 ;  /* 0x0000001286897c20 */ /* 0x000fe20008410000 */
[----:B------:R-:W-:Y:S01]  /*a6e0*/  FFMA.FTZ R130, R151, R114, R130 ;  /* 0x0000007297827223 */ /* 0x000fe20000010082 */
[----:B------:R-:W-:Y:S01]  /*a6f0*/  FMUL.FTZ R139, R77, R140 ;  /* 0x0000008c4d8b7220 */ /* 0x000fe20000410000 */
[----:B------:R-:W-:Y:S01]  /*a700*/  FFMA.FTZ R151, R151, R171, -R150 ;  /* 0x000000ab97977223 */ /* 0x000fe20000010896 */
[----:B------:R-:W-:Y:S01]  /*a710*/  FFMA.FTZ R108, R131, R134, R108 ;  /* 0x00000086836c7223 */ /* 0x000fe2000001006c */
[----:B------:R-:W-:Y:S01]  /*a720*/  FADD.FTZ R130, R115, R130 ;  /* 0x0000008273827221 */ /* 0x000fe20000010000 */
[CC--:B------:R-:W-:Y:S01]  /*a730*/  FFMA.FTZ R77, R218.reuse, R138.reuse, R139 ;  /* 0x0000008ada4d7223 */ /* 0x0c0fe2000001008b */
[----:B------:R-:W-:Y:S01]  /*a740*/  FMUL.FTZ R138, R47, R138 ;  /* 0x0000008a2f8a7220 */ /* 0x000fe20000410000 */
[----:B------:R-:W-:Y:S01]  /*a750*/  FFMA.FTZ R136, R218, R140, -R141 ;  /* 0x0000008cda887223 */ /* 0x000fe2000001088d */
[----:B------:R-:W-:Y:S01]  /*a760*/  FMUL.FTZ R131, R166, UR18 ;  /* 0x00000012a6837c20 */ /* 0x000fe20008410000 */
[----:B------:R-:W-:Y:S01]  /*a770*/  FMUL.FTZ R141, R21, R166 ;  /* 0x000000a6158d7220 */ /* 0x000fe20000410000 */
[----:B------:R-:W-:Y:S01]  /*a780*/  FADD.FTZ R172, R172, R151 ;  /* 0x00000097acac7221 */ /* 0x000fe20000010000 */
[----:B------:R0:W-:Y:S01]  /*a790*/  STS [R107+0x4268], R138 ;  /* 0x0042688a6b007388 */ /* 0x0001e20000000800 */
[----:B------:R-:W-:Y:S01]  /*a7a0*/  FMUL.FTZ R139, R152, R130 ;  /* 0x00000082988b7220 */ /* 0x000fe20000410000 */
[----:B------:R-:W-:Y:S01]  /*a7b0*/  FFMA.FTZ R115, R134, UR19, R131 ;  /* 0x0000001386737c23 */ /* 0x000fe20008010083 */
[-C--:B------:R-:W-:Y:S01]  /*a7c0*/  FMUL.FTZ R143, R61, R141.reuse ;  /* 0x0000008d3d8f7220 */ /* 0x080fe20000410000 */
[----:B------:R1:W-:Y:S01]  /*a7d0*/  STS [R107+0x4274], R142 ;  /* 0x0042748e6b007388 */ /* 0x0003e20000000800 */
[----:B------:R-:W-:Y:S01]  /*a7e0*/  FMUL.FTZ R140, R47, R140 ;  /* 0x0000008c2f8c7220 */ /* 0x000fe20000410000 */
[----:B------:R-:W-:Y:S01]  /*a7f0*/  FMUL.FTZ R144, R48, R141 ;  /* 0x0000008d30907220 */ /* 0x000fe20000410000 */
[----:B------:R-:W-:Y:S01]  /*a800*/  FMUL.FTZ R147, R24, R169 ;  /* 0x000000a918937220 */ /* 0x000fe20000410000 */
[----:B------:R-:W-:Y:S01]  /*a810*/  FMUL.FTZ R151, R25, R170 ;  /* 0x000000aa19977220 */ /* 0x000fe20000410000 */
[----:B------:R-:W-:Y:S01]  /*a820*/  MOV R179, UR29 ;  /* 0x0000001d00b37c02 */ /* 0x000fe20008000f00 */
[----:B0-----:R-:W-:Y:S01]  /*a830*/  FFMA.FTZ R138, R166, UR19, -R137 ;  /* 0x00000013a68a7c23 */ /* 0x001fe20008010889 */
[----:B------:R-:W-:Y:S01]  /*a840*/  FMUL.FTZ R137, R21, R134 ;  /* 0x0000008615897220 */ /* 0x000fe20000410000 */
[----:B------:R-:W-:Y:S01]  /*a850*/  FMUL.FTZ R134, R152, R172 ;  /* 0x000000ac98867220 */ /* 0x000fe20000410000 */
[----:B------:R0:W-:Y:S01]  /*a860*/  STS [R107+0x426c], R140 ;  /* 0x00426c8c6b007388 */ /* 0x0001e20000000800 */
[----:B------:R-:W-:Y:S01]  /*a870*/  FMUL.FTZ R131, R61, R138 ;  /* 0x0000008a3d837220 */ /* 0x000fe20000410000 */
[----:B------:R-:W-:Y:S01]  /*a880*/  FFMA.FTZ R138, R153, R172, -R139 ;  /* 0x000000ac998a7223 */ /* 0x000fe2000001088b */
[-C--:B------:R-:W-:Y:S01]  /*a890*/  FMUL.FTZ R145, R61, R137.reuse ;  /* 0x000000893d917220 */ /* 0x080fe20000410000 */
[-C--:B------:R-:W-:Y:S01]  /*a8a0*/  FFMA.FTZ R61, R216, R137.reuse, R143 ;  /* 0x00000089d83d7223 */ /* 0x080fe2000001008f */
[----:B-1----:R-:W-:Y:S01]  /*a8b0*/  FMUL.FTZ R142, R48, R137 ;  /* 0x00000089308e7220 */ /* 0x002fe20000410000 */
[----:B------:R-:W-:Y:S01]  /*a8c0*/  FFMA.FTZ R137, R153, R130, R134 ;  /* 0x0000008299897223 */ /* 0x000fe20000010086 */
[----:B------:R-:W-:Y:S01]  /*a8d0*/  FADD.FTZ R173, R173, R138 ;  /* 0x0000008aadad7221 */ /* 0x000fe20000010000 */
[----:B------:R-:W-:Y:S01]  /*a8e0*/  FMUL.FTZ R138, R132, R167 ;  /* 0x000000a7848a7220 */ /* 0x000fe20000410000 */
[----:B------:R-:W-:Y:S01]  /*a8f0*/  FFMA.FTZ R134, R216, R141, -R145 ;  /* 0x0000008dd8867223 */ /* 0x000fe20000010891 */
[----:B------:R-:W-:Y:S01]  /*a900*/  FADD.FTZ R116, R116, R137 ;  /* 0x0000008974747221 */ /* 0x000fe20000010000 */
[C---:B------:R-:W-:Y:S01]  /*a910*/  FMUL.FTZ R132, R154.reuse, R173 ;  /* 0x000000ad9a847220 */ /* 0x040fe20000410000 */
[----:B------:R-:W-:Y:S01]  /*a920*/  FFMA.FTZ R133, R133, R109, R138 ;  /* 0x0000006d85857223 */ /* 0x000fe2000001008a */
[----:B------:R1:W-:Y:S01]  /*a930*/  STS [R107+0x4260], R142 ;  /* 0x0042608e6b007388 */ /* 0x0003e20000000800 */
[-C--:B------:R-:W-:Y:S01]  /*a940*/  FMUL.FTZ R154, R154, R116.reuse ;  /* 0x000000749a9a7220 */ /* 0x080fe20000410000 */
[----:B------:R-:W-:Y:S01]  /*a950*/  FFMA.FTZ R132, R155, R116, R132 ;  /* 0x000000749b847223 */ /* 0x000fe20000010084 */
[----:B0-----:R-:W-:Y:S01]  /*a960*/  FMUL.FTZ R140, R109, UR18 ;  /* 0x000000126d8c7c20 */ /* 0x001fe20008410000 */
[----:B------:R-:W-:Y:S01]  /*a970*/  FMUL.FTZ R138, R167, UR18 ;  /* 0x00000012a78a7c20 */ /* 0x000fe20008410000 */
[----:B------:R-:W-:Y:S01]  /*a980*/  FFMA.FTZ R155, R155, R173, -R154 ;  /* 0x000000ad9b9b7223 */ /* 0x000fe2000001089a */
[----:B------:R-:W-:Y:S01]  /*a990*/  FADD.FTZ R132, R117, R132 ;  /* 0x0000008475847221 */ /* 0x000fe20000010000 */
[----:B------:R-:W-:Y:S01]  /*a9a0*/  FFMA.FTZ R140, R167, UR19, -R140 ;  /* 0x00000013a78c7c23 */ /* 0x000fe2000801088c */
[----:B------:R-:W-:Y:S01]  /*a9b0*/  FFMA.FTZ R117, R109, UR19, R138 ;  /* 0x000000136d757c23 */ /* 0x000fe2000801008a */
[C---:B------:R-:W-:Y:S01]  /*a9c0*/  FMUL.FTZ R138, R22.reuse, R109 ;  /* 0x0000006d168a7220 */ /* 0x040fe20000410000 */
[----:B-1----:R-:W-:Y:S01]  /*a9d0*/  FMUL.FTZ R142, R22, R167 ;  /* 0x000000a7168e7220 */ /* 0x002fe20000410000 */
[----:B------:R-:W-:Y:S01]  /*a9e0*/  FADD.FTZ R174, R174, R155 ;  /* 0x0000009baeae7221 */ /* 0x000fe20000010000 */
[----:B------:R-:W-:Y:S01]  /*a9f0*/  FMUL.FTZ R109, R63, R140 ;  /* 0x0000008c3f6d7220 */ /* 0x000fe20000410000 */
[----:B------:R-:W-:Y:S01]  /*aa00*/  FMUL.FTZ R140, R49, R138 ;  /* 0x0000008a318c7220 */ /* 0x000fe20000410000 */
[C---:B------:R-:W-:Y:S01]  /*aa10*/  FMUL.FTZ R137, R63.reuse, R142 ;  /* 0x0000008e3f897220 */ /* 0x040fe20000410000 */
[----:B------:R-:W-:Y:S01]  /*aa20*/  FMUL.FTZ R63, R63, R138 ;  /* 0x0000008a3f3f7220 */ /* 0x000fe20000410000 */
[----:B------:R-:W-:Y:S01]  /*aa30*/  FMUL.FTZ R139, R156, R174 ;  /* 0x000000ae9c8b7220 */ /* 0x000fe20000410000 */
[----:B------:R-:W-:Y:S01]  /*aa40*/  FMUL.FTZ R143, R23, R168 ;  /* 0x000000a8178f7220 */ /* 0x000fe20000410000 */
[----:B------:R-:W-:Y:S01]  /*aa50*/  FFMA.FTZ R137, R214, R138, R137 ;  /* 0x0000008ad6897223 */ /* 0x000fe20000010089 */
[-C--:B------:R-:W-:Y:S01]  /*aa60*/  FMUL.FTZ R138, R156, R132.reuse ;  /* 0x000000849c8a7220 */ /* 0x080fe20000410000 */
[----:B------:R-:W-:Y:S01]  /*aa70*/  FFMA.FTZ R139, R157, R132, R139 ;  /* 0x000000849d8b7223 */ /* 0x000fe2000001008b */
[----:B------:R-:W-:Y:S01]  /*aa80*/  FMUL.FTZ R141, R23, R126 ;  /* 0x0000007e178d7220 */ /* 0x000fe20000410000 */
[----:B------:R0:W-:Y:S01]  /*aa90*/  STS [R107+0x4264], R144 ;  /* 0x004264906b007388 */ /* 0x0001e20000000800 */
[----:B------:R-:W-:Y:S01]  /*aaa0*/  FFMA.FTZ R138, R157, R174, -R138 ;  /* 0x000000ae9d8a7223 */ /* 0x000fe2000001088a */
[----:B------:R-:W-:Y:S01]  /*aab0*/  FADD.FTZ R118, R118, R139 ;  /* 0x0000008b76767221 */ /* 0x000fe20000010000 */
[C---:B------:R-:W-:Y:S01]  /*aac0*/  FMUL.FTZ R139, R75.reuse, R143 ;  /* 0x0000008f4b8b7220 */ /* 0x040fe20000410000 */
[-C--:B------:R-:W-:Y:S01]  /*aad0*/  FMUL.FTZ R145, R75, R141.reuse ;  /* 0x0000008d4b917220 */ /* 0x080fe20000410000 */
[----:B------:R-:W-:Y:S01]  /*aae0*/  FADD.FTZ R175, R175, R138 ;  /* 0x0000008aafaf7221 */ /* 0x000fe20000010000 */
[----:B------:R-:W-:Y:S01]  /*aaf0*/  FFMA.FTZ R63, R214, R142, -R63 ;  /* 0x0000008ed63f7223 */ /* 0x000fe2000001083f */
[----:B------:R1:W-:Y:S01]  /*ab00*/  STS [R107+0x4258], R140 ;  /* 0x0042588c6b007388 */ /* 0x0003e20000000800 */
[----:B------:R-:W-:Y:S01]  /*ab10*/  FFMA.FTZ R139, R212, R141, R139 ;  /* 0x0000008dd48b7223 */ /* 0x000fe2000001008b */
[C---:B------:R-:W-:Y:S01]  /*ab20*/  FMUL.FTZ R138, R158.reuse, R175 ;  /* 0x000000af9e8a7220 */ /* 0x040fe20000410000 */
[----:B------:R-:W-:Y:S01]  /*ab30*/  FMUL.FTZ R158, R158, R118 ;  /* 0x000000769e9e7220 */ /* 0x000fe20000410000 */
[----:B0-----:R-:W-:Y:S01]  /*ab40*/  FMUL.FTZ R144, R49, R142 ;  /* 0x0000008e31907220 */ /* 0x001fe20000410000 */
[C---:B------:R-:W-:Y:S01]  /*ab50*/  FMUL.FTZ R142, R50.reuse, R141 ;  /* 0x0000008d328e7220 */ /* 0x040fe20000410000 */
[C---:B------:R-:W-:Y:S01]  /*ab60*/  FFMA.FTZ R138, R159.reuse, R118, R138 ;  /* 0x000000769f8a7223 */ /* 0x040fe2000001008a */
[----:B------:R-:W-:Y:S01]  /*ab70*/  FFMA.FTZ R159, R159, R175, -R158 ;  /* 0x000000af9f9f7223 */ /* 0x000fe2000001089e */
[-C--:B------:R-:W-:Y:S01]  /*ab80*/  FMUL.FTZ R146, R50, R143.reuse ;  /* 0x0000008f32927220 */ /* 0x080fe20000410000 */
[----:B------:R-:W-:Y:S01]  /*ab90*/  FFMA.FTZ R141, R212, R143, -R145 ;  /* 0x0000008fd48d7223 */ /* 0x000fe20000010891 */
[----:B------:R-:W-:Y:S01]  /*aba0*/  FADD.FTZ R138, R119, R138 ;  /* 0x0000008a778a7221 */ /* 0x000fe20000010000 */
[----:B------:R-:W-:Y:S01]  /*abb0*/  FADD.FTZ R176, R176, R159 ;  /* 0x0000009fb0b07221 */ /* 0x000fe20000010000 */
[----:B------:R-:W-:Y:S01]  /*abc0*/  FMUL.FTZ R145, R24, R112 ;  /* 0x0000007018917220 */ /* 0x000fe20000410000 */
[----:B------:R0:W-:Y:S01]  /*abd0*/  STS [R107+0x425c], R144 ;  /* 0x00425c906b007388 */ /* 0x0001e20000000800 */
[C---:B------:R-:W-:Y:S01]  /*abe0*/  FMUL.FTZ R143, R160.reuse, R138 ;  /* 0x0000008aa08f7220 */ /* 0x040fe20000410000 */
[----:B-1----:R-:W-:Y:S01]  /*abf0*/  FMUL.FTZ R140, R160, R176 ;  /* 0x000000b0a08c7220 */ /* 0x002fe20000410000 */
[----:B------:R-:W-:Y:S01]  /*ac00*/  FMUL.FTZ R149, R74, R147 ;  /* 0x000000934a957220 */ /* 0x000fe20000410000 */
[----:B------:R1:W-:Y:S01]  /*ac10*/  STS [R107+0x4250], R142 ;  /* 0x0042508e6b007388 */ /* 0x0003e20000000800 */
[----:B------:R-:W-:Y:S01]  /*ac20*/  FMUL.FTZ R157, R26, R114 ;  /* 0x000000721a9d7220 */ /* 0x000fe20000410000 */
[C---:B------:R-:W-:Y:S01]  /*ac30*/  FFMA.FTZ R119, R161.reuse, R138, R140 ;  /* 0x0000008aa1777223 */ /* 0x040fe2000001008c */
[----:B------:R-:W-:Y:S01]  /*ac40*/  FFMA.FTZ R140, R161, R176, -R143 ;  /* 0x000000b0a18c7223 */ /* 0x000fe2000001088f */
[-C--:B------:R-:W-:Y:S01]  /*ac50*/  FMUL.FTZ R143, R74, R145.reuse ;  /* 0x000000914a8f7220 */ /* 0x080fe20000410000 */
[----:B------:R2:W-:Y:S01]  /*ac60*/  STS [R107+0x4254], R146 ;  /* 0x004254926b007388 */ /* 0x0005e20000000800 */
[----:B------:R-:W-:Y:S01]  /*ac70*/  FADD.FTZ R120, R120, R119 ;  /* 0x0000007778787221 */ /* 0x000fe20000010000 */
[----:B------:R-:W-:Y:S01]  /*ac80*/  FADD.FTZ R177, R177, R140 ;  /* 0x0000008cb1b17221 */ /* 0x000fe20000010000 */
[-C--:B0-----:R-:W-:Y:S01]  /*ac90*/  FMUL.FTZ R144, R51, R145.reuse ;  /* 0x0000009133907220 */ /* 0x081fe20000410000 */
[----:B------:R-:W-:Y:S01]  /*aca0*/  FMUL.FTZ R119, R25, R128 ;  /* 0x0000008019777220 */ /* 0x000fe20000410000 */
[----:B-1----:R-:W-:Y:S01]  /*acb0*/  FFMA.FTZ R142, R210, R145, R149 ;  /* 0x00000091d28e7223 */ /* 0x002fe20000010095 */
[C---:B------:R-:W-:Y:S01]  /*acc0*/  FMUL.FTZ R140, R162.reuse, R177 ;  /* 0x000000b1a28c7220 */ /* 0x040fe20000410000 */
[-C--:B------:R-:W-:Y:S01]  /*acd0*/  FMUL.FTZ R162, R162, R120.reuse ;  /* 0x00000078a2a27220 */ /* 0x080fe20000410000 */
[----:B------:R0:W-:Y:S01]  /*ace0*/  STS [R107+0x4248], R144 ;  /* 0x004248906b007388 */ /* 0x0001e20000000800 */
[----:B------:R-:W-:Y:S01]  /*acf0*/  FMUL.FTZ R145, R73, R151 ;  /* 0x0000009749917220 */ /* 0x000fe20000410000 */
[C---:B------:R-:W-:Y:S01]  /*ad00*/  FFMA.FTZ R140, R163.reuse, R120, R140 ;  /* 0x00000078a38c7223 */ /* 0x040fe2000001008c */
[----:B------:R-:W-:Y:S01]  /*ad10*/  FFMA.FTZ R163, R163, R177, -R162 ;  /* 0x000000b1a3a37223 */ /* 0x000fe200000108a2 */
[-C--:B--2---:R-:W-:Y:S01]  /*ad20*/  FMUL.FTZ R146, R51, R147.reuse ;  /* 0x0000009333927220 */ /* 0x084fe20000410000 */
[----:B------:R-:W-:Y:S01]  /*ad30*/  FFMA.FTZ R143, R210, R147, -R143 ;  /* 0x00000093d28f7223 */ /* 0x000fe2000001088f */
[----:B------:R-:W-:Y:S01]  /*ad40*/  FADD.FTZ R140, R121, R140 ;  /* 0x0000008c798c7221 */ /* 0x000fe20000010000 */
[----:B------:R-:W-:Y:S01]  /*ad50*/  FADD.FTZ R178, R178, R163 ;  /* 0x000000a3b2b27221 */ /* 0x000fe20000010000 */
[-C--:B------:R-:W-:Y:S01]  /*ad60*/  FFMA.FTZ R148, R208, R119.reuse, R145 ;  /* 0x00000077d0947223 */ /* 0x080fe20000010091 */
[-C--:B------:R-:W-:Y:S01]  /*ad70*/  FMUL.FTZ R156, R52, R119.reuse ;  /* 0x00000077349c7220 */ /* 0x080fe20000410000 */
[----:B0-----:R-:W-:Y:S01]  /*ad80*/  FMUL.FTZ R144, R73, R119 ;  /* 0x0000007749907220 */ /* 0x001fe20000410000 */
[C---:B------:R-:W-:Y:S01]  /*ad90*/  FMUL.FTZ R121, R33.reuse, R178 ;  /* 0x000000b221797220 */ /* 0x040fe20000410000 */
[----:B------:R-:W-:Y:S01]  /*ada0*/  FMUL.FTZ R145, R33, R140 ;  /* 0x0000008c21917220 */ /* 0x000fe20000410000 */
[----:B------:R0:W-:Y:S01]  /*adb0*/  STS [R107+0x424c], R146 ;  /* 0x00424c926b007388 */ /* 0x0001e20000000800 */
[----:B------:R-:W-:Y:S01]  /*adc0*/  FFMA.FTZ R147, R208, R151, -R144 ;  /* 0x00000097d0937223 */ /* 0x000fe20000010890 */
        /* <DEDUP_REMOVED lines=8> */
[----:B0-----:R-:W-:Y:S01]  /*ae50*/  FMUL.FTZ R146, R32, R120 ;  /* 0x0000007820927220 */ /* 0x001fe20000410000 */
[----:B------:R-:W-:Y:S01]  /*ae60*/  FADD.FTZ R119, RZ, R119 ;  /* 0x00000077ff777221 */ /* 0x000fe20000010000 */
[----:B------:R0:W-:Y:S01]  /*ae70*/  STS [R107+0x4238], R154 ;  /* 0x0042389a6b007388 */ /* 0x0001e20000000800 */
[----:B------:R-:W-:Y:S01]  /*ae80*/  FMUL.FTZ R160, R53, R159 ;  /* 0x0000009f35a07220 */ /* 0x000fe20000410000 */
[----:B------:R-:W-:Y:S01]  /*ae90*/  FFMA.FTZ R150, R194, R146, R149 ;  /* 0x00000092c2967223 */ /* 0x000fe20000010095 */
[----:B------:R-:W-:Y:S01]  /*aea0*/  FMUL.FTZ R149, R31, R176 ;  /* 0x000000b01f957220 */ /* 0x000fe20000410000 */
[----:B------:R-:W-:Y:S01]  /*aeb0*/  FMUL.FTZ R153, R193, R146 ;  /* 0x00000092c1997220 */ /* 0x000fe20000410000 */
[----:B------:R1:W-:Y:S01]  /*aec0*/  STS [R107+0x4240], R156 ;  /* 0x0042409c6b007388 */ /* 0x0003e20000000800 */
[----:B------:R-:W-:Y:S01]  /*aed0*/  FADD.FTZ R152, R119, R150 ;  /* 0x0000009677987221 */ /* 0x000fe20000010000 */
[----:B------:R-:W-:Y:S01]  /*aee0*/  FMUL.FTZ R119, R66, R145 ;  /* 0x0000009142777220 */ /* 0x000fe20000410000 */
[C---:B------:R-:W-:Y:S01]  /*aef0*/  FMUL.FTZ R155, R67.reuse, R149 ;  /* 0x00000095439b7220 */ /* 0x040fe20000410000 */
[----:B------:R-:W-:Y:S01]  /*af00*/  FFMA.FTZ R150, R194, R144, -R153 ;  /* 0x00000090c2967223 */ /* 0x000fe20000010899 */
[----:B------:R-:W-:Y:S01]  /*af10*/  FMUL.FTZ R153, R72, R159 ;  /* 0x0000009f48997220 */ /* 0x000fe20000410000 */
[----:B------:R-:W-:Y:S01]  /*af20*/  FFMA.FTZ R119, R192, R121, -R119 ;  /* 0x00000079c0777223 */ /* 0x000fe20000010877 */
[-C--:B0-----:R-:W-:Y:S01]  /*af30*/  FMUL.FTZ R154, R67, R151.reuse ;  /* 0x00000097439a7220 */ /* 0x081fe20000410000 */
[----:B------:R-:W-:Y:S01]  /*af40*/  FFMA.FTZ R155, R196, R151, R155 ;  /* 0x00000097c49b7223 */ /* 0x000fe2000001009b */
[----:B------:R-:W-:Y:S01]  /*af50*/  FMUL.FTZ R165, R28, R116 ;  /* 0x000000741ca57220 */ /* 0x000fe20000410000 */
[----:B------:R-:W-:Y:S01]  /*af60*/  FADD.FTZ R119, RZ, R119 ;  /* 0x00000077ff777221 */ /* 0x000fe20000010000 */
[----:B------:R-:W-:Y:S01]  /*af70*/  FFMA.FTZ R154, R196, R149, -R154 ;  /* 0x00000095c49a7223 */ /* 0x000fe2000001089a */
[----:B-1----:R-:W-:Y:S01]  /*af80*/  FADD.FTZ R156, R152, R155 ;  /* 0x0000009b989c7221 */ /* 0x002fe20000010000 */
[----:B------:R-:W-:Y:S01]  /*af90*/  FMUL.FTZ R155, R30, R118 ;  /* 0x000000761e9b7220 */ /* 0x000fe20000410000 */
[----:B------:R-:W-:Y:S01]  /*afa0*/  FADD.FTZ R119, R119, R150 ;  /* 0x0000009677777221 */ /* 0x000fe20000010000 */
[-C--:B------:R-:W-:Y:S01]  /*afb0*/  FFMA.FTZ R150, R206, R157.reuse, R153 ;  /* 0x0000009dce967223 */ /* 0x080fe20000010099 */
[----:B------:R-:W-:Y:S01]  /*afc0*/  FMUL.FTZ R157, R72, R157 ;  /* 0x0000009d489d7220 */ /* 0x000fe20000410000 */
[----:B------:R-:W-:Y:S01]  /*afd0*/  FMUL.FTZ R153, R30, R175 ;  /* 0x000000af1e997220 */ /* 0x000fe20000410000 */
[----:B------:R-:W-:Y:S01]  /*afe0*/  FADD.FTZ R119, R119, R154 ;  /* 0x0000009a77777221 */ /* 0x000fe20000010000 */
[----:B------:R-:W-:Y:S01]  /*aff0*/  FMUL.FTZ R154, R68, R155 ;  /* 0x0000009b449a7220 */ /* 0x000fe20000410000 */
[----:B------:R-:W-:Y:S01]  /*b000*/  FFMA.FTZ R152, R206, R159, -R157 ;  /* 0x0000009fce987223 */ /* 0x000fe2000001089d */
[-C--:B------:R-:W-:Y:S01]  /*b010*/  FMUL.FTZ R161, R68, R153.reuse ;  /* 0x0000009944a17220 */ /* 0x080fe20000410000 */
[C---:B------:R-:W-:Y:S01]  /*b020*/  FMUL.FTZ R157, R29.reuse, R174 ;  /* 0x000000ae1d9d7220 */ /* 0x040fe20000410000 */
[----:B------:R-:W-:Y:S01]  /*b030*/  FMUL.FTZ R159, R29, R132 ;  /* 0x000000841d9f7220 */ /* 0x000fe20000410000 */
[C---:B------:R-:W-:Y:S01]  /*b040*/  FFMA.FTZ R154, R198.reuse, R153, -R154 ;  /* 0x00000099c69a7223 */ /* 0x040fe2000001089a */
[----:B------:R-:W-:Y:S01]  /*b050*/  FFMA.FTZ R161, R198, R155, R161 ;  /* 0x0000009bc6a17223 */ /* 0x000fe200000100a1 */
[----:B------:R-:W-:Y:S01]  /*b060*/  FMUL.FTZ R163, R69, R157 ;  /* 0x0000009d45a37220 */ /* 0x000fe20000410000 */
[----:B------:R0:W-:Y:S01]  /*b070*/  STS [R107+0x4244], R158 ;  /* 0x0042449e6b007388 */ /* 0x0001e20000000800 */
[----:B------:R-:W-:Y:S01]  /*b080*/  FADD.FTZ R154, R119, R154 ;  /* 0x0000009a779a7221 */ /* 0x000fe20000010000 */
[----:B------:R-:W-:Y:S01]  /*b090*/  FADD.FTZ R156, R156, R161 ;  /* 0x000000a19c9c7221 */ /* 0x000fe20000010000 */
[-C--:B------:R-:W-:Y:S01]  /*b0a0*/  FFMA.FTZ R163, R200, R159.reuse, R163 ;  /* 0x0000009fc8a37223 */ /* 0x080fe200000100a3 */
[----:B------:R-:W-:Y:S01]  /*b0b0*/  FMUL.FTZ R161, R69, R159 ;  /* 0x0000009f45a17220 */ /* 0x000fe20000410000 */
[----:B------:R-:W-:Y:S01]  /*b0c0*/  FMUL.FTZ R119, R28, R173 ;  /* 0x000000ad1c777220 */ /* 0x000fe20000410000 */
[----:B------:R-:W-:Y:S01]  /*b0d0*/  FMUL.FTZ R167, R27, R172 ;  /* 0x000000ac1ba77220 */ /* 0x000fe20000410000 */
[----:B------:R-:W-:Y:S01]  /*b0e0*/  FADD.FTZ R156, R156, R163 ;  /* 0x000000a39c9c7221 */ /* 0x000fe20000010000 */
[----:B------:R-:W-:Y:S01]  /*b0f0*/  FFMA.FTZ R161, R200, R157, -R161 ;  /* 0x0000009dc8a17223 */ /* 0x000fe200000108a1 */
[C---:B------:R-:W-:Y:S01]  /*b100*/  FMUL.FTZ R163, R70.reuse, R119 ;  /* 0x0000007746a37220 */ /* 0x040fe20000410000 */
[-C--:B0-----:R-:W-:Y:S01]  /*b110*/  FMUL.FTZ R158, R70, R165.reuse ;  /* 0x000000a5469e7220 */ /* 0x081fe20000410000 */
[----:B------:R0:W-:Y:S01]  /*b120*/  STS [R107+0x423c], R160 ;  /* 0x00423ca06b007388 */ /* 0x0001e20000000800 */
[----:B------:R-:W-:Y:S01]  /*b130*/  FADD.FTZ R154, R154, R161 ;  /* 0x000000a19a9a7221 */ /* 0x000fe20000010000 */
[C---:B------:R-:W-:Y:S01]  /*b140*/  FFMA.FTZ R163, R202.reuse, R165, R163 ;  /* 0x000000a5caa37223 */ /* 0x040fe200000100a3 */
[----:B------:R-:W-:Y:S01]  /*b150*/  FFMA.FTZ R161, R202, R119, -R158 ;  /* 0x00000077caa17223 */ /* 0x000fe2000001089e */
[----:B------:R-:W-:Y:S01]  /*b160*/  FMUL.FTZ R164, R54, R167 ;  /* 0x000000a736a47220 */ /* 0x000fe20000410000 */
[----:B------:R-:W-:Y:S01]  /*b170*/  FMUL.FTZ R158, R55, R165 ;  /* 0x000000a5379e7220 */ /* 0x000fe20000410000 */
[----:B------:R-:W-:Y:S01]  /*b180*/  FADD.FTZ R156, R156, R163 ;  /* 0x000000a39c9c7221 */ /* 0x000fe20000010000 */
[----:B------:R-:W-:Y:S01]  /*b190*/  FADD.FTZ R154, R154, R161 ;  /* 0x000000a19a9a7221 */ /* 0x000fe20000010000 */
[----:B------:R-:W-:Y:S01]  /*b1a0*/  FMUL.FTZ R163, R27, R130 ;  /* 0x000000821ba37220 */ /* 0x000fe20000410000 */
[----:B------:R-:W-:Y:S01]  /*b1b0*/  FMUL.FTZ R161, R71, R167 ;  /* 0x000000a747a17220 */ /* 0x000fe20000410000 */
[----:B0-----:R-:W-:Y:S01]  /*b1c0*/  FMUL.FTZ R160, R55, R119 ;  /* 0x0000007737a07220 */ /* 0x001fe20000410000 */
[----:B------:R-:W-:Y:S01]  /*b1d0*/  LEA R119, R179, -R62, 0x1 ;  /* 0x8000003eb3777211 */ /* 0x000fe200078e08ff */
[-C--:B------:R-:W-:Y:S01]  /*b1e0*/  FMUL.FTZ R162, R54, R163.reuse ;  /* 0x000000a336a27220 */ /* 0x080fe20000410000 */
[-C--:B------:R-:W-:Y:S01]  /*b1f0*/  FFMA.FTZ R161, R204, R163.reuse, R161 ;  /* 0x000000a3cca17223 */ /* 0x080fe200000100a1 */
[----:B------:R-:W-:Y:S01]  /*b200*/  FMUL.FTZ R163, R71, R163 ;  /* 0x000000a347a37220 */ /* 0x000fe20000410000 */
[----:B------:R-:W-:Y:S01]  /*b210*/  FMUL.FTZ R62, R56, R159 ;  /* 0x0000009f383e7220 */ /* 0x000fe20000410000 */
[----:B------:R-:W-:Y:S01]  /*b220*/  FMUL.FTZ R146, R59, R146 ;  /* 0x000000923b927220 */ /* 0x000fe20000410000 */
[----:B------:R-:W-:Y:S01]  /*b230*/  FADD.FTZ R161, R156, R161 ;  /* 0x000000a19ca17221 */ /* 0x000fe20000010000 */
[----:B------:R-:W-:Y:S01]  /*b240*/  FFMA.FTZ R163, R204, R167, -R163 ;  /* 0x000000a7cca37223 */ /* 0x000fe200000108a3 */
[----:B------:R-:W-:Y:S01]  /*b250*/  FMUL.FTZ R156, R56, R157 ;  /* 0x0000009d389c7220 */ /* 0x000fe20000410000 */
[----:B------:R0:W-:Y:S01]  /*b260*/  STS [R107+0x4220], R62 ;  /* 0x0042203e6b007388 */ /* 0x0001e20000000800 */
[----:B------:R-:W-:Y:S01]  /*b270*/  FADD.FTZ R161, R161, R150 ;  /* 0x00000096a1a17221 */ /* 0x000fe20000010000 */
[----:B------:R-:W-:Y:S01]  /*b280*/  FADD.FTZ R163, R154, R163 ;  /* 0x000000a39aa37221 */ /* 0x000fe20000010000 */
[----:B------:R-:W-:Y:S01]  /*b290*/  FMUL.FTZ R154, R57, R155 ;  /* 0x0000009b399a7220 */ /* 0x000fe20000410000 */
[----:B------:R-:W-:Y:S01]  /*b2a0*/  STS [R107+0x4230], R162 ;  /* 0x004230a26b007388 */ /* 0x000fe20000000800 */
[----:B------:R-:W-:Y:S01]  /*b2b0*/  FADD.FTZ R161, R161, R148 ;  /* 0x00000094a1a17221 */ /* 0x000fe20000010000 */
[----:B------:R-:W-:Y:S01]  /*b2c0*/  FADD.FTZ R150, R163, R152 ;  /* 0x00000098a3967221 */ /* 0x000fe20000010000 */
[----:B------:R-:W-:Y:S01]  /*b2d0*/  FMUL.FTZ R152, R57, R153 ;  /* 0x0000009939987220 */ /* 0x000fe20000410000 */
[----:B------:R-:W-:Y:S01]  /*b2e0*/  STS [R107+0x4234], R164 ;  /* 0x004234a46b007388 */ /* 0x000fe20000000800 */
[----:B------:R-:W-:Y:S01]  /*b2f0*/  FADD.FTZ R142, R161, R142 ;  /* 0x0000008ea18e7221 */ /* 0x000fe20000010000 */
[----:B------:R-:W-:Y:S01]  /*b300*/  FADD.FTZ R150, R150, R147 ;  /* 0x0000009396967221 */ /* 0x000fe20000010000 */
[----:B0-----:R-:W-:Y:S01]  /*b310*/  FMUL.FTZ R62, R58, R151 ;  /* 0x000000973a3e7220 */ /* 0x001fe20000410000 */
[----:B------:R-:W-:Y:S01]  /*b320*/  STS [R107+0x4228], R158 ;  /* 0x0042289e6b007388 */ /* 0x000fe20000000800 */
[----:B------:R-:W-:Y:S01]  /*b330*/  FADD.FTZ R142, R142, R139 ;  /* 0x0000008b8e8e7221 */ /* 0x000fe20000010000 */
[----:B------:R-:W-:Y:S01]  /*b340*/  FADD.FTZ R148, R150, R143 ;  /* 0x0000008f96947221 */ /* 0x000fe20000010000 */
[----:B------:R-:W-:Y:S01]  /*b350*/  FMUL.FTZ R150, R58, R149 ;  /* 0x000000953a967220 */ /* 0x000fe20000410000 */
[----:B------:R-:W-:Y:S01]  /*b360*/  STS [R107+0x422c], R160 ;  /* 0x00422ca06b007388 */ /* 0x000fe20000000800 */
[----:B------:R-:W-:Y:S01]  /*b370*/  FADD.FTZ R142, R142, R137 ;  /* 0x000000898e8e7221 */ /* 0x000fe20000010000 */
[----:B------:R-:W-:Y:S01]  /*b380*/  FADD.FTZ R148, R148, R141 ;  /* 0x0000008d94947221 */ /* 0x000fe20000010000 */
[----:B------:R-:W-:Y:S01]  /*b390*/  FFMA.FTZ R106, R4, -R219, R106 ;  /* 0x800000db046a7223 */ /* 0x000fe2000001006a */
[----:B------:R-:W-:Y:S01]  /*b3a0*/  STS [R107+0x4224], R156 ;  /* 0x0042249c6b007388 */ /* 0x000fe20000000800 */
[----:B------:R-:W-:Y:S01]  /*b3b0*/  ISETP.GE.AND P2, PT, R119, 0x1, PT ;  /* 0x000000017700780c */ /* 0x000fe20003f46270 */
[----:B------:R-:W-:Y:S01]  /*b3c0*/  FADD.FTZ R63, R148, R63 ;  /* 0x0000003f943f7221 */ /* 0x000fe20000010000 */
[----:B------:R-:W-:Y:S01]  /*b3d0*/  FMUL.FTZ R148, R59, R144 ;  /* 0x000000903b947220 */ /* 0x000fe20000410000 */
[----:B------:R-:W-:Y:S01]  /*b3e0*/  FADD.FTZ R144, R142, R61 ;  /* 0x0000003d8e907221 */ /* 0x000fe20000010000 */
[C---:B------:R-:W-:Y:S01]  /*b3f0*/  FMUL.FTZ R142, R80.reuse, R145 ;  /* 0x00000091508e7220 */ /* 0x040fe20000410000 */
[----:B------:R-:W-:Y:S01]  /*b400*/  FADD.FTZ R63, R63, R134 ;  /* 0x000000863f3f7221 */ /* 0x000fe20000010000 */
[----:B------:R-:W-:Y:S01]  /*b410*/  FMUL.FTZ R134, R80, R121 ;  /* 0x0000007950867220 */ /* 0x000fe20000410000 */
[----:B------:R-:W-:Y:S01]  /*b420*/  STS [R107+0x4218], R154 ;  /* 0x0042189a6b007388 */ /* 0x000fe20000000800 */
[----:B------:R-:W-:Y:S01]  /*b430*/  FADD.FTZ R77, R144, R77 ;  /* 0x0000004d904d7221 */ /* 0x000fe20000010000 */
[----:B------:R-:W-:Y:S01]  /*b440*/  IADD3 R61, PT, PT, R190, 0x80, RZ ;  /* 0x00000080be3d7810 */ /* 0x000fe20007ffe0ff */
[----:B------:R-:W-:Y:S01]  /*b450*/  FADD.FTZ R136, R63, R136 ;  /* 0x000000883f887221 */ /* 0x000fe20000010000 */
[----:B------:R-:W-:Y:S01]  /*b460*/  STS [R107+0x421c], R152 ;  /* 0x00421c986b007388 */ /* 0x000fe20000000800 */
[----:B------:R-:W-:Y:S01]  /*b470*/  FADD.FTZ R77, R77, R76 ;  /* 0x0000004c4d4d7221 */ /* 0x000fe20000010000 */
[----:B------:R-:W-:Y:S01]  /*b480*/  LEA.HI R76, R61, R190, RZ, 0x1b ;  /* 0x000000be3d4c7211 */ /* 0x000fe200078fd8ff */
[----:B------:R-:W-:Y:S01]  /*b490*/  FFMA.FTZ R63, R3, -R221, R106 ;  /* 0x800000dd033f7223 */ /* 0x000fe2000001006a */
[----:B------:R0:W-:Y:S01]  /*b4a0*/  STS [R107+0x4210], R62 ;  /* 0x0042103e6b007388 */ /* 0x0001e20000000800 */
[----:B------:R-:W-:Y:S01]  /*b4b0*/  FADD.FTZ R60, R77, R60 ;  /* 0x0000003c4d3c7221 */ /* 0x000fe20000010000 */
[----:B------:R-:W-:Y:S01]  /*b4c0*/  LEA R161, R76, UR16, 0x2 ;  /* 0x000000104ca17c11 */ /* 0x000fe2000f8e10ff */
[----:B------:R-:W-:Y:S01]  /*b4d0*/  FMUL.FTZ R77, R126, UR18 ;  /* 0x000000127e4d7c20 */ /* 0x000fe20008410000 */
[----:B------:R-:W-:Y:S01]  /*b4e0*/  STS [R107+0x4214], R150 ;  /* 0x004214966b007388 */ /* 0x000fe20000000800 */
[----:B------:R-:W-:Y:S01]  /*b4f0*/  FMUL.FTZ R76, R112, UR18 ;  /* 0x00000012704c7c20 */ /* 0x000fe20008410000 */
[----:B------:R-:W-:Y:S01]  /*b500*/  FADD.FTZ R144, R136, R127 ;  /* 0x0000007f88907221 */ /* 0x000fe20000010000 */
[----:B------:R-:W-:Y:S01]  /*b510*/  FMUL.FTZ R136, R104, R168 ;  /* 0x000000a868887220 */ /* 0x000fe20000410000 */
[----:B------:R-:W-:Y:S01]  /*b520*/  STS [R107+0x4208], R146 ;  /* 0x004208926b007388 */ /* 0x000fe20000000800 */
[----:B------:R-:W-:Y:S01]  /*b530*/  FFMA.FTZ R157, R169, UR19, -R76 ;  /* 0x00000013a99d7c23 */ /* 0x000fe2000801084c */
[----:B------:R-:W-:Y:S01]  /*b540*/  FMUL.FTZ R76, R114, UR18 ;  /* 0x00000012724c7c20 */ /* 0x000fe20008410000 */
[----:B0-----:R-:W-:Y:S01]  /*b550*/  FFMA.FTZ R62, R3, R222, R78 ;  /* 0x000000de033e7223 */ /* 0x001fe2000001004e */
[----:B------:R-:W-:Y:S01]  /*b560*/  STS [R107+0x420c], R148 ;  /* 0x00420c946b007388 */ /* 0x000fe20000000800 */
[----:B------:R-:W-:Y:S01]  /*b570*/  FMUL.FTZ R159, R168, UR18 ;  /* 0x00000012a89f7c20 */ /* 0x000fe20008410000 */
[----:B------:R-:W-:Y:S01]  /*b580*/  FFMA.FTZ R151, R171, UR19, -R76 ;  /* 0x00000013ab977c23 */ /* 0x000fe2000801084c */
[----:B------:R-:W-:Y:S01]  /*b590*/  FMUL.FTZ R76, R116, UR18 ;  /* 0x00000012744c7c20 */ /* 0x000fe20008410000 */
[----:B------:R0:W-:Y:S01]  /*b5a0*/  STS [R107+0x4200], R142 ;  /* 0x0042008e6b007388 */ /* 0x0001e20000000800 */
[----:B------:R-:W-:Y:S01]  /*b5b0*/  FMUL.FTZ R155, R169, UR18 ;  /* 0x00000012a99b7c20 */ /* 0x000fe20008410000 */
[----:B------:R-:W-:Y:S01]  /*b5c0*/  FMUL.FTZ R153, R170, UR18 ;  /* 0x00000012aa997c20 */ /* 0x000fe20008410000 */
[----:B------:R-:W-:Y:S01]  /*b5d0*/  FFMA.FTZ R145, R173, UR19, -R76 ;  /* 0x00000013ad917c23 */ /* 0x000fe2000801084c */
[----:B------:R1:W-:Y:S01]  /*b5e0*/  STS [R107+0x4204], R134 ;  /* 0x004204866b007388 */ /* 0x0003e20000000800 */
[----:B------:R-:W-:Y:S01]  /*b5f0*/  FMUL.FTZ R76, R118, UR18 ;  /* 0x00000012764c7c20 */ /* 0x000fe20008410000 */
[----:B------:R-:W-:Y:S01]  /*b600*/  FMUL.FTZ R149, R171, UR18 ;  /* 0x00000012ab957c20 */ /* 0x000fe20008410000 */
[----:B------:R-:W-:Y:S01]  /*b610*/  FMUL.FTZ R147, R172, UR18 ;  /* 0x00000012ac937c20 */ /* 0x000fe20008410000 */
[----:B------:R-:W-:Y:S01]  /*b620*/  BAR.SYNC.DEFER_BLOCKING 0x0 ;  /* 0x0000000000007b1d */ /* 0x000fe20000010000 */
[----:B------:R-:W-:Y:S01]  /*b630*/  FFMA.FTZ R141, R175, UR19, -R76 ;  /* 0x00000013af8d7c23 */ /* 0x000fe2000801084c */
[----:B0-----:R-:W-:Y:S01]  /*b640*/  FFMA.FTZ R142, R168, UR19, -R77 ;  /* 0x00000013a88e7c23 */ /* 0x001fe2000801084d */
[----:B------:R-:W-:Y:S01]  /*b650*/  FMUL.FTZ R77, R128, UR18 ;  /* 0x00000012804d7c20 */ /* 0x000fe20008410000 */
[----:B------:R-:W-:Y:S01]  /*b660*/  FMUL.FTZ R143, R173, UR18 ;  /* 0x00000012ad8f7c20 */ /* 0x000fe20008410000 */
[----:B------:R-:W-:Y:S01]  /*b670*/  FMUL.FTZ R139, R174, UR18 ;  /* 0x00000012ae8b7c20 */ /* 0x000fe20008410000 */
[----:B------:R-:W-:Y:S01]  /*b680*/  FMUL.FTZ R137, R175, UR18 ;  /* 0x00000012af897c20 */ /* 0x000fe20008410000 */
[----:B-1----:R-:W-:Y:S01]  /*b690*/  FFMA.FTZ R134, R170, UR19, -R77 ;  /* 0x00000013aa867c23 */ /* 0x002fe2000801084d */
[----:B------:R-:W-:Y:S01]  /*b6a0*/  FMUL.FTZ R77, R130, UR18 ;  /* 0x00000012824d7c20 */ /* 0x000fe20008410000 */
[----:B------:R-:W-:Y:S01]  /*b6b0*/  FMUL.FTZ R127, R176, UR18 ;  /* 0x00000012b07f7c20 */ /* 0x000fe20008410000 */
[----:B------:R-:W-:Y:S01]  /*b6c0*/  FMUL.FTZ R76, R120, UR18 ;  /* 0x00000012784c7c20 */ /* 0x000fe20008410000 */
[----:B------:R-:W-:Y:S01]  /*b6d0*/  FMUL.FTZ R121, R140, UR18 ;  /* 0x000000128c797c20 */ /* 0x000fe20008410000 */
[----:B------:R-:W-:Y:S01]  /*b6e0*/  FFMA.FTZ R106, R172, UR19, -R77 ;  /* 0x00000013ac6a7c23 */ /* 0x000fe2000801084d */
[----:B------:R-:W-:Y:S01]  /*b6f0*/  FMUL.FTZ R77, R132, UR18 ;  /* 0x00000012844d7c20 */ /* 0x000fe20008410000 */
[----:B------:R-:W-:Y:S01]  /*b700*/  FMUL.FTZ R107, R178, UR18 ;  /* 0x00000012b26b7c20 */ /* 0x000fe20008410000 */
[----:B------:R-:W-:Y:S01]  /*b710*/  IADD3 R163, PT, PT, R190, 0x100, RZ ;  /* 0x00000100bea37810 */ /* 0x000fe20007ffe0ff */
[----:B------:R-:W-:Y:S01]  /*b720*/  FFMA.FTZ R159, R126, UR19, R159 ;  /* 0x000000137e9f7c23 */ /* 0x000fe2000801009f */
[----:B------:R-:W-:Y:S01]  /*b730*/  FFMA.FTZ R104, R174, UR19, -R77 ;  /* 0x00000013ae687c23 */ /* 0x000fe2000801084d */
[----:B------:R-:W-:Y:S01]  /*b740*/  FMUL.FTZ R77, R138, UR18 ;  /* 0x000000128a4d7c20 */ /* 0x000fe20008410000 */
[----:B------:R-:W-:Y:S01]  /*b750*/  IADD3 R61, PT, PT, R190, 0x180, RZ ;  /* 0x00000180be3d7810 */ /* 0x000fe20007ffe0ff */
[----:B------:R-:W-:Y:S01]  /*b760*/  FFMA.FTZ R155, R112, UR19, R155 ;  /* 0x00000013709b7c23 */ /* 0x000fe2000801009b */
[----:B------:R-:W-:Y:S01]  /*b770*/  ISETP.GE.AND P3, PT, R119, 0x81, PT ;  /* 0x000000817700780c */ /* 0x000fe20003f66270 */
[----:B------:R-:W-:Y:S01]  /*b780*/  FFMA.FTZ R78, R176, UR19, -R77 ;  /* 0x00000013b04e7c23 */ /* 0x000fe2000801084d */
[C---:B------:R-:W-:Y:S01]  /*b790*/  FMUL.FTZ R77, R177.reuse, UR18 ;  /* 0x00000012b14d7c20 */ /* 0x040fe20008410000 */
[----:B------:R-:W0:Y:S01]  /*b7a0*/  LDS R161, [R161+0x4400] ;  /* 0x00440000a1a17984 */ /* 0x000e220000000800 */
[----:B------:R-:W-:Y:S01]  /*b7b0*/  FFMA.FTZ R153, R128, UR19, R153 ;  /* 0x0000001380997c23 */ /* 0x000fe20008010099 */
[----:B------:R-:W-:Y:S01]  /*b7c0*/  FFMA.FTZ R149, R114, UR19, R149 ;  /* 0x0000001372957c23 */ /* 0x000fe20008010095 */
[----:B------:R-:W-:Y:S01]  /*b7d0*/  FFMA.FTZ R147, R130, UR19, R147 ;  /* 0x0000001382937c23 */ /* 0x000fe20008010093 */
[----:B------:R-:W-:Y:S01]  /*b7e0*/  FFMA.FTZ R143, R116, UR19, R143 ;  /* 0x00000013748f7c23 */ /* 0x000fe2000801008f */
[----:B------:R-:W-:Y:S01]  /*b7f0*/  FFMA.FTZ R139, R132, UR19, R139 ;  /* 0x00000013848b7c23 */ /* 0x000fe2000801008b */
[----:B------:R-:W-:Y:S01]  /*b800*/  FFMA.FTZ R137, R118, UR19, R137 ;  /* 0x0000001376897c23 */ /* 0x000fe20008010089 */
[----:B------:R-:W-:Y:S01]  /*b810*/  FFMA.FTZ R127, R138, UR19, R127 ;  /* 0x000000138a7f7c23 */ /* 0x000fe2000801007f */
[----:B------:R-:W-:Y:S01]  /*b820*/  FFMA.FTZ R76, R177, UR19, -R76 ;  /* 0x00000013b14c7c23 */ /* 0x000fe2000801084c */
[----:B------:R-:W-:Y:S01]  /*b830*/  FFMA.FTZ R77, R120, UR19, R77 ;  /* 0x00000013784d7c23 */ /* 0x000fe2000801004d */
[----:B------:R-:W-:Y:S01]  /*b840*/  FFMA.FTZ R121, R178, UR19, -R121 ;  /* 0x00000013b2797c23 */ /* 0x000fe20008010879 */
[----:B------:R-:W-:Y:S01]  /*b850*/  FFMA.FTZ R107, R140, UR19, R107 ;  /* 0x000000138c6b7c23 */ /* 0x000fe2000801006b */
[----:B------:R-:W-:Y:S06]  /*b860*/  @!P2 BRA `(.L_x_1655) ;  /* 0x000000000010a947 */ /* 0x000fec0003800000 */
[----:B------:R-:W-:-:S04]  /*b870*/  LEA.HI R146, R190, R190, RZ, 0x1b ;  /* 0x000000bebe927211 */ /* 0x000fc800078fd8ff */
[----:B------:R-:W-:-:S05]  /*b880*/  LEA R146, R146, UR16, 0x2 ;  /* 0x0000001092927c11 */ /* 0x000fca000f8e10ff */
[----:B------:R-:W1:Y:S04]  /*b890*/  LDS R165, [R146+0x4200] ;  /* 0x0042000092a57984 */ /* 0x000e680000000800 */
[----:B-1----:R1:W-:Y:S02]  /*b8a0*/  REDG.E.ADD.F32.FTZ.RN.STRONG.GPU desc[UR30][R64.64], R165 ;  /* 0x000000a5400079a6 */ /* 0x0023e4000c12f31e */
.L_x_1655:
[----:B------:R-:W-:Y:S05]  /*b8b0*/  BSYNC.RECONVERGENT B0 ;  /* 0x0000000000007941 */ /* 0x000fea0003800200 */
.L_x_1654:
[----:B------:R-:W-:Y:S04]  /*b8c0*/  BSSY.RECONVERGENT B0, `(.L_x_1656) ;  /* 0x0000003000007945 */ /* 0x000fe80003800200 */
[----:B------:R-:W-:Y:S05]  /*b8d0*/  @!P3 BRA `(.L_x_1657) ;  /* 0x000000000004b947 */ /* 0x000fea0003800000 */
[----:B0-----:R2:W-:Y:S02]  /*b8e0*/  REDG.E.ADD.F32.FTZ.RN.STRONG.GPU desc[UR30][R64.64+0x200], R161 ;  /* 0x000200a1400079a6 */ /* 0x0015e4000c12f31e */
.L_x_1657:
[----:B------:R-:W-:Y:S05]  /*b8f0*/  BSYNC.RECONVERGENT B0 ;  /* 0x0000000000007941 */ /* 0x000fea0003800200 */
.L_x_1656:
[-C--:B------:R-:W-:Y:S01]  /*b900*/  LEA.HI R163, R163, R190.reuse, RZ, 0x1b ;  /* 0x000000bea3a37211 */ /* 0x080fe200078fd8ff */
[----:B------:R-:W-:Y:S01]  /*b910*/  BSSY.RECONVERGENT B0, `(.L_x_1658) ;  /* 0x000000f000007945 */ /* 0x000fe20003800200 */
[----:B------:R-:W-:Y:S02]  /*b920*/  LEA.HI R61, R61, R190, RZ, 0x1b ;  /* 0x000000be3d3d7211 */ /* 0x000fe400078fd8ff */
[----:B------:R-:W-:Y:S02]  /*b930*/  LEA R163, R163, UR16, 0x2 ;  /* 0x00000010a3a37c11 */ /* 0x000fe4000f8e10ff */
[----:B------:R-:W-:Y:S02]  /*b940*/  LEA R148, R61, UR16, 0x2 ;  /* 0x000000103d947c11 */ /* 0x000fe4000f8e10ff */
[----:B------:R-:W-:Y:S01]  /*b950*/  ISETP.GE.AND P6, PT, R119, 0x101, PT ;  /* 0x000001017700780c */ /* 0x000fe20003fc6270 */
[----:B------:R1:W1:Y:S01]  /*b960*/  LDS R61, [R163+0x4600] ;  /* 0x00460000a33d7984 */ /* 0x0002620000000800 */
[----:B------:R-:W-:-:S02]  /*b970*/  IADD3 R146, PT, PT, R190, 0x200, RZ ;  /* 0x00000200be927810 */ /* 0x000fc40007ffe0ff */
[----:B0-2---:R-:W-:Y:S02]  /*b980*/  IADD3 R161, PT, PT, R190, 0x280, RZ ;  /* 0x00000280bea17810 */ /* 0x005fe40007ffe0ff */
[----:B------:R-:W-:Y:S02]  /*b990*/  LEA.HI R146, R146, R190, RZ, 0x1b ;  /* 0x000000be92927211 */ /* 0x000fe400078fd8ff */
[C---:B------:R-:W-:Y:S02]  /*b9a0*/  ISETP.GE.AND P2, PT, R119.reuse, 0x181, PT ;  /* 0x000001817700780c */ /* 0x040fe40003f46270 */
[C---:B------:R-:W-:Y:S02]  /*b9b0*/  ISETP.GE.AND P3, PT, R119.reuse, 0x201, PT ;  /* 0x000002017700780c */ /* 0x040fe40003f66270 */
[C---:B------:R-:W-:Y:S02]  /*b9c0*/  ISETP.GE.AND P4, PT, R119.reuse, 0x281, PT ;  /* 0x000002817700780c */ /* 0x040fe40003f86270 */
[----:B------:R-:W-:Y:S01]  /*b9d0*/  ISETP.GE.AND P5, PT, R119, 0x301, PT ;  /* 0x000003017700780c */ /* 0x000fe20003fa6270 */
[----:B------:R-:W-:-:S12]  /*b9e0*/  @!P6 BRA `(.L_x_1659) ;  /* 0x000000000004e947 */ /* 0x000fd80003800000 */
[----:B-1----:R0:W-:Y:S02]  /*b9f0*/  REDG.E.ADD.F32.FTZ.RN.STRONG.GPU desc[UR30][R64.64+0x400], R61 ;  /* 0x0004003d400079a6 */ /* 0x0021e4000c12f31e */
.L_x_1659:
[----:B------:R-:W-:Y:S05]  /*ba00*/  BSYNC.RECONVERGENT B0 ;  /* 0x0000000000007941 */ /* 0x000fea0003800200 */
.L_x_1658:
[----:B01----:R0:W1:Y:S01]  /*ba10*/  LDS R61, [R148+0x4800] ;  /* 0x00480000943d7984 */ /* 0x0030620000000800 */
[----:B------:R-:W-:Y:S01]  /*ba20*/  BSSY.RECONVERGENT B0, `(.L_x_1660) ;  /* 0x0000006000007945 */ /* 0x000fe20003800200 */
[----:B------:R-:W-:Y:S02]  /*ba30*/  IADD3 R163, PT, PT, R190, 0x300, RZ ;  /* 0x00000300bea37810 */ /* 0x000fe40007ffe0ff */
[----:B------:R-:W-:Y:S02]  /*ba40*/  LEA R146, R146, UR16, 0x2 ;  /* 0x0000001092927c11 */ /* 0x000fe4000f8e10ff */
[----:B------:R-:W-:Y:S01]  /*ba50*/  LEA.HI R161, R161, R190, RZ, 0x1b ;  /* 0x000000bea1a17211 */ /* 0x000fe200078fd8ff */
[----:B------:R-:W-:Y:S06]  /*ba60*/  @!P2 BRA `(.L_x_1661) ;  /* 0x000000000004a947 */ /* 0x000fec0003800000 */
[----:B-1----:R2:W-:Y:S02]  /*ba70*/  REDG.E.ADD.F32.FTZ.RN.STRONG.GPU desc[UR30][R64.64+0x600], R61 ;  /* 0x0006003d400079a6 */ /* 0x0025e4000c12f31e */
.L_x_1661:
[----:B------:R-:W-:Y:S05]  /*ba80*/  BSYNC.RECONVERGENT B0 ;  /* 0x0000000000007941 */ /* 0x000fea0003800200 */
.L_x_1660:
[----:B-12---:R1:W2:Y:S01]  /*ba90*/  LDS R61, [R146+0x4a00] ;  /* 0x004a0000923d7984 */ /* 0x0062a20000000800 */
[----:B------:R-:W-:Y:S01]  /*baa0*/  BSSY.RECONVERGENT B0, `(.L_x_1662) ;  /* 0x0000005000007945 */ /* 0x000fe20003800200 */
[----:B------:R-:W-:Y:S02]  /*bab0*/  LEA.HI R163, R163, R190, RZ, 0x1b ;  /* 0x000000bea3a37211 */ /* 0x000fe400078fd8ff */
[----:B------:R-:W-:Y:S01]  /*bac0*/  LEA R161, R161, UR16, 0x2 ;  /* 0x00000010a1a17c11 */ /* 0x000fe2000f8e10ff */
[----:B------:R-:W-:Y:S06]  /*bad0*/  @!P3 BRA `(.L_x_1663) ;  /* 0x000000000004b947 */ /* 0x000fec0003800000 */
[----:B--2---:R2:W-:Y:S02]  /*bae0*/  REDG.E.ADD.F32.FTZ.RN.STRONG.GPU desc[UR30][R64.64+0x800], R61 ;  /* 0x0008003d400079a6 */ /* 0x0045e4000c12f31e */
.L_x_1663:
[----:B------:R-:W-:Y:S05]  /*baf0*/  BSYNC.RECONVERGENT B0 ;  /* 0x0000000000007941 */ /* 0x000fea0003800200 */
.L_x_1662:
[----:B--2---:R2:W0:Y:S01]  /*bb00*/  LDS R61, [R161+0x4c00] ;  /* 0x004c0000a13d7984 */ /* 0x0044220000000800 */
[----:B------:R-:W-:Y:S01]  /*bb10*/  BSSY.RECONVERGENT B0, `(.L_x_1664) ;  /* 0x0000004000007945 */ /* 0x000fe20003800200 */
[----:B-1----:R-:W-:-:S03]  /*bb20*/  LEA R146, R163, UR16, 0x2 ;  /* 0x00000010a3927c11 */ /* 0x002fc6000f8e10ff */
[----:B------:R-:W-:Y:S05]  /*bb30*/  @!P4 BRA `(.L_x_1665) ;  /* 0x000000000004c947 */ /* 0x000fea0003800000 */
[----:B0-----:R1:W-:Y:S02]  /*bb40*/  REDG.E.ADD.F32.FTZ.RN.STRONG.GPU desc[UR30][R64.64+0xa00], R61 ;  /* 0x000a003d400079a6 */ /* 0x0013e4000c12f31e */
.L_x_1665:
[----:B------:R-:W-:Y:S05]  /*bb50*/  BSYNC.RECONVERGENT B0 ;  /* 0x0000000000007941 */ /* 0x000fea0003800200 */
.L_x_1664:
[----:B01----:R0:W1:Y:S01]  /*bb60*/  LDS R61, [R146+0x4e00] ;  /* 0x004e0000923d7984 */ /* 0x0030620000000800 */
[----:B------:R-:W-:Y:S01]  /*bb70*/  BSSY.RECONVERGENT B0, `(.L_x_1666) ;  /* 0x0000005000007945 */ /* 0x000fe20003800200 */
[C---:B--2---:R-:W-:Y:S02]  /*bb80*/  IADD3 R161, PT, PT, R190.reuse, 0x380, RZ ;  /* 0x00000380bea17810 */ /* 0x044fe40007ffe0ff */
[----:B------:R-:W-:Y:S01]  /*bb90*/  LOP3.LUT R163, R190, 0x400, RZ, 0xfc, !PT ;  /* 0x00000400bea37812 */ /* 0x000fe200078efcff */
[----:B------:R-:W-:Y:S06]  /*bba0*/  @!P5 BRA `(.L_x_1667) ;  /* 0x000000000004d947 */ /* 0x000fec0003800000 */
[----:B-1----:R2:W-:Y:S02]  /*bbb0*/  REDG.E.ADD.F32.FTZ.RN.STRONG.GPU desc[UR30][R64.64+0xc00], R61 ;  /* 0x000c003d400079a6 */ /* 0x0025e4000c12f31e */
.L_x_1667:
[----:B------:R-:W-:Y:S05]  /*bbc0*/  BSYNC.RECONVERGENT B0 ;  /* 0x0000000000007941 */ /* 0x000fea0003800200 */
.L_x_1666:
[----:B-12---:R-:W-:Y:S01]  /*bbd0*/  IADD3 R61, PT, PT, R190, 0x480, RZ ;  /* 0x00000480be3d7810 */ /* 0x006fe20007ffe0ff */
        /* <DEDUP_REMOVED lines=15> */
.L_x_1669:
[----:B------:R-:W-:Y:S05]  /*bcd0*/  BSYNC.RECONVERGENT B0 ;  /* 0x0000000000007941 */ /* 0x000fea0003800200 */
.L_x_1668:
[----:B01----:R0:W1:Y:S01]  /*bce0*/  LDS R61, [R163+0x5200] ;  /* 0x00520000a33d7984 */ /* 0x0030620000000800 */
[----:B------:R-:W-:Y:S01]  /*bcf0*/  BSSY.RECONVERGENT B0, `(.L_x_1670) ;  /* 0x0000006000007945 */ /* 0x000fe20003800200 */
[----:B------:R-:W-:Y:S02]  /*bd00*/  IADD3 R161, PT, PT, R190, 0x580, RZ ;  /* 0x00000580bea17810 */ /* 0x000fe40007ffe0ff */
[----:B------:R-:W-:Y:S02]  /*bd10*/  LEA.HI R165, R165, R190, RZ, 0x1b ;  /* 0x000000bea5a57211 */ /* 0x000fe400078fd8ff */
[----:B------:R-:W-:Y:S01]  /*bd20*/  LEA R146, R146, UR16, 0x2 ;  /* 0x0000001092927c11 */ /* 0x000fe2000f8e10ff */
[----:B------:R-:W-:Y:S06]  /*bd30*/  @!P2 BRA `(.L_x_1671) ;  /* 0x000000000004a947 */ /* 0x000fec0003800000 */
[----:B-1----:R2:W-:Y:S02]  /*bd40*/  REDG.E.ADD.F32.FTZ.RN.STRONG.GPU desc[UR30][R64.64+0x1000], R61 ;  /* 0x0010003d400079a6 */ /* 0x0025e4000c12f31e */
.L_x_1671:
[----:B------:R-:W-:Y:S05]  /*bd50*/  BSYNC.RECONVERGENT B0 ;  /* 0x0000000000007941 */ /* 0x000fea0003800200 */
.L_x_1670:
[----:B-12---:R1:W2:Y:S01]  /*bd60*/  LDS R61, [R146+0x5400] ;  /* 0x00540000923d7984 */ /* 0x0062a20000000800 */
[----:B------:R-:W-:Y:S01]  /*bd70*/  BSSY.RECONVERGENT B0, `(.L_x_1672) ;  /* 0x0000005000007945 */ /* 0x000fe20003800200 */
[----:B------:R-:W-:Y:S02]  /*bd80*/  LEA.HI R161, R161, R190, RZ, 0x1b ;  /* 0x000000bea1a17211 */ /* 0x000fe400078fd8ff */
[----:B------:R-:W-:Y:S01]  /*bd90*/  LEA R165, R165, UR16, 0x2 ;  /* 0x00000010a5a57c11 */ /* 0x000fe2000f8e10ff */
[----:B------:R-:W-:Y:S06]  /*bda0*/  @!P3 BRA `(.L_x_1673) ;  /* 0x000000000004b947 */ /* 0x000fec0003800000 */
[----:B--2---:R2:W-:Y:S02]  /*bdb0*/  REDG.E.ADD.F32.FTZ.RN.STRONG.GPU desc[UR30][R64.64+0x1200], R61 ;  /* 0x0012003d400079a6 */ /* 0x0045e4000c12f31e */
.L_x_1673:
[----:B------:R-:W-:Y:S05]  /*bdc0*/  BSYNC.RECONVERGENT B0 ;  /* 0x0000000000007941 */ /* 0x000fea0003800200 */
.L_x_1672:
[----:B--2---:R2:W0:Y:S01]  /*bdd0*/  LDS R61, [R165+0x5600] ;  /* 0x00560000a53d7984 */ /* 0x0044220000000800 */
[----:B------:R-:W-:Y:S01]  /*bde0*/  BSSY.RECONVERGENT B0, `(.L_x_1674) ;  /* 0x0000004000007945 */ /* 0x000fe20003800200 */
[----:B-1----:R-:W-:-:S03]  /*bdf0*/  LEA R146, R161, UR16, 0x2 ;  /* 0x00000010a1927c11 */ /* 0x002fc6000f8e10ff */
[----:B------:R-:W-:Y:S05]  /*be00*/  @!P4 BRA `(.L_x_1675) ;  /* 0x000000000004c947 */ /* 0x000fea0003800000 */
[----:B0-----:R1:W-:Y:S02]  /*be10*/  REDG.E.ADD.F32.FTZ.RN.STRONG.GPU desc[UR30][R64.64+0x1400], R61 ;  /* 0x0014003d400079a6 */ /* 0x0013e4000c12f31e */
.L_x_1675:
[----:B------:R-:W-:Y:S05]  /*be20*/  BSYNC.RECONVERGENT B0 ;  /* 0x0000000000007941 */ /* 0x000fea0003800200 */
.L_x_1674:
[----:B01----:R0:W1:Y:S01]  /*be30*/  LDS R61, [R146+0x5800] ;  /* 0x00580000923d7984 */ /* 0x0030620000000800 */
[----:B------:R-:W-:Y:S01]  /*be40*/  BSSY.RECONVERGENT B0, `(.L_x_1676) ;  /* 0x0000005000007945 */ /* 0x000fe20003800200 */
[C---:B------:R-:W-:Y:S02]  /*be50*/  IADD3 R161, PT, PT, R190.reuse, 0x600, RZ ;  /* 0x00000600bea17810 */ /* 0x040fe40007ffe0ff */
[----:B------:R-:W-:Y:S01]  /*be60*/  IADD3 R163, PT, PT, R190, 0x680, RZ ;  /* 0x00000680bea37810 */ /* 0x000fe20007ffe0ff */
[----:B------:R-:W-:Y:S06]  /*be70*/  @!P5 BRA `(.L_x_1677) ;  /* 0x000000000004d947 */ /* 0x000fec0003800000 */
[----:B-1----:R1:W-:Y:S02]  /*be80*/  REDG.E.ADD.F32.FTZ.RN.STRONG.GPU desc[UR30][R64.64+0x1600], R61 ;  /* 0x0016003d400079a6 */ /* 0x0023e4000c12f31e */
.L_x_1677:
[----:B------:R-:W-:Y:S05]  /*be90*/  BSYNC.RECONVERGENT B0 ;  /* 0x0000000000007941 */ /* 0x000fea0003800200 */
.L_x_1676:
        /* <DEDUP_REMOVED lines=8> */
[----:B--2---:R-:W-:Y:S02]  /*bf20*/  IADD3 R165, PT, PT, R190, 0x780, RZ ;  /* 0x00000780bea57810 */ /* 0x004fe40007ffe0ff */
[----:B------:R-:W-:Y:S02]  /*bf30*/  LEA R163, R163, UR16, 0x2 ;  /* 0x00000010a3a37c11 */ /* 0x000fe4000f8e10ff */
[C---:B------:R-:W-:Y:S02]  /*bf40*/  ISETP.GE.AND P2, PT, R119.reuse, 0x681, PT ;  /* 0x000006817700780c */ /* 0x040fe40003f46270 */
[C---:B------:R-:W-:Y:S02]  /*bf50*/  ISETP.GE.AND P3, PT, R119.reuse, 0x701, PT ;  /* 0x000007017700780c */ /* 0x040fe40003f66270 */
[C---:B------:R-:W-:Y:S02]  /*bf60*/  ISETP.GE.AND P4, PT, R119.reuse, 0x781, PT ;  /* 0x000007817700780c */ /* 0x040fe40003f86270 */
[----:B------:R-:W-:Y:S01]  /*bf70*/  ISETP.GE.AND P5, PT, R119, 0x801, PT ;  /* 0x000008017700780c */ /* 0x000fe20003fa6270 */
[----:B------:R-:W-:-:S12]  /*bf80*/  @!P6 BRA `(.L_x_1679) ;  /* 0x000000000004e947 */ /* 0x000fd80003800000 */
[----:B0-----:R1:W-:Y:S02]  /*bf90*/  REDG.E.ADD.F32.FTZ.RN.STRONG.GPU desc[UR30][R64.64+0x1800], R61 ;  /* 0x0018003d400079a6 */ /* 0x0013e4000c12f31e */
.L_x_1679:
[----:B------:R-:W-:Y:S05]  /*bfa0*/  BSYNC.RECONVERGENT B0 ;  /* 0x0000000000007941 */ /* 0x000fea0003800200 */
.L_x_1678:
[----:B01----:R0:W1:Y:S01]  /*bfb0*/  LDS R61, [R163+0x5c00] ;  /* 0x005c0000a33d7984 */ /* 0x0030620000000800 */
[----:B------:R-:W-:Y:S01]  /*bfc0*/  BSSY.RECONVERGENT B0, `(.L_x_1680) ;  /* 0x0000006000007945 */ /* 0x000fe20003800200 */
[----:B------:R-:W-:Y:S02]  /*bfd0*/  LOP3.LUT R161, R190, 0x800, RZ, 0xfc, !PT ;  /* 0x00000800bea17812 */ /* 0x000fe400078efcff */
[----:B------:R-:W-:Y:S02]  /*bfe0*/  LEA.HI R165, R165, R190, RZ, 0x1b ;  /* 0x000000bea5a57211 */ /* 0x000fe400078fd8ff */
[----:B------:R-:W-:Y:S01]  /*bff0*/  LEA R146, R146, UR16, 0x2 ;  /* 0x0000001092927c11 */ /* 0x000fe2000f8e10ff */
[----:B------:R-:W-:Y:S06]  /*c000*/  @!P2 BRA `(.L_x_1681) ;  /* 0x000000000004a947 */ /* 0x000fec0003800000 */
[----:B-1----:R2:W-:Y:S02]  /*c010*/  REDG.E.ADD.F32.FTZ.RN.STRONG.GPU desc[UR30][R64.64+0x1a00], R61 ;  /* 0x001a003d400079a6 */ /* 0x0025e4000c12f31e */
.L_x_1681:
[----:B------:R-:W-:Y:S05]  /*c020*/  BSYNC.RECONVERGENT B0 ;  /* 0x0000000000007941 */ /* 0x000fea0003800200 */
.L_x_1680:
[----:B-12---:R1:W2:Y:S01]  /*c030*/  LDS R61, [R146+0x5e00] ;  /* 0x005e0000923d7984 */ /* 0x0062a20000000800 */
[----:B------:R-:W-:Y:S01]  /*c040*/  BSSY.RECONVERGENT B0, `(.L_x_1682) ;  /* 0x0000005000007945 */ /* 0x000fe20003800200 */
[----:B------:R-:W-:Y:S02]  /*c050*/  LEA.HI R161, R161, R190, RZ, 0x1b ;  /* 0x000000bea1a17211 */ /* 0x000fe400078fd8ff */
[----:B------:R-:W-:Y:S01]  /*c060*/  LEA R165, R165, UR16, 0x2 ;  /* 0x00000010a5a57c11 */ /* 0x000fe2000f8e10ff */
[----:B------:R-:W-:Y:S06]  /*c070*/  @!P3 BRA `(.L_x_1683) ;  /* 0x000000000004b947 */ /* 0x000fec0003800000 */
[----:B--2---:R2:W-:Y:S02]  /*c080*/  REDG.E.ADD.F32.FTZ.RN.STRONG.GPU desc[UR30][R64.64+0x1c00], R61 ;  /* 0x001c003d400079a6 */ /* 0x0045e4000c12f31e */
.L_x_1683:
[----:B------:R-:W-:Y:S05]  /*c090*/  BSYNC.RECONVERGENT B0 ;  /* 0x0000000000007941 */ /* 0x000fea0003800200 */
.L_x_1682:
[----:B--2---:R2:W0:Y:S01]  /*c0a0*/  LDS R61, [R165+0x6000] ;  /* 0x00600000a53d7984 */ /* 0x0044220000000800 */
[----:B------:R-:W-:Y:S01]  /*c0b0*/  BSSY.RECONVERGENT B0, `(.L_x_1684) ;  /* 0x0000004000007945 */ /* 0x000fe20003800200 */
[----:B-1----:R-:W-:-:S03]  /*c0c0*/  LEA R146, R161, UR16, 0x2 ;  /* 0x00000010a1927c11 */ /* 0x002fc6000f8e10ff */
[----:B------:R-:W-:Y:S05]  /*c0d0*/  @!P4 BRA `(.L_x_1685) ;  /* 0x000000000004c947 */ /* 0x000fea0003800000 */
[----:B0-----:R1:W-:Y:S02]  /*c0e0*/  REDG.E.ADD.F32.FTZ.RN.STRONG.GPU desc[UR30][R64.64+0x1e00], R61 ;  /* 0x001e003d400079a6 */ /* 0x0013e4000c12f31e */
.L_x_1685:
[----:B------:R-:W-:Y:S05]  /*c0f0*/  BSYNC.RECONVERGENT B0 ;  /* 0x0000000000007941 */ /* 0x000fea0003800200 */
.L_x_1684:
[----:B01----:R0:W1:Y:S01]  /*c100*/  LDS R61, [R146+0x6200] ;  /* 0x00620000923d7984 */ /* 0x0030620000000800 */
[----:B------:R-:W-:Y:S01]  /*c110*/  BSSY.RECONVERGENT B0, `(.L_x_1686) ;  /* 0x0000005000007945 */ /* 0x000fe20003800200 */
[C---:B------:R-:W-:Y:S02]  /*c120*/  IADD3 R161, PT, PT, R190.reuse, 0x880, RZ ;  /* 0x00000880bea17810 */ /* 0x040fe40007ffe0ff */
[----:B------:R-:W-:Y:S01]  /*c130*/  IADD3 R163, PT, PT, R190, 0x900, RZ ;  /* 0x00000900bea37810 */ /* 0x000fe20007ffe0ff */
[----:B------:R-:W-:Y:S06]  /*c140*/  @!P5 BRA `(.L_x_1687) ;  /* 0x000000000004d947 */ /* 0x000fec0003800000 */
[----:B-1----:R1:W-:Y:S02]  /*c150*/  REDG.E.ADD.F32.FTZ.RN.STRONG.GPU desc[UR30][R64.64+0x2000], R61 ;  /* 0x0020003d400079a6 */ /* 0x0023e4000c12f31e */
.L_x_1687:
[----:B------:R-:W-:Y:S05]  /*c160*/  BSYNC.RECONVERGENT B0 ;  /* 0x0000000000007941 */ /* 0x000fea0003800200 */
.L_x_1686:
        /* <DEDUP_REMOVED lines=16> */
.L_x_1689:
[----:B------:R-:W-:Y:S05]  /*c270*/  BSYNC.RECONVERGENT B0 ;  /* 0x0000000000007941 */ /* 0x000fea0003800200 */
.L_x_1688:
[----:B01----:R0:W1:Y:S01]  /*c280*/  LDS R61, [R163+0x6600] ;  /* 0x00660000a33d7984 */ /* 0x0030620000000800 */
[----:B------:R-:W-:Y:S01]  /*c290*/  BSSY.RECONVERGENT B0, `(.L_x_1690) ;  /* 0x0000006000007945 */ /* 0x000fe20003800200 */
[----:B------:R-:W-:Y:S02]  /*c2a0*/  IADD3 R161, PT, PT, R190, 0xa80, RZ ;  /* 0x00000a80bea17810 */ /* 0x000fe40007ffe0ff */
[----:B------:R-:W-:Y:S02]  /*c2b0*/  LEA.HI R165, R165, R190, RZ, 0x1b ;  /* 0x000000bea5a57211 */ /* 0x000fe400078fd8ff */
[----:B------:R-:W-:Y:S01]  /*c2c0*/  LEA R146, R146, UR16, 0x2 ;  /* 0x0000001092927c11 */ /* 0x000fe2000f8e10ff */
[----:B------:R-:W-:Y:S06]  /*c2d0*/  @!P2 BRA `(.L_x_1691) ;  /* 0x000000000004a947 */ /* 0x000fec0003800000 */
[----:B-1----:R2:W-:Y:S02]  /*c2e0*/  REDG.E.ADD.F32.FTZ.RN.STRONG.GPU desc[UR30][R64.64+0x2400], R61 ;  /* 0x0024003d400079a6 */ /* 0x0025e4000c12f31e */
.L_x_1691:
[----:B------:R-:W-:Y:S05]  /*c2f0*/  BSYNC.RECONVERGENT B0 ;  /* 0x0000000000007941 */ /* 0x000fea0003800200 */
.L_x_1690:
[----:B-12---:R1:W2:Y:S01]  /*c300*/  LDS R61, [R146+0x6800] ;  /* 0x00680000923d7984 */ /* 0x0062a20000000800 */
[----:B------:R-:W-:Y:S01]  /*c310*/  BSSY.RECONVERGENT B0, `(.L_x_1692) ;  /* 0x0000005000007945 */ /* 0x000fe20003800200 */
[----:B------:R-:W-:Y:S02]  /*c320*/  LEA.HI R161, R161, R190, RZ, 0x1b ;  /* 0x000000bea1a17211 */ /* 0x000fe400078fd8ff */
[----:B------:R-:W-:Y:S01]  /*c330*/  LEA R165, R165, UR16, 0x2 ;  /* 0x00000010a5a57c11 */ /* 0x000fe2000f8e10ff */
[----:B------:R-:W-:Y:S06]  /*c340*/  @!P3 BRA `(.L_x_1693) ;  /* 0x000000000004b947 */ /* 0x000fec0003800000 */
[----:B--2---:R2:W-:Y:S02]  /*c350*/  REDG.E.ADD.F32.FTZ.RN.STRONG.GPU desc[UR30][R64.64+0x2600], R61 ;  /* 0x0026003d400079a6 */ /* 0x0045e4000c12f31e */
.L_x_1693:
[----:B------:R-:W-:Y:S05]  /*c360*/  BSYNC.RECONVERGENT B0 ;  /* 0x0000000000007941 */ /* 0x000fea0003800200 */
.L_x_1692:
[----:B--2---:R2:W0:Y:S01]  /*c370*/  LDS R61, [R165+0x6a00] ;  /* 0x006a0000a53d7984 */ /* 0x0044220000000800 */
[----:B------:R-:W-:Y:S01]  /*c380*/  BSSY.RECONVERGENT B0, `(.L_x_1694) ;  /* 0x0000004000007945 */ /* 0x000fe20003800200 */
[----:B-1----:R-:W-:-:S03]  /*c390*/  LEA R146, R161, UR16, 0x2 ;  /* 0x00000010a1927c11 */ /* 0x002fc6000f8e10ff */
[----:B------:R-:W-:Y:S05]  /*c3a0*/  @!P4 BRA `(.L_x_1695) ;  /* 0x000000000004c947 */ /* 0x000fea0003800000 */
[----:B0-----:R1:W-:Y:S02]  /*c3b0*/  REDG.E.ADD.F32.FTZ.RN.STRONG.GPU desc[UR30][R64.64+0x2800], R61 ;  /* 0x0028003d400079a6 */ /* 0x0013e4000c12f31e */
.L_x_1695:
[----:B------:R-:W-:Y:S05]  /*c3c0*/  BSYNC.RECONVERGENT B0 ;  /* 0x0000000000007941 */ /* 0x000fea0003800200 */
.L_x_1694:
[----:B01----:R0:W1:Y:S01]  /*c3d0*/  LDS R61, [R146+0x6c00] ;  /* 0x006c0000923d7984 */ /* 0x0030620000000800 */
[----:B------:R-:W-:Y:S01]  /*c3e0*/  BSSY.RECONVERGENT B0, `(.L_x_1696) ;  /* 0x0000005000007945 */ /* 0x000fe20003800200 */
[C---:B------:R-:W-:Y:S02]  /*c3f0*/  IADD3 R161, PT, PT, R190.reuse, 0xb00, RZ ;  /* 0x00000b00bea17810 */ /* 0x040fe40007ffe0ff */
[----:B------:R-:W-:Y:S01]  /*c400*/  IADD3 R163, PT, PT, R190, 0xb80, RZ ;  /* 0x00000b80bea37810 */ /* 0x000fe20007ffe0ff */
[----:B------:R-:W-:Y:S06]  /*c410*/  @!P5 BRA `(.L_x_1697) ;  /* 0x000000000004d947 */ /* 0x000fec0003800000 */
[----:B-1----:R1:W-:Y:S02]  /*c420*/  REDG.E.ADD.F32.FTZ.RN.STRONG.GPU desc[UR30][R64.64+0x2a00], R61 ;  /* 0x002a003d400079a6 */ /* 0x0023e4000c12f31e */
.L_x_1697:
[----:B------:R-:W-:Y:S05]  /*c430*/  BSYNC.RECONVERGENT B0 ;  /* 0x0000000000007941 */ /* 0x000fea0003800200 */
.L_x_1696:
        /* <DEDUP_REMOVED lines=16> */
.L_x_1699:
[----:B------:R-:W-:Y:S05]  /*c540*/  BSYNC.RECONVERGENT B0 ;  /* 0x0000000000007941 */ /* 0x000fea0003800200 */
.L_x_1698:
[----:B01----:R0:W1:Y:S01]  /*c550*/  LDS R61, [R163+0x7000] ;  /* 0x00700000a33d7984 */ /* 0x0030620000000800 */
[----:B------:R-:W-:Y:S01]  /*c560*/  BSSY.RECONVERGENT B0, `(.L_x_1700) ;  /* 0x0000006000007945 */ /* 0x000fe20003800200 */
[----:B------:R-:W-:Y:S02]  /*c570*/  IADD3 R161, PT, PT, R190, 0xd00, RZ ;  /* 0x00000d00bea17810 */ /* 0x000fe40007ffe0ff */
[----:B------:R-:W-:Y:S02]  /*c580*/  LEA.HI R165, R165, R190, RZ, 0x1b ;  /* 0x000000bea5a57211 */ /* 0x000fe400078fd8ff */
[----:B------:R-:W-:Y:S01]  /*c590*/  LEA R146, R146, UR16, 0x2 ;  /* 0x0000001092927c11 */ /* 0x000fe2000f8e10ff */
[----:B------:R-:W-:Y:S06]  /*c5a0*/  @!P2 BRA `(.L_x_1701) ;  /* 0x000000000004a947 */ /* 0x000fec0003800000 */
[----:B-1----:R2:W-:Y:S02]  /*c5b0*/  REDG.E.ADD.F32.FTZ.RN.STRONG.GPU desc[UR30][R64.64+0x2e00], R61 ;  /* 0x002e003d400079a6 */ /* 0x0025e4000c12f31e */
.L_x_1701:
[----:B------:R-:W-:Y:S05]  /*c5c0*/  BSYNC.RECONVERGENT B0 ;  /* 0x0000000000007941 */ /* 0x000fea0003800200 */
.L_x_1700:
[----:B-12---:R1:W2:Y:S01]  /*c5d0*/  LDS R61, [R146+0x7200] ;  /* 0x00720000923d7984 */ /* 0x0062a20000000800 */
[----:B------:R-:W-:Y:S01]  /*c5e0*/  BSSY.RECONVERGENT B0, `(.L_x_1702) ;  /* 0x0000005000007945 */ /* 0x000fe20003800200 */
[----:B------:R-:W-:Y:S02]  /*c5f0*/  LEA.HI R161, R161, R190, RZ, 0x1b ;  /* 0x000000bea1a17211 */ /* 0x000fe400078fd8ff */
[----:B------:R-:W-:Y:S01]  /*c600*/  LEA R165, R165, UR16, 0x2 ;  /* 0x00000010a5a57c11 */ /* 0x000fe2000f8e10ff */
[----:B------:R-:W-:Y:S06]  /*c610*/  @!P3 BRA `(.L_x_1703) ;  /* 0x000000000004b947 */ /* 0x000fec0003800000 */
[----:B--2---:R2:W-:Y:S02]  /*c620*/  REDG.E.ADD.F32.FTZ.RN.STRONG.GPU desc[UR30][R64.64+0x3000], R61 ;  /* 0x0030003d400079a6 */ /* 0x0045e4000c12f31e */
.L_x_1703:
[----:B------:R-:W-:Y:S05]  /*c630*/  BSYNC.RECONVERGENT B0 ;  /* 0x0000000000007941 */ /* 0x000fea0003800200 */
.L_x_1702:
[----:B--2---:R2:W0:Y:S01]  /*c640*/  LDS R61, [R165+0x7400] ;  /* 0x00740000a53d7984 */ /* 0x0044220000000800 */
[----:B------:R-:W-:Y:S01]  /*c650*/  BSSY.RECONVERGENT B0, `(.L_x_1704) ;  /* 0x0000004000007945 */ /* 0x000fe20003800200 */
[----:B-1----:R-:W-:-:S03]  /*c660*/  LEA R146, R161, UR16, 0x2 ;  /* 0x00000010a1927c11 */ /* 0x002fc6000f8e10ff */
[----:B------:R-:W-:Y:S05]  /*c670*/  @!P4 BRA `(.L_x_1705) ;  /* 0x000000000004c947 */ /* 0x000fea0003800000 */
[----:B0-----:R1:W-:Y:S02]  /*c680*/  REDG.E.ADD.F32.FTZ.RN.STRONG.GPU desc[UR30][R64.64+0x3200], R61 ;  /* 0x0032003d400079a6 */ /* 0x0013e4000c12f31e */
.L_x_1705:
[----:B------:R-:W-:Y:S05]  /*c690*/  BSYNC.RECONVERGENT B0 ;  /* 0x0000000000007941 */ /* 0x000fea0003800200 */
.L_x_1704:
[----:B01----:R0:W1:Y:S01]  /*c6a0*/  LDS R61, [R146+0x7600] ;  /* 0x00760000923d7984 */ /* 0x0030620000000800 */
[----:B------:R-:W-:Y:S01]  /*c6b0*/  BSSY.RECONVERGENT B0, `(.L_x_1706) ;  /* 0x0000005000007945 */ /* 0x000fe20003800200 */
[C---:B------:R-:W-:Y:S02]  /*c6c0*/  IADD3 R161, PT, PT, R190.reuse, 0xd80, RZ ;  /* 0x00000d80bea17810 */ /* 0x040fe40007ffe0ff */
[----:B------:R-:W-:Y:S01]  /*c6d0*/  IADD3 R163, PT, PT, R190, 0xe00, RZ ;  /* 0x00000e00bea37810 */ /* 0x000fe20007ffe0ff */
[----:B------:R-:W-:Y:S06]  /*c6e0*/  @!P5 BRA `(.L_x_1707) ;  /* 0x000000000004d947 */ /* 0x000fec0003800000 */
[----:B-1----:R1:W-:Y:S02]  /*c6f0*/  REDG.E.ADD.F32.FTZ.RN.STRONG.GPU desc[UR30][R64.64+0x3400], R61 ;  /* 0x0034003d400079a6 */ /* 0x0023e4000c12f31e */
.L_x_1707:
[----:B------:R-:W-:Y:S05]  /*c700*/  BSYNC.RECONVERGENT B0 ;  /* 0x0000000000007941 */ /* 0x000fea0003800200 */
.L_x_1706:
        /* <DEDUP_REMOVED lines=16> */
.L_x_1709:
[----:B------:R-:W-:Y:S05]  /*c810*/  BSYNC.RECONVERGENT B0 ;  /* 0x0000000000007941 */ /* 0x000fea0003800200 */
.L_x_1708:
[----:B01----:R0:W1:Y:S01]  /*c820*/  LDS R61, [R163+0x7a00] ;  /* 0x007a0000a33d7984 */ /* 0x0030620000000800 */
[----:B------:R-:W-:Y:S01]  /*c830*/  BSSY.RECONVERGENT B0, `(.L_x_1710) ;  /* 0x0000006000007945 */ /* 0x000fe20003800200 */
[----:B------:R-:W-:Y:S02]  /*c840*/  IADD3 R119, PT, PT, R190, 0xf80, RZ ;  /* 0x00000f80be777810 */ /* 0x000fe40007ffe0ff */
[----:B------:R-:W-:Y:S02]  /*c850*/  LEA.HI R165, R165, R190, RZ, 0x1b ;  /* 0x000000bea5a57211 */ /* 0x000fe400078fd8ff */
[----:B------:R-:W-:Y:S01]  /*c860*/  LEA R146, R146, UR16, 0x2 ;  /* 0x0000001092927c11 */ /* 0x000fe2000f8e10ff */
[----:B------:R-:W-:Y:S06]  /*c870*/  @!P2 BRA `(.L_x_1711) ;  /* 0x000000000004a947 */ /* 0x000fec0003800000 */
[----:B-1----:R2:W-:Y:S02]  /*c880*/  REDG.E.ADD.F32.FTZ.RN.STRONG.GPU desc[UR30][R64.64+0x3800], R61 ;  /* 0x0038003d400079a6 */ /* 0x0025e4000c12f31e */
.L_x_1711:
[----:B------:R-:W-:Y:S05]  /*c890*/  BSYNC.RECONVERGENT B0 ;  /* 0x0000000000007941 */ /* 0x000fea0003800200 */
.L_x_1710:
[----:B-12---:R1:W2:Y:S01]  /*c8a0*/  LDS R61, [R146+0x7c00] ;  /* 0x007c0000923d7984 */ /* 0x0062a20000000800 */
[----:B------:R-:W-:Y:S01]  /*c8b0*/  BSSY.RECONVERGENT B0, `(.L_x_1712) ;  /* 0x0000005000007945 */ /* 0x000fe20003800200 */
[----:B------:R-:W-:Y:S02]  /*c8c0*/  LEA.HI R119, R119, R190, RZ, 0x1b ;  /* 0x000000be77777211 */ /* 0x000fe400078fd8ff */
[----:B------:R-:W-:Y:S01]  /*c8d0*/  LEA R165, R165, UR16, 0x2 ;  /* 0x00000010a5a57c11 */ /* 0x000fe2000f8e10ff */
[----:B------:R-:W-:Y:S06]  /*c8e0*/  @!P3 BRA `(.L_x_1713) ;  /* 0x000000000004b947 */ /* 0x000fec0003800000 */
[----:B--2---:R2:W-:Y:S02]  /*c8f0*/  REDG.E.ADD.F32.FTZ.RN.STRONG.GPU desc[UR30][R64.64+0x3a00], R61 ;  /* 0x003a003d400079a6 */ /* 0x0045e4000c12f31e */
.L_x_1713:
[----:B------:R-:W-:Y:S05]  /*c900*/  BSYNC.RECONVERGENT B0 ;  /* 0x0000000000007941 */ /* 0x000fea0003800200 */
.L_x_1712:
[----:B--2---:R2:W0:Y:S01]  /*c910*/  LDS R61, [R165+0x7e00] ;  /* 0x007e0000a53d7984 */ /* 0x0044220000000800 */
[----:B------:R-:W-:Y:S01]  /*c920*/  BSSY.RECONVERGENT B0, `(.L_x_1714) ;  /* 0x0000004000007945 */ /* 0x000fe20003800200 */
[----:B------:R-:W-:-:S03]  /*c930*/  LEA R119, R119, UR16, 0x2 ;  /* 0x0000001077777c11 */ /* 0x000fc6000f8e10ff */
[----:B------:R-:W-:Y:S05]  /*c940*/  @!P4 BRA `(.L_x_1715) ;  /* 0x000000000004c947 */ /* 0x000fea0003800000 */
[----:B0-----:R0:W-:Y:S02]  /*c950*/  REDG.E.ADD.F32.FTZ.RN.STRONG.GPU desc[UR30][R64.64+0x3c00], R61 ;  /* 0x003c003d400079a6 */ /* 0x0011e4000c12f31e */
.L_x_1715:
[----:B------:R-:W-:Y:S05]  /*c960*/  BSYNC.RECONVERGENT B0 ;  /* 0x0000000000007941 */ /* 0x000fea0003800200 */
.L_x_1714:
[----:B0-----:R-:W-:Y:S01]  /*c970*/  FADD.FTZ R61, R144, R105 ;  /* 0x00000069903d7221 */ /* 0x001fe20000010000 */
[----:B------:R-:W-:Y:S01]  /*c980*/  BSSY.RECONVERGENT B0, `(.L_x_1716) ;  /* 0x0000004000007945 */ /* 0x000fe20003800200 */
[----:B------:R0:W0:Y:S03]  /*c990*/  LDS R105, [R119+0x8000] ;  /* 0x0080000077697984 */ /* 0x0000260000000800 */
[----:B------:R-:W-:Y:S05]  /*c9a0*/  @!P5 BRA `(.L_x_1717) ;  /* 0x000000000004d947 */ /* 0x000fea0003800000 */
[----:B0-----:R0:W-:Y:S02]  /*c9b0*/  REDG.E.ADD.F32.FTZ.RN.STRONG.GPU desc[UR30][R64.64+0x3e00], R105 ;  /* 0x003e0069400079a6 */ /* 0x0011e4000c12f31e */
.L_x_1717:
[----:B------:R-:W-:Y:S05]  /*c9c0*/  BSYNC.RECONVERGENT B0 ;  /* 0x0000000000007941 */ /* 0x000fea0003800200 */
.L_x_1716:
        /* <DEDUP_REMOVED lines=8> */
[----:B------:R-:W1:Y:S01]  /*ca50*/  SHFL.DOWN PT, R119, R62, 0x1, 0x1f ;  /* 0x08201f003e777f89 */ /* 0x000e6200000e0000 */
[----:B------:R-:W-:Y:S01]  /*ca60*/  FFMA.FTZ R65, R47, R129, R218 ;  /* 0x000000812f417223 */ /* 0x000fe200000100da */
[-C--:B------:R-:W-:Y:S01]  /*ca70*/  FFMA.FTZ R186, R18, R125.reuse, R186 ;  /* 0x0000007d12ba7223 */ /* 0x080fe200000100ba */
[----:B------:R-:W-:Y:S01]  /*ca80*/  FFMA.FTZ R125, R45, R125, R122 ;  /* 0x0000007d2d7d7223 */ /* 0x000fe2000001007a */
[----:B------:R-:W2:Y:S01]  /*ca90*/  SHFL.DOWN PT, R144, R63, 0x1, 0x1f ;  /* 0x08201f003f907f89 */ /* 0x000ea200000e0000 */
[----:B------:R-:W-:Y:S01]  /*caa0*/  FADD.FTZ R185, R110, R185 ;  /* 0x000000b96eb97221 */ /* 0x000fe20000010000 */
[----:B------:R-:W-:Y:S01]  /*cab0*/  FADD.FTZ R184, R65, R184 ;  /* 0x000000b841b87221 */ /* 0x000fe20000010000 */
[----:B------:R-:W-:Y:S01]  /*cac0*/  FMUL.FTZ R75, R75, R142 ;  /* 0x0000008e4b4b7220 */ /* 0x000fe20000410000 */
[----:B------:R-:W-:Y:S01]  /*cad0*/  FFMA.FTZ R83, R83, R126, R136 ;  /* 0x0000007e53537223 */ /* 0x000fe20000010088 */
[----:B------:R-:W-:Y:S01]  /*cae0*/  FMUL.FTZ R157, R74, R157 ;  /* 0x0000009d4a9d7220 */ /* 0x000fe20000410000 */
[----:B------:R-:W-:Y:S01]  /*caf0*/  FMUL.FTZ R86, R86, R170 ;  /* 0x000000aa56567220 */ /* 0x000fe20000410000 */
[----:B------:R-:W-:Y:S01]  /*cb00*/  FFMA.FTZ R75, R212, R159, R75 ;  /* 0x0000009fd44b7223 */ /* 0x000fe2000001004b */
[----:B------:R-:W-:Y:S01]  /*cb10*/  FMUL.FTZ R73, R73, R134 ;  /* 0x0000008649497220 */ /* 0x000fe20000410000 */
[----:B------:R-:W-:Y:S01]  /*cb20*/  FMUL.FTZ R145, R70, R145 ;  /* 0x0000009146917220 */ /* 0x000fe20000410000 */
[----:B------:R-:W-:Y:S01]  /*cb30*/  FFMA.FTZ R87, R87, R128, R86 ;  /* 0x0000008057577223 */ /* 0x000fe20000010056 */
[----:B------:R-:W-:Y:S01]  /*cb40*/  FMUL.FTZ R94, R94, R174 ;  /* 0x000000ae5e5e7220 */ /* 0x000fe20000410000 */
[----:B0-----:R-:W-:Y:S01]  /*cb50*/  @!P2 FADD.FTZ R60, R60, R105 ;  /* 0x000000693c3ca221 */ /* 0x001fe20000010000 */
[----:B------:R-:W-:Y:S01]  /*cb60*/  FFMA.FTZ R73, R208, R153, R73 ;  /* 0x00000099d0497223 */ /* 0x000fe20000010049 */
[----:B------:R-:W-:Y:S01]  /*cb70*/  FMUL.FTZ R69, R69, R104 ;  /* 0x0000006845457220 */ /* 0x000fe20000410000 */
[----:B------:R-:W-:Y:S01]  /*cb80*/  ISETP.GT.AND P3, PT, R240, 0xf, PT ;  /* 0x0000000ff000780c */ /* 0x000fe20003f64270 */
[----:B-----5:R-:W-:Y:S01]  /*cb90*/  @!P2 FADD.FTZ R61, R61, R64 ;  /* 0x000000403d3da221 */ /* 0x020fe20000010000 */
[----:B------:R-:W0:Y:S01]  /*cba0*/  SHFL.DOWN PT, R65, R60, 0x2, 0x1f ;  /* 0x08401f003c417f89 */ /* 0x000e2200000e0000 */
[----:B------:R-:W-:Y:S01]  /*cbb0*/  FFMA.FTZ R64, R50, R83, R75 ;  /* 0x0000005332407223 */ /* 0x000fe2000001004b */
[----:B------:R-:W-:Y:S01]  /*cbc0*/  FFMA.FTZ R73, R52, R87, R73 ;  /* 0x0000005734497223 */ /* 0x000fe20000010049 */
[----:B-1----:R-:W-:Y:S01]  /*cbd0*/  @!P2 FADD.FTZ R62, R62, R119 ;  /* 0x000000773e3ea221 */ /* 0x002fe20000010000 */
[----:B------:R-:W1:Y:S01]  /*cbe0*/  SHFL.DOWN PT, R110, R61, 0x2, 0x1f ;  /* 0x08401f003d6e7f89 */ /* 0x000e6200000e0000 */
[----:B------:R-:W-:Y:S01]  /*cbf0*/  FADD.FTZ R181, R64, R181 ;  /* 0x000000b540b57221 */ /* 0x000fe20000010000 */
[----:B------:R-:W-:Y:S01]  /*cc00*/  FADD.FTZ R42, R73, R42 ;  /* 0x0000002a492a7221 */ /* 0x000fe20000010000 */
[----:B--2---:R-:W-:Y:S01]  /*cc10*/  @!P2 FADD.FTZ R63, R63, R144 ;  /* 0x000000903f3fa221 */ /* 0x004fe20000010000 */
[----:B------:R-:W2:Y:S01]  /*cc20*/  SHFL.DOWN PT, R79, R62, 0x2, 0x1f ;  /* 0x08401f003e4f7f89 */ /* 0x000ea200000e0000 */
[----:B------:R-:W-:Y:S01]  /*cc30*/  ISETP.GT.AND P2, PT, R240, 0x1d, PT ;  /* 0x0000001df000780c */ /* 0x000fe20003f44270 */
[----:B------:R-:W-:Y:S01]  /*cc40*/  FFMA.FTZ R95, R95, R132, R94 ;  /* 0x000000845f5f7223 */ /* 0x000fe2000001005e */
[----:B------:R-:W-:Y:S01]  /*cc50*/  FFMA.FTZ R69, R200, R139, R69 ;  /* 0x0000008bc8457223 */ /* 0x000fe20000010045 */
[----:B------:R-:W5:Y:S01]  /*cc60*/  SHFL.DOWN PT, R122, R63, 0x2, 0x1f ;  /* 0x08401f003f7a7f89 */ /* 0x000f6200000e0000 */
        /* <DEDUP_REMOVED lines=9> */
[----:B------:R-:W-:Y:S01]  /*cd00*/  FFMA.FTZ R115, R216, R115, R131 ;  /* 0x00000073d8737223 */ /* 0x000fe20000010083 */
[----:B------:R-:W-:Y:S01]  /*cd10*/  FFMA.FTZ R214, R214, R117, R109 ;  /* 0x00000075d6d67223 */ /* 0x000fe2000001006d */
[----:B0-----:R-:W-:Y:S01]  /*cd20*/  @!P2 FADD.FTZ R60, R60, R65 ;  /* 0x000000413c3ca221 */ /* 0x001fe20000010000 */
[----:B------:R-:W-:Y:S01]  /*cd30*/  FFMA.FTZ R84, R85, R112, R84 ;  /* 0x0000007055547223 */ /* 0x000fe20000010054 */
[----:B------:R-:W-:Y:S01]  /*cd40*/  FFMA.FTZ R210, R210, R155, R157 ;  /* 0x0000009bd2d27223 */ /* 0x000fe2000001009d */
[----:B------:R-:W-:Y:S01]  /*cd50*/  FFMA.FTZ R88, R89, R114, R88 ;  /* 0x0000007259587223 */ /* 0x000fe20000010058 */
[----:B-1----:R-:W-:Y:S01]  /*cd60*/  @!P2 FADD.FTZ R61, R61, R110 ;  /* 0x0000006e3d3da221 */ /* 0x002fe20000010000 */
[----:B------:R-:W0:Y:S01]  /*cd70*/  SHFL.DOWN PT, R65, R60, 0x4, 0x1f ;  /* 0x08801f003c417f89 */ /* 0x000e2200000e0000 */
[----:B------:R-:W-:Y:S01]  /*cd80*/  FFMA.FTZ R206, R206, R149, R151 ;  /* 0x00000095cece7223 */ /* 0x000fe20000010097 */
        /* <DEDUP_REMOVED lines=12> */
[-C--:B------:R-:W-:Y:S01]  /*ce50*/  FFMA.FTZ R223, R21, R108.reuse, R223 ;  /* 0x0000006c15df7223 */ /* 0x080fe200000100df */
[-C--:B------:R-:W-:Y:S01]  /*ce60*/  FFMA.FTZ R224, R22, R133.reuse, R224 ;  /* 0x0000008516e07223 */ /* 0x080fe200000100e0 */
        /* <DEDUP_REMOVED lines=8> */
[----:B0-----:R-:W-:Y:S01]  /*cef0*/  @!P2 FADD.FTZ R60, R60, R65 ;  /* 0x000000413c3ca221 */ /* 0x001fe20000010000 */
[----:B------:R-:W-:Y:S01]  /*cf00*/  FADD.FTZ R38, R69, R38 ;  /* 0x0000002645267221 */ /* 0x000fe20000010000 */
[----:B------:R-:W-:Y:S01]  /*cf10*/  FMUL.FTZ R67, R67, R78 ;  /* 0x0000004e43437220 */ /* 0x000fe20000410000 */
[----:B------:R-:W-:Y:S01]  /*cf20*/  BSSY.RECONVERGENT B0, `(.L_x_1718) ;  /* 0x000002d000007945 */ /* 0x000fe20003800200 */
[----:B-1----:R-:W-:Y:S01]  /*cf30*/  @!P2 FADD.FTZ R61, R61, R64 ;  /* 0x000000403d3da221 */ /* 0x002fe20000010000 */
[----:B------:R-:W0:Y:S01]  /*cf40*/  SHFL.DOWN PT, R65, R60, 0x8, 0x1f ;  /* 0x09001f003c417f89 */ /* 0x000e2200000e0000 */
[----:B------:R-:W-:Y:S01]  /*cf50*/  FADD.FTZ R44, R125, R44 ;  /* 0x0000002c7d2c7221 */ /* 0x000fe20000010000 */
[----:B------:R-:W-:Y:S01]  /*cf60*/  FFMA.FTZ R188, R20, R129, R188 ;  /* 0x0000008114bc7223 */ /* 0x000fe200000100bc */
[----:B--2---:R-:W-:Y:S01]  /*cf70*/  @!P2 FADD.FTZ R62, R62, R75 ;  /* 0x0000004b3e3ea221 */ /* 0x004fe20000010000 */
[----:B------:R-:W1:Y:S01]  /*cf80*/  SHFL.DOWN PT, R64, R61, 0x8, 0x1f ;  /* 0x09001f003d407f89 */ /* 0x000e6200000e0000 */
[----:B------:R-:W-:Y:S01]  /*cf90*/  FADD.FTZ R183, R108, R183 ;  /* 0x000000b76cb77221 */ /* 0x000fe20000010000 */
[----:B------:R-:W-:Y:S01]  /*cfa0*/  FADD.FTZ R182, R133, R182 ;  /* 0x000000b685b67221 */ /* 0x000fe20000010000 */
[----:B-----5:R-:W-:Y:S01]  /*cfb0*/  @!P2 FADD.FTZ R63, R63, R74 ;  /* 0x0000004a3f3fa221 */ /* 0x020fe20000010000 */
[----:B------:R-:W2:Y:S01]  /*cfc0*/  SHFL.DOWN PT, R73, R62, 0x8, 0x1f ;  /* 0x09001f003e497f89 */ /* 0x000ea200000e0000 */
[----:B------:R-:W-:Y:S01]  /*cfd0*/  ISETP.GT.AND P2, PT, R240, 0x17, PT ;  /* 0x00000017f000780c */ /* 0x000fe20003f44270 */
[----:B------:R-:W-:Y:S01]  /*cfe0*/  FFMA.FTZ R226, R23, R83, R226 ;  /* 0x0000005317e27223 */ /* 0x000fe200000100e2 */
[----:B------:R-:W-:Y:S01]  /*cff0*/  FFMA.FTZ R227, R24, R84, R227 ;  /* 0x0000005418e37223 */ /* 0x000fe200000100e3 */
[----:B------:R-:W5:Y:S01]  /*d000*/  SHFL.DOWN PT, R70, R63, 0x8, 0x1f ;  /* 0x09001f003f467f89 */ /* 0x000f6200000e0000 */
[----:B------:R-:W-:Y:S01]  /*d010*/  FFMA.FTZ R228, R25, R87, R228 ;  /* 0x0000005719e47223 */ /* 0x000fe200000100e4 */
[----:B------:R-:W-:Y:S01]  /*d020*/  FADD.FTZ R43, R210, R43 ;  /* 0x0000002bd22b7221 */ /* 0x000fe20000010000 */
        /* <DEDUP_REMOVED lines=8> */
[----:B------:R-:W-:Y:S01]  /*d0b0*/  FFMA.FTZ R98, R99, R138, R98 ;  /* 0x0000008a63627223 */ /* 0x000fe20000010062 */
[----:B0-----:R-:W-:Y:S01]  /*d0c0*/  @!P2 FADD.FTZ R60, R60, R65 ;  /* 0x000000413c3ca221 */ /* 0x001fe20000010000 */
[----:B------:R-:W-:Y:S01]  /*d0d0*/  FADD.FTZ R37, R198, R37 ;  /* 0x00000025c6257221 */ /* 0x000fe20000010000 */
[----:B------:R-:W-:Y:S01]  /*d0e0*/  FFMA.FTZ R67, R196, R127, R67 ;  /* 0x0000007fc4437223 */ /* 0x000fe20000010043 */
[----:B-1----:R-:W-:-:S02]  /*d0f0*/  @!P2 FADD.FTZ R61, R61, R64 ;  /* 0x000000403d3da221 */ /* 0x002fc40000010000 */
        /* <DEDUP_REMOVED lines=15> */
.L_x_1719:
[----:B------:R-:W-:Y:S05]  /*d1f0*/  BSYNC.RECONVERGENT B0 ;  /* 0x0000000000007941 */ /* 0x000fea0003800200 */
.L_x_1718:
        /* <DEDUP_REMOVED lines=46> */
.L_x_1721:
[----:B------:R-:W-:Y:S05]  /*d4e0*/  BSYNC.RECONVERGENT B0 ;  /* 0x0000000000007941 */ /* 0x000fea0003800200 */
.L_x_1720:
[----:B------:R-:W-:-:S04]  /*d4f0*/  UIADD3 UR8, UPT, UPT, UR8, 0x1, URZ ;  /* 0x0000000108087890 */ /* 0x000fc8000fffe0ff */
[----:B------:R-:W-:-:S09]  /*d500*/  UISETP.GE.AND UP0, UPT, UR8, UR48, UPT ;  /* 0x000000300800728c */ /* 0x000fd2000bf06270 */
[----:B------:R-:W-:Y:S05]  /*d510*/  BRA.U !UP0, `(.L_x_1722) ;  /* 0xffffff6d08f87547 */ /* 0x000fea000b83ffff */
.L_x_1624:
[----:B------:R-:W5:Y:S01]  /*d520*/  LDL.LU R79, [R1+0x24] ;  /* 0x00002400014f7983 */ /* 0x000f620000300800 */
[----:B------:R-:W-:Y:S01]  /*d530*/  BAR.SYNC.DEFER_BLOCKING 0x0 ;  /* 0x0000000000007b1d */ /* 0x000fe20000010000 */
[----:B------:R-:W-:-:S07]  /*d540*/  UIMAD UR29, UR20, -0x800, UR29 ;  /* 0xfffff800141d78a4 */ /* 0x000fce000f8e021d */
[----:B------:R-:W1:Y:S01]  /*d550*/  S2UR UR34, SR_CTAID.X ;  /* 0x00000000002279c3 */ /* 0x000e620000002500 */
[----:B------:R-:W1:Y:S01]  /*d560*/  LDCU.64 UR18, c[0x0][0x4f8] ;  /* 0x00009f00ff1277ac */ /* 0x000e620008000a00 */
[----:B------:R-:W3:Y:S01]  /*d570*/  LDL.LU R78, [R1+0x20] ;  /* 0x00002000014e7983 */ /* 0x000ee20000300800 */
[----:B------:R-:W4:Y:S03]  /*d580*/  LDCU.64 UR32, c[0x0][0x500] ;  /* 0x0000a000ff2077ac */ /* 0x000f260008000a00 */
[----:B------:R-:W3:Y:S04]  /*d590*/  LDL.LU R76, [R1+0x1c] ;  /* 0x00001c00014c7983 */ /* 0x000ee80000300800 */
[----:B0-----:R-:W3:Y:S04]  /*d5a0*/  LDL.LU R74, [R1+0x18] ;  /* 0x00001800014a7983 */ /* 0x001ee80000300800 */
[----:B------:R-:W3:Y:S04]  /*d5b0*/  LDL.LU R72, [R1+0x14] ;  /* 0x0000140001487983 */ /* 0x000ee80000300800 */
[----:B------:R-:W3:Y:S04]  /*d5c0*/  LDL.LU R70, [R1+0x10] ;  /* 0x0000100001467983 */ /* 0x000ee80000300800 */
[----:B--2---:R-:W2:Y:S04]  /*d5d0*/  LDL.LU R68, [R1+0xc] ;  /* 0x00000c0001447983 */ /* 0x004ea80000300800 */
[----:B------:R-:W2:Y:S04]  /*d5e0*/  LDL.LU R66, [R1+0x8] ;  /* 0x0000080001427983 */ /* 0x000ea80000300800 */
[----:B------:R-:W2:Y:S04]  /*d5f0*/  LDL.LU R64, [R1+0x4] ;  /* 0x0000040001407983 */ /* 0x000ea80000300800 */
[----:B------:R-:W2:Y:S04]  /*d600*/  LDL.LU R62, [R1] ;  /* 0x00000000013e7983 */ /* 0x000ea80000300800 */
[----:B------:R-:W2:Y:S01]  /*d610*/  LDL.LU R60, [R1+0x28] ;  /* 0x00002800013c7983 */ /* 0x000ea20000300800 */
[----:B------:R-:W-:Y:S01]  /*d620*/  UIADD3 UR29, UPT, UPT, UR29, 0x800, URZ ;  /* 0x000008001d1d7890 */ /* 0x000fe2000fffe0ff */
[----:B------:R-:W4:Y:S01]  /*d630*/  S2UR UR12, SR_CTAID.Y ;  /* 0x00000000000c79c3 */ /* 0x000f220000002600 */
[----:B------:R-:W-:Y:S01]  /*d640*/  ULEA UR8, UR20, 0xfffff800, 0xb ;  /* 0xfffff80014087891 */ /* 0x000fe2000f8e58ff */
[----:B------:R-:W-:Y:S01]  /*d650*/  STS [R81], R239 ;  /* 0x000000ef51007388 */ /* 0x000fe20000000800 */
[----:B------:R-:W-:Y:S01]  /*d660*/  UMOV UR9, URZ ;  /* 0x000000ff00097c82 */ /* 0x000fe20008000000 */
[C---:B------:R-:W-:Y:S01]  /*d670*/  LOP3.LUT R0, R190.reuse, 0x1f, RZ, 0xc0, !PT ;  /* 0x0000001fbe007812 */ /* 0x040fe200078ec0ff */
[----:B-1----:R-:W-:Y:S01]  /*d680*/  UIMAD.WIDE.U32 UR14, UR34, UR18, UR8 ;  /* 0x00000012220e72a5 */ /* 0x002fe2000f8e0008 */
[----:B------:R-:W-:Y:S01]  /*d690*/  MOV R10, UR29 ;  /* 0x0000001d000a7c02 */ /* 0x000fe20008000f00 */
[----:B------:R-:W-:Y:S01]  /*d6a0*/  STS [R81+0x4], R238 ;  /* 0x000004ee51007388 */ /* 0x000fe20000000800 */
[----:B------:R-:W-:Y:S01]  /*d6b0*/  SHF.L.U32 R29, R190, 0x4, RZ ;  /* 0x00000004be1d7819 */ /* 0x000fe200000006ff */
[----:B------:R-:W-:-:S02]  /*d6c0*/  UIMAD UR15, UR34, UR19, UR15 ;  /* 0x00000013220f72a4 */ /* 0x000fc4000f8e020f */
[----:B------:R-:W-:Y:S01]  /*d6d0*/  STS [R81+0x8], R237 ;  /* 0x000008ed51007388 */ /* 0x000fe20000000800 */
[----:B------:R-:W0:Y:S01]  /*d6e0*/  LDCU.64 UR18, c[0x0][0x550] ;  /* 0x0000aa00ff1277ac */ /* 0x000e220008000a00 */
[----:B------:R-:W-:Y:S02]  /*d6f0*/  LOP3.LUT R29, R0, 0x3e00, R29, 0xf8, !PT ;  /* 0x00003e00001d7812 */ /* 0x000fe400078ef81d */
[----:B------:R-:W-:Y:S01]  /*d700*/  STS [R81+0xc], R233 ;  /* 0x00000ce951007388 */ /* 0x000fe20000000800 */
[----:B------:R-:W-:Y:S01]  /*d710*/  UIADD3 UR27, UP0, UPT, UR27, -0x4000, URZ ;  /* 0xffffc0001b1b7890 */ /* 0x000fe2000ff1e0ff */
[C---:B------:R-:W-:Y:S01]  /*d720*/  LOP3.LUT R49, R29.reuse, 0x20, RZ, 0xfc, !PT ;  /* 0x000000201d317812 */ /* 0x040fe200078efcff */
[----:B------:R-:W-:Y:S01]  /*d730*/  UIADD3 UR21, UP1, UPT, UR21, -0x2000, URZ ;  /* 0xffffe00015157890 */ /* 0x000fe2000ff3e0ff */
[----:B------:R-:W-:Y:S01]  /*d740*/  STS [R81+0x10], R232 ;  /* 0x000010e851007388 */ /* 0x000fe20000000800 */
[C---:B------:R-:W-:Y:S01]  /*d750*/  LOP3.LUT R51, R29.reuse, 0x40, RZ, 0xfc, !PT ;  /* 0x000000401d337812 */ /* 0x040fe200078efcff */
[----:B------:R-:W-:Y:S01]  /*d760*/  UIADD3.X UR28, UPT, UPT, UR28, -0x1, URZ, UP0, !UPT ;  /* 0xffffffff1c1c7890 */ /* 0x000fe200087fe4ff */
[C---:B------:R-:W-:Y:S01]  /*d770*/  LOP3.LUT R53, R29.reuse, 0x60, RZ, 0xfc, !PT ;  /* 0x000000601d357812 */ /* 0x040fe200078efcff */
[----:B------:R-:W-:Y:S01]  /*d780*/  STS [R81+0x14], R231 ;  /* 0x000014e751007388 */ /* 0x000fe20000000800 */
[----:B----4-:R-:W-:Y:S01]  /*d790*/  UIMAD UR13, UR12, UR33, URZ ;  /* 0x000000210c0d72a4 */ /* 0x010fe2000f8e02ff */
[C---:B------:R-:W-:Y:S01]  /*d7a0*/  LOP3.LUT R55, R29.reuse, 0x80, RZ, 0xfc, !PT ;  /* 0x000000801d377812 */ /* 0x040fe200078efcff */
[----:B------:R-:W-:Y:S01]  /*d7b0*/  UIMAD.WIDE.U32 UR14, UR12, UR32, UR14 ;  /* 0x000000200c0e72a5 */ /* 0x000fe2000f8e000e */
[----:B------:R-:W-:Y:S01]  /*d7c0*/  STS [R81+0x18], R230 ;  /* 0x000018e651007388 */ /* 0x000fe20000000800 */
[C---:B------:R-:W-:Y:S01]  /*d7d0*/  LOP3.LUT R57, R29.reuse, 0xa0, RZ, 0xfc, !PT ;  /* 0x000000a01d397812 */ /* 0x040fe200078efcff */
[----:B------:R-:W-:Y:S01]  /*d7e0*/  UISETP.GT.AND UP0, UPT, UR20, 0x1, UPT ;  /* 0x000000011400788c */ /* 0x000fe2000bf04270 */
[----:B------:R-:W-:Y:S01]  /*d7f0*/  MOV R8, UR13 ;  /* 0x0000000d00087c02 */ /* 0x000fe20008000f00 */
[----:B------:R-:W-:Y:S01]  /*d800*/  STS [R81+0x1c], R229 ;  /* 0x00001ce551007388 */ /* 0x000fe20000000800 */
[C---:B------:R-:W-:Y:S01]  /*d810*/  IADD3 R5, P1, PT, R29.reuse, UR14, RZ ;  /* 0x0000000e1d057c10 */ /* 0x040fe2000ff3e0ff */
[----:B------:R-:W-:Y:S01]  /*d820*/  UIADD3 UR23, UP2, UPT, UR23, -0x2000, URZ ;  /* 0xffffe00017177890 */ /* 0x000fe2000ff5e0ff */
[----:B------:R-:W-:Y:S01]  /*d830*/  LOP3.LUT R59, R29, 0xc0, RZ, 0xfc, !PT ;  /* 0x000000c01d3b7812 */ /* 0x000fe200078efcff */
[----:B------:R-:W-:Y:S01]  /*d840*/  STS [R81+0x20], R228 ;  /* 0x000020e451007388 */ /* 0x000fe20000000800 */
[----:B------:R-:W-:Y:S01]  /*d850*/  IADD3.X R8, PT, PT, R8, UR15, RZ, P1, !PT ;  /* 0x0000000f08087c10 */ /* 0x000fe20008ffe4ff */
[----:B------:R-:W1:Y:S01]  /*d860*/  LDCU.64 UR14, c[0x0][0x518] ;  /* 0x0000a300ff0e77ac */ /* 0x000e620008000a00 */
[----:B0-----:R-:W-:Y:S01]  /*d870*/  LEA R4, P5, R5, UR18, 0x2 ;  /* 0x0000001205047c11 */ /* 0x001fe2000f8a10ff */
[----:B------:R-:W-:Y:S01]  /*d880*/  STS [R81+0x24], R227 ;  /* 0x000024e351007388 */ /* 0x000fe20000000800 */
[----:B------:R-:W-:Y:S01]  /*d890*/  LOP3.LUT R61, R29, 0xe0, RZ, 0xfc, !PT ;  /* 0x000000e01d3d7812 */ /* 0x000fe200078efcff */
[----:B------:R-:W-:Y:S01]  /*d8a0*/  UIADD3 UR25, UP3, UPT, UR25, -0x2000, URZ ;  /* 0xffffe00019197890 */ /* 0x000fe2000ff7e0ff */
[----:B------:R-:W-:Y:S01]  /*d8b0*/  LEA.HI.X R5, R5, UR19, R8, 0x2, P5 ;  /* 0x0000001305057c11 */ /* 0x000fe2000a8f1408 */
[----:B------:R-:W-:Y:S01]  /*d8c0*/  STS [R81+0x28], R226 ;  /* 0x000028e251007388 */ /* 0x000fe20000000800 */
[C---:B------:R-:W-:Y:S01]  /*d8d0*/  LOP3.LUT R63, R29.reuse, 0x100, RZ, 0xfc, !PT ;  /* 0x000001001d3f7812 */ /* 0x040fe200078efcff */
[----:B------:R-:W-:Y:S01]  /*d8e0*/  UIADD3.X UR22, UPT, UPT, UR22, -0x1, URZ, UP1, !UPT ;  /* 0xffffffff16167890 */ /* 0x000fe20008ffe4ff */
[C---:B------:R-:W-:Y:S01]  /*d8f0*/  LOP3.LUT R65, R29.reuse, 0x120, RZ, 0xfc, !PT ;  /* 0x000001201d417812 */ /* 0x040fe200078efcff */
        /* <DEDUP_REMOVED lines=10> */
[----:B-1----:R-:W-:Y:S01]  /*d9a0*/  UIMAD.WIDE.U32 UR8, UR34, UR14, UR8 ;  /* 0x0000000e220872a5 */ /* 0x002fe2000f8e0008 */
[----:B------:R-:W-:Y:S01]  /*d9b0*/  LOP3.LUT R77, R29, 0x1e0, RZ, 0xfc, !PT ;  /* 0x000001e01d4d7812 */ /* 0x000fe200078efcff */
[----:B------:R-:W-:Y:S02]  /*d9c0*/  STS [R81+0x38], R187 ;  /* 0x000038bb51007388 */ /* 0x000fe40000000800 */
[----:B------:R-:W-:-:S02]  /*d9d0*/  UIMAD UR9, UR34, UR15, UR9 ;  /* 0x0000000f220972a4 */ /* 0x000fc4000f8e0209 */
[----:B------:R-:W-:Y:S01]  /*d9e0*/  STS [R81+0x3c], R186 ;  /* 0x00003cba51007388 */ /* 0x000fe20000000800 */
[----:B------:R-:W-:-:S03]  /*d9f0*/  NOP ;  /* 0x0000000000007918 */ /* 0x000fc60000000000 */
[----:B------:R-:W-:Y:S01]  /*da00*/  LDS R25, [R250+0x500] ;  /* 0x00050000fa197984 */ /* 0x000fe20000000800 */
[----:B------:R-:W0:Y:S03]  /*da10*/  LDCU.64 UR14, c[0x0][0x560] ;  /* 0x0000ac00ff0e77ac */ /* 0x000e260008000a00 */
[----:B------:R-:W-:Y:S04]  /*da20*/  LDS R27, [R249+0x580] ;  /* 0x00058000f91b7984 */ /* 0x000fe80000000800 */
[----:B------:R-:W-:Y:S04]  /*da30*/  LDS R31, [R244+0x600] ;  /* 0x00060000f41f7984 */ /* 0x000fe80000000800 */
[----:B------:R-:W-:Y:S04]  /*da40*/  LDS R33, [R243+0x680] ;  /* 0x00068000f3217984 */ /* 0x000fe80000000800 */
[----:B------:R-:W-:Y:S04]  /*da50*/  LDS R45, [R242+0x700] ;  /* 0x00070000f22d7984 */ /* 0x000fe80000000800 */
[----:B------:R-:W-:Y:S04]  /*da60*/  LDS R47, [R241+0x780] ;  /* 0x00078000f12f7984 */ /* 0x000fe80000000800 */
[----:B-----5:R-:W-:Y:S04]  /*da70*/  LDS R3, [R79] ;  /* 0x000000004f037984 */ /* 0x020fe80000000800 */
[----:B---3--:R-:W-:Y:S04]  /*da80*/  LDS R7, [R78+0x80] ;  /* 0x000080004e077984 */ /* 0x008fe80000000800 */
[----:B------:R-:W-:Y:S04]  /*da90*/  LDS R9, [R76+0x100] ;  /* 0x000100004c097984 */ /* 0x000fe80000000800 */
        /* <DEDUP_REMOVED lines=138> */
.L_x_1622:
        /* <DEDUP_REMOVED lines=45> */
.L_x_1725:
[----:B------:R-:W-:Y:S05]  /*e610*/  BSYNC.RECONVERGENT B0 ;  /* 0x0000000000007941 */ /* 0x000fea0003800200 */
.L_x_1724:
        /* <DEDUP_REMOVED lines=43> */
.L_x_1727:
[----:B------:R-:W-:Y:S05]  /*e8d0*/  BSYNC.RECONVERGENT B0 ;  /* 0x0000000000007941 */ /* 0x000fea0003800200 */
.L_x_1726:
        /* <DEDUP_REMOVED lines=11> */
[----:B------:R-:W3:Y:S02]  /*e990*/  LDCU.64 UR20, c[0x0][0x4f0] ;  /* 0x00009e00ff1477ac */ /* 0x000ee40008000a00 */
[----:B------:R-:W-:Y:S01]  /*e9a0*/  UMOV UR9, 0x400 ;  /* 0x0000040000097882 */ /* 0x000fe20000000000 */
[----:B------:R-:W0:Y:S01]  /*e9b0*/  LDCU.64 UR22, c[0x0][0x540] ;  /* 0x0000a800ff1677ac */ /* 0x000e220008000a00 */
[----:B------:R-:W-:-:S02]  /*e9c0*/  UIMAD UR12, UR12, UR11, UR7 ;  /* 0x0000000b0c0c72a4 */ /* 0x000fc4000f8e0207 */
[----:B----4-:R-:W-:-:S12]  /*e9d0*/  ULEA UR9, UR13, UR9, 0x18 ;  /* 0x000000090d097291 */ /* 0x010fd8000f8ec0ff */
.L_x_1729:
[----:B------:R-:W-:Y:S02]  /*e9e0*/  LEA R0, R11, UR9, 0x3 ;  /* 0x000000090b007c11 */ /* 0x000fe4000f8e18ff */
[----:B012-4-:R-:W-:Y:S02]  /*e9f0*/  MOV R3, UR7 ;  /* 0x0000000700037c02 */ /* 0x017fe40008000f00 */
        /* <DEDUP_REMOVED lines=30> */
.L_x_1728:
[----:B------:R-:W-:Y:S05]  /*ebe0*/  EXIT ;  /* 0x000000000000794d */ /* 0x000fea0003800000 */
.L_x_1629:
[----:B------:R-:W-:Y:S01]  /*ebf0*/  HFMA2 R77, -RZ, RZ, 0, 5.9604644775390625e-08 ;  /* 0x00000001ff4d7431 */ /* 0x000fe200000001ff */
[----:B------:R-:W-:Y:S02]  /*ec00*/  MOV R246, R234 ;  /* 0x000000ea00f67202 */ /* 0x000fe40000000f00 */
[----:B------:R-:W-:Y:S02]  /*ec10*/  MOV R76, RZ ;  /* 0x000000ff004c7202 */ /* 0x000fe40000000f00 */
[----:B------:R-:W-:-:S07]  /*ec20*/  MOV R79, 0xffffffff ;  /* 0xffffffff004f7802 */ /* 0x000fce0000000f00 */
[----:B01---5:R-:W-:Y:S05]  /*ec30*/  WARPSYNC.COLLECTIVE R79, `(.L_x_1730) ;  /* 0x000000004f087348 */ /* 0x023fea0003c00000 */
[----:B------:R2:W3:Y:S02]  /*ec40*/  SHFL.UP P6, R248, R246, R77, R76 ;  /* 0x0400004df6f87389 */ /* 0x0004e400000c004c */
[----:B0123-5:R-:W-:Y:S05]  /*ec50*/  ENDCOLLECTIVE ;  /* 0x000000000000791b */ /* 0x02ffea0003800000 */
.L_x_1730:
[----:B------:R-:W-:Y:S02]  /*ec60*/  MOV R246, R235 ;  /* 0x000000eb00f67202 */ /* 0x000fe40000000f00 */
[----:B------:R-:W-:-:S07]  /*ec70*/  MOV R78, R248 ;  /* 0x000000f8004e7202 */ /* 0x000fce0000000f00 */
[----:B------:R-:W-:Y:S05]  /*ec80*/  WARPSYNC.COLLECTIVE R79, `(.L_x_1731) ;  /* 0x000000004f087348 */ /* 0x000fea0003c00000 */
[----:B------:R0:W1:Y:S02]  /*ec90*/  SHFL.UP P6, R248, R246, R77, R76 ;  /* 0x0400004df6f87389 */ /* 0x00006400000c004c */
[----:B01----:R-:W-:Y:S05]  /*eca0*/  ENDCOLLECTIVE ;  /* 0x000000000000791b */ /* 0x003fea0003800000 */
.L_x_1731:
[----:B------:R-:W-:Y:S02]  /*ecb0*/  MOV R246, R236 ;  /* 0x000000ec00f67202 */ /* 0x000fe40000000f00 */
[----:B------:R-:W-:-:S07]  /*ecc0*/  MOV R225, R248 ;  /* 0x000000f800e17202 */ /* 0x000fce0000000f00 */
[----:B------:R-:W-:Y:S05]  /*ecd0*/  WARPSYNC.COLLECTIVE R79, `(.L_x_1732) ;  /* 0x000000004f087348 */ /* 0x000fea0003c00000 */
[----:B------:R0:W1:Y:S02]  /*ece0*/  SHFL.UP P6, R248, R246, R77, R76 ;  /* 0x0400004df6f87389 */ /* 0x00006400000c004c */
[----:B01----:R-:W-:Y:S05]  /*ecf0*/  ENDCOLLECTIVE ;  /* 0x000000000000791b */ /* 0x003fea0003800000 */
.L_x_1732:
[----:B------:R-:W-:Y:S02]  /*ed00*/  MOV R246, R245 ;  /* 0x000000f500f67202 */ /* 0x000fe40000000f00 */
[----:B------:R-:W-:-:S07]  /*ed10*/  MOV R247, R248 ;  /* 0x000000f800f77202 */ /* 0x000fce0000000f00 */
[----:B------:R-:W-:Y:S05]  /*ed20*/  WARPSYNC.COLLECTIVE R79, `(.L_x_1733) ;  /* 0x000000004f087348 */ /* 0x000fea0003c00000 */
[----:B------:R0:W1:Y:S02]  /*ed30*/  SHFL.UP P6, R248, R246, R77, R76 ;  /* 0x0400004df6f87389 */ /* 0x00006400000c004c */
[----:B01----:R-:W-:Y:S05]  /*ed40*/  ENDCOLLECTIVE ;  /* 0x000000000000791b */ /* 0x003fea0003800000 */
.L_x_1733:
        /* <DEDUP_REMOVED lines=17> */
.L_x_1734:
[----:B------:R-:W-:Y:S02]  /*ee60*/  MOV R246, R235 ;  /* 0x000000eb00f67202 */ /* 0x000fe40000000f00 */
[----:B------:R-:W-:-:S07]  /*ee70*/  MOV R78, R248 ;  /* 0x000000f8004e7202 */ /* 0x000fce0000000f00 */
[----:B------:R-:W-:Y:S05]  /*ee80*/  WARPSYNC.COLLECTIVE R79, `(.L_x_1735) ;  /* 0x000000004f087348 */ /* 0x000fea0003c00000 */
[----:B------:R0:W1:Y:S02]  /*ee90*/  SHFL.UP P6, R248, R246, R77, R76 ;  /* 0x0400004df6f87389 */ /* 0x00006400000c004c */
[----:B01----:R-:W-:Y:S05]  /*eea0*/  ENDCOLLECTIVE ;  /* 0x000000000000791b */ /* 0x003fea0003800000 */
.L_x_1735:
[----:B------:R-:W-:Y:S02]  /*eeb0*/  MOV R246, R236 ;  /* 0x000000ec00f67202 */ /* 0x000fe40000000f00 */
[----:B------:R-:W-:-:S07]  /*eec0*/  MOV R225, R248 ;  /* 0x000000f800e17202 */ /* 0x000fce0000000f00 */
[----:B------:R-:W-:Y:S05]  /*eed0*/  WARPSYNC.COLLECTIVE R79, `(.L_x_1736) ;  /* 0x000000004f087348 */ /* 0x000fea0003c00000 */
[----:B------:R0:W1:Y:S02]  /*eee0*/  SHFL.UP P6, R248, R246, R77, R76 ;  /* 0x0400004df6f87389 */ /* 0x00006400000c004c */
[----:B01----:R-:W-:Y:S05]  /*eef0*/  ENDCOLLECTIVE ;  /* 0x000000000000791b */ /* 0x003fea0003800000 */
.L_x_1736:
[----:B------:R-:W-:Y:S02]  /*ef00*/  MOV R246, R245 ;  /* 0x000000f500f67202 */ /* 0x000fe40000000f00 */
[----:B------:R-:W-:-:S07]  /*ef10*/  MOV R247, R248 ;  /* 0x000000f800f77202 */ /* 0x000fce0000000f00 */
[----:B------:R-:W-:Y:S05]  /*ef20*/  WARPSYNC.COLLECTIVE R79, `(.L_x_1737) ;  /* 0x000000004f087348 */ /* 0x000fea0003c00000 */
[----:B------:R0:W1:Y:S02]  /*ef30*/  SHFL.UP P6, R248, R246, R77, R76 ;  /* 0x0400004df6f87389 */ /* 0x00006400000c004c */
[----:B01----:R-:W-:Y:S05]  /*ef40*/  ENDCOLLECTIVE ;  /* 0x000000000000791b */ /* 0x003fea0003800000 */
.L_x_1737:
        /* <DEDUP_REMOVED lines=17> */
.L_x_1738:
[----:B------:R-:W-:Y:S02]  /*f060*/  MOV R246, R235 ;  /* 0x000000eb00f67202 */ /* 0x000fe40000000f00 */
[----:B------:R-:W-:-:S07]  /*f070*/  MOV R78, R248 ;  /* 0x000000f8004e7202 */ /* 0x000fce0000000f00 */
[----:B------:R-:W-:Y:S05]  /*f080*/  WARPSYNC.COLLECTIVE R79, `(.L_x_1739) ;  /* 0x000000004f087348 */ /* 0x000fea0003c00000 */
[----:B------:R0:W1:Y:S02]  /*f090*/  SHFL.UP P6, R248, R246, R77, R76 ;  /* 0x0400004df6f87389 */ /* 0x00006400000c004c */
[----:B01----:R-:W-:Y:S05]  /*f0a0*/  ENDCOLLECTIVE ;  /* 0x000000000000791b */ /* 0x003fea0003800000 */
.L_x_1739:
[----:B------:R-:W-:Y:S02]  /*f0b0*/  MOV R246, R236 ;  /* 0x000000ec00f67202 */ /* 0x000fe40000000f00 */
[----:B------:R-:W-:-:S07]  /*f0c0*/  MOV R225, R248 ;  /* 0x000000f800e17202 */ /* 0x000fce0000000f00 */
[----:B------:R-:W-:Y:S05]  /*f0d0*/  WARPSYNC.COLLECTIVE R79, `(.L_x_1740) ;  /* 0x000000004f087348 */ /* 0x000fea0003c00000 */
[----:B------:R0:W1:Y:S02]  /*f0e0*/  SHFL.UP P6, R248, R246, R77, R76 ;  /* 0x0400004df6f87389 */ /* 0x00006400000c004c */
[----:B01----:R-:W-:Y:S05]  /*f0f0*/  ENDCOLLECTIVE ;  /* 0x000000000000791b */ /* 0x003fea0003800000 */
.L_x_1740:
[----:B------:R-:W-:Y:S02]  /*f100*/  MOV R246, R245 ;  /* 0x000000f500f67202 */ /* 0x000fe40000000f00 */
[----:B------:R-:W-:-:S07]  /*f110*/  MOV R247, R248 ;  /* 0x000000f800f77202 */ /* 0x000fce0000000f00 */
[----:B------:R-:W-:Y:S05]  /*f120*/  WARPSYNC.COLLECTIVE R79, `(.L_x_1741) ;  /* 0x000000004f087348 */ /* 0x000fea0003c00000 */
[----:B------:R0:W1:Y:S02]  /*f130*/  SHFL.UP P6, R248, R246, R77, R76 ;  /* 0x0400004df6f87389 */ /* 0x00006400000c004c */
[----:B01----:R-:W-:Y:S05]  /*f140*/  ENDCOLLECTIVE ;  /* 0x000000000000791b */ /* 0x003fea0003800000 */
.L_x_1741:
        /* <DEDUP_REMOVED lines=17> */
.L_x_1742:
[----:B------:R-:W-:Y:S02]  /*f260*/  MOV R246, R235 ;  /* 0x000000eb00f67202 */ /* 0x000fe40000000f00 */
[----:B------:R-:W-:-:S07]  /*f270*/  MOV R78, R248 ;  /* 0x000000f8004e7202 */ /* 0x000fce0000000f00 */
[----:B------:R-:W-:Y:S05]  /*f280*/  WARPSYNC.COLLECTIVE R79, `(.L_x_1743) ;  /* 0x000000004f087348 */ /* 0x000fea0003c00000 */
[----:B------:R0:W1:Y:S02]  /*f290*/  SHFL.UP P6, R248, R246, R77, R76 ;  /* 0x0400004df6f87389 */ /* 0x00006400000c004c */
[----:B01----:R-:W-:Y:S05]  /*f2a0*/  ENDCOLLECTIVE ;  /* 0x000000000000791b */ /* 0x003fea0003800000 */
.L_x_1743:
[----:B------:R-:W-:Y:S02]  /*f2b0*/  MOV R246, R236 ;  /* 0x000000ec00f67202 */ /* 0x000fe40000000f00 */
[----:B------:R-:W-:-:S07]  /*f2c0*/  MOV R225, R248 ;  /* 0x000000f800e17202 */ /* 0x000fce0000000f00 */
[----:B------:R-:W-:Y:S05]  /*f2d0*/  WARPSYNC.COLLECTIVE R79, `(.L_x_1744) ;  /* 0x000000004f087348 */ /* 0x000fea0003c00000 */
[----:B------:R0:W1:Y:S02]  /*f2e0*/  SHFL.UP P6, R248, R246, R77, R76 ;  /* 0x0400004df6f87389 */ /* 0x00006400000c004c */
[----:B01----:R-:W-:Y:S05]  /*f2f0*/  ENDCOLLECTIVE ;  /* 0x000000000000791b */ /* 0x003fea0003800000 */
.L_x_1744:
[----:B------:R-:W-:Y:S02]  /*f300*/  MOV R246, R245 ;  /* 0x000000f500f67202 */ /* 0x000fe40000000f00 */
[----:B------:R-:W-:-:S07]  /*f310*/  MOV R247, R248 ;  /* 0x000000f800f77202 */ /* 0x000fce0000000f00 */
[----:B------:R-:W-:Y:S05]  /*f320*/  WARPSYNC.COLLECTIVE R79, `(.L_x_1745) ;  /* 0x000000004f087348 */ /* 0x000fea0003c00000 */
[----:B------:R0:W1:Y:S02]  /*f330*/  SHFL.UP P6, R248, R246, R77, R76 ;  /* 0x0400004df6f87389 */ /* 0x00006400000c004c */
[----:B01----:R-:W-:Y:S05]  /*f340*/  ENDCOLLECTIVE ;  /* 0x000000000000791b */ /* 0x003fea0003800000 */
.L_x_1745:
        /* <DEDUP_REMOVED lines=17> */
.L_x_1746:
[----:B------:R-:W-:Y:S02]  /*f460*/  MOV R246, R235 ;  /* 0x000000eb00f67202 */ /* 0x000fe40000000f00 */
[----:B------:R-:W-:-:S07]  /*f470*/  MOV R78, R248 ;  /* 0x000000f8004e7202 */ /* 0x000fce0000000f00 */
[----:B------:R-:W-:Y:S05]  /*f480*/  WARPSYNC.COLLECTIVE R79, `(.L_x_1747) ;  /* 0x000000004f087348 */ /* 0x000fea0003c00000 */
[----:B------:R0:W1:Y:S02]  /*f490*/  SHFL.UP P6, R248, R246, R77, R76 ;  /* 0x0400004df6f87389 */ /* 0x00006400000c004c */
[----:B01----:R-:W-:Y:S05]  /*f4a0*/  ENDCOLLECTIVE ;  /* 0x000000000000791b */ /* 0x003fea0003800000 */
.L_x_1747:
[----:B------:R-:W-:Y:S02]  /*f4b0*/  MOV R246, R236 ;  /* 0x000000ec00f67202 */ /* 0x000fe40000000f00 */
[----:B------:R-:W-:-:S07]  /*f4c0*/  MOV R225, R248 ;  /* 0x000000f800e17202 */ /* 0x000fce0000000f00 */
[----:B------:R-:W-:Y:S05]  /*f4d0*/  WARPSYNC.COLLECTIVE R79, `(.L_x_1748) ;  /* 0x000000004f087348 */ /* 0x000fea0003c00000 */
[----:B------:R0:W1:Y:S02]  /*f4e0*/  SHFL.UP P6, R248, R246, R77, R76 ;  /* 0x0400004df6f87389 */ /* 0x00006400000c004c */
[----:B01----:R-:W-:Y:S05]  /*f4f0*/  ENDCOLLECTIVE ;  /* 0x000000000000791b */ /* 0x003fea0003800000 */
.L_x_1748:
[----:B------:R-:W-:Y:S02]  /*f500*/  MOV R246, R245 ;  /* 0x000000f500f67202 */ /* 0x000fe40000000f00 */
[----:B------:R-:W-:-:S07]  /*f510*/  MOV R247, R248 ;  /* 0x000000f800f77202 */ /* 0x000fce0000000f00 */
[----:B------:R-:W-:Y:S05]  /*f520*/  WARPSYNC.COLLECTIVE R79, `(.L_x_1749) ;  /* 0x000000004f087348 */ /* 0x000fea0003c00000 */
[----:B------:R0:W1:Y:S02]  /*f530*/  SHFL.UP P6, R248, R246, R77, R76 ;  /* 0x0400004df6f87389 */ /* 0x00006400000c004c */
[----:B01----:R-:W-:Y:S05]  /*f540*/  ENDCOLLECTIVE ;  /* 0x000000000000791b */ /* 0x003fea0003800000 */
.L_x_1749:
[----:B------:R-:W-:Y:S01]  /*f550*/  MOV R76, R248 ;  /* 0x000000f8004c7202 */ /* 0x000fe20000000f00 */
[----:B------:R-:W-:Y:S06]  /*f560*/  BRA `(.L_x_1750) ;  /* 0xffffff80007c7947 */ /* 0x000fec000383ffff */
.L_x_1630:
        /* <DEDUP_REMOVED lines=8> */
.L_x_1752:
[----:B------:R-:W-:Y:S05]  /*f5f0*/  BSYNC B0 ;  /* 0x0000000000007941 */ /* 0x000fea0003800000 */
.L_x_1751:
[----:B------:R-:W-:Y:S05]  /*f600*/  BRA `(.L_x_1753) ;  /* 0xffffff8000887947 */ /* 0x000fea000383ffff */
.L_x_1631:
        /* <DEDUP_REMOVED lines=8> */
.L_x_1755:
[----:B------:R-:W-:Y:S05]  /*f690*/  BSYNC B0 ;  /* 0x0000000000007941 */ /* 0x000fea0003800000 */
.L_x_1754:
[----:B------:R-:W-:Y:S05]  /*f6a0*/  BRA `(.L_x_1756) ;  /* 0xffffff8000687947 */ /* 0x000fea000383ffff */
.L_x_1632:
        /* <DEDUP_REMOVED lines=8> */
.L_x_1758:
[----:B------:R-:W-:Y:S05]  /*f730*/  BSYNC B0 ;  /* 0x0000000000007941 */ /* 0x000fea0003800000 */
.L_x_1757:
[----:B------:R-:W-:Y:S05]  /*f740*/  BRA `(.L_x_1759) ;  /* 0xffffff8000487947 */ /* 0x000fea000383ffff */
.L_x_1633:
        /* <DEDUP_REMOVED lines=8> */
.L_x_1761:
[----:B------:R-:W-:Y:S05]  /*f7d0*/  BSYNC B0 ;  /* 0x0000000000007941 */ /* 0x000fea0003800000 */
.L_x_1760:
[----:B------:R-:W-:Y:S05]  /*f7e0*/  BRA `(.L_x_1762) ;  /* 0xffffff8000287947 */ /* 0x000fea000383ffff */
.L_x_1634:
        /* <DEDUP_REMOVED lines=8> */
.L_x_1764:
[----:B------:R-:W-:Y:S05]  /*f870*/  BSYNC B0 ;  /* 0x0000000000007941 */ /* 0x000fea0003800000 */
.L_x_1763:
        /* <DEDUP_REMOVED lines=9> */
.L_x_1765:
[----:B------:R-:W-:Y:S02]  /*f910*/  MOV R246, R236 ;  /* 0x000000ec00f67202 */ /* 0x000fe40000000f00 */
[----:B------:R-:W-:-:S07]  /*f920*/  MOV R235, R248 ;  /* 0x000000f800eb7202 */ /* 0x000fce0000000f00 */
[----:B------:R-:W-:Y:S05]  /*f930*/  WARPSYNC.COLLECTIVE R79, `(.L_x_1766) ;  /* 0x000000004f087348 */ /* 0x000fea0003c00000 */
[----:B------:R0:W1:Y:S02]  /*f940*/  SHFL.UP P6, R248, R246, R77, R76 ;  /* 0x0400004df6f87389 */ /* 0x00006400000c004c */
[----:B01----:R-:W-:Y:S05]  /*f950*/  ENDCOLLECTIVE ;  /* 0x000000000000791b */ /* 0x003fea0003800000 */
.L_x_1766:
[----:B------:R-:W-:Y:S02]  /*f960*/  MOV R246, R245 ;  /* 0x000000f500f67202 */ /* 0x000fe40000000f00 */
[----:B------:R-:W-:-:S07]  /*f970*/  MOV R236, R248 ;  /* 0x000000f800ec7202 */ /* 0x000fce0000000f00 */
[----:B------:R-:W-:Y:S05]  /*f980*/  WARPSYNC.COLLECTIVE R79, `(.L_x_1767) ;  /* 0x000000004f087348 */ /* 0x000fea0003c00000 */
[----:B------:R0:W1:Y:S02]  /*f990*/  SHFL.UP P6, R248, R246, R77, R76 ;  /* 0x0400004df6f87389 */ /* 0x00006400000c004c */
[----:B01----:R-:W-:Y:S05]  /*f9a0*/  ENDCOLLECTIVE ;  /* 0x000000000000791b */ /* 0x003fea0003800000 */
.L_x_1767:
[----:B------:R-:W-:Y:S01]  /*f9b0*/  HFMA2 R77, -RZ, RZ, 0, 0 ;  /* 0x00000000ff4d7431 */ /* 0x000fe200000001ff */
[----:B------:R-:W-:-:S07]  /*f9c0*/  MOV R76, 0x1f ;  /* 0x0000001f004c7802 */ /* 0x000fce0000000f00 */
[----:B------:R-:W-:Y:S05]  /*f9d0*/  WARPSYNC.COLLECTIVE R79, `(.L_x_1768) ;  /* 0x000000004f087348 */ /* 0x000fea0003c00000 */
[----:B------:R0:W1:Y:S02]  /*f9e0*/  SHFL.IDX P3, R225, R78, R77, R76 ;  /* 0x0000004d4ee17389 */ /* 0x000064000006004c */
[----:B01----:R-:W-:Y:S05]  /*f9f0*/  ENDCOLLECTIVE ;  /* 0x000000000000791b */ /* 0x003fea0003800000 */
.L_x_1768:
[----:B------:R-:W-:Y:S02]  /*fa00*/  MOV R245, R248 ;  /* 0x000000f800f57202 */ /* 0x000fe40000000f00 */
[----:B------:R-:W-:Y:S02]  /*fa10*/  MOV R78, R61 ;  /* 0x0000003d004e7202 */ /* 0x000fe40000000f00 */
[----:B------:R-:W-:-:S07]  /*fa20*/  MOV R60, R225 ;  /* 0x000000e1003c7202 */ /* 0x000fce0000000f00 */
[----:B------:R-:W-:Y:S05]  /*fa30*/  WARPSYNC.COLLECTIVE R79, `(.L_x_1769) ;  /* 0x000000004f087348 */ /* 0x000fea0003c00000 */
[----:B------:R0:W1:Y:S02]  /*fa40*/  SHFL.IDX P3, R225, R78, R77, R76 ;  /* 0x0000004d4ee17389 */ /* 0x000064000006004c */
[----:B01----:R-:W-:Y:S05]  /*fa50*/  ENDCOLLECTIVE ;  /* 0x000000000000791b */ /* 0x003fea0003800000 */
.L_x_1769:
[----:B------:R-:W-:Y:S02]  /*fa60*/  MOV R78, R62 ;  /* 0x0000003e004e7202 */ /* 0x000fe40000000f00 */
[----:B------:R-:W-:-:S07]  /*fa70*/  MOV R61, R225 ;  /* 0x000000e1003d7202 */ /* 0x000fce0000000f00 */
[----:B------:R-:W-:Y:S05]  /*fa80*/  WARPSYNC.COLLECTIVE R79, `(.L_x_1770) ;  /* 0x000000004f087348 */ /* 0x000fea0003c00000 */
[----:B------:R0:W1:Y:S02]  /*fa90*/  SHFL.IDX P3, R225, R78, R77, R76 ;  /* 0x0000004d4ee17389 */ /* 0x000064000006004c */
[----:B01----:R-:W-:Y:S05]  /*faa0*/  ENDCOLLECTIVE ;  /* 0x000000000000791b */ /* 0x003fea0003800000 */
.L_x_1770:
[----:B------:R-:W-:Y:S02]  /*fab0*/  MOV R78, R63 ;  /* 0x0000003f004e7202 */ /* 0x000fe40000000f00 */
[----:B------:R-:W-:-:S07]  /*fac0*/  MOV R62, R225 ;  /* 0x000000e1003e7202 */ /* 0x000fce0000000f00 */
[----:B------:R-:W-:Y:S05]  /*fad0*/  WARPSYNC.COLLECTIVE R79, `(.L_x_1771) ;  /* 0x000000004f087348 */ /* 0x000fea0003c00000 */
[----:B------:R0:W1:Y:S02]  /*fae0*/  SHFL.IDX P3, R225, R78, R77, R76 ;  /* 0x0000004d4ee17389 */ /* 0x000064000006004c */
[----:B01----:R-:W-:Y:S05]  /*faf0*/  ENDCOLLECTIVE ;  /* 0x000000000000791b */ /* 0x003fea0003800000 */
.L_x_1771:
[----:B------:R-:W-:Y:S01]  /*fb00*/  MOV R63, R225 ;  /* 0x000000e1003f7202 */ /* 0x000fe20000000f00 */
[----:B------:R-:W-:Y:S06]  /*fb10*/  BRA `(.L_x_1772) ;  /* 0xffffff7c00847947 */ /* 0x000fec000383ffff */
.L_x_1636:
[----:B------:R-:W-:Y:S01]  /*fb20*/  HFMA2 R251, -RZ, RZ, 0, 5.9604644775390625e-08 ;  /* 0x00000001fffb7431 */ /* 0x000fe200000001ff */
[----:B------:R-:W-:Y:S02]  /*fb30*/  MOV R252, R245 ;  /* 0x000000f500fc7202 */ /* 0x000fe40000000f00 */
[----:B------:R-:W-:Y:S02]  /*fb40*/  MOV R76, 0x1f ;  /* 0x0000001f004c7802 */ /* 0x000fe40000000f00 */
[----:B------:R-:W-:-:S07]  /*fb50*/  MOV R79, 0xffffffff ;  /* 0xffffffff004f7802 */ /* 0x000fce0000000f00 */
[----:B------:R-:W-:Y:S05]  /*fb60*/  WARPSYNC.COLLECTIVE R79, `(.L_x_1773) ;  /* 0x000000004f087348 */ /* 0x000fea0003c00000 */
[----:B------:R0:W1:Y:S02]  /*fb70*/  SHFL.DOWN P0, R225, R252, R251, R76 ;  /* 0x080000fbfce17389 */ /* 0x000064000000004c */
[----:B01----:R-:W-:Y:S05]  /*fb80*/  ENDCOLLECTIVE ;  /* 0x000000000000791b */ /* 0x003fea0003800000 */
.L_x_1773:
[----:B------:R-:W-:Y:S02]  /*fb90*/  MOV R252, R246 ;  /* 0x000000f600fc7202 */ /* 0x000fe40000000f00 */
[----:B------:R-:W-:-:S07]  /*fba0*/  MOV R77, R225 ;  /* 0x000000e1004d7202 */ /* 0x000fce0000000f00 */
[----:B------:R-:W-:Y:S05]  /*fbb0*/  WARPSYNC.COLLECTIVE R79, `(.L_x_1774) ;  /* 0x000000004f087348 */ /* 0x000fea0003c00000 */
[----:B------:R0:W1:Y:S02]  /*fbc0*/  SHFL.DOWN P0, R225, R252, R251, R76 ;  /* 0x080000fbfce17389 */ /* 0x000064000000004c */
[----:B01----:R-:W-:Y:S05]  /*fbd0*/  ENDCOLLECTIVE ;  /* 0x000000000000791b */ /* 0x003fea0003800000 */
.L_x_1774:
[----:B------:R-:W-:Y:S02]  /*fbe0*/  MOV R252, R247 ;  /* 0x000000f700fc7202 */ /* 0x000fe40000000f00 */
[----:B------:R-:W-:-:S07]  /*fbf0*/  MOV R78, R225 ;  /* 0x000000e1004e7202 */ /* 0x000fce0000000f00 */
[----:B------:R-:W-:Y:S05]  /*fc00*/  WARPSYNC.COLLECTIVE R79, `(.L_x_1775) ;  /* 0x000000004f087348 */ /* 0x000fea0003c00000 */
[----:B------:R0:W1:Y:S02]  /*fc10*/  SHFL.DOWN P0, R225, R252, R251, R76 ;  /* 0x080000fbfce17389 */ /* 0x000064000000004c */
[----:B01----:R-:W-:Y:S05]  /*fc20*/  ENDCOLLECTIVE ;  /* 0x000000000000791b */ /* 0x003fea0003800000 */
.L_x_1775:
[----:B------:R-:W-:Y:S02]  /*fc30*/  MOV R252, R248 ;  /* 0x000000f800fc7202 */ /* 0x000fe40000000f00 */
[----:B------:R-:W-:-:S07]  /*fc40*/  MOV R123, R225 ;  /* 0x000000e1007b7202 */ /* 0x000fce0000000f00 */
[----:B------:R-:W-:Y:S05]  /*fc50*/  WARPSYNC.COLLECTIVE R79, `(.L_x_1776) ;  /* 0x000000004f087348 */ /* 0x000fea0003c00000 */
[----:B------:R0:W1:Y:S02]  /*fc60*/  SHFL.DOWN P0, R225, R252, R251, R76 ;  /* 0x080000fbfce17389 */ /* 0x000064000000004c */
[----:B01----:R-:W-:Y:S05]  /*fc70*/  ENDCOLLECTIVE ;  /* 0x000000000000791b */ /* 0x003fea0003800000 */
.L_x_1776:
[----:B------:R-:W-:Y:S01]  /*fc80*/  MOV R76, R225 ;  /* 0x000000e1004c7202 */ /* 0x000fe20000000f00 */
[----:B------:R-:W-:Y:S06]  /*fc90*/  BRA `(.L_x_1777) ;  /* 0xffffff9000a47947 */ /* 0x000fec000383ffff */
.L_x_1639:
        /* <DEDUP_REMOVED lines=8> */
.L_x_1779:
[----:B------:R-:W-:Y:S05]  /*fd20*/  BSYNC B0 ;  /* 0x0000000000007941 */ /* 0x000fea0003800000 */
.L_x_1778:
        /* <DEDUP_REMOVED lines=8> */
.L_x_1780:
[----:B------:R-:W-:Y:S02]  /*fdb0*/  MOV R252, R247 ;  /* 0x000000f700fc7202 */ /* 0x000fe40000000f00 */
[----:B------:R-:W-:-:S07]  /*fdc0*/  MOV R78, R225 ;  /* 0x000000e1004e7202 */ /* 0x000fce0000000f00 */
[----:B------:R-:W-:Y:S05]  /*fdd0*/  WARPSYNC.COLLECTIVE R79, `(.L_x_1781) ;  /* 0x000000004f087348 */ /* 0x000fea0003c00000 */
[----:B------:R0:W1:Y:S02]  /*fde0*/  SHFL.DOWN P0, R225, R252, R251, R76 ;  /* 0x080000fbfce17389 */ /* 0x000064000000004c */
[----:B01----:R-:W-:Y:S05]  /*fdf0*/  ENDCOLLECTIVE ;  /* 0x000000000000791b */ /* 0x003fea0003800000 */
.L_x_1781:
[----:B------:R-:W-:Y:S02]  /*fe00*/  MOV R252, R248 ;  /* 0x000000f800fc7202 */ /* 0x000fe40000000f00 */
[----:B------:R-:W-:-:S07]  /*fe10*/  MOV R123, R225 ;  /* 0x000000e1007b7202 */ /* 0x000fce0000000f00 */
[----:B------:R-:W-:Y:S05]  /*fe20*/  WARPSYNC.COLLECTIVE R79, `(.L_x_1782) ;  /* 0x000000004f087348 */ /* 0x000fea0003c00000 */
[----:B------:R0:W1:Y:S02]  /*fe30*/  SHFL.DOWN P0, R225, R252, R251, R76 ;  /* 0x080000fbfce17389 */ /* 0x000064000000004c */
[----:B01----:R-:W-:Y:S05]  /*fe40*/  ENDCOLLECTIVE ;  /* 0x000000000000791b */ /* 0x003fea0003800000 */
.L_x_1782:
[----:B------:R-:W-:Y:S01]  /*fe50*/  MOV R79, R225 ;  /* 0x000000e1004f7202 */ /* 0x000fe20000000f00 */
[----:B------:R-:W-:Y:S06]  /*fe60*/  BRA `(.L_x_1783) ;  /* 0xffffff9000887947 */ /* 0x000fec000383ffff */
.L_x_1642:
        /* <DEDUP_REMOVED lines=8> */
.L_x_1785:
[----:B------:R-:W-:Y:S05]  /*fef0*/  BSYNC B0 ;  /* 0x0000000000007941 */ /* 0x000fea0003800000 */
.L_x_1784:
        /* <DEDUP_REMOVED lines=8> */
.L_x_1786:
[----:B------:R-:W-:Y:S02]  /*ff80*/  MOV R252, R247 ;  /* 0x000000f700fc7202 */ /* 0x000fe40000000f00 */
[----:B------:R-:W-:-:S07]  /*ff90*/  MOV R78, R225 ;  /* 0x000000e1004e7202 */ /* 0x000fce0000000f00 */
[----:B------:R-:W-:Y:S05]  /*ffa0*/  WARPSYNC.COLLECTIVE R79, `(.L_x_1787) ;  /* 0x000000004f087348 */ /* 0x000fea0003c00000 */
[----:B------:R0:W1:Y:S02]  /*ffb0*/  SHFL.DOWN P0, R225, R252, R251, R76 ;  /* 0x080000fbfce17389 */ /* 0x000064000000004c */
[----:B01----:R-:W-:Y:S05]  /*ffc0*/  ENDCOLLECTIVE ;  /* 0x000000000000791b */ /* 0x003fea0003800000 */
.L_x_1787:
[----:B------:R-:W-:Y:S02]  /*ffd0*/  MOV R252, R248 ;  /* 0x000000f800fc7202 */ /* 0x000fe40000000f00 */
[----:B------:R-:W-:-:S07]  /*ffe0*/  MOV R123, R225 ;  /* 0x000000e1007b7202 */ /* 0x000fce0000000f00 */
[----:B------:R-:W-:Y:S05]  /*fff0*/  WARPSYNC.COLLECTIVE R79, `(.L_x_1788) ;  /* 0x000000004f087348 */ /* 0x000fea0003c00000 */
[----:B------:R0:W1:Y:S02]  /*10000*/  SHFL.DOWN P0, R225, R252, R251, R76 ;  /* 0x080000fbfce17389 */ /* 0x000064000000004c */
[----:B01----:R-:W-:Y:S05]  /*10010*/  ENDCOLLECTIVE ;  /* 0x000000000000791b */ /* 0x003fea0003800000 */
.L_x_1788:
[----:B------:R-:W-:Y:S01]  /*10020*/  MOV R79, R225 ;  /* 0x000000e1004f7202 */ /* 0x000fe20000000f00 */
[----:B------:R-:W-:Y:S06]  /*10030*/  BRA `(.L_x_1789) ;  /* 0xffffff90006c7947 */ /* 0x000fec000383ffff */
.L_x_1645:
        /* <DEDUP_REMOVED lines=8> */
.L_x_1791:
[----:B------:R-:W-:Y:S05]  /*100c0*/  BSYNC B0 ;  /* 0x0000000000007941 */ /* 0x000fea0003800000 */
.L_x_1790:
        /* <DEDUP_REMOVED lines=8> */
.L_x_1792:
[----:B------:R-:W-:Y:S02]  /*10150*/  MOV R252, R247 ;  /* 0x000000f700fc7202 */ /* 0x000fe40000000f00 */
[----:B------:R-:W-:-:S07]  /*10160*/  MOV R78, R225 ;  /* 0x000000e1004e7202 */ /* 0x000fce0000000f00 */
[----:B------:R-:W-:Y:S05]  /*10170*/  WARPSYNC.COLLECTIVE R79, `(.L_x_1793) ;  /* 0x000000004f087348 */ /* 0x000fea0003c00000 */
[----:B------:R0:W1:Y:S02]  /*10180*/  SHFL.DOWN P0, R225, R252, R251, R76 ;  /* 0x080000fbfce17389 */ /* 0x000064000000004c */
[----:B01----:R-:W-:Y:S05]  /*10190*/  ENDCOLLECTIVE ;  /* 0x000000000000791b */ /* 0x003fea0003800000 */
.L_x_1793:
[----:B------:R-:W-:Y:S02]  /*101a0*/  MOV R252, R248 ;  /* 0x000000f800fc7202 */ /* 0x000fe40000000f00 */
[----:B------:R-:W-:-:S07]  /*101b0*/  MOV R123, R225 ;  /* 0x000000e1007b7202 */ /* 0x000fce0000000f00 */
[----:B------:R-:W-:Y:S05]  /*101c0*/  WARPSYNC.COLLECTIVE R79, `(.L_x_1794) ;  /* 0x000000004f087348 */ /* 0x000fea0003c00000 */
[----:B------:R0:W1:Y:S02]  /*101d0*/  SHFL.DOWN P0, R225, R252, R251, R76 ;  /* 0x080000fbfce17389 */ /* 0x000064000000004c */
[----:B01----:R-:W-:Y:S05]  /*101e0*/  ENDCOLLECTIVE ;  /* 0x000000000000791b */ /* 0x003fea0003800000 */
.L_x_1794:
[----:B------:R-:W-:Y:S01]  /*101f0*/  MOV R79, R225 ;  /* 0x000000e1004f7202 */ /* 0x000fe20000000f00 */
[----:B------:R-:W-:Y:S06]  /*10200*/  BRA `(.L_x_1795) ;  /* 0xffffff9000507947 */ /* 0x000fec000383ffff */
.L_x_1648:
        /* <DEDUP_REMOVED lines=8> */
.L_x_1797:
[----:B------:R-:W-:Y:S05]  /*10290*/  BSYNC B0 ;  /* 0x0000000000007941 */ /* 0x000fea0003800000 */
.L_x_1796:
        /* <DEDUP_REMOVED lines=8> */
.L_x_1798:
[----:B------:R-:W-:Y:S02]  /*10320*/  MOV R252, R247 ;  /* 0x000000f700fc7202 */ /* 0x000fe40000000f00 */
[----:B------:R-:W-:-:S07]  /*10330*/  MOV R78, R225 ;  /* 0x000000e1004e7202 */ /* 0x000fce0000000f00 */
[----:B------:R-:W-:Y:S05]  /*10340*/  WARPSYNC.COLLECTIVE R79, `(.L_x_1799) ;  /* 0x000000004f087348 */ /* 0x000fea0003c00000 */
[----:B------:R0:W1:Y:S02]  /*10350*/  SHFL.DOWN P0, R225, R252, R251, R76 ;  /* 0x080000fbfce17389 */ /* 0x000064000000004c */
[----:B01----:R-:W-:Y:S05]  /*10360*/  ENDCOLLECTIVE ;  /* 0x000000000000791b */ /* 0x003fea0003800000 */
.L_x_1799:
[----:B------:R-:W-:Y:S02]  /*10370*/  MOV R252, R248 ;  /* 0x000000f800fc7202 */ /* 0x000fe40000000f00 */
[----:B------:R-:W-:-:S07]  /*10380*/  MOV R123, R225 ;  /* 0x000000e1007b7202 */ /* 0x000fce0000000f00 */
[----:B------:R-:W-:Y:S05]  /*10390*/  WARPSYNC.COLLECTIVE R79, `(.L_x_1800) ;  /* 0x000000004f087348 */ /* 0x000fea0003c00000 */
[----:B------:R0:W1:Y:S02]  /*103a0*/  SHFL.DOWN P0, R225, R252, R251, R76 ;  /* 0x080000fbfce17389 */ /* 0x000064000000004c */
[----:B01----:R-:W-:Y:S05]  /*103b0*/  ENDCOLLECTIVE ;  /* 0x000000000000791b */ /* 0x003fea0003800000 */
.L_x_1800:
[----:B------:R-:W-:Y:S01]  /*103c0*/  MOV R79, R225 ;  /* 0x000000e1004f7202 */ /* 0x000fe20000000f00 */
[----:B------:R-:W-:Y:S06]  /*103d0*/  BRA `(.L_x_1801) ;  /* 0xffffff9000347947 */ /* 0x000fec000383ffff */
.L_x_1651:
        /* <DEDUP_REMOVED lines=8> */
.L_x_1803:
[----:B------:R-:W-:Y:S05]  /*10460*/  BSYNC B0 ;  /* 0x0000000000007941 */ /* 0x000fea0003800000 */
.L_x_1802:
        /* <DEDUP_REMOVED lines=10> */
.L_x_1804:
[----:B------:R-:W-:Y:S02]  /*10510*/  MOV R78, R247 ;  /* 0x000000f7004e7202 */ /* 0x000fe40000000f00 */
[----:B------:R-:W-:-:S07]  /*10520*/  MOV R234, R225 ;  /* 0x000000e100ea7202 */ /* 0x000fce0000000f00 */
[----:B------:R-:W-:Y:S05]  /*10530*/  WARPSYNC.COLLECTIVE R79, `(.L_x_1805) ;  /* 0x000000004f087348 */ /* 0x000fea0003c00000 */
[----:B------:R0:W1:Y:S02]  /*10540*/  SHFL.IDX P3, R225, R78, R77, R76 ;  /* 0x0000004d4ee17389 */ /* 0x000064000006004c */
[----:B01----:R-:W-:Y:S05]  /*10550*/  ENDCOLLECTIVE ;  /* 0x000000000000791b */ /* 0x003fea0003800000 */
.L_x_1805:
        /* <DEDUP_REMOVED lines=16> */
.L_x_1806:
[----:B------:R-:W-:Y:S01]  /*10660*/  MOV R78, R72 ;  /* 0x00000048004e7202 */ /* 0x000fe20000000f00 */
[----:B------:R-:W-:-:S07]  /*10670*/  FADD.FTZ R236, R225, R236 ;  /* 0x000000ece1ec7221 */ /* 0x000fce0000010000 */
[----:B------:R-:W-:Y:S05]  /*10680*/  WARPSYNC.COLLECTIVE R79, `(.L_x_1807) ;  /* 0x000000004f087348 */ /* 0x000fea0003c00000 */
[----:B------:R0:W1:Y:S02]  /*10690*/  SHFL.DOWN P0, R225, R252, R251, R76 ;  /* 0x080000fbfce17389 */ /* 0x000064000000004c */
[----:B01----:R-:W-:Y:S05]  /*106a0*/  ENDCOLLECTIVE ;  /* 0x000000000000791b */ /* 0x003fea0003800000 */
.L_x_1807:
[----:B------:R-:W-:Y:S02]  /*106b0*/  MOV R252, R246 ;  /* 0x000000f600fc7202 */ /* 0x000fe40000000f00 */
[----:B------:R-:W-:-:S07]  /*106c0*/  MOV R245, R225 ;  /* 0x000000e100f57202 */ /* 0x000fce0000000f00 */
[----:B------:R-:W-:Y:S05]  /*106d0*/  WARPSYNC.COLLECTIVE R79, `(.L_x_1808) ;  /* 0x000000004f087348 */ /* 0x000fea0003c00000 */
[----:B------:R0:W1:Y:S02]  /*106e0*/  SHFL.DOWN P0, R225, R252, R251, R76 ;  /* 0x080000fbfce17389 */ /* 0x000064000000004c */
[----:B01----:R-:W-:Y:S05]  /*106f0*/  ENDCOLLECTIVE ;  /* 0x000000000000791b */ /* 0x003fea0003800000 */
.L_x_1808:
[----:B------:R-:W-:Y:S02]  /*10700*/  MOV R252, R247 ;  /* 0x000000f700fc7202 */ /* 0x000fe40000000f00 */
[----:B------:R-:W-:-:S07]  /*10710*/  MOV R246, R225 ;  /* 0x000000e100f67202 */ /* 0x000fce0000000f00 */
[----:B------:R-:W-:Y:S05]  /*10720*/  WARPSYNC.COLLECTIVE R79, `(.L_x_1809) ;  /* 0x000000004f087348 */ /* 0x000fea0003c00000 */
[----:B------:R0:W1:Y:S02]  /*10730*/  SHFL.DOWN P0, R225, R252, R251, R76 ;  /* 0x080000fbfce17389 */ /* 0x000064000000004c */
[----:B01----:R-:W-:Y:S05]  /*10740*/  ENDCOLLECTIVE ;  /* 0x000000000000791b */ /* 0x003fea0003800000 */
.L_x_1809:
[----:B------:R-:W-:Y:S02]  /*10750*/  MOV R252, R248 ;  /* 0x000000f800fc7202 */ /* 0x000fe40000000f00 */
[----:B------:R-:W-:-:S07]  /*10760*/  MOV R247, R225 ;  /* 0x000000e100f77202 */ /* 0x000fce0000000f00 */
[----:B------:R-:W-:Y:S05]  /*10770*/  WARPSYNC.COLLECTIVE R79, `(.L_x_1810) ;  /* 0x000000004f087348 */ /* 0x000fea0003c00000 */
[----:B------:R0:W1:Y:S02]  /*10780*/  SHFL.DOWN P0, R225, R252, R251, R76 ;  /* 0x080000fbfce17389 */ /* 0x000064000000004c */
[----:B01----:R-:W-:Y:S05]  /*10790*/  ENDCOLLECTIVE ;  /* 0x000000000000791b */ /* 0x003fea0003800000 */
.L_x_1810:
[----:B------:R-:W-:-:S07]  /*107a0*/  MOV R248, R225 ;  /* 0x000000e100f87202 */ /* 0x000fce0000000f00 */
[----:B------:R-:W-:Y:S05]  /*107b0*/  WARPSYNC.COLLECTIVE R79, `(.L_x_1811) ;  /* 0x000000004f087348 */ /* 0x000fea0003c00000 */
[----:B------:R0:W1:Y:S02]  /*107c0*/  SHFL.IDX P3, R225, R78, R77, R76 ;  /* 0x0000004d4ee17389 */ /* 0x000064000006004c */
[----:B01----:R-:W-:Y:S05]  /*107d0*/  ENDCOLLECTIVE ;  /* 0x000000000000791b */ /* 0x003fea0003800000 */
.L_x_1811:
[----:B------:R-:W-:Y:S02]  /*107e0*/  MOV R78, R73 ;  /* 0x00000049004e7202 */ /* 0x000fe40000000f00 */
[----:B------:R-:W-:-:S07]  /*107f0*/  MOV R72, R225 ;  /* 0x000000e100487202 */ /* 0x000fce0000000f00 */
[----:B------:R-:W-:Y:S05]  /*10800*/  WARPSYNC.COLLECTIVE R79, `(.L_x_1812) ;  /* 0x000000004f087348 */ /* 0x000fea0003c00000 */
[----:B------:R0:W1:Y:S02]  /*10810*/  SHFL.IDX P3, R225, R78, R77, R76 ;  /* 0x0000004d4ee17389 */ /* 0x000064000006004c */
[----:B01----:R-:W-:Y:S05]  /*10820*/  ENDCOLLECTIVE ;  /* 0x000000000000791b */ /* 0x003fea0003800000 */
.L_x_1812:
[----:B------:R-:W-:Y:S02]  /*10830*/  MOV R78, R74 ;  /* 0x0000004a004e7202 */ /* 0x000fe40000000f00 */
[----:B------:R-:W-:-:S07]  /*10840*/  MOV R73, R225 ;  /* 0x000000e100497202 */ /* 0x000fce0000000f00 */
[----:B------:R-:W-:Y:S05]  /*10850*/  WARPSYNC.COLLECTIVE R79, `(.L_x_1813) ;  /* 0x000000004f087348 */ /* 0x000fea0003c00000 */
[----:B------:R0:W1:Y:S02]  /*10860*/  SHFL.IDX P3, R225, R78, R77, R76 ;  /* 0x0000004d4ee17389 */ /* 0x000064000006004c */
[----:B01----:R-:W-:Y:S05]  /*10870*/  ENDCOLLECTIVE ;  /* 0x000000000000791b */ /* 0x003fea0003800000 */
.L_x_1813:
[----:B------:R-:W-:Y:S02]  /*10880*/  MOV R78, R75 ;  /* 0x0000004b004e7202 */ /* 0x000fe40000000f00 */
[----:B------:R-:W-:-:S07]  /*10890*/  MOV R74, R225 ;  /* 0x000000e1004a7202 */ /* 0x000fce0000000f00 */
[----:B------:R-:W-:Y:S05]  /*108a0*/  WARPSYNC.COLLECTIVE R79, `(.L_x_1814) ;  /* 0x000000004f087348 */ /* 0x000fea0003c00000 */
[----:B------:R0:W1:Y:S02]  /*108b0*/  SHFL.IDX P3, R225, R78, R77, R76 ;  /* 0x0000004d4ee17389 */ /* 0x000064000006004c */
[----:B01----:R-:W-:Y:S05]  /*108c0*/  ENDCOLLECTIVE ;  /* 0x000000000000791b */ /* 0x003fea0003800000 */
.L_x_1814:
[----:B------:R-:W-:Y:S01]  /*108d0*/  MOV R75, R225 ;  /* 0x000000e1004b7202 */ /* 0x000fe20000000f00 */
[----:B------:R-:W-:Y:S06]  /*108e0*/  BRA `(.L_x_1815) ;  /* 0xffffff8c00907947 */ /* 0x000fec000383ffff */
.L_x_1816:
        /* <DEDUP_REMOVED lines=9> */
.L_x_18665:


//--------------------- .text._Z25selective_scan_bwd_kernelI32Selective_Scan_bwd_kernel_traitsILi128ELi16ELb0ELb1ELb0ELb1ELb0EfN3c107complexIfEEEEv12SSMParamsBwd --------------------------
	.section	.text._Z25selective_scan_bwd_kernelI32Selective_Scan_bwd_kernel_traitsILi128ELi16ELb0ELb1ELb0ELb1ELb0EfN3c107complexIfEEEEv12SSMParamsBwd,"ax",@progbits
	.align	128
        .global         _Z25selective_scan_bwd_kernelI32Selective_Scan_bwd_kernel_traitsILi128ELi16ELb0ELb1ELb0ELb1ELb0EfN3c107complexIfEEEEv12SSMParamsBwd
        .type           _Z25selective_scan_bwd_kernelI32Selective_Scan_bwd_kernel_traitsILi128ELi16ELb0ELb1ELb0ELb1ELb0EfN3c107complexIfEEEEv12SSMParamsBwd,@function
        .size           _Z25selective_scan_bwd_kernelI32Selective_Scan_bwd_kernel_traitsILi128ELi16ELb0ELb1ELb0ELb1ELb0EfN3c107complexIfEEEEv12SSMParamsBwd,(.L_x_18666 - _Z25selective_scan_bwd_kernelI32Selective_Scan_bwd_kernel_traitsILi128ELi16ELb0ELb1ELb0ELb1ELb0EfN3c107complexIfEEEEv12SSMParamsBwd)
        .other          _Z25selective_scan_bwd_kernelI32Selective_Scan_bwd_kernel_traitsILi128ELi16ELb0ELb1ELb0ELb1ELb0EfN3c107complexIfEEEEv12SSMParamsBwd,@"STO_CUDA_ENTRY STV_DEFAULT"
_Z25selective_scan_bwd_kernelI32Selective_Scan_bwd_kernel_traitsILi128ELi16ELb0ELb1ELb0ELb1ELb0EfN3c107complexIfEEEEv12SSMParamsBwd:
.text._Z25selective_scan_bwd_kernelI32Selective_Scan_bwd_kernel_traitsILi128ELi16ELb0ELb1ELb0ELb1ELb0EfN3c107complexIfEEEEv12SSMParamsBwd:
        /* <DEDUP_REMOVED lines=145> */
.L_x_1949:
[----:B------:R-:W0:Y:S01]  /*0910*/  S2R R190, SR_TID.X ;  /* 0x0000000000be7919 */ /* 0x000e220000002100 */
[----:B------:R-:W1:Y:S01]  /*0920*/  LDCU UR28, c[0x0][0x388] ;  /* 0x00007100ff1c77ac */ /* 0x000e620008000800 */
[----:B------:R-:W-:Y:S01]  /*0930*/  MOV R4, UR14 ;  /* 0x0000000e00047c02 */ /* 0x000fe20008000f00 */
[----:B------:R-:W-:Y:S01]  /*0940*/  HFMA2 R19, -RZ, RZ, 0, 0 ;  /* 0x00000000ff137431 */ /* 0x000fe200000001ff */
[----:B------:R-:W-:Y:S01]  /*0950*/  MOV R5, UR15 ;  /* 0x0000000f00057c02 */ /* 0x000fe20008000f00 */
[----:B------:R-:W-:Y:S01]  /*0960*/  ULEA UR8, UR13, 0xfffff800, 0xb ;  /* 0xfffff8000d087891 */ /* 0x000fe2000f8e58ff */
[----:B------:R-:W-:Y:S02]  /*0970*/  MOV R17, RZ ;  /* 0x000000ff00117202 */ /* 0x000fe40000000f00 */
[----:B------:R-:W-:Y:S02]  /*0980*/  CS2R R14, SRZ ;  /* 0x00000000000e7805 */ /* 0x000fe4000001ff00 */
[----:B------:R-:W-:Y:S01]  /*0990*/  CS2R R12, SRZ ;  /* 0x00000000000c7805 */ /* 0x000fe2000001ff00 */
[----:B------:R-:W-:-:S04]  /*09a0*/  IMAD.WIDE.U32 R8, R3, 0x4, R4 ;  /* 0x0000000403087825 */ /* 0x000fc800078e0004 */
[----:B------:R-:W-:Y:S01]  /*09b0*/  HFMA2 R23, -RZ, RZ, 0, 0 ;  /* 0x00000000ff177431 */ /* 0x000fe200000001ff */
[----:B------:R-:W-:Y:S02]  /*09c0*/  MOV R21, RZ ;  /* 0x000000ff00157202 */ /* 0x000fe40000000f00 */
[----:B------:R-:W-:Y:S02]  /*09d0*/  CS2R R28, SRZ ;  /* 0x00000000001c7805 */ /* 0x000fe4000001ff00 */
[----:B------:R-:W-:Y:S02]  /*09e0*/  MOV R25, RZ ;  /* 0x000000ff00197202 */ /* 0x000fe40000000f00 */
[----:B------:R-:W-:Y:S01]  /*09f0*/  CS2R R32, SRZ ;  /* 0x0000000000207805 */ /* 0x000fe2000001ff00 */
[----:B-1----:R-:W-:Y:S01]  /*0a00*/  UIADD3 UR8, UPT, UPT, -UR8, UR28, URZ ;  /* 0x0000001c08087290 */ /* 0x002fe2000fffe1ff */
[----:B------:R-:W-:Y:S05]  /*0a10*/  BAR.SYNC.DEFER_BLOCKING 0x0 ;  /* 0x0000000000007b1d */ /* 0x000fea0000010000 */
[----:B------:R-:W-:-:S04]  /*0a20*/  ISETP.GE.AND P1, PT, R3, UR8, PT ;  /* 0x0000000803007c0c */ /* 0x000fc8000bf26270 */
[----:B------:R-:W-:Y:S02]  /*0a30*/  P2R R64, PR, RZ, 0x2 ;  /* 0x00000002ff407803 */ /* 0x000fe40000000000 */
[----:B0-----:R-:W-:-:S04]  /*0a40*/  SHF.L.U32 R6, R190, 0x4, RZ ;  /* 0x00000004be067819 */ /* 0x001fc800000006ff */
[----:B------:R-:W-:-:S04]  /*0a50*/  LOP3.LUT R35, R6, 0x3e00, RZ, 0xc0, !PT ;  /* 0x00003e0006237812 */ /* 0x000fc800078ec0ff */
[C---:B------:R-:W-:Y:S02]  /*0a60*/  LOP3.LUT R31, R35.reuse, R0, RZ, 0xfc, !PT ;  /* 0x00000000231f7212 */ /* 0x040fe400078efcff */
[----:B------:R-:W-:Y:S02]  /*0a70*/  LOP3.LUT R27, R35, 0x20, R0, 0xfe, !PT ;  /* 0x00000020231b7812 */ /* 0x000fe400078efe00 */
[----:B------:R-:W-:Y:S02]  /*0a80*/  LOP3.LUT R6, R31, 0x80, RZ, 0xfc, !PT ;  /* 0x000000801f067812 */ /* 0x000fe400078efcff */
[----:B------:R-:W-:Y:S02]  /*0a90*/  ISETP.GE.AND P0, PT, R27, UR8, PT ;  /* 0x000000081b007c0c */ /* 0x000fe4000bf06270 */
[----:B------:R-:W-:Y:S02]  /*0aa0*/  SHF.L.U32 R4, R31, 0x2, RZ ;  /* 0x000000021f047819 */ /* 0x000fe400000006ff */
[----:B------:R-:W-:-:S02]  /*0ab0*/  ISETP.GE.AND P4, PT, R6, UR8, PT ;  /* 0x0000000806007c0c */ /* 0x000fc4000bf86270 */
[C---:B------:R-:W-:Y:S02]  /*0ac0*/  LOP3.LUT R3, R31.reuse, 0x40, RZ, 0xfc, !PT ;  /* 0x000000401f037812 */ /* 0x040fe400078efcff */
[C---:B------:R-:W-:Y:S02]  /*0ad0*/  LOP3.LUT R5, R31.reuse, 0x60, RZ, 0xfc, !PT ;  /* 0x000000601f057812 */ /* 0x040fe400078efcff */
[----:B------:R-:W-:Y:S02]  /*0ae0*/  P2R R65, PR, RZ, 0x1 ;  /* 0x00000001ff417803 */ /* 0x000fe40000000000 */
[C---:B------:R-:W-:Y:S02]  /*0af0*/  IADD3 R6, P1, PT, R4.reuse, UR16, RZ ;  /* 0x0000001004067c10 */ /* 0x040fe4000ff3e0ff */
[----:B------:R-:W-:Y:S02]  /*0b00*/  IADD3 R4, P0, PT, R4, UR18, RZ ;  /* 0x0000001204047c10 */ /* 0x000fe4000ff1e0ff */
[----:B------:R-:W-:Y:S01]  /*0b10*/  LOP3.LUT R16, R31, 0xe0, RZ, 0xfc, !PT ;  /* 0x000000e01f107812 */ /* 0x000fe200078efcff */
[----:B------:R-:W2:Y:S01]  /*0b20*/  @!P4 LDG.E R13, desc[UR26][R8.64+0x200] ;  /* 0x0002001a080dc981 */ /* 0x000ea2000c1e1900 */
[----:B------:R-:W-:-:S02]  /*0b30*/  ISETP.GE.AND P6, PT, R3, UR8, PT ;  /* 0x0000000803007c0c */ /* 0x000fc4000bfc6270 */
[----:B------:R-:W-:Y:S02]  /*0b40*/  ISETP.GE.AND P5, PT, R5, UR8, PT ;  /* 0x0000000805007c0c */ /* 0x000fe4000bfa6270 */
[----:B------:R-:W-:Y:S02]  /*0b50*/  LOP3.LUT R3, R31, 0xa0, RZ, 0xfc, !PT ;  /* 0x000000a01f037812 */ /* 0x000fe400078efcff */
[----:B------:R-:W-:Y:S02]  /*0b60*/  IADD3.X R5, PT, PT, RZ, UR19, RZ, P0, !PT ;  /* 0x00000013ff057c10 */ /* 0x000fe400087fe4ff */
[----:B------:R-:W-:Y:S02]  /*0b70*/  IADD3.X R7, PT, PT, RZ, UR17, RZ, P1, !PT ;  /* 0x00000011ff077c10 */ /* 0x000fe40008ffe4ff */
[----:B------:R-:W-:Y:S02]  /*0b80*/  ISETP.GE.AND P0, PT, R16, UR8, PT ;  /* 0x0000000810007c0c */ /* 0x000fe4000bf06270 */
[----:B------:R-:W-:-:S02]  /*0b90*/  ISETP.NE.AND P1, PT, R64, RZ, PT ;  /* 0x000000ff4000720c */ /* 0x000fc40003f25270 */
[----:B------:R-:W-:Y:S01]  /*0ba0*/  ISETP.GE.AND P3, PT, R3, UR8, PT ;  /* 0x0000000803007c0c */ /* 0x000fe2000bf66270 */
[----:B------:R-:W-:Y:S01]  /*0bb0*/  HFMA2 R3, -RZ, RZ, 0, 0 ;  /* 0x00000000ff037431 */ /* 0x000fe200000001ff */
[C---:B------:R-:W-:Y:S01]  /*0bc0*/  LOP3.LUT R18, R31.reuse, 0x100, RZ, 0xfc, !PT ;  /* 0x000001001f127812 */ /* 0x040fe200078efcff */
[----:B------:R-:W3:Y:S01]  /*0bd0*/  @!P5 LDG.E R12, desc[UR26][R8.64+0x180] ;  /* 0x0001801a080cd981 */ /* 0x000ee2000c1e1900 */
[----:B------:R-:W-:Y:S02]  /*0be0*/  LOP3.LUT R10, R31, 0xc0, RZ, 0xfc, !PT ;  /* 0x000000c01f0a7812 */ /* 0x000fe400078efcff */
[----:B------:R-:W-:Y:S02]  /*0bf0*/  P2R R71, PR, RZ, 0x1 ;  /* 0x00000001ff477803 */ /* 0x000fe40000000000 */
[----:B------:R-:W-:Y:S01]  /*0c00*/  ISETP.GE.AND P2, PT, R10, UR8, PT ;  /* 0x000000080a007c0c */ /* 0x000fe2000bf46270 */
[----:B------:R-:W4:Y:S01]  /*0c10*/  @!P0 LDG.E R17, desc[UR26][R8.64+0x380] ;  /* 0x0003801a08118981 */ /* 0x000f22000c1e1900 */
[----:B------:R-:W-:-:S02]  /*0c20*/  ISETP.GE.AND P0, PT, R18, UR8, PT ;  /* 0x0000000812007c0c */ /* 0x000fc4000bf06270 */
[----:B------:R-:W-:Y:S02]  /*0c30*/  CS2R R10, SRZ ;  /* 0x00000000000a7805 */ /* 0x000fe4000001ff00 */
[----:B------:R-:W-:Y:S01]  /*0c40*/  LOP3.LUT R20, R31, 0x120, RZ, 0xfc, !PT ;  /* 0x000001201f147812 */ /* 0x000fe200078efcff */
[----:B------:R-:W5:Y:S01]  /*0c50*/  @!P1 LDG.E R3, desc[UR26][R8.64] ;  /* 0x0000001a08039981 */ /* 0x000f62000c1e1900 */
[----:B------:R-:W-:Y:S02]  /*0c60*/  ISETP.GE.AND P1, PT, R27, UR8, PT ;  /* 0x000000081b007c0c */ /* 0x000fe4000bf26270 */
[C---:B------:R-:W-:Y:S01]  /*0c70*/  LOP3.LUT R22, R31.reuse, 0x140, RZ, 0xfc, !PT ;  /* 0x000001401f167812 */ /* 0x040fe200078efcff */
[----:B------:R-:W4:Y:S01]  /*0c80*/  @!P3 LDG.E R14, desc[UR26][R8.64+0x280] ;  /* 0x0002801a080eb981 */ /* 0x000f22000c1e1900 */
[C---:B------:R-:W-:Y:S02]  /*0c90*/  LOP3.LUT R24, R31.reuse, 0x160, RZ, 0xfc, !PT ;  /* 0x000001601f187812 */ /* 0x040fe400078efcff */
[----:B------:R-:W-:Y:S01]  /*0ca0*/  LOP3.LUT R26, R31, 0x180, RZ, 0xfc, !PT ;  /* 0x000001801f1a7812 */ /* 0x000fe200078efcff */
[----:B------:R-:W4:Y:S01]  /*0cb0*/  @!P2 LDG.E R15, desc[UR26][R8.64+0x300] ;  /* 0x0003001a080fa981 */ /* 0x000f22000c1e1900 */
[----:B------:R-:W-:-:S02]  /*0cc0*/  P2R R72, PR, RZ, 0x1 ;  /* 0x00000001ff487803 */ /* 0x000fc40000000000 */
[C---:B------:R-:W-:Y:S01]  /*0cd0*/  LOP3.LUT R27, R31.reuse, 0x1a0, RZ, 0xfc, !PT ;  /* 0x000001a01f1b7812 */ /* 0x040fe200078efcff */
[----:B------:R-:W4:Y:S01]  /*0ce0*/  @!P0 LDG.E R19, desc[UR26][R8.64+0x400] ;  /* 0x0004001a08138981 */ /* 0x000f22000c1e1900 */
[----:B------:R-:W-:Y:S02]  /*0cf0*/  ISETP.GE.AND P0, PT, R20, UR8, PT ;  /* 0x0000000814007c0c */ /* 0x000fe4000bf06270 */
[----:B------:R-:W-:Y:S01]  /*0d00*/  P2R R70, PR, RZ, 0x4 ;  /* 0x00000004ff467803 */ /* 0x000fe20000000000 */
[----:B------:R-:W2:Y:S01]  /*0d10*/  @!P1 LDG.E R10, desc[UR26][R8.64+0x80] ;  /* 0x0000801a080a9981 */ /* 0x000ea2000c1e1900 */
[----:B------:R-:W-:Y:S02]  /*0d20*/  LOP3.LUT R30, R31, 0x1c0, RZ, 0xfc, !PT ;  /* 0x000001c01f1e7812 */ /* 0x000fe400078efcff */
[----:B------:R-:W-:Y:S01]  /*0d30*/  ISETP.GE.AND P1, PT, R22, UR8, PT ;  /* 0x0000000816007c0c */ /* 0x000fe2000bf26270 */
[----:B------:R-:W3:Y:S01]  /*0d40*/  @!P6 LDG.E R11, desc[UR26][R8.64+0x100] ;  /* 0x0001001a080be981 */ /* 0x000ee2000c1e1900 */
[----:B------:R-:W-:-:S02]  /*0d50*/  P2R R69, PR, RZ, 0x8 ;  /* 0x00000008ff457803 */ /* 0x000fc40000000000 */
[----:B------:R-:W-:Y:S02]  /*0d60*/  LOP3.LUT R31, R31, 0x1e0, RZ, 0xfc, !PT ;  /* 0x000001e01f1f7812 */ /* 0x000fe400078efcff */
[----:B------:R-:W-:Y:S01]  /*0d70*/  ISETP.GE.AND P2, PT, R24, UR8, PT ;  /* 0x0000000818007c0c */ /* 0x000fe2000bf46270 */
[----:B------:R-:W4:Y:S01]  /*0d80*/  @!P0 LDG.E R21, desc[UR26][R8.64+0x480] ;  /* 0x0004801a08158981 */ /* 0x000f22000c1e1900 */
[----:B------:R-:W-:Y:S02]  /*0d90*/  P2R R68, PR, RZ, 0x10 ;  /* 0x00000010ff447803 */ /* 0x000fe40000000000 */
        /* <DEDUP_REMOVED lines=24> */
[C---:B------:R-:W-:Y:S02]  /*0f20*/  LEA.HI.SX32 R18, R16.reuse, R16, 0x1b ;  /* 0x0000001010127211 */ /* 0x040fe400078fdaff */
[C---:B------:R-:W-:Y:S02]  /*0f30*/  IADD3 R35, PT, PT, R16.reuse, 0x60, RZ ;  /* 0x0000006010237810 */ /* 0x040fe40007ffe0ff */
[C---:B------:R-:W-:Y:S02]  /*0f40*/  IADD3 R37, PT, PT, R16.reuse, 0x80, RZ ;  /* 0x0000008010257810 */ /* 0x040fe40007ffe0ff */
[----:B------:R-:W-:-:S02]  /*0f50*/  IADD3 R9, PT, PT, R16, 0xa0, RZ ;  /* 0x000000a010097810 */ /* 0x000fc40007ffe0ff */
[-C--:B------:R-:W-:Y:S02]  /*0f60*/  LEA.HI.SX32 R27, R27, R16.reuse, 0x1b ;  /* 0x000000101b1b7211 */ /* 0x080fe400078fdaff */
[C---:B------:R-:W-:Y:S02]  /*0f70*/  IADD3 R39, PT, PT, R16.reuse, 0xc0, RZ ;  /* 0x000000c010277810 */ /* 0x040fe40007ffe0ff */
[-C--:B------:R-:W-:Y:S02]  /*0f80*/  LEA.HI.SX32 R31, R31, R16.reuse, 0x1b ;  /* 0x000000101f1f7211 */ /* 0x080fe400078fdaff */
[----:B------:R-:W-:Y:S02]  /*0f90*/  IADD3 R41, PT, PT, R16, 0xe0, RZ ;  /* 0x000000e010297810 */ /* 0x000fe40007ffe0ff */
[----:B------:R-:W-:Y:S02]  /*0fa0*/  LEA R85, R18, UR22, 0x2 ;  /* 0x0000001612557c11 */ /* 0x000fe4000f8e10ff */
        /* <DEDUP_REMOVED lines=25> */
[----:B------:R-:W-:Y:S02]  /*1140*/  P2R R60, PR, RZ, 0x1 ;  /* 0x00000001ff3c7803 */ /* 0x000fe40000000000 */
[-C--:B------:R-:W-:Y:S02]  /*1150*/  LEA.HI.SX32 R51, R51, R16.reuse, 0x1b ;  /* 0x0000001033337211 */ /* 0x080fe400078fdaff */
[----:B------:R-:W-:Y:S02]  /*1160*/  LEA R75, R43, UR22, 0x2 ;  /* 0x000000162b4b7c11 */ /* 0x000fe4000f8e10ff */
[----:B------:R-:W-:Y:S02]  /*1170*/  ISETP.NE.AND P0, PT, R69, RZ, PT ;  /* 0x000000ff4500720c */ /* 0x000fe40003f05270 */
[----:B------:R-:W-:Y:S02]  /*1180*/  LEA.HI.SX32 R53, R53, R16, 0x1b ;  /* 0x0000001035357211 */ /* 0x000fe400078fdaff */
[----:B------:R-:W-:-:S02]  /*1190*/  LEA R74, R45, UR22, 0x2 ;  /* 0x000000162d4a7c11 */ /* 0x000fc4000f8e10ff */
[-C--:B------:R-:W-:Y:S02]  /*11a0*/  LEA.HI.SX32 R55, R55, R16.reuse, 0x1b ;  /* 0x0000001037377211 */ /* 0x080fe400078fdaff */
[----:B------:R-:W-:Y:S02]  /*11b0*/  LEA R73, R47, UR22, 0x2 ;  /* 0x000000162f497c11 */ /* 0x000fe4000f8e10ff */
[----:B------:R-:W-:Y:S02]  /*11c0*/  LEA.HI.SX32 R57, R57, R16, 0x1b ;  /* 0x0000001039397211 */ /* 0x000fe400078fdaff */
[----:B------:R-:W-:Y:S02]  /*11d0*/  LEA R250, R49, UR22, 0x2 ;  /* 0x0000001631fa7c11 */ /* 0x000fe4000f8e10ff */
[----:B------:R-:W-:Y:S02]  /*11e0*/  LEA R249, R51, UR22, 0x2 ;  /* 0x0000001633f97c11 */ /* 0x000fe4000f8e10ff */
[----:B------:R-:W-:-:S02]  /*11f0*/  P2R R42, PR, RZ, 0x1 ;  /* 0x00000001ff2a7803 */ /* 0x000fc40000000000 */
[----:B------:R-:W-:Y:S02]  /*1200*/  LEA R244, R53, UR22, 0x2 ;  /* 0x0000001635f47c11 */ /* 0x000fe4000f8e10ff */
[----:B------:R-:W-:Y:S02]  /*1210*/  ISETP.NE.AND P0, PT, R68, RZ, PT ;  /* 0x000000ff4400720c */ /* 0x000fe40003f05270 */
        /* <DEDUP_REMOVED lines=11> */
[----:B-----5:R0:W-:Y:S02]  /*12d0*/  STS [R85], R3 ;  /* 0x0000000355007388 */ /* 0x0201e40000000800 */
[----:B0-----:R-:W-:Y:S02]  /*12e0*/  IADD3 R3, PT, PT, R81, R241, RZ ;  /* 0x000000f151037210 */ /* 0x001fe40007ffe0ff */
[----:B--2---:R-:W-:Y:S02]  /*12f0*/  STS [R84+0x80], R10 ;  /* 0x0000800a54007388 */ /* 0x004fe40000000800 */
[----:B------:R-:W-:-:S02]  /*1300*/  SHF.L.U32 R3, R3, 0x4, RZ ;  /* 0x0000000403037819 */ /* 0x000fc400000006ff */
[----:B---3--:R0:W-:Y:S04]  /*1310*/  STS [R83+0x100], R11 ;  /* 0x0001000b53007388 */ /* 0x0081e80000000800 */
[----:B------:R-:W-:Y:S04]  /*1320*/  STS [R82+0x180], R12 ;  /* 0x0001800c52007388 */ /* 0x000fe80000000800 */
[----:B------:R1:W-:Y:S01]  /*1330*/  STS [R79+0x200], R13 ;  /* 0x0002000d4f007388 */ /* 0x0003e20000000800 */
[----:B------:R-:W-:-:S03]  /*1340*/  LEA.HI.SX32 R80, R3, R3, 0x1b ;  /* 0x0000000303507211 */ /* 0x000fc600078fdaff */
[----:B----4-:R-:W-:Y:S04]  /*1350*/  STS [R78+0x280], R14 ;  /* 0x0002800e4e007388 */ /* 0x010fe80000000800 */
[----:B------:R2:W-:Y:S04]  /*1360*/  STS [R77+0x300], R15 ;  /* 0x0003000f4d007388 */ /* 0x0005e80000000800 */
[----:B------:R3:W-:Y:S04]  /*1370*/  STS [R76+0x380], R17 ;  /* 0x000380114c007388 */ /* 0x0007e80000000800 */
[----:B------:R4:W-:Y:S01]  /*1380*/  STS [R75+0x400], R19 ;  /* 0x000400134b007388 */ /* 0x0009e20000000800 */
[----:B------:R-:W-:-:S03]  /*1390*/  LEA R80, R80, UR22, 0x2 ;  /* 0x0000001650507c11 */ /* 0x000fc6000f8e10ff */
[----:B------:R5:W-:Y:S04]  /*13a0*/  STS [R74+0x480], R21 ;  /* 0x000480154a007388 */ /* 0x000be80000000800 */
        /* <DEDUP_REMOVED lines=31> */
[----:B-1----:R-:W-:-:S11]  /*15a0*/  CS2R R12, SRZ ;  /* 0x00000000000c7805 */ /* 0x002fd6000001ff00 */
        /* <DEDUP_REMOVED lines=8> */
[----:B------:R-:W-:Y:S01]  /*1630*/  ISETP.NE.AND P0, PT, R61, RZ, PT ;  /* 0x000000ff3d00720c */ /* 0x000fe20003f05270 */
[----:B------:R-:W-:-:S12]  /*1640*/  HFMA2 R16, -RZ, RZ, 0, 0 ;  /* 0x00000000ff107431 */ /* 0x000fd800000001ff */
[----:B------:R-:W2:Y:S01]  /*1650*/  @!P0 LDG.E R15, desc[UR26][R6.64+0x380] ;  /* 0x0003801a060f8981 */ /* 0x000ea2000c1e1900 */
[----:B------:R-:W-:Y:S01]  /*1660*/  ISETP.NE.AND P0, PT, R62, RZ, PT ;  /* 0x000000ff3e00720c */ /* 0x000fe20003f05270 */
[----:B------:R-:W-:Y:S01]  /*1670*/  HFMA2 R18, -RZ, RZ, 0, 0 ;  /* 0x00000000ff127431 */ /* 0x000fe200000001ff */
[----:B---3--:R-:W-:Y:S01]  /*1680*/  MOV R17, RZ ;  /* 0x000000ff00117202 */ /* 0x008fe20000000f00 */
[----:B------:R-:W-:Y:S01]  /*1690*/  HFMA2 R20, -RZ, RZ, 0, 0 ;  /* 0x00000000ff147431 */ /* 0x000fe200000001ff */
[----:B----4-:R-:W-:Y:S01]  /*16a0*/  MOV R19, RZ ;  /* 0x000000ff00137202 */ /* 0x010fe20000000f00 */
[----:B------:R-:W-:Y:S01]  /*16b0*/  HFMA2 R22, -RZ, RZ, 0, 0 ;  /* 0x00000000ff167431 */ /* 0x000fe200000001ff */
[----:B------:R-:W-:Y:S02]  /*16c0*/  MOV R3, RZ ;  /* 0x000000ff00037202 */ /* 0x000fe40000000f00 */
[----:B-----5:R-:W-:Y:S02]  /*16d0*/  MOV R21, RZ ;  /* 0x000000ff00157202 */ /* 0x020fe40000000f00 */
[----:B------:R-:W3:Y:S04]  /*16e0*/  @!P2 LDG.E R19, desc[UR26][R6.64+0x580] ;  /* 0x0005801a0613a981 */ /* 0x000ee8000c1e1900 */
[----:B------:R-:W4:Y:S01]  /*16f0*/  @!P0 LDG.E R16, desc[UR26][R6.64+0x400] ;  /* 0x0004001a06108981 */ /* 0x000f22000c1e1900 */
[----:B------:R-:W-:-:S03]  /*1700*/  ISETP.NE.AND P0, PT, R63, RZ, PT ;  /* 0x000000ff3f00720c */ /* 0x000fc60003f05270 */
[----:B------:R-:W5:Y:S04]  /*1710*/  @!P1 LDG.E R18, desc[UR26][R6.64+0x500] ;  /* 0x0005001a06129981 */ /* 0x000f68000c1e1900 */
[----:B------:R-:W3:Y:S04]  /*1720*/  @!P3 LDG.E R20, desc[UR26][R6.64+0x600] ;  /* 0x0006001a0614b981 */ /* 0x000ee8000c1e1900 */
[----:B------:R-:W3:Y:S04]  /*1730*/  @!P4 LDG.E R3, desc[UR26][R6.64+0x680] ;  /* 0x0006801a0603c981 */ /* 0x000ee8000c1e1900 */
[----:B------:R-:W5:Y:S04]  /*1740*/  @!P0 LDG.E R17, desc[UR26][R6.64+0x480] ;  /* 0x0004801a06118981 */ /* 0x000f68000c1e1900 */
[----:B------:R-:W3:Y:S04]  /*1750*/  @!P5 LDG.E R22, desc[UR26][R6.64+0x700] ;  /* 0x0007001a0616d981 */ /* 0x000ee8000c1e1900 */
[----:B------:R0:W3:Y:S01]  /*1760*/  @!P6 LDG.E R21, desc[UR26][R6.64+0x780] ;  /* 0x0007801a0615e981 */ /* 0x0000e2000c1e1900 */
        /* <DEDUP_REMOVED lines=22> */
[----:B------:R-:W-:Y:S04]  /*18d0*/  STS [R82+0x180], R11 ;  /* 0x0001800b52007388 */ /* 0x000fe80000000800 */
[----:B------:R-:W-:Y:S04]  /*18e0*/  STS [R79+0x200], R12 ;  /* 0x0002000c4f007388 */ /* 0x000fe80000000800 */
[----:B--2---:R-:W-:Y:S04]  /*18f0*/  STS [R78+0x280], R13 ;  /* 0x0002800d4e007388 */ /* 0x004fe80000000800 */
[----:B------:R-:W-:Y:S04]  /*1900*/  STS [R77+0x300], R14 ;  /* 0x0003000e4d007388 */ /* 0x000fe80000000800 */
[----:B------:R-:W-:Y:S04]  /*1910*/  STS [R76+0x380], R15 ;  /* 0x0003800f4c007388 */ /* 0x000fe80000000800 */
[----:B----4-:R-:W-:Y:S04]  /*1920*/  STS [R75+0x400], R16 ;  /* 0x000400104b007388 */ /* 0x010fe80000000800 */
[----:B-----5:R-:W-:Y:S04]  /*1930*/  STS [R74+0x480], R17 ;  /* 0x000480114a007388 */ /* 0x020fe80000000800 */
[----:B------:R-:W-:Y:S04]  /*1940*/  STS [R73+0x500], R18 ;  /* 0x0005001249007388 */ /* 0x000fe80000000800 */
[----:B---3--:R-:W-:Y:S04]  /*1950*/  STS [R250+0x580], R19 ;  /* 0x00058013fa007388 */ /* 0x008fe80000000800 */
[----:B------:R-:W-:Y:S04]  /*1960*/  STS [R249+0x600], R20 ;  /* 0x00060014f9007388 */ /* 0x000fe80000000800 */
[----:B------:R0:W-:Y:S04]  /*1970*/  STS [R244+0x680], R3 ;  /* 0x00068003f4007388 */ /* 0x0001e80000000800 */
[----:B------:R1:W-:Y:S04]  /*1980*/  STS [R243+0x700], R22 ;  /* 0x00070016f3007388 */ /* 0x0003e80000000800 */
[----:B------:R-:W-:Y:S01]  /*1990*/  STS [R242+0x780], R21 ;  /* 0x00078015f2007388 */ /* 0x000fe20000000800 */
        /* <DEDUP_REMOVED lines=18> */
[----:B0-----:R-:W-:-:S05]  /*1ac0*/  HFMA2 R3, -RZ, RZ, 0, 0 ;  /* 0x00000000ff037431 */ /* 0x001fca00000001ff */
        /* <DEDUP_REMOVED lines=19> */
[----:B------:R-:W-:Y:S01]  /*1c00*/  HFMA2 R18, -RZ, RZ, 0, 0 ;  /* 0x00000000ff127431 */ /* 0x000fe200000001ff */
[----:B------:R-:W-:Y:S01]  /*1c10*/  MOV R14, RZ ;  /* 0x000000ff000e7202 */ /* 0x000fe20000000f00 */
[----:B------:R-:W-:Y:S01]  /*1c20*/  HFMA2 R20, -RZ, RZ, 0, 0 ;  /* 0x00000000ff147431 */ /* 0x000fe200000001ff */
[----:B------:R-:W-:Y:S02]  /*1c30*/  MOV R19, RZ ;  /* 0x000000ff00137202 */ /* 0x000fe40000000f00 */
[----:B-1----:R-:W-:Y:S02]  /*1c40*/  CS2R R22, SRZ ;  /* 0x0000000000167805 */ /* 0x002fe4000001ff00 */
        /* <DEDUP_REMOVED lines=99> */
.L_x_1819:
[----:B------:R-:W-:Y:S05]  /*2280*/  BSYNC.RECONVERGENT B0 ;  /* 0x0000000000007941 */ /* 0x000fea0003800200 */
.L_x_1818:
        /* <DEDUP_REMOVED lines=34> */
.L_x_1821:
[----:B------:R-:W-:Y:S05]  /*24b0*/  BSYNC.RECONVERGENT B0 ;  /* 0x0000000000007941 */ /* 0x000fea0003800200 */
.L_x_1820:
        /* <DEDUP_REMOVED lines=34> */
.L_x_1823:
[----:B------:R-:W-:Y:S05]  /*26e0*/  BSYNC.RECONVERGENT B0 ;  /* 0x0000000000007941 */ /* 0x000fea0003800200 */
.L_x_1822:
        /* <DEDUP_REMOVED lines=34> */
.L_x_1825:
[----:B------:R-:W-:Y:S05]  /*2910*/  BSYNC.RECONVERGENT B0 ;  /* 0x0000000000007941 */ /* 0x000fea0003800200 */
.L_x_1824:
        /* <DEDUP_REMOVED lines=34> */
.L_x_1827:
[----:B------:R-:W-:Y:S05]  /*2b40*/  BSYNC.RECONVERGENT B0 ;  /* 0x0000000000007941 */ /* 0x000fea0003800200 */
.L_x_1826:
        /* <DEDUP_REMOVED lines=37> */
.L_x_1829:
[----:B------:R-:W-:Y:S05]  /*2da0*/  BSYNC.RECONVERGENT B0 ;  /* 0x0000000000007941 */ /* 0x000fea0003800200 */
.L_x_1828:
        /* <DEDUP_REMOVED lines=38> */
.L_x_1831:
[----:B------:R-:W-:Y:S05]  /*3010*/  BSYNC.RECONVERGENT B0 ;  /* 0x0000000000007941 */ /* 0x000fea0003800200 */
.L_x_1830:
        /* <DEDUP_REMOVED lines=38> */
.L_x_1833:
[----:B------:R-:W-:Y:S05]  /*3280*/  BSYNC.RECONVERGENT B0 ;  /* 0x0000000000007941 */ /* 0x000fea0003800200 */
.L_x_1832:
        /* <DEDUP_REMOVED lines=38> */
.L_x_1835:
[----:B------:R-:W-:Y:S05]  /*34f0*/  BSYNC.RECONVERGENT B0 ;  /* 0x0000000000007941 */ /* 0x000fea0003800200 */
.L_x_1834:
        /* <DEDUP_REMOVED lines=38> */
.L_x_1837:
[----:B------:R-:W-:Y:S05]  /*3760*/  BSYNC.RECONVERGENT B0 ;  /* 0x0000000000007941 */ /* 0x000fea0003800200 */
.L_x_1836:
        /* <DEDUP_REMOVED lines=38> */
.L_x_1839:
[----:B------:R-:W-:Y:S05]  /*39d0*/  BSYNC.RECONVERGENT B0 ;  /* 0x0000000000007941 */ /* 0x000fea0003800200 */
.L_x_1838:
        /* <DEDUP_REMOVED lines=32> */
.L_x_1841:
[----:B------:R-:W-:Y:S05]  /*3be0*/  BSYNC.RECONVERGENT B0 ;  /* 0x0000000000007941 */ /* 0x000fea0003800200 */
.L_x_1840:
        /* <DEDUP_REMOVED lines=32> */
.L_x_1843:
[----:B------:R-:W-:Y:S05]  /*3df0*/  BSYNC.RECONVERGENT B0 ;  /* 0x0000000000007941 */ /* 0x000fea0003800200 */
.L_x_1842:
        /* <DEDUP_REMOVED lines=32> */
.L_x_1845:
[----:B------:R-:W-:Y:S05]  /*4000*/  BSYNC.RECONVERGENT B0 ;  /* 0x0000000000007941 */ /* 0x000fea0003800200 */
.L_x_1844:
        /* <DEDUP_REMOVED lines=32> */
.L_x_1847:
[----:B------:R-:W-:Y:S05]  /*4210*/  BSYNC.RECONVERGENT B0 ;  /* 0x0000000000007941 */ /* 0x000fea0003800200 */
.L_x_1846:
        /* <DEDUP_REMOVED lines=32> */
.L_x_1849:
[----:B------:R-:W-:Y:S05]  /*4420*/  BSYNC.RECONVERGENT B0 ;  /* 0x0000000000007941 */ /* 0x000fea0003800200 */
.L_x_1848:
        /* <DEDUP_REMOVED lines=25> */
[----:B------:R-:W-:Y:S01]  /*45c0*/  USHF.L.U32 UR8, UR13, 0xc, URZ ;  /* 0x0000000c0d087899 */ /* 0x000fe200080006ff */
[----:B------:R-:W1:Y:S01]  /*45d0*/  S2UR UR44, SR_CTAID.Y ;  /* 0x00000000002c79c3 */ /* 0x000e620000002600 */
[----:B------:R-:W-:Y:S01]  /*45e0*/  SHF.L.U32 R32, R190, 0x5, RZ ;  /* 0x00000005be207819 */ /* 0x000fe200000006ff */
[----:B------:R-:W1:Y:S01]  /*45f0*/  LDCU.64 UR22, c[0x0][0x3a0] ;  /* 0x00007400ff1677ac */ /* 0x000e620008000a00 */
[----:B------:R-:W-:Y:S01]  /*4600*/  LOP3.LUT R2, R2, 0xfffffffb, RZ, 0xc0, !PT ;  /* 0xfffffffb02027812 */ /* 0x000fe200078ec0ff */
[----:B------:R-:W-:Y:S01]  /*4610*/  FADD.FTZ R17, R17, R17 ;  /* 0x0000001111117221 */ /* 0x000fe20000010000 */
[----:B------:R-:W-:Y:S01]  /*4620*/  LOP3.LUT R32, R32, 0x7c1f, R190, 0xc8, !PT ;  /* 0x00007c1f20207812 */ /* 0x000fe200078ec8be */
[----:B------:R-:W-:Y:S01]  /*4630*/  ULEA UR8, UR28, -UR8, 0x1 ;  /* 0x800000081c087291 */ /* 0x000fe2000f8e08ff */
[----:B------:R-:W-:Y:S01]  /*4640*/  FADD.FTZ R16, R16, R16 ;  /* 0x0000001010107221 */ /* 0x000fe20000010000 */
[----:B------:R-:W-:Y:S01]  /*4650*/  UISETP.NE.AND UP0, UPT, UR13, 0x1, UPT ;  /* 0x000000010d00788c */ /* 0x000fe2000bf05270 */
[----:B------:R-:W-:Y:S01]  /*4660*/  FADD.FTZ R15, R15, R15 ;  /* 0x0000000f0f0f7221 */ /* 0x000fe20000010000 */
[----:B------:R-:W-:Y:S01]  /*4670*/  UIADD3 UR25, UPT, UPT, UR8, 0x1000, URZ ;  /* 0x0000100008197890 */ /* 0x000fe2000fffe0ff */
[----:B------:R-:W-:Y:S01]  /*4680*/  FADD.FTZ R14, R14, R14 ;  /* 0x0000000e0e0e7221 */ /* 0x000fe20000010000 */
[----:B------:R-:W-:Y:S01]  /*4690*/  FADD.FTZ R13, R13, R13 ;  /* 0x0000000d0d0d7221 */ /* 0x000fe20000010000 */
[----:B------:R-:W-:Y:S01]  /*46a0*/  FADD.FTZ R12, R12, R12 ;  /* 0x0000000c0c0c7221 */ /* 0x000fe20000010000 */
[----:B------:R-:W-:Y:S01]  /*46b0*/  PLOP3.LUT P1, PT, PT, PT, UP0, 0x80, 0x8 ;  /* 0x000000000008781c */ /* 0x000fe20003f2f008 */
[----:B------:R-:W-:Y:S01]  /*46c0*/  FADD.FTZ R11, R11, R11 ;  /* 0x0000000b0b0b7221 */ /* 0x000fe20000010000 */
[----:B------:R-:W-:Y:S01]  /*46d0*/  ISETP.GE.AND P0, PT, R32, UR25, PT ;  /* 0x0000001920007c0c */ /* 0x000fe2000bf06270 */
[----:B------:R-:W-:Y:S01]  /*46e0*/  HFMA2 R32, -RZ, RZ, 0, 0 ;  /* 0x00000000ff207431 */ /* 0x000fe200000001ff */
[----:B------:R-:W-:Y:S01]  /*46f0*/  ISETP.EQ.AND P1, PT, R0, RZ, P1 ;  /* 0x000000ff0000720c */ /* 0x000fe20000f22270 */
[----:B------:R-:W-:Y:S01]  /*4700*/  FADD.FTZ R0, R60, R60 ;  /* 0x0000003c3c007221 */ /* 0x000fe20000010000 */
[----:B------:R-:W-:Y:S01]  /*4710*/  FADD.FTZ R10, R10, R10 ;  /* 0x0000000a0a0a7221 */ /* 0x000fe20000010000 */
[----:B------:R-:W-:Y:S01]  /*4720*/  FADD.FTZ R9, R9, R9 ;  /* 0x0000000909097221 */ /* 0x000fe20000010000 */
[----:B------:R-:W-:Y:S01]  /*4730*/  FADD.FTZ R8, R8, R8 ;  /* 0x0000000808087221 */ /* 0x000fe20000010000 */
[----:B------:R-:W-:Y:S01]  /*4740*/  FADD.FTZ R7, R7, R7 ;  /* 0x0000000707077221 */ /* 0x000fe20000010000 */
[----:B-1----:R-:W-:Y:S01]  /*4750*/  UIMAD.WIDE.U32 UR10, UR44, UR22, URZ ;  /* 0x000000162c0a72a5 */ /* 0x002fe2000f8e00ff */
[----:B------:R-:W-:Y:S01]  /*4760*/  FADD.FTZ R6, R6, R6 ;  /* 0x0000000606067221 */ /* 0x000fe20000010000 */
[----:B------:R-:W-:Y:S01]  /*4770*/  FADD.FTZ R5, R5, R5 ;  /* 0x0000000505057221 */ /* 0x000fe20000010000 */
[----:B------:R-:W-:Y:S01]  /*4780*/  FADD.FTZ R4, R4, R4 ;  /* 0x0000000404047221 */ /* 0x000fe20000010000 */
[----:B------:R-:W-:Y:S01]  /*4790*/  FADD.FTZ R3, R3, R3 ;  /* 0x0000000303037221 */ /* 0x000fe20000010000 */
[----:B------:R-:W-:Y:S01]  /*47a0*/  @P0 LOP3.LUT R2, R2, 0x4, RZ, 0xfc, !PT ;  /* 0x0000000402020812 */ /* 0x000fe200078efcff */
[----:B------:R-:W-:Y:S01]  /*47b0*/  UIMAD UR23, UR44, UR23, UR11 ;  /* 0x000000172c1772a4 */ /* 0x000fe2000f8e020b */
[----:B------:R-:W-:Y:S01]  /*47c0*/  LOP3.LUT R82, R190, 0x1f, RZ, 0xc0, !PT ;  /* 0x0000001fbe527812 */ /* 0x000fe200078ec0ff */
[----:B------:R-:W1:Y:S01]  /*47d0*/  LDCU UR45, c[0x0][0x394] ;  /* 0x00007280ff2d77ac */ /* 0x000e620008000800 */
[----:B------:R-:W2:Y:S01]  /*47e0*/  LDCU UR46, c[0x0][0x38c] ;  /* 0x00007180ff2e77ac */ /* 0x000ea20008000800 */
[----:B------:R-:W3:Y:S01]  /*47f0*/  LDCU UR24, c[0x0][0x388] ;  /* 0x00007100ff1877ac */ /* 0x000ee20008000800 */
[----:B------:R-:W4:Y:S01]  /*4800*/  LDCU.64 UR38, c[0x0][0x3a8] ;  /* 0x00007500ff2677ac */ /* 0x000f220008000a00 */
[----:B------:R-:W0:Y:S01]  /*4810*/  LDCU.64 UR36, c[0x0][0x440] ;  /* 0x00008800ff2477ac */ /* 0x000e220008000a00 */
[----:B------:R-:W0:Y:S01]  /*4820*/  LDCU.64 UR34, c[0x0][0x450] ;  /* 0x00008a00ff2277ac */ /* 0x000e220008000a00 */
[----:B------:R-:W0:Y:S01]  /*4830*/  LDCU.64 UR32, c[0x0][0x3e0] ;  /* 0x00007c00ff2077ac */ /* 0x000e220008000a00 */
[----:B------:R-:W0:Y:S01]  /*4840*/  LDCU.64 UR30, c[0x0][0x3d8] ;  /* 0x00007b00ff1e77ac */ /* 0x000e220008000a00 */
[----:B------:R-:W0:Y:S01]  /*4850*/  LDCU.64 UR40, c[0x0][0x4d0] ;  /* 0x00009a00ff2877ac */ /* 0x000e220008000a00 */
[----:B------:R-:W0:Y:S01]  /*4860*/  LDCU.64 UR42, c[0x0][0x3c0] ;  /* 0x00007800ff2a77ac */ /* 0x000e220008000a00 */
[----:B------:R-:W-:-:S05]  /*4870*/  UMOV UR8, URZ ;  /* 0x000000ff00087c82 */ /* 0x000fca0008000000 */
.L_x_1948:
[----:B0-----:R-:W-:Y:S02]  /*4880*/  SHF.L.U32 R61, R190, 0x5, RZ ;  /* 0x00000005be3d7819 */ /* 0x001fe400000006ff */
[----:B--2---:R-:W-:Y:S02]  /*4890*/  CS2R R68, SRZ ;  /* 0x0000000000447805 */ /* 0x004fe4000001ff00 */
[----:B------:R-:W-:Y:S02]  /*48a0*/  MOV R63, UR42 ;  /* 0x0000002a003f7c02 */ /* 0x000fe40008000f00 */
[C---:B------:R-:W-:Y:S02]  /*48b0*/  LOP3.LUT R60, R61.reuse, 0x7c1f, R190, 0xc8, !PT ;  /* 0x00007c1f3d3c7812 */ /* 0x040fe400078ec8be */
[----:B------:R-:W-:Y:S02]  /*48c0*/  LOP3.LUT R64, R82, 0x7c00, R61, 0xf8, !PT ;  /* 0x00007c0052407812 */ /* 0x000fe400078ef83d */
[----:B------:R-:W-:-:S02]  /*48d0*/  LOP3.LUT R66, R61, 0x3e0, R82, 0xfe, !PT ;  /* 0x000003e03d427812 */ /* 0x000fc400078efe52 */
[----:B------:R-:W-:Y:S02]  /*48e0*/  MOV R61, RZ ;  /* 0x000000ff003d7202 */ /* 0x000fe40000000f00 */
[----:B------:R-:W-:Y:S02]  /*48f0*/  LOP3.LUT R65, R64, 0x20, RZ, 0xfc, !PT ;  /* 0x0000002040417812 */ /* 0x000fe400078efcff */
[----:B------:R-:W-:Y:S01]  /*4900*/  ISETP.GE.AND P0, PT, R66, UR25, PT ;  /* 0x0000001942007c0c */ /* 0x000fe2000bf06270 */
[----:B------:R-:W-:Y:S01]  /*4910*/  IMAD.WIDE.U32 R62, R63, UR8, R60 ;  /* 0x000000083f3e7c25 */ /* 0x000fe2000f8e003c */
[----:B------:R-:W-:Y:S02]  /*4920*/  MOV R61, UR43 ;  /* 0x0000002b003d7c02 */ /* 0x000fe40008000f00 */
[----:B------:R-:W-:Y:S02]  /*4930*/  ISETP.GE.AND P5, PT, R65, UR25, PT ;  /* 0x0000001941007c0c */ /* 0x000fe4000bfa6270 */
[C---:B------:R-:W-:Y:S01]  /*4940*/  LOP3.LUT R65, R64.reuse, 0x40, RZ, 0xfc, !PT ;  /* 0x0000004040417812 */ /* 0x040fe200078efcff */
[----:B------:R-:W-:Y:S01]  /*4950*/  IMAD R61, R61, UR8, R63 ;  /* 0x000000083d3d7c24 */ /* 0x000fe2000f8e023f */
[----:B------:R-:W-:-:S02]  /*4960*/  LOP3.LUT R66, R64, 0x60, RZ, 0xfc, !PT ;  /* 0x0000006040427812 */ /* 0x000fc400078efcff */
[----:B------:R-:W-:Y:S02]  /*4970*/  LEA R60, P4, R62, UR20, 0x2 ;  /* 0x000000143e3c7c11 */ /* 0x000fe4000f8810ff */
[----:B------:R-:W-:Y:S02]  /*4980*/  ISETP.GE.AND P2, PT, R65, UR25, PT ;  /* 0x0000001941007c0c */ /* 0x000fe4000bf46270 */
[----:B------:R-:W-:Y:S02]  /*4990*/  ISETP.GE.AND P3, PT, R66, UR25, PT ;  /* 0x0000001942007c0c */ /* 0x000fe4000bf66270 */
[----:B------:R-:W-:Y:S02]  /*49a0*/  CS2R R66, SRZ ;  /* 0x0000000000427805 */ /* 0x000fe4000001ff00 */
[----:B------:R-:W-:Y:S02]  /*49b0*/  LOP3.LUT R63, R64, 0x80, RZ, 0xfc, !PT ;  /* 0x00000080403f7812 */ /* 0x000fe400078efcff */
[----:B------:R-:W-:-:S02]  /*49c0*/  LEA.HI.X R61, R62, UR21, R61, 0x2, P4 ;  /* 0x000000153e3d7c11 */ /* 0x000fc4000a0f143d */
[----:B------:R-:W-:Y:S02]  /*49d0*/  ISETP.GE.AND P4, PT, R63, UR25, PT ;  /* 0x000000193f007c0c */ /* 0x000fe4000bf86270 */
[C---:B------:R-:W-:Y:S01]  /*49e0*/  LOP3.LUT R62, R64.reuse, 0xa0, RZ, 0xfc, !PT ;  /* 0x000000a0403e7812 */ /* 0x040fe200078efcff */
[----:B------:R-:W5:Y:S01]  /*49f0*/  @!P5 LDG.E R66, desc[UR26][R60.64+0x80] ;  /* 0x0000801a3c42d981 */ /* 0x000f62000c1e1900 */
[----:B------:R-:W-:Y:S02]  /*4a00*/  LOP3.LUT R63, R64, 0xc0, RZ, 0xfc, !PT ;  /* 0x000000c0403f7812 */ /* 0x000fe400078efcff */
[----:B------:R-:W-:Y:S01]  /*4a10*/  ISETP.GE.AND P5, PT, R62, UR25, PT ;  /* 0x000000193e007c0c */ /* 0x000fe2000bfa6270 */
[----:B------:R-:W2:Y:S01]  /*4a20*/  @!P2 LDG.E R67, desc[UR26][R60.64+0x100] ;  /* 0x0001001a3c43a981 */ /* 0x000ea2000c1e1900 */
[----:B------:R-:W-:Y:S02]  /*4a30*/  LOP3.LUT R62, R64, 0xe0, RZ, 0xfc, !PT ;  /* 0x000000e0403e7812 */ /* 0x000fe400078efcff */
[----:B------:R-:W-:Y:S01]  /*4a40*/  ISETP.GE.AND P2, PT, R63, UR25, PT ;  /* 0x000000193f007c0c */ /* 0x000fe2000bf46270 */
[----:B---3--:R-:W3:Y:S01]  /*4a50*/  @!P3 LDG.E R68, desc[UR26][R60.64+0x180] ;  /* 0x0001801a3c44b981 */ /* 0x008ee2000c1e1900 */
[----:B------:R-:W-:-:S02]  /*4a60*/  ISETP.GE.AND P3, PT, R62, UR25, PT ;  /* 0x000000193e007c0c */ /* 0x000fc4000bf66270 */
[----:B------:R-:W-:Y:S02]  /*4a70*/  CS2R R70, SRZ ;  /* 0x0000000000467805 */ /* 0x000fe4000001ff00 */
[C---:B------:R-:W-:Y:S01]  /*4a80*/  LOP3.LUT R62, R64.reuse, 0x100, RZ, 0xfc, !PT ;  /* 0x00000100403e7812 */ /* 0x040fe200078efcff */
[----:B------:R-:W3:Y:S01]  /*4a90*/  @!P4 LDG.E R69, desc[UR26][R60.64+0x200] ;  /* 0x0002001a3c45c981 */ /* 0x000ee2000c1e1900 */
[----:B------:R-:W-:Y:S02]  /*4aa0*/  LOP3.LUT R63, R64, 0x120, RZ, 0xfc, !PT ;  /* 0x00000120403f7812 */ /* 0x000fe400078efcff */
[----:B------:R-:W-:Y:S01]  /*4ab0*/  ISETP.GE.AND P4, PT, R62, UR25, PT ;  /* 0x000000193e007c0c */ /* 0x000fe2000bf86270 */
[----:B------:R-:W3:Y:S01]  /*4ac0*/  @!P5 LDG.E R70, desc[UR26][R60.64+0x280] ;  /* 0x0002801a3c46d981 */ /* 0x000ee2000c1e1900 */
[----:B------:R-:W-:Y:S02]  /*4ad0*/  LOP3.LUT R62, R64, 0x140, RZ, 0xfc, !PT ;  /* 0x00000140403e7812 */ /* 0x000fe400078efcff */
[----:B------:R-:W-:-:S02]  /*4ae0*/  ISETP.GE.AND P5, PT, R63, UR25, PT ;  /* 0x000000193f007c0c */ /* 0x000fc4000bfa6270 */
[----:B-1----:R-:W-:Y:S01]  /*4af0*/  CS2R R72, SRZ ;  /* 0x0000000000487805 */ /* 0x002fe2000001ff00 */
[----:B------:R-:W3:Y:S01]  /*4b00*/  @!P2 LDG.E R71, desc[UR26][R60.64+0x300] ;  /* 0x0003001a3c47a981 */ /* 0x000ee2000c1e1900 */
[----:B------:R-:W-:Y:S02]  /*4b10*/  ISETP.GE.AND P2, PT, R62, UR25, PT ;  /* 0x000000193e007c0c */ /* 0x000fe4000bf46270 */
[C---:B------:R-:W-:Y:S02]  /*4b20*/  LOP3.LUT R62, R64.reuse, 0x160, RZ, 0xfc, !PT ;  /* 0x00000160403e7812 */ /* 0x040fe400078efcff */
[----:B------:R-:W-:Y:S02]  /*4b30*/  CS2R R74, SRZ ;  /* 0x00000000004a7805 */ /* 0x000fe4000001ff00 */
[----:B------:R-:W-:Y:S01]  /*4b40*/  LOP3.LUT R63, R64, 0x180, RZ, 0xfc, !PT ;  /* 0x00000180403f7812 */ /* 0x000fe200078efcff */
[----:B------:R-:W3:Y:S01]  /*4b50*/  @!P3 LDG.E R72, desc[UR26][R60.64+0x380] ;  /* 0x0003801a3c48b981 */ /* 0x000ee2000c1e1900 */
[----:B------:R-:W-:-:S02]  /*4b60*/  ISETP.GE.AND P3, PT, R62, UR25, PT ;  /* 0x000000193e007c0c */ /* 0x000fc4000bf66270 */
[----:B------:R-:W-:Y:S01]  /*4b70*/  LOP3.LUT R62, R64, 0x1a0, RZ, 0xfc, !PT ;  /* 0x000001a0403e7812 */ /* 0x000fe200078efcff */
[----:B------:R-:W3:Y:S01]  /*4b80*/  @!P4 LDG.E R73, desc[UR26][R60.64+0x400] ;  /* 0x0004001a3c49c981 */ /* 0x000ee2000c1e1900 */
[----:B------:R-:W-:Y:S02]  /*4b90*/  ISETP.GE.AND P4, PT, R63, UR25, PT ;  /* 0x000000193f007c0c */ /* 0x000fe4000bf86270 */
[----:B------:R-:W-:Y:S01]  /*4ba0*/  LOP3.LUT P6, RZ, R2, 0x4, RZ, 0xc0, !PT ;  /* 0x0000000402ff7812 */ /* 0x000fe200078cc0ff */
[----:B------:R-:W3:Y:S01]  /*4bb0*/  @!P5 LDG.E R74, desc[UR26][R60.64+0x480] ;  /* 0x0004801a3c4ad981 */ /* 0x000ee2000c1e1900 */
[----:B------:R-:W-:Y:S02]  /*4bc0*/  ISETP.GE.AND P5, PT, R62, UR25, PT ;  /* 0x000000193e007c0c */ /* 0x000fe4000bfa6270 */
[----:B------:R-:W-:Y:S02]  /*4bd0*/  CS2R R76, SRZ ;  /* 0x00000000004c7805 */ /* 0x000fe4000001ff00 */
[C---:B------:R-:W-:Y:S01]  /*4be0*/  LOP3.LUT R62, R64.reuse, 0x1c0, RZ, 0xfc, !PT ;  /* 0x000001c0403e7812 */ /* 0x040fe200078efcff */
[----:B------:R-:W3:Y:S01]  /*4bf0*/  @!P2 LDG.E R75, desc[UR26][R60.64+0x500] ;  /* 0x0005001a3c4ba981 */ /* 0x000ee2000c1e1900 */
[----:B------:R-:W-:-:S02]  /*4c00*/  LOP3.LUT R63, R64, 0x1e0, RZ, 0xfc, !PT ;  /* 0x000001e0403f7812 */ /* 0x000fc400078efcff */
[----:B------:R-:W-:Y:S01]  /*4c10*/  ISETP.GE.AND P2, PT, R62, UR25, PT ;  /* 0x000000193e007c0c */ /* 0x000fe2000bf46270 */
[----:B------:R-:W3:Y:S01]  /*4c20*/  @!P3 LDG.E R76, desc[UR26][R60.64+0x580] ;  /* 0x0005801a3c4cb981 */ /* 0x000ee2000c1e1900 */
[----:B------:R-:W-:Y:S02]  /*4c30*/  LOP3.LUT R62, R64, 0x200, RZ, 0xfc, !PT ;  /* 0x00000200403e7812 */ /* 0x000fe400078efcff */
[----:B------:R-:W-:Y:S02]  /*4c40*/  CS2R R78, SRZ ;  /* 0x00000000004e7805 */ /* 0x000fe4000001ff00 */
[----:B------:R-:W-:Y:S01]  /*4c50*/  ISETP.GE.AND P3, PT, R63, UR25, PT ;  /* 0x000000193f007c0c */ /* 0x000fe2000bf66270 */
[----:B------:R-:W3:Y:S01]  /*4c60*/  @!P4 LDG.E R77, desc[UR26][R60.64+0x600] ;  /* 0x0006001a3c4dc981 */ /* 0x000ee2000c1e1900 */
[----:B------:R-:W-:Y:S02]  /*4c70*/  ISETP.GE.AND P4, PT, R62, UR25, PT ;  /* 0x000000193e007c0c */ /* 0x000fe4000bf86270 */
[C---:B------:R-:W-:Y:S01]  /*4c80*/  LOP3.LUT R62, R64.reuse, 0x220, RZ, 0xfc, !PT ;  /* 0x00000220403e7812 */ /* 0x040fe200078efcff */
[----:B------:R-:W3:Y:S01]  /*4c90*/  @!P5 LDG.E R78, desc[UR26][R60.64+0x680] ;  /* 0x0006801a3c4ed981 */ /* 0x000ee2000c1e1900 */
[----:B------:R-:W-:-:S02]  /*4ca0*/  LOP3.LUT R63, R64, 0x240, RZ, 0xfc, !PT ;  /* 0x00000240403f7812 */ /* 0x000fc400078efcff */
[----:B------:R-:W-:Y:S01]  /*4cb0*/  ISETP.GE.AND P5, PT, R62, UR25, PT ;  /* 0x000000193e007c0c */ /* 0x000fe2000bfa6270 */
[----:B------:R-:W3:Y:S01]  /*4cc0*/  @!P2 LDG.E R79, desc[UR26][R60.64+0x700] ;  /* 0x0007001a3c4fa981 */ /* 0x000ee2000c1e1900 */
[----:B------:R-:W-:Y:S02]  /*4cd0*/  MOV R83, RZ ;  /* 0x000000ff00537202 */ /* 0x000fe40000000f00 */
[----:B------:R-:W-:Y:S02]  /*4ce0*/  LOP3.LUT R62, R64, 0x260, RZ, 0xfc, !PT ;  /* 0x00000260403e7812 */ /* 0x000fe400078efcff */
[----:B------:R-:W-:Y:S02]  /*4cf0*/  ISETP.GE.AND P2, PT, R63, UR25, PT ;  /* 0x000000193f007c0c */ /* 0x000fe4000bf46270 */
[----:B------:R-:W-:Y:S01]  /*4d00*/  CS2R R84, SRZ ;  /* 0x0000000000547805 */ /* 0x000fe2000001ff00 */
[----:B------:R-:W3:Y:S01]  /*4d10*/  @!P3 LDG.E R83, desc[UR26][R60.64+0x780] ;  /* 0x0007801a3c53b981 */ /* 0x000ee2000c1e1900 */
[----:B------:R-:W-:-:S02]  /*4d20*/  ISETP.GE.AND P3, PT, R62, UR25, PT ;  /* 0x000000193e007c0c */ /* 0x000fc4000bf66270 */
[C---:B------:R-:W-:Y:S02]  /*4d30*/  LOP3.LUT R62, R64.reuse, 0x280, RZ, 0xfc, !PT ;  /* 0x00000280403e7812 */ /* 0x040fe400078efcff */
[----:B------:R-:W-:Y:S02]  /*4d40*/  CS2R R86, SRZ ;  /* 0x0000000000567805 */ /* 0x000fe4000001ff00 */
[----:B------:R-:W-:Y:S01]  /*4d50*/  LOP3.LUT R63, R64, 0x2a0, RZ, 0xfc, !PT ;  /* 0x000002a0403f7812 */ /* 0x000fe200078efcff */
[----:B------:R-:W3:Y:S01]  /*4d60*/  @!P4 LDG.E R84, desc[UR26][R60.64+0x800] ;  /* 0x0008001a3c54c981 */ /* 0x000ee2000c1e1900 */
[----:B------:R-:W-:Y:S02]  /*4d70*/  ISETP.GE.AND P4, PT, R62, UR25, PT ;  /* 0x000000193e007c0c */ /* 0x000fe4000bf86270 */
[----:B------:R-:W-:Y:S01]  /*4d80*/  LOP3.LUT R62, R64, 0x2c0, RZ, 0xfc, !PT ;  /* 0x000002c0403e7812 */ /* 0x000fe200078efcff */
[----:B------:R-:W3:Y:S01]  /*4d90*/  @!P5 LDG.E R85, desc[UR26][R60.64+0x880] ;  /* 0x0008801a3c55d981 */ /* 0x000ee2000c1e1900 */
[----:B------:R-:W-:-:S03]  /*4da0*/  ISETP.GE.AND P5, PT, R63, UR25, PT ;  /* 0x000000193f007c0c */ /* 0x000fc6000bfa6270 */
[----:B------:R-:W3:Y:S01]  /*4db0*/  @!P2 LDG.E R86, desc[UR26][R60.64+0x900] ;  /* 0x0009001a3c56a981 */ /* 0x000ee2000c1e1900 */
[----:B------:R-:W-:Y:S02]  /*4dc0*/  ISETP.GE.AND P2, PT, R62, UR25, PT ;  /* 0x000000193e007c0c */ /* 0x000fe4000bf46270 */
[----:B------:R-:W-:Y:S02]  /*4dd0*/  CS2R R88, SRZ ;  /* 0x0000000000587805 */ /* 0x000fe4000001ff00 */
[C---:B------:R-:W-:Y:S01]  /*4de0*/  LOP3.LUT R62, R64.reuse, 0x2e0, RZ, 0xfc, !PT ;  /* 0x000002e0403e7812 */ /* 0x040fe200078efcff */
[----:B------:R-:W3:Y:S01]  /*4df0*/  @!P3 LDG.E R87, desc[UR26][R60.64+0x980] ;  /* 0x0009801a3c57b981 */ /* 0x000ee2000c1e1900 */
[----:B------:R-:W-:Y:S02]  /*4e00*/  LOP3.LUT R63, R64, 0x300, RZ, 0xfc, !PT ;  /* 0x00000300403f7812 */ /* 0x000fe400078efcff */
[----:B------:R-:W-:Y:S01]  /*4e10*/  ISETP.GE.AND P3, PT, R62, UR25, PT ;  /* 0x000000193e007c0c */ /* 0x000fe2000bf66270 */
[----:B------:R-:W3:Y:S01]  /*4e20*/  @!P4 LDG.E R88, desc[UR26][R60.64+0xa00] ;  /* 0x000a001a3c58c981 */ /* 0x000ee2000c1e1900 */
[----:B------:R-:W-:-:S02]  /*4e30*/  MOV R65, RZ ;  /* 0x000000ff00417202 */ /* 0x000fc40000000f00 */
[----:B------:R-:W-:Y:S02]  /*4e40*/  LOP3.LUT R62, R64, 0x320, RZ, 0xfc, !PT ;  /* 0x00000320403e7812 */ /* 0x000fe400078efcff */
[----:B------:R-:W-:Y:S02]  /*4e50*/  CS2R R90, SRZ ;  /* 0x00000000005a7805 */ /* 0x000fe4000001ff00 */
[----:B------:R-:W-:Y:S01]  /*4e60*/  ISETP.GE.AND P4, PT, R63, UR25, PT ;  /* 0x000000193f007c0c */ /* 0x000fe2000bf86270 */
[----:B------:R-:W3:Y:S01]  /*4e70*/  @!P5 LDG.E R89, desc[UR26][R60.64+0xa80] ;  /* 0x000a801a3c59d981 */ /* 0x000ee2000c1e1900 */
[----:B------:R-:W-:Y:S02]  /*4e80*/  ISETP.GE.AND P5, PT, R62, UR25, PT ;  /* 0x000000193e007c0c */ /* 0x000fe4000bfa6270 */
[----:B------:R-:W-:Y:S01]  /*4e90*/  LOP3.LUT R62, R64, 0x340, RZ, 0xfc, !PT ;  /* 0x00000340403e7812 */ /* 0x000fe200078efcff */
[----:B------:R-:W5:Y:S01]  /*4ea0*/  @!P6 LDG.E R65, desc[UR26][R60.64] ;  /* 0x0000001a3c41e981 */ /* 0x000f62000c1e1900 */
[----:B------:R-:W-:-:S03]  /*4eb0*/  CS2R R92, SRZ ;  /* 0x00000000005c7805 */ /* 0x000fc6000001ff00 */
[----:B------:R-:W3:Y:S01]  /*4ec0*/  @!P2 LDG.E R90, desc[UR26][R60.64+0xb00] ;  /* 0x000b001a3c5aa981 */ /* 0x000ee2000c1e1900 */
[----:B------:R-:W-:Y:S02]  /*4ed0*/  ISETP.GE.AND P2, PT, R62, UR25, PT ;  /* 0x000000193e007c0c */ /* 0x000fe4000bf46270 */
[C---:B------:R-:W-:Y:S01]  /*4ee0*/  LOP3.LUT R62, R64.reuse, 0x380, RZ, 0xfc, !PT ;  /* 0x00000380403e7812 */ /* 0x040fe200078efcff */
[----:B------:R-:W3:Y:S01]  /*4ef0*/  @!P4 LDG.E R92, desc[UR26][R60.64+0xc00] ;  /* 0x000c001a3c5cc981 */ /* 0x000ee2000c1e1900 */
[----:B------:R-:W-:Y:S02]  /*4f00*/  LOP3.LUT R63, R64, 0x360, RZ, 0xfc, !PT ;  /* 0x00000360403f7812 */ /* 0x000fe400078efcff */
        /* <DEDUP_REMOVED lines=8> */
[----:B------:R-:W3:Y:S01]  /*4f90*/  @!P2 LDG.E R94, desc[UR26][R60.64+0xd00] ;  /* 0x000d001a3c5ea981 */ /* 0x000ee2000c1e1900 */
[----:B------:R-:W-:Y:S02]  /*4fa0*/  ISETP.GE.AND P2, PT, R64, UR25, PT ;  /* 0x0000001940007c0c */ /* 0x000fe4000bf46270 */
[----:B------:R-:W-:Y:S02]  /*4fb0*/  CS2R R96, SRZ ;  /* 0x0000000000607805 */ /* 0x000fe4000001ff00 */
[----:B------:R-:W-:-:S04]  /*4fc0*/  CS2R R98, SRZ ;  /* 0x0000000000627805 */ /* 0x000fc8000001ff00 */
[----:B------:R-:W3:Y:S04]  /*4fd0*/  @!P4 LDG.E R96, desc[UR26][R60.64+0xe00] ;  /* 0x000e001a3c60c981 */ /* 0x000ee8000c1e1900 */
[----:B------:R-:W3:Y:S04]  /*4fe0*/  @!P3 LDG.E R95, desc[UR26][R60.64+0xd80] ;  /* 0x000d801a3c5fb981 */ /* 0x000ee8000c1e1900 */
[----:B------:R-:W3:Y:S04]  /*4ff0*/  @!P5 LDG.E R97, desc[UR26][R60.64+0xe80] ;  /* 0x000e801a3c61d981 */ /* 0x000ee8000c1e1900 */
[----:B------:R-:W3:Y:S04]  /*5000*/  @!P2 LDG.E R98, desc[UR26][R60.64+0xf00] ;  /* 0x000f001a3c62a981 */ /* 0x000ee8000c1e1900 */
[----:B------:R0:W3:Y:S01]  /*5010*/  @!P0 LDG.E R99, desc[UR26][R60.64+0xf80] ;  /* 0x000f801a3c638981 */ /* 0x0000e2000c1e1900 */
[----:B------:R-:W-:-:S02]  /*5020*/  UMOV UR22, UR10 ;  /* 0x0000000a00167c82 */ /* 0x000fc40008000000 */
[----:B----4-:R-:W-:-:S04]  /*5030*/  UIMAD.WIDE.U32 UR28, UR8, UR38, UR22 ;  /* 0x00000026081c72a5 */ /* 0x010fc8000f8e0016 */
[----:B------:R-:W-:Y:S02]  /*5040*/  UIMAD UR22, UR8, UR39, UR29 ;  /* 0x00000027081672a4 */ /* 0x000fe4000f8e021d */
[----:B------:R-:W-:-:S04]  /*5050*/  ULEA UR29, UP0, UR28, UR36, 0x3 ;  /* 0x000000241c1d7291 */ /* 0x000fc8000f8018ff */
[----:B------:R-:W-:Y:S02]  /*5060*/  ULEA.HI.X UR28, UR28, UR37, UR22, 0x3, UP0 ;  /* 0x000000251c1c7291 */ /* 0x000fe400080f1c16 */
[----:B------:R-:W-:-:S04]  /*5070*/  MOV R62, UR29 ;  /* 0x0000001d003e7c02 */ /* 0x000fc80008000f00 */
[----:B------:R-:W-:-:S06]  /*5080*/  MOV R63, UR28 ;  /* 0x0000001c003f7c02 */ /* 0x000fcc0008000f00 */
[----:B------:R-:W4:Y:S01]  /*5090*/  LDG.E.64 R62, desc[UR26][R62.64] ;  /* 0x0000001a3e3e7981 */ /* 0x000f22000c1e1b00 */
        /* <DEDUP_REMOVED lines=99> */
[----:B---3--:R0:W-:Y:S01]  /*56d0*/  STS [R107+0x180], R68 ;  /* 0x000180446b007388 */ /* 0x0081e20000000800 */
        /* <DEDUP_REMOVED lines=42> */
[----:B------:R-:W3:Y:S01]  /*5980*/  LDG.E.64 R60, desc[UR26][R60.64] ;  /* 0x0000001a3c3c7981 */ /* 0x000ee2000c1e1b00 */
[----:B----4-:R-:W-:-:S13]  /*5990*/  R2UR UR29, R63 ;  /* 0x000000003f1d72ca */ /* 0x010fda00000e0000 */
        /* <DEDUP_REMOVED lines=11> */
[----:B----4-:R-:W-:Y:S01]  /*5a50*/  FMUL.RZ R67, R65, 0.15915493667125701904 ;  /* 0x3e22f98341437820 */ /* 0x010fe2000040c000 */
        /* <DEDUP_REMOVED lines=45> */
[C---:B------:R-:W-:Y:S01]  /*5d30*/  FMUL.FTZ R65, R62.reuse, R42 ;  /* 0x0000002a3e417220 */ /* 0x040fe20000410000 */
[----:B------:R-:W-:Y:S08]  /*5d40*/  MUFU.SIN R140, R67 ;  /* 0x00000043008c7308 */ /* 0x000ff00000000400 */
[----:B------:R-:W0:Y:S08]  /*5d50*/  MUFU.EX2 R65, R65 ;  /* 0x0000004100417308 */ /* 0x000e300000000800 */
[----:B------:R1:W-:Y:S02]  /*5d60*/  MUFU.COS R92, R67 ;  /* 0x00000043005c7308 */ /* 0x0003e40000000000 */
[----:B-1----:R-:W-:-:S06]  /*5d70*/  FMUL.FTZ R67, R62, R41 ;  /* 0x000000293e437220 */ /* 0x002fcc0000410000 */
[----:B------:R-:W1:Y:S01]  /*5d80*/  MUFU.EX2 R67, R67 ;  /* 0x0000004300437308 */ /* 0x000e620000000800 */
[C---:B0-----:R-:W-:Y:S01]  /*5d90*/  FMUL.FTZ R163, R65.reuse, R66 ;  /* 0x0000004241a37220 */ /* 0x041fe20000410000 */
[----:B------:R-:W-:Y:S01]  /*5da0*/  FMUL.FTZ R162, R65, R162 ;  /* 0x000000a241a27220 */ /* 0x000fe20000410000 */
[C---:B------:R-:W-:Y:S01]  /*5db0*/  FMUL.FTZ R65, R62.reuse, R29 ;  /* 0x0000001d3e417220 */ /* 0x040fe20000410000 */
[----:B------:R-:W-:Y:S01]  /*5dc0*/  USHF.L.U32 UR48, UR13, 0x8, URZ ;  /* 0x000000080d307899 */ /* 0x000fe200080006ff */
[C---:B------:R-:W-:Y:S01]  /*5dd0*/  FMUL.FTZ R77, R62.reuse, R36 ;  /* 0x000000243e4d7220 */ /* 0x040fe20000410000 */
[C---:B------:R-:W-:Y:S02]  /*5de0*/  FMUL.FTZ R79, R62.reuse, R35 ;  /* 0x000000233e4f7220 */ /* 0x040fe40000410000 */
[----:B------:R-:W-:Y:S01]  /*5df0*/  MUFU.SIN R138, R69 ;  /* 0x00000045008a7308 */ /* 0x000fe20000000400 */
[C---:B------:R-:W-:Y:S01]  /*5e00*/  FMUL.FTZ R83, R62.reuse, R34 ;  /* 0x000000223e537220 */ /* 0x040fe20000410000 */
[C---:B------:R-:W-:Y:S01]  /*5e10*/  FMUL.FTZ R85, R62.reuse, R33 ;  /* 0x000000213e557220 */ /* 0x040fe20000410000 */
[C---:B------:R-:W-:Y:S01]  /*5e20*/  FMUL.FTZ R87, R62.reuse, R31 ;  /* 0x0000001f3e577220 */ /* 0x040fe20000410000 */
[C---:B------:R-:W-:Y:S01]  /*5e30*/  FMUL.FTZ R89, R62.reuse, R30 ;  /* 0x0000001e3e597220 */ /* 0x040fe20000410000 */
        /* <DEDUP_REMOVED lines=17> */
[C---:B0-----:R-:W-:Y:S01]  /*5f50*/  FMUL.FTZ R75, R62.reuse, R37 ;  /* 0x000000253e4b7220 */ /* 0x041fe20000410000 */
        /* <DEDUP_REMOVED lines=11> */
[----:B------:R-:W4:Y:S01]  /*6010*/  MUFU.EX2 R87, R87 ;  /* 0x0000005700577308 */ /* 0x000f220000000800 */
[----:B------:R-:W-:-:S07]  /*6020*/  MOV R65, UR28 ;  /* 0x0000001c00417c02 */ /* 0x000fce0008000f00 */
[----:B------:R-:W5:Y:S08]  /*6030*/  MUFU.EX2 R89, R89 ;  /* 0x0000005900597308 */ /* 0x000f700000000800 */
[----:B------:R-:W3:Y:S08]  /*6040*/  MUFU.EX2 R66, R66 ;  /* 0x0000004200427308 */ /* 0x000ef00000000800 */
[----:B------:R-:W3:Y:S01]  /*6050*/  MUFU.EX2 R67, R67 ;  /* 0x0000004300437308 */ /* 0x000ee20000000800 */
[----:B------:R-:W-:-:S02]  /*6060*/  ISETP.NE.AND P2, PT, R190, 0x7f, PT ;  /* 0x0000007fbe00780c */ /* 0x000fc40003f45270 */
[----:B------:R-:W-:-:S05]  /*6070*/  LEA.HI.SX32 R64, R64, R64, 0x1b ;  /* 0x0000004040407211 */ /* 0x000fca00078fdaff */
[----:B------:R-:W3:Y:S01]  /*6080*/  MUFU.EX2 R69, R69 ;  /* 0x0000004500457308 */ /* 0x000ee20000000800 */
[----:B------:R-:W-:-:S07]  /*6090*/  SEL R65, R65, R106, !P0 ;  /* 0x0000006a41417207 */ /* 0x000fce0004000000 */
[----:B------:R-:W3:Y:S01]  /*60a0*/  MUFU.EX2 R71, R71 ;  /* 0x0000004700477308 */ /* 0x000ee20000000800 */
[----:B------:R-:W-:-:S07]  /*60b0*/  LEA R64, R64, UR22, 0x2 ;  /* 0x0000001640407c11 */ /* 0x000fce000f8e10ff */
[----:B------:R-:W3:Y:S08]  /*60c0*/  MUFU.EX2 R73, R73 ;  /* 0x0000004900497308 */ /* 0x000ef00000000800 */
[----:B------:R-:W3:Y:S08]  /*60d0*/  MUFU.EX2 R75, R75 ;  /* 0x0000004b004b7308 */ /* 0x000ef00000000800 */
[----:B------:R-:W3:Y:S01]  /*60e0*/  MUFU.EX2 R77, R77 ;  /* 0x0000004d004d7308 */ /* 0x000ee20000000800 */
        /* <DEDUP_REMOVED lines=8> */
[C---:B----4-:R-:W-:Y:S01]  /*6170*/  FMUL.FTZ R143, R87.reuse, R90 ;  /* 0x0000005a578f7220 */ /* 0x050fe20000410000 */
[----:B------:R-:W-:Y:S01]  /*6180*/  FMUL.FTZ R142, R87, R142 ;  /* 0x0000008e578e7220 */ /* 0x000fe20000410000 */
[C---:B-----5:R-:W-:Y:S01]  /*6190*/  FMUL.FTZ R141, R89.reuse, R92 ;  /* 0x0000005c598d7220 */ /* 0x060fe20000410000 */
[----:B------:R-:W-:Y:S01]  /*61a0*/  FMUL.FTZ R140, R89, R140 ;  /* 0x0000008c598c7220 */ /* 0x000fe20000410000 */
[C---:B---3--:R-:W-:Y:S01]  /*61b0*/  FMUL.FTZ R136, R66.reuse, R91 ;  /* 0x0000005b42887220 */ /* 0x048fe20000410000 */
        /* <DEDUP_REMOVED lines=91> */
.L_x_1852:
[----:B------:R-:W-:-:S06]  /*6770*/  LEA R106, R190, UR22, 0x3 ;  /* 0x00000016be6a7c11 */ /* 0x000fcc000f8e18ff */
[----:B------:R-:W0:Y:S02]  /*6780*/  LDS.64 R106, [R106+0xa888] ;  /* 0x00a888006a6a7984 */ /* 0x000e240000000a00 */
.L_x_1853:
[----:B------:R-:W-:Y:S05]  /*6790*/  BSYNC.RECONVERGENT B0 ;  /* 0x0000000000007941 */ /* 0x000fea0003800200 */
.L_x_1851:
[----:B------:R-:W2:Y:S01]  /*67a0*/  @P1 LDC R64, c[0x0][0x38c] ;  /* 0x0000e300ff401b82 */ /* 0x000ea20000000800 */
[-C--:B------:R-:W-:Y:S01]  /*67b0*/  FMUL.FTZ R191, R101, R43.reuse ;  /* 0x0000002b65bf7220 */ /* 0x080fe20000410000 */
[----:B------:R-:W-:Y:S01]  /*67c0*/  MOV R61, UR13 ;  /* 0x0000000d003d7c02 */ /* 0x000fe20008000f00 */
[----:B------:R-:W-:Y:S01]  /*67d0*/  FMUL.FTZ R192, R102, R43 ;  /* 0x0000002b66c07220 */ /* 0x000fe20000410000 */
[----:B------:R-:W-:Y:S02]  /*67e0*/  HFMA2 R65, -RZ, RZ, 0, 9.5367431640625e-07 ;  /* 0x00000010ff417431 */ /* 0x000fe400000001ff */
[----:B------:R-:W-:Y:S01]  /*67f0*/  FMUL.FTZ R67, R59, R191 ;  /* 0x000000bf3b437220 */ /* 0x000fe20000410000 */
[----:B------:R-:W-:Y:S01]  /*6800*/  @P1 IADD3 R61, PT, PT, R61, -0x2, RZ ;  /* 0xfffffffe3d3d1810 */ /* 0x000fe20007ffe0ff */
[----:B------:R-:W-:Y:S01]  /*6810*/  FMUL.FTZ R66, R59, R192 ;  /* 0x000000c03b427220 */ /* 0x000fe20000410000 */
[----:B------:R-:W-:Y:S01]  /*6820*/  MOV R60, 0x3f800000 ;  /* 0x3f800000003c7802 */ /* 0x000fe20000000f00 */
[-C--:B------:R-:W-:Y:S01]  /*6830*/  FMUL.FTZ R68, R162, R67.reuse ;  /* 0x00000043a2447220 */ /* 0x080fe20000410000 */
[----:B------:R-:W-:Y:S01]  /*6840*/  FMUL.FTZ R194, R100, R42 ;  /* 0x0000002a64c27220 */ /* 0x000fe20000410000 */
[-C--:B------:R-:W-:Y:S01]  /*6850*/  FMUL.FTZ R70, R162, R66.reuse ;  /* 0x00000042a2467220 */ /* 0x080fe20000410000 */
[----:B------:R-:W-:Y:S01]  /*6860*/  CS2R R62, SRZ ;  /* 0x00000000003e7805 */ /* 0x000fe2000001ff00 */
[----:B------:R-:W-:Y:S01]  /*6870*/  FFMA.FTZ R69, R163, R66, -R68 ;  /* 0x00000042a3457223 */ /* 0x000fe20000010844 */
[----:B------:R-:W-:Y:S01]  /*6880*/  FMUL.FTZ R193, R99, R42 ;  /* 0x0000002a63c17220 */ /* 0x000fe20000410000 */
[----:B------:R-:W-:-:S02]  /*6890*/  FFMA.FTZ R67, R163, R67, R70 ;  /* 0x00000043a3437223 */ /* 0x000fc40000010046 */
[C---:B------:R-:W-:Y:S01]  /*68a0*/  FFMA.FTZ R69, R58.reuse, R194, R69 ;  /* 0x000000c23a457223 */ /* 0x040fe20000010045 */
[----:B--2---:R-:W-:Y:S02]  /*68b0*/  @P1 IMAD R64, R61, R64, UR8 ;  /* 0x000000083d401e24 */ /* 0x004fe4000f8e0240 */
[----:B------:R-:W-:Y:S02]  /*68c0*/  HFMA2 R61, -RZ, RZ, 0, 0 ;  /* 0x00000000ff3d7431 */ /* 0x000fe400000001ff */
[----:B------:R-:W-:Y:S01]  /*68d0*/  FFMA.FTZ R67, R58, R193, R67 ;  /* 0x000000c13a437223 */ /* 0x000fe20000010043 */
[----:B------:R-:W-:-:S04]  /*68e0*/  @P1 IMAD.WIDE R64, R64, R65, UR4 ;  /* 0x0000000440401e25 */ /* 0x000fc8000f8e0241 */
[----:B------:R-:W-:Y:S01]  /*68f0*/  FMUL.FTZ R66, R160, R69 ;  /* 0x00000045a0427220 */ /* 0x000fe20000410000 */
[----:B------:R-:W-:-:S03]  /*6900*/  FMUL.FTZ R195, R97, R41 ;  /* 0x0000002961c37220 */ /* 0x000fc60000410000 */
[----:B------:R-:W-:Y:S01]  /*6910*/  FFMA.FTZ R66, R161, R67, R66 ;  /* 0x00000043a1427223 */ /* 0x000fe20000010042 */
[----:B------:R2:W5:Y:S01]  /*6920*/  @P1 LDG.E.128 R60, desc[UR26][R64.64] ;  /* 0x0000001a403c1981 */ /* 0x000562000c1e1d00 */
[----:B------:R-:W-:Y:S02]  /*6930*/  FMUL.FTZ R196, R98, R41 ;  /* 0x0000002962c47220 */ /* 0x000fe40000410000 */
[----:B------:R-:W-:Y:S01]  /*6940*/  FFMA.FTZ R66, R57, R195, R66 ;  /* 0x000000c339427223 */ /* 0x000fe20000010042 */
[-C--:B------:R-:W-:Y:S01]  /*6950*/  FMUL.FTZ R198, R96, R40.reuse ;  /* 0x0000002860c67220 */ /* 0x080fe20000410000 */
[----:B------:R-:W-:Y:S01]  /*6960*/  FMUL.FTZ R197, R95, R40 ;  /* 0x000000285fc57220 */ /* 0x000fe20000410000 */
[-C--:B------:R-:W-:Y:S01]  /*6970*/  FMUL.FTZ R200, R94, R39.reuse ;  /* 0x000000275ec87220 */ /* 0x080fe20000410000 */
[----:B------:R-:W-:Y:S01]  /*6980*/  FMUL.FTZ R68, R158, R66 ;  /* 0x000000429e447220 */ /* 0x000fe20000410000 */
[----:B------:R-:W-:Y:S01]  /*6990*/  FMUL.FTZ R199, R93, R39 ;  /* 0x000000275dc77220 */ /* 0x000fe20000410000 */
[-C--:B------:R-:W-:Y:S01]  /*69a0*/  FMUL.FTZ R201, R91, R38.reuse ;  /* 0x000000265bc97220 */ /* 0x080fe20000410000 */
[----:B------:R-:W-:Y:S01]  /*69b0*/  FMUL.FTZ R202, R92, R38 ;  /* 0x000000265cca7220 */ /* 0x000fe20000410000 */
[----:B--2---:R-:W-:Y:S01]  /*69c0*/  FMUL.FTZ R64, R160, R67 ;  /* 0x00000043a0407220 */ /* 0x004fe20000410000 */
[-C--:B------:R-:W-:Y:S01]  /*69d0*/  FMUL.FTZ R65, R123, R162.reuse ;  /* 0x000000a27b417220 */ /* 0x080fe20000410000 */
[-C--:B------:R-:W-:Y:S01]  /*69e0*/  FMUL.FTZ R203, R89, R37.reuse ;  /* 0x0000002559cb7220 */ /* 0x080fe20000410000 */
[----:B------:R-:W-:Y:S01]  /*69f0*/  FMUL.FTZ R204, R90, R37 ;  /* 0x000000255acc7220 */ /* 0x000fe20000410000 */
[----:B------:R-:W-:Y:S01]  /*6a00*/  FFMA.FTZ R69, R161, R69, -R64 ;  /* 0x00000045a1457223 */ /* 0x000fe20000010840 */
[C---:B------:R-:W-:Y:S01]  /*6a10*/  FMUL.FTZ R64, R122.reuse, R162 ;  /* 0x000000a27a407220 */ /* 0x040fe20000410000 */
[-C--:B------:R-:W-:Y:S01]  /*6a20*/  FFMA.FTZ R65, R122, R163.reuse, -R65 ;  /* 0x000000a37a417223 */ /* 0x080fe20000010841 */
[----:B------:R-:W-:Y:S01]  /*6a30*/  FMUL.FTZ R205, R87, R36 ;  /* 0x0000002457cd7220 */ /* 0x000fe20000410000 */
[----:B------:R-:W-:Y:S01]  /*6a40*/  FFMA.FTZ R69, R57, R196, R69 ;  /* 0x000000c439457223 */ /* 0x000fe20000010045 */
[----:B------:R-:W-:Y:S01]  /*6a50*/  FFMA.FTZ R64, R123, R163, R64 ;  /* 0x000000a37b407223 */ /* 0x000fe20000010040 */
[----:B------:R-:W-:Y:S01]  /*6a60*/  FMUL.FTZ R206, R88, R36 ;  /* 0x0000002458ce7220 */ /* 0x000fe20000410000 */
[----:B------:R-:W-:Y:S01]  /*6a70*/  FMUL.FTZ R207, R85, R35 ;  /* 0x0000002355cf7220 */ /* 0x000fe20000410000 */
[-C--:B------:R-:W-:Y:S01]  /*6a80*/  FMUL.FTZ R67, R158, R69.reuse ;  /* 0x000000459e437220 */ /* 0x080fe20000410000 */
[C---:B------:R-:W-:Y:S01]  /*6a90*/  FFMA.FTZ R69, R159.reuse, R69, -R68 ;  /* 0x000000459f457223 */ /* 0x040fe20000010844 */
[----:B------:R-:W-:Y:S01]  /*6aa0*/  FMUL.FTZ R68, R160, R65 ;  /* 0x00000041a0447220 */ /* 0x000fe20000410000 */
[----:B------:R-:W-:Y:S01]  /*6ab0*/  FMUL.FTZ R208, R86, R35 ;  /* 0x0000002356d07220 */ /* 0x000fe20000410000 */
[----:B------:R-:W-:Y:S01]  /*6ac0*/  FFMA.FTZ R67, R159, R66, R67 ;  /* 0x000000429f437223 */ /* 0x000fe20000010043 */
[-C--:B------:R-:W-:Y:S01]  /*6ad0*/  FMUL.FTZ R66, R160, R64.reuse ;  /* 0x00000040a0427220 */ /* 0x080fe20000410000 */
[C---:B------:R-:W-:Y:S01]  /*6ae0*/  FFMA.FTZ R68, R161.reuse, R64, R68 ;  /* 0x00000040a1447223 */ /* 0x040fe20000010044 */
[C---:B------:R-:W-:Y:S01]  /*6af0*/  FFMA.FTZ R69, R56.reuse, R198, R69 ;  /* 0x000000c638457223 */ /* 0x040fe20000010045 */
[----:B------:R-:W-:Y:S01]  /*6b00*/  FFMA.FTZ R67, R56, R197, R67 ;  /* 0x000000c538437223 */ /* 0x000fe20000010043 */
        /* <DEDUP_REMOVED lines=9> */
[C---:B------:R-:W-:Y:S01]  /*6ba0*/  FMUL.FTZ R66, R156.reuse, R64 ;  /* 0x000000409c427220 */ /* 0x040fe20000410000 */
[C---:B------:R-:W-:Y:S01]  /*6bb0*/  FFMA.FTZ R72, R55.reuse, R199, R72 ;  /* 0x000000c737487223 */ /* 0x040fe20000010048 */
[----:B------:R-:W-:Y:S01]  /*6bc0*/  FFMA.FTZ R69, R55, R200, R69 ;  /* 0x000000c837457223 */ /* 0x000fe20000010045 */
[-C--:B------:R-:W-:Y:S01]  /*6bd0*/  FMUL.FTZ R67, R156, R65.reuse ;  /* 0x000000419c437220 */ /* 0x080fe20000410000 */
[C---:B------:R-:W-:Y:S01]  /*6be0*/  FFMA.FTZ R66, R157.reuse, R65, R66 ;  /* 0x000000419d427223 */ /* 0x040fe20000010042 */
[C---:B------:R-:W-:Y:S01]  /*6bf0*/  FMUL.FTZ R68, R154.reuse, R72 ;  /* 0x000000489a447220 */ /* 0x040fe20000410000 */
[CC--:B------:R-:W-:Y:S01]  /*6c00*/  FMUL.FTZ R71, R154.reuse, R69.reuse ;  /* 0x000000459a477220 */ /* 0x0c0fe20000410000 */
[----:B------:R-:W-:Y:S01]  /*6c10*/  FFMA.FTZ R67, R157, R64, -R67 ;  /* 0x000000409d437223 */ /* 0x000fe20000010843 */
[C---:B------:R-:W-:Y:S01]  /*6c20*/  FMUL.FTZ R64, R154.reuse, R66 ;  /* 0x000000429a407220 */ /* 0x040fe20000410000 */
[C---:B------:R-:W-:Y:S01]  /*6c30*/  FFMA.FTZ R69, R155.reuse, R69, -R68 ;  /* 0x000000459b457223 */ /* 0x040fe20000010844 */
[C---:B------:R-:W-:Y:S01]  /*6c40*/  FFMA.FTZ R71, R155.reuse, R72, R71 ;  /* 0x000000489b477223 */ /* 0x040fe20000010047 */
[-C--:B------:R-:W-:Y:S01]  /*6c50*/  FMUL.FTZ R65, R154, R67.reuse ;  /* 0x000000439a417220 */ /* 0x080fe20000410000 */
[C---:B------:R-:W-:Y:S01]  /*6c60*/  FFMA.FTZ R64, R155.reuse, R67, -R64 ;  /* 0x000000439b407223 */ /* 0x040fe20000010840 */
[C---:B------:R-:W-:Y:S01]  /*6c70*/  FFMA.FTZ R69, R54.reuse, R202, R69 ;  /* 0x000000ca36457223 */ /* 0x040fe20000010045 */
[----:B------:R-:W-:Y:S01]  /*6c80*/  FFMA.FTZ R71, R54, R201, R71 ;  /* 0x000000c936477223 */ /* 0x000fe20000010047 */
[----:B------:R-:W-:Y:S01]  /*6c90*/  FFMA.FTZ R65, R155, R66, R65 ;  /* 0x000000429b417223 */ /* 0x000fe20000010041 */
[C---:B------:R-:W-:Y:S01]  /*6ca0*/  FMUL.FTZ R66, R152.reuse, R64 ;  /* 0x0000004098427220 */ /* 0x040fe20000410000 */
[C---:B------:R-:W-:Y:S01]  /*6cb0*/  FMUL.FTZ R68, R152.reuse, R69 ;  /* 0x0000004598447220 */ /* 0x040fe20000410000 */
[-C--:B------:R-:W-:Y:S01]  /*6cc0*/  FMUL.FTZ R209, R83, R34.reuse ;  /* 0x0000002253d17220 */ /* 0x080fe20000410000 */
[-C--:B------:R-:W-:Y:S01]  /*6cd0*/  FMUL.FTZ R67, R152, R65.reuse ;  /* 0x0000004198437220 */ /* 0x080fe20000410000 */
[C---:B------:R-:W-:Y:S01]  /*6ce0*/  FFMA.FTZ R66, R153.reuse, R65, R66 ;  /* 0x0000004199427223 */ /* 0x040fe20000010042 */
[CC--:B------:R-:W-:Y:S01]  /*6cf0*/  FFMA.FTZ R68, R153.reuse, R71.reuse, R68 ;  /* 0x0000004799447223 */ /* 0x0c0fe20000010044 */
[----:B------:R-:W-:Y:S01]  /*6d00*/  FMUL.FTZ R210, R84, R34 ;  /* 0x0000002254d27220 */ /* 0x000fe20000410000 */
[----:B------:R-:W-:Y:S01]  /*6d10*/  FFMA.FTZ R67, R153, R64, -R67 ;  /* 0x0000004099437223 */ /* 0x000fe20000010843 */
[-C--:B------:R-:W-:Y:S01]  /*6d20*/  FMUL.FTZ R70, R150, R66.reuse ;  /* 0x0000004296467220 */ /* 0x080fe20000410000 */
[----:B------:R-:W-:Y:S01]  /*6d30*/  FMUL.FTZ R64, R152, R71 ;  /* 0x0000004798407220 */ /* 0x000fe20000410000 */
[----:B------:R-:W-:Y:S01]  /*6d40*/  FFMA.FTZ R68, R53, R203, R68 ;  /* 0x000000cb35447223 */ /* 0x000fe20000010044 */
[-C--:B------:R-:W-:Y:S01]  /*6d50*/  FMUL.FTZ R65, R150, R67.reuse ;  /* 0x0000004396417220 */ /* 0x080fe20000410000 */
[----:B------:R-:W-:Y:S01]  /*6d60*/  FFMA.FTZ R70, R151, R67, -R70 ;  /* 0x0000004397467223 */ /* 0x000fe20000010846 */
[----:B------:R-:W-:Y:S01]  /*6d70*/  FFMA.FTZ R69, R153, R69, -R64 ;  /* 0x0000004599457223 */ /* 0x000fe20000010840 */
[-C--:B------:R-:W-:Y:S01]  /*6d80*/  FMUL.FTZ R211, R132, R33.reuse ;  /* 0x0000002184d37220 */ /* 0x080fe20000410000 */
[----:B------:R-:W-:Y:S01]  /*6d90*/  FFMA.FTZ R65, R151, R66, R65 ;  /* 0x0000004297417223 */ /* 0x000fe20000010041 */
[C---:B------:R-:W-:Y:S01]  /*6da0*/  FMUL.FTZ R64, R148.reuse, R70 ;  /* 0x0000004694407220 */ /* 0x040fe20000410000 */
[----:B------:R-:W-:Y:S01]  /*6db0*/  FFMA.FTZ R69, R53, R204, R69 ;  /* 0x000000cc35457223 */ /* 0x000fe20000010045 */
[----:B------:R-:W-:Y:S01]  /*6dc0*/  FMUL.FTZ R212, R133, R33 ;  /* 0x0000002185d47220 */ /* 0x000fe20000410000 */
[-C--:B------:R-:W-:Y:S01]  /*6dd0*/  FMUL.FTZ R67, R148, R65.reuse ;  /* 0x0000004194437220 */ /* 0x080fe20000410000 */
[C---:B------:R-:W-:Y:S01]  /*6de0*/  FFMA.FTZ R66, R149.reuse, R65, R64 ;  /* 0x0000004195427223 */ /* 0x040fe20000010040 */
[C---:B------:R-:W-:Y:S01]  /*6df0*/  FMUL.FTZ R64, R150.reuse, R68 ;  /* 0x0000004496407220 */ /* 0x040fe20000410000 */
[-C--:B------:R-:W-:Y:S01]  /*6e00*/  FMUL.FTZ R65, R150, R69.reuse ;  /* 0x0000004596417220 */ /* 0x080fe20000410000 */
[----:B------:R-:W-:Y:S01]  /*6e10*/  FFMA.FTZ R67, R149, R70, -R67 ;  /* 0x0000004695437223 */ /* 0x000fe20000010843 */
[C---:B------:R-:W-:Y:S01]  /*6e20*/  FMUL.FTZ R70, R146.reuse, R66 ;  /* 0x0000004292467220 */ /* 0x040fe20000410000 */
[C---:B------:R-:W-:Y:S01]  /*6e30*/  FFMA.FTZ R69, R151.reuse, R69, -R64 ;  /* 0x0000004597457223 */ /* 0x040fe20000010840 */
[----:B------:R-:W-:Y:S01]  /*6e40*/  FFMA.FTZ R65, R151, R68, R65 ;  /* 0x0000004497417223 */ /* 0x000fe20000010041 */
[-C--:B------:R-:W-:Y:S01]  /*6e50*/  FMUL.FTZ R71, R146, R67.reuse ;  /* 0x0000004392477220 */ /* 0x080fe20000410000 */
[C---:B------:R-:W-:Y:S01]  /*6e60*/  FFMA.FTZ R70, R147.reuse, R67, -R70 ;  /* 0x0000004393467223 */ /* 0x040fe20000010846 */
[C---:B------:R-:W-:Y:S01]  /*6e70*/  FFMA.FTZ R69, R52.reuse, R206, R69 ;  /* 0x000000ce34457223 */ /* 0x040fe20000010045 */
[----:B------:R-:W-:Y:S01]  /*6e80*/  FFMA.FTZ R65, R52, R205, R65 ;  /* 0x000000cd34417223 */ /* 0x000fe20000010041 */
[----:B------:R-:W-:Y:S01]  /*6e90*/  FFMA.FTZ R71, R147, R66, R71 ;  /* 0x0000004293477223 */ /* 0x000fe20000010047 */
[-C--:B------:R-:W-:Y:S01]  /*6ea0*/  FMUL.FTZ R64, R144, R70.reuse ;  /* 0x0000004690407220 */ /* 0x080fe20000410000 */
[----:B------:R-:W-:Y:S01]  /*6eb0*/  FMUL.FTZ R66, R148, R69 ;  /* 0x0000004594427220 */ /* 0x000fe20000410000 */
[----:B------:R-:W-:Y:S01]  /*6ec0*/  FMUL.FTZ R213, R130, R31 ;  /* 0x0000001f82d57220 */ /* 0x000fe20000410000 */
[-C--:B------:R-:W-:Y:S01]  /*6ed0*/  FMUL.FTZ R67, R144, R71.reuse ;  /* 0x0000004790437220 */ /* 0x080fe20000410000 */
[----:B------:R-:W-:Y:S01]  /*6ee0*/  FFMA.FTZ R71, R145, R71, R64 ;  /* 0x0000004791477223 */ /* 0x000fe20000010040 */
[-C--:B------:R-:W-:Y:S01]  /*6ef0*/  FMUL.FTZ R64, R148, R65.reuse ;  /* 0x0000004194407220 */ /* 0x080fe20000410000 */
[----:B------:R-:W-:Y:S01]  /*6f00*/  FFMA.FTZ R66, R149, R65, R66 ;  /* 0x0000004195427223 */ /* 0x000fe20000010042 */
[----:B------:R-:W-:Y:S01]  /*6f10*/  FFMA.FTZ R67, R145, R70, -R67 ;  /* 0x0000004691437223 */ /* 0x000fe20000010843 */
[C---:B------:R-:W-:Y:S01]  /*6f20*/  FMUL.FTZ R68, R142.reuse, R71 ;  /* 0x000000478e447220 */ /* 0x040fe20000410000 */
[----:B------:R-:W-:Y:S01]  /*6f30*/  FFMA.FTZ R69, R149, R69, -R64 ;  /* 0x0000004595457223 */ /* 0x000fe20000010840 */
[----:B------:R-:W-:Y:S01]  /*6f40*/  FFMA.FTZ R66, R51, R207, R66 ;  /* 0x000000cf33427223 */ /* 0x000fe20000010042 */
[-C--:B------:R-:W-:Y:S01]  /*6f50*/  FMUL.FTZ R70, R142, R67.reuse ;  /* 0x000000438e467220 */ /* 0x080fe20000410000 */
[----:B------:R-:W-:Y:S01]  /*6f60*/  FFMA.FTZ R68, R143, R67, -R68 ;  /* 0x000000438f447223 */ /* 0x000fe20000010844 */
[----:B------:R-:W-:Y:S01]  /*6f70*/  FFMA.FTZ R69, R51, R208, R69 ;  /* 0x000000d033457223 */ /* 0x000fe20000010045 */
[----:B------:R-:W-:Y:S01]  /*6f80*/  FMUL.FTZ R214, R131, R31 ;  /* 0x0000001f83d67220 */ /* 0x000fe20000410000 */
[----:B------:R-:W-:Y:S01]  /*6f90*/  FFMA.FTZ R70, R143, R71, R70 ;  /* 0x000000478f467223 */ /* 0x000fe20000010046 */
[----:B------:R-:W-:Y:S01]  /*6fa0*/  FMUL.FTZ R64, R140, R68 ;  /* 0x000000448c407220 */ /* 0x000fe20000410000 */
[-C--:B------:R-:W-:Y:S01]  /*6fb0*/  FMUL.FTZ R215, R128, R30.reuse ;  /* 0x0000001e80d77220 */ /* 0x080fe20000410000 */
[----:B------:R-:W-:Y:S01]  /*6fc0*/  FMUL.FTZ R216, R129, R30 ;  /* 0x0000001e81d87220 */ /* 0x000fe20000410000 */
[-C--:B------:R-:W-:Y:S01]  /*6fd0*/  FMUL.FTZ R65, R140, R70.reuse ;  /* 0x000000468c417220 */ /* 0x080fe20000410000 */
[C---:B------:R-:W-:Y:S01]  /*6fe0*/  FFMA.FTZ R70, R141.reuse, R70, R64 ;  /* 0x000000468d467223 */ /* 0x040fe20000010040 */
[----:B------:R-:W-:Y:S01]  /*6ff0*/  FMUL.FTZ R64, R146, R66 ;  /* 0x0000004292407220 */ /* 0x000fe20000410000 */
[----:B------:R-:W-:Y:S01]  /*7000*/  FMUL.FTZ R217, R126, R29 ;  /* 0x0000001d7ed97220 */ /* 0x000fe20000410000 */
[----:B------:R-:W-:Y:S01]  /*7010*/  FFMA.FTZ R68, R141, R68, -R65 ;  /* 0x000000448d447223 */ /* 0x000fe20000010841 */
[----:B------:R-:W-:Y:S01]  /*7020*/  FMUL.FTZ R72, R138, R70 ;  /* 0x000000468a487220 */ /* 0x000fe20000410000 */
[-C--:B------:R-:W-:Y:S01]  /*7030*/  FMUL.FTZ R65, R146, R69.reuse ;  /* 0x0000004592417220 */ /* 0x080fe20000410000 */
[----:B------:R-:W-:Y:S01]  /*7040*/  FFMA.FTZ R69, R147, R69, -R64 ;  /* 0x0000004593457223 */ /* 0x000fe20000010840 */
[-C--:B------:R-:W-:Y:S01]  /*7050*/  FMUL.FTZ R67, R138, R68.reuse ;  /* 0x000000448a437220 */ /* 0x080fe20000410000 */
[----:B------:R-:W-:Y:S01]  /*7060*/  FFMA.FTZ R72, R139, R68, -R72 ;  /* 0x000000448b487223 */ /* 0x000fe20000010848 */
[----:B------:R-:W-:Y:S01]  /*7070*/  FFMA.FTZ R65, R147, R66, R65 ;  /* 0x0000004293417223 */ /* 0x000fe20000010041 */
[----:B------:R-:W-:Y:S01]  /*7080*/  FFMA.FTZ R69, R50, R210, R69 ;  /* 0x000000d232457223 */ /* 0x000fe20000010045 */
[----:B------:R-:W-:Y:S01]  /*7090*/  FFMA.FTZ R67, R139, R70, R67 ;  /* 0x000000468b437223 */ /* 0x000fe20000010043 */
[----:B------:R-:W-:Y:S01]  /*70a0*/  FMUL.FTZ R68, R136, R72 ;  /* 0x0000004888447220 */ /* 0x000fe20000410000 */
[----:B------:R-:W-:Y:S01]  /*70b0*/  FFMA.FTZ R66, R50, R209, R65 ;  /* 0x000000d132427223 */ /* 0x000fe20000010041 */
[----:B------:R-:W-:Y:S01]  /*70c0*/  FMUL.FTZ R218, R127, R29 ;  /* 0x0000001d7fda7220 */ /* 0x000fe20000410000 */
[-C--:B------:R-:W-:Y:S01]  /*70d0*/  FMUL.FTZ R64, R136, R67.reuse ;  /* 0x0000004388407220 */ /* 0x080fe20000410000 */
[----:B------:R-:W-:Y:S01]  /*70e0*/  FFMA.FTZ R65, R137, R67, R68 ;  /* 0x0000004389417223 */ /* 0x000fe20000010044 */
[CC--:B------:R-:W-:Y:S01]  /*70f0*/  FMUL.FTZ R68, R144.reuse, R66.reuse ;  /* 0x0000004290447220 */ /* 0x0c0fe20000410000 */
[----:B------:R-:W-:Y:S01]  /*7100*/  FMUL.FTZ R67, R144, R69 ;  /* 0x0000004590437220 */ /* 0x000fe20000410000 */
[-C--:B------:R-:W-:Y:S01]  /*7110*/  FMUL.FTZ R219, R124, R25.reuse ;  /* 0x000000197cdb7220 */ /* 0x080fe20000410000 */
[----:B------:R-:W-:Y:S01]  /*7120*/  FMUL.FTZ R220, R125, R25 ;  /* 0x000000197ddc7220 */ /* 0x000fe20000410000 */
[C---:B------:R-:W-:Y:S01]  /*7130*/  FFMA.FTZ R69, R145.reuse, R69, -R68 ;  /* 0x0000004591457223 */ /* 0x040fe20000010844 */
[----:B------:R-:W-:Y:S01]  /*7140*/  FFMA.FTZ R66, R145, R66, R67 ;  /* 0x0000004291427223 */ /* 0x000fe20000010043 */
[----:B------:R-:W-:Y:S01]  /*7150*/  FFMA.FTZ R64, R137, R72, -R64 ;  /* 0x0000004889407223 */ /* 0x000fe20000010840 */
[C---:B------:R-:W-:Y:S01]  /*7160*/  ISETP.GT.U32.AND P2, PT, R190.reuse, 0x1f, PT ;  /* 0x0000001fbe00780c */ /* 0x040fe20003f44070 */
[C---:B------:R-:W-:Y:S01]  /*7170*/  FFMA.FTZ R69, R49.reuse, R212, R69 ;  /* 0x000000d431457223 */ /* 0x040fe20000010045 */
[----:B------:R-:W-:Y:S01]  /*7180*/  FFMA.FTZ R66, R49, R211, R66 ;  /* 0x000000d331427223 */ /* 0x000fe20000010042 */
[----:B------:R-:W-:Y:S01]  /*7190*/  LEA.HI R189, R190, R190, RZ, 0x1e ;  /* 0x000000bebebd7211 */ /* 0x000fe200078ff0ff */
[----:B------:R-:W-:Y:S01]  /*71a0*/  FMUL.FTZ R221, R120, R21 ;  /* 0x0000001578dd7220 */ /* 0x000fe20000410000 */
[C---:B------:R-:W-:Y:S01]  /*71b0*/  FMUL.FTZ R67, R142.reuse, R69 ;  /* 0x000000458e437220 */ /* 0x040fe20000410000 */
[-C--:B------:R-:W-:Y:S01]  /*71c0*/  FMUL.FTZ R68, R142, R66.reuse ;  /* 0x000000428e447220 */ /* 0x080fe20000410000 */
[----:B------:R-:W-:Y:S01]  /*71d0*/  FMUL.FTZ R222, R121, R21 ;  /* 0x0000001579de7220 */ /* 0x000fe20000410000 */
[----:B------:R-:W-:Y:S01]  /*71e0*/  LEA R189, R189, UR22, 0x4 ;  /* 0x00000016bdbd7c11 */ /* 0x000fe2000f8e20ff */
[C---:B------:R-:W-:Y:S01]  /*71f0*/  FFMA.FTZ R67, R143.reuse, R66, R67 ;  /* 0x000000428f437223 */ /* 0x040fe20000010043 */
[----:B------:R-:W-:Y:S01]  /*7200*/  FFMA.FTZ R69, R143, R69, -R68 ;  /* 0x000000458f457223 */ /* 0x000fe20000010844 */
[----:B------:R-:W-:-:S02]  /*7210*/  LOP3.LUT R2, R2, 0xfffffffd, RZ, 0xc0, !PT ;  /* 0xfffffffd02027812 */ /* 0x000fc400078ec0ff */
[C---:B------:R-:W-:Y:S01]  /*7220*/  FFMA.FTZ R67, R48.reuse, R213, R67 ;  /* 0x000000d530437223 */ /* 0x040fe20000010043 */
[----:B------:R-:W-:Y:S01]  /*7230*/  FFMA.FTZ R69, R48, R214, R69 ;  /* 0x000000d630457223 */ /* 0x000fe20000010045 */
[----:B------:R-:W-:Y:S02]  /*7240*/  @P2 LOP3.LUT R2, R2, 0x2, RZ, 0xfc, !PT ;  /* 0x0000000202022812 */ /* 0x000fe400078efcff */
        /* <DEDUP_REMOVED lines=21> */
[----:B------:R-:W-:Y:S01]  /*73a0*/  FFMA.FTZ R69, R135, R69, -R66 ;  /* 0x0000004587457223 */ /* 0x000fe20000010842 */
        /* <DEDUP_REMOVED lines=12> */
[C---:B------:R-:W-:Y:S02]  /*7470*/  ISETP.GE.AND P4, PT, R241.reuse, 0x10, PT ;  /* 0x00000010f100780c */ /* 0x040fe40003f86270 */
        /* <DEDUP_REMOVED lines=102> */
.L_x_1976:
        /* <DEDUP_REMOVED lines=13> */
.L_x_1979:
[----:B------:R-:W-:-:S03]  /*7bb0*/  UMOV UR28, 0xffffffff ;  /* 0xffffffff001c7882 */ /* 0x000fc60000000000 */
[----:B------:R-:W-:Y:S05]  /*7bc0*/  BRA.DIV UR28, `(.L_x_1857) ;  /* 0x0000008a1c747947 */ /* 0x000fea000b800000 */
.L_x_1982:
[----:B------:R-:W-:-:S03]  /*7bd0*/  UMOV UR28, 0xffffffff ;  /* 0xffffffff001c7882 */ /* 0x000fc60000000000 */
[----:B------:R-:W-:Y:S05]  /*7be0*/  BRA.DIV UR28, `(.L_x_1858) ;  /* 0x0000008a1c947947 */ /* 0x000fea000b800000 */
.L_x_1985:
[----:B------:R-:W-:-:S03]  /*7bf0*/  UMOV UR28, 0xffffffff ;  /* 0xffffffff001c7882 */ /* 0x000fc60000000000 */
[----:B------:R-:W-:Y:S05]  /*7c00*/  BRA.DIV UR28, `(.L_x_1859) ;  /* 0x0000008a1cb47947 */ /* 0x000fea000b800000 */
.L_x_1988:
        /* <DEDUP_REMOVED lines=10> */
.L_x_1998:
        /* <DEDUP_REMOVED lines=24> */
[----:B------:R-:W-:-:S02]  /*7e30*/  FMUL.FTZ R66, R69, R60 ;  /* 0x0000003c45427220 */ /* 0x000fc40000410000 */
[----:B------:R0:W-:Y:S01]  /*7e40*/  STS.128 [R190+0x8480], R60 ;  /* 0x0084803cbe007388 */ /* 0x0001e20000000c00 */
[C---:B------:R-:W-:Y:S01]  /*7e50*/  FFMA.FTZ R64, R68.reuse, R63, R64 ;  /* 0x0000003f44407223 */ /* 0x040fe20000010040 */
[C---:B0-----:R-:W-:Y:S01]  /*7e60*/  FFMA.FTZ R62, R68.reuse, R62, -R65 ;  /* 0x0000003e443e7223 */ /* 0x041fe20000010841 */
[-C--:B------:R-:W-:Y:S02]  /*7e70*/  FMUL.FTZ R65, R69, R61.reuse ;  /* 0x0000003d45417220 */ /* 0x080fe40000410000 */
[----:B------:R-:W-:Y:S01]  /*7e80*/  FADD.FTZ R63, R71, R64 ;  /* 0x00000040473f7221 */ /* 0x000fe20000010000 */
[----:B------:R-:W-:Y:S01]  /*7e90*/  FFMA.FTZ R61, R68, R61, R66 ;  /* 0x0000003d443d7223 */ /* 0x000fe20000010042 */
[----:B------:R-:W-:Y:S01]  /*7ea0*/  FADD.FTZ R62, R70, R62 ;  /* 0x0000003e463e7221 */ /* 0x000fe20000010000 */
[----:B------:R-:W-:Y:S01]  /*7eb0*/  FFMA.FTZ R60, R68, R60, -R65 ;  /* 0x0000003c443c7223 */ /* 0x000fe20000010841 */
[C---:B------:R-:W-:Y:S02]  /*7ec0*/  FMUL.FTZ R65, R73.reuse, R63 ;  /* 0x0000003f49417220 */ /* 0x040fe40000410000 */
[----:B------:R-:W-:-:S02]  /*7ed0*/  FMUL.FTZ R64, R73, R62 ;  /* 0x0000003e49407220 */ /* 0x000fc40000410000 */
[C---:B------:R-:W-:Y:S01]  /*7ee0*/  FFMA.FTZ R67, R72.reuse, R62, -R65 ;  /* 0x0000003e48437223 */ /* 0x040fe20000010841 */
[C---:B------:R-:W-:Y:S01]  /*7ef0*/  FMUL.FTZ R65, R73.reuse, R61 ;  /* 0x0000003d49417220 */ /* 0x040fe20000410000 */
[C---:B------:R-:W-:Y:S01]  /*7f00*/  FFMA.FTZ R66, R72.reuse, R63, R64 ;  /* 0x0000003f48427223 */ /* 0x040fe20000010040 */
[-C--:B------:R-:W-:Y:S01]  /*7f10*/  FMUL.FTZ R64, R73, R60.reuse ;  /* 0x0000003c49407220 */ /* 0x080fe20000410000 */
[----:B------:R0:W-:Y:S02]  /*7f20*/  STS.128 [R190+0x8490], R60 ;  /* 0x0084903cbe007388 */ /* 0x0001e40000000c00 */
[C---:B0-----:R-:W-:Y:S01]  /*7f30*/  FFMA.FTZ R60, R72.reuse, R60, -R65 ;  /* 0x0000003c483c7223 */ /* 0x041fe20000010841 */
[----:B------:R-:W-:Y:S01]  /*7f40*/  FFMA.FTZ R61, R72, R61, R64 ;  /* 0x0000003d483d7223 */ /* 0x000fe20000010040 */
[----:B------:R-:W-:Y:S01]  /*7f50*/  FADD.FTZ R62, R74, R67 ;  /* 0x000000434a3e7221 */ /* 0x000fe20000010000 */
[----:B------:R-:W-:-:S05]  /*7f60*/  FADD.FTZ R63, R75, R66 ;  /* 0x000000424b3f7221 */ /* 0x000fca0000010000 */
[----:B------:R3:W-:Y:S02]  /*7f70*/  STS.128 [R190+0x84a0], R60 ;  /* 0x0084a03cbe007388 */ /* 0x0007e40000000c00 */
.L_x_1854:
        /* <DEDUP_REMOVED lines=157> */
[C---:B------:R-:W-:Y:S01]  /*8950*/  FFMA.FTZ R61, R163.reuse, R61, -R66 ;  /* 0x0000003da33d7223 */ /* 0x040fe20000010842 */
[----:B------:R-:W-:Y:S01]  /*8960*/  VOTEU.ALL UP0, P0 ;  /* 0x0000000000ff7886 */ /* 0x000fe20000000000 */
[----:B------:R-:W-:Y:S01]  /*8970*/  FADD.FTZ R63, R178, R63 ;  /* 0x0000003fb23f7221 */ /* 0x000fe20000010000 */
[----:B------:R-:W-:Y:S01]  /*8980*/  FFMA.FTZ R60, R163, R60, R62 ;  /* 0x0000003ca33c7223 */ /* 0x000fe2000001003e */
[----:B------:R-:W-:Y:S02]  /*8990*/  FADD.FTZ R62, R119, R70 ;  /* 0x00000046773e7221 */ /* 0x000fe40000010000 */
        /* <DEDUP_REMOVED lines=10> */
[-C--:B------:R-:W-:Y:S01]  /*8a40*/  FFMA.FTZ R65, R163, R192.reuse, -R64 ;  /* 0x000000c0a3417223 */ /* 0x080fe20000010840 */
[----:B------:R-:W-:-:S03]  /*8a50*/  FMUL.FTZ R64, R162, R192 ;  /* 0x000000c0a2407220 */ /* 0x000fc60000410000 */
[----:B------:R-:W-:Y:S01]  /*8a60*/  FFMA.FTZ R194, R58, R194, R65 ;  /* 0x000000c23ac27223 */ /* 0x000fe20000010041 */
[----:B------:R-:W-:-:S03]  /*8a70*/  FFMA.FTZ R64, R163, R191, R64 ;  /* 0x000000bfa3407223 */ /* 0x000fc60000010040 */
[----:B--2---:R-:W-:Y:S01]  /*8a80*/  FMUL.FTZ R60, R160, R194 ;  /* 0x000000c2a03c7220 */ /* 0x004fe20000410000 */
[----:B------:R-:W-:-:S04]  /*8a90*/  FFMA.FTZ R193, R58, R193, R64 ;  /* 0x000000c13ac17223 */ /* 0x000fc80000010040 */
[-C--:B------:R-:W-:Y:S01]  /*8aa0*/  FFMA.FTZ R60, R161, R193.reuse, R60 ;  /* 0x000000c1a13c7223 */ /* 0x080fe2000001003c */
[----:B------:R-:W-:-:S03]  /*8ab0*/  FMUL.FTZ R61, R160, R193 ;  /* 0x000000c1a03d7220 */ /* 0x000fc60000410000 */
[----:B------:R-:W-:Y:S01]  /*8ac0*/  FFMA.FTZ R195, R57, R195, R60 ;  /* 0x000000c339c37223 */ /* 0x000fe2000001003c */
[----:B------:R-:W-:-:S03]  /*8ad0*/  FFMA.FTZ R61, R161, R194, -R61 ;  /* 0x000000c2a13d7223 */ /* 0x000fc6000001083d */
[----:B------:R-:W-:Y:S01]  /*8ae0*/  FMUL.FTZ R60, R158, R195 ;  /* 0x000000c39e3c7220 */ /* 0x000fe20000410000 */
[----:B------:R-:W-:-:S04]  /*8af0*/  FFMA.FTZ R196, R57, R196, R61 ;  /* 0x000000c439c47223 */ /* 0x000fc8000001003d */
[-C--:B------:R-:W-:Y:S01]  /*8b00*/  FFMA.FTZ R61, R159, R196.reuse, -R60 ;  /* 0x000000c49f3d7223 */ /* 0x080fe2000001083c */
[----:B------:R-:W-:-:S03]  /*8b10*/  FMUL.FTZ R60, R158, R196 ;  /* 0x000000c49e3c7220 */ /* 0x000fc60000410000 */
[----:B------:R-:W-:Y:S01]  /*8b20*/  FFMA.FTZ R198, R56, R198, R61 ;  /* 0x000000c638c67223 */ /* 0x000fe2000001003d */
        /* <DEDUP_REMOVED lines=8> */
[----:B------:R-:W-:-:S04]  /*8bb0*/  FMUL.FTZ R60, R154, R199 ;  /* 0x000000c79a3c7220 */ /* 0x000fc80000410000 */
        /* <DEDUP_REMOVED lines=111> */
.L_x_2003:
        /* <DEDUP_REMOVED lines=14> */
.L_x_1864:
[----:B------:R-:W-:Y:S05]  /*9390*/  BSYNC.RECONVERGENT B0 ;  /* 0x0000000000007941 */ /* 0x000fea0003800200 */
.L_x_1863:
[----:B------:R-:W-:Y:S01]  /*93a0*/  UMOV UR28, 0xffffffff ;  /* 0xffffffff001c7882 */ /* 0x000fe20000000000 */
[----:B------:R-:W-:Y:S02]  /*93b0*/  ISETP.GT.U32.AND P2, PT, R82, 0x1d, PT ;  /* 0x0000001d5200780c */ /* 0x000fe40003f44070 */
[----:B------:R-:W-:Y:S11]  /*93c0*/  BRA.DIV UR28, `(.L_x_1865) ;  /* 0x0000007a1c187947 */ /* 0x000ff6000b800000 */
[----:B-1----:R1:W0:Y:S04]  /*93d0*/  SHFL.DOWN PT, R77, R245, 0x2, 0x1f ;  /* 0x08401f00f54d7f89 */ /* 0x00222800000e0000 */
[----:B--2---:R1:W2:Y:S04]  /*93e0*/  SHFL.DOWN PT, R78, R246, 0x2, 0x1f ;  /* 0x08401f00f64e7f89 */ /* 0x0042a800000e0000 */
[----:B---3--:R1:W3:Y:S04]  /*93f0*/  SHFL.DOWN PT, R123, R247, 0x2, 0x1f ;  /* 0x08401f00f77b7f89 */ /* 0x0082e800000e0000 */
[----:B------:R1:W0:Y:S02]  /*9400*/  SHFL.DOWN PT, R79, R248, 0x2, 0x1f ;  /* 0x08401f00f84f7f89 */ /* 0x00022400000e0000 */
.L_x_2009:
        /* <DEDUP_REMOVED lines=14> */
.L_x_1867:
[----:B------:R-:W-:Y:S05]  /*94f0*/  BSYNC.RECONVERGENT B0 ;  /* 0x0000000000007941 */ /* 0x000fea0003800200 */
.L_x_1866:
[----:B------:R-:W-:Y:S01]  /*9500*/  UMOV UR28, 0xffffffff ;  /* 0xffffffff001c7882 */ /* 0x000fe20000000000 */
[----:B------:R-:W-:Y:S02]  /*9510*/  ISETP.GT.U32.AND P2, PT, R82, 0x1b, PT ;  /* 0x0000001b5200780c */ /* 0x000fe40003f44070 */
[----:B------:R-:W-:Y:S11]  /*9520*/  BRA.DIV UR28, `(.L_x_1868) ;  /* 0x0000007a1c347947 */ /* 0x000ff6000b800000 */
[----:B0-----:R0:W0:Y:S04]  /*9530*/  SHFL.DOWN PT, R77, R245, 0x4, 0x1f ;  /* 0x08801f00f54d7f89 */ /* 0x00102800000e0000 */
[----:B--2---:R2:W0:Y:S04]  /*9540*/  SHFL.DOWN PT, R78, R246, 0x4, 0x1f ;  /* 0x08801f00f64e7f89 */ /* 0x00442800000e0000 */
[----:B---3--:R2:W3:Y:S04]  /*9550*/  SHFL.DOWN PT, R123, R247, 0x4, 0x1f ;  /* 0x08801f00f77b7f89 */ /* 0x0084e800000e0000 */
[----:B------:R2:W0:Y:S02]  /*9560*/  SHFL.DOWN PT, R79, R248, 0x4, 0x1f ;  /* 0x08801f00f84f7f89 */ /* 0x00042400000e0000 */
.L_x_2015:
        /* <DEDUP_REMOVED lines=14> */
.L_x_1870:
[----:B------:R-:W-:Y:S05]  /*9650*/  BSYNC.RECONVERGENT B0 ;  /* 0x0000000000007941 */ /* 0x000fea0003800200 */
.L_x_1869:
[----:B------:R-:W-:Y:S01]  /*9660*/  UMOV UR28, 0xffffffff ;  /* 0xffffffff001c7882 */ /* 0x000fe20000000000 */
[----:B------:R-:W-:Y:S02]  /*9670*/  ISETP.GT.U32.AND P2, PT, R82, 0x17, PT ;  /* 0x000000175200780c */ /* 0x000fe40003f44070 */
[----:B------:R-:W-:Y:S11]  /*9680*/  BRA.DIV UR28, `(.L_x_1871) ;  /* 0x0000007a1c507947 */ /* 0x000ff6000b800000 */
[----:B0-----:R0:W0:Y:S04]  /*9690*/  SHFL.DOWN PT, R77, R245, 0x8, 0x1f ;  /* 0x09001f00f54d7f89 */ /* 0x00102800000e0000 */
[----:B------:R0:W0:Y:S04]  /*96a0*/  SHFL.DOWN PT, R78, R246, 0x8, 0x1f ;  /* 0x09001f00f64e7f89 */ /* 0x00002800000e0000 */
[----:B---3--:R3:W0:Y:S04]  /*96b0*/  SHFL.DOWN PT, R123, R247, 0x8, 0x1f ;  /* 0x09001f00f77b7f89 */ /* 0x00862800000e0000 */
[----:B------:R3:W0:Y:S02]  /*96c0*/  SHFL.DOWN PT, R79, R248, 0x8, 0x1f ;  /* 0x09001f00f84f7f89 */ /* 0x00062400000e0000 */
.L_x_2021:
        /* <DEDUP_REMOVED lines=14> */
.L_x_1873:
[----:B------:R-:W-:Y:S05]  /*97b0*/  BSYNC.RECONVERGENT B0 ;  /* 0x0000000000007941 */ /* 0x000fea0003800200 */
.L_x_1872:
[----:B------:R-:W-:Y:S01]  /*97c0*/  UMOV UR28, 0xffffffff ;  /* 0xffffffff001c7882 */ /* 0x000fe20000000000 */
[----:B------:R-:W-:Y:S02]  /*97d0*/  ISETP.GT.U32.AND P2, PT, R82, 0xf, PT ;  /* 0x0000000f5200780c */ /* 0x000fe40003f44070 */
[----:B------:R-:W-:Y:S11]  /*97e0*/  BRA.DIV UR28, `(.L_x_1874) ;  /* 0x0000007a1c6c7947 */ /* 0x000ff6000b800000 */
[----:B0-----:R0:W0:Y:S04]  /*97f0*/  SHFL.DOWN PT, R77, R245, 0x10, 0x1f ;  /* 0x0a001f00f54d7f89 */ /* 0x00102800000e0000 */
[----:B------:R0:W0:Y:S04]  /*9800*/  SHFL.DOWN PT, R78, R246, 0x10, 0x1f ;  /* 0x0a001f00f64e7f89 */ /* 0x00002800000e0000 */
[----:B------:R0:W0:Y:S04]  /*9810*/  SHFL.DOWN PT, R123, R247, 0x10, 0x1f ;  /* 0x0a001f00f77b7f89 */ /* 0x00002800000e0000 */
[----:B------:R0:W0:Y:S02]  /*9820*/  SHFL.DOWN PT, R79, R248, 0x10, 0x1f ;  /* 0x0a001f00f84f7f89 */ /* 0x00002400000e0000 */
.L_x_2027:
        /* <DEDUP_REMOVED lines=14> */
.L_x_1876:
[----:B------:R-:W-:Y:S05]  /*9910*/  BSYNC.RECONVERGENT B0 ;  /* 0x0000000000007941 */ /* 0x000fea0003800200 */
.L_x_1875:
        /* <DEDUP_REMOVED lines=25> */
.L_x_2041:
        /* <DEDUP_REMOVED lines=13> */
.L_x_1879:
[----:B------:R-:W-:Y:S05]  /*9b80*/  BSYNC.RECONVERGENT B0 ;  /* 0x0000000000007941 */ /* 0x000fea0003800200 */
.L_x_1878:
        /* <DEDUP_REMOVED lines=38> */
.L_x_1861:
        /* <DEDUP_REMOVED lines=11> */
[----:B------:R-:W-:Y:S01]  /*9ea0*/  FMUL.FTZ R71, R53, R37 ;  /* 0x0000002535477220 */ /* 0x000fe20000410000 */
[----:B------:R-:W-:Y:S01]  /*9eb0*/  BSSY.RECONVERGENT B0, `(.L_x_1880) ;  /* 0x00001d9000007945 */ /* 0x000fe20003800200 */
[----:B------:R-:W-:Y:S01]  /*9ec0*/  @!UP0 ULEA UR28, UR8, UR22, 0x4 ;  /* 0x00000016081c8291 */ /* 0x000fe2000f8e20ff */
[----:B------:R-:W-:-:S04]  /*9ed0*/  FFMA.FTZ R70, R16, -R195, R70 ;  /* 0x800000c310467223 */ /* 0x000fc80000010046 */
[----:B------:R-:W-:Y:S01]  /*9ee0*/  FFMA.FTZ R70, R15, -R197, R70 ;  /* 0x800000c50f467223 */ /* 0x000fe20000010046 */
[----:B------:R-:W0:Y:S04]  /*9ef0*/  LDS.64 R60, [R189+0x8e88] ;  /* 0x008e8800bd3c7984 */ /* 0x000e280000000a00 */
[----:B------:R1:W-:Y:S01]  /*9f00*/  @!P0 STS.128 [UR28+0xac80], R72 ;  /* 0x00ac8048ff008988 */ /* 0x0003e20008000c1c */
[----:B------:R-:W-:-:S04]  /*9f10*/  ULEA UR28, UR13, 0xfffff000, 0xc ;  /* 0xfffff0000d1c7891 */ /* 0x000fc8000f8e60ff */
[----:B------:R-:W-:Y:S02]  /*9f20*/  USHF.R.S32.HI UR48, URZ, 0x1f, UR28 ;  /* 0x0000001fff307899 */ /* 0x000fe4000801141c */
[----:B------:R-:W-:Y:S01]  /*9f30*/  LOP3.LUT R62, R190, UR28, RZ, 0xfc, !PT ;  /* 0x0000001cbe3e7c12 */ /* 0x000fe2000f8efcff */
[----:B------:R-:W-:-:S03]  /*9f40*/  UMOV UR28, UR24 ;  /* 0x00000018001c7c82 */ /* 0x000fc60008000000 */
[----:B------:R-:W-:Y:S01]  /*9f50*/  MOV R63, UR48 ;  /* 0x00000030003f7c02 */ /* 0x000fe20008000f00 */
        /* <DEDUP_REMOVED lines=30> */
[----:B------:R-:W-:Y:S01]  /*a140*/  FFMA.FTZ R194, -R100, R67, R194 ;  /* 0x0000004364c27223 */ /* 0x000fe200000101c2 */
[----:B------:R-:W-:Y:S01]  /*a150*/  FFMA.FTZ R192, -R102, R66, R192 ;  /* 0x0000004266c07223 */ /* 0x000fe200000101c0 */
[----:B------:R-:W-:Y:S01]  /*a160*/  FFMA.FTZ R72, R14, R200, R63 ;  /* 0x000000c80e487223 */ /* 0x000fe2000001003f */
[----:B------:R-:W-:Y:S01]  /*a170*/  FFMA.FTZ R66, R101, -R66, R191 ;  /* 0x8000004265427223 */ /* 0x000fe200000100bf */
[----:B------:R-:W-:Y:S01]  /*a180*/  FMUL.FTZ R67, R57, R41 ;  /* 0x0000002939437220 */ /* 0x000fe20000410000 */
[-C--:B------:R-:W-:Y:S01]  /*a190*/  FFMA.FTZ R68, R95, -R69.reuse, R197 ;  /* 0x800000455f447223 */ /* 0x080fe200000100c5 */
[----:B------:R-:W-:Y:S01]  /*a1a0*/  FFMA.FTZ R63, R13, R202, R72 ;  /* 0x000000ca0d3f7223 */ /* 0x000fe20000010048 */
[----:B------:R-:W-:Y:S01]  /*a1b0*/  FFMA.FTZ R198, -R96, R69, R198 ;  /* 0x0000004560c67223 */ /* 0x000fe200000101c6 */
[-C--:B------:R-:W-:Y:S01]  /*a1c0*/  FFMA.FTZ R196, -R98, R67.reuse, R196 ;  /* 0x0000004362c47223 */ /* 0x080fe200000101c4 */
[----:B------:R-:W-:Y:S01]  /*a1d0*/  FFMA.FTZ R67, R97, -R67, R195 ;  /* 0x8000004361437223 */ /* 0x000fe200000100c3 */
[----:B------:R-:W-:Y:S01]  /*a1e0*/  FFMA.FTZ R72, R12, R204, R63 ;  /* 0x000000cc0c487223 */ /* 0x000fe2000001003f */
[----:B------:R-:W-:Y:S01]  /*a1f0*/  FMUL.FTZ R69, R55, R39 ;  /* 0x0000002737457220 */ /* 0x000fe20000410000 */
[-C--:B------:R-:W-:Y:S01]  /*a200*/  FFMA.FTZ R202, -R92, R70.reuse, R202 ;  /* 0x000000465cca7223 */ /* 0x080fe200000101ca */
[----:B------:R-:W-:Y:S01]  /*a210*/  FFMA.FTZ R70, R91, -R70, R201 ;  /* 0x800000465b467223 */ /* 0x000fe200000100c9 */
[----:B------:R-:W-:Y:S01]  /*a220*/  FFMA.FTZ R63, R11, R206, R72 ;  /* 0x000000ce0b3f7223 */ /* 0x000fe20000010048 */
[-C--:B------:R-:W-:Y:S01]  /*a230*/  FFMA.FTZ R206, -R88, R73.reuse, R206 ;  /* 0x0000004958ce7223 */ /* 0x080fe200000101ce */
[----:B------:R-:W-:Y:S01]  /*a240*/  FFMA.FTZ R72, R87, -R73, R205 ;  /* 0x8000004957487223 */ /* 0x000fe200000100cd */
[----:B------:R-:W-:Y:S01]  /*a250*/  FMUL.FTZ R73, R51, R35 ;  /* 0x0000002333497220 */ /* 0x000fe20000410000 */
[----:B------:R-:W-:Y:S01]  /*a260*/  FFMA.FTZ R76, R10, R208, R63 ;  /* 0x000000d00a4c7223 */ /* 0x000fe2000001003f */
[-C--:B------:R-:W-:Y:S01]  /*a270*/  FFMA.FTZ R200, -R94, R69.reuse, R200 ;  /* 0x000000455ec87223 */ /* 0x080fe200000101c8 */
[----:B------:R-:W-:Y:S01]  /*a280*/  FFMA.FTZ R69, R93, -R69, R199 ;  /* 0x800000455d457223 */ /* 0x000fe200000100c7 */
[----:B------:R-:W-:Y:S01]  /*a290*/  FFMA.FTZ R208, -R86, R73, R208 ;  /* 0x0000004956d07223 */ /* 0x000fe200000101d0 */
[----:B------:R-:W-:Y:S01]  /*a2a0*/  FFMA.FTZ R63, R9, R210, R76 ;  /* 0x000000d2093f7223 */ /* 0x000fe2000001004c */
[CC--:B------:R-:W-:Y:S01]  /*a2b0*/  FMUL.FTZ R76, R134.reuse, R61.reuse ;  /* 0x0000003d864c7220 */ /* 0x0c0fe20000410000 */
[----:B------:R-:W-:Y:S01]  /*a2c0*/  FMUL.FTZ R134, R134, R60 ;  /* 0x0000003c86867220 */ /* 0x000fe20000410000 */
[----:B------:R-:W-:Y:S01]  /*a2d0*/  FFMA.FTZ R210, -R84, R74, R210 ;  /* 0x0000004a54d27223 */ /* 0x000fe200000101d2 */
[----:B------:R-:W-:Y:S01]  /*a2e0*/  FFMA.FTZ R106, R8, R212, R63 ;  /* 0x000000d4086a7223 */ /* 0x000fe2000001003f */
[C---:B------:R-:W-:Y:S01]  /*a2f0*/  FFMA.FTZ R76, R135.reuse, R60, R76 ;  /* 0x0000003c874c7223 */ /* 0x040fe2000001004c */
[----:B------:R-:W-:Y:S01]  /*a300*/  FFMA.FTZ R135, R135, R61, -R134 ;  /* 0x0000003d87877223 */ /* 0x000fe20000010886 */
[----:B------:R-:W-:Y:S01]  /*a310*/  FFMA.FTZ R134, R6, -R215, R78 ;  /* 0x800000d706867223 */ /* 0x000fe2000001004e */
[----:B------:R-:W-:Y:S01]  /*a320*/  FFMA.FTZ R77, R7, R214, R106 ;  /* 0x000000d6074d7223 */ /* 0x000fe2000001006a */
[----:B------:R-:W-:Y:S01]  /*a330*/  FADD.FTZ R76, R103, R76 ;  /* 0x0000004c674c7221 */ /* 0x000fe20000010000 */
[----:B------:R-:W-:Y:S01]  /*a340*/  FADD.FTZ R164, R164, R135 ;  /* 0x00000087a4a47221 */ /* 0x000fe20000010000 */
[----:B------:R-:W-:Y:S01]  /*a350*/  FMUL.FTZ R63, R48, R31 ;  /* 0x0000001f303f7220 */ /* 0x000fe20000410000 */
[----:B------:R-:W-:Y:S01]  /*a360*/  FFMA.FTZ R122, R6, R216, R77 ;  /* 0x000000d8067a7223 */ /* 0x000fe2000001004d */
[-C--:B------:R-:W-:Y:S01]  /*a370*/  FFMA.FTZ R216, -R129, R79.reuse, R216 ;  /* 0x0000004f81d87223 */ /* 0x080fe200000101d8 */
[----:B------:R-:W-:Y:S01]  /*a380*/  FMUL.FTZ R78, R136, R164 ;  /* 0x000000a4884e7220 */ /* 0x000fe20000410000 */
[----:B------:R-:W-:Y:S01]  /*a390*/  FFMA.FTZ R77, R128, -R79, R215 ;  /* 0x8000004f804d7223 */ /* 0x000fe200000100d7 */
[-C--:B------:R-:W-:Y:S01]  /*a3a0*/  FMUL.FTZ R103, R136, R76.reuse ;  /* 0x0000004c88677220 */ /* 0x080fe20000410000 */
[----:B------:R-:W-:Y:S01]  /*a3b0*/  FFMA.FTZ R214, -R131, R63, R214 ;  /* 0x0000003f83d67223 */ /* 0x000fe200000101d6 */
[C---:B------:R-:W-:Y:S01]  /*a3c0*/  FFMA.FTZ R79, R137.reuse, R76, R78 ;  /* 0x0000004c894f7223 */ /* 0x040fe2000001004e */
[----:B------:R-:W-:Y:S01]  /*a3d0*/  FMUL.FTZ R78, R46, R29 ;  /* 0x0000001d2e4e7220 */ /* 0x000fe20000410000 */
[----:B------:R-:W-:Y:S01]  /*a3e0*/  FFMA.FTZ R106, R137, R164, -R103 ;  /* 0x000000a4896a7223 */ /* 0x000fe20000010867 */
[C---:B------:R-:W-:Y:S01]  /*a3f0*/  FFMA.FTZ R103, R5.reuse, R218, R122 ;  /* 0x000000da05677223 */ /* 0x040fe2000001007a */
[----:B------:R-:W-:Y:S01]  /*a400*/  FADD.FTZ R104, R104, R79 ;  /* 0x0000004f68687221 */ /* 0x000fe20000010000 */
[----:B------:R-:W-:Y:S01]  /*a410*/  FFMA.FTZ R122, R5, -R217, R134 ;  /* 0x800000d9057a7223 */ /* 0x000fe20000010086 */
[----:B------:R-:W-:Y:S01]  /*a420*/  FADD.FTZ R165, R165, R106 ;  /* 0x0000006aa5a57221 */ /* 0x000fe20000010000 */
[----:B------:R-:W-:Y:S01]  /*a430*/  FFMA.FTZ R106, R4, R220, R103 ;  /* 0x000000dc046a7223 */ /* 0x000fe20000010067 */
[CC--:B------:R-:W-:Y:S01]  /*a440*/  FMUL.FTZ R134, R138.reuse, R104.reuse ;  /* 0x000000688a867220 */ /* 0x0c0fe20000410000 */
[----:B------:R-:W-:Y:S01]  /*a450*/  FFMA.FTZ R220, -R125, R123, R220 ;  /* 0x0000007b7ddc7223 */ /* 0x000fe200000101dc */
[----:B------:R-:W-:Y:S01]  /*a460*/  FMUL.FTZ R79, R138, R165 ;  /* 0x000000a58a4f7220 */ /* 0x000fe20000410000 */
[----:B------:R-:W-:Y:S01]  /*a470*/  FMUL.FTZ R138, R60, R21 ;  /* 0x000000153c8a7220 */ /* 0x000fe20000410000 */
[C---:B------:R-:W-:Y:S01]  /*a480*/  FFMA.FTZ R103, R139.reuse, R165, -R134 ;  /* 0x000000a58b677223 */ /* 0x040fe20000010886 */
[----:B------:R-:W-:Y:S01]  /*a490*/  FFMA.FTZ R123, R124, -R123, R219 ;  /* 0x8000007b7c7b7223 */ /* 0x000fe200000100db */
[----:B------:R-:W-:Y:S01]  /*a4a0*/  FFMA.FTZ R134, R139, R104, R79 ;  /* 0x000000688b867223 */ /* 0x000fe2000001004f */
[-C--:B------:R-:W-:Y:S01]  /*a4b0*/  FMUL.FTZ R79, R44, R21.reuse ;  /* 0x000000152c4f7220 */ /* 0x080fe20000410000 */
[----:B------:R-:W-:Y:S01]  /*a4c0*/  FADD.FTZ R103, R166, R103 ;  /* 0x00000067a6677221 */ /* 0x000fe20000010000 */
[----:B------:R-:W-:Y:S01]  /*a4d0*/  FMUL.FTZ R166, R61, R21 ;  /* 0x000000153da67220 */ /* 0x000fe20000410000 */
[----:B------:R-:W-:Y:S01]  /*a4e0*/  FADD.FTZ R105, R105, R134 ;  /* 0x0000008669697221 */ /* 0x000fe20000010000 */
[----:B------:R-:W-:Y:S01]  /*a4f0*/  FFMA.FTZ R135, R120, -R79, R221 ;  /* 0x8000004f78877223 */ /* 0x000fe200000100dd */
[C---:B------:R-:W-:Y:S01]  /*a500*/  FMUL.FTZ R134, R140.reuse, R103 ;  /* 0x000000678c867220 */ /* 0x040fe20000410000 */
[C---:B------:R-:W-:Y:S01]  /*a510*/  FFMA.FTZ R79, -R121.reuse, R79, R222 ;  /* 0x0000004f794f7223 */ /* 0x040fe200000101de */
[----:B------:R-:W-:Y:S01]  /*a520*/  FFMA.FTZ R120, R121, R60, R107 ;  /* 0x0000003c79787223 */ /* 0x000fe2000001006b */
[-C--:B------:R-:W-:Y:S01]  /*a530*/  FMUL.FTZ R140, R140, R105.reuse ;  /* 0x000000698c8c7220 */ /* 0x080fe20000410000 */
[----:B------:R-:W-:Y:S01]  /*a540*/  FFMA.FTZ R121, R141, R105, R134 ;  /* 0x000000698d797223 */ /* 0x000fe20000010086 */
[----:B------:R-:W-:Y:S01]  /*a550*/  FMUL.FTZ R134, R60, UR29 ;  /* 0x0000001d3c867c20 */ /* 0x000fe20008410000 */
[----:B------:R-:W-:Y:S01]  /*a560*/  FMUL.FTZ R107, R61, UR29 ;  /* 0x0000001d3d6b7c20 */ /* 0x000fe20008410000 */
[----:B------:R-:W-:Y:S01]  /*a570*/  FFMA.FTZ R140, R141, R103, -R140 ;  /* 0x000000678d8c7223 */ /* 0x000fe2000001088c */
[----:B------:R-:W-:Y:S01]  /*a580*/  FMUL.FTZ R180, R44, R138 ;  /* 0x0000008a2cb47220 */ /* 0x000fe20000410000 */
[----:B------:R-:W-:Y:S01]  /*a590*/  FFMA.FTZ R136, R61, UR47, -R134 ;  /* 0x0000002f3d887c23 */ /* 0x000fe20008010886 */
[----:B------:R-:W-:Y:S01]  /*a5a0*/  FFMA.FTZ R134, R60, UR47, R107 ;  /* 0x0000002f3c867c23 */ /* 0x000fe2000801006b */
[----:B------:R-:W-:Y:S01]  /*a5b0*/  FMUL.FTZ R60, R135, R166 ;  /* 0x000000a6873c7220 */ /* 0x000fe20000410000 */
[----:B------:R-:W-:Y:S01]  /*a5c0*/  FADD.FTZ R167, R167, R140 ;  /* 0x0000008ca7a77221 */ /* 0x000fe20000010000 */
[-C--:B------:R-:W-:Y:S01]  /*a5d0*/  FMUL.FTZ R61, R135, R138.reuse ;  /* 0x0000008a873d7220 */ /* 0x080fe20000410000 */
[----:B------:R-:W-:Y:S01]  /*a5e0*/  FADD.FTZ R108, R108, R121 ;  /* 0x000000796c6c7221 */ /* 0x000fe20000010000 */
[----:B------:R-:W-:Y:S01]  /*a5f0*/  FFMA.FTZ R60, R79, R138, R60 ;  /* 0x0000008a4f3c7223 */ /* 0x000fe2000001003c */
[-C--:B------:R-:W-:Y:S01]  /*a600*/  FMUL.FTZ R138, R142, R167.reuse ;  /* 0x000000a78e8a7220 */ /* 0x080fe20000410000 */
[----:B------:R-:W-:Y:S01]  /*a610*/  FMUL.FTZ R140, R124, R164 ;  /* 0x000000a47c8c7220 */ /* 0x000fe20000410000 */
[-C--:B------:R-:W-:Y:S01]  /*a620*/  FMUL.FTZ R142, R142, R108.reuse ;  /* 0x0000006c8e8e7220 */ /* 0x080fe20000410000 */
[----:B------:R-:W-:Y:S01]  /*a630*/  FMUL.FTZ R121, R76, UR29 ;  /* 0x0000001d4c797c20 */ /* 0x000fe20008410000 */
[----:B------:R-:W-:Y:S01]  /*a640*/  FFMA.FTZ R124, R143, R108, R138 ;  /* 0x0000006c8f7c7223 */ /* 0x000fe2000001008a */
[----:B------:R-:W-:Y:S01]  /*a650*/  FFMA.FTZ R125, R125, R76, R140 ;  /* 0x0000004c7d7d7223 */ /* 0x000fe2000001008c */
[----:B------:R-:W-:Y:S01]  /*a660*/  FFMA.FTZ R143, R143, R167, -R142 ;  /* 0x000000a78f8f7223 */ /* 0x000fe2000001088e */
[C---:B------:R-:W-:Y:S01]  /*a670*/  FFMA.FTZ R138, R164.reuse, UR47, -R121 ;  /* 0x0000002fa48a7c23 */ /* 0x040fe20008010879 */
[----:B------:R-:W-:Y:S01]  /*a680*/  FADD.FTZ R124, R109, R124 ;  /* 0x0000007c6d7c7221 */ /* 0x000fe20000010000 */
[C---:B------:R-:W-:Y:S01]  /*a690*/  FMUL.FTZ R109, R164.reuse, UR29 ;  /* 0x0000001da46d7c20 */ /* 0x040fe20008410000 */
[-C--:B------:R-:W-:Y:S01]  /*a6a0*/  FMUL.FTZ R164, R164, R25.reuse ;  /* 0x00000019a4a47220 */ /* 0x080fe20000410000 */
[----:B------:R-:W-:Y:S01]  /*a6b0*/  FMUL.FTZ R140, R76, R25 ;  /* 0x000000194c8c7220 */ /* 0x000fe20000410000 */
[----:B------:R-:W-:Y:S01]  /*a6c0*/  FADD.FTZ R168, R168, R143 ;  /* 0x0000008fa8a87221 */ /* 0x000fe20000010000 */
[----:B------:R-:W-:Y:S01]  /*a6d0*/  FFMA.FTZ R109, R76, UR47, R109 ;  /* 0x0000002f4c6d7c23 */ /* 0x000fe2000801006d */
[C---:B------:R-:W-:Y:S01]  /*a6e0*/  FMUL.FTZ R76, R144.reuse, R124 ;  /* 0x0000007c904c7220 */ /* 0x040fe20000410000 */
[----:B------:R-:W-:Y:S01]  /*a6f0*/  FMUL.FTZ R136, R135, R136 ;  /* 0x0000008887887220 */ /* 0x000fe20000410000 */
[C---:B------:R-:W-:Y:S01]  /*a700*/  FMUL.FTZ R135, R123.reuse, R164 ;  /* 0x000000a47b877220 */ /* 0x040fe20000410000 */
[C---:B------:R-:W-:Y:S01]  /*a710*/  FMUL.FTZ R121, R123.reuse, R138 ;  /* 0x0000008a7b797220 */ /* 0x040fe20000410000 */
[----:B------:R-:W-:Y:S01]  /*a720*/  FMUL.FTZ R137, R123, R140 ;  /* 0x0000008c7b897220 */ /* 0x000fe20000410000 */
[-C--:B------:R-:W-:Y:S01]  /*a730*/  FMUL.FTZ R123, R144, R168.reuse ;  /* 0x000000a8907b7220 */ /* 0x080fe20000410000 */
[----:B------:R-:W-:Y:S01]  /*a740*/  FFMA.FTZ R138, R145, R168, -R76 ;  /* 0x000000a8918a7223 */ /* 0x000fe2000001084c */
[-C--:B------:R-:W-:Y:S01]  /*a750*/  FFMA.FTZ R218, -R127, R78.reuse, R218 ;  /* 0x0000004e7fda7223 */ /* 0x080fe200000101da */
[C---:B------:R-:W-:Y:S01]  /*a760*/  FFMA.FTZ R78, R126.reuse, -R78, R217 ;  /* 0x8000004e7e4e7223 */ /* 0x040fe200000100d9 */
[----:B------:R-:W-:Y:S01]  /*a770*/  FFMA.FTZ R123, R145, R124, R123 ;  /* 0x0000007c917b7223 */ /* 0x000fe2000001007b */
[----:B------:R-:W-:Y:S01]  /*a780*/  FADD.FTZ R169, R169, R138 ;  /* 0x0000008aa9a97221 */ /* 0x000fe20000010000 */
[----:B------:R-:W-:Y:S01]  /*a790*/  FMUL.FTZ R138, R126, R165 ;  /* 0x000000a57e8a7220 */ /* 0x000fe20000410000 */
[----:B------:R-:W-:Y:S01]  /*a7a0*/  FFMA.FTZ R76, R220, R140, R135 ;  /* 0x0000008cdc4c7223 */ /* 0x000fe20000010087 */
[----:B------:R-:W-:Y:S01]  /*a7b0*/  FADD.FTZ R123, R110, R123 ;  /* 0x0000007b6e7b7221 */ /* 0x000fe20000010000 */
[----:B------:R-:W-:Y:S01]  /*a7c0*/  FMUL.FTZ R110, R146, R169 ;  /* 0x000000a9926e7220 */ /* 0x000fe20000410000 */
[----:B------:R-:W-:Y:S01]  /*a7d0*/  FFMA.FTZ R135, R220, R164, -R137 ;  /* 0x000000a4dc877223 */ /* 0x000fe20000010889 */
[----:B------:R-:W-:Y:S01]  /*a7e0*/  FMUL.FTZ R139, R104, R29 ;  /* 0x0000001d688b7220 */ /* 0x000fe20000410000 */
[-C--:B------:R-:W-:Y:S01]  /*a7f0*/  FMUL.FTZ R146, R146, R123.reuse ;  /* 0x0000007b92927220 */ /* 0x080fe20000410000 */
[----:B------:R-:W-:Y:S01]  /*a800*/  FFMA.FTZ R126, R147, R123, R110 ;  /* 0x0000007b937e7223 */ /* 0x000fe2000001006e */
[----:B------:R-:W-:Y:S01]  /*a810*/  FFMA.FTZ R110, R127, R104, R138 ;  /* 0x000000687f6e7223 */ /* 0x000fe2000001008a */
[----:B------:R-:W-:Y:S01]  /*a820*/  FMUL.FTZ R138, R104, UR29 ;  /* 0x0000001d688a7c20 */ /* 0x000fe20008410000 */
[----:B------:R-:W-:Y:S01]  /*a830*/  FFMA.FTZ R147, R147, R169, -R146 ;  /* 0x000000a993937223 */ /* 0x000fe20000010892 */
[----:B------:R-:W-:Y:S01]  /*a840*/  FMUL.FTZ R127, R165, UR29 ;  /* 0x0000001da57f7c20 */ /* 0x000fe20008410000 */
[----:B------:R-:W-:Y:S01]  /*a850*/  FADD.FTZ R111, R111, R126 ;  /* 0x0000007e6f6f7221 */ /* 0x000fe20000010000 */
[C---:B------:R-:W-:Y:S01]  /*a860*/  FFMA.FTZ R137, R165.reuse, UR47, -R138 ;  /* 0x0000002fa5897c23 */ /* 0x040fe2000801088a */
[----:B------:R-:W-:Y:S01]  /*a870*/  FMUL.FTZ R165, R165, R29 ;  /* 0x0000001da5a57220 */ /* 0x000fe20000410000 */
[----:B------:R-:W-:Y:S01]  /*a880*/  FADD.FTZ R170, R170, R147 ;  /* 0x00000093aaaa7221 */ /* 0x000fe20000010000 */
[----:B------:R-:W-:Y:S01]  /*a890*/  FFMA.FTZ R127, R104, UR47, R127 ;  /* 0x0000002f687f7c23 */ /* 0x000fe2000801007f */
[----:B------:R-:W-:Y:S01]  /*a8a0*/  FMUL.FTZ R104, R148, R111 ;  /* 0x0000006f94687220 */ /* 0x000fe20000410000 */
[----:B------:R-:W-:Y:S01]  /*a8b0*/  FMUL.FTZ R141, R78, R165 ;  /* 0x000000a54e8d7220 */ /* 0x000fe20000410000 */
[-C--:B------:R-:W-:Y:S01]  /*a8c0*/  FMUL.FTZ R148, R148, R170.reuse ;  /* 0x000000aa94947220 */ /* 0x080fe20000410000 */
[C---:B------:R-:W-:Y:S01]  /*a8d0*/  FMUL.FTZ R137, R78.reuse, R137 ;  /* 0x000000894e897220 */ /* 0x040fe20000410000 */
[-C--:B------:R-:W-:Y:S01]  /*a8e0*/  FMUL.FTZ R143, R78, R139.reuse ;  /* 0x0000008b4e8f7220 */ /* 0x080fe20000410000 */
[C---:B------:R-:W-:Y:S01]  /*a8f0*/  FFMA.FTZ R104, R149.reuse, R170, -R104 ;  /* 0x000000aa95687223 */ /* 0x040fe20000010868 */
[-C--:B------:R-:W-:Y:S01]  /*a900*/  FFMA.FTZ R78, R218, R139.reuse, R141 ;  /* 0x0000008bda4e7223 */ /* 0x080fe2000001008d */
[----:B------:R-:W-:Y:S01]  /*a910*/  FMUL.FTZ R138, R46, R139 ;  /* 0x0000008b2e8a7220 */ /* 0x000fe20000410000 */
[----:B------:R-:W-:Y:S01]  /*a920*/  FFMA.FTZ R139, R149, R111, R148 ;  /* 0x0000006f958b7223 */ /* 0x000fe20000010094 */
[----:B------:R-:W-:-:S02]  /*a930*/  HFMA2 R107, -RZ, RZ, 0, 7.8678131103515625e-06 ;  /* 0x00000084ff6b7431 */ /* 0x000fc400000001ff */
[----:B------:R-:W-:Y:S01]  /*a940*/  FADD.FTZ R171, R171, R104 ;  /* 0x00000068abab7221 */ /* 0x000fe20000010000 */
[----:B------:R-:W-:Y:S01]  /*a950*/  FMUL.FTZ R128, R128, R103 ;  /* 0x0000006780807220 */ /* 0x000fe20000410000 */
[----:B------:R-:W-:Y:S01]  /*a960*/  FADD.FTZ R139, R112, R139 ;  /* 0x0000008b708b7221 */ /* 0x000fe20000010000 */
[----:B------:R-:W-:Y:S01]  /*a970*/  FMUL.FTZ R140, R45, R140 ;  /* 0x0000008c2d8c7220 */ /* 0x000fe20000410000 */
[C---:B------:R-:W-:Y:S01]  /*a980*/  FMUL.FTZ R112, R150.reuse, R171 ;  /* 0x000000ab96707220 */ /* 0x040fe20000410000 */
[----:B------:R-:W-:Y:S01]  /*a990*/  FFMA.FTZ R129, R129, R105, R128 ;  /* 0x0000006981817223 */ /* 0x000fe20000010080 */
[-C--:B------:R-:W-:Y:S01]  /*a9a0*/  FMUL.FTZ R150, R150, R139.reuse ;  /* 0x0000008b96967220 */ /* 0x080fe20000410000 */
[----:B------:R-:W-:Y:S01]  /*a9b0*/  FMUL.FTZ R128, R105, UR29 ;  /* 0x0000001d69807c20 */ /* 0x000fe20008410000 */
[C---:B------:R-:W-:Y:S01]  /*a9c0*/  FFMA.FTZ R112, R151.reuse, R139, R112 ;  /* 0x0000008b97707223 */ /* 0x040fe20000010070 */
[----:B------:R-:W-:Y:S02]  /*a9d0*/  IMAD R107, R190, R107, UR22 ;  /* 0x00000016be6b7e24 */ /* 0x000fe4000f8e026b */
[----:B------:R-:W-:Y:S01]  /*a9e0*/  FFMA.FTZ R151, R151, R171, -R150 ;  /* 0x000000ab97977223 */ /* 0x000fe20000010896 */
[----:B------:R-:W-:Y:S01]  /*a9f0*/  FMUL.FTZ R126, R103, UR29 ;  /* 0x0000001d677e7c20 */ /* 0x000fe20008410000 */
[----:B------:R-:W-:Y:S01]  /*aa00*/  FADD.FTZ R113, R113, R112 ;  /* 0x0000007071717221 */ /* 0x000fe20000010000 */
[----:B------:R-:W-:Y:S01]  /*aa10*/  FFMA.FTZ R128, R103, UR47, -R128 ;  /* 0x0000002f67807c23 */ /* 0x000fe20008010880 */
[----:B------:R-:W-:Y:S01]  /*aa20*/  FADD.FTZ R172, R172, R151 ;  /* 0x00000097acac7221 */ /* 0x000fe20000010000 */
[----:B------:R0:W-:Y:S01]  /*aa30*/  STS [R107+0x4270], R140 ;  /* 0x0042708c6b007388 */ /* 0x0001e20000000800 */
[----:B------:R-:W-:Y:S01]  /*aa40*/  FMUL.FTZ R141, R152, R113 ;  /* 0x00000071988d7220 */ /* 0x000fe20000410000 */
[----:B------:R-:W-:Y:S01]  /*aa50*/  FFMA.FTZ R104, R218, R165, -R143 ;  /* 0x000000a5da687223 */ /* 0x000fe2000001088f */
[C---:B------:R-:W-:Y:S01]  /*aa60*/  FFMA.FTZ R63, R130.reuse, -R63, R213 ;  /* 0x8000003f823f7223 */ /* 0x040fe200000100d5 */
[----:B------:R1:W-:Y:S01]  /*aa70*/  STS [R107+0x4268], R138 ;  /* 0x0042688a6b007388 */ /* 0x0003e20000000800 */
[----:B------:R-:W-:Y:S01]  /*aa80*/  FMUL.FTZ R130, R130, R167 ;  /* 0x000000a782827220 */ /* 0x000fe20000410000 */
[-C--:B------:R-:W-:Y:S01]  /*aa90*/  FFMA.FTZ R212, -R133, R75.reuse, R212 ;  /* 0x0000004b85d47223 */ /* 0x080fe200000101d4 */
[C---:B------:R-:W-:Y:S01]  /*aaa0*/  FFMA.FTZ R75, R132.reuse, -R75, R211 ;  /* 0x8000004b844b7223 */ /* 0x040fe200000100d3 */
[----:B------:R-:W-:Y:S01]  /*aab0*/  FMUL.FTZ R132, R132, R168 ;  /* 0x000000a884847220 */ /* 0x000fe20000410000 */
[----:B------:R-:W-:Y:S01]  /*aac0*/  FFMA.FTZ R131, R131, R108, R130 ;  /* 0x0000006c83837223 */ /* 0x000fe20000010082 */
[----:B0-----:R-:W-:Y:S01]  /*aad0*/  FMUL.FTZ R140, R103, R30 ;  /* 0x0000001e678c7220 */ /* 0x001fe20000410000 */
[----:B------:R-:W-:Y:S01]  /*aae0*/  FFMA.FTZ R103, R105, UR47, R126 ;  /* 0x0000002f69677c23 */ /* 0x000fe2000801007e */
[----:B------:R-:W-:Y:S01]  /*aaf0*/  FMUL.FTZ R126, R152, R172 ;  /* 0x000000ac987e7220 */ /* 0x000fe20000410000 */
[----:B------:R-:W-:Y:S01]  /*ab00*/  FFMA.FTZ R74, R83, -R74, R209 ;  /* 0x8000004a534a7223 */ /* 0x000fe200000100d1 */
[----:B-1----:R-:W-:Y:S01]  /*ab10*/  FMUL.FTZ R138, R105, R30 ;  /* 0x0000001e698a7220 */ /* 0x002fe20000410000 */
[C---:B------:R-:W-:Y:S01]  /*ab20*/  FMUL.FTZ R105, R77.reuse, R128 ;  /* 0x000000804d697220 */ /* 0x040fe20000410000 */
[----:B------:R-:W-:Y:S01]  /*ab30*/  FMUL.FTZ R143, R77, R140 ;  /* 0x0000008c4d8f7220 */ /* 0x000fe20000410000 */
[----:B------:R-:W-:Y:S01]  /*ab40*/  FFMA.FTZ R128, R153, R172, -R141 ;  /* 0x000000ac99807223 */ /* 0x000fe2000001088d */
[----:B------:R-:W-:Y:S01]  /*ab50*/  FMUL.FTZ R145, R77, R138 ;  /* 0x0000008a4d917220 */ /* 0x000fe20000410000 */
[----:B------:R-:W-:Y:S01]  /*ab60*/  FFMA.FTZ R77, R153, R113, R126 ;  /* 0x00000071994d7223 */ /* 0x000fe2000001007e */
[----:B------:R-:W-:Y:S01]  /*ab70*/  FMUL.FTZ R141, R167, UR29 ;  /* 0x0000001da78d7c20 */ /* 0x000fe20008410000 */
[----:B------:R-:W-:Y:S01]  /*ab80*/  FADD.FTZ R173, R173, R128 ;  /* 0x00000080adad7221 */ /* 0x000fe20000010000 */
[----:B------:R-:W-:Y:S01]  /*ab90*/  FFMA.FTZ R126, R216, R140, -R145 ;  /* 0x0000008cd87e7223 */ /* 0x000fe20000010891 */
[----:B------:R-:W-:Y:S01]  /*aba0*/  FADD.FTZ R77, R114, R77 ;  /* 0x0000004d724d7221 */ /* 0x000fe20000010000 */
[----:B------:R-:W-:Y:S01]  /*abb0*/  FMUL.FTZ R128, R108, UR29 ;  /* 0x0000001d6c807c20 */ /* 0x000fe20008410000 */
[----:B------:R-:W-:Y:S01]  /*abc0*/  FMUL.FTZ R114, R154, R173 ;  /* 0x000000ad9a727220 */ /* 0x000fe20000410000 */
[----:B------:R-:W-:Y:S01]  /*abd0*/  FFMA.FTZ R141, R108, UR47, R141 ;  /* 0x0000002f6c8d7c23 */ /* 0x000fe2000801008d */
[----:B------:R-:W-:Y:S01]  /*abe0*/  FMUL.FTZ R154, R154, R77 ;  /* 0x0000004d9a9a7220 */ /* 0x000fe20000410000 */
[----:B------:R-:W-:Y:S01]  /*abf0*/  FMUL.FTZ R145, R108, R31 ;  /* 0x0000001f6c917220 */ /* 0x000fe20000410000 */
[----:B------:R-:W-:Y:S01]  /*ac00*/  FFMA.FTZ R114, R155, R77, R114 ;  /* 0x0000004d9b727223 */ /* 0x000fe20000010072 */
[----:B------:R-:W-:Y:S01]  /*ac10*/  FFMA.FTZ R128, R167, UR47, -R128 ;  /* 0x0000002fa7807c23 */ /* 0x000fe20008010880 */
[----:B------:R-:W-:Y:S01]  /*ac20*/  FFMA.FTZ R155, R155, R173, -R154 ;  /* 0x000000ad9b9b7223 */ /* 0x000fe2000001089a */
[----:B------:R-:W-:Y:S01]  /*ac30*/  FMUL.FTZ R167, R167, R31 ;  /* 0x0000001fa7a77220 */ /* 0x000fe20000410000 */
[----:B------:R-:W-:Y:S01]  /*ac40*/  FADD.FTZ R115, R115, R114 ;  /* 0x0000007273737221 */ /* 0x000fe20000010000 */
[----:B------:R-:W-:Y:S01]  /*ac50*/  FFMA.FTZ R112, R216, R138, R143 ;  /* 0x0000008ad8707223 */ /* 0x000fe2000001008f */
[----:B------:R-:W-:Y:S01]  /*ac60*/  FADD.FTZ R174, R174, R155 ;  /* 0x0000009baeae7221 */ /* 0x000fe20000010000 */
[C---:B------:R-:W-:Y:S01]  /*ac70*/  FMUL.FTZ R147, R63.reuse, R167 ;  /* 0x000000a73f937220 */ /* 0x040fe20000410000 */
[C---:B------:R-:W-:Y:S01]  /*ac80*/  FMUL.FTZ R108, R156.reuse, R115 ;  /* 0x000000739c6c7220 */ /* 0x040fe20000410000 */
[C---:B------:R-:W-:Y:S01]  /*ac90*/  FMUL.FTZ R143, R63.reuse, R128 ;  /* 0x000000803f8f7220 */ /* 0x040fe20000410000 */
[-C--:B------:R-:W-:Y:S01]  /*aca0*/  FMUL.FTZ R156, R156, R174.reuse ;  /* 0x000000ae9c9c7220 */ /* 0x080fe20000410000 */
[----:B------:R-:W-:Y:S01]  /*acb0*/  FMUL.FTZ R128, R63, R145 ;  /* 0x000000913f807220 */ /* 0x000fe20000410000 */
[----:B------:R-:W-:Y:S01]  /*acc0*/  FFMA.FTZ R114, R157, R174, -R108 ;  /* 0x000000ae9d727223 */ /* 0x000fe2000001086c */
[----:B------:R-:W-:Y:S01]  /*acd0*/  FFMA.FTZ R108, R133, R124, R132 ;  /* 0x0000007c856c7223 */ /* 0x000fe20000010084 */
[----:B------:R-:W-:Y:S01]  /*ace0*/  FFMA.FTZ R157, R157, R115, R156 ;  /* 0x000000739d9d7223 */ /* 0x000fe2000001009c */
[-C--:B------:R-:W-:Y:S01]  /*acf0*/  FFMA.FTZ R63, R214, R145.reuse, R147 ;  /* 0x00000091d63f7223 */ /* 0x080fe20000010093 */
[----:B------:R-:W-:Y:S01]  /*ad00*/  FADD.FTZ R175, R175, R114 ;  /* 0x00000072afaf7221 */ /* 0x000fe20000010000 */
[----:B------:R-:W-:Y:S01]  /*ad10*/  FMUL.FTZ R130, R48, R145 ;  /* 0x0000009130827220 */ /* 0x000fe20000410000 */
[----:B------:R-:W-:Y:S01]  /*ad20*/  FADD.FTZ R133, R116, R157 ;  /* 0x0000009d74857221 */ /* 0x000fe20000010000 */
[----:B------:R-:W-:Y:S01]  /*ad30*/  FMUL.FTZ R147, R124, UR29 ;  /* 0x0000001d7c937c20 */ /* 0x000fe20008410000 */
[----:B------:R-:W-:Y:S01]  /*ad40*/  FMUL.FTZ R116, R158, R175 ;  /* 0x000000af9e747220 */ /* 0x000fe20000410000 */
[----:B------:R-:W-:Y:S01]  /*ad50*/  FMUL.FTZ R145, R168, UR29 ;  /* 0x0000001da8917c20 */ /* 0x000fe20008410000 */
[-C--:B------:R-:W-:Y:S01]  /*ad60*/  FMUL.FTZ R158, R158, R133.reuse ;  /* 0x000000859e9e7220 */ /* 0x080fe20000410000 */
[C---:B------:R-:W-:Y:S01]  /*ad70*/  FFMA.FTZ R114, R168.reuse, UR47, -R147 ;  /* 0x0000002fa8727c23 */ /* 0x040fe20008010893 */
[C---:B------:R-:W-:Y:S01]  /*ad80*/  FFMA.FTZ R116, R159.reuse, R133, R116 ;  /* 0x000000859f747223 */ /* 0x040fe20000010074 */
[----:B------:R0:W-:Y:S01]  /*ad90*/  STS [R107+0x4258], R130 ;  /* 0x004258826b007388 */ /* 0x0001e20000000800 */
[----:B------:R-:W-:Y:S01]  /*ada0*/  FFMA.FTZ R159, R159, R175, -R158 ;  /* 0x000000af9f9f7223 */ /* 0x000fe2000001089e */
[-C--:B------:R-:W-:Y:S01]  /*adb0*/  FMUL.FTZ R168, R168, R33.reuse ;  /* 0x00000021a8a87220 */ /* 0x080fe20000410000 */
[----:B------:R-:W-:Y:S01]  /*adc0*/  FMUL.FTZ R138, R47, R138 ;  /* 0x0000008a2f8a7220 */ /* 0x000fe20000410000 */
[----:B------:R-:W-:Y:S01]  /*add0*/  FADD.FTZ R117, R117, R116 ;  /* 0x0000007475757221 */ /* 0x000fe20000010000 */
[----:B------:R-:W-:Y:S01]  /*ade0*/  FADD.FTZ R176, R176, R159 ;  /* 0x0000009fb0b07221 */ /* 0x000fe20000010000 */
[----:B------:R-:W-:Y:S01]  /*adf0*/  FMUL.FTZ R147, R75, R168 ;  /* 0x000000a84b937220 */ /* 0x000fe20000410000 */
[----:B------:R-:W-:Y:S01]  /*ae00*/  FFMA.FTZ R145, R124, UR47, R145 ;  /* 0x0000002f7c917c23 */ /* 0x000fe20008010091 */
[----:B------:R1:W-:Y:S01]  /*ae10*/  STS [R107+0x4260], R138 ;  /* 0x0042608a6b007388 */ /* 0x0003e20000000800 */
[----:B------:R-:W-:Y:S01]  /*ae20*/  FMUL.FTZ R116, R160, R176 ;  /* 0x000000b0a0747220 */ /* 0x000fe20000410000 */
[----:B0-----:R-:W-:Y:S01]  /*ae30*/  FMUL.FTZ R130, R124, R33 ;  /* 0x000000217c827220 */ /* 0x001fe20000410000 */
[----:B------:R-:W-:Y:S01]  /*ae40*/  FMUL.FTZ R151, R169, R34 ;  /* 0x00000022a9977220 */ /* 0x000fe20000410000 */
[----:B------:R-:W-:Y:S01]  /*ae50*/  FMUL.FTZ R142, R46, R165 ;  /* 0x000000a52e8e7220 */ /* 0x000fe20000410000 */
[----:B------:R-:W-:Y:S01]  /*ae60*/  FMUL.FTZ R140, R47, R140 ;  /* 0x0000008c2f8c7220 */ /* 0x000fe20000410000 */
[-C--:B------:R-:W-:Y:S01]  /*ae70*/  FMUL.FTZ R149, R75, R130.reuse ;  /* 0x000000824b957220 */ /* 0x080fe20000410000 */
[CC--:B------:R-:W-:Y:S01]  /*ae80*/  FFMA.FTZ R124, R212.reuse, R130.reuse, R147 ;  /* 0x00000082d47c7223 */ /* 0x0c0fe20000010093 */
[----:B------:R-:W-:Y:S01]  /*ae90*/  FMUL.FTZ R132, R49, R130 ;  /* 0x0000008231847220 */ /* 0x000fe20000410000 */
[C---:B------:R-:W-:Y:S01]  /*aea0*/  FFMA.FTZ R147, R161.reuse, R117, R116 ;  /* 0x00000075a1937223 */ /* 0x040fe20000010074 */
[----:B------:R-:W-:Y:S01]  /*aeb0*/  FFMA.FTZ R130, R212, R168, -R149 ;  /* 0x000000a8d4827223 */ /* 0x000fe20000010895 */
[----:B-1----:R-:W-:Y:S01]  /*aec0*/  FMUL.FTZ R138, R48, R167 ;  /* 0x000000a7308a7220 */ /* 0x002fe20000410000 */
[----:B------:R-:W-:Y:S01]  /*aed0*/  FMUL.FTZ R149, R160, R117 ;  /* 0x00000075a0957220 */ /* 0x000fe20000410000 */
[----:B------:R-:W-:Y:S01]  /*aee0*/  FADD.FTZ R147, R118, R147 ;  /* 0x0000009376937221 */ /* 0x000fe20000010000 */
[----:B------:R-:W-:Y:S01]  /*aef0*/  FMUL.FTZ R153, R74, R151 ;  /* 0x000000974a997220 */ /* 0x000fe20000410000 */
[----:B------:R0:W-:Y:S01]  /*af00*/  STS [R107+0x426c], R142 ;  /* 0x00426c8e6b007388 */ /* 0x0001e20000000800 */
[----:B------:R-:W-:Y:S01]  /*af10*/  FFMA.FTZ R116, R161, R176, -R149 ;  /* 0x000000b0a1747223 */ /* 0x000fe20000010895 */
[----:B------:R-:W-:Y:S01]  /*af20*/  FMUL.FTZ R149, R123, R34 ;  /* 0x000000227b957220 */ /* 0x000fe20000410000 */
[----:B------:R-:W-:Y:S01]  /*af30*/  FFMA.FTZ R73, R85, -R73, R207 ;  /* 0x8000004955497223 */ /* 0x000fe200000100cf */
[----:B------:R1:W-:Y:S01]  /*af40*/  STS [R107+0x425c], R138 ;  /* 0x00425c8a6b007388 */ /* 0x0003e20000000800 */
[----:B------:R-:W-:Y:S01]  /*af50*/  FADD.FTZ R177, R177, R116 ;  /* 0x00000074b1b17221 */ /* 0x000fe20000010000 */
[----:B------:R-:W-:Y:S01]  /*af60*/  FMUL.FTZ R116, R162, R147 ;  /* 0x00000093a2747220 */ /* 0x000fe20000410000 */
[-C--:B------:R-:W-:Y:S01]  /*af70*/  FMUL.FTZ R155, R74, R149.reuse ;  /* 0x000000954a9b7220 */ /* 0x080fe20000410000 */
[----:B------:R-:W-:Y:S01]  /*af80*/  FFMA.FTZ R118, R210, R149, R153 ;  /* 0x00000095d2767223 */ /* 0x000fe20000010099 */
[----:B------:R-:W-:Y:S01]  /*af90*/  FMUL.FTZ R162, R162, R177 ;  /* 0x000000b1a2a27220 */ /* 0x000fe20000410000 */
[----:B------:R2:W-:Y:S01]  /*afa0*/  STS [R107+0x4250], R132 ;  /* 0x004250846b007388 */ /* 0x0005e20000000800 */
[----:B0-----:R-:W-:Y:S01]  /*afb0*/  FMUL.FTZ R142, R50, R151 ;  /* 0x00000097328e7220 */ /* 0x001fe20000410000 */
[----:B------:R-:W-:Y:S01]  /*afc0*/  FMUL.FTZ R153, R177, R42 ;  /* 0x0000002ab1997220 */ /* 0x000fe20000410000 */
[----:B------:R-:W-:Y:S01]  /*afd0*/  FFMA.FTZ R162, R163, R147, R162 ;  /* 0x00000093a3a27223 */ /* 0x000fe200000100a2 */
[----:B-1----:R-:W-:Y:S01]  /*afe0*/  FMUL.FTZ R138, R49, R168 ;  /* 0x000000a8318a7220 */ /* 0x002fe20000410000 */
[----:B------:R0:W-:Y:S01]  /*aff0*/  STS [R107+0x4264], R140 ;  /* 0x0042648c6b007388 */ /* 0x0001e20000000800 */
[----:B------:R-:W-:Y:S01]  /*b000*/  FMUL.FTZ R159, R193, R153 ;  /* 0x00000099c19f7220 */ /* 0x000fe20000410000 */
[----:B------:R-:W-:Y:S01]  /*b010*/  FADD.FTZ R119, R119, R162 ;  /* 0x000000a277777221 */ /* 0x000fe20000010000 */
[----:B------:R-:W-:Y:S01]  /*b020*/  FMUL.FTZ R148, R170, R35 ;  /* 0x00000023aa947220 */ /* 0x000fe20000410000 */
[----:B------:R1:W-:Y:S01]  /*b030*/  STS [R107+0x4254], R138 ;  /* 0x0042548a6b007388 */ /* 0x0003e20000000800 */
[----:B--2---:R-:W-:Y:S01]  /*b040*/  FFMA.FTZ R132, R210, R151, -R155 ;  /* 0x00000097d2847223 */ /* 0x004fe2000001089b */
[----:B------:R-:W-:Y:S01]  /*b050*/  FMUL.FTZ R151, R119, R43 ;  /* 0x0000002b77977220 */ /* 0x000fe20000410000 */
[----:B------:R-:W-:Y:S01]  /*b060*/  FMUL.FTZ R155, R147, R42 ;  /* 0x0000002a939b7220 */ /* 0x000fe20000410000 */
[----:B------:R-:W-:Y:S01]  /*b070*/  STS [R107+0x424c], R142 ;  /* 0x00424c8e6b007388 */ /* 0x000fe20000000800 */
[----:B------:R-:W-:Y:S01]  /*b080*/  FMUL.FTZ R154, R51, R148 ;  /* 0x00000094339a7220 */ /* 0x000fe20000410000 */
[----:B------:R-:W-:Y:S01]  /*b090*/  FFMA.FTZ R128, R214, R167, -R128 ;  /* 0x000000a7d6807223 */ /* 0x000fe20000010880 */
[----:B0-----:R-:W-:Y:S01]  /*b0a0*/  FMUL.FTZ R140, R193, R155 ;  /* 0x0000009bc18c7220 */ /* 0x001fe20000410000 */
[-C--:B------:R-:W-:Y:S01]  /*b0b0*/  FFMA.FTZ R204, -R90, R71.reuse, R204 ;  /* 0x000000475acc7223 */ /* 0x080fe200000101cc */
[----:B------:R-:W-:Y:S01]  /*b0c0*/  FFMA.FTZ R71, R89, -R71, R203 ;  /* 0x8000004759477223 */ /* 0x000fe200000100cb */
[----:B-1----:R-:W-:Y:S01]  /*b0d0*/  FMUL.FTZ R138, R50, R149 ;  /* 0x00000095328a7220 */ /* 0x002fe20000410000 */
[----:B------:R-:W-:Y:S01]  /*b0e0*/  FFMA.FTZ R149, R163, R177, -R116 ;  /* 0x000000b1a3957223 */ /* 0x000fe20000010874 */
[----:B------:R-:W-:Y:S01]  /*b0f0*/  FMUL.FTZ R116, R66, R151 ;  /* 0x0000009742747220 */ /* 0x000fe20000410000 */
[----:B------:R0:W-:Y:S01]  /*b100*/  STS [R107+0x4244], R154 ;  /* 0x0042449a6b007388 */ /* 0x0001e20000000800 */
[----:B------:R-:W-:Y:S01]  /*b110*/  FMUL.FTZ R164, R45, R164 ;  /* 0x000000a42da47220 */ /* 0x000fe20000410000 */
[----:B------:R-:W-:Y:S01]  /*b120*/  FADD.FTZ R178, R178, R149 ;  /* 0x00000095b2b27221 */ /* 0x000fe20000010000 */
[-C--:B------:R-:W-:Y:S01]  /*b130*/  FFMA.FTZ R61, R79, R166.reuse, -R61 ;  /* 0x000000a64f3d7223 */ /* 0x080fe2000001083d */
[----:B------:R1:W-:Y:S01]  /*b140*/  STS [R107+0x4248], R138 ;  /* 0x0042488a6b007388 */ /* 0x0003e20000000800 */
[----:B------:R-:W-:Y:S01]  /*b150*/  FMUL.FTZ R166, R44, R166 ;  /* 0x000000a62ca67220 */ /* 0x000fe20000410000 */
[----:B------:R-:W-:Y:S01]  /*b160*/  FMUL.FTZ R149, R178, R43 ;  /* 0x0000002bb2957220 */ /* 0x000fe20000410000 */
[----:B------:R-:W-:Y:S01]  /*b170*/  FFMA.FTZ R122, R4, -R219, R122 ;  /* 0x800000db047a7223 */ /* 0x000fe2000001007a */
[----:B------:R-:W-:Y:S01]  /*b180*/  STS [R107+0x4274], R164 ;  /* 0x004274a46b007388 */ /* 0x000fe20000000800 */
[----:B------:R-:W-:Y:S01]  /*b190*/  IADD3 R197, PT, PT, R190, 0x100, RZ ;  /* 0x00000100bec57810 */ /* 0x000fe20007ffe0ff */
[-C--:B------:R-:W-:Y:S01]  /*b1a0*/  FMUL.FTZ R157, R66, R149.reuse ;  /* 0x00000095429d7220 */ /* 0x080fe20000410000 */
[----:B------:R-:W-:Y:S01]  /*b1b0*/  FFMA.FTZ R116, R192, R149, -R116 ;  /* 0x00000095c0747223 */ /* 0x000fe20000010874 */
[----:B0-----:R-:W-:Y:S01]  /*b1c0*/  FMUL.FTZ R154, R172, R37 ;  /* 0x00000025ac9a7220 */ /* 0x001fe20000410000 */
[----:B------:R-:W-:Y:S01]  /*b1d0*/  STS [R107+0x4278], R180 ;  /* 0x004278b46b007388 */ /* 0x000fe20000000800 */
[----:B------:R-:W-:Y:S01]  /*b1e0*/  FFMA.FTZ R157, R192, R151, R157 ;  /* 0x00000097c09d7223 */ /* 0x000fe2000001009d */
[C---:B-1----:R-:W-:Y:S01]  /*b1f0*/  FFMA.FTZ R138, R194.reuse, R155, R159 ;  /* 0x0000009bc28a7223 */ /* 0x042fe2000001009f */
[----:B------:R-:W-:Y:S01]  /*b200*/  FFMA.FTZ R159, R194, R153, -R140 ;  /* 0x00000099c29f7223 */ /* 0x000fe2000001088c */
[----:B------:R-:W-:Y:S01]  /*b210*/  FADD.FTZ R116, RZ, R116 ;  /* 0x00000074ff747221 */ /* 0x000fe20000010000 */
[----:B------:R-:W-:Y:S01]  /*b220*/  FADD.FTZ R157, RZ, R157 ;  /* 0x0000009dff9d7221 */ /* 0x000fe20000010000 */
[----:B------:R-:W-:Y:S01]  /*b230*/  FMUL.FTZ R140, R111, R35 ;  /* 0x000000236f8c7220 */ /* 0x000fe20000410000 */
[----:B------:R-:W-:Y:S01]  /*b240*/  STS [R107+0x427c], R166 ;  /* 0x00427ca66b007388 */ /* 0x000fe20000000800 */
[----:B------:R-:W-:Y:S01]  /*b250*/  FADD.FTZ R116, R116, R159 ;  /* 0x0000009f74747221 */ /* 0x000fe20000010000 */
[----:B------:R-:W-:Y:S01]  /*b260*/  FADD.FTZ R146, R157, R138 ;  /* 0x0000008a9d927221 */ /* 0x000fe20000010000 */
[C---:B------:R-:W-:Y:S01]  /*b270*/  FMUL.FTZ R157, R73.reuse, R148 ;  /* 0x00000094499d7220 */ /* 0x040fe20000410000 */
[-C--:B------:R-:W-:Y:S01]  /*b280*/  FMUL.FTZ R138, R176, R41.reuse ;  /* 0x00000029b08a7220 */ /* 0x080fe20000410000 */
[-C--:B------:R-:W-:Y:S01]  /*b290*/  FMUL.FTZ R159, R73, R140.reuse ;  /* 0x0000008c499f7220 */ /* 0x080fe20000410000 */
[-C--:B------:R-:W-:Y:S01]  /*b2a0*/  FMUL.FTZ R152, R51, R140.reuse ;  /* 0x0000008c33987220 */ /* 0x080fe20000410000 */
[C---:B------:R-:W-:Y:S01]  /*b2b0*/  FFMA.FTZ R144, R208.reuse, R140, R157 ;  /* 0x0000008cd0907223 */ /* 0x040fe2000001009d */
[----:B------:R-:W-:Y:S01]  /*b2c0*/  FMUL.FTZ R140, R117, R41 ;  /* 0x00000029758c7220 */ /* 0x000fe20000410000 */
[----:B------:R-:W-:Y:S01]  /*b2d0*/  FMUL.FTZ R161, R67, R138 ;  /* 0x0000008a43a17220 */ /* 0x000fe20000410000 */
[----:B------:R-:W-:Y:S01]  /*b2e0*/  FMUL.FTZ R157, R175, R40 ;  /* 0x00000028af9d7220 */ /* 0x000fe20000410000 */
[----:B------:R-:W-:Y:S01]  /*b2f0*/  FFMA.FTZ R142, R208, R148, -R159 ;  /* 0x00000094d08e7223 */ /* 0x000fe2000001089f */
[----:B------:R-:W-:Y:S01]  /*b300*/  FMUL.FTZ R159, R133, R40 ;  /* 0x00000028859f7220 */ /* 0x000fe20000410000 */
[-C--:B------:R-:W-:Y:S01]  /*b310*/  FFMA.FTZ R161, R196, R140.reuse, R161 ;  /* 0x0000008cc4a17223 */ /* 0x080fe200000100a1 */
[----:B------:R-:W-:Y:S01]  /*b320*/  FMUL.FTZ R165, R68, R157 ;  /* 0x0000009d44a57220 */ /* 0x000fe20000410000 */
[----:B------:R-:W-:Y:S01]  /*b330*/  FMUL.FTZ R163, R67, R140 ;  /* 0x0000008c43a37220 */ /* 0x000fe20000410000 */
[----:B------:R0:W-:Y:S01]  /*b340*/  STS [R107+0x4240], R152 ;  /* 0x004240986b007388 */ /* 0x0001e20000000800 */
[----:B------:R-:W-:Y:S01]  /*b350*/  FADD.FTZ R146, R146, R161 ;  /* 0x000000a192927221 */ /* 0x000fe20000010000 */
[----:B------:R-:W-:Y:S01]  /*b360*/  FFMA.FTZ R165, R198, R159, R165 ;  /* 0x0000009fc6a57223 */ /* 0x000fe200000100a5 */
[----:B------:R-:W-:Y:S01]  /*b370*/  FFMA.FTZ R163, R196, R138, -R163 ;  /* 0x0000008ac4a37223 */ /* 0x000fe200000108a3 */
[----:B------:R-:W-:Y:S01]  /*b380*/  FMUL.FTZ R161, R173, R38 ;  /* 0x00000026ada17220 */ /* 0x000fe20000410000 */
[----:B------:R-:W-:Y:S01]  /*b390*/  FMUL.FTZ R140, R57, R140 ;  /* 0x0000008c398c7220 */ /* 0x000fe20000410000 */
[----:B------:R-:W-:Y:S01]  /*b3a0*/  FADD.FTZ R150, R146, R165 ;  /* 0x000000a592967221 */ /* 0x000fe20000010000 */
[----:B------:R-:W-:Y:S01]  /*b3b0*/  FADD.FTZ R148, R116, R163 ;  /* 0x000000a374947221 */ /* 0x000fe20000010000 */
[----:B------:R-:W-:Y:S01]  /*b3c0*/  FMUL.FTZ R146, R174, R39 ;  /* 0x00000027ae927220 */ /* 0x000fe20000410000 */
[----:B------:R-:W-:Y:S01]  /*b3d0*/  FMUL.FTZ R165, R68, R159 ;  /* 0x0000009f44a57220 */ /* 0x000fe20000410000 */
[----:B------:R-:W-:Y:S01]  /*b3e0*/  FMUL.FTZ R116, R115, R39 ;  /* 0x0000002773747220 */ /* 0x000fe20000410000 */
[----:B------:R-:W-:Y:S01]  /*b3f0*/  FMUL.FTZ R163, R77, R38 ;  /* 0x000000264da37220 */ /* 0x000fe20000410000 */
[C---:B------:R-:W-:Y:S01]  /*b400*/  FMUL.FTZ R167, R69.reuse, R146 ;  /* 0x0000009245a77220 */ /* 0x040fe20000410000 */
[----:B------:R-:W-:Y:S01]  /*b410*/  FFMA.FTZ R165, R198, R157, -R165 ;  /* 0x0000009dc6a57223 */ /* 0x000fe200000108a5 */
[-C--:B------:R-:W-:Y:S01]  /*b420*/  FMUL.FTZ R179, R69, R116.reuse ;  /* 0x0000007445b37220 */ /* 0x080fe20000410000 */
[----:B------:R-:W-:Y:S01]  /*b430*/  FMUL.FTZ R189, R70, R161 ;  /* 0x000000a146bd7220 */ /* 0x000fe20000410000 */
[----:B------:R-:W-:Y:S01]  /*b440*/  FFMA.FTZ R167, R200, R116, R167 ;  /* 0x00000074c8a77223 */ /* 0x000fe200000100a7 */
[----:B------:R-:W-:Y:S01]  /*b450*/  FADD.FTZ R148, R148, R165 ;  /* 0x000000a594947221 */ /* 0x000fe20000010000 */
[----:B------:R-:W-:Y:S01]  /*b460*/  FFMA.FTZ R179, R200, R146, -R179 ;  /* 0x00000092c8b37223 */ /* 0x000fe200000108b3 */
[-C--:B------:R-:W-:Y:S01]  /*b470*/  FMUL.FTZ R165, R70, R163.reuse ;  /* 0x000000a346a57220 */ /* 0x080fe20000410000 */
[----:B------:R-:W-:Y:S01]  /*b480*/  FADD.FTZ R150, R150, R167 ;  /* 0x000000a796967221 */ /* 0x000fe20000010000 */
[----:B------:R-:W-:Y:S01]  /*b490*/  FFMA.FTZ R189, R202, R163, R189 ;  /* 0x000000a3cabd7223 */ /* 0x000fe200000100bd */
[----:B------:R-:W-:Y:S01]  /*b4a0*/  FADD.FTZ R148, R148, R179 ;  /* 0x000000b394947221 */ /* 0x000fe20000010000 */
[----:B------:R-:W-:Y:S01]  /*b4b0*/  FFMA.FTZ R165, R202, R161, -R165 ;  /* 0x000000a1caa57223 */ /* 0x000fe200000108a5 */
[-C--:B------:R-:W-:Y:S01]  /*b4c0*/  FMUL.FTZ R179, R171, R36.reuse ;  /* 0x00000024abb37220 */ /* 0x080fe20000410000 */
[----:B------:R-:W-:Y:S01]  /*b4d0*/  FADD.FTZ R189, R150, R189 ;  /* 0x000000bd96bd7221 */ /* 0x000fe20000010000 */
[----:B------:R-:W-:Y:S01]  /*b4e0*/  FMUL.FTZ R167, R139, R36 ;  /* 0x000000248ba77220 */ /* 0x000fe20000410000 */
[----:B------:R-:W-:Y:S01]  /*b4f0*/  FADD.FTZ R150, R148, R165 ;  /* 0x000000a594967221 */ /* 0x000fe20000010000 */
[C---:B------:R-:W-:Y:S01]  /*b500*/  FMUL.FTZ R165, R72.reuse, R179 ;  /* 0x000000b348a57220 */ /* 0x040fe20000410000 */
[----:B0-----:R-:W-:Y:S01]  /*b510*/  FMUL.FTZ R152, R113, R37 ;  /* 0x0000002571987220 */ /* 0x001fe20000410000 */
[-C--:B------:R-:W-:Y:S01]  /*b520*/  FMUL.FTZ R148, R72, R167.reuse ;  /* 0x000000a748947220 */ /* 0x080fe20000410000 */
[-C--:B------:R-:W-:Y:S01]  /*b530*/  FMUL.FTZ R160, R52, R167.reuse ;  /* 0x000000a734a07220 */ /* 0x080fe20000410000 */
[C---:B------:R-:W-:Y:S01]  /*b540*/  FFMA.FTZ R162, R206.reuse, R167, R165 ;  /* 0x000000a7cea27223 */ /* 0x040fe200000100a5 */
[----:B------:R-:W-:Y:S01]  /*b550*/  FMUL.FTZ R165, R71, R154 ;  /* 0x0000009a47a57220 */ /* 0x000fe20000410000 */
[-C--:B------:R-:W-:Y:S01]  /*b560*/  FFMA.FTZ R148, R206, R179.reuse, -R148 ;  /* 0x000000b3ce947223 */ /* 0x080fe20000010894 */
[----:B------:R-:W-:Y:S01]  /*b570*/  MOV R167, UR28 ;  /* 0x0000001c00a77c02 */ /* 0x000fe20008000f00 */
[-C--:B------:R-:W-:Y:S01]  /*b580*/  FMUL.FTZ R158, R53, R152.reuse ;  /* 0x00000098359e7220 */ /* 0x080fe20000410000 */
[CC--:B------:R-:W-:Y:S01]  /*b590*/  FFMA.FTZ R156, R204.reuse, R152.reuse, R165 ;  /* 0x00000098cc9c7223 */ /* 0x0c0fe200000100a5 */
[----:B------:R-:W-:Y:S01]  /*b5a0*/  FMUL.FTZ R165, R71, R152 ;  /* 0x0000009847a57220 */ /* 0x000fe20000410000 */
[----:B------:R0:W-:Y:S01]  /*b5b0*/  STS [R107+0x4238], R160 ;  /* 0x004238a06b007388 */ /* 0x0001e20000000800 */
[----:B------:R-:W-:Y:S01]  /*b5c0*/  FMUL.FTZ R152, R55, R116 ;  /* 0x0000007437987220 */ /* 0x000fe20000410000 */
[----:B------:R-:W-:Y:S01]  /*b5d0*/  FADD.FTZ R189, R189, R156 ;  /* 0x0000009cbdbd7221 */ /* 0x000fe20000010000 */
[----:B------:R-:W-:Y:S01]  /*b5e0*/  FFMA.FTZ R165, R204, R154, -R165 ;  /* 0x0000009acca57223 */ /* 0x000fe200000108a5 */
[----:B------:R-:W-:Y:S01]  /*b5f0*/  LEA R116, R167, -R62, 0x1 ;  /* 0x8000003ea7747211 */ /* 0x000fe200078e08ff */
[----:B------:R-:W-:Y:S01]  /*b600*/  FMUL.FTZ R164, R52, R179 ;  /* 0x000000b334a47220 */ /* 0x000fe20000410000 */
[----:B------:R-:W-:Y:S01]  /*b610*/  FADD.FTZ R189, R189, R162 ;  /* 0x000000a2bdbd7221 */ /* 0x000fe20000010000 */
[----:B------:R-:W-:Y:S01]  /*b620*/  FADD.FTZ R165, R150, R165 ;  /* 0x000000a596a57221 */ /* 0x000fe20000010000 */
[----:B------:R-:W-:Y:S01]  /*b630*/  FMUL.FTZ R150, R55, R146 ;  /* 0x0000009237967220 */ /* 0x000fe20000410000 */
[C---:B------:R-:W-:Y:S01]  /*b640*/  FMUL.FTZ R156, R54.reuse, R161 ;  /* 0x000000a1369c7220 */ /* 0x040fe20000410000 */
[----:B------:R-:W-:Y:S01]  /*b650*/  FADD.FTZ R189, R189, R144 ;  /* 0x00000090bdbd7221 */ /* 0x000fe20000010000 */
[----:B------:R-:W-:Y:S01]  /*b660*/  FADD.FTZ R165, R165, R148 ;  /* 0x00000094a5a57221 */ /* 0x000fe20000010000 */
[----:B0-----:R-:W-:Y:S01]  /*b670*/  FMUL.FTZ R160, R53, R154 ;  /* 0x0000009a35a07220 */ /* 0x001fe20000410000 */
[----:B------:R-:W-:Y:S01]  /*b680*/  FMUL.FTZ R154, R54, R163 ;  /* 0x000000a3369a7220 */ /* 0x000fe20000410000 */
[----:B------:R-:W-:Y:S01]  /*b690*/  FADD.FTZ R189, R189, R118 ;  /* 0x00000076bdbd7221 */ /* 0x000fe20000010000 */
[----:B------:R-:W-:Y:S01]  /*b6a0*/  FADD.FTZ R165, R165, R142 ;  /* 0x0000008ea5a57221 */ /* 0x000fe20000010000 */
[C---:B------:R-:W-:Y:S01]  /*b6b0*/  FMUL.FTZ R146, R56.reuse, R159 ;  /* 0x0000009f38927220 */ /* 0x040fe20000410000 */
[----:B------:R-:W-:Y:S01]  /*b6c0*/  FMUL.FTZ R148, R56, R157 ;  /* 0x0000009d38947220 */ /* 0x000fe20000410000 */
[----:B------:R-:W-:Y:S01]  /*b6d0*/  FADD.FTZ R124, R189, R124 ;  /* 0x0000007cbd7c7221 */ /* 0x000fe20000010000 */
[----:B------:R-:W-:Y:S01]  /*b6e0*/  FADD.FTZ R165, R165, R132 ;  /* 0x00000084a5a57221 */ /* 0x000fe20000010000 */
[----:B------:R-:W-:Y:S01]  /*b6f0*/  FMUL.FTZ R138, R57, R138 ;  /* 0x0000008a398a7220 */ /* 0x000fe20000410000 */
[----:B------:R-:W-:Y:S01]  /*b700*/  FMUL.FTZ R62, R58, R155 ;  /* 0x0000009b3a3e7220 */ /* 0x000fe20000410000 */
[----:B------:R-:W-:Y:S01]  /*b710*/  FADD.FTZ R63, R124, R63 ;  /* 0x0000003f7c3f7221 */ /* 0x000fe20000010000 */
[----:B------:R-:W-:Y:S01]  /*b720*/  FADD.FTZ R165, R165, R130 ;  /* 0x00000082a5a57221 */ /* 0x000fe20000010000 */
[----:B------:R-:W-:Y:S01]  /*b730*/  FMUL.FTZ R124, R59, R149 ;  /* 0x000000953b7c7220 */ /* 0x000fe20000410000 */
[----:B------:R-:W-:Y:S01]  /*b740*/  STS [R107+0x423c], R164 ;  /* 0x00423ca46b007388 */ /* 0x000fe20000000800 */
[----:B------:R-:W-:Y:S01]  /*b750*/  FADD.FTZ R63, R63, R112 ;  /* 0x000000703f3f7221 */ /* 0x000fe20000010000 */
[----:B------:R-:W-:Y:S01]  /*b760*/  FADD.FTZ R165, R165, R128 ;  /* 0x00000080a5a57221 */ /* 0x000fe20000010000 */
[----:B------:R-:W-:Y:S01]  /*b770*/  FMUL.FTZ R128, R58, R153 ;  /* 0x000000993a807220 */ /* 0x000fe20000410000 */
[----:B------:R-:W-:Y:S01]  /*b780*/  FMUL.FTZ R112, R59, R151 ;  /* 0x000000973b707220 */ /* 0x000fe20000410000 */
[----:B------:R-:W-:Y:S01]  /*b790*/  FADD.FTZ R63, R63, R78 ;  /* 0x0000004e3f3f7221 */ /* 0x000fe20000010000 */
[----:B------:R-:W-:Y:S01]  /*b7a0*/  STS [R107+0x4230], R158 ;  /* 0x0042309e6b007388 */ /* 0x000fe20000000800 */
[----:B------:R-:W-:Y:S01]  /*b7b0*/  FADD.FTZ R165, R165, R126 ;  /* 0x0000007ea5a57221 */ /* 0x000fe20000010000 */
[----:B------:R-:W-:Y:S01]  /*b7c0*/  FMUL.FTZ R78, R123, UR29 ;  /* 0x0000001d7b4e7c20 */ /* 0x000fe20008410000 */
[----:B------:R-:W-:Y:S01]  /*b7d0*/  FADD.FTZ R149, R63, R76 ;  /* 0x0000004c3f957221 */ /* 0x000fe20000010000 */
[----:B------:R-:W-:Y:S01]  /*b7e0*/  STS [R107+0x4234], R160 ;  /* 0x004234a06b007388 */ /* 0x000fe20000000800 */
[----:B------:R-:W-:Y:S01]  /*b7f0*/  FMUL.FTZ R76, R169, UR29 ;  /* 0x0000001da94c7c20 */ /* 0x000fe20008410000 */
[----:B------:R-:W-:Y:S01]  /*b800*/  FADD.FTZ R104, R165, R104 ;  /* 0x00000068a5687221 */ /* 0x000fe20000010000 */
[----:B------:R-:W-:Y:S01]  /*b810*/  IADD3 R151, PT, PT, R190, 0x80, RZ ;  /* 0x00000080be977810 */ /* 0x000fe20007ffe0ff */
[----:B------:R-:W-:Y:S01]  /*b820*/  STS [R107+0x4228], R154 ;  /* 0x0042289a6b007388 */ /* 0x000fe20000000800 */
[----:B------:R-:W-:Y:S01]  /*b830*/  FFMA.FTZ R189, R123, UR47, R76 ;  /* 0x0000002f7bbd7c23 */ /* 0x000fe2000801004c */
[----:B------:R-:W-:Y:S01]  /*b840*/  FMUL.FTZ R76, R170, UR29 ;  /* 0x0000001daa4c7c20 */ /* 0x000fe20008410000 */
[----:B------:R-:W-:Y:S01]  /*b850*/  FADD.FTZ R118, R104, R135 ;  /* 0x0000008768767221 */ /* 0x000fe20000010000 */
[----:B------:R-:W-:Y:S01]  /*b860*/  STS [R107+0x422c], R156 ;  /* 0x00422c9c6b007388 */ /* 0x000fe20000000800 */
[----:B------:R-:W-:Y:S01]  /*b870*/  FFMA.FTZ R191, R169, UR47, -R78 ;  /* 0x0000002fa9bf7c23 */ /* 0x000fe2000801084e */
[----:B------:R-:W-:Y:S01]  /*b880*/  FFMA.FTZ R179, R111, UR47, R76 ;  /* 0x0000002f6fb37c23 */ /* 0x000fe2000801004c */
[----:B------:R-:W-:Y:S01]  /*b890*/  FMUL.FTZ R76, R172, UR29 ;  /* 0x0000001dac4c7c20 */ /* 0x000fe20008410000 */
[----:B------:R-:W-:Y:S01]  /*b8a0*/  STS [R107+0x4220], R152 ;  /* 0x004220986b007388 */ /* 0x000fe20000000800 */
[----:B------:R-:W-:Y:S01]  /*b8b0*/  FMUL.FTZ R104, R139, UR29 ;  /* 0x0000001d8b687c20 */ /* 0x000fe20008410000 */
[----:B------:R-:W-:Y:S01]  /*b8c0*/  FMUL.FTZ R78, R171, UR29 ;  /* 0x0000001dab4e7c20 */ /* 0x000fe20008410000 */
[----:B------:R-:W-:Y:S01]  /*b8d0*/  LEA.HI R151, R151, R190, RZ, 0x1b ;  /* 0x000000be97977211 */ /* 0x000fe200078fd8ff */
[----:B------:R-:W-:Y:S01]  /*b8e0*/  STS [R107+0x4224], R150 ;  /* 0x004224966b007388 */ /* 0x000fe20000000800 */
[----:B------:R-:W-:Y:S01]  /*b8f0*/  ISETP.GE.AND P2, PT, R116, 0x1, PT ;  /* 0x000000017400780c */ /* 0x000fe20003f46270 */
[----:B------:R-:W-:Y:S01]  /*b900*/  FFMA.FTZ R163, R113, UR47, R76 ;  /* 0x0000002f71a37c23 */ /* 0x000fe2000801004c */
[----:B------:R-:W-:Y:S01]  /*b910*/  FMUL.FTZ R76, R174, UR29 ;  /* 0x0000001dae4c7c20 */ /* 0x000fe20008410000 */
[----:B------:R-:W-:Y:S01]  /*b920*/  STS [R107+0x4218], R146 ;  /* 0x004218926b007388 */ /* 0x000fe20000000800 */
[----:B------:R-:W-:Y:S01]  /*b930*/  FFMA.FTZ R167, R171, UR47, -R104 ;  /* 0x0000002faba77c23 */ /* 0x000fe20008010868 */
[----:B------:R-:W-:Y:S01]  /*b940*/  FFMA.FTZ R165, R139, UR47, R78 ;  /* 0x0000002f8ba57c23 */ /* 0x000fe2000801004e */
[----:B------:R-:W-:Y:S01]  /*b950*/  LEA R151, R151, UR22, 0x2 ;  /* 0x0000001697977c11 */ /* 0x000fe2000f8e10ff */
[----:B------:R-:W-:Y:S01]  /*b960*/  STS [R107+0x421c], R148 ;  /* 0x00421c946b007388 */ /* 0x000fe20000000800 */
[----:B------:R-:W-:Y:S01]  /*b970*/  FMUL.FTZ R104, R77, UR29 ;  /* 0x0000001d4d687c20 */ /* 0x000fe20008410000 */
[----:B------:R-:W-:Y:S01]  /*b980*/  FMUL.FTZ R78, R173, UR29 ;  /* 0x0000001dad4e7c20 */ /* 0x000fe20008410000 */
[----:B------:R-:W-:Y:S01]  /*b990*/  FFMA.FTZ R63, R3, -R221, R122 ;  /* 0x800000dd033f7223 */ /* 0x000fe2000001007a */
[----:B------:R-:W-:Y:S01]  /*b9a0*/  STS [R107+0x4210], R140 ;  /* 0x0042108c6b007388 */ /* 0x000fe20000000800 */
[----:B------:R-:W-:Y:S01]  /*b9b0*/  FFMA.FTZ R155, R115, UR47, R76 ;  /* 0x0000002f739b7c23 */ /* 0x000fe2000801004c */
[----:B------:R-:W-:Y:S01]  /*b9c0*/  FMUL.FTZ R122, R133, UR29 ;  /* 0x0000001d857a7c20 */ /* 0x000fe20008410000 */
[----:B------:R-:W-:Y:S01]  /*b9d0*/  FMUL.FTZ R76, R176, UR29 ;  /* 0x0000001db04c7c20 */ /* 0x000fe20008410000 */
[----:B------:R-:W-:Y:S01]  /*b9e0*/  STS [R107+0x4214], R138 ;  /* 0x0042148a6b007388 */ /* 0x000fe20000000800 */
[----:B------:R-:W-:Y:S01]  /*b9f0*/  FFMA.FTZ R161, R173, UR47, -R104 ;  /* 0x0000002fada17c23 */ /* 0x000fe20008010868 */
[----:B------:R-:W-:Y:S01]  /*ba00*/  FFMA.FTZ R159, R77, UR47, R78 ;  /* 0x0000002f4d9f7c23 */ /* 0x000fe2000801004e */
[----:B------:R-:W-:Y:S01]  /*ba10*/  FMUL.FTZ R78, R175, UR29 ;  /* 0x0000001daf4e7c20 */ /* 0x000fe20008410000 */
[----:B------:R0:W-:Y:S01]  /*ba20*/  STS [R107+0x4208], R62 ;  /* 0x0042083e6b007388 */ /* 0x0001e20000000800 */
[----:B------:R-:W-:Y:S01]  /*ba30*/  FADD.FTZ R60, R149, R60 ;  /* 0x0000003c953c7221 */ /* 0x000fe20000010000 */
[----:B------:R-:W-:Y:S01]  /*ba40*/  FFMA.FTZ R157, R175, UR47, -R122 ;  /* 0x0000002faf9d7c23 */ /* 0x000fe2000801087a */
[----:B------:R-:W-:Y:S01]  /*ba50*/  FMUL.FTZ R149, R119, UR29 ;  /* 0x0000001d77957c20 */ /* 0x000fe20008410000 */
[----:B------:R-:W-:Y:S01]  /*ba60*/  STS [R107+0x420c], R128 ;  /* 0x00420c806b007388 */ /* 0x000fe20000000800 */
[----:B------:R-:W-:Y:S01]  /*ba70*/  FMUL.FTZ R122, R178, UR29 ;  /* 0x0000001db27a7c20 */ /* 0x000fe20008410000 */
[----:B------:R-:W-:Y:S01]  /*ba80*/  FFMA.FTZ R153, R133, UR47, R78 ;  /* 0x0000002f85997c23 */ /* 0x000fe2000801004e */
[----:B------:R-:W-:Y:S01]  /*ba90*/  IADD3 R199, PT, PT, R190, 0x180, RZ ;  /* 0x00000180bec77810 */ /* 0x000fe20007ffe0ff */
[----:B------:R-:W-:Y:S01]  /*baa0*/  STS [R107+0x4200], R112 ;  /* 0x004200706b007388 */ /* 0x000fe20000000800 */
[----:B------:R-:W-:Y:S01]  /*bab0*/  ISETP.GE.AND P3, PT, R116, 0x81, PT ;  /* 0x000000817400780c */ /* 0x000fe20003f66270 */
[----:B0-----:R-:W-:Y:S01]  /*bac0*/  FFMA.FTZ R62, R3, R222, R106 ;  /* 0x000000de033e7223 */ /* 0x001fe2000001006a */
[----:B------:R-:W-:Y:S01]  /*bad0*/  FFMA.FTZ R149, R178, UR47, -R149 ;  /* 0x0000002fb2957c23 */ /* 0x000fe20008010895 */
[----:B------:R0:W-:Y:S01]  /*bae0*/  STS [R107+0x4204], R124 ;  /* 0x0042047c6b007388 */ /* 0x0001e20000000800 */
[----:B------:R-:W-:Y:S01]  /*baf0*/  FFMA.FTZ R135, R119, UR47, R122 ;  /* 0x0000002f77877c23 */ /* 0x000fe2000801007a */
[----:B------:R-:W-:Y:S01]  /*bb00*/  BAR.SYNC.DEFER_BLOCKING 0x0 ;  /* 0x0000000000007b1d */ /* 0x000fe20000010000 */
[----:B0-----:R-:W-:Y:S01]  /*bb10*/  FMUL.FTZ R107, R111, UR29 ;  /* 0x0000001d6f6b7c20 */ /* 0x001fe20008410000 */
[----:B------:R-:W-:-:S03]  /*bb20*/  FMUL.FTZ R124, R177, UR29 ;  /* 0x0000001db17c7c20 */ /* 0x000fc60008410000 */
[----:B------:R-:W-:Y:S01]  /*bb30*/  FFMA.FTZ R112, R170, UR47, -R107 ;  /* 0x0000002faa707c23 */ /* 0x000fe2000801086b */
[----:B------:R-:W-:-:S04]  /*bb40*/  FMUL.FTZ R107, R113, UR29 ;  /* 0x0000001d716b7c20 */ /* 0x000fc80008410000 */
[----:B------:R-:W-:Y:S01]  /*bb50*/  FFMA.FTZ R106, R172, UR47, -R107 ;  /* 0x0000002fac6a7c23 */ /* 0x000fe2000801086b */
[----:B------:R-:W-:-:S04]  /*bb60*/  FMUL.FTZ R107, R115, UR29 ;  /* 0x0000001d736b7c20 */ /* 0x000fc80008410000 */
[----:B------:R-:W-:Y:S01]  /*bb70*/  FFMA.FTZ R104, R174, UR47, -R107 ;  /* 0x0000002fae687c23 */ /* 0x000fe2000801086b */
[----:B------:R-:W-:Y:S01]  /*bb80*/  FMUL.FTZ R107, R117, UR29 ;  /* 0x0000001d756b7c20 */ /* 0x000fe20008410000 */
[----:B------:R0:W1:Y:S03]  /*bb90*/  LDS R195, [R151+0x4400] ;  /* 0x0044000097c37984 */ /* 0x0000660000000800 */
[----:B------:R-:W-:Y:S01]  /*bba0*/  FFMA.FTZ R78, R176, UR47, -R107 ;  /* 0x0000002fb04e7c23 */ /* 0x000fe2000801086b */
[----:B------:R-:W-:Y:S01]  /*bbb0*/  FFMA.FTZ R107, R147, UR47, R124 ;  /* 0x0000002f936b7c23 */ /* 0x000fe2000801007c */
[----:B0-----:R-:W-:Y:S01]  /*bbc0*/  FFMA.FTZ R151, R117, UR47, R76 ;  /* 0x0000002f75977c23 */ /* 0x001fe2000801004c */
[----:B------:R-:W-:-:S04]  /*bbd0*/  FMUL.FTZ R76, R147, UR29 ;  /* 0x0000001d934c7c20 */ /* 0x000fc80008410000 */
[----:B------:R-:W-:Y:S01]  /*bbe0*/  FFMA.FTZ R76, R177, UR47, -R76 ;  /* 0x0000002fb14c7c23 */ /* 0x000fe2000801084c */
[----:B------:R-:W-:Y:S06]  /*bbf0*/  @!P2 BRA `(.L_x_1881) ;  /* 0x000000000010a947 */ /* 0x000fec0003800000 */
[----:B------:R-:W-:-:S04]  /*bc00*/  LEA.HI R122, R190, R190, RZ, 0x1b ;  /* 0x000000bebe7a7211 */ /* 0x000fc800078fd8ff */
[----:B------:R-:W-:-:S05]  /*bc10*/  LEA R122, R122, UR22, 0x2 ;  /* 0x000000167a7a7c11 */ /* 0x000fca000f8e10ff */
[----:B------:R-:W0:Y:S04]  /*bc20*/  LDS R201, [R122+0x4200] ;  /* 0x004200007ac97984 */ /* 0x000e280000000800 */
[----:B0-----:R0:W-:Y:S02]  /*bc30*/  REDG.E.ADD.F32.FTZ.RN.STRONG.GPU desc[UR26][R64.64], R201 ;  /* 0x000000c9400079a6 */ /* 0x0011e4000c12f31a */
.L_x_1881:
[----:B------:R-:W-:Y:S05]  /*bc40*/  BSYNC.RECONVERGENT B0 ;  /* 0x0000000000007941 */ /* 0x000fea0003800200 */
.L_x_1880:
[----:B------:R-:W-:Y:S04]  /*bc50*/  BSSY.RECONVERGENT B0, `(.L_x_1882) ;  /* 0x0000003000007945 */ /* 0x000fe80003800200 */
[----:B------:R-:W-:Y:S05]  /*bc60*/  @!P3 BRA `(.L_x_1883) ;  /* 0x000000000004b947 */ /* 0x000fea0003800000 */
[----:B-1----:R2:W-:Y:S02]  /*bc70*/  REDG.E.ADD.F32.FTZ.RN.STRONG.GPU desc[UR26][R64.64+0x200], R195 ;  /* 0x000200c3400079a6 */ /* 0x0025e4000c12f31a */
.L_x_1883:
[----:B------:R-:W-:Y:S05]  /*bc80*/  BSYNC.RECONVERGENT B0 ;  /* 0x0000000000007941 */ /* 0x000fea0003800200 */
.L_x_1882:
[-C--:B------:R-:W-:Y:S01]  /*bc90*/  LEA.HI R197, R197, R190.reuse, RZ, 0x1b ;  /* 0x000000bec5c57211 */ /* 0x080fe200078fd8ff */
[----:B------:R-:W-:Y:S01]  /*bca0*/  BSSY.RECONVERGENT B0, `(.L_x_1884) ;  /* 0x000000f000007945 */ /* 0x000fe20003800200 */
[----:B------:R-:W-:Y:S02]  /*bcb0*/  ISETP.GE.AND P6, PT, R116, 0x101, PT ;  /* 0x000001017400780c */ /* 0x000fe40003fc6270 */
[----:B-12---:R-:W-:Y:S02]  /*bcc0*/  LEA R195, R197, UR22, 0x2 ;  /* 0x00000016c5c37c11 */ /* 0x006fe4000f8e10ff */
[----:B------:R-:W-:Y:S02]  /*bcd0*/  IADD3 R122, PT, PT, R190, 0x200, RZ ;  /* 0x00000200be7a7810 */ /* 0x000fe40007ffe0ff */
[-C--:B------:R-:W-:Y:S02]  /*bce0*/  LEA.HI R199, R199, R190.reuse, RZ, 0x1b ;  /* 0x000000bec7c77211 */ /* 0x080fe400078fd8ff */
[----:B------:R-:W1:Y:S01]  /*bcf0*/  LDS R195, [R195+0x4600] ;  /* 0x00460000c3c37984 */ /* 0x000e620000000800 */
[----:B------:R-:W-:-:S02]  /*bd00*/  LEA.HI R122, R122, R190, RZ, 0x1b ;  /* 0x000000be7a7a7211 */ /* 0x000fc400078fd8ff */
[----:B0-----:R-:W-:Y:S02]  /*bd10*/  IADD3 R201, PT, PT, R190, 0x280, RZ ;  /* 0x00000280bec97810 */ /* 0x001fe40007ffe0ff */
[----:B------:R-:W-:Y:S02]  /*bd20*/  LEA R199, R199, UR22, 0x2 ;  /* 0x00000016c7c77c11 */ /* 0x000fe4000f8e10ff */
[C---:B------:R-:W-:Y:S02]  /*bd30*/  ISETP.GE.AND P2, PT, R116.reuse, 0x181, PT ;  /* 0x000001817400780c */ /* 0x040fe40003f46270 */
[C---:B------:R-:W-:Y:S02]  /*bd40*/  ISETP.GE.AND P3, PT, R116.reuse, 0x201, PT ;  /* 0x000002017400780c */ /* 0x040fe40003f66270 */
[C---:B------:R-:W-:Y:S02]  /*bd50*/  ISETP.GE.AND P4, PT, R116.reuse, 0x281, PT ;  /* 0x000002817400780c */ /* 0x040fe40003f86270 */
[----:B------:R-:W-:Y:S01]  /*bd60*/  ISETP.GE.AND P5, PT, R116, 0x301, PT ;  /* 0x000003017400780c */ /* 0x000fe20003fa6270 */
[----:B------:R-:W-:-:S12]  /*bd70*/  @!P6 BRA `(.L_x_1885) ;  /* 0x000000000004e947 */ /* 0x000fd80003800000 */
[----:B-1----:R0:W-:Y:S02]  /*bd80*/  REDG.E.ADD.F32.FTZ.RN.STRONG.GPU desc[UR26][R64.64+0x400], R195 ;  /* 0x000400c3400079a6 */ /* 0x0021e4000c12f31a */
.L_x_1885:
[----:B------:R-:W-:Y:S05]  /*bd90*/  BSYNC.RECONVERGENT B0 ;  /* 0x0000000000007941 */ /* 0x000fea0003800200 */
.L_x_1884:
[----:B01----:R0:W1:Y:S01]  /*bda0*/  LDS R195, [R199+0x4800] ;  /* 0x00480000c7c37984 */ /* 0x0030620000000800 */
[----:B------:R-:W-:Y:S01]  /*bdb0*/  BSSY.RECONVERGENT B0, `(.L_x_1886) ;  /* 0x0000006000007945 */ /* 0x000fe20003800200 */
[----:B------:R-:W-:Y:S02]  /*bdc0*/  IADD3 R197, PT, PT, R190, 0x300, RZ ;  /* 0x00000300bec57810 */ /* 0x000fe40007ffe0ff */
[----:B------:R-:W-:Y:S02]  /*bdd0*/  LEA R122, R122, UR22, 0x2 ;  /* 0x000000167a7a7c11 */ /* 0x000fe4000f8e10ff */
[----:B------:R-:W-:Y:S01]  /*bde0*/  LEA.HI R201, R201, R190, RZ, 0x1b ;  /* 0x000000bec9c97211 */ /* 0x000fe200078fd8ff */
[----:B------:R-:W-:Y:S06]  /*bdf0*/  @!P2 BRA `(.L_x_1887) ;  /* 0x000000000004a947 */ /* 0x000fec0003800000 */
[----:B-1----:R2:W-:Y:S02]  /*be00*/  REDG.E.ADD.F32.FTZ.RN.STRONG.GPU desc[UR26][R64.64+0x600], R195 ;  /* 0x000600c3400079a6 */ /* 0x0025e4000c12f31a */
.L_x_1887:
[----:B------:R-:W-:Y:S05]  /*be10*/  BSYNC.RECONVERGENT B0 ;  /* 0x0000000000007941 */ /* 0x000fea0003800200 */
.L_x_1886:
[----:B-12---:R1:W2:Y:S01]  /*be20*/  LDS R195, [R122+0x4a00] ;  /* 0x004a00007ac37984 */ /* 0x0062a20000000800 */
[----:B------:R-:W-:Y:S01]  /*be30*/  BSSY.RECONVERGENT B0, `(.L_x_1888) ;  /* 0x0000005000007945 */ /* 0x000fe20003800200 */
[----:B------:R-:W-:Y:S02]  /*be40*/  LEA.HI R197, R197, R190, RZ, 0x1b ;  /* 0x000000bec5c57211 */ /* 0x000fe400078fd8ff */
[----:B------:R-:W-:Y:S01]  /*be50*/  LEA R201, R201, UR22, 0x2 ;  /* 0x00000016c9c97c11 */ /* 0x000fe2000f8e10ff */
[----:B------:R-:W-:Y:S06]  /*be60*/  @!P3 BRA `(.L_x_1889) ;  /* 0x000000000004b947 */ /* 0x000fec0003800000 */
[----:B--2---:R2:W-:Y:S02]  /*be70*/  REDG.E.ADD.F32.FTZ.RN.STRONG.GPU desc[UR26][R64.64+0x800], R195 ;  /* 0x000800c3400079a6 */ /* 0x0045e4000c12f31a */
.L_x_1889:
[----:B------:R-:W-:Y:S05]  /*be80*/  BSYNC.RECONVERGENT B0 ;  /* 0x0000000000007941 */ /* 0x000fea0003800200 */
.L_x_1888:
[----:B--2---:R2:W0:Y:S01]  /*be90*/  LDS R195, [R201+0x4c00] ;  /* 0x004c0000c9c37984 */ /* 0x0044220000000800 */
[----:B------:R-:W-:Y:S01]  /*bea0*/  BSSY.RECONVERGENT B0, `(.L_x_1890) ;  /* 0x0000004000007945 */ /* 0x000fe20003800200 */
[----:B-1----:R-:W-:-:S03]  /*beb0*/  LEA R122, R197, UR22, 0x2 ;  /* 0x00000016c57a7c11 */ /* 0x002fc6000f8e10ff */
[----:B------:R-:W-:Y:S05]  /*bec0*/  @!P4 BRA `(.L_x_1891) ;  /* 0x000000000004c947 */ /* 0x000fea0003800000 */
[----:B0-----:R1:W-:Y:S02]  /*bed0*/  REDG.E.ADD.F32.FTZ.RN.STRONG.GPU desc[UR26][R64.64+0xa00], R195 ;  /* 0x000a00c3400079a6 */ /* 0x0013e4000c12f31a */
.L_x_1891:
[----:B------:R-:W-:Y:S05]  /*bee0*/  BSYNC.RECONVERGENT B0 ;  /* 0x0000000000007941 */ /* 0x000fea0003800200 */
.L_x_1890:
[----:B01----:R0:W1:Y:S01]  /*bef0*/  LDS R195, [R122+0x4e00] ;  /* 0x004e00007ac37984 */ /* 0x0030620000000800 */
[----:B------:R-:W-:Y:S01]  /*bf00*/  BSSY.RECONVERGENT B0, `(.L_x_1892) ;  /* 0x0000005000007945 */ /* 0x000fe20003800200 */
[C---:B------:R-:W-:Y:S02]  /*bf10*/  IADD3 R197, PT, PT, R190.reuse, 0x380, RZ ;  /* 0x00000380bec57810 */ /* 0x040fe40007ffe0ff */
[----:B------:R-:W-:Y:S01]  /*bf20*/  LOP3.LUT R199, R190, 0x400, RZ, 0xfc, !PT ;  /* 0x00000400bec77812 */ /* 0x000fe200078efcff */
[----:B------:R-:W-:Y:S06]  /*bf30*/  @!P5 BRA `(.L_x_1893) ;  /* 0x000000000004d947 */ /* 0x000fec0003800000 */
[----:B-1----:R1:W-:Y:S02]  /*bf40*/  REDG.E.ADD.F32.FTZ.RN.STRONG.GPU desc[UR26][R64.64+0xc00], R195 ;  /* 0x000c00c3400079a6 */ /* 0x0023e4000c12f31a */
.L_x_1893:
[----:B------:R-:W-:Y:S05]  /*bf50*/  BSYNC.RECONVERGENT B0 ;  /* 0x0000000000007941 */ /* 0x000fea0003800200 */
.L_x_1892:
        /* <DEDUP_REMOVED lines=16> */
.L_x_1895:
[----:B------:R-:W-:Y:S05]  /*c060*/  BSYNC.RECONVERGENT B0 ;  /* 0x0000000000007941 */ /* 0x000fea0003800200 */
.L_x_1894:
[----:B01----:R0:W1:Y:S01]  /*c070*/  LDS R195, [R199+0x5200] ;  /* 0x00520000c7c37984 */ /* 0x0030620000000800 */
[----:B------:R-:W-:Y:S01]  /*c080*/  BSSY.RECONVERGENT B0, `(.L_x_1896) ;  /* 0x0000006000007945 */ /* 0x000fe20003800200 */
[----:B------:R-:W-:Y:S02]  /*c090*/  IADD3 R197, PT, PT, R190, 0x580, RZ ;  /* 0x00000580bec57810 */ /* 0x000fe40007ffe0ff */
[----:B------:R-:W-:Y:S02]  /*c0a0*/  LEA.HI R201, R201, R190, RZ, 0x1b ;  /* 0x000000bec9c97211 */ /* 0x000fe400078fd8ff */
[----:B------:R-:W-:Y:S01]  /*c0b0*/  LEA R122, R122, UR22, 0x2 ;  /* 0x000000167a7a7c11 */ /* 0x000fe2000f8e10ff */
[----:B------:R-:W-:Y:S06]  /*c0c0*/  @!P2 BRA `(.L_x_1897) ;  /* 0x000000000004a947 */ /* 0x000fec0003800000 */
[----:B-1----:R2:W-:Y:S02]  /*c0d0*/  REDG.E.ADD.F32.FTZ.RN.STRONG.GPU desc[UR26][R64.64+0x1000], R195 ;  /* 0x001000c3400079a6 */ /* 0x0025e4000c12f31a */
.L_x_1897:
[----:B------:R-:W-:Y:S05]  /*c0e0*/  BSYNC.RECONVERGENT B0 ;  /* 0x0000000000007941 */ /* 0x000fea0003800200 */
.L_x_1896:
[----:B-12---:R1:W2:Y:S01]  /*c0f0*/  LDS R195, [R122+0x5400] ;  /* 0x005400007ac37984 */ /* 0x0062a20000000800 */
[----:B------:R-:W-:Y:S01]  /*c100*/  BSSY.RECONVERGENT B0, `(.L_x_1898) ;  /* 0x0000005000007945 */ /* 0x000fe20003800200 */
[----:B------:R-:W-:Y:S02]  /*c110*/  LEA.HI R197, R197, R190, RZ, 0x1b ;  /* 0x000000bec5c57211 */ /* 0x000fe400078fd8ff */
[----:B------:R-:W-:Y:S01]  /*c120*/  LEA R201, R201, UR22, 0x2 ;  /* 0x00000016c9c97c11 */ /* 0x000fe2000f8e10ff */
[----:B------:R-:W-:Y:S06]  /*c130*/  @!P3 BRA `(.L_x_1899) ;  /* 0x000000000004b947 */ /* 0x000fec0003800000 */
[----:B--2---:R2:W-:Y:S02]  /*c140*/  REDG.E.ADD.F32.FTZ.RN.STRONG.GPU desc[UR26][R64.64+0x1200], R195 ;  /* 0x001200c3400079a6 */ /* 0x0045e4000c12f31a */
.L_x_1899:
[----:B------:R-:W-:Y:S05]  /*c150*/  BSYNC.RECONVERGENT B0 ;  /* 0x0000000000007941 */ /* 0x000fea0003800200 */
.L_x_1898:
[----:B--2---:R2:W0:Y:S01]  /*c160*/  LDS R195, [R201+0x5600] ;  /* 0x00560000c9c37984 */ /* 0x0044220000000800 */
[----:B------:R-:W-:Y:S01]  /*c170*/  BSSY.RECONVERGENT B0, `(.L_x_1900) ;  /* 0x0000004000007945 */ /* 0x000fe20003800200 */
[----:B-1----:R-:W-:-:S03]  /*c180*/  LEA R122, R197, UR22, 0x2 ;  /* 0x00000016c57a7c11 */ /* 0x002fc6000f8e10ff */
[----:B------:R-:W-:Y:S05]  /*c190*/  @!P4 BRA `(.L_x_1901) ;  /* 0x000000000004c947 */ /* 0x000fea0003800000 */
[----:B0-----:R1:W-:Y:S02]  /*c1a0*/  REDG.E.ADD.F32.FTZ.RN.STRONG.GPU desc[UR26][R64.64+0x1400], R195 ;  /* 0x001400c3400079a6 */ /* 0x0013e4000c12f31a */
.L_x_1901:
[----:B------:R-:W-:Y:S05]  /*c1b0*/  BSYNC.RECONVERGENT B0 ;  /* 0x0000000000007941 */ /* 0x000fea0003800200 */
.L_x_1900:
[----:B01----:R0:W1:Y:S01]  /*c1c0*/  LDS R195, [R122+0x5800] ;  /* 0x005800007ac37984 */ /* 0x0030620000000800 */
[----:B------:R-:W-:Y:S01]  /*c1d0*/  BSSY.RECONVERGENT B0, `(.L_x_1902) ;  /* 0x0000005000007945 */ /* 0x000fe20003800200 */
[C---:B------:R-:W-:Y:S02]  /*c1e0*/  IADD3 R197, PT, PT, R190.reuse, 0x600, RZ ;  /* 0x00000600bec57810 */ /* 0x040fe40007ffe0ff */
[----:B------:R-:W-:Y:S01]  /*c1f0*/  IADD3 R199, PT, PT, R190, 0x680, RZ ;  /* 0x00000680bec77810 */ /* 0x000fe20007ffe0ff */
[----:B------:R-:W-:Y:S06]  /*c200*/  @!P5 BRA `(.L_x_1903) ;  /* 0x000000000004d947 */ /* 0x000fec0003800000 */
[----:B-1----:R1:W-:Y:S02]  /*c210*/  REDG.E.ADD.F32.FTZ.RN.STRONG.GPU desc[UR26][R64.64+0x1600], R195 ;  /* 0x001600c3400079a6 */ /* 0x0023e4000c12f31a */
.L_x_1903:
[----:B------:R-:W-:Y:S05]  /*c220*/  BSYNC.RECONVERGENT B0 ;  /* 0x0000000000007941 */ /* 0x000fea0003800200 */
.L_x_1902:
        /* <DEDUP_REMOVED lines=16> */
.L_x_1905:
[----:B------:R-:W-:Y:S05]  /*c330*/  BSYNC.RECONVERGENT B0 ;  /* 0x0000000000007941 */ /* 0x000fea0003800200 */
.L_x_1904:
[----:B01----:R0:W1:Y:S01]  /*c340*/  LDS R195, [R199+0x5c00] ;  /* 0x005c0000c7c37984 */ /* 0x0030620000000800 */
[----:B------:R-:W-:Y:S01]  /*c350*/  BSSY.RECONVERGENT B0, `(.L_x_1906) ;  /* 0x0000006000007945 */ /* 0x000fe20003800200 */
[----:B------:R-:W-:Y:S02]  /*c360*/  LOP3.LUT R197, R190, 0x800, RZ, 0xfc, !PT ;  /* 0x00000800bec57812 */ /* 0x000fe400078efcff */
[----:B------:R-:W-:Y:S02]  /*c370*/  LEA.HI R201, R201, R190, RZ, 0x1b ;  /* 0x000000bec9c97211 */ /* 0x000fe400078fd8ff */
[----:B------:R-:W-:Y:S01]  /*c380*/  LEA R122, R122, UR22, 0x2 ;  /* 0x000000167a7a7c11 */ /* 0x000fe2000f8e10ff */
[----:B------:R-:W-:Y:S06]  /*c390*/  @!P2 BRA `(.L_x_1907) ;  /* 0x000000000004a947 */ /* 0x000fec0003800000 */
[----:B-1----:R2:W-:Y:S02]  /*c3a0*/  REDG.E.ADD.F32.FTZ.RN.STRONG.GPU desc[UR26][R64.64+0x1a00], R195 ;  /* 0x001a00c3400079a6 */ /* 0x0025e4000c12f31a */
.L_x_1907:
[----:B------:R-:W-:Y:S05]  /*c3b0*/  BSYNC.RECONVERGENT B0 ;  /* 0x0000000000007941 */ /* 0x000fea0003800200 */
.L_x_1906:
[----:B-12---:R1:W2:Y:S01]  /*c3c0*/  LDS R195, [R122+0x5e00] ;  /* 0x005e00007ac37984 */ /* 0x0062a20000000800 */
[----:B------:R-:W-:Y:S01]  /*c3d0*/  BSSY.RECONVERGENT B0, `(.L_x_1908) ;  /* 0x0000005000007945 */ /* 0x000fe20003800200 */
[----:B------:R-:W-:Y:S02]  /*c3e0*/  LEA.HI R197, R197, R190, RZ, 0x1b ;  /* 0x000000bec5c57211 */ /* 0x000fe400078fd8ff */
[----:B------:R-:W-:Y:S01]  /*c3f0*/  LEA R201, R201, UR22, 0x2 ;  /* 0x00000016c9c97c11 */ /* 0x000fe2000f8e10ff */
[----:B------:R-:W-:Y:S06]  /*c400*/  @!P3 BRA `(.L_x_1909) ;  /* 0x000000000004b947 */ /* 0x000fec0003800000 */
[----:B--2---:R2:W-:Y:S02]  /*c410*/  REDG.E.ADD.F32.FTZ.RN.STRONG.GPU desc[UR26][R64.64+0x1c00], R195 ;  /* 0x001c00c3400079a6 */ /* 0x0045e4000c12f31a */
.L_x_1909:
[----:B------:R-:W-:Y:S05]  /*c420*/  BSYNC.RECONVERGENT B0 ;  /* 0x0000000000007941 */ /* 0x000fea0003800200 */
.L_x_1908:
[----:B--2---:R2:W0:Y:S01]  /*c430*/  LDS R195, [R201+0x6000] ;  /* 0x00600000c9c37984 */ /* 0x0044220000000800 */
[----:B------:R-:W-:Y:S01]  /*c440*/  BSSY.RECONVERGENT B0, `(.L_x_1910) ;  /* 0x0000004000007945 */ /* 0x000fe20003800200 */
[----:B-1----:R-:W-:-:S03]  /*c450*/  LEA R122, R197, UR22, 0x2 ;  /* 0x00000016c57a7c11 */ /* 0x002fc6000f8e10ff */
[----:B------:R-:W-:Y:S05]  /*c460*/  @!P4 BRA `(.L_x_1911) ;  /* 0x000000000004c947 */ /* 0x000fea0003800000 */
[----:B0-----:R1:W-:Y:S02]  /*c470*/  REDG.E.ADD.F32.FTZ.RN.STRONG.GPU desc[UR26][R64.64+0x1e00], R195 ;  /* 0x001e00c3400079a6 */ /* 0x0013e4000c12f31a */
.L_x_1911:
[----:B------:R-:W-:Y:S05]  /*c480*/  BSYNC.RECONVERGENT B0 ;  /* 0x0000000000007941 */ /* 0x000fea0003800200 */
.L_x_1910:
[----:B01----:R0:W1:Y:S01]  /*c490*/  LDS R195, [R122+0x6200] ;  /* 0x006200007ac37984 */ /* 0x0030620000000800 */
[----:B------:R-:W-:Y:S01]  /*c4a0*/  BSSY.RECONVERGENT B0, `(.L_x_1912) ;  /* 0x0000005000007945 */ /* 0x000fe20003800200 */
[C---:B------:R-:W-:Y:S02]  /*c4b0*/  IADD3 R197, PT, PT, R190.reuse, 0x880, RZ ;  /* 0x00000880bec57810 */ /* 0x040fe40007ffe0ff */
[----:B------:R-:W-:Y:S01]  /*c4c0*/  IADD3 R199, PT, PT, R190, 0x900, RZ ;  /* 0x00000900bec77810 */ /* 0x000fe20007ffe0ff */
[----:B------:R-:W-:Y:S06]  /*c4d0*/  @!P5 BRA `(.L_x_1913) ;  /* 0x000000000004d947 */ /* 0x000fec0003800000 */
[----:B-1----:R1:W-:Y:S02]  /*c4e0*/  REDG.E.ADD.F32.FTZ.RN.STRONG.GPU desc[UR26][R64.64+0x2000], R195 ;  /* 0x002000c3400079a6 */ /* 0x0023e4000c12f31a */
.L_x_1913:
[----:B------:R-:W-:Y:S05]  /*c4f0*/  BSYNC.RECONVERGENT B0 ;  /* 0x0000000000007941 */ /* 0x000fea0003800200 */
.L_x_1912:
        /* <DEDUP_REMOVED lines=16> */
.L_x_1915:
[----:B------:R-:W-:Y:S05]  /*c600*/  BSYNC.RECONVERGENT B0 ;  /* 0x0000000000007941 */ /* 0x000fea0003800200 */
.L_x_1914:
[----:B01----:R0:W1:Y:S01]  /*c610*/  LDS R195, [R199+0x6600] ;  /* 0x00660000c7c37984 */ /* 0x0030620000000800 */
[----:B------:R-:W-:Y:S01]  /*c620*/  BSSY.RECONVERGENT B0, `(.L_x_1916) ;  /* 0x0000006000007945 */ /* 0x000fe20003800200 */
[----:B------:R-:W-:Y:S02]  /*c630*/  IADD3 R197, PT, PT, R190, 0xa80, RZ ;  /* 0x00000a80bec57810 */ /* 0x000fe40007ffe0ff */
[----:B------:R-:W-:Y:S02]  /*c640*/  LEA.HI R201, R201, R190, RZ, 0x1b ;  /* 0x000000bec9c97211 */ /* 0x000fe400078fd8ff */
[----:B------:R-:W-:Y:S01]  /*c650*/  LEA R122, R122, UR22, 0x2 ;  /* 0x000000167a7a7c11 */ /* 0x000fe2000f8e10ff */
[----:B------:R-:W-:Y:S06]  /*c660*/  @!P2 BRA `(.L_x_1917) ;  /* 0x000000000004a947 */ /* 0x000fec0003800000 */
[----:B-1----:R2:W-:Y:S02]  /*c670*/  REDG.E.ADD.F32.FTZ.RN.STRONG.GPU desc[UR26][R64.64+0x2400], R195 ;  /* 0x002400c3400079a6 */ /* 0x0025e4000c12f31a */
.L_x_1917:
[----:B------:R-:W-:Y:S05]  /*c680*/  BSYNC.RECONVERGENT B0 ;  /* 0x0000000000007941 */ /* 0x000fea0003800200 */
.L_x_1916:
[----:B-12---:R1:W2:Y:S01]  /*c690*/  LDS R195, [R122+0x6800] ;  /* 0x006800007ac37984 */ /* 0x0062a20000000800 */
[----:B------:R-:W-:Y:S01]  /*c6a0*/  BSSY.RECONVERGENT B0, `(.L_x_1918) ;  /* 0x0000005000007945 */ /* 0x000fe20003800200 */
[----:B------:R-:W-:Y:S02]  /*c6b0*/  LEA.HI R197, R197, R190, RZ, 0x1b ;  /* 0x000000bec5c57211 */ /* 0x000fe400078fd8ff */
[----:B------:R-:W-:Y:S01]  /*c6c0*/  LEA R201, R201, UR22, 0x2 ;  /* 0x00000016c9c97c11 */ /* 0x000fe2000f8e10ff */
[----:B------:R-:W-:Y:S06]  /*c6d0*/  @!P3 BRA `(.L_x_1919) ;  /* 0x000000000004b947 */ /* 0x000fec0003800000 */
[----:B--2---:R2:W-:Y:S02]  /*c6e0*/  REDG.E.ADD.F32.FTZ.RN.STRONG.GPU desc[UR26][R64.64+0x2600], R195 ;  /* 0x002600c3400079a6 */ /* 0x0045e4000c12f31a */
.L_x_1919:
[----:B------:R-:W-:Y:S05]  /*c6f0*/  BSYNC.RECONVERGENT B0 ;  /* 0x0000000000007941 */ /* 0x000fea0003800200 */
.L_x_1918:
[----:B--2---:R2:W0:Y:S01]  /*c700*/  LDS R195, [R201+0x6a00] ;  /* 0x006a0000c9c37984 */ /* 0x0044220000000800 */
[----:B------:R-:W-:Y:S01]  /*c710*/  BSSY.RECONVERGENT B0, `(.L_x_1920) ;  /* 0x0000004000007945 */ /* 0x000fe20003800200 */
[----:B-1----:R-:W-:-:S03]  /*c720*/  LEA R122, R197, UR22, 0x2 ;  /* 0x00000016c57a7c11 */ /* 0x002fc6000f8e10ff */
[----:B------:R-:W-:Y:S05]  /*c730*/  @!P4 BRA `(.L_x_1921) ;  /* 0x000000000004c947 */ /* 0x000fea0003800000 */
[----:B0-----:R1:W-:Y:S02]  /*c740*/  REDG.E.ADD.F32.FTZ.RN.STRONG.GPU desc[UR26][R64.64+0x2800], R195 ;  /* 0x002800c3400079a6 */ /* 0x0013e4000c12f31a */
.L_x_1921:
[----:B------:R-:W-:Y:S05]  /*c750*/  BSYNC.RECONVERGENT B0 ;  /* 0x0000000000007941 */ /* 0x000fea0003800200 */
.L_x_1920:
[----:B01----:R0:W1:Y:S01]  /*c760*/  LDS R195, [R122+0x6c00] ;  /* 0x006c00007ac37984 */ /* 0x0030620000000800 */
[----:B------:R-:W-:Y:S01]  /*c770*/  BSSY.RECONVERGENT B0, `(.L_x_1922) ;  /* 0x0000005000007945 */ /* 0x000fe20003800200 */
[C---:B------:R-:W-:Y:S02]  /*c780*/  IADD3 R197, PT, PT, R190.reuse, 0xb00, RZ ;  /* 0x00000b00bec57810 */ /* 0x040fe40007ffe0ff */
[----:B------:R-:W-:Y:S01]  /*c790*/  IADD3 R199, PT, PT, R190, 0xb80, RZ ;  /* 0x00000b80bec77810 */ /* 0x000fe20007ffe0ff */
[----:B------:R-:W-:Y:S06]  /*c7a0*/  @!P5 BRA `(.L_x_1923) ;  /* 0x000000000004d947 */ /* 0x000fec0003800000 */
[----:B-1----:R1:W-:Y:S02]  /*c7b0*/  REDG.E.ADD.F32.FTZ.RN.STRONG.GPU desc[UR26][R64.64+0x2a00], R195 ;  /* 0x002a00c3400079a6 */ /* 0x0023e4000c12f31a */
.L_x_1923:
[----:B------:R-:W-:Y:S05]  /*c7c0*/  BSYNC.RECONVERGENT B0 ;  /* 0x0000000000007941 */ /* 0x000fea0003800200 */
.L_x_1922:
        /* <DEDUP_REMOVED lines=16> */
.L_x_1925:
[----:B------:R-:W-:Y:S05]  /*c8d0*/  BSYNC.RECONVERGENT B0 ;  /* 0x0000000000007941 */ /* 0x000fea0003800200 */
.L_x_1924:
[----:B01----:R0:W1:Y:S01]  /*c8e0*/  LDS R195, [R199+0x7000] ;  /* 0x00700000c7c37984 */ /* 0x0030620000000800 */
[----:B------:R-:W-:Y:S01]  /*c8f0*/  BSSY.RECONVERGENT B0, `(.L_x_1926) ;  /* 0x0000006000007945 */ /* 0x000fe20003800200 */
[----:B------:R-:W-:Y:S02]  /*c900*/  IADD3 R197, PT, PT, R190, 0xd00, RZ ;  /* 0x00000d00bec57810 */ /* 0x000fe40007ffe0ff */
[----:B------:R-:W-:Y:S02]  /*c910*/  LEA.HI R201, R201, R190, RZ, 0x1b ;  /* 0x000000bec9c97211 */ /* 0x000fe400078fd8ff */
[----:B------:R-:W-:Y:S01]  /*c920*/  LEA R122, R122, UR22, 0x2 ;  /* 0x000000167a7a7c11 */ /* 0x000fe2000f8e10ff */
[----:B------:R-:W-:Y:S06]  /*c930*/  @!P2 BRA `(.L_x_1927) ;  /* 0x000000000004a947 */ /* 0x000fec0003800000 */
[----:B-1----:R2:W-:Y:S02]  /*c940*/  REDG.E.ADD.F32.FTZ.RN.STRONG.GPU desc[UR26][R64.64+0x2e00], R195 ;  /* 0x002e00c3400079a6 */ /* 0x0025e4000c12f31a */
.L_x_1927:
[----:B------:R-:W-:Y:S05]  /*c950*/  BSYNC.RECONVERGENT B0 ;  /* 0x0000000000007941 */ /* 0x000fea0003800200 */
.L_x_1926:
[----:B-12---:R1:W2:Y:S01]  /*c960*/  LDS R195, [R122+0x7200] ;  /* 0x007200007ac37984 */ /* 0x0062a20000000800 */
[----:B------:R-:W-:Y:S01]  /*c970*/  BSSY.RECONVERGENT B0, `(.L_x_1928) ;  /* 0x0000005000007945 */ /* 0x000fe20003800200 */
[----:B------:R-:W-:Y:S02]  /*c980*/  LEA.HI R197, R197, R190, RZ, 0x1b ;  /* 0x000000bec5c57211 */ /* 0x000fe400078fd8ff */
[----:B------:R-:W-:Y:S01]  /*c990*/  LEA R201, R201, UR22, 0x2 ;  /* 0x00000016c9c97c11 */ /* 0x000fe2000f8e10ff */
[----:B------:R-:W-:Y:S06]  /*c9a0*/  @!P3 BRA `(.L_x_1929) ;  /* 0x000000000004b947 */ /* 0x000fec0003800000 */
[----:B--2---:R2:W-:Y:S02]  /*c9b0*/  REDG.E.ADD.F32.FTZ.RN.STRONG.GPU desc[UR26][R64.64+0x3000], R195 ;  /* 0x003000c3400079a6 */ /* 0x0045e4000c12f31a */
.L_x_1929:
[----:B------:R-:W-:Y:S05]  /*c9c0*/  BSYNC.RECONVERGENT B0 ;  /* 0x0000000000007941 */ /* 0x000fea0003800200 */
.L_x_1928:
[----:B--2---:R2:W0:Y:S01]  /*c9d0*/  LDS R195, [R201+0x7400] ;  /* 0x00740000c9c37984 */ /* 0x0044220000000800 */
[----:B------:R-:W-:Y:S01]  /*c9e0*/  BSSY.RECONVERGENT B0, `(.L_x_1930) ;  /* 0x0000004000007945 */ /* 0x000fe20003800200 */
[----:B-1----:R-:W-:-:S03]  /*c9f0*/  LEA R122, R197, UR22, 0x2 ;  /* 0x00000016c57a7c11 */ /* 0x002fc6000f8e10ff */
[----:B------:R-:W-:Y:S05]  /*ca00*/  @!P4 BRA `(.L_x_1931) ;  /* 0x000000000004c947 */ /* 0x000fea0003800000 */
[----:B0-----:R1:W-:Y:S02]  /*ca10*/  REDG.E.ADD.F32.FTZ.RN.STRONG.GPU desc[UR26][R64.64+0x3200], R195 ;  /* 0x003200c3400079a6 */ /* 0x0013e4000c12f31a */
.L_x_1931:
[----:B------:R-:W-:Y:S05]  /*ca20*/  BSYNC.RECONVERGENT B0 ;  /* 0x0000000000007941 */ /* 0x000fea0003800200 */
.L_x_1930:
[----:B01----:R0:W1:Y:S01]  /*ca30*/  LDS R195, [R122+0x7600] ;  /* 0x007600007ac37984 */ /* 0x0030620000000800 */
[----:B------:R-:W-:Y:S01]  /*ca40*/  BSSY.RECONVERGENT B0, `(.L_x_1932) ;  /* 0x0000005000007945 */ /* 0x000fe20003800200 */
[C---:B------:R-:W-:Y:S02]  /*ca50*/  IADD3 R197, PT, PT, R190.reuse, 0xd80, RZ ;  /* 0x00000d80bec57810 */ /* 0x040fe40007ffe0ff */
[----:B------:R-:W-:Y:S01]  /*ca60*/  IADD3 R199, PT, PT, R190, 0xe00, RZ ;  /* 0x00000e00bec77810 */ /* 0x000fe20007ffe0ff */
[----:B------:R-:W-:Y:S06]  /*ca70*/  @!P5 BRA `(.L_x_1933) ;  /* 0x000000000004d947 */ /* 0x000fec0003800000 */
[----:B-1----:R1:W-:Y:S02]  /*ca80*/  REDG.E.ADD.F32.FTZ.RN.STRONG.GPU desc[UR26][R64.64+0x3400], R195 ;  /* 0x003400c3400079a6 */ /* 0x0023e4000c12f31a */
.L_x_1933:
[----:B------:R-:W-:Y:S05]  /*ca90*/  BSYNC.RECONVERGENT B0 ;  /* 0x0000000000007941 */ /* 0x000fea0003800200 */
.L_x_1932:
        /* <DEDUP_REMOVED lines=16> */
.L_x_1935:
[----:B------:R-:W-:Y:S05]  /*cba0*/  BSYNC.RECONVERGENT B0 ;  /* 0x0000000000007941 */ /* 0x000fea0003800200 */
.L_x_1934:
[----:B01----:R0:W1:Y:S01]  /*cbb0*/  LDS R195, [R199+0x7a00] ;  /* 0x007a0000c7c37984 */ /* 0x0030620000000800 */
[----:B------:R-:W-:Y:S01]  /*cbc0*/  BSSY.RECONVERGENT B0, `(.L_x_1936) ;  /* 0x0000006000007945 */ /* 0x000fe20003800200 */
[----:B------:R-:W-:Y:S02]  /*cbd0*/  IADD3 R197, PT, PT, R190, 0xf80, RZ ;  /* 0x00000f80bec57810 */ /* 0x000fe40007ffe0ff */
[----:B------:R-:W-:Y:S02]  /*cbe0*/  LEA.HI R201, R201, R190, RZ, 0x1b ;  /* 0x000000bec9c97211 */ /* 0x000fe400078fd8ff */
[----:B------:R-:W-:Y:S01]  /*cbf0*/  LEA R122, R122, UR22, 0x2 ;  /* 0x000000167a7a7c11 */ /* 0x000fe2000f8e10ff */
[----:B------:R-:W-:Y:S06]  /*cc00*/  @!P2 BRA `(.L_x_1937) ;  /* 0x000000000004a947 */ /* 0x000fec0003800000 */
[----:B-1----:R2:W-:Y:S02]  /*cc10*/  REDG.E.ADD.F32.FTZ.RN.STRONG.GPU desc[UR26][R64.64+0x3800], R195 ;  /* 0x003800c3400079a6 */ /* 0x0025e4000c12f31a */
.L_x_1937:
[----:B------:R-:W-:Y:S05]  /*cc20*/  BSYNC.RECONVERGENT B0 ;  /* 0x0000000000007941 */ /* 0x000fea0003800200 */
.L_x_1936:
[----:B-12---:R1:W2:Y:S01]  /*cc30*/  LDS R195, [R122+0x7c00] ;  /* 0x007c00007ac37984 */ /* 0x0062a20000000800 */
[----:B------:R-:W-:Y:S01]  /*cc40*/  BSSY.RECONVERGENT B0, `(.L_x_1938) ;  /* 0x0000005000007945 */ /* 0x000fe20003800200 */
[----:B------:R-:W-:Y:S02]  /*cc50*/  LEA.HI R197, R197, R190, RZ, 0x1b ;  /* 0x000000bec5c57211 */ /* 0x000fe400078fd8ff */
[----:B------:R-:W-:Y:S01]  /*cc60*/  LEA R201, R201, UR22, 0x2 ;  /* 0x00000016c9c97c11 */ /* 0x000fe2000f8e10ff */
[----:B------:R-:W-:Y:S06]  /*cc70*/  @!P3 BRA `(.L_x_1939) ;  /* 0x000000000004b947 */ /* 0x000fec0003800000 */
[----:B--2---:R2:W-:Y:S02]  /*cc80*/  REDG.E.ADD.F32.FTZ.RN.STRONG.GPU desc[UR26][R64.64+0x3a00], R195 ;  /* 0x003a00c3400079a6 */ /* 0x0045e4000c12f31a */
.L_x_1939:
[----:B------:R-:W-:Y:S05]  /*cc90*/  BSYNC.RECONVERGENT B0 ;  /* 0x0000000000007941 */ /* 0x000fea0003800200 */
.L_x_1938:
[----:B--2---:R2:W0:Y:S01]  /*cca0*/  LDS R195, [R201+0x7e00] ;  /* 0x007e0000c9c37984 */ /* 0x0044220000000800 */
[----:B------:R-:W-:Y:S01]  /*ccb0*/  BSSY.RECONVERGENT B0, `(.L_x_1940) ;  /* 0x0000004000007945 */ /* 0x000fe20003800200 */
[----:B------:R-:W-:-:S03]  /*ccc0*/  LEA R197, R197, UR22, 0x2 ;  /* 0x00000016c5c57c11 */ /* 0x000fc6000f8e10ff */
[----:B------:R-:W-:Y:S05]  /*ccd0*/  @!P4 BRA `(.L_x_1941) ;  /* 0x000000000004c947 */ /* 0x000fea0003800000 */
[----:B0-----:R0:W-:Y:S02]  /*cce0*/  REDG.E.ADD.F32.FTZ.RN.STRONG.GPU desc[UR26][R64.64+0x3c00], R195 ;  /* 0x003c00c3400079a6 */ /* 0x0011e4000c12f31a */
.L_x_1941:
[----:B------:R-:W-:Y:S05]  /*ccf0*/  BSYNC.RECONVERGENT B0 ;  /* 0x0000000000007941 */ /* 0x000fea0003800200 */
.L_x_1940:
[----:B0-----:R0:W0:Y:S01]  /*cd00*/  LDS R195, [R197+0x8000] ;  /* 0x00800000c5c37984 */ /* 0x0010220000000800 */
[----:B------:R-:W-:Y:S01]  /*cd10*/  BSSY.RECONVERGENT B0, `(.L_x_1942) ;  /* 0x0000004000007945 */ /* 0x000fe20003800200 */
[----:B------:R-:W-:-:S03]  /*cd20*/  FADD.FTZ R61, R118, R61 ;  /* 0x0000003d763d7221 */ /* 0x000fc60000010000 */
[----:B------:R-:W-:Y:S05]  /*cd30*/  @!P5 BRA `(.L_x_1943) ;  /* 0x000000000004d947 */ /* 0x000fea0003800000 */
[----:B0-----:R0:W-:Y:S02]  /*cd40*/  REDG.E.ADD.F32.FTZ.RN.STRONG.GPU desc[UR26][R64.64+0x3e00], R195 ;  /* 0x003e00c3400079a6 */ /* 0x0011e4000c12f31a */
.L_x_1943:
[----:B------:R-:W-:Y:S05]  /*cd50*/  BSYNC.RECONVERGENT B0 ;  /* 0x0000000000007941 */ /* 0x000fea0003800200 */
.L_x_1942:
        /* <DEDUP_REMOVED lines=10> */
[----:B------:R-:W-:Y:S01]  /*ce00*/  FADD.FTZ R32, R79, R32 ;  /* 0x000000204f207221 */ /* 0x000fe20000010000 */
[----:B------:R-:W-:Y:S01]  /*ce10*/  FMUL.FTZ R75, R75, R114 ;  /* 0x000000724b4b7220 */ /* 0x000fe20000410000 */
[----:B------:R-:W2:Y:S01]  /*ce20*/  SHFL.DOWN PT, R118, R63, 0x1, 0x1f ;  /* 0x08201f003f767f89 */ /* 0x000ea200000e0000 */
[----:B------:R-:W-:Y:S01]  /*ce30*/  FMUL.FTZ R73, R73, R112 ;  /* 0x0000007049497220 */ /* 0x000fe20000410000 */
[----:B------:R-:W-:Y:S01]  /*ce40*/  FMUL.FTZ R83, R83, R169 ;  /* 0x000000a953537220 */ /* 0x000fe20000410000 */
[----:B------:R-:W-:Y:S01]  /*ce50*/  FFMA.FTZ R212, R212, R145, R75 ;  /* 0x00000091d4d47223 */ /* 0x000fe2000001004b */
[----:B------:R-:W-:Y:S01]  /*ce60*/  FMUL.FTZ R191, R74, R191 ;  /* 0x000000bf4abf7220 */ /* 0x000fe20000410000 */
[----:B------:R-:W-:Y:S01]  /*ce70*/  FFMA.FTZ R208, R208, R179, R73 ;  /* 0x000000b3d0d07223 */ /* 0x000fe20000010049 */
[----:B------:R-:W-:Y:S01]  /*ce80*/  FFMA.FTZ R83, R84, R123, R83 ;  /* 0x0000007b54537223 */ /* 0x000fe20000010053 */
[----:B------:R-:W-:Y:S01]  /*ce90*/  FFMA.FTZ R141, R214, R141, R143 ;  /* 0x0000008dd68d7223 */ /* 0x000fe2000001008f */
[----:B------:R-:W-:Y:S01]  /*cea0*/  FADD.FTZ R185, R64, R185 ;  /* 0x000000b940b97221 */ /* 0x000fe20000010000 */
[----:B------:R-:W-:Y:S01]  /*ceb0*/  FFMA.FTZ R189, R210, R189, R191 ;  /* 0x000000bdd2bd7223 */ /* 0x000fe200000100bf */
[----:B------:R-:W-:Y:S01]  /*cec0*/  FMUL.FTZ R87, R87, R171 ;  /* 0x000000ab57577220 */ /* 0x000fe20000410000 */
[----:B------:R-:W-:Y:S01]  /*ced0*/  FFMA.FTZ R64, R48, R131, R141 ;  /* 0x0000008330407223 */ /* 0x000fe2000001008d */
[----:B0-----:R-:W-:Y:S01]  /*cee0*/  @!P2 FADD.FTZ R60, R60, R65 ;  /* 0x000000413c3ca221 */ /* 0x001fe20000010000 */
[----:B------:R-:W-:Y:S01]  /*cef0*/  FMUL.FTZ R167, R72, R167 ;  /* 0x000000a748a77220 */ /* 0x000fe20000410000 */
[----:B------:R-:W-:Y:S01]  /*cf00*/  FFMA.FTZ R87, R88, R139, R87 ;  /* 0x0000008b58577223 */ /* 0x000fe20000010057 */
[----:B------:R-:W-:Y:S01]  /*cf10*/  FADD.FTZ R183, R64, R183 ;  /* 0x000000b740b77221 */ /* 0x000fe20000010000 */
[----:B-----5:R-:W-:Y:S01]  /*cf20*/  @!P2 FADD.FTZ R61, R61, R116 ;  /* 0x000000743d3da221 */ /* 0x020fe20000010000 */
[----:B------:R-:W0:Y:S01]  /*cf30*/  SHFL.DOWN PT, R79, R60, 0x2, 0x1f ;  /* 0x08401f003c4f7f89 */ /* 0x000e2200000e0000 */
[----:B------:R-:W-:Y:S01]  /*cf40*/  FFMA.FTZ R64, R50, R83, R189 ;  /* 0x0000005332407223 */ /* 0x000fe200000100bd */
[----:B------:R-:W-:Y:S01]  /*cf50*/  FFMA.FTZ R165, R206, R165, R167 ;  /* 0x000000a5cea57223 */ /* 0x000fe200000100a7 */
[----:B-1----:R-:W-:Y:S01]  /*cf60*/  @!P2 FADD.FTZ R62, R62, R195 ;  /* 0x000000c33e3ea221 */ /* 0x002fe20000010000 */
[----:B------:R-:W1:Y:S01]  /*cf70*/  SHFL.DOWN PT, R110, R61, 0x2, 0x1f ;  /* 0x08401f003d6e7f89 */ /* 0x000e6200000e0000 */
[----:B------:R-:W-:Y:S01]  /*cf80*/  FADD.FTZ R181, R64, R181 ;  /* 0x000000b540b57221 */ /* 0x000fe20000010000 */
[----:B------:R-:W-:Y:S01]  /*cf90*/  FFMA.FTZ R64, R52, R87, R165 ;  /* 0x0000005734407223 */ /* 0x000fe200000100a5 */
[----:B--2---:R-:W-:Y:S01]  /*cfa0*/  @!P2 FADD.FTZ R63, R63, R118 ;  /* 0x000000763f3fa221 */ /* 0x004fe20000010000 */
[----:B------:R-:W2:Y:S01]  /*cfb0*/  SHFL.DOWN PT, R103, R62, 0x2, 0x1f ;  /* 0x08401f003e677f89 */ /* 0x000ea200000e0000 */
[----:B------:R-:W-:Y:S01]  /*cfc0*/  ISETP.GT.AND P2, PT, R241, 0x1d, PT ;  /* 0x0000001df100780c */ /* 0x000fe20003f44270 */
[----:B------:R-:W-:Y:S01]  /*cfd0*/  FMUL.FTZ R71, R71, R106 ;  /* 0x0000006a47477220 */ /* 0x000fe20000410000 */
[----:B------:R-:W-:Y:S01]  /*cfe0*/  FADD.FTZ R27, R64, R27 ;  /* 0x0000001b401b7221 */ /* 0x000fe20000010000 */
[----:B------:R-:W5:Y:S01]  /*cff0*/  SHFL.DOWN PT, R116, R63, 0x2, 0x1f ;  /* 0x08401f003f747f89 */ /* 0x000f6200000e0000 */
[----:B------:R-:W-:Y:S01]  /*d000*/  FMUL.FTZ R161, R70, R161 ;  /* 0x000000a146a17220 */ /* 0x000fe20000410000 */
[----:B------:R-:W-:Y:S01]  /*d010*/  FFMA.FTZ R204, R204, R163, R71 ;  /* 0x000000a3cccc7223 */ /* 0x000fe20000010047 */
[----:B------:R-:W-:Y:S01]  /*d020*/  FMUL.FTZ R85, R85, R170 ;  /* 0x000000aa55557220 */ /* 0x000fe20000410000 */
[----:B------:R-:W-:Y:S01]  /*d030*/  FFMA.FTZ R65, R49, R108, R212 ;  /* 0x0000006c31417223 */ /* 0x000fe200000100d4 */
[----:B------:R-:W-:Y:S01]  /*d040*/  FMUL.FTZ R89, R89, R172 ;  /* 0x000000ac59597220 */ /* 0x000fe20000410000 */
[----:B------:R-:W-:Y:S01]  /*d050*/  ISETP.GT.AND P3, PT, R241, 0xf, PT ;  /* 0x0000000ff100780c */ /* 0x000fe20003f64270 */
[----:B------:R-:W-:Y:S01]  /*d060*/  FFMA.FTZ R86, R86, R111, R85 ;  /* 0x0000006f56567223 */ /* 0x000fe20000010055 */
[----:B------:R-:W-:Y:S01]  /*d070*/  FADD.FTZ R182, R65, R182 ;  /* 0x000000b641b67221 */ /* 0x000fe20000010000 */
[----:B------:R-:W-:Y:S01]  /*d080*/  FFMA.FTZ R90, R90, R113, R89 ;  /* 0x000000715a5a7223 */ /* 0x000fe20000010059 */
[----:B------:R-:W-:Y:S01]  /*d090*/  FMUL.FTZ R91, R91, R173 ;  /* 0x000000ad5b5b7220 */ /* 0x000fe20000410000 */
[----:B------:R-:W-:Y:S01]  /*d0a0*/  FFMA.FTZ R65, R51, R86, R208 ;  /* 0x0000005633417223 */ /* 0x000fe200000100d0 */
[----:B0-----:R-:W-:Y:S01]  /*d0b0*/  @!P2 FADD.FTZ R60, R60, R79 ;  /* 0x0000004f3c3ca221 */ /* 0x001fe20000010000 */
[----:B------:R-:W-:Y:S01]  /*d0c0*/  FMUL.FTZ R93, R93, R174 ;  /* 0x000000ae5d5d7220 */ /* 0x000fe20000410000 */
[----:B------:R-:W-:Y:S01]  /*d0d0*/  FMUL.FTZ R69, R69, R104 ;  /* 0x0000006845457220 */ /* 0x000fe20000410000 */
[----:B------:R-:W-:Y:S01]  /*d0e0*/  FMUL.FTZ R95, R95, R175 ;  /* 0x000000af5f5f7220 */ /* 0x000fe20000410000 */
[----:B-1----:R-:W-:Y:S01]  /*d0f0*/  @!P2 FADD.FTZ R61, R61, R110 ;  /* 0x0000006e3d3da221 */ /* 0x002fe20000010000 */
[----:B------:R-:W0:Y:S01]  /*d100*/  SHFL.DOWN PT, R73, R60, 0x4, 0x1f ;  /* 0x08801f003c497f89 */ /* 0x000e2200000e0000 */
[----:B------:R-:W-:Y:S01]  /*d110*/  FMUL.FTZ R157, R68, R157 ;  /* 0x0000009d449d7220 */ /* 0x000fe20000410000 */
[----:B------:R-:W-:Y:S01]  /*d120*/  FADD.FTZ R28, R65, R28 ;  /* 0x0000001c411c7221 */ /* 0x000fe20000010000 */
[----:B--2---:R-:W-:Y:S01]  /*d130*/  @!P2 FADD.FTZ R62, R62, R103 ;  /* 0x000000673e3ea221 */ /* 0x004fe20000010000 */
[----:B------:R-:W1:Y:S01]  /*d140*/  SHFL.DOWN PT, R74, R61, 0x4, 0x1f ;  /* 0x08801f003d4a7f89 */ /* 0x000e6200000e0000 */
[----:B------:R-:W-:Y:S01]  /*d150*/  FFMA.FTZ R65, R53, R90, R204 ;  /* 0x0000005a35417223 */ /* 0x000fe200000100cc */
[----:B------:R-:W-:Y:S01]  /*d160*/  FMUL.FTZ R67, R67, R78 ;  /* 0x0000004e43437220 */ /* 0x000fe20000410000 */
        /* <DEDUP_REMOVED lines=16> */
[----:B------:R-:W-:Y:S01]  /*d270*/  FADD.FTZ R26, R65, R26 ;  /* 0x0000001a411a7221 */ /* 0x000fe20000010000 */
[----:B0-----:R-:W-:Y:S01]  /*d280*/  @!P2 FADD.FTZ R60, R60, R73 ;  /* 0x000000493c3ca221 */ /* 0x001fe20000010000 */
[----:B------:R-:W-:Y:S01]  /*d290*/  FFMA.FTZ R200, R55, R94, R200 ;  /* 0x0000005e37c87223 */ /* 0x000fe200000100c8 */
[----:B------:R-:W-:Y:S01]  /*d2a0*/  FMUL.FTZ R97, R97, R176 ;  /* 0x000000b061617220 */ /* 0x000fe20000410000 */
[----:B------:R-:W-:Y:S01]  /*d2b0*/  FFMA.FTZ R153, R56, R96, R153 ;  /* 0x0000006038997223 */ /* 0x000fe20000010099 */
[----:B-1----:R-:W-:Y:S01]  /*d2c0*/  @!P2 FADD.FTZ R61, R61, R74 ;  /* 0x0000004a3d3da221 */ /* 0x002fe20000010000 */
[----:B------:R-:W0:Y:S01]  /*d2d0*/  SHFL.DOWN PT, R71, R60, 0x8, 0x1f ;  /* 0x09001f003c477f89 */ /* 0x000e2200000e0000 */
[----:B------:R-:W-:Y:S01]  /*d2e0*/  FFMA.FTZ R196, R196, R151, R67 ;  /* 0x00000097c4c47223 */ /* 0x000fe20000010043 */
[----:B------:R-:W-:Y:S01]  /*d2f0*/  BSSY.RECONVERGENT B0, `(.L_x_1944) ;  /* 0x0000028000007945 */ /* 0x000fe20003800200 */
[----:B--2---:R-:W-:Y:S01]  /*d300*/  @!P2 FADD.FTZ R62, R62, R75 ;  /* 0x0000004b3e3ea221 */ /* 0x004fe20000010000 */
[----:B------:R-:W1:Y:S01]  /*d310*/  SHFL.DOWN PT, R64, R61, 0x8, 0x1f ;  /* 0x09001f003d407f89 */ /* 0x000e6200000e0000 */
[----:B------:R-:W-:Y:S01]  /*d320*/  FFMA.FTZ R187, R120, R21, R187 ;  /* 0x0000001578bb7223 */ /* 0x000fe200000100bb */
[----:B------:R-:W-:Y:S01]  /*d330*/  FADD.FTZ R186, R125, R186 ;  /* 0x000000ba7dba7221 */ /* 0x000fe20000010000 */
[----:B-----5:R-:W-:Y:S01]  /*d340*/  @!P2 FADD.FTZ R63, R63, R84 ;  /* 0x000000543f3fa221 */ /* 0x020fe20000010000 */
[----:B------:R-:W2:Y:S01]  /*d350*/  SHFL.DOWN PT, R73, R62, 0x8, 0x1f ;  /* 0x09001f003e497f89 */ /* 0x000ea200000e0000 */
[----:B------:R-:W-:Y:S01]  /*d360*/  ISETP.GT.AND P2, PT, R241, 0x17, PT ;  /* 0x00000017f100780c */ /* 0x000fe20003f44270 */
[----:B------:R-:W-:Y:S01]  /*d370*/  FFMA.FTZ R226, R131, R31, R226 ;  /* 0x0000001f83e27223 */ /* 0x000fe200000100e2 */
[----:B------:R-:W-:Y:S01]  /*d380*/  FADD.FTZ R184, R129, R184 ;  /* 0x000000b881b87221 */ /* 0x000fe20000010000 */
[----:B------:R-:W5:Y:S01]  /*d390*/  SHFL.DOWN PT, R70, R63, 0x8, 0x1f ;  /* 0x09001f003f467f89 */ /* 0x000f6200000e0000 */
[----:B------:R-:W-:Y:S01]  /*d3a0*/  FFMA.FTZ R227, R108, R33, R227 ;  /* 0x000000216ce37223 */ /* 0x000fe200000100e3 */
[----:B------:R-:W-:Y:S01]  /*d3b0*/  FFMA.FTZ R228, R83, R34, R228 ;  /* 0x0000002253e47223 */ /* 0x000fe200000100e4 */
[----:B------:R-:W-:Y:S01]  /*d3c0*/  FFMA.FTZ R229, R86, R35, R229 ;  /* 0x0000002356e57223 */ /* 0x000fe200000100e5 */
[----:B------:R-:W-:Y:S01]  /*d3d0*/  FFMA.FTZ R230, R87, R36, R230 ;  /* 0x0000002457e67223 */ /* 0x000fe200000100e6 */
[----:B------:R-:W-:Y:S01]  /*d3e0*/  FFMA.FTZ R231, R90, R37, R231 ;  /* 0x000000255ae77223 */ /* 0x000fe200000100e7 */
[----:B------:R-:W-:Y:S01]  /*d3f0*/  FFMA.FTZ R232, R91, R38, R232 ;  /* 0x000000265be87223 */ /* 0x000fe200000100e8 */
[----:B------:R-:W-:Y:S01]  /*d400*/  FADD.FTZ R24, R159, R24 ;  /* 0x000000189f187221 */ /* 0x000fe20000010000 */
[----:B------:R-:W-:Y:S01]  /*d410*/  FFMA.FTZ R233, R94, R39, R233 ;  /* 0x000000275ee97223 */ /* 0x000fe200000100e9 */
[----:B------:R-:W-:Y:S01]  /*d420*/  FFMA.FTZ R237, R96, R40, R237 ;  /* 0x0000002860ed7223 */ /* 0x000fe200000100ed */
[----:B------:R-:W-:Y:S01]  /*d430*/  FADD.FTZ R23, R200, R23 ;  /* 0x00000017c8177221 */ /* 0x000fe20000010000 */
[----:B------:R-:W-:Y:S01]  /*d440*/  FFMA.FTZ R97, R98, R117, R97 ;  /* 0x0000007562617223 */ /* 0x000fe20000010061 */
[----:B0-----:R-:W-:Y:S01]  /*d450*/  @!P2 FADD.FTZ R60, R60, R71 ;  /* 0x000000473c3ca221 */ /* 0x001fe20000010000 */
[----:B------:R-:W-:Y:S01]  /*d460*/  FADD.FTZ R22, R153, R22 ;  /* 0x0000001699167221 */ /* 0x000fe20000010000 */
        /* <DEDUP_REMOVED lines=16> */
.L_x_1945:
[----:B------:R-:W-:Y:S05]  /*d570*/  BSYNC.RECONVERGENT B0 ;  /* 0x0000000000007941 */ /* 0x000fea0003800200 */
.L_x_1944:
        /* <DEDUP_REMOVED lines=12> */
[----:B-1----:R-:W-:Y:S01]  /*d640*/  FFMA.FTZ R65, R59, R101, R192 ;  /* 0x000000653b417223 */ /* 0x002fe200000100c0 */
[----:B------:R-:W-:Y:S01]  /*d650*/  BAR.SYNC.DEFER_BLOCKING 0x0 ;  /* 0x0000000000007b1d */ /* 0x000fe20000010000 */
[----:B------:R-:W-:Y:S01]  /*d660*/  FADD.FTZ R20, R97, R20 ;  /* 0x0000001461147221 */ /* 0x000fe20000010000 */
[----:B------:R-:W-:Y:S01]  /*d670*/  FFMA.FTZ R240, R101, R43, R240 ;  /* 0x0000002b65f07223 */ /* 0x000fe200000100f0 */
[----:B------:R-:W-:Y:S01]  /*d680*/  FADD.FTZ R19, R100, R19 ;  /* 0x0000001364137221 */ /* 0x000fe20000010000 */
[----:B------:R-:W-:-:S02]  /*d690*/  FADD.FTZ R18, R65, R18 ;  /* 0x0000001241127221 */ /* 0x000fc40000010000 */
[----:B------:R-:W-:Y:S04]  /*d6a0*/  BSSY.RECONVERGENT B0, `(.L_x_1946) ;  /* 0x000001c000007945 */ /* 0x000fe80003800200 */
[----:B------:R-:W-:Y:S05]  /*d6b0*/  @P0 BRA `(.L_x_1947) ;  /* 0x0000000000680947 */ /* 0x000fea0003800000 */
[----:B------:R-:W-:Y:S01]  /*d6c0*/  UISETP.NE.AND UP0, UPT, UR13, UR45, UPT ;  /* 0x0000002d0d00728c */ /* 0x000fe2000bf05270 */
[----:B0-----:R-:W0:Y:S01]  /*d6d0*/  LDS.128 R64, [UR22+0x8420] ;  /* 0x00842016ff407984 */ /* 0x001e220008000c00 */
        /* <DEDUP_REMOVED lines=24> */
.L_x_1947:
[----:B------:R-:W-:Y:S05]  /*d860*/  BSYNC.RECONVERGENT B0 ;  /* 0x0000000000007941 */ /* 0x000fea0003800200 */
.L_x_1946:
[----:B------:R-:W-:-:S04]  /*d870*/  UIADD3 UR8, UPT, UPT, UR8, 0x1, URZ ;  /* 0x0000000108087890 */ /* 0x000fc8000fffe0ff */
[----:B------:R-:W-:-:S09]  /*d880*/  UISETP.GE.AND UP0, UPT, UR8, UR46, UPT ;  /* 0x0000002e0800728c */ /* 0x000fd2000bf06270 */
[----:B------:R-:W-:Y:S05]  /*d890*/  BRA.U !UP0, `(.L_x_1948) ;  /* 0xffffff6d08f87547 */ /* 0x000fea000b83ffff */
.L_x_1850:
[----:B------:R-:W-:Y:S01]  /*d8a0*/  BAR.SYNC.DEFER_BLOCKING 0x0 ;  /* 0x0000000000007b1d */ /* 0x000fe20000010000 */
[C---:B------:R-:W-:Y:S01]  /*d8b0*/  SHF.L.U32 R3, R190.reuse, 0x4, RZ ;  /* 0x00000004be037819 */ /* 0x040fe200000006ff */
[----:B------:R-:W-:Y:S01]  /*d8c0*/  ULEA UR24, UR13, 0xfffff800, 0xb ;  /* 0xfffff8000d187891 */ /* 0x000fe2000f8e58ff */
[----:B------:R-:W-:-:S03]  /*d8d0*/  LOP3.LUT R0, R190, 0x1f, RZ, 0xc0, !PT ;  /* 0x0000001fbe007812 */ /* 0x000fc600078ec0ff */
[----:B------:R-:W-:Y:S01]  /*d8e0*/  UIADD3 UR8, UPT, UPT, -UR24, UR28, URZ ;  /* 0x0000001c18087290 */ /* 0x000fe2000fffe1ff */
[----:B------:R-:W-:Y:S01]  /*d8f0*/  LOP3.LUT R3, R0, 0x3e00, R3, 0xf8, !PT ;  /* 0x00003e0000037812 */ /* 0x000fe200078ef803 */
[----:B------:R-:W5:Y:S01]  /*d900*/  LDL.LU R85, [R1+0x28] ;  /* 0x0000280001557983 */ /* 0x000f620000300800 */
[----:B------:R-:W-:Y:S02]  /*d910*/  MOV R4, UR16 ;  /* 0x0000001000047c02 */ /* 0x000fe40008000f00 */
[----:B------:R-:W-:Y:S02]  /*d920*/  MOV R5, UR17 ;  /* 0x0000001100057c02 */ /* 0x000fe40008000f00 */
[----:B------:R-:W-:Y:S02]  /*d930*/  CS2R R6, SRZ ;  /* 0x0000000000067805 */ /* 0x000fe4000001ff00 */
[----:B------:R-:W-:Y:S02]  /*d940*/  LOP3.LUT R53, R3, 0x20, RZ, 0xfc, !PT ;  /* 0x0000002003357812 */ /* 0x000fe400078efcff */
[----:B------:R-:W-:-:S02]  /*d950*/  CS2R R8, SRZ ;  /* 0x0000000000087805 */ /* 0x000fc4000001ff00 */
[----:B------:R-:W-:Y:S02]  /*d960*/  ISETP.GE.AND P2, PT, R3, UR8, PT ;  /* 0x0000000803007c0c */ /* 0x000fe4000bf46270 */
[----:B------:R-:W-:Y:S02]  /*d970*/  CS2R R10, SRZ ;  /* 0x00000000000a7805 */ /* 0x000fe4000001ff00 */
[----:B------:R-:W-:Y:S02]  /*d980*/  ISETP.GE.AND P1, PT, R53, UR8, PT ;  /* 0x0000000835007c0c */ /* 0x000fe4000bf26270 */
[----:B------:R-:W-:Y:S02]  /*d990*/  CS2R R12, SRZ ;  /* 0x00000000000c7805 */ /* 0x000fe4000001ff00 */
[----:B------:R-:W-:Y:S02]  /*d9a0*/  LOP3.LUT R55, R3, 0x40, RZ, 0xfc, !PT ;  /* 0x0000004003377812 */ /* 0x000fe400078efcff */
[----:B------:R-:W-:-:S02]  /*d9b0*/  CS2R R14, SRZ ;  /* 0x00000000000e7805 */ /* 0x000fc4000001ff00 */
[C---:B------:R-:W-:Y:S01]  /*d9c0*/  LOP3.LUT R57, R3.reuse, 0x60, RZ, 0xfc, !PT ;  /* 0x0000006003397812 */ /* 0x040fe200078efcff */
[C---:B------:R-:W-:Y:S01]  /*d9d0*/  IMAD.WIDE.U32 R4, R3.reuse, 0x4, R4 ;  /* 0x0000000403047825 */ /* 0x040fe200078e0004 */
[C---:B------:R-:W-:Y:S01]  /*d9e0*/  LOP3.LUT R59, R3.reuse, 0x80, RZ, 0xfc, !PT ;  /* 0x00000080033b7812 */ /* 0x040fe200078efcff */
[----:B------:R-:W3:Y:S01]  /*d9f0*/  LDL.LU R84, [R1+0x24] ;  /* 0x0000240001547983 */ /* 0x000ee20000300800 */
[C---:B0-----:R-:W-:Y:S01]  /*da00*/  LOP3.LUT R61, R3.reuse, 0xa0, RZ, 0xfc, !PT ;  /* 0x000000a0033d7812 */ /* 0x041fe200078efcff */
[----:B------:R-:W-:Y:S01]  /*da10*/  HFMA2 R30, -RZ, RZ, 0, 0 ;  /* 0x00000000ff1e7431 */ /* 0x000fe200000001ff */
[----:B------:R-:W-:Y:S01]  /*da20*/  LOP3.LUT R63, R3, 0xc0, RZ, 0xfc, !PT ;  /* 0x000000c0033f7812 */ /* 0x000fe200078efcff */
[----:B------:R-:W5:Y:S01]  /*da30*/  @!P2 LDG.E R6, desc[UR26][R4.64] ;  /* 0x0000001a0406a981 */ /* 0x000f62000c1e1900 */
[----:B------:R-:W-:Y:S02]  /*da40*/  ISETP.GE.AND P0, PT, R55, UR8, PT ;  /* 0x0000000837007c0c */ /* 0x000fe4000bf06270 */
[----:B------:R-:W-:-:S02]  /*da50*/  CS2R R16, SRZ ;  /* 0x0000000000107805 */ /* 0x000fc4000001ff00 */
[----:B------:R-:W-:Y:S01]  /*da60*/  LOP3.LUT R65, R3, 0xe0, RZ, 0xfc, !PT ;  /* 0x000000e003417812 */ /* 0x000fe200078efcff */
[----:B------:R-:W3:Y:S01]  /*da70*/  @!P1 LDG.E R7, desc[UR26][R4.64+0x80] ;  /* 0x0000801a04079981 */ /* 0x000ee2000c1e1900 */
[----:B------:R-:W-:Y:S01]  /*da80*/  ISETP.GE.AND P4, PT, R57, UR8, PT ;  /* 0x0000000839007c0c */ /* 0x000fe2000bf86270 */
[----:B------:R-:W-:Y:S01]  /*da90*/  HFMA2 R34, -RZ, RZ, 0, 0 ;  /* 0x00000000ff227431 */ /* 0x000fe200000001ff */
[----:B------:R-:W-:Y:S01]  /*daa0*/  LOP3.LUT R67, R3, 0x100, RZ, 0xfc, !PT ;  /* 0x0000010003437812 */ /* 0x000fe200078efcff */
[----:B------:R-:W4:Y:S01]  /*dab0*/  LDL.LU R78, [R1+0x20] ;  /* 0x00002000014e7983 */ /* 0x000f220000300800 */
[----:B------:R-:W-:Y:S02]  /*dac0*/  ISETP.GE.AND P6, PT, R59, UR8, PT ;  /* 0x000000083b007c0c */ /* 0x000fe4000bfc6270 */
[----:B------:R-:W-:Y:S01]  /*dad0*/  MOV R21, RZ ;  /* 0x000000ff00157202 */ /* 0x000fe20000000f00 */
[----:B------:R-:W4:Y:S01]  /*dae0*/  LDL.LU R76, [R1+0x1c] ;  /* 0x00001c00014c7983 */ /* 0x000f220000300800 */
[----:B------:R-:W-:-:S02]  /*daf0*/  ISETP.GE.AND P5, PT, R61, UR8, PT ;  /* 0x000000083d007c0c */ /* 0x000fc4000bfa6270 */
[----:B------:R-:W-:Y:S01]  /*db00*/  MOV R25, RZ ;  /* 0x000000ff00197202 */ /* 0x000fe20000000f00 */
[----:B------:R-:W4:Y:S01]  /*db10*/  @!P0 LDG.E R8, desc[UR26][R4.64+0x100] ;  /* 0x0001001a04088981 */ /* 0x000f22000c1e1900 */
        /* <DEDUP_REMOVED lines=9> */
[----:B------:R-:W0:Y:S01]  /*dbb0*/  LDCU.64 UR30, c[0x0][0x500] ;  /* 0x0000a000ff1e77ac */ /* 0x000e220008000a00 */
[C---:B-1----:R-:W-:Y:S01]  /*dbc0*/  LOP3.LUT R73, R3.reuse, 0x160, RZ, 0xfc, !PT ;  /* 0x0000016003497812 */ /* 0x042fe200078efcff */
[----:B------:R-:W4:Y:S01]  /*dbd0*/  @!P5 LDG.E R11, desc[UR26][R4.64+0x280] ;  /* 0x0002801a040bd981 */ /* 0x000f22000c1e1900 */
[----:B------:R-:W-:-:S02]  /*dbe0*/  LOP3.LUT R75, R3, 0x180, RZ, 0xfc, !PT ;  /* 0x00000180034b7812 */ /* 0x000fc400078efcff */
[----:B------:R-:W-:Y:S01]  /*dbf0*/  LOP3.LUT R77, R3, 0x1a0, RZ, 0xfc, !PT ;  /* 0x000001a0034d7812 */ /* 0x000fe200078efcff */
[----:B------:R-:W4:Y:S01]  /*dc00*/  @!P3 LDG.E R12, desc[UR26][R4.64+0x300] ;  /* 0x0003001a040cb981 */ /* 0x000f22000c1e1900 */
[----:B------:R-:W-:Y:S02]  /*dc10*/  ISETP.GE.AND P0, PT, R69, UR8, PT ;  /* 0x0000000845007c0c */ /* 0x000fe4000bf06270 */
[----:B------:R-:W-:Y:S01]  /*dc20*/  LOP3.LUT R79, R3, 0x1c0, RZ, 0xfc, !PT ;  /* 0x000001c0034f7812 */ /* 0x000fe200078efcff */
[----:B------:R-:W4:Y:S01]  /*dc30*/  @!P2 LDG.E R13, desc[UR26][R4.64+0x380] ;  /* 0x0003801a040da981 */ /* 0x000f22000c1e1900 */
[----:B------:R-:W-:Y:S02]  /*dc40*/  ISETP.GE.AND P4, PT, R71, UR8, PT ;  /* 0x0000000847007c0c */ /* 0x000fe4000bf86270 */
[----:B------:R-:W-:Y:S01]  /*dc50*/  LOP3.LUT R83, R3, 0x1e0, RZ, 0xfc, !PT ;  /* 0x000001e003537812 */ /* 0x000fe200078efcff */
[----:B------:R-:W4:Y:S01]  /*dc60*/  @!P1 LDG.E R14, desc[UR26][R4.64+0x400] ;  /* 0x0004001a040e9981 */ /* 0x000f22000c1e1900 */
[----:B------:R-:W-:-:S02]  /*dc70*/  ISETP.GE.AND P6, PT, R73, UR8, PT ;  /* 0x0000000849007c0c */ /* 0x000fc4000bfc6270 */
[----:B------:R-:W-:Y:S01]  /*dc80*/  ISETP.GE.AND P5, PT, R75, UR8, PT ;  /* 0x000000084b007c0c */ /* 0x000fe2000bfa6270 */
[----:B------:R-:W4:Y:S01]  /*dc90*/  LDL.LU R74, [R1+0x18] ;  /* 0x00001800014a7983 */ /* 0x000f220000300800 */
[----:B------:R-:W-:Y:S02]  /*dca0*/  ISETP.GE.AND P3, PT, R77, UR8, PT ;  /* 0x000000084d007c0c */ /* 0x000fe4000bf66270 */
[----:B------:R-:W-:Y:S01]  /*dcb0*/  ISETP.GE.AND P2, PT, R79, UR8, PT ;  /* 0x000000084f007c0c */ /* 0x000fe2000bf46270 */
[----:B------:R-:W4:Y:S01]  /*dcc0*/  LDL.LU R72, [R1+0x14] ;  /* 0x0000140001487983 */ /* 0x000f220000300800 */
[----:B------:R-:W-:-:S03]  /*dcd0*/  ISETP.GE.AND P1, PT, R83, UR8, PT ;  /* 0x0000000853007c0c */ /* 0x000fc6000bf26270 */
[----:B------:R-:W4:Y:S04]  /*dce0*/  LDL.LU R70, [R1+0x10] ;  /* 0x0000100001467983 */ /* 0x000f280000300800 */
[----:B--2---:R-:W2:Y:S04]  /*dcf0*/  LDL.LU R68, [R1+0xc] ;  /* 0x00000c0001447983 */ /* 0x004ea80000300800 */
[----:B------:R-:W2:Y:S04]  /*dd00*/  LDL.LU R66, [R1+0x8] ;  /* 0x0000080001427983 */ /* 0x000ea80000300800 */
[----:B------:R-:W2:Y:S04]  /*dd10*/  LDL.LU R64, [R1+0x4] ;  /* 0x0000040001407983 */ /* 0x000ea80000300800 */
[----:B------:R-:W2:Y:S04]  /*dd20*/  @!P0 LDG.E R15, desc[UR26][R4.64+0x480] ;  /* 0x0004801a040f8981 */ /* 0x000ea8000c1e1900 */
[----:B------:R-:W2:Y:S04]  /*dd30*/  LDL.LU R62, [R1] ;  /* 0x00000000013e7983 */ /* 0x000ea80000300800 */
[----:B------:R-:W2:Y:S04]  /*dd40*/  @!P4 LDG.E R16, desc[UR26][R4.64+0x500] ;  /* 0x0005001a0410c981 */ /* 0x000ea8000c1e1900 */
[----:B------:R-:W2:Y:S04]  /*dd50*/  @!P6 LDG.E R17, desc[UR26][R4.64+0x580] ;  /* 0x0005801a0411e981 */ /* 0x000ea8000c1e1900 */
[----:B------:R-:W2:Y:S04]  /*dd60*/  @!P5 LDG.E R30, desc[UR26][R4.64+0x600] ;  /* 0x0006001a041ed981 */ /* 0x000ea8000c1e1900 */
[----:B------:R-:W2:Y:S04]  /*dd70*/  @!P3 LDG.E R21, desc[UR26][R4.64+0x680] ;  /* 0x0006801a0415b981 */ /* 0x000ea8000c1e1900 */
[----:B------:R-:W2:Y:S04]  /*dd80*/  @!P2 LDG.E R34, desc[UR26][R4.64+0x700] ;  /* 0x0007001a0422a981 */ /* 0x000ea8000c1e1900 */
[----:B------:R-:W2:Y:S04]  /*dd90*/  @!P1 LDG.E R25, desc[UR26][R4.64+0x780] ;  /* 0x0007801a04199981 */ /* 0x000ea8000c1e1900 */
[----:B------:R-:W2:Y:S04]  /*dda0*/  LDL.LU R60, [R1+0x2c] ;  /* 0x00002c00013c7983 */ /* 0x000ea80000300800 */
[----:B-----5:R-:W-:Y:S04]  /*ddb0*/  STS [R85], R6 ;  /* 0x0000000655007388 */ /* 0x020fe80000000800 */
[----:B---3--:R-:W-:Y:S04]  /*ddc0*/  STS [R84+0x80], R7 ;  /* 0x0000800754007388 */ /* 0x008fe80000000800 */
[----:B----4-:R-:W-:Y:S04]  /*ddd0*/  STS [R78+0x100], R8 ;  /* 0x000100084e007388 */ /* 0x010fe80000000800 */
[----:B------:R-:W-:Y:S04]  /*dde0*/  STS [R76+0x180], R9 ;  /* 0x000180094c007388 */ /* 0x000fe80000000800 */
[----:B------:R-:W-:Y:S04]  /*ddf0*/  STS [R74+0x200], R10 ;  /* 0x0002000a4a007388 */ /* 0x000fe80000000800 */
        /* <DEDUP_REMOVED lines=19> */
[----:B------:R-:W1:Y:S01]  /*df30*/  LDS R4, [R80+0x10] ;  /* 0x0000100050047984 */ /* 0x000e620000000800 */
[----:B--2---:R-:W-:Y:S01]  /*df40*/  FADD.FTZ R11, R5, UR6 ;  /* 0x00000006050b7e21 */ /* 0x004fe20008010000 */
[----:B------:R-:W-:Y:S02]  /*df50*/  FSETP.GTU.FTZ.AND P3, PT, R10, 20, PT ;  /* 0x41a000000a00780b */ /* 0x000fe40003f7c000 */
[----:B------:R-:W2:Y:S01]  /*df60*/  LDS R5, [R80+0x14] ;  /* 0x0000140050057984 */ /* 0x000ea20000000800 */
[----:B---3--:R-:W-:-:S03]  /*df70*/  FADD.FTZ R12, R6, UR6 ;  /* 0x00000006060c7e21 */ /* 0x008fc60008010000 */
[----:B------:R-:W3:Y:S01]  /*df80*/  LDS R6, [R80+0x18] ;  /* 0x0000180050067984 */ /* 0x000ee20000000800 */
[----:B------:R-:W-:Y:S01]  /*df90*/  FSETP.GTU.FTZ.AND P4, PT, R11, 20, PT ;  /* 0x41a000000b00780b */ /* 0x000fe20003f9c000 */
[----:B----4-:R-:W-:Y:S02]  /*dfa0*/  FADD.FTZ R13, R7, UR6 ;  /* 0x00000006070d7e21 */ /* 0x010fe40008010000 */
[----:B------:R-:W4:Y:S01]  /*dfb0*/  LDS R7, [R80+0x1c] ;  /* 0x00001c0050077984 */ /* 0x000f220000000800 */
[----:B------:R-:W-:Y:S02]  /*dfc0*/  FSETP.GTU.FTZ.AND P5, PT, R12, 20, PT ;  /* 0x41a000000c00780b */ /* 0x000fe40003fbc000 */
[----:B------:R-:W-:-:S06]  /*dfd0*/  @!P3 FMUL.FTZ R10, R10, -1.4426950216293334961 ;  /* 0xbfb8aa3b0a0ab820 */ /* 0x000fcc0000410000 */
[----:B------:R-:W5:Y:S01]  /*dfe0*/  @!P3 MUFU.EX2 R10, R10 ;  /* 0x0000000a000ab308 */ /* 0x000f620000000800 */
[----:B------:R-:W-:-:S04]  /*dff0*/  @!P4 FMUL.FTZ R11, R11, -1.4426950216293334961 ;  /* 0xbfb8aa3b0b0bc820 */ /* 0x000fc80000410000 */
[----:B------:R-:W-:-:S03]  /*e000*/  @!P5 FMUL.FTZ R12, R12, -1.4426950216293334961 ;  /* 0xbfb8aa3b0c0cd820 */ /* 0x000fc60000410000 */
[----:B------:R-:W0:Y:S08]  /*e010*/  @!P4 MUFU.EX2 R11, R11 ;  /* 0x0000000b000bc308 */ /* 0x000e300000000800 */
[----:B------:R-:W4:Y:S01]  /*e020*/  @!P5 MUFU.EX2 R12, R12 ;  /* 0x0000000c000cd308 */ /* 0x000f220000000800 */
[----:B-----5:R-:W-:Y:S01]  /*e030*/  @!P3 FADD.FTZ R10, R10, 1 ;  /* 0x3f8000000a0ab421 */ /* 0x020fe20000010000 */
[----:B-1----:R-:W-:-:S06]  /*e040*/  FADD.FTZ R4, R4, UR6 ;  /* 0x0000000604047e21 */ /* 0x002fcc0008010000 */
[----:B------:R1:W5:Y:S01]  /*e050*/  @!P3 MUFU.RCP R15, R10 ;  /* 0x0000000a000fb308 */ /* 0x0003620000001000 */
[----:B0-----:R-:W-:Y:S01]  /*e060*/  @!P4 FADD.FTZ R11, R11, 1 ;  /* 0x3f8000000b0bc421 */ /* 0x001fe20000010000 */
[----:B--2---:R-:W-:Y:S01]  /*e070*/  FADD.FTZ R16, R5, UR6 ;  /* 0x0000000605107e21 */ /* 0x004fe20008010000 */
[----:B---3--:R-:W-:Y:S01]  /*e080*/  FADD.FTZ R21, R6, UR6 ;  /* 0x0000000606157e21 */ /* 0x008fe20008010000 */
[----:B------:R-:W-:-:S04]  /*e090*/  FSETP.GTU.FTZ.AND P0, PT, R4, 20, PT ;  /* 0x41a000000400780b */ /* 0x000fc80003f1c000 */
[----:B------:R-:W0:Y:S01]  /*e0a0*/  @!P4 MUFU.RCP R14, R11 ;  /* 0x0000000b000ec308 */ /* 0x000e220000001000 */
[----:B------:R-:W-:Y:S02]  /*e0b0*/  FSETP.GTU.FTZ.AND P1, PT, R16, 20, PT ;  /* 0x41a000001000780b */ /* 0x000fe40003f3c000 */
[----:B------:R-:W-:Y:S01]  /*e0c0*/  FSETP.GTU.FTZ.AND P2, PT, R21, 20, PT ;  /* 0x41a000001500780b */ /* 0x000fe20003f5c000 */
[----:B----4-:R-:W-:Y:S01]  /*e0d0*/  @!P5 FADD.FTZ R12, R12, 1 ;  /* 0x3f8000000c0cd421 */ /* 0x010fe20000010000 */
[----:B-1----:R-:W-:-:S03]  /*e0e0*/  FADD.FTZ R10, R7, UR6 ;  /* 0x00000006070a7e21 */ /* 0x002fc60008010000 */
[----:B------:R1:W2:Y:S01]  /*e0f0*/  @!P5 MUFU.RCP R17, R12 ;  /* 0x0000000c0011d308 */ /* 0x0002a20000001000 */
[----:B------:R-:W-:Y:S01]  /*e100*/  @!P0 FMUL.FTZ R4, R4, -1.4426950216293334961 ;  /* 0xbfb8aa3b04048820 */ /* 0x000fe20000410000 */
[----:B-----5:R-:W-:Y:S01]  /*e110*/  @!P3 FMUL.FTZ R18, R18, R15 ;  /* 0x0000000f1212b220 */ /* 0x020fe20000410000 */
[----:B------:R-:W-:Y:S01]  /*e120*/  FSETP.GTU.FTZ.AND P3, PT, R10, 20, PT ;  /* 0x41a000000a00780b */ /* 0x000fe20003f7c000 */
[----:B------:R-:W-:Y:S01]  /*e130*/  FADD.FTZ R8, R8, UR6 ;  /* 0x0000000608087e21 */ /* 0x000fe20008010000 */
[----:B------:R-:W-:Y:S01]  /*e140*/  FSETP.GTU.FTZ.AND P6, PT, R13, 20, PT ;  /* 0x41a000000d00780b */ /* 0x000fe20003fdc000 */
[----:B------:R-:W-:Y:S02]  /*e150*/  @!P1 FMUL.FTZ R6, R16, -1.4426950216293334961 ;  /* 0xbfb8aa3b10069820 */ /* 0x000fe40000410000 */
[----:B------:R3:W4:Y:S01]  /*e160*/  @!P0 MUFU.EX2 R5, R4 ;  /* 0x0000000400058308 */ /* 0x0007220000000800 */
[----:B------:R-:W-:Y:S01]  /*e170*/  @!P2 FMUL.FTZ R7, R21, -1.4426950216293334961 ;  /* 0xbfb8aa3b1507a820 */ /* 0x000fe20000410000 */
[----:B0-----:R-:W-:Y:S01]  /*e180*/  @!P4 FMUL.FTZ R19, R19, R14 ;  /* 0x0000000e1313c220 */ /* 0x001fe20000410000 */
[----:B------:R-:W-:Y:S01]  /*e190*/  FSETP.GTU.FTZ.AND P4, PT, R8, 20, PT ;  /* 0x41a000000800780b */ /* 0x000fe20003f9c000 */
[----:B-1----:R-:W-:-:S04]  /*e1a0*/  FADD.FTZ R12, R9, UR6 ;  /* 0x00000006090c7e21 */ /* 0x002fc80008010000 */
[----:B------:R-:W0:Y:S01]  /*e1b0*/  @!P1 MUFU.EX2 R6, R6 ;  /* 0x0000000600069308 */ /* 0x000e220000000800 */
[----:B------:R-:W-:Y:S01]  /*e1c0*/  @!P3 FMUL.FTZ R9, R10, -1.4426950216293334961 ;  /* 0xbfb8aa3b0a09b820 */ /* 0x000fe20000410000 */
[----:B---3--:R-:W1:Y:S06]  /*e1d0*/  LDS R4, [R80+0x28] ;  /* 0x0000280050047984 */ /* 0x008e6c0000000800 */
[----:B------:R-:W3:Y:S01]  /*e1e0*/  @!P2 MUFU.EX2 R7, R7 ;  /* 0x000000070007a308 */ /* 0x000ee20000000800 */
[----:B--2---:R-:W-:Y:S01]  /*e1f0*/  @!P5 FMUL.FTZ R20, R20, R17 ;  /* 0x000000111414d220 */ /* 0x004fe20000410000 */
[----:B------:R-:W-:Y:S01]  /*e200*/  FSETP.GTU.FTZ.AND P5, PT, R12, 20, PT ;  /* 0x41a000000c00780b */ /* 0x000fe20003fbc000 */
[----:B------:R-:W-:Y:S01]  /*e210*/  @!P6 FMUL.FTZ R13, R13, -1.4426950216293334961 ;  /* 0xbfb8aa3b0d0de820 */ /* 0x000fe20000410000 */
[----:B------:R-:W-:Y:S01]  /*e220*/  @!P4 FMUL.FTZ R11, R8, -1.4426950216293334961 ;  /* 0xbfb8aa3b080bc820 */ /* 0x000fe20000410000 */
[----:B----4-:R-:W-:-:S02]  /*e230*/  @!P0 FADD.FTZ R8, R5, 1 ;  /* 0x3f80000005088421 */ /* 0x010fc40000010000 */
[----:B------:R-:W2:Y:S01]  /*e240*/  LDS R5, [R80+0x2c] ;  /* 0x00002c0050057984 */ /* 0x000ea20000000800 */
[----:B------:R-:W-:Y:S01]  /*e250*/  @!P3 MUFU.EX2 R9, R9 ;  /* 0x000000090009b308 */ /* 0x000fe20000000800 */
[----:B0-----:R-:W-:Y:S02]  /*e260*/  @!P1 FADD.FTZ R10, R6, 1 ;  /* 0x3f800000060a9421 */ /* 0x001fe40000010000 */
[----:B------:R-:W-:Y:S05]  /*e270*/  LDS R6, [R80+0x30] ;  /* 0x0000300050067984 */ /* 0x000fea0000000800 */
[----:B------:R-:W0:Y:S01]  /*e280*/  @!P6 MUFU.EX2 R13, R13 ;  /* 0x0000000d000de308 */ /* 0x000e220000000800 */
[----:B------:R-:W-:-:S07]  /*e290*/  @!P5 FMUL.FTZ R12, R12, -1.4426950216293334961 ;  /* 0xbfb8aa3b0c0cd820 */ /* 0x000fce0000410000 */
[----:B------:R3:W4:Y:S08]  /*e2a0*/  @!P4 MUFU.EX2 R14, R11 ;  /* 0x0000000b000ec308 */ /* 0x0007300000000800 */
[----:B------:R5:W1:Y:S01]  /*e2b0*/  @!P0 MUFU.RCP R16, R8 ;  /* 0x0000000800108308 */ /* 0x000a620000001000 */
[----:B---3--:R-:W-:Y:S02]  /*e2c0*/  @!P2 FADD.FTZ R11, R7, 1 ;  /* 0x3f800000070ba421 */ /* 0x008fe40000010000 */
[----:B------:R-:W-:Y:S04]  /*e2d0*/  LDS R7, [R80+0x34] ;  /* 0x0000340050077984 */ /* 0x000fe80000000800 */
[----:B-----5:R-:W3:Y:S01]  /*e2e0*/  LDS R8, [R80+0x38] ;  /* 0x0000380050087984 */ /* 0x020ee20000000800 */
[----:B------:R5:W2:Y:S01]  /*e2f0*/  @!P5 MUFU.EX2 R15, R12 ;  /* 0x0000000c000fd308 */ /* 0x000aa20000000800 */
[----:B0-----:R-:W-:Y:S01]  /*e300*/  @!P6 FADD.FTZ R13, R13, 1 ;  /* 0x3f8000000d0de421 */ /* 0x001fe20000010000 */
[----:B----4-:R-:W-:Y:S01]  /*e310*/  @!P4 FADD.FTZ R14, R14, 1 ;  /* 0x3f8000000e0ec421 */ /* 0x010fe20000010000 */
[----:B-----5:R-:W-:-:S02]  /*e320*/  @!P3 FADD.FTZ R12, R9, 1 ;  /* 0x3f800000090cb421 */ /* 0x020fc40000010000 */
[----:B------:R-:W0:Y:S01]  /*e330*/  LDS R9, [R80+0x3c] ;  /* 0x00003c0050097984 */ /* 0x000e220000000800 */
[----:B------:R-:W-:Y:S01]  /*e340*/  BAR.SYNC.DEFER_BLOCKING 0x0 ;  /* 0x0000000000007b1d */ /* 0x000fe20000010000 */
[----:B-1----:R-:W-:Y:S01]  /*e350*/  @!P0 FMUL.FTZ R23, R23, R16 ;  /* 0x0000001017178220 */ /* 0x002fe20000410000 */
[----:B--2---:R-:W-:-:S04]  /*e360*/  @!P5 FADD.FTZ R15, R15, 1 ;  /* 0x3f8000000f0fd421 */ /* 0x004fc80000010000 */
[----:B------:R-:W1:Y:S01]  /*e370*/  @!P6 MUFU.RCP R13, R13 ;  /* 0x0000000d000de308 */ /* 0x000e620000001000 */
[----:B------:R-:W-:-:S07]  /*e380*/  ISETP.NE.AND P0, PT, R190, RZ, PT ;  /* 0x000000ffbe00720c */ /* 0x000fce0003f05270 */
[----:B------:R2:W4:Y:S08]  /*e390*/  @!P1 MUFU.RCP R17, R10 ;  /* 0x0000000a00119308 */ /* 0x0005300000001000 */
[----:B------:R-:W5:Y:S01]  /*e3a0*/  @!P2 MUFU.RCP R11, R11 ;  /* 0x0000000b000ba308 */ /* 0x000f620000001000 */
[----:B--2---:R-:W-:-:S07]  /*e3b0*/  FADD.FTZ R10, R4, UR6 ;  /* 0x00000006040a7e21 */ /* 0x004fce0008010000 */
[----:B------:R2:W3:Y:S08]  /*e3c0*/  @!P4 MUFU.RCP R21, R14 ;  /* 0x0000000e0015c308 */ /* 0x0004f00000001000 */
[----:B------:R-:W0:Y:S01]  /*e3d0*/  @!P3 MUFU.RCP R12, R12 ;  /* 0x0000000c000cb308 */ /* 0x000e220000001000 */
[----:B--2---:R-:W-:-:S07]  /*e3e0*/  MOV R14, UR8 ;  /* 0x00000008000e7c02 */ /* 0x004fce0008000f00 */
[----:B------:R2:W0:Y:S01]  /*e3f0*/  @!P5 MUFU.RCP R4, R15 ;  /* 0x0000000f0004d308 */ /* 0x0004220000001000 */
[----:B------:R-:W-:Y:S01]  /*e400*/  FADD.FTZ R5, R5, UR6 ;  /* 0x0000000605057e21 */ /* 0x000fe20008010000 */
[----:B------:R-:W-:Y:S01]  /*e410*/  STS [R80], R240 ;  /* 0x000000f050007388 */ /* 0x000fe20000000800 */
[----:B-1----:R-:W-:Y:S01]  /*e420*/  @!P6 FMUL.FTZ R22, R22, R13 ;  /* 0x0000000d1616e220 */ /* 0x002fe20000410000 */
[----:B----4-:R-:W-:Y:S01]  /*e430*/  @!P1 FMUL.FTZ R24, R24, R17 ;  /* 0x0000001118189220 */ /* 0x010fe20000410000 */
[----:B-----5:R-:W-:Y:S01]  /*e440*/  @!P2 FMUL.FTZ R26, R26, R11 ;  /* 0x0000000b1a1aa220 */ /* 0x020fe20000410000 */
[----:B------:R-:W-:Y:S01]  /*e450*/  STS [R80+0x4], R239 ;  /* 0x000004ef50007388 */ /* 0x000fe20000000800 */
[----:B---3--:R-:W-:-:S03]  /*e460*/  @!P4 FMUL.FTZ R28, R28, R21 ;  /* 0x000000151c1cc220 */ /* 0x008fc60000410000 */
        /* <DEDUP_REMOVED lines=18> */
[----:B------:R-:W-:-:S03]  /*e590*/  FSETP.GTU.FTZ.AND P1, PT, R5, 20, PT ;  /* 0x41a000000500780b */ /* 0x000fc60003f3c000 */
[----:B--2---:R-:W-:Y:S01]  /*e5a0*/  LDS R15, [R78+0x100] ;  /* 0x000100004e0f7984 */ /* 0x004fe20000000800 */
[----:B------:R-:W-:-:S03]  /*e5b0*/  FADD.FTZ R6, R6, UR6 ;  /* 0x0000000606067e21 */ /* 0x000fc60008010000 */
[----:B------:R-:W-:Y:S01]  /*e5c0*/  LDS R17, [R76+0x180] ;  /* 0x000180004c117984 */ /* 0x000fe20000000800 */
        /* <DEDUP_REMOVED lines=14> */
[----:B------:R-:W-:Y:S01]  /*e6b0*/  FSETP.GTU.FTZ.AND P6, PT, R10, 20, PT ;  /* 0x41a000000a00780b */ /* 0x000fe20003fdc000 */
[----:B0-----:R-:W-:Y:S01]  /*e6c0*/  @!P3 FMUL.FTZ R27, R27, R12 ;  /* 0x0000000c1b1bb220 */ /* 0x001fe20000410000 */
[----:B------:R-:W-:Y:S01]  /*e6d0*/  BAR.SYNC.DEFER_BLOCKING 0x0 ;  /* 0x0000000000007b1d */ /* 0x000fe20000010000 */
[----:B------:R-:W-:Y:S01]  /*e6e0*/  @!P5 FMUL.FTZ R181, R181, R4 ;  /* 0x00000004b5b5d220 */ /* 0x000fe20000410000 */
[----:B------:R-:W-:-:S02]  /*e6f0*/  FSETP.GTU.FTZ.AND P3, PT, R8, 20, PT ;  /* 0x41a000000800780b */ /* 0x000fc40003f7c000 */
[----:B------:R-:W-:Y:S02]  /*e700*/  FSETP.GTU.FTZ.AND P5, PT, R6, 20, PT ;  /* 0x41a000000600780b */ /* 0x000fe40003fbc000 */
[----:B------:R-:W-:Y:S01]  /*e710*/  FSETP.GTU.FTZ.AND P4, PT, R7, 20, PT ;  /* 0x41a000000700780b */ /* 0x000fe20003f9c000 */
[----:B------:R-:W-:Y:S01]  /*e720*/  FADD.FTZ R9, R9, UR6 ;  /* 0x0000000609097e21 */ /* 0x000fe20008010000 */
[----:B------:R-:W-:-:S03]  /*e730*/  @!P1 FMUL.FTZ R5, R5, -1.4426950216293334961 ;  /* 0xbfb8aa3b05059820 */ /* 0x000fc60000410000 */
[----:B------:R-:W-:Y:S01]  /*e740*/  @!P6 FMUL.FTZ R4, R10, -1.4426950216293334961 ;  /* 0xbfb8aa3b0a04e820 */ /* 0x000fe20000410000 */
[----:B------:R-:W-:-:S03]  /*e750*/  FSETP.GTU.FTZ.AND P2, PT, R9, 20, PT ;  /* 0x41a000000900780b */ /* 0x000fc60003f5c000 */
[----:B------:R-:W-:Y:S01]  /*e760*/  @!P3 FMUL.FTZ R8, R8, -1.4426950216293334961 ;  /* 0xbfb8aa3b0808b820 */ /* 0x000fe20000410000 */
[----:B------:R-:W0:Y:S01]  /*e770*/  @!P1 MUFU.EX2 R5, R5 ;  /* 0x0000000500059308 */ /* 0x000e220000000800 */
[----:B------:R-:W-:Y:S02]  /*e780*/  @!P5 FMUL.FTZ R6, R6, -1.4426950216293334961 ;  /* 0xbfb8aa3b0606d820 */ /* 0x000fe40000410000 */
[----:B------:R-:W-:-:S05]  /*e790*/  @!P4 FMUL.FTZ R7, R7, -1.4426950216293334961 ;  /* 0xbfb8aa3b0707c820 */ /* 0x000fca0000410000 */
[----:B------:R-:W1:Y:S01]  /*e7a0*/  @!P6 MUFU.EX2 R4, R4 ;  /* 0x000000040004e308 */ /* 0x000e620000000800 */
[----:B------:R-:W2:Y:S01]  /*e7b0*/  LDS R10, [UR22+0x2100] ;  /* 0x00210016ff0a7984 */ /* 0x000ea20008000800 */
[----:B------:R-:W3:Y:S06]  /*e7c0*/  S2UR UR8, SR_CTAID.Y ;  /* 0x00000000000879c3 */ /* 0x000eec0000002600 */
[----:B------:R-:W4:Y:S01]  /*e7d0*/  @!P3 MUFU.EX2 R8, R8 ;  /* 0x000000080008b308 */ /* 0x000f220000000800 */
[----:B------:R-:W-:-:S07]  /*e7e0*/  @!P2 FMUL.FTZ R9, R9, -1.4426950216293334961 ;  /* 0xbfb8aa3b0909a820 */ /* 0x000fce0000410000 */
[----:B------:R-:W5:Y:S08]  /*e7f0*/  @!P5 MUFU.EX2 R6, R6 ;  /* 0x000000060006d308 */ /* 0x000f700000000800 */
[----:B------:R-:W3:Y:S01]  /*e800*/  @!P4 MUFU.EX2 R7, R7 ;  /* 0x000000070007c308 */ /* 0x000ee20000000800 */
[----:B0-----:R-:W-:Y:S01]  /*e810*/  @!P1 FADD.FTZ R5, R5, 1 ;  /* 0x3f80000005059421 */ /* 0x001fe20000010000 */
[----:B-1----:R-:W-:Y:S01]  /*e820*/  @!P6 FADD.FTZ R4, R4, 1 ;  /* 0x3f8000000404e421 */ /* 0x002fe20000010000 */
[----:B------:R-:W-:Y:S01]  /*e830*/  USHF.R.S32.HI UR25, URZ, 0x1f, UR24 ;  /* 0x0000001fff197899 */ /* 0x000fe20008011418 */
[----:B----4-:R-:W-:-:S04]  /*e840*/  @!P3 FADD.FTZ R8, R8, 1 ;  /* 0x3f8000000808b421 */ /* 0x010fc80000010000 */
[----:B------:R-:W0:Y:S01]  /*e850*/  @!P2 MUFU.EX2 R9, R9 ;  /* 0x000000090009a308 */ /* 0x000e220000000800 */
[----:B-----5:R-:W-:Y:S01]  /*e860*/  @!P5 FADD.FTZ R6, R6, 1 ;  /* 0x3f8000000606d421 */ /* 0x020fe20000010000 */
[----:B------:R-:W-:-:S06]  /*e870*/  UIMAD.WIDE.U32 UR10, UR32, UR28, UR24 ;  /* 0x0000001c200a72a5 */ /* 0x000fcc000f8e0018 */
[----:B------:R-:W1:Y:S01]  /*e880*/  @!P1 MUFU.RCP R12, R5 ;  /* 0x00000005000c9308 */ /* 0x000e620000001000 */
[----:B---3--:R-:W-:Y:S01]  /*e890*/  @!P4 FADD.FTZ R7, R7, 1 ;  /* 0x3f8000000707c421 */ /* 0x008fe20000010000 */
[----:B------:R-:W-:Y:S01]  /*e8a0*/  UIMAD UR11, UR32, UR29, UR11 ;  /* 0x0000001d200b72a4 */ /* 0x000fe2000f8e020b */
[----:B------:R-:W3:Y:S05]  /*e8b0*/  LDCU.64 UR28, c[0x0][0x550] ;  /* 0x0000aa00ff1c77ac */ /* 0x000eea0008000a00 */
[----:B------:R-:W-:Y:S08]  /*e8c0*/  @!P6 MUFU.RCP R49, R4 ;  /* 0x000000040031e308 */ /* 0x000ff00000001000 */
[----:B------:R-:W4:Y:S01]  /*e8d0*/  @!P3 MUFU.RCP R5, R8 ;  /* 0x000000080005b308 */ /* 0x000f220000001000 */
[----:B------:R-:W-:-:S07]  /*e8e0*/  UIMAD UR23, UR8, UR31, URZ ;  /* 0x0000001f081772a4 */ /* 0x000fce000f8e02ff */
[----:B------:R5:W2:Y:S01]  /*e8f0*/  @!P5 MUFU.RCP R51, R6 ;  /* 0x000000060033d308 */ /* 0x000aa20000001000 */
[----:B------:R-:W-:-:S07]  /*e900*/  UIMAD.WIDE.U32 UR10, UR8, UR30, UR10 ;  /* 0x0000001e080a72a5 */ /* 0x000fce000f8e000a */
[----:B------:R3:W2:Y:S01]  /*e910*/  @!P4 MUFU.RCP R4, R7 ;  /* 0x000000070004c308 */ /* 0x0006a20000001000 */
[----:B0-----:R-:W-:Y:S01]  /*e920*/  @!P2 FADD.FTZ R9, R9, 1 ;  /* 0x3f8000000909a421 */ /* 0x001fe20000010000 */
[----:B-1----:R-:W-:Y:S01]  /*e930*/  @!P1 FMUL.FTZ R183, R183, R12 ;  /* 0x0000000cb7b79220 */ /* 0x002fe20000410000 */
[----:B-----5:R-:W-:Y:S01]  /*e940*/  IADD3 R6, P1, PT, R3, UR10, RZ ;  /* 0x0000000a03067c10 */ /* 0x020fe2000ff3e0ff */
[----:B----4-:R-:W-:-:S04]  /*e950*/  @!P3 FMUL.FTZ R186, R186, R5 ;  /* 0x00000005babab220 */ /* 0x010fc80000410000 */
[----:B------:R-:W0:Y:S01]  /*e960*/  @!P2 MUFU.RCP R9, R9 ;  /* 0x000000090009a308 */ /* 0x000e220000001000 */
[----:B---3--:R-:W-:Y:S01]  /*e970*/  MOV R7, UR23 ;  /* 0x0000001700077c02 */ /* 0x008fe20008000f00 */
[----:B--2---:R-:W-:Y:S01]  /*e980*/  @!P5 FMUL.FTZ R184, R184, R51 ;  /* 0x00000033b8b8d220 */ /* 0x004fe20000410000 */
[-C--:B------:R-:W-:Y:S02]  /*e990*/  ISETP.GE.AND P3, PT, R53, R10.reuse, PT ;  /* 0x0000000a3500720c */ /* 0x080fe40003f66270 */
[----:B------:R-:W-:Y:S01]  /*e9a0*/  IADD3.X R5, PT, PT, R7, UR11, RZ, P1, !PT ;  /* 0x0000000b07057c10 */ /* 0x000fe20008ffe4ff */
[----:B------:R-:W-:Y:S01]  /*e9b0*/  @!P6 FMUL.FTZ R182, R182, R49 ;  /* 0x00000031b6b6e220 */ /* 0x000fe20000410000 */
[----:B------:R-:W-:Y:S01]  /*e9c0*/  ISETP.GE.AND P1, PT, R3, R10, PT ;  /* 0x0000000a0300720c */ /* 0x000fe20003f26270 */
[----:B------:R-:W1:Y:S01]  /*e9d0*/  LDCU.64 UR10, c[0x0][0x518] ;  /* 0x0000a300ff0a77ac */ /* 0x000e620008000a00 */
[----:B------:R-:W-:Y:S01]  /*e9e0*/  @!P4 FMUL.FTZ R185, R185, R4 ;  /* 0x00000004b9b9c220 */ /* 0x000fe20000410000 */
[----:B------:R-:W-:-:S02]  /*e9f0*/  ISETP.GE.AND P4, PT, R55, R10, PT ;  /* 0x0000000a3700720c */ /* 0x000fc40003f86270 */
[----:B------:R-:W-:Y:S02]  /*ea00*/  ISETP.GE.AND P5, PT, R57, R10, PT ;  /* 0x0000000a3900720c */ /* 0x000fe40003fa6270 */
[----:B------:R-:W-:-:S04]  /*ea10*/  LEA R4, P6, R6, UR28, 0x2 ;  /* 0x0000001c06047c11 */ /* 0x000fc8000f8c10ff */
[----:B------:R-:W-:Y:S01]  /*ea20*/  LEA.HI.X R5, R6, UR29, R5, 0x2, P6 ;  /* 0x0000001d06057c11 */ /* 0x000fe2000b0f1405 */
[----:B0-----:R-:W-:Y:S01]  /*ea30*/  @!P2 FMUL.FTZ R32, R32, R9 ;  /* 0x000000092020a220 */ /* 0x001fe20000410000 */
        /* <DEDUP_REMOVED lines=65> */
[----:B--2---:R-:W-:-:S05]  /*ee50*/  FADD.FTZ R18, R18, R60 ;  /* 0x0000003c12127221 */ /* 0x004fca0000010000 */
[----:B------:R-:W2:Y:S01]  /*ee60*/  LDS R6, [UR22+0x2100] ;  /* 0x00210016ff067984 */ /* 0x000ea20008000800 */
[----:B------:R-:W0:Y:S01]  /*ee70*/  LDCU.64 UR22, c[0x0][0x520] ;  /* 0x0000a400ff1677ac */ /* 0x000e220008000a00 */
[----:B---3--:R-:W-:Y:S01]  /*ee80*/  FADD.FTZ R19, R18, R19 ;  /* 0x0000001312137221 */ /* 0x008fe20000010000 */
[----:B-1----:R-:W-:-:S03]  /*ee90*/  UIMAD.WIDE.U32 UR24, UR32, UR10, UR24 ;  /* 0x0000000a201872a5 */ /* 0x002fc6000f8e0018 */
[----:B------:R-:W-:Y:S01]  /*eea0*/  FADD.FTZ R19, R19, R20 ;  /* 0x0000001413137221 */ /* 0x000fe20000010000 */
[----:B------:R-:W-:-:S03]  /*eeb0*/  UIMAD UR11, UR32, UR11, UR25 ;  /* 0x0000000b200b72a4 */ /* 0x000fc6000f8e0219 */
[----:B----4-:R-:W-:Y:S01]  /*eec0*/  FADD.FTZ R22, R19, R22 ;  /* 0x0000001613167221 */ /* 0x010fe20000010000 */
[----:B------:R-:W-:-:S03]  /*eed0*/  UMOV UR10, UR24 ;  /* 0x00000018000a7c82 */ /* 0x000fc60008000000 */
[----:B-----5:R-:W-:Y:S01]  /*eee0*/  FADD.FTZ R23, R22, R23 ;  /* 0x0000001716177221 */ /* 0x020fe20000010000 */
[----:B0-----:R-:W-:-:S04]  /*eef0*/  UIMAD.WIDE.U32 UR10, UR8, UR22, UR10 ;  /* 0x00000016080a72a5 */ /* 0x001fc8000f8e000a */
[----:B------:R-:W-:Y:S02]  /*ef00*/  UIMAD UR11, UR8, UR23, UR11 ;  /* 0x00000017080b72a4 */ /* 0x000fe4000f8e020b */
[----:B------:R-:W-:Y:S01]  /*ef10*/  IADD3 R5, P0, PT, R3, UR10, RZ ;  /* 0x0000000a03057c10 */ /* 0x000fe2000ff1e0ff */
[----:B------:R-:W-:-:S03]  /*ef20*/  FADD.FTZ R23, R23, R24 ;  /* 0x0000001817177221 */ /* 0x000fc60000010000 */
[----:B------:R-:W-:Y:S02]  /*ef30*/  IADD3.X R8, PT, PT, RZ, UR11, RZ, P0, !PT ;  /* 0x0000000bff087c10 */ /* 0x000fe400087fe4ff */
[----:B------:R-:W-:Y:S01]  /*ef40*/  LEA R4, P3, R5, UR28, 0x2 ;  /* 0x0000001c05047c11 */ /* 0x000fe2000f8610ff */
[----:B------:R-:W-:Y:S01]  /*ef50*/  FADD.FTZ R26, R23, R26 ;  /* 0x0000001a171a7221 */ /* 0x000fe20000010000 */
[-C--:B--2---:R-:W-:Y:S02]  /*ef60*/  ISETP.GE.AND P2, PT, R3, R6.reuse, PT ;  /* 0x000000060300720c */ /* 0x084fe40003f46270 */
[-C--:B------:R-:W-:Y:S02]  /*ef70*/  ISETP.GE.AND P1, PT, R53, R6.reuse, PT ;  /* 0x000000063500720c */ /* 0x080fe40003f26270 */
[----:B------:R-:W-:Y:S01]  /*ef80*/  LEA.HI.X R5, R5, UR29, R8, 0x2, P3 ;  /* 0x0000001d05057c11 */ /* 0x000fe200098f1408 */
[----:B------:R-:W-:Y:S01]  /*ef90*/  FADD.FTZ R27, R26, R27 ;  /* 0x0000001b1a1b7221 */ /* 0x000fe20000010000 */
[----:B------:R-:W-:-:S02]  /*efa0*/  ISETP.GE.AND P0, PT, R55, R6, PT ;  /* 0x000000063700720c */ /* 0x000fc40003f06270 */
[-C--:B------:R-:W-:Y:S01]  /*efb0*/  ISETP.GE.AND P4, PT, R57, R6.reuse, PT ;  /* 0x000000063900720c */ /* 0x080fe20003f86270 */
[----:B------:R-:W-:Y:S01]  /*efc0*/  FADD.FTZ R28, R27, R28 ;  /* 0x0000001c1b1c7221 */ /* 0x000fe20000010000 */
[-C--:B------:R-:W-:Y:S02]  /*efd0*/  ISETP.GE.AND P6, PT, R59, R6.reuse, PT ;  /* 0x000000063b00720c */ /* 0x080fe40003fc6270 */
[-C--:B------:R-:W-:Y:S01]  /*efe0*/  ISETP.GE.AND P5, PT, R61, R6.reuse, PT ;  /* 0x000000063d00720c */ /* 0x080fe20003fa6270 */
[----:B------:R-:W-:Y:S01]  /*eff0*/  @!P2 STG.E desc[UR26][R4.64], R7 ;  /* 0x000000070400a986 */ /* 0x000fe2000c10191a */
[-C--:B------:R-:W-:Y:S02]  /*f000*/  ISETP.GE.AND P3, PT, R63, R6.reuse, PT ;  /* 0x000000063f00720c */ /* 0x080fe40003f66270 */
[-C--:B------:R-:W-:Y:S01]  /*f010*/  ISETP.GE.AND P2, PT, R65, R6.reuse, PT ;  /* 0x000000064100720c */ /* 0x080fe20003f46270 */
        /* <DEDUP_REMOVED lines=43> */
.L_x_1817:
        /* <DEDUP_REMOVED lines=9> */
[----:B------:R-:W0:Y:S02]  /*f360*/  S2R R6, SR_TID.X ;  /* 0x0000000000067919 */ /* 0x000e240000002100 */
[----:B--2---:R-:W2:Y:S02]  /*f370*/  SHFL.DOWN P0, R0, R4, 0x1, 0x1f ;  /* 0x08201f0004007f89 */ /* 0x004ea40000000000 */
[----:B--2---:R-:W-:Y:S02]  /*f380*/  @P0 FADD R0, R0, R4 ;  /* 0x0000000400000221 */ /* 0x004fe40000000000 */
[----:B------:R-:W2:Y:S03]  /*f390*/  S2R R4, SR_LANEID ;  /* 0x0000000000047919 */ /* 0x000ea60000000000 */
[----:B------:R-:W3:Y:S02]  /*f3a0*/  SHFL.DOWN P0, R3, R0, 0x2, 0x1f ;  /* 0x08401f0000037f89 */ /* 0x000ee40000000000 */
[----:B---3--:R-:W-:Y:S01]  /*f3b0*/  @P0 FADD R3, R0, R3 ;  /* 0x0000000300030221 */ /* 0x008fe20000000000 */
[----:B--2---:R-:W-:-:S04]  /*f3c0*/  ISETP.NE.AND P1, PT, R4, RZ, PT ;  /* 0x000000ff0400720c */ /* 0x004fc80003f25270 */
[----:B------:R-:W2:Y:S09]  /*f3d0*/  SHFL.DOWN P0, R2, R3, 0x4, 0x1f ;  /* 0x08801f0003027f89 */ /* 0x000eb20000000000 */
[----:B------:R-:W3:Y:S01]  /*f3e0*/  @!P1 S2R R8, SR_CgaCtaId ;  /* 0x0000000000089919 */ /* 0x000ee20000008800 */
[----:B------:R-:W-:-:S02]  /*f3f0*/  @!P1 MOV R7, 0x400 ;  /* 0x0000040000079802 */ /* 0x000fc40000000f00 */
[----:B0-----:R-:W-:-:S04]  /*f400*/  @!P1 SHF.R.U32.HI R0, RZ, 0x3, R6 ;  /* 0x00000003ff009819 */ /* 0x001fc80000011606 */
[----:B------:R-:W-:Y:S01]  /*f410*/  @!P1 LOP3.LUT R0, R0, 0x7c, RZ, 0xc0, !PT ;  /* 0x0000007c00009812 */ /* 0x000fe200078ec0ff */
[----:B--2---:R-:W-:-:S05]  /*f420*/  @P0 FADD R2, R3, R2 ;  /* 0x0000000203020221 */ /* 0x004fca0000000000 */
        /* <DEDUP_REMOVED lines=23> */
.L_x_1951:
[----:B------:R-:W-:Y:S05]  /*f5a0*/  BSYNC.RECONVERGENT B0 ;  /* 0x0000000000007941 */ /* 0x000fea0003800200 */
.L_x_1950:
        /* <DEDUP_REMOVED lines=43> */
.L_x_1953:
[----:B------:R-:W-:Y:S05]  /*f860*/  BSYNC.RECONVERGENT B0 ;  /* 0x0000000000007941 */ /* 0x000fea0003800200 */
.L_x_1952:
        /* <DEDUP_REMOVED lines=12> */
[----:B------:R-:W4:Y:S01]  /*f930*/  LDCU.64 UR20, c[0x0][0x4f0] ;  /* 0x00009e00ff1477ac */ /* 0x000f220008000a00 */
[----:B------:R-:W0:Y:S01]  /*f940*/  LDCU.64 UR22, c[0x0][0x540] ;  /* 0x0000a800ff1677ac */ /* 0x000e220008000a00 */
[----:B------:R-:W-:-:S02]  /*f950*/  UIMAD UR8, UR8, UR13, UR7 ;  /* 0x0000000d080872a4 */ /* 0x000fc4000f8e0207 */
[----:B---3--:R-:W-:-:S12]  /*f960*/  ULEA UR10, UR14, UR10, 0x18 ;  /* 0x0000000a0e0a7291 */ /* 0x008fd8000f8ec0ff */
.L_x_1955:
[----:B------:R-:W-:Y:S02]  /*f970*/  LEA R0, R11, UR10, 0x3 ;  /* 0x0000000a0b007c11 */ /* 0x000fe4000f8e18ff */
[----:B0123--:R-:W-:Y:S02]  /*f980*/  MOV R3, UR7 ;  /* 0x0000000700037c02 */ /* 0x00ffe40008000f00 */
        /* <DEDUP_REMOVED lines=8> */
[----:B----4-:R-:W-:Y:S01]  /*fa10*/  IMAD R10, R3, UR20, RZ ;  /* 0x00000014030a7c24 */ /* 0x010fe2000f8e02ff */
        /* <DEDUP_REMOVED lines=21> */
.L_x_1954:
[----:B------:R-:W-:Y:S05]  /*fb70*/  EXIT ;  /* 0x000000000000794d */ /* 0x000fea0003800000 */
.L_x_1855:
[----:B------:R-:W-:Y:S01]  /*fb80*/  HFMA2 R77, -RZ, RZ, 0, 5.9604644775390625e-08 ;  /* 0x00000001ff4d7431 */ /* 0x000fe200000001ff */
[----:B------:R-:W-:Y:S02]  /*fb90*/  MOV R246, R234 ;  /* 0x000000ea00f67202 */ /* 0x000fe40000000f00 */
[----:B------:R-:W-:Y:S02]  /*fba0*/  MOV R76, RZ ;  /* 0x000000ff004c7202 */ /* 0x000fe40000000f00 */
[----:B------:R-:W-:-:S07]  /*fbb0*/  MOV R79, 0xffffffff ;  /* 0xffffffff004f7802 */ /* 0x000fce0000000f00 */
[----:B01---5:R-:W-:Y:S05]  /*fbc0*/  WARPSYNC.COLLECTIVE R79, `(.L_x_1956) ;  /* 0x000000004f087348 */ /* 0x023fea0003c00000 */
[----:B------:R2:W3:Y:S02]  /*fbd0*/  SHFL.UP P6, R248, R246, R77, R76 ;  /* 0x0400004df6f87389 */ /* 0x0004e400000c004c */
[----:B0123-5:R-:W-:Y:S05]  /*fbe0*/  ENDCOLLECTIVE ;  /* 0x000000000000791b */ /* 0x02ffea0003800000 */
.L_x_1956:
[----:B------:R-:W-:Y:S02]  /*fbf0*/  MOV R246, R235 ;  /* 0x000000eb00f67202 */ /* 0x000fe40000000f00 */
[----:B------:R-:W-:-:S07]  /*fc00*/  MOV R78, R248 ;  /* 0x000000f8004e7202 */ /* 0x000fce0000000f00 */
[----:B------:R-:W-:Y:S05]  /*fc10*/  WARPSYNC.COLLECTIVE R79, `(.L_x_1957) ;  /* 0x000000004f087348 */ /* 0x000fea0003c00000 */
[----:B------:R0:W1:Y:S02]  /*fc20*/  SHFL.UP P6, R248, R246, R77, R76 ;  /* 0x0400004df6f87389 */ /* 0x00006400000c004c */
[----:B01----:R-:W-:Y:S05]  /*fc30*/  ENDCOLLECTIVE ;  /* 0x000000000000791b */ /* 0x003fea0003800000 */
.L_x_1957:
[----:B------:R-:W-:Y:S02]  /*fc40*/  MOV R246, R236 ;  /* 0x000000ec00f67202 */ /* 0x000fe40000000f00 */
[----:B------:R-:W-:-:S07]  /*fc50*/  MOV R225, R248 ;  /* 0x000000f800e17202 */ /* 0x000fce0000000f00 */
[----:B------:R-:W-:Y:S05]  /*fc60*/  WARPSYNC.COLLECTIVE R79, `(.L_x_1958) ;  /* 0x000000004f087348 */ /* 0x000fea0003c00000 */
[----:B------:R0:W1:Y:S02]  /*fc70*/  SHFL.UP P6, R248, R246, R77, R76 ;  /* 0x0400004df6f87389 */ /* 0x00006400000c004c */
[----:B01----:R-:W-:Y:S05]  /*fc80*/  ENDCOLLECTIVE ;  /* 0x000000000000791b */ /* 0x003fea0003800000 */
.L_x_1958:
[----:B------:R-:W-:Y:S02]  /*fc90*/  MOV R246, R245 ;  /* 0x000000f500f67202 */ /* 0x000fe40000000f00 */
[----:B------:R-:W-:-:S07]  /*fca0*/  MOV R247, R248 ;  /* 0x000000f800f77202 */ /* 0x000fce0000000f00 */
[----:B------:R-:W-:Y:S05]  /*fcb0*/  WARPSYNC.COLLECTIVE R79, `(.L_x_1959) ;  /* 0x000000004f087348 */ /* 0x000fea0003c00000 */
[----:B------:R0:W1:Y:S02]  /*fcc0*/  SHFL.UP P6, R248, R246, R77, R76 ;  /* 0x0400004df6f87389 */ /* 0x00006400000c004c */
[----:B01----:R-:W-:Y:S05]  /*fcd0*/  ENDCOLLECTIVE ;  /* 0x000000000000791b */ /* 0x003fea0003800000 */
.L_x_1959:
        /* <DEDUP_REMOVED lines=17> */
.L_x_1960:
[----:B------:R-:W-:Y:S02]  /*fdf0*/  MOV R246, R235 ;  /* 0x000000eb00f67202 */ /* 0x000fe40000000f00 */
[----:B------:R-:W-:-:S07]  /*fe00*/  MOV R78, R248 ;  /* 0x000000f8004e7202 */ /* 0x000fce0000000f00 */
[----:B------:R-:W-:Y:S05]  /*fe10*/  WARPSYNC.COLLECTIVE R79, `(.L_x_1961) ;  /* 0x000000004f087348 */ /* 0x000fea0003c00000 */
[----:B------:R0:W1:Y:S02]  /*fe20*/  SHFL.UP P6, R248, R246, R77, R76 ;  /* 0x0400004df6f87389 */ /* 0x00006400000c004c */
[----:B01----:R-:W-:Y:S05]  /*fe30*/  ENDCOLLECTIVE ;  /* 0x000000000000791b */ /* 0x003fea0003800000 */
.L_x_1961:
[----:B------:R-:W-:Y:S02]  /*fe40*/  MOV R246, R236 ;  /* 0x000000ec00f67202 */ /* 0x000fe40000000f00 */
[----:B------:R-:W-:-:S07]  /*fe50*/  MOV R225, R248 ;  /* 0x000000f800e17202 */ /* 0x000fce0000000f00 */
[----:B------:R-:W-:Y:S05]  /*fe60*/  WARPSYNC.COLLECTIVE R79, `(.L_x_1962) ;  /* 0x000000004f087348 */ /* 0x000fea0003c00000 */
[----:B------:R0:W1:Y:S02]  /*fe70*/  SHFL.UP P6, R248, R246, R77, R76 ;  /* 0x0400004df6f87389 */ /* 0x00006400000c004c */
[----:B01----:R-:W-:Y:S05]  /*fe80*/  ENDCOLLECTIVE ;  /* 0x000000000000791b */ /* 0x003fea0003800000 */
.L_x_1962:
[----:B------:R-:W-:Y:S02]  /*fe90*/  MOV R246, R245 ;  /* 0x000000f500f67202 */ /* 0x000fe40000000f00 */
[----:B------:R-:W-:-:S07]  /*fea0*/  MOV R247, R248 ;  /* 0x000000f800f77202 */ /* 0x000fce0000000f00 */
[----:B------:R-:W-:Y:S05]  /*feb0*/  WARPSYNC.COLLECTIVE R79, `(.L_x_1963) ;  /* 0x000000004f087348 */ /* 0x000fea0003c00000 */
[----:B------:R0:W1:Y:S02]  /*fec0*/  SHFL.UP P6, R248, R246, R77, R76 ;  /* 0x0400004df6f87389 */ /* 0x00006400000c004c */
[----:B01----:R-:W-:Y:S05]  /*fed0*/  ENDCOLLECTIVE ;  /* 0x000000000000791b */ /* 0x003fea0003800000 */
.L_x_1963:
        /* <DEDUP_REMOVED lines=17> */
.L_x_1964:
[----:B------:R-:W-:Y:S02]  /*fff0*/  MOV R246, R235 ;  /* 0x000000eb00f67202 */ /* 0x000fe40000000f00 */
[----:B------:R-:W-:-:S07]  /*10000*/  MOV R78, R248 ;  /* 0x000000f8004e7202 */ /* 0x000fce0000000f00 */
[----:B------:R-:W-:Y:S05]  /*10010*/  WARPSYNC.COLLECTIVE R79, `(.L_x_1965) ;  /* 0x000000004f087348 */ /* 0x000fea0003c00000 */
[----:B------:R0:W1:Y:S02]  /*10020*/  SHFL.UP P6, R248, R246, R77, R76 ;  /* 0x0400004df6f87389 */ /* 0x00006400000c004c */
[----:B01----:R-:W-:Y:S05]  /*10030*/  ENDCOLLECTIVE ;  /* 0x000000000000791b */ /* 0x003fea0003800000 */
.L_x_1965:
[----:B------:R-:W-:Y:S02]  /*10040*/  MOV R246, R236 ;  /* 0x000000ec00f67202 */ /* 0x000fe40000000f00 */
[----:B------:R-:W-:-:S07]  /*10050*/  MOV R225, R248 ;  /* 0x000000f800e17202 */ /* 0x000fce0000000f00 */
[----:B------:R-:W-:Y:S05]  /*10060*/  WARPSYNC.COLLECTIVE R79, `(.L_x_1966) ;  /* 0x000000004f087348 */ /* 0x000fea0003c00000 */
[----:B------:R0:W1:Y:S02]  /*10070*/  SHFL.UP P6, R248, R246, R77, R76 ;  /* 0x0400004df6f87389 */ /* 0x00006400000c004c */
[----:B01----:R-:W-:Y:S05]  /*10080*/  ENDCOLLECTIVE ;  /* 0x000000000000791b */ /* 0x003fea0003800000 */
.L_x_1966:
[----:B------:R-:W-:Y:S02]  /*10090*/  MOV R246, R245 ;  /* 0x000000f500f67202 */ /* 0x000fe40000000f00 */
[----:B------:R-:W-:-:S07]  /*100a0*/  MOV R247, R248 ;  /* 0x000000f800f77202 */ /* 0x000fce0000000f00 */
[----:B------:R-:W-:Y:S05]  /*100b0*/  WARPSYNC.COLLECTIVE R79, `(.L_x_1967) ;  /* 0x000000004f087348 */ /* 0x000fea0003c00000 */
[----:B------:R0:W1:Y:S02]  /*100c0*/  SHFL.UP P6, R248, R246, R77, R76 ;  /* 0x0400004df6f87389 */ /* 0x00006400000c004c */
[----:B01----:R-:W-:Y:S05]  /*100d0*/  ENDCOLLECTIVE ;  /* 0x000000000000791b */ /* 0x003fea0003800000 */
.L_x_1967:
        /* <DEDUP_REMOVED lines=17> */
.L_x_1968:
[----:B------:R-:W-:Y:S02]  /*101f0*/  MOV R246, R235 ;  /* 0x000000eb00f67202 */ /* 0x000fe40000000f00 */
[----:B------:R-:W-:-:S07]  /*10200*/  MOV R78, R248 ;  /* 0x000000f8004e7202 */ /* 0x000fce0000000f00 */
[----:B------:R-:W-:Y:S05]  /*10210*/  WARPSYNC.COLLECTIVE R79, `(.L_x_1969) ;  /* 0x000000004f087348 */ /* 0x000fea0003c00000 */
[----:B------:R0:W1:Y:S02]  /*10220*/  SHFL.UP P6, R248, R246, R77, R76 ;  /* 0x0400004df6f87389 */ /* 0x00006400000c004c */
[----:B01----:R-:W-:Y:S05]  /*10230*/  ENDCOLLECTIVE ;  /* 0x000000000000791b */ /* 0x003fea0003800000 */
.L_x_1969:
[----:B------:R-:W-:Y:S02]  /*10240*/  MOV R246, R236 ;  /* 0x000000ec00f67202 */ /* 0x000fe40000000f00 */
[----:B------:R-:W-:-:S07]  /*10250*/  MOV R225, R248 ;  /* 0x000000f800e17202 */ /* 0x000fce0000000f00 */
[----:B------:R-:W-:Y:S05]  /*10260*/  WARPSYNC.COLLECTIVE R79, `(.L_x_1970) ;  /* 0x000000004f087348 */ /* 0x000fea0003c00000 */
[----:B------:R0:W1:Y:S02]  /*10270*/  SHFL.UP P6, R248, R246, R77, R76 ;  /* 0x0400004df6f87389 */ /* 0x00006400000c004c */
[----:B01----:R-:W-:Y:S05]  /*10280*/  ENDCOLLECTIVE ;  /* 0x000000000000791b */ /* 0x003fea0003800000 */
.L_x_1970:
[----:B------:R-:W-:Y:S02]  /*10290*/  MOV R246, R245 ;  /* 0x000000f500f67202 */ /* 0x000fe40000000f00 */
[----:B------:R-:W-:-:S07]  /*102a0*/  MOV R247, R248 ;  /* 0x000000f800f77202 */ /* 0x000fce0000000f00 */
[----:B------:R-:W-:Y:S05]  /*102b0*/  WARPSYNC.COLLECTIVE R79, `(.L_x_1971) ;  /* 0x000000004f087348 */ /* 0x000fea0003c00000 */
[----:B------:R0:W1:Y:S02]  /*102c0*/  SHFL.UP P6, R248, R246, R77, R76 ;  /* 0x0400004df6f87389 */ /* 0x00006400000c004c */
[----:B01----:R-:W-:Y:S05]  /*102d0*/  ENDCOLLECTIVE ;  /* 0x000000000000791b */ /* 0x003fea0003800000 */
.L_x_1971:
        /* <DEDUP_REMOVED lines=17> */
.L_x_1972:
[----:B------:R-:W-:Y:S02]  /*103f0*/  MOV R246, R235 ;  /* 0x000000eb00f67202 */ /* 0x000fe40000000f00 */
[----:B------:R-:W-:-:S07]  /*10400*/  MOV R78, R248 ;  /* 0x000000f8004e7202 */ /* 0x000fce0000000f00 */
[----:B------:R-:W-:Y:S05]  /*10410*/  WARPSYNC.COLLECTIVE R79, `(.L_x_1973) ;  /* 0x000000004f087348 */ /* 0x000fea0003c00000 */
[----:B------:R0:W1:Y:S02]  /*10420*/  SHFL.UP P6, R248, R246, R77, R76 ;  /* 0x0400004df6f87389 */ /* 0x00006400000c004c */
[----:B01----:R-:W-:Y:S05]  /*10430*/  ENDCOLLECTIVE ;  /* 0x000000000000791b */ /* 0x003fea0003800000 */
.L_x_1973:
[----:B------:R-:W-:Y:S02]  /*10440*/  MOV R246, R236 ;  /* 0x000000ec00f67202 */ /* 0x000fe40000000f00 */
[----:B------:R-:W-:-:S07]  /*10450*/  MOV R225, R248 ;  /* 0x000000f800e17202 */ /* 0x000fce0000000f00 */
[----:B------:R-:W-:Y:S05]  /*10460*/  WARPSYNC.COLLECTIVE R79, `(.L_x_1974) ;  /* 0x000000004f087348 */ /* 0x000fea0003c00000 */
[----:B------:R0:W1:Y:S02]  /*10470*/  SHFL.UP P6, R248, R246, R77, R76 ;  /* 0x0400004df6f87389 */ /* 0x00006400000c004c */
[----:B01----:R-:W-:Y:S05]  /*10480*/  ENDCOLLECTIVE ;  /* 0x000000000000791b */ /* 0x003fea0003800000 */
.L_x_1974:
[----:B------:R-:W-:Y:S02]  /*10490*/  MOV R246, R245 ;  /* 0x000000f500f67202 */ /* 0x000fe40000000f00 */
[----:B------:R-:W-:-:S07]  /*104a0*/  MOV R247, R248 ;  /* 0x000000f800f77202 */ /* 0x000fce0000000f00 */
[----:B------:R-:W-:Y:S05]  /*104b0*/  WARPSYNC.COLLECTIVE R79, `(.L_x_1975) ;  /* 0x000000004f087348 */ /* 0x000fea0003c00000 */
[----:B------:R0:W1:Y:S02]  /*104c0*/  SHFL.UP P6, R248, R246, R77, R76 ;  /* 0x0400004df6f87389 */ /* 0x00006400000c004c */
[----:B01----:R-:W-:Y:S05]  /*104d0*/  ENDCOLLECTIVE ;  /* 0x000000000000791b */ /* 0x003fea0003800000 */
.L_x_1975:
[----:B------:R-:W-:Y:S01]  /*104e0*/  MOV R76, R248 ;  /* 0x000000f8004c7202 */ /* 0x000fe20000000f00 */
[----:B------:R-:W-:Y:S06]  /*104f0*/  BRA `(.L_x_1976) ;  /* 0xffffff7400787947 */ /* 0x000fec000383ffff */
.L_x_1856:
        /* <DEDUP_REMOVED lines=8> */
.L_x_1978:
[----:B------:R-:W-:Y:S05]  /*10580*/  BSYNC B0 ;  /* 0x0000000000007941 */ /* 0x000fea0003800000 */
.L_x_1977:
[----:B------:R-:W-:Y:S05]  /*10590*/  BRA `(.L_x_1979) ;  /* 0xffffff7400847947 */ /* 0x000fea000383ffff */
.L_x_1857:
        /* <DEDUP_REMOVED lines=8> */
.L_x_1981:
[----:B------:R-:W-:Y:S05]  /*10620*/  BSYNC B0 ;  /* 0x0000000000007941 */ /* 0x000fea0003800000 */
.L_x_1980:
[----:B------:R-:W-:Y:S05]  /*10630*/  BRA `(.L_x_1982) ;  /* 0xffffff7400647947 */ /* 0x000fea000383ffff */
.L_x_1858:
        /* <DEDUP_REMOVED lines=8> */
.L_x_1984:
[----:B------:R-:W-:Y:S05]  /*106c0*/  BSYNC B0 ;  /* 0x0000000000007941 */ /* 0x000fea0003800000 */
.L_x_1983:
[----:B------:R-:W-:Y:S05]  /*106d0*/  BRA `(.L_x_1985) ;  /* 0xffffff7400447947 */ /* 0x000fea000383ffff */
.L_x_1859:
        /* <DEDUP_REMOVED lines=8> */
.L_x_1987:
[----:B------:R-:W-:Y:S05]  /*10760*/  BSYNC B0 ;  /* 0x0000000000007941 */ /* 0x000fea0003800000 */
.L_x_1986:
[----:B------:R-:W-:Y:S05]  /*10770*/  BRA `(.L_x_1988) ;  /* 0xffffff7400247947 */ /* 0x000fea000383ffff */
.L_x_1860:
        /* <DEDUP_REMOVED lines=8> */
.L_x_1990:
[----:B------:R-:W-:Y:S05]  /*10800*/  BSYNC B0 ;  /* 0x0000000000007941 */ /* 0x000fea0003800000 */
.L_x_1989:
        /* <DEDUP_REMOVED lines=9> */
.L_x_1991:
[----:B------:R-:W-:Y:S02]  /*108a0*/  MOV R246, R236 ;  /* 0x000000ec00f67202 */ /* 0x000fe40000000f00 */
[----:B------:R-:W-:-:S07]  /*108b0*/  MOV R235, R248 ;  /* 0x000000f800eb7202 */ /* 0x000fce0000000f00 */
[----:B------:R-:W-:Y:S05]  /*108c0*/  WARPSYNC.COLLECTIVE R79, `(.L_x_1992) ;  /* 0x000000004f087348 */ /* 0x000fea0003c00000 */
[----:B------:R0:W1:Y:S02]  /*108d0*/  SHFL.UP P6, R248, R246, R77, R76 ;  /* 0x0400004df6f87389 */ /* 0x00006400000c004c */
[----:B01----:R-:W-:Y:S05]  /*108e0*/  ENDCOLLECTIVE ;  /* 0x000000000000791b */ /* 0x003fea0003800000 */
.L_x_1992:
[----:B------:R-:W-:Y:S02]  /*108f0*/  MOV R246, R245 ;  /* 0x000000f500f67202 */ /* 0x000fe40000000f00 */
[----:B------:R-:W-:-:S07]  /*10900*/  MOV R236, R248 ;  /* 0x000000f800ec7202 */ /* 0x000fce0000000f00 */
[----:B------:R-:W-:Y:S05]  /*10910*/  WARPSYNC.COLLECTIVE R79, `(.L_x_1993) ;  /* 0x000000004f087348 */ /* 0x000fea0003c00000 */
[----:B------:R0:W1:Y:S02]  /*10920*/  SHFL.UP P6, R248, R246, R77, R76 ;  /* 0x0400004df6f87389 */ /* 0x00006400000c004c */
[----:B01----:R-:W-:Y:S05]  /*10930*/  ENDCOLLECTIVE ;  /* 0x000000000000791b */ /* 0x003fea0003800000 */
.L_x_1993:
[----:B------:R-:W-:Y:S01]  /*10940*/  HFMA2 R77, -RZ, RZ, 0, 0 ;  /* 0x00000000ff4d7431 */ /* 0x000fe200000001ff */
[----:B------:R-:W-:-:S07]  /*10950*/  MOV R76, 0x1f ;  /* 0x0000001f004c7802 */ /* 0x000fce0000000f00 */
[----:B------:R-:W-:Y:S05]  /*10960*/  WARPSYNC.COLLECTIVE R79, `(.L_x_1994) ;  /* 0x000000004f087348 */ /* 0x000fea0003c00000 */
[----:B------:R0:W1:Y:S02]  /*10970*/  SHFL.IDX P3, R225, R78, R77, R76 ;  /* 0x0000004d4ee17389 */ /* 0x000064000006004c */
[----:B01----:R-:W-:Y:S05]  /*10980*/  ENDCOLLECTIVE ;  /* 0x000000000000791b */ /* 0x003fea0003800000 */
.L_x_1994:
[----:B------:R-:W-:Y:S02]  /*10990*/  MOV R245, R248 ;  /* 0x000000f800f57202 */ /* 0x000fe40000000f00 */
[----:B------:R-:W-:Y:S02]  /*109a0*/  MOV R78, R61 ;  /* 0x0000003d004e7202 */ /* 0x000fe40000000f00 */
[----:B------:R-:W-:-:S07]  /*109b0*/  MOV R60, R225 ;  /* 0x000000e1003c7202 */ /* 0x000fce0000000f00 */
[----:B------:R-:W-:Y:S05]  /*109c0*/  WARPSYNC.COLLECTIVE R79, `(.L_x_1995) ;  /* 0x000000004f087348 */ /* 0x000fea0003c00000 */
[----:B------:R0:W1:Y:S02]  /*109d0*/  SHFL.IDX P3, R225, R78, R77, R76 ;  /* 0x0000004d4ee17389 */ /* 0x000064000006004c */
[----:B01----:R-:W-:Y:S05]  /*109e0*/  ENDCOLLECTIVE ;  /* 0x000000000000791b */ /* 0x003fea0003800000 */
.L_x_1995:
[----:B------:R-:W-:Y:S02]  /*109f0*/  MOV R78, R62 ;  /* 0x0000003e004e7202 */ /* 0x000fe40000000f00 */
[----:B------:R-:W-:-:S07]  /*10a00*/  MOV R61, R225 ;  /* 0x000000e1003d7202 */ /* 0x000fce0000000f00 */
[----:B------:R-:W-:Y:S05]  /*10a10*/  WARPSYNC.COLLECTIVE R79, `(.L_x_1996) ;  /* 0x000000004f087348 */ /* 0x000fea0003c00000 */
[----:B------:R0:W1:Y:S02]  /*10a20*/  SHFL.IDX P3, R225, R78, R77, R76 ;  /* 0x0000004d4ee17389 */ /* 0x000064000006004c */
[----:B01----:R-:W-:Y:S05]  /*10a30*/  ENDCOLLECTIVE ;  /* 0x000000000000791b */ /* 0x003fea0003800000 */
.L_x_1996:
[----:B------:R-:W-:Y:S02]  /*10a40*/  MOV R78, R63 ;  /* 0x0000003f004e7202 */ /* 0x000fe40000000f00 */
[----:B------:R-:W-:-:S07]  /*10a50*/  MOV R62, R225 ;  /* 0x000000e1003e7202 */ /* 0x000fce0000000f00 */
[----:B------:R-:W-:Y:S05]  /*10a60*/  WARPSYNC.COLLECTIVE R79, `(.L_x_1997) ;  /* 0x000000004f087348 */ /* 0x000fea0003c00000 */
[----:B------:R0:W1:Y:S02]  /*10a70*/  SHFL.IDX P3, R225, R78, R77, R76 ;  /* 0x0000004d4ee17389 */ /* 0x000064000006004c */
[----:B01----:R-:W-:Y:S05]  /*10a80*/  ENDCOLLECTIVE ;  /* 0x000000000000791b */ /* 0x003fea0003800000 */
.L_x_1997:
[----:B------:R-:W-:Y:S01]  /*10a90*/  MOV R63, R225 ;  /* 0x000000e1003f7202 */ /* 0x000fe20000000f00 */
[----:B------:R-:W-:Y:S06]  /*10aa0*/  BRA `(.L_x_1998) ;  /* 0xffffff7000807947 */ /* 0x000fec000383ffff */
.L_x_1862:
[----:B------:R-:W-:Y:S01]  /*10ab0*/  HFMA2 R251, -RZ, RZ, 0, 5.9604644775390625e-08 ;  /* 0x00000001fffb7431 */ /* 0x000fe200000001ff */
[----:B------:R-:W-:Y:S02]  /*10ac0*/  MOV R252, R245 ;  /* 0x000000f500fc7202 */ /* 0x000fe40000000f00 */
[----:B------:R-:W-:Y:S02]  /*10ad0*/  MOV R76, 0x1f ;  /* 0x0000001f004c7802 */ /* 0x000fe40000000f00 */
[----:B------:R-:W-:-:S07]  /*10ae0*/  MOV R79, 0xffffffff ;  /* 0xffffffff004f7802 */ /* 0x000fce0000000f00 */
[----:B------:R-:W-:Y:S05]  /*10af0*/  WARPSYNC.COLLECTIVE R79, `(.L_x_1999) ;  /* 0x000000004f087348 */ /* 0x000fea0003c00000 */
[----:B------:R0:W1:Y:S02]  /*10b00*/  SHFL.DOWN P0, R225, R252, R251, R76 ;  /* 0x080000fbfce17389 */ /* 0x000064000000004c */
[----:B01----:R-:W-:Y:S05]  /*10b10*/  ENDCOLLECTIVE ;  /* 0x000000000000791b */ /* 0x003fea0003800000 */
.L_x_1999:
[----:B------:R-:W-:Y:S02]  /*10b20*/  MOV R252, R246 ;  /* 0x000000f600fc7202 */ /* 0x000fe40000000f00 */
[----:B------:R-:W-:-:S07]  /*10b30*/  MOV R77, R225 ;  /* 0x000000e1004d7202 */ /* 0x000fce0000000f00 */
[----:B------:R-:W-:Y:S05]  /*10b40*/  WARPSYNC.COLLECTIVE R79, `(.L_x_2000) ;  /* 0x000000004f087348 */ /* 0x000fea0003c00000 */
[----:B------:R0:W1:Y:S02]  /*10b50*/  SHFL.DOWN P0, R225, R252, R251, R76 ;  /* 0x080000fbfce17389 */ /* 0x000064000000004c */
[----:B01----:R-:W-:Y:S05]  /*10b60*/  ENDCOLLECTIVE ;  /* 0x000000000000791b */ /* 0x003fea0003800000 */
.L_x_2000:
[----:B------:R-:W-:Y:S02]  /*10b70*/  MOV R252, R247 ;  /* 0x000000f700fc7202 */ /* 0x000fe40000000f00 */
[----:B------:R-:W-:-:S07]  /*10b80*/  MOV R78, R225 ;  /* 0x000000e1004e7202 */ /* 0x000fce0000000f00 */
[----:B------:R-:W-:Y:S05]  /*10b90*/  WARPSYNC.COLLECTIVE R79, `(.L_x_2001) ;  /* 0x000000004f087348 */ /* 0x000fea0003c00000 */
[----:B------:R0:W1:Y:S02]  /*10ba0*/  SHFL.DOWN P0, R225, R252, R251, R76 ;  /* 0x080000fbfce17389 */ /* 0x000064000000004c */
[----:B01----:R-:W-:Y:S05]  /*10bb0*/  ENDCOLLECTIVE ;  /* 0x000000000000791b */ /* 0x003fea0003800000 */
.L_x_2001:
[----:B------:R-:W-:Y:S02]  /*10bc0*/  MOV R252, R248 ;  /* 0x000000f800fc7202 */ /* 0x000fe40000000f00 */
[----:B------:R-:W-:-:S07]  /*10bd0*/  MOV R123, R225 ;  /* 0x000000e1007b7202 */ /* 0x000fce0000000f00 */
[----:B------:R-:W-:Y:S05]  /*10be0*/  WARPSYNC.COLLECTIVE R79, `(.L_x_2002) ;  /* 0x000000004f087348 */ /* 0x000fea0003c00000 */
[----:B------:R0:W1:Y:S02]  /*10bf0*/  SHFL.DOWN P0, R225, R252, R251, R76 ;  /* 0x080000fbfce17389 */ /* 0x000064000000004c */
[----:B01----:R-:W-:Y:S05]  /*10c00*/  ENDCOLLECTIVE ;  /* 0x000000000000791b */ /* 0x003fea0003800000 */
.L_x_2002:
[----:B------:R-:W-:Y:S01]  /*10c10*/  MOV R76, R225 ;  /* 0x000000e1004c7202 */ /* 0x000fe20000000f00 */
[----:B------:R-:W-:Y:S06]  /*10c20*/  BRA `(.L_x_2003) ;  /* 0xffffff8400a07947 */ /* 0x000fec000383ffff */
.L_x_1865:
        /* <DEDUP_REMOVED lines=8> */
.L_x_2005:
[----:B------:R-:W-:Y:S05]  /*10cb0*/  BSYNC B0 ;  /* 0x0000000000007941 */ /* 0x000fea0003800000 */
.L_x_2004:
        /* <DEDUP_REMOVED lines=8> */
.L_x_2006:
[----:B------:R-:W-:Y:S02]  /*10d40*/  MOV R252, R247 ;  /* 0x000000f700fc7202 */ /* 0x000fe40000000f00 */
[----:B------:R-:W-:-:S07]  /*10d50*/  MOV R78, R225 ;  /* 0x000000e1004e7202 */ /* 0x000fce0000000f00 */
[----:B------:R-:W-:Y:S05]  /*10d60*/  WARPSYNC.COLLECTIVE R79, `(.L_x_2007) ;  /* 0x000000004f087348 */ /* 0x000fea0003c00000 */
[----:B------:R0:W1:Y:S02]  /*10d70*/  SHFL.DOWN P0, R225, R252, R251, R76 ;  /* 0x080000fbfce17389 */ /* 0x000064000000004c */
[----:B01----:R-:W-:Y:S05]  /*10d80*/  ENDCOLLECTIVE ;  /* 0x000000000000791b */ /* 0x003fea0003800000 */
.L_x_2007:
[----:B------:R-:W-:Y:S02]  /*10d90*/  MOV R252, R248 ;  /* 0x000000f800fc7202 */ /* 0x000fe40000000f00 */
[----:B------:R-:W-:-:S07]  /*10da0*/  MOV R123, R225 ;  /* 0x000000e1007b7202 */ /* 0x000fce0000000f00 */
[----:B------:R-:W-:Y:S05]  /*10db0*/  WARPSYNC.COLLECTIVE R79, `(.L_x_2008) ;  /* 0x000000004f087348 */ /* 0x000fea0003c00000 */
[----:B------:R0:W1:Y:S02]  /*10dc0*/  SHFL.DOWN P0, R225, R252, R251, R76 ;  /* 0x080000fbfce17389 */ /* 0x000064000000004c */
[----:B01----:R-:W-:Y:S05]  /*10dd0*/  ENDCOLLECTIVE ;  /* 0x000000000000791b */ /* 0x003fea0003800000 */
.L_x_2008:
[----:B------:R-:W-:Y:S01]  /*10de0*/  MOV R79, R225 ;  /* 0x000000e1004f7202 */ /* 0x000fe20000000f00 */
[----:B------:R-:W-:Y:S06]  /*10df0*/  BRA `(.L_x_2009) ;  /* 0xffffff8400847947 */ /* 0x000fec000383ffff */
.L_x_1868:
        /* <DEDUP_REMOVED lines=8> */
.L_x_2011:
[----:B------:R-:W-:Y:S05]  /*10e80*/  BSYNC B0 ;  /* 0x0000000000007941 */ /* 0x000fea0003800000 */
.L_x_2010:
        /* <DEDUP_REMOVED lines=8> */
.L_x_2012:
[----:B------:R-:W-:Y:S02]  /*10f10*/  MOV R252, R247 ;  /* 0x000000f700fc7202 */ /* 0x000fe40000000f00 */
[----:B------:R-:W-:-:S07]  /*10f20*/  MOV R78, R225 ;  /* 0x000000e1004e7202 */ /* 0x000fce0000000f00 */
[----:B------:R-:W-:Y:S05]  /*10f30*/  WARPSYNC.COLLECTIVE R79, `(.L_x_2013) ;  /* 0x000000004f087348 */ /* 0x000fea0003c00000 */
[----:B------:R0:W1:Y:S02]  /*10f40*/  SHFL.DOWN P0, R225, R252, R251, R76 ;  /* 0x080000fbfce17389 */ /* 0x000064000000004c */
[----:B01----:R-:W-:Y:S05]  /*10f50*/  ENDCOLLECTIVE ;  /* 0x000000000000791b */ /* 0x003fea0003800000 */
.L_x_2013:
[----:B------:R-:W-:Y:S02]  /*10f60*/  MOV R252, R248 ;  /* 0x000000f800fc7202 */ /* 0x000fe40000000f00 */
[----:B------:R-:W-:-:S07]  /*10f70*/  MOV R123, R225 ;  /* 0x000000e1007b7202 */ /* 0x000fce0000000f00 */
[----:B------:R-:W-:Y:S05]  /*10f80*/  WARPSYNC.COLLECTIVE R79, `(.L_x_2014) ;  /* 0x000000004f087348 */ /* 0x000fea0003c00000 */
[----:B------:R0:W1:Y:S02]  /*10f90*/  SHFL.DOWN P0, R225, R252, R251, R76 ;  /* 0x080000fbfce17389 */ /* 0x000064000000004c */
[----:B01----:R-:W-:Y:S05]  /*10fa0*/  ENDCOLLECTIVE ;  /* 0x000000000000791b */ /* 0x003fea0003800000 */
.L_x_2014:
[----:B------:R-:W-:Y:S01]  /*10fb0*/  MOV R79, R225 ;  /* 0x000000e1004f7202 */ /* 0x000fe20000000f00 */
[----:B------:R-:W-:Y:S06]  /*10fc0*/  BRA `(.L_x_2015) ;  /* 0xffffff8400687947 */ /* 0x000fec000383ffff */
.L_x_1871:
        /* <DEDUP_REMOVED lines=8> */
.L_x_2017:
[----:B------:R-:W-:Y:S05]  /*11050*/  BSYNC B0 ;  /* 0x0000000000007941 */ /* 0x000fea0003800000 */
.L_x_2016:
        /* <DEDUP_REMOVED lines=8> */
.L_x_2018:
[----:B------:R-:W-:Y:S02]  /*110e0*/  MOV R252, R247 ;  /* 0x000000f700fc7202 */ /* 0x000fe40000000f00 */
[----:B------:R-:W-:-:S07]  /*110f0*/  MOV R78, R225 ;  /* 0x000000e1004e7202 */ /* 0x000fce0000000f00 */
[----:B------:R-:W-:Y:S05]  /*11100*/  WARPSYNC.COLLECTIVE R79, `(.L_x_2019) ;  /* 0x000000004f087348 */ /* 0x000fea0003c00000 */
[----:B------:R0:W1:Y:S02]  /*11110*/  SHFL.DOWN P0, R225, R252, R251, R76 ;  /* 0x080000fbfce17389 */ /* 0x000064000000004c */
[----:B01----:R-:W-:Y:S05]  /*11120*/  ENDCOLLECTIVE ;  /* 0x000000000000791b */ /* 0x003fea0003800000 */
.L_x_2019:
[----:B------:R-:W-:Y:S02]  /*11130*/  MOV R252, R248 ;  /* 0x000000f800fc7202 */ /* 0x000fe40000000f00 */
[----:B------:R-:W-:-:S07]  /*11140*/  MOV R123, R225 ;  /* 0x000000e1007b7202 */ /* 0x000fce0000000f00 */
[----:B------:R-:W-:Y:S05]  /*11150*/  WARPSYNC.COLLECTIVE R79, `(.L_x_2020) ;  /* 0x000000004f087348 */ /* 0x000fea0003c00000 */
[----:B------:R0:W1:Y:S02]  /*11160*/  SHFL.DOWN P0, R225, R252, R251, R76 ;  /* 0x080000fbfce17389 */ /* 0x000064000000004c */
[----:B01----:R-:W-:Y:S05]  /*11170*/  ENDCOLLECTIVE ;  /* 0x000000000000791b */ /* 0x003fea0003800000 */
.L_x_2020:
[----:B------:R-:W-:Y:S01]  /*11180*/  MOV R79, R225 ;  /* 0x000000e1004f7202 */ /* 0x000fe20000000f00 */
[----:B------:R-:W-:Y:S06]  /*11190*/  BRA `(.L_x_2021) ;  /* 0xffffff84004c7947 */ /* 0x000fec000383ffff */
.L_x_1874:
        /* <DEDUP_REMOVED lines=8> */
.L_x_2023:
[----:B------:R-:W-:Y:S05]  /*11220*/  BSYNC B0 ;  /* 0x0000000000007941 */ /* 0x000fea0003800000 */
.L_x_2022:
        /* <DEDUP_REMOVED lines=8> */
.L_x_2024:
[----:B------:R-:W-:Y:S02]  /*112b0*/  MOV R252, R247 ;  /* 0x000000f700fc7202 */ /* 0x000fe40000000f00 */
[----:B------:R-:W-:-:S07]  /*112c0*/  MOV R78, R225 ;  /* 0x000000e1004e7202 */ /* 0x000fce0000000f00 */
[----:B------:R-:W-:Y:S05]  /*112d0*/  WARPSYNC.COLLECTIVE R79, `(.L_x_2025) ;  /* 0x000000004f087348 */ /* 0x000fea0003c00000 */
[----:B------:R0:W1:Y:S02]  /*112e0*/  SHFL.DOWN P0, R225, R252, R251, R76 ;  /* 0x080000fbfce17389 */ /* 0x000064000000004c */
[----:B01----:R-:W-:Y:S05]  /*112f0*/  ENDCOLLECTIVE ;  /* 0x000000000000791b */ /* 0x003fea0003800000 */
.L_x_2025:
[----:B------:R-:W-:Y:S02]  /*11300*/  MOV R252, R248 ;  /* 0x000000f800fc7202 */ /* 0x000fe40000000f00 */
[----:B------:R-:W-:-:S07]  /*11310*/  MOV R123, R225 ;  /* 0x000000e1007b7202 */ /* 0x000fce0000000f00 */
[----:B------:R-:W-:Y:S05]  /*11320*/  WARPSYNC.COLLECTIVE R79, `(.L_x_2026) ;  /* 0x000000004f087348 */ /* 0x000fea0003c00000 */
[----:B------:R0:W1:Y:S02]  /*11330*/  SHFL.DOWN P0, R225, R252, R251, R76 ;  /* 0x080000fbfce17389 */ /* 0x000064000000004c */
[----:B01----:R-:W-:Y:S05]  /*11340*/  ENDCOLLECTIVE ;  /* 0x000000000000791b */ /* 0x003fea0003800000 */
.L_x_2026:
[----:B------:R-:W-:Y:S01]  /*11350*/  MOV R79, R225 ;  /* 0x000000e1004f7202 */ /* 0x000fe20000000f00 */
[----:B------:R-:W-:Y:S06]  /*11360*/  BRA `(.L_x_2027) ;  /* 0xffffff8400307947 */ /* 0x000fec000383ffff */
.L_x_1877:
        /* <DEDUP_REMOVED lines=8> */
.L_x_2029:
[----:B------:R-:W-:Y:S05]  /*113f0*/  BSYNC B0 ;  /* 0x0000000000007941 */ /* 0x000fea0003800000 */
.L_x_2028:
        /* <DEDUP_REMOVED lines=10> */
.L_x_2030:
[----:B------:R-:W-:Y:S02]  /*114a0*/  MOV R78, R247 ;  /* 0x000000f7004e7202 */ /* 0x000fe40000000f00 */
[----:B------:R-:W-:-:S07]  /*114b0*/  MOV R234, R225 ;  /* 0x000000e100ea7202 */ /* 0x000fce0000000f00 */
[----:B------:R-:W-:Y:S05]  /*114c0*/  WARPSYNC.COLLECTIVE R79, `(.L_x_2031) ;  /* 0x000000004f087348 */ /* 0x000fea0003c00000 */
[----:B------:R0:W1:Y:S02]  /*114d0*/  SHFL.IDX P3, R225, R78, R77, R76 ;  /* 0x0000004d4ee17389 */ /* 0x000064000006004c */
[----:B01----:R-:W-:Y:S05]  /*114e0*/  ENDCOLLECTIVE ;  /* 0x000000000000791b */ /* 0x003fea0003800000 */
.L_x_2031:
        /* <DEDUP_REMOVED lines=16> */
.L_x_2032:
[----:B------:R-:W-:Y:S01]  /*115f0*/  MOV R78, R72 ;  /* 0x00000048004e7202 */ /* 0x000fe20000000f00 */
[----:B------:R-:W-:-:S07]  /*11600*/  FADD.FTZ R236, R225, R236 ;  /* 0x000000ece1ec7221 */ /* 0x000fce0000010000 */
[----:B------:R-:W-:Y:S05]  /*11610*/  WARPSYNC.COLLECTIVE R79, `(.L_x_2033) ;  /* 0x000000004f087348 */ /* 0x000fea0003c00000 */
[----:B------:R0:W1:Y:S02]  /*11620*/  SHFL.DOWN P0, R225, R252, R251, R76 ;  /* 0x080000fbfce17389 */ /* 0x000064000000004c */
[----:B01----:R-:W-:Y:S05]  /*11630*/  ENDCOLLECTIVE ;  /* 0x000000000000791b */ /* 0x003fea0003800000 */
.L_x_2033:
[----:B------:R-:W-:Y:S02]  /*11640*/  MOV R252, R246 ;  /* 0x000000f600fc7202 */ /* 0x000fe40000000f00 */
[----:B------:R-:W-:-:S07]  /*11650*/  MOV R245, R225 ;  /* 0x000000e100f57202 */ /* 0x000fce0000000f00 */
[----:B------:R-:W-:Y:S05]  /*11660*/  WARPSYNC.COLLECTIVE R79, `(.L_x_2034) ;  /* 0x000000004f087348 */ /* 0x000fea0003c00000 */
[----:B------:R0:W1:Y:S02]  /*11670*/  SHFL.DOWN P0, R225, R252, R251, R76 ;  /* 0x080000fbfce17389 */ /* 0x000064000000004c */
[----:B01----:R-:W-:Y:S05]  /*11680*/  ENDCOLLECTIVE ;  /* 0x000000000000791b */ /* 0x003fea0003800000 */
.L_x_2034:
[----:B------:R-:W-:Y:S02]  /*11690*/  MOV R252, R247 ;  /* 0x000000f700fc7202 */ /* 0x000fe40000000f00 */
[----:B------:R-:W-:-:S07]  /*116a0*/  MOV R246, R225 ;  /* 0x000000e100f67202 */ /* 0x000fce0000000f00 */
[----:B------:R-:W-:Y:S05]  /*116b0*/  WARPSYNC.COLLECTIVE R79, `(.L_x_2035) ;  /* 0x000000004f087348 */ /* 0x000fea0003c00000 */
[----:B------:R0:W1:Y:S02]  /*116c0*/  SHFL.DOWN P0, R225, R252, R251, R76 ;  /* 0x080000fbfce17389 */ /* 0x000064000000004c */
[----:B01----:R-:W-:Y:S05]  /*116d0*/  ENDCOLLECTIVE ;  /* 0x000000000000791b */ /* 0x003fea0003800000 */
.L_x_2035:
[----:B------:R-:W-:Y:S02]  /*116e0*/  MOV R252, R248 ;  /* 0x000000f800fc7202 */ /* 0x000fe40000000f00 */
[----:B------:R-:W-:-:S07]  /*116f0*/  MOV R247, R225 ;  /* 0x000000e100f77202 */ /* 0x000fce0000000f00 */
[----:B------:R-:W-:Y:S05]  /*11700*/  WARPSYNC.COLLECTIVE R79, `(.L_x_2036) ;  /* 0x000000004f087348 */ /* 0x000fea0003c00000 */
[----:B------:R0:W1:Y:S02]  /*11710*/  SHFL.DOWN P0, R225, R252, R251, R76 ;  /* 0x080000fbfce17389 */ /* 0x000064000000004c */
[----:B01----:R-:W-:Y:S05]  /*11720*/  ENDCOLLECTIVE ;  /* 0x000000000000791b */ /* 0x003fea0003800000 */
.L_x_2036:
[----:B------:R-:W-:-:S07]  /*11730*/  MOV R248, R225 ;  /* 0x000000e100f87202 */ /* 0x000fce0000000f00 */
[----:B------:R-:W-:Y:S05]  /*11740*/  WARPSYNC.COLLECTIVE R79, `(.L_x_2037) ;  /* 0x000000004f087348 */ /* 0x000fea0003c00000 */
[----:B------:R0:W1:Y:S02]  /*11750*/  SHFL.IDX P3, R225, R78, R77, R76 ;  /* 0x0000004d4ee17389 */ /* 0x000064000006004c */
[----:B01----:R-:W-:Y:S05]  /*11760*/  ENDCOLLECTIVE ;  /* 0x000000000000791b */ /* 0x003fea0003800000 */
.L_x_2037:
[----:B------:R-:W-:Y:S02]  /*11770*/  MOV R78, R73 ;  /* 0x00000049004e7202 */ /* 0x000fe40000000f00 */
[----:B------:R-:W-:-:S07]  /*11780*/  MOV R72, R225 ;  /* 0x000000e100487202 */ /* 0x000fce0000000f00 */
[----:B------:R-:W-:Y:S05]  /*11790*/  WARPSYNC.COLLECTIVE R79, `(.L_x_2038) ;  /* 0x000000004f087348 */ /* 0x000fea0003c00000 */
[----:B------:R0:W1:Y:S02]  /*117a0*/  SHFL.IDX P3, R225, R78, R77, R76 ;  /* 0x0000004d4ee17389 */ /* 0x000064000006004c */
[----:B01----:R-:W-:Y:S05]  /*117b0*/  ENDCOLLECTIVE ;  /* 0x000000000000791b */ /* 0x003fea0003800000 */
.L_x_2038:
[----:B------:R-:W-:Y:S02]  /*117c0*/  MOV R78, R74 ;  /* 0x0000004a004e7202 */ /* 0x000fe40000000f00 */
[----:B------:R-:W-:-:S07]  /*117d0*/  MOV R73, R225 ;  /* 0x000000e100497202 */ /* 0x000fce0000000f00 */
[----:B------:R-:W-:Y:S05]  /*117e0*/  WARPSYNC.COLLECTIVE R79, `(.L_x_2039) ;  /* 0x000000004f087348 */ /* 0x000fea0003c00000 */
[----:B------:R0:W1:Y:S02]  /*117f0*/  SHFL.IDX P3, R225, R78, R77, R76 ;  /* 0x0000004d4ee17389 */ /* 0x000064000006004c */
[----:B01----:R-:W-:Y:S05]  /*11800*/  ENDCOLLECTIVE ;  /* 0x000000000000791b */ /* 0x003fea0003800000 */
.L_x_2039:
[----:B------:R-:W-:Y:S02]  /*11810*/  MOV R78, R75 ;  /* 0x0000004b004e7202 */ /* 0x000fe40000000f00 */
[----:B------:R-:W-:-:S07]  /*11820*/  MOV R74, R225 ;  /* 0x000000e1004a7202 */ /* 0x000fce0000000f00 */
[----:B------:R-:W-:Y:S05]  /*11830*/  WARPSYNC.COLLECTIVE R79, `(.L_x_2040) ;  /* 0x000000004f087348 */ /* 0x000fea0003c00000 */
[----:B------:R0:W1:Y:S02]  /*11840*/  SHFL.IDX P3, R225, R78, R77, R76 ;  /* 0x0000004d4ee17389 */ /* 0x000064000006004c */
[----:B01----:R-:W-:Y:S05]  /*11850*/  ENDCOLLECTIVE ;  /* 0x000000000000791b */ /* 0x003fea0003800000 */
.L_x_2040:
[----:B------:R-:W-:Y:S01]  /*11860*/  MOV R75, R225 ;  /* 0x000000e1004b7202 */ /* 0x000fe20000000f00 */
[----:B------:R-:W-:Y:S06]  /*11870*/  BRA `(.L_x_2041) ;  /* 0xffffff80008c7947 */ /* 0x000fec000383ffff */
.L_x_2042:
        /* <DEDUP_REMOVED lines=16> */
.L_x_18666:


//--------------------- .text._Z25selective_scan_bwd_kernelI32Selective_Scan_bwd_kernel_traitsILi128ELi16ELb0ELb1ELb0ELb1ELb1EfN3c107complexIfEEEEv12SSMParamsBwd --------------------------
	.section	.text._Z25selective_scan_bwd_kernelI32Selective_Scan_bwd_kernel_traitsILi128ELi16ELb0ELb1ELb0ELb1ELb1EfN3c107complexIfEEEEv12SSMParamsBwd,"ax",@progbits
	.align	128
        .global         _Z25selective_scan_bwd_kernelI32Selective_Scan_bwd_kernel_traitsILi128ELi16ELb0ELb1ELb0ELb1ELb1EfN3c107complexIfEEEEv12SSMParamsBwd
        .type           _Z25selective_scan_bwd_kernelI32Selective_Scan_bwd_kernel_traitsILi128ELi16ELb0ELb1ELb0ELb1ELb1EfN3c107complexIfEEEEv12SSMParamsBwd,@function
        .size           _Z25selective_scan_bwd_kernelI32Selective_Scan_bwd_kernel_traitsILi128ELi16ELb0ELb1ELb0ELb1ELb1EfN3c107complexIfEEEEv12SSMParamsBwd,(.L_x_18667 - _Z25selective_scan_bwd_kernelI32Selective_Scan_bwd_kernel_traitsILi128ELi16ELb0ELb1ELb0ELb1ELb1EfN3c107complexIfEEEEv12SSMParamsBwd)
        .other          _Z25selective_scan_bwd_kernelI32Selective_Scan_bwd_kernel_traitsILi128ELi16ELb0ELb1ELb0ELb1ELb1EfN3c107complexIfEEEEv12SSMParamsBwd,@"STO_CUDA_ENTRY STV_DEFAULT"
_Z25selective_scan_bwd_kernelI32Selective_Scan_bwd_kernel_traitsILi128ELi16ELb0ELb1ELb0ELb1ELb1EfN3c107complexIfEEEEv12SSMParamsBwd:
.text._Z25selective_scan_bwd_kernelI32Selective_Scan_bwd_kernel_traitsILi128ELi16ELb0ELb1ELb0ELb1ELb1EfN3c107complexIfEEEEv12SSMParamsBwd:
        /* <DEDUP_REMOVED lines=142> */
.L_x_2176:
[----:B------:R-:W0:Y:S01]  /*08e0*/  S2R R190, SR_TID.X ;  /* 0x0000000000be7919 */ /* 0x000e220000002100 */
[----:B------:R-:W1:Y:S01]  /*08f0*/  LDCU UR26, c[0x0][0x388] ;  /* 0x00007100ff1a77ac */ /* 0x000e620008000800 */
[----:B------:R-:W-:Y:S01]  /*0900*/  MOV R4, UR17 ;  /* 0x0000001100047c02 */ /* 0x000fe20008000f00 */
[----:B------:R-:W-:Y:S01]  /*0910*/  HFMA2 R23, -RZ, RZ, 0, 0 ;  /* 0x00000000ff177431 */ /* 0x000fe200000001ff */
[----:B------:R-:W-:Y:S01]  /*0920*/  MOV R5, UR18 ;  /* 0x0000001200057c02 */ /* 0x000fe20008000f00 */
[----:B------:R-:W-:Y:S01]  /*0930*/  ULEA UR27, UR16, 0xfffff800, 0xb ;  /* 0xfffff800101b7891 */ /* 0x000fe2000f8e58ff */
[----:B------:R-:W-:Y:S02]  /*0940*/  CS2R R32, SRZ ;  /* 0x0000000000207805 */ /* 0x000fe4000001ff00 */
[----:B------:R-:W-:Y:S02]  /*0950*/  CS2R R26, SRZ ;  /* 0x00000000001a7805 */ /* 0x000fe4000001ff00 */
[----:B------:R-:W-:Y:S01]  /*0960*/  CS2R R28, SRZ ;  /* 0x00000000001c7805 */ /* 0x000fe2000001ff00 */
[----:B------:R-:W-:Y:S01]  /*0970*/  IMAD.WIDE.U32 R24, R3, 0x4, R4 ;  /* 0x0000000403187825 */ /* 0x000fe200078e0004 */
[----:B------:R-:W-:-:S02]  /*0980*/  CS2R R30, SRZ ;  /* 0x00000000001e7805 */ /* 0x000fc4000001ff00 */
[----:B------:R-:W-:Y:S02]  /*0990*/  CS2R R34, SRZ ;  /* 0x0000000000227805 */ /* 0x000fe4000001ff00 */
[----:B------:R-:W-:Y:S02]  /*09a0*/  CS2R R36, SRZ ;  /* 0x0000000000247805 */ /* 0x000fe4000001ff00 */
[----:B------:R-:W-:Y:S02]  /*09b0*/  CS2R R38, SRZ ;  /* 0x0000000000267805 */ /* 0x000fe4000001ff00 */
[----:B------:R-:W-:Y:S01]  /*09c0*/  MOV R40, RZ ;  /* 0x000000ff00287202 */ /* 0x000fe20000000f00 */
[----:B-1----:R-:W-:Y:S01]  /*09d0*/  UIADD3 UR34, UPT, UPT, -UR27, UR26, URZ ;  /* 0x0000001a1b227290 */ /* 0x002fe2000fffe1ff */
[----:B------:R-:W-:Y:S05]  /*09e0*/  BAR.SYNC.DEFER_BLOCKING 0x0 ;  /* 0x0000000000007b1d */ /* 0x000fea0000010000 */
[----:B------:R-:W-:-:S04]  /*09f0*/  ISETP.GE.AND P0, PT, R3, UR34, PT ;  /* 0x0000002203007c0c */ /* 0x000fc8000bf06270 */
[----:B------:R-:W-:Y:S02]  /*0a00*/  P2R R75, PR, RZ, 0x1 ;  /* 0x00000001ff4b7803 */ /* 0x000fe40000000000 */
[----:B0-----:R-:W-:-:S04]  /*0a10*/  SHF.L.U32 R3, R190, 0x4, RZ ;  /* 0x00000004be037819 */ /* 0x001fc800000006ff */
[----:B------:R-:W-:-:S04]  /*0a20*/  LOP3.LUT R41, R3, 0x3e00, RZ, 0xc0, !PT ;  /* 0x00003e0003297812 */ /* 0x000fc800078ec0ff */
[C---:B------:R-:W-:Y:S02]  /*0a30*/  LOP3.LUT R21, R41.reuse, 0x20, R0, 0xfe, !PT ;  /* 0x0000002029157812 */ /* 0x040fe400078efe00 */
[----:B------:R-:W-:Y:S01]  /*0a40*/  LOP3.LUT R22, R41, R0, RZ, 0xfc, !PT ;  /* 0x0000000029167212 */ /* 0x000fe200078efcff */
[----:B------:R-:W2:Y:S01]  /*0a50*/  @!P0 LDG.E R23, desc[UR28][R24.64] ;  /* 0x0000001c18178981 */ /* 0x000ea2000c1e1900 */
[----:B------:R-:W-:Y:S02]  /*0a60*/  ISETP.GE.AND P0, PT, R21, UR34, PT ;  /* 0x0000002215007c0c */ /* 0x000fe4000bf06270 */
[----:B------:R-:W-:Y:S02]  /*0a70*/  SHF.L.U32 R4, R22, 0x2, RZ ;  /* 0x0000000216047819 */ /* 0x000fe400000006ff */
[----:B------:R-:W-:Y:S02]  /*0a80*/  P2R R74, PR, RZ, 0x1 ;  /* 0x00000001ff4a7803 */ /* 0x000fe40000000000 */
[----:B------:R-:W-:-:S02]  /*0a90*/  IADD3 R6, P1, PT, R4, UR19, RZ ;  /* 0x0000001304067c10 */ /* 0x000fc4000ff3e0ff */
[----:B------:R-:W-:Y:S02]  /*0aa0*/  IADD3 R4, P0, PT, R4, UR21, RZ ;  /* 0x0000001504047c10 */ /* 0x000fe4000ff1e0ff */
[----:B------:R-:W-:Y:S02]  /*0ab0*/  LOP3.LUT R12, R22, 0xe0, RZ, 0xfc, !PT ;  /* 0x000000e0160c7812 */ /* 0x000fe400078efcff */
[----:B------:R-:W-:Y:S02]  /*0ac0*/  IADD3.X R5, PT, PT, RZ, UR22, RZ, P0, !PT ;  /* 0x00000016ff057c10 */ /* 0x000fe400087fe4ff */
[----:B------:R-:W-:Y:S02]  /*0ad0*/  ISETP.GE.AND P0, PT, R12, UR34, PT ;  /* 0x000000220c007c0c */ /* 0x000fe4000bf06270 */
[C---:B------:R-:W-:Y:S02]  /*0ae0*/  LOP3.LUT R3, R22.reuse, 0x40, RZ, 0xfc, !PT ;  /* 0x0000004016037812 */ /* 0x040fe400078efcff */
[----:B------:R-:W-:-:S02]  /*0af0*/  LOP3.LUT R8, R22, 0x60, RZ, 0xfc, !PT ;  /* 0x0000006016087812 */ /* 0x000fc400078efcff */
[C---:B------:R-:W-:Y:S02]  /*0b00*/  LOP3.LUT R13, R22.reuse, 0x100, RZ, 0xfc, !PT ;  /* 0x00000100160d7812 */ /* 0x040fe400078efcff */
[C---:B------:R-:W-:Y:S02]  /*0b10*/  LOP3.LUT R11, R22.reuse, 0xc0, RZ, 0xfc, !PT ;  /* 0x000000c0160b7812 */ /* 0x040fe400078efcff */
[----:B------:R-:W-:Y:S02]  /*0b20*/  ISETP.GE.AND P6, PT, R3, UR34, PT ;  /* 0x0000002203007c0c */ /* 0x000fe4000bfc6270 */
[----:B------:R-:W-:Y:S01]  /*0b30*/  LOP3.LUT R10, R22, 0xa0, RZ, 0xfc, !PT ;  /* 0x000000a0160a7812 */ /* 0x000fe200078efcff */
[----:B------:R-:W3:Y:S01]  /*0b40*/  @!P0 LDG.E R32, desc[UR28][R24.64+0x380] ;  /* 0x0003801c18208981 */ /* 0x000ee2000c1e1900 */
[----:B------:R-:W-:Y:S02]  /*0b50*/  ISETP.GE.AND P5, PT, R8, UR34, PT ;  /* 0x0000002208007c0c */ /* 0x000fe4000bfa6270 */
[----:B------:R-:W-:-:S02]  /*0b60*/  P2R R78, PR, RZ, 0x1 ;  /* 0x00000001ff4e7803 */ /* 0x000fc40000000000 */
        /* <DEDUP_REMOVED lines=94> */
[-C--:B------:R-:W-:Y:S02]  /*1150*/  LEA.HI.SX32 R68, R68, R41.reuse, 0x1b ;  /* 0x0000002944447211 */ /* 0x080fe400078fdaff */
[----:B------:R-:W-:Y:S02]  /*1160*/  LEA R250, R60, UR25, 0x2 ;  /* 0x000000193cfa7c11 */ /* 0x000fe4000f8e10ff */
[----:B------:R-:W-:Y:S02]  /*1170*/  LEA.HI.SX32 R70, R70, R41, 0x1b ;  /* 0x0000002946467211 */ /* 0x000fe400078fdaff */
[----:B------:R-:W-:Y:S02]  /*1180*/  LEA R249, R62, UR25, 0x2 ;  /* 0x000000193ef97c11 */ /* 0x000fe4000f8e10ff */
[----:B------:R-:W-:-:S02]  /*1190*/  LEA R244, R64, UR25, 0x2 ;  /* 0x0000001940f47c11 */ /* 0x000fc4000f8e10ff */
[----:B------:R-:W-:Y:S02]  /*11a0*/  P2R R67, PR, RZ, 0x40 ;  /* 0x00000040ff437803 */ /* 0x000fe40000000000 */
[----:B------:R-:W-:Y:S02]  /*11b0*/  LEA R243, R66, UR25, 0x2 ;  /* 0x0000001942f37c11 */ /* 0x000fe4000f8e10ff */
[----:B------:R-:W-:Y:S02]  /*11c0*/  ISETP.NE.AND P6, PT, R71, RZ, PT ;  /* 0x000000ff4700720c */ /* 0x000fe40003fc5270 */
        /* <DEDUP_REMOVED lines=9> */
[----:B------:R-:W-:Y:S01]  /*1260*/  ISETP.NE.AND P6, PT, R75, RZ, PT ;  /* 0x000000ff4b00720c */ /* 0x000fe20003fc5270 */
[----:B--2---:R0:W-:Y:S02]  /*1270*/  STS [R158], R23 ;  /* 0x000000179e007388 */ /* 0x0041e40000000800 */
[----:B0-----:R-:W-:-:S04]  /*1280*/  LOP3.LUT R23, R190, 0x3e0, RZ, 0xc0, !PT ;  /* 0x000003e0be177812 */ /* 0x001fc800078ec0ff */
[----:B------:R-:W-:-:S04]  /*1290*/  IADD3 R23, PT, PT, R23, R240, RZ ;  /* 0x000000f017177210 */ /* 0x000fc80007ffe0ff */
[----:B------:R-:W-:-:S04]  /*12a0*/  SHF.L.U32 R23, R23, 0x4, RZ ;  /* 0x0000000417177819 */ /* 0x000fc800000006ff */
[----:B------:R-:W-:-:S04]  /*12b0*/  LEA.HI.SX32 R81, R23, R23, 0x1b ;  /* 0x0000001717517211 */ /* 0x000fc800078fdaff */
[----:B------:R-:W-:Y:S01]  /*12c0*/  LEA R81, R81, UR25, 0x2 ;  /* 0x0000001951517c11 */ /* 0x000fe2000f8e10ff */
[----:B----4-:R-:W-:Y:S04]  /*12d0*/  STS [R157+0x80], R26 ;  /* 0x0000801a9d007388 */ /* 0x010fe80000000800 */
[----:B------:R0:W-:Y:S04]  /*12e0*/  STS [R156+0x100], R27 ;  /* 0x0001001b9c007388 */ /* 0x0001e80000000800 */
[----:B-----5:R-:W-:Y:S04]  /*12f0*/  STS [R155+0x180], R28 ;  /* 0x0001801c9b007388 */ /* 0x020fe80000000800 */
[----:B---3--:R1:W-:Y:S04]  /*1300*/  STS [R154+0x200], R29 ;  /* 0x0002001d9a007388 */ /* 0x0083e80000000800 */
        /* <DEDUP_REMOVED lines=28> */
[----:B------:R-:W-:Y:S01]  /*14d0*/  CS2R R24, SRZ ;  /* 0x0000000000187805 */ /* 0x000fe2000001ff00 */
        /* <DEDUP_REMOVED lines=20> */
[----:B------:R-:W-:Y:S02]  /*1620*/  ISETP.NE.AND P6, PT, R85, RZ, PT ;  /* 0x000000ff5500720c */ /* 0x000fe40003fc5270 */
[----:B----4-:R-:W-:Y:S01]  /*1630*/  CS2R R34, SRZ ;  /* 0x0000000000227805 */ /* 0x010fe2000001ff00 */
[----:B------:R-:W-:Y:S01]  /*1640*/  HFMA2 R23, -RZ, RZ, 0, 0 ;  /* 0x00000000ff177431 */ /* 0x000fe200000001ff */
[----:B-----5:R-:W-:Y:S02]  /*1650*/  CS2R R36, SRZ ;  /* 0x0000000000247805 */ /* 0x020fe4000001ff00 */
[----:B------:R-:W-:Y:S02]  /*1660*/  MOV R38, RZ ;  /* 0x000000ff00267202 */ /* 0x000fe40000000f00 */
[----:B------:R-:W4:Y:S04]  /*1670*/  @!P5 LDG.E R35, desc[UR28][R6.64+0x500] ;  /* 0x0005001c0623d981 */ /* 0x000f28000c1e1900 */
[----:B------:R-:W5:Y:S04]  /*1680*/  @!P0 LDG.E R34, desc[UR28][R6.64+0x580] ;  /* 0x0005801c06228981 */ /* 0x000f68000c1e1900 */
[----:B------:R-:W4:Y:S01]  /*1690*/  @!P6 LDG.E R32, desc[UR28][R6.64+0x400] ;  /* 0x0004001c0620e981 */ /* 0x000f22000c1e1900 */
        /* <DEDUP_REMOVED lines=26> */
[----:B------:R0:W-:Y:S04]  /*1840*/  STS [R157+0x80], R25 ;  /* 0x000080199d007388 */ /* 0x0001e80000000800 */
[----:B------:R-:W-:Y:S04]  /*1850*/  STS [R156+0x100], R26 ;  /* 0x0001001a9c007388 */ /* 0x000fe80000000800 */
[----:B------:R1:W-:Y:S04]  /*1860*/  STS [R155+0x180], R27 ;  /* 0x0001801b9b007388 */ /* 0x0003e80000000800 */
[----:B------:R1:W-:Y:S04]  /*1870*/  STS [R154+0x200], R28 ;  /* 0x0002001c9a007388 */ /* 0x0003e80000000800 */
[----:B--2---:R-:W-:Y:S04]  /*1880*/  STS [R153+0x280], R29 ;  /* 0x0002801d99007388 */ /* 0x004fe80000000800 */
[----:B------:R-:W-:Y:S04]  /*1890*/  STS [R152+0x300], R30 ;  /* 0x0003001e98007388 */ /* 0x000fe80000000800 */
[----:B---3--:R-:W-:Y:S04]  /*18a0*/  STS [R151+0x380], R31 ;  /* 0x0003801f97007388 */ /* 0x008fe80000000800 */
[----:B----4-:R-:W-:Y:S04]  /*18b0*/  STS [R150+0x400], R32 ;  /* 0x0004002096007388 */ /* 0x010fe80000000800 */
[----:B-----5:R-:W-:Y:S04]  /*18c0*/  STS [R148+0x480], R33 ;  /* 0x0004802194007388 */ /* 0x020fe80000000800 */
[----:B------:R-:W-:Y:S04]  /*18d0*/  STS [R250+0x500], R35 ;  /* 0x00050023fa007388 */ /* 0x000fe80000000800 */
[----:B------:R-:W-:Y:S04]  /*18e0*/  STS [R249+0x580], R34 ;  /* 0x00058022f9007388 */ /* 0x000fe80000000800 */
[----:B------:R-:W-:Y:S04]  /*18f0*/  STS [R244+0x600], R37 ;  /* 0x00060025f4007388 */ /* 0x000fe80000000800 */
[----:B------:R-:W-:Y:S04]  /*1900*/  STS [R243+0x680], R36 ;  /* 0x00068024f3007388 */ /* 0x000fe80000000800 */
[----:B------:R2:W-:Y:S04]  /*1910*/  STS [R242+0x700], R23 ;  /* 0x00070017f2007388 */ /* 0x0005e80000000800 */
[----:B------:R-:W-:Y:S01]  /*1920*/  STS [R241+0x780], R38 ;  /* 0x00078026f1007388 */ /* 0x000fe20000000800 */
        /* <DEDUP_REMOVED lines=29> */
[----:B------:R-:W-:Y:S01]  /*1b00*/  ISETP.NE.AND P6, PT, R85, RZ, PT ;  /* 0x000000ff5500720c */ /* 0x000fe20003fc5270 */
[----:B------:R-:W-:-:S12]  /*1b10*/  HFMA2 R28, -RZ, RZ, 0, 0 ;  /* 0x00000000ff1c7431 */ /* 0x000fd800000001ff */
        /* <DEDUP_REMOVED lines=8> */
[----:B--2---:R-:W-:Y:S02]  /*1ba0*/  MOV R23, RZ ;  /* 0x000000ff00177202 */ /* 0x004fe40000000f00 */
[----:B------:R-:W-:Y:S02]  /*1bb0*/  CS2R R64, SRZ ;  /* 0x0000000000407805 */ /* 0x000fe4000001ff00 */
[----:B------:R-:W-:Y:S01]  /*1bc0*/  CS2R R66, SRZ ;  /* 0x0000000000427805 */ /* 0x000fe2000001ff00 */
[----:B------:R-:W2:Y:S04]  /*1bd0*/  @!P5 LDG.E R63, desc[UR28][R4.64+0x500] ;  /* 0x0005001c043fd981 */ /* 0x000ea8000c1e1900 */
        /* <DEDUP_REMOVED lines=8> */
[----:B------:R0:W-:Y:S04]  /*1c60*/  STL [R1+0x24], R158 ;  /* 0x0000249e01007387 */ /* 0x0001e80000100800 */
[----:B------:R0:W-:Y:S04]  /*1c70*/  STL [R1+0x20], R157 ;  /* 0x0000209d01007387 */ /* 0x0001e80000100800 */
[----:B------:R0:W-:Y:S04]  /*1c80*/  STL [R1+0x1c], R156 ;  /* 0x00001c9c01007387 */ /* 0x0001e80000100800 */
[----:B------:R0:W-:Y:S04]  /*1c90*/  STL [R1+0x18], R155 ;  /* 0x0000189b01007387 */ /* 0x0001e80000100800 */
[----:B------:R0:W-:Y:S04]  /*1ca0*/  STL [R1+0x14], R154 ;  /* 0x0000149a01007387 */ /* 0x0001e80000100800 */
[----:B------:R0:W-:Y:S01]  /*1cb0*/  STL [R1+0x10], R153 ;  /* 0x0000109901007387 */ /* 0x0001e20000100800 */
[----:B---3--:R-:W-:-:S03]  /*1cc0*/  FADD.FTZ R44, R44, UR7 ;  /* 0x000000072c2c7e21 */ /* 0x008fc60008010000 */
[----:B------:R0:W-:Y:S04]  /*1cd0*/  STL [R1+0xc], R152 ;  /* 0x00000c9801007387 */ /* 0x0001e80000100800 */
[----:B------:R0:W-:Y:S04]  /*1ce0*/  STL [R1+0x8], R151 ;  /* 0x0000089701007387 */ /* 0x0001e80000100800 */
[----:B------:R0:W-:Y:S04]  /*1cf0*/  STL [R1+0x4], R150 ;  /* 0x0000049601007387 */ /* 0x0001e80000100800 */
[----:B------:R0:W-:Y:S01]  /*1d00*/  STL [R1], R148 ;  /* 0x0000009401007387 */ /* 0x0001e20000100800 */
[----:B------:R-:W-:-:S02]  /*1d10*/  P2R R69, PR, RZ, 0x20 ;  /* 0x00000020ff457803 */ /* 0x000fc40000000000 */
[----:B------:R-:W-:Y:S01]  /*1d20*/  FSETP.GTU.FTZ.AND P5, PT, R44, 20, PT ;  /* 0x41a000002c00780b */ /* 0x000fe20003fbc000 */
[----:B------:R-:W-:Y:S01]  /*1d30*/  BSSY.RECONVERGENT B0, `(.L_x_2044) ;  /* 0x0000040000007945 */ /* 0x000fe20003800200 */
        /* <DEDUP_REMOVED lines=63> */
.L_x_2045:
[----:B------:R-:W-:Y:S05]  /*2130*/  BSYNC.RECONVERGENT B0 ;  /* 0x0000000000007941 */ /* 0x000fea0003800200 */
.L_x_2044:
        /* <DEDUP_REMOVED lines=33> */
.L_x_2047:
[----:B------:R-:W-:Y:S05]  /*2350*/  BSYNC.RECONVERGENT B0 ;  /* 0x0000000000007941 */ /* 0x000fea0003800200 */
.L_x_2046:
        /* <DEDUP_REMOVED lines=33> */
.L_x_2049:
[----:B------:R-:W-:Y:S05]  /*2570*/  BSYNC.RECONVERGENT B0 ;  /* 0x0000000000007941 */ /* 0x000fea0003800200 */
.L_x_2048:
        /* <DEDUP_REMOVED lines=33> */
.L_x_2051:
[----:B------:R-:W-:Y:S05]  /*2790*/  BSYNC.RECONVERGENT B0 ;  /* 0x0000000000007941 */ /* 0x000fea0003800200 */
.L_x_2050:
        /* <DEDUP_REMOVED lines=33> */
.L_x_2053:
[----:B------:R-:W-:Y:S05]  /*29b0*/  BSYNC.RECONVERGENT B0 ;  /* 0x0000000000007941 */ /* 0x000fea0003800200 */
.L_x_2052:
        /* <DEDUP_REMOVED lines=33> */
.L_x_2055:
[----:B------:R-:W-:Y:S05]  /*2bd0*/  BSYNC.RECONVERGENT B0 ;  /* 0x0000000000007941 */ /* 0x000fea0003800200 */
.L_x_2054:
        /* <DEDUP_REMOVED lines=33> */
.L_x_2057:
[----:B------:R-:W-:Y:S05]  /*2df0*/  BSYNC.RECONVERGENT B0 ;  /* 0x0000000000007941 */ /* 0x000fea0003800200 */
.L_x_2056:
        /* <DEDUP_REMOVED lines=33> */
.L_x_2059:
[----:B------:R-:W-:Y:S05]  /*3010*/  BSYNC.RECONVERGENT B0 ;  /* 0x0000000000007941 */ /* 0x000fea0003800200 */
.L_x_2058:
        /* <DEDUP_REMOVED lines=33> */
.L_x_2061:
[----:B------:R-:W-:Y:S05]  /*3230*/  BSYNC.RECONVERGENT B0 ;  /* 0x0000000000007941 */ /* 0x000fea0003800200 */
.L_x_2060:
        /* <DEDUP_REMOVED lines=33> */
.L_x_2063:
[----:B------:R-:W-:Y:S05]  /*3450*/  BSYNC.RECONVERGENT B0 ;  /* 0x0000000000007941 */ /* 0x000fea0003800200 */
.L_x_2062:
        /* <DEDUP_REMOVED lines=33> */
.L_x_2065:
[----:B------:R-:W-:Y:S05]  /*3670*/  BSYNC.RECONVERGENT B0 ;  /* 0x0000000000007941 */ /* 0x000fea0003800200 */
.L_x_2064:
        /* <DEDUP_REMOVED lines=33> */
.L_x_2067:
[----:B------:R-:W-:Y:S05]  /*3890*/  BSYNC.RECONVERGENT B0 ;  /* 0x0000000000007941 */ /* 0x000fea0003800200 */
.L_x_2066:
        /* <DEDUP_REMOVED lines=33> */
.L_x_2069:
[----:B------:R-:W-:Y:S05]  /*3ab0*/  BSYNC.RECONVERGENT B0 ;  /* 0x0000000000007941 */ /* 0x000fea0003800200 */
.L_x_2068:
        /* <DEDUP_REMOVED lines=33> */
.L_x_2071:
[----:B------:R-:W-:Y:S05]  /*3cd0*/  BSYNC.RECONVERGENT B0 ;  /* 0x0000000000007941 */ /* 0x000fea0003800200 */
.L_x_2070:
        /* <DEDUP_REMOVED lines=33> */
.L_x_2073:
[----:B------:R-:W-:Y:S05]  /*3ef0*/  BSYNC.RECONVERGENT B0 ;  /* 0x0000000000007941 */ /* 0x000fea0003800200 */
.L_x_2072:
        /* <DEDUP_REMOVED lines=33> */
.L_x_2075:
[----:B------:R-:W-:Y:S05]  /*4110*/  BSYNC.RECONVERGENT B0 ;  /* 0x0000000000007941 */ /* 0x000fea0003800200 */
.L_x_2074:
[----:B------:R-:W1:Y:S01]  /*4120*/  S2UR UR33, SR_CTAID.X ;  /* 0x00000000002179c3 */ /* 0x000e620000002500 */
[----:B------:R-:W1:Y:S01]  /*4130*/  LDCU.128 UR12, c[0x0][0x410] ;  /* 0x00008200ff0c77ac */ /* 0x000e620008000c00 */
[----:B------:R-:W-:Y:S01]  /*4140*/  ISETP.NE.AND P6, PT, R69, RZ, PT ;  /* 0x000000ff4500720c */ /* 0x000fe20003fc5270 */
[----:B0-----:R-:W-:Y:S04]  /*4150*/  LDS R67, [R81] ;  /* 0x0000000051437984 */ /* 0x001fe80000000800 */
        /* <DEDUP_REMOVED lines=8> */
[----:B------:R-:W-:Y:S01]  /*41e0*/  CS2R R84, SRZ ;  /* 0x0000000000547805 */ /* 0x000fe2000001ff00 */
        /* <DEDUP_REMOVED lines=28> */
[----:B------:R-:W-:Y:S01]  /*43b0*/  ISETP.NE.AND P0, PT, R75, RZ, PT ;  /* 0x000000ff4b00720c */ /* 0x000fe20003f05270 */
[----:B------:R-:W-:Y:S01]  /*43c0*/  LDS R24, [R81+0x2c] ;  /* 0x00002c0051187984 */ /* 0x000fe20000000800 */
[----:B------:R-:W-:Y:S01]  /*43d0*/  P2R R103, PR, RZ, 0x4 ;  /* 0x00000004ff677803 */ /* 0x000fe20000000000 */
[----:B------:R-:W0:Y:S01]  /*43e0*/  LDCU.128 UR12, c[0x0][0x420] ;  /* 0x00008400ff0c77ac */ /* 0x000e220008000c00 */
[----:B------:R-:W-:Y:S01]  /*43f0*/  ISETP.NE.AND P2, PT, R77, RZ, PT ;  /* 0x000000ff4d00720c */ /* 0x000fe20003f45270 */
[----:B------:R-:W-:Y:S01]  /*4400*/  LDS R25, [R81+0x30] ;  /* 0x0000300051197984 */ /* 0x000fe20000000800 */
[----:B------:R-:W-:-:S02]  /*4410*/  P2R R104, PR, RZ, 0x8 ;  /* 0x00000008ff687803 */ /* 0x000fc40000000000 */
[----:B------:R-:W-:Y:S01]  /*4420*/  ISETP.NE.AND P3, PT, R78, RZ, PT ;  /* 0x000000ff4e00720c */ /* 0x000fe20003f65270 */
[----:B------:R-:W-:Y:S01]  /*4430*/  LDS R60, [R81+0x34] ;  /* 0x00003400513c7984 */ /* 0x000fe20000000800 */
[----:B------:R-:W-:Y:S02]  /*4440*/  P2R R105, PR, RZ, 0x10 ;  /* 0x00000010ff697803 */ /* 0x000fe40000000000 */
[----:B------:R-:W-:Y:S01]  /*4450*/  ISETP.NE.AND P4, PT, R79, RZ, PT ;  /* 0x000000ff4f00720c */ /* 0x000fe20003f85270 */
[----:B------:R-:W-:Y:S01]  /*4460*/  LDS R27, [R81+0x38] ;  /* 0x00003800511b7984 */ /* 0x000fe20000000800 */
[----:B------:R-:W-:-:S03]  /*4470*/  MOV R96, RZ ;  /* 0x000000ff00607202 */ /* 0x000fc60000000f00 */
[----:B------:R-:W-:Y:S01]  /*4480*/  LDS R28, [R81+0x3c] ;  /* 0x00003c00511c7984 */ /* 0x000fe20000000800 */
[----:B0-----:R-:W-:-:S04]  /*4490*/  UIMAD.WIDE.U32 UR30, UR33, UR12, UR8 ;  /* 0x0000000c211e72a5 */ /* 0x001fc8000f8e0008 */
        /* <DEDUP_REMOVED lines=19> */
[----:B------:R-:W-:-:S03]  /*45d0*/  CS2R R82, SRZ ;  /* 0x0000000000527805 */ /* 0x000fc6000001ff00 */
        /* <DEDUP_REMOVED lines=49> */
[----:B------:R-:W-:Y:S04]  /*48f0*/  STS [R153+0x280], R86 ;  /* 0x0002805699007388 */ /* 0x000fe80000000800 */
        /* <DEDUP_REMOVED lines=12> */
[----:B------:R-:W5:Y:S04]  /*49c0*/  LDS R84, [R81+0x4] ;  /* 0x0000040051547984 */ /* 0x000f680000000800 */
[----:B------:R-:W-:Y:S04]  /*49d0*/  LDS R83, [R81+0x8] ;  /* 0x0000080051537984 */ /* 0x000fe80000000800 */
[----:B------:R-:W0:Y:S04]  /*49e0*/  LDS R82, [R81+0xc] ;  /* 0x00000c0051527984 */ /* 0x000e280000000800 */
[----:B------:R-:W0:Y:S04]  /*49f0*/  LDS R79, [R81+0x10] ;  /* 0x00001000514f7984 */ /* 0x000e280000000800 */
[----:B------:R-:W-:Y:S04]  /*4a00*/  LDS R78, [R81+0x14] ;  /* 0x00001400514e7984 */ /* 0x000fe80000000800 */
[----:B------:R-:W0:Y:S04]  /*4a10*/  LDS R77, [R81+0x18] ;  /* 0x00001800514d7984 */ /* 0x000e280000000800 */
[----:B------:R-:W0:Y:S04]  /*4a20*/  LDS R76, [R81+0x1c] ;  /* 0x00001c00514c7984 */ /* 0x000e280000000800 */
[----:B------:R-:W0:Y:S04]  /*4a30*/  LDS R75, [R81+0x20] ;  /* 0x00002000514b7984 */ /* 0x000e280000000800 */
[----:B------:R-:W-:Y:S04]  /*4a40*/  LDS R74, [R81+0x24] ;  /* 0x00002400514a7984 */ /* 0x000fe80000000800 */
[----:B------:R-:W0:Y:S04]  /*4a50*/  LDS R73, [R81+0x28] ;  /* 0x0000280051497984 */ /* 0x000e280000000800 */
[----:B------:R-:W-:Y:S04]  /*4a60*/  LDS R68, [R81+0x2c] ;  /* 0x00002c0051447984 */ /* 0x000fe80000000800 */
[----:B------:R-:W-:Y:S04]  /*4a70*/  LDS R70, [R81+0x30] ;  /* 0x0000300051467984 */ /* 0x000fe80000000800 */
[----:B------:R-:W0:Y:S04]  /*4a80*/  LDS R72, [R81+0x34] ;  /* 0x0000340051487984 */ /* 0x000e280000000800 */
[----:B------:R-:W0:Y:S04]  /*4a90*/  LDS R71, [R81+0x38] ;  /* 0x0000380051477984 */ /* 0x000e280000000800 */
[----:B------:R-:W0:Y:S01]  /*4aa0*/  LDS R69, [R81+0x3c] ;  /* 0x00003c0051457984 */ /* 0x000e220000000800 */
[----:B------:R-:W-:Y:S01]  /*4ab0*/  BAR.SYNC.DEFER_BLOCKING 0x0 ;  /* 0x0000000000007b1d */ /* 0x000fe20000010000 */
[----:B-1----:R-:W-:-:S05]  /*4ac0*/  CS2R R86, SRZ ;  /* 0x0000000000567805 */ /* 0x002fca000001ff00 */
[----:B------:R-:W5:Y:S01]  /*4ad0*/  @!P5 LDG.E R97, desc[UR28][R4.64] ;  /* 0x0000001c0461d981 */ /* 0x000f62000c1e1900 */
[----:B------:R-:W-:Y:S02]  /*4ae0*/  ISETP.NE.AND P5, PT, R98, RZ, PT ;  /* 0x000000ff6200720c */ /* 0x000fe40003fa5270 */
[----:B--2---:R-:W-:Y:S02]  /*4af0*/  CS2R R90, SRZ ;  /* 0x00000000005a7805 */ /* 0x004fe4000001ff00 */
[----:B---3--:R-:W-:Y:S02]  /*4b00*/  CS2R R92, SRZ ;  /* 0x00000000005c7805 */ /* 0x008fe4000001ff00 */
[----:B----4-:R-:W-:Y:S01]  /*4b10*/  MOV R96, RZ ;  /* 0x000000ff00607202 */ /* 0x010fe20000000f00 */
[----:B------:R-:W2:Y:S06]  /*4b20*/  @!P4 LDG.E R108, desc[UR28][R4.64+0x780] ;  /* 0x0007801c046cc981 */ /* 0x000eac000c1e1900 */
[----:B------:R-:W3:Y:S01]  /*4b30*/  @!P5 LDG.E R86, desc[UR28][R4.64+0x80] ;  /* 0x0000801c0456d981 */ /* 0x000ee2000c1e1900 */
[----:B------:R-:W-:-:S13]  /*4b40*/  ISETP.NE.AND P5, PT, R99, RZ, PT ;  /* 0x000000ff6300720c */ /* 0x000fda0003fa5270 */
[----:B------:R-:W4:Y:S01]  /*4b50*/  @!P5 LDG.E R87, desc[UR28][R4.64+0x100] ;  /* 0x0001001c0457d981 */ /* 0x000f22000c1e1900 */
        /* <DEDUP_REMOVED lines=8> */
[----:B------:R-:W-:Y:S02]  /*4be0*/  ISETP.NE.AND P5, PT, R104, RZ, PT ;  /* 0x000000ff6800720c */ /* 0x000fe40003fa5270 */
[----:B------:R-:W-:-:S11]  /*4bf0*/  CS2R R98, SRZ ;  /* 0x0000000000627805 */ /* 0x000fd6000001ff00 */
[----:B------:R-:W2:Y:S01]  /*4c00*/  @!P5 LDG.E R96, desc[UR28][R4.64+0x380] ;  /* 0x0003801c0460d981 */ /* 0x000ea2000c1e1900 */
[----:B------:R-:W-:Y:S01]  /*4c10*/  ISETP.NE.AND P5, PT, R105, RZ, PT ;  /* 0x000000ff6900720c */ /* 0x000fe20003fa5270 */
[----:B------:R-:W-:Y:S01]  /*4c20*/  HFMA2 R105, -RZ, RZ, 0, 0 ;  /* 0x00000000ff697431 */ /* 0x000fe200000001ff */
[----:B------:R-:W-:-:S06]  /*4c30*/  CS2R R100, SRZ ;  /* 0x0000000000647805 */ /* 0x000fcc000001ff00 */
[----:B------:R-:W2:Y:S04]  /*4c40*/  @!P6 LDG.E R101, desc[UR28][R4.64+0x500] ;  /* 0x0005001c0465e981 */ /* 0x000ea8000c1e1900 */
[----:B------:R-:W2:Y:S04]  /*4c50*/  @!P0 LDG.E R100, desc[UR28][R4.64+0x580] ;  /* 0x0005801c04648981 */ /* 0x000ea8000c1e1900 */
[----:B------:R-:W2:Y:S01]  /*4c60*/  @!P5 LDG.E R98, desc[UR28][R4.64+0x400] ;  /* 0x0004001c0462d981 */ /* 0x000ea2000c1e1900 */
[----:B------:R-:W-:Y:S02]  /*4c70*/  ISETP.NE.AND P5, PT, R106, RZ, PT ;  /* 0x000000ff6a00720c */ /* 0x000fe40003fa5270 */
[----:B------:R-:W-:Y:S01]  /*4c80*/  CS2R R106, SRZ ;  /* 0x00000000006a7805 */ /* 0x000fe2000001ff00 */
[----:B------:R-:W2:Y:S05]  /*4c90*/  @!P1 LDG.E R105, desc[UR28][R4.64+0x600] ;  /* 0x0006001c04699981 */ /* 0x000eaa000c1e1900 */
[----:B------:R-:W2:Y:S04]  /*4ca0*/  @!P2 LDG.E R106, desc[UR28][R4.64+0x680] ;  /* 0x0006801c046aa981 */ /* 0x000ea8000c1e1900 */
[----:B------:R-:W2:Y:S04]  /*4cb0*/  @!P3 LDG.E R107, desc[UR28][R4.64+0x700] ;  /* 0x0007001c046bb981 */ /* 0x000ea8000c1e1900 */
[----:B------:R1:W2:Y:S01]  /*4cc0*/  @!P5 LDG.E R99, desc[UR28][R4.64+0x480] ;  /* 0x0004801c0463d981 */ /* 0x0002a2000c1e1900 */
[----:B-----5:R-:W-:Y:S01]  /*4cd0*/  FMUL.FTZ R89, R84, -1.4426950216293334961 ;  /* 0xbfb8aa3b54597820 */ /* 0x020fe20000410000 */
[----:B------:R-:W-:-:S05]  /*4ce0*/  FMUL.FTZ R88, R85, -1.4426950216293334961 ;  /* 0xbfb8aa3b55587820 */ /* 0x000fca0000410000 */
[----:B------:R-:W5:Y:S01]  /*4cf0*/  MUFU.EX2 R89, R89 ;  /* 0x0000005900597308 */ /* 0x000f620000000800 */
[----:B0-----:R-:W-:Y:S01]  /*4d00*/  FMUL.FTZ R95, R82, -1.4426950216293334961 ;  /* 0xbfb8aa3b525f7820 */ /* 0x001fe20000410000 */
[----:B------:R-:W-:-:S06]  /*4d10*/  FMUL.FTZ R102, R79, -1.4426950216293334961 ;  /* 0xbfb8aa3b4f667820 */ /* 0x000fcc0000410000 */
[----:B------:R-:W0:Y:S01]  /*4d20*/  MUFU.EX2 R88, R88 ;  /* 0x0000005800587308 */ /* 0x000e220000000800 */
[----:B-1----:R-:W-:Y:S01]  /*4d30*/  FMUL.FTZ R5, R77, -1.4426950216293334961 ;  /* 0xbfb8aa3b4d057820 */ /* 0x002fe20000410000 */
[----:B------:R-:W-:Y:S01]  /*4d40*/  FMUL.FTZ R94, R83, -1.4426950216293334961 ;  /* 0xbfb8aa3b535e7820 */ /* 0x000fe20000410000 */
[----:B------:R-:W-:-:S05]  /*4d50*/  FMUL.FTZ R4, R78, -1.4426950216293334961 ;  /* 0xbfb8aa3b4e047820 */ /* 0x000fca0000410000 */
[----:B------:R-:W1:Y:S01]  /*4d60*/  MUFU.EX2 R95, R95 ;  /* 0x0000005f005f7308 */ /* 0x000e620000000800 */
[----:B-----5:R-:W-:-:S07]  /*4d70*/  FADD.FTZ R89, R89, 1 ;  /* 0x3f80000059597421 */ /* 0x020fce0000010000 */
[----:B------:R-:W5:Y:S01]  /*4d80*/  MUFU.EX2 R102, R102 ;  /* 0x0000006600667308 */ /* 0x000f620000000800 */
[----:B0-----:R-:W-:Y:S01]  /*4d90*/  FADD.FTZ R88, R88, 1 ;  /* 0x3f80000058587421 */ /* 0x001fe20000010000 */
[----:B------:R-:W-:-:S06]  /*4da0*/  FMUL.FTZ R103, R76, -1.4426950216293334961 ;  /* 0xbfb8aa3b4c677820 */ /* 0x000fcc0000410000 */
[----:B------:R-:W0:Y:S08]  /*4db0*/  MUFU.EX2 R5, R5 ;  /* 0x0000000500057308 */ /* 0x000e300000000800 */
[----:B------:R-:W0:Y:S01]  /*4dc0*/  MUFU.EX2 R94, R94 ;  /* 0x0000005e005e7308 */ /* 0x000e220000000800 */
[----:B------:R-:W-:-:S07]  /*4dd0*/  FMUL.FTZ R104, R75, -1.4426950216293334961 ;  /* 0xbfb8aa3b4b687820 */ /* 0x000fce0000410000 */
[----:B------:R-:W0:Y:S01]  /*4de0*/  MUFU.EX2 R4, R4 ;  /* 0x0000000400047308 */ /* 0x000e220000000800 */
[----:B------:R-:W-:-:S07]  /*4df0*/  FMUL.FTZ R112, R73, -1.4426950216293334961 ;  /* 0xbfb8aa3b49707820 */ /* 0x000fce0000410000 */
[----:B------:R-:W-:Y:S01]  /*4e00*/  MUFU.RCP R89, R89 ;  /* 0x0000005900597308 */ /* 0x000fe20000001000 */
[----:B-1----:R-:W-:Y:S01]  /*4e10*/  FADD.FTZ R95, R95, 1 ;  /* 0x3f8000005f5f7421 */ /* 0x002fe20000010000 */
[----:B-----5:R-:W-:-:S06]  /*4e20*/  FADD.FTZ R102, R102, 1 ;  /* 0x3f80000066667421 */ /* 0x020fcc0000010000 */
[----:B------:R1:W5:Y:S01]  /*4e30*/  MUFU.EX2 R109, R103 ;  /* 0x00000067006d7308 */ /* 0x0003620000000800 */
[----:B0-----:R-:W-:-:S07]  /*4e40*/  FADD.FTZ R5, R5, 1 ;  /* 0x3f80000005057421 */ /* 0x001fce0000010000 */
[----:B------:R-:W-:Y:S01]  /*4e50*/  MUFU.RCP R88, R88 ;  /* 0x0000005800587308 */ /* 0x000fe20000001000 */
[----:B------:R-:W-:Y:S01]  /*4e60*/  FADD.FTZ R94, R94, 1 ;  /* 0x3f8000005e5e7421 */ /* 0x000fe20000010000 */
[----:B-1----:R-:W-:-:S06]  /*4e70*/  FMUL.FTZ R103, R72, -1.4426950216293334961 ;  /* 0xbfb8aa3b48677820 */ /* 0x002fcc0000410000 */
[----:B------:R0:W-:Y:S01]  /*4e80*/  MUFU.EX2 R110, R104 ;  /* 0x00000068006e7308 */ /* 0x0001e20000000800 */
[----:B------:R-:W-:Y:S01]  /*4e90*/  FMUL.FTZ R111, R74, -1.4426950216293334961 ;  /* 0xbfb8aa3b4a6f7820 */ /* 0x000fe20000410000 */
[----:B------:R-:W-:Y:S01]  /*4ea0*/  FADD.FTZ R4, R4, 1 ;  /* 0x3f80000004047421 */ /* 0x000fe20000010000 */
[----:B0-----:R-:W-:-:S05]  /*4eb0*/  FMUL.FTZ R104, R71, -1.4426950216293334961 ;  /* 0xbfb8aa3b47687820 */ /* 0x001fca0000410000 */
[----:B------:R-:W0:Y:S08]  /*4ec0*/  MUFU.EX2 R112, R112 ;  /* 0x0000007000707308 */ /* 0x000e300000000800 */
[----:B------:R-:W-:Y:S08]  /*4ed0*/  MUFU.RCP R95, R95 ;  /* 0x0000005f005f7308 */ /* 0x000ff00000001000 */
[----:B------:R-:W1:Y:S01]  /*4ee0*/  MUFU.RCP R102, R102 ;  /* 0x0000006600667308 */ /* 0x000e620000001000 */
[----:B------:R-:W-:Y:S04]  /*4ef0*/  STS [R158], R97 ;  /* 0x000000619e007388 */ /* 0x000fe80000000800 */
[----:B---3--:R-:W-:Y:S04]  /*4f00*/  STS [R157+0x80], R86 ;  /* 0x000080569d007388 */ /* 0x008fe80000000800 */
[----:B----4-:R-:W-:Y:S04]  /*4f10*/  STS [R156+0x100], R87 ;  /* 0x000100579c007388 */ /* 0x010fe80000000800 */
        /* <DEDUP_REMOVED lines=12> */
[----:B------:R0:W-:Y:S01]  /*4fe0*/  STS [R241+0x780], R108 ;  /* 0x0007806cf1007388 */ /* 0x0001e20000000800 */
[----:B------:R-:W-:-:S03]  /*4ff0*/  NOP ;  /* 0x0000000000007918 */ /* 0x000fc60000000000 */
[----:B------:R-:W-:Y:S04]  /*5000*/  LDS R86, [R81] ;  /* 0x0000000051567984 */ /* 0x000fe80000000800 */
[----:B------:R-:W2:Y:S04]  /*5010*/  LDS R87, [R81+0x4] ;  /* 0x0000040051577984 */ /* 0x000ea80000000800 */
[----:B------:R-:W3:Y:S04]  /*5020*/  LDS R92, [R81+0x8] ;  /* 0x00000800515c7984 */ /* 0x000ee80000000800 */
[----:B------:R-:W4:Y:S04]  /*5030*/  LDS R91, [R81+0xc] ;  /* 0x00000c00515b7984 */ /* 0x000f280000000800 */
[----:B------:R-:W4:Y:S01]  /*5040*/  LDS R90, [R81+0x10] ;  /* 0x00001000515a7984 */ /* 0x000f220000000800 */
[----:B------:R-:W-:Y:S01]  /*5050*/  MUFU.EX2 R122, R104 ;  /* 0x00000068007a7308 */ /* 0x000fe20000000800 */
[----:B-----5:R-:W-:Y:S01]  /*5060*/  FADD.FTZ R105, R109, 1 ;  /* 0x3f8000006d697421 */ /* 0x020fe20000010000 */
[----:B------:R-:W-:Y:S01]  /*5070*/  FMUL.FTZ R114, R70, -1.4426950216293334961 ;  /* 0xbfb8aa3b46727820 */ /* 0x000fe20000410000 */
[----:B------:R-:W-:Y:S05]  /*5080*/  LDS R93, [R81+0x14] ;  /* 0x00001400515d7984 */ /* 0x000fea0000000800 */
[----:B------:R-:W5:Y:S08]  /*5090*/  MUFU.RCP R94, R94 ;  /* 0x0000005e005e7308 */ /* 0x000f700000001000 */
[----:B------:R-:W-:Y:S01]  /*50a0*/  MUFU.EX2 R116, R103 ;  /* 0x0000006700747308 */ /* 0x000fe20000000800 */
[----:B0-----:R-:W-:Y:S01]  /*50b0*/  FADD.FTZ R108, R112, 1 ;  /* 0x3f800000706c7421 */ /* 0x001fe20000010000 */
[----:B------:R-:W-:Y:S06]  /*50c0*/  LDS R96, [R81+0x18] ;  /* 0x0000180051607984 */ /* 0x000fec0000000800 */
[----:B------:R-:W0:Y:S01]  /*50d0*/  MUFU.EX2 R111, R111 ;  /* 0x0000006f006f7308 */ /* 0x000e220000000800 */
[----:B------:R-:W-:Y:S01]  /*50e0*/  FMUL.FTZ R113, R68, -1.4426950216293334961 ;  /* 0xbfb8aa3b44717820 */ /* 0x000fe20000410000 */
[----:B------:R-:W-:Y:S01]  /*50f0*/  FADD.FTZ R106, R110, 1 ;  /* 0x3f8000006e6a7421 */ /* 0x000fe20000010000 */
[----:B------:R-:W-:Y:S01]  /*5100*/  LDS R99, [R81+0x28] ;  /* 0x0000280051637984 */ /* 0x000fe20000000800 */
[----:B------:R-:W-:-:S03]  /*5110*/  FMUL.FTZ R117, R69, -1.4426950216293334961 ;  /* 0xbfb8aa3b45757820 */ /* 0x000fc60000410000 */
[----:B------:R-:W-:Y:S01]  /*5120*/  LDS R101, [R81+0x2c] ;  /* 0x00002c0051657984 */ /* 0x000fe20000000800 */
[----:B------:R1:W-:Y:S01]  /*5130*/  MUFU.RCP R104, R5 ;  /* 0x0000000500687308 */ /* 0x0003e20000001000 */
[----:B--2---:R-:W-:Y:S01]  /*5140*/  FMUL.FTZ R98, R66, R87 ;  /* 0x0000005742627220 */ /* 0x004fe20000410000 */
[----:B-1----:R-:W-:-:S06]  /*5150*/  FADD.FTZ R5, -R89, 1 ;  /* 0x3f80000059057421 */ /* 0x002fcc0000010100 */
[----:B------:R1:W-:Y:S01]  /*5160*/  MUFU.RCP R103, R4 ;  /* 0x0000000400677308 */ /* 0x0003e20000001000 */
[----:B------:R-:W-:Y:S01]  /*5170*/  FFMA.FTZ R100, R84, R5, 1 ;  /* 0x3f80000054647423 */ /* 0x000fe20000010005 */
[----:B------:R-:W-:Y:S01]  /*5180*/  FMUL.FTZ R5, R67, R86 ;  /* 0x0000005643057220 */ /* 0x000fe20000410000 */
[----:B-1----:R-:W-:-:S03]  /*5190*/  FADD.FTZ R4, -R88, 1 ;  /* 0x3f80000058047421 */ /* 0x002fc60000010100 */
[----:B------:R-:W-:Y:S01]  /*51a0*/  FMUL.FTZ R5, R88, R5 ;  /* 0x0000000558057220 */ /* 0x000fe20000410000 */
[----:B------:R-:W-:Y:S01]  /*51b0*/  FMUL.FTZ R97, R89, R98 ;  /* 0x0000006259617220 */ /* 0x000fe20000410000 */
[----:B------:R-:W-:Y:S01]  /*51c0*/  FFMA.FTZ R4, R85, R4, 1 ;  /* 0x3f80000055047423 */ /* 0x000fe20000010004 */
[----:B------:R1:W2:Y:S01]  /*51d0*/  MUFU.EX2 R115, R114 ;  /* 0x0000007200737308 */ /* 0x0002a20000000800 */
[----:B------:R-:W2:Y:S01]  /*51e0*/  LDS R98, [R81+0x1c] ;  /* 0x00001c0051627984 */ /* 0x000ea20000000800 */
[----:B------:R-:W-:Y:S01]  /*51f0*/  FADD.FTZ R112, -R102, 1 ;  /* 0x3f80000066707421 */ /* 0x000fe20000010100 */
[----:B------:R-:W-:Y:S01]  /*5200*/  FMUL.FTZ R4, R5, R4 ;  /* 0x0000000405047220 */ /* 0x000fe20000410000 */
[----:B------:R-:W-:-:S04]  /*5210*/  FADD.FTZ R5, -R95, 1 ;  /* 0x3f8000005f057421 */ /* 0x000fc80000010100 */
[----:B------:R-:W2:Y:S01]  /*5220*/  MUFU.RCP R105, R105 ;  /* 0x0000006900697308 */ /* 0x000ea20000001000 */
[----:B-1----:R-:W-:Y:S01]  /*5230*/  FMUL.FTZ R114, R97, R100 ;  /* 0x0000006461727220 */ /* 0x002fe20000410000 */
[----:B------:R-:W-:Y:S01]  /*5240*/  FFMA.FTZ R109, R82, R5, 1 ;  /* 0x3f800000526d7423 */ /* 0x000fe20000010005 */
[----:B------:R-:W-:Y:S01]  /*5250*/  FFMA.FTZ R120, R79, R112, 1 ;  /* 0x3f8000004f787423 */ /* 0x000fe20000010070 */
[----:B-----5:R-:W-:Y:S01]  /*5260*/  FADD.FTZ R100, -R94, 1 ;  /* 0x3f8000005e647421 */ /* 0x020fe20000010100 */
[----:B---3--:R-:W-:Y:S01]  /*5270*/  FMUL.FTZ R5, R65, R92 ;  /* 0x0000005c41057220 */ /* 0x008fe20000410000 */
[----:B----4-:R-:W-:Y:S01]  /*5280*/  FMUL.FTZ R112, R64, R91 ;  /* 0x0000005b40707220 */ /* 0x010fe20000410000 */
[----:B0-----:R-:W-:Y:S01]  /*5290*/  FADD.FTZ R107, R111, 1 ;  /* 0x3f8000006f6b7421 */ /* 0x001fe20000010000 */
[----:B------:R-:W0:Y:S01]  /*52a0*/  MUFU.EX2 R113, R113 ;  /* 0x0000007100717308 */ /* 0x000e220000000800 */
[----:B------:R-:W-:Y:S01]  /*52b0*/  FFMA.FTZ R110, R83, R100, 1 ;  /* 0x3f800000536e7423 */ /* 0x000fe20000010064 */
[----:B------:R-:W-:Y:S01]  /*52c0*/  FMUL.FTZ R5, R94, R5 ;  /* 0x000000055e057220 */ /* 0x000fe20000410000 */
[----:B------:R-:W-:Y:S01]  /*52d0*/  FMUL.FTZ R112, R95, R112 ;  /* 0x000000705f707220 */ /* 0x000fe20000410000 */
[----:B------:R-:W-:Y:S01]  /*52e0*/  FMUL.FTZ R111, R63, R90 ;  /* 0x0000005a3f6f7220 */ /* 0x000fe20000410000 */
[----:B------:R-:W1:Y:S01]  /*52f0*/  LDS R97, [R81+0x20] ;  /* 0x0000200051617984 */ /* 0x000e620000000800 */
[----:B------:R-:W-:Y:S01]  /*5300*/  FADD.FTZ R119, R116, 1 ;  /* 0x3f80000074777421 */ /* 0x000fe20000010000 */
[----:B------:R-:W-:-:S02]  /*5310*/  FMUL.FTZ R116, R5, R110 ;  /* 0x0000006e05747220 */ /* 0x000fc40000410000 */
[----:B------:R-:W3:Y:S01]  /*5320*/  LDS R100, [R81+0x24] ;  /* 0x0000240051647984 */ /* 0x000ee20000000800 */
[----:B------:R-:W-:Y:S01]  /*5330*/  FMUL.FTZ R118, R112, R109 ;  /* 0x0000006d70767220 */ /* 0x000fe20000410000 */
[----:B--2---:R-:W-:Y:S01]  /*5340*/  FADD.FTZ R115, R115, 1 ;  /* 0x3f80000073737421 */ /* 0x004fe20000010000 */
[----:B------:R-:W-:Y:S01]  /*5350*/  FMUL.FTZ R111, R102, R111 ;  /* 0x0000006f666f7220 */ /* 0x000fe20000410000 */
[----:B------:R-:W-:Y:S01]  /*5360*/  FADD.FTZ R110, -R104, 1 ;  /* 0x3f800000686e7421 */ /* 0x000fe20000010100 */
[----:B------:R-:W-:Y:S01]  /*5370*/  FADD.FTZ R109, -R105, 1 ;  /* 0x3f800000696d7421 */ /* 0x000fe20000010100 */
[----:B------:R-:W2:Y:S01]  /*5380*/  MUFU.EX2 R127, R117 ;  /* 0x00000075007f7308 */ /* 0x000ea20000000800 */
[----:B------:R-:W-:Y:S01]  /*5390*/  FMUL.FTZ R120, R111, R120 ;  /* 0x000000786f787220 */ /* 0x000fe20000410000 */
[----:B------:R-:W-:Y:S01]  /*53a0*/  FFMA.FTZ R124, R77, R110, 1 ;  /* 0x3f8000004d7c7423 */ /* 0x000fe2000001006e */
[----:B------:R-:W4:Y:S04]  /*53b0*/  LDS R112, [R81+0x30] ;  /* 0x0000300051707984 */ /* 0x000f280000000800 */
[----:B------:R-:W5:Y:S01]  /*53c0*/  LDS R111, [R81+0x34] ;  /* 0x00003400516f7984 */ /* 0x000f620000000800 */
[----:B------:R0:W-:Y:S03]  /*53d0*/  MUFU.RCP R121, R115 ;  /* 0x0000007300797308 */ /* 0x0001e60000001000 */
[----:B------:R-:W5:Y:S01]  /*53e0*/  LDS R110, [R81+0x38] ;  /* 0x00003800516e7984 */ /* 0x000f620000000800 */
[----:B0-----:R-:W-:-:S03]  /*53f0*/  FFMA.FTZ R115, R76, R109, 1 ;  /* 0x3f8000004c737423 */ /* 0x001fc6000001006d */
[----:B------:R-:W0:Y:S01]  /*5400*/  LDS R109, [R81+0x3c] ;  /* 0x00003c00516d7984 */ /* 0x000e220000000800 */
[----:B------:R-:W-:Y:S01]  /*5410*/  FADD.FTZ R113, R113, 1 ;  /* 0x3f80000071717421 */ /* 0x000fe20000010000 */
[----:B------:R-:W1:Y:S01]  /*5420*/  MUFU.RCP R107, R107 ;  /* 0x0000006b006b7308 */ /* 0x000e620000001000 */
[----:B------:R-:W-:Y:S01]  /*5430*/  FADD.FTZ R125, R122, 1 ;  /* 0x3f8000007a7d7421 */ /* 0x000fe20000010000 */
[----:B--2---:R-:W-:-:S06]  /*5440*/  FADD.FTZ R127, R127, 1 ;  /* 0x3f8000007f7f7421 */ /* 0x004fcc0000010000 */
[----:B------:R-:W2:Y:S01]  /*5450*/  MUFU.RCP R108, R108 ;  /* 0x0000006c006c7308 */ /* 0x000ea20000001000 */
[----:B------:R-:W-:Y:S01]  /*5460*/  FADD.FTZ R5, -R103, 1 ;  /* 0x3f80000067057421 */ /* 0x000fe20000010100 */
[----:B------:R-:W-:Y:S01]  /*5470*/  FMUL.FTZ R126, R23, R98 ;  /* 0x00000062177e7220 */ /* 0x000fe20000410000 */
[----:B------:R-:W-:Y:S06]  /*5480*/  BAR.SYNC.DEFER_BLOCKING 0x0 ;  /* 0x0000000000007b1d */ /* 0x000fec0000010000 */
[----:B------:R3:W4:Y:S01]  /*5490*/  MUFU.RCP R117, R113 ;  /* 0x0000007100757308 */ /* 0x0007220000001000 */
[----:B------:R-:W-:-:S07]  /*54a0*/  FMUL.FTZ R122, R62, R93 ;  /* 0x0000005d3e7a7220 */ /* 0x000fce0000410000 */
[----:B------:R-:W5:Y:S01]  /*54b0*/  MUFU.RCP R106, R106 ;  /* 0x0000006a006a7308 */ /* 0x000f620000001000 */
[----:B------:R-:W-:Y:S01]  /*54c0*/  FFMA.FTZ R5, R78, R5, 1 ;  /* 0x3f8000004e057423 */ /* 0x000fe20000010005 */
[----:B---3--:R-:W-:Y:S01]  /*54d0*/  FMUL.FTZ R113, R61, R96 ;  /* 0x000000603d717220 */ /* 0x008fe20000410000 */
[----:B------:R-:W-:Y:S01]  /*54e0*/  FMUL.FTZ R122, R103, R122 ;  /* 0x0000007a677a7220 */ /* 0x000fe20000410000 */
[----:B------:R-:W-:-:S04]  /*54f0*/  FMUL.FTZ R126, R105, R126 ;  /* 0x0000007e697e7220 */ /* 0x000fc80000410000 */
[----:B------:R-:W3:Y:S01]  /*5500*/  MUFU.RCP R140, R125 ;  /* 0x0000007d008c7308 */ /* 0x000ee20000001000 */
[----:B------:R-:W-:-:S07]  /*5510*/  FMUL.FTZ R113, R104, R113 ;  /* 0x0000007168717220 */ /* 0x000fce0000410000 */
[----:B------:R-:W0:Y:S01]  /*5520*/  MUFU.RCP R144, R127 ;  /* 0x0000007f00907308 */ /* 0x000e220000001000 */
[----:B------:R-:W-:Y:S01]  /*5530*/  FMUL.FTZ R122, R122, R5 ;  /* 0x000000057a7a7220 */ /* 0x000fe20000410000 */
[----:B------:R-:W-:Y:S01]  /*5540*/  FMUL.FTZ R126, R126, R115 ;  /* 0x000000737e7e7220 */ /* 0x000fe20000410000 */
[----:B-1----:R-:W-:Y:S01]  /*5550*/  FADD.FTZ R5, -R107, 1 ;  /* 0x3f8000006b057421 */ /* 0x002fe20000010100 */
[----:B--2---:R-:W-:Y:S01]  /*5560*/  FADD.FTZ R130, -R108, 1 ;  /* 0x3f8000006c827421 */ /* 0x004fe20000010100 */
[----:B----4-:R-:W-:-:S03]  /*5570*/  FADD.FTZ R115, -R117, 1 ;  /* 0x3f80000075737421 */ /* 0x010fc60000010100 */
[----:B------:R1:W2:Y:S01]  /*5580*/  MUFU.RCP R123, R119 ;  /* 0x00000077007b7308 */ /* 0x0002a20000001000 */
        /* <DEDUP_REMOVED lines=14> */
[----:B---3--:R-:W-:Y:S01]  /*5670*/  FADD.FTZ R136, -R140, 1 ;  /* 0x3f8000008c887421 */ /* 0x008fe20000010100 */
        /* <DEDUP_REMOVED lines=8> */
[----:B--2---:R-:W-:Y:S01]  /*5700*/  FADD.FTZ R113, -R123, 1 ;  /* 0x3f8000007b717421 */ /* 0x004fe20000010100 */
        /* <DEDUP_REMOVED lines=101> */
[----:B---3--:R-:W-:Y:S01]  /*5d60*/  UISETP.NE.U32.AND UP0, UPT, UR30, URZ, UPT ;  /* 0x000000ff1e00728c */ /* 0x008fe2000bf05070 */
        /* <DEDUP_REMOVED lines=126> */
.L_x_2076:
[----:B------:R-:W-:Y:S01]  /*6550*/  FFMA.FTZ R3, R55, R62, R94 ;  /* 0x0000003e37037223 */ /* 0x000fe2000001005e */
[----:B------:R-:W1:Y:S01]  /*6560*/  LDCU UR8, c[0x0][0x38c] ;  /* 0x00007180ff0877ac */ /* 0x000e620008000800 */
[----:B------:R-:W-:Y:S02]  /*6570*/  MOV R28, RZ ;  /* 0x000000ff001c7202 */ /* 0x000fe40000000f00 */
[----:B------:R-:W-:Y:S01]  /*6580*/  CS2R R184, SRZ ;  /* 0x0000000000b87805 */ /* 0x000fe2000001ff00 */
[----:B0-----:R-:W-:Y:S01]  /*6590*/  FFMA.FTZ R4, R54, R61, R3 ;  /* 0x0000003d36047223 */ /* 0x001fe20000010003 */
[----:B------:R-:W-:Y:S02]  /*65a0*/  CS2R R182, SRZ ;  /* 0x0000000000b67805 */ /* 0x000fe4000001ff00 */
[----:B------:R-:W-:Y:S02]  /*65b0*/  MOV R181, RZ ;  /* 0x000000ff00b57202 */ /* 0x000fe40000000f00 */
[----:B------:R-:W-:Y:S01]  /*65c0*/  CS2R R26, SRZ ;  /* 0x00000000001a7805 */ /* 0x000fe2000001ff00 */
[----:B------:R-:W-:Y:S01]  /*65d0*/  FFMA.FTZ R3, R53, R68, R4 ;  /* 0x0000004435037223 */ /* 0x000fe20000010004 */
[----:B------:R-:W-:-:S02]  /*65e0*/  CS2R R24, SRZ ;  /* 0x0000000000187805 */ /* 0x000fc4000001ff00 */
[----:B------:R-:W-:Y:S02]  /*65f0*/  CS2R R22, SRZ ;  /* 0x0000000000167805 */ /* 0x000fe4000001ff00 */
[----:B------:R-:W-:Y:S01]  /*6600*/  CS2R R20, SRZ ;  /* 0x0000000000147805 */ /* 0x000fe2000001ff00 */
[----:B------:R-:W-:Y:S01]  /*6610*/  FFMA.FTZ R4, R52, R69, R3 ;  /* 0x0000004534047223 */ /* 0x000fe20000010003 */
[----:B------:R-:W-:Y:S01]  /*6620*/  CS2R R18, SRZ ;  /* 0x0000000000127805 */ /* 0x000fe2000001ff00 */
[----:B------:R-:W-:Y:S01]  /*6630*/  FMUL.FTZ R239, R67, UR6 ;  /* 0x0000000643ef7c20 */ /* 0x000fe20008410000 */
[----:B------:R-:W-:Y:S01]  /*6640*/  FMUL.FTZ R238, R66, UR6 ;  /* 0x0000000642ee7c20 */ /* 0x000fe20008410000 */
[----:B------:R-:W-:Y:S01]  /*6650*/  FFMA.FTZ R3, R51, R6, R4 ;  /* 0x0000000633037223 */ /* 0x000fe20000010004 */
[----:B------:R-:W-:Y:S01]  /*6660*/  FMUL.FTZ R237, R65, UR6 ;  /* 0x0000000641ed7c20 */ /* 0x000fe20008410000 */
        /* <DEDUP_REMOVED lines=66> */
.L_x_2175:
        /* <DEDUP_REMOVED lines=340> */
[----:B------:R-:W-:Y:S01]  /*7fd0*/  UIADD3 UR26, UPT, UPT, UR16, -0x1, URZ ;  /* 0xffffffff101a7890 */ /* 0x000fe2000fffe0ff */
[C---:B------:R-:W-:Y:S01]  /*7fe0*/  FMUL.FTZ R77, R62.reuse, R37 ;  /* 0x000000253e4d7220 */ /* 0x040fe20000410000 */
[C---:B------:R-:W-:Y:S02]  /*7ff0*/  FMUL.FTZ R79, R62.reuse, R36 ;  /* 0x000000243e4f7220 */ /* 0x040fe40000410000 */
[----:B------:R-:W-:Y:S01]  /*8000*/  MUFU.SIN R138, R69 ;  /* 0x00000045008a7308 */ /* 0x000fe20000000400 */
[----:B------:R-:W-:Y:S01]  /*8010*/  ULEA.HI UR27, UR26, UR26, URZ, 0x1 ;  /* 0x0000001a1a1b7291 */ /* 0x000fe2000f8f08ff */
[C---:B------:R-:W-:Y:S01]  /*8020*/  FMUL.FTZ R83, R62.reuse, R35 ;  /* 0x000000233e537220 */ /* 0x040fe20000410000 */
[C---:B------:R-:W-:Y:S01]  /*8030*/  FMUL.FTZ R85, R62.reuse, R34 ;  /* 0x000000223e557220 */ /* 0x040fe20000410000 */
[C---:B------:R-:W-:Y:S01]  /*8040*/  FMUL.FTZ R87, R62.reuse, R33 ;  /* 0x000000213e577220 */ /* 0x040fe20000410000 */
[C---:B------:R-:W-:Y:S01]  /*8050*/  FMUL.FTZ R89, R62.reuse, R32 ;  /* 0x000000203e597220 */ /* 0x040fe20000410000 */
[----:B------:R-:W-:-:S02]  /*8060*/  FMUL.FTZ R66, R62, R30 ;  /* 0x0000001e3e427220 */ /* 0x000fc40000410000 */
[----:B------:R0:W-:Y:S01]  /*8070*/  MUFU.COS R94, R69 ;  /* 0x00000045005e7308 */ /* 0x0001e20000000000 */
[C---:B-1----:R-:W-:Y:S01]  /*8080*/  FMUL.FTZ R161, R67.reuse, R68 ;  /* 0x0000004443a17220 */ /* 0x042fe20000410000 */
[----:B------:R-:W-:Y:S01]  /*8090*/  FMUL.FTZ R160, R67, R160 ;  /* 0x000000a043a07220 */ /* 0x000fe20000410000 */
[----:B------:R-:W-:Y:S01]  /*80a0*/  FMUL.FTZ R67, R62, R29 ;  /* 0x0000001d3e437220 */ /* 0x000fe20000410000 */
[----:B------:R-:W-:-:S04]  /*80b0*/  ULOP3.LUT UR27, UR27, 0xfffffe, URZ, 0xc0, !UPT ;  /* 0x00fffffe1b1b7892 */ /* 0x000fc8000f8ec0ff */
[----:B------:R-:W1:Y:S01]  /*80c0*/  MUFU.EX2 R65, R65 ;  /* 0x0000004100417308 */ /* 0x000e620000000800 */
[----:B0-----:R-:W-:-:S07]  /*80d0*/  FMUL.FTZ R69, R62, R41 ;  /* 0x000000293e457220 */ /* 0x001fce0000410000 */
[----:B------:R-:W-:Y:S01]  /*80e0*/  MUFU.SIN R142, R73 ;  /* 0x00000049008e7308 */ /* 0x000fe20000000400 */
[----:B------:R-:W-:-:S07]  /*80f0*/  UIADD3 UR26, UPT, UPT, UR26, -UR27, URZ ;  /* 0x8000001b1a1a7290 */ /* 0x000fce000fffe0ff */
        /* <DEDUP_REMOVED lines=10> */
[----:B------:R-:W-:-:S07]  /*81a0*/  ULEA UR26, UR26, UR8, 0x8 ;  /* 0x000000081a1a7291 */ /* 0x000fce000f8e40ff */
        /* <DEDUP_REMOVED lines=127> */
.L_x_2079:
[----:B------:R-:W-:-:S06]  /*89a0*/  LEA R106, R190, UR25, 0x3 ;  /* 0x00000019be6a7c11 */ /* 0x000fcc000f8e18ff */
[----:B------:R-:W0:Y:S02]  /*89b0*/  LDS.64 R106, [R106+0xa888] ;  /* 0x00a888006a6a7984 */ /* 0x000e240000000a00 */
.L_x_2080:
[----:B------:R-:W-:Y:S05]  /*89c0*/  BSYNC.RECONVERGENT B0 ;  /* 0x0000000000007941 */ /* 0x000fea0003800200 */
.L_x_2078:
[----:B------:R-:W2:Y:S01]  /*89d0*/  @P1 LDC R64, c[0x0][0x38c] ;  /* 0x0000e300ff401b82 */ /* 0x000ea20000000800 */
[----:B------:R-:W-:Y:S01]  /*89e0*/  MOV R61, UR16 ;  /* 0x00000010003d7c02 */ /* 0x000fe20008000f00 */
[-C--:B------:R-:W-:Y:S01]  /*89f0*/  FMUL.FTZ R192, R103, R44.reuse ;  /* 0x0000002c67c07220 */ /* 0x080fe20000410000 */
        /* <DEDUP_REMOVED lines=18> */
[-C--:B------:R-:W-:Y:S01]  /*8b20*/  FMUL.FTZ R196, R99, R42.reuse ;  /* 0x0000002a63c47220 */ /* 0x080fe20000410000 */
[----:B------:R2:W5:Y:S01]  /*8b30*/  @P1 LDG.E.128 R60, desc[UR28][R64.64] ;  /* 0x0000001c403c1981 */ /* 0x000562000c1e1d00 */
[----:B------:R-:W-:Y:S01]  /*8b40*/  FMUL.FTZ R195, R98, R42 ;  /* 0x0000002a62c37220 */ /* 0x000fe20000410000 */
[-C--:B------:R-:W-:Y:S01]  /*8b50*/  FMUL.FTZ R197, R96, R41.reuse ;  /* 0x0000002960c57220 */ /* 0x080fe20000410000 */
[----:B------:R-:W-:Y:S01]  /*8b60*/  FMUL.FTZ R198, R97, R41 ;  /* 0x0000002961c67220 */ /* 0x000fe20000410000 */
[-C--:B------:R-:W-:Y:S01]  /*8b70*/  FMUL.FTZ R200, R95, R40.reuse ;  /* 0x000000285fc87220 */ /* 0x080fe20000410000 */
[----:B------:R-:W-:Y:S01]  /*8b80*/  FMUL.FTZ R199, R94, R40 ;  /* 0x000000285ec77220 */ /* 0x000fe20000410000 */
[-C--:B------:R-:W-:Y:S01]  /*8b90*/  FMUL.FTZ R201, R92, R39.reuse ;  /* 0x000000275cc97220 */ /* 0x080fe20000410000 */
[----:B------:R-:W-:Y:S01]  /*8ba0*/  FMUL.FTZ R202, R93, R39 ;  /* 0x000000275dca7220 */ /* 0x000fe20000410000 */
[-C--:B------:R-:W-:Y:S01]  /*8bb0*/  FMUL.FTZ R204, R91, R38.reuse ;  /* 0x000000265bcc7220 */ /* 0x080fe20000410000 */
[----:B------:R-:W-:Y:S01]  /*8bc0*/  FMUL.FTZ R203, R90, R38 ;  /* 0x000000265acb7220 */ /* 0x000fe20000410000 */
[CC--:B--2---:R-:W-:Y:S01]  /*8bd0*/  FMUL.FTZ R64, R160.reuse, R70.reuse ;  /* 0x00000046a0407220 */ /* 0x0c4fe20000410000 */
[----:B------:R-:W-:Y:S01]  /*8be0*/  FMUL.FTZ R65, R160, R69 ;  /* 0x00000045a0417220 */ /* 0x000fe20000410000 */
[-C--:B------:R-:W-:Y:S01]  /*8bf0*/  FMUL.FTZ R205, R88, R37.reuse ;  /* 0x0000002558cd7220 */ /* 0x080fe20000410000 */
[----:B------:R-:W-:Y:S01]  /*8c00*/  FMUL.FTZ R206, R89, R37 ;  /* 0x0000002559ce7220 */ /* 0x000fe20000410000 */
[C---:B------:R-:W-:Y:S01]  /*8c10*/  FFMA.FTZ R69, R161.reuse, R69, -R64 ;  /* 0x00000045a1457223 */ /* 0x040fe20000010840 */
[----:B------:R-:W-:Y:S01]  /*8c20*/  FFMA.FTZ R65, R161, R70, R65 ;  /* 0x00000046a1417223 */ /* 0x000fe20000010041 */
[-C--:B------:R-:W-:Y:S01]  /*8c30*/  FMUL.FTZ R207, R86, R36.reuse ;  /* 0x0000002456cf7220 */ /* 0x080fe20000410000 */
[----:B------:R-:W-:Y:S01]  /*8c40*/  FMUL.FTZ R208, R87, R36 ;  /* 0x0000002457d07220 */ /* 0x000fe20000410000 */
[C---:B------:R-:W-:Y:S01]  /*8c50*/  FFMA.FTZ R69, R58.reuse, R196, R69 ;  /* 0x000000c43a457223 */ /* 0x040fe20000010045 */
[----:B------:R-:W-:Y:S01]  /*8c60*/  FFMA.FTZ R65, R58, R195, R65 ;  /* 0x000000c33a417223 */ /* 0x000fe20000010041 */
[-C--:B------:R-:W-:Y:S01]  /*8c70*/  FMUL.FTZ R209, R84, R35.reuse ;  /* 0x0000002354d17220 */ /* 0x080fe20000410000 */
[----:B------:R-:W-:Y:S01]  /*8c80*/  FMUL.FTZ R210, R85, R35 ;  /* 0x0000002355d27220 */ /* 0x000fe20000410000 */
[C---:B------:R-:W-:Y:S01]  /*8c90*/  FMUL.FTZ R66, R158.reuse, R69 ;  /* 0x000000459e427220 */ /* 0x040fe20000410000 */
[-C--:B------:R-:W-:Y:S01]  /*8ca0*/  FMUL.FTZ R64, R158, R65.reuse ;  /* 0x000000419e407220 */ /* 0x080fe20000410000 */
[-C--:B------:R-:W-:Y:S01]  /*8cb0*/  FMUL.FTZ R211, R104, R34.reuse ;  /* 0x0000002268d37220 */ /* 0x080fe20000410000 */
        /* <DEDUP_REMOVED lines=9> */
[CC--:B------:R-:W-:Y:S01]  /*8d50*/  FMUL.FTZ R68, R156.reuse, R66.reuse ;  /* 0x000000429c447220 */ /* 0x0c0fe20000410000 */
[----:B------:R-:W-:Y:S01]  /*8d60*/  FMUL.FTZ R67, R156, R69 ;  /* 0x000000459c437220 */ /* 0x000fe20000410000 */
[-C--:B------:R-:W-:Y:S01]  /*8d70*/  FMUL.FTZ R213, R132, R33.reuse ;  /* 0x0000002184d57220 */ /* 0x080fe20000410000 */
        /* <DEDUP_REMOVED lines=45> */
[-C--:B------:R-:W-:Y:S01]  /*9050*/  FMUL.FTZ R215, R130, R32.reuse ;  /* 0x0000002082d77220 */ /* 0x080fe20000410000 */
[----:B------:R-:W-:Y:S01]  /*9060*/  FFMA.FTZ R64, R151, R67, -R64 ;  /* 0x0000004397407223 */ /* 0x000fe20000010840 */
[----:B------:R-:W-:Y:S01]  /*9070*/  FMUL.FTZ R216, R131, R32 ;  /* 0x0000002083d87220 */ /* 0x000fe20000410000 */
[----:B------:R-:W-:Y:S01]  /*9080*/  FFMA.FTZ R65, R151, R66, R65 ;  /* 0x0000004297417223 */ /* 0x000fe20000010041 */
[-C--:B------:R-:W-:Y:S01]  /*9090*/  FMUL.FTZ R217, R128, R31.reuse ;  /* 0x0000001f80d97220 */ /* 0x080fe20000410000 */
[C---:B------:R-:W-:Y:S01]  /*90a0*/  FMUL.FTZ R66, R148.reuse, R64 ;  /* 0x0000004094427220 */ /* 0x040fe20000410000 */
[----:B------:R-:W-:Y:S01]  /*90b0*/  FMUL.FTZ R218, R129, R31 ;  /* 0x0000001f81da7220 */ /* 0x000fe20000410000 */
[-C--:B------:R-:W-:Y:S01]  /*90c0*/  FMUL.FTZ R67, R148, R65.reuse ;  /* 0x0000004194437220 */ /* 0x080fe20000410000 */
        /* <DEDUP_REMOVED lines=13> */
[C---:B------:R-:W-:Y:S01]  /*91a0*/  FMUL.FTZ R64, R144.reuse, R68 ;  /* 0x0000004490407220 */ /* 0x040fe20000410000 */
        /* <DEDUP_REMOVED lines=17> */
[-C--:B------:R-:W-:Y:S01]  /*92c0*/  FMUL.FTZ R65, R140, R70.reuse ;  /* 0x000000468c417220 */ /* 0x080fe20000410000 */
        /* <DEDUP_REMOVED lines=13> */
[C---:B------:R-:W-:Y:S01]  /*93a0*/  FMUL.FTZ R68, R136.reuse, R72 ;  /* 0x0000004888447220 */ /* 0x040fe20000410000 */
        /* <DEDUP_REMOVED lines=150> */
.L_x_2203:
        /* <DEDUP_REMOVED lines=13> */
.L_x_2206:
[----:B------:R-:W-:-:S03]  /*9de0*/  UMOV UR26, 0xffffffff ;  /* 0xffffffff001a7882 */ /* 0x000fc60000000000 */
[----:B------:R-:W-:Y:S05]  /*9df0*/  BRA.DIV UR26, `(.L_x_2084) ;  /* 0x0000008a1a647947 */ /* 0x000fea000b800000 */
.L_x_2209:
[----:B------:R-:W-:-:S03]  /*9e00*/  UMOV UR26, 0xffffffff ;  /* 0xffffffff001a7882 */ /* 0x000fc60000000000 */
[----:B------:R-:W-:Y:S05]  /*9e10*/  BRA.DIV UR26, `(.L_x_2085) ;  /* 0x0000008a1a847947 */ /* 0x000fea000b800000 */
.L_x_2212:
[----:B------:R-:W-:-:S03]  /*9e20*/  UMOV UR26, 0xffffffff ;  /* 0xffffffff001a7882 */ /* 0x000fc60000000000 */
[----:B------:R-:W-:Y:S05]  /*9e30*/  BRA.DIV UR26, `(.L_x_2086) ;  /* 0x0000008a1aa47947 */ /* 0x000fea000b800000 */
.L_x_2215:
        /* <DEDUP_REMOVED lines=10> */
.L_x_2225:
        /* <DEDUP_REMOVED lines=45> */
.L_x_2081:
        /* <DEDUP_REMOVED lines=307> */
.L_x_2230:
        /* <DEDUP_REMOVED lines=14> */
.L_x_2091:
[----:B------:R-:W-:Y:S05]  /*b5c0*/  BSYNC.RECONVERGENT B0 ;  /* 0x0000000000007941 */ /* 0x000fea0003800200 */
.L_x_2090:
[----:B------:R-:W-:Y:S01]  /*b5d0*/  UMOV UR26, 0xffffffff ;  /* 0xffffffff001a7882 */ /* 0x000fe20000000000 */
[----:B------:R-:W-:Y:S02]  /*b5e0*/  ISETP.GT.U32.AND P2, PT, R82, 0x1d, PT ;  /* 0x0000001d5200780c */ /* 0x000fe40003f44070 */
[----:B------:R-:W-:Y:S11]  /*b5f0*/  BRA.DIV UR26, `(.L_x_2092) ;  /* 0x0000007a1a087947 */ /* 0x000ff6000b800000 */
[----:B-1----:R1:W0:Y:S04]  /*b600*/  SHFL.DOWN PT, R77, R245, 0x2, 0x1f ;  /* 0x08401f00f54d7f89 */ /* 0x00222800000e0000 */
[----:B--2---:R1:W2:Y:S04]  /*b610*/  SHFL.DOWN PT, R78, R246, 0x2, 0x1f ;  /* 0x08401f00f64e7f89 */ /* 0x0042a800000e0000 */
[----:B---3--:R1:W3:Y:S04]  /*b620*/  SHFL.DOWN PT, R123, R247, 0x2, 0x1f ;  /* 0x08401f00f77b7f89 */ /* 0x0082e800000e0000 */
[----:B------:R1:W0:Y:S02]  /*b630*/  SHFL.DOWN PT, R79, R248, 0x2, 0x1f ;  /* 0x08401f00f84f7f89 */ /* 0x00022400000e0000 */
.L_x_2236:
        /* <DEDUP_REMOVED lines=14> */
.L_x_2094:
[----:B------:R-:W-:Y:S05]  /*b720*/  BSYNC.RECONVERGENT B0 ;  /* 0x0000000000007941 */ /* 0x000fea0003800200 */
.L_x_2093:
[----:B------:R-:W-:Y:S01]  /*b730*/  UMOV UR26, 0xffffffff ;  /* 0xffffffff001a7882 */ /* 0x000fe20000000000 */
[----:B------:R-:W-:Y:S02]  /*b740*/  ISETP.GT.U32.AND P2, PT, R82, 0x1b, PT ;  /* 0x0000001b5200780c */ /* 0x000fe40003f44070 */
[----:B------:R-:W-:Y:S11]  /*b750*/  BRA.DIV UR26, `(.L_x_2095) ;  /* 0x0000007a1a247947 */ /* 0x000ff6000b800000 */
[----:B0-----:R0:W0:Y:S04]  /*b760*/  SHFL.DOWN PT, R77, R245, 0x4, 0x1f ;  /* 0x08801f00f54d7f89 */ /* 0x00102800000e0000 */
[----:B--2---:R2:W0:Y:S04]  /*b770*/  SHFL.DOWN PT, R78, R246, 0x4, 0x1f ;  /* 0x08801f00f64e7f89 */ /* 0x00442800000e0000 */
[----:B---3--:R2:W3:Y:S04]  /*b780*/  SHFL.DOWN PT, R123, R247, 0x4, 0x1f ;  /* 0x08801f00f77b7f89 */ /* 0x0084e800000e0000 */
[----:B------:R2:W0:Y:S02]  /*b790*/  SHFL.DOWN PT, R79, R248, 0x4, 0x1f ;  /* 0x08801f00f84f7f89 */ /* 0x00042400000e0000 */
.L_x_2242:
        /* <DEDUP_REMOVED lines=14> */
.L_x_2097:
[----:B------:R-:W-:Y:S05]  /*b880*/  BSYNC.RECONVERGENT B0 ;  /* 0x0000000000007941 */ /* 0x000fea0003800200 */
.L_x_2096:
[----:B------:R-:W-:Y:S01]  /*b890*/  UMOV UR26, 0xffffffff ;  /* 0xffffffff001a7882 */ /* 0x000fe20000000000 */
[----:B------:R-:W-:Y:S02]  /*b8a0*/  ISETP.GT.U32.AND P2, PT, R82, 0x17, PT ;  /* 0x000000175200780c */ /* 0x000fe40003f44070 */
[----:B------:R-:W-:Y:S11]  /*b8b0*/  BRA.DIV UR26, `(.L_x_2098) ;  /* 0x0000007a1a407947 */ /* 0x000ff6000b800000 */
[----:B0-----:R0:W0:Y:S04]  /*b8c0*/  SHFL.DOWN PT, R77, R245, 0x8, 0x1f ;  /* 0x09001f00f54d7f89 */ /* 0x00102800000e0000 */
[----:B------:R0:W0:Y:S04]  /*b8d0*/  SHFL.DOWN PT, R78, R246, 0x8, 0x1f ;  /* 0x09001f00f64e7f89 */ /* 0x00002800000e0000 */
[----:B---3--:R3:W0:Y:S04]  /*b8e0*/  SHFL.DOWN PT, R123, R247, 0x8, 0x1f ;  /* 0x09001f00f77b7f89 */ /* 0x00862800000e0000 */
[----:B------:R3:W0:Y:S02]  /*b8f0*/  SHFL.DOWN PT, R79, R248, 0x8, 0x1f ;  /* 0x09001f00f84f7f89 */ /* 0x00062400000e0000 */
.L_x_2248:
        /* <DEDUP_REMOVED lines=14> */
.L_x_2100:
[----:B------:R-:W-:Y:S05]  /*b9e0*/  BSYNC.RECONVERGENT B0 ;  /* 0x0000000000007941 */ /* 0x000fea0003800200 */
.L_x_2099:
[----:B------:R-:W-:Y:S01]  /*b9f0*/  UMOV UR26, 0xffffffff ;  /* 0xffffffff001a7882 */ /* 0x000fe20000000000 */
[----:B------:R-:W-:Y:S02]  /*ba00*/  ISETP.GT.U32.AND P2, PT, R82, 0xf, PT ;  /* 0x0000000f5200780c */ /* 0x000fe40003f44070 */
[----:B------:R-:W-:Y:S11]  /*ba10*/  BRA.DIV UR26, `(.L_x_2101) ;  /* 0x0000007a1a5c7947 */ /* 0x000ff6000b800000 */
[----:B0-----:R0:W0:Y:S04]  /*ba20*/  SHFL.DOWN PT, R77, R245, 0x10, 0x1f ;  /* 0x0a001f00f54d7f89 */ /* 0x00102800000e0000 */
[----:B------:R0:W0:Y:S04]  /*ba30*/  SHFL.DOWN PT, R78, R246, 0x10, 0x1f ;  /* 0x0a001f00f64e7f89 */ /* 0x00002800000e0000 */
[----:B------:R0:W0:Y:S04]  /*ba40*/  SHFL.DOWN PT, R123, R247, 0x10, 0x1f ;  /* 0x0a001f00f77b7f89 */ /* 0x00002800000e0000 */
[----:B------:R0:W0:Y:S02]  /*ba50*/  SHFL.DOWN PT, R79, R248, 0x10, 0x1f ;  /* 0x0a001f00f84f7f89 */ /* 0x00002400000e0000 */
.L_x_2254:
        /* <DEDUP_REMOVED lines=14> */
.L_x_2103:
[----:B------:R-:W-:Y:S05]  /*bb40*/  BSYNC.RECONVERGENT B0 ;  /* 0x0000000000007941 */ /* 0x000fea0003800200 */
.L_x_2102:
        /* <DEDUP_REMOVED lines=25> */
.L_x_2268:
        /* <DEDUP_REMOVED lines=13> */
.L_x_2106:
[----:B------:R-:W-:Y:S05]  /*bdb0*/  BSYNC.RECONVERGENT B0 ;  /* 0x0000000000007941 */ /* 0x000fea0003800200 */
.L_x_2105:
        /* <DEDUP_REMOVED lines=38> */
.L_x_2088:
        /* <DEDUP_REMOVED lines=10> */
[----:B------:R-:W-:Y:S03]  /*c0c0*/  BSSY.RECONVERGENT B0, `(.L_x_2107) ;  /* 0x00001da000007945 */ /* 0x000fe60003800200 */
        /* <DEDUP_REMOVED lines=39> */
[-C--:B------:R-:W-:Y:S01]  /*c340*/  FMUL.FTZ R61, R134, R180.reuse ;  /* 0x000000b4863d7220 */ /* 0x080fe20000410000 */
[----:B------:R-:W-:Y:S01]  /*c350*/  FMUL.FTZ R123, R124, R180 ;  /* 0x000000b47c7b7220 */ /* 0x000fe20000410000 */
[----:B------:R-:W-:Y:S01]  /*c360*/  FFMA.FTZ R192, -R103, R66, R192 ;  /* 0x0000004267c07223 */ /* 0x000fe200000101c0 */
[----:B------:R-:W-:Y:S01]  /*c370*/  FFMA.FTZ R72, R14, R200, R63 ;  /* 0x000000c80e487223 */ /* 0x000fe2000001003f */
[----:B------:R-:W-:Y:S01]  /*c380*/  FFMA.FTZ R78, R135, R60, R61 ;  /* 0x0000003c874e7223 */ /* 0x000fe2000001003d */
[----:B------:R-:W-:Y:S01]  /*c390*/  FFMA.FTZ R66, R102, -R66, R191 ;  /* 0x8000004266427223 */ /* 0x000fe200000100bf */
[----:B------:R-:W-:Y:S01]  /*c3a0*/  FFMA.FTZ R194, -R101, R67, R194 ;  /* 0x0000004365c27223 */ /* 0x000fe200000101c2 */
[----:B------:R-:W-:Y:S01]  /*c3b0*/  FFMA.FTZ R63, R13, R202, R72 ;  /* 0x000000ca0d3f7223 */ /* 0x000fe20000010048 */
[----:B------:R-:W-:Y:S01]  /*c3c0*/  FADD.FTZ R105, R105, R78 ;  /* 0x0000004e69697221 */ /* 0x000fe20000010000 */
[----:B------:R-:W-:Y:S01]  /*c3d0*/  FMUL.FTZ R67, R58, R42 ;  /* 0x0000002a3a437220 */ /* 0x000fe20000410000 */
[-C--:B------:R-:W-:Y:S01]  /*c3e0*/  FFMA.FTZ R198, -R97, R69.reuse, R198 ;  /* 0x0000004561c67223 */ /* 0x080fe200000101c6 */
[----:B------:R-:W-:Y:S01]  /*c3f0*/  FFMA.FTZ R72, R12, R204, R63 ;  /* 0x000000cc0c487223 */ /* 0x000fe2000001003f */
[----:B------:R-:W-:Y:S01]  /*c400*/  FFMA.FTZ R68, R96, -R69, R197 ;  /* 0x8000004560447223 */ /* 0x000fe200000100c5 */
[-C--:B------:R-:W-:Y:S01]  /*c410*/  FFMA.FTZ R196, -R99, R67.reuse, R196 ;  /* 0x0000004363c47223 */ /* 0x080fe200000101c4 */
[----:B------:R-:W-:Y:S01]  /*c420*/  FFMA.FTZ R67, R98, -R67, R195 ;  /* 0x8000004362437223 */ /* 0x000fe200000100c3 */
[----:B------:R-:W-:Y:S01]  /*c430*/  FFMA.FTZ R63, R11, R206, R72 ;  /* 0x000000ce0b3f7223 */ /* 0x000fe20000010048 */
[-C--:B------:R-:W-:Y:S01]  /*c440*/  FFMA.FTZ R206, -R89, R73.reuse, R206 ;  /* 0x0000004959ce7223 */ /* 0x080fe200000101ce */
[----:B------:R-:W-:Y:S01]  /*c450*/  FFMA.FTZ R72, R88, -R73, R205 ;  /* 0x8000004958487223 */ /* 0x000fe200000100cd */
[----:B------:R-:W-:Y:S01]  /*c460*/  FMUL.FTZ R73, R52, R36 ;  /* 0x0000002434497220 */ /* 0x000fe20000410000 */
[----:B------:R-:W-:Y:S01]  /*c470*/  FFMA.FTZ R76, R10, R208, R63 ;  /* 0x000000d00a4c7223 */ /* 0x000fe2000001003f */
[----:B------:R-:W-:Y:S01]  /*c480*/  FMUL.FTZ R69, R56, R40 ;  /* 0x0000002838457220 */ /* 0x000fe20000410000 */
[----:B------:R-:W-:Y:S01]  /*c490*/  FFMA.FTZ R202, -R93, R70, R202 ;  /* 0x000000465dca7223 */ /* 0x000fe200000101ca */
        /* <DEDUP_REMOVED lines=11> */
[----:B------:R-:W-:Y:S01]  /*c550*/  FMUL.FTZ R134, R45, R29 ;  /* 0x0000001d2d867220 */ /* 0x000fe20000410000 */
[----:B------:R-:W-:Y:S01]  /*c560*/  FFMA.FTZ R214, -R133, R63, R214 ;  /* 0x0000003f85d67223 */ /* 0x000fe200000101d6 */
[----:B------:R-:W-:Y:S01]  /*c570*/  FFMA.FTZ R122, R6, R216, R79 ;  /* 0x000000d8067a7223 */ /* 0x000fe2000001004f */
[----:B------:R-:W-:Y:S01]  /*c580*/  FFMA.FTZ R77, R135, R180, -R76 ;  /* 0x000000b4874d7223 */ /* 0x000fe2000001084c */
[----:B------:R-:W-:Y:S01]  /*c590*/  FMUL.FTZ R135, R46, R30 ;  /* 0x0000001e2e877220 */ /* 0x000fe20000410000 */
[----:B------:R-:W-:Y:S01]  /*c5a0*/  FMUL.FTZ R76, R48, R32 ;  /* 0x00000020304c7220 */ /* 0x000fe20000410000 */
[----:B------:R-:W-:Y:S01]  /*c5b0*/  FFMA.FTZ R79, R5, R218, R122 ;  /* 0x000000da054f7223 */ /* 0x000fe2000001007a */
[----:B------:R-:W-:Y:S01]  /*c5c0*/  FADD.FTZ R61, R164, R77 ;  /* 0x0000004da43d7221 */ /* 0x000fe20000010000 */
[----:B------:R-:W-:Y:S01]  /*c5d0*/  FMUL.FTZ R164, R180, R29 ;  /* 0x0000001db4a47220 */ /* 0x000fe20000410000 */
[-C--:B------:R-:W-:Y:S01]  /*c5e0*/  FFMA.FTZ R216, -R131, R76.reuse, R216 ;  /* 0x0000004c83d87223 */ /* 0x080fe200000101d8 */
[----:B------:R-:W-:Y:S01]  /*c5f0*/  FFMA.FTZ R76, R130, -R76, R215 ;  /* 0x8000004c824c7223 */ /* 0x000fe200000100d7 */
[C---:B------:R-:W-:Y:S01]  /*c600*/  FMUL.FTZ R78, R136.reuse, R61 ;  /* 0x0000003d884e7220 */ /* 0x040fe20000410000 */
[----:B------:R-:W-:Y:S01]  /*c610*/  FMUL.FTZ R136, R136, R105 ;  /* 0x0000006988887220 */ /* 0x000fe20000410000 */
[----:B------:R-:W-:Y:S01]  /*c620*/  FFMA.FTZ R63, R132, -R63, R213 ;  /* 0x8000003f843f7223 */ /* 0x000fe200000100d5 */
[----:B------:R-:W-:Y:S01]  /*c630*/  FFMA.FTZ R200, -R95, R69, R200 ;  /* 0x000000455fc87223 */ /* 0x000fe200000101c8 */
[C---:B------:R-:W-:Y:S01]  /*c640*/  FFMA.FTZ R77, R137.reuse, R105, R78 ;  /* 0x00000069894d7223 */ /* 0x040fe2000001004e */
[----:B------:R-:W-:Y:S01]  /*c650*/  FFMA.FTZ R136, R137, R61, -R136 ;  /* 0x0000003d89887223 */ /* 0x000fe20000010888 */
[----:B------:R-:W-:Y:S01]  /*c660*/  FFMA.FTZ R69, R94, -R69, R199 ;  /* 0x800000455e457223 */ /* 0x000fe200000100c7 */
[----:B------:R-:W-:Y:S01]  /*c670*/  FFMA.FTZ R70, R92, -R70, R201 ;  /* 0x800000465c467223 */ /* 0x000fe200000100c9 */
[----:B------:R-:W-:Y:S01]  /*c680*/  FADD.FTZ R108, R108, R77 ;  /* 0x0000004d6c6c7221 */ /* 0x000fe20000010000 */
[----:B------:R-:W-:Y:S01]  /*c690*/  FADD.FTZ R165, R165, R136 ;  /* 0x00000088a5a57221 */ /* 0x000fe20000010000 */
[----:B------:R-:W-:Y:S01]  /*c6a0*/  FFMA.FTZ R136, R124, -R134, R221 ;  /* 0x800000867c887223 */ /* 0x000fe200000100dd */
[----:B------:R-:W-:Y:S01]  /*c6b0*/  FMUL.FTZ R77, R47, R31 ;  /* 0x0000001f2f4d7220 */ /* 0x000fe20000410000 */
[----:B------:R-:W-:Y:S01]  /*c6c0*/  FFMA.FTZ R204, -R91, R71, R204 ;  /* 0x000000475bcc7223 */ /* 0x000fe200000101cc */
        /* <DEDUP_REMOVED lines=10> */
[----:B------:R-:W-:Y:S01]  /*c770*/  FFMA.FTZ R125, R125, R60, R123 ;  /* 0x0000003c7d7d7223 */ /* 0x000fe2000001007b */
[----:B------:R-:W-:Y:S01]  /*c780*/  FMUL.FTZ R139, R60, UR47 ;  /* 0x0000002f3c8b7c20 */ /* 0x000fe20008410000 */
[----:B------:R-:W-:Y:S01]  /*c790*/  FMUL.FTZ R123, R180, UR47 ;  /* 0x0000002fb47b7c20 */ /* 0x000fe20008410000 */
[C---:B------:R-:W-:Y:S01]  /*c7a0*/  FMUL.FTZ R122, R140.reuse, R107 ;  /* 0x0000006b8c7a7220 */ /* 0x040fe20000410000 */
[----:B------:R-:W-:Y:S01]  /*c7b0*/  FMUL.FTZ R140, R140, R109 ;  /* 0x0000006d8c8c7220 */ /* 0x000fe20000410000 */
[----:B------:R-:W-:Y:S01]  /*c7c0*/  FFMA.FTZ R139, R180, UR48, -R139 ;  /* 0x00000030b48b7c23 */ /* 0x000fe2000801088b */
[----:B------:R-:W-:Y:S01]  /*c7d0*/  FMUL.FTZ R138, R60, R29 ;  /* 0x0000001d3c8a7220 */ /* 0x000fe20000410000 */
[C---:B------:R-:W-:Y:S01]  /*c7e0*/  FFMA.FTZ R137, R141.reuse, R109, R122 ;  /* 0x0000006d8d897223 */ /* 0x040fe2000001007a */
[----:B------:R-:W-:Y:S01]  /*c7f0*/  FFMA.FTZ R140, R141, R107, -R140 ;  /* 0x0000006b8d8c7223 */ /* 0x000fe2000001088c */
[----:B------:R-:W-:-:S02]  /*c800*/  HFMA2 R141, -RZ, RZ, 0, 7.8678131103515625e-06 ;  /* 0x00000084ff8d7431 */ /* 0x000fc400000001ff */
[----:B------:R-:W-:Y:S01]  /*c810*/  FFMA.FTZ R122, R60, UR48, R123 ;  /* 0x000000303c7a7c23 */ /* 0x000fe2000801007b */
[C---:B------:R-:W-:Y:S01]  /*c820*/  FMUL.FTZ R60, R136.reuse, R164 ;  /* 0x000000a4883c7220 */ /* 0x040fe20000410000 */
[----:B------:R-:W-:Y:S01]  /*c830*/  FADD.FTZ R167, R167, R140 ;  /* 0x0000008ca7a77221 */ /* 0x000fe20000010000 */
[C---:B------:R-:W-:Y:S01]  /*c840*/  FMUL.FTZ R124, R136.reuse, R139 ;  /* 0x0000008b887c7220 */ /* 0x040fe20000410000 */
[-C--:B------:R-:W-:Y:S01]  /*c850*/  FMUL.FTZ R123, R136, R138.reuse ;  /* 0x0000008a887b7220 */ /* 0x080fe20000410000 */
[----:B------:R-:W-:Y:S01]  /*c860*/  FADD.FTZ R136, R110, R137 ;  /* 0x000000896e887221 */ /* 0x000fe20000010000 */
[-C--:B------:R-:W-:Y:S01]  /*c870*/  FFMA.FTZ R60, R79, R138.reuse, R60 ;  /* 0x0000008a4f3c7223 */ /* 0x080fe2000001003c */
[----:B------:R-:W-:Y:S01]  /*c880*/  FMUL.FTZ R139, R45, R138 ;  /* 0x0000008a2d8b7220 */ /* 0x000fe20000410000 */
[----:B------:R-:W-:Y:S01]  /*c890*/  FMUL.FTZ R110, R142, R167 ;  /* 0x000000a78e6e7220 */ /* 0x000fe20000410000 */
[C---:B------:R-:W-:Y:S01]  /*c8a0*/  FMUL.FTZ R138, R126.reuse, R61 ;  /* 0x0000003d7e8a7220 */ /* 0x040fe20000410000 */
[-C--:B------:R-:W-:Y:S01]  /*c8b0*/  FFMA.FTZ R220, -R127, R135.reuse, R220 ;  /* 0x000000877fdc7223 */ /* 0x080fe200000101dc */
[----:B------:R-:W-:Y:S01]  /*c8c0*/  FFMA.FTZ R135, R126, -R135, R219 ;  /* 0x800000877e877223 */ /* 0x000fe200000100db */
[----:B------:R-:W-:Y:S01]  /*c8d0*/  FMUL.FTZ R142, R142, R136 ;  /* 0x000000888e8e7220 */ /* 0x000fe20000410000 */
[----:B------:R-:W-:-:S02]  /*c8e0*/  IMAD R134, R190, R141, UR25 ;  /* 0x00000019be867e24 */ /* 0x000fc4000f8e028d */
[----:B------:R-:W-:Y:S01]  /*c8f0*/  FFMA.FTZ R126, R143, R136, R110 ;  /* 0x000000888f7e7223 */ /* 0x000fe2000001006e */
[----:B------:R-:W-:Y:S01]  /*c900*/  FFMA.FTZ R110, R127, R105, R138 ;  /* 0x000000697f6e7223 */ /* 0x000fe2000001008a */
[----:B------:R-:W-:Y:S01]  /*c910*/  FMUL.FTZ R138, R105, UR47 ;  /* 0x0000002f698a7c20 */ /* 0x000fe20008410000 */
[----:B------:R-:W-:Y:S01]  /*c920*/  FFMA.FTZ R143, R143, R167, -R142 ;  /* 0x000000a78f8f7223 */ /* 0x000fe2000001088e */
[----:B------:R-:W-:Y:S01]  /*c930*/  FADD.FTZ R111, R111, R126 ;  /* 0x0000007e6f6f7221 */ /* 0x000fe20000010000 */
[----:B------:R0:W-:Y:S01]  /*c940*/  STS [R134+0x4278], R139 ;  /* 0x0042788b86007388 */ /* 0x0001e20000000800 */
[C---:B------:R-:W-:Y:S01]  /*c950*/  FMUL.FTZ R126, R61.reuse, UR47 ;  /* 0x0000002f3d7e7c20 */ /* 0x040fe20008410000 */
[----:B------:R-:W-:Y:S01]  /*c960*/  FFMA.FTZ R138, R61, UR48, -R138 ;  /* 0x000000303d8a7c23 */ /* 0x000fe2000801088a */
[----:B------:R-:W-:Y:S01]  /*c970*/  FMUL.FTZ R141, R45, R164 ;  /* 0x000000a42d8d7220 */ /* 0x000fe20000410000 */
[C---:B------:R-:W-:Y:S01]  /*c980*/  FMUL.FTZ R137, R105.reuse, R30 ;  /* 0x0000001e69897220 */ /* 0x040fe20000410000 */
[----:B------:R-:W-:Y:S01]  /*c990*/  FFMA.FTZ R127, R105, UR48, R126 ;  /* 0x00000030697f7c23 */ /* 0x000fe2000801007e */
[----:B------:R-:W-:Y:S01]  /*c9a0*/  FMUL.FTZ R126, R144, R111 ;  /* 0x0000006f907e7220 */ /* 0x000fe20000410000 */
[----:B------:R-:W-:Y:S01]  /*c9b0*/  FMUL.FTZ R105, R135, R138 ;  /* 0x0000008a87697220 */ /* 0x000fe20000410000 */
[----:B------:R1:W-:Y:S01]  /*c9c0*/  STS [R134+0x427c], R141 ;  /* 0x00427c8d86007388 */ /* 0x0003e20000000800 */
[----:B------:R-:W-:Y:S01]  /*c9d0*/  FMUL.FTZ R128, R128, R165 ;  /* 0x000000a580807220 */ /* 0x000fe20000410000 */
[----:B0-----:R-:W-:Y:S01]  /*c9e0*/  FMUL.FTZ R139, R61, R30 ;  /* 0x0000001e3d8b7220 */ /* 0x001fe20000410000 */
[----:B------:R-:W-:Y:S01]  /*c9f0*/  FADD.FTZ R61, R168, R143 ;  /* 0x0000008fa83d7221 */ /* 0x000fe20000010000 */
[----:B------:R-:W-:Y:S01]  /*ca00*/  FMUL.FTZ R140, R165, R31 ;  /* 0x0000001fa58c7220 */ /* 0x000fe20000410000 */
[----:B------:R-:W-:Y:S01]  /*ca10*/  FFMA.FTZ R129, R129, R108, R128 ;  /* 0x0000006c81817223 */ /* 0x000fe20000010080 */
[----:B------:R-:W-:Y:S01]  /*ca20*/  FMUL.FTZ R128, R108, UR47 ;  /* 0x0000002f6c807c20 */ /* 0x000fe20008410000 */
[-C--:B------:R-:W-:Y:S01]  /*ca30*/  FMUL.FTZ R144, R144, R61.reuse ;  /* 0x0000003d90907220 */ /* 0x080fe20000410000 */
[----:B------:R-:W-:Y:S01]  /*ca40*/  FFMA.FTZ R138, R145, R61, -R126 ;  /* 0x0000003d918a7223 */ /* 0x000fe2000001087e */
[----:B------:R-:W-:Y:S01]  /*ca50*/  FMUL.FTZ R143, R77, R140 ;  /* 0x0000008c4d8f7220 */ /* 0x000fe20000410000 */
[----:B-1----:R-:W-:Y:S01]  /*ca60*/  FMUL.FTZ R141, R135, R139 ;  /* 0x0000008b878d7220 */ /* 0x002fe20000410000 */
[----:B------:R-:W-:Y:S01]  /*ca70*/  FFMA.FTZ R145, R145, R111, R144 ;  /* 0x0000006f91917223 */ /* 0x000fe20000010090 */
[----:B------:R-:W-:Y:S01]  /*ca80*/  FADD.FTZ R169, R169, R138 ;  /* 0x0000008aa9a97221 */ /* 0x000fe20000010000 */
[-C--:B------:R-:W-:Y:S01]  /*ca90*/  FMUL.FTZ R135, R135, R137.reuse ;  /* 0x0000008987877220 */ /* 0x080fe20000410000 */
[----:B------:R-:W-:Y:S01]  /*caa0*/  FFMA.FTZ R126, R220, R137, R141 ;  /* 0x00000089dc7e7223 */ /* 0x000fe2000001008d */
[----:B------:R-:W-:Y:S01]  /*cab0*/  FADD.FTZ R112, R112, R145 ;  /* 0x0000009170707221 */ /* 0x000fe20000010000 */
[----:B------:R-:W-:Y:S01]  /*cac0*/  FMUL.FTZ R138, R146, R169 ;  /* 0x000000a9928a7220 */ /* 0x000fe20000410000 */
[----:B------:R-:W-:Y:S01]  /*cad0*/  FMUL.FTZ R137, R46, R137 ;  /* 0x000000892e897220 */ /* 0x000fe20000410000 */
[-C--:B------:R-:W-:Y:S01]  /*cae0*/  FFMA.FTZ R135, R220, R139.reuse, -R135 ;  /* 0x0000008bdc877223 */ /* 0x080fe20000010887 */
[-C--:B------:R-:W-:Y:S01]  /*caf0*/  FMUL.FTZ R146, R146, R112.reuse ;  /* 0x0000007092927220 */ /* 0x080fe20000410000 */
[----:B------:R-:W-:Y:S01]  /*cb00*/  FMUL.FTZ R141, R46, R139 ;  /* 0x0000008b2e8d7220 */ /* 0x000fe20000410000 */
[C---:B------:R-:W-:Y:S01]  /*cb10*/  FFMA.FTZ R138, R147.reuse, R112, R138 ;  /* 0x00000070938a7223 */ /* 0x040fe2000001008a */
[----:B------:R0:W-:Y:S01]  /*cb20*/  STS [R134+0x4270], R137 ;  /* 0x0042708986007388 */ /* 0x0001e20000000800 */
[----:B------:R-:W-:Y:S01]  /*cb30*/  FFMA.FTZ R139, R147, R169, -R146 ;  /* 0x000000a9938b7223 */ /* 0x000fe20000010892 */
[----:B------:R-:W-:Y:S01]  /*cb40*/  FFMA.FTZ R128, R165, UR48, -R128 ;  /* 0x00000030a5807c23 */ /* 0x000fe20008010880 */
[----:B------:R-:W-:Y:S01]  /*cb50*/  FADD.FTZ R113, R113, R138 ;  /* 0x0000008a71717221 */ /* 0x000fe20000010000 */
[----:B------:R-:W-:Y:S01]  /*cb60*/  FMUL.FTZ R138, R108, R31 ;  /* 0x0000001f6c8a7220 */ /* 0x000fe20000410000 */
[----:B------:R-:W-:Y:S01]  /*cb70*/  FADD.FTZ R139, R170, R139 ;  /* 0x0000008baa8b7221 */ /* 0x000fe20000010000 */
[----:B------:R1:W-:Y:S01]  /*cb80*/  STS [R134+0x4274], R141 ;  /* 0x0042748d86007388 */ /* 0x0003e20000000800 */
[----:B------:R-:W-:Y:S01]  /*cb90*/  FMUL.FTZ R147, R47, R140 ;  /* 0x0000008c2f937220 */ /* 0x000fe20000410000 */
[----:B------:R-:W-:Y:S01]  /*cba0*/  FMUL.FTZ R145, R77, R138 ;  /* 0x0000008a4d917220 */ /* 0x000fe20000410000 */
[----:B------:R-:W-:Y:S01]  /*cbb0*/  FFMA.FTZ R71, R90, -R71, R203 ;  /* 0x800000475a477223 */ /* 0x000fe200000100cb */
[----:B0-----:R-:W-:Y:S01]  /*cbc0*/  FMUL.FTZ R137, R165, UR47 ;  /* 0x0000002fa5897c20 */ /* 0x001fe20008410000 */
[----:B------:R-:W-:Y:S01]  /*cbd0*/  MOV R201, UR26 ;  /* 0x0000001a00c97c02 */ /* 0x000fe20008000f00 */
[----:B------:R0:W-:Y:S01]  /*cbe0*/  STS [R134+0x426c], R147 ;  /* 0x00426c9386007388 */ /* 0x0001e20000000800 */
[----:B------:R-:W-:Y:S01]  /*cbf0*/  FFMA.FTZ R106, R6, -R215, R106 ;  /* 0x800000d7066a7223 */ /* 0x000fe2000001006a */
[----:B------:R-:W-:Y:S01]  /*cc00*/  FFMA.FTZ R137, R108, UR48, R137 ;  /* 0x000000306c897c23 */ /* 0x000fe20008010089 */
[C---:B------:R-:W-:Y:S01]  /*cc10*/  FMUL.FTZ R108, R148.reuse, R113 ;  /* 0x00000071946c7220 */ /* 0x040fe20000410000 */
[-C--:B------:R-:W-:Y:S01]  /*cc20*/  FMUL.FTZ R148, R148, R139.reuse ;  /* 0x0000008b94947220 */ /* 0x080fe20000410000 */
[----:B-1----:R-:W-:Y:S01]  /*cc30*/  FMUL.FTZ R141, R77, R128 ;  /* 0x000000804d8d7220 */ /* 0x002fe20000410000 */
[CC--:B------:R-:W-:Y:S01]  /*cc40*/  FFMA.FTZ R77, R218.reuse, R138.reuse, R143 ;  /* 0x0000008ada4d7223 */ /* 0x0c0fe2000001008f */
[C---:B------:R-:W-:Y:S01]  /*cc50*/  FFMA.FTZ R108, R149.reuse, R139, -R108 ;  /* 0x0000008b956c7223 */ /* 0x040fe2000001086c */
[----:B------:R-:W-:Y:S01]  /*cc60*/  FFMA.FTZ R149, R149, R113, R148 ;  /* 0x0000007195957223 */ /* 0x000fe20000010094 */
[----:B------:R-:W-:Y:S01]  /*cc70*/  FMUL.FTZ R143, R47, R138 ;  /* 0x0000008a2f8f7220 */ /* 0x000fe20000410000 */
[----:B------:R-:W-:Y:S01]  /*cc80*/  FFMA.FTZ R128, R218, R140, -R145 ;  /* 0x0000008cda807223 */ /* 0x000fe20000010891 */
[----:B------:R-:W-:Y:S01]  /*cc90*/  FADD.FTZ R171, R171, R108 ;  /* 0x0000006cabab7221 */ /* 0x000fe20000010000 */
[----:B------:R-:W-:Y:S01]  /*cca0*/  FADD.FTZ R114, R114, R149 ;  /* 0x0000009572727221 */ /* 0x000fe20000010000 */
[----:B------:R-:W-:Y:S01]  /*ccb0*/  FMUL.FTZ R108, R130, R107 ;  /* 0x0000006b826c7220 */ /* 0x000fe20000410000 */
[----:B------:R-:W-:Y:S01]  /*ccc0*/  FMUL.FTZ R140, R109, UR47 ;  /* 0x0000002f6d8c7c20 */ /* 0x000fe20008410000 */
[C---:B------:R-:W-:Y:S01]  /*ccd0*/  FMUL.FTZ R130, R150.reuse, R171 ;  /* 0x000000ab96827220 */ /* 0x040fe20000410000 */
[-C--:B------:R-:W-:Y:S01]  /*cce0*/  FMUL.FTZ R150, R150, R114.reuse ;  /* 0x0000007296967220 */ /* 0x080fe20000410000 */
[----:B------:R-:W-:Y:S01]  /*ccf0*/  FMUL.FTZ R138, R107, UR47 ;  /* 0x0000002f6b8a7c20 */ /* 0x000fe20008410000 */
[----:B------:R-:W-:Y:S01]  /*cd00*/  FFMA.FTZ R108, R131, R109, R108 ;  /* 0x0000006d836c7223 */ /* 0x000fe2000001006c */
[C---:B------:R-:W-:Y:S01]  /*cd10*/  FFMA.FTZ R130, R151.reuse, R114, R130 ;  /* 0x0000007297827223 */ /* 0x040fe20000010082 */
[----:B------:R-:W-:Y:S01]  /*cd20*/  FFMA.FTZ R151, R151, R171, -R150 ;  /* 0x000000ab97977223 */ /* 0x000fe20000010896 */
[----:B------:R1:W-:Y:S01]  /*cd30*/  STS [R134+0x4268], R143 ;  /* 0x0042688f86007388 */ /* 0x0003e20000000800 */
[C---:B------:R-:W-:Y:S01]  /*cd40*/  FFMA.FTZ R131, R107.reuse, UR48, -R140 ;  /* 0x000000306b837c23 */ /* 0x040fe2000801088c */
[-C--:B------:R-:W-:Y:S01]  /*cd50*/  FMUL.FTZ R145, R107, R32.reuse ;  /* 0x000000206b917220 */ /* 0x080fe20000410000 */
[----:B------:R-:W-:Y:S01]  /*cd60*/  FFMA.FTZ R107, R109, UR48, R138 ;  /* 0x000000306d6b7c23 */ /* 0x000fe2000801008a */
[----:B------:R-:W-:Y:S01]  /*cd70*/  FADD.FTZ R115, R115, R130 ;  /* 0x0000008273737221 */ /* 0x000fe20000010000 */
[C---:B------:R-:W-:Y:S01]  /*cd80*/  FMUL.FTZ R131, R76.reuse, R131 ;  /* 0x000000834c837220 */ /* 0x040fe20000410000 */
[----:B0-----:R-:W-:Y:S01]  /*cd90*/  FMUL.FTZ R147, R76, R145 ;  /* 0x000000914c937220 */ /* 0x001fe20000410000 */
[----:B------:R-:W-:Y:S01]  /*cda0*/  FMUL.FTZ R138, R132, R167 ;  /* 0x000000a7848a7220 */ /* 0x000fe20000410000 */
[----:B------:R-:W-:Y:S01]  /*cdb0*/  FMUL.FTZ R140, R167, R33 ;  /* 0x00000021a78c7220 */ /* 0x000fe20000410000 */
[----:B------:R-:W-:Y:S01]  /*cdc0*/  FFMA.FTZ R106, R5, -R217, R106 ;  /* 0x800000d9056a7223 */ /* 0x000fe2000001006a */
[----:B-1----:R-:W-:Y:S01]  /*cdd0*/  FMUL.FTZ R143, R109, R32 ;  /* 0x000000206d8f7220 */ /* 0x002fe20000410000 */
[----:B------:R-:W-:Y:S01]  /*cde0*/  FADD.FTZ R109, R172, R151 ;  /* 0x00000097ac6d7221 */ /* 0x000fe20000010000 */
[----:B------:R-:W-:Y:S01]  /*cdf0*/  FFMA.FTZ R133, R133, R136, R138 ;  /* 0x0000008885857223 */ /* 0x000fe2000001008a */
[----:B------:R-:W-:Y:S01]  /*ce00*/  FMUL.FTZ R138, R136, UR47 ;  /* 0x0000002f888a7c20 */ /* 0x000fe20008410000 */
[----:B------:R-:W-:Y:S01]  /*ce10*/  FMUL.FTZ R149, R76, R143 ;  /* 0x0000008f4c957220 */ /* 0x000fe20000410000 */
[C---:B------:R-:W-:Y:S01]  /*ce20*/  FMUL.FTZ R130, R152.reuse, R109 ;  /* 0x0000006d98827220 */ /* 0x040fe20000410000 */
[----:B------:R-:W-:Y:S01]  /*ce30*/  FMUL.FTZ R152, R152, R115 ;  /* 0x0000007398987220 */ /* 0x000fe20000410000 */
[-C--:B------:R-:W-:Y:S01]  /*ce40*/  FFMA.FTZ R76, R216, R143.reuse, R147 ;  /* 0x0000008fd84c7223 */ /* 0x080fe20000010093 */
[----:B------:R-:W-:Y:S01]  /*ce50*/  FMUL.FTZ R147, R48, R143 ;  /* 0x0000008f30937220 */ /* 0x000fe20000410000 */
[C---:B------:R-:W-:Y:S01]  /*ce60*/  FFMA.FTZ R143, R153.reuse, R115, R130 ;  /* 0x00000073998f7223 */ /* 0x040fe20000010082 */
[----:B------:R-:W-:Y:S01]  /*ce70*/  FFMA.FTZ R152, R153, R109, -R152 ;  /* 0x0000006d99987223 */ /* 0x000fe20000010898 */
[-C--:B------:R-:W-:Y:S01]  /*ce80*/  FFMA.FTZ R130, R216, R145.reuse, -R149 ;  /* 0x00000091d8827223 */ /* 0x080fe20000010895 */
[----:B------:R-:W-:Y:S01]  /*ce90*/  FMUL.FTZ R149, R48, R145 ;  /* 0x0000009130957220 */ /* 0x000fe20000410000 */
[----:B------:R-:W-:Y:S01]  /*cea0*/  FADD.FTZ R116, R116, R143 ;  /* 0x0000008f74747221 */ /* 0x000fe20000010000 */
[----:B------:R-:W-:Y:S01]  /*ceb0*/  FADD.FTZ R173, R173, R152 ;  /* 0x00000098adad7221 */ /* 0x000fe20000010000 */
[C---:B------:R-:W-:Y:S01]  /*cec0*/  FMUL.FTZ R143, R167.reuse, UR47 ;  /* 0x0000002fa78f7c20 */ /* 0x040fe20008410000 */
[----:B------:R0:W-:Y:S01]  /*ced0*/  STS [R134+0x4260], R147 ;  /* 0x0042609386007388 */ /* 0x0001e20000000800 */
[----:B------:R-:W-:Y:S01]  /*cee0*/  FFMA.FTZ R138, R167, UR48, -R138 ;  /* 0x00000030a78a7c23 */ /* 0x000fe2000801088a */
[CC--:B------:R-:W-:Y:S01]  /*cef0*/  FMUL.FTZ R132, R154.reuse, R173.reuse ;  /* 0x000000ad9a847220 */ /* 0x0c0fe20000410000 */
[----:B------:R-:W-:Y:S01]  /*cf00*/  FMUL.FTZ R154, R154, R116 ;  /* 0x000000749a9a7220 */ /* 0x000fe20000410000 */
[----:B------:R-:W-:Y:S01]  /*cf10*/  FMUL.FTZ R151, R61, R34 ;  /* 0x000000223d977220 */ /* 0x000fe20000410000 */
[----:B------:R1:W-:Y:S01]  /*cf20*/  STS [R134+0x4264], R149 ;  /* 0x0042649586007388 */ /* 0x0003e20000000800 */
[C---:B------:R-:W-:Y:S01]  /*cf30*/  FFMA.FTZ R132, R155.reuse, R116, R132 ;  /* 0x000000749b847223 */ /* 0x040fe20000010084 */
[----:B------:R-:W-:Y:S01]  /*cf40*/  FFMA.FTZ R145, R155, R173, -R154 ;  /* 0x000000ad9b917223 */ /* 0x000fe2000001089a */
[-C--:B------:R-:W-:Y:S01]  /*cf50*/  FMUL.FTZ R165, R49, R140.reuse ;  /* 0x0000008c31a57220 */ /* 0x080fe20000410000 */
[----:B------:R-:W-:Y:S01]  /*cf60*/  FMUL.FTZ R191, R116, R39 ;  /* 0x0000002774bf7220 */ /* 0x000fe20000410000 */
[----:B------:R-:W-:Y:S01]  /*cf70*/  FADD.FTZ R132, R117, R132 ;  /* 0x0000008475847221 */ /* 0x000fe20000010000 */
[C---:B------:R-:W-:Y:S01]  /*cf80*/  FFMA.FTZ R117, R136.reuse, UR48, R143 ;  /* 0x0000003088757c23 */ /* 0x040fe2000801008f */
[----:B------:R-:W-:Y:S01]  /*cf90*/  FMUL.FTZ R136, R136, R33 ;  /* 0x0000002188887220 */ /* 0x000fe20000410000 */
[C---:B0-----:R-:W-:Y:S01]  /*cfa0*/  FMUL.FTZ R147, R63.reuse, R140 ;  /* 0x0000008c3f937220 */ /* 0x041fe20000410000 */
[----:B------:R-:W-:Y:S01]  /*cfb0*/  FADD.FTZ R145, R174, R145 ;  /* 0x00000091ae917221 */ /* 0x000fe20000010000 */
[C---:B------:R-:W-:Y:S01]  /*cfc0*/  FMUL.FTZ R143, R63.reuse, R138 ;  /* 0x0000008a3f8f7220 */ /* 0x040fe20000410000 */
[-C--:B------:R-:W-:Y:S01]  /*cfd0*/  FMUL.FTZ R63, R63, R136.reuse ;  /* 0x000000883f3f7220 */ /* 0x080fe20000410000 */
[-C--:B------:R-:W-:Y:S01]  /*cfe0*/  FFMA.FTZ R138, R214, R136.reuse, R147 ;  /* 0x00000088d68a7223 */ /* 0x080fe20000010093 */
[----:B------:R-:W-:Y:S01]  /*cff0*/  FMUL.FTZ R155, R49, R136 ;  /* 0x00000088319b7220 */ /* 0x000fe20000410000 */
[C---:B------:R-:W-:Y:S01]  /*d000*/  FMUL.FTZ R136, R156.reuse, R132 ;  /* 0x000000849c887220 */ /* 0x040fe20000410000 */
[-C--:B------:R-:W-:Y:S01]  /*d010*/  FMUL.FTZ R147, R156, R145.reuse ;  /* 0x000000919c937220 */ /* 0x080fe20000410000 */
[----:B-1----:R-:W-:Y:S01]  /*d020*/  FMUL.FTZ R149, R111, R34 ;  /* 0x000000226f957220 */ /* 0x002fe20000410000 */
[----:B------:R-:W-:Y:S01]  /*d030*/  FFMA.FTZ R63, R214, R140, -R63 ;  /* 0x0000008cd63f7223 */ /* 0x000fe2000001083f */
[C---:B------:R-:W-:Y:S01]  /*d040*/  FFMA.FTZ R136, R157.reuse, R145, -R136 ;  /* 0x000000919d887223 */ /* 0x040fe20000010888 */
[----:B------:R-:W-:Y:S01]  /*d050*/  FFMA.FTZ R147, R157, R132, R147 ;  /* 0x000000849d937223 */ /* 0x000fe20000010093 */
[-C--:B------:R-:W-:Y:S01]  /*d060*/  FMUL.FTZ R153, R75, R149.reuse ;  /* 0x000000954b997220 */ /* 0x080fe20000410000 */
[----:B------:R-:W-:Y:S01]  /*d070*/  FMUL.FTZ R157, R50, R149 ;  /* 0x00000095329d7220 */ /* 0x000fe20000410000 */
[----:B------:R-:W-:Y:S01]  /*d080*/  FADD.FTZ R175, R175, R136 ;  /* 0x00000088afaf7221 */ /* 0x000fe20000010000 */
[----:B------:R-:W-:Y:S01]  /*d090*/  FADD.FTZ R118, R118, R147 ;  /* 0x0000009376767221 */ /* 0x000fe20000010000 */
[-C--:B------:R-:W-:Y:S01]  /*d0a0*/  FMUL.FTZ R147, R75, R151.reuse ;  /* 0x000000974b937220 */ /* 0x080fe20000410000 */
[----:B------:R-:W-:Y:S01]  /*d0b0*/  FFMA.FTZ R142, R212, R151, -R153 ;  /* 0x00000097d48e7223 */ /* 0x000fe20000010899 */
[C---:B------:R-:W-:Y:S01]  /*d0c0*/  FMUL.FTZ R136, R158.reuse, R175 ;  /* 0x000000af9e887220 */ /* 0x040fe20000410000 */
[-C--:B------:R-:W-:Y:S01]  /*d0d0*/  FMUL.FTZ R158, R158, R118.reuse ;  /* 0x000000769e9e7220 */ /* 0x080fe20000410000 */
[----:B------:R-:W-:Y:S01]  /*d0e0*/  FFMA.FTZ R140, R212, R149, R147 ;  /* 0x00000095d48c7223 */ /* 0x000fe20000010093 */
[----:B------:R-:W-:Y:S01]  /*d0f0*/  FMUL.FTZ R153, R169, R35 ;  /* 0x00000023a9997220 */ /* 0x000fe20000410000 */
[C---:B------:R-:W-:Y:S01]  /*d100*/  FFMA.FTZ R136, R159.reuse, R118, R136 ;  /* 0x000000769f887223 */ /* 0x040fe20000010088 */
[----:B------:R-:W-:Y:S01]  /*d110*/  FFMA.FTZ R147, R159, R175, -R158 ;  /* 0x000000af9f937223 */ /* 0x000fe2000001089e */
[----:B------:R-:W-:Y:S01]  /*d120*/  FMUL.FTZ R159, R50, R151 ;  /* 0x00000097329f7220 */ /* 0x000fe20000410000 */
[----:B------:R-:W-:Y:S01]  /*d130*/  FMUL.FTZ R151, R112, R35 ;  /* 0x0000002370977220 */ /* 0x000fe20000410000 */
[----:B------:R-:W-:Y:S01]  /*d140*/  FADD.FTZ R119, R119, R136 ;  /* 0x0000008877777221 */ /* 0x000fe20000010000 */
[----:B------:R-:W-:Y:S01]  /*d150*/  FADD.FTZ R147, R176, R147 ;  /* 0x00000093b0937221 */ /* 0x000fe20000010000 */
[----:B------:R0:W-:Y:S01]  /*d160*/  STS [R134+0x4258], R155 ;  /* 0x0042589b86007388 */ /* 0x0001e20000000800 */
[----:B------:R-:W-:Y:S01]  /*d170*/  FFMA.FTZ R106, R4, -R219, R106 ;  /* 0x800000db046a7223 */ /* 0x000fe2000001006a */
[----:B------:R-:W-:Y:S01]  /*d180*/  FFMA.FTZ R123, R79, R164, -R123 ;  /* 0x000000a44f7b7223 */ /* 0x000fe2000001087b */
[C---:B------:R-:W-:Y:S01]  /*d190*/  FMUL.FTZ R136, R160.reuse, R147 ;  /* 0x00000093a0887220 */ /* 0x040fe20000410000 */
[-C--:B------:R-:W-:Y:S01]  /*d1a0*/  FMUL.FTZ R160, R160, R119.reuse ;  /* 0x00000077a0a07220 */ /* 0x080fe20000410000 */
[----:B------:R1:W-:Y:S02]  /*d1b0*/  STS [R134+0x4250], R157 ;  /* 0x0042509d86007388 */ /* 0x0003e40000000800 */
[C---:B------:R-:W-:Y:S01]  /*d1c0*/  FFMA.FTZ R149, R161.reuse, R119, R136 ;  /* 0x00000077a1957223 */ /* 0x040fe20000010088 */
[----:B------:R-:W-:Y:S01]  /*d1d0*/  FFMA.FTZ R160, R161, R147, -R160 ;  /* 0x00000093a1a07223 */ /* 0x000fe200000108a0 */
[----:B------:R2:W-:Y:S01]  /*d1e0*/  STS [R134+0x4254], R159 ;  /* 0x0042549f86007388 */ /* 0x0005e20000000800 */
[-C--:B0-----:R-:W-:Y:S01]  /*d1f0*/  FMUL.FTZ R155, R74, R153.reuse ;  /* 0x000000994a9b7220 */ /* 0x081fe20000410000 */
[----:B------:R-:W-:Y:S01]  /*d200*/  FADD.FTZ R120, R120, R149 ;  /* 0x0000009578787221 */ /* 0x000fe20000010000 */
[----:B------:R-:W-:Y:S01]  /*d210*/  FADD.FTZ R177, R177, R160 ;  /* 0x000000a0b1b17221 */ /* 0x000fe20000010000 */
[C---:B------:R-:W-:Y:S01]  /*d220*/  FMUL.FTZ R161, R51.reuse, R153 ;  /* 0x0000009933a17220 */ /* 0x040fe20000410000 */
[-C--:B------:R-:W-:Y:S01]  /*d230*/  FFMA.FTZ R144, R210, R151.reuse, R155 ;  /* 0x00000097d2907223 */ /* 0x080fe2000001009b */
[----:B-1----:R-:W-:Y:S01]  /*d240*/  FMUL.FTZ R157, R74, R151 ;  /* 0x000000974a9d7220 */ /* 0x002fe20000410000 */
[C---:B------:R-:W-:Y:S01]  /*d250*/  FMUL.FTZ R136, R162.reuse, R177 ;  /* 0x000000b1a2887220 */ /* 0x040fe20000410000 */
[----:B------:R-:W-:Y:S01]  /*d260*/  FMUL.FTZ R162, R162, R120 ;  /* 0x00000078a2a27220 */ /* 0x000fe20000410000 */
[----:B------:R-:W-:Y:S01]  /*d270*/  FMUL.FTZ R155, R51, R151 ;  /* 0x00000097339b7220 */ /* 0x000fe20000410000 */
[-C--:B--2---:R-:W-:Y:S01]  /*d280*/  FMUL.FTZ R159, R139, R36.reuse ;  /* 0x000000248b9f7220 */ /* 0x084fe20000410000 */
[----:B------:R-:W-:Y:S01]  /*d290*/  FFMA.FTZ R146, R210, R153, -R157 ;  /* 0x00000099d2927223 */ /* 0x000fe2000001089d */
[----:B------:R-:W-:Y:S01]  /*d2a0*/  FFMA.FTZ R149, R163, R177, -R162 ;  /* 0x000000b1a3957223 */ /* 0x000fe200000108a2 */
[----:B------:R-:W-:Y:S01]  /*d2b0*/  FMUL.FTZ R151, R113, R36 ;  /* 0x0000002471977220 */ /* 0x000fe20000410000 */
[----:B------:R-:W-:Y:S01]  /*d2c0*/  FMUL.FTZ R153, R73, R159 ;  /* 0x0000009f49997220 */ /* 0x000fe20000410000 */
[----:B------:R-:W-:Y:S01]  /*d2d0*/  FFMA.FTZ R136, R163, R120, R136 ;  /* 0x00000078a3887223 */ /* 0x000fe20000010088 */
[----:B------:R-:W-:Y:S01]  /*d2e0*/  FADD.FTZ R149, R178, R149 ;  /* 0x00000095b2957221 */ /* 0x000fe20000010000 */
[-C--:B------:R-:W-:Y:S01]  /*d2f0*/  FMUL.FTZ R152, R73, R151.reuse ;  /* 0x0000009749987220 */ /* 0x080fe20000410000 */
[-C--:B------:R-:W-:Y:S01]  /*d300*/  FFMA.FTZ R154, R208, R151.reuse, R153 ;  /* 0x00000097d09a7223 */ /* 0x080fe20000010099 */
[----:B------:R-:W-:Y:S01]  /*d310*/  FMUL.FTZ R179, R52, R151 ;  /* 0x0000009734b37220 */ /* 0x000fe20000410000 */
[----:B------:R-:W-:Y:S01]  /*d320*/  FADD.FTZ R121, R121, R136 ;  /* 0x0000008879797221 */ /* 0x000fe20000010000 */
[-C--:B------:R-:W-:Y:S01]  /*d330*/  FMUL.FTZ R151, R149, R44.reuse ;  /* 0x0000002c95977220 */ /* 0x080fe20000410000 */
[----:B------:R0:W-:Y:S01]  /*d340*/  STS [R134+0x4248], R155 ;  /* 0x0042489b86007388 */ /* 0x0001e20000000800 */
[-C--:B------:R-:W-:Y:S01]  /*d350*/  FMUL.FTZ R148, R177, R43.reuse ;  /* 0x0000002bb1947220 */ /* 0x080fe20000410000 */
[----:B------:R-:W-:Y:S01]  /*d360*/  FMUL.FTZ R153, R121, R44 ;  /* 0x0000002c79997220 */ /* 0x000fe20000410000 */
[----:B------:R-:W-:Y:S01]  /*d370*/  FMUL.FTZ R150, R120, R43 ;  /* 0x0000002b78967220 */ /* 0x000fe20000410000 */
[----:B------:R-:W-:Y:S01]  /*d380*/  FMUL.FTZ R163, R114, R37 ;  /* 0x0000002572a37220 */ /* 0x000fe20000410000 */
[C---:B------:R-:W-:Y:S01]  /*d390*/  FMUL.FTZ R157, R193.reuse, R148 ;  /* 0x00000094c19d7220 */ /* 0x040fe20000410000 */
[-C--:B------:R-:W-:Y:S01]  /*d3a0*/  FFMA.FTZ R152, R208, R159.reuse, -R152 ;  /* 0x0000009fd0987223 */ /* 0x080fe20000010898 */
[----:B------:R-:W-:Y:S01]  /*d3b0*/  FMUL.FTZ R189, R52, R159 ;  /* 0x0000009f34bd7220 */ /* 0x000fe20000410000 */
[-C--:B------:R-:W-:Y:S01]  /*d3c0*/  FMUL.FTZ R159, R193, R150.reuse ;  /* 0x00000096c19f7220 */ /* 0x080fe20000410000 */
[----:B------:R-:W-:Y:S01]  /*d3d0*/  FFMA.FTZ R136, R194, R150, R157 ;  /* 0x00000096c2887223 */ /* 0x000fe2000001009d */
[C---:B0-----:R-:W-:Y:S01]  /*d3e0*/  FMUL.FTZ R155, R66.reuse, R151 ;  /* 0x00000097429b7220 */ /* 0x041fe20000410000 */
[----:B------:R-:W-:Y:S01]  /*d3f0*/  FMUL.FTZ R157, R66, R153 ;  /* 0x00000099429d7220 */ /* 0x000fe20000410000 */
[----:B------:R-:W-:Y:S01]  /*d400*/  STS [R134+0x424c], R161 ;  /* 0x00424ca186007388 */ /* 0x000fe20000000800 */
[----:B------:R-:W-:Y:S01]  /*d410*/  FMUL.FTZ R167, R53, R163 ;  /* 0x000000a335a77220 */ /* 0x000fe20000410000 */
[-C--:B------:R-:W-:Y:S01]  /*d420*/  FFMA.FTZ R155, R192, R153.reuse, R155 ;  /* 0x00000099c09b7223 */ /* 0x080fe2000001009b */
[----:B------:R-:W-:Y:S01]  /*d430*/  FFMA.FTZ R159, R194, R148, -R159 ;  /* 0x00000094c29f7223 */ /* 0x000fe2000001089f */
[----:B------:R0:W-:Y:S01]  /*d440*/  STS [R134+0x425c], R165 ;  /* 0x00425ca586007388 */ /* 0x0001e20000000800 */
[----:B------:R-:W-:Y:S01]  /*d450*/  FMUL.FTZ R153, R80, R153 ;  /* 0x0000009950997220 */ /* 0x000fe20000410000 */
[----:B------:R-:W-:-:S02]  /*d460*/  FADD.FTZ R155, RZ, R155 ;  /* 0x0000009bff9b7221 */ /* 0x000fc40000010000 */
[----:B------:R1:W-:Y:S02]  /*d470*/  STS [R134+0x4238], R167 ;  /* 0x004238a786007388 */ /* 0x0003e40000000800 */
[----:B------:R-:W-:Y:S01]  /*d480*/  FADD.FTZ R156, R155, R136 ;  /* 0x000000889b9c7221 */ /* 0x000fe20000010000 */
[-C--:B------:R-:W-:Y:S01]  /*d490*/  FMUL.FTZ R155, R147, R42.reuse ;  /* 0x0000002a939b7220 */ /* 0x080fe20000410000 */
[----:B------:R-:W-:Y:S01]  /*d4a0*/  FFMA.FTZ R136, R192, R151, -R157 ;  /* 0x00000097c0887223 */ /* 0x000fe2000001089d */
[----:B------:R-:W-:Y:S01]  /*d4b0*/  FMUL.FTZ R157, R119, R42 ;  /* 0x0000002a779d7220 */ /* 0x000fe20000410000 */
[----:B0-----:R-:W-:Y:S01]  /*d4c0*/  FMUL.FTZ R165, R171, R37 ;  /* 0x00000025aba57220 */ /* 0x001fe20000410000 */
[C---:B------:R-:W-:Y:S01]  /*d4d0*/  FMUL.FTZ R161, R67.reuse, R155 ;  /* 0x0000009b43a17220 */ /* 0x040fe20000410000 */
[----:B------:R-:W-:Y:S01]  /*d4e0*/  FADD.FTZ R136, RZ, R136 ;  /* 0x00000088ff887221 */ /* 0x000fe20000010000 */
[----:B------:R-:W-:Y:S01]  /*d4f0*/  FMUL.FTZ R158, R67, R157 ;  /* 0x0000009d439e7220 */ /* 0x000fe20000410000 */
[----:B-1----:R-:W-:Y:S01]  /*d500*/  FMUL.FTZ R167, R72, R165 ;  /* 0x000000a548a77220 */ /* 0x002fe20000410000 */
[----:B------:R-:W-:Y:S01]  /*d510*/  FFMA.FTZ R161, R196, R157, R161 ;  /* 0x0000009dc4a17223 */ /* 0x000fe200000100a1 */
[----:B------:R-:W-:Y:S01]  /*d520*/  FADD.FTZ R136, R136, R159 ;  /* 0x0000009f88887221 */ /* 0x000fe20000010000 */
[----:B------:R-:W-:Y:S01]  /*d530*/  FFMA.FTZ R159, R196, R155, -R158 ;  /* 0x0000009bc49f7223 */ /* 0x000fe2000001089e */
[----:B------:R0:W-:Y:S01]  /*d540*/  STS [R134+0x4244], R189 ;  /* 0x004244bd86007388 */ /* 0x0001e20000000800 */
[----:B------:R-:W-:Y:S01]  /*d550*/  FADD.FTZ R160, R156, R161 ;  /* 0x000000a19ca07221 */ /* 0x000fe20000010000 */
[-C--:B------:R-:W-:Y:S01]  /*d560*/  FFMA.FTZ R156, R206, R163.reuse, R167 ;  /* 0x000000a3ce9c7223 */ /* 0x080fe200000100a7 */
[----:B------:R-:W-:Y:S01]  /*d570*/  FMUL.FTZ R163, R72, R163 ;  /* 0x000000a348a37220 */ /* 0x000fe20000410000 */
[----:B------:R-:W-:Y:S01]  /*d580*/  FADD.FTZ R136, R136, R159 ;  /* 0x0000009f88887221 */ /* 0x000fe20000010000 */
[-C--:B------:R-:W-:Y:S01]  /*d590*/  FMUL.FTZ R159, R175, R41.reuse ;  /* 0x00000029af9f7220 */ /* 0x080fe20000410000 */
[----:B------:R-:W-:Y:S01]  /*d5a0*/  FMUL.FTZ R161, R118, R41 ;  /* 0x0000002976a17220 */ /* 0x000fe20000410000 */
[----:B------:R-:W-:Y:S01]  /*d5b0*/  FFMA.FTZ R158, R206, R165, -R163 ;  /* 0x000000a5ce9e7223 */ /* 0x000fe200000108a3 */
[-C--:B------:R-:W-:Y:S01]  /*d5c0*/  FMUL.FTZ R163, R145, R40.reuse ;  /* 0x0000002891a37220 */ /* 0x080fe20000410000 */
[----:B------:R-:W-:Y:S01]  /*d5d0*/  FMUL.FTZ R167, R68, R159 ;  /* 0x0000009f44a77220 */ /* 0x000fe20000410000 */
[----:B------:R-:W-:Y:S01]  /*d5e0*/  FMUL.FTZ R195, R53, R165 ;  /* 0x000000a535c37220 */ /* 0x000fe20000410000 */
[----:B------:R-:W-:Y:S01]  /*d5f0*/  FMUL.FTZ R165, R132, R40 ;  /* 0x0000002884a57220 */ /* 0x000fe20000410000 */
[----:B0-----:R-:W-:Y:S01]  /*d600*/  FMUL.FTZ R189, R69, R163 ;  /* 0x000000a345bd7220 */ /* 0x001fe20000410000 */
[-C--:B------:R-:W-:Y:S01]  /*d610*/  FFMA.FTZ R167, R198, R161.reuse, R167 ;  /* 0x000000a1c6a77223 */ /* 0x080fe200000100a7 */
[----:B------:R-:W-:Y:S01]  /*d620*/  FMUL.FTZ R162, R68, R161 ;  /* 0x000000a144a27220 */ /* 0x000fe20000410000 */
[----:B------:R0:W-:Y:S01]  /*d630*/  STS [R134+0x4240], R179 ;  /* 0x004240b386007388 */ /* 0x0001e20000000800 */
[----:B------:R-:W-:Y:S01]  /*d640*/  FFMA.FTZ R189, R200, R165, R189 ;  /* 0x000000a5c8bd7223 */ /* 0x000fe200000100bd */
[----:B------:R-:W-:Y:S01]  /*d650*/  FADD.FTZ R160, R160, R167 ;  /* 0x000000a7a0a07221 */ /* 0x000fe20000010000 */
[----:B------:R-:W-:Y:S01]  /*d660*/  FMUL.FTZ R167, R173, R39 ;  /* 0x00000027ada77220 */ /* 0x000fe20000410000 */
[----:B------:R1:W-:Y:S01]  /*d670*/  STS [R134+0x423c], R195 ;  /* 0x00423cc386007388 */ /* 0x0003e20000000800 */
[----:B------:R-:W-:Y:S01]  /*d680*/  FMUL.FTZ R151, R80, R151 ;  /* 0x0000009750977220 */ /* 0x000fe20000410000 */
[----:B------:R-:W-:Y:S01]  /*d690*/  FADD.FTZ R160, R160, R189 ;  /* 0x000000bda0a07221 */ /* 0x000fe20000010000 */
[----:B------:R-:W-:Y:S01]  /*d6a0*/  FMUL.FTZ R189, R70, R167 ;  /* 0x000000a746bd7220 */ /* 0x000fe20000410000 */
[----:B------:R-:W-:Y:S01]  /*d6b0*/  STS [R134+0x4200], R153 ;  /* 0x0042009986007388 */ /* 0x000fe20000000800 */
[----:B0-----:R-:W-:-:S02]  /*d6c0*/  FFMA.FTZ R179, R198, R159, -R162 ;  /* 0x0000009fc6b37223 */ /* 0x001fc400000108a2 */
[-C--:B------:R-:W-:Y:S01]  /*d6d0*/  FFMA.FTZ R189, R202, R191.reuse, R189 ;  /* 0x000000bfcabd7223 */ /* 0x080fe200000100bd */
[-C--:B------:R-:W-:Y:S01]  /*d6e0*/  FMUL.FTZ R162, R70, R191.reuse ;  /* 0x000000bf46a27220 */ /* 0x080fe20000410000 */
[----:B------:R-:W-:Y:S01]  /*d6f0*/  FMUL.FTZ R191, R55, R191 ;  /* 0x000000bf37bf7220 */ /* 0x000fe20000410000 */
[----:B------:R-:W-:Y:S01]  /*d700*/  FADD.FTZ R136, R136, R179 ;  /* 0x000000b388887221 */ /* 0x000fe20000010000 */
[-C--:B-1----:R-:W-:Y:S01]  /*d710*/  FMUL.FTZ R195, R109, R38.reuse ;  /* 0x000000266dc37220 */ /* 0x082fe20000410000 */
[----:B------:R-:W-:Y:S01]  /*d720*/  FMUL.FTZ R179, R69, R165 ;  /* 0x000000a545b37220 */ /* 0x000fe20000410000 */
[----:B------:R-:W-:Y:S01]  /*d730*/  FADD.FTZ R160, R160, R189 ;  /* 0x000000bda0a07221 */ /* 0x000fe20000010000 */
[----:B------:R-:W-:Y:S01]  /*d740*/  FMUL.FTZ R189, R115, R38 ;  /* 0x0000002673bd7220 */ /* 0x000fe20000410000 */
[C---:B------:R-:W-:Y:S01]  /*d750*/  FMUL.FTZ R197, R71.reuse, R195 ;  /* 0x000000c347c57220 */ /* 0x040fe20000410000 */
[----:B------:R-:W-:Y:S01]  /*d760*/  FFMA.FTZ R179, R200, R163, -R179 ;  /* 0x000000a3c8b37223 */ /* 0x000fe200000108b3 */
[----:B------:R-:W-:Y:S01]  /*d770*/  STS [R134+0x4228], R191 ;  /* 0x004228bf86007388 */ /* 0x000fe20000000800 */
[-C--:B------:R-:W-:Y:S01]  /*d780*/  FMUL.FTZ R199, R54, R189.reuse ;  /* 0x000000bd36c77220 */ /* 0x080fe20000410000 */
[----:B------:R-:W-:Y:S01]  /*d790*/  FFMA.FTZ R197, R204, R189, R197 ;  /* 0x000000bdccc57223 */ /* 0x000fe200000100c5 */
[----:B------:R-:W-:Y:S01]  /*d7a0*/  FADD.FTZ R136, R136, R179 ;  /* 0x000000b388887221 */ /* 0x000fe20000010000 */
[----:B------:R-:W-:Y:S01]  /*d7b0*/  FFMA.FTZ R179, R202, R167, -R162 ;  /* 0x000000a7cab37223 */ /* 0x000fe200000108a2 */
[----:B------:R-:W-:Y:S01]  /*d7c0*/  FMUL.FTZ R189, R71, R189 ;  /* 0x000000bd47bd7220 */ /* 0x000fe20000410000 */
[----:B------:R-:W-:Y:S01]  /*d7d0*/  FADD.FTZ R197, R160, R197 ;  /* 0x000000c5a0c57221 */ /* 0x000fe20000010000 */
[----:B------:R-:W-:Y:S01]  /*d7e0*/  STS [R134+0x4230], R199 ;  /* 0x004230c786007388 */ /* 0x000fe20000000800 */
[----:B------:R-:W-:Y:S01]  /*d7f0*/  FADD.FTZ R179, R136, R179 ;  /* 0x000000b388b37221 */ /* 0x000fe20000010000 */
[----:B------:R-:W-:Y:S01]  /*d800*/  FFMA.FTZ R162, R204, R195, -R189 ;  /* 0x000000c3cca27223 */ /* 0x000fe200000108bd */
[----:B------:R-:W-:Y:S01]  /*d810*/  FMUL.FTZ R189, R55, R167 ;  /* 0x000000a737bd7220 */ /* 0x000fe20000410000 */
[----:B------:R-:W-:Y:S01]  /*d820*/  FADD.FTZ R197, R197, R156 ;  /* 0x0000009cc5c57221 */ /* 0x000fe20000010000 */
[C---:B------:R-:W-:Y:S01]  /*d830*/  FMUL.FTZ R167, R56.reuse, R165 ;  /* 0x000000a538a77220 */ /* 0x040fe20000410000 */
[----:B------:R-:W-:Y:S01]  /*d840*/  FADD.FTZ R165, R179, R162 ;  /* 0x000000a2b3a57221 */ /* 0x000fe20000010000 */
[----:B------:R-:W-:Y:S01]  /*d850*/  FMUL.FTZ R179, R56, R163 ;  /* 0x000000a338b37220 */ /* 0x000fe20000410000 */
        /* <DEDUP_REMOVED lines=9> */
[----:B------:R-:W-:Y:S01]  /*d8f0*/  STS [R134+0x422c], R189 ;  /* 0x00422cbd86007388 */ /* 0x000fe20000000800 */
[----:B------:R-:W-:Y:S01]  /*d900*/  FADD.FTZ R157, R161, R146 ;  /* 0x00000092a19d7221 */ /* 0x000fe20000010000 */
[----:B------:R-:W-:Y:S01]  /*d910*/  FMUL.FTZ R161, R58, R155 ;  /* 0x0000009b3aa17220 */ /* 0x000fe20000410000 */
[----:B------:R-:W-:Y:S01]  /*d920*/  FADD.FTZ R197, R197, R138 ;  /* 0x0000008ac5c57221 */ /* 0x000fe20000010000 */
[----:B------:R-:W-:Y:S01]  /*d930*/  FMUL.FTZ R155, R59, R150 ;  /* 0x000000963b9b7220 */ /* 0x000fe20000410000 */
[----:B------:R-:W-:Y:S01]  /*d940*/  FADD.FTZ R142, R157, R142 ;  /* 0x0000008e9d8e7221 */ /* 0x000fe20000010000 */
[----:B------:R-:W-:Y:S01]  /*d950*/  FMUL.FTZ R157, R59, R148 ;  /* 0x000000943b9d7220 */ /* 0x000fe20000410000 */
[----:B------:R-:W-:Y:S01]  /*d960*/  FADD.FTZ R76, R197, R76 ;  /* 0x0000004cc54c7221 */ /* 0x000fe20000010000 */
[----:B------:R0:W-:Y:S01]  /*d970*/  STS [R134+0x4234], R195 ;  /* 0x004234c386007388 */ /* 0x0001e20000000800 */
[----:B------:R-:W-:Y:S01]  /*d980*/  LEA R136, R201, -R62, 0x1 ;  /* 0x8000003ec9887211 */ /* 0x000fe200078e08ff */
[----:B------:R-:W-:Y:S01]  /*d990*/  FADD.FTZ R63, R142, R63 ;  /* 0x0000003f8e3f7221 */ /* 0x000fe20000010000 */
[----:B------:R-:W-:Y:S01]  /*d9a0*/  FADD.FTZ R77, R76, R77 ;  /* 0x0000004d4c4d7221 */ /* 0x000fe20000010000 */
[----:B------:R-:W-:Y:S01]  /*d9b0*/  STS [R134+0x4220], R167 ;  /* 0x004220a786007388 */ /* 0x000fe20000000800 */
[----:B------:R-:W-:Y:S01]  /*d9c0*/  FMUL.FTZ R76, R112, UR47 ;  /* 0x0000002f704c7c20 */ /* 0x000fe20008410000 */
[----:B------:R-:W-:Y:S01]  /*d9d0*/  FADD.FTZ R63, R63, R130 ;  /* 0x000000823f3f7221 */ /* 0x000fe20000010000 */
[----:B------:R-:W-:Y:S01]  /*d9e0*/  FFMA.FTZ R62, R3, R222, R78 ;  /* 0x000000de033e7223 */ /* 0x000fe2000001004e */
[----:B------:R-:W-:Y:S01]  /*d9f0*/  STS [R134+0x4224], R179 ;  /* 0x004224b386007388 */ /* 0x000fe20000000800 */
[----:B------:R-:W-:Y:S01]  /*da00*/  ISETP.GE.AND P2, PT, R136, 0x1, PT ;  /* 0x000000018800780c */ /* 0x000fe20003f46270 */
[----:B0-----:R-:W-:Y:S01]  /*da10*/  FFMA.FTZ R195, R169, UR48, -R76 ;  /* 0x00000030a9c37c23 */ /* 0x001fe2000801084c */
[----:B------:R-:W-:Y:S01]  /*da20*/  FMUL.FTZ R76, R139, UR47 ;  /* 0x0000002f8b4c7c20 */ /* 0x000fe20008410000 */
[----:B------:R-:W-:Y:S01]  /*da30*/  STS [R134+0x4218], R163 ;  /* 0x004218a386007388 */ /* 0x000fe20000000800 */
[----:B------:R-:W-:Y:S01]  /*da40*/  FMUL.FTZ R78, R61, UR47 ;  /* 0x0000002f3d4e7c20 */ /* 0x000fe20008410000 */
[----:B------:R-:W-:Y:S01]  /*da50*/  FADD.FTZ R128, R63, R128 ;  /* 0x000000803f807221 */ /* 0x000fe20000010000 */
[----:B------:R-:W-:Y:S01]  /*da60*/  FFMA.FTZ R189, R113, UR48, R76 ;  /* 0x0000003071bd7c23 */ /* 0x000fe2000801004c */
[----:B------:R0:W-:Y:S01]  /*da70*/  STS [R134+0x421c], R165 ;  /* 0x00421ca586007388 */ /* 0x0001e20000000800 */
[----:B------:R-:W-:Y:S01]  /*da80*/  FMUL.FTZ R76, R109, UR47 ;  /* 0x0000002f6d4c7c20 */ /* 0x000fe20008410000 */
[C---:B------:R-:W-:Y:S01]  /*da90*/  FMUL.FTZ R130, R111.reuse, UR47 ;  /* 0x0000002f6f827c20 */ /* 0x040fe20008410000 */
[----:B------:R-:W-:Y:S01]  /*daa0*/  FFMA.FTZ R197, R111, UR48, R78 ;  /* 0x000000306fc57c23 */ /* 0x000fe2000801004e */
[----:B------:R-:W-:Y:S01]  /*dab0*/  STS [R134+0x4210], R159 ;  /* 0x0042109f86007388 */ /* 0x000fe20000000800 */
[----:B------:R-:W-:Y:S01]  /*dac0*/  FADD.FTZ R77, R77, R126 ;  /* 0x0000007e4d4d7221 */ /* 0x000fe20000010000 */
[----:B------:R-:W-:Y:S01]  /*dad0*/  FMUL.FTZ R78, R114, UR47 ;  /* 0x0000002f724e7c20 */ /* 0x000fe20008410000 */
[----:B------:R-:W-:Y:S01]  /*dae0*/  FADD.FTZ R138, R128, R135 ;  /* 0x00000087808a7221 */ /* 0x000fe20000010000 */
[----:B------:R-:W-:Y:S01]  /*daf0*/  STS [R134+0x4214], R161 ;  /* 0x004214a186007388 */ /* 0x000fe20000000800 */
[----:B------:R-:W-:Y:S01]  /*db00*/  FMUL.FTZ R128, R104, R61 ;  /* 0x0000003d68807220 */ /* 0x000fe20000410000 */
[----:B0-----:R-:W-:Y:S01]  /*db10*/  FFMA.FTZ R165, R115, UR48, R76 ;  /* 0x0000003073a57c23 */ /* 0x001fe2000801004c */
[----:B------:R-:W-:Y:S01]  /*db20*/  FMUL.FTZ R76, R116, UR47 ;  /* 0x0000002f744c7c20 */ /* 0x000fe20008410000 */
[----:B------:R0:W-:Y:S01]  /*db30*/  STS [R134+0x4208], R155 ;  /* 0x0042089b86007388 */ /* 0x0001e20000000800 */
[----:B------:R-:W-:Y:S01]  /*db40*/  FFMA.FTZ R130, R61, UR48, -R130 ;  /* 0x000000303d827c23 */ /* 0x000fe20008010882 */
[----:B------:R-:W-:Y:S01]  /*db50*/  FFMA.FTZ R63, R3, -R221, R106 ;  /* 0x800000dd033f7223 */ /* 0x000fe2000001006a */
[----:B------:R-:W-:Y:S01]  /*db60*/  FFMA.FTZ R163, R173, UR48, -R76 ;  /* 0x00000030ada37c23 */ /* 0x000fe2000801084c */
[----:B------:R-:W-:Y:S01]  /*db70*/  STS [R134+0x420c], R157 ;  /* 0x00420c9d86007388 */ /* 0x000fe20000000800 */
[----:B------:R-:W-:Y:S01]  /*db80*/  FMUL.FTZ R76, R147, UR47 ;  /* 0x0000002f934c7c20 */ /* 0x000fe20008410000 */
[----:B------:R-:W-:Y:S01]  /*db90*/  FADD.FTZ R60, R77, R60 ;  /* 0x0000003c4d3c7221 */ /* 0x000fe20000010000 */
[----:B------:R-:W-:Y:S01]  /*dba0*/  FFMA.FTZ R179, R171, UR48, -R78 ;  /* 0x00000030abb37c23 */ /* 0x000fe2000801084e */
[----:B------:R1:W-:Y:S01]  /*dbb0*/  STS [R134+0x4204], R151 ;  /* 0x0042049786007388 */ /* 0x0003e20000000800 */
[----:B------:R-:W-:Y:S01]  /*dbc0*/  FFMA.FTZ R153, R119, UR48, R76 ;  /* 0x0000003077997c23 */ /* 0x000fe2000801004c */
[----:B0-----:R-:W-:Y:S01]  /*dbd0*/  IADD3 R155, PT, PT, R190, 0x80, RZ ;  /* 0x00000080be9b7810 */ /* 0x001fe20007ffe0ff */
[----:B------:R-:W-:Y:S01]  /*dbe0*/  FMUL.FTZ R191, R169, UR47 ;  /* 0x0000002fa9bf7c20 */ /* 0x000fe20008410000 */
[----:B------:R-:W-:Y:S01]  /*dbf0*/  FMUL.FTZ R126, R113, UR47 ;  /* 0x0000002f717e7c20 */ /* 0x000fe20008410000 */
[----:B------:R-:W-:Y:S01]  /*dc00*/  FMUL.FTZ R167, R171, UR47 ;  /* 0x0000002faba77c20 */ /* 0x000fe20008410000 */
[----:B------:R-:W-:Y:S01]  /*dc10*/  LEA.HI R155, R155, R190, RZ, 0x1b ;  /* 0x000000be9b9b7211 */ /* 0x000fe200078fd8ff */
[----:B------:R-:W-:Y:S01]  /*dc20*/  FMUL.FTZ R106, R115, UR47 ;  /* 0x0000002f736a7c20 */ /* 0x000fe20008410000 */
[----:B------:R-:W-:Y:S01]  /*dc30*/  FMUL.FTZ R161, R173, UR47 ;  /* 0x0000002fada17c20 */ /* 0x000fe20008410000 */
[----:B------:R-:W-:Y:S01]  /*dc40*/  FMUL.FTZ R104, R132, UR47 ;  /* 0x0000002f84687c20 */ /* 0x000fe20008410000 */
[----:B------:R-:W-:Y:S01]  /*dc50*/  LEA R155, R155, UR25, 0x2 ;  /* 0x000000199b9b7c11 */ /* 0x000fe2000f8e10ff */
[----:B------:R-:W-:Y:S01]  /*dc60*/  BAR.SYNC.DEFER_BLOCKING 0x0 ;  /* 0x0000000000007b1d */ /* 0x000fe20000010000 */
[----:B-1----:R-:W-:Y:S01]  /*dc70*/  FMUL.FTZ R134, R118, UR47 ;  /* 0x0000002f76867c20 */ /* 0x002fe20008410000 */
[----:B------:R-:W-:Y:S01]  /*dc80*/  FMUL.FTZ R157, R145, UR47 ;  /* 0x0000002f919d7c20 */ /* 0x000fe20008410000 */
[----:B------:R-:W-:Y:S01]  /*dc90*/  FMUL.FTZ R78, R119, UR47 ;  /* 0x0000002f774e7c20 */ /* 0x000fe20008410000 */
[----:B------:R-:W-:Y:S01]  /*dca0*/  FMUL.FTZ R76, R120, UR47 ;  /* 0x0000002f784c7c20 */ /* 0x000fe20008410000 */
[----:B------:R-:W-:Y:S01]  /*dcb0*/  FFMA.FTZ R159, R175, UR48, -R134 ;  /* 0x00000030af9f7c23 */ /* 0x000fe20008010886 */
[----:B------:R-:W-:Y:S01]  /*dcc0*/  FMUL.FTZ R77, R177, UR47 ;  /* 0x0000002fb14d7c20 */ /* 0x000fe20008410000 */
[----:B------:R-:W-:Y:S01]  /*dcd0*/  FMUL.FTZ R140, R121, UR47 ;  /* 0x0000002f798c7c20 */ /* 0x000fe20008410000 */
[----:B------:R-:W-:Y:S01]  /*dce0*/  FMUL.FTZ R134, R149, UR47 ;  /* 0x0000002f95867c20 */ /* 0x000fe20008410000 */
[----:B------:R-:W-:Y:S01]  /*dcf0*/  IADD3 R201, PT, PT, R190, 0x100, RZ ;  /* 0x00000100bec97810 */ /* 0x000fe20007ffe0ff */
[----:B------:R-:W-:Y:S01]  /*dd00*/  FFMA.FTZ R191, R112, UR48, R191 ;  /* 0x0000003070bf7c23 */ /* 0x000fe200080100bf */
[----:B------:R-:W-:Y:S01]  /*dd10*/  IADD3 R199, PT, PT, R190, 0x180, RZ ;  /* 0x00000180bec77810 */ /* 0x000fe20007ffe0ff */
[----:B------:R-:W-:Y:S01]  /*dd20*/  FFMA.FTZ R126, R139, UR48, -R126 ;  /* 0x000000308b7e7c23 */ /* 0x000fe2000801087e */
[----:B------:R-:W-:Y:S01]  /*dd30*/  ISETP.GE.AND P3, PT, R136, 0x81, PT ;  /* 0x000000818800780c */ /* 0x000fe20003f66270 */
[----:B------:R-:W-:Y:S01]  /*dd40*/  FFMA.FTZ R167, R114, UR48, R167 ;  /* 0x0000003072a77c23 */ /* 0x000fe200080100a7 */
[----:B------:R-:W-:Y:S01]  /*dd50*/  FFMA.FTZ R106, R109, UR48, -R106 ;  /* 0x000000306d6a7c23 */ /* 0x000fe2000801086a */
[----:B------:R-:W-:Y:S01]  /*dd60*/  FFMA.FTZ R161, R116, UR48, R161 ;  /* 0x0000003074a17c23 */ /* 0x000fe200080100a1 */
[----:B------:R-:W-:Y:S01]  /*dd70*/  FFMA.FTZ R104, R145, UR48, -R104 ;  /* 0x0000003091687c23 */ /* 0x000fe20008010868 */
[----:B------:R-:W-:Y:S01]  /*dd80*/  FFMA.FTZ R157, R132, UR48, R157 ;  /* 0x00000030849d7c23 */ /* 0x000fe2000801009d */
[----:B------:R-:W-:Y:S01]  /*dd90*/  FFMA.FTZ R78, R147, UR48, -R78 ;  /* 0x00000030934e7c23 */ /* 0x000fe2000801084e */
[----:B------:R-:W-:Y:S01]  /*dda0*/  FFMA.FTZ R76, R177, UR48, -R76 ;  /* 0x00000030b14c7c23 */ /* 0x000fe2000801084c */
[----:B------:R-:W-:Y:S01]  /*ddb0*/  FFMA.FTZ R77, R120, UR48, R77 ;  /* 0x00000030784d7c23 */ /* 0x000fe2000801004d */
[----:B------:R-:W-:Y:S01]  /*ddc0*/  FFMA.FTZ R151, R149, UR48, -R140 ;  /* 0x0000003095977c23 */ /* 0x000fe2000801088c */
[----:B------:R-:W-:Y:S01]  /*ddd0*/  FFMA.FTZ R135, R121, UR48, R134 ;  /* 0x0000003079877c23 */ /* 0x000fe20008010086 */
[----:B------:R0:W1:Y:S02]  /*dde0*/  LDS R61, [R155+0x4400] ;  /* 0x004400009b3d7984 */ /* 0x0000640000000800 */
[----:B0-----:R-:W-:-:S04]  /*ddf0*/  FMUL.FTZ R155, R175, UR47 ;  /* 0x0000002faf9b7c20 */ /* 0x001fc80008410000 */
[----:B------:R-:W-:Y:S01]  /*de00*/  FFMA.FTZ R155, R118, UR48, R155 ;  /* 0x00000030769b7c23 */ /* 0x000fe2000801009b */
[----:B------:R-:W-:Y:S06]  /*de10*/  @!P2 BRA `(.L_x_2108) ;  /* 0x000000000010a947 */ /* 0x000fec0003800000 */
[----:B------:R-:W-:-:S04]  /*de20*/  LEA.HI R134, R190, R190, RZ, 0x1b ;  /* 0x000000bebe867211 */ /* 0x000fc800078fd8ff */
[----:B------:R-:W-:-:S05]  /*de30*/  LEA R134, R134, UR25, 0x2 ;  /* 0x0000001986867c11 */ /* 0x000fca000f8e10ff */
[----:B------:R-:W0:Y:S04]  /*de40*/  LDS R203, [R134+0x4200] ;  /* 0x0042000086cb7984 */ /* 0x000e280000000800 */
[----:B0-----:R0:W-:Y:S02]  /*de50*/  REDG.E.ADD.F32.FTZ.RN.STRONG.GPU desc[UR28][R64.64], R203 ;  /* 0x000000cb400079a6 */ /* 0x0011e4000c12f31c */
.L_x_2108:
[----:B------:R-:W-:Y:S05]  /*de60*/  BSYNC.RECONVERGENT B0 ;  /* 0x0000000000007941 */ /* 0x000fea0003800200 */
.L_x_2107:
[----:B------:R-:W-:Y:S04]  /*de70*/  BSSY.RECONVERGENT B0, `(.L_x_2109) ;  /* 0x0000003000007945 */ /* 0x000fe80003800200 */
[----:B------:R-:W-:Y:S05]  /*de80*/  @!P3 BRA `(.L_x_2110) ;  /* 0x000000000004b947 */ /* 0x000fea0003800000 */
[----:B-1----:R2:W-:Y:S02]  /*de90*/  REDG.E.ADD.F32.FTZ.RN.STRONG.GPU desc[UR28][R64.64+0x200], R61 ;  /* 0x0002003d400079a6 */ /* 0x0025e4000c12f31c */
.L_x_2110:
[----:B------:R-:W-:Y:S05]  /*dea0*/  BSYNC.RECONVERGENT B0 ;  /* 0x0000000000007941 */ /* 0x000fea0003800200 */
.L_x_2109:
[----:B-12---:R-:W-:Y:S01]  /*deb0*/  IADD3 R61, PT, PT, R190, 0x200, RZ ;  /* 0x00000200be3d7810 */ /* 0x006fe20007ffe0ff */
[----:B------:R-:W-:Y:S01]  /*dec0*/  BSSY.RECONVERGENT B0, `(.L_x_2111) ;  /* 0x000000f000007945 */ /* 0x000fe20003800200 */
[-C--:B------:R-:W-:Y:S02]  /*ded0*/  LEA.HI R201, R201, R190.reuse, RZ, 0x1b ;  /* 0x000000bec9c97211 */ /* 0x080fe400078fd8ff */
[-C--:B------:R-:W-:Y:S02]  /*dee0*/  LEA.HI R134, R61, R190.reuse, RZ, 0x1b ;  /* 0x000000be3d867211 */ /* 0x080fe400078fd8ff */
[----:B------:R-:W-:Y:S02]  /*def0*/  LEA R61, R201, UR25, 0x2 ;  /* 0x00000019c93d7c11 */ /* 0x000fe4000f8e10ff */
[----:B------:R-:W-:Y:S02]  /*df00*/  ISETP.GE.AND P6, PT, R136, 0x101, PT ;  /* 0x000001018800780c */ /* 0x000fe40003fc6270 */
[----:B------:R-:W-:-:S02]  /*df10*/  LEA.HI R199, R199, R190, RZ, 0x1b ;  /* 0x000000bec7c77211 */ /* 0x000fc400078fd8ff */
[----:B------:R-:W1:Y:S01]  /*df20*/  LDS R61, [R61+0x4600] ;  /* 0x004600003d3d7984 */ /* 0x000e620000000800 */
        /* <DEDUP_REMOVED lines=8> */
.L_x_2112:
[----:B------:R-:W-:Y:S05]  /*dfb0*/  BSYNC.RECONVERGENT B0 ;  /* 0x0000000000007941 */ /* 0x000fea0003800200 */
.L_x_2111:
[----:B01----:R0:W1:Y:S01]  /*dfc0*/  LDS R61, [R140+0x4800] ;  /* 0x004800008c3d7984 */ /* 0x0030620000000800 */
[----:B------:R-:W-:Y:S01]  /*dfd0*/  BSSY.RECONVERGENT B0, `(.L_x_2113) ;  /* 0x0000006000007945 */ /* 0x000fe20003800200 */
[----:B------:R-:W-:Y:S02]  /*dfe0*/  IADD3 R199, PT, PT, R190, 0x300, RZ ;  /* 0x00000300bec77810 */ /* 0x000fe40007ffe0ff */
[----:B------:R-:W-:Y:S02]  /*dff0*/  LEA R134, R134, UR25, 0x2 ;  /* 0x0000001986867c11 */ /* 0x000fe4000f8e10ff */
[----:B------:R-:W-:Y:S01]  /*e000*/  LEA.HI R203, R203, R190, RZ, 0x1b ;  /* 0x000000becbcb7211 */ /* 0x000fe200078fd8ff */
[----:B------:R-:W-:Y:S06]  /*e010*/  @!P2 BRA `(.L_x_2114) ;  /* 0x000000000004a947 */ /* 0x000fec0003800000 */
[----:B-1----:R2:W-:Y:S02]  /*e020*/  REDG.E.ADD.F32.FTZ.RN.STRONG.GPU desc[UR28][R64.64+0x600], R61 ;  /* 0x0006003d400079a6 */ /* 0x0025e4000c12f31c */
.L_x_2114:
[----:B------:R-:W-:Y:S05]  /*e030*/  BSYNC.RECONVERGENT B0 ;  /* 0x0000000000007941 */ /* 0x000fea0003800200 */
.L_x_2113:
[----:B-12---:R1:W2:Y:S01]  /*e040*/  LDS R61, [R134+0x4a00] ;  /* 0x004a0000863d7984 */ /* 0x0062a20000000800 */
[----:B------:R-:W-:Y:S01]  /*e050*/  BSSY.RECONVERGENT B0, `(.L_x_2115) ;  /* 0x0000005000007945 */ /* 0x000fe20003800200 */
[----:B------:R-:W-:Y:S02]  /*e060*/  LEA.HI R199, R199, R190, RZ, 0x1b ;  /* 0x000000bec7c77211 */ /* 0x000fe400078fd8ff */
[----:B------:R-:W-:Y:S01]  /*e070*/  LEA R203, R203, UR25, 0x2 ;  /* 0x00000019cbcb7c11 */ /* 0x000fe2000f8e10ff */
[----:B------:R-:W-:Y:S06]  /*e080*/  @!P3 BRA `(.L_x_2116) ;  /* 0x000000000004b947 */ /* 0x000fec0003800000 */
[----:B--2---:R2:W-:Y:S02]  /*e090*/  REDG.E.ADD.F32.FTZ.RN.STRONG.GPU desc[UR28][R64.64+0x800], R61 ;  /* 0x0008003d400079a6 */ /* 0x0045e4000c12f31c */
.L_x_2116:
[----:B------:R-:W-:Y:S05]  /*e0a0*/  BSYNC.RECONVERGENT B0 ;  /* 0x0000000000007941 */ /* 0x000fea0003800200 */
.L_x_2115:
[----:B--2---:R2:W0:Y:S01]  /*e0b0*/  LDS R61, [R203+0x4c00] ;  /* 0x004c0000cb3d7984 */ /* 0x0044220000000800 */
[----:B------:R-:W-:Y:S01]  /*e0c0*/  BSSY.RECONVERGENT B0, `(.L_x_2117) ;  /* 0x0000004000007945 */ /* 0x000fe20003800200 */
[----:B-1----:R-:W-:-:S03]  /*e0d0*/  LEA R134, R199, UR25, 0x2 ;  /* 0x00000019c7867c11 */ /* 0x002fc6000f8e10ff */
[----:B------:R-:W-:Y:S05]  /*e0e0*/  @!P4 BRA `(.L_x_2118) ;  /* 0x000000000004c947 */ /* 0x000fea0003800000 */
[----:B0-----:R1:W-:Y:S02]  /*e0f0*/  REDG.E.ADD.F32.FTZ.RN.STRONG.GPU desc[UR28][R64.64+0xa00], R61 ;  /* 0x000a003d400079a6 */ /* 0x0013e4000c12f31c */
.L_x_2118:
[----:B------:R-:W-:Y:S05]  /*e100*/  BSYNC.RECONVERGENT B0 ;  /* 0x0000000000007941 */ /* 0x000fea0003800200 */
.L_x_2117:
[----:B01----:R0:W1:Y:S01]  /*e110*/  LDS R61, [R134+0x4e00] ;  /* 0x004e0000863d7984 */ /* 0x0030620000000800 */
[----:B------:R-:W-:Y:S01]  /*e120*/  BSSY.RECONVERGENT B0, `(.L_x_2119) ;  /* 0x0000005000007945 */ /* 0x000fe20003800200 */
[C---:B------:R-:W-:Y:S02]  /*e130*/  IADD3 R199, PT, PT, R190.reuse, 0x380, RZ ;  /* 0x00000380bec77810 */ /* 0x040fe40007ffe0ff */
[----:B------:R-:W-:Y:S01]  /*e140*/  LOP3.LUT R201, R190, 0x400, RZ, 0xfc, !PT ;  /* 0x00000400bec97812 */ /* 0x000fe200078efcff */
[----:B------:R-:W-:Y:S06]  /*e150*/  @!P5 BRA `(.L_x_2120) ;  /* 0x000000000004d947 */ /* 0x000fec0003800000 */
[----:B-1----:R1:W-:Y:S02]  /*e160*/  REDG.E.ADD.F32.FTZ.RN.STRONG.GPU desc[UR28][R64.64+0xc00], R61 ;  /* 0x000c003d400079a6 */ /* 0x0023e4000c12f31c */
.L_x_2120:
[----:B------:R-:W-:Y:S05]  /*e170*/  BSYNC.RECONVERGENT B0 ;  /* 0x0000000000007941 */ /* 0x000fea0003800200 */
.L_x_2119:
        /* <DEDUP_REMOVED lines=16> */
.L_x_2122:
[----:B------:R-:W-:Y:S05]  /*e280*/  BSYNC.RECONVERGENT B0 ;  /* 0x0000000000007941 */ /* 0x000fea0003800200 */
.L_x_2121:
[----:B01----:R0:W1:Y:S01]  /*e290*/  LDS R61, [R201+0x5200] ;  /* 0x00520000c93d7984 */ /* 0x0030620000000800 */
[----:B------:R-:W-:Y:S01]  /*e2a0*/  BSSY.RECONVERGENT B0, `(.L_x_2123) ;  /* 0x0000006000007945 */ /* 0x000fe20003800200 */
[----:B------:R-:W-:Y:S02]  /*e2b0*/  IADD3 R199, PT, PT, R190, 0x580, RZ ;  /* 0x00000580bec77810 */ /* 0x000fe40007ffe0ff */
[----:B------:R-:W-:Y:S02]  /*e2c0*/  LEA.HI R203, R203, R190, RZ, 0x1b ;  /* 0x000000becbcb7211 */ /* 0x000fe400078fd8ff */
[----:B------:R-:W-:Y:S01]  /*e2d0*/  LEA R134, R134, UR25, 0x2 ;  /* 0x0000001986867c11 */ /* 0x000fe2000f8e10ff */
[----:B------:R-:W-:Y:S06]  /*e2e0*/  @!P2 BRA `(.L_x_2124) ;  /* 0x000000000004a947 */ /* 0x000fec0003800000 */
[----:B-1----:R2:W-:Y:S02]  /*e2f0*/  REDG.E.ADD.F32.FTZ.RN.STRONG.GPU desc[UR28][R64.64+0x1000], R61 ;  /* 0x0010003d400079a6 */ /* 0x0025e4000c12f31c */
.L_x_2124:
[----:B------:R-:W-:Y:S05]  /*e300*/  BSYNC.RECONVERGENT B0 ;  /* 0x0000000000007941 */ /* 0x000fea0003800200 */
.L_x_2123:
[----:B-12---:R1:W2:Y:S01]  /*e310*/  LDS R61, [R134+0x5400] ;  /* 0x00540000863d7984 */ /* 0x0062a20000000800 */
[----:B------:R-:W-:Y:S01]  /*e320*/  BSSY.RECONVERGENT B0, `(.L_x_2125) ;  /* 0x0000005000007945 */ /* 0x000fe20003800200 */
[----:B------:R-:W-:Y:S02]  /*e330*/  LEA.HI R199, R199, R190, RZ, 0x1b ;  /* 0x000000bec7c77211 */ /* 0x000fe400078fd8ff */
[----:B------:R-:W-:Y:S01]  /*e340*/  LEA R203, R203, UR25, 0x2 ;  /* 0x00000019cbcb7c11 */ /* 0x000fe2000f8e10ff */
[----:B------:R-:W-:Y:S06]  /*e350*/  @!P3 BRA `(.L_x_2126) ;  /* 0x000000000004b947 */ /* 0x000fec0003800000 */
[----:B--2---:R2:W-:Y:S02]  /*e360*/  REDG.E.ADD.F32.FTZ.RN.STRONG.GPU desc[UR28][R64.64+0x1200], R61 ;  /* 0x0012003d400079a6 */ /* 0x0045e4000c12f31c */
.L_x_2126:
[----:B------:R-:W-:Y:S05]  /*e370*/  BSYNC.RECONVERGENT B0 ;  /* 0x0000000000007941 */ /* 0x000fea0003800200 */
.L_x_2125:
[----:B--2---:R2:W0:Y:S01]  /*e380*/  LDS R61, [R203+0x5600] ;  /* 0x00560000cb3d7984 */ /* 0x0044220000000800 */
[----:B------:R-:W-:Y:S01]  /*e390*/  BSSY.RECONVERGENT B0, `(.L_x_2127) ;  /* 0x0000004000007945 */ /* 0x000fe20003800200 */
[----:B-1----:R-:W-:-:S03]  /*e3a0*/  LEA R134, R199, UR25, 0x2 ;  /* 0x00000019c7867c11 */ /* 0x002fc6000f8e10ff */
[----:B------:R-:W-:Y:S05]  /*e3b0*/  @!P4 BRA `(.L_x_2128) ;  /* 0x000000000004c947 */ /* 0x000fea0003800000 */
[----:B0-----:R1:W-:Y:S02]  /*e3c0*/  REDG.E.ADD.F32.FTZ.RN.STRONG.GPU desc[UR28][R64.64+0x1400], R61 ;  /* 0x0014003d400079a6 */ /* 0x0013e4000c12f31c */
.L_x_2128:
[----:B------:R-:W-:Y:S05]  /*e3d0*/  BSYNC.RECONVERGENT B0 ;  /* 0x0000000000007941 */ /* 0x000fea0003800200 */
.L_x_2127:
[----:B01----:R0:W1:Y:S01]  /*e3e0*/  LDS R61, [R134+0x5800] ;  /* 0x00580000863d7984 */ /* 0x0030620000000800 */
[----:B------:R-:W-:Y:S01]  /*e3f0*/  BSSY.RECONVERGENT B0, `(.L_x_2129) ;  /* 0x0000005000007945 */ /* 0x000fe20003800200 */
[C---:B------:R-:W-:Y:S02]  /*e400*/  IADD3 R199, PT, PT, R190.reuse, 0x600, RZ ;  /* 0x00000600bec77810 */ /* 0x040fe40007ffe0ff */
[----:B------:R-:W-:Y:S01]  /*e410*/  IADD3 R201, PT, PT, R190, 0x680, RZ ;  /* 0x00000680bec97810 */ /* 0x000fe20007ffe0ff */
[----:B------:R-:W-:Y:S06]  /*e420*/  @!P5 BRA `(.L_x_2130) ;  /* 0x000000000004d947 */ /* 0x000fec0003800000 */
[----:B-1----:R1:W-:Y:S02]  /*e430*/  REDG.E.ADD.F32.FTZ.RN.STRONG.GPU desc[UR28][R64.64+0x1600], R61 ;  /* 0x0016003d400079a6 */ /* 0x0023e4000c12f31c */
.L_x_2130:
[----:B------:R-:W-:Y:S05]  /*e440*/  BSYNC.RECONVERGENT B0 ;  /* 0x0000000000007941 */ /* 0x000fea0003800200 */
.L_x_2129:
        /* <DEDUP_REMOVED lines=16> */
.L_x_2132:
[----:B------:R-:W-:Y:S05]  /*e550*/  BSYNC.RECONVERGENT B0 ;  /* 0x0000000000007941 */ /* 0x000fea0003800200 */
.L_x_2131:
[----:B01----:R0:W1:Y:S01]  /*e560*/  LDS R61, [R201+0x5c00] ;  /* 0x005c0000c93d7984 */ /* 0x0030620000000800 */
[----:B------:R-:W-:Y:S01]  /*e570*/  BSSY.RECONVERGENT B0, `(.L_x_2133) ;  /* 0x0000006000007945 */ /* 0x000fe20003800200 */
[----:B------:R-:W-:Y:S02]  /*e580*/  LOP3.LUT R199, R190, 0x800, RZ, 0xfc, !PT ;  /* 0x00000800bec77812 */ /* 0x000fe400078efcff */
[----:B------:R-:W-:Y:S02]  /*e590*/  LEA.HI R203, R203, R190, RZ, 0x1b ;  /* 0x000000becbcb7211 */ /* 0x000fe400078fd8ff */
[----:B------:R-:W-:Y:S01]  /*e5a0*/  LEA R134, R134, UR25, 0x2 ;  /* 0x0000001986867c11 */ /* 0x000fe2000f8e10ff */
[----:B------:R-:W-:Y:S06]  /*e5b0*/  @!P2 BRA `(.L_x_2134) ;  /* 0x000000000004a947 */ /* 0x000fec0003800000 */
[----:B-1----:R2:W-:Y:S02]  /*e5c0*/  REDG.E.ADD.F32.FTZ.RN.STRONG.GPU desc[UR28][R64.64+0x1a00], R61 ;  /* 0x001a003d400079a6 */ /* 0x0025e4000c12f31c */
.L_x_2134:
[----:B------:R-:W-:Y:S05]  /*e5d0*/  BSYNC.RECONVERGENT B0 ;  /* 0x0000000000007941 */ /* 0x000fea0003800200 */
.L_x_2133:
[----:B-12---:R1:W2:Y:S01]  /*e5e0*/  LDS R61, [R134+0x5e00] ;  /* 0x005e0000863d7984 */ /* 0x0062a20000000800 */
[----:B------:R-:W-:Y:S01]  /*e5f0*/  BSSY.RECONVERGENT B0, `(.L_x_2135) ;  /* 0x0000005000007945 */ /* 0x000fe20003800200 */
[----:B------:R-:W-:Y:S02]  /*e600*/  LEA.HI R199, R199, R190, RZ, 0x1b ;  /* 0x000000bec7c77211 */ /* 0x000fe400078fd8ff */
[----:B------:R-:W-:Y:S01]  /*e610*/  LEA R203, R203, UR25, 0x2 ;  /* 0x00000019cbcb7c11 */ /* 0x000fe2000f8e10ff */
[----:B------:R-:W-:Y:S06]  /*e620*/  @!P3 BRA `(.L_x_2136) ;  /* 0x000000000004b947 */ /* 0x000fec0003800000 */
[----:B--2---:R2:W-:Y:S02]  /*e630*/  REDG.E.ADD.F32.FTZ.RN.STRONG.GPU desc[UR28][R64.64+0x1c00], R61 ;  /* 0x001c003d400079a6 */ /* 0x0045e4000c12f31c */
.L_x_2136:
[----:B------:R-:W-:Y:S05]  /*e640*/  BSYNC.RECONVERGENT B0 ;  /* 0x0000000000007941 */ /* 0x000fea0003800200 */
.L_x_2135:
[----:B--2---:R2:W0:Y:S01]  /*e650*/  LDS R61, [R203+0x6000] ;  /* 0x00600000cb3d7984 */ /* 0x0044220000000800 */
[----:B------:R-:W-:Y:S01]  /*e660*/  BSSY.RECONVERGENT B0, `(.L_x_2137) ;  /* 0x0000004000007945 */ /* 0x000fe20003800200 */
[----:B-1----:R-:W-:-:S03]  /*e670*/  LEA R134, R199, UR25, 0x2 ;  /* 0x00000019c7867c11 */ /* 0x002fc6000f8e10ff */
[----:B------:R-:W-:Y:S05]  /*e680*/  @!P4 BRA `(.L_x_2138) ;  /* 0x000000000004c947 */ /* 0x000fea0003800000 */
[----:B0-----:R1:W-:Y:S02]  /*e690*/  REDG.E.ADD.F32.FTZ.RN.STRONG.GPU desc[UR28][R64.64+0x1e00], R61 ;  /* 0x001e003d400079a6 */ /* 0x0013e4000c12f31c */
.L_x_2138:
[----:B------:R-:W-:Y:S05]  /*e6a0*/  BSYNC.RECONVERGENT B0 ;  /* 0x0000000000007941 */ /* 0x000fea0003800200 */
.L_x_2137:
[----:B01----:R0:W1:Y:S01]  /*e6b0*/  LDS R61, [R134+0x6200] ;  /* 0x00620000863d7984 */ /* 0x0030620000000800 */
[----:B------:R-:W-:Y:S01]  /*e6c0*/  BSSY.RECONVERGENT B0, `(.L_x_2139) ;  /* 0x0000005000007945 */ /* 0x000fe20003800200 */
[C---:B------:R-:W-:Y:S02]  /*e6d0*/  IADD3 R199, PT, PT, R190.reuse, 0x880, RZ ;  /* 0x00000880bec77810 */ /* 0x040fe40007ffe0ff */
[----:B------:R-:W-:Y:S01]  /*e6e0*/  IADD3 R201, PT, PT, R190, 0x900, RZ ;  /* 0x00000900bec97810 */ /* 0x000fe20007ffe0ff */
[----:B------:R-:W-:Y:S06]  /*e6f0*/  @!P5 BRA `(.L_x_2140) ;  /* 0x000000000004d947 */ /* 0x000fec0003800000 */
[----:B-1----:R1:W-:Y:S02]  /*e700*/  REDG.E.ADD.F32.FTZ.RN.STRONG.GPU desc[UR28][R64.64+0x2000], R61 ;  /* 0x0020003d400079a6 */ /* 0x0023e4000c12f31c */
.L_x_2140:
[----:B------:R-:W-:Y:S05]  /*e710*/  BSYNC.RECONVERGENT B0 ;  /* 0x0000000000007941 */ /* 0x000fea0003800200 */
.L_x_2139:
        /* <DEDUP_REMOVED lines=16> */
.L_x_2142:
[----:B------:R-:W-:Y:S05]  /*e820*/  BSYNC.RECONVERGENT B0 ;  /* 0x0000000000007941 */ /* 0x000fea0003800200 */
.L_x_2141:
[----:B01----:R0:W1:Y:S01]  /*e830*/  LDS R61, [R201+0x6600] ;  /* 0x00660000c93d7984 */ /* 0x0030620000000800 */
[----:B------:R-:W-:Y:S01]  /*e840*/  BSSY.RECONVERGENT B0, `(.L_x_2143) ;  /* 0x0000006000007945 */ /* 0x000fe20003800200 */
[----:B------:R-:W-:Y:S02]  /*e850*/  IADD3 R199, PT, PT, R190, 0xa80, RZ ;  /* 0x00000a80bec77810 */ /* 0x000fe40007ffe0ff */
[----:B------:R-:W-:Y:S02]  /*e860*/  LEA.HI R203, R203, R190, RZ, 0x1b ;  /* 0x000000becbcb7211 */ /* 0x000fe400078fd8ff */
[----:B------:R-:W-:Y:S01]  /*e870*/  LEA R134, R134, UR25, 0x2 ;  /* 0x0000001986867c11 */ /* 0x000fe2000f8e10ff */
[----:B------:R-:W-:Y:S06]  /*e880*/  @!P2 BRA `(.L_x_2144) ;  /* 0x000000000004a947 */ /* 0x000fec0003800000 */
[----:B-1----:R2:W-:Y:S02]  /*e890*/  REDG.E.ADD.F32.FTZ.RN.STRONG.GPU desc[UR28][R64.64+0x2400], R61 ;  /* 0x0024003d400079a6 */ /* 0x0025e4000c12f31c */
.L_x_2144:
[----:B------:R-:W-:Y:S05]  /*e8a0*/  BSYNC.RECONVERGENT B0 ;  /* 0x0000000000007941 */ /* 0x000fea0003800200 */
.L_x_2143:
[----:B-12---:R1:W2:Y:S01]  /*e8b0*/  LDS R61, [R134+0x6800] ;  /* 0x00680000863d7984 */ /* 0x0062a20000000800 */
[----:B------:R-:W-:Y:S01]  /*e8c0*/  BSSY.RECONVERGENT B0, `(.L_x_2145) ;  /* 0x0000005000007945 */ /* 0x000fe20003800200 */
[----:B------:R-:W-:Y:S02]  /*e8d0*/  LEA.HI R199, R199, R190, RZ, 0x1b ;  /* 0x000000bec7c77211 */ /* 0x000fe400078fd8ff */
[----:B------:R-:W-:Y:S01]  /*e8e0*/  LEA R203, R203, UR25, 0x2 ;  /* 0x00000019cbcb7c11 */ /* 0x000fe2000f8e10ff */
[----:B------:R-:W-:Y:S06]  /*e8f0*/  @!P3 BRA `(.L_x_2146) ;  /* 0x000000000004b947 */ /* 0x000fec0003800000 */
[----:B--2---:R2:W-:Y:S02]  /*e900*/  REDG.E.ADD.F32.FTZ.RN.STRONG.GPU desc[UR28][R64.64+0x2600], R61 ;  /* 0x0026003d400079a6 */ /* 0x0045e4000c12f31c */
.L_x_2146:
[----:B------:R-:W-:Y:S05]  /*e910*/  BSYNC.RECONVERGENT B0 ;  /* 0x0000000000007941 */ /* 0x000fea0003800200 */
.L_x_2145:
[----:B--2---:R2:W0:Y:S01]  /*e920*/  LDS R61, [R203+0x6a00] ;  /* 0x006a0000cb3d7984 */ /* 0x0044220000000800 */
[----:B------:R-:W-:Y:S01]  /*e930*/  BSSY.RECONVERGENT B0, `(.L_x_2147) ;  /* 0x0000004000007945 */ /* 0x000fe20003800200 */
[----:B-1----:R-:W-:-:S03]  /*e940*/  LEA R134, R199, UR25, 0x2 ;  /* 0x00000019c7867c11 */ /* 0x002fc6000f8e10ff */
[----:B------:R-:W-:Y:S05]  /*e950*/  @!P4 BRA `(.L_x_2148) ;  /* 0x000000000004c947 */ /* 0x000fea0003800000 */
[----:B0-----:R1:W-:Y:S02]  /*e960*/  REDG.E.ADD.F32.FTZ.RN.STRONG.GPU desc[UR28][R64.64+0x2800], R61 ;  /* 0x0028003d400079a6 */ /* 0x0013e4000c12f31c */
.L_x_2148:
[----:B------:R-:W-:Y:S05]  /*e970*/  BSYNC.RECONVERGENT B0 ;  /* 0x0000000000007941 */ /* 0x000fea0003800200 */
.L_x_2147:
[----:B01----:R0:W1:Y:S01]  /*e980*/  LDS R61, [R134+0x6c00] ;  /* 0x006c0000863d7984 */ /* 0x0030620000000800 */
[----:B------:R-:W-:Y:S01]  /*e990*/  BSSY.RECONVERGENT B0, `(.L_x_2149) ;  /* 0x0000005000007945 */ /* 0x000fe20003800200 */
[C---:B------:R-:W-:Y:S02]  /*e9a0*/  IADD3 R199, PT, PT, R190.reuse, 0xb00, RZ ;  /* 0x00000b00bec77810 */ /* 0x040fe40007ffe0ff */
[----:B------:R-:W-:Y:S01]  /*e9b0*/  IADD3 R201, PT, PT, R190, 0xb80, RZ ;  /* 0x00000b80bec97810 */ /* 0x000fe20007ffe0ff */
[----:B------:R-:W-:Y:S06]  /*e9c0*/  @!P5 BRA `(.L_x_2150) ;  /* 0x000000000004d947 */ /* 0x000fec0003800000 */
[----:B-1----:R1:W-:Y:S02]  /*e9d0*/  REDG.E.ADD.F32.FTZ.RN.STRONG.GPU desc[UR28][R64.64+0x2a00], R61 ;  /* 0x002a003d400079a6 */ /* 0x0023e4000c12f31c */
.L_x_2150:
[----:B------:R-:W-:Y:S05]  /*e9e0*/  BSYNC.RECONVERGENT B0 ;  /* 0x0000000000007941 */ /* 0x000fea0003800200 */
.L_x_2149:
        /* <DEDUP_REMOVED lines=16> */
.L_x_2152:
[----:B------:R-:W-:Y:S05]  /*eaf0*/  BSYNC.RECONVERGENT B0 ;  /* 0x0000000000007941 */ /* 0x000fea0003800200 */
.L_x_2151:
[----:B01----:R0:W1:Y:S01]  /*eb00*/  LDS R61, [R201+0x7000] ;  /* 0x00700000c93d7984 */ /* 0x0030620000000800 */
[----:B------:R-:W-:Y:S01]  /*eb10*/  BSSY.RECONVERGENT B0, `(.L_x_2153) ;  /* 0x0000006000007945 */ /* 0x000fe20003800200 */
[----:B------:R-:W-:Y:S02]  /*eb20*/  IADD3 R199, PT, PT, R190, 0xd00, RZ ;  /* 0x00000d00bec77810 */ /* 0x000fe40007ffe0ff */
[----:B------:R-:W-:Y:S02]  /*eb30*/  LEA.HI R203, R203, R190, RZ, 0x1b ;  /* 0x000000becbcb7211 */ /* 0x000fe400078fd8ff */
[----:B------:R-:W-:Y:S01]  /*eb40*/  LEA R134, R134, UR25, 0x2 ;  /* 0x0000001986867c11 */ /* 0x000fe2000f8e10ff */
[----:B------:R-:W-:Y:S06]  /*eb50*/  @!P2 BRA `(.L_x_2154) ;  /* 0x000000000004a947 */ /* 0x000fec0003800000 */
[----:B-1----:R2:W-:Y:S02]  /*eb60*/  REDG.E.ADD.F32.FTZ.RN.STRONG.GPU desc[UR28][R64.64+0x2e00], R61 ;  /* 0x002e003d400079a6 */ /* 0x0025e4000c12f31c */
.L_x_2154:
[----:B------:R-:W-:Y:S05]  /*eb70*/  BSYNC.RECONVERGENT B0 ;  /* 0x0000000000007941 */ /* 0x000fea0003800200 */
.L_x_2153:
[----:B-12---:R1:W2:Y:S01]  /*eb80*/  LDS R61, [R134+0x7200] ;  /* 0x00720000863d7984 */ /* 0x0062a20000000800 */
[----:B------:R-:W-:Y:S01]  /*eb90*/  BSSY.RECONVERGENT B0, `(.L_x_2155) ;  /* 0x0000005000007945 */ /* 0x000fe20003800200 */
[----:B------:R-:W-:Y:S02]  /*eba0*/  LEA.HI R199, R199, R190, RZ, 0x1b ;  /* 0x000000bec7c77211 */ /* 0x000fe400078fd8ff */
[----:B------:R-:W-:Y:S01]  /*ebb0*/  LEA R203, R203, UR25, 0x2 ;  /* 0x00000019cbcb7c11 */ /* 0x000fe2000f8e10ff */
[----:B------:R-:W-:Y:S06]  /*ebc0*/  @!P3 BRA `(.L_x_2156) ;  /* 0x000000000004b947 */ /* 0x000fec0003800000 */
[----:B--2---:R2:W-:Y:S02]  /*ebd0*/  REDG.E.ADD.F32.FTZ.RN.STRONG.GPU desc[UR28][R64.64+0x3000], R61 ;  /* 0x0030003d400079a6 */ /* 0x0045e4000c12f31c */
.L_x_2156:
[----:B------:R-:W-:Y:S05]  /*ebe0*/  BSYNC.RECONVERGENT B0 ;  /* 0x0000000000007941 */ /* 0x000fea0003800200 */
.L_x_2155:
[----:B--2---:R2:W0:Y:S01]  /*ebf0*/  LDS R61, [R203+0x7400] ;  /* 0x00740000cb3d7984 */ /* 0x0044220000000800 */
[----:B------:R-:W-:Y:S01]  /*ec00*/  BSSY.RECONVERGENT B0, `(.L_x_2157) ;  /* 0x0000004000007945 */ /* 0x000fe20003800200 */
[----:B-1----:R-:W-:-:S03]  /*ec10*/  LEA R134, R199, UR25, 0x2 ;  /* 0x00000019c7867c11 */ /* 0x002fc6000f8e10ff */
[----:B------:R-:W-:Y:S05]  /*ec20*/  @!P4 BRA `(.L_x_2158) ;  /* 0x000000000004c947 */ /* 0x000fea0003800000 */
[----:B0-----:R1:W-:Y:S02]  /*ec30*/  REDG.E.ADD.F32.FTZ.RN.STRONG.GPU desc[UR28][R64.64+0x3200], R61 ;  /* 0x0032003d400079a6 */ /* 0x0013e4000c12f31c */
.L_x_2158:
[----:B------:R-:W-:Y:S05]  /*ec40*/  BSYNC.RECONVERGENT B0 ;  /* 0x0000000000007941 */ /* 0x000fea0003800200 */
.L_x_2157:
[----:B01----:R0:W1:Y:S01]  /*ec50*/  LDS R61, [R134+0x7600] ;  /* 0x00760000863d7984 */ /* 0x0030620000000800 */
[----:B------:R-:W-:Y:S01]  /*ec60*/  BSSY.RECONVERGENT B0, `(.L_x_2159) ;  /* 0x0000005000007945 */ /* 0x000fe20003800200 */
[C---:B------:R-:W-:Y:S02]  /*ec70*/  IADD3 R199, PT, PT, R190.reuse, 0xd80, RZ ;  /* 0x00000d80bec77810 */ /* 0x040fe40007ffe0ff */
[----:B------:R-:W-:Y:S01]  /*ec80*/  IADD3 R201, PT, PT, R190, 0xe00, RZ ;  /* 0x00000e00bec97810 */ /* 0x000fe20007ffe0ff */
[----:B------:R-:W-:Y:S06]  /*ec90*/  @!P5 BRA `(.L_x_2160) ;  /* 0x000000000004d947 */ /* 0x000fec0003800000 */
[----:B-1----:R1:W-:Y:S02]  /*eca0*/  REDG.E.ADD.F32.FTZ.RN.STRONG.GPU desc[UR28][R64.64+0x3400], R61 ;  /* 0x0034003d400079a6 */ /* 0x0023e4000c12f31c */
.L_x_2160:
[----:B------:R-:W-:Y:S05]  /*ecb0*/  BSYNC.RECONVERGENT B0 ;  /* 0x0000000000007941 */ /* 0x000fea0003800200 */
.L_x_2159:
        /* <DEDUP_REMOVED lines=16> */
.L_x_2162:
[----:B------:R-:W-:Y:S05]  /*edc0*/  BSYNC.RECONVERGENT B0 ;  /* 0x0000000000007941 */ /* 0x000fea0003800200 */
.L_x_2161:
[----:B01----:R0:W1:Y:S01]  /*edd0*/  LDS R61, [R201+0x7a00] ;  /* 0x007a0000c93d7984 */ /* 0x0030620000000800 */
[----:B------:R-:W-:Y:S01]  /*ede0*/  BSSY.RECONVERGENT B0, `(.L_x_2163) ;  /* 0x0000006000007945 */ /* 0x000fe20003800200 */
[----:B------:R-:W-:Y:S02]  /*edf0*/  IADD3 R199, PT, PT, R190, 0xf80, RZ ;  /* 0x00000f80bec77810 */ /* 0x000fe40007ffe0ff */
[----:B------:R-:W-:Y:S02]  /*ee00*/  LEA.HI R203, R203, R190, RZ, 0x1b ;  /* 0x000000becbcb7211 */ /* 0x000fe400078fd8ff */
[----:B------:R-:W-:Y:S01]  /*ee10*/  LEA R134, R134, UR25, 0x2 ;  /* 0x0000001986867c11 */ /* 0x000fe2000f8e10ff */
[----:B------:R-:W-:Y:S06]  /*ee20*/  @!P2 BRA `(.L_x_2164) ;  /* 0x000000000004a947 */ /* 0x000fec0003800000 */
[----:B-1----:R2:W-:Y:S02]  /*ee30*/  REDG.E.ADD.F32.FTZ.RN.STRONG.GPU desc[UR28][R64.64+0x3800], R61 ;  /* 0x0038003d400079a6 */ /* 0x0025e4000c12f31c */
.L_x_2164:
[----:B------:R-:W-:Y:S05]  /*ee40*/  BSYNC.RECONVERGENT B0 ;  /* 0x0000000000007941 */ /* 0x000fea0003800200 */
.L_x_2163:
[----:B-12---:R1:W2:Y:S01]  /*ee50*/  LDS R61, [R134+0x7c00] ;  /* 0x007c0000863d7984 */ /* 0x0062a20000000800 */
[----:B------:R-:W-:Y:S01]  /*ee60*/  BSSY.RECONVERGENT B0, `(.L_x_2165) ;  /* 0x0000005000007945 */ /* 0x000fe20003800200 */
[----:B------:R-:W-:Y:S02]  /*ee70*/  LEA.HI R199, R199, R190, RZ, 0x1b ;  /* 0x000000bec7c77211 */ /* 0x000fe400078fd8ff */
[----:B------:R-:W-:Y:S01]  /*ee80*/  LEA R203, R203, UR25, 0x2 ;  /* 0x00000019cbcb7c11 */ /* 0x000fe2000f8e10ff */
[----:B------:R-:W-:Y:S06]  /*ee90*/  @!P3 BRA `(.L_x_2166) ;  /* 0x000000000004b947 */ /* 0x000fec0003800000 */
[----:B--2---:R2:W-:Y:S02]  /*eea0*/  REDG.E.ADD.F32.FTZ.RN.STRONG.GPU desc[UR28][R64.64+0x3a00], R61 ;  /* 0x003a003d400079a6 */ /* 0x0045e4000c12f31c */
.L_x_2166:
[----:B------:R-:W-:Y:S05]  /*eeb0*/  BSYNC.RECONVERGENT B0 ;  /* 0x0000000000007941 */ /* 0x000fea0003800200 */
.L_x_2165:
[----:B--2---:R2:W0:Y:S01]  /*eec0*/  LDS R61, [R203+0x7e00] ;  /* 0x007e0000cb3d7984 */ /* 0x0044220000000800 */
[----:B------:R-:W-:Y:S01]  /*eed0*/  BSSY.RECONVERGENT B0, `(.L_x_2167) ;  /* 0x0000004000007945 */ /* 0x000fe20003800200 */
[----:B------:R-:W-:-:S03]  /*eee0*/  LEA R199, R199, UR25, 0x2 ;  /* 0x00000019c7c77c11 */ /* 0x000fc6000f8e10ff */
[----:B------:R-:W-:Y:S05]  /*eef0*/  @!P4 BRA `(.L_x_2168) ;  /* 0x000000000004c947 */ /* 0x000fea0003800000 */
[----:B0-----:R0:W-:Y:S02]  /*ef00*/  REDG.E.ADD.F32.FTZ.RN.STRONG.GPU desc[UR28][R64.64+0x3c00], R61 ;  /* 0x003c003d400079a6 */ /* 0x0011e4000c12f31c */
.L_x_2168:
[----:B------:R-:W-:Y:S05]  /*ef10*/  BSYNC.RECONVERGENT B0 ;  /* 0x0000000000007941 */ /* 0x000fea0003800200 */
.L_x_2167:
[----:B0-----:R-:W-:Y:S01]  /*ef20*/  FADD.FTZ R61, R138, R123 ;  /* 0x0000007b8a3d7221 */ /* 0x001fe20000010000 */
[----:B------:R-:W-:Y:S01]  /*ef30*/  BSSY.RECONVERGENT B0, `(.L_x_2169) ;  /* 0x0000004000007945 */ /* 0x000fe20003800200 */
[----:B------:R0:W0:Y:S03]  /*ef40*/  LDS R123, [R199+0x8000] ;  /* 0x00800000c77b7984 */ /* 0x0000260000000800 */
[----:B------:R-:W-:Y:S05]  /*ef50*/  @!P5 BRA `(.L_x_2170) ;  /* 0x000000000004d947 */ /* 0x000fea0003800000 */
[----:B0-----:R0:W-:Y:S02]  /*ef60*/  REDG.E.ADD.F32.FTZ.RN.STRONG.GPU desc[UR28][R64.64+0x3e00], R123 ;  /* 0x003e007b400079a6 */ /* 0x0011e4000c12f31c */
.L_x_2170:
[----:B------:R-:W-:Y:S05]  /*ef70*/  BSYNC.RECONVERGENT B0 ;  /* 0x0000000000007941 */ /* 0x000fea0003800200 */
.L_x_2169:
        /* <DEDUP_REMOVED lines=8> */
[----:B------:R-:W2:Y:S01]  /*f000*/  SHFL.DOWN PT, R199, R62, 0x1, 0x1f ;  /* 0x08201f003ec77f89 */ /* 0x000ea200000e0000 */
[----:B------:R-:W-:Y:S01]  /*f010*/  FFMA.FTZ R65, R47, R129, R218 ;  /* 0x000000812f417223 */ /* 0x000fe200000100da */
[----:B------:R-:W-:Y:S01]  /*f020*/  FFMA.FTZ R186, R125, R29, R186 ;  /* 0x0000001d7dba7223 */ /* 0x000fe200000100ba */
[----:B------:R-:W-:Y:S01]  /*f030*/  FFMA.FTZ R125, R45, R125, R122 ;  /* 0x0000007d2d7d7223 */ /* 0x000fe2000001007a */
[----:B-1----:R-:W1:Y:S01]  /*f040*/  SHFL.DOWN PT, R134, R63, 0x1, 0x1f ;  /* 0x08201f003f867f89 */ /* 0x002e6200000e0000 */
        /* <DEDUP_REMOVED lines=19> */
[----:B--2---:R-:W-:Y:S01]  /*f180*/  @!P2 FADD.FTZ R62, R62, R199 ;  /* 0x000000c73e3ea221 */ /* 0x004fe20000010000 */
[----:B------:R-:W2:Y:S01]  /*f190*/  SHFL.DOWN PT, R110, R61, 0x2, 0x1f ;  /* 0x08401f003d6e7f89 */ /* 0x000ea200000e0000 */
[----:B------:R-:W-:Y:S01]  /*f1a0*/  FADD.FTZ R181, R64, R181 ;  /* 0x000000b540b57221 */ /* 0x000fe20000010000 */
[----:B------:R-:W-:Y:S01]  /*f1b0*/  FADD.FTZ R26, R73, R26 ;  /* 0x0000001a491a7221 */ /* 0x000fe20000010000 */
[----:B-1----:R-:W-:Y:S01]  /*f1c0*/  @!P2 FADD.FTZ R63, R63, R134 ;  /* 0x000000863f3fa221 */ /* 0x002fe20000010000 */
[----:B------:R-:W1:Y:S01]  /*f1d0*/  SHFL.DOWN PT, R79, R62, 0x2, 0x1f ;  /* 0x08401f003e4f7f89 */ /* 0x000e6200000e0000 */
        /* <DEDUP_REMOVED lines=92> */
.L_x_2172:
[----:B------:R-:W-:Y:S05]  /*f7a0*/  BSYNC.RECONVERGENT B0 ;  /* 0x0000000000007941 */ /* 0x000fea0003800200 */
.L_x_2171:
        /* <DEDUP_REMOVED lines=46> */
.L_x_2174:
[----:B------:R-:W-:Y:S05]  /*fa90*/  BSYNC.RECONVERGENT B0 ;  /* 0x0000000000007941 */ /* 0x000fea0003800200 */
.L_x_2173:
[----:B------:R-:W-:-:S04]  /*faa0*/  UIADD3 UR8, UPT, UPT, UR8, 0x1, URZ ;  /* 0x0000000108087890 */ /* 0x000fc8000fffe0ff */
[----:B------:R-:W-:-:S09]  /*fab0*/  UISETP.GE.AND UP0, UPT, UR8, UR46, UPT ;  /* 0x0000002e0800728c */ /* 0x000fd2000bf06270 */
[----:B------:R-:W-:Y:S05]  /*fac0*/  BRA.U !UP0, `(.L_x_2175) ;  /* 0xffffff6d08f07547 */ /* 0x000fea000b83ffff */
.L_x_2077:
[----:B------:R-:W-:Y:S01]  /*fad0*/  BAR.SYNC.DEFER_BLOCKING 0x0 ;  /* 0x0000000000007b1d */ /* 0x000fe20000010000 */
[C---:B------:R-:W-:Y:S01]  /*fae0*/  LOP3.LUT R0, R190.reuse, 0x1f, RZ, 0xc0, !PT ;  /* 0x0000001fbe007812 */ /* 0x040fe200078ec0ff */
[----:B------:R-:W-:Y:S01]  /*faf0*/  ULEA UR8, UR16, 0xfffff800, 0xb ;  /* 0xfffff80010087891 */ /* 0x000fe2000f8e58ff */
[----:B0-----:R-:W-:-:S03]  /*fb00*/  SHF.L.U32 R3, R190, 0x4, RZ ;  /* 0x00000004be037819 */ /* 0x001fc600000006ff */
        /* <DEDUP_REMOVED lines=15> */
[----:B------:R-:W3:Y:S01]  /*fc00*/  LDL.LU R78, [R1+0x20] ;  /* 0x00002000014e7983 */ /* 0x000ee20000300800 */
[----:B------:R-:W-:Y:S01]  /*fc10*/  ISETP.GE.AND P4, PT, R55, UR9, PT ;  /* 0x0000000937007c0c */ /* 0x000fe2000bf86270 */
[----:B------:R-:W-:Y:S01]  /*fc20*/  HFMA2 R29, -RZ, RZ, 0, 0 ;  /* 0x00000000ff1d7431 */ /* 0x000fe200000001ff */
[----:B------:R-:W-:Y:S01]  /*fc30*/  ISETP.GE.AND P5, PT, R57, UR9, PT ;  /* 0x0000000939007c0c */ /* 0x000fe2000bfa6270 */
[C---:B------:R-:W-:Y:S01]  /*fc40*/  IMAD.WIDE.U32 R4, R3.reuse, 0x4, R4 ;  /* 0x0000000403047825 */ /* 0x040fe200078e0004 */
[C---:B------:R-:W-:Y:S01]  /*fc50*/  LOP3.LUT R59, R3.reuse, 0x80, RZ, 0xfc, !PT ;  /* 0x00000080033b7812 */ /* 0x040fe200078efcff */
[----:B------:R-:W4:Y:S01]  /*fc60*/  LDL.LU R76, [R1+0x1c] ;  /* 0x00001c00014c7983 */ /* 0x000f220000300800 */
[----:B------:R-:W-:Y:S02]  /*fc70*/  LOP3.LUT R61, R3, 0xa0, RZ, 0xfc, !PT ;  /* 0x000000a0033d7812 */ /* 0x000fe400078efcff */
[----:B------:R-:W-:-:S02]  /*fc80*/  CS2R R16, SRZ ;  /* 0x0000000000107805 */ /* 0x000fc4000001ff00 */
[C---:B------:R-:W-:Y:S01]  /*fc90*/  LOP3.LUT R63, R3.reuse, 0xc0, RZ, 0xfc, !PT ;  /* 0x000000c0033f7812 */ /* 0x040fe200078efcff */
[----:B------:R-:W5:Y:S01]  /*fca0*/  @!P2 LDG.E R6, desc[UR28][R4.64] ;  /* 0x0000001c0406a981 */ /* 0x000f62000c1e1900 */
[C---:B-1----:R-:W-:Y:S02]  /*fcb0*/  LOP3.LUT R65, R3.reuse, 0xe0, RZ, 0xfc, !PT ;  /* 0x000000e003417812 */ /* 0x042fe400078efcff */
[----:B------:R-:W-:Y:S02]  /*fcc0*/  CS2R R30, SRZ ;  /* 0x00000000001e7805 */ /* 0x000fe4000001ff00 */
[----:B------:R-:W-:Y:S01]  /*fcd0*/  LOP3.LUT R67, R3, 0x100, RZ, 0xfc, !PT ;  /* 0x0000010003437812 */ /* 0x000fe200078efcff */
[----:B------:R-:W3:Y:S01]  /*fce0*/  @!P3 LDG.E R7, desc[UR28][R4.64+0x80] ;  /* 0x0000801c0407b981 */ /* 0x000ee2000c1e1900 */
[----:B------:R-:W-:Y:S02]  /*fcf0*/  ISETP.GE.AND P6, PT, R59, UR9, PT ;  /* 0x000000093b007c0c */ /* 0x000fe4000bfc6270 */
[----:B------:R-:W-:Y:S01]  /*fd00*/  MOV R32, RZ ;  /* 0x000000ff00207202 */ /* 0x000fe20000000f00 */
[----:B------:R-:W4:Y:S01]  /*fd10*/  @!P4 LDG.E R8, desc[UR28][R4.64+0x100] ;  /* 0x0001001c0408c981 */ /* 0x000f22000c1e1900 */
[----:B------:R-:W-:Y:S01]  /*fd20*/  LOP3.LUT R69, R3, 0x120, RZ, 0xfc, !PT ;  /* 0x0000012003457812 */ /* 0x000fe200078efcff */
[----:B------:R-:W0:Y:S01]  /*fd30*/  S2UR UR32, SR_CTAID.X ;  /* 0x00000000002079c3 */ /* 0x000e220000002500 */
[----:B------:R-:W-:Y:S01]  /*fd40*/  ISETP.GE.AND P1, PT, R61, UR9, PT ;  /* 0x000000093d007c0c */ /* 0x000fe2000bf26270 */
[----:B------:R-:W4:Y:S01]  /*fd50*/  @!P5 LDG.E R9, desc[UR28][R4.64+0x180] ;  /* 0x0001801c0409d981 */ /* 0x000f22000c1e1900 */
[----:B------:R-:W-:Y:S01]  /*fd60*/  ISETP.GE.AND P2, PT, R63, UR9, PT ;  /* 0x000000093f007c0c */ /* 0x000fe2000bf46270 */
[----:B------:R-:W0:Y:S01]  /*fd70*/  LDCU.64 UR26, c[0x0][0x4f8] ;  /* 0x00009f00ff1a77ac */ /* 0x000e220008000a00 */
[----:B------:R-:W-:Y:S01]  /*fd80*/  ISETP.GE.AND P3, PT, R65, UR9, PT ;  /* 0x0000000941007c0c */ /* 0x000fe2000bf66270 */
[----:B------:R-:W4:Y:S01]  /*fd90*/  LDL.LU R74, [R1+0x18] ;  /* 0x00001800014a7983 */ /* 0x000f220000300800 */
[----:B------:R-:W-:Y:S01]  /*fda0*/  ISETP.GE.AND P4, PT, R67, UR9, PT ;  /* 0x0000000943007c0c */ /* 0x000fe2000bf86270 */
[----:B------:R-:W1:Y:S01]  /*fdb0*/  S2UR UR12, SR_CTAID.Y ;  /* 0x00000000000c79c3 */ /* 0x000e620000002600 */
[----:B------:R-:W-:Y:S01]  /*fdc0*/  ISETP.GE.AND P5, PT, R69, UR9, PT ;  /* 0x0000000945007c0c */ /* 0x000fe2000bfa6270 */
[----:B------:R-:W4:Y:S01]  /*fdd0*/  @!P6 LDG.E R10, desc[UR28][R4.64+0x200] ;  /* 0x0002001c040ae981 */ /* 0x000f22000c1e1900 */
[C---:B------:R-:W-:Y:S01]  /*fde0*/  LOP3.LUT R71, R3.reuse, 0x140, RZ, 0xfc, !PT ;  /* 0x0000014003477812 */ /* 0x040fe200078efcff */
[----:B------:R-:W1:Y:S01]  /*fdf0*/  LDCU.64 UR30, c[0x0][0x500] ;  /* 0x0000a000ff1e77ac */ /* 0x000e620008000a00 */
[C---:B------:R-:W-:Y:S01]  /*fe00*/  LOP3.LUT R73, R3.reuse, 0x160, RZ, 0xfc, !PT ;  /* 0x0000016003497812 */ /* 0x040fe200078efcff */
[----:B------:R-:W4:Y:S01]  /*fe10*/  @!P1 LDG.E R11, desc[UR28][R4.64+0x280] ;  /* 0x0002801c040b9981 */ /* 0x000f22000c1e1900 */
[----:B------:R-:W-:-:S02]  /*fe20*/  LOP3.LUT R75, R3, 0x180, RZ, 0xfc, !PT ;  /* 0x00000180034b7812 */ /* 0x000fc400078efcff */
[C---:B------:R-:W-:Y:S01]  /*fe30*/  LOP3.LUT R77, R3.reuse, 0x1a0, RZ, 0xfc, !PT ;  /* 0x000001a0034d7812 */ /* 0x040fe200078efcff */
[----:B------:R-:W4:Y:S01]  /*fe40*/  @!P2 LDG.E R12, desc[UR28][R4.64+0x300] ;  /* 0x0003001c040ca981 */ /* 0x000f22000c1e1900 */
[----:B------:R-:W-:Y:S02]  /*fe50*/  LOP3.LUT R79, R3, 0x1c0, RZ, 0xfc, !PT ;  /* 0x000001c0034f7812 */ /* 0x000fe400078efcff */
[----:B------:R-:W-:Y:S01]  /*fe60*/  ISETP.GE.AND P6, PT, R71, UR9, PT ;  /* 0x0000000947007c0c */ /* 0x000fe2000bfc6270 */
[----:B------:R-:W4:Y:S01]  /*fe70*/  @!P3 LDG.E R13, desc[UR28][R4.64+0x380] ;  /* 0x0003801c040db981 */ /* 0x000f22000c1e1900 */
[----:B------:R-:W-:Y:S02]  /*fe80*/  LOP3.LUT R83, R3, 0x1e0, RZ, 0xfc, !PT ;  /* 0x000001e003537812 */ /* 0x000fe400078efcff */
[----:B------:R-:W-:Y:S01]  /*fe90*/  ISETP.GE.AND P1, PT, R73, UR9, PT ;  /* 0x0000000949007c0c */ /* 0x000fe2000bf26270 */
[----:B------:R-:W4:Y:S01]  /*fea0*/  @!P4 LDG.E R14, desc[UR28][R4.64+0x400] ;  /* 0x0004001c040ec981 */ /* 0x000f22000c1e1900 */
[----:B------:R-:W-:-:S02]  /*feb0*/  ISETP.GE.AND P2, PT, R75, UR9, PT ;  /* 0x000000094b007c0c */ /* 0x000fc4000bf46270 */
[----:B------:R-:W-:Y:S01]  /*fec0*/  ISETP.GE.AND P3, PT, R77, UR9, PT ;  /* 0x000000094d007c0c */ /* 0x000fe2000bf66270 */
[----:B------:R-:W4:Y:S01]  /*fed0*/  @!P5 LDG.E R15, desc[UR28][R4.64+0x480] ;  /* 0x0004801c040fd981 */ /* 0x000f22000c1e1900 */
[----:B------:R-:W-:Y:S02]  /*fee0*/  ISETP.GE.AND P4, PT, R79, UR9, PT ;  /* 0x000000094f007c0c */ /* 0x000fe4000bf86270 */
[----:B------:R-:W-:Y:S01]  /*fef0*/  ISETP.GE.AND P5, PT, R83, UR9, PT ;  /* 0x0000000953007c0c */ /* 0x000fe2000bfa6270 */
[----:B------:R-:W4:Y:S04]  /*ff00*/  LDL.LU R72, [R1+0x14] ;  /* 0x0000140001487983 */ /* 0x000f280000300800 */
[----:B------:R-:W4:Y:S04]  /*ff10*/  LDL.LU R70, [R1+0x10] ;  /* 0x0000100001467983 */ /* 0x000f280000300800 */
[----:B--2---:R-:W2:Y:S04]  /*ff20*/  LDL.LU R68, [R1+0xc] ;  /* 0x00000c0001447983 */ /* 0x004ea80000300800 */
[----:B------:R-:W2:Y:S04]  /*ff30*/  LDL.LU R66, [R1+0x8] ;  /* 0x0000080001427983 */ /* 0x000ea80000300800 */
[----:B------:R-:W2:Y:S04]  /*ff40*/  LDL.LU R64, [R1+0x4] ;  /* 0x0000040001407983 */ /* 0x000ea80000300800 */
        /* <DEDUP_REMOVED lines=33> */
[----:B----4-:R-:W-:Y:S02]  /*10160*/  FADD.FTZ R11, R5, UR7 ;  /* 0x00000007050b7e21 */ /* 0x010fe40008010000 */
[----:B------:R-:W3:Y:S02]  /*10170*/  LDS R5, [R81+0x14] ;  /* 0x0000140051057984 */ /* 0x000ee40000000800 */
[----:B------:R-:W-:Y:S01]  /*10180*/  FSETP.GTU.FTZ.AND P6, PT, R7, 20, PT ;  /* 0x41a000000700780b */ /* 0x000fe20003fdc000 */
[----:B-----5:R-:W-:Y:S01]  /*10190*/  FADD.FTZ R12, R6, UR7 ;  /* 0x00000007060c7e21 */ /* 0x020fe20008010000 */
[----:B------:R-:W-:Y:S01]  /*101a0*/  FSETP.GTU.FTZ.AND P4, PT, R11, 20, PT ;  /* 0x41a000000b00780b */ /* 0x000fe20003f9c000 */
[----:B------:R-:W4:Y:S04]  /*101b0*/  LDS R6, [R81+0x18] ;  /* 0x0000180051067984 */ /* 0x000f280000000800 */
[----:B------:R-:W-:Y:S01]  /*101c0*/  @!P3 FMUL.FTZ R8, R8, -1.4426950216293334961 ;  /* 0xbfb8aa3b0808b820 */ /* 0x000fe20000410000 */
[----:B------:R-:W-:-:S03]  /*101d0*/  FSETP.GTU.FTZ.AND P5, PT, R12, 20, PT ;  /* 0x41a000000c00780b */ /* 0x000fc60003fbc000 */
[----:B------:R5:W0:Y:S02]  /*101e0*/  @!P3 MUFU.EX2 R9, R8 ;  /* 0x000000080009b308 */ /* 0x000a240000000800 */
[----:B------:R-:W-:Y:S02]  /*101f0*/  @!P6 FMUL.FTZ R13, R7, -1.4426950216293334961 ;  /* 0xbfb8aa3b070de820 */ /* 0x000fe40000410000 */
[----:B------:R-:W-:Y:S01]  /*10200*/  @!P4 FMUL.FTZ R11, R11, -1.4426950216293334961 ;  /* 0xbfb8aa3b0b0bc820 */ /* 0x000fe20000410000 */
[----:B------:R-:W1:Y:S04]  /*10210*/  LDS R7, [R81+0x1c] ;  /* 0x00001c0051077984 */ /* 0x000e680000000800 */
[----:B-----5:R-:W5:Y:S01]  /*10220*/  LDS R8, [R81+0x20] ;  /* 0x0000200051087984 */ /* 0x020f620000000800 */
[----:B------:R-:W-:Y:S01]  /*10230*/  @!P5 FMUL.FTZ R12, R12, -1.4426950216293334961 ;  /* 0xbfb8aa3b0c0cd820 */ /* 0x000fe20000410000 */
[----:B------:R-:W2:Y:S01]  /*10240*/  @!P4 MUFU.EX2 R11, R11 ;  /* 0x0000000b000bc308 */ /* 0x000ea20000000800 */
[----:B0-----:R-:W-:-:S02]  /*10250*/  @!P3 FADD.FTZ R10, R9, 1 ;  /* 0x3f800000090ab421 */ /* 0x001fc40000010000 */
[----:B------:R-:W0:Y:S05]  /*10260*/  LDS R9, [R81+0x24] ;  /* 0x0000240051097984 */ /* 0x000e2a0000000800 */
[----:B------:R-:W4:Y:S08]  /*10270*/  @!P5 MUFU.EX2 R12, R12 ;  /* 0x0000000c000cd308 */ /* 0x000f300000000800 */
[----:B------:R-:W1:Y:S08]  /*10280*/  @!P6 MUFU.EX2 R13, R13 ;  /* 0x0000000d000de308 */ /* 0x000e700000000800 */
[----:B------:R1:W5:Y:S01]  /*10290*/  @!P3 MUFU.RCP R15, R10 ;  /* 0x0000000a000fb308 */ /* 0x0003620000001000 */
[----:B--2---:R-:W-:Y:S01]  /*102a0*/  @!P4 FADD.FTZ R11, R11, 1 ;  /* 0x3f8000000b0bc421 */ /* 0x004fe20000010000 */
[----:B------:R-:W-:Y:S01]  /*102b0*/  FADD.FTZ R4, R4, UR7 ;  /* 0x0000000704047e21 */ /* 0x000fe20008010000 */
[----:B---3--:R-:W-:Y:S01]  /*102c0*/  FADD.FTZ R29, R5, UR7 ;  /* 0x00000007051d7e21 */ /* 0x008fe20008010000 */
[----:B----4-:R-:W-:-:S04]  /*102d0*/  @!P5 FADD.FTZ R12, R12, 1 ;  /* 0x3f8000000c0cd421 */ /* 0x010fc80000010000 */
[----:B------:R2:W3:Y:S01]  /*102e0*/  @!P4 MUFU.RCP R14, R11 ;  /* 0x0000000b000ec308 */ /* 0x0004e20000001000 */
[----:B-1----:R-:W-:Y:S01]  /*102f0*/  FADD.FTZ R10, R6, UR7 ;  /* 0x00000007060a7e21 */ /* 0x002fe20008010000 */
[----:B------:R-:W-:Y:S01]  /*10300*/  FSETP.GTU.FTZ.AND P1, PT, R4, 20, PT ;  /* 0x41a000000400780b */ /* 0x000fe20003f3c000 */
[----:B------:R-:W-:Y:S01]  /*10310*/  @!P6 FADD.FTZ R13, R13, 1 ;  /* 0x3f8000000d0de421 */ /* 0x000fe20000010000 */
[----:B------:R-:W-:-:S04]  /*10320*/  FSETP.GTU.FTZ.AND P2, PT, R29, 20, PT ;  /* 0x41a000001d00780b */ /* 0x000fc80003f5c000 */
[----:B------:R-:W1:Y:S01]  /*10330*/  @!P5 MUFU.RCP R17, R12 ;  /* 0x0000000c0011d308 */ /* 0x000e620000001000 */
[----:B-----5:R-:W-:Y:S01]  /*10340*/  @!P3 FMUL.FTZ R18, R18, R15 ;  /* 0x0000000f1212b220 */ /* 0x020fe20000410000 */
[----:B------:R-:W-:Y:S01]  /*10350*/  FSETP.GTU.FTZ.AND P3, PT, R10, 20, PT ;  /* 0x41a000000a00780b */ /* 0x000fe20003f7c000 */
[----:B--2---:R-:W-:-:S05]  /*10360*/  FADD.FTZ R11, R7, UR7 ;  /* 0x00000007070b7e21 */ /* 0x004fca0008010000 */
[----:B------:R-:W2:Y:S01]  /*10370*/  @!P6 MUFU.RCP R16, R13 ;  /* 0x0000000d0010e308 */ /* 0x000ea20000001000 */
[----:B------:R-:W-:Y:S01]  /*10380*/  @!P1 FMUL.FTZ R4, R4, -1.4426950216293334961 ;  /* 0xbfb8aa3b04049820 */ /* 0x000fe20000410000 */
[----:B---3--:R-:W-:Y:S01]  /*10390*/  @!P4 FMUL.FTZ R19, R19, R14 ;  /* 0x0000000e1313c220 */ /* 0x008fe20000410000 */
[----:B------:R-:W-:Y:S01]  /*103a0*/  @!P2 FMUL.FTZ R6, R29, -1.4426950216293334961 ;  /* 0xbfb8aa3b1d06a820 */ /* 0x000fe20000410000 */
[----:B------:R-:W-:Y:S01]  /*103b0*/  FADD.FTZ R8, R8, UR7 ;  /* 0x0000000708087e21 */ /* 0x000fe20008010000 */
[----:B------:R-:W-:Y:S02]  /*103c0*/  FSETP.GTU.FTZ.AND P4, PT, R11, 20, PT ;  /* 0x41a000000b00780b */ /* 0x000fe40003f9c000 */
[----:B------:R-:W-:Y:S01]  /*103d0*/  @!P3 FMUL.FTZ R7, R10, -1.4426950216293334961 ;  /* 0xbfb8aa3b0a07b820 */ /* 0x000fe20000410000 */
[----:B------:R-:W3:Y:S01]  /*103e0*/  @!P1 MUFU.EX2 R5, R4 ;  /* 0x0000000400059308 */ /* 0x000ee20000000800 */
[----:B-1----:R-:W-:Y:S01]  /*103f0*/  @!P5 FMUL.FTZ R20, R20, R17 ;  /* 0x000000111414d220 */ /* 0x002fe20000410000 */
[----:B0-----:R-:W-:Y:S01]  /*10400*/  FADD.FTZ R14, R9, UR7 ;  /* 0x00000007090e7e21 */ /* 0x001fe20008010000 */
[----:B------:R-:W-:-:S05]  /*10410*/  FSETP.GTU.FTZ.AND P5, PT, R8, 20, PT ;  /* 0x41a000000800780b */ /* 0x000fca0003fbc000 */
[----:B------:R-:W0:Y:S01]  /*10420*/  @!P2 MUFU.EX2 R6, R6 ;  /* 0x000000060006a308 */ /* 0x000e220000000800 */
[----:B--2---:R-:W-:Y:S01]  /*10430*/  @!P6 FMUL.FTZ R21, R21, R16 ;  /* 0x000000101515e220 */ /* 0x004fe20000410000 */
[----:B------:R-:W-:-:S06]  /*10440*/  FSETP.GTU.FTZ.AND P6, PT, R14, 20, PT ;  /* 0x41a000000e00780b */ /* 0x000fcc0003fdc000 */
[----:B------:R-:W1:Y:S01]  /*10450*/  @!P3 MUFU.EX2 R7, R7 ;  /* 0x000000070007b308 */ /* 0x000e620000000800 */
[----:B------:R-:W-:Y:S01]  /*10460*/  @!P4 FMUL.FTZ R9, R11, -1.4426950216293334961 ;  /* 0xbfb8aa3b0b09c820 */ /* 0x000fe20000410000 */
[----:B------:R-:W-:Y:S01]  /*10470*/  @!P5 FMUL.FTZ R12, R8, -1.4426950216293334961 ;  /* 0xbfb8aa3b080cd820 */ /* 0x000fe20000410000 */
[----:B---3--:R-:W-:Y:S01]  /*10480*/  @!P1 FADD.FTZ R8, R5, 1 ;  /* 0x3f80000005089421 */ /* 0x008fe20000010000 */
[----:B------:R-:W2:Y:S04]  /*10490*/  LDS R4, [R81+0x28] ;  /* 0x0000280051047984 */ /* 0x000ea80000000800 */
[----:B------:R-:W3:Y:S01]  /*104a0*/  @!P4 MUFU.EX2 R9, R9 ;  /* 0x000000090009c308 */ /* 0x000ee20000000800 */
[----:B------:R-:W4:Y:S01]  /*104b0*/  LDS R5, [R81+0x2c] ;  /* 0x00002c0051057984 */ /* 0x000f220000000800 */
[----:B------:R-:W-:Y:S01]  /*104c0*/  @!P6 FMUL.FTZ R14, R14, -1.4426950216293334961 ;  /* 0xbfb8aa3b0e0ee820 */ /* 0x000fe20000410000 */
[----:B0-----:R-:W-:-:S02]  /*104d0*/  @!P2 FADD.FTZ R10, R6, 1 ;  /* 0x3f800000060aa421 */ /* 0x001fc40000010000 */
[----:B------:R-:W0:Y:S03]  /*104e0*/  LDS R6, [R81+0x30] ;  /* 0x0000300051067984 */ /* 0x000e260000000800 */
[----:B------:R-:W5:Y:S01]  /*104f0*/  @!P5 MUFU.EX2 R13, R12 ;  /* 0x0000000c000dd308 */ /* 0x000f620000000800 */
[----:B-1----:R-:W-:Y:S02]  /*10500*/  @!P3 FADD.FTZ R11, R7, 1 ;  /* 0x3f800000070bb421 */ /* 0x002fe40000010000 */
[----:B------:R-:W1:Y:S05]  /*10510*/  LDS R7, [R81+0x34] ;  /* 0x0000340051077984 */ /* 0x000e6a0000000800 */
[----:B------:R3:W-:Y:S02]  /*10520*/  @!P1 MUFU.RCP R15, R8 ;  /* 0x00000008000f9308 */ /* 0x0007e40000001000 */
[----:B---3--:R-:W3:Y:S06]  /*10530*/  LDS R8, [R81+0x38] ;  /* 0x0000380051087984 */ /* 0x008eec0000000800 */
[----:B------:R-:W2:Y:S01]  /*10540*/  @!P6 MUFU.EX2 R14, R14 ;  /* 0x0000000e000ee308 */ /* 0x000ea20000000800 */
[----:B------:R-:W-:-:S02]  /*10550*/  @!P4 FADD.FTZ R12, R9, 1 ;  /* 0x3f800000090cc421 */ /* 0x000fc40000010000 */
[----:B------:R-:W3:Y:S01]  /*10560*/  LDS R9, [R81+0x3c] ;  /* 0x00003c0051097984 */ /* 0x000ee20000000800 */
[----:B-----5:R-:W-:Y:S01]  /*10570*/  @!P5 FADD.FTZ R13, R13, 1 ;  /* 0x3f8000000d0dd421 */ /* 0x020fe20000010000 */
[----:B------:R-:W-:Y:S06]  /*10580*/  BAR.SYNC.DEFER_BLOCKING 0x0 ;  /* 0x0000000000007b1d */ /* 0x000fec0000010000 */
[----:B------:R-:W5:Y:S01]  /*10590*/  @!P4 MUFU.RCP R12, R12 ;  /* 0x0000000c000cc308 */ /* 0x000f620000001000 */
[----:B--2---:R-:W-:-:S07]  /*105a0*/  @!P6 FADD.FTZ R14, R14, 1 ;  /* 0x3f8000000e0ee421 */ /* 0x004fce0000010000 */
[----:B------:R-:W2:Y:S08]  /*105b0*/  @!P3 MUFU.RCP R11, R11 ;  /* 0x0000000b000bb308 */ /* 0x000eb00000001000 */
[----:B------:R-:W0:Y:S08]  /*105c0*/  @!P5 MUFU.RCP R13, R13 ;  /* 0x0000000d000dd308 */ /* 0x000e300000001000 */
[----:B------:R-:W1:Y:S08]  /*105d0*/  @!P2 MUFU.RCP R10, R10 ;  /* 0x0000000a000aa308 */ /* 0x000e700000001000 */
[----:B------:R-:W3:Y:S01]  /*105e0*/  @!P6 MUFU.RCP R14, R14 ;  /* 0x0000000e000ee308 */ /* 0x000ee20000001000 */
[----:B-----5:R-:W-:Y:S01]  /*105f0*/  @!P4 FMUL.FTZ R25, R25, R12 ;  /* 0x0000000c1919c220 */ /* 0x020fe20000410000 */
[----:B------:R-:W-:Y:S01]  /*10600*/  FADD.FTZ R4, R4, UR7 ;  /* 0x0000000704047e21 */ /* 0x000fe20008010000 */
[----:B----4-:R-:W-:Y:S01]  /*10610*/  FADD.FTZ R5, R5, UR7 ;  /* 0x0000000705057e21 */ /* 0x010fe20008010000 */
[----:B------:R-:W-:Y:S01]  /*10620*/  MOV R12, UR9 ;  /* 0x00000009000c7c02 */ /* 0x000fe20008000f00 */
[----:B------:R-:W-:Y:S01]  /*10630*/  STS [R81], R239 ;  /* 0x000000ef51007388 */ /* 0x000fe20000000800 */
[----:B------:R-:W-:Y:S01]  /*10640*/  @!P1 FMUL.FTZ R22, R22, R15 ;  /* 0x0000000f16169220 */ /* 0x000fe20000410000 */
[----:B--2---:R-:W-:Y:S01]  /*10650*/  @!P3 FMUL.FTZ R24, R24, R11 ;  /* 0x0000000b1818b220 */ /* 0x004fe20000410000 */
[----:B0-----:R-:W-:Y:S01]  /*10660*/  @!P5 FMUL.FTZ R26, R26, R13 ;  /* 0x0000000d1a1ad220 */ /* 0x001fe20000410000 */
[----:B------:R-:W-:Y:S01]  /*10670*/  STS [R81+0x4], R238 ;  /* 0x000004ee51007388 */ /* 0x000fe20000000800 */
[----:B-1----:R-:W-:Y:S01]  /*10680*/  @!P2 FMUL.FTZ R23, R23, R10 ;  /* 0x0000000a1717a220 */ /* 0x002fe20000410000 */
[----:B------:R-:W-:-:S02]  /*10690*/  FADD.FTZ R6, R6, UR7 ;  /* 0x0000000706067e21 */ /* 0x000fc40008010000 */
[----:B------:R-:W-:Y:S01]  /*106a0*/  STS [R81+0x8], R237 ;  /* 0x000008ed51007388 */ /* 0x000fe20000000800 */
[----:B------:R-:W-:-:S03]  /*106b0*/  FSETP.GTU.FTZ.AND P1, PT, R4, 20, PT ;  /* 0x41a000000400780b */ /* 0x000fc60003f3c000 */
[----:B------:R-:W-:Y:S01]  /*106c0*/  STS [R81+0xc], R233 ;  /* 0x00000ce951007388 */ /* 0x000fe20000000800 */
[----:B------:R-:W-:-:S03]  /*106d0*/  FSETP.GTU.FTZ.AND P2, PT, R5, 20, PT ;  /* 0x41a000000500780b */ /* 0x000fc60003f5c000 */
        /* <DEDUP_REMOVED lines=31> */
[----:B------:R-:W-:-:S03]  /*108d0*/  @!P6 FMUL.FTZ R27, R27, R14 ;  /* 0x0000000e1b1be220 */ /* 0x000fc60000410000 */
[----:B------:R-:W-:Y:S01]  /*108e0*/  @!P0 STS [UR25+0x2100], R12 ;  /* 0x0021000cff008988 */ /* 0x000fe20008000819 */
[----:B------:R-:W-:Y:S01]  /*108f0*/  FSETP.GTU.FTZ.AND P6, PT, R6, 20, PT ;  /* 0x41a000000600780b */ /* 0x000fe20003fdc000 */
[----:B------:R-:W-:Y:S01]  /*10900*/  BAR.SYNC.DEFER_BLOCKING 0x0 ;  /* 0x0000000000007b1d */ /* 0x000fe20000010000 */
[----:B------:R-:W-:Y:S02]  /*10910*/  FSETP.GTU.FTZ.AND P5, PT, R7, 20, PT ;  /* 0x41a000000700780b */ /* 0x000fe40003fbc000 */
[----:B------:R-:W-:Y:S01]  /*10920*/  FSETP.GTU.FTZ.AND P4, PT, R8, 20, PT ;  /* 0x41a000000800780b */ /* 0x000fe20003f9c000 */
[----:B------:R-:W-:Y:S01]  /*10930*/  @!P1 FMUL.FTZ R4, R4, -1.4426950216293334961 ;  /* 0xbfb8aa3b04049820 */ /* 0x000fe20000410000 */
[----:B------:R-:W-:Y:S01]  /*10940*/  @!P2 FMUL.FTZ R5, R5, -1.4426950216293334961 ;  /* 0xbfb8aa3b0505a820 */ /* 0x000fe20000410000 */
[----:B------:R-:W-:-:S06]  /*10950*/  FADD.FTZ R9, R9, UR7 ;  /* 0x0000000709097e21 */ /* 0x000fcc0008010000 */
[----:B------:R-:W-:Y:S01]  /*10960*/  @!P6 FMUL.FTZ R6, R6, -1.4426950216293334961 ;  /* 0xbfb8aa3b0606e820 */ /* 0x000fe20000410000 */
[----:B------:R-:W0:Y:S01]  /*10970*/  @!P1 MUFU.EX2 R4, R4 ;  /* 0x0000000400049308 */ /* 0x000e220000000800 */
[----:B------:R-:W-:Y:S01]  /*10980*/  FSETP.GTU.FTZ.AND P3, PT, R9, 20, PT ;  /* 0x41a000000900780b */ /* 0x000fe20003f7c000 */
[----:B------:R-:W-:Y:S01]  /*10990*/  @!P5 FMUL.FTZ R7, R7, -1.4426950216293334961 ;  /* 0xbfb8aa3b0707d820 */ /* 0x000fe20000410000 */
[----:B------:R-:W-:-:S05]  /*109a0*/  @!P4 FMUL.FTZ R8, R8, -1.4426950216293334961 ;  /* 0xbfb8aa3b0808c820 */ /* 0x000fca0000410000 */
[----:B------:R-:W1:Y:S01]  /*109b0*/  @!P2 MUFU.EX2 R5, R5 ;  /* 0x000000050005a308 */ /* 0x000e620000000800 */
[----:B------:R-:W2:Y:S07]  /*109c0*/  LDS R10, [UR25+0x2100] ;  /* 0x00210019ff0a7984 */ /* 0x000eae0008000800 */
[----:B------:R-:W3:Y:S08]  /*109d0*/  @!P6 MUFU.EX2 R6, R6 ;  /* 0x000000060006e308 */ /* 0x000ef00000000800 */
[----:B------:R-:W4:Y:S08]  /*109e0*/  @!P5 MUFU.EX2 R7, R7 ;  /* 0x000000070007d308 */ /* 0x000f300000000800 */
[----:B------:R-:W5:Y:S01]  /*109f0*/  @!P4 MUFU.EX2 R8, R8 ;  /* 0x000000080008c308 */ /* 0x000f620000000800 */
[----:B------:R-:W-:Y:S01]  /*10a00*/  @!P3 FMUL.FTZ R9, R9, -1.4426950216293334961 ;  /* 0xbfb8aa3b0909b820 */ /* 0x000fe20000410000 */
[----:B0-----:R-:W-:Y:S01]  /*10a10*/  @!P1 FADD.FTZ R4, R4, 1 ;  /* 0x3f80000004049421 */ /* 0x001fe20000010000 */
[----:B-1----:R-:W-:Y:S01]  /*10a20*/  @!P2 FADD.FTZ R5, R5, 1 ;  /* 0x3f8000000505a421 */ /* 0x002fe20000010000 */
[----:B---3--:R-:W-:-:S04]  /*10a30*/  @!P6 FADD.FTZ R6, R6, 1 ;  /* 0x3f8000000606e421 */ /* 0x008fc80000010000 */
[----:B------:R-:W0:Y:S01]  /*10a40*/  @!P3 MUFU.EX2 R9, R9 ;  /* 0x000000090009b308 */ /* 0x000e220000000800 */
[----:B----4-:R-:W-:Y:S01]  /*10a50*/  @!P5 FADD.FTZ R7, R7, 1 ;  /* 0x3f8000000707d421 */ /* 0x010fe20000010000 */
[----:B------:R-:W-:Y:S02]  /*10a60*/  UMOV UR9, URZ ;  /* 0x000000ff00097c82 */ /* 0x000fe40008000000 */
[----:B------:R-:W-:-:S04]  /*10a70*/  UIMAD.WIDE.U32 UR14, UR32, UR26, UR8 ;  /* 0x0000001a200e72a5 */ /* 0x000fc8000f8e0008 */
[----:B------:R-:W1:Y:S01]  /*10a80*/  @!P1 MUFU.RCP R4, R4 ;  /* 0x0000000400049308 */ /* 0x000e620000001000 */
[----:B-----5:R-:W-:-:S07]  /*10a90*/  @!P4 FADD.FTZ R8, R8, 1 ;  /* 0x3f8000000808c421 */ /* 0x020fce0000010000 */
[----:B------:R-:W3:Y:S01]  /*10aa0*/  @!P2 MUFU.RCP R5, R5 ;  /* 0x000000050005a308 */ /* 0x000ee20000001000 */
[----:B------:R-:W-:Y:S01]  /*10ab0*/  UIMAD UR15, UR32, UR27, UR15 ;  /* 0x0000001b200f72a4 */ /* 0x000fe2000f8e020f */
[----:B------:R-:W4:Y:S06]  /*10ac0*/  LDCU.64 UR26, c[0x0][0x550] ;  /* 0x0000aa00ff1a77ac */ /* 0x000f2c0008000a00 */
[----:B------:R-:W5:Y:S01]  /*10ad0*/  @!P6 MUFU.RCP R6, R6 ;  /* 0x000000060006e308 */ /* 0x000f620000001000 */
[----:B------:R-:W-:-:S07]  /*10ae0*/  UIMAD UR13, UR12, UR31, URZ ;  /* 0x0000001f0c0d72a4 */ /* 0x000fce000f8e02ff */
[----:B------:R-:W2:Y:S01]  /*10af0*/  @!P5 MUFU.RCP R7, R7 ;  /* 0x000000070007d308 */ /* 0x000ea20000001000 */
[----:B------:R-:W-:-:S07]  /*10b00*/  UIMAD.WIDE.U32 UR14, UR12, UR30, UR14 ;  /* 0x0000001e0c0e72a5 */ /* 0x000fce000f8e000e */
[----:B------:R-:W4:Y:S01]  /*10b10*/  @!P4 MUFU.RCP R8, R8 ;  /* 0x000000080008c308 */ /* 0x000f220000001000 */
[----:B0-----:R-:W-:Y:S01]  /*10b20*/  @!P3 FADD.FTZ R9, R9, 1 ;  /* 0x3f8000000909b421 */ /* 0x001fe20000010000 */
[----:B-1----:R-:W-:Y:S01]  /*10b30*/  @!P1 FMUL.FTZ R181, R181, R4 ;  /* 0x00000004b5b59220 */ /* 0x002fe20000410000 */
[----:B---3--:R-:W-:Y:S01]  /*10b40*/  @!P2 FMUL.FTZ R182, R182, R5 ;  /* 0x00000005b6b6a220 */ /* 0x008fe20000410000 */
[----:B------:R-:W-:Y:S02]  /*10b50*/  MOV R4, UR13 ;  /* 0x0000000d00047c02 */ /* 0x000fe40008000f00 */
[----:B------:R-:W-:Y:S02]  /*10b60*/  IADD3 R5, P1, PT, R3, UR14, RZ ;  /* 0x0000000e03057c10 */ /* 0x000fe4000ff3e0ff */
[----:B------:R-:W0:Y:S01]  /*10b70*/  @!P3 MUFU.RCP R9, R9 ;  /* 0x000000090009b308 */ /* 0x000e220000001000 */
[----:B-----5:R-:W-:Y:S01]  /*10b80*/  @!P6 FMUL.FTZ R183, R183, R6 ;  /* 0x00000006b7b7e220 */ /* 0x020fe20000410000 */
[----:B--2---:R-:W-:Y:S01]  /*10b90*/  @!P5 FMUL.FTZ R184, R184, R7 ;  /* 0x00000007b8b8d220 */ /* 0x004fe20000410000 */
[----:B------:R-:W-:Y:S01]  /*10ba0*/  IADD3.X R6, PT, PT, R4, UR15, RZ, P1, !PT ;  /* 0x0000000f04067c10 */ /* 0x000fe20008ffe4ff */
[----:B------:R-:W1:Y:S01]  /*10bb0*/  LDCU.64 UR14, c[0x0][0x518] ;  /* 0x0000a300ff0e77ac */ /* 0x000e620008000a00 */
[----:B------:R-:W-:-:S02]  /*10bc0*/  ISETP.GE.AND P1, PT, R3, R10, PT ;  /* 0x0000000a0300720c */ /* 0x000fc40003f26270 */
[----:B------:R-:W-:Y:S01]  /*10bd0*/  ISETP.GE.AND P2, PT, R53, R10, PT ;  /* 0x0000000a3500720c */ /* 0x000fe20003f46270 */
[----:B----4-:R-:W-:Y:S01]  /*10be0*/  @!P4 FMUL.FTZ R185, R185, R8 ;  /* 0x00000008b9b9c220 */ /* 0x010fe20000410000 */
[-C--:B------:R-:W-:Y:S02]  /*10bf0*/  ISETP.GE.AND P4, PT, R55, R10.reuse, PT ;  /* 0x0000000a3700720c */ /* 0x080fe40003f86270 */
        /* <DEDUP_REMOVED lines=69> */
[----:B-1----:R-:W-:Y:S01]  /*11050*/  UIMAD.WIDE.U32 UR8, UR32, UR14, UR8 ;  /* 0x0000000e200872a5 */ /* 0x002fe2000f8e0008 */
[----:B--2---:R-:W-:-:S04]  /*11060*/  FADD.FTZ R18, R18, R60 ;  /* 0x0000003c12127221 */ /* 0x004fc80000010000 */
        /* <DEDUP_REMOVED lines=69> */
.L_x_2043:
        /* <DEDUP_REMOVED lines=45> */
.L_x_2178:
[----:B------:R-:W-:Y:S05]  /*11790*/  BSYNC.RECONVERGENT B0 ;  /* 0x0000000000007941 */ /* 0x000fea0003800200 */
.L_x_2177:
        /* <DEDUP_REMOVED lines=43> */
.L_x_2180:
[----:B------:R-:W-:Y:S05]  /*11a50*/  BSYNC.RECONVERGENT B0 ;  /* 0x0000000000007941 */ /* 0x000fea0003800200 */
.L_x_2179:
        /* <DEDUP_REMOVED lines=16> */
.L_x_2182:
        /* <DEDUP_REMOVED lines=32> */
.L_x_2181:
[----:B------:R-:W-:Y:S05]  /*11d60*/  EXIT ;  /* 0x000000000000794d */ /* 0x000fea0003800000 */
.L_x_2082:
[----:B------:R-:W-:Y:S01]  /*11d70*/  HFMA2 R77, -RZ, RZ, 0, 5.9604644775390625e-08 ;  /* 0x00000001ff4d7431 */ /* 0x000fe200000001ff */
[----:B------:R-:W-:Y:S02]  /*11d80*/  MOV R246, R234 ;  /* 0x000000ea00f67202 */ /* 0x000fe40000000f00 */
[----:B------:R-:W-:Y:S02]  /*11d90*/  MOV R76, RZ ;  /* 0x000000ff004c7202 */ /* 0x000fe40000000f00 */
[----:B------:R-:W-:-:S07]  /*11da0*/  MOV R79, 0xffffffff ;  /* 0xffffffff004f7802 */ /* 0x000fce0000000f00 */
[----:B01---5:R-:W-:Y:S05]  /*11db0*/  WARPSYNC.COLLECTIVE R79, `(.L_x_2183) ;  /* 0x000000004f087348 */ /* 0x023fea0003c00000 */
[----:B------:R2:W3:Y:S02]  /*11dc0*/  SHFL.UP P6, R248, R246, R77, R76 ;  /* 0x0400004df6f87389 */ /* 0x0004e400000c004c */
[----:B0123-5:R-:W-:Y:S05]  /*11dd0*/  ENDCOLLECTIVE ;  /* 0x000000000000791b */ /* 0x02ffea0003800000 */
.L_x_2183:
[----:B------:R-:W-:Y:S02]  /*11de0*/  MOV R246, R235 ;  /* 0x000000eb00f67202 */ /* 0x000fe40000000f00 */
[----:B------:R-:W-:-:S07]  /*11df0*/  MOV R78, R248 ;  /* 0x000000f8004e7202 */ /* 0x000fce0000000f00 */
[----:B------:R-:W-:Y:S05]  /*11e00*/  WARPSYNC.COLLECTIVE R79, `(.L_x_2184) ;  /* 0x000000004f087348 */ /* 0x000fea0003c00000 */
[----:B------:R0:W1:Y:S02]  /*11e10*/  SHFL.UP P6, R248, R246, R77, R76 ;  /* 0x0400004df6f87389 */ /* 0x00006400000c004c */
[----:B01----:R-:W-:Y:S05]  /*11e20*/  ENDCOLLECTIVE ;  /* 0x000000000000791b */ /* 0x003fea0003800000 */
.L_x_2184:
[----:B------:R-:W-:Y:S02]  /*11e30*/  MOV R246, R236 ;  /* 0x000000ec00f67202 */ /* 0x000fe40000000f00 */
[----:B------:R-:W-:-:S07]  /*11e40*/  MOV R225, R248 ;  /* 0x000000f800e17202 */ /* 0x000fce0000000f00 */
[----:B------:R-:W-:Y:S05]  /*11e50*/  WARPSYNC.COLLECTIVE R79, `(.L_x_2185) ;  /* 0x000000004f087348 */ /* 0x000fea0003c00000 */
[----:B------:R0:W1:Y:S02]  /*11e60*/  SHFL.UP P6, R248, R246, R77, R76 ;  /* 0x0400004df6f87389 */ /* 0x00006400000c004c */
[----:B01----:R-:W-:Y:S05]  /*11e70*/  ENDCOLLECTIVE ;  /* 0x000000000000791b */ /* 0x003fea0003800000 */
.L_x_2185:
[----:B------:R-:W-:Y:S02]  /*11e80*/  MOV R246, R245 ;  /* 0x000000f500f67202 */ /* 0x000fe40000000f00 */
[----:B------:R-:W-:-:S07]  /*11e90*/  MOV R247, R248 ;  /* 0x000000f800f77202 */ /* 0x000fce0000000f00 */
[----:B------:R-:W-:Y:S05]  /*11ea0*/  WARPSYNC.COLLECTIVE R79, `(.L_x_2186) ;  /* 0x000000004f087348 */ /* 0x000fea0003c00000 */
[----:B------:R0:W1:Y:S02]  /*11eb0*/  SHFL.UP P6, R248, R246, R77, R76 ;  /* 0x0400004df6f87389 */ /* 0x00006400000c004c */
[----:B01----:R-:W-:Y:S05]  /*11ec0*/  ENDCOLLECTIVE ;  /* 0x000000000000791b */ /* 0x003fea0003800000 */
.L_x_2186:
        /* <DEDUP_REMOVED lines=17> */
.L_x_2187:
[----:B------:R-:W-:Y:S02]  /*11fe0*/  MOV R246, R235 ;  /* 0x000000eb00f67202 */ /* 0x000fe40000000f00 */
[----:B------:R-:W-:-:S07]  /*11ff0*/  MOV R78, R248 ;  /* 0x000000f8004e7202 */ /* 0x000fce0000000f00 */
[----:B------:R-:W-:Y:S05]  /*12000*/  WARPSYNC.COLLECTIVE R79, `(.L_x_2188) ;  /* 0x000000004f087348 */ /* 0x000fea0003c00000 */
[----:B------:R0:W1:Y:S02]  /*12010*/  SHFL.UP P6, R248, R246, R77, R76 ;  /* 0x0400004df6f87389 */ /* 0x00006400000c004c */
[----:B01----:R-:W-:Y:S05]  /*12020*/  ENDCOLLECTIVE ;  /* 0x000000000000791b */ /* 0x003fea0003800000 */
.L_x_2188:
[----:B------:R-:W-:Y:S02]  /*12030*/  MOV R246, R236 ;  /* 0x000000ec00f67202 */ /* 0x000fe40000000f00 */
[----:B------:R-:W-:-:S07]  /*12040*/  MOV R225, R248 ;  /* 0x000000f800e17202 */ /* 0x000fce0000000f00 */
[----:B------:R-:W-:Y:S05]  /*12050*/  WARPSYNC.COLLECTIVE R79, `(.L_x_2189) ;  /* 0x000000004f087348 */ /* 0x000fea0003c00000 */
[----:B------:R0:W1:Y:S02]  /*12060*/  SHFL.UP P6, R248, R246, R77, R76 ;  /* 0x0400004df6f87389 */ /* 0x00006400000c004c */
[----:B01----:R-:W-:Y:S05]  /*12070*/  ENDCOLLECTIVE ;  /* 0x000000000000791b */ /* 0x003fea0003800000 */
.L_x_2189:
[----:B------:R-:W-:Y:S02]  /*12080*/  MOV R246, R245 ;  /* 0x000000f500f67202 */ /* 0x000fe40000000f00 */
[----:B------:R-:W-:-:S07]  /*12090*/  MOV R247, R248 ;  /* 0x000000f800f77202 */ /* 0x000fce0000000f00 */
[----:B------:R-:W-:Y:S05]  /*120a0*/  WARPSYNC.COLLECTIVE R79, `(.L_x_2190) ;  /* 0x000000004f087348 */ /* 0x000fea0003c00000 */
[----:B------:R0:W1:Y:S02]  /*120b0*/  SHFL.UP P6, R248, R246, R77, R76 ;  /* 0x0400004df6f87389 */ /* 0x00006400000c004c */
[----:B01----:R-:W-:Y:S05]  /*120c0*/  ENDCOLLECTIVE ;  /* 0x000000000000791b */ /* 0x003fea0003800000 */
.L_x_2190:
        /* <DEDUP_REMOVED lines=17> */
.L_x_2191:
[----:B------:R-:W-:Y:S02]  /*121e0*/  MOV R246, R235 ;  /* 0x000000eb00f67202 */ /* 0x000fe40000000f00 */
[----:B------:R-:W-:-:S07]  /*121f0*/  MOV R78, R248 ;  /* 0x000000f8004e7202 */ /* 0x000fce0000000f00 */
[----:B------:R-:W-:Y:S05]  /*12200*/  WARPSYNC.COLLECTIVE R79, `(.L_x_2192) ;  /* 0x000000004f087348 */ /* 0x000fea0003c00000 */
[----:B------:R0:W1:Y:S02]  /*12210*/  SHFL.UP P6, R248, R246, R77, R76 ;  /* 0x0400004df6f87389 */ /* 0x00006400000c004c */
[----:B01----:R-:W-:Y:S05]  /*12220*/  ENDCOLLECTIVE ;  /* 0x000000000000791b */ /* 0x003fea0003800000 */
.L_x_2192:
[----:B------:R-:W-:Y:S02]  /*12230*/  MOV R246, R236 ;  /* 0x000000ec00f67202 */ /* 0x000fe40000000f00 */
[----:B------:R-:W-:-:S07]  /*12240*/  MOV R225, R248 ;  /* 0x000000f800e17202 */ /* 0x000fce0000000f00 */
[----:B------:R-:W-:Y:S05]  /*12250*/  WARPSYNC.COLLECTIVE R79, `(.L_x_2193) ;  /* 0x000000004f087348 */ /* 0x000fea0003c00000 */
[----:B------:R0:W1:Y:S02]  /*12260*/  SHFL.UP P6, R248, R246, R77, R76 ;  /* 0x0400004df6f87389 */ /* 0x00006400000c004c */
[----:B01----:R-:W-:Y:S05]  /*12270*/  ENDCOLLECTIVE ;  /* 0x000000000000791b */ /* 0x003fea0003800000 */
.L_x_2193:
[----:B------:R-:W-:Y:S02]  /*12280*/  MOV R246, R245 ;  /* 0x000000f500f67202 */ /* 0x000fe40000000f00 */
[----:B------:R-:W-:-:S07]  /*12290*/  MOV R247, R248 ;  /* 0x000000f800f77202 */ /* 0x000fce0000000f00 */
[----:B------:R-:W-:Y:S05]  /*122a0*/  WARPSYNC.COLLECTIVE R79, `(.L_x_2194) ;  /* 0x000000004f087348 */ /* 0x000fea0003c00000 */
[----:B------:R0:W1:Y:S02]  /*122b0*/  SHFL.UP P6, R248, R246, R77, R76 ;  /* 0x0400004df6f87389 */ /* 0x00006400000c004c */
[----:B01----:R-:W-:Y:S05]  /*122c0*/  ENDCOLLECTIVE ;  /* 0x000000000000791b */ /* 0x003fea0003800000 */
.L_x_2194:
        /* <DEDUP_REMOVED lines=17> */
.L_x_2195:
[----:B------:R-:W-:Y:S02]  /*123e0*/  MOV R246, R235 ;  /* 0x000000eb00f67202 */ /* 0x000fe40000000f00 */
[----:B------:R-:W-:-:S07]  /*123f0*/  MOV R78, R248 ;  /* 0x000000f8004e7202 */ /* 0x000fce0000000f00 */
[----:B------:R-:W-:Y:S05]  /*12400*/  WARPSYNC.COLLECTIVE R79, `(.L_x_2196) ;  /* 0x000000004f087348 */ /* 0x000fea0003c00000 */
[----:B------:R0:W1:Y:S02]  /*12410*/  SHFL.UP P6, R248, R246, R77, R76 ;  /* 0x0400004df6f87389 */ /* 0x00006400000c004c */
[----:B01----:R-:W-:Y:S05]  /*12420*/  ENDCOLLECTIVE ;  /* 0x000000000000791b */ /* 0x003fea0003800000 */
.L_x_2196:
[----:B------:R-:W-:Y:S02]  /*12430*/  MOV R246, R236 ;  /* 0x000000ec00f67202 */ /* 0x000fe40000000f00 */
[----:B------:R-:W-:-:S07]  /*12440*/  MOV R225, R248 ;  /* 0x000000f800e17202 */ /* 0x000fce0000000f00 */
[----:B------:R-:W-:Y:S05]  /*12450*/  WARPSYNC.COLLECTIVE R79, `(.L_x_2197) ;  /* 0x000000004f087348 */ /* 0x000fea0003c00000 */
[----:B------:R0:W1:Y:S02]  /*12460*/  SHFL.UP P6, R248, R246, R77, R76 ;  /* 0x0400004df6f87389 */ /* 0x00006400000c004c */
[----:B01----:R-:W-:Y:S05]  /*12470*/  ENDCOLLECTIVE ;  /* 0x000000000000791b */ /* 0x003fea0003800000 */
.L_x_2197:
[----:B------:R-:W-:Y:S02]  /*12480*/  MOV R246, R245 ;  /* 0x000000f500f67202 */ /* 0x000fe40000000f00 */
[----:B------:R-:W-:-:S07]  /*12490*/  MOV R247, R248 ;  /* 0x000000f800f77202 */ /* 0x000fce0000000f00 */
[----:B------:R-:W-:Y:S05]  /*124a0*/  WARPSYNC.COLLECTIVE R79, `(.L_x_2198) ;  /* 0x000000004f087348 */ /* 0x000fea0003c00000 */
[----:B------:R0:W1:Y:S02]  /*124b0*/  SHFL.UP P6, R248, R246, R77, R76 ;  /* 0x0400004df6f87389 */ /* 0x00006400000c004c */
[----:B01----:R-:W-:Y:S05]  /*124c0*/  ENDCOLLECTIVE ;  /* 0x000000000000791b */ /* 0x003fea0003800000 */
.L_x_2198:
        /* <DEDUP_REMOVED lines=17> */
.L_x_2199:
[----:B------:R-:W-:Y:S02]  /*125e0*/  MOV R246, R235 ;  /* 0x000000eb00f67202 */ /* 0x000fe40000000f00 */
[----:B------:R-:W-:-:S07]  /*125f0*/  MOV R78, R248 ;  /* 0x000000f8004e7202 */ /* 0x000fce0000000f00 */
[----:B------:R-:W-:Y:S05]  /*12600*/  WARPSYNC.COLLECTIVE R79, `(.L_x_2200) ;  /* 0x000000004f087348 */ /* 0x000fea0003c00000 */
[----:B------:R0:W1:Y:S02]  /*12610*/  SHFL.UP P6, R248, R246, R77, R76 ;  /* 0x0400004df6f87389 */ /* 0x00006400000c004c */
[----:B01----:R-:W-:Y:S05]  /*12620*/  ENDCOLLECTIVE ;  /* 0x000000000000791b */ /* 0x003fea0003800000 */
.L_x_2200:
[----:B------:R-:W-:Y:S02]  /*12630*/  MOV R246, R236 ;  /* 0x000000ec00f67202 */ /* 0x000fe40000000f00 */
[----:B------:R-:W-:-:S07]  /*12640*/  MOV R225, R248 ;  /* 0x000000f800e17202 */ /* 0x000fce0000000f00 */
[----:B------:R-:W-:Y:S05]  /*12650*/  WARPSYNC.COLLECTIVE R79, `(.L_x_2201) ;  /* 0x000000004f087348 */ /* 0x000fea0003c00000 */
[----:B------:R0:W1:Y:S02]  /*12660*/  SHFL.UP P6, R248, R246, R77, R76 ;  /* 0x0400004df6f87389 */ /* 0x00006400000c004c */
[----:B01----:R-:W-:Y:S05]  /*12670*/  ENDCOLLECTIVE ;  /* 0x000000000000791b */ /* 0x003fea0003800000 */
.L_x_2201:
[----:B------:R-:W-:Y:S02]  /*12680*/  MOV R246, R245 ;  /* 0x000000f500f67202 */ /* 0x000fe40000000f00 */
[----:B------:R-:W-:-:S07]  /*12690*/  MOV R247, R248 ;  /* 0x000000f800f77202 */ /* 0x000fce0000000f00 */
[----:B------:R-:W-:Y:S05]  /*126a0*/  WARPSYNC.COLLECTIVE R79, `(.L_x_2202) ;  /* 0x000000004f087348 */ /* 0x000fea0003c00000 */
[----:B------:R0:W1:Y:S02]  /*126b0*/  SHFL.UP P6, R248, R246, R77, R76 ;  /* 0x0400004df6f87389 */ /* 0x00006400000c004c */
[----:B01----:R-:W-:Y:S05]  /*126c0*/  ENDCOLLECTIVE ;  /* 0x000000000000791b */ /* 0x003fea0003800000 */
.L_x_2202:
[----:B------:R-:W-:Y:S01]  /*126d0*/  MOV R76, R248 ;  /* 0x000000f8004c7202 */ /* 0x000fe20000000f00 */
[----:B------:R-:W-:Y:S06]  /*126e0*/  BRA `(.L_x_2203) ;  /* 0xffffff7400887947 */ /* 0x000fec000383ffff */
.L_x_2083:
        /* <DEDUP_REMOVED lines=8> */
.L_x_2205:
[----:B------:R-:W-:Y:S05]  /*12770*/  BSYNC B0 ;  /* 0x0000000000007941 */ /* 0x000fea0003800000 */
.L_x_2204:
[----:B------:R-:W-:Y:S05]  /*12780*/  BRA `(.L_x_2206) ;  /* 0xffffff7400947947 */ /* 0x000fea000383ffff */
.L_x_2084:
        /* <DEDUP_REMOVED lines=8> */
.L_x_2208:
[----:B------:R-:W-:Y:S05]  /*12810*/  BSYNC B0 ;  /* 0x0000000000007941 */ /* 0x000fea0003800000 */
.L_x_2207:
[----:B------:R-:W-:Y:S05]  /*12820*/  BRA `(.L_x_2209) ;  /* 0xffffff7400747947 */ /* 0x000fea000383ffff */
.L_x_2085:
        /* <DEDUP_REMOVED lines=8> */
.L_x_2211:
[----:B------:R-:W-:Y:S05]  /*128b0*/  BSYNC B0 ;  /* 0x0000000000007941 */ /* 0x000fea0003800000 */
.L_x_2210:
[----:B------:R-:W-:Y:S05]  /*128c0*/  BRA `(.L_x_2212) ;  /* 0xffffff7400547947 */ /* 0x000fea000383ffff */
.L_x_2086:
        /* <DEDUP_REMOVED lines=8> */
.L_x_2214:
[----:B------:R-:W-:Y:S05]  /*12950*/  BSYNC B0 ;  /* 0x0000000000007941 */ /* 0x000fea0003800000 */
.L_x_2213:
[----:B------:R-:W-:Y:S05]  /*12960*/  BRA `(.L_x_2215) ;  /* 0xffffff7400347947 */ /* 0x000fea000383ffff */
.L_x_2087:
        /* <DEDUP_REMOVED lines=8> */
.L_x_2217:
[----:B------:R-:W-:Y:S05]  /*129f0*/  BSYNC B0 ;  /* 0x0000000000007941 */ /* 0x000fea0003800000 */
.L_x_2216:
        /* <DEDUP_REMOVED lines=9> */
.L_x_2218:
[----:B------:R-:W-:Y:S02]  /*12a90*/  MOV R246, R236 ;  /* 0x000000ec00f67202 */ /* 0x000fe40000000f00 */
[----:B------:R-:W-:-:S07]  /*12aa0*/  MOV R235, R248 ;  /* 0x000000f800eb7202 */ /* 0x000fce0000000f00 */
[----:B------:R-:W-:Y:S05]  /*12ab0*/  WARPSYNC.COLLECTIVE R79, `(.L_x_2219) ;  /* 0x000000004f087348 */ /* 0x000fea0003c00000 */
[----:B------:R0:W1:Y:S02]  /*12ac0*/  SHFL.UP P6, R248, R246, R77, R76 ;  /* 0x0400004df6f87389 */ /* 0x00006400000c004c */
[----:B01----:R-:W-:Y:S05]  /*12ad0*/  ENDCOLLECTIVE ;  /* 0x000000000000791b */ /* 0x003fea0003800000 */
.L_x_2219:
[----:B------:R-:W-:Y:S02]  /*12ae0*/  MOV R246, R245 ;  /* 0x000000f500f67202 */ /* 0x000fe40000000f00 */
[----:B------:R-:W-:-:S07]  /*12af0*/  MOV R236, R248 ;  /* 0x000000f800ec7202 */ /* 0x000fce0000000f00 */
[----:B------:R-:W-:Y:S05]  /*12b00*/  WARPSYNC.COLLECTIVE R79, `(.L_x_2220) ;  /* 0x000000004f087348 */ /* 0x000fea0003c00000 */
[----:B------:R0:W1:Y:S02]  /*12b10*/  SHFL.UP P6, R248, R246, R77, R76 ;  /* 0x0400004df6f87389 */ /* 0x00006400000c004c */
[----:B01----:R-:W-:Y:S05]  /*12b20*/  ENDCOLLECTIVE ;  /* 0x000000000000791b */ /* 0x003fea0003800000 */
.L_x_2220:
[----:B------:R-:W-:Y:S01]  /*12b30*/  HFMA2 R77, -RZ, RZ, 0, 0 ;  /* 0x00000000ff4d7431 */ /* 0x000fe200000001ff */
[----:B------:R-:W-:-:S07]  /*12b40*/  MOV R76, 0x1f ;  /* 0x0000001f004c7802 */ /* 0x000fce0000000f00 */
[----:B------:R-:W-:Y:S05]  /*12b50*/  WARPSYNC.COLLECTIVE R79, `(.L_x_2221) ;  /* 0x000000004f087348 */ /* 0x000fea0003c00000 */
[----:B------:R0:W1:Y:S02]  /*12b60*/  SHFL.IDX P3, R225, R78, R77, R76 ;  /* 0x0000004d4ee17389 */ /* 0x000064000006004c */
[----:B01----:R-:W-:Y:S05]  /*12b70*/  ENDCOLLECTIVE ;  /* 0x000000000000791b */ /* 0x003fea0003800000 */
.L_x_2221:
[----:B------:R-:W-:Y:S02]  /*12b80*/  MOV R245, R248 ;  /* 0x000000f800f57202 */ /* 0x000fe40000000f00 */
[----:B------:R-:W-:Y:S02]  /*12b90*/  MOV R78, R61 ;  /* 0x0000003d004e7202 */ /* 0x000fe40000000f00 */
[----:B------:R-:W-:-:S07]  /*12ba0*/  MOV R60, R225 ;  /* 0x000000e1003c7202 */ /* 0x000fce0000000f00 */
[----:B------:R-:W-:Y:S05]  /*12bb0*/  WARPSYNC.COLLECTIVE R79, `(.L_x_2222) ;  /* 0x000000004f087348 */ /* 0x000fea0003c00000 */
[----:B------:R0:W1:Y:S02]  /*12bc0*/  SHFL.IDX P3, R225, R78, R77, R76 ;  /* 0x0000004d4ee17389 */ /* 0x000064000006004c */
[----:B01----:R-:W-:Y:S05]  /*12bd0*/  ENDCOLLECTIVE ;  /* 0x000000000000791b */ /* 0x003fea0003800000 */
.L_x_2222:
[----:B------:R-:W-:Y:S02]  /*12be0*/  MOV R78, R62 ;  /* 0x0000003e004e7202 */ /* 0x000fe40000000f00 */
[----:B------:R-:W-:-:S07]  /*12bf0*/  MOV R61, R225 ;  /* 0x000000e1003d7202 */ /* 0x000fce0000000f00 */
[----:B------:R-:W-:Y:S05]  /*12c00*/  WARPSYNC.COLLECTIVE R79, `(.L_x_2223) ;  /* 0x000000004f087348 */ /* 0x000fea0003c00000 */
[----:B------:R0:W1:Y:S02]  /*12c10*/  SHFL.IDX P3, R225, R78, R77, R76 ;  /* 0x0000004d4ee17389 */ /* 0x000064000006004c */
[----:B01----:R-:W-:Y:S05]  /*12c20*/  ENDCOLLECTIVE ;  /* 0x000000000000791b */ /* 0x003fea0003800000 */
.L_x_2223:
[----:B------:R-:W-:Y:S02]  /*12c30*/  MOV R78, R63 ;  /* 0x0000003f004e7202 */ /* 0x000fe40000000f00 */
[----:B------:R-:W-:-:S07]  /*12c40*/  MOV R62, R225 ;  /* 0x000000e1003e7202 */ /* 0x000fce0000000f00 */
[----:B------:R-:W-:Y:S05]  /*12c50*/  WARPSYNC.COLLECTIVE R79, `(.L_x_2224) ;  /* 0x000000004f087348 */ /* 0x000fea0003c00000 */
[----:B------:R0:W1:Y:S02]  /*12c60*/  SHFL.IDX P3, R225, R78, R77, R76 ;  /* 0x0000004d4ee17389 */ /* 0x000064000006004c */
[----:B01----:R-:W-:Y:S05]  /*12c70*/  ENDCOLLECTIVE ;  /* 0x000000000000791b */ /* 0x003fea0003800000 */
.L_x_2224:
[----:B------:R-:W-:Y:S01]  /*12c80*/  MOV R63, R225 ;  /* 0x000000e1003f7202 */ /* 0x000fe20000000f00 */
[----:B------:R-:W-:Y:S06]  /*12c90*/  BRA `(.L_x_2225) ;  /* 0xffffff7000907947 */ /* 0x000fec000383ffff */
.L_x_2089:
[----:B------:R-:W-:Y:S01]  /*12ca0*/  HFMA2 R251, -RZ, RZ, 0, 5.9604644775390625e-08 ;  /* 0x00000001fffb7431 */ /* 0x000fe200000001ff */
[----:B------:R-:W-:Y:S02]  /*12cb0*/  MOV R252, R245 ;  /* 0x000000f500fc7202 */ /* 0x000fe40000000f00 */
[----:B------:R-:W-:Y:S02]  /*12cc0*/  MOV R76, 0x1f ;  /* 0x0000001f004c7802 */ /* 0x000fe40000000f00 */
[----:B------:R-:W-:-:S07]  /*12cd0*/  MOV R79, 0xffffffff ;  /* 0xffffffff004f7802 */ /* 0x000fce0000000f00 */
[----:B------:R-:W-:Y:S05]  /*12ce0*/  WARPSYNC.COLLECTIVE R79, `(.L_x_2226) ;  /* 0x000000004f087348 */ /* 0x000fea0003c00000 */
[----:B------:R0:W1:Y:S02]  /*12cf0*/  SHFL.DOWN P0, R225, R252, R251, R76 ;  /* 0x080000fbfce17389 */ /* 0x000064000000004c */
[----:B01----:R-:W-:Y:S05]  /*12d00*/  ENDCOLLECTIVE ;  /* 0x000000000000791b */ /* 0x003fea0003800000 */
.L_x_2226:
[----:B------:R-:W-:Y:S02]  /*12d10*/  MOV R252, R246 ;  /* 0x000000f600fc7202 */ /* 0x000fe40000000f00 */
[----:B------:R-:W-:-:S07]  /*12d20*/  MOV R77, R225 ;  /* 0x000000e1004d7202 */ /* 0x000fce0000000f00 */
[----:B------:R-:W-:Y:S05]  /*12d30*/  WARPSYNC.COLLECTIVE R79, `(.L_x_2227) ;  /* 0x000000004f087348 */ /* 0x000fea0003c00000 */
[----:B------:R0:W1:Y:S02]  /*12d40*/  SHFL.DOWN P0, R225, R252, R251, R76 ;  /* 0x080000fbfce17389 */ /* 0x000064000000004c */
[----:B01----:R-:W-:Y:S05]  /*12d50*/  ENDCOLLECTIVE ;  /* 0x000000000000791b */ /* 0x003fea0003800000 */
.L_x_2227:
[----:B------:R-:W-:Y:S02]  /*12d60*/  MOV R252, R247 ;  /* 0x000000f700fc7202 */ /* 0x000fe40000000f00 */
[----:B------:R-:W-:-:S07]  /*12d70*/  MOV R78, R225 ;  /* 0x000000e1004e7202 */ /* 0x000fce0000000f00 */
[----:B------:R-:W-:Y:S05]  /*12d80*/  WARPSYNC.COLLECTIVE R79, `(.L_x_2228) ;  /* 0x000000004f087348 */ /* 0x000fea0003c00000 */
[----:B------:R0:W1:Y:S02]  /*12d90*/  SHFL.DOWN P0, R225, R252, R251, R76 ;  /* 0x080000fbfce17389 */ /* 0x000064000000004c */
[----:B01----:R-:W-:Y:S05]  /*12da0*/  ENDCOLLECTIVE ;  /* 0x000000000000791b */ /* 0x003fea0003800000 */
.L_x_2228:
[----:B------:R-:W-:Y:S02]  /*12db0*/  MOV R252, R248 ;  /* 0x000000f800fc7202 */ /* 0x000fe40000000f00 */
[----:B------:R-:W-:-:S07]  /*12dc0*/  MOV R123, R225 ;  /* 0x000000e1007b7202 */ /* 0x000fce0000000f00 */
[----:B------:R-:W-:Y:S05]  /*12dd0*/  WARPSYNC.COLLECTIVE R79, `(.L_x_2229) ;  /* 0x000000004f087348 */ /* 0x000fea0003c00000 */
[----:B------:R0:W1:Y:S02]  /*12de0*/  SHFL.DOWN P0, R225, R252, R251, R76 ;  /* 0x080000fbfce17389 */ /* 0x000064000000004c */
[----:B01----:R-:W-:Y:S05]  /*12df0*/  ENDCOLLECTIVE ;  /* 0x000000000000791b */ /* 0x003fea0003800000 */
.L_x_2229:
[----:B------:R-:W-:Y:S01]  /*12e00*/  MOV R76, R225 ;  /* 0x000000e1004c7202 */ /* 0x000fe20000000f00 */
[----:B------:R-:W-:Y:S06]  /*12e10*/  BRA `(.L_x_2230) ;  /* 0xffffff8400b07947 */ /* 0x000fec000383ffff */
.L_x_2092:
        /* <DEDUP_REMOVED lines=8> */
.L_x_2232:
[----:B------:R-:W-:Y:S05]  /*12ea0*/  BSYNC B0 ;  /* 0x0000000000007941 */ /* 0x000fea0003800000 */
.L_x_2231:
        /* <DEDUP_REMOVED lines=8> */
.L_x_2233:
[----:B------:R-:W-:Y:S02]  /*12f30*/  MOV R252, R247 ;  /* 0x000000f700fc7202 */ /* 0x000fe40000000f00 */
[----:B------:R-:W-:-:S07]  /*12f40*/  MOV R78, R225 ;  /* 0x000000e1004e7202 */ /* 0x000fce0000000f00 */
[----:B------:R-:W-:Y:S05]  /*12f50*/  WARPSYNC.COLLECTIVE R79, `(.L_x_2234) ;  /* 0x000000004f087348 */ /* 0x000fea0003c00000 */
[----:B------:R0:W1:Y:S02]  /*12f60*/  SHFL.DOWN P0, R225, R252, R251, R76 ;  /* 0x080000fbfce17389 */ /* 0x000064000000004c */
[----:B01----:R-:W-:Y:S05]  /*12f70*/  ENDCOLLECTIVE ;  /* 0x000000000000791b */ /* 0x003fea0003800000 */
.L_x_2234:
[----:B------:R-:W-:Y:S02]  /*12f80*/  MOV R252, R248 ;  /* 0x000000f800fc7202 */ /* 0x000fe40000000f00 */
[----:B------:R-:W-:-:S07]  /*12f90*/  MOV R123, R225 ;  /* 0x000000e1007b7202 */ /* 0x000fce0000000f00 */
[----:B------:R-:W-:Y:S05]  /*12fa0*/  WARPSYNC.COLLECTIVE R79, `(.L_x_2235) ;  /* 0x000000004f087348 */ /* 0x000fea0003c00000 */
[----:B------:R0:W1:Y:S02]  /*12fb0*/  SHFL.DOWN P0, R225, R252, R251, R76 ;  /* 0x080000fbfce17389 */ /* 0x000064000000004c */
[----:B01----:R-:W-:Y:S05]  /*12fc0*/  ENDCOLLECTIVE ;  /* 0x000000000000791b */ /* 0x003fea0003800000 */
.L_x_2235:
[----:B------:R-:W-:Y:S01]  /*12fd0*/  MOV R79, R225 ;  /* 0x000000e1004f7202 */ /* 0x000fe20000000f00 */
[----:B------:R-:W-:Y:S06]  /*12fe0*/  BRA `(.L_x_2236) ;  /* 0xffffff8400947947 */ /* 0x000fec000383ffff */
.L_x_2095:
        /* <DEDUP_REMOVED lines=8> */
.L_x_2238:
[----:B------:R-:W-:Y:S05]  /*13070*/  BSYNC B0 ;  /* 0x0000000000007941 */ /* 0x000fea0003800000 */
.L_x_2237:
        /* <DEDUP_REMOVED lines=8> */
.L_x_2239:
[----:B------:R-:W-:Y:S02]  /*13100*/  MOV R252, R247 ;  /* 0x000000f700fc7202 */ /* 0x000fe40000000f00 */
[----:B------:R-:W-:-:S07]  /*13110*/  MOV R78, R225 ;  /* 0x000000e1004e7202 */ /* 0x000fce0000000f00 */
[----:B------:R-:W-:Y:S05]  /*13120*/  WARPSYNC.COLLECTIVE R79, `(.L_x_2240) ;  /* 0x000000004f087348 */ /* 0x000fea0003c00000 */
[----:B------:R0:W1:Y:S02]  /*13130*/  SHFL.DOWN P0, R225, R252, R251, R76 ;  /* 0x080000fbfce17389 */ /* 0x000064000000004c */
[----:B01----:R-:W-:Y:S05]  /*13140*/  ENDCOLLECTIVE ;  /* 0x000000000000791b */ /* 0x003fea0003800000 */
.L_x_2240:
[----:B------:R-:W-:Y:S02]  /*13150*/  MOV R252, R248 ;  /* 0x000000f800fc7202 */ /* 0x000fe40000000f00 */
[----:B------:R-:W-:-:S07]  /*13160*/  MOV R123, R225 ;  /* 0x000000e1007b7202 */ /* 0x000fce0000000f00 */
[----:B------:R-:W-:Y:S05]  /*13170*/  WARPSYNC.COLLECTIVE R79, `(.L_x_2241) ;  /* 0x000000004f087348 */ /* 0x000fea0003c00000 */
[----:B------:R0:W1:Y:S02]  /*13180*/  SHFL.DOWN P0, R225, R252, R251, R76 ;  /* 0x080000fbfce17389 */ /* 0x000064000000004c */
[----:B01----:R-:W-:Y:S05]  /*13190*/  ENDCOLLECTIVE ;  /* 0x000000000000791b */ /* 0x003fea0003800000 */
.L_x_2241:
[----:B------:R-:W-:Y:S01]  /*131a0*/  MOV R79, R225 ;  /* 0x000000e1004f7202 */ /* 0x000fe20000000f00 */
[----:B------:R-:W-:Y:S06]  /*131b0*/  BRA `(.L_x_2242) ;  /* 0xffffff8400787947 */ /* 0x000fec000383ffff */
.L_x_2098:
        /* <DEDUP_REMOVED lines=8> */
.L_x_2244:
[----:B------:R-:W-:Y:S05]  /*13240*/  BSYNC B0 ;  /* 0x0000000000007941 */ /* 0x000fea0003800000 */
.L_x_2243:
        /* <DEDUP_REMOVED lines=8> */
.L_x_2245:
[----:B------:R-:W-:Y:S02]  /*132d0*/  MOV R252, R247 ;  /* 0x000000f700fc7202 */ /* 0x000fe40000000f00 */
[----:B------:R-:W-:-:S07]  /*132e0*/  MOV R78, R225 ;  /* 0x000000e1004e7202 */ /* 0x000fce0000000f00 */
[----:B------:R-:W-:Y:S05]  /*132f0*/  WARPSYNC.COLLECTIVE R79, `(.L_x_2246) ;  /* 0x000000004f087348 */ /* 0x000fea0003c00000 */
[----:B------:R0:W1:Y:S02]  /*13300*/  SHFL.DOWN P0, R225, R252, R251, R76 ;  /* 0x080000fbfce17389 */ /* 0x000064000000004c */
[----:B01----:R-:W-:Y:S05]  /*13310*/  ENDCOLLECTIVE ;  /* 0x000000000000791b */ /* 0x003fea0003800000 */
.L_x_2246:
[----:B------:R-:W-:Y:S02]  /*13320*/  MOV R252, R248 ;  /* 0x000000f800fc7202 */ /* 0x000fe40000000f00 */
[----:B------:R-:W-:-:S07]  /*13330*/  MOV R123, R225 ;  /* 0x000000e1007b7202 */ /* 0x000fce0000000f00 */
[----:B------:R-:W-:Y:S05]  /*13340*/  WARPSYNC.COLLECTIVE R79, `(.L_x_2247) ;  /* 0x000000004f087348 */ /* 0x000fea0003c00000 */
[----:B------:R0:W1:Y:S02]  /*13350*/  SHFL.DOWN P0, R225, R252, R251, R76 ;  /* 0x080000fbfce17389 */ /* 0x000064000000004c */
[----:B01----:R-:W-:Y:S05]  /*13360*/  ENDCOLLECTIVE ;  /* 0x000000000000791b */ /* 0x003fea0003800000 */
.L_x_2247:
[----:B------:R-:W-:Y:S01]  /*13370*/  MOV R79, R225 ;  /* 0x000000e1004f7202 */ /* 0x000fe20000000f00 */
[----:B------:R-:W-:Y:S06]  /*13380*/  BRA `(.L_x_2248) ;  /* 0xffffff84005c7947 */ /* 0x000fec000383ffff */
.L_x_2101:
        /* <DEDUP_REMOVED lines=8> */
.L_x_2250:
[----:B------:R-:W-:Y:S05]  /*13410*/  BSYNC B0 ;  /* 0x0000000000007941 */ /* 0x000fea0003800000 */
.L_x_2249:
        /* <DEDUP_REMOVED lines=8> */
.L_x_2251:
[----:B------:R-:W-:Y:S02]  /*134a0*/  MOV R252, R247 ;  /* 0x000000f700fc7202 */ /* 0x000fe40000000f00 */
[----:B------:R-:W-:-:S07]  /*134b0*/  MOV R78, R225 ;  /* 0x000000e1004e7202 */ /* 0x000fce0000000f00 */
[----:B------:R-:W-:Y:S05]  /*134c0*/  WARPSYNC.COLLECTIVE R79, `(.L_x_2252) ;  /* 0x000000004f087348 */ /* 0x000fea0003c00000 */
[----:B------:R0:W1:Y:S02]  /*134d0*/  SHFL.DOWN P0, R225, R252, R251, R76 ;  /* 0x080000fbfce17389 */ /* 0x000064000000004c */
[----:B01----:R-:W-:Y:S05]  /*134e0*/  ENDCOLLECTIVE ;  /* 0x000000000000791b */ /* 0x003fea0003800000 */
.L_x_2252:
[----:B------:R-:W-:Y:S02]  /*134f0*/  MOV R252, R248 ;  /* 0x000000f800fc7202 */ /* 0x000fe40000000f00 */
[----:B------:R-:W-:-:S07]  /*13500*/  MOV R123, R225 ;  /* 0x000000e1007b7202 */ /* 0x000fce0000000f00 */
[----:B------:R-:W-:Y:S05]  /*13510*/  WARPSYNC.COLLECTIVE R79, `(.L_x_2253) ;  /* 0x000000004f087348 */ /* 0x000fea0003c00000 */
[----:B------:R0:W1:Y:S02]  /*13520*/  SHFL.DOWN P0, R225, R252, R251, R76 ;  /* 0x080000fbfce17389 */ /* 0x000064000000004c */
[----:B01----:R-:W-:Y:S05]  /*13530*/  ENDCOLLECTIVE ;  /* 0x000000000000791b */ /* 0x003fea0003800000 */
.L_x_2253:
[----:B------:R-:W-:Y:S01]  /*13540*/  MOV R79, R225 ;  /* 0x000000e1004f7202 */ /* 0x000fe20000000f00 */
[----:B------:R-:W-:Y:S06]  /*13550*/  BRA `(.L_x_2254) ;  /* 0xffffff8400407947 */ /* 0x000fec000383ffff */
.L_x_2104:
        /* <DEDUP_REMOVED lines=8> */
.L_x_2256:
[----:B------:R-:W-:Y:S05]  /*135e0*/  BSYNC B0 ;  /* 0x0000000000007941 */ /* 0x000fea0003800000 */
.L_x_2255:
        /* <DEDUP_REMOVED lines=10> */
.L_x_2257:
[----:B------:R-:W-:Y:S02]  /*13690*/  MOV R78, R247 ;  /* 0x000000f7004e7202 */ /* 0x000fe40000000f00 */
[----:B------:R-:W-:-:S07]  /*136a0*/  MOV R234, R225 ;  /* 0x000000e100ea7202 */ /* 0x000fce0000000f00 */
[----:B------:R-:W-:Y:S05]  /*136b0*/  WARPSYNC.COLLECTIVE R79, `(.L_x_2258) ;  /* 0x000000004f087348 */ /* 0x000fea0003c00000 */
[----:B------:R0:W1:Y:S02]  /*136c0*/  SHFL.IDX P3, R225, R78, R77, R76 ;  /* 0x0000004d4ee17389 */ /* 0x000064000006004c */
[----:B01----:R-:W-:Y:S05]  /*136d0*/  ENDCOLLECTIVE ;  /* 0x000000000000791b */ /* 0x003fea0003800000 */
.L_x_2258:
        /* <DEDUP_REMOVED lines=16> */
.L_x_2259:
[----:B------:R-:W-:Y:S01]  /*137e0*/  MOV R78, R72 ;  /* 0x00000048004e7202 */ /* 0x000fe20000000f00 */
[----:B------:R-:W-:-:S07]  /*137f0*/  FADD.FTZ R236, R225, R236 ;  /* 0x000000ece1ec7221 */ /* 0x000fce0000010000 */
[----:B------:R-:W-:Y:S05]  /*13800*/  WARPSYNC.COLLECTIVE R79, `(.L_x_2260) ;  /* 0x000000004f087348 */ /* 0x000fea0003c00000 */
[----:B------:R0:W1:Y:S02]  /*13810*/  SHFL.DOWN P0, R225, R252, R251, R76 ;  /* 0x080000fbfce17389 */ /* 0x000064000000004c */
[----:B01----:R-:W-:Y:S05]  /*13820*/  ENDCOLLECTIVE ;  /* 0x000000000000791b */ /* 0x003fea0003800000 */
.L_x_2260:
[----:B------:R-:W-:Y:S02]  /*13830*/  MOV R252, R246 ;  /* 0x000000f600fc7202 */ /* 0x000fe40000000f00 */
[----:B------:R-:W-:-:S07]  /*13840*/  MOV R245, R225 ;  /* 0x000000e100f57202 */ /* 0x000fce0000000f00 */
[----:B------:R-:W-:Y:S05]  /*13850*/  WARPSYNC.COLLECTIVE R79, `(.L_x_2261) ;  /* 0x000000004f087348 */ /* 0x000fea0003c00000 */
[----:B------:R0:W1:Y:S02]  /*13860*/  SHFL.DOWN P0, R225, R252, R251, R76 ;  /* 0x080000fbfce17389 */ /* 0x000064000000004c */
[----:B01----:R-:W-:Y:S05]  /*13870*/  ENDCOLLECTIVE ;  /* 0x000000000000791b */ /* 0x003fea0003800000 */
.L_x_2261:
[----:B------:R-:W-:Y:S02]  /*13880*/  MOV R252, R247 ;  /* 0x000000f700fc7202 */ /* 0x000fe40000000f00 */
[----:B------:R-:W-:-:S07]  /*13890*/  MOV R246, R225 ;  /* 0x000000e100f67202 */ /* 0x000fce0000000f00 */
[----:B------:R-:W-:Y:S05]  /*138a0*/  WARPSYNC.COLLECTIVE R79, `(.L_x_2262) ;  /* 0x000000004f087348 */ /* 0x000fea0003c00000 */
[----:B------:R0:W1:Y:S02]  /*138b0*/  SHFL.DOWN P0, R225, R252, R251, R76 ;  /* 0x080000fbfce17389 */ /* 0x000064000000004c */
[----:B01----:R-:W-:Y:S05]  /*138c0*/  ENDCOLLECTIVE ;  /* 0x000000000000791b */ /* 0x003fea0003800000 */
.L_x_2262:
[----:B------:R-:W-:Y:S02]  /*138d0*/  MOV R252, R248 ;  /* 0x000000f800fc7202 */ /* 0x000fe40000000f00 */
[----:B------:R-:W-:-:S07]  /*138e0*/  MOV R247, R225 ;  /* 0x000000e100f77202 */ /* 0x000fce0000000f00 */
[----:B------:R-:W-:Y:S05]  /*138f0*/  WARPSYNC.COLLECTIVE R79, `(.L_x_2263) ;  /* 0x000000004f087348 */ /* 0x000fea0003c00000 */
[----:B------:R0:W1:Y:S02]  /*13900*/  SHFL.DOWN P0, R225, R252, R251, R76 ;  /* 0x080000fbfce17389 */ /* 0x000064000000004c */
[----:B01----:R-:W-:Y:S05]  /*13910*/  ENDCOLLECTIVE ;  /* 0x000000000000791b */ /* 0x003fea0003800000 */
.L_x_2263:
[----:B------:R-:W-:-:S07]  /*13920*/  MOV R248, R225 ;  /* 0x000000e100f87202 */ /* 0x000fce0000000f00 */
[----:B------:R-:W-:Y:S05]  /*13930*/  WARPSYNC.COLLECTIVE R79, `(.L_x_2264) ;  /* 0x000000004f087348 */ /* 0x000fea0003c00000 */
[----:B------:R0:W1:Y:S02]  /*13940*/  SHFL.IDX P3, R225, R78, R77, R76 ;  /* 0x0000004d4ee17389 */ /* 0x000064000006004c */
[----:B01----:R-:W-:Y:S05]  /*13950*/  ENDCOLLECTIVE ;  /* 0x000000000000791b */ /* 0x003fea0003800000 */
.L_x_2264:
[----:B------:R-:W-:Y:S02]  /*13960*/  MOV R78, R73 ;  /* 0x00000049004e7202 */ /* 0x000fe40000000f00 */
[----:B------:R-:W-:-:S07]  /*13970*/  MOV R72, R225 ;  /* 0x000000e100487202 */ /* 0x000fce0000000f00 */
[----:B------:R-:W-:Y:S05]  /*13980*/  WARPSYNC.COLLECTIVE R79, `(.L_x_2265) ;  /* 0x000000004f087348 */ /* 0x000fea0003c00000 */
[----:B------:R0:W1:Y:S02]  /*13990*/  SHFL.IDX P3, R225, R78, R77, R76 ;  /* 0x0000004d4ee17389 */ /* 0x000064000006004c */
[----:B01----:R-:W-:Y:S05]  /*139a0*/  ENDCOLLECTIVE ;  /* 0x000000000000791b */ /* 0x003fea0003800000 */
.L_x_2265:
[----:B------:R-:W-:Y:S02]  /*139b0*/  MOV R78, R74 ;  /* 0x0000004a004e7202 */ /* 0x000fe40000000f00 */
[----:B------:R-:W-:-:S07]  /*139c0*/  MOV R73, R225 ;  /* 0x000000e100497202 */ /* 0x000fce0000000f00 */
[----:B------:R-:W-:Y:S05]  /*139d0*/  WARPSYNC.COLLECTIVE R79, `(.L_x_2266) ;  /* 0x000000004f087348 */ /* 0x000fea0003c00000 */
[----:B------:R0:W1:Y:S02]  /*139e0*/  SHFL.IDX P3, R225, R78, R77, R76 ;  /* 0x0000004d4ee17389 */ /* 0x000064000006004c */
[----:B01----:R-:W-:Y:S05]  /*139f0*/  ENDCOLLECTIVE ;  /* 0x000000000000791b */ /* 0x003fea0003800000 */
.L_x_2266:
[----:B------:R-:W-:Y:S02]  /*13a00*/  MOV R78, R75 ;  /* 0x0000004b004e7202 */ /* 0x000fe40000000f00 */
[----:B------:R-:W-:-:S07]  /*13a10*/  MOV R74, R225 ;  /* 0x000000e1004a7202 */ /* 0x000fce0000000f00 */
[----:B------:R-:W-:Y:S05]  /*13a20*/  WARPSYNC.COLLECTIVE R79, `(.L_x_2267) ;  /* 0x000000004f087348 */ /* 0x000fea0003c00000 */
[----:B------:R0:W1:Y:S02]  /*13a30*/  SHFL.IDX P3, R225, R78, R77, R76 ;  /* 0x0000004d4ee17389 */ /* 0x000064000006004c */
[----:B01----:R-:W-:Y:S05]  /*13a40*/  ENDCOLLECTIVE ;  /* 0x000000000000791b */ /* 0x003fea0003800000 */
.L_x_2267:
[----:B------:R-:W-:Y:S01]  /*13a50*/  MOV R75, R225 ;  /* 0x000000e1004b7202 */ /* 0x000fe20000000f00 */
[----:B------:R-:W-:Y:S06]  /*13a60*/  BRA `(.L_x_2268) ;  /* 0xffffff80009c7947 */ /* 0x000fec000383ffff */
.L_x_2269:
        /* <DEDUP_REMOVED lines=9> */
.L_x_18667:


//--------------------- .text._Z25selective_scan_bwd_kernelI32Selective_Scan_bwd_kernel_traitsILi128ELi16ELb0ELb1ELb1ELb0ELb0EfN3c107complexIfEEEEv12SSMParamsBwd --------------------------
	.section	.text._Z25selective_scan_bwd_kernelI32Selective_Scan_bwd_kernel_traitsILi128ELi16ELb0ELb1ELb1ELb0ELb0EfN3c107complexIfEEEEv12SSMParamsBwd,"ax",@progbits
	.align	128
        .global         _Z25selective_scan_bwd_kernelI32Selective_Scan_bwd_kernel_traitsILi128ELi16ELb0ELb1ELb1ELb0ELb0EfN3c107complexIfEEEEv12SSMParamsBwd
        .type           _Z25selective_scan_bwd_kernelI32Selective_Scan_bwd_kernel_traitsILi128ELi16ELb0ELb1ELb1ELb0ELb0EfN3c107complexIfEEEEv12SSMParamsBwd,@function
        .size           _Z25selective_scan_bwd_kernelI32Selective_Scan_bwd_kernel_traitsILi128ELi16ELb0ELb1ELb1ELb0ELb0EfN3c107complexIfEEEEv12SSMParamsBwd,(.L_x_18668 - _Z25selective_scan_bwd_kernelI32Selective_Scan_bwd_kernel_traitsILi128ELi16ELb0ELb1ELb1ELb0ELb0EfN3c107complexIfEEEEv12SSMParamsBwd)
        .other          _Z25selective_scan_bwd_kernelI32Selective_Scan_bwd_kernel_traitsILi128ELi16ELb0ELb1ELb1ELb0ELb0EfN3c107complexIfEEEEv12SSMParamsBwd,@"STO_CUDA_ENTRY STV_DEFAULT"
_Z25selective_scan_bwd_kernelI32Selective_Scan_bwd_kernel_traitsILi128ELi16ELb0ELb1ELb1ELb0ELb0EfN3c107complexIfEEEEv12SSMParamsBwd:
.text._Z25selective_scan_bwd_kernelI32Selective_Scan_bwd_kernel_traitsILi128ELi16ELb0ELb1ELb1ELb0ELb0EfN3c107complexIfEEEEv12SSMParamsBwd:
        /* <DEDUP_REMOVED lines=21> */
[----:B------:R-:W2:Y:S01]  /*0150*/  LDCU.128 UR12, c[0x0][0x460] ;  /* 0x00008c00ff0c77ac */ /* 0x000ea20008000c00 */
[----:B------:R-:W-:Y:S02]  /*0160*/  MOV R4, UR6 ;  /* 0x0000000600047c02 */ /* 0x000fe40008000f00 */
[----:B------:R-:W-:Y:S01]  /*0170*/  MOV R3, UR5 ;  /* 0x0000000500037c02 */ /* 0x000fe20008000f00 */
[----:B------:R-:W2:Y:S01]  /*0180*/  LDCU.64 UR38, c[0x0][0x3d0] ;  /* 0x00007a00ff2677ac */ /* 0x000ea20008000a00 */
[----:B------:R-:W-:Y:S01]  /*0190*/  MOV R5, UR7 ;  /* 0x0000000700057c02 */ /* 0x000fe20008000f00 */
[----:B------:R-:W2:Y:S03]  /*01a0*/  LDCU.64 UR24, c[0x0][0x498] ;  /* 0x00009300ff1877ac */ /* 0x000ea60008000a00 */
[----:B---3--:R3:W3:Y:S01]  /*01b0*/  @P0 LDG.E R3, desc[UR26][R2.64] ;  /* 0x0000001a02030981 */ /* 0x0086e2000c1e1900 */
[----:B------:R-:W3:Y:S03]  /*01c0*/  LDCU.64 UR36, c[0x0][0x3b0] ;  /* 0x00007600ff2477ac */ /* 0x000ee60008000a00 */
[----:B------:R-:W3:Y:S01]  /*01d0*/  @P1 LDG.E R4, desc[UR26][R4.64] ;  /* 0x0000001a04041981 */ /* 0x000ee2000c1e1900 */
        /* <DEDUP_REMOVED lines=9> */
[----:B------:R-:W2:Y:S01]  /*0270*/  I2F.RP R0, UR20 ;  /* 0x0000001400007d06 */ /* 0x000ea20008209400 */
[----:B-----5:R-:W-:Y:S02]  /*0280*/  UIMAD.WIDE.U32 UR4, UR6, UR16, URZ ;  /* 0x00000010060472a5 */ /* 0x020fe4000f8e00ff */
[----:B0-----:R-:W-:Y:S02]  /*0290*/  UIMAD.WIDE.U32 UR10, UR6, UR28, URZ ;  /* 0x0000001c060a72a5 */ /* 0x001fe4000f8e00ff */
[----:B------:R-:W-:Y:S02]  /*02a0*/  UIMAD UR5, UR6, UR17, UR5 ;  /* 0x00000011060572a4 */ /* 0x000fe4000f8e0205 */
[----:B------:R-:W-:Y:S02]  /*02b0*/  UIMAD UR11, UR6, UR29, UR11 ;  /* 0x0000001d060b72a4 */ /* 0x000fe4000f8e020b */
[----:B------:R-:W-:Y:S02]  /*02c0*/  UIMAD.WIDE.U32 UR4, UR8, UR18, UR4 ;  /* 0x00000012080472a5 */ /* 0x000fe4000f8e0004 */
[----:B------:R-:W-:Y:S01]  /*02d0*/  UIMAD.WIDE.U32 UR10, UR8, UR30, UR10 ;  /* 0x0000001e080a72a5 */ /* 0x000fe2000f8e000a */
[----:B--2---:R-:W3:Y:S01]  /*02e0*/  MUFU.RCP R0, R0 ;  /* 0x0000000000007308 */ /* 0x004ee20000001000 */
[----:B------:R-:W-:-:S02]  /*02f0*/  UIMAD UR7, UR8, UR19, UR5 ;  /* 0x00000013080772a4 */ /* 0x000fc4000f8e0205 */
[----:B------:R-:W-:Y:S02]  /*0300*/  UIMAD UR16, UR8, UR31, UR11 ;  /* 0x0000001f081072a4 */ /* 0x000fe4000f8e020b */
[----:B------:R-:W-:Y:S02]  /*0310*/  UIADD3 UR11, UP0, UPT, UR22, UR4, URZ ;  /* 0x00000004160b7290 */ /* 0x000fe4000ff1e0ff */
[----:B------:R-:W-:Y:S02]  /*0320*/  UIADD3 UR4, UP2, UPT, UR22, UR10, URZ ;  /* 0x0000000a16047290 */ /* 0x000fe4000ff5e0ff */
[----:B------:R-:W-:Y:S02]  /*0330*/  ULEA UR10, UP1, UR11, UR12, 0x2 ;  /* 0x0000000c0b0a7291 */ /* 0x000fe4000f8210ff */
[----:B------:R-:W-:Y:S02]  /*0340*/  UIADD3.X UR7, UPT, UPT, UR23, UR7, URZ, UP0, !UPT ;  /* 0x0000000717077290 */ /* 0x000fe400087fe4ff */
[----:B------:R-:W-:-:S02]  /*0350*/  ULEA UR9, UP3, UR4, UR14, 0x2 ;  /* 0x0000000e04097291 */ /* 0x000fc4000f8610ff */
[----:B------:R-:W-:Y:S01]  /*0360*/  ULEA.HI.X UR11, UR11, UR13, UR7, 0x2, UP1 ;  /* 0x0000000d0b0b7291 */ /* 0x000fe200088f1407 */
[----:B---3--:R-:W-:Y:S01]  /*0370*/  IADD3 R2, PT, PT, R0, 0xffffffe, RZ ;  /* 0x0ffffffe00027810 */ /* 0x008fe20007ffe0ff */
[----:B------:R-:W-:Y:S01]  /*0380*/  UIADD3.X UR12, UPT, UPT, UR23, UR16, URZ, UP2, !UPT ;  /* 0x00000010170c7290 */ /* 0x000fe200097fe4ff */
[----:B------:R-:W-:Y:S01]  /*0390*/  MOV R0, UR8 ;  /* 0x0000000800007c02 */ /* 0x000fe20008000f00 */
[----:B------:R-:W0:Y:S03]  /*03a0*/  LDCU.64 UR16, c[0x0][0x4b8] ;  /* 0x00009700ff1077ac */ /* 0x000e260008000a00 */
[----:B------:R-:W2:Y:S01]  /*03b0*/  F2I.FTZ.U32.TRUNC.NTZ R2, R2 ;  /* 0x0000000200027305 */ /* 0x000ea2000021f000 */
[----:B------:R-:W-:Y:S01]  /*03c0*/  IABS R0, R0 ;  /* 0x0000000000007213 */ /* 0x000fe20000000000 */
[----:B------:R-:W-:Y:S01]  /*03d0*/  ULEA.HI.X UR12, UR4, UR15, UR12, 0x2, UP3 ;  /* 0x0000000f040c7291 */ /* 0x000fe200098f140c */
[----:B------:R-:W3:Y:S02]  /*03e0*/  LDCU.64 UR30, c[0x0][0x4d8] ;  /* 0x00009b00ff1e77ac */ /* 0x000ee40008000a00 */
[----:B------:R-:W-:Y:S01]  /*03f0*/  R2UR UR13, R0 ;  /* 0x00000000000d72ca */ /* 0x000fe200000e0000 */
[----:B------:R-:W-:Y:S01]  /*0400*/  UMOV UR4, URZ ;  /* 0x000000ff00047c82 */ /* 0x000fe20008000000 */
[----:B------:R-:W5:Y:S01]  /*0410*/  LDCU.64 UR28, c[0x0][0x4a0] ;  /* 0x00009400ff1c77ac */ /* 0x000f620008000a00 */
[----:B--2---:R-:W-:Y:S01]  /*0420*/  R2UR UR5, R2 ;  /* 0x00000000020572ca */ /* 0x004fe200000e0000 */
[----:B0-----:R-:W-:-:S02]  /*0430*/  USHF.R.U64 UR15, UR16, 0x1, UR17 ;  /* 0x00000001100f7899 */ /* 0x001fc40008001211 */
[----:B------:R-:W-:Y:S02]  /*0440*/  USHF.R.U32.HI UR16, URZ, 0x1, UR17 ;  /* 0x00000001ff107899 */ /* 0x000fe40008011611 */
[----:B---3--:R-:W-:Y:S02]  /*0450*/  USHF.R.U32.HI UR17, URZ, 0x1, UR31 ;  /* 0x00000001ff117899 */ /* 0x008fe4000801161f */
[----:B------:R-:W-:-:S06]  /*0460*/  UIMAD UR16, UR16, UR6, URZ ;  /* 0x00000006101072a4 */ /* 0x000fcc000f8e02ff */
[----:B------:R-:W-:-:S04]  /*0470*/  UIADD3 UR7, UPT, UPT, URZ, -UR5, URZ ;  /* 0x80000005ff077290 */ /* 0x000fc8000fffe0ff */
[----:B------:R-:W-:-:S04]  /*0480*/  UIMAD UR7, UR7, UR20, URZ ;  /* 0x00000014070772a4 */ /* 0x000fc8000f8e02ff */
[----:B------:R-:W-:Y:S02]  /*0490*/  UIMAD.WIDE.U32 UR4, UR5, UR7, UR4 ;  /* 0x00000007050472a5 */ /* 0x000fe4000f8e0004 */
[----:B------:R-:W-:Y:S02]  /*04a0*/  USHF.R.U64 UR7, UR30, 0x1, UR31 ;  /* 0x000000011e077899 */ /* 0x000fe4000800121f */
[----:B------:R-:W-:Y:S02]  /*04b0*/  UIMAD.WIDE.U32 UR18, UR5, UR13, URZ ;  /* 0x0000000d051272a5 */ /* 0x000fe4000f8e00ff */
[----:B------:R-:W-:Y:S02]  /*04c0*/  UIMAD.WIDE.U32 UR4, UR6, UR24, URZ ;  /* 0x00000018060472a5 */ /* 0x000fe4000f8e00ff */
[----:B------:R-:W-:Y:S02]  /*04d0*/  UIMAD.WIDE.U32 UR30, UR6, UR36, URZ ;  /* 0x00000024061e72a5 */ /* 0x000fe4000f8e00ff */
[----:B------:R-:W-:Y:S01]  /*04e0*/  UIMAD UR5, UR6, UR25, UR5 ;  /* 0x00000019060572a4 */ /* 0x000fe2000f8e0205 */
[----:B------:R-:W-:Y:S01]  /*04f0*/  UMOV UR32, UR19 ;  /* 0x0000001300207c82 */ /* 0x000fe20008000000 */
[----:B------:R-:W-:-:S02]  /*0500*/  UIMAD.WIDE.U32 UR18, UR6, UR38, URZ ;  /* 0x00000026061272a5 */ /* 0x000fc4000f8e00ff */
[----:B------:R-:W-:Y:S02]  /*0510*/  UIADD3 UR14, UPT, UPT, -UR32, URZ, URZ ;  /* 0x000000ff200e7290 */ /* 0x000fe4000fffe1ff */
[----:B------:R-:W-:Y:S02]  /*0520*/  UIMAD UR19, UR6, UR39, UR19 ;  /* 0x00000027061372a4 */ /* 0x000fe4000f8e0213 */
[----:B------:R-:W-:Y:S01]  /*0530*/  UIMAD UR13, UR20, UR14, UR13 ;  /* 0x0000000e140d72a4 */ /* 0x000fe2000f8e020d */
[----:B------:R-:W0:Y:S03]  /*0540*/  LDCU.64 UR38, c[0x0][0x528] ;  /* 0x0000a500ff2677ac */ /* 0x000e260008000a00 */
[----:B------:R-:W-:Y:S01]  /*0550*/  UISETP.GT.U32.AND UP1, UPT, UR20, UR13, UPT ;  /* 0x0000000d1400728c */ /* 0x000fe2000bf24070 */
[----:B------:R-:W2:Y:S01]  /*0560*/  LDCU.64 UR24, c[0x0][0x4c0] ;  /* 0x00009800ff1877ac */ /* 0x000ea20008000a00 */
[----:B-----5:R-:W-:-:S02]  /*0570*/  UIMAD.WIDE.U32 UR4, UR8, UR28, UR4 ;  /* 0x0000001c080472a5 */ /* 0x020fc4000f8e0004 */
[----:B------:R-:W-:Y:S02]  /*0580*/  UIMAD UR31, UR6, UR37, UR31 ;  /* 0x00000025061f72a4 */ /* 0x000fe4000f8e021f */
[----:B------:R-:W-:-:S05]  /*0590*/  UIMAD UR5, UR8, UR29, UR5 ;  /* 0x0000001d080572a4 */ /* 0x000fca000f8e0205 */
[----:B------:R-:W-:Y:S02]  /*05a0*/  @!UP1 UIADD3 UR13, UPT, UPT, UR13, -UR20, URZ ;  /* 0x800000140d0d9290 */ /* 0x000fe4000fffe0ff */
[----:B------:R-:W-:Y:S02]  /*05b0*/  @!UP1 UIADD3 UR32, UPT, UPT, UR32, 0x1, URZ ;  /* 0x0000000120209890 */ /* 0x000fe4000fffe0ff */
[----:B------:R-:W-:Y:S02]  /*05c0*/  UISETP.GE.U32.AND UP0, UPT, UR13, UR20, UPT ;  /* 0x000000140d00728c */ /* 0x000fe4000bf06070 */
[----:B------:R-:W-:Y:S02]  /*05d0*/  ULOP3.LUT UR13, UR8, UR34, URZ, 0x3c, !UPT ;  /* 0x00000022080d7292 */ /* 0x000fe4000f8e3cff */
[----:B------:R-:W-:Y:S02]  /*05e0*/  UISETP.NE.AND UP1, UPT, UR34, URZ, UPT ;  /* 0x000000ff2200728c */ /* 0x000fe4000bf25270 */
[----:B------:R-:W-:Y:S01]  /*05f0*/  UISETP.GE.AND UP2, UPT, UR13, URZ, UPT ;  /* 0x000000ff0d00728c */ /* 0x000fe2000bf46270 */
[----:B------:R-:W3:Y:S04]  /*0600*/  LDCU.64 UR20, c[0x0][0x3e8] ;  /* 0x00007d00ff1477ac */ /* 0x000ee80008000a00 */
[----:B------:R-:W-:Y:S01]  /*0610*/  @UP0 UIADD3 UR32, UPT, UPT, UR32, 0x1, URZ ;  /* 0x0000000120200890 */ /* 0x000fe2000fffe0ff */
[----:B------:R-:W5:Y:S05]  /*0620*/  LDCU.64 UR28, c[0x0][0x3c8] ;  /* 0x00007900ff1c77ac */ /* 0x000f6a0008000a00 */
[----:B------:R-:W-:-:S02]  /*0630*/  @!UP2 UIADD3 UR32, UPT, UPT, -UR32, URZ, URZ ;  /* 0x000000ff2020a290 */ /* 0x000fc4000fffe1ff */
[----:B------:R-:W-:Y:S02]  /*0640*/  @!UP1 ULOP3.LUT UR32, URZ, UR34, URZ, 0x33, !UPT ;  /* 0x00000022ff209292 */ /* 0x000fe4000f8e33ff */
[----:B------:R-:W-:Y:S02]  /*0650*/  UIADD3 UR4, UP2, UPT, UR22, UR4, URZ ;  /* 0x0000000416047290 */ /* 0x000fe4000ff5e0ff */
[----:B------:R-:W-:Y:S02]  /*0660*/  USHF.R.S32.HI UR37, URZ, 0x1f, UR32 ;  /* 0x0000001fff257899 */ /* 0x000fe40008011420 */
[----:B----4-:R-:W-:Y:S02]  /*0670*/  UISETP.NE.U32.AND UP0, UPT, UR40, URZ, UPT ;  /* 0x000000ff2800728c */ /* 0x010fe4000bf05070 */
[----:B------:R-:W-:Y:S02]  /*0680*/  UIADD3.X UR13, UPT, UPT, UR23, UR5, URZ, UP2, !UPT ;  /* 0x00000005170d7290 */ /* 0x000fe400097fe4ff */
[----:B0-----:R-:W-:-:S02]  /*0690*/  ULEA UR14, UP1, UR4, UR38, 0x2 ;  /* 0x00000026040e7291 */ /* 0x001fc4000f8210ff */
[----:B--2---:R-:W-:Y:S02]  /*06a0*/  UIMAD UR34, UR37, UR24, URZ ;  /* 0x00000018252272a4 */ /* 0x004fe4000f8e02ff */
[----:B------:R-:W-:Y:S02]  /*06b0*/  UISETP.NE.AND.EX UP0, UPT, UR41, URZ, UPT, UP0 ;  /* 0x000000ff2900728c */ /* 0x000fe4000bf05300 */
[----:B------:R-:W-:Y:S01]  /*06c0*/  ULEA.HI.X UR13, UR4, UR39, UR13, 0x2, UP1 ;  /* 0x00000027040d7291 */ /* 0x000fe200088f140d */
[----:B------:R-:W0:Y:S01]  /*06d0*/  LDCU.64 UR22, c[0x0][0x4e0] ;  /* 0x00009c00ff1677ac */ /* 0x000e220008000a00 */
[----:B------:R-:W-:Y:S02]  /*06e0*/  UIMAD.WIDE.U32 UR4, UR32, UR24, URZ ;  /* 0x00000018200472a5 */ /* 0x000fe4000f8e00ff */
[----:B------:R-:W-:Y:S01]  /*06f0*/  UIMAD UR41, UR32, UR25, UR34 ;  /* 0x00000019202972a4 */ /* 0x000fe2000f8e0222 */
[----:B------:R-:W2:Y:S01]  /*0700*/  LDCU.64 UR24, c[0x0][0x448] ;  /* 0x00008900ff1877ac */ /* 0x000ea20008000a00 */
[----:B---3--:R-:W-:-:S02]  /*0710*/  UIMAD UR36, UR37, UR20, URZ ;  /* 0x00000014252472a4 */ /* 0x008fc4000f8e02ff */
[----:B-----5:R-:W-:Y:S02]  /*0720*/  UIMAD.WIDE.U32 UR30, UR32, UR28, UR30 ;  /* 0x0000001c201e72a5 */ /* 0x020fe4000f8e001e */
[----:B------:R-:W-:Y:S02]  /*0730*/  UIMAD UR40, UR32, UR21, UR36 ;  /* 0x00000015202872a4 */ /* 0x000fe4000f8e0224 */
[----:B------:R-:W-:Y:S02]  /*0740*/  ULEA UR36, UR33, 0xfffff000, 0xc ;  /* 0xfffff00021247891 */ /* 0x000fe4000f8e60ff */
[----:B------:R-:W-:Y:S02]  /*0750*/  UIMAD UR34, UR37, UR28, URZ ;  /* 0x0000001c252272a4 */ /* 0x000fe4000f8e02ff */
[----:B------:R-:W-:Y:S02]  /*0760*/  UIADD3 UR30, UP1, UPT, UR36, UR30, URZ ;  /* 0x0000001e241e7290 */ /* 0x000fe4000ff3e0ff */
[----:B------:R-:W-:-:S02]  /*0770*/  UIMAD UR39, UR32, UR29, UR34 ;  /* 0x0000001d202772a4 */ /* 0x000fc4000f8e0222 */
[----:B------:R-:W-:Y:S02]  /*0780*/  UIMAD.WIDE.U32 UR34, UR32, UR20, UR18 ;  /* 0x00000014202272a5 */ /* 0x000fe4000f8e0012 */
[----:B0-----:R-:W-:Y:S02]  /*0790*/  UIMAD.WIDE.U32 UR18, UR32, UR22, URZ ;  /* 0x00000016201272a5 */ /* 0x001fe4000f8e00ff */
[----:B------:R-:W-:Y:S02]  /*07a0*/  UIMAD UR37, UR37, UR22, URZ ;  /* 0x00000016252572a4 */ /* 0x000fe4000f8e02ff */
[----:B--2---:R-:W-:Y:S02]  /*07b0*/  ULEA UR22, UP2, UR30, UR24, 0x2 ;  /* 0x000000181e167291 */ /* 0x004fe4000f8410ff */
[----:B------:R-:W-:Y:S02]  /*07c0*/  USHF.R.S32.HI UR38, URZ, 0x1f, UR36 ;  /* 0x0000001fff267899 */ /* 0x000fe40008011424 */
[----:B------:R-:W-:Y:S01]  /*07d0*/  UIADD3 UR24, UPT, UPT, UR31, UR39, URZ ;  /* 0x000000271f187290 */ /* 0x000fe2000fffe0ff */
[----:B------:R-:W0:Y:S03]  /*07e0*/  LDCU.64 UR20, c[0x0][0x538] ;  /* 0x0000a700ff1477ac */ /* 0x000e260008000a00 */
[----:B------:R-:W-:-:S02]  /*07f0*/  UIADD3.X UR24, UPT, UPT, UR38, UR24, URZ, UP1, !UPT ;  /* 0x0000001826187290 */ /* 0x000fc40008ffe4ff */
[----:B------:R-:W-:Y:S02]  /*0800*/  UIMAD UR37, UR32, UR23, UR37 ;  /* 0x00000017202572a4 */ /* 0x000fe4000f8e0225 */
[----:B------:R-:W-:Y:S01]  /*0810*/  ULEA.HI.X UR23, UR30, UR25, UR24, 0x2, UP2 ;  /* 0x000000191e177291 */ /* 0x000fe200090f1418 */
[----:B------:R-:W2:Y:S01]  /*0820*/  @UP0 LDCU UR30, c[0x0][0x384] ;  /* 0x00007080ff1e07ac */ /* 0x000ea20008000800 */
[----:B------:R-:W-:-:S05]  /*0830*/  UIADD3 UR5, UPT, UPT, UR5, UR41, URZ ;  /* 0x0000002905057290 */ /* 0x000fca000fffe0ff */
[----:B------:R-:W3:Y:S01]  /*0840*/  LDCU.64 UR24, c[0x0][0x540] ;  /* 0x0000a800ff1877ac */ /* 0x000ee20008000a00 */
[----:B------:R-:W4:Y:S01]  /*0850*/  @UP0 LDCU UR31, c[0x0][0x38c] ;  /* 0x00007180ff1f07ac */ /* 0x000f220008000800 */
[----:B------:R-:W-:Y:S02]  /*0860*/  UIMAD.WIDE.U32 UR4, UR6, UR15, UR4 ;  /* 0x0000000f060472a5 */ /* 0x000fe4000f8e0004 */
[----:B------:R-:W-:Y:S02]  /*0870*/  UIADD3 UR36, UP3, UPT, UR36, UR34, URZ ;  /* 0x0000002224247290 */ /* 0x000fe4000ff7e0ff */
[----:B------:R-:W-:Y:S01]  /*0880*/  UIADD3 UR40, UPT, UPT, UR35, UR40, URZ ;  /* 0x0000002823287290 */ /* 0x000fe2000fffe0ff */
[----:B------:R-:W5:Y:S01]  /*0890*/  @UP0 LDCU.64 UR34, c[0x0][0x480] ;  /* 0x00009000ff2207ac */ /* 0x000f620008000a00 */
[----:B------:R-:W-:Y:S02]  /*08a0*/  UIADD3 UR16, UPT, UPT, UR5, UR16, URZ ;  /* 0x0000001005107290 */ /* 0x000fe4000fffe0ff */
[----:B0-----:R-:W-:-:S02]  /*08b0*/  ULEA UR15, UP1, UR4, UR20, 0x3 ;  /* 0x00000014040f7291 */ /* 0x001fc4000f8218ff */
[----:B------:R-:W-:Y:S02]  /*08c0*/  UIADD3 UR19, UPT, UPT, UR19, UR37, URZ ;  /* 0x0000002513137290 */ /* 0x000fe4000fffe0ff */
[----:B------:R-:W-:Y:S02]  /*08d0*/  ULEA.HI.X UR16, UR4, UR21, UR16, 0x3, UP1 ;  /* 0x0000001504107291 */ /* 0x000fe400088f1c10 */
[----:B------:R-:W-:Y:S02]  /*08e0*/  UIMAD UR5, UR17, UR6, URZ ;  /* 0x00000006110572a4 */ /* 0x000fe4000f8e02ff */
[----:B--2---:R-:W-:Y:S02]  /*08f0*/  @UP0 UIMAD UR4, UR6, UR30, UR8 ;  /* 0x0000001e060402a4 */ /* 0x004fe4000f8e0208 */
[----:B------:R-:W-:Y:S02]  /*0900*/  UIMAD.WIDE.U32 UR18, UR6, UR7, UR18 ;  /* 0x00000007061272a5 */ /* 0x000fe4000f8e0012 */
[----:B------:R-:W-:-:S02]  /*0910*/  @UP0 UIMAD UR4, UR4, UR33, URZ ;  /* 0x00000021040402a4 */ /* 0x000fc4000f8e02ff */
[----:B------:R-:W-:Y:S01]  /*0920*/  UIADD3 UR5, UPT, UPT, UR19, UR5, URZ ;  /* 0x0000000513057290 */ /* 0x000fe2000fffe0ff */
[----:B------:R-:W0:Y:S01]  /*0930*/  LDCU.64 UR28, c[0x0][0x450] ;  /* 0x00008a00ff1c77ac */ /* 0x000e220008000a00 */
[----:B---3--:R-:W-:Y:S02]  /*0940*/  ULEA UR17, UP1, UR18, UR24, 0x3 ;  /* 0x0000001812117291 */ /* 0x008fe4000f8218ff */
[----:B----4-:R-:W-:Y:S02]  /*0950*/  @UP0 UIMAD UR19, UR4, UR31, URZ ;  /* 0x0000001f041302a4 */ /* 0x010fe4000f8e02ff */
[----:B------:R-:W-:Y:S01]  /*0960*/  ULEA.HI.X UR18, UR18, UR25, UR5, 0x3, UP1 ;  /* 0x0000001912127291 */ /* 0x000fe200088f1c05 */
[----:B------:R-:W-:Y:S02]  /*0970*/  UMOV UR4, URZ ;  /* 0x000000ff00047c82 */ /* 0x000fe40008000000 */
[----:B------:R-:W-:Y:S01]  /*0980*/  UMOV UR5, URZ ;  /* 0x000000ff00057c82 */ /* 0x000fe20008000000 */
[----:B-----5:R-:W-:-:S02]  /*0990*/  @UP0 UIMAD.WIDE UR4, UR19, 0x10, UR34 ;  /* 0x00000010130408a5 */ /* 0x020fc4000f8e0222 */
[----:B------:R-:W-:Y:S01]  /*09a0*/  UISETP.GE.AND UP0, UPT, UR33, 0x1, UPT ;  /* 0x000000012100788c */ /* 0x000fe2000bf06270 */
[----:B------:R-:W-:Y:S01]  /*09b0*/  UMOV UR7, URZ ;  /* 0x000000ff00077c82 */ /* 0x000fe20008000000 */
[----:B------:R-:W-:Y:S01]  /*09c0*/  UMOV UR6, URZ ;  /* 0x000000ff00067c82 */ /* 0x000fe20008000000 */
[----:B0-----:R-:W-:Y:S02]  /*09d0*/  ULEA UR28, UP4, UR36, UR28, 0x2 ;  /* 0x0000001c241c7291 */ /* 0x001fe4000f8810ff */
[----:B------:R-:W-:-:S04]  /*09e0*/  UIADD3.X UR38, UPT, UPT, UR38, UR40, URZ, UP3, !UPT ;  /* 0x0000002826267290 */ /* 0x000fc80009ffe4ff */
[----:B------:R-:W-:Y:S01]  /*09f0*/  ULEA.HI.X UR29, UR36, UR29, UR38, 0x2, UP4 ;  /* 0x0000001d241d7291 */ /* 0x000fe2000a0f1426 */
[----:B------:R-:W-:Y:S02]  /*0a00*/  @P0 R2UR UR7, R3 ;  /* 0x00000000030702ca */ /* 0x000fe400000e0000 */
[----:B------:R-:W-:Y:S01]  /*0a10*/  @P1 R2UR UR6, R4 ;  /* 0x00000000040612ca */ /* 0x000fe200000e0000 */
[----:B-1----:R-:W-:-:S14]  /*0a20*/  BRA.U !UP0, `(.L_x_2270) ;  /* 0x000000c908887547 */ /* 0x002fdc000b800000 */
[----:B------:R-:W0:Y:S01]  /*0a30*/  S2R R9, SR_TID.X ;  /* 0x0000000000097919 */ /* 0x000e220000002100 */
[----:B------:R-:W1:Y:S01]  /*0a40*/  LDCU UR19, c[0x0][0x394] ;  /* 0x00007280ff1377ac */ /* 0x000e620008000800 */
[----:B------:R2:W-:Y:S01]  /*0a50*/  STL [R1+0x2c], RZ ;  /* 0x00002cff01007387 */ /* 0x0005e20000100800 */
[----:B------:R-:W-:Y:S01]  /*0a60*/  UMOV UR20, UR10 ;  /* 0x0000000a00147c82 */ /* 0x000fe20008000000 */
[----:B------:R-:W-:Y:S01]  /*0a70*/  UMOV UR21, UR11 ;  /* 0x0000000b00157c82 */ /* 0x000fe20008000000 */
[----:B------:R-:W-:Y:S01]  /*0a80*/  UMOV UR24, UR28 ;  /* 0x0000001c00187c82 */ /* 0x000fe20008000000 */
[----:B------:R2:W-:Y:S01]  /*0a90*/  STL [R1+0x30], RZ ;  /* 0x000030ff01007387 */ /* 0x0005e20000100800 */
[----:B------:R-:W-:Y:S01]  /*0aa0*/  UMOV UR25, UR29 ;  /* 0x0000001d00197c82 */ /* 0x000fe20008000000 */
[C---:B0-----:R-:W-:Y:S02]  /*0ab0*/  SHF.L.U32 R3, R9.reuse, 0x4, RZ ;  /* 0x0000000409037819 */ /* 0x041fe400000006ff */
[----:B------:R-:W-:-:S02]  /*0ac0*/  LOP3.LUT R0, R9, 0x1f, RZ, 0xc0, !PT ;  /* 0x0000001f09007812 */ /* 0x000fc400078ec0ff */
[----:B------:R-:W-:Y:S02]  /*0ad0*/  LOP3.LUT R9, R9, 0x3e0, RZ, 0xc0, !PT ;  /* 0x000003e009097812 */ /* 0x000fe400078ec0ff */
[----:B-12---:R-:W-:-:S07]  /*0ae0*/  LOP3.LUT R5, R0, 0x3e00, R3, 0xf8, !PT ;  /* 0x00003e0000057812 */ /* 0x006fce00078ef803 */
.L_x_2368:
        /* <DEDUP_REMOVED lines=11> */
[C---:B------:R-:W-:Y:S01]  /*0ba0*/  IADD3 R8, PT, PT, R10.reuse, 0x60, RZ ;  /* 0x000000600a087810 */ /* 0x040fe20007ffe0ff */
        /* <DEDUP_REMOVED lines=9> */
[----:B------:R-:W-:Y:S02]  /*0c40*/  IADD3 R11, PT, PT, R10, 0x80, RZ ;  /* 0x000000800a0b7810 */ /* 0x000fe40007ffe0ff */
[----:B------:R-:W-:-:S02]  /*0c50*/  CS2R R24, SRZ ;  /* 0x0000000000187805 */ /* 0x000fc4000001ff00 */
        /* <DEDUP_REMOVED lines=10> */
[----:B------:R-:W-:Y:S02]  /*0d00*/  IADD3 R8, PT, PT, R10, 0xc0, RZ ;  /* 0x000000c00a087810 */ /* 0x000fe40007ffe0ff */
[----:B------:R-:W-:Y:S02]  /*0d10*/  ISETP.GE.AND P3, PT, R3, UR8, PT ;  /* 0x0000000803007c0c */ /* 0x000fe4000bf66270 */
[----:B------:R-:W-:-:S02]  /*0d20*/  IADD3.X R3, PT, PT, RZ, UR13, RZ, P0, !PT ;  /* 0x0000000dff037c10 */ /* 0x000fc400087fe4ff */
[----:B------:R-:W-:Y:S02]  /*0d30*/  ISETP.NE.AND P0, PT, R61, RZ, PT ;  /* 0x000000ff3d00720c */ /* 0x000fe40003f05270 */
[----:B------:R-:W-:Y:S01]  /*0d40*/  ISETP.GE.AND P2, PT, R8, UR8, PT ;  /* 0x0000000808007c0c */ /* 0x000fe2000bf46270 */
[----:B------:R-:W-:Y:S01]  /*0d50*/  HFMA2 R8, -RZ, RZ, 0, 0 ;  /* 0x00000000ff087431 */ /* 0x000fe200000001ff */
[----:B------:R-:W-:Y:S01]  /*0d60*/  IADD3.X R5, PT, PT, RZ, UR12, RZ, P1, !PT ;  /* 0x0000000cff057c10 */ /* 0x000fe20008ffe4ff */
[----:B------:R-:W3:Y:S01]  /*0d70*/  @!P5 LDG.E R13, desc[UR26][R6.64+0x180] ;  /* 0x0001801a060dd981 */ /* 0x000ee2000c1e1900 */
[----:B------:R-:W-:Y:S02]  /*0d80*/  ISETP.GE.AND P1, PT, R26, UR8, PT ;  /* 0x000000081a007c0c */ /* 0x000fe4000bf26270 */
[----:B------:R-:W-:Y:S01]  /*0d90*/  ISETP.GE.AND P4, PT, R11, UR8, PT ;  /* 0x000000080b007c0c */ /* 0x000fe2000bf86270 */
[----:B------:R-:W4:Y:S01]  /*0da0*/  @!P3 LDG.E R15, desc[UR26][R6.64+0x280] ;  /* 0x0002801a060fb981 */ /* 0x000f22000c1e1900 */
[----:B------:R-:W-:-:S02]  /*0db0*/  MOV R11, RZ ;  /* 0x000000ff000b7202 */ /* 0x000fc40000000f00 */
[C---:B------:R-:W-:Y:S01]  /*0dc0*/  IADD3 R31, PT, PT, R10.reuse, 0x140, RZ ;  /* 0x000001400a1f7810 */ /* 0x040fe20007ffe0ff */
[----:B------:R-:W5:Y:S01]  /*0dd0*/  @!P0 LDG.E R8, desc[UR26][R6.64] ;  /* 0x0000001a06088981 */ /* 0x000f62000c1e1900 */
[----:B------:R-:W-:Y:S02]  /*0de0*/  ISETP.GE.AND P0, PT, R27, UR8, PT ;  /* 0x000000081b007c0c */ /* 0x000fe4000bf06270 */
[C---:B------:R-:W-:Y:S01]  /*0df0*/  IADD3 R33, PT, PT, R10.reuse, 0x160, RZ ;  /* 0x000001600a217810 */ /* 0x040fe20007ffe0ff */
[----:B------:R-:W2:Y:S01]  /*0e00*/  @!P2 LDG.E R16, desc[UR26][R6.64+0x300] ;  /* 0x0003001a0610a981 */ /* 0x000ea2000c1e1900 */
[----:B------:R-:W-:Y:S02]  /*0e10*/  P2R R68, PR, RZ, 0x1 ;  /* 0x00000001ff447803 */ /* 0x000fe40000000000 */
[C---:B------:R-:W-:Y:S01]  /*0e20*/  IADD3 R35, PT, PT, R10.reuse, 0x180, RZ ;  /* 0x000001800a237810 */ /* 0x040fe20007ffe0ff */
[----:B------:R-:W3:Y:S01]  /*0e30*/  @!P1 LDG.E R11, desc[UR26][R6.64+0x80] ;  /* 0x0000801a060b9981 */ /* 0x000ee2000c1e1900 */
[----:B------:R-:W-:-:S02]  /*0e40*/  IADD3 R37, PT, PT, R10, 0x1a0, RZ ;  /* 0x000001a00a257810 */ /* 0x000fc40007ffe0ff */
[----:B------:R-:W-:Y:S01]  /*0e50*/  P2R R67, PR, RZ, 0x4 ;  /* 0x00000004ff437803 */ /* 0x000fe20000000000 */
[----:B------:R-:W4:Y:S01]  /*0e60*/  @!P4 LDG.E R14, desc[UR26][R6.64+0x200] ;  /* 0x0002001a060ec981 */ /* 0x000f22000c1e1900 */
[----:B------:R-:W-:Y:S02]  /*0e70*/  IADD3 R26, PT, PT, R10, 0x1c0, RZ ;  /* 0x000001c00a1a7810 */ /* 0x000fe40007ffe0ff */
[----:B------:R-:W-:Y:S01]  /*0e80*/  P2R R66, PR, RZ, 0x8 ;  /* 0x00000008ff427803 */ /* 0x000fe20000000000 */
[----:B------:R-:W2:Y:S01]  /*0e90*/  @!P0 LDG.E R17, desc[UR26][R6.64+0x380] ;  /* 0x0003801a06118981 */ /* 0x000ea2000c1e1900 */
[----:B------:R-:W-:Y:S02]  /*0ea0*/  ISETP.GE.AND P0, PT, R28, UR8, PT ;  /* 0x000000081c007c0c */ /* 0x000fe4000bf06270 */
[----:B------:R-:W-:Y:S01]  /*0eb0*/  ISETP.GE.AND P1, PT, R31, UR8, PT ;  /* 0x000000081f007c0c */ /* 0x000fe2000bf26270 */
[----:B------:R-:W4:Y:S01]  /*0ec0*/  @!P6 LDG.E R12, desc[UR26][R6.64+0x100] ;  /* 0x0001001a060ce981 */ /* 0x000f22000c1e1900 */
[----:B------:R-:W-:-:S02]  /*0ed0*/  P2R R69, PR, RZ, 0x1 ;  /* 0x00000001ff457803 */ /* 0x000fc40000000000 */
[----:B------:R-:W-:Y:S02]  /*0ee0*/  IADD3 R10, PT, PT, R10, 0x1e0, RZ ;  /* 0x000001e00a0a7810 */ /* 0x000fe40007ffe0ff */
[----:B------:R-:W-:Y:S02]  /*0ef0*/  ISETP.GE.AND P2, PT, R33, UR8, PT ;  /* 0x0000000821007c0c */ /* 0x000fe4000bf46270 */
[----:B------:R-:W-:Y:S02]  /*0f00*/  P2R R65, PR, RZ, 0x10 ;  /* 0x00000010ff417803 */ /* 0x000fe40000000000 */
[----:B------:R-:W-:Y:S01]  /*0f10*/  P2R R64, PR, RZ, 0x20 ;  /* 0x00000020ff407803 */ /* 0x000fe20000000000 */
[----:B------:R-:W2:Y:S01]  /*0f20*/  @!P0 LDG.E R18, desc[UR26][R6.64+0x400] ;  /* 0x0004001a06128981 */ /* 0x000ea2000c1e1900 */
[----:B------:R-:W-:Y:S02]  /*0f30*/  ISETP.GE.AND P0, PT, R29, UR8, PT ;  /* 0x000000081d007c0c */ /* 0x000fe4000bf06270 */
[----:B------:R-:W-:Y:S01]  /*0f40*/  ISETP.GE.AND P3, PT, R35, UR8, PT ;  /* 0x0000000823007c0c */ /* 0x000fe2000bf66270 */
[----:B------:R-:W2:Y:S01]  /*0f50*/  @!P1 LDG.E R20, desc[UR26][R6.64+0x500] ;  /* 0x0005001a06149981 */ /* 0x000ea2000c1e1900 */
[----:B------:R-:W-:-:S02]  /*0f60*/  ISETP.GE.AND P4, PT, R37, UR8, PT ;  /* 0x0000000825007c0c */ /* 0x000fc4000bf86270 */
[----:B------:R-:W-:Y:S01]  /*0f70*/  P2R R63, PR, RZ, 0x40 ;  /* 0x00000040ff3f7803 */ /* 0x000fe20000000000 */
[----:B------:R-:W2:Y:S01]  /*0f80*/  @!P2 LDG.E R21, desc[UR26][R6.64+0x580] ;  /* 0x0005801a0615a981 */ /* 0x000ea2000c1e1900 */
[----:B------:R-:W-:Y:S02]  /*0f90*/  ISETP.GE.AND P5, PT, R26, UR8, PT ;  /* 0x000000081a007c0c */ /* 0x000fe4000bfa6270 */
[----:B------:R-:W-:-:S03]  /*0fa0*/  ISETP.GE.AND P6, PT, R10, UR8, PT ;  /* 0x000000080a007c0c */ /* 0x000fc6000bfc6270 */
[----:B------:R-:W2:Y:S04]  /*0fb0*/  @!P0 LDG.E R19, desc[UR26][R6.64+0x480] ;  /* 0x0004801a06138981 */ /* 0x000ea8000c1e1900 */
[----:B------:R-:W2:Y:S04]  /*0fc0*/  @!P3 LDG.E R22, desc[UR26][R6.64+0x600] ;  /* 0x0006001a0616b981 */ /* 0x000ea8000c1e1900 */
[----:B------:R-:W2:Y:S04]  /*0fd0*/  @!P4 LDG.E R23, desc[UR26][R6.64+0x680] ;  /* 0x0006801a0617c981 */ /* 0x000ea8000c1e1900 */
[----:B------:R-:W2:Y:S04]  /*0fe0*/  @!P5 LDG.E R24, desc[UR26][R6.64+0x700] ;  /* 0x0007001a0618d981 */ /* 0x000ea8000c1e1900 */
[----:B------:R0:W2:Y:S01]  /*0ff0*/  @!P6 LDG.E R25, desc[UR26][R6.64+0x780] ;  /* 0x0007801a0619e981 */ /* 0x0000a2000c1e1900 */
        /* <DEDUP_REMOVED lines=79> */
[----:B-----5:R1:W-:Y:S04]  /*14f0*/  STS [R82], R8 ;  /* 0x0000000852007388 */ /* 0x0203e80000000800 */
[----:B---3--:R3:W-:Y:S04]  /*1500*/  STS [R81+0x80], R11 ;  /* 0x0000800b51007388 */ /* 0x0087e80000000800 */
[----:B----4-:R-:W-:Y:S04]  /*1510*/  STS [R79+0x100], R12 ;  /* 0x0001000c4f007388 */ /* 0x010fe80000000800 */
[----:B------:R4:W-:Y:S04]  /*1520*/  STS [R78+0x180], R13 ;  /* 0x0001800d4e007388 */ /* 0x0009e80000000800 */
[----:B------:R-:W-:Y:S04]  /*1530*/  STS [R77+0x200], R14 ;  /* 0x0002000e4d007388 */ /* 0x000fe80000000800 */
[----:B------:R5:W-:Y:S04]  /*1540*/  STS [R76+0x280], R15 ;  /* 0x0002800f4c007388 */ /* 0x000be80000000800 */
[----:B--2---:R-:W-:Y:S04]  /*1550*/  STS [R75+0x300], R16 ;  /* 0x000300104b007388 */ /* 0x004fe80000000800 */
[----:B------:R2:W-:Y:S04]  /*1560*/  STS [R74+0x380], R17 ;  /* 0x000380114a007388 */ /* 0x0005e80000000800 */
[----:B------:R-:W-:Y:S04]  /*1570*/  STS [R73+0x400], R18 ;  /* 0x0004001249007388 */ /* 0x000fe80000000800 */
[----:B------:R0:W-:Y:S04]  /*1580*/  STS [R72+0x480], R19 ;  /* 0x0004801348007388 */ /* 0x0001e80000000800 */
[----:B------:R-:W-:Y:S04]  /*1590*/  STS [R71+0x500], R20 ;  /* 0x0005001447007388 */ /* 0x000fe80000000800 */
        /* <DEDUP_REMOVED lines=24> */
[----:B------:R-:W2:Y:S01]  /*1720*/  @!P0 LDG.E R6, desc[UR26][R4.64] ;  /* 0x0000001a04068981 */ /* 0x000ea2000c1e1900 */
[----:B------:R-:W-:Y:S01]  /*1730*/  ISETP.NE.AND P0, PT, R28, RZ, PT ;  /* 0x000000ff1c00720c */ /* 0x000fe20003f05270 */
[----:B------:R-:W-:Y:S01]  /*1740*/  HFMA2 R10, -RZ, RZ, 0, 0 ;  /* 0x00000000ff0a7431 */ /* 0x000fe200000001ff */
[----:B---3--:R-:W-:Y:S02]  /*1750*/  MOV R11, RZ ;  /* 0x000000ff000b7202 */ /* 0x008fe40000000f00 */
[----:B----4-:R-:W-:Y:S02]  /*1760*/  CS2R R12, SRZ ;  /* 0x00000000000c7805 */ /* 0x010fe4000001ff00 */
[----:B-----5:R-:W-:Y:S02]  /*1770*/  CS2R R14, SRZ ;  /* 0x00000000000e7805 */ /* 0x020fe4000001ff00 */
[----:B--2---:R-:W-:Y:S02]  /*1780*/  CS2R R16, SRZ ;  /* 0x0000000000107805 */ /* 0x004fe4000001ff00 */
[----:B0-----:R-:W-:-:S02]  /*1790*/  CS2R R18, SRZ ;  /* 0x0000000000127805 */ /* 0x001fc4000001ff00 */
        /* <DEDUP_REMOVED lines=44> */
[----:B----4-:R0:W-:Y:S04]  /*1a60*/  STS [R81+0x80], R7 ;  /* 0x0000800751007388 */ /* 0x0101e80000000800 */
        /* <DEDUP_REMOVED lines=47> */
[----:B------:R-:W-:-:S11]  /*1d60*/  MOV R11, RZ ;  /* 0x000000ff000b7202 */ /* 0x000fd60000000f00 */
[----:B------:R-:W5:Y:S01]  /*1d70*/  @!P0 LDG.E R10, desc[UR26][R2.64+0x300] ;  /* 0x0003001a020a8981 */ /* 0x000f62000c1e1900 */
[----:B------:R-:W-:Y:S02]  /*1d80*/  ISETP.NE.AND P0, PT, R39, RZ, PT ;  /* 0x000000ff2700720c */ /* 0x000fe40003f05270 */
[----:B------:R-:W-:-:S11]  /*1d90*/  CS2R R12, SRZ ;  /* 0x00000000000c7805 */ /* 0x000fd6000001ff00 */
[----:B------:R-:W5:Y:S01]  /*1da0*/  @!P0 LDG.E R11, desc[UR26][R2.64+0x380] ;  /* 0x0003801a020b8981 */ /* 0x000f62000c1e1900 */
[----:B------:R-:W-:Y:S01]  /*1db0*/  ISETP.NE.AND P0, PT, R40, RZ, PT ;  /* 0x000000ff2800720c */ /* 0x000fe20003f05270 */
[----:B------:R-:W-:Y:S01]  /*1dc0*/  HFMA2 R16, -RZ, RZ, 0, 0 ;  /* 0x00000000ff107431 */ /* 0x000fe200000001ff */
[----:B------:R-:W-:Y:S02]  /*1dd0*/  CS2R R14, SRZ ;  /* 0x00000000000e7805 */ /* 0x000fe4000001ff00 */
[----:B------:R-:W-:Y:S02]  /*1de0*/  MOV R33, RZ ;  /* 0x000000ff00217202 */ /* 0x000fe40000000f00 */
        /* <DEDUP_REMOVED lines=72> */
[----:B------:R-:W-:Y:S02]  /*2270*/  HFMA2 R42, -RZ, RZ, 0, 0 ;  /* 0x00000000ff2a7431 */ /* 0x000fe400000001ff */
[----:B------:R-:W-:Y:S01]  /*2280*/  HFMA2 R178, -RZ, RZ, 0, 0 ;  /* 0x00000000ffb27431 */ /* 0x000fe200000001ff */
[----:B------:R-:W-:Y:S02]  /*2290*/  CS2R R184, SRZ ;  /* 0x0000000000b87805 */ /* 0x000fe4000001ff00 */
[----:B------:R-:W-:Y:S02]  /*22a0*/  CS2R R182, SRZ ;  /* 0x0000000000b67805 */ /* 0x000fe4000001ff00 */
[----:B------:R-:W-:Y:S02]  /*22b0*/  MOV R181, RZ ;  /* 0x000000ff00b57202 */ /* 0x000fe40000000f00 */
[----:B------:R-:W-:-:S02]  /*22c0*/  CS2R R40, SRZ ;  /* 0x0000000000287805 */ /* 0x000fc4000001ff00 */
[----:B------:R-:W-:Y:S02]  /*22d0*/  CS2R R38, SRZ ;  /* 0x0000000000267805 */ /* 0x000fe4000001ff00 */
[----:B------:R-:W-:Y:S02]  /*22e0*/  CS2R R36, SRZ ;  /* 0x0000000000247805 */ /* 0x000fe4000001ff00 */
[----:B------:R-:W-:Y:S02]  /*22f0*/  CS2R R34, SRZ ;  /* 0x0000000000227805 */ /* 0x000fe4000001ff00 */
[----:B------:R-:W-:Y:S01]  /*2300*/  MOV R33, RZ ;  /* 0x000000ff00217202 */ /* 0x000fe20000000f00 */
        /* <DEDUP_REMOVED lines=18> */
[----:B------:R-:W-:Y:S01]  /*2430*/  USHF.L.U32 UR8, UR19, 0xc, URZ ;  /* 0x0000000c13087899 */ /* 0x000fe200080006ff */
[----:B------:R-:W0:Y:S01]  /*2440*/  S2UR UR30, SR_CTAID.Y ;  /* 0x00000000001e79c3 */ /* 0x000e220000002600 */
[----:B------:R-:W-:Y:S01]  /*2450*/  SHF.L.U32 R241, R189, 0x5, RZ ;  /* 0x00000005bdf17819 */ /* 0x000fe200000006ff */
[----:B------:R-:W0:Y:S01]  /*2460*/  LDCU.64 UR28, c[0x0][0x3a0] ;  /* 0x00007400ff1c77ac */ /* 0x000e220008000a00 */
        /* <DEDUP_REMOVED lines=14> */
[----:B------:R-:W-:Y:S01]  /*2550*/  FADD.FTZ R9, R8, R8 ;  /* 0x0000000808097221 */ /* 0x000fe20000010000 */
[----:B------:R-:W-:Y:S01]  /*2560*/  ISETP.EQ.AND P0, PT, R0, RZ, P0 ;  /* 0x000000ff0000720c */ /* 0x000fe20000702270 */
        /* <DEDUP_REMOVED lines=38> */
[----:B------:R-:W-:-:S05]  /*27d0*/  UMOV UR8, URZ ;  /* 0x000000ff00087c82 */ /* 0x000fca0008000000 */
.L_x_2367:
[----:B------:R-:W-:Y:S01]  /*27e0*/  HFMA2 R61, -RZ, RZ, 0, 0 ;  /* 0x00000000ff3d7431 */ /* 0x000fe200000001ff */
[----:B0-----:R-:W-:Y:S02]  /*27f0*/  MOV R65, UR42 ;  /* 0x0000002a00417c02 */ /* 0x001fe40008000f00 */
[----:B------:R-:W-:Y:S02]  /*2800*/  CS2R R106, SRZ ;  /* 0x00000000006a7805 */ /* 0x000fe4000001ff00 */
[----:B-1----:R-:W-:Y:S02]  /*2810*/  LOP3.LUT R70, R177, 0x7c00, R241, 0xf8, !PT ;  /* 0x00007c00b1467812 */ /* 0x002fe400078ef8f1 */
[----:B------:R-:W-:Y:S02]  /*2820*/  CS2R R104, SRZ ;  /* 0x0000000000687805 */ /* 0x000fe4000001ff00 */
[----:B------:R-:W-:Y:S02]  /*2830*/  MOV R60, R240 ;  /* 0x000000f0003c7202 */ /* 0x000fe40000000f00 */
[----:B------:R-:W-:-:S02]  /*2840*/  CS2R R102, SRZ ;  /* 0x0000000000667805 */ /* 0x000fc4000001ff00 */
[----:B------:R-:W-:Y:S02]  /*2850*/  LOP3.LUT R156, R70, 0x20, RZ, 0xfc, !PT ;  /* 0x00000020469c7812 */ /* 0x000fe400078efcff */
[----:B------:R-:W-:Y:S02]  /*2860*/  CS2R R94, SRZ ;  /* 0x00000000005e7805 */ /* 0x000fe4000001ff00 */
[----:B------:R-:W-:Y:S01]  /*2870*/  MOV R63, UR43 ;  /* 0x0000002b003f7c02 */ /* 0x000fe20008000f00 */
[----:B------:R-:W-:Y:S01]  /*2880*/  IMAD.WIDE.U32 R64, R65, UR8, R60 ;  /* 0x0000000841407c25 */ /* 0x000fe2000f8e003c */
[----:B------:R-:W-:Y:S02]  /*2890*/  P2R R108, PR, RZ, 0x1 ;  /* 0x00000001ff6c7803 */ /* 0x000fe40000000000 */
[----:B------:R-:W-:Y:S02]  /*28a0*/  CS2R R100, SRZ ;  /* 0x0000000000647805 */ /* 0x000fe4000001ff00 */
[----:B------:R-:W-:Y:S01]  /*28b0*/  ISETP.GE.AND P0, PT, R156, UR31, PT ;  /* 0x0000001f9c007c0c */ /* 0x000fe2000bf06270 */
[----:B------:R-:W-:Y:S01]  /*28c0*/  IMAD R63, R63, UR8, R65 ;  /* 0x000000083f3f7c24 */ /* 0x000fe2000f8e0241 */
[----:B------:R-:W-:-:S02]  /*28d0*/  LEA R62, P2, R64, UR22, 0x2 ;  /* 0x00000016403e7c11 */ /* 0x000fc4000f8410ff */
[----:B------:R-:W-:Y:S02]  /*28e0*/  CS2R R98, SRZ ;  /* 0x0000000000627805 */ /* 0x000fe4000001ff00 */
[----:B------:R-:W-:Y:S02]  /*28f0*/  MOV R67, UR44 ;  /* 0x0000002c00437c02 */ /* 0x000fe40008000f00 */
[----:B------:R-:W-:Y:S02]  /*2900*/  CS2R R92, SRZ ;  /* 0x00000000005c7805 */ /* 0x000fe4000001ff00 */
[----:B------:R-:W-:Y:S02]  /*2910*/  LEA.HI.X R63, R64, UR23, R63, 0x2, P2 ;  /* 0x00000017403f7c11 */ /* 0x000fe400090f143f */
[----:B------:R-:W-:Y:S02]  /*2920*/  CS2R R64, SRZ ;  /* 0x0000000000407805 */ /* 0x000fe4000001ff00 */
[----:B------:R-:W-:Y:S01]  /*2930*/  LOP3.LUT R162, R70, 0xc0, RZ, 0xfc, !PT ;  /* 0x000000c046a27812 */ /* 0x000fe200078efcff */
[----:B------:R-:W-:Y:S01]  /*2940*/  IMAD.WIDE.U32 R66, R67, UR8, R60 ;  /* 0x0000000843427c25 */ /* 0x000fe2000f8e003c */
[----:B------:R-:W-:-:S02]  /*2950*/  MOV R61, UR45 ;  /* 0x0000002d003d7c02 */ /* 0x000fc40008000f00 */
[----:B------:R-:W-:Y:S02]  /*2960*/  CS2R R90, SRZ ;  /* 0x00000000005a7805 */ /* 0x000fe4000001ff00 */
[----:B------:R-:W-:Y:S01]  /*2970*/  LOP3.LUT R164, R70, 0xe0, RZ, 0xfc, !PT ;  /* 0x000000e046a47812 */ /* 0x000fe200078efcff */
[----:B------:R-:W5:Y:S01]  /*2980*/  @!P0 LDG.E R64, desc[UR26][R62.64+0x80] ;  /* 0x0000801a3e408981 */ /* 0x000f62000c1e1900 */
[----:B------:R-:W-:Y:S01]  /*2990*/  ISETP.GE.AND P0, PT, R162, UR31, PT ;  /* 0x0000001fa2007c0c */ /* 0x000fe2000bf06270 */
[----:B------:R-:W-:Y:S01]  /*29a0*/  IMAD R61, R61, UR8, R67 ;  /* 0x000000083d3d7c24 */ /* 0x000fe2000f8e0243 */
[----:B------:R-:W-:Y:S02]  /*29b0*/  LEA R60, P1, R66, UR24, 0x2 ;  /* 0x00000018423c7c11 */ /* 0x000fe4000f8210ff */
[----:B------:R-:W-:Y:S02]  /*29c0*/  CS2R R86, SRZ ;  /* 0x0000000000567805 */ /* 0x000fe4000001ff00 */
[----:B------:R-:W-:-:S02]  /*29d0*/  LOP3.LUT R157, R70, 0x100, RZ, 0xfc, !PT ;  /* 0x00000100469d7812 */ /* 0x000fc400078efcff */
[----:B------:R-:W-:Y:S02]  /*29e0*/  CS2R R88, SRZ ;  /* 0x0000000000587805 */ /* 0x000fe4000001ff00 */
[----:B------:R-:W-:Y:S02]  /*29f0*/  LEA.HI.X R61, R66, UR25, R61, 0x2, P1 ;  /* 0x00000019423d7c11 */ /* 0x000fe400088f143d */
[----:B------:R-:W-:Y:S02]  /*2a00*/  CS2R R66, SRZ ;  /* 0x0000000000427805 */ /* 0x000fe4000001ff00 */
[C---:B------:R-:W-:Y:S02]  /*2a10*/  LOP3.LUT R142, R70.reuse, 0x120, RZ, 0xfc, !PT ;  /* 0x00000120468e7812 */ /* 0x040fe400078efcff */
[----:B------:R-:W-:Y:S02]  /*2a20*/  CS2R R68, SRZ ;  /* 0x0000000000447805 */ /* 0x000fe4000001ff00 */
[C---:B------:R-:W-:Y:S01]  /*2a30*/  LOP3.LUT R140, R70.reuse, 0x140, RZ, 0xfc, !PT ;  /* 0x00000140468c7812 */ /* 0x040fe200078efcff */
[----:B------:R-:W-:Y:S01]  /*2a40*/  HFMA2 R81, -RZ, RZ, 0, 0 ;  /* 0x00000000ff517431 */ /* 0x000fe200000001ff */
[----:B------:R-:W-:Y:S01]  /*2a50*/  LOP3.LUT R139, R70, 0x160, RZ, 0xfc, !PT ;  /* 0x00000160468b7812 */ /* 0x000fe200078efcff */
[----:B--2---:R-:W2:Y:S01]  /*2a60*/  @!P0 LDG.E R66, desc[UR26][R62.64+0x300] ;  /* 0x0003001a3e428981 */ /* 0x004ea2000c1e1900 */
[----:B------:R-:W-:-:S02]  /*2a70*/  ISETP.GE.AND P0, PT, R164, UR31, PT ;  /* 0x0000001fa4007c0c */ /* 0x000fc4000bf06270 */
[----:B------:R-:W-:Y:S02]  /*2a80*/  CS2R R84, SRZ ;  /* 0x0000000000547805 */ /* 0x000fe4000001ff00 */
[C---:B------:R-:W-:Y:S02]  /*2a90*/  LOP3.LUT R138, R70.reuse, 0x180, RZ, 0xfc, !PT ;  /* 0x00000180468a7812 */ /* 0x040fe400078efcff */
[----:B------:R-:W-:Y:S02]  /*2aa0*/  CS2R R82, SRZ ;  /* 0x0000000000527805 */ /* 0x000fe4000001ff00 */
[C---:B------:R-:W-:Y:S02]  /*2ab0*/  LOP3.LUT R137, R70.reuse, 0x1a0, RZ, 0xfc, !PT ;  /* 0x000001a046897812 */ /* 0x040fe400078efcff */
[C---:B------:R-:W-:Y:S02]  /*2ac0*/  LOP3.LUT R136, R70.reuse, 0x1c0, RZ, 0xfc, !PT ;  /* 0x000001c046887812 */ /* 0x040fe400078efcff */
[----:B------:R-:W-:-:S02]  /*2ad0*/  LOP3.LUT R134, R70, 0x1e0, RZ, 0xfc, !PT ;  /* 0x000001e046867812 */ /* 0x000fc400078efcff */
[C---:B------:R-:W-:Y:S02]  /*2ae0*/  LOP3.LUT R132, R70.reuse, 0x200, RZ, 0xfc, !PT ;  /* 0x0000020046847812 */ /* 0x040fe400078efcff */
[C---:B------:R-:W-:Y:S01]  /*2af0*/  LOP3.LUT R130, R70.reuse, 0x220, RZ, 0xfc, !PT ;  /* 0x0000022046827812 */ /* 0x040fe200078efcff */
[----:B------:R-:W2:Y:S01]  /*2b00*/  @!P0 LDG.E R107, desc[UR26][R62.64+0x380] ;  /* 0x0003801a3e6b8981 */ /* 0x000ea2000c1e1900 */
[----:B------:R-:W-:Y:S02]  /*2b10*/  ISETP.GE.AND P0, PT, R157, UR31, PT ;  /* 0x0000001f9d007c0c */ /* 0x000fe4000bf06270 */
[C---:B------:R-:W-:Y:S02]  /*2b20*/  LOP3.LUT R128, R70.reuse, 0x240, RZ, 0xfc, !PT ;  /* 0x0000024046807812 */ /* 0x040fe400078efcff */
[C---:B------:R-:W-:Y:S02]  /*2b30*/  LOP3.LUT R126, R70.reuse, 0x260, RZ, 0xfc, !PT ;  /* 0x00000260467e7812 */ /* 0x040fe400078efcff */
[----:B------:R-:W-:-:S02]  /*2b40*/  LOP3.LUT R124, R70, 0x280, RZ, 0xfc, !PT ;  /* 0x00000280467c7812 */ /* 0x000fc400078efcff */
[----:B------:R-:W-:Y:S02]  /*2b50*/  MOV R96, RZ ;  /* 0x000000ff00607202 */ /* 0x000fe40000000f00 */
[C---:B------:R-:W-:Y:S02]  /*2b60*/  LOP3.LUT R120, R70.reuse, 0x2a0, RZ, 0xfc, !PT ;  /* 0x000002a046787812 */ /* 0x040fe400078efcff */
[----:B------:R-:W-:Y:S01]  /*2b70*/  LOP3.LUT R118, R70, 0x2c0, RZ, 0xfc, !PT ;  /* 0x000002c046767812 */ /* 0x000fe200078efcff */
[----:B------:R-:W2:Y:S01]  /*2b80*/  @!P0 LDG.E R104, desc[UR26][R62.64+0x400] ;  /* 0x0004001a3e688981 */ /* 0x000ea2000c1e1900 */
[----:B------:R-:W-:Y:S02]  /*2b90*/  ISETP.GE.AND P0, PT, R142, UR31, PT ;  /* 0x0000001f8e007c0c */ /* 0x000fe4000bf06270 */
[C---:B------:R-:W-:Y:S02]  /*2ba0*/  LOP3.LUT R112, R70.reuse, 0x2e0, RZ, 0xfc, !PT ;  /* 0x000002e046707812 */ /* 0x040fe400078efcff */
[----:B------:R-:W-:-:S02]  /*2bb0*/  LOP3.LUT R160, R70, 0x40, RZ, 0xfc, !PT ;  /* 0x0000004046a07812 */ /* 0x000fc400078efcff */
[C---:B------:R-:W-:Y:S02]  /*2bc0*/  LOP3.LUT R158, R70.reuse, 0x60, RZ, 0xfc, !PT ;  /* 0x00000060469e7812 */ /* 0x040fe400078efcff */
[----:B------:R-:W-:Y:S02]  /*2bd0*/  LOP3.LUT R155, R70, 0x80, RZ, 0xfc, !PT ;  /* 0x00000080469b7812 */ /* 0x000fe400078efcff */
[----:B------:R-:W-:Y:S02]  /*2be0*/  LOP3.LUT P2, RZ, R80, 0x4000000, RZ, 0xc0, !PT ;  /* 0x0400000050ff7812 */ /* 0x000fe4000784c0ff */
[----:B------:R-:W-:Y:S01]  /*2bf0*/  LOP3.LUT R141, R70, 0xa0, RZ, 0xfc, !PT ;  /* 0x000000a0468d7812 */ /* 0x000fe200078efcff */
[----:B------:R-:W2:Y:S01]  /*2c00*/  @!P0 LDG.E R105, desc[UR26][R62.64+0x480] ;  /* 0x0004801a3e698981 */ /* 0x000ea2000c1e1900 */
[----:B------:R-:W-:Y:S02]  /*2c10*/  ISETP.GE.AND P0, PT, R140, UR31, PT ;  /* 0x0000001f8c007c0c */ /* 0x000fe4000bf06270 */
[----:B------:R-:W-:-:S02]  /*2c20*/  ISETP.GE.AND P6, PT, R160, UR31, PT ;  /* 0x0000001fa0007c0c */ /* 0x000fc4000bfc6270 */
[----:B------:R-:W-:Y:S02]  /*2c30*/  ISETP.GE.AND P5, PT, R158, UR31, PT ;  /* 0x0000001f9e007c0c */ /* 0x000fe4000bfa6270 */
[----:B------:R-:W-:Y:S02]  /*2c40*/  ISETP.GE.AND P4, PT, R155, UR31, PT ;  /* 0x0000001f9b007c0c */ /* 0x000fe4000bf86270 */
[----:B------:R-:W-:Y:S01]  /*2c50*/  ISETP.GE.AND P3, PT, R141, UR31, PT ;  /* 0x0000001f8d007c0c */ /* 0x000fe2000bf66270 */
[----:B------:R-:W5:Y:S01]  /*2c60*/  @!P2 LDG.E R69, desc[UR26][R62.64] ;  /* 0x0000001a3e45a981 */ /* 0x000f62000c1e1900 */
[C---:B------:R-:W-:Y:S02]  /*2c70*/  LOP3.LUT R114, R70.reuse, 0x300, RZ, 0xfc, !PT ;  /* 0x0000030046727812 */ /* 0x040fe400078efcff */
[----:B------:R-:W-:Y:S01]  /*2c80*/  LOP3.LUT R71, R70, 0x320, RZ, 0xfc, !PT ;  /* 0x0000032046477812 */ /* 0x000fe200078efcff */
[----:B------:R-:W2:Y:S01]  /*2c90*/  @!P0 LDG.E R103, desc[UR26][R62.64+0x500] ;  /* 0x0005001a3e678981 */ /* 0x000ea2000c1e1900 */
[----:B------:R-:W-:-:S02]  /*2ca0*/  ISETP.GE.AND P0, PT, R139, UR31, PT ;  /* 0x0000001f8b007c0c */ /* 0x000fc4000bf06270 */
[C---:B------:R-:W-:Y:S01]  /*2cb0*/  LOP3.LUT R72, R70.reuse, 0x340, RZ, 0xfc, !PT ;  /* 0x0000034046487812 */ /* 0x040fe200078efcff */
[----:B------:R-:W2:Y:S01]  /*2cc0*/  @!P6 LDG.E R67, desc[UR26][R62.64+0x100] ;  /* 0x0001001a3e43e981 */ /* 0x000ea2000c1e1900 */
[C---:B------:R-:W-:Y:S02]  /*2cd0*/  LOP3.LUT R73, R70.reuse, 0x360, RZ, 0xfc, !PT ;  /* 0x0000036046497812 */ /* 0x040fe400078efcff */
[C---:B------:R-:W-:Y:S01]  /*2ce0*/  LOP3.LUT R74, R70.reuse, 0x380, RZ, 0xfc, !PT ;  /* 0x00000380464a7812 */ /* 0x040fe200078efcff */
[----:B------:R-:W2:Y:S01]  /*2cf0*/  @!P5 LDG.E R106, desc[UR26][R62.64+0x180] ;  /* 0x0001801a3e6ad981 */ /* 0x000ea2000c1e1900 */
[C---:B------:R-:W-:Y:S02]  /*2d00*/  LOP3.LUT R75, R70.reuse, 0x3a0, RZ, 0xfc, !PT ;  /* 0x000003a0464b7812 */ /* 0x040fe400078efcff */
[----:B------:R-:W-:Y:S01]  /*2d10*/  LOP3.LUT R70, R70, 0x3c0, RZ, 0xfc, !PT ;  /* 0x000003c046467812 */ /* 0x000fe200078efcff */
[----:B------:R-:W2:Y:S01]  /*2d20*/  @!P4 LDG.E R65, desc[UR26][R62.64+0x200] ;  /* 0x0002001a3e41c981 */ /* 0x000ea2000c1e1900 */
[----:B------:R-:W-:-:S03]  /*2d30*/  LOP3.LUT R76, R241, 0x3e0, R177, 0xfe, !PT ;  /* 0x000003e0f14c7812 */ /* 0x000fc600078efeb1 */
[----:B------:R-:W2:Y:S01]  /*2d40*/  @!P0 LDG.E R102, desc[UR26][R62.64+0x580] ;  /* 0x0005801a3e668981 */ /* 0x000ea2000c1e1900 */
[----:B------:R-:W-:-:S03]  /*2d50*/  ISETP.GE.AND P0, PT, R138, UR31, PT ;  /* 0x0000001f8a007c0c */ /* 0x000fc6000bf06270 */
[----:B------:R-:W2:Y:S10]  /*2d60*/  @!P3 LDG.E R68, desc[UR26][R62.64+0x280] ;  /* 0x0002801a3e44b981 */ /* 0x000eb4000c1e1900 */
[----:B------:R-:W2:Y:S01]  /*2d70*/  @!P0 LDG.E R95, desc[UR26][R62.64+0x600] ;  /* 0x0006001a3e5f8981 */ /* 0x000ea2000c1e1900 */
[----:B------:R-:W-:-:S13]  /*2d80*/  ISETP.GE.AND P0, PT, R137, UR31, PT ;  /* 0x0000001f89007c0c */ /* 0x000fda000bf06270 */
        /* <DEDUP_REMOVED lines=21> */
[----:B------:R-:W-:Y:S02]  /*2ee0*/  ISETP.GE.AND P0, PT, R114, UR31, PT ;  /* 0x0000001f72007c0c */ /* 0x000fe4000bf06270 */
[----:B------:R-:W-:Y:S02]  /*2ef0*/  ISETP.GE.AND P1, PT, R72, UR31, PT ;  /* 0x0000001f48007c0c */ /* 0x000fe4000bf26270 */
[----:B------:R-:W-:Y:S02]  /*2f00*/  ISETP.GE.AND P2, PT, R73, UR31, PT ;  /* 0x0000001f49007c0c */ /* 0x000fe4000bf46270 */
[----:B------:R-:W-:Y:S02]  /*2f10*/  ISETP.GE.AND P3, PT, R74, UR31, PT ;  /* 0x0000001f4a007c0c */ /* 0x000fe4000bf66270 */
[----:B------:R-:W-:-:S05]  /*2f20*/  ISETP.GE.AND P4, PT, R75, UR31, PT ;  /* 0x0000001f4b007c0c */ /* 0x000fca000bf86270 */
[----:B------:R-:W2:Y:S01]  /*2f30*/  @!P0 LDG.E R90, desc[UR26][R62.64+0xc00] ;  /* 0x000c001a3e5a8981 */ /* 0x000ea2000c1e1900 */
[----:B------:R-:W-:Y:S02]  /*2f40*/  ISETP.GE.AND P0, PT, R71, UR31, PT ;  /* 0x0000001f47007c0c */ /* 0x000fe4000bf06270 */
[----:B------:R-:W-:Y:S01]  /*2f50*/  ISETP.GE.AND P5, PT, R70, UR31, PT ;  /* 0x0000001f46007c0c */ /* 0x000fe2000bfa6270 */
[----:B------:R-:W2:Y:S01]  /*2f60*/  @!P1 LDG.E R88, desc[UR26][R62.64+0xd00] ;  /* 0x000d001a3e589981 */ /* 0x000ea2000c1e1900 */
[----:B------:R-:W-:-:S03]  /*2f70*/  ISETP.GE.AND P6, PT, R76, UR31, PT ;  /* 0x0000001f4c007c0c */ /* 0x000fc6000bfc6270 */
[----:B------:R-:W2:Y:S04]  /*2f80*/  @!P2 LDG.E R81, desc[UR26][R62.64+0xd80] ;  /* 0x000d801a3e51a981 */ /* 0x000ea8000c1e1900 */
        /* <DEDUP_REMOVED lines=10> */
[----:B0-----:R-:W-:-:S04]  /*3030*/  MOV R62, UR49 ;  /* 0x00000031003e7c02 */ /* 0x001fc80008000f00 */
[----:B------:R-:W-:-:S06]  /*3040*/  MOV R63, UR32 ;  /* 0x00000020003f7c02 */ /* 0x000fcc0008000f00 */
[----:B------:R-:W3:Y:S01]  /*3050*/  LDG.E.64 R62, desc[UR26][R62.64] ;  /* 0x0000001a3e3e7981 */ /* 0x000ee2000c1e1b00 */
[----:B------:R-:W0:Y:S01]  /*3060*/  S2UR UR46, SR_CgaCtaId ;  /* 0x00000000002e79c3 */ /* 0x000e220000008800 */
        /* <DEDUP_REMOVED lines=8> */
[----:B0-----:R-:W-:Y:S01]  /*30f0*/  ULEA UR28, UR46, UR33, 0x18 ;  /* 0x000000212e1c7291 */ /* 0x001fe2000f8ec0ff */
        /* <DEDUP_REMOVED lines=18> */
[----:B------:R-:W-:Y:S01]  /*3220*/  LEA R75, R75, UR28, 0x2 ;  /* 0x0000001c4b4b7c11 */ /* 0x000fe2000f8e10ff */
[----:B-----5:R-:W-:Y:S01]  /*3230*/  STS [R78], R69 ;  /* 0x000000454e007388 */ /* 0x020fe20000000800 */
[----:B------:R-:W-:-:S02]  /*3240*/  IADD3 R121, PT, PT, R70, 0x180, RZ ;  /* 0x0000018046797810 */ /* 0x000fc40007ffe0ff */
[C---:B------:R-:W-:Y:S02]  /*3250*/  IADD3 R149, PT, PT, R70.reuse, 0x2e0, RZ ;  /* 0x000002e046957810 */ /* 0x040fe40007ffe0ff */
[----:B------:R-:W-:Y:S02]  /*3260*/  IADD3 R153, PT, PT, R70, 0x320, RZ ;  /* 0x0000032046997810 */ /* 0x000fe40007ffe0ff */
[----:B------:R-:W-:Y:S02]  /*3270*/  LEA.HI.SX32 R113, R113, R70, 0x1b ;  /* 0x0000004671717211 */ /* 0x000fe400078fdaff */
[----:B------:R-:W-:Y:S01]  /*3280*/  LEA R74, R74, UR28, 0x2 ;  /* 0x0000001c4a4a7c11 */ /* 0x000fe2000f8e10ff */
[----:B------:R0:W-:Y:S01]  /*3290*/  STS [R77+0x80], R64 ;  /* 0x000080404d007388 */ /* 0x0001e20000000800 */
        /* <DEDUP_REMOVED lines=16> */
[----:B------:R-:W-:Y:S02]  /*33a0*/  IADD3 R169, PT, PT, R70, 0x3e0, RZ ;  /* 0x000003e046a97810 */ /* 0x000fe40007ffe0ff */
[-C--:B------:R-:W-:Y:S02]  /*33b0*/  LEA.HI.SX32 R115, R115, R70.reuse, 0x1b ;  /* 0x0000004673737211 */ /* 0x080fe400078fdaff */
[----:B------:R-:W-:Y:S01]  /*33c0*/  LEA R73, R79, UR28, 0x2 ;  /* 0x0000001c4f497c11 */ /* 0x000fe2000f8e10ff */
[----:B--2---:R-:W-:Y:S01]  /*33d0*/  STS [R76+0x100], R67 ;  /* 0x000100434c007388 */ /* 0x004fe20000000800 */
[----:B------:R-:W-:-:S02]  /*33e0*/  LEA.HI.SX32 R117, R117, R70, 0x1b ;  /* 0x0000004675757211 */ /* 0x000fc400078fdaff */
[----:B------:R-:W-:Y:S01]  /*33f0*/  LEA R79, R109, UR28, 0x2 ;  /* 0x0000001c6d4f7c11 */ /* 0x000fe2000f8e10ff */
[----:B------:R2:W-:Y:S01]  /*3400*/  STS [R75+0x180], R106 ;  /* 0x0001806a4b007388 */ /* 0x0005e20000000800 */
[-C--:B------:R-:W-:Y:S02]  /*3410*/  LEA.HI.SX32 R119, R119, R70.reuse, 0x1b ;  /* 0x0000004677777211 */ /* 0x080fe400078fdaff */
[----:B------:R-:W-:Y:S01]  /*3420*/  LEA R72, R72, UR28, 0x2 ;  /* 0x0000001c48487c11 */ /* 0x000fe2000f8e10ff */
[----:B------:R-:W-:Y:S01]  /*3430*/  STS [R74+0x200], R65 ;  /* 0x000200414a007388 */ /* 0x000fe20000000800 */
[-C--:B------:R-:W-:Y:S02]  /*3440*/  LEA.HI.SX32 R121, R121, R70.reuse, 0x1b ;  /* 0x0000004679797211 */ /* 0x080fe400078fdaff */
[-C--:B------:R-:W-:Y:S02]  /*3450*/  LEA.HI.SX32 R146, R149, R70.reuse, 0x1b ;  /* 0x0000004695927211 */ /* 0x080fe400078fdaff */
[----:B------:R-:W-:-:S02]  /*3460*/  LEA.HI.SX32 R148, R153, R70, 0x1b ;  /* 0x0000004699947211 */ /* 0x000fc400078fdaff */
[----:B------:R-:W-:Y:S01]  /*3470*/  LEA R71, R113, UR28, 0x2 ;  /* 0x0000001c71477c11 */ /* 0x000fe2000f8e10ff */
[----:B------:R4:W-:Y:S01]  /*3480*/  STS [R73+0x280], R68 ;  /* 0x0002804449007388 */ /* 0x0009e20000000800 */
        /* <DEDUP_REMOVED lines=17> */
[----:B0-----:R-:W-:Y:S01]  /*35a0*/  LEA R64, R115, UR28, 0x2 ;  /* 0x0000001c73407c11 */ /* 0x001fe2000f8e10ff */
[----:B------:R0:W-:Y:S01]  /*35b0*/  STS [R79+0x300], R66 ;  /* 0x000300424f007388 */ /* 0x0001e20000000800 */
[----:B------:R-:W-:Y:S02]  /*35c0*/  LEA R70, R117, UR28, 0x2 ;  /* 0x0000001c75467c11 */ /* 0x000fe4000f8e10ff */
[----:B------:R-:W-:Y:S01]  /*35d0*/  LEA R69, R119, UR28, 0x2 ;  /* 0x0000001c77457c11 */ /* 0x000fe2000f8e10ff */
[----:B------:R5:W-:Y:S01]  /*35e0*/  STS [R72+0x380], R107 ;  /* 0x0003806b48007388 */ /* 0x000be20000000800 */
[----:B--2---:R-:W-:Y:S02]  /*35f0*/  LEA R106, R121, UR28, 0x2 ;  /* 0x0000001c796a7c11 */ /* 0x004fe4000f8e10ff */
[----:B----4-:R-:W-:Y:S01]  /*3600*/  LEA R68, R123, UR28, 0x2 ;  /* 0x0000001c7b447c11 */ /* 0x010fe2000f8e10ff */
[----:B------:R-:W-:Y:S01]  /*3610*/  STS [R71+0x400], R104 ;  /* 0x0004006847007388 */ /* 0x000fe20000000800 */
[----:B------:R-:W-:-:S02]  /*3620*/  LEA R67, R125, UR28, 0x2 ;  /* 0x0000001c7d437c11 */ /* 0x000fc4000f8e10ff */
[----:B0-----:R-:W-:Y:S01]  /*3630*/  LEA R66, R127, UR28, 0x2 ;  /* 0x0000001c7f427c11 */ /* 0x001fe2000f8e10ff */
[----:B------:R-:W-:Y:S01]  /*3640*/  STS [R64+0x480], R105 ;  /* 0x0004806940007388 */ /* 0x000fe20000000800 */
[----:B------:R-:W-:-:S03]  /*3650*/  LEA R65, R129, UR28, 0x2 ;  /* 0x0000001c81417c11 */ /* 0x000fc6000f8e10ff */
[----:B------:R-:W-:Y:S01]  /*3660*/  STS [R70+0x500], R103 ;  /* 0x0005006746007388 */ /* 0x000fe20000000800 */
[----:B-----5:R-:W-:-:S03]  /*3670*/  LEA R107, R131, UR28, 0x2 ;  /* 0x0000001c836b7c11 */ /* 0x020fc6000f8e10ff */
[----:B------:R-:W-:Y:S01]  /*3680*/  STS [R69+0x580], R102 ;  /* 0x0005806645007388 */ /* 0x000fe20000000800 */
[----:B------:R-:W-:-:S03]  /*3690*/  LEA R144, R133, UR28, 0x2 ;  /* 0x0000001c85907c11 */ /* 0x000fc6000f8e10ff */
        /* <DEDUP_REMOVED lines=11> */
[----:B------:R-:W-:Y:S02]  /*3750*/  P2R R110, PR, RZ, 0x1 ;  /* 0x00000001ff6e7803 */ /* 0x000fe40000000000 */
[----:B------:R-:W-:Y:S01]  /*3760*/  LEA R147, R151, UR28, 0x2 ;  /* 0x0000001c97937c11 */ /* 0x000fe2000f8e10ff */
[----:B------:R-:W-:Y:S01]  /*3770*/  STS [R144+0x900], R93 ;  /* 0x0009005d90007388 */ /* 0x000fe20000000800 */
[----:B------:R-:W-:Y:S02]  /*3780*/  LEA R148, R148, UR28, 0x2 ;  /* 0x0000001c94947c11 */ /* 0x000fe4000f8e10ff */
[----:B------:R-:W-:Y:S01]  /*3790*/  ISETP.GE.AND P0, PT, R240, UR31, PT ;  /* 0x0000001ff0007c0c */ /* 0x000fe2000bf06270 */
[----:B------:R-:W-:Y:S01]  /*37a0*/  STS [R122+0x980], R91 ;  /* 0x0009805b7a007388 */ /* 0x000fe20000000800 */
[----:B------:R-:W-:-:S03]  /*37b0*/  LEA R149, R149, UR28, 0x2 ;  /* 0x0000001c95957c11 */ /* 0x000fc6000f8e10ff */
[----:B------:R-:W-:Y:S01]  /*37c0*/  STS [R143+0xa00], R96 ;  /* 0x000a00608f007388 */ /* 0x000fe20000000800 */
[----:B------:R-:W-:Y:S01]  /*37d0*/  LEA R150, R150, UR28, 0x2 ;  /* 0x0000001c96967c11 */ /* 0x000fe2000f8e10ff */
[----:B------:R-:W-:Y:S02]  /*37e0*/  HFMA2 R159, -RZ, RZ, 0, 0 ;  /* 0x00000000ff9f7431 */ /* 0x000fe400000001ff */
[----:B------:R-:W-:Y:S01]  /*37f0*/  STS [R123+0xa80], R94 ;  /* 0x000a805e7b007388 */ /* 0x000fe20000000800 */
[----:B------:R-:W-:-:S03]  /*3800*/  LEA R151, R163, UR28, 0x2 ;  /* 0x0000001ca3977c11 */ /* 0x000fc6000f8e10ff */
[----:B------:R-:W-:Y:S01]  /*3810*/  STS [R145+0xb00], R86 ;  /* 0x000b005691007388 */ /* 0x000fe20000000800 */
[----:B------:R-:W-:Y:S02]  /*3820*/  LEA R152, R152, UR28, 0x2 ;  /* 0x0000001c98987c11 */ /* 0x000fe4000f8e10ff */
[----:B------:R-:W-:Y:S01]  /*3830*/  LEA R153, R153, UR28, 0x2 ;  /* 0x0000001c99997c11 */ /* 0x000fe2000f8e10ff */
[----:B------:R-:W-:Y:S01]  /*3840*/  STS [R146+0xb80], R89 ;  /* 0x000b805992007388 */ /* 0x000fe20000000800 */
[----:B------:R-:W-:Y:S02]  /*3850*/  LEA R154, R154, UR28, 0x2 ;  /* 0x0000001c9a9a7c11 */ /* 0x000fe4000f8e10ff */
[----:B------:R-:W-:Y:S01]  /*3860*/  P2R R116, PR, RZ, 0x2 ;  /* 0x00000002ff747803 */ /* 0x000fe20000000000 */
[----:B------:R-:W-:Y:S01]  /*3870*/  STS [R147+0xc00], R90 ;  /* 0x000c005a93007388 */ /* 0x000fe20000000800 */
[----:B------:R-:W-:-:S03]  /*3880*/  ISETP.GE.AND P1, PT, R156, UR31, PT ;  /* 0x0000001f9c007c0c */ /* 0x000fc6000bf26270 */
[----:B------:R-:W-:Y:S04]  /*3890*/  STS [R148+0xc80], R87 ;  /* 0x000c805794007388 */ /* 0x000fe80000000800 */
[----:B------:R-:W-:Y:S04]  /*38a0*/  STS [R149+0xd00], R88 ;  /* 0x000d005895007388 */ /* 0x000fe80000000800 */
[----:B------:R0:W-:Y:S04]  /*38b0*/  STS [R150+0xd80], R81 ;  /* 0x000d805196007388 */ /* 0x0001e80000000800 */
[----:B------:R-:W-:Y:S04]  /*38c0*/  STS [R151+0xe00], R84 ;  /* 0x000e005497007388 */ /* 0x000fe80000000800 */
[----:B------:R-:W-:Y:S04]  /*38d0*/  STS [R152+0xe80], R85 ;  /* 0x000e805598007388 */ /* 0x000fe80000000800 */
[----:B------:R2:W-:Y:S04]  /*38e0*/  STS [R153+0xf00], R82 ;  /* 0x000f005299007388 */ /* 0x0005e80000000800 */
[----:B------:R4:W-:Y:S01]  /*38f0*/  STS [R154+0xf80], R83 ;  /* 0x000f80539a007388 */ /* 0x0009e20000000800 */
[----:B------:R-:W-:-:S03]  /*3900*/  NOP ;  /* 0x0000000000007918 */ /* 0x000fc60000000000 */
[----:B------:R-:W5:Y:S01]  /*3910*/  @!P0 LDG.E R159, desc[UR26][R60.64] ;  /* 0x0000001a3c9f8981 */ /* 0x000f62000c1e1900 */
[----:B------:R-:W-:Y:S02]  /*3920*/  ISETP.GE.AND P0, PT, R160, UR31, PT ;  /* 0x0000001fa0007c0c */ /* 0x000fe4000bf06270 */
[----:B------:R-:W-:Y:S02]  /*3930*/  CS2R R160, SRZ ;  /* 0x0000000000a07805 */ /* 0x000fe4000001ff00 */
[----:B------:R-:W-:-:S06]  /*3940*/  MOV R156, RZ ;  /* 0x000000ff009c7202 */ /* 0x000fcc0000000f00 */
[----:B------:R-:W5:Y:S01]  /*3950*/  @!P1 LDG.E R156, desc[UR26][R60.64+0x80] ;  /* 0x0000801a3c9c9981 */ /* 0x000f62000c1e1900 */
[----:B------:R-:W-:-:S03]  /*3960*/  ISETP.GE.AND P1, PT, R158, UR31, PT ;  /* 0x0000001f9e007c0c */ /* 0x000fc6000bf26270 */
[----:B------:R-:W5:Y:S01]  /*3970*/  @!P0 LDG.E R161, desc[UR26][R60.64+0x100] ;  /* 0x0001001a3ca18981 */ /* 0x000f62000c1e1900 */
[----:B------:R-:W-:Y:S01]  /*3980*/  ISETP.GE.AND P0, PT, R155, UR31, PT ;  /* 0x0000001f9b007c0c */ /* 0x000fe2000bf06270 */
[----:B------:R-:W-:Y:S01]  /*3990*/  HFMA2 R158, -RZ, RZ, 0, 0 ;  /* 0x00000000ff9e7431 */ /* 0x000fe200000001ff */
[----:B------:R-:W-:-:S07]  /*39a0*/  MOV R163, RZ ;  /* 0x000000ff00a37202 */ /* 0x000fce0000000f00 */
[----:B------:R-:W5:Y:S01]  /*39b0*/  @!P1 LDG.E R158, desc[UR26][R60.64+0x180] ;  /* 0x0001801a3c9e9981 */ /* 0x000f62000c1e1900 */
[----:B------:R-:W-:-:S03]  /*39c0*/  ISETP.GE.AND P1, PT, R141, UR31, PT ;  /* 0x0000001f8d007c0c */ /* 0x000fc6000bf26270 */
[----:B------:R-:W5:Y:S01]  /*39d0*/  @!P0 LDG.E R163, desc[UR26][R60.64+0x200] ;  /* 0x0002001a3ca38981 */ /* 0x000f62000c1e1900 */
[----:B------:R-:W-:Y:S01]  /*39e0*/  ISETP.GE.AND P0, PT, R162, UR31, PT ;  /* 0x0000001fa2007c0c */ /* 0x000fe2000bf06270 */
[----:B------:R-:W-:-:S08]  /*39f0*/  HFMA2 R162, -RZ, RZ, 0, 0 ;  /* 0x00000000ffa27431 */ /* 0x000fd000000001ff */
[----:B------:R-:W5:Y:S01]  /*3a00*/  @!P1 LDG.E R160, desc[UR26][R60.64+0x280] ;  /* 0x0002801a3ca09981 */ /* 0x000f62000c1e1900 */
[----:B------:R-:W-:-:S03]  /*3a10*/  ISETP.GE.AND P1, PT, R164, UR31, PT ;  /* 0x0000001fa4007c0c */ /* 0x000fc6000bf26270 */
[----:B------:R-:W5:Y:S01]  /*3a20*/  @!P0 LDG.E R162, desc[UR26][R60.64+0x300] ;  /* 0x0003001a3ca28981 */ /* 0x000f62000c1e1900 */
[----:B------:R-:W-:Y:S02]  /*3a30*/  ISETP.GE.AND P0, PT, R157, UR31, PT ;  /* 0x0000001f9d007c0c */ /* 0x000fe4000bf06270 */
[----:B------:R-:W-:Y:S02]  /*3a40*/  CS2R R164, SRZ ;  /* 0x0000000000a47805 */ /* 0x000fe4000001ff00 */
[----:B------:R-:W-:-:S05]  /*3a50*/  CS2R R168, SRZ ;  /* 0x0000000000a87805 */ /* 0x000fca000001ff00 */
[----:B------:R-:W5:Y:S01]  /*3a60*/  @!P1 LDG.E R165, desc[UR26][R60.64+0x380] ;  /* 0x0003801a3ca59981 */ /* 0x000f62000c1e1900 */
[----:B------:R-:W-:-:S03]  /*3a70*/  ISETP.GE.AND P1, PT, R142, UR31, PT ;  /* 0x0000001f8e007c0c */ /* 0x000fc6000bf26270 */
[----:B------:R-:W5:Y:S01]  /*3a80*/  @!P0 LDG.E R164, desc[UR26][R60.64+0x400] ;  /* 0x0004001a3ca48981 */ /* 0x000f62000c1e1900 */
[----:B------:R-:W-:Y:S02]  /*3a90*/  ISETP.GE.AND P0, PT, R140, UR31, PT ;  /* 0x0000001f8c007c0c */ /* 0x000fe4000bf06270 */
[----:B------:R-:W-:Y:S02]  /*3aa0*/  CS2R R166, SRZ ;  /* 0x0000000000a67805 */ /* 0x000fe4000001ff00 */
[----:B------:R-:W-:-:S05]  /*3ab0*/  MOV R155, RZ ;  /* 0x000000ff009b7202 */ /* 0x000fca0000000f00 */
        /* <DEDUP_REMOVED lines=9> */
[----:B------:R-:W-:-:S07]  /*3b50*/  CS2R R170, SRZ ;  /* 0x0000000000aa7805 */ /* 0x000fce000001ff00 */
        /* <DEDUP_REMOVED lines=19> */
[----:B------:R-:W-:-:S07]  /*3c90*/  MOV R180, RZ ;  /* 0x000000ff00b47202 */ /* 0x000fce0000000f00 */
[----:B------:R-:W5:Y:S01]  /*3ca0*/  @!P1 LDG.E R180, desc[UR26][R60.64+0xa80] ;  /* 0x000a801a3cb49981 */ /* 0x000f62000c1e1900 */
[----:B------:R-:W-:-:S03]  /*3cb0*/  ISETP.GE.AND P1, PT, R112, UR31, PT ;  /* 0x0000001f70007c0c */ /* 0x000fc6000bf26270 */
[----:B------:R-:W5:Y:S01]  /*3cc0*/  @!P0 LDG.E R176, desc[UR26][R60.64+0xb00] ;  /* 0x000b001a3cb08981 */ /* 0x000f62000c1e1900 */
[----:B------:R-:W-:Y:S02]  /*3cd0*/  ISETP.GE.AND P0, PT, R114, UR31, PT ;  /* 0x0000001f72007c0c */ /* 0x000fe4000bf06270 */
[----:B------:R-:W-:Y:S02]  /*3ce0*/  CS2R R190, SRZ ;  /* 0x0000000000be7805 */ /* 0x000fe4000001ff00 */
[----:B------:R-:W-:Y:S01]  /*3cf0*/  MOV R179, RZ ;  /* 0x000000ff00b37202 */ /* 0x000fe20000000f00 */
[----:B------:R-:W-:-:S05]  /*3d00*/  HFMA2 R196, -RZ, RZ, 0, 0 ;  /* 0x00000000ffc47431 */ /* 0x000fca00000001ff */
[----:B------:R-:W5:Y:S01]  /*3d10*/  @!P1 LDG.E R179, desc[UR26][R60.64+0xb80] ;  /* 0x000b801a3cb39981 */ /* 0x000f62000c1e1900 */
[----:B------:R-:W-:-:S03]  /*3d20*/  ISETP.NE.AND P1, PT, R116, RZ, PT ;  /* 0x000000ff7400720c */ /* 0x000fc60003f25270 */
[----:B------:R-:W5:Y:S01]  /*3d30*/  @!P0 LDG.E R190, desc[UR26][R60.64+0xc00] ;  /* 0x000c001a3cbe8981 */ /* 0x000f62000c1e1900 */
[----:B------:R-:W-:Y:S02]  /*3d40*/  ISETP.NE.AND P0, PT, R110, RZ, PT ;  /* 0x000000ff6e00720c */ /* 0x000fe40003f05270 */
[----:B------:R-:W-:Y:S02]  /*3d50*/  CS2R R192, SRZ ;  /* 0x0000000000c07805 */ /* 0x000fe4000001ff00 */
[----:B------:R-:W-:Y:S02]  /*3d60*/  CS2R R194, SRZ ;  /* 0x0000000000c27805 */ /* 0x000fe4000001ff00 */
[----:B---3--:R-:W-:Y:S01]  /*3d70*/  R2UR UR33, R63 ;  /* 0x000000003f2172ca */ /* 0x008fe200000e0000 */
[----:B------:R-:W3:Y:S01]  /*3d80*/  @!P3 LDG.E R196, desc[UR26][R60.64+0xe00] ;  /* 0x000e001a3cc4b981 */ /* 0x000ee2000c1e1900 */
[----:B------:R-:W-:-:S03]  /*3d90*/  MOV R63, RZ ;  /* 0x000000ff003f7202 */ /* 0x000fc60000000f00 */
[----:B------:R-:W3:Y:S04]  /*3da0*/  @!P2 LDG.E R195, desc[UR26][R60.64+0xd80] ;  /* 0x000d801a3cc3a981 */ /* 0x000ee8000c1e1900 */
[----:B------:R-:W3:Y:S04]  /*3db0*/  @!P1 LDG.E R192, desc[UR26][R60.64+0xd00] ;  /* 0x000d001a3cc09981 */ /* 0x000ee8000c1e1900 */
[----:B------:R-:W3:Y:S04]  /*3dc0*/  @!P0 LDG.E R191, desc[UR26][R60.64+0xc80] ;  /* 0x000c801a3cbf8981 */ /* 0x000ee8000c1e1900 */
[----:B------:R-:W3:Y:S04]  /*3dd0*/  @!P4 LDG.E R193, desc[UR26][R60.64+0xe80] ;  /* 0x000e801a3cc1c981 */ /* 0x000ee8000c1e1900 */
[----:B------:R-:W3:Y:S04]  /*3de0*/  @!P5 LDG.E R194, desc[UR26][R60.64+0xf00] ;  /* 0x000f001a3cc2d981 */ /* 0x000ee8000c1e1900 */
[----:B------:R1:W3:Y:S01]  /*3df0*/  @!P6 LDG.E R63, desc[UR26][R60.64+0xf80] ;  /* 0x000f801a3c3fe981 */ /* 0x0002e2000c1e1900 */
[----:B0-----:R-:W-:Y:S01]  /*3e00*/  FMUL.FTZ R81, R31, UR33 ;  /* 0x000000211f517c20 */ /* 0x001fe20008410000 */
[----:B--2---:R-:W-:-:S03]  /*3e10*/  FMUL.FTZ R82, R30, UR33 ;  /* 0x000000211e527c20 */ /* 0x004fc60008410000 */
[----:B------:R-:W-:Y:S01]  /*3e20*/  FMUL.RZ R84, R81, 0.15915493667125701904 ;  /* 0x3e22f98351547820 */ /* 0x000fe2000040c000 */
[----:B-1----:R-:W-:-:S04]  /*3e30*/  FMUL.FTZ R60, R28, UR33 ;  /* 0x000000211c3c7c20 */ /* 0x002fc80008410000 */
[----:B------:R-:W-:Y:S01]  /*3e40*/  FMUL.RZ R61, R60, 0.15915493667125701904 ;  /* 0x3e22f9833c3d7820 */ /* 0x000fe2000040c000 */
[----:B------:R-:W-:Y:S01]  /*3e50*/  FMUL.FTZ R60, R27, UR33 ;  /* 0x000000211b3c7c20 */ /* 0x000fe20008410000 */
[----:B----4-:R-:W-:Y:S01]  /*3e60*/  MUFU.SIN R83, R84 ;  /* 0x0000005400537308 */ /* 0x010fe20000000400 */
[----:B------:R-:W-:Y:S01]  /*3e70*/  FMUL.RZ R86, R82, 0.15915493667125701904 ;  /* 0x3e22f98352567820 */ /* 0x000fe2000040c000 */
[----:B------:R-:W-:-:S06]  /*3e80*/  FMUL.FTZ R82, R29, UR33 ;  /* 0x000000211d527c20 */ /* 0x000fcc0008410000 */
[----:B------:R0:W-:Y:S01]  /*3e90*/  MUFU.COS R81, R84 ;  /* 0x0000005400517308 */ /* 0x0001e20000000000 */
[----:B------:R-:W-:Y:S01]  /*3ea0*/  FMUL.RZ R82, R82, 0.15915493667125701904 ;  /* 0x3e22f98352527820 */ /* 0x000fe2000040c000 */
        /* <DEDUP_REMOVED lines=11> */
[----:B------:R-:W-:-:S07]  /*3f60*/  R2UR UR46, R62 ;  /* 0x000000003e2e72ca */ /* 0x000fce00000e0000 */
        /* <DEDUP_REMOVED lines=15> */
[----:B------:R-:W-:-:S06]  /*4060*/  FMUL.FTZ R60, R20, UR33 ;  /* 0x00000021143c7c20 */ /* 0x000fcc0008410000 */
[----:B------:R0:W-:Y:S01]  /*4070*/  MUFU.COS R119, R61 ;  /* 0x0000003d00777308 */ /* 0x0001e20000000000 */
[----:B------:R-:W-:Y:S01]  /*4080*/  FMUL.RZ R88, R60, 0.15915493667125701904 ;  /* 0x3e22f9833c587820 */ /* 0x000fe2000040c000 */
[----:B------:R-:W-:Y:S01]  /*4090*/  FMUL.FTZ R60, R19, UR33 ;  /* 0x00000021133c7c20 */ /* 0x000fe20008410000 */
[----:B0-----:R-:W-:-:S03]  /*40a0*/  MOV R61, UR46 ;  /* 0x0000002e003d7c02 */ /* 0x001fc60008000f00 */
[----:B------:R-:W-:Y:S02]  /*40b0*/  FMUL.RZ R116, R60, 0.15915493667125701904 ;  /* 0x3e22f9833c747820 */ /* 0x000fe4000040c000 */
[----:B------:R-:W-:Y:S01]  /*40c0*/  FMUL.FTZ R61, R61, 1.4426950216293334961 ;  /* 0x3fb8aa3b3d3d7820 */ /* 0x000fe20000410000 */
[----:B------:R-:W-:Y:S03]  /*40d0*/  MUFU.SIN R102, R82 ;  /* 0x0000005200667308 */ /* 0x000fe60000000400 */
[-C--:B------:R-:W-:Y:S01]  /*40e0*/  FMUL.FTZ R60, R31, R61.reuse ;  /* 0x0000003d1f3c7220 */ /* 0x080fe20000410000 */
[-C--:B------:R-:W-:Y:S01]  /*40f0*/  FMUL.FTZ R62, R30, R61.reuse ;  /* 0x0000003d1e3e7220 */ /* 0x080fe20000410000 */
[----:B------:R-:W-:-:S03]  /*4100*/  FMUL.FTZ R92, R26, R61 ;  /* 0x0000003d1a5c7220 */ /* 0x000fc60000410000 */
[----:B------:R0:W-:Y:S02]  /*4110*/  MUFU.COS R110, R82 ;  /* 0x00000052006e7308 */ /* 0x0001e40000000000 */
[----:B0-----:R-:W-:-:S06]  /*4120*/  FMUL.FTZ R82, R29, R61 ;  /* 0x0000003d1d527220 */ /* 0x001fcc0000410000 */
[----:B------:R-:W0:Y:S08]  /*4130*/  MUFU.EX2 R60, R60 ;  /* 0x0000003c003c7308 */ /* 0x000e300000000800 */
[----:B------:R-:W-:Y:S08]  /*4140*/  MUFU.SIN R127, R86 ;  /* 0x00000056007f7308 */ /* 0x000ff00000000400 */
[----:B------:R-:W-:Y:S08]  /*4150*/  MUFU.COS R129, R86 ;  /* 0x0000005600817308 */ /* 0x000ff00000000000 */
[----:B------:R-:W1:Y:S08]  /*4160*/  MUFU.EX2 R62, R62 ;  /* 0x0000003e003e7308 */ /* 0x000e700000000800 */
[----:B------:R2:W4:Y:S08]  /*4170*/  MUFU.EX2 R86, R82 ;  /* 0x0000005200567308 */ /* 0x0005300000000800 */
[----:B------:R-:W5:Y:S01]  /*4180*/  MUFU.EX2 R92, R92 ;  /* 0x0000005c005c7308 */ /* 0x000f620000000800 */
[-C--:B------:R-:W-:Y:S01]  /*4190*/  FMUL.FTZ R90, R27, R61.reuse ;  /* 0x0000003d1b5a7220 */ /* 0x080fe20000410000 */
[-C--:B------:R-:W-:Y:S01]  /*41a0*/  FMUL.FTZ R94, R25, R61.reuse ;  /* 0x0000003d195e7220 */ /* 0x080fe20000410000 */
[-C--:B------:R-:W-:Y:S01]  /*41b0*/  FMUL.FTZ R96, R24, R61.reuse ;  /* 0x0000003d18607220 */ /* 0x080fe20000410000 */
[-C--:B------:R-:W-:Y:S01]  /*41c0*/  FMUL.FTZ R98, R23, R61.reuse ;  /* 0x0000003d17627220 */ /* 0x080fe20000410000 */
[----:B------:R-:W-:-:S03]  /*41d0*/  FMUL.FTZ R100, R22, R61 ;  /* 0x0000003d16647220 */ /* 0x000fc60000410000 */
[----:B------:R-:W-:Y:S01]  /*41e0*/  MUFU.SIN R121, R84 ;  /* 0x0000005400797308 */ /* 0x000fe20000000400 */
[----:B------:R-:W-:Y:S01]  /*41f0*/  FMUL.FTZ R112, R20, R61 ;  /* 0x0000003d14707220 */ /* 0x000fe20000410000 */
[----:B------:R-:W-:Y:S01]  /*4200*/  ISETP.NE.AND P0, PT, R108, RZ, PT ;  /* 0x000000ff6c00720c */ /* 0x000fe20003f05270 */
[----:B0-----:R-:W-:-:S05]  /*4210*/  FMUL.FTZ R81, R60, R81 ;  /* 0x000000513c517220 */ /* 0x001fca0000410000 */
[----:B------:R0:W-:Y:S01]  /*4220*/  MUFU.COS R125, R84 ;  /* 0x00000054007d7308 */ /* 0x0001e20000000000 */
[----:B--2---:R-:W-:Y:S01]  /*4230*/  FMUL.FTZ R82, R60, R83 ;  /* 0x000000533c527220 */ /* 0x004fe20000410000 */
[-C--:B------:R-:W-:Y:S01]  /*4240*/  FMUL.FTZ R108, R21, R61.reuse ;  /* 0x0000003d156c7220 */ /* 0x080fe20000410000 */
[-C--:B------:R-:W-:Y:S01]  /*4250*/  FMUL.FTZ R60, R19, R61.reuse ;  /* 0x0000003d133c7220 */ /* 0x080fe20000410000 */
[----:B0-----:R-:W-:-:S04]  /*4260*/  FMUL.FTZ R84, R28, R61 ;  /* 0x0000003d1c547220 */ /* 0x001fc80000410000 */
[----:B------:R-:W-:Y:S08]  /*4270*/  MUFU.SIN R104, R88 ;  /* 0x0000005800687308 */ /* 0x000ff00000000400 */
[----:B------:R-:W-:Y:S08]  /*4280*/  MUFU.COS R103, R88 ;  /* 0x0000005800677308 */ /* 0x000ff00000000000 */
[----:B------:R1:W0:Y:S08]  /*4290*/  MUFU.EX2 R88, R84 ;  /* 0x0000005400587308 */ /* 0x0002300000000800 */
[----:B------:R-:W2:Y:S01]  /*42a0*/  MUFU.EX2 R90, R90 ;  /* 0x0000005a005a7308 */ /* 0x000ea20000000800 */
[----:B-1----:R-:W-:Y:S01]  /*42b0*/  FMUL.FTZ R84, R62, R85 ;  /* 0x000000553e547220 */ /* 0x002fe20000410000 */
[----:B----4-:R-:W-:Y:S01]  /*42c0*/  FMUL.FTZ R85, R86, R91 ;  /* 0x0000005b56557220 */ /* 0x010fe20000410000 */
[C---:B-----5:R-:W-:Y:S01]  /*42d0*/  FMUL.FTZ R91, R92.reuse, R111 ;  /* 0x0000006f5c5b7220 */ /* 0x060fe20000410000 */
[----:B------:R-:W-:-:S04]  /*42e0*/  FMUL.FTZ R92, R92, R109 ;  /* 0x0000006d5c5c7220 */ /* 0x000fc80000410000 */
[----:B------:R-:W1:Y:S08]  /*42f0*/  MUFU.EX2 R94, R94 ;  /* 0x0000005e005e7308 */ /* 0x000e700000000800 */
[----:B------:R-:W4:Y:S08]  /*4300*/  MUFU.EX2 R96, R96 ;  /* 0x0000006000607308 */ /* 0x000f300000000800 */
[----:B------:R-:W5:Y:S08]  /*4310*/  MUFU.EX2 R98, R98 ;  /* 0x0000006200627308 */ /* 0x000f700000000800 */
[----:B------:R-:W3:Y:S08]  /*4320*/  MUFU.EX2 R100, R100 ;  /* 0x0000006400647308 */ /* 0x000ef00000000800 */
[----:B------:R-:W-:Y:S08]  /*4330*/  MUFU.COS R105, R116 ;  /* 0x0000007400697308 */ /* 0x000ff00000000000 */
[----:B------:R-:W3:Y:S08]  /*4340*/  MUFU.EX2 R131, R108 ;  /* 0x0000006c00837308 */ /* 0x000ef00000000800 */
[----:B------:R-:W3:Y:S08]  /*4350*/  MUFU.EX2 R112, R112 ;  /* 0x0000007000707308 */ /* 0x000ef00000000800 */
[----:B------:R0:W3:Y:S08]  /*4360*/  MUFU.EX2 R114, R60 ;  /* 0x0000003c00727308 */ /* 0x0000f00000000800 */
[----:B------:R-:W3:Y:S01]  /*4370*/  MUFU.SIN R109, R116 ;  /* 0x00000074006d7308 */ /* 0x000ee20000000400 */
[----:B0-----:R-:W-:-:S04]  /*4380*/  SHF.L.U32 R60, R97, 0x5, RZ ;  /* 0x00000005613c7819 */ /* 0x001fc800000006ff */
[----:B------:R-:W-:Y:S01]  /*4390*/  LEA.HI.SX32 R60, R60, R60, 0x1b ;  /* 0x0000003c3c3c7211 */ /* 0x000fe200078fdaff */
[----:B------:R-:W-:Y:S01]  /*43a0*/  FMUL.FTZ R83, R62, R87 ;  /* 0x000000573e537220 */ /* 0x000fe20000410000 */
[----:B------:R-:W-:Y:S01]  /*43b0*/  FMUL.FTZ R86, R86, R89 ;  /* 0x0000005956567220 */ /* 0x000fe20000410000 */
[----:B------:R-:W-:Y:S01]  /*43c0*/  FMUL.FTZ R87, R88, R95 ;  /* 0x0000005f58577220 */ /* 0x000fe20000410000 */
[----:B------:R-:W-:Y:S01]  /*43d0*/  LEA R60, R60, UR28, 0x2 ;  /* 0x0000001c3c3c7c11 */ /* 0x000fe2000f8e10ff */
[----:B--2---:R-:W-:Y:S01]  /*43e0*/  FMUL.FTZ R89, R90, R101 ;  /* 0x000000655a597220 */ /* 0x004fe20000410000 */
[----:B------:R-:W-:Y:S01]  /*43f0*/  FMUL.FTZ R88, R88, R93 ;  /* 0x0000005d58587220 */ /* 0x000fe20000410000 */
[----:B------:R-:W-:Y:S01]  /*4400*/  FMUL.FTZ R90, R90, R99 ;  /* 0x000000635a5a7220 */ /* 0x000fe20000410000 */
[----:B-1----:R-:W-:Y:S01]  /*4410*/  FMUL.FTZ R93, R94, R115 ;  /* 0x000000735e5d7220 */ /* 0x002fe20000410000 */
[----:B----4-:R-:W-:Y:S01]  /*4420*/  FMUL.FTZ R95, R96, R119 ;  /* 0x00000077605f7220 */ /* 0x010fe20000410000 */
[----:B-----5:R-:W-:Y:S01]  /*4430*/  FMUL.FTZ R97, R98, R125 ;  /* 0x0000007d62617220 */ /* 0x020fe20000410000 */
[----:B---3--:R-:W-:Y:S01]  /*4440*/  FMUL.FTZ R99, R100, R129 ;  /* 0x0000008164637220 */ /* 0x008fe20000410000 */
[----:B------:R-:W-:Y:S01]  /*4450*/  FMUL.FTZ R94, R94, R113 ;  /* 0x000000715e5e7220 */ /* 0x000fe20000410000 */
[----:B------:R-:W-:Y:S01]  /*4460*/  FMUL.FTZ R96, R96, R117 ;  /* 0x0000007560607220 */ /* 0x000fe20000410000 */
[----:B------:R-:W-:Y:S01]  /*4470*/  FMUL.FTZ R98, R98, R121 ;  /* 0x0000007962627220 */ /* 0x000fe20000410000 */
[----:B------:R-:W-:Y:S01]  /*4480*/  FMUL.FTZ R100, R100, R127 ;  /* 0x0000007f64647220 */ /* 0x000fe20000410000 */
[C---:B------:R-:W-:Y:S01]  /*4490*/  FMUL.FTZ R101, R131.reuse, R110 ;  /* 0x0000006e83657220 */ /* 0x040fe20000410000 */
[----:B------:R-:W-:Y:S01]  /*44a0*/  FMUL.FTZ R102, R131, R102 ;  /* 0x0000006683667220 */ /* 0x000fe20000410000 */
[C---:B------:R-:W-:Y:S01]  /*44b0*/  FMUL.FTZ R103, R112.reuse, R103 ;  /* 0x0000006770677220 */ /* 0x040fe20000410000 */
[----:B------:R-:W-:Y:S01]  /*44c0*/  FMUL.FTZ R104, R112, R104 ;  /* 0x0000006870687220 */ /* 0x000fe20000410000 */
[C---:B------:R-:W-:Y:S01]  /*44d0*/  FMUL.FTZ R105, R114.reuse, R105 ;  /* 0x0000006972697220 */ /* 0x040fe20000410000 */
[----:B------:R-:W-:Y:S01]  /*44e0*/  FMUL.FTZ R108, R114, R109 ;  /* 0x0000006d726c7220 */ /* 0x000fe20000410000 */
[----:B------:R-:W-:Y:S04]  /*44f0*/  LDS R110, [R60+0x4] ;  /* 0x000004003c6e7984 */ /* 0x000fe80000000800 */
        /* <DEDUP_REMOVED lines=31> */
[----:B------:R-:W-:Y:S04]  /*46f0*/  STS [R78+0x4200], R159 ;  /* 0x0042009f4e007388 */ /* 0x000fe80000000800 */
[----:B------:R-:W-:Y:S04]  /*4700*/  STS [R77+0x4280], R156 ;  /* 0x0042809c4d007388 */ /* 0x000fe80000000800 */
[----:B------:R-:W-:Y:S01]  /*4710*/  STS [R76+0x4300], R161 ;  /* 0x004300a14c007388 */ /* 0x000fe20000000800 */
[----:B------:R-:W-:-:S03]  /*4720*/  FMUL.FTZ R62, R32, UR33 ;  /* 0x00000021203e7c20 */ /* 0x000fc60008410000 */
[----:B------:R-:W-:Y:S04]  /*4730*/  STS [R75+0x4380], R158 ;  /* 0x0043809e4b007388 */ /* 0x000fe80000000800 */
[----:B------:R-:W-:Y:S04]  /*4740*/  STS [R74+0x4400], R163 ;  /* 0x004400a34a007388 */ /* 0x000fe80000000800 */
[----:B------:R-:W-:Y:S04]  /*4750*/  STS [R73+0x4480], R160 ;  /* 0x004480a049007388 */ /* 0x000fe80000000800 */
[----:B------:R-:W-:Y:S01]  /*4760*/  STS [R79+0x4500], R162 ;  /* 0x004500a24f007388 */ /* 0x000fe20000000800 */
[----:B------:R-:W-:-:S03]  /*4770*/  FMUL.RZ R199, R62, 0.15915493667125701904 ;  /* 0x3e22f9833ec77820 */ /* 0x000fc6000040c000 */
[----:B------:R-:W-:Y:S04]  /*4780*/  STS [R72+0x4580], R165 ;  /* 0x004580a548007388 */ /* 0x000fe80000000800 */
[----:B------:R-:W-:Y:S04]  /*4790*/  STS [R71+0x4600], R164 ;  /* 0x004600a447007388 */ /* 0x000fe80000000800 */
[----:B------:R0:W-:Y:S04]  /*47a0*/  STS [R64+0x4680], R167 ;  /* 0x004680a740007388 */ /* 0x0001e80000000800 */
[----:B------:R-:W-:Y:S01]  /*47b0*/  STS [R70+0x4700], R169 ;  /* 0x004700a946007388 */ /* 0x000fe20000000800 */
[----:B------:R-:W-:Y:S03]  /*47c0*/  MUFU.SIN R197, R199 ;  /* 0x000000c700c57308 */ /* 0x000fe60000000400 */
[----:B------:R-:W-:Y:S01]  /*47d0*/  STS [R69+0x4780], R166 ;  /* 0x004780a645007388 */ /* 0x000fe20000000800 */
[----:B0-----:R-:W-:-:S03]  /*47e0*/  FMUL.FTZ R64, R32, R61 ;  /* 0x0000003d20407220 */ /* 0x001fc60000410000 */
[----:B------:R-:W-:Y:S01]  /*47f0*/  STS [R106+0x4800], R155 ;  /* 0x0048009b6a007388 */ /* 0x000fe20000000800 */
[----:B------:R-:W-:Y:S03]  /*4800*/  MUFU.COS R199, R199 ;  /* 0x000000c700c77308 */ /* 0x000fe60000000000 */
[----:B------:R-:W-:Y:S04]  /*4810*/  STS [R68+0x4880], R157 ;  /* 0x0048809d44007388 */ /* 0x000fe80000000800 */
[----:B------:R-:W-:Y:S01]  /*4820*/  STS [R67+0x4900], R168 ;  /* 0x004900a843007388 */ /* 0x000fe20000000800 */
[----:B------:R-:W0:Y:S03]  /*4830*/  MUFU.EX2 R64, R64 ;  /* 0x0000004000407308 */ /* 0x000e260000000800 */
[----:B------:R1:W-:Y:S04]  /*4840*/  STS [R66+0x4980], R171 ;  /* 0x004980ab42007388 */ /* 0x0003e80000000800 */
[----:B------:R2:W-:Y:S04]  /*4850*/  STS [R65+0x4a00], R170 ;  /* 0x004a00aa41007388 */ /* 0x0005e80000000800 */
[----:B------:R3:W-:Y:S04]  /*4860*/  STS [R107+0x4a80], R172 ;  /* 0x004a80ac6b007388 */ /* 0x0007e80000000800 */
[----:B------:R-:W-:Y:S04]  /*4870*/  STS [R144+0x4b00], R173 ;  /* 0x004b00ad90007388 */ /* 0x000fe80000000800 */
[----:B------:R0:W-:Y:S01]  /*4880*/  STS [R122+0x4b80], R175 ;  /* 0x004b80af7a007388 */ /* 0x0001e20000000800 */
[----:B-1----:R-:W-:-:S03]  /*4890*/  FMUL.FTZ R66, R17, UR33 ;  /* 0x0000002111427c20 */ /* 0x002fc60008410000 */
[----:B------:R-:W-:Y:S04]  /*48a0*/  STS [R143+0x4c00], R174 ;  /* 0x004c00ae8f007388 */ /* 0x000fe80000000800 */
[----:B------:R1:W-:Y:S04]  /*48b0*/  STS [R123+0x4c80], R180 ;  /* 0x004c80b47b007388 */ /* 0x0003e80000000800 */
[----:B------:R4:W-:Y:S04]  /*48c0*/  STS [R145+0x4d00], R176 ;  /* 0x004d00b091007388 */ /* 0x0009e80000000800 */
[----:B------:R5:W-:Y:S01]  /*48d0*/  STS [R146+0x4d80], R179 ;  /* 0x004d80b392007388 */ /* 0x000be20000000800 */
[----:B------:R-:W-:-:S03]  /*48e0*/  FMUL.RZ R66, R66, 0.15915493667125701904 ;  /* 0x3e22f98342427820 */ /* 0x000fc6000040c000 */
[----:B------:R-:W-:Y:S01]  /*48f0*/  STS [R147+0x4e00], R190 ;  /* 0x004e00be93007388 */ /* 0x000fe20000000800 */
[-C--:B--2---:R-:W-:Y:S01]  /*4900*/  FMUL.FTZ R65, R18, R61.reuse ;  /* 0x0000003d12417220 */ /* 0x084fe20000410000 */
[----:B------:R-:W-:Y:S02]  /*4910*/  FMUL.FTZ R73, R17, R61 ;  /* 0x0000003d11497220 */ /* 0x000fe40000410000 */
[----:B------:R-:W-:Y:S04]  /*4920*/  STS [R148+0x4e80], R191 ;  /* 0x004e80bf94007388 */ /* 0x000fe80000000800 */
[----:B------:R-:W-:Y:S04]  /*4930*/  STS [R149+0x4f00], R192 ;  /* 0x004f00c095007388 */ /* 0x000fe80000000800 */
[----:B------:R-:W-:Y:S04]  /*4940*/  STS [R150+0x4f80], R195 ;  /* 0x004f80c396007388 */ /* 0x000fe80000000800 */
[----:B------:R-:W-:Y:S01]  /*4950*/  STS [R151+0x5000], R196 ;  /* 0x005000c497007388 */ /* 0x000fe20000000800 */
[----:B---3--:R-:W-:Y:S03]  /*4960*/  MUFU.SIN R107, R66 ;  /* 0x00000042006b7308 */ /* 0x008fe60000000400 */
[----:B------:R-:W-:Y:S01]  /*4970*/  STS [R152+0x5080], R193 ;  /* 0x005080c198007388 */ /* 0x000fe20000000800 */
[C---:B0-----:R-:W-:Y:S01]  /*4980*/  FMUL.FTZ R122, R64.reuse, R199 ;  /* 0x000000c7407a7220 */ /* 0x041fe20000410000 */
[----:B-1----:R-:W-:-:S02]  /*4990*/  FMUL.FTZ R123, R64, R197 ;  /* 0x000000c5407b7220 */ /* 0x002fc40000410000 */
[----:B------:R-:W-:Y:S01]  /*49a0*/  STS [R153+0x5100], R194 ;  /* 0x005100c299007388 */ /* 0x000fe20000000800 */
[----:B----4-:R0:W-:Y:S03]  /*49b0*/  MUFU.COS R145, R66 ;  /* 0x0000004200917308 */ /* 0x0101e60000000000 */
[----:B------:R-:W-:Y:S01]  /*49c0*/  STS [R154+0x5180], R63 ;  /* 0x0051803f9a007388 */ /* 0x000fe20000000800 */
[----:B------:R-:W-:-:S04]  /*49d0*/  NOP ;  /* 0x0000000000007918 */ /* 0x000fc80000000000 */
[----:B------:R1:W-:Y:S01]  /*49e0*/  MUFU.EX2 R79, R65 ;  /* 0x00000041004f7308 */ /* 0x0003e20000000800 */
[----:B------:R-:W2:Y:S04]  /*49f0*/  LDS R147, [R60+0x4200] ;  /* 0x004200003c937984 */ /* 0x000ea80000000800 */
[----:B------:R-:W3:Y:S03]  /*4a00*/  LDS R61, [R60+0x4204] ;  /* 0x004204003c3d7984 */ /* 0x000ee60000000800 */
[----:B-----5:R4:W-:Y:S01]  /*4a10*/  MUFU.EX2 R146, R73 ;  /* 0x0000004900927308 */ /* 0x0209e20000000800 */
[----:B------:R-:W5:Y:S04]  /*4a20*/  LDS R64, [R60+0x4208] ;  /* 0x004208003c407984 */ /* 0x000f680000000800 */
[----:B------:R-:W5:Y:S04]  /*4a30*/  LDS R150, [R60+0x420c] ;  /* 0x00420c003c967984 */ /* 0x000f680000000800 */
[----:B------:R-:W5:Y:S04]  /*4a40*/  LDS R151, [R60+0x4210] ;  /* 0x004210003c977984 */ /* 0x000f680000000800 */
[----:B------:R-:W5:Y:S04]  /*4a50*/  LDS R63, [R60+0x4214] ;  /* 0x004214003c3f7984 */ /* 0x000f680000000800 */
[----:B0-----:R-:W0:Y:S04]  /*4a60*/  LDS R66, [R60+0x4218] ;  /* 0x004218003c427984 */ /* 0x001e280000000800 */
[----:B------:R-:W0:Y:S04]  /*4a70*/  LDS R154, [R60+0x421c] ;  /* 0x00421c003c9a7984 */ /* 0x000e280000000800 */
[----:B------:R-:W0:Y:S04]  /*4a80*/  LDS R155, [R60+0x4220] ;  /* 0x004220003c9b7984 */ /* 0x000e280000000800 */
[----:B-1----:R-:W1:Y:S04]  /*4a90*/  LDS R65, [R60+0x4224] ;  /* 0x004224003c417984 */ /* 0x002e680000000800 */
        /* <DEDUP_REMOVED lines=15> */
[----:B----4-:R-:W4:Y:S04]  /*4b90*/  LDS R73, [R60+0x4264] ;  /* 0x004264003c497984 */ /* 0x010f280000000800 */
[----:B------:R-:W4:Y:S04]  /*4ba0*/  LDS R76, [R60+0x4268] ;  /* 0x004268003c4c7984 */ /* 0x000f280000000800 */
[----:B------:R-:W4:Y:S04]  /*4bb0*/  LDS R174, [R60+0x426c] ;  /* 0x00426c003cae7984 */ /* 0x000f280000000800 */
[----:B------:R-:W4:Y:S04]  /*4bc0*/  LDS R175, [R60+0x4270] ;  /* 0x004270003caf7984 */ /* 0x000f280000000800 */
[----:B------:R-:W4:Y:S04]  /*4bd0*/  LDS R75, [R60+0x4274] ;  /* 0x004274003c4b7984 */ /* 0x000f280000000800 */
[----:B------:R-:W4:Y:S04]  /*4be0*/  LDS R179, [R60+0x4278] ;  /* 0x004278003cb37984 */ /* 0x000f280000000800 */
[----:B------:R-:W4:Y:S01]  /*4bf0*/  LDS R77, [R60+0x427c] ;  /* 0x00427c003c4d7984 */ /* 0x000f220000000800 */
[----:B------:R-:W-:-:S04]  /*4c00*/  USHF.L.U32 UR49, UR19, 0x8, URZ ;  /* 0x0000000813317899 */ /* 0x000fc800080006ff */
[----:B------:R-:W-:Y:S01]  /*4c10*/  UIADD3 UR32, UPT, UPT, UR49, -0x100, URZ ;  /* 0xffffff0031207890 */ /* 0x000fe2000fffe0ff */
[----:B------:R-:W-:-:S03]  /*4c20*/  FMUL.FTZ R62, R18, UR33 ;  /* 0x00000021123e7c20 */ /* 0x000fc60008410000 */
[----:B------:R-:W-:Y:S01]  /*4c30*/  ULOP3.LUT UR32, UR32, 0x100, URZ, 0xc0, !UPT ;  /* 0x0000010020207892 */ /* 0x000fe2000f8ec0ff */
[----:B------:R-:W-:-:S03]  /*4c40*/  FMUL.RZ R78, R62, 0.15915493667125701904 ;  /* 0x3e22f9833e4e7820 */ /* 0x000fc6000040c000 */
[----:B------:R-:W-:Y:S01]  /*4c50*/  UIADD3 UR32, UPT, UPT, UR32, UR8, URZ ;  /* 0x0000000820207290 */ /* 0x000fe2000fffe0ff */
[----:B------:R-:W-:Y:S01]  /*4c60*/  MUFU.SIN R62, R78 ;  /* 0x0000004e003e7308 */ /* 0x000fe20000000400 */
[C---:B------:R-:W-:Y:S02]  /*4c70*/  ISETP.NE.AND P1, PT, R189.reuse, RZ, PT ;  /* 0x000000ffbd00720c */ /* 0x040fe40003f25270 */
[C---:B------:R-:W-:Y:S02]  /*4c80*/  IADD3 R198, PT, PT, R189.reuse, 0x200, RZ ;  /* 0x00000200bdc67810 */ /* 0x040fe40007ffe0ff */
[----:B------:R-:W-:-:S03]  /*4c90*/  ISETP.NE.AND P2, PT, R189, 0x7f, PT ;  /* 0x0000007fbd00780c */ /* 0x000fc60003f45270 */
[----:B------:R2:W3:Y:S02]  /*4ca0*/  MUFU.COS R156, R78 ;  /* 0x0000004e009c7308 */ /* 0x0004e40000000000 */
[----:B--2---:R-:W-:-:S04]  /*4cb0*/  MOV R78, UR32 ;  /* 0x00000020004e7c02 */ /* 0x004fc80008000f00 */
[----:B------:R-:W-:-:S04]  /*4cc0*/  SEL R78, R78, R198, !P1 ;  /* 0x000000c64e4e7207 */ /* 0x000fc80004800000 */
[----:B------:R-:W-:Y:S01]  /*4cd0*/  LEA R78, R78, UR28, 0x3 ;  /* 0x0000001c4e4e7c11 */ /* 0x000fe2000f8e18ff */
[----:B------:R-:W-:Y:S01]  /*4ce0*/  BSSY.RECONVERGENT B0, `(.L_x_2272) ;  /* 0x0000033000007945 */ /* 0x000fe20003800200 */
[----:B---3--:R-:W-:-:S03]  /*4cf0*/  FMUL.FTZ R143, R79, R156 ;  /* 0x0000009c4f8f7220 */ /* 0x008fc60000410000 */
[----:B------:R2:W-:Y:S01]  /*4d00*/  STS.64 [R78+0x11c80], R122 ;  /* 0x011c807a4e007388 */ /* 0x0005e20000000a00 */
[C---:B------:R-:W-:Y:S01]  /*4d10*/  FMUL.FTZ R145, R146.reuse, R145 ;  /* 0x0000009192917220 */ /* 0x040fe20000410000 */
[----:B------:R-:W-:Y:S01]  /*4d20*/  FMUL.FTZ R144, R79, R62 ;  /* 0x0000003e4f907220 */ /* 0x000fe20000410000 */
[----:B------:R-:W-:Y:S01]  /*4d30*/  FMUL.FTZ R146, R146, R107 ;  /* 0x0000006b92927220 */ /* 0x000fe20000410000 */
[C---:B------:R-:W-:Y:S01]  /*4d40*/  FMUL.FTZ R147, R16.reuse, R147 ;  /* 0x0000009310937220 */ /* 0x040fe20000410000 */
[----:B------:R-:W-:Y:S01]  /*4d50*/  FMUL.FTZ R148, R16, -R61 ;  /* 0x8000003d10947220 */ /* 0x000fe20000410000 */
[C---:B-----5:R-:W-:Y:S01]  /*4d60*/  FMUL.FTZ R149, R15.reuse, R64 ;  /* 0x000000400f957220 */ /* 0x060fe20000410000 */
[----:B------:R-:W-:Y:S01]  /*4d70*/  FMUL.FTZ R150, R15, -R150 ;  /* 0x800000960f967220 */ /* 0x000fe20000410000 */
[C---:B------:R-:W-:Y:S01]  /*4d80*/  FMUL.FTZ R151, R14.reuse, R151 ;  /* 0x000000970e977220 */ /* 0x040fe20000410000 */
[----:B------:R-:W-:Y:S01]  /*4d90*/  FMUL.FTZ R152, R14, -R63 ;  /* 0x8000003f0e987220 */ /* 0x000fe20000410000 */
[C---:B0-----:R-:W-:Y:S01]  /*4da0*/  FMUL.FTZ R153, R13.reuse, R66 ;  /* 0x000000420d997220 */ /* 0x041fe20000410000 */
[----:B------:R-:W-:Y:S01]  /*4db0*/  FMUL.FTZ R154, R13, -R154 ;  /* 0x8000009a0d9a7220 */ /* 0x000fe20000410000 */
[C---:B------:R-:W-:Y:S01]  /*4dc0*/  FMUL.FTZ R155, R12.reuse, R155 ;  /* 0x0000009b0c9b7220 */ /* 0x040fe20000410000 */
[----:B-1----:R-:W-:Y:S01]  /*4dd0*/  FMUL.FTZ R156, R12, -R65 ;  /* 0x800000410c9c7220 */ /* 0x002fe20000410000 */
[C---:B------:R-:W-:Y:S01]  /*4de0*/  FMUL.FTZ R157, R11.reuse, R68 ;  /* 0x000000440b9d7220 */ /* 0x040fe20000410000 */
[----:B------:R-:W-:Y:S01]  /*4df0*/  FMUL.FTZ R158, R11, -R158 ;  /* 0x8000009e0b9e7220 */ /* 0x000fe20000410000 */
        /* <DEDUP_REMOVED lines=13> */
[----:B----4-:R-:W-:Y:S01]  /*4ed0*/  FMUL.FTZ R172, R4, -R73 ;  /* 0x8000004904ac7220 */ /* 0x010fe20000410000 */
[C---:B------:R-:W-:Y:S01]  /*4ee0*/  FMUL.FTZ R173, R3.reuse, R76 ;  /* 0x0000004c03ad7220 */ /* 0x040fe20000410000 */
[----:B------:R-:W-:Y:S01]  /*4ef0*/  FMUL.FTZ R174, R3, -R174 ;  /* 0x800000ae03ae7220 */ /* 0x000fe20000410000 */
[C---:B------:R-:W-:Y:S01]  /*4f00*/  FMUL.FTZ R175, R2.reuse, R175 ;  /* 0x000000af02af7220 */ /* 0x040fe20000410000 */
[----:B------:R-:W-:Y:S01]  /*4f10*/  FMUL.FTZ R176, R2, -R75 ;  /* 0x8000004b02b07220 */ /* 0x000fe20000410000 */
[C---:B------:R-:W-:Y:S01]  /*4f20*/  FMUL.FTZ R179, R0.reuse, R179 ;  /* 0x000000b300b37220 */ /* 0x040fe20000410000 */
[----:B------:R-:W-:Y:S01]  /*4f30*/  FMUL.FTZ R180, R0, -R77 ;  /* 0x8000004d00b47220 */ /* 0x000fe20000410000 */
[----:B------:R-:W-:Y:S06]  /*4f40*/  BAR.SYNC.DEFER_BLOCKING 0x0 ;  /* 0x0000000000007b1d */ /* 0x000fec0000010000 */
[----:B--2---:R-:W-:Y:S05]  /*4f50*/  @P2 BRA `(.L_x_2273) ;  /* 0x0000000000242947 */ /* 0x004fea0003800000 */
        /* <DEDUP_REMOVED lines=9> */
.L_x_2273:
[----:B------:R-:W-:-:S06]  /*4ff0*/  LEA R106, R189, UR28, 0x3 ;  /* 0x0000001cbd6a7c11 */ /* 0x000fcc000f8e18ff */
[----:B------:R-:W0:Y:S02]  /*5000*/  LDS.64 R106, [R106+0x12c88] ;  /* 0x012c88006a6a7984 */ /* 0x000e240000000a00 */
.L_x_2274:
[----:B------:R-:W-:Y:S05]  /*5010*/  BSYNC.RECONVERGENT B0 ;  /* 0x0000000000007941 */ /* 0x000fea0003800200 */
.L_x_2272:
[----:B------:R-:W2:Y:S01]  /*5020*/  @P0 LDC R64, c[0x0][0x38c] ;  /* 0x0000e300ff400b82 */ /* 0x000ea20000000800 */
[----:B------:R-:W-:Y:S01]  /*5030*/  MOV R61, UR19 ;  /* 0x00000013003d7c02 */ /* 0x000fe20008000f00 */
[C---:B------:R-:W-:Y:S01]  /*5040*/  FMUL.FTZ R220, R32.reuse, R109 ;  /* 0x0000006d20dc7220 */ /* 0x040fe20000410000 */
[----:B------:R-:W-:Y:S01]  /*5050*/  HFMA2 R65, -RZ, RZ, 0, 9.5367431640625e-07 ;  /* 0x00000010ff417431 */ /* 0x000fe200000001ff */
[----:B------:R-:W-:Y:S02]  /*5060*/  MOV R60, 0x3f800000 ;  /* 0x3f800000003c7802 */ /* 0x000fe40000000f00 */
[----:B------:R-:W-:Y:S02]  /*5070*/  CS2R R62, SRZ ;  /* 0x00000000003e7805 */ /* 0x000fe4000001ff00 */
[----:B------:R-:W-:Y:S01]  /*5080*/  @P0 IADD3 R61, PT, PT, R61, -0x2, RZ ;  /* 0xfffffffe3d3d0810 */ /* 0x000fe20007ffe0ff */
[----:B------:R-:W-:Y:S01]  /*5090*/  FMUL.FTZ R222, R32, R110 ;  /* 0x0000006e20de7220 */ /* 0x000fe20000410000 */
[----:B------:R-:W-:-:S03]  /*50a0*/  FMUL.FTZ R66, R58, R220 ;  /* 0x000000dc3a427220 */ /* 0x000fc60000410000 */
[----:B------:R-:W-:Y:S01]  /*50b0*/  FMUL.FTZ R67, R58, R222 ;  /* 0x000000de3a437220 */ /* 0x000fe20000410000 */
[C---:B------:R-:W-:Y:S01]  /*50c0*/  FMUL.FTZ R68, R82.reuse, R66 ;  /* 0x0000004252447220 */ /* 0x040fe20000410000 */
        /* <DEDUP_REMOVED lines=24> */
[----:B------:R-:W-:Y:S01]  /*5250*/  FFMA.FTZ R71, R56, R217, R71 ;  /* 0x000000d938477223 */ /* 0x000fe20000010047 */
        /* <DEDUP_REMOVED lines=14> */
[C---:B------:R-:W-:Y:S01]  /*5340*/  FFMA.FTZ R66, R85.reuse, R64, -R66 ;  /* 0x0000004055427223 */ /* 0x040fe20000010842 */
[----:B------:R-:W-:Y:S01]  /*5350*/  FMUL.FTZ R64, R86, R69 ;  /* 0x0000004556407220 */ /* 0x000fe20000410000 */
[----:B------:R-:W-:Y:S01]  /*5360*/  FMUL.FTZ R208, R26, R124 ;  /* 0x0000007c1ad07220 */ /* 0x000fe20000410000 */
[C---:B------:R-:W-:Y:S01]  /*5370*/  FFMA.FTZ R68, R85.reuse, R65, R68 ;  /* 0x0000004155447223 */ /* 0x040fe20000010044 */
[C---:B------:R-:W-:Y:S01]  /*5380*/  FMUL.FTZ R65, R88.reuse, R66 ;  /* 0x0000004258417220 */ /* 0x040fe20000410000 */
[----:B------:R-:W-:Y:S01]  /*5390*/  FFMA.FTZ R71, R85, R71, -R64 ;  /* 0x0000004755477223 */ /* 0x000fe20000010840 */
[----:B------:R-:W-:Y:S01]  /*53a0*/  FMUL.FTZ R207, R25, R126 ;  /* 0x0000007e19cf7220 */ /* 0x000fe20000410000 */
[CC--:B------:R-:W-:Y:S01]  /*53b0*/  FMUL.FTZ R64, R88.reuse, R68.reuse ;  /* 0x0000004458407220 */ /* 0x0c0fe20000410000 */
[----:B------:R-:W-:Y:S01]  /*53c0*/  FFMA.FTZ R65, R87, R68, R65 ;  /* 0x0000004457417223 */ /* 0x000fe20000010041 */
[----:B------:R-:W-:Y:S01]  /*53d0*/  FFMA.FTZ R71, R55, R214, R71 ;  /* 0x000000d637477223 */ /* 0x000fe20000010047 */
[----:B------:R-:W-:Y:S01]  /*53e0*/  FMUL.FTZ R206, R25, R125 ;  /* 0x0000007d19ce7220 */ /* 0x000fe20000410000 */
[C---:B------:R-:W-:Y:S01]  /*53f0*/  FFMA.FTZ R64, R87.reuse, R66, -R64 ;  /* 0x0000004257407223 */ /* 0x040fe20000010840 */
        /* <DEDUP_REMOVED lines=88> */
[----:B------:R-:W-:Y:S01]  /*5980*/  FMUL.FTZ R65, R100, R67 ;  /* 0x0000004364417220 */ /* 0x000fe20000410000 */
        /* <DEDUP_REMOVED lines=157> */
.L_x_2394:
        /* <DEDUP_REMOVED lines=13> */
.L_x_2397:
[----:B------:R-:W-:-:S03]  /*6430*/  UMOV UR32, 0xffffffff ;  /* 0xffffffff00207882 */ /* 0x000fc60000000000 */
[----:B------:R-:W-:Y:S05]  /*6440*/  BRA.DIV UR32, `(.L_x_2278) ;  /* 0x0000008220687947 */ /* 0x000fea000b800000 */
.L_x_2400:
[----:B------:R-:W-:-:S03]  /*6450*/  UMOV UR32, 0xffffffff ;  /* 0xffffffff00207882 */ /* 0x000fc60000000000 */
[----:B------:R-:W-:Y:S05]  /*6460*/  BRA.DIV UR32, `(.L_x_2279) ;  /* 0x0000008220887947 */ /* 0x000fea000b800000 */
.L_x_2403:
[----:B------:R-:W-:-:S03]  /*6470*/  UMOV UR32, 0xffffffff ;  /* 0xffffffff00207882 */ /* 0x000fc60000000000 */
[----:B------:R-:W-:Y:S05]  /*6480*/  BRA.DIV UR32, `(.L_x_2280) ;  /* 0x0000008220a87947 */ /* 0x000fea000b800000 */
.L_x_2406:
        /* <DEDUP_REMOVED lines=10> */
.L_x_2416:
        /* <DEDUP_REMOVED lines=45> */
.L_x_2275:
        /* <DEDUP_REMOVED lines=19> */
[----:B------:R-:W-:Y:S01]  /*6930*/  FMUL.FTZ R60, R146, R107 ;  /* 0x0000006b923c7220 */ /* 0x000fe20000410000 */
[----:B------:R-:W-:Y:S01]  /*6940*/  FADD.FTZ R63, R174, R63 ;  /* 0x0000003fae3f7221 */ /* 0x000fe20000010000 */
[-C--:B------:R-:W-:Y:S01]  /*6950*/  FFMA.FTZ R61, -R146, R106.reuse, -R61 ;  /* 0x0000006a923d7223 */ /* 0x080fe2000001093d */
[----:B------:R-:W-:Y:S01]  /*6960*/  FADD.FTZ R66, R173, R66 ;  /* 0x00000042ad427221 */ /* 0x000fe20000010000 */
[----:B------:R-:W-:Y:S02]  /*6970*/  FFMA.FTZ R60, R145, R106, -R60 ;  /* 0x0000006a913c7223 */ /* 0x000fe4000001083c */
[----:B------:R-:W-:Y:S01]  /*6980*/  FMUL.FTZ R62, R144, R61 ;  /* 0x0000003d903e7220 */ /* 0x000fe20000410000 */
[----:B------:R-:W-:Y:S01]  /*6990*/  FMUL.FTZ R68, R108, R66 ;  /* 0x000000426c447220 */ /* 0x000fe20000410000 */
[----:B------:R-:W-:-:S02]  /*69a0*/  FMUL.FTZ R64, R144, R60 ;  /* 0x0000003c90407220 */ /* 0x000fc40000410000 */
[C---:B------:R-:W-:Y:S01]  /*69b0*/  FFMA.FTZ R62, R143.reuse, R60, R62 ;  /* 0x0000003c8f3e7223 */ /* 0x040fe2000001003e */
[C---:B------:R-:W-:Y:S01]  /*69c0*/  FMUL.FTZ R60, R108.reuse, R63 ;  /* 0x0000003f6c3c7220 */ /* 0x040fe20000410000 */
[----:B------:R-:W-:Y:S01]  /*69d0*/  FFMA.FTZ R64, R143, R61, -R64 ;  /* 0x0000003d8f407223 */ /* 0x000fe20000010840 */
[C---:B------:R-:W-:Y:S01]  /*69e0*/  FFMA.FTZ R65, R105.reuse, R63, -R68 ;  /* 0x0000003f69417223 */ /* 0x040fe20000010844 */
[C---:B------:R-:W-:Y:S01]  /*69f0*/  FMUL.FTZ R63, R108.reuse, R62 ;  /* 0x0000003e6c3f7220 */ /* 0x040fe20000410000 */
[C---:B------:R-:W-:Y:S01]  /*6a00*/  FFMA.FTZ R60, R105.reuse, R66, R60 ;  /* 0x00000042693c7223 */ /* 0x040fe2000001003c */
[-C--:B------:R-:W-:Y:S01]  /*6a10*/  FMUL.FTZ R61, R108, R64.reuse ;  /* 0x000000406c3d7220 */ /* 0x080fe20000410000 */
[----:B------:R-:W-:Y:S01]  /*6a20*/  FADD.FTZ R65, R172, R65 ;  /* 0x00000041ac417221 */ /* 0x000fe20000010000 */
[----:B------:R-:W-:Y:S01]  /*6a30*/  FFMA.FTZ R63, R105, R64, -R63 ;  /* 0x00000040693f7223 */ /* 0x000fe2000001083f */
[----:B------:R-:W-:Y:S01]  /*6a40*/  FADD.FTZ R60, R171, R60 ;  /* 0x0000003cab3c7221 */ /* 0x000fe20000010000 */
[----:B------:R-:W-:Y:S01]  /*6a50*/  FFMA.FTZ R61, R105, R62, R61 ;  /* 0x0000003e693d7223 */ /* 0x000fe2000001003d */
[----:B------:R-:W-:-:S02]  /*6a60*/  FMUL.FTZ R62, R104, R65 ;  /* 0x00000041683e7220 */ /* 0x000fc40000410000 */
[CC--:B------:R-:W-:Y:S02]  /*6a70*/  FMUL.FTZ R66, R104.reuse, R60.reuse ;  /* 0x0000003c68427220 */ /* 0x0c0fe40000410000 */
[C---:B------:R-:W-:Y:S01]  /*6a80*/  FFMA.FTZ R64, R103.reuse, R60, R62 ;  /* 0x0000003c67407223 */ /* 0x040fe2000001003e */
[C---:B------:R-:W-:Y:S01]  /*6a90*/  FMUL.FTZ R60, R104.reuse, R63 ;  /* 0x0000003f683c7220 */ /* 0x040fe20000410000 */
[----:B------:R-:W-:Y:S01]  /*6aa0*/  FFMA.FTZ R65, R103, R65, -R66 ;  /* 0x0000004167417223 */ /* 0x000fe20000010842 */
[-C--:B------:R-:W-:Y:S01]  /*6ab0*/  FMUL.FTZ R62, R104, R61.reuse ;  /* 0x0000003d683e7220 */ /* 0x080fe20000410000 */
[----:B------:R-:W-:Y:S01]  /*6ac0*/  FADD.FTZ R64, R169, R64 ;  /* 0x00000040a9407221 */ /* 0x000fe20000010000 */
[C---:B------:R-:W-:Y:S01]  /*6ad0*/  FFMA.FTZ R60, R103.reuse, R61, R60 ;  /* 0x0000003d673c7223 */ /* 0x040fe2000001003c */
[----:B------:R-:W-:Y:S01]  /*6ae0*/  FADD.FTZ R65, R170, R65 ;  /* 0x00000041aa417221 */ /* 0x000fe20000010000 */
[----:B------:R-:W-:Y:S01]  /*6af0*/  FFMA.FTZ R62, R103, R63, -R62 ;  /* 0x0000003f673e7223 */ /* 0x000fe2000001083e */
[C---:B------:R-:W-:Y:S01]  /*6b00*/  FMUL.FTZ R68, R102.reuse, R64 ;  /* 0x0000004066447220 */ /* 0x040fe20000410000 */
[C---:B------:R-:W-:Y:S01]  /*6b10*/  FMUL.FTZ R63, R102.reuse, R60 ;  /* 0x0000003c663f7220 */ /* 0x040fe20000410000 */
[CC--:B------:R-:W-:Y:S01]  /*6b20*/  FMUL.FTZ R66, R102.reuse, R65.reuse ;  /* 0x0000004166427220 */ /* 0x0c0fe20000410000 */
[-C--:B------:R-:W-:Y:S01]  /*6b30*/  FMUL.FTZ R61, R102, R62.reuse ;  /* 0x0000003e663d7220 */ /* 0x080fe20000410000 */
[C---:B------:R-:W-:Y:S01]  /*6b40*/  FFMA.FTZ R65, R101.reuse, R65, -R68 ;  /* 0x0000004165417223 */ /* 0x040fe20000010844 */
[C---:B------:R-:W-:Y:S01]  /*6b50*/  FFMA.FTZ R63, R101.reuse, R62, -R63 ;  /* 0x0000003e653f7223 */ /* 0x040fe2000001083f */
[C---:B------:R-:W-:Y:S01]  /*6b60*/  FFMA.FTZ R66, R101.reuse, R64, R66 ;  /* 0x0000004065427223 */ /* 0x040fe20000010042 */
[----:B------:R-:W-:Y:S01]  /*6b70*/  FFMA.FTZ R61, R101, R60, R61 ;  /* 0x0000003c653d7223 */ /* 0x000fe2000001003d */
[----:B------:R-:W-:-:S02]  /*6b80*/  FADD.FTZ R65, R168, R65 ;  /* 0x00000041a8417221 */ /* 0x000fc40000010000 */
[----:B------:R-:W-:Y:S02]  /*6b90*/  FADD.FTZ R66, R167, R66 ;  /* 0x00000042a7427221 */ /* 0x000fe40000010000 */
[C---:B------:R-:W-:Y:S02]  /*6ba0*/  FMUL.FTZ R60, R100.reuse, R65 ;  /* 0x00000041643c7220 */ /* 0x040fe40000410000 */
        /* <DEDUP_REMOVED lines=72> */
[----:B------:R-:W-:Y:S01]  /*7030*/  FMUL.FTZ R61, R86, R62 ;  /* 0x0000003e563d7220 */ /* 0x000fe20000410000 */
[----:B------:R-:W-:-:S02]  /*7040*/  FFMA.FTZ R65, R85, R65, -R68 ;  /* 0x0000004155417223 */ /* 0x000fc40000010844 */
[C---:B------:R-:W-:Y:S01]  /*7050*/  FFMA.FTZ R66, R85.reuse, R64, R66 ;  /* 0x0000004055427223 */ /* 0x040fe20000010042 */
[C---:B------:R-:W-:Y:S01]  /*7060*/  FFMA.FTZ R60, R85.reuse, R60, R61 ;  /* 0x0000003c553c7223 */ /* 0x040fe2000001003d */
[----:B------:R-:W-:Y:S01]  /*7070*/  FADD.FTZ R65, R152, R65 ;  /* 0x0000004198417221 */ /* 0x000fe20000010000 */
[----:B------:R-:W-:Y:S01]  /*7080*/  FFMA.FTZ R61, R85, R62, -R63 ;  /* 0x0000003e553d7223 */ /* 0x000fe2000001083f */
[----:B------:R-:W-:Y:S02]  /*7090*/  FADD.FTZ R66, R151, R66 ;  /* 0x0000004297427221 */ /* 0x000fe40000010000 */
[CC--:B------:R-:W-:Y:S02]  /*70a0*/  FMUL.FTZ R62, R84.reuse, R65.reuse ;  /* 0x00000041543e7220 */ /* 0x0c0fe40000410000 */
[CC--:B------:R-:W-:Y:S02]  /*70b0*/  FMUL.FTZ R64, R84.reuse, R66.reuse ;  /* 0x0000004254407220 */ /* 0x0c0fe40000410000 */
[C---:B------:R-:W-:Y:S01]  /*70c0*/  FFMA.FTZ R68, R83.reuse, R66, R62 ;  /* 0x0000004253447223 */ /* 0x040fe2000001003e */
[----:B------:R-:W-:Y:S01]  /*70d0*/  MOV R62, UR47 ;  /* 0x0000002f003e7c02 */ /* 0x000fe20008000f00 */
[----:B------:R-:W-:Y:S01]  /*70e0*/  FFMA.FTZ R63, R83, R65, -R64 ;  /* 0x00000041533f7223 */ /* 0x000fe20000010840 */
[-C--:B------:R-:W-:Y:S01]  /*70f0*/  FMUL.FTZ R66, R84, R60.reuse ;  /* 0x0000003c54427220 */ /* 0x080fe20000410000 */
[----:B------:R-:W0:Y:S01]  /*7100*/  LDS.64 R64, [R221+0x10878] ;  /* 0x01087800dd407984 */ /* 0x000e220000000a00 */
[----:B------:R-:W-:Y:S01]  /*7110*/  ISETP.LE.OR P1, PT, R62, UR19, P1 ;  /* 0x000000133e007c0c */ /* 0x000fe20008f23670 */
[-C--:B------:R-:W-:Y:S01]  /*7120*/  FMUL.FTZ R62, R84, R61.reuse ;  /* 0x0000003d543e7220 */ /* 0x080fe20000410000 */
[----:B------:R-:W-:Y:S01]  /*7130*/  FADD.FTZ R63, R150, R63 ;  /* 0x0000003f963f7221 */ /* 0x000fe20000010000 */
[----:B------:R-:W-:Y:S01]  /*7140*/  FADD.FTZ R68, R149, R68 ;  /* 0x0000004495447221 */ /* 0x000fe20000010000 */
[C---:B------:R-:W-:Y:S01]  /*7150*/  FFMA.FTZ R61, R83.reuse, R61, -R66 ;  /* 0x0000003d533d7223 */ /* 0x040fe20000010842 */
[----:B------:R-:W-:Y:S01]  /*7160*/  FFMA.FTZ R60, R83, R60, R62 ;  /* 0x0000003c533c7223 */ /* 0x000fe2000001003e */
[C---:B------:R-:W-:Y:S01]  /*7170*/  FMUL.FTZ R62, R82.reuse, R63 ;  /* 0x0000003f523e7220 */ /* 0x040fe20000410000 */
[----:B------:R-:W-:-:S03]  /*7180*/  FMUL.FTZ R66, R82, R68 ;  /* 0x0000004452427220 */ /* 0x000fc60000410000 */
[C---:B------:R-:W-:Y:S01]  /*7190*/  FFMA.FTZ R68, R81.reuse, R68, R62 ;  /* 0x0000004451447223 */ /* 0x040fe2000001003e */
[C---:B------:R-:W-:Y:S01]  /*71a0*/  FFMA.FTZ R63, R81.reuse, R63, -R66 ;  /* 0x0000003f513f7223 */ /* 0x040fe20000010842 */
[CC--:B------:R-:W-:Y:S01]  /*71b0*/  FMUL.FTZ R62, R82.reuse, R61.reuse ;  /* 0x0000003d523e7220 */ /* 0x0c0fe20000410000 */
[----:B------:R-:W-:Y:S01]  /*71c0*/  VOTEU.ALL UP0, P1 ;  /* 0x0000000000ff7886 */ /* 0x000fe20000800000 */
[-C--:B------:R-:W-:Y:S01]  /*71d0*/  FMUL.FTZ R66, R82, R60.reuse ;  /* 0x0000003c52427220 */ /* 0x080fe20000410000 */
[----:B------:R-:W-:Y:S01]  /*71e0*/  FADD.FTZ R63, R148, R63 ;  /* 0x0000003f943f7221 */ /* 0x000fe20000010000 */
[----:B------:R-:W-:Y:S01]  /*71f0*/  FFMA.FTZ R60, R81, R60, R62 ;  /* 0x0000003c513c7223 */ /* 0x000fe2000001003e */
[----:B------:R-:W-:Y:S01]  /*7200*/  FADD.FTZ R62, R147, R68 ;  /* 0x00000044933e7221 */ /* 0x000fe20000010000 */
[----:B------:R-:W-:Y:S01]  /*7210*/  @!UP0 ULEA UR32, UR8, UR28, 0x4 ;  /* 0x0000001c08208291 */ /* 0x000fe2000f8e20ff */
[----:B------:R-:W-:-:S08]  /*7220*/  FFMA.FTZ R61, R81, R61, -R66 ;  /* 0x0000003d513d7223 */ /* 0x000fd00000010842 */
        /* <DEDUP_REMOVED lines=144> */
.L_x_2421:
        /* <DEDUP_REMOVED lines=14> */
.L_x_2285:
[----:B------:R-:W-:Y:S05]  /*7c10*/  BSYNC.RECONVERGENT B0 ;  /* 0x0000000000007941 */ /* 0x000fea0003800200 */
.L_x_2284:
[----:B------:R-:W-:Y:S01]  /*7c20*/  UMOV UR32, 0xffffffff ;  /* 0xffffffff00207882 */ /* 0x000fe20000000000 */
[----:B------:R-:W-:Y:S02]  /*7c30*/  ISETP.GT.U32.AND P2, PT, R177, 0x1d, PT ;  /* 0x0000001db100780c */ /* 0x000fe40003f44070 */
[----:B------:R-:W-:Y:S11]  /*7c40*/  BRA.DIV UR32, `(.L_x_2286) ;  /* 0x00000072200c7947 */ /* 0x000ff6000b800000 */
[----:B-1----:R1:W0:Y:S04]  /*7c50*/  SHFL.DOWN PT, R77, R245, 0x2, 0x1f ;  /* 0x08401f00f54d7f89 */ /* 0x00222800000e0000 */
[----:B--2---:R1:W2:Y:S04]  /*7c60*/  SHFL.DOWN PT, R78, R246, 0x2, 0x1f ;  /* 0x08401f00f64e7f89 */ /* 0x0042a800000e0000 */
[----:B---3--:R1:W3:Y:S04]  /*7c70*/  SHFL.DOWN PT, R123, R247, 0x2, 0x1f ;  /* 0x08401f00f77b7f89 */ /* 0x0082e800000e0000 */
[----:B------:R1:W0:Y:S02]  /*7c80*/  SHFL.DOWN PT, R79, R248, 0x2, 0x1f ;  /* 0x08401f00f84f7f89 */ /* 0x00022400000e0000 */
.L_x_2427:
        /* <DEDUP_REMOVED lines=14> */
.L_x_2288:
[----:B------:R-:W-:Y:S05]  /*7d70*/  BSYNC.RECONVERGENT B0 ;  /* 0x0000000000007941 */ /* 0x000fea0003800200 */
.L_x_2287:
[----:B------:R-:W-:Y:S01]  /*7d80*/  UMOV UR32, 0xffffffff ;  /* 0xffffffff00207882 */ /* 0x000fe20000000000 */
[----:B------:R-:W-:Y:S02]  /*7d90*/  ISETP.GT.U32.AND P2, PT, R177, 0x1b, PT ;  /* 0x0000001bb100780c */ /* 0x000fe40003f44070 */
[----:B------:R-:W-:Y:S11]  /*7da0*/  BRA.DIV UR32, `(.L_x_2289) ;  /* 0x0000007220287947 */ /* 0x000ff6000b800000 */
[----:B0-----:R0:W0:Y:S04]  /*7db0*/  SHFL.DOWN PT, R77, R245, 0x4, 0x1f ;  /* 0x08801f00f54d7f89 */ /* 0x00102800000e0000 */
[----:B--2---:R2:W0:Y:S04]  /*7dc0*/  SHFL.DOWN PT, R78, R246, 0x4, 0x1f ;  /* 0x08801f00f64e7f89 */ /* 0x00442800000e0000 */
[----:B---3--:R2:W3:Y:S04]  /*7dd0*/  SHFL.DOWN PT, R123, R247, 0x4, 0x1f ;  /* 0x08801f00f77b7f89 */ /* 0x0084e800000e0000 */
[----:B------:R2:W0:Y:S02]  /*7de0*/  SHFL.DOWN PT, R79, R248, 0x4, 0x1f ;  /* 0x08801f00f84f7f89 */ /* 0x00042400000e0000 */
.L_x_2433:
        /* <DEDUP_REMOVED lines=14> */
.L_x_2291:
[----:B------:R-:W-:Y:S05]  /*7ed0*/  BSYNC.RECONVERGENT B0 ;  /* 0x0000000000007941 */ /* 0x000fea0003800200 */
.L_x_2290:
[----:B------:R-:W-:Y:S01]  /*7ee0*/  UMOV UR32, 0xffffffff ;  /* 0xffffffff00207882 */ /* 0x000fe20000000000 */
[----:B------:R-:W-:Y:S02]  /*7ef0*/  ISETP.GT.U32.AND P2, PT, R177, 0x17, PT ;  /* 0x00000017b100780c */ /* 0x000fe40003f44070 */
[----:B------:R-:W-:Y:S11]  /*7f00*/  BRA.DIV UR32, `(.L_x_2292) ;  /* 0x0000007220447947 */ /* 0x000ff6000b800000 */
[----:B0-----:R0:W0:Y:S04]  /*7f10*/  SHFL.DOWN PT, R77, R245, 0x8, 0x1f ;  /* 0x09001f00f54d7f89 */ /* 0x00102800000e0000 */
[----:B------:R0:W0:Y:S04]  /*7f20*/  SHFL.DOWN PT, R78, R246, 0x8, 0x1f ;  /* 0x09001f00f64e7f89 */ /* 0x00002800000e0000 */
[----:B---3--:R3:W0:Y:S04]  /*7f30*/  SHFL.DOWN PT, R123, R247, 0x8, 0x1f ;  /* 0x09001f00f77b7f89 */ /* 0x00862800000e0000 */
[----:B------:R3:W0:Y:S02]  /*7f40*/  SHFL.DOWN PT, R79, R248, 0x8, 0x1f ;  /* 0x09001f00f84f7f89 */ /* 0x00062400000e0000 */
.L_x_2439:
        /* <DEDUP_REMOVED lines=14> */
.L_x_2294:
[----:B------:R-:W-:Y:S05]  /*8030*/  BSYNC.RECONVERGENT B0 ;  /* 0x0000000000007941 */ /* 0x000fea0003800200 */
.L_x_2293:
[----:B------:R-:W-:Y:S01]  /*8040*/  UMOV UR32, 0xffffffff ;  /* 0xffffffff00207882 */ /* 0x000fe20000000000 */
[----:B------:R-:W-:Y:S02]  /*8050*/  ISETP.GT.U32.AND P2, PT, R177, 0xf, PT ;  /* 0x0000000fb100780c */ /* 0x000fe40003f44070 */
[----:B------:R-:W-:Y:S11]  /*8060*/  BRA.DIV UR32, `(.L_x_2295) ;  /* 0x0000007220607947 */ /* 0x000ff6000b800000 */
[----:B0-----:R0:W0:Y:S04]  /*8070*/  SHFL.DOWN PT, R77, R245, 0x10, 0x1f ;  /* 0x0a001f00f54d7f89 */ /* 0x00102800000e0000 */
[----:B------:R0:W0:Y:S04]  /*8080*/  SHFL.DOWN PT, R78, R246, 0x10, 0x1f ;  /* 0x0a001f00f64e7f89 */ /* 0x00002800000e0000 */
[----:B------:R0:W0:Y:S04]  /*8090*/  SHFL.DOWN PT, R123, R247, 0x10, 0x1f ;  /* 0x0a001f00f77b7f89 */ /* 0x00002800000e0000 */
[----:B------:R0:W0:Y:S02]  /*80a0*/  SHFL.DOWN PT, R79, R248, 0x10, 0x1f ;  /* 0x0a001f00f84f7f89 */ /* 0x00002400000e0000 */
.L_x_2445:
        /* <DEDUP_REMOVED lines=14> */
.L_x_2297:
[----:B------:R-:W-:Y:S05]  /*8190*/  BSYNC.RECONVERGENT B0 ;  /* 0x0000000000007941 */ /* 0x000fea0003800200 */
.L_x_2296:
        /* <DEDUP_REMOVED lines=14> */
[-C--:B------:R-:W-:Y:S01]  /*8280*/  FFMA.FTZ R235, R73, R236.reuse, R235 ;  /* 0x000000ec49eb7223 */ /* 0x080fe200000100eb */
        /* <DEDUP_REMOVED lines=10> */
.L_x_2459:
        /* <DEDUP_REMOVED lines=13> */
.L_x_2300:
[----:B------:R-:W-:Y:S05]  /*8400*/  BSYNC.RECONVERGENT B0 ;  /* 0x0000000000007941 */ /* 0x000fea0003800200 */
.L_x_2299:
        /* <DEDUP_REMOVED lines=17> */
[-C--:B------:R-:W-:Y:S01]  /*8520*/  FFMA.FTZ R65, R68, R78.reuse, -R65 ;  /* 0x0000004e44417223 */ /* 0x080fe20000010841 */
        /* <DEDUP_REMOVED lines=20> */
.L_x_2282:
[----:B------:R-:W-:Y:S05]  /*8670*/  WARPSYNC.ALL ;  /* 0x0000000000007948 */ /* 0x000fea0003800000 */
[C---:B------:R-:W-:Y:S01]  /*8680*/  ISETP.NE.AND P1, PT, R189.reuse, RZ, PT ;  /* 0x000000ffbd00720c */ /* 0x040fe20003f25270 */
[----:B------:R-:W-:Y:S01]  /*8690*/  BAR.SYNC.DEFER_BLOCKING 0x0 ;  /* 0x0000000000007b1d */ /* 0x000fe20000010000 */
[----:B0-----:R-:W-:Y:S02]  /*86a0*/  SHF.R.U32.HI R68, RZ, 0x2, R189 ;  /* 0x00000002ff447819 */ /* 0x001fe400000116bd */
[----:B------:R-:W-:Y:S02]  /*86b0*/  IADD3 R221, PT, PT, R189, 0x200, RZ ;  /* 0x00000200bddd7810 */ /* 0x000fe40007ffe0ff */
[----:B------:R-:W-:-:S07]  /*86c0*/  IADD3 R60, PT, PT, R68, R189, RZ ;  /* 0x000000bd443c7210 */ /* 0x000fce0007ffe0ff */
[----:B------:R-:W-:Y:S01]  /*86d0*/  VOTEU.ALL UP0, P1 ;  /* 0x0000000000ff7886 */ /* 0x000fe20000800000 */
[----:B------:R-:W-:Y:S01]  /*86e0*/  BSSY.RECONVERGENT B0, `(.L_x_2301) ;  /* 0x00002ba000007945 */ /* 0x000fe20003800200 */
[----:B------:R-:W-:-:S03]  /*86f0*/  LEA R60, R60, UR28, 0x4 ;  /* 0x0000001c3c3c7c11 */ /* 0x000fc6000f8e20ff */
[----:B------:R-:W-:-:S03]  /*8700*/  @!UP0 ULEA UR32, UR8, UR28, 0x4 ;  /* 0x0000001c08208291 */ /* 0x000fc6000f8e20ff */
[----:B------:R-:W0:Y:S06]  /*8710*/  LDS.64 R60, [R60+0x11288] ;  /* 0x011288003c3c7984 */ /* 0x000e2c0000000a00 */
[----:B------:R1:W-:Y:S01]  /*8720*/  @!P1 STS.128 [UR32+0x13080], R72 ;  /* 0x01308048ff009988 */ /* 0x0003e20008000c20 */
[----:B------:R-:W-:-:S04]  /*8730*/  ULEA UR32, UR19, 0xfffff000, 0xc ;  /* 0xfffff00013207891 */ /* 0x000fc8000f8e60ff */
[----:B------:R-:W-:Y:S02]  /*8740*/  USHF.R.S32.HI UR49, URZ, 0x1f, UR32 ;  /* 0x0000001fff317899 */ /* 0x000fe40008011420 */
[----:B------:R-:W-:Y:S01]  /*8750*/  LOP3.LUT R64, R189, UR32, RZ, 0xfc, !PT ;  /* 0x00000020bd407c12 */ /* 0x000fe2000f8efcff */
[----:B------:R-:W-:-:S03]  /*8760*/  UMOV UR32, UR30 ;  /* 0x0000001e00207c82 */ /* 0x000fc60008000000 */
[----:B------:R-:W-:Y:S01]  /*8770*/  MOV R65, UR49 ;  /* 0x0000003100417c02 */ /* 0x000fe20008000f00 */
[----:B------:R-:W-:Y:S01]  /*8780*/  UIADD3 UR49, UPT, UPT, UR28, 0x8400, URZ ;  /* 0x000084001c317890 */ /* 0x000fe2000fffe0ff */
[-C--:B0-----:R-:W-:Y:S01]  /*8790*/  FMUL.FTZ R63, R61, R107.reuse ;  /* 0x0000006b3d3f7220 */ /* 0x081fe20000410000 */
[----:B------:R-:W-:-:S03]  /*87a0*/  FMUL.FTZ R62, R60, R107 ;  /* 0x0000006b3c3e7220 */ /* 0x000fc60000410000 */
[-C--:B------:R-:W-:Y:S01]  /*87b0*/  FFMA.FTZ R66, R60, R106.reuse, R63 ;  /* 0x0000006a3c427223 */ /* 0x080fe2000001003f */
[----:B------:R-:W-:Y:S01]  /*87c0*/  MOV R63, UR36 ;  /* 0x00000024003f7c02 */ /* 0x000fe20008000f00 */
[----:B------:R-:W-:Y:S01]  /*87d0*/  FFMA.FTZ R67, R61, R106, -R62 ;  /* 0x0000006a3d437223 */ /* 0x000fe2000001083e */
[----:B------:R-:W-:Y:S01]  /*87e0*/  MOV R61, UR37 ;  /* 0x00000025003d7c02 */ /* 0x000fe20008000f00 */
[----:B-1----:R-:W-:Y:S02]  /*87f0*/  FADD.FTZ R74, R179, R66 ;  /* 0x00000042b34a7221 */ /* 0x002fe40000010000 */
[----:B------:R-:W-:-:S04]  /*8800*/  IMAD.WIDE.U32 R62, R63, UR8, R64 ;  /* 0x000000083f3e7c25 */ /* 0x000fc8000f8e0040 */
[----:B------:R-:W-:Y:S01]  /*8810*/  FADD.FTZ R180, R180, R67 ;  /* 0x00000043b4b47221 */ /* 0x000fe20000010000 */
[----:B------:R-:W-:Y:S01]  /*8820*/  MOV R67, UR34 ;  /* 0x0000002200437c02 */ /* 0x000fe20008000f00 */
[----:B------:R-:W-:Y:S01]  /*8830*/  IMAD R61, R61, UR8, R63 ;  /* 0x000000083d3d7c24 */ /* 0x000fe2000f8e023f */
[----:B------:R-:W-:Y:S01]  /*8840*/  MOV R63, UR35 ;  /* 0x00000023003f7c02 */ /* 0x000fe20008000f00 */
[----:B------:R-:W-:Y:S02]  /*8850*/  FMUL.FTZ R76, R146, R180 ;  /* 0x000000b4924c7220 */ /* 0x000fe40000410000 */
[----:B------:R-:W-:Y:S01]  /*8860*/  IMAD.WIDE.U32 R66, R67, UR8, R64 ;  /* 0x0000000843427c25 */ /* 0x000fe2000f8e0040 */
[----:B------:R-:W-:-:S03]  /*8870*/  LEA R60, P2, R62, UR15, 0x2 ;  /* 0x0000000f3e3c7c11 */ /* 0x000fc6000f8410ff */
[-C--:B------:R-:W-:Y:S01]  /*8880*/  FMUL.FTZ R65, R146, R74.reuse ;  /* 0x0000004a92417220 */ /* 0x080fe20000410000 */
[----:B------:R-:W-:Y:S01]  /*8890*/  FFMA.FTZ R76, R145, R74, R76 ;  /* 0x0000004a914c7223 */ /* 0x000fe2000001004c */
[----:B------:R-:W-:Y:S01]  /*88a0*/  IMAD R63, R63, UR8, R67 ;  /* 0x000000083f3f7c24 */ /* 0x000fe2000f8e0243 */
[----:B------:R-:W-:Y:S01]  /*88b0*/  LEA.HI.X R61, R62, UR16, R61, 0x2, P2 ;  /* 0x000000103e3d7c11 */ /* 0x000fe200090f143d */
[-C--:B------:R-:W-:Y:S01]  /*88c0*/  FMUL.FTZ R67, R142, R180.reuse ;  /* 0x000000b48e437220 */ /* 0x080fe20000410000 */
[C---:B------:R-:W-:Y:S01]  /*88d0*/  LEA R62, P2, R66.reuse, UR17, 0x2 ;  /* 0x00000011423e7c11 */ /* 0x040fe2000f8410ff */
[-C--:B------:R-:W-:Y:S01]  /*88e0*/  FFMA.FTZ R65, R145, R180.reuse, -R65 ;  /* 0x000000b491417223 */ /* 0x080fe20000010841 */
[----:B------:R-:W-:Y:S01]  /*88f0*/  FMUL.FTZ R73, R17, R180 ;  /* 0x000000b411497220 */ /* 0x000fe20000410000 */
[----:B------:R-:W-:Y:S01]  /*8900*/  FFMA.FTZ R70, R141, R74, R67 ;  /* 0x0000004a8d467223 */ /* 0x000fe20000010043 */
[----:B------:R-:W-:Y:S01]  /*8910*/  LEA.HI.X R63, R66, UR18, R63, 0x2, P2 ;  /* 0x00000012423f7c11 */ /* 0x000fe200090f143f */
[----:B------:R-:W-:Y:S01]  /*8920*/  FMUL.FTZ R67, R74, UR33 ;  /* 0x000000214a437c20 */ /* 0x000fe20008410000 */
[----:B------:R-:W-:Y:S01]  /*8930*/  FMUL.FTZ R66, R43, R17 ;  /* 0x000000112b427220 */ /* 0x000fe20000410000 */
[----:B------:R-:W-:Y:S01]  /*8940*/  FADD.FTZ R175, R175, R76 ;  /* 0x0000004cafaf7221 */ /* 0x000fe20000010000 */
[----:B------:R-:W-:Y:S01]  /*8950*/  FFMA.FTZ R186, R17, R70, R186 ;  /* 0x0000004611ba7223 */ /* 0x000fe200000100ba */
[----:B------:R-:W-:Y:S01]  /*8960*/  FFMA.FTZ R69, R180, UR46, -R67 ;  /* 0x0000002eb4457c23 */ /* 0x000fe20008010843 */
[-C--:B------:R-:W-:Y:S01]  /*8970*/  FFMA.FTZ R142, R142, -R66.reuse, R191 ;  /* 0x800000428e8e7223 */ /* 0x080fe200000100bf */
[----:B------:R-:W-:Y:S01]  /*8980*/  FMUL.FTZ R67, R180, UR33 ;  /* 0x00000021b4437c20 */ /* 0x000fe20008410000 */
[----:B------:R-:W-:Y:S01]  /*8990*/  FFMA.FTZ R66, -R141, R66, R190 ;  /* 0x000000428d427223 */ /* 0x000fe200000101be */
[----:B------:R-:W-:Y:S01]  /*89a0*/  FMUL.FTZ R106, R43, R73 ;  /* 0x000000492b6a7220 */ /* 0x000fe20000410000 */
[----:B------:R-:W-:Y:S01]  /*89b0*/  FMUL.FTZ R71, R142, R69 ;  /* 0x000000458e477220 */ /* 0x000fe20000410000 */
[----:B------:R-:W-:Y:S01]  /*89c0*/  FFMA.FTZ R67, R74, UR46, R67 ;  /* 0x0000002e4a437c23 */ /* 0x000fe20008010043 */
[----:B------:R-:W-:Y:S01]  /*89d0*/  FADD.FTZ R69, R176, R65 ;  /* 0x00000041b0457221 */ /* 0x000fe20000010000 */
[----:B------:R-:W-:Y:S01]  /*89e0*/  FMUL.FTZ R65, R142, R73 ;  /* 0x000000498e417220 */ /* 0x000fe20000410000 */
[----:B------:R-:W-:Y:S01]  /*89f0*/  LOP3.LUT R146, R189, 0xc00, RZ, 0xfc, !PT ;  /* 0x00000c00bd927812 */ /* 0x000fe200078efcff */
[----:B------:R-:W-:Y:S01]  /*8a00*/  FFMA.FTZ R72, R66, R67, R71 ;  /* 0x0000004342487223 */ /* 0x000fe20000010047 */
[----:B------:R-:W-:Y:S01]  /*8a10*/  FMUL.FTZ R71, R17, R74 ;  /* 0x0000004a11477220 */ /* 0x000fe20000410000 */
[----:B------:R-:W-:-:S02]  /*8a20*/  HFMA2 R74, -RZ, RZ, 0, 7.8678131103515625e-06 ;  /* 0x00000084ff4a7431 */ /* 0x000fc400000001ff */
[----:B------:R-:W-:Y:S01]  /*8a30*/  FMUL.FTZ R76, R140, R69 ;  /* 0x000000458c4c7220 */ /* 0x000fe20000410000 */
[C---:B------:R-:W-:Y:S01]  /*8a40*/  FFMA.FTZ R75, R43.reuse, R70, R72 ;  /* 0x000000462b4b7223 */ /* 0x040fe20000010048 */
[-C--:B------:R-:W-:Y:S01]  /*8a50*/  FMUL.FTZ R142, R142, R71.reuse ;  /* 0x000000478e8e7220 */ /* 0x080fe20000410000 */
[-C--:B------:R-:W-:Y:S01]  /*8a60*/  FFMA.FTZ R65, R66, R71.reuse, R65 ;  /* 0x0000004742417223 */ /* 0x080fe20000010041 */
[----:B------:R-:W-:Y:S01]  /*8a70*/  FMUL.FTZ R78, R43, R71 ;  /* 0x000000472b4e7220 */ /* 0x000fe20000410000 */
[----:B------:R-:W-:Y:S01]  /*8a80*/  FMUL.FTZ R70, R175, UR33 ;  /* 0x00000021af467c20 */ /* 0x000fe20008410000 */
[----:B------:R-:W-:Y:S01]  /*8a90*/  FMUL.FTZ R71, R44, R18 ;  /* 0x000000122c477220 */ /* 0x000fe20000410000 */
[----:B------:R-:W-:Y:S01]  /*8aa0*/  FFMA.FTZ R66, R66, R73, -R142 ;  /* 0x0000004942427223 */ /* 0x000fe2000001088e */
[-C--:B------:R-:W-:Y:S01]  /*8ab0*/  FMUL.FTZ R77, R18, R69.reuse ;  /* 0x00000045124d7220 */ /* 0x080fe20000410000 */
[----:B------:R-:W-:Y:S02]  /*8ac0*/  IMAD R67, R189, R74, UR28 ;  /* 0x0000001cbd437e24 */ /* 0x000fe4000f8e024a */
[----:B------:R-:W-:Y:S01]  /*8ad0*/  FMUL.FTZ R74, R144, R69 ;  /* 0x00000045904a7220 */ /* 0x000fe20000410000 */
[C---:B------:R-:W-:Y:S01]  /*8ae0*/  FFMA.FTZ R73, R69.reuse, UR46, -R70 ;  /* 0x0000002e45497c23 */ /* 0x040fe20008010846 */
[----:B------:R-:W-:Y:S01]  /*8af0*/  FFMA.FTZ R140, R140, -R71, R193 ;  /* 0x800000478c8c7223 */ /* 0x000fe200000100c1 */
[----:B------:R-:W-:Y:S01]  /*8b00*/  FMUL.FTZ R70, R69, UR33 ;  /* 0x0000002145467c20 */ /* 0x000fe20008410000 */
[-C--:B------:R-:W-:Y:S01]  /*8b10*/  FFMA.FTZ R74, R143, R175.reuse, R74 ;  /* 0x000000af8f4a7223 */ /* 0x080fe2000001004a */
[----:B------:R-:W-:Y:S01]  /*8b20*/  FMUL.FTZ R144, R144, R175 ;  /* 0x000000af90907220 */ /* 0x000fe20000410000 */
[----:B------:R-:W-:Y:S01]  /*8b30*/  FFMA.FTZ R71, -R139, R71, R192 ;  /* 0x000000478b477223 */ /* 0x000fe200000101c0 */
[----:B------:R-:W-:Y:S01]  /*8b40*/  FFMA.FTZ R70, R175, UR46, R70 ;  /* 0x0000002eaf467c23 */ /* 0x000fe20008010046 */
[----:B------:R-:W-:Y:S01]  /*8b50*/  FADD.FTZ R72, R173, R74 ;  /* 0x0000004aad487221 */ /* 0x000fe20000010000 */
[----:B------:R-:W-:Y:S01]  /*8b60*/  FMUL.FTZ R74, R140, R73 ;  /* 0x000000498c4a7220 */ /* 0x000fe20000410000 */
[----:B------:R-:W-:Y:S01]  /*8b70*/  FFMA.FTZ R139, R139, R175, R76 ;  /* 0x000000af8b8b7223 */ /* 0x000fe2000001004c */
[----:B------:R-:W-:Y:S01]  /*8b80*/  FFMA.FTZ R143, R143, R69, -R144 ;  /* 0x000000458f8f7223 */ /* 0x000fe20000010890 */
[----:B------:R-:W-:Y:S01]  /*8b90*/  FMUL.FTZ R175, R18, R175 ;  /* 0x000000af12af7220 */ /* 0x000fe20000410000 */
[C---:B------:R-:W-:Y:S01]  /*8ba0*/  FFMA.FTZ R73, R71.reuse, R70, R74 ;  /* 0x0000004647497223 */ /* 0x040fe2000001004a */
[----:B------:R-:W-:Y:S01]  /*8bb0*/  FMUL.FTZ R70, R140, R77 ;  /* 0x0000004d8c467220 */ /* 0x000fe20000410000 */
[----:B------:R-:W-:Y:S01]  /*8bc0*/  FADD.FTZ R174, R174, R143 ;  /* 0x0000008faeae7221 */ /* 0x000fe20000010000 */
[-C--:B------:R-:W-:Y:S01]  /*8bd0*/  FMUL.FTZ R140, R140, R175.reuse ;  /* 0x000000af8c8c7220 */ /* 0x080fe20000410000 */
[----:B------:R0:W-:Y:S01]  /*8be0*/  STS [R67+0x847c], R106 ;  /* 0x00847c6a43007388 */ /* 0x0001e20000000800 */
[C---:B------:R-:W-:Y:S01]  /*8bf0*/  FFMA.FTZ R69, R71.reuse, R175, R70 ;  /* 0x000000af47457223 */ /* 0x040fe20000010046 */
[----:B------:R-:W-:Y:S01]  /*8c00*/  FMUL.FTZ R74, R108, R174 ;  /* 0x000000ae6c4a7220 */ /* 0x000fe20000410000 */
[----:B------:R-:W-:Y:S01]  /*8c10*/  FFMA.FTZ R70, R71, R77, -R140 ;  /* 0x0000004d47467223 */ /* 0x000fe2000001088c */
[----:B------:R-:W-:Y:S01]  /*8c20*/  FFMA.FTZ R140, R44, R139, R73 ;  /* 0x0000008b2c8c7223 */ /* 0x000fe20000010049 */
[----:B------:R-:W-:Y:S01]  /*8c30*/  FADD.FTZ R42, R75, R42 ;  /* 0x0000002a4b2a7221 */ /* 0x000fe20000010000 */
[-C--:B------:R-:W-:Y:S01]  /*8c40*/  FFMA.FTZ R76, R105, R72.reuse, R74 ;  /* 0x00000048694c7223 */ /* 0x080fe2000001004a */
[----:B------:R-:W-:Y:S01]  /*8c50*/  FMUL.FTZ R71, R108, R72 ;  /* 0x000000486c477220 */ /* 0x000fe20000410000 */
[----:B------:R-:W-:Y:S01]  /*8c60*/  FMUL.FTZ R73, R72, UR33 ;  /* 0x0000002148497c20 */ /* 0x000fe20008410000 */
[----:B------:R-:W-:Y:S01]  /*8c70*/  FMUL.FTZ R75, R45, R19 ;  /* 0x000000132d4b7220 */ /* 0x000fe20000410000 */
[----:B0-----:R-:W-:Y:S01]  /*8c80*/  FMUL.FTZ R106, R44, R77 ;  /* 0x0000004d2c6a7220 */ /* 0x001fe20000410000 */
[-C--:B------:R-:W-:Y:S01]  /*8c90*/  FMUL.FTZ R77, R138, R174.reuse ;  /* 0x000000ae8a4d7220 */ /* 0x080fe20000410000 */
[----:B------:R0:W-:Y:S01]  /*8ca0*/  STS [R67+0x8478], R78 ;  /* 0x0084784e43007388 */ /* 0x0001e20000000800 */
[----:B------:R-:W-:Y:S01]  /*8cb0*/  FFMA.FTZ R71, R105, R174, -R71 ;  /* 0x000000ae69477223 */ /* 0x000fe20000010847 */
[----:B------:R-:W-:Y:S01]  /*8cc0*/  FADD.FTZ R171, R171, R76 ;  /* 0x0000004cabab7221 */ /* 0x000fe20000010000 */
[----:B------:R-:W-:Y:S01]  /*8cd0*/  FFMA.FTZ R74, R137, R72, R77 ;  /* 0x00000048894a7223 */ /* 0x000fe2000001004d */
[C---:B------:R-:W-:Y:S01]  /*8ce0*/  FMUL.FTZ R77, R174.reuse, UR33 ;  /* 0x00000021ae4d7c20 */ /* 0x040fe20008410000 */
[----:B------:R-:W-:Y:S01]  /*8cf0*/  FFMA.FTZ R79, R174, UR46, -R73 ;  /* 0x0000002eae4f7c23 */ /* 0x000fe20008010849 */
[----:B------:R-:W-:Y:S01]  /*8d00*/  FFMA.FTZ R138, R138, -R75, R195 ;  /* 0x8000004b8a8a7223 */ /* 0x000fe200000100c3 */
[C---:B------:R-:W-:Y:S01]  /*8d10*/  FMUL.FTZ R174, R19.reuse, R174 ;  /* 0x000000ae13ae7220 */ /* 0x040fe20000410000 */
[----:B------:R-:W-:Y:S01]  /*8d20*/  FFMA.FTZ R76, R72, UR46, R77 ;  /* 0x0000002e484c7c23 */ /* 0x000fe2000801004d */
[----:B------:R-:W-:Y:S01]  /*8d30*/  FMUL.FTZ R72, R19, R72 ;  /* 0x0000004813487220 */ /* 0x000fe20000410000 */
[----:B0-----:R-:W-:Y:S01]  /*8d40*/  FMUL.FTZ R78, R44, R175 ;  /* 0x000000af2c4e7220 */ /* 0x001fe20000410000 */
[----:B------:R0:W-:Y:S01]  /*8d50*/  STS [R67+0x8474], R106 ;  /* 0x0084746a43007388 */ /* 0x0001e20000000800 */
[----:B------:R-:W-:Y:S01]  /*8d60*/  FFMA.FTZ R75, -R137, R75, R194 ;  /* 0x0000004b894b7223 */ /* 0x000fe200000101c2 */
[-C--:B------:R-:W-:Y:S01]  /*8d70*/  FMUL.FTZ R77, R138, R72.reuse ;  /* 0x000000488a4d7220 */ /* 0x080fe20000410000 */
[----:B------:R-:W-:Y:S01]  /*8d80*/  FADD.FTZ R73, R172, R71 ;  /* 0x00000047ac497221 */ /* 0x000fe20000010000 */
[----:B------:R1:W-:Y:S01]  /*8d90*/  STS [R67+0x8470], R78 ;  /* 0x0084704e43007388 */ /* 0x0003e20000000800 */
[----:B------:R-:W-:Y:S01]  /*8da0*/  FMUL.FTZ R108, R45, R72 ;  /* 0x000000482d6c7220 */ /* 0x000fe20000410000 */
[----:B------:R-:W-:Y:S01]  /*8db0*/  FFMA.FTZ R188, R19, R74, R188 ;  /* 0x0000004a13bc7223 */ /* 0x000fe200000100bc */
[-C--:B------:R-:W-:Y:S01]  /*8dc0*/  FMUL.FTZ R122, R45, R174.reuse ;  /* 0x000000ae2d7a7220 */ /* 0x080fe20000410000 */
[----:B------:R-:W-:Y:S01]  /*8dd0*/  FFMA.FTZ R187, R18, R139, R187 ;  /* 0x0000008b12bb7223 */ /* 0x000fe200000100bb */
[----:B------:R-:W-:Y:S01]  /*8de0*/  FADD.FTZ R185, R140, R185 ;  /* 0x000000b98cb97221 */ /* 0x000fe20000010000 */
[----:B0-----:R-:W-:Y:S01]  /*8df0*/  FMUL.FTZ R106, R138, R174 ;  /* 0x000000ae8a6a7220 */ /* 0x001fe20000410000 */
[----:B------:R0:W-:Y:S01]  /*8e00*/  STS [R67+0x8468], R108 ;  /* 0x0084686c43007388 */ /* 0x0001e20000000800 */
[----:B------:R-:W-:Y:S01]  /*8e10*/  IADD3 R140, PT, PT, R189, 0xa80, RZ ;  /* 0x00000a80bd8c7810 */ /* 0x000fe20007ffe0ff */
[----:B------:R-:W-:Y:S01]  /*8e20*/  FMUL.FTZ R172, R14, R217 ;  /* 0x000000d90eac7220 */ /* 0x000fe20000410000 */
[----:B-1----:R-:W-:Y:S01]  /*8e30*/  FMUL.FTZ R78, R138, R79 ;  /* 0x0000004f8a4e7220 */ /* 0x002fe20000410000 */
[C---:B------:R-:W-:Y:S01]  /*8e40*/  FFMA.FTZ R71, R75.reuse, R72, R106 ;  /* 0x000000484b477223 */ /* 0x040fe2000001006a */
[C---:B------:R-:W-:Y:S01]  /*8e50*/  FFMA.FTZ R72, R75.reuse, R174, -R77 ;  /* 0x000000ae4b487223 */ /* 0x040fe2000001084d */
[-C--:B------:R-:W-:Y:S01]  /*8e60*/  FMUL.FTZ R79, R20, R73.reuse ;  /* 0x00000049144f7220 */ /* 0x080fe20000410000 */
[----:B------:R-:W-:Y:S01]  /*8e70*/  FFMA.FTZ R106, R75, R76, R78 ;  /* 0x0000004c4b6a7223 */ /* 0x000fe2000001004e */
[----:B------:R-:W-:Y:S01]  /*8e80*/  FMUL.FTZ R75, R46, R20 ;  /* 0x000000142e4b7220 */ /* 0x000fe20000410000 */
[-C--:B------:R-:W-:Y:S01]  /*8e90*/  FMUL.FTZ R78, R136, R73.reuse ;  /* 0x00000049884e7220 */ /* 0x080fe20000410000 */
[C---:B------:R-:W-:Y:S01]  /*8ea0*/  FMUL.FTZ R76, R104.reuse, R73 ;  /* 0x00000049684c7220 */ /* 0x040fe20000410000 */
[----:B------:R-:W-:Y:S01]  /*8eb0*/  FMUL.FTZ R104, R104, R171 ;  /* 0x000000ab68687220 */ /* 0x000fe20000410000 */
[-C--:B------:R-:W-:Y:S01]  /*8ec0*/  FFMA.FTZ R136, R136, -R75.reuse, R197 ;  /* 0x8000004b88887223 */ /* 0x080fe200000100c5 */
[C---:B------:R-:W-:Y:S01]  /*8ed0*/  FFMA.FTZ R75, -R135.reuse, R75, R196 ;  /* 0x0000004b874b7223 */ /* 0x040fe200000101c4 */
[-C--:B------:R-:W-:Y:S01]  /*8ee0*/  FFMA.FTZ R135, R135, R171.reuse, R78 ;  /* 0x000000ab87877223 */ /* 0x080fe2000001004e */
[----:B------:R-:W-:Y:S01]  /*8ef0*/  FMUL.FTZ R78, R171, UR33 ;  /* 0x00000021ab4e7c20 */ /* 0x000fe20008410000 */
[----:B------:R-:W-:Y:S01]  /*8f00*/  FFMA.FTZ R105, R45, R74, R106 ;  /* 0x0000004a2d697223 */ /* 0x000fe2000001006a */
[----:B------:R-:W-:Y:S01]  /*8f10*/  FFMA.FTZ R76, R103, R171, R76 ;  /* 0x000000ab674c7223 */ /* 0x000fe2000001004c */
[C---:B------:R-:W-:Y:S01]  /*8f20*/  FMUL.FTZ R74, R73.reuse, UR33 ;  /* 0x00000021494a7c20 */ /* 0x040fe20008410000 */
[----:B------:R-:W-:Y:S01]  /*8f30*/  FFMA.FTZ R77, R73, UR46, -R78 ;  /* 0x0000002e494d7c23 */ /* 0x000fe2000801084e */
[----:B------:R-:W-:Y:S01]  /*8f40*/  FFMA.FTZ R103, R103, R73, -R104 ;  /* 0x0000004967677223 */ /* 0x000fe20000010868 */
[----:B------:R-:W-:Y:S01]  /*8f50*/  FMUL.FTZ R73, R20, R171 ;  /* 0x000000ab14497220 */ /* 0x000fe20000410000 */
[----:B------:R-:W-:Y:S01]  /*8f60*/  FFMA.FTZ R78, R171, UR46, R74 ;  /* 0x0000002eab4e7c23 */ /* 0x000fe2000801004a */
[----:B------:R-:W-:Y:S01]  /*8f70*/  FMUL.FTZ R104, R136, R77 ;  /* 0x0000004d88687220 */ /* 0x000fe20000410000 */
[----:B------:R-:W-:Y:S01]  /*8f80*/  FADD.FTZ R170, R170, R103 ;  /* 0x00000067aaaa7221 */ /* 0x000fe20000010000 */
[C---:B------:R-:W-:Y:S01]  /*8f90*/  FMUL.FTZ R74, R136.reuse, R79 ;  /* 0x0000004f884a7220 */ /* 0x040fe20000410000 */
[-C--:B------:R-:W-:Y:S01]  /*8fa0*/  FMUL.FTZ R136, R136, R73.reuse ;  /* 0x0000004988887220 */ /* 0x080fe20000410000 */
[----:B------:R-:W-:Y:S01]  /*8fb0*/  FADD.FTZ R76, R169, R76 ;  /* 0x0000004ca94c7221 */ /* 0x000fe20000010000 */
[C---:B------:R-:W-:Y:S01]  /*8fc0*/  FFMA.FTZ R103, R75.reuse, R78, R104 ;  /* 0x0000004e4b677223 */ /* 0x040fe20000010068 */
[-C--:B------:R-:W-:Y:S01]  /*8fd0*/  FMUL.FTZ R106, R46, R73.reuse ;  /* 0x000000492e6a7220 */ /* 0x080fe20000410000 */
[C---:B------:R-:W-:Y:S01]  /*8fe0*/  FMUL.FTZ R78, R102.reuse, R170 ;  /* 0x000000aa664e7220 */ /* 0x040fe20000410000 */
[C---:B------:R-:W-:Y:S01]  /*8ff0*/  FFMA.FTZ R73, R75.reuse, R73, R74 ;  /* 0x000000494b497223 */ /* 0x040fe2000001004a */
[----:B------:R-:W-:Y:S01]  /*9000*/  FFMA.FTZ R74, R75, R79, -R136 ;  /* 0x0000004f4b4a7223 */ /* 0x000fe20000010888 */
[----:B------:R-:W-:Y:S01]  /*9010*/  FMUL.FTZ R104, R102, R76 ;  /* 0x0000004c66687220 */ /* 0x000fe20000410000 */
[----:B------:R-:W-:Y:S01]  /*9020*/  FMUL.FTZ R75, R134, R170 ;  /* 0x000000aa864b7220 */ /* 0x000fe20000410000 */
[----:B------:R-:W-:Y:S01]  /*9030*/  FMUL.FTZ R77, R47, R21 ;  /* 0x000000152f4d7220 */ /* 0x000fe20000410000 */
[-C--:B------:R-:W-:Y:S01]  /*9040*/  FFMA.FTZ R102, R101, R76.reuse, R78 ;  /* 0x0000004c65667223 */ /* 0x080fe2000001004e */
[----:B0-----:R-:W-:Y:S01]  /*9050*/  FMUL.FTZ R108, R46, R79 ;  /* 0x0000004f2e6c7220 */ /* 0x001fe20000410000 */
[----:B------:R-:W-:Y:S01]  /*9060*/  FMUL.FTZ R79, R76, UR33 ;  /* 0x000000214c4f7c20 */ /* 0x000fe20008410000 */
[----:B------:R0:W-:Y:S01]  /*9070*/  STS [R67+0x8460], R106 ;  /* 0x0084606a43007388 */ /* 0x0001e20000000800 */
[-C--:B------:R-:W-:Y:S01]  /*9080*/  FFMA.FTZ R78, R133, R76.reuse, R75 ;  /* 0x0000004c854e7223 */ /* 0x080fe2000001004b */
[-C--:B------:R-:W-:Y:S01]  /*9090*/  FFMA.FTZ R134, R134, -R77.reuse, R199 ;  /* 0x8000004d86867223 */ /* 0x080fe200000100c7 */
[C---:B------:R-:W-:Y:S01]  /*90a0*/  FMUL.FTZ R75, R170.reuse, UR33 ;  /* 0x00000021aa4b7c20 */ /* 0x040fe20008410000 */
[----:B------:R-:W-:Y:S01]  /*90b0*/  FADD.FTZ R167, R167, R102 ;  /* 0x00000066a7a77221 */ /* 0x000fe20000010000 */
[----:B------:R-:W-:Y:S01]  /*90c0*/  FMUL.FTZ R102, R21, R76 ;  /* 0x0000004c15667220 */ /* 0x000fe20000410000 */
[----:B------:R-:W-:Y:S01]  /*90d0*/  FFMA.FTZ R79, R170, UR46, -R79 ;  /* 0x0000002eaa4f7c23 */ /* 0x000fe2000801084f */
[----:B------:R1:W-:Y:S01]  /*90e0*/  STS [R67+0x8464], R108 ;  /* 0x0084646c43007388 */ /* 0x0003e20000000800 */
[-C--:B------:R-:W-:Y:S01]  /*90f0*/  FFMA.FTZ R101, R101, R170.reuse, -R104 ;  /* 0x000000aa65657223 */ /* 0x080fe20000010868 */
[----:B------:R-:W-:Y:S01]  /*9100*/  FFMA.FTZ R77, -R133, R77, R198 ;  /* 0x0000004d854d7223 */ /* 0x000fe200000101c6 */
[----:B0-----:R-:W-:Y:S01]  /*9110*/  FMUL.FTZ R106, R21, R170 ;  /* 0x000000aa156a7220 */ /* 0x001fe20000410000 */
[----:B------:R-:W-:Y:S01]  /*9120*/  FFMA.FTZ R104, R76, UR46, R75 ;  /* 0x0000002e4c687c23 */ /* 0x000fe2000801004b */
[C---:B------:R-:W-:Y:S01]  /*9130*/  FMUL.FTZ R75, R134.reuse, R102 ;  /* 0x00000066864b7220 */ /* 0x040fe20000410000 */
[----:B------:R-:W-:Y:S01]  /*9140*/  FADD.FTZ R184, R105, R184 ;  /* 0x000000b869b87221 */ /* 0x000fe20000010000 */
[----:B------:R-:W-:Y:S01]  /*9150*/  FMUL.FTZ R76, R134, R79 ;  /* 0x0000004f864c7220 */ /* 0x000fe20000410000 */
[----:B------:R0:W-:Y:S01]  /*9160*/  STS [R67+0x846c], R122 ;  /* 0x00846c7a43007388 */ /* 0x0001e20000000800 */
[----:B------:R-:W-:Y:S01]  /*9170*/  FADD.FTZ R105, R168, R101 ;  /* 0x00000065a8697221 */ /* 0x000fe20000010000 */
[-C--:B-1----:R-:W-:Y:S01]  /*9180*/  FMUL.FTZ R108, R134, R106.reuse ;  /* 0x0000006a866c7220 */ /* 0x082fe20000410000 */
[----:B------:R-:W-:Y:S01]  /*9190*/  FMUL.FTZ R134, R47, R106 ;  /* 0x0000006a2f867220 */ /* 0x000fe20000410000 */
[----:B------:R-:W-:Y:S01]  /*91a0*/  FFMA.FTZ R136, R46, R135, R103 ;  /* 0x000000872e887223 */ /* 0x000fe20000010067 */
[----:B------:R-:W-:Y:S01]  /*91b0*/  FFMA.FTZ R225, R21, R78, R225 ;  /* 0x0000004e15e17223 */ /* 0x000fe200000100e1 */
[-C--:B------:R-:W-:Y:S01]  /*91c0*/  FFMA.FTZ R101, R77, R102.reuse, R108 ;  /* 0x000000664d657223 */ /* 0x080fe2000001006c */
[----:B------:R-:W-:Y:S01]  /*91d0*/  FMUL.FTZ R79, R22, R105 ;  /* 0x00000069164f7220 */ /* 0x000fe20000410000 */
[----:B------:R1:W-:Y:S01]  /*91e0*/  STS [R67+0x845c], R134 ;  /* 0x00845c8643007388 */ /* 0x0003e20000000800 */
[----:B------:R-:W-:Y:S01]  /*91f0*/  FFMA.FTZ R224, R20, R135, R224 ;  /* 0x0000008714e07223 */ /* 0x000fe200000100e0 */
[----:B0-----:R-:W-:Y:S01]  /*9200*/  FMUL.FTZ R122, R47, R102 ;  /* 0x000000662f7a7220 */ /* 0x001fe20000410000 */
[C---:B------:R-:W-:Y:S01]  /*9210*/  FFMA.FTZ R102, R77.reuse, R106, -R75 ;  /* 0x0000006a4d667223 */ /* 0x040fe2000001084b */
[----:B------:R-:W-:Y:S01]  /*9220*/  FFMA.FTZ R106, R77, R104, R76 ;  /* 0x000000684d6a7223 */ /* 0x000fe2000001004c */
[----:B------:R-:W-:Y:S01]  /*9230*/  FMUL.FTZ R75, R48, R22 ;  /* 0x00000016304b7220 */ /* 0x000fe20000410000 */
[-C--:B------:R-:W-:Y:S01]  /*9240*/  FMUL.FTZ R76, R100, R105.reuse ;  /* 0x00000069644c7220 */ /* 0x080fe20000410000 */
[C---:B------:R-:W-:Y:S01]  /*9250*/  FMUL.FTZ R104, R132.reuse, R105 ;  /* 0x0000006984687220 */ /* 0x040fe20000410000 */
[----:B------:R-:W-:Y:S01]  /*9260*/  FFMA.FTZ R103, R47, R78, R106 ;  /* 0x0000004e2f677223 */ /* 0x000fe2000001006a */
[----:B------:R-:W-:Y:S01]  /*9270*/  FMUL.FTZ R77, R167, UR33 ;  /* 0x00000021a74d7c20 */ /* 0x000fe20008410000 */
[----:B------:R-:W-:Y:S01]  /*9280*/  FMUL.FTZ R78, R105, UR33 ;  /* 0x00000021694e7c20 */ /* 0x000fe20008410000 */
[----:B------:R-:W-:Y:S01]  /*9290*/  FFMA.FTZ R132, R132, -R75, R201 ;  /* 0x8000004b84847223 */ /* 0x000fe200000100c9 */
[-C--:B------:R-:W-:Y:S01]  /*92a0*/  FMUL.FTZ R100, R100, R167.reuse ;  /* 0x000000a764647220 */ /* 0x080fe20000410000 */
[----:B------:R-:W-:Y:S01]  /*92b0*/  FFMA.FTZ R76, R99, R167, R76 ;  /* 0x000000a7634c7223 */ /* 0x000fe2000001004c */
[C---:B------:R-:W-:Y:S01]  /*92c0*/  FFMA.FTZ R75, -R131.reuse, R75, R200 ;  /* 0x0000004b834b7223 */ /* 0x040fe200000101c8 */
[-C--:B------:R-:W-:Y:S01]  /*92d0*/  FFMA.FTZ R131, R131, R167.reuse, R104 ;  /* 0x000000a783837223 */ /* 0x080fe20000010068 */
[----:B------:R-:W-:Y:S01]  /*92e0*/  FFMA.FTZ R77, R105, UR46, -R77 ;  /* 0x0000002e694d7c23 */ /* 0x000fe2000801084d */
[----:B------:R-:W-:Y:S01]  /*92f0*/  FFMA.FTZ R78, R167, UR46, R78 ;  /* 0x0000002ea74e7c23 */ /* 0x000fe2000801004e */
[----:B------:R-:W-:Y:S01]  /*9300*/  FMUL.FTZ R167, R22, R167 ;  /* 0x000000a716a77220 */ /* 0x000fe20000410000 */
[----:B------:R-:W-:Y:S01]  /*9310*/  FFMA.FTZ R99, R99, R105, -R100 ;  /* 0x0000006963637223 */ /* 0x000fe20000010864 */
[----:B-1----:R-:W-:Y:S01]  /*9320*/  FADD.FTZ R134, R165, R76 ;  /* 0x0000004ca5867221 */ /* 0x002fe20000010000 */
[C---:B------:R-:W-:Y:S01]  /*9330*/  FMUL.FTZ R100, R132.reuse, R79 ;  /* 0x0000004f84647220 */ /* 0x040fe20000410000 */
[C---:B------:R-:W-:Y:S01]  /*9340*/  FMUL.FTZ R76, R132.reuse, R77 ;  /* 0x0000004d844c7220 */ /* 0x040fe20000410000 */
[----:B------:R-:W-:Y:S01]  /*9350*/  FMUL.FTZ R132, R132, R167 ;  /* 0x000000a784847220 */ /* 0x000fe20000410000 */
[----:B------:R-:W-:Y:S01]  /*9360*/  FADD.FTZ R105, R166, R99 ;  /* 0x00000063a6697221 */ /* 0x000fe20000010000 */
[C---:B------:R-:W-:Y:S01]  /*9370*/  FMUL.FTZ R106, R48.reuse, R79 ;  /* 0x0000004f306a7220 */ /* 0x040fe20000410000 */
[----:B------:R-:W-:Y:S01]  /*9380*/  FMUL.FTZ R104, R48, R167 ;  /* 0x000000a730687220 */ /* 0x000fe20000410000 */
[C---:B------:R-:W-:Y:S01]  /*9390*/  FFMA.FTZ R99, R75.reuse, R79, -R132 ;  /* 0x0000004f4b637223 */ /* 0x040fe20000010884 */
[C---:B------:R-:W-:Y:S01]  /*93a0*/  FFMA.FTZ R79, R75.reuse, R78, R76 ;  /* 0x0000004e4b4f7223 */ /* 0x040fe2000001004c */
[CC--:B------:R-:W-:Y:S01]  /*93b0*/  FMUL.FTZ R76, R98.reuse, R105.reuse ;  /* 0x00000069624c7220 */ /* 0x0c0fe20000410000 */
[-C--:B------:R-:W-:Y:S01]  /*93c0*/  FMUL.FTZ R98, R98, R134.reuse ;  /* 0x0000008662627220 */ /* 0x080fe20000410000 */
[----:B------:R-:W-:Y:S01]  /*93d0*/  FMUL.FTZ R78, R130, R105 ;  /* 0x00000069824e7220 */ /* 0x000fe20000410000 */
[----:B------:R-:W-:Y:S01]  /*93e0*/  FFMA.FTZ R100, R75, R167, R100 ;  /* 0x000000a74b647223 */ /* 0x000fe20000010064 */
[CC--:B------:R-:W-:Y:S01]  /*93f0*/  FFMA.FTZ R76, R97.reuse, R134.reuse, R76 ;  /* 0x00000086614c7223 */ /* 0x0c0fe2000001004c */
[----:B------:R0:W-:Y:S01]  /*9400*/  STS [R67+0x8450], R104 ;  /* 0x0084506843007388 */ /* 0x0001e20000000800 */
[----:B------:R-:W-:Y:S01]  /*9410*/  FFMA.FTZ R97, R97, R105, -R98 ;  /* 0x0000006961617223 */ /* 0x000fe20000010862 */
[----:B------:R-:W-:Y:S01]  /*9420*/  FMUL.FTZ R75, R49, R23 ;  /* 0x00000017314b7220 */ /* 0x000fe20000410000 */
[----:B------:R-:W-:Y:S01]  /*9430*/  FADD.FTZ R182, R103, R182 ;  /* 0x000000b667b67221 */ /* 0x000fe20000010000 */
[----:B------:R1:W-:Y:S01]  /*9440*/  STS [R67+0x8458], R122 ;  /* 0x0084587a43007388 */ /* 0x0003e20000000800 */
[----:B------:R-:W-:Y:S01]  /*9450*/  FADD.FTZ R103, R164, R97 ;  /* 0x00000061a4677221 */ /* 0x000fe20000010000 */
[----:B------:R-:W-:Y:S01]  /*9460*/  FFMA.FTZ R130, R130, -R75, R203 ;  /* 0x8000004b82827223 */ /* 0x000fe200000100cb */
[----:B------:R-:W-:Y:S01]  /*9470*/  FMUL.FTZ R108, R23, R105 ;  /* 0x00000069176c7220 */ /* 0x000fe20000410000 */
[----:B------:R2:W-:Y:S01]  /*9480*/  STS [R67+0x8454], R106 ;  /* 0x0084546a43007388 */ /* 0x0005e20000000800 */
[----:B------:R-:W-:Y:S01]  /*9490*/  FADD.FTZ R163, R163, R76 ;  /* 0x0000004ca3a37221 */ /* 0x000fe20000010000 */
[----:B0-----:R-:W-:Y:S01]  /*94a0*/  FFMA.FTZ R104, R129, R134, R78 ;  /* 0x0000008681687223 */ /* 0x001fe2000001004e */
[----:B------:R-:W-:Y:S01]  /*94b0*/  FMUL.FTZ R78, R134, UR33 ;  /* 0x00000021864e7c20 */ /* 0x000fe20008410000 */
[C---:B------:R-:W-:Y:S01]  /*94c0*/  FMUL.FTZ R77, R105.reuse, UR33 ;  /* 0x00000021694d7c20 */ /* 0x040fe20008410000 */
[----:B------:R-:W-:Y:S01]  /*94d0*/  FMUL.FTZ R76, R96, R103 ;  /* 0x00000067604c7220 */ /* 0x000fe20000410000 */
[----:B-1----:R-:W-:Y:S01]  /*94e0*/  FFMA.FTZ R122, R48, R131, R79 ;  /* 0x00000083307a7223 */ /* 0x002fe2000001004f */
[----:B------:R-:W-:Y:S01]  /*94f0*/  FFMA.FTZ R79, R105, UR46, -R78 ;  /* 0x0000002e694f7c23 */ /* 0x000fe2000801084e */
[----:B------:R-:W-:Y:S01]  /*9500*/  FMUL.FTZ R98, R130, R108 ;  /* 0x0000006c82627220 */ /* 0x000fe20000410000 */
[----:B------:R-:W-:Y:S01]  /*9510*/  FMUL.FTZ R96, R96, R163 ;  /* 0x000000a360607220 */ /* 0x000fe20000410000 */
[----:B--2---:R-:W-:Y:S01]  /*9520*/  FMUL.FTZ R106, R23, R134 ;  /* 0x00000086176a7220 */ /* 0x004fe20000410000 */
[----:B------:R-:W-:Y:S01]  /*9530*/  FFMA.FTZ R75, -R129, R75, R202 ;  /* 0x0000004b814b7223 */ /* 0x000fe200000101ca */
[----:B------:R-:W-:Y:S01]  /*9540*/  FFMA.FTZ R78, R134, UR46, R77 ;  /* 0x0000002e864e7c23 */ /* 0x000fe2000801004d */
[C---:B------:R-:W-:Y:S01]  /*9550*/  FFMA.FTZ R76, R95.reuse, R163, R76 ;  /* 0x000000a35f4c7223 */ /* 0x040fe2000001004c */
[CC--:B------:R-:W-:Y:S01]  /*9560*/  FMUL.FTZ R97, R130.reuse, R106.reuse ;  /* 0x0000006a82617220 */ /* 0x0c0fe20000410000 */
[----:B------:R-:W-:Y:S01]  /*9570*/  FMUL.FTZ R130, R130, R79 ;  /* 0x0000004f82827220 */ /* 0x000fe20000410000 */
[-C--:B------:R-:W-:Y:S01]  /*9580*/  FFMA.FTZ R95, R95, R103.reuse, -R96 ;  /* 0x000000675f5f7223 */ /* 0x080fe20000010860 */
[C---:B------:R-:W-:Y:S01]  /*9590*/  FFMA.FTZ R98, R75.reuse, R106, R98 ;  /* 0x0000006a4b627223 */ /* 0x040fe20000010062 */
[C---:B------:R-:W-:Y:S01]  /*95a0*/  FFMA.FTZ R97, R75.reuse, R108, -R97 ;  /* 0x0000006c4b617223 */ /* 0x040fe20000010861 */
[----:B------:R-:W-:Y:S01]  /*95b0*/  FFMA.FTZ R130, R75, R78, R130 ;  /* 0x0000004e4b827223 */ /* 0x000fe20000010082 */
[----:B------:R-:W-:Y:S01]  /*95c0*/  FMUL.FTZ R75, R50, R24 ;  /* 0x00000018324b7220 */ /* 0x000fe20000410000 */
[----:B------:R-:W-:Y:S01]  /*95d0*/  FMUL.FTZ R78, R128, R103 ;  /* 0x00000067804e7220 */ /* 0x000fe20000410000 */
[----:B------:R-:W-:Y:S01]  /*95e0*/  FADD.FTZ R162, R162, R95 ;  /* 0x0000005fa2a27221 */ /* 0x000fe20000010000 */
[----:B------:R-:W-:Y:S01]  /*95f0*/  FADD.FTZ R76, R161, R76 ;  /* 0x0000004ca14c7221 */ /* 0x000fe20000010000 */
[C---:B------:R-:W-:Y:S01]  /*9600*/  FFMA.FTZ R77, -R127.reuse, R75, R205 ;  /* 0x0000004b7f4d7223 */ /* 0x040fe200000101cd */
[----:B------:R-:W-:Y:S01]  /*9610*/  FFMA.FTZ R127, R127, R163, R78 ;  /* 0x000000a37f7f7223 */ /* 0x000fe2000001004e */
[----:B------:R-:W-:Y:S01]  /*9620*/  FFMA.FTZ R128, R128, -R75, R204 ;  /* 0x8000004b80807223 */ /* 0x000fe200000100cc */
[C---:B------:R-:W-:Y:S01]  /*9630*/  FMUL.FTZ R78, R94.reuse, R162 ;  /* 0x000000a25e4e7220 */ /* 0x040fe20000410000 */
[-C--:B------:R-:W-:Y:S01]  /*9640*/  FMUL.FTZ R75, R94, R76.reuse ;  /* 0x0000004c5e4b7220 */ /* 0x080fe20000410000 */
[----:B------:R-:W-:Y:S01]  /*9650*/  FMUL.FTZ R79, R163, UR33 ;  /* 0x00000021a34f7c20 */ /* 0x000fe20008410000 */
[----:B------:R-:W-:Y:S01]  /*9660*/  FMUL.FTZ R95, R24, R103 ;  /* 0x00000067185f7220 */ /* 0x000fe20000410000 */
[C---:B------:R-:W-:Y:S01]  /*9670*/  FFMA.FTZ R78, R93.reuse, R76, R78 ;  /* 0x0000004c5d4e7223 */ /* 0x040fe2000001004e */
[----:B------:R-:W-:Y:S01]  /*9680*/  FFMA.FTZ R93, R93, R162, -R75 ;  /* 0x000000a25d5d7223 */ /* 0x000fe2000001084b */
[----:B------:R-:W-:Y:S01]  /*9690*/  FMUL.FTZ R75, R103, UR33 ;  /* 0x00000021674b7c20 */ /* 0x000fe20008410000 */
[----:B------:R-:W-:Y:S01]  /*96a0*/  FMUL.FTZ R106, R49, R106 ;  /* 0x0000006a316a7220 */ /* 0x000fe20000410000 */
[----:B------:R-:W-:Y:S01]  /*96b0*/  FADD.FTZ R159, R159, R78 ;  /* 0x0000004e9f9f7221 */ /* 0x000fe20000010000 */
[----:B------:R-:W-:Y:S01]  /*96c0*/  FADD.FTZ R93, R160, R93 ;  /* 0x0000005da05d7221 */ /* 0x000fe20000010000 */
[-C--:B------:R-:W-:Y:S01]  /*96d0*/  FFMA.FTZ R227, R23, R104.reuse, R227 ;  /* 0x0000006817e37223 */ /* 0x080fe200000100e3 */
[----:B------:R-:W-:Y:S01]  /*96e0*/  FFMA.FTZ R105, R49, R104, R130 ;  /* 0x0000006831697223 */ /* 0x000fe20000010082 */
[----:B------:R-:W-:Y:S01]  /*96f0*/  FFMA.FTZ R79, R103, UR46, -R79 ;  /* 0x0000002e674f7c23 */ /* 0x000fe2000801084f */
[C---:B------:R-:W-:Y:S01]  /*9700*/  FMUL.FTZ R78, R92.reuse, R93 ;  /* 0x0000005d5c4e7220 */ /* 0x040fe20000410000 */
[----:B------:R-:W-:Y:S01]  /*9710*/  FMUL.FTZ R92, R92, R159 ;  /* 0x0000009f5c5c7220 */ /* 0x000fe20000410000 */
[----:B------:R-:W-:Y:S01]  /*9720*/  FFMA.FTZ R94, R163, UR46, R75 ;  /* 0x0000002ea35e7c23 */ /* 0x000fe2000801004b */
[----:B------:R-:W-:Y:S01]  /*9730*/  FMUL.FTZ R75, R24, R163 ;  /* 0x000000a3184b7220 */ /* 0x000fe20000410000 */
[C---:B------:R-:W-:Y:S01]  /*9740*/  FFMA.FTZ R78, R91.reuse, R159, R78 ;  /* 0x0000009f5b4e7223 */ /* 0x040fe2000001004e */
[----:B------:R-:W-:Y:S01]  /*9750*/  FFMA.FTZ R91, R91, R93, -R92 ;  /* 0x0000005d5b5b7223 */ /* 0x000fe2000001085c */
[----:B------:R-:W-:Y:S01]  /*9760*/  FMUL.FTZ R104, R128, R95 ;  /* 0x0000005f80687220 */ /* 0x000fe20000410000 */
[----:B------:R0:W-:Y:S01]  /*9770*/  STS [R67+0x8448], R106 ;  /* 0x0084486a43007388 */ /* 0x0001e20000000800 */
[----:B------:R-:W-:Y:S01]  /*9780*/  FADD.FTZ R92, R157, R78 ;  /* 0x0000004e9d5c7221 */ /* 0x000fe20000010000 */
[----:B------:R-:W-:Y:S01]  /*9790*/  FADD.FTZ R158, R158, R91 ;  /* 0x0000005b9e9e7221 */ /* 0x000fe20000010000 */
[C---:B------:R-:W-:Y:S01]  /*97a0*/  FMUL.FTZ R96, R128.reuse, R79 ;  /* 0x0000004f80607220 */ /* 0x040fe20000410000 */
[-C--:B------:R-:W-:Y:S01]  /*97b0*/  FMUL.FTZ R128, R128, R75.reuse ;  /* 0x0000004b80807220 */ /* 0x080fe20000410000 */
[C---:B------:R-:W-:Y:S01]  /*97c0*/  FFMA.FTZ R103, R77.reuse, R75, R104 ;  /* 0x0000004b4d677223 */ /* 0x040fe20000010068 */
[----:B------:R-:W-:Y:S01]  /*97d0*/  FMUL.FTZ R78, R90, R158 ;  /* 0x0000009e5a4e7220 */ /* 0x000fe20000410000 */
[C---:B------:R-:W-:Y:S01]  /*97e0*/  FFMA.FTZ R91, R77.reuse, R94, R96 ;  /* 0x0000005e4d5b7223 */ /* 0x040fe20000010060 */
[----:B------:R-:W-:Y:S01]  /*97f0*/  FFMA.FTZ R104, R77, R95, -R128 ;  /* 0x0000005f4d687223 */ /* 0x000fe20000010880 */
[----:B------:R-:W-:Y:S01]  /*9800*/  FMUL.FTZ R77, R126, R162 ;  /* 0x000000a27e4d7220 */ /* 0x000fe20000410000 */
[----:B0-----:R-:W-:Y:S01]  /*9810*/  FMUL.FTZ R106, R50, R75 ;  /* 0x0000004b326a7220 */ /* 0x001fe20000410000 */
[-C--:B------:R-:W-:Y:S01]  /*9820*/  FMUL.FTZ R75, R90, R92.reuse ;  /* 0x0000005c5a4b7220 */ /* 0x080fe20000410000 */
[----:B------:R-:W-:Y:S01]  /*9830*/  FFMA.FTZ R78, R89, R92, R78 ;  /* 0x0000005c594e7223 */ /* 0x000fe2000001004e */
[----:B------:R-:W-:Y:S01]  /*9840*/  FFMA.FTZ R90, R125, R76, R77 ;  /* 0x0000004c7d5a7223 */ /* 0x000fe2000001004d */
[----:B------:R-:W-:Y:S01]  /*9850*/  FMUL.FTZ R77, R162, UR33 ;  /* 0x00000021a24d7c20 */ /* 0x000fe20008410000 */
[----:B------:R-:W-:Y:S01]  /*9860*/  FFMA.FTZ R75, R89, R158, -R75 ;  /* 0x0000009e594b7223 */ /* 0x000fe2000001084b */
[----:B------:R-:W-:Y:S01]  /*9870*/  FADD.FTZ R155, R155, R78 ;  /* 0x0000004e9b9b7221 */ /* 0x000fe20000010000 */
[----:B------:R-:W-:Y:S01]  /*9880*/  FMUL.FTZ R89, R76, UR33 ;  /* 0x000000214c597c20 */ /* 0x000fe20008410000 */
[----:B------:R-:W-:Y:S01]  /*9890*/  FMUL.FTZ R96, R25, R76 ;  /* 0x0000004c19607220 */ /* 0x000fe20000410000 */
[----:B------:R-:W-:Y:S01]  /*98a0*/  FADD.FTZ R75, R156, R75 ;  /* 0x0000004b9c4b7221 */ /* 0x000fe20000010000 */
[----:B------:R-:W-:Y:S01]  /*98b0*/  FMUL.FTZ R79, R51, R25 ;  /* 0x00000019334f7220 */ /* 0x000fe20000410000 */
[----:B------:R-:W-:Y:S01]  /*98c0*/  FMUL.FTZ R108, R49, R108 ;  /* 0x0000006c316c7220 */ /* 0x000fe20000410000 */
[----:B------:R-:W-:Y:S01]  /*98d0*/  FFMA.FTZ R89, R162, UR46, -R89 ;  /* 0x0000002ea2597c23 */ /* 0x000fe20008010859 */
[C---:B------:R-:W-:Y:S01]  /*98e0*/  FMUL.FTZ R78, R88.reuse, R75 ;  /* 0x0000004b584e7220 */ /* 0x040fe20000410000 */
[----:B------:R-:W-:Y:S01]  /*98f0*/  FMUL.FTZ R88, R88, R155 ;  /* 0x0000009b58587220 */ /* 0x000fe20000410000 */
[----:B------:R-:W-:Y:S01]  /*9900*/  FFMA.FTZ R126, R126, -R79, R207 ;  /* 0x8000004f7e7e7223 */ /* 0x000fe200000100cf */
[----:B------:R-:W-:Y:S01]  /*9910*/  FMUL.FTZ R162, R25, R162 ;  /* 0x000000a219a27220 */ /* 0x000fe20000410000 */
[C---:B------:R-:W-:Y:S01]  /*9920*/  FFMA.FTZ R78, R87.reuse, R155, R78 ;  /* 0x0000009b574e7223 */ /* 0x040fe2000001004e */
[----:B------:R-:W-:Y:S01]  /*9930*/  FFMA.FTZ R87, R87, R75, -R88 ;  /* 0x0000004b57577223 */ /* 0x000fe20000010858 */
[----:B------:R-:W-:Y:S01]  /*9940*/  FFMA.FTZ R88, R76, UR46, R77 ;  /* 0x0000002e4c587c23 */ /* 0x000fe2000801004d */
[----:B------:R-:W-:Y:S01]  /*9950*/  FFMA.FTZ R79, -R125, R79, R206 ;  /* 0x0000004f7d4f7223 */ /* 0x000fe200000101ce */
[----:B------:R-:W-:Y:S01]  /*9960*/  FADD.FTZ R76, R153, R78 ;  /* 0x0000004e994c7221 */ /* 0x000fe20000010000 */
[----:B------:R-:W-:Y:S01]  /*9970*/  FADD.FTZ R154, R154, R87 ;  /* 0x000000579a9a7221 */ /* 0x000fe20000010000 */
[----:B------:R-:W-:Y:S01]  /*9980*/  FMUL.FTZ R94, R126, R89 ;  /* 0x000000597e5e7220 */ /* 0x000fe20000410000 */
[----:B------:R0:W-:Y:S01]  /*9990*/  STS [R67+0x844c], R108 ;  /* 0x00844c6c43007388 */ /* 0x0001e20000000800 */
[C---:B------:R-:W-:Y:S01]  /*99a0*/  FMUL.FTZ R77, R86.reuse, R76 ;  /* 0x0000004c564d7220 */ /* 0x040fe20000410000 */
[----:B------:R-:W-:Y:S01]  /*99b0*/  FMUL.FTZ R78, R86, R154 ;  /* 0x0000009a564e7220 */ /* 0x000fe20000410000 */
[----:B------:R-:W-:Y:S01]  /*99c0*/  FMUL.FTZ R86, R52, R26 ;  /* 0x0000001a34567220 */ /* 0x000fe20000410000 */
[----:B------:R-:W-:Y:S01]  /*99d0*/  FADD.FTZ R178, R105, R178 ;  /* 0x000000b269b27221 */ /* 0x000fe20000010000 */
[C---:B------:R-:W-:Y:S01]  /*99e0*/  FFMA.FTZ R77, R85.reuse, R154, -R77 ;  /* 0x0000009a554d7223 */ /* 0x040fe2000001084d */
[----:B------:R-:W-:Y:S01]  /*99f0*/  FFMA.FTZ R78, R85, R76, R78 ;  /* 0x0000004c554e7223 */ /* 0x000fe2000001004e */
[----:B------:R1:W-:Y:S01]  /*9a00*/  STS [R67+0x8440], R106 ;  /* 0x0084406a43007388 */ /* 0x0003e20000000800 */
[----:B------:R-:W-:Y:S01]  /*9a10*/  FMUL.FTZ R105, R126, R96 ;  /* 0x000000607e697220 */ /* 0x000fe20000410000 */
[----:B------:R-:W-:Y:S01]  /*9a20*/  FADD.FTZ R77, R152, R77 ;  /* 0x0000004d984d7221 */ /* 0x000fe20000010000 */
[----:B------:R-:W-:Y:S01]  /*9a30*/  FADD.FTZ R151, R151, R78 ;  /* 0x0000004e97977221 */ /* 0x000fe20000010000 */
[C---:B------:R-:W-:Y:S01]  /*9a40*/  FMUL.FTZ R78, R124.reuse, R93 ;  /* 0x0000005d7c4e7220 */ /* 0x040fe20000410000 */
[-C--:B------:R-:W-:Y:S01]  /*9a50*/  FFMA.FTZ R124, R124, -R86.reuse, R208 ;  /* 0x800000567c7c7223 */ /* 0x080fe200000100d0 */
[C---:B------:R-:W-:Y:S01]  /*9a60*/  FFMA.FTZ R86, -R121.reuse, R86, R209 ;  /* 0x0000005679567223 */ /* 0x040fe200000101d1 */
[----:B0-----:R-:W-:Y:S01]  /*9a70*/  FMUL.FTZ R108, R50, R95 ;  /* 0x0000005f326c7220 */ /* 0x001fe20000410000 */
[----:B------:R-:W-:Y:S01]  /*9a80*/  FFMA.FTZ R121, R121, R159, R78 ;  /* 0x0000009f79797223 */ /* 0x000fe2000001004e */
[C---:B------:R-:W-:Y:S01]  /*9a90*/  FMUL.FTZ R78, R84.reuse, R77 ;  /* 0x0000004d544e7220 */ /* 0x040fe20000410000 */
[-C--:B------:R-:W-:Y:S01]  /*9aa0*/  FMUL.FTZ R84, R84, R151.reuse ;  /* 0x0000009754547220 */ /* 0x080fe20000410000 */
[----:B-1----:R-:W-:Y:S01]  /*9ab0*/  FMUL.FTZ R106, R126, R162 ;  /* 0x000000a27e6a7220 */ /* 0x002fe20000410000 */
[----:B------:R-:W-:Y:S01]  /*9ac0*/  FFMA.FTZ R88, R79, R88, R94 ;  /* 0x000000584f587223 */ /* 0x000fe2000001005e */
[C---:B------:R-:W-:Y:S01]  /*9ad0*/  FFMA.FTZ R78, R83.reuse, R151, R78 ;  /* 0x00000097534e7223 */ /* 0x040fe2000001004e */
[----:B------:R-:W-:Y:S01]  /*9ae0*/  FFMA.FTZ R83, R83, R77, -R84 ;  /* 0x0000004d53537223 */ /* 0x000fe20000010854 */
[----:B------:R-:W-:Y:S01]  /*9af0*/  FMUL.FTZ R84, R93, UR33 ;  /* 0x000000215d547c20 */ /* 0x000fe20008410000 */
[----:B------:R0:W-:Y:S01]  /*9b00*/  STS [R67+0x8444], R108 ;  /* 0x0084446c43007388 */ /* 0x0001e20000000800 */
[----:B------:R-:W-:Y:S01]  /*9b10*/  FADD.FTZ R78, R149, R78 ;  /* 0x0000004e954e7221 */ /* 0x000fe20000010000 */
[----:B------:R-:W-:Y:S01]  /*9b20*/  FADD.FTZ R150, R150, R83 ;  /* 0x0000005396967221 */ /* 0x000fe20000010000 */
[C---:B------:R-:W-:Y:S01]  /*9b30*/  FFMA.FTZ R106, R79.reuse, R96, R106 ;  /* 0x000000604f6a7223 */ /* 0x040fe2000001006a */
[----:B------:R-:W-:Y:S01]  /*9b40*/  FFMA.FTZ R105, R79, R162, -R105 ;  /* 0x000000a24f697223 */ /* 0x000fe20000010869 */
[----:B------:R-:W-:Y:S01]  /*9b50*/  FMUL.FTZ R83, R82, R78 ;  /* 0x0000004e52537220 */ /* 0x000fe20000410000 */
[-C--:B------:R-:W-:Y:S01]  /*9b60*/  FFMA.FTZ R228, R24, R127.reuse, R228 ;  /* 0x0000007f18e47223 */ /* 0x080fe200000100e4 */
[----:B------:R-:W-:Y:S01]  /*9b70*/  FFMA.FTZ R79, R51, R90, R88 ;  /* 0x0000005a334f7223 */ /* 0x000fe20000010058 */
[----:B------:R-:W-:Y:S01]  /*9b80*/  FMUL.FTZ R88, R159, UR33 ;  /* 0x000000219f587c20 */ /* 0x000fe20008410000 */
[-C--:B------:R-:W-:Y:S01]  /*9b90*/  FFMA.FTZ R83, R81, R150.reuse, -R83 ;  /* 0x0000009651537223 */ /* 0x080fe20000010853 */
[----:B0-----:R-:W-:Y:S01]  /*9ba0*/  FFMA.FTZ R108, R50, R127, R91 ;  /* 0x0000007f326c7223 */ /* 0x001fe2000001005b */
[----:B------:R-:W-:Y:S01]  /*9bb0*/  FFMA.FTZ R127, R159, UR46, R84 ;  /* 0x0000002e9f7f7c23 */ /* 0x000fe20008010054 */
[----:B------:R-:W-:Y:S01]  /*9bc0*/  FMUL.FTZ R84, R82, R150 ;  /* 0x0000009652547220 */ /* 0x000fe20000410000 */
[----:B------:R-:W-:Y:S01]  /*9bd0*/  FFMA.FTZ R85, R93, UR46, -R88 ;  /* 0x0000002e5d557c23 */ /* 0x000fe20008010858 */
[----:B------:R-:W-:Y:S01]  /*9be0*/  FMUL.FTZ R159, R26, R159 ;  /* 0x0000009f1a9f7220 */ /* 0x000fe20000410000 */
[----:B------:R-:W-:Y:S01]  /*9bf0*/  FADD.FTZ R87, R148, R83 ;  /* 0x0000005394577221 */ /* 0x000fe20000010000 */
[----:B------:R-:W-:Y:S01]  /*9c00*/  FFMA.FTZ R84, R81, R78, R84 ;  /* 0x0000004e51547223 */ /* 0x000fe20000010054 */
[----:B------:R-:W-:Y:S01]  /*9c10*/  FMUL.FTZ R81, R58, R32 ;  /* 0x000000203a517220 */ /* 0x000fe20000410000 */
[----:B------:R-:W-:Y:S01]  /*9c20*/  FMUL.FTZ R129, R124, R85 ;  /* 0x000000557c817220 */ /* 0x000fe20000410000 */
[----:B------:R-:W-:Y:S01]  /*9c30*/  FMUL.FTZ R88, R52, R159 ;  /* 0x0000009f34587220 */ /* 0x000fe20000410000 */
[----:B------:R-:W-:Y:S01]  /*9c40*/  FMUL.FTZ R93, R26, R93 ;  /* 0x0000005d1a5d7220 */ /* 0x000fe20000410000 */
[----:B------:R-:W-:Y:S01]  /*9c50*/  FMUL.FTZ R85, R124, R159 ;  /* 0x0000009f7c557220 */ /* 0x000fe20000410000 */
[----:B------:R-:W-:Y:S01]  /*9c60*/  FADD.FTZ R147, R147, R84 ;  /* 0x0000005493937221 */ /* 0x000fe20000010000 */
[----:B------:R-:W-:Y:S01]  /*9c70*/  FMUL.FTZ R82, R57, R31 ;  /* 0x0000001f39527220 */ /* 0x000fe20000410000 */
[----:B------:R-:W-:Y:S01]  /*9c80*/  FFMA.FTZ R84, R110, -R81, R222 ;  /* 0x800000516e547223 */ /* 0x000fe200000100de */
[----:B------:R-:W-:Y:S01]  /*9c90*/  FMUL.FTZ R123, R32, R87 ;  /* 0x00000057207b7220 */ /* 0x000fe20000410000 */
[----:B------:R-:W-:Y:S01]  /*9ca0*/  FADD.FTZ R41, R108, R41 ;  /* 0x000000296c297221 */ /* 0x000fe20000010000 */
[----:B------:R-:W-:Y:S01]  /*9cb0*/  FADD.FTZ R181, R122, R181 ;  /* 0x000000b57ab57221 */ /* 0x000fe20000010000 */
[----:B------:R-:W-:Y:S01]  /*9cc0*/  FFMA.FTZ R108, R86, R93, -R85 ;  /* 0x0000005d566c7223 */ /* 0x000fe20000010855 */
[----:B------:R0:W-:Y:S01]  /*9cd0*/  STS [R67+0x8430], R88 ;  /* 0x0084305843007388 */ /* 0x0001e20000000800 */
[----:B------:R-:W-:Y:S01]  /*9ce0*/  FFMA.FTZ R83, -R111, R82, R218 ;  /* 0x000000526f537223 */ /* 0x000fe200000101da */
[----:B------:R-:W-:Y:S01]  /*9cf0*/  FFMA.FTZ R229, R25, R90, R229 ;  /* 0x0000005a19e57223 */ /* 0x000fe200000100e5 */
[----:B------:R-:W-:Y:S01]  /*9d00*/  FMUL.FTZ R89, R56, R30 ;  /* 0x0000001e38597220 */ /* 0x000fe20000410000 */
[----:B------:R-:W-:Y:S01]  /*9d10*/  FFMA.FTZ R85, -R109, R81, R220 ;  /* 0x000000516d557223 */ /* 0x000fe200000101dc */
[----:B------:R-:W-:Y:S01]  /*9d20*/  FFMA.FTZ R82, R112, -R82, R219 ;  /* 0x8000005270527223 */ /* 0x000fe200000100db */
[----:B------:R-:W-:Y:S01]  /*9d30*/  FMUL.FTZ R125, R32, R147 ;  /* 0x00000093207d7220 */ /* 0x000fe20000410000 */
[----:B------:R-:W-:Y:S01]  /*9d40*/  FMUL.FTZ R122, R31, R150 ;  /* 0x000000961f7a7220 */ /* 0x000fe20000410000 */
[-C--:B------:R-:W-:Y:S01]  /*9d50*/  FMUL.FTZ R90, R52, R93.reuse ;  /* 0x0000005d345a7220 */ /* 0x080fe20000410000 */
[----:B------:R-:W-:Y:S01]  /*9d60*/  FMUL.FTZ R107, R124, R93 ;  /* 0x0000005d7c6b7220 */ /* 0x000fe20000410000 */
[----:B0-----:R-:W-:Y:S01]  /*9d70*/  FMUL.FTZ R88, R84, R123 ;  /* 0x0000007b54587220 */ /* 0x001fe20000410000 */
[----:B------:R-:W-:Y:S01]  /*9d80*/  FFMA.FTZ R81, -R113, R89, R217 ;  /* 0x0000005971517223 */ /* 0x000fe200000101d9 */
[----:B------:R-:W-:Y:S01]  /*9d90*/  FMUL.FTZ R124, R31, R78 ;  /* 0x0000004e1f7c7220 */ /* 0x000fe20000410000 */
[----:B------:R-:W-:Y:S01]  /*9da0*/  FMUL.FTZ R94, R82, R122 ;  /* 0x0000007a525e7220 */ /* 0x000fe20000410000 */
[----:B------:R-:W-:Y:S01]  /*9db0*/  FFMA.FTZ R88, R85, R125, R88 ;  /* 0x0000007d55587223 */ /* 0x000fe20000010058 */
[----:B------:R-:W-:Y:S01]  /*9dc0*/  FFMA.FTZ R89, R114, -R89, R216 ;  /* 0x8000005972597223 */ /* 0x000fe200000100d8 */
[C---:B------:R-:W-:Y:S01]  /*9dd0*/  FMUL.FTZ R126, R30.reuse, R77 ;  /* 0x0000004d1e7e7220 */ /* 0x040fe20000410000 */
[----:B------:R0:W-:Y:S01]  /*9de0*/  STS [R67+0x8434], R90 ;  /* 0x0084345a43007388 */ /* 0x0001e20000000800 */
[----:B------:R-:W-:Y:S01]  /*9df0*/  FFMA.FTZ R91, R83, R124, R94 ;  /* 0x0000007c535b7223 */ /* 0x000fe2000001005e */
[----:B------:R-:W-:Y:S01]  /*9e00*/  FADD.FTZ R88, RZ, R88 ;  /* 0x00000058ff587221 */ /* 0x000fe20000010000 */
[----:B------:R-:W-:Y:S01]  /*9e10*/  FMUL.FTZ R128, R30, R151 ;  /* 0x000000971e807220 */ /* 0x000fe20000410000 */
[----:B------:R-:W-:Y:S01]  /*9e20*/  FMUL.FTZ R94, R89, R126 ;  /* 0x0000007e595e7220 */ /* 0x000fe20000410000 */
[----:B------:R-:W-:Y:S01]  /*9e30*/  FMUL.FTZ R93, R82, R124 ;  /* 0x0000007c525d7220 */ /* 0x000fe20000410000 */
[----:B------:R-:W-:Y:S01]  /*9e40*/  FADD.FTZ R88, R88, R91 ;  /* 0x0000005b58587221 */ /* 0x000fe20000010000 */
[C---:B------:R-:W-:Y:S01]  /*9e50*/  FFMA.FTZ R107, R86.reuse, R159, R107 ;  /* 0x0000009f566b7223 */ /* 0x040fe2000001006b */
[----:B------:R-:W-:Y:S01]  /*9e60*/  FFMA.FTZ R91, R81, R128, R94 ;  /* 0x00000080515b7223 */ /* 0x000fe2000001005e */
[----:B------:R-:W-:Y:S01]  /*9e70*/  FFMA.FTZ R143, R86, R127, R129 ;  /* 0x0000007f568f7223 */ /* 0x000fe20000010081 */
[----:B0-----:R-:W-:Y:S01]  /*9e80*/  FMUL.FTZ R90, R84, R125 ;  /* 0x0000007d545a7220 */ /* 0x001fe20000410000 */
[----:B------:R-:W-:Y:S01]  /*9e90*/  FMUL.FTZ R86, R55, R29 ;  /* 0x0000001d37567220 */ /* 0x000fe20000410000 */
[----:B------:R-:W-:Y:S01]  /*9ea0*/  FFMA.FTZ R93, R83, R122, -R93 ;  /* 0x0000007a535d7223 */ /* 0x000fe2000001085d */
[----:B------:R-:W-:Y:S01]  /*9eb0*/  FMUL.FTZ R95, R89, R128 ;  /* 0x00000080595f7220 */ /* 0x000fe20000410000 */
[----:B------:R-:W-:Y:S01]  /*9ec0*/  FFMA.FTZ R90, R85, R123, -R90 ;  /* 0x0000007b555a7223 */ /* 0x000fe2000001085a */
[----:B------:R-:W-:Y:S01]  /*9ed0*/  FMUL.FTZ R96, R51, R96 ;  /* 0x0000006033607220 */ /* 0x000fe20000410000 */
[----:B------:R-:W-:Y:S01]  /*9ee0*/  FADD.FTZ R91, R88, R91 ;  /* 0x0000005b585b7221 */ /* 0x000fe20000010000 */
[----:B------:R-:W-:Y:S01]  /*9ef0*/  FFMA.FTZ R88, R116, -R86, R215 ;  /* 0x8000005674587223 */ /* 0x000fe200000100d7 */
[----:B------:R-:W-:Y:S01]  /*9f00*/  FADD.FTZ R90, RZ, R90 ;  /* 0x0000005aff5a7221 */ /* 0x000fe20000010000 */
[----:B------:R-:W-:Y:S01]  /*9f10*/  FMUL.FTZ R127, R29, R154 ;  /* 0x0000009a1d7f7220 */ /* 0x000fe20000410000 */
[----:B------:R-:W-:Y:S01]  /*9f20*/  FFMA.FTZ R95, R81, R126, -R95 ;  /* 0x0000007e515f7223 */ /* 0x000fe2000001085f */
[----:B------:R-:W-:Y:S01]  /*9f30*/  FMUL.FTZ R129, R29, R76 ;  /* 0x0000004c1d817220 */ /* 0x000fe20000410000 */
[----:B------:R-:W-:Y:S01]  /*9f40*/  FADD.FTZ R90, R90, R93 ;  /* 0x0000005d5a5a7221 */ /* 0x000fe20000010000 */
[----:B------:R0:W-:Y:S01]  /*9f50*/  STS [R67+0x8438], R96 ;  /* 0x0084386043007388 */ /* 0x0001e20000000800 */
[----:B------:R-:W-:Y:S01]  /*9f60*/  FFMA.FTZ R86, -R115, R86, R214 ;  /* 0x0000005673567223 */ /* 0x000fe200000101d6 */
[----:B------:R-:W-:Y:S01]  /*9f70*/  FMUL.FTZ R93, R88, R127 ;  /* 0x0000007f585d7220 */ /* 0x000fe20000410000 */
[----:B------:R-:W-:Y:S01]  /*9f80*/  FADD.FTZ R95, R90, R95 ;  /* 0x0000005f5a5f7221 */ /* 0x000fe20000010000 */
[----:B------:R-:W-:Y:S01]  /*9f90*/  FMUL.FTZ R90, R88, R129 ;  /* 0x00000081585a7220 */ /* 0x000fe20000410000 */
[----:B------:R-:W-:Y:S01]  /*9fa0*/  FFMA.FTZ R226, R22, R131, R226 ;  /* 0x0000008316e27223 */ /* 0x000fe200000100e2 */
[----:B------:R-:W-:Y:S01]  /*9fb0*/  FMUL.FTZ R131, R120, R158 ;  /* 0x0000009e78837220 */ /* 0x000fe20000410000 */
[----:B------:R-:W-:Y:S01]  /*9fc0*/  FFMA.FTZ R94, R86, R129, R93 ;  /* 0x00000081565e7223 */ /* 0x000fe2000001005d */
[----:B------:R-:W-:Y:S01]  /*9fd0*/  FMUL.FTZ R130, R54, R28 ;  /* 0x0000001c36827220 */ /* 0x000fe20000410000 */
[----:B------:R-:W-:Y:S01]  /*9fe0*/  FMUL.FTZ R133, R92, UR33 ;  /* 0x000000215c857c20 */ /* 0x000fe20008410000 */
[----:B0-----:R-:W-:Y:S01]  /*9ff0*/  FMUL.FTZ R96, R53, R27 ;  /* 0x0000001b35607220 */ /* 0x001fe20000410000 */
[----:B------:R-:W-:Y:S01]  /*a000*/  FADD.FTZ R91, R91, R94 ;  /* 0x0000005e5b5b7221 */ /* 0x000fe20000010000 */
[----:B------:R-:W-:Y:S01]  /*a010*/  FFMA.FTZ R94, R118, -R130, R212 ;  /* 0x80000082765e7223 */ /* 0x000fe200000100d4 */
[----:B------:R-:W-:Y:S01]  /*a020*/  FMUL.FTZ R93, R158, UR33 ;  /* 0x000000219e5d7c20 */ /* 0x000fe20008410000 */
[-C--:B------:R-:W-:Y:S01]  /*a030*/  FFMA.FTZ R134, R120, -R96.reuse, R211 ;  /* 0x8000006078867223 */ /* 0x080fe200000100d3 */
[----:B------:R-:W-:Y:S01]  /*a040*/  FFMA.FTZ R120, R86, R127, -R90 ;  /* 0x0000007f56787223 */ /* 0x000fe2000001085a */
[C---:B------:R-:W-:Y:S01]  /*a050*/  FFMA.FTZ R90, -R119.reuse, R96, R210 ;  /* 0x00000060775a7223 */ /* 0x040fe200000101d2 */
[----:B------:R-:W-:Y:S01]  /*a060*/  FFMA.FTZ R96, R119, R92, R131 ;  /* 0x0000005c77607223 */ /* 0x000fe20000010083 */
[C---:B------:R-:W-:Y:S01]  /*a070*/  FMUL.FTZ R119, R28.reuse, R155 ;  /* 0x0000009b1c777220 */ /* 0x040fe20000410000 */
[----:B------:R-:W-:Y:S01]  /*a080*/  FMUL.FTZ R131, R28, R75 ;  /* 0x0000004b1c837220 */ /* 0x000fe20000410000 */
[----:B------:R-:W-:Y:S01]  /*a090*/  FADD.FTZ R120, R95, R120 ;  /* 0x000000785f787221 */ /* 0x000fe20000010000 */
[----:B------:R-:W-:Y:S01]  /*a0a0*/  FFMA.FTZ R95, -R117, R130, R213 ;  /* 0x00000082755f7223 */ /* 0x000fe200000101d5 */
[C---:B------:R-:W-:Y:S01]  /*a0b0*/  FMUL.FTZ R132, R94.reuse, R119 ;  /* 0x000000775e847220 */ /* 0x040fe20000410000 */
[C---:B------:R-:W-:Y:S01]  /*a0c0*/  FMUL.FTZ R137, R27.reuse, R92 ;  /* 0x0000005c1b897220 */ /* 0x040fe20000410000 */
[-C--:B------:R-:W-:Y:S01]  /*a0d0*/  FMUL.FTZ R130, R94, R131.reuse ;  /* 0x000000835e827220 */ /* 0x080fe20000410000 */
[----:B------:R-:W-:Y:S01]  /*a0e0*/  FFMA.FTZ R135, R158, UR46, -R133 ;  /* 0x0000002e9e877c23 */ /* 0x000fe20008010885 */
[----:B------:R-:W-:Y:S01]  /*a0f0*/  FFMA.FTZ R93, R92, UR46, R93 ;  /* 0x0000002e5c5d7c23 */ /* 0x000fe2000801005d */
[----:B------:R-:W-:Y:S01]  /*a100*/  FMUL.FTZ R139, R27, R158 ;  /* 0x0000009e1b8b7220 */ /* 0x000fe20000410000 */
[C---:B------:R-:W-:Y:S01]  /*a110*/  FFMA.FTZ R133, R95.reuse, R131, -R132 ;  /* 0x000000835f857223 */ /* 0x040fe20000010884 */
[----:B------:R-:W-:Y:S01]  /*a120*/  FMUL.FTZ R92, R134, R137 ;  /* 0x00000089865c7220 */ /* 0x000fe20000410000 */
[----:B------:R-:W-:Y:S01]  /*a130*/  FFMA.FTZ R130, R95, R119, R130 ;  /* 0x000000775f827223 */ /* 0x000fe20000010082 */
[----:B------:R-:W-:Y:S01]  /*a140*/  FMUL.FTZ R162, R51, R162 ;  /* 0x000000a233a27220 */ /* 0x000fe20000410000 */
[----:B------:R-:W-:Y:S01]  /*a150*/  FADD.FTZ R120, R120, R133 ;  /* 0x0000008578787221 */ /* 0x000fe20000010000 */
[-C--:B------:R-:W-:Y:S01]  /*a160*/  FFMA.FTZ R141, R90, R139.reuse, -R92 ;  /* 0x0000008b5a8d7223 */ /* 0x080fe2000001085c */
[----:B------:R-:W-:Y:S01]  /*a170*/  FADD.FTZ R130, R91, R130 ;  /* 0x000000825b827221 */ /* 0x000fe20000010000 */
[----:B------:R-:W-:Y:S01]  /*a180*/  FMUL.FTZ R91, R134, R139 ;  /* 0x0000008b865b7220 */ /* 0x000fe20000410000 */
[-C--:B------:R-:W-:Y:S01]  /*a190*/  FMUL.FTZ R132, R53, R137.reuse ;  /* 0x0000008935847220 */ /* 0x080fe20000410000 */
[----:B------:R-:W-:Y:S01]  /*a1a0*/  FADD.FTZ R141, R120, R141 ;  /* 0x0000008d788d7221 */ /* 0x000fe20000010000 */
[----:B------:R-:W-:Y:S01]  /*a1b0*/  FMUL.FTZ R128, R56, R128 ;  /* 0x0000008038807220 */ /* 0x000fe20000410000 */
[----:B------:R-:W-:Y:S01]  /*a1c0*/  FFMA.FTZ R133, R90, R137, R91 ;  /* 0x000000895a857223 */ /* 0x000fe2000001005b */
        /* <DEDUP_REMOVED lines=18> */
[----:B------:R-:W-:Y:S01]  /*a2f0*/  STS [R67+0x843c], R162 ;  /* 0x00843ca243007388 */ /* 0x000fe20000000800 */
[----:B------:R-:W-:Y:S01]  /*a300*/  FADD.FTZ R103, R103, R98 ;  /* 0x0000006267677221 */ /* 0x000fe20000010000 */
[----:B------:R-:W-:Y:S01]  /*a310*/  FADD.FTZ R183, R136, R183 ;  /* 0x000000b788b77221 */ /* 0x000fe20000010000 */
[----:B------:R-:W-:Y:S01]  /*a320*/  FADD.FTZ R99, R99, R102 ;  /* 0x0000006663637221 */ /* 0x000fe20000010000 */
[----:B------:R-:W-:Y:S01]  /*a330*/  STS [R67+0x8428], R132 ;  /* 0x0084288443007388 */ /* 0x000fe20000000800 */
[----:B------:R-:W-:Y:S01]  /*a340*/  FADD.FTZ R100, R103, R100 ;  /* 0x0000006467647221 */ /* 0x000fe20000010000 */
[----:B------:R-:W-:Y:S01]  /*a350*/  IADD3 R98, PT, PT, R189, 0x100, RZ ;  /* 0x00000100bd627810 */ /* 0x000fe20007ffe0ff */
[----:B------:R-:W-:Y:S01]  /*a360*/  FADD.FTZ R99, R99, R74 ;  /* 0x0000004a63637221 */ /* 0x000fe20000010000 */
[----:B------:R-:W-:Y:S01]  /*a370*/  FMUL.FTZ R74, R58, R123 ;  /* 0x0000007b3a4a7220 */ /* 0x000fe20000410000 */
[----:B------:R-:W-:Y:S01]  /*a380*/  FADD.FTZ R100, R100, R101 ;  /* 0x0000006564647221 */ /* 0x000fe20000010000 */
[----:B------:R-:W-:Y:S01]  /*a390*/  STS [R67+0x842c], R134 ;  /* 0x00842c8643007388 */ /* 0x000fe20000000800 */
[----:B------:R-:W-:Y:S01]  /*a3a0*/  FADD.FTZ R99, R99, R72 ;  /* 0x0000004863637221 */ /* 0x000fe20000010000 */
[----:B------:R-:W-:Y:S01]  /*a3b0*/  FMUL.FTZ R72, R58, R125 ;  /* 0x0000007d3a487220 */ /* 0x000fe20000410000 */
[----:B------:R-:W-:Y:S01]  /*a3c0*/  FADD.FTZ R100, R100, R73 ;  /* 0x0000004964647221 */ /* 0x000fe20000010000 */
[----:B------:R0:W-:Y:S01]  /*a3d0*/  STS [R67+0x8420], R108 ;  /* 0x0084206c43007388 */ /* 0x0001e20000000800 */
[----:B------:R-:W-:Y:S01]  /*a3e0*/  FADD.FTZ R99, R99, R70 ;  /* 0x0000004663637221 */ /* 0x000fe20000010000 */
[C---:B------:R-:W-:Y:S01]  /*a3f0*/  IADD3 R70, PT, PT, R189.reuse, 0x80, RZ ;  /* 0x00000080bd467810 */ /* 0x040fe20007ffe0ff */
[----:B------:R-:W-:Y:S01]  /*a400*/  FADD.FTZ R100, R100, R71 ;  /* 0x0000004764647221 */ /* 0x000fe20000010000 */
[----:B------:R1:W-:Y:S01]  /*a410*/  STS [R67+0x8424], R120 ;  /* 0x0084247843007388 */ /* 0x0003e20000000800 */
[C---:B------:R-:W-:Y:S01]  /*a420*/  IADD3 R102, PT, PT, R189.reuse, 0x380, RZ ;  /* 0x00000380bd667810 */ /* 0x040fe20007ffe0ff */
[-C--:B------:R-:W-:Y:S01]  /*a430*/  FFMA.FTZ R230, R26, R121.reuse, R230 ;  /* 0x000000791ae67223 */ /* 0x080fe200000100e6 */
[----:B------:R-:W-:Y:S01]  /*a440*/  FADD.FTZ R100, R100, R69 ;  /* 0x0000004564647221 */ /* 0x000fe20000010000 */
[----:B------:R2:W-:Y:S01]  /*a450*/  STS [R67+0x8418], R104 ;  /* 0x0084186843007388 */ /* 0x0005e20000000800 */
[C---:B------:R-:W-:Y:S01]  /*a460*/  LOP3.LUT R130, R189.reuse, 0x800, RZ, 0xfc, !PT ;  /* 0x00000800bd827812 */ /* 0x040fe200078efcff */
[----:B------:R-:W-:Y:S01]  /*a470*/  FFMA.FTZ R92, R52, R121, R143 ;  /* 0x00000079345c7223 */ /* 0x000fe2000001008f */
[----:B------:R-:W-:Y:S01]  /*a480*/  FADD.FTZ R65, R100, R65 ;  /* 0x0000004164417221 */ /* 0x000fe20000010000 */
[----:B------:R5:W-:Y:S01]  /*a490*/  STS [R67+0x841c], R106 ;  /* 0x00841c6a43007388 */ /* 0x000be20000000800 */
[----:B------:R-:W-:Y:S01]  /*a4a0*/  IADD3 R100, PT, PT, R189, 0x300, RZ ;  /* 0x00000300bd647810 */ /* 0x000fe20007ffe0ff */
[----:B------:R-:W-:Y:S01]  /*a4b0*/  FADD.FTZ R66, R99, R66 ;  /* 0x0000004263427221 */ /* 0x000fe20000010000 */
[C---:B0-----:R-:W-:Y:S01]  /*a4c0*/  IADD3 R108, PT, PT, R189.reuse, 0x500, RZ ;  /* 0x00000500bd6c7810 */ /* 0x041fe20007ffe0ff */
[----:B------:R0:W-:Y:S01]  /*a4d0*/  STS [R67+0x8410], R128 ;  /* 0x0084108043007388 */ /* 0x0001e20000000800 */
[----:B-1----:R-:W-:Y:S01]  /*a4e0*/  IADD3 R120, PT, PT, R189, 0x580, RZ ;  /* 0x00000580bd787810 */ /* 0x002fe20007ffe0ff */
[----:B------:R-:W-:Y:S01]  /*a4f0*/  FMUL.FTZ R170, R15, -R219 ;  /* 0x800000db0faa7220 */ /* 0x000fe20000410000 */
[C---:B--2---:R-:W-:Y:S01]  /*a500*/  LOP3.LUT R104, R189.reuse, 0x400, RZ, 0xfc, !PT ;  /* 0x00000400bd687812 */ /* 0x044fe200078efcff */
[----:B------:R1:W-:Y:S01]  /*a510*/  STS [R67+0x8414], R126 ;  /* 0x0084147e43007388 */ /* 0x0003e20000000800 */
[----:B------:R-:W-:Y:S01]  /*a520*/  IADD3 R132, PT, PT, R189, 0x880, RZ ;  /* 0x00000880bd847810 */ /* 0x000fe20007ffe0ff */
[----:B------:R-:W-:Y:S01]  /*a530*/  FMUL.FTZ R174, R13, -R215 ;  /* 0x800000d70dae7220 */ /* 0x000fe20000410000 */
[C---:B-----5:R-:W-:Y:S01]  /*a540*/  IADD3 R106, PT, PT, R189.reuse, 0x480, RZ ;  /* 0x00000480bd6a7810 */ /* 0x060fe20007ffe0ff */
[----:B------:R2:W-:Y:S01]  /*a550*/  STS [R67+0x8408], R124 ;  /* 0x0084087c43007388 */ /* 0x0005e20000000800 */
[C---:B------:R-:W-:Y:S01]  /*a560*/  IADD3 R134, PT, PT, R189.reuse, 0x900, RZ ;  /* 0x00000900bd867810 */ /* 0x040fe20007ffe0ff */
[----:B------:R-:W-:Y:S01]  /*a570*/  FMUL.FTZ R176, R12, R213 ;  /* 0x000000d50cb07220 */ /* 0x000fe20000410000 */
[C---:B0-----:R-:W-:Y:S01]  /*a580*/  IADD3 R128, PT, PT, R189.reuse, 0x780, RZ ;  /* 0x00000780bd807810 */ /* 0x041fe20007ffe0ff */
[----:B------:R0:W-:Y:S01]  /*a590*/  STS [R67+0x840c], R122 ;  /* 0x00840c7a43007388 */ /* 0x0001e20000000800 */
[----:B------:R-:W-:Y:S01]  /*a5a0*/  IADD3 R136, PT, PT, R189, 0x980, RZ ;  /* 0x00000980bd887810 */ /* 0x000fe20007ffe0ff */
[----:B------:R-:W-:Y:S01]  /*a5b0*/  FMUL.FTZ R198, R5, R198 ;  /* 0x000000c605c67220 */ /* 0x000fe20000410000 */
[C---:B-1----:R-:W-:Y:S01]  /*a5c0*/  IADD3 R126, PT, PT, R189.reuse, 0x700, RZ ;  /* 0x00000700bd7e7810 */ /* 0x042fe20007ffe0ff */
[----:B------:R1:W-:Y:S01]  /*a5d0*/  STS [R67+0x8400], R72 ;  /* 0x0084004843007388 */ /* 0x0003e20000000800 */
[C---:B------:R-:W-:Y:S01]  /*a5e0*/  IADD3 R138, PT, PT, R189.reuse, 0xa00, RZ ;  /* 0x00000a00bd8a7810 */ /* 0x040fe20007ffe0ff */
[C---:B------:R-:W-:Y:S01]  /*a5f0*/  FMUL.FTZ R220, R16.reuse, R220 ;  /* 0x000000dc10dc7220 */ /* 0x040fe20000410000 */
[C---:B--2---:R-:W-:Y:S01]  /*a600*/  IADD3 R124, PT, PT, R189.reuse, 0x680, RZ ;  /* 0x00000680bd7c7810 */ /* 0x044fe20007ffe0ff */
[----:B------:R2:W-:Y:S01]  /*a610*/  STS [R67+0x8404], R74 ;  /* 0x0084044a43007388 */ /* 0x0005e20000000800 */
[C---:B------:R-:W-:Y:S01]  /*a620*/  IADD3 R142, PT, PT, R189.reuse, 0xb00, RZ ;  /* 0x00000b00bd8e7810 */ /* 0x040fe20007ffe0ff */
[----:B------:R-:W-:Y:S01]  /*a630*/  FMUL.FTZ R222, R16, -R222 ;  /* 0x800000de10de7220 */ /* 0x000fe20000410000 */
[----:B0-----:R-:W-:Y:S01]  /*a640*/  IADD3 R122, PT, PT, R189, 0x600, RZ ;  /* 0x00000600bd7a7810 */ /* 0x001fe20007ffe0ff */
[----:B------:R-:W-:Y:S01]  /*a650*/  FMUL.FTZ R218, R15, R218 ;  /* 0x000000da0fda7220 */ /* 0x000fe20000410000 */
[C---:B------:R-:W-:Y:S01]  /*a660*/  IADD3 R144, PT, PT, R189.reuse, 0xb80, RZ ;  /* 0x00000b80bd907810 */ /* 0x040fe20007ffe0ff */
[----:B------:R-:W-:Y:S01]  /*a670*/  FMUL.FTZ R216, R14, -R216 ;  /* 0x800000d80ed87220 */ /* 0x000fe20000410000 */
[----:B-1----:R-:W-:Y:S01]  /*a680*/  IADD3 R72, PT, PT, R189, 0x180, RZ ;  /* 0x00000180bd487810 */ /* 0x002fe20007ffe0ff */
[----:B------:R-:W-:Y:S01]  /*a690*/  FMUL.FTZ R214, R13, R214 ;  /* 0x000000d60dd67220 */ /* 0x000fe20000410000 */
[C---:B------:R-:W-:Y:S01]  /*a6a0*/  IADD3 R148, PT, PT, R189.reuse, 0xc80, RZ ;  /* 0x00000c80bd947810 */ /* 0x040fe20007ffe0ff */
[----:B------:R-:W-:Y:S01]  /*a6b0*/  FMUL.FTZ R212, R12, -R212 ;  /* 0x800000d40cd47220 */ /* 0x000fe20000410000 */
[----:B--2---:R-:W-:Y:S01]  /*a6c0*/  IADD3 R74, PT, PT, R189, 0x280, RZ ;  /* 0x00000280bd4a7810 */ /* 0x004fe20007ffe0ff */
[----:B------:R-:W-:Y:S01]  /*a6d0*/  FMUL.FTZ R210, R11, R210 ;  /* 0x000000d20bd27220 */ /* 0x000fe20000410000 */
[C---:B------:R-:W-:Y:S01]  /*a6e0*/  IADD3 R152, PT, PT, R189.reuse, 0xd00, RZ ;  /* 0x00000d00bd987810 */ /* 0x040fe20007ffe0ff */
[----:B------:R-:W-:Y:S01]  /*a6f0*/  FMUL.FTZ R208, R10, -R208 ;  /* 0x800000d00ad07220 */ /* 0x000fe20000410000 */
[----:B------:R-:W-:Y:S01]  /*a700*/  IADD3 R156, PT, PT, R189, 0xd80, RZ ;  /* 0x00000d80bd9c7810 */ /* 0x000fe20007ffe0ff */
[----:B------:R-:W-:Y:S01]  /*a710*/  FMUL.FTZ R206, R9, R206 ;  /* 0x000000ce09ce7220 */ /* 0x000fe20000410000 */
[C---:B------:R-:W-:Y:S01]  /*a720*/  IADD3 R158, PT, PT, R189.reuse, 0xe00, RZ ;  /* 0x00000e00bd9e7810 */ /* 0x040fe20007ffe0ff */
[----:B------:R-:W-:Y:S01]  /*a730*/  FMUL.FTZ R204, R8, -R204 ;  /* 0x800000cc08cc7220 */ /* 0x000fe20000410000 */
[----:B------:R-:W-:Y:S01]  /*a740*/  IADD3 R160, PT, PT, R189, 0xe80, RZ ;  /* 0x00000e80bda07810 */ /* 0x000fe20007ffe0ff */
[----:B------:R-:W-:Y:S01]  /*a750*/  FMUL.FTZ R202, R7, R202 ;  /* 0x000000ca07ca7220 */ /* 0x000fe20000410000 */
[C---:B------:R-:W-:Y:S01]  /*a760*/  IADD3 R162, PT, PT, R189.reuse, 0xf00, RZ ;  /* 0x00000f00bda27810 */ /* 0x040fe20007ffe0ff */
[----:B------:R-:W-:Y:S01]  /*a770*/  FMUL.FTZ R200, R6, R200 ;  /* 0x000000c806c87220 */ /* 0x000fe20000410000 */
[C---:B------:R-:W-:Y:S01]  /*a780*/  IADD3 R164, PT, PT, R189.reuse, 0xf80, RZ ;  /* 0x00000f80bda47810 */ /* 0x040fe20007ffe0ff */
[----:B------:R-:W-:Y:S01]  /*a790*/  FMUL.FTZ R196, R4, R196 ;  /* 0x000000c404c47220 */ /* 0x000fe20000410000 */
[-C--:B------:R-:W-:Y:S01]  /*a7a0*/  LEA.HI R168, R189, R189.reuse, RZ, 0x1b ;  /* 0x000000bdbda87211 */ /* 0x080fe200078fd8ff */
[C---:B------:R-:W-:Y:S01]  /*a7b0*/  FMUL.FTZ R194, R3.reuse, R194 ;  /* 0x000000c203c27220 */ /* 0x040fe20000410000 */
[----:B------:R-:W-:Y:S01]  /*a7c0*/  LEA.HI R70, R70, R189, RZ, 0x1b ;  /* 0x000000bd46467211 */ /* 0x000fe200078fd8ff */
[----:B------:R-:W-:Y:S01]  /*a7d0*/  FMUL.FTZ R180, R3, -R195 ;  /* 0x800000c303b47220 */ /* 0x000fe20000410000 */
[-C--:B------:R-:W-:Y:S01]  /*a7e0*/  LEA.HI R98, R98, R189.reuse, RZ, 0x1b ;  /* 0x000000bd62627211 */ /* 0x080fe200078fd8ff */
[----:B------:R-:W-:Y:S01]  /*a7f0*/  FMUL.FTZ R192, R2, R192 ;  /* 0x000000c002c07220 */ /* 0x000fe20000410000 */
[-C--:B------:R-:W-:Y:S01]  /*a800*/  LEA.HI R72, R72, R189.reuse, RZ, 0x1b ;  /* 0x000000bd48487211 */ /* 0x080fe200078fd8ff */
[----:B------:R-:W-:Y:S01]  /*a810*/  FMUL.FTZ R190, R0, R190 ;  /* 0x000000be00be7220 */ /* 0x000fe20000410000 */
[-C--:B------:R-:W-:Y:S01]  /*a820*/  LEA.HI R74, R74, R189.reuse, RZ, 0x1b ;  /* 0x000000bd4a4a7211 */ /* 0x080fe200078fd8ff */
[----:B------:R-:W-:Y:S01]  /*a830*/  FMUL.FTZ R175, R76, UR33 ;  /* 0x000000214caf7c20 */ /* 0x000fe20008410000 */
[----:B------:R-:W-:-:S02]  /*a840*/  LEA.HI R100, R100, R189, RZ, 0x1b ;  /* 0x000000bd64647211 */ /* 0x000fc400078fd8ff */
[-C--:B------:R-:W-:Y:S01]  /*a850*/  LEA.HI R102, R102, R189.reuse, RZ, 0x1b ;  /* 0x000000bd66667211 */ /* 0x080fe200078fd8ff */
[----:B------:R-:W-:Y:S01]  /*a860*/  FFMA.FTZ R175, R154, UR46, -R175 ;  /* 0x0000002e9aaf7c23 */ /* 0x000fe200080108af */
[-C--:B------:R-:W-:Y:S02]  /*a870*/  LEA.HI R104, R104, R189.reuse, RZ, 0x1b ;  /* 0x000000bd68687211 */ /* 0x080fe400078fd8ff */
[-C--:B------:R-:W-:Y:S02]  /*a880*/  LEA.HI R106, R106, R189.reuse, RZ, 0x1b ;  /* 0x000000bd6a6a7211 */ /* 0x080fe400078fd8ff */
[-C--:B------:R-:W-:Y:S02]  /*a890*/  LEA.HI R108, R108, R189.reuse, RZ, 0x1b ;  /* 0x000000bd6c6c7211 */ /* 0x080fe400078fd8ff */
[-C--:B------:R-:W-:Y:S02]  /*a8a0*/  LEA.HI R120, R120, R189.reuse, RZ, 0x1b ;  /* 0x000000bd78787211 */ /* 0x080fe400078fd8ff */
[----:B------:R-:W-:-:S02]  /*a8b0*/  LEA.HI R122, R122, R189, RZ, 0x1b ;  /* 0x000000bd7a7a7211 */ /* 0x000fc400078fd8ff */
[-C--:B------:R-:W-:Y:S02]  /*a8c0*/  LEA.HI R124, R124, R189.reuse, RZ, 0x1b ;  /* 0x000000bd7c7c7211 */ /* 0x080fe400078fd8ff */
        /* <DEDUP_REMOVED lines=18> */
[----:B------:R-:W-:Y:S02]  /*a9f0*/  LEA.HI R129, R164, R189, RZ, 0x1b ;  /* 0x000000bda4817211 */ /* 0x000fe400078fd8ff */
[----:B------:R-:W-:Y:S01]  /*aa00*/  LEA R169, R168, UR28, 0x2 ;  /* 0x0000001ca8a97c11 */ /* 0x000fe2000f8e10ff */
[----:B------:R-:W-:Y:S01]  /*aa10*/  BAR.SYNC.DEFER_BLOCKING 0x0 ;  /* 0x0000000000007b1d */ /* 0x000fe20000010000 */
[----:B------:R-:W-:Y:S02]  /*aa20*/  LEA R164, R70, UR28, 0x2 ;  /* 0x0000001c46a47c11 */ /* 0x000fe4000f8e10ff */
[----:B------:R-:W-:Y:S02]  /*aa30*/  LEA R162, R98, UR28, 0x2 ;  /* 0x0000001c62a27c11 */ /* 0x000fe4000f8e10ff */
[----:B------:R-:W-:-:S02]  /*aa40*/  LEA R160, R72, UR28, 0x2 ;  /* 0x0000001c48a07c11 */ /* 0x000fc4000f8e10ff */
[----:B------:R-:W-:Y:S02]  /*aa50*/  LEA R158, R74, UR28, 0x2 ;  /* 0x0000001c4a9e7c11 */ /* 0x000fe4000f8e10ff */
[----:B------:R-:W-:Y:S02]  /*aa60*/  LEA R156, R100, UR28, 0x2 ;  /* 0x0000001c649c7c11 */ /* 0x000fe4000f8e10ff */
[----:B------:R-:W-:Y:S02]  /*aa70*/  LEA R152, R102, UR28, 0x2 ;  /* 0x0000001c66987c11 */ /* 0x000fe4000f8e10ff */
[----:B------:R-:W-:Y:S02]  /*aa80*/  LEA R148, R104, UR28, 0x2 ;  /* 0x0000001c68947c11 */ /* 0x000fe4000f8e10ff */
[----:B------:R-:W-:Y:S02]  /*aa90*/  LEA R146, R106, UR28, 0x2 ;  /* 0x0000001c6a927c11 */ /* 0x000fe4000f8e10ff */
[----:B------:R-:W-:-:S02]  /*aaa0*/  LEA R144, R108, UR28, 0x2 ;  /* 0x0000001c6c907c11 */ /* 0x000fc4000f8e10ff */
[----:B------:R-:W-:Y:S02]  /*aab0*/  LEA R142, R120, UR28, 0x2 ;  /* 0x0000001c788e7c11 */ /* 0x000fe4000f8e10ff */
[----:B------:R-:W-:Y:S02]  /*aac0*/  LEA R140, R122, UR28, 0x2 ;  /* 0x0000001c7a8c7c11 */ /* 0x000fe4000f8e10ff */
[----:B------:R-:W-:Y:S01]  /*aad0*/  LEA R138, R124, UR28, 0x2 ;  /* 0x0000001c7c8a7c11 */ /* 0x000fe2000f8e10ff */
[----:B------:R-:W0:Y:S01]  /*aae0*/  LDS R169, [R169+0x8400] ;  /* 0x00840000a9a97984 */ /* 0x000e220000000800 */
[----:B------:R-:W-:Y:S02]  /*aaf0*/  LEA R136, R126, UR28, 0x2 ;  /* 0x0000001c7e887c11 */ /* 0x000fe4000f8e10ff */
[----:B------:R-:W-:Y:S01]  /*ab00*/  LEA R134, R128, UR28, 0x2 ;  /* 0x0000001c80867c11 */ /* 0x000fe2000f8e10ff */
[----:B------:R-:W1:Y:S01]  /*ab10*/  LDS R167, [R164+0x8600] ;  /* 0x00860000a4a77984 */ /* 0x000e620000000800 */
[----:B------:R-:W-:-:S02]  /*ab20*/  LEA R132, R130, UR28, 0x2 ;  /* 0x0000001c82847c11 */ /* 0x000fc4000f8e10ff */
[----:B------:R-:W-:Y:S01]  /*ab30*/  LEA R166, R166, UR28, 0x2 ;  /* 0x0000001ca6a67c11 */ /* 0x000fe2000f8e10ff */
[----:B------:R-:W2:Y:S01]  /*ab40*/  LDS R165, [R162+0x8800] ;  /* 0x00880000a2a57984 */ /* 0x000ea20000000800 */
[----:B------:R-:W-:Y:S02]  /*ab50*/  LEA R130, R69, UR28, 0x2 ;  /* 0x0000001c45827c11 */ /* 0x000fe4000f8e10ff */
[----:B------:R-:W-:Y:S01]  /*ab60*/  LEA R128, R71, UR28, 0x2 ;  /* 0x0000001c47807c11 */ /* 0x000fe2000f8e10ff */
[----:B------:R-:W0:Y:S01]  /*ab70*/  LDS R163, [R160+0x8a00] ;  /* 0x008a0000a0a37984 */ /* 0x000e220000000800 */
[----:B------:R-:W-:Y:S02]  /*ab80*/  LEA R126, R73, UR28, 0x2 ;  /* 0x0000001c497e7c11 */ /* 0x000fe4000f8e10ff */
[----:B------:R-:W-:Y:S01]  /*ab90*/  LEA R124, R97, UR28, 0x2 ;  /* 0x0000001c617c7c11 */ /* 0x000fe2000f8e10ff */
[----:B------:R-:W0:Y:S01]  /*aba0*/  LDS R161, [R166+0x8c00] ;  /* 0x008c0000a6a17984 */ /* 0x000e220000000800 */
[----:B------:R-:W-:-:S02]  /*abb0*/  LEA R122, R99, UR28, 0x2 ;  /* 0x0000001c637a7c11 */ /* 0x000fc4000f8e10ff */
[----:B------:R-:W-:Y:S01]  /*abc0*/  LEA R120, R101, UR28, 0x2 ;  /* 0x0000001c65787c11 */ /* 0x000fe2000f8e10ff */
[----:B------:R-:W0:Y:S01]  /*abd0*/  LDS R159, [R158+0x8e00] ;  /* 0x008e00009e9f7984 */ /* 0x000e220000000800 */
        /* <DEDUP_REMOVED lines=13> */
[----:B------:R-:W-:Y:S01]  /*acb0*/  MOV R171, UR32 ;  /* 0x0000002000ab7c02 */ /* 0x000fe20008000f00 */
[----:B------:R-:W0:Y:S01]  /*acc0*/  LDS R143, [R144+0x9800] ;  /* 0x00980000908f7984 */ /* 0x000e220000000800 */
[----:B------:R-:W-:-:S02]  /*acd0*/  LEA R179, R168, UR49, 0x2 ;  /* 0x00000031a8b37c11 */ /* 0x000fc4000f8e10ff */
[----:B------:R-:W-:Y:S01]  /*ace0*/  LEA R64, R171, -R64, 0x1 ;  /* 0x80000040ab407211 */ /* 0x000fe200078e08ff */
[----:B------:R-:W0:Y:S01]  /*acf0*/  LDS R141, [R142+0x9a00] ;  /* 0x009a00008e8d7984 */ /* 0x000e220000000800 */
[----:B------:R-:W-:Y:S02]  /*ad00*/  FMUL.FTZ R171, R154, UR33 ;  /* 0x000000219aab7c20 */ /* 0x000fe40008410000 */
[C---:B------:R-:W-:Y:S01]  /*ad10*/  ISETP.GE.AND P2, PT, R64.reuse, 0x1, PT ;  /* 0x000000014000780c */ /* 0x040fe20003f46270 */
[----:B------:R-:W0:Y:S01]  /*ad20*/  LDS R139, [R140+0x9c00] ;  /* 0x009c00008c8b7984 */ /* 0x000e220000000800 */
[----:B------:R-:W-:Y:S01]  /*ad30*/  ISETP.GE.AND P3, PT, R64, 0x81, PT ;  /* 0x000000814000780c */ /* 0x000fe20003f66270 */
[----:B------:R-:W-:Y:S02]  /*ad40*/  FFMA.FTZ R171, R76, UR46, R171 ;  /* 0x0000002e4cab7c23 */ /* 0x000fe400080100ab */
[----:B------:R-:W0:Y:S04]  /*ad50*/  LDS R137, [R138+0x9e00] ;  /* 0x009e00008a897984 */ /* 0x000e280000000800 */
        /* <DEDUP_REMOVED lines=18> */
[----:B------:R5:W-:Y:S04]  /*ae80*/  STS [R67+0xc610], R172 ;  /* 0x00c610ac43007388 */ /* 0x000be80000000800 */
[----:B------:R3:W-:Y:S04]  /*ae90*/  STS [R67+0xc60c], R170 ;  /* 0x00c60caa43007388 */ /* 0x0007e80000000800 */
[----:B------:R4:W-:Y:S01]  /*aea0*/  STS [R67+0xc61c], R174 ;  /* 0x00c61cae43007388 */ /* 0x0009e20000000800 */
[----:B-----5:R-:W-:-:S03]  /*aeb0*/  FMUL.FTZ R172, R10, R209 ;  /* 0x000000d10aac7220 */ /* 0x020fc60000410000 */
[----:B------:R5:W-:Y:S01]  /*aec0*/  STS [R67+0xc620], R176 ;  /* 0x00c620b043007388 */ /* 0x000be20000000800 */
[----:B---3--:R-:W-:-:S03]  /*aed0*/  FMUL.FTZ R170, R11, -R211 ;  /* 0x800000d30baa7220 */ /* 0x008fc60000410000 */
[----:B------:R3:W-:Y:S01]  /*aee0*/  STS [R67+0xc630], R172 ;  /* 0x00c630ac43007388 */ /* 0x0007e20000000800 */
[----:B----4-:R-:W-:-:S03]  /*aef0*/  FMUL.FTZ R174, R9, -R207 ;  /* 0x800000cf09ae7220 */ /* 0x010fc60000410000 */
[----:B------:R4:W-:Y:S01]  /*af00*/  STS [R67+0xc62c], R170 ;  /* 0x00c62caa43007388 */ /* 0x0009e20000000800 */
[----:B-----5:R-:W-:-:S03]  /*af10*/  FMUL.FTZ R176, R8, R205 ;  /* 0x000000cd08b07220 */ /* 0x020fc60000410000 */
[----:B------:R5:W-:Y:S01]  /*af20*/  STS [R67+0xc63c], R174 ;  /* 0x00c63cae43007388 */ /* 0x000be20000000800 */
[----:B---3--:R-:W-:-:S03]  /*af30*/  FMUL.FTZ R172, R6, -R201 ;  /* 0x800000c906ac7220 */ /* 0x008fc60000410000 */
[----:B------:R3:W-:Y:S01]  /*af40*/  STS [R67+0xc640], R176 ;  /* 0x00c640b043007388 */ /* 0x0007e20000000800 */
[----:B----4-:R-:W-:-:S03]  /*af50*/  FMUL.FTZ R170, R7, -R203 ;  /* 0x800000cb07aa7220 */ /* 0x010fc60000410000 */
[----:B------:R4:W-:Y:S01]  /*af60*/  STS [R67+0xc654], R172 ;  /* 0x00c654ac43007388 */ /* 0x0009e20000000800 */
[----:B-----5:R-:W-:-:S03]  /*af70*/  FMUL.FTZ R174, R5, -R199 ;  /* 0x800000c705ae7220 */ /* 0x020fc60000410000 */
[----:B------:R5:W-:Y:S01]  /*af80*/  STS [R67+0xc658], R198 ;  /* 0x00c658c643007388 */ /* 0x000be20000000800 */
[----:B---3--:R-:W-:-:S03]  /*af90*/  FMUL.FTZ R176, R4, -R197 ;  /* 0x800000c504b07220 */ /* 0x008fc60000410000 */
[----:B------:R3:W-:Y:S01]  /*afa0*/  STS [R67+0xc64c], R170 ;  /* 0x00c64caa43007388 */ /* 0x0007e20000000800 */
[----:B----4-:R-:W-:-:S03]  /*afb0*/  FMUL.FTZ R172, R2, -R193 ;  /* 0x800000c102ac7220 */ /* 0x010fc60000410000 */
[----:B------:R-:W-:Y:S01]  /*afc0*/  STS [R67+0xc600], R220 ;  /* 0x00c600dc43007388 */ /* 0x000fe20000000800 */
[----:B-----5:R-:W-:-:S03]  /*afd0*/  FMUL.FTZ R198, R0, -R191 ;  /* 0x800000bf00c67220 */ /* 0x020fc60000410000 */
[----:B------:R-:W-:Y:S01]  /*afe0*/  STS [R67+0xc604], R222 ;  /* 0x00c604de43007388 */ /* 0x000fe20000000800 */
[----:B---3--:R-:W-:-:S03]  /*aff0*/  FMUL.FTZ R170, R155, UR33 ;  /* 0x000000219baa7c20 */ /* 0x008fc60008410000 */
[----:B------:R-:W-:Y:S01]  /*b000*/  STS [R67+0xc608], R218 ;  /* 0x00c608da43007388 */ /* 0x000fe20000000800 */
[----:B------:R-:W-:Y:S01]  /*b010*/  FFMA.FTZ R173, R75, UR46, -R170 ;  /* 0x0000002e4bad7c23 */ /* 0x000fe200080108aa */
[----:B------:R-:W-:Y:S02]  /*b020*/  FMUL.FTZ R170, R77, UR33 ;  /* 0x000000214daa7c20 */ /* 0x000fe40008410000 */
[----:B------:R-:W-:Y:S02]  /*b030*/  STS [R67+0xc614], R216 ;  /* 0x00c614d843007388 */ /* 0x000fe40000000800 */
[----:B------:R-:W-:Y:S02]  /*b040*/  FFMA.FTZ R170, R151, UR46, R170 ;  /* 0x0000002e97aa7c23 */ /* 0x000fe400080100aa */
        /* <DEDUP_REMOVED lines=11> */
[----:B---3--:R-:W-:-:S03]  /*b100*/  FMUL.FTZ R174, R75, UR33 ;  /* 0x000000214bae7c20 */ /* 0x008fc60008410000 */
[----:B------:R-:W-:Y:S01]  /*b110*/  STS [R67+0xc668], R194 ;  /* 0x00c668c243007388 */ /* 0x000fe20000000800 */
[----:B------:R-:W-:-:S03]  /*b120*/  FFMA.FTZ R174, R155, UR46, R174 ;  /* 0x0000002e9bae7c23 */ /* 0x000fc600080100ae */
[----:B------:R3:W-:Y:S01]  /*b130*/  STS [R67+0xc66c], R180 ;  /* 0x00c66cb443007388 */ /* 0x0007e20000000800 */
[----:B----4-:R-:W-:Y:S01]  /*b140*/  FMUL.FTZ R176, R118, R75 ;  /* 0x0000004b76b07220 */ /* 0x010fe20000410000 */
[----:B------:R-:W-:Y:S02]  /*b150*/  FMUL.FTZ R75, R78, UR33 ;  /* 0x000000214e4b7c20 */ /* 0x000fe40008410000 */
[----:B------:R-:W-:Y:S01]  /*b160*/  STS [R67+0xc670], R192 ;  /* 0x00c670c043007388 */ /* 0x000fe20000000800 */
[----:B------:R-:W-:Y:S01]  /*b170*/  FMUL.FTZ R118, R87, UR33 ;  /* 0x0000002157767c20 */ /* 0x000fe20008410000 */
[----:B------:R-:W-:Y:S02]  /*b180*/  FFMA.FTZ R75, R150, UR46, -R75 ;  /* 0x0000002e964b7c23 */ /* 0x000fe4000801084b */
[----:B------:R4:W-:Y:S01]  /*b190*/  STS [R67+0xc674], R172 ;  /* 0x00c674ac43007388 */ /* 0x0009e20000000800 */
[C---:B------:R-:W-:Y:S01]  /*b1a0*/  FFMA.FTZ R118, R147.reuse, UR46, R118 ;  /* 0x0000002e93767c23 */ /* 0x040fe20008010076 */
[----:B---3--:R-:W-:-:S02]  /*b1b0*/  FMUL.FTZ R180, R147, UR33 ;  /* 0x0000002193b47c20 */ /* 0x008fc40008410000 */
[----:B------:R-:W-:Y:S04]  /*b1c0*/  STS [R67+0xc678], R190 ;  /* 0x00c678be43007388 */ /* 0x000fe80000000800 */
[----:B------:R3:W-:Y:S01]  /*b1d0*/  STS [R67+0xc67c], R198 ;  /* 0x00c67cc643007388 */ /* 0x0007e20000000800 */
[----:B----4-:R-:W-:-:S04]  /*b1e0*/  FMUL.FTZ R172, R151, UR33 ;  /* 0x0000002197ac7c20 */ /* 0x010fc80008410000 */
[----:B------:R-:W-:Y:S01]  /*b1f0*/  FFMA.FTZ R172, R77, UR46, -R172 ;  /* 0x0000002e4dac7c23 */ /* 0x000fe200080108ac */
[----:B---3--:R-:W-:-:S04]  /*b200*/  FMUL.FTZ R67, R150, UR33 ;  /* 0x0000002196437c20 */ /* 0x008fc80008410000 */
[----:B------:R-:W-:Y:S01]  /*b210*/  FFMA.FTZ R168, R78, UR46, R67 ;  /* 0x0000002e4ea87c23 */ /* 0x000fe20008010043 */
[----:B------:R-:W-:Y:S01]  /*b220*/  FFMA.FTZ R67, R87, UR46, -R180 ;  /* 0x0000002e57437c23 */ /* 0x000fe200080108b4 */
[----:B------:R-:W-:Y:S06]  /*b230*/  BAR.SYNC.DEFER_BLOCKING 0x0 ;  /* 0x0000000000007b1d */ /* 0x000fec0000010000 */
[----:B012---:R-:W-:Y:S05]  /*b240*/  @!P2 BRA `(.L_x_2302) ;  /* 0x00000000000ca947 */ /* 0x007fea0003800000 */
[----:B------:R-:W0:Y:S04]  /*b250*/  LDS R179, [R179+0x4200] ;  /* 0x00420000b3b37984 */ /* 0x000e280000000800 */
[----:B------:R1:W-:Y:S04]  /*b260*/  REDG.E.ADD.F32.FTZ.RN.STRONG.GPU desc[UR26][R60.64], R169 ;  /* 0x000000a93c0079a6 */ /* 0x0003e8000c12f31a */
[----:B0-----:R1:W-:Y:S02]  /*b270*/  REDG.E.ADD.F32.FTZ.RN.STRONG.GPU desc[UR26][R62.64], R179 ;  /* 0x000000b33e0079a6 */ /* 0x0013e4000c12f31a */
.L_x_2302:
[----:B------:R-:W-:Y:S05]  /*b280*/  BSYNC.RECONVERGENT B0 ;  /* 0x0000000000007941 */ /* 0x000fea0003800200 */
.L_x_2301:
[----:B-1----:R0:W1:Y:S01]  /*b290*/  LDS R169, [R164+0xc800] ;  /* 0x00c80000a4a97984 */ /* 0x0020620000000800 */
[----:B------:R-:W-:Y:S04]  /*b2a0*/  BSSY.RECONVERGENT B0, `(.L_x_2303) ;  /* 0x0000004000007945 */ /* 0x000fe80003800200 */
[----:B------:R-:W-:Y:S05]  /*b2b0*/  @!P3 BRA `(.L_x_2304) ;  /* 0x000000000008b947 */ /* 0x000fea0003800000 */
[----:B------:R2:W-:Y:S04]  /*b2c0*/  REDG.E.ADD.F32.FTZ.RN.STRONG.GPU desc[UR26][R60.64+0x200], R167 ;  /* 0x000200a73c0079a6 */ /* 0x0005e8000c12f31a */
[----:B-1----:R2:W-:Y:S02]  /*b2d0*/  REDG.E.ADD.F32.FTZ.RN.STRONG.GPU desc[UR26][R62.64+0x200], R169 ;  /* 0x000200a93e0079a6 */ /* 0x0025e4000c12f31a */
.L_x_2304:
[----:B------:R-:W-:Y:S05]  /*b2e0*/  BSYNC.RECONVERGENT B0 ;  /* 0x0000000000007941 */ /* 0x000fea0003800200 */
.L_x_2303:
[----:B--2---:R2:W3:Y:S01]  /*b2f0*/  LDS R167, [R162+0xca00] ;  /* 0x00ca0000a2a77984 */ /* 0x0044e20000000800 */
[C---:B------:R-:W-:Y:S01]  /*b300*/  ISETP.GE.AND P6, PT, R64.reuse, 0x101, PT ;  /* 0x000001014000780c */ /* 0x040fe20003fc6270 */
[----:B------:R-:W-:Y:S01]  /*b310*/  BSSY.RECONVERGENT B0, `(.L_x_2305) ;  /* 0x0000008000007945 */ /* 0x000fe20003800200 */
[C---:B------:R-:W-:Y:S02]  /*b320*/  ISETP.GE.AND P2, PT, R64.reuse, 0x181, PT ;  /* 0x000001814000780c */ /* 0x040fe40003f46270 */
[C---:B------:R-:W-:Y:S02]  /*b330*/  ISETP.GE.AND P3, PT, R64.reuse, 0x201, PT ;  /* 0x000002014000780c */ /* 0x040fe40003f66270 */
[C---:B------:R-:W-:Y:S02]  /*b340*/  ISETP.GE.AND P4, PT, R64.reuse, 0x281, PT ;  /* 0x000002814000780c */ /* 0x040fe40003f86270 */
[----:B------:R-:W-:-:S05]  /*b350*/  ISETP.GE.AND P5, PT, R64, 0x301, PT ;  /* 0x000003014000780c */ /* 0x000fca0003fa6270 */
[----:B--2---:R-:W-:Y:S08]  /*b360*/  @!P6 BRA `(.L_x_2306) ;  /* 0x000000000008e947 */ /* 0x004ff00003800000 */
[----:B------:R2:W-:Y:S04]  /*b370*/  REDG.E.ADD.F32.FTZ.RN.STRONG.GPU desc[UR26][R60.64+0x400], R165 ;  /* 0x000400a53c0079a6 */ /* 0x0005e8000c12f31a */
[----:B---3--:R2:W-:Y:S02]  /*b380*/  REDG.E.ADD.F32.FTZ.RN.STRONG.GPU desc[UR26][R62.64+0x400], R167 ;  /* 0x000400a73e0079a6 */ /* 0x0085e4000c12f31a */
.L_x_2306:
[----:B------:R-:W-:Y:S05]  /*b390*/  BSYNC.RECONVERGENT B0 ;  /* 0x0000000000007941 */ /* 0x000fea0003800200 */
.L_x_2305:
[----:B--2---:R2:W4:Y:S01]  /*b3a0*/  LDS R165, [R160+0xcc00] ;  /* 0x00cc0000a0a57984 */ /* 0x0045220000000800 */
[----:B------:R-:W-:Y:S04]  /*b3b0*/  BSSY.RECONVERGENT B0, `(.L_x_2307) ;  /* 0x0000004000007945 */ /* 0x000fe80003800200 */
[----:B------:R-:W-:Y:S05]  /*b3c0*/  @!P2 BRA `(.L_x_2308) ;  /* 0x000000000008a947 */ /* 0x000fea0003800000 */
[----:B------:R0:W-:Y:S04]  /*b3d0*/  REDG.E.ADD.F32.FTZ.RN.STRONG.GPU desc[UR26][R60.64+0x600], R163 ;  /* 0x000600a33c0079a6 */ /* 0x0001e8000c12f31a */
[----:B----4-:R0:W-:Y:S02]  /*b3e0*/  REDG.E.ADD.F32.FTZ.RN.STRONG.GPU desc[UR26][R62.64+0x600], R165 ;  /* 0x000600a53e0079a6 */ /* 0x0101e4000c12f31a */
.L_x_2308:
[----:B------:R-:W-:Y:S05]  /*b3f0*/  BSYNC.RECONVERGENT B0 ;  /* 0x0000000000007941 */ /* 0x000fea0003800200 */
.L_x_2307:
[----:B0-----:R0:W0:Y:S01]  /*b400*/  LDS R163, [R166+0xce00] ;  /* 0x00ce0000a6a37984 */ /* 0x0010220000000800 */
[----:B------:R-:W-:Y:S04]  /*b410*/  BSSY.RECONVERGENT B0, `(.L_x_2309) ;  /* 0x0000004000007945 */ /* 0x000fe80003800200 */
[----:B------:R-:W-:Y:S05]  /*b420*/  @!P3 BRA `(.L_x_2310) ;  /* 0x000000000008b947 */ /* 0x000fea0003800000 */
[----:B------:R1:W-:Y:S04]  /*b430*/  REDG.E.ADD.F32.FTZ.RN.STRONG.GPU desc[UR26][R60.64+0x800], R161 ;  /* 0x000800a13c0079a6 */ /* 0x0003e8000c12f31a */
[----:B0-----:R0:W-:Y:S02]  /*b440*/  REDG.E.ADD.F32.FTZ.RN.STRONG.GPU desc[UR26][R62.64+0x800], R163 ;  /* 0x000800a33e0079a6 */ /* 0x0011e4000c12f31a */
.L_x_2310:
[----:B------:R-:W-:Y:S05]  /*b450*/  BSYNC.RECONVERGENT B0 ;  /* 0x0000000000007941 */ /* 0x000fea0003800200 */
.L_x_2309:
[----:B-1----:R1:W0:Y:S01]  /*b460*/  LDS R161, [R158+0xd000] ;  /* 0x00d000009ea17984 */ /* 0x0022220000000800 */
[----:B------:R-:W-:Y:S04]  /*b470*/  BSSY.RECONVERGENT B0, `(.L_x_2311) ;  /* 0x0000004000007945 */ /* 0x000fe80003800200 */
[----:B------:R-:W-:Y:S05]  /*b480*/  @!P4 BRA `(.L_x_2312) ;  /* 0x000000000008c947 */ /* 0x000fea0003800000 */
[----:B------:R1:W-:Y:S04]  /*b490*/  REDG.E.ADD.F32.FTZ.RN.STRONG.GPU desc[UR26][R60.64+0xa00], R159 ;  /* 0x000a009f3c0079a6 */ /* 0x0003e8000c12f31a */
[----:B0-----:R1:W-:Y:S02]  /*b4a0*/  REDG.E.ADD.F32.FTZ.RN.STRONG.GPU desc[UR26][R62.64+0xa00], R161 ;  /* 0x000a00a13e0079a6 */ /* 0x0013e4000c12f31a */
.L_x_2312:
[----:B------:R-:W-:Y:S05]  /*b4b0*/  BSYNC.RECONVERGENT B0 ;  /* 0x0000000000007941 */ /* 0x000fea0003800200 */
.L_x_2311:
[----:B-1----:R1:W0:Y:S01]  /*b4c0*/  LDS R159, [R156+0xd200] ;  /* 0x00d200009c9f7984 */ /* 0x0022220000000800 */
[----:B------:R-:W-:Y:S04]  /*b4d0*/  BSSY.RECONVERGENT B0, `(.L_x_2313) ;  /* 0x0000004000007945 */ /* 0x000fe80003800200 */
[----:B------:R-:W-:Y:S05]  /*b4e0*/  @!P5 BRA `(.L_x_2314) ;  /* 0x000000000008d947 */ /* 0x000fea0003800000 */
[----:B------:R1:W-:Y:S04]  /*b4f0*/  REDG.E.ADD.F32.FTZ.RN.STRONG.GPU desc[UR26][R60.64+0xc00], R157 ;  /* 0x000c009d3c0079a6 */ /* 0x0003e8000c12f31a */
[----:B0-----:R1:W-:Y:S02]  /*b500*/  REDG.E.ADD.F32.FTZ.RN.STRONG.GPU desc[UR26][R62.64+0xc00], R159 ;  /* 0x000c009f3e0079a6 */ /* 0x0013e4000c12f31a */
.L_x_2314:
[----:B------:R-:W-:Y:S05]  /*b510*/  BSYNC.RECONVERGENT B0 ;  /* 0x0000000000007941 */ /* 0x000fea0003800200 */
.L_x_2313:
[----:B-1----:R1:W0:Y:S01]  /*b520*/  LDS R157, [R152+0xd400] ;  /* 0x00d40000989d7984 */ /* 0x0022220000000800 */
[C---:B------:R-:W-:Y:S01]  /*b530*/  ISETP.GE.AND P6, PT, R64.reuse, 0x381, PT ;  /* 0x000003814000780c */ /* 0x040fe20003fc6270 */
[----:B------:R-:W-:Y:S01]  /*b540*/  BSSY.RECONVERGENT B0, `(.L_x_2315) ;  /* 0x0000008000007945 */ /* 0x000fe20003800200 */
[C---:B------:R-:W-:Y:S02]  /*b550*/  ISETP.GE.AND P2, PT, R64.reuse, 0x401, PT ;  /* 0x000004014000780c */ /* 0x040fe40003f46270 */
[C---:B------:R-:W-:Y:S02]  /*b560*/  ISETP.GE.AND P3, PT, R64.reuse, 0x481, PT ;  /* 0x000004814000780c */ /* 0x040fe40003f66270 */
[C---:B------:R-:W-:Y:S02]  /*b570*/  ISETP.GE.AND P4, PT, R64.reuse, 0x501, PT ;  /* 0x000005014000780c */ /* 0x040fe40003f86270 */
[----:B------:R-:W-:-:S05]  /*b580*/  ISETP.GE.AND P5, PT, R64, 0x581, PT ;  /* 0x000005814000780c */ /* 0x000fca0003fa6270 */
[----:B-1----:R-:W-:Y:S08]  /*b590*/  @!P6 BRA `(.L_x_2316) ;  /* 0x000000000008e947 */ /* 0x002ff00003800000 */
[----:B------:R1:W-:Y:S04]  /*b5a0*/  REDG.E.ADD.F32.FTZ.RN.STRONG.GPU desc[UR26][R60.64+0xe00], R153 ;  /* 0x000e00993c0079a6 */ /* 0x0003e8000c12f31a */
[----:B0-----:R1:W-:Y:S02]  /*b5b0*/  REDG.E.ADD.F32.FTZ.RN.STRONG.GPU desc[UR26][R62.64+0xe00], R157 ;  /* 0x000e009d3e0079a6 */ /* 0x0013e4000c12f31a */
.L_x_2316:
[----:B------:R-:W-:Y:S05]  /*b5c0*/  BSYNC.RECONVERGENT B0 ;  /* 0x0000000000007941 */ /* 0x000fea0003800200 */
.L_x_2315:
[----:B-1----:R1:W0:Y:S01]  /*b5d0*/  LDS R153, [R148+0xd600] ;  /* 0x00d6000094997984 */ /* 0x0022220000000800 */
[----:B------:R-:W-:Y:S04]  /*b5e0*/  BSSY.RECONVERGENT B0, `(.L_x_2317) ;  /* 0x0000004000007945 */ /* 0x000fe80003800200 */
[----:B------:R-:W-:Y:S05]  /*b5f0*/  @!P2 BRA `(.L_x_2318) ;  /* 0x000000000008a947 */ /* 0x000fea0003800000 */
[----:B------:R1:W-:Y:S04]  /*b600*/  REDG.E.ADD.F32.FTZ.RN.STRONG.GPU desc[UR26][R60.64+0x1000], R149 ;  /* 0x001000953c0079a6 */ /* 0x0003e8000c12f31a */
[----:B0-----:R1:W-:Y:S02]  /*b610*/  REDG.E.ADD.F32.FTZ.RN.STRONG.GPU desc[UR26][R62.64+0x1000], R153 ;  /* 0x001000993e0079a6 */ /* 0x0013e4000c12f31a */
.L_x_2318:
[----:B------:R-:W-:Y:S05]  /*b620*/  BSYNC.RECONVERGENT B0 ;  /* 0x0000000000007941 */ /* 0x000fea0003800200 */
.L_x_2317:
[----:B-1----:R1:W0:Y:S01]  /*b630*/  LDS R149, [R146+0xd800] ;  /* 0x00d8000092957984 */ /* 0x0022220000000800 */
[----:B------:R-:W-:Y:S04]  /*b640*/  BSSY.RECONVERGENT B0, `(.L_x_2319) ;  /* 0x0000004000007945 */ /* 0x000fe80003800200 */
[----:B------:R-:W-:Y:S05]  /*b650*/  @!P3 BRA `(.L_x_2320) ;  /* 0x000000000008b947 */ /* 0x000fea0003800000 */
[----:B------:R1:W-:Y:S04]  /*b660*/  REDG.E.ADD.F32.FTZ.RN.STRONG.GPU desc[UR26][R60.64+0x1200], R145 ;  /* 0x001200913c0079a6 */ /* 0x0003e8000c12f31a */
[----:B0-----:R1:W-:Y:S02]  /*b670*/  REDG.E.ADD.F32.FTZ.RN.STRONG.GPU desc[UR26][R62.64+0x1200], R149 ;  /* 0x001200953e0079a6 */ /* 0x0013e4000c12f31a */
.L_x_2320:
[----:B------:R-:W-:Y:S05]  /*b680*/  BSYNC.RECONVERGENT B0 ;  /* 0x0000000000007941 */ /* 0x000fea0003800200 */
.L_x_2319:
[----:B-1----:R1:W0:Y:S01]  /*b690*/  LDS R145, [R144+0xda00] ;  /* 0x00da000090917984 */ /* 0x0022220000000800 */
[----:B------:R-:W-:Y:S04]  /*b6a0*/  BSSY.RECONVERGENT B0, `(.L_x_2321) ;  /* 0x0000004000007945 */ /* 0x000fe80003800200 */
[----:B------:R-:W-:Y:S05]  /*b6b0*/  @!P4 BRA `(.L_x_2322) ;  /* 0x000000000008c947 */ /* 0x000fea0003800000 */
[----:B------:R1:W-:Y:S04]  /*b6c0*/  REDG.E.ADD.F32.FTZ.RN.STRONG.GPU desc[UR26][R60.64+0x1400], R143 ;  /* 0x0014008f3c0079a6 */ /* 0x0003e8000c12f31a */
[----:B0-----:R1:W-:Y:S02]  /*b6d0*/  REDG.E.ADD.F32.FTZ.RN.STRONG.GPU desc[UR26][R62.64+0x1400], R145 ;  /* 0x001400913e0079a6 */ /* 0x0013e4000c12f31a */
.L_x_2322:
[----:B------:R-:W-:Y:S05]  /*b6e0*/  BSYNC.RECONVERGENT B0 ;  /* 0x0000000000007941 */ /* 0x000fea0003800200 */
.L_x_2321:
[----:B-1----:R1:W0:Y:S01]  /*b6f0*/  LDS R143, [R142+0xdc00] ;  /* 0x00dc00008e8f7984 */ /* 0x0022220000000800 */
[----:B------:R-:W-:Y:S04]  /*b700*/  BSSY.RECONVERGENT B0, `(.L_x_2323) ;  /* 0x0000004000007945 */ /* 0x000fe80003800200 */
[----:B------:R-:W-:Y:S05]  /*b710*/  @!P5 BRA `(.L_x_2324) ;  /* 0x000000000008d947 */ /* 0x000fea0003800000 */
[----:B------:R1:W-:Y:S04]  /*b720*/  REDG.E.ADD.F32.FTZ.RN.STRONG.GPU desc[UR26][R60.64+0x1600], R141 ;  /* 0x0016008d3c0079a6 */ /* 0x0003e8000c12f31a */
[----:B0-----:R1:W-:Y:S02]  /*b730*/  REDG.E.ADD.F32.FTZ.RN.STRONG.GPU desc[UR26][R62.64+0x1600], R143 ;  /* 0x0016008f3e0079a6 */ /* 0x0013e4000c12f31a */
.L_x_2324:
[----:B------:R-:W-:Y:S05]  /*b740*/  BSYNC.RECONVERGENT B0 ;  /* 0x0000000000007941 */ /* 0x000fea0003800200 */
.L_x_2323:
        /* <DEDUP_REMOVED lines=10> */
.L_x_2326:
[----:B------:R-:W-:Y:S05]  /*b7f0*/  BSYNC.RECONVERGENT B0 ;  /* 0x0000000000007941 */ /* 0x000fea0003800200 */
.L_x_2325:
[----:B-1----:R1:W0:Y:S01]  /*b800*/  LDS R139, [R138+0xe000] ;  /* 0x00e000008a8b7984 */ /* 0x0022220000000800 */
[----:B------:R-:W-:Y:S04]  /*b810*/  BSSY.RECONVERGENT B0, `(.L_x_2327) ;  /* 0x0000004000007945 */ /* 0x000fe80003800200 */
[----:B------:R-:W-:Y:S05]  /*b820*/  @!P2 BRA `(.L_x_2328) ;  /* 0x000000000008a947 */ /* 0x000fea0003800000 */
[----:B------:R1:W-:Y:S04]  /*b830*/  REDG.E.ADD.F32.FTZ.RN.STRONG.GPU desc[UR26][R60.64+0x1a00], R137 ;  /* 0x001a00893c0079a6 */ /* 0x0003e8000c12f31a */
[----:B0-----:R1:W-:Y:S02]  /*b840*/  REDG.E.ADD.F32.FTZ.RN.STRONG.GPU desc[UR26][R62.64+0x1a00], R139 ;  /* 0x001a008b3e0079a6 */ /* 0x0013e4000c12f31a */
.L_x_2328:
[----:B------:R-:W-:Y:S05]  /*b850*/  BSYNC.RECONVERGENT B0 ;  /* 0x0000000000007941 */ /* 0x000fea0003800200 */
.L_x_2327:
[----:B-1----:R1:W0:Y:S01]  /*b860*/  LDS R137, [R136+0xe200] ;  /* 0x00e2000088897984 */ /* 0x0022220000000800 */
[----:B------:R-:W-:Y:S04]  /*b870*/  BSSY.RECONVERGENT B0, `(.L_x_2329) ;  /* 0x0000004000007945 */ /* 0x000fe80003800200 */
[----:B------:R-:W-:Y:S05]  /*b880*/  @!P3 BRA `(.L_x_2330) ;  /* 0x000000000008b947 */ /* 0x000fea0003800000 */
[----:B------:R1:W-:Y:S04]  /*b890*/  REDG.E.ADD.F32.FTZ.RN.STRONG.GPU desc[UR26][R60.64+0x1c00], R135 ;  /* 0x001c00873c0079a6 */ /* 0x0003e8000c12f31a */
[----:B0-----:R1:W-:Y:S02]  /*b8a0*/  REDG.E.ADD.F32.FTZ.RN.STRONG.GPU desc[UR26][R62.64+0x1c00], R137 ;  /* 0x001c00893e0079a6 */ /* 0x0013e4000c12f31a */
.L_x_2330:
[----:B------:R-:W-:Y:S05]  /*b8b0*/  BSYNC.RECONVERGENT B0 ;  /* 0x0000000000007941 */ /* 0x000fea0003800200 */
.L_x_2329:
[----:B-1----:R1:W0:Y:S01]  /*b8c0*/  LDS R135, [R134+0xe400] ;  /* 0x00e4000086877984 */ /* 0x0022220000000800 */
[----:B------:R-:W-:Y:S04]  /*b8d0*/  BSSY.RECONVERGENT B0, `(.L_x_2331) ;  /* 0x0000004000007945 */ /* 0x000fe80003800200 */
[----:B------:R-:W-:Y:S05]  /*b8e0*/  @!P4 BRA `(.L_x_2332) ;  /* 0x000000000008c947 */ /* 0x000fea0003800000 */
[----:B------:R1:W-:Y:S04]  /*b8f0*/  REDG.E.ADD.F32.FTZ.RN.STRONG.GPU desc[UR26][R60.64+0x1e00], R133 ;  /* 0x001e00853c0079a6 */ /* 0x0003e8000c12f31a */
[----:B0-----:R1:W-:Y:S02]  /*b900*/  REDG.E.ADD.F32.FTZ.RN.STRONG.GPU desc[UR26][R62.64+0x1e00], R135 ;  /* 0x001e00873e0079a6 */ /* 0x0013e4000c12f31a */
.L_x_2332:
[----:B------:R-:W-:Y:S05]  /*b910*/  BSYNC.RECONVERGENT B0 ;  /* 0x0000000000007941 */ /* 0x000fea0003800200 */
.L_x_2331:
[----:B-1----:R1:W0:Y:S01]  /*b920*/  LDS R133, [R132+0xe600] ;  /* 0x00e6000084857984 */ /* 0x0022220000000800 */
[----:B------:R-:W-:Y:S04]  /*b930*/  BSSY.RECONVERGENT B0, `(.L_x_2333) ;  /* 0x0000004000007945 */ /* 0x000fe80003800200 */
[----:B------:R-:W-:Y:S05]  /*b940*/  @!P5 BRA `(.L_x_2334) ;  /* 0x000000000008d947 */ /* 0x000fea0003800000 */
[----:B------:R1:W-:Y:S04]  /*b950*/  REDG.E.ADD.F32.FTZ.RN.STRONG.GPU desc[UR26][R60.64+0x2000], R131 ;  /* 0x002000833c0079a6 */ /* 0x0003e8000c12f31a */
[----:B0-----:R1:W-:Y:S02]  /*b960*/  REDG.E.ADD.F32.FTZ.RN.STRONG.GPU desc[UR26][R62.64+0x2000], R133 ;  /* 0x002000853e0079a6 */ /* 0x0013e4000c12f31a */
.L_x_2334:
[----:B------:R-:W-:Y:S05]  /*b970*/  BSYNC.RECONVERGENT B0 ;  /* 0x0000000000007941 */ /* 0x000fea0003800200 */
.L_x_2333:
        /* <DEDUP_REMOVED lines=10> */
.L_x_2336:
[----:B------:R-:W-:Y:S05]  /*ba20*/  BSYNC.RECONVERGENT B0 ;  /* 0x0000000000007941 */ /* 0x000fea0003800200 */
.L_x_2335:
[----:B-1----:R1:W0:Y:S01]  /*ba30*/  LDS R129, [R128+0xea00] ;  /* 0x00ea000080817984 */ /* 0x0022220000000800 */
[----:B------:R-:W-:Y:S04]  /*ba40*/  BSSY.RECONVERGENT B0, `(.L_x_2337) ;  /* 0x0000004000007945 */ /* 0x000fe80003800200 */
[----:B------:R-:W-:Y:S05]  /*ba50*/  @!P2 BRA `(.L_x_2338) ;  /* 0x000000000008a947 */ /* 0x000fea0003800000 */
[----:B------:R1:W-:Y:S04]  /*ba60*/  REDG.E.ADD.F32.FTZ.RN.STRONG.GPU desc[UR26][R60.64+0x2400], R127 ;  /* 0x0024007f3c0079a6 */ /* 0x0003e8000c12f31a */
[----:B0-----:R1:W-:Y:S02]  /*ba70*/  REDG.E.ADD.F32.FTZ.RN.STRONG.GPU desc[UR26][R62.64+0x2400], R129 ;  /* 0x002400813e0079a6 */ /* 0x0013e4000c12f31a */
.L_x_2338:
[----:B------:R-:W-:Y:S05]  /*ba80*/  BSYNC.RECONVERGENT B0 ;  /* 0x0000000000007941 */ /* 0x000fea0003800200 */
.L_x_2337:
[----:B-1----:R1:W0:Y:S01]  /*ba90*/  LDS R127, [R126+0xec00] ;  /* 0x00ec00007e7f7984 */ /* 0x0022220000000800 */
[----:B------:R-:W-:Y:S04]  /*baa0*/  BSSY.RECONVERGENT B0, `(.L_x_2339) ;  /* 0x0000004000007945 */ /* 0x000fe80003800200 */
[----:B------:R-:W-:Y:S05]  /*bab0*/  @!P3 BRA `(.L_x_2340) ;  /* 0x000000000008b947 */ /* 0x000fea0003800000 */
[----:B------:R1:W-:Y:S04]  /*bac0*/  REDG.E.ADD.F32.FTZ.RN.STRONG.GPU desc[UR26][R60.64+0x2600], R125 ;  /* 0x0026007d3c0079a6 */ /* 0x0003e8000c12f31a */
[----:B0-----:R1:W-:Y:S02]  /*bad0*/  REDG.E.ADD.F32.FTZ.RN.STRONG.GPU desc[UR26][R62.64+0x2600], R127 ;  /* 0x0026007f3e0079a6 */ /* 0x0013e4000c12f31a */
.L_x_2340:
[----:B------:R-:W-:Y:S05]  /*bae0*/  BSYNC.RECONVERGENT B0 ;  /* 0x0000000000007941 */ /* 0x000fea0003800200 */
.L_x_2339:
[----:B-1----:R1:W0:Y:S01]  /*baf0*/  LDS R125, [R124+0xee00] ;  /* 0x00ee00007c7d7984 */ /* 0x0022220000000800 */
[----:B------:R-:W-:Y:S04]  /*bb00*/  BSSY.RECONVERGENT B0, `(.L_x_2341) ;  /* 0x0000004000007945 */ /* 0x000fe80003800200 */
[----:B------:R-:W-:Y:S05]  /*bb10*/  @!P4 BRA `(.L_x_2342) ;  /* 0x000000000008c947 */ /* 0x000fea0003800000 */
[----:B------:R1:W-:Y:S04]  /*bb20*/  REDG.E.ADD.F32.FTZ.RN.STRONG.GPU desc[UR26][R60.64+0x2800], R123 ;  /* 0x0028007b3c0079a6 */ /* 0x0003e8000c12f31a */
[----:B0-----:R1:W-:Y:S02]  /*bb30*/  REDG.E.ADD.F32.FTZ.RN.STRONG.GPU desc[UR26][R62.64+0x2800], R125 ;  /* 0x0028007d3e0079a6 */ /* 0x0013e4000c12f31a */
.L_x_2342:
[----:B------:R-:W-:Y:S05]  /*bb40*/  BSYNC.RECONVERGENT B0 ;  /* 0x0000000000007941 */ /* 0x000fea0003800200 */
.L_x_2341:
[----:B-1----:R1:W0:Y:S01]  /*bb50*/  LDS R123, [R122+0xf000] ;  /* 0x00f000007a7b7984 */ /* 0x0022220000000800 */
[----:B------:R-:W-:Y:S04]  /*bb60*/  BSSY.RECONVERGENT B0, `(.L_x_2343) ;  /* 0x0000004000007945 */ /* 0x000fe80003800200 */
[----:B------:R-:W-:Y:S05]  /*bb70*/  @!P5 BRA `(.L_x_2344) ;  /* 0x000000000008d947 */ /* 0x000fea0003800000 */
[----:B------:R1:W-:Y:S04]  /*bb80*/  REDG.E.ADD.F32.FTZ.RN.STRONG.GPU desc[UR26][R60.64+0x2a00], R121 ;  /* 0x002a00793c0079a6 */ /* 0x0003e8000c12f31a */
[----:B0-----:R1:W-:Y:S02]  /*bb90*/  REDG.E.ADD.F32.FTZ.RN.STRONG.GPU desc[UR26][R62.64+0x2a00], R123 ;  /* 0x002a007b3e0079a6 */ /* 0x0013e4000c12f31a */
.L_x_2344:
[----:B------:R-:W-:Y:S05]  /*bba0*/  BSYNC.RECONVERGENT B0 ;  /* 0x0000000000007941 */ /* 0x000fea0003800200 */
.L_x_2343:
        /* <DEDUP_REMOVED lines=10> */
.L_x_2346:
[----:B------:R-:W-:Y:S05]  /*bc50*/  BSYNC.RECONVERGENT B0 ;  /* 0x0000000000007941 */ /* 0x000fea0003800200 */
.L_x_2345:
[----:B-1----:R1:W0:Y:S01]  /*bc60*/  LDS R119, [R108+0xf400] ;  /* 0x00f400006c777984 */ /* 0x0022220000000800 */
[----:B------:R-:W-:Y:S04]  /*bc70*/  BSSY.RECONVERGENT B0, `(.L_x_2347) ;  /* 0x0000004000007945 */ /* 0x000fe80003800200 */
[----:B------:R-:W-:Y:S05]  /*bc80*/  @!P2 BRA `(.L_x_2348) ;  /* 0x000000000008a947 */ /* 0x000fea0003800000 */
[----:B------:R1:W-:Y:S04]  /*bc90*/  REDG.E.ADD.F32.FTZ.RN.STRONG.GPU desc[UR26][R60.64+0x2e00], R107 ;  /* 0x002e006b3c0079a6 */ /* 0x0003e8000c12f31a */
[----:B0-----:R1:W-:Y:S02]  /*bca0*/  REDG.E.ADD.F32.FTZ.RN.STRONG.GPU desc[UR26][R62.64+0x2e00], R119 ;  /* 0x002e00773e0079a6 */ /* 0x0013e4000c12f31a */
.L_x_2348:
[----:B------:R-:W-:Y:S05]  /*bcb0*/  BSYNC.RECONVERGENT B0 ;  /* 0x0000000000007941 */ /* 0x000fea0003800200 */
.L_x_2347:
[----:B-1----:R1:W0:Y:S01]  /*bcc0*/  LDS R107, [R106+0xf600] ;  /* 0x00f600006a6b7984 */ /* 0x0022220000000800 */
[----:B------:R-:W-:Y:S04]  /*bcd0*/  BSSY.RECONVERGENT B0, `(.L_x_2349) ;  /* 0x0000004000007945 */ /* 0x000fe80003800200 */
[----:B------:R-:W-:Y:S05]  /*bce0*/  @!P3 BRA `(.L_x_2350) ;  /* 0x000000000008b947 */ /* 0x000fea0003800000 */
[----:B------:R1:W-:Y:S04]  /*bcf0*/  REDG.E.ADD.F32.FTZ.RN.STRONG.GPU desc[UR26][R60.64+0x3000], R105 ;  /* 0x003000693c0079a6 */ /* 0x0003e8000c12f31a */
[----:B0-----:R1:W-:Y:S02]  /*bd00*/  REDG.E.ADD.F32.FTZ.RN.STRONG.GPU desc[UR26][R62.64+0x3000], R107 ;  /* 0x0030006b3e0079a6 */ /* 0x0013e4000c12f31a */
.L_x_2350:
[----:B------:R-:W-:Y:S05]  /*bd10*/  BSYNC.RECONVERGENT B0 ;  /* 0x0000000000007941 */ /* 0x000fea0003800200 */
.L_x_2349:
[----:B-1----:R1:W0:Y:S01]  /*bd20*/  LDS R105, [R104+0xf800] ;  /* 0x00f8000068697984 */ /* 0x0022220000000800 */
[----:B------:R-:W-:Y:S04]  /*bd30*/  BSSY.RECONVERGENT B0, `(.L_x_2351) ;  /* 0x0000004000007945 */ /* 0x000fe80003800200 */
[----:B------:R-:W-:Y:S05]  /*bd40*/  @!P4 BRA `(.L_x_2352) ;  /* 0x000000000008c947 */ /* 0x000fea0003800000 */
[----:B------:R1:W-:Y:S04]  /*bd50*/  REDG.E.ADD.F32.FTZ.RN.STRONG.GPU desc[UR26][R60.64+0x3200], R103 ;  /* 0x003200673c0079a6 */ /* 0x0003e8000c12f31a */
[----:B0-----:R1:W-:Y:S02]  /*bd60*/  REDG.E.ADD.F32.FTZ.RN.STRONG.GPU desc[UR26][R62.64+0x3200], R105 ;  /* 0x003200693e0079a6 */ /* 0x0013e4000c12f31a */
.L_x_2352:
[----:B------:R-:W-:Y:S05]  /*bd70*/  BSYNC.RECONVERGENT B0 ;  /* 0x0000000000007941 */ /* 0x000fea0003800200 */
.L_x_2351:
[----:B-1----:R1:W0:Y:S01]  /*bd80*/  LDS R103, [R102+0xfa00] ;  /* 0x00fa000066677984 */ /* 0x0022220000000800 */
[----:B------:R-:W-:Y:S04]  /*bd90*/  BSSY.RECONVERGENT B0, `(.L_x_2353) ;  /* 0x0000004000007945 */ /* 0x000fe80003800200 */
[----:B------:R-:W-:Y:S05]  /*bda0*/  @!P5 BRA `(.L_x_2354) ;  /* 0x000000000008d947 */ /* 0x000fea0003800000 */
[----:B------:R1:W-:Y:S04]  /*bdb0*/  REDG.E.ADD.F32.FTZ.RN.STRONG.GPU desc[UR26][R60.64+0x3400], R101 ;  /* 0x003400653c0079a6 */ /* 0x0003e8000c12f31a */
[----:B0-----:R1:W-:Y:S02]  /*bdc0*/  REDG.E.ADD.F32.FTZ.RN.STRONG.GPU desc[UR26][R62.64+0x3400], R103 ;  /* 0x003400673e0079a6 */ /* 0x0013e4000c12f31a */
.L_x_2354:
[----:B------:R-:W-:Y:S05]  /*bdd0*/  BSYNC.RECONVERGENT B0 ;  /* 0x0000000000007941 */ /* 0x000fea0003800200 */
.L_x_2353:
        /* <DEDUP_REMOVED lines=10> */
.L_x_2356:
[----:B------:R-:W-:Y:S05]  /*be80*/  BSYNC.RECONVERGENT B0 ;  /* 0x0000000000007941 */ /* 0x000fea0003800200 */
.L_x_2355:
[----:B-1----:R1:W0:Y:S01]  /*be90*/  LDS R99, [R98+0xfe00] ;  /* 0x00fe000062637984 */ /* 0x0022220000000800 */
[----:B------:R-:W-:Y:S04]  /*bea0*/  BSSY.RECONVERGENT B0, `(.L_x_2357) ;  /* 0x0000004000007945 */ /* 0x000fe80003800200 */
[----:B------:R-:W-:Y:S05]  /*beb0*/  @!P2 BRA `(.L_x_2358) ;  /* 0x000000000008a947 */ /* 0x000fea0003800000 */
[----:B------:R1:W-:Y:S04]  /*bec0*/  REDG.E.ADD.F32.FTZ.RN.STRONG.GPU desc[UR26][R60.64+0x3800], R97 ;  /* 0x003800613c0079a6 */ /* 0x0003e8000c12f31a */
[----:B0-----:R1:W-:Y:S02]  /*bed0*/  REDG.E.ADD.F32.FTZ.RN.STRONG.GPU desc[UR26][R62.64+0x3800], R99 ;  /* 0x003800633e0079a6 */ /* 0x0013e4000c12f31a */
.L_x_2358:
[----:B------:R-:W-:Y:S05]  /*bee0*/  BSYNC.RECONVERGENT B0 ;  /* 0x0000000000007941 */ /* 0x000fea0003800200 */
.L_x_2357:
[----:B-1----:R1:W0:Y:S01]  /*bef0*/  LDS R97, [R74+0x10000] ;  /* 0x010000004a617984 */ /* 0x0022220000000800 */
[----:B------:R-:W-:Y:S04]  /*bf00*/  BSSY.RECONVERGENT B0, `(.L_x_2359) ;  /* 0x0000004000007945 */ /* 0x000fe80003800200 */
[----:B------:R-:W-:Y:S05]  /*bf10*/  @!P3 BRA `(.L_x_2360) ;  /* 0x000000000008b947 */ /* 0x000fea0003800000 */
[----:B------:R1:W-:Y:S04]  /*bf20*/  REDG.E.ADD.F32.FTZ.RN.STRONG.GPU desc[UR26][R60.64+0x3a00], R73 ;  /* 0x003a00493c0079a6 */ /* 0x0003e8000c12f31a */
[----:B0-----:R1:W-:Y:S02]  /*bf30*/  REDG.E.ADD.F32.FTZ.RN.STRONG.GPU desc[UR26][R62.64+0x3a00], R97 ;  /* 0x003a00613e0079a6 */ /* 0x0013e4000c12f31a */
.L_x_2360:
[----:B------:R-:W-:Y:S05]  /*bf40*/  BSYNC.RECONVERGENT B0 ;  /* 0x0000000000007941 */ /* 0x000fea0003800200 */
.L_x_2359:
[----:B-1----:R1:W0:Y:S01]  /*bf50*/  LDS R73, [R72+0x10200] ;  /* 0x0102000048497984 */ /* 0x0022220000000800 */
[----:B------:R-:W-:Y:S04]  /*bf60*/  BSSY.RECONVERGENT B0, `(.L_x_2361) ;  /* 0x0000004000007945 */ /* 0x000fe80003800200 */
[----:B------:R-:W-:Y:S05]  /*bf70*/  @!P4 BRA `(.L_x_2362) ;  /* 0x000000000008c947 */ /* 0x000fea0003800000 */
[----:B------:R1:W-:Y:S04]  /*bf80*/  REDG.E.ADD.F32.FTZ.RN.STRONG.GPU desc[UR26][R60.64+0x3c00], R71 ;  /* 0x003c00473c0079a6 */ /* 0x0003e8000c12f31a */
[----:B0-----:R1:W-:Y:S02]  /*bf90*/  REDG.E.ADD.F32.FTZ.RN.STRONG.GPU desc[UR26][R62.64+0x3c00], R73 ;  /* 0x003c00493e0079a6 */ /* 0x0013e4000c12f31a */
.L_x_2362:
[----:B------:R-:W-:Y:S05]  /*bfa0*/  BSYNC.RECONVERGENT B0 ;  /* 0x0000000000007941 */ /* 0x000fea0003800200 */
.L_x_2361:
[----:B-1----:R1:W0:Y:S01]  /*bfb0*/  LDS R71, [R70+0x10400] ;  /* 0x0104000046477984 */ /* 0x0022220000000800 */
[----:B------:R-:W-:Y:S04]  /*bfc0*/  BSSY.RECONVERGENT B0, `(.L_x_2363) ;  /* 0x0000004000007945 */ /* 0x000fe80003800200 */
[----:B------:R-:W-:Y:S05]  /*bfd0*/  @!P5 BRA `(.L_x_2364) ;  /* 0x000000000008d947 */ /* 0x000fea0003800000 */
[----:B------:R1:W-:Y:S04]  /*bfe0*/  REDG.E.ADD.F32.FTZ.RN.STRONG.GPU desc[UR26][R60.64+0x3e00], R69 ;  /* 0x003e00453c0079a6 */ /* 0x0003e8000c12f31a */
[----:B0-----:R1:W-:Y:S02]  /*bff0*/  REDG.E.ADD.F32.FTZ.RN.STRONG.GPU desc[UR26][R62.64+0x3e00], R71 ;  /* 0x003e00473e0079a6 */ /* 0x0013e4000c12f31a */
.L_x_2364:
[----:B------:R-:W-:Y:S05]  /*c000*/  BSYNC.RECONVERGENT B0 ;  /* 0x0000000000007941 */ /* 0x000fea0003800200 */
.L_x_2363:
[----:B-1----:R-:W1:Y:S01]  /*c010*/  SHFL.DOWN PT, R60, R65, 0x1, 0x1f ;  /* 0x08201f00413c7f89 */ /* 0x002e6200000e0000 */
[----:B------:R-:W-:Y:S01]  /*c020*/  ISETP.GT.AND P2, PT, R239, 0x1e, PT ;  /* 0x0000001eef00780c */ /* 0x000fe20003f44270 */
[----:B------:R-:W-:Y:S01]  /*c030*/  FFMA.FTZ R90, R90, R93, R91 ;  /* 0x0000005d5a5a7223 */ /* 0x000fe2000001005b */
[----:B------:R-:W-:Y:S01]  /*c040*/  FMUL.FTZ R94, R94, R173 ;  /* 0x000000ad5e5e7220 */ /* 0x000fe20000410000 */
[----:B------:R-:W5:Y:S01]  /*c050*/  SHFL.DOWN PT, R61, R66, 0x1, 0x1f ;  /* 0x08201f00423d7f89 */ /* 0x000f6200000e0000 */
[----:B------:R-:W-:Y:S01]  /*c060*/  FMUL.FTZ R116, R116, R154 ;  /* 0x0000009a74747220 */ /* 0x000fe20000410000 */
[----:B------:R-:W-:Y:S01]  /*c070*/  FMUL.FTZ R175, R88, R175 ;  /* 0x000000af58af7220 */ /* 0x000fe20000410000 */
[----:B------:R-:W-:Y:S01]  /*c080*/  FFMA.FTZ R117, R117, R155, R176 ;  /* 0x0000009b75757223 */ /* 0x000fe200000100b0 */
[----:B------:R-:W-:Y:S01]  /*c090*/  FFMA.FTZ R95, R95, R174, R94 ;  /* 0x000000ae5f5f7223 */ /* 0x000fe2000001005e */
[----:B------:R-:W-:Y:S01]  /*c0a0*/  FFMA.FTZ R116, R115, R76, R116 ;  /* 0x0000004c73747223 */ /* 0x000fe20000010074 */
[----:B------:R-:W-:Y:S01]  /*c0b0*/  FFMA.FTZ R86, R86, R171, R175 ;  /* 0x000000ab56567223 */ /* 0x000fe200000100af */
        /* <DEDUP_REMOVED lines=12> */
[----:B------:R-:W-:Y:S01]  /*c180*/  BSSY.RECONVERGENT B0, `(.L_x_2365) ;  /* 0x0000041000007945 */ /* 0x000fe20003800200 */
[----:B-1----:R-:W-:Y:S01]  /*c190*/  @!P2 FADD.FTZ R65, R65, R60 ;  /* 0x0000003c4141a221 */ /* 0x002fe20000010000 */
[----:B------:R-:W-:Y:S01]  /*c1a0*/  FADD.FTZ R40, R79, R40 ;  /* 0x000000284f287221 */ /* 0x000fe20000010000 */
[----:B------:R-:W-:Y:S01]  /*c1b0*/  FADD.FTZ R39, R92, R39 ;  /* 0x000000275c277221 */ /* 0x000fe20000010000 */
[----:B------:R-:W-:Y:S01]  /*c1c0*/  FFMA.FTZ R231, R27, R96, R231 ;  /* 0x000000601be77223 */ /* 0x000fe200000100e7 */
[----:B-----5:R-:W-:Y:S01]  /*c1d0*/  @!P2 FADD.FTZ R66, R66, R61 ;  /* 0x0000003d4242a221 */ /* 0x020fe20000010000 */
[----:B------:R-:W1:Y:S01]  /*c1e0*/  SHFL.DOWN PT, R60, R65, 0x2, 0x1f ;  /* 0x08401f00413c7f89 */ /* 0x000e6200000e0000 */
[----:B------:R-:W-:Y:S01]  /*c1f0*/  ISETP.GT.AND P2, PT, R239, 0x1d, PT ;  /* 0x0000001def00780c */ /* 0x000fe20003f44270 */
[----:B------:R-:W-:Y:S01]  /*c200*/  FFMA.FTZ R232, R28, R117, R232 ;  /* 0x000000751ce87223 */ /* 0x000fe200000100e8 */
[----:B------:R-:W-:Y:S01]  /*c210*/  FFMA.FTZ R233, R29, R116, R233 ;  /* 0x000000741de97223 */ /* 0x000fe200000100e9 */
[----:B------:R-:W5:Y:S01]  /*c220*/  SHFL.DOWN PT, R61, R66, 0x2, 0x1f ;  /* 0x08401f00423d7f89 */ /* 0x000f6200000e0000 */
[----:B------:R-:W-:Y:S01]  /*c230*/  FFMA.FTZ R234, R30, R113, R234 ;  /* 0x000000711eea7223 */ /* 0x000fe200000100ea */
[----:B------:R-:W-:Y:S01]  /*c240*/  FFMA.FTZ R237, R31, R112, R237 ;  /* 0x000000701fed7223 */ /* 0x000fe200000100ed */
[----:B------:R-:W-:-:S07]  /*c250*/  FFMA.FTZ R238, R32, R109, R238 ;  /* 0x0000006d20ee7223 */ /* 0x000fce00000100ee */
[----:B-1----:R-:W-:Y:S01]  /*c260*/  @!P2 FADD.FTZ R65, R65, R60 ;  /* 0x0000003c4141a221 */ /* 0x002fe20000010000 */
[----:B-----5:R-:W-:-:S04]  /*c270*/  @!P2 FADD.FTZ R66, R66, R61 ;  /* 0x0000003d4242a221 */ /* 0x020fc80000010000 */
[----:B------:R-:W1:Y:S01]  /*c280*/  SHFL.DOWN PT, R60, R65, 0x4, 0x1f ;  /* 0x08801f00413c7f89 */ /* 0x000e6200000e0000 */
[----:B------:R-:W-:-:S03]  /*c290*/  ISETP.GT.AND P2, PT, R239, 0x1b, PT ;  /* 0x0000001bef00780c */ /* 0x000fc60003f44270 */
[----:B------:R-:W5:Y:S10]  /*c2a0*/  SHFL.DOWN PT, R61, R66, 0x4, 0x1f ;  /* 0x08801f00423d7f89 */ /* 0x000f7400000e0000 */
[----:B-1----:R-:W-:Y:S01]  /*c2b0*/  @!P2 FADD.FTZ R65, R65, R60 ;  /* 0x0000003c4141a221 */ /* 0x002fe20000010000 */
[----:B-----5:R-:W-:-:S04]  /*c2c0*/  @!P2 FADD.FTZ R66, R66, R61 ;  /* 0x0000003d4242a221 */ /* 0x020fc80000010000 */
[----:B------:R-:W1:Y:S01]  /*c2d0*/  SHFL.DOWN PT, R60, R65, 0x8, 0x1f ;  /* 0x09001f00413c7f89 */ /* 0x000e6200000e0000 */
[----:B------:R-:W-:-:S03]  /*c2e0*/  ISETP.GT.AND P2, PT, R239, 0x17, PT ;  /* 0x00000017ef00780c */ /* 0x000fc60003f44270 */
[----:B------:R-:W5:Y:S10]  /*c2f0*/  SHFL.DOWN PT, R61, R66, 0x8, 0x1f ;  /* 0x09001f00423d7f89 */ /* 0x000f7400000e0000 */
[----:B-1----:R-:W-:Y:S01]  /*c300*/  @!P2 FADD.FTZ R65, R65, R60 ;  /* 0x0000003c4141a221 */ /* 0x002fe20000010000 */
[----:B------:R-:W-:Y:S01]  /*c310*/  FFMA.FTZ R60, R54, R117, R95 ;  /* 0x00000075363c7223 */ /* 0x000fe2000001005f */
[----:B-----5:R-:W-:-:S03]  /*c320*/  @!P2 FADD.FTZ R66, R66, R61 ;  /* 0x0000003d4242a221 */ /* 0x020fc60000010000 */
[----:B0-----:R-:W0:Y:S01]  /*c330*/  SHFL.DOWN PT, R62, R65, 0x10, 0x1f ;  /* 0x0a001f00413e7f89 */ /* 0x001e2200000e0000 */
[----:B------:R-:W-:Y:S01]  /*c340*/  ISETP.NE.AND P2, PT, R239, RZ, PT ;  /* 0x000000ffef00720c */ /* 0x000fe20003f45270 */
[----:B------:R-:W-:Y:S01]  /*c350*/  FFMA.FTZ R61, R53, R96, R90 ;  /* 0x00000060353d7223 */ /* 0x000fe2000001005a */
[----:B------:R-:W-:Y:S01]  /*c360*/  FADD.FTZ R37, R60, R37 ;  /* 0x000000253c257221 */ /* 0x000fe20000010000 */
[----:B------:R-:W1:Y:S01]  /*c370*/  SHFL.DOWN PT, R69, R66, 0x10, 0x1f ;  /* 0x0a001f0042457f89 */ /* 0x000e6200000e0000 */
[----:B------:R-:W-:Y:S01]  /*c380*/  FFMA.FTZ R60, R58, R109, R85 ;  /* 0x0000006d3a3c7223 */ /* 0x000fe20000010055 */
[----:B------:R-:W-:Y:S01]  /*c390*/  FADD.FTZ R38, R61, R38 ;  /* 0x000000263d267221 */ /* 0x000fe20000010000 */
[----:B------:R-:W-:Y:S02]  /*c3a0*/  FFMA.FTZ R61, R55, R116, R86 ;  /* 0x00000074373d7223 */ /* 0x000fe40000010056 */
[----:B------:R-:W-:Y:S02]  /*c3b0*/  FADD.FTZ R33, R60, R33 ;  /* 0x000000213c217221 */ /* 0x000fe40000010000 */
[----:B------:R-:W-:Y:S01]  /*c3c0*/  FADD.FTZ R36, R61, R36 ;  /* 0x000000243d247221 */ /* 0x000fe20000010000 */
[----:B------:R-:W-:-:S02]  /*c3d0*/  FFMA.FTZ R61, R57, R112, R82 ;  /* 0x00000070393d7223 */ /* 0x000fc40000010052 */
[----:B------:R-:W-:Y:S02]  /*c3e0*/  @!P2 LOP3.LUT R63, R68, 0xf8, RZ, 0xc0, !PT ;  /* 0x000000f8443fa812 */ /* 0x000fe400078ec0ff */
[----:B------:R-:W-:Y:S01]  /*c3f0*/  FADD.FTZ R34, R61, R34 ;  /* 0x000000223d227221 */ /* 0x000fe20000010000 */
[----:B0-----:R-:W-:Y:S01]  /*c400*/  FADD.FTZ R68, R65, R62 ;  /* 0x0000003e41447221 */ /* 0x001fe20000010000 */
[----:B------:R-:W-:Y:S01]  /*c410*/  FFMA.FTZ R62, R56, R113, R81 ;  /* 0x00000071383e7223 */ /* 0x000fe20000010051 */
[----:B-1----:R-:W-:-:S03]  /*c420*/  FADD.FTZ R69, R66, R69 ;  /* 0x0000004542457221 */ /* 0x002fc60000010000 */
[----:B------:R-:W-:Y:S02]  /*c430*/  FADD.FTZ R35, R62, R35 ;  /* 0x000000233e237221 */ /* 0x000fe40000010000 */
[----:B------:R0:W-:Y:S01]  /*c440*/  @!P2 STS.64 [R63+UR28+0x10808], R68 ;  /* 0x010808443f00a988 */ /* 0x0001e20008000a1c */
[----:B------:R-:W-:Y:S06]  /*c450*/  BAR.SYNC.DEFER_BLOCKING 0x0 ;  /* 0x0000000000007b1d */ /* 0x000fec0000010000 */
[----:B------:R-:W-:Y:S05]  /*c460*/  @P1 BRA `(.L_x_2366) ;  /* 0x0000000000481947 */ /* 0x000fea0003800000 */
[----:B------:R-:W-:Y:S01]  /*c470*/  UISETP.NE.AND UP0, UPT, UR19, UR47, UPT ;  /* 0x0000002f1300728c */ /* 0x000fe2000bf05270 */
[----:B0-----:R-:W0:Y:S01]  /*c480*/  LDS.128 R60, [UR28+0x10810] ;  /* 0x0108101cff3c7984 */ /* 0x001e220008000c00 */
[----:B------:R-:W-:Y:S01]  /*c490*/  ULEA UR33, UR8, UR28, 0x3 ;  /* 0x0000001c08217291 */ /* 0x000fe2000f8e18ff */
[----:B------:R-:W-:Y:S02]  /*c4a0*/  ISETP.GT.AND P1, PT, R239, 0xf, PT ;  /* 0x0000000fef00780c */ /* 0x000fe40003f24270 */
[----:B------:R-:W1:Y:S01]  /*c4b0*/  LDS.64 R70, [UR28+0x10820] ;  /* 0x0108201cff467984 */ /* 0x000e620008000a00 */
[----:B------:R-:W-:Y:S02]  /*c4c0*/  PLOP3.LUT P2, PT, PT, PT, UP0, 0x80, 0x8 ;  /* 0x000000000008781c */ /* 0x000fe40003f4f008 */
[----:B------:R-:W-:Y:S02]  /*c4d0*/  FSEL R65, R65, R68, P1 ;  /* 0x0000004441417208 */ /* 0x000fe40000800000 */
[----:B------:R-:W-:-:S09]  /*c4e0*/  FSEL R66, R66, R69, P1 ;  /* 0x0000004542427208 */ /* 0x000fd20000800000 */
[----:B------:R-:W5:Y:S01]  /*c4f0*/  @P2 LDS.64 R72, [UR33+0x14080] ;  /* 0x01408021ff482984 */ /* 0x000f620008000a00 */
[----:B0-----:R-:W-:Y:S01]  /*c500*/  FADD.FTZ R65, R60, R65 ;  /* 0x000000413c417221 */ /* 0x001fe20000010000 */
[----:B------:R-:W-:-:S03]  /*c510*/  FADD.FTZ R66, R61, R66 ;  /* 0x000000423d427221 */ /* 0x000fc60000010000 */
[----:B------:R-:W-:Y:S01]  /*c520*/  FADD.FTZ R65, R62, R65 ;  /* 0x000000413e417221 */ /* 0x000fe20000010000 */
[----:B------:R-:W-:-:S03]  /*c530*/  FADD.FTZ R66, R63, R66 ;  /* 0x000000423f427221 */ /* 0x000fc60000010000 */
[----:B-1----:R-:W-:Y:S01]  /*c540*/  FADD.FTZ R70, R65, R70 ;  /* 0x0000004641467221 */ /* 0x002fe20000010000 */
[----:B------:R-:W-:-:S03]  /*c550*/  FADD.FTZ R71, R66, R71 ;  /* 0x0000004742477221 */ /* 0x000fc60000010000 */
[----:B-----5:R-:W-:Y:S01]  /*c560*/  @P2 FADD.FTZ R70, R70, R72 ;  /* 0x0000004846462221 */ /* 0x020fe20000010000 */
[----:B------:R-:W-:-:S05]  /*c570*/  @P2 FADD.FTZ R71, R71, R73 ;  /* 0x0000004947472221 */ /* 0x000fca0000010000 */
[----:B------:R1:W-:Y:S02]  /*c580*/  STS.64 [UR33+0x14080], R70 ;  /* 0x01408046ff007988 */ /* 0x0003e40008000a21 */
.L_x_2366:
[----:B------:R-:W-:Y:S05]  /*c590*/  BSYNC.RECONVERGENT B0 ;  /* 0x0000000000007941 */ /* 0x000fea0003800200 */
.L_x_2365:
[----:B------:R-:W-:-:S04]  /*c5a0*/  UIADD3 UR8, UPT, UPT, UR8, 0x1, URZ ;  /* 0x0000000108087890 */ /* 0x000fc8000fffe0ff */
[----:B------:R-:W-:-:S09]  /*c5b0*/  UISETP.GE.AND UP0, UPT, UR8, UR48, UPT ;  /* 0x000000300800728c */ /* 0x000fd2000bf06270 */
[----:B------:R-:W-:Y:S05]  /*c5c0*/  BRA.U !UP0, `(.L_x_2367) ;  /* 0xffffff6108847547 */ /* 0x000fea000b83ffff */
.L_x_2271:
[----:B------:R-:W5:Y:S01]  /*c5d0*/  LDL.LU R83, [R1+0x28] ;  /* 0x0000280001537983 */ /* 0x000f620000300800 */
[----:B------:R-:W-:Y:S01]  /*c5e0*/  BAR.SYNC.DEFER_BLOCKING 0x0 ;  /* 0x0000000000007b1d */ /* 0x000fe20000010000 */
[----:B------:R-:W-:Y:S01]  /*c5f0*/  ULEA UR30, UR19, 0xfffff800, 0xb ;  /* 0xfffff800131e7891 */ /* 0x000fe2000f8e58ff */
[----:B------:R-:W-:-:S06]  /*c600*/  ISETP.NE.AND P0, PT, R189, RZ, PT ;  /* 0x000000ffbd00720c */ /* 0x000fcc0003f05270 */
[----:B------:R-:W-:Y:S01]  /*c610*/  S2UR UR36, SR_CTAID.X ;  /* 0x00000000002479c3 */ /* 0x000fe20000002500 */
[----:B------:R-:W2:Y:S01]  /*c620*/  LDCU.64 UR34, c[0x0][0x500] ;  /* 0x0000a000ff2277ac */ /* 0x000ea20008000a00 */
[----:B------:R-:W3:Y:S04]  /*c630*/  LDL.LU R82, [R1+0x24] ;  /* 0x0000240001527983 */ /* 0x000ee80000300800 */
[----:B------:R-:W4:Y:S04]  /*c640*/  LDL.LU R78, [R1+0x20] ;  /* 0x00002000014e7983 */ /* 0x000f280000300800 */
[----:B------:R-:W4:Y:S04]  /*c650*/  LDL.LU R76, [R1+0x1c] ;  /* 0x00001c00014c7983 */ /* 0x000f280000300800 */
[----:B------:R-:W4:Y:S04]  /*c660*/  LDL.LU R74, [R1+0x18] ;  /* 0x00001800014a7983 */ /* 0x000f280000300800 */
[----:B------:R-:W4:Y:S04]  /*c670*/  LDL.LU R72, [R1+0x14] ;  /* 0x0000140001487983 */ /* 0x000f280000300800 */
[----:B-1----:R-:W4:Y:S04]  /*c680*/  LDL.LU R70, [R1+0x10] ;  /* 0x0000100001467983 */ /* 0x002f280000300800 */
[----:B0-----:R-:W4:Y:S04]  /*c690*/  LDL.LU R68, [R1+0xc] ;  /* 0x00000c0001447983 */ /* 0x001f280000300800 */
[----:B------:R-:W4:Y:S04]  /*c6a0*/  LDL.LU R66, [R1+0x8] ;  /* 0x0000080001427983 */ /* 0x000f280000300800 */
[----:B------:R-:W4:Y:S04]  /*c6b0*/  LDL.LU R64, [R1+0x4] ;  /* 0x0000040001407983 */ /* 0x000f280000300800 */
[----:B------:R-:W4:Y:S04]  /*c6c0*/  LDL.LU R62, [R1] ;  /* 0x00000000013e7983 */ /* 0x000f280000300800 */
[----:B------:R-:W4:Y:S01]  /*c6d0*/  LDL.LU R60, [R1+0x2c] ;  /* 0x00002c00013c7983 */ /* 0x000f220000300800 */
[----:B------:R-:W-:Y:S01]  /*c6e0*/  UIADD3 UR32, UPT, UPT, -UR30, UR32, URZ ;  /* 0x000000201e207290 */ /* 0x000fe2000fffe1ff */
[----:B------:R-:W2:Y:S01]  /*c6f0*/  S2UR UR8, SR_CTAID.Y ;  /* 0x00000000000879c3 */ /* 0x000ea20000002600 */
        /* <DEDUP_REMOVED lines=22> */
[----:B--2---:R-:W-:Y:S01]  /*c860*/  UIMAD UR29, UR8, UR35, URZ ;  /* 0x00000023081d72a4 */ /* 0x004fe2000f8e02ff */
        /* <DEDUP_REMOVED lines=18> */
[----:B------:R-:W-:Y:S01]  /*c990*/  UIADD3 UR14, UP4, UPT, UR14, -0x2000, URZ ;  /* 0xffffe0000e0e7890 */ /* 0x000fe2000ff9e0ff */
        /* <DEDUP_REMOVED lines=20> */
[----:B-1----:R-:W-:Y:S02]  /*cae0*/  UIMAD.WIDE.U32 UR30, UR36, UR10, UR30 ;  /* 0x0000000a241e72a5 */ /* 0x002fe4000f8e001e */
[----:B------:R-:W-:Y:S01]  /*caf0*/  UIADD3.X UR12, UPT, UPT, UR12, -0x1, URZ, UP3, !UPT ;  /* 0xffffffff0c0c7890 */ /* 0x000fe20009ffe4ff */
[----:B------:R-:W-:Y:S01]  /*cb00*/  LDS R43, [R249+0x600] ;  /* 0x00060000f92b7984 */ /* 0x000fe20000000800 */
[----:B------:R-:W-:Y:S02]  /*cb10*/  UIMAD UR11, UR36, UR11, UR31 ;  /* 0x0000000b240b72a4 */ /* 0x000fe4000f8e021f */
[----:B------:R-:W-:Y:S01]  /*cb20*/  UIADD3.X UR13, UPT, UPT, UR13, -0x1, URZ, UP4, !UPT ;  /* 0xffffffff0d0d7890 */ /* 0x000fe2000a7fe4ff */
[----:B------:R-:W-:Y:S01]  /*cb30*/  LDS R45, [R244+0x680] ;  /* 0x00068000f42d7984 */ /* 0x000fe20000000800 */
[----:B------:R-:W-:-:S03]  /*cb40*/  UMOV UR10, UR30 ;  /* 0x0000001e000a7c82 */ /* 0x000fc60008000000 */
        /* <DEDUP_REMOVED lines=78> */
[----:B------:R-:W-:-:S03]  /*d030*/  NOP ;  /* 0x0000000000007918 */ /* 0x000fc60000000000 */
[----:B------:R-:W-:Y:S01]  /*d040*/  LDS R7, [R83] ;  /* 0x0000000053077984 */ /* 0x000fe20000000800 */
[----:B--2---:R-:W-:-:S03]  /*d050*/  FADD.FTZ R184, R183, R184 ;  /* 0x000000b8b7b87221 */ /* 0x004fc60000010000 */
[----:B------:R-:W-:Y:S01]  /*d060*/  LDS R11, [R82+0x80] ;  /* 0x00008000520b7984 */ /* 0x000fe20000000800 */
[----:B---3--:R-:W-:-:S03]  /*d070*/  FADD.FTZ R185, R184, R185 ;  /* 0x000000b9b8b97221 */ /* 0x008fc60000010000 */
        /* <DEDUP_REMOVED lines=61> */
.L_x_2270:
        /* <DEDUP_REMOVED lines=9> */
[----:B------:R-:W0:Y:S01]  /*d4e0*/  S2R R4, SR_LANEID ;  /* 0x0000000000047919 */ /* 0x000e220000000000 */
[----:B------:R-:W1:Y:S01]  /*d4f0*/  S2R R6, SR_TID.X ;  /* 0x0000000000067919 */ /* 0x000e620000002100 */
[----:B0-----:R-:W-:-:S13]  /*d500*/  ISETP.NE.AND P1, PT, R4, RZ, PT ;  /* 0x000000ff0400720c */ /* 0x001fda0003f25270 */
[----:B------:R-:W0:Y:S01]  /*d510*/  @!P1 S2R R8, SR_CgaCtaId ;  /* 0x0000000000089919 */ /* 0x000e220000008800 */
[----:B------:R-:W-:-:S04]  /*d520*/  @!P1 MOV R7, 0x400 ;  /* 0x0000040000079802 */ /* 0x000fc80000000f00 */
[----:B0-----:R-:W-:Y:S01]  /*d530*/  @!P1 LEA R7, R8, R7, 0x18 ;  /* 0x0000000708079211 */ /* 0x001fe200078ec0ff */
[----:B---3--:R-:W0:Y:S02]  /*d540*/  SHFL.DOWN P0, R0, R2, 0x1, 0x1f ;  /* 0x08201f0002007f89 */ /* 0x008e240000000000 */
[----:B0-----:R-:W-:-:S05]  /*d550*/  @P0 FADD R0, R0, R2 ;  /* 0x0000000200000221 */ /* 0x001fca0000000000 */
[----:B------:R-:W0:Y:S02]  /*d560*/  SHFL.DOWN P0, R3, R0, 0x2, 0x1f ;  /* 0x08401f0000037f89 */ /* 0x000e240000000000 */
[----:B0-----:R-:W-:Y:S01]  /*d570*/  @P0 FADD R3, R0, R3 ;  /* 0x0000000300030221 */ /* 0x001fe20000000000 */
[----:B-1----:R-:W-:-:S04]  /*d580*/  @!P1 SHF.R.U32.HI R0, RZ, 0x3, R6 ;  /* 0x00000003ff009819 */ /* 0x002fc80000011606 */
        /* <DEDUP_REMOVED lines=25> */
.L_x_2370:
[----:B------:R-:W-:Y:S05]  /*d720*/  BSYNC.RECONVERGENT B0 ;  /* 0x0000000000007941 */ /* 0x000fea0003800200 */
.L_x_2369:
[----:B------:R-:W-:Y:S01]  /*d730*/  UISETP.NE.U32.AND UP0, UPT, UR10, URZ, UPT ;  /* 0x000000ff0a00728c */ /* 0x000fe2000bf05070 */
[----:B--2---:R-:W-:-:S03]  /*d740*/  ISETP.GE.AND P0, PT, R9, UR16, PT ;  /* 0x0000001009007c0c */ /* 0x004fc6000bf06270 */
[----:B------:R-:W-:-:S09]  /*d750*/  UISETP.NE.AND.EX UP0, UPT, UR11, URZ, UPT, UP0 ;  /* 0x000000ff0b00728c */ /* 0x000fd2000bf05300 */
[----:B------:R-:W-:Y:S05]  /*d760*/  BRA.U !UP0, `(.L_x_2371) ;  /* 0x0000000108a07547 */ /* 0x000fea000b800000 */
[----:B01----:R-:W2:Y:S01]  /*d770*/  LDL.LU R2, [R1+0x2c] ;  /* 0x00002c0001027983 */ /* 0x003ea20000300800 */
[----:B------:R-:W-:Y:S01]  /*d780*/  BSSY.RECONVERGENT B0, `(.L_x_2371) ;  /* 0x0000026000007945 */ /* 0x000fe20003800200 */
[----:B------:R-:W0:Y:S01]  /*d790*/  S2R R4, SR_LANEID ;  /* 0x0000000000047919 */ /* 0x000e220000000000 */
        /* <DEDUP_REMOVED lines=36> */
.L_x_2372:
[----:B------:R-:W-:Y:S05]  /*d9e0*/  BSYNC.RECONVERGENT B0 ;  /* 0x0000000000007941 */ /* 0x000fea0003800200 */
.L_x_2371:
[----:B------:R-:W-:Y:S05]  /*d9f0*/  @P0 EXIT ;  /* 0x000000000000094d */ /* 0x000fea0003800000 */
[----:B------:R-:W2:Y:S01]  /*da00*/  S2UR UR9, SR_CgaCtaId ;  /* 0x00000000000979c3 */ /* 0x000ea20000008800 */
[----:B------:R-:W3:Y:S01]  /*da10*/  LDCU.64 UR6, c[0x0][0x4a8] ;  /* 0x00009500ff0677ac */ /* 0x000ee20008000a00 */
[----:B0-----:R-:W-:Y:S01]  /*da20*/  MOV R7, R9 ;  /* 0x0000000900077202 */ /* 0x001fe20000000f00 */
[----:B------:R-:W0:Y:S01]  /*da30*/  LDCU UR10, c[0x0][0x360] ;  /* 0x00006c00ff0a77ac */ /* 0x000e220008000800 */
[----:B------:R-:W4:Y:S01]  /*da40*/  LDCU.64 UR12, c[0x0][0x4b0] ;  /* 0x00009600ff0c77ac */ /* 0x000f220008000a00 */
[----:B------:R-:W0:Y:S01]  /*da50*/  LDCU.64 UR14, c[0x0][0x530] ;  /* 0x0000a600ff0e77ac */ /* 0x000e220008000a00 */
[----:B---3--:R-:W-:-:S03]  /*da60*/  UIMAD.WIDE.U32 UR4, UR8, UR6, URZ ;  /* 0x00000006080472a5 */ /* 0x008fc6000f8e00ff */
[----:B------:R-:W-:Y:S01]  /*da70*/  UMOV UR6, 0x400 ;  /* 0x0000040000067882 */ /* 0x000fe20000000000 */
[----:B------:R-:W-:Y:S02]  /*da80*/  UIMAD UR8, UR8, UR7, UR5 ;  /* 0x00000007080872a4 */ /* 0x000fe4000f8e0205 */
[----:B0-2-4-:R-:W-:-:S12]  /*da90*/  ULEA UR6, UR9, UR6, 0x18 ;  /* 0x0000000609067291 */ /* 0x015fd8000f8ec0ff */
.L_x_2373:
[C---:B------:R-:W-:Y:S02]  /*daa0*/  LEA R0, R7.reuse, UR6, 0x3 ;  /* 0x0000000607007c11 */ /* 0x040fe4000f8e18ff */
[----:B------:R-:W-:Y:S02]  /*dab0*/  SHF.R.S32.HI R4, RZ, 0x1f, R7 ;  /* 0x0000001fff047819 */ /* 0x000fe40000011407 */
[----:B01----:R-:W-:Y:S01]  /*dac0*/  MOV R2, UR4 ;  /* 0x0000000400027c02 */ /* 0x003fe20008000f00 */
[----:B------:R-:W0:Y:S01]  /*dad0*/  LDS.64 R8, [R0+0x14080] ;  /* 0x0140800000087984 */ /* 0x000e220000000a00 */
[----:B------:R-:W-:Y:S01]  /*dae0*/  MOV R5, UR8 ;  /* 0x0000000800057c02 */ /* 0x000fe20008000f00 */
[----:B------:R-:W-:Y:S01]  /*daf0*/  IMAD R6, R4, UR12, RZ ;  /* 0x0000000c04067c24 */ /* 0x000fe2000f8e02ff */
[----:B------:R-:W-:Y:S02]  /*db00*/  MOV R4, R2 ;  /* 0x0000000200047202 */ /* 0x000fe40000000f00 */
[----:B------:R-:W-:Y:S01]  /*db10*/  MOV R3, UR5 ;  /* 0x0000000500037c02 */ /* 0x000fe20008000f00 */
[----:B------:R-:W-:-:S02]  /*db20*/  IMAD R3, R7, UR13, R6 ;  /* 0x0000000d07037c24 */ /* 0x000fc4000f8e0206 */
[C---:B------:R-:W-:Y:S01]  /*db30*/  IMAD.WIDE.U32 R4, R7.reuse, UR12, R4 ;  /* 0x0000000c07047c25 */ /* 0x040fe2000f8e0004 */
[----:B------:R-:W-:-:S04]  /*db40*/  IADD3 R7, PT, PT, R7, UR10, RZ ;  /* 0x0000000a07077c10 */ /* 0x000fc8000fffe0ff */
[----:B------:R-:W-:Y:S02]  /*db50*/  IADD3 R3, PT, PT, R5, R3, RZ ;  /* 0x0000000305037210 */ /* 0x000fe40007ffe0ff */
[----:B------:R-:W-:-:S04]  /*db60*/  LEA R2, P0, R4, UR14, 0x3 ;  /* 0x0000000e04027c11 */ /* 0x000fc8000f8018ff */
[----:B------:R-:W-:Y:S02]  /*db70*/  LEA.HI.X R3, R4, UR15, R3, 0x3, P0 ;  /* 0x0000000f04037c11 */ /* 0x000fe400080f1c03 */
[----:B------:R-:W-:-:S03]  /*db80*/  ISETP.GE.AND P0, PT, R7, UR16, PT ;  /* 0x0000001007007c0c */ /* 0x000fc6000bf06270 */
[----:B0-----:R0:W-:Y:S04]  /*db90*/  REDG.E.ADD.F32.FTZ.RN.STRONG.GPU desc[UR26][R2.64], R8 ;  /* 0x00000008020079a6 */ /* 0x0011e8000c12f31a */
[----:B------:R0:W-:Y:S06]  /*dba0*/  REDG.E.ADD.F32.FTZ.RN.STRONG.GPU desc[UR26][R2.64+0x4], R9 ;  /* 0x00000409020079a6 */ /* 0x0001ec000c12f31a */
[----:B------:R-:W-:Y:S05]  /*dbb0*/  @!P0 BRA `(.L_x_2373) ;  /* 0xfffffffc00b88947 */ /* 0x000fea000383ffff */
[----:B------:R-:W-:Y:S05]  /*dbc0*/  EXIT ;  /* 0x000000000000794d */ /* 0x000fea0003800000 */
.L_x_2276:
[----:B------:R-:W-:Y:S01]  /*dbd0*/  HFMA2 R77, -RZ, RZ, 0, 5.9604644775390625e-08 ;  /* 0x00000001ff4d7431 */ /* 0x000fe200000001ff */
[----:B------:R-:W-:Y:S02]  /*dbe0*/  MOV R248, R235 ;  /* 0x000000eb00f87202 */ /* 0x000fe40000000f00 */
[----:B------:R-:W-:Y:S02]  /*dbf0*/  MOV R76, RZ ;  /* 0x000000ff004c7202 */ /* 0x000fe40000000f00 */
[----:B------:R-:W-:-:S07]  /*dc00*/  MOV R79, 0xffffffff ;  /* 0xffffffff004f7802 */ /* 0x000fce0000000f00 */
[----:B01---5:R-:W-:Y:S05]  /*dc10*/  WARPSYNC.COLLECTIVE R79, `(.L_x_2374) ;  /* 0x000000004f087348 */ /* 0x023fea0003c00000 */
[----:B------:R2:W3:Y:S02]  /*dc20*/  SHFL.UP P6, R251, R248, R77, R76 ;  /* 0x0400004df8fb7389 */ /* 0x0004e400000c004c */
[----:B0123-5:R-:W-:Y:S05]  /*dc30*/  ENDCOLLECTIVE ;  /* 0x000000000000791b */ /* 0x02ffea0003800000 */
.L_x_2374:
[----:B------:R-:W-:Y:S02]  /*dc40*/  MOV R248, R236 ;  /* 0x000000ec00f87202 */ /* 0x000fe40000000f00 */
[----:B------:R-:W-:-:S07]  /*dc50*/  MOV R78, R251 ;  /* 0x000000fb004e7202 */ /* 0x000fce0000000f00 */
[----:B------:R-:W-:Y:S05]  /*dc60*/  WARPSYNC.COLLECTIVE R79, `(.L_x_2375) ;  /* 0x000000004f087348 */ /* 0x000fea0003c00000 */
[----:B------:R0:W1:Y:S02]  /*dc70*/  SHFL.UP P6, R251, R248, R77, R76 ;  /* 0x0400004df8fb7389 */ /* 0x00006400000c004c */
[----:B01----:R-:W-:Y:S05]  /*dc80*/  ENDCOLLECTIVE ;  /* 0x000000000000791b */ /* 0x003fea0003800000 */
.L_x_2375:
[----:B------:R-:W-:Y:S02]  /*dc90*/  MOV R248, R245 ;  /* 0x000000f500f87202 */ /* 0x000fe40000000f00 */
[----:B------:R-:W-:-:S07]  /*dca0*/  MOV R223, R251 ;  /* 0x000000fb00df7202 */ /* 0x000fce0000000f00 */
[----:B------:R-:W-:Y:S05]  /*dcb0*/  WARPSYNC.COLLECTIVE R79, `(.L_x_2376) ;  /* 0x000000004f087348 */ /* 0x000fea0003c00000 */
[----:B------:R0:W1:Y:S02]  /*dcc0*/  SHFL.UP P6, R251, R248, R77, R76 ;  /* 0x0400004df8fb7389 */ /* 0x00006400000c004c */
[----:B01----:R-:W-:Y:S05]  /*dcd0*/  ENDCOLLECTIVE ;  /* 0x000000000000791b */ /* 0x003fea0003800000 */
.L_x_2376:
[----:B------:R-:W-:Y:S02]  /*dce0*/  MOV R248, R246 ;  /* 0x000000f600f87202 */ /* 0x000fe40000000f00 */
[----:B------:R-:W-:-:S07]  /*dcf0*/  MOV R247, R251 ;  /* 0x000000fb00f77202 */ /* 0x000fce0000000f00 */
[----:B------:R-:W-:Y:S05]  /*dd00*/  WARPSYNC.COLLECTIVE R79, `(.L_x_2377) ;  /* 0x000000004f087348 */ /* 0x000fea0003c00000 */
[----:B------:R0:W1:Y:S02]  /*dd10*/  SHFL.UP P6, R251, R248, R77, R76 ;  /* 0x0400004df8fb7389 */ /* 0x00006400000c004c */
[----:B01----:R-:W-:Y:S05]  /*dd20*/  ENDCOLLECTIVE ;  /* 0x000000000000791b */ /* 0x003fea0003800000 */
.L_x_2377:
        /* <DEDUP_REMOVED lines=17> */
.L_x_2378:
[----:B------:R-:W-:Y:S02]  /*de40*/  MOV R248, R236 ;  /* 0x000000ec00f87202 */ /* 0x000fe40000000f00 */
[----:B------:R-:W-:-:S07]  /*de50*/  MOV R78, R251 ;  /* 0x000000fb004e7202 */ /* 0x000fce0000000f00 */
[----:B------:R-:W-:Y:S05]  /*de60*/  WARPSYNC.COLLECTIVE R79, `(.L_x_2379) ;  /* 0x000000004f087348 */ /* 0x000fea0003c00000 */
[----:B------:R0:W1:Y:S02]  /*de70*/  SHFL.UP P6, R251, R248, R77, R76 ;  /* 0x0400004df8fb7389 */ /* 0x00006400000c004c */
[----:B01----:R-:W-:Y:S05]  /*de80*/  ENDCOLLECTIVE ;  /* 0x000000000000791b */ /* 0x003fea0003800000 */
.L_x_2379:
[----:B------:R-:W-:Y:S02]  /*de90*/  MOV R248, R245 ;  /* 0x000000f500f87202 */ /* 0x000fe40000000f00 */
[----:B------:R-:W-:-:S07]  /*dea0*/  MOV R223, R251 ;  /* 0x000000fb00df7202 */ /* 0x000fce0000000f00 */
[----:B------:R-:W-:Y:S05]  /*deb0*/  WARPSYNC.COLLECTIVE R79, `(.L_x_2380) ;  /* 0x000000004f087348 */ /* 0x000fea0003c00000 */
[----:B------:R0:W1:Y:S02]  /*dec0*/  SHFL.UP P6, R251, R248, R77, R76 ;  /* 0x0400004df8fb7389 */ /* 0x00006400000c004c */
[----:B01----:R-:W-:Y:S05]  /*ded0*/  ENDCOLLECTIVE ;  /* 0x000000000000791b */ /* 0x003fea0003800000 */
.L_x_2380:
[----:B------:R-:W-:Y:S02]  /*dee0*/  MOV R248, R246 ;  /* 0x000000f600f87202 */ /* 0x000fe40000000f00 */
[----:B------:R-:W-:-:S07]  /*def0*/  MOV R247, R251 ;  /* 0x000000fb00f77202 */ /* 0x000fce0000000f00 */
[----:B------:R-:W-:Y:S05]  /*df00*/  WARPSYNC.COLLECTIVE R79, `(.L_x_2381) ;  /* 0x000000004f087348 */ /* 0x000fea0003c00000 */
[----:B------:R0:W1:Y:S02]  /*df10*/  SHFL.UP P6, R251, R248, R77, R76 ;  /* 0x0400004df8fb7389 */ /* 0x00006400000c004c */
[----:B01----:R-:W-:Y:S05]  /*df20*/  ENDCOLLECTIVE ;  /* 0x000000000000791b */ /* 0x003fea0003800000 */
.L_x_2381:
        /* <DEDUP_REMOVED lines=17> */
.L_x_2382:
[----:B------:R-:W-:Y:S02]  /*e040*/  MOV R248, R236 ;  /* 0x000000ec00f87202 */ /* 0x000fe40000000f00 */
[----:B------:R-:W-:-:S07]  /*e050*/  MOV R78, R251 ;  /* 0x000000fb004e7202 */ /* 0x000fce0000000f00 */
[----:B------:R-:W-:Y:S05]  /*e060*/  WARPSYNC.COLLECTIVE R79, `(.L_x_2383) ;  /* 0x000000004f087348 */ /* 0x000fea0003c00000 */
[----:B------:R0:W1:Y:S02]  /*e070*/  SHFL.UP P6, R251, R248, R77, R76 ;  /* 0x0400004df8fb7389 */ /* 0x00006400000c004c */
[----:B01----:R-:W-:Y:S05]  /*e080*/  ENDCOLLECTIVE ;  /* 0x000000000000791b */ /* 0x003fea0003800000 */
.L_x_2383:
[----:B------:R-:W-:Y:S02]  /*e090*/  MOV R248, R245 ;  /* 0x000000f500f87202 */ /* 0x000fe40000000f00 */
[----:B------:R-:W-:-:S07]  /*e0a0*/  MOV R223, R251 ;  /* 0x000000fb00df7202 */ /* 0x000fce0000000f00 */
[----:B------:R-:W-:Y:S05]  /*e0b0*/  WARPSYNC.COLLECTIVE R79, `(.L_x_2384) ;  /* 0x000000004f087348 */ /* 0x000fea0003c00000 */
[----:B------:R0:W1:Y:S02]  /*e0c0*/  SHFL.UP P6, R251, R248, R77, R76 ;  /* 0x0400004df8fb7389 */ /* 0x00006400000c004c */
[----:B01----:R-:W-:Y:S05]  /*e0d0*/  ENDCOLLECTIVE ;  /* 0x000000000000791b */ /* 0x003fea0003800000 */
.L_x_2384:
[----:B------:R-:W-:Y:S02]  /*e0e0*/  MOV R248, R246 ;  /* 0x000000f600f87202 */ /* 0x000fe40000000f00 */
[----:B------:R-:W-:-:S07]  /*e0f0*/  MOV R247, R251 ;  /* 0x000000fb00f77202 */ /* 0x000fce0000000f00 */
[----:B------:R-:W-:Y:S05]  /*e100*/  WARPSYNC.COLLECTIVE R79, `(.L_x_2385) ;  /* 0x000000004f087348 */ /* 0x000fea0003c00000 */
[----:B------:R0:W1:Y:S02]  /*e110*/  SHFL.UP P6, R251, R248, R77, R76 ;  /* 0x0400004df8fb7389 */ /* 0x00006400000c004c */
[----:B01----:R-:W-:Y:S05]  /*e120*/  ENDCOLLECTIVE ;  /* 0x000000000000791b */ /* 0x003fea0003800000 */
.L_x_2385:
        /* <DEDUP_REMOVED lines=17> */
.L_x_2386:
[----:B------:R-:W-:Y:S02]  /*e240*/  MOV R248, R236 ;  /* 0x000000ec00f87202 */ /* 0x000fe40000000f00 */
[----:B------:R-:W-:-:S07]  /*e250*/  MOV R78, R251 ;  /* 0x000000fb004e7202 */ /* 0x000fce0000000f00 */
[----:B------:R-:W-:Y:S05]  /*e260*/  WARPSYNC.COLLECTIVE R79, `(.L_x_2387) ;  /* 0x000000004f087348 */ /* 0x000fea0003c00000 */
[----:B------:R0:W1:Y:S02]  /*e270*/  SHFL.UP P6, R251, R248, R77, R76 ;  /* 0x0400004df8fb7389 */ /* 0x00006400000c004c */
[----:B01----:R-:W-:Y:S05]  /*e280*/  ENDCOLLECTIVE ;  /* 0x000000000000791b */ /* 0x003fea0003800000 */
.L_x_2387:
[----:B------:R-:W-:Y:S02]  /*e290*/  MOV R248, R245 ;  /* 0x000000f500f87202 */ /* 0x000fe40000000f00 */
[----:B------:R-:W-:-:S07]  /*e2a0*/  MOV R223, R251 ;  /* 0x000000fb00df7202 */ /* 0x000fce0000000f00 */
[----:B------:R-:W-:Y:S05]  /*e2b0*/  WARPSYNC.COLLECTIVE R79, `(.L_x_2388) ;  /* 0x000000004f087348 */ /* 0x000fea0003c00000 */
[----:B------:R0:W1:Y:S02]  /*e2c0*/  SHFL.UP P6, R251, R248, R77, R76 ;  /* 0x0400004df8fb7389 */ /* 0x00006400000c004c */
[----:B01----:R-:W-:Y:S05]  /*e2d0*/  ENDCOLLECTIVE ;  /* 0x000000000000791b */ /* 0x003fea0003800000 */
.L_x_2388:
[----:B------:R-:W-:Y:S02]  /*e2e0*/  MOV R248, R246 ;  /* 0x000000f600f87202 */ /* 0x000fe40000000f00 */
[----:B------:R-:W-:-:S07]  /*e2f0*/  MOV R247, R251 ;  /* 0x000000fb00f77202 */ /* 0x000fce0000000f00 */
[----:B------:R-:W-:Y:S05]  /*e300*/  WARPSYNC.COLLECTIVE R79, `(.L_x_2389) ;  /* 0x000000004f087348 */ /* 0x000fea0003c00000 */
[----:B------:R0:W1:Y:S02]  /*e310*/  SHFL.UP P6, R251, R248, R77, R76 ;  /* 0x0400004df8fb7389 */ /* 0x00006400000c004c */
[----:B01----:R-:W-:Y:S05]  /*e320*/  ENDCOLLECTIVE ;  /* 0x000000000000791b */ /* 0x003fea0003800000 */
.L_x_2389:
        /* <DEDUP_REMOVED lines=17> */
.L_x_2390:
[----:B------:R-:W-:Y:S02]  /*e440*/  MOV R248, R236 ;  /* 0x000000ec00f87202 */ /* 0x000fe40000000f00 */
[----:B------:R-:W-:-:S07]  /*e450*/  MOV R78, R251 ;  /* 0x000000fb004e7202 */ /* 0x000fce0000000f00 */
[----:B------:R-:W-:Y:S05]  /*e460*/  WARPSYNC.COLLECTIVE R79, `(.L_x_2391) ;  /* 0x000000004f087348 */ /* 0x000fea0003c00000 */
[----:B------:R0:W1:Y:S02]  /*e470*/  SHFL.UP P6, R251, R248, R77, R76 ;  /* 0x0400004df8fb7389 */ /* 0x00006400000c004c */
[----:B01----:R-:W-:Y:S05]  /*e480*/  ENDCOLLECTIVE ;  /* 0x000000000000791b */ /* 0x003fea0003800000 */
.L_x_2391:
[----:B------:R-:W-:Y:S02]  /*e490*/  MOV R248, R245 ;  /* 0x000000f500f87202 */ /* 0x000fe40000000f00 */
[----:B------:R-:W-:-:S07]  /*e4a0*/  MOV R223, R251 ;  /* 0x000000fb00df7202 */ /* 0x000fce0000000f00 */
[----:B------:R-:W-:Y:S05]  /*e4b0*/  WARPSYNC.COLLECTIVE R79, `(.L_x_2392) ;  /* 0x000000004f087348 */ /* 0x000fea0003c00000 */
[----:B------:R0:W1:Y:S02]  /*e4c0*/  SHFL.UP P6, R251, R248, R77, R76 ;  /* 0x0400004df8fb7389 */ /* 0x00006400000c004c */
[----:B01----:R-:W-:Y:S05]  /*e4d0*/  ENDCOLLECTIVE ;  /* 0x000000000000791b */ /* 0x003fea0003800000 */
.L_x_2392:
[----:B------:R-:W-:Y:S02]  /*e4e0*/  MOV R248, R246 ;  /* 0x000000f600f87202 */ /* 0x000fe40000000f00 */
[----:B------:R-:W-:-:S07]  /*e4f0*/  MOV R247, R251 ;  /* 0x000000fb00f77202 */ /* 0x000fce0000000f00 */
[----:B------:R-:W-:Y:S05]  /*e500*/  WARPSYNC.COLLECTIVE R79, `(.L_x_2393) ;  /* 0x000000004f087348 */ /* 0x000fea0003c00000 */
[----:B------:R0:W1:Y:S02]  /*e510*/  SHFL.UP P6, R251, R248, R77, R76 ;  /* 0x0400004df8fb7389 */ /* 0x00006400000c004c */
[----:B01----:R-:W-:Y:S05]  /*e520*/  ENDCOLLECTIVE ;  /* 0x000000000000791b */ /* 0x003fea0003800000 */
.L_x_2393:
[----:B------:R-:W-:Y:S01]  /*e530*/  MOV R76, R251 ;  /* 0x000000fb004c7202 */ /* 0x000fe20000000f00 */
[----:B------:R-:W-:Y:S06]  /*e540*/  BRA `(.L_x_2394) ;  /* 0xffffff7c00847947 */ /* 0x000fec000383ffff */
.L_x_2277:
        /* <DEDUP_REMOVED lines=8> */
.L_x_2396:
[----:B------:R-:W-:Y:S05]  /*e5d0*/  BSYNC B0 ;  /* 0x0000000000007941 */ /* 0x000fea0003800000 */
.L_x_2395:
[----:B------:R-:W-:Y:S05]  /*e5e0*/  BRA `(.L_x_2397) ;  /* 0xffffff7c00907947 */ /* 0x000fea000383ffff */
.L_x_2278:
        /* <DEDUP_REMOVED lines=8> */
.L_x_2399:
[----:B------:R-:W-:Y:S05]  /*e670*/  BSYNC B0 ;  /* 0x0000000000007941 */ /* 0x000fea0003800000 */
.L_x_2398:
[----:B------:R-:W-:Y:S05]  /*e680*/  BRA `(.L_x_2400) ;  /* 0xffffff7c00707947 */ /* 0x000fea000383ffff */
.L_x_2279:
        /* <DEDUP_REMOVED lines=8> */
.L_x_2402:
[----:B------:R-:W-:Y:S05]  /*e710*/  BSYNC B0 ;  /* 0x0000000000007941 */ /* 0x000fea0003800000 */
.L_x_2401:
[----:B------:R-:W-:Y:S05]  /*e720*/  BRA `(.L_x_2403) ;  /* 0xffffff7c00507947 */ /* 0x000fea000383ffff */
.L_x_2280:
        /* <DEDUP_REMOVED lines=8> */
.L_x_2405:
[----:B------:R-:W-:Y:S05]  /*e7b0*/  BSYNC B0 ;  /* 0x0000000000007941 */ /* 0x000fea0003800000 */
.L_x_2404:
[----:B------:R-:W-:Y:S05]  /*e7c0*/  BRA `(.L_x_2406) ;  /* 0xffffff7c00307947 */ /* 0x000fea000383ffff */
.L_x_2281:
        /* <DEDUP_REMOVED lines=8> */
.L_x_2408:
[----:B------:R-:W-:Y:S05]  /*e850*/  BSYNC B0 ;  /* 0x0000000000007941 */ /* 0x000fea0003800000 */
.L_x_2407:
        /* <DEDUP_REMOVED lines=9> */
.L_x_2409:
[----:B------:R-:W-:Y:S02]  /*e8f0*/  MOV R248, R245 ;  /* 0x000000f500f87202 */ /* 0x000fe40000000f00 */
[----:B------:R-:W-:-:S07]  /*e900*/  MOV R236, R251 ;  /* 0x000000fb00ec7202 */ /* 0x000fce0000000f00 */
[----:B------:R-:W-:Y:S05]  /*e910*/  WARPSYNC.COLLECTIVE R79, `(.L_x_2410) ;  /* 0x000000004f087348 */ /* 0x000fea0003c00000 */
[----:B------:R0:W1:Y:S02]  /*e920*/  SHFL.UP P6, R251, R248, R77, R76 ;  /* 0x0400004df8fb7389 */ /* 0x00006400000c004c */
[----:B01----:R-:W-:Y:S05]  /*e930*/  ENDCOLLECTIVE ;  /* 0x000000000000791b */ /* 0x003fea0003800000 */
.L_x_2410:
[----:B------:R-:W-:Y:S02]  /*e940*/  MOV R248, R246 ;  /* 0x000000f600f87202 */ /* 0x000fe40000000f00 */
[----:B------:R-:W-:-:S07]  /*e950*/  MOV R245, R251 ;  /* 0x000000fb00f57202 */ /* 0x000fce0000000f00 */
[----:B------:R-:W-:Y:S05]  /*e960*/  WARPSYNC.COLLECTIVE R79, `(.L_x_2411) ;  /* 0x000000004f087348 */ /* 0x000fea0003c00000 */
[----:B------:R0:W1:Y:S02]  /*e970*/  SHFL.UP P6, R251, R248, R77, R76 ;  /* 0x0400004df8fb7389 */ /* 0x00006400000c004c */
[----:B01----:R-:W-:Y:S05]  /*e980*/  ENDCOLLECTIVE ;  /* 0x000000000000791b */ /* 0x003fea0003800000 */
.L_x_2411:
[----:B------:R-:W-:Y:S01]  /*e990*/  HFMA2 R77, -RZ, RZ, 0, 0 ;  /* 0x00000000ff4d7431 */ /* 0x000fe200000001ff */
[----:B------:R-:W-:-:S07]  /*e9a0*/  MOV R76, 0x1f ;  /* 0x0000001f004c7802 */ /* 0x000fce0000000f00 */
[----:B------:R-:W-:Y:S05]  /*e9b0*/  WARPSYNC.COLLECTIVE R79, `(.L_x_2412) ;  /* 0x000000004f087348 */ /* 0x000fea0003c00000 */
[----:B------:R0:W1:Y:S02]  /*e9c0*/  SHFL.IDX P3, R223, R78, R77, R76 ;  /* 0x0000004d4edf7389 */ /* 0x000064000006004c */
[----:B01----:R-:W-:Y:S05]  /*e9d0*/  ENDCOLLECTIVE ;  /* 0x000000000000791b */ /* 0x003fea0003800000 */
.L_x_2412:
[----:B------:R-:W-:Y:S02]  /*e9e0*/  MOV R246, R251 ;  /* 0x000000fb00f67202 */ /* 0x000fe40000000f00 */
[----:B------:R-:W-:Y:S02]  /*e9f0*/  MOV R78, R61 ;  /* 0x0000003d004e7202 */ /* 0x000fe40000000f00 */
[----:B------:R-:W-:-:S07]  /*ea00*/  MOV R60, R223 ;  /* 0x000000df003c7202 */ /* 0x000fce0000000f00 */
[----:B------:R-:W-:Y:S05]  /*ea10*/  WARPSYNC.COLLECTIVE R79, `(.L_x_2413) ;  /* 0x000000004f087348 */ /* 0x000fea0003c00000 */
[----:B------:R0:W1:Y:S02]  /*ea20*/  SHFL.IDX P3, R223, R78, R77, R76 ;  /* 0x0000004d4edf7389 */ /* 0x000064000006004c */
[----:B01----:R-:W-:Y:S05]  /*ea30*/  ENDCOLLECTIVE ;  /* 0x000000000000791b */ /* 0x003fea0003800000 */
.L_x_2413:
[----:B------:R-:W-:Y:S02]  /*ea40*/  MOV R78, R62 ;  /* 0x0000003e004e7202 */ /* 0x000fe40000000f00 */
[----:B------:R-:W-:-:S07]  /*ea50*/  MOV R61, R223 ;  /* 0x000000df003d7202 */ /* 0x000fce0000000f00 */
[----:B------:R-:W-:Y:S05]  /*ea60*/  WARPSYNC.COLLECTIVE R79, `(.L_x_2414) ;  /* 0x000000004f087348 */ /* 0x000fea0003c00000 */
[----:B------:R0:W1:Y:S02]  /*ea70*/  SHFL.IDX P3, R223, R78, R77, R76 ;  /* 0x0000004d4edf7389 */ /* 0x000064000006004c */
[----:B01----:R-:W-:Y:S05]  /*ea80*/  ENDCOLLECTIVE ;  /* 0x000000000000791b */ /* 0x003fea0003800000 */
.L_x_2414:
[----:B------:R-:W-:Y:S02]  /*ea90*/  MOV R78, R63 ;  /* 0x0000003f004e7202 */ /* 0x000fe40000000f00 */
[----:B------:R-:W-:-:S07]  /*eaa0*/  MOV R62, R223 ;  /* 0x000000df003e7202 */ /* 0x000fce0000000f00 */
[----:B------:R-:W-:Y:S05]  /*eab0*/  WARPSYNC.COLLECTIVE R79, `(.L_x_2415) ;  /* 0x000000004f087348 */ /* 0x000fea0003c00000 */
[----:B------:R0:W1:Y:S02]  /*eac0*/  SHFL.IDX P3, R223, R78, R77, R76 ;  /* 0x0000004d4edf7389 */ /* 0x000064000006004c */
[----:B01----:R-:W-:Y:S05]  /*ead0*/  ENDCOLLECTIVE ;  /* 0x000000000000791b */ /* 0x003fea0003800000 */
.L_x_2415:
[----:B------:R-:W-:Y:S01]  /*eae0*/  MOV R63, R223 ;  /* 0x000000df003f7202 */ /* 0x000fe20000000f00 */
[----:B------:R-:W-:Y:S06]  /*eaf0*/  BRA `(.L_x_2416) ;  /* 0xffffff78008c7947 */ /* 0x000fec000383ffff */
.L_x_2283:
[----:B------:R-:W-:Y:S01]  /*eb00*/  HFMA2 R251, -RZ, RZ, 0, 5.9604644775390625e-08 ;  /* 0x00000001fffb7431 */ /* 0x000fe200000001ff */
[----:B------:R-:W-:Y:S02]  /*eb10*/  MOV R252, R245 ;  /* 0x000000f500fc7202 */ /* 0x000fe40000000f00 */
[----:B------:R-:W-:Y:S02]  /*eb20*/  MOV R76, 0x1f ;  /* 0x0000001f004c7802 */ /* 0x000fe40000000f00 */
[----:B------:R-:W-:-:S07]  /*eb30*/  MOV R79, 0xffffffff ;  /* 0xffffffff004f7802 */ /* 0x000fce0000000f00 */
[----:B------:R-:W-:Y:S05]  /*eb40*/  WARPSYNC.COLLECTIVE R79, `(.L_x_2417) ;  /* 0x000000004f087348 */ /* 0x000fea0003c00000 */
[----:B------:R0:W1:Y:S02]  /*eb50*/  SHFL.DOWN P1, R223, R252, R251, R76 ;  /* 0x080000fbfcdf7389 */ /* 0x000064000002004c */
[----:B01----:R-:W-:Y:S05]  /*eb60*/  ENDCOLLECTIVE ;  /* 0x000000000000791b */ /* 0x003fea0003800000 */
.L_x_2417:
[----:B------:R-:W-:Y:S02]  /*eb70*/  MOV R252, R246 ;  /* 0x000000f600fc7202 */ /* 0x000fe40000000f00 */
[----:B------:R-:W-:-:S07]  /*eb80*/  MOV R77, R223 ;  /* 0x000000df004d7202 */ /* 0x000fce0000000f00 */
[----:B------:R-:W-:Y:S05]  /*eb90*/  WARPSYNC.COLLECTIVE R79, `(.L_x_2418) ;  /* 0x000000004f087348 */ /* 0x000fea0003c00000 */
[----:B------:R0:W1:Y:S02]  /*eba0*/  SHFL.DOWN P1, R223, R252, R251, R76 ;  /* 0x080000fbfcdf7389 */ /* 0x000064000002004c */
[----:B01----:R-:W-:Y:S05]  /*ebb0*/  ENDCOLLECTIVE ;  /* 0x000000000000791b */ /* 0x003fea0003800000 */
.L_x_2418:
[----:B------:R-:W-:Y:S02]  /*ebc0*/  MOV R252, R247 ;  /* 0x000000f700fc7202 */ /* 0x000fe40000000f00 */
[----:B------:R-:W-:-:S07]  /*ebd0*/  MOV R78, R223 ;  /* 0x000000df004e7202 */ /* 0x000fce0000000f00 */
[----:B------:R-:W-:Y:S05]  /*ebe0*/  WARPSYNC.COLLECTIVE R79, `(.L_x_2419) ;  /* 0x000000004f087348 */ /* 0x000fea0003c00000 */
[----:B------:R0:W1:Y:S02]  /*ebf0*/  SHFL.DOWN P1, R223, R252, R251, R76 ;  /* 0x080000fbfcdf7389 */ /* 0x000064000002004c */
[----:B01----:R-:W-:Y:S05]  /*ec00*/  ENDCOLLECTIVE ;  /* 0x000000000000791b */ /* 0x003fea0003800000 */
.L_x_2419:
[----:B------:R-:W-:Y:S02]  /*ec10*/  MOV R252, R248 ;  /* 0x000000f800fc7202 */ /* 0x000fe40000000f00 */
[----:B------:R-:W-:-:S07]  /*ec20*/  MOV R123, R223 ;  /* 0x000000df007b7202 */ /* 0x000fce0000000f00 */
[----:B------:R-:W-:Y:S05]  /*ec30*/  WARPSYNC.COLLECTIVE R79, `(.L_x_2420) ;  /* 0x000000004f087348 */ /* 0x000fea0003c00000 */
[----:B------:R0:W1:Y:S02]  /*ec40*/  SHFL.DOWN P1, R223, R252, R251, R76 ;  /* 0x080000fbfcdf7389 */ /* 0x000064000002004c */
[----:B01----:R-:W-:Y:S05]  /*ec50*/  ENDCOLLECTIVE ;  /* 0x000000000000791b */ /* 0x003fea0003800000 */
.L_x_2420:
[----:B------:R-:W-:Y:S01]  /*ec60*/  MOV R76, R223 ;  /* 0x000000df004c7202 */ /* 0x000fe20000000f00 */
[----:B------:R-:W-:Y:S06]  /*ec70*/  BRA `(.L_x_2421) ;  /* 0xffffff8c00ac7947 */ /* 0x000fec000383ffff */
.L_x_2286:
        /* <DEDUP_REMOVED lines=8> */
.L_x_2423:
[----:B------:R-:W-:Y:S05]  /*ed00*/  BSYNC B0 ;  /* 0x0000000000007941 */ /* 0x000fea0003800000 */
.L_x_2422:
        /* <DEDUP_REMOVED lines=8> */
.L_x_2424:
[----:B------:R-:W-:Y:S02]  /*ed90*/  MOV R252, R247 ;  /* 0x000000f700fc7202 */ /* 0x000fe40000000f00 */
[----:B------:R-:W-:-:S07]  /*eda0*/  MOV R78, R223 ;  /* 0x000000df004e7202 */ /* 0x000fce0000000f00 */
[----:B------:R-:W-:Y:S05]  /*edb0*/  WARPSYNC.COLLECTIVE R79, `(.L_x_2425) ;  /* 0x000000004f087348 */ /* 0x000fea0003c00000 */
[----:B------:R0:W1:Y:S02]  /*edc0*/  SHFL.DOWN P1, R223, R252, R251, R76 ;  /* 0x080000fbfcdf7389 */ /* 0x000064000002004c */
[----:B01----:R-:W-:Y:S05]  /*edd0*/  ENDCOLLECTIVE ;  /* 0x000000000000791b */ /* 0x003fea0003800000 */
.L_x_2425:
[----:B------:R-:W-:Y:S02]  /*ede0*/  MOV R252, R248 ;  /* 0x000000f800fc7202 */ /* 0x000fe40000000f00 */
[----:B------:R-:W-:-:S07]  /*edf0*/  MOV R123, R223 ;  /* 0x000000df007b7202 */ /* 0x000fce0000000f00 */
[----:B------:R-:W-:Y:S05]  /*ee00*/  WARPSYNC.COLLECTIVE R79, `(.L_x_2426) ;  /* 0x000000004f087348 */ /* 0x000fea0003c00000 */
[----:B------:R0:W1:Y:S02]  /*ee10*/  SHFL.DOWN P1, R223, R252, R251, R76 ;  /* 0x080000fbfcdf7389 */ /* 0x000064000002004c */
[----:B01----:R-:W-:Y:S05]  /*ee20*/  ENDCOLLECTIVE ;  /* 0x000000000000791b */ /* 0x003fea0003800000 */
.L_x_2426:
[----:B------:R-:W-:Y:S01]  /*ee30*/  MOV R79, R223 ;  /* 0x000000df004f7202 */ /* 0x000fe20000000f00 */
[----:B------:R-:W-:Y:S06]  /*ee40*/  BRA `(.L_x_2427) ;  /* 0xffffff8c00907947 */ /* 0x000fec000383ffff */
.L_x_2289:
        /* <DEDUP_REMOVED lines=8> */
.L_x_2429:
[----:B------:R-:W-:Y:S05]  /*eed0*/  BSYNC B0 ;  /* 0x0000000000007941 */ /* 0x000fea0003800000 */
.L_x_2428:
        /* <DEDUP_REMOVED lines=8> */
.L_x_2430:
[----:B------:R-:W-:Y:S02]  /*ef60*/  MOV R252, R247 ;  /* 0x000000f700fc7202 */ /* 0x000fe40000000f00 */
[----:B------:R-:W-:-:S07]  /*ef70*/  MOV R78, R223 ;  /* 0x000000df004e7202 */ /* 0x000fce0000000f00 */
[----:B------:R-:W-:Y:S05]  /*ef80*/  WARPSYNC.COLLECTIVE R79, `(.L_x_2431) ;  /* 0x000000004f087348 */ /* 0x000fea0003c00000 */
[----:B------:R0:W1:Y:S02]  /*ef90*/  SHFL.DOWN P1, R223, R252, R251, R76 ;  /* 0x080000fbfcdf7389 */ /* 0x000064000002004c */
[----:B01----:R-:W-:Y:S05]  /*efa0*/  ENDCOLLECTIVE ;  /* 0x000000000000791b */ /* 0x003fea0003800000 */
.L_x_2431:
[----:B------:R-:W-:Y:S02]  /*efb0*/  MOV R252, R248 ;  /* 0x000000f800fc7202 */ /* 0x000fe40000000f00 */
[----:B------:R-:W-:-:S07]  /*efc0*/  MOV R123, R223 ;  /* 0x000000df007b7202 */ /* 0x000fce0000000f00 */
[----:B------:R-:W-:Y:S05]  /*efd0*/  WARPSYNC.COLLECTIVE R79, `(.L_x_2432) ;  /* 0x000000004f087348 */ /* 0x000fea0003c00000 */
[----:B------:R0:W1:Y:S02]  /*efe0*/  SHFL.DOWN P1, R223, R252, R251, R76 ;  /* 0x080000fbfcdf7389 */ /* 0x000064000002004c */
[----:B01----:R-:W-:Y:S05]  /*eff0*/  ENDCOLLECTIVE ;  /* 0x000000000000791b */ /* 0x003fea0003800000 */
.L_x_2432:
[----:B------:R-:W-:Y:S01]  /*f000*/  MOV R79, R223 ;  /* 0x000000df004f7202 */ /* 0x000fe20000000f00 */
[----:B------:R-:W-:Y:S06]  /*f010*/  BRA `(.L_x_2433) ;  /* 0xffffff8c00747947 */ /* 0x000fec000383ffff */
.L_x_2292:
        /* <DEDUP_REMOVED lines=8> */
.L_x_2435:
[----:B------:R-:W-:Y:S05]  /*f0a0*/  BSYNC B0 ;  /* 0x0000000000007941 */ /* 0x000fea0003800000 */
.L_x_2434:
        /* <DEDUP_REMOVED lines=8> */
.L_x_2436:
[----:B------:R-:W-:Y:S02]  /*f130*/  MOV R252, R247 ;  /* 0x000000f700fc7202 */ /* 0x000fe40000000f00 */
[----:B------:R-:W-:-:S07]  /*f140*/  MOV R78, R223 ;  /* 0x000000df004e7202 */ /* 0x000fce0000000f00 */
[----:B------:R-:W-:Y:S05]  /*f150*/  WARPSYNC.COLLECTIVE R79, `(.L_x_2437) ;  /* 0x000000004f087348 */ /* 0x000fea0003c00000 */
[----:B------:R0:W1:Y:S02]  /*f160*/  SHFL.DOWN P1, R223, R252, R251, R76 ;  /* 0x080000fbfcdf7389 */ /* 0x000064000002004c */
[----:B01----:R-:W-:Y:S05]  /*f170*/  ENDCOLLECTIVE ;  /* 0x000000000000791b */ /* 0x003fea0003800000 */
.L_x_2437:
[----:B------:R-:W-:Y:S02]  /*f180*/  MOV R252, R248 ;  /* 0x000000f800fc7202 */ /* 0x000fe40000000f00 */
[----:B------:R-:W-:-:S07]  /*f190*/  MOV R123, R223 ;  /* 0x000000df007b7202 */ /* 0x000fce0000000f00 */
[----:B------:R-:W-:Y:S05]  /*f1a0*/  WARPSYNC.COLLECTIVE R79, `(.L_x_2438) ;  /* 0x000000004f087348 */ /* 0x000fea0003c00000 */
[----:B------:R0:W1:Y:S02]  /*f1b0*/  SHFL.DOWN P1, R223, R252, R251, R76 ;  /* 0x080000fbfcdf7389 */ /* 0x000064000002004c */
[----:B01----:R-:W-:Y:S05]  /*f1c0*/  ENDCOLLECTIVE ;  /* 0x000000000000791b */ /* 0x003fea0003800000 */
.L_x_2438:
[----:B------:R-:W-:Y:S01]  /*f1d0*/  MOV R79, R223 ;  /* 0x000000df004f7202 */ /* 0x000fe20000000f00 */
[----:B------:R-:W-:Y:S06]  /*f1e0*/  BRA `(.L_x_2439) ;  /* 0xffffff8c00587947 */ /* 0x000fec000383ffff */
.L_x_2295:
        /* <DEDUP_REMOVED lines=8> */
.L_x_2441:
[----:B------:R-:W-:Y:S05]  /*f270*/  BSYNC B0 ;  /* 0x0000000000007941 */ /* 0x000fea0003800000 */
.L_x_2440:
        /* <DEDUP_REMOVED lines=8> */
.L_x_2442:
[----:B------:R-:W-:Y:S02]  /*f300*/  MOV R252, R247 ;  /* 0x000000f700fc7202 */ /* 0x000fe40000000f00 */
[----:B------:R-:W-:-:S07]  /*f310*/  MOV R78, R223 ;  /* 0x000000df004e7202 */ /* 0x000fce0000000f00 */
[----:B------:R-:W-:Y:S05]  /*f320*/  WARPSYNC.COLLECTIVE R79, `(.L_x_2443) ;  /* 0x000000004f087348 */ /* 0x000fea0003c00000 */
[----:B------:R0:W1:Y:S02]  /*f330*/  SHFL.DOWN P1, R223, R252, R251, R76 ;  /* 0x080000fbfcdf7389 */ /* 0x000064000002004c */
[----:B01----:R-:W-:Y:S05]  /*f340*/  ENDCOLLECTIVE ;  /* 0x000000000000791b */ /* 0x003fea0003800000 */
.L_x_2443:
[----:B------:R-:W-:Y:S02]  /*f350*/  MOV R252, R248 ;  /* 0x000000f800fc7202 */ /* 0x000fe40000000f00 */
[----:B------:R-:W-:-:S07]  /*f360*/  MOV R123, R223 ;  /* 0x000000df007b7202 */ /* 0x000fce0000000f00 */
[----:B------:R-:W-:Y:S05]  /*f370*/  WARPSYNC.COLLECTIVE R79, `(.L_x_2444) ;  /* 0x000000004f087348 */ /* 0x000fea0003c00000 */
[----:B------:R0:W1:Y:S02]  /*f380*/  SHFL.DOWN P1, R223, R252, R251, R76 ;  /* 0x080000fbfcdf7389 */ /* 0x000064000002004c */
[----:B01----:R-:W-:Y:S05]  /*f390*/  ENDCOLLECTIVE ;  /* 0x000000000000791b */ /* 0x003fea0003800000 */
.L_x_2444:
[----:B------:R-:W-:Y:S01]  /*f3a0*/  MOV R79, R223 ;  /* 0x000000df004f7202 */ /* 0x000fe20000000f00 */
[----:B------:R-:W-:Y:S06]  /*f3b0*/  BRA `(.L_x_2445) ;  /* 0xffffff8c003c7947 */ /* 0x000fec000383ffff */
.L_x_2298:
        /* <DEDUP_REMOVED lines=8> */
.L_x_2447:
[----:B------:R-:W-:Y:S05]  /*f440*/  BSYNC B0 ;  /* 0x0000000000007941 */ /* 0x000fea0003800000 */
.L_x_2446:
        /* <DEDUP_REMOVED lines=10> */
.L_x_2448:
[----:B------:R-:W-:Y:S02]  /*f4f0*/  MOV R78, R247 ;  /* 0x000000f7004e7202 */ /* 0x000fe40000000f00 */
[----:B------:R-:W-:-:S07]  /*f500*/  MOV R221, R223 ;  /* 0x000000df00dd7202 */ /* 0x000fce0000000f00 */
[----:B------:R-:W-:Y:S05]  /*f510*/  WARPSYNC.COLLECTIVE R79, `(.L_x_2449) ;  /* 0x000000004f087348 */ /* 0x000fea0003c00000 */
[----:B------:R0:W1:Y:S02]  /*f520*/  SHFL.IDX P3, R223, R78, R77, R76 ;  /* 0x0000004d4edf7389 */ /* 0x000064000006004c */
[----:B01----:R-:W-:Y:S05]  /*f530*/  ENDCOLLECTIVE ;  /* 0x000000000000791b */ /* 0x003fea0003800000 */
.L_x_2449:
        /* <DEDUP_REMOVED lines=16> */
.L_x_2450:
[----:B------:R-:W-:Y:S01]  /*f640*/  MOV R78, R72 ;  /* 0x00000048004e7202 */ /* 0x000fe20000000f00 */
[----:B------:R-:W-:-:S07]  /*f650*/  FADD.FTZ R236, R223, R236 ;  /* 0x000000ecdfec7221 */ /* 0x000fce0000010000 */
[----:B------:R-:W-:Y:S05]  /*f660*/  WARPSYNC.COLLECTIVE R79, `(.L_x_2451) ;  /* 0x000000004f087348 */ /* 0x000fea0003c00000 */
[----:B------:R0:W1:Y:S02]  /*f670*/  SHFL.DOWN P1, R223, R252, R251, R76 ;  /* 0x080000fbfcdf7389 */ /* 0x000064000002004c */
[----:B01----:R-:W-:Y:S05]  /*f680*/  ENDCOLLECTIVE ;  /* 0x000000000000791b */ /* 0x003fea0003800000 */
.L_x_2451:
[----:B------:R-:W-:Y:S02]  /*f690*/  MOV R252, R246 ;  /* 0x000000f600fc7202 */ /* 0x000fe40000000f00 */
[----:B------:R-:W-:-:S07]  /*f6a0*/  MOV R245, R223 ;  /* 0x000000df00f57202 */ /* 0x000fce0000000f00 */
[----:B------:R-:W-:Y:S05]  /*f6b0*/  WARPSYNC.COLLECTIVE R79, `(.L_x_2452) ;  /* 0x000000004f087348 */ /* 0x000fea0003c00000 */
[----:B------:R0:W1:Y:S02]  /*f6c0*/  SHFL.DOWN P1, R223, R252, R251, R76 ;  /* 0x080000fbfcdf7389 */ /* 0x000064000002004c */
[----:B01----:R-:W-:Y:S05]  /*f6d0*/  ENDCOLLECTIVE ;  /* 0x000000000000791b */ /* 0x003fea0003800000 */
.L_x_2452:
[----:B------:R-:W-:Y:S02]  /*f6e0*/  MOV R252, R247 ;  /* 0x000000f700fc7202 */ /* 0x000fe40000000f00 */
[----:B------:R-:W-:-:S07]  /*f6f0*/  MOV R246, R223 ;  /* 0x000000df00f67202 */ /* 0x000fce0000000f00 */
[----:B------:R-:W-:Y:S05]  /*f700*/  WARPSYNC.COLLECTIVE R79, `(.L_x_2453) ;  /* 0x000000004f087348 */ /* 0x000fea0003c00000 */
[----:B------:R0:W1:Y:S02]  /*f710*/  SHFL.DOWN P1, R223, R252, R251, R76 ;  /* 0x080000fbfcdf7389 */ /* 0x000064000002004c */
[----:B01----:R-:W-:Y:S05]  /*f720*/  ENDCOLLECTIVE ;  /* 0x000000000000791b */ /* 0x003fea0003800000 */
.L_x_2453:
[----:B------:R-:W-:Y:S02]  /*f730*/  MOV R252, R248 ;  /* 0x000000f800fc7202 */ /* 0x000fe40000000f00 */
[----:B------:R-:W-:-:S07]  /*f740*/  MOV R247, R223 ;  /* 0x000000df00f77202 */ /* 0x000fce0000000f00 */
[----:B------:R-:W-:Y:S05]  /*f750*/  WARPSYNC.COLLECTIVE R79, `(.L_x_2454) ;  /* 0x000000004f087348 */ /* 0x000fea0003c00000 */
[----:B------:R0:W1:Y:S02]  /*f760*/  SHFL.DOWN P1, R223, R252, R251, R76 ;  /* 0x080000fbfcdf7389 */ /* 0x000064000002004c */
[----:B01----:R-:W-:Y:S05]  /*f770*/  ENDCOLLECTIVE ;  /* 0x000000000000791b */ /* 0x003fea0003800000 */
.L_x_2454:
[----:B------:R-:W-:-:S07]  /*f780*/  MOV R248, R223 ;  /* 0x000000df00f87202 */ /* 0x000fce0000000f00 */
[----:B------:R-:W-:Y:S05]  /*f790*/  WARPSYNC.COLLECTIVE R79, `(.L_x_2455) ;  /* 0x000000004f087348 */ /* 0x000fea0003c00000 */
[----:B------:R0:W1:Y:S02]  /*f7a0*/  SHFL.IDX P3, R223, R78, R77, R76 ;  /* 0x0000004d4edf7389 */ /* 0x000064000006004c */
[----:B01----:R-:W-:Y:S05]  /*f7b0*/  ENDCOLLECTIVE ;  /* 0x000000000000791b */ /* 0x003fea0003800000 */
.L_x_2455:
[----:B------:R-:W-:Y:S02]  /*f7c0*/  MOV R78, R73 ;  /* 0x00000049004e7202 */ /* 0x000fe40000000f00 */
[----:B------:R-:W-:-:S07]  /*f7d0*/  MOV R72, R223 ;  /* 0x000000df00487202 */ /* 0x000fce0000000f00 */
[----:B------:R-:W-:Y:S05]  /*f7e0*/  WARPSYNC.COLLECTIVE R79, `(.L_x_2456) ;  /* 0x000000004f087348 */ /* 0x000fea0003c00000 */
[----:B------:R0:W1:Y:S02]  /*f7f0*/  SHFL.IDX P3, R223, R78, R77, R76 ;  /* 0x0000004d4edf7389 */ /* 0x000064000006004c */
[----:B01----:R-:W-:Y:S05]  /*f800*/  ENDCOLLECTIVE ;  /* 0x000000000000791b */ /* 0x003fea0003800000 */
.L_x_2456:
[----:B------:R-:W-:Y:S02]  /*f810*/  MOV R78, R74 ;  /* 0x0000004a004e7202 */ /* 0x000fe40000000f00 */
[----:B------:R-:W-:-:S07]  /*f820*/  MOV R73, R223 ;  /* 0x000000df00497202 */ /* 0x000fce0000000f00 */
[----:B------:R-:W-:Y:S05]  /*f830*/  WARPSYNC.COLLECTIVE R79, `(.L_x_2457) ;  /* 0x000000004f087348 */ /* 0x000fea0003c00000 */
[----:B------:R0:W1:Y:S02]  /*f840*/  SHFL.IDX P3, R223, R78, R77, R76 ;  /* 0x0000004d4edf7389 */ /* 0x000064000006004c */
[----:B01----:R-:W-:Y:S05]  /*f850*/  ENDCOLLECTIVE ;  /* 0x000000000000791b */ /* 0x003fea0003800000 */
.L_x_2457:
[----:B------:R-:W-:Y:S02]  /*f860*/  MOV R78, R75 ;  /* 0x0000004b004e7202 */ /* 0x000fe40000000f00 */
[----:B------:R-:W-:-:S07]  /*f870*/  MOV R74, R223 ;  /* 0x000000df004a7202 */ /* 0x000fce0000000f00 */
[----:B------:R-:W-:Y:S05]  /*f880*/  WARPSYNC.COLLECTIVE R79, `(.L_x_2458) ;  /* 0x000000004f087348 */ /* 0x000fea0003c00000 */
[----:B------:R0:W1:Y:S02]  /*f890*/  SHFL.IDX P3, R223, R78, R77, R76 ;  /* 0x0000004d4edf7389 */ /* 0x000064000006004c */
[----:B01----:R-:W-:Y:S05]  /*f8a0*/  ENDCOLLECTIVE ;  /* 0x000000000000791b */ /* 0x003fea0003800000 */
.L_x_2458:
[----:B------:R-:W-:Y:S01]  /*f8b0*/  MOV R75, R223 ;  /* 0x000000df004b7202 */ /* 0x000fe20000000f00 */
[----:B------:R-:W-:Y:S06]  /*f8c0*/  BRA `(.L_x_2459) ;  /* 0xffffff8800987947 */ /* 0x000fec000383ffff */
.L_x_2460:
        /* <DEDUP_REMOVED lines=11> */
.L_x_18668:


//--------------------- .text._Z25selective_scan_bwd_kernelI32Selective_Scan_bwd_kernel_traitsILi128ELi16ELb0ELb1ELb1ELb0ELb1EfN3c107complexIfEEEEv12SSMParamsBwd --------------------------
	.section	.text._Z25selective_scan_bwd_kernelI32Selective_Scan_bwd_kernel_traitsILi128ELi16ELb0ELb1ELb1ELb0ELb1EfN3c107complexIfEEEEv12SSMParamsBwd,"ax",@progbits
	.align	128
        .global         _Z25selective_scan_bwd_kernelI32Selective_Scan_bwd_kernel_traitsILi128ELi16ELb0ELb1ELb1ELb0ELb1EfN3c107complexIfEEEEv12SSMParamsBwd
        .type           _Z25selective_scan_bwd_kernelI32Selective_Scan_bwd_kernel_traitsILi128ELi16ELb0ELb1ELb1ELb0ELb1EfN3c107complexIfEEEEv12SSMParamsBwd,@function
        .size           _Z25selective_scan_bwd_kernelI32Selective_Scan_bwd_kernel_traitsILi128ELi16ELb0ELb1ELb1ELb0ELb1EfN3c107complexIfEEEEv12SSMParamsBwd,(.L_x_18669 - _Z25selective_scan_bwd_kernelI32Selective_Scan_bwd_kernel_traitsILi128ELi16ELb0ELb1ELb1ELb0ELb1EfN3c107complexIfEEEEv12SSMParamsBwd)
        .other          _Z25selective_scan_bwd_kernelI32Selective_Scan_bwd_kernel_traitsILi128ELi16ELb0ELb1ELb1ELb0ELb1EfN3c107complexIfEEEEv12SSMParamsBwd,@"STO_CUDA_ENTRY STV_DEFAULT"
_Z25selective_scan_bwd_kernelI32Selective_Scan_bwd_kernel_traitsILi128ELi16ELb0ELb1ELb1ELb0ELb1EfN3c107complexIfEEEEv12SSMParamsBwd:
.text._Z25selective_scan_bwd_kernelI32Selective_Scan_bwd_kernel_traitsILi128ELi16ELb0ELb1ELb1ELb0ELb1EfN3c107complexIfEEEEv12SSMParamsBwd:
        /* <DEDUP_REMOVED lines=28> */
[----:B------:R-:W5:Y:S03]  /*01c0*/  LDCU.64 UR22, c[0x0][0x4b8] ;  /* 0x00009700ff1677ac */ /* 0x000f660008000a00 */
[----:B------:R-:W3:Y:S01]  /*01d0*/  @P1 LDG.E R4, desc[UR34][R4.64] ;  /* 0x0000002204041981 */ /* 0x000ee2000c1e1900 */
[----:B----4-:R-:W-:Y:S01]  /*01e0*/  MOV R0, UR28 ;  /* 0x0000001c00007c02 */ /* 0x010fe20008000f00 */
[----:B------:R-:W4:Y:S02]  /*01f0*/  S2UR UR6, SR_CTAID.X ;  /* 0x00000000000679c3 */ /* 0x000f240000002500 */
[----:B------:R0:W-:Y:S01]  /*0200*/  STL [R1+0x28], RZ ;  /* 0x000028ff01007387 */ /* 0x0001e20000100800 */
[----:B------:R-:W-:-:S03]  /*0210*/  IABS R0, R0 ;  /* 0x0000000000007213 */ /* 0x000fc60000000000 */
[----:B------:R0:W-:Y:S01]  /*0220*/  STL [R1+0x24], RZ ;  /* 0x000024ff01007387 */ /* 0x0001e20000100800 */
[----:B------:R-:W-:Y:S01]  /*0230*/  R2UR UR21, R0 ;  /* 0x00000000001572ca */ /* 0x000fe200000e0000 */
[----:B-----5:R-:W-:Y:S02]  /*0240*/  USHF.R.U64 UR22, UR22, 0x1, UR23 ;  /* 0x0000000116167899 */ /* 0x020fe40008001217 */
[----:B------:R-:W-:-:S10]  /*0250*/  USHF.R.U32.HI UR23, URZ, 0x1, UR23 ;  /* 0x00000001ff177899 */ /* 0x000fd40008011617 */
[----:B------:R-:W5:Y:S01]  /*0260*/  I2F.RP R0, UR21 ;  /* 0x0000001500007d06 */ /* 0x000f620008209400 */
[----:B----4-:R-:W-:Y:S02]  /*0270*/  UIMAD.WIDE.U32 UR4, UR6, UR16, URZ ;  /* 0x00000010060472a5 */ /* 0x010fe4000f8e00ff */
[----:B0-----:R-:W-:Y:S02]  /*0280*/  UIMAD.WIDE.U32 UR8, UR6, UR24, URZ ;  /* 0x00000018060872a5 */ /* 0x001fe4000f8e00ff */
[----:B------:R-:W-:Y:S02]  /*0290*/  UIMAD UR5, UR6, UR17, UR5 ;  /* 0x00000011060572a4 */ /* 0x000fe4000f8e0205 */
[----:B------:R-:W-:Y:S02]  /*02a0*/  UIMAD UR9, UR6, UR25, UR9 ;  /* 0x00000019060972a4 */ /* 0x000fe4000f8e0209 */
[----:B------:R-:W-:Y:S02]  /*02b0*/  UIMAD.WIDE.U32 UR4, UR10, UR18, UR4 ;  /* 0x000000120a0472a5 */ /* 0x000fe4000f8e0004 */
[----:B-1----:R-:W-:Y:S01]  /*02c0*/  ULEA UR16, UR33, 0xfffff800, 0xb ;  /* 0xfffff80021107891 */ /* 0x002fe2000f8e58ff */
[----:B-----5:R-:W3:Y:S01]  /*02d0*/  MUFU.RCP R0, R0 ;  /* 0x0000000000007308 */ /* 0x020ee20000001000 */
[----:B------:R-:W-:-:S02]  /*02e0*/  UIMAD UR7, UR10, UR19, UR5 ;  /* 0x000000130a0772a4 */ /* 0x000fc4000f8e0205 */
[----:B------:R-:W-:Y:S02]  /*02f0*/  UIMAD.WIDE.U32 UR8, UR10, UR26, UR8 ;  /* 0x0000001a0a0872a5 */ /* 0x000fe4000f8e0008 */
[----:B------:R-:W-:Y:S02]  /*0300*/  UIADD3 UR11, UP0, UPT, UR16, UR4, URZ ;  /* 0x00000004100b7290 */ /* 0x000fe4000ff1e0ff */
[----:B------:R-:W-:Y:S02]  /*0310*/  USHF.R.S32.HI UR17, URZ, 0x1f, UR16 ;  /* 0x0000001fff117899 */ /* 0x000fe40008011410 */
[----:B------:R-:W-:Y:S02]  /*0320*/  UIMAD UR18, UR10, UR27, UR9 ;  /* 0x0000001b0a1272a4 */ /* 0x000fe4000f8e0209 */
[----:B--2---:R-:W-:Y:S02]  /*0330*/  ULEA UR9, UP1, UR11, UR12, 0x2 ;  /* 0x0000000c0b097291 */ /* 0x004fe4000f8210ff */
[----:B------:R-:W-:-:S02]  /*0340*/  UIADD3.X UR7, UPT, UPT, UR17, UR7, URZ, UP0, !UPT ;  /* 0x0000000711077290 */ /* 0x000fc400087fe4ff */
[----:B------:R-:W-:Y:S01]  /*0350*/  UIADD3 UR4, UP2, UPT, UR16, UR8, URZ ;  /* 0x0000000810047290 */ /* 0x000fe2000ff5e0ff */
[----:B---3--:R-:W-:Y:S01]  /*0360*/  IADD3 R2, PT, PT, R0, 0xffffffe, RZ ;  /* 0x0ffffffe00027810 */ /* 0x008fe20007ffe0ff */
[----:B------:R-:W-:Y:S01]  /*0370*/  ULEA.HI.X UR11, UR11, UR13, UR7, 0x2, UP1 ;  /* 0x0000000d0b0b7291 */ /* 0x000fe200088f1407 */
[----:B------:R-:W-:Y:S01]  /*0380*/  MOV R0, UR10 ;  /* 0x0000000a00007c02 */ /* 0x000fe20008000f00 */
[----:B------:R-:W-:Y:S02]  /*0390*/  ULEA UR8, UP3, UR4, UR14, 0x2 ;  /* 0x0000000e04087291 */ /* 0x000fe4000f8610ff */
[----:B------:R-:W-:Y:S01]  /*03a0*/  UIADD3.X UR12, UPT, UPT, UR17, UR18, URZ, UP2, !UPT ;  /* 0x00000012110c7290 */ /* 0x000fe200097fe4ff */
[----:B------:R-:W0:Y:S01]  /*03b0*/  F2I.FTZ.U32.TRUNC.NTZ R2, R2 ;  /* 0x0000000200027305 */ /* 0x000e22000021f000 */
[----:B------:R-:W-:Y:S01]  /*03c0*/  IABS R0, R0 ;  /* 0x0000000000007213 */ /* 0x000fe20000000000 */
[----:B------:R-:W1:Y:S03]  /*03d0*/  LDCU.64 UR18, c[0x0][0x498] ;  /* 0x00009300ff1277ac */ /* 0x000e660008000a00 */
[----:B------:R-:W-:Y:S01]  /*03e0*/  R2UR UR20, R0 ;  /* 0x00000000001472ca */ /* 0x000fe200000e0000 */
[----:B------:R-:W-:Y:S01]  /*03f0*/  ULEA.HI.X UR12, UR4, UR15, UR12, 0x2, UP3 ;  /* 0x0000000f040c7291 */ /* 0x000fe200098f140c */
[----:B------:R-:W2:Y:S02]  /*0400*/  LDCU.64 UR24, c[0x0][0x4a0] ;  /* 0x00009400ff1877ac */ /* 0x000ea40008000a00 */
[----:B------:R-:W-:Y:S01]  /*0410*/  UMOV UR4, URZ ;  /* 0x000000ff00047c82 */ /* 0x000fe20008000000 */
[----:B------:R-:W3:Y:S01]  /*0420*/  LDCU.64 UR26, c[0x0][0x4d8] ;  /* 0x00009b00ff1a77ac */ /* 0x000ee20008000a00 */
[----:B0-----:R-:W-:-:S13]  /*0430*/  R2UR UR5, R2 ;  /* 0x00000000020572ca */ /* 0x001fda00000e0000 */
[----:B------:R-:W-:Y:S02]  /*0440*/  UIADD3 UR7, UPT, UPT, URZ, -UR5, URZ ;  /* 0x80000005ff077290 */ /* 0x000fe4000fffe0ff */
[----:B---3--:R-:W-:Y:S02]  /*0450*/  USHF.R.U32.HI UR13, URZ, 0x1, UR27 ;  /* 0x00000001ff0d7899 */ /* 0x008fe4000801161b */
[----:B------:R-:W-:-:S04]  /*0460*/  UIMAD UR7, UR7, UR21, URZ ;  /* 0x00000015070772a4 */ /* 0x000fc8000f8e02ff */
[----:B------:R-:W-:Y:S02]  /*0470*/  UIMAD.WIDE.U32 UR4, UR5, UR7, UR4 ;  /* 0x00000007050472a5 */ /* 0x000fe4000f8e0004 */
[----:B------:R-:W-:Y:S02]  /*0480*/  USHF.R.U64 UR7, UR26, 0x1, UR27 ;  /* 0x000000011a077899 */ /* 0x000fe4000800121b */
[----:B------:R-:W-:Y:S02]  /*0490*/  UIMAD.WIDE.U32 UR14, UR5, UR20, URZ ;  /* 0x00000014050e72a5 */ /* 0x000fe4000f8e00ff */
[----:B-1----:R-:W-:Y:S02]  /*04a0*/  UIMAD.WIDE.U32 UR4, UR6, UR18, URZ ;  /* 0x00000012060472a5 */ /* 0x002fe4000f8e00ff */
[----:B------:R-:W-:Y:S02]  /*04b0*/  UIMAD.WIDE.U32 UR26, UR6, UR36, URZ ;  /* 0x00000024061a72a5 */ /* 0x000fe4000f8e00ff */
[----:B------:R-:W-:Y:S01]  /*04c0*/  UIMAD UR5, UR6, UR19, UR5 ;  /* 0x00000013060572a4 */ /* 0x000fe2000f8e0205 */
[----:B------:R-:W-:Y:S01]  /*04d0*/  UMOV UR31, UR15 ;  /* 0x0000000f001f7c82 */ /* 0x000fe20008000000 */
[----:B------:R-:W0:Y:S01]  /*04e0*/  LDCU.64 UR18, c[0x0][0x4c0] ;  /* 0x00009800ff1277ac */ /* 0x000e220008000a00 */
[----:B------:R-:W-:-:S02]  /*04f0*/  UIADD3 UR14, UPT, UPT, -UR31, URZ, URZ ;  /* 0x000000ff1f0e7290 */ /* 0x000fc4000fffe1ff */
[----:B--2---:R-:W-:Y:S02]  /*0500*/  UIMAD.WIDE.U32 UR4, UR10, UR24, UR4 ;  /* 0x000000180a0472a5 */ /* 0x004fe4000f8e0004 */
[----:B------:R-:W-:Y:S02]  /*0510*/  UIMAD UR20, UR21, UR14, UR20 ;  /* 0x0000000e151472a4 */ /* 0x000fe4000f8e0214 */
[----:B------:R-:W-:Y:S02]  /*0520*/  UIMAD UR29, UR10, UR25, UR5 ;  /* 0x000000190a1d72a4 */ /* 0x000fe4000f8e0205 */
[----:B------:R-:W-:Y:S02]  /*0530*/  UISETP.GT.U32.AND UP1, UPT, UR21, UR20, UPT ;  /* 0x000000141500728c */ /* 0x000fe4000bf24070 */
[----:B------:R-:W-:Y:S02]  /*0540*/  ULOP3.LUT UR5, UR10, UR28, URZ, 0x3c, !UPT ;  /* 0x0000001c0a057292 */ /* 0x000fe4000f8e3cff */
[----:B------:R-:W-:-:S02]  /*0550*/  UIMAD.WIDE.U32 UR14, UR6, UR38, URZ ;  /* 0x00000026060e72a5 */ /* 0x000fc4000f8e00ff */
[----:B------:R-:W-:Y:S02]  /*0560*/  UISETP.GE.AND UP2, UPT, UR5, URZ, UPT ;  /* 0x000000ff0500728c */ /* 0x000fe4000bf46270 */
[----:B------:R-:W-:Y:S01]  /*0570*/  UIMAD UR15, UR6, UR39, UR15 ;  /* 0x00000027060f72a4 */ /* 0x000fe2000f8e020f */
[----:B------:R-:W1:Y:S02]  /*0580*/  LDCU.64 UR38, c[0x0][0x480] ;  /* 0x00009000ff2677ac */ /* 0x000e640008000a00 */
[----:B------:R-:W-:Y:S02]  /*0590*/  @!UP1 UIADD3 UR20, UPT, UPT, UR20, -UR21, URZ ;  /* 0x8000001514149290 */ /* 0x000fe4000fffe0ff */
[----:B------:R-:W-:Y:S02]  /*05a0*/  @!UP1 UIADD3 UR31, UPT, UPT, UR31, 0x1, URZ ;  /* 0x000000011f1f9890 */ /* 0x000fe4000fffe0ff */
[----:B------:R-:W-:Y:S02]  /*05b0*/  UISETP.GE.U32.AND UP0, UPT, UR20, UR21, UPT ;  /* 0x000000151400728c */ /* 0x000fe4000bf06070 */
[----:B------:R-:W-:Y:S01]  /*05c0*/  UISETP.NE.AND UP1, UPT, UR28, URZ, UPT ;  /* 0x000000ff1c00728c */ /* 0x000fe2000bf25270 */
[----:B------:R-:W2:Y:S01]  /*05d0*/  LDCU.64 UR24, c[0x0][0x3c8] ;  /* 0x00007900ff1877ac */ /* 0x000ea20008000a00 */
[----:B------:R-:W-:Y:S01]  /*05e0*/  UIMAD UR27, UR6, UR37, UR27 ;  /* 0x00000025061b72a4 */ /* 0x000fe2000f8e021b */
[----:B------:R-:W3:Y:S06]  /*05f0*/  LDCU.64 UR36, c[0x0][0x528] ;  /* 0x0000a500ff2477ac */ /* 0x000eec0008000a00 */
[----:B------:R-:W-:Y:S01]  /*0600*/  @UP0 UIADD3 UR31, UPT, UPT, UR31, 0x1, URZ ;  /* 0x000000011f1f0890 */ /* 0x000fe2000fffe0ff */
[----:B------:R-:W4:Y:S03]  /*0610*/  LDCU.64 UR20, c[0x0][0x3e8] ;  /* 0x00007d00ff1477ac */ /* 0x000f260008000a00 */
[----:B------:R-:W-:-:S02]  /*0620*/  @!UP2 UIADD3 UR31, UPT, UPT, -UR31, URZ, URZ ;  /* 0x000000ff1f1fa290 */ /* 0x000fc4000fffe1ff */
[----:B------:R-:W-:Y:S02]  /*0630*/  @!UP1 ULOP3.LUT UR31, URZ, UR28, URZ, 0x33, !UPT ;  /* 0x0000001cff1f9292 */ /* 0x000fe4000f8e33ff */
[----:B------:R-:W-:Y:S02]  /*0640*/  UIADD3 UR4, UP2, UPT, UR16, UR4, URZ ;  /* 0x0000000410047290 */ /* 0x000fe4000ff5e0ff */
[----:B------:R-:W-:Y:S02]  /*0650*/  USHF.R.S32.HI UR32, URZ, 0x1f, UR31 ;  /* 0x0000001fff207899 */ /* 0x000fe4000801141f */
[----:B-1----:R-:W-:Y:S02]  /*0660*/  UISETP.NE.U32.AND UP0, UPT, UR38, URZ, UPT ;  /* 0x000000ff2600728c */ /* 0x002fe4000bf05070 */
[----:B0-----:R-:W-:Y:S02]  /*0670*/  UIMAD UR30, UR32, UR18, URZ ;  /* 0x00000012201e72a4 */ /* 0x001fe4000f8e02ff */
[----:B------:R-:W-:-:S02]  /*0680*/  UIADD3.X UR29, UPT, UPT, UR17, UR29, URZ, UP2, !UPT ;  /* 0x0000001d111d7290 */ /* 0x000fc400097fe4ff */
[----:B------:R-:W-:Y:S01]  /*0690*/  UIMAD UR41, UR31, UR19, UR30 ;  /* 0x000000131f2972a4 */ /* 0x000fe2000f8e021e */
[----:B------:R-:W0:Y:S01]  /*06a0*/  LDCU.64 UR16, c[0x0][0x4e0] ;  /* 0x00009c00ff1077ac */ /* 0x000e220008000a00 */
[----:B--2---:R-:W-:Y:S02]  /*06b0*/  UIMAD UR30, UR32, UR24, URZ ;  /* 0x00000018201e72a4 */ /* 0x004fe4000f8e02ff */
[----:B------:R-:W-:Y:S02]  /*06c0*/  UISETP.NE.AND.EX UP0, UPT, UR39, URZ, UPT, UP0 ;  /* 0x000000ff2700728c */ /* 0x000fe4000bf05300 */
[----:B------:R-:W-:Y:S02]  /*06d0*/  UIMAD.WIDE.U32 UR26, UR31, UR24, UR26 ;  /* 0x000000181f1a72a5 */ /* 0x000fe4000f8e001a */
[----:B------:R-:W-:Y:S01]  /*06e0*/  UIMAD UR39, UR31, UR25, UR30 ;  /* 0x000000191f2772a4 */ /* 0x000fe2000f8e021e */
[----:B------:R-:W1:Y:S01]  /*06f0*/  LDCU.64 UR24, c[0x0][0x450] ;  /* 0x00008a00ff1877ac */ /* 0x000e620008000a00 */
[----:B---3--:R-:W-:-:S02]  /*0700*/  ULEA UR28, UP1, UR4, UR36, 0x2 ;  /* 0x00000024041c7291 */ /* 0x008fc4000f8210ff */
[----:B----4-:R-:W-:Y:S02]  /*0710*/  UIMAD UR30, UR32, UR20, URZ ;  /* 0x00000014201e72a4 */ /* 0x010fe4000f8e02ff */
[----:B------:R-:W-:Y:S02]  /*0720*/  ULEA.HI.X UR29, UR4, UR37, UR29, 0x2, UP1 ;  /* 0x00000025041d7291 */ /* 0x000fe400088f141d */
[----:B------:R-:W-:Y:S01]  /*0730*/  UIMAD.WIDE.U32 UR4, UR31, UR18, URZ ;  /* 0x000000121f0472a5 */ /* 0x000fe2000f8e00ff */
[----:B------:R-:W2:Y:S01]  /*0740*/  LDCU.64 UR18, c[0x0][0x448] ;  /* 0x00008900ff1277ac */ /* 0x000ea20008000a00 */
[----:B------:R-:W-:Y:S02]  /*0750*/  UIMAD UR40, UR31, UR21, UR30 ;  /* 0x000000151f2872a4 */ /* 0x000fe4000f8e021e */
[----:B------:R-:W-:Y:S02]  /*0760*/  UIMAD.WIDE.U32 UR36, UR31, UR20, UR14 ;  /* 0x000000141f2472a5 */ /* 0x000fe4000f8e000e */
[----:B------:R-:W-:-:S02]  /*0770*/  ULEA UR30, UR33, 0xfffff000, 0xc ;  /* 0xfffff000211e7891 */ /* 0x000fc4000f8e60ff */
[----:B0-----:R-:W-:Y:S02]  /*0780*/  UIMAD.WIDE.U32 UR14, UR31, UR16, URZ ;  /* 0x000000101f0e72a5 */ /* 0x001fe4000f8e00ff */
[----:B------:R-:W-:Y:S02]  /*0790*/  UIMAD UR42, UR32, UR16, URZ ;  /* 0x00000010202a72a4 */ /* 0x000fe4000f8e02ff */
[----:B------:R-:W-:Y:S02]  /*07a0*/  UIADD3 UR16, UP3, UPT, UR30, UR36, URZ ;  /* 0x000000241e107290 */ /* 0x000fe4000ff7e0ff */
[----:B------:R-:W-:Y:S02]  /*07b0*/  USHF.R.S32.HI UR38, URZ, 0x1f, UR30 ;  /* 0x0000001fff267899 */ /* 0x000fe4000801141e */
[----:B------:R-:W-:Y:S02]  /*07c0*/  UIADD3 UR26, UP1, UPT, UR30, UR26, URZ ;  /* 0x0000001a1e1a7290 */ /* 0x000fe4000ff3e0ff */
[----:B------:R-:W-:-:S02]  /*07d0*/  UIADD3 UR39, UPT, UPT, UR27, UR39, URZ ;  /* 0x000000271b277290 */ /* 0x000fc4000fffe0ff */
[----:B-1----:R-:W-:Y:S02]  /*07e0*/  ULEA UR32, UP4, UR16, UR24, 0x2 ;  /* 0x0000001810207291 */ /* 0x002fe4000f8810ff */
[----:B------:R-:W-:Y:S01]  /*07f0*/  UIADD3.X UR24, UPT, UPT, UR38, UR39, URZ, UP1, !UPT ;  /* 0x0000002726187290 */ /* 0x000fe20008ffe4ff */
[----:B------:R-:W0:Y:S01]  /*0800*/  LDCU.64 UR20, c[0x0][0x538] ;  /* 0x0000a700ff1477ac */ /* 0x000e220008000a00 */
[----:B--2---:R-:W-:Y:S02]  /*0810*/  ULEA UR30, UP2, UR26, UR18, 0x2 ;  /* 0x000000121a1e7291 */ /* 0x004fe4000f8410ff */
[----:B------:R-:W-:Y:S02]  /*0820*/  UIADD3 UR18, UPT, UPT, UR37, UR40, URZ ;  /* 0x0000002825127290 */ /* 0x000fe4000fffe0ff */
[----:B------:R-:W-:Y:S02]  /*0830*/  UIMAD UR42, UR31, UR17, UR42 ;  /* 0x000000111f2a72a4 */ /* 0x000fe4000f8e022a */
[----:B------:R-:W-:-:S03]  /*0840*/  ULEA.HI.X UR31, UR26, UR19, UR24, 0x2, UP2 ;  /* 0x000000131a1f7291 */ /* 0x000fc600090f1418 */
[----:B------:R-:W1:Y:S01]  /*0850*/  @UP0 LDCU UR24, c[0x0][0x384] ;  /* 0x00007080ff1807ac */ /* 0x000e620008000800 */
[----:B------:R-:W-:Y:S02]  /*0860*/  UIADD3.X UR18, UPT, UPT, UR38, UR18, URZ, UP3, !UPT ;  /* 0x0000001226127290 */ /* 0x000fe40009ffe4ff */
[----:B------:R-:W-:Y:S02]  /*0870*/  UIADD3 UR5, UPT, UPT, UR5, UR41, URZ ;  /* 0x0000002905057290 */ /* 0x000fe4000fffe0ff */
[----:B------:R-:W-:Y:S01]  /*0880*/  ULEA.HI.X UR18, UR16, UR25, UR18, 0x2, UP4 ;  /* 0x0000001910127291 */ /* 0x000fe2000a0f1412 */
[----:B------:R-:W2:Y:S01]  /*0890*/  LDCU.64 UR16, c[0x0][0x540] ;  /* 0x0000a800ff1077ac */ /* 0x000ea20008000a00 */
[----:B------:R-:W-:Y:S02]  /*08a0*/  UIMAD UR19, UR23, UR6, URZ ;  /* 0x00000006171372a4 */ /* 0x000fe4000f8e02ff */
[----:B------:R-:W-:Y:S01]  /*08b0*/  UIMAD.WIDE.U32 UR22, UR6, UR22, UR4 ;  /* 0x00000016061672a5 */ /* 0x000fe2000f8e0004 */
[----:B------:R-:W3:Y:S03]  /*08c0*/  @UP0 LDCU UR25, c[0x0][0x38c] ;  /* 0x00007180ff1907ac */ /* 0x000ee60008000800 */
[----:B------:R-:W-:Y:S01]  /*08d0*/  UIADD3 UR4, UPT, UPT, UR23, UR19, URZ ;  /* 0x0000001317047290 */ /* 0x000fe2000fffe0ff */
[----:B------:R-:W4:Y:S01]  /*08e0*/  @UP0 LDCU.64 UR26, c[0x0][0x480] ;  /* 0x00009000ff1a07ac */ /* 0x000f220008000a00 */
[----:B0-----:R-:W-:-:S02]  /*08f0*/  ULEA UR20, UP1, UR22, UR20, 0x3 ;  /* 0x0000001416147291 */ /* 0x001fc4000f8218ff */
[----:B------:R-:W-:Y:S02]  /*0900*/  UIADD3 UR5, UPT, UPT, UR15, UR42, URZ ;  /* 0x0000002a0f057290 */ /* 0x000fe4000fffe0ff */
[----:B------:R-:W-:Y:S02]  /*0910*/  ULEA.HI.X UR21, UR22, UR21, UR4, 0x3, UP1 ;  /* 0x0000001516157291 */ /* 0x000fe400088f1c04 */
[----:B------:R-:W-:Y:S02]  /*0920*/  UIMAD UR23, UR13, UR6, URZ ;  /* 0x000000060d1772a4 */ /* 0x000fe4000f8e02ff */
[----:B-1----:R-:W-:Y:S01]  /*0930*/  @UP0 UIMAD UR13, UR6, UR24, UR10 ;  /* 0x00000018060d02a4 */ /* 0x002fe2000f8e020a */
[----:B------:R-:W-:Y:S02]  /*0940*/  UMOV UR4, UR14 ;  /* 0x0000000e00047c82 */ /* 0x000fe40008000000 */
[----:B------:R-:W-:Y:S02]  /*0950*/  UIMAD.WIDE.U32 UR4, UR6, UR7, UR4 ;  /* 0x00000007060472a5 */ /* 0x000fe4000f8e0004 */
[----:B------:R-:W-:-:S02]  /*0960*/  @UP0 UIMAD UR13, UR13, UR33, URZ ;  /* 0x000000210d0d02a4 */ /* 0x000fc4000f8e02ff */
[----:B------:R-:W-:Y:S02]  /*0970*/  UIADD3 UR23, UPT, UPT, UR5, UR23, URZ ;  /* 0x0000001705177290 */ /* 0x000fe4000fffe0ff */
[----:B--2---:R-:W-:Y:S02]  /*0980*/  ULEA UR22, UP1, UR4, UR16, 0x3 ;  /* 0x0000001004167291 */ /* 0x004fe4000f8218ff */
[----:B---3--:R-:W-:Y:S02]  /*0990*/  @UP0 UIMAD UR13, UR13, UR25, URZ ;  /* 0x000000190d0d02a4 */ /* 0x008fe4000f8e02ff */
[----:B------:R-:W-:Y:S01]  /*09a0*/  ULEA.HI.X UR23, UR4, UR17, UR23, 0x3, UP1 ;  /* 0x0000001104177291 */ /* 0x000fe200088f1c17 */
[----:B------:R-:W-:Y:S02]  /*09b0*/  UMOV UR5, URZ ;  /* 0x000000ff00057c82 */ /* 0x000fe40008000000 */
[----:B------:R-:W-:Y:S01]  /*09c0*/  UMOV UR4, URZ ;  /* 0x000000ff00047c82 */ /* 0x000fe20008000000 */
[----:B----4-:R-:W-:-:S02]  /*09d0*/  @UP0 UIMAD.WIDE UR4, UR13, 0x10, UR26 ;  /* 0x000000100d0408a5 */ /* 0x010fc4000f8e021a */
        /* <DEDUP_REMOVED lines=15> */
[----:B------:R-:W-:-:S04]  /*0ad0*/  LOP3.LUT R0, R0, 0x1f, RZ, 0xc0, !PT ;  /* 0x0000001f00007812 */ /* 0x000fc800078ec0ff */
[----:B-12---:R-:W-:-:S07]  /*0ae0*/  LOP3.LUT R5, R0, 0x3e00, R3, 0xf8, !PT ;  /* 0x00003e0000057812 */ /* 0x006fce00078ef803 */
.L_x_2560:
[----:B0-----:R-:W0:Y:S01]  /*0af0*/  S2R R189, SR_TID.X ;  /* 0x0000000000bd7919 */ /* 0x001e220000002100 */
[----:B------:R-:W1:Y:S01]  /*0b00*/  S2UR UR37, SR_CTAID.X ;  /* 0x00000000002579c3 */ /* 0x000e620000002500 */
[----:B------:R-:W1:Y:S01]  /*0b10*/  LDCU.128 UR12, c[0x0][0x410] ;  /* 0x00008200ff0c77ac */ /* 0x000e620008000c00 */
[----:B------:R-:W-:Y:S02]  /*0b20*/  MOV R6, UR25 ;  /* 0x0000001900067c02 */ /* 0x000fe40008000f00 */
[----:B------:R-:W-:Y:S02]  /*0b30*/  CS2R R28, SRZ ;  /* 0x00000000001c7805 */ /* 0x000fe4000001ff00 */
[----:B------:R-:W-:Y:S01]  /*0b40*/  MOV R7, UR11 ;  /* 0x0000000b00077c02 */ /* 0x000fe20008000f00 */
[----:B------:R-:W2:Y:S01]  /*0b50*/  LDCU.128 UR16, c[0x0][0x420] ;  /* 0x00008400ff1077ac */ /* 0x000ea20008000c00 */
[----:B------:R-:W-:Y:S02]  /*0b60*/  CS2R R34, SRZ ;  /* 0x0000000000227805 */ /* 0x000fe4000001ff00 */
[----:B------:R-:W-:Y:S01]  /*0b70*/  CS2R R36, SRZ ;  /* 0x0000000000247805 */ /* 0x000fe2000001ff00 */
[----:B------:R-:W3:Y:S01]  /*0b80*/  S2UR UR36, SR_CTAID.Y ;  /* 0x00000000002479c3 */ /* 0x000ee20000002600 */
[----:B------:R-:W-:Y:S01]  /*0b90*/  USHF.L.U32 UR8, UR24, 0xb, URZ ;  /* 0x0000000b18087899 */ /* 0x000fe200080006ff */
[----:B------:R-:W-:Y:S01]  /*0ba0*/  IMAD.WIDE.U32 R26, R5, 0x4, R6 ;  /* 0x00000004051a7825 */ /* 0x000fe200078e0006 */
[----:B------:R-:W-:Y:S01]  /*0bb0*/  UMOV UR9, URZ ;  /* 0x000000ff00097c82 */ /* 0x000fe20008000000 */
[----:B------:R-:W4:Y:S01]  /*0bc0*/  LDCU UR10, c[0x0][0x388] ;  /* 0x00007100ff0a77ac */ /* 0x000f220008000800 */
[----:B------:R-:W-:-:S02]  /*0bd0*/  CS2R R32, SRZ ;  /* 0x0000000000207805 */ /* 0x000fc4000001ff00 */
[----:B------:R-:W-:Y:S02]  /*0be0*/  CS2R R30, SRZ ;  /* 0x00000000001e7805 */ /* 0x000fe4000001ff00 */
[----:B------:R-:W-:Y:S01]  /*0bf0*/  CS2R R38, SRZ ;  /* 0x0000000000267805 */ /* 0x000fe2000001ff00 */
[----:B------:R-:W-:Y:S01]  /*0c00*/  UIADD3 UR8, UPT, UPT, UR8, -0x800, URZ ;  /* 0xfffff80008087890 */ /* 0x000fe2000fffe0ff */
[----:B------:R-:W-:Y:S01]  /*0c10*/  CS2R R40, SRZ ;  /* 0x0000000000287805 */ /* 0x000fe2000001ff00 */
[----:B------:R-:W5:Y:S01]  /*0c20*/  LDCU.64 UR42, c[0x0][0x488] ;  /* 0x00009100ff2a77ac */ /* 0x000f620008000a00 */
[----:B------:R-:W-:Y:S01]  /*0c30*/  CS2R R42, SRZ ;  /* 0x00000000002a7805 */ /* 0x000fe2000001ff00 */
[----:B------:R-:W5:Y:S01]  /*0c40*/  LDCU.64 UR44, c[0x0][0x478] ;  /* 0x00008f00ff2c77ac */ /* 0x000f620008000a00 */
[----:B-1----:R-:W-:Y:S02]  /*0c50*/  UIMAD.WIDE.U32 UR38, UR37, UR12, UR8 ;  /* 0x0000000c252672a5 */ /* 0x002fe4000f8e0008 */
[----:B--2---:R-:W-:-:S02]  /*0c60*/  UIMAD.WIDE.U32 UR40, UR37, UR16, UR8 ;  /* 0x00000010252872a5 */ /* 0x004fc4000f8e0008 */
[----:B------:R-:W-:Y:S01]  /*0c70*/  UIMAD UR13, UR37, UR13, UR39 ;  /* 0x0000000d250d72a4 */ /* 0x000fe2000f8e0227 */
[----:B0-----:R-:W-:Y:S01]  /*0c80*/  SHF.L.U32 R2, R189, 0x4, RZ ;  /* 0x00000004bd027819 */ /* 0x001fe200000006ff */
[----:B------:R-:W-:Y:S01]  /*0c90*/  UIMAD UR17, UR37, UR17, UR41 ;  /* 0x00000011251172a4 */ /* 0x000fe2000f8e0229 */
[----:B------:R-:W-:Y:S02]  /*0ca0*/  UMOV UR12, UR38 ;  /* 0x00000026000c7c82 */ /* 0x000fe40008000000 */
[----:B------:R-:W-:Y:S01]  /*0cb0*/  LOP3.LUT R45, R2, 0x3e00, RZ, 0xc0, !PT ;  /* 0x00003e00022d7812 */ /* 0x000fe200078ec0ff */
[----:B------:R-:W-:Y:S01]  /*0cc0*/  UMOV UR16, UR40 ;  /* 0x0000002800107c82 */ /* 0x000fe20008000000 */
[----:B---3--:R-:W-:Y:S02]  /*0cd0*/  UIMAD.WIDE.U32 UR12, UR36, UR14, UR12 ;  /* 0x0000000e240c72a5 */ /* 0x008fe4000f8e000c */
[----:B------:R-:W-:Y:S01]  /*0ce0*/  UIMAD.WIDE.U32 UR16, UR36, UR18, UR16 ;  /* 0x00000012241072a5 */ /* 0x000fe2000f8e0010 */
[C---:B------:R-:W-:Y:S01]  /*0cf0*/  LOP3.LUT R10, R45.reuse, R0, RZ, 0xfc, !PT ;  /* 0x000000002d0a7212 */ /* 0x040fe200078efcff */
[----:B------:R-:W-:Y:S01]  /*0d00*/  UIMAD UR15, UR36, UR15, UR13 ;  /* 0x0000000f240f72a4 */ /* 0x000fe2000f8e020d */
[----:B------:R-:W-:Y:S01]  /*0d10*/  LOP3.LUT R25, R45, 0x20, R0, 0xfe, !PT ;  /* 0x000000202d197812 */ /* 0x000fe200078efe00 */
[----:B------:R-:W-:Y:S01]  /*0d20*/  UIMAD UR19, UR36, UR19, UR17 ;  /* 0x00000013241372a4 */ /* 0x000fe2000f8e0211 */
[C---:B------:R-:W-:Y:S01]  /*0d30*/  IADD3 R9, P0, PT, R10.reuse, UR12, RZ ;  /* 0x0000000c0a097c10 */ /* 0x040fe2000ff1e0ff */
[----:B----4-:R-:W-:Y:S01]  /*0d40*/  UIADD3 UR17, UPT, UPT, -UR8, UR10, URZ ;  /* 0x0000000a08117290 */ /* 0x010fe2000fffe1ff */
[----:B------:R-:W-:-:S02]  /*0d50*/  IADD3 R3, P1, PT, R10, UR16, RZ ;  /* 0x000000100a037c10 */ /* 0x000fc4000ff3e0ff */
[----:B------:R-:W-:Y:S02]  /*0d60*/  IADD3.X R12, PT, PT, RZ, UR15, RZ, P0, !PT ;  /* 0x0000000fff0c7c10 */ /* 0x000fe400087fe4ff */
[----:B------:R-:W-:Y:S02]  /*0d70*/  IADD3.X R8, PT, PT, RZ, UR19, RZ, P1, !PT ;  /* 0x00000013ff087c10 */ /* 0x000fe40008ffe4ff */
[----:B-----5:R-:W-:Y:S02]  /*0d80*/  LEA R4, P0, R9, UR42, 0x2 ;  /* 0x0000002a09047c11 */ /* 0x020fe4000f8010ff */
[----:B------:R-:W-:Y:S02]  /*0d90*/  SHF.L.U32 R6, R10, 0x2, RZ ;  /* 0x000000020a067819 */ /* 0x000fe400000006ff */
[----:B------:R-:W-:Y:S01]  /*0da0*/  ISETP.GE.AND P2, PT, R5, UR17, PT ;  /* 0x0000001105007c0c */ /* 0x000fe2000bf46270 */
[----:B------:R-:W-:Y:S01]  /*0db0*/  BAR.SYNC.DEFER_BLOCKING 0x0 ;  /* 0x0000000000007b1d */ /* 0x000fe20000010000 */
[----:B------:R-:W-:-:S02]  /*0dc0*/  LEA R2, P1, R3, UR44, 0x2 ;  /* 0x0000002c03027c11 */ /* 0x000fc4000f8210ff */
[----:B------:R-:W-:Y:S02]  /*0dd0*/  LEA.HI.X R5, R9, UR43, R12, 0x2, P0 ;  /* 0x0000002b09057c11 */ /* 0x000fe400080f140c */
[----:B------:R-:W-:Y:S02]  /*0de0*/  LEA.HI.X R3, R3, UR45, R8, 0x2, P1 ;  /* 0x0000002d03037c11 */ /* 0x000fe400088f1408 */
[C---:B------:R-:W-:Y:S02]  /*0df0*/  LOP3.LUT R16, R10.reuse, 0xe0, RZ, 0xfc, !PT ;  /* 0x000000e00a107812 */ /* 0x040fe400078efcff */
        /* <DEDUP_REMOVED lines=9> */
[----:B------:R-:W-:-:S02]  /*0e90*/  IADD3 R8, P0, PT, R6, UR26, RZ ;  /* 0x0000001a06087c10 */ /* 0x000fc4000ff1e0ff */
[C---:B------:R-:W-:Y:S02]  /*0ea0*/  LOP3.LUT R21, R10.reuse, 0x180, RZ, 0xfc, !PT ;  /* 0x000001800a157812 */ /* 0x040fe400078efcff */
[C---:B------:R-:W-:Y:S02]  /*0eb0*/  LOP3.LUT R22, R10.reuse, 0x1a0, RZ, 0xfc, !PT ;  /* 0x000001a00a167812 */ /* 0x040fe400078efcff */
[C---:B------:R-:W-:Y:S02]  /*0ec0*/  LOP3.LUT R23, R10.reuse, 0x1c0, RZ, 0xfc, !PT ;  /* 0x000001c00a177812 */ /* 0x040fe400078efcff */
[----:B------:R-:W-:Y:S01]  /*0ed0*/  LOP3.LUT R24, R10, 0x1e0, RZ, 0xfc, !PT ;  /* 0x000001e00a187812 */ /* 0x000fe200078efcff */
[----:B------:R-:W0:Y:S01]  /*0ee0*/  S2R R239, SR_LANEID ;  /* 0x0000000000ef7919 */ /* 0x000e220000000000 */
[----:B------:R-:W-:Y:S01]  /*0ef0*/  IADD3.X R9, PT, PT, RZ, UR27, RZ, P0, !PT ;  /* 0x0000001bff097c10 */ /* 0x000fe200087fe4ff */
[----:B------:R-:W1:Y:S01]  /*0f00*/  S2UR UR12, SR_CgaCtaId ;  /* 0x00000000000c79c3 */ /* 0x000e620000008800 */
[----:B------:R-:W-:Y:S01]  /*0f10*/  ISETP.GE.AND P0, PT, R25, UR17, PT ;  /* 0x0000001119007c0c */ /* 0x000fe2000bf06270 */
[----:B------:R-:W-:Y:S01]  /*0f20*/  UMOV UR16, 0x400 ;  /* 0x0000040000107882 */ /* 0x000fe20000000000 */
[----:B------:R-:W-:-:S02]  /*0f30*/  P2R R92, PR, RZ, 0x4 ;  /* 0x00000004ff5c7803 */ /* 0x000fc40000000000 */
[----:B------:R-:W-:Y:S02]  /*0f40*/  CS2R R78, SRZ ;  /* 0x00000000004e7805 */ /* 0x000fe4000001ff00 */
[----:B------:R-:W-:Y:S02]  /*0f50*/  MOV R81, RZ ;  /* 0x000000ff00517202 */ /* 0x000fe40000000f00 */
[----:B------:R-:W-:Y:S02]  /*0f60*/  CS2R R82, SRZ ;  /* 0x0000000000527805 */ /* 0x000fe4000001ff00 */
[----:B------:R-:W-:Y:S02]  /*0f70*/  CS2R R86, SRZ ;  /* 0x0000000000567805 */ /* 0x000fe4000001ff00 */
[----:B------:R-:W-:Y:S01]  /*0f80*/  CS2R R88, SRZ ;  /* 0x0000000000587805 */ /* 0x000fe2000001ff00 */
[----:B------:R-:W-:Y:S01]  /*0f90*/  HFMA2 R93, -RZ, RZ, 0, 0 ;  /* 0x00000000ff5d7431 */ /* 0x000fe200000001ff */
[----:B------:R-:W-:-:S02]  /*0fa0*/  CS2R R94, SRZ ;  /* 0x00000000005e7805 */ /* 0x000fc4000001ff00 */
[----:B------:R-:W-:Y:S02]  /*0fb0*/  CS2R R98, SRZ ;  /* 0x0000000000627805 */ /* 0x000fe4000001ff00 */
[----:B------:R-:W-:Y:S01]  /*0fc0*/  MOV R96, RZ ;  /* 0x000000ff00607202 */ /* 0x000fe20000000f00 */
[----:B------:R-:W-:Y:S01]  /*0fd0*/  HFMA2 R105, -RZ, RZ, 0, 0 ;  /* 0x00000000ff697431 */ /* 0x000fe200000001ff */
[----:B------:R-:W3:Y:S01]  /*0fe0*/  @!P0 LDG.E R29, desc[UR34][R26.64+0x80] ;  /* 0x000080221a1d8981 */ /* 0x000ee2000c1e1900 */
[----:B------:R-:W-:Y:S02]  /*0ff0*/  ISETP.GE.AND P0, PT, R16, UR17, PT ;  /* 0x0000001110007c0c */ /* 0x000fe4000bf06270 */
[----:B------:R-:W-:Y:S02]  /*1000*/  CS2R R100, SRZ ;  /* 0x0000000000647805 */ /* 0x000fe4000001ff00 */
[----:B------:R-:W-:Y:S02]  /*1010*/  LOP3.LUT R12, R10, 0x60, RZ, 0xfc, !PT ;  /* 0x000000600a0c7812 */ /* 0x000fe400078efcff */
[----:B------:R-:W-:-:S02]  /*1020*/  CS2R R106, SRZ ;  /* 0x00000000006a7805 */ /* 0x000fc4000001ff00 */
[----:B------:R-:W-:Y:S01]  /*1030*/  ISETP.GE.AND P2, PT, R15, UR17, PT ;  /* 0x000000110f007c0c */ /* 0x000fe2000bf46270 */
[----:B------:R-:W4:Y:S01]  /*1040*/  LDCU.64 UR14, c[0x0][0x508] ;  /* 0x0000a100ff0e77ac */ /* 0x000f220008000a00 */
[----:B------:R-:W-:Y:S02]  /*1050*/  ISETP.GE.AND P3, PT, R14, UR17, PT ;  /* 0x000000110e007c0c */ /* 0x000fe4000bf66270 */
[----:B------:R-:W-:Y:S01]  /*1060*/  ISETP.GE.AND P4, PT, R13, UR17, PT ;  /* 0x000000110d007c0c */ /* 0x000fe2000bf86270 */
[----:B------:R-:W5:Y:S01]  /*1070*/  LDCU.64 UR18, c[0x0][0x510] ;  /* 0x0000a200ff1277ac */ /* 0x000f620008000a00 */
[----:B------:R-:W4:Y:S01]  /*1080*/  @!P0 LDG.E R35, desc[UR34][R26.64+0x380] ;  /* 0x000380221a238981 */ /* 0x000f22000c1e1900 */
[----:B------:R-:W-:Y:S02]  /*1090*/  ISETP.GE.AND P0, PT, R17, UR17, PT ;  /* 0x0000001111007c0c */ /* 0x000fe4000bf06270 */
[----:B------:R-:W-:-:S04]  /*10a0*/  ISETP.GE.AND P5, PT, R12, UR17, PT ;  /* 0x000000110c007c0c */ /* 0x000fc8000bfa6270 */
        /* <DEDUP_REMOVED lines=86> */
[----:B------:R-:W-:Y:S01]  /*1610*/  HFMA2 R61, -RZ, RZ, 0, 0 ;  /* 0x00000000ff3d7431 */ /* 0x000fe200000001ff */
        /* <DEDUP_REMOVED lines=74> */
[----:B-----5:R-:W-:Y:S01]  /*1ac0*/  HFMA2 R42, -RZ, RZ, 0, 0 ;  /* 0x00000000ff2a7431 */ /* 0x020fe200000001ff */
[----:B------:R-:W-:Y:S02]  /*1ad0*/  MOV R67, RZ ;  /* 0x000000ff00437202 */ /* 0x000fe40000000f00 */
[----:B------:R-:W-:Y:S02]  /*1ae0*/  CS2R R68, SRZ ;  /* 0x0000000000447805 */ /* 0x000fe4000001ff00 */
[----:B------:R-:W-:Y:S02]  /*1af0*/  CS2R R70, SRZ ;  /* 0x0000000000467805 */ /* 0x000fe4000001ff00 */
[----:B------:R-:W-:Y:S01]  /*1b00*/  MOV R73, RZ ;  /* 0x000000ff00497202 */ /* 0x000fe20000000f00 */
[----:B------:R-:W-:Y:S04]  /*1b10*/  STS [R157], R27 ;  /* 0x0000001b9d007388 */ /* 0x000fe80000000800 */
[----:B------:R-:W-:Y:S04]  /*1b20*/  STS [R156+0x80], R28 ;  /* 0x0000801c9c007388 */ /* 0x000fe80000000800 */
[----:B------:R-:W-:Y:S04]  /*1b30*/  STS [R155+0x100], R29 ;  /* 0x0001001d9b007388 */ /* 0x000fe80000000800 */
[----:B------:R-:W-:Y:S04]  /*1b40*/  STS [R154+0x180], R30 ;  /* 0x0001801e9a007388 */ /* 0x000fe80000000800 */
[----:B------:R-:W-:Y:S04]  /*1b50*/  STS [R153+0x200], R31 ;  /* 0x0002001f99007388 */ /* 0x000fe80000000800 */
[----:B---3--:R-:W-:Y:S04]  /*1b60*/  STS [R152+0x280], R32 ;  /* 0x0002802098007388 */ /* 0x008fe80000000800 */
[----:B--2---:R-:W-:Y:S04]  /*1b70*/  STS [R151+0x300], R33 ;  /* 0x0003002197007388 */ /* 0x004fe80000000800 */
[----:B------:R-:W-:Y:S04]  /*1b80*/  STS [R150+0x380], R34 ;  /* 0x0003802296007388 */ /* 0x000fe80000000800 */
[----:B----4-:R-:W-:Y:S04]  /*1b90*/  STS [R149+0x400], R35 ;  /* 0x0004002395007388 */ /* 0x010fe80000000800 */
[----:B------:R-:W-:Y:S04]  /*1ba0*/  STS [R250+0x480], R37 ;  /* 0x00048025fa007388 */ /* 0x000fe80000000800 */
[----:B------:R0:W-:Y:S04]  /*1bb0*/  STS [R249+0x500], R36 ;  /* 0x00050024f9007388 */ /* 0x0001e80000000800 */
        /* <DEDUP_REMOVED lines=24> */
[----:B------:R-:W-:Y:S02]  /*1d40*/  CS2R R34, SRZ ;  /* 0x0000000000227805 */ /* 0x000fe4000001ff00 */
[----:B------:R-:W-:Y:S01]  /*1d50*/  MOV R33, RZ ;  /* 0x000000ff00217202 */ /* 0x000fe20000000f00 */
[----:B-1----:R-:W-:Y:S01]  /*1d60*/  HFMA2 R41, -RZ, RZ, 0, 0 ;  /* 0x00000000ff297431 */ /* 0x002fe200000001ff */
        /* <DEDUP_REMOVED lines=11> */
[----:B------:R-:W3:Y:S04]  /*1e20*/  @!P4 LDG.E R71, desc[UR34][R6.64+0x680] ;  /* 0x000680220647c981 */ /* 0x000ee8000c1e1900 */
[----:B------:R-:W3:Y:S04]  /*1e30*/  @!P5 LDG.E R70, desc[UR34][R6.64+0x700] ;  /* 0x000700220646d981 */ /* 0x000ee8000c1e1900 */
[----:B------:R-:W3:Y:S01]  /*1e40*/  @!P1 LDG.E R38, desc[UR34][R6.64+0x380] ;  /* 0x0003802206269981 */ /* 0x000ee2000c1e1900 */
[----:B------:R-:W-:-:S03]  /*1e50*/  ISETP.NE.AND P1, PT, R75, RZ, PT ;  /* 0x000000ff4b00720c */ /* 0x000fc60003f25270 */
[----:B------:R-:W3:Y:S01]  /*1e60*/  @!P0 LDG.E R41, desc[UR34][R6.64+0x400] ;  /* 0x0004002206298981 */ /* 0x000ee2000c1e1900 */
[----:B------:R-:W-:-:S03]  /*1e70*/  ISETP.NE.AND P0, PT, R76, RZ, PT ;  /* 0x000000ff4c00720c */ /* 0x000fc60003f05270 */
        /* <DEDUP_REMOVED lines=17> */
[----:B------:R-:W-:Y:S02]  /*1f90*/  ISETP.GE.AND P3, PT, R25, UR17, PT ;  /* 0x0000001119007c0c */ /* 0x000fe4000bf66270 */
[----:B------:R-:W-:Y:S02]  /*1fa0*/  CS2R R76, SRZ ;  /* 0x00000000004c7805 */ /* 0x000fe4000001ff00 */
        /* <DEDUP_REMOVED lines=50> */
[----:B-1----:R-:W-:Y:S01]  /*22d0*/  MOV R73, RZ ;  /* 0x000000ff00497202 */ /* 0x002fe20000000f00 */
        /* <DEDUP_REMOVED lines=36> */
[----:B------:R-:W2:Y:S04]  /*2520*/  LDS R83, [R59+0x8] ;  /* 0x000008003b537984 */ /* 0x000ea80000000800 */
[----:B------:R-:W3:Y:S04]  /*2530*/  LDS R82, [R59+0xc] ;  /* 0x00000c003b527984 */ /* 0x000ee80000000800 */
[----:B------:R-:W-:Y:S04]  /*2540*/  LDS R81, [R59+0x10] ;  /* 0x000010003b517984 */ /* 0x000fe80000000800 */
[----:B------:R-:W4:Y:S04]  /*2550*/  LDS R79, [R59+0x14] ;  /* 0x000014003b4f7984 */ /* 0x000f280000000800 */
[----:B------:R-:W5:Y:S04]  /*2560*/  LDS R78, [R59+0x18] ;  /* 0x000018003b4e7984 */ /* 0x000f680000000800 */
[----:B------:R-:W5:Y:S04]  /*2570*/  LDS R77, [R59+0x1c] ;  /* 0x00001c003b4d7984 */ /* 0x000f680000000800 */
[----:B------:R-:W5:Y:S04]  /*2580*/  LDS R76, [R59+0x20] ;  /* 0x000020003b4c7984 */ /* 0x000f680000000800 */
[----:B------:R-:W-:Y:S04]  /*2590*/  LDS R75, [R59+0x24] ;  /* 0x000024003b4b7984 */ /* 0x000fe80000000800 */
[----:B------:R-:W-:Y:S04]  /*25a0*/  LDS R74, [R59+0x28] ;  /* 0x000028003b4a7984 */ /* 0x000fe80000000800 */
[----:B------:R-:W-:Y:S04]  /*25b0*/  LDS R73, [R59+0x2c] ;  /* 0x00002c003b497984 */ /* 0x000fe80000000800 */
        /* <DEDUP_REMOVED lines=32> */
[----:B------:R-:W-:-:S05]  /*27c0*/  FMUL.FTZ R88, R85, -1.4426950216293334961 ;  /* 0xbfb8aa3b55587820 */ /* 0x000fca0000410000 */
[----:B------:R-:W0:Y:S01]  /*27d0*/  MUFU.EX2 R89, R89 ;  /* 0x0000005900597308 */ /* 0x000e220000000800 */
[----:B--2---:R-:W-:Y:S01]  /*27e0*/  FMUL.FTZ R92, R83, -1.4426950216293334961 ;  /* 0xbfb8aa3b535c7820 */ /* 0x004fe20000410000 */
[----:B---3--:R-:W-:-:S06]  /*27f0*/  FMUL.FTZ R97, R82, -1.4426950216293334961 ;  /* 0xbfb8aa3b52617820 */ /* 0x008fcc0000410000 */
[----:B------:R-:W1:Y:S01]  /*2800*/  MUFU.EX2 R88, R88 ;  /* 0x0000005800587308 */ /* 0x000e620000000800 */
[----:B----4-:R-:W-:Y:S01]  /*2810*/  FMUL.FTZ R2, R79, -1.4426950216293334961 ;  /* 0xbfb8aa3b4f027820 */ /* 0x010fe20000410000 */
[----:B------:R-:W-:Y:S01]  /*2820*/  FMUL.FTZ R102, R81, -1.4426950216293334961 ;  /* 0xbfb8aa3b51667820 */ /* 0x000fe20000410000 */
[----:B-----5:R-:W-:-:S05]  /*2830*/  FMUL.FTZ R3, R78, -1.4426950216293334961 ;  /* 0xbfb8aa3b4e037820 */ /* 0x020fca0000410000 */
[----:B------:R-:W2:Y:S01]  /*2840*/  MUFU.EX2 R92, R92 ;  /* 0x0000005c005c7308 */ /* 0x000ea20000000800 */
[----:B0-----:R-:W-:-:S07]  /*2850*/  FADD.FTZ R89, R89, 1 ;  /* 0x3f80000059597421 */ /* 0x001fce0000010000 */
[----:B------:R-:W0:Y:S01]  /*2860*/  MUFU.EX2 R97, R97 ;  /* 0x0000006100617308 */ /* 0x000e220000000800 */
[----:B-1----:R-:W-:-:S07]  /*2870*/  FADD.FTZ R88, R88, 1 ;  /* 0x3f80000058587421 */ /* 0x002fce0000010000 */
[----:B------:R-:W1:Y:S01]  /*2880*/  MUFU.EX2 R2, R2 ;  /* 0x0000000200027308 */ /* 0x000e620000000800 */
[----:B------:R-:W-:-:S07]  /*2890*/  FMUL.FTZ R103, R77, -1.4426950216293334961 ;  /* 0xbfb8aa3b4d677820 */ /* 0x000fce0000410000 */
[----:B------:R-:W3:Y:S08]  /*28a0*/  MUFU.EX2 R102, R102 ;  /* 0x0000006600667308 */ /* 0x000ef00000000800 */
[----:B------:R-:W4:Y:S01]  /*28b0*/  MUFU.EX2 R3, R3 ;  /* 0x0000000300037308 */ /* 0x000f220000000800 */
[----:B------:R-:W-:-:S07]  /*28c0*/  FMUL.FTZ R104, R76, -1.4426950216293334961 ;  /* 0xbfb8aa3b4c687820 */ /* 0x000fce0000410000 */
[----:B------:R-:W5:Y:S01]  /*28d0*/  MUFU.RCP R89, R89 ;  /* 0x0000005900597308 */ /* 0x000f620000001000 */
[----:B--2---:R-:W-:Y:S01]  /*28e0*/  FADD.FTZ R92, R92, 1 ;  /* 0x3f8000005c5c7421 */ /* 0x004fe20000010000 */
[----:B0-----:R-:W-:Y:S01]  /*28f0*/  FADD.FTZ R97, R97, 1 ;  /* 0x3f80000061617421 */ /* 0x001fe20000010000 */
[----:B------:R-:W-:-:S05]  /*2900*/  ISETP.NE.AND P1, PT, R189, RZ, PT ;  /* 0x000000ffbd00720c */ /* 0x000fca0003f25270 */
[----:B------:R0:W-:Y:S01]  /*2910*/  MUFU.EX2 R109, R103 ;  /* 0x00000067006d7308 */ /* 0x0001e20000000800 */
[----:B-1----:R-:W-:-:S07]  /*2920*/  FADD.FTZ R2, R2, 1 ;  /* 0x3f80000002027421 */ /* 0x002fce0000010000 */
[----:B------:R-:W1:Y:S01]  /*2930*/  MUFU.RCP R88, R88 ;  /* 0x0000005800587308 */ /* 0x000e620000001000 */
[----:B0-----:R-:W-:Y:S01]  /*2940*/  FMUL.FTZ R103, R71, -1.4426950216293334961 ;  /* 0xbfb8aa3b47677820 */ /* 0x001fe20000410000 */
[----:B------:R-:W-:Y:S01]  /*2950*/  FMUL.FTZ R112, R74, -1.4426950216293334961 ;  /* 0xbfb8aa3b4a707820 */ /* 0x000fe20000410000 */
[----:B---3--:R-:W-:Y:S01]  /*2960*/  FADD.FTZ R102, R102, 1 ;  /* 0x3f80000066667421 */ /* 0x008fe20000010000 */
[----:B----4-:R-:W-:-:S04]  /*2970*/  FADD.FTZ R3, R3, 1 ;  /* 0x3f80000003037421 */ /* 0x010fc80000010000 */
[----:B------:R0:W2:Y:S01]  /*2980*/  MUFU.EX2 R110, R104 ;  /* 0x00000068006e7308 */ /* 0x0000a20000000800 */
[----:B------:R-:W-:Y:S01]  /*2990*/  MOV R125, UR24 ;  /* 0x00000018007d7c02 */ /* 0x000fe20008000f00 */
[----:B0-----:R-:W-:-:S06]  /*29a0*/  FMUL.FTZ R104, R4, -1.4426950216293334961 ;  /* 0xbfb8aa3b04687820 */ /* 0x001fcc0000410000 */
[----:B------:R-:W-:Y:S01]  /*29b0*/  MUFU.RCP R92, R92 ;  /* 0x0000005c005c7308 */ /* 0x000fe20000001000 */
[----:B------:R-:W-:-:S07]  /*29c0*/  FMUL.FTZ R111, R75, -1.4426950216293334961 ;  /* 0xbfb8aa3b4b6f7820 */ /* 0x000fce0000410000 */
[----:B------:R-:W-:Y:S08]  /*29d0*/  MUFU.EX2 R121, R104 ;  /* 0x0000006800797308 */ /* 0x000ff00000000800 */
[----:B------:R-:W-:Y:S08]  /*29e0*/  MUFU.RCP R97, R97 ;  /* 0x0000006100617308 */ /* 0x000ff00000001000 */
[----:B------:R-:W-:Y:S08]  /*29f0*/  MUFU.EX2 R117, R103 ;  /* 0x0000006700757308 */ /* 0x000ff00000000800 */
[----:B------:R0:W-:Y:S08]  /*2a00*/  MUFU.RCP R104, R2 ;  /* 0x0000000200687308 */ /* 0x0001f00000001000 */
[----:B------:R5:W-:Y:S01]  /*2a10*/  MUFU.RCP R103, R3 ;  /* 0x0000000300677308 */ /* 0x000be20000001000 */
[----:B0-----:R-:W-:-:S07]  /*2a20*/  MOV R2, 0xfffff800 ;  /* 0xfffff80000027802 */ /* 0x001fce0000000f00 */
[----:B------:R-:W0:Y:S01]  /*2a30*/  MUFU.EX2 R112, R112 ;  /* 0x0000007000707308 */ /* 0x000e220000000800 */
[----:B-----5:R-:W-:Y:S01]  /*2a40*/  FADD.FTZ R3, -R89, 1 ;  /* 0x3f80000059037421 */ /* 0x020fe20000010100 */
[----:B------:R-:W-:Y:S02]  /*2a50*/  @!P1 IMAD R125, R125, R2, UR10 ;  /* 0x0000000a7d7d9e24 */ /* 0x000fe4000f8e0202 */
[----:B-1----:R-:W-:-:S04]  /*2a60*/  FADD.FTZ R2, -R88, 1 ;  /* 0x3f80000058027421 */ /* 0x002fc80000010100 */
[----:B------:R-:W1:Y:S01]  /*2a70*/  MUFU.RCP R102, R102 ;  /* 0x0000006600667308 */ /* 0x000e620000001000 */
[----:B------:R-:W-:Y:S01]  /*2a80*/  FMUL.FTZ R116, R5, -1.4426950216293334961 ;  /* 0xbfb8aa3b05747820 */ /* 0x000fe20000410000 */
[----:B------:R-:W-:-:S06]  /*2a90*/  FFMA.FTZ R2, R85, R2, 1 ;  /* 0x3f80000055027423 */ /* 0x000fcc0000010002 */
[----:B------:R-:W3:Y:S01]  /*2aa0*/  MUFU.EX2 R111, R111 ;  /* 0x0000006f006f7308 */ /* 0x000ee20000000800 */
        /* <DEDUP_REMOVED lines=13> */
[----:B------:R2:W-:Y:S04]  /*2b80*/  STS [R242+0x680], R105 ;  /* 0x00068069f2007388 */ /* 0x0005e80000000800 */
[----:B------:R-:W-:Y:S04]  /*2b90*/  STS [R241+0x700], R108 ;  /* 0x0007006cf1007388 */ /* 0x000fe80000000800 */
[----:B------:R0:W-:Y:S01]  /*2ba0*/  STS [R240+0x780], R107 ;  /* 0x0007806bf0007388 */ /* 0x0001e20000000800 */
[----:B------:R-:W-:-:S03]  /*2bb0*/  NOP ;  /* 0x0000000000007918 */ /* 0x000fc60000000000 */
[----:B------:R-:W3:Y:S04]  /*2bc0*/  LDS R86, [R59+0x4] ;  /* 0x000004003b567984 */ /* 0x000ee80000000800 */
[----:B------:R-:W3:Y:S04]  /*2bd0*/  LDS R87, [R59] ;  /* 0x000000003b577984 */ /* 0x000ee80000000800 */
[----:B------:R-:W-:Y:S04]  /*2be0*/  LDS R93, [R59+0x8] ;  /* 0x000008003b5d7984 */ /* 0x000fe80000000800 */
[----:B------:R-:W3:Y:S04]  /*2bf0*/  LDS R90, [R59+0xc] ;  /* 0x00000c003b5a7984 */ /* 0x000ee80000000800 */
[----:B------:R-:W3:Y:S01]  /*2c00*/  LDS R91, [R59+0x10] ;  /* 0x000010003b5b7984 */ /* 0x000ee20000000800 */
[----:B----4-:R-:W-:Y:S01]  /*2c10*/  FFMA.FTZ R99, R84, R3, 1 ;  /* 0x3f80000054637423 */ /* 0x010fe20000010003 */
[----:B-----5:R-:W-:-:S02]  /*2c20*/  FADD.FTZ R106, R109, 1 ;  /* 0x3f8000006d6a7421 */ /* 0x020fc40000010000 */
[----:B------:R-:W4:Y:S01]  /*2c30*/  LDS R95, [R59+0x18] ;  /* 0x000018003b5f7984 */ /* 0x000f220000000800 */
[----:B------:R5:W-:Y:S01]  /*2c40*/  MUFU.EX2 R123, R116 ;  /* 0x00000074007b7308 */ /* 0x000be20000000800 */
[----:B------:R-:W-:Y:S02]  /*2c50*/  FMUL.FTZ R113, R73, -1.4426950216293334961 ;  /* 0xbfb8aa3b49717820 */ /* 0x000fe40000410000 */
[----:B------:R-:W4:Y:S01]  /*2c60*/  LDS R94, [R59+0x14] ;  /* 0x000014003b5e7984 */ /* 0x000f220000000800 */
[----:B--2---:R-:W-:Y:S01]  /*2c70*/  FADD.FTZ R105, R110, 1 ;  /* 0x3f8000006e697421 */ /* 0x004fe20000010000 */
[----:B0-----:R-:W-:Y:S01]  /*2c80*/  FADD.FTZ R107, R112, 1 ;  /* 0x3f800000706b7421 */ /* 0x001fe20000010000 */
[----:B-1----:R-:W-:Y:S01]  /*2c90*/  FADD.FTZ R100, -R102, 1 ;  /* 0x3f80000066647421 */ /* 0x002fe20000010100 */
[----:B---3--:R-:W-:Y:S01]  /*2ca0*/  FADD.FTZ R108, R111, 1 ;  /* 0x3f8000006f6c7421 */ /* 0x008fe20000010000 */
[----:B------:R-:W0:Y:S01]  /*2cb0*/  MUFU.RCP R106, R106 ;  /* 0x0000006a006a7308 */ /* 0x000e220000001000 */
[----:B------:R-:W-:Y:S01]  /*2cc0*/  FMUL.FTZ R114, R72, -1.4426950216293334961 ;  /* 0xbfb8aa3b48727820 */ /* 0x000fe20000410000 */
[----:B------:R-:W-:Y:S01]  /*2cd0*/  LDS R101, [R59+0x2c] ;  /* 0x00002c003b657984 */ /* 0x000fe20000000800 */
[----:B------:R-:W-:Y:S01]  /*2ce0*/  FMUL.FTZ R96, R69, R86 ;  /* 0x0000005645607220 */ /* 0x000fe20000410000 */
[----:B------:R-:W-:-:S03]  /*2cf0*/  FMUL.FTZ R3, R70, R87 ;  /* 0x0000005746037220 */ /* 0x000fc60000410000 */
[----:B------:R-:W-:Y:S02]  /*2d00*/  FMUL.FTZ R98, R89, R96 ;  /* 0x0000006059627220 */ /* 0x000fe40000410000 */
[----:B------:R-:W1:Y:S01]  /*2d10*/  LDS R96, [R59+0x1c] ;  /* 0x00001c003b607984 */ /* 0x000e620000000800 */
[----:B------:R-:W-:Y:S01]  /*2d20*/  FMUL.FTZ R3, R88, R3 ;  /* 0x0000000358037220 */ /* 0x000fe20000410000 */
[----:B-----5:R-:W-:Y:S01]  /*2d30*/  FMUL.FTZ R116, R98, R99 ;  /* 0x0000006362747220 */ /* 0x020fe20000410000 */
[----:B------:R-:W-:Y:S01]  /*2d40*/  FADD.FTZ R98, -R92, 1 ;  /* 0x3f8000005c627421 */ /* 0x000fe20000010100 */
[----:B------:R-:W-:Y:S01]  /*2d50*/  FMUL.FTZ R112, R67, R90 ;  /* 0x0000005a43707220 */ /* 0x000fe20000410000 */
[----:B------:R-:W-:Y:S01]  /*2d60*/  FMUL.FTZ R2, R3, R2 ;  /* 0x0000000203027220 */ /* 0x000fe20000410000 */
[----:B------:R-:W-:Y:S01]  /*2d70*/  FADD.FTZ R3, -R97, 1 ;  /* 0x3f80000061037421 */ /* 0x000fe20000010100 */
[----:B------:R-:W-:Y:S01]  /*2d80*/  FFMA.FTZ R110, R83, R98, 1 ;  /* 0x3f800000536e7423 */ /* 0x000fe20000010062 */
[----:B------:R-:W2:Y:S01]  /*2d90*/  MUFU.EX2 R113, R113 ;  /* 0x0000007100717308 */ /* 0x000ea20000000800 */
[----:B------:R-:W3:Y:S01]  /*2da0*/  LDS R98, [R59+0x24] ;  /* 0x000024003b627984 */ /* 0x000ee20000000800 */
[----:B------:R-:W-:Y:S01]  /*2db0*/  FFMA.FTZ R109, R82, R3, 1 ;  /* 0x3f800000526d7423 */ /* 0x000fe20000010003 */
[----:B------:R-:W-:Y:S01]  /*2dc0*/  FMUL.FTZ R3, R68, R93 ;  /* 0x0000005d44037220 */ /* 0x000fe20000410000 */
[----:B------:R-:W-:Y:S01]  /*2dd0*/  FFMA.FTZ R122, R81, R100, 1 ;  /* 0x3f800000517a7423 */ /* 0x000fe20000010064 */
[----:B------:R-:W-:Y:S01]  /*2de0*/  FMUL.FTZ R112, R97, R112 ;  /* 0x0000007061707220 */ /* 0x000fe20000410000 */
[----:B------:R-:W5:Y:S01]  /*2df0*/  LDS R100, [R59+0x28] ;  /* 0x000028003b647984 */ /* 0x000f620000000800 */
[----:B------:R-:W-:Y:S01]  /*2e00*/  FMUL.FTZ R3, R92, R3 ;  /* 0x000000035c037220 */ /* 0x000fe20000410000 */
[----:B------:R-:W-:-:S02]  /*2e10*/  FMUL.FTZ R111, R42, R91 ;  /* 0x0000005b2a6f7220 */ /* 0x000fc40000410000 */
[----:B------:R-:W5:Y:S01]  /*2e20*/  LDS R99, [R59+0x20] ;  /* 0x000020003b637984 */ /* 0x000f620000000800 */
[----:B------:R-:W-:Y:S01]  /*2e30*/  FMUL.FTZ R118, R3, R110 ;  /* 0x0000006e03767220 */ /* 0x000fe20000410000 */
[----:B------:R-:W-:Y:S01]  /*2e40*/  FMUL.FTZ R120, R112, R109 ;  /* 0x0000006d70787220 */ /* 0x000fe20000410000 */
[----:B------:R-:W4:Y:S01]  /*2e50*/  MUFU.EX2 R115, R114 ;  /* 0x0000007200737308 */ /* 0x000f220000000800 */
[----:B------:R-:W-:Y:S01]  /*2e60*/  FMUL.FTZ R111, R102, R111 ;  /* 0x0000006f666f7220 */ /* 0x000fe20000410000 */
[----:B------:R-:W-:Y:S01]  /*2e70*/  FADD.FTZ R110, -R104, 1 ;  /* 0x3f800000686e7421 */ /* 0x000fe20000010100 */
[----:B0-----:R-:W-:Y:S01]  /*2e80*/  FADD.FTZ R112, -R106, 1 ;  /* 0x3f8000006a707421 */ /* 0x001fe20000010100 */
[----:B------:R-:W-:Y:S01]  /*2e90*/  LDS R109, [R59+0x3c] ;  /* 0x00003c003b6d7984 */ /* 0x000fe20000000800 */
[----:B------:R-:W-:Y:S01]  /*2ea0*/  FMUL.FTZ R122, R111, R122 ;  /* 0x0000007a6f7a7220 */ /* 0x000fe20000410000 */
[----:B------:R-:W-:Y:S01]  /*2eb0*/  FFMA.FTZ R124, R79, R110, 1 ;  /* 0x3f8000004f7c7423 */ /* 0x000fe2000001006e */
[----:B------:R-:W-:Y:S01]  /*2ec0*/  FFMA.FTZ R128, R77, R112, 1 ;  /* 0x3f8000004d807423 */ /* 0x000fe20000010070 */
[----:B------:R-:W-:Y:S04]  /*2ed0*/  LDS R111, [R59+0x34] ;  /* 0x000034003b6f7984 */ /* 0x000fe80000000800 */
[----:B------:R-:W0:Y:S04]  /*2ee0*/  LDS R112, [R59+0x30] ;  /* 0x000030003b707984 */ /* 0x000e280000000800 */
[----:B------:R-:W0:Y:S01]  /*2ef0*/  LDS R110, [R59+0x38] ;  /* 0x000038003b6e7984 */ /* 0x000e220000000800 */
[----:B--2---:R-:W-:Y:S01]  /*2f00*/  FADD.FTZ R113, R113, 1 ;  /* 0x3f80000071717421 */ /* 0x004fe20000010000 */
[----:B------:R-:W2:Y:S01]  /*2f10*/  MUFU.RCP R107, R107 ;  /* 0x0000006b006b7308 */ /* 0x000ea20000001000 */
[----:B----4-:R-:W-:Y:S01]  /*2f20*/  FADD.FTZ R115, R115, 1 ;  /* 0x3f80000073737421 */ /* 0x010fe20000010000 */
[----:B------:R-:W-:Y:S01]  /*2f30*/  FADD.FTZ R121, R121, 1 ;  /* 0x3f80000079797421 */ /* 0x000fe20000010000 */
[----:B------:R-:W-:Y:S01]  /*2f40*/  FADD.FTZ R3, -R103, 1 ;  /* 0x3f80000067037421 */ /* 0x000fe20000010100 */
[----:B------:R-:W-:Y:S01]  /*2f50*/  FMUL.FTZ R126, R40, R95 ;  /* 0x0000005f287e7220 */ /* 0x000fe20000410000 */
[----:B------:R-:W-:Y:S01]  /*2f60*/  FADD.FTZ R117, R117, 1 ;  /* 0x3f80000075757421 */ /* 0x000fe20000010000 */
[----:B------:R-:W-:Y:S01]  /*2f70*/  FADD.FTZ R123, R123, 1 ;  /* 0x3f8000007b7b7421 */ /* 0x000fe20000010000 */
[----:B------:R-:W-:Y:S06]  /*2f80*/  BAR.SYNC.DEFER_BLOCKING 0x0 ;  /* 0x0000000000007b1d */ /* 0x000fec0000010000 */
[----:B------:R4:W3:Y:S01]  /*2f90*/  MUFU.RCP R114, R113 ;  /* 0x0000007100727308 */ /* 0x0008e20000001000 */
[----:B------:R-:W-:-:S07]  /*2fa0*/  FMUL.FTZ R126, R103, R126 ;  /* 0x0000007e677e7220 */ /* 0x000fce0000410000 */
[----:B------:R-:W5:Y:S01]  /*2fb0*/  MUFU.RCP R108, R108 ;  /* 0x0000006c006c7308 */ /* 0x000f620000001000 */
[----:B----4-:R-:W-:-:S07]  /*2fc0*/  FFMA.FTZ R113, R78, R3, 1 ;  /* 0x3f8000004e717423 */ /* 0x010fce0000010003 */
[----:B------:R-:W4:Y:S01]  /*2fd0*/  MUFU.RCP R105, R105 ;  /* 0x0000006900697308 */ /* 0x000f220000001000 */
[----:B------:R-:W-:Y:S01]  /*2fe0*/  FMUL.FTZ R126, R126, R113 ;  /* 0x000000717e7e7220 */ /* 0x000fe20000410000 */
[----:B--2---:R-:W-:-:S06]  /*2ff0*/  FADD.FTZ R113, -R107, 1 ;  /* 0x3f8000006b717421 */ /* 0x004fcc0000010100 */
[----:B------:R1:W-:Y:S01]  /*3000*/  MUFU.RCP R119, R115 ;  /* 0x0000007300777308 */ /* 0x0003e20000001000 */
[----:B------:R-:W-:Y:S01]  /*3010*/  FMUL.FTZ R3, R41, R94 ;  /* 0x0000005e29037220 */ /* 0x000fe20000410000 */
[----:B-1----:R-:W-:-:S06]  /*3020*/  FMUL.FTZ R115, R39, R96 ;  /* 0x0000006027737220 */ /* 0x002fcc0000410000 */
[----:B------:R1:W2:Y:S01]  /*3030*/  MUFU.RCP R140, R117 ;  /* 0x00000075008c7308 */ /* 0x0002a20000001000 */
[----:B------:R-:W-:-:S07]  /*3040*/  FMUL.FTZ R115, R106, R115 ;  /* 0x000000736a737220 */ /* 0x000fce0000410000 */
[----:B------:R-:W0:Y:S01]  /*3050*/  MUFU.RCP R121, R121 ;  /* 0x0000007900797308 */ /* 0x000e220000001000 */
[----:B------:R-:W-:-:S07]  /*3060*/  FMUL.FTZ R128, R115, R128 ;  /* 0x0000008073807220 */ /* 0x000fce0000410000 */
[----:B------:R-:W0:Y:S01]  /*3070*/  MUFU.RCP R146, R123 ;  /* 0x0000007b00927308 */ /* 0x000e220000001000 */
[----:B---3--:R-:W-:Y:S01]  /*3080*/  FADD.FTZ R134, -R114, 1 ;  /* 0x3f80000072867421 */ /* 0x008fe20000010100 */
[----:B------:R-:W-:Y:S01]  /*3090*/  FFMA.FTZ R115, R74, R113, 1 ;  /* 0x3f8000004a737423 */ /* 0x000fe20000010071 */
[----:B------:R-:W-:Y:S01]  /*30a0*/  FMUL.FTZ R3, R104, R3 ;  /* 0x0000000368037220 */ /* 0x000fe20000410000 */
[C---:B-----5:R-:W-:Y:S01]  /*30b0*/  FADD.FTZ R130, -R108.reuse, 1 ;  /* 0x3f8000006c827421 */ /* 0x060fe20000010100 */
[----:B------:R-:W-:Y:S01]  /*30c0*/  FMUL.FTZ R113, R7, R98 ;  /* 0x0000006207717220 */ /* 0x000fe20000410000 */
[----:B------:R-:W-:Y:S01]  /*30d0*/  FFMA.FTZ R136, R73, R134, 1 ;  /* 0x3f80000049887423 */ /* 0x000fe20000010086 */
[----:B------:R-:W-:Y:S01]  /*30e0*/  FMUL.FTZ R124, R3, R124 ;  /* 0x0000007c037c7220 */ /* 0x000fe20000410000 */
[----:B------:R-:W-:Y:S01]  /*30f0*/  FFMA.FTZ R132, R75, R130, 1 ;  /* 0x3f8000004b847423 */ /* 0x000fe20000010082 */
[----:B------:R-:W-:Y:S01]  /*3100*/  FMUL.FTZ R134, R33, R100 ;  /* 0x0000006421867220 */ /* 0x000fe20000410000 */
[----:B------:R-:W-:Y:S01]  /*3110*/  FMUL.FTZ R113, R108, R113 ;  /* 0x000000716c717220 */ /* 0x000fe20000410000 */
[----:B----4-:R-:W-:Y:S01]  /*3120*/  FADD.FTZ R3, -R105, 1 ;  /* 0x3f80000069037421 */ /* 0x010fe20000010100 */
[----:B------:R-:W-:Y:S01]  /*3130*/  FMUL.FTZ R130, R6, R99 ;  /* 0x0000006306827220 */ /* 0x000fe20000410000 */
[----:B-1----:R-:W-:Y:S01]  /*3140*/  FMUL.FTZ R117, R34, R101 ;  /* 0x0000006522757220 */ /* 0x002fe20000410000 */
[----:B------:R-:W-:Y:S01]  /*3150*/  FMUL.FTZ R134, R107, R134 ;  /* 0x000000866b867220 */ /* 0x000fe20000410000 */
[----:B------:R-:W-:Y:S01]  /*3160*/  FMUL.FTZ R132, R113, R132 ;  /* 0x0000008471847220 */ /* 0x000fe20000410000 */
[----:B------:R-:W-:Y:S01]  /*3170*/  FFMA.FTZ R3, R76, R3, 1 ;  /* 0x3f8000004c037423 */ /* 0x000fe20000010003 */
[----:B------:R-:W-:Y:S01]  /*3180*/  FMUL.FTZ R130, R105, R130 ;  /* 0x0000008269827220 */ /* 0x000fe20000410000 */
[----:B------:R-:W-:Y:S01]  /*3190*/  FMUL.FTZ R117, R114, R117 ;  /* 0x0000007572757220 */ /* 0x000fe20000410000 */
[----:B--2---:R-:W-:Y:S01]  /*31a0*/  FADD.FTZ R138, -R140, 1 ;  /* 0x3f8000008c8a7421 */ /* 0x004fe20000010100 */
[----:B0-----:R-:W-:Y:S01]  /*31b0*/  FADD.FTZ R113, -R121, 1 ;  /* 0x3f80000079717421 */ /* 0x001fe20000010100 */
[----:B------:R-:W-:Y:S01]  /*31c0*/  FADD.FTZ R144, -R146, 1 ;  /* 0x3f80000092907421 */ /* 0x000fe20000010100 */
[----:B------:R-:W-:Y:S01]  /*31d0*/  FMUL.FTZ R134, R134, R115 ;  /* 0x0000007386867220 */ /* 0x000fe20000410000 */
        /* <DEDUP_REMOVED lines=8> */
[----:B------:R-:W-:Y:S01]  /*3260*/  FMUL.FTZ R144, R37, R110 ;  /* 0x0000006e25907220 */ /* 0x000fe20000410000 */
[----:B------:R-:W-:Y:S01]  /*3270*/  FMUL.FTZ R117, R38, R109 ;  /* 0x0000006d26757220 */ /* 0x000fe20000410000 */
        /* <DEDUP_REMOVED lines=9> */
[----:B------:R0:W-:Y:S04]  /*3310*/  STS [R59], R2 ;  /* 0x000000023b007388 */ /* 0x0001e80000000800 */
[----:B------:R-:W-:Y:S04]  /*3320*/  STS [R59+0x4], R116 ;  /* 0x000004743b007388 */ /* 0x000fe80000000800 */
[----:B------:R1:W-:Y:S01]  /*3330*/  STS [R59+0x8], R118 ;  /* 0x000008763b007388 */ /* 0x0003e20000000800 */
[----:B0-----:R-:W-:-:S03]  /*3340*/  @!P1 IADD3 R2, PT, PT, R125, 0x800, RZ ;  /* 0x000008007d029810 */ /* 0x001fc60007ffe0ff */
        /* <DEDUP_REMOVED lines=30> */
[----:B------:R0:W-:Y:S01]  /*3530*/  @!P1 STS [UR16+0x2100], R2 ;  /* 0x00210002ff009988 */ /* 0x0001e20008000810 */
[----:B------:R-:W-:Y:S01]  /*3540*/  BAR.SYNC.DEFER_BLOCKING 0x0 ;  /* 0x0000000000007b1d */ /* 0x000fe20000010000 */
[----:B------:R-:W-:-:S05]  /*3550*/  UIMAD.WIDE.U32 UR12, UR37, UR14, UR8 ;  /* 0x0000000e250c72a5 */ /* 0x000fca000f8e0008 */
[----:B------:R-:W2:Y:S01]  /*3560*/  LDS R116, [UR16+0x2100] ;  /* 0x00210010ff747984 */ /* 0x000ea20008000800 */
[----:B------:R-:W-:Y:S01]  /*3570*/  UIMAD UR13, UR37, UR15, UR13 ;  /* 0x0000000f250d72a4 */ /* 0x000fe2000f8e020d */
[----:B------:R-:W0:Y:S03]  /*3580*/  LDCU.64 UR14, c[0x0][0x558] ;  /* 0x0000ab00ff0e77ac */ /* 0x000e260008000a00 */
[----:B------:R-:W-:-:S04]  /*3590*/  UIMAD.WIDE.U32 UR12, UR36, UR18, UR12 ;  /* 0x00000012240c72a5 */ /* 0x000fc8000f8e000c */
[----:B------:R-:W-:Y:S02]  /*35a0*/  UIMAD UR13, UR36, UR19, UR13 ;  /* 0x00000013240d72a4 */ /* 0x000fe4000f8e020d */
[----:B------:R-:W-:Y:S01]  /*35b0*/  IADD3 R3, P0, PT, R10, UR12, RZ ;  /* 0x0000000c0a037c10 */ /* 0x000fe2000ff1e0ff */
[----:B------:R-:W3:Y:S03]  /*35c0*/  LDCU.64 UR18, c[0x0][0x490] ;  /* 0x00009200ff1277ac */ /* 0x000ee60008000a00 */
[----:B-1----:R-:W-:Y:S02]  /*35d0*/  IADD3.X R118, PT, PT, RZ, UR13, RZ, P0, !PT ;  /* 0x0000000dff767c10 */ /* 0x002fe400087fe4ff */
[----:B0-----:R-:W-:-:S04]  /*35e0*/  LEA R2, P2, R3, UR14, 0x2 ;  /* 0x0000000e03027c11 */ /* 0x001fc8000f8410ff */
        /* <DEDUP_REMOVED lines=95> */
[----:B------:R1:W-:Y:S04]  /*3be0*/  STS [R59], R2 ;  /* 0x000000023b007388 */ /* 0x0003e80000000800 */
[----:B------:R-:W-:Y:S04]  /*3bf0*/  STS [R59+0x4], R84 ;  /* 0x000004543b007388 */ /* 0x000fe80000000800 */
[----:B------:R-:W-:Y:S01]  /*3c00*/  STS [R59+0x8], R34 ;  /* 0x000008223b007388 */ /* 0x000fe20000000800 */
[----:B-1----:R-:W-:Y:S01]  /*3c10*/  MOV R2, UR17 ;  /* 0x0000001100027c02 */ /* 0x002fe20008000f00 */
[----:B0-----:R-:W-:-:S02]  /*3c20*/  UIMAD.WIDE.U32 UR8, UR37, UR12, UR8 ;  /* 0x0000000c250872a5 */ /* 0x001fc4000f8e0008 */
[----:B------:R-:W-:Y:S02]  /*3c30*/  STS [R59+0xc], R82 ;  /* 0x00000c523b007388 */ /* 0x000fe40000000800 */
[----:B------:R-:W-:Y:S02]  /*3c40*/  UIMAD UR9, UR37, UR13, UR9 ;  /* 0x0000000d250972a4 */ /* 0x000fe4000f8e0209 */
[----:B------:R-:W-:Y:S02]  /*3c50*/  STS [R59+0x10], R36 ;  /* 0x000010243b007388 */ /* 0x000fe40000000800 */
[----:B------:R-:W-:Y:S02]  /*3c60*/  UIMAD.WIDE.U32 UR8, UR36, UR14, UR8 ;  /* 0x0000000e240872a5 */ /* 0x000fe4000f8e0008 */
[----:B------:R-:W-:Y:S02]  /*3c70*/  STS [R59+0x14], R94 ;  /* 0x0000145e3b007388 */ /* 0x000fe40000000800 */
[----:B------:R-:W-:-:S02]  /*3c80*/  UIMAD UR15, UR36, UR15, UR9 ;  /* 0x0000000f240f72a4 */ /* 0x000fc4000f8e0209 */
        /* <DEDUP_REMOVED lines=66> */
.L_x_2462:
[----:B0-----:R-:W2:Y:S01]  /*40b0*/  LDL.LU R2, [R1+0x28] ;  /* 0x0000280001027983 */ /* 0x001ea20000300800 */
[----:B------:R-:W0:Y:S01]  /*40c0*/  LDCU UR8, c[0x0][0x38c] ;  /* 0x00007180ff0877ac */ /* 0x000e220008000800 */
[----:B------:R-:W-:Y:S02]  /*40d0*/  MOV R42, RZ ;  /* 0x000000ff002a7202 */ /* 0x000fe40000000f00 */
[----:B------:R-:W-:Y:S02]  /*40e0*/  CS2R R184, SRZ ;  /* 0x0000000000b87805 */ /* 0x000fe4000001ff00 */
[----:B------:R-:W-:Y:S02]  /*40f0*/  CS2R R182, SRZ ;  /* 0x0000000000b67805 */ /* 0x000fe4000001ff00 */
[----:B------:R-:W-:Y:S02]  /*4100*/  MOV R181, RZ ;  /* 0x000000ff00b57202 */ /* 0x000fe40000000f00 */
[----:B------:R-:W-:-:S02]  /*4110*/  CS2R R40, SRZ ;  /* 0x0000000000287805 */ /* 0x000fc4000001ff00 */
[----:B------:R-:W-:Y:S02]  /*4120*/  MOV R178, RZ ;  /* 0x000000ff00b27202 */ /* 0x000fe40000000f00 */
[----:B------:R-:W-:Y:S02]  /*4130*/  CS2R R38, SRZ ;  /* 0x0000000000267805 */ /* 0x000fe4000001ff00 */
[----:B------:R-:W-:Y:S02]  /*4140*/  CS2R R36, SRZ ;  /* 0x0000000000247805 */ /* 0x000fe4000001ff00 */
[----:B------:R-:W-:Y:S02]  /*4150*/  CS2R R34, SRZ ;  /* 0x0000000000227805 */ /* 0x000fe4000001ff00 */
[----:B------:R-:W-:Y:S01]  /*4160*/  MOV R33, RZ ;  /* 0x000000ff00217202 */ /* 0x000fe20000000f00 */
[----:B------:R-:W-:Y:S01]  /*4170*/  FADD.FTZ R32, R32, UR7 ;  /* 0x0000000720207e21 */ /* 0x000fe20008010000 */
[----:B------:R-:W-:Y:S01]  /*4180*/  FADD.FTZ R31, R31, UR7 ;  /* 0x000000071f1f7e21 */ /* 0x000fe20008010000 */
[----:B------:R-:W-:Y:S01]  /*4190*/  FADD.FTZ R30, R30, UR7 ;  /* 0x000000071e1e7e21 */ /* 0x000fe20008010000 */
[----:B------:R-:W-:Y:S01]  /*41a0*/  FADD.FTZ R29, R29, UR7 ;  /* 0x000000071d1d7e21 */ /* 0x000fe20008010000 */
[----:B------:R-:W-:Y:S01]  /*41b0*/  FADD.FTZ R28, R28, UR7 ;  /* 0x000000071c1c7e21 */ /* 0x000fe20008010000 */
[----:B------:R-:W-:Y:S01]  /*41c0*/  FADD.FTZ R27, R27, UR7 ;  /* 0x000000071b1b7e21 */ /* 0x000fe20008010000 */
[----:B------:R-:W-:Y:S01]  /*41d0*/  FADD.FTZ R26, R26, UR7 ;  /* 0x000000071a1a7e21 */ /* 0x000fe20008010000 */
[----:B0-----:R-:W-:Y:S01]  /*41e0*/  UISETP.GE.AND UP0, UPT, UR8, 0x1, UPT ;  /* 0x000000010800788c */ /* 0x001fe2000bf06270 */
        /* <DEDUP_REMOVED lines=60> */
[----:B------:R-:W-:Y:S01]  /*45b0*/  LOP3.LUT R0, R2, 0x7c1f, R189, 0xc8, !PT ;  /* 0x00007c1f02007812 */ /* 0x000fe200078ec8bd */
        /* <DEDUP_REMOVED lines=24> */
[----:B------:R-:W-:-:S05]  /*4740*/  UMOV UR8, URZ ;  /* 0x000000ff00087c82 */ /* 0x000fca0008000000 */
.L_x_2559:
[----:B-1----:R-:W-:Y:S02]  /*4750*/  SHF.L.U32 R71, R189, 0x5, RZ ;  /* 0x00000005bd477819 */ /* 0x002fe400000006ff */
[----:B------:R-:W-:Y:S02]  /*4760*/  CS2R R106, SRZ ;  /* 0x00000000006a7805 */ /* 0x000fe4000001ff00 */
[----:B0-----:R-:W-:Y:S02]  /*4770*/  MOV R65, UR42 ;  /* 0x0000002a00417c02 */ /* 0x001fe40008000f00 */
[----:B------:R-:W-:Y:S02]  /*4780*/  CS2R R104, SRZ ;  /* 0x0000000000687805 */ /* 0x000fe4000001ff00 */
[----:B------:R-:W-:Y:S02]  /*4790*/  LOP3.LUT R166, R71, 0x7c1f, R189, 0xc8, !PT ;  /* 0x00007c1f47a67812 */ /* 0x000fe400078ec8bd */
[----:B------:R-:W-:-:S02]  /*47a0*/  CS2R R102, SRZ ;  /* 0x0000000000667805 */ /* 0x000fc4000001ff00 */
[----:B------:R-:W-:Y:S02]  /*47b0*/  LOP3.LUT R70, R177, 0x7c00, R71, 0xf8, !PT ;  /* 0x00007c00b1467812 */ /* 0x000fe400078ef847 */
[----:B------:R-:W-:Y:S02]  /*47c0*/  CS2R R94, SRZ ;  /* 0x00000000005e7805 */ /* 0x000fe4000001ff00 */
[----:B------:R-:W-:Y:S02]  /*47d0*/  MOV R60, R166 ;  /* 0x000000a6003c7202 */ /* 0x000fe40000000f00 */
[----:B------:R-:W-:Y:S02]  /*47e0*/  CS2R R100, SRZ ;  /* 0x0000000000647805 */ /* 0x000fe4000001ff00 */
[----:B------:R-:W-:Y:S02]  /*47f0*/  MOV R61, RZ ;  /* 0x000000ff003d7202 */ /* 0x000fe40000000f00 */
        /* <DEDUP_REMOVED lines=30> */
[C---:B------:R-:W-:Y:S02]  /*49e0*/  LOP3.LUT R140, R70.reuse, 0x140, RZ, 0xfc, !PT ;  /* 0x00000140468c7812 */ /* 0x040fe400078efcff */
[----:B------:R-:W-:Y:S01]  /*49f0*/  LOP3.LUT R139, R70, 0x160, RZ, 0xfc, !PT ;  /* 0x00000160468b7812 */ /* 0x000fe200078efcff */
[----:B--2---:R-:W2:Y:S01]  /*4a00*/  @!P0 LDG.E R66, desc[UR34][R62.64+0x300] ;  /* 0x000300223e428981 */ /* 0x004ea2000c1e1900 */
[----:B------:R-:W-:-:S02]  /*4a10*/  ISETP.GE.AND P0, PT, R164, UR15, PT ;  /* 0x0000000fa4007c0c */ /* 0x000fc4000bf06270 */
[C---:B------:R-:W-:Y:S02]  /*4a20*/  LOP3.LUT R138, R70.reuse, 0x180, RZ, 0xfc, !PT ;  /* 0x00000180468a7812 */ /* 0x040fe400078efcff */
[C---:B------:R-:W-:Y:S02]  /*4a30*/  LOP3.LUT R137, R70.reuse, 0x1a0, RZ, 0xfc, !PT ;  /* 0x000001a046897812 */ /* 0x040fe400078efcff */
[C---:B------:R-:W-:Y:S02]  /*4a40*/  LOP3.LUT R136, R70.reuse, 0x1c0, RZ, 0xfc, !PT ;  /* 0x000001c046887812 */ /* 0x040fe400078efcff */
[C---:B------:R-:W-:Y:S02]  /*4a50*/  LOP3.LUT R134, R70.reuse, 0x1e0, RZ, 0xfc, !PT ;  /* 0x000001e046867812 */ /* 0x040fe400078efcff */
[C---:B------:R-:W-:Y:S02]  /*4a60*/  LOP3.LUT R132, R70.reuse, 0x200, RZ, 0xfc, !PT ;  /* 0x0000020046847812 */ /* 0x040fe400078efcff */
[----:B------:R-:W-:Y:S01]  /*4a70*/  LOP3.LUT R130, R70, 0x220, RZ, 0xfc, !PT ;  /* 0x0000022046827812 */ /* 0x000fe200078efcff */
[----:B------:R-:W2:Y:S01]  /*4a80*/  @!P0 LDG.E R107, desc[UR34][R62.64+0x380] ;  /* 0x000380223e6b8981 */ /* 0x000ea2000c1e1900 */
[----:B------:R-:W-:-:S02]  /*4a90*/  ISETP.GE.AND P0, PT, R157, UR15, PT ;  /* 0x0000000f9d007c0c */ /* 0x000fc4000bf06270 */
[C---:B------:R-:W-:Y:S02]  /*4aa0*/  LOP3.LUT R128, R70.reuse, 0x240, RZ, 0xfc, !PT ;  /* 0x0000024046807812 */ /* 0x040fe400078efcff */
[C---:B------:R-:W-:Y:S02]  /*4ab0*/  LOP3.LUT R126, R70.reuse, 0x260, RZ, 0xfc, !PT ;  /* 0x00000260467e7812 */ /* 0x040fe400078efcff */
[C---:B------:R-:W-:Y:S02]  /*4ac0*/  LOP3.LUT R124, R70.reuse, 0x280, RZ, 0xfc, !PT ;  /* 0x00000280467c7812 */ /* 0x040fe400078efcff */
[----:B------:R-:W-:Y:S02]  /*4ad0*/  MOV R96, RZ ;  /* 0x000000ff00607202 */ /* 0x000fe40000000f00 */
[C---:B------:R-:W-:Y:S02]  /*4ae0*/  LOP3.LUT R120, R70.reuse, 0x2a0, RZ, 0xfc, !PT ;  /* 0x000002a046787812 */ /* 0x040fe400078efcff */
[----:B------:R-:W-:Y:S01]  /*4af0*/  LOP3.LUT R118, R70, 0x2c0, RZ, 0xfc, !PT ;  /* 0x000002c046767812 */ /* 0x000fe200078efcff */
[----:B------:R-:W2:Y:S01]  /*4b00*/  @!P0 LDG.E R104, desc[UR34][R62.64+0x400] ;  /* 0x000400223e688981 */ /* 0x000ea2000c1e1900 */
[----:B------:R-:W-:-:S02]  /*4b10*/  ISETP.GE.AND P0, PT, R142, UR15, PT ;  /* 0x0000000f8e007c0c */ /* 0x000fc4000bf06270 */
[C---:B------:R-:W-:Y:S02]  /*4b20*/  LOP3.LUT R112, R70.reuse, 0x2e0, RZ, 0xfc, !PT ;  /* 0x000002e046707812 */ /* 0x040fe400078efcff */
[C---:B------:R-:W-:Y:S02]  /*4b30*/  LOP3.LUT R160, R70.reuse, 0x40, RZ, 0xfc, !PT ;  /* 0x0000004046a07812 */ /* 0x040fe400078efcff */
[C---:B------:R-:W-:Y:S02]  /*4b40*/  LOP3.LUT R158, R70.reuse, 0x60, RZ, 0xfc, !PT ;  /* 0x00000060469e7812 */ /* 0x040fe400078efcff */
[----:B------:R-:W-:Y:S02]  /*4b50*/  LOP3.LUT R155, R70, 0x80, RZ, 0xfc, !PT ;  /* 0x00000080469b7812 */ /* 0x000fe400078efcff */
[----:B------:R-:W-:Y:S02]  /*4b60*/  LOP3.LUT P2, RZ, R80, 0x4000000, RZ, 0xc0, !PT ;  /* 0x0400000050ff7812 */ /* 0x000fe4000784c0ff */
[----:B------:R-:W-:Y:S01]  /*4b70*/  LOP3.LUT R141, R70, 0xa0, RZ, 0xfc, !PT ;  /* 0x000000a0468d7812 */ /* 0x000fe200078efcff */
[----:B------:R-:W2:Y:S01]  /*4b80*/  @!P0 LDG.E R105, desc[UR34][R62.64+0x480] ;  /* 0x000480223e698981 */ /* 0x000ea2000c1e1900 */
[----:B------:R-:W-:-:S02]  /*4b90*/  ISETP.GE.AND P0, PT, R140, UR15, PT ;  /* 0x0000000f8c007c0c */ /* 0x000fc4000bf06270 */
[----:B------:R-:W-:Y:S02]  /*4ba0*/  ISETP.GE.AND P6, PT, R160, UR15, PT ;  /* 0x0000000fa0007c0c */ /* 0x000fe4000bfc6270 */
[----:B------:R-:W-:Y:S02]  /*4bb0*/  ISETP.GE.AND P5, PT, R158, UR15, PT ;  /* 0x0000000f9e007c0c */ /* 0x000fe4000bfa6270 */
[----:B------:R-:W-:Y:S02]  /*4bc0*/  ISETP.GE.AND P4, PT, R155, UR15, PT ;  /* 0x0000000f9b007c0c */ /* 0x000fe4000bf86270 */
[----:B------:R-:W-:Y:S01]  /*4bd0*/  ISETP.GE.AND P3, PT, R141, UR15, PT ;  /* 0x0000000f8d007c0c */ /* 0x000fe2000bf66270 */
[----:B------:R-:W5:Y:S01]  /*4be0*/  @!P2 LDG.E R69, desc[UR34][R62.64] ;  /* 0x000000223e45a981 */ /* 0x000f62000c1e1900 */
[----:B------:R-:W-:Y:S02]  /*4bf0*/  LOP3.LUT R114, R70, 0x300, RZ, 0xfc, !PT ;  /* 0x0000030046727812 */ /* 0x000fe400078efcff */
[----:B------:R-:W-:Y:S01]  /*4c00*/  LOP3.LUT R76, R71, 0x3e0, R177, 0xfe, !PT ;  /* 0x000003e0474c7812 */ /* 0x000fe200078efeb1 */
        /* <DEDUP_REMOVED lines=8> */
[C---:B------:R-:W-:Y:S01]  /*4c90*/  LOP3.LUT R75, R70.reuse, 0x3a0, RZ, 0xfc, !PT ;  /* 0x000003a0464b7812 */ /* 0x040fe200078efcff */
[----:B------:R-:W2:Y:S01]  /*4ca0*/  @!P4 LDG.E R65, desc[UR34][R62.64+0x200] ;  /* 0x000200223e41c981 */ /* 0x000ea2000c1e1900 */
[----:B------:R-:W-:-:S02]  /*4cb0*/  LOP3.LUT R70, R70, 0x3c0, RZ, 0xfc, !PT ;  /* 0x000003c046467812 */ /* 0x000fc400078efcff */
[----:B------:R-:W-:Y:S01]  /*4cc0*/  MOV R81, RZ ;  /* 0x000000ff00517202 */ /* 0x000fe20000000f00 */
        /* <DEDUP_REMOVED lines=170> */
[----:B------:R-:W-:-:S03]  /*5770*/  LEA R150, R150, UR16, 0x2 ;  /* 0x0000001096967c11 */ /* 0x000fc6000f8e10ff */
[----:B------:R-:W-:Y:S01]  /*5780*/  STS [R123+0xa80], R94 ;  /* 0x000a805e7b007388 */ /* 0x000fe20000000800 */
[----:B------:R-:W-:-:S03]  /*5790*/  LEA R151, R163, UR16, 0x2 ;  /* 0x00000010a3977c11 */ /* 0x000fc6000f8e10ff */
[----:B------:R-:W-:Y:S01]  /*57a0*/  STS [R145+0xb00], R86 ;  /* 0x000b005691007388 */ /* 0x000fe20000000800 */
[----:B------:R-:W-:Y:S02]  /*57b0*/  LEA R152, R152, UR16, 0x2 ;  /* 0x0000001098987c11 */ /* 0x000fe4000f8e10ff */
[----:B------:R-:W-:Y:S01]  /*57c0*/  LEA R153, R153, UR16, 0x2 ;  /* 0x0000001099997c11 */ /* 0x000fe2000f8e10ff */
[----:B------:R-:W-:Y:S01]  /*57d0*/  STS [R146+0xb80], R89 ;  /* 0x000b805992007388 */ /* 0x000fe20000000800 */
[----:B------:R-:W-:Y:S02]  /*57e0*/  LEA R154, R154, UR16, 0x2 ;  /* 0x000000109a9a7c11 */ /* 0x000fe4000f8e10ff */
[----:B------:R-:W-:Y:S01]  /*57f0*/  MOV R159, RZ ;  /* 0x000000ff009f7202 */ /* 0x000fe20000000f00 */
[----:B------:R-:W-:Y:S01]  /*5800*/  STS [R147+0xc00], R90 ;  /* 0x000c005a93007388 */ /* 0x000fe20000000800 */
[----:B------:R-:W-:Y:S02]  /*5810*/  P2R R116, PR, RZ, 0x2 ;  /* 0x00000002ff747803 */ /* 0x000fe40000000000 */
[----:B------:R-:W-:Y:S01]  /*5820*/  ISETP.GE.AND P1, PT, R156, UR15, PT ;  /* 0x0000000f9c007c0c */ /* 0x000fe2000bf26270 */
        /* <DEDUP_REMOVED lines=15> */
[----:B------:R-:W-:Y:S02]  /*5920*/  ISETP.GE.AND P0, PT, R155, UR15, PT ;  /* 0x0000000f9b007c0c */ /* 0x000fe4000bf06270 */
[----:B------:R-:W-:Y:S02]  /*5930*/  MOV R163, RZ ;  /* 0x000000ff00a37202 */ /* 0x000fe40000000f00 */
[----:B------:R-:W-:-:S06]  /*5940*/  MOV R158, RZ ;  /* 0x000000ff009e7202 */ /* 0x000fcc0000000f00 */
        /* <DEDUP_REMOVED lines=20> */
[----:B------:R-:W-:-:S09]  /*5a90*/  ISETP.GE.AND P0, PT, R138, UR15, PT ;  /* 0x0000000f8a007c0c */ /* 0x000fd2000bf06270 */
        /* <DEDUP_REMOVED lines=31> */
[----:B------:R-:W-:-:S06]  /*5c90*/  MOV R179, RZ ;  /* 0x000000ff00b37202 */ /* 0x000fcc0000000f00 */
[----:B------:R-:W5:Y:S01]  /*5ca0*/  @!P1 LDG.E R179, desc[UR34][R60.64+0xb80] ;  /* 0x000b80223cb39981 */ /* 0x000f62000c1e1900 */
[----:B------:R-:W-:-:S03]  /*5cb0*/  ISETP.NE.AND P1, PT, R116, RZ, PT ;  /* 0x000000ff7400720c */ /* 0x000fc60003f25270 */
[----:B------:R-:W5:Y:S01]  /*5cc0*/  @!P0 LDG.E R190, desc[UR34][R60.64+0xc00] ;  /* 0x000c00223cbe8981 */ /* 0x000f62000c1e1900 */
[----:B------:R-:W-:Y:S02]  /*5cd0*/  ISETP.NE.AND P0, PT, R110, RZ, PT ;  /* 0x000000ff6e00720c */ /* 0x000fe40003f05270 */
[----:B------:R-:W-:Y:S02]  /*5ce0*/  CS2R R192, SRZ ;  /* 0x0000000000c07805 */ /* 0x000fe4000001ff00 */
[----:B------:R-:W-:Y:S02]  /*5cf0*/  CS2R R194, SRZ ;  /* 0x0000000000c27805 */ /* 0x000fe4000001ff00 */
[----:B------:R-:W-:Y:S02]  /*5d00*/  MOV R196, RZ ;  /* 0x000000ff00c47202 */ /* 0x000fe40000000f00 */
[----:B---3--:R-:W-:Y:S02]  /*5d10*/  R2UR UR17, R63 ;  /* 0x000000003f1172ca */ /* 0x008fe400000e0000 */
[----:B------:R-:W-:Y:S01]  /*5d20*/  MOV R63, RZ ;  /* 0x000000ff003f7202 */ /* 0x000fe20000000f00 */
[----:B------:R-:W3:Y:S04]  /*5d30*/  @!P2 LDG.E R195, desc[UR34][R60.64+0xd80] ;  /* 0x000d80223cc3a981 */ /* 0x000ee8000c1e1900 */
        /* <DEDUP_REMOVED lines=293> */
.L_x_2465:
[----:B------:R-:W-:-:S06]  /*6f90*/  LEA R106, R189, UR16, 0x3 ;  /* 0x00000010bd6a7c11 */ /* 0x000fcc000f8e18ff */
[----:B------:R-:W0:Y:S02]  /*6fa0*/  LDS.64 R106, [R106+0x12c88] ;  /* 0x012c88006a6a7984 */ /* 0x000e240000000a00 */
.L_x_2466:
[----:B------:R-:W-:Y:S05]  /*6fb0*/  BSYNC.RECONVERGENT B0 ;  /* 0x0000000000007941 */ /* 0x000fea0003800200 */
.L_x_2464:
        /* <DEDUP_REMOVED lines=308> */
.L_x_2586:
        /* <DEDUP_REMOVED lines=13> */
.L_x_2589:
[----:B------:R-:W-:-:S03]  /*83d0*/  UMOV UR10, 0xffffffff ;  /* 0xffffffff000a7882 */ /* 0x000fc60000000000 */
[----:B------:R-:W-:Y:S05]  /*83e0*/  BRA.DIV UR10, `(.L_x_2470) ;  /* 0x000000820a507947 */ /* 0x000fea000b800000 */
.L_x_2592:
[----:B------:R-:W-:-:S03]  /*83f0*/  UMOV UR10, 0xffffffff ;  /* 0xffffffff000a7882 */ /* 0x000fc60000000000 */
[----:B------:R-:W-:Y:S05]  /*8400*/  BRA.DIV UR10, `(.L_x_2471) ;  /* 0x000000820a707947 */ /* 0x000fea000b800000 */
.L_x_2595:
[----:B------:R-:W-:-:S03]  /*8410*/  UMOV UR10, 0xffffffff ;  /* 0xffffffff000a7882 */ /* 0x000fc60000000000 */
[----:B------:R-:W-:Y:S05]  /*8420*/  BRA.DIV UR10, `(.L_x_2472) ;  /* 0x000000820a907947 */ /* 0x000fea000b800000 */
.L_x_2598:
        /* <DEDUP_REMOVED lines=10> */
.L_x_2608:
        /* <DEDUP_REMOVED lines=45> */
.L_x_2467:
        /* <DEDUP_REMOVED lines=307> */
.L_x_2613:
        /* <DEDUP_REMOVED lines=14> */
.L_x_2477:
[----:B------:R-:W-:Y:S05]  /*9bb0*/  BSYNC.RECONVERGENT B0 ;  /* 0x0000000000007941 */ /* 0x000fea0003800200 */
.L_x_2476:
[----:B------:R-:W-:Y:S01]  /*9bc0*/  UMOV UR10, 0xffffffff ;  /* 0xffffffff000a7882 */ /* 0x000fe20000000000 */
[----:B------:R-:W-:Y:S02]  /*9bd0*/  ISETP.GT.U32.AND P2, PT, R177, 0x1d, PT ;  /* 0x0000001db100780c */ /* 0x000fe40003f44070 */
[----:B------:R-:W-:Y:S11]  /*9be0*/  BRA.DIV UR10, `(.L_x_2478) ;  /* 0x0000006e0af47947 */ /* 0x000ff6000b800000 */
[----:B-1----:R1:W0:Y:S04]  /*9bf0*/  SHFL.DOWN PT, R77, R245, 0x2, 0x1f ;  /* 0x08401f00f54d7f89 */ /* 0x00222800000e0000 */
[----:B--2---:R1:W2:Y:S04]  /*9c00*/  SHFL.DOWN PT, R78, R246, 0x2, 0x1f ;  /* 0x08401f00f64e7f89 */ /* 0x0042a800000e0000 */
[----:B---3--:R1:W3:Y:S04]  /*9c10*/  SHFL.DOWN PT, R123, R247, 0x2, 0x1f ;  /* 0x08401f00f77b7f89 */ /* 0x0082e800000e0000 */
[----:B------:R1:W0:Y:S02]  /*9c20*/  SHFL.DOWN PT, R79, R248, 0x2, 0x1f ;  /* 0x08401f00f84f7f89 */ /* 0x00022400000e0000 */
.L_x_2619:
        /* <DEDUP_REMOVED lines=14> */
.L_x_2480:
[----:B------:R-:W-:Y:S05]  /*9d10*/  BSYNC.RECONVERGENT B0 ;  /* 0x0000000000007941 */ /* 0x000fea0003800200 */
.L_x_2479:
[----:B------:R-:W-:Y:S01]  /*9d20*/  UMOV UR10, 0xffffffff ;  /* 0xffffffff000a7882 */ /* 0x000fe20000000000 */
[----:B------:R-:W-:Y:S02]  /*9d30*/  ISETP.GT.U32.AND P2, PT, R177, 0x1b, PT ;  /* 0x0000001bb100780c */ /* 0x000fe40003f44070 */
[----:B------:R-:W-:Y:S11]  /*9d40*/  BRA.DIV UR10, `(.L_x_2481) ;  /* 0x000000720a107947 */ /* 0x000ff6000b800000 */
[----:B0-----:R0:W0:Y:S04]  /*9d50*/  SHFL.DOWN PT, R77, R245, 0x4, 0x1f ;  /* 0x08801f00f54d7f89 */ /* 0x00102800000e0000 */
[----:B--2---:R2:W0:Y:S04]  /*9d60*/  SHFL.DOWN PT, R78, R246, 0x4, 0x1f ;  /* 0x08801f00f64e7f89 */ /* 0x00442800000e0000 */
[----:B---3--:R2:W3:Y:S04]  /*9d70*/  SHFL.DOWN PT, R123, R247, 0x4, 0x1f ;  /* 0x08801f00f77b7f89 */ /* 0x0084e800000e0000 */
[----:B------:R2:W0:Y:S02]  /*9d80*/  SHFL.DOWN PT, R79, R248, 0x4, 0x1f ;  /* 0x08801f00f84f7f89 */ /* 0x00042400000e0000 */
.L_x_2625:
        /* <DEDUP_REMOVED lines=14> */
.L_x_2483:
[----:B------:R-:W-:Y:S05]  /*9e70*/  BSYNC.RECONVERGENT B0 ;  /* 0x0000000000007941 */ /* 0x000fea0003800200 */
.L_x_2482:
[----:B------:R-:W-:Y:S01]  /*9e80*/  UMOV UR10, 0xffffffff ;  /* 0xffffffff000a7882 */ /* 0x000fe20000000000 */
[----:B------:R-:W-:Y:S02]  /*9e90*/  ISETP.GT.U32.AND P2, PT, R177, 0x17, PT ;  /* 0x00000017b100780c */ /* 0x000fe40003f44070 */
[----:B------:R-:W-:Y:S11]  /*9ea0*/  BRA.DIV UR10, `(.L_x_2484) ;  /* 0x000000720a2c7947 */ /* 0x000ff6000b800000 */
[----:B0-----:R0:W0:Y:S04]  /*9eb0*/  SHFL.DOWN PT, R77, R245, 0x8, 0x1f ;  /* 0x09001f00f54d7f89 */ /* 0x00102800000e0000 */
[----:B------:R0:W0:Y:S04]  /*9ec0*/  SHFL.DOWN PT, R78, R246, 0x8, 0x1f ;  /* 0x09001f00f64e7f89 */ /* 0x00002800000e0000 */
[----:B---3--:R3:W0:Y:S04]  /*9ed0*/  SHFL.DOWN PT, R123, R247, 0x8, 0x1f ;  /* 0x09001f00f77b7f89 */ /* 0x00862800000e0000 */
[----:B------:R3:W0:Y:S02]  /*9ee0*/  SHFL.DOWN PT, R79, R248, 0x8, 0x1f ;  /* 0x09001f00f84f7f89 */ /* 0x00062400000e0000 */
.L_x_2631:
        /* <DEDUP_REMOVED lines=14> */
.L_x_2486:
[----:B------:R-:W-:Y:S05]  /*9fd0*/  BSYNC.RECONVERGENT B0 ;  /* 0x0000000000007941 */ /* 0x000fea0003800200 */
.L_x_2485:
[----:B------:R-:W-:Y:S01]  /*9fe0*/  UMOV UR10, 0xffffffff ;  /* 0xffffffff000a7882 */ /* 0x000fe20000000000 */
[----:B------:R-:W-:Y:S02]  /*9ff0*/  ISETP.GT.U32.AND P2, PT, R177, 0xf, PT ;  /* 0x0000000fb100780c */ /* 0x000fe40003f44070 */
[----:B------:R-:W-:Y:S11]  /*a000*/  BRA.DIV UR10, `(.L_x_2487) ;  /* 0x000000720a487947 */ /* 0x000ff6000b800000 */
[----:B0-----:R0:W0:Y:S04]  /*a010*/  SHFL.DOWN PT, R77, R245, 0x10, 0x1f ;  /* 0x0a001f00f54d7f89 */ /* 0x00102800000e0000 */
[----:B------:R0:W0:Y:S04]  /*a020*/  SHFL.DOWN PT, R78, R246, 0x10, 0x1f ;  /* 0x0a001f00f64e7f89 */ /* 0x00002800000e0000 */
[----:B------:R0:W0:Y:S04]  /*a030*/  SHFL.DOWN PT, R123, R247, 0x10, 0x1f ;  /* 0x0a001f00f77b7f89 */ /* 0x00002800000e0000 */
[----:B------:R0:W0:Y:S02]  /*a040*/  SHFL.DOWN PT, R79, R248, 0x10, 0x1f ;  /* 0x0a001f00f84f7f89 */ /* 0x00002400000e0000 */
.L_x_2637:
        /* <DEDUP_REMOVED lines=14> */
.L_x_2489:
[----:B------:R-:W-:Y:S05]  /*a130*/  BSYNC.RECONVERGENT B0 ;  /* 0x0000000000007941 */ /* 0x000fea0003800200 */
.L_x_2488:
        /* <DEDUP_REMOVED lines=25> */
.L_x_2651:
        /* <DEDUP_REMOVED lines=13> */
.L_x_2492:
[----:B------:R-:W-:Y:S05]  /*a3a0*/  BSYNC.RECONVERGENT B0 ;  /* 0x0000000000007941 */ /* 0x000fea0003800200 */
.L_x_2491:
        /* <DEDUP_REMOVED lines=38> */
.L_x_2474:
        /* <DEDUP_REMOVED lines=498> */
[C---:B------:R-:W-:Y:S01]  /*c530*/  IADD3 R136, PT, PT, R189.reuse, 0x980, RZ ;  /* 0x00000980bd887810 */ /* 0x040fe20007ffe0ff */
[----:B------:R-:W-:Y:S01]  /*c540*/  FMUL.FTZ R200, R6, R200 ;  /* 0x000000c806c87220 */ /* 0x000fe20000410000 */
[C---:B-1----:R-:W-:Y:S01]  /*c550*/  IADD3 R126, PT, PT, R189.reuse, 0x700, RZ ;  /* 0x00000700bd7e7810 */ /* 0x042fe20007ffe0ff */
[----:B------:R1:W-:Y:S01]  /*c560*/  STS [R67+0x8400], R72 ;  /* 0x0084004843007388 */ /* 0x0003e20000000800 */
[----:B------:R-:W-:Y:S01]  /*c570*/  IADD3 R138, PT, PT, R189, 0xa00, RZ ;  /* 0x00000a00bd8a7810 */ /* 0x000fe20007ffe0ff */
[----:B------:R-:W-:Y:S01]  /*c580*/  FMUL.FTZ R198, R5, R198 ;  /* 0x000000c605c67220 */ /* 0x000fe20000410000 */
[C---:B--2---:R-:W-:Y:S01]  /*c590*/  IADD3 R124, PT, PT, R189.reuse, 0x680, RZ ;  /* 0x00000680bd7c7810 */ /* 0x044fe20007ffe0ff */
[----:B------:R2:W-:Y:S01]  /*c5a0*/  STS [R67+0x8404], R74 ;  /* 0x0084044a43007388 */ /* 0x0005e20000000800 */
[C---:B------:R-:W-:Y:S01]  /*c5b0*/  IADD3 R142, PT, PT, R189.reuse, 0xb00, RZ ;  /* 0x00000b00bd8e7810 */ /* 0x040fe20007ffe0ff */
[C---:B------:R-:W-:Y:S01]  /*c5c0*/  FMUL.FTZ R220, R16.reuse, R220 ;  /* 0x000000dc10dc7220 */ /* 0x040fe20000410000 */
[C---:B0-----:R-:W-:Y:S01]  /*c5d0*/  IADD3 R122, PT, PT, R189.reuse, 0x600, RZ ;  /* 0x00000600bd7a7810 */ /* 0x041fe20007ffe0ff */
[----:B------:R-:W-:Y:S01]  /*c5e0*/  FMUL.FTZ R222, R16, -R222 ;  /* 0x800000de10de7220 */ /* 0x000fe20000410000 */
[----:B------:R-:W-:Y:S01]  /*c5f0*/  IADD3 R144, PT, PT, R189, 0xb80, RZ ;  /* 0x00000b80bd907810 */ /* 0x000fe20007ffe0ff */
[----:B------:R-:W-:Y:S01]  /*c600*/  FMUL.FTZ R218, R15, R218 ;  /* 0x000000da0fda7220 */ /* 0x000fe20000410000 */
[C---:B-1----:R-:W-:Y:S01]  /*c610*/  IADD3 R72, PT, PT, R189.reuse, 0x280, RZ ;  /* 0x00000280bd487810 */ /* 0x042fe20007ffe0ff */
[----:B------:R-:W-:Y:S01]  /*c620*/  FMUL.FTZ R216, R14, -R216 ;  /* 0x800000d80ed87220 */ /* 0x000fe20000410000 */
[----:B------:R-:W-:Y:S01]  /*c630*/  IADD3 R148, PT, PT, R189, 0xc80, RZ ;  /* 0x00000c80bd947810 */ /* 0x000fe20007ffe0ff */
[----:B------:R-:W-:Y:S01]  /*c640*/  FMUL.FTZ R214, R13, R214 ;  /* 0x000000d60dd67220 */ /* 0x000fe20000410000 */
[C---:B--2---:R-:W-:Y:S01]  /*c650*/  IADD3 R74, PT, PT, R189.reuse, 0x300, RZ ;  /* 0x00000300bd4a7810 */ /* 0x044fe20007ffe0ff */
        /* <DEDUP_REMOVED lines=11> */
[----:B------:R-:W-:Y:S01]  /*c710*/  IADD3 R164, PT, PT, R189, 0xf80, RZ ;  /* 0x00000f80bda47810 */ /* 0x000fe20007ffe0ff */
[----:B------:R-:W-:Y:S01]  /*c720*/  FMUL.FTZ R196, R4, R196 ;  /* 0x000000c404c47220 */ /* 0x000fe20000410000 */
[-C--:B------:R-:W-:Y:S01]  /*c730*/  LEA.HI R70, R70, R189.reuse, RZ, 0x1b ;  /* 0x000000bd46467211 */ /* 0x080fe200078fd8ff */
[----:B------:R-:W-:Y:S01]  /*c740*/  FMUL.FTZ R194, R3, R194 ;  /* 0x000000c203c27220 */ /* 0x000fe20000410000 */
[-C--:B------:R-:W-:Y:S01]  /*c750*/  LEA.HI R98, R98, R189.reuse, RZ, 0x1b ;  /* 0x000000bd62627211 */ /* 0x080fe200078fd8ff */
[----:B------:R-:W-:Y:S01]  /*c760*/  FMUL.FTZ R192, R2, R192 ;  /* 0x000000c002c07220 */ /* 0x000fe20000410000 */
[-C--:B------:R-:W-:Y:S01]  /*c770*/  LEA.HI R100, R100, R189.reuse, RZ, 0x1b ;  /* 0x000000bd64647211 */ /* 0x080fe200078fd8ff */
[----:B------:R-:W-:Y:S01]  /*c780*/  FMUL.FTZ R190, R0, R190 ;  /* 0x000000be00be7220 */ /* 0x000fe20000410000 */
[----:B------:R-:W-:Y:S01]  /*c790*/  LEA.HI R72, R72, R189, RZ, 0x1b ;  /* 0x000000bd48487211 */ /* 0x000fe200078fd8ff */
[----:B------:R-:W-:Y:S01]  /*c7a0*/  FMUL.FTZ R180, R118, R75 ;  /* 0x0000004b76b47220 */ /* 0x000fe20000410000 */
[-C--:B------:R-:W-:Y:S01]  /*c7b0*/  LEA.HI R74, R74, R189.reuse, RZ, 0x1b ;  /* 0x000000bd4a4a7211 */ /* 0x080fe200078fd8ff */
[----:B------:R-:W-:Y:S01]  /*c7c0*/  FMUL.FTZ R175, R76, UR17 ;  /* 0x000000114caf7c20 */ /* 0x000fe20008410000 */
[-C--:B------:R-:W-:Y:S01]  /*c7d0*/  LEA.HI R102, R102, R189.reuse, RZ, 0x1b ;  /* 0x000000bd66667211 */ /* 0x080fe200078fd8ff */
[----:B------:R-:W-:Y:S01]  /*c7e0*/  FMUL.FTZ R118, R87, UR17 ;  /* 0x0000001157767c20 */ /* 0x000fe20008410000 */
[-C--:B------:R-:W-:Y:S01]  /*c7f0*/  LEA.HI R104, R104, R189.reuse, RZ, 0x1b ;  /* 0x000000bd68687211 */ /* 0x080fe200078fd8ff */
[----:B------:R-:W-:Y:S01]  /*c800*/  FFMA.FTZ R175, R154, UR46, -R175 ;  /* 0x0000002e9aaf7c23 */ /* 0x000fe200080108af */
[-C--:B------:R-:W-:Y:S01]  /*c810*/  LEA.HI R106, R106, R189.reuse, RZ, 0x1b ;  /* 0x000000bd6a6a7211 */ /* 0x080fe200078fd8ff */
[----:B------:R-:W-:Y:S01]  /*c820*/  FFMA.FTZ R118, R147, UR46, R118 ;  /* 0x0000002e93767c23 */ /* 0x000fe20008010076 */
        /* <DEDUP_REMOVED lines=23> */
[----:B------:R-:W-:Y:S02]  /*c9a0*/  LEA.HI R129, R164, R189, RZ, 0x1b ;  /* 0x000000bda4817211 */ /* 0x000fe400078fd8ff */
[----:B------:R-:W-:Y:S01]  /*c9b0*/  LEA R164, R70, UR16, 0x2 ;  /* 0x0000001046a47c11 */ /* 0x000fe2000f8e10ff */
[----:B------:R-:W-:Y:S01]  /*c9c0*/  BAR.SYNC.DEFER_BLOCKING 0x0 ;  /* 0x0000000000007b1d */ /* 0x000fe20000010000 */
        /* <DEDUP_REMOVED lines=9> */
[----:B------:R-:W-:Y:S02]  /*ca60*/  LEA R140, R122, UR16, 0x2 ;  /* 0x000000107a8c7c11 */ /* 0x000fe4000f8e10ff */
[----:B------:R-:W-:Y:S02]  /*ca70*/  LEA R138, R124, UR16, 0x2 ;  /* 0x000000107c8a7c11 */ /* 0x000fe4000f8e10ff */
[----:B------:R-:W-:Y:S01]  /*ca80*/  LEA R136, R126, UR16, 0x2 ;  /* 0x000000107e887c11 */ /* 0x000fe2000f8e10ff */
[----:B------:R-:W0:Y:S01]  /*ca90*/  LDS R167, [R164+0x8600] ;  /* 0x00860000a4a77984 */ /* 0x000e220000000800 */
[----:B------:R-:W-:-:S02]  /*caa0*/  LEA R134, R128, UR16, 0x2 ;  /* 0x0000001080867c11 */ /* 0x000fc4000f8e10ff */
[----:B------:R-:W-:Y:S01]  /*cab0*/  LEA R132, R130, UR16, 0x2 ;  /* 0x0000001082847c11 */ /* 0x000fe2000f8e10ff */
[----:B------:R-:W1:Y:S01]  /*cac0*/  LDS R165, [R162+0x8800] ;  /* 0x00880000a2a57984 */ /* 0x000e620000000800 */
[----:B------:R-:W-:Y:S02]  /*cad0*/  LEA R168, R168, UR16, 0x2 ;  /* 0x00000010a8a87c11 */ /* 0x000fe4000f8e10ff */
[----:B------:R-:W-:Y:S01]  /*cae0*/  LEA R166, R166, UR16, 0x2 ;  /* 0x00000010a6a67c11 */ /* 0x000fe2000f8e10ff */
[----:B------:R-:W2:Y:S01]  /*caf0*/  LDS R163, [R160+0x8a00] ;  /* 0x008a0000a0a37984 */ /* 0x000ea20000000800 */
        /* <DEDUP_REMOVED lines=22> */
[----:B------:R-:W-:Y:S01]  /*cc60*/  MOV R171, UR10 ;  /* 0x0000000a00ab7c02 */ /* 0x000fe20008000f00 */
[----:B------:R-:W0:Y:S03]  /*cc70*/  LDS R143, [R144+0x9800] ;  /* 0x00980000908f7984 */ /* 0x000e260000000800 */
[----:B------:R-:W-:Y:S01]  /*cc80*/  LEA R64, R171, -R64, 0x1 ;  /* 0x80000040ab407211 */ /* 0x000fe200078e08ff */
[----:B------:R-:W0:Y:S01]  /*cc90*/  LDS R141, [R142+0x9a00] ;  /* 0x009a00008e8d7984 */ /* 0x000e220000000800 */
[----:B------:R-:W-:Y:S02]  /*cca0*/  FMUL.FTZ R171, R154, UR17 ;  /* 0x000000119aab7c20 */ /* 0x000fe40008410000 */
[C---:B------:R-:W-:Y:S01]  /*ccb0*/  ISETP.GE.AND P2, PT, R64.reuse, 0x1, PT ;  /* 0x000000014000780c */ /* 0x040fe20003f46270 */
[----:B------:R-:W0:Y:S01]  /*ccc0*/  LDS R139, [R140+0x9c00] ;  /* 0x009c00008c8b7984 */ /* 0x000e220000000800 */
[----:B------:R-:W-:Y:S01]  /*ccd0*/  ISETP.GE.AND P3, PT, R64, 0x81, PT ;  /* 0x000000814000780c */ /* 0x000fe20003f66270 */
[----:B------:R-:W-:-:S02]  /*cce0*/  FFMA.FTZ R171, R76, UR46, R171 ;  /* 0x0000002e4cab7c23 */ /* 0x000fc400080100ab */
        /* <DEDUP_REMOVED lines=39> */
[----:B------:R4:W-:Y:S01]  /*cf60*/  STS [R67+0xc64c], R170 ;  /* 0x00c64caa43007388 */ /* 0x0009e20000000800 */
[----:B-----5:R-:W-:-:S03]  /*cf70*/  FMUL.FTZ R172, R2, -R193 ;  /* 0x800000c102ac7220 */ /* 0x020fc60000410000 */
[----:B------:R-:W-:Y:S01]  /*cf80*/  STS [R67+0xc600], R220 ;  /* 0x00c600dc43007388 */ /* 0x000fe20000000800 */
[----:B---3--:R-:W-:-:S03]  /*cf90*/  FMUL.FTZ R198, R0, -R191 ;  /* 0x800000bf00c67220 */ /* 0x008fc60000410000 */
[----:B------:R-:W-:Y:S01]  /*cfa0*/  STS [R67+0xc604], R222 ;  /* 0x00c604de43007388 */ /* 0x000fe20000000800 */
[----:B----4-:R-:W-:-:S03]  /*cfb0*/  FMUL.FTZ R170, R155, UR17 ;  /* 0x000000119baa7c20 */ /* 0x010fc60008410000 */
[----:B------:R-:W-:Y:S01]  /*cfc0*/  STS [R67+0xc608], R218 ;  /* 0x00c608da43007388 */ /* 0x000fe20000000800 */
[----:B------:R-:W-:-:S03]  /*cfd0*/  FFMA.FTZ R173, R75, UR46, -R170 ;  /* 0x0000002e4bad7c23 */ /* 0x000fc600080108aa */
        /* <DEDUP_REMOVED lines=13> */
[----:B------:R-:W-:-:S03]  /*d0b0*/  FFMA.FTZ R174, R77, UR46, -R174 ;  /* 0x0000002e4dae7c23 */ /* 0x000fc600080108ae */
[----:B------:R-:W-:Y:S01]  /*d0c0*/  STS [R67+0xc66c], R200 ;  /* 0x00c66cc843007388 */ /* 0x000fe20000000800 */
[----:B----4-:R-:W-:Y:S01]  /*d0d0*/  FMUL.FTZ R176, R75, UR17 ;  /* 0x000000114bb07c20 */ /* 0x010fe20008410000 */
[----:B------:R-:W-:Y:S02]  /*d0e0*/  FMUL.FTZ R75, R78, UR17 ;  /* 0x000000114e4b7c20 */ /* 0x000fe40008410000 */
[----:B------:R-:W-:Y:S01]  /*d0f0*/  STS [R67+0xc670], R192 ;  /* 0x00c670c043007388 */ /* 0x000fe20000000800 */
[----:B------:R-:W-:Y:S01]  /*d100*/  FFMA.FTZ R176, R155, UR46, R176 ;  /* 0x0000002e9bb07c23 */ /* 0x000fe200080100b0 */
[----:B------:R-:W-:Y:S02]  /*d110*/  FFMA.FTZ R75, R150, UR46, -R75 ;  /* 0x0000002e964b7c23 */ /* 0x000fe4000801084b */
[----:B------:R3:W-:Y:S04]  /*d120*/  STS [R67+0xc674], R172 ;  /* 0x00c674ac43007388 */ /* 0x0007e80000000800 */
[----:B------:R4:W-:Y:S04]  /*d130*/  STS [R67+0xc678], R190 ;  /* 0x00c678be43007388 */ /* 0x0009e80000000800 */
[----:B------:R5:W-:Y:S01]  /*d140*/  STS [R67+0xc67c], R198 ;  /* 0x00c67cc643007388 */ /* 0x000be20000000800 */
[----:B---3--:R-:W-:Y:S01]  /*d150*/  FMUL.FTZ R172, R77, UR17 ;  /* 0x000000114dac7c20 */ /* 0x008fe20008410000 */
[----:B----4-:R-:W-:-:S03]  /*d160*/  FMUL.FTZ R190, R147, UR17 ;  /* 0x0000001193be7c20 */ /* 0x010fc60008410000 */
[----:B------:R-:W-:Y:S01]  /*d170*/  FFMA.FTZ R172, R151, UR46, R172 ;  /* 0x0000002e97ac7c23 */ /* 0x000fe200080100ac */
[----:B-----5:R-:W-:-:S04]  /*d180*/  FMUL.FTZ R67, R150, UR17 ;  /* 0x0000001196437c20 */ /* 0x020fc80008410000 */
[----:B------:R-:W-:Y:S01]  /*d190*/  FFMA.FTZ R170, R78, UR46, R67 ;  /* 0x0000002e4eaa7c23 */ /* 0x000fe20008010043 */
[----:B------:R-:W-:Y:S01]  /*d1a0*/  FFMA.FTZ R67, R87, UR46, -R190 ;  /* 0x0000002e57437c23 */ /* 0x000fe200080108be */
[----:B------:R-:W-:Y:S06]  /*d1b0*/  BAR.SYNC.DEFER_BLOCKING 0x0 ;  /* 0x0000000000007b1d */ /* 0x000fec0000010000 */
[----:B012---:R-:W-:Y:S05]  /*d1c0*/  @!P2 BRA `(.L_x_2494) ;  /* 0x00000000000ca947 */ /* 0x007fea0003800000 */
[----:B------:R-:W0:Y:S04]  /*d1d0*/  LDS R179, [R166+0xc600] ;  /* 0x00c60000a6b37984 */ /* 0x000e280000000800 */
[----:B------:R1:W-:Y:S04]  /*d1e0*/  REDG.E.ADD.F32.FTZ.RN.STRONG.GPU desc[UR34][R60.64], R169 ;  /* 0x000000a93c0079a6 */ /* 0x0003e8000c12f322 */
[----:B0-----:R1:W-:Y:S02]  /*d1f0*/  REDG.E.ADD.F32.FTZ.RN.STRONG.GPU desc[UR34][R62.64], R179 ;  /* 0x000000b33e0079a6 */ /* 0x0013e4000c12f322 */
.L_x_2494:
[----:B------:R-:W-:Y:S05]  /*d200*/  BSYNC.RECONVERGENT B0 ;  /* 0x0000000000007941 */ /* 0x000fea0003800200 */
.L_x_2493:
[----:B-1----:R0:W1:Y:S01]  /*d210*/  LDS R169, [R164+0xc800] ;  /* 0x00c80000a4a97984 */ /* 0x0020620000000800 */
[----:B------:R-:W-:Y:S04]  /*d220*/  BSSY.RECONVERGENT B0, `(.L_x_2495) ;  /* 0x0000004000007945 */ /* 0x000fe80003800200 */
[----:B------:R-:W-:Y:S05]  /*d230*/  @!P3 BRA `(.L_x_2496) ;  /* 0x000000000008b947 */ /* 0x000fea0003800000 */
[----:B------:R2:W-:Y:S04]  /*d240*/  REDG.E.ADD.F32.FTZ.RN.STRONG.GPU desc[UR34][R60.64+0x200], R167 ;  /* 0x000200a73c0079a6 */ /* 0x0005e8000c12f322 */
[----:B-1----:R2:W-:Y:S02]  /*d250*/  REDG.E.ADD.F32.FTZ.RN.STRONG.GPU desc[UR34][R62.64+0x200], R169 ;  /* 0x000200a93e0079a6 */ /* 0x0025e4000c12f322 */
.L_x_2496:
[----:B------:R-:W-:Y:S05]  /*d260*/  BSYNC.RECONVERGENT B0 ;  /* 0x0000000000007941 */ /* 0x000fea0003800200 */
.L_x_2495:
        /* <DEDUP_REMOVED lines=10> */
.L_x_2498:
[----:B------:R-:W-:Y:S05]  /*d310*/  BSYNC.RECONVERGENT B0 ;  /* 0x0000000000007941 */ /* 0x000fea0003800200 */
.L_x_2497:
[----:B--2---:R2:W4:Y:S01]  /*d320*/  LDS R165, [R160+0xcc00] ;  /* 0x00cc0000a0a57984 */ /* 0x0045220000000800 */
[----:B------:R-:W-:Y:S04]  /*d330*/  BSSY.RECONVERGENT B0, `(.L_x_2499) ;  /* 0x0000004000007945 */ /* 0x000fe80003800200 */
[----:B------:R-:W-:Y:S05]  /*d340*/  @!P2 BRA `(.L_x_2500) ;  /* 0x000000000008a947 */ /* 0x000fea0003800000 */
[----:B------:R0:W-:Y:S04]  /*d350*/  REDG.E.ADD.F32.FTZ.RN.STRONG.GPU desc[UR34][R60.64+0x600], R163 ;  /* 0x000600a33c0079a6 */ /* 0x0001e8000c12f322 */
[----:B----4-:R0:W-:Y:S02]  /*d360*/  REDG.E.ADD.F32.FTZ.RN.STRONG.GPU desc[UR34][R62.64+0x600], R165 ;  /* 0x000600a53e0079a6 */ /* 0x0101e4000c12f322 */
.L_x_2500:
[----:B------:R-:W-:Y:S05]  /*d370*/  BSYNC.RECONVERGENT B0 ;  /* 0x0000000000007941 */ /* 0x000fea0003800200 */
.L_x_2499:
[----:B0-----:R0:W0:Y:S01]  /*d380*/  LDS R163, [R168+0xce00] ;  /* 0x00ce0000a8a37984 */ /* 0x0010220000000800 */
[----:B------:R-:W-:Y:S04]  /*d390*/  BSSY.RECONVERGENT B0, `(.L_x_2501) ;  /* 0x0000004000007945 */ /* 0x000fe80003800200 */
[----:B------:R-:W-:Y:S05]  /*d3a0*/  @!P3 BRA `(.L_x_2502) ;  /* 0x000000000008b947 */ /* 0x000fea0003800000 */
[----:B------:R1:W-:Y:S04]  /*d3b0*/  REDG.E.ADD.F32.FTZ.RN.STRONG.GPU desc[UR34][R60.64+0x800], R161 ;  /* 0x000800a13c0079a6 */ /* 0x0003e8000c12f322 */
[----:B0-----:R0:W-:Y:S02]  /*d3c0*/  REDG.E.ADD.F32.FTZ.RN.STRONG.GPU desc[UR34][R62.64+0x800], R163 ;  /* 0x000800a33e0079a6 */ /* 0x0011e4000c12f322 */
.L_x_2502:
[----:B------:R-:W-:Y:S05]  /*d3d0*/  BSYNC.RECONVERGENT B0 ;  /* 0x0000000000007941 */ /* 0x000fea0003800200 */
.L_x_2501:
[----:B-1----:R1:W0:Y:S01]  /*d3e0*/  LDS R161, [R158+0xd000] ;  /* 0x00d000009ea17984 */ /* 0x0022220000000800 */
[----:B------:R-:W-:Y:S04]  /*d3f0*/  BSSY.RECONVERGENT B0, `(.L_x_2503) ;  /* 0x0000004000007945 */ /* 0x000fe80003800200 */
[----:B------:R-:W-:Y:S05]  /*d400*/  @!P4 BRA `(.L_x_2504) ;  /* 0x000000000008c947 */ /* 0x000fea0003800000 */
[----:B------:R1:W-:Y:S04]  /*d410*/  REDG.E.ADD.F32.FTZ.RN.STRONG.GPU desc[UR34][R60.64+0xa00], R159 ;  /* 0x000a009f3c0079a6 */ /* 0x0003e8000c12f322 */
[----:B0-----:R1:W-:Y:S02]  /*d420*/  REDG.E.ADD.F32.FTZ.RN.STRONG.GPU desc[UR34][R62.64+0xa00], R161 ;  /* 0x000a00a13e0079a6 */ /* 0x0013e4000c12f322 */
.L_x_2504:
[----:B------:R-:W-:Y:S05]  /*d430*/  BSYNC.RECONVERGENT B0 ;  /* 0x0000000000007941 */ /* 0x000fea0003800200 */
.L_x_2503:
[----:B-1----:R1:W0:Y:S01]  /*d440*/  LDS R159, [R156+0xd200] ;  /* 0x00d200009c9f7984 */ /* 0x0022220000000800 */
[----:B------:R-:W-:Y:S04]  /*d450*/  BSSY.RECONVERGENT B0, `(.L_x_2505) ;  /* 0x0000004000007945 */ /* 0x000fe80003800200 */
[----:B------:R-:W-:Y:S05]  /*d460*/  @!P5 BRA `(.L_x_2506) ;  /* 0x000000000008d947 */ /* 0x000fea0003800000 */
[----:B------:R1:W-:Y:S04]  /*d470*/  REDG.E.ADD.F32.FTZ.RN.STRONG.GPU desc[UR34][R60.64+0xc00], R157 ;  /* 0x000c009d3c0079a6 */ /* 0x0003e8000c12f322 */
[----:B0-----:R1:W-:Y:S02]  /*d480*/  REDG.E.ADD.F32.FTZ.RN.STRONG.GPU desc[UR34][R62.64+0xc00], R159 ;  /* 0x000c009f3e0079a6 */ /* 0x0013e4000c12f322 */
.L_x_2506:
[----:B------:R-:W-:Y:S05]  /*d490*/  BSYNC.RECONVERGENT B0 ;  /* 0x0000000000007941 */ /* 0x000fea0003800200 */
.L_x_2505:
        /* <DEDUP_REMOVED lines=10> */
.L_x_2508:
[----:B------:R-:W-:Y:S05]  /*d540*/  BSYNC.RECONVERGENT B0 ;  /* 0x0000000000007941 */ /* 0x000fea0003800200 */
.L_x_2507:
[----:B-1----:R1:W0:Y:S01]  /*d550*/  LDS R153, [R148+0xd600] ;  /* 0x00d6000094997984 */ /* 0x0022220000000800 */
[----:B------:R-:W-:Y:S04]  /*d560*/  BSSY.RECONVERGENT B0, `(.L_x_2509) ;  /* 0x0000004000007945 */ /* 0x000fe80003800200 */
[----:B------:R-:W-:Y:S05]  /*d570*/  @!P2 BRA `(.L_x_2510) ;  /* 0x000000000008a947 */ /* 0x000fea0003800000 */
[----:B------:R1:W-:Y:S04]  /*d580*/  REDG.E.ADD.F32.FTZ.RN.STRONG.GPU desc[UR34][R60.64+0x1000], R149 ;  /* 0x001000953c0079a6 */ /* 0x0003e8000c12f322 */
[----:B0-----:R1:W-:Y:S02]  /*d590*/  REDG.E.ADD.F32.FTZ.RN.STRONG.GPU desc[UR34][R62.64+0x1000], R153 ;  /* 0x001000993e0079a6 */ /* 0x0013e4000c12f322 */
.L_x_2510:
[----:B------:R-:W-:Y:S05]  /*d5a0*/  BSYNC.RECONVERGENT B0 ;  /* 0x0000000000007941 */ /* 0x000fea0003800200 */
.L_x_2509:
[----:B-1----:R1:W0:Y:S01]  /*d5b0*/  LDS R149, [R146+0xd800] ;  /* 0x00d8000092957984 */ /* 0x0022220000000800 */
[----:B------:R-:W-:Y:S04]  /*d5c0*/  BSSY.RECONVERGENT B0, `(.L_x_2511) ;  /* 0x0000004000007945 */ /* 0x000fe80003800200 */
[----:B------:R-:W-:Y:S05]  /*d5d0*/  @!P3 BRA `(.L_x_2512) ;  /* 0x000000000008b947 */ /* 0x000fea0003800000 */
[----:B------:R1:W-:Y:S04]  /*d5e0*/  REDG.E.ADD.F32.FTZ.RN.STRONG.GPU desc[UR34][R60.64+0x1200], R145 ;  /* 0x001200913c0079a6 */ /* 0x0003e8000c12f322 */
[----:B0-----:R1:W-:Y:S02]  /*d5f0*/  REDG.E.ADD.F32.FTZ.RN.STRONG.GPU desc[UR34][R62.64+0x1200], R149 ;  /* 0x001200953e0079a6 */ /* 0x0013e4000c12f322 */
.L_x_2512:
[----:B------:R-:W-:Y:S05]  /*d600*/  BSYNC.RECONVERGENT B0 ;  /* 0x0000000000007941 */ /* 0x000fea0003800200 */
.L_x_2511:
[----:B-1----:R1:W0:Y:S01]  /*d610*/  LDS R145, [R144+0xda00] ;  /* 0x00da000090917984 */ /* 0x0022220000000800 */
[----:B------:R-:W-:Y:S04]  /*d620*/  BSSY.RECONVERGENT B0, `(.L_x_2513) ;  /* 0x0000004000007945 */ /* 0x000fe80003800200 */
[----:B------:R-:W-:Y:S05]  /*d630*/  @!P4 BRA `(.L_x_2514) ;  /* 0x000000000008c947 */ /* 0x000fea0003800000 */
[----:B------:R1:W-:Y:S04]  /*d640*/  REDG.E.ADD.F32.FTZ.RN.STRONG.GPU desc[UR34][R60.64+0x1400], R143 ;  /* 0x0014008f3c0079a6 */ /* 0x0003e8000c12f322 */
[----:B0-----:R1:W-:Y:S02]  /*d650*/  REDG.E.ADD.F32.FTZ.RN.STRONG.GPU desc[UR34][R62.64+0x1400], R145 ;  /* 0x001400913e0079a6 */ /* 0x0013e4000c12f322 */
.L_x_2514:
[----:B------:R-:W-:Y:S05]  /*d660*/  BSYNC.RECONVERGENT B0 ;  /* 0x0000000000007941 */ /* 0x000fea0003800200 */
.L_x_2513:
[----:B-1----:R1:W0:Y:S01]  /*d670*/  LDS R143, [R142+0xdc00] ;  /* 0x00dc00008e8f7984 */ /* 0x0022220000000800 */
[----:B------:R-:W-:Y:S04]  /*d680*/  BSSY.RECONVERGENT B0, `(.L_x_2515) ;  /* 0x0000004000007945 */ /* 0x000fe80003800200 */
[----:B------:R-:W-:Y:S05]  /*d690*/  @!P5 BRA `(.L_x_2516) ;  /* 0x000000000008d947 */ /* 0x000fea0003800000 */
[----:B------:R1:W-:Y:S04]  /*d6a0*/  REDG.E.ADD.F32.FTZ.RN.STRONG.GPU desc[UR34][R60.64+0x1600], R141 ;  /* 0x0016008d3c0079a6 */ /* 0x0003e8000c12f322 */
[----:B0-----:R1:W-:Y:S02]  /*d6b0*/  REDG.E.ADD.F32.FTZ.RN.STRONG.GPU desc[UR34][R62.64+0x1600], R143 ;  /* 0x0016008f3e0079a6 */ /* 0x0013e4000c12f322 */
.L_x_2516:
[----:B------:R-:W-:Y:S05]  /*d6c0*/  BSYNC.RECONVERGENT B0 ;  /* 0x0000000000007941 */ /* 0x000fea0003800200 */
.L_x_2515:
        /* <DEDUP_REMOVED lines=10> */
.L_x_2518:
[----:B------:R-:W-:Y:S05]  /*d770*/  BSYNC.RECONVERGENT B0 ;  /* 0x0000000000007941 */ /* 0x000fea0003800200 */
.L_x_2517:
[----:B-1----:R1:W0:Y:S01]  /*d780*/  LDS R139, [R138+0xe000] ;  /* 0x00e000008a8b7984 */ /* 0x0022220000000800 */
[----:B------:R-:W-:Y:S04]  /*d790*/  BSSY.RECONVERGENT B0, `(.L_x_2519) ;  /* 0x0000004000007945 */ /* 0x000fe80003800200 */
[----:B------:R-:W-:Y:S05]  /*d7a0*/  @!P2 BRA `(.L_x_2520) ;  /* 0x000000000008a947 */ /* 0x000fea0003800000 */
[----:B------:R1:W-:Y:S04]  /*d7b0*/  REDG.E.ADD.F32.FTZ.RN.STRONG.GPU desc[UR34][R60.64+0x1a00], R137 ;  /* 0x001a00893c0079a6 */ /* 0x0003e8000c12f322 */
[----:B0-----:R1:W-:Y:S02]  /*d7c0*/  REDG.E.ADD.F32.FTZ.RN.STRONG.GPU desc[UR34][R62.64+0x1a00], R139 ;  /* 0x001a008b3e0079a6 */ /* 0x0013e4000c12f322 */
.L_x_2520:
[----:B------:R-:W-:Y:S05]  /*d7d0*/  BSYNC.RECONVERGENT B0 ;  /* 0x0000000000007941 */ /* 0x000fea0003800200 */
.L_x_2519:
[----:B-1----:R1:W0:Y:S01]  /*d7e0*/  LDS R137, [R136+0xe200] ;  /* 0x00e2000088897984 */ /* 0x0022220000000800 */
[----:B------:R-:W-:Y:S04]  /*d7f0*/  BSSY.RECONVERGENT B0, `(.L_x_2521) ;  /* 0x0000004000007945 */ /* 0x000fe80003800200 */
[----:B------:R-:W-:Y:S05]  /*d800*/  @!P3 BRA `(.L_x_2522) ;  /* 0x000000000008b947 */ /* 0x000fea0003800000 */
[----:B------:R1:W-:Y:S04]  /*d810*/  REDG.E.ADD.F32.FTZ.RN.STRONG.GPU desc[UR34][R60.64+0x1c00], R135 ;  /* 0x001c00873c0079a6 */ /* 0x0003e8000c12f322 */
[----:B0-----:R1:W-:Y:S02]  /*d820*/  REDG.E.ADD.F32.FTZ.RN.STRONG.GPU desc[UR34][R62.64+0x1c00], R137 ;  /* 0x001c00893e0079a6 */ /* 0x0013e4000c12f322 */
.L_x_2522:
[----:B------:R-:W-:Y:S05]  /*d830*/  BSYNC.RECONVERGENT B0 ;  /* 0x0000000000007941 */ /* 0x000fea0003800200 */
.L_x_2521:
[----:B-1----:R1:W0:Y:S01]  /*d840*/  LDS R135, [R134+0xe400] ;  /* 0x00e4000086877984 */ /* 0x0022220000000800 */
[----:B------:R-:W-:Y:S04]  /*d850*/  BSSY.RECONVERGENT B0, `(.L_x_2523) ;  /* 0x0000004000007945 */ /* 0x000fe80003800200 */
[----:B------:R-:W-:Y:S05]  /*d860*/  @!P4 BRA `(.L_x_2524) ;  /* 0x000000000008c947 */ /* 0x000fea0003800000 */
[----:B------:R1:W-:Y:S04]  /*d870*/  REDG.E.ADD.F32.FTZ.RN.STRONG.GPU desc[UR34][R60.64+0x1e00], R133 ;  /* 0x001e00853c0079a6 */ /* 0x0003e8000c12f322 */
[----:B0-----:R1:W-:Y:S02]  /*d880*/  REDG.E.ADD.F32.FTZ.RN.STRONG.GPU desc[UR34][R62.64+0x1e00], R135 ;  /* 0x001e00873e0079a6 */ /* 0x0013e4000c12f322 */
.L_x_2524:
[----:B------:R-:W-:Y:S05]  /*d890*/  BSYNC.RECONVERGENT B0 ;  /* 0x0000000000007941 */ /* 0x000fea0003800200 */
.L_x_2523:
[----:B-1----:R1:W0:Y:S01]  /*d8a0*/  LDS R133, [R132+0xe600] ;  /* 0x00e6000084857984 */ /* 0x0022220000000800 */
[----:B------:R-:W-:Y:S04]  /*d8b0*/  BSSY.RECONVERGENT B0, `(.L_x_2525) ;  /* 0x0000004000007945 */ /* 0x000fe80003800200 */
[----:B------:R-:W-:Y:S05]  /*d8c0*/  @!P5 BRA `(.L_x_2526) ;  /* 0x000000000008d947 */ /* 0x000fea0003800000 */
[----:B------:R1:W-:Y:S04]  /*d8d0*/  REDG.E.ADD.F32.FTZ.RN.STRONG.GPU desc[UR34][R60.64+0x2000], R131 ;  /* 0x002000833c0079a6 */ /* 0x0003e8000c12f322 */
[----:B0-----:R1:W-:Y:S02]  /*d8e0*/  REDG.E.ADD.F32.FTZ.RN.STRONG.GPU desc[UR34][R62.64+0x2000], R133 ;  /* 0x002000853e0079a6 */ /* 0x0013e4000c12f322 */
.L_x_2526:
[----:B------:R-:W-:Y:S05]  /*d8f0*/  BSYNC.RECONVERGENT B0 ;  /* 0x0000000000007941 */ /* 0x000fea0003800200 */
.L_x_2525:
        /* <DEDUP_REMOVED lines=10> */
.L_x_2528:
[----:B------:R-:W-:Y:S05]  /*d9a0*/  BSYNC.RECONVERGENT B0 ;  /* 0x0000000000007941 */ /* 0x000fea0003800200 */
.L_x_2527:
[----:B-1----:R1:W0:Y:S01]  /*d9b0*/  LDS R129, [R128+0xea00] ;  /* 0x00ea000080817984 */ /* 0x0022220000000800 */
[----:B------:R-:W-:Y:S04]  /*d9c0*/  BSSY.RECONVERGENT B0, `(.L_x_2529) ;  /* 0x0000004000007945 */ /* 0x000fe80003800200 */
[----:B------:R-:W-:Y:S05]  /*d9d0*/  @!P2 BRA `(.L_x_2530) ;  /* 0x000000000008a947 */ /* 0x000fea0003800000 */
[----:B------:R1:W-:Y:S04]  /*d9e0*/  REDG.E.ADD.F32.FTZ.RN.STRONG.GPU desc[UR34][R60.64+0x2400], R127 ;  /* 0x0024007f3c0079a6 */ /* 0x0003e8000c12f322 */
[----:B0-----:R1:W-:Y:S02]  /*d9f0*/  REDG.E.ADD.F32.FTZ.RN.STRONG.GPU desc[UR34][R62.64+0x2400], R129 ;  /* 0x002400813e0079a6 */ /* 0x0013e4000c12f322 */
.L_x_2530:
[----:B------:R-:W-:Y:S05]  /*da00*/  BSYNC.RECONVERGENT B0 ;  /* 0x0000000000007941 */ /* 0x000fea0003800200 */
.L_x_2529:
[----:B-1----:R1:W0:Y:S01]  /*da10*/  LDS R127, [R126+0xec00] ;  /* 0x00ec00007e7f7984 */ /* 0x0022220000000800 */
[----:B------:R-:W-:Y:S04]  /*da20*/  BSSY.RECONVERGENT B0, `(.L_x_2531) ;  /* 0x0000004000007945 */ /* 0x000fe80003800200 */
[----:B------:R-:W-:Y:S05]  /*da30*/  @!P3 BRA `(.L_x_2532) ;  /* 0x000000000008b947 */ /* 0x000fea0003800000 */
[----:B------:R1:W-:Y:S04]  /*da40*/  REDG.E.ADD.F32.FTZ.RN.STRONG.GPU desc[UR34][R60.64+0x2600], R125 ;  /* 0x0026007d3c0079a6 */ /* 0x0003e8000c12f322 */
[----:B0-----:R1:W-:Y:S02]  /*da50*/  REDG.E.ADD.F32.FTZ.RN.STRONG.GPU desc[UR34][R62.64+0x2600], R127 ;  /* 0x0026007f3e0079a6 */ /* 0x0013e4000c12f322 */
.L_x_2532:
[----:B------:R-:W-:Y:S05]  /*da60*/  BSYNC.RECONVERGENT B0 ;  /* 0x0000000000007941 */ /* 0x000fea0003800200 */
.L_x_2531:
[----:B-1----:R1:W0:Y:S01]  /*da70*/  LDS R125, [R124+0xee00] ;  /* 0x00ee00007c7d7984 */ /* 0x0022220000000800 */
[----:B------:R-:W-:Y:S04]  /*da80*/  BSSY.RECONVERGENT B0, `(.L_x_2533) ;  /* 0x0000004000007945 */ /* 0x000fe80003800200 */
[----:B------:R-:W-:Y:S05]  /*da90*/  @!P4 BRA `(.L_x_2534) ;  /* 0x000000000008c947 */ /* 0x000fea0003800000 */
[----:B------:R1:W-:Y:S04]  /*daa0*/  REDG.E.ADD.F32.FTZ.RN.STRONG.GPU desc[UR34][R60.64+0x2800], R123 ;  /* 0x0028007b3c0079a6 */ /* 0x0003e8000c12f322 */
[----:B0-----:R1:W-:Y:S02]  /*dab0*/  REDG.E.ADD.F32.FTZ.RN.STRONG.GPU desc[UR34][R62.64+0x2800], R125 ;  /* 0x0028007d3e0079a6 */ /* 0x0013e4000c12f322 */
.L_x_2534:
[----:B------:R-:W-:Y:S05]  /*dac0*/  BSYNC.RECONVERGENT B0 ;  /* 0x0000000000007941 */ /* 0x000fea0003800200 */
.L_x_2533:
[----:B-1----:R1:W0:Y:S01]  /*dad0*/  LDS R123, [R122+0xf000] ;  /* 0x00f000007a7b7984 */ /* 0x0022220000000800 */
[----:B------:R-:W-:Y:S04]  /*dae0*/  BSSY.RECONVERGENT B0, `(.L_x_2535) ;  /* 0x0000004000007945 */ /* 0x000fe80003800200 */
[----:B------:R-:W-:Y:S05]  /*daf0*/  @!P5 BRA `(.L_x_2536) ;  /* 0x000000000008d947 */ /* 0x000fea0003800000 */
[----:B------:R1:W-:Y:S04]  /*db00*/  REDG.E.ADD.F32.FTZ.RN.STRONG.GPU desc[UR34][R60.64+0x2a00], R121 ;  /* 0x002a00793c0079a6 */ /* 0x0003e8000c12f322 */
[----:B0-----:R1:W-:Y:S02]  /*db10*/  REDG.E.ADD.F32.FTZ.RN.STRONG.GPU desc[UR34][R62.64+0x2a00], R123 ;  /* 0x002a007b3e0079a6 */ /* 0x0013e4000c12f322 */
.L_x_2536:
[----:B------:R-:W-:Y:S05]  /*db20*/  BSYNC.RECONVERGENT B0 ;  /* 0x0000000000007941 */ /* 0x000fea0003800200 */
.L_x_2535:
        /* <DEDUP_REMOVED lines=10> */
.L_x_2538:
[----:B------:R-:W-:Y:S05]  /*dbd0*/  BSYNC.RECONVERGENT B0 ;  /* 0x0000000000007941 */ /* 0x000fea0003800200 */
.L_x_2537:
[----:B-1----:R1:W0:Y:S01]  /*dbe0*/  LDS R119, [R108+0xf400] ;  /* 0x00f400006c777984 */ /* 0x0022220000000800 */
[----:B------:R-:W-:Y:S04]  /*dbf0*/  BSSY.RECONVERGENT B0, `(.L_x_2539) ;  /* 0x0000004000007945 */ /* 0x000fe80003800200 */
[----:B------:R-:W-:Y:S05]  /*dc00*/  @!P2 BRA `(.L_x_2540) ;  /* 0x000000000008a947 */ /* 0x000fea0003800000 */
[----:B------:R1:W-:Y:S04]  /*dc10*/  REDG.E.ADD.F32.FTZ.RN.STRONG.GPU desc[UR34][R60.64+0x2e00], R107 ;  /* 0x002e006b3c0079a6 */ /* 0x0003e8000c12f322 */
[----:B0-----:R1:W-:Y:S02]  /*dc20*/  REDG.E.ADD.F32.FTZ.RN.STRONG.GPU desc[UR34][R62.64+0x2e00], R119 ;  /* 0x002e00773e0079a6 */ /* 0x0013e4000c12f322 */
.L_x_2540:
[----:B------:R-:W-:Y:S05]  /*dc30*/  BSYNC.RECONVERGENT B0 ;  /* 0x0000000000007941 */ /* 0x000fea0003800200 */
.L_x_2539:
[----:B-1----:R1:W0:Y:S01]  /*dc40*/  LDS R107, [R106+0xf600] ;  /* 0x00f600006a6b7984 */ /* 0x0022220000000800 */
[----:B------:R-:W-:Y:S04]  /*dc50*/  BSSY.RECONVERGENT B0, `(.L_x_2541) ;  /* 0x0000004000007945 */ /* 0x000fe80003800200 */
[----:B------:R-:W-:Y:S05]  /*dc60*/  @!P3 BRA `(.L_x_2542) ;  /* 0x000000000008b947 */ /* 0x000fea0003800000 */
[----:B------:R1:W-:Y:S04]  /*dc70*/  REDG.E.ADD.F32.FTZ.RN.STRONG.GPU desc[UR34][R60.64+0x3000], R105 ;  /* 0x003000693c0079a6 */ /* 0x0003e8000c12f322 */
[----:B0-----:R1:W-:Y:S02]  /*dc80*/  REDG.E.ADD.F32.FTZ.RN.STRONG.GPU desc[UR34][R62.64+0x3000], R107 ;  /* 0x0030006b3e0079a6 */ /* 0x0013e4000c12f322 */
.L_x_2542:
[----:B------:R-:W-:Y:S05]  /*dc90*/  BSYNC.RECONVERGENT B0 ;  /* 0x0000000000007941 */ /* 0x000fea0003800200 */
.L_x_2541:
[----:B-1----:R1:W0:Y:S01]  /*dca0*/  LDS R105, [R104+0xf800] ;  /* 0x00f8000068697984 */ /* 0x0022220000000800 */
[----:B------:R-:W-:Y:S04]  /*dcb0*/  BSSY.RECONVERGENT B0, `(.L_x_2543) ;  /* 0x0000004000007945 */ /* 0x000fe80003800200 */
[----:B------:R-:W-:Y:S05]  /*dcc0*/  @!P4 BRA `(.L_x_2544) ;  /* 0x000000000008c947 */ /* 0x000fea0003800000 */
[----:B------:R1:W-:Y:S04]  /*dcd0*/  REDG.E.ADD.F32.FTZ.RN.STRONG.GPU desc[UR34][R60.64+0x3200], R103 ;  /* 0x003200673c0079a6 */ /* 0x0003e8000c12f322 */
[----:B0-----:R1:W-:Y:S02]  /*dce0*/  REDG.E.ADD.F32.FTZ.RN.STRONG.GPU desc[UR34][R62.64+0x3200], R105 ;  /* 0x003200693e0079a6 */ /* 0x0013e4000c12f322 */
.L_x_2544:
[----:B------:R-:W-:Y:S05]  /*dcf0*/  BSYNC.RECONVERGENT B0 ;  /* 0x0000000000007941 */ /* 0x000fea0003800200 */
.L_x_2543:
[----:B-1----:R1:W0:Y:S01]  /*dd00*/  LDS R103, [R102+0xfa00] ;  /* 0x00fa000066677984 */ /* 0x0022220000000800 */
[----:B------:R-:W-:Y:S04]  /*dd10*/  BSSY.RECONVERGENT B0, `(.L_x_2545) ;  /* 0x0000004000007945 */ /* 0x000fe80003800200 */
[----:B------:R-:W-:Y:S05]  /*dd20*/  @!P5 BRA `(.L_x_2546) ;  /* 0x000000000008d947 */ /* 0x000fea0003800000 */
[----:B------:R1:W-:Y:S04]  /*dd30*/  REDG.E.ADD.F32.FTZ.RN.STRONG.GPU desc[UR34][R60.64+0x3400], R101 ;  /* 0x003400653c0079a6 */ /* 0x0003e8000c12f322 */
[----:B0-----:R1:W-:Y:S02]  /*dd40*/  REDG.E.ADD.F32.FTZ.RN.STRONG.GPU desc[UR34][R62.64+0x3400], R103 ;  /* 0x003400673e0079a6 */ /* 0x0013e4000c12f322 */
.L_x_2546:
[----:B------:R-:W-:Y:S05]  /*dd50*/  BSYNC.RECONVERGENT B0 ;  /* 0x0000000000007941 */ /* 0x000fea0003800200 */
.L_x_2545:
        /* <DEDUP_REMOVED lines=10> */
.L_x_2548:
[----:B------:R-:W-:Y:S05]  /*de00*/  BSYNC.RECONVERGENT B0 ;  /* 0x0000000000007941 */ /* 0x000fea0003800200 */
.L_x_2547:
[----:B-1----:R1:W0:Y:S01]  /*de10*/  LDS R99, [R98+0xfe00] ;  /* 0x00fe000062637984 */ /* 0x0022220000000800 */
[----:B------:R-:W-:Y:S04]  /*de20*/  BSSY.RECONVERGENT B0, `(.L_x_2549) ;  /* 0x0000004000007945 */ /* 0x000fe80003800200 */
[----:B------:R-:W-:Y:S05]  /*de30*/  @!P2 BRA `(.L_x_2550) ;  /* 0x000000000008a947 */ /* 0x000fea0003800000 */
[----:B------:R1:W-:Y:S04]  /*de40*/  REDG.E.ADD.F32.FTZ.RN.STRONG.GPU desc[UR34][R60.64+0x3800], R97 ;  /* 0x003800613c0079a6 */ /* 0x0003e8000c12f322 */
[----:B0-----:R1:W-:Y:S02]  /*de50*/  REDG.E.ADD.F32.FTZ.RN.STRONG.GPU desc[UR34][R62.64+0x3800], R99 ;  /* 0x003800633e0079a6 */ /* 0x0013e4000c12f322 */
.L_x_2550:
[----:B------:R-:W-:Y:S05]  /*de60*/  BSYNC.RECONVERGENT B0 ;  /* 0x0000000000007941 */ /* 0x000fea0003800200 */
.L_x_2549:
[----:B-1----:R1:W0:Y:S01]  /*de70*/  LDS R97, [R74+0x10000] ;  /* 0x010000004a617984 */ /* 0x0022220000000800 */
[----:B------:R-:W-:Y:S04]  /*de80*/  BSSY.RECONVERGENT B0, `(.L_x_2551) ;  /* 0x0000004000007945 */ /* 0x000fe80003800200 */
[----:B------:R-:W-:Y:S05]  /*de90*/  @!P3 BRA `(.L_x_2552) ;  /* 0x000000000008b947 */ /* 0x000fea0003800000 */
[----:B------:R1:W-:Y:S04]  /*dea0*/  REDG.E.ADD.F32.FTZ.RN.STRONG.GPU desc[UR34][R60.64+0x3a00], R73 ;  /* 0x003a00493c0079a6 */ /* 0x0003e8000c12f322 */
[----:B0-----:R1:W-:Y:S02]  /*deb0*/  REDG.E.ADD.F32.FTZ.RN.STRONG.GPU desc[UR34][R62.64+0x3a00], R97 ;  /* 0x003a00613e0079a6 */ /* 0x0013e4000c12f322 */
.L_x_2552:
[----:B------:R-:W-:Y:S05]  /*dec0*/  BSYNC.RECONVERGENT B0 ;  /* 0x0000000000007941 */ /* 0x000fea0003800200 */
.L_x_2551:
[----:B-1----:R1:W0:Y:S01]  /*ded0*/  LDS R73, [R72+0x10200] ;  /* 0x0102000048497984 */ /* 0x0022220000000800 */
[----:B------:R-:W-:Y:S04]  /*dee0*/  BSSY.RECONVERGENT B0, `(.L_x_2553) ;  /* 0x0000004000007945 */ /* 0x000fe80003800200 */
[----:B------:R-:W-:Y:S05]  /*def0*/  @!P4 BRA `(.L_x_2554) ;  /* 0x000000000008c947 */ /* 0x000fea0003800000 */
[----:B------:R1:W-:Y:S04]  /*df00*/  REDG.E.ADD.F32.FTZ.RN.STRONG.GPU desc[UR34][R60.64+0x3c00], R71 ;  /* 0x003c00473c0079a6 */ /* 0x0003e8000c12f322 */
[----:B0-----:R1:W-:Y:S02]  /*df10*/  REDG.E.ADD.F32.FTZ.RN.STRONG.GPU desc[UR34][R62.64+0x3c00], R73 ;  /* 0x003c00493e0079a6 */ /* 0x0013e4000c12f322 */
.L_x_2554:
[----:B------:R-:W-:Y:S05]  /*df20*/  BSYNC.RECONVERGENT B0 ;  /* 0x0000000000007941 */ /* 0x000fea0003800200 */
.L_x_2553:
[----:B-1----:R1:W0:Y:S01]  /*df30*/  LDS R71, [R70+0x10400] ;  /* 0x0104000046477984 */ /* 0x0022220000000800 */
[----:B------:R-:W-:Y:S04]  /*df40*/  BSSY.RECONVERGENT B0, `(.L_x_2555) ;  /* 0x0000004000007945 */ /* 0x000fe80003800200 */
[----:B------:R-:W-:Y:S05]  /*df50*/  @!P5 BRA `(.L_x_2556) ;  /* 0x000000000008d947 */ /* 0x000fea0003800000 */
[----:B------:R1:W-:Y:S04]  /*df60*/  REDG.E.ADD.F32.FTZ.RN.STRONG.GPU desc[UR34][R60.64+0x3e00], R69 ;  /* 0x003e00453c0079a6 */ /* 0x0003e8000c12f322 */
[----:B0-----:R1:W-:Y:S02]  /*df70*/  REDG.E.ADD.F32.FTZ.RN.STRONG.GPU desc[UR34][R62.64+0x3e00], R71 ;  /* 0x003e00473e0079a6 */ /* 0x0013e4000c12f322 */
.L_x_2556:
[----:B------:R-:W-:Y:S05]  /*df80*/  BSYNC.RECONVERGENT B0 ;  /* 0x0000000000007941 */ /* 0x000fea0003800200 */
.L_x_2555:
        /* <DEDUP_REMOVED lines=88> */
.L_x_2558:
[----:B------:R-:W-:Y:S05]  /*e510*/  BSYNC.RECONVERGENT B0 ;  /* 0x0000000000007941 */ /* 0x000fea0003800200 */
.L_x_2557:
[----:B------:R-:W-:-:S04]  /*e520*/  UIADD3 UR8, UPT, UPT, UR8, 0x1, URZ ;  /* 0x0000000108087890 */ /* 0x000fc8000fffe0ff */
[----:B------:R-:W-:-:S09]  /*e530*/  UISETP.GE.AND UP0, UPT, UR8, UR48, UPT ;  /* 0x000000300800728c */ /* 0x000fd2000bf06270 */
[----:B------:R-:W-:Y:S05]  /*e540*/  BRA.U !UP0, `(.L_x_2559) ;  /* 0xffffff6108807547 */ /* 0x000fea000b83ffff */
.L_x_2463:
[----:B------:R-:W5:Y:S01]  /*e550*/  LDL.LU R78, [R1+0x20] ;  /* 0x00002000014e7983 */ /* 0x000f620000300800 */
[----:B------:R-:W-:Y:S01]  /*e560*/  BAR.SYNC.DEFER_BLOCKING 0x0 ;  /* 0x0000000000007b1d */ /* 0x000fe20000010000 */
[----:B------:R-:W-:-:S07]  /*e570*/  UIMAD UR10, UR24, -0x800, UR10 ;  /* 0xfffff800180a78a4 */ /* 0x000fce000f8e020a */
[----:B------:R-:W2:Y:S01]  /*e580*/  S2UR UR17, SR_CTAID.X ;  /* 0x00000000001179c3 */ /* 0x000ea20000002500 */
[----:B------:R-:W2:Y:S01]  /*e590*/  LDCU.64 UR14, c[0x0][0x4f8] ;  /* 0x00009f00ff0e77ac */ /* 0x000ea20008000a00 */
[----:B------:R-:W3:Y:S01]  /*e5a0*/  LDL.LU R76, [R1+0x1c] ;  /* 0x00001c00014c7983 */ /* 0x000ee20000300800 */
[----:B------:R-:W4:Y:S03]  /*e5b0*/  LDCU.64 UR18, c[0x0][0x500] ;  /* 0x0000a000ff1277ac */ /* 0x000f260008000a00 */
[----:B------:R-:W3:Y:S01]  /*e5c0*/  LDL.LU R74, [R1+0x18] ;  /* 0x00001800014a7983 */ /* 0x000ee20000300800 */
[----:B------:R-:W-:-:S03]  /*e5d0*/  USHF.L.U32 UR8, UR24, 0xb, URZ ;  /* 0x0000000b18087899 */ /* 0x000fc600080006ff */
[----:B------:R-:W3:Y:S01]  /*e5e0*/  LDL.LU R72, [R1+0x14] ;  /* 0x0000140001487983 */ /* 0x000ee20000300800 */
[----:B------:R-:W-:Y:S01]  /*e5f0*/  UMOV UR9, URZ ;  /* 0x000000ff00097c82 */ /* 0x000fe20008000000 */
[----:B------:R-:W4:Y:S02]  /*e600*/  LDCU.64 UR36, c[0x0][0x550] ;  /* 0x0000aa00ff2477ac */ /* 0x000f240008000a00 */
[----:B-1----:R-:W3:Y:S04]  /*e610*/  LDL.LU R70, [R1+0x10] ;  /* 0x0000100001467983 */ /* 0x002ee80000300800 */
[----:B0-----:R-:W3:Y:S04]  /*e620*/  LDL.LU R68, [R1+0xc] ;  /* 0x00000c0001447983 */ /* 0x001ee80000300800 */
[----:B------:R-:W3:Y:S04]  /*e630*/  LDL.LU R66, [R1+0x8] ;  /* 0x0000080001427983 */ /* 0x000ee80000300800 */
[----:B------:R-:W3:Y:S04]  /*e640*/  LDL.LU R64, [R1+0x4] ;  /* 0x0000040001407983 */ /* 0x000ee80000300800 */
[----:B------:R-:W3:Y:S04]  /*e650*/  LDL.LU R62, [R1] ;  /* 0x00000000013e7983 */ /* 0x000ee80000300800 */
[----:B------:R-:W3:Y:S01]  /*e660*/  LDL.LU R60, [R1+0x24] ;  /* 0x00002400013c7983 */ /* 0x000ee20000300800 */
[----:B------:R-:W-:Y:S01]  /*e670*/  UIADD3 UR10, UPT, UPT, UR10, 0x800, URZ ;  /* 0x000008000a0a7890 */ /* 0x000fe2000fffe0ff */
[C---:B------:R-:W-:Y:S01]  /*e680*/  LOP3.LUT R0, R189.reuse, 0x1f, RZ, 0xc0, !PT ;  /* 0x0000001fbd007812 */ /* 0x040fe200078ec0ff */
[----:B------:R-:W-:Y:S01]  /*e690*/  UIADD3 UR8, UPT, UPT, UR8, -0x800, URZ ;  /* 0xfffff80008087890 */ /* 0x000fe2000fffe0ff */
[----:B------:R-:W-:Y:S01]  /*e6a0*/  STS [R59], R238 ;  /* 0x000000ee3b007388 */ /* 0x000fe20000000800 */
[----:B------:R-:W-:Y:S01]  /*e6b0*/  SHF.L.U32 R5, R189, 0x4, RZ ;  /* 0x00000004bd057819 */ /* 0x000fe200000006ff */
[----:B------:R-:W-:Y:S01]  /*e6c0*/  UIADD3 UR30, UP0, UPT, UR30, -0x4000, URZ ;  /* 0xffffc0001e1e7890 */ /* 0x000fe2000ff1e0ff */
[----:B------:R-:W-:Y:S01]  /*e6d0*/  MOV R8, UR10 ;  /* 0x0000000a00087c02 */ /* 0x000fe20008000f00 */
[----:B------:R-:W-:Y:S01]  /*e6e0*/  STS [R59+0x4], R237 ;  /* 0x000004ed3b007388 */ /* 0x000fe20000000800 */
[----:B--2---:R-:W-:Y:S01]  /*e6f0*/  UIMAD.WIDE.U32 UR12, UR17, UR14, UR8 ;  /* 0x0000000e110c72a5 */ /* 0x004fe2000f8e0008 */
[----:B------:R-:W-:Y:S01]  /*e700*/  LOP3.LUT R5, R0, 0x3e00, R5, 0xf8, !PT ;  /* 0x00003e0000057812 */ /* 0x000fe200078ef805 */
[----:B------:R-:W-:Y:S01]  /*e710*/  UIADD3.X UR31, UPT, UPT, UR31, -0x1, URZ, UP0, !UPT ;  /* 0xffffffff1f1f7890 */ /* 0x000fe200087fe4ff */
[----:B------:R-:W-:Y:S01]  /*e720*/  STS [R59+0x8], R234 ;  /* 0x000008ea3b007388 */ /* 0x000fe20000000800 */
[----:B------:R-:W4:Y:S01]  /*e730*/  S2UR UR10, SR_CTAID.Y ;  /* 0x00000000000a79c3 */ /* 0x000f220000002600 */
[----:B------:R-:W-:Y:S01]  /*e740*/  UIMAD UR13, UR17, UR15, UR13 ;  /* 0x0000000f110d72a4 */ /* 0x000fe2000f8e020d */
[C---:B------:R-:W-:Y:S01]  /*e750*/  LOP3.LUT R49, R5.reuse, 0x20, RZ, 0xfc, !PT ;  /* 0x0000002005317812 */ /* 0x040fe200078efcff */
[----:B------:R-:W-:Y:S01]  /*e760*/  STS [R59+0xc], R233 ;  /* 0x00000ce93b007388 */ /* 0x000fe20000000800 */
[C---:B------:R-:W-:Y:S01]  /*e770*/  LOP3.LUT R51, R5.reuse, 0x40, RZ, 0xfc, !PT ;  /* 0x0000004005337812 */ /* 0x040fe200078efcff */
[----:B------:R-:W-:Y:S01]  /*e780*/  UISETP.GT.AND UP0, UPT, UR24, 0x1, UPT ;  /* 0x000000011800788c */ /* 0x000fe2000bf04270 */
[C---:B------:R-:W-:Y:S01]  /*e790*/  LOP3.LUT R53, R5.reuse, 0x60, RZ, 0xfc, !PT ;  /* 0x0000006005357812 */ /* 0x040fe200078efcff */
[----:B------:R-:W-:Y:S01]  /*e7a0*/  STS [R59+0x10], R232 ;  /* 0x000010e83b007388 */ /* 0x000fe20000000800 */
[C---:B------:R-:W-:Y:S01]  /*e7b0*/  LOP3.LUT R55, R5.reuse, 0x80, RZ, 0xfc, !PT ;  /* 0x0000008005377812 */ /* 0x040fe200078efcff */
[----:B------:R-:W-:Y:S01]  /*e7c0*/  UIADD3 UR32, UP1, UPT, UR32, -0x4000, URZ ;  /* 0xffffc00020207890 */ /* 0x000fe2000ff3e0ff */
        /* <DEDUP_REMOVED lines=14> */
[----:B----4-:R-:W-:Y:S01]  /*e8b0*/  UIMAD UR14, UR10, UR19, URZ ;  /* 0x000000130a0e72a4 */ /* 0x010fe2000f8e02ff */
[C---:B------:R-:W-:Y:S01]  /*e8c0*/  LOP3.LUT R73, R5.reuse, 0x180, RZ, 0xfc, !PT ;  /* 0x0000018005497812 */ /* 0x040fe200078efcff */
[----:B------:R-:W-:Y:S01]  /*e8d0*/  UIMAD.WIDE.U32 UR12, UR10, UR18, UR12 ;  /* 0x000000120a0c72a5 */ /* 0x000fe2000f8e000c */
[----:B------:R-:W-:Y:S01]  /*e8e0*/  STS [R59+0x24], R227 ;  /* 0x000024e33b007388 */ /* 0x000fe20000000800 */
[C---:B------:R-:W-:Y:S01]  /*e8f0*/  LOP3.LUT R75, R5.reuse, 0x1a0, RZ, 0xfc, !PT ;  /* 0x000001a0054b7812 */ /* 0x040fe200078efcff */
[----:B------:R-:W-:Y:S01]  /*e900*/  UIADD3.X UR33, UPT, UPT, UR33, -0x1, URZ, UP1, !UPT ;  /* 0xffffffff21217890 */ /* 0x000fe20008ffe4ff */
[----:B------:R-:W-:Y:S01]  /*e910*/  MOV R6, UR14 ;  /* 0x0000000e00067c02 */ /* 0x000fe20008000f00 */
[----:B------:R-:W-:Y:S01]  /*e920*/  STS [R59+0x28], R226 ;  /* 0x000028e23b007388 */ /* 0x000fe20000000800 */
[C---:B------:R-:W-:Y:S01]  /*e930*/  IADD3 R3, P5, PT, R5.reuse, UR12, RZ ;  /* 0x0000000c05037c10 */ /* 0x040fe2000ffbe0ff */
[----:B------:R-:W-:Y:S01]  /*e940*/  UIADD3.X UR11, UPT, UPT, UR11, -0x1, URZ, UP2, !UPT ;  /* 0xffffffff0b0b7890 */ /* 0x000fe200097fe4ff */
[----:B------:R-:W-:Y:S01]  /*e950*/  LOP3.LUT R77, R5, 0x1c0, RZ, 0xfc, !PT ;  /* 0x000001c0054d7812 */ /* 0x000fe200078efcff */
[----:B------:R-:W-:Y:S01]  /*e960*/  STS [R59+0x2c], R225 ;  /* 0x00002ce13b007388 */ /* 0x000fe20000000800 */
[----:B------:R-:W-:Y:S01]  /*e970*/  IADD3.X R6, PT, PT, R6, UR13, RZ, P5, !PT ;  /* 0x0000000d06067c10 */ /* 0x000fe2000affe4ff */
[----:B------:R-:W0:Y:S01]  /*e980*/  LDCU.64 UR12, c[0x0][0x518] ;  /* 0x0000a300ff0c77ac */ /* 0x000e220008000a00 */
[----:B------:R-:W-:Y:S01]  /*e990*/  LEA R2, P5, R3, UR36, 0x2 ;  /* 0x0000002403027c11 */ /* 0x000fe2000f8a10ff */
[----:B------:R-:W-:Y:S01]  /*e9a0*/  STS [R59+0x30], R224 ;  /* 0x000030e03b007388 */ /* 0x000fe20000000800 */
[----:B------:R-:W-:Y:S01]  /*e9b0*/  LOP3.LUT R79, R5, 0x1e0, RZ, 0xfc, !PT ;  /* 0x000001e0054f7812 */ /* 0x000fe200078efcff */
[----:B------:R-:W1:Y:S01]  /*e9c0*/  LDCU.64 UR14, c[0x0][0x520] ;  /* 0x0000a400ff0e77ac */ /* 0x000e620008000a00 */
[----:B------:R-:W-:Y:S01]  /*e9d0*/  LEA.HI.X R3, R3, UR37, R6, 0x2, P5 ;  /* 0x0000002503037c11 */ /* 0x000fe2000a8f1406 */
[----:B------:R-:W-:Y:S01]  /*e9e0*/  STS [R59+0x34], R188 ;  /* 0x000034bc3b007388 */ /* 0x000fe20000000800 */
[----:B------:R-:W-:-:S03]  /*e9f0*/  UIADD3.X UR27, UPT, UPT, UR27, -0x1, URZ, UP3, !UPT ;  /* 0xffffffff1b1b7890 */ /* 0x000fc60009ffe4ff */
[----:B------:R-:W-:Y:S01]  /*ea00*/  STS [R59+0x38], R187 ;  /* 0x000038bb3b007388 */ /* 0x000fe20000000800 */
[----:B------:R-:W-:-:S03]  /*ea10*/  UIADD3.X UR29, UPT, UPT, UR29, -0x1, URZ, UP4, !UPT ;  /* 0xffffffff1d1d7890 */ /* 0x000fc6000a7fe4ff */
[----:B------:R-:W-:Y:S01]  /*ea20*/  STS [R59+0x3c], R186 ;  /* 0x00003cba3b007388 */ /* 0x000fe20000000800 */
[----:B------:R-:W-:-:S03]  /*ea30*/  NOP ;  /* 0x0000000000007918 */ /* 0x000fc60000000000 */
[----:B------:R-:W-:Y:S01]  /*ea40*/  LDS R25, [R250+0x480] ;  /* 0x00048000fa197984 */ /* 0x000fe20000000800 */
[----:B0-----:R-:W-:-:S03]  /*ea50*/  UIMAD.WIDE.U32 UR8, UR17, UR12, UR8 ;  /* 0x0000000c110872a5 */ /* 0x001fc6000f8e0008 */
[----:B------:R-:W-:Y:S01]  /*ea60*/  LDS R27, [R249+0x500] ;  /* 0x00050000f91b7984 */ /* 0x000fe20000000800 */
[----:B------:R-:W-:Y:S01]  /*ea70*/  UIMAD UR9, UR17, UR13, UR9 ;  /* 0x0000000d110972a4 */ /* 0x000fe2000f8e0209 */
[----:B------:R-:W0:Y:S02]  /*ea80*/  LDCU.64 UR12, c[0x0][0x560] ;  /* 0x0000ac00ff0c77ac */ /* 0x000e240008000a00 */
[----:B------:R-:W-:Y:S01]  /*ea90*/  LDS R29, [R244+0x580] ;  /* 0x00058000f41d7984 */ /* 0x000fe20000000800 */
[----:B-1----:R-:W-:-:S03]  /*eaa0*/  UIMAD.WIDE.U32 UR8, UR10, UR14, UR8 ;  /* 0x0000000e0a0872a5 */ /* 0x002fc6000f8e0008 */
[----:B------:R-:W-:Y:S01]  /*eab0*/  LDS R31, [R243+0x600] ;  /* 0x00060000f31f7984 */ /* 0x000fe20000000800 */
[----:B------:R-:W-:-:S03]  /*eac0*/  UIMAD UR9, UR10, UR15, UR9 ;  /* 0x0000000f0a0972a4 */ /* 0x000fc6000f8e0209 */
        /* <DEDUP_REMOVED lines=46> */
[----:B------:R1:W-:Y:S01]  /*edb0*/  @!P6 STG.E desc[UR34][R2.64+0x780], R47 ;  /* 0x0007802f0200e986 */ /* 0x0003e2000c101922 */
[----:B------:R-:W-:Y:S01]  /*edc0*/  BAR.SYNC.DEFER_BLOCKING 0x0 ;  /* 0x0000000000007b1d */ /* 0x000fe20000010000 */
[----:B-1----:R-:W-:Y:S01]  /*edd0*/  IADD3 R3, P0, PT, R5, UR8, RZ ;  /* 0x0000000805037c10 */ /* 0x002fe2000ff1e0ff */
[----:B------:R-:W-:-:S03]  /*ede0*/  UIADD3 UR8, UPT, UPT, UR24, -0x1, URZ ;  /* 0xffffffff18087890 */ /* 0x000fc6000fffe0ff */
[----:B------:R-:W-:Y:S02]  /*edf0*/  IADD3.X R6, PT, PT, RZ, UR9, RZ, P0, !PT ;  /* 0x00000009ff067c10 */ /* 0x000fe400087fe4ff */
[C---:B0-----:R-:W-:Y:S02]  /*ee00*/  LEA R2, P3, R3.reuse, UR12, 0x2 ;  /* 0x0000000c03027c11 */ /* 0x041fe4000f8610ff */
[----:B------:R-:W-:Y:S02]  /*ee10*/  UMOV UR24, UR8 ;  /* 0x0000000800187c82 */ /* 0x000fe40008000000 */
[----:B------:R-:W-:Y:S01]  /*ee20*/  LEA.HI.X R3, R3, UR13, R6, 0x2, P3 ;  /* 0x0000000d03037c11 */ /* 0x000fe200098f1406 */
[----:B------:R0:W-:Y:S04]  /*ee30*/  STS [R59], R33 ;  /* 0x000000213b007388 */ /* 0x0001e80000000800 */
[----:B------:R1:W-:Y:S04]  /*ee40*/  STS [R59+0x4], R34 ;  /* 0x000004223b007388 */ /* 0x0003e80000000800 */
        /* <DEDUP_REMOVED lines=84> */
.L_x_2461:
        /* <DEDUP_REMOVED lines=45> */
.L_x_2562:
[----:B------:R-:W-:Y:S05]  /*f660*/  BSYNC.RECONVERGENT B0 ;  /* 0x0000000000007941 */ /* 0x000fea0003800200 */
.L_x_2561:
        /* <DEDUP_REMOVED lines=43> */
.L_x_2564:
[----:B------:R-:W-:Y:S05]  /*f920*/  BSYNC.RECONVERGENT B0 ;  /* 0x0000000000007941 */ /* 0x000fea0003800200 */
.L_x_2563:
        /* <DEDUP_REMOVED lines=11> */
.L_x_2565:
        /* <DEDUP_REMOVED lines=19> */
.L_x_2468:
[----:B------:R-:W-:Y:S01]  /*fb10*/  HFMA2 R77, -RZ, RZ, 0, 5.9604644775390625e-08 ;  /* 0x00000001ff4d7431 */ /* 0x000fe200000001ff */
[----:B------:R-:W-:Y:S02]  /*fb20*/  MOV R248, R235 ;  /* 0x000000eb00f87202 */ /* 0x000fe40000000f00 */
[----:B------:R-:W-:Y:S02]  /*fb30*/  MOV R76, RZ ;  /* 0x000000ff004c7202 */ /* 0x000fe40000000f00 */
[----:B------:R-:W-:-:S07]  /*fb40*/  MOV R79, 0xffffffff ;  /* 0xffffffff004f7802 */ /* 0x000fce0000000f00 */
[----:B01---5:R-:W-:Y:S05]  /*fb50*/  WARPSYNC.COLLECTIVE R79, `(.L_x_2566) ;  /* 0x000000004f087348 */ /* 0x023fea0003c00000 */
[----:B------:R2:W3:Y:S02]  /*fb60*/  SHFL.UP P6, R251, R248, R77, R76 ;  /* 0x0400004df8fb7389 */ /* 0x0004e400000c004c */
[----:B0123-5:R-:W-:Y:S05]  /*fb70*/  ENDCOLLECTIVE ;  /* 0x000000000000791b */ /* 0x02ffea0003800000 */
.L_x_2566:
[----:B------:R-:W-:Y:S02]  /*fb80*/  MOV R248, R236 ;  /* 0x000000ec00f87202 */ /* 0x000fe40000000f00 */
[----:B------:R-:W-:-:S07]  /*fb90*/  MOV R78, R251 ;  /* 0x000000fb004e7202 */ /* 0x000fce0000000f00 */
[----:B------:R-:W-:Y:S05]  /*fba0*/  WARPSYNC.COLLECTIVE R79, `(.L_x_2567) ;  /* 0x000000004f087348 */ /* 0x000fea0003c00000 */
[----:B------:R0:W1:Y:S02]  /*fbb0*/  SHFL.UP P6, R251, R248, R77, R76 ;  /* 0x0400004df8fb7389 */ /* 0x00006400000c004c */
[----:B01----:R-:W-:Y:S05]  /*fbc0*/  ENDCOLLECTIVE ;  /* 0x000000000000791b */ /* 0x003fea0003800000 */
.L_x_2567:
[----:B------:R-:W-:Y:S02]  /*fbd0*/  MOV R248, R245 ;  /* 0x000000f500f87202 */ /* 0x000fe40000000f00 */
[----:B------:R-:W-:-:S07]  /*fbe0*/  MOV R223, R251 ;  /* 0x000000fb00df7202 */ /* 0x000fce0000000f00 */
[----:B------:R-:W-:Y:S05]  /*fbf0*/  WARPSYNC.COLLECTIVE R79, `(.L_x_2568) ;  /* 0x000000004f087348 */ /* 0x000fea0003c00000 */
[----:B------:R0:W1:Y:S02]  /*fc00*/  SHFL.UP P6, R251, R248, R77, R76 ;  /* 0x0400004df8fb7389 */ /* 0x00006400000c004c */
[----:B01----:R-:W-:Y:S05]  /*fc10*/  ENDCOLLECTIVE ;  /* 0x000000000000791b */ /* 0x003fea0003800000 */
.L_x_2568:
[----:B------:R-:W-:Y:S02]  /*fc20*/  MOV R248, R246 ;  /* 0x000000f600f87202 */ /* 0x000fe40000000f00 */
[----:B------:R-:W-:-:S07]  /*fc30*/  MOV R247, R251 ;  /* 0x000000fb00f77202 */ /* 0x000fce0000000f00 */
[----:B------:R-:W-:Y:S05]  /*fc40*/  WARPSYNC.COLLECTIVE R79, `(.L_x_2569) ;  /* 0x000000004f087348 */ /* 0x000fea0003c00000 */
[----:B------:R0:W1:Y:S02]  /*fc50*/  SHFL.UP P6, R251, R248, R77, R76 ;  /* 0x0400004df8fb7389 */ /* 0x00006400000c004c */
[----:B01----:R-:W-:Y:S05]  /*fc60*/  ENDCOLLECTIVE ;  /* 0x000000000000791b */ /* 0x003fea0003800000 */
.L_x_2569:
        /* <DEDUP_REMOVED lines=17> */
.L_x_2570:
[----:B------:R-:W-:Y:S02]  /*fd80*/  MOV R248, R236 ;  /* 0x000000ec00f87202 */ /* 0x000fe40000000f00 */
[----:B------:R-:W-:-:S07]  /*fd90*/  MOV R78, R251 ;  /* 0x000000fb004e7202 */ /* 0x000fce0000000f00 */
[----:B------:R-:W-:Y:S05]  /*fda0*/  WARPSYNC.COLLECTIVE R79, `(.L_x_2571) ;  /* 0x000000004f087348 */ /* 0x000fea0003c00000 */
[----:B------:R0:W1:Y:S02]  /*fdb0*/  SHFL.UP P6, R251, R248, R77, R76 ;  /* 0x0400004df8fb7389 */ /* 0x00006400000c004c */
[----:B01----:R-:W-:Y:S05]  /*fdc0*/  ENDCOLLECTIVE ;  /* 0x000000000000791b */ /* 0x003fea0003800000 */
.L_x_2571:
[----:B------:R-:W-:Y:S02]  /*fdd0*/  MOV R248, R245 ;  /* 0x000000f500f87202 */ /* 0x000fe40000000f00 */
[----:B------:R-:W-:-:S07]  /*fde0*/  MOV R223, R251 ;  /* 0x000000fb00df7202 */ /* 0x000fce0000000f00 */
[----:B------:R-:W-:Y:S05]  /*fdf0*/  WARPSYNC.COLLECTIVE R79, `(.L_x_2572) ;  /* 0x000000004f087348 */ /* 0x000fea0003c00000 */
[----:B------:R0:W1:Y:S02]  /*fe00*/  SHFL.UP P6, R251, R248, R77, R76 ;  /* 0x0400004df8fb7389 */ /* 0x00006400000c004c */
[----:B01----:R-:W-:Y:S05]  /*fe10*/  ENDCOLLECTIVE ;  /* 0x000000000000791b */ /* 0x003fea0003800000 */
.L_x_2572:
[----:B------:R-:W-:Y:S02]  /*fe20*/  MOV R248, R246 ;  /* 0x000000f600f87202 */ /* 0x000fe40000000f00 */
[----:B------:R-:W-:-:S07]  /*fe30*/  MOV R247, R251 ;  /* 0x000000fb00f77202 */ /* 0x000fce0000000f00 */
[----:B------:R-:W-:Y:S05]  /*fe40*/  WARPSYNC.COLLECTIVE R79, `(.L_x_2573) ;  /* 0x000000004f087348 */ /* 0x000fea0003c00000 */
[----:B------:R0:W1:Y:S02]  /*fe50*/  SHFL.UP P6, R251, R248, R77, R76 ;  /* 0x0400004df8fb7389 */ /* 0x00006400000c004c */
[----:B01----:R-:W-:Y:S05]  /*fe60*/  ENDCOLLECTIVE ;  /* 0x000000000000791b */ /* 0x003fea0003800000 */
.L_x_2573:
        /* <DEDUP_REMOVED lines=17> */
.L_x_2574:
[----:B------:R-:W-:Y:S02]  /*ff80*/  MOV R248, R236 ;  /* 0x000000ec00f87202 */ /* 0x000fe40000000f00 */
[----:B------:R-:W-:-:S07]  /*ff90*/  MOV R78, R251 ;  /* 0x000000fb004e7202 */ /* 0x000fce0000000f00 */
[----:B------:R-:W-:Y:S05]  /*ffa0*/  WARPSYNC.COLLECTIVE R79, `(.L_x_2575) ;  /* 0x000000004f087348 */ /* 0x000fea0003c00000 */
[----:B------:R0:W1:Y:S02]  /*ffb0*/  SHFL.UP P6, R251, R248, R77, R76 ;  /* 0x0400004df8fb7389 */ /* 0x00006400000c004c */
[----:B01----:R-:W-:Y:S05]  /*ffc0*/  ENDCOLLECTIVE ;  /* 0x000000000000791b */ /* 0x003fea0003800000 */
.L_x_2575:
[----:B------:R-:W-:Y:S02]  /*ffd0*/  MOV R248, R245 ;  /* 0x000000f500f87202 */ /* 0x000fe40000000f00 */
[----:B------:R-:W-:-:S07]  /*ffe0*/  MOV R223, R251 ;  /* 0x000000fb00df7202 */ /* 0x000fce0000000f00 */
[----:B------:R-:W-:Y:S05]  /*fff0*/  WARPSYNC.COLLECTIVE R79, `(.L_x_2576) ;  /* 0x000000004f087348 */ /* 0x000fea0003c00000 */
[----:B------:R0:W1:Y:S02]  /*10000*/  SHFL.UP P6, R251, R248, R77, R76 ;  /* 0x0400004df8fb7389 */ /* 0x00006400000c004c */
[----:B01----:R-:W-:Y:S05]  /*10010*/  ENDCOLLECTIVE ;  /* 0x000000000000791b */ /* 0x003fea0003800000 */
.L_x_2576:
[----:B------:R-:W-:Y:S02]  /*10020*/  MOV R248, R246 ;  /* 0x000000f600f87202 */ /* 0x000fe40000000f00 */
[----:B------:R-:W-:-:S07]  /*10030*/  MOV R247, R251 ;  /* 0x000000fb00f77202 */ /* 0x000fce0000000f00 */
[----:B------:R-:W-:Y:S05]  /*10040*/  WARPSYNC.COLLECTIVE R79, `(.L_x_2577) ;  /* 0x000000004f087348 */ /* 0x000fea0003c00000 */
[----:B------:R0:W1:Y:S02]  /*10050*/  SHFL.UP P6, R251, R248, R77, R76 ;  /* 0x0400004df8fb7389 */ /* 0x00006400000c004c */
[----:B01----:R-:W-:Y:S05]  /*10060*/  ENDCOLLECTIVE ;  /* 0x000000000000791b */ /* 0x003fea0003800000 */
.L_x_2577:
        /* <DEDUP_REMOVED lines=17> */
.L_x_2578:
[----:B------:R-:W-:Y:S02]  /*10180*/  MOV R248, R236 ;  /* 0x000000ec00f87202 */ /* 0x000fe40000000f00 */
[----:B------:R-:W-:-:S07]  /*10190*/  MOV R78, R251 ;  /* 0x000000fb004e7202 */ /* 0x000fce0000000f00 */
[----:B------:R-:W-:Y:S05]  /*101a0*/  WARPSYNC.COLLECTIVE R79, `(.L_x_2579) ;  /* 0x000000004f087348 */ /* 0x000fea0003c00000 */
[----:B------:R0:W1:Y:S02]  /*101b0*/  SHFL.UP P6, R251, R248, R77, R76 ;  /* 0x0400004df8fb7389 */ /* 0x00006400000c004c */
[----:B01----:R-:W-:Y:S05]  /*101c0*/  ENDCOLLECTIVE ;  /* 0x000000000000791b */ /* 0x003fea0003800000 */
.L_x_2579:
[----:B------:R-:W-:Y:S02]  /*101d0*/  MOV R248, R245 ;  /* 0x000000f500f87202 */ /* 0x000fe40000000f00 */
[----:B------:R-:W-:-:S07]  /*101e0*/  MOV R223, R251 ;  /* 0x000000fb00df7202 */ /* 0x000fce0000000f00 */
[----:B------:R-:W-:Y:S05]  /*101f0*/  WARPSYNC.COLLECTIVE R79, `(.L_x_2580) ;  /* 0x000000004f087348 */ /* 0x000fea0003c00000 */
[----:B------:R0:W1:Y:S02]  /*10200*/  SHFL.UP P6, R251, R248, R77, R76 ;  /* 0x0400004df8fb7389 */ /* 0x00006400000c004c */
[----:B01----:R-:W-:Y:S05]  /*10210*/  ENDCOLLECTIVE ;  /* 0x000000000000791b */ /* 0x003fea0003800000 */
.L_x_2580:
[----:B------:R-:W-:Y:S02]  /*10220*/  MOV R248, R246 ;  /* 0x000000f600f87202 */ /* 0x000fe40000000f00 */
[----:B------:R-:W-:-:S07]  /*10230*/  MOV R247, R251 ;  /* 0x000000fb00f77202 */ /* 0x000fce0000000f00 */
[----:B------:R-:W-:Y:S05]  /*10240*/  WARPSYNC.COLLECTIVE R79, `(.L_x_2581) ;  /* 0x000000004f087348 */ /* 0x000fea0003c00000 */
[----:B------:R0:W1:Y:S02]  /*10250*/  SHFL.UP P6, R251, R248, R77, R76 ;  /* 0x0400004df8fb7389 */ /* 0x00006400000c004c */
[----:B01----:R-:W-:Y:S05]  /*10260*/  ENDCOLLECTIVE ;  /* 0x000000000000791b */ /* 0x003fea0003800000 */
.L_x_2581:
        /* <DEDUP_REMOVED lines=17> */
.L_x_2582:
[----:B------:R-:W-:Y:S02]  /*10380*/  MOV R248, R236 ;  /* 0x000000ec00f87202 */ /* 0x000fe40000000f00 */
[----:B------:R-:W-:-:S07]  /*10390*/  MOV R78, R251 ;  /* 0x000000fb004e7202 */ /* 0x000fce0000000f00 */
[----:B------:R-:W-:Y:S05]  /*103a0*/  WARPSYNC.COLLECTIVE R79, `(.L_x_2583) ;  /* 0x000000004f087348 */ /* 0x000fea0003c00000 */
[----:B------:R0:W1:Y:S02]  /*103b0*/  SHFL.UP P6, R251, R248, R77, R76 ;  /* 0x0400004df8fb7389 */ /* 0x00006400000c004c */
[----:B01----:R-:W-:Y:S05]  /*103c0*/  ENDCOLLECTIVE ;  /* 0x000000000000791b */ /* 0x003fea0003800000 */
.L_x_2583:
[----:B------:R-:W-:Y:S02]  /*103d0*/  MOV R248, R245 ;  /* 0x000000f500f87202 */ /* 0x000fe40000000f00 */
[----:B------:R-:W-:-:S07]  /*103e0*/  MOV R223, R251 ;  /* 0x000000fb00df7202 */ /* 0x000fce0000000f00 */
[----:B------:R-:W-:Y:S05]  /*103f0*/  WARPSYNC.COLLECTIVE R79, `(.L_x_2584) ;  /* 0x000000004f087348 */ /* 0x000fea0003c00000 */
[----:B------:R0:W1:Y:S02]  /*10400*/  SHFL.UP P6, R251, R248, R77, R76 ;  /* 0x0400004df8fb7389 */ /* 0x00006400000c004c */
[----:B01----:R-:W-:Y:S05]  /*10410*/  ENDCOLLECTIVE ;  /* 0x000000000000791b */ /* 0x003fea0003800000 */
.L_x_2584:
[----:B------:R-:W-:Y:S02]  /*10420*/  MOV R248, R246 ;  /* 0x000000f600f87202 */ /* 0x000fe40000000f00 */
[----:B------:R-:W-:-:S07]  /*10430*/  MOV R247, R251 ;  /* 0x000000fb00f77202 */ /* 0x000fce0000000f00 */
[----:B------:R-:W-:Y:S05]  /*10440*/  WARPSYNC.COLLECTIVE R79, `(.L_x_2585) ;  /* 0x000000004f087348 */ /* 0x000fea0003c00000 */
[----:B------:R0:W1:Y:S02]  /*10450*/  SHFL.UP P6, R251, R248, R77, R76 ;  /* 0x0400004df8fb7389 */ /* 0x00006400000c004c */
[----:B01----:R-:W-:Y:S05]  /*10460*/  ENDCOLLECTIVE ;  /* 0x000000000000791b */ /* 0x003fea0003800000 */
.L_x_2585:
[----:B------:R-:W-:Y:S01]  /*10470*/  MOV R76, R251 ;  /* 0x000000fb004c7202 */ /* 0x000fe20000000f00 */
[----:B------:R-:W-:Y:S06]  /*10480*/  BRA `(.L_x_2586) ;  /* 0xffffff7c009c7947 */ /* 0x000fec000383ffff */
.L_x_2469:
        /* <DEDUP_REMOVED lines=8> */
.L_x_2588:
[----:B------:R-:W-:Y:S05]  /*10510*/  BSYNC B0 ;  /* 0x0000000000007941 */ /* 0x000fea0003800000 */
.L_x_2587:
[----:B------:R-:W-:Y:S05]  /*10520*/  BRA `(.L_x_2589) ;  /* 0xffffff7c00a87947 */ /* 0x000fea000383ffff */
.L_x_2470:
        /* <DEDUP_REMOVED lines=8> */
.L_x_2591:
[----:B------:R-:W-:Y:S05]  /*105b0*/  BSYNC B0 ;  /* 0x0000000000007941 */ /* 0x000fea0003800000 */
.L_x_2590:
[----:B------:R-:W-:Y:S05]  /*105c0*/  BRA `(.L_x_2592) ;  /* 0xffffff7c00887947 */ /* 0x000fea000383ffff */
.L_x_2471:
        /* <DEDUP_REMOVED lines=8> */
.L_x_2594:
[----:B------:R-:W-:Y:S05]  /*10650*/  BSYNC B0 ;  /* 0x0000000000007941 */ /* 0x000fea0003800000 */
.L_x_2593:
[----:B------:R-:W-:Y:S05]  /*10660*/  BRA `(.L_x_2595) ;  /* 0xffffff7c00687947 */ /* 0x000fea000383ffff */
.L_x_2472:
        /* <DEDUP_REMOVED lines=8> */
.L_x_2597:
[----:B------:R-:W-:Y:S05]  /*106f0*/  BSYNC B0 ;  /* 0x0000000000007941 */ /* 0x000fea0003800000 */
.L_x_2596:
[----:B------:R-:W-:Y:S05]  /*10700*/  BRA `(.L_x_2598) ;  /* 0xffffff7c00487947 */ /* 0x000fea000383ffff */
.L_x_2473:
        /* <DEDUP_REMOVED lines=8> */
.L_x_2600:
[----:B------:R-:W-:Y:S05]  /*10790*/  BSYNC B0 ;  /* 0x0000000000007941 */ /* 0x000fea0003800000 */
.L_x_2599:
        /* <DEDUP_REMOVED lines=9> */
.L_x_2601:
[----:B------:R-:W-:Y:S02]  /*10830*/  MOV R248, R245 ;  /* 0x000000f500f87202 */ /* 0x000fe40000000f00 */
[----:B------:R-:W-:-:S07]  /*10840*/  MOV R236, R251 ;  /* 0x000000fb00ec7202 */ /* 0x000fce0000000f00 */
[----:B------:R-:W-:Y:S05]  /*10850*/  WARPSYNC.COLLECTIVE R79, `(.L_x_2602) ;  /* 0x000000004f087348 */ /* 0x000fea0003c00000 */
[----:B------:R0:W1:Y:S02]  /*10860*/  SHFL.UP P6, R251, R248, R77, R76 ;  /* 0x0400004df8fb7389 */ /* 0x00006400000c004c */
[----:B01----:R-:W-:Y:S05]  /*10870*/  ENDCOLLECTIVE ;  /* 0x000000000000791b */ /* 0x003fea0003800000 */
.L_x_2602:
[----:B------:R-:W-:Y:S02]  /*10880*/  MOV R248, R246 ;  /* 0x000000f600f87202 */ /* 0x000fe40000000f00 */
[----:B------:R-:W-:-:S07]  /*10890*/  MOV R245, R251 ;  /* 0x000000fb00f57202 */ /* 0x000fce0000000f00 */
[----:B------:R-:W-:Y:S05]  /*108a0*/  WARPSYNC.COLLECTIVE R79, `(.L_x_2603) ;  /* 0x000000004f087348 */ /* 0x000fea0003c00000 */
[----:B------:R0:W1:Y:S02]  /*108b0*/  SHFL.UP P6, R251, R248, R77, R76 ;  /* 0x0400004df8fb7389 */ /* 0x00006400000c004c */
[----:B01----:R-:W-:Y:S05]  /*108c0*/  ENDCOLLECTIVE ;  /* 0x000000000000791b */ /* 0x003fea0003800000 */
.L_x_2603:
[----:B------:R-:W-:Y:S01]  /*108d0*/  HFMA2 R77, -RZ, RZ, 0, 0 ;  /* 0x00000000ff4d7431 */ /* 0x000fe200000001ff */
[----:B------:R-:W-:-:S07]  /*108e0*/  MOV R76, 0x1f ;  /* 0x0000001f004c7802 */ /* 0x000fce0000000f00 */
[----:B------:R-:W-:Y:S05]  /*108f0*/  WARPSYNC.COLLECTIVE R79, `(.L_x_2604) ;  /* 0x000000004f087348 */ /* 0x000fea0003c00000 */
[----:B------:R0:W1:Y:S02]  /*10900*/  SHFL.IDX P3, R223, R78, R77, R76 ;  /* 0x0000004d4edf7389 */ /* 0x000064000006004c */
[----:B01----:R-:W-:Y:S05]  /*10910*/  ENDCOLLECTIVE ;  /* 0x000000000000791b */ /* 0x003fea0003800000 */
.L_x_2604:
[----:B------:R-:W-:Y:S02]  /*10920*/  MOV R246, R251 ;  /* 0x000000fb00f67202 */ /* 0x000fe40000000f00 */
[----:B------:R-:W-:Y:S02]  /*10930*/  MOV R78, R61 ;  /* 0x0000003d004e7202 */ /* 0x000fe40000000f00 */
[----:B------:R-:W-:-:S07]  /*10940*/  MOV R60, R223 ;  /* 0x000000df003c7202 */ /* 0x000fce0000000f00 */
[----:B------:R-:W-:Y:S05]  /*10950*/  WARPSYNC.COLLECTIVE R79, `(.L_x_2605) ;  /* 0x000000004f087348 */ /* 0x000fea0003c00000 */
[----:B------:R0:W1:Y:S02]  /*10960*/  SHFL.IDX P3, R223, R78, R77, R76 ;  /* 0x0000004d4edf7389 */ /* 0x000064000006004c */
[----:B01----:R-:W-:Y:S05]  /*10970*/  ENDCOLLECTIVE ;  /* 0x000000000000791b */ /* 0x003fea0003800000 */
.L_x_2605:
[----:B------:R-:W-:Y:S02]  /*10980*/  MOV R78, R62 ;  /* 0x0000003e004e7202 */ /* 0x000fe40000000f00 */
[----:B------:R-:W-:-:S07]  /*10990*/  MOV R61, R223 ;  /* 0x000000df003d7202 */ /* 0x000fce0000000f00 */
[----:B------:R-:W-:Y:S05]  /*109a0*/  WARPSYNC.COLLECTIVE R79, `(.L_x_2606) ;  /* 0x000000004f087348 */ /* 0x000fea0003c00000 */
[----:B------:R0:W1:Y:S02]  /*109b0*/  SHFL.IDX P3, R223, R78, R77, R76 ;  /* 0x0000004d4edf7389 */ /* 0x000064000006004c */
[----:B01----:R-:W-:Y:S05]  /*109c0*/  ENDCOLLECTIVE ;  /* 0x000000000000791b */ /* 0x003fea0003800000 */
.L_x_2606:
[----:B------:R-:W-:Y:S02]  /*109d0*/  MOV R78, R63 ;  /* 0x0000003f004e7202 */ /* 0x000fe40000000f00 */
[----:B------:R-:W-:-:S07]  /*109e0*/  MOV R62, R223 ;  /* 0x000000df003e7202 */ /* 0x000fce0000000f00 */
[----:B------:R-:W-:Y:S05]  /*109f0*/  WARPSYNC.COLLECTIVE R79, `(.L_x_2607) ;  /* 0x000000004f087348 */ /* 0x000fea0003c00000 */
[----:B------:R0:W1:Y:S02]  /*10a00*/  SHFL.IDX P3, R223, R78, R77, R76 ;  /* 0x0000004d4edf7389 */ /* 0x000064000006004c */
[----:B01----:R-:W-:Y:S05]  /*10a10*/  ENDCOLLECTIVE ;  /* 0x000000000000791b */ /* 0x003fea0003800000 */
.L_x_2607:
[----:B------:R-:W-:Y:S01]  /*10a20*/  MOV R63, R223 ;  /* 0x000000df003f7202 */ /* 0x000fe20000000f00 */
[----:B------:R-:W-:Y:S06]  /*10a30*/  BRA `(.L_x_2608) ;  /* 0xffffff7800a47947 */ /* 0x000fec000383ffff */
.L_x_2475:
[----:B------:R-:W-:Y:S01]  /*10a40*/  HFMA2 R251, -RZ, RZ, 0, 5.9604644775390625e-08 ;  /* 0x00000001fffb7431 */ /* 0x000fe200000001ff */
[----:B------:R-:W-:Y:S02]  /*10a50*/  MOV R252, R245 ;  /* 0x000000f500fc7202 */ /* 0x000fe40000000f00 */
[----:B------:R-:W-:Y:S02]  /*10a60*/  MOV R76, 0x1f ;  /* 0x0000001f004c7802 */ /* 0x000fe40000000f00 */
[----:B------:R-:W-:-:S07]  /*10a70*/  MOV R79, 0xffffffff ;  /* 0xffffffff004f7802 */ /* 0x000fce0000000f00 */
[----:B------:R-:W-:Y:S05]  /*10a80*/  WARPSYNC.COLLECTIVE R79, `(.L_x_2609) ;  /* 0x000000004f087348 */ /* 0x000fea0003c00000 */
[----:B------:R0:W1:Y:S02]  /*10a90*/  SHFL.DOWN P1, R223, R252, R251, R76 ;  /* 0x080000fbfcdf7389 */ /* 0x000064000002004c */
[----:B01----:R-:W-:Y:S05]  /*10aa0*/  ENDCOLLECTIVE ;  /* 0x000000000000791b */ /* 0x003fea0003800000 */
.L_x_2609:
[----:B------:R-:W-:Y:S02]  /*10ab0*/  MOV R252, R246 ;  /* 0x000000f600fc7202 */ /* 0x000fe40000000f00 */
[----:B------:R-:W-:-:S07]  /*10ac0*/  MOV R77, R223 ;  /* 0x000000df004d7202 */ /* 0x000fce0000000f00 */
[----:B------:R-:W-:Y:S05]  /*10ad0*/  WARPSYNC.COLLECTIVE R79, `(.L_x_2610) ;  /* 0x000000004f087348 */ /* 0x000fea0003c00000 */
[----:B------:R0:W1:Y:S02]  /*10ae0*/  SHFL.DOWN P1, R223, R252, R251, R76 ;  /* 0x080000fbfcdf7389 */ /* 0x000064000002004c */
[----:B01----:R-:W-:Y:S05]  /*10af0*/  ENDCOLLECTIVE ;  /* 0x000000000000791b */ /* 0x003fea0003800000 */
.L_x_2610:
[----:B------:R-:W-:Y:S02]  /*10b00*/  MOV R252, R247 ;  /* 0x000000f700fc7202 */ /* 0x000fe40000000f00 */
[----:B------:R-:W-:-:S07]  /*10b10*/  MOV R78, R223 ;  /* 0x000000df004e7202 */ /* 0x000fce0000000f00 */
[----:B------:R-:W-:Y:S05]  /*10b20*/  WARPSYNC.COLLECTIVE R79, `(.L_x_2611) ;  /* 0x000000004f087348 */ /* 0x000fea0003c00000 */
[----:B------:R0:W1:Y:S02]  /*10b30*/  SHFL.DOWN P1, R223, R252, R251, R76 ;  /* 0x080000fbfcdf7389 */ /* 0x000064000002004c */
[----:B01----:R-:W-:Y:S05]  /*10b40*/  ENDCOLLECTIVE ;  /* 0x000000000000791b */ /* 0x003fea0003800000 */
.L_x_2611:
[----:B------:R-:W-:Y:S02]  /*10b50*/  MOV R252, R248 ;  /* 0x000000f800fc7202 */ /* 0x000fe40000000f00 */
[----:B------:R-:W-:-:S07]  /*10b60*/  MOV R123, R223 ;  /* 0x000000df007b7202 */ /* 0x000fce0000000f00 */
[----:B------:R-:W-:Y:S05]  /*10b70*/  WARPSYNC.COLLECTIVE R79, `(.L_x_2612) ;  /* 0x000000004f087348 */ /* 0x000fea0003c00000 */
[----:B------:R0:W1:Y:S02]  /*10b80*/  SHFL.DOWN P1, R223, R252, R251, R76 ;  /* 0x080000fbfcdf7389 */ /* 0x000064000002004c */
[----:B01----:R-:W-:Y:S05]  /*10b90*/  ENDCOLLECTIVE ;  /* 0x000000000000791b */ /* 0x003fea0003800000 */
.L_x_2612:
[----:B------:R-:W-:Y:S01]  /*10ba0*/  MOV R76, R223 ;  /* 0x000000df004c7202 */ /* 0x000fe20000000f00 */
[----:B------:R-:W-:Y:S06]  /*10bb0*/  BRA `(.L_x_2613) ;  /* 0xffffff8c00c47947 */ /* 0x000fec000383ffff */
.L_x_2478:
        /* <DEDUP_REMOVED lines=8> */
.L_x_2615:
[----:B------:R-:W-:Y:S05]  /*10c40*/  BSYNC B0 ;  /* 0x0000000000007941 */ /* 0x000fea0003800000 */
.L_x_2614:
        /* <DEDUP_REMOVED lines=8> */
.L_x_2616:
[----:B------:R-:W-:Y:S02]  /*10cd0*/  MOV R252, R247 ;  /* 0x000000f700fc7202 */ /* 0x000fe40000000f00 */
[----:B------:R-:W-:-:S07]  /*10ce0*/  MOV R78, R223 ;  /* 0x000000df004e7202 */ /* 0x000fce0000000f00 */
[----:B------:R-:W-:Y:S05]  /*10cf0*/  WARPSYNC.COLLECTIVE R79, `(.L_x_2617) ;  /* 0x000000004f087348 */ /* 0x000fea0003c00000 */
[----:B------:R0:W1:Y:S02]  /*10d00*/  SHFL.DOWN P1, R223, R252, R251, R76 ;  /* 0x080000fbfcdf7389 */ /* 0x000064000002004c */
[----:B01----:R-:W-:Y:S05]  /*10d10*/  ENDCOLLECTIVE ;  /* 0x000000000000791b */ /* 0x003fea0003800000 */
.L_x_2617:
[----:B------:R-:W-:Y:S02]  /*10d20*/  MOV R252, R248 ;  /* 0x000000f800fc7202 */ /* 0x000fe40000000f00 */
[----:B------:R-:W-:-:S07]  /*10d30*/  MOV R123, R223 ;  /* 0x000000df007b7202 */ /* 0x000fce0000000f00 */
[----:B------:R-:W-:Y:S05]  /*10d40*/  WARPSYNC.COLLECTIVE R79, `(.L_x_2618) ;  /* 0x000000004f087348 */ /* 0x000fea0003c00000 */
[----:B------:R0:W1:Y:S02]  /*10d50*/  SHFL.DOWN P1, R223, R252, R251, R76 ;  /* 0x080000fbfcdf7389 */ /* 0x000064000002004c */
[----:B01----:R-:W-:Y:S05]  /*10d60*/  ENDCOLLECTIVE ;  /* 0x000000000000791b */ /* 0x003fea0003800000 */
.L_x_2618:
[----:B------:R-:W-:Y:S01]  /*10d70*/  MOV R79, R223 ;  /* 0x000000df004f7202 */ /* 0x000fe20000000f00 */
[----:B------:R-:W-:Y:S06]  /*10d80*/  BRA `(.L_x_2619) ;  /* 0xffffff8c00a87947 */ /* 0x000fec000383ffff */
.L_x_2481:
        /* <DEDUP_REMOVED lines=8> */
.L_x_2621:
[----:B------:R-:W-:Y:S05]  /*10e10*/  BSYNC B0 ;  /* 0x0000000000007941 */ /* 0x000fea0003800000 */
.L_x_2620:
        /* <DEDUP_REMOVED lines=8> */
.L_x_2622:
[----:B------:R-:W-:Y:S02]  /*10ea0*/  MOV R252, R247 ;  /* 0x000000f700fc7202 */ /* 0x000fe40000000f00 */
[----:B------:R-:W-:-:S07]  /*10eb0*/  MOV R78, R223 ;  /* 0x000000df004e7202 */ /* 0x000fce0000000f00 */
[----:B------:R-:W-:Y:S05]  /*10ec0*/  WARPSYNC.COLLECTIVE R79, `(.L_x_2623) ;  /* 0x000000004f087348 */ /* 0x000fea0003c00000 */
[----:B------:R0:W1:Y:S02]  /*10ed0*/  SHFL.DOWN P1, R223, R252, R251, R76 ;  /* 0x080000fbfcdf7389 */ /* 0x000064000002004c */
[----:B01----:R-:W-:Y:S05]  /*10ee0*/  ENDCOLLECTIVE ;  /* 0x000000000000791b */ /* 0x003fea0003800000 */
.L_x_2623:
[----:B------:R-:W-:Y:S02]  /*10ef0*/  MOV R252, R248 ;  /* 0x000000f800fc7202 */ /* 0x000fe40000000f00 */
[----:B------:R-:W-:-:S07]  /*10f00*/  MOV R123, R223 ;  /* 0x000000df007b7202 */ /* 0x000fce0000000f00 */
[----:B------:R-:W-:Y:S05]  /*10f10*/  WARPSYNC.COLLECTIVE R79, `(.L_x_2624) ;  /* 0x000000004f087348 */ /* 0x000fea0003c00000 */
[----:B------:R0:W1:Y:S02]  /*10f20*/  SHFL.DOWN P1, R223, R252, R251, R76 ;  /* 0x080000fbfcdf7389 */ /* 0x000064000002004c */
[----:B01----:R-:W-:Y:S05]  /*10f30*/  ENDCOLLECTIVE ;  /* 0x000000000000791b */ /* 0x003fea0003800000 */
.L_x_2624:
[----:B------:R-:W-:Y:S01]  /*10f40*/  MOV R79, R223 ;  /* 0x000000df004f7202 */ /* 0x000fe20000000f00 */
[----:B------:R-:W-:Y:S06]  /*10f50*/  BRA `(.L_x_2625) ;  /* 0xffffff8c008c7947 */ /* 0x000fec000383ffff */
.L_x_2484:
        /* <DEDUP_REMOVED lines=8> */
.L_x_2627:
[----:B------:R-:W-:Y:S05]  /*10fe0*/  BSYNC B0 ;  /* 0x0000000000007941 */ /* 0x000fea0003800000 */
.L_x_2626:
        /* <DEDUP_REMOVED lines=8> */
.L_x_2628:
[----:B------:R-:W-:Y:S02]  /*11070*/  MOV R252, R247 ;  /* 0x000000f700fc7202 */ /* 0x000fe40000000f00 */
[----:B------:R-:W-:-:S07]  /*11080*/  MOV R78, R223 ;  /* 0x000000df004e7202 */ /* 0x000fce0000000f00 */
[----:B------:R-:W-:Y:S05]  /*11090*/  WARPSYNC.COLLECTIVE R79, `(.L_x_2629) ;  /* 0x000000004f087348 */ /* 0x000fea0003c00000 */
[----:B------:R0:W1:Y:S02]  /*110a0*/  SHFL.DOWN P1, R223, R252, R251, R76 ;  /* 0x080000fbfcdf7389 */ /* 0x000064000002004c */
[----:B01----:R-:W-:Y:S05]  /*110b0*/  ENDCOLLECTIVE ;  /* 0x000000000000791b */ /* 0x003fea0003800000 */
.L_x_2629:
[----:B------:R-:W-:Y:S02]  /*110c0*/  MOV R252, R248 ;  /* 0x000000f800fc7202 */ /* 0x000fe40000000f00 */
[----:B------:R-:W-:-:S07]  /*110d0*/  MOV R123, R223 ;  /* 0x000000df007b7202 */ /* 0x000fce0000000f00 */
[----:B------:R-:W-:Y:S05]  /*110e0*/  WARPSYNC.COLLECTIVE R79, `(.L_x_2630) ;  /* 0x000000004f087348 */ /* 0x000fea0003c00000 */
[----:B------:R0:W1:Y:S02]  /*110f0*/  SHFL.DOWN P1, R223, R252, R251, R76 ;  /* 0x080000fbfcdf7389 */ /* 0x000064000002004c */
[----:B01----:R-:W-:Y:S05]  /*11100*/  ENDCOLLECTIVE ;  /* 0x000000000000791b */ /* 0x003fea0003800000 */
.L_x_2630:
[----:B------:R-:W-:Y:S01]  /*11110*/  MOV R79, R223 ;  /* 0x000000df004f7202 */ /* 0x000fe20000000f00 */
[----:B------:R-:W-:Y:S06]  /*11120*/  BRA `(.L_x_2631) ;  /* 0xffffff8c00707947 */ /* 0x000fec000383ffff */
.L_x_2487:
        /* <DEDUP_REMOVED lines=8> */
.L_x_2633:
[----:B------:R-:W-:Y:S05]  /*111b0*/  BSYNC B0 ;  /* 0x0000000000007941 */ /* 0x000fea0003800000 */
.L_x_2632:
        /* <DEDUP_REMOVED lines=8> */
.L_x_2634:
[----:B------:R-:W-:Y:S02]  /*11240*/  MOV R252, R247 ;  /* 0x000000f700fc7202 */ /* 0x000fe40000000f00 */
[----:B------:R-:W-:-:S07]  /*11250*/  MOV R78, R223 ;  /* 0x000000df004e7202 */ /* 0x000fce0000000f00 */
[----:B------:R-:W-:Y:S05]  /*11260*/  WARPSYNC.COLLECTIVE R79, `(.L_x_2635) ;  /* 0x000000004f087348 */ /* 0x000fea0003c00000 */
[----:B------:R0:W1:Y:S02]  /*11270*/  SHFL.DOWN P1, R223, R252, R251, R76 ;  /* 0x080000fbfcdf7389 */ /* 0x000064000002004c */
[----:B01----:R-:W-:Y:S05]  /*11280*/  ENDCOLLECTIVE ;  /* 0x000000000000791b */ /* 0x003fea0003800000 */
.L_x_2635:
[----:B------:R-:W-:Y:S02]  /*11290*/  MOV R252, R248 ;  /* 0x000000f800fc7202 */ /* 0x000fe40000000f00 */
[----:B------:R-:W-:-:S07]  /*112a0*/  MOV R123, R223 ;  /* 0x000000df007b7202 */ /* 0x000fce0000000f00 */
[----:B------:R-:W-:Y:S05]  /*112b0*/  WARPSYNC.COLLECTIVE R79, `(.L_x_2636) ;  /* 0x000000004f087348 */ /* 0x000fea0003c00000 */
[----:B------:R0:W1:Y:S02]  /*112c0*/  SHFL.DOWN P1, R223, R252, R251, R76 ;  /* 0x080000fbfcdf7389 */ /* 0x000064000002004c */
[----:B01----:R-:W-:Y:S05]  /*112d0*/  ENDCOLLECTIVE ;  /* 0x000000000000791b */ /* 0x003fea0003800000 */
.L_x_2636:
[----:B------:R-:W-:Y:S01]  /*112e0*/  MOV R79, R223 ;  /* 0x000000df004f7202 */ /* 0x000fe20000000f00 */
[----:B------:R-:W-:Y:S06]  /*112f0*/  BRA `(.L_x_2637) ;  /* 0xffffff8c00547947 */ /* 0x000fec000383ffff */
.L_x_2490:
        /* <DEDUP_REMOVED lines=8> */
.L_x_2639:
[----:B------:R-:W-:Y:S05]  /*11380*/  BSYNC B0 ;  /* 0x0000000000007941 */ /* 0x000fea0003800000 */
.L_x_2638:
        /* <DEDUP_REMOVED lines=10> */
.L_x_2640:
[----:B------:R-:W-:Y:S02]  /*11430*/  MOV R78, R247 ;  /* 0x000000f7004e7202 */ /* 0x000fe40000000f00 */
[----:B------:R-:W-:-:S07]  /*11440*/  MOV R221, R223 ;  /* 0x000000df00dd7202 */ /* 0x000fce0000000f00 */
[----:B------:R-:W-:Y:S05]  /*11450*/  WARPSYNC.COLLECTIVE R79, `(.L_x_2641) ;  /* 0x000000004f087348 */ /* 0x000fea0003c00000 */
[----:B------:R0:W1:Y:S02]  /*11460*/  SHFL.IDX P3, R223, R78, R77, R76 ;  /* 0x0000004d4edf7389 */ /* 0x000064000006004c */
[----:B01----:R-:W-:Y:S05]  /*11470*/  ENDCOLLECTIVE ;  /* 0x000000000000791b */ /* 0x003fea0003800000 */
.L_x_2641:
        /* <DEDUP_REMOVED lines=16> */
.L_x_2642:
[----:B------:R-:W-:Y:S01]  /*11580*/  MOV R78, R72 ;  /* 0x00000048004e7202 */ /* 0x000fe20000000f00 */
[----:B------:R-:W-:-:S07]  /*11590*/  FADD.FTZ R236, R223, R236 ;  /* 0x000000ecdfec7221 */ /* 0x000fce0000010000 */
[----:B------:R-:W-:Y:S05]  /*115a0*/  WARPSYNC.COLLECTIVE R79, `(.L_x_2643) ;  /* 0x000000004f087348 */ /* 0x000fea0003c00000 */
[----:B------:R0:W1:Y:S02]  /*115b0*/  SHFL.DOWN P1, R223, R252, R251, R76 ;  /* 0x080000fbfcdf7389 */ /* 0x000064000002004c */
[----:B01----:R-:W-:Y:S05]  /*115c0*/  ENDCOLLECTIVE ;  /* 0x000000000000791b */ /* 0x003fea0003800000 */
.L_x_2643:
[----:B------:R-:W-:Y:S02]  /*115d0*/  MOV R252, R246 ;  /* 0x000000f600fc7202 */ /* 0x000fe40000000f00 */
[----:B------:R-:W-:-:S07]  /*115e0*/  MOV R245, R223 ;  /* 0x000000df00f57202 */ /* 0x000fce0000000f00 */
[----:B------:R-:W-:Y:S05]  /*115f0*/  WARPSYNC.COLLECTIVE R79, `(.L_x_2644) ;  /* 0x000000004f087348 */ /* 0x000fea0003c00000 */
[----:B------:R0:W1:Y:S02]  /*11600*/  SHFL.DOWN P1, R223, R252, R251, R76 ;  /* 0x080000fbfcdf7389 */ /* 0x000064000002004c */
[----:B01----:R-:W-:Y:S05]  /*11610*/  ENDCOLLECTIVE ;  /* 0x000000000000791b */ /* 0x003fea0003800000 */
.L_x_2644:
[----:B------:R-:W-:Y:S02]  /*11620*/  MOV R252, R247 ;  /* 0x000000f700fc7202 */ /* 0x000fe40000000f00 */
[----:B------:R-:W-:-:S07]  /*11630*/  MOV R246, R223 ;  /* 0x000000df00f67202 */ /* 0x000fce0000000f00 */
[----:B------:R-:W-:Y:S05]  /*11640*/  WARPSYNC.COLLECTIVE R79, `(.L_x_2645) ;  /* 0x000000004f087348 */ /* 0x000fea0003c00000 */
[----:B------:R0:W1:Y:S02]  /*11650*/  SHFL.DOWN P1, R223, R252, R251, R76 ;  /* 0x080000fbfcdf7389 */ /* 0x000064000002004c */
[----:B01----:R-:W-:Y:S05]  /*11660*/  ENDCOLLECTIVE ;  /* 0x000000000000791b */ /* 0x003fea0003800000 */
.L_x_2645:
[----:B------:R-:W-:Y:S02]  /*11670*/  MOV R252, R248 ;  /* 0x000000f800fc7202 */ /* 0x000fe40000000f00 */
[----:B------:R-:W-:-:S07]  /*11680*/  MOV R247, R223 ;  /* 0x000000df00f77202 */ /* 0x000fce0000000f00 */
[----:B------:R-:W-:Y:S05]  /*11690*/  WARPSYNC.COLLECTIVE R79, `(.L_x_2646) ;  /* 0x000000004f087348 */ /* 0x000fea0003c00000 */
[----:B------:R0:W1:Y:S02]  /*116a0*/  SHFL.DOWN P1, R223, R252, R251, R76 ;  /* 0x080000fbfcdf7389 */ /* 0x000064000002004c */
[----:B01----:R-:W-:Y:S05]  /*116b0*/  ENDCOLLECTIVE ;  /* 0x000000000000791b */ /* 0x003fea0003800000 */
.L_x_2646:
[----:B------:R-:W-:-:S07]  /*116c0*/  MOV R248, R223 ;  /* 0x000000df00f87202 */ /* 0x000fce0000000f00 */
[----:B------:R-:W-:Y:S05]  /*116d0*/  WARPSYNC.COLLECTIVE R79, `(.L_x_2647) ;  /* 0x000000004f087348 */ /* 0x000fea0003c00000 */
[----:B------:R0:W1:Y:S02]  /*116e0*/  SHFL.IDX P3, R223, R78, R77, R76 ;  /* 0x0000004d4edf7389 */ /* 0x000064000006004c */
[----:B01----:R-:W-:Y:S05]  /*116f0*/  ENDCOLLECTIVE ;  /* 0x000000000000791b */ /* 0x003fea0003800000 */
.L_x_2647:
[----:B------:R-:W-:Y:S02]  /*11700*/  MOV R78, R73 ;  /* 0x00000049004e7202 */ /* 0x000fe40000000f00 */
[----:B------:R-:W-:-:S07]  /*11710*/  MOV R72, R223 ;  /* 0x000000df00487202 */ /* 0x000fce0000000f00 */
[----:B------:R-:W-:Y:S05]  /*11720*/  WARPSYNC.COLLECTIVE R79, `(.L_x_2648) ;  /* 0x000000004f087348 */ /* 0x000fea0003c00000 */
[----:B------:R0:W1:Y:S02]  /*11730*/  SHFL.IDX P3, R223, R78, R77, R76 ;  /* 0x0000004d4edf7389 */ /* 0x000064000006004c */
[----:B01----:R-:W-:Y:S05]  /*11740*/  ENDCOLLECTIVE ;  /* 0x000000000000791b */ /* 0x003fea0003800000 */
.L_x_2648:
[----:B------:R-:W-:Y:S02]  /*11750*/  MOV R78, R74 ;  /* 0x0000004a004e7202 */ /* 0x000fe40000000f00 */
[----:B------:R-:W-:-:S07]  /*11760*/  MOV R73, R223 ;  /* 0x000000df00497202 */ /* 0x000fce0000000f00 */
[----:B------:R-:W-:Y:S05]  /*11770*/  WARPSYNC.COLLECTIVE R79, `(.L_x_2649) ;  /* 0x000000004f087348 */ /* 0x000fea0003c00000 */
[----:B------:R0:W1:Y:S02]  /*11780*/  SHFL.IDX P3, R223, R78, R77, R76 ;  /* 0x0000004d4edf7389 */ /* 0x000064000006004c */
[----:B01----:R-:W-:Y:S05]  /*11790*/  ENDCOLLECTIVE ;  /* 0x000000000000791b */ /* 0x003fea0003800000 */
.L_x_2649:
[----:B------:R-:W-:Y:S02]  /*117a0*/  MOV R78, R75 ;  /* 0x0000004b004e7202 */ /* 0x000fe40000000f00 */
[----:B------:R-:W-:-:S07]  /*117b0*/  MOV R74, R223 ;  /* 0x000000df004a7202 */ /* 0x000fce0000000f00 */
[----:B------:R-:W-:Y:S05]  /*117c0*/  WARPSYNC.COLLECTIVE R79, `(.L_x_2650) ;  /* 0x000000004f087348 */ /* 0x000fea0003c00000 */
[----:B------:R0:W1:Y:S02]  /*117d0*/  SHFL.IDX P3, R223, R78, R77, R76 ;  /* 0x0000004d4edf7389 */ /* 0x000064000006004c */
[----:B01----:R-:W-:Y:S05]  /*117e0*/  ENDCOLLECTIVE ;  /* 0x000000000000791b */ /* 0x003fea0003800000 */
.L_x_2650:
[----:B------:R-:W-:Y:S01]  /*117f0*/  MOV R75, R223 ;  /* 0x000000df004b7202 */ /* 0x000fe20000000f00 */
[----:B------:R-:W-:Y:S06]  /*11800*/  BRA `(.L_x_2651) ;  /* 0xffffff8800b07947 */ /* 0x000fec000383ffff */
.L_x_2652:
        /* <DEDUP_REMOVED lines=15> */
.L_x_18669:


//--------------------- .text._Z25selective_scan_bwd_kernelI32Selective_Scan_bwd_kernel_traitsILi128ELi16ELb0ELb1ELb1ELb1ELb0EfN3c107complexIfEEEEv12SSMParamsBwd --------------------------
	.section	.text._Z25selective_scan_bwd_kernelI32Selective_Scan_bwd_kernel_traitsILi128ELi16ELb0ELb1ELb1ELb1ELb0EfN3c107complexIfEEEEv12SSMParamsBwd,"ax",@progbits
	.align	128
        .global         _Z25selective_scan_bwd_kernelI32Selective_Scan_bwd_kernel_traitsILi128ELi16ELb0ELb1ELb1ELb1ELb0EfN3c107complexIfEEEEv12SSMParamsBwd
        .type           _Z25selective_scan_bwd_kernelI32Selective_Scan_bwd_kernel_traitsILi128ELi16ELb0ELb1ELb1ELb1ELb0EfN3c107complexIfEEEEv12SSMParamsBwd,@function
        .size           _Z25selective_scan_bwd_kernelI32Selective_Scan_bwd_kernel_traitsILi128ELi16ELb0ELb1ELb1ELb1ELb0EfN3c107complexIfEEEEv12SSMParamsBwd,(.L_x_18670 - _Z25selective_scan_bwd_kernelI32Selective_Scan_bwd_kernel_traitsILi128ELi16ELb0ELb1ELb1ELb1ELb0EfN3c107complexIfEEEEv12SSMParamsBwd)
        .other          _Z25selective_scan_bwd_kernelI32Selective_Scan_bwd_kernel_traitsILi128ELi16ELb0ELb1ELb1ELb1ELb0EfN3c107complexIfEEEEv12SSMParamsBwd,@"STO_CUDA_ENTRY STV_DEFAULT"
_Z25selective_scan_bwd_kernelI32Selective_Scan_bwd_kernel_traitsILi128ELi16ELb0ELb1ELb1ELb1ELb0EfN3c107complexIfEEEEv12SSMParamsBwd:
.text._Z25selective_scan_bwd_kernelI32Selective_Scan_bwd_kernel_traitsILi128ELi16ELb0ELb1ELb1ELb1ELb0EfN3c107complexIfEEEEv12SSMParamsBwd:
        /* <DEDUP_REMOVED lines=174> */
.L_x_2783:
        /* <DEDUP_REMOVED lines=54> */
[C---:B------:R-:W-:Y:S01]  /*0e40*/  LOP3.LUT R21, R30.reuse, 0x140, RZ, 0xfc, !PT ;  /* 0x000001401e157812 */ /* 0x040fe200078efcff */
        /* <DEDUP_REMOVED lines=8> */
[C---:B------:R-:W-:Y:S02]  /*0ed0*/  LOP3.LUT R26, R30.reuse, 0x1a0, RZ, 0xfc, !PT ;  /* 0x000001a01e1a7812 */ /* 0x040fe400078efcff */
        /* <DEDUP_REMOVED lines=58> */
[----:B------:R-:W-:Y:S02]  /*1280*/  ISETP.NE.AND P0, PT, R71, RZ, PT ;  /* 0x000000ff4700720c */ /* 0x000fe40003f05270 */
[C---:B------:R-:W-:Y:S02]  /*1290*/  IADD3 R48, PT, PT, R15.reuse, 0x180, RZ ;  /* 0x000001800f307810 */ /* 0x040fe40007ffe0ff */
[----:B------:R-:W-:Y:S02]  /*12a0*/  LEA.HI.SX32 R40, R40, R15, 0x1b ;  /* 0x0000000f28287211 */ /* 0x000fe400078fdaff */
[----:B------:R-:W-:Y:S02]  /*12b0*/  LEA R79, R34, UR28, 0x2 ;  /* 0x0000001c224f7c11 */ /* 0x000fe4000f8e10ff */
[----:B------:R-:W-:-:S02]  /*12c0*/  IADD3 R50, PT, PT, R15, 0x1a0, RZ ;  /* 0x000001a00f327810 */ /* 0x000fc40007ffe0ff */
[----:B------:R-:W-:Y:S02]  /*12d0*/  LEA.HI.SX32 R42, R42, R15, 0x1b ;  /* 0x0000000f2a2a7211 */ /* 0x000fe400078fdaff */
        /* <DEDUP_REMOVED lines=75> */
[----:B----4-:R-:W-:Y:S01]  /*1790*/  CS2R R16, SRZ ;  /* 0x0000000000107805 */ /* 0x010fe2000001ff00 */
[----:B------:R-:W-:Y:S01]  /*17a0*/  HFMA2 R21, -RZ, RZ, 0, 0 ;  /* 0x00000000ff157431 */ /* 0x000fe200000001ff */
[----:B-----5:R-:W-:-:S02]  /*17b0*/  CS2R R18, SRZ ;  /* 0x0000000000127805 */ /* 0x020fc4000001ff00 */
[----:B------:R-:W-:Y:S01]  /*17c0*/  MOV R20, RZ ;  /* 0x000000ff00147202 */ /* 0x000fe20000000f00 */
        /* <DEDUP_REMOVED lines=95> */
[----:B------:R-:W-:Y:S02]  /*1dc0*/  ISETP.NE.AND P0, PT, R61, RZ, PT ;  /* 0x000000ff3d00720c */ /* 0x000fe40003f05270 */
[----:B------:R-:W-:Y:S01]  /*1dd0*/  CS2R R16, SRZ ;  /* 0x0000000000107805 */ /* 0x000fe2000001ff00 */
[----:B-1----:R-:W-:Y:S01]  /*1de0*/  HFMA2 R21, -RZ, RZ, 0, 0 ;  /* 0x00000000ff157431 */ /* 0x002fe200000001ff */
        /* <DEDUP_REMOVED lines=100> */
.L_x_2655:
[----:B------:R-:W-:Y:S05]  /*2430*/  BSYNC.RECONVERGENT B0 ;  /* 0x0000000000007941 */ /* 0x000fea0003800200 */
.L_x_2654:
        /* <DEDUP_REMOVED lines=34> */
.L_x_2657:
[----:B------:R-:W-:Y:S05]  /*2660*/  BSYNC.RECONVERGENT B0 ;  /* 0x0000000000007941 */ /* 0x000fea0003800200 */
.L_x_2656:
        /* <DEDUP_REMOVED lines=34> */
.L_x_2659:
[----:B------:R-:W-:Y:S05]  /*2890*/  BSYNC.RECONVERGENT B0 ;  /* 0x0000000000007941 */ /* 0x000fea0003800200 */
.L_x_2658:
        /* <DEDUP_REMOVED lines=34> */
.L_x_2661:
[----:B------:R-:W-:Y:S05]  /*2ac0*/  BSYNC.RECONVERGENT B0 ;  /* 0x0000000000007941 */ /* 0x000fea0003800200 */
.L_x_2660:
        /* <DEDUP_REMOVED lines=34> */
.L_x_2663:
[----:B------:R-:W-:Y:S05]  /*2cf0*/  BSYNC.RECONVERGENT B0 ;  /* 0x0000000000007941 */ /* 0x000fea0003800200 */
.L_x_2662:
        /* <DEDUP_REMOVED lines=37> */
.L_x_2665:
[----:B------:R-:W-:Y:S05]  /*2f50*/  BSYNC.RECONVERGENT B0 ;  /* 0x0000000000007941 */ /* 0x000fea0003800200 */
.L_x_2664:
        /* <DEDUP_REMOVED lines=38> */
.L_x_2667:
[----:B------:R-:W-:Y:S05]  /*31c0*/  BSYNC.RECONVERGENT B0 ;  /* 0x0000000000007941 */ /* 0x000fea0003800200 */
.L_x_2666:
[----:B------:R-:W-:Y:S01]  /*31d0*/  FFMA.FTZ R17, R55, R12, R22 ;  /* 0x0000000c37117223 */ /* 0x000fe20000010016 */
[----:B------:R-:W-:Y:S01]  /*31e0*/  BSSY.RECONVERGENT B0, `(.L_x_2668) ;  /* 0x0000026000007945 */ /* 0x000fe20003800200 */
[----:B------:R-:W-:Y:S01]  /*31f0*/  HFMA2 R182, -RZ, RZ, 0, 0 ;  /* 0x00000000ffb67431 */ /* 0x000fe200000001ff */
[----:B------:R-:W-:Y:S01]  /*3200*/  FSETP.GTU.FTZ.AND P0, PT, R29, 20, PT ;  /* 0x41a000001d00780b */ /* 0x000fe20003f1c000 */
[----:B------:R-:W-:Y:S01]  /*3210*/  HFMA2 R178, -RZ, RZ, 0, 0 ;  /* 0x00000000ffb27431 */ /* 0x000fe200000001ff */
[----:B------:R-:W-:Y:S01]  /*3220*/  MOV R181, RZ ;  /* 0x000000ff00b57202 */ /* 0x000fe20000000f00 */
        /* <DEDUP_REMOVED lines=33> */
.L_x_2669:
[----:B------:R-:W-:Y:S05]  /*3440*/  BSYNC.RECONVERGENT B0 ;  /* 0x0000000000007941 */ /* 0x000fea0003800200 */
.L_x_2668:
        /* <DEDUP_REMOVED lines=38> */
.L_x_2671:
[----:B------:R-:W-:Y:S05]  /*36b0*/  BSYNC.RECONVERGENT B0 ;  /* 0x0000000000007941 */ /* 0x000fea0003800200 */
.L_x_2670:
        /* <DEDUP_REMOVED lines=38> */
.L_x_2673:
[----:B------:R-:W-:Y:S05]  /*3920*/  BSYNC.RECONVERGENT B0 ;  /* 0x0000000000007941 */ /* 0x000fea0003800200 */
.L_x_2672:
        /* <DEDUP_REMOVED lines=38> */
.L_x_2675:
[----:B------:R-:W-:Y:S05]  /*3b90*/  BSYNC.RECONVERGENT B0 ;  /* 0x0000000000007941 */ /* 0x000fea0003800200 */
.L_x_2674:
        /* <DEDUP_REMOVED lines=32> */
.L_x_2677:
[----:B------:R-:W-:Y:S05]  /*3da0*/  BSYNC.RECONVERGENT B0 ;  /* 0x0000000000007941 */ /* 0x000fea0003800200 */
.L_x_2676:
        /* <DEDUP_REMOVED lines=32> */
.L_x_2679:
[----:B------:R-:W-:Y:S05]  /*3fb0*/  BSYNC.RECONVERGENT B0 ;  /* 0x0000000000007941 */ /* 0x000fea0003800200 */
.L_x_2678:
        /* <DEDUP_REMOVED lines=32> */
.L_x_2681:
[----:B------:R-:W-:Y:S05]  /*41c0*/  BSYNC.RECONVERGENT B0 ;  /* 0x0000000000007941 */ /* 0x000fea0003800200 */
.L_x_2680:
        /* <DEDUP_REMOVED lines=32> */
.L_x_2683:
[----:B------:R-:W-:Y:S05]  /*43d0*/  BSYNC.RECONVERGENT B0 ;  /* 0x0000000000007941 */ /* 0x000fea0003800200 */
.L_x_2682:
        /* <DEDUP_REMOVED lines=32> */
.L_x_2685:
[----:B------:R-:W-:Y:S05]  /*45e0*/  BSYNC.RECONVERGENT B0 ;  /* 0x0000000000007941 */ /* 0x000fea0003800200 */
.L_x_2684:
        /* <DEDUP_REMOVED lines=29> */
[----:B0-----:R-:W-:Y:S01]  /*47c0*/  FADD.FTZ R16, R15, R15 ;  /* 0x0000000f0f107221 */ /* 0x001fe20000010000 */
        /* <DEDUP_REMOVED lines=14> */
[----:B------:R-:W-:Y:S01]  /*48b0*/  PLOP3.LUT P0, PT, PT, PT, UP0, 0x80, 0x8 ;  /* 0x000000000008781c */ /* 0x000fe20003f0f008 */
[----:B------:R-:W-:Y:S01]  /*48c0*/  FADD.FTZ R6, R5, R5 ;  /* 0x0000000505067221 */ /* 0x000fe20000010000 */
[----:B------:R-:W-:Y:S01]  /*48d0*/  LOP3.LUT R80, R80, 0xfbffffff, RZ, 0xc0, !PT ;  /* 0xfbffffff50507812 */ /* 0x000fe200078ec0ff */
[----:B------:R-:W-:Y:S01]  /*48e0*/  FADD.FTZ R5, R4, R4 ;  /* 0x0000000404057221 */ /* 0x000fe20000010000 */
[----:B------:R-:W-:Y:S01]  /*48f0*/  FADD.FTZ R4, R3, R3 ;  /* 0x0000000303047221 */ /* 0x000fe20000010000 */
[----:B------:R-:W-:Y:S01]  /*4900*/  HFMA2 R31, -RZ, RZ, 0, 0 ;  /* 0x00000000ff1f7431 */ /* 0x000fe200000001ff */
[----:B-1----:R-:W-:Y:S01]  /*4910*/  UIMAD.WIDE.U32 UR10, UR30, UR28, URZ ;  /* 0x0000001c1e0a72a5 */ /* 0x002fe2000f8e00ff */
[----:B------:R-:W-:Y:S01]  /*4920*/  ISETP.EQ.AND P0, PT, R0, RZ, P0 ;  /* 0x000000ff0000720c */ /* 0x000fe20000702270 */
[----:B------:R-:W-:Y:S01]  /*4930*/  FADD.FTZ R3, R2, R2 ;  /* 0x0000000202037221 */ /* 0x000fe20000010000 */
[----:B------:R-:W-:Y:S01]  /*4940*/  FADD.FTZ R2, R61, R61 ;  /* 0x0000003d3d027221 */ /* 0x000fe20000010000 */
[----:B------:R-:W-:Y:S01]  /*4950*/  FADD.FTZ R0, R60, R60 ;  /* 0x0000003c3c007221 */ /* 0x000fe20000010000 */
[----:B------:R-:W-:Y:S01]  /*4960*/  @P1 LOP3.LUT R80, R80, 0x4000000, RZ, 0xfc, !PT ;  /* 0x0400000050501812 */ /* 0x000fe200078efcff */
        /* <DEDUP_REMOVED lines=12> */
.L_x_2782:
[----:B0-----:R-:W-:Y:S02]  /*4a30*/  SHF.L.U32 R71, R189, 0x5, RZ ;  /* 0x00000005bd477819 */ /* 0x001fe400000006ff */
[----:B------:R-:W-:Y:S02]  /*4a40*/  CS2R R106, SRZ ;  /* 0x00000000006a7805 */ /* 0x000fe4000001ff00 */
[----:B0-----:R-:W-:Y:S02]  /*4a50*/  MOV R65, UR42 ;  /* 0x0000002a00417c02 */ /* 0x001fe40008000f00 */
[----:B------:R-:W-:Y:S02]  /*4a60*/  CS2R R104, SRZ ;  /* 0x0000000000687805 */ /* 0x000fe4000001ff00 */
[----:B------:R-:W-:Y:S02]  /*4a70*/  LOP3.LUT R70, R177, 0x7c00, R71, 0xf8, !PT ;  /* 0x00007c00b1467812 */ /* 0x000fe400078ef847 */
[----:B------:R-:W-:-:S02]  /*4a80*/  CS2R R102, SRZ ;  /* 0x0000000000667805 */ /* 0x000fc4000001ff00 */
[----:B------:R-:W-:Y:S02]  /*4a90*/  MOV R60, R240 ;  /* 0x000000f0003c7202 */ /* 0x000fe40000000f00 */
[----:B------:R-:W-:Y:S02]  /*4aa0*/  CS2R R94, SRZ ;  /* 0x00000000005e7805 */ /* 0x000fe4000001ff00 */
[----:B------:R-:W-:Y:S02]  /*4ab0*/  MOV R61, RZ ;  /* 0x000000ff003d7202 */ /* 0x000fe40000000f00 */
[----:B------:R-:W-:Y:S02]  /*4ac0*/  CS2R R100, SRZ ;  /* 0x0000000000647805 */ /* 0x000fe4000001ff00 */
[----:B------:R-:W-:Y:S02]  /*4ad0*/  LOP3.LUT R156, R70, 0x20, RZ, 0xfc, !PT ;  /* 0x00000020469c7812 */ /* 0x000fe400078efcff */
[----:B------:R-:W-:-:S02]  /*4ae0*/  CS2R R98, SRZ ;  /* 0x0000000000627805 */ /* 0x000fc4000001ff00 */
[----:B------:R-:W-:Y:S01]  /*4af0*/  MOV R63, UR43 ;  /* 0x0000002b003f7c02 */ /* 0x000fe20008000f00 */
[----:B------:R-:W-:Y:S01]  /*4b00*/  IMAD.WIDE.U32 R64, R65, UR8, R60 ;  /* 0x0000000841407c25 */ /* 0x000fe2000f8e003c */
[----:B------:R-:W-:Y:S02]  /*4b10*/  P2R R108, PR, RZ, 0x1 ;  /* 0x00000001ff6c7803 */ /* 0x000fe40000000000 */
[----:B------:R-:W-:Y:S02]  /*4b20*/  CS2R R92, SRZ ;  /* 0x00000000005c7805 */ /* 0x000fe4000001ff00 */
[----:B------:R-:W-:Y:S01]  /*4b30*/  ISETP.GE.AND P0, PT, R156, UR31, PT ;  /* 0x0000001f9c007c0c */ /* 0x000fe2000bf06270 */
[----:B------:R-:W-:Y:S01]  /*4b40*/  IMAD R63, R63, UR8, R65 ;  /* 0x000000083f3f7c24 */ /* 0x000fe2000f8e0241 */
[----:B------:R-:W-:Y:S02]  /*4b50*/  LEA R62, P2, R64, UR22, 0x2 ;  /* 0x00000016403e7c11 */ /* 0x000fe4000f8410ff */
[----:B------:R-:W-:-:S02]  /*4b60*/  CS2R R90, SRZ ;  /* 0x00000000005a7805 */ /* 0x000fc4000001ff00 */
        /* <DEDUP_REMOVED lines=20> */
[----:B------:R-:W-:-:S02]  /*4cb0*/  LOP3.LUT R140, R70, 0x140, RZ, 0xfc, !PT ;  /* 0x00000140468c7812 */ /* 0x000fc400078efcff */
[----:B------:R-:W-:Y:S01]  /*4cc0*/  LOP3.LUT R139, R70, 0x160, RZ, 0xfc, !PT ;  /* 0x00000160468b7812 */ /* 0x000fe200078efcff */
[----:B--2---:R-:W2:Y:S01]  /*4cd0*/  @!P0 LDG.E R66, desc[UR26][R62.64+0x300] ;  /* 0x0003001a3e428981 */ /* 0x004ea2000c1e1900 */
[----:B------:R-:W-:Y:S02]  /*4ce0*/  ISETP.GE.AND P0, PT, R164, UR31, PT ;  /* 0x0000001fa4007c0c */ /* 0x000fe4000bf06270 */
[C---:B------:R-:W-:Y:S02]  /*4cf0*/  LOP3.LUT R138, R70.reuse, 0x180, RZ, 0xfc, !PT ;  /* 0x00000180468a7812 */ /* 0x040fe400078efcff */
        /* <DEDUP_REMOVED lines=356> */
[C---:B------:R-:W-:Y:S01]  /*6340*/  FMUL.FTZ R60, R61.reuse, R41 ;  /* 0x000000293d3c7220 */ /* 0x040fe20000410000 */
[C---:B------:R-:W-:Y:S01]  /*6350*/  FMUL.FTZ R62, R61.reuse, R40 ;  /* 0x000000283d3e7220 */ /* 0x040fe20000410000 */
        /* <DEDUP_REMOVED lines=9> */
[C---:B------:R-:W-:Y:S01]  /*63f0*/  FMUL.FTZ R90, R61.reuse, R37 ;  /* 0x000000253d5a7220 */ /* 0x040fe20000410000 */
[C---:B------:R-:W-:Y:S01]  /*6400*/  FMUL.FTZ R94, R61.reuse, R35 ;  /* 0x000000233d5e7220 */ /* 0x040fe20000410000 */
[C---:B------:R-:W-:Y:S01]  /*6410*/  FMUL.FTZ R96, R61.reuse, R34 ;  /* 0x000000223d607220 */ /* 0x040fe20000410000 */
[C---:B------:R-:W-:Y:S01]  /*6420*/  FMUL.FTZ R98, R61.reuse, R33 ;  /* 0x000000213d627220 */ /* 0x040fe20000410000 */
[----:B------:R-:W-:-:S03]  /*6430*/  FMUL.FTZ R100, R61, R32 ;  /* 0x000000203d647220 */ /* 0x000fc60000410000 */
[----:B------:R-:W-:Y:S01]  /*6440*/  MUFU.SIN R121, R84 ;  /* 0x0000005400797308 */ /* 0x000fe20000000400 */
[----:B------:R-:W-:Y:S01]  /*6450*/  FMUL.FTZ R112, R61, R29 ;  /* 0x0000001d3d707220 */ /* 0x000fe20000410000 */
[----:B------:R-:W-:Y:S01]  /*6460*/  ISETP.NE.AND P0, PT, R108, RZ, PT ;  /* 0x000000ff6c00720c */ /* 0x000fe20003f05270 */
[----:B0-----:R-:W-:-:S05]  /*6470*/  FMUL.FTZ R81, R60, R81 ;  /* 0x000000513c517220 */ /* 0x001fca0000410000 */
[----:B------:R0:W-:Y:S01]  /*6480*/  MUFU.COS R125, R84 ;  /* 0x00000054007d7308 */ /* 0x0001e20000000000 */
[----:B--2---:R-:W-:Y:S01]  /*6490*/  FMUL.FTZ R82, R60, R83 ;  /* 0x000000533c527220 */ /* 0x004fe20000410000 */
[C---:B------:R-:W-:Y:S01]  /*64a0*/  FMUL.FTZ R108, R61.reuse, R30 ;  /* 0x0000001e3d6c7220 */ /* 0x040fe20000410000 */
[C---:B------:R-:W-:Y:S01]  /*64b0*/  FMUL.FTZ R60, R61.reuse, R28 ;  /* 0x0000001c3d3c7220 */ /* 0x040fe20000410000 */
        /* <DEDUP_REMOVED lines=106> */
[C---:B--2---:R-:W-:Y:S01]  /*6b60*/  FMUL.FTZ R65, R61.reuse, R24 ;  /* 0x000000183d417220 */ /* 0x044fe20000410000 */
        /* <DEDUP_REMOVED lines=110> */
.L_x_2688:
[----:B------:R-:W-:-:S06]  /*7250*/  LEA R106, R189, UR28, 0x3 ;  /* 0x0000001cbd6a7c11 */ /* 0x000fcc000f8e18ff */
[----:B------:R-:W0:Y:S02]  /*7260*/  LDS.64 R106, [R106+0x12c88] ;  /* 0x012c88006a6a7984 */ /* 0x000e240000000a00 */
.L_x_2689:
[----:B------:R-:W-:Y:S05]  /*7270*/  BSYNC.RECONVERGENT B0 ;  /* 0x0000000000007941 */ /* 0x000fea0003800200 */
.L_x_2687:
[----:B------:R-:W2:Y:S01]  /*7280*/  @P0 LDC R64, c[0x0][0x38c] ;  /* 0x0000e300ff400b82 */ /* 0x000ea20000000800 */
[----:B------:R-:W-:Y:S01]  /*7290*/  MOV R61, UR19 ;  /* 0x00000013003d7c02 */ /* 0x000fe20008000f00 */
[-C--:B------:R-:W-:Y:S01]  /*72a0*/  FMUL.FTZ R220, R109, R42.reuse ;  /* 0x0000002a6ddc7220 */ /* 0x080fe20000410000 */
        /* <DEDUP_REMOVED lines=22> */
[-C--:B------:R-:W-:Y:S01]  /*7410*/  FMUL.FTZ R217, R113, R40.reuse ;  /* 0x0000002871d97220 */ /* 0x080fe20000410000 */
        /* <DEDUP_REMOVED lines=18> */
[C---:B------:R-:W-:Y:S01]  /*7540*/  FMUL.FTZ R66, R86.reuse, R65 ;  /* 0x0000004156427220 */ /* 0x040fe20000410000 */
        /* <DEDUP_REMOVED lines=9> */
[----:B------:R-:W-:Y:S01]  /*75e0*/  FMUL.FTZ R65, R88, R66 ;  /* 0x0000004258417220 */ /* 0x000fe20000410000 */
[----:B------:R-:W-:Y:S01]  /*75f0*/  FFMA.FTZ R71, R85, R71, -R64 ;  /* 0x0000004755477223 */ /* 0x000fe20000010840 */
[-C--:B------:R-:W-:Y:S01]  /*7600*/  FMUL.FTZ R207, R126, R35.reuse ;  /* 0x000000237ecf7220 */ /* 0x080fe20000410000 */
[CC--:B------:R-:W-:Y:S01]  /*7610*/  FMUL.FTZ R64, R88.reuse, R68.reuse ;  /* 0x0000004458407220 */ /* 0x0c0fe20000410000 */
[----:B------:R-:W-:Y:S01]  /*7620*/  FFMA.FTZ R65, R87, R68, R65 ;  /* 0x0000004457417223 */ /* 0x000fe20000010041 */
[----:B------:R-:W-:Y:S01]  /*7630*/  FFMA.FTZ R71, R55, R214, R71 ;  /* 0x000000d637477223 */ /* 0x000fe20000010047 */
[----:B------:R-:W-:Y:S01]  /*7640*/  FMUL.FTZ R206, R125, R35 ;  /* 0x000000237dce7220 */ /* 0x000fe20000410000 */
[----:B------:R-:W-:Y:S01]  /*7650*/  FFMA.FTZ R64, R87, R66, -R64 ;  /* 0x0000004257407223 */ /* 0x000fe20000010840 */
[----:B------:R-:W-:Y:S01]  /*7660*/  FMUL.FTZ R66, R88, R70 ;  /* 0x0000004658427220 */ /* 0x000fe20000410000 */
[-C--:B------:R-:W-:Y:S01]  /*7670*/  FMUL.FTZ R205, R127, R34.reuse ;  /* 0x000000227fcd7220 */ /* 0x080fe20000410000 */
        /* <DEDUP_REMOVED lines=244> */
.L_x_2809:
        /* <DEDUP_REMOVED lines=13> */
.L_x_2812:
[----:B------:R-:W-:-:S03]  /*8690*/  UMOV UR32, 0xffffffff ;  /* 0xffffffff00207882 */ /* 0x000fc60000000000 */
[----:B------:R-:W-:Y:S05]  /*86a0*/  BRA.DIV UR32, `(.L_x_2693) ;  /* 0x0000008e205c7947 */ /* 0x000fea000b800000 */
.L_x_2815:
[----:B------:R-:W-:-:S03]  /*86b0*/  UMOV UR32, 0xffffffff ;  /* 0xffffffff00207882 */ /* 0x000fc60000000000 */
[----:B------:R-:W-:Y:S05]  /*86c0*/  BRA.DIV UR32, `(.L_x_2694) ;  /* 0x0000008e207c7947 */ /* 0x000fea000b800000 */
.L_x_2818:
[----:B------:R-:W-:-:S03]  /*86d0*/  UMOV UR32, 0xffffffff ;  /* 0xffffffff00207882 */ /* 0x000fc60000000000 */
[----:B------:R-:W-:Y:S05]  /*86e0*/  BRA.DIV UR32, `(.L_x_2695) ;  /* 0x0000008e209c7947 */ /* 0x000fea000b800000 */
.L_x_2821:
        /* <DEDUP_REMOVED lines=10> */
.L_x_2831:
        /* <DEDUP_REMOVED lines=45> */
.L_x_2690:
        /* <DEDUP_REMOVED lines=307> */
.L_x_2836:
        /* <DEDUP_REMOVED lines=14> */
.L_x_2700:
[----:B------:R-:W-:Y:S05]  /*9e70*/  BSYNC.RECONVERGENT B0 ;  /* 0x0000000000007941 */ /* 0x000fea0003800200 */
.L_x_2699:
[----:B------:R-:W-:Y:S01]  /*9e80*/  UMOV UR32, 0xffffffff ;  /* 0xffffffff00207882 */ /* 0x000fe20000000000 */
[----:B------:R-:W-:Y:S02]  /*9e90*/  ISETP.GT.U32.AND P2, PT, R177, 0x1d, PT ;  /* 0x0000001db100780c */ /* 0x000fe40003f44070 */
[----:B------:R-:W-:Y:S11]  /*9ea0*/  BRA.DIV UR32, `(.L_x_2701) ;  /* 0x0000007e20007947 */ /* 0x000ff6000b800000 */
[----:B-1----:R1:W0:Y:S04]  /*9eb0*/  SHFL.DOWN PT, R77, R245, 0x2, 0x1f ;  /* 0x08401f00f54d7f89 */ /* 0x00222800000e0000 */
[----:B--2---:R1:W2:Y:S04]  /*9ec0*/  SHFL.DOWN PT, R78, R246, 0x2, 0x1f ;  /* 0x08401f00f64e7f89 */ /* 0x0042a800000e0000 */
[----:B---3--:R1:W3:Y:S04]  /*9ed0*/  SHFL.DOWN PT, R123, R247, 0x2, 0x1f ;  /* 0x08401f00f77b7f89 */ /* 0x0082e800000e0000 */
[----:B------:R1:W0:Y:S02]  /*9ee0*/  SHFL.DOWN PT, R79, R248, 0x2, 0x1f ;  /* 0x08401f00f84f7f89 */ /* 0x00022400000e0000 */
.L_x_2842:
        /* <DEDUP_REMOVED lines=14> */
.L_x_2703:
[----:B------:R-:W-:Y:S05]  /*9fd0*/  BSYNC.RECONVERGENT B0 ;  /* 0x0000000000007941 */ /* 0x000fea0003800200 */
.L_x_2702:
[----:B------:R-:W-:Y:S01]  /*9fe0*/  UMOV UR32, 0xffffffff ;  /* 0xffffffff00207882 */ /* 0x000fe20000000000 */
[----:B------:R-:W-:Y:S02]  /*9ff0*/  ISETP.GT.U32.AND P2, PT, R177, 0x1b, PT ;  /* 0x0000001bb100780c */ /* 0x000fe40003f44070 */
[----:B------:R-:W-:Y:S11]  /*a000*/  BRA.DIV UR32, `(.L_x_2704) ;  /* 0x0000007e201c7947 */ /* 0x000ff6000b800000 */
[----:B0-----:R0:W0:Y:S04]  /*a010*/  SHFL.DOWN PT, R77, R245, 0x4, 0x1f ;  /* 0x08801f00f54d7f89 */ /* 0x00102800000e0000 */
[----:B--2---:R2:W0:Y:S04]  /*a020*/  SHFL.DOWN PT, R78, R246, 0x4, 0x1f ;  /* 0x08801f00f64e7f89 */ /* 0x00442800000e0000 */
[----:B---3--:R2:W3:Y:S04]  /*a030*/  SHFL.DOWN PT, R123, R247, 0x4, 0x1f ;  /* 0x08801f00f77b7f89 */ /* 0x0084e800000e0000 */
[----:B------:R2:W0:Y:S02]  /*a040*/  SHFL.DOWN PT, R79, R248, 0x4, 0x1f ;  /* 0x08801f00f84f7f89 */ /* 0x00042400000e0000 */
.L_x_2848:
        /* <DEDUP_REMOVED lines=14> */
.L_x_2706:
[----:B------:R-:W-:Y:S05]  /*a130*/  BSYNC.RECONVERGENT B0 ;  /* 0x0000000000007941 */ /* 0x000fea0003800200 */
.L_x_2705:
[----:B------:R-:W-:Y:S01]  /*a140*/  UMOV UR32, 0xffffffff ;  /* 0xffffffff00207882 */ /* 0x000fe20000000000 */
[----:B------:R-:W-:Y:S02]  /*a150*/  ISETP.GT.U32.AND P2, PT, R177, 0x17, PT ;  /* 0x00000017b100780c */ /* 0x000fe40003f44070 */
[----:B------:R-:W-:Y:S11]  /*a160*/  BRA.DIV UR32, `(.L_x_2707) ;  /* 0x0000007e20387947 */ /* 0x000ff6000b800000 */
[----:B0-----:R0:W0:Y:S04]  /*a170*/  SHFL.DOWN PT, R77, R245, 0x8, 0x1f ;  /* 0x09001f00f54d7f89 */ /* 0x00102800000e0000 */
[----:B------:R0:W0:Y:S04]  /*a180*/  SHFL.DOWN PT, R78, R246, 0x8, 0x1f ;  /* 0x09001f00f64e7f89 */ /* 0x00002800000e0000 */
[----:B---3--:R3:W0:Y:S04]  /*a190*/  SHFL.DOWN PT, R123, R247, 0x8, 0x1f ;  /* 0x09001f00f77b7f89 */ /* 0x00862800000e0000 */
[----:B------:R3:W0:Y:S02]  /*a1a0*/  SHFL.DOWN PT, R79, R248, 0x8, 0x1f ;  /* 0x09001f00f84f7f89 */ /* 0x00062400000e0000 */
.L_x_2854:
        /* <DEDUP_REMOVED lines=14> */
.L_x_2709:
[----:B------:R-:W-:Y:S05]  /*a290*/  BSYNC.RECONVERGENT B0 ;  /* 0x0000000000007941 */ /* 0x000fea0003800200 */
.L_x_2708:
[----:B------:R-:W-:Y:S01]  /*a2a0*/  UMOV UR32, 0xffffffff ;  /* 0xffffffff00207882 */ /* 0x000fe20000000000 */
[----:B------:R-:W-:Y:S02]  /*a2b0*/  ISETP.GT.U32.AND P2, PT, R177, 0xf, PT ;  /* 0x0000000fb100780c */ /* 0x000fe40003f44070 */
[----:B------:R-:W-:Y:S11]  /*a2c0*/  BRA.DIV UR32, `(.L_x_2710) ;  /* 0x0000007e20547947 */ /* 0x000ff6000b800000 */
[----:B0-----:R0:W0:Y:S04]  /*a2d0*/  SHFL.DOWN PT, R77, R245, 0x10, 0x1f ;  /* 0x0a001f00f54d7f89 */ /* 0x00102800000e0000 */
[----:B------:R0:W0:Y:S04]  /*a2e0*/  SHFL.DOWN PT, R78, R246, 0x10, 0x1f ;  /* 0x0a001f00f64e7f89 */ /* 0x00002800000e0000 */
[----:B------:R0:W0:Y:S04]  /*a2f0*/  SHFL.DOWN PT, R123, R247, 0x10, 0x1f ;  /* 0x0a001f00f77b7f89 */ /* 0x00002800000e0000 */
[----:B------:R0:W0:Y:S02]  /*a300*/  SHFL.DOWN PT, R79, R248, 0x10, 0x1f ;  /* 0x0a001f00f84f7f89 */ /* 0x00002400000e0000 */
.L_x_2860:
        /* <DEDUP_REMOVED lines=14> */
.L_x_2712:
[----:B------:R-:W-:Y:S05]  /*a3f0*/  BSYNC.RECONVERGENT B0 ;  /* 0x0000000000007941 */ /* 0x000fea0003800200 */
.L_x_2711:
        /* <DEDUP_REMOVED lines=25> */
.L_x_2874:
        /* <DEDUP_REMOVED lines=13> */
.L_x_2715:
[----:B------:R-:W-:Y:S05]  /*a660*/  BSYNC.RECONVERGENT B0 ;  /* 0x0000000000007941 */ /* 0x000fea0003800200 */
.L_x_2714:
        /* <DEDUP_REMOVED lines=38> */
.L_x_2697:
[----:B------:R-:W-:Y:S05]  /*a8d0*/  WARPSYNC.ALL ;  /* 0x0000000000007948 */ /* 0x000fea0003800000 */
[----:B------:R-:W-:Y:S01]  /*a8e0*/  ISETP.NE.AND P1, PT, R189, RZ, PT ;  /* 0x000000ffbd00720c */ /* 0x000fe20003f25270 */
[----:B------:R-:W-:Y:S01]  /*a8f0*/  BAR.SYNC.DEFER_BLOCKING 0x0 ;  /* 0x0000000000007b1d */ /* 0x000fe20000010000 */
[----:B0-----:R-:W-:Y:S02]  /*a900*/  SHF.R.U32.HI R68, RZ, 0x2, R189 ;  /* 0x00000002ff447819 */ /* 0x001fe400000116bd */
[----:B------:R-:W-:Y:S02]  /*a910*/  MOV R67, UR34 ;  /* 0x0000002200437c02 */ /* 0x000fe40008000f00 */
[----:B------:R-:W-:-:S07]  /*a920*/  IADD3 R60, PT, PT, R68, R189, RZ ;  /* 0x000000bd443c7210 */ /* 0x000fce0007ffe0ff */
[----:B------:R-:W-:Y:S01]  /*a930*/  VOTEU.ALL UP0, P1 ;  /* 0x0000000000ff7886 */ /* 0x000fe20000800000 */
[----:B------:R-:W-:Y:S01]  /*a940*/  IADD3 R221, PT, PT, R189, 0x200, RZ ;  /* 0x00000200bddd7810 */ /* 0x000fe20007ffe0ff */
[----:B------:R-:W-:Y:S01]  /*a950*/  BSSY.RECONVERGENT B0, `(.L_x_2716) ;  /* 0x00002b9000007945 */ /* 0x000fe20003800200 */
[----:B------:R-:W-:Y:S02]  /*a960*/  LEA R60, R60, UR28, 0x4 ;  /* 0x0000001c3c3c7c11 */ /* 0x000fe4000f8e20ff */
[----:B------:R-:W-:-:S04]  /*a970*/  @!UP0 ULEA UR32, UR8, UR28, 0x4 ;  /* 0x0000001c08208291 */ /* 0x000fc8000f8e20ff */
[----:B------:R-:W0:Y:S05]  /*a980*/  LDS.64 R60, [R60+0x11288] ;  /* 0x011288003c3c7984 */ /* 0x000e2a0000000a00 */
[----:B------:R1:W-:Y:S01]  /*a990*/  @!P1 STS.128 [UR32+0x13080], R72 ;  /* 0x01308048ff009988 */ /* 0x0003e20008000c20 */
[----:B------:R-:W-:-:S04]  /*a9a0*/  ULEA UR32, UR19, 0xfffff000, 0xc ;  /* 0xfffff00013207891 */ /* 0x000fc8000f8e60ff */
[----:B------:R-:W-:Y:S02]  /*a9b0*/  USHF.R.S32.HI UR49, URZ, 0x1f, UR32 ;  /* 0x0000001fff317899 */ /* 0x000fe40008011420 */
[----:B------:R-:W-:Y:S01]  /*a9c0*/  LOP3.LUT R64, R189, UR32, RZ, 0xfc, !PT ;  /* 0x00000020bd407c12 */ /* 0x000fe2000f8efcff */
[----:B------:R-:W-:-:S03]  /*a9d0*/  UMOV UR32, UR30 ;  /* 0x0000001e00207c82 */ /* 0x000fc60008000000 */
[----:B------:R-:W-:Y:S01]  /*a9e0*/  MOV R65, UR49 ;  /* 0x0000003100417c02 */ /* 0x000fe20008000f00 */
[----:B------:R-:W-:Y:S01]  /*a9f0*/  UIADD3 UR49, UPT, UPT, UR28, 0x8400, URZ ;  /* 0x000084001c317890 */ /* 0x000fe2000fffe0ff */
[----:B-1----:R-:W-:Y:S02]  /*aa00*/  HFMA2 R74, -RZ, RZ, 0, 7.8678131103515625e-06 ;  /* 0x00000084ff4a7431 */ /* 0x002fe400000001ff */
[----:B------:R-:W-:Y:S01]  /*aa10*/  FMUL.FTZ R73, R44, R24 ;  /* 0x000000182c497220 */ /* 0x000fe20000410000 */
[-C--:B0-----:R-:W-:Y:S01]  /*aa20*/  FMUL.FTZ R63, R61, R107.reuse ;  /* 0x0000006b3d3f7220 */ /* 0x081fe20000410000 */
[----:B------:R-:W-:-:S03]  /*aa30*/  FMUL.FTZ R62, R60, R107 ;  /* 0x0000006b3c3e7220 */ /* 0x000fc60000410000 */
[-C--:B------:R-:W-:Y:S01]  /*aa40*/  FFMA.FTZ R66, R60, R106.reuse, R63 ;  /* 0x0000006a3c427223 */ /* 0x080fe2000001003f */
[----:B------:R-:W-:Y:S01]  /*aa50*/  MOV R63, UR36 ;  /* 0x00000024003f7c02 */ /* 0x000fe20008000f00 */
[----:B------:R-:W-:Y:S01]  /*aa60*/  FFMA.FTZ R71, R61, R106, -R62 ;  /* 0x0000006a3d477223 */ /* 0x000fe2000001083e */
[----:B------:R-:W-:Y:S01]  /*aa70*/  MOV R61, UR37 ;  /* 0x00000025003d7c02 */ /* 0x000fe20008000f00 */
[----:B------:R-:W-:Y:S01]  /*aa80*/  FADD.FTZ R179, R179, R66 ;  /* 0x00000042b3b37221 */ /* 0x000fe20000010000 */
[----:B------:R-:W-:-:S04]  /*aa90*/  IMAD.WIDE.U32 R66, R67, UR8, R64 ;  /* 0x0000000843427c25 */ /* 0x000fc8000f8e0040 */
[----:B------:R-:W-:Y:S01]  /*aaa0*/  FADD.FTZ R71, R180, R71 ;  /* 0x00000047b4477221 */ /* 0x000fe20000010000 */
[----:B------:R-:W-:Y:S01]  /*aab0*/  FMUL.FTZ R180, R3, -R195 ;  /* 0x800000c303b47220 */ /* 0x000fe20000410000 */
[----:B------:R-:W-:-:S04]  /*aac0*/  IMAD.WIDE.U32 R62, R63, UR8, R64 ;  /* 0x000000083f3e7c25 */ /* 0x000fc8000f8e0040 */
[-C--:B------:R-:W-:Y:S01]  /*aad0*/  FMUL.FTZ R70, R142, R71.reuse ;  /* 0x000000478e467220 */ /* 0x080fe20000410000 */
[C---:B------:R-:W-:Y:S01]  /*aae0*/  FMUL.FTZ R72, R146.reuse, R71 ;  /* 0x0000004792487220 */ /* 0x040fe20000410000 */
[-C--:B------:R-:W-:Y:S01]  /*aaf0*/  FMUL.FTZ R146, R146, R179.reuse ;  /* 0x000000b392927220 */ /* 0x080fe20000410000 */
[----:B------:R-:W-:Y:S01]  /*ab00*/  IMAD R61, R61, UR8, R63 ;  /* 0x000000083d3d7c24 */ /* 0x000fe2000f8e023f */
[----:B------:R-:W-:Y:S01]  /*ab10*/  MOV R63, UR35 ;  /* 0x00000023003f7c02 */ /* 0x000fe20008000f00 */
[C---:B------:R-:W-:Y:S01]  /*ab20*/  FFMA.FTZ R72, R145.reuse, R179, R72 ;  /* 0x000000b391487223 */ /* 0x040fe20000010048 */
[C---:B------:R-:W-:Y:S01]  /*ab30*/  LEA R60, P2, R62.reuse, UR15, 0x2 ;  /* 0x0000000f3e3c7c11 */ /* 0x040fe2000f8410ff */
[----:B------:R-:W-:Y:S01]  /*ab40*/  FFMA.FTZ R69, R145, R71, -R146 ;  /* 0x0000004791457223 */ /* 0x000fe20000010892 */
[----:B------:R-:W-:Y:S01]  /*ab50*/  LOP3.LUT R146, R189, 0xc00, RZ, 0xfc, !PT ;  /* 0x00000c00bd927812 */ /* 0x000fe200078efcff */
[----:B------:R-:W-:Y:S01]  /*ab60*/  IMAD R63, R63, UR8, R67 ;  /* 0x000000083f3f7c24 */ /* 0x000fe2000f8e0243 */
[----:B------:R-:W-:Y:S01]  /*ab70*/  LEA.HI.X R61, R62, UR16, R61, 0x2, P2 ;  /* 0x000000103e3d7c11 */ /* 0x000fe200090f143d */
[----:B------:R-:W-:Y:S01]  /*ab80*/  FADD.FTZ R69, R176, R69 ;  /* 0x00000045b0457221 */ /* 0x000fe20000010000 */
[----:B------:R-:W-:Y:S01]  /*ab90*/  LEA R62, P2, R66, UR17, 0x2 ;  /* 0x00000011423e7c11 */ /* 0x000fe2000f8410ff */
[----:B------:R-:W-:Y:S01]  /*aba0*/  FADD.FTZ R175, R175, R72 ;  /* 0x00000048afaf7221 */ /* 0x000fe20000010000 */
[----:B------:R-:W-:Y:S01]  /*abb0*/  FMUL.FTZ R176, R12, R213 ;  /* 0x000000d50cb07220 */ /* 0x000fe20000410000 */
[----:B------:R-:W-:Y:S01]  /*abc0*/  FMUL.FTZ R72, R144, R69 ;  /* 0x0000004590487220 */ /* 0x000fe20000410000 */
[----:B------:R-:W-:Y:S01]  /*abd0*/  LEA.HI.X R63, R66, UR18, R63, 0x2, P2 ;  /* 0x00000012423f7c11 */ /* 0x000fe200090f143f */
[----:B------:R-:W-:Y:S01]  /*abe0*/  FMUL.FTZ R66, R43, R20 ;  /* 0x000000142b427220 */ /* 0x000fe20000410000 */
[-C--:B------:R-:W-:Y:S01]  /*abf0*/  FMUL.FTZ R144, R144, R175.reuse ;  /* 0x000000af90907220 */ /* 0x080fe20000410000 */
[----:B------:R-:W-:Y:S01]  /*ac00*/  FFMA.FTZ R76, R143, R175, R72 ;  /* 0x000000af8f4c7223 */ /* 0x000fe20000010048 */
[----:B------:R-:W-:Y:S01]  /*ac10*/  FMUL.FTZ R72, R140, R69 ;  /* 0x000000458c487220 */ /* 0x000fe20000410000 */
[-C--:B------:R-:W-:Y:S01]  /*ac20*/  FFMA.FTZ R142, R142, -R66.reuse, R191 ;  /* 0x800000428e8e7223 */ /* 0x080fe200000100bf */
[C---:B------:R-:W-:Y:S01]  /*ac30*/  FFMA.FTZ R66, -R141.reuse, R66, R190 ;  /* 0x000000428d427223 */ /* 0x040fe200000101be */
[----:B------:R-:W-:Y:S01]  /*ac40*/  FFMA.FTZ R141, R141, R179, R70 ;  /* 0x000000b38d8d7223 */ /* 0x000fe20000010046 */
[----:B------:R-:W-:Y:S01]  /*ac50*/  FMUL.FTZ R70, R179, UR33 ;  /* 0x00000021b3467c20 */ /* 0x000fe20008410000 */
[-C--:B------:R-:W-:Y:S01]  /*ac60*/  FFMA.FTZ R140, R140, -R73.reuse, R193 ;  /* 0x800000498c8c7223 */ /* 0x080fe200000100c1 */
[----:B------:R-:W-:Y:S01]  /*ac70*/  FADD.FTZ R173, R173, R76 ;  /* 0x0000004cadad7221 */ /* 0x000fe20000010000 */
[----:B------:R-:W-:Y:S01]  /*ac80*/  FFMA.FTZ R73, -R139, R73, R192 ;  /* 0x000000498b497223 */ /* 0x000fe200000101c0 */
[C---:B------:R-:W-:Y:S01]  /*ac90*/  FFMA.FTZ R67, R71.reuse, UR46, -R70 ;  /* 0x0000002e47437c23 */ /* 0x040fe20008010846 */
[C---:B------:R-:W-:Y:S01]  /*aca0*/  FMUL.FTZ R70, R71.reuse, UR33 ;  /* 0x0000002147467c20 */ /* 0x040fe20008410000 */
[-C--:B------:R-:W-:Y:S01]  /*acb0*/  FMUL.FTZ R71, R71, R20.reuse ;  /* 0x0000001447477220 */ /* 0x080fe20000410000 */
[----:B------:R-:W-:Y:S01]  /*acc0*/  FFMA.FTZ R72, R139, R175, R72 ;  /* 0x000000af8b487223 */ /* 0x000fe20000010048 */
[----:B------:R-:W-:Y:S01]  /*acd0*/  FMUL.FTZ R67, R142, R67 ;  /* 0x000000438e437220 */ /* 0x000fe20000410000 */
[C---:B------:R-:W-:Y:S01]  /*ace0*/  FFMA.FTZ R65, R179.reuse, UR46, R70 ;  /* 0x0000002eb3417c23 */ /* 0x040fe20008010046 */
[----:B------:R-:W-:Y:S01]  /*acf0*/  FMUL.FTZ R179, R179, R20 ;  /* 0x00000014b3b37220 */ /* 0x000fe20000410000 */
[----:B------:R-:W-:Y:S01]  /*ad00*/  FMUL.FTZ R77, R69, R24 ;  /* 0x00000018454d7220 */ /* 0x000fe20000410000 */
[----:B------:R-:W-:Y:S01]  /*ad10*/  FMUL.FTZ R78, R43, R71 ;  /* 0x000000472b4e7220 */ /* 0x000fe20000410000 */
[----:B------:R-:W-:Y:S01]  /*ad20*/  FFMA.FTZ R70, R66, R65, R67 ;  /* 0x0000004142467223 */ /* 0x000fe20000010043 */
[----:B------:R-:W-:-:S02]  /*ad30*/  IMAD R67, R189, R74, UR28 ;  /* 0x0000001cbd437e24 */ /* 0x000fc4000f8e024a */
[----:B------:R-:W-:Y:S01]  /*ad40*/  FMUL.FTZ R74, R43, R179 ;  /* 0x000000b32b4a7220 */ /* 0x000fe20000410000 */
[C---:B------:R-:W-:Y:S01]  /*ad50*/  FMUL.FTZ R65, R142.reuse, R71 ;  /* 0x000000478e417220 */ /* 0x040fe20000410000 */
[----:B------:R-:W-:Y:S01]  /*ad60*/  FMUL.FTZ R142, R142, R179 ;  /* 0x000000b38e8e7220 */ /* 0x000fe20000410000 */
[----:B------:R-:W-:Y:S01]  /*ad70*/  FMUL.FTZ R106, R44, R77 ;  /* 0x0000004d2c6a7220 */ /* 0x000fe20000410000 */
[----:B------:R-:W-:Y:S01]  /*ad80*/  FFMA.FTZ R187, R72, R24, R187 ;  /* 0x0000001848bb7223 */ /* 0x000fe200000100bb */
[----:B------:R0:W-:Y:S01]  /*ad90*/  STS [R67+0x8478], R74 ;  /* 0x0084784a43007388 */ /* 0x0001e20000000800 */
[C---:B------:R-:W-:Y:S01]  /*ada0*/  FFMA.FTZ R65, R66.reuse, R179, R65 ;  /* 0x000000b342417223 */ /* 0x040fe20000010041 */
[----:B------:R-:W-:Y:S01]  /*adb0*/  FFMA.FTZ R66, R66, R71, -R142 ;  /* 0x0000004742427223 */ /* 0x000fe2000001088e */
[----:B------:R-:W-:Y:S01]  /*adc0*/  FFMA.FTZ R71, R143, R69, -R144 ;  /* 0x000000458f477223 */ /* 0x000fe20000010890 */
[----:B------:R-:W-:Y:S01]  /*add0*/  STS [R67+0x847c], R78 ;  /* 0x00847c4e43007388 */ /* 0x000fe20000000800 */
[----:B------:R-:W-:Y:S01]  /*ade0*/  FFMA.FTZ R186, R141, R20, R186 ;  /* 0x000000148dba7223 */ /* 0x000fe200000100ba */
[C---:B------:R-:W-:Y:S01]  /*adf0*/  IADD3 R142, PT, PT, R189.reuse, 0xb00, RZ ;  /* 0x00000b00bd8e7810 */ /* 0x040fe20007ffe0ff */
[----:B------:R-:W-:Y:S01]  /*ae00*/  FADD.FTZ R71, R174, R71 ;  /* 0x00000047ae477221 */ /* 0x000fe20000010000 */
[----:B------:R1:W-:Y:S01]  /*ae10*/  STS [R67+0x8474], R106 ;  /* 0x0084746a43007388 */ /* 0x0003e20000000800 */
[----:B------:R-:W-:Y:S01]  /*ae20*/  IADD3 R144, PT, PT, R189, 0xb80, RZ ;  /* 0x00000b80bd907810 */ /* 0x000fe20007ffe0ff */
[----:B0-----:R-:W-:Y:S01]  /*ae30*/  FFMA.FTZ R74, R43, R141, R70 ;  /* 0x0000008d2b4a7223 */ /* 0x001fe20000010046 */
[----:B------:R-:W-:Y:S01]  /*ae40*/  FMUL.FTZ R70, R175, UR33 ;  /* 0x00000021af467c20 */ /* 0x000fe20008410000 */
[----:B------:R-:W-:Y:S01]  /*ae50*/  FMUL.FTZ R174, R13, -R215 ;  /* 0x800000d70dae7220 */ /* 0x000fe20000410000 */
[----:B------:R-:W-:Y:S01]  /*ae60*/  FMUL.FTZ R192, R2, R192 ;  /* 0x000000c002c07220 */ /* 0x000fe20000410000 */
[----:B------:R-:W-:Y:S01]  /*ae70*/  FADD.FTZ R31, R74, R31 ;  /* 0x0000001f4a1f7221 */ /* 0x000fe20000010000 */
[C---:B------:R-:W-:Y:S01]  /*ae80*/  FFMA.FTZ R75, R69.reuse, UR46, -R70 ;  /* 0x0000002e454b7c23 */ /* 0x040fe20008010846 */
[----:B------:R-:W-:Y:S01]  /*ae90*/  FMUL.FTZ R70, R69, UR33 ;  /* 0x0000002145467c20 */ /* 0x000fe20008410000 */
[C---:B------:R-:W-:Y:S01]  /*aea0*/  FMUL.FTZ R74, R108.reuse, R71 ;  /* 0x000000476c4a7220 */ /* 0x040fe20000410000 */
[----:B------:R-:W-:Y:S01]  /*aeb0*/  FMUL.FTZ R108, R108, R173 ;  /* 0x000000ad6c6c7220 */ /* 0x000fe20000410000 */
[C---:B------:R-:W-:Y:S01]  /*aec0*/  FMUL.FTZ R76, R140.reuse, R75 ;  /* 0x0000004b8c4c7220 */ /* 0x040fe20000410000 */
[C---:B------:R-:W-:Y:S01]  /*aed0*/  FFMA.FTZ R70, R175.reuse, UR46, R70 ;  /* 0x0000002eaf467c23 */ /* 0x040fe20008010046 */
[----:B------:R-:W-:Y:S01]  /*aee0*/  FMUL.FTZ R175, R175, R24 ;  /* 0x00000018afaf7220 */ /* 0x000fe20000410000 */
[----:B-1----:R-:W-:Y:S01]  /*aef0*/  FMUL.FTZ R106, R71, R28 ;  /* 0x0000001c476a7220 */ /* 0x002fe20000410000 */
[----:B------:R-:W-:Y:S01]  /*af00*/  FFMA.FTZ R74, R105, R173, R74 ;  /* 0x000000ad694a7223 */ /* 0x000fe2000001004a */
[C---:B------:R-:W-:Y:S01]  /*af10*/  FFMA.FTZ R75, R73.reuse, R70, R76 ;  /* 0x00000046494b7223 */ /* 0x040fe2000001004c */
[C---:B------:R-:W-:Y:S01]  /*af20*/  FMUL.FTZ R70, R140.reuse, R77 ;  /* 0x0000004d8c467220 */ /* 0x040fe20000410000 */
[----:B------:R-:W-:Y:S01]  /*af30*/  FMUL.FTZ R140, R140, R175 ;  /* 0x000000af8c8c7220 */ /* 0x000fe20000410000 */
[----:B------:R-:W-:Y:S01]  /*af40*/  FMUL.FTZ R76, R138, R71 ;  /* 0x000000478a4c7220 */ /* 0x000fe20000410000 */
[CC--:B------:R-:W-:Y:S01]  /*af50*/  FMUL.FTZ R78, R44.reuse, R175.reuse ;  /* 0x000000af2c4e7220 */ /* 0x0c0fe20000410000 */
[C---:B------:R-:W-:Y:S01]  /*af60*/  FFMA.FTZ R69, R73.reuse, R175, R70 ;  /* 0x000000af49457223 */ /* 0x040fe20000010046 */
[----:B------:R-:W-:Y:S01]  /*af70*/  FFMA.FTZ R70, R73, R77, -R140 ;  /* 0x0000004d49467223 */ /* 0x000fe2000001088c */
[----:B------:R-:W-:Y:S01]  /*af80*/  FMUL.FTZ R73, R45, R28 ;  /* 0x0000001c2d497220 */ /* 0x000fe20000410000 */
[----:B------:R-:W-:Y:S01]  /*af90*/  FFMA.FTZ R140, R44, R72, R75 ;  /* 0x000000482c8c7223 */ /* 0x000fe2000001004b */
[----:B------:R-:W-:Y:S01]  /*afa0*/  FMUL.FTZ R72, R71, UR33 ;  /* 0x0000002147487c20 */ /* 0x000fe20008410000 */
[----:B------:R-:W-:Y:S01]  /*afb0*/  FFMA.FTZ R105, R105, R71, -R108 ;  /* 0x0000004769697223 */ /* 0x000fe2000001086c */
[-C--:B------:R-:W-:Y:S01]  /*afc0*/  FFMA.FTZ R138, R138, -R73.reuse, R195 ;  /* 0x800000498a8a7223 */ /* 0x080fe200000100c3 */
[C---:B------:R-:W-:Y:S01]  /*afd0*/  FFMA.FTZ R73, -R137.reuse, R73, R194 ;  /* 0x0000004989497223 */ /* 0x040fe200000101c2 */
[----:B------:R-:W-:Y:S01]  /*afe0*/  FFMA.FTZ R137, R137, R173, R76 ;  /* 0x000000ad89897223 */ /* 0x000fe2000001004c */
[----:B------:R-:W-:Y:S01]  /*aff0*/  FMUL.FTZ R76, R173, UR33 ;  /* 0x00000021ad4c7c20 */ /* 0x000fe20008410000 */
[----:B------:R0:W-:Y:S01]  /*b000*/  STS [R67+0x8470], R78 ;  /* 0x0084704e43007388 */ /* 0x0001e20000000800 */
[----:B------:R-:W-:Y:S01]  /*b010*/  FMUL.FTZ R108, R138, R106 ;  /* 0x0000006a8a6c7220 */ /* 0x000fe20000410000 */
[----:B------:R-:W-:Y:S01]  /*b020*/  FADD.FTZ R172, R172, R105 ;  /* 0x00000069acac7221 */ /* 0x000fe20000010000 */
[----:B------:R-:W-:Y:S01]  /*b030*/  FFMA.FTZ R75, R71, UR46, -R76 ;  /* 0x0000002e474b7c23 */ /* 0x000fe2000801084c */
[C---:B------:R-:W-:Y:S01]  /*b040*/  FFMA.FTZ R76, R173.reuse, UR46, R72 ;  /* 0x0000002ead4c7c23 */ /* 0x040fe20008010048 */
[-C--:B------:R-:W-:Y:S01]  /*b050*/  FMUL.FTZ R72, R173, R28.reuse ;  /* 0x0000001cad487220 */ /* 0x080fe20000410000 */
[----:B------:R-:W-:Y:S01]  /*b060*/  FADD.FTZ R74, R171, R74 ;  /* 0x0000004aab4a7221 */ /* 0x000fe20000010000 */
[----:B------:R-:W-:Y:S01]  /*b070*/  FMUL.FTZ R77, R46, R29 ;  /* 0x0000001d2e4d7220 */ /* 0x000fe20000410000 */
[----:B------:R-:W-:Y:S01]  /*b080*/  FFMA.FTZ R188, R137, R28, R188 ;  /* 0x0000001c89bc7223 */ /* 0x000fe200000100bc */
[-C--:B------:R-:W-:Y:S01]  /*b090*/  FFMA.FTZ R71, R73, R72.reuse, R108 ;  /* 0x0000004849477223 */ /* 0x080fe2000001006c */
[C---:B0-----:R-:W-:Y:S01]  /*b0a0*/  FMUL.FTZ R78, R138.reuse, R75 ;  /* 0x0000004b8a4e7220 */ /* 0x041fe20000410000 */
[-C--:B------:R-:W-:Y:S01]  /*b0b0*/  FMUL.FTZ R75, R138, R72.reuse ;  /* 0x000000488a4b7220 */ /* 0x080fe20000410000 */
[----:B------:R-:W-:Y:S01]  /*b0c0*/  FMUL.FTZ R108, R45, R72 ;  /* 0x000000482d6c7220 */ /* 0x000fe20000410000 */
[----:B------:R-:W-:Y:S01]  /*b0d0*/  FMUL.FTZ R79, R74, UR33 ;  /* 0x000000214a4f7c20 */ /* 0x000fe20008410000 */
[C---:B------:R-:W-:Y:S01]  /*b0e0*/  FFMA.FTZ R78, R73.reuse, R76, R78 ;  /* 0x0000004c494e7223 */ /* 0x040fe2000001004e */
[----:B------:R-:W-:Y:S01]  /*b0f0*/  FFMA.FTZ R72, R73, R106, -R75 ;  /* 0x0000006a49487223 */ /* 0x000fe2000001084b */
[-C--:B------:R-:W-:Y:S01]  /*b100*/  FMUL.FTZ R76, R104, R172.reuse ;  /* 0x000000ac684c7220 */ /* 0x080fe20000410000 */
[----:B------:R-:W-:Y:S01]  /*b110*/  FMUL.FTZ R75, R136, R172 ;  /* 0x000000ac884b7220 */ /* 0x000fe20000410000 */
[-C--:B------:R-:W-:Y:S01]  /*b120*/  FMUL.FTZ R73, R104, R74.reuse ;  /* 0x0000004a68497220 */ /* 0x080fe20000410000 */
[-C--:B------:R-:W-:Y:S01]  /*b130*/  FFMA.FTZ R136, R136, -R77.reuse, R197 ;  /* 0x8000004d88887223 */ /* 0x080fe200000100c5 */
[----:B------:R-:W-:Y:S01]  /*b140*/  FFMA.FTZ R77, -R135, R77, R196 ;  /* 0x0000004d874d7223 */ /* 0x000fe200000101c4 */
[-C--:B------:R-:W-:Y:S01]  /*b150*/  FFMA.FTZ R76, R103, R74.reuse, R76 ;  /* 0x0000004a674c7223 */ /* 0x080fe2000001004c */
[----:B------:R-:W-:Y:S01]  /*b160*/  FFMA.FTZ R135, R135, R74, R75 ;  /* 0x0000004a87877223 */ /* 0x000fe2000001004b */
[C---:B------:R-:W-:Y:S01]  /*b170*/  FMUL.FTZ R75, R172.reuse, UR33 ;  /* 0x00000021ac4b7c20 */ /* 0x040fe20008410000 */
[----:B------:R-:W-:Y:S01]  /*b180*/  FFMA.FTZ R79, R172, UR46, -R79 ;  /* 0x0000002eac4f7c23 */ /* 0x000fe2000801084f */
[----:B------:R-:W-:Y:S01]  /*b190*/  FFMA.FTZ R73, R103, R172, -R73 ;  /* 0x000000ac67497223 */ /* 0x000fe20000010849 */
[----:B------:R-:W-:Y:S01]  /*b1a0*/  FFMA.FTZ R137, R45, R137, R78 ;  /* 0x000000892d897223 */ /* 0x000fe2000001004e */
[----:B------:R-:W-:Y:S01]  /*b1b0*/  FADD.FTZ R169, R169, R76 ;  /* 0x0000004ca9a97221 */ /* 0x000fe20000010000 */
[----:B------:R-:W-:Y:S01]  /*b1c0*/  FFMA.FTZ R76, R74, UR46, R75 ;  /* 0x0000002e4a4c7c23 */ /* 0x000fe2000801004b */
[----:B------:R-:W-:Y:S01]  /*b1d0*/  FMUL.FTZ R78, R136, R79 ;  /* 0x0000004f884e7220 */ /* 0x000fe20000410000 */
[-C--:B------:R-:W-:Y:S01]  /*b1e0*/  FMUL.FTZ R103, R172, R29.reuse ;  /* 0x0000001dac677220 */ /* 0x080fe20000410000 */
[----:B------:R-:W-:Y:S01]  /*b1f0*/  FADD.FTZ R105, R170, R73 ;  /* 0x00000049aa697221 */ /* 0x000fe20000010000 */
[----:B------:R-:W-:Y:S01]  /*b200*/  FMUL.FTZ R75, R74, R29 ;  /* 0x0000001d4a4b7220 */ /* 0x000fe20000410000 */
[----:B------:R-:W-:Y:S01]  /*b210*/  FFMA.FTZ R79, R77, R76, R78 ;  /* 0x0000004c4d4f7223 */ /* 0x000fe2000001004e */
[----:B------:R-:W-:Y:S01]  /*b220*/  FMUL.FTZ R74, R136, R103 ;  /* 0x00000067884a7220 */ /* 0x000fe20000410000 */
[----:B------:R-:W-:Y:S01]  /*b230*/  FMUL.FTZ R76, R102, R105 ;  /* 0x00000069664c7220 */ /* 0x000fe20000410000 */
[----:B------:R-:W-:Y:S01]  /*b240*/  FMUL.FTZ R136, R136, R75 ;  /* 0x0000004b88887220 */ /* 0x000fe20000410000 */
[----:B------:R-:W-:Y:S01]  /*b250*/  FMUL.FTZ R102, R102, R169 ;  /* 0x000000a966667220 */ /* 0x000fe20000410000 */
[----:B------:R-:W-:Y:S01]  /*b260*/  FMUL.FTZ R122, R45, R106 ;  /* 0x0000006a2d7a7220 */ /* 0x000fe20000410000 */
[-C--:B------:R-:W-:Y:S01]  /*b270*/  FMUL.FTZ R106, R46, R75.reuse ;  /* 0x0000004b2e6a7220 */ /* 0x080fe20000410000 */
[----:B------:R-:W-:Y:S01]  /*b280*/  FFMA.FTZ R73, R77, R75, R74 ;  /* 0x0000004b4d497223 */ /* 0x000fe2000001004a */
[----:B------:R-:W-:Y:S01]  /*b290*/  FFMA.FTZ R78, R101, R169, R76 ;  /* 0x000000a9654e7223 */ /* 0x000fe2000001004c */
[----:B------:R-:W-:Y:S01]  /*b2a0*/  FFMA.FTZ R74, R77, R103, -R136 ;  /* 0x000000674d4a7223 */ /* 0x000fe20000010888 */
[-C--:B------:R-:W-:Y:S01]  /*b2b0*/  FFMA.FTZ R101, R101, R105.reuse, -R102 ;  /* 0x0000006965657223 */ /* 0x080fe20000010866 */
[-C--:B------:R-:W-:Y:S01]  /*b2c0*/  FMUL.FTZ R75, R47, R30.reuse ;  /* 0x0000001e2f4b7220 */ /* 0x080fe20000410000 */
[----:B------:R-:W-:Y:S01]  /*b2d0*/  FMUL.FTZ R77, R169, UR33 ;  /* 0x00000021a94d7c20 */ /* 0x000fe20008410000 */
[----:B------:R-:W-:Y:S01]  /*b2e0*/  FMUL.FTZ R102, R105, UR33 ;  /* 0x0000002169667c20 */ /* 0x000fe20008410000 */
[----:B------:R0:W-:Y:S01]  /*b2f0*/  STS [R67+0x8468], R108 ;  /* 0x0084686c43007388 */ /* 0x0001e20000000800 */
[C---:B------:R-:W-:Y:S01]  /*b300*/  FMUL.FTZ R104, R134.reuse, R105 ;  /* 0x0000006986687220 */ /* 0x040fe20000410000 */
[----:B------:R-:W-:Y:S01]  /*b310*/  FADD.FTZ R167, R167, R78 ;  /* 0x0000004ea7a77221 */ /* 0x000fe20000010000 */
[----:B------:R-:W-:Y:S01]  /*b320*/  FFMA.FTZ R134, R134, -R75, R199 ;  /* 0x8000004b86867223 */ /* 0x000fe200000100c7 */
[----:B------:R1:W-:Y:S01]  /*b330*/  STS [R67+0x8460], R106 ;  /* 0x0084606a43007388 */ /* 0x0003e20000000800 */
[----:B------:R-:W-:Y:S01]  /*b340*/  FFMA.FTZ R77, R105, UR46, -R77 ;  /* 0x0000002e694d7c23 */ /* 0x000fe2000801084d */
[C---:B------:R-:W-:Y:S01]  /*b350*/  FFMA.FTZ R78, R169.reuse, UR46, R102 ;  /* 0x0000002ea94e7c23 */ /* 0x040fe20008010066 */
[----:B------:R-:W-:Y:S01]  /*b360*/  FMUL.FTZ R102, R169, R30 ;  /* 0x0000001ea9667220 */ /* 0x000fe20000410000 */
[C---:B------:R-:W-:Y:S01]  /*b370*/  FFMA.FTZ R76, R133.reuse, R169, R104 ;  /* 0x000000a9854c7223 */ /* 0x040fe20000010068 */
[----:B------:R-:W-:Y:S01]  /*b380*/  FFMA.FTZ R75, -R133, R75, R198 ;  /* 0x0000004b854b7223 */ /* 0x000fe200000101c6 */
[----:B0-----:R-:W-:Y:S01]  /*b390*/  FMUL.FTZ R108, R46, R103 ;  /* 0x000000672e6c7220 */ /* 0x001fe20000410000 */
[C---:B------:R-:W-:Y:S01]  /*b3a0*/  FMUL.FTZ R104, R134.reuse, R77 ;  /* 0x0000004d86687220 */ /* 0x040fe20000410000 */
[----:B------:R-:W-:Y:S01]  /*b3b0*/  FMUL.FTZ R77, R134, R102 ;  /* 0x00000066864d7220 */ /* 0x000fe20000410000 */
[----:B------:R-:W-:Y:S01]  /*b3c0*/  FFMA.FTZ R136, R46, R135, R79 ;  /* 0x000000872e887223 */ /* 0x000fe2000001004f */
[-C--:B-1----:R-:W-:Y:S01]  /*b3d0*/  FMUL.FTZ R106, R105, R30.reuse ;  /* 0x0000001e696a7220 */ /* 0x082fe20000410000 */
[----:B------:R0:W-:Y:S01]  /*b3e0*/  STS [R67+0x8464], R108 ;  /* 0x0084646c43007388 */ /* 0x0001e20000000800 */
[----:B------:R-:W-:Y:S01]  /*b3f0*/  FADD.FTZ R79, R168, R101 ;  /* 0x00000065a84f7221 */ /* 0x000fe20000010000 */
[----:B------:R-:W-:Y:S01]  /*b400*/  FFMA.FTZ R225, R76, R30, R225 ;  /* 0x0000001e4ce17223 */ /* 0x000fe200000100e1 */
[----:B------:R-:W-:Y:S01]  /*b410*/  FADD.FTZ R184, R137, R184 ;  /* 0x000000b889b87221 */ /* 0x000fe20000010000 */
[----:B------:R1:W-:Y:S01]  /*b420*/  STS [R67+0x846c], R122 ;  /* 0x00846c7a43007388 */ /* 0x0003e20000000800 */
[----:B------:R-:W-:Y:S01]  /*b430*/  FFMA.FTZ R224, R135, R29, R224 ;  /* 0x0000001d87e07223 */ /* 0x000fe200000100e0 */
[----:B------:R-:W-:Y:S01]  /*b440*/  FADD.FTZ R185, R140, R185 ;  /* 0x000000b98cb97221 */ /* 0x000fe20000010000 */
[----:B------:R-:W-:Y:S01]  /*b450*/  FADD.FTZ R183, R136, R183 ;  /* 0x000000b788b77221 */ /* 0x000fe20000010000 */
[----:B------:R-:W-:Y:S01]  /*b460*/  IADD3 R136, PT, PT, R189, 0x980, RZ ;  /* 0x00000980bd887810 */ /* 0x000fe20007ffe0ff */
[----:B------:R-:W-:Y:S01]  /*b470*/  FMUL.FTZ R172, R14, R217 ;  /* 0x000000d90eac7220 */ /* 0x000fe20000410000 */
[-C--:B0-----:R-:W-:Y:S01]  /*b480*/  FMUL.FTZ R108, R134, R106.reuse ;  /* 0x0000006a866c7220 */ /* 0x081fe20000410000 */
[----:B------:R-:W-:Y:S01]  /*b490*/  FMUL.FTZ R134, R47, R106 ;  /* 0x0000006a2f867220 */ /* 0x000fe20000410000 */
[----:B------:R-:W-:Y:S01]  /*b4a0*/  IADD3 R138, PT, PT, R189, 0xa00, RZ ;  /* 0x00000a00bd8a7810 */ /* 0x000fe20007ffe0ff */
[----:B------:R-:W-:Y:S01]  /*b4b0*/  FMUL.FTZ R170, R15, -R219 ;  /* 0x800000db0faa7220 */ /* 0x000fe20000410000 */
[-C--:B-1----:R-:W-:Y:S01]  /*b4c0*/  FMUL.FTZ R122, R47, R102.reuse ;  /* 0x000000662f7a7220 */ /* 0x082fe20000410000 */
[C---:B------:R-:W-:Y:S01]  /*b4d0*/  FFMA.FTZ R101, R75.reuse, R102, R108 ;  /* 0x000000664b657223 */ /* 0x040fe2000001006c */
[C---:B------:R-:W-:Y:S01]  /*b4e0*/  FFMA.FTZ R102, R75.reuse, R106, -R77 ;  /* 0x0000006a4b667223 */ /* 0x040fe2000001084d */
[----:B------:R-:W-:Y:S01]  /*b4f0*/  FFMA.FTZ R106, R75, R78, R104 ;  /* 0x0000004e4b6a7223 */ /* 0x000fe20000010068 */
[----:B------:R-:W-:Y:S01]  /*b500*/  FMUL.FTZ R78, R100, R79 ;  /* 0x0000004f644e7220 */ /* 0x000fe20000410000 */
[----:B------:R-:W-:Y:S01]  /*b510*/  FMUL.FTZ R75, R48, R32 ;  /* 0x00000020304b7220 */ /* 0x000fe20000410000 */
[----:B------:R-:W-:Y:S01]  /*b520*/  FMUL.FTZ R100, R100, R167 ;  /* 0x000000a764647220 */ /* 0x000fe20000410000 */
[----:B------:R-:W-:Y:S01]  /*b530*/  FMUL.FTZ R77, R167, UR33 ;  /* 0x00000021a74d7c20 */ /* 0x000fe20008410000 */
[----:B------:R-:W-:Y:S01]  /*b540*/  FFMA.FTZ R103, R47, R76, R106 ;  /* 0x0000004c2f677223 */ /* 0x000fe2000001006a */
[C---:B------:R-:W-:Y:S01]  /*b550*/  FMUL.FTZ R104, R132.reuse, R79 ;  /* 0x0000004f84687220 */ /* 0x040fe20000410000 */
[----:B------:R-:W-:Y:S01]  /*b560*/  FMUL.FTZ R76, R79, UR33 ;  /* 0x000000214f4c7c20 */ /* 0x000fe20008410000 */
[C---:B------:R-:W-:Y:S01]  /*b570*/  FFMA.FTZ R78, R99.reuse, R167, R78 ;  /* 0x000000a7634e7223 */ /* 0x040fe2000001004e */
[----:B------:R-:W-:Y:S01]  /*b580*/  FFMA.FTZ R132, R132, -R75, R201 ;  /* 0x8000004b84847223 */ /* 0x000fe200000100c9 */
[----:B------:R-:W-:Y:S01]  /*b590*/  FFMA.FTZ R99, R99, R79, -R100 ;  /* 0x0000004f63637223 */ /* 0x000fe20000010864 */
[----:B------:R-:W-:Y:S01]  /*b5a0*/  FFMA.FTZ R75, -R131, R75, R200 ;  /* 0x0000004b834b7223 */ /* 0x000fe200000101c8 */
[----:B------:R-:W-:Y:S01]  /*b5b0*/  FFMA.FTZ R77, R79, UR46, -R77 ;  /* 0x0000002e4f4d7c23 */ /* 0x000fe2000801084d */
[----:B------:R-:W-:Y:S01]  /*b5c0*/  FFMA.FTZ R131, R131, R167, R104 ;  /* 0x000000a783837223 */ /* 0x000fe20000010068 */
[-C--:B------:R-:W-:Y:S01]  /*b5d0*/  FMUL.FTZ R79, R79, R32.reuse ;  /* 0x000000204f4f7220 */ /* 0x080fe20000410000 */
[C---:B------:R-:W-:Y:S01]  /*b5e0*/  FFMA.FTZ R76, R167.reuse, UR46, R76 ;  /* 0x0000002ea74c7c23 */ /* 0x040fe2000801004c */
[-C--:B------:R-:W-:Y:S01]  /*b5f0*/  FMUL.FTZ R167, R167, R32.reuse ;  /* 0x00000020a7a77220 */ /* 0x080fe20000410000 */
[----:B------:R0:W-:Y:S01]  /*b600*/  STS [R67+0x845c], R134 ;  /* 0x00845c8643007388 */ /* 0x0001e20000000800 */
[-C--:B------:R-:W-:Y:S01]  /*b610*/  FMUL.FTZ R100, R132, R79.reuse ;  /* 0x0000004f84647220 */ /* 0x080fe20000410000 */
[----:B------:R-:W-:Y:S01]  /*b620*/  FADD.FTZ R105, R166, R99 ;  /* 0x00000063a6697221 */ /* 0x000fe20000010000 */
[C---:B------:R-:W-:Y:S01]  /*b630*/  FMUL.FTZ R106, R48.reuse, R79 ;  /* 0x0000004f306a7220 */ /* 0x040fe20000410000 */
[-C--:B------:R-:W-:Y:S01]  /*b640*/  FMUL.FTZ R104, R48, R167.reuse ;  /* 0x000000a730687220 */ /* 0x080fe20000410000 */
[----:B------:R-:W-:Y:S01]  /*b650*/  FFMA.FTZ R100, R75, R167, R100 ;  /* 0x000000a74b647223 */ /* 0x000fe20000010064 */
[----:B------:R-:W-:Y:S01]  /*b660*/  FADD.FTZ R182, R103, R182 ;  /* 0x000000b667b67221 */ /* 0x000fe20000010000 */
[----:B------:R-:W-:Y:S01]  /*b670*/  STS [R67+0x8458], R122 ;  /* 0x0084587a43007388 */ /* 0x000fe20000000800 */
[----:B------:R-:W-:Y:S01]  /*b680*/  FMUL.FTZ R108, R105, R33 ;  /* 0x00000021696c7220 */ /* 0x000fe20000410000 */
[----:B------:R-:W-:Y:S01]  /*b690*/  FFMA.FTZ R226, R131, R32, R226 ;  /* 0x0000002083e27223 */ /* 0x000fe200000100e2 */
[----:B0-----:R-:W-:Y:S01]  /*b6a0*/  FADD.FTZ R134, R165, R78 ;  /* 0x0000004ea5867221 */ /* 0x001fe20000010000 */
[C---:B------:R-:W-:Y:S01]  /*b6b0*/  FMUL.FTZ R78, R132.reuse, R77 ;  /* 0x0000004d844e7220 */ /* 0x040fe20000410000 */
[----:B------:R-:W-:Y:S01]  /*b6c0*/  FMUL.FTZ R132, R132, R167 ;  /* 0x000000a784847220 */ /* 0x000fe20000410000 */
[----:B------:R0:W-:Y:S01]  /*b6d0*/  STS [R67+0x8450], R104 ;  /* 0x0084506843007388 */ /* 0x0001e20000000800 */
[----:B------:R-:W-:Y:S01]  /*b6e0*/  FMUL.FTZ R77, R105, UR33 ;  /* 0x00000021694d7c20 */ /* 0x000fe20008410000 */
[----:B------:R-:W-:Y:S01]  /*b6f0*/  IADD3 R140, PT, PT, R189, 0xa80, RZ ;  /* 0x00000a80bd8c7810 */ /* 0x000fe20007ffe0ff */
[C---:B------:R-:W-:Y:S01]  /*b700*/  FFMA.FTZ R99, R75.reuse, R79, -R132 ;  /* 0x0000004f4b637223 */ /* 0x040fe20000010884 */
[----:B------:R-:W-:Y:S01]  /*b710*/  FFMA.FTZ R79, R75, R76, R78 ;  /* 0x0000004c4b4f7223 */ /* 0x000fe2000001004e */
[CC--:B------:R-:W-:Y:S01]  /*b720*/  FMUL.FTZ R76, R98.reuse, R105.reuse ;  /* 0x00000069624c7220 */ /* 0x0c0fe20000410000 */
[-C--:B------:R-:W-:Y:S01]  /*b730*/  FMUL.FTZ R98, R98, R134.reuse ;  /* 0x0000008662627220 */ /* 0x080fe20000410000 */
[----:B------:R-:W-:Y:S01]  /*b740*/  FMUL.FTZ R78, R130, R105 ;  /* 0x00000069824e7220 */ /* 0x000fe20000410000 */
[----:B------:R-:W-:Y:S01]  /*b750*/  FMUL.FTZ R75, R49, R33 ;  /* 0x00000021314b7220 */ /* 0x000fe20000410000 */
[CC--:B------:R-:W-:Y:S01]  /*b760*/  FFMA.FTZ R76, R97.reuse, R134.reuse, R76 ;  /* 0x00000086614c7223 */ /* 0x0c0fe2000001004c */
[----:B------:R-:W-:Y:S01]  /*b770*/  FFMA.FTZ R97, R97, R105, -R98 ;  /* 0x0000006961617223 */ /* 0x000fe20000010862 */
[----:B0-----:R-:W-:Y:S01]  /*b780*/  FFMA.FTZ R104, R129, R134, R78 ;  /* 0x0000008681687223 */ /* 0x001fe2000001004e */
[----:B------:R-:W-:Y:S01]  /*b790*/  FMUL.FTZ R78, R134, UR33 ;  /* 0x00000021864e7c20 */ /* 0x000fe20008410000 */
[----:B------:R0:W-:Y:S01]  /*b7a0*/  STS [R67+0x8454], R106 ;  /* 0x0084546a43007388 */ /* 0x0001e20000000800 */
[----:B------:R-:W-:Y:S01]  /*b7b0*/  FADD.FTZ R103, R164, R97 ;  /* 0x00000061a4677221 */ /* 0x000fe20000010000 */
[----:B------:R-:W-:Y:S01]  /*b7c0*/  FFMA.FTZ R130, R130, -R75, R203 ;  /* 0x8000004b82827223 */ /* 0x000fe200000100cb */
[----:B------:R-:W-:Y:S01]  /*b7d0*/  FFMA.FTZ R122, R48, R131, R79 ;  /* 0x00000083307a7223 */ /* 0x000fe2000001004f */
[----:B------:R-:W-:Y:S01]  /*b7e0*/  FADD.FTZ R163, R163, R76 ;  /* 0x0000004ca3a37221 */ /* 0x000fe20000010000 */
[----:B------:R-:W-:Y:S01]  /*b7f0*/  FFMA.FTZ R79, R105, UR46, -R78 ;  /* 0x0000002e694f7c23 */ /* 0x000fe2000801084e */
[----:B------:R-:W-:Y:S01]  /*b800*/  FMUL.FTZ R76, R96, R103 ;  /* 0x00000067604c7220 */ /* 0x000fe20000410000 */
[----:B------:R-:W-:Y:S01]  /*b810*/  FMUL.FTZ R98, R130, R108 ;  /* 0x0000006c82627220 */ /* 0x000fe20000410000 */
[----:B------:R-:W-:Y:S01]  /*b820*/  FMUL.FTZ R96, R96, R163 ;  /* 0x000000a360607220 */ /* 0x000fe20000410000 */
[----:B------:R-:W-:Y:S01]  /*b830*/  FFMA.FTZ R75, -R129, R75, R202 ;  /* 0x0000004b814b7223 */ /* 0x000fe200000101ca */
[C---:B0-----:R-:W-:Y:S01]  /*b840*/  FMUL.FTZ R106, R134.reuse, R33 ;  /* 0x00000021866a7220 */ /* 0x041fe20000410000 */
[----:B------:R-:W-:Y:S01]  /*b850*/  FFMA.FTZ R78, R134, UR46, R77 ;  /* 0x0000002e864e7c23 */ /* 0x000fe2000801004d */
[C---:B------:R-:W-:Y:S01]  /*b860*/  FFMA.FTZ R76, R95.reuse, R163, R76 ;  /* 0x000000a35f4c7223 */ /* 0x040fe2000001004c */
[----:B------:R-:W-:Y:S01]  /*b870*/  FFMA.FTZ R95, R95, R103, -R96 ;  /* 0x000000675f5f7223 */ /* 0x000fe20000010860 */
[CC--:B------:R-:W-:Y:S01]  /*b880*/  FMUL.FTZ R97, R130.reuse, R106.reuse ;  /* 0x0000006a82617220 */ /* 0x0c0fe20000410000 */
[----:B------:R-:W-:Y:S01]  /*b890*/  FMUL.FTZ R130, R130, R79 ;  /* 0x0000004f82827220 */ /* 0x000fe20000410000 */
[C---:B------:R-:W-:Y:S01]  /*b8a0*/  FFMA.FTZ R98, R75.reuse, R106, R98 ;  /* 0x0000006a4b627223 */ /* 0x040fe20000010062 */
[----:B------:R-:W-:Y:S01]  /*b8b0*/  FADD.FTZ R162, R162, R95 ;  /* 0x0000005fa2a27221 */ /* 0x000fe20000010000 */
[C---:B------:R-:W-:Y:S01]  /*b8c0*/  FFMA.FTZ R97, R75.reuse, R108, -R97 ;  /* 0x0000006c4b617223 */ /* 0x040fe20000010861 */
[----:B------:R-:W-:Y:S01]  /*b8d0*/  FFMA.FTZ R130, R75, R78, R130 ;  /* 0x0000004e4b827223 */ /* 0x000fe20000010082 */
[----:B------:R-:W-:Y:S01]  /*b8e0*/  FMUL.FTZ R75, R50, R34 ;  /* 0x00000022324b7220 */ /* 0x000fe20000410000 */
[C---:B------:R-:W-:Y:S01]  /*b8f0*/  FMUL.FTZ R78, R128.reuse, R103 ;  /* 0x00000067804e7220 */ /* 0x040fe20000410000 */
[----:B------:R-:W-:Y:S01]  /*b900*/  FADD.FTZ R76, R161, R76 ;  /* 0x0000004ca14c7221 */ /* 0x000fe20000010000 */
[----:B------:R-:W-:Y:S01]  /*b910*/  FMUL.FTZ R79, R163, UR33 ;  /* 0x00000021a34f7c20 */ /* 0x000fe20008410000 */
[C---:B------:R-:W-:Y:S01]  /*b920*/  FFMA.FTZ R77, -R127.reuse, R75, R205 ;  /* 0x0000004b7f4d7223 */ /* 0x040fe200000101cd */
[----:B------:R-:W-:Y:S01]  /*b930*/  FFMA.FTZ R127, R127, R163, R78 ;  /* 0x000000a37f7f7223 */ /* 0x000fe2000001004e */
[----:B------:R-:W-:Y:S01]  /*b940*/  FFMA.FTZ R128, R128, -R75, R204 ;  /* 0x8000004b80807223 */ /* 0x000fe200000100cc */
[C---:B------:R-:W-:Y:S01]  /*b950*/  FMUL.FTZ R78, R94.reuse, R162 ;  /* 0x000000a25e4e7220 */ /* 0x040fe20000410000 */
[----:B------:R-:W-:Y:S01]  /*b960*/  FMUL.FTZ R75, R94, R76 ;  /* 0x0000004c5e4b7220 */ /* 0x000fe20000410000 */
[----:B------:R-:W-:Y:S01]  /*b970*/  FMUL.FTZ R95, R103, R34 ;  /* 0x00000022675f7220 */ /* 0x000fe20000410000 */
[----:B------:R-:W-:Y:S01]  /*b980*/  FMUL.FTZ R106, R49, R106 ;  /* 0x0000006a316a7220 */ /* 0x000fe20000410000 */
[C---:B------:R-:W-:Y:S01]  /*b990*/  FFMA.FTZ R78, R93.reuse, R76, R78 ;  /* 0x0000004c5d4e7223 */ /* 0x040fe2000001004e */
[----:B------:R-:W-:Y:S01]  /*b9a0*/  FFMA.FTZ R93, R93, R162, -R75 ;  /* 0x000000a25d5d7223 */ /* 0x000fe2000001084b */
[----:B------:R-:W-:Y:S01]  /*b9b0*/  FMUL.FTZ R75, R103, UR33 ;  /* 0x00000021674b7c20 */ /* 0x000fe20008410000 */
[----:B------:R-:W-:Y:S01]  /*b9c0*/  FFMA.FTZ R227, R104, R33, R227 ;  /* 0x0000002168e37223 */ /* 0x000fe200000100e3 */
[----:B------:R-:W-:Y:S01]  /*b9d0*/  FADD.FTZ R159, R159, R78 ;  /* 0x0000004e9f9f7221 */ /* 0x000fe20000010000 */
[----:B------:R-:W-:Y:S01]  /*b9e0*/  FADD.FTZ R93, R160, R93 ;  /* 0x0000005da05d7221 */ /* 0x000fe20000010000 */
[----:B------:R-:W-:Y:S01]  /*b9f0*/  FFMA.FTZ R105, R49, R104, R130 ;  /* 0x0000006831697223 */ /* 0x000fe20000010082 */
[----:B------:R-:W-:Y:S01]  /*ba00*/  FFMA.FTZ R79, R103, UR46, -R79 ;  /* 0x0000002e674f7c23 */ /* 0x000fe2000801084f */
[C---:B------:R-:W-:Y:S01]  /*ba10*/  FFMA.FTZ R94, R163.reuse, UR46, R75 ;  /* 0x0000002ea35e7c23 */ /* 0x040fe2000801004b */
[C---:B------:R-:W-:Y:S01]  /*ba20*/  FMUL.FTZ R78, R92.reuse, R93 ;  /* 0x0000005d5c4e7220 */ /* 0x040fe20000410000 */
[----:B------:R-:W-:Y:S01]  /*ba30*/  FMUL.FTZ R92, R92, R159 ;  /* 0x0000009f5c5c7220 */ /* 0x000fe20000410000 */
[----:B------:R-:W-:Y:S01]  /*ba40*/  FMUL.FTZ R75, R163, R34 ;  /* 0x00000022a34b7220 */ /* 0x000fe20000410000 */
[C---:B------:R-:W-:Y:S01]  /*ba50*/  FMUL.FTZ R104, R128.reuse, R95 ;  /* 0x0000005f80687220 */ /* 0x040fe20000410000 */
[C---:B------:R-:W-:Y:S01]  /*ba60*/  FFMA.FTZ R78, R91.reuse, R159, R78 ;  /* 0x0000009f5b4e7223 */ /* 0x040fe2000001004e */
[----:B------:R-:W-:Y:S01]  /*ba70*/  FFMA.FTZ R91, R91, R93, -R92 ;  /* 0x0000005d5b5b7223 */ /* 0x000fe2000001085c */
[----:B------:R0:W-:Y:S01]  /*ba80*/  STS [R67+0x8448], R106 ;  /* 0x0084486a43007388 */ /* 0x0001e20000000800 */
[----:B------:R-:W-:Y:S01]  /*ba90*/  FMUL.FTZ R96, R128, R79 ;  /* 0x0000004f80607220 */ /* 0x000fe20000410000 */
[----:B------:R-:W-:Y:S01]  /*baa0*/  FADD.FTZ R92, R157, R78 ;  /* 0x0000004e9d5c7221 */ /* 0x000fe20000010000 */
[----:B------:R-:W-:Y:S01]  /*bab0*/  FADD.FTZ R158, R158, R91 ;  /* 0x0000005b9e9e7221 */ /* 0x000fe20000010000 */
[-C--:B------:R-:W-:Y:S01]  /*bac0*/  FMUL.FTZ R128, R128, R75.reuse ;  /* 0x0000004b80807220 */ /* 0x080fe20000410000 */
[C---:B------:R-:W-:Y:S01]  /*bad0*/  FFMA.FTZ R103, R77.reuse, R75, R104 ;  /* 0x0000004b4d677223 */ /* 0x040fe20000010068 */
[C---:B------:R-:W-:Y:S01]  /*bae0*/  FFMA.FTZ R91, R77.reuse, R94, R96 ;  /* 0x0000005e4d5b7223 */ /* 0x040fe20000010060 */
[----:B------:R-:W-:Y:S01]  /*baf0*/  FMUL.FTZ R78, R90, R158 ;  /* 0x0000009e5a4e7220 */ /* 0x000fe20000410000 */
        /* <DEDUP_REMOVED lines=9> */
[C---:B------:R-:W-:Y:S01]  /*bb90*/  FMUL.FTZ R89, R76.reuse, UR33 ;  /* 0x000000214c597c20 */ /* 0x040fe20008410000 */
[-C--:B------:R-:W-:Y:S01]  /*bba0*/  FMUL.FTZ R96, R76, R35.reuse ;  /* 0x000000234c607220 */ /* 0x080fe20000410000 */
        /* <DEDUP_REMOVED lines=44> */
[----:B------:R-:W-:Y:S01]  /*be70*/  FFMA.FTZ R228, R127, R34, R228 ;  /* 0x000000227fe47223 */ /* 0x000fe200000100e4 */
        /* <DEDUP_REMOVED lines=12> */
[-C--:B------:R-:W-:Y:S01]  /*bf40*/  FMUL.FTZ R88, R52, R159.reuse ;  /* 0x0000009f34587220 */ /* 0x080fe20000410000 */
        /* <DEDUP_REMOVED lines=25> */
[----:B------:R-:W-:Y:S01]  /*c0e0*/  FMUL.FTZ R126, R77, R40 ;  /* 0x000000284d7e7220 */ /* 0x000fe20000410000 */
        /* <DEDUP_REMOVED lines=19> */
[-C--:B------:R-:W-:Y:S01]  /*c220*/  FMUL.FTZ R127, R154, R39.reuse ;  /* 0x000000279a7f7220 */ /* 0x080fe20000410000 */
[----:B------:R-:W-:Y:S01]  /*c230*/  FFMA.FTZ R95, R81, R126, -R95 ;  /* 0x0000007e515f7223 */ /* 0x000fe2000001085f */
[----:B------:R-:W-:Y:S01]  /*c240*/  FMUL.FTZ R129, R76, R39 ;  /* 0x000000274c817220 */ /* 0x000fe20000410000 */
[----:B------:R-:W-:Y:S01]  /*c250*/  FADD.FTZ R90, R90, R93 ;  /* 0x0000005d5a5a7221 */ /* 0x000fe20000010000 */
[----:B------:R0:W-:Y:S01]  /*c260*/  STS [R67+0x8438], R96 ;  /* 0x0084386043007388 */ /* 0x0001e20000000800 */
[----:B------:R-:W-:Y:S01]  /*c270*/  FFMA.FTZ R86, -R115, R86, R214 ;  /* 0x0000005673567223 */ /* 0x000fe200000101d6 */
[----:B------:R-:W-:Y:S01]  /*c280*/  FMUL.FTZ R93, R88, R127 ;  /* 0x0000007f585d7220 */ /* 0x000fe20000410000 */
[----:B------:R-:W-:Y:S01]  /*c290*/  FADD.FTZ R95, R90, R95 ;  /* 0x0000005f5a5f7221 */ /* 0x000fe20000010000 */
[-C--:B------:R-:W-:Y:S01]  /*c2a0*/  FMUL.FTZ R90, R88, R129.reuse ;  /* 0x00000081585a7220 */ /* 0x080fe20000410000 */
[----:B------:R-:W-:Y:S01]  /*c2b0*/  FMUL.FTZ R131, R120, R158 ;  /* 0x0000009e78837220 */ /* 0x000fe20000410000 */
[----:B------:R-:W-:Y:S01]  /*c2c0*/  FFMA.FTZ R94, R86, R129, R93 ;  /* 0x00000081565e7223 */ /* 0x000fe2000001005d */
[----:B------:R-:W-:Y:S01]  /*c2d0*/  FMUL.FTZ R130, R54, R38 ;  /* 0x0000002636827220 */ /* 0x000fe20000410000 */
[----:B------:R-:W-:Y:S01]  /*c2e0*/  FMUL.FTZ R133, R92, UR33 ;  /* 0x000000215c857c20 */ /* 0x000fe20008410000 */
[----:B------:R-:W-:Y:S01]  /*c2f0*/  FMUL.FTZ R93, R158, UR33 ;  /* 0x000000219e5d7c20 */ /* 0x000fe20008410000 */
[-C--:B0-----:R-:W-:Y:S01]  /*c300*/  FMUL.FTZ R96, R53, R37.reuse ;  /* 0x0000002535607220 */ /* 0x081fe20000410000 */
[----:B------:R-:W-:Y:S01]  /*c310*/  FADD.FTZ R91, R91, R94 ;  /* 0x0000005e5b5b7221 */ /* 0x000fe20000010000 */
[----:B------:R-:W-:Y:S01]  /*c320*/  FFMA.FTZ R94, R118, -R130, R212 ;  /* 0x80000082765e7223 */ /* 0x000fe200000100d4 */
[----:B------:R-:W-:Y:S01]  /*c330*/  FMUL.FTZ R137, R92, R37 ;  /* 0x000000255c897220 */ /* 0x000fe20000410000 */
[-C--:B------:R-:W-:Y:S01]  /*c340*/  FFMA.FTZ R134, R120, -R96.reuse, R211 ;  /* 0x8000006078867223 */ /* 0x080fe200000100d3 */
[----:B------:R-:W-:Y:S01]  /*c350*/  FFMA.FTZ R120, R86, R127, -R90 ;  /* 0x0000007f56787223 */ /* 0x000fe2000001085a */
[C---:B------:R-:W-:Y:S01]  /*c360*/  FFMA.FTZ R90, -R119.reuse, R96, R210 ;  /* 0x00000060775a7223 */ /* 0x040fe200000101d2 */
[----:B------:R-:W-:Y:S01]  /*c370*/  FFMA.FTZ R96, R119, R92, R131 ;  /* 0x0000005c77607223 */ /* 0x000fe20000010083 */
[-C--:B------:R-:W-:Y:S01]  /*c380*/  FMUL.FTZ R119, R155, R38.reuse ;  /* 0x000000269b777220 */ /* 0x080fe20000410000 */
[----:B------:R-:W-:Y:S01]  /*c390*/  FMUL.FTZ R131, R75, R38 ;  /* 0x000000264b837220 */ /* 0x000fe20000410000 */
[----:B------:R-:W-:Y:S01]  /*c3a0*/  FADD.FTZ R120, R95, R120 ;  /* 0x000000785f787221 */ /* 0x000fe20000010000 */
[----:B------:R-:W-:Y:S01]  /*c3b0*/  FFMA.FTZ R95, -R117, R130, R213 ;  /* 0x00000082755f7223 */ /* 0x000fe200000101d5 */
[C---:B------:R-:W-:Y:S01]  /*c3c0*/  FMUL.FTZ R132, R94.reuse, R119 ;  /* 0x000000775e847220 */ /* 0x040fe20000410000 */
[----:B------:R-:W-:Y:S01]  /*c3d0*/  FMUL.FTZ R130, R94, R131 ;  /* 0x000000835e827220 */ /* 0x000fe20000410000 */
        /* <DEDUP_REMOVED lines=35> */
[----:B------:R-:W-:Y:S01]  /*c610*/  IADD3 R98, PT, PT, R189, 0x100, RZ ;  /* 0x00000100bd627810 */ /* 0x000fe20007ffe0ff */
[----:B------:R-:W-:Y:S01]  /*c620*/  FADD.FTZ R99, R99, R102 ;  /* 0x0000006663637221 */ /* 0x000fe20000010000 */
[----:B------:R0:W-:Y:S01]  /*c630*/  STS [R67+0x8428], R132 ;  /* 0x0084288443007388 */ /* 0x0001e20000000800 */
        /* <DEDUP_REMOVED lines=14> */
[----:B------:R-:W-:Y:S01]  /*c720*/  LOP3.LUT R130, R189, 0x800, RZ, 0xfc, !PT ;  /* 0x00000800bd827812 */ /* 0x000fe200078efcff */
[----:B------:R-:W-:Y:S01]  /*c730*/  FFMA.FTZ R230, R121, R36, R230 ;  /* 0x0000002479e67223 */ /* 0x000fe200000100e6 */
[----:B------:R-:W-:Y:S01]  /*c740*/  FADD.FTZ R100, R100, R69 ;  /* 0x0000004564647221 */ /* 0x000fe20000010000 */
[----:B------:R5:W-:Y:S01]  /*c750*/  STS [R67+0x8418], R104 ;  /* 0x0084186843007388 */ /* 0x000be20000000800 */
[C---:B0-----:R-:W-:Y:S01]  /*c760*/  IADD3 R132, PT, PT, R189.reuse, 0x880, RZ ;  /* 0x00000880bd847810 */ /* 0x041fe20007ffe0ff */
[----:B------:R-:W-:Y:S01]  /*c770*/  FFMA.FTZ R92, R52, R121, R143 ;  /* 0x00000079345c7223 */ /* 0x000fe2000001008f */
[----:B------:R-:W-:Y:S01]  /*c780*/  FADD.FTZ R65, R100, R65 ;  /* 0x0000004164417221 */ /* 0x000fe20000010000 */
[----:B------:R0:W-:Y:S01]  /*c790*/  STS [R67+0x841c], R106 ;  /* 0x00841c6a43007388 */ /* 0x0001e20000000800 */
[----:B------:R-:W-:Y:S01]  /*c7a0*/  IADD3 R100, PT, PT, R189, 0x300, RZ ;  /* 0x00000300bd647810 */ /* 0x000fe20007ffe0ff */
[----:B------:R-:W-:Y:S01]  /*c7b0*/  FADD.FTZ R66, R99, R66 ;  /* 0x0000004263427221 */ /* 0x000fe20000010000 */
[C---:B-1----:R-:W-:Y:S01]  /*c7c0*/  IADD3 R108, PT, PT, R189.reuse, 0x500, RZ ;  /* 0x00000500bd6c7810 */ /* 0x042fe20007ffe0ff */
[----:B------:R1:W-:Y:S01]  /*c7d0*/  STS [R67+0x8410], R128 ;  /* 0x0084108043007388 */ /* 0x0003e20000000800 */
[----:B--2---:R-:W-:Y:S01]  /*c7e0*/  IADD3 R120, PT, PT, R189, 0x580, RZ ;  /* 0x00000580bd787810 */ /* 0x004fe20007ffe0ff */
[----:B------:R-:W-:Y:S01]  /*c7f0*/  FMUL.FTZ R198, R5, R198 ;  /* 0x000000c605c67220 */ /* 0x000fe20000410000 */
[C---:B-----5:R-:W-:Y:S01]  /*c800*/  LOP3.LUT R104, R189.reuse, 0x400, RZ, 0xfc, !PT ;  /* 0x00000400bd687812 */ /* 0x060fe200078efcff */
[----:B------:R2:W-:Y:S01]  /*c810*/  STS [R67+0x8414], R126 ;  /* 0x0084147e43007388 */ /* 0x0005e20000000800 */
[C---:B------:R-:W-:Y:S01]  /*c820*/  IADD3 R134, PT, PT, R189.reuse, 0x900, RZ ;  /* 0x00000900bd867810 */ /* 0x040fe20007ffe0ff */
[C---:B------:R-:W-:Y:S01]  /*c830*/  FMUL.FTZ R220, R16.reuse, R220 ;  /* 0x000000dc10dc7220 */ /* 0x040fe20000410000 */
[C---:B0-----:R-:W-:Y:S01]  /*c840*/  IADD3 R106, PT, PT, R189.reuse, 0x480, RZ ;  /* 0x00000480bd6a7810 */ /* 0x041fe20007ffe0ff */
[----:B------:R0:W-:Y:S01]  /*c850*/  STS [R67+0x8408], R124 ;  /* 0x0084087c43007388 */ /* 0x0001e20000000800 */
[C---:B------:R-:W-:Y:S01]  /*c860*/  IADD3 R148, PT, PT, R189.reuse, 0xc80, RZ ;  /* 0x00000c80bd947810 */ /* 0x040fe20007ffe0ff */
[----:B------:R-:W-:Y:S01]  /*c870*/  FMUL.FTZ R222, R16, -R222 ;  /* 0x800000de10de7220 */ /* 0x000fe20000410000 */
[C---:B-1----:R-:W-:Y:S01]  /*c880*/  IADD3 R128, PT, PT, R189.reuse, 0x780, RZ ;  /* 0x00000780bd807810 */ /* 0x042fe20007ffe0ff */
[----:B------:R1:W-:Y:S01]  /*c890*/  STS [R67+0x840c], R122 ;  /* 0x00840c7a43007388 */ /* 0x0003e20000000800 */
[----:B------:R-:W-:Y:S01]  /*c8a0*/  IADD3 R152, PT, PT, R189, 0xd00, RZ ;  /* 0x00000d00bd987810 */ /* 0x000fe20007ffe0ff */
[----:B------:R-:W-:Y:S01]  /*c8b0*/  FMUL.FTZ R218, R15, R218 ;  /* 0x000000da0fda7220 */ /* 0x000fe20000410000 */
[C---:B--2---:R-:W-:Y:S01]  /*c8c0*/  IADD3 R126, PT, PT, R189.reuse, 0x700, RZ ;  /* 0x00000700bd7e7810 */ /* 0x044fe20007ffe0ff */
[----:B------:R2:W-:Y:S01]  /*c8d0*/  STS [R67+0x8400], R72 ;  /* 0x0084004843007388 */ /* 0x0005e20000000800 */
[C---:B------:R-:W-:Y:S01]  /*c8e0*/  IADD3 R156, PT, PT, R189.reuse, 0xd80, RZ ;  /* 0x00000d80bd9c7810 */ /* 0x040fe20007ffe0ff */
[----:B------:R-:W-:Y:S01]  /*c8f0*/  FMUL.FTZ R216, R14, -R216 ;  /* 0x800000d80ed87220 */ /* 0x000fe20000410000 */
[C---:B0-----:R-:W-:Y:S01]  /*c900*/  IADD3 R124, PT, PT, R189.reuse, 0x680, RZ ;  /* 0x00000680bd7c7810 */ /* 0x041fe20007ffe0ff */
[----:B------:R0:W-:Y:S01]  /*c910*/  STS [R67+0x8404], R74 ;  /* 0x0084044a43007388 */ /* 0x0001e20000000800 */
        /* <DEDUP_REMOVED lines=10> */
[C---:B0-----:R-:W-:Y:S01]  /*c9c0*/  IADD3 R74, PT, PT, R189.reuse, 0x280, RZ ;  /* 0x00000280bd4a7810 */ /* 0x041fe20007ffe0ff */
[----:B------:R-:W-:Y:S01]  /*c9d0*/  FMUL.FTZ R204, R8, -R204 ;  /* 0x800000cc08cc7220 */ /* 0x000fe20000410000 */
        /* <DEDUP_REMOVED lines=176> */
.L_x_2717:
[----:B------:R-:W-:Y:S05]  /*d4e0*/  BSYNC.RECONVERGENT B0 ;  /* 0x0000000000007941 */ /* 0x000fea0003800200 */
.L_x_2716:
[----:B-1----:R0:W1:Y:S01]  /*d4f0*/  LDS R169, [R164+0xc800] ;  /* 0x00c80000a4a97984 */ /* 0x0020620000000800 */
[----:B------:R-:W-:Y:S04]  /*d500*/  BSSY.RECONVERGENT B0, `(.L_x_2718) ;  /* 0x0000004000007945 */ /* 0x000fe80003800200 */
[----:B------:R-:W-:Y:S05]  /*d510*/  @!P3 BRA `(.L_x_2719) ;  /* 0x000000000008b947 */ /* 0x000fea0003800000 */
[----:B------:R2:W-:Y:S04]  /*d520*/  REDG.E.ADD.F32.FTZ.RN.STRONG.GPU desc[UR26][R60.64+0x200], R167 ;  /* 0x000200a73c0079a6 */ /* 0x0005e8000c12f31a */
[----:B-1----:R2:W-:Y:S02]  /*d530*/  REDG.E.ADD.F32.FTZ.RN.STRONG.GPU desc[UR26][R62.64+0x200], R169 ;  /* 0x000200a93e0079a6 */ /* 0x0025e4000c12f31a */
.L_x_2719:
[----:B------:R-:W-:Y:S05]  /*d540*/  BSYNC.RECONVERGENT B0 ;  /* 0x0000000000007941 */ /* 0x000fea0003800200 */
.L_x_2718:
        /* <DEDUP_REMOVED lines=10> */
.L_x_2721:
[----:B------:R-:W-:Y:S05]  /*d5f0*/  BSYNC.RECONVERGENT B0 ;  /* 0x0000000000007941 */ /* 0x000fea0003800200 */
.L_x_2720:
[----:B--2---:R2:W4:Y:S01]  /*d600*/  LDS R165, [R160+0xcc00] ;  /* 0x00cc0000a0a57984 */ /* 0x0045220000000800 */
[----:B------:R-:W-:Y:S04]  /*d610*/  BSSY.RECONVERGENT B0, `(.L_x_2722) ;  /* 0x0000004000007945 */ /* 0x000fe80003800200 */
[----:B------:R-:W-:Y:S05]  /*d620*/  @!P2 BRA `(.L_x_2723) ;  /* 0x000000000008a947 */ /* 0x000fea0003800000 */
[----:B------:R0:W-:Y:S04]  /*d630*/  REDG.E.ADD.F32.FTZ.RN.STRONG.GPU desc[UR26][R60.64+0x600], R163 ;  /* 0x000600a33c0079a6 */ /* 0x0001e8000c12f31a */
[----:B----4-:R0:W-:Y:S02]  /*d640*/  REDG.E.ADD.F32.FTZ.RN.STRONG.GPU desc[UR26][R62.64+0x600], R165 ;  /* 0x000600a53e0079a6 */ /* 0x0101e4000c12f31a */
.L_x_2723:
[----:B------:R-:W-:Y:S05]  /*d650*/  BSYNC.RECONVERGENT B0 ;  /* 0x0000000000007941 */ /* 0x000fea0003800200 */
.L_x_2722:
[----:B0-----:R0:W0:Y:S01]  /*d660*/  LDS R163, [R166+0xce00] ;  /* 0x00ce0000a6a37984 */ /* 0x0010220000000800 */
[----:B------:R-:W-:Y:S04]  /*d670*/  BSSY.RECONVERGENT B0, `(.L_x_2724) ;  /* 0x0000004000007945 */ /* 0x000fe80003800200 */
[----:B------:R-:W-:Y:S05]  /*d680*/  @!P3 BRA `(.L_x_2725) ;  /* 0x000000000008b947 */ /* 0x000fea0003800000 */
[----:B------:R1:W-:Y:S04]  /*d690*/  REDG.E.ADD.F32.FTZ.RN.STRONG.GPU desc[UR26][R60.64+0x800], R161 ;  /* 0x000800a13c0079a6 */ /* 0x0003e8000c12f31a */
[----:B0-----:R0:W-:Y:S02]  /*d6a0*/  REDG.E.ADD.F32.FTZ.RN.STRONG.GPU desc[UR26][R62.64+0x800], R163 ;  /* 0x000800a33e0079a6 */ /* 0x0011e4000c12f31a */
.L_x_2725:
[----:B------:R-:W-:Y:S05]  /*d6b0*/  BSYNC.RECONVERGENT B0 ;  /* 0x0000000000007941 */ /* 0x000fea0003800200 */
.L_x_2724:
[----:B-1----:R1:W0:Y:S01]  /*d6c0*/  LDS R161, [R158+0xd000] ;  /* 0x00d000009ea17984 */ /* 0x0022220000000800 */
[----:B------:R-:W-:Y:S04]  /*d6d0*/  BSSY.RECONVERGENT B0, `(.L_x_2726) ;  /* 0x0000004000007945 */ /* 0x000fe80003800200 */
[----:B------:R-:W-:Y:S05]  /*d6e0*/  @!P4 BRA `(.L_x_2727) ;  /* 0x000000000008c947 */ /* 0x000fea0003800000 */
[----:B------:R1:W-:Y:S04]  /*d6f0*/  REDG.E.ADD.F32.FTZ.RN.STRONG.GPU desc[UR26][R60.64+0xa00], R159 ;  /* 0x000a009f3c0079a6 */ /* 0x0003e8000c12f31a */
[----:B0-----:R1:W-:Y:S02]  /*d700*/  REDG.E.ADD.F32.FTZ.RN.STRONG.GPU desc[UR26][R62.64+0xa00], R161 ;  /* 0x000a00a13e0079a6 */ /* 0x0013e4000c12f31a */
.L_x_2727:
[----:B------:R-:W-:Y:S05]  /*d710*/  BSYNC.RECONVERGENT B0 ;  /* 0x0000000000007941 */ /* 0x000fea0003800200 */
.L_x_2726:
[----:B-1----:R1:W0:Y:S01]  /*d720*/  LDS R159, [R156+0xd200] ;  /* 0x00d200009c9f7984 */ /* 0x0022220000000800 */
[----:B------:R-:W-:Y:S04]  /*d730*/  BSSY.RECONVERGENT B0, `(.L_x_2728) ;  /* 0x0000004000007945 */ /* 0x000fe80003800200 */
[----:B------:R-:W-:Y:S05]  /*d740*/  @!P5 BRA `(.L_x_2729) ;  /* 0x000000000008d947 */ /* 0x000fea0003800000 */
[----:B------:R1:W-:Y:S04]  /*d750*/  REDG.E.ADD.F32.FTZ.RN.STRONG.GPU desc[UR26][R60.64+0xc00], R157 ;  /* 0x000c009d3c0079a6 */ /* 0x0003e8000c12f31a */
[----:B0-----:R1:W-:Y:S02]  /*d760*/  REDG.E.ADD.F32.FTZ.RN.STRONG.GPU desc[UR26][R62.64+0xc00], R159 ;  /* 0x000c009f3e0079a6 */ /* 0x0013e4000c12f31a */
.L_x_2729:
[----:B------:R-:W-:Y:S05]  /*d770*/  BSYNC.RECONVERGENT B0 ;  /* 0x0000000000007941 */ /* 0x000fea0003800200 */
.L_x_2728:
        /* <DEDUP_REMOVED lines=10> */
.L_x_2731:
[----:B------:R-:W-:Y:S05]  /*d820*/  BSYNC.RECONVERGENT B0 ;  /* 0x0000000000007941 */ /* 0x000fea0003800200 */
.L_x_2730:
[----:B-1----:R1:W0:Y:S01]  /*d830*/  LDS R153, [R148+0xd600] ;  /* 0x00d6000094997984 */ /* 0x0022220000000800 */
[----:B------:R-:W-:Y:S04]  /*d840*/  BSSY.RECONVERGENT B0, `(.L_x_2732) ;  /* 0x0000004000007945 */ /* 0x000fe80003800200 */
[----:B------:R-:W-:Y:S05]  /*d850*/  @!P2 BRA `(.L_x_2733) ;  /* 0x000000000008a947 */ /* 0x000fea0003800000 */
[----:B------:R1:W-:Y:S04]  /*d860*/  REDG.E.ADD.F32.FTZ.RN.STRONG.GPU desc[UR26][R60.64+0x1000], R149 ;  /* 0x001000953c0079a6 */ /* 0x0003e8000c12f31a */
[----:B0-----:R1:W-:Y:S02]  /*d870*/  REDG.E.ADD.F32.FTZ.RN.STRONG.GPU desc[UR26][R62.64+0x1000], R153 ;  /* 0x001000993e0079a6 */ /* 0x0013e4000c12f31a */
.L_x_2733:
[----:B------:R-:W-:Y:S05]  /*d880*/  BSYNC.RECONVERGENT B0 ;  /* 0x0000000000007941 */ /* 0x000fea0003800200 */
.L_x_2732:
[----:B-1----:R1:W0:Y:S01]  /*d890*/  LDS R149, [R146+0xd800] ;  /* 0x00d8000092957984 */ /* 0x0022220000000800 */
[----:B------:R-:W-:Y:S04]  /*d8a0*/  BSSY.RECONVERGENT B0, `(.L_x_2734) ;  /* 0x0000004000007945 */ /* 0x000fe80003800200 */
[----:B------:R-:W-:Y:S05]  /*d8b0*/  @!P3 BRA `(.L_x_2735) ;  /* 0x000000000008b947 */ /* 0x000fea0003800000 */
[----:B------:R1:W-:Y:S04]  /*d8c0*/  REDG.E.ADD.F32.FTZ.RN.STRONG.GPU desc[UR26][R60.64+0x1200], R145 ;  /* 0x001200913c0079a6 */ /* 0x0003e8000c12f31a */
[----:B0-----:R1:W-:Y:S02]  /*d8d0*/  REDG.E.ADD.F32.FTZ.RN.STRONG.GPU desc[UR26][R62.64+0x1200], R149 ;  /* 0x001200953e0079a6 */ /* 0x0013e4000c12f31a */
.L_x_2735:
[----:B------:R-:W-:Y:S05]  /*d8e0*/  BSYNC.RECONVERGENT B0 ;  /* 0x0000000000007941 */ /* 0x000fea0003800200 */
.L_x_2734:
[----:B-1----:R1:W0:Y:S01]  /*d8f0*/  LDS R145, [R144+0xda00] ;  /* 0x00da000090917984 */ /* 0x0022220000000800 */
[----:B------:R-:W-:Y:S04]  /*d900*/  BSSY.RECONVERGENT B0, `(.L_x_2736) ;  /* 0x0000004000007945 */ /* 0x000fe80003800200 */
[----:B------:R-:W-:Y:S05]  /*d910*/  @!P4 BRA `(.L_x_2737) ;  /* 0x000000000008c947 */ /* 0x000fea0003800000 */
[----:B------:R1:W-:Y:S04]  /*d920*/  REDG.E.ADD.F32.FTZ.RN.STRONG.GPU desc[UR26][R60.64+0x1400], R143 ;  /* 0x0014008f3c0079a6 */ /* 0x0003e8000c12f31a */
[----:B0-----:R1:W-:Y:S02]  /*d930*/  REDG.E.ADD.F32.FTZ.RN.STRONG.GPU desc[UR26][R62.64+0x1400], R145 ;  /* 0x001400913e0079a6 */ /* 0x0013e4000c12f31a */
.L_x_2737:
[----:B------:R-:W-:Y:S05]  /*d940*/  BSYNC.RECONVERGENT B0 ;  /* 0x0000000000007941 */ /* 0x000fea0003800200 */
.L_x_2736:
[----:B-1----:R1:W0:Y:S01]  /*d950*/  LDS R143, [R142+0xdc00] ;  /* 0x00dc00008e8f7984 */ /* 0x0022220000000800 */
[----:B------:R-:W-:Y:S04]  /*d960*/  BSSY.RECONVERGENT B0, `(.L_x_2738) ;  /* 0x0000004000007945 */ /* 0x000fe80003800200 */
[----:B------:R-:W-:Y:S05]  /*d970*/  @!P5 BRA `(.L_x_2739) ;  /* 0x000000000008d947 */ /* 0x000fea0003800000 */
[----:B------:R1:W-:Y:S04]  /*d980*/  REDG.E.ADD.F32.FTZ.RN.STRONG.GPU desc[UR26][R60.64+0x1600], R141 ;  /* 0x0016008d3c0079a6 */ /* 0x0003e8000c12f31a */
[----:B0-----:R1:W-:Y:S02]  /*d990*/  REDG.E.ADD.F32.FTZ.RN.STRONG.GPU desc[UR26][R62.64+0x1600], R143 ;  /* 0x0016008f3e0079a6 */ /* 0x0013e4000c12f31a */
.L_x_2739:
[----:B------:R-:W-:Y:S05]  /*d9a0*/  BSYNC.RECONVERGENT B0 ;  /* 0x0000000000007941 */ /* 0x000fea0003800200 */
.L_x_2738:
        /* <DEDUP_REMOVED lines=10> */
.L_x_2741:
[----:B------:R-:W-:Y:S05]  /*da50*/  BSYNC.RECONVERGENT B0 ;  /* 0x0000000000007941 */ /* 0x000fea0003800200 */
.L_x_2740:
[----:B-1----:R1:W0:Y:S01]  /*da60*/  LDS R139, [R138+0xe000] ;  /* 0x00e000008a8b7984 */ /* 0x0022220000000800 */
[----:B------:R-:W-:Y:S04]  /*da70*/  BSSY.RECONVERGENT B0, `(.L_x_2742) ;  /* 0x0000004000007945 */ /* 0x000fe80003800200 */
[----:B------:R-:W-:Y:S05]  /*da80*/  @!P2 BRA `(.L_x_2743) ;  /* 0x000000000008a947 */ /* 0x000fea0003800000 */
[----:B------:R1:W-:Y:S04]  /*da90*/  REDG.E.ADD.F32.FTZ.RN.STRONG.GPU desc[UR26][R60.64+0x1a00], R137 ;  /* 0x001a00893c0079a6 */ /* 0x0003e8000c12f31a */
[----:B0-----:R1:W-:Y:S02]  /*daa0*/  REDG.E.ADD.F32.FTZ.RN.STRONG.GPU desc[UR26][R62.64+0x1a00], R139 ;  /* 0x001a008b3e0079a6 */ /* 0x0013e4000c12f31a */
.L_x_2743:
[----:B------:R-:W-:Y:S05]  /*dab0*/  BSYNC.RECONVERGENT B0 ;  /* 0x0000000000007941 */ /* 0x000fea0003800200 */
.L_x_2742:
[----:B-1----:R1:W0:Y:S01]  /*dac0*/  LDS R137, [R136+0xe200] ;  /* 0x00e2000088897984 */ /* 0x0022220000000800 */
[----:B------:R-:W-:Y:S04]  /*dad0*/  BSSY.RECONVERGENT B0, `(.L_x_2744) ;  /* 0x0000004000007945 */ /* 0x000fe80003800200 */
[----:B------:R-:W-:Y:S05]  /*dae0*/  @!P3 BRA `(.L_x_2745) ;  /* 0x000000000008b947 */ /* 0x000fea0003800000 */
[----:B------:R1:W-:Y:S04]  /*daf0*/  REDG.E.ADD.F32.FTZ.RN.STRONG.GPU desc[UR26][R60.64+0x1c00], R135 ;  /* 0x001c00873c0079a6 */ /* 0x0003e8000c12f31a */
[----:B0-----:R1:W-:Y:S02]  /*db00*/  REDG.E.ADD.F32.FTZ.RN.STRONG.GPU desc[UR26][R62.64+0x1c00], R137 ;  /* 0x001c00893e0079a6 */ /* 0x0013e4000c12f31a */
.L_x_2745:
[----:B------:R-:W-:Y:S05]  /*db10*/  BSYNC.RECONVERGENT B0 ;  /* 0x0000000000007941 */ /* 0x000fea0003800200 */
.L_x_2744:
[----:B-1----:R1:W0:Y:S01]  /*db20*/  LDS R135, [R134+0xe400] ;  /* 0x00e4000086877984 */ /* 0x0022220000000800 */
[----:B------:R-:W-:Y:S04]  /*db30*/  BSSY.RECONVERGENT B0, `(.L_x_2746) ;  /* 0x0000004000007945 */ /* 0x000fe80003800200 */
[----:B------:R-:W-:Y:S05]  /*db40*/  @!P4 BRA `(.L_x_2747) ;  /* 0x000000000008c947 */ /* 0x000fea0003800000 */
[----:B------:R1:W-:Y:S04]  /*db50*/  REDG.E.ADD.F32.FTZ.RN.STRONG.GPU desc[UR26][R60.64+0x1e00], R133 ;  /* 0x001e00853c0079a6 */ /* 0x0003e8000c12f31a */
[----:B0-----:R1:W-:Y:S02]  /*db60*/  REDG.E.ADD.F32.FTZ.RN.STRONG.GPU desc[UR26][R62.64+0x1e00], R135 ;  /* 0x001e00873e0079a6 */ /* 0x0013e4000c12f31a */
.L_x_2747:
[----:B------:R-:W-:Y:S05]  /*db70*/  BSYNC.RECONVERGENT B0 ;  /* 0x0000000000007941 */ /* 0x000fea0003800200 */
.L_x_2746:
[----:B-1----:R1:W0:Y:S01]  /*db80*/  LDS R133, [R132+0xe600] ;  /* 0x00e6000084857984 */ /* 0x0022220000000800 */
[----:B------:R-:W-:Y:S04]  /*db90*/  BSSY.RECONVERGENT B0, `(.L_x_2748) ;  /* 0x0000004000007945 */ /* 0x000fe80003800200 */
[----:B------:R-:W-:Y:S05]  /*dba0*/  @!P5 BRA `(.L_x_2749) ;  /* 0x000000000008d947 */ /* 0x000fea0003800000 */
[----:B------:R1:W-:Y:S04]  /*dbb0*/  REDG.E.ADD.F32.FTZ.RN.STRONG.GPU desc[UR26][R60.64+0x2000], R131 ;  /* 0x002000833c0079a6 */ /* 0x0003e8000c12f31a */
[----:B0-----:R1:W-:Y:S02]  /*dbc0*/  REDG.E.ADD.F32.FTZ.RN.STRONG.GPU desc[UR26][R62.64+0x2000], R133 ;  /* 0x002000853e0079a6 */ /* 0x0013e4000c12f31a */
.L_x_2749:
[----:B------:R-:W-:Y:S05]  /*dbd0*/  BSYNC.RECONVERGENT B0 ;  /* 0x0000000000007941 */ /* 0x000fea0003800200 */
.L_x_2748:
        /* <DEDUP_REMOVED lines=10> */
.L_x_2751:
[----:B------:R-:W-:Y:S05]  /*dc80*/  BSYNC.RECONVERGENT B0 ;  /* 0x0000000000007941 */ /* 0x000fea0003800200 */
.L_x_2750:
[----:B-1----:R1:W0:Y:S01]  /*dc90*/  LDS R129, [R128+0xea00] ;  /* 0x00ea000080817984 */ /* 0x0022220000000800 */
[----:B------:R-:W-:Y:S04]  /*dca0*/  BSSY.RECONVERGENT B0, `(.L_x_2752) ;  /* 0x0000004000007945 */ /* 0x000fe80003800200 */
[----:B------:R-:W-:Y:S05]  /*dcb0*/  @!P2 BRA `(.L_x_2753) ;  /* 0x000000000008a947 */ /* 0x000fea0003800000 */
[----:B------:R1:W-:Y:S04]  /*dcc0*/  REDG.E.ADD.F32.FTZ.RN.STRONG.GPU desc[UR26][R60.64+0x2400], R127 ;  /* 0x0024007f3c0079a6 */ /* 0x0003e8000c12f31a */
[----:B0-----:R1:W-:Y:S02]  /*dcd0*/  REDG.E.ADD.F32.FTZ.RN.STRONG.GPU desc[UR26][R62.64+0x2400], R129 ;  /* 0x002400813e0079a6 */ /* 0x0013e4000c12f31a */
.L_x_2753:
[----:B------:R-:W-:Y:S05]  /*dce0*/  BSYNC.RECONVERGENT B0 ;  /* 0x0000000000007941 */ /* 0x000fea0003800200 */
.L_x_2752:
[----:B-1----:R1:W0:Y:S01]  /*dcf0*/  LDS R127, [R126+0xec00] ;  /* 0x00ec00007e7f7984 */ /* 0x0022220000000800 */
[----:B------:R-:W-:Y:S04]  /*dd00*/  BSSY.RECONVERGENT B0, `(.L_x_2754) ;  /* 0x0000004000007945 */ /* 0x000fe80003800200 */
[----:B------:R-:W-:Y:S05]  /*dd10*/  @!P3 BRA `(.L_x_2755) ;  /* 0x000000000008b947 */ /* 0x000fea0003800000 */
[----:B------:R1:W-:Y:S04]  /*dd20*/  REDG.E.ADD.F32.FTZ.RN.STRONG.GPU desc[UR26][R60.64+0x2600], R125 ;  /* 0x0026007d3c0079a6 */ /* 0x0003e8000c12f31a */
[----:B0-----:R1:W-:Y:S02]  /*dd30*/  REDG.E.ADD.F32.FTZ.RN.STRONG.GPU desc[UR26][R62.64+0x2600], R127 ;  /* 0x0026007f3e0079a6 */ /* 0x0013e4000c12f31a */
.L_x_2755:
[----:B------:R-:W-:Y:S05]  /*dd40*/  BSYNC.RECONVERGENT B0 ;  /* 0x0000000000007941 */ /* 0x000fea0003800200 */
.L_x_2754:
[----:B-1----:R1:W0:Y:S01]  /*dd50*/  LDS R125, [R124+0xee00] ;  /* 0x00ee00007c7d7984 */ /* 0x0022220000000800 */
[----:B------:R-:W-:Y:S04]  /*dd60*/  BSSY.RECONVERGENT B0, `(.L_x_2756) ;  /* 0x0000004000007945 */ /* 0x000fe80003800200 */
[----:B------:R-:W-:Y:S05]  /*dd70*/  @!P4 BRA `(.L_x_2757) ;  /* 0x000000000008c947 */ /* 0x000fea0003800000 */
[----:B------:R1:W-:Y:S04]  /*dd80*/  REDG.E.ADD.F32.FTZ.RN.STRONG.GPU desc[UR26][R60.64+0x2800], R123 ;  /* 0x0028007b3c0079a6 */ /* 0x0003e8000c12f31a */
[----:B0-----:R1:W-:Y:S02]  /*dd90*/  REDG.E.ADD.F32.FTZ.RN.STRONG.GPU desc[UR26][R62.64+0x2800], R125 ;  /* 0x0028007d3e0079a6 */ /* 0x0013e4000c12f31a */
.L_x_2757:
[----:B------:R-:W-:Y:S05]  /*dda0*/  BSYNC.RECONVERGENT B0 ;  /* 0x0000000000007941 */ /* 0x000fea0003800200 */
.L_x_2756:
[----:B-1----:R1:W0:Y:S01]  /*ddb0*/  LDS R123, [R122+0xf000] ;  /* 0x00f000007a7b7984 */ /* 0x0022220000000800 */
[----:B------:R-:W-:Y:S04]  /*ddc0*/  BSSY.RECONVERGENT B0, `(.L_x_2758) ;  /* 0x0000004000007945 */ /* 0x000fe80003800200 */
[----:B------:R-:W-:Y:S05]  /*ddd0*/  @!P5 BRA `(.L_x_2759) ;  /* 0x000000000008d947 */ /* 0x000fea0003800000 */
[----:B------:R1:W-:Y:S04]  /*dde0*/  REDG.E.ADD.F32.FTZ.RN.STRONG.GPU desc[UR26][R60.64+0x2a00], R121 ;  /* 0x002a00793c0079a6 */ /* 0x0003e8000c12f31a */
[----:B0-----:R1:W-:Y:S02]  /*ddf0*/  REDG.E.ADD.F32.FTZ.RN.STRONG.GPU desc[UR26][R62.64+0x2a00], R123 ;  /* 0x002a007b3e0079a6 */ /* 0x0013e4000c12f31a */
.L_x_2759:
[----:B------:R-:W-:Y:S05]  /*de00*/  BSYNC.RECONVERGENT B0 ;  /* 0x0000000000007941 */ /* 0x000fea0003800200 */
.L_x_2758:
        /* <DEDUP_REMOVED lines=10> */
.L_x_2761:
[----:B------:R-:W-:Y:S05]  /*deb0*/  BSYNC.RECONVERGENT B0 ;  /* 0x0000000000007941 */ /* 0x000fea0003800200 */
.L_x_2760:
[----:B-1----:R1:W0:Y:S01]  /*dec0*/  LDS R119, [R108+0xf400] ;  /* 0x00f400006c777984 */ /* 0x0022220000000800 */
[----:B------:R-:W-:Y:S04]  /*ded0*/  BSSY.RECONVERGENT B0, `(.L_x_2762) ;  /* 0x0000004000007945 */ /* 0x000fe80003800200 */
[----:B------:R-:W-:Y:S05]  /*dee0*/  @!P2 BRA `(.L_x_2763) ;  /* 0x000000000008a947 */ /* 0x000fea0003800000 */
[----:B------:R1:W-:Y:S04]  /*def0*/  REDG.E.ADD.F32.FTZ.RN.STRONG.GPU desc[UR26][R60.64+0x2e00], R107 ;  /* 0x002e006b3c0079a6 */ /* 0x0003e8000c12f31a */
[----:B0-----:R1:W-:Y:S02]  /*df00*/  REDG.E.ADD.F32.FTZ.RN.STRONG.GPU desc[UR26][R62.64+0x2e00], R119 ;  /* 0x002e00773e0079a6 */ /* 0x0013e4000c12f31a */
.L_x_2763:
[----:B------:R-:W-:Y:S05]  /*df10*/  BSYNC.RECONVERGENT B0 ;  /* 0x0000000000007941 */ /* 0x000fea0003800200 */
.L_x_2762:
[----:B-1----:R1:W0:Y:S01]  /*df20*/  LDS R107, [R106+0xf600] ;  /* 0x00f600006a6b7984 */ /* 0x0022220000000800 */
[----:B------:R-:W-:Y:S04]  /*df30*/  BSSY.RECONVERGENT B0, `(.L_x_2764) ;  /* 0x0000004000007945 */ /* 0x000fe80003800200 */
[----:B------:R-:W-:Y:S05]  /*df40*/  @!P3 BRA `(.L_x_2765) ;  /* 0x000000000008b947 */ /* 0x000fea0003800000 */
[----:B------:R1:W-:Y:S04]  /*df50*/  REDG.E.ADD.F32.FTZ.RN.STRONG.GPU desc[UR26][R60.64+0x3000], R105 ;  /* 0x003000693c0079a6 */ /* 0x0003e8000c12f31a */
[----:B0-----:R1:W-:Y:S02]  /*df60*/  REDG.E.ADD.F32.FTZ.RN.STRONG.GPU desc[UR26][R62.64+0x3000], R107 ;  /* 0x0030006b3e0079a6 */ /* 0x0013e4000c12f31a */
.L_x_2765:
[----:B------:R-:W-:Y:S05]  /*df70*/  BSYNC.RECONVERGENT B0 ;  /* 0x0000000000007941 */ /* 0x000fea0003800200 */
.L_x_2764:
[----:B-1----:R1:W0:Y:S01]  /*df80*/  LDS R105, [R104+0xf800] ;  /* 0x00f8000068697984 */ /* 0x0022220000000800 */
[----:B------:R-:W-:Y:S04]  /*df90*/  BSSY.RECONVERGENT B0, `(.L_x_2766) ;  /* 0x0000004000007945 */ /* 0x000fe80003800200 */
[----:B------:R-:W-:Y:S05]  /*dfa0*/  @!P4 BRA `(.L_x_2767) ;  /* 0x000000000008c947 */ /* 0x000fea0003800000 */
[----:B------:R1:W-:Y:S04]  /*dfb0*/  REDG.E.ADD.F32.FTZ.RN.STRONG.GPU desc[UR26][R60.64+0x3200], R103 ;  /* 0x003200673c0079a6 */ /* 0x0003e8000c12f31a */
[----:B0-----:R1:W-:Y:S02]  /*dfc0*/  REDG.E.ADD.F32.FTZ.RN.STRONG.GPU desc[UR26][R62.64+0x3200], R105 ;  /* 0x003200693e0079a6 */ /* 0x0013e4000c12f31a */
.L_x_2767:
[----:B------:R-:W-:Y:S05]  /*dfd0*/  BSYNC.RECONVERGENT B0 ;  /* 0x0000000000007941 */ /* 0x000fea0003800200 */
.L_x_2766:
[----:B-1----:R1:W0:Y:S01]  /*dfe0*/  LDS R103, [R102+0xfa00] ;  /* 0x00fa000066677984 */ /* 0x0022220000000800 */
[----:B------:R-:W-:Y:S04]  /*dff0*/  BSSY.RECONVERGENT B0, `(.L_x_2768) ;  /* 0x0000004000007945 */ /* 0x000fe80003800200 */
[----:B------:R-:W-:Y:S05]  /*e000*/  @!P5 BRA `(.L_x_2769) ;  /* 0x000000000008d947 */ /* 0x000fea0003800000 */
[----:B------:R1:W-:Y:S04]  /*e010*/  REDG.E.ADD.F32.FTZ.RN.STRONG.GPU desc[UR26][R60.64+0x3400], R101 ;  /* 0x003400653c0079a6 */ /* 0x0003e8000c12f31a */
[----:B0-----:R1:W-:Y:S02]  /*e020*/  REDG.E.ADD.F32.FTZ.RN.STRONG.GPU desc[UR26][R62.64+0x3400], R103 ;  /* 0x003400673e0079a6 */ /* 0x0013e4000c12f31a */
.L_x_2769:
[----:B------:R-:W-:Y:S05]  /*e030*/  BSYNC.RECONVERGENT B0 ;  /* 0x0000000000007941 */ /* 0x000fea0003800200 */
.L_x_2768:
        /* <DEDUP_REMOVED lines=10> */
.L_x_2771:
[----:B------:R-:W-:Y:S05]  /*e0e0*/  BSYNC.RECONVERGENT B0 ;  /* 0x0000000000007941 */ /* 0x000fea0003800200 */
.L_x_2770:
[----:B-1----:R1:W0:Y:S01]  /*e0f0*/  LDS R99, [R98+0xfe00] ;  /* 0x00fe000062637984 */ /* 0x0022220000000800 */
[----:B------:R-:W-:Y:S04]  /*e100*/  BSSY.RECONVERGENT B0, `(.L_x_2772) ;  /* 0x0000004000007945 */ /* 0x000fe80003800200 */
[----:B------:R-:W-:Y:S05]  /*e110*/  @!P2 BRA `(.L_x_2773) ;  /* 0x000000000008a947 */ /* 0x000fea0003800000 */
[----:B------:R1:W-:Y:S04]  /*e120*/  REDG.E.ADD.F32.FTZ.RN.STRONG.GPU desc[UR26][R60.64+0x3800], R97 ;  /* 0x003800613c0079a6 */ /* 0x0003e8000c12f31a */
[----:B0-----:R1:W-:Y:S02]  /*e130*/  REDG.E.ADD.F32.FTZ.RN.STRONG.GPU desc[UR26][R62.64+0x3800], R99 ;  /* 0x003800633e0079a6 */ /* 0x0013e4000c12f31a */
.L_x_2773:
[----:B------:R-:W-:Y:S05]  /*e140*/  BSYNC.RECONVERGENT B0 ;  /* 0x0000000000007941 */ /* 0x000fea0003800200 */
.L_x_2772:
[----:B-1----:R1:W0:Y:S01]  /*e150*/  LDS R97, [R74+0x10000] ;  /* 0x010000004a617984 */ /* 0x0022220000000800 */
[----:B------:R-:W-:Y:S04]  /*e160*/  BSSY.RECONVERGENT B0, `(.L_x_2774) ;  /* 0x0000004000007945 */ /* 0x000fe80003800200 */
[----:B------:R-:W-:Y:S05]  /*e170*/  @!P3 BRA `(.L_x_2775) ;  /* 0x000000000008b947 */ /* 0x000fea0003800000 */
[----:B------:R1:W-:Y:S04]  /*e180*/  REDG.E.ADD.F32.FTZ.RN.STRONG.GPU desc[UR26][R60.64+0x3a00], R73 ;  /* 0x003a00493c0079a6 */ /* 0x0003e8000c12f31a */
[----:B0-----:R1:W-:Y:S02]  /*e190*/  REDG.E.ADD.F32.FTZ.RN.STRONG.GPU desc[UR26][R62.64+0x3a00], R97 ;  /* 0x003a00613e0079a6 */ /* 0x0013e4000c12f31a */
.L_x_2775:
[----:B------:R-:W-:Y:S05]  /*e1a0*/  BSYNC.RECONVERGENT B0 ;  /* 0x0000000000007941 */ /* 0x000fea0003800200 */
.L_x_2774:
[----:B-1----:R1:W0:Y:S01]  /*e1b0*/  LDS R73, [R72+0x10200] ;  /* 0x0102000048497984 */ /* 0x0022220000000800 */
[----:B------:R-:W-:Y:S04]  /*e1c0*/  BSSY.RECONVERGENT B0, `(.L_x_2776) ;  /* 0x0000004000007945 */ /* 0x000fe80003800200 */
[----:B------:R-:W-:Y:S05]  /*e1d0*/  @!P4 BRA `(.L_x_2777) ;  /* 0x000000000008c947 */ /* 0x000fea0003800000 */
[----:B------:R1:W-:Y:S04]  /*e1e0*/  REDG.E.ADD.F32.FTZ.RN.STRONG.GPU desc[UR26][R60.64+0x3c00], R71 ;  /* 0x003c00473c0079a6 */ /* 0x0003e8000c12f31a */
[----:B0-----:R1:W-:Y:S02]  /*e1f0*/  REDG.E.ADD.F32.FTZ.RN.STRONG.GPU desc[UR26][R62.64+0x3c00], R73 ;  /* 0x003c00493e0079a6 */ /* 0x0013e4000c12f31a */
.L_x_2777:
[----:B------:R-:W-:Y:S05]  /*e200*/  BSYNC.RECONVERGENT B0 ;  /* 0x0000000000007941 */ /* 0x000fea0003800200 */
.L_x_2776:
[----:B-1----:R1:W0:Y:S01]  /*e210*/  LDS R71, [R70+0x10400] ;  /* 0x0104000046477984 */ /* 0x0022220000000800 */
[----:B------:R-:W-:Y:S04]  /*e220*/  BSSY.RECONVERGENT B0, `(.L_x_2778) ;  /* 0x0000004000007945 */ /* 0x000fe80003800200 */
[----:B------:R-:W-:Y:S05]  /*e230*/  @!P5 BRA `(.L_x_2779) ;  /* 0x000000000008d947 */ /* 0x000fea0003800000 */
[----:B------:R1:W-:Y:S04]  /*e240*/  REDG.E.ADD.F32.FTZ.RN.STRONG.GPU desc[UR26][R60.64+0x3e00], R69 ;  /* 0x003e00453c0079a6 */ /* 0x0003e8000c12f31a */
[----:B0-----:R1:W-:Y:S02]  /*e250*/  REDG.E.ADD.F32.FTZ.RN.STRONG.GPU desc[UR26][R62.64+0x3e00], R71 ;  /* 0x003e00473e0079a6 */ /* 0x0013e4000c12f31a */
.L_x_2779:
[----:B------:R-:W-:Y:S05]  /*e260*/  BSYNC.RECONVERGENT B0 ;  /* 0x0000000000007941 */ /* 0x000fea0003800200 */
.L_x_2778:
[----:B-1----:R-:W1:Y:S01]  /*e270*/  SHFL.DOWN PT, R60, R65, 0x1, 0x1f ;  /* 0x08201f00413c7f89 */ /* 0x002e6200000e0000 */
[----:B------:R-:W-:Y:S01]  /*e280*/  ISETP.GT.AND P2, PT, R239, 0x1e, PT ;  /* 0x0000001eef00780c */ /* 0x000fe20003f44270 */
[----:B------:R-:W-:Y:S01]  /*e290*/  FMUL.FTZ R94, R94, R173 ;  /* 0x000000ad5e5e7220 */ /* 0x000fe20000410000 */
[----:B------:R-:W-:Y:S01]  /*e2a0*/  FMUL.FTZ R116, R116, R154 ;  /* 0x0000009a74747220 */ /* 0x000fe20000410000 */
        /* <DEDUP_REMOVED lines=20> */
[----:B-1----:R-:W-:Y:S01]  /*e3f0*/  @!P2 FADD.FTZ R65, R65, R60 ;  /* 0x0000003c4141a221 */ /* 0x002fe20000010000 */
[----:B------:R-:W-:Y:S01]  /*e400*/  FFMA.FTZ R95, R54, R117, R95 ;  /* 0x00000075365f7223 */ /* 0x000fe2000001005f */
[----:B------:R-:W-:Y:S01]  /*e410*/  FFMA.FTZ R86, R55, R116, R86 ;  /* 0x0000007437567223 */ /* 0x000fe20000010056 */
[----:B0-----:R-:W-:Y:S01]  /*e420*/  FFMA.FTZ R62, R56, R113, R81 ;  /* 0x00000071383e7223 */ /* 0x001fe20000010051 */
[----:B-----5:R-:W-:Y:S01]  /*e430*/  @!P2 FADD.FTZ R66, R66, R61 ;  /* 0x0000003d4242a221 */ /* 0x020fe20000010000 */
[----:B------:R-:W0:Y:S01]  /*e440*/  SHFL.DOWN PT, R60, R65, 0x2, 0x1f ;  /* 0x08401f00413c7f89 */ /* 0x000e2200000e0000 */
[----:B------:R-:W-:Y:S01]  /*e450*/  ISETP.GT.AND P2, PT, R239, 0x1d, PT ;  /* 0x0000001def00780c */ /* 0x000fe20003f44270 */
[----:B------:R-:W-:Y:S01]  /*e460*/  BSSY.RECONVERGENT B0, `(.L_x_2780) ;  /* 0x0000039000007945 */ /* 0x000fe20003800200 */
[----:B------:R-:W-:Y:S01]  /*e470*/  FADD.FTZ R26, R79, R26 ;  /* 0x0000001a4f1a7221 */ /* 0x000fe20000010000 */
[----:B------:R-:W1:Y:S01]  /*e480*/  SHFL.DOWN PT, R61, R66, 0x2, 0x1f ;  /* 0x08401f00423d7f89 */ /* 0x000e6200000e0000 */
        /* <DEDUP_REMOVED lines=11> */
[----:B0-----:R-:W-:Y:S01]  /*e540*/  @!P2 FADD.FTZ R65, R65, R60 ;  /* 0x0000003c4141a221 */ /* 0x001fe20000010000 */
[----:B-1----:R-:W-:-:S04]  /*e550*/  @!P2 FADD.FTZ R66, R66, R61 ;  /* 0x0000003d4242a221 */ /* 0x002fc80000010000 */
[----:B------:R-:W0:Y:S01]  /*e560*/  SHFL.DOWN PT, R60, R65, 0x4, 0x1f ;  /* 0x08801f00413c7f89 */ /* 0x000e2200000e0000 */
[----:B------:R-:W-:-:S03]  /*e570*/  ISETP.GT.AND P2, PT, R239, 0x1b, PT ;  /* 0x0000001bef00780c */ /* 0x000fc60003f44270 */
[----:B------:R-:W1:Y:S10]  /*e580*/  SHFL.DOWN PT, R61, R66, 0x4, 0x1f ;  /* 0x08801f00423d7f89 */ /* 0x000e7400000e0000 */
        /* <DEDUP_REMOVED lines=8> */
[----:B------:R-:W-:-:S03]  /*e610*/  ISETP.NE.AND P2, PT, R239, RZ, PT ;  /* 0x000000ffef00720c */ /* 0x000fc60003f45270 */
[----:B------:R-:W1:Y:S10]  /*e620*/  SHFL.DOWN PT, R69, R66, 0x10, 0x1f ;  /* 0x0a001f0042457f89 */ /* 0x000e7400000e0000 */
[----:B------:R-:W-:Y:S01]  /*e630*/  @!P2 LOP3.LUT R61, R68, 0xf8, RZ, 0xc0, !PT ;  /* 0x000000f8443da812 */ /* 0x000fe200078ec0ff */
[----:B0-----:R-:W-:Y:S01]  /*e640*/  FADD.FTZ R68, R65, R60 ;  /* 0x0000003c41447221 */ /* 0x001fe20000010000 */
[----:B------:R-:W-:Y:S01]  /*e650*/  FFMA.FTZ R60, R58, R109, R85 ;  /* 0x0000006d3a3c7223 */ /* 0x000fe20000010055 */
[----:B-1----:R-:W-:-:S03]  /*e660*/  FADD.FTZ R69, R66, R69 ;  /* 0x0000004542457221 */ /* 0x002fc60000010000 */
[----:B------:R-:W-:Y:S02]  /*e670*/  FADD.FTZ R17, R60, R17 ;  /* 0x000000113c117221 */ /* 0x000fe40000010000 */
[----:B------:R0:W-:Y:S02]  /*e680*/  @!P2 STS.64 [R61+UR28+0x10808], R68 ;  /* 0x010808443d00a988 */ /* 0x0001e40008000a1c */
[----:B0-----:R-:W-:-:S04]  /*e690*/  FFMA.FTZ R61, R57, R112, R82 ;  /* 0x00000070393d7223 */ /* 0x001fc80000010052 */
[----:B------:R-:W-:Y:S01]  /*e6a0*/  FADD.FTZ R18, R61, R18 ;  /* 0x000000123d127221 */ /* 0x000fe20000010000 */
[----:B------:R-:W-:Y:S06]  /*e6b0*/  BAR.SYNC.DEFER_BLOCKING 0x0 ;  /* 0x0000000000007b1d */ /* 0x000fec0000010000 */
[----:B------:R-:W-:Y:S05]  /*e6c0*/  @P1 BRA `(.L_x_2781) ;  /* 0x0000000000481947 */ /* 0x000fea0003800000 */
[----:B------:R-:W-:Y:S01]  /*e6d0*/  UISETP.NE.AND UP0, UPT, UR19, UR47, UPT ;  /* 0x0000002f1300728c */ /* 0x000fe2000bf05270 */
[----:B------:R-:W0:Y:S01]  /*e6e0*/  LDS.128 R60, [UR28+0x10810] ;  /* 0x0108101cff3c7984 */ /* 0x000e220008000c00 */
        /* <DEDUP_REMOVED lines=16> */
.L_x_2781:
[----:B------:R-:W-:Y:S05]  /*e7f0*/  BSYNC.RECONVERGENT B0 ;  /* 0x0000000000007941 */ /* 0x000fea0003800200 */
.L_x_2780:
[----:B------:R-:W-:-:S04]  /*e800*/  UIADD3 UR8, UPT, UPT, UR8, 0x1, URZ ;  /* 0x0000000108087890 */ /* 0x000fc8000fffe0ff */
[----:B------:R-:W-:-:S09]  /*e810*/  UISETP.GE.AND UP0, UPT, UR8, UR48, UPT ;  /* 0x000000300800728c */ /* 0x000fd2000bf06270 */
[----:B------:R-:W-:Y:S05]  /*e820*/  BRA.U !UP0, `(.L_x_2782) ;  /* 0xffffff6108807547 */ /* 0x000fea000b83ffff */
.L_x_2686:
        /* <DEDUP_REMOVED lines=10> */
[C---:B------:R-:W-:Y:S01]  /*e8d0*/  LOP3.LUT R55, R7.reuse, 0x20, RZ, 0xfc, !PT ;  /* 0x0000002007377812 */ /* 0x040fe200078efcff */
[----:B------:R-:W-:Y:S01]  /*e8e0*/  HFMA2 R6, -RZ, RZ, 0, 0 ;  /* 0x00000000ff067431 */ /* 0x000fe200000001ff */
[----:B------:R-:W-:-:S02]  /*e8f0*/  ISETP.GE.AND P2, PT, R7, UR8, PT ;  /* 0x0000000807007c0c */ /* 0x000fc4000bf46270 */
[----:B------:R-:W-:Y:S02]  /*e900*/  CS2R R8, SRZ ;  /* 0x0000000000087805 */ /* 0x000fe4000001ff00 */
[----:B------:R-:W-:Y:S02]  /*e910*/  ISETP.GE.AND P1, PT, R55, UR8, PT ;  /* 0x0000000837007c0c */ /* 0x000fe4000bf26270 */
[----:B------:R-:W-:Y:S02]  /*e920*/  CS2R R10, SRZ ;  /* 0x00000000000a7805 */ /* 0x000fe4000001ff00 */
[C---:B------:R-:W-:Y:S02]  /*e930*/  LOP3.LUT R57, R7.reuse, 0x40, RZ, 0xfc, !PT ;  /* 0x0000004007397812 */ /* 0x040fe400078efcff */
[----:B------:R-:W-:Y:S02]  /*e940*/  CS2R R12, SRZ ;  /* 0x00000000000c7805 */ /* 0x000fe4000001ff00 */
[C---:B------:R-:W-:Y:S01]  /*e950*/  LOP3.LUT R61, R7.reuse, 0x60, RZ, 0xfc, !PT ;  /* 0x00000060073d7812 */ /* 0x040fe200078efcff */
[C---:B------:R-:W-:Y:S01]  /*e960*/  IMAD.WIDE.U32 R2, R7.reuse, 0x4, R2 ;  /* 0x0000000407027825 */ /* 0x040fe200078e0002 */
[C---:B------:R-:W-:Y:S01]  /*e970*/  LOP3.LUT R63, R7.reuse, 0x80, RZ, 0xfc, !PT ;  /* 0x00000080073f7812 */ /* 0x040fe200078efcff */
[----:B------:R-:W2:Y:S01]  /*e980*/  LDL.LU R78, [R1+0x20] ;  /* 0x00002000014e7983 */ /* 0x000ea20000300800 */
[C---:B------:R-:W-:Y:S01]  /*e990*/  LOP3.LUT R65, R7.reuse, 0xa0, RZ, 0xfc, !PT ;  /* 0x000000a007417812 */ /* 0x040fe200078efcff */
[----:B------:R-:W-:Y:S01]  /*e9a0*/  HFMA2 R29, -RZ, RZ, 0, 0 ;  /* 0x00000000ff1d7431 */ /* 0x000fe200000001ff */
[----:B------:R-:W-:Y:S01]  /*e9b0*/  LOP3.LUT R67, R7, 0xc0, RZ, 0xfc, !PT ;  /* 0x000000c007437812 */ /* 0x000fe200078efcff */
[----:B------:R-:W5:Y:S01]  /*e9c0*/  @!P2 LDG.E R4, desc[UR26][R2.64] ;  /* 0x0000001a0204a981 */ /* 0x000f62000c1e1900 */
[----:B------:R-:W-:-:S02]  /*e9d0*/  ISETP.GE.AND P0, PT, R57, UR8, PT ;  /* 0x0000000839007c0c */ /* 0x000fc4000bf06270 */
[----:B------:R-:W-:Y:S02]  /*e9e0*/  CS2R R14, SRZ ;  /* 0x00000000000e7805 */ /* 0x000fe4000001ff00 */
[----:B------:R-:W-:Y:S01]  /*e9f0*/  LOP3.LUT R69, R7, 0xe0, RZ, 0xfc, !PT ;  /* 0x000000e007457812 */ /* 0x000fe200078efcff */
[----:B------:R-:W2:Y:S01]  /*ea00*/  @!P1 LDG.E R5, desc[UR26][R2.64+0x80] ;  /* 0x0000801a02059981 */ /* 0x000ea2000c1e1900 */
[----:B------:R-:W-:Y:S01]  /*ea10*/  ISETP.GE.AND P4, PT, R61, UR8, PT ;  /* 0x000000083d007c0c */ /* 0x000fe2000bf86270 */
[----:B------:R-:W-:Y:S01]  /*ea20*/  HFMA2 R33, -RZ, RZ, 0, 0 ;  /* 0x00000000ff217431 */ /* 0x000fe200000001ff */
[----:B0-----:R-:W-:Y:S01]  /*ea30*/  LOP3.LUT R71, R7, 0x100, RZ, 0xfc, !PT ;  /* 0x0000010007477812 */ /* 0x001fe200078efcff */
[----:B------:R-:W3:Y:S01]  /*ea40*/  LDL.LU R76, [R1+0x1c] ;  /* 0x00001c00014c7983 */ /* 0x000ee20000300800 */
[----:B------:R-:W-:Y:S02]  /*ea50*/  ISETP.GE.AND P6, PT, R63, UR8, PT ;  /* 0x000000083f007c0c */ /* 0x000fe4000bfc6270 */
[----:B------:R-:W-:Y:S01]  /*ea60*/  MOV R16, RZ ;  /* 0x000000ff00107202 */ /* 0x000fe20000000f00 */
[----:B------:R-:W4:Y:S01]  /*ea70*/  LDL.LU R74, [R1+0x18] ;  /* 0x00001800014a7983 */ /* 0x000f220000300800 */
[----:B------:R-:W-:-:S02]  /*ea80*/  ISETP.GE.AND P5, PT, R65, UR8, PT ;  /* 0x0000000841007c0c */ /* 0x000fc4000bfa6270 */
[----:B------:R-:W-:Y:S01]  /*ea90*/  MOV R20, RZ ;  /* 0x000000ff00147202 */ /* 0x000fe20000000f00 */
[----:B------:R-:W3:Y:S01]  /*eaa0*/  @!P0 LDG.E R6, desc[UR26][R2.64+0x100] ;  /* 0x0001001a02068981 */ /* 0x000ee2000c1e1900 */
[----:B------:R-:W-:Y:S02]  /*eab0*/  ISETP.GE.AND P3, PT, R67, UR8, PT ;  /* 0x0000000843007c0c */ /* 0x000fe4000bf66270 */
[----:B------:R-:W-:Y:S01]  /*eac0*/  MOV R24, RZ ;  /* 0x000000ff00187202 */ /* 0x000fe20000000f00 */
[----:B------:R-:W4:Y:S01]  /*ead0*/  @!P4 LDG.E R8, desc[UR26][R2.64+0x180] ;  /* 0x0001801a0208c981 */ /* 0x000f22000c1e1900 */
[----:B------:R-:W-:Y:S01]  /*eae0*/  ISETP.GE.AND P2, PT, R69, UR8, PT ;  /* 0x0000000845007c0c */ /* 0x000fe2000bf46270 */
[----:B------:R-:W0:Y:S01]  /*eaf0*/  S2UR UR36, SR_CTAID.X ;  /* 0x00000000002479c3 */ /* 0x000e220000002500 */
[----:B------:R-:W-:Y:S01]  /*eb00*/  ISETP.GE.AND P1, PT, R71, UR8, PT ;  /* 0x0000000847007c0c */ /* 0x000fe2000bf26270 */
[----:B------:R-:W4:Y:S01]  /*eb10*/  @!P6 LDG.E R9, desc[UR26][R2.64+0x200] ;  /* 0x0002001a0209e981 */ /* 0x000f22000c1e1900 */
[C---:B------:R-:W-:Y:S01]  /*eb20*/  LOP3.LUT R73, R7.reuse, 0x120, RZ, 0xfc, !PT ;  /* 0x0000012007497812 */ /* 0x040fe200078efcff */
[----:B------:R-:W0:Y:S01]  /*eb30*/  LDCU.64 UR32, c[0x0][0x4f8] ;  /* 0x00009f00ff2077ac */ /* 0x000e220008000a00 */
[C---:B------:R-:W-:Y:S01]  /*eb40*/  LOP3.LUT R75, R7.reuse, 0x140, RZ, 0xfc, !PT ;  /* 0x00000140074b7812 */ /* 0x040fe200078efcff */
[----:B------:R-:W4:Y:S01]  /*eb50*/  @!P5 LDG.E R10, desc[UR26][R2.64+0x280] ;  /* 0x0002801a020ad981 */ /* 0x000f22000c1e1900 */
[C---:B------:R-:W-:Y:S01]  /*eb60*/  LOP3.LUT R77, R7.reuse, 0x160, RZ, 0xfc, !PT ;  /* 0x00000160074d7812 */ /* 0x040fe200078efcff */
[----:B------:R-:W1:Y:S01]  /*eb70*/  LDCU.64 UR34, c[0x0][0x500] ;  /* 0x0000a000ff2277ac */ /* 0x000e620008000a00 */
[C---:B------:R-:W-:Y:S01]  /*eb80*/  LOP3.LUT R79, R7.reuse, 0x180, RZ, 0xfc, !PT ;  /* 0x00000180074f7812 */ /* 0x040fe200078efcff */
[----:B------:R-:W4:Y:S01]  /*eb90*/  @!P3 LDG.E R11, desc[UR26][R2.64+0x300] ;  /* 0x0003001a020bb981 */ /* 0x000f22000c1e1900 */
[----:B------:R-:W-:-:S02]  /*eba0*/  LOP3.LUT R81, R7, 0x1a0, RZ, 0xfc, !PT ;  /* 0x000001a007517812 */ /* 0x000fc400078efcff */
[----:B------:R-:W-:Y:S01]  /*ebb0*/  ISETP.GE.AND P0, PT, R73, UR8, PT ;  /* 0x0000000849007c0c */ /* 0x000fe2000bf06270 */
[----:B------:R-:W4:Y:S01]  /*ebc0*/  @!P2 LDG.E R12, desc[UR26][R2.64+0x380] ;  /* 0x0003801a020ca981 */ /* 0x000f22000c1e1900 */
[----:B------:R-:W-:Y:S02]  /*ebd0*/  LOP3.LUT R83, R7, 0x1c0, RZ, 0xfc, !PT ;  /* 0x000001c007537812 */ /* 0x000fe400078efcff */
[----:B------:R-:W-:Y:S01]  /*ebe0*/  ISETP.GE.AND P4, PT, R75, UR8, PT ;  /* 0x000000084b007c0c */ /* 0x000fe2000bf86270 */
[----:B------:R-:W4:Y:S01]  /*ebf0*/  @!P1 LDG.E R13, desc[UR26][R2.64+0x400] ;  /* 0x0004001a020d9981 */ /* 0x000f22000c1e1900 */
[----:B------:R-:W-:Y:S02]  /*ec00*/  LOP3.LUT R85, R7, 0x1e0, RZ, 0xfc, !PT ;  /* 0x000001e007557812 */ /* 0x000fe400078efcff */
[----:B------:R-:W-:Y:S01]  /*ec10*/  ISETP.GE.AND P6, PT, R77, UR8, PT ;  /* 0x000000084d007c0c */ /* 0x000fe2000bfc6270 */
[----:B------:R-:W4:Y:S01]  /*ec20*/  LDL.LU R72, [R1+0x14] ;  /* 0x0000140001487983 */ /* 0x000f220000300800 */
[----:B------:R-:W-:-:S02]  /*ec30*/  ISETP.GE.AND P5, PT, R79, UR8, PT ;  /* 0x000000084f007c0c */ /* 0x000fc4000bfa6270 */
[----:B------:R-:W-:Y:S01]  /*ec40*/  ISETP.GE.AND P3, PT, R81, UR8, PT ;  /* 0x0000000851007c0c */ /* 0x000fe2000bf66270 */
[----:B------:R-:W4:Y:S01]  /*ec50*/  LDL.LU R70, [R1+0x10] ;  /* 0x0000100001467983 */ /* 0x000f220000300800 */
[----:B------:R-:W-:Y:S02]  /*ec60*/  ISETP.GE.AND P2, PT, R83, UR8, PT ;  /* 0x0000000853007c0c */ /* 0x000fe4000bf46270 */
[----:B------:R-:W-:Y:S01]  /*ec70*/  ISETP.GE.AND P1, PT, R85, UR8, PT ;  /* 0x0000000855007c0c */ /* 0x000fe2000bf26270 */
[----:B------:R-:W4:Y:S04]  /*ec80*/  LDL.LU R68, [R1+0xc] ;  /* 0x00000c0001447983 */ /* 0x000f280000300800 */
[----:B------:R-:W4:Y:S04]  /*ec90*/  LDL.LU R66, [R1+0x8] ;  /* 0x0000080001427983 */ /* 0x000f280000300800 */
[----:B------:R-:W4:Y:S04]  /*eca0*/  LDL.LU R64, [R1+0x4] ;  /* 0x0000040001407983 */ /* 0x000f280000300800 */
[----:B------:R-:W4:Y:S04]  /*ecb0*/  LDL.LU R62, [R1] ;  /* 0x00000000013e7983 */ /* 0x000f280000300800 */
[----:B------:R-:W4:Y:S04]  /*ecc0*/  @!P0 LDG.E R14, desc[UR26][R2.64+0x480] ;  /* 0x0004801a020e8981 */ /* 0x000f28000c1e1900 */
[----:B------:R-:W4:Y:S04]  /*ecd0*/  @!P4 LDG.E R15, desc[UR26][R2.64+0x500] ;  /* 0x0005001a020fc981 */ /* 0x000f28000c1e1900 */
[----:B------:R-:W4:Y:S04]  /*ece0*/  @!P6 LDG.E R16, desc[UR26][R2.64+0x580] ;  /* 0x0005801a0210e981 */ /* 0x000f28000c1e1900 */
[----:B------:R-:W4:Y:S04]  /*ecf0*/  @!P5 LDG.E R29, desc[UR26][R2.64+0x600] ;  /* 0x0006001a021dd981 */ /* 0x000f28000c1e1900 */
[----:B------:R-:W4:Y:S04]  /*ed00*/  @!P3 LDG.E R20, desc[UR26][R2.64+0x680] ;  /* 0x0006801a0214b981 */ /* 0x000f28000c1e1900 */
[----:B------:R-:W4:Y:S04]  /*ed10*/  @!P2 LDG.E R33, desc[UR26][R2.64+0x700] ;  /* 0x0007001a0221a981 */ /* 0x000f28000c1e1900 */
[----:B------:R-:W4:Y:S04]  /*ed20*/  @!P1 LDG.E R24, desc[UR26][R2.64+0x780] ;  /* 0x0007801a02189981 */ /* 0x000f28000c1e1900 */
[----:B------:R-:W4:Y:S04]  /*ed30*/  LDL.LU R60, [R1+0x28] ;  /* 0x00002800013c7983 */ /* 0x000f280000300800 */
[----:B-----5:R-:W-:Y:S04]  /*ed40*/  STS [R82], R4 ;  /* 0x0000000452007388 */ /* 0x020fe80000000800 */
[----:B--2---:R-:W-:Y:S04]  /*ed50*/  STS [R78+0x80], R5 ;  /* 0x000080054e007388 */ /* 0x004fe80000000800 */
        /* <DEDUP_REMOVED lines=40> */
[----:B---3--:R-:W-:-:S05]  /*efe0*/  FADD.FTZ R15, R3, UR6 ;  /* 0x00000006030f7e21 */ /* 0x008fca0008010000 */
[----:B------:R0:W2:Y:S01]  /*eff0*/  @!P3 MUFU.RCP R14, R9 ;  /* 0x00000009000eb308 */ /* 0x0000a20000001000 */
[----:B-1----:R-:W-:Y:S01]  /*f000*/  @!P4 FADD.FTZ R10, R10, 1 ;  /* 0x3f8000000a0ac421 */ /* 0x002fe20000010000 */
[----:B----4-:R-:W-:Y:S01]  /*f010*/  FADD.FTZ R20, R4, UR6 ;  /* 0x0000000604147e21 */ /* 0x010fe20008010000 */
[----:B------:R-:W-:Y:S02]  /*f020*/  FSETP.GTU.FTZ.AND P0, PT, R2, 20, PT ;  /* 0x41a000000200780b */ /* 0x000fe40003f1c000 */
[----:B------:R-:W-:Y:S02]  /*f030*/  FSETP.GTU.FTZ.AND P1, PT, R15, 20, PT ;  /* 0x41a000000f00780b */ /* 0x000fe40003f3c000 */
[----:B------:R-:W-:Y:S01]  /*f040*/  FSETP.GTU.FTZ.AND P2, PT, R20, 20, PT ;  /* 0x41a000001400780b */ /* 0x000fe20003f5c000 */
[----:B------:R-:W1:Y:S01]  /*f050*/  @!P4 MUFU.RCP R13, R10 ;  /* 0x0000000a000dc308 */ /* 0x000e620000001000 */
[----:B-----5:R-:W-:Y:S01]  /*f060*/  @!P5 FADD.FTZ R11, R11, 1 ;  /* 0x3f8000000b0bd421 */ /* 0x020fe20000010000 */
[----:B0-----:R-:W-:-:S06]  /*f070*/  FADD.FTZ R9, R5, UR6 ;  /* 0x0000000605097e21 */ /* 0x001fcc0008010000 */
[----:B------:R0:W3:Y:S01]  /*f080*/  @!P5 MUFU.RCP R16, R11 ;  /* 0x0000000b0010d308 */ /* 0x0000e20000001000 */
[----:B------:R-:W-:Y:S01]  /*f090*/  @!P0 FMUL.FTZ R2, R2, -1.4426950216293334961 ;  /* 0xbfb8aa3b02028820 */ /* 0x000fe20000410000 */
[----:B--2---:R-:W-:Y:S01]  /*f0a0*/  @!P3 FMUL.FTZ R17, R17, R14 ;  /* 0x0000000e1111b220 */ /* 0x004fe20000410000 */
[----:B------:R-:W-:Y:S01]  /*f0b0*/  FSETP.GTU.FTZ.AND P6, PT, R12, 20, PT ;  /* 0x41a000000c00780b */ /* 0x000fe20003fdc000 */
[----:B------:R-:W-:Y:S01]  /*f0c0*/  @!P1 FMUL.FTZ R4, R15, -1.4426950216293334961 ;  /* 0xbfb8aa3b0f049820 */ /* 0x000fe20000410000 */
[----:B------:R-:W-:Y:S01]  /*f0d0*/  FADD.FTZ R6, R6, UR6 ;  /* 0x0000000606067e21 */ /* 0x000fe20008010000 */
[----:B------:R-:W-:Y:S01]  /*f0e0*/  FSETP.GTU.FTZ.AND P3, PT, R9, 20, PT ;  /* 0x41a000000900780b */ /* 0x000fe20003f7c000 */
[----:B------:R-:W-:Y:S01]  /*f0f0*/  @!P2 FMUL.FTZ R5, R20, -1.4426950216293334961 ;  /* 0xbfb8aa3b1405a820 */ /* 0x000fe20000410000 */
[----:B------:R-:W2:Y:S01]  /*f100*/  @!P0 MUFU.EX2 R3, R2 ;  /* 0x0000000200038308 */ /* 0x000ea20000000800 */
[----:B0-----:R-:W-:Y:S01]  /*f110*/  FADD.FTZ R11, R8, UR6 ;  /* 0x00000006080b7e21 */ /* 0x001fe20008010000 */
[----:B-1----:R-:W-:Y:S01]  /*f120*/  @!P4 FMUL.FTZ R18, R18, R13 ;  /* 0x0000000d1212c220 */ /* 0x002fe20000410000 */
[----:B------:R-:W-:-:S05]  /*f130*/  FSETP.GTU.FTZ.AND P4, PT, R6, 20, PT ;  /* 0x41a000000600780b */ /* 0x000fca0003f9c000 */
[----:B------:R-:W0:Y:S01]  /*f140*/  @!P1 MUFU.EX2 R4, R4 ;  /* 0x0000000400049308 */ /* 0x000e220000000800 */
[----:B---3--:R-:W-:Y:S01]  /*f150*/  @!P5 FMUL.FTZ R19, R19, R16 ;  /* 0x000000101313d220 */ /* 0x008fe20000410000 */
[----:B------:R-:W-:-:S06]  /*f160*/  FSETP.GTU.FTZ.AND P5, PT, R11, 20, PT ;  /* 0x41a000000b00780b */ /* 0x000fcc0003fbc000 */
[----:B------:R-:W1:Y:S01]  /*f170*/  @!P2 MUFU.EX2 R5, R5 ;  /* 0x000000050005a308 */ /* 0x000e620000000800 */
[----:B------:R-:W-:Y:S01]  /*f180*/  @!P6 FMUL.FTZ R12, R12, -1.4426950216293334961 ;  /* 0xbfb8aa3b0c0ce820 */ /* 0x000fe20000410000 */
[----:B------:R-:W-:Y:S01]  /*f190*/  @!P3 FMUL.FTZ R8, R9, -1.4426950216293334961 ;  /* 0xbfb8aa3b0908b820 */ /* 0x000fe20000410000 */
[----:B------:R-:W-:Y:S01]  /*f1a0*/  @!P4 FMUL.FTZ R10, R6, -1.4426950216293334961 ;  /* 0xbfb8aa3b060ac820 */ /* 0x000fe20000410000 */
[----:B--2---:R-:W-:Y:S01]  /*f1b0*/  @!P0 FADD.FTZ R6, R3, 1 ;  /* 0x3f80000003068421 */ /* 0x004fe20000010000 */
[----:B------:R-:W2:Y:S03]  /*f1c0*/  LDS R2, [R59+0x28] ;  /* 0x000028003b027984 */ /* 0x000ea60000000800 */
[----:B------:R-:W3:Y:S01]  /*f1d0*/  @!P6 MUFU.EX2 R12, R12 ;  /* 0x0000000c000ce308 */ /* 0x000ee20000000800 */
[----:B------:R-:W4:Y:S01]  /*f1e0*/  LDS R3, [R59+0x2c] ;  /* 0x00002c003b037984 */ /* 0x000f220000000800 */
[----:B------:R-:W-:Y:S01]  /*f1f0*/  @!P5 FMUL.FTZ R11, R11, -1.4426950216293334961 ;  /* 0xbfb8aa3b0b0bd820 */ /* 0x000fe20000410000 */
[----:B0-----:R-:W-:-:S02]  /*f200*/  @!P1 FADD.FTZ R9, R4, 1 ;  /* 0x3f80000004099421 */ /* 0x001fc40000010000 */
[----:B------:R-:W0:Y:S03]  /*f210*/  LDS R4, [R59+0x30] ;  /* 0x000030003b047984 */ /* 0x000e260000000800 */
[----:B------:R-:W5:Y:S08]  /*f220*/  @!P3 MUFU.EX2 R8, R8 ;  /* 0x000000080008b308 */ /* 0x000f700000000800 */
[----:B------:R1:W-:Y:S08]  /*f230*/  @!P4 MUFU.EX2 R13, R10 ;  /* 0x0000000a000dc308 */ /* 0x0003f00000000800 */
[----:B------:R3:W-:Y:S01]  /*f240*/  @!P0 MUFU.RCP R15, R6 ;  /* 0x00000006000f8308 */ /* 0x0007e20000001000 */
[----:B-1----:R-:W-:-:S02]  /*f250*/  @!P2 FADD.FTZ R10, R5, 1 ;  /* 0x3f800000050aa421 */ /* 0x002fc40000010000 */
[----:B------:R-:W1:Y:S05]  /*f260*/  LDS R5, [R59+0x34] ;  /* 0x000034003b057984 */ /* 0x000e6a0000000800 */
[----:B------:R5:W2:Y:S01]  /*f270*/  @!P5 MUFU.EX2 R14, R11 ;  /* 0x0000000b000ed308 */ /* 0x000aa20000000800 */
[----:B---3--:R-:W3:Y:S01]  /*f280*/  LDS R6, [R59+0x38] ;  /* 0x000038003b067984 */ /* 0x008ee20000000800 */
[----:B------:R-:W-:Y:S01]  /*f290*/  @!P6 FADD.FTZ R12, R12, 1 ;  /* 0x3f8000000c0ce421 */ /* 0x000fe20000010000 */
[----:B-----5:R-:W-:Y:S02]  /*f2a0*/  @!P3 FADD.FTZ R11, R8, 1 ;  /* 0x3f800000080bb421 */ /* 0x020fe40000010000 */
[----:B------:R-:W5:Y:S01]  /*f2b0*/  LDS R8, [R59+0x3c] ;  /* 0x00003c003b087984 */ /* 0x000f620000000800 */
[----:B------:R-:W-:Y:S01]  /*f2c0*/  BAR.SYNC.DEFER_BLOCKING 0x0 ;  /* 0x0000000000007b1d */ /* 0x000fe20000010000 */
[----:B--2---:R-:W-:-:S05]  /*f2d0*/  @!P5 FADD.FTZ R14, R14, 1 ;  /* 0x3f8000000e0ed421 */ /* 0x004fca0000010000 */
[----:B------:R-:W2:Y:S01]  /*f2e0*/  @!P6 MUFU.RCP R12, R12 ;  /* 0x0000000c000ce308 */ /* 0x000ea20000001000 */
[----:B------:R-:W-:Y:S01]  /*f2f0*/  @!P4 FADD.FTZ R13, R13, 1 ;  /* 0x3f8000000d0dc421 */ /* 0x000fe20000010000 */
[----:B------:R-:W-:-:S06]  /*f300*/  @!P0 FMUL.FTZ R22, R22, R15 ;  /* 0x0000000f16168220 */ /* 0x000fcc0000410000 */
[----:B------:R-:W-:Y:S01]  /*f310*/  @!P1 MUFU.RCP R16, R9 ;  /* 0x0000000900109308 */ /* 0x000fe20000001000 */
[----:B------:R-:W-:-:S07]  /*f320*/  ISETP.NE.AND P0, PT, R189, RZ, PT ;  /* 0x000000ffbd00720c */ /* 0x000fce0003f05270 */
[----:B------:R-:W0:Y:S08]  /*f330*/  @!P3 MUFU.RCP R11, R11 ;  /* 0x0000000b000bb308 */ /* 0x000e300000001000 */
[----:B------:R-:W1:Y:S01]  /*f340*/  @!P5 MUFU.RCP R9, R14 ;  /* 0x0000000e0009d308 */ /* 0x000e620000001000 */
[----:B--2---:R-:W-:-:S07]  /*f350*/  @!P6 FMUL.FTZ R21, R21, R12 ;  /* 0x0000000c1515e220 */ /* 0x004fce0000410000 */
[----:B------:R2:W5:Y:S01]  /*f360*/  @!P4 MUFU.RCP R20, R13 ;  /* 0x0000000d0014c308 */ /* 0x0005620000001000 */
[----:B------:R-:W-:Y:S01]  /*f370*/  FADD.FTZ R2, R2, UR6 ;  /* 0x0000000602027e21 */ /* 0x000fe20008010000 */
[----:B----4-:R-:W-:Y:S01]  /*f380*/  FADD.FTZ R3, R3, UR6 ;  /* 0x0000000603037e21 */ /* 0x010fe20008010000 */
[----:B------:R-:W-:Y:S01]  /*f390*/  MOV R12, UR8 ;  /* 0x00000008000c7c02 */ /* 0x000fe20008000f00 */
[----:B------:R-:W-:Y:S01]  /*f3a0*/  STS [R59], R238 ;  /* 0x000000ee3b007388 */ /* 0x000fe20000000800 */
[----:B0-----:R-:W-:Y:S01]  /*f3b0*/  @!P3 FMUL.FTZ R26, R26, R11 ;  /* 0x0000000b1a1ab220 */ /* 0x001fe20000410000 */
[----:B------:R-:W-:Y:S02]  /*f3c0*/  @!P1 FMUL.FTZ R23, R23, R16 ;  /* 0x0000001017179220 */ /* 0x000fe40000410000 */
        /* <DEDUP_REMOVED lines=23> */
[----:B------:R-:W0:Y:S03]  /*f540*/  @!P2 MUFU.RCP R10, R10 ;  /* 0x0000000a000aa308 */ /* 0x000e260000001000 */
        /* <DEDUP_REMOVED lines=16> */
[----:B-----5:R-:W-:Y:S01]  /*f650*/  @!P4 FMUL.FTZ R27, R27, R20 ;  /* 0x000000141b1bc220 */ /* 0x020fe20000410000 */
[----:B------:R-:W-:Y:S01]  /*f660*/  BAR.SYNC.DEFER_BLOCKING 0x0 ;  /* 0x0000000000007b1d */ /* 0x000fe20000010000 */
[----:B------:R-:W-:-:S02]  /*f670*/  FSETP.GTU.FTZ.AND P5, PT, R4, 20, PT ;  /* 0x41a000000400780b */ /* 0x000fc40003fbc000 */
[----:B------:R-:W-:Y:S02]  /*f680*/  FSETP.GTU.FTZ.AND P4, PT, R5, 20, PT ;  /* 0x41a000000500780b */ /* 0x000fe40003f9c000 */
[----:B------:R-:W-:Y:S01]  /*f690*/  FSETP.GTU.FTZ.AND P3, PT, R6, 20, PT ;  /* 0x41a000000600780b */ /* 0x000fe20003f7c000 */
[----:B------:R-:W-:Y:S01]  /*f6a0*/  @!P6 FMUL.FTZ R2, R2, -1.4426950216293334961 ;  /* 0xbfb8aa3b0202e820 */ /* 0x000fe20000410000 */
[----:B------:R-:W-:Y:S01]  /*f6b0*/  @!P1 FMUL.FTZ R3, R3, -1.4426950216293334961 ;  /* 0xbfb8aa3b03039820 */ /* 0x000fe20000410000 */
[----:B------:R-:W-:Y:S01]  /*f6c0*/  FADD.FTZ R8, R8, UR6 ;  /* 0x0000000608087e21 */ /* 0x000fe20008010000 */
[----:B0-----:R-:W-:-:S03]  /*f6d0*/  @!P2 FMUL.FTZ R25, R25, R10 ;  /* 0x0000000a1919a220 */ /* 0x001fc60000410000 */
[----:B------:R-:W0:Y:S02]  /*f6e0*/  @!P6 MUFU.EX2 R2, R2 ;  /* 0x000000020002e308 */ /* 0x000e240000000800 */
[----:B------:R-:W-:Y:S01]  /*f6f0*/  @!P5 FMUL.FTZ R4, R4, -1.4426950216293334961 ;  /* 0xbfb8aa3b0404d820 */ /* 0x000fe20000410000 */
[----:B------:R-:W-:Y:S01]  /*f700*/  FSETP.GTU.FTZ.AND P2, PT, R8, 20, PT ;  /* 0x41a000000800780b */ /* 0x000fe20003f5c000 */
[----:B------:R-:W-:Y:S02]  /*f710*/  @!P4 FMUL.FTZ R5, R5, -1.4426950216293334961 ;  /* 0xbfb8aa3b0505c820 */ /* 0x000fe40000410000 */
[----:B------:R-:W-:Y:S02]  /*f720*/  @!P3 FMUL.FTZ R6, R6, -1.4426950216293334961 ;  /* 0xbfb8aa3b0606b820 */ /* 0x000fe40000410000 */
[----:B------:R-:W1:Y:S01]  /*f730*/  @!P1 MUFU.EX2 R3, R3 ;  /* 0x0000000300039308 */ /* 0x000e620000000800 */
[----:B------:R-:W2:Y:S07]  /*f740*/  LDS R10, [UR28+0x2100] ;  /* 0x0021001cff0a7984 */ /* 0x000eae0008000800 */
[----:B------:R-:W3:Y:S01]  /*f750*/  @!P5 MUFU.EX2 R4, R4 ;  /* 0x000000040004d308 */ /* 0x000ee20000000800 */
[----:B------:R-:W4:Y:S07]  /*f760*/  S2UR UR8, SR_CTAID.Y ;  /* 0x00000000000879c3 */ /* 0x000f2e0000002600 */
[----:B------:R-:W5:Y:S08]  /*f770*/  @!P4 MUFU.EX2 R5, R5 ;  /* 0x000000050005c308 */ /* 0x000f700000000800 */
[----:B------:R-:W4:Y:S01]  /*f780*/  @!P3 MUFU.EX2 R6, R6 ;  /* 0x000000060006b308 */ /* 0x000f220000000800 */
[----:B------:R-:W-:Y:S01]  /*f790*/  @!P2 FMUL.FTZ R8, R8, -1.4426950216293334961 ;  /* 0xbfb8aa3b0808a820 */ /* 0x000fe20000410000 */
[----:B0-----:R-:W-:Y:S01]  /*f7a0*/  @!P6 FADD.FTZ R2, R2, 1 ;  /* 0x3f8000000202e421 */ /* 0x001fe20000010000 */
[----:B-1----:R-:W-:Y:S01]  /*f7b0*/  @!P1 FADD.FTZ R3, R3, 1 ;  /* 0x3f80000003039421 */ /* 0x002fe20000010000 */
[----:B---3--:R-:W-:-:S04]  /*f7c0*/  @!P5 FADD.FTZ R4, R4, 1 ;  /* 0x3f8000000404d421 */ /* 0x008fc80000010000 */
[----:B------:R-:W0:Y:S01]  /*f7d0*/  @!P2 MUFU.EX2 R8, R8 ;  /* 0x000000080008a308 */ /* 0x000e220000000800 */
[----:B-----5:R-:W-:Y:S01]  /*f7e0*/  @!P4 FADD.FTZ R5, R5, 1 ;  /* 0x3f8000000505c421 */ /* 0x020fe20000010000 */
[----:B------:R-:W-:-:S06]  /*f7f0*/  USHF.R.S32.HI UR31, URZ, 0x1f, UR30 ;  /* 0x0000001fff1f7899 */ /* 0x000fcc000801141e */
[----:B------:R-:W1:Y:S01]  /*f800*/  @!P6 MUFU.RCP R2, R2 ;  /* 0x000000020002e308 */ /* 0x000e620000001000 */
[----:B----4-:R-:W-:Y:S01]  /*f810*/  @!P3 FADD.FTZ R6, R6, 1 ;  /* 0x3f8000000606b421 */ /* 0x010fe20000010000 */
[----:B------:R-:W-:-:S06]  /*f820*/  UIMAD.WIDE.U32 UR10, UR36, UR32, UR30 ;  /* 0x00000020240a72a5 */ /* 0x000fcc000f8e001e */
        /* <DEDUP_REMOVED lines=159> */
[----:B------:R-:W-:-:S02]  /*10220*/  UIADD3 UR14, UP3, UPT, UR14, -0x2000, URZ ;  /* 0xffffe0000e0e7890 */ /* 0x000fc4000ff7e0ff */
[----:B------:R-:W-:Y:S02]  /*10230*/  UIADD3.X UR25, UPT, UPT, UR25, -0x1, URZ, UP1, !UPT ;  /* 0xffffffff19197890 */ /* 0x000fe40008ffe4ff */
[----:B------:R-:W-:Y:S02]  /*10240*/  UIADD3.X UR21, UPT, UPT, UR21, -0x1, URZ, UP2, !UPT ;  /* 0xffffffff15157890 */ /* 0x000fe400097fe4ff */
[----:B------:R-:W-:Y:S01]  /*10250*/  UIADD3.X UR13, UPT, UPT, UR13, -0x1, URZ, UP3, !UPT ;  /* 0xffffffff0d0d7890 */ /* 0x000fe20009ffe4ff */
[----:B------:R-:W-:Y:S01]  /*10260*/  UMOV UR19, UR10 ;  /* 0x0000000a00137c82 */ /* 0x000fe20008000000 */
[----:B0-----:R-:W-:Y:S10]  /*10270*/  BRA.U UP0, `(.L_x_2783) ;  /* 0xffffff0900187547 */ /* 0x001ff4000b83ffff */
.L_x_2653:
        /* <DEDUP_REMOVED lines=45> */
.L_x_2785:
[----:B------:R-:W-:Y:S05]  /*10550*/  BSYNC.RECONVERGENT B0 ;  /* 0x0000000000007941 */ /* 0x000fea0003800200 */
.L_x_2784:
        /* <DEDUP_REMOVED lines=43> */
.L_x_2787:
[----:B------:R-:W-:Y:S05]  /*10810*/  BSYNC.RECONVERGENT B0 ;  /* 0x0000000000007941 */ /* 0x000fea0003800200 */
.L_x_2786:
[----:B------:R-:W-:Y:S05]  /*10820*/  @P0 EXIT ;  /* 0x000000000000094d */ /* 0x000fea0003800000 */
[----:B------:R-:W3:Y:S01]  /*10830*/  S2UR UR9, SR_CgaCtaId ;  /* 0x00000000000979c3 */ /* 0x000ee20000008800 */
[----:B------:R-:W4:Y:S01]  /*10840*/  LDCU.64 UR6, c[0x0][0x4a8] ;  /* 0x00009500ff0677ac */ /* 0x000f220008000a00 */
[----:B0-----:R-:W-:Y:S01]  /*10850*/  MOV R7, R9 ;  /* 0x0000000900077202 */ /* 0x001fe20000000f00 */
[----:B------:R-:W0:Y:S01]  /*10860*/  LDCU UR10, c[0x0][0x360] ;  /* 0x00006c00ff0a77ac */ /* 0x000e220008000800 */
[----:B------:R-:W0:Y:S01]  /*10870*/  LDCU.64 UR12, c[0x0][0x4b0] ;  /* 0x00009600ff0c77ac */ /* 0x000e220008000a00 */
[----:B------:R-:W0:Y:S01]  /*10880*/  LDCU.64 UR14, c[0x0][0x530] ;  /* 0x0000a600ff0e77ac */ /* 0x000e220008000a00 */
[----:B----4-:R-:W-:-:S03]  /*10890*/  UIMAD.WIDE.U32 UR4, UR8, UR6, URZ ;  /* 0x00000006080472a5 */ /* 0x010fc6000f8e00ff */
[----:B------:R-:W-:Y:S01]  /*108a0*/  UMOV UR6, 0x400 ;  /* 0x0000040000067882 */ /* 0x000fe20000000000 */
[----:B------:R-:W-:Y:S02]  /*108b0*/  UIMAD UR8, UR8, UR7, UR5 ;  /* 0x00000007080872a4 */ /* 0x000fe4000f8e0205 */
[----:B0--3--:R-:W-:-:S12]  /*108c0*/  ULEA UR6, UR9, UR6, 0x18 ;  /* 0x0000000609067291 */ /* 0x009fd8000f8ec0ff */
.L_x_2788:
[C---:B------:R-:W-:Y:S02]  /*108d0*/  LEA R0, R7.reuse, UR6, 0x3 ;  /* 0x0000000607007c11 */ /* 0x040fe4000f8e18ff */
[----:B------:R-:W-:Y:S02]  /*108e0*/  SHF.R.S32.HI R4, RZ, 0x1f, R7 ;  /* 0x0000001fff047819 */ /* 0x000fe40000011407 */
[----:B012---:R-:W-:Y:S01]  /*108f0*/  MOV R2, UR4 ;  /* 0x0000000400027c02 */ /* 0x007fe20008000f00 */
        /* <DEDUP_REMOVED lines=16> */
.L_x_2691:
[----:B------:R-:W-:Y:S01]  /*10a00*/  HFMA2 R77, -RZ, RZ, 0, 5.9604644775390625e-08 ;  /* 0x00000001ff4d7431 */ /* 0x000fe200000001ff */
[----:B------:R-:W-:Y:S02]  /*10a10*/  MOV R248, R235 ;  /* 0x000000eb00f87202 */ /* 0x000fe40000000f00 */
[----:B------:R-:W-:Y:S02]  /*10a20*/  MOV R76, RZ ;  /* 0x000000ff004c7202 */ /* 0x000fe40000000f00 */
[----:B------:R-:W-:-:S07]  /*10a30*/  MOV R79, 0xffffffff ;  /* 0xffffffff004f7802 */ /* 0x000fce0000000f00 */
[----:B01---5:R-:W-:Y:S05]  /*10a40*/  WARPSYNC.COLLECTIVE R79, `(.L_x_2789) ;  /* 0x000000004f087348 */ /* 0x023fea0003c00000 */
[----:B------:R2:W3:Y:S02]  /*10a50*/  SHFL.UP P6, R251, R248, R77, R76 ;  /* 0x0400004df8fb7389 */ /* 0x0004e400000c004c */
[----:B0123-5:R-:W-:Y:S05]  /*10a60*/  ENDCOLLECTIVE ;  /* 0x000000000000791b */ /* 0x02ffea0003800000 */
.L_x_2789:
[----:B------:R-:W-:Y:S02]  /*10a70*/  MOV R248, R236 ;  /* 0x000000ec00f87202 */ /* 0x000fe40000000f00 */
[----:B------:R-:W-:-:S07]  /*10a80*/  MOV R78, R251 ;  /* 0x000000fb004e7202 */ /* 0x000fce0000000f00 */
[----:B------:R-:W-:Y:S05]  /*10a90*/  WARPSYNC.COLLECTIVE R79, `(.L_x_2790) ;  /* 0x000000004f087348 */ /* 0x000fea0003c00000 */
[----:B------:R0:W1:Y:S02]  /*10aa0*/  SHFL.UP P6, R251, R248, R77, R76 ;  /* 0x0400004df8fb7389 */ /* 0x00006400000c004c */
[----:B01----:R-:W-:Y:S05]  /*10ab0*/  ENDCOLLECTIVE ;  /* 0x000000000000791b */ /* 0x003fea0003800000 */
.L_x_2790:
[----:B------:R-:W-:Y:S02]  /*10ac0*/  MOV R248, R245 ;  /* 0x000000f500f87202 */ /* 0x000fe40000000f00 */
[----:B------:R-:W-:-:S07]  /*10ad0*/  MOV R223, R251 ;  /* 0x000000fb00df7202 */ /* 0x000fce0000000f00 */
[----:B------:R-:W-:Y:S05]  /*10ae0*/  WARPSYNC.COLLECTIVE R79, `(.L_x_2791) ;  /* 0x000000004f087348 */ /* 0x000fea0003c00000 */
[----:B------:R0:W1:Y:S02]  /*10af0*/  SHFL.UP P6, R251, R248, R77, R76 ;  /* 0x0400004df8fb7389 */ /* 0x00006400000c004c */
[----:B01----:R-:W-:Y:S05]  /*10b00*/  ENDCOLLECTIVE ;  /* 0x000000000000791b */ /* 0x003fea0003800000 */
.L_x_2791:
[----:B------:R-:W-:Y:S02]  /*10b10*/  MOV R248, R246 ;  /* 0x000000f600f87202 */ /* 0x000fe40000000f00 */
[----:B------:R-:W-:-:S07]  /*10b20*/  MOV R247, R251 ;  /* 0x000000fb00f77202 */ /* 0x000fce0000000f00 */
[----:B------:R-:W-:Y:S05]  /*10b30*/  WARPSYNC.COLLECTIVE R79, `(.L_x_2792) ;  /* 0x000000004f087348 */ /* 0x000fea0003c00000 */
[----:B------:R0:W1:Y:S02]  /*10b40*/  SHFL.UP P6, R251, R248, R77, R76 ;  /* 0x0400004df8fb7389 */ /* 0x00006400000c004c */
[----:B01----:R-:W-:Y:S05]  /*10b50*/  ENDCOLLECTIVE ;  /* 0x000000000000791b */ /* 0x003fea0003800000 */
.L_x_2792:
        /* <DEDUP_REMOVED lines=17> */
.L_x_2793:
[----:B------:R-:W-:Y:S02]  /*10c70*/  MOV R248, R236 ;  /* 0x000000ec00f87202 */ /* 0x000fe40000000f00 */
[----:B------:R-:W-:-:S07]  /*10c80*/  MOV R78, R251 ;  /* 0x000000fb004e7202 */ /* 0x000fce0000000f00 */
[----:B------:R-:W-:Y:S05]  /*10c90*/  WARPSYNC.COLLECTIVE R79, `(.L_x_2794) ;  /* 0x000000004f087348 */ /* 0x000fea0003c00000 */
[----:B------:R0:W1:Y:S02]  /*10ca0*/  SHFL.UP P6, R251, R248, R77, R76 ;  /* 0x0400004df8fb7389 */ /* 0x00006400000c004c */
[----:B01----:R-:W-:Y:S05]  /*10cb0*/  ENDCOLLECTIVE ;  /* 0x000000000000791b */ /* 0x003fea0003800000 */
.L_x_2794:
[----:B------:R-:W-:Y:S02]  /*10cc0*/  MOV R248, R245 ;  /* 0x000000f500f87202 */ /* 0x000fe40000000f00 */
[----:B------:R-:W-:-:S07]  /*10cd0*/  MOV R223, R251 ;  /* 0x000000fb00df7202 */ /* 0x000fce0000000f00 */
[----:B------:R-:W-:Y:S05]  /*10ce0*/  WARPSYNC.COLLECTIVE R79, `(.L_x_2795) ;  /* 0x000000004f087348 */ /* 0x000fea0003c00000 */
[----:B------:R0:W1:Y:S02]  /*10cf0*/  SHFL.UP P6, R251, R248, R77, R76 ;  /* 0x0400004df8fb7389 */ /* 0x00006400000c004c */
[----:B01----:R-:W-:Y:S05]  /*10d00*/  ENDCOLLECTIVE ;  /* 0x000000000000791b */ /* 0x003fea0003800000 */
.L_x_2795:
[----:B------:R-:W-:Y:S02]  /*10d10*/  MOV R248, R246 ;  /* 0x000000f600f87202 */ /* 0x000fe40000000f00 */
[----:B------:R-:W-:-:S07]  /*10d20*/  MOV R247, R251 ;  /* 0x000000fb00f77202 */ /* 0x000fce0000000f00 */
[----:B------:R-:W-:Y:S05]  /*10d30*/  WARPSYNC.COLLECTIVE R79, `(.L_x_2796) ;  /* 0x000000004f087348 */ /* 0x000fea0003c00000 */
[----:B------:R0:W1:Y:S02]  /*10d40*/  SHFL.UP P6, R251, R248, R77, R76 ;  /* 0x0400004df8fb7389 */ /* 0x00006400000c004c */
[----:B01----:R-:W-:Y:S05]  /*10d50*/  ENDCOLLECTIVE ;  /* 0x000000000000791b */ /* 0x003fea0003800000 */
.L_x_2796:
        /* <DEDUP_REMOVED lines=17> */
.L_x_2797:
[----:B------:R-:W-:Y:S02]  /*10e70*/  MOV R248, R236 ;  /* 0x000000ec00f87202 */ /* 0x000fe40000000f00 */
[----:B------:R-:W-:-:S07]  /*10e80*/  MOV R78, R251 ;  /* 0x000000fb004e7202 */ /* 0x000fce0000000f00 */
[----:B------:R-:W-:Y:S05]  /*10e90*/  WARPSYNC.COLLECTIVE R79, `(.L_x_2798) ;  /* 0x000000004f087348 */ /* 0x000fea0003c00000 */
[----:B------:R0:W1:Y:S02]  /*10ea0*/  SHFL.UP P6, R251, R248, R77, R76 ;  /* 0x0400004df8fb7389 */ /* 0x00006400000c004c */
[----:B01----:R-:W-:Y:S05]  /*10eb0*/  ENDCOLLECTIVE ;  /* 0x000000000000791b */ /* 0x003fea0003800000 */
.L_x_2798:
[----:B------:R-:W-:Y:S02]  /*10ec0*/  MOV R248, R245 ;  /* 0x000000f500f87202 */ /* 0x000fe40000000f00 */
[----:B------:R-:W-:-:S07]  /*10ed0*/  MOV R223, R251 ;  /* 0x000000fb00df7202 */ /* 0x000fce0000000f00 */
[----:B------:R-:W-:Y:S05]  /*10ee0*/  WARPSYNC.COLLECTIVE R79, `(.L_x_2799) ;  /* 0x000000004f087348 */ /* 0x000fea0003c00000 */
[----:B------:R0:W1:Y:S02]  /*10ef0*/  SHFL.UP P6, R251, R248, R77, R76 ;  /* 0x0400004df8fb7389 */ /* 0x00006400000c004c */
[----:B01----:R-:W-:Y:S05]  /*10f00*/  ENDCOLLECTIVE ;  /* 0x000000000000791b */ /* 0x003fea0003800000 */
.L_x_2799:
[----:B------:R-:W-:Y:S02]  /*10f10*/  MOV R248, R246 ;  /* 0x000000f600f87202 */ /* 0x000fe40000000f00 */
[----:B------:R-:W-:-:S07]  /*10f20*/  MOV R247, R251 ;  /* 0x000000fb00f77202 */ /* 0x000fce0000000f00 */
[----:B------:R-:W-:Y:S05]  /*10f30*/  WARPSYNC.COLLECTIVE R79, `(.L_x_2800) ;  /* 0x000000004f087348 */ /* 0x000fea0003c00000 */
[----:B------:R0:W1:Y:S02]  /*10f40*/  SHFL.UP P6, R251, R248, R77, R76 ;  /* 0x0400004df8fb7389 */ /* 0x00006400000c004c */
[----:B01----:R-:W-:Y:S05]  /*10f50*/  ENDCOLLECTIVE ;  /* 0x000000000000791b */ /* 0x003fea0003800000 */
.L_x_2800:
        /* <DEDUP_REMOVED lines=17> */
.L_x_2801:
[----:B------:R-:W-:Y:S02]  /*11070*/  MOV R248, R236 ;  /* 0x000000ec00f87202 */ /* 0x000fe40000000f00 */
[----:B------:R-:W-:-:S07]  /*11080*/  MOV R78, R251 ;  /* 0x000000fb004e7202 */ /* 0x000fce0000000f00 */
[----:B------:R-:W-:Y:S05]  /*11090*/  WARPSYNC.COLLECTIVE R79, `(.L_x_2802) ;  /* 0x000000004f087348 */ /* 0x000fea0003c00000 */
[----:B------:R0:W1:Y:S02]  /*110a0*/  SHFL.UP P6, R251, R248, R77, R76 ;  /* 0x0400004df8fb7389 */ /* 0x00006400000c004c */
[----:B01----:R-:W-:Y:S05]  /*110b0*/  ENDCOLLECTIVE ;  /* 0x000000000000791b */ /* 0x003fea0003800000 */
.L_x_2802:
[----:B------:R-:W-:Y:S02]  /*110c0*/  MOV R248, R245 ;  /* 0x000000f500f87202 */ /* 0x000fe40000000f00 */
[----:B------:R-:W-:-:S07]  /*110d0*/  MOV R223, R251 ;  /* 0x000000fb00df7202 */ /* 0x000fce0000000f00 */
[----:B------:R-:W-:Y:S05]  /*110e0*/  WARPSYNC.COLLECTIVE R79, `(.L_x_2803) ;  /* 0x000000004f087348 */ /* 0x000fea0003c00000 */
[----:B------:R0:W1:Y:S02]  /*110f0*/  SHFL.UP P6, R251, R248, R77, R76 ;  /* 0x0400004df8fb7389 */ /* 0x00006400000c004c */
[----:B01----:R-:W-:Y:S05]  /*11100*/  ENDCOLLECTIVE ;  /* 0x000000000000791b */ /* 0x003fea0003800000 */
.L_x_2803:
[----:B------:R-:W-:Y:S02]  /*11110*/  MOV R248, R246 ;  /* 0x000000f600f87202 */ /* 0x000fe40000000f00 */
[----:B------:R-:W-:-:S07]  /*11120*/  MOV R247, R251 ;  /* 0x000000fb00f77202 */ /* 0x000fce0000000f00 */
[----:B------:R-:W-:Y:S05]  /*11130*/  WARPSYNC.COLLECTIVE R79, `(.L_x_2804) ;  /* 0x000000004f087348 */ /* 0x000fea0003c00000 */
[----:B------:R0:W1:Y:S02]  /*11140*/  SHFL.UP P6, R251, R248, R77, R76 ;  /* 0x0400004df8fb7389 */ /* 0x00006400000c004c */
[----:B01----:R-:W-:Y:S05]  /*11150*/  ENDCOLLECTIVE ;  /* 0x000000000000791b */ /* 0x003fea0003800000 */
.L_x_2804:
        /* <DEDUP_REMOVED lines=17> */
.L_x_2805:
[----:B------:R-:W-:Y:S02]  /*11270*/  MOV R248, R236 ;  /* 0x000000ec00f87202 */ /* 0x000fe40000000f00 */
[----:B------:R-:W-:-:S07]  /*11280*/  MOV R78, R251 ;  /* 0x000000fb004e7202 */ /* 0x000fce0000000f00 */
[----:B------:R-:W-:Y:S05]  /*11290*/  WARPSYNC.COLLECTIVE R79, `(.L_x_2806) ;  /* 0x000000004f087348 */ /* 0x000fea0003c00000 */
[----:B------:R0:W1:Y:S02]  /*112a0*/  SHFL.UP P6, R251, R248, R77, R76 ;  /* 0x0400004df8fb7389 */ /* 0x00006400000c004c */
[----:B01----:R-:W-:Y:S05]  /*112b0*/  ENDCOLLECTIVE ;  /* 0x000000000000791b */ /* 0x003fea0003800000 */
.L_x_2806:
[----:B------:R-:W-:Y:S02]  /*112c0*/  MOV R248, R245 ;  /* 0x000000f500f87202 */ /* 0x000fe40000000f00 */
[----:B------:R-:W-:-:S07]  /*112d0*/  MOV R223, R251 ;  /* 0x000000fb00df7202 */ /* 0x000fce0000000f00 */
[----:B------:R-:W-:Y:S05]  /*112e0*/  WARPSYNC.COLLECTIVE R79, `(.L_x_2807) ;  /* 0x000000004f087348 */ /* 0x000fea0003c00000 */
[----:B------:R0:W1:Y:S02]  /*112f0*/  SHFL.UP P6, R251, R248, R77, R76 ;  /* 0x0400004df8fb7389 */ /* 0x00006400000c004c */
[----:B01----:R-:W-:Y:S05]  /*11300*/  ENDCOLLECTIVE ;  /* 0x000000000000791b */ /* 0x003fea0003800000 */
.L_x_2807:
[----:B------:R-:W-:Y:S02]  /*11310*/  MOV R248, R246 ;  /* 0x000000f600f87202 */ /* 0x000fe40000000f00 */
[----:B------:R-:W-:-:S07]  /*11320*/  MOV R247, R251 ;  /* 0x000000fb00f77202 */ /* 0x000fce0000000f00 */
[----:B------:R-:W-:Y:S05]  /*11330*/  WARPSYNC.COLLECTIVE R79, `(.L_x_2808) ;  /* 0x000000004f087348 */ /* 0x000fea0003c00000 */
[----:B------:R0:W1:Y:S02]  /*11340*/  SHFL.UP P6, R251, R248, R77, R76 ;  /* 0x0400004df8fb7389 */ /* 0x00006400000c004c */
[----:B01----:R-:W-:Y:S05]  /*11350*/  ENDCOLLECTIVE ;  /* 0x000000000000791b */ /* 0x003fea0003800000 */
.L_x_2808:
[----:B------:R-:W-:Y:S01]  /*11360*/  MOV R76, R251 ;  /* 0x000000fb004c7202 */ /* 0x000fe20000000f00 */
[----:B------:R-:W-:Y:S06]  /*11370*/  BRA `(.L_x_2809) ;  /* 0xffffff7000907947 */ /* 0x000fec000383ffff */
.L_x_2692:
        /* <DEDUP_REMOVED lines=8> */
.L_x_2811:
[----:B------:R-:W-:Y:S05]  /*11400*/  BSYNC B0 ;  /* 0x0000000000007941 */ /* 0x000fea0003800000 */
.L_x_2810:
[----:B------:R-:W-:Y:S05]  /*11410*/  BRA `(.L_x_2812) ;  /* 0xffffff70009c7947 */ /* 0x000fea000383ffff */
.L_x_2693:
        /* <DEDUP_REMOVED lines=8> */
.L_x_2814:
[----:B------:R-:W-:Y:S05]  /*114a0*/  BSYNC B0 ;  /* 0x0000000000007941 */ /* 0x000fea0003800000 */
.L_x_2813:
[----:B------:R-:W-:Y:S05]  /*114b0*/  BRA `(.L_x_2815) ;  /* 0xffffff70007c7947 */ /* 0x000fea000383ffff */
.L_x_2694:
        /* <DEDUP_REMOVED lines=8> */
.L_x_2817:
[----:B------:R-:W-:Y:S05]  /*11540*/  BSYNC B0 ;  /* 0x0000000000007941 */ /* 0x000fea0003800000 */
.L_x_2816:
[----:B------:R-:W-:Y:S05]  /*11550*/  BRA `(.L_x_2818) ;  /* 0xffffff70005c7947 */ /* 0x000fea000383ffff */
.L_x_2695:
        /* <DEDUP_REMOVED lines=8> */
.L_x_2820:
[----:B------:R-:W-:Y:S05]  /*115e0*/  BSYNC B0 ;  /* 0x0000000000007941 */ /* 0x000fea0003800000 */
.L_x_2819:
[----:B------:R-:W-:Y:S05]  /*115f0*/  BRA `(.L_x_2821) ;  /* 0xffffff70003c7947 */ /* 0x000fea000383ffff */
.L_x_2696:
        /* <DEDUP_REMOVED lines=8> */
.L_x_2823:
[----:B------:R-:W-:Y:S05]  /*11680*/  BSYNC B0 ;  /* 0x0000000000007941 */ /* 0x000fea0003800000 */
.L_x_2822:
        /* <DEDUP_REMOVED lines=9> */
.L_x_2824:
[----:B------:R-:W-:Y:S02]  /*11720*/  MOV R248, R245 ;  /* 0x000000f500f87202 */ /* 0x000fe40000000f00 */
[----:B------:R-:W-:-:S07]  /*11730*/  MOV R236, R251 ;  /* 0x000000fb00ec7202 */ /* 0x000fce0000000f00 */
[----:B------:R-:W-:Y:S05]  /*11740*/  WARPSYNC.COLLECTIVE R79, `(.L_x_2825) ;  /* 0x000000004f087348 */ /* 0x000fea0003c00000 */
[----:B------:R0:W1:Y:S02]  /*11750*/  SHFL.UP P6, R251, R248, R77, R76 ;  /* 0x0400004df8fb7389 */ /* 0x00006400000c004c */
[----:B01----:R-:W-:Y:S05]  /*11760*/  ENDCOLLECTIVE ;  /* 0x000000000000791b */ /* 0x003fea0003800000 */
.L_x_2825:
[----:B------:R-:W-:Y:S02]  /*11770*/  MOV R248, R246 ;  /* 0x000000f600f87202 */ /* 0x000fe40000000f00 */
[----:B------:R-:W-:-:S07]  /*11780*/  MOV R245, R251 ;  /* 0x000000fb00f57202 */ /* 0x000fce0000000f00 */
[----:B------:R-:W-:Y:S05]  /*11790*/  WARPSYNC.COLLECTIVE R79, `(.L_x_2826) ;  /* 0x000000004f087348 */ /* 0x000fea0003c00000 */
[----:B------:R0:W1:Y:S02]  /*117a0*/  SHFL.UP P6, R251, R248, R77, R76 ;  /* 0x0400004df8fb7389 */ /* 0x00006400000c004c */
[----:B01----:R-:W-:Y:S05]  /*117b0*/  ENDCOLLECTIVE ;  /* 0x000000000000791b */ /* 0x003fea0003800000 */
.L_x_2826:
[----:B------:R-:W-:Y:S01]  /*117c0*/  HFMA2 R77, -RZ, RZ, 0, 0 ;  /* 0x00000000ff4d7431 */ /* 0x000fe200000001ff */
[----:B------:R-:W-:-:S07]  /*117d0*/  MOV R76, 0x1f ;  /* 0x0000001f004c7802 */ /* 0x000fce0000000f00 */
[----:B------:R-:W-:Y:S05]  /*117e0*/  WARPSYNC.COLLECTIVE R79, `(.L_x_2827) ;  /* 0x000000004f087348 */ /* 0x000fea0003c00000 */
[----:B------:R0:W1:Y:S02]  /*117f0*/  SHFL.IDX P3, R223, R78, R77, R76 ;  /* 0x0000004d4edf7389 */ /* 0x000064000006004c */
[----:B01----:R-:W-:Y:S05]  /*11800*/  ENDCOLLECTIVE ;  /* 0x000000000000791b */ /* 0x003fea0003800000 */
.L_x_2827:
[----:B------:R-:W-:Y:S02]  /*11810*/  MOV R246, R251 ;  /* 0x000000fb00f67202 */ /* 0x000fe40000000f00 */
[----:B------:R-:W-:Y:S02]  /*11820*/  MOV R78, R61 ;  /* 0x0000003d004e7202 */ /* 0x000fe40000000f00 */
[----:B------:R-:W-:-:S07]  /*11830*/  MOV R60, R223 ;  /* 0x000000df003c7202 */ /* 0x000fce0000000f00 */
[----:B------:R-:W-:Y:S05]  /*11840*/  WARPSYNC.COLLECTIVE R79, `(.L_x_2828) ;  /* 0x000000004f087348 */ /* 0x000fea0003c00000 */
[----:B------:R0:W1:Y:S02]  /*11850*/  SHFL.IDX P3, R223, R78, R77, R76 ;  /* 0x0000004d4edf7389 */ /* 0x000064000006004c */
[----:B01----:R-:W-:Y:S05]  /*11860*/  ENDCOLLECTIVE ;  /* 0x000000000000791b */ /* 0x003fea0003800000 */
.L_x_2828:
[----:B------:R-:W-:Y:S02]  /*11870*/  MOV R78, R62 ;  /* 0x0000003e004e7202 */ /* 0x000fe40000000f00 */
[----:B------:R-:W-:-:S07]  /*11880*/  MOV R61, R223 ;  /* 0x000000df003d7202 */ /* 0x000fce0000000f00 */
[----:B------:R-:W-:Y:S05]  /*11890*/  WARPSYNC.COLLECTIVE R79, `(.L_x_2829) ;  /* 0x000000004f087348 */ /* 0x000fea0003c00000 */
[----:B------:R0:W1:Y:S02]  /*118a0*/  SHFL.IDX P3, R223, R78, R77, R76 ;  /* 0x0000004d4edf7389 */ /* 0x000064000006004c */
[----:B01----:R-:W-:Y:S05]  /*118b0*/  ENDCOLLECTIVE ;  /* 0x000000000000791b */ /* 0x003fea0003800000 */
.L_x_2829:
[----:B------:R-:W-:Y:S02]  /*118c0*/  MOV R78, R63 ;  /* 0x0000003f004e7202 */ /* 0x000fe40000000f00 */
[----:B------:R-:W-:-:S07]  /*118d0*/  MOV R62, R223 ;  /* 0x000000df003e7202 */ /* 0x000fce0000000f00 */
[----:B------:R-:W-:Y:S05]  /*118e0*/  WARPSYNC.COLLECTIVE R79, `(.L_x_2830) ;  /* 0x000000004f087348 */ /* 0x000fea0003c00000 */
[----:B------:R0:W1:Y:S02]  /*118f0*/  SHFL.IDX P3, R223, R78, R77, R76 ;  /* 0x0000004d4edf7389 */ /* 0x000064000006004c */
[----:B01----:R-:W-:Y:S05]  /*11900*/  ENDCOLLECTIVE ;  /* 0x000000000000791b */ /* 0x003fea0003800000 */
.L_x_2830:
[----:B------:R-:W-:Y:S01]  /*11910*/  MOV R63, R223 ;  /* 0x000000df003f7202 */ /* 0x000fe20000000f00 */
[----:B------:R-:W-:Y:S06]  /*11920*/  BRA `(.L_x_2831) ;  /* 0xffffff6c00987947 */ /* 0x000fec000383ffff */
.L_x_2698:
[----:B------:R-:W-:Y:S01]  /*11930*/  HFMA2 R251, -RZ, RZ, 0, 5.9604644775390625e-08 ;  /* 0x00000001fffb7431 */ /* 0x000fe200000001ff */
[----:B------:R-:W-:Y:S02]  /*11940*/  MOV R252, R245 ;  /* 0x000000f500fc7202 */ /* 0x000fe40000000f00 */
[----:B------:R-:W-:Y:S02]  /*11950*/  MOV R76, 0x1f ;  /* 0x0000001f004c7802 */ /* 0x000fe40000000f00 */
[----:B------:R-:W-:-:S07]  /*11960*/  MOV R79, 0xffffffff ;  /* 0xffffffff004f7802 */ /* 0x000fce0000000f00 */
[----:B------:R-:W-:Y:S05]  /*11970*/  WARPSYNC.COLLECTIVE R79, `(.L_x_2832) ;  /* 0x000000004f087348 */ /* 0x000fea0003c00000 */
[----:B------:R0:W1:Y:S02]  /*11980*/  SHFL.DOWN P1, R223, R252, R251, R76 ;  /* 0x080000fbfcdf7389 */ /* 0x000064000002004c */
[----:B01----:R-:W-:Y:S05]  /*11990*/  ENDCOLLECTIVE ;  /* 0x000000000000791b */ /* 0x003fea0003800000 */
.L_x_2832:
[----:B------:R-:W-:Y:S02]  /*119a0*/  MOV R252, R246 ;  /* 0x000000f600fc7202 */ /* 0x000fe40000000f00 */
[----:B------:R-:W-:-:S07]  /*119b0*/  MOV R77, R223 ;  /* 0x000000df004d7202 */ /* 0x000fce0000000f00 */
[----:B------:R-:W-:Y:S05]  /*119c0*/  WARPSYNC.COLLECTIVE R79, `(.L_x_2833) ;  /* 0x000000004f087348 */ /* 0x000fea0003c00000 */
[----:B------:R0:W1:Y:S02]  /*119d0*/  SHFL.DOWN P1, R223, R252, R251, R76 ;  /* 0x080000fbfcdf7389 */ /* 0x000064000002004c */
[----:B01----:R-:W-:Y:S05]  /*119e0*/  ENDCOLLECTIVE ;  /* 0x000000000000791b */ /* 0x003fea0003800000 */
.L_x_2833:
[----:B------:R-:W-:Y:S02]  /*119f0*/  MOV R252, R247 ;  /* 0x000000f700fc7202 */ /* 0x000fe40000000f00 */
[----:B------:R-:W-:-:S07]  /*11a00*/  MOV R78, R223 ;  /* 0x000000df004e7202 */ /* 0x000fce0000000f00 */
[----:B------:R-:W-:Y:S05]  /*11a10*/  WARPSYNC.COLLECTIVE R79, `(.L_x_2834) ;  /* 0x000000004f087348 */ /* 0x000fea0003c00000 */
[----:B------:R0:W1:Y:S02]  /*11a20*/  SHFL.DOWN P1, R223, R252, R251, R76 ;  /* 0x080000fbfcdf7389 */ /* 0x000064000002004c */
[----:B01----:R-:W-:Y:S05]  /*11a30*/  ENDCOLLECTIVE ;  /* 0x000000000000791b */ /* 0x003fea0003800000 */
.L_x_2834:
[----:B------:R-:W-:Y:S02]  /*11a40*/  MOV R252, R248 ;  /* 0x000000f800fc7202 */ /* 0x000fe40000000f00 */
[----:B------:R-:W-:-:S07]  /*11a50*/  MOV R123, R223 ;  /* 0x000000df007b7202 */ /* 0x000fce0000000f00 */
[----:B------:R-:W-:Y:S05]  /*11a60*/  WARPSYNC.COLLECTIVE R79, `(.L_x_2835) ;  /* 0x000000004f087348 */ /* 0x000fea0003c00000 */
[----:B------:R0:W1:Y:S02]  /*11a70*/  SHFL.DOWN P1, R223, R252, R251, R76 ;  /* 0x080000fbfcdf7389 */ /* 0x000064000002004c */
[----:B01----:R-:W-:Y:S05]  /*11a80*/  ENDCOLLECTIVE ;  /* 0x000000000000791b */ /* 0x003fea0003800000 */
.L_x_2835:
[----:B------:R-:W-:Y:S01]  /*11a90*/  MOV R76, R223 ;  /* 0x000000df004c7202 */ /* 0x000fe20000000f00 */
[----:B------:R-:W-:Y:S06]  /*11aa0*/  BRA `(.L_x_2836) ;  /* 0xffffff8000b87947 */ /* 0x000fec000383ffff */
.L_x_2701:
        /* <DEDUP_REMOVED lines=8> */
.L_x_2838:
[----:B------:R-:W-:Y:S05]  /*11b30*/  BSYNC B0 ;  /* 0x0000000000007941 */ /* 0x000fea0003800000 */
.L_x_2837:
        /* <DEDUP_REMOVED lines=8> */
.L_x_2839:
[----:B------:R-:W-:Y:S02]  /*11bc0*/  MOV R252, R247 ;  /* 0x000000f700fc7202 */ /* 0x000fe40000000f00 */
[----:B------:R-:W-:-:S07]  /*11bd0*/  MOV R78, R223 ;  /* 0x000000df004e7202 */ /* 0x000fce0000000f00 */
[----:B------:R-:W-:Y:S05]  /*11be0*/  WARPSYNC.COLLECTIVE R79, `(.L_x_2840) ;  /* 0x000000004f087348 */ /* 0x000fea0003c00000 */
[----:B------:R0:W1:Y:S02]  /*11bf0*/  SHFL.DOWN P1, R223, R252, R251, R76 ;  /* 0x080000fbfcdf7389 */ /* 0x000064000002004c */
[----:B01----:R-:W-:Y:S05]  /*11c00*/  ENDCOLLECTIVE ;  /* 0x000000000000791b */ /* 0x003fea0003800000 */
.L_x_2840:
[----:B------:R-:W-:Y:S02]  /*11c10*/  MOV R252, R248 ;  /* 0x000000f800fc7202 */ /* 0x000fe40000000f00 */
[----:B------:R-:W-:-:S07]  /*11c20*/  MOV R123, R223 ;  /* 0x000000df007b7202 */ /* 0x000fce0000000f00 */
[----:B------:R-:W-:Y:S05]  /*11c30*/  WARPSYNC.COLLECTIVE R79, `(.L_x_2841) ;  /* 0x000000004f087348 */ /* 0x000fea0003c00000 */
[----:B------:R0:W1:Y:S02]  /*11c40*/  SHFL.DOWN P1, R223, R252, R251, R76 ;  /* 0x080000fbfcdf7389 */ /* 0x000064000002004c */
[----:B01----:R-:W-:Y:S05]  /*11c50*/  ENDCOLLECTIVE ;  /* 0x000000000000791b */ /* 0x003fea0003800000 */
.L_x_2841:
[----:B------:R-:W-:Y:S01]  /*11c60*/  MOV R79, R223 ;  /* 0x000000df004f7202 */ /* 0x000fe20000000f00 */
[----:B------:R-:W-:Y:S06]  /*11c70*/  BRA `(.L_x_2842) ;  /* 0xffffff80009c7947 */ /* 0x000fec000383ffff */
.L_x_2704:
        /* <DEDUP_REMOVED lines=8> */
.L_x_2844:
[----:B------:R-:W-:Y:S05]  /*11d00*/  BSYNC B0 ;  /* 0x0000000000007941 */ /* 0x000fea0003800000 */
.L_x_2843:
        /* <DEDUP_REMOVED lines=8> */
.L_x_2845:
[----:B------:R-:W-:Y:S02]  /*11d90*/  MOV R252, R247 ;  /* 0x000000f700fc7202 */ /* 0x000fe40000000f00 */
[----:B------:R-:W-:-:S07]  /*11da0*/  MOV R78, R223 ;  /* 0x000000df004e7202 */ /* 0x000fce0000000f00 */
[----:B------:R-:W-:Y:S05]  /*11db0*/  WARPSYNC.COLLECTIVE R79, `(.L_x_2846) ;  /* 0x000000004f087348 */ /* 0x000fea0003c00000 */
[----:B------:R0:W1:Y:S02]  /*11dc0*/  SHFL.DOWN P1, R223, R252, R251, R76 ;  /* 0x080000fbfcdf7389 */ /* 0x000064000002004c */
[----:B01----:R-:W-:Y:S05]  /*11dd0*/  ENDCOLLECTIVE ;  /* 0x000000000000791b */ /* 0x003fea0003800000 */
.L_x_2846:
[----:B------:R-:W-:Y:S02]  /*11de0*/  MOV R252, R248 ;  /* 0x000000f800fc7202 */ /* 0x000fe40000000f00 */
[----:B------:R-:W-:-:S07]  /*11df0*/  MOV R123, R223 ;  /* 0x000000df007b7202 */ /* 0x000fce0000000f00 */
[----:B------:R-:W-:Y:S05]  /*11e00*/  WARPSYNC.COLLECTIVE R79, `(.L_x_2847) ;  /* 0x000000004f087348 */ /* 0x000fea0003c00000 */
[----:B------:R0:W1:Y:S02]  /*11e10*/  SHFL.DOWN P1, R223, R252, R251, R76 ;  /* 0x080000fbfcdf7389 */ /* 0x000064000002004c */
[----:B01----:R-:W-:Y:S05]  /*11e20*/  ENDCOLLECTIVE ;  /* 0x000000000000791b */ /* 0x003fea0003800000 */
.L_x_2847:
[----:B------:R-:W-:Y:S01]  /*11e30*/  MOV R79, R223 ;  /* 0x000000df004f7202 */ /* 0x000fe20000000f00 */
[----:B------:R-:W-:Y:S06]  /*11e40*/  BRA `(.L_x_2848) ;  /* 0xffffff8000807947 */ /* 0x000fec000383ffff */
.L_x_2707:
        /* <DEDUP_REMOVED lines=8> */
.L_x_2850:
[----:B------:R-:W-:Y:S05]  /*11ed0*/  BSYNC B0 ;  /* 0x0000000000007941 */ /* 0x000fea0003800000 */
.L_x_2849:
        /* <DEDUP_REMOVED lines=8> */
.L_x_2851:
[----:B------:R-:W-:Y:S02]  /*11f60*/  MOV R252, R247 ;  /* 0x000000f700fc7202 */ /* 0x000fe40000000f00 */
[----:B------:R-:W-:-:S07]  /*11f70*/  MOV R78, R223 ;  /* 0x000000df004e7202 */ /* 0x000fce0000000f00 */
[----:B------:R-:W-:Y:S05]  /*11f80*/  WARPSYNC.COLLECTIVE R79, `(.L_x_2852) ;  /* 0x000000004f087348 */ /* 0x000fea0003c00000 */
[----:B------:R0:W1:Y:S02]  /*11f90*/  SHFL.DOWN P1, R223, R252, R251, R76 ;  /* 0x080000fbfcdf7389 */ /* 0x000064000002004c */
[----:B01----:R-:W-:Y:S05]  /*11fa0*/  ENDCOLLECTIVE ;  /* 0x000000000000791b */ /* 0x003fea0003800000 */
.L_x_2852:
[----:B------:R-:W-:Y:S02]  /*11fb0*/  MOV R252, R248 ;  /* 0x000000f800fc7202 */ /* 0x000fe40000000f00 */
[----:B------:R-:W-:-:S07]  /*11fc0*/  MOV R123, R223 ;  /* 0x000000df007b7202 */ /* 0x000fce0000000f00 */
[----:B------:R-:W-:Y:S05]  /*11fd0*/  WARPSYNC.COLLECTIVE R79, `(.L_x_2853) ;  /* 0x000000004f087348 */ /* 0x000fea0003c00000 */
[----:B------:R0:W1:Y:S02]  /*11fe0*/  SHFL.DOWN P1, R223, R252, R251, R76 ;  /* 0x080000fbfcdf7389 */ /* 0x000064000002004c */
[----:B01----:R-:W-:Y:S05]  /*11ff0*/  ENDCOLLECTIVE ;  /* 0x000000000000791b */ /* 0x003fea0003800000 */
.L_x_2853:
[----:B------:R-:W-:Y:S01]  /*12000*/  MOV R79, R223 ;  /* 0x000000df004f7202 */ /* 0x000fe20000000f00 */
[----:B------:R-:W-:Y:S06]  /*12010*/  BRA `(.L_x_2854) ;  /* 0xffffff8000647947 */ /* 0x000fec000383ffff */
.L_x_2710:
        /* <DEDUP_REMOVED lines=8> */
.L_x_2856:
[----:B------:R-:W-:Y:S05]  /*120a0*/  BSYNC B0 ;  /* 0x0000000000007941 */ /* 0x000fea0003800000 */
.L_x_2855:
        /* <DEDUP_REMOVED lines=8> */
.L_x_2857:
[----:B------:R-:W-:Y:S02]  /*12130*/  MOV R252, R247 ;  /* 0x000000f700fc7202 */ /* 0x000fe40000000f00 */
[----:B------:R-:W-:-:S07]  /*12140*/  MOV R78, R223 ;  /* 0x000000df004e7202 */ /* 0x000fce0000000f00 */
[----:B------:R-:W-:Y:S05]  /*12150*/  WARPSYNC.COLLECTIVE R79, `(.L_x_2858) ;  /* 0x000000004f087348 */ /* 0x000fea0003c00000 */
[----:B------:R0:W1:Y:S02]  /*12160*/  SHFL.DOWN P1, R223, R252, R251, R76 ;  /* 0x080000fbfcdf7389 */ /* 0x000064000002004c */
[----:B01----:R-:W-:Y:S05]  /*12170*/  ENDCOLLECTIVE ;  /* 0x000000000000791b */ /* 0x003fea0003800000 */
.L_x_2858:
[----:B------:R-:W-:Y:S02]  /*12180*/  MOV R252, R248 ;  /* 0x000000f800fc7202 */ /* 0x000fe40000000f00 */
[----:B------:R-:W-:-:S07]  /*12190*/  MOV R123, R223 ;  /* 0x000000df007b7202 */ /* 0x000fce0000000f00 */
[----:B------:R-:W-:Y:S05]  /*121a0*/  WARPSYNC.COLLECTIVE R79, `(.L_x_2859) ;  /* 0x000000004f087348 */ /* 0x000fea0003c00000 */
[----:B------:R0:W1:Y:S02]  /*121b0*/  SHFL.DOWN P1, R223, R252, R251, R76 ;  /* 0x080000fbfcdf7389 */ /* 0x000064000002004c */
[----:B01----:R-:W-:Y:S05]  /*121c0*/  ENDCOLLECTIVE ;  /* 0x000000000000791b */ /* 0x003fea0003800000 */
.L_x_2859:
[----:B------:R-:W-:Y:S01]  /*121d0*/  MOV R79, R223 ;  /* 0x000000df004f7202 */ /* 0x000fe20000000f00 */
[----:B------:R-:W-:Y:S06]  /*121e0*/  BRA `(.L_x_2860) ;  /* 0xffffff8000487947 */ /* 0x000fec000383ffff */
.L_x_2713:
        /* <DEDUP_REMOVED lines=8> */
.L_x_2862:
[----:B------:R-:W-:Y:S05]  /*12270*/  BSYNC B0 ;  /* 0x0000000000007941 */ /* 0x000fea0003800000 */
.L_x_2861:
        /* <DEDUP_REMOVED lines=10> */
.L_x_2863:
[----:B------:R-:W-:Y:S02]  /*12320*/  MOV R78, R247 ;  /* 0x000000f7004e7202 */ /* 0x000fe40000000f00 */
[----:B------:R-:W-:-:S07]  /*12330*/  MOV R221, R223 ;  /* 0x000000df00dd7202 */ /* 0x000fce0000000f00 */
[----:B------:R-:W-:Y:S05]  /*12340*/  WARPSYNC.COLLECTIVE R79, `(.L_x_2864) ;  /* 0x000000004f087348 */ /* 0x000fea0003c00000 */
[----:B------:R0:W1:Y:S02]  /*12350*/  SHFL.IDX P3, R223, R78, R77, R76 ;  /* 0x0000004d4edf7389 */ /* 0x000064000006004c */
[----:B01----:R-:W-:Y:S05]  /*12360*/  ENDCOLLECTIVE ;  /* 0x000000000000791b */ /* 0x003fea0003800000 */
.L_x_2864:
        /* <DEDUP_REMOVED lines=16> */
.L_x_2865:
[----:B------:R-:W-:Y:S01]  /*12470*/  MOV R78, R72 ;  /* 0x00000048004e7202 */ /* 0x000fe20000000f00 */
[----:B------:R-:W-:-:S07]  /*12480*/  FADD.FTZ R236, R223, R236 ;  /* 0x000000ecdfec7221 */ /* 0x000fce0000010000 */
[----:B------:R-:W-:Y:S05]  /*12490*/  WARPSYNC.COLLECTIVE R79, `(.L_x_2866) ;  /* 0x000000004f087348 */ /* 0x000fea0003c00000 */
[----:B------:R0:W1:Y:S02]  /*124a0*/  SHFL.DOWN P1, R223, R252, R251, R76 ;  /* 0x080000fbfcdf7389 */ /* 0x000064000002004c */
[----:B01----:R-:W-:Y:S05]  /*124b0*/  ENDCOLLECTIVE ;  /* 0x000000000000791b */ /* 0x003fea0003800000 */
.L_x_2866:
[----:B------:R-:W-:Y:S02]  /*124c0*/  MOV R252, R246 ;  /* 0x000000f600fc7202 */ /* 0x000fe40000000f00 */
[----:B------:R-:W-:-:S07]  /*124d0*/  MOV R245, R223 ;  /* 0x000000df00f57202 */ /* 0x000fce0000000f00 */
[----:B------:R-:W-:Y:S05]  /*124e0*/  WARPSYNC.COLLECTIVE R79, `(.L_x_2867) ;  /* 0x000000004f087348 */ /* 0x000fea0003c00000 */
[----:B------:R0:W1:Y:S02]  /*124f0*/  SHFL.DOWN P1, R223, R252, R251, R76 ;  /* 0x080000fbfcdf7389 */ /* 0x000064000002004c */
[----:B01----:R-:W-:Y:S05]  /*12500*/  ENDCOLLECTIVE ;  /* 0x000000000000791b */ /* 0x003fea0003800000 */
.L_x_2867:
[----:B------:R-:W-:Y:S02]  /*12510*/  MOV R252, R247 ;  /* 0x000000f700fc7202 */ /* 0x000fe40000000f00 */
[----:B------:R-:W-:-:S07]  /*12520*/  MOV R246, R223 ;  /* 0x000000df00f67202 */ /* 0x000fce0000000f00 */
[----:B------:R-:W-:Y:S05]  /*12530*/  WARPSYNC.COLLECTIVE R79, `(.L_x_2868) ;  /* 0x000000004f087348 */ /* 0x000fea0003c00000 */
[----:B------:R0:W1:Y:S02]  /*12540*/  SHFL.DOWN P1, R223, R252, R251, R76 ;  /* 0x080000fbfcdf7389 */ /* 0x000064000002004c */
[----:B01----:R-:W-:Y:S05]  /*12550*/  ENDCOLLECTIVE ;  /* 0x000000000000791b */ /* 0x003fea0003800000 */
.L_x_2868:
[----:B------:R-:W-:Y:S02]  /*12560*/  MOV R252, R248 ;  /* 0x000000f800fc7202 */ /* 0x000fe40000000f00 */
[----:B------:R-:W-:-:S07]  /*12570*/  MOV R247, R223 ;  /* 0x000000df00f77202 */ /* 0x000fce0000000f00 */
[----:B------:R-:W-:Y:S05]  /*12580*/  WARPSYNC.COLLECTIVE R79, `(.L_x_2869) ;  /* 0x000000004f087348 */ /* 0x000fea0003c00000 */
[----:B------:R0:W1:Y:S02]  /*12590*/  SHFL.DOWN P1, R223, R252, R251, R76 ;  /* 0x080000fbfcdf7389 */ /* 0x000064000002004c */
[----:B01----:R-:W-:Y:S05]  /*125a0*/  ENDCOLLECTIVE ;  /* 0x000000000000791b */ /* 0x003fea0003800000 */
.L_x_2869:
[----:B------:R-:W-:-:S07]  /*125b0*/  MOV R248, R223 ;  /* 0x000000df00f87202 */ /* 0x000fce0000000f00 */
[----:B------:R-:W-:Y:S05]  /*125c0*/  WARPSYNC.COLLECTIVE R79, `(.L_x_2870) ;  /* 0x000000004f087348 */ /* 0x000fea0003c00000 */
[----:B------:R0:W1:Y:S02]  /*125d0*/  SHFL.IDX P3, R223, R78, R77, R76 ;  /* 0x0000004d4edf7389 */ /* 0x000064000006004c */
[----:B01----:R-:W-:Y:S05]  /*125e0*/  ENDCOLLECTIVE ;  /* 0x000000000000791b */ /* 0x003fea0003800000 */
.L_x_2870:
[----:B------:R-:W-:Y:S02]  /*125f0*/  MOV R78, R73 ;  /* 0x00000049004e7202 */ /* 0x000fe40000000f00 */
[----:B------:R-:W-:-:S07]  /*12600*/  MOV R72, R223 ;  /* 0x000000df00487202 */ /* 0x000fce0000000f00 */
[----:B------:R-:W-:Y:S05]  /*12610*/  WARPSYNC.COLLECTIVE R79, `(.L_x_2871) ;  /* 0x000000004f087348 */ /* 0x000fea0003c00000 */
[----:B------:R0:W1:Y:S02]  /*12620*/  SHFL.IDX P3, R223, R78, R77, R76 ;  /* 0x0000004d4edf7389 */ /* 0x000064000006004c */
[----:B01----:R-:W-:Y:S05]  /*12630*/  ENDCOLLECTIVE ;  /* 0x000000000000791b */ /* 0x003fea0003800000 */
.L_x_2871:
[----:B------:R-:W-:Y:S02]  /*12640*/  MOV R78, R74 ;  /* 0x0000004a004e7202 */ /* 0x000fe40000000f00 */
[----:B------:R-:W-:-:S07]  /*12650*/  MOV R73, R223 ;  /* 0x000000df00497202 */ /* 0x000fce0000000f00 */
[----:B------:R-:W-:Y:S05]  /*12660*/  WARPSYNC.COLLECTIVE R79, `(.L_x_2872) ;  /* 0x000000004f087348 */ /* 0x000fea0003c00000 */
[----:B------:R0:W1:Y:S02]  /*12670*/  SHFL.IDX P3, R223, R78, R77, R76 ;  /* 0x0000004d4edf7389 */ /* 0x000064000006004c */
[----:B01----:R-:W-:Y:S05]  /*12680*/  ENDCOLLECTIVE ;  /* 0x000000000000791b */ /* 0x003fea0003800000 */
.L_x_2872:
[----:B------:R-:W-:Y:S02]  /*12690*/  MOV R78, R75 ;  /* 0x0000004b004e7202 */ /* 0x000fe40000000f00 */
[----:B------:R-:W-:-:S07]  /*126a0*/  MOV R74, R223 ;  /* 0x000000df004a7202 */ /* 0x000fce0000000f00 */
[----:B------:R-:W-:Y:S05]  /*126b0*/  WARPSYNC.COLLECTIVE R79, `(.L_x_2873) ;  /* 0x000000004f087348 */ /* 0x000fea0003c00000 */
[----:B------:R0:W1:Y:S02]  /*126c0*/  SHFL.IDX P3, R223, R78, R77, R76 ;  /* 0x0000004d4edf7389 */ /* 0x000064000006004c */
[----:B01----:R-:W-:Y:S05]  /*126d0*/  ENDCOLLECTIVE ;  /* 0x000000000000791b */ /* 0x003fea0003800000 */
.L_x_2873:
[----:B------:R-:W-:Y:S01]  /*126e0*/  MOV R75, R223 ;  /* 0x000000df004b7202 */ /* 0x000fe20000000f00 */
[----:B------:R-:W-:Y:S06]  /*126f0*/  BRA `(.L_x_2874) ;  /* 0xffffff7c00a47947 */ /* 0x000fec000383ffff */
.L_x_2875:
        /* <DEDUP_REMOVED lines=16> */
.L_x_18670:


//--------------------- .text._Z25selective_scan_bwd_kernelI32Selective_Scan_bwd_kernel_traitsILi128ELi16ELb0ELb1ELb1ELb1ELb1EfN3c107complexIfEEEEv12SSMParamsBwd --------------------------
	.section	.text._Z25selective_scan_bwd_kernelI32Selective_Scan_bwd_kernel_traitsILi128ELi16ELb0ELb1ELb1ELb1ELb1EfN3c107complexIfEEEEv12SSMParamsBwd,"ax",@progbits
	.align	128
        .global         _Z25selective_scan_bwd_kernelI32Selective_Scan_bwd_kernel_traitsILi128ELi16ELb0ELb1ELb1ELb1ELb1EfN3c107complexIfEEEEv12SSMParamsBwd
        .type           _Z25selective_scan_bwd_kernelI32Selective_Scan_bwd_kernel_traitsILi128ELi16ELb0ELb1ELb1ELb1ELb1EfN3c107complexIfEEEEv12SSMParamsBwd,@function
        .size           _Z25selective_scan_bwd_kernelI32Selective_Scan_bwd_kernel_traitsILi128ELi16ELb0ELb1ELb1ELb1ELb1EfN3c107complexIfEEEEv12SSMParamsBwd,(.L_x_18671 - _Z25selective_scan_bwd_kernelI32Selective_Scan_bwd_kernel_traitsILi128ELi16ELb0ELb1ELb1ELb1ELb1EfN3c107complexIfEEEEv12SSMParamsBwd)
        .other          _Z25selective_scan_bwd_kernelI32Selective_Scan_bwd_kernel_traitsILi128ELi16ELb0ELb1ELb1ELb1ELb1EfN3c107complexIfEEEEv12SSMParamsBwd,@"STO_CUDA_ENTRY STV_DEFAULT"
_Z25selective_scan_bwd_kernelI32Selective_Scan_bwd_kernel_traitsILi128ELi16ELb0ELb1ELb1ELb1ELb1EfN3c107complexIfEEEEv12SSMParamsBwd:
.text._Z25selective_scan_bwd_kernelI32Selective_Scan_bwd_kernel_traitsILi128ELi16ELb0ELb1ELb1ELb1ELb1EfN3c107complexIfEEEEv12SSMParamsBwd:
        /* <DEDUP_REMOVED lines=32> */
[----:B------:R-:W4:Y:S01]  /*0200*/  LDCU.64 UR36, c[0x0][0x3b0] ;  /* 0x00007600ff2477ac */ /* 0x000f220008000a00 */
[----:B------:R0:W-:Y:S01]  /*0210*/  STL [R1+0x28], RZ ;  /* 0x000028ff01007387 */ /* 0x0001e20000100800 */
[----:B------:R-:W-:-:S03]  /*0220*/  IABS R0, R0 ;  /* 0x0000000000007213 */ /* 0x000fc60000000000 */
[----:B------:R0:W-:Y:S01]  /*0230*/  STL [R1+0x24], RZ ;  /* 0x000024ff01007387 */ /* 0x0001e20000100800 */
[----:B------:R-:W-:-:S13]  /*0240*/  R2UR UR34, R0 ;  /* 0x00000000002272ca */ /* 0x000fda00000e0000 */
[----:B------:R-:W2:Y:S01]  /*0250*/  I2F.RP R0, UR34 ;  /* 0x0000002200007d06 */ /* 0x000ea20008209400 */
[----:B-----5:R-:W-:Y:S02]  /*0260*/  UIMAD.WIDE.U32 UR4, UR6, UR16, URZ ;  /* 0x00000010060472a5 */ /* 0x020fe4000f8e00ff */
[----:B0-----:R-:W-:Y:S02]  /*0270*/  UIMAD.WIDE.U32 UR8, UR6, UR20, URZ ;  /* 0x00000014060872a5 */ /* 0x001fe4000f8e00ff */
[----:B------:R-:W-:Y:S02]  /*0280*/  UIMAD UR5, UR6, UR17, UR5 ;  /* 0x00000011060572a4 */ /* 0x000fe4000f8e0205 */
[----:B------:R-:W-:Y:S02]  /*0290*/  UIMAD UR9, UR6, UR21, UR9 ;  /* 0x00000015060972a4 */ /* 0x000fe4000f8e0209 */
[----:B------:R-:W-:Y:S02]  /*02a0*/  UIMAD.WIDE.U32 UR4, UR10, UR18, UR4 ;  /* 0x000000120a0472a5 */ /* 0x000fe4000f8e0004 */
[----:B-1----:R-:W-:Y:S01]  /*02b0*/  ULEA UR18, UR31, 0xfffff800, 0xb ;  /* 0xfffff8001f127891 */ /* 0x002fe2000f8e58ff */
[----:B--2---:R-:W3:Y:S01]  /*02c0*/  MUFU.RCP R0, R0 ;  /* 0x0000000000007308 */ /* 0x004ee20000001000 */
[----:B------:R-:W-:-:S02]  /*02d0*/  UIMAD UR7, UR10, UR19, UR5 ;  /* 0x000000130a0772a4 */ /* 0x000fc4000f8e0205 */
[----:B------:R-:W-:Y:S02]  /*02e0*/  UIMAD.WIDE.U32 UR8, UR10, UR22, UR8 ;  /* 0x000000160a0872a5 */ /* 0x000fe4000f8e0008 */
[----:B------:R-:W-:Y:S02]  /*02f0*/  UIADD3 UR11, UP0, UPT, UR18, UR4, URZ ;  /* 0x00000004120b7290 */ /* 0x000fe4000ff1e0ff */
[----:B------:R-:W-:Y:S02]  /*0300*/  USHF.R.S32.HI UR19, URZ, 0x1f, UR18 ;  /* 0x0000001fff137899 */ /* 0x000fe40008011412 */
[----:B------:R-:W-:Y:S02]  /*0310*/  UIMAD UR16, UR10, UR23, UR9 ;  /* 0x000000170a1072a4 */ /* 0x000fe4000f8e0209 */
[----:B------:R-:W-:Y:S02]  /*0320*/  UIADD3 UR4, UP2, UPT, UR18, UR8, URZ ;  /* 0x0000000812047290 */ /* 0x000fe4000ff5e0ff */
[----:B------:R-:W-:-:S02]  /*0330*/  ULEA UR9, UP1, UR11, UR12, 0x2 ;  /* 0x0000000c0b097291 */ /* 0x000fc4000f8210ff */
[----:B------:R-:W-:Y:S01]  /*0340*/  UIADD3.X UR7, UPT, UPT, UR19, UR7, URZ, UP0, !UPT ;  /* 0x0000000713077290 */ /* 0x000fe200087fe4ff */
[----:B---3--:R-:W-:Y:S01]  /*0350*/  IADD3 R2, PT, PT, R0, 0xffffffe, RZ ;  /* 0x0ffffffe00027810 */ /* 0x008fe20007ffe0ff */
[----:B------:R-:W-:Y:S01]  /*0360*/  UIADD3.X UR12, UPT, UPT, UR19, UR16, URZ, UP2, !UPT ;  /* 0x00000010130c7290 */ /* 0x000fe200097fe4ff */
[----:B------:R-:W-:Y:S01]  /*0370*/  MOV R0, UR10 ;  /* 0x0000000a00007c02 */ /* 0x000fe20008000f00 */
[----:B------:R-:W-:Y:S02]  /*0380*/  ULEA.HI.X UR11, UR11, UR13, UR7, 0x2, UP1 ;  /* 0x0000000d0b0b7291 */ /* 0x000fe400088f1407 */
[----:B------:R-:W-:Y:S01]  /*0390*/  ULEA UR8, UP3, UR4, UR14, 0x2 ;  /* 0x0000000e04087291 */ /* 0x000fe2000f8610ff */
[----:B------:R-:W0:Y:S01]  /*03a0*/  F2I.FTZ.U32.TRUNC.NTZ R2, R2 ;  /* 0x0000000200027305 */ /* 0x000e22000021f000 */
[----:B------:R-:W-:Y:S01]  /*03b0*/  IABS R0, R0 ;  /* 0x0000000000007213 */ /* 0x000fe20000000000 */
[----:B------:R-:W1:Y:S03]  /*03c0*/  LDCU.64 UR20, c[0x0][0x498] ;  /* 0x00009300ff1477ac */ /* 0x000e660008000a00 */
[----:B------:R-:W-:Y:S01]  /*03d0*/  R2UR UR16, R0 ;  /* 0x00000000001072ca */ /* 0x000fe200000e0000 */
[----:B------:R-:W-:-:S02]  /*03e0*/  ULEA.HI.X UR12, UR4, UR15, UR12, 0x2, UP3 ;  /* 0x0000000f040c7291 */ /* 0x000fc400098f140c */
[----:B------:R-:W-:Y:S01]  /*03f0*/  USHF.R.U32.HI UR13, URZ, 0x1, UR29 ;  /* 0x00000001ff0d7899 */ /* 0x000fe2000801161d */
[----:B------:R-:W-:Y:S01]  /*0400*/  UMOV UR4, URZ ;  /* 0x000000ff00047c82 */ /* 0x000fe20008000000 */
[----:B------:R-:W2:Y:S01]  /*0410*/  LDCU.64 UR22, c[0x0][0x4b8] ;  /* 0x00009700ff1677ac */ /* 0x000ea20008000a00 */
[----:B0-----:R-:W-:-:S13]  /*0420*/  R2UR UR5, R2 ;  /* 0x00000000020572ca */ /* 0x001fda00000e0000 */
[----:B------:R-:W-:Y:S02]  /*0430*/  UIADD3 UR7, UPT, UPT, URZ, -UR5, URZ ;  /* 0x80000005ff077290 */ /* 0x000fe4000fffe0ff */
[----:B--2---:R-:W-:Y:S02]  /*0440*/  USHF.R.U64 UR22, UR22, 0x1, UR23 ;  /* 0x0000000116167899 */ /* 0x004fe40008001217 */
[----:B------:R-:W-:Y:S02]  /*0450*/  UIMAD UR7, UR7, UR34, URZ ;  /* 0x00000022070772a4 */ /* 0x000fe4000f8e02ff */
[----:B------:R-:W-:Y:S02]  /*0460*/  USHF.R.U32.HI UR23, URZ, 0x1, UR23 ;  /* 0x00000001ff177899 */ /* 0x000fe40008011617 */
[----:B------:R-:W-:Y:S02]  /*0470*/  UIMAD.WIDE.U32 UR4, UR5, UR7, UR4 ;  /* 0x00000007050472a5 */ /* 0x000fe4000f8e0004 */
[----:B------:R-:W-:-:S02]  /*0480*/  USHF.R.U64 UR7, UR28, 0x1, UR29 ;  /* 0x000000011c077899 */ /* 0x000fc4000800121d */
[----:B------:R-:W-:Y:S02]  /*0490*/  UIMAD.WIDE.U32 UR14, UR5, UR16, URZ ;  /* 0x00000010050e72a5 */ /* 0x000fe4000f8e00ff */
[----:B-1----:R-:W-:Y:S02]  /*04a0*/  UIMAD.WIDE.U32 UR4, UR6, UR20, URZ ;  /* 0x00000014060472a5 */ /* 0x002fe4000f8e00ff */
[----:B----4-:R-:W-:Y:S02]  /*04b0*/  UIMAD.WIDE.U32 UR28, UR6, UR36, URZ ;  /* 0x00000024061c72a5 */ /* 0x010fe4000f8e00ff */
[----:B------:R-:W-:Y:S01]  /*04c0*/  UIMAD UR5, UR6, UR21, UR5 ;  /* 0x00000015060572a4 */ /* 0x000fe2000f8e0205 */
[----:B------:R-:W-:Y:S01]  /*04d0*/  UMOV UR30, UR15 ;  /* 0x0000000f001e7c82 */ /* 0x000fe20008000000 */
[----:B------:R-:W0:Y:S01]  /*04e0*/  LDCU.64 UR20, c[0x0][0x4c0] ;  /* 0x00009800ff1477ac */ /* 0x000e220008000a00 */
[----:B------:R-:W-:Y:S02]  /*04f0*/  UIADD3 UR14, UPT, UPT, -UR30, URZ, URZ ;  /* 0x000000ff1e0e7290 */ /* 0x000fe4000fffe1ff */
[----:B------:R-:W-:-:S02]  /*0500*/  UIMAD.WIDE.U32 UR4, UR10, UR26, UR4 ;  /* 0x0000001a0a0472a5 */ /* 0x000fc4000f8e0004 */
[----:B------:R-:W-:Y:S02]  /*0510*/  UIMAD UR16, UR34, UR14, UR16 ;  /* 0x0000000e221072a4 */ /* 0x000fe4000f8e0210 */
[----:B------:R-:W-:Y:S02]  /*0520*/  UIMAD UR25, UR10, UR27, UR5 ;  /* 0x0000001b0a1972a4 */ /* 0x000fe4000f8e0205 */
[----:B------:R-:W-:Y:S02]  /*0530*/  UISETP.GT.U32.AND UP1, UPT, UR34, UR16, UPT ;  /* 0x000000102200728c */ /* 0x000fe4000bf24070 */
[----:B------:R-:W-:Y:S01]  /*0540*/  ULOP3.LUT UR5, UR10, UR24, URZ, 0x3c, !UPT ;  /* 0x000000180a057292 */ /* 0x000fe2000f8e3cff */
[----:B------:R-:W1:Y:S03]  /*0550*/  LDCU.64 UR26, c[0x0][0x3c8] ;  /* 0x00007900ff1a77ac */ /* 0x000e660008000a00 */
[----:B------:R-:W-:-:S02]  /*0560*/  UISETP.GE.AND UP2, UPT, UR5, URZ, UPT ;  /* 0x000000ff0500728c */ /* 0x000fc4000bf46270 */
[----:B------:R-:W-:-:S03]  /*0570*/  UIMAD.WIDE.U32 UR14, UR6, UR38, URZ ;  /* 0x00000026060e72a5 */ /* 0x000fc6000f8e00ff */
[----:B------:R-:W-:Y:S02]  /*0580*/  @!UP1 UIADD3 UR16, UPT, UPT, UR16, -UR34, URZ ;  /* 0x8000002210109290 */ /* 0x000fe4000fffe0ff */
[----:B------:R-:W-:Y:S02]  /*0590*/  @!UP1 UIADD3 UR30, UPT, UPT, UR30, 0x1, URZ ;  /* 0x000000011e1e9890 */ /* 0x000fe4000fffe0ff */
[----:B------:R-:W-:Y:S01]  /*05a0*/  UISETP.GE.U32.AND UP0, UPT, UR16, UR34, UPT ;  /* 0x000000221000728c */ /* 0x000fe2000bf06070 */
[----:B------:R-:W2:Y:S01]  /*05b0*/  LDCU.64 UR34, c[0x0][0x528] ;  /* 0x0000a500ff2277ac */ /* 0x000ea20008000a00 */
[----:B------:R-:W-:-:S05]  /*05c0*/  UISETP.NE.AND UP1, UPT, UR24, URZ, UPT ;  /* 0x000000ff1800728c */ /* 0x000fca000bf25270 */
[----:B------:R-:W3:Y:S04]  /*05d0*/  LDCU.64 UR16, c[0x0][0x3e8] ;  /* 0x00007d00ff1077ac */ /* 0x000ee80008000a00 */
[----:B------:R-:W-:Y:S02]  /*05e0*/  @UP0 UIADD3 UR30, UPT, UPT, UR30, 0x1, URZ ;  /* 0x000000011e1e0890 */ /* 0x000fe4000fffe0ff */
[----:B------:R-:W-:Y:S02]  /*05f0*/  UIMAD UR15, UR6, UR39, UR15 ;  /* 0x00000027060f72a4 */ /* 0x000fe4000f8e020f */
[----:B------:R-:W-:Y:S02]  /*0600*/  @!UP2 UIADD3 UR30, UPT, UPT, -UR30, URZ, URZ ;  /* 0x000000ff1e1ea290 */ /* 0x000fe4000fffe1ff */
[----:B------:R-:W-:Y:S01]  /*0610*/  @!UP1 ULOP3.LUT UR30, URZ, UR24, URZ, 0x33, !UPT ;  /* 0x00000018ff1e9292 */ /* 0x000fe2000f8e33ff */
[----:B------:R-:W4:Y:S01]  /*0620*/  LDCU.64 UR38, c[0x0][0x480] ;  /* 0x00009000ff2677ac */ /* 0x000f220008000a00 */
[----:B------:R-:W-:-:S02]  /*0630*/  UIMAD UR29, UR6, UR37, UR29 ;  /* 0x00000025061d72a4 */ /* 0x000fc4000f8e021d */
[----:B------:R-:W-:Y:S02]  /*0640*/  UIADD3 UR4, UP2, UPT, UR18, UR4, URZ ;  /* 0x0000000412047290 */ /* 0x000fe4000ff5e0ff */
[----:B------:R-:W-:Y:S02]  /*0650*/  USHF.R.S32.HI UR37, URZ, 0x1f, UR30 ;  /* 0x0000001fff257899 */ /* 0x000fe4000801141e */
[----:B------:R-:W-:Y:S02]  /*0660*/  UIADD3.X UR25, UPT, UPT, UR19, UR25, URZ, UP2, !UPT ;  /* 0x0000001913197290 */ /* 0x000fe400097fe4ff */
[----:B--2---:R-:W-:Y:S02]  /*0670*/  ULEA UR24, UP1, UR4, UR34, 0x2 ;  /* 0x0000002204187291 */ /* 0x004fe4000f8210ff */
[----:B0-----:R-:W-:Y:S02]  /*0680*/  UIMAD UR34, UR37, UR20, URZ ;  /* 0x00000014252272a4 */ /* 0x001fe4000f8e02ff */
[----:B------:R-:W-:Y:S01]  /*0690*/  ULEA.HI.X UR25, UR4, UR35, UR25, 0x2, UP1 ;  /* 0x0000002304197291 */ /* 0x000fe200088f1419 */
[----:B------:R-:W0:Y:S01]  /*06a0*/  LDCU.64 UR18, c[0x0][0x4e0] ;  /* 0x00009c00ff1277ac */ /* 0x000e220008000a00 */
[----:B------:R-:W-:-:S02]  /*06b0*/  UIMAD.WIDE.U32 UR4, UR30, UR20, URZ ;  /* 0x000000141e0472a5 */ /* 0x000fc4000f8e00ff */
[----:B------:R-:W-:Y:S02]  /*06c0*/  UIMAD UR42, UR30, UR21, UR34 ;  /* 0x000000151e2a72a4 */ /* 0x000fe4000f8e0222 */
[----:B-1----:R-:W-:Y:S01]  /*06d0*/  UIMAD UR34, UR37, UR26, URZ ;  /* 0x0000001a252272a4 */ /* 0x002fe2000f8e02ff */
[----:B------:R-:W1:Y:S01]  /*06e0*/  LDCU.64 UR20, c[0x0][0x448] ;  /* 0x00008900ff1477ac */ /* 0x000e620008000a00 */
[----:B---3--:R-:W-:Y:S02]  /*06f0*/  UIMAD UR36, UR37, UR16, URZ ;  /* 0x00000010252472a4 */ /* 0x008fe4000f8e02ff */
[----:B------:R-:W-:Y:S02]  /*0700*/  UIMAD.WIDE.U32 UR28, UR30, UR26, UR28 ;  /* 0x0000001a1e1c72a5 */ /* 0x000fe4000f8e001c */
[----:B------:R-:W-:Y:S01]  /*0710*/  UIMAD UR40, UR30, UR27, UR34 ;  /* 0x0000001b1e2872a4 */ /* 0x000fe2000f8e0222 */
[----:B------:R-:W2:Y:S01]  /*0720*/  LDCU.64 UR26, c[0x0][0x450] ;  /* 0x00008a00ff1a77ac */ /* 0x000ea20008000a00 */
[----:B----4-:R-:W-:-:S02]  /*0730*/  UISETP.NE.U32.AND UP0, UPT, UR38, URZ, UPT ;  /* 0x000000ff2600728c */ /* 0x010fc4000bf05070 */
[----:B------:R-:W-:Y:S02]  /*0740*/  UIMAD UR41, UR30, UR17, UR36 ;  /* 0x000000111e2972a4 */ /* 0x000fe4000f8e0224 */
[----:B------:R-:W-:Y:S02]  /*0750*/  ULEA UR36, UR31, 0xfffff000, 0xc ;  /* 0xfffff0001f247891 */ /* 0x000fe4000f8e60ff */
[----:B------:R-:W-:Y:S02]  /*0760*/  UIMAD.WIDE.U32 UR34, UR30, UR16, UR14 ;  /* 0x000000101e2272a5 */ /* 0x000fe4000f8e000e */
[----:B------:R-:W-:Y:S02]  /*0770*/  UISETP.NE.AND.EX UP0, UPT, UR39, URZ, UPT, UP0 ;  /* 0x000000ff2700728c */ /* 0x000fe4000bf05300 */
[----:B------:R-:W-:Y:S02]  /*0780*/  USHF.R.S32.HI UR38, URZ, 0x1f, UR36 ;  /* 0x0000001fff267899 */ /* 0x000fe40008011424 */
[----:B------:R-:W-:-:S02]  /*0790*/  UIADD3 UR39, UP1, UPT, UR36, UR28, URZ ;  /* 0x0000001c24277290 */ /* 0x000fc4000ff3e0ff */
[----:B------:R-:W-:Y:S02]  /*07a0*/  UIADD3 UR36, UP3, UPT, UR36, UR34, URZ ;  /* 0x0000002224247290 */ /* 0x000fe4000ff7e0ff */
[----:B------:R-:W-:Y:S01]  /*07b0*/  UIADD3 UR34, UPT, UPT, UR29, UR40, URZ ;  /* 0x000000281d227290 */ /* 0x000fe2000fffe0ff */
[----:B------:R-:W3:Y:S01]  /*07c0*/  LDCU.64 UR16, c[0x0][0x538] ;  /* 0x0000a700ff1077ac */ /* 0x000ee20008000a00 */
[----:B0-----:R-:W-:Y:S02]  /*07d0*/  UIMAD.WIDE.U32 UR14, UR30, UR18, URZ ;  /* 0x000000121e0e72a5 */ /* 0x001fe4000f8e00ff */
[----:B------:R-:W-:Y:S02]  /*07e0*/  UIMAD UR18, UR37, UR18, URZ ;  /* 0x00000012251272a4 */ /* 0x000fe4000f8e02ff */
[----:B-1----:R-:W-:Y:S02]  /*07f0*/  ULEA UR28, UP2, UR39, UR20, 0x2 ;  /* 0x00000014271c7291 */ /* 0x002fe4000f8410ff */
[----:B------:R-:W-:-:S02]  /*0800*/  UIADD3.X UR34, UPT, UPT, UR38, UR34, URZ, UP1, !UPT ;  /* 0x0000002226227290 */ /* 0x000fc40008ffe4ff */
[----:B--2---:R-:W-:Y:S02]  /*0810*/  ULEA UR29, UP4, UR36, UR26, 0x2 ;  /* 0x0000001a241d7291 */ /* 0x004fe4000f8810ff */
[----:B------:R-:W-:Y:S01]  /*0820*/  ULEA.HI.X UR34, UR39, UR21, UR34, 0x2, UP2 ;  /* 0x0000001527227291 */ /* 0x000fe200090f1422 */
[----:B------:R-:W0:Y:S01]  /*0830*/  @UP0 LDCU UR21, c[0x0][0x384] ;  /* 0x00007080ff1507ac */ /* 0x000e220008000800 */
[----:B------:R-:W-:Y:S02]  /*0840*/  UIMAD UR26, UR30, UR19, UR18 ;  /* 0x000000131e1a72a4 */ /* 0x000fe4000f8e0212 */
[----:B------:R-:W-:Y:S02]  /*0850*/  UIADD3 UR5, UPT, UPT, UR5, UR42, URZ ;  /* 0x0000002a05057290 */ /* 0x000fe4000fffe0ff */
[----:B------:R-:W-:Y:S02]  /*0860*/  UIADD3 UR41, UPT, UPT, UR35, UR41, URZ ;  /* 0x0000002923297290 */ /* 0x000fe4000fffe0ff */
[----:B------:R-:W-:-:S02]  /*0870*/  UIMAD UR20, UR23, UR6, URZ ;  /* 0x00000006171472a4 */ /* 0x000fc4000f8e02ff */
[----:B------:R-:W-:Y:S01]  /*0880*/  UIMAD.WIDE.U32 UR22, UR6, UR22, UR4 ;  /* 0x00000016061672a5 */ /* 0x000fe2000f8e0004 */
[----:B------:R-:W1:Y:S01]  /*0890*/  LDCU.64 UR18, c[0x0][0x540] ;  /* 0x0000a800ff1277ac */ /* 0x000e620008000a00 */
[----:B------:R-:W-:Y:S01]  /*08a0*/  UIADD3.X UR38, UPT, UPT, UR38, UR41, URZ, UP3, !UPT ;  /* 0x0000002926267290 */ /* 0x000fe20009ffe4ff */
[----:B------:R-:W2:Y:S01]  /*08b0*/  @UP0 LDCU UR35, c[0x0][0x38c] ;  /* 0x00007180ff2307ac */ /* 0x000ea20008000800 */
[----:B------:R-:W-:Y:S02]  /*08c0*/  UIADD3 UR4, UPT, UPT, UR23, UR20, URZ ;  /* 0x0000001417047290 */ /* 0x000fe4000fffe0ff */
[----:B------:R-:W-:Y:S02]  /*08d0*/  ULEA.HI.X UR30, UR36, UR27, UR38, 0x2, UP4 ;  /* 0x0000001b241e7291 */ /* 0x000fe4000a0f1426 */
[----:B------:R-:W-:Y:S02]  /*08e0*/  UIADD3 UR5, UPT, UPT, UR15, UR26, URZ ;  /* 0x0000001a0f057290 */ /* 0x000fe4000fffe0ff */
[----:B---3--:R-:W-:Y:S01]  /*08f0*/  ULEA UR16, UP1, UR22, UR16, 0x3 ;  /* 0x0000001016107291 */ /* 0x008fe2000f8218ff */
[----:B------:R-:W3:Y:S03]  /*0900*/  @UP0 LDCU.64 UR26, c[0x0][0x480] ;  /* 0x00009000ff1a07ac */ /* 0x000ee60008000a00 */
[----:B------:R-:W-:-:S02]  /*0910*/  ULEA.HI.X UR17, UR22, UR17, UR4, 0x3, UP1 ;  /* 0x0000001116117291 */ /* 0x000fc400088f1c04 */
[----:B------:R-:W-:Y:S01]  /*0920*/  UIMAD UR15, UR13, UR6, URZ ;  /* 0x000000060d0f72a4 */ /* 0x000fe2000f8e02ff */
[----:B------:R-:W-:Y:S01]  /*0930*/  UMOV UR4, UR14 ;  /* 0x0000000e00047c82 */ /* 0x000fe20008000000 */
[----:B0-----:R-:W-:Y:S02]  /*0940*/  @UP0 UIMAD UR13, UR6, UR21, UR10 ;  /* 0x00000015060d02a4 */ /* 0x001fe4000f8e020a */
[----:B------:R-:W-:Y:S02]  /*0950*/  UIMAD.WIDE.U32 UR4, UR6, UR7, UR4 ;  /* 0x00000007060472a5 */ /* 0x000fe4000f8e0004 */
[----:B------:R-:W-:Y:S02]  /*0960*/  @UP0 UIMAD UR13, UR13, UR31, URZ ;  /* 0x0000001f0d0d02a4 */ /* 0x000fe4000f8e02ff */
[----:B------:R-:W-:Y:S02]  /*0970*/  UIADD3 UR5, UPT, UPT, UR5, UR15, URZ ;  /* 0x0000000f05057290 */ /* 0x000fe4000fffe0ff */
[----:B-1----:R-:W-:-:S02]  /*0980*/  ULEA UR18, UP1, UR4, UR18, 0x3 ;  /* 0x0000001204127291 */ /* 0x002fc4000f8218ff */
[----:B--2---:R-:W-:Y:S02]  /*0990*/  @UP0 UIMAD UR13, UR13, UR35, URZ ;  /* 0x000000230d0d02a4 */ /* 0x004fe4000f8e02ff */
[----:B------:R-:W-:Y:S01]  /*09a0*/  ULEA.HI.X UR19, UR4, UR19, UR5, 0x3, UP1 ;  /* 0x0000001304137291 */ /* 0x000fe200088f1c05 */
[----:B------:R-:W-:Y:S02]  /*09b0*/  UMOV UR6, URZ ;  /* 0x000000ff00067c82 */ /* 0x000fe40008000000 */
[----:B------:R-:W-:Y:S01]  /*09c0*/  UMOV UR4, URZ ;  /* 0x000000ff00047c82 */ /* 0x000fe20008000000 */
[----:B------:R-:W-:Y:S01]  /*09d0*/  UMOV UR5, URZ ;  /* 0x000000ff00057c82 */ /* 0x000fe20008000000 */
[----:B---3--:R-:W-:Y:S02]  /*09e0*/  @UP0 UIMAD.WIDE UR4, UR13, 0x10, UR26 ;  /* 0x000000100d0408a5 */ /* 0x008fe4000f8e021a */
[----:B------:R-:W-:Y:S01]  /*09f0*/  UISETP.GE.AND UP0, UPT, UR31, 0x1, UPT ;  /* 0x000000011f00788c */ /* 0x000fe2000bf06270 */
[----:B------:R-:W-:Y:S01]  /*0a00*/  UMOV UR7, URZ ;  /* 0x000000ff00077c82 */ /* 0x000fe20008000000 */
[----:B------:R-:W-:-:S02]  /*0a10*/  @P0 R2UR UR6, R3 ;  /* 0x00000000030602ca */ /* 0x000fc400000e0000 */
[----:B------:R-:W-:-:S05]  /*0a20*/  @P1 R2UR UR7, R4 ;  /* 0x00000000040712ca */ /* 0x000fca00000e0000 */
[----:B------:R-:W-:Y:S10]  /*0a30*/  BRA.U !UP0, `(.L_x_2876) ;  /* 0x0000011908d87547 */ /* 0x000ff4000b800000 */
[----:B------:R-:W0:Y:S01]  /*0a40*/  S2R R0, SR_TID.X ;  /* 0x0000000000007919 */ /* 0x000e220000002100 */
[----:B------:R-:W-:Y:S01]  /*0a50*/  UMOV UR26, UR28 ;  /* 0x0000001c001a7c82 */ /* 0x000fe20008000000 */
[----:B------:R-:W-:Y:S01]  /*0a60*/  UMOV UR28, UR29 ;  /* 0x0000001d001c7c82 */ /* 0x000fe20008000000 */
[----:B------:R-:W1:Y:S01]  /*0a70*/  LDCU UR20, c[0x0][0x394] ;  /* 0x00007280ff1477ac */ /* 0x000e620008000800 */
[----:B------:R2:W-:Y:S01]  /*0a80*/  STL [R1+0x24], RZ ;  /* 0x000024ff01007387 */ /* 0x0005e20000100800 */
[----:B------:R-:W-:-:S03]  /*0a90*/  UMOV UR21, UR9 ;  /* 0x0000000900157c82 */ /* 0x000fc60008000000 */
[----:B------:R2:W-:Y:S01]  /*0aa0*/  STL [R1+0x28], RZ ;  /* 0x000028ff01007387 */ /* 0x0005e20000100800 */
[----:B------:R-:W-:Y:S01]  /*0ab0*/  UMOV UR22, UR8 ;  /* 0x0000000800167c82 */ /* 0x000fe20008000000 */
[----:B------:R-:W-:Y:S01]  /*0ac0*/  UMOV UR23, UR12 ;  /* 0x0000000c00177c82 */ /* 0x000fe20008000000 */
[----:B------:R-:W-:Y:S01]  /*0ad0*/  UMOV UR27, UR34 ;  /* 0x00000022001b7c82 */ /* 0x000fe20008000000 */
[----:B------:R-:W-:Y:S01]  /*0ae0*/  UMOV UR29, UR30 ;  /* 0x0000001e001d7c82 */ /* 0x000fe20008000000 */
[C---:B0-----:R-:W-:Y:S02]  /*0af0*/  SHF.L.U32 R3, R0.reuse, 0x4, RZ ;  /* 0x0000000400037819 */ /* 0x041fe400000006ff */
[----:B------:R-:W-:-:S04]  /*0b00*/  LOP3.LUT R0, R0, 0x1f, RZ, 0xc0, !PT ;  /* 0x0000001f00007812 */ /* 0x000fc800078ec0ff */
[----:B-12---:R-:W-:-:S07]  /*0b10*/  LOP3.LUT R5, R0, 0x3e00, R3, 0xf8, !PT ;  /* 0x00003e0000057812 */ /* 0x006fce00078ef803 */
.L_x_3007:
[----:B------:R-:W0:Y:S01]  /*0b20*/  S2R R189, SR_TID.X ;  /* 0x0000000000bd7919 */ /* 0x000e220000002100 */
[----:B------:R-:W1:Y:S01]  /*0b30*/  LDCU UR10, c[0x0][0x388] ;  /* 0x00007100ff0a77ac */ /* 0x000e620008000800 */
[----:B------:R-:W-:Y:S02]  /*0b40*/  MOV R2, UR21 ;  /* 0x0000001500027c02 */ /* 0x000fe40008000f00 */
[----:B------:R-:W-:Y:S02]  /*0b50*/  CS2R R24, SRZ ;  /* 0x0000000000187805 */ /* 0x000fe4000001ff00 */
[----:B------:R-:W-:Y:S01]  /*0b60*/  MOV R3, UR11 ;  /* 0x0000000b00037c02 */ /* 0x000fe20008000f00 */
[----:B------:R-:W-:Y:S01]  /*0b70*/  USHF.L.U32 UR8, UR20, 0xb, URZ ;  /* 0x0000000b14087899 */ /* 0x000fe200080006ff */
[----:B------:R-:W-:Y:S02]  /*0b80*/  CS2R R30, SRZ ;  /* 0x00000000001e7805 */ /* 0x000fe4000001ff00 */
[----:B------:R-:W-:-:S02]  /*0b90*/  CS2R R26, SRZ ;  /* 0x00000000001a7805 */ /* 0x000fc4000001ff00 */
[----:B------:R-:W-:Y:S01]  /*0ba0*/  CS2R R32, SRZ ;  /* 0x0000000000207805 */ /* 0x000fe2000001ff00 */
[----:B------:R-:W-:Y:S01]  /*0bb0*/  UIADD3 UR35, UPT, UPT, UR8, -0x800, URZ ;  /* 0xfffff80008237890 */ /* 0x000fe2000fffe0ff */
[C---:B------:R-:W-:Y:S01]  /*0bc0*/  IMAD.WIDE.U32 R22, R5.reuse, 0x4, R2 ;  /* 0x0000000405167825 */ /* 0x040fe200078e0002 */
[----:B------:R-:W-:Y:S02]  /*0bd0*/  CS2R R28, SRZ ;  /* 0x00000000001c7805 */ /* 0x000fe4000001ff00 */
[----:B------:R-:W-:Y:S02]  /*0be0*/  CS2R R34, SRZ ;  /* 0x0000000000227805 */ /* 0x000fe4000001ff00 */
[----:B------:R-:W-:Y:S02]  /*0bf0*/  CS2R R36, SRZ ;  /* 0x0000000000247805 */ /* 0x000fe4000001ff00 */
[----:B------:R-:W-:Y:S01]  /*0c00*/  CS2R R38, SRZ ;  /* 0x0000000000267805 */ /* 0x000fe2000001ff00 */
        /* <DEDUP_REMOVED lines=185> */
[----:B-----5:R-:W-:Y:S01]  /*17a0*/  HFMA2 R37, -RZ, RZ, 0, 0 ;  /* 0x00000000ff257431 */ /* 0x020fe200000001ff */
[----:B------:R-:W-:-:S02]  /*17b0*/  CS2R R34, SRZ ;  /* 0x0000000000227805 */ /* 0x000fc4000001ff00 */
        /* <DEDUP_REMOVED lines=79> */
[----:B------:R-:W-:Y:S02]  /*1cb0*/  ISETP.NE.AND P6, PT, R71, RZ, PT ;  /* 0x000000ff4700720c */ /* 0x000fe40003fc5270 */
[----:B------:R-:W-:Y:S01]  /*1cc0*/  CS2R R24, SRZ ;  /* 0x0000000000187805 */ /* 0x000fe2000001ff00 */
[----:B------:R-:W-:Y:S01]  /*1cd0*/  HFMA2 R26, -RZ, RZ, 0, 0 ;  /* 0x00000000ff1a7431 */ /* 0x000fe200000001ff */
[----:B------:R-:W-:Y:S02]  /*1ce0*/  CS2R R60, SRZ ;  /* 0x00000000003c7805 */ /* 0x000fe4000001ff00 */
[----:B------:R-:W-:Y:S02]  /*1cf0*/  CS2R R62, SRZ ;  /* 0x00000000003e7805 */ /* 0x000fe4000001ff00 */
[----:B------:R-:W-:Y:S02]  /*1d00*/  CS2R R64, SRZ ;  /* 0x0000000000407805 */ /* 0x000fe4000001ff00 */
[----:B------:R-:W-:-:S02]  /*1d10*/  CS2R R66, SRZ ;  /* 0x0000000000427805 */ /* 0x000fc4000001ff00 */
        /* <DEDUP_REMOVED lines=8> */
[----:B------:R-:W5:Y:S01]  /*1da0*/  @!P6 LDG.E R23, desc[UR32][R2.64+0x100] ;  /* 0x000100200217e981 */ /* 0x000f62000c1e1900 */
[----:B------:R-:W-:-:S03]  /*1db0*/  ISETP.NE.AND P6, PT, R83, RZ, PT ;  /* 0x000000ff5300720c */ /* 0x000fc60003fc5270 */
[----:B------:R-:W5:Y:S10]  /*1dc0*/  @!P4 LDG.E R69, desc[UR32][R2.64+0x780] ;  /* 0x000780200245c981 */ /* 0x000f74000c1e1900 */
        /* <DEDUP_REMOVED lines=12> */
[----:B------:R-:W5:Y:S04]  /*1e90*/  @!P6 LDG.E R63, desc[UR32][R2.64+0x480] ;  /* 0x00048020023fe981 */ /* 0x000f68000c1e1900 */
        /* <DEDUP_REMOVED lines=76> */
.L_x_2878:
[----:B------:R-:W-:Y:S05]  /*2360*/  BSYNC.RECONVERGENT B0 ;  /* 0x0000000000007941 */ /* 0x000fea0003800200 */
.L_x_2877:
        /* <DEDUP_REMOVED lines=33> */
.L_x_2880:
[----:B------:R-:W-:Y:S05]  /*2580*/  BSYNC.RECONVERGENT B0 ;  /* 0x0000000000007941 */ /* 0x000fea0003800200 */
.L_x_2879:
        /* <DEDUP_REMOVED lines=33> */
.L_x_2882:
[----:B------:R-:W-:Y:S05]  /*27a0*/  BSYNC.RECONVERGENT B0 ;  /* 0x0000000000007941 */ /* 0x000fea0003800200 */
.L_x_2881:
        /* <DEDUP_REMOVED lines=33> */
.L_x_2884:
[----:B------:R-:W-:Y:S05]  /*29c0*/  BSYNC.RECONVERGENT B0 ;  /* 0x0000000000007941 */ /* 0x000fea0003800200 */
.L_x_2883:
        /* <DEDUP_REMOVED lines=33> */
.L_x_2886:
[----:B------:R-:W-:Y:S05]  /*2be0*/  BSYNC.RECONVERGENT B0 ;  /* 0x0000000000007941 */ /* 0x000fea0003800200 */
.L_x_2885:
        /* <DEDUP_REMOVED lines=33> */
.L_x_2888:
[----:B------:R-:W-:Y:S05]  /*2e00*/  BSYNC.RECONVERGENT B0 ;  /* 0x0000000000007941 */ /* 0x000fea0003800200 */
.L_x_2887:
        /* <DEDUP_REMOVED lines=33> */
.L_x_2890:
[----:B------:R-:W-:Y:S05]  /*3020*/  BSYNC.RECONVERGENT B0 ;  /* 0x0000000000007941 */ /* 0x000fea0003800200 */
.L_x_2889:
        /* <DEDUP_REMOVED lines=33> */
.L_x_2892:
[----:B------:R-:W-:Y:S05]  /*3240*/  BSYNC.RECONVERGENT B0 ;  /* 0x0000000000007941 */ /* 0x000fea0003800200 */
.L_x_2891:
        /* <DEDUP_REMOVED lines=33> */
.L_x_2894:
[----:B------:R-:W-:Y:S05]  /*3460*/  BSYNC.RECONVERGENT B0 ;  /* 0x0000000000007941 */ /* 0x000fea0003800200 */
.L_x_2893:
        /* <DEDUP_REMOVED lines=33> */
.L_x_2896:
[----:B------:R-:W-:Y:S05]  /*3680*/  BSYNC.RECONVERGENT B0 ;  /* 0x0000000000007941 */ /* 0x000fea0003800200 */
.L_x_2895:
        /* <DEDUP_REMOVED lines=33> */
.L_x_2898:
[----:B------:R-:W-:Y:S05]  /*38a0*/  BSYNC.RECONVERGENT B0 ;  /* 0x0000000000007941 */ /* 0x000fea0003800200 */
.L_x_2897:
        /* <DEDUP_REMOVED lines=33> */
.L_x_2900:
[----:B------:R-:W-:Y:S05]  /*3ac0*/  BSYNC.RECONVERGENT B0 ;  /* 0x0000000000007941 */ /* 0x000fea0003800200 */
.L_x_2899:
        /* <DEDUP_REMOVED lines=33> */
.L_x_2902:
[----:B------:R-:W-:Y:S05]  /*3ce0*/  BSYNC.RECONVERGENT B0 ;  /* 0x0000000000007941 */ /* 0x000fea0003800200 */
.L_x_2901:
        /* <DEDUP_REMOVED lines=33> */
.L_x_2904:
[----:B------:R-:W-:Y:S05]  /*3f00*/  BSYNC.RECONVERGENT B0 ;  /* 0x0000000000007941 */ /* 0x000fea0003800200 */
.L_x_2903:
        /* <DEDUP_REMOVED lines=33> */
.L_x_2906:
[----:B------:R-:W-:Y:S05]  /*4120*/  BSYNC.RECONVERGENT B0 ;  /* 0x0000000000007941 */ /* 0x000fea0003800200 */
.L_x_2905:
        /* <DEDUP_REMOVED lines=33> */
.L_x_2908:
[----:B------:R-:W-:Y:S05]  /*4340*/  BSYNC.RECONVERGENT B0 ;  /* 0x0000000000007941 */ /* 0x000fea0003800200 */
.L_x_2907:
        /* <DEDUP_REMOVED lines=54> */
[----:B------:R-:W-:Y:S01]  /*46b0*/  MOV R97, RZ ;  /* 0x000000ff00617202 */ /* 0x000fe20000000f00 */
[----:B0-----:R-:W-:-:S04]  /*46c0*/  UIMAD.WIDE.U32 UR36, UR34, UR12, UR8 ;  /* 0x0000000c222472a5 */ /* 0x001fc8000f8e0008 */
[----:B------:R-:W-:-:S03]  /*46d0*/  UIMAD UR13, UR34, UR13, UR37 ;  /* 0x0000000d220d72a4 */ /* 0x000fc6000f8e0225 */
[----:B------:R-:W-:Y:S02]  /*46e0*/  UMOV UR12, UR36 ;  /* 0x00000024000c7c82 */ /* 0x000fe40008000000 */
[----:B------:R-:W-:Y:S02]  /*46f0*/  UIMAD.WIDE.U32 UR12, UR31, UR14, UR12 ;  /* 0x0000000e1f0c72a5 */ /* 0x000fe4000f8e000c */
        /* <DEDUP_REMOVED lines=71> */
[----:B------:R3:W-:Y:S04]  /*4b70*/  STS [R244+0x580], R93 ;  /* 0x0005805df4007388 */ /* 0x0007e80000000800 */
[----:B------:R-:W-:Y:S04]  /*4b80*/  STS [R243+0x600], R92 ;  /* 0x0006005cf3007388 */ /* 0x000fe80000000800 */
[----:B------:R-:W-:Y:S04]  /*4b90*/  STS [R242+0x680], R95 ;  /* 0x0006805ff2007388 */ /* 0x000fe80000000800 */
[----:B------:R4:W-:Y:S04]  /*4ba0*/  STS [R241+0x700], R94 ;  /* 0x0007005ef1007388 */ /* 0x0009e80000000800 */
[----:B------:R5:W-:Y:S01]  /*4bb0*/  STS [R240+0x780], R97 ;  /* 0x00078061f0007388 */ /* 0x000be20000000800 */
[----:B------:R-:W-:-:S03]  /*4bc0*/  NOP ;  /* 0x0000000000007918 */ /* 0x000fc60000000000 */
[----:B------:R-:W-:Y:S04]  /*4bd0*/  LDS R85, [R59] ;  /* 0x000000003b557984 */ /* 0x000fe80000000800 */
[----:B------:R-:W0:Y:S04]  /*4be0*/  LDS R84, [R59+0x4] ;  /* 0x000004003b547984 */ /* 0x000e280000000800 */
[----:B------:R-:W-:Y:S04]  /*4bf0*/  LDS R83, [R59+0x8] ;  /* 0x000008003b537984 */ /* 0x000fe80000000800 */
[----:B------:R-:W0:Y:S04]  /*4c00*/  LDS R82, [R59+0xc] ;  /* 0x00000c003b527984 */ /* 0x000e280000000800 */
[----:B------:R-:W-:Y:S04]  /*4c10*/  LDS R81, [R59+0x10] ;  /* 0x000010003b517984 */ /* 0x000fe80000000800 */
[----:B------:R-:W-:Y:S04]  /*4c20*/  LDS R79, [R59+0x14] ;  /* 0x000014003b4f7984 */ /* 0x000fe80000000800 */
[----:B------:R-:W0:Y:S04]  /*4c30*/  LDS R78, [R59+0x18] ;  /* 0x000018003b4e7984 */ /* 0x000e280000000800 */
[----:B------:R-:W0:Y:S04]  /*4c40*/  LDS R77, [R59+0x1c] ;  /* 0x00001c003b4d7984 */ /* 0x000e280000000800 */
[----:B------:R-:W-:Y:S04]  /*4c50*/  LDS R76, [R59+0x20] ;  /* 0x000020003b4c7984 */ /* 0x000fe80000000800 */
[----:B------:R-:W-:Y:S04]  /*4c60*/  LDS R75, [R59+0x24] ;  /* 0x000024003b4b7984 */ /* 0x000fe80000000800 */
[----:B------:R-:W-:Y:S04]  /*4c70*/  LDS R74, [R59+0x28] ;  /* 0x000028003b4a7984 */ /* 0x000fe80000000800 */
[----:B------:R-:W-:Y:S04]  /*4c80*/  LDS R71, [R59+0x2c] ;  /* 0x00002c003b477984 */ /* 0x000fe80000000800 */
[----:B------:R-:W-:Y:S04]  /*4c90*/  LDS R73, [R59+0x30] ;  /* 0x000030003b497984 */ /* 0x000fe80000000800 */
[----:B------:R-:W0:Y:S04]  /*4ca0*/  LDS R72, [R59+0x34] ;  /* 0x000034003b487984 */ /* 0x000e280000000800 */
[----:B------:R-:W0:Y:S04]  /*4cb0*/  LDS R70, [R59+0x38] ;  /* 0x000038003b467984 */ /* 0x000e280000000800 */
[----:B------:R-:W-:Y:S01]  /*4cc0*/  LDS R69, [R59+0x3c] ;  /* 0x00003c003b457984 */ /* 0x000fe20000000800 */
[----:B------:R-:W-:Y:S01]  /*4cd0*/  BAR.SYNC.DEFER_BLOCKING 0x0 ;  /* 0x0000000000007b1d */ /* 0x000fe20000010000 */
[----:B-1----:R-:W-:-:S05]  /*4ce0*/  CS2R R86, SRZ ;  /* 0x0000000000567805 */ /* 0x002fca000001ff00 */
        /* <DEDUP_REMOVED lines=9> */
[----:B---3--:R-:W-:-:S11]  /*4d80*/  MOV R93, RZ ;  /* 0x000000ff005d7202 */ /* 0x008fd60000000f00 */
[----:B------:R-:W3:Y:S01]  /*4d90*/  @!P5 LDG.E R91, desc[UR32][R2.64+0x200] ;  /* 0x00020020025bd981 */ /* 0x000ee2000c1e1900 */
[----:B------:R-:W-:Y:S02]  /*4da0*/  ISETP.NE.AND P5, PT, R102, RZ, PT ;  /* 0x000000ff6600720c */ /* 0x000fe40003fa5270 */
[----:B----4-:R-:W-:-:S11]  /*4db0*/  CS2R R94, SRZ ;  /* 0x00000000005e7805 */ /* 0x010fd6000001ff00 */
[----:B------:R-:W4:Y:S01]  /*4dc0*/  @!P5 LDG.E R93, desc[UR32][R2.64+0x280] ;  /* 0x00028020025dd981 */ /* 0x000f22000c1e1900 */
[----:B------:R-:W-:-:S13]  /*4dd0*/  ISETP.NE.AND P5, PT, R103, RZ, PT ;  /* 0x000000ff6700720c */ /* 0x000fda0003fa5270 */
[----:B------:R-:W4:Y:S01]  /*4de0*/  @!P5 LDG.E R94, desc[UR32][R2.64+0x300] ;  /* 0x00030020025ed981 */ /* 0x000f22000c1e1900 */
[----:B------:R-:W-:Y:S01]  /*4df0*/  ISETP.NE.AND P5, PT, R104, RZ, PT ;  /* 0x000000ff6800720c */ /* 0x000fe20003fa5270 */
[----:B-----5:R-:W-:-:S12]  /*4e00*/  HFMA2 R97, -RZ, RZ, 0, 0 ;  /* 0x00000000ff617431 */ /* 0x020fd800000001ff */
[----:B------:R-:W5:Y:S01]  /*4e10*/  @!P5 LDG.E R95, desc[UR32][R2.64+0x380] ;  /* 0x00038020025fd981 */ /* 0x000f62000c1e1900 */
[----:B------:R-:W-:Y:S01]  /*4e20*/  ISETP.NE.AND P5, PT, R105, RZ, PT ;  /* 0x000000ff6900720c */ /* 0x000fe20003fa5270 */
[----:B------:R-:W-:Y:S01]  /*4e30*/  HFMA2 R103, -RZ, RZ, 0, 0 ;  /* 0x00000000ff677431 */ /* 0x000fe200000001ff */
[----:B------:R-:W-:Y:S02]  /*4e40*/  CS2R R100, SRZ ;  /* 0x0000000000647805 */ /* 0x000fe4000001ff00 */
[----:B------:R-:W-:Y:S02]  /*4e50*/  MOV R98, RZ ;  /* 0x000000ff00627202 */ /* 0x000fe40000000f00 */
[----:B------:R-:W-:Y:S02]  /*4e60*/  MOV R105, RZ ;  /* 0x000000ff00697202 */ /* 0x000fe40000000f00 */
[----:B------:R-:W5:Y:S04]  /*4e70*/  @!P1 LDG.E R100, desc[UR32][R2.64+0x600] ;  /* 0x0006002002649981 */ /* 0x000f68000c1e1900 */
[----:B------:R-:W5:Y:S04]  /*4e80*/  @!P6 LDG.E R98, desc[UR32][R2.64+0x500] ;  /* 0x000500200262e981 */ /* 0x000f68000c1e1900 */
[----:B------:R-:W5:Y:S01]  /*4e90*/  @!P5 LDG.E R97, desc[UR32][R2.64+0x400] ;  /* 0x000400200261d981 */ /* 0x000f62000c1e1900 */
[----:B------:R-:W-:-:S02]  /*4ea0*/  ISETP.NE.AND P5, PT, R106, RZ, PT ;  /* 0x000000ff6a00720c */ /* 0x000fc40003fa5270 */
[----:B------:R-:W-:Y:S01]  /*4eb0*/  CS2R R106, SRZ ;  /* 0x00000000006a7805 */ /* 0x000fe2000001ff00 */
[----:B------:R-:W5:Y:S04]  /*4ec0*/  @!P0 LDG.E R103, desc[UR32][R2.64+0x580] ;  /* 0x0005802002678981 */ /* 0x000f68000c1e1900 */
[----:B------:R-:W5:Y:S04]  /*4ed0*/  @!P2 LDG.E R105, desc[UR32][R2.64+0x680] ;  /* 0x000680200269a981 */ /* 0x000f68000c1e1900 */
[----:B------:R-:W5:Y:S04]  /*4ee0*/  @!P3 LDG.E R106, desc[UR32][R2.64+0x700] ;  /* 0x00070020026ab981 */ /* 0x000f68000c1e1900 */
[----:B------:R-:W5:Y:S04]  /*4ef0*/  @!P5 LDG.E R101, desc[UR32][R2.64+0x480] ;  /* 0x000480200265d981 */ /* 0x000f68000c1e1900 */
[----:B------:R1:W5:Y:S01]  /*4f00*/  @!P4 LDG.E R107, desc[UR32][R2.64+0x780] ;  /* 0x00078020026bc981 */ /* 0x000362000c1e1900 */
[----:B0-----:R-:W-:Y:S01]  /*4f10*/  FMUL.FTZ R89, R84, -1.4426950216293334961 ;  /* 0xbfb8aa3b54597820 */ /* 0x001fe20000410000 */
[----:B------:R-:W-:-:S05]  /*4f20*/  FMUL.FTZ R88, R85, -1.4426950216293334961 ;  /* 0xbfb8aa3b55587820 */ /* 0x000fca0000410000 */
[----:B------:R-:W0:Y:S01]  /*4f30*/  MUFU.EX2 R89, R89 ;  /* 0x0000005900597308 */ /* 0x000e220000000800 */
[----:B------:R-:W-:-:S07]  /*4f40*/  FMUL.FTZ R99, R82, -1.4426950216293334961 ;  /* 0xbfb8aa3b52637820 */ /* 0x000fce0000410000 */
[----:B------:R-:W0:Y:S01]  /*4f50*/  MUFU.EX2 R88, R88 ;  /* 0x0000005800587308 */ /* 0x000e220000000800 */
[----:B------:R-:W-:Y:S01]  /*4f60*/  FMUL.FTZ R92, R83, -1.4426950216293334961 ;  /* 0xbfb8aa3b535c7820 */ /* 0x000fe20000410000 */
[----:B-1----:R-:W-:Y:S01]  /*4f70*/  FMUL.FTZ R3, R78, -1.4426950216293334961 ;  /* 0xbfb8aa3b4e037820 */ /* 0x002fe20000410000 */
[----:B------:R-:W-:Y:S01]  /*4f80*/  FMUL.FTZ R102, R81, -1.4426950216293334961 ;  /* 0xbfb8aa3b51667820 */ /* 0x000fe20000410000 */
[----:B------:R-:W-:-:S04]  /*4f90*/  FMUL.FTZ R2, R79, -1.4426950216293334961 ;  /* 0xbfb8aa3b4f027820 */ /* 0x000fc80000410000 */
[----:B------:R-:W1:Y:S01]  /*4fa0*/  MUFU.EX2 R99, R99 ;  /* 0x0000006300637308 */ /* 0x000e620000000800 */
[----:B0-----:R-:W-:Y:S01]  /*4fb0*/  FADD.FTZ R89, R89, 1 ;  /* 0x3f80000059597421 */ /* 0x001fe20000010000 */
[----:B------:R-:W-:-:S06]  /*4fc0*/  FMUL.FTZ R104, R77, -1.4426950216293334961 ;  /* 0xbfb8aa3b4d687820 */ /* 0x000fcc0000410000 */
[----:B------:R-:W0:Y:S01]  /*4fd0*/  MUFU.EX2 R92, R92 ;  /* 0x0000005c005c7308 */ /* 0x000e220000000800 */
[----:B------:R-:W-:-:S07]  /*4fe0*/  FADD.FTZ R88, R88, 1 ;  /* 0x3f80000058587421 */ /* 0x000fce0000010000 */
[----:B------:R-:W0:Y:S08]  /*4ff0*/  MUFU.EX2 R3, R3 ;  /* 0x0000000300037308 */ /* 0x000e300000000800 */
[----:B------:R-:W0:Y:S08]  /*5000*/  MUFU.EX2 R102, R102 ;  /* 0x0000006600667308 */ /* 0x000e300000000800 */
[----:B------:R-:W0:Y:S08]  /*5010*/  MUFU.EX2 R2, R2 ;  /* 0x0000000200027308 */ /* 0x000e300000000800 */
[----:B------:R-:W-:Y:S01]  /*5020*/  MUFU.RCP R89, R89 ;  /* 0x0000005900597308 */ /* 0x000fe20000001000 */
[----:B-1----:R-:W-:-:S07]  /*5030*/  FADD.FTZ R99, R99, 1 ;  /* 0x3f80000063637421 */ /* 0x002fce0000010000 */
[----:B------:R1:W5:Y:S01]  /*5040*/  MUFU.EX2 R108, R104 ;  /* 0x00000068006c7308 */ /* 0x0003620000000800 */
[----:B0-----:R-:W-:-:S07]  /*5050*/  FADD.FTZ R92, R92, 1 ;  /* 0x3f8000005c5c7421 */ /* 0x001fce0000010000 */
[----:B------:R-:W0:Y:S01]  /*5060*/  MUFU.RCP R88, R88 ;  /* 0x0000005800587308 */ /* 0x000e220000001000 */
[----:B------:R-:W-:Y:S01]  /*5070*/  FADD.FTZ R3, R3, 1 ;  /* 0x3f80000003037421 */ /* 0x000fe20000010000 */
[----:B------:R-:W-:Y:S01]  /*5080*/  FADD.FTZ R102, R102, 1 ;  /* 0x3f80000066667421 */ /* 0x000fe20000010000 */
[----:B-1----:R-:W-:Y:S01]  /*5090*/  FMUL.FTZ R104, R72, -1.4426950216293334961 ;  /* 0xbfb8aa3b48687820 */ /* 0x002fe20000410000 */
[----:B------:R-:W-:Y:S01]  /*50a0*/  FMUL.FTZ R110, R75, -1.4426950216293334961 ;  /* 0xbfb8aa3b4b6e7820 */ /* 0x000fe20000410000 */
[----:B------:R-:W-:-:S03]  /*50b0*/  FMUL.FTZ R111, R74, -1.4426950216293334961 ;  /* 0xbfb8aa3b4a6f7820 */ /* 0x000fc60000410000 */
[----:B------:R-:W-:Y:S01]  /*50c0*/  MUFU.RCP R99, R99 ;  /* 0x0000006300637308 */ /* 0x000fe20000001000 */
[----:B------:R-:W-:Y:S01]  /*50d0*/  FADD.FTZ R2, R2, 1 ;  /* 0x3f80000002027421 */ /* 0x000fe20000010000 */
[----:B------:R-:W-:Y:S01]  /*50e0*/  FMUL.FTZ R109, R76, -1.4426950216293334961 ;  /* 0xbfb8aa3b4c6d7820 */ /* 0x000fe20000410000 */
[----:B------:R-:W-:-:S05]  /*50f0*/  FMUL.FTZ R113, R73, -1.4426950216293334961 ;  /* 0xbfb8aa3b49717820 */ /* 0x000fca0000410000 */
[----:B------:R-:W-:Y:S08]  /*5100*/  MUFU.RCP R92, R92 ;  /* 0x0000005c005c7308 */ /* 0x000ff00000001000 */
[----:B------:R-:W1:Y:S01]  /*5110*/  MUFU.RCP R102, R102 ;  /* 0x0000006600667308 */ /* 0x000e620000001000 */
[----:B------:R-:W-:Y:S04]  /*5120*/  STS [R157], R96 ;  /* 0x000000609d007388 */ /* 0x000fe80000000800 */
[----:B------:R-:W-:Y:S04]  /*5130*/  STS [R156+0x80], R86 ;  /* 0x000080569c007388 */ /* 0x000fe80000000800 */
[----:B--2---:R-:W-:Y:S04]  /*5140*/  STS [R155+0x100], R87 ;  /* 0x000100579b007388 */ /* 0x004fe80000000800 */
[----:B------:R-:W-:Y:S04]  /*5150*/  STS [R154+0x180], R90 ;  /* 0x0001805a9a007388 */ /* 0x000fe80000000800 */
[----:B---3--:R-:W-:Y:S04]  /*5160*/  STS [R153+0x200], R91 ;  /* 0x0002005b99007388 */ /* 0x008fe80000000800 */
[----:B----4-:R-:W-:Y:S04]  /*5170*/  STS [R152+0x280], R93 ;  /* 0x0002805d98007388 */ /* 0x010fe80000000800 */
[----:B------:R-:W-:Y:S04]  /*5180*/  STS [R151+0x300], R94 ;  /* 0x0003005e97007388 */ /* 0x000fe80000000800 */
[----:B-----5:R-:W-:Y:S04]  /*5190*/  STS [R150+0x380], R95 ;  /* 0x0003805f96007388 */ /* 0x020fe80000000800 */
        /* <DEDUP_REMOVED lines=14> */
[----:B--2---:R2:W-:Y:S01]  /*5280*/  MUFU.RCP R103, R3 ;  /* 0x0000000300677308 */ /* 0x0045e20000001000 */
[----:B------:R-:W-:-:S02]  /*5290*/  FADD.FTZ R94, R108, 1 ;  /* 0x3f8000006c5e7421 */ /* 0x000fc40000010000 */
[----:B------:R-:W5:Y:S01]  /*52a0*/  LDS R95, [R59+0x18] ;  /* 0x000018003b5f7984 */ /* 0x000f620000000800 */
[----:B------:R-:W-:Y:S01]  /*52b0*/  FMUL.FTZ R114, R70, -1.4426950216293334961 ;  /* 0xbfb8aa3b46727820 */ /* 0x000fe20000410000 */
[----:B------:R-:W-:Y:S02]  /*52c0*/  FMUL.FTZ R112, R71, -1.4426950216293334961 ;  /* 0xbfb8aa3b47707820 */ /* 0x000fe40000410000 */
[----:B------:R-:W-:Y:S01]  /*52d0*/  LDS R97, [R59+0x1c] ;  /* 0x00001c003b617984 */ /* 0x000fe20000000800 */
[----:B--2---:R-:W-:Y:S01]  /*52e0*/  FADD.FTZ R3, -R89, 1 ;  /* 0x3f80000059037421 */ /* 0x004fe20000010100 */
[----:B------:R-:W-:Y:S08]  /*52f0*/  MUFU.EX2 R115, R104 ;  /* 0x0000006800737308 */ /* 0x000ff00000000800 */
[----:B------:R-:W2:Y:S01]  /*5300*/  MUFU.EX2 R110, R110 ;  /* 0x0000006e006e7308 */ /* 0x000ea20000000800 */
[----:B------:R-:W-:-:S07]  /*5310*/  FFMA.FTZ R101, R84, R3, 1 ;  /* 0x3f80000054657423 */ /* 0x000fce0000010003 */
[----:B------:R-:W2:Y:S01]  /*5320*/  MUFU.EX2 R111, R111 ;  /* 0x0000006f006f7308 */ /* 0x000ea20000000800 */
[----:B---3--:R-:W-:Y:S01]  /*5330*/  FMUL.FTZ R3, R68, R87 ;  /* 0x0000005744037220 */ /* 0x008fe20000410000 */
[----:B----4-:R-:W-:-:S06]  /*5340*/  FMUL.FTZ R96, R67, R86 ;  /* 0x0000005643607220 */ /* 0x010fcc0000410000 */
[----:B------:R-:W3:Y:S01]  /*5350*/  MUFU.EX2 R109, R109 ;  /* 0x0000006d006d7308 */ /* 0x000ee20000000800 */
[----:B0-----:R-:W-:Y:S01]  /*5360*/  FMUL.FTZ R3, R88, R3 ;  /* 0x0000000358037220 */ /* 0x001fe20000410000 */
[----:B------:R-:W-:-:S06]  /*5370*/  FMUL.FTZ R116, R69, -1.4426950216293334961 ;  /* 0xbfb8aa3b45747820 */ /* 0x000fcc0000410000 */
[----:B------:R-:W0:Y:S01]  /*5380*/  MUFU.EX2 R113, R113 ;  /* 0x0000007100717308 */ /* 0x000e220000000800 */
[----:B-1----:R-:W-:Y:S01]  /*5390*/  FADD.FTZ R98, -R102, 1 ;  /* 0x3f80000066627421 */ /* 0x002fe20000010100 */
[----:B------:R-:W-:Y:S06]  /*53a0*/  LDS R100, [R59+0x2c] ;  /* 0x00002c003b647984 */ /* 0x000fec0000000800 */
[----:B------:R1:W4:Y:S01]  /*53b0*/  MUFU.RCP R104, R2 ;  /* 0x0000000200687308 */ /* 0x0003220000001000 */
[----:B------:R-:W-:Y:S01]  /*53c0*/  FMUL.FTZ R96, R89, R96 ;  /* 0x0000006059607220 */ /* 0x000fe20000410000 */
[----:B-1----:R-:W-:-:S06]  /*53d0*/  FADD.FTZ R2, -R88, 1 ;  /* 0x3f80000058027421 */ /* 0x002fcc0000010100 */
[----:B------:R1:W-:Y:S01]  /*53e0*/  MUFU.RCP R106, R94 ;  /* 0x0000005e006a7308 */ /* 0x0003e20000001000 */
[----:B------:R-:W-:-:S04]  /*53f0*/  FFMA.FTZ R2, R85, R2, 1 ;  /* 0x3f80000055027423 */ /* 0x000fc80000010002 */
[----:B------:R-:W-:Y:S01]  /*5400*/  FMUL.FTZ R2, R3, R2 ;  /* 0x0000000203027220 */ /* 0x000fe20000410000 */
[----:B-1----:R-:W1:Y:S01]  /*5410*/  LDS R94, [R59+0x14] ;  /* 0x000014003b5e7984 */ /* 0x002e620000000800 */
[----:B------:R-:W-:Y:S01]  /*5420*/  FADD.FTZ R3, -R99, 1 ;  /* 0x3f80000063037421 */ /* 0x000fe20000010100 */
[----:B------:R2:W-:Y:S03]  /*5430*/  MUFU.EX2 R119, R114 ;  /* 0x0000007200777308 */ /* 0x0005e60000000800 */
[----:B------:R-:W-:Y:S01]  /*5440*/  FFMA.FTZ R118, R82, R3, 1 ;  /* 0x3f80000052767423 */ /* 0x000fe20000010003 */
[----:B-----5:R-:W-:Y:S01]  /*5450*/  FMUL.FTZ R3, R66, R93 ;  /* 0x0000005d42037220 */ /* 0x020fe20000410000 */
[----:B--2---:R-:W-:Y:S01]  /*5460*/  FMUL.FTZ R114, R96, R101 ;  /* 0x0000006560727220 */ /* 0x004fe20000410000 */
[----:B------:R-:W-:Y:S02]  /*5470*/  FADD.FTZ R96, -R92, 1 ;  /* 0x3f8000005c607421 */ /* 0x000fe40000010100 */
[----:B------:R-:W2:Y:S01]  /*5480*/  MUFU.EX2 R112, R112 ;  /* 0x0000007000707308 */ /* 0x000ea20000000800 */
[----:B------:R-:W5:Y:S01]  /*5490*/  LDS R101, [R59+0x20] ;  /* 0x000020003b657984 */ /* 0x000f620000000800 */
[----:B------:R-:W-:Y:S01]  /*54a0*/  FADD.FTZ R108, R110, 1 ;  /* 0x3f8000006e6c7421 */ /* 0x000fe20000010000 */
[----:B------:R-:W-:Y:S01]  /*54b0*/  FADD.FTZ R107, R111, 1 ;  /* 0x3f8000006f6b7421 */ /* 0x000fe20000010000 */
[----:B------:R-:W-:Y:S01]  /*54c0*/  FFMA.FTZ R110, R83, R96, 1 ;  /* 0x3f800000536e7423 */ /* 0x000fe20000010060 */
[----:B------:R-:W-:-:S03]  /*54d0*/  FMUL.FTZ R3, R92, R3 ;  /* 0x000000035c037220 */ /* 0x000fc60000410000 */
[----:B------:R0:W1:Y:S01]  /*54e0*/  MUFU.EX2 R125, R116 ;  /* 0x00000074007d7308 */ /* 0x0000620000000800 */
[----:B------:R-:W-:Y:S01]  /*54f0*/  FFMA.FTZ R120, R81, R98, 1 ;  /* 0x3f80000051787423 */ /* 0x000fe20000010062 */
[----:B------:R-:W5:Y:S01]  /*5500*/  LDS R96, [R59+0x24] ;  /* 0x000024003b607984 */ /* 0x000f620000000800 */
[----:B------:R-:W-:Y:S01]  /*5510*/  FMUL.FTZ R111, R64, R91 ;  /* 0x0000005b406f7220 */ /* 0x000fe20000410000 */
[----:B---3--:R-:W-:Y:S02]  /*5520*/  FADD.FTZ R105, R109, 1 ;  /* 0x3f8000006d697421 */ /* 0x008fe40000010000 */
[----:B------:R-:W3:Y:S01]  /*5530*/  LDS R98, [R59+0x28] ;  /* 0x000028003b627984 */ /* 0x000ee20000000800 */
[----:B0-----:R-:W-:Y:S01]  /*5540*/  FMUL.FTZ R116, R65, R90 ;  /* 0x0000005a41747220 */ /* 0x001fe20000410000 */
[----:B------:R-:W-:Y:S01]  /*5550*/  FADD.FTZ R113, R113, 1 ;  /* 0x3f80000071717421 */ /* 0x000fe20000010000 */
[----:B------:R-:W-:Y:S02]  /*5560*/  FMUL.FTZ R111, R102, R111 ;  /* 0x0000006f666f7220 */ /* 0x000fe40000410000 */
[----:B------:R-:W-:Y:S01]  /*5570*/  FMUL.FTZ R109, R99, R116 ;  /* 0x00000074636d7220 */ /* 0x000fe20000410000 */
[----:B------:R-:W-:Y:S01]  /*5580*/  FMUL.FTZ R116, R3, R110 ;  /* 0x0000006e03747220 */ /* 0x000fe20000410000 */
[----:B----4-:R-:W-:Y:S01]  /*5590*/  FADD.FTZ R110, -R104, 1 ;  /* 0x3f800000686e7421 */ /* 0x010fe20000010100 */
[----:B------:R0:W-:Y:S01]  /*55a0*/  MUFU.RCP R136, R113 ;  /* 0x0000007100887308 */ /* 0x0001e20000001000 */
[----:B------:R-:W-:Y:S01]  /*55b0*/  FMUL.FTZ R118, R109, R118 ;  /* 0x000000766d767220 */ /* 0x000fe20000410000 */
[----:B------:R-:W-:Y:S01]  /*55c0*/  FMUL.FTZ R120, R111, R120 ;  /* 0x000000786f787220 */ /* 0x000fe20000410000 */
[----:B------:R-:W-:Y:S01]  /*55d0*/  FFMA.FTZ R122, R79, R110, 1 ;  /* 0x3f8000004f7a7423 */ /* 0x000fe2000001006e */
[----:B------:R-:W-:Y:S01]  /*55e0*/  LDS R111, [R59+0x38] ;  /* 0x000038003b6f7984 */ /* 0x000fe20000000800 */
[----:B--2---:R-:W-:-:S03]  /*55f0*/  FADD.FTZ R112, R112, 1 ;  /* 0x3f80000070707421 */ /* 0x004fc60000010000 */
[----:B------:R-:W-:Y:S04]  /*5600*/  LDS R110, [R59+0x34] ;  /* 0x000034003b6e7984 */ /* 0x000fe80000000800 */
[----:B0-----:R-:W0:Y:S04]  /*5610*/  LDS R113, [R59+0x30] ;  /* 0x000030003b717984 */ /* 0x001e280000000800 */
[----:B------:R-:W2:Y:S01]  /*5620*/  LDS R109, [R59+0x3c] ;  /* 0x00003c003b6d7984 */ /* 0x000ea20000000800 */
[----:B------:R-:W4:Y:S01]  /*5630*/  MUFU.RCP R108, R108 ;  /* 0x0000006c006c7308 */ /* 0x000f220000001000 */
[----:B------:R-:W-:Y:S01]  /*5640*/  FADD.FTZ R124, -R106, 1 ;  /* 0x3f8000006a7c7421 */ /* 0x000fe20000010100 */
[----:B------:R-:W-:-:S06]  /*5650*/  FADD.FTZ R3, -R103, 1 ;  /* 0x3f80000067037421 */ /* 0x000fcc0000010100 */
[----:B------:R-:W5:Y:S01]  /*5660*/  MUFU.RCP R107, R107 ;  /* 0x0000006b006b7308 */ /* 0x000f620000001000 */
[----:B------:R-:W-:Y:S01]  /*5670*/  FADD.FTZ R117, R115, 1 ;  /* 0x3f80000073757421 */ /* 0x000fe20000010000 */
[----:B-1----:R-:W-:-:S06]  /*5680*/  FADD.FTZ R125, R125, 1 ;  /* 0x3f8000007d7d7421 */ /* 0x002fcc0000010000 */
[----:B------:R-:W1:Y:S01]  /*5690*/  MUFU.RCP R105, R105 ;  /* 0x0000006900697308 */ /* 0x000e620000001000 */
[----:B------:R-:W-:-:S07]  /*56a0*/  FFMA.FTZ R126, R77, R124, 1 ;  /* 0x3f8000004d7e7423 */ /* 0x000fce000001007c */
[----:B------:R-:W3:Y:S01]  /*56b0*/  MUFU.RCP R112, R112 ;  /* 0x0000007000707308 */ /* 0x000ee20000001000 */
[----:B------:R-:W-:Y:S01]  /*56c0*/  FFMA.FTZ R115, R78, R3, 1 ;  /* 0x3f8000004e737423 */ /* 0x000fe20000010003 */
[----:B------:R-:W-:Y:S01]  /*56d0*/  FMUL.FTZ R124, R62, R95 ;  /* 0x0000005f3e7c7220 */ /* 0x000fe20000410000 */
[----:B------:R-:W-:Y:S01]  /*56e0*/  FMUL.FTZ R3, R63, R94 ;  /* 0x0000005e3f037220 */ /* 0x000fe20000410000 */
[----:B------:R-:W-:Y:S01]  /*56f0*/  FADD.FTZ R119, R119, 1 ;  /* 0x3f80000077777421 */ /* 0x000fe20000010000 */
[----:B----4-:R-:W-:Y:S01]  /*5700*/  FADD.FTZ R128, -R108, 1 ;  /* 0x3f8000006c807421 */ /* 0x010fe20000010100 */
[----:B------:R-:W-:Y:S01]  /*5710*/  FMUL.FTZ R124, R103, R124 ;  /* 0x0000007c677c7220 */ /* 0x000fe20000410000 */
[----:B------:R-:W-:Y:S01]  /*5720*/  BAR.SYNC.DEFER_BLOCKING 0x0 ;  /* 0x0000000000007b1d */ /* 0x000fe20000010000 */
[----:B------:R-:W-:-:S05]  /*5730*/  FMUL.FTZ R3, R104, R3 ;  /* 0x0000000368037220 */ /* 0x000fca0000410000 */
[----:B------:R4:W0:Y:S01]  /*5740*/  MUFU.RCP R121, R117 ;  /* 0x0000007500797308 */ /* 0x0008220000001000 */
[----:B------:R-:W-:Y:S01]  /*5750*/  ISETP.NE.AND P1, PT, R189, RZ, PT ;  /* 0x000000ffbd00720c */ /* 0x000fe20003f25270 */
[----:B------:R-:W-:-:S06]  /*5760*/  FMUL.FTZ R124, R124, R115 ;  /* 0x000000737c7c7220 */ /* 0x000fcc0000410000 */
[----:B------:R-:W2:Y:S01]  /*5770*/  MUFU.RCP R144, R125 ;  /* 0x0000007d00907308 */ /* 0x000ea20000001000 */
[----:B----4-:R-:W-:Y:S01]  /*5780*/  FMUL.FTZ R117, R22, R97 ;  /* 0x0000006116757220 */ /* 0x010fe20000410000 */
[----:B------:R-:W-:Y:S01]  /*5790*/  FMUL.FTZ R122, R3, R122 ;  /* 0x0000007a037a7220 */ /* 0x000fe20000410000 */
[----:B-----5:R-:W-:Y:S01]  /*57a0*/  FADD.FTZ R115, -R107, 1 ;  /* 0x3f8000006b737421 */ /* 0x020fe20000010100 */
[----:B------:R-:W-:Y:S01]  /*57b0*/  FFMA.FTZ R130, R75, R128, 1 ;  /* 0x3f8000004b827423 */ /* 0x000fe20000010080 */
[----:B------:R-:W-:-:S03]  /*57c0*/  FMUL.FTZ R117, R106, R117 ;  /* 0x000000756a757220 */ /* 0x000fc60000410000 */
[----:B------:R4:W5:Y:S01]  /*57d0*/  MUFU.RCP R123, R119 ;  /* 0x00000077007b7308 */ /* 0x0009620000001000 */
[----:B-1----:R-:W-:Y:S01]  /*57e0*/  FADD.FTZ R3, -R105, 1 ;  /* 0x3f80000069037421 */ /* 0x002fe20000010100 */
[----:B---3--:R-:W-:Y:S01]  /*57f0*/  FADD.FTZ R132, -R112, 1 ;  /* 0x3f80000070847421 */ /* 0x008fe20000010100 */
[----:B------:R-:W-:Y:S01]  /*5800*/  FMUL.FTZ R128, R4, R101 ;  /* 0x0000006504807220 */ /* 0x000fe20000410000 */
[----:B------:R-:W-:Y:S01]  /*5810*/  FMUL.FTZ R126, R117, R126 ;  /* 0x0000007e757e7220 */ /* 0x000fe20000410000 */
[----:B------:R-:W-:Y:S01]  /*5820*/  FFMA.FTZ R117, R74, R115, 1 ;  /* 0x3f8000004a757423 */ /* 0x000fe20000010073 */
[----:B------:R-:W-:Y:S01]  /*5830*/  FFMA.FTZ R3, R76, R3, 1 ;  /* 0x3f8000004c037423 */ /* 0x000fe20000010003 */
[----:B------:R-:W-:Y:S01]  /*5840*/  FFMA.FTZ R134, R71, R132, 1 ;  /* 0x3f80000047867423 */ /* 0x000fe20000010084 */
[----:B------:R-:W-:Y:S01]  /*5850*/  FMUL.FTZ R115, R5, R96 ;  /* 0x0000006005737220 */ /* 0x000fe20000410000 */
[----:B------:R-:W-:Y:S01]  /*5860*/  FMUL.FTZ R128, R105, R128 ;  /* 0x0000008069807220 */ /* 0x000fe20000410000 */
[----:B------:R-:W-:Y:S01]  /*5870*/  FMUL.FTZ R132, R25, R98 ;  /* 0x0000006219847220 */ /* 0x000fe20000410000 */
[----:B----4-:R-:W-:Y:S01]  /*5880*/  FMUL.FTZ R119, R23, R100 ;  /* 0x0000006417777220 */ /* 0x010fe20000410000 */
[----:B------:R-:W-:Y:S01]  /*5890*/  FMUL.FTZ R115, R108, R115 ;  /* 0x000000736c737220 */ /* 0x000fe20000410000 */
[----:B------:R-:W-:Y:S01]  /*58a0*/  FMUL.FTZ R128, R128, R3 ;  /* 0x0000000380807220 */ /* 0x000fe20000410000 */
[----:B------:R-:W-:Y:S01]  /*58b0*/  FMUL.FTZ R132, R107, R132 ;  /* 0x000000846b847220 */ /* 0x000fe20000410000 */
[----:B------:R-:W-:Y:S01]  /*58c0*/  FMUL.FTZ R119, R112, R119 ;  /* 0x0000007770777220 */ /* 0x000fe20000410000 */
[----:B0-----:R-:W-:Y:S01]  /*58d0*/  FADD.FTZ R3, -R121, 1 ;  /* 0x3f80000079037421 */ /* 0x001fe20000010100 */
[----:B--2---:R-:W-:Y:S01]  /*58e0*/  FADD.FTZ R140, -R144, 1 ;  /* 0x3f800000908c7421 */ /* 0x004fe20000010100 */
[----:B------:R-:W-:Y:S01]  /*58f0*/  VOTEU.ALL UP0, P1 ;  /* 0x0000000000ff7886 */ /* 0x000fe20000800000 */
[----:B------:R-:W-:Y:S01]  /*5900*/  FMUL.FTZ R130, R115, R130 ;  /* 0x0000008273827220 */ /* 0x000fe20000410000 */
[----:B------:R-:W-:Y:S01]  /*5910*/  FMUL.FTZ R132, R132, R117 ;  /* 0x0000007584847220 */ /* 0x000fe20000410000 */
[----:B------:R-:W-:Y:S01]  /*5920*/  FMUL.FTZ R134, R119, R134 ;  /* 0x0000008677867220 */ /* 0x000fe20000410000 */
[----:B------:R-:W-:Y:S01]  /*5930*/  FFMA.FTZ R115, R72, R3, 1 ;  /* 0x3f80000048737423 */ /* 0x000fe20000010003 */
[----:B------:R-:W-:Y:S01]  /*5940*/  FFMA.FTZ R146, R69, R140, 1 ;  /* 0x3f80000045927423 */ /* 0x000fe2000001008c */
[----:B------:R-:W-:Y:S01]  /*5950*/  FADD.FTZ R138, -R136, 1 ;  /* 0x3f800000888a7421 */ /* 0x000fe20000010100 */
[----:B-----5:R-:W-:Y:S01]  /*5960*/  FADD.FTZ R117, -R123, 1 ;  /* 0x3f8000007b757421 */ /* 0x020fe20000010100 */
[----:B------:R-:W-:Y:S01]  /*5970*/  FMUL.FTZ R3, R24, R113 ;  /* 0x0000007118037220 */ /* 0x000fe20000410000 */
[----:B------:R-:W-:Y:S01]  /*5980*/  FMUL.FTZ R140, R61, R110 ;  /* 0x0000006e3d8c7220 */ /* 0x000fe20000410000 */
[----:B------:R-:W-:Y:S01]  /*5990*/  FMUL.FTZ R142, R26, R111 ;  /* 0x0000006f1a8e7220 */ /* 0x000fe20000410000 */
[----:B------:R-:W-:Y:S01]  /*59a0*/  FMUL.FTZ R119, R60, R109 ;  /* 0x0000006d3c777220 */ /* 0x000fe20000410000 */
[----:B------:R-:W-:Y:S01]  /*59b0*/  @!UP0 UIMAD UR12, UR20, -0x800, UR10 ;  /* 0xfffff800140c88a4 */ /* 0x000fe2000f8e020a */
[----:B------:R-:W-:Y:S01]  /*59c0*/  FFMA.FTZ R138, R73, R138, 1 ;  /* 0x3f800000498a7423 */ /* 0x000fe2000001008a */
[----:B------:R-:W-:Y:S01]  /*59d0*/  FFMA.FTZ R117, R70, R117, 1 ;  /* 0x3f80000046757423 */ /* 0x000fe20000010075 */
[----:B------:R-:W-:Y:S01]  /*59e0*/  FMUL.FTZ R3, R136, R3 ;  /* 0x0000000388037220 */ /* 0x000fe20000410000 */
[----:B------:R-:W-:Y:S01]  /*59f0*/  FMUL.FTZ R140, R121, R140 ;  /* 0x0000008c798c7220 */ /* 0x000fe20000410000 */
[----:B------:R-:W-:Y:S01]  /*5a00*/  FMUL.FTZ R142, R123, R142 ;  /* 0x0000008e7b8e7220 */ /* 0x000fe20000410000 */
[----:B------:R-:W-:Y:S01]  /*5a10*/  FMUL.FTZ R119, R144, R119 ;  /* 0x0000007790777220 */ /* 0x000fe20000410000 */
[----:B------:R0:W-:Y:S01]  /*5a20*/  STS [R59], R2 ;  /* 0x000000023b007388 */ /* 0x0001e20000000800 */
[----:B------:R-:W-:Y:S01]  /*5a30*/  FMUL.FTZ R138, R3, R138 ;  /* 0x0000008a038a7220 */ /* 0x000fe20000410000 */
[----:B------:R-:W-:Y:S01]  /*5a40*/  FMUL.FTZ R140, R140, R115 ;  /* 0x000000738c8c7220 */ /* 0x000fe20000410000 */
[----:B------:R-:W-:Y:S01]  /*5a50*/  FMUL.FTZ R142, R142, R117 ;  /* 0x000000758e8e7220 */ /* 0x000fe20000410000 */
[----:B------:R-:W-:Y:S01]  /*5a60*/  FMUL.FTZ R146, R119, R146 ;  /* 0x0000009277927220 */ /* 0x000fe20000410000 */
[----:B0-----:R-:W-:Y:S01]  /*5a70*/  MOV R2, UR12 ;  /* 0x0000000c00027c02 */ /* 0x001fe20008000f00 */
[----:B------:R-:W-:Y:S03]  /*5a80*/  STS [R59+0x4], R114 ;  /* 0x000004723b007388 */ /* 0x000fe60000000800 */
[----:B------:R-:W-:Y:S01]  /*5a90*/  @!P1 IADD3 R2, PT, PT, R2, 0x800, RZ ;  /* 0x0000080002029810 */ /* 0x000fe20007ffe0ff */
        /* <DEDUP_REMOVED lines=36> */
[----:B------:R-:W1:Y:S03]  /*5ce0*/  LDCU.64 UR14, c[0x0][0x558] ;  /* 0x0000ab00ff0e77ac */ /* 0x000e660008000a00 */
[----:B------:R-:W-:-:S04]  /*5cf0*/  UIMAD.WIDE.U32 UR12, UR31, UR36, UR12 ;  /* 0x000000241f0c72a5 */ /* 0x000fc8000f8e000c */
[----:B------:R-:W-:Y:S02]  /*5d00*/  UIMAD UR13, UR31, UR37, UR13 ;  /* 0x000000251f0d72a4 */ /* 0x000fe4000f8e020d */
[----:B------:R-:W-:Y:S01]  /*5d10*/  IADD3 R3, P0, PT, R21, UR12, RZ ;  /* 0x0000000c15037c10 */ /* 0x000fe2000ff1e0ff */
[----:B------:R-:W3:Y:S03]  /*5d20*/  LDCU.64 UR36, c[0x0][0x490] ;  /* 0x00009200ff2477ac */ /* 0x000ee60008000a00 */
[----:B0-----:R-:W-:Y:S02]  /*5d30*/  IADD3.X R116, PT, PT, RZ, UR13, RZ, P0, !PT ;  /* 0x0000000dff747c10 */ /* 0x001fe400087fe4ff */
[----:B-1----:R-:W-:-:S04]  /*5d40*/  LEA R2, P2, R3, UR14, 0x2 ;  /* 0x0000000e03027c11 */ /* 0x002fc8000f8410ff */
        /* <DEDUP_REMOVED lines=29> */
[----:B------:R-:W-:Y:S01]  /*5f20*/  FMUL.FTZ R84, R84, R89 ;  /* 0x0000005954547220 */ /* 0x000fe20000410000 */
[----:B------:R0:W-:Y:S01]  /*5f30*/  @!P2 STG.E desc[UR32][R2.64+0x500], R139 ;  /* 0x0005008b0200a986 */ /* 0x0001e2000c101920 */
[----:B------:R-:W-:Y:S01]  /*5f40*/  FMUL.FTZ R69, R68, R85 ;  /* 0x0000005544457220 */ /* 0x000fe20000410000 */
[----:B------:R-:W-:Y:S02]  /*5f50*/  FMUL.FTZ R83, R83, R92 ;  /* 0x0000005c53537220 */ /* 0x000fe40000410000 */
[----:B------:R0:W-:Y:S01]  /*5f60*/  @!P3 STG.E desc[UR32][R2.64+0x580], R141 ;  /* 0x0005808d0200b986 */ /* 0x0001e2000c101920 */
[----:B------:R-:W-:-:S03]  /*5f70*/  FMUL.FTZ R82, R82, R99 ;  /* 0x0000006352527220 */ /* 0x000fc60000410000 */
[----:B------:R0:W-:Y:S01]  /*5f80*/  @!P6 STG.E desc[UR32][R2.64+0x600], R143 ;  /* 0x0006008f0200e986 */ /* 0x0001e2000c101920 */
[----:B------:R-:W-:-:S03]  /*5f90*/  FMUL.FTZ R123, R70, R123 ;  /* 0x0000007b467b7220 */ /* 0x000fc60000410000 */
[----:B------:R0:W-:Y:S04]  /*5fa0*/  @!P5 STG.E desc[UR32][R2.64+0x680], R145 ;  /* 0x000680910200d986 */ /* 0x0001e8000c101920 */
[----:B------:R0:W-:Y:S04]  /*5fb0*/  @!P4 STG.E desc[UR32][R2.64+0x700], R147 ;  /* 0x000700930200c986 */ /* 0x0001e8000c101920 */
[----:B------:R0:W-:Y:S01]  /*5fc0*/  @!P0 STG.E desc[UR32][R2.64+0x780], R149 ;  /* 0x0007809502008986 */ /* 0x0001e2000c101920 */
[----:B------:R-:W-:Y:S01]  /*5fd0*/  FMUL.FTZ R81, R81, R102 ;  /* 0x0000006651517220 */ /* 0x000fe20000410000 */
[----:B------:R-:W-:Y:S01]  /*5fe0*/  FMUL.FTZ R68, R67, R84 ;  /* 0x0000005443447220 */ /* 0x000fe20000410000 */
[----:B------:R-:W-:Y:S01]  /*5ff0*/  FFMA.FTZ R70, R58, R69, R158 ;  /* 0x000000453a467223 */ /* 0x000fe2000001009e */
[----:B------:R-:W-:Y:S01]  /*6000*/  FMUL.FTZ R79, R79, R104 ;  /* 0x000000684f4f7220 */ /* 0x000fe20000410000 */
[----:B---3--:R-:W-:Y:S01]  /*6010*/  UISETP.NE.U32.AND UP0, UPT, UR36, URZ, UPT ;  /* 0x000000ff2400728c */ /* 0x008fe2000bf05070 */
[----:B------:R-:W-:Y:S01]  /*6020*/  FMUL.FTZ R78, R78, R103 ;  /* 0x000000674e4e7220 */ /* 0x000fe20000410000 */
        /* <DEDUP_REMOVED lines=33> */
[----:B------:R-:W-:Y:S01]  /*6240*/  VOTEU.ALL UP0, P1 ;  /* 0x0000000000ff7886 */ /* 0x000fe20000800000 */
[----:B------:R-:W-:Y:S01]  /*6250*/  FMUL.FTZ R94, R94, R79 ;  /* 0x0000004f5e5e7220 */ /* 0x000fe20000410000 */
[----:B------:R-:W-:Y:S01]  /*6260*/  FMUL.FTZ R78, R95, R78 ;  /* 0x0000004e5f4e7220 */ /* 0x000fe20000410000 */
[----:B------:R-:W-:Y:S01]  /*6270*/  FMUL.FTZ R26, R97, R77 ;  /* 0x0000004d611a7220 */ /* 0x000fe20000410000 */
[----:B------:R-:W-:Y:S01]  /*6280*/  FMUL.FTZ R76, R101, R76 ;  /* 0x0000004c654c7220 */ /* 0x000fe20000410000 */
[----:B------:R-:W-:Y:S01]  /*6290*/  @!UP0 UIMAD UR12, UR20, -0x800, UR10 ;  /* 0xfffff800140c88a4 */ /* 0x000fe2000f8e020a */
        /* <DEDUP_REMOVED lines=9> */
[----:B------:R-:W-:Y:S01]  /*6330*/  STS [R59+0x8], R22 ;  /* 0x000008163b007388 */ /* 0x000fe20000000800 */
[----:B0-----:R-:W-:Y:S01]  /*6340*/  MOV R2, UR12 ;  /* 0x0000000c00027c02 */ /* 0x001fe20008000f00 */
[----:B------:R-:W0:Y:S02]  /*6350*/  LDCU.128 UR12, c[0x0][0x430] ;  /* 0x00008600ff0c77ac */ /* 0x000e240008000c00 */
[----:B------:R-:W-:Y:S01]  /*6360*/  STS [R59+0xc], R82 ;  /* 0x00000c523b007388 */ /* 0x000fe20000000800 */
[----:B------:R-:W-:-:S03]  /*6370*/  @!P1 IADD3 R2, PT, PT, R2, 0x800, RZ ;  /* 0x0000080002029810 */ /* 0x000fc60007ffe0ff */
[----:B------:R1:W-:Y:S04]  /*6380*/  STS [R59+0x10], R24 ;  /* 0x000010183b007388 */ /* 0x0003e80000000800 */
[----:B------:R-:W-:Y:S04]  /*6390*/  STS [R59+0x14], R94 ;  /* 0x0000145e3b007388 */ /* 0x000fe80000000800 */
        /* <DEDUP_REMOVED lines=8> */
[----:B------:R-:W-:Y:S02]  /*6420*/  UIMAD UR15, UR31, UR15, UR9 ;  /* 0x0000000f1f0f72a4 */ /* 0x000fe4000f8e0209 */
[----:B------:R-:W-:Y:S01]  /*6430*/  IADD3 R3, P0, PT, R21, UR8, RZ ;  /* 0x0000000815037c10 */ /* 0x000fe2000ff1e0ff */
[----:B------:R-:W-:Y:S03]  /*6440*/  STS [R59+0x2c], R100 ;  /* 0x00002c643b007388 */ /* 0x000fe60000000800 */
[----:B-1----:R-:W-:Y:S01]  /*6450*/  IADD3.X R24, PT, PT, RZ, UR15, RZ, P0, !PT ;  /* 0x0000000fff187c10 */ /* 0x002fe200087fe4ff */
        /* <DEDUP_REMOVED lines=23> */
[----:B0-----:R-:W-:-:S04]  /*65d0*/  LEA R2, P0, R3, UR36, 0x2 ;  /* 0x0000002403027c11 */ /* 0x001fc8000f8010ff */
[----:B------:R-:W-:Y:S01]  /*65e0*/  LEA.HI.X R3, R3, UR37, R24, 0x2, P0 ;  /* 0x0000002503037c11 */ /* 0x000fe200080f1418 */
[----:B------:R-:W0:Y:S02]  /*65f0*/  LDS R22, [UR30+0x2100] ;  /* 0x0021001eff167984 */ /* 0x000e240008000800 */
[-C--:B0-----:R-:W-:Y:S02]  /*6600*/  ISETP.GE.AND P2, PT, R21, R22.reuse, PT ;  /* 0x000000161500720c */ /* 0x081fe40003f46270 */
[-C--:B------:R-:W-:Y:S02]  /*6610*/  ISETP.GE.AND P3, PT, R20, R22.reuse, PT ;  /* 0x000000161400720c */ /* 0x080fe40003f66270 */
[-C--:B------:R-:W-:Y:S02]  /*6620*/  ISETP.GE.AND P4, PT, R6, R22.reuse, PT ;  /* 0x000000160600720c */ /* 0x080fe40003f86270 */
[-C--:B------:R-:W-:Y:S02]  /*6630*/  ISETP.GE.AND P5, PT, R7, R22.reuse, PT ;  /* 0x000000160700720c */ /* 0x080fe40003fa6270 */
[----:B------:R-:W-:-:S02]  /*6640*/  ISETP.GE.AND P6, PT, R8, R22, PT ;  /* 0x000000160800720c */ /* 0x000fc40003fc6270 */
        /* <DEDUP_REMOVED lines=27> */
.L_x_2909:
[----:B0-----:R-:W-:Y:S01]  /*6800*/  FFMA.FTZ R3, R53, R64, R92 ;  /* 0x0000004035037223 */ /* 0x001fe2000001005c */
[----:B------:R-:W0:Y:S01]  /*6810*/  LDCU UR8, c[0x0][0x38c] ;  /* 0x00007180ff0877ac */ /* 0x000e220008000800 */
[----:B------:R-:W-:Y:S02]  /*6820*/  MOV R26, RZ ;  /* 0x000000ff001a7202 */ /* 0x000fe40000000f00 */
[----:B------:R-:W-:Y:S01]  /*6830*/  CS2R R184, SRZ ;  /* 0x0000000000b87805 */ /* 0x000fe2000001ff00 */
[----:B------:R-:W-:Y:S01]  /*6840*/  FFMA.FTZ R2, R52, R63, R3 ;  /* 0x0000003f34027223 */ /* 0x000fe20000010003 */
[----:B------:R-:W-:Y:S02]  /*6850*/  CS2R R182, SRZ ;  /* 0x0000000000b67805 */ /* 0x000fe4000001ff00 */
[----:B------:R-:W-:Y:S02]  /*6860*/  MOV R181, RZ ;  /* 0x000000ff00b57202 */ /* 0x000fe40000000f00 */
[----:B------:R-:W-:Y:S01]  /*6870*/  CS2R R24, SRZ ;  /* 0x0000000000187805 */ /* 0x000fe2000001ff00 */
[----:B------:R-:W-:Y:S01]  /*6880*/  FFMA.FTZ R3, R51, R62, R2 ;  /* 0x0000003e33037223 */ /* 0x000fe20000010002 */
[----:B------:R-:W-:-:S02]  /*6890*/  MOV R178, RZ ;  /* 0x000000ff00b27202 */ /* 0x000fc40000000f00 */
[----:B------:R-:W-:Y:S02]  /*68a0*/  CS2R R22, SRZ ;  /* 0x0000000000167805 */ /* 0x000fe4000001ff00 */
[----:B------:R-:W-:Y:S01]  /*68b0*/  CS2R R20, SRZ ;  /* 0x0000000000147805 */ /* 0x000fe2000001ff00 */
[----:B------:R-:W-:Y:S01]  /*68c0*/  FFMA.FTZ R2, R50, R71, R3 ;  /* 0x0000004732027223 */ /* 0x000fe20000010003 */
[----:B------:R-:W-:Y:S02]  /*68d0*/  CS2R R18, SRZ ;  /* 0x0000000000127805 */ /* 0x000fe4000001ff00 */
[----:B------:R-:W-:Y:S01]  /*68e0*/  MOV R17, RZ ;  /* 0x000000ff00117202 */ /* 0x000fe20000000f00 */
        /* <DEDUP_REMOVED lines=22> */
[----:B------:R-:W-:-:S03]  /*6a50*/  FMUL.FTZ R186, R60, UR6 ;  /* 0x000000063cba7c20 */ /* 0x000fc60008410000 */
        /* <DEDUP_REMOVED lines=46> */
.L_x_3006:
[----:B-1----:R-:W-:Y:S02]  /*6d40*/  SHF.L.U32 R71, R189, 0x5, RZ ;  /* 0x00000005bd477819 */ /* 0x002fe400000006ff */
[----:B------:R-:W-:Y:S02]  /*6d50*/  CS2R R104, SRZ ;  /* 0x0000000000687805 */ /* 0x000fe4000001ff00 */
[----:B0-----:R-:W-:Y:S02]  /*6d60*/  MOV R65, UR44 ;  /* 0x0000002c00417c02 */ /* 0x001fe40008000f00 */
[----:B------:R-:W-:Y:S02]  /*6d70*/  CS2R R102, SRZ ;  /* 0x0000000000667805 */ /* 0x000fe4000001ff00 */
[----:B----4-:R-:W-:Y:S02]  /*6d80*/  LOP3.LUT R165, R71, 0x7c1f, R189, 0xc8, !PT ;  /* 0x00007c1f47a57812 */ /* 0x010fe400078ec8bd */
        /* <DEDUP_REMOVED lines=17> */
[----:B------:R-:W-:Y:S02]  /*6ea0*/  MOV R70, RZ ;  /* 0x000000ff00467202 */ /* 0x000fe40000000f00 */
[----:B------:R-:W-:Y:S02]  /*6eb0*/  CS2R R84, SRZ ;  /* 0x0000000000547805 */ /* 0x000fe4000001ff00 */
[----:B------:R-:W-:Y:S02]  /*6ec0*/  LEA.HI.X R63, R64, UR27, R63, 0x2, P2 ;  /* 0x0000001b403f7c11 */ /* 0x000fe400090f143f */
[----:B------:R-:W-:Y:S02]  /*6ed0*/  CS2R R64, SRZ ;  /* 0x0000000000407805 */ /* 0x000fe4000001ff00 */
[----:B------:R-:W-:-:S02]  /*6ee0*/  LOP3.LUT R161, R69, 0xc0, RZ, 0xfc, !PT ;  /* 0x000000c045a17812 */ /* 0x000fc400078efcff */
[----:B------:R-:W-:Y:S02]  /*6ef0*/  CS2R R82, SRZ ;  /* 0x0000000000527805 */ /* 0x000fe4000001ff00 */
[----:B------:R-:W-:Y:S02]  /*6f00*/  LOP3.LUT R163, R69, 0xe0, RZ, 0xfc, !PT ;  /* 0x000000e045a37812 */ /* 0x000fe400078efcff */
[----:B------:R-:W-:Y:S01]  /*6f10*/  MOV R107, RZ ;  /* 0x000000ff006b7202 */ /* 0x000fe20000000f00 */
[----:B------:R-:W5:Y:S01]  /*6f20*/  @!P0 LDG.E R70, desc[UR32][R62.64+0x80] ;  /* 0x000080203e468981 */ /* 0x000f62000c1e1900 */
[----:B------:R-:W-:Y:S02]  /*6f30*/  ISETP.GE.AND P0, PT, R161, UR14, PT ;  /* 0x0000000ea1007c0c */ /* 0x000fe4000bf06270 */
[C---:B------:R-:W-:Y:S02]  /*6f40*/  LOP3.LUT R164, R69.reuse, 0x100, RZ, 0xfc, !PT ;  /* 0x0000010045a47812 */ /* 0x040fe400078efcff */
[----:B------:R-:W-:-:S02]  /*6f50*/  LOP3.LUT R155, R69, 0x120, RZ, 0xfc, !PT ;  /* 0x00000120459b7812 */ /* 0x000fc400078efcff */
[C---:B------:R-:W-:Y:S02]  /*6f60*/  LOP3.LUT R141, R69.reuse, 0x140, RZ, 0xfc, !PT ;  /* 0x00000140458d7812 */ /* 0x040fe400078efcff */
[C---:B------:R-:W-:Y:S02]  /*6f70*/  LOP3.LUT R140, R69.reuse, 0x160, RZ, 0xfc, !PT ;  /* 0x00000160458c7812 */ /* 0x040fe400078efcff */
[C---:B------:R-:W-:Y:S02]  /*6f80*/  LOP3.LUT R139, R69.reuse, 0x180, RZ, 0xfc, !PT ;  /* 0x00000180458b7812 */ /* 0x040fe400078efcff */
[----:B------:R-:W-:Y:S01]  /*6f90*/  LOP3.LUT R138, R69, 0x1a0, RZ, 0xfc, !PT ;  /* 0x000001a0458a7812 */ /* 0x000fe200078efcff */
[----:B--2---:R-:W2:Y:S01]  /*6fa0*/  @!P0 LDG.E R65, desc[UR32][R62.64+0x300] ;  /* 0x000300203e418981 */ /* 0x004ea2000c1e1900 */
[----:B------:R-:W-:Y:S02]  /*6fb0*/  ISETP.GE.AND P0, PT, R163, UR14, PT ;  /* 0x0000000ea3007c0c */ /* 0x000fe4000bf06270 */
[----:B------:R-:W-:-:S02]  /*6fc0*/  LOP3.LUT R137, R69, 0x1c0, RZ, 0xfc, !PT ;  /* 0x000001c045897812 */ /* 0x000fc400078efcff */
        /* <DEDUP_REMOVED lines=8> */
[----:B------:R-:W-:Y:S02]  /*7050*/  MOV R94, RZ ;  /* 0x000000ff005e7202 */ /* 0x000fe40000000f00 */
[C---:B------:R-:W-:Y:S02]  /*7060*/  LOP3.LUT R125, R69.reuse, 0x2a0, RZ, 0xfc, !PT ;  /* 0x000002a0457d7812 */ /* 0x040fe400078efcff */
[C---:B------:R-:W-:Y:S02]  /*7070*/  LOP3.LUT R121, R69.reuse, 0x2c0, RZ, 0xfc, !PT ;  /* 0x000002c045797812 */ /* 0x040fe400078efcff */
[----:B------:R-:W-:Y:S02]  /*7080*/  LOP3.LUT R115, R69, 0x2e0, RZ, 0xfc, !PT ;  /* 0x000002e045737812 */ /* 0x000fe400078efcff */
[----:B------:R-:W-:Y:S01]  /*7090*/  MOV R67, UR46 ;  /* 0x0000002e00437c02 */ /* 0x000fe20008000f00 */
[----:B------:R-:W2:Y:S01]  /*70a0*/  @!P0 LDG.E R104, desc[UR32][R62.64+0x400] ;  /* 0x000400203e688981 */ /* 0x000ea2000c1e1900 */
[----:B------:R-:W-:-:S02]  /*70b0*/  ISETP.GE.AND P0, PT, R155, UR14, PT ;  /* 0x0000000e9b007c0c */ /* 0x000fc4000bf06270 */
[----:B------:R-:W-:Y:S01]  /*70c0*/  LOP3.LUT R162, R69, 0x40, RZ, 0xfc, !PT ;  /* 0x0000004045a27812 */ /* 0x000fe200078efcff */
[----:B------:R-:W-:Y:S01]  /*70d0*/  IMAD.WIDE.U32 R66, R67, UR8, R60 ;  /* 0x0000000843427c25 */ /* 0x000fe2000f8e003c */
[C---:B------:R-:W-:Y:S02]  /*70e0*/  LOP3.LUT R160, R69.reuse, 0x60, RZ, 0xfc, !PT ;  /* 0x0000006045a07812 */ /* 0x040fe400078efcff */
[----:B------:R-:W-:Y:S02]  /*70f0*/  MOV R61, UR47 ;  /* 0x0000002f003d7c02 */ /* 0x000fe40008000f00 */
[----:B------:R-:W-:Y:S02]  /*7100*/  LOP3.LUT R159, R69, 0x80, RZ, 0xfc, !PT ;  /* 0x00000080459f7812 */ /* 0x000fe400078efcff */
[----:B------:R-:W-:Y:S01]  /*7110*/  LOP3.LUT P2, RZ, R80, 0x4000000, RZ, 0xc0, !PT ;  /* 0x0400000050ff7812 */ /* 0x000fe2000784c0ff */
[----:B------:R-:W-:Y:S01]  /*7120*/  IMAD R61, R61, UR8, R67 ;  /* 0x000000083d3d7c24 */ /* 0x000fe2000f8e0243 */
        /* <DEDUP_REMOVED lines=8> */
[----:B------:R-:W-:Y:S02]  /*71b0*/  LEA R60, P1, R66, UR28, 0x2 ;  /* 0x0000001c423c7c11 */ /* 0x000fe4000f8210ff */
[----:B------:R-:W-:Y:S01]  /*71c0*/  LOP3.LUT R117, R69, 0x300, RZ, 0xfc, !PT ;  /* 0x0000030045757812 */ /* 0x000fe200078efcff */
[----:B------:R-:W2:Y:S01]  /*71d0*/  @!P0 LDG.E R103, desc[UR32][R62.64+0x500] ;  /* 0x000500203e678981 */ /* 0x000ea2000c1e1900 */
[----:B------:R-:W-:-:S02]  /*71e0*/  ISETP.GE.AND P0, PT, R140, UR14, PT ;  /* 0x0000000e8c007c0c */ /* 0x000fc4000bf06270 */
[----:B------:R-:W-:Y:S02]  /*71f0*/  MOV R109, RZ ;  /* 0x000000ff006d7202 */ /* 0x000fe40000000f00 */
[----:B------:R-:W-:Y:S02]  /*7200*/  LEA.HI.X R61, R66, UR29, R61, 0x2, P1 ;  /* 0x0000001d423d7c11 */ /* 0x000fe400088f143d */
[----:B------:R-:W-:Y:S02]  /*7210*/  CS2R R66, SRZ ;  /* 0x0000000000427805 */ /* 0x000fe4000001ff00 */
[----:B------:R-:W-:Y:S01]  /*7220*/  MOV R68, RZ ;  /* 0x000000ff00447202 */ /* 0x000fe20000000f00 */
[----:B------:R-:W2:Y:S01]  /*7230*/  @!P6 LDG.E R109, desc[UR32][R62.64+0x100] ;  /* 0x000100203e6de981 */ /* 0x000ea2000c1e1900 */
[----:B------:R-:W-:Y:S02]  /*7240*/  LOP3.LUT R76, R71, 0x3e0, R177, 0xfe, !PT ;  /* 0x000003e0474c7812 */ /* 0x000fe400078efeb1 */
[----:B------:R-:W-:-:S02]  /*7250*/  LOP3.LUT R71, R69, 0x320, RZ, 0xfc, !PT ;  /* 0x0000032045477812 */ /* 0x000fc400078efcff */
[----:B------:R-:W2:Y:S01]  /*7260*/  @!P5 LDG.E R68, desc[UR32][R62.64+0x180] ;  /* 0x000180203e44d981 */ /* 0x000ea2000c1e1900 */
[C---:B------:R-:W-:Y:S02]  /*7270*/  LOP3.LUT R72, R69.reuse, 0x340, RZ, 0xfc, !PT ;  /* 0x0000034045487812 */ /* 0x040fe400078efcff */
[----:B------:R-:W-:Y:S01]  /*7280*/  LOP3.LUT R73, R69, 0x360, RZ, 0xfc, !PT ;  /* 0x0000036045497812 */ /* 0x000fe200078efcff */
[----:B------:R-:W2:Y:S01]  /*7290*/  @!P0 LDG.E R102, desc[UR32][R62.64+0x580] ;  /* 0x000580203e668981 */ /* 0x000ea2000c1e1900 */
[----:B------:R-:W-:Y:S02]  /*72a0*/  ISETP.GE.AND P0, PT, R139, UR14, PT ;  /* 0x0000000e8b007c0c */ /* 0x000fe4000bf06270 */
[C---:B------:R-:W-:Y:S01]  /*72b0*/  LOP3.LUT R74, R69.reuse, 0x380, RZ, 0xfc, !PT ;  /* 0x00000380454a7812 */ /* 0x040fe200078efcff */
[----:B------:R-:W2:Y:S01]  /*72c0*/  @!P4 LDG.E R67, desc[UR32][R62.64+0x200] ;  /* 0x000200203e43c981 */ /* 0x000ea2000c1e1900 */
[C---:B------:R-:W-:Y:S02]  /*72d0*/  LOP3.LUT R75, R69.reuse, 0x3a0, RZ, 0xfc, !PT ;  /* 0x000003a0454b7812 */ /* 0x040fe400078efcff */
[----:B------:R-:W-:Y:S01]  /*72e0*/  LOP3.LUT R69, R69, 0x3c0, RZ, 0xfc, !PT ;  /* 0x000003c045457812 */ /* 0x000fe200078efcff */
[----:B------:R-:W2:Y:S01]  /*72f0*/  @!P3 LDG.E R66, desc[UR32][R62.64+0x280] ;  /* 0x000280203e42b981 */ /* 0x000ea2000c1e1900 */
[----:B------:R-:W-:-:S05]  /*7300*/  MOV R81, RZ ;  /* 0x000000ff00517202 */ /* 0x000fca0000000f00 */
        /* <DEDUP_REMOVED lines=74> */
[----:B------:R-:W-:Y:S02]  /*77b0*/  IADD3 R144, PT, PT, R69, 0x280, RZ ;  /* 0x0000028045907810 */ /* 0x000fe40007ffe0ff */
[----:B------:R-:W-:Y:S02]  /*77c0*/  LEA.HI.SX32 R110, R110, R69, 0x1b ;  /* 0x000000456e6e7211 */ /* 0x000fe400078fdaff */
[----:B------:R-:W-:Y:S01]  /*77d0*/  LEA R75, R75, UR30, 0x2 ;  /* 0x0000001e4b4b7c11 */ /* 0x000fe2000f8e10ff */
[----:B-----5:R-:W-:Y:S01]  /*77e0*/  STS [R77], R64 ;  /* 0x000000404d007388 */ /* 0x020fe20000000800 */
[----:B------:R-:W-:-:S02]  /*77f0*/  IADD3 R120, PT, PT, R69, 0x180, RZ ;  /* 0x0000018045787810 */ /* 0x000fc40007ffe0ff */
[C---:B------:R-:W-:Y:S02]  /*7800*/  IADD3 R146, PT, PT, R69.reuse, 0x2a0, RZ ;  /* 0x000002a045927810 */ /* 0x040fe40007ffe0ff */
[C---:B------:R-:W-:Y:S02]  /*7810*/  IADD3 R148, PT, PT, R69.reuse, 0x2c0, RZ ;  /* 0x000002c045947810 */ /* 0x040fe40007ffe0ff */
[----:B------:R-:W-:Y:S02]  /*7820*/  LEA.HI.SX32 R71, R112, R69, 0x1b ;  /* 0x0000004570477211 */ /* 0x000fe400078fdaff */
[----:B------:R-:W-:Y:S01]  /*7830*/  LEA R74, R78, UR30, 0x2 ;  /* 0x0000001e4e4a7c11 */ /* 0x000fe2000f8e10ff */
[----:B------:R0:W-:Y:S01]  /*7840*/  STS [R79+0x80], R70 ;  /* 0x000080464f007388 */ /* 0x0001e20000000800 */
[C---:B------:R-:W-:Y:S02]  /*7850*/  IADD3 R122, PT, PT, R69.reuse, 0x1a0, RZ ;  /* 0x000001a0457a7810 */ /* 0x040fe40007ffe0ff */
[----:B------:R-:W-:-:S02]  /*7860*/  IADD3 R150, PT, PT, R69, 0x2e0, RZ ;  /* 0x000002e045967810 */ /* 0x000fc40007ffe0ff */
[C---:B------:R-:W-:Y:S02]  /*7870*/  IADD3 R152, PT, PT, R69.reuse, 0x300, RZ ;  /* 0x0000030045987810 */ /* 0x040fe40007ffe0ff */
[----:B------:R-:W-:Y:S02]  /*7880*/  IADD3 R154, PT, PT, R69, 0x320, RZ ;  /* 0x00000320459a7810 */ /* 0x000fe40007ffe0ff */
[----:B------:R-:W-:Y:S02]  /*7890*/  LEA.HI.SX32 R114, R114, R69, 0x1b ;  /* 0x0000004572727211 */ /* 0x000fe400078fdaff */
[----:B------:R-:W-:Y:S01]  /*78a0*/  LEA R73, R73, UR30, 0x2 ;  /* 0x0000001e49497c11 */ /* 0x000fe2000f8e10ff */
[----:B--2---:R-:W-:Y:S01]  /*78b0*/  STS [R76+0x100], R109 ;  /* 0x0001006d4c007388 */ /* 0x004fe20000000800 */
        /* <DEDUP_REMOVED lines=12> */
[-C--:B------:R-:W-:Y:S02]  /*7980*/  LEA.HI.SX32 R116, R116, R69.reuse, 0x1b ;  /* 0x0000004574747211 */ /* 0x080fe400078fdaff */
[----:B------:R-:W-:Y:S01]  /*7990*/  LEA R72, R108, UR30, 0x2 ;  /* 0x0000001e6c487c11 */ /* 0x000fe2000f8e10ff */
[----:B------:R2:W-:Y:S01]  /*79a0*/  STS [R75+0x180], R68 ;  /* 0x000180444b007388 */ /* 0x0005e20000000800 */
[----:B------:R-:W-:-:S02]  /*79b0*/  LEA.HI.SX32 R118, R118, R69, 0x1b ;  /* 0x0000004576767211 */ /* 0x000fc400078fdaff */
[-C--:B------:R-:W-:Y:S02]  /*79c0*/  LEA.HI.SX32 R143, R144, R69.reuse, 0x1b ;  /* 0x00000045908f7211 */ /* 0x080fe400078fdaff */
[----:B------:R-:W-:Y:S01]  /*79d0*/  LEA R78, R110, UR30, 0x2 ;  /* 0x0000001e6e4e7c11 */ /* 0x000fe2000f8e10ff */
[----:B------:R4:W-:Y:S01]  /*79e0*/  STS [R74+0x200], R67 ;  /* 0x000200434a007388 */ /* 0x0009e20000000800 */
[-C--:B------:R-:W-:Y:S02]  /*79f0*/  LEA.HI.SX32 R120, R120, R69.reuse, 0x1b ;  /* 0x0000004578787211 */ /* 0x080fe400078fdaff */
[-C--:B------:R-:W-:Y:S02]  /*7a00*/  LEA.HI.SX32 R144, R146, R69.reuse, 0x1b ;  /* 0x0000004592907211 */ /* 0x080fe400078fdaff */
[-C--:B------:R-:W-:Y:S02]  /*7a10*/  LEA.HI.SX32 R145, R148, R69.reuse, 0x1b ;  /* 0x0000004594917211 */ /* 0x080fe400078fdaff */
[----:B------:R-:W-:Y:S01]  /*7a20*/  LEA R71, R71, UR30, 0x2 ;  /* 0x0000001e47477c11 */ /* 0x000fe2000f8e10ff */
[----:B------:R5:W-:Y:S01]  /*7a30*/  STS [R73+0x280], R66 ;  /* 0x0002804249007388 */ /* 0x000be20000000800 */
[----:B------:R-:W-:-:S02]  /*7a40*/  LEA.HI.SX32 R106, R122, R69, 0x1b ;  /* 0x000000457a6a7211 */ /* 0x000fc400078fdaff */
[-C--:B------:R-:W-:Y:S02]  /*7a50*/  LEA.HI.SX32 R146, R150, R69.reuse, 0x1b ;  /* 0x0000004596927211 */ /* 0x080fe400078fdaff */
[-C--:B------:R-:W-:Y:S02]  /*7a60*/  LEA.HI.SX32 R147, R152, R69.reuse, 0x1b ;  /* 0x0000004598937211 */ /* 0x080fe400078fdaff */
[-C--:B------:R-:W-:Y:S02]  /*7a70*/  LEA.HI.SX32 R148, R154, R69.reuse, 0x1b ;  /* 0x000000459a947211 */ /* 0x080fe400078fdaff */
[----:B0-----:R-:W-:Y:S01]  /*7a80*/  LEA R70, R114, UR30, 0x2 ;  /* 0x0000001e72467c11 */ /* 0x001fe2000f8e10ff */
[----:B------:R0:W-:Y:S01]  /*7a90*/  STS [R72+0x300], R65 ;  /* 0x0003004148007388 */ /* 0x0001e20000000800 */
        /* <DEDUP_REMOVED lines=11> */
[----:B------:R-:W-:Y:S02]  /*7b50*/  LEA.HI.SX32 R154, R172, R69, 0x1b ;  /* 0x00000045ac9a7211 */ /* 0x000fe400078fdaff */
[----:B------:R-:W-:Y:S01]  /*7b60*/  LEA R64, R116, UR30, 0x2 ;  /* 0x0000001e74407c11 */ /* 0x000fe2000f8e10ff */
[----:B------:R1:W-:Y:S01]  /*7b70*/  STS [R78+0x380], R107 ;  /* 0x0003806b4e007388 */ /* 0x0003e20000000800 */
[----:B------:R-:W-:-:S02]  /*7b80*/  LEA R69, R118, UR30, 0x2 ;  /* 0x0000001e76457c11 */ /* 0x000fc4000f8e10ff */
[----:B--2---:R-:W-:Y:S01]  /*7b90*/  LEA R68, R120, UR30, 0x2 ;  /* 0x0000001e78447c11 */ /* 0x004fe2000f8e10ff */
[----:B------:R-:W-:Y:S01]  /*7ba0*/  STS [R71+0x400], R104 ;  /* 0x0004006847007388 */ /* 0x000fe20000000800 */
[----:B------:R-:W-:Y:S02]  /*7bb0*/  LEA R106, R106, UR30, 0x2 ;  /* 0x0000001e6a6a7c11 */ /* 0x000fe4000f8e10ff */
[----:B----4-:R-:W-:Y:S01]  /*7bc0*/  LEA R67, R124, UR30, 0x2 ;  /* 0x0000001e7c437c11 */ /* 0x010fe2000f8e10ff */
[----:B------:R-:W-:Y:S01]  /*7bd0*/  STS [R70+0x480], R105 ;  /* 0x0004806946007388 */ /* 0x000fe20000000800 */
[----:B-----5:R-:W-:Y:S02]  /*7be0*/  LEA R66, R126, UR30, 0x2 ;  /* 0x0000001e7e427c11 */ /* 0x020fe4000f8e10ff */
[----:B0-----:R-:W-:Y:S01]  /*7bf0*/  LEA R65, R128, UR30, 0x2 ;  /* 0x0000001e80417c11 */ /* 0x001fe2000f8e10ff */
[----:B------:R-:W-:Y:S01]  /*7c00*/  STS [R64+0x500], R103 ;  /* 0x0005006740007388 */ /* 0x000fe20000000800 */
[----:B------:R-:W-:-:S03]  /*7c10*/  LEA R123, R123, UR30, 0x2 ;  /* 0x0000001e7b7b7c11 */ /* 0x000fc6000f8e10ff */
[----:B------:R-:W-:Y:S01]  /*7c20*/  STS [R69+0x580], R102 ;  /* 0x0005806645007388 */ /* 0x000fe20000000800 */
[----:B-1----:R-:W-:-:S03]  /*7c30*/  LEA R107, R132, UR30, 0x2 ;  /* 0x0000001e846b7c11 */ /* 0x002fc6000f8e10ff */
        /* <DEDUP_REMOVED lines=24> */
[----:B------:R-:W-:Y:S02]  /*7dc0*/  LEA R153, R153, UR30, 0x2 ;  /* 0x0000001e99997c11 */ /* 0x000fe4000f8e10ff */
[----:B------:R-:W-:Y:S01]  /*7dd0*/  LEA R154, R154, UR30, 0x2 ;  /* 0x0000001e9a9a7c11 */ /* 0x000fe2000f8e10ff */
[----:B------:R-:W-:Y:S01]  /*7de0*/  STS [R146+0xb80], R89 ;  /* 0x000b805992007388 */ /* 0x000fe20000000800 */
[----:B------:R-:W-:Y:S02]  /*7df0*/  MOV R156, RZ ;  /* 0x000000ff009c7202 */ /* 0x000fe40000000f00 */
        /* <DEDUP_REMOVED lines=11> */
[----:B------:R-:W4:Y:S01]  /*7eb0*/  @!P0 LDG.E R156, desc[UR32][R60.64] ;  /* 0x000000203c9c8981 */ /* 0x000f22000c1e1900 */
[----:B------:R-:W-:Y:S02]  /*7ec0*/  ISETP.GE.AND P0, PT, R162, UR14, PT ;  /* 0x0000000ea2007c0c */ /* 0x000fe4000bf06270 */
[----:B------:R-:W-:Y:S02]  /*7ed0*/  MOV R157, RZ ;  /* 0x000000ff009d7202 */ /* 0x000fe40000000f00 */
        /* <DEDUP_REMOVED lines=78> */
[----:B-1----:R-:W-:-:S03]  /*83c0*/  FMUL.FTZ R82, R40, UR34 ;  /* 0x0000002228527c20 */ /* 0x002fc60008410000 */
[----:B------:R-:W-:Y:S01]  /*83d0*/  FMUL.RZ R84, R81, 0.15915493667125701904 ;  /* 0x3e22f98351547820 */ /* 0x000fe2000040c000 */
[----:B--2---:R-:W-:-:S04]  /*83e0*/  FMUL.FTZ R60, R38, UR34 ;  /* 0x00000022263c7c20 */ /* 0x004fc80008410000 */
[----:B------:R-:W-:Y:S01]  /*83f0*/  FMUL.RZ R61, R60, 0.15915493667125701904 ;  /* 0x3e22f9833c3d7820 */ /* 0x000fe2000040c000 */
[----:B------:R-:W-:Y:S01]  /*8400*/  FMUL.FTZ R60, R37, UR34 ;  /* 0x00000022253c7c20 */ /* 0x000fe20008410000 */
[----:B------:R-:W-:Y:S01]  /*8410*/  MUFU.SIN R83, R84 ;  /* 0x0000005400537308 */ /* 0x000fe20000000400 */
        /* <DEDUP_REMOVED lines=20> */
[----:B------:R0:W-:Y:S01]  /*8560*/  MUFU.COS R101, R84 ;  /* 0x0000005400657308 */ /* 0x0001e20000000000 */
[----:B------:R-:W-:Y:S01]  /*8570*/  ISETP.NE.AND P0, PT, R111, RZ, PT ;  /* 0x000000ff6f00720c */ /* 0x000fe20003f05270 */
        /* <DEDUP_REMOVED lines=16> */
[----:B------:R-:W-:-:S04]  /*8680*/  FMUL.FTZ R61, R61, 1.4426950216293334961 ;  /* 0x3fb8aa3b3d3d7820 */ /* 0x000fc80000410000 */
[C---:B------:R-:W-:Y:S01]  /*8690*/  FMUL.FTZ R60, R61.reuse, R41 ;  /* 0x000000293d3c7220 */ /* 0x040fe20000410000 */
[----:B------:R-:W-:-:S05]  /*86a0*/  FMUL.FTZ R62, R61, R40 ;  /* 0x000000283d3e7220 */ /* 0x000fca0000410000 */
[----:B------:R-:W0:Y:S08]  /*86b0*/  MUFU.EX2 R60, R60 ;  /* 0x0000003c003c7308 */ /* 0x000e300000000800 */
[----:B------:R-:W1:Y:S01]  /*86c0*/  MUFU.EX2 R62, R62 ;  /* 0x0000003e003e7308 */ /* 0x000e620000000800 */
[C---:B------:R-:W-:Y:S01]  /*86d0*/  FMUL.FTZ R90, R61.reuse, R37 ;  /* 0x000000253d5a7220 */ /* 0x040fe20000410000 */
[C---:B------:R-:W-:Y:S01]  /*86e0*/  FMUL.FTZ R94, R61.reuse, R35 ;  /* 0x000000233d5e7220 */ /* 0x040fe20000410000 */
[----:B------:R-:W-:-:S05]  /*86f0*/  FMUL.FTZ R96, R61, R34 ;  /* 0x000000223d607220 */ /* 0x000fca0000410000 */
[----:B------:R-:W-:Y:S01]  /*8700*/  MUFU.SIN R102, R82 ;  /* 0x0000005200667308 */ /* 0x000fe20000000400 */
[----:B------:R-:W-:-:S07]  /*8710*/  FMUL.FTZ R98, R61, R33 ;  /* 0x000000213d627220 */ /* 0x000fce0000410000 */
[----:B------:R2:W-:Y:S01]  /*8720*/  MUFU.COS R116, R82 ;  /* 0x0000005200747308 */ /* 0x0005e20000000000 */
[----:B0-----:R-:W-:-:S07]  /*8730*/  FMUL.FTZ R81, R60, R81 ;  /* 0x000000513c517220 */ /* 0x001fce0000410000 */
[----:B------:R-:W-:Y:S01]  /*8740*/  MUFU.SIN R117, R84 ;  /* 0x0000005400757308 */ /* 0x000fe20000000400 */
[----:B--2---:R-:W-:-:S07]  /*8750*/  FMUL.FTZ R82, R61, R39 ;  /* 0x000000273d527220 */ /* 0x004fce0000410000 */
[----:B------:R0:W-:Y:S01]  /*8760*/  MUFU.COS R119, R84 ;  /* 0x0000005400777308 */ /* 0x0001e20000000000 */
[C---:B------:R-:W-:Y:S01]  /*8770*/  FMUL.FTZ R110, R61.reuse, R32 ;  /* 0x000000203d6e7220 */ /* 0x040fe20000410000 */
[----:B------:R-:W-:-:S06]  /*8780*/  FMUL.FTZ R114, R61, R31 ;  /* 0x0000001f3d727220 */ /* 0x000fcc0000410000 */
[----:B------:R-:W-:Y:S01]  /*8790*/  MUFU.SIN R108, R92 ;  /* 0x0000005c006c7308 */ /* 0x000fe20000000400 */
[----:B0-----:R-:W-:-:S07]  /*87a0*/  FMUL.FTZ R84, R61, R38 ;  /* 0x000000263d547220 */ /* 0x001fce0000410000 */
[----:B------:R0:W-:Y:S08]  /*87b0*/  MUFU.COS R120, R92 ;  /* 0x0000005c00787308 */ /* 0x0001f00000000000 */
[----:B------:R-:W-:Y:S01]  /*87c0*/  MUFU.SIN R100, R86 ;  /* 0x0000005600647308 */ /* 0x000fe20000000400 */
[----:B0-----:R-:W-:-:S07]  /*87d0*/  FMUL.FTZ R92, R61, R36 ;  /* 0x000000243d5c7220 */ /* 0x001fce0000410000 */
[----:B------:R-:W-:Y:S08]  /*87e0*/  MUFU.COS R112, R86 ;  /* 0x0000005600707308 */ /* 0x000ff00000000000 */
[----:B------:R-:W-:Y:S08]  /*87f0*/  MUFU.SIN R104, R88 ;  /* 0x0000005800687308 */ /* 0x000ff00000000400 */
[----:B------:R-:W-:Y:S08]  /*8800*/  MUFU.COS R118, R88 ;  /* 0x0000005800767308 */ /* 0x000ff00000000000 */
[----:B------:R0:W2:Y:S08]  /*8810*/  MUFU.EX2 R86, R82 ;  /* 0x0000005200567308 */ /* 0x0000b00000000800 */
[----:B------:R4:W5:Y:S01]  /*8820*/  MUFU.EX2 R88, R84 ;  /* 0x0000005400587308 */ /* 0x0009620000000800 */
[----:B0-----:R-:W-:Y:S01]  /*8830*/  FMUL.FTZ R82, R60, R83 ;  /* 0x000000533c527220 */ /* 0x001fe20000410000 */
[C---:B-1----:R-:W-:Y:S01]  /*8840*/  FMUL.FTZ R83, R62.reuse, R87 ;  /* 0x000000573e537220 */ /* 0x042fe20000410000 */
[C---:B------:R-:W-:Y:S01]  /*8850*/  FMUL.FTZ R60, R61.reuse, R30 ;  /* 0x0000001e3d3c7220 */ /* 0x040fe20000410000 */
[----:B----4-:R-:W-:Y:S01]  /*8860*/  FMUL.FTZ R84, R62, R85 ;  /* 0x000000553e547220 */ /* 0x010fe20000410000 */
[----:B------:R-:W-:-:S03]  /*8870*/  FMUL.FTZ R62, R61, R29 ;  /* 0x0000001d3d3e7220 */ /* 0x000fc60000410000 */
[----:B------:R-:W0:Y:S08]  /*8880*/  MUFU.EX2 R90, R90 ;  /* 0x0000005a005a7308 */ /* 0x000e300000000800 */
[----:B------:R-:W1:Y:S08]  /*8890*/  MUFU.EX2 R92, R92 ;  /* 0x0000005c005c7308 */ /* 0x000e700000000800 */
[----:B------:R-:W4:Y:S08]  /*88a0*/  MUFU.EX2 R94, R94 ;  /* 0x0000005e005e7308 */ /* 0x000f300000000800 */
[----:B------:R-:W3:Y:S08]  /*88b0*/  MUFU.EX2 R96, R96 ;  /* 0x0000006000607308 */ /* 0x000ef00000000800 */
[----:B------:R-:W3:Y:S08]  /*88c0*/  MUFU.EX2 R98, R98 ;  /* 0x0000006200627308 */ /* 0x000ef00000000800 */
[----:B------:R-:W3:Y:S08]  /*88d0*/  MUFU.EX2 R121, R110 ;  /* 0x0000006e00797308 */ /* 0x000ef00000000800 */
[----:B------:R-:W3:Y:S08]  /*88e0*/  MUFU.EX2 R125, R114 ;  /* 0x00000072007d7308 */ /* 0x000ef00000000800 */
[----:B------:R2:W3:Y:S08]  /*88f0*/  MUFU.EX2 R127, R60 ;  /* 0x0000003c007f7308 */ /* 0x0004f00000000800 */
[----:B------:R-:W3:Y:S01]  /*8900*/  MUFU.EX2 R129, R62 ;  /* 0x0000003e00817308 */ /* 0x000ee20000000800 */
[----:B--2---:R-:W-:-:S04]  /*8910*/  SHF.L.U32 R60, R95, 0x5, RZ ;  /* 0x000000055f3c7819 */ /* 0x004fc800000006ff */
[----:B------:R-:W-:Y:S01]  /*8920*/  LEA.HI.SX32 R60, R60, R60, 0x1b ;  /* 0x0000003c3c3c7211 */ /* 0x000fe200078fdaff */
[C---:B------:R-:W-:Y:S01]  /*8930*/  FMUL.FTZ R85, R86.reuse, R91 ;  /* 0x0000005b56557220 */ /* 0x040fe20000410000 */
[----:B------:R-:W-:Y:S01]  /*8940*/  FMUL.FTZ R86, R86, R89 ;  /* 0x0000005956567220 */ /* 0x000fe20000410000 */
[----:B-----5:R-:W-:Y:S01]  /*8950*/  FMUL.FTZ R87, R88, R97 ;  /* 0x0000006158577220 */ /* 0x020fe20000410000 */
[----:B------:R-:W-:Y:S01]  /*8960*/  LEA R60, R60, UR30, 0x2 ;  /* 0x0000001e3c3c7c11 */ /* 0x000fe2000f8e10ff */
[----:B------:R-:W-:Y:S01]  /*8970*/  FMUL.FTZ R88, R88, R93 ;  /* 0x0000005d58587220 */ /* 0x000fe20000410000 */
[----:B0-----:R-:W-:Y:S01]  /*8980*/  FMUL.FTZ R89, R90, R101 ;  /* 0x000000655a597220 */ /* 0x001fe20000410000 */
[----:B-1----:R-:W-:Y:S01]  /*8990*/  FMUL.FTZ R91, R92, R105 ;  /* 0x000000695c5b7220 */ /* 0x002fe20000410000 */
[----:B------:R-:W-:Y:S01]  /*89a0*/  FMUL.FTZ R90, R90, R99 ;  /* 0x000000635a5a7220 */ /* 0x000fe20000410000 */
[----:B------:R-:W-:Y:S01]  /*89b0*/  FMUL.FTZ R92, R92, R103 ;  /* 0x000000675c5c7220 */ /* 0x000fe20000410000 */
[----:B----4-:R-:W-:Y:S01]  /*89c0*/  FMUL.FTZ R93, R94, R111 ;  /* 0x0000006f5e5d7220 */ /* 0x010fe20000410000 */
        /* <DEDUP_REMOVED lines=47> */
[----:B------:R-:W-:Y:S04]  /*8cc0*/  STS [R76+0x4300], R157 ;  /* 0x0043009d4c007388 */ /* 0x000fe80000000800 */
        /* <DEDUP_REMOVED lines=9> */
[----:B------:R0:W-:Y:S04]  /*8d60*/  STS [R64+0x4700], R167 ;  /* 0x004700a740007388 */ /* 0x0001e80000000800 */
[----:B------:R-:W-:Y:S01]  /*8d70*/  STS [R69+0x4780], R166 ;  /* 0x004780a645007388 */ /* 0x000fe20000000800 */
[----:B0-----:R-:W-:-:S03]  /*8d80*/  FMUL.FTZ R64, R61, R42 ;  /* 0x0000002a3d407220 */ /* 0x001fc60000410000 */
[----:B------:R-:W-:Y:S01]  /*8d90*/  STS [R68+0x4800], R169 ;  /* 0x004800a944007388 */ /* 0x000fe20000000800 */
[----:B------:R-:W-:Y:S03]  /*8da0*/  MUFU.SIN R197, R198 ;  /* 0x000000c600c57308 */ /* 0x000fe60000000400 */
[----:B------:R-:W-:Y:S04]  /*8db0*/  STS [R106+0x4880], R155 ;  /* 0x0048809b6a007388 */ /* 0x000fe80000000800 */
[----:B------:R-:W-:Y:S01]  /*8dc0*/  STS [R67+0x4900], R168 ;  /* 0x004900a843007388 */ /* 0x000fe20000000800 */
[----:B------:R-:W-:Y:S03]  /*8dd0*/  MUFU.COS R199, R198 ;  /* 0x000000c600c77308 */ /* 0x000fe60000000000 */
[----:B------:R-:W-:Y:S04]  /*8de0*/  STS [R66+0x4980], R171 ;  /* 0x004980ab42007388 */ /* 0x000fe80000000800 */
[----:B------:R0:W-:Y:S01]  /*8df0*/  STS [R65+0x4a00], R170 ;  /* 0x004a00aa41007388 */ /* 0x0001e20000000800 */
[----:B------:R-:W1:Y:S03]  /*8e00*/  MUFU.EX2 R64, R64 ;  /* 0x0000004000407308 */ /* 0x000e660000000800 */
[----:B------:R-:W-:Y:S04]  /*8e10*/  STS [R123+0x4a80], R172 ;  /* 0x004a80ac7b007388 */ /* 0x000fe80000000800 */
[----:B------:R-:W-:Y:S04]  /*8e20*/  STS [R107+0x4b00], R174 ;  /* 0x004b00ae6b007388 */ /* 0x000fe80000000800 */
[----:B------:R1:W-:Y:S01]  /*8e30*/  STS [R122+0x4b80], R173 ;  /* 0x004b80ad7a007388 */ /* 0x0003e20000000800 */
[----:B0-----:R-:W-:-:S03]  /*8e40*/  FMUL.FTZ R65, R27, UR34 ;  /* 0x000000221b417c20 */ /* 0x001fc60008410000 */
[----:B------:R-:W-:Y:S01]  /*8e50*/  STS [R143+0x4c00], R176 ;  /* 0x004c00b08f007388 */ /* 0x000fe20000000800 */
[----:B------:R-:W-:-:S03]  /*8e60*/  FMUL.FTZ R62, R28, UR34 ;  /* 0x000000221c3e7c20 */ /* 0x000fc60008410000 */
[----:B------:R-:W-:Y:S04]  /*8e70*/  STS [R144+0x4c80], R175 ;  /* 0x004c80af90007388 */ /* 0x000fe80000000800 */
[----:B------:R0:W-:Y:S01]  /*8e80*/  STS [R145+0x4d00], R180 ;  /* 0x004d00b491007388 */ /* 0x0001e20000000800 */
[----:B------:R-:W-:-:S03]  /*8e90*/  FMUL.RZ R66, R65, 0.15915493667125701904 ;  /* 0x3e22f98341427820 */ /* 0x000fc6000040c000 */
[----:B------:R2:W-:Y:S01]  /*8ea0*/  STS [R146+0x4d80], R179 ;  /* 0x004d80b392007388 */ /* 0x0005e20000000800 */
[----:B------:R-:W-:-:S03]  /*8eb0*/  FMUL.RZ R77, R62, 0.15915493667125701904 ;  /* 0x3e22f9833e4d7820 */ /* 0x000fc6000040c000 */
[----:B------:R-:W-:Y:S01]  /*8ec0*/  STS [R147+0x4e00], R190 ;  /* 0x004e00be93007388 */ /* 0x000fe20000000800 */
[C---:B------:R-:W-:Y:S01]  /*8ed0*/  FMUL.FTZ R65, R61.reuse, R28 ;  /* 0x0000001c3d417220 */ /* 0x040fe20000410000 */
[----:B------:R-:W-:Y:S02]  /*8ee0*/  FMUL.FTZ R73, R61, R27 ;  /* 0x0000001b3d497220 */ /* 0x000fe40000410000 */
[----:B------:R-:W-:Y:S04]  /*8ef0*/  STS [R148+0x4e80], R191 ;  /* 0x004e80bf94007388 */ /* 0x000fe80000000800 */
[----:B------:R-:W-:Y:S04]  /*8f00*/  STS [R149+0x4f00], R192 ;  /* 0x004f00c095007388 */ /* 0x000fe80000000800 */
[----:B------:R-:W-:Y:S04]  /*8f10*/  STS [R150+0x4f80], R195 ;  /* 0x004f80c396007388 */ /* 0x000fe80000000800 */
[----:B------:R-:W-:Y:S01]  /*8f20*/  STS [R151+0x5000], R196 ;  /* 0x005000c497007388 */ /* 0x000fe20000000800 */
[----:B------:R-:W-:Y:S03]  /*8f30*/  MUFU.SIN R62, R77 ;  /* 0x0000004d003e7308 */ /* 0x000fe60000000400 */
[----:B------:R-:W-:Y:S01]  /*8f40*/  STS [R152+0x5080], R193 ;  /* 0x005080c198007388 */ /* 0x000fe20000000800 */
[C---:B-1----:R-:W-:Y:S01]  /*8f50*/  FMUL.FTZ R122, R64.reuse, R199 ;  /* 0x000000c7407a7220 */ /* 0x042fe20000410000 */
[----:B------:R-:W-:-:S02]  /*8f60*/  FMUL.FTZ R123, R64, R197 ;  /* 0x000000c5407b7220 */ /* 0x000fc40000410000 */
[----:B------:R-:W-:Y:S01]  /*8f70*/  STS [R153+0x5100], R194 ;  /* 0x005100c299007388 */ /* 0x000fe20000000800 */
[----:B------:R-:W-:Y:S03]  /*8f80*/  MUFU.COS R156, R77 ;  /* 0x0000004d009c7308 */ /* 0x000fe60000000000 */
[----:B------:R-:W-:Y:S01]  /*8f90*/  STS [R154+0x5180], R63 ;  /* 0x0051803f9a007388 */ /* 0x000fe20000000800 */
[----:B------:R-:W-:-:S04]  /*8fa0*/  NOP ;  /* 0x0000000000007918 */ /* 0x000fc80000000000 */
[----:B------:R-:W-:Y:S01]  /*8fb0*/  MUFU.SIN R107, R66 ;  /* 0x00000042006b7308 */ /* 0x000fe20000000400 */
[----:B------:R-:W1:Y:S01]  /*8fc0*/  LDS R147, [R60+0x4200] ;  /* 0x004200003c937984 */ /* 0x000e620000000800 */
[----:B------:R-:W-:-:S03]  /*8fd0*/  UIADD3 UR10, UPT, UPT, UR20, -0x1, URZ ;  /* 0xffffffff140a7890 */ /* 0x000fc6000fffe0ff */
[----:B------:R-:W3:Y:S03]  /*8fe0*/  LDS R61, [R60+0x4204] ;  /* 0x004204003c3d7984 */ /* 0x000ee60000000800 */
[----:B0-----:R0:W-:Y:S01]  /*8ff0*/  MUFU.COS R145, R66 ;  /* 0x0000004200917308 */ /* 0x0011e20000000000 */
[----:B------:R-:W4:Y:S04]  /*9000*/  LDS R64, [R60+0x4208] ;  /* 0x004208003c407984 */ /* 0x000f280000000800 */
[----:B------:R-:W5:Y:S03]  /*9010*/  LDS R150, [R60+0x420c] ;  /* 0x00420c003c967984 */ /* 0x000f660000000800 */
[----:B------:R0:W1:Y:S01]  /*9020*/  MUFU.EX2 R79, R65 ;  /* 0x00000041004f7308 */ /* 0x0000620000000800 */
[----:B------:R-:W5:Y:S04]  /*9030*/  LDS R151, [R60+0x4210] ;  /* 0x004210003c977984 */ /* 0x000f680000000800 */
[----:B------:R-:W5:Y:S03]  /*9040*/  LDS R63, [R60+0x4214] ;  /* 0x004214003c3f7984 */ /* 0x000f660000000800 */
[----:B--2---:R2:W1:Y:S01]  /*9050*/  MUFU.EX2 R146, R73 ;  /* 0x0000004900927308 */ /* 0x0044620000000800 */
[----:B0-----:R-:W0:Y:S04]  /*9060*/  LDS R66, [R60+0x4218] ;  /* 0x004218003c427984 */ /* 0x001e280000000800 */
        /* <DEDUP_REMOVED lines=18> */
[----:B--2---:R-:W2:Y:S04]  /*9190*/  LDS R73, [R60+0x4264] ;  /* 0x004264003c497984 */ /* 0x004ea80000000800 */
[----:B------:R-:W2:Y:S04]  /*91a0*/  LDS R76, [R60+0x4268] ;  /* 0x004268003c4c7984 */ /* 0x000ea80000000800 */
[----:B------:R-:W2:Y:S04]  /*91b0*/  LDS R174, [R60+0x426c] ;  /* 0x00426c003cae7984 */ /* 0x000ea80000000800 */
[----:B------:R-:W2:Y:S04]  /*91c0*/  LDS R175, [R60+0x4270] ;  /* 0x004270003caf7984 */ /* 0x000ea80000000800 */
[----:B------:R-:W2:Y:S04]  /*91d0*/  LDS R75, [R60+0x4274] ;  /* 0x004274003c4b7984 */ /* 0x000ea80000000800 */
[----:B------:R-:W2:Y:S04]  /*91e0*/  LDS R179, [R60+0x4278] ;  /* 0x004278003cb37984 */ /* 0x000ea80000000800 */
[----:B------:R-:W2:Y:S01]  /*91f0*/  LDS R77, [R60+0x427c] ;  /* 0x00427c003c4d7984 */ /* 0x000ea20000000800 */
[----:B------:R-:W-:-:S04]  /*9200*/  ULEA.HI UR15, UR10, UR10, URZ, 0x1 ;  /* 0x0000000a0a0f7291 */ /* 0x000fc8000f8f08ff */
[----:B------:R-:W-:-:S04]  /*9210*/  ULOP3.LUT UR15, UR15, 0xfffffe, URZ, 0xc0, !UPT ;  /* 0x00fffffe0f0f7892 */ /* 0x000fc8000f8ec0ff */
[----:B------:R-:W-:-:S04]  /*9220*/  UIADD3 UR10, UPT, UPT, UR10, -UR15, URZ ;  /* 0x8000000f0a0a7290 */ /* 0x000fc8000fffe0ff */
[----:B------:R-:W-:Y:S01]  /*9230*/  ULEA UR10, UR10, UR8, 0x8 ;  /* 0x000000080a0a7291 */ /* 0x000fe2000f8e40ff */
[C---:B------:R-:W-:Y:S02]  /*9240*/  ISETP.NE.AND P1, PT, R189.reuse, RZ, PT ;  /* 0x000000ffbd00720c */ /* 0x040fe40003f25270 */
[----:B------:R-:W-:-:S03]  /*9250*/  IADD3 R200, PT, PT, R189, 0x200, RZ ;  /* 0x00000200bdc87810 */ /* 0x000fc60007ffe0ff */
[----:B------:R-:W-:Y:S02]  /*9260*/  MOV R78, UR10 ;  /* 0x0000000a004e7c02 */ /* 0x000fe40008000f00 */
[----:B------:R-:W-:Y:S02]  /*9270*/  ISETP.NE.AND P2, PT, R189, 0x7f, PT ;  /* 0x0000007fbd00780c */ /* 0x000fe40003f45270 */
[----:B------:R-:W-:-:S04]  /*9280*/  SEL R78, R78, R200, !P1 ;  /* 0x000000c84e4e7207 */ /* 0x000fc80004800000 */
[----:B------:R-:W-:Y:S01]  /*9290*/  LEA R78, R78, UR30, 0x3 ;  /* 0x0000001e4e4e7c11 */ /* 0x000fe2000f8e18ff */
[----:B------:R-:W-:Y:S01]  /*92a0*/  BSSY.RECONVERGENT B0, `(.L_x_2911) ;  /* 0x0000034000007945 */ /* 0x000fe20003800200 */
[----:B-1----:R-:W-:-:S03]  /*92b0*/  FMUL.FTZ R143, R79, R156 ;  /* 0x0000009c4f8f7220 */ /* 0x002fc60000410000 */
[----:B------:R1:W-:Y:S01]  /*92c0*/  STS.64 [R78+0x11c80], R122 ;  /* 0x011c807a4e007388 */ /* 0x0003e20000000a00 */
[C---:B------:R-:W-:Y:S01]  /*92d0*/  FMUL.FTZ R145, R146.reuse, R145 ;  /* 0x0000009192917220 */ /* 0x040fe20000410000 */
[----:B------:R-:W-:Y:S01]  /*92e0*/  FMUL.FTZ R144, R79, R62 ;  /* 0x0000003e4f907220 */ /* 0x000fe20000410000 */
[----:B------:R-:W-:Y:S01]  /*92f0*/  FMUL.FTZ R146, R146, R107 ;  /* 0x0000006b92927220 */ /* 0x000fe20000410000 */
[C---:B------:R-:W-:Y:S01]  /*9300*/  FMUL.FTZ R147, R16.reuse, R147 ;  /* 0x0000009310937220 */ /* 0x040fe20000410000 */
[----:B---3--:R-:W-:Y:S01]  /*9310*/  FMUL.FTZ R148, R16, -R61 ;  /* 0x8000003d10947220 */ /* 0x008fe20000410000 */
[C---:B----4-:R-:W-:Y:S01]  /*9320*/  FMUL.FTZ R149, R15.reuse, R64 ;  /* 0x000000400f957220 */ /* 0x050fe20000410000 */
[----:B-----5:R-:W-:Y:S01]  /*9330*/  FMUL.FTZ R150, R15, -R150 ;  /* 0x800000960f967220 */ /* 0x020fe20000410000 */
[C---:B------:R-:W-:Y:S01]  /*9340*/  FMUL.FTZ R151, R14.reuse, R151 ;  /* 0x000000970e977220 */ /* 0x040fe20000410000 */
[----:B------:R-:W-:Y:S01]  /*9350*/  FMUL.FTZ R152, R14, -R63 ;  /* 0x8000003f0e987220 */ /* 0x000fe20000410000 */
[C---:B0-----:R-:W-:Y:S01]  /*9360*/  FMUL.FTZ R153, R13.reuse, R66 ;  /* 0x000000420d997220 */ /* 0x041fe20000410000 */
        /* <DEDUP_REMOVED lines=18> */
[----:B--2---:R-:W-:Y:S01]  /*9490*/  FMUL.FTZ R172, R4, -R73 ;  /* 0x8000004904ac7220 */ /* 0x004fe20000410000 */
[C---:B------:R-:W-:Y:S01]  /*94a0*/  FMUL.FTZ R173, R3.reuse, R76 ;  /* 0x0000004c03ad7220 */ /* 0x040fe20000410000 */
[----:B------:R-:W-:Y:S01]  /*94b0*/  FMUL.FTZ R174, R3, -R174 ;  /* 0x800000ae03ae7220 */ /* 0x000fe20000410000 */
[C---:B------:R-:W-:Y:S01]  /*94c0*/  FMUL.FTZ R175, R2.reuse, R175 ;  /* 0x000000af02af7220 */ /* 0x040fe20000410000 */
[----:B------:R-:W-:Y:S01]  /*94d0*/  FMUL.FTZ R176, R2, -R75 ;  /* 0x8000004b02b07220 */ /* 0x000fe20000410000 */
[C---:B------:R-:W-:Y:S01]  /*94e0*/  FMUL.FTZ R179, R0.reuse, R179 ;  /* 0x000000b300b37220 */ /* 0x040fe20000410000 */
[----:B------:R-:W-:Y:S01]  /*94f0*/  FMUL.FTZ R180, R0, -R77 ;  /* 0x8000004d00b47220 */ /* 0x000fe20000410000 */
[----:B------:R-:W-:Y:S06]  /*9500*/  BAR.SYNC.DEFER_BLOCKING 0x0 ;  /* 0x0000000000007b1d */ /* 0x000fec0000010000 */
[----:B-1----:R-:W-:Y:S05]  /*9510*/  @P2 BRA `(.L_x_2912) ;  /* 0x0000000000282947 */ /* 0x002fea0003800000 */
        /* <DEDUP_REMOVED lines=10> */
.L_x_2912:
[----:B------:R-:W-:-:S06]  /*95c0*/  LEA R106, R189, UR30, 0x3 ;  /* 0x0000001ebd6a7c11 */ /* 0x000fcc000f8e18ff */
[----:B------:R-:W0:Y:S02]  /*95d0*/  LDS.64 R106, [R106+0x12c88] ;  /* 0x012c88006a6a7984 */ /* 0x000e240000000a00 */
.L_x_2913:
[----:B------:R-:W-:Y:S05]  /*95e0*/  BSYNC.RECONVERGENT B0 ;  /* 0x0000000000007941 */ /* 0x000fea0003800200 */
.L_x_2911:
        /* <DEDUP_REMOVED lines=308> */
.L_x_3033:
        /* <DEDUP_REMOVED lines=13> */
.L_x_3036:
[----:B------:R-:W-:-:S03]  /*aa00*/  UMOV UR10, 0xffffffff ;  /* 0xffffffff000a7882 */ /* 0x000fc60000000000 */
[----:B------:R-:W-:Y:S05]  /*aa10*/  BRA.DIV UR10, `(.L_x_2917) ;  /* 0x0000008e0a487947 */ /* 0x000fea000b800000 */
.L_x_3039:
[----:B------:R-:W-:-:S03]  /*aa20*/  UMOV UR10, 0xffffffff ;  /* 0xffffffff000a7882 */ /* 0x000fc60000000000 */
[----:B------:R-:W-:Y:S05]  /*aa30*/  BRA.DIV UR10, `(.L_x_2918) ;  /* 0x0000008e0a687947 */ /* 0x000fea000b800000 */
.L_x_3042:
[----:B------:R-:W-:-:S03]  /*aa40*/  UMOV UR10, 0xffffffff ;  /* 0xffffffff000a7882 */ /* 0x000fc60000000000 */
[----:B------:R-:W-:Y:S05]  /*aa50*/  BRA.DIV UR10, `(.L_x_2919) ;  /* 0x0000008e0a887947 */ /* 0x000fea000b800000 */
.L_x_3045:
        /* <DEDUP_REMOVED lines=10> */
.L_x_3055:
        /* <DEDUP_REMOVED lines=45> */
.L_x_2914:
        /* <DEDUP_REMOVED lines=307> */
.L_x_3060:
        /* <DEDUP_REMOVED lines=14> */
.L_x_2924:
[----:B------:R-:W-:Y:S05]  /*c1e0*/  BSYNC.RECONVERGENT B0 ;  /* 0x0000000000007941 */ /* 0x000fea0003800200 */
.L_x_2923:
[----:B------:R-:W-:Y:S01]  /*c1f0*/  UMOV UR10, 0xffffffff ;  /* 0xffffffff000a7882 */ /* 0x000fe20000000000 */
[----:B------:R-:W-:Y:S02]  /*c200*/  ISETP.GT.U32.AND P2, PT, R177, 0x1d, PT ;  /* 0x0000001db100780c */ /* 0x000fe40003f44070 */
[----:B------:R-:W-:Y:S11]  /*c210*/  BRA.DIV UR10, `(.L_x_2925) ;  /* 0x0000007a0aec7947 */ /* 0x000ff6000b800000 */
[----:B-1----:R1:W0:Y:S04]  /*c220*/  SHFL.DOWN PT, R77, R245, 0x2, 0x1f ;  /* 0x08401f00f54d7f89 */ /* 0x00222800000e0000 */
[----:B--2---:R1:W2:Y:S04]  /*c230*/  SHFL.DOWN PT, R78, R246, 0x2, 0x1f ;  /* 0x08401f00f64e7f89 */ /* 0x0042a800000e0000 */
[----:B---3--:R1:W3:Y:S04]  /*c240*/  SHFL.DOWN PT, R123, R247, 0x2, 0x1f ;  /* 0x08401f00f77b7f89 */ /* 0x0082e800000e0000 */
[----:B------:R1:W0:Y:S02]  /*c250*/  SHFL.DOWN PT, R79, R248, 0x2, 0x1f ;  /* 0x08401f00f84f7f89 */ /* 0x00022400000e0000 */
.L_x_3066:
        /* <DEDUP_REMOVED lines=14> */
.L_x_2927:
[----:B------:R-:W-:Y:S05]  /*c340*/  BSYNC.RECONVERGENT B0 ;  /* 0x0000000000007941 */ /* 0x000fea0003800200 */
.L_x_2926:
[----:B------:R-:W-:Y:S01]  /*c350*/  UMOV UR10, 0xffffffff ;  /* 0xffffffff000a7882 */ /* 0x000fe20000000000 */
[----:B------:R-:W-:Y:S02]  /*c360*/  ISETP.GT.U32.AND P2, PT, R177, 0x1b, PT ;  /* 0x0000001bb100780c */ /* 0x000fe40003f44070 */
[----:B------:R-:W-:Y:S11]  /*c370*/  BRA.DIV UR10, `(.L_x_2928) ;  /* 0x0000007e0a087947 */ /* 0x000ff6000b800000 */
[----:B0-----:R0:W0:Y:S04]  /*c380*/  SHFL.DOWN PT, R77, R245, 0x4, 0x1f ;  /* 0x08801f00f54d7f89 */ /* 0x00102800000e0000 */
[----:B--2---:R2:W0:Y:S04]  /*c390*/  SHFL.DOWN PT, R78, R246, 0x4, 0x1f ;  /* 0x08801f00f64e7f89 */ /* 0x00442800000e0000 */
[----:B---3--:R2:W3:Y:S04]  /*c3a0*/  SHFL.DOWN PT, R123, R247, 0x4, 0x1f ;  /* 0x08801f00f77b7f89 */ /* 0x0084e800000e0000 */
[----:B------:R2:W0:Y:S02]  /*c3b0*/  SHFL.DOWN PT, R79, R248, 0x4, 0x1f ;  /* 0x08801f00f84f7f89 */ /* 0x00042400000e0000 */
.L_x_3072:
        /* <DEDUP_REMOVED lines=14> */
.L_x_2930:
[----:B------:R-:W-:Y:S05]  /*c4a0*/  BSYNC.RECONVERGENT B0 ;  /* 0x0000000000007941 */ /* 0x000fea0003800200 */
.L_x_2929:
[----:B------:R-:W-:Y:S01]  /*c4b0*/  UMOV UR10, 0xffffffff ;  /* 0xffffffff000a7882 */ /* 0x000fe20000000000 */
[----:B------:R-:W-:Y:S02]  /*c4c0*/  ISETP.GT.U32.AND P2, PT, R177, 0x17, PT ;  /* 0x00000017b100780c */ /* 0x000fe40003f44070 */
[----:B------:R-:W-:Y:S11]  /*c4d0*/  BRA.DIV UR10, `(.L_x_2931) ;  /* 0x0000007e0a247947 */ /* 0x000ff6000b800000 */
[----:B0-----:R0:W0:Y:S04]  /*c4e0*/  SHFL.DOWN PT, R77, R245, 0x8, 0x1f ;  /* 0x09001f00f54d7f89 */ /* 0x00102800000e0000 */
[----:B------:R0:W0:Y:S04]  /*c4f0*/  SHFL.DOWN PT, R78, R246, 0x8, 0x1f ;  /* 0x09001f00f64e7f89 */ /* 0x00002800000e0000 */
[----:B---3--:R3:W0:Y:S04]  /*c500*/  SHFL.DOWN PT, R123, R247, 0x8, 0x1f ;  /* 0x09001f00f77b7f89 */ /* 0x00862800000e0000 */
[----:B------:R3:W0:Y:S02]  /*c510*/  SHFL.DOWN PT, R79, R248, 0x8, 0x1f ;  /* 0x09001f00f84f7f89 */ /* 0x00062400000e0000 */
.L_x_3078:
        /* <DEDUP_REMOVED lines=14> */
.L_x_2933:
[----:B------:R-:W-:Y:S05]  /*c600*/  BSYNC.RECONVERGENT B0 ;  /* 0x0000000000007941 */ /* 0x000fea0003800200 */
.L_x_2932:
[----:B------:R-:W-:Y:S01]  /*c610*/  UMOV UR10, 0xffffffff ;  /* 0xffffffff000a7882 */ /* 0x000fe20000000000 */
[----:B------:R-:W-:Y:S02]  /*c620*/  ISETP.GT.U32.AND P2, PT, R177, 0xf, PT ;  /* 0x0000000fb100780c */ /* 0x000fe40003f44070 */
[----:B------:R-:W-:Y:S11]  /*c630*/  BRA.DIV UR10, `(.L_x_2934) ;  /* 0x0000007e0a407947 */ /* 0x000ff6000b800000 */
[----:B0-----:R0:W0:Y:S04]  /*c640*/  SHFL.DOWN PT, R77, R245, 0x10, 0x1f ;  /* 0x0a001f00f54d7f89 */ /* 0x00102800000e0000 */
[----:B------:R0:W0:Y:S04]  /*c650*/  SHFL.DOWN PT, R78, R246, 0x10, 0x1f ;  /* 0x0a001f00f64e7f89 */ /* 0x00002800000e0000 */
[----:B------:R0:W0:Y:S04]  /*c660*/  SHFL.DOWN PT, R123, R247, 0x10, 0x1f ;  /* 0x0a001f00f77b7f89 */ /* 0x00002800000e0000 */
[----:B------:R0:W0:Y:S02]  /*c670*/  SHFL.DOWN PT, R79, R248, 0x10, 0x1f ;  /* 0x0a001f00f84f7f89 */ /* 0x00002400000e0000 */
.L_x_3084:
        /* <DEDUP_REMOVED lines=14> */
.L_x_2936:
[----:B------:R-:W-:Y:S05]  /*c760*/  BSYNC.RECONVERGENT B0 ;  /* 0x0000000000007941 */ /* 0x000fea0003800200 */
.L_x_2935:
        /* <DEDUP_REMOVED lines=25> */
.L_x_3098:
        /* <DEDUP_REMOVED lines=13> */
.L_x_2939:
[----:B------:R-:W-:Y:S05]  /*c9d0*/  BSYNC.RECONVERGENT B0 ;  /* 0x0000000000007941 */ /* 0x000fea0003800200 */
.L_x_2938:
        /* <DEDUP_REMOVED lines=38> */
.L_x_2921:
        /* <DEDUP_REMOVED lines=29> */
[----:B------:R-:W-:Y:S01]  /*ce10*/  FMUL.FTZ R74, R146, R180 ;  /* 0x000000b4924a7220 */ /* 0x000fe20000410000 */
[----:B------:R-:W-:Y:S01]  /*ce20*/  LEA R60, P2, R62, UR16, 0x2 ;  /* 0x000000103e3c7c11 */ /* 0x000fe2000f8410ff */
[----:B------:R-:W-:-:S04]  /*ce30*/  IMAD.WIDE.U32 R66, R67, UR8, R64 ;  /* 0x0000000843427c25 */ /* 0x000fc8000f8e0040 */
[-C--:B------:R-:W-:Y:S01]  /*ce40*/  FMUL.FTZ R65, R146, R72.reuse ;  /* 0x0000004892417220 */ /* 0x080fe20000410000 */
[----:B------:R-:W-:Y:S01]  /*ce50*/  FFMA.FTZ R74, R145, R72, R74 ;  /* 0x00000048914a7223 */ /* 0x000fe2000001004a */
[----:B------:R-:W-:Y:S01]  /*ce60*/  LEA.HI.X R61, R62, UR17, R61, 0x2, P2 ;  /* 0x000000113e3d7c11 */ /* 0x000fe200090f143d */
[----:B------:R-:W-:Y:S01]  /*ce70*/  IMAD R63, R63, UR8, R67 ;  /* 0x000000083f3f7c24 */ /* 0x000fe2000f8e0243 */
[----:B------:R-:W-:Y:S01]  /*ce80*/  LEA R62, P2, R66, UR18, 0x2 ;  /* 0x00000012423e7c11 */ /* 0x000fe2000f8410ff */
[-C--:B------:R-:W-:Y:S01]  /*ce90*/  FMUL.FTZ R67, R142, R180.reuse ;  /* 0x000000b48e437220 */ /* 0x080fe20000410000 */
[----:B------:R-:W-:Y:S01]  /*cea0*/  FFMA.FTZ R65, R145, R180, -R65 ;  /* 0x000000b491417223 */ /* 0x000fe20000010841 */
[-C--:B------:R-:W-:Y:S01]  /*ceb0*/  FMUL.FTZ R73, R180, R27.reuse ;  /* 0x0000001bb4497220 */ /* 0x080fe20000410000 */
[----:B------:R-:W-:Y:S01]  /*cec0*/  LEA.HI.X R63, R66, UR19, R63, 0x2, P2 ;  /* 0x00000013423f7c11 */ /* 0x000fe200090f143f */
[----:B------:R-:W-:Y:S01]  /*ced0*/  FMUL.FTZ R66, R43, R27 ;  /* 0x0000001b2b427220 */ /* 0x000fe20000410000 */
[----:B------:R-:W-:Y:S01]  /*cee0*/  FADD.FTZ R175, R175, R74 ;  /* 0x0000004aafaf7221 */ /* 0x000fe20000010000 */
[----:B------:R-:W-:Y:S01]  /*cef0*/  FMUL.FTZ R78, R43, R73 ;  /* 0x000000492b4e7220 */ /* 0x000fe20000410000 */
[----:B------:R-:W-:Y:S01]  /*cf00*/  LOP3.LUT R146, R189, 0xc00, RZ, 0xfc, !PT ;  /* 0x00000c00bd927812 */ /* 0x000fe200078efcff */
[-C--:B------:R-:W-:Y:S01]  /*cf10*/  FFMA.FTZ R142, R142, -R66.reuse, R191 ;  /* 0x800000428e8e7223 */ /* 0x080fe200000100bf */
[C---:B------:R-:W-:Y:S01]  /*cf20*/  FFMA.FTZ R66, -R141.reuse, R66, R190 ;  /* 0x000000428d427223 */ /* 0x040fe200000101be */
[----:B------:R-:W-:Y:S01]  /*cf30*/  FFMA.FTZ R141, R141, R72, R67 ;  /* 0x000000488d8d7223 */ /* 0x000fe20000010043 */
[----:B------:R-:W-:Y:S01]  /*cf40*/  FMUL.FTZ R67, R72, UR34 ;  /* 0x0000002248437c20 */ /* 0x000fe20008410000 */
[----:B------:R-:W-:-:S02]  /*cf50*/  FMUL.FTZ R190, R0, R190 ;  /* 0x000000be00be7220 */ /* 0x000fc40000410000 */
[----:B------:R-:W-:Y:S01]  /*cf60*/  FFMA.FTZ R186, R141, R27, R186 ;  /* 0x0000001b8dba7223 */ /* 0x000fe200000100ba */
[C---:B------:R-:W-:Y:S01]  /*cf70*/  FFMA.FTZ R69, R180.reuse, UR35, -R67 ;  /* 0x00000023b4457c23 */ /* 0x040fe20008010843 */
[----:B------:R-:W-:-:S03]  /*cf80*/  FMUL.FTZ R67, R180, UR34 ;  /* 0x00000022b4437c20 */ /* 0x000fc60008410000 */
[----:B------:R-:W-:Y:S01]  /*cf90*/  FMUL.FTZ R71, R142, R69 ;  /* 0x000000458e477220 */ /* 0x000fe20000410000 */
[----:B------:R-:W-:Y:S01]  /*cfa0*/  FFMA.FTZ R67, R72, UR35, R67 ;  /* 0x0000002348437c23 */ /* 0x000fe20008010043 */
[----:B------:R-:W-:Y:S01]  /*cfb0*/  FADD.FTZ R69, R176, R65 ;  /* 0x00000041b0457221 */ /* 0x000fe20000010000 */
[----:B------:R-:W-:Y:S01]  /*cfc0*/  FMUL.FTZ R65, R142, R73 ;  /* 0x000000498e417220 */ /* 0x000fe20000410000 */
[----:B------:R-:W-:Y:S01]  /*cfd0*/  FMUL.FTZ R176, R12, R213 ;  /* 0x000000d50cb07220 */ /* 0x000fe20000410000 */
[----:B------:R-:W-:Y:S01]  /*cfe0*/  FFMA.FTZ R70, R66, R67, R71 ;  /* 0x0000004342467223 */ /* 0x000fe20000010047 */
[----:B------:R-:W-:Y:S01]  /*cff0*/  FMUL.FTZ R71, R72, R27 ;  /* 0x0000001b48477220 */ /* 0x000fe20000410000 */
[----:B------:R-:W-:Y:S02]  /*d000*/  HFMA2 R72, -RZ, RZ, 0, 7.8678131103515625e-06 ;  /* 0x00000084ff487431 */ /* 0x000fe400000001ff */
[-C--:B------:R-:W-:Y:S01]  /*d010*/  FMUL.FTZ R75, R69, R28.reuse ;  /* 0x0000001c454b7220 */ /* 0x080fe20000410000 */
[C---:B------:R-:W-:Y:S01]  /*d020*/  FFMA.FTZ R141, R43.reuse, R141, R70 ;  /* 0x0000008d2b8d7223 */ /* 0x040fe20000010046 */
[-C--:B------:R-:W-:Y:S01]  /*d030*/  FMUL.FTZ R142, R142, R71.reuse ;  /* 0x000000478e8e7220 */ /* 0x080fe20000410000 */
[-C--:B------:R-:W-:Y:S01]  /*d040*/  FFMA.FTZ R65, R66, R71.reuse, R65 ;  /* 0x0000004742417223 */ /* 0x080fe20000010041 */
[----:B------:R-:W-:Y:S01]  /*d050*/  FMUL.FTZ R76, R43, R71 ;  /* 0x000000472b4c7220 */ /* 0x000fe20000410000 */
[----:B------:R-:W-:Y:S01]  /*d060*/  FMUL.FTZ R70, R175, UR34 ;  /* 0x00000022af467c20 */ /* 0x000fe20008410000 */
[----:B------:R-:W-:Y:S01]  /*d070*/  FMUL.FTZ R71, R44, R28 ;  /* 0x0000001c2c477220 */ /* 0x000fe20000410000 */
[----:B------:R-:W-:Y:S01]  /*d080*/  FFMA.FTZ R66, R66, R73, -R142 ;  /* 0x0000004942427223 */ /* 0x000fe2000001088e */
[----:B------:R-:W-:Y:S01]  /*d090*/  FMUL.FTZ R106, R44, R75 ;  /* 0x0000004b2c6a7220 */ /* 0x000fe20000410000 */
[----:B------:R-:W-:-:S02]  /*d0a0*/  IMAD R67, R189, R72, UR30 ;  /* 0x0000001ebd437e24 */ /* 0x000fc4000f8e0248 */
[C---:B------:R-:W-:Y:S01]  /*d0b0*/  FMUL.FTZ R72, R144.reuse, R69 ;  /* 0x0000004590487220 */ /* 0x040fe20000410000 */
[C---:B------:R-:W-:Y:S01]  /*d0c0*/  FFMA.FTZ R73, R69.reuse, UR35, -R70 ;  /* 0x0000002345497c23 */ /* 0x040fe20008010846 */
[----:B------:R-:W-:Y:S01]  /*d0d0*/  FMUL.FTZ R70, R69, UR34 ;  /* 0x0000002245467c20 */ /* 0x000fe20008410000 */
[-C--:B------:R-:W-:Y:S01]  /*d0e0*/  FMUL.FTZ R144, R144, R175.reuse ;  /* 0x000000af90907220 */ /* 0x080fe20000410000 */
[----:B------:R-:W-:Y:S01]  /*d0f0*/  FFMA.FTZ R74, R143, R175, R72 ;  /* 0x000000af8f4a7223 */ /* 0x000fe20000010048 */
[C---:B------:R-:W-:Y:S01]  /*d100*/  FMUL.FTZ R72, R140.reuse, R69 ;  /* 0x000000458c487220 */ /* 0x040fe20000410000 */
[-C--:B------:R-:W-:Y:S01]  /*d110*/  FFMA.FTZ R140, R140, -R71.reuse, R193 ;  /* 0x800000478c8c7223 */ /* 0x080fe200000100c1 */
[----:B------:R0:W-:Y:S01]  /*d120*/  STS [R67+0x8478], R76 ;  /* 0x0084784c43007388 */ /* 0x0001e20000000800 */
[----:B------:R-:W-:Y:S01]  /*d130*/  FFMA.FTZ R71, -R139, R71, R192 ;  /* 0x000000478b477223 */ /* 0x000fe200000101c0 */
[----:B------:R-:W-:Y:S01]  /*d140*/  FFMA.FTZ R70, R175, UR35, R70 ;  /* 0x00000023af467c23 */ /* 0x000fe20008010046 */
[----:B------:R-:W-:Y:S01]  /*d150*/  FFMA.FTZ R72, R139, R175, R72 ;  /* 0x000000af8b487223 */ /* 0x000fe20000010048 */
[-C--:B------:R-:W-:Y:S01]  /*d160*/  FMUL.FTZ R175, R175, R28.reuse ;  /* 0x0000001cafaf7220 */ /* 0x080fe20000410000 */
[----:B------:R-:W-:Y:S01]  /*d170*/  FFMA.FTZ R143, R143, R69, -R144 ;  /* 0x000000458f8f7223 */ /* 0x000fe20000010890 */
[----:B------:R-:W-:Y:S01]  /*d180*/  FADD.FTZ R74, R173, R74 ;  /* 0x0000004aad4a7221 */ /* 0x000fe20000010000 */
[----:B------:R1:W-:Y:S01]  /*d190*/  STS [R67+0x847c], R78 ;  /* 0x00847c4e43007388 */ /* 0x0003e20000000800 */
[----:B------:R-:W-:Y:S01]  /*d1a0*/  FFMA.FTZ R187, R72, R28, R187 ;  /* 0x0000001c48bb7223 */ /* 0x000fe200000100bb */
[----:B------:R-:W-:Y:S01]  /*d1b0*/  FADD.FTZ R174, R174, R143 ;  /* 0x0000008faeae7221 */ /* 0x000fe20000010000 */
[----:B0-----:R-:W-:Y:S01]  /*d1c0*/  FMUL.FTZ R76, R140, R73 ;  /* 0x000000498c4c7220 */ /* 0x001fe20000410000 */
[----:B------:R0:W-:Y:S01]  /*d1d0*/  STS [R67+0x8474], R106 ;  /* 0x0084746a43007388 */ /* 0x0001e20000000800 */
[----:B------:R-:W-:Y:S01]  /*d1e0*/  FADD.FTZ R26, R141, R26 ;  /* 0x0000001a8d1a7221 */ /* 0x000fe20000010000 */
[----:B------:R-:W-:Y:S01]  /*d1f0*/  FMUL.FTZ R77, R138, R174 ;  /* 0x000000ae8a4d7220 */ /* 0x000fe20000410000 */
[C---:B------:R-:W-:Y:S01]  /*d200*/  FFMA.FTZ R73, R71.reuse, R70, R76 ;  /* 0x0000004647497223 */ /* 0x040fe2000001004c */
[C---:B------:R-:W-:Y:S01]  /*d210*/  FMUL.FTZ R70, R140.reuse, R75 ;  /* 0x0000004b8c467220 */ /* 0x040fe20000410000 */
[-C--:B------:R-:W-:Y:S01]  /*d220*/  FMUL.FTZ R140, R140, R175.reuse ;  /* 0x000000af8c8c7220 */ /* 0x080fe20000410000 */
[----:B------:R-:W-:Y:S01]  /*d230*/  FMUL.FTZ R76, R108, R174 ;  /* 0x000000ae6c4c7220 */ /* 0x000fe20000410000 */
[----:B------:R-:W-:Y:S01]  /*d240*/  FFMA.FTZ R122, R44, R72, R73 ;  /* 0x000000482c7a7223 */ /* 0x000fe20000010049 */
[C---:B------:R-:W-:Y:S01]  /*d250*/  FFMA.FTZ R69, R71.reuse, R175, R70 ;  /* 0x000000af47457223 */ /* 0x040fe20000010046 */
[----:B------:R-:W-:Y:S01]  /*d260*/  FFMA.FTZ R70, R71, R75, -R140 ;  /* 0x0000004b47467223 */ /* 0x000fe2000001088c */
[----:B------:R-:W-:Y:S01]  /*d270*/  FMUL.FTZ R75, R45, R29 ;  /* 0x0000001d2d4b7220 */ /* 0x000fe20000410000 */
[-C--:B------:R-:W-:Y:S01]  /*d280*/  FMUL.FTZ R71, R108, R74.reuse ;  /* 0x0000004a6c477220 */ /* 0x080fe20000410000 */
[----:B------:R-:W-:Y:S01]  /*d290*/  FMUL.FTZ R73, R74, UR34 ;  /* 0x000000224a497c20 */ /* 0x000fe20008410000 */
[----:B-1----:R-:W-:Y:S01]  /*d2a0*/  FMUL.FTZ R78, R44, R175 ;  /* 0x000000af2c4e7220 */ /* 0x002fe20000410000 */
[-C--:B------:R-:W-:Y:S01]  /*d2b0*/  FFMA.FTZ R138, R138, -R75.reuse, R195 ;  /* 0x8000004b8a8a7223 */ /* 0x080fe200000100c3 */
[C---:B------:R-:W-:Y:S01]  /*d2c0*/  FFMA.FTZ R75, -R137.reuse, R75, R194 ;  /* 0x0000004b894b7223 */ /* 0x040fe200000101c2 */
[-C--:B------:R-:W-:Y:S01]  /*d2d0*/  FFMA.FTZ R137, R137, R74.reuse, R77 ;  /* 0x0000004a89897223 */ /* 0x080fe2000001004d */
[C---:B------:R-:W-:Y:S01]  /*d2e0*/  FFMA.FTZ R76, R105.reuse, R74, R76 ;  /* 0x0000004a694c7223 */ /* 0x040fe2000001004c */
[----:B------:R-:W-:Y:S01]  /*d2f0*/  FFMA.FTZ R71, R105, R174, -R71 ;  /* 0x000000ae69477223 */ /* 0x000fe20000010847 */
[C---:B------:R-:W-:Y:S01]  /*d300*/  FMUL.FTZ R77, R174.reuse, UR34 ;  /* 0x00000022ae4d7c20 */ /* 0x040fe20008410000 */
[C---:B------:R-:W-:Y:S01]  /*d310*/  FFMA.FTZ R79, R174.reuse, UR35, -R73 ;  /* 0x00000023ae4f7c23 */ /* 0x040fe20008010849 */
[-C--:B------:R-:W-:Y:S01]  /*d320*/  FMUL.FTZ R174, R174, R29.reuse ;  /* 0x0000001daeae7220 */ /* 0x080fe20000410000 */
[----:B------:R1:W-:Y:S01]  /*d330*/  STS [R67+0x8470], R78 ;  /* 0x0084704e43007388 */ /* 0x0003e20000000800 */
[----:B------:R-:W-:Y:S01]  /*d340*/  FADD.FTZ R171, R171, R76 ;  /* 0x0000004cabab7221 */ /* 0x000fe20000010000 */
[C---:B------:R-:W-:Y:S01]  /*d350*/  FFMA.FTZ R76, R74.reuse, UR35, R77 ;  /* 0x000000234a4c7c23 */ /* 0x040fe2000801004d */
[----:B------:R-:W-:Y:S01]  /*d360*/  FMUL.FTZ R72, R74, R29 ;  /* 0x0000001d4a487220 */ /* 0x000fe20000410000 */
[----:B------:R-:W-:Y:S01]  /*d370*/  FMUL.FTZ R74, R138, R79 ;  /* 0x0000004f8a4a7220 */ /* 0x000fe20000410000 */
[----:B------:R-:W-:Y:S01]  /*d380*/  FADD.FTZ R73, R172, R71 ;  /* 0x00000047ac497221 */ /* 0x000fe20000010000 */
[----:B------:R-:W-:Y:S01]  /*d390*/  FFMA.FTZ R188, R137, R29, R188 ;  /* 0x0000001d89bc7223 */ /* 0x000fe200000100bc */
[CC--:B------:R-:W-:Y:S01]  /*d3a0*/  FMUL.FTZ R77, R138.reuse, R72.reuse ;  /* 0x000000488a4d7220 */ /* 0x0c0fe20000410000 */
[----:B0-----:R-:W-:Y:S01]  /*d3b0*/  FMUL.FTZ R106, R45, R72 ;  /* 0x000000482d6a7220 */ /* 0x001fe20000410000 */
[----:B------:R-:W-:Y:S01]  /*d3c0*/  FMUL.FTZ R79, R73, R30 ;  /* 0x0000001e494f7220 */ /* 0x000fe20000410000 */
[-C--:B-1----:R-:W-:Y:S01]  /*d3d0*/  FMUL.FTZ R78, R138, R174.reuse ;  /* 0x000000ae8a4e7220 */ /* 0x082fe20000410000 */
[----:B------:R-:W-:Y:S01]  /*d3e0*/  FMUL.FTZ R108, R45, R174 ;  /* 0x000000ae2d6c7220 */ /* 0x000fe20000410000 */
[----:B------:R-:W-:Y:S01]  /*d3f0*/  FADD.FTZ R185, R122, R185 ;  /* 0x000000b97ab97221 */ /* 0x000fe20000010000 */
[----:B------:R0:W-:Y:S01]  /*d400*/  STS [R67+0x8468], R106 ;  /* 0x0084686a43007388 */ /* 0x0001e20000000800 */
[C---:B------:R-:W-:Y:S01]  /*d410*/  FFMA.FTZ R71, R75.reuse, R72, R78 ;  /* 0x000000484b477223 */ /* 0x040fe2000001004e */
[C---:B------:R-:W-:Y:S01]  /*d420*/  FFMA.FTZ R78, R75.reuse, R76, R74 ;  /* 0x0000004c4b4e7223 */ /* 0x040fe2000001004a */
[C---:B------:R-:W-:Y:S01]  /*d430*/  FMUL.FTZ R74, R104.reuse, R73 ;  /* 0x00000049684a7220 */ /* 0x040fe20000410000 */
[-C--:B------:R-:W-:Y:S01]  /*d440*/  FMUL.FTZ R104, R104, R171.reuse ;  /* 0x000000ab68687220 */ /* 0x080fe20000410000 */
[----:B------:R-:W-:Y:S01]  /*d450*/  FFMA.FTZ R72, R75, R174, -R77 ;  /* 0x000000ae4b487223 */ /* 0x000fe2000001084d */
[-C--:B------:R-:W-:Y:S01]  /*d460*/  FMUL.FTZ R75, R46, R30.reuse ;  /* 0x0000001e2e4b7220 */ /* 0x080fe20000410000 */
[C---:B------:R-:W-:Y:S01]  /*d470*/  FFMA.FTZ R74, R103.reuse, R171, R74 ;  /* 0x000000ab674a7223 */ /* 0x040fe2000001004a */
[-C--:B------:R-:W-:Y:S01]  /*d480*/  FFMA.FTZ R103, R103, R73.reuse, -R104 ;  /* 0x0000004967677223 */ /* 0x080fe20000010868 */
[----:B------:R-:W-:Y:S01]  /*d490*/  FMUL.FTZ R104, R171, UR34 ;  /* 0x00000022ab687c20 */ /* 0x000fe20008410000 */
[C---:B------:R-:W-:Y:S01]  /*d4a0*/  FMUL.FTZ R76, R136.reuse, R73 ;  /* 0x00000049884c7220 */ /* 0x040fe20000410000 */
[----:B------:R-:W-:Y:S01]  /*d4b0*/  FFMA.FTZ R137, R45, R137, R78 ;  /* 0x000000892d897223 */ /* 0x000fe2000001004e */
[-C--:B------:R-:W-:Y:S01]  /*d4c0*/  FFMA.FTZ R136, R136, -R75.reuse, R197 ;  /* 0x8000004b88887223 */ /* 0x080fe200000100c5 */
[C---:B------:R-:W-:Y:S01]  /*d4d0*/  FMUL.FTZ R78, R73.reuse, UR34 ;  /* 0x00000022494e7c20 */ /* 0x040fe20008410000 */
[----:B------:R-:W-:Y:S01]  /*d4e0*/  FFMA.FTZ R77, R73, UR35, -R104 ;  /* 0x00000023494d7c23 */ /* 0x000fe20008010868 */
[----:B------:R-:W-:Y:S01]  /*d4f0*/  FFMA.FTZ R75, -R135, R75, R196 ;  /* 0x0000004b874b7223 */ /* 0x000fe200000101c4 */
[----:B------:R-:W-:Y:S01]  /*d500*/  FMUL.FTZ R73, R171, R30 ;  /* 0x0000001eab497220 */ /* 0x000fe20000410000 */
[----:B------:R-:W-:Y:S01]  /*d510*/  FFMA.FTZ R135, R135, R171, R76 ;  /* 0x000000ab87877223 */ /* 0x000fe2000001004c */
[----:B------:R-:W-:Y:S01]  /*d520*/  FFMA.FTZ R78, R171, UR35, R78 ;  /* 0x00000023ab4e7c23 */ /* 0x000fe2000801004e */
[----:B------:R-:W-:Y:S01]  /*d530*/  FMUL.FTZ R104, R136, R77 ;  /* 0x0000004d88687220 */ /* 0x000fe20000410000 */
[----:B------:R-:W-:Y:S01]  /*d540*/  FADD.FTZ R76, R169, R74 ;  /* 0x0000004aa94c7221 */ /* 0x000fe20000010000 */
[----:B------:R-:W-:Y:S01]  /*d550*/  FADD.FTZ R170, R170, R103 ;  /* 0x00000067aaaa7221 */ /* 0x000fe20000010000 */
[C---:B------:R-:W-:Y:S01]  /*d560*/  FMUL.FTZ R74, R136.reuse, R79 ;  /* 0x0000004f884a7220 */ /* 0x040fe20000410000 */
[-C--:B------:R-:W-:Y:S01]  /*d570*/  FMUL.FTZ R136, R136, R73.reuse ;  /* 0x0000004988887220 */ /* 0x080fe20000410000 */
[C---:B------:R-:W-:Y:S01]  /*d580*/  FFMA.FTZ R103, R75.reuse, R78, R104 ;  /* 0x0000004e4b677223 */ /* 0x040fe20000010068 */
[-C--:B0-----:R-:W-:Y:S01]  /*d590*/  FMUL.FTZ R106, R46, R73.reuse ;  /* 0x000000492e6a7220 */ /* 0x081fe20000410000 */
[C---:B------:R-:W-:Y:S01]  /*d5a0*/  FMUL.FTZ R78, R102.reuse, R170 ;  /* 0x000000aa664e7220 */ /* 0x040fe20000410000 */
[C---:B------:R-:W-:Y:S01]  /*d5b0*/  FFMA.FTZ R73, R75.reuse, R73, R74 ;  /* 0x000000494b497223 */ /* 0x040fe2000001004a */
[----:B------:R-:W-:Y:S01]  /*d5c0*/  FFMA.FTZ R74, R75, R79, -R136 ;  /* 0x0000004f4b4a7223 */ /* 0x000fe20000010888 */
[----:B------:R-:W-:Y:S01]  /*d5d0*/  FMUL.FTZ R104, R102, R76 ;  /* 0x0000004c66687220 */ /* 0x000fe20000410000 */
[C---:B------:R-:W-:Y:S01]  /*d5e0*/  FMUL.FTZ R75, R134.reuse, R170 ;  /* 0x000000aa864b7220 */ /* 0x040fe20000410000 */
[----:B------:R0:W-:Y:S01]  /*d5f0*/  STS [R67+0x846c], R108 ;  /* 0x00846c6c43007388 */ /* 0x0001e20000000800 */
[----:B------:R-:W-:Y:S01]  /*d600*/  FMUL.FTZ R77, R47, R31 ;  /* 0x0000001f2f4d7220 */ /* 0x000fe20000410000 */
[-C--:B------:R-:W-:Y:S01]  /*d610*/  FFMA.FTZ R102, R101, R76.reuse, R78 ;  /* 0x0000004c65667223 */ /* 0x080fe2000001004e */
[----:B------:R-:W-:Y:S01]  /*d620*/  FFMA.FTZ R78, R133, R76, R75 ;  /* 0x0000004c854e7223 */ /* 0x000fe2000001004b */
[----:B------:R1:W-:Y:S01]  /*d630*/  STS [R67+0x8460], R106 ;  /* 0x0084606a43007388 */ /* 0x0003e20000000800 */
[----:B------:R-:W-:Y:S01]  /*d640*/  FFMA.FTZ R134, R134, -R77, R199 ;  /* 0x8000004d86867223 */ /* 0x000fe200000100c7 */
[----:B------:R-:W-:Y:S01]  /*d650*/  FMUL.FTZ R75, R170, UR34 ;  /* 0x00000022aa4b7c20 */ /* 0x000fe20008410000 */
[----:B------:R-:W-:Y:S01]  /*d660*/  FADD.FTZ R167, R167, R102 ;  /* 0x00000066a7a77221 */ /* 0x000fe20000010000 */
[----:B------:R-:W-:Y:S01]  /*d670*/  FMUL.FTZ R102, R76, R31 ;  /* 0x0000001f4c667220 */ /* 0x000fe20000410000 */
[----:B------:R-:W-:Y:S01]  /*d680*/  FFMA.FTZ R101, R101, R170, -R104 ;  /* 0x000000aa65657223 */ /* 0x000fe20000010868 */
[----:B0-----:R-:W-:Y:S01]  /*d690*/  FMUL.FTZ R108, R46, R79 ;  /* 0x0000004f2e6c7220 */ /* 0x001fe20000410000 */
[C---:B------:R-:W-:Y:S01]  /*d6a0*/  FMUL.FTZ R79, R76.reuse, UR34 ;  /* 0x000000224c4f7c20 */ /* 0x040fe20008410000 */
[----:B------:R-:W-:Y:S01]  /*d6b0*/  FFMA.FTZ R77, -R133, R77, R198 ;  /* 0x0000004d854d7223 */ /* 0x000fe200000101c6 */
[----:B------:R-:W-:Y:S01]  /*d6c0*/  FFMA.FTZ R104, R76, UR35, R75 ;  /* 0x000000234c687c23 */ /* 0x000fe2000801004b */
[C---:B-1----:R-:W-:Y:S01]  /*d6d0*/  FMUL.FTZ R106, R170.reuse, R31 ;  /* 0x0000001faa6a7220 */ /* 0x042fe20000410000 */
[----:B------:R-:W-:Y:S01]  /*d6e0*/  FFMA.FTZ R79, R170, UR35, -R79 ;  /* 0x00000023aa4f7c23 */ /* 0x000fe2000801084f */
[----:B------:R0:W-:Y:S01]  /*d6f0*/  STS [R67+0x8464], R108 ;  /* 0x0084646c43007388 */ /* 0x0001e20000000800 */
[-C--:B------:R-:W-:Y:S01]  /*d700*/  FMUL.FTZ R75, R134, R102.reuse ;  /* 0x00000066864b7220 */ /* 0x080fe20000410000 */
[----:B------:R-:W-:Y:S01]  /*d710*/  FADD.FTZ R105, R168, R101 ;  /* 0x00000065a8697221 */ /* 0x000fe20000010000 */
[----:B------:R-:W-:Y:S01]  /*d720*/  FMUL.FTZ R76, R134, R79 ;  /* 0x0000004f864c7220 */ /* 0x000fe20000410000 */
[----:B------:R-:W-:Y:S01]  /*d730*/  FMUL.FTZ R122, R47, R102 ;  /* 0x000000662f7a7220 */ /* 0x000fe20000410000 */
[----:B------:R-:W-:Y:S01]  /*d740*/  FFMA.FTZ R136, R46, R135, R103 ;  /* 0x000000872e887223 */ /* 0x000fe20000010067 */
[----:B------:R-:W-:Y:S01]  /*d750*/  FFMA.FTZ R225, R78, R31, R225 ;  /* 0x0000001f4ee17223 */ /* 0x000fe200000100e1 */
[----:B------:R-:W-:Y:S01]  /*d760*/  FMUL.FTZ R79, R105, R32 ;  /* 0x00000020694f7220 */ /* 0x000fe20000410000 */
[----:B------:R-:W-:Y:S01]  /*d770*/  FADD.FTZ R184, R137, R184 ;  /* 0x000000b889b87221 */ /* 0x000fe20000010000 */
[----:B------:R-:W-:Y:S01]  /*d780*/  STS [R67+0x8458], R122 ;  /* 0x0084587a43007388 */ /* 0x000fe20000000800 */
[-C--:B0-----:R-:W-:Y:S01]  /*d790*/  FMUL.FTZ R108, R134, R106.reuse ;  /* 0x0000006a866c7220 */ /* 0x081fe20000410000 */
[----:B------:R-:W-:Y:S01]  /*d7a0*/  FMUL.FTZ R134, R47, R106 ;  /* 0x0000006a2f867220 */ /* 0x000fe20000410000 */
[----:B------:R-:W-:Y:S01]  /*d7b0*/  FFMA.FTZ R224, R135, R30, R224 ;  /* 0x0000001e87e07223 */ /* 0x000fe200000100e0 */
[----:B------:R-:W-:Y:S01]  /*d7c0*/  FADD.FTZ R183, R136, R183 ;  /* 0x000000b788b77221 */ /* 0x000fe20000010000 */
[C---:B------:R-:W-:Y:S01]  /*d7d0*/  FFMA.FTZ R101, R77.reuse, R102, R108 ;  /* 0x000000664d657223 */ /* 0x040fe2000001006c */
        /* <DEDUP_REMOVED lines=12> */
[----:B------:R-:W-:Y:S01]  /*d8a0*/  FFMA.FTZ R131, R131, R167, R104 ;  /* 0x000000a783837223 */ /* 0x000fe20000010068 */
[----:B------:R-:W-:Y:S01]  /*d8b0*/  FFMA.FTZ R77, R105, UR35, -R77 ;  /* 0x00000023694d7c23 */ /* 0x000fe2000801084d */
[C---:B------:R-:W-:Y:S01]  /*d8c0*/  FFMA.FTZ R78, R167.reuse, UR35, R78 ;  /* 0x00000023a74e7c23 */ /* 0x040fe2000801004e */
[-C--:B------:R-:W-:Y:S01]  /*d8d0*/  FMUL.FTZ R167, R167, R32.reuse ;  /* 0x00000020a7a77220 */ /* 0x080fe20000410000 */
[----:B------:R0:W-:Y:S01]  /*d8e0*/  STS [R67+0x845c], R134 ;  /* 0x00845c8643007388 */ /* 0x0001e20000000800 */
[----:B------:R-:W-:Y:S01]  /*d8f0*/  FFMA.FTZ R99, R99, R105, -R100 ;  /* 0x0000006963637223 */ /* 0x000fe20000010864 */
[-C--:B------:R-:W-:Y:S01]  /*d900*/  FMUL.FTZ R100, R132, R79.reuse ;  /* 0x0000004f84647220 */ /* 0x080fe20000410000 */
[C---:B------:R-:W-:Y:S01]  /*d910*/  FMUL.FTZ R106, R48.reuse, R79 ;  /* 0x0000004f306a7220 */ /* 0x040fe20000410000 */
[-C--:B------:R-:W-:Y:S01]  /*d920*/  FMUL.FTZ R104, R48, R167.reuse ;  /* 0x000000a730687220 */ /* 0x080fe20000410000 */
[----:B------:R-:W-:Y:S01]  /*d930*/  FADD.FTZ R105, R166, R99 ;  /* 0x00000063a6697221 */ /* 0x000fe20000010000 */
[----:B------:R-:W-:Y:S01]  /*d940*/  FFMA.FTZ R100, R75, R167, R100 ;  /* 0x000000a74b647223 */ /* 0x000fe20000010064 */
[----:B------:R-:W-:Y:S01]  /*d950*/  FADD.FTZ R182, R103, R182 ;  /* 0x000000b667b67221 */ /* 0x000fe20000010000 */
[----:B------:R-:W-:Y:S01]  /*d960*/  STS [R67+0x8454], R106 ;  /* 0x0084546a43007388 */ /* 0x000fe20000000800 */
[----:B------:R-:W-:Y:S01]  /*d970*/  FMUL.FTZ R108, R105, R33 ;  /* 0x00000021696c7220 */ /* 0x000fe20000410000 */
[----:B0-----:R-:W-:Y:S01]  /*d980*/  FADD.FTZ R134, R165, R76 ;  /* 0x0000004ca5867221 */ /* 0x001fe20000010000 */
[C---:B------:R-:W-:Y:S01]  /*d990*/  FMUL.FTZ R76, R132.reuse, R77 ;  /* 0x0000004d844c7220 */ /* 0x040fe20000410000 */
[----:B------:R-:W-:Y:S01]  /*d9a0*/  FMUL.FTZ R132, R132, R167 ;  /* 0x000000a784847220 */ /* 0x000fe20000410000 */
[----:B------:R0:W-:Y:S01]  /*d9b0*/  STS [R67+0x8450], R104 ;  /* 0x0084506843007388 */ /* 0x0001e20000000800 */
[----:B------:R-:W-:Y:S01]  /*d9c0*/  FMUL.FTZ R77, R105, UR34 ;  /* 0x00000022694d7c20 */ /* 0x000fe20008410000 */
[----:B------:R-:W-:Y:S01]  /*d9d0*/  FFMA.FTZ R226, R131, R32, R226 ;  /* 0x0000002083e27223 */ /* 0x000fe200000100e2 */
        /* <DEDUP_REMOVED lines=10> */
[----:B------:R-:W-:Y:S01]  /*da80*/  FFMA.FTZ R130, R130, -R75, R203 ;  /* 0x8000004b82827223 */ /* 0x000fe200000100cb */
[----:B------:R-:W-:Y:S01]  /*da90*/  FADD.FTZ R103, R164, R97 ;  /* 0x00000061a4677221 */ /* 0x000fe20000010000 */
[----:B------:R-:W-:Y:S01]  /*daa0*/  FFMA.FTZ R122, R48, R131, R79 ;  /* 0x00000083307a7223 */ /* 0x000fe2000001004f */
[----:B------:R-:W-:Y:S01]  /*dab0*/  FMUL.FTZ R106, R134, R33 ;  /* 0x00000021866a7220 */ /* 0x000fe20000410000 */
[----:B------:R-:W-:Y:S01]  /*dac0*/  FADD.FTZ R163, R163, R76 ;  /* 0x0000004ca3a37221 */ /* 0x000fe20000010000 */
[----:B------:R-:W-:Y:S01]  /*dad0*/  FFMA.FTZ R79, R105, UR35, -R78 ;  /* 0x00000023694f7c23 */ /* 0x000fe2000801084e */
[----:B------:R-:W-:Y:S01]  /*dae0*/  FMUL.FTZ R76, R96, R103 ;  /* 0x00000067604c7220 */ /* 0x000fe20000410000 */
[C---:B------:R-:W-:Y:S01]  /*daf0*/  FMUL.FTZ R98, R130.reuse, R108 ;  /* 0x0000006c82627220 */ /* 0x040fe20000410000 */
[-C--:B------:R-:W-:Y:S01]  /*db00*/  FMUL.FTZ R97, R130, R106.reuse ;  /* 0x0000006a82617220 */ /* 0x080fe20000410000 */
[----:B------:R-:W-:Y:S01]  /*db10*/  FMUL.FTZ R96, R96, R163 ;  /* 0x000000a360607220 */ /* 0x000fe20000410000 */
[----:B------:R-:W-:Y:S01]  /*db20*/  FFMA.FTZ R75, -R129, R75, R202 ;  /* 0x0000004b814b7223 */ /* 0x000fe200000101ca */
[----:B------:R-:W-:Y:S01]  /*db30*/  FFMA.FTZ R78, R134, UR35, R77 ;  /* 0x00000023864e7c23 */ /* 0x000fe2000801004d */
[----:B------:R-:W-:Y:S01]  /*db40*/  FMUL.FTZ R130, R130, R79 ;  /* 0x0000004f82827220 */ /* 0x000fe20000410000 */
[C---:B------:R-:W-:Y:S01]  /*db50*/  FFMA.FTZ R76, R95.reuse, R163, R76 ;  /* 0x000000a35f4c7223 */ /* 0x040fe2000001004c */
        /* <DEDUP_REMOVED lines=12> */
[----:B------:R-:W-:Y:S01]  /*dc20*/  FMUL.FTZ R75, R94, R76 ;  /* 0x0000004c5e4b7220 */ /* 0x000fe20000410000 */
        /* <DEDUP_REMOVED lines=8> */
[----:B------:R-:W-:Y:S01]  /*dcb0*/  FFMA.FTZ R227, R104, R33, R227 ;  /* 0x0000002168e37223 */ /* 0x000fe200000100e3 */
[----:B------:R-:W-:Y:S01]  /*dcc0*/  FFMA.FTZ R105, R49, R104, R130 ;  /* 0x0000006831697223 */ /* 0x000fe20000010082 */
[----:B------:R-:W-:Y:S01]  /*dcd0*/  FFMA.FTZ R79, R103, UR35, -R79 ;  /* 0x00000023674f7c23 */ /* 0x000fe2000801084f */
[C---:B------:R-:W-:Y:S01]  /*dce0*/  FMUL.FTZ R78, R92.reuse, R93 ;  /* 0x0000005d5c4e7220 */ /* 0x040fe20000410000 */
[-C--:B------:R-:W-:Y:S01]  /*dcf0*/  FMUL.FTZ R92, R92, R159.reuse ;  /* 0x0000009f5c5c7220 */ /* 0x080fe20000410000 */
[C---:B------:R-:W-:Y:S01]  /*dd00*/  FFMA.FTZ R94, R163.reuse, UR35, R75 ;  /* 0x00000023a35e7c23 */ /* 0x040fe2000801004b */
        /* <DEDUP_REMOVED lines=218> */
[C---:B--2---:R-:W-:Y:S01]  /*eab0*/  IADD3 R120, PT, PT, R189.reuse, 0x580, RZ ;  /* 0x00000580bd787810 */ /* 0x044fe20007ffe0ff */
[----:B------:R-:W-:Y:S01]  /*eac0*/  FMUL.FTZ R172, R14, R217 ;  /* 0x000000d90eac7220 */ /* 0x000fe20000410000 */
[C---:B-----5:R-:W-:Y:S01]  /*ead0*/  LOP3.LUT R104, R189.reuse, 0x400, RZ, 0xfc, !PT ;  /* 0x00000400bd687812 */ /* 0x060fe200078efcff */
[----:B------:R2:W-:Y:S01]  /*eae0*/  STS [R67+0x8414], R126 ;  /* 0x0084147e43007388 */ /* 0x0005e20000000800 */
[----:B------:R-:W-:Y:S01]  /*eaf0*/  IADD3 R134, PT, PT, R189, 0x900, RZ ;  /* 0x00000900bd867810 */ /* 0x000fe20007ffe0ff */
[----:B------:R-:W-:Y:S01]  /*eb00*/  FMUL.FTZ R170, R15, -R219 ;  /* 0x800000db0faa7220 */ /* 0x000fe20000410000 */
[C---:B0-----:R-:W-:Y:S01]  /*eb10*/  IADD3 R106, PT, PT, R189.reuse, 0x480, RZ ;  /* 0x00000480bd6a7810 */ /* 0x041fe20007ffe0ff */
[----:B------:R0:W-:Y:S01]  /*eb20*/  STS [R67+0x8408], R124 ;  /* 0x0084087c43007388 */ /* 0x0001e20000000800 */
[----:B------:R-:W-:Y:S01]  /*eb30*/  IADD3 R136, PT, PT, R189, 0x980, RZ ;  /* 0x00000980bd887810 */ /* 0x000fe20007ffe0ff */
[----:B------:R-:W-:Y:S01]  /*eb40*/  FMUL.FTZ R174, R13, -R215 ;  /* 0x800000d70dae7220 */ /* 0x000fe20000410000 */
[C---:B-1----:R-:W-:Y:S01]  /*eb50*/  IADD3 R128, PT, PT, R189.reuse, 0x780, RZ ;  /* 0x00000780bd807810 */ /* 0x042fe20007ffe0ff */
[----:B------:R1:W-:Y:S01]  /*eb60*/  STS [R67+0x840c], R122 ;  /* 0x00840c7a43007388 */ /* 0x0003e20000000800 */
[C---:B------:R-:W-:Y:S01]  /*eb70*/  IADD3 R138, PT, PT, R189.reuse, 0xa00, RZ ;  /* 0x00000a00bd8a7810 */ /* 0x040fe20007ffe0ff */
[----:B------:R-:W-:Y:S01]  /*eb80*/  FMUL.FTZ R200, R6, R200 ;  /* 0x000000c806c87220 */ /* 0x000fe20000410000 */
[C---:B--2---:R-:W-:Y:S01]  /*eb90*/  IADD3 R126, PT, PT, R189.reuse, 0x700, RZ ;  /* 0x00000700bd7e7810 */ /* 0x044fe20007ffe0ff */
[----:B------:R2:W-:Y:S01]  /*eba0*/  STS [R67+0x8400], R72 ;  /* 0x0084004843007388 */ /* 0x0005e20000000800 */
[----:B------:R-:W-:Y:S01]  /*ebb0*/  IADD3 R140, PT, PT, R189, 0xa80, RZ ;  /* 0x00000a80bd8c7810 */ /* 0x000fe20007ffe0ff */
[----:B------:R-:W-:Y:S01]  /*ebc0*/  FMUL.FTZ R198, R5, R198 ;  /* 0x000000c605c67220 */ /* 0x000fe20000410000 */
[C---:B0-----:R-:W-:Y:S01]  /*ebd0*/  IADD3 R124, PT, PT, R189.reuse, 0x680, RZ ;  /* 0x00000680bd7c7810 */ /* 0x041fe20007ffe0ff */
[----:B------:R0:W-:Y:S01]  /*ebe0*/  STS [R67+0x8404], R74 ;  /* 0x0084044a43007388 */ /* 0x0001e20000000800 */
[C---:B------:R-:W-:Y:S01]  /*ebf0*/  IADD3 R142, PT, PT, R189.reuse, 0xb00, RZ ;  /* 0x00000b00bd8e7810 */ /* 0x040fe20007ffe0ff */
[C---:B------:R-:W-:Y:S01]  /*ec00*/  FMUL.FTZ R220, R16.reuse, R220 ;  /* 0x000000dc10dc7220 */ /* 0x040fe20000410000 */
        /* <DEDUP_REMOVED lines=61> */
[----:B------:R-:W-:Y:S01]  /*efe0*/  LEA R164, R70, UR30, 0x2 ;  /* 0x0000001e46a47c11 */ /* 0x000fe2000f8e10ff */
[----:B------:R-:W-:Y:S01]  /*eff0*/  BAR.SYNC.DEFER_BLOCKING 0x0 ;  /* 0x0000000000007b1d */ /* 0x000fe20000010000 */
        /* <DEDUP_REMOVED lines=11> */
[----:B------:R-:W-:Y:S01]  /*f0b0*/  LEA R136, R126, UR30, 0x2 ;  /* 0x0000001e7e887c11 */ /* 0x000fe2000f8e10ff */
[----:B------:R-:W0:Y:S01]  /*f0c0*/  LDS R167, [R164+0x8600] ;  /* 0x00860000a4a77984 */ /* 0x000e220000000800 */
[----:B------:R-:W-:Y:S02]  /*f0d0*/  LEA R134, R128, UR30, 0x2 ;  /* 0x0000001e80867c11 */ /* 0x000fe4000f8e10ff */
[----:B------:R-:W-:Y:S01]  /*f0e0*/  LEA R132, R130, UR30, 0x2 ;  /* 0x0000001e82847c11 */ /* 0x000fe2000f8e10ff */
[----:B------:R-:W1:Y:S01]  /*f0f0*/  LDS R165, [R162+0x8800] ;  /* 0x00880000a2a57984 */ /* 0x000e620000000800 */
[----:B------:R-:W-:Y:S02]  /*f100*/  LEA R168, R168, UR30, 0x2 ;  /* 0x0000001ea8a87c11 */ /* 0x000fe4000f8e10ff */
[----:B------:R-:W-:Y:S01]  /*f110*/  LEA R166, R166, UR30, 0x2 ;  /* 0x0000001ea6a67c11 */ /* 0x000fe2000f8e10ff */
[----:B------:R-:W2:Y:S01]  /*f120*/  LDS R163, [R160+0x8a00] ;  /* 0x008a0000a0a37984 */ /* 0x000ea20000000800 */
        /* <DEDUP_REMOVED lines=22> */
[----:B------:R-:W-:Y:S01]  /*f290*/  MOV R171, UR10 ;  /* 0x0000000a00ab7c02 */ /* 0x000fe20008000f00 */
[----:B------:R-:W0:Y:S03]  /*f2a0*/  LDS R143, [R144+0x9800] ;  /* 0x00980000908f7984 */ /* 0x000e260000000800 */
[----:B------:R-:W-:Y:S01]  /*f2b0*/  LEA R64, R171, -R64, 0x1 ;  /* 0x80000040ab407211 */ /* 0x000fe200078e08ff */
[----:B------:R-:W0:Y:S01]  /*f2c0*/  LDS R141, [R142+0x9a00] ;  /* 0x009a00008e8d7984 */ /* 0x000e220000000800 */
[----:B------:R-:W-:-:S02]  /*f2d0*/  FMUL.FTZ R171, R154, UR34 ;  /* 0x000000229aab7c20 */ /* 0x000fc40008410000 */
        /* <DEDUP_REMOVED lines=85> */
.L_x_2941:
[----:B------:R-:W-:Y:S05]  /*f830*/  BSYNC.RECONVERGENT B0 ;  /* 0x0000000000007941 */ /* 0x000fea0003800200 */
.L_x_2940:
[----:B-1----:R0:W1:Y:S01]  /*f840*/  LDS R169, [R164+0xc800] ;  /* 0x00c80000a4a97984 */ /* 0x0020620000000800 */
[----:B------:R-:W-:Y:S04]  /*f850*/  BSSY.RECONVERGENT B0, `(.L_x_2942) ;  /* 0x0000004000007945 */ /* 0x000fe80003800200 */
[----:B------:R-:W-:Y:S05]  /*f860*/  @!P3 BRA `(.L_x_2943) ;  /* 0x000000000008b947 */ /* 0x000fea0003800000 */
[----:B------:R2:W-:Y:S04]  /*f870*/  REDG.E.ADD.F32.FTZ.RN.STRONG.GPU desc[UR32][R60.64+0x200], R167 ;  /* 0x000200a73c0079a6 */ /* 0x0005e8000c12f320 */
[----:B-1----:R2:W-:Y:S02]  /*f880*/  REDG.E.ADD.F32.FTZ.RN.STRONG.GPU desc[UR32][R62.64+0x200], R169 ;  /* 0x000200a93e0079a6 */ /* 0x0025e4000c12f320 */
.L_x_2943:
[----:B------:R-:W-:Y:S05]  /*f890*/  BSYNC.RECONVERGENT B0 ;  /* 0x0000000000007941 */ /* 0x000fea0003800200 */
.L_x_2942:
        /* <DEDUP_REMOVED lines=10> */
.L_x_2945:
[----:B------:R-:W-:Y:S05]  /*f940*/  BSYNC.RECONVERGENT B0 ;  /* 0x0000000000007941 */ /* 0x000fea0003800200 */
.L_x_2944:
[----:B--2---:R2:W4:Y:S01]  /*f950*/  LDS R165, [R160+0xcc00] ;  /* 0x00cc0000a0a57984 */ /* 0x0045220000000800 */
[----:B------:R-:W-:Y:S04]  /*f960*/  BSSY.RECONVERGENT B0, `(.L_x_2946) ;  /* 0x0000004000007945 */ /* 0x000fe80003800200 */
[----:B------:R-:W-:Y:S05]  /*f970*/  @!P2 BRA `(.L_x_2947) ;  /* 0x000000000008a947 */ /* 0x000fea0003800000 */
[----:B------:R0:W-:Y:S04]  /*f980*/  REDG.E.ADD.F32.FTZ.RN.STRONG.GPU desc[UR32][R60.64+0x600], R163 ;  /* 0x000600a33c0079a6 */ /* 0x0001e8000c12f320 */
[----:B----4-:R0:W-:Y:S02]  /*f990*/  REDG.E.ADD.F32.FTZ.RN.STRONG.GPU desc[UR32][R62.64+0x600], R165 ;  /* 0x000600a53e0079a6 */ /* 0x0101e4000c12f320 */
.L_x_2947:
[----:B------:R-:W-:Y:S05]  /*f9a0*/  BSYNC.RECONVERGENT B0 ;  /* 0x0000000000007941 */ /* 0x000fea0003800200 */
.L_x_2946:
[----:B0-----:R0:W0:Y:S01]  /*f9b0*/  LDS R163, [R168+0xce00] ;  /* 0x00ce0000a8a37984 */ /* 0x0010220000000800 */
[----:B------:R-:W-:Y:S04]  /*f9c0*/  BSSY.RECONVERGENT B0, `(.L_x_2948) ;  /* 0x0000004000007945 */ /* 0x000fe80003800200 */
[----:B------:R-:W-:Y:S05]  /*f9d0*/  @!P3 BRA `(.L_x_2949) ;  /* 0x000000000008b947 */ /* 0x000fea0003800000 */
[----:B------:R1:W-:Y:S04]  /*f9e0*/  REDG.E.ADD.F32.FTZ.RN.STRONG.GPU desc[UR32][R60.64+0x800], R161 ;  /* 0x000800a13c0079a6 */ /* 0x0003e8000c12f320 */
[----:B0-----:R0:W-:Y:S02]  /*f9f0*/  REDG.E.ADD.F32.FTZ.RN.STRONG.GPU desc[UR32][R62.64+0x800], R163 ;  /* 0x000800a33e0079a6 */ /* 0x0011e4000c12f320 */
.L_x_2949:
[----:B------:R-:W-:Y:S05]  /*fa00*/  BSYNC.RECONVERGENT B0 ;  /* 0x0000000000007941 */ /* 0x000fea0003800200 */
.L_x_2948:
[----:B-1----:R1:W0:Y:S01]  /*fa10*/  LDS R161, [R158+0xd000] ;  /* 0x00d000009ea17984 */ /* 0x0022220000000800 */
[----:B------:R-:W-:Y:S04]  /*fa20*/  BSSY.RECONVERGENT B0, `(.L_x_2950) ;  /* 0x0000004000007945 */ /* 0x000fe80003800200 */
[----:B------:R-:W-:Y:S05]  /*fa30*/  @!P4 BRA `(.L_x_2951) ;  /* 0x000000000008c947 */ /* 0x000fea0003800000 */
[----:B------:R1:W-:Y:S04]  /*fa40*/  REDG.E.ADD.F32.FTZ.RN.STRONG.GPU desc[UR32][R60.64+0xa00], R159 ;  /* 0x000a009f3c0079a6 */ /* 0x0003e8000c12f320 */
[----:B0-----:R1:W-:Y:S02]  /*fa50*/  REDG.E.ADD.F32.FTZ.RN.STRONG.GPU desc[UR32][R62.64+0xa00], R161 ;  /* 0x000a00a13e0079a6 */ /* 0x0013e4000c12f320 */
.L_x_2951:
[----:B------:R-:W-:Y:S05]  /*fa60*/  BSYNC.RECONVERGENT B0 ;  /* 0x0000000000007941 */ /* 0x000fea0003800200 */
.L_x_2950:
[----:B-1----:R1:W0:Y:S01]  /*fa70*/  LDS R159, [R156+0xd200] ;  /* 0x00d200009c9f7984 */ /* 0x0022220000000800 */
[----:B------:R-:W-:Y:S04]  /*fa80*/  BSSY.RECONVERGENT B0, `(.L_x_2952) ;  /* 0x0000004000007945 */ /* 0x000fe80003800200 */
[----:B------:R-:W-:Y:S05]  /*fa90*/  @!P5 BRA `(.L_x_2953) ;  /* 0x000000000008d947 */ /* 0x000fea0003800000 */
[----:B------:R1:W-:Y:S04]  /*faa0*/  REDG.E.ADD.F32.FTZ.RN.STRONG.GPU desc[UR32][R60.64+0xc00], R157 ;  /* 0x000c009d3c0079a6 */ /* 0x0003e8000c12f320 */
[----:B0-----:R1:W-:Y:S02]  /*fab0*/  REDG.E.ADD.F32.FTZ.RN.STRONG.GPU desc[UR32][R62.64+0xc00], R159 ;  /* 0x000c009f3e0079a6 */ /* 0x0013e4000c12f320 */
.L_x_2953:
[----:B------:R-:W-:Y:S05]  /*fac0*/  BSYNC.RECONVERGENT B0 ;  /* 0x0000000000007941 */ /* 0x000fea0003800200 */
.L_x_2952:
        /* <DEDUP_REMOVED lines=10> */
.L_x_2955:
[----:B------:R-:W-:Y:S05]  /*fb70*/  BSYNC.RECONVERGENT B0 ;  /* 0x0000000000007941 */ /* 0x000fea0003800200 */
.L_x_2954:
[----:B-1----:R1:W0:Y:S01]  /*fb80*/  LDS R153, [R148+0xd600] ;  /* 0x00d6000094997984 */ /* 0x0022220000000800 */
[----:B------:R-:W-:Y:S04]  /*fb90*/  BSSY.RECONVERGENT B0, `(.L_x_2956) ;  /* 0x0000004000007945 */ /* 0x000fe80003800200 */
[----:B------:R-:W-:Y:S05]  /*fba0*/  @!P2 BRA `(.L_x_2957) ;  /* 0x000000000008a947 */ /* 0x000fea0003800000 */
[----:B------:R1:W-:Y:S04]  /*fbb0*/  REDG.E.ADD.F32.FTZ.RN.STRONG.GPU desc[UR32][R60.64+0x1000], R149 ;  /* 0x001000953c0079a6 */ /* 0x0003e8000c12f320 */
[----:B0-----:R1:W-:Y:S02]  /*fbc0*/  REDG.E.ADD.F32.FTZ.RN.STRONG.GPU desc[UR32][R62.64+0x1000], R153 ;  /* 0x001000993e0079a6 */ /* 0x0013e4000c12f320 */
.L_x_2957:
[----:B------:R-:W-:Y:S05]  /*fbd0*/  BSYNC.RECONVERGENT B0 ;  /* 0x0000000000007941 */ /* 0x000fea0003800200 */
.L_x_2956:
[----:B-1----:R1:W0:Y:S01]  /*fbe0*/  LDS R149, [R146+0xd800] ;  /* 0x00d8000092957984 */ /* 0x0022220000000800 */
[----:B------:R-:W-:Y:S04]  /*fbf0*/  BSSY.RECONVERGENT B0, `(.L_x_2958) ;  /* 0x0000004000007945 */ /* 0x000fe80003800200 */
[----:B------:R-:W-:Y:S05]  /*fc00*/  @!P3 BRA `(.L_x_2959) ;  /* 0x000000000008b947 */ /* 0x000fea0003800000 */
[----:B------:R1:W-:Y:S04]  /*fc10*/  REDG.E.ADD.F32.FTZ.RN.STRONG.GPU desc[UR32][R60.64+0x1200], R145 ;  /* 0x001200913c0079a6 */ /* 0x0003e8000c12f320 */
[----:B0-----:R1:W-:Y:S02]  /*fc20*/  REDG.E.ADD.F32.FTZ.RN.STRONG.GPU desc[UR32][R62.64+0x1200], R149 ;  /* 0x001200953e0079a6 */ /* 0x0013e4000c12f320 */
.L_x_2959:
[----:B------:R-:W-:Y:S05]  /*fc30*/  BSYNC.RECONVERGENT B0 ;  /* 0x0000000000007941 */ /* 0x000fea0003800200 */
.L_x_2958:
[----:B-1----:R1:W0:Y:S01]  /*fc40*/  LDS R145, [R144+0xda00] ;  /* 0x00da000090917984 */ /* 0x0022220000000800 */
[----:B------:R-:W-:Y:S04]  /*fc50*/  BSSY.RECONVERGENT B0, `(.L_x_2960) ;  /* 0x0000004000007945 */ /* 0x000fe80003800200 */
[----:B------:R-:W-:Y:S05]  /*fc60*/  @!P4 BRA `(.L_x_2961) ;  /* 0x000000000008c947 */ /* 0x000fea0003800000 */
[----:B------:R1:W-:Y:S04]  /*fc70*/  REDG.E.ADD.F32.FTZ.RN.STRONG.GPU desc[UR32][R60.64+0x1400], R143 ;  /* 0x0014008f3c0079a6 */ /* 0x0003e8000c12f320 */
[----:B0-----:R1:W-:Y:S02]  /*fc80*/  REDG.E.ADD.F32.FTZ.RN.STRONG.GPU desc[UR32][R62.64+0x1400], R145 ;  /* 0x001400913e0079a6 */ /* 0x0013e4000c12f320 */
.L_x_2961:
[----:B------:R-:W-:Y:S05]  /*fc90*/  BSYNC.RECONVERGENT B0 ;  /* 0x0000000000007941 */ /* 0x000fea0003800200 */
.L_x_2960:
[----:B-1----:R1:W0:Y:S01]  /*fca0*/  LDS R143, [R142+0xdc00] ;  /* 0x00dc00008e8f7984 */ /* 0x0022220000000800 */
[----:B------:R-:W-:Y:S04]  /*fcb0*/  BSSY.RECONVERGENT B0, `(.L_x_2962) ;  /* 0x0000004000007945 */ /* 0x000fe80003800200 */
[----:B------:R-:W-:Y:S05]  /*fcc0*/  @!P5 BRA `(.L_x_2963) ;  /* 0x000000000008d947 */ /* 0x000fea0003800000 */
[----:B------:R1:W-:Y:S04]  /*fcd0*/  REDG.E.ADD.F32.FTZ.RN.STRONG.GPU desc[UR32][R60.64+0x1600], R141 ;  /* 0x0016008d3c0079a6 */ /* 0x0003e8000c12f320 */
[----:B0-----:R1:W-:Y:S02]  /*fce0*/  REDG.E.ADD.F32.FTZ.RN.STRONG.GPU desc[UR32][R62.64+0x1600], R143 ;  /* 0x0016008f3e0079a6 */ /* 0x0013e4000c12f320 */
.L_x_2963:
[----:B------:R-:W-:Y:S05]  /*fcf0*/  BSYNC.RECONVERGENT B0 ;  /* 0x0000000000007941 */ /* 0x000fea0003800200 */
.L_x_2962:
        /* <DEDUP_REMOVED lines=10> */
.L_x_2965:
[----:B------:R-:W-:Y:S05]  /*fda0*/  BSYNC.RECONVERGENT B0 ;  /* 0x0000000000007941 */ /* 0x000fea0003800200 */
.L_x_2964:
[----:B-1----:R1:W0:Y:S01]  /*fdb0*/  LDS R139, [R138+0xe000] ;  /* 0x00e000008a8b7984 */ /* 0x0022220000000800 */
[----:B------:R-:W-:Y:S04]  /*fdc0*/  BSSY.RECONVERGENT B0, `(.L_x_2966) ;  /* 0x0000004000007945 */ /* 0x000fe80003800200 */
[----:B------:R-:W-:Y:S05]  /*fdd0*/  @!P2 BRA `(.L_x_2967) ;  /* 0x000000000008a947 */ /* 0x000fea0003800000 */
[----:B------:R1:W-:Y:S04]  /*fde0*/  REDG.E.ADD.F32.FTZ.RN.STRONG.GPU desc[UR32][R60.64+0x1a00], R137 ;  /* 0x001a00893c0079a6 */ /* 0x0003e8000c12f320 */
[----:B0-----:R1:W-:Y:S02]  /*fdf0*/  REDG.E.ADD.F32.FTZ.RN.STRONG.GPU desc[UR32][R62.64+0x1a00], R139 ;  /* 0x001a008b3e0079a6 */ /* 0x0013e4000c12f320 */
.L_x_2967:
[----:B------:R-:W-:Y:S05]  /*fe00*/  BSYNC.RECONVERGENT B0 ;  /* 0x0000000000007941 */ /* 0x000fea0003800200 */
.L_x_2966:
[----:B-1----:R1:W0:Y:S01]  /*fe10*/  LDS R137, [R136+0xe200] ;  /* 0x00e2000088897984 */ /* 0x0022220000000800 */
[----:B------:R-:W-:Y:S04]  /*fe20*/  BSSY.RECONVERGENT B0, `(.L_x_2968) ;  /* 0x0000004000007945 */ /* 0x000fe80003800200 */
[----:B------:R-:W-:Y:S05]  /*fe30*/  @!P3 BRA `(.L_x_2969) ;  /* 0x000000000008b947 */ /* 0x000fea0003800000 */
[----:B------:R1:W-:Y:S04]  /*fe40*/  REDG.E.ADD.F32.FTZ.RN.STRONG.GPU desc[UR32][R60.64+0x1c00], R135 ;  /* 0x001c00873c0079a6 */ /* 0x0003e8000c12f320 */
[----:B0-----:R1:W-:Y:S02]  /*fe50*/  REDG.E.ADD.F32.FTZ.RN.STRONG.GPU desc[UR32][R62.64+0x1c00], R137 ;  /* 0x001c00893e0079a6 */ /* 0x0013e4000c12f320 */
.L_x_2969:
[----:B------:R-:W-:Y:S05]  /*fe60*/  BSYNC.RECONVERGENT B0 ;  /* 0x0000000000007941 */ /* 0x000fea0003800200 */
.L_x_2968:
[----:B-1----:R1:W0:Y:S01]  /*fe70*/  LDS R135, [R134+0xe400] ;  /* 0x00e4000086877984 */ /* 0x0022220000000800 */
[----:B------:R-:W-:Y:S04]  /*fe80*/  BSSY.RECONVERGENT B0, `(.L_x_2970) ;  /* 0x0000004000007945 */ /* 0x000fe80003800200 */
[----:B------:R-:W-:Y:S05]  /*fe90*/  @!P4 BRA `(.L_x_2971) ;  /* 0x000000000008c947 */ /* 0x000fea0003800000 */
[----:B------:R1:W-:Y:S04]  /*fea0*/  REDG.E.ADD.F32.FTZ.RN.STRONG.GPU desc[UR32][R60.64+0x1e00], R133 ;  /* 0x001e00853c0079a6 */ /* 0x0003e8000c12f320 */
[----:B0-----:R1:W-:Y:S02]  /*feb0*/  REDG.E.ADD.F32.FTZ.RN.STRONG.GPU desc[UR32][R62.64+0x1e00], R135 ;  /* 0x001e00873e0079a6 */ /* 0x0013e4000c12f320 */
.L_x_2971:
[----:B------:R-:W-:Y:S05]  /*fec0*/  BSYNC.RECONVERGENT B0 ;  /* 0x0000000000007941 */ /* 0x000fea0003800200 */
.L_x_2970:
[----:B-1----:R1:W0:Y:S01]  /*fed0*/  LDS R133, [R132+0xe600] ;  /* 0x00e6000084857984 */ /* 0x0022220000000800 */
[----:B------:R-:W-:Y:S04]  /*fee0*/  BSSY.RECONVERGENT B0, `(.L_x_2972) ;  /* 0x0000004000007945 */ /* 0x000fe80003800200 */
[----:B------:R-:W-:Y:S05]  /*fef0*/  @!P5 BRA `(.L_x_2973) ;  /* 0x000000000008d947 */ /* 0x000fea0003800000 */
[----:B------:R1:W-:Y:S04]  /*ff00*/  REDG.E.ADD.F32.FTZ.RN.STRONG.GPU desc[UR32][R60.64+0x2000], R131 ;  /* 0x002000833c0079a6 */ /* 0x0003e8000c12f320 */
[----:B0-----:R1:W-:Y:S02]  /*ff10*/  REDG.E.ADD.F32.FTZ.RN.STRONG.GPU desc[UR32][R62.64+0x2000], R133 ;  /* 0x002000853e0079a6 */ /* 0x0013e4000c12f320 */
.L_x_2973:
[----:B------:R-:W-:Y:S05]  /*ff20*/  BSYNC.RECONVERGENT B0 ;  /* 0x0000000000007941 */ /* 0x000fea0003800200 */
.L_x_2972:
        /* <DEDUP_REMOVED lines=10> */
.L_x_2975:
[----:B------:R-:W-:Y:S05]  /*ffd0*/  BSYNC.RECONVERGENT B0 ;  /* 0x0000000000007941 */ /* 0x000fea0003800200 */
.L_x_2974:
[----:B-1----:R1:W0:Y:S01]  /*ffe0*/  LDS R129, [R128+0xea00] ;  /* 0x00ea000080817984 */ /* 0x0022220000000800 */
[----:B------:R-:W-:Y:S04]  /*fff0*/  BSSY.RECONVERGENT B0, `(.L_x_2976) ;  /* 0x0000004000007945 */ /* 0x000fe80003800200 */
[----:B------:R-:W-:Y:S05]  /*10000*/  @!P2 BRA `(.L_x_2977) ;  /* 0x000000000008a947 */ /* 0x000fea0003800000 */
[----:B------:R1:W-:Y:S04]  /*10010*/  REDG.E.ADD.F32.FTZ.RN.STRONG.GPU desc[UR32][R60.64+0x2400], R127 ;  /* 0x0024007f3c0079a6 */ /* 0x0003e8000c12f320 */
[----:B0-----:R1:W-:Y:S02]  /*10020*/  REDG.E.ADD.F32.FTZ.RN.STRONG.GPU desc[UR32][R62.64+0x2400], R129 ;  /* 0x002400813e0079a6 */ /* 0x0013e4000c12f320 */
.L_x_2977:
[----:B------:R-:W-:Y:S05]  /*10030*/  BSYNC.RECONVERGENT B0 ;  /* 0x0000000000007941 */ /* 0x000fea0003800200 */
.L_x_2976:
[----:B-1----:R1:W0:Y:S01]  /*10040*/  LDS R127, [R126+0xec00] ;  /* 0x00ec00007e7f7984 */ /* 0x0022220000000800 */
[----:B------:R-:W-:Y:S04]  /*10050*/  BSSY.RECONVERGENT B0, `(.L_x_2978) ;  /* 0x0000004000007945 */ /* 0x000fe80003800200 */
[----:B------:R-:W-:Y:S05]  /*10060*/  @!P3 BRA `(.L_x_2979) ;  /* 0x000000000008b947 */ /* 0x000fea0003800000 */
[----:B------:R1:W-:Y:S04]  /*10070*/  REDG.E.ADD.F32.FTZ.RN.STRONG.GPU desc[UR32][R60.64+0x2600], R125 ;  /* 0x0026007d3c0079a6 */ /* 0x0003e8000c12f320 */
[----:B0-----:R1:W-:Y:S02]  /*10080*/  REDG.E.ADD.F32.FTZ.RN.STRONG.GPU desc[UR32][R62.64+0x2600], R127 ;  /* 0x0026007f3e0079a6 */ /* 0x0013e4000c12f320 */
.L_x_2979:
[----:B------:R-:W-:Y:S05]  /*10090*/  BSYNC.RECONVERGENT B0 ;  /* 0x0000000000007941 */ /* 0x000fea0003800200 */
.L_x_2978:
[----:B-1----:R1:W0:Y:S01]  /*100a0*/  LDS R125, [R124+0xee00] ;  /* 0x00ee00007c7d7984 */ /* 0x0022220000000800 */
[----:B------:R-:W-:Y:S04]  /*100b0*/  BSSY.RECONVERGENT B0, `(.L_x_2980) ;  /* 0x0000004000007945 */ /* 0x000fe80003800200 */
[----:B------:R-:W-:Y:S05]  /*100c0*/  @!P4 BRA `(.L_x_2981) ;  /* 0x000000000008c947 */ /* 0x000fea0003800000 */
[----:B------:R1:W-:Y:S04]  /*100d0*/  REDG.E.ADD.F32.FTZ.RN.STRONG.GPU desc[UR32][R60.64+0x2800], R123 ;  /* 0x0028007b3c0079a6 */ /* 0x0003e8000c12f320 */
[----:B0-----:R1:W-:Y:S02]  /*100e0*/  REDG.E.ADD.F32.FTZ.RN.STRONG.GPU desc[UR32][R62.64+0x2800], R125 ;  /* 0x0028007d3e0079a6 */ /* 0x0013e4000c12f320 */
.L_x_2981:
[----:B------:R-:W-:Y:S05]  /*100f0*/  BSYNC.RECONVERGENT B0 ;  /* 0x0000000000007941 */ /* 0x000fea0003800200 */
.L_x_2980:
[----:B-1----:R1:W0:Y:S01]  /*10100*/  LDS R123, [R122+0xf000] ;  /* 0x00f000007a7b7984 */ /* 0x0022220000000800 */
[----:B------:R-:W-:Y:S04]  /*10110*/  BSSY.RECONVERGENT B0, `(.L_x_2982) ;  /* 0x0000004000007945 */ /* 0x000fe80003800200 */
[----:B------:R-:W-:Y:S05]  /*10120*/  @!P5 BRA `(.L_x_2983) ;  /* 0x000000000008d947 */ /* 0x000fea0003800000 */
[----:B------:R1:W-:Y:S04]  /*10130*/  REDG.E.ADD.F32.FTZ.RN.STRONG.GPU desc[UR32][R60.64+0x2a00], R121 ;  /* 0x002a00793c0079a6 */ /* 0x0003e8000c12f320 */
[----:B0-----:R1:W-:Y:S02]  /*10140*/  REDG.E.ADD.F32.FTZ.RN.STRONG.GPU desc[UR32][R62.64+0x2a00], R123 ;  /* 0x002a007b3e0079a6 */ /* 0x0013e4000c12f320 */
.L_x_2983:
[----:B------:R-:W-:Y:S05]  /*10150*/  BSYNC.RECONVERGENT B0 ;  /* 0x0000000000007941 */ /* 0x000fea0003800200 */
.L_x_2982:
        /* <DEDUP_REMOVED lines=10> */
.L_x_2985:
[----:B------:R-:W-:Y:S05]  /*10200*/  BSYNC.RECONVERGENT B0 ;  /* 0x0000000000007941 */ /* 0x000fea0003800200 */
.L_x_2984:
[----:B-1----:R1:W0:Y:S01]  /*10210*/  LDS R119, [R108+0xf400] ;  /* 0x00f400006c777984 */ /* 0x0022220000000800 */
[----:B------:R-:W-:Y:S04]  /*10220*/  BSSY.RECONVERGENT B0, `(.L_x_2986) ;  /* 0x0000004000007945 */ /* 0x000fe80003800200 */
[----:B------:R-:W-:Y:S05]  /*10230*/  @!P2 BRA `(.L_x_2987) ;  /* 0x000000000008a947 */ /* 0x000fea0003800000 */
[----:B------:R1:W-:Y:S04]  /*10240*/  REDG.E.ADD.F32.FTZ.RN.STRONG.GPU desc[UR32][R60.64+0x2e00], R107 ;  /* 0x002e006b3c0079a6 */ /* 0x0003e8000c12f320 */
[----:B0-----:R1:W-:Y:S02]  /*10250*/  REDG.E.ADD.F32.FTZ.RN.STRONG.GPU desc[UR32][R62.64+0x2e00], R119 ;  /* 0x002e00773e0079a6 */ /* 0x0013e4000c12f320 */
.L_x_2987:
[----:B------:R-:W-:Y:S05]  /*10260*/  BSYNC.RECONVERGENT B0 ;  /* 0x0000000000007941 */ /* 0x000fea0003800200 */
.L_x_2986:
[----:B-1----:R1:W0:Y:S01]  /*10270*/  LDS R107, [R106+0xf600] ;  /* 0x00f600006a6b7984 */ /* 0x0022220000000800 */
[----:B------:R-:W-:Y:S04]  /*10280*/  BSSY.RECONVERGENT B0, `(.L_x_2988) ;  /* 0x0000004000007945 */ /* 0x000fe80003800200 */
[----:B------:R-:W-:Y:S05]  /*10290*/  @!P3 BRA `(.L_x_2989) ;  /* 0x000000000008b947 */ /* 0x000fea0003800000 */
[----:B------:R1:W-:Y:S04]  /*102a0*/  REDG.E.ADD.F32.FTZ.RN.STRONG.GPU desc[UR32][R60.64+0x3000], R105 ;  /* 0x003000693c0079a6 */ /* 0x0003e8000c12f320 */
[----:B0-----:R1:W-:Y:S02]  /*102b0*/  REDG.E.ADD.F32.FTZ.RN.STRONG.GPU desc[UR32][R62.64+0x3000], R107 ;  /* 0x0030006b3e0079a6 */ /* 0x0013e4000c12f320 */
.L_x_2989:
[----:B------:R-:W-:Y:S05]  /*102c0*/  BSYNC.RECONVERGENT B0 ;  /* 0x0000000000007941 */ /* 0x000fea0003800200 */
.L_x_2988:
[----:B-1----:R1:W0:Y:S01]  /*102d0*/  LDS R105, [R104+0xf800] ;  /* 0x00f8000068697984 */ /* 0x0022220000000800 */
[----:B------:R-:W-:Y:S04]  /*102e0*/  BSSY.RECONVERGENT B0, `(.L_x_2990) ;  /* 0x0000004000007945 */ /* 0x000fe80003800200 */
[----:B------:R-:W-:Y:S05]  /*102f0*/  @!P4 BRA `(.L_x_2991) ;  /* 0x000000000008c947 */ /* 0x000fea0003800000 */
[----:B------:R1:W-:Y:S04]  /*10300*/  REDG.E.ADD.F32.FTZ.RN.STRONG.GPU desc[UR32][R60.64+0x3200], R103 ;  /* 0x003200673c0079a6 */ /* 0x0003e8000c12f320 */
[----:B0-----:R1:W-:Y:S02]  /*10310*/  REDG.E.ADD.F32.FTZ.RN.STRONG.GPU desc[UR32][R62.64+0x3200], R105 ;  /* 0x003200693e0079a6 */ /* 0x0013e4000c12f320 */
.L_x_2991:
[----:B------:R-:W-:Y:S05]  /*10320*/  BSYNC.RECONVERGENT B0 ;  /* 0x0000000000007941 */ /* 0x000fea0003800200 */
.L_x_2990:
[----:B-1----:R1:W0:Y:S01]  /*10330*/  LDS R103, [R102+0xfa00] ;  /* 0x00fa000066677984 */ /* 0x0022220000000800 */
[----:B------:R-:W-:Y:S04]  /*10340*/  BSSY.RECONVERGENT B0, `(.L_x_2992) ;  /* 0x0000004000007945 */ /* 0x000fe80003800200 */
[----:B------:R-:W-:Y:S05]  /*10350*/  @!P5 BRA `(.L_x_2993) ;  /* 0x000000000008d947 */ /* 0x000fea0003800000 */
[----:B------:R1:W-:Y:S04]  /*10360*/  REDG.E.ADD.F32.FTZ.RN.STRONG.GPU desc[UR32][R60.64+0x3400], R101 ;  /* 0x003400653c0079a6 */ /* 0x0003e8000c12f320 */
[----:B0-----:R1:W-:Y:S02]  /*10370*/  REDG.E.ADD.F32.FTZ.RN.STRONG.GPU desc[UR32][R62.64+0x3400], R103 ;  /* 0x003400673e0079a6 */ /* 0x0013e4000c12f320 */
.L_x_2993:
[----:B------:R-:W-:Y:S05]  /*10380*/  BSYNC.RECONVERGENT B0 ;  /* 0x0000000000007941 */ /* 0x000fea0003800200 */
.L_x_2992:
        /* <DEDUP_REMOVED lines=10> */
.L_x_2995:
[----:B------:R-:W-:Y:S05]  /*10430*/  BSYNC.RECONVERGENT B0 ;  /* 0x0000000000007941 */ /* 0x000fea0003800200 */
.L_x_2994:
[----:B-1----:R1:W0:Y:S01]  /*10440*/  LDS R99, [R98+0xfe00] ;  /* 0x00fe000062637984 */ /* 0x0022220000000800 */
[----:B------:R-:W-:Y:S04]  /*10450*/  BSSY.RECONVERGENT B0, `(.L_x_2996) ;  /* 0x0000004000007945 */ /* 0x000fe80003800200 */
[----:B------:R-:W-:Y:S05]  /*10460*/  @!P2 BRA `(.L_x_2997) ;  /* 0x000000000008a947 */ /* 0x000fea0003800000 */
[----:B------:R1:W-:Y:S04]  /*10470*/  REDG.E.ADD.F32.FTZ.RN.STRONG.GPU desc[UR32][R60.64+0x3800], R97 ;  /* 0x003800613c0079a6 */ /* 0x0003e8000c12f320 */
[----:B0-----:R1:W-:Y:S02]  /*10480*/  REDG.E.ADD.F32.FTZ.RN.STRONG.GPU desc[UR32][R62.64+0x3800], R99 ;  /* 0x003800633e0079a6 */ /* 0x0013e4000c12f320 */
.L_x_2997:
[----:B------:R-:W-:Y:S05]  /*10490*/  BSYNC.RECONVERGENT B0 ;  /* 0x0000000000007941 */ /* 0x000fea0003800200 */
.L_x_2996:
[----:B-1----:R1:W0:Y:S01]  /*104a0*/  LDS R97, [R74+0x10000] ;  /* 0x010000004a617984 */ /* 0x0022220000000800 */
[----:B------:R-:W-:Y:S04]  /*104b0*/  BSSY.RECONVERGENT B0, `(.L_x_2998) ;  /* 0x0000004000007945 */ /* 0x000fe80003800200 */
[----:B------:R-:W-:Y:S05]  /*104c0*/  @!P3 BRA `(.L_x_2999) ;  /* 0x000000000008b947 */ /* 0x000fea0003800000 */
[----:B------:R1:W-:Y:S04]  /*104d0*/  REDG.E.ADD.F32.FTZ.RN.STRONG.GPU desc[UR32][R60.64+0x3a00], R73 ;  /* 0x003a00493c0079a6 */ /* 0x0003e8000c12f320 */
[----:B0-----:R1:W-:Y:S02]  /*104e0*/  REDG.E.ADD.F32.FTZ.RN.STRONG.GPU desc[UR32][R62.64+0x3a00], R97 ;  /* 0x003a00613e0079a6 */ /* 0x0013e4000c12f320 */
.L_x_2999:
[----:B------:R-:W-:Y:S05]  /*104f0*/  BSYNC.RECONVERGENT B0 ;  /* 0x0000000000007941 */ /* 0x000fea0003800200 */
.L_x_2998:
[----:B-1----:R1:W0:Y:S01]  /*10500*/  LDS R73, [R72+0x10200] ;  /* 0x0102000048497984 */ /* 0x0022220000000800 */
[----:B------:R-:W-:Y:S04]  /*10510*/  BSSY.RECONVERGENT B0, `(.L_x_3000) ;  /* 0x0000004000007945 */ /* 0x000fe80003800200 */
[----:B------:R-:W-:Y:S05]  /*10520*/  @!P4 BRA `(.L_x_3001) ;  /* 0x000000000008c947 */ /* 0x000fea0003800000 */
[----:B------:R1:W-:Y:S04]  /*10530*/  REDG.E.ADD.F32.FTZ.RN.STRONG.GPU desc[UR32][R60.64+0x3c00], R71 ;  /* 0x003c00473c0079a6 */ /* 0x0003e8000c12f320 */
[----:B0-----:R1:W-:Y:S02]  /*10540*/  REDG.E.ADD.F32.FTZ.RN.STRONG.GPU desc[UR32][R62.64+0x3c00], R73 ;  /* 0x003c00493e0079a6 */ /* 0x0013e4000c12f320 */
.L_x_3001:
[----:B------:R-:W-:Y:S05]  /*10550*/  BSYNC.RECONVERGENT B0 ;  /* 0x0000000000007941 */ /* 0x000fea0003800200 */
.L_x_3000:
[----:B-1----:R1:W0:Y:S01]  /*10560*/  LDS R71, [R70+0x10400] ;  /* 0x0104000046477984 */ /* 0x0022220000000800 */
[----:B------:R-:W-:Y:S04]  /*10570*/  BSSY.RECONVERGENT B0, `(.L_x_3002) ;  /* 0x0000004000007945 */ /* 0x000fe80003800200 */
[----:B------:R-:W-:Y:S05]  /*10580*/  @!P5 BRA `(.L_x_3003) ;  /* 0x000000000008d947 */ /* 0x000fea0003800000 */
[----:B------:R1:W-:Y:S04]  /*10590*/  REDG.E.ADD.F32.FTZ.RN.STRONG.GPU desc[UR32][R60.64+0x3e00], R69 ;  /* 0x003e00453c0079a6 */ /* 0x0003e8000c12f320 */
[----:B0-----:R1:W-:Y:S02]  /*105a0*/  REDG.E.ADD.F32.FTZ.RN.STRONG.GPU desc[UR32][R62.64+0x3e00], R71 ;  /* 0x003e00473e0079a6 */ /* 0x0013e4000c12f320 */
.L_x_3003:
[----:B------:R-:W-:Y:S05]  /*105b0*/  BSYNC.RECONVERGENT B0 ;  /* 0x0000000000007941 */ /* 0x000fea0003800200 */
.L_x_3002:
        /* <DEDUP_REMOVED lines=88> */
.L_x_3005:
[----:B------:R-:W-:Y:S05]  /*10b40*/  BSYNC.RECONVERGENT B0 ;  /* 0x0000000000007941 */ /* 0x000fea0003800200 */
.L_x_3004:
[----:B------:R-:W-:-:S04]  /*10b50*/  UIADD3 UR8, UPT, UPT, UR8, 0x1, URZ ;  /* 0x0000000108087890 */ /* 0x000fc8000fffe0ff */
[----:B------:R-:W-:-:S09]  /*10b60*/  UISETP.GE.AND UP0, UPT, UR8, UR49, UPT ;  /* 0x000000310800728c */ /* 0x000fd2000bf06270 */
[----:B------:R-:W-:Y:S05]  /*10b70*/  BRA.U !UP0, `(.L_x_3006) ;  /* 0xffffff6108707547 */ /* 0x000fea000b83ffff */
.L_x_2910:
[----:B------:R-:W-:Y:S01]  /*10b80*/  USHF.L.U32 UR8, UR20, 0xb, URZ ;  /* 0x0000000b14087899 */ /* 0x000fe200080006ff */
[----:B------:R-:W-:Y:S01]  /*10b90*/  BAR.SYNC.DEFER_BLOCKING 0x0 ;  /* 0x0000000000007b1d */ /* 0x000fe20000010000 */
[C---:B------:R-:W-:Y:S02]  /*10ba0*/  LOP3.LUT R0, R189.reuse, 0x1f, RZ, 0xc0, !PT ;  /* 0x0000001fbd007812 */ /* 0x040fe400078ec0ff */
[----:B------:R-:W-:Y:S01]  /*10bb0*/  SHF.L.U32 R5, R189, 0x4, RZ ;  /* 0x00000004bd057819 */ /* 0x000fe200000006ff */
[----:B------:R-:W-:Y:S01]  /*10bc0*/  UIADD3 UR8, UPT, UPT, UR8, -0x800, URZ ;  /* 0xfffff80008087890 */ /* 0x000fe2000fffe0ff */
[----:B0-----:R-:W-:Y:S01]  /*10bd0*/  MOV R2, UR22 ;  /* 0x0000001600027c02 */ /* 0x001fe20008000f00 */
[----:B------:R-:W-:Y:S01]  /*10be0*/  HFMA2 R4, -RZ, RZ, 0, 0 ;  /* 0x00000000ff047431 */ /* 0x000fe200000001ff */
[----:B------:R-:W-:Y:S01]  /*10bf0*/  LOP3.LUT R5, R0, 0x3e00, R5, 0xf8, !PT ;  /* 0x00003e0000057812 */ /* 0x000fe200078ef805 */
[----:B------:R-:W-:Y:S01]  /*10c00*/  UIADD3 UR10, UPT, UPT, -UR8, UR10, URZ ;  /* 0x0000000a080a7290 */ /* 0x000fe2000fffe1ff */
[----:B------:R-:W-:-:S02]  /*10c10*/  MOV R3, UR23 ;  /* 0x0000001700037c02 */ /* 0x000fc40008000f00 */
[----:B------:R-:W-:Y:S02]  /*10c20*/  CS2R R6, SRZ ;  /* 0x0000000000067805 */ /* 0x000fe4000001ff00 */
[C---:B------:R-:W-:Y:S02]  /*10c30*/  LOP3.LUT R55, R5.reuse, 0x20, RZ, 0xfc, !PT ;  /* 0x0000002005377812 */ /* 0x040fe400078efcff */
[----:B------:R-:W-:Y:S02]  /*10c40*/  CS2R R8, SRZ ;  /* 0x0000000000087805 */ /* 0x000fe4000001ff00 */
[C---:B------:R-:W-:Y:S02]  /*10c50*/  LOP3.LUT R57, R5.reuse, 0x40, RZ, 0xfc, !PT ;  /* 0x0000004005397812 */ /* 0x040fe400078efcff */
[----:B------:R-:W-:Y:S02]  /*10c60*/  CS2R R10, SRZ ;  /* 0x00000000000a7805 */ /* 0x000fe4000001ff00 */
[----:B------:R-:W-:-:S02]  /*10c70*/  LOP3.LUT R61, R5, 0x60, RZ, 0xfc, !PT ;  /* 0x00000060053d7812 */ /* 0x000fc400078efcff */
[----:B------:R-:W-:Y:S02]  /*10c80*/  CS2R R12, SRZ ;  /* 0x00000000000c7805 */ /* 0x000fe4000001ff00 */
[----:B------:R-:W-:Y:S02]  /*10c90*/  ISETP.GE.AND P2, PT, R5, UR10, PT ;  /* 0x0000000a05007c0c */ /* 0x000fe4000bf46270 */
[----:B------:R-:W-:Y:S02]  /*10ca0*/  CS2R R14, SRZ ;  /* 0x00000000000e7805 */ /* 0x000fe4000001ff00 */
[----:B------:R-:W-:Y:S01]  /*10cb0*/  ISETP.GE.AND P3, PT, R55, UR10, PT ;  /* 0x0000000a37007c0c */ /* 0x000fe2000bf66270 */
[----:B------:R-:W5:Y:S01]  /*10cc0*/  LDL.LU R78, [R1+0x20] ;  /* 0x00002000014e7983 */ /* 0x000f620000300800 */
[----:B------:R-:W-:Y:S01]  /*10cd0*/  ISETP.GE.AND P4, PT, R57, UR10, PT ;  /* 0x0000000a39007c0c */ /* 0x000fe2000bf86270 */
[----:B------:R-:W-:Y:S01]  /*10ce0*/  HFMA2 R16, -RZ, RZ, 0, 0 ;  /* 0x00000000ff107431 */ /* 0x000fe200000001ff */
[----:B------:R-:W-:Y:S01]  /*10cf0*/  ISETP.GE.AND P5, PT, R61, UR10, PT ;  /* 0x0000000a3d007c0c */ /* 0x000fe2000bfa6270 */
[C---:B------:R-:W-:Y:S01]  /*10d00*/  IMAD.WIDE.U32 R2, R5.reuse, 0x4, R2 ;  /* 0x0000000405027825 */ /* 0x040fe200078e0002 */
[C---:B------:R-:W-:Y:S01]  /*10d10*/  LOP3.LUT R63, R5.reuse, 0x80, RZ, 0xfc, !PT ;  /* 0x00000080053f7812 */ /* 0x040fe200078efcff */
[----:B------:R-:W2:Y:S01]  /*10d20*/  LDL.LU R76, [R1+0x1c] ;  /* 0x00001c00014c7983 */ /* 0x000ea20000300800 */
[----:B------:R-:W-:-:S02]  /*10d30*/  LOP3.LUT R65, R5, 0xa0, RZ, 0xfc, !PT ;  /* 0x000000a005417812 */ /* 0x000fc400078efcff */
[----:B------:R-:W-:Y:S01]  /*10d40*/  MOV R27, RZ ;  /* 0x000000ff001b7202 */ /* 0x000fe20000000f00 */
[----:B------:R-:W5:Y:S01]  /*10d50*/  @!P2 LDG.E R4, desc[UR32][R2.64] ;  /* 0x000000200204a981 */ /* 0x000f62000c1e1900 */
[C---:B------:R-:W-:Y:S02]  /*10d60*/  LOP3.LUT R67, R5.reuse, 0xc0, RZ, 0xfc, !PT ;  /* 0x000000c005437812 */ /* 0x040fe400078efcff */
[----:B------:R-:W-:Y:S02]  /*10d70*/  CS2R R28, SRZ ;  /* 0x00000000001c7805 */ /* 0x000fe4000001ff00 */
[C---:B------:R-:W-:Y:S01]  /*10d80*/  LOP3.LUT R69, R5.reuse, 0xe0, RZ, 0xfc, !PT ;  /* 0x000000e005457812 */ /* 0x040fe200078efcff */
[----:B------:R-:W2:Y:S01]  /*10d90*/  @!P3 LDG.E R6, desc[UR32][R2.64+0x80] ;  /* 0x000080200206b981 */ /* 0x000ea2000c1e1900 */
[----:B-1----:R-:W-:Y:S02]  /*10da0*/  LOP3.LUT R71, R5, 0x100, RZ, 0xfc, !PT ;  /* 0x0000010005477812 */ /* 0x002fe400078efcff */
[----:B------:R-:W-:Y:S01]  /*10db0*/  MOV R31, RZ ;  /* 0x000000ff001f7202 */ /* 0x000fe20000000f00 */
[----:B------:R-:W3:Y:S01]  /*10dc0*/  @!P4 LDG.E R7, desc[UR32][R2.64+0x100] ;  /* 0x000100200207c981 */ /* 0x000ee2000c1e1900 */
[----:B------:R-:W-:Y:S01]  /*10dd0*/  ISETP.GE.AND P6, PT, R63, UR10, PT ;  /* 0x0000000a3f007c0c */ /* 0x000fe2000bfc6270 */
[----:B------:R-:W0:Y:S01]  /*10de0*/  S2UR UR31, SR_CTAID.X ;  /* 0x00000000001f79c3 */ /* 0x000e220000002500 */
[----:B------:R-:W-:Y:S01]  /*10df0*/  LOP3.LUT R73, R5, 0x120, RZ, 0xfc, !PT ;  /* 0x0000012005497812 */ /* 0x000fe200078efcff */
[----:B------:R-:W4:Y:S01]  /*10e00*/  @!P5 LDG.E R8, desc[UR32][R2.64+0x180] ;  /* 0x000180200208d981 */ /* 0x000f22000c1e1900 */
[----:B------:R-:W-:Y:S01]  /*10e10*/  ISETP.GE.AND P0, PT, R65, UR10, PT ;  /* 0x0000000a41007c0c */ /* 0x000fe2000bf06270 */
[----:B------:R-:W0:Y:S01]  /*10e20*/  LDCU.64 UR14, c[0x0][0x4f8] ;  /* 0x00009f00ff0e77ac */ /* 0x000e220008000a00 */
[----:B------:R-:W-:Y:S01]  /*10e30*/  ISETP.GE.AND P2, PT, R67, UR10, PT ;  /* 0x0000000a43007c0c */ /* 0x000fe2000bf46270 */
[----:B------:R-:W3:Y:S01]  /*10e40*/  LDL.LU R74, [R1+0x18] ;  /* 0x00001800014a7983 */ /* 0x000ee20000300800 */
[----:B------:R-:W-:Y:S01]  /*10e50*/  ISETP.GE.AND P3, PT, R69, UR10, PT ;  /* 0x0000000a45007c0c */ /* 0x000fe2000bf66270 */
[----:B------:R-:W1:Y:S01]  /*10e60*/  LDCU.64 UR34, c[0x0][0x500] ;  /* 0x0000a000ff2277ac */ /* 0x000e620008000a00 */
[----:B------:R-:W-:Y:S01]  /*10e70*/  ISETP.GE.AND P4, PT, R71, UR10, PT ;  /* 0x0000000a47007c0c */ /* 0x000fe2000bf86270 */
[----:B------:R-:W4:Y:S01]  /*10e80*/  LDL.LU R72, [R1+0x14] ;  /* 0x0000140001487983 */ /* 0x000f220000300800 */
[----:B------:R-:W-:Y:S01]  /*10e90*/  ISETP.GE.AND P5, PT, R73, UR10, PT ;  /* 0x0000000a49007c0c */ /* 0x000fe2000bfa6270 */
[----:B------:R-:W-:Y:S01]  /*10ea0*/  UMOV UR9, URZ ;  /* 0x000000ff00097c82 */ /* 0x000fe20008000000 */
[C---:B------:R-:W-:Y:S01]  /*10eb0*/  LOP3.LUT R75, R5.reuse, 0x140, RZ, 0xfc, !PT ;  /* 0x00000140054b7812 */ /* 0x040fe200078efcff */
[----:B------:R-:W4:Y:S01]  /*10ec0*/  @!P6 LDG.E R9, desc[UR32][R2.64+0x200] ;  /* 0x000200200209e981 */ /* 0x000f22000c1e1900 */
[C---:B------:R-:W-:Y:S01]  /*10ed0*/  LOP3.LUT R77, R5.reuse, 0x160, RZ, 0xfc, !PT ;  /* 0x00000160054d7812 */ /* 0x040fe200078efcff */
[----:B------:R-:W1:Y:S01]  /*10ee0*/  LDCU.64 UR36, c[0x0][0x550] ;  /* 0x0000aa00ff2477ac */ /* 0x000e620008000a00 */
[C---:B------:R-:W-:Y:S01]  /*10ef0*/  LOP3.LUT R79, R5.reuse, 0x180, RZ, 0xfc, !PT ;  /* 0x00000180054f7812 */ /* 0x040fe200078efcff */
        /* <DEDUP_REMOVED lines=8> */
[----:B------:R-:W-:Y:S01]  /*10f80*/  ISETP.GE.AND P2, PT, R79, UR10, PT ;  /* 0x0000000a4f007c0c */ /* 0x000fe2000bf46270 */
[----:B------:R-:W4:Y:S01]  /*10f90*/  @!P4 LDG.E R13, desc[UR32][R2.64+0x400] ;  /* 0x00040020020dc981 */ /* 0x000f22000c1e1900 */
[----:B------:R-:W-:-:S02]  /*10fa0*/  ISETP.GE.AND P3, PT, R81, UR10, PT ;  /* 0x0000000a51007c0c */ /* 0x000fc4000bf66270 */
[----:B------:R-:W-:Y:S01]  /*10fb0*/  ISETP.GE.AND P4, PT, R83, UR10, PT ;  /* 0x0000000a53007c0c */ /* 0x000fe2000bf86270 */
[----:B------:R-:W4:Y:S01]  /*10fc0*/  @!P5 LDG.E R15, desc[UR32][R2.64+0x480] ;  /* 0x00048020020fd981 */ /* 0x000f22000c1e1900 */
[----:B------:R-:W-:-:S03]  /*10fd0*/  ISETP.GE.AND P5, PT, R85, UR10, PT ;  /* 0x0000000a55007c0c */ /* 0x000fc6000bfa6270 */
[----:B------:R-:W4:Y:S04]  /*10fe0*/  LDL.LU R70, [R1+0x10] ;  /* 0x0000100001467983 */ /* 0x000f280000300800 */
        /* <DEDUP_REMOVED lines=37> */
[----:B------:R-:W3:Y:S03]  /*11240*/  LDS R3, [R59+0x14] ;  /* 0x000014003b037984 */ /* 0x000ee60000000800 */
[----:B------:R-:W-:Y:S01]  /*11250*/  FSETP.GTU.FTZ.AND P4, PT, R10, 20, PT ;  /* 0x41a000000a00780b */ /* 0x000fe20003f9c000 */
[----:B-----5:R-:W-:Y:S01]  /*11260*/  FADD.FTZ R11, R4, UR7 ;  /* 0x00000007040b7e21 */ /* 0x020fe20008010000 */
[----:B------:R-:W-:Y:S01]  /*11270*/  FSETP.GTU.FTZ.AND P6, PT, R6, 20, PT ;  /* 0x41a000000600780b */ /* 0x000fe20003fdc000 */
[----:B------:R-:W4:Y:S04]  /*11280*/  LDS R4, [R59+0x18] ;  /* 0x000018003b047984 */ /* 0x000f280000000800 */
[----:B------:R-:W-:-:S04]  /*11290*/  @!P3 FMUL.FTZ R7, R7, -1.4426950216293334961 ;  /* 0xbfb8aa3b0707b820 */ /* 0x000fc80000410000 */
[----:B------:R5:W0:Y:S01]  /*112a0*/  @!P3 MUFU.EX2 R8, R7 ;  /* 0x000000070008b308 */ /* 0x000a220000000800 */
[C---:B------:R-:W-:Y:S01]  /*112b0*/  FSETP.GTU.FTZ.AND P5, PT, R11.reuse, 20, PT ;  /* 0x41a000000b00780b */ /* 0x040fe20003fbc000 */
[----:B------:R-:W-:Y:S02]  /*112c0*/  @!P4 FMUL.FTZ R10, R10, -1.4426950216293334961 ;  /* 0xbfb8aa3b0a0ac820 */ /* 0x000fe40000410000 */
[----:B------:R-:W-:Y:S02]  /*112d0*/  @!P6 FMUL.FTZ R12, R6, -1.4426950216293334961 ;  /* 0xbfb8aa3b060ce820 */ /* 0x000fe40000410000 */
[----:B------:R-:W1:Y:S02]  /*112e0*/  LDS R6, [R59+0x1c] ;  /* 0x00001c003b067984 */ /* 0x000e640000000800 */
[----:B------:R-:W2:Y:S02]  /*112f0*/  @!P4 MUFU.EX2 R10, R10 ;  /* 0x0000000a000ac308 */ /* 0x000ea40000000800 */
[----:B-----5:R-:W-:Y:S04]  /*11300*/  LDS R7, [R59+0x20] ;  /* 0x000020003b077984 */ /* 0x020fe80000000800 */
[----:B------:R-:W-:Y:S01]  /*11310*/  @!P5 FMUL.FTZ R11, R11, -1.4426950216293334961 ;  /* 0xbfb8aa3b0b0bd820 */ /* 0x000fe20000410000 */
[----:B0-----:R-:W-:-:S02]  /*11320*/  @!P3 FADD.FTZ R9, R8, 1 ;  /* 0x3f8000000809b421 */ /* 0x001fc40000010000 */
[----:B------:R-:W0:Y:S01]  /*11330*/  LDS R8, [R59+0x24] ;  /* 0x000024003b087984 */ /* 0x000e220000000800 */
[----:B------:R-:W5:Y:S08]  /*11340*/  @!P6 MUFU.EX2 R12, R12 ;  /* 0x0000000c000ce308 */ /* 0x000f700000000800 */
[----:B------:R-:W4:Y:S01]  /*11350*/  @!P5 MUFU.EX2 R11, R11 ;  /* 0x0000000b000bd308 */ /* 0x000f220000000800 */
[----:B--2---:R-:W-:-:S07]  /*11360*/  @!P4 FADD.FTZ R10, R10, 1 ;  /* 0x3f8000000a0ac421 */ /* 0x004fce0000010000 */
[----:B------:R2:W1:Y:S01]  /*11370*/  @!P3 MUFU.RCP R14, R9 ;  /* 0x00000009000eb308 */ /* 0x0004620000001000 */
[----:B------:R-:W-:Y:S01]  /*11380*/  FADD.FTZ R2, R2, UR7 ;  /* 0x0000000702027e21 */ /* 0x000fe20008010000 */
[----:B---3--:R-:W-:Y:S01]  /*11390*/  FADD.FTZ R27, R3, UR7 ;  /* 0x00000007031b7e21 */ /* 0x008fe20008010000 */
[----:B-----5:R-:W-:-:S05]  /*113a0*/  @!P6 FADD.FTZ R12, R12, 1 ;  /* 0x3f8000000c0ce421 */ /* 0x020fca0000010000 */
[----:B------:R3:W5:Y:S01]  /*113b0*/  @!P4 MUFU.RCP R13, R10 ;  /* 0x0000000a000dc308 */ /* 0x0007620000001000 */
[----:B----4-:R-:W-:Y:S01]  /*113c0*/  @!P5 FADD.FTZ R11, R11, 1 ;  /* 0x3f8000000b0bd421 */ /* 0x010fe20000010000 */
[----:B------:R-:W-:Y:S01]  /*113d0*/  FSETP.GTU.FTZ.AND P0, PT, R2, 20, PT ;  /* 0x41a000000200780b */ /* 0x000fe20003f1c000 */
[----:B--2---:R-:W-:Y:S01]  /*113e0*/  FADD.FTZ R9, R4, UR7 ;  /* 0x0000000704097e21 */ /* 0x004fe20008010000 */
[----:B------:R-:W-:-:S04]  /*113f0*/  FSETP.GTU.FTZ.AND P2, PT, R27, 20, PT ;  /* 0x41a000001b00780b */ /* 0x000fc80003f5c000 */
[----:B------:R-:W2:Y:S01]  /*11400*/  @!P6 MUFU.RCP R15, R12 ;  /* 0x0000000c000fe308 */ /* 0x000ea20000001000 */
[----:B-1----:R-:W-:Y:S01]  /*11410*/  @!P3 FMUL.FTZ R17, R17, R14 ;  /* 0x0000000e1111b220 */ /* 0x002fe20000410000 */
[----:B------:R-:W-:-:S06]  /*11420*/  FSETP.GTU.FTZ.AND P3, PT, R9, 20, PT ;  /* 0x41a000000900780b */ /* 0x000fcc0003f7c000 */
[----:B------:R-:W1:Y:S01]  /*11430*/  @!P5 MUFU.RCP R16, R11 ;  /* 0x0000000b0010d308 */ /* 0x000e620000001000 */
[----:B---3--:R-:W-:Y:S01]  /*11440*/  FADD.FTZ R10, R6, UR7 ;  /* 0x00000007060a7e21 */ /* 0x008fe20008010000 */
[----:B------:R-:W-:Y:S01]  /*11450*/  @!P0 FMUL.FTZ R2, R2, -1.4426950216293334961 ;  /* 0xbfb8aa3b02028820 */ /* 0x000fe20000410000 */
[----:B-----5:R-:W-:Y:S01]  /*11460*/  @!P4 FMUL.FTZ R18, R18, R13 ;  /* 0x0000000d1212c220 */ /* 0x020fe20000410000 */
[----:B0-----:R-:W-:Y:S01]  /*11470*/  FADD.FTZ R13, R8, UR7 ;  /* 0x00000007080d7e21 */ /* 0x001fe20008010000 */
[----:B------:R-:W-:Y:S01]  /*11480*/  @!P2 FMUL.FTZ R4, R27, -1.4426950216293334961 ;  /* 0xbfb8aa3b1b04a820 */ /* 0x000fe20000410000 */
[----:B------:R-:W-:Y:S01]  /*11490*/  FADD.FTZ R7, R7, UR7 ;  /* 0x0000000707077e21 */ /* 0x000fe20008010000 */
[----:B------:R-:W-:Y:S01]  /*114a0*/  FSETP.GTU.FTZ.AND P4, PT, R10, 20, PT ;  /* 0x41a000000a00780b */ /* 0x000fe20003f9c000 */
[----:B------:R0:W3:Y:S01]  /*114b0*/  @!P0 MUFU.EX2 R3, R2 ;  /* 0x0000000200038308 */ /* 0x0000e20000000800 */
[----:B------:R-:W-:Y:S01]  /*114c0*/  @!P3 FMUL.FTZ R6, R9, -1.4426950216293334961 ;  /* 0xbfb8aa3b0906b820 */ /* 0x000fe20000410000 */
[----:B--2---:R-:W-:Y:S01]  /*114d0*/  @!P6 FMUL.FTZ R20, R20, R15 ;  /* 0x0000000f1414e220 */ /* 0x004fe20000410000 */
[----:B------:R-:W-:Y:S01]  /*114e0*/  FSETP.GTU.FTZ.AND P6, PT, R13, 20, PT ;  /* 0x41a000000d00780b */ /* 0x000fe20003fdc000 */
[----:B-1----:R-:W-:Y:S01]  /*114f0*/  @!P5 FMUL.FTZ R19, R19, R16 ;  /* 0x000000101313d220 */ /* 0x002fe20000410000 */
[----:B------:R-:W-:-:S03]  /*11500*/  FSETP.GTU.FTZ.AND P5, PT, R7, 20, PT ;  /* 0x41a000000700780b */ /* 0x000fc60003fbc000 */
[----:B------:R-:W1:Y:S04]  /*11510*/  @!P2 MUFU.EX2 R4, R4 ;  /* 0x000000040004a308 */ /* 0x000e680000000800 */
[----:B------:R-:W-:Y:S01]  /*11520*/  @!P4 FMUL.FTZ R8, R10, -1.4426950216293334961 ;  /* 0xbfb8aa3b0a08c820 */ /* 0x000fe20000410000 */
[----:B0-----:R-:W0:Y:S03]  /*11530*/  LDS R2, [R59+0x28] ;  /* 0x000028003b027984 */ /* 0x001e260000000800 */
[----:B------:R-:W2:Y:S01]  /*11540*/  @!P3 MUFU.EX2 R6, R6 ;  /* 0x000000060006b308 */ /* 0x000ea20000000800 */
[----:B------:R-:W-:Y:S01]  /*11550*/  @!P6 FMUL.FTZ R13, R13, -1.4426950216293334961 ;  /* 0xbfb8aa3b0d0de820 */ /* 0x000fe20000410000 */
[----:B------:R-:W-:Y:S01]  /*11560*/  @!P5 FMUL.FTZ R11, R7, -1.4426950216293334961 ;  /* 0xbfb8aa3b070bd820 */ /* 0x000fe20000410000 */
[----:B---3--:R-:W-:-:S02]  /*11570*/  @!P0 FADD.FTZ R7, R3, 1 ;  /* 0x3f80000003078421 */ /* 0x008fc40000010000 */
[----:B------:R-:W3:Y:S03]  /*11580*/  LDS R3, [R59+0x2c] ;  /* 0x00002c003b037984 */ /* 0x000ee60000000800 */
[----:B------:R-:W-:Y:S01]  /*11590*/  @!P4 MUFU.EX2 R8, R8 ;  /* 0x000000080008c308 */ /* 0x000fe20000000800 */
[----:B-1----:R-:W-:Y:S02]  /*115a0*/  @!P2 FADD.FTZ R9, R4, 1 ;  /* 0x3f8000000409a421 */ /* 0x002fe40000010000 */
[----:B------:R-:W1:Y:S05]  /*115b0*/  LDS R4, [R59+0x30] ;  /* 0x000030003b047984 */ /* 0x000e6a0000000800 */
[----:B------:R-:W4:Y:S01]  /*115c0*/  @!P6 MUFU.EX2 R13, R13 ;  /* 0x0000000d000de308 */ /* 0x000f220000000800 */
[----:B--2---:R-:W-:-:S02]  /*115d0*/  @!P3 FADD.FTZ R10, R6, 1 ;  /* 0x3f800000060ab421 */ /* 0x004fc40000010000 */
[----:B------:R-:W2:Y:S05]  /*115e0*/  LDS R6, [R59+0x34] ;  /* 0x000034003b067984 */ /* 0x000eaa0000000800 */
[----:B------:R5:W-:Y:S02]  /*115f0*/  @!P0 MUFU.RCP R14, R7 ;  /* 0x00000007000e8308 */ /* 0x000be40000001000 */
[----:B-----5:R-:W5:Y:S06]  /*11600*/  LDS R7, [R59+0x38] ;  /* 0x000038003b077984 */ /* 0x020f6c0000000800 */
[----:B------:R0:W3:Y:S01]  /*11610*/  @!P5 MUFU.EX2 R12, R11 ;  /* 0x0000000b000cd308 */ /* 0x0000e20000000800 */
[----:B----4-:R-:W-:Y:S01]  /*11620*/  @!P6 FADD.FTZ R13, R13, 1 ;  /* 0x3f8000000d0de421 */ /* 0x010fe20000010000 */
[----:B0-----:R-:W-:-:S02]  /*11630*/  @!P4 FADD.FTZ R11, R8, 1 ;  /* 0x3f800000080bc421 */ /* 0x001fc40000010000 */
[----:B------:R-:W0:Y:S01]  /*11640*/  LDS R8, [R59+0x3c] ;  /* 0x00003c003b087984 */ /* 0x000e220000000800 */
[----:B------:R-:W-:Y:S01]  /*11650*/  BAR.SYNC.DEFER_BLOCKING 0x0 ;  /* 0x0000000000007b1d */ /* 0x000fe20000010000 */
[----:B---3--:R-:W-:-:S05]  /*11660*/  @!P5 FADD.FTZ R12, R12, 1 ;  /* 0x3f8000000c0cd421 */ /* 0x008fca0000010000 */
[----:B------:R-:W3:Y:S08]  /*11670*/  @!P2 MUFU.RCP R9, R9 ;  /* 0x000000090009a308 */ /* 0x000ef00000001000 */
[----:B------:R-:W4:Y:S08]  /*11680*/  @!P4 MUFU.RCP R11, R11 ;  /* 0x0000000b000bc308 */ /* 0x000f300000001000 */
[----:B------:R-:W2:Y:S01]  /*11690*/  @!P6 MUFU.RCP R13, R13 ;  /* 0x0000000d000de308 */ /* 0x000ea20000001000 */
[----:B------:R-:W-:Y:S01]  /*116a0*/  @!P0 FMUL.FTZ R21, R21, R14 ;  /* 0x0000000e15158220 */ /* 0x000fe20000410000 */
[----:B------:R-:W-:-:S06]  /*116b0*/  FADD.FTZ R2, R2, UR7 ;  /* 0x0000000702027e21 */ /* 0x000fcc0008010000 */
[----:B------:R-:W0:Y:S01]  /*116c0*/  @!P5 MUFU.RCP R12, R12 ;  /* 0x0000000c000cd308 */ /* 0x000e220000001000 */
[----:B------:R-:W-:Y:S01]  /*116d0*/  FADD.FTZ R3, R3, UR7 ;  /* 0x0000000703037e21 */ /* 0x000fe20008010000 */
[----:B------:R-:W-:Y:S01]  /*116e0*/  MOV R14, UR10 ;  /* 0x0000000a000e7c02 */ /* 0x000fe20008000f00 */
[----:B------:R-:W-:Y:S01]  /*116f0*/  STS [R59], R238 ;  /* 0x000000ee3b007388 */ /* 0x000fe20000000800 */
[----:B---3--:R-:W-:Y:S01]  /*11700*/  @!P2 FMUL.FTZ R22, R22, R9 ;  /* 0x000000091616a220 */ /* 0x008fe20000410000 */
[----:B----4-:R-:W-:Y:S02]  /*11710*/  @!P4 FMUL.FTZ R24, R24, R11 ;  /* 0x0000000b1818c220 */ /* 0x010fe40000410000 */
[----:B------:R-:W-:Y:S01]  /*11720*/  STS [R59+0x4], R237 ;  /* 0x000004ed3b007388 */ /* 0x000fe20000000800 */
[----:B-1----:R-:W-:Y:S01]  /*11730*/  FADD.FTZ R4, R4, UR7 ;  /* 0x0000000704047e21 */ /* 0x002fe20008010000 */
[----:B--2---:R-:W-:Y:S02]  /*11740*/  @!P6 FMUL.FTZ R178, R178, R13 ;  /* 0x0000000db2b2e220 */ /* 0x004fe40000410000 */
        /* <DEDUP_REMOVED lines=20> */
[----:B-----5:R-:W-:-:S03]  /*11890*/  FADD.FTZ R7, R7, UR7 ;  /* 0x0000000707077e21 */ /* 0x020fc60008010000 */
        /* <DEDUP_REMOVED lines=14> */
[----:B------:R-:W1:Y:S03]  /*11980*/  @!P3 MUFU.RCP R10, R10 ;  /* 0x0000000a000ab308 */ /* 0x000e660000001000 */
[----:B------:R-:W-:Y:S01]  /*11990*/  @!P1 STS [UR30+0x2100], R14 ;  /* 0x0021000eff009988 */ /* 0x000fe2000800081e */
[----:B------:R-:W-:Y:S01]  /*119a0*/  FSETP.GTU.FTZ.AND P6, PT, R4, 20, PT ;  /* 0x41a000000400780b */ /* 0x000fe20003fdc000 */
[----:B0-----:R-:W-:Y:S01]  /*119b0*/  @!P5 FMUL.FTZ R25, R25, R12 ;  /* 0x0000000c1919d220 */ /* 0x001fe20000410000 */
[----:B------:R-:W-:Y:S01]  /*119c0*/  BAR.SYNC.DEFER_BLOCKING 0x0 ;  /* 0x0000000000007b1d */ /* 0x000fe20000010000 */
[----:B------:R-:W-:-:S02]  /*119d0*/  FSETP.GTU.FTZ.AND P5, PT, R6, 20, PT ;  /* 0x41a000000600780b */ /* 0x000fc40003fbc000 */
[----:B------:R-:W-:Y:S01]  /*119e0*/  FSETP.GTU.FTZ.AND P4, PT, R7, 20, PT ;  /* 0x41a000000700780b */ /* 0x000fe20003f9c000 */
[----:B------:R-:W-:Y:S01]  /*119f0*/  @!P0 FMUL.FTZ R2, R2, -1.4426950216293334961 ;  /* 0xbfb8aa3b02028820 */ /* 0x000fe20000410000 */
[----:B------:R-:W-:Y:S01]  /*11a00*/  @!P2 FMUL.FTZ R3, R3, -1.4426950216293334961 ;  /* 0xbfb8aa3b0303a820 */ /* 0x000fe20000410000 */
[----:B------:R-:W-:-:S05]  /*11a10*/  FADD.FTZ R8, R8, UR7 ;  /* 0x0000000708087e21 */ /* 0x000fca0008010000 */
[----:B------:R-:W-:Y:S01]  /*11a20*/  @!P6 FMUL.FTZ R4, R4, -1.4426950216293334961 ;  /* 0xbfb8aa3b0404e820 */ /* 0x000fe20000410000 */
[----:B------:R-:W0:Y:S01]  /*11a30*/  @!P0 MUFU.EX2 R2, R2 ;  /* 0x0000000200028308 */ /* 0x000e220000000800 */
[----:B-1----:R-:W-:Y:S01]  /*11a40*/  @!P3 FMUL.FTZ R23, R23, R10 ;  /* 0x0000000a1717b220 */ /* 0x002fe20000410000 */
[----:B------:R-:W-:Y:S01]  /*11a50*/  FSETP.GTU.FTZ.AND P3, PT, R8, 20, PT ;  /* 0x41a000000800780b */ /* 0x000fe20003f7c000 */
[----:B------:R-:W-:Y:S01]  /*11a60*/  @!P5 FMUL.FTZ R6, R6, -1.4426950216293334961 ;  /* 0xbfb8aa3b0606d820 */ /* 0x000fe20000410000 */
[----:B------:R-:W-:-:S04]  /*11a70*/  @!P4 FMUL.FTZ R7, R7, -1.4426950216293334961 ;  /* 0xbfb8aa3b0707c820 */ /* 0x000fc80000410000 */
        /* <DEDUP_REMOVED lines=12> */
[----:B------:R-:W-:-:S06]  /*11b40*/  UIMAD.WIDE.U32 UR12, UR31, UR14, UR8 ;  /* 0x0000000e1f0c72a5 */ /* 0x000fcc000f8e0008 */
[----:B------:R-:W1:Y:S01]  /*11b50*/  @!P0 MUFU.RCP R2, R2 ;  /* 0x0000000200028308 */ /* 0x000e620000001000 */
[----:B----4-:R-:W-:-:S07]  /*11b60*/  @!P4 FADD.FTZ R7, R7, 1 ;  /* 0x3f8000000707c421 */ /* 0x010fce0000010000 */
[----:B------:R-:W3:Y:S01]  /*11b70*/  @!P2 MUFU.RCP R3, R3 ;  /* 0x000000030003a308 */ /* 0x000ee20000001000 */
[----:B------:R-:W-:-:S07]  /*11b80*/  UIMAD UR13, UR31, UR15, UR13 ;  /* 0x0000000f1f0d72a4 */ /* 0x000fce000f8e020d */
[----:B------:R-:W4:Y:S01]  /*11b90*/  @!P6 MUFU.RCP R4, R4 ;  /* 0x000000040004e308 */ /* 0x000f220000001000 */
[----:B------:R-:W-:-:S07]  /*11ba0*/  UIMAD UR14, UR10, UR35, URZ ;  /* 0x000000230a0e72a4 */ /* 0x000fce000f8e02ff */
[----:B------:R-:W5:Y:S01]  /*11bb0*/  @!P5 MUFU.RCP R51, R6 ;  /* 0x000000060033d308 */ /* 0x000f620000001000 */
[----:B------:R-:W-:-:S07]  /*11bc0*/  UIMAD.WIDE.U32 UR12, UR10, UR34, UR12 ;  /* 0x000000220a0c72a5 */ /* 0x000fce000f8e000c */
[----:B------:R-:W2:Y:S01]  /*11bd0*/  @!P4 MUFU.RCP R12, R7 ;  /* 0x00000007000cc308 */ /* 0x000ea20000001000 */
[----:B0-----:R-:W-:Y:S01]  /*11be0*/  @!P3 FADD.FTZ R8, R8, 1 ;  /* 0x3f8000000808b421 */ /* 0x001fe20000010000 */
[----:B-1----:R-:W-:Y:S01]  /*11bf0*/  @!P0 FMUL.FTZ R181, R181, R2 ;  /* 0x00000002b5b58220 */ /* 0x002fe20000410000 */
[----:B---3--:R-:W-:Y:S01]  /*11c00*/  @!P2 FMUL.FTZ R182, R182, R3 ;  /* 0x00000003b6b6a220 */ /* 0x008fe20000410000 */
[----:B------:R-:W-:Y:S01]  /*11c10*/  MOV R2, UR14 ;  /* 0x0000000e00027c02 */ /* 0x000fe20008000f00 */
[----:B----4-:R-:W-:Y:S01]  /*11c20*/  @!P6 FMUL.FTZ R183, R183, R4 ;  /* 0x00000004b7b7e220 */ /* 0x010fe20000410000 */
[C---:B------:R-:W-:Y:S01]  /*11c30*/  IADD3 R3, P0, PT, R5.reuse, UR12, RZ ;  /* 0x0000000c05037c10 */ /* 0x040fe2000ff1e0ff */
[----:B------:R-:W0:Y:S01]  /*11c40*/  LDCU.64 UR14, c[0x0][0x520] ;  /* 0x0000a400ff0e77ac */ /* 0x000e220008000a00 */
[----:B------:R-:W1:Y:S01]  /*11c50*/  @!P3 MUFU.RCP R53, R8 ;  /* 0x000000080035b308 */ /* 0x000e620000001000 */
[----:B-----5:R-:W-:Y:S01]  /*11c60*/  @!P5 FMUL.FTZ R184, R184, R51 ;  /* 0x00000033b8b8d220 */ /* 0x020fe20000410000 */
[----:B------:R-:W-:Y:S01]  /*11c70*/  IADD3.X R4, PT, PT, R2, UR13, RZ, P0, !PT ;  /* 0x0000000d02047c10 */ /* 0x000fe200087fe4ff */
[----:B------:R-:W3:Y:S01]  /*11c80*/  LDCU.64 UR12, c[0x0][0x518] ;  /* 0x0000a300ff0c77ac */ /* 0x000ee20008000a00 */
[----:B--2---:R-:W-:-:S02]  /*11c90*/  ISETP.GE.AND P0, PT, R5, R10, PT ;  /* 0x0000000a0500720c */ /* 0x004fc40003f06270 */
[-C--:B------:R-:W-:Y:S02]  /*11ca0*/  ISETP.GE.AND P2, PT, R55, R10.reuse, PT ;  /* 0x0000000a3700720c */ /* 0x080fe40003f46270 */
[----:B------:R-:W-:Y:S01]  /*11cb0*/  ISETP.GE.AND P5, PT, R61, R10, PT ;  /* 0x0000000a3d00720c */ /* 0x000fe20003fa6270 */
[----:B------:R-:W-:Y:S01]  /*11cc0*/  @!P4 FMUL.FTZ R185, R185, R12 ;  /* 0x0000000cb9b9c220 */ /* 0x000fe20000410000 */
[----:B------:R-:W-:Y:S02]  /*11cd0*/  ISETP.GE.AND P4, PT, R57, R10, PT ;  /* 0x0000000a3900720c */ /* 0x000fe40003f86270 */
[----:B------:R-:W-:-:S04]  /*11ce0*/  LEA R2, P6, R3, UR36, 0x2 ;  /* 0x0000002403027c11 */ /* 0x000fc8000f8c10ff */
[----:B------:R-:W-:Y:S01]  /*11cf0*/  LEA.HI.X R3, R3, UR37, R4, 0x2, P6 ;  /* 0x0000002503037c11 */ /* 0x000fe2000b0f1404 */
[----:B-1----:R-:W-:Y:S01]  /*11d00*/  @!P3 FMUL.FTZ R26, R26, R53 ;  /* 0x000000351a1ab220 */ /* 0x002fe20000410000 */
        /* <DEDUP_REMOVED lines=64> */
[----:B---3--:R-:W-:Y:S01]  /*12110*/  UIMAD.WIDE.U32 UR8, UR31, UR12, UR8 ;  /* 0x0000000c1f0872a5 */ /* 0x008fe2000f8e0008 */
[----:B-1----:R-:W-:-:S04]  /*12120*/  FADD.FTZ R17, R17, R60 ;  /* 0x0000003c11117221 */ /* 0x002fc80000010000 */
[----:B------:R-:W1:Y:S01]  /*12130*/  LDS R4, [UR30+0x2100] ;  /* 0x0021001eff047984 */ /* 0x000e620008000800 */
[----:B------:R-:W-:Y:S01]  /*12140*/  UIMAD UR9, UR31, UR13, UR9 ;  /* 0x0000000d1f0972a4 */ /* 0x000fe2000f8e0209 */
[----:B--2---:R-:W-:Y:S01]  /*12150*/  FADD.FTZ R18, R17, R18 ;  /* 0x0000001211127221 */ /* 0x004fe20000010000 */
        /* <DEDUP_REMOVED lines=68> */
.L_x_2876:
        /* <DEDUP_REMOVED lines=45> */
.L_x_3009:
[----:B------:R-:W-:Y:S05]  /*12870*/  BSYNC.RECONVERGENT B0 ;  /* 0x0000000000007941 */ /* 0x000fea0003800200 */
.L_x_3008:
        /* <DEDUP_REMOVED lines=43> */
.L_x_3011:
[----:B------:R-:W-:Y:S05]  /*12b30*/  BSYNC.RECONVERGENT B0 ;  /* 0x0000000000007941 */ /* 0x000fea0003800200 */
.L_x_3010:
        /* <DEDUP_REMOVED lines=11> */
.L_x_3012:
        /* <DEDUP_REMOVED lines=19> */
.L_x_2915:
[----:B------:R-:W-:Y:S01]  /*12d20*/  HFMA2 R77, -RZ, RZ, 0, 5.9604644775390625e-08 ;  /* 0x00000001ff4d7431 */ /* 0x000fe200000001ff */
[----:B------:R-:W-:Y:S02]  /*12d30*/  MOV R248, R235 ;  /* 0x000000eb00f87202 */ /* 0x000fe40000000f00 */
[----:B------:R-:W-:Y:S02]  /*12d40*/  MOV R76, RZ ;  /* 0x000000ff004c7202 */ /* 0x000fe40000000f00 */
[----:B------:R-:W-:-:S07]  /*12d50*/  MOV R79, 0xffffffff ;  /* 0xffffffff004f7802 */ /* 0x000fce0000000f00 */
[----:B01---5:R-:W-:Y:S05]  /*12d60*/  WARPSYNC.COLLECTIVE R79, `(.L_x_3013) ;  /* 0x000000004f087348 */ /* 0x023fea0003c00000 */
[----:B------:R2:W3:Y:S02]  /*12d70*/  SHFL.UP P6, R251, R248, R77, R76 ;  /* 0x0400004df8fb7389 */ /* 0x0004e400000c004c */
[----:B0123-5:R-:W-:Y:S05]  /*12d80*/  ENDCOLLECTIVE ;  /* 0x000000000000791b */ /* 0x02ffea0003800000 */
.L_x_3013:
[----:B------:R-:W-:Y:S02]  /*12d90*/  MOV R248, R236 ;  /* 0x000000ec00f87202 */ /* 0x000fe40000000f00 */
[----:B------:R-:W-:-:S07]  /*12da0*/  MOV R78, R251 ;  /* 0x000000fb004e7202 */ /* 0x000fce0000000f00 */
[----:B------:R-:W-:Y:S05]  /*12db0*/  WARPSYNC.COLLECTIVE R79, `(.L_x_3014) ;  /* 0x000000004f087348 */ /* 0x000fea0003c00000 */
[----:B------:R0:W1:Y:S02]  /*12dc0*/  SHFL.UP P6, R251, R248, R77, R76 ;  /* 0x0400004df8fb7389 */ /* 0x00006400000c004c */
[----:B01----:R-:W-:Y:S05]  /*12dd0*/  ENDCOLLECTIVE ;  /* 0x000000000000791b */ /* 0x003fea0003800000 */
.L_x_3014:
[----:B------:R-:W-:Y:S02]  /*12de0*/  MOV R248, R245 ;  /* 0x000000f500f87202 */ /* 0x000fe40000000f00 */
[----:B------:R-:W-:-:S07]  /*12df0*/  MOV R223, R251 ;  /* 0x000000fb00df7202 */ /* 0x000fce0000000f00 */
[----:B------:R-:W-:Y:S05]  /*12e00*/  WARPSYNC.COLLECTIVE R79, `(.L_x_3015) ;  /* 0x000000004f087348 */ /* 0x000fea0003c00000 */
[----:B------:R0:W1:Y:S02]  /*12e10*/  SHFL.UP P6, R251, R248, R77, R76 ;  /* 0x0400004df8fb7389 */ /* 0x00006400000c004c */
[----:B01----:R-:W-:Y:S05]  /*12e20*/  ENDCOLLECTIVE ;  /* 0x000000000000791b */ /* 0x003fea0003800000 */
.L_x_3015:
[----:B------:R-:W-:Y:S02]  /*12e30*/  MOV R248, R246 ;  /* 0x000000f600f87202 */ /* 0x000fe40000000f00 */
[----:B------:R-:W-:-:S07]  /*12e40*/  MOV R247, R251 ;  /* 0x000000fb00f77202 */ /* 0x000fce0000000f00 */
[----:B------:R-:W-:Y:S05]  /*12e50*/  WARPSYNC.COLLECTIVE R79, `(.L_x_3016) ;  /* 0x000000004f087348 */ /* 0x000fea0003c00000 */
[----:B------:R0:W1:Y:S02]  /*12e60*/  SHFL.UP P6, R251, R248, R77, R76 ;  /* 0x0400004df8fb7389 */ /* 0x00006400000c004c */
[----:B01----:R-:W-:Y:S05]  /*12e70*/  ENDCOLLECTIVE ;  /* 0x000000000000791b */ /* 0x003fea0003800000 */
.L_x_3016:
        /* <DEDUP_REMOVED lines=17> */
.L_x_3017:
[----:B------:R-:W-:Y:S02]  /*12f90*/  MOV R248, R236 ;  /* 0x000000ec00f87202 */ /* 0x000fe40000000f00 */
[----:B------:R-:W-:-:S07]  /*12fa0*/  MOV R78, R251 ;  /* 0x000000fb004e7202 */ /* 0x000fce0000000f00 */
[----:B------:R-:W-:Y:S05]  /*12fb0*/  WARPSYNC.COLLECTIVE R79, `(.L_x_3018) ;  /* 0x000000004f087348 */ /* 0x000fea0003c00000 */
[----:B------:R0:W1:Y:S02]  /*12fc0*/  SHFL.UP P6, R251, R248, R77, R76 ;  /* 0x0400004df8fb7389 */ /* 0x00006400000c004c */
[----:B01----:R-:W-:Y:S05]  /*12fd0*/  ENDCOLLECTIVE ;  /* 0x000000000000791b */ /* 0x003fea0003800000 */
.L_x_3018:
[----:B------:R-:W-:Y:S02]  /*12fe0*/  MOV R248, R245 ;  /* 0x000000f500f87202 */ /* 0x000fe40000000f00 */
[----:B------:R-:W-:-:S07]  /*12ff0*/  MOV R223, R251 ;  /* 0x000000fb00df7202 */ /* 0x000fce0000000f00 */
[----:B------:R-:W-:Y:S05]  /*13000*/  WARPSYNC.COLLECTIVE R79, `(.L_x_3019) ;  /* 0x000000004f087348 */ /* 0x000fea0003c00000 */
[----:B------:R0:W1:Y:S02]  /*13010*/  SHFL.UP P6, R251, R248, R77, R76 ;  /* 0x0400004df8fb7389 */ /* 0x00006400000c004c */
[----:B01----:R-:W-:Y:S05]  /*13020*/  ENDCOLLECTIVE ;  /* 0x000000000000791b */ /* 0x003fea0003800000 */
.L_x_3019:
[----:B------:R-:W-:Y:S02]  /*13030*/  MOV R248, R246 ;  /* 0x000000f600f87202 */ /* 0x000fe40000000f00 */
[----:B------:R-:W-:-:S07]  /*13040*/  MOV R247, R251 ;  /* 0x000000fb00f77202 */ /* 0x000fce0000000f00 */
[----:B------:R-:W-:Y:S05]  /*13050*/  WARPSYNC.COLLECTIVE R79, `(.L_x_3020) ;  /* 0x000000004f087348 */ /* 0x000fea0003c00000 */
[----:B------:R0:W1:Y:S02]  /*13060*/  SHFL.UP P6, R251, R248, R77, R76 ;  /* 0x0400004df8fb7389 */ /* 0x00006400000c004c */
[----:B01----:R-:W-:Y:S05]  /*13070*/  ENDCOLLECTIVE ;  /* 0x000000000000791b */ /* 0x003fea0003800000 */
.L_x_3020:
        /* <DEDUP_REMOVED lines=17> */
.L_x_3021:
[----:B------:R-:W-:Y:S02]  /*13190*/  MOV R248, R236 ;  /* 0x000000ec00f87202 */ /* 0x000fe40000000f00 */
[----:B------:R-:W-:-:S07]  /*131a0*/  MOV R78, R251 ;  /* 0x000000fb004e7202 */ /* 0x000fce0000000f00 */
[----:B------:R-:W-:Y:S05]  /*131b0*/  WARPSYNC.COLLECTIVE R79, `(.L_x_3022) ;  /* 0x000000004f087348 */ /* 0x000fea0003c00000 */
[----:B------:R0:W1:Y:S02]  /*131c0*/  SHFL.UP P6, R251, R248, R77, R76 ;  /* 0x0400004df8fb7389 */ /* 0x00006400000c004c */
[----:B01----:R-:W-:Y:S05]  /*131d0*/  ENDCOLLECTIVE ;  /* 0x000000000000791b */ /* 0x003fea0003800000 */
.L_x_3022:
[----:B------:R-:W-:Y:S02]  /*131e0*/  MOV R248, R245 ;  /* 0x000000f500f87202 */ /* 0x000fe40000000f00 */
[----:B------:R-:W-:-:S07]  /*131f0*/  MOV R223, R251 ;  /* 0x000000fb00df7202 */ /* 0x000fce0000000f00 */
[----:B------:R-:W-:Y:S05]  /*13200*/  WARPSYNC.COLLECTIVE R79, `(.L_x_3023) ;  /* 0x000000004f087348 */ /* 0x000fea0003c00000 */
[----:B------:R0:W1:Y:S02]  /*13210*/  SHFL.UP P6, R251, R248, R77, R76 ;  /* 0x0400004df8fb7389 */ /* 0x00006400000c004c */
[----:B01----:R-:W-:Y:S05]  /*13220*/  ENDCOLLECTIVE ;  /* 0x000000000000791b */ /* 0x003fea0003800000 */
.L_x_3023:
[----:B------:R-:W-:Y:S02]  /*13230*/  MOV R248, R246 ;  /* 0x000000f600f87202 */ /* 0x000fe40000000f00 */
[----:B------:R-:W-:-:S07]  /*13240*/  MOV R247, R251 ;  /* 0x000000fb00f77202 */ /* 0x000fce0000000f00 */
[----:B------:R-:W-:Y:S05]  /*13250*/  WARPSYNC.COLLECTIVE R79, `(.L_x_3024) ;  /* 0x000000004f087348 */ /* 0x000fea0003c00000 */
[----:B------:R0:W1:Y:S02]  /*13260*/  SHFL.UP P6, R251, R248, R77, R76 ;  /* 0x0400004df8fb7389 */ /* 0x00006400000c004c */
[----:B01----:R-:W-:Y:S05]  /*13270*/  ENDCOLLECTIVE ;  /* 0x000000000000791b */ /* 0x003fea0003800000 */
.L_x_3024:
        /* <DEDUP_REMOVED lines=17> */
.L_x_3025:
[----:B------:R-:W-:Y:S02]  /*13390*/  MOV R248, R236 ;  /* 0x000000ec00f87202 */ /* 0x000fe40000000f00 */
[----:B------:R-:W-:-:S07]  /*133a0*/  MOV R78, R251 ;  /* 0x000000fb004e7202 */ /* 0x000fce0000000f00 */
[----:B------:R-:W-:Y:S05]  /*133b0*/  WARPSYNC.COLLECTIVE R79, `(.L_x_3026) ;  /* 0x000000004f087348 */ /* 0x000fea0003c00000 */
[----:B------:R0:W1:Y:S02]  /*133c0*/  SHFL.UP P6, R251, R248, R77, R76 ;  /* 0x0400004df8fb7389 */ /* 0x00006400000c004c */
[----:B01----:R-:W-:Y:S05]  /*133d0*/  ENDCOLLECTIVE ;  /* 0x000000000000791b */ /* 0x003fea0003800000 */
.L_x_3026:
[----:B------:R-:W-:Y:S02]  /*133e0*/  MOV R248, R245 ;  /* 0x000000f500f87202 */ /* 0x000fe40000000f00 */
[----:B------:R-:W-:-:S07]  /*133f0*/  MOV R223, R251 ;  /* 0x000000fb00df7202 */ /* 0x000fce0000000f00 */
[----:B------:R-:W-:Y:S05]  /*13400*/  WARPSYNC.COLLECTIVE R79, `(.L_x_3027) ;  /* 0x000000004f087348 */ /* 0x000fea0003c00000 */
[----:B------:R0:W1:Y:S02]  /*13410*/  SHFL.UP P6, R251, R248, R77, R76 ;  /* 0x0400004df8fb7389 */ /* 0x00006400000c004c */
[----:B01----:R-:W-:Y:S05]  /*13420*/  ENDCOLLECTIVE ;  /* 0x000000000000791b */ /* 0x003fea0003800000 */
.L_x_3027:
[----:B------:R-:W-:Y:S02]  /*13430*/  MOV R248, R246 ;  /* 0x000000f600f87202 */ /* 0x000fe40000000f00 */
[----:B------:R-:W-:-:S07]  /*13440*/  MOV R247, R251 ;  /* 0x000000fb00f77202 */ /* 0x000fce0000000f00 */
[----:B------:R-:W-:Y:S05]  /*13450*/  WARPSYNC.COLLECTIVE R79, `(.L_x_3028) ;  /* 0x000000004f087348 */ /* 0x000fea0003c00000 */
[----:B------:R0:W1:Y:S02]  /*13460*/  SHFL.UP P6, R251, R248, R77, R76 ;  /* 0x0400004df8fb7389 */ /* 0x00006400000c004c */
[----:B01----:R-:W-:Y:S05]  /*13470*/  ENDCOLLECTIVE ;  /* 0x000000000000791b */ /* 0x003fea0003800000 */
.L_x_3028:
        /* <DEDUP_REMOVED lines=17> */
.L_x_3029:
[----:B------:R-:W-:Y:S02]  /*13590*/  MOV R248, R236 ;  /* 0x000000ec00f87202 */ /* 0x000fe40000000f00 */
[----:B------:R-:W-:-:S07]  /*135a0*/  MOV R78, R251 ;  /* 0x000000fb004e7202 */ /* 0x000fce0000000f00 */
[----:B------:R-:W-:Y:S05]  /*135b0*/  WARPSYNC.COLLECTIVE R79, `(.L_x_3030) ;  /* 0x000000004f087348 */ /* 0x000fea0003c00000 */
[----:B------:R0:W1:Y:S02]  /*135c0*/  SHFL.UP P6, R251, R248, R77, R76 ;  /* 0x0400004df8fb7389 */ /* 0x00006400000c004c */
[----:B01----:R-:W-:Y:S05]  /*135d0*/  ENDCOLLECTIVE ;  /* 0x000000000000791b */ /* 0x003fea0003800000 */
.L_x_3030:
[----:B------:R-:W-:Y:S02]  /*135e0*/  MOV R248, R245 ;  /* 0x000000f500f87202 */ /* 0x000fe40000000f00 */
[----:B------:R-:W-:-:S07]  /*135f0*/  MOV R223, R251 ;  /* 0x000000fb00df7202 */ /* 0x000fce0000000f00 */
[----:B------:R-:W-:Y:S05]  /*13600*/  WARPSYNC.COLLECTIVE R79, `(.L_x_3031) ;  /* 0x000000004f087348 */ /* 0x000fea0003c00000 */
[----:B------:R0:W1:Y:S02]  /*13610*/  SHFL.UP P6, R251, R248, R77, R76 ;  /* 0x0400004df8fb7389 */ /* 0x00006400000c004c */
[----:B01----:R-:W-:Y:S05]  /*13620*/  ENDCOLLECTIVE ;  /* 0x000000000000791b */ /* 0x003fea0003800000 */
.L_x_3031:
[----:B------:R-:W-:Y:S02]  /*13630*/  MOV R248, R246 ;  /* 0x000000f600f87202 */ /* 0x000fe40000000f00 */
[----:B------:R-:W-:-:S07]  /*13640*/  MOV R247, R251 ;  /* 0x000000fb00f77202 */ /* 0x000fce0000000f00 */
[----:B------:R-:W-:Y:S05]  /*13650*/  WARPSYNC.COLLECTIVE R79, `(.L_x_3032) ;  /* 0x000000004f087348 */ /* 0x000fea0003c00000 */
[----:B------:R0:W1:Y:S02]  /*13660*/  SHFL.UP P6, R251, R248, R77, R76 ;  /* 0x0400004df8fb7389 */ /* 0x00006400000c004c */
[----:B01----:R-:W-:Y:S05]  /*13670*/  ENDCOLLECTIVE ;  /* 0x000000000000791b */ /* 0x003fea0003800000 */
.L_x_3032:
[----:B------:R-:W-:Y:S01]  /*13680*/  MOV R76, R251 ;  /* 0x000000fb004c7202 */ /* 0x000fe20000000f00 */
[----:B------:R-:W-:Y:S06]  /*13690*/  BRA `(.L_x_3033) ;  /* 0xffffff7000a47947 */ /* 0x000fec000383ffff */
.L_x_2916:
        /* <DEDUP_REMOVED lines=8> */
.L_x_3035:
[----:B------:R-:W-:Y:S05]  /*13720*/  BSYNC B0 ;  /* 0x0000000000007941 */ /* 0x000fea0003800000 */
.L_x_3034:
[----:B------:R-:W-:Y:S05]  /*13730*/  BRA `(.L_x_3036) ;  /* 0xffffff7000b07947 */ /* 0x000fea000383ffff */
.L_x_2917:
        /* <DEDUP_REMOVED lines=8> */
.L_x_3038:
[----:B------:R-:W-:Y:S05]  /*137c0*/  BSYNC B0 ;  /* 0x0000000000007941 */ /* 0x000fea0003800000 */
.L_x_3037:
[----:B------:R-:W-:Y:S05]  /*137d0*/  BRA `(.L_x_3039) ;  /* 0xffffff7000907947 */ /* 0x000fea000383ffff */
.L_x_2918:
        /* <DEDUP_REMOVED lines=8> */
.L_x_3041:
[----:B------:R-:W-:Y:S05]  /*13860*/  BSYNC B0 ;  /* 0x0000000000007941 */ /* 0x000fea0003800000 */
.L_x_3040:
[----:B------:R-:W-:Y:S05]  /*13870*/  BRA `(.L_x_3042) ;  /* 0xffffff7000707947 */ /* 0x000fea000383ffff */
.L_x_2919:
        /* <DEDUP_REMOVED lines=8> */
.L_x_3044:
[----:B------:R-:W-:Y:S05]  /*13900*/  BSYNC B0 ;  /* 0x0000000000007941 */ /* 0x000fea0003800000 */
.L_x_3043:
[----:B------:R-:W-:Y:S05]  /*13910*/  BRA `(.L_x_3045) ;  /* 0xffffff7000507947 */ /* 0x000fea000383ffff */
.L_x_2920:
        /* <DEDUP_REMOVED lines=8> */
.L_x_3047:
[----:B------:R-:W-:Y:S05]  /*139a0*/  BSYNC B0 ;  /* 0x0000000000007941 */ /* 0x000fea0003800000 */
.L_x_3046:
        /* <DEDUP_REMOVED lines=9> */
.L_x_3048:
[----:B------:R-:W-:Y:S02]  /*13a40*/  MOV R248, R245 ;  /* 0x000000f500f87202 */ /* 0x000fe40000000f00 */
[----:B------:R-:W-:-:S07]  /*13a50*/  MOV R236, R251 ;  /* 0x000000fb00ec7202 */ /* 0x000fce0000000f00 */
[----:B------:R-:W-:Y:S05]  /*13a60*/  WARPSYNC.COLLECTIVE R79, `(.L_x_3049) ;  /* 0x000000004f087348 */ /* 0x000fea0003c00000 */
[----:B------:R0:W1:Y:S02]  /*13a70*/  SHFL.UP P6, R251, R248, R77, R76 ;  /* 0x0400004df8fb7389 */ /* 0x00006400000c004c */
[----:B01----:R-:W-:Y:S05]  /*13a80*/  ENDCOLLECTIVE ;  /* 0x000000000000791b */ /* 0x003fea0003800000 */
.L_x_3049:
[----:B------:R-:W-:Y:S02]  /*13a90*/  MOV R248, R246 ;  /* 0x000000f600f87202 */ /* 0x000fe40000000f00 */
[----:B------:R-:W-:-:S07]  /*13aa0*/  MOV R245, R251 ;  /* 0x000000fb00f57202 */ /* 0x000fce0000000f00 */
[----:B------:R-:W-:Y:S05]  /*13ab0*/  WARPSYNC.COLLECTIVE R79, `(.L_x_3050) ;  /* 0x000000004f087348 */ /* 0x000fea0003c00000 */
[----:B------:R0:W1:Y:S02]  /*13ac0*/  SHFL.UP P6, R251, R248, R77, R76 ;  /* 0x0400004df8fb7389 */ /* 0x00006400000c004c */
[----:B01----:R-:W-:Y:S05]  /*13ad0*/  ENDCOLLECTIVE ;  /* 0x000000000000791b */ /* 0x003fea0003800000 */
.L_x_3050:
[----:B------:R-:W-:Y:S01]  /*13ae0*/  HFMA2 R77, -RZ, RZ, 0, 0 ;  /* 0x00000000ff4d7431 */ /* 0x000fe200000001ff */
[----:B------:R-:W-:-:S07]  /*13af0*/  MOV R76, 0x1f ;  /* 0x0000001f004c7802 */ /* 0x000fce0000000f00 */
[----:B------:R-:W-:Y:S05]  /*13b00*/  WARPSYNC.COLLECTIVE R79, `(.L_x_3051) ;  /* 0x000000004f087348 */ /* 0x000fea0003c00000 */
[----:B------:R0:W1:Y:S02]  /*13b10*/  SHFL.IDX P3, R223, R78, R77, R76 ;  /* 0x0000004d4edf7389 */ /* 0x000064000006004c */
[----:B01----:R-:W-:Y:S05]  /*13b20*/  ENDCOLLECTIVE ;  /* 0x000000000000791b */ /* 0x003fea0003800000 */
.L_x_3051:
[----:B------:R-:W-:Y:S02]  /*13b30*/  MOV R246, R251 ;  /* 0x000000fb00f67202 */ /* 0x000fe40000000f00 */
[----:B------:R-:W-:Y:S02]  /*13b40*/  MOV R78, R61 ;  /* 0x0000003d004e7202 */ /* 0x000fe40000000f00 */
[----:B------:R-:W-:-:S07]  /*13b50*/  MOV R60, R223 ;  /* 0x000000df003c7202 */ /* 0x000fce0000000f00 */
[----:B------:R-:W-:Y:S05]  /*13b60*/  WARPSYNC.COLLECTIVE R79, `(.L_x_3052) ;  /* 0x000000004f087348 */ /* 0x000fea0003c00000 */
[----:B------:R0:W1:Y:S02]  /*13b70*/  SHFL.IDX P3, R223, R78, R77, R76 ;  /* 0x0000004d4edf7389 */ /* 0x000064000006004c */
[----:B01----:R-:W-:Y:S05]  /*13b80*/  ENDCOLLECTIVE ;  /* 0x000000000000791b */ /* 0x003fea0003800000 */
.L_x_3052:
[----:B------:R-:W-:Y:S02]  /*13b90*/  MOV R78, R62 ;  /* 0x0000003e004e7202 */ /* 0x000fe40000000f00 */
[----:B------:R-:W-:-:S07]  /*13ba0*/  MOV R61, R223 ;  /* 0x000000df003d7202 */ /* 0x000fce0000000f00 */
[----:B------:R-:W-:Y:S05]  /*13bb0*/  WARPSYNC.COLLECTIVE R79, `(.L_x_3053) ;  /* 0x000000004f087348 */ /* 0x000fea0003c00000 */
[----:B------:R0:W1:Y:S02]  /*13bc0*/  SHFL.IDX P3, R223, R78, R77, R76 ;  /* 0x0000004d4edf7389 */ /* 0x000064000006004c */
[----:B01----:R-:W-:Y:S05]  /*13bd0*/  ENDCOLLECTIVE ;  /* 0x000000000000791b */ /* 0x003fea0003800000 */
.L_x_3053:
[----:B------:R-:W-:Y:S02]  /*13be0*/  MOV R78, R63 ;  /* 0x0000003f004e7202 */ /* 0x000fe40000000f00 */
[----:B------:R-:W-:-:S07]  /*13bf0*/  MOV R62, R223 ;  /* 0x000000df003e7202 */ /* 0x000fce0000000f00 */
[----:B------:R-:W-:Y:S05]  /*13c00*/  WARPSYNC.COLLECTIVE R79, `(.L_x_3054) ;  /* 0x000000004f087348 */ /* 0x000fea0003c00000 */
[----:B------:R0:W1:Y:S02]  /*13c10*/  SHFL.IDX P3, R223, R78, R77, R76 ;  /* 0x0000004d4edf7389 */ /* 0x000064000006004c */
[----:B01----:R-:W-:Y:S05]  /*13c20*/  ENDCOLLECTIVE ;  /* 0x000000000000791b */ /* 0x003fea0003800000 */
.L_x_3054:
[----:B------:R-:W-:Y:S01]  /*13c30*/  MOV R63, R223 ;  /* 0x000000df003f7202 */ /* 0x000fe20000000f00 */
[----:B------:R-:W-:Y:S06]  /*13c40*/  BRA `(.L_x_3055) ;  /* 0xffffff6c00ac7947 */ /* 0x000fec000383ffff */
.L_x_2922:
[----:B------:R-:W-:Y:S01]  /*13c50*/  HFMA2 R251, -RZ, RZ, 0, 5.9604644775390625e-08 ;  /* 0x00000001fffb7431 */ /* 0x000fe200000001ff */
[----:B------:R-:W-:Y:S02]  /*13c60*/  MOV R252, R245 ;  /* 0x000000f500fc7202 */ /* 0x000fe40000000f00 */
[----:B------:R-:W-:Y:S02]  /*13c70*/  MOV R76, 0x1f ;  /* 0x0000001f004c7802 */ /* 0x000fe40000000f00 */
[----:B------:R-:W-:-:S07]  /*13c80*/  MOV R79, 0xffffffff ;  /* 0xffffffff004f7802 */ /* 0x000fce0000000f00 */
[----:B------:R-:W-:Y:S05]  /*13c90*/  WARPSYNC.COLLECTIVE R79, `(.L_x_3056) ;  /* 0x000000004f087348 */ /* 0x000fea0003c00000 */
[----:B------:R0:W1:Y:S02]  /*13ca0*/  SHFL.DOWN P1, R223, R252, R251, R76 ;  /* 0x080000fbfcdf7389 */ /* 0x000064000002004c */
[----:B01----:R-:W-:Y:S05]  /*13cb0*/  ENDCOLLECTIVE ;  /* 0x000000000000791b */ /* 0x003fea0003800000 */
.L_x_3056:
[----:B------:R-:W-:Y:S02]  /*13cc0*/  MOV R252, R246 ;  /* 0x000000f600fc7202 */ /* 0x000fe40000000f00 */
[----:B------:R-:W-:-:S07]  /*13cd0*/  MOV R77, R223 ;  /* 0x000000df004d7202 */ /* 0x000fce0000000f00 */
[----:B------:R-:W-:Y:S05]  /*13ce0*/  WARPSYNC.COLLECTIVE R79, `(.L_x_3057) ;  /* 0x000000004f087348 */ /* 0x000fea0003c00000 */
[----:B------:R0:W1:Y:S02]  /*13cf0*/  SHFL.DOWN P1, R223, R252, R251, R76 ;  /* 0x080000fbfcdf7389 */ /* 0x000064000002004c */
[----:B01----:R-:W-:Y:S05]  /*13d00*/  ENDCOLLECTIVE ;  /* 0x000000000000791b */ /* 0x003fea0003800000 */
.L_x_3057:
[----:B------:R-:W-:Y:S02]  /*13d10*/  MOV R252, R247 ;  /* 0x000000f700fc7202 */ /* 0x000fe40000000f00 */
[----:B------:R-:W-:-:S07]  /*13d20*/  MOV R78, R223 ;  /* 0x000000df004e7202 */ /* 0x000fce0000000f00 */
[----:B------:R-:W-:Y:S05]  /*13d30*/  WARPSYNC.COLLECTIVE R79, `(.L_x_3058) ;  /* 0x000000004f087348 */ /* 0x000fea0003c00000 */
[----:B------:R0:W1:Y:S02]  /*13d40*/  SHFL.DOWN P1, R223, R252, R251, R76 ;  /* 0x080000fbfcdf7389 */ /* 0x000064000002004c */
[----:B01----:R-:W-:Y:S05]  /*13d50*/  ENDCOLLECTIVE ;  /* 0x000000000000791b */ /* 0x003fea0003800000 */
.L_x_3058:
[----:B------:R-:W-:Y:S02]  /*13d60*/  MOV R252, R248 ;  /* 0x000000f800fc7202 */ /* 0x000fe40000000f00 */
[----:B------:R-:W-:-:S07]  /*13d70*/  MOV R123, R223 ;  /* 0x000000df007b7202 */ /* 0x000fce0000000f00 */
[----:B------:R-:W-:Y:S05]  /*13d80*/  WARPSYNC.COLLECTIVE R79, `(.L_x_3059) ;  /* 0x000000004f087348 */ /* 0x000fea0003c00000 */
[----:B------:R0:W1:Y:S02]  /*13d90*/  SHFL.DOWN P1, R223, R252, R251, R76 ;  /* 0x080000fbfcdf7389 */ /* 0x000064000002004c */
[----:B01----:R-:W-:Y:S05]  /*13da0*/  ENDCOLLECTIVE ;  /* 0x000000000000791b */ /* 0x003fea0003800000 */
.L_x_3059:
[----:B------:R-:W-:Y:S01]  /*13db0*/  MOV R76, R223 ;  /* 0x000000df004c7202 */ /* 0x000fe20000000f00 */
[----:B------:R-:W-:Y:S06]  /*13dc0*/  BRA `(.L_x_3060) ;  /* 0xffffff8000cc7947 */ /* 0x000fec000383ffff */
.L_x_2925:
        /* <DEDUP_REMOVED lines=8> */
.L_x_3062:
[----:B------:R-:W-:Y:S05]  /*13e50*/  BSYNC B0 ;  /* 0x0000000000007941 */ /* 0x000fea0003800000 */
.L_x_3061:
        /* <DEDUP_REMOVED lines=8> */
.L_x_3063:
[----:B------:R-:W-:Y:S02]  /*13ee0*/  MOV R252, R247 ;  /* 0x000000f700fc7202 */ /* 0x000fe40000000f00 */
[----:B------:R-:W-:-:S07]  /*13ef0*/  MOV R78, R223 ;  /* 0x000000df004e7202 */ /* 0x000fce0000000f00 */
[----:B------:R-:W-:Y:S05]  /*13f00*/  WARPSYNC.COLLECTIVE R79, `(.L_x_3064) ;  /* 0x000000004f087348 */ /* 0x000fea0003c00000 */
[----:B------:R0:W1:Y:S02]  /*13f10*/  SHFL.DOWN P1, R223, R252, R251, R76 ;  /* 0x080000fbfcdf7389 */ /* 0x000064000002004c */
[----:B01----:R-:W-:Y:S05]  /*13f20*/  ENDCOLLECTIVE ;  /* 0x000000000000791b */ /* 0x003fea0003800000 */
.L_x_3064:
[----:B------:R-:W-:Y:S02]  /*13f30*/  MOV R252, R248 ;  /* 0x000000f800fc7202 */ /* 0x000fe40000000f00 */
[----:B------:R-:W-:-:S07]  /*13f40*/  MOV R123, R223 ;  /* 0x000000df007b7202 */ /* 0x000fce0000000f00 */
[----:B------:R-:W-:Y:S05]  /*13f50*/  WARPSYNC.COLLECTIVE R79, `(.L_x_3065) ;  /* 0x000000004f087348 */ /* 0x000fea0003c00000 */
[----:B------:R0:W1:Y:S02]  /*13f60*/  SHFL.DOWN P1, R223, R252, R251, R76 ;  /* 0x080000fbfcdf7389 */ /* 0x000064000002004c */
[----:B01----:R-:W-:Y:S05]  /*13f70*/  ENDCOLLECTIVE ;  /* 0x000000000000791b */ /* 0x003fea0003800000 */
.L_x_3065:
[----:B------:R-:W-:Y:S01]  /*13f80*/  MOV R79, R223 ;  /* 0x000000df004f7202 */ /* 0x000fe20000000f00 */
[----:B------:R-:W-:Y:S06]  /*13f90*/  BRA `(.L_x_3066) ;  /* 0xffffff8000b07947 */ /* 0x000fec000383ffff */
.L_x_2928:
        /* <DEDUP_REMOVED lines=8> */
.L_x_3068:
[----:B------:R-:W-:Y:S05]  /*14020*/  BSYNC B0 ;  /* 0x0000000000007941 */ /* 0x000fea0003800000 */
.L_x_3067:
        /* <DEDUP_REMOVED lines=8> */
.L_x_3069:
[----:B------:R-:W-:Y:S02]  /*140b0*/  MOV R252, R247 ;  /* 0x000000f700fc7202 */ /* 0x000fe40000000f00 */
[----:B------:R-:W-:-:S07]  /*140c0*/  MOV R78, R223 ;  /* 0x000000df004e7202 */ /* 0x000fce0000000f00 */
[----:B------:R-:W-:Y:S05]  /*140d0*/  WARPSYNC.COLLECTIVE R79, `(.L_x_3070) ;  /* 0x000000004f087348 */ /* 0x000fea0003c00000 */
[----:B------:R0:W1:Y:S02]  /*140e0*/  SHFL.DOWN P1, R223, R252, R251, R76 ;  /* 0x080000fbfcdf7389 */ /* 0x000064000002004c */
[----:B01----:R-:W-:Y:S05]  /*140f0*/  ENDCOLLECTIVE ;  /* 0x000000000000791b */ /* 0x003fea0003800000 */
.L_x_3070:
[----:B------:R-:W-:Y:S02]  /*14100*/  MOV R252, R248 ;  /* 0x000000f800fc7202 */ /* 0x000fe40000000f00 */
[----:B------:R-:W-:-:S07]  /*14110*/  MOV R123, R223 ;  /* 0x000000df007b7202 */ /* 0x000fce0000000f00 */
[----:B------:R-:W-:Y:S05]  /*14120*/  WARPSYNC.COLLECTIVE R79, `(.L_x_3071) ;  /* 0x000000004f087348 */ /* 0x000fea0003c00000 */
[----:B------:R0:W1:Y:S02]  /*14130*/  SHFL.DOWN P1, R223, R252, R251, R76 ;  /* 0x080000fbfcdf7389 */ /* 0x000064000002004c */
[----:B01----:R-:W-:Y:S05]  /*14140*/  ENDCOLLECTIVE ;  /* 0x000000000000791b */ /* 0x003fea0003800000 */
.L_x_3071:
[----:B------:R-:W-:Y:S01]  /*14150*/  MOV R79, R223 ;  /* 0x000000df004f7202 */ /* 0x000fe20000000f00 */
[----:B------:R-:W-:Y:S06]  /*14160*/  BRA `(.L_x_3072) ;  /* 0xffffff8000947947 */ /* 0x000fec000383ffff */
.L_x_2931:
        /* <DEDUP_REMOVED lines=8> */
.L_x_3074:
[----:B------:R-:W-:Y:S05]  /*141f0*/  BSYNC B0 ;  /* 0x0000000000007941 */ /* 0x000fea0003800000 */
.L_x_3073:
        /* <DEDUP_REMOVED lines=8> */
.L_x_3075:
[----:B------:R-:W-:Y:S02]  /*14280*/  MOV R252, R247 ;  /* 0x000000f700fc7202 */ /* 0x000fe40000000f00 */
[----:B------:R-:W-:-:S07]  /*14290*/  MOV R78, R223 ;  /* 0x000000df004e7202 */ /* 0x000fce0000000f00 */
[----:B------:R-:W-:Y:S05]  /*142a0*/  WARPSYNC.COLLECTIVE R79, `(.L_x_3076) ;  /* 0x000000004f087348 */ /* 0x000fea0003c00000 */
[----:B------:R0:W1:Y:S02]  /*142b0*/  SHFL.DOWN P1, R223, R252, R251, R76 ;  /* 0x080000fbfcdf7389 */ /* 0x000064000002004c */
[----:B01----:R-:W-:Y:S05]  /*142c0*/  ENDCOLLECTIVE ;  /* 0x000000000000791b */ /* 0x003fea0003800000 */
.L_x_3076:
[----:B------:R-:W-:Y:S02]  /*142d0*/  MOV R252, R248 ;  /* 0x000000f800fc7202 */ /* 0x000fe40000000f00 */
[----:B------:R-:W-:-:S07]  /*142e0*/  MOV R123, R223 ;  /* 0x000000df007b7202 */ /* 0x000fce0000000f00 */
[----:B------:R-:W-:Y:S05]  /*142f0*/  WARPSYNC.COLLECTIVE R79, `(.L_x_3077) ;  /* 0x000000004f087348 */ /* 0x000fea0003c00000 */
[----:B------:R0:W1:Y:S02]  /*14300*/  SHFL.DOWN P1, R223, R252, R251, R76 ;  /* 0x080000fbfcdf7389 */ /* 0x000064000002004c */
[----:B01----:R-:W-:Y:S05]  /*14310*/  ENDCOLLECTIVE ;  /* 0x000000000000791b */ /* 0x003fea0003800000 */
.L_x_3077:
[----:B------:R-:W-:Y:S01]  /*14320*/  MOV R79, R223 ;  /* 0x000000df004f7202 */ /* 0x000fe20000000f00 */
[----:B------:R-:W-:Y:S06]  /*14330*/  BRA `(.L_x_3078) ;  /* 0xffffff8000787947 */ /* 0x000fec000383ffff */
.L_x_2934:
        /* <DEDUP_REMOVED lines=8> */
.L_x_3080:
[----:B------:R-:W-:Y:S05]  /*143c0*/  BSYNC B0 ;  /* 0x0000000000007941 */ /* 0x000fea0003800000 */
.L_x_3079:
        /* <DEDUP_REMOVED lines=8> */
.L_x_3081:
[----:B------:R-:W-:Y:S02]  /*14450*/  MOV R252, R247 ;  /* 0x000000f700fc7202 */ /* 0x000fe40000000f00 */
[----:B------:R-:W-:-:S07]  /*14460*/  MOV R78, R223 ;  /* 0x000000df004e7202 */ /* 0x000fce0000000f00 */
[----:B------:R-:W-:Y:S05]  /*14470*/  WARPSYNC.COLLECTIVE R79, `(.L_x_3082) ;  /* 0x000000004f087348 */ /* 0x000fea0003c00000 */
[----:B------:R0:W1:Y:S02]  /*14480*/  SHFL.DOWN P1, R223, R252, R251, R76 ;  /* 0x080000fbfcdf7389 */ /* 0x000064000002004c */
[----:B01----:R-:W-:Y:S05]  /*14490*/  ENDCOLLECTIVE ;  /* 0x000000000000791b */ /* 0x003fea0003800000 */
.L_x_3082:
[----:B------:R-:W-:Y:S02]  /*144a0*/  MOV R252, R248 ;  /* 0x000000f800fc7202 */ /* 0x000fe40000000f00 */
[----:B------:R-:W-:-:S07]  /*144b0*/  MOV R123, R223 ;  /* 0x000000df007b7202 */ /* 0x000fce0000000f00 */
[----:B------:R-:W-:Y:S05]  /*144c0*/  WARPSYNC.COLLECTIVE R79, `(.L_x_3083) ;  /* 0x000000004f087348 */ /* 0x000fea0003c00000 */
[----:B------:R0:W1:Y:S02]  /*144d0*/  SHFL.DOWN P1, R223, R252, R251, R76 ;  /* 0x080000fbfcdf7389 */ /* 0x000064000002004c */
[----:B01----:R-:W-:Y:S05]  /*144e0*/  ENDCOLLECTIVE ;  /* 0x000000000000791b */ /* 0x003fea0003800000 */
.L_x_3083:
[----:B------:R-:W-:Y:S01]  /*144f0*/  MOV R79, R223 ;  /* 0x000000df004f7202 */ /* 0x000fe20000000f00 */
[----:B------:R-:W-:Y:S06]  /*14500*/  BRA `(.L_x_3084) ;  /* 0xffffff80005c7947 */ /* 0x000fec000383ffff */
.L_x_2937:
        /* <DEDUP_REMOVED lines=8> */
.L_x_3086:
[----:B------:R-:W-:Y:S05]  /*14590*/  BSYNC B0 ;  /* 0x0000000000007941 */ /* 0x000fea0003800000 */
.L_x_3085:
        /* <DEDUP_REMOVED lines=10> */
.L_x_3087:
[----:B------:R-:W-:Y:S02]  /*14640*/  MOV R78, R247 ;  /* 0x000000f7004e7202 */ /* 0x000fe40000000f00 */
[----:B------:R-:W-:-:S07]  /*14650*/  MOV R221, R223 ;  /* 0x000000df00dd7202 */ /* 0x000fce0000000f00 */
[----:B------:R-:W-:Y:S05]  /*14660*/  WARPSYNC.COLLECTIVE R79, `(.L_x_3088) ;  /* 0x000000004f087348 */ /* 0x000fea0003c00000 */
[----:B------:R0:W1:Y:S02]  /*14670*/  SHFL.IDX P3, R223, R78, R77, R76 ;  /* 0x0000004d4edf7389 */ /* 0x000064000006004c */
[----:B01----:R-:W-:Y:S05]  /*14680*/  ENDCOLLECTIVE ;  /* 0x000000000000791b */ /* 0x003fea0003800000 */
.L_x_3088:
        /* <DEDUP_REMOVED lines=16> */
.L_x_3089:
[----:B------:R-:W-:Y:S01]  /*14790*/  MOV R78, R72 ;  /* 0x00000048004e7202 */ /* 0x000fe20000000f00 */
[----:B------:R-:W-:-:S07]  /*147a0*/  FADD.FTZ R236, R223, R236 ;  /* 0x000000ecdfec7221 */ /* 0x000fce0000010000 */
[----:B------:R-:W-:Y:S05]  /*147b0*/  WARPSYNC.COLLECTIVE R79, `(.L_x_3090) ;  /* 0x000000004f087348 */ /* 0x000fea0003c00000 */
[----:B------:R0:W1:Y:S02]  /*147c0*/  SHFL.DOWN P1, R223, R252, R251, R76 ;  /* 0x080000fbfcdf7389 */ /* 0x000064000002004c */
[----:B01----:R-:W-:Y:S05]  /*147d0*/  ENDCOLLECTIVE ;  /* 0x000000000000791b */ /* 0x003fea0003800000 */
.L_x_3090:
[----:B------:R-:W-:Y:S02]  /*147e0*/  MOV R252, R246 ;  /* 0x000000f600fc7202 */ /* 0x000fe40000000f00 */
[----:B------:R-:W-:-:S07]  /*147f0*/  MOV R245, R223 ;  /* 0x000000df00f57202 */ /* 0x000fce0000000f00 */
[----:B------:R-:W-:Y:S05]  /*14800*/  WARPSYNC.COLLECTIVE R79, `(.L_x_3091) ;  /* 0x000000004f087348 */ /* 0x000fea0003c00000 */
[----:B------:R0:W1:Y:S02]  /*14810*/  SHFL.DOWN P1, R223, R252, R251, R76 ;  /* 0x080000fbfcdf7389 */ /* 0x000064000002004c */
[----:B01----:R-:W-:Y:S05]  /*14820*/  ENDCOLLECTIVE ;  /* 0x000000000000791b */ /* 0x003fea0003800000 */
.L_x_3091:
[----:B------:R-:W-:Y:S02]  /*14830*/  MOV R252, R247 ;  /* 0x000000f700fc7202 */ /* 0x000fe40000000f00 */
[----:B------:R-:W-:-:S07]  /*14840*/  MOV R246, R223 ;  /* 0x000000df00f67202 */ /* 0x000fce0000000f00 */
[----:B------:R-:W-:Y:S05]  /*14850*/  WARPSYNC.COLLECTIVE R79, `(.L_x_3092) ;  /* 0x000000004f087348 */ /* 0x000fea0003c00000 */
[----:B------:R0:W1:Y:S02]  /*14860*/  SHFL.DOWN P1, R223, R252, R251, R76 ;  /* 0x080000fbfcdf7389 */ /* 0x000064000002004c */
[----:B01----:R-:W-:Y:S05]  /*14870*/  ENDCOLLECTIVE ;  /* 0x000000000000791b */ /* 0x003fea0003800000 */
.L_x_3092:
[----:B------:R-:W-:Y:S02]  /*14880*/  MOV R252, R248 ;  /* 0x000000f800fc7202 */ /* 0x000fe40000000f00 */
[----:B------:R-:W-:-:S07]  /*14890*/  MOV R247, R223 ;  /* 0x000000df00f77202 */ /* 0x000fce0000000f00 */
[----:B------:R-:W-:Y:S05]  /*148a0*/  WARPSYNC.COLLECTIVE R79, `(.L_x_3093) ;  /* 0x000000004f087348 */ /* 0x000fea0003c00000 */
[----:B------:R0:W1:Y:S02]  /*148b0*/  SHFL.DOWN P1, R223, R252, R251, R76 ;  /* 0x080000fbfcdf7389 */ /* 0x000064000002004c */
[----:B01----:R-:W-:Y:S05]  /*148c0*/  ENDCOLLECTIVE ;  /* 0x000000000000791b */ /* 0x003fea0003800000 */
.L_x_3093:
[----:B------:R-:W-:-:S07]  /*148d0*/  MOV R248, R223 ;  /* 0x000000df00f87202 */ /* 0x000fce0000000f00 */
[----:B------:R-:W-:Y:S05]  /*148e0*/  WARPSYNC.COLLECTIVE R79, `(.L_x_3094) ;  /* 0x000000004f087348 */ /* 0x000fea0003c00000 */
[----:B------:R0:W1:Y:S02]  /*148f0*/  SHFL.IDX P3, R223, R78, R77, R76 ;  /* 0x0000004d4edf7389 */ /* 0x000064000006004c */
[----:B01----:R-:W-:Y:S05]  /*14900*/  ENDCOLLECTIVE ;  /* 0x000000000000791b */ /* 0x003fea0003800000 */
.L_x_3094:
[----:B------:R-:W-:Y:S02]  /*14910*/  MOV R78, R73 ;  /* 0x00000049004e7202 */ /* 0x000fe40000000f00 */
[----:B------:R-:W-:-:S07]  /*14920*/  MOV R72, R223 ;  /* 0x000000df00487202 */ /* 0x000fce0000000f00 */
[----:B------:R-:W-:Y:S05]  /*14930*/  WARPSYNC.COLLECTIVE R79, `(.L_x_3095) ;  /* 0x000000004f087348 */ /* 0x000fea0003c00000 */
[----:B------:R0:W1:Y:S02]  /*14940*/  SHFL.IDX P3, R223, R78, R77, R76 ;  /* 0x0000004d4edf7389 */ /* 0x000064000006004c */
[----:B01----:R-:W-:Y:S05]  /*14950*/  ENDCOLLECTIVE ;  /* 0x000000000000791b */ /* 0x003fea0003800000 */
.L_x_3095:
[----:B------:R-:W-:Y:S02]  /*14960*/  MOV R78, R74 ;  /* 0x0000004a004e7202 */ /* 0x000fe40000000f00 */
[----:B------:R-:W-:-:S07]  /*14970*/  MOV R73, R223 ;  /* 0x000000df00497202 */ /* 0x000fce0000000f00 */
[----:B------:R-:W-:Y:S05]  /*14980*/  WARPSYNC.COLLECTIVE R79, `(.L_x_3096) ;  /* 0x000000004f087348 */ /* 0x000fea0003c00000 */
[----:B------:R0:W1:Y:S02]  /*14990*/  SHFL.IDX P3, R223, R78, R77, R76 ;  /* 0x0000004d4edf7389 */ /* 0x000064000006004c */
[----:B01----:R-:W-:Y:S05]  /*149a0*/  ENDCOLLECTIVE ;  /* 0x000000000000791b */ /* 0x003fea0003800000 */
.L_x_3096:
[----:B------:R-:W-:Y:S02]  /*149b0*/  MOV R78, R75 ;  /* 0x0000004b004e7202 */ /* 0x000fe40000000f00 */
[----:B------:R-:W-:-:S07]  /*149c0*/  MOV R74, R223 ;  /* 0x000000df004a7202 */ /* 0x000fce0000000f00 */
[----:B------:R-:W-:Y:S05]  /*149d0*/  WARPSYNC.COLLECTIVE R79, `(.L_x_3097) ;  /* 0x000000004f087348 */ /* 0x000fea0003c00000 */
[----:B------:R0:W1:Y:S02]  /*149e0*/  SHFL.IDX P3, R223, R78, R77, R76 ;  /* 0x0000004d4edf7389 */ /* 0x000064000006004c */
[----:B01----:R-:W-:Y:S05]  /*149f0*/  ENDCOLLECTIVE ;  /* 0x000000000000791b */ /* 0x003fea0003800000 */
.L_x_3097:
[----:B------:R-:W-:Y:S01]  /*14a00*/  MOV R75, R223 ;  /* 0x000000df004b7202 */ /* 0x000fe20000000f00 */
[----:B------:R-:W-:Y:S06]  /*14a10*/  BRA `(.L_x_3098) ;  /* 0xffffff7c00b87947 */ /* 0x000fec000383ffff */
.L_x_3099:
        /* <DEDUP_REMOVED lines=14> */
.L_x_18671:


//--------------------- .text._Z25selective_scan_bwd_kernelI32Selective_Scan_bwd_kernel_traitsILi128ELi16ELb1ELb0ELb0ELb0ELb0EfN3c107complexIfEEEEv12SSMParamsBwd --------------------------
	.section	.text._Z25selective_scan_bwd_kernelI32Selective_Scan_bwd_kernel_traitsILi128ELi16ELb1ELb0ELb0ELb0ELb0EfN3c107complexIfEEEEv12SSMParamsBwd,"ax",@progbits
	.align	128
        .global         _Z25selective_scan_bwd_kernelI32Selective_Scan_bwd_kernel_traitsILi128ELi16ELb1ELb0ELb0ELb0ELb0EfN3c107complexIfEEEEv12SSMParamsBwd
        .type           _Z25selective_scan_bwd_kernelI32Selective_Scan_bwd_kernel_traitsILi128ELi16ELb1ELb0ELb0ELb0ELb0EfN3c107complexIfEEEEv12SSMParamsBwd,@function
        .size           _Z25selective_scan_bwd_kernelI32Selective_Scan_bwd_kernel_traitsILi128ELi16ELb1ELb0ELb0ELb0ELb0EfN3c107complexIfEEEEv12SSMParamsBwd,(.L_x_18672 - _Z25selective_scan_bwd_kernelI32Selective_Scan_bwd_kernel_traitsILi128ELi16ELb1ELb0ELb0ELb0ELb0EfN3c107complexIfEEEEv12SSMParamsBwd)
        .other          _Z25selective_scan_bwd_kernelI32Selective_Scan_bwd_kernel_traitsILi128ELi16ELb1ELb0ELb0ELb0ELb0EfN3c107complexIfEEEEv12SSMParamsBwd,@"STO_CUDA_ENTRY STV_DEFAULT"
_Z25selective_scan_bwd_kernelI32Selective_Scan_bwd_kernel_traitsILi128ELi16ELb1ELb0ELb0ELb0ELb0EfN3c107complexIfEEEEv12SSMParamsBwd:
.text._Z25selective_scan_bwd_kernelI32Selective_Scan_bwd_kernel_traitsILi128ELi16ELb1ELb0ELb0ELb0ELb0EfN3c107complexIfEEEEv12SSMParamsBwd:
[----:B------:R-:W-:Y:S01]  /*0000*/  LDC R1, c[0x0][0x37c] ;  /* 0x0000df00ff017b82 */ /* 0x000fe20000000800 */
[----:B------:R-:W0:Y:S07]  /*0010*/  LDCU.128 UR4, c[0x0][0x450] ;  /* 0x00008a00ff0477ac */ /* 0x000e2e0008000c00 */
        /* <DEDUP_REMOVED lines=19> */
[----:B------:R-:W1:Y:S01]  /*0150*/  LDCU.128 UR12, c[0x0][0x460] ;  /* 0x00008c00ff0c77ac */ /* 0x000e620008000c00 */
        /* <DEDUP_REMOVED lines=11> */
[----:B0-----:R-:W-:-:S02]  /*0210*/  UISETP.NE.U32.AND UP0, UPT, UR18, URZ, UPT ;  /* 0x000000ff1200728c */ /* 0x001fc4000bf05070 */
[----:B------:R-:W-:Y:S02]  /*0220*/  UIMAD.WIDE.U32 UR10, UR9, UR22, UR6 ;  /* 0x00000016090a72a5 */ /* 0x000fe4000f8e0006 */
[----:B------:R-:W-:Y:S02]  /*0230*/  UIMAD UR17, UR30, UR33, UR17 ;  /* 0x000000211e1172a4 */ /* 0x000fe4000f8e0211 */
[----:B------:R-:W-:Y:S01]  /*0240*/  UIMAD UR26, UR9, UR23, UR11 ;  /* 0x00000017091a72a4 */ /* 0x000fe2000f8e020b */
[----:B------:R-:W0:Y:S01]  /*0250*/  LDCU.64 UR22, c[0x0][0x498] ;  /* 0x00009300ff1677ac */ /* 0x000e220008000a00 */
[----:B--2---:R-:W-:Y:S02]  /*0260*/  ULEA UR8, UR27, 0xfffff800, 0xb ;  /* 0xfffff8001b087891 */ /* 0x004fe4000f8e58ff */
[----:B------:R-:W-:Y:S01]  /*0270*/  UISETP.NE.AND.EX UP0, UPT, UR19, URZ, UPT, UP0 ;  /* 0x000000ff1300728c */ /* 0x000fe2000bf05300 */
[----:B------:R-:W2:Y:S01]  /*0280*/  LDCU.64 UR32, c[0x0][0x3b8] ;  /* 0x00007700ff2077ac */ /* 0x000ea20008000a00 */
[----:B------:R-:W-:-:S02]  /*0290*/  UIMAD.WIDE.U32 UR16, UR9, UR34, UR16 ;  /* 0x00000022091072a5 */ /* 0x000fc4000f8e0010 */
[----:B------:R-:W-:Y:S02]  /*02a0*/  UIADD3 UR10, UP1, UPT, UR8, UR10, URZ ;  /* 0x0000000a080a7290 */ /* 0x000fe4000ff3e0ff */
[----:B------:R-:W-:Y:S02]  /*02b0*/  USHF.R.S32.HI UR18, URZ, 0x1f, UR8 ;  /* 0x0000001fff127899 */ /* 0x000fe40008011408 */
[----:B------:R-:W-:Y:S02]  /*02c0*/  UIMAD UR21, UR9, UR35, UR17 ;  /* 0x00000023091572a4 */ /* 0x000fe4000f8e0211 */
[----:B-1----:R-:W-:Y:S02]  /*02d0*/  ULEA UR19, UP2, UR10, UR12, 0x2 ;  /* 0x0000000c0a137291 */ /* 0x002fe4000f8410ff */
[----:B------:R-:W-:Y:S01]  /*02e0*/  UIADD3.X UR26, UPT, UPT, UR18, UR26, URZ, UP1, !UPT ;  /* 0x0000001a121a7290 */ /* 0x000fe20008ffe4ff */
[----:B------:R-:W1:Y:S01]  /*02f0*/  LDCU.64 UR34, c[0x0][0x3d8] ;  /* 0x00007b00ff2277ac */ /* 0x000e620008000a00 */
[----:B------:R-:W-:-:S02]  /*0300*/  UIADD3 UR16, UP3, UPT, UR8, UR16, URZ ;  /* 0x0000001008107290 */ /* 0x000fc4000ff7e0ff */
[----:B------:R-:W-:Y:S02]  /*0310*/  ULEA.HI.X UR26, UR10, UR13, UR26, 0x2, UP2 ;  /* 0x0000000d0a1a7291 */ /* 0x000fe400090f141a */
[----:B0-----:R-:W-:Y:S01]  /*0320*/  UIMAD.WIDE.U32 UR12, UR30, UR22, URZ ;  /* 0x000000161e0c72a5 */ /* 0x001fe2000f8e00ff */
[----:B------:R-:W0:Y:S01]  /*0330*/  @UP0 LDCU UR22, c[0x0][0x384] ;  /* 0x00007080ff1607ac */ /* 0x000e220008000800 */
[----:B------:R-:W4:Y:S01]  /*0340*/  LDCU.64 UR6, c[0x0][0x448] ;  /* 0x00008900ff0677ac */ /* 0x000f220008000a00 */
[----:B------:R-:W-:Y:S02]  /*0350*/  ULEA UR20, UP4, UR16, UR14, 0x2 ;  /* 0x0000000e10147291 */ /* 0x000fe4000f8810ff */
[----:B------:R-:W-:Y:S01]  /*0360*/  UIADD3.X UR21, UPT, UPT, UR18, UR21, URZ, UP3, !UPT ;  /* 0x0000001512157290 */ /* 0x000fe20009ffe4ff */
[----:B------:R-:W5:Y:S03]  /*0370*/  @UP0 LDCU UR31, c[0x0][0x38c] ;  /* 0x00007180ff1f07ac */ /* 0x000f660008000800 */
[----:B------:R-:W-:-:S02]  /*0380*/  ULEA.HI.X UR21, UR16, UR15, UR21, 0x2, UP4 ;  /* 0x0000000f10157291 */ /* 0x000fc4000a0f1415 */
[----:B--2---:R-:W-:Y:S02]  /*0390*/  UIMAD.WIDE.U32 UR16, UR9, UR32, URZ ;  /* 0x00000020091072a5 */ /* 0x004fe4000f8e00ff */
[----:B-1----:R-:W-:Y:S02]  /*03a0*/  UIMAD.WIDE.U32 UR14, UR9, UR34, URZ ;  /* 0x00000022090e72a5 */ /* 0x002fe4000f8e00ff */
[----:B------:R-:W-:Y:S01]  /*03b0*/  UIMAD UR17, UR9, UR33, UR17 ;  /* 0x00000021091172a4 */ /* 0x000fe2000f8e0211 */
[----:B------:R-:W1:Y:S01]  /*03c0*/  @UP0 LDCU.64 UR32, c[0x0][0x480] ;  /* 0x00009000ff2007ac */ /* 0x000e620008000a00 */
[----:B------:R-:W-:Y:S02]  /*03d0*/  UIMAD UR13, UR30, UR23, UR13 ;  /* 0x000000171e0d72a4 */ /* 0x000fe4000f8e020d */
[----:B------:R-:W-:Y:S02]  /*03e0*/  ULEA UR10, UP2, UR14, UR4, 0x3 ;  /* 0x000000040e0a7291 */ /* 0x000fe4000f8418ff */
[----:B0-----:R-:W-:-:S02]  /*03f0*/  @UP0 UIMAD UR4, UR30, UR22, UR9 ;  /* 0x000000161e0402a4 */ /* 0x001fc4000f8e0209 */
[----:B------:R-:W-:Y:S02]  /*0400*/  UIMAD UR15, UR9, UR35, UR15 ;  /* 0x00000023090f72a4 */ /* 0x000fe4000f8e020f */
[----:B----4-:R-:W-:Y:S02]  /*0410*/  ULEA UR11, UP1, UR16, UR6, 0x3 ;  /* 0x00000006100b7291 */ /* 0x010fe4000f8218ff */
[----:B------:R-:W-:Y:S02]  /*0420*/  UIMAD.WIDE.U32 UR12, UR9, UR28, UR12 ;  /* 0x0000001c090c72a5 */ /* 0x000fe4000f8e000c */
[----:B------:R-:W-:Y:S01]  /*0430*/  @UP0 UIMAD UR4, UR4, UR27, URZ ;  /* 0x0000001b040402a4 */ /* 0x000fe2000f8e02ff */
[----:B------:R-:W0:Y:S01]  /*0440*/  LDCU.64 UR34, c[0x0][0x528] ;  /* 0x0000a500ff2277ac */ /* 0x000e220008000a00 */
[----:B------:R-:W-:Y:S02]  /*0450*/  ULEA.HI.X UR14, UR14, UR5, UR15, 0x3, UP2 ;  /* 0x000000050e0e7291 */ /* 0x000fe400090f1c0f */
[----:B------:R-:W-:-:S02]  /*0460*/  ULEA.HI.X UR15, UR16, UR7, UR17, 0x3, UP1 ;  /* 0x00000007100f7291 */ /* 0x000fc400088f1c11 */
[----:B------:R-:W-:Y:S02]  /*0470*/  UIADD3 UR12, UP1, UPT, UR8, UR12, URZ ;  /* 0x0000000c080c7290 */ /* 0x000fe4000ff3e0ff */
[----:B-----5:R-:W-:Y:S01]  /*0480*/  @UP0 UIMAD UR8, UR4, UR31, URZ ;  /* 0x0000001f040802a4 */ /* 0x020fe2000f8e02ff */
[----:B------:R-:W-:Y:S02]  /*0490*/  UMOV UR5, URZ ;  /* 0x000000ff00057c82 */ /* 0x000fe40008000000 */
[----:B------:R-:W-:Y:S01]  /*04a0*/  UMOV UR4, URZ ;  /* 0x000000ff00047c82 */ /* 0x000fe20008000000 */
[----:B-1----:R-:W-:Y:S02]  /*04b0*/  @UP0 UIMAD.WIDE UR4, UR8, 0x10, UR32 ;  /* 0x00000010080408a5 */ /* 0x002fe4000f8e0220 */
[----:B------:R-:W-:Y:S01]  /*04c0*/  UISETP.GE.AND UP0, UPT, UR27, 0x1, UPT ;  /* 0x000000011b00788c */ /* 0x000fe2000bf06270 */
[----:B------:R-:W-:Y:S01]  /*04d0*/  UMOV UR6, URZ ;  /* 0x000000ff00067c82 */ /* 0x000fe20008000000 */
[----:B------:R-:W-:Y:S01]  /*04e0*/  UMOV UR7, URZ ;  /* 0x000000ff00077c82 */ /* 0x000fe20008000000 */
[----:B------:R-:W-:-:S04]  /*04f0*/  UIMAD UR23, UR9, UR29, UR13 ;  /* 0x0000001d091772a4 */ /* 0x000fc8000f8e020d */
[----:B------:R-:W-:Y:S02]  /*0500*/  UIADD3.X UR23, UPT, UPT, UR18, UR23, URZ, UP1, !UPT ;  /* 0x0000001712177290 */ /* 0x000fe40008ffe4ff */
[----:B0-----:R-:W-:-:S04]  /*0510*/  ULEA UR22, UP1, UR12, UR34, 0x2 ;  /* 0x000000220c167291 */ /* 0x001fc8000f8210ff */
[----:B------:R-:W-:Y:S01]  /*0520*/  ULEA.HI.X UR23, UR12, UR35, UR23, 0x2, UP1 ;  /* 0x000000230c177291 */ /* 0x000fe200088f1417 */
[----:B---3--:R-:W-:Y:S02]  /*0530*/  @P0 R2UR UR6, R2 ;  /* 0x00000000020602ca */ /* 0x008fe400000e0000 */
[----:B------:R-:W-:Y:S01]  /*0540*/  @P1 R2UR UR7, R4 ;  /* 0x00000000040712ca */ /* 0x000fe200000e0000 */
[----:B------:R-:W-:-:S14]  /*0550*/  BRA.U !UP0, `(.L_x_3100) ;  /* 0x00000071084c7547 */ /* 0x000fdc000b800000 */
[----:B------:R-:W0:Y:S01]  /*0560*/  S2R R3, SR_CgaCtaId ;  /* 0x0000000000037919 */ /* 0x000e220000008800 */
[----:B------:R-:W1:Y:S01]  /*0570*/  LDCU.64 UR16, c[0x0][0x3a0] ;  /* 0x00007400ff1077ac */ /* 0x000e620008000a00 */
[----:B------:R-:W-:Y:S01]  /*0580*/  MOV R0, 0x400 ;  /* 0x0000040000007802 */ /* 0x000fe20000000f00 */
[----:B------:R-:W2:Y:S01]  /*0590*/  S2R R126, SR_TID.X ;  /* 0x00000000007e7919 */ /* 0x000ea20000002100 */
[----:B------:R-:W-:Y:S01]  /*05a0*/  MOV R127, RZ ;  /* 0x000000ff007f7202 */ /* 0x000fe20000000f00 */
[----:B------:R-:W-:Y:S01]  /*05b0*/  UMOV UR18, UR19 ;  /* 0x0000001300127c82 */ /* 0x000fe20008000000 */
[----:B------:R-:W-:Y:S01]  /*05c0*/  MOV R129, RZ ;  /* 0x000000ff00817202 */ /* 0x000fe20000000f00 */
[----:B------:R-:W-:Y:S01]  /*05d0*/  UMOV UR19, UR26 ;  /* 0x0000001a00137c82 */ /* 0x000fe20008000000 */
[----:B-1----:R-:W-:Y:S01]  /*05e0*/  UIMAD.WIDE.U32 UR12, UR9, UR16, URZ ;  /* 0x00000010090c72a5 */ /* 0x002fe2000f8e00ff */
[----:B------:R-:W1:Y:S03]  /*05f0*/  LDCU UR16, c[0x0][0x394] ;  /* 0x00007280ff1077ac */ /* 0x000e660008000800 */
[----:B------:R-:W-:Y:S01]  /*0600*/  UIMAD UR17, UR9, UR17, UR13 ;  /* 0x00000011091172a4 */ /* 0x000fe2000f8e020d */
[----:B0-----:R-:W-:-:S04]  /*0610*/  LEA R0, R3, R0, 0x18 ;  /* 0x0000000003007211 */ /* 0x001fc800078ec0ff */
[----:B------:R-:W-:Y:S02]  /*0620*/  IADD3 R0, PT, PT, R0, 0x2180, RZ ;  /* 0x0000218000007810 */ /* 0x000fe40007ffe0ff */
[C---:B--2---:R-:W-:Y:S02]  /*0630*/  LEA.HI R123, R126.reuse, R126, RZ, 0x1e ;  /* 0x0000007e7e7b7211 */ /* 0x044fe400078ff0ff */
[C---:B------:R-:W-:Y:S01]  /*0640*/  SHF.L.U32 R124, R126.reuse, 0x2, RZ ;  /* 0x000000027e7c7819 */ /* 0x040fe200000006ff */
[C---:B------:R-:W-:Y:S01]  /*0650*/  IMAD R122, R126.reuse, 0x50, R0 ;  /* 0x000000507e7a7824 */ /* 0x040fe200078e0200 */
[----:B------:R-:W-:Y:S02]  /*0660*/  LOP3.LUT R125, R126, 0x1f, RZ, 0xc0, !PT ;  /* 0x0000001f7e7d7812 */ /* 0x000fe400078ec0ff */
[----:B------:R-:W-:Y:S02]  /*0670*/  LOP3.LUT R124, R124, 0xf80, RZ, 0xc0, !PT ;  /* 0x00000f807c7c7812 */ /* 0x000fe400078ec0ff */
[----:B-1----:R-:W-:-:S07]  /*0680*/  LEA R123, R123, R0, 0x4 ;  /* 0x000000007b7b7211 */ /* 0x002fce00078e20ff */
.L_x_3136:
[----:B------:R-:W-:Y:S01]  /*0690*/  BAR.SYNC.DEFER_BLOCKING 0x0 ;  /* 0x0000000000007b1d */ /* 0x000fe20000010000 */
[----:B-1----:R-:W-:Y:S02]  /*06a0*/  MOV R2, UR18 ;  /* 0x0000001200027c02 */ /* 0x002fe40008000f00 */
[----:B------:R-:W-:Y:S02]  /*06b0*/  MOV R3, UR19 ;  /* 0x0000001300037c02 */ /* 0x000fe40008000f00 */
[----:B------:R-:W-:-:S05]  /*06c0*/  IADD3 R7, PT, PT, R125, R124, RZ ;  /* 0x0000007c7d077210 */ /* 0x000fca0007ffe0ff */
[----:B------:R-:W-:-:S05]  /*06d0*/  IMAD.WIDE.U32 R2, R7, 0x10, R2 ;  /* 0x0000001007027825 */ /* 0x000fca00078e0002 */
[----:B------:R-:W2:Y:S04]  /*06e0*/  LDG.E.128 R8, desc[UR24][R2.64] ;  /* 0x0000001802087981 */ /* 0x000ea8000c1e1d00 */
[----:B------:R-:W3:Y:S04]  /*06f0*/  LDG.E.128 R12, desc[UR24][R2.64+0x200] ;  /* 0x00020018020c7981 */ /* 0x000ee8000c1e1d00 */
[----:B------:R-:W4:Y:S04]  /*0700*/  LDG.E.128 R16, desc[UR24][R2.64+0x400] ;  /* 0x0004001802107981 */ /* 0x000f28000c1e1d00 */
[----:B------:R0:W5:Y:S01]  /*0710*/  LDG.E.128 R20, desc[UR24][R2.64+0x600] ;  /* 0x0006001802147981 */ /* 0x000162000c1e1d00 */
[----:B------:R-:W1:Y:S01]  /*0720*/  S2UR UR26, SR_CgaCtaId ;  /* 0x00000000001a79c3 */ /* 0x000e620000008800 */
[----:B------:R-:W-:Y:S01]  /*0730*/  UMOV UR8, 0x400 ;  /* 0x0000040000087882 */ /* 0x000fe20000000000 */
[----:B------:R-:W-:Y:S01]  /*0740*/  LOP3.LUT R0, R126, 0x3e0, RZ, 0xc0, !PT ;  /* 0x000003e07e007812 */ /* 0x000fe200078ec0ff */
[----:B------:R-:W1:Y:S01]  /*0750*/  S2R R121, SR_LANEID ;  /* 0x0000000000797919 */ /* 0x000e620000000000 */
[----:B------:R-:W-:-:S02]  /*0760*/  MOV R4, UR20 ;  /* 0x0000001400047c02 */ /* 0x000fc40008000f00 */
[----:B------:R-:W-:-:S03]  /*0770*/  MOV R5, UR21 ;  /* 0x0000001500057c02 */ /* 0x000fc60008000f00 */
[----:B0-----:R-:W-:Y:S01]  /*0780*/  IMAD.WIDE.U32 R2, R7, 0x10, R4 ;  /* 0x0000001007027825 */ /* 0x001fe200078e0004 */
[----:B-1----:R-:W-:Y:S01]  /*0790*/  ULEA UR8, UR26, UR8, 0x18 ;  /* 0x000000081a087291 */ /* 0x002fe2000f8ec0ff */
[-C--:B------:R-:W-:Y:S02]  /*07a0*/  IADD3 R120, PT, PT, R124, R121.reuse, RZ ;  /* 0x000000797c787210 */ /* 0x080fe40007ffe0ff */
[----:B------:R-:W-:-:S03]  /*07b0*/  IADD3 R0, PT, PT, R0, R121, RZ ;  /* 0x0000007900007210 */ /* 0x000fc60007ffe0ff */
[----:B------:R-:W-:Y:S02]  /*07c0*/  LEA R120, R120, UR8, 0x4 ;  /* 0x0000000878787c11 */ /* 0x000fe4000f8e20ff */
[----:B------:R-:W-:-:S03]  /*07d0*/  LEA R47, R0, UR8, 0x6 ;  /* 0x00000008002f7c11 */ /* 0x000fc6000f8e30ff */
[----:B------:R-:W0:Y:S01]  /*07e0*/  LDCU UR8, c[0x0][0x38c] ;  /* 0x00007180ff0877ac */ /* 0x000e220008000800 */
[----:B--2---:R1:W-:Y:S04]  /*07f0*/  STS.128 [R120], R8 ;  /* 0x0000000878007388 */ /* 0x0043e80000000c00 */
[----:B---3--:R2:W-:Y:S04]  /*0800*/  STS.128 [R120+0x200], R12 ;  /* 0x0002000c78007388 */ /* 0x0085e80000000c00 */
[----:B----4-:R-:W-:Y:S04]  /*0810*/  STS.128 [R120+0x400], R16 ;  /* 0x0004001078007388 */ /* 0x010fe80000000c00 */
[----:B-----5:R3:W-:Y:S01]  /*0820*/  STS.128 [R120+0x600], R20 ;  /* 0x0006001478007388 */ /* 0x0207e20000000c00 */
[----:B------:R-:W-:-:S03]  /*0830*/  NOP ;  /* 0x0000000000007918 */ /* 0x000fc60000000000 */
[----:B------:R-:W-:Y:S04]  /*0840*/  LDS.128 R92, [R47] ;  /* 0x000000002f5c7984 */ /* 0x000fe80000000c00 */
[----:B------:R-:W-:Y:S04]  /*0850*/  LDS.128 R88, [R47+0x10] ;  /* 0x000010002f587984 */ /* 0x000fe80000000c00 */
[----:B------:R-:W-:Y:S04]  /*0860*/  LDS.128 R84, [R47+0x20] ;  /* 0x000020002f547984 */ /* 0x000fe80000000c00 */
[----:B------:R-:W-:Y:S01]  /*0870*/  LDS.128 R80, [R47+0x30] ;  /* 0x000030002f507984 */ /* 0x000fe20000000c00 */
[----:B------:R-:W-:Y:S06]  /*0880*/  BAR.SYNC.DEFER_BLOCKING 0x0 ;  /* 0x0000000000007b1d */ /* 0x000fec0000010000 */
[----:B-1----:R-:W4:Y:S04]  /*0890*/  LDG.E.128 R8, desc[UR24][R2.64] ;  /* 0x0000001802087981 */ /* 0x002f28000c1e1d00 */
[----:B--2---:R-:W2:Y:S04]  /*08a0*/  LDG.E.128 R12, desc[UR24][R2.64+0x200] ;  /* 0x00020018020c7981 */ /* 0x004ea8000c1e1d00 */
[----:B---3--:R-:W3:Y:S04]  /*08b0*/  LDG.E.128 R20, desc[UR24][R2.64+0x400] ;  /* 0x0004001802147981 */ /* 0x008ee8000c1e1d00 */
[----:B------:R-:W5:Y:S01]  /*08c0*/  LDG.E.128 R24, desc[UR24][R2.64+0x600] ;  /* 0x0006001802187981 */ /* 0x000f62000c1e1d00 */
[----:B------:R-:W-:-:S02]  /*08d0*/  MOV R4, UR22 ;  /* 0x0000001600047c02 */ /* 0x000fc40008000f00 */
[----:B------:R-:W-:-:S03]  /*08e0*/  MOV R5, UR23 ;  /* 0x0000001700057c02 */ /* 0x000fc60008000f00 */
[----:B------:R-:W-:Y:S01]  /*08f0*/  IMAD.WIDE.U32 R4, R7, 0x10, R4 ;  /* 0x0000001007047825 */ /* 0x000fe200078e0004 */
[----:B----4-:R-:W-:Y:S04]  /*0900*/  STS.128 [R120], R8 ;  /* 0x0000000878007388 */ /* 0x010fe80000000c00 */
[----:B--2---:R-:W-:Y:S04]  /*0910*/  STS.128 [R120+0x200], R12 ;  /* 0x0002000c78007388 */ /* 0x004fe80000000c00 */
[----:B---3--:R-:W-:Y:S04]  /*0920*/  STS.128 [R120+0x400], R20 ;  /* 0x0004001478007388 */ /* 0x008fe80000000c00 */
[----:B-----5:R-:W-:Y:S01]  /*0930*/  STS.128 [R120+0x600], R24 ;  /* 0x0006001878007388 */ /* 0x020fe20000000c00 */
[----:B------:R-:W-:-:S03]  /*0940*/  NOP ;  /* 0x0000000000007918 */ /* 0x000fc60000000000 */
[----:B------:R-:W-:Y:S04]  /*0950*/  LDS.128 R28, [R47] ;  /* 0x000000002f1c7984 */ /* 0x000fe80000000c00 */
[----:B------:R-:W-:Y:S04]  /*0960*/  LDS.128 R32, [R47+0x10] ;  /* 0x000010002f207984 */ /* 0x000fe80000000c00 */
[----:B------:R-:W-:Y:S04]  /*0970*/  LDS.128 R96, [R47+0x20] ;  /* 0x000020002f607984 */ /* 0x000fe80000000c00 */
[----:B------:R-:W-:Y:S01]  /*0980*/  LDS.128 R16, [R47+0x30] ;  /* 0x000030002f107984 */ /* 0x000fe20000000c00 */
[----:B------:R-:W-:Y:S06]  /*0990*/  BAR.SYNC.DEFER_BLOCKING 0x0 ;  /* 0x0000000000007b1d */ /* 0x000fec0000010000 */
[----:B------:R-:W2:Y:S04]  /*09a0*/  LDG.E.128 R36, desc[UR24][R4.64] ;  /* 0x0000001804247981 */ /* 0x000ea8000c1e1d00 */
[----:B------:R-:W3:Y:S04]  /*09b0*/  LDG.E.128 R40, desc[UR24][R4.64+0x200] ;  /* 0x0002001804287981 */ /* 0x000ee8000c1e1d00 */
[----:B------:R-:W4:Y:S04]  /*09c0*/  LDG.E.128 R48, desc[UR24][R4.64+0x400] ;  /* 0x0004001804307981 */ /* 0x000f28000c1e1d00 */
[----:B------:R-:W5:Y:S01]  /*09d0*/  LDG.E.128 R52, desc[UR24][R4.64+0x600] ;  /* 0x0006001804347981 */ /* 0x000f62000c1e1d00 */
[----:B0-----:R-:W-:Y:S01]  /*09e0*/  UISETP.GE.AND UP0, UPT, UR8, 0x1, UPT ;  /* 0x000000010800788c */ /* 0x001fe2000bf06270 */
        /* <DEDUP_REMOVED lines=8> */
[----:B--2---:R-:W-:Y:S04]  /*0a70*/  STS.128 [R120], R36 ;  /* 0x0000002478007388 */ /* 0x004fe80000000c00 */
[----:B---3--:R-:W-:Y:S04]  /*0a80*/  STS.128 [R120+0x200], R40 ;  /* 0x0002002878007388 */ /* 0x008fe80000000c00 */
[----:B----4-:R-:W-:Y:S04]  /*0a90*/  STS.128 [R120+0x400], R48 ;  /* 0x0004003078007388 */ /* 0x010fe80000000c00 */
[----:B-----5:R-:W-:Y:S01]  /*0aa0*/  STS.128 [R120+0x600], R52 ;  /* 0x0006003478007388 */ /* 0x020fe20000000c00 */
[----:B------:R-:W-:-:S03]  /*0ab0*/  NOP ;  /* 0x0000000000007918 */ /* 0x000fc60000000000 */
[----:B------:R-:W0:Y:S04]  /*0ac0*/  LDS.128 R20, [R47] ;  /* 0x000000002f147984 */ /* 0x000e280000000c00 */
[----:B------:R-:W1:Y:S04]  /*0ad0*/  LDS.128 R12, [R47+0x10] ;  /* 0x000010002f0c7984 */ /* 0x000e680000000c00 */
[----:B------:R-:W2:Y:S04]  /*0ae0*/  LDS.128 R8, [R47+0x20] ;  /* 0x000020002f087984 */ /* 0x000ea80000000c00 */
[----:B------:R-:W3:Y:S01]  /*0af0*/  LDS.128 R4, [R47+0x30] ;  /* 0x000030002f047984 */ /* 0x000ee20000000c00 */
[----:B0-----:R-:W-:Y:S01]  /*0b00*/  FFMA.FTZ R0, R92, R20, R129 ;  /* 0x000000145c007223 */ /* 0x001fe20000010081 */
[----:B------:R-:W-:Y:S01]  /*0b10*/  FMUL.FTZ R60, R20, UR6 ;  /* 0x00000006143c7c20 */ /* 0x000fe20008410000 */
[----:B------:R-:W-:Y:S01]  /*0b20*/  FMUL.FTZ R61, R21, UR6 ;  /* 0x00000006153d7c20 */ /* 0x000fe20008410000 */
[----:B------:R-:W-:Y:S01]  /*0b30*/  FMUL.FTZ R62, R22, UR6 ;  /* 0x00000006163e7c20 */ /* 0x000fe20008410000 */
[----:B------:R-:W-:Y:S01]  /*0b40*/  FFMA.FTZ R3, R93, R21, R0 ;  /* 0x000000155d037223 */ /* 0x000fe20000010000 */
[----:B------:R-:W-:Y:S01]  /*0b50*/  FMUL.FTZ R63, R23, UR6 ;  /* 0x00000006173f7c20 */ /* 0x000fe20008410000 */
[----:B-1----:R-:W-:Y:S01]  /*0b60*/  FMUL.FTZ R56, R12, UR6 ;  /* 0x000000060c387c20 */ /* 0x002fe20008410000 */
[----:B------:R-:W-:Y:S01]  /*0b70*/  FMUL.FTZ R57, R13, UR6 ;  /* 0x000000060d397c20 */ /* 0x000fe20008410000 */
[----:B------:R-:W-:Y:S01]  /*0b80*/  FFMA.FTZ R0, R94, R22, R3 ;  /* 0x000000165e007223 */ /* 0x000fe20000010003 */
[----:B------:R-:W-:Y:S01]  /*0b90*/  FMUL.FTZ R58, R14, UR6 ;  /* 0x000000060e3a7c20 */ /* 0x000fe20008410000 */
[----:B------:R-:W-:Y:S01]  /*0ba0*/  FMUL.FTZ R59, R15, UR6 ;  /* 0x000000060f3b7c20 */ /* 0x000fe20008410000 */
[----:B--2---:R-:W-:Y:S01]  /*0bb0*/  FMUL.FTZ R52, R8, UR6 ;  /* 0x0000000608347c20 */ /* 0x004fe20008410000 */
[----:B------:R-:W-:Y:S01]  /*0bc0*/  FFMA.FTZ R3, R95, R23, R0 ;  /* 0x000000175f037223 */ /* 0x000fe20000010000 */
[----:B------:R-:W-:Y:S01]  /*0bd0*/  FMUL.FTZ R53, R9, UR6 ;  /* 0x0000000609357c20 */ /* 0x000fe20008410000 */
[----:B------:R-:W-:Y:S01]  /*0be0*/  FMUL.FTZ R54, R10, UR6 ;  /* 0x000000060a367c20 */ /* 0x000fe20008410000 */
[----:B------:R-:W-:Y:S01]  /*0bf0*/  FMUL.FTZ R55, R11, UR6 ;  /* 0x000000060b377c20 */ /* 0x000fe20008410000 */
[----:B------:R-:W-:Y:S01]  /*0c00*/  FFMA.FTZ R0, R88, R12, R3 ;  /* 0x0000000c58007223 */ /* 0x000fe20000010003 */
[----:B---3--:R-:W-:Y:S01]  /*0c10*/  FMUL.FTZ R48, R4, UR6 ;  /* 0x0000000604307c20 */ /* 0x008fe20008410000 */
[----:B------:R-:W-:Y:S01]  /*0c20*/  FMUL.FTZ R49, R5, UR6 ;  /* 0x0000000605317c20 */ /* 0x000fe20008410000 */
[----:B------:R-:W-:Y:S01]  /*0c30*/  FMUL.FTZ R50, R6, UR6 ;  /* 0x0000000606327c20 */ /* 0x000fe20008410000 */
[----:B------:R-:W-:Y:S01]  /*0c40*/  FFMA.FTZ R3, R89, R13, R0 ;  /* 0x0000000d59037223 */ /* 0x000fe20000010000 */
[----:B------:R-:W-:-:S03]  /*0c50*/  FMUL.FTZ R51, R7, UR6 ;  /* 0x0000000607337c20 */ /* 0x000fc60008410000 */
        /* <DEDUP_REMOVED lines=9> */
[----:B------:R-:W-:Y:S01]  /*0cf0*/  FFMA.FTZ R129, R83, R7, R0 ;  /* 0x0000000753817223 */ /* 0x000fe20000010000 */
[----:B------:R-:W-:Y:S06]  /*0d00*/  BAR.SYNC.DEFER_BLOCKING 0x0 ;  /* 0x0000000000007b1d */ /* 0x000fec0000010000 */
[----:B------:R-:W-:Y:S05]  /*0d10*/  BRA.U !UP0, `(.L_x_3101) ;  /* 0x0000006508147547 */ /* 0x000fea000b800000 */
[----:B------:R-:W-:Y:S01]  /*0d20*/  UISETP.NE.AND UP0, UPT, UR16, 0x1, UPT ;  /* 0x000000011000788c */ /* 0x000fe2000bf05270 */
        /* <DEDUP_REMOVED lines=17> */
[----:B------:R-:W-:Y:S01]  /*0e40*/  FADD.FTZ R0, R20, R20 ;  /* 0x0000001414007221 */ /* 0x000fe20000010000 */
[----:B------:R-:W-:Y:S01]  /*0e50*/  FADD.FTZ R30, R21, R21 ;  /* 0x00000015151e7221 */ /* 0x000fe20000010000 */
[----:B------:R-:W-:Y:S01]  /*0e60*/  FADD.FTZ R29, R22, R22 ;  /* 0x00000016161d7221 */ /* 0x000fe20000010000 */
[----:B------:R-:W-:Y:S01]  /*0e70*/  FADD.FTZ R28, R23, R23 ;  /* 0x00000017171c7221 */ /* 0x000fe20000010000 */
[----:B------:R-:W-:-:S02]  /*0e80*/  HFMA2 R79, -RZ, RZ, 0, 0 ;  /* 0x00000000ff4f7431 */ /* 0x000fc400000001ff */
        /* <DEDUP_REMOVED lines=20> */
[----:B------:R-:W-:Y:S01]  /*0fd0*/  ISETP.EQ.AND P1, PT, R125, RZ, P1 ;  /* 0x000000ff7d00720c */ /* 0x000fe20000f22270 */
[----:B------:R-:W-:Y:S01]  /*0fe0*/  FMUL.FTZ R7, R84, R37 ;  /* 0x0000002554077220 */ /* 0x000fe20000410000 */
[----:B------:R-:W-:Y:S01]  /*0ff0*/  FMUL.FTZ R6, R85, R38 ;  /* 0x0000002655067220 */ /* 0x000fe20000410000 */
[----:B------:R-:W-:Y:S01]  /*1000*/  FMUL.FTZ R5, R86, R35 ;  /* 0x0000002356057220 */ /* 0x000fe20000410000 */
[----:B------:R-:W-:Y:S01]  /*1010*/  FMUL.FTZ R4, R87, R36 ;  /* 0x0000002457047220 */ /* 0x000fe20000410000 */
[----:B------:R-:W-:Y:S01]  /*1020*/  FMUL.FTZ R3, R80, R33 ;  /* 0x0000002150037220 */ /* 0x000fe20000410000 */
[----:B------:R-:W-:Y:S01]  /*1030*/  FMUL.FTZ R2, R81, R34 ;  /* 0x0000002251027220 */ /* 0x000fe20000410000 */
[----:B------:R-:W0:Y:S01]  /*1040*/  LDCU UR40, c[0x0][0x394] ;  /* 0x00007280ff2877ac */ /* 0x000e220008000800 */
[----:B------:R-:W1:Y:S01]  /*1050*/  LDCU UR41, c[0x0][0x38c] ;  /* 0x00007180ff2977ac */ /* 0x000e620008000800 */
[----:B------:R-:W2:Y:S01]  /*1060*/  LDCU.64 UR32, c[0x0][0x3e0] ;  /* 0x00007c00ff2077ac */ /* 0x000ea20008000a00 */
[----:B------:R-:W3:Y:S01]  /*1070*/  LDCU.64 UR34, c[0x0][0x3c0] ;  /* 0x00007800ff2277ac */ /* 0x000ee20008000a00 */
[----:B------:R-:W4:Y:S01]  /*1080*/  LDCU.64 UR36, c[0x0][0x440] ;  /* 0x00008800ff2477ac */ /* 0x000f220008000a00 */
[----:B------:R-:W0:Y:S01]  /*1090*/  LDCU.64 UR38, c[0x0][0x3a8] ;  /* 0x00007500ff2677ac */ /* 0x000e220008000a00 */
[----:B------:R-:W-:-:S05]  /*10a0*/  UMOV UR8, URZ ;  /* 0x000000ff00087c82 */ /* 0x000fca0008000000 */
.L_x_3135:
[----:B------:R-:W-:Y:S01]  /*10b0*/  UMOV UR26, UR12 ;  /* 0x0000000c001a7c82 */ /* 0x000fe20008000000 */
[----:B------:R-:W-:Y:S02]  /*10c0*/  UMOV UR27, UR17 ;  /* 0x00000011001b7c82 */ /* 0x000fe40008000000 */
[----:B0-----:R-:W-:-:S04]  /*10d0*/  UIMAD.WIDE.U32 UR26, UR8, UR38, UR26 ;  /* 0x00000026081a72a5 */ /* 0x001fc8000f8e001a */
[----:B------:R-:W-:Y:S02]  /*10e0*/  UIMAD UR27, UR8, UR39, UR27 ;  /* 0x00000027081b72a4 */ /* 0x000fe4000f8e021b */
[----:B----4-:R-:W-:-:S04]  /*10f0*/  ULEA UR28, UP0, UR26, UR36, 0x3 ;  /* 0x000000241a1c7291 */ /* 0x010fc8000f8018ff */
[----:B------:R-:W-:Y:S02]  /*1100*/  ULEA.HI.X UR26, UR26, UR37, UR27, 0x3, UP0 ;  /* 0x000000251a1a7291 */ /* 0x000fe400080f1c1b */
[----:B------:R-:W-:-:S04]  /*1110*/  MOV R100, UR28 ;  /* 0x0000001c00647c02 */ /* 0x000fc80008000f00 */
[----:B------:R-:W-:-:S06]  /*1120*/  MOV R101, UR26 ;  /* 0x0000001a00657c02 */ /* 0x000fcc0008000f00 */
[----:B------:R-:W4:Y:S01]  /*1130*/  LDG.E.64 R100, desc[UR24][R100.64] ;  /* 0x0000001864647981 */ /* 0x000f22000c1e1b00 */
[----:B---3--:R-:W-:Y:S02]  /*1140*/  UIMAD.WIDE.U32 UR26, UR8, UR34, URZ ;  /* 0x00000022081a72a5 */ /* 0x008fe4000f8e00ff */
[----:B--2---:R-:W-:Y:S02]  /*1150*/  UIMAD.WIDE.U32 UR28, UR8, UR32, URZ ;  /* 0x00000020081c72a5 */ /* 0x004fe4000f8e00ff */
[----:B------:R-:W-:Y:S02]  /*1160*/  UIMAD UR31, UR8, UR35, UR27 ;  /* 0x00000023081f72a4 */ /* 0x000fe4000f8e021b */
[----:B------:R-:W-:Y:S02]  /*1170*/  UIMAD UR27, UR8, UR33, UR29 ;  /* 0x00000021081b72a4 */ /* 0x000fe4000f8e021d */
[----:B------:R-:W-:Y:S02]  /*1180*/  ULEA UR42, UP0, UR26, UR11, 0x3 ;  /* 0x0000000b1a2a7291 */ /* 0x000fe4000f8018ff */
[----:B------:R-:W-:-:S02]  /*1190*/  ULEA UR29, UP1, UR28, UR10, 0x3 ;  /* 0x0000000a1c1d7291 */ /* 0x000fc4000f8218ff */
[----:B------:R-:W-:Y:S02]  /*11a0*/  ULEA.HI.X UR26, UR26, UR15, UR31, 0x3, UP0 ;  /* 0x0000000f1a1a7291 */ /* 0x000fe400080f1c1f */
[----:B------:R-:W-:Y:S01]  /*11b0*/  ULEA.HI.X UR28, UR28, UR14, UR27, 0x3, UP1 ;  /* 0x0000000e1c1c7291 */ /* 0x000fe200088f1c1b */
[----:B------:R-:W-:Y:S02]  /*11c0*/  MOV R96, UR42 ;  /* 0x0000002a00607c02 */ /* 0x000fe40008000f00 */
[----:B------:R-:W-:Y:S02]  /*11d0*/  MOV R98, UR29 ;  /* 0x0000001d00627c02 */ /* 0x000fe40008000f00 */
[----:B------:R-:W-:Y:S02]  /*11e0*/  MOV R97, UR26 ;  /* 0x0000001a00617c02 */ /* 0x000fe40008000f00 */
        /* <DEDUP_REMOVED lines=10> */
[----:B----4-:R-:W-:Y:S02]  /*1290*/  R2UR UR29, R101 ;  /* 0x00000000651d72ca */ /* 0x010fe400000e0000 */
[----:B------:R-:W-:-:S11]  /*12a0*/  R2UR UR28, R100 ;  /* 0x00000000641c72ca */ /* 0x000fd600000e0000 */
[----:B------:R-:W-:Y:S01]  /*12b0*/  FMUL.FTZ R101, R45, UR29 ;  /* 0x0000001d2d657c20 */ /* 0x000fe20008410000 */
[----:B------:R-:W-:-:S03]  /*12c0*/  FMUL.FTZ R100, R31, UR29 ;  /* 0x0000001d1f647c20 */ /* 0x000fc60008410000 */
[----:B------:R-:W-:Y:S01]  /*12d0*/  FMUL.RZ R102, R101, 0.15915493667125701904 ;  /* 0x3e22f98365667820 */ /* 0x000fe2000040c000 */
[----:B------:R-:W-:Y:S01]  /*12e0*/  FMUL.FTZ R101, R46, UR29 ;  /* 0x0000001d2e657c20 */ /* 0x000fe20008410000 */
[----:B------:R-:W-:Y:S01]  /*12f0*/  FMUL.RZ R112, R100, 0.15915493667125701904 ;  /* 0x3e22f98364707820 */ /* 0x000fe2000040c000 */
[----:B------:R-:W-:Y:S01]  /*1300*/  FMUL.FTZ R100, R32, UR29 ;  /* 0x0000001d20647c20 */ /* 0x000fe20008410000 */
[----:B------:R-:W-:Y:S01]  /*1310*/  MUFU.SIN R104, R102 ;  /* 0x0000006600687308 */ /* 0x000fe20000000400 */
[----:B------:R-:W-:Y:S01]  /*1320*/  FMUL.RZ R106, R101, 0.15915493667125701904 ;  /* 0x3e22f983656a7820 */ /* 0x000fe2000040c000 */
[----:B------:R-:W-:Y:S01]  /*1330*/  FMUL.FTZ R101, R43, UR29 ;  /* 0x0000001d2b657c20 */ /* 0x000fe20008410000 */
[----:B------:R-:W-:-:S03]  /*1340*/  FMUL.RZ R147, R100, 0.15915493667125701904 ;  /* 0x3e22f98364937820 */ /* 0x000fc6000040c000 */
[----:B------:R-:W-:Y:S01]  /*1350*/  FMUL.RZ R108, R101, 0.15915493667125701904 ;  /* 0x3e22f983656c7820 */ /* 0x000fe2000040c000 */
[----:B------:R-:W-:Y:S01]  /*1360*/  FMUL.FTZ R101, R44, UR29 ;  /* 0x0000001d2c657c20 */ /* 0x000fe20008410000 */
[----:B------:R3:W-:Y:S03]  /*1370*/  MUFU.COS R116, R102 ;  /* 0x0000006600747308 */ /* 0x0007e60000000000 */
[----:B------:R-:W-:Y:S01]  /*1380*/  FMUL.RZ R110, R101, 0.15915493667125701904 ;  /* 0x3e22f983656e7820 */ /* 0x000fe2000040c000 */
[----:B------:R-:W-:-:S04]  /*1390*/  FMUL.FTZ R101, R41, UR29 ;  /* 0x0000001d29657c20 */ /* 0x000fc80008410000 */
[----:B------:R-:W-:Y:S01]  /*13a0*/  MUFU.SIN R103, R106 ;  /* 0x0000006a00677308 */ /* 0x000fe20000000400 */
[----:B---3--:R-:W-:Y:S01]  /*13b0*/  FMUL.RZ R102, R101, 0.15915493667125701904 ;  /* 0x3e22f98365667820 */ /* 0x008fe2000040c000 */
[----:B------:R-:W-:-:S06]  /*13c0*/  FMUL.FTZ R101, R42, UR29 ;  /* 0x0000001d2a657c20 */ /* 0x000fcc0008410000 */
[----:B------:R3:W-:Y:S08]  /*13d0*/  MUFU.COS R105, R106 ;  /* 0x0000006a00697308 */ /* 0x0007f00000000000 */
[----:B-1----:R-:W-:Y:S01]  /*13e0*/  MUFU.SIN R107, R108 ;  /* 0x0000006c006b7308 */ /* 0x002fe20000000400 */
        /* <DEDUP_REMOVED lines=33> */
[----:B------:R-:W-:-:S05]  /*1600*/  MOV R101, UR28 ;  /* 0x0000001c00657c02 */ /* 0x000fca0008000f00 */
[----:B------:R-:W-:Y:S01]  /*1610*/  FMUL.FTZ R100, R101, 1.4426950216293334961 ;  /* 0x3fb8aa3b65647820 */ /* 0x000fe20000410000 */
[----:B------:R3:W-:Y:S03]  /*1620*/  MUFU.COS R134, R102 ;  /* 0x0000006600867308 */ /* 0x0007e60000000000 */
[-C--:B------:R-:W-:Y:S01]  /*1630*/  FMUL.FTZ R101, R45, R100.reuse ;  /* 0x000000642d657220 */ /* 0x080fe20000410000 */
[-C--:B------:R-:W-:Y:S01]  /*1640*/  FMUL.FTZ R114, R40, R100.reuse ;  /* 0x0000006428727220 */ /* 0x080fe20000410000 */
[-C--:B------:R-:W-:Y:S01]  /*1650*/  FMUL.FTZ R118, R37, R100.reuse ;  /* 0x0000006425767220 */ /* 0x080fe20000410000 */
[-C--:B------:R-:W-:Y:S01]  /*1660*/  FMUL.FTZ R128, R38, R100.reuse ;  /* 0x0000006426807220 */ /* 0x080fe20000410000 */
[-C--:B------:R-:W-:Y:S01]  /*1670*/  FMUL.FTZ R130, R35, R100.reuse ;  /* 0x0000006423827220 */ /* 0x080fe20000410000 */
[----:B------:R4:W5:Y:S01]  /*1680*/  MUFU.EX2 R117, R101 ;  /* 0x0000006500757308 */ /* 0x0009620000000800 */
[-C--:B---3--:R-:W-:Y:S01]  /*1690*/  FMUL.FTZ R102, R46, R100.reuse ;  /* 0x000000642e667220 */ /* 0x088fe20000410000 */
[----:B------:R-:W-:-:S06]  /*16a0*/  FMUL.FTZ R132, R36, R100 ;  /* 0x0000006424847220 */ /* 0x000fcc0000410000 */
[----:B------:R2:W3:Y:S01]  /*16b0*/  MUFU.EX2 R174, R102 ;  /* 0x0000006600ae7308 */ /* 0x0004e20000000800 */
[----:B----4-:R-:W-:-:S07]  /*16c0*/  FMUL.FTZ R101, R39, R100 ;  /* 0x0000006427657220 */ /* 0x010fce0000410000 */
[----:B------:R4:W1:Y:S01]  /*16d0*/  MUFU.EX2 R164, R101 ;  /* 0x0000006500a47308 */ /* 0x0008620000000800 */
[----:B--2---:R-:W-:Y:S01]  /*16e0*/  FMUL.FTZ R102, R96, R99 ;  /* 0x0000006360667220 */ /* 0x004fe20000410000 */
[C---:B-----5:R-:W-:Y:S01]  /*16f0*/  FMUL.FTZ R116, R117.reuse, R116 ;  /* 0x0000007475747220 */ /* 0x060fe20000410000 */
[----:B------:R-:W-:-:S05]  /*1700*/  FMUL.FTZ R117, R117, R104 ;  /* 0x0000006875757220 */ /* 0x000fca0000410000 */
[----:B------:R-:W-:Y:S01]  /*1710*/  MUFU.SIN R135, R108 ;  /* 0x0000006c00877308 */ /* 0x000fe20000000400 */
[C---:B----4-:R-:W-:Y:S01]  /*1720*/  FMUL.FTZ R101, R97.reuse, R99 ;  /* 0x0000006361657220 */ /* 0x050fe20000410000 */
[----:B------:R-:W-:Y:S01]  /*1730*/  FFMA.FTZ R97, R97, R98, R102 ;  /* 0x0000006261617223 */ /* 0x000fe20000010066 */
[----:B------:R-:W-:Y:S01]  /*1740*/  FMUL.FTZ R99, R33, R100 ;  /* 0x0000006421637220 */ /* 0x000fe20000410000 */
[----:B---3--:R-:W-:Y:S01]  /*1750*/  FMUL.FTZ R176, R174, R105 ;  /* 0x00000069aeb07220 */ /* 0x008fe20000410000 */
[----:B------:R-:W-:Y:S01]  /*1760*/  FFMA.FTZ R101, R96, R98, -R101 ;  /* 0x0000006260657223 */ /* 0x000fe20000010865 */
[-C--:B------:R-:W-:Y:S01]  /*1770*/  FMUL.FTZ R96, R34, R100.reuse ;  /* 0x0000006422607220 */ /* 0x080fe20000410000 */
[-C--:B------:R-:W-:Y:S01]  /*1780*/  FMUL.FTZ R98, R31, R100.reuse ;  /* 0x000000641f627220 */ /* 0x080fe20000410000 */
[----:B------:R2:W-:Y:S01]  /*1790*/  MUFU.COS R157, R108 ;  /* 0x0000006c009d7308 */ /* 0x0005e20000000000 */
[----:B-1----:R-:W-:Y:S01]  /*17a0*/  FMUL.FTZ R165, R164, R165 ;  /* 0x000000a5a4a57220 */ /* 0x002fe20000410000 */
[----:B------:R-:W-:Y:S01]  /*17b0*/  FMUL.FTZ R174, R174, R103 ;  /* 0x00000067aeae7220 */ /* 0x000fe20000410000 */
[----:B------:R-:W-:Y:S01]  /*17c0*/  FMUL.FTZ R164, R164, R115 ;  /* 0x00000073a4a47220 */ /* 0x000fe20000410000 */
[-C--:B------:R-:W-:Y:S01]  /*17d0*/  FMUL.FTZ R192, R0, R101.reuse ;  /* 0x0000006500c07220 */ /* 0x080fe20000410000 */
[-C--:B------:R-:W-:Y:S01]  /*17e0*/  FMUL.FTZ R145, R30, R101.reuse ;  /* 0x000000651e917220 */ /* 0x080fe20000410000 */
[-C--:B------:R-:W-:Y:S01]  /*17f0*/  FMUL.FTZ R144, R29, R101.reuse ;  /* 0x000000651d907220 */ /* 0x080fe20000410000 */
[-C--:B------:R-:W-:Y:S01]  /*1800*/  FMUL.FTZ R142, R27, R101.reuse ;  /* 0x000000651b8e7220 */ /* 0x080fe20000410000 */
[----:B------:R-:W-:Y:S01]  /*1810*/  MUFU.SIN R137, R110 ;  /* 0x0000006e00897308 */ /* 0x000fe20000000400 */
[-C--:B--2---:R-:W-:Y:S01]  /*1820*/  FMUL.FTZ R108, R44, R100.reuse ;  /* 0x000000642c6c7220 */ /* 0x084fe20000410000 */
[-C--:B------:R-:W-:Y:S01]  /*1830*/  FMUL.FTZ R140, R25, R101.reuse ;  /* 0x00000065198c7220 */ /* 0x080fe20000410000 */
[-C--:B------:R-:W-:Y:S01]  /*1840*/  FMUL.FTZ R138, R23, R101.reuse ;  /* 0x00000065178a7220 */ /* 0x080fe20000410000 */
[----:B------:R-:W-:Y:S01]  /*1850*/  FMUL.FTZ R136, R21, R101 ;  /* 0x0000006515887220 */ /* 0x000fe20000410000 */
[-C--:B------:R-:W-:Y:S01]  /*1860*/  FMUL.FTZ R191, R0, -R97.reuse ;  /* 0x8000006100bf7220 */ /* 0x080fe20000410000 */
[-C--:B------:R-:W-:Y:S01]  /*1870*/  FMUL.FTZ R175, R30, -R97.reuse ;  /* 0x800000611eaf7220 */ /* 0x080fe20000410000 */
[-C--:B------:R-:W-:Y:S01]  /*1880*/  FMUL.FTZ R177, R29, -R97.reuse ;  /* 0x800000611db17220 */ /* 0x080fe20000410000 */
[----:B------:R1:W-:Y:S01]  /*1890*/  MUFU.COS R155, R110 ;  /* 0x0000006e009b7308 */ /* 0x0003e20000000000 */
[-C--:B------:R-:W-:Y:S01]  /*18a0*/  FMUL.FTZ R178, R28, -R97.reuse ;  /* 0x800000611cb27220 */ /* 0x080fe20000410000 */
[-C--:B------:R-:W-:Y:S01]  /*18b0*/  FMUL.FTZ R179, R27, -R97.reuse ;  /* 0x800000611bb37220 */ /* 0x080fe20000410000 */
[-C--:B------:R-:W-:Y:S01]  /*18c0*/  FMUL.FTZ R180, R26, -R97.reuse ;  /* 0x800000611ab47220 */ /* 0x080fe20000410000 */
[-C--:B------:R-:W-:Y:S01]  /*18d0*/  FMUL.FTZ R181, R25, -R97.reuse ;  /* 0x8000006119b57220 */ /* 0x080fe20000410000 */
[-C--:B------:R-:W-:Y:S01]  /*18e0*/  FMUL.FTZ R182, R24, -R97.reuse ;  /* 0x8000006118b67220 */ /* 0x080fe20000410000 */
[-C--:B------:R-:W-:Y:S01]  /*18f0*/  FMUL.FTZ R183, R23, -R97.reuse ;  /* 0x8000006117b77220 */ /* 0x080fe20000410000 */
[-C--:B------:R-:W-:Y:S01]  /*1900*/  FMUL.FTZ R184, R22, -R97.reuse ;  /* 0x8000006116b87220 */ /* 0x080fe20000410000 */
[----:B------:R-:W-:Y:S01]  /*1910*/  MUFU.SIN R139, R106 ;  /* 0x0000006a008b7308 */ /* 0x000fe20000000400 */
[-C--:B-1----:R-:W-:Y:S01]  /*1920*/  FMUL.FTZ R110, R41, R100.reuse ;  /* 0x00000064296e7220 */ /* 0x082fe20000410000 */
[-C--:B------:R-:W-:Y:S01]  /*1930*/  FMUL.FTZ R185, R21, -R97.reuse ;  /* 0x8000006115b97220 */ /* 0x080fe20000410000 */
[-C--:B------:R-:W-:Y:S01]  /*1940*/  FMUL.FTZ R186, R20, -R97.reuse ;  /* 0x8000006114ba7220 */ /* 0x080fe20000410000 */
[-C--:B------:R-:W-:Y:S01]  /*1950*/  FMUL.FTZ R187, R19, -R97.reuse ;  /* 0x8000006113bb7220 */ /* 0x080fe20000410000 */
[-C--:B------:R-:W-:Y:S01]  /*1960*/  FMUL.FTZ R188, R18, -R97.reuse ;  /* 0x8000006112bc7220 */ /* 0x080fe20000410000 */
[-C--:B------:R-:W-:Y:S01]  /*1970*/  FMUL.FTZ R189, R17, -R97.reuse ;  /* 0x8000006111bd7220 */ /* 0x080fe20000410000 */
[----:B------:R-:W-:Y:S01]  /*1980*/  FMUL.FTZ R190, R16, -R97 ;  /* 0x8000006110be7220 */ /* 0x000fe20000410000 */
[----:B------:R1:W-:Y:S08]  /*1990*/  MUFU.COS R151, R106 ;  /* 0x0000006a00977308 */ /* 0x0003f00000000000 */
[----:B------:R-:W-:Y:S01]  /*19a0*/  MUFU.SIN R141, R112 ;  /* 0x00000070008d7308 */ /* 0x000fe20000000400 */
[----:B-1----:R-:W-:-:S07]  /*19b0*/  FMUL.FTZ R106, R43, R100 ;  /* 0x000000642b6a7220 */ /* 0x002fce0000410000 */
[----:B------:R1:W-:Y:S08]  /*19c0*/  MUFU.COS R143, R112 ;  /* 0x00000070008f7308 */ /* 0x0003f00000000000 */
[----:B------:R2:W3:Y:S01]  /*19d0*/  MUFU.EX2 R150, R96 ;  /* 0x0000006000967308 */ /* 0x0004e20000000800 */
[-C--:B-1----:R-:W-:Y:S01]  /*19e0*/  FMUL.FTZ R112, R42, R100.reuse ;  /* 0x000000642a707220 */ /* 0x082fe20000410000 */
[----:B------:R-:W-:-:S06]  /*19f0*/  FMUL.FTZ R100, R32, R100 ;  /* 0x0000006420647220 */ /* 0x000fcc0000410000 */
[----:B------:R-:W-:Y:S01]  /*1a00*/  MUFU.COS R149, R147 ;  /* 0x0000009300957308 */ /* 0x000fe20000000000 */
[----:B--2---:R-:W-:Y:S01]  /*1a10*/  MOV R96, UR26 ;  /* 0x0000001a00607c02 */ /* 0x004fe20008000f00 */
[----:B------:R-:W-:Y:S02]  /*1a20*/  UMOV UR26, 0x400 ;  /* 0x00000400001a7882 */ /* 0x000fe40000000000 */
[----:B0-----:R-:W-:Y:S01]  /*1a30*/  ULEA UR27, UR27, UR26, 0x18 ;  /* 0x0000001a1b1b7291 */ /* 0x001fe2000f8ec0ff */
[----:B------:R-:W-:Y:S02]  /*1a40*/  IADD3 R96, PT, PT, R96, UR8, RZ ;  /* 0x0000000860607c10 */ /* 0x000fe4000fffe0ff */
[----:B------:R-:W-:Y:S01]  /*1a50*/  @P0 IADD3 R96, PT, PT, R126, 0x200, RZ ;  /* 0x000002007e600810 */ /* 0x000fe20007ffe0ff */
[----:B------:R-:W0:Y:S01]  /*1a60*/  MUFU.EX2 R118, R118 ;  /* 0x0000007600767308 */ /* 0x000e220000000800 */
[C---:B---3--:R-:W-:Y:S01]  /*1a70*/  FMUL.FTZ R151, R150.reuse, R151 ;  /* 0x0000009796977220 */ /* 0x048fe20000410000 */
[----:B------:R-:W-:Y:S01]  /*1a80*/  FMUL.FTZ R150, R150, R139 ;  /* 0x0000008b96967220 */ /* 0x000fe20000410000 */
[----:B------:R-:W-:Y:S01]  /*1a90*/  LEA R96, R96, UR27, 0x3 ;  /* 0x0000001b60607c11 */ /* 0x000fe2000f8e18ff */
[----:B------:R-:W-:-:S04]  /*1aa0*/  FMUL.FTZ R139, R24, R101 ;  /* 0x00000065188b7220 */ /* 0x000fc80000410000 */
[----:B------:R-:W1:Y:S01]  /*1ab0*/  MUFU.EX2 R128, R128 ;  /* 0x0000008000807308 */ /* 0x000e620000000800 */
[----:B------:R2:W-:Y:S07]  /*1ac0*/  STS.64 [R96+0x3590], R116 ;  /* 0x0035907460007388 */ /* 0x0005ee0000000a00 */
[----:B------:R-:W3:Y:S01]  /*1ad0*/  MUFU.EX2 R130, R130 ;  /* 0x0000008200827308 */ /* 0x000ee20000000800 */
[C---:B0-----:R-:W-:Y:S01]  /*1ae0*/  FMUL.FTZ R160, R118.reuse, R131 ;  /* 0x0000008376a07220 */ /* 0x041fe20000410000 */
[----:B------:R-:W-:Y:S01]  /*1af0*/  FMUL.FTZ R161, R118, R161 ;  /* 0x000000a176a17220 */ /* 0x000fe20000410000 */
[----:B------:R-:W-:-:S05]  /*1b00*/  FMUL.FTZ R131, R18, R101 ;  /* 0x0000006512837220 */ /* 0x000fca0000410000 */
[----:B------:R-:W0:Y:S01]  /*1b10*/  MUFU.EX2 R132, R132 ;  /* 0x0000008400847308 */ /* 0x000e220000000800 */
[C---:B-1----:R-:W-:Y:S01]  /*1b20*/  FMUL.FTZ R159, R128.reuse, R159 ;  /* 0x0000009f809f7220 */ /* 0x042fe20000410000 */
[----:B------:R-:W-:Y:S01]  /*1b30*/  FMUL.FTZ R158, R128, R133 ;  /* 0x00000085809e7220 */ /* 0x000fe20000410000 */
[-C--:B------:R-:W-:Y:S01]  /*1b40*/  FMUL.FTZ R133, R20, R101.reuse ;  /* 0x0000006514857220 */ /* 0x080fe20000410000 */
[----:B------:R-:W-:-:S04]  /*1b50*/  FMUL.FTZ R128, R16, R101 ;  /* 0x0000006510807220 */ /* 0x000fc80000410000 */
[----:B------:R-:W1:Y:S01]  /*1b60*/  MUFU.EX2 R98, R98 ;  /* 0x0000006200627308 */ /* 0x000e620000000800 */
[C---:B---3--:R-:W-:Y:S01]  /*1b70*/  FMUL.FTZ R157, R130.reuse, R157 ;  /* 0x0000009d829d7220 */ /* 0x048fe20000410000 */
[----:B------:R-:W-:Y:S01]  /*1b80*/  FMUL.FTZ R156, R130, R135 ;  /* 0x00000087829c7220 */ /* 0x000fe20000410000 */
[----:B------:R-:W-:-:S05]  /*1b90*/  FMUL.FTZ R130, R17, R101 ;  /* 0x0000006511827220 */ /* 0x000fca0000410000 */
[----:B------:R-:W3:Y:S01]  /*1ba0*/  MUFU.EX2 R106, R106 ;  /* 0x0000006a006a7308 */ /* 0x000ee20000000800 */
[C---:B0-----:R-:W-:Y:S01]  /*1bb0*/  FMUL.FTZ R155, R132.reuse, R155 ;  /* 0x0000009b849b7220 */ /* 0x041fe20000410000 */
[----:B------:R-:W-:Y:S01]  /*1bc0*/  FMUL.FTZ R154, R132, R137 ;  /* 0x00000089849a7220 */ /* 0x000fe20000410000 */
[-C--:B------:R-:W-:Y:S01]  /*1bd0*/  FMUL.FTZ R137, R22, R101.reuse ;  /* 0x0000006516897220 */ /* 0x080fe20000410000 */
[----:B------:R-:W-:-:S04]  /*1be0*/  FMUL.FTZ R132, R19, R101 ;  /* 0x0000006513847220 */ /* 0x000fc80000410000 */
[----:B------:R-:W0:Y:S01]  /*1bf0*/  MUFU.EX2 R108, R108 ;  /* 0x0000006c006c7308 */ /* 0x000e220000000800 */
[C---:B-1----:R-:W-:Y:S01]  /*1c00*/  FMUL.FTZ R148, R98.reuse, R143 ;  /* 0x0000008f62947220 */ /* 0x042fe20000410000 */
[----:B------:R-:W-:Y:S01]  /*1c10*/  FMUL.FTZ R146, R98, R141 ;  /* 0x0000008d62927220 */ /* 0x000fe20000410000 */
[-C--:B------:R-:W-:Y:S01]  /*1c20*/  FMUL.FTZ R143, R28, R101.reuse ;  /* 0x000000651c8f7220 */ /* 0x080fe20000410000 */
[----:B------:R-:W-:-:S04]  /*1c30*/  FMUL.FTZ R141, R26, R101 ;  /* 0x000000651a8d7220 */ /* 0x000fc80000410000 */
[----:B------:R-:W1:Y:S01]  /*1c40*/  MUFU.EX2 R110, R110 ;  /* 0x0000006e006e7308 */ /* 0x000e620000000800 */
[C---:B---3--:R-:W-:Y:S01]  /*1c50*/  FMUL.FTZ R173, R106.reuse, R173 ;  /* 0x000000ad6aad7220 */ /* 0x048fe20000410000 */
[----:B------:R-:W-:-:S06]  /*1c60*/  FMUL.FTZ R172, R106, R107 ;  /* 0x0000006b6aac7220 */ /* 0x000fcc0000410000 */
[----:B------:R-:W3:Y:S01]  /*1c70*/  MUFU.EX2 R112, R112 ;  /* 0x0000007000707308 */ /* 0x000ee20000000800 */
[C---:B0-----:R-:W-:Y:S01]  /*1c80*/  FMUL.FTZ R171, R108.reuse, R171 ;  /* 0x000000ab6cab7220 */ /* 0x041fe20000410000 */
[----:B------:R-:W-:-:S06]  /*1c90*/  FMUL.FTZ R170, R108, R109 ;  /* 0x0000006d6caa7220 */ /* 0x000fcc0000410000 */
[----:B------:R-:W0:Y:S01]  /*1ca0*/  MUFU.EX2 R114, R114 ;  /* 0x0000007200727308 */ /* 0x000e220000000800 */
[C---:B-1----:R-:W-:Y:S01]  /*1cb0*/  FMUL.FTZ R169, R110.reuse, R169 ;  /* 0x000000a96ea97220 */ /* 0x042fe20000410000 */
[----:B------:R-:W-:-:S06]  /*1cc0*/  FMUL.FTZ R168, R110, R111 ;  /* 0x0000006f6ea87220 */ /* 0x000fcc0000410000 */
[----:B------:R-:W1:Y:S01]  /*1cd0*/  MUFU.EX2 R99, R99 ;  /* 0x0000006300637308 */ /* 0x000e620000000800 */
[C---:B---3--:R-:W-:Y:S01]  /*1ce0*/  FMUL.FTZ R167, R112.reuse, R167 ;  /* 0x000000a770a77220 */ /* 0x048fe20000410000 */
[----:B------:R-:W-:-:S06]  /*1cf0*/  FMUL.FTZ R166, R112, R113 ;  /* 0x0000007170a67220 */ /* 0x000fcc0000410000 */
[----:B------:R-:W3:Y:S01]  /*1d00*/  MUFU.EX2 R100, R100 ;  /* 0x0000006400647308 */ /* 0x000ee20000000800 */
[C---:B0-----:R-:W-:Y:S01]  /*1d10*/  FMUL.FTZ R163, R114.reuse, R163 ;  /* 0x000000a372a37220 */ /* 0x041fe20000410000 */
[----:B------:R-:W-:-:S06]  /*1d20*/  FMUL.FTZ R162, R114, R119 ;  /* 0x0000007772a27220 */ /* 0x000fcc0000410000 */
[----:B------:R-:W0:Y:S01]  /*1d30*/  MUFU.SIN R147, R147 ;  /* 0x0000009300937308 */ /* 0x000e220000000400 */
[C---:B-1----:R-:W-:Y:S01]  /*1d40*/  FMUL.FTZ R153, R99.reuse, R134 ;  /* 0x0000008663997220 */ /* 0x042fe20000410000 */
[----:B------:R-:W-:Y:S01]  /*1d50*/  FMUL.FTZ R152, R99, R152 ;  /* 0x0000009863987220 */ /* 0x000fe20000410000 */
[C---:B---3--:R-:W-:Y:S01]  /*1d60*/  FMUL.FTZ R149, R100.reuse, R149 ;  /* 0x0000009564957220 */ /* 0x048fe20000410000 */
[----:B0-----:R-:W-:Y:S01]  /*1d70*/  FMUL.FTZ R147, R100, R147 ;  /* 0x0000009364937220 */ /* 0x001fe20000410000 */
        /* <DEDUP_REMOVED lines=11> */
.L_x_3103:
[----:B------:R-:W-:-:S06]  /*1e30*/  LEA R134, R126, UR27, 0x3 ;  /* 0x0000001b7e867c11 */ /* 0x000fcc000f8e18ff */
[----:B------:R-:W0:Y:S02]  /*1e40*/  LDS.64 R134, [R134+0x4598] ;  /* 0x0045980086867984 */ /* 0x000e240000000a00 */
.L_x_3104:
[----:B------:R-:W-:Y:S05]  /*1e50*/  BSYNC.RECONVERGENT B0 ;  /* 0x0000000000007941 */ /* 0x000fea0003800200 */
.L_x_3102:
        /* <DEDUP_REMOVED lines=8> */
[----:B------:R-:W-:Y:S01]  /*1ee0*/  FFMA.FTZ R101, R15, R176, -R98 ;  /* 0x000000b00f657223 */ /* 0x000fe20000010862 */
[----:B--2---:R-:W-:-:S04]  /*1ef0*/  @P1 IMAD R96, R96, R97, UR8 ;  /* 0x0000000860601e24 */ /* 0x004fc8000f8e0261 */
[----:B------:R-:W-:-:S04]  /*1f00*/  @P1 IMAD.WIDE R96, R96, R99, UR4 ;  /* 0x0000000460601e25 */ /* 0x000fc8000f8e0263 */
[----:B------:R-:W-:Y:S01]  /*1f10*/  FMUL.FTZ R99, R15, R174 ;  /* 0x000000ae0f637220 */ /* 0x000fe20000410000 */
[----:B------:R-:W-:-:S03]  /*1f20*/  FADD.FTZ R101, R14, R101 ;  /* 0x000000650e657221 */ /* 0x000fc60000010000 */
[----:B------:R-:W-:Y:S01]  /*1f30*/  FFMA.FTZ R99, RZ, R176, R99 ;  /* 0x000000b0ff637223 */ /* 0x000fe20000010063 */
[----:B------:R-:W-:Y:S01]  /*1f40*/  FMUL.FTZ R100, R172, R101 ;  /* 0x00000065ac647220 */ /* 0x000fe20000410000 */
[----:B------:R2:W5:Y:S01]  /*1f50*/  @P1 LDG.E.128 R112, desc[UR24][R96.64] ;  /* 0x0000001860701981 */ /* 0x000562000c1e1d00 */
[----:B------:R-:W-:Y:S01]  /*1f60*/  ISETP.GT.U32.AND P2, PT, R126, 0x1f, PT ;  /* 0x0000001f7e00780c */ /* 0x000fe20003f44070 */
[----:B------:R-:W-:-:S04]  /*1f70*/  FADD.FTZ R99, RZ, R99 ;  /* 0x00000063ff637221 */ /* 0x000fc80000010000 */
[-C--:B------:R-:W-:Y:S01]  /*1f80*/  FMUL.FTZ R98, R172, R99.reuse ;  /* 0x00000063ac627220 */ /* 0x080fe20000410000 */
[----:B------:R-:W-:-:S03]  /*1f90*/  FFMA.FTZ R100, R173, R99, R100 ;  /* 0x00000063ad647223 */ /* 0x000fc60000010064 */
[----:B------:R-:W-:Y:S01]  /*1fa0*/  FFMA.FTZ R98, R173, R101, -R98 ;  /* 0x00000065ad627223 */ /* 0x000fe20000010862 */
[----:B------:R-:W-:-:S03]  /*1fb0*/  FADD.FTZ R100, RZ, R100 ;  /* 0x00000064ff647221 */ /* 0x000fc60000010000 */
[----:B------:R-:W-:Y:S01]  /*1fc0*/  FADD.FTZ R98, R13, R98 ;  /* 0x000000620d627221 */ /* 0x000fe20000010000 */
[----:B--2---:R-:W-:-:S03]  /*1fd0*/  FMUL.FTZ R96, R170, R100 ;  /* 0x00000064aa607220 */ /* 0x004fc60000410000 */
[-C--:B------:R-:W-:Y:S01]  /*1fe0*/  FMUL.FTZ R99, R170, R98.reuse ;  /* 0x00000062aa637220 */ /* 0x080fe20000410000 */
[----:B------:R-:W-:-:S03]  /*1ff0*/  FFMA.FTZ R97, R171, R98, -R96 ;  /* 0x00000062ab617223 */ /* 0x000fc60000010860 */
[----:B------:R-:W-:Y:S01]  /*2000*/  FFMA.FTZ R99, R171, R100, R99 ;  /* 0x00000064ab637223 */ /* 0x000fe20000010063 */
[----:B------:R-:W-:-:S03]  /*2010*/  FADD.FTZ R97, R12, R97 ;  /* 0x000000610c617221 */ /* 0x000fc60000010000 */
[----:B------:R-:W-:Y:S01]  /*2020*/  FADD.FTZ R99, RZ, R99 ;  /* 0x00000063ff637221 */ /* 0x000fe20000010000 */
[----:B------:R-:W-:-:S03]  /*2030*/  FMUL.FTZ R98, R168, R97 ;  /* 0x00000061a8627220 */ /* 0x000fc60000410000 */
[-C--:B------:R-:W-:Y:S01]  /*2040*/  FMUL.FTZ R96, R168, R99.reuse ;  /* 0x00000063a8607220 */ /* 0x080fe20000410000 */
[----:B------:R-:W-:-:S03]  /*2050*/  FFMA.FTZ R98, R169, R99, R98 ;  /* 0x00000063a9627223 */ /* 0x000fc60000010062 */
[----:B------:R-:W-:Y:S01]  /*2060*/  FFMA.FTZ R96, R169, R97, -R96 ;  /* 0x00000061a9607223 */ /* 0x000fe20000010860 */
[----:B------:R-:W-:-:S03]  /*2070*/  FADD.FTZ R98, RZ, R98 ;  /* 0x00000062ff627221 */ /* 0x000fc60000010000 */
[----:B------:R-:W-:Y:S01]  /*2080*/  FADD.FTZ R96, R11, R96 ;  /* 0x000000600b607221 */ /* 0x000fe20000010000 */
[----:B------:R-:W-:-:S03]  /*2090*/  FMUL.FTZ R100, R166, R98 ;  /* 0x00000062a6647220 */ /* 0x000fc60000410000 */
[-C--:B------:R-:W-:Y:S01]  /*20a0*/  FMUL.FTZ R99, R166, R96.reuse ;  /* 0x00000060a6637220 */ /* 0x080fe20000410000 */
[C---:B------:R-:W-:Y:S01]  /*20b0*/  FFMA.FTZ R97, R167.reuse, R96, -R100 ;  /* 0x00000060a7617223 */ /* 0x040fe20000010864 */
[----:B------:R-:W-:Y:S02]  /*20c0*/  FMUL.FTZ R96, R116, R174 ;  /* 0x000000ae74607220 */ /* 0x000fe40000410000 */
[----:B------:R-:W-:Y:S01]  /*20d0*/  FFMA.FTZ R99, R167, R98, R99 ;  /* 0x00000062a7637223 */ /* 0x000fe20000010063 */
[----:B------:R-:W-:Y:S01]  /*20e0*/  FADD.FTZ R98, R10, R97 ;  /* 0x000000610a627221 */ /* 0x000fe20000010000 */
[C---:B------:R-:W-:Y:S01]  /*20f0*/  FMUL.FTZ R97, R117.reuse, R174 ;  /* 0x000000ae75617220 */ /* 0x040fe20000410000 */
[----:B------:R-:W-:Y:S01]  /*2100*/  FFMA.FTZ R96, R117, R176, R96 ;  /* 0x000000b075607223 */ /* 0x000fe20000010060 */
[----:B------:R-:W-:Y:S01]  /*2110*/  FADD.FTZ R99, RZ, R99 ;  /* 0x00000063ff637221 */ /* 0x000fe20000010000 */
[----:B------:R-:W-:Y:S01]  /*2120*/  FMUL.FTZ R100, R164, R98 ;  /* 0x00000062a4647220 */ /* 0x000fe20000410000 */
[----:B------:R-:W-:-:S02]  /*2130*/  FFMA.FTZ R97, R116, R176, -R97 ;  /* 0x000000b074617223 */ /* 0x000fc40000010861 */
[-C--:B------:R-:W-:Y:S01]  /*2140*/  FMUL.FTZ R101, R164, R99.reuse ;  /* 0x00000063a4657220 */ /* 0x080fe20000410000 */
[C---:B------:R-:W-:Y:S01]  /*2150*/  FFMA.FTZ R99, R165.reuse, R99, R100 ;  /* 0x00000063a5637223 */ /* 0x040fe20000010064 */
[CC--:B------:R-:W-:Y:S02]  /*2160*/  FMUL.FTZ R100, R172.reuse, R97.reuse ;  /* 0x00000061ac647220 */ /* 0x0c0fe40000410000 */
[----:B------:R-:W-:Y:S01]  /*2170*/  FFMA.FTZ R102, R165, R98, -R101 ;  /* 0x00000062a5667223 */ /* 0x000fe20000010865 */
[-C--:B------:R-:W-:Y:S01]  /*2180*/  FMUL.FTZ R98, R172, R96.reuse ;  /* 0x00000060ac627220 */ /* 0x080fe20000410000 */
[----:B------:R-:W-:Y:S01]  /*2190*/  FADD.FTZ R99, RZ, R99 ;  /* 0x00000063ff637221 */ /* 0x000fe20000010000 */
[----:B------:R-:W-:Y:S01]  /*21a0*/  FFMA.FTZ R100, R173, R96, R100 ;  /* 0x00000060ad647223 */ /* 0x000fe20000010064 */
[----:B------:R-:W-:Y:S01]  /*21b0*/  FADD.FTZ R102, R9, R102 ;  /* 0x0000006609667221 */ /* 0x000fe20000010000 */
[----:B------:R-:W-:Y:S01]  /*21c0*/  FFMA.FTZ R98, R173, R97, -R98 ;  /* 0x00000061ad627223 */ /* 0x000fe20000010862 */
[-C--:B------:R-:W-:Y:S01]  /*21d0*/  FMUL.FTZ R104, R162, R99.reuse ;  /* 0x00000063a2687220 */ /* 0x080fe20000410000 */
[----:B------:R-:W-:Y:S01]  /*21e0*/  FMUL.FTZ R96, R170, R100 ;  /* 0x00000064aa607220 */ /* 0x000fe20000410000 */
[----:B------:R-:W-:Y:S01]  /*21f0*/  FMUL.FTZ R106, R162, R102 ;  /* 0x00000066a26a7220 */ /* 0x000fe20000410000 */
[----:B------:R-:W-:Y:S01]  /*2200*/  FMUL.FTZ R97, R170, R98 ;  /* 0x00000062aa617220 */ /* 0x000fe20000410000 */
[----:B------:R-:W-:Y:S01]  /*2210*/  FFMA.FTZ R101, R163, R102, -R104 ;  /* 0x00000066a3657223 */ /* 0x000fe20000010868 */
[----:B------:R-:W-:Y:S01]  /*2220*/  FFMA.FTZ R96, R171, R98, -R96 ;  /* 0x00000062ab607223 */ /* 0x000fe20000010860 */
[----:B------:R-:W-:Y:S01]  /*2230*/  FFMA.FTZ R106, R163, R99, R106 ;  /* 0x00000063a36a7223 */ /* 0x000fe2000001006a */
[----:B------:R-:W-:Y:S01]  /*2240*/  FFMA.FTZ R97, R171, R100, R97 ;  /* 0x00000064ab617223 */ /* 0x000fe20000010061 */
[----:B------:R-:W-:Y:S01]  /*2250*/  FADD.FTZ R101, R8, R101 ;  /* 0x0000006508657221 */ /* 0x000fe20000010000 */
[C---:B------:R-:W-:Y:S01]  /*2260*/  FMUL.FTZ R98, R168.reuse, R96 ;  /* 0x00000060a8627220 */ /* 0x040fe20000410000 */
[----:B------:R-:W-:Y:S01]  /*2270*/  FADD.FTZ R106, RZ, R106 ;  /* 0x0000006aff6a7221 */ /* 0x000fe20000010000 */
[----:B------:R-:W-:Y:S01]  /*2280*/  FMUL.FTZ R99, R168, R97 ;  /* 0x00000061a8637220 */ /* 0x000fe20000410000 */
[C---:B------:R-:W-:Y:S01]  /*2290*/  FMUL.FTZ R102, R160.reuse, R101 ;  /* 0x00000065a0667220 */ /* 0x040fe20000410000 */
[C---:B------:R-:W-:Y:S01]  /*22a0*/  FFMA.FTZ R98, R169.reuse, R97, R98 ;  /* 0x00000061a9627223 */ /* 0x040fe20000010062 */
[----:B------:R-:W-:Y:S01]  /*22b0*/  FMUL.FTZ R100, R160, R106 ;  /* 0x0000006aa0647220 */ /* 0x000fe20000410000 */
[----:B------:R-:W-:Y:S01]  /*22c0*/  FFMA.FTZ R99, R169, R96, -R99 ;  /* 0x00000060a9637223 */ /* 0x000fe20000010863 */
[C---:B------:R-:W-:Y:S01]  /*22d0*/  FFMA.FTZ R102, R161.reuse, R106, R102 ;  /* 0x0000006aa1667223 */ /* 0x040fe20000010066 */
[CC--:B------:R-:W-:Y:S01]  /*22e0*/  FMUL.FTZ R96, R166.reuse, R98.reuse ;  /* 0x00000062a6607220 */ /* 0x0c0fe20000410000 */
[----:B------:R-:W-:Y:S01]  /*22f0*/  FFMA.FTZ R100, R161, R101, -R100 ;  /* 0x00000065a1647223 */ /* 0x000fe20000010864 */
[-C--:B------:R-:W-:Y:S01]  /*2300*/  FMUL.FTZ R97, R166, R99.reuse ;  /* 0x00000063a6617220 */ /* 0x080fe20000410000 */
[----:B------:R-:W-:Y:S01]  /*2310*/  FADD.FTZ R102, RZ, R102 ;  /* 0x00000066ff667221 */ /* 0x000fe20000010000 */
[----:B------:R-:W-:Y:S01]  /*2320*/  FFMA.FTZ R96, R167, R99, -R96 ;  /* 0x00000063a7607223 */ /* 0x000fe20000010860 */
[----:B------:R-:W-:Y:S01]  /*2330*/  FADD.FTZ R100, R7, R100 ;  /* 0x0000006407647221 */ /* 0x000fe20000010000 */
[----:B------:R-:W-:Y:S01]  /*2340*/  FFMA.FTZ R97, R167, R98, R97 ;  /* 0x00000062a7617223 */ /* 0x000fe20000010061 */
[----:B------:R-:W-:Y:S01]  /*2350*/  FMUL.FTZ R104, R158, R102 ;  /* 0x000000669e687220 */ /* 0x000fe20000410000 */
[----:B------:R-:W-:Y:S01]  /*2360*/  FMUL.FTZ R98, R164, R96 ;  /* 0x00000060a4627220 */ /* 0x000fe20000410000 */
[-C--:B------:R-:W-:Y:S01]  /*2370*/  FMUL.FTZ R103, R158, R100.reuse ;  /* 0x000000649e677220 */ /* 0x080fe20000410000 */
[-C--:B------:R-:W-:Y:S01]  /*2380*/  FMUL.FTZ R99, R164, R97.reuse ;  /* 0x00000061a4637220 */ /* 0x080fe20000410000 */
[----:B------:R-:W-:Y:S01]  /*2390*/  FFMA.FTZ R101, R159, R100, -R104 ;  /* 0x000000649f657223 */ /* 0x000fe20000010868 */
[----:B------:R-:W-:Y:S01]  /*23a0*/  FFMA.FTZ R98, R165, R97, R98 ;  /* 0x00000061a5627223 */ /* 0x000fe20000010062 */
[----:B------:R-:W-:Y:S01]  /*23b0*/  FFMA.FTZ R103, R159, R102, R103 ;  /* 0x000000669f677223 */ /* 0x000fe20000010067 */
[----:B------:R-:W-:Y:S01]  /*23c0*/  FFMA.FTZ R99, R165, R96, -R99 ;  /* 0x00000060a5637223 */ /* 0x000fe20000010863 */
[----:B------:R-:W-:Y:S01]  /*23d0*/  FADD.FTZ R101, R6, R101 ;  /* 0x0000006506657221 */ /* 0x000fe20000010000 */
[CC--:B------:R-:W-:Y:S01]  /*23e0*/  FMUL.FTZ R96, R162.reuse, R98.reuse ;  /* 0x00000062a2607220 */ /* 0x0c0fe20000410000 */
[----:B------:R-:W-:Y:S01]  /*23f0*/  FADD.FTZ R103, RZ, R103 ;  /* 0x00000067ff677221 */ /* 0x000fe20000010000 */
[----:B------:R-:W-:Y:S01]  /*2400*/  FMUL.FTZ R97, R162, R99 ;  /* 0x00000063a2617220 */ /* 0x000fe20000410000 */
[C---:B------:R-:W-:Y:S01]  /*2410*/  FMUL.FTZ R102, R156.reuse, R101 ;  /* 0x000000659c667220 */ /* 0x040fe20000410000 */
[C---:B------:R-:W-:Y:S01]  /*2420*/  FFMA.FTZ R96, R163.reuse, R99, -R96 ;  /* 0x00000063a3607223 */ /* 0x040fe20000010860 */
[-C--:B------:R-:W-:Y:S01]  /*2430*/  FMUL.FTZ R100, R156, R103.reuse ;  /* 0x000000679c647220 */ /* 0x080fe20000410000 */
[----:B------:R-:W-:Y:S01]  /*2440*/  FFMA.FTZ R97, R163, R98, R97 ;  /* 0x00000062a3617223 */ /* 0x000fe20000010061 */
[C---:B------:R-:W-:Y:S01]  /*2450*/  FFMA.FTZ R102, R157.reuse, R103, R102 ;  /* 0x000000679d667223 */ /* 0x040fe20000010066 */
[CC--:B------:R-:W-:Y:S01]  /*2460*/  FMUL.FTZ R98, R160.reuse, R96.reuse ;  /* 0x00000060a0627220 */ /* 0x0c0fe20000410000 */
[----:B------:R-:W-:Y:S01]  /*2470*/  FFMA.FTZ R100, R157, R101, -R100 ;  /* 0x000000659d647223 */ /* 0x000fe20000010864 */
[-C--:B------:R-:W-:Y:S01]  /*2480*/  FMUL.FTZ R99, R160, R97.reuse ;  /* 0x00000061a0637220 */ /* 0x080fe20000410000 */
[----:B------:R-:W-:Y:S01]  /*2490*/  FADD.FTZ R102, RZ, R102 ;  /* 0x00000066ff667221 */ /* 0x000fe20000010000 */
[----:B------:R-:W-:Y:S01]  /*24a0*/  FFMA.FTZ R98, R161, R97, R98 ;  /* 0x00000061a1627223 */ /* 0x000fe20000010062 */
[----:B------:R-:W-:Y:S01]  /*24b0*/  FADD.FTZ R100, R5, R100 ;  /* 0x0000006405647221 */ /* 0x000fe20000010000 */
[----:B------:R-:W-:Y:S01]  /*24c0*/  FFMA.FTZ R99, R161, R96, -R99 ;  /* 0x00000060a1637223 */ /* 0x000fe20000010863 */
[----:B------:R-:W-:Y:S01]  /*24d0*/  FMUL.FTZ R104, R154, R102 ;  /* 0x000000669a687220 */ /* 0x000fe20000410000 */
[----:B------:R-:W-:Y:S01]  /*24e0*/  FMUL.FTZ R96, R158, R98 ;  /* 0x000000629e607220 */ /* 0x000fe20000410000 */
[-C--:B------:R-:W-:Y:S01]  /*24f0*/  FMUL.FTZ R103, R154, R100.reuse ;  /* 0x000000649a677220 */ /* 0x080fe20000410000 */
[-C--:B------:R-:W-:Y:S01]  /*2500*/  FMUL.FTZ R97, R158, R99.reuse ;  /* 0x000000639e617220 */ /* 0x080fe20000410000 */
[----:B------:R-:W-:Y:S01]  /*2510*/  FFMA.FTZ R101, R155, R100, -R104 ;  /* 0x000000649b657223 */ /* 0x000fe20000010868 */
[----:B------:R-:W-:Y:S01]  /*2520*/  FFMA.FTZ R96, R159, R99, -R96 ;  /* 0x000000639f607223 */ /* 0x000fe20000010860 */
[----:B------:R-:W-:Y:S01]  /*2530*/  FFMA.FTZ R103, R155, R102, R103 ;  /* 0x000000669b677223 */ /* 0x000fe20000010067 */
[----:B------:R-:W-:Y:S01]  /*2540*/  FFMA.FTZ R97, R159, R98, R97 ;  /* 0x000000629f617223 */ /* 0x000fe20000010061 */
[----:B------:R-:W-:Y:S01]  /*2550*/  FADD.FTZ R101, R4, R101 ;  /* 0x0000006504657221 */ /* 0x000fe20000010000 */
[CC--:B------:R-:W-:Y:S01]  /*2560*/  FMUL.FTZ R98, R156.reuse, R96.reuse ;  /* 0x000000609c627220 */ /* 0x0c0fe20000410000 */
[----:B------:R-:W-:Y:S01]  /*2570*/  FADD.FTZ R103, RZ, R103 ;  /* 0x00000067ff677221 */ /* 0x000fe20000010000 */
[----:B------:R-:W-:Y:S01]  /*2580*/  FMUL.FTZ R99, R156, R97 ;  /* 0x000000619c637220 */ /* 0x000fe20000410000 */
[C---:B------:R-:W-:Y:S01]  /*2590*/  FMUL.FTZ R102, R152.reuse, R101 ;  /* 0x0000006598667220 */ /* 0x040fe20000410000 */
[C---:B------:R-:W-:Y:S01]  /*25a0*/  FFMA.FTZ R98, R157.reuse, R97, R98 ;  /* 0x000000619d627223 */ /* 0x040fe20000010062 */
[-C--:B------:R-:W-:Y:S01]  /*25b0*/  FMUL.FTZ R100, R152, R103.reuse ;  /* 0x0000006798647220 */ /* 0x080fe20000410000 */
        /* <DEDUP_REMOVED lines=25> */
[----:B------:R-:W-:-:S02]  /*2750*/  FFMA.FTZ R105, R148, R103, R105 ;  /* 0x0000006794697223 */ /* 0x000fc40000010069 */
[----:B------:R-:W-:Y:S01]  /*2760*/  FFMA.FTZ R103, R148, R101, -R100 ;  /* 0x0000006594677223 */ /* 0x000fe20000010864 */
[C---:B------:R-:W-:Y:S01]  /*2770*/  FMUL.FTZ R101, R146.reuse, R99 ;  /* 0x0000006392657220 */ /* 0x040fe20000410000 */
[----:B------:R-:W-:Y:S01]  /*2780*/  FMUL.FTZ R96, R146, R97 ;  /* 0x0000006192607220 */ /* 0x000fe20000410000 */
[----:B------:R-:W-:Y:S01]  /*2790*/  FADD.FTZ R102, RZ, R105 ;  /* 0x00000069ff667221 */ /* 0x000fe20000010000 */
[----:B------:R-:W-:Y:S01]  /*27a0*/  FFMA.FTZ R100, R82, R31, R103 ;  /* 0x0000001f52647223 */ /* 0x000fe20000010067 */
        /* <DEDUP_REMOVED lines=10> */
[----:B------:R-:W-:Y:S01]  /*2850*/  FFMA.FTZ R98, R83, R32, R104 ;  /* 0x0000002053627223 */ /* 0x000fe20000010068 */
[----:B------:R-:W-:-:S05]  /*2860*/  FADD.FTZ R99, RZ, R101 ;  /* 0x00000065ff637221 */ /* 0x000fca0000010000 */
[----:B------:R2:W-:Y:S02]  /*2870*/  STS.128 [R123], R96 ;  /* 0x000000607b007388 */ /* 0x0005e40000000c00 */
[----:B--2---:R-:W-:Y:S01]  /*2880*/  P2R R96, PR, RZ, 0x4 ;  /* 0x00000004ff607803 */ /* 0x004fe20000000000 */
[----:B------:R-:W-:Y:S06]  /*2890*/  BAR.SYNC.DEFER_BLOCKING 0x0 ;  /* 0x0000000000007b1d */ /* 0x000fec0000010000 */
[----:B------:R-:W-:Y:S05]  /*28a0*/  @P2 BRA `(.L_x_3105) ;  /* 0x0000000800c02947 */ /* 0x000fea0003800000 */
[----:B------:R-:W-:Y:S01]  /*28b0*/  LDS.128 R96, [R122] ;  /* 0x000000007a607984 */ /* 0x000fe20000000c00 */
[C---:B------:R-:W-:Y:S01]  /*28c0*/  ISETP.GE.AND P4, PT, R121.reuse, 0x10, PT ;  /* 0x000000107900780c */ /* 0x040fe20003f86270 */
[----:B------:R-:W-:Y:S01]  /*28d0*/  UMOV UR26, 0xffffffff ;  /* 0xffffffff001a7882 */ /* 0x000fe20000000000 */
[C---:B------:R-:W-:Y:S01]  /*28e0*/  ISETP.GE.AND P2, PT, R121.reuse, 0x8, PT ;  /* 0x000000087900780c */ /* 0x040fe20003f46270 */
[----:B------:R-:W2:Y:S01]  /*28f0*/  LDS.128 R100, [R122+0x10] ;  /* 0x000010007a647984 */ /* 0x000ea20000000c00 */
[C---:B------:R-:W-:Y:S02]  /*2900*/  ISETP.GE.AND P3, PT, R121.reuse, 0x4, PT ;  /* 0x000000047900780c */ /* 0x040fe40003f66270 */
[----:B------:R-:W-:Y:S01]  /*2910*/  ISETP.GE.AND P5, PT, R121, 0x1, PT ;  /* 0x000000017900780c */ /* 0x000fe20003fa6270 */
        /* <DEDUP_REMOVED lines=44> */
[CC--:B----4-:R-:W-:Y:S01]  /*2be0*/  FMUL.FTZ R110, R118.reuse, R109.reuse ;  /* 0x0000006d766e7220 */ /* 0x0d0fe20000410000 */
[----:B------:R-:W-:Y:S01]  /*2bf0*/  @P5 FADD.FTZ R193, R193, R196 ;  /* 0x000000c4c1c15221 */ /* 0x000fe20000010000 */
[C---:B------:R-:W-:Y:S02]  /*2c00*/  FMUL.FTZ R111, R119.reuse, R109 ;  /* 0x0000006d776f7220 */ /* 0x040fe40000410000 */
        /* <DEDUP_REMOVED lines=8> */
[-C--:B0-----:R-:W-:Y:S01]  /*2c90*/  FFMA.FTZ R111, R119, R110.reuse, R196 ;  /* 0x0000006e776f7223 */ /* 0x081fe200000100c4 */
        /* <DEDUP_REMOVED lines=39> */
.L_x_3163:
[----:B------:R-:W-:Y:S01]  /*2f10*/  ISETP.GE.AND P2, PT, R121, 0x10, PT ;  /* 0x000000107900780c */ /* 0x000fe20003f46270 */
[CC--:B0-----:R-:W-:Y:S01]  /*2f20*/  FMUL.FTZ R197, R119.reuse, R195.reuse ;  /* 0x000000c377c57220 */ /* 0x0c1fe20000410000 */
[C---:B------:R-:W-:Y:S01]  /*2f30*/  FMUL.FTZ R198, R118.reuse, R195 ;  /* 0x000000c376c67220 */ /* 0x040fe20000410000 */
[CC--:B---3--:R-:W-:Y:S01]  /*2f40*/  FMUL.FTZ R111, R119.reuse, R109.reuse ;  /* 0x0000006d776f7220 */ /* 0x0c8fe20000410000 */
[----:B------:R-:W-:Y:S01]  /*2f50*/  UMOV UR26, 0xffffffff ;  /* 0xffffffff001a7882 */ /* 0x000fe20000000000 */
        /* <DEDUP_REMOVED lines=8> */
.L_x_3166:
[----:B------:R-:W-:-:S03]  /*2fe0*/  UMOV UR26, 0xffffffff ;  /* 0xffffffff001a7882 */ /* 0x000fc60000000000 */
[----:B------:R-:W-:Y:S05]  /*2ff0*/  BRA.DIV UR26, `(.L_x_3108) ;  /* 0x0000005a1ae07947 */ /* 0x000fea000b800000 */
.L_x_3169:
[----:B------:R-:W-:-:S03]  /*3000*/  UMOV UR26, 0xffffffff ;  /* 0xffffffff001a7882 */ /* 0x000fc60000000000 */
[----:B------:R-:W-:Y:S05]  /*3010*/  BRA.DIV UR26, `(.L_x_3109) ;  /* 0x0000005e1a007947 */ /* 0x000fea000b800000 */
.L_x_3172:
[----:B------:R-:W-:-:S03]  /*3020*/  UMOV UR26, 0xffffffff ;  /* 0xffffffff001a7882 */ /* 0x000fc60000000000 */
[----:B------:R-:W-:Y:S05]  /*3030*/  BRA.DIV UR26, `(.L_x_3110) ;  /* 0x0000005e1a207947 */ /* 0x000fea000b800000 */
.L_x_3175:
[----:B------:R-:W-:-:S03]  /*3040*/  UMOV UR26, 0xffffffff ;  /* 0xffffffff001a7882 */ /* 0x000fc60000000000 */
[----:B------:R-:W-:Y:S05]  /*3050*/  BRA.DIV UR26, `(.L_x_3111) ;  /* 0x0000005e1a407947 */ /* 0x000fea000b800000 */
[----:B-----5:R0:W2:Y:S04]  /*3060*/  SHFL.IDX PT, R196, R113, RZ, 0x1f ;  /* 0x00001fff71c47589 */ /* 0x0200a800000e0000 */
[----:B------:R-:W3:Y:S04]  /*3070*/  SHFL.IDX PT, R112, R112, RZ, 0x1f ;  /* 0x00001fff70707589 */ /* 0x000ee800000e0000 */
[----:B------:R-:W4:Y:S04]  /*3080*/  SHFL.IDX PT, R114, R114, RZ, 0x1f ;  /* 0x00001fff72727589 */ /* 0x000f2800000e0000 */
[----:B------:R-:W0:Y:S04]  /*3090*/  SHFL.IDX PT, R115, R115, RZ, 0x1f ;  /* 0x00001fff73737589 */ /* 0x000e2800000e0000 */
[----:B------:R0:W0:Y:S04]  /*30a0*/  SHFL.UP PT, R195, R118, 0x1, RZ ;  /* 0x0420000076c37989 */ /* 0x00002800000e00ff */
[----:B------:R-:W0:Y:S04]  /*30b0*/  SHFL.UP PT, R119, R119, 0x1, RZ ;  /* 0x0420000077777989 */ /* 0x000e2800000e00ff */
[----:B------:R-:W0:Y:S04]  /*30c0*/  SHFL.UP PT, R193, R193, 0x1, RZ ;  /* 0x04200000c1c17989 */ /* 0x000e2800000e00ff */
[----:B--23--:R-:W0:Y:S02]  /*30d0*/  SHFL.UP PT, R194, R194, 0x1, RZ ;  /* 0x04200000c2c27989 */ /* 0x00ce2400000e00ff */
.L_x_3185:
        /* <DEDUP_REMOVED lines=41> */
[----:B------:R2:W-:Y:S04]  /*3370*/  STS.128 [R122], R112 ;  /* 0x000000707a007388 */ /* 0x0005e80000000c00 */
[----:B------:R2:W-:Y:S04]  /*3380*/  STS.128 [R122+0x10], R108 ;  /* 0x0000106c7a007388 */ /* 0x0005e80000000c00 */
[----:B------:R2:W-:Y:S04]  /*3390*/  STS.128 [R122+0x20], R100 ;  /* 0x000020647a007388 */ /* 0x0005e80000000c00 */
[----:B------:R2:W-:Y:S02]  /*33a0*/  STS.128 [R122+0x30], R96 ;  /* 0x000030607a007388 */ /* 0x0005e40000000c00 */
.L_x_3105:
[----:B------:R-:W-:Y:S05]  /*33b0*/  WARPSYNC.ALL ;  /* 0x0000000000007948 */ /* 0x000fea0003800000 */
[C---:B--2---:R-:W-:Y:S01]  /*33c0*/  FMUL.FTZ R100, R147.reuse, R190 ;  /* 0x000000be93647220 */ /* 0x044fe20000410000 */
[-C--:B------:R-:W-:Y:S01]  /*33d0*/  FMUL.FTZ R97, R147, R128.reuse ;  /* 0x0000008093617220 */ /* 0x080fe20000410000 */
[-C--:B01----:R-:W-:Y:S01]  /*33e0*/  FMUL.FTZ R98, R149, R135.reuse ;  /* 0x0000008795627220 */ /* 0x083fe20000410000 */
[----:B------:R-:W-:Y:S01]  /*33f0*/  FMUL.FTZ R96, R147, R135 ;  /* 0x0000008793607220 */ /* 0x000fe20000410000 */
[C---:B------:R-:W-:Y:S01]  /*3400*/  FFMA.FTZ R101, R149.reuse, R128, R100 ;  /* 0x0000008095657223 */ /* 0x040fe20000010064 */
[----:B------:R-:W-:Y:S01]  /*3410*/  FFMA.FTZ R100, R149, R190, -R97 ;  /* 0x000000be95647223 */ /* 0x000fe20000010861 */
[-C--:B------:R-:W-:Y:S01]  /*3420*/  FFMA.FTZ R99, -R147, R134.reuse, -R98 ;  /* 0x0000008693637223 */ /* 0x080fe20000010962 */
[----:B------:R-:W-:Y:S01]  /*3430*/  FFMA.FTZ R97, R149, R134, -R96 ;  /* 0x0000008695617223 */ /* 0x000fe20000010860 */
[----:B------:R-:W-:Y:S01]  /*3440*/  FADD.FTZ R101, R130, R101 ;  /* 0x0000006582657221 */ /* 0x000fe20000010000 */
[----:B------:R-:W-:Y:S01]  /*3450*/  FADD.FTZ R103, R189, R100 ;  /* 0x00000064bd677221 */ /* 0x000fe20000010000 */
[C---:B------:R-:W-:Y:S01]  /*3460*/  FMUL.FTZ R105, R146.reuse, R99 ;  /* 0x0000006392697220 */ /* 0x040fe20000410000 */
[----:B------:R-:W-:Y:S01]  /*3470*/  BAR.SYNC.DEFER_BLOCKING 0x0 ;  /* 0x0000000000007b1d */ /* 0x000fe20000010000 */
[C---:B------:R-:W-:Y:S01]  /*3480*/  FMUL.FTZ R100, R146.reuse, R101 ;  /* 0x0000006592647220 */ /* 0x040fe20000410000 */
[C---:B------:R-:W-:Y:S01]  /*3490*/  FMUL.FTZ R96, R146.reuse, R97 ;  /* 0x0000006192607220 */ /* 0x040fe20000410000 */
[----:B------:R-:W-:Y:S01]  /*34a0*/  FMUL.FTZ R98, R146, R103 ;  /* 0x0000006792627220 */ /* 0x000fe20000410000 */
[C---:B------:R-:W-:Y:S01]  /*34b0*/  FFMA.FTZ R105, R148.reuse, R97, R105 ;  /* 0x0000006194697223 */ /* 0x040fe20000010069 */
[C---:B------:R-:W-:Y:S01]  /*34c0*/  FFMA.FTZ R103, R148.reuse, R103, -R100 ;  /* 0x0000006794677223 */ /* 0x040fe20000010864 */
[C---:B------:R-:W-:Y:S01]  /*34d0*/  FFMA.FTZ R96, R148.reuse, R99, -R96 ;  /* 0x0000006394607223 */ /* 0x040fe20000010860 */
[----:B------:R-:W-:Y:S01]  /*34e0*/  FFMA.FTZ R98, R148, R101, R98 ;  /* 0x0000006594627223 */ /* 0x000fe20000010062 */
[----:B------:R-:W-:Y:S01]  /*34f0*/  FMUL.FTZ R102, R150, R105 ;  /* 0x0000006996667220 */ /* 0x000fe20000410000 */
[----:B------:R-:W-:Y:S01]  /*3500*/  FADD.FTZ R103, R188, R103 ;  /* 0x00000067bc677221 */ /* 0x000fe20000010000 */
[CC--:B------:R-:W-:Y:S01]  /*3510*/  FMUL.FTZ R100, R150.reuse, R96.reuse ;  /* 0x0000006096647220 */ /* 0x0c0fe20000410000 */
[----:B------:R-:W-:Y:S01]  /*3520*/  FADD.FTZ R98, R131, R98 ;  /* 0x0000006283627221 */ /* 0x000fe20000010000 */
[C---:B------:R-:W-:Y:S01]  /*3530*/  FFMA.FTZ R102, R151.reuse, R96, -R102 ;  /* 0x0000006097667223 */ /* 0x040fe20000010866 */
[C---:B------:R-:W-:Y:S01]  /*3540*/  FMUL.FTZ R96, R150.reuse, R103 ;  /* 0x0000006796607220 */ /* 0x040fe20000410000 */
[C---:B------:R-:W-:Y:S01]  /*3550*/  FFMA.FTZ R100, R151.reuse, R105, R100 ;  /* 0x0000006997647223 */ /* 0x040fe20000010064 */
[----:B------:R-:W-:Y:S01]  /*3560*/  FMUL.FTZ R104, R150, R98 ;  /* 0x0000006296687220 */ /* 0x000fe20000410000 */
[C---:B------:R-:W-:Y:S01]  /*3570*/  FMUL.FTZ R106, R152.reuse, R102 ;  /* 0x00000066986a7220 */ /* 0x040fe20000410000 */
[C---:B------:R-:W-:Y:S01]  /*3580*/  FFMA.FTZ R97, R151.reuse, R98, R96 ;  /* 0x0000006297617223 */ /* 0x040fe20000010060 */
[-C--:B------:R-:W-:Y:S01]  /*3590*/  FMUL.FTZ R99, R152, R100.reuse ;  /* 0x0000006498637220 */ /* 0x080fe20000410000 */
[----:B------:R-:W-:Y:S01]  /*35a0*/  FFMA.FTZ R104, R151, R103, -R104 ;  /* 0x0000006797687223 */ /* 0x000fe20000010868 */
[C---:B------:R-:W-:Y:S01]  /*35b0*/  FFMA.FTZ R106, R153.reuse, R100, R106 ;  /* 0x00000064996a7223 */ /* 0x040fe2000001006a */
[----:B------:R-:W-:Y:S01]  /*35c0*/  FADD.FTZ R98, R132, R97 ;  /* 0x0000006184627221 */ /* 0x000fe20000010000 */
[----:B------:R-:W-:Y:S01]  /*35d0*/  FFMA.FTZ R99, R153, R102, -R99 ;  /* 0x0000006699637223 */ /* 0x000fe20000010863 */
[----:B------:R-:W-:Y:S01]  /*35e0*/  FADD.FTZ R104, R187, R104 ;  /* 0x00000068bb687221 */ /* 0x000fe20000010000 */
[----:B------:R-:W0:Y:S01]  /*35f0*/  LDS.64 R96, [R123+0x8] ;  /* 0x000008007b607984 */ /* 0x000e220000000a00 */
[----:B------:R-:W-:Y:S01]  /*3600*/  FMUL.FTZ R100, R152, R98 ;  /* 0x0000006298647220 */ /* 0x000fe20000410000 */
[CC--:B------:R-:W-:Y:S01]  /*3610*/  FMUL.FTZ R102, R154.reuse, R99.reuse ;  /* 0x000000639a667220 */ /* 0x0c0fe20000410000 */
[----:B------:R-:W-:Y:S01]  /*3620*/  FMUL.FTZ R108, R154, R106 ;  /* 0x0000006a9a6c7220 */ /* 0x000fe20000410000 */
[-C--:B------:R-:W-:Y:S01]  /*3630*/  FMUL.FTZ R101, R152, R104.reuse ;  /* 0x0000006898657220 */ /* 0x080fe20000410000 */
[----:B------:R-:W-:Y:S01]  /*3640*/  FFMA.FTZ R103, R153, R104, -R100 ;  /* 0x0000006899677223 */ /* 0x000fe20000010864 */
[C---:B------:R-:W-:Y:S01]  /*3650*/  FFMA.FTZ R102, R155.reuse, R106, R102 ;  /* 0x0000006a9b667223 */ /* 0x040fe20000010066 */
[----:B------:R-:W-:Y:S01]  /*3660*/  FFMA.FTZ R108, R155, R99, -R108 ;  /* 0x000000639b6c7223 */ /* 0x000fe2000001086c */
[----:B------:R-:W-:Y:S01]  /*3670*/  FFMA.FTZ R98, R153, R98, R101 ;  /* 0x0000006299627223 */ /* 0x000fe20000010065 */
        /* <DEDUP_REMOVED lines=8> */
[C---:B------:R-:W-:Y:S01]  /*3700*/  FFMA.FTZ R99, R155.reuse, R98, R100 ;  /* 0x000000629b637223 */ /* 0x040fe20000010064 */
[CC--:B------:R-:W-:Y:S01]  /*3710*/  FMUL.FTZ R98, R158.reuse, R104.reuse ;  /* 0x000000689e627220 */ /* 0x0c0fe20000410000 */
[----:B------:R-:W-:Y:S01]  /*3720*/  FMUL.FTZ R105, R158, R101 ;  /* 0x000000659e697220 */ /* 0x000fe20000410000 */
[----:B------:R-:W-:Y:S01]  /*3730*/  FFMA.FTZ R102, R155, R103, -R102 ;  /* 0x000000679b667223 */ /* 0x000fe20000010866 */
[----:B------:R-:W-:Y:S01]  /*3740*/  FADD.FTZ R99, R136, R99 ;  /* 0x0000006388637221 */ /* 0x000fe20000010000 */
[C---:B------:R-:W-:Y:S01]  /*3750*/  FFMA.FTZ R103, R159.reuse, R101, R98 ;  /* 0x000000659f677223 */ /* 0x040fe20000010062 */
[----:B------:R-:W-:Y:S01]  /*3760*/  FFMA.FTZ R105, R159, R104, -R105 ;  /* 0x000000689f697223 */ /* 0x000fe20000010869 */
[----:B------:R-:W-:Y:S01]  /*3770*/  FADD.FTZ R102, R185, R102 ;  /* 0x00000066b9667221 */ /* 0x000fe20000010000 */
[----:B------:R-:W-:Y:S01]  /*3780*/  FMUL.FTZ R100, R156, R99 ;  /* 0x000000639c647220 */ /* 0x000fe20000410000 */
[C---:B------:R-:W-:Y:S01]  /*3790*/  FMUL.FTZ R106, R160.reuse, R103 ;  /* 0x00000067a06a7220 */ /* 0x040fe20000410000 */
[-C--:B------:R-:W-:Y:S01]  /*37a0*/  FMUL.FTZ R104, R160, R105.reuse ;  /* 0x00000069a0687220 */ /* 0x080fe20000410000 */
[-C--:B------:R-:W-:Y:S01]  /*37b0*/  FMUL.FTZ R98, R156, R102.reuse ;  /* 0x000000669c627220 */ /* 0x080fe20000410000 */
[----:B------:R-:W-:Y:S01]  /*37c0*/  FFMA.FTZ R101, R157, R102, -R100 ;  /* 0x000000669d657223 */ /* 0x000fe20000010864 */
[C---:B------:R-:W-:Y:S01]  /*37d0*/  FFMA.FTZ R106, R161.reuse, R105, -R106 ;  /* 0x00000069a16a7223 */ /* 0x040fe2000001086a */
[----:B------:R-:W-:Y:S01]  /*37e0*/  FFMA.FTZ R104, R161, R103, R104 ;  /* 0x00000067a1687223 */ /* 0x000fe20000010068 */
[----:B------:R-:W-:Y:S01]  /*37f0*/  FFMA.FTZ R98, R157, R99, R98 ;  /* 0x000000639d627223 */ /* 0x000fe20000010062 */
[----:B------:R-:W-:Y:S01]  /*3800*/  FADD.FTZ R101, R184, R101 ;  /* 0x00000065b8657221 */ /* 0x000fe20000010000 */
[C---:B------:R-:W-:Y:S01]  /*3810*/  FMUL.FTZ R102, R162.reuse, R106 ;  /* 0x0000006aa2667220 */ /* 0x040fe20000410000 */
[-C--:B------:R-:W-:Y:S01]  /*3820*/  FMUL.FTZ R99, R162, R104.reuse ;  /* 0x00000068a2637220 */ /* 0x080fe20000410000 */
[----:B------:R-:W-:Y:S01]  /*3830*/  FADD.FTZ R98, R137, R98 ;  /* 0x0000006289627221 */ /* 0x000fe20000010000 */
[C---:B------:R-:W-:Y:S01]  /*3840*/  FMUL.FTZ R100, R158.reuse, R101 ;  /* 0x000000659e647220 */ /* 0x040fe20000410000 */
[C---:B------:R-:W-:Y:S01]  /*3850*/  FFMA.FTZ R104, R163.reuse, R104, R102 ;  /* 0x00000068a3687223 */ /* 0x040fe20000010066 */
[----:B------:R-:W-:Y:S01]  /*3860*/  FFMA.FTZ R106, R163, R106, -R99 ;  /* 0x0000006aa36a7223 */ /* 0x000fe20000010863 */
[-C--:B------:R-:W-:Y:S01]  /*3870*/  FMUL.FTZ R102, R158, R98.reuse ;  /* 0x000000629e667220 */ /* 0x080fe20000410000 */
[----:B------:R-:W-:Y:S01]  /*3880*/  FFMA.FTZ R103, R159, R98, R100 ;  /* 0x000000629f677223 */ /* 0x000fe20000010064 */
[C---:B0-----:R-:W-:Y:S01]  /*3890*/  FMUL.FTZ R98, R117.reuse, R96 ;  /* 0x0000006075627220 */ /* 0x041fe20000410000 */
[----:B------:R-:W-:Y:S01]  /*38a0*/  FMUL.FTZ R99, R117, R97 ;  /* 0x0000006175637220 */ /* 0x000fe20000410000 */
[----:B------:R-:W-:Y:S01]  /*38b0*/  FMUL.FTZ R100, R164, R104 ;  /* 0x00000068a4647220 */ /* 0x000fe20000410000 */
[----:B------:R-:W-:Y:S01]  /*38c0*/  FFMA.FTZ R102, R159, R101, -R102 ;  /* 0x000000659f667223 */ /* 0x000fe20000010866 */
[C---:B------:R-:W-:Y:S01]  /*38d0*/  FFMA.FTZ R98, R116.reuse, R97, R98 ;  /* 0x0000006174627223 */ /* 0x040fe20000010062 */
[----:B------:R-:W-:Y:S01]  /*38e0*/  FFMA.FTZ R96, R116, R96, -R99 ;  /* 0x0000006074607223 */ /* 0x000fe20000010863 */
[-C--:B------:R-:W-:Y:S01]  /*38f0*/  FMUL.FTZ R97, R164, R106.reuse ;  /* 0x0000006aa4617220 */ /* 0x080fe20000410000 */
[----:B------:R-:W-:Y:S01]  /*3900*/  FFMA.FTZ R100, R165, R106, -R100 ;  /* 0x0000006aa5647223 */ /* 0x000fe20000010864 */
[----:B------:R-:W-:Y:S01]  /*3910*/  FADD.FTZ R197, RZ, R98 ;  /* 0x00000062ffc57221 */ /* 0x000fe20000010000 */
[----:B------:R-:W-:Y:S01]  /*3920*/  FADD.FTZ R215, R15, R96 ;  /* 0x000000600fd77221 */ /* 0x000fe20000010000 */
[----:B------:R-:W-:Y:S01]  /*3930*/  FFMA.FTZ R104, R165, R104, R97 ;  /* 0x00000068a5687223 */ /* 0x000fe20000010061 */
[----:B------:R-:W-:Y:S01]  /*3940*/  FMUL.FTZ R98, R166, R100 ;  /* 0x00000064a6627220 */ /* 0x000fe20000410000 */
[C---:B------:R-:W-:Y:S01]  /*3950*/  FMUL.FTZ R96, R174.reuse, R197 ;  /* 0x000000c5ae607220 */ /* 0x040fe20000410000 */
[-C--:B------:R-:W-:Y:S01]  /*3960*/  FMUL.FTZ R97, R174, R215.reuse ;  /* 0x000000d7ae617220 */ /* 0x080fe20000410000 */
[-C--:B------:R-:W-:Y:S01]  /*3970*/  FMUL.FTZ R99, R166, R104.reuse ;  /* 0x00000068a6637220 */ /* 0x080fe20000410000 */
[----:B------:R-:W-:Y:S01]  /*3980*/  FFMA.FTZ R104, R167, R104, R98 ;  /* 0x00000068a7687223 */ /* 0x000fe20000010062 */
[C---:B------:R-:W-:Y:S01]  /*3990*/  FFMA.FTZ R217, R176.reuse, R215, -R96 ;  /* 0x000000d7b0d97223 */ /* 0x040fe20000010860 */
[----:B------:R-:W-:Y:S01]  /*39a0*/  FFMA.FTZ R97, R176, R197, R97 ;  /* 0x000000c5b0617223 */ /* 0x000fe20000010061 */
[----:B------:R-:W-:Y:S01]  /*39b0*/  FADD.FTZ R103, R138, R103 ;  /* 0x000000678a677221 */ /* 0x000fe20000010000 */
[----:B------:R-:W-:Y:S01]  /*39c0*/  FADD.FTZ R102, R183, R102 ;  /* 0x00000066b7667221 */ /* 0x000fe20000010000 */
[----:B------:R-:W-:Y:S01]  /*39d0*/  FADD.FTZ R217, R14, R217 ;  /* 0x000000d90ed97221 */ /* 0x000fe20000010000 */
[----:B------:R-:W-:Y:S01]  /*39e0*/  FADD.FTZ R195, RZ, R97 ;  /* 0x00000061ffc37221 */ /* 0x000fe20000010000 */
[----:B------:R-:W-:Y:S01]  /*39f0*/  FMUL.FTZ R97, R160, R103 ;  /* 0x00000067a0617220 */ /* 0x000fe20000410000 */
[----:B------:R-:W-:Y:S01]  /*3a00*/  FFMA.FTZ R101, R167, R100, -R99 ;  /* 0x00000064a7657223 */ /* 0x000fe20000010863 */
[C---:B------:R-:W-:Y:S01]  /*3a10*/  FMUL.FTZ R98, R172.reuse, R217 ;  /* 0x000000d9ac627220 */ /* 0x040fe20000410000 */
[-C--:B------:R-:W-:Y:S01]  /*3a20*/  FMUL.FTZ R96, R172, R195.reuse ;  /* 0x000000c3ac607220 */ /* 0x080fe20000410000 */
[-C--:B------:R-:W-:Y:S01]  /*3a30*/  FMUL.FTZ R100, R160, R102.reuse ;  /* 0x00000066a0647220 */ /* 0x080fe20000410000 */
[----:B------:R-:W-:Y:S01]  /*3a40*/  FFMA.FTZ R99, R161, R102, -R97 ;  /* 0x00000066a1637223 */ /* 0x000fe20000010861 */
[C---:B------:R-:W-:Y:S01]  /*3a50*/  FFMA.FTZ R98, R173.reuse, R195, R98 ;  /* 0x000000c3ad627223 */ /* 0x040fe20000010062 */
[----:B------:R-:W-:Y:S01]  /*3a60*/  FFMA.FTZ R96, R173, R217, -R96 ;  /* 0x000000d9ad607223 */ /* 0x000fe20000010860 */
[----:B------:R-:W-:Y:S01]  /*3a70*/  FFMA.FTZ R100, R161, R103, R100 ;  /* 0x00000067a1647223 */ /* 0x000fe20000010064 */
[----:B------:R-:W-:Y:S01]  /*3a80*/  FADD.FTZ R99, R182, R99 ;  /* 0x00000063b6637221 */ /* 0x000fe20000010000 */
[----:B------:R-:W-:Y:S01]  /*3a90*/  FADD.FTZ R196, RZ, R98 ;  /* 0x00000062ffc47221 */ /* 0x000fe20000010000 */
[----:B------:R-:W-:Y:S01]  /*3aa0*/  FADD.FTZ R214, R13, R96 ;  /* 0x000000600dd67221 */ /* 0x000fe20000010000 */
[----:B------:R-:W-:Y:S01]  /*3ab0*/  FMUL.FTZ R98, R168, R104 ;  /* 0x00000068a8627220 */ /* 0x000fe20000410000 */
[----:B------:R-:W-:Y:S01]  /*3ac0*/  FADD.FTZ R100, R139, R100 ;  /* 0x000000648b647221 */ /* 0x000fe20000010000 */
[C---:B------:R-:W-:Y:S01]  /*3ad0*/  FMUL.FTZ R97, R170.reuse, R196 ;  /* 0x000000c4aa617220 */ /* 0x040fe20000410000 */
[-C--:B------:R-:W-:Y:S01]  /*3ae0*/  FMUL.FTZ R96, R170, R214.reuse ;  /* 0x000000d6aa607220 */ /* 0x080fe20000410000 */
[----:B------:R-:W-:Y:S01]  /*3af0*/  FFMA.FTZ R103, R169, R101, -R98 ;  /* 0x00000065a9677223 */ /* 0x000fe20000010862 */
[----:B------:R-:W-:Y:S01]  /*3b00*/  FMUL.FTZ R98, R162, R99 ;  /* 0x00000063a2627220 */ /* 0x000fe20000410000 */
[C---:B------:R-:W-:Y:S01]  /*3b10*/  FFMA.FTZ R97, R171.reuse, R214, -R97 ;  /* 0x000000d6ab617223 */ /* 0x040fe20000010861 */
[----:B------:R-:W-:Y:S01]  /*3b20*/  FFMA.FTZ R96, R171, R196, R96 ;  /* 0x000000c4ab607223 */ /* 0x000fe20000010060 */
[----:B------:R-:W-:Y:S01]  /*3b30*/  FMUL.FTZ R102, R168, R101 ;  /* 0x00000065a8667220 */ /* 0x000fe20000410000 */
[----:B------:R-:W-:Y:S01]  /*3b40*/  FFMA.FTZ R101, R163, R100, R98 ;  /* 0x00000064a3657223 */ /* 0x000fe20000010062 */
[----:B------:R-:W-:Y:S01]  /*3b50*/  FADD.FTZ R219, R12, R97 ;  /* 0x000000610cdb7221 */ /* 0x000fe20000010000 */
[----:B------:R-:W-:Y:S01]  /*3b60*/  FADD.FTZ R201, RZ, R96 ;  /* 0x00000060ffc97221 */ /* 0x000fe20000010000 */
[----:B------:R-:W-:Y:S01]  /*3b70*/  FFMA.FTZ R104, R169, R104, R102 ;  /* 0x00000068a9687223 */ /* 0x000fe20000010066 */
[----:B------:R-:W-:Y:S01]  /*3b80*/  FMUL.FTZ R102, R162, R100 ;  /* 0x00000064a2667220 */ /* 0x000fe20000410000 */
[C---:B------:R-:W-:Y:S01]  /*3b90*/  FMUL.FTZ R98, R168.reuse, R219 ;  /* 0x000000dba8627220 */ /* 0x040fe20000410000 */
[----:B------:R-:W-:Y:S01]  /*3ba0*/  FMUL.FTZ R96, R168, R201 ;  /* 0x000000c9a8607220 */ /* 0x000fe20000410000 */
[CC--:B------:R-:W-:Y:S01]  /*3bb0*/  FMUL.FTZ R100, R170.reuse, R104.reuse ;  /* 0x00000068aa647220 */ /* 0x0c0fe20000410000 */
        /* <DEDUP_REMOVED lines=19> */
[----:B------:R-:W-:Y:S01]  /*3cf0*/  FFMA.FTZ R99, R173, R100, -R103 ;  /* 0x00000064ad637223 */ /* 0x000fe20000010867 */
[C---:B------:R-:W-:Y:S01]  /*3d00*/  FMUL.FTZ R104, R164.reuse, R101 ;  /* 0x00000065a4687220 */ /* 0x040fe20000410000 */
[C---:B------:R-:W-:Y:S01]  /*3d10*/  FMUL.FTZ R98, R164.reuse, R213 ;  /* 0x000000d5a4627220 */ /* 0x040fe20000410000 */
[CC--:B------:R-:W-:Y:S01]  /*3d20*/  FMUL.FTZ R96, R164.reuse, R199.reuse ;  /* 0x000000c7a4607220 */ /* 0x0c0fe20000410000 */
[-C--:B------:R-:W-:Y:S01]  /*3d30*/  FMUL.FTZ R100, R164, R102.reuse ;  /* 0x00000066a4647220 */ /* 0x080fe20000410000 */
[C---:B------:R-:W-:Y:S01]  /*3d40*/  FFMA.FTZ R103, R165.reuse, R102, -R104 ;  /* 0x00000066a5677223 */ /* 0x040fe20000010868 */
[C---:B------:R-:W-:Y:S01]  /*3d50*/  FFMA.FTZ R98, R165.reuse, R199, R98 ;  /* 0x000000c7a5627223 */ /* 0x040fe20000010062 */
[C---:B------:R-:W-:Y:S01]  /*3d60*/  FFMA.FTZ R96, R165.reuse, R213, -R96 ;  /* 0x000000d5a5607223 */ /* 0x040fe20000010860 */
[----:B------:R-:W-:Y:S01]  /*3d70*/  FFMA.FTZ R100, R165, R101, R100 ;  /* 0x00000065a5647223 */ /* 0x000fe20000010064 */
[----:B------:R-:W-:Y:S01]  /*3d80*/  FADD.FTZ R103, R180, R103 ;  /* 0x00000067b4677221 */ /* 0x000fe20000010000 */
[----:B------:R-:W-:Y:S01]  /*3d90*/  FADD.FTZ R198, RZ, R98 ;  /* 0x00000062ffc67221 */ /* 0x000fe20000010000 */
[----:B------:R-:W-:Y:S01]  /*3da0*/  FADD.FTZ R212, R9, R96 ;  /* 0x0000006009d47221 */ /* 0x000fe20000010000 */
[----:B------:R-:W-:Y:S01]  /*3db0*/  FADD.FTZ R100, R141, R100 ;  /* 0x000000648d647221 */ /* 0x000fe20000010000 */
[-C--:B------:R-:W-:Y:S01]  /*3dc0*/  FMUL.FTZ R98, R166, R103.reuse ;  /* 0x00000067a6627220 */ /* 0x080fe20000410000 */
[C---:B------:R-:W-:Y:S01]  /*3dd0*/  FMUL.FTZ R101, R162.reuse, R198 ;  /* 0x000000c6a2657220 */ /* 0x040fe20000410000 */
[----:B------:R-:W-:Y:S01]  /*3de0*/  FMUL.FTZ R96, R162, R212 ;  /* 0x000000d4a2607220 */ /* 0x000fe20000410000 */
[-C--:B------:R-:W-:Y:S01]  /*3df0*/  FMUL.FTZ R102, R166, R100.reuse ;  /* 0x00000064a6667220 */ /* 0x080fe20000410000 */
[----:B------:R-:W-:Y:S01]  /*3e00*/  FFMA.FTZ R105, R167, R100, R98 ;  /* 0x00000064a7697223 */ /* 0x000fe20000010062 */
[C---:B------:R-:W-:Y:S01]  /*3e10*/  FFMA.FTZ R101, R163.reuse, R212, -R101 ;  /* 0x000000d4a3657223 */ /* 0x040fe20000010865 */
[----:B------:R-:W-:Y:S01]  /*3e20*/  FFMA.FTZ R96, R163, R198, R96 ;  /* 0x000000c6a3607223 */ /* 0x000fe20000010060 */
[----:B------:R-:W-:Y:S01]  /*3e30*/  FFMA.FTZ R102, R167, R103, -R102 ;  /* 0x00000067a7667223 */ /* 0x000fe20000010866 */
[----:B------:R-:W-:Y:S01]  /*3e40*/  FADD.FTZ R105, R142, R105 ;  /* 0x000000698e697221 */ /* 0x000fe20000010000 */
[----:B------:R-:W-:Y:S01]  /*3e50*/  FADD.FTZ R211, R8, R101 ;  /* 0x0000006508d37221 */ /* 0x000fe20000010000 */
[----:B------:R-:W-:Y:S01]  /*3e60*/  FADD.FTZ R193, RZ, R96 ;  /* 0x00000060ffc17221 */ /* 0x000fe20000010000 */
[----:B------:R-:W-:Y:S01]  /*3e70*/  FADD.FTZ R102, R179, R102 ;  /* 0x00000066b3667221 */ /* 0x000fe20000010000 */
        /* <DEDUP_REMOVED lines=11> */
[----:B------:R-:W-:Y:S01]  /*3f30*/  FADD.FTZ R100, R143, R100 ;  /* 0x000000648f647221 */ /* 0x000fe20000010000 */
[----:B------:R-:W-:Y:S01]  /*3f40*/  FMUL.FTZ R98, R170, R102 ;  /* 0x00000066aa627220 */ /* 0x000fe20000410000 */
[C---:B------:R-:W-:Y:S01]  /*3f50*/  FMUL.FTZ R96, R158.reuse, R200 ;  /* 0x000000c89e607220 */ /* 0x040fe20000410000 */
[----:B------:R-:W-:Y:S01]  /*3f60*/  FMUL.FTZ R101, R158, R210 ;  /* 0x000000d29e657220 */ /* 0x000fe20000410000 */
[----:B------:R-:W-:Y:S01]  /*3f70*/  UISETP.GE.AND UP0, UPT, UR16, UR40, UPT ;  /* 0x000000281000728c */ /* 0x000fe2000bf06270 */
[----:B------:R-:W-:Y:S01]  /*3f80*/  FFMA.FTZ R103, R171, R100, R98 ;  /* 0x00000064ab677223 */ /* 0x000fe20000010062 */
[C---:B------:R-:W-:Y:S01]  /*3f90*/  FFMA.FTZ R209, R159.reuse, R210, -R96 ;  /* 0x000000d29fd17223 */ /* 0x040fe20000010860 */
[----:B------:R-:W-:Y:S01]  /*3fa0*/  FFMA.FTZ R101, R159, R200, R101 ;  /* 0x000000c89f657223 */ /* 0x000fe20000010065 */
[----:B------:R-:W-:Y:S01]  /*3fb0*/  FMUL.FTZ R100, R170, R100 ;  /* 0x00000064aa647220 */ /* 0x000fe20000410000 */
[----:B------:R-:W-:Y:S01]  /*3fc0*/  FADD.FTZ R103, R144, R103 ;  /* 0x0000006790677221 */ /* 0x000fe20000010000 */
[----:B------:R-:W-:Y:S01]  /*3fd0*/  FADD.FTZ R209, R6, R209 ;  /* 0x000000d106d17221 */ /* 0x000fe20000010000 */
[----:B------:R-:W-:Y:S01]  /*3fe0*/  FADD.FTZ R203, RZ, R101 ;  /* 0x00000065ffcb7221 */ /* 0x000fe20000010000 */
[----:B------:R-:W-:Y:S01]  /*3ff0*/  FFMA.FTZ R100, R171, R102, -R100 ;  /* 0x00000066ab647223 */ /* 0x000fe20000010864 */
[----:B------:R-:W-:Y:S01]  /*4000*/  FMUL.FTZ R101, R172, R103 ;  /* 0x00000067ac657220 */ /* 0x000fe20000410000 */
[C---:B------:R-:W-:Y:S01]  /*4010*/  FMUL.FTZ R98, R156.reuse, R209 ;  /* 0x000000d19c627220 */ /* 0x040fe20000410000 */
[-C--:B------:R-:W-:Y:S01]  /*4020*/  FMUL.FTZ R96, R156, R203.reuse ;  /* 0x000000cb9c607220 */ /* 0x080fe20000410000 */
[----:B------:R-:W-:Y:S01]  /*4030*/  FADD.FTZ R100, R177, R100 ;  /* 0x00000064b1647221 */ /* 0x000fe20000010000 */
[----:B------:R-:W-:Y:S01]  /*4040*/  PLOP3.LUT P0, PT, PT, PT, UP0, 0x80, 0x8 ;  /* 0x000000000008781c */ /* 0x000fe20003f0f008 */
[C---:B------:R-:W-:Y:S01]  /*4050*/  FFMA.FTZ R98, R157.reuse, R203, R98 ;  /* 0x000000cb9d627223 */ /* 0x040fe20000010062 */
[----:B------:R-:W-:Y:S01]  /*4060*/  FFMA.FTZ R96, R157, R209, -R96 ;  /* 0x000000d19d607223 */ /* 0x000fe20000010860 */
[-C--:B------:R-:W-:Y:S01]  /*4070*/  FMUL.FTZ R102, R172, R100.reuse ;  /* 0x00000064ac667220 */ /* 0x080fe20000410000 */
[----:B------:R-:W-:Y:S01]  /*4080*/  FFMA.FTZ R100, R173, R100, -R101 ;  /* 0x00000064ad647223 */ /* 0x000fe20000010865 */
[----:B------:R-:W-:Y:S01]  /*4090*/  FADD.FTZ R202, RZ, R98 ;  /* 0x00000062ffca7221 */ /* 0x000fe20000010000 */
[----:B------:R-:W-:Y:S01]  /*40a0*/  FADD.FTZ R208, R5, R96 ;  /* 0x0000006005d07221 */ /* 0x000fe20000010000 */
[----:B------:R-:W-:Y:S01]  /*40b0*/  FFMA.FTZ R102, R173, R103, R102 ;  /* 0x00000067ad667223 */ /* 0x000fe20000010066 */
[----:B------:R-:W-:Y:S01]  /*40c0*/  FADD.FTZ R103, R175, R100 ;  /* 0x00000064af677221 */ /* 0x000fe20000010000 */
[C---:B------:R-:W-:Y:S01]  /*40d0*/  FMUL.FTZ R96, R154.reuse, R202 ;  /* 0x000000ca9a607220 */ /* 0x040fe20000410000 */
[-C--:B------:R-:W-:Y:S01]  /*40e0*/  FMUL.FTZ R101, R154, R208.reuse ;  /* 0x000000d09a657220 */ /* 0x080fe20000410000 */
[----:B------:R-:W-:Y:S01]  /*40f0*/  ISETP.NE.OR P0, PT, R125, RZ, P0 ;  /* 0x000000ff7d00720c */ /* 0x000fe20000705670 */
[----:B------:R-:W-:Y:S01]  /*4100*/  FMUL.FTZ R105, R174, R103 ;  /* 0x00000067ae697220 */ /* 0x000fe20000410000 */
[C---:B------:R-:W-:Y:S01]  /*4110*/  FFMA.FTZ R207, R155.reuse, R208, -R96 ;  /* 0x000000d09bcf7223 */ /* 0x040fe20000010860 */
[----:B------:R-:W-:Y:S01]  /*4120*/  FFMA.FTZ R101, R155, R202, R101 ;  /* 0x000000ca9b657223 */ /* 0x000fe20000010065 */
[----:B------:R-:W-:Y:S01]  /*4130*/  HFMA2 R116, -RZ, RZ, 1.875, 0 ;  /* 0x3f800000ff747431 */ /* 0x000fe200000001ff */
[----:B------:R-:W-:Y:S01]  /*4140*/  ISETP.GT.U32.AND P2, PT, R126, 0x1f, PT ;  /* 0x0000001f7e00780c */ /* 0x000fe20003f44070 */
[----:B------:R-:W-:Y:S01]  /*4150*/  FADD.FTZ R207, R4, R207 ;  /* 0x000000cf04cf7221 */ /* 0x000fe20000010000 */
[----:B------:R-:W-:Y:S01]  /*4160*/  FADD.FTZ R205, RZ, R101 ;  /* 0x00000065ffcd7221 */ /* 0x000fe20000010000 */
[----:B------:R-:W-:Y:S01]  /*4170*/  FADD.FTZ R101, R145, R102 ;  /* 0x0000006691657221 */ /* 0x000fe20000010000 */
[----:B------:R-:W-:Y:S01]  /*4180*/  CS2R R118, SRZ ;  /* 0x0000000000767805 */ /* 0x000fe2000001ff00 */
[C---:B------:R-:W-:Y:S01]  /*4190*/  FMUL.FTZ R98, R152.reuse, R207 ;  /* 0x000000cf98627220 */ /* 0x040fe20000410000 */
[----:B------:R-:W-:Y:S01]  /*41a0*/  FMUL.FTZ R96, R152, R205 ;  /* 0x000000cd98607220 */ /* 0x000fe20000410000 */
[-C--:B------:R-:W-:Y:S01]  /*41b0*/  FMUL.FTZ R100, R174, R101.reuse ;  /* 0x00000065ae647220 */ /* 0x080fe20000410000 */
[C---:B------:R-:W-:Y:S01]  /*41c0*/  FFMA.FTZ R105, R176.reuse, R101, R105 ;  /* 0x00000065b0697223 */ /* 0x040fe20000010069 */
[C---:B------:R-:W-:Y:S01]  /*41d0*/  FFMA.FTZ R98, R153.reuse, R205, R98 ;  /* 0x000000cd99627223 */ /* 0x040fe20000010062 */
[----:B------:R-:W-:Y:S01]  /*41e0*/  FFMA.FTZ R96, R153, R207, -R96 ;  /* 0x000000cf99607223 */ /* 0x000fe20000010860 */
[----:B------:R-:W-:Y:S01]  /*41f0*/  FFMA.FTZ R100, R176, R103, -R100 ;  /* 0x00000067b0647223 */ /* 0x000fe20000010864 */
[C---:B------:R-:W-:Y:S01]  /*4200*/  FMUL.FTZ R103, R174.reuse, R99 ;  /* 0x00000063ae677220 */ /* 0x040fe20000410000 */
[----:B------:R-:W-:Y:S01]  /*4210*/  FADD.FTZ R206, RZ, R98 ;  /* 0x00000062ffce7221 */ /* 0x000fe20000010000 */
[----:B------:R-:W-:Y:S01]  /*4220*/  FADD.FTZ R204, R3, R96 ;  /* 0x0000006003cc7221 */ /* 0x000fe20000010000 */
[----:B------:R-:W-:Y:S01]  /*4230*/  FMUL.FTZ R98, R174, R97 ;  /* 0x00000061ae627220 */ /* 0x000fe20000410000 */
[----:B------:R-:W-:Y:S01]  /*4240*/  VOTEU.ALL UP0, P0 ;  /* 0x0000000000ff7886 */ /* 0x000fe20000000000 */
[C---:B------:R-:W-:Y:S01]  /*4250*/  FMUL.FTZ R96, R150.reuse, R206 ;  /* 0x000000ce96607220 */ /* 0x040fe20000410000 */
[----:B------:R-:W-:Y:S01]  /*4260*/  FMUL.FTZ R101, R150, R204 ;  /* 0x000000cc96657220 */ /* 0x000fe20000410000 */
[----:B------:R-:W-:-:S02]  /*4270*/  MOV R117, RZ ;  /* 0x000000ff00757202 */ /* 0x000fc40000000f00 */
[C---:B------:R-:W-:Y:S01]  /*4280*/  FFMA.FTZ R223, R151.reuse, R204, -R96 ;  /* 0x000000cc97df7223 */ /* 0x040fe20000010860 */
[----:B------:R-:W-:Y:S01]  /*4290*/  FFMA.FTZ R101, R151, R206, R101 ;  /* 0x000000ce97657223 */ /* 0x000fe20000010065 */
[C---:B------:R-:W-:Y:S01]  /*42a0*/  FFMA.FTZ R96, R176.reuse, R97, R103 ;  /* 0x00000061b0607223 */ /* 0x040fe20000010067 */
[----:B------:R-:W-:Y:S01]  /*42b0*/  FFMA.FTZ R97, R176, R99, -R98 ;  /* 0x00000063b0617223 */ /* 0x000fe20000010862 */
[----:B------:R-:W-:Y:S01]  /*42c0*/  FADD.FTZ R223, R2, R223 ;  /* 0x000000df02df7221 */ /* 0x000fe20000010000 */
[----:B------:R-:W-:Y:S01]  /*42d0*/  FADD.FTZ R221, RZ, R101 ;  /* 0x00000065ffdd7221 */ /* 0x000fe20000010000 */
[----:B------:R-:W-:Y:S01]  /*42e0*/  FADD.FTZ R99, R191, R100 ;  /* 0x00000064bf637221 */ /* 0x000fe20000010000 */
[----:B------:R-:W-:Y:S01]  /*42f0*/  @!UP0 ULEA UR26, UR8, UR27, 0x4 ;  /* 0x0000001b081a8291 */ /* 0x000fe2000f8e20ff */
[C---:B------:R-:W-:Y:S01]  /*4300*/  FMUL.FTZ R101, R146.reuse, R223 ;  /* 0x000000df92657220 */ /* 0x040fe20000410000 */
[----:B------:R-:W-:Y:S01]  /*4310*/  FMUL.FTZ R100, R146, R221 ;  /* 0x000000dd92647220 */ /* 0x000fe20000410000 */
[----:B------:R-:W-:-:S02]  /*4320*/  FADD.FTZ R98, R192, R105 ;  /* 0x00000069c0627221 */ /* 0x000fc40000010000 */
[C---:B------:R-:W-:Y:S01]  /*4330*/  FFMA.FTZ R224, R148.reuse, R221, R101 ;  /* 0x000000dd94e07223 */ /* 0x040fe20000010065 */
[----:B------:R-:W-:-:S03]  /*4340*/  FFMA.FTZ R101, R148, R223, -R100 ;  /* 0x000000df94657223 */ /* 0x000fc60000010864 */
[----:B------:R-:W-:Y:S01]  /*4350*/  FADD.FTZ R224, RZ, R224 ;  /* 0x000000e0ffe07221 */ /* 0x000fe20000010000 */
[----:B------:R-:W-:Y:S01]  /*4360*/  FFMA.FTZ R222, R82, R31, R101 ;  /* 0x0000001f52de7223 */ /* 0x000fe20000010065 */
[----:B------:R-:W0:Y:S02]  /*4370*/  @!P0 LDS.128 R116, [UR26+0x4990] ;  /* 0x0049901aff748984 */ /* 0x000e240008000c00 */
[C---:B------:R-:W-:Y:S01]  /*4380*/  FMUL.FTZ R100, R147.reuse, R224 ;  /* 0x000000e093647220 */ /* 0x040fe20000410000 */
[-C--:B------:R-:W-:Y:S01]  /*4390*/  FMUL.FTZ R101, R147, R222.reuse ;  /* 0x000000de93657220 */ /* 0x080fe20000410000 */
[----:B------:R1:W-:Y:S02]  /*43a0*/  STS.128 [R123+0xa10], R96 ;  /* 0x000a10607b007388 */ /* 0x0003e40000000c00 */
[C---:B------:R-:W-:Y:S01]  /*43b0*/  FFMA.FTZ R100, R149.reuse, R222, -R100 ;  /* 0x000000de95647223 */ /* 0x040fe20000010864 */
[----:B------:R-:W-:-:S03]  /*43c0*/  FFMA.FTZ R220, R149, R224, R101 ;  /* 0x000000e095dc7223 */ /* 0x000fc60000010065 */
[----:B------:R-:W-:Y:S01]  /*43d0*/  FFMA.FTZ R218, R83, R32, R100 ;  /* 0x0000002053da7223 */ /* 0x000fe20000010064 */
[----:B------:R-:W-:Y:S06]  /*43e0*/  BAR.SYNC.DEFER_BLOCKING 0x0 ;  /* 0x0000000000007b1d */ /* 0x000fec0000010000 */
[----:B------:R-:W-:Y:S05]  /*43f0*/  @P2 BRA `(.L_x_3112) ;  /* 0x0000000c005c2947 */ /* 0x000fea0003800000 */
[----:B-1----:R-:W-:Y:S01]  /*4400*/  LDS.128 R96, [R122+0xa30] ;  /* 0x000a30007a607984 */ /* 0x002fe20000000c00 */
[----:B------:R-:W-:Y:S01]  /*4410*/  UMOV UR26, 0xffffffff ;  /* 0xffffffff001a7882 */ /* 0x000fe20000000000 */
[----:B------:R-:W-:Y:S02]  /*4420*/  ISETP.NE.AND P2, PT, R125, 0x1f, PT ;  /* 0x0000001f7d00780c */ /* 0x000fe40003f45270 */
[----:B------:R-:W1:Y:S04]  /*4430*/  LDS.128 R100, [R122+0xa40] ;  /* 0x000a40007a647984 */ /* 0x000e680000000c00 */
[----:B------:R-:W2:Y:S04]  /*4440*/  LDS.128 R104, [R122+0xa20] ;  /* 0x000a20007a687984 */ /* 0x000ea80000000c00 */
[----:B------:R-:W3:Y:S01]  /*4450*/  LDS.128 R108, [R122+0xa10] ;  /* 0x000a10007a6c7984 */ /* 0x000ee20000000c00 */
[C---:B-1---5:R-:W-:Y:S01]  /*4460*/  FMUL.FTZ R113, R97.reuse, R103 ;  /* 0x0000006761717220 */ /* 0x062fe20000410000 */
        /* <DEDUP_REMOVED lines=34> */
.L_x_3190:
        /* <DEDUP_REMOVED lines=13> */
.L_x_3115:
[----:B------:R-:W-:Y:S05]  /*4760*/  BSYNC.RECONVERGENT B0 ;  /* 0x0000000000007941 */ /* 0x000fea0003800200 */
.L_x_3114:
[----:B------:R-:W-:-:S03]  /*4770*/  UMOV UR26, 0xffffffff ;  /* 0xffffffff001a7882 */ /* 0x000fc60000000000 */
[----:B------:R-:W-:Y:S05]  /*4780*/  BRA.DIV UR26, `(.L_x_3116) ;  /* 0x0000004a1a9c7947 */ /* 0x000fea000b800000 */
[----:B--2---:R2:W1:Y:S04]  /*4790*/  SHFL.DOWN PT, R108, R115, 0x2, 0x1f ;  /* 0x08401f00736c7f89 */ /* 0x00446800000e0000 */
[----:B---3--:R2:W3:Y:S04]  /*47a0*/  SHFL.DOWN PT, R109, R114, 0x2, 0x1f ;  /* 0x08401f00726d7f89 */ /* 0x0084e800000e0000 */
[----:B----4-:R2:W4:Y:S04]  /*47b0*/  SHFL.DOWN PT, R110, R113, 0x2, 0x1f ;  /* 0x08401f00716e7f89 */ /* 0x01052800000e0000 */
[----:B0-----:R2:W0:Y:S02]  /*47c0*/  SHFL.DOWN PT, R225, R112, 0x2, 0x1f ;  /* 0x08401f0070e17f89 */ /* 0x00142400000e0000 */
.L_x_3196:
        /* <DEDUP_REMOVED lines=13> */
.L_x_3118:
[----:B------:R-:W-:Y:S05]  /*48a0*/  BSYNC.RECONVERGENT B0 ;  /* 0x0000000000007941 */ /* 0x000fea0003800200 */
.L_x_3117:
[----:B------:R-:W-:-:S03]  /*48b0*/  UMOV UR26, 0xffffffff ;  /* 0xffffffff001a7882 */ /* 0x000fc60000000000 */
[----:B------:R-:W-:Y:S05]  /*48c0*/  BRA.DIV UR26, `(.L_x_3119) ;  /* 0x0000004a1abc7947 */ /* 0x000fea000b800000 */
[----:B-1----:R1:W1:Y:S04]  /*48d0*/  SHFL.DOWN PT, R108, R115, 0x4, 0x1f ;  /* 0x08801f00736c7f89 */ /* 0x00226800000e0000 */
[----:B---3--:R3:W1:Y:S04]  /*48e0*/  SHFL.DOWN PT, R109, R114, 0x4, 0x1f ;  /* 0x08801f00726d7f89 */ /* 0x00866800000e0000 */
[----:B----4-:R3:W4:Y:S04]  /*48f0*/  SHFL.DOWN PT, R110, R113, 0x4, 0x1f ;  /* 0x08801f00716e7f89 */ /* 0x01072800000e0000 */
[----:B0-----:R3:W0:Y:S02]  /*4900*/  SHFL.DOWN PT, R225, R112, 0x4, 0x1f ;  /* 0x08801f0070e17f89 */ /* 0x00162400000e0000 */
.L_x_3202:
        /* <DEDUP_REMOVED lines=13> */
.L_x_3121:
[----:B------:R-:W-:Y:S05]  /*49e0*/  BSYNC.RECONVERGENT B0 ;  /* 0x0000000000007941 */ /* 0x000fea0003800200 */
.L_x_3120:
[----:B------:R-:W-:-:S03]  /*49f0*/  UMOV UR26, 0xffffffff ;  /* 0xffffffff001a7882 */ /* 0x000fc60000000000 */
[----:B------:R-:W-:Y:S05]  /*4a00*/  BRA.DIV UR26, `(.L_x_3122) ;  /* 0x0000004a1adc7947 */ /* 0x000fea000b800000 */
[----:B-1----:R1:W1:Y:S04]  /*4a10*/  SHFL.DOWN PT, R108, R115, 0x8, 0x1f ;  /* 0x09001f00736c7f89 */ /* 0x00226800000e0000 */
[----:B------:R0:W1:Y:S04]  /*4a20*/  SHFL.DOWN PT, R109, R114, 0x8, 0x1f ;  /* 0x09001f00726d7f89 */ /* 0x00006800000e0000 */
[----:B----4-:R4:W1:Y:S04]  /*4a30*/  SHFL.DOWN PT, R110, R113, 0x8, 0x1f ;  /* 0x09001f00716e7f89 */ /* 0x01086800000e0000 */
[----:B0-----:R4:W0:Y:S02]  /*4a40*/  SHFL.DOWN PT, R225, R112, 0x8, 0x1f ;  /* 0x09001f0070e17f89 */ /* 0x00182400000e0000 */
.L_x_3208:
        /* <DEDUP_REMOVED lines=13> */
.L_x_3124:
[----:B------:R-:W-:Y:S05]  /*4b20*/  BSYNC.RECONVERGENT B0 ;  /* 0x0000000000007941 */ /* 0x000fea0003800200 */
.L_x_3123:
[----:B------:R-:W-:-:S03]  /*4b30*/  UMOV UR26, 0xffffffff ;  /* 0xffffffff001a7882 */ /* 0x000fc60000000000 */
[----:B------:R-:W-:Y:S05]  /*4b40*/  BRA.DIV UR26, `(.L_x_3125) ;  /* 0x0000004a1afc7947 */ /* 0x000fea000b800000 */
[----:B-1----:R1:W1:Y:S04]  /*4b50*/  SHFL.DOWN PT, R108, R115, 0x10, 0x1f ;  /* 0x0a001f00736c7f89 */ /* 0x00226800000e0000 */
[----:B------:R0:W1:Y:S04]  /*4b60*/  SHFL.DOWN PT, R109, R114, 0x10, 0x1f ;  /* 0x0a001f00726d7f89 */ /* 0x00006800000e0000 */
[----:B------:R1:W1:Y:S04]  /*4b70*/  SHFL.DOWN PT, R110, R113, 0x10, 0x1f ;  /* 0x0a001f00716e7f89 */ /* 0x00026800000e0000 */
[----:B0-----:R0:W0:Y:S02]  /*4b80*/  SHFL.DOWN PT, R225, R112, 0x10, 0x1f ;  /* 0x0a001f0070e17f89 */ /* 0x00102400000e0000 */
.L_x_3214:
[----:B------:R-:W-:Y:S01]  /*4b90*/  BSSY.RECONVERGENT B0, `(.L_x_3126) ;  /* 0x000000d000007945 */ /* 0x000fe20003800200 */
[----:B------:R-:W-:-:S03]  /*4ba0*/  ISETP.NE.AND P3, PT, R126, 0x1f, PT ;  /* 0x0000001f7e00780c */ /* 0x000fc60003f65270 */
        /* <DEDUP_REMOVED lines=11> */
.L_x_3127:
[----:B------:R-:W-:Y:S05]  /*4c60*/  BSYNC.RECONVERGENT B0 ;  /* 0x0000000000007941 */ /* 0x000fea0003800200 */
.L_x_3126:
[----:B------:R-:W-:-:S03]  /*4c70*/  UMOV UR26, 0xffffffff ;  /* 0xffffffff001a7882 */ /* 0x000fc60000000000 */
[----:B------:R-:W-:Y:S05]  /*4c80*/  BRA.DIV UR26, `(.L_x_3128) ;  /* 0x0000004e1a1c7947 */ /* 0x000fea000b800000 */
[----:B------:R-:W5:Y:S04]  /*4c90*/  SHFL.IDX PT, R226, R114, RZ, 0x1f ;  /* 0x00001fff72e27589 */ /* 0x000f6800000e0000 */
[----:B------:R-:W2:Y:S04]  /*4ca0*/  SHFL.IDX PT, R229, R115, RZ, 0x1f ;  /* 0x00001fff73e57589 */ /* 0x000ea800000e0000 */
[----:B0-----:R-:W0:Y:S04]  /*4cb0*/  SHFL.IDX PT, R225, R113, RZ, 0x1f ;  /* 0x00001fff71e17589 */ /* 0x001e2800000e0000 */
[----:B------:R-:W3:Y:S04]  /*4cc0*/  SHFL.IDX PT, R234, R112, RZ, 0x1f ;  /* 0x00001fff70ea7589 */ /* 0x000ee800000e0000 */
[----:B------:R-:W-:Y:S04]  /*4cd0*/  SHFL.IDX PT, R235, R116, RZ, 0x1f ;  /* 0x00001fff74eb7589 */ /* 0x000fe800000e0000 */
[----:B------:R-:W4:Y:S04]  /*4ce0*/  SHFL.IDX PT, R236, R117, RZ, 0x1f ;  /* 0x00001fff75ec7589 */ /* 0x000f2800000e0000 */
[----:B------:R-:W4:Y:S01]  /*4cf0*/  SHFL.DOWN PT, R230, R115, 0x1, 0x1f ;  /* 0x08201f0073e67f89 */ /* 0x000f2200000e0000 */
[-C--:B-----5:R-:W-:Y:S01]  /*4d00*/  FMUL.FTZ R111, R119, R226.reuse ;  /* 0x000000e2776f7220 */ /* 0x0a0fe20000410000 */
[-C--:B-1----:R-:W-:Y:S01]  /*4d10*/  FMUL.FTZ R110, R118, R226.reuse ;  /* 0x000000e2766e7220 */ /* 0x082fe20000410000 */
[-C--:B------:R-:W-:Y:S01]  /*4d20*/  FMUL.FTZ R109, R117, R226.reuse ;  /* 0x000000e2756d7220 */ /* 0x080fe20000410000 */
[----:B------:R-:W1:Y:S01]  /*4d30*/  SHFL.DOWN PT, R231, R114, 0x1, 0x1f ;  /* 0x08201f0072e77f89 */ /* 0x000e6200000e0000 */
[----:B------:R-:W-:Y:S01]  /*4d40*/  FMUL.FTZ R108, R116, R226 ;  /* 0x000000e2746c7220 */ /* 0x000fe20000410000 */
[-C--:B--2---:R-:W-:Y:S01]  /*4d50*/  FFMA.FTZ R228, R118, R229.reuse, -R111 ;  /* 0x000000e576e47223 */ /* 0x084fe2000001086f */
[-C--:B------:R-:W-:Y:S01]  /*4d60*/  FFMA.FTZ R111, R119, R229.reuse, R110 ;  /* 0x000000e5776f7223 */ /* 0x080fe2000001006e */
[----:B------:R-:W2:Y:S01]  /*4d70*/  SHFL.IDX PT, R237, R118, RZ, 0x1f ;  /* 0x00001fff76ed7589 */ /* 0x000ea200000e0000 */
[-C--:B------:R-:W-:Y:S01]  /*4d80*/  FFMA.FTZ R226, R116, R229.reuse, -R109 ;  /* 0x000000e574e27223 */ /* 0x080fe2000001086d */
[----:B------:R-:W-:Y:S01]  /*4d90*/  FFMA.FTZ R227, R117, R229, R108 ;  /* 0x000000e575e37223 */ /* 0x000fe2000001006c */
[----:B0-----:R-:W-:Y:S01]  /*4da0*/  FADD.FTZ R228, R225, R228 ;  /* 0x000000e4e1e47221 */ /* 0x001fe20000010000 */
[----:B------:R-:W0:Y:S01]  /*4db0*/  SHFL.IDX PT, R238, R119, RZ, 0x1f ;  /* 0x00001fff77ee7589 */ /* 0x000e2200000e0000 */
[----:B---3--:R-:W-:-:S03]  /*4dc0*/  FADD.FTZ R229, R234, R111 ;  /* 0x0000006feae57221 */ /* 0x008fc60000010000 */
[----:B------:R4:W3:Y:S04]  /*4dd0*/  SHFL.DOWN PT, R232, R113, 0x1, 0x1f ;  /* 0x08201f0071e87f89 */ /* 0x0008e800000e0000 */
[----:B------:R5:W0:Y:S01]  /*4de0*/  SHFL.DOWN PT, R233, R112, 0x1, 0x1f ;  /* 0x08201f0070e97f89 */ /* 0x000a2200000e0000 */
[----:B----4-:R-:W-:Y:S02]  /*4df0*/  MOV R113, R236 ;  /* 0x000000ec00717202 */ /* 0x010fe40000000f00 */
[----:B-1---5:R-:W-:-:S07]  /*4e00*/  MOV R112, R235 ;  /* 0x000000eb00707202 */ /* 0x022fce0000000f00 */
.L_x_3228:
[----:B------:R-:W-:Y:S01]  /*4e10*/  BSSY.RECONVERGENT B0, `(.L_x_3129) ;  /* 0x000000f000007945 */ /* 0x000fe20003800200 */
[----:B--2---:R-:W-:Y:S02]  /*4e20*/  MOV R114, R237 ;  /* 0x000000ed00727202 */ /* 0x004fe40000000f00 */
[----:B0-----:R-:W-:Y:S01]  /*4e30*/  MOV R115, R238 ;  /* 0x000000ee00737202 */ /* 0x001fe20000000f00 */
[----:B------:R-:W-:Y:S06]  /*4e40*/  @!P3 BRA `(.L_x_3130) ;  /* 0x00000000002cb947 */ /* 0x000fec0003800000 */
[C---:B------:R-:W-:Y:S01]  /*4e50*/  FMUL.FTZ R109, R231.reuse, R113 ;  /* 0x00000071e76d7220 */ /* 0x040fe20000410000 */
[CC--:B------:R-:W-:Y:S01]  /*4e60*/  FMUL.FTZ R111, R231.reuse, R115.reuse ;  /* 0x00000073e76f7220 */ /* 0x0c0fe20000410000 */
[C---:B------:R-:W-:Y:S01]  /*4e70*/  FMUL.FTZ R108, R230.reuse, R115 ;  /* 0x00000073e66c7220 */ /* 0x040fe20000410000 */
[C---:B------:R-:W-:Y:S01]  /*4e80*/  FMUL.FTZ R113, R230.reuse, R113 ;  /* 0x00000071e6717220 */ /* 0x040fe20000410000 */
[C---:B------:R-:W-:Y:S01]  /*4e90*/  FFMA.FTZ R109, R230.reuse, R112, -R109 ;  /* 0x00000070e66d7223 */ /* 0x040fe2000001086d */
[-C--:B------:R-:W-:Y:S01]  /*4ea0*/  FFMA.FTZ R111, R230, R114.reuse, -R111 ;  /* 0x00000072e66f7223 */ /* 0x080fe2000001086f */
[C---:B------:R-:W-:Y:S01]  /*4eb0*/  FFMA.FTZ R108, R231.reuse, R114, R108 ;  /* 0x00000072e76c7223 */ /* 0x040fe2000001006c */
[----:B------:R-:W-:Y:S02]  /*4ec0*/  FFMA.FTZ R113, R231, R112, R113 ;  /* 0x00000070e7717223 */ /* 0x000fe40000010071 */
[----:B---3--:R-:W-:Y:S01]  /*4ed0*/  FADD.FTZ R114, R232, R111 ;  /* 0x0000006fe8727221 */ /* 0x008fe20000010000 */
[----:B------:R-:W-:Y:S01]  /*4ee0*/  FADD.FTZ R115, R233, R108 ;  /* 0x0000006ce9737221 */ /* 0x000fe20000010000 */
[----:B------:R-:W-:-:S07]  /*4ef0*/  MOV R112, R109 ;  /* 0x0000006d00707202 */ /* 0x000fce0000000f00 */
.L_x_3130:
[----:B------:R-:W-:Y:S05]  /*4f00*/  BSYNC.RECONVERGENT B0 ;  /* 0x0000000000007941 */ /* 0x000fea0003800200 */
.L_x_3129:
[C---:B------:R-:W-:Y:S01]  /*4f10*/  FMUL.FTZ R109, R101.reuse, R115 ;  /* 0x00000073656d7220 */ /* 0x040fe20000410000 */
[-C--:B------:R-:W-:Y:S01]  /*4f20*/  FMUL.FTZ R108, R101, R114.reuse ;  /* 0x00000072656c7220 */ /* 0x080fe20000410000 */
[----:B------:R2:W-:Y:S01]  /*4f30*/  STS.128 [R122+0xa40], R112 ;  /* 0x000a40707a007388 */ /* 0x0005e20000000c00 */
[----:B------:R-:W-:Y:S01]  /*4f40*/  MOV R119, R229 ;  /* 0x000000e500777202 */ /* 0x000fe20000000f00 */
[C---:B------:R-:W-:Y:S01]  /*4f50*/  FFMA.FTZ R109, R100.reuse, R114, -R109 ;  /* 0x00000072646d7223 */ /* 0x040fe2000001086d */
[----:B------:R-:W-:Y:S01]  /*4f60*/  FFMA.FTZ R108, R100, R115, R108 ;  /* 0x00000073646c7223 */ /* 0x000fe2000001006c */
[----:B------:R-:W-:Y:S02]  /*4f70*/  MOV R118, R228 ;  /* 0x000000e400767202 */ /* 0x000fe40000000f00 */
        /* <DEDUP_REMOVED lines=29> */
[----:B------:R2:W-:Y:S04]  /*5150*/  STS.128 [R122+0xa20], R96 ;  /* 0x000a20607a007388 */ /* 0x0005e80000000c00 */
[----:B------:R2:W-:Y:S02]  /*5160*/  STS.128 [R122+0xa10], R100 ;  /* 0x000a10647a007388 */ /* 0x0005e40000000c00 */
.L_x_3112:
[----:B------:R-:W-:Y:S05]  /*5170*/  WARPSYNC.ALL ;  /* 0x0000000000007948 */ /* 0x000fea0003800000 */
[----:B------:R-:W-:Y:S01]  /*5180*/  BAR.SYNC.DEFER_BLOCKING 0x0 ;  /* 0x0000000000007b1d */ /* 0x000fe20000010000 */
[----:B--2---:R-:W-:Y:S01]  /*5190*/  FFMA.FTZ R111, R0, -R197, RZ ;  /* 0x800000c5006f7223 */ /* 0x004fe200000100ff */
[----:B------:R-:W-:Y:S02]  /*51a0*/  ISETP.NE.AND P0, PT, R126, RZ, PT ;  /* 0x000000ff7e00720c */ /* 0x000fe40003f05270 */
[C---:B------:R-:W-:Y:S02]  /*51b0*/  ISETP.GT.AND P2, PT, R121.reuse, 0x1e, PT ;  /* 0x0000001e7900780c */ /* 0x040fe40003f44270 */
[----:B------:R-:W-:Y:S01]  /*51c0*/  ISETP.GT.AND P3, PT, R121, 0xf, PT ;  /* 0x0000000f7900780c */ /* 0x000fe20003f64270 */
[----:B------:R-:W-:Y:S08]  /*51d0*/  BSSY.RECONVERGENT B0, `(.L_x_3131) ;  /* 0x00001b8000007945 */ /* 0x000ff00003800200 */
[----:B------:R-:W-:-:S05]  /*51e0*/  VOTEU.ALL UP0, P0 ;  /* 0x0000000000ff7886 */ /* 0x000fca0000000000 */
[----:B------:R-:W-:Y:S01]  /*51f0*/  @!UP0 ULEA UR26, UR8, UR27, 0x4 ;  /* 0x0000001b081a8291 */ /* 0x000fe2000f8e20ff */
[----:B-1----:R-:W1:Y:S08]  /*5200*/  LDS.64 R96, [R123+0xa18] ;  /* 0x000a18007b607984 */ /* 0x002e700000000a00 */
[----:B0-----:R0:W-:Y:S02]  /*5210*/  @!P0 STS.128 [UR26+0x4990], R116 ;  /* 0x00499074ff008988 */ /* 0x0011e40008000c1a */
[----:B0-----:R-:W-:Y:S01]  /*5220*/  FFMA.FTZ R119, R83, -R32, R218 ;  /* 0x8000002053777223 */ /* 0x001fe200000100da */
[-C--:B-1----:R-:W-:Y:S01]  /*5230*/  FMUL.FTZ R98, R96, R135.reuse ;  /* 0x0000008760627220 */ /* 0x082fe20000410000 */
[----:B------:R-:W-:-:S03]  /*5240*/  FMUL.FTZ R135, R97, R135 ;  /* 0x0000008761877220 */ /* 0x000fc60000410000 */
[-C--:B------:R-:W-:Y:S01]  /*5250*/  FFMA.FTZ R97, R97, R134.reuse, -R98 ;  /* 0x0000008661617223 */ /* 0x080fe20000010862 */
[----:B------:R-:W-:-:S03]  /*5260*/  FFMA.FTZ R135, R96, R134, R135 ;  /* 0x0000008660877223 */ /* 0x000fc60000010087 */
[----:B------:R-:W-:Y:S01]  /*5270*/  FADD.FTZ R190, R190, R97 ;  /* 0x00000061bebe7221 */ /* 0x000fe20000010000 */
[----:B------:R-:W-:-:S03]  /*5280*/  FADD.FTZ R128, R128, R135 ;  /* 0x0000008780807221 */ /* 0x000fc60000010000 */
[C---:B------:R-:W-:Y:S01]  /*5290*/  FMUL.FTZ R96, R147.reuse, R190 ;  /* 0x000000be93607220 */ /* 0x040fe20000410000 */
[-C--:B------:R-:W-:Y:S01]  /*52a0*/  FMUL.FTZ R147, R147, R128.reuse ;  /* 0x0000008093937220 */ /* 0x080fe20000410000 */
[----:B------:R-:W-:Y:S01]  /*52b0*/  FMUL.FTZ R117, R190, UR29 ;  /* 0x0000001dbe757c20 */ /* 0x000fe20008410000 */
[C---:B------:R-:W-:Y:S01]  /*52c0*/  FMUL.FTZ R135, R128.reuse, UR29 ;  /* 0x0000001d80877c20 */ /* 0x040fe20008410000 */
[C---:B------:R-:W-:Y:S01]  /*52d0*/  FFMA.FTZ R97, R149.reuse, R128, R96 ;  /* 0x0000008095617223 */ /* 0x040fe20000010060 */
[----:B------:R-:W-:Y:S01]  /*52e0*/  FFMA.FTZ R96, R149, R190, -R147 ;  /* 0x000000be95607223 */ /* 0x000fe20000010893 */
[----:B-----5:R-:W-:Y:S01]  /*52f0*/  FFMA.FTZ R112, R128, UR28, R117 ;  /* 0x0000001c80707c23 */ /* 0x020fe20008010075 */
[----:B------:R-:W-:Y:S01]  /*5300*/  FFMA.FTZ R114, R190, UR28, -R135 ;  /* 0x0000001cbe727c23 */ /* 0x000fe20008010887 */
[----:B------:R-:W-:Y:S01]  /*5310*/  FADD.FTZ R97, R130, R97 ;  /* 0x0000006182617221 */ /* 0x000fe20000010000 */
[----:B------:R-:W-:Y:S01]  /*5320*/  FADD.FTZ R189, R189, R96 ;  /* 0x00000060bdbd7221 */ /* 0x000fe20000010000 */
[----:B------:R-:W-:Y:S01]  /*5330*/  FMUL.FTZ R112, R119, R112 ;  /* 0x0000007077707220 */ /* 0x000fe20000410000 */
[----:B------:R-:W-:Y:S01]  /*5340*/  FMUL.FTZ R190, R32, R190 ;  /* 0x000000be20be7220 */ /* 0x000fe20000410000 */
        /* <DEDUP_REMOVED lines=37> */
[-C--:B------:R-:W-:Y:S01]  /*55a0*/  FMUL.FTZ R105, R160, R100.reuse ;  /* 0x00000064a0697220 */ /* 0x080fe20000410000 */
[----:B------:R-:W-:Y:S02]  /*55b0*/  FMUL.FTZ R160, R34, R99 ;  /* 0x0000006322a07220 */ /* 0x000fe40000410000 */
[C---:B------:R-:W-:Y:S01]  /*55c0*/  FFMA.FTZ R107, R161.reuse, R100, -R102 ;  /* 0x00000064a16b7223 */ /* 0x040fe20000010866 */
[----:B------:R-:W-:-:S03]  /*55d0*/  FFMA.FTZ R102, R161, R138, R105 ;  /* 0x0000008aa1667223 */ /* 0x000fc60000010069 */
[----:B------:R-:W-:Y:S01]  /*55e0*/  FADD.FTZ R105, R182, R107 ;  /* 0x0000006bb6697221 */ /* 0x000fe20000010000 */
[----:B------:R-:W-:Y:S01]  /*55f0*/  FADD.FTZ R139, R139, R102 ;  /* 0x000000668b8b7221 */ /* 0x000fe20000010000 */
[----:B------:R-:W-:Y:S01]  /*5600*/  FFMA.FTZ R107, R0, R215, RZ ;  /* 0x000000d7006b7223 */ /* 0x000fe200000100ff */
[----:B------:R-:W-:Y:S01]  /*5610*/  FADD.FTZ R215, -R15, R215 ;  /* 0x000000d70fd77221 */ /* 0x000fe20000010100 */
[C---:B------:R-:W-:Y:S01]  /*5620*/  FMUL.FTZ R102, R162.reuse, R105 ;  /* 0x00000069a2667220 */ /* 0x040fe20000410000 */
[----:B------:R-:W-:Y:S01]  /*5630*/  FMUL.FTZ R162, R162, R139 ;  /* 0x0000008ba2a27220 */ /* 0x000fe20000410000 */
[----:B------:R-:W-:Y:S01]  /*5640*/  FFMA.FTZ R104, R30, R217, R107 ;  /* 0x000000d91e687223 */ /* 0x000fe2000001006b */
[----:B------:R-:W-:Y:S01]  /*5650*/  FADD.FTZ R217, -R14, R217 ;  /* 0x000000d90ed97221 */ /* 0x000fe20000010100 */
[C---:B------:R-:W-:Y:S01]  /*5660*/  FFMA.FTZ R107, R163.reuse, R139, R102 ;  /* 0x0000008ba36b7223 */ /* 0x040fe20000010066 */
[----:B------:R-:W-:Y:S01]  /*5670*/  FFMA.FTZ R102, R163, R105, -R162 ;  /* 0x00000069a3667223 */ /* 0x000fe200000108a2 */
[----:B------:R-:W-:Y:S01]  /*5680*/  FFMA.FTZ R109, R29, R214, R104 ;  /* 0x000000d61d6d7223 */ /* 0x000fe20000010068 */
[----:B------:R-:W-:Y:S01]  /*5690*/  FADD.FTZ R214, -R13, R214 ;  /* 0x000000d60dd67221 */ /* 0x000fe20000010100 */
[----:B------:R-:W-:Y:S01]  /*56a0*/  FADD.FTZ R140, R140, R107 ;  /* 0x0000006b8c8c7221 */ /* 0x000fe20000010000 */
[----:B------:R-:W-:Y:S01]  /*56b0*/  FADD.FTZ R102, R181, R102 ;  /* 0x00000066b5667221 */ /* 0x000fe20000010000 */
[----:B------:R-:W-:Y:S01]  /*56c0*/  FFMA.FTZ R106, R28, R219, R109 ;  /* 0x000000db1c6a7223 */ /* 0x000fe2000001006d */
[----:B------:R-:W-:Y:S01]  /*56d0*/  FADD.FTZ R219, -R12, R219 ;  /* 0x000000db0cdb7221 */ /* 0x000fe20000010100 */
[C---:B------:R-:W-:Y:S01]  /*56e0*/  FMUL.FTZ R104, R164.reuse, R140 ;  /* 0x0000008ca4687220 */ /* 0x040fe20000410000 */
[----:B------:R-:W-:Y:S01]  /*56f0*/  FMUL.FTZ R107, R164, R102 ;  /* 0x00000066a46b7220 */ /* 0x000fe20000410000 */
[----:B------:R-:W-:Y:S01]  /*5700*/  FFMA.FTZ R113, R27, R216, R106 ;  /* 0x000000d81b717223 */ /* 0x000fe2000001006a */
[----:B------:R-:W-:Y:S01]  /*5710*/  FFMA.FTZ R106, R30, -R195, R111 ;  /* 0x800000c31e6a7223 */ /* 0x000fe2000001006f */
[C---:B------:R-:W-:Y:S01]  /*5720*/  FFMA.FTZ R109, R165.reuse, R102, -R104 ;  /* 0x00000066a56d7223 */ /* 0x040fe20000010868 */
[----:B------:R-:W-:Y:S01]  /*5730*/  FFMA.FTZ R104, R165, R140, R107 ;  /* 0x0000008ca5687223 */ /* 0x000fe2000001006b */
[----:B------:R-:W-:Y:S01]  /*5740*/  FFMA.FTZ R108, R26, R213, R113 ;  /* 0x000000d51a6c7223 */ /* 0x000fe20000010071 */
[----:B------:R-:W-:Y:S01]  /*5750*/  FFMA.FTZ R111, R29, -R196, R106 ;  /* 0x800000c41d6f7223 */ /* 0x000fe2000001006a */
        /* <DEDUP_REMOVED lines=8> */
[C---:B------:R-:W-:Y:S01]  /*57e0*/  FFMA.FTZ R109, R167.reuse, R141, R104 ;  /* 0x0000008da76d7223 */ /* 0x040fe20000010068 */
[----:B------:R-:W-:Y:S01]  /*57f0*/  FFMA.FTZ R104, R167, R107, -R166 ;  /* 0x0000006ba7687223 */ /* 0x000fe200000108a6 */
        /* <DEDUP_REMOVED lines=17> */
[----:B------:R-:W-:Y:S01]  /*5910*/  FADD.FTZ R213, -R10, R213 ;  /* 0x000000d50ad57221 */ /* 0x000fe20000010100 */
[C---:B------:R-:W-:Y:S01]  /*5920*/  FMUL.FTZ R106, R170.reuse, R109 ;  /* 0x0000006daa6a7220 */ /* 0x040fe20000410000 */
[----:B------:R-:W-:Y:S01]  /*5930*/  FMUL.FTZ R170, R170, R143 ;  /* 0x0000008faaaa7220 */ /* 0x000fe20000410000 */
[----:B------:R-:W-:Y:S01]  /*5940*/  FFMA.FTZ R110, R18, R223, R111 ;  /* 0x000000df126e7223 */ /* 0x000fe2000001006f */
[----:B------:R-:W-:Y:S01]  /*5950*/  FMUL.FTZ R152, R44, R109 ;  /* 0x0000006d2c987220 */ /* 0x000fe20000410000 */
[----:B------:R-:W-:Y:S01]  /*5960*/  FFMA.FTZ R111, R171, R143, R106 ;  /* 0x0000008fab6f7223 */ /* 0x000fe2000001006a */
[----:B------:R-:W-:Y:S01]  /*5970*/  FFMA.FTZ R106, R22, -R203, R113 ;  /* 0x800000cb166a7223 */ /* 0x000fe20000010071 */
[----:B------:R-:W-:Y:S01]  /*5980*/  FFMA.FTZ R115, R17, R222, R110 ;  /* 0x000000de11737223 */ /* 0x000fe2000001006e */
[----:B------:R-:W-:Y:S01]  /*5990*/  FFMA.FTZ R108, R171, R109, -R170 ;  /* 0x0000006dab6c7223 */ /* 0x000fe200000108aa */
[----:B------:R-:W-:Y:S01]  /*59a0*/  FADD.FTZ R144, R144, R111 ;  /* 0x0000006f90907221 */ /* 0x000fe20000010000 */
[----:B------:R-:W-:Y:S01]  /*59b0*/  FFMA.FTZ R111, R21, -R202, R106 ;  /* 0x800000ca156f7223 */ /* 0x000fe2000001006a */
[----:B------:R-:W-:Y:S01]  /*59c0*/  FADD.FTZ R113, RZ, R220 ;  /* 0x000000dcff717221 */ /* 0x000fe20000010000 */
[----:B------:R-:W-:Y:S01]  /*59d0*/  FADD.FTZ R108, R177, R108 ;  /* 0x0000006cb16c7221 */ /* 0x000fe20000010000 */
[----:B------:R-:W-:Y:S01]  /*59e0*/  FMUL.FTZ R106, R32, R128 ;  /* 0x00000080206a7220 */ /* 0x000fe20000410000 */
[----:B------:R-:W-:Y:S01]  /*59f0*/  FFMA.FTZ R110, R20, -R205, R111 ;  /* 0x800000cd146e7223 */ /* 0x000fe2000001006f */
[C---:B------:R-:W-:Y:S01]  /*5a00*/  FFMA.FTZ R114, R113.reuse, R114, R112 ;  /* 0x0000007271727223 */ /* 0x040fe20000010070 */
[C---:B------:R-:W-:Y:S01]  /*5a10*/  FMUL.FTZ R134, R113.reuse, R190 ;  /* 0x000000be71867220 */ /* 0x040fe20000410000 */
[----:B------:R-:W-:Y:S01]  /*5a20*/  FMUL.FTZ R118, R113, R106 ;  /* 0x0000006a71767220 */ /* 0x000fe20000410000 */
[----:B------:R-:W-:Y:S01]  /*5a30*/  FFMA.FTZ R111, R19, -R206, R110 ;  /* 0x800000ce136f7223 */ /* 0x000fe2000001006e */
[----:B------:R-:W-:Y:S01]  /*5a40*/  FFMA.FTZ R128, R83, R128, R114 ;  /* 0x0000008053807223 */ /* 0x000fe20000010072 */
[C---:B------:R-:W-:Y:S01]  /*5a50*/  FFMA.FTZ R134, R119.reuse, R106, R134 ;  /* 0x0000006a77867223 */ /* 0x040fe20000010086 */
[----:B------:R-:W-:Y:S01]  /*5a60*/  FFMA.FTZ R118, R119, R190, -R118 ;  /* 0x000000be77767223 */ /* 0x000fe20000010876 */
[----:B------:R-:W-:Y:S01]  /*5a70*/  FFMA.FTZ R110, R18, -R221, R111 ;  /* 0x800000dd126e7223 */ /* 0x000fe2000001006f */
[----:B------:R-:W-:Y:S01]  /*5a80*/  FMUL.FTZ R111, R172, R144 ;  /* 0x00000090ac6f7220 */ /* 0x000fe20000410000 */
[----:B------:R-:W-:Y:S01]  /*5a90*/  FFMA.FTZ R222, R82, -R31, R222 ;  /* 0x8000001f52de7223 */ /* 0x000fe200000100de */
[----:B------:R-:W-:Y:S01]  /*5aa0*/  FMUL.FTZ R147, R43, R108 ;  /* 0x0000006c2b937220 */ /* 0x000fe20000410000 */
[----:B------:R-:W-:Y:S01]  /*5ab0*/  FFMA.FTZ R117, R17, -R224, R110 ;  /* 0x800000e011757223 */ /* 0x000fe2000001006e */
[-C--:B------:R-:W-:Y:S01]  /*5ac0*/  FMUL.FTZ R110, R172, R108.reuse ;  /* 0x0000006cac6e7220 */ /* 0x080fe20000410000 */
[----:B------:R-:W-:Y:S01]  /*5ad0*/  FFMA.FTZ R112, R173, R108, -R111 ;  /* 0x0000006cad707223 */ /* 0x000fe2000001086f */
[----:B------:R-:W-:Y:S01]  /*5ae0*/  FMUL.FTZ R111, R31, R97 ;  /* 0x000000611f6f7220 */ /* 0x000fe20000410000 */
[----:B------:R-:W-:Y:S01]  /*5af0*/  FFMA.FTZ R117, R16, -R113, R117 ;  /* 0x8000007110757223 */ /* 0x000fe20000010075 */
[----:B------:R-:W-:Y:S01]  /*5b00*/  FFMA.FTZ R110, R173, R144, R110 ;  /* 0x00000090ad6e7223 */ /* 0x000fe2000001006e */
[----:B------:R-:W-:Y:S01]  /*5b10*/  FADD.FTZ R175, R175, R112 ;  /* 0x00000070afaf7221 */ /* 0x000fe20000010000 */
[----:B------:R-:W-:Y:S01]  /*5b20*/  FMUL.FTZ R112, R97, UR29 ;  /* 0x0000001d61707c20 */ /* 0x000fe20008410000 */
[----:B------:R-:W-:Y:S01]  /*5b30*/  FMUL.FTZ R135, R224, R111 ;  /* 0x0000006fe0877220 */ /* 0x000fe20000410000 */
[----:B------:R-:W-:Y:S01]  /*5b40*/  FADD.FTZ R145, R145, R110 ;  /* 0x0000006e91917221 */ /* 0x000fe20000010000 */
[C---:B------:R-:W-:Y:S01]  /*5b50*/  FMUL.FTZ R113, R174.reuse, R175 ;  /* 0x000000afae717220 */ /* 0x040fe20000410000 */
[C---:B------:R-:W-:Y:S01]  /*5b60*/  FMUL.FTZ R110, R189.reuse, UR29 ;  /* 0x0000001dbd6e7c20 */ /* 0x040fe20008410000 */
[----:B------:R-:W-:Y:S01]  /*5b70*/  FFMA.FTZ R153, R189, UR28, -R112 ;  /* 0x0000001cbd997c23 */ /* 0x000fe20008010870 */
[-C--:B------:R-:W-:Y:S01]  /*5b80*/  FMUL.FTZ R174, R174, R145.reuse ;  /* 0x00000091aeae7220 */ /* 0x080fe20000410000 */
[-C--:B------:R-:W-:Y:S01]  /*5b90*/  FFMA.FTZ R113, R176, R145.reuse, R113 ;  /* 0x00000091b0717223 */ /* 0x080fe20000010071 */
[----:B------:R-:W-:Y:S01]  /*5ba0*/  FFMA.FTZ R119, R97, UR28, R110 ;  /* 0x0000001c61777c23 */ /* 0x000fe2000801006e */
[----:B------:R-:W-:Y:S01]  /*5bb0*/  FMUL.FTZ R110, R46, R145 ;  /* 0x000000912e6e7220 */ /* 0x000fe20000410000 */
[----:B------:R-:W-:Y:S01]  /*5bc0*/  FFMA.FTZ R114, R176, R175, -R174 ;  /* 0x000000afb0727223 */ /* 0x000fe200000108ae */
[----:B------:R-:W-:Y:S01]  /*5bd0*/  FMUL.FTZ R189, R31, R189 ;  /* 0x000000bd1fbd7220 */ /* 0x000fe20000410000 */
[----:B------:R-:W-:Y:S01]  /*5be0*/  FMUL.FTZ R148, R46, R175 ;  /* 0x000000af2e947220 */ /* 0x000fe20000410000 */
[----:B------:R-:W-:Y:S01]  /*5bf0*/  FMUL.FTZ R150, R195, R110 ;  /* 0x0000006ec3967220 */ /* 0x000fe20000410000 */
[----:B------:R-:W-:Y:S01]  /*5c00*/  FADD.FTZ R114, R191, R114 ;  /* 0x00000072bf727221 */ /* 0x000fe20000010000 */
[----:B------:R-:W-:Y:S01]  /*5c10*/  FADD.FTZ R192, R192, R113 ;  /* 0x00000071c0c07221 */ /* 0x000fe20000010000 */
[C---:B------:R-:W-:Y:S01]  /*5c20*/  FFMA.FTZ R146, R222.reuse, R189, -R135 ;  /* 0x000000bdde927223 */ /* 0x040fe20000010887 */
[----:B------:R-:W-:Y:S01]  /*5c30*/  FFMA.FTZ R135, R217, R148, -R150 ;  /* 0x00000094d9877223 */ /* 0x000fe20000010896 */
[C---:B------:R-:W-:Y:S01]  /*5c40*/  FMUL.FTZ R116, R45.reuse, R114 ;  /* 0x000000722d747220 */ /* 0x040fe20000410000 */
[----:B------:R-:W-:Y:S01]  /*5c50*/  FMUL.FTZ R112, R45, R192 ;  /* 0x000000c02d707220 */ /* 0x000fe20000410000 */
[----:B------:R-:W-:Y:S01]  /*5c60*/  FMUL.FTZ R148, R195, R148 ;  /* 0x00000094c3947220 */ /* 0x000fe20000410000 */
[----:B------:R-:W-:Y:S01]  /*5c70*/  FMUL.FTZ R113, R43, R144 ;  /* 0x000000902b717220 */ /* 0x000fe20000410000 */
[----:B------:R-:W-:Y:S01]  /*5c80*/  FMUL.FTZ R130, R197, R116 ;  /* 0x00000074c5827220 */ /* 0x000fe20000410000 */
[----:B------:R-:W-:Y:S01]  /*5c90*/  FMUL.FTZ R155, R222, R119 ;  /* 0x00000077de9b7220 */ /* 0x000fe20000410000 */
[----:B------:R-:W-:Y:S01]  /*5ca0*/  FFMA.FTZ R119, R217, R110, R148 ;  /* 0x0000006ed9777223 */ /* 0x000fe20000010094 */
[----:B------:R-:W-:Y:S01]  /*5cb0*/  FMUL.FTZ R151, R196, R113 ;  /* 0x00000071c4977220 */ /* 0x000fe20000410000 */
[-C--:B------:R-:W-:Y:S01]  /*5cc0*/  FFMA.FTZ R130, R215, R112.reuse, R130 ;  /* 0x00000070d7827223 */ /* 0x080fe20000010082 */
[----:B------:R-:W-:Y:S01]  /*5cd0*/  FMUL.FTZ R148, R197, R112 ;  /* 0x00000070c5947220 */ /* 0x000fe20000410000 */
[----:B------:R-:W-:Y:S01]  /*5ce0*/  FMUL.FTZ R154, R201, R152 ;  /* 0x00000098c99a7220 */ /* 0x000fe20000410000 */
[-C--:B------:R-:W-:Y:S01]  /*5cf0*/  FFMA.FTZ R150, R214, R147.reuse, -R151 ;  /* 0x00000093d6967223 */ /* 0x080fe20000010897 */
[----:B------:R-:W-:Y:S01]  /*5d00*/  FADD.FTZ R130, RZ, R130 ;  /* 0x00000082ff827221 */ /* 0x000fe20000010000 */
[----:B------:R-:W-:Y:S01]  /*5d10*/  FFMA.FTZ R148, R215, R116, -R148 ;  /* 0x00000074d7947223 */ /* 0x000fe20000010894 */
[----:B------:R-:W-:Y:S01]  /*5d20*/  FMUL.FTZ R147, R196, R147 ;  /* 0x00000093c4937220 */ /* 0x000fe20000410000 */
[----:B------:R-:W-:Y:S01]  /*5d30*/  FMUL.FTZ R116, R44, R143 ;  /* 0x0000008f2c747220 */ /* 0x000fe20000410000 */
[----:B------:R-:W-:Y:S01]  /*5d40*/  FADD.FTZ R119, R130, R119 ;  /* 0x0000007782777221 */ /* 0x000fe20000010000 */
[----:B------:R-:W-:Y:S01]  /*5d50*/  FADD.FTZ R148, RZ, R148 ;  /* 0x00000094ff947221 */ /* 0x000fe20000010000 */
[----:B------:R-:W-:Y:S01]  /*5d60*/  FFMA.FTZ R130, R214, R113, R147 ;  /* 0x00000071d6827223 */ /* 0x000fe20000010093 */
[-C--:B------:R-:W-:Y:S01]  /*5d70*/  FMUL.FTZ R147, R201, R116.reuse ;  /* 0x00000074c9937220 */ /* 0x080fe20000410000 */
[----:B------:R-:W-:Y:S01]  /*5d80*/  FFMA.FTZ R154, R219, R116, R154 ;  /* 0x00000074db9a7223 */ /* 0x000fe2000001009a */
[----:B------:R-:W-:Y:S01]  /*5d90*/  FADD.FTZ R135, R148, R135 ;  /* 0x0000008794877221 */ /* 0x000fe20000010000 */
[----:B------:R-:W-:Y:S01]  /*5da0*/  FADD.FTZ R119, R119, R130 ;  /* 0x0000008277777221 */ /* 0x000fe20000010000 */
[----:B------:R-:W-:Y:S01]  /*5db0*/  FFMA.FTZ R152, R219, R152, -R147 ;  /* 0x00000098db987223 */ /* 0x000fe20000010893 */
[C---:B------:R-:W-:Y:S01]  /*5dc0*/  FMUL.FTZ R130, R42.reuse, R141 ;  /* 0x0000008d2a827220 */ /* 0x040fe20000410000 */
[----:B------:R-:W-:Y:S01]  /*5dd0*/  FMUL.FTZ R147, R41, R104 ;  /* 0x0000006829937220 */ /* 0x000fe20000410000 */
[----:B------:R-:W-:Y:S01]  /*5de0*/  FADD.FTZ R135, R135, R150 ;  /* 0x0000009687877221 */ /* 0x000fe20000010000 */
[----:B------:R-:W-:Y:S01]  /*5df0*/  FADD.FTZ R154, R119, R154 ;  /* 0x0000009a779a7221 */ /* 0x000fe20000010000 */
[----:B------:R-:W-:Y:S01]  /*5e00*/  FMUL.FTZ R150, R42, R107 ;  /* 0x0000006b2a967220 */ /* 0x000fe20000410000 */
[----:B------:R-:W-:Y:S01]  /*5e10*/  FMUL.FTZ R156, R199, R130 ;  /* 0x00000082c79c7220 */ /* 0x000fe20000410000 */
[----:B------:R-:W-:Y:S01]  /*5e20*/  FADD.FTZ R216, -R11, R216 ;  /* 0x000000d80bd87221 */ /* 0x000fe20000010100 */
[----:B------:R-:W-:Y:S01]  /*5e30*/  FMUL.FTZ R119, R41, R142 ;  /* 0x0000008e29777220 */ /* 0x000fe20000410000 */
[----:B------:R-:W-:Y:S01]  /*5e40*/  FMUL.FTZ R151, R194, R147 ;  /* 0x00000093c2977220 */ /* 0x000fe20000410000 */
[----:B------:R-:W-:Y:S01]  /*5e50*/  FFMA.FTZ R159, R224, R153, R155 ;  /* 0x00000099e09f7223 */ /* 0x000fe2000001009b */
[-C--:B------:R-:W-:Y:S01]  /*5e60*/  FFMA.FTZ R153, R213, R150.reuse, -R156 ;  /* 0x00000096d5997223 */ /* 0x080fe2000001089c */
[----:B------:R-:W-:Y:S01]  /*5e70*/  FMUL.FTZ R150, R199, R150 ;  /* 0x00000096c7967220 */ /* 0x000fe20000410000 */
[----:B------:R-:W-:Y:S01]  /*5e80*/  FFMA.FTZ R151, R216, R119, R151 ;  /* 0x00000077d8977223 */ /* 0x000fe20000010097 */
[----:B------:R-:W-:Y:S01]  /*5e90*/  FMUL.FTZ R155, R39, R102 ;  /* 0x00000066279b7220 */ /* 0x000fe20000410000 */
[----:B------:R-:W-:Y:S01]  /*5ea0*/  FADD.FTZ R152, R135, R152 ;  /* 0x0000009887987221 */ /* 0x000fe20000010000 */
[----:B------:R-:W-:Y:S01]  /*5eb0*/  FADD.FTZ R212, -R9, R212 ;  /* 0x000000d409d47221 */ /* 0x000fe20000010100 */
[----:B------:R-:W-:Y:S01]  /*5ec0*/  FADD.FTZ R151, R154, R151 ;  /* 0x000000979a977221 */ /* 0x000fe20000010000 */
[----:B------:R-:W-:Y:S01]  /*5ed0*/  FMUL.FTZ R135, R39, R140 ;  /* 0x0000008c27877220 */ /* 0x000fe20000410000 */
[----:B------:R-:W-:Y:S01]  /*5ee0*/  FFMA.FTZ R150, R213, R130, R150 ;  /* 0x00000082d5967223 */ /* 0x000fe20000010096 */
[----:B------:R-:W-:Y:S01]  /*5ef0*/  FMUL.FTZ R157, R198, R155 ;  /* 0x0000009bc69d7220 */ /* 0x000fe20000410000 */
[----:B------:R-:W-:Y:S01]  /*5f00*/  FMUL.FTZ R148, R194, R119 ;  /* 0x00000077c2947220 */ /* 0x000fe20000410000 */
[----:B------:R-:W-:Y:S01]  /*5f10*/  FMUL.FTZ R154, R131, UR29 ;  /* 0x0000001d839a7c20 */ /* 0x000fe20008410000 */
[----:B------:R-:W-:Y:S01]  /*5f20*/  FADD.FTZ R150, R151, R150 ;  /* 0x0000009697967221 */ /* 0x000fe20000010000 */
[----:B------:R-:W-:Y:S01]  /*5f30*/  FFMA.FTZ R157, R212, R135, R157 ;  /* 0x00000087d49d7223 */ /* 0x000fe2000001009d */
[----:B------:R-:W-:Y:S01]  /*5f40*/  FFMA.FTZ R147, R216, R147, -R148 ;  /* 0x00000093d8937223 */ /* 0x000fe20000010894 */
[----:B------:R-:W-:Y:S01]  /*5f50*/  FMUL.FTZ R148, R198, R135 ;  /* 0x00000087c6947220 */ /* 0x000fe20000410000 */
[----:B------:R-:W-:Y:S01]  /*5f60*/  FADD.FTZ R223, -R2, R223 ;  /* 0x000000df02df7221 */ /* 0x000fe20000010100 */
[----:B------:R-:W-:Y:S01]  /*5f70*/  FADD.FTZ R157, R150, R157 ;  /* 0x0000009d969d7221 */ /* 0x000fe20000010000 */
[----:B------:R-:W-:Y:S01]  /*5f80*/  FMUL.FTZ R150, R99, UR29 ;  /* 0x0000001d63967c20 */ /* 0x000fe20008410000 */
[----:B------:R-:W-:Y:S01]  /*5f90*/  FFMA.FTZ R155, R212, R155, -R148 ;  /* 0x0000009bd49b7223 */ /* 0x000fe20000010894 */
[----:B------:R-:W-:Y:S01]  /*5fa0*/  FMUL.FTZ R148, R34, R131 ;  /* 0x0000008322947220 */ /* 0x000fe20000410000 */
[----:B------:R-:W-:Y:S01]  /*5fb0*/  FADD.FTZ R152, R152, R147 ;  /* 0x0000009398987221 */ /* 0x000fe20000010000 */
[----:B------:R-:W-:Y:S01]  /*5fc0*/  FFMA.FTZ R158, R131, UR28, R150 ;  /* 0x0000001c839e7c23 */ /* 0x000fe20008010096 */
[----:B------:R-:W-:Y:S01]  /*5fd0*/  FMUL.FTZ R150, R40, R139 ;  /* 0x0000008b28967220 */ /* 0x000fe20000410000 */
[----:B------:R-:W-:Y:S01]  /*5fe0*/  FFMA.FTZ R164, R99, UR28, -R154 ;  /* 0x0000001c63a47c23 */ /* 0x000fe2000801089a */
[----:B------:R-:W-:Y:S01]  /*5ff0*/  FMUL.FTZ R156, R221, R148 ;  /* 0x00000094dd9c7220 */ /* 0x000fe20000410000 */
[----:B------:R-:W-:Y:S01]  /*6000*/  FFMA.FTZ R147, R82, R97, R159 ;  /* 0x0000006152937223 */ /* 0x000fe2000001009f */
[----:B------:R-:W-:Y:S01]  /*6010*/  FADD.FTZ R152, R152, R153 ;  /* 0x0000009998987221 */ /* 0x000fe20000010000 */
[----:B------:R-:W-:Y:S01]  /*6020*/  FMUL.FTZ R154, R40, R105 ;  /* 0x00000069289a7220 */ /* 0x000fe20000410000 */
[----:B------:R-:W-:Y:S01]  /*6030*/  FADD.FTZ R211, -R8, R211 ;  /* 0x000000d308d37221 */ /* 0x000fe20000010100 */
[----:B------:R-:W-:Y:S01]  /*6040*/  FMUL.FTZ R97, R193, R150 ;  /* 0x00000096c1617220 */ /* 0x000fe20000410000 */
[----:B------:R-:W-:Y:S01]  /*6050*/  FFMA.FTZ R170, R223, R160, -R156 ;  /* 0x000000a0dfaa7223 */ /* 0x000fe2000001089c */
[----:B------:R-:W-:Y:S01]  /*6060*/  FMUL.FTZ R156, R193, R154 ;  /* 0x0000009ac19c7220 */ /* 0x000fe20000410000 */
[----:B------:R-:W-:Y:S01]  /*6070*/  FMUL.FTZ R160, R221, R160 ;  /* 0x000000a0dda07220 */ /* 0x000fe20000410000 */
[----:B------:R-:W-:Y:S01]  /*6080*/  FADD.FTZ R155, R152, R155 ;  /* 0x0000009b989b7221 */ /* 0x000fe20000010000 */
[----:B------:R-:W-:Y:S01]  /*6090*/  FFMA.FTZ R154, R211, R154, -R97 ;  /* 0x0000009ad39a7223 */ /* 0x000fe20000010861 */
[----:B------:R-:W-:Y:S01]  /*60a0*/  FMUL.FTZ R152, R38, R137 ;  /* 0x0000008926987220 */ /* 0x000fe20000410000 */
[----:B------:R-:W-:Y:S01]  /*60b0*/  FMUL.FTZ R97, R37, R100 ;  /* 0x0000006425617220 */ /* 0x000fe20000410000 */
[----:B------:R-:W-:Y:S01]  /*60c0*/  FFMA.FTZ R168, R223, R148, R160 ;  /* 0x00000094dfa87223 */ /* 0x000fe200000100a0 */
[----:B------:R-:W-:Y:S01]  /*60d0*/  FMUL.FTZ R151, R37, R138 ;  /* 0x0000008a25977220 */ /* 0x000fe20000410000 */
[----:B------:R-:W-:Y:S01]  /*60e0*/  FADD.FTZ R209, -R6, R209 ;  /* 0x000000d106d17221 */ /* 0x000fe20000010100 */
[----:B------:R-:W-:Y:S01]  /*60f0*/  FMUL.FTZ R160, R38, R103 ;  /* 0x0000006726a07220 */ /* 0x000fe20000410000 */
[----:B------:R-:W-:Y:S01]  /*6100*/  FMUL.FTZ R162, R203, R152 ;  /* 0x00000098cba27220 */ /* 0x000fe20000410000 */
[----:B------:R-:W-:Y:S01]  /*6110*/  FFMA.FTZ R156, R211, R150, R156 ;  /* 0x00000096d39c7223 */ /* 0x000fe2000001009c */
[----:B------:R-:W-:Y:S01]  /*6120*/  FADD.FTZ R210, -R7, R210 ;  /* 0x000000d207d27221 */ /* 0x000fe20000010100 */
[C---:B------:R-:W-:Y:S01]  /*6130*/  FMUL.FTZ R99, R200.reuse, R97 ;  /* 0x00000061c8637220 */ /* 0x040fe20000410000 */
[----:B------:R-:W-:Y:S01]  /*6140*/  FMUL.FTZ R166, R223, R158 ;  /* 0x0000009edfa67220 */ /* 0x000fe20000410000 */
[-C--:B------:R-:W-:Y:S01]  /*6150*/  FMUL.FTZ R158, R200, R151.reuse ;  /* 0x00000097c89e7220 */ /* 0x080fe20000410000 */
[----:B------:R-:W-:Y:S01]  /*6160*/  FADD.FTZ R154, R155, R154 ;  /* 0x0000009a9b9a7221 */ /* 0x000fe20000010000 */
[-C--:B------:R-:W-:Y:S01]  /*6170*/  FFMA.FTZ R162, R209, R160.reuse, -R162 ;  /* 0x000000a0d1a27223 */ /* 0x080fe200000108a2 */
[----:B------:R-:W-:Y:S01]  /*6180*/  FADD.FTZ R156, R157, R156 ;  /* 0x0000009c9d9c7221 */ /* 0x000fe20000010000 */
[C---:B------:R-:W-:Y:S01]  /*6190*/  FFMA.FTZ R99, R210.reuse, R151, R99 ;  /* 0x00000097d2637223 */ /* 0x040fe20000010063 */
[----:B------:R-:W-:Y:S01]  /*61a0*/  FMUL.FTZ R160, R203, R160 ;  /* 0x000000a0cba07220 */ /* 0x000fe20000410000 */
[----:B------:R-:W-:Y:S01]  /*61b0*/  FMUL.FTZ R155, R35, R98 ;  /* 0x00000062239b7220 */ /* 0x000fe20000410000 */
[----:B------:R-:W-:Y:S01]  /*61c0*/  FFMA.FTZ R97, R210, R97, -R158 ;  /* 0x00000061d2617223 */ /* 0x000fe2000001089e */
[----:B------:R-:W-:Y:S01]  /*61d0*/  FADD.FTZ R99, R156, R99 ;  /* 0x000000639c637221 */ /* 0x000fe20000010000 */
[----:B------:R-:W-:Y:S01]  /*61e0*/  FADD.FTZ R208, -R5, R208 ;  /* 0x000000d005d07221 */ /* 0x000fe20000010100 */
[----:B------:R-:W-:Y:S01]  /*61f0*/  FMUL.FTZ R153, R35, R136 ;  /* 0x0000008823997220 */ /* 0x000fe20000410000 */
[----:B------:R-:W-:Y:S01]  /*6200*/  FFMA.FTZ R160, R209, R152, R160 ;  /* 0x00000098d1a07223 */ /* 0x000fe200000100a0 */
[----:B------:R-:W-:Y:S01]  /*6210*/  FMUL.FTZ R157, R202, R155 ;  /* 0x0000009bca9d7220 */ /* 0x000fe20000410000 */
[----:B------:R-:W-:Y:S01]  /*6220*/  FADD.FTZ R97, R154, R97 ;  /* 0x000000619a617221 */ /* 0x000fe20000010000 */
[-C--:B------:R-:W-:Y:S01]  /*6230*/  FMUL.FTZ R156, R202, R153.reuse ;  /* 0x00000099ca9c7220 */ /* 0x080fe20000410000 */
[----:B------:R-:W-:Y:S01]  /*6240*/  FADD.FTZ R99, R99, R160 ;  /* 0x000000a063637221 */ /* 0x000fe20000010000 */
[----:B------:R-:W-:Y:S01]  /*6250*/  FFMA.FTZ R154, R208, R153, R157 ;  /* 0x00000099d09a7223 */ /* 0x000fe2000001009d */
[----:B------:R-:W-:Y:S01]  /*6260*/  FMUL.FTZ R158, R36, R101 ;  /* 0x00000065249e7220 */ /* 0x000fe20000410000 */
[----:B------:R-:W-:Y:S01]  /*6270*/  FFMA.FTZ R156, R208, R155, -R156 ;  /* 0x0000009bd09c7223 */ /* 0x000fe2000001089c */
[----:B------:R-:W-:Y:S01]  /*6280*/  FADD.FTZ R207, -R4, R207 ;  /* 0x000000cf04cf7221 */ /* 0x000fe20000010100 */
[----:B------:R-:W-:Y:S01]  /*6290*/  FADD.FTZ R99, R99, R154 ;  /* 0x0000009a63637221 */ /* 0x000fe20000010000 */
[----:B------:R-:W-:Y:S01]  /*62a0*/  FMUL.FTZ R154, R36, R133 ;  /* 0x00000085249a7220 */ /* 0x000fe20000410000 */
[----:B------:R-:W-:Y:S01]  /*62b0*/  FMUL.FTZ R160, R205, R158 ;  /* 0x0000009ecda07220 */ /* 0x000fe20000410000 */
[----:B------:R-:W-:Y:S01]  /*62c0*/  FMUL.FTZ R155, R33, R132 ;  /* 0x00000084219b7220 */ /* 0x000fe20000410000 */
[----:B------:R-:W-:Y:S01]  /*62d0*/  FADD.FTZ R204, -R3, R204 ;  /* 0x000000cc03cc7221 */ /* 0x000fe20000010100 */
[----:B------:R-:W-:Y:S01]  /*62e0*/  FMUL.FTZ R159, R33, R96 ;  /* 0x00000060219f7220 */ /* 0x000fe20000410000 */
[-C--:B------:R-:W-:Y:S01]  /*62f0*/  FFMA.FTZ R160, R207, R154.reuse, R160 ;  /* 0x0000009acfa07223 */ /* 0x080fe200000100a0 */
[----:B------:R-:W-:Y:S01]  /*6300*/  FMUL.FTZ R161, R206, R155 ;  /* 0x0000009bcea17220 */ /* 0x000fe20000410000 */
[----:B------:R-:W-:Y:S01]  /*6310*/  FADD.FTZ R97, R97, R162 ;  /* 0x000000a261617221 */ /* 0x000fe20000010000 */
[----:B------:R-:W-:Y:S01]  /*6320*/  FMUL.FTZ R157, R205, R154 ;  /* 0x0000009acd9d7220 */ /* 0x000fe20000410000 */
[----:B------:R-:W-:Y:S01]  /*6330*/  FADD.FTZ R99, R99, R160 ;  /* 0x000000a063637221 */ /* 0x000fe20000010000 */
[-C--:B------:R-:W-:Y:S01]  /*6340*/  FFMA.FTZ R160, R204, R159.reuse, -R161 ;  /* 0x0000009fcca07223 */ /* 0x080fe200000108a1 */
[----:B------:R-:W-:Y:S01]  /*6350*/  FADD.FTZ R97, R97, R156 ;  /* 0x0000009c61617221 */ /* 0x000fe20000010000 */
[----:B------:R-:W-:Y:S01]  /*6360*/  FFMA.FTZ R158, R207, R158, -R157 ;  /* 0x0000009ecf9e7223 */ /* 0x000fe2000001089d */
[----:B------:R-:W-:Y:S01]  /*6370*/  FMUL.FTZ R161, R206, R159 ;  /* 0x0000009fcea17220 */ /* 0x000fe20000410000 */
[----:B------:R-:W-:Y:S01]  /*6380*/  FMUL.FTZ R149, R224, R189 ;  /* 0x000000bde0957220 */ /* 0x000fe20000410000 */
[----:B------:R-:W-:Y:S01]  /*6390*/  FMUL.FTZ R159, R132, UR29 ;  /* 0x0000001d849f7c20 */ /* 0x000fe20008410000 */
[----:B------:R-:W-:Y:S01]  /*63a0*/  FADD.FTZ R97, R97, R158 ;  /* 0x0000009e61617221 */ /* 0x000fe20000010000 */
[----:B------:R-:W-:Y:S01]  /*63b0*/  FFMA.FTZ R156, R204, R155, R161 ;  /* 0x0000009bcc9c7223 */ /* 0x000fe200000100a1 */
[----:B------:R-:W-:Y:S01]  /*63c0*/  FFMA.FTZ R149, R222, R111, R149 ;  /* 0x0000006fde957223 */ /* 0x000fe20000010095 */
[C---:B------:R-:W-:Y:S01]  /*63d0*/  FMUL.FTZ R157, R96.reuse, UR29 ;  /* 0x0000001d609d7c20 */ /* 0x040fe20008410000 */
[----:B------:R-:W-:Y:S01]  /*63e0*/  FADD.FTZ R97, R97, R160 ;  /* 0x000000a061617221 */ /* 0x000fe20000010000 */
[----:B------:R-:W-:Y:S01]  /*63f0*/  FADD.FTZ R99, R99, R156 ;  /* 0x0000009c63637221 */ /* 0x000fe20000010000 */
[----:B------:R-:W-:Y:S01]  /*6400*/  FFMA.FTZ R159, R96, UR28, -R159 ;  /* 0x0000001c609f7c23 */ /* 0x000fe2000801089f */
[----:B------:R-:W-:Y:S01]  /*6410*/  FFMA.FTZ R164, R221, R164, R166 ;  /* 0x000000a4dda47223 */ /* 0x000fe200000100a6 */
[----:B------:R-:W-:Y:S01]  /*6420*/  FADD.FTZ R97, R97, R170 ;  /* 0x000000aa61617221 */ /* 0x000fe20000010000 */
[----:B------:R-:W-:Y:S01]  /*6430*/  FADD.FTZ R168, R99, R168 ;  /* 0x000000a863a87221 */ /* 0x000fe20000010000 */
[----:B------:R-:W-:Y:S01]  /*6440*/  FMUL.FTZ R96, R133, UR29 ;  /* 0x0000001d85607c20 */ /* 0x000fe20008410000 */
[----:B------:R-:W-:Y:S01]  /*6450*/  FFMA.FTZ R157, R132, UR28, R157 ;  /* 0x0000001c849d7c23 */ /* 0x000fe2000801009d */
[----:B------:R-:W-:Y:S01]  /*6460*/  FADD.FTZ R97, R97, R146 ;  /* 0x0000009261617221 */ /* 0x000fe20000010000 */
[----:B------:R-:W-:Y:S01]  /*6470*/  FADD.FTZ R149, R168, R149 ;  /* 0x00000095a8957221 */ /* 0x000fe20000010000 */
[----:B------:R-:W-:Y:S01]  /*6480*/  FFMA.FTZ R156, R81, R131, R164 ;  /* 0x00000083519c7223 */ /* 0x000fe200000100a4 */
[----:B------:R-:W-:Y:S01]  /*6490*/  FFMA.FTZ R146, R101, UR28, -R96 ;  /* 0x0000001c65927c23 */ /* 0x000fe20008010860 */
[----:B------:R-:W-:Y:S01]  /*64a0*/  FFMA.FTZ R115, R16, R218, R115 ;  /* 0x000000da10737223 */ /* 0x000fe20000010073 */
[----:B------:R-:W-:Y:S01]  /*64b0*/  FMUL.FTZ R157, R204, R157 ;  /* 0x0000009dcc9d7220 */ /* 0x000fe20000410000 */
[----:B------:R-:W-:Y:S01]  /*64c0*/  FADD.FTZ R131, R97, R118 ;  /* 0x0000007661837221 */ /* 0x000fe20000010000 */
[----:B------:R-:W-:Y:S01]  /*64d0*/  FADD.FTZ R96, R149, R134 ;  /* 0x0000008695607221 */ /* 0x000fe20000010000 */
[----:B------:R-:W0:Y:S01]  /*64e0*/  SHFL.DOWN PT, R160, R117, 0x1, 0x1f ;  /* 0x08201f0075a07f89 */ /* 0x000e2200000e0000 */
[----:B------:R-:W-:Y:S01]  /*64f0*/  FFMA.FTZ R157, R206, R159, R157 ;  /* 0x0000009fce9d7223 */ /* 0x000fe2000001009d */
[----:B------:R-:W-:Y:S01]  /*6500*/  FMUL.FTZ R97, R98, UR29 ;  /* 0x0000001d62617c20 */ /* 0x000fe20008410000 */
[C---:B------:R-:W-:Y:S01]  /*6510*/  FMUL.FTZ R99, R136.reuse, UR29 ;  /* 0x0000001d88637c20 */ /* 0x040fe20008410000 */
[----:B------:R1:W2:Y:S01]  /*6520*/  SHFL.DOWN PT, R159, R115, 0x1, 0x1f ;  /* 0x08201f00739f7f89 */ /* 0x0002a200000e0000 */
[----:B------:R-:W-:Y:S01]  /*6530*/  FMUL.FTZ R118, R101, UR29 ;  /* 0x0000001d65767c20 */ /* 0x000fe20008410000 */
[----:B------:R-:W-:Y:S01]  /*6540*/  FFMA.FTZ R97, R136, UR28, R97 ;  /* 0x0000001c88617c23 */ /* 0x000fe20008010061 */
[----:B------:R-:W-:Y:S01]  /*6550*/  FFMA.FTZ R99, R98, UR28, -R99 ;  /* 0x0000001c62637c23 */ /* 0x000fe20008010863 */
[----:B------:R-:W4:Y:S01]  /*6560*/  SHFL.DOWN PT, R149, R96, 0x1, 0x1f ;  /* 0x08201f0060957f89 */ /* 0x000f2200000e0000 */
[----:B------:R-:W-:Y:S01]  /*6570*/  FFMA.FTZ R101, R80, R132, R157 ;  /* 0x0000008450657223 */ /* 0x000fe2000001009d */
[----:B------:R-:W-:Y:S01]  /*6580*/  FMUL.FTZ R97, R208, R97 ;  /* 0x00000061d0617220 */ /* 0x000fe20000410000 */
[----:B------:R-:W-:Y:S01]  /*6590*/  FMUL.FTZ R132, R137, UR29 ;  /* 0x0000001d89847c20 */ /* 0x000fe20008410000 */
[----:B------:R-:W3:Y:S01]  /*65a0*/  SHFL.DOWN PT, R158, R131, 0x1, 0x1f ;  /* 0x08201f00839e7f89 */ /* 0x000ee200000e0000 */
[C---:B------:R-:W-:Y:S01]  /*65b0*/  FMUL.FTZ R98, R103.reuse, UR29 ;  /* 0x0000001d67627c20 */ /* 0x040fe20008410000 */
[----:B------:R-:W-:Y:S01]  /*65c0*/  FFMA.FTZ R97, R202, R99, R97 ;  /* 0x00000063ca617223 */ /* 0x000fe20000010061 */
[----:B------:R-:W-:Y:S01]  /*65d0*/  FFMA.FTZ R134, R103, UR28, -R132 ;  /* 0x0000001c67867c23 */ /* 0x000fe20008010884 */
[----:B------:R-:W-:Y:S01]  /*65e0*/  MOV R99, R117 ;  /* 0x0000007500637202 */ /* 0x000fe20000000f00 */
[----:B------:R-:W-:Y:S01]  /*65f0*/  FFMA.FTZ R132, R137, UR28, R98 ;  /* 0x0000001c89847c23 */ /* 0x000fe20008010062 */
[----:B------:R-:W-:Y:S01]  /*6600*/  FFMA.FTZ R103, R86, R136, R97 ;  /* 0x0000008856677223 */ /* 0x000fe20000010061 */
[----:B------:R-:W-:Y:S01]  /*6610*/  MOV R98, R115 ;  /* 0x0000007300627202 */ /* 0x000fe20000000f00 */
[----:B------:R-:W-:Y:S01]  /*6620*/  FFMA.FTZ R118, R133, UR28, R118 ;  /* 0x0000001c85767c23 */ /* 0x000fe20008010076 */
[----:B------:R-:W-:Y:S01]  /*6630*/  MOV R97, R131 ;  /* 0x0000008300617202 */ /* 0x000fe20000000f00 */
[----:B------:R-:W-:Y:S01]  /*6640*/  FMUL.FTZ R132, R209, R132 ;  /* 0x00000084d1847220 */ /* 0x000fe20000410000 */
[----:B-1----:R-:W-:Y:S01]  /*6650*/  FMUL.FTZ R115, R100, UR29 ;  /* 0x0000001d64737c20 */ /* 0x002fe20008410000 */
[----:B0-----:R-:W-:Y:S01]  /*6660*/  @!P2 FADD.FTZ R99, R99, R160 ;  /* 0x000000a06363a221 */ /* 0x001fe20000010000 */
[----:B------:R-:W-:Y:S01]  /*6670*/  FMUL.FTZ R118, R207, R118 ;  /* 0x00000076cf767220 */ /* 0x000fe20000410000 */
[----:B------:R-:W-:Y:S01]  /*6680*/  FFMA.FTZ R132, R203, R134, R132 ;  /* 0x00000086cb847223 */ /* 0x000fe20000010084 */
[----:B------:R-:W-:Y:S01]  /*6690*/  FMUL.FTZ R117, R138, UR29 ;  /* 0x0000001d8a757c20 */ /* 0x000fe20008410000 */
[----:B--2---:R-:W-:Y:S01]  /*66a0*/  @!P2 FADD.FTZ R98, R98, R159 ;  /* 0x0000009f6262a221 */ /* 0x004fe20000010000 */
[----:B------:R-:W-:Y:S01]  /*66b0*/  FFMA.FTZ R118, R205, R146, R118 ;  /* 0x00000092cd767223 */ /* 0x000fe20000010076 */
[----:B------:R-:W-:Y:S01]  /*66c0*/  FFMA.FTZ R146, R85, R137, R132 ;  /* 0x0000008955927223 */ /* 0x000fe20000010084 */
[----:B------:R-:W-:Y:S01]  /*66d0*/  FFMA.FTZ R115, R138, UR28, R115 ;  /* 0x0000001c8a737c23 */ /* 0x000fe20008010073 */
[----:B----4-:R-:W-:Y:S01]  /*66e0*/  @!P2 FADD.FTZ R96, R149, R96 ;  /* 0x000000609560a221 */ /* 0x010fe20000010000 */
[----:B------:R-:W-:Y:S01]  /*66f0*/  FMUL.FTZ R132, R139, UR29 ;  /* 0x0000001d8b847c20 */ /* 0x000fe20008410000 */
[----:B------:R-:W0:Y:S01]  /*6700*/  SHFL.DOWN PT, R149, R98, 0x2, 0x1f ;  /* 0x08401f0062957f89 */ /* 0x000e2200000e0000 */
[----:B------:R-:W-:Y:S01]  /*6710*/  FFMA.FTZ R117, R100, UR28, -R117 ;  /* 0x0000001c64757c23 */ /* 0x000fe20008010875 */
[----:B---3--:R-:W-:Y:S01]  /*6720*/  @!P2 FADD.FTZ R97, R97, R158 ;  /* 0x0000009e6161a221 */ /* 0x008fe20000010000 */
[----:B------:R-:W-:Y:S01]  /*6730*/  ISETP.GT.AND P2, PT, R121, 0x1d, PT ;  /* 0x0000001d7900780c */ /* 0x000fe20003f44270 */
[----:B------:R-:W1:Y:S01]  /*6740*/  SHFL.DOWN PT, R158, R99, 0x2, 0x1f ;  /* 0x08401f00639e7f89 */ /* 0x000e6200000e0000 */
[----:B------:R-:W-:Y:S01]  /*6750*/  FMUL.FTZ R115, R210, R115 ;  /* 0x00000073d2737220 */ /* 0x000fe20000410000 */
[C---:B------:R-:W-:Y:S01]  /*6760*/  FMUL.FTZ R100, R105.reuse, UR29 ;  /* 0x0000001d69647c20 */ /* 0x040fe20008410000 */
[----:B------:R-:W-:Y:S01]  /*6770*/  FFMA.FTZ R132, R105, UR28, -R132 ;  /* 0x0000001c69847c23 */ /* 0x000fe20008010884 */
[----:B------:R-:W2:Y:S01]  /*6780*/  SHFL.DOWN PT, R131, R96, 0x2, 0x1f ;  /* 0x08401f0060837f89 */ /* 0x000ea200000e0000 */
[----:B------:R-:W-:Y:S01]  /*6790*/  FMUL.FTZ R105, R102, UR29 ;  /* 0x0000001d66697c20 */ /* 0x000fe20008410000 */
[----:B------:R-:W-:Y:S01]  /*67a0*/  FFMA.FTZ R117, R200, R117, R115 ;  /* 0x00000075c8757223 */ /* 0x000fe20000010073 */
[C---:B------:R-:W-:Y:S01]  /*67b0*/  FMUL.FTZ R115, R140.reuse, UR29 ;  /* 0x0000001d8c737c20 */ /* 0x040fe20008410000 */
[----:B------:R-:W3:Y:S01]  /*67c0*/  SHFL.DOWN PT, R134, R97, 0x2, 0x1f ;  /* 0x08401f0061867f89 */ /* 0x000ee200000e0000 */
[----:B------:R-:W-:Y:S01]  /*67d0*/  FFMA.FTZ R105, R140, UR28, R105 ;  /* 0x0000001c8c697c23 */ /* 0x000fe20008010069 */
[----:B------:R-:W-:Y:S01]  /*67e0*/  FFMA.FTZ R118, R87, R133, R118 ;  /* 0x0000008557767223 */ /* 0x000fe20000010076 */
[----:B------:R-:W-:Y:S01]  /*67f0*/  FFMA.FTZ R115, R102, UR28, -R115 ;  /* 0x0000001c66737c23 */ /* 0x000fe20008010873 */
[----:B------:R-:W-:Y:S01]  /*6800*/  FFMA.FTZ R133, R84, R138, R117 ;  /* 0x0000008a54857223 */ /* 0x000fe20000010075 */
[----:B------:R-:W-:Y:S01]  /*6810*/  FMUL.FTZ R105, R212, R105 ;  /* 0x00000069d4697220 */ /* 0x000fe20000410000 */
[----:B------:R-:W-:Y:S01]  /*6820*/  FFMA.FTZ R100, R139, UR28, R100 ;  /* 0x0000001c8b647c23 */ /* 0x000fe20008010064 */
[----:B------:R-:W-:-:S02]  /*6830*/  FMUL.FTZ R102, R141, UR29 ;  /* 0x0000001d8d667c20 */ /* 0x000fc40008410000 */
[----:B------:R-:W-:Y:S01]  /*6840*/  FFMA.FTZ R105, R198, R115, R105 ;  /* 0x00000073c6697223 */ /* 0x000fe20000010069 */
[----:B------:R-:W-:Y:S01]  /*6850*/  FMUL.FTZ R100, R211, R100 ;  /* 0x00000064d3647220 */ /* 0x000fe20000410000 */
[----:B0-----:R-:W-:-:S03]  /*6860*/  @!P2 FADD.FTZ R98, R98, R149 ;  /* 0x000000956262a221 */ /* 0x001fc60000010000 */
[----:B------:R-:W-:Y:S01]  /*6870*/  FFMA.FTZ R100, R193, R132, R100 ;  /* 0x00000084c1647223 */ /* 0x000fe20000010064 */
[----:B------:R-:W-:Y:S01]  /*6880*/  FFMA.FTZ R132, R107, UR28, -R102 ;  /* 0x0000001c6b847c23 */ /* 0x000fe20008010866 */
[----:B-1----:R-:W-:Y:S01]  /*6890*/  @!P2 FADD.FTZ R99, R99, R158 ;  /* 0x0000009e6363a221 */ /* 0x002fe20000010000 */
[----:B------:R-:W0:Y:S01]  /*68a0*/  SHFL.DOWN PT, R137, R98, 0x4, 0x1f ;  /* 0x08801f0062897f89 */ /* 0x000e2200000e0000 */
[----:B------:R-:W-:Y:S01]  /*68b0*/  FFMA.FTZ R136, R91, R139, R100 ;  /* 0x0000008b5b887223 */ /* 0x000fe20000010064 */
[----:B------:R-:W-:Y:S01]  /*68c0*/  FMUL.FTZ R100, R107, UR29 ;  /* 0x0000001d6b647c20 */ /* 0x000fe20008410000 */
[----:B--2---:R-:W-:Y:S01]  /*68d0*/  @!P2 FADD.FTZ R96, R96, R131 ;  /* 0x000000836060a221 */ /* 0x004fe20000010000 */
[----:B------:R-:W1:Y:S01]  /*68e0*/  SHFL.DOWN PT, R158, R99, 0x4, 0x1f ;  /* 0x08801f00639e7f89 */ /* 0x000e6200000e0000 */
[----:B------:R-:W-:Y:S01]  /*68f0*/  FFMA.FTZ R131, R90, R140, R105 ;  /* 0x0000008c5a837223 */ /* 0x000fe20000010069 */
[----:B------:R-:W-:Y:S01]  /*6900*/  FMUL.FTZ R105, R104, UR29 ;  /* 0x0000001d68697c20 */ /* 0x000fe20008410000 */
[----:B---3--:R-:W-:Y:S01]  /*6910*/  @!P2 FADD.FTZ R97, R97, R134 ;  /* 0x000000866161a221 */ /* 0x008fe20000010000 */
[----:B------:R-:W2:Y:S01]  /*6920*/  SHFL.DOWN PT, R115, R96, 0x4, 0x1f ;  /* 0x08801f0060737f89 */ /* 0x000ea200000e0000 */
[----:B------:R-:W-:Y:S01]  /*6930*/  ISETP.GT.AND P2, PT, R121, 0x1b, PT ;  /* 0x0000001b7900780c */ /* 0x000fe20003f44270 */
[----:B------:R-:W-:Y:S01]  /*6940*/  FFMA.FTZ R100, R141, UR28, R100 ;  /* 0x0000001c8d647c23 */ /* 0x000fe20008010064 */
[C---:B------:R-:W-:Y:S01]  /*6950*/  FMUL.FTZ R107, R142.reuse, UR29 ;  /* 0x0000001d8e6b7c20 */ /* 0x040fe20008410000 */
[----:B------:R-:W3:Y:S01]  /*6960*/  SHFL.DOWN PT, R138, R97, 0x4, 0x1f ;  /* 0x08801f00618a7f89 */ /* 0x000ee200000e0000 */
[----:B------:R-:W-:Y:S01]  /*6970*/  FFMA.FTZ R105, R142, UR28, R105 ;  /* 0x0000001c8e697c23 */ /* 0x000fe20008010069 */
[----:B------:R-:W-:Y:S01]  /*6980*/  FMUL.FTZ R134, R213, R100 ;  /* 0x00000064d5867220 */ /* 0x000fe20000410000 */
[----:B------:R-:W-:Y:S01]  /*6990*/  FMUL.FTZ R100, R109, UR29 ;  /* 0x0000001d6d647c20 */ /* 0x000fe20008410000 */
[----:B------:R-:W-:Y:S01]  /*69a0*/  FFMA.FTZ R107, R104, UR28, -R107 ;  /* 0x0000001c686b7c23 */ /* 0x000fe2000801086b */
[----:B------:R-:W-:Y:S01]  /*69b0*/  FMUL.FTZ R105, R216, R105 ;  /* 0x00000069d8697220 */ /* 0x000fe20000410000 */
[C---:B------:R-:W-:Y:S01]  /*69c0*/  FMUL.FTZ R102, R143.reuse, UR29 ;  /* 0x0000001d8f667c20 */ /* 0x040fe20008410000 */
[----:B------:R-:W-:Y:S01]  /*69d0*/  FFMA.FTZ R100, R143, UR28, R100 ;  /* 0x0000001c8f647c23 */ /* 0x000fe20008010064 */
[----:B------:R-:W-:Y:S01]  /*69e0*/  FFMA.FTZ R132, R199, R132, R134 ;  /* 0x00000084c7847223 */ /* 0x000fe20000010086 */
[----:B------:R-:W-:Y:S01]  /*69f0*/  FFMA.FTZ R105, R194, R107, R105 ;  /* 0x0000006bc2697223 */ /* 0x000fe20000010069 */
[----:B------:R-:W-:Y:S01]  /*6a00*/  FFMA.FTZ R102, R109, UR28, -R102 ;  /* 0x0000001c6d667c23 */ /* 0x000fe20008010866 */
[----:B------:R-:W-:Y:S01]  /*6a10*/  FMUL.FTZ R100, R219, R100 ;  /* 0x00000064db647220 */ /* 0x000fe20000410000 */
[----:B0-----:R-:W-:Y:S01]  /*6a20*/  @!P2 FADD.FTZ R98, R98, R137 ;  /* 0x000000896262a221 */ /* 0x001fe20000010000 */
[----:B------:R-:W-:Y:S01]  /*6a30*/  FFMA.FTZ R117, R88, R142, R105 ;  /* 0x0000008e58757223 */ /* 0x000fe20000010069 */
[----:B------:R-:W-:Y:S01]  /*6a40*/  FMUL.FTZ R105, R108, UR29 ;  /* 0x0000001d6c697c20 */ /* 0x000fe20008410000 */
[----:B------:R-:W-:Y:S01]  /*6a50*/  FFMA.FTZ R134, R89, R141, R132 ;  /* 0x0000008d59867223 */ /* 0x000fe20000010084 */
[----:B-1----:R-:W-:Y:S01]  /*6a60*/  @!P2 FADD.FTZ R99, R99, R158 ;  /* 0x0000009e6363a221 */ /* 0x002fe20000010000 */
[----:B------:R-:W0:Y:S01]  /*6a70*/  SHFL.DOWN PT, R139, R98, 0x8, 0x1f ;  /* 0x09001f00628b7f89 */ /* 0x000e2200000e0000 */
[----:B------:R-:W-:Y:S01]  /*6a80*/  FFMA.FTZ R132, R201, R102, R100 ;  /* 0x00000066c9847223 */ /* 0x000fe20000010064 */
[----:B------:R-:W-:Y:S01]  /*6a90*/  FFMA.FTZ R105, R144, UR28, R105 ;  /* 0x0000001c90697c23 */ /* 0x000fe20008010069 */
[----:B--2---:R-:W-:Y:S01]  /*6aa0*/  @!P2 FADD.FTZ R96, R96, R115 ;  /* 0x000000736060a221 */ /* 0x004fe20000010000 */
[----:B------:R-:W1:Y:S01]  /*6ab0*/  SHFL.DOWN PT, R140, R99, 0x8, 0x1f ;  /* 0x09001f00638c7f89 */ /* 0x000e6200000e0000 */
[----:B------:R-:W-:Y:S01]  /*6ac0*/  FMUL.FTZ R100, R175, UR29 ;  /* 0x0000001daf647c20 */ /* 0x000fe20008410000 */
[----:B------:R-:W-:Y:S01]  /*6ad0*/  FMUL.FTZ R107, R144, UR29 ;  /* 0x0000001d906b7c20 */ /* 0x000fe20008410000 */
[----:B---3--:R-:W-:Y:S01]  /*6ae0*/  @!P2 FADD.FTZ R97, R97, R138 ;  /* 0x0000008a6161a221 */ /* 0x008fe20000010000 */
[----:B------:R-:W2:Y:S01]  /*6af0*/  SHFL.DOWN PT, R137, R96, 0x8, 0x1f ;  /* 0x09001f0060897f89 */ /* 0x000ea200000e0000 */
[----:B------:R-:W-:Y:S01]  /*6b00*/  ISETP.GT.AND P2, PT, R121, 0x17, PT ;  /* 0x000000177900780c */ /* 0x000fe20003f44270 */
[----:B------:R-:W-:Y:S01]  /*6b10*/  FMUL.FTZ R115, R214, R105 ;  /* 0x00000069d6737220 */ /* 0x000fe20000410000 */
[----:B------:R-:W-:Y:S01]  /*6b20*/  FFMA.FTZ R100, R145, UR28, R100 ;  /* 0x0000001c91647c23 */ /* 0x000fe20008010064 */
[----:B------:R-:W3:Y:S01]  /*6b30*/  SHFL.DOWN PT, R138, R97, 0x8, 0x1f ;  /* 0x09001f00618a7f89 */ /* 0x000ee200000e0000 */
[----:B------:R-:W-:Y:S01]  /*6b40*/  FMUL.FTZ R105, R114, UR29 ;  /* 0x0000001d72697c20 */ /* 0x000fe20008410000 */
[----:B------:R-:W-:Y:S01]  /*6b50*/  FFMA.FTZ R109, R108, UR28, -R107 ;  /* 0x0000001c6c6d7c23 */ /* 0x000fe2000801086b */
[----:B------:R-:W-:Y:S01]  /*6b60*/  FMUL.FTZ R104, R217, R100 ;  /* 0x00000064d9687220 */ /* 0x000fe20000410000 */
[----:B------:R-:W-:Y:S01]  /*6b70*/  FMUL.FTZ R102, R145, UR29 ;  /* 0x0000001d91667c20 */ /* 0x000fe20008410000 */
[C---:B------:R-:W-:Y:S01]  /*6b80*/  FMUL.FTZ R107, R192.reuse, UR29 ;  /* 0x0000001dc06b7c20 */ /* 0x040fe20008410000 */
[----:B------:R-:W-:Y:S01]  /*6b90*/  FFMA.FTZ R100, R192, UR28, R105 ;  /* 0x0000001cc0647c23 */ /* 0x000fe20008010069 */
[----:B------:R-:W-:Y:S01]  /*6ba0*/  FFMA.FTZ R109, R196, R109, R115 ;  /* 0x0000006dc46d7223 */ /* 0x000fe20000010073 */
[----:B------:R-:W-:Y:S01]  /*6bb0*/  FFMA.FTZ R102, R175, UR28, -R102 ;  /* 0x0000001caf667c23 */ /* 0x000fe20008010866 */
[----:B------:R-:W-:Y:S01]  /*6bc0*/  FFMA.FTZ R114, R114, UR28, -R107 ;  /* 0x0000001c72727c23 */ /* 0x000fe2000801086b */
[----:B------:R-:W-:Y:S01]  /*6bd0*/  FMUL.FTZ R100, R215, R100 ;  /* 0x00000064d7647220 */ /* 0x000fe20000410000 */
[----:B------:R-:W-:Y:S01]  /*6be0*/  FFMA.FTZ R132, R95, R143, R132 ;  /* 0x0000008f5f847223 */ /* 0x000fe20000010084 */
[----:B0-----:R-:W-:Y:S01]  /*6bf0*/  @!P2 FADD.FTZ R98, R98, R139 ;  /* 0x0000008b6262a221 */ /* 0x001fe20000010000 */
[----:B------:R-:W-:Y:S01]  /*6c00*/  FFMA.FTZ R102, R195, R102, R104 ;  /* 0x00000066c3667223 */ /* 0x000fe20000010068 */
[----:B------:R-:W-:Y:S01]  /*6c10*/  FFMA.FTZ R197, R197, R114, R100 ;  /* 0x00000072c5c57223 */ /* 0x000fe20000010064 */
[----:B------:R-:W-:Y:S01]  /*6c20*/  FFMA.FTZ R109, R94, R144, R109 ;  /* 0x000000905e6d7223 */ /* 0x000fe2000001006d */
[----:B-1----:R-:W-:Y:S01]  /*6c30*/  @!P2 FADD.FTZ R99, R99, R140 ;  /* 0x0000008c6363a221 */ /* 0x002fe20000010000 */
[----:B------:R0:W1:Y:S01]  /*6c40*/  SHFL.DOWN PT, R107, R98, 0x10, 0x1f ;  /* 0x0a001f00626b7f89 */ /* 0x00006200000e0000 */
[----:B------:R-:W-:Y:S01]  /*6c50*/  FFMA.FTZ R102, R93, R145, R102 ;  /* 0x000000915d667223 */ /* 0x000fe20000010066 */
[----:B------:R-:W-:Y:S01]  /*6c60*/  FFMA.FTZ R197, R92, R192, R197 ;  /* 0x000000c05cc57223 */ /* 0x000fe200000100c5 */
[----:B--2---:R-:W-:Y:S01]  /*6c70*/  @!P2 FADD.FTZ R96, R96, R137 ;  /* 0x000000896060a221 */ /* 0x004fe20000010000 */
[----:B------:R0:W2:Y:S01]  /*6c80*/  SHFL.DOWN PT, R108, R99, 0x10, 0x1f ;  /* 0x0a001f00636c7f89 */ /* 0x0000a200000e0000 */
[----:B---3--:R-:W-:-:S03]  /*6c90*/  @!P2 FADD.FTZ R97, R97, R138 ;  /* 0x0000008a6161a221 */ /* 0x008fc60000010000 */
[----:B------:R0:W3:Y:S04]  /*6ca0*/  SHFL.DOWN PT, R105, R96, 0x10, 0x1f ;  /* 0x0a001f0060697f89 */ /* 0x0000e800000e0000 */
[----:B------:R0:W4:Y:S01]  /*6cb0*/  SHFL.DOWN PT, R104, R97, 0x10, 0x1f ;  /* 0x0a001f0061687f89 */ /* 0x00012200000e0000 */
[----:B------:R-:W-:Y:S05]  /*6cc0*/  @P3 BRA `(.L_x_3132) ;  /* 0x0000000000203947 */ /* 0x000fea0003800000 */
[----:B------:R-:W-:Y:S01]  /*6cd0*/  ISETP.NE.AND P2, PT, R121, RZ, PT ;  /* 0x000000ff7900720c */ /* 0x000fe20003f45270 */
[----:B0--3--:R-:W-:Y:S01]  /*6ce0*/  FADD.FTZ R96, R96, R105 ;  /* 0x0000006960607221 */ /* 0x009fe20000010000 */
[----:B----4-:R-:W-:Y:S01]  /*6cf0*/  FADD.FTZ R97, R97, R104 ;  /* 0x0000006861617221 */ /* 0x010fe20000010000 */
[----:B-1----:R-:W-:Y:S01]  /*6d00*/  FADD.FTZ R98, R98, R107 ;  /* 0x0000006b62627221 */ /* 0x002fe20000010000 */
[----:B--2---:R-:W-:-:S09]  /*6d10*/  FADD.FTZ R99, R99, R108 ;  /* 0x0000006c63637221 */ /* 0x004fd20000010000 */
[----:B------:R-:W-:-:S04]  /*6d20*/  @!P2 SHF.R.U32.HI R100, RZ, 0x1, R126 ;  /* 0x00000001ff64a819 */ /* 0x000fc8000001167e */
[----:B------:R-:W-:-:S05]  /*6d30*/  @!P2 LOP3.LUT R100, R100, 0x1f0, RZ, 0xc0, !PT ;  /* 0x000001f06464a812 */ /* 0x000fca00078ec0ff */
[----:B------:R0:W-:Y:S02]  /*6d40*/  @!P2 STS.128 [R100+UR27+0x2120], R96 ;  /* 0x002120606400a988 */ /* 0x0001e40008000c1b */
.L_x_3132:
[----:B------:R-:W-:Y:S05]  /*6d50*/  BSYNC.RECONVERGENT B0 ;  /* 0x0000000000007941 */ /* 0x000fea0003800200 */
.L_x_3131:
[----:B------:R-:W-:Y:S01]  /*6d60*/  BAR.SYNC.DEFER_BLOCKING 0x0 ;  /* 0x0000000000007b1d */ /* 0x000fe20000010000 */
[----:B------:R-:W-:Y:S01]  /*6d70*/  FADD.FTZ R51, R106, R51 ;  /* 0x000000336a337221 */ /* 0x000fe20000010000 */
[----:B------:R-:W-:Y:S01]  /*6d80*/  FADD.FTZ R50, R111, R50 ;  /* 0x000000326f327221 */ /* 0x000fe20000010000 */
[----:B------:R-:W-:Y:S01]  /*6d90*/  FADD.FTZ R79, R128, R79 ;  /* 0x0000004f804f7221 */ /* 0x000fe20000010000 */
        /* <DEDUP_REMOVED lines=30> */
[----:B------:R-:W-:Y:S06]  /*6f80*/  @P0 BRA `(.L_x_3134) ;  /* 0x0000000000680947 */ /* 0x000fec0003800000 */
[----:B------:R-:W-:Y:S01]  /*6f90*/  UISETP.NE.AND UP0, UPT, UR16, UR40, UPT ;  /* 0x000000281000728c */ /* 0x000fe2000bf05270 */
[----:B0-----:R-:W0:Y:S01]  /*6fa0*/  LDS.128 R100, [UR27+0x2130] ;  /* 0x0021301bff647984 */ /* 0x001e220008000c00 */
[----:B------:R-:W-:-:S03]  /*6fb0*/  ULEA UR26, UR8, UR27, 0x3 ;  /* 0x0000001b081a7291 */ /* 0x000fc6000f8e18ff */
[----:B-1-34-:R-:W1:Y:S01]  /*6fc0*/  LDS.128 R104, [UR27+0x2140] ;  /* 0x0021401bff687984 */ /* 0x01ae620008000c00 */
[----:B------:R-:W-:-:S03]  /*6fd0*/  PLOP3.LUT P0, PT, PT, PT, UP0, 0x80, 0x8 ;  /* 0x000000000008781c */ /* 0x000fc60003f0f008 */
[----:B--2---:R-:W2:Y:S10]  /*6fe0*/  LDS.128 R108, [UR27+0x2150] ;  /* 0x0021501bff6c7984 */ /* 0x004eb40008000c00 */
[----:B------:R-:W3:Y:S04]  /*6ff0*/  @P0 LDS.64 R114, [UR26+0x6190] ;  /* 0x0061901aff720984 */ /* 0x000ee80008000a00 */
[----:B------:R-:W4:Y:S01]  /*7000*/  @P0 LDS.64 R116, [UR26+0x5990] ;  /* 0x0059901aff740984 */ /* 0x000f220008000a00 */
        /* <DEDUP_REMOVED lines=12> */
[----:B---3--:R-:W-:Y:S01]  /*70d0*/  @P0 FADD.FTZ R110, R110, R114 ;  /* 0x000000726e6e0221 */ /* 0x008fe20000010000 */
[----:B------:R-:W-:Y:S01]  /*70e0*/  @P0 FADD.FTZ R111, R111, R115 ;  /* 0x000000736f6f0221 */ /* 0x000fe20000010000 */
[----:B----4-:R-:W-:Y:S01]  /*70f0*/  @P0 FADD.FTZ R108, R108, R116 ;  /* 0x000000746c6c0221 */ /* 0x010fe20000010000 */
[----:B------:R-:W-:-:S03]  /*7100*/  @P0 FADD.FTZ R109, R109, R117 ;  /* 0x000000756d6d0221 */ /* 0x000fc60000010000 */
[----:B------:R0:W-:Y:S04]  /*7110*/  STS.64 [UR26+0x6190], R110 ;  /* 0x0061906eff007988 */ /* 0x0001e80008000a1a */
[----:B------:R0:W-:Y:S02]  /*7120*/  STS.64 [UR26+0x5990], R108 ;  /* 0x0059906cff007988 */ /* 0x0001e40008000a1a */
.L_x_3134:
[----:B------:R-:W-:Y:S05]  /*7130*/  BSYNC.RECONVERGENT B0 ;  /* 0x0000000000007941 */ /* 0x000fea0003800200 */
.L_x_3133:
[----:B------:R-:W-:-:S04]  /*7140*/  UIADD3 UR8, UPT, UPT, UR8, 0x1, URZ ;  /* 0x0000000108087890 */ /* 0x000fc8000fffe0ff */
[----:B------:R-:W-:-:S09]  /*7150*/  UISETP.GE.AND UP0, UPT, UR8, UR41, UPT ;  /* 0x000000290800728c */ /* 0x000fd2000bf06270 */
[----:B------:R-:W-:Y:S05]  /*7160*/  BRA.U !UP0, `(.L_x_3135) ;  /* 0xffffff9d08d07547 */ /* 0x000fea000b83ffff */
.L_x_3101:
[----:B------:R-:W-:Y:S01]  /*7170*/  BAR.SYNC.DEFER_BLOCKING 0x0 ;  /* 0x0000000000007b1d */ /* 0x000fe20000010000 */
[----:B------:R-:W-:Y:S01]  /*7180*/  UIADD3 UR8, UPT, UPT, UR16, -0x1, URZ ;  /* 0xffffffff10087890 */ /* 0x000fe2000fffe0ff */
[----:B------:R-:W-:Y:S01]  /*7190*/  IADD3 R7, PT, PT, R125, R124, RZ ;  /* 0x0000007c7d077210 */ /* 0x000fe20007ffe0ff */
[----:B------:R-:W-:Y:S01]  /*71a0*/  FADD.FTZ R0, R127, R64 ;  /* 0x000000407f007221 */ /* 0x000fe20000010000 */
[----:B------:R-:W-:Y:S02]  /*71b0*/  UIADD3 UR20, UP1, UPT, UR20, -0x2000, URZ ;  /* 0xffffe00014147890 */ /* 0x000fe4000ff3e0ff */
[----:B------:R-:W5:Y:S01]  /*71c0*/  LDCU.64 UR32, c[0x0][0x4f8] ;  /* 0x00009f00ff2077ac */ /* 0x000f620008000a00 */
[----:B------:R-:W-:Y:S01]  /*71d0*/  FADD.FTZ R5, R0, R65 ;  /* 0x0000004100057221 */ /* 0x000fe20000010000 */
[----:B------:R-:W0:Y:S03]  /*71e0*/  LDCU.64 UR34, c[0x0][0x500] ;  /* 0x0000a000ff2277ac */ /* 0x000e260008000a00 */
[----:B------:R-:W-:Y:S01]  /*71f0*/  FADD.FTZ R0, R5, R66 ;  /* 0x0000004205007221 */ /* 0x000fe20000010000 */
[----:B------:R-:W-:-:S03]  /*7200*/  USHF.L.U32 UR28, UR8, 0xb, URZ ;  /* 0x0000000b081c7899 */ /* 0x000fc600080006ff */
[----:B------:R-:W-:Y:S01]  /*7210*/  FADD.FTZ R5, R0, R67 ;  /* 0x0000004300057221 */ /* 0x000fe20000010000 */
[----:B------:R-:W1:Y:S03]  /*7220*/  LDCU.64 UR36, c[0x0][0x550] ;  /* 0x0000aa00ff2477ac */ /* 0x000e660008000a00 */
[----:B------:R-:W-:Y:S01]  /*7230*/  FADD.FTZ R0, R5, R68 ;  /* 0x0000004405007221 */ /* 0x000fe20000010000 */
[----:B------:R-:W-:Y:S02]  /*7240*/  USHF.R.S32.HI UR29, URZ, 0x1f, UR28 ;  /* 0x0000001fff1d7899 */ /* 0x000fe4000801141c */
[----:B------:R-:W-:Y:S01]  /*7250*/  UIADD3 UR18, UP2, UPT, UR18, -0x2000, URZ ;  /* 0xffffe00012127890 */ /* 0x000fe2000ff5e0ff */
[----:B------:R-:W-:Y:S01]  /*7260*/  STS.128 [R47], R60 ;  /* 0x0000003c2f007388 */ /* 0x000fe20000000c00 */
[----:B-----5:R-:W-:Y:S02]  /*7270*/  UIMAD.WIDE.U32 UR26, UR30, UR32, UR28 ;  /* 0x000000201e1a72a5 */ /* 0x020fe4000f8e001c */
[----:B------:R-:W-:Y:S01]  /*7280*/  UIADD3.X UR21, UPT, UPT, UR21, -0x1, URZ, UP1, !UPT ;  /* 0xffffffff15157890 */ /* 0x000fe20008ffe4ff */
[----:B------:R-:W-:Y:S01]  /*7290*/  STS.128 [R47+0x10], R56 ;  /* 0x000010382f007388 */ /* 0x000fe20000000c00 */
[----:B------:R-:W-:Y:S01]  /*72a0*/  UIMAD UR27, UR30, UR33, UR27 ;  /* 0x000000211e1b72a4 */ /* 0x000fe2000f8e021b */
[----:B------:R-:W5:Y:S02]  /*72b0*/  LDCU.64 UR32, c[0x0][0x520] ;  /* 0x0000a400ff2077ac */ /* 0x000f640008000a00 */
[----:B------:R-:W-:Y:S01]  /*72c0*/  STS.128 [R47+0x20], R52 ;  /* 0x000020342f007388 */ /* 0x000fe20000000c00 */
[----:B0-----:R-:W-:-:S03]  /*72d0*/  UIMAD.WIDE.U32 UR26, UR9, UR34, UR26 ;  /* 0x00000022091a72a5 */ /* 0x001fc6000f8e001a */
[----:B------:R-:W-:Y:S01]  /*72e0*/  STS.128 [R47+0x30], R48 ;  /* 0x000030302f007388 */ /* 0x000fe20000000c00 */
[----:B------:R-:W-:-:S03]  /*72f0*/  NOP ;  /* 0x0000000000007918 */ /* 0x000fc60000000000 */
[----:B------:R-:W0:Y:S01]  /*7300*/  LDS.128 R8, [R120] ;  /* 0x0000000078087984 */ /* 0x000e220000000c00 */
[----:B------:R-:W-:Y:S02]  /*7310*/  UIMAD UR31, UR9, UR35, UR27 ;  /* 0x00000023091f72a4 */ /* 0x000fe4000f8e021b */
[----:B-1----:R-:W-:Y:S01]  /*7320*/  ULEA UR27, UP0, UR26, UR36, 0x2 ;  /* 0x000000241a1b7291 */ /* 0x002fe2000f8010ff */
[----:B------:R-:W1:Y:S01]  /*7330*/  LDS.128 R12, [R120+0x200] ;  /* 0x00020000780c7984 */ /* 0x000e620000000c00 */
[----:B------:R-:W2:Y:S03]  /*7340*/  LDCU.64 UR34, c[0x0][0x560] ;  /* 0x0000ac00ff2277ac */ /* 0x000ea60008000a00 */
[----:B------:R-:W3:Y:S01]  /*7350*/  LDS.128 R16, [R120+0x400] ;  /* 0x0004000078107984 */ /* 0x000ee20000000c00 */
[----:B------:R-:W-:Y:S01]  /*7360*/  ULEA.HI.X UR26, UR26, UR37, UR31, 0x2, UP0 ;  /* 0x000000251a1a7291 */ /* 0x000fe200080f141f */
[----:B------:R-:W-:Y:S01]  /*7370*/  MOV R2, UR27 ;  /* 0x0000001b00027c02 */ /* 0x000fe20008000f00 */
[----:B------:R-:W-:Y:S01]  /*7380*/  UIADD3.X UR19, UPT, UPT, UR19, -0x1, URZ, UP2, !UPT ;  /* 0xffffffff13137890 */ /* 0x000fe200097fe4ff */
[----:B------:R-:W4:Y:S03]  /*7390*/  LDS.128 R20, [R120+0x600] ;  /* 0x0006000078147984 */ /* 0x000f260000000c00 */
[----:B------:R-:W-:-:S03]  /*73a0*/  MOV R3, UR26 ;  /* 0x0000001a00037c02 */ /* 0x000fc60008000f00 */
[----:B------:R-:W-:Y:S02]  /*73b0*/  IMAD.WIDE.U32 R2, R7, 0x10, R2 ;  /* 0x0000001007027825 */ /* 0x000fe400078e0002 */
[----:B------:R-:W5:Y:S02]  /*73c0*/  LDCU.64 UR26, c[0x0][0x518] ;  /* 0x0000a300ff1a77ac */ /* 0x000f640008000a00 */
[----:B-----5:R-:W-:Y:S01]  /*73d0*/  UIMAD.WIDE.U32 UR28, UR30, UR26, UR28 ;  /* 0x0000001a1e1c72a5 */ /* 0x020fe2000f8e001c */
[----:B0-----:R-:W-:Y:S03]  /*73e0*/  STG.E.128 desc[UR24][R2.64], R8 ;  /* 0x0000000802007986 */ /* 0x001fe6000c101d18 */
[----:B------:R-:W-:Y:S01]  /*73f0*/  UIMAD UR27, UR30, UR27, UR29 ;  /* 0x0000001b1e1b72a4 */ /* 0x000fe2000f8e021d */
[----:B-1----:R-:W-:Y:S02]  /*7400*/  STG.E.128 desc[UR24][R2.64+0x200], R12 ;  /* 0x0002000c02007986 */ /* 0x002fe4000c101d18 */
[----:B------:R-:W-:-:S02]  /*7410*/  UMOV UR26, UR28 ;  /* 0x0000001c001a7c82 */ /* 0x000fc40008000000 */
[----:B---3--:R-:W-:Y:S01]  /*7420*/  STG.E.128 desc[UR24][R2.64+0x400], R16 ;  /* 0x0004001002007986 */ /* 0x008fe2000c101d18 */
[----:B------:R-:W-:-:S03]  /*7430*/  UIMAD.WIDE.U32 UR26, UR9, UR32, UR26 ;  /* 0x00000020091a72a5 */ /* 0x000fc6000f8e001a */
[----:B----4-:R0:W-:Y:S01]  /*7440*/  STG.E.128 desc[UR24][R2.64+0x600], R20 ;  /* 0x0006001402007986 */ /* 0x0101e2000c101d18 */
[----:B------:R-:W-:Y:S02]  /*7450*/  UIMAD UR28, UR9, UR33, UR27 ;  /* 0x00000021091c72a4 */ /* 0x000fe4000f8e021b */
[----:B--2---:R-:W-:Y:S01]  /*7460*/  ULEA UR27, UP0, UR26, UR34, 0x2 ;  /* 0x000000221a1b7291 */ /* 0x004fe2000f8010ff */
[----:B------:R-:W-:Y:S03]  /*7470*/  BAR.SYNC.DEFER_BLOCKING 0x0 ;  /* 0x0000000000007b1d */ /* 0x000fe60000010000 */
[----:B------:R-:W-:Y:S02]  /*7480*/  ULEA.HI.X UR26, UR26, UR35, UR28, 0x2, UP0 ;  /* 0x000000231a1a7291 */ /* 0x000fe400080f141c */
[----:B------:R-:W-:-:S04]  /*7490*/  UIADD3 UR22, UP0, UPT, UR22, -0x2000, URZ ;  /* 0xffffe00016167890 */ /* 0x000fc8000ff1e0ff */
[----:B------:R-:W-:Y:S02]  /*74a0*/  UIADD3.X UR23, UPT, UPT, UR23, -0x1, URZ, UP0, !UPT ;  /* 0xffffffff17177890 */ /* 0x000fe400087fe4ff */
[----:B------:R-:W-:Y:S01]  /*74b0*/  UISETP.GT.AND UP0, UPT, UR16, 0x1, UPT ;  /* 0x000000011000788c */ /* 0x000fe2000bf04270 */
[----:B0-----:R-:W-:Y:S02]  /*74c0*/  MOV R2, UR27 ;  /* 0x0000001b00027c02 */ /* 0x001fe40008000f00 */
[----:B------:R-:W-:Y:S01]  /*74d0*/  UMOV UR16, UR8 ;  /* 0x0000000800107c82 */ /* 0x000fe20008000000 */
[----:B------:R-:W-:-:S03]  /*74e0*/  MOV R3, UR26 ;  /* 0x0000001a00037c02 */ /* 0x000fc60008000f00 */
[----:B------:R-:W-:Y:S01]  /*74f0*/  IMAD.WIDE.U32 R2, R7, 0x10, R2 ;  /* 0x0000001007027825 */ /* 0x000fe200078e0002 */
[----:B------:R-:W-:Y:S04]  /*7500*/  STS.128 [R47], R64 ;  /* 0x000000402f007388 */ /* 0x000fe80000000c00 */
[----:B------:R0:W-:Y:S04]  /*7510*/  STS.128 [R47+0x10], R68 ;  /* 0x000010442f007388 */ /* 0x0001e80000000c00 */
[----:B------:R1:W-:Y:S04]  /*7520*/  STS.128 [R47+0x20], R72 ;  /* 0x000020482f007388 */ /* 0x0003e80000000c00 */
[----:B------:R2:W-:Y:S01]  /*7530*/  STS.128 [R47+0x30], R76 ;  /* 0x0000304c2f007388 */ /* 0x0005e20000000c00 */
[----:B------:R-:W-:-:S03]  /*7540*/  NOP ;  /* 0x0000000000007918 */ /* 0x000fc60000000000 */
[----:B------:R-:W3:Y:S01]  /*7550*/  LDS.128 R8, [R120] ;  /* 0x0000000078087984 */ /* 0x000ee20000000c00 */
[----:B0-----:R-:W-:-:S03]  /*7560*/  FADD.FTZ R69, R0, R69 ;  /* 0x0000004500457221 */ /* 0x001fc60000010000 */
[----:B------:R-:W0:Y:S01]  /*7570*/  LDS.128 R12, [R120+0x200] ;  /* 0x00020000780c7984 */ /* 0x000e220000000c00 */
[----:B------:R-:W-:-:S03]  /*7580*/  FADD.FTZ R70, R69, R70 ;  /* 0x0000004645467221 */ /* 0x000fc60000010000 */
[----:B------:R-:W4:Y:S01]  /*7590*/  LDS.128 R16, [R120+0x400] ;  /* 0x0004000078107984 */ /* 0x000f220000000c00 */
[----:B------:R-:W-:-:S03]  /*75a0*/  FADD.FTZ R71, R70, R71 ;  /* 0x0000004746477221 */ /* 0x000fc60000010000 */
[----:B------:R-:W5:Y:S01]  /*75b0*/  LDS.128 R20, [R120+0x600] ;  /* 0x0006000078147984 */ /* 0x000f620000000c00 */
[----:B-1----:R-:W-:-:S04]  /*75c0*/  FADD.FTZ R72, R71, R72 ;  /* 0x0000004847487221 */ /* 0x002fc80000010000 */
[----:B------:R-:W-:-:S04]  /*75d0*/  FADD.FTZ R73, R72, R73 ;  /* 0x0000004948497221 */ /* 0x000fc80000010000 */
[----:B------:R-:W-:-:S04]  /*75e0*/  FADD.FTZ R74, R73, R74 ;  /* 0x0000004a494a7221 */ /* 0x000fc80000010000 */
[----:B------:R-:W-:-:S04]  /*75f0*/  FADD.FTZ R75, R74, R75 ;  /* 0x0000004b4a4b7221 */ /* 0x000fc80000010000 */
[----:B--2---:R-:W-:-:S04]  /*7600*/  FADD.FTZ R76, R75, R76 ;  /* 0x0000004c4b4c7221 */ /* 0x004fc80000010000 */
[----:B------:R-:W-:-:S04]  /*7610*/  FADD.FTZ R77, R76, R77 ;  /* 0x0000004d4c4d7221 */ /* 0x000fc80000010000 */
[----:B------:R-:W-:Y:S01]  /*7620*/  FADD.FTZ R78, R77, R78 ;  /* 0x0000004e4d4e7221 */ /* 0x000fe20000010000 */
[----:B---3--:R1:W-:Y:S03]  /*7630*/  STG.E.128 desc[UR24][R2.64], R8 ;  /* 0x0000000802007986 */ /* 0x0083e6000c101d18 */
[----:B------:R-:W-:Y:S01]  /*7640*/  FADD.FTZ R127, R78, R79 ;  /* 0x0000004f4e7f7221 */ /* 0x000fe20000010000 */
[----:B0-----:R1:W-:Y:S04]  /*7650*/  STG.E.128 desc[UR24][R2.64+0x200], R12 ;  /* 0x0002000c02007986 */ /* 0x0013e8000c101d18 */
[----:B----4-:R1:W-:Y:S04]  /*7660*/  STG.E.128 desc[UR24][R2.64+0x400], R16 ;  /* 0x0004001002007986 */ /* 0x0103e8000c101d18 */
[----:B-----5:R1:W-:Y:S01]  /*7670*/  STG.E.128 desc[UR24][R2.64+0x600], R20 ;  /* 0x0006001402007986 */ /* 0x0203e2000c101d18 */
[----:B------:R-:W-:Y:S05]  /*7680*/  BRA.U UP0, `(.L_x_3136) ;  /* 0xffffff9100007547 */ /* 0x000fea000b83ffff */
.L_x_3100:
[----:B------:R-:W0:Y:S01]  /*7690*/  LDCU.64 UR6, c[0x0][0x548] ;  /* 0x0000a900ff0677ac */ /* 0x000e220008000a00 */
[----:B-1----:R-:W1:Y:S01]  /*76a0*/  S2R R11, SR_TID.X ;  /* 0x00000000000b7919 */ /* 0x002e620000002100 */
        /* <DEDUP_REMOVED lines=42> */
.L_x_3138:
[----:B------:R-:W-:Y:S05]  /*7950*/  BSYNC.RECONVERGENT B0 ;  /* 0x0000000000007941 */ /* 0x000fea0003800200 */
.L_x_3137:
        /* <DEDUP_REMOVED lines=42> */
.L_x_3140:
[----:B------:R-:W-:Y:S05]  /*7c00*/  BSYNC.RECONVERGENT B0 ;  /* 0x0000000000007941 */ /* 0x000fea0003800200 */
.L_x_3139:
[----:B------:R-:W-:Y:S05]  /*7c10*/  @P0 EXIT ;  /* 0x000000000000094d */ /* 0x000fea0003800000 */
[----:B------:R-:W3:Y:S01]  /*7c20*/  LDCU.64 UR6, c[0x0][0x4e8] ;  /* 0x00009d00ff0677ac */ /* 0x000ee20008000a00 */
[----:B------:R-:W4:Y:S01]  /*7c30*/  S2UR UR22, SR_CgaCtaId ;  /* 0x00000000001679c3 */ /* 0x000f220000008800 */
[----:B------:R-:W-:Y:S01]  /*7c40*/  BSSY.RECONVERGENT B0, `(.L_x_3141) ;  /* 0x0000054000007945 */ /* 0x000fe20003800200 */
[----:B------:R-:W5:Y:S01]  /*7c50*/  LDCU.64 UR18, c[0x0][0x4c8] ;  /* 0x00009900ff1277ac */ /* 0x000f620008000a00 */
[----:B------:R-:W0:Y:S01]  /*7c60*/  LDCU.64 UR20, c[0x0][0x4a8] ;  /* 0x00009500ff1477ac */ /* 0x000e220008000a00 */
[----:B------:R-:W-:Y:S01]  /*7c70*/  UMOV UR17, 0x400 ;  /* 0x0000040000117882 */ /* 0x000fe20000000000 */
[----:B------:R-:W0:Y:S01]  /*7c80*/  LDCU UR23, c[0x0][0x360] ;  /* 0x00006c00ff1777ac */ /* 0x000e220008000800 */
[----:B------:R-:W0:Y:S01]  /*7c90*/  LDCU.64 UR40, c[0x0][0x3e0] ;  /* 0x00007c00ff2877ac */ /* 0x000e220008000a00 */
[----:B---3--:R-:W-:Y:S01]  /*7ca0*/  UIMAD.WIDE.U32 UR4, UR9, UR6, URZ ;  /* 0x00000006090472a5 */ /* 0x008fe2000f8e00ff */
[----:B------:R-:W3:Y:S03]  /*7cb0*/  LDCU.64 UR42, c[0x0][0x3c0] ;  /* 0x00007800ff2a77ac */ /* 0x000ee60008000a00 */
[----:B------:R-:W-:-:S02]  /*7cc0*/  UIMAD UR16, UR9, UR7, UR5 ;  /* 0x00000007091072a4 */ /* 0x000fc4000f8e0205 */
[----:B-----5:R-:W-:Y:S02]  /*7cd0*/  UIMAD.WIDE.U32 UR6, UR9, UR18, URZ ;  /* 0x00000012090672a5 */ /* 0x020fe4000f8e00ff */
[----:B0-----:R-:W-:Y:S02]  /*7ce0*/  UIMAD.WIDE.U32 UR12, UR9, UR20, URZ ;  /* 0x00000014090c72a5 */ /* 0x001fe4000f8e00ff */
[----:B------:R-:W-:Y:S01]  /*7cf0*/  UIMAD UR8, UR9, UR19, UR7 ;  /* 0x00000013090872a4 */ /* 0x000fe2000f8e0207 */
[----:B------:R-:W0:Y:S01]  /*7d00*/  LDCU.64 UR26, c[0x0][0x4b0] ;  /* 0x00009600ff1a77ac */ /* 0x000e220008000a00 */
[----:B------:R-:W0:Y:S01]  /*7d10*/  LDCU.64 UR32, c[0x0][0x4d0] ;  /* 0x00009a00ff2077ac */ /* 0x000e220008000a00 */
[----:B------:R-:W0:Y:S01]  /*7d20*/  LDCU.64 UR34, c[0x0][0x4f0] ;  /* 0x00009e00ff2277ac */ /* 0x000e220008000a00 */
[----:B------:R-:W0:Y:S01]  /*7d30*/  LDCU.64 UR36, c[0x0][0x540] ;  /* 0x0000a800ff2477ac */ /* 0x000e220008000a00 */
[----:B------:R-:W0:Y:S01]  /*7d40*/  LDCU.128 UR28, c[0x0][0x530] ;  /* 0x0000a600ff1c77ac */ /* 0x000e220008000c00 */
[----:B------:R-:W-:-:S02]  /*7d50*/  UIMAD UR9, UR9, UR21, UR13 ;  /* 0x00000015090972a4 */ /* 0x000fc4000f8e020d */
[----:B----4-:R-:W-:-:S12]  /*7d60*/  ULEA UR17, UR22, UR17, 0x18 ;  /* 0x0000001116117291 */ /* 0x010fd8000f8ec0ff */
.L_x_3142:
[C---:B------:R-:W-:Y:S01]  /*7d70*/  LEA R0, R11.reuse, UR17, 0x3 ;  /* 0x000000110b007c11 */ /* 0x040fe2000f8e18ff */
[C---:B----4-:R-:W-:Y:S01]  /*7d80*/  IMAD.WIDE.U32 R6, R11.reuse, UR40, RZ ;  /* 0x000000280b067c25 */ /* 0x050fe2000f8e00ff */
[----:B-12---:R-:W-:Y:S02]  /*7d90*/  MOV R2, UR12 ;  /* 0x0000000c00027c02 */ /* 0x006fe40008000f00 */
[----:B------:R-:W-:Y:S01]  /*7da0*/  SHF.R.S32.HI R10, RZ, 0x1f, R11 ;  /* 0x0000001fff0a7819 */ /* 0x000fe2000001140b */
[----:B------:R-:W1:Y:S01]  /*7db0*/  LDS.64 R12, [R0+0x5990] ;  /* 0x00599000000c7984 */ /* 0x000e620000000a00 */
[----:B------:R-:W-:Y:S02]  /*7dc0*/  MOV R5, UR9 ;  /* 0x0000000900057c02 */ /* 0x000fe40008000f00 */
[----:B------:R-:W-:Y:S01]  /*7dd0*/  MOV R4, R2 ;  /* 0x0000000200047202 */ /* 0x000fe20000000f00 */
[C---:B0-----:R-:W-:Y:S01]  /*7de0*/  IMAD R2, R10.reuse, UR26, RZ ;  /* 0x0000001a0a027c24 */ /* 0x041fe2000f8e02ff */
[----:B------:R-:W-:Y:S01]  /*7df0*/  MOV R3, UR13 ;  /* 0x0000000d00037c02 */ /* 0x000fe20008000f00 */
[----:B------:R-:W-:Y:S01]  /*7e00*/  IMAD R8, R10, UR40, RZ ;  /* 0x000000280a087c24 */ /* 0x000fe2000f8e02ff */
[----:B------:R-:W0:Y:S01]  /*7e10*/  LDS.64 R14, [R0+0x6190] ;  /* 0x00619000000e7984 */ /* 0x000e220000000a00 */
[----:B------:R-:W-:-:S04]  /*7e20*/  IMAD.WIDE.U32 R4, R11, UR26, R4 ;  /* 0x0000001a0b047c25 */ /* 0x000fc8000f8e0004 */
[C---:B------:R-:W-:Y:S01]  /*7e30*/  IMAD R3, R11.reuse, UR27, R2 ;  /* 0x0000001b0b037c24 */ /* 0x040fe2000f8e0202 */
[----:B------:R-:W-:Y:S01]  /*7e40*/  LEA R2, P0, R4, UR28, 0x3 ;  /* 0x0000001c04027c11 */ /* 0x000fe2000f8018ff */
        /* <DEDUP_REMOVED lines=8> */
[----:B------:R2:W0:Y:S01]  /*7ed0*/  LDG.E.64 R16, desc[UR24][R8.64] ;  /* 0x0000001808107981 */ /* 0x000422000c1e1b00 */
[----:B------:R-:W-:Y:S01]  /*7ee0*/  MOV R6, UR6 ;  /* 0x0000000600067c02 */ /* 0x000fe20008000f00 */
[C---:B------:R-:W-:Y:S01]  /*7ef0*/  IMAD R18, R10.reuse, UR32, RZ ;  /* 0x000000200a127c24 */ /* 0x040fe2000f8e02ff */
[----:B------:R-:W-:Y:S01]  /*7f00*/  MOV R5, UR8 ;  /* 0x0000000800057c02 */ /* 0x000fe20008000f00 */
[----:B---3--:R-:W-:Y:S01]  /*7f10*/  IMAD R20, R10, UR42, RZ ;  /* 0x0000002a0a147c24 */ /* 0x008fe2000f8e02ff */
[----:B------:R-:W-:Y:S01]  /*7f20*/  MOV R4, R6 ;  /* 0x0000000600047202 */ /* 0x000fe20000000f00 */
[C---:B------:R-:W-:Y:S01]  /*7f30*/  IMAD R19, R11.reuse, UR33, R18 ;  /* 0x000000210b137c24 */ /* 0x040fe2000f8e0212 */
[----:B------:R-:W-:Y:S01]  /*7f40*/  MOV R7, UR7 ;  /* 0x0000000700077c02 */ /* 0x000fe20008000f00 */
[----:B------:R-:W-:-:S04]  /*7f50*/  IMAD.WIDE.U32 R6, R11, UR42, RZ ;  /* 0x0000002a0b067c25 */ /* 0x000fc8000f8e00ff */
[----:B------:R-:W-:Y:S01]  /*7f60*/  IMAD.WIDE.U32 R4, R11, UR32, R4 ;  /* 0x000000200b047c25 */ /* 0x000fe2000f8e0004 */
[----:B--2---:R-:W-:-:S03]  /*7f70*/  LEA R8, P1, R6, UR11, 0x3 ;  /* 0x0000000b06087c11 */ /* 0x004fc6000f8218ff */
[----:B-1----:R-:W-:Y:S01]  /*7f80*/  IMAD R13, R11, UR43, R20 ;  /* 0x0000002b0b0d7c24 */ /* 0x002fe2000f8e0214 */
[----:B------:R-:W-:Y:S02]  /*7f90*/  IADD3 R3, PT, PT, R5, R19, RZ ;  /* 0x0000001305037210 */ /* 0x000fe40007ffe0ff */
[C---:B------:R-:W-:Y:S02]  /*7fa0*/  LEA R2, P0, R4.reuse, UR30, 0x3 ;  /* 0x0000001e04027c11 */ /* 0x040fe4000f8018ff */
[----:B------:R-:W-:Y:S02]  /*7fb0*/  IADD3 R7, PT, PT, R7, R13, RZ ;  /* 0x0000000d07077210 */ /* 0x000fe40007ffe0ff */
[----:B------:R-:W-:Y:S02]  /*7fc0*/  LEA.HI.X R3, R4, UR31, R3, 0x3, P0 ;  /* 0x0000001f04037c11 */ /* 0x000fe400080f1c03 */
[----:B------:R-:W-:Y:S01]  /*7fd0*/  LEA.HI.X R9, R6, UR15, R7, 0x3, P1 ;  /* 0x0000000f06097c11 */ /* 0x000fe200088f1c07 */
[-C--:B0-----:R-:W-:Y:S01]  /*7fe0*/  FMUL.FTZ R5, R15, R17.reuse ;  /* 0x000000110f057220 */ /* 0x081fe20000410000 */
        /* <DEDUP_REMOVED lines=26> */
.L_x_3141:
[----:B------:R-:W-:Y:S05]  /*8190*/  EXIT ;  /* 0x000000000000794d */ /* 0x000fea0003800000 */
.L_x_3106:
[----:B------:R-:W-:Y:S01]  /*81a0*/  HFMA2 R199, -RZ, RZ, 0, 5.9604644775390625e-08 ;  /* 0x00000001ffc77431 */ /* 0x000fe200000001ff */
[----:B------:R-:W-:Y:S02]  /*81b0*/  MOV R200, R118 ;  /* 0x0000007600c87202 */ /* 0x000fe40000000f00 */
[----:B------:R-:W-:Y:S02]  /*81c0*/  MOV R202, RZ ;  /* 0x000000ff00ca7202 */ /* 0x000fe40000000f00 */
[----:B------:R-:W-:-:S07]  /*81d0*/  MOV R111, 0xffffffff ;  /* 0xffffffff006f7802 */ /* 0x000fce0000000f00 */
[----:B01---5:R-:W-:Y:S05]  /*81e0*/  WARPSYNC.COLLECTIVE R111, `(.L_x_3143) ;  /* 0x000000006f087348 */ /* 0x023fea0003c00000 */
[----:B------:R2:W3:Y:S02]  /*81f0*/  SHFL.UP P6, R196, R200, R199, R202 ;  /* 0x040000c7c8c47389 */ /* 0x0004e400000c00ca */
[----:B0123-5:R-:W-:Y:S05]  /*8200*/  ENDCOLLECTIVE ;  /* 0x000000000000791b */ /* 0x02ffea0003800000 */
.L_x_3143:
[----:B------:R-:W-:Y:S02]  /*8210*/  MOV R200, R119 ;  /* 0x0000007700c87202 */ /* 0x000fe40000000f00 */
[----:B------:R-:W-:-:S07]  /*8220*/  MOV R108, R196 ;  /* 0x000000c4006c7202 */ /* 0x000fce0000000f00 */
[----:B------:R-:W-:Y:S05]  /*8230*/  WARPSYNC.COLLECTIVE R111, `(.L_x_3144) ;  /* 0x000000006f087348 */ /* 0x000fea0003c00000 */
[----:B------:R0:W1:Y:S02]  /*8240*/  SHFL.UP P6, R196, R200, R199, R202 ;  /* 0x040000c7c8c47389 */ /* 0x00006400000c00ca */
[----:B01----:R-:W-:Y:S05]  /*8250*/  ENDCOLLECTIVE ;  /* 0x000000000000791b */ /* 0x003fea0003800000 */
.L_x_3144:
[----:B------:R-:W-:Y:S02]  /*8260*/  MOV R200, R193 ;  /* 0x000000c100c87202 */ /* 0x000fe40000000f00 */
[----:B------:R-:W-:-:S07]  /*8270*/  MOV R109, R196 ;  /* 0x000000c4006d7202 */ /* 0x000fce0000000f00 */
[----:B------:R-:W-:Y:S05]  /*8280*/  WARPSYNC.COLLECTIVE R111, `(.L_x_3145) ;  /* 0x000000006f087348 */ /* 0x000fea0003c00000 */
[----:B------:R0:W1:Y:S02]  /*8290*/  SHFL.UP P6, R196, R200, R199, R202 ;  /* 0x040000c7c8c47389 */ /* 0x00006400000c00ca */
[----:B01----:R-:W-:Y:S05]  /*82a0*/  ENDCOLLECTIVE ;  /* 0x000000000000791b */ /* 0x003fea0003800000 */
.L_x_3145:
[----:B------:R-:W-:Y:S02]  /*82b0*/  MOV R200, R194 ;  /* 0x000000c200c87202 */ /* 0x000fe40000000f00 */
[----:B------:R-:W-:-:S07]  /*82c0*/  MOV R110, R196 ;  /* 0x000000c4006e7202 */ /* 0x000fce0000000f00 */
[----:B------:R-:W-:Y:S05]  /*82d0*/  WARPSYNC.COLLECTIVE R111, `(.L_x_3146) ;  /* 0x000000006f087348 */ /* 0x000fea0003c00000 */
[----:B------:R0:W1:Y:S02]  /*82e0*/  SHFL.UP P6, R196, R200, R199, R202 ;  /* 0x040000c7c8c47389 */ /* 0x00006400000c00ca */
[----:B01----:R-:W-:Y:S05]  /*82f0*/  ENDCOLLECTIVE ;  /* 0x000000000000791b */ /* 0x003fea0003800000 */
.L_x_3146:
[----:B------:R-:W-:Y:S01]  /*8300*/  HFMA2 R199, -RZ, RZ, 0, 1.1920928955078125e-07 ;  /* 0x00000002ffc77431 */ /* 0x000fe200000001ff */
[----:B------:R-:W-:-:S05]  /*8310*/  MOV R195, R196 ;  /* 0x000000c400c37202 */ /* 0x000fca0000000f00 */
[CC--:B------:R-:W-:Y:S01]  /*8320*/  FMUL.FTZ R197, R119.reuse, R195.reuse ;  /* 0x000000c377c57220 */ /* 0x0c0fe20000410000 */
[C---:B------:R-:W-:Y:S01]  /*8330*/  FMUL.FTZ R198, R118.reuse, R195 ;  /* 0x000000c376c67220 */ /* 0x040fe20000410000 */
[CC--:B------:R-:W-:Y:S01]  /*8340*/  FMUL.FTZ R195, R119.reuse, R109.reuse ;  /* 0x0000006d77c37220 */ /* 0x0c0fe20000410000 */
[C---:B------:R-:W-:Y:S01]  /*8350*/  FMUL.FTZ R109, R118.reuse, R109 ;  /* 0x0000006d766d7220 */ /* 0x040fe20000410000 */
[CC--:B------:R-:W-:Y:S01]  /*8360*/  FFMA.FTZ R196, R118.reuse, R110.reuse, -R197 ;  /* 0x0000006e76c47223 */ /* 0x0c0fe200000108c5 */
[C---:B------:R-:W-:Y:S01]  /*8370*/  FFMA.FTZ R197, R119.reuse, R110, R198 ;  /* 0x0000006e77c57223 */ /* 0x040fe200000100c6 */
[-C--:B------:R-:W-:Y:S01]  /*8380*/  @P5 FFMA.FTZ R118, R118, R108.reuse, -R195 ;  /* 0x0000006c76765223 */ /* 0x080fe200000108c3 */
[----:B------:R-:W-:Y:S01]  /*8390*/  @P5 FFMA.FTZ R119, R119, R108, R109 ;  /* 0x0000006c77775223 */ /* 0x000fe2000001006d */
[----:B------:R-:W-:Y:S01]  /*83a0*/  @P5 FADD.FTZ R193, R193, R196 ;  /* 0x000000c4c1c15221 */ /* 0x000fe20000010000 */
[----:B------:R-:W-:Y:S02]  /*83b0*/  @P5 FADD.FTZ R194, R194, R197 ;  /* 0x000000c5c2c25221 */ /* 0x000fe40000010000 */
[----:B------:R-:W-:-:S07]  /*83c0*/  MOV R200, R118 ;  /* 0x0000007600c87202 */ /* 0x000fce0000000f00 */
[----:B------:R-:W-:Y:S05]  /*83d0*/  WARPSYNC.COLLECTIVE R111, `(.L_x_3147) ;  /* 0x000000006f087348 */ /* 0x000fea0003c00000 */
[----:B------:R0:W1:Y:S02]  /*83e0*/  SHFL.UP P6, R196, R200, R199, R202 ;  /* 0x040000c7c8c47389 */ /* 0x00006400000c00ca */
[----:B01----:R-:W-:Y:S05]  /*83f0*/  ENDCOLLECTIVE ;  /* 0x000000000000791b */ /* 0x003fea0003800000 */
.L_x_3147:
[----:B------:R-:W-:Y:S02]  /*8400*/  MOV R200, R119 ;  /* 0x0000007700c87202 */ /* 0x000fe40000000f00 */
[----:B------:R-:W-:-:S07]  /*8410*/  MOV R108, R196 ;  /* 0x000000c4006c7202 */ /* 0x000fce0000000f00 */
[----:B------:R-:W-:Y:S05]  /*8420*/  WARPSYNC.COLLECTIVE R111, `(.L_x_3148) ;  /* 0x000000006f087348 */ /* 0x000fea0003c00000 */
[----:B------:R0:W1:Y:S02]  /*8430*/  SHFL.UP P6, R196, R200, R199, R202 ;  /* 0x040000c7c8c47389 */ /* 0x00006400000c00ca */
[----:B01----:R-:W-:Y:S05]  /*8440*/  ENDCOLLECTIVE ;  /* 0x000000000000791b */ /* 0x003fea0003800000 */
.L_x_3148:
[----:B------:R-:W-:Y:S02]  /*8450*/  MOV R200, R193 ;  /* 0x000000c100c87202 */ /* 0x000fe40000000f00 */
[----:B------:R-:W-:-:S07]  /*8460*/  MOV R109, R196 ;  /* 0x000000c4006d7202 */ /* 0x000fce0000000f00 */
[----:B------:R-:W-:Y:S05]  /*8470*/  WARPSYNC.COLLECTIVE R111, `(.L_x_3149) ;  /* 0x000000006f087348 */ /* 0x000fea0003c00000 */
[----:B------:R0:W1:Y:S02]  /*8480*/  SHFL.UP P6, R196, R200, R199, R202 ;  /* 0x040000c7c8c47389 */ /* 0x00006400000c00ca */
[----:B01----:R-:W-:Y:S05]  /*8490*/  ENDCOLLECTIVE ;  /* 0x000000000000791b */ /* 0x003fea0003800000 */
.L_x_3149:
[----:B------:R-:W-:Y:S02]  /*84a0*/  MOV R200, R194 ;  /* 0x000000c200c87202 */ /* 0x000fe40000000f00 */
[----:B------:R-:W-:-:S07]  /*84b0*/  MOV R110, R196 ;  /* 0x000000c4006e7202 */ /* 0x000fce0000000f00 */
[----:B------:R-:W-:Y:S05]  /*84c0*/  WARPSYNC.COLLECTIVE R111, `(.L_x_3150) ;  /* 0x000000006f087348 */ /* 0x000fea0003c00000 */
[----:B------:R0:W1:Y:S02]  /*84d0*/  SHFL.UP P6, R196, R200, R199, R202 ;  /* 0x040000c7c8c47389 */ /* 0x00006400000c00ca */
[----:B01----:R-:W-:Y:S05]  /*84e0*/  ENDCOLLECTIVE ;  /* 0x000000000000791b */ /* 0x003fea0003800000 */
.L_x_3150:
[----:B------:R-:W-:Y:S01]  /*84f0*/  HFMA2 R199, -RZ, RZ, 0, 2.384185791015625e-07 ;  /* 0x00000004ffc77431 */ /* 0x000fe200000001ff */
        /* <DEDUP_REMOVED lines=15> */
.L_x_3151:
[----:B------:R-:W-:Y:S02]  /*85f0*/  MOV R200, R119 ;  /* 0x0000007700c87202 */ /* 0x000fe40000000f00 */
[----:B------:R-:W-:-:S07]  /*8600*/  MOV R108, R196 ;  /* 0x000000c4006c7202 */ /* 0x000fce0000000f00 */
[----:B------:R-:W-:Y:S05]  /*8610*/  WARPSYNC.COLLECTIVE R111, `(.L_x_3152) ;  /* 0x000000006f087348 */ /* 0x000fea0003c00000 */
[----:B------:R0:W1:Y:S02]  /*8620*/  SHFL.UP P6, R196, R200, R199, R202 ;  /* 0x040000c7c8c47389 */ /* 0x00006400000c00ca */
[----:B01----:R-:W-:Y:S05]  /*8630*/  ENDCOLLECTIVE ;  /* 0x000000000000791b */ /* 0x003fea0003800000 */
.L_x_3152:
[----:B------:R-:W-:Y:S02]  /*8640*/  MOV R200, R193 ;  /* 0x000000c100c87202 */ /* 0x000fe40000000f00 */
[----:B------:R-:W-:-:S07]  /*8650*/  MOV R109, R196 ;  /* 0x000000c4006d7202 */ /* 0x000fce0000000f00 */
[----:B------:R-:W-:Y:S05]  /*8660*/  WARPSYNC.COLLECTIVE R111, `(.L_x_3153) ;  /* 0x000000006f087348 */ /* 0x000fea0003c00000 */
[----:B------:R0:W1:Y:S02]  /*8670*/  SHFL.UP P6, R196, R200, R199, R202 ;  /* 0x040000c7c8c47389 */ /* 0x00006400000c00ca */
[----:B01----:R-:W-:Y:S05]  /*8680*/  ENDCOLLECTIVE ;  /* 0x000000000000791b */ /* 0x003fea0003800000 */
.L_x_3153:
[----:B------:R-:W-:Y:S02]  /*8690*/  MOV R200, R194 ;  /* 0x000000c200c87202 */ /* 0x000fe40000000f00 */
[----:B------:R-:W-:-:S07]  /*86a0*/  MOV R110, R196 ;  /* 0x000000c4006e7202 */ /* 0x000fce0000000f00 */
[----:B------:R-:W-:Y:S05]  /*86b0*/  WARPSYNC.COLLECTIVE R111, `(.L_x_3154) ;  /* 0x000000006f087348 */ /* 0x000fea0003c00000 */
[----:B------:R0:W1:Y:S02]  /*86c0*/  SHFL.UP P6, R196, R200, R199, R202 ;  /* 0x040000c7c8c47389 */ /* 0x00006400000c00ca */
[----:B01----:R-:W-:Y:S05]  /*86d0*/  ENDCOLLECTIVE ;  /* 0x000000000000791b */ /* 0x003fea0003800000 */
.L_x_3154:
[----:B------:R-:W-:Y:S01]  /*86e0*/  HFMA2 R199, -RZ, RZ, 0, 4.76837158203125e-07 ;  /* 0x00000008ffc77431 */ /* 0x000fe200000001ff */
        /* <DEDUP_REMOVED lines=15> */
.L_x_3155:
[----:B------:R-:W-:Y:S02]  /*87e0*/  MOV R200, R119 ;  /* 0x0000007700c87202 */ /* 0x000fe40000000f00 */
[----:B------:R-:W-:-:S07]  /*87f0*/  MOV R108, R196 ;  /* 0x000000c4006c7202 */ /* 0x000fce0000000f00 */
[----:B------:R-:W-:Y:S05]  /*8800*/  WARPSYNC.COLLECTIVE R111, `(.L_x_3156) ;  /* 0x000000006f087348 */ /* 0x000fea0003c00000 */
[----:B------:R0:W1:Y:S02]  /*8810*/  SHFL.UP P6, R196, R200, R199, R202 ;  /* 0x040000c7c8c47389 */ /* 0x00006400000c00ca */
[----:B01----:R-:W-:Y:S05]  /*8820*/  ENDCOLLECTIVE ;  /* 0x000000000000791b */ /* 0x003fea0003800000 */
.L_x_3156:
[----:B------:R-:W-:Y:S02]  /*8830*/  MOV R200, R193 ;  /* 0x000000c100c87202 */ /* 0x000fe40000000f00 */
[----:B------:R-:W-:-:S07]  /*8840*/  MOV R109, R196 ;  /* 0x000000c4006d7202 */ /* 0x000fce0000000f00 */
[----:B------:R-:W-:Y:S05]  /*8850*/  WARPSYNC.COLLECTIVE R111, `(.L_x_3157) ;  /* 0x000000006f087348 */ /* 0x000fea0003c00000 */
[----:B------:R0:W1:Y:S02]  /*8860*/  SHFL.UP P6, R196, R200, R199, R202 ;  /* 0x040000c7c8c47389 */ /* 0x00006400000c00ca */
[----:B01----:R-:W-:Y:S05]  /*8870*/  ENDCOLLECTIVE ;  /* 0x000000000000791b */ /* 0x003fea0003800000 */
.L_x_3157:
[----:B------:R-:W-:Y:S02]  /*8880*/  MOV R200, R194 ;  /* 0x000000c200c87202 */ /* 0x000fe40000000f00 */
[----:B------:R-:W-:-:S07]  /*8890*/  MOV R110, R196 ;  /* 0x000000c4006e7202 */ /* 0x000fce0000000f00 */
[----:B------:R-:W-:Y:S05]  /*88a0*/  WARPSYNC.COLLECTIVE R111, `(.L_x_3158) ;  /* 0x000000006f087348 */ /* 0x000fea0003c00000 */
[----:B------:R0:W1:Y:S02]  /*88b0*/  SHFL.UP P6, R196, R200, R199, R202 ;  /* 0x040000c7c8c47389 */ /* 0x00006400000c00ca */
[----:B01----:R-:W-:Y:S05]  /*88c0*/  ENDCOLLECTIVE ;  /* 0x000000000000791b */ /* 0x003fea0003800000 */
.L_x_3158:
[----:B------:R-:W-:Y:S01]  /*88d0*/  HFMA2 R199, -RZ, RZ, 0, 9.5367431640625e-07 ;  /* 0x00000010ffc77431 */ /* 0x000fe200000001ff */
        /* <DEDUP_REMOVED lines=15> */
.L_x_3159:
[----:B------:R-:W-:Y:S02]  /*89d0*/  MOV R200, R119 ;  /* 0x0000007700c87202 */ /* 0x000fe40000000f00 */
[----:B------:R-:W-:-:S07]  /*89e0*/  MOV R108, R196 ;  /* 0x000000c4006c7202 */ /* 0x000fce0000000f00 */
[----:B------:R-:W-:Y:S05]  /*89f0*/  WARPSYNC.COLLECTIVE R111, `(.L_x_3160) ;  /* 0x000000006f087348 */ /* 0x000fea0003c00000 */
[----:B------:R0:W1:Y:S02]  /*8a00*/  SHFL.UP P6, R196, R200, R199, R202 ;  /* 0x040000c7c8c47389 */ /* 0x00006400000c00ca */
[----:B01----:R-:W-:Y:S05]  /*8a10*/  ENDCOLLECTIVE ;  /* 0x000000000000791b */ /* 0x003fea0003800000 */
.L_x_3160:
[----:B------:R-:W-:Y:S02]  /*8a20*/  MOV R200, R193 ;  /* 0x000000c100c87202 */ /* 0x000fe40000000f00 */
[----:B------:R-:W-:-:S07]  /*8a30*/  MOV R109, R196 ;  /* 0x000000c4006d7202 */ /* 0x000fce0000000f00 */
[----:B------:R-:W-:Y:S05]  /*8a40*/  WARPSYNC.COLLECTIVE R111, `(.L_x_3161) ;  /* 0x000000006f087348 */ /* 0x000fea0003c00000 */
[----:B------:R0:W1:Y:S02]  /*8a50*/  SHFL.UP P6, R196, R200, R199, R202 ;  /* 0x040000c7c8c47389 */ /* 0x00006400000c00ca */
[----:B01----:R-:W-:Y:S05]  /*8a60*/  ENDCOLLECTIVE ;  /* 0x000000000000791b */ /* 0x003fea0003800000 */
.L_x_3161:
[----:B------:R-:W-:Y:S02]  /*8a70*/  MOV R200, R194 ;  /* 0x000000c200c87202 */ /* 0x000fe40000000f00 */
[----:B------:R-:W-:-:S07]  /*8a80*/  MOV R110, R196 ;  /* 0x000000c4006e7202 */ /* 0x000fce0000000f00 */
[----:B------:R-:W-:Y:S05]  /*8a90*/  WARPSYNC.COLLECTIVE R111, `(.L_x_3162) ;  /* 0x000000006f087348 */ /* 0x000fea0003c00000 */
[----:B------:R0:W1:Y:S02]  /*8aa0*/  SHFL.UP P6, R196, R200, R199, R202 ;  /* 0x040000c7c8c47389 */ /* 0x00006400000c00ca */
[----:B01----:R-:W-:Y:S05]  /*8ab0*/  ENDCOLLECTIVE ;  /* 0x000000000000791b */ /* 0x003fea0003800000 */
.L_x_3162:
[----:B------:R-:W-:Y:S01]  /*8ac0*/  MOV R195, R196 ;  /* 0x000000c400c37202 */ /* 0x000fe20000000f00 */
[----:B------:R-:W-:Y:S06]  /*8ad0*/  BRA `(.L_x_3163) ;  /* 0xffffffa4000c7947 */ /* 0x000fec000383ffff */
.L_x_3107:
        /* <DEDUP_REMOVED lines=8> */
.L_x_3165:
[----:B------:R-:W-:Y:S05]  /*8b60*/  BSYNC B0 ;  /* 0x0000000000007941 */ /* 0x000fea0003800000 */
.L_x_3164:
[----:B------:R-:W-:Y:S05]  /*8b70*/  BRA `(.L_x_3166) ;  /* 0xffffffa400187947 */ /* 0x000fea000383ffff */
.L_x_3108:
        /* <DEDUP_REMOVED lines=8> */
.L_x_3168:
[----:B------:R-:W-:Y:S05]  /*8c00*/  BSYNC B0 ;  /* 0x0000000000007941 */ /* 0x000fea0003800000 */
.L_x_3167:
[----:B------:R-:W-:Y:S05]  /*8c10*/  BRA `(.L_x_3169) ;  /* 0xffffffa000f87947 */ /* 0x000fea000383ffff */
.L_x_3109:
        /* <DEDUP_REMOVED lines=8> */
.L_x_3171:
[----:B------:R-:W-:Y:S05]  /*8ca0*/  BSYNC B0 ;  /* 0x0000000000007941 */ /* 0x000fea0003800000 */
.L_x_3170:
[----:B------:R-:W-:Y:S05]  /*8cb0*/  BRA `(.L_x_3172) ;  /* 0xffffffa000d87947 */ /* 0x000fea000383ffff */
.L_x_3110:
        /* <DEDUP_REMOVED lines=8> */
.L_x_3174:
[----:B------:R-:W-:Y:S05]  /*8d40*/  BSYNC B0 ;  /* 0x0000000000007941 */ /* 0x000fea0003800000 */
.L_x_3173:
[----:B------:R-:W-:Y:S05]  /*8d50*/  BRA `(.L_x_3175) ;  /* 0xffffffa000b87947 */ /* 0x000fea000383ffff */
.L_x_3111:
        /* <DEDUP_REMOVED lines=8> */
.L_x_3177:
[----:B------:R-:W-:Y:S05]  /*8de0*/  BSYNC B0 ;  /* 0x0000000000007941 */ /* 0x000fea0003800000 */
.L_x_3176:
        /* <DEDUP_REMOVED lines=10> */
.L_x_3178:
[----:B------:R-:W-:Y:S02]  /*8e90*/  MOV R108, 0x1f ;  /* 0x0000001f006c7802 */ /* 0x000fe40000000f00 */
[----:B------:R-:W-:Y:S02]  /*8ea0*/  MOV R200, R193 ;  /* 0x000000c100c87202 */ /* 0x000fe40000000f00 */
[----:B------:R-:W-:-:S07]  /*8eb0*/  MOV R119, R196 ;  /* 0x000000c400777202 */ /* 0x000fce0000000f00 */
[----:B------:R-:W-:Y:S05]  /*8ec0*/  WARPSYNC.COLLECTIVE R111, `(.L_x_3179) ;  /* 0x000000006f087348 */ /* 0x000fea0003c00000 */
[----:B------:R0:W1:Y:S02]  /*8ed0*/  SHFL.UP P6, R196, R200, R199, R202 ;  /* 0x040000c7c8c47389 */ /* 0x00006400000c00ca */
[----:B01----:R-:W-:Y:S05]  /*8ee0*/  ENDCOLLECTIVE ;  /* 0x000000000000791b */ /* 0x003fea0003800000 */
.L_x_3179:
[----:B------:R-:W-:Y:S02]  /*8ef0*/  MOV R200, R194 ;  /* 0x000000c200c87202 */ /* 0x000fe40000000f00 */
[----:B------:R-:W-:-:S07]  /*8f00*/  MOV R193, R196 ;  /* 0x000000c400c17202 */ /* 0x000fce0000000f00 */
[----:B------:R-:W-:Y:S05]  /*8f10*/  WARPSYNC.COLLECTIVE R111, `(.L_x_3180) ;  /* 0x000000006f087348 */ /* 0x000fea0003c00000 */
[----:B------:R0:W1:Y:S02]  /*8f20*/  SHFL.UP P6, R196, R200, R199, R202 ;  /* 0x040000c7c8c47389 */ /* 0x00006400000c00ca */
[----:B01----:R-:W-:Y:S05]  /*8f30*/  ENDCOLLECTIVE ;  /* 0x000000000000791b */ /* 0x003fea0003800000 */
.L_x_3180:
[----:B------:R-:W-:Y:S05]  /*8f40*/  WARPSYNC.COLLECTIVE R111, `(.L_x_3181) ;  /* 0x000000006f087348 */ /* 0x000fea0003c00000 */
[----:B------:R0:W1:Y:S02]  /*8f50*/  SHFL.IDX P2, R225, R110, R109, R108 ;  /* 0x0000006d6ee17389 */ /* 0x000064000004006c */
[----:B01----:R-:W-:Y:S05]  /*8f60*/  ENDCOLLECTIVE ;  /* 0x000000000000791b */ /* 0x003fea0003800000 */
.L_x_3181:
[----:B------:R-:W-:Y:S02]  /*8f70*/  MOV R110, R113 ;  /* 0x00000071006e7202 */ /* 0x000fe40000000f00 */
[----:B------:R-:W-:Y:S02]  /*8f80*/  MOV R194, R196 ;  /* 0x000000c400c27202 */ /* 0x000fe40000000f00 */
[----:B------:R-:W-:-:S07]  /*8f90*/  MOV R112, R225 ;  /* 0x000000e100707202 */ /* 0x000fce0000000f00 */
[----:B------:R-:W-:Y:S05]  /*8fa0*/  WARPSYNC.COLLECTIVE R111, `(.L_x_3182) ;  /* 0x000000006f087348 */ /* 0x000fea0003c00000 */
[----:B------:R0:W1:Y:S02]  /*8fb0*/  SHFL.IDX P2, R225, R110, R109, R108 ;  /* 0x0000006d6ee17389 */ /* 0x000064000004006c */
[----:B01----:R-:W-:Y:S05]  /*8fc0*/  ENDCOLLECTIVE ;  /* 0x000000000000791b */ /* 0x003fea0003800000 */
.L_x_3182:
[----:B------:R-:W-:Y:S02]  /*8fd0*/  MOV R110, R114 ;  /* 0x00000072006e7202 */ /* 0x000fe40000000f00 */
[----:B------:R-:W-:-:S07]  /*8fe0*/  MOV R196, R225 ;  /* 0x000000e100c47202 */ /* 0x000fce0000000f00 */
[----:B------:R-:W-:Y:S05]  /*8ff0*/  WARPSYNC.COLLECTIVE R111, `(.L_x_3183) ;  /* 0x000000006f087348 */ /* 0x000fea0003c00000 */
[----:B------:R0:W1:Y:S02]  /*9000*/  SHFL.IDX P2, R225, R110, R109, R108 ;  /* 0x0000006d6ee17389 */ /* 0x000064000004006c */
[----:B01----:R-:W-:Y:S05]  /*9010*/  ENDCOLLECTIVE ;  /* 0x000000000000791b */ /* 0x003fea0003800000 */
.L_x_3183:
[----:B------:R-:W-:Y:S02]  /*9020*/  MOV R110, R115 ;  /* 0x00000073006e7202 */ /* 0x000fe40000000f00 */
[----:B------:R-:W-:-:S07]  /*9030*/  MOV R114, R225 ;  /* 0x000000e100727202 */ /* 0x000fce0000000f00 */
[----:B------:R-:W-:Y:S05]  /*9040*/  WARPSYNC.COLLECTIVE R111, `(.L_x_3184) ;  /* 0x000000006f087348 */ /* 0x000fea0003c00000 */
[----:B------:R0:W1:Y:S02]  /*9050*/  SHFL.IDX P2, R225, R110, R109, R108 ;  /* 0x0000006d6ee17389 */ /* 0x000064000004006c */
[----:B01----:R-:W-:Y:S05]  /*9060*/  ENDCOLLECTIVE ;  /* 0x000000000000791b */ /* 0x003fea0003800000 */
.L_x_3184:
[----:B------:R-:W-:Y:S01]  /*9070*/  MOV R115, R225 ;  /* 0x000000e100737202 */ /* 0x000fe20000000f00 */
[----:B------:R-:W-:Y:S06]  /*9080*/  BRA `(.L_x_3185) ;  /* 0xffffffa000147947 */ /* 0x000fec000383ffff */
.L_x_3113:
[----:B------:R-:W-:Y:S01]  /*9090*/  HFMA2 R236, -RZ, RZ, 0, 5.9604644775390625e-08 ;  /* 0x00000001ffec7431 */ /* 0x000fe200000001ff */
[----:B------:R-:W-:Y:S02]  /*90a0*/  MOV R234, R115 ;  /* 0x0000007300ea7202 */ /* 0x000fe40000000f00 */
[----:B------:R-:W-:Y:S02]  /*90b0*/  MOV R237, 0x1f ;  /* 0x0000001f00ed7802 */ /* 0x000fe40000000f00 */
[----:B------:R-:W-:-:S07]  /*90c0*/  MOV R111, 0xffffffff ;  /* 0xffffffff006f7802 */ /* 0x000fce0000000f00 */
[----:B0-----:R-:W-:Y:S05]  /*90d0*/  WARPSYNC.COLLECTIVE R111, `(.L_x_3186) ;  /* 0x000000006f087348 */ /* 0x001fea0003c00000 */
[----:B------:R1:W2:Y:S02]  /*90e0*/  SHFL.DOWN P0, R225, R234, R236, R237 ;  /* 0x080000eceae17389 */ /* 0x0002a400000000ed */
[----:B012---:R-:W-:Y:S05]  /*90f0*/  ENDCOLLECTIVE ;  /* 0x000000000000791b */ /* 0x007fea0003800000 */
.L_x_3186:
[----:B------:R-:W-:Y:S02]  /*9100*/  MOV R234, R114 ;  /* 0x0000007200ea7202 */ /* 0x000fe40000000f00 */
[----:B------:R-:W-:-:S07]  /*9110*/  MOV R108, R225 ;  /* 0x000000e1006c7202 */ /* 0x000fce0000000f00 */
[----:B------:R-:W-:Y:S05]  /*9120*/  WARPSYNC.COLLECTIVE R111, `(.L_x_3187) ;  /* 0x000000006f087348 */ /* 0x000fea0003c00000 */
[----:B------:R0:W1:Y:S02]  /*9130*/  SHFL.DOWN P0, R225, R234, R236, R237 ;  /* 0x080000eceae17389 */ /* 0x00006400000000ed */
[----:B01----:R-:W-:Y:S05]  /*9140*/  ENDCOLLECTIVE ;  /* 0x000000000000791b */ /* 0x003fea0003800000 */
.L_x_3187:
[----:B------:R-:W-:Y:S02]  /*9150*/  MOV R234, R113 ;  /* 0x0000007100ea7202 */ /* 0x000fe40000000f00 */
[----:B------:R-:W-:-:S07]  /*9160*/  MOV R109, R225 ;  /* 0x000000e1006d7202 */ /* 0x000fce0000000f00 */
[----:B------:R-:W-:Y:S05]  /*9170*/  WARPSYNC.COLLECTIVE R111, `(.L_x_3188) ;  /* 0x000000006f087348 */ /* 0x000fea0003c00000 */
[----:B------:R0:W1:Y:S02]  /*9180*/  SHFL.DOWN P0, R225, R234, R236, R237 ;  /* 0x080000eceae17389 */ /* 0x00006400000000ed */
[----:B01----:R-:W-:Y:S05]  /*9190*/  ENDCOLLECTIVE ;  /* 0x000000000000791b */ /* 0x003fea0003800000 */
.L_x_3188:
[----:B------:R-:W-:Y:S02]  /*91a0*/  MOV R234, R112 ;  /* 0x0000007000ea7202 */ /* 0x000fe40000000f00 */
[----:B------:R-:W-:-:S07]  /*91b0*/  MOV R110, R225 ;  /* 0x000000e1006e7202 */ /* 0x000fce0000000f00 */
[----:B------:R-:W-:Y:S05]  /*91c0*/  WARPSYNC.COLLECTIVE R111, `(.L_x_3189) ;  /* 0x000000006f087348 */ /* 0x000fea0003c00000 */
[----:B------:R0:W1:Y:S02]  /*91d0*/  SHFL.DOWN P0, R225, R234, R236, R237 ;  /* 0x080000eceae17389 */ /* 0x00006400000000ed */
[----:B01----:R-:W-:Y:S05]  /*91e0*/  ENDCOLLECTIVE ;  /* 0x000000000000791b */ /* 0x003fea0003800000 */
.L_x_3189:
[----:B------:R-:W-:Y:S05]  /*91f0*/  BRA `(.L_x_3190) ;  /* 0xffffffb400247947 */ /* 0x000fea000383ffff */
.L_x_3116:
        /* <DEDUP_REMOVED lines=8> */
.L_x_3192:
[----:B------:R-:W-:Y:S05]  /*9280*/  BSYNC B0 ;  /* 0x0000000000007941 */ /* 0x000fea0003800000 */
.L_x_3191:
        /* <DEDUP_REMOVED lines=8> */
.L_x_3193:
[----:B------:R-:W-:Y:S02]  /*9310*/  MOV R234, R113 ;  /* 0x0000007100ea7202 */ /* 0x000fe40000000f00 */
[----:B------:R-:W-:-:S07]  /*9320*/  MOV R109, R225 ;  /* 0x000000e1006d7202 */ /* 0x000fce0000000f00 */
[----:B------:R-:W-:Y:S05]  /*9330*/  WARPSYNC.COLLECTIVE R111, `(.L_x_3194) ;  /* 0x000000006f087348 */ /* 0x000fea0003c00000 */
[----:B------:R0:W1:Y:S02]  /*9340*/  SHFL.DOWN P0, R225, R234, R236, R237 ;  /* 0x080000eceae17389 */ /* 0x00006400000000ed */
[----:B01----:R-:W-:Y:S05]  /*9350*/  ENDCOLLECTIVE ;  /* 0x000000000000791b */ /* 0x003fea0003800000 */
.L_x_3194:
[----:B------:R-:W-:Y:S02]  /*9360*/  MOV R234, R112 ;  /* 0x0000007000ea7202 */ /* 0x000fe40000000f00 */
[----:B------:R-:W-:-:S07]  /*9370*/  MOV R110, R225 ;  /* 0x000000e1006e7202 */ /* 0x000fce0000000f00 */
[----:B------:R-:W-:Y:S05]  /*9380*/  WARPSYNC.COLLECTIVE R111, `(.L_x_3195) ;  /* 0x000000006f087348 */ /* 0x000fea0003c00000 */
[----:B------:R0:W1:Y:S02]  /*9390*/  SHFL.DOWN P0, R225, R234, R236, R237 ;  /* 0x080000eceae17389 */ /* 0x00006400000000ed */
[----:B01----:R-:W-:Y:S05]  /*93a0*/  ENDCOLLECTIVE ;  /* 0x000000000000791b */ /* 0x003fea0003800000 */
.L_x_3195:
[----:B------:R-:W-:Y:S05]  /*93b0*/  BRA `(.L_x_3196) ;  /* 0xffffffb400047947 */ /* 0x000fea000383ffff */
.L_x_3119:
        /* <DEDUP_REMOVED lines=8> */
.L_x_3198:
[----:B------:R-:W-:Y:S05]  /*9440*/  BSYNC B0 ;  /* 0x0000000000007941 */ /* 0x000fea0003800000 */
.L_x_3197:
        /* <DEDUP_REMOVED lines=8> */
.L_x_3199:
[----:B------:R-:W-:Y:S02]  /*94d0*/  MOV R234, R113 ;  /* 0x0000007100ea7202 */ /* 0x000fe40000000f00 */
[----:B------:R-:W-:-:S07]  /*94e0*/  MOV R109, R225 ;  /* 0x000000e1006d7202 */ /* 0x000fce0000000f00 */
[----:B------:R-:W-:Y:S05]  /*94f0*/  WARPSYNC.COLLECTIVE R111, `(.L_x_3200) ;  /* 0x000000006f087348 */ /* 0x000fea0003c00000 */
[----:B------:R0:W1:Y:S02]  /*9500*/  SHFL.DOWN P0, R225, R234, R236, R237 ;  /* 0x080000eceae17389 */ /* 0x00006400000000ed */
[----:B01----:R-:W-:Y:S05]  /*9510*/  ENDCOLLECTIVE ;  /* 0x000000000000791b */ /* 0x003fea0003800000 */
.L_x_3200:
[----:B------:R-:W-:Y:S02]  /*9520*/  MOV R234, R112 ;  /* 0x0000007000ea7202 */ /* 0x000fe40000000f00 */
[----:B------:R-:W-:-:S07]  /*9530*/  MOV R110, R225 ;  /* 0x000000e1006e7202 */ /* 0x000fce0000000f00 */
[----:B------:R-:W-:Y:S05]  /*9540*/  WARPSYNC.COLLECTIVE R111, `(.L_x_3201) ;  /* 0x000000006f087348 */ /* 0x000fea0003c00000 */
[----:B------:R0:W1:Y:S02]  /*9550*/  SHFL.DOWN P0, R225, R234, R236, R237 ;  /* 0x080000eceae17389 */ /* 0x00006400000000ed */
[----:B01----:R-:W-:Y:S05]  /*9560*/  ENDCOLLECTIVE ;  /* 0x000000000000791b */ /* 0x003fea0003800000 */
.L_x_3201:
[----:B------:R-:W-:Y:S05]  /*9570*/  BRA `(.L_x_3202) ;  /* 0xffffffb000e47947 */ /* 0x000fea000383ffff */
.L_x_3122:
[----:B------:R-:W-:Y:S01]  /*9580*/  HFMA2 R236, -RZ, RZ, 0, 4.76837158203125e-07 ;  /* 0x00000008ffec7431 */ /* 0x000fe200000001ff */
[----:B------:R-:W-:Y:S01]  /*9590*/  BSSY B0, `(.L_x_3203) ;  /* 0x0000007000007945 */ /* 0x000fe20003800000 */
[----:B------:R-:W-:Y:S02]  /*95a0*/  MOV R234, R115 ;  /* 0x0000007300ea7202 */ /* 0x000fe40000000f00 */
[----:B------:R-:W-:Y:S02]  /*95b0*/  MOV R237, 0x1f ;  /* 0x0000001f00ed7802 */ /* 0x000fe40000000f00 */
[----:B------:R-:W-:-:S07]  /*95c0*/  MOV R111, 0xffffffff ;  /* 0xffffffff006f7802 */ /* 0x000fce0000000f00 */
[----:B01234-:R-:W-:Y:S05]  /*95d0*/  WARPSYNC.COLLECTIVE R111, `(.L_x_3204) ;  /* 0x000000006f087348 */ /* 0x01ffea0003c00000 */
[----:B0-----:R0:W0:Y:S02]  /*95e0*/  SHFL.DOWN P0, R225, R234, R236, R237 ;  /* 0x080000eceae17389 */ /* 0x00102400000000ed */
[----:B01234-:R-:W-:Y:S05]  /*95f0*/  ENDCOLLECTIVE ;  /* 0x000000000000791b */ /* 0x01ffea0003800000 */
.L_x_3204:
[----:B------:R-:W-:Y:S05]  /*9600*/  BSYNC B0 ;  /* 0x0000000000007941 */ /* 0x000fea0003800000 */
.L_x_3203:
        /* <DEDUP_REMOVED lines=8> */
.L_x_3205:
[----:B------:R-:W-:Y:S02]  /*9690*/  MOV R234, R113 ;  /* 0x0000007100ea7202 */ /* 0x000fe40000000f00 */
[----:B------:R-:W-:-:S07]  /*96a0*/  MOV R109, R225 ;  /* 0x000000e1006d7202 */ /* 0x000fce0000000f00 */
[----:B------:R-:W-:Y:S05]  /*96b0*/  WARPSYNC.COLLECTIVE R111, `(.L_x_3206) ;  /* 0x000000006f087348 */ /* 0x000fea0003c00000 */
[----:B------:R0:W1:Y:S02]  /*96c0*/  SHFL.DOWN P0, R225, R234, R236, R237 ;  /* 0x080000eceae17389 */ /* 0x00006400000000ed */
[----:B01----:R-:W-:Y:S05]  /*96d0*/  ENDCOLLECTIVE ;  /* 0x000000000000791b */ /* 0x003fea0003800000 */
.L_x_3206:
[----:B------:R-:W-:Y:S02]  /*96e0*/  MOV R234, R112 ;  /* 0x0000007000ea7202 */ /* 0x000fe40000000f00 */
[----:B------:R-:W-:-:S07]  /*96f0*/  MOV R110, R225 ;  /* 0x000000e1006e7202 */ /* 0x000fce0000000f00 */
[----:B------:R-:W-:Y:S05]  /*9700*/  WARPSYNC.COLLECTIVE R111, `(.L_x_3207) ;  /* 0x000000006f087348 */ /* 0x000fea0003c00000 */
[----:B------:R0:W1:Y:S02]  /*9710*/  SHFL.DOWN P0, R225, R234, R236, R237 ;  /* 0x080000eceae17389 */ /* 0x00006400000000ed */
[----:B01----:R-:W-:Y:S05]  /*9720*/  ENDCOLLECTIVE ;  /* 0x000000000000791b */ /* 0x003fea0003800000 */
.L_x_3207:
[----:B------:R-:W-:Y:S05]  /*9730*/  BRA `(.L_x_3208) ;  /* 0xffffffb000c47947 */ /* 0x000fea000383ffff */
.L_x_3125:
[----:B------:R-:W-:Y:S01]  /*9740*/  HFMA2 R236, -RZ, RZ, 0, 9.5367431640625e-07 ;  /* 0x00000010ffec7431 */ /* 0x000fe200000001ff */
[----:B------:R-:W-:Y:S01]  /*9750*/  BSSY B0, `(.L_x_3209) ;  /* 0x0000007000007945 */ /* 0x000fe20003800000 */
[----:B------:R-:W-:Y:S02]  /*9760*/  MOV R234, R115 ;  /* 0x0000007300ea7202 */ /* 0x000fe40000000f00 */
[----:B------:R-:W-:Y:S02]  /*9770*/  MOV R237, 0x1f ;  /* 0x0000001f00ed7802 */ /* 0x000fe40000000f00 */
[----:B------:R-:W-:-:S07]  /*9780*/  MOV R111, 0xffffffff ;  /* 0xffffffff006f7802 */ /* 0x000fce0000000f00 */
[----:B01234-:R-:W-:Y:S05]  /*9790*/  WARPSYNC.COLLECTIVE R111, `(.L_x_3210) ;  /* 0x000000006f087348 */ /* 0x01ffea0003c00000 */
[----:B0-----:R0:W0:Y:S02]  /*97a0*/  SHFL.DOWN P0, R225, R234, R236, R237 ;  /* 0x080000eceae17389 */ /* 0x00102400000000ed */
[----:B01234-:R-:W-:Y:S05]  /*97b0*/  ENDCOLLECTIVE ;  /* 0x000000000000791b */ /* 0x01ffea0003800000 */
.L_x_3210:
[----:B------:R-:W-:Y:S05]  /*97c0*/  BSYNC B0 ;  /* 0x0000000000007941 */ /* 0x000fea0003800000 */
.L_x_3209:
        /* <DEDUP_REMOVED lines=8> */
.L_x_3211:
[----:B------:R-:W-:Y:S02]  /*9850*/  MOV R234, R113 ;  /* 0x0000007100ea7202 */ /* 0x000fe40000000f00 */
[----:B------:R-:W-:-:S07]  /*9860*/  MOV R109, R225 ;  /* 0x000000e1006d7202 */ /* 0x000fce0000000f00 */
[----:B------:R-:W-:Y:S05]  /*9870*/  WARPSYNC.COLLECTIVE R111, `(.L_x_3212) ;  /* 0x000000006f087348 */ /* 0x000fea0003c00000 */
[----:B------:R0:W1:Y:S02]  /*9880*/  SHFL.DOWN P0, R225, R234, R236, R237 ;  /* 0x080000eceae17389 */ /* 0x00006400000000ed */
[----:B01----:R-:W-:Y:S05]  /*9890*/  ENDCOLLECTIVE ;  /* 0x000000000000791b */ /* 0x003fea0003800000 */
.L_x_3212:
[----:B------:R-:W-:Y:S02]  /*98a0*/  MOV R234, R112 ;  /* 0x0000007000ea7202 */ /* 0x000fe40000000f00 */
[----:B------:R-:W-:-:S07]  /*98b0*/  MOV R110, R225 ;  /* 0x000000e1006e7202 */ /* 0x000fce0000000f00 */
[----:B------:R-:W-:Y:S05]  /*98c0*/  WARPSYNC.COLLECTIVE R111, `(.L_x_3213) ;  /* 0x000000006f087348 */ /* 0x000fea0003c00000 */
[----:B------:R0:W1:Y:S02]  /*98d0*/  SHFL.DOWN P0, R225, R234, R236, R237 ;  /* 0x080000eceae17389 */ /* 0x00006400000000ed */
[----:B01----:R-:W-:Y:S05]  /*98e0*/  ENDCOLLECTIVE ;  /* 0x000000000000791b */ /* 0x003fea0003800000 */
.L_x_3213:
[----:B------:R-:W-:Y:S05]  /*98f0*/  BRA `(.L_x_3214) ;  /* 0xffffffb000a47947 */ /* 0x000fea000383ffff */
.L_x_3128:
[----:B-1----:R-:W-:Y:S01]  /*9900*/  HFMA2 R109, -RZ, RZ, 0, 0 ;  /* 0x00000000ff6d7431 */ /* 0x002fe200000001ff */
[----:B------:R-:W-:Y:S01]  /*9910*/  BSSY B0, `(.L_x_3215) ;  /* 0x0000007000007945 */ /* 0x000fe20003800000 */
[----:B------:R-:W-:Y:S02]  /*9920*/  MOV R110, R115 ;  /* 0x00000073006e7202 */ /* 0x000fe40000000f00 */
[----:B------:R-:W-:Y:S02]  /*9930*/  MOV R108, 0x1f ;  /* 0x0000001f006c7802 */ /* 0x000fe40000000f00 */
[----:B------:R-:W-:-:S07]  /*9940*/  MOV R111, 0xffffffff ;  /* 0xffffffff006f7802 */ /* 0x000fce0000000f00 */
[----:B0-234-:R-:W-:Y:S05]  /*9950*/  WARPSYNC.COLLECTIVE R111, `(.L_x_3216) ;  /* 0x000000006f087348 */ /* 0x01dfea0003c00000 */
[----:B0-----:R0:W1:Y:S02]  /*9960*/  SHFL.IDX P2, R225, R110, R109, R108 ;  /* 0x0000006d6ee17389 */ /* 0x001064000004006c */
[----:B01234-:R-:W-:Y:S05]  /*9970*/  ENDCOLLECTIVE ;  /* 0x000000000000791b */ /* 0x01ffea0003800000 */
.L_x_3216:
[----:B------:R-:W-:Y:S05]  /*9980*/  BSYNC B0 ;  /* 0x0000000000007941 */ /* 0x000fea0003800000 */
.L_x_3215:
[----:B------:R-:W-:Y:S01]  /*9990*/  HFMA2 R109, -RZ, RZ, 0, 0 ;  /* 0x00000000ff6d7431 */ /* 0x000fe200000001ff */
[----:B------:R-:W-:Y:S01]  /*99a0*/  MOV R110, R114 ;  /* 0x00000072006e7202 */ /* 0x000fe20000000f00 */
[----:B------:R-:W-:Y:S01]  /*99b0*/  HFMA2 R236, -RZ, RZ, 0, 5.9604644775390625e-08 ;  /* 0x00000001ffec7431 */ /* 0x000fe200000001ff */
[----:B------:R-:W-:Y:S02]  /*99c0*/  MOV R108, 0x1f ;  /* 0x0000001f006c7802 */ /* 0x000fe40000000f00 */
[----:B------:R-:W-:Y:S02]  /*99d0*/  MOV R111, 0xffffffff ;  /* 0xffffffff006f7802 */ /* 0x000fe40000000f00 */
[----:B------:R-:W-:Y:S02]  /*99e0*/  MOV R229, R225 ;  /* 0x000000e100e57202 */ /* 0x000fe40000000f00 */
[----:B------:R-:W-:-:S07]  /*99f0*/  MOV R237, 0x1f ;  /* 0x0000001f00ed7802 */ /* 0x000fce0000000f00 */
[----:B------:R-:W-:Y:S05]  /*9a00*/  WARPSYNC.COLLECTIVE R111, `(.L_x_3217) ;  /* 0x000000006f087348 */ /* 0x000fea0003c00000 */
[----:B------:R0:W1:Y:S02]  /*9a10*/  SHFL.IDX P2, R225, R110, R109, R108 ;  /* 0x0000006d6ee17389 */ /* 0x000064000004006c */
[----:B01----:R-:W-:Y:S05]  /*9a20*/  ENDCOLLECTIVE ;  /* 0x000000000000791b */ /* 0x003fea0003800000 */
.L_x_3217:
[----:B------:R-:W-:Y:S02]  /*9a30*/  MOV R110, R113 ;  /* 0x00000071006e7202 */ /* 0x000fe40000000f00 */
[----:B------:R-:W-:-:S07]  /*9a40*/  MOV R226, R225 ;  /* 0x000000e100e27202 */ /* 0x000fce0000000f00 */
[----:B------:R-:W-:Y:S05]  /*9a50*/  WARPSYNC.COLLECTIVE R111, `(.L_x_3218) ;  /* 0x000000006f087348 */ /* 0x000fea0003c00000 */
[----:B------:R0:W1:Y:S02]  /*9a60*/  SHFL.IDX P2, R225, R110, R109, R108 ;  /* 0x0000006d6ee17389 */ /* 0x000064000004006c */
[----:B01----:R-:W-:Y:S05]  /*9a70*/  ENDCOLLECTIVE ;  /* 0x000000000000791b */ /* 0x003fea0003800000 */
.L_x_3218:
[-C--:B------:R-:W-:Y:S01]  /*9a80*/  FMUL.FTZ R227, R119, R226.reuse ;  /* 0x000000e277e37220 */ /* 0x080fe20000410000 */
[-C--:B------:R-:W-:Y:S01]  /*9a90*/  FMUL.FTZ R230, R116, R226.reuse ;  /* 0x000000e274e67220 */ /* 0x080fe20000410000 */
[C---:B------:R-:W-:Y:S02]  /*9aa0*/  FMUL.FTZ R232, R118.reuse, R226 ;  /* 0x000000e276e87220 */ /* 0x040fe40000410000 */
[-C--:B------:R-:W-:Y:S01]  /*9ab0*/  FFMA.FTZ R228, R118, R229.reuse, -R227 ;  /* 0x000000e576e47223 */ /* 0x080fe200000108e3 */
[----:B------:R-:W-:Y:S01]  /*9ac0*/  FFMA.FTZ R227, R117, R229, R230 ;  /* 0x000000e575e37223 */ /* 0x000fe200000100e6 */
[----:B------:R-:W-:Y:S02]  /*9ad0*/  MOV R110, R112 ;  /* 0x00000070006e7202 */ /* 0x000fe40000000f00 */
[----:B------:R-:W-:Y:S01]  /*9ae0*/  FADD.FTZ R228, R225, R228 ;  /* 0x000000e4e1e47221 */ /* 0x000fe20000010000 */
[----:B------:R-:W-:-:S04]  /*9af0*/  FMUL.FTZ R225, R117, R226 ;  /* 0x000000e275e17220 */ /* 0x000fc80000410000 */
[-C--:B------:R-:W-:Y:S01]  /*9b00*/  FFMA.FTZ R226, R116, R229.reuse, -R225 ;  /* 0x000000e574e27223 */ /* 0x080fe200000108e1 */
[----:B------:R-:W-:-:S07]  /*9b10*/  FFMA.FTZ R229, R119, R229, R232 ;  /* 0x000000e577e57223 */ /* 0x000fce00000100e8 */
[----:B------:R-:W-:Y:S05]  /*9b20*/  WARPSYNC.COLLECTIVE R111, `(.L_x_3219) ;  /* 0x000000006f087348 */ /* 0x000fea0003c00000 */
[----:B------:R0:W1:Y:S02]  /*9b30*/  SHFL.IDX P2, R225, R110, R109, R108 ;  /* 0x0000006d6ee17389 */ /* 0x000064000004006c */
[----:B01----:R-:W-:Y:S05]  /*9b40*/  ENDCOLLECTIVE ;  /* 0x000000000000791b */ /* 0x003fea0003800000 */
.L_x_3219:
[----:B------:R-:W-:Y:S02]  /*9b50*/  MOV R110, R116 ;  /* 0x00000074006e7202 */ /* 0x000fe40000000f00 */
[----:B------:R-:W-:-:S05]  /*9b60*/  MOV R234, R225 ;  /* 0x000000e100ea7202 */ /* 0x000fca0000000f00 */
[----:B------:R-:W-:Y:S01]  /*9b70*/  FADD.FTZ R229, R234, R229 ;  /* 0x000000e5eae57221 */ /* 0x000fe20000010000 */
[----:B------:R-:W-:-:S07]  /*9b80*/  MOV R234, R115 ;  /* 0x0000007300ea7202 */ /* 0x000fce0000000f00 */
[----:B------:R-:W-:Y:S05]  /*9b90*/  WARPSYNC.COLLECTIVE R111, `(.L_x_3220) ;  /* 0x000000006f087348 */ /* 0x000fea0003c00000 */
[----:B------:R0:W1:Y:S02]  /*9ba0*/  SHFL.DOWN P0, R225, R234, R236, R237 ;  /* 0x080000eceae17389 */ /* 0x00006400000000ed */
[----:B01----:R-:W-:Y:S05]  /*9bb0*/  ENDCOLLECTIVE ;  /* 0x000000000000791b */ /* 0x003fea0003800000 */
.L_x_3220:
[----:B------:R-:W-:Y:S02]  /*9bc0*/  MOV R234, R114 ;  /* 0x0000007200ea7202 */ /* 0x000fe40000000f00 */
[----:B------:R-:W-:-:S07]  /*9bd0*/  MOV R230, R225 ;  /* 0x000000e100e67202 */ /* 0x000fce0000000f00 */
[----:B------:R-:W-:Y:S05]  /*9be0*/  WARPSYNC.COLLECTIVE R111, `(.L_x_3221) ;  /* 0x000000006f087348 */ /* 0x000fea0003c00000 */
[----:B------:R0:W1:Y:S02]  /*9bf0*/  SHFL.DOWN P0, R225, R234, R236, R237 ;  /* 0x080000eceae17389 */ /* 0x00006400000000ed */
[----:B01----:R-:W-:Y:S05]  /*9c00*/  ENDCOLLECTIVE ;  /* 0x000000000000791b */ /* 0x003fea0003800000 */
.L_x_3221:
[----:B------:R-:W-:Y:S02]  /*9c10*/  MOV R234, R113 ;  /* 0x0000007100ea7202 */ /* 0x000fe40000000f00 */
[----:B------:R-:W-:-:S07]  /*9c20*/  MOV R231, R225 ;  /* 0x000000e100e77202 */ /* 0x000fce0000000f00 */
[----:B------:R-:W-:Y:S05]  /*9c30*/  WARPSYNC.COLLECTIVE R111, `(.L_x_3222) ;  /* 0x000000006f087348 */ /* 0x000fea0003c00000 */
[----:B------:R0:W1:Y:S02]  /*9c40*/  SHFL.DOWN P0, R225, R234, R236, R237 ;  /* 0x080000eceae17389 */ /* 0x00006400000000ed */
[----:B01----:R-:W-:Y:S05]  /*9c50*/  ENDCOLLECTIVE ;  /* 0x000000000000791b */ /* 0x003fea0003800000 */
.L_x_3222:
[----:B------:R-:W-:Y:S02]  /*9c60*/  MOV R234, R112 ;  /* 0x0000007000ea7202 */ /* 0x000fe40000000f00 */
[----:B------:R-:W-:-:S07]  /*9c70*/  MOV R232, R225 ;  /* 0x000000e100e87202 */ /* 0x000fce0000000f00 */
[----:B------:R-:W-:Y:S05]  /*9c80*/  WARPSYNC.COLLECTIVE R111, `(.L_x_3223) ;  /* 0x000000006f087348 */ /* 0x000fea0003c00000 */
[----:B------:R0:W1:Y:S02]  /*9c90*/  SHFL.DOWN P0, R225, R234, R236, R237 ;  /* 0x080000eceae17389 */ /* 0x00006400000000ed */
[----:B01----:R-:W-:Y:S05]  /*9ca0*/  ENDCOLLECTIVE ;  /* 0x000000000000791b */ /* 0x003fea0003800000 */
.L_x_3223:
[----:B------:R-:W-:-:S07]  /*9cb0*/  MOV R233, R225 ;  /* 0x000000e100e97202 */ /* 0x000fce0000000f00 */
[----:B------:R-:W-:Y:S05]  /*9cc0*/  WARPSYNC.COLLECTIVE R111, `(.L_x_3224) ;  /* 0x000000006f087348 */ /* 0x000fea0003c00000 */
[----:B------:R0:W1:Y:S02]  /*9cd0*/  SHFL.IDX P2, R225, R110, R109, R108 ;  /* 0x0000006d6ee17389 */ /* 0x000064000004006c */
[----:B01----:R-:W-:Y:S05]  /*9ce0*/  ENDCOLLECTIVE ;  /* 0x000000000000791b */ /* 0x003fea0003800000 */
.L_x_3224:
[----:B------:R-:W-:Y:S02]  /*9cf0*/  MOV R110, R117 ;  /* 0x00000075006e7202 */ /* 0x000fe40000000f00 */
[----:B------:R-:W-:-:S07]  /*9d00*/  MOV R235, R225 ;  /* 0x000000e100eb7202 */ /* 0x000fce0000000f00 */
[----:B------:R-:W-:Y:S05]  /*9d10*/  WARPSYNC.COLLECTIVE R111, `(.L_x_3225) ;  /* 0x000000006f087348 */ /* 0x000fea0003c00000 */
[----:B------:R0:W1:Y:S02]  /*9d20*/  SHFL.IDX P2, R225, R110, R109, R108 ;  /* 0x0000006d6ee17389 */ /* 0x000064000004006c */
[----:B01----:R-:W-:Y:S05]  /*9d30*/  ENDCOLLECTIVE ;  /* 0x000000000000791b */ /* 0x003fea0003800000 */
.L_x_3225:
[----:B------:R-:W-:Y:S02]  /*9d40*/  MOV R112, R235 ;  /* 0x000000eb00707202 */ /* 0x000fe40000000f00 */
[----:B------:R-:W-:Y:S02]  /*9d50*/  MOV R110, R118 ;  /* 0x00000076006e7202 */ /* 0x000fe40000000f00 */
[----:B------:R-:W-:-:S07]  /*9d60*/  MOV R236, R225 ;  /* 0x000000e100ec7202 */ /* 0x000fce0000000f00 */
[----:B------:R-:W-:Y:S05]  /*9d70*/  WARPSYNC.COLLECTIVE R111, `(.L_x_3226) ;  /* 0x000000006f087348 */ /* 0x000fea0003c00000 */
[----:B------:R0:W1:Y:S02]  /*9d80*/  SHFL.IDX P2, R225, R110, R109, R108 ;  /* 0x0000006d6ee17389 */ /* 0x000064000004006c */
[----:B01----:R-:W-:Y:S05]  /*9d90*/  ENDCOLLECTIVE ;  /* 0x000000000000791b */ /* 0x003fea0003800000 */
.L_x_3226:
[----:B------:R-:W-:Y:S02]  /*9da0*/  MOV R113, R236 ;  /* 0x000000ec00717202 */ /* 0x000fe40000000f00 */
[----:B------:R-:W-:Y:S02]  /*9db0*/  MOV R110, R119 ;  /* 0x00000077006e7202 */ /* 0x000fe40000000f00 */
[----:B------:R-:W-:-:S07]  /*9dc0*/  MOV R237, R225 ;  /* 0x000000e100ed7202 */ /* 0x000fce0000000f00 */
[----:B------:R-:W-:Y:S05]  /*9dd0*/  WARPSYNC.COLLECTIVE R111, `(.L_x_3227) ;  /* 0x000000006f087348 */ /* 0x000fea0003c00000 */
[----:B------:R0:W1:Y:S02]  /*9de0*/  SHFL.IDX P2, R225, R110, R109, R108 ;  /* 0x0000006d6ee17389 */ /* 0x000064000004006c */
[----:B01----:R-:W-:Y:S05]  /*9df0*/  ENDCOLLECTIVE ;  /* 0x000000000000791b */ /* 0x003fea0003800000 */
.L_x_3227:
[----:B------:R-:W-:Y:S01]  /*9e00*/  MOV R238, R225 ;  /* 0x000000e100ee7202 */ /* 0x000fe20000000f00 */
[----:B------:R-:W-:Y:S06]  /*9e10*/  BRA `(.L_x_3228) ;  /* 0xffffffac00fc7947 */ /* 0x000fec000383ffff */
.L_x_3229:
        /* <DEDUP_REMOVED lines=14> */
.L_x_18672:


//--------------------- .text._Z25selective_scan_bwd_kernelI32Selective_Scan_bwd_kernel_traitsILi128ELi16ELb1ELb0ELb0ELb0ELb1EfN3c107complexIfEEEEv12SSMParamsBwd --------------------------
	.section	.text._Z25selective_scan_bwd_kernelI32Selective_Scan_bwd_kernel_traitsILi128ELi16ELb1ELb0ELb0ELb0ELb1EfN3c107complexIfEEEEv12SSMParamsBwd,"ax",@progbits
	.align	128
        .global         _Z25selective_scan_bwd_kernelI32Selective_Scan_bwd_kernel_traitsILi128ELi16ELb1ELb0ELb0ELb0ELb1EfN3c107complexIfEEEEv12SSMParamsBwd
        .type           _Z25selective_scan_bwd_kernelI32Selective_Scan_bwd_kernel_traitsILi128ELi16ELb1ELb0ELb0ELb0ELb1EfN3c107complexIfEEEEv12SSMParamsBwd,@function
        .size           _Z25selective_scan_bwd_kernelI32Selective_Scan_bwd_kernel_traitsILi128ELi16ELb1ELb0ELb0ELb0ELb1EfN3c107complexIfEEEEv12SSMParamsBwd,(.L_x_18673 - _Z25selective_scan_bwd_kernelI32Selective_Scan_bwd_kernel_traitsILi128ELi16ELb1ELb0ELb0ELb0ELb1EfN3c107complexIfEEEEv12SSMParamsBwd)
        .other          _Z25selective_scan_bwd_kernelI32Selective_Scan_bwd_kernel_traitsILi128ELi16ELb1ELb0ELb0ELb0ELb1EfN3c107complexIfEEEEv12SSMParamsBwd,@"STO_CUDA_ENTRY STV_DEFAULT"
_Z25selective_scan_bwd_kernelI32Selective_Scan_bwd_kernel_traitsILi128ELi16ELb1ELb0ELb0ELb0ELb1EfN3c107complexIfEEEEv12SSMParamsBwd:
.text._Z25selective_scan_bwd_kernelI32Selective_Scan_bwd_kernel_traitsILi128ELi16ELb1ELb0ELb0ELb0ELb1EfN3c107complexIfEEEEv12SSMParamsBwd:
[----:B------:R-:W-:Y:S01]  /*0000*/  LDC R1, c[0x0][0x37c] ;  /* 0x0000df00ff017b82 */ /* 0x000fe20000000800 */
[----:B------:R-:W0:Y:S07]  /*0010*/  LDCU.64 UR8, c[0x0][0x470] ;  /* 0x00008e00ff0877ac */ /* 0x000e2e0008000a00 */
[----:B------:R-:W1:Y:S01]  /*0020*/  S2UR UR12, SR_CTAID.Y ;  /* 0x00000000000c79c3 */ /* 0x000e620000002600 */
[----:B------:R-:W-:Y:S02]  /*0030*/  CS2R R126, SRZ ;  /* 0x00000000007e7805 */ /* 0x000fe4000001ff00 */
[----:B------:R-:W-:Y:S01]  /*0040*/  CS2R R124, SRZ ;  /* 0x00000000007c7805 */ /* 0x000fe2000001ff00 */
[----:B------:R-:W2:Y:S01]  /*0050*/  LDCU.128 UR4, c[0x0][0x450] ;  /* 0x00008a00ff0477ac */ /* 0x000ea20008000c00 */
[----:B------:R-:W3:Y:S03]  /*0060*/  LDCU.64 UR28, c[0x0][0x358] ;  /* 0x00006b00ff1c77ac */ /* 0x000ee60008000a00 */
[----:B------:R-:W4:Y:S01]  /*0070*/  S2UR UR32, SR_CTAID.X ;  /* 0x00000000002079c3 */ /* 0x000f220000002500 */
[----:B------:R-:W4:Y:S01]  /*0080*/  LDCU.128 UR24, c[0x0][0x400] ;  /* 0x00008000ff1877ac */ /* 0x000f220008000c00 */
[----:B------:R-:W4:Y:S01]  /*0090*/  LDCU.128 UR20, c[0x0][0x3f0] ;  /* 0x00007e00ff1477ac */ /* 0x000f220008000c00 */
        /* <DEDUP_REMOVED lines=15> */
[----:B------:R-:W-:Y:S01]  /*0190*/  MOV R5, UR9 ;  /* 0x0000000900057c02 */ /* 0x000fe20008000f00 */
[----:B------:R-:W1:Y:S01]  /*01a0*/  LDCU.64 UR38, c[0x0][0x528] ;  /* 0x0000a500ff2677ac */ /* 0x000e620008000a00 */
[----:B------:R-:W-:-:S03]  /*01b0*/  MOV R3, UR7 ;  /* 0x0000000700037c02 */ /* 0x000fc60008000f00 */
[----:B---3--:R3:W5:Y:S01]  /*01c0*/  @P1 LDG.E R124, desc[UR28][R4.64] ;  /* 0x0000001c047c1981 */ /* 0x008762000c1e1900 */
[----:B----4-:R-:W-:Y:S01]  /*01d0*/  UIMAD.WIDE.U32 UR14, UR32, UR24, URZ ;  /* 0x00000018200e72a5 */ /* 0x010fe2000f8e00ff */
[----:B------:R-:W4:Y:S02]  /*01e0*/  LDCU.128 UR8, c[0x0][0x460] ;  /* 0x00008c00ff0877ac */ /* 0x000f240008000c00 */
[----:B------:R3:W5:Y:S01]  /*01f0*/  @P0 LDG.E R126, desc[UR28][R2.64] ;  /* 0x0000001c027e0981 */ /* 0x000762000c1e1900 */
[----:B------:R-:W-:Y:S02]  /*0200*/  UIMAD.WIDE.U32 UR6, UR32, UR20, URZ ;  /* 0x00000014200672a5 */ /* 0x000fe4000f8e00ff */
[----:B------:R-:W-:Y:S02]  /*0210*/  UIMAD UR15, UR32, UR25, UR15 ;  /* 0x00000019200f72a4 */ /* 0x000fe4000f8e020f */
[----:B------:R-:W-:Y:S02]  /*0220*/  UIMAD UR7, UR32, UR21, UR7 ;  /* 0x00000015200772a4 */ /* 0x000fe4000f8e0207 */
[----:B0-----:R-:W-:-:S02]  /*0230*/  UISETP.NE.U32.AND UP0, UPT, UR36, URZ, UPT ;  /* 0x000000ff2400728c */ /* 0x001fc4000bf05070 */
[----:B------:R-:W-:Y:S02]  /*0240*/  UIMAD.WIDE.U32 UR16, UR12, UR22, UR6 ;  /* 0x000000160c1072a5 */ /* 0x000fe4000f8e0006 */
[----:B------:R-:W-:Y:S02]  /*0250*/  UIMAD.WIDE.U32 UR18, UR12, UR26, UR14 ;  /* 0x0000001a0c1272a5 */ /* 0x000fe4000f8e000e */
[----:B--2---:R-:W-:Y:S02]  /*0260*/  ULEA UR22, UR30, 0xfffff800, 0xb ;  /* 0xfffff8001e167891 */ /* 0x004fe4000f8e58ff */
[----:B------:R-:W-:Y:S02]  /*0270*/  UISETP.NE.AND.EX UP0, UPT, UR37, URZ, UPT, UP0 ;  /* 0x000000ff2500728c */ /* 0x000fe4000bf05300 */
[----:B------:R-:W-:Y:S01]  /*0280*/  UIMAD UR26, UR12, UR23, UR17 ;  /* 0x000000170c1a72a4 */ /* 0x000fe2000f8e0211 */
[----:B------:R-:W0:Y:S01]  /*0290*/  LDCU.64 UR36, c[0x0][0x3d8] ;  /* 0x00007b00ff2477ac */ /* 0x000e220008000a00 */
[----:B------:R-:W2:Y:S01]  /*02a0*/  LDCU.64 UR14, c[0x0][0x3b8] ;  /* 0x00007700ff0e77ac */ /* 0x000ea20008000a00 */
[----:B-1----:R-:W-:-:S02]  /*02b0*/  UIMAD.WIDE.U32 UR20, UR32, UR34, URZ ;  /* 0x00000022201472a5 */ /* 0x002fc4000f8e00ff */
[----:B------:R-:W-:Y:S02]  /*02c0*/  UIADD3 UR18, UP3, UPT, UR22, UR18, URZ ;  /* 0x0000001216127290 */ /* 0x000fe4000ff7e0ff */
[----:B------:R-:W-:Y:S02]  /*02d0*/  UIADD3 UR13, UP1, UPT, UR22, UR16, URZ ;  /* 0x00000010160d7290 */ /* 0x000fe4000ff3e0ff */
[----:B------:R-:W-:Y:S02]  /*02e0*/  USHF.R.S32.HI UR23, URZ, 0x1f, UR22 ;  /* 0x0000001fff177899 */ /* 0x000fe40008011416 */
[----:B----4-:R-:W-:Y:S02]  /*02f0*/  ULEA UR25, UP4, UR18, UR10, 0x2 ;  /* 0x0000000a12197291 */ /* 0x010fe4000f8810ff */
[----:B------:R-:W-:Y:S02]  /*0300*/  ULEA UR24, UP2, UR13, UR8, 0x2 ;  /* 0x000000080d187291 */ /* 0x000fe4000f8410ff */
[----:B------:R-:W-:-:S02]  /*0310*/  UIADD3.X UR10, UPT, UPT, UR23, UR26, URZ, UP1, !UPT ;  /* 0x0000001a170a7290 */ /* 0x000fc40008ffe4ff */
[----:B------:R-:W-:Y:S02]  /*0320*/  UIMAD UR17, UR12, UR27, UR19 ;  /* 0x0000001b0c1172a4 */ /* 0x000fe4000f8e0213 */
[----:B------:R-:W-:Y:S02]  /*0330*/  ULEA.HI.X UR10, UR13, UR9, UR10, 0x2, UP2 ;  /* 0x000000090d0a7291 */ /* 0x000fe400090f140a */
[----:B------:R-:W-:Y:S01]  /*0340*/  UIMAD UR9, UR32, UR35, UR21 ;  /* 0x00000023200972a4 */ /* 0x000fe2000f8e0215 */
[----:B------:R-:W1:Y:S01]  /*0350*/  @UP0 LDCU UR21, c[0x0][0x384] ;  /* 0x00007080ff1507ac */ /* 0x000e620008000800 */
[----:B------:R-:W-:Y:S01]  /*0360*/  UIADD3.X UR8, UPT, UPT, UR23, UR17, URZ, UP3, !UPT ;  /* 0x0000001117087290 */ /* 0x000fe20009ffe4ff */
[----:B------:R-:W4:Y:S03]  /*0370*/  LDCU.64 UR6, c[0x0][0x4a0] ;  /* 0x00009400ff0677ac */ /* 0x000f260008000a00 */
[----:B------:R-:W-:-:S02]  /*0380*/  ULEA.HI.X UR11, UR18, UR11, UR8, 0x2, UP4 ;  /* 0x0000000b120b7291 */ /* 0x000fc4000a0f1408 */
[----:B0-----:R-:W-:Y:S02]  /*0390*/  UIMAD.WIDE.U32 UR16, UR12, UR36, URZ ;  /* 0x000000240c1072a5 */ /* 0x001fe4000f8e00ff */
[----:B--2---:R-:W-:Y:S01]  /*03a0*/  UIMAD.WIDE.U32 UR18, UR12, UR14, URZ ;  /* 0x0000000e0c1272a5 */ /* 0x004fe2000f8e00ff */
[----:B------:R-:W0:Y:S01]  /*03b0*/  @UP0 LDCU UR14, c[0x0][0x38c] ;  /* 0x00007180ff0e07ac */ /* 0x000e220008000800 */
[----:B------:R-:W-:Y:S01]  /*03c0*/  UIMAD UR17, UR12, UR37, UR17 ;  /* 0x000000250c1172a4 */ /* 0x000fe2000f8e0211 */
[----:B------:R-:W2:Y:S01]  /*03d0*/  @UP0 LDCU.64 UR36, c[0x0][0x480] ;  /* 0x00009000ff2407ac */ /* 0x000ea20008000a00 */
[----:B------:R-:W-:Y:S02]  /*03e0*/  ULEA UR13, UP1, UR16, UR4, 0x3 ;  /* 0x00000004100d7291 */ /* 0x000fe4000f8218ff */
[----:B-1----:R-:W-:Y:S01]  /*03f0*/  @UP0 UIMAD UR4, UR32, UR21, UR12 ;  /* 0x00000015200402a4 */ /* 0x002fe2000f8e020c */
[----:B------:R-:W1:Y:S03]  /*0400*/  LDCU.64 UR34, c[0x0][0x448] ;  /* 0x00008900ff2277ac */ /* 0x000e660008000a00 */
[----:B------:R-:W-:Y:S01]  /*0410*/  @UP0 UIMAD UR4, UR4, UR30, URZ ;  /* 0x0000001e040402a4 */ /* 0x000fe2000f8e02ff */
[----:B------:R-:W-:-:S02]  /*0420*/  UMOV UR8, UR20 ;  /* 0x0000001400087c82 */ /* 0x000fc40008000000 */
[----:B----4-:R-:W-:Y:S02]  /*0430*/  UIMAD.WIDE.U32 UR8, UR12, UR6, UR8 ;  /* 0x000000060c0872a5 */ /* 0x010fe4000f8e0008 */
[----:B0-----:R-:W-:Y:S02]  /*0440*/  @UP0 UIMAD UR6, UR4, UR14, URZ ;  /* 0x0000000e040602a4 */ /* 0x001fe4000f8e02ff */
[----:B------:R-:W-:Y:S01]  /*0450*/  ULEA.HI.X UR16, UR16, UR5, UR17, 0x3, UP1 ;  /* 0x0000000510107291 */ /* 0x000fe200088f1c11 */
[----:B------:R-:W-:Y:S02]  /*0460*/  UMOV UR4, URZ ;  /* 0x000000ff00047c82 */ /* 0x000fe40008000000 */
[----:B------:R-:W-:Y:S01]  /*0470*/  UMOV UR5, URZ ;  /* 0x000000ff00057c82 */ /* 0x000fe20008000000 */
[----:B--2---:R-:W-:Y:S02]  /*0480*/  @UP0 UIMAD.WIDE UR4, UR6, 0x10, UR36 ;  /* 0x00000010060408a5 */ /* 0x004fe4000f8e0224 */
[----:B------:R-:W-:-:S02]  /*0490*/  UISETP.GE.AND UP0, UPT, UR30, 0x1, UPT ;  /* 0x000000011e00788c */ /* 0x000fc4000bf06270 */
[----:B------:R-:W-:Y:S02]  /*04a0*/  UIMAD UR7, UR12, UR7, UR9 ;  /* 0x000000070c0772a4 */ /* 0x000fe4000f8e0209 */
[----:B------:R-:W-:Y:S02]  /*04b0*/  UIADD3 UR8, UP2, UPT, UR22, UR8, URZ ;  /* 0x0000000816087290 */ /* 0x000fe4000ff5e0ff */
[----:B------:R-:W-:Y:S02]  /*04c0*/  UIMAD UR15, UR12, UR15, UR19 ;  /* 0x0000000f0c0f72a4 */ /* 0x000fe4000f8e0213 */
[----:B------:R-:W-:Y:S02]  /*04d0*/  UIADD3.X UR21, UPT, UPT, UR23, UR7, URZ, UP2, !UPT ;  /* 0x0000000717157290 */ /* 0x000fe400097fe4ff */
[----:B-1----:R-:W-:Y:S02]  /*04e0*/  ULEA UR17, UP1, UR18, UR34, 0x3 ;  /* 0x0000002212117291 */ /* 0x002fe4000f8218ff */
[----:B------:R-:W-:-:S02]  /*04f0*/  ULEA UR27, UP2, UR8, UR38, 0x2 ;  /* 0x00000026081b7291 */ /* 0x000fc4000f8410ff */
[----:B------:R-:W-:Y:S02]  /*0500*/  ULEA.HI.X UR18, UR18, UR35, UR15, 0x3, UP1 ;  /* 0x0000002312127291 */ /* 0x000fe400088f1c0f */
[----:B------:R-:W-:Y:S01]  /*0510*/  ULEA.HI.X UR21, UR8, UR39, UR21, 0x2, UP2 ;  /* 0x0000002708157291 */ /* 0x000fe200090f1415 */
[----:B---3--:R-:W-:Y:S11]  /*0520*/  BRA.U !UP0, `(.L_x_3230) ;  /* 0x0000008108f07547 */ /* 0x008ff6000b800000 */
[----:B------:R-:W0:Y:S01]  /*0530*/  S2R R3, SR_CgaCtaId ;  /* 0x0000000000037919 */ /* 0x000e220000008800 */
[----:B------:R-:W1:Y:S01]  /*0540*/  LDCU.64 UR6, c[0x0][0x3a0] ;  /* 0x00007400ff0677ac */ /* 0x000e620008000a00 */
[----:B------:R-:W-:Y:S01]  /*0550*/  MOV R0, 0x400 ;  /* 0x0000040000007802 */ /* 0x000fe20000000f00 */
[----:B------:R-:W-:Y:S01]  /*0560*/  HFMA2 R125, -RZ, RZ, 0, 0 ;  /* 0x00000000ff7d7431 */ /* 0x000fe200000001ff */
[----:B------:R-:W2:Y:S01]  /*0570*/  S2R R123, SR_TID.X ;  /* 0x00000000007b7919 */ /* 0x000ea20000002100 */
[----:B------:R-:W-:Y:S01]  /*0580*/  MOV R127, RZ ;  /* 0x000000ff007f7202 */ /* 0x000fe20000000f00 */
[----:B------:R-:W-:Y:S01]  /*0590*/  UMOV UR23, UR24 ;  /* 0x0000001800177c82 */ /* 0x000fe20008000000 */
[----:B------:R-:W3:Y:S01]  /*05a0*/  LDCU UR22, c[0x0][0x394] ;  /* 0x00007280ff1677ac */ /* 0x000ee20008000800 */
[----:B------:R-:W-:Y:S01]  /*05b0*/  UMOV UR24, UR10 ;  /* 0x0000000a00187c82 */ /* 0x000fe20008000000 */
[----:B------:R-:W-:Y:S01]  /*05c0*/  UMOV UR20, UR11 ;  /* 0x0000000b00147c82 */ /* 0x000fe20008000000 */
[----:B-1----:R-:W-:-:S04]  /*05d0*/  UIMAD.WIDE.U32 UR14, UR12, UR6, URZ ;  /* 0x000000060c0e72a5 */ /* 0x002fc8000f8e00ff */
        /* <DEDUP_REMOVED lines=8> */
[----:B---3--:R-:W-:-:S07]  /*0660*/  LEA R120, R120, R0, 0x4 ;  /* 0x0000000078787211 */ /* 0x008fce00078e20ff */
.L_x_3267:
[----:B------:R-:W-:Y:S01]  /*0670*/  BAR.SYNC.DEFER_BLOCKING 0x0 ;  /* 0x0000000000007b1d */ /* 0x000fe20000010000 */
[----:B--2---:R-:W-:Y:S02]  /*0680*/  MOV R2, UR23 ;  /* 0x0000001700027c02 */ /* 0x004fe40008000f00 */
[----:B------:R-:W-:Y:S02]  /*0690*/  MOV R3, UR24 ;  /* 0x0000001800037c02 */ /* 0x000fe40008000f00 */
[----:B------:R-:W-:Y:S01]  /*06a0*/  IADD3 R0, PT, PT, R122, R121, RZ ;  /* 0x000000797a007210 */ /* 0x000fe20007ffe0ff */
[----:B------:R-:W0:Y:S02]  /*06b0*/  S2R R46, SR_LANEID ;  /* 0x00000000002e7919 */ /* 0x000e240000000000 */
[----:B------:R-:W1:Y:S02]  /*06c0*/  S2UR UR7, SR_CgaCtaId ;  /* 0x00000000000779c3 */ /* 0x000e640000008800 */
[----:B------:R-:W-:Y:S01]  /*06d0*/  IMAD.WIDE.U32 R2, R0, 0x10, R2 ;  /* 0x0000001000027825 */ /* 0x000fe200078e0002 */
[----:B------:R-:W-:Y:S01]  /*06e0*/  UMOV UR6, 0x400 ;  /* 0x0000040000067882 */ /* 0x000fe20000000000 */
[----:B------:R-:W-:Y:S01]  /*06f0*/  LOP3.LUT R7, R123, 0x3e0, RZ, 0xc0, !PT ;  /* 0x000003e07b077812 */ /* 0x000fe200078ec0ff */
[----:B------:R-:W2:Y:S01]  /*0700*/  LDCU.128 UR8, c[0x0][0x410] ;  /* 0x00008200ff0877ac */ /* 0x000ea20008000c00 */
[----:B------:R-:W-:-:S02]  /*0710*/  MOV R4, UR25 ;  /* 0x0000001900047c02 */ /* 0x000fc40008000f00 */
[----:B------:R-:W-:Y:S01]  /*0720*/  MOV R5, UR20 ;  /* 0x0000001400057c02 */ /* 0x000fe20008000f00 */
[----:B------:R-:W-:Y:S01]  /*0730*/  UIADD3 UR26, UPT, UPT, UR22, -0x1, URZ ;  /* 0xffffffff161a7890 */ /* 0x000fe2000fffe0ff */
[----:B------:R-:W3:Y:S01]  /*0740*/  LDCU.64 UR34, c[0x0][0x488] ;  /* 0x00009100ff2277ac */ /* 0x000ee20008000a00 */
[----:B------:R-:W4:Y:S01]  /*0750*/  LDCU.64 UR36, c[0x0][0x490] ;  /* 0x00009200ff2477ac */ /* 0x000f220008000a00 */
[----:B------:R-:W2:Y:S04]  /*0760*/  LDG.E.128 R8, desc[UR28][R2.64] ;  /* 0x0000001c02087981 */ /* 0x000ea8000c1e1d00 */
[----:B------:R-:W3:Y:S04]  /*0770*/  LDG.E.128 R12, desc[UR28][R2.64+0x200] ;  /* 0x0002001c020c7981 */ /* 0x000ee8000c1e1d00 */
[----:B------:R-:W4:Y:S04]  /*0780*/  LDG.E.128 R16, desc[UR28][R2.64+0x400] ;  /* 0x0004001c02107981 */ /* 0x000f28000c1e1d00 */
[----:B------:R0:W4:Y:S01]  /*0790*/  LDG.E.128 R20, desc[UR28][R2.64+0x600] ;  /* 0x0006001c02147981 */ /* 0x000122000c1e1d00 */
[----:B-1----:R-:W-:Y:S01]  /*07a0*/  ULEA UR6, UR7, UR6, 0x18 ;  /* 0x0000000607067291 */ /* 0x002fe2000f8ec0ff */
[----:B0-----:R-:W-:-:S02]  /*07b0*/  IADD3 R45, PT, PT, R121, R46, RZ ;  /* 0x0000002e792d7210 */ /* 0x001fc40007ffe0ff */
[----:B------:R-:W-:-:S03]  /*07c0*/  IADD3 R7, PT, PT, R7, R46, RZ ;  /* 0x0000002e07077210 */ /* 0x000fc60007ffe0ff */
[----:B------:R-:W-:Y:S02]  /*07d0*/  LEA R45, R45, UR6, 0x4 ;  /* 0x000000062d2d7c11 */ /* 0x000fe4000f8e20ff */
[----:B------:R-:W-:Y:S01]  /*07e0*/  LEA R44, R7, UR6, 0x6 ;  /* 0x00000006072c7c11 */ /* 0x000fe2000f8e30ff */
[----:B------:R-:W-:Y:S02]  /*07f0*/  IMAD.WIDE.U32 R2, R0, 0x10, R4 ;  /* 0x0000001000027825 */ /* 0x000fe400078e0004 */
[----:B--2---:R0:W-:Y:S04]  /*0800*/  STS.128 [R45], R8 ;  /* 0x000000082d007388 */ /* 0x0041e80000000c00 */
[----:B---3--:R1:W-:Y:S04]  /*0810*/  STS.128 [R45+0x200], R12 ;  /* 0x0002000c2d007388 */ /* 0x0083e80000000c00 */
[----:B----4-:R2:W-:Y:S04]  /*0820*/  STS.128 [R45+0x400], R16 ;  /* 0x000400102d007388 */ /* 0x0105e80000000c00 */
[----:B------:R3:W-:Y:S01]  /*0830*/  STS.128 [R45+0x600], R20 ;  /* 0x000600142d007388 */ /* 0x0007e20000000c00 */
[----:B------:R-:W-:-:S03]  /*0840*/  NOP ;  /* 0x0000000000007918 */ /* 0x000fc60000000000 */
[----:B------:R-:W-:Y:S04]  /*0850*/  LDS.128 R92, [R44] ;  /* 0x000000002c5c7984 */ /* 0x000fe80000000c00 */
[----:B------:R-:W-:Y:S04]  /*0860*/  LDS.128 R88, [R44+0x10] ;  /* 0x000010002c587984 */ /* 0x000fe80000000c00 */
[----:B------:R-:W-:Y:S04]  /*0870*/  LDS.128 R84, [R44+0x20] ;  /* 0x000020002c547984 */ /* 0x000fe80000000c00 */
[----:B------:R-:W-:Y:S01]  /*0880*/  LDS.128 R80, [R44+0x30] ;  /* 0x000030002c507984 */ /* 0x000fe20000000c00 */
[----:B------:R-:W-:Y:S06]  /*0890*/  BAR.SYNC.DEFER_BLOCKING 0x0 ;  /* 0x0000000000007b1d */ /* 0x000fec0000010000 */
[----:B0-----:R-:W4:Y:S04]  /*08a0*/  LDG.E.128 R8, desc[UR28][R2.64] ;  /* 0x0000001c02087981 */ /* 0x001f28000c1e1d00 */
[----:B-1----:R-:W4:Y:S04]  /*08b0*/  LDG.E.128 R12, desc[UR28][R2.64+0x200] ;  /* 0x0002001c020c7981 */ /* 0x002f28000c1e1d00 */
[----:B--2---:R-:W2:Y:S04]  /*08c0*/  LDG.E.128 R16, desc[UR28][R2.64+0x400] ;  /* 0x0004001c02107981 */ /* 0x004ea8000c1e1d00 */
[----:B---3--:R-:W3:Y:S01]  /*08d0*/  LDG.E.128 R20, desc[UR28][R2.64+0x600] ;  /* 0x0006001c02147981 */ /* 0x008ee2000c1e1d00 */
[----:B------:R-:W-:-:S02]  /*08e0*/  MOV R4, UR27 ;  /* 0x0000001b00047c02 */ /* 0x000fc40008000f00 */
[----:B------:R-:W-:-:S03]  /*08f0*/  MOV R5, UR21 ;  /* 0x0000001500057c02 */ /* 0x000fc60008000f00 */
[----:B------:R-:W-:Y:S01]  /*0900*/  IMAD.WIDE.U32 R4, R0, 0x10, R4 ;  /* 0x0000001000047825 */ /* 0x000fe200078e0004 */
[----:B----4-:R-:W-:Y:S04]  /*0910*/  STS.128 [R45], R8 ;  /* 0x000000082d007388 */ /* 0x010fe80000000c00 */
[----:B------:R-:W-:Y:S04]  /*0920*/  STS.128 [R45+0x200], R12 ;  /* 0x0002000c2d007388 */ /* 0x000fe80000000c00 */
[----:B--2---:R0:W-:Y:S04]  /*0930*/  STS.128 [R45+0x400], R16 ;  /* 0x000400102d007388 */ /* 0x0041e80000000c00 */
[----:B---3--:R1:W-:Y:S01]  /*0940*/  STS.128 [R45+0x600], R20 ;  /* 0x000600142d007388 */ /* 0x0083e20000000c00 */
        /* <DEDUP_REMOVED lines=8> */
[----:B0-----:R-:W4:Y:S04]  /*09d0*/  LDG.E.128 R16, desc[UR28][R4.64+0x400] ;  /* 0x0004001c04107981 */ /* 0x001f28000c1e1d00 */
[----:B-1----:R-:W4:Y:S01]  /*09e0*/  LDG.E.128 R20, desc[UR28][R4.64+0x600] ;  /* 0x0006001c04147981 */ /* 0x002f22000c1e1d00 */
[----:B------:R-:W-:Y:S01]  /*09f0*/  USHF.L.U32 UR6, UR26, 0xb, URZ ;  /* 0x0000000b1a067899 */ /* 0x000fe200080006ff */
[----:B------:R-:W-:-:S03]  /*0a00*/  UMOV UR7, URZ ;  /* 0x000000ff00077c82 */ /* 0x000fc60008000000 */
[----:B------:R-:W-:-:S04]  /*0a10*/  UIMAD.WIDE.U32 UR30, UR32, UR8, UR6 ;  /* 0x00000008201e72a5 */ /* 0x000fc8000f8e0006 */
[----:B------:R-:W-:-:S03]  /*0a20*/  UIMAD UR9, UR32, UR9, UR31 ;  /* 0x00000009200972a4 */ /* 0x000fc6000f8e021f */
[----:B------:R-:W-:Y:S02]  /*0a30*/  UMOV UR8, UR30 ;  /* 0x0000001e00087c82 */ /* 0x000fe40008000000 */
[----:B------:R-:W-:-:S04]  /*0a40*/  UIMAD.WIDE.U32 UR8, UR12, UR10, UR8 ;  /* 0x0000000a0c0872a5 */ /* 0x000fc8000f8e0008 */
[----:B------:R-:W-:Y:S02]  /*0a50*/  UIMAD UR11, UR12, UR11, UR9 ;  /* 0x0000000b0c0b72a4 */ /* 0x000fe4000f8e0209 */
[----:B------:R-:W-:-:S04]  /*0a60*/  ULEA UR9, UP0, UR8, UR34, 0x2 ;  /* 0x0000002208097291 */ /* 0x000fc8000f8010ff */
[----:B------:R-:W-:Y:S02]  /*0a70*/  ULEA.HI.X UR8, UR8, UR35, UR11, 0x2, UP0 ;  /* 0x0000002308087291 */ /* 0x000fe400080f140b */
[----:B------:R-:W-:Y:S01]  /*0a80*/  MOV R2, UR9 ;  /* 0x0000000900027c02 */ /* 0x000fe20008000f00 */
[----:B------:R-:W0:Y:S03]  /*0a90*/  LDCU.64 UR34, c[0x0][0x478] ;  /* 0x00008f00ff2277ac */ /* 0x000e260008000a00 */
[----:B------:R-:W-:-:S03]  /*0aa0*/  MOV R3, UR8 ;  /* 0x0000000800037c02 */ /* 0x000fc60008000f00 */
[----:B------:R-:W-:Y:S02]  /*0ab0*/  IMAD.WIDE.U32 R2, R0, 0x10, R2 ;  /* 0x0000001000027825 */ /* 0x000fe400078e0002 */
[----:B------:R-:W1:Y:S01]  /*0ac0*/  LDCU.128 UR8, c[0x0][0x420] ;  /* 0x00008400ff0877ac */ /* 0x000e620008000c00 */
[----:B--2---:R-:W-:Y:S04]  /*0ad0*/  STS.128 [R45], R24 ;  /* 0x000000182d007388 */ /* 0x004fe80000000c00 */
[----:B---3--:R2:W-:Y:S04]  /*0ae0*/  STS.128 [R45+0x200], R40 ;  /* 0x000200282d007388 */ /* 0x0085e80000000c00 */
[----:B----4-:R3:W-:Y:S04]  /*0af0*/  STS.128 [R45+0x400], R16 ;  /* 0x000400102d007388 */ /* 0x0107e80000000c00 */
[----:B------:R-:W-:Y:S01]  /*0b00*/  STS.128 [R45+0x600], R20 ;  /* 0x000600142d007388 */ /* 0x000fe20000000c00 */
[----:B------:R-:W-:-:S03]  /*0b10*/  NOP ;  /* 0x0000000000007918 */ /* 0x000fc60000000000 */
[----:B------:R-:W-:Y:S04]  /*0b20*/  LDS.128 R56, [R44] ;  /* 0x000000002c387984 */ /* 0x000fe80000000c00 */
[----:B------:R-:W-:Y:S04]  /*0b30*/  LDS.128 R4, [R44+0x10] ;  /* 0x000010002c047984 */ /* 0x000fe80000000c00 */
[----:B------:R-:W-:Y:S04]  /*0b40*/  LDS.128 R8, [R44+0x20] ;  /* 0x000020002c087984 */ /* 0x000fe80000000c00 */
[----:B------:R-:W-:Y:S01]  /*0b50*/  LDS.128 R12, [R44+0x30] ;  /* 0x000030002c0c7984 */ /* 0x000fe20000000c00 */
[----:B------:R-:W-:Y:S06]  /*0b60*/  BAR.SYNC.DEFER_BLOCKING 0x0 ;  /* 0x0000000000007b1d */ /* 0x000fec0000010000 */
[----:B------:R-:W4:Y:S04]  /*0b70*/  LDG.E.128 R48, desc[UR28][R2.64] ;  /* 0x0000001c02307981 */ /* 0x000f28000c1e1d00 */
[----:B--2---:R-:W2:Y:S04]  /*0b80*/  LDG.E.128 R40, desc[UR28][R2.64+0x200] ;  /* 0x0002001c02287981 */ /* 0x004ea8000c1e1d00 */
[----:B------:R-:W2:Y:S04]  /*0b90*/  LDG.E.128 R68, desc[UR28][R2.64+0x400] ;  /* 0x0004001c02447981 */ /* 0x000ea8000c1e1d00 */
[----:B------:R3:W2:Y:S01]  /*0ba0*/  LDG.E.128 R76, desc[UR28][R2.64+0x600] ;  /* 0x0006001c024c7981 */ /* 0x0006a2000c1e1d00 */
[----:B-1----:R-:W-:-:S04]  /*0bb0*/  UIMAD.WIDE.U32 UR30, UR32, UR8, UR6 ;  /* 0x00000008201e72a5 */ /* 0x002fc8000f8e0006 */
[----:B------:R-:W-:-:S03]  /*0bc0*/  UIMAD UR9, UR32, UR9, UR31 ;  /* 0x00000009200972a4 */ /* 0x000fc6000f8e021f */
[----:B------:R-:W-:Y:S02]  /*0bd0*/  UMOV UR8, UR30 ;  /* 0x0000001e00087c82 */ /* 0x000fe40008000000 */
[----:B------:R-:W-:Y:S02]  /*0be0*/  UIMAD.WIDE.U32 UR8, UR12, UR10, UR8 ;  /* 0x0000000a0c0872a5 */ /* 0x000fe4000f8e0008 */
[----:B------:R-:W1:Y:S02]  /*0bf0*/  LDCU.64 UR30, c[0x0][0x510] ;  /* 0x0000a200ff1e77ac */ /* 0x000e640008000a00 */
[----:B------:R-:W-:Y:S02]  /*0c00*/  UIMAD UR11, UR12, UR11, UR9 ;  /* 0x0000000b0c0b72a4 */ /* 0x000fe4000f8e0209 */
[----:B0-----:R-:W-:-:S04]  /*0c10*/  ULEA UR9, UP0, UR8, UR34, 0x2 ;  /* 0x0000002208097291 */ /* 0x001fc8000f8010ff */
[----:B------:R-:W-:Y:S02]  /*0c20*/  ULEA.HI.X UR8, UR8, UR35, UR11, 0x2, UP0 ;  /* 0x0000002308087291 */ /* 0x000fe400080f140b */
[----:B---3--:R-:W-:Y:S01]  /*0c30*/  MOV R16, UR9 ;  /* 0x0000000900107c02 */ /* 0x008fe20008000f00 */
[----:B------:R-:W0:Y:S03]  /*0c40*/  LDCU.64 UR34, c[0x0][0x558] ;  /* 0x0000ab00ff2277ac */ /* 0x000e260008000a00 */
[----:B------:R-:W-:Y:S01]  /*0c50*/  MOV R17, UR8 ;  /* 0x0000000800117c02 */ /* 0x000fe20008000f00 */
[----:B------:R-:W3:Y:S02]  /*0c60*/  LDCU.64 UR10, c[0x0][0x508] ;  /* 0x0000a100ff0a77ac */ /* 0x000ee40008000a00 */
[----:B------:R-:W-:Y:S01]  /*0c70*/  IMAD.WIDE.U32 R2, R0, 0x10, R16 ;  /* 0x0000001000027825 */ /* 0x000fe200078e0010 */
[----:B----4-:R-:W-:Y:S04]  /*0c80*/  STS.128 [R45], R48 ;  /* 0x000000302d007388 */ /* 0x010fe80000000c00 */
[----:B--2---:R-:W-:Y:S04]  /*0c90*/  STS.128 [R45+0x200], R40 ;  /* 0x000200282d007388 */ /* 0x004fe80000000c00 */
[----:B------:R2:W-:Y:S04]  /*0ca0*/  STS.128 [R45+0x400], R68 ;  /* 0x000400442d007388 */ /* 0x0005e80000000c00 */
[----:B------:R4:W-:Y:S01]  /*0cb0*/  STS.128 [R45+0x600], R76 ;  /* 0x0006004c2d007388 */ /* 0x0009e20000000c00 */
[----:B------:R-:W-:-:S03]  /*0cc0*/  NOP ;  /* 0x0000000000007918 */ /* 0x000fc60000000000 */
[----:B------:R-:W-:Y:S04]  /*0cd0*/  LDS.128 R64, [R44] ;  /* 0x000000002c407984 */ /* 0x000fe80000000c00 */
[----:B------:R-:W1:Y:S04]  /*0ce0*/  LDS.128 R24, [R44+0x10] ;  /* 0x000010002c187984 */ /* 0x000e680000000c00 */
[----:B------:R-:W0:Y:S04]  /*0cf0*/  LDS.128 R16, [R44+0x20] ;  /* 0x000020002c107984 */ /* 0x000e280000000c00 */
[----:B------:R-:W3:Y:S01]  /*0d00*/  LDS.128 R20, [R44+0x30] ;  /* 0x000030002c147984 */ /* 0x000ee20000000c00 */
[----:B------:R-:W-:Y:S06]  /*0d10*/  BAR.SYNC.DEFER_BLOCKING 0x0 ;  /* 0x0000000000007b1d */ /* 0x000fec0000010000 */
[----:B------:R-:W3:Y:S04]  /*0d20*/  LDG.E.128 R72, desc[UR28][R2.64] ;  /* 0x0000001c02487981 */ /* 0x000ee8000c1e1d00 */
[----:B------:R-:W3:Y:S04]  /*0d30*/  LDG.E.128 R52, desc[UR28][R2.64+0x200] ;  /* 0x0002001c02347981 */ /* 0x000ee8000c1e1d00 */
[----:B--2---:R-:W2:Y:S04]  /*0d40*/  LDG.E.128 R68, desc[UR28][R2.64+0x400] ;  /* 0x0004001c02447981 */ /* 0x004ea8000c1e1d00 */
[----:B----4-:R4:W2:Y:S01]  /*0d50*/  LDG.E.128 R76, desc[UR28][R2.64+0x600] ;  /* 0x0006001c024c7981 */ /* 0x0108a2000c1e1d00 */
[----:B-1----:R-:W-:Y:S01]  /*0d60*/  FMUL.FTZ R48, R24, -1.4426950216293334961 ;  /* 0xbfb8aa3b18307820 */ /* 0x002fe20000410000 */
[----:B------:R-:W-:Y:S01]  /*0d70*/  FMUL.FTZ R49, R26, -1.4426950216293334961 ;  /* 0xbfb8aa3b1a317820 */ /* 0x000fe20000410000 */
[----:B------:R-:W-:Y:S01]  /*0d80*/  FMUL.FTZ R40, R64, -1.4426950216293334961 ;  /* 0xbfb8aa3b40287820 */ /* 0x000fe20000410000 */
[----:B------:R-:W-:Y:S01]  /*0d90*/  FMUL.FTZ R50, R27, -1.4426950216293334961 ;  /* 0xbfb8aa3b1b327820 */ /* 0x000fe20000410000 */
[----:B0-----:R-:W-:Y:S01]  /*0da0*/  FMUL.FTZ R51, R16, -1.4426950216293334961 ;  /* 0xbfb8aa3b10337820 */ /* 0x001fe20000410000 */
[----:B------:R-:W-:Y:S01]  /*0db0*/  FMUL.FTZ R41, R65, -1.4426950216293334961 ;  /* 0xbfb8aa3b41297820 */ /* 0x000fe20000410000 */
[----:B------:R-:W-:Y:S01]  /*0dc0*/  MUFU.EX2 R48, R48 ;  /* 0x0000003000307308 */ /* 0x000fe20000000800 */
[----:B------:R-:W-:Y:S01]  /*0dd0*/  FMUL.FTZ R42, R66, -1.4426950216293334961 ;  /* 0xbfb8aa3b422a7820 */ /* 0x000fe20000410000 */
[----:B------:R-:W-:Y:S01]  /*0de0*/  FMUL.FTZ R43, R67, -1.4426950216293334961 ;  /* 0xbfb8aa3b432b7820 */ /* 0x000fe20000410000 */
[----:B----4-:R-:W-:Y:S01]  /*0df0*/  FMUL.FTZ R2, R25, -1.4426950216293334961 ;  /* 0xbfb8aa3b19027820 */ /* 0x010fe20000410000 */
[----:B------:R-:W-:Y:S01]  /*0e00*/  FMUL.FTZ R97, R18, -1.4426950216293334961 ;  /* 0xbfb8aa3b12617820 */ /* 0x000fe20000410000 */
[----:B------:R-:W-:Y:S01]  /*0e10*/  FMUL.FTZ R96, R17, -1.4426950216293334961 ;  /* 0xbfb8aa3b11607820 */ /* 0x000fe20000410000 */
[----:B---3--:R-:W-:Y:S01]  /*0e20*/  FMUL.FTZ R98, R20, -1.4426950216293334961 ;  /* 0xbfb8aa3b14627820 */ /* 0x008fe20000410000 */
[----:B------:R-:W-:Y:S01]  /*0e30*/  FMUL.FTZ R100, R23, -1.4426950216293334961 ;  /* 0xbfb8aa3b17647820 */ /* 0x000fe20000410000 */
[----:B------:R-:W0:Y:S01]  /*0e40*/  MUFU.EX2 R49, R49 ;  /* 0x0000003100317308 */ /* 0x000e220000000800 */
[----:B------:R-:W-:-:S04]  /*0e50*/  UIMAD.WIDE.U32 UR8, UR32, UR10, UR6 ;  /* 0x0000000a200872a5 */ /* 0x000fc8000f8e0006 */
[----:B------:R-:W-:-:S03]  /*0e60*/  UIMAD UR9, UR32, UR11, UR9 ;  /* 0x0000000b200972a4 */ /* 0x000fc6000f8e0209 */
[----:B------:R-:W1:Y:S01]  /*0e70*/  MUFU.EX2 R40, R40 ;  /* 0x0000002800287308 */ /* 0x000e620000000800 */
[----:B------:R-:W-:-:S04]  /*0e80*/  UIMAD.WIDE.U32 UR8, UR12, UR30, UR8 ;  /* 0x0000001e0c0872a5 */ /* 0x000fc8000f8e0008 */
[----:B------:R-:W-:Y:S02]  /*0e90*/  UIMAD UR10, UR12, UR31, UR9 ;  /* 0x0000001f0c0a72a4 */ /* 0x000fe4000f8e0209 */
[----:B------:R-:W-:Y:S01]  /*0ea0*/  ULEA UR9, UP0, UR8, UR34, 0x2 ;  /* 0x0000002208097291 */ /* 0x000fe2000f8010ff */
[----:B------:R3:W4:Y:S01]  /*0eb0*/  MUFU.EX2 R3, R2 ;  /* 0x0000000200037308 */ /* 0x0007220000000800 */
[----:B0-----:R-:W-:Y:S02]  /*0ec0*/  FADD.FTZ R102, R49, 1 ;  /* 0x3f80000031667421 */ /* 0x001fe40000010000 */
[----:B------:R-:W-:Y:S02]  /*0ed0*/  ULEA.HI.X UR8, UR8, UR35, UR10, 0x2, UP0 ;  /* 0x0000002308087291 */ /* 0x000fe400080f140a */
[----:B------:R-:W-:-:S03]  /*0ee0*/  UISETP.NE.U32.AND UP0, UPT, UR36, URZ, UPT ;  /* 0x000000ff2400728c */ /* 0x000fc6000bf05070 */
[----:B------:R0:W4:Y:S01]  /*0ef0*/  MUFU.EX2 R103, R50 ;  /* 0x0000003200677308 */ /* 0x0001220000000800 */
[----:B---3--:R-:W-:Y:S01]  /*0f00*/  FMUL.FTZ R2, R19, -1.4426950216293334961 ;  /* 0xbfb8aa3b13027820 */ /* 0x008fe20000410000 */
[----:B-1----:R-:W-:Y:S01]  /*0f10*/  FADD.FTZ R40, R40, 1 ;  /* 0x3f80000028287421 */ /* 0x002fe20000010000 */
[----:B------:R-:W-:-:S05]  /*0f20*/  UISETP.NE.AND.EX UP0, UPT, UR37, URZ, UPT, UP0 ;  /* 0x000000ff2500728c */ /* 0x000fca000bf05300 */
[----:B------:R1:W3:Y:S01]  /*0f30*/  MUFU.EX2 R104, R51 ;  /* 0x0000003300687308 */ /* 0x0002e20000000800 */
[----:B0-----:R-:W-:Y:S01]  /*0f40*/  FMUL.FTZ R50, R21, -1.4426950216293334961 ;  /* 0xbfb8aa3b15327820 */ /* 0x001fe20000410000 */
[----:B----4-:R-:W-:-:S06]  /*0f50*/  FADD.FTZ R3, R3, 1 ;  /* 0x3f80000003037421 */ /* 0x010fcc0000010000 */
[----:B------:R-:W0:Y:S01]  /*0f60*/  MUFU.EX2 R41, R41 ;  /* 0x0000002900297308 */ /* 0x000e220000000800 */
[----:B-1----:R-:W-:Y:S01]  /*0f70*/  FMUL.FTZ R51, R22, -1.4426950216293334961 ;  /* 0xbfb8aa3b16337820 */ /* 0x002fe20000410000 */
[----:B------:R-:W-:-:S06]  /*0f80*/  FADD.FTZ R103, R103, 1 ;  /* 0x3f80000067677421 */ /* 0x000fcc0000010000 */
[----:B------:R-:W1:Y:S01]  /*0f90*/  MUFU.EX2 R42, R42 ;  /* 0x0000002a002a7308 */ /* 0x000e620000000800 */
[----:B---3--:R-:W-:-:S07]  /*0fa0*/  FADD.FTZ R104, R104, 1 ;  /* 0x3f80000068687421 */ /* 0x008fce0000010000 */
[----:B------:R-:W3:Y:S01]  /*0fb0*/  MUFU.EX2 R43, R43 ;  /* 0x0000002b002b7308 */ /* 0x000ee20000000800 */
[----:B0-----:R-:W-:-:S07]  /*0fc0*/  FADD.FTZ R41, R41, 1 ;  /* 0x3f80000029297421 */ /* 0x001fce0000010000 */
[----:B------:R0:W4:Y:S01]  /*0fd0*/  MUFU.EX2 R110, R2 ;  /* 0x00000002006e7308 */ /* 0x0001220000000800 */
[----:B-1----:R-:W-:-:S07]  /*0fe0*/  FADD.FTZ R42, R42, 1 ;  /* 0x3f8000002a2a7421 */ /* 0x002fce0000010000 */
[----:B------:R-:W1:Y:S01]  /*0ff0*/  MUFU.EX2 R118, R50 ;  /* 0x0000003200767308 */ /* 0x000e620000000800 */
[----:B0-----:R-:W-:Y:S01]  /*1000*/  FADD.FTZ R2, R48, 1 ;  /* 0x3f80000030027421 */ /* 0x001fe20000010000 */
[----:B---3--:R-:W-:-:S06]  /*1010*/  FADD.FTZ R43, R43, 1 ;  /* 0x3f8000002b2b7421 */ /* 0x008fcc0000010000 */
[----:B------:R-:W0:Y:S01]  /*1020*/  MUFU.EX2 R128, R51 ;  /* 0x0000003300807308 */ /* 0x000e220000000800 */
[----:B----4-:R-:W-:-:S07]  /*1030*/  FADD.FTZ R110, R110, 1 ;  /* 0x3f8000006e6e7421 */ /* 0x010fce0000010000 */
[----:B------:R-:W-:Y:S01]  /*1040*/  MUFU.EX2 R106, R97 ;  /* 0x00000061006a7308 */ /* 0x000fe20000000800 */
[----:B-1----:R-:W-:-:S07]  /*1050*/  FADD.FTZ R118, R118, 1 ;  /* 0x3f80000076767421 */ /* 0x002fce0000010000 */
[----:B------:R1:W3:Y:S01]  /*1060*/  MUFU.RCP R97, R40 ;  /* 0x0000002800617308 */ /* 0x0002e20000001000 */
[----:B0-----:R-:W-:-:S07]  /*1070*/  FADD.FTZ R128, R128, 1 ;  /* 0x3f80000080807421 */ /* 0x001fce0000010000 */
[----:B------:R-:W0:Y:S01]  /*1080*/  MUFU.EX2 R105, R96 ;  /* 0x0000006000697308 */ /* 0x000e220000000800 */
[--C-:B-1---5:R-:W-:Y:S01]  /*1090*/  FADD.FTZ R40, R39, R124.reuse ;  /* 0x0000007c27287221 */ /* 0x122fe20000010000 */
[--C-:B------:R-:W-:Y:S01]  /*10a0*/  FADD.FTZ R39, R32, R124.reuse ;  /* 0x0000007c20277221 */ /* 0x100fe20000010000 */
[--C-:B------:R-:W-:Y:S01]  /*10b0*/  FADD.FTZ R32, R31, R124.reuse ;  /* 0x0000007c1f207221 */ /* 0x100fe20000010000 */
[----:B------:R-:W-:-:S04]  /*10c0*/  FADD.FTZ R31, R60, R124 ;  /* 0x0000007c3c1f7221 */ /* 0x000fc80000010000 */
[----:B------:R-:W-:Y:S01]  /*10d0*/  MUFU.EX2 R111, R98 ;  /* 0x00000062006f7308 */ /* 0x000fe20000000800 */
[----:B---3--:R-:W-:-:S07]  /*10e0*/  FMUL.FTZ R107, R64, R97 ;  /* 0x00000061406b7220 */ /* 0x008fce0000410000 */
[----:B------:R1:W-:Y:S01]  /*10f0*/  MUFU.RCP R96, R41 ;  /* 0x0000002900607308 */ /* 0x0003e20000001000 */
[----:B0-----:R-:W-:-:S07]  /*1100*/  FADD.FTZ R105, R105, 1 ;  /* 0x3f80000069697421 */ /* 0x001fce0000010000 */
[----:B------:R0:W3:Y:S01]  /*1110*/  MUFU.RCP R99, R42 ;  /* 0x0000002a00637308 */ /* 0x0000e20000001000 */
[--C-:B-1----:R-:W-:Y:S01]  /*1120*/  FADD.FTZ R41, R38, R124.reuse ;  /* 0x0000007c26297221 */ /* 0x102fe20000010000 */
[--C-:B------:R-:W-:Y:S01]  /*1130*/  FADD.FTZ R38, R33, R124.reuse ;  /* 0x0000007c21267221 */ /* 0x100fe20000010000 */
[--C-:B------:R-:W-:Y:S01]  /*1140*/  FADD.FTZ R33, R30, R124.reuse ;  /* 0x0000007c1e217221 */ /* 0x100fe20000010000 */
[----:B------:R-:W-:-:S04]  /*1150*/  FADD.FTZ R30, R61, R124 ;  /* 0x0000007c3d1e7221 */ /* 0x000fc80000010000 */
[----:B------:R1:W4:Y:S01]  /*1160*/  MUFU.RCP R98, R43 ;  /* 0x0000002b00627308 */ /* 0x0003220000001000 */
[--C-:B0-----:R-:W-:Y:S01]  /*1170*/  FADD.FTZ R42, R37, R124.reuse ;  /* 0x0000007c252a7221 */ /* 0x101fe20000010000 */
[--C-:B------:R-:W-:Y:S01]  /*1180*/  FADD.FTZ R37, R34, R124.reuse ;  /* 0x0000007c22257221 */ /* 0x100fe20000010000 */
[--C-:B------:R-:W-:Y:S01]  /*1190*/  FADD.FTZ R34, R29, R124.reuse ;  /* 0x0000007c1d227221 */ /* 0x100fe20000010000 */
[----:B------:R-:W-:-:S04]  /*11a0*/  FADD.FTZ R29, R62, R124 ;  /* 0x0000007c3e1d7221 */ /* 0x000fc80000010000 */
[----:B------:R-:W0:Y:S01]  /*11b0*/  MUFU.EX2 R130, R100 ;  /* 0x0000006400827308 */ /* 0x000e220000000800 */
[--C-:B-1----:R-:W-:Y:S01]  /*11c0*/  FADD.FTZ R43, R36, R124.reuse ;  /* 0x0000007c242b7221 */ /* 0x102fe20000010000 */
[--C-:B------:R-:W-:Y:S01]  /*11d0*/  FADD.FTZ R36, R35, R124.reuse ;  /* 0x0000007c23247221 */ /* 0x100fe20000010000 */
[----:B---3--:R-:W-:Y:S01]  /*11e0*/  FMUL.FTZ R109, R66, R99 ;  /* 0x00000063426d7220 */ /* 0x008fe20000410000 */
[--C-:B------:R-:W-:Y:S01]  /*11f0*/  FADD.FTZ R35, R28, R124.reuse ;  /* 0x0000007c1c237221 */ /* 0x100fe20000010000 */
[----:B------:R-:W-:-:S03]  /*1200*/  FADD.FTZ R28, R63, R124 ;  /* 0x0000007c3f1c7221 */ /* 0x000fc60000010000 */
[----:B------:R1:W3:Y:S01]  /*1210*/  MUFU.RCP R100, R3 ;  /* 0x0000000300647308 */ /* 0x0002e20000001000 */
[----:B----4-:R-:W-:Y:S01]  /*1220*/  FMUL.FTZ R108, R67, R98 ;  /* 0x00000062436c7220 */ /* 0x010fe20000410000 */
[----:B------:R-:W-:-:S04]  /*1230*/  FADD.FTZ R62, -R98, 1 ;  /* 0x3f800000623e7421 */ /* 0x000fc80000010100 */
[----:B------:R-:W-:Y:S02]  /*1240*/  FFMA.FTZ R62, R67, R62, 1 ;  /* 0x3f800000433e7423 */ /* 0x000fe4000001003e */
[----:B------:R4:W2:Y:S01]  /*1250*/  MUFU.RCP R101, R2 ;  /* 0x0000000200657308 */ /* 0x0008a20000001000 */
[----:B-1----:R-:W-:Y:S01]  /*1260*/  FADD.FTZ R3, -R97, 1 ;  /* 0x3f80000061037421 */ /* 0x002fe20000010100 */
[----:B0-----:R-:W-:-:S03]  /*1270*/  FADD.FTZ R130, R130, 1 ;  /* 0x3f80000082827421 */ /* 0x001fc60000010000 */
[----:B------:R-:W-:Y:S01]  /*1280*/  FFMA.FTZ R61, R64, R3, 1 ;  /* 0x3f800000403d7423 */ /* 0x000fe20000010003 */
[----:B------:R-:W-:Y:S02]  /*1290*/  FADD.FTZ R3, -R99, 1 ;  /* 0x3f80000063037421 */ /* 0x000fe40000010100 */
[----:B------:R0:W-:Y:S01]  /*12a0*/  MUFU.RCP R115, R104 ;  /* 0x0000006800737308 */ /* 0x0001e20000001000 */
[----:B----4-:R-:W-:Y:S01]  /*12b0*/  FADD.FTZ R2, -R96, 1 ;  /* 0x3f80000060027421 */ /* 0x010fe20000010100 */
[----:B------:R-:W-:Y:S01]  /*12c0*/  FFMA.FTZ R63, R66, R3, 1 ;  /* 0x3f800000423f7423 */ /* 0x000fe20000010003 */
[----:B------:R-:W-:Y:S02]  /*12d0*/  FMUL.FTZ R3, R56, R107 ;  /* 0x0000006b38037220 */ /* 0x000fe40000410000 */
[----:B------:R-:W-:-:S03]  /*12e0*/  FFMA.FTZ R60, R65, R2, 1 ;  /* 0x3f800000413c7423 */ /* 0x000fc60000010002 */
[----:B------:R1:W-:Y:S01]  /*12f0*/  MUFU.RCP R114, R105 ;  /* 0x0000006900727308 */ /* 0x0003e20000001000 */
[----:B0-----:R-:W-:-:S07]  /*1300*/  FMUL.FTZ R104, R59, R108 ;  /* 0x0000006c3b687220 */ /* 0x001fce0000410000 */
[----:B------:R-:W-:Y:S01]  /*1310*/  MUFU.RCP R112, R103 ;  /* 0x0000006700707308 */ /* 0x000fe20000001000 */
[----:B-1----:R-:W-:-:S07]  /*1320*/  FMUL.FTZ R105, R58, R109 ;  /* 0x0000006d3a697220 */ /* 0x002fce0000410000 */
[----:B------:R-:W0:Y:S08]  /*1330*/  MUFU.RCP R113, R102 ;  /* 0x0000006600717308 */ /* 0x000e300000001000 */
[----:B------:R3:W-:Y:S08]  /*1340*/  MUFU.RCP R116, R110 ;  /* 0x0000006e00747308 */ /* 0x0007f00000001000 */
[----:B------:R-:W-:Y:S01]  /*1350*/  MUFU.RCP R118, R118 ;  /* 0x0000007600767308 */ /* 0x000fe20000001000 */
[----:B---3--:R-:W-:-:S07]  /*1360*/  FMUL.FTZ R110, R25, R100 ;  /* 0x00000064196e7220 */ /* 0x008fce0000410000 */
[----:B------:R-:W-:Y:S08]  /*1370*/  MUFU.RCP R129, R128 ;  /* 0x0000008000817308 */ /* 0x000ff00000001000 */
[----:B------:R-:W-:Y:S01]  /*1380*/  MUFU.RCP R130, R130 ;  /* 0x0000008200827308 */ /* 0x000fe20000001000 */
[----:B------:R-:W-:Y:S04]  /*1390*/  STS.128 [R45], R72 ;  /* 0x000000482d007388 */ /* 0x000fe80000000c00 */
[----:B------:R-:W-:Y:S04]  /*13a0*/  STS.128 [R45+0x200], R52 ;  /* 0x000200342d007388 */ /* 0x000fe80000000c00 */
[----:B--2---:R1:W-:Y:S04]  /*13b0*/  STS.128 [R45+0x400], R68 ;  /* 0x000400442d007388 */ /* 0x0043e80000000c00 */
[----:B------:R-:W-:Y:S01]  /*13c0*/  STS.128 [R45+0x600], R76 ;  /* 0x0006004c2d007388 */ /* 0x000fe20000000c00 */
[----:B------:R-:W-:-:S03]  /*13d0*/  NOP ;  /* 0x0000000000007918 */ /* 0x000fc60000000000 */
[----:B------:R-:W2:Y:S04]  /*13e0*/  LDS.128 R48, [R44] ;  /* 0x000000002c307984 */ /* 0x000ea80000000c00 */
[----:B------:R-:W3:Y:S01]  /*13f0*/  LDS.128 R52, [R44+0x10] ;  /* 0x000010002c347984 */ /* 0x000ee20000000c00 */
[----:B-1----:R-:W-:Y:S01]  /*1400*/  FADD.FTZ R68, R106, 1 ;  /* 0x3f8000006a447421 */ /* 0x002fe20000010000 */
[----:B------:R-:W-:Y:S01]  /*1410*/  FMUL.FTZ R106, R65, R96 ;  /* 0x00000060416a7220 */ /* 0x000fe20000410000 */
[----:B------:R-:W-:Y:S01]  /*1420*/  FADD.FTZ R69, -R101, 1 ;  /* 0x3f80000065457421 */ /* 0x000fe20000010100 */
[----:B------:R-:W-:Y:S01]  /*1430*/  FADD.FTZ R70, R111, 1 ;  /* 0x3f8000006f467421 */ /* 0x000fe20000010000 */
[----:B------:R-:W1:Y:S01]  /*1440*/  MUFU.RCP R117, R68 ;  /* 0x0000004400757308 */ /* 0x000e620000001000 */
[----:B------:R-:W-:Y:S01]  /*1450*/  FMUL.FTZ R2, R57, R106 ;  /* 0x0000006a39027220 */ /* 0x000fe20000410000 */
[C---:B------:R-:W-:Y:S01]  /*1460*/  FFMA.FTZ R69, R24.reuse, R69, 1 ;  /* 0x3f80000018457423 */ /* 0x040fe20000010045 */
[----:B------:R-:W-:Y:S01]  /*1470*/  FMUL.FTZ R111, R24, R101 ;  /* 0x00000065186f7220 */ /* 0x000fe20000410000 */
[----:B------:R-:W-:-:S04]  /*1480*/  FADD.FTZ R24, -R100, 1 ;  /* 0x3f80000064187421 */ /* 0x000fc80000010100 */
[----:B------:R4:W1:Y:S01]  /*1490*/  MUFU.RCP R119, R70 ;  /* 0x0000004600777308 */ /* 0x0008620000001000 */
[----:B------:R-:W-:Y:S01]  /*14a0*/  FFMA.FTZ R24, R25, R24, 1 ;  /* 0x3f80000019187423 */ /* 0x000fe20000010018 */
[----:B0-----:R-:W-:-:S04]  /*14b0*/  FADD.FTZ R25, -R113, 1 ;  /* 0x3f80000071197421 */ /* 0x001fc80000010100 */
[----:B------:R-:W-:Y:S01]  /*14c0*/  FFMA.FTZ R25, R26, R25, 1 ;  /* 0x3f8000001a197423 */ /* 0x000fe20000010019 */
[----:B----4-:R-:W-:-:S04]  /*14d0*/  FADD.FTZ R70, -R112, 1 ;  /* 0x3f80000070467421 */ /* 0x010fc80000010100 */
[----:B------:R-:W-:Y:S01]  /*14e0*/  FFMA.FTZ R70, R27, R70, 1 ;  /* 0x3f8000001b467423 */ /* 0x000fe20000010046 */
[----:B--2---:R-:W-:Y:S01]  /*14f0*/  FMUL.FTZ R56, R56, R48 ;  /* 0x0000003038387220 */ /* 0x004fe20000410000 */
        /* <DEDUP_REMOVED lines=8> */
[----:B------:R-:W0:Y:S01]  /*1580*/  LDS.128 R56, [R44+0x20] ;  /* 0x000020002c387984 */ /* 0x000e220000000c00 */
[----:B------:R-:W-:Y:S01]  /*1590*/  FMUL.FTZ R65, R65, R60 ;  /* 0x0000003c41417220 */ /* 0x000fe20000410000 */
[----:B------:R-:W-:Y:S01]  /*15a0*/  FMUL.FTZ R66, R66, R63 ;  /* 0x0000003f42427220 */ /* 0x000fe20000410000 */
[----:B------:R-:W-:Y:S01]  /*15b0*/  FMUL.FTZ R67, R67, R62 ;  /* 0x0000003e43437220 */ /* 0x000fe20000410000 */
[----:B---3--:R-:W-:Y:S01]  /*15c0*/  FMUL.FTZ R68, R4, R52 ;  /* 0x0000003404447220 */ /* 0x008fe20000410000 */
[----:B------:R-:W2:Y:S01]  /*15d0*/  LDS.128 R60, [R44+0x30] ;  /* 0x000030002c3c7984 */ /* 0x000ea20000000c00 */
[----:B------:R-:W-:-:S02]  /*15e0*/  FMUL.FTZ R71, R5, R53 ;  /* 0x0000003505477220 */ /* 0x000fc40000410000 */
[----:B------:R-:W-:Y:S01]  /*15f0*/  FMUL.FTZ R68, R101, R68 ;  /* 0x0000004465447220 */ /* 0x000fe20000410000 */
[----:B------:R-:W-:Y:S01]  /*1600*/  BAR.SYNC.DEFER_BLOCKING 0x0 ;  /* 0x0000000000007b1d */ /* 0x000fe20000010000 */
[----:B------:R-:W-:Y:S02]  /*1610*/  FMUL.FTZ R71, R100, R71 ;  /* 0x0000004764477220 */ /* 0x000fe40000410000 */
[----:B------:R-:W-:Y:S01]  /*1620*/  FMUL.FTZ R72, R68, R69 ;  /* 0x0000004544487220 */ /* 0x000fe20000410000 */
[----:B------:R-:W-:Y:S01]  /*1630*/  FMUL.FTZ R69, R7, R55 ;  /* 0x0000003707457220 */ /* 0x000fe20000410000 */
[----:B------:R-:W-:Y:S01]  /*1640*/  FMUL.FTZ R68, R6, R54 ;  /* 0x0000003606447220 */ /* 0x000fe20000410000 */
[----:B------:R-:W-:Y:S01]  /*1650*/  FMUL.FTZ R73, R71, R24 ;  /* 0x0000001847497220 */ /* 0x000fe20000410000 */
[----:B------:R-:W-:Y:S01]  /*1660*/  FADD.FTZ R24, -R114, 1 ;  /* 0x3f80000072187421 */ /* 0x000fe20000010100 */
[----:B------:R-:W-:Y:S01]  /*1670*/  FMUL.FTZ R69, R112, R69 ;  /* 0x0000004570457220 */ /* 0x000fe20000410000 */
[----:B------:R-:W-:Y:S01]  /*1680*/  FMUL.FTZ R68, R113, R68 ;  /* 0x0000004471447220 */ /* 0x000fe20000410000 */
[----:B------:R-:W-:Y:S01]  /*1690*/  FMUL.FTZ R113, R26, R113 ;  /* 0x000000711a717220 */ /* 0x000fe20000410000 */
[----:B------:R-:W-:Y:S01]  /*16a0*/  FMUL.FTZ R112, R27, R112 ;  /* 0x000000701b707220 */ /* 0x000fe20000410000 */
[----:B------:R-:W-:Y:S01]  /*16b0*/  FMUL.FTZ R75, R69, R70 ;  /* 0x00000046454b7220 */ /* 0x000fe20000410000 */
[----:B-1----:R-:W-:Y:S01]  /*16c0*/  FADD.FTZ R69, -R117, 1 ;  /* 0x3f80000075457421 */ /* 0x002fe20000010100 */
[----:B------:R-:W-:Y:S01]  /*16d0*/  FADD.FTZ R70, -R116, 1 ;  /* 0x3f80000074467421 */ /* 0x000fe20000010100 */
[----:B------:R-:W-:Y:S01]  /*16e0*/  FMUL.FTZ R74, R68, R25 ;  /* 0x00000019444a7220 */ /* 0x000fe20000410000 */
[----:B------:R-:W-:Y:S01]  /*16f0*/  FFMA.FTZ R68, R17, R24, 1 ;  /* 0x3f80000011447423 */ /* 0x000fe20000010018 */
[----:B------:R-:W-:Y:S01]  /*1700*/  FFMA.FTZ R71, R18, R69, 1 ;  /* 0x3f80000012477423 */ /* 0x000fe20000010045 */
[----:B------:R-:W-:Y:S01]  /*1710*/  FFMA.FTZ R76, R19, R70, 1 ;  /* 0x3f800000134c7423 */ /* 0x000fe20000010046 */
[----:B------:R-:W-:Y:S01]  /*1720*/  FADD.FTZ R25, -R115, 1 ;  /* 0x3f80000073197421 */ /* 0x000fe20000010100 */
[----:B------:R-:W-:-:S03]  /*1730*/  FMUL.FTZ R7, R7, R112 ;  /* 0x0000007007077220 */ /* 0x000fc60000410000 */
[----:B------:R-:W-:Y:S01]  /*1740*/  FFMA.FTZ R25, R16, R25, 1 ;  /* 0x3f80000010197423 */ /* 0x000fe20000010019 */
[----:B------:R-:W-:Y:S04]  /*1750*/  STS.128 [R44], R64 ;  /* 0x000000402c007388 */ /* 0x000fe80000000c00 */
[----:B------:R-:W-:Y:S01]  /*1760*/  STS.128 [R44+0x10], R72 ;  /* 0x000010482c007388 */ /* 0x000fe20000000c00 */
[----:B0-----:R-:W-:Y:S01]  /*1770*/  FMUL.FTZ R24, R8, R56 ;  /* 0x0000003808187220 */ /* 0x001fe20000410000 */
        /* <DEDUP_REMOVED lines=10> */
[----:B------:R-:W-:Y:S01]  /*1820*/  FADD.FTZ R24, -R118, 1 ;  /* 0x3f80000076187421 */ /* 0x000fe20000010100 */
[----:B------:R-:W-:Y:S01]  /*1830*/  FADD.FTZ R69, -R129, 1 ;  /* 0x3f80000081457421 */ /* 0x000fe20000010100 */
[----:B------:R-:W-:Y:S01]  /*1840*/  FADD.FTZ R70, -R130, 1 ;  /* 0x3f80000082467421 */ /* 0x000fe20000010100 */
[----:B------:R-:W-:Y:S01]  /*1850*/  FMUL.FTZ R99, R77, R76 ;  /* 0x0000004c4d637220 */ /* 0x000fe20000410000 */
[----:B------:R-:W-:Y:S01]  /*1860*/  FFMA.FTZ R68, R21, R24, 1 ;  /* 0x3f80000015447423 */ /* 0x000fe20000010018 */
[----:B------:R-:W-:Y:S01]  /*1870*/  FFMA.FTZ R71, R22, R69, 1 ;  /* 0x3f80000016477423 */ /* 0x000fe20000010045 */
[----:B------:R-:W-:Y:S01]  /*1880*/  FFMA.FTZ R76, R23, R70, 1 ;  /* 0x3f800000174c7423 */ /* 0x000fe20000010046 */
[----:B------:R-:W-:Y:S01]  /*1890*/  FADD.FTZ R25, -R119, 1 ;  /* 0x3f80000077197421 */ /* 0x000fe20000010100 */
[----:B--2---:R-:W-:Y:S01]  /*18a0*/  FMUL.FTZ R24, R12, R60 ;  /* 0x0000003c0c187220 */ /* 0x004fe20000410000 */
        /* <DEDUP_REMOVED lines=12> */
[----:B------:R0:W-:Y:S01]  /*1970*/  STS.128 [R44+0x20], R96 ;  /* 0x000020602c007388 */ /* 0x0001e20000000c00 */
[----:B------:R-:W-:Y:S01]  /*1980*/  FMUL.FTZ R115, R16, R115 ;  /* 0x0000007310737220 */ /* 0x000fe20000410000 */
[----:B------:R-:W-:Y:S01]  /*1990*/  FMUL.FTZ R116, R19, R116 ;  /* 0x0000007413747220 */ /* 0x000fe20000410000 */
[----:B------:R-:W-:Y:S01]  /*19a0*/  FMUL.FTZ R114, R17, R114 ;  /* 0x0000007211727220 */ /* 0x000fe20000410000 */
[----:B------:R1:W-:Y:S01]  /*19b0*/  STS.128 [R44+0x30], R100 ;  /* 0x000030642c007388 */ /* 0x0003e20000000c00 */
[----:B------:R-:W-:-:S03]  /*19c0*/  NOP ;  /* 0x0000000000007918 */ /* 0x000fc60000000000 */
[----:B------:R-:W2:Y:S01]  /*19d0*/  LDS.128 R68, [R45] ;  /* 0x000000002d447984 */ /* 0x000ea20000000c00 */
[----:B------:R-:W-:Y:S01]  /*19e0*/  FMUL.FTZ R17, R8, R115 ;  /* 0x0000007308117220 */ /* 0x000fe20000410000 */
[----:B------:R-:W-:Y:S01]  /*19f0*/  FMUL.FTZ R130, R23, R130 ;  /* 0x0000008217827220 */ /* 0x000fe20000410000 */
[----:B------:R-:W-:Y:S01]  /*1a00*/  FMUL.FTZ R117, R18, R117 ;  /* 0x0000007512757220 */ /* 0x000fe20000410000 */
[----:B------:R-:W3:Y:S01]  /*1a10*/  LDS.128 R76, [R45+0x200] ;  /* 0x000200002d4c7984 */ /* 0x000ee20000000c00 */
[----:B0-----:R-:W-:Y:S01]  /*1a20*/  FMUL.FTZ R97, R4, R111 ;  /* 0x0000006f04617220 */ /* 0x001fe20000410000 */
[----:B------:R-:W-:Y:S01]  /*1a30*/  FMUL.FTZ R96, R5, R110 ;  /* 0x0000006e05607220 */ /* 0x000fe20000410000 */
[----:B------:R-:W-:Y:S01]  /*1a40*/  MOV R4, UR9 ;  /* 0x0000000900047c02 */ /* 0x000fe20008000f00 */
[----:B------:R-:W0:Y:S01]  /*1a50*/  LDS.128 R64, [R45+0x400] ;  /* 0x000400002d407984 */ /* 0x000e220000000c00 */
[----:B------:R-:W-:Y:S01]  /*1a60*/  MOV R5, UR8 ;  /* 0x0000000800057c02 */ /* 0x000fe20008000f00 */
[----:B------:R-:W-:Y:S01]  /*1a70*/  FMUL.FTZ R99, R6, R113 ;  /* 0x0000007106637220 */ /* 0x000fe20000410000 */
[----:B------:R-:W-:Y:S01]  /*1a80*/  FFMA.FTZ R6, R92, R3, R127 ;  /* 0x000000035c067223 */ /* 0x000fe2000001007f */
[----:B------:R-:W4:Y:S01]  /*1a90*/  LDS.128 R24, [R45+0x600] ;  /* 0x000600002d187984 */ /* 0x000f220000000c00 */
[----:B------:R-:W-:Y:S01]  /*1aa0*/  FMUL.FTZ R119, R20, R119 ;  /* 0x0000007714777220 */ /* 0x000fe20000410000 */
[----:B------:R-:W-:-:S04]  /*1ab0*/  IMAD.WIDE.U32 R4, R0, 0x10, R4 ;  /* 0x0000001000047825 */ /* 0x000fc800078e0004 */
[----:B------:R-:W-:Y:S01]  /*1ac0*/  FFMA.FTZ R19, R93, R2, R6 ;  /* 0x000000025d137223 */ /* 0x000fe20000010006 */
[----:B------:R-:W-:Y:S01]  /*1ad0*/  FMUL.FTZ R118, R21, R118 ;  /* 0x0000007615767220 */ /* 0x000fe20000410000 */
[----:B------:R-:W-:Y:S01]  /*1ae0*/  FMUL.FTZ R129, R22, R129 ;  /* 0x0000008116817220 */ /* 0x000fe20000410000 */
[----:B------:R-:W-:Y:S01]  /*1af0*/  FMUL.FTZ R6, R15, R130 ;  /* 0x000000820f067220 */ /* 0x000fe20000410000 */
[----:B------:R-:W-:Y:S01]  /*1b00*/  FFMA.FTZ R8, R94, R105, R19 ;  /* 0x000000695e087223 */ /* 0x000fe20000010013 */
[----:B------:R-:W-:Y:S01]  /*1b10*/  FMUL.FTZ R9, R9, R114 ;  /* 0x0000007209097220 */ /* 0x000fe20000410000 */
[----:B-1----:R-:W-:Y:S01]  /*1b20*/  FMUL.FTZ R101, R10, R117 ;  /* 0x000000750a657220 */ /* 0x002fe20000410000 */
[----:B------:R-:W-:Y:S01]  /*1b30*/  FMUL.FTZ R11, R11, R116 ;  /* 0x000000740b0b7220 */ /* 0x000fe20000410000 */
[----:B------:R-:W-:Y:S01]  /*1b40*/  FMUL.FTZ R103, R12, R119 ;  /* 0x000000770c677220 */ /* 0x000fe20000410000 */
[----:B------:R-:W-:Y:S01]  /*1b50*/  FMUL.FTZ R13, R13, R118 ;  /* 0x000000760d0d7220 */ /* 0x000fe20000410000 */
[----:B------:R-:W-:Y:S01]  /*1b60*/  FMUL.FTZ R131, R14, R129 ;  /* 0x000000810e837220 */ /* 0x000fe20000410000 */
[----:B------:R-:W-:Y:S01]  /*1b70*/  FFMA.FTZ R15, R95, R104, R8 ;  /* 0x000000685f0f7223 */ /* 0x000fe20000010008 */
[----:B--2---:R1:W-:Y:S04]  /*1b80*/  STG.E.128 desc[UR28][R4.64], R68 ;  /* 0x0000004404007986 */ /* 0x0043e8000c101d1c */
[----:B---3--:R1:W-:Y:S04]  /*1b90*/  STG.E.128 desc[UR28][R4.64+0x200], R76 ;  /* 0x0002004c04007986 */ /* 0x0083e8000c101d1c */
[----:B0-----:R1:W-:Y:S04]  /*1ba0*/  STG.E.128 desc[UR28][R4.64+0x400], R64 ;  /* 0x0004004004007986 */ /* 0x0013e8000c101d1c */
[----:B----4-:R1:W-:Y:S01]  /*1bb0*/  STG.E.128 desc[UR28][R4.64+0x600], R24 ;  /* 0x0006001804007986 */ /* 0x0103e2000c101d1c */
[----:B------:R-:W-:Y:S05]  /*1bc0*/  BRA.U !UP0, `(.L_x_3231) ;  /* 0x0000000108a47547 */ /* 0x000fea000b800000 */
[----:B------:R-:W-:Y:S01]  /*1bd0*/  BAR.SYNC.DEFER_BLOCKING 0x0 ;  /* 0x0000000000007b1d */ /* 0x000fe20000010000 */
[----:B------:R-:W-:Y:S01]  /*1be0*/  FMUL.FTZ R48, R48, R107 ;  /* 0x0000006b30307220 */ /* 0x000fe20000410000 */
[----:B------:R-:W-:Y:S01]  /*1bf0*/  FMUL.FTZ R49, R49, R106 ;  /* 0x0000006a31317220 */ /* 0x000fe20000410000 */
[----:B------:R-:W-:Y:S01]  /*1c00*/  FMUL.FTZ R50, R50, R109 ;  /* 0x0000006d32327220 */ /* 0x000fe20000410000 */
[----:B------:R-:W-:Y:S01]  /*1c10*/  FMUL.FTZ R51, R51, R108 ;  /* 0x0000006c33337220 */ /* 0x000fe20000410000 */
[----:B------:R-:W-:Y:S01]  /*1c20*/  FMUL.FTZ R52, R52, R111 ;  /* 0x0000006f34347220 */ /* 0x000fe20000410000 */
[----:B------:R-:W0:Y:S01]  /*1c30*/  LDCU.128 UR8, c[0x0][0x430] ;  /* 0x00008600ff0877ac */ /* 0x000e220008000c00 */
        /* <DEDUP_REMOVED lines=11> */
[----:B------:R-:W-:Y:S01]  /*1cf0*/  STS.128 [R44], R48 ;  /* 0x000000302c007388 */ /* 0x000fe20000000c00 */
[----:B0-----:R-:W-:-:S03]  /*1d00*/  UIMAD.WIDE.U32 UR30, UR32, UR8, UR6 ;  /* 0x00000008201e72a5 */ /* 0x001fc6000f8e0006 */
[----:B------:R-:W-:Y:S01]  /*1d10*/  STS.128 [R44+0x10], R52 ;  /* 0x000010342c007388 */ /* 0x000fe20000000c00 */
[----:B------:R-:W-:-:S03]  /*1d20*/  UIMAD UR9, UR32, UR9, UR31 ;  /* 0x00000009200972a4 */ /* 0x000fc6000f8e021f */
[----:B------:R-:W-:Y:S01]  /*1d30*/  STS.128 [R44+0x20], R56 ;  /* 0x000020382c007388 */ /* 0x000fe20000000c00 */
[----:B------:R-:W-:Y:S02]  /*1d40*/  UMOV UR8, UR30 ;  /* 0x0000001e00087c82 */ /* 0x000fe40008000000 */
[----:B------:R-:W-:Y:S01]  /*1d50*/  UIMAD.WIDE.U32 UR8, UR12, UR10, UR8 ;  /* 0x0000000a0c0872a5 */ /* 0x000fe2000f8e0008 */
[----:B------:R-:W-:Y:S01]  /*1d60*/  STS.128 [R44+0x30], R60 ;  /* 0x0000303c2c007388 */ /* 0x000fe20000000c00 */
[----:B------:R-:W-:-:S03]  /*1d70*/  NOP ;  /* 0x0000000000007918 */ /* 0x000fc60000000000 */
[----:B------:R-:W0:Y:S01]  /*1d80*/  LDS.128 R20, [R45] ;  /* 0x000000002d147984 */ /* 0x000e220000000c00 */
[----:B------:R-:W-:Y:S02]  /*1d90*/  UIMAD UR11, UR12, UR11, UR9 ;  /* 0x0000000b0c0b72a4 */ /* 0x000fe4000f8e0209 */
[----:B------:R-:W-:Y:S01]  /*1da0*/  ULEA UR9, UP0, UR8, UR36, 0x2 ;  /* 0x0000002408097291 */ /* 0x000fe2000f8010ff */
[----:B-1----:R-:W1:Y:S03]  /*1db0*/  LDS.128 R24, [R45+0x200] ;  /* 0x000200002d187984 */ /* 0x002e660000000c00 */
[----:B------:R-:W-:Y:S01]  /*1dc0*/  ULEA.HI.X UR8, UR8, UR37, UR11, 0x2, UP0 ;  /* 0x0000002508087291 */ /* 0x000fe200080f140b */
[----:B------:R-:W2:Y:S01]  /*1dd0*/  LDS.128 R64, [R45+0x400] ;  /* 0x000400002d407984 */ /* 0x000ea20000000c00 */
[----:B------:R-:W-:-:S03]  /*1de0*/  MOV R4, UR9 ;  /* 0x0000000900047c02 */ /* 0x000fc60008000f00 */
[----:B------:R-:W3:Y:S01]  /*1df0*/  LDS.128 R68, [R45+0x600] ;  /* 0x000600002d447984 */ /* 0x000ee20000000c00 */
[----:B------:R-:W-:-:S03]  /*1e00*/  MOV R5, UR8 ;  /* 0x0000000800057c02 */ /* 0x000fc60008000f00 */
[----:B------:R-:W-:-:S05]  /*1e10*/  IMAD.WIDE.U32 R4, R0, 0x10, R4 ;  /* 0x0000001000047825 */ /* 0x000fca00078e0004 */
[----:B0-----:R0:W-:Y:S04]  /*1e20*/  STG.E.128 desc[UR28][R4.64], R20 ;  /* 0x0000001404007986 */ /* 0x0011e8000c101d1c */
[----:B-1----:R0:W-:Y:S04]  /*1e30*/  STG.E.128 desc[UR28][R4.64+0x200], R24 ;  /* 0x0002001804007986 */ /* 0x0021e8000c101d1c */
[----:B--2---:R0:W-:Y:S04]  /*1e40*/  STG.E.128 desc[UR28][R4.64+0x400], R64 ;  /* 0x0004004004007986 */ /* 0x0041e8000c101d1c */
[----:B---3--:R0:W-:Y:S02]  /*1e50*/  STG.E.128 desc[UR28][R4.64+0x600], R68 ;  /* 0x0006004404007986 */ /* 0x0081e4000c101d1c */
.L_x_3231:
[----:B------:R-:W-:Y:S01]  /*1e60*/  FFMA.FTZ R0, R88, R97, R15 ;  /* 0x0000006158007223 */ /* 0x000fe2000001000f */
[----:B------:R-:W2:Y:S01]  /*1e70*/  LDCU UR8, c[0x0][0x38c] ;  /* 0x00007180ff0877ac */ /* 0x000ea20008000800 */
[----:B-1----:R-:W-:Y:S02]  /*1e80*/  CS2R R76, SRZ ;  /* 0x00000000004c7805 */ /* 0x002fe4000001ff00 */
[----:B------:R-:W-:Y:S01]  /*1e90*/  CS2R R74, SRZ ;  /* 0x00000000004a7805 */ /* 0x000fe2000001ff00 */
[----:B0-----:R-:W-:Y:S01]  /*1ea0*/  FFMA.FTZ R5, R89, R96, R0 ;  /* 0x0000006059057223 */ /* 0x001fe20000010000 */
        /* <DEDUP_REMOVED lines=8> */
[-C--:B------:R-:W-:Y:S01]  /*1f30*/  FMUL.FTZ R60, R3, R126.reuse ;  /* 0x0000007e033c7220 */ /* 0x080fe20000410000 */
[-C--:B------:R-:W-:Y:S01]  /*1f40*/  FMUL.FTZ R61, R2, R126.reuse ;  /* 0x0000007e023d7220 */ /* 0x080fe20000410000 */
[-C--:B------:R-:W-:Y:S01]  /*1f50*/  FMUL.FTZ R62, R105, R126.reuse ;  /* 0x0000007e693e7220 */ /* 0x080fe20000410000 */
[----:B------:R-:W-:Y:S01]  /*1f60*/  FFMA.FTZ R0, R84, R17, R5 ;  /* 0x0000001154007223 */ /* 0x000fe20000010005 */
[-C--:B------:R-:W-:Y:S01]  /*1f70*/  FMUL.FTZ R63, R104, R126.reuse ;  /* 0x0000007e683f7220 */ /* 0x080fe20000410000 */
[-C--:B------:R-:W-:Y:S01]  /*1f80*/  FMUL.FTZ R56, R97, R126.reuse ;  /* 0x0000007e61387220 */ /* 0x080fe20000410000 */
[----:B--2---:R-:W-:Y:S01]  /*1f90*/  UISETP.GE.AND UP0, UPT, UR8, 0x1, UPT ;  /* 0x000000010800788c */ /* 0x004fe2000bf06270 */
[----:B------:R-:W-:Y:S01]  /*1fa0*/  FFMA.FTZ R5, R85, R9, R0 ;  /* 0x0000000955057223 */ /* 0x000fe20000010000 */
[-C--:B------:R-:W-:Y:S01]  /*1fb0*/  FMUL.FTZ R57, R96, R126.reuse ;  /* 0x0000007e60397220 */ /* 0x080fe20000410000 */
[-C--:B------:R-:W-:Y:S01]  /*1fc0*/  FMUL.FTZ R58, R99, R126.reuse ;  /* 0x0000007e633a7220 */ /* 0x080fe20000410000 */
[-C--:B------:R-:W-:Y:S01]  /*1fd0*/  FMUL.FTZ R59, R7, R126.reuse ;  /* 0x0000007e073b7220 */ /* 0x080fe20000410000 */
        /* <DEDUP_REMOVED lines=10> */
[----:B------:R-:W-:-:S02]  /*2080*/  FMUL.FTZ R51, R6, R126 ;  /* 0x0000007e06337220 */ /* 0x000fc40000410000 */
[----:B------:R-:W-:-:S04]  /*2090*/  FFMA.FTZ R5, R81, R13, R0 ;  /* 0x0000000d51057223 */ /* 0x000fc80000010000 */
[----:B------:R-:W-:-:S04]  /*20a0*/  FFMA.FTZ R0, R82, R131, R5 ;  /* 0x0000008352007223 */ /* 0x000fc80000010005 */
[----:B------:R-:W-:Y:S01]  /*20b0*/  FFMA.FTZ R127, R83, R6, R0 ;  /* 0x00000006537f7223 */ /* 0x000fe20000010000 */
[----:B------:R-:W-:Y:S06]  /*20c0*/  BAR.SYNC.DEFER_BLOCKING 0x0 ;  /* 0x0000000000007b1d */ /* 0x000fec0000010000 */
[----:B------:R-:W-:Y:S05]  /*20d0*/  BRA.U !UP0, `(.L_x_3232) ;  /* 0x0000006108c87547 */ /* 0x000fea000b800000 */
[----:B------:R-:W-:Y:S01]  /*20e0*/  UISETP.NE.AND UP0, UPT, UR22, 0x1, UPT ;  /* 0x000000011600788c */ /* 0x000fe2000bf05270 */
[----:B------:R-:W-:Y:S01]  /*20f0*/  FADD.FTZ R20, R17, R17 ;  /* 0x0000001111147221 */ /* 0x000fe20000010000 */
[----:B------:R-:W-:Y:S01]  /*2100*/  FADD.FTZ R15, R13, R13 ;  /* 0x0000000d0d0f7221 */ /* 0x000fe20000010000 */
[----:B------:R-:W-:Y:S02]  /*2110*/  HFMA2 R77, -RZ, RZ, 0, 0 ;  /* 0x00000000ff4d7431 */ /* 0x000fe400000001ff */
[----:B------:R-:W-:Y:S01]  /*2120*/  FADD.FTZ R0, R3, R3 ;  /* 0x0000000303007221 */ /* 0x000fe20000010000 */
[----:B------:R-:W-:Y:S01]  /*2130*/  FADD.FTZ R27, R2, R2 ;  /* 0x00000002021b7221 */ /* 0x000fe20000010000 */
[----:B------:R-:W-:Y:S01]  /*2140*/  PLOP3.LUT P1, PT, PT, PT, UP0, 0x80, 0x8 ;  /* 0x000000000008781c */ /* 0x000fe20003f2f008 */
        /* <DEDUP_REMOVED lines=31> */
.L_x_3266:
        /* <DEDUP_REMOVED lines=9> */
[----:B--2---:R-:W-:Y:S02]  /*23d0*/  UIMAD.WIDE.U32 UR30, UR8, UR34, URZ ;  /* 0x00000022081e72a5 */ /* 0x004fe4000f8e00ff */
[----:B---3--:R-:W-:Y:S02]  /*23e0*/  UIMAD.WIDE.U32 UR10, UR8, UR36, URZ ;  /* 0x00000024080a72a5 */ /* 0x008fe4000f8e00ff */
        /* <DEDUP_REMOVED lines=17> */
[----:B------:R-:W-:Y:S01]  /*2500*/  ULOP3.LUT UR9, UR9, 0x100, URZ, 0xc0, !UPT ;  /* 0x0000010009097892 */ /* 0x000fe2000f8ec0ff */
[----:B----4-:R-:W-:-:S02]  /*2510*/  R2UR UR30, R101 ;  /* 0x00000000651e72ca */ /* 0x010fc400000e0000 */
        /* <DEDUP_REMOVED lines=65> */
[----:B------:R3:W1:Y:S01]  /*2930*/  MUFU.EX2 R159, R102 ;  /* 0x00000066009f7308 */ /* 0x0006620000000800 */
[----:B----4-:R-:W-:-:S07]  /*2940*/  FMUL.FTZ R101, R37, R100 ;  /* 0x0000006425657220 */ /* 0x010fce0000410000 */
[----:B------:R2:W4:Y:S01]  /*2950*/  MUFU.EX2 R148, R101 ;  /* 0x0000006500947308 */ /* 0x0005220000000800 */
[----:B---3--:R-:W-:Y:S01]  /*2960*/  FMUL.FTZ R102, R36, R100 ;  /* 0x0000006424667220 */ /* 0x008fe20000410000 */
[C---:B-----5:R-:W-:Y:S01]  /*2970*/  FMUL.FTZ R116, R117.reuse, R116 ;  /* 0x0000007475747220 */ /* 0x060fe20000410000 */
[----:B------:R-:W-:-:S05]  /*2980*/  FMUL.FTZ R117, R117, R104 ;  /* 0x0000006875757220 */ /* 0x000fca0000410000 */
[----:B------:R3:W5:Y:S01]  /*2990*/  MUFU.EX2 R146, R102 ;  /* 0x0000006600927308 */ /* 0x0007620000000800 */
[----:B--2---:R-:W-:Y:S01]  /*29a0*/  FMUL.FTZ R101, R97, R99 ;  /* 0x0000006361657220 */ /* 0x004fe20000410000 */
[C---:B-1----:R-:W-:Y:S01]  /*29b0*/  FMUL.FTZ R161, R159.reuse, R108 ;  /* 0x0000006c9fa17220 */ /* 0x042fe20000410000 */
[----:B------:R-:W-:Y:S02]  /*29c0*/  FMUL.FTZ R159, R159, R106 ;  /* 0x0000006a9f9f7220 */ /* 0x000fe40000410000 */
[----:B------:R-:W-:-:S03]  /*29d0*/  FFMA.FTZ R101, R96, R98, -R101 ;  /* 0x0000006260657223 */ /* 0x000fc60000010865 */
[----:B------:R-:W-:Y:S01]  /*29e0*/  MUFU.SIN R140, R105 ;  /* 0x00000069008c7308 */ /* 0x000fe20000000400 */
[----:B---3--:R-:W-:Y:S01]  /*29f0*/  FMUL.FTZ R102, R96, R99 ;  /* 0x0000006360667220 */ /* 0x008fe20000410000 */
[----:B------:R-:W-:Y:S01]  /*2a00*/  FMUL.FTZ R96, R30, R100 ;  /* 0x000000641e607220 */ /* 0x000fe20000410000 */
[C---:B----4-:R-:W-:Y:S01]  /*2a10*/  FMUL.FTZ R149, R148.reuse, R149 ;  /* 0x0000009594957220 */ /* 0x050fe20000410000 */
[----:B------:R-:W-:Y:S01]  /*2a20*/  FMUL.FTZ R148, R148, R111 ;  /* 0x0000006f94947220 */ /* 0x000fe20000410000 */
[----:B------:R-:W-:Y:S01]  /*2a30*/  FFMA.FTZ R102, R97, R98, R102 ;  /* 0x0000006261667223 */ /* 0x000fe20000010066 */
[-C--:B------:R-:W-:Y:S01]  /*2a40*/  FMUL.FTZ R98, R29, R100.reuse ;  /* 0x000000641d627220 */ /* 0x080fe20000410000 */
[----:B------:R-:W-:Y:S01]  /*2a50*/  FMUL.FTZ R191, R0, R101 ;  /* 0x0000006500bf7220 */ /* 0x000fe20000410000 */
[----:B------:R1:W-:Y:S01]  /*2a60*/  MUFU.COS R132, R105 ;  /* 0x0000006900847308 */ /* 0x0003e20000000000 */
[C---:B-----5:R-:W-:Y:S01]  /*2a70*/  FMUL.FTZ R147, R146.reuse, R147 ;  /* 0x0000009392937220 */ /* 0x060fe20000410000 */
[----:B------:R-:W-:Y:S01]  /*2a80*/  FMUL.FTZ R146, R146, R113 ;  /* 0x0000007192927220 */ /* 0x000fe20000410000 */
[-C--:B------:R-:W-:Y:S01]  /*2a90*/  FMUL.FTZ R166, R21, R101.reuse ;  /* 0x0000006515a67220 */ /* 0x080fe20000410000 */
[-C--:B------:R-:W-:Y:S01]  /*2aa0*/  FMUL.FTZ R167, R20, R101.reuse ;  /* 0x0000006514a77220 */ /* 0x080fe20000410000 */
[-C--:B------:R-:W-:Y:S01]  /*2ab0*/  FMUL.FTZ R168, R19, R101.reuse ;  /* 0x0000006513a87220 */ /* 0x080fe20000410000 */
[-C--:B------:R-:W-:Y:S01]  /*2ac0*/  FMUL.FTZ R169, R18, R101.reuse ;  /* 0x0000006512a97220 */ /* 0x080fe20000410000 */
[-C--:B------:R-:W-:Y:S01]  /*2ad0*/  FMUL.FTZ R170, R17, R101.reuse ;  /* 0x0000006511aa7220 */ /* 0x080fe20000410000 */
[----:B------:R-:W-:Y:S01]  /*2ae0*/  MUFU.SIN R138, R107 ;  /* 0x0000006b008a7308 */ /* 0x000fe20000000400 */
[----:B-1----:R-:W-:Y:S01]  /*2af0*/  FMUL.FTZ R105, R40, R100 ;  /* 0x0000006428697220 */ /* 0x002fe20000410000 */
[-C--:B------:R-:W-:Y:S01]  /*2b00*/  FMUL.FTZ R171, R16, R101.reuse ;  /* 0x0000006510ab7220 */ /* 0x080fe20000410000 */
[-C--:B------:R-:W-:Y:S01]  /*2b10*/  FMUL.FTZ R172, R15, R101.reuse ;  /* 0x000000650fac7220 */ /* 0x080fe20000410000 */
[-C--:B------:R-:W-:Y:S01]  /*2b20*/  FMUL.FTZ R173, R14, R101.reuse ;  /* 0x000000650ead7220 */ /* 0x080fe20000410000 */
[----:B------:R-:W-:Y:S01]  /*2b30*/  FMUL.FTZ R174, R13, R101 ;  /* 0x000000650dae7220 */ /* 0x000fe20000410000 */
        /* <DEDUP_REMOVED lines=9> */
[----:B------:R-:W-:Y:S01]  /*2bd0*/  FMUL.FTZ R183, R20, -R102 ;  /* 0x8000006614b77220 */ /* 0x000fe20000410000 */
[----:B------:R-:W-:Y:S01]  /*2be0*/  MUFU.SIN R160, R103 ;  /* 0x0000006700a07308 */ /* 0x000fe20000000400 */
[----:B-1----:R-:W-:Y:S01]  /*2bf0*/  FMUL.FTZ R107, R39, R100 ;  /* 0x00000064276b7220 */ /* 0x002fe20000410000 */
[-C--:B------:R-:W-:Y:S01]  /*2c00*/  FMUL.FTZ R184, R19, -R102.reuse ;  /* 0x8000006613b87220 */ /* 0x080fe20000410000 */
[-C--:B------:R-:W-:Y:S01]  /*2c10*/  FMUL.FTZ R185, R18, -R102.reuse ;  /* 0x8000006612b97220 */ /* 0x080fe20000410000 */
[-C--:B------:R-:W-:Y:S01]  /*2c20*/  FMUL.FTZ R186, R17, -R102.reuse ;  /* 0x8000006611ba7220 */ /* 0x080fe20000410000 */
[-C--:B------:R-:W-:Y:S01]  /*2c30*/  FMUL.FTZ R187, R16, -R102.reuse ;  /* 0x8000006610bb7220 */ /* 0x080fe20000410000 */
[-C--:B------:R-:W-:Y:S01]  /*2c40*/  FMUL.FTZ R188, R15, -R102.reuse ;  /* 0x800000660fbc7220 */ /* 0x080fe20000410000 */
[-C--:B------:R-:W-:Y:S01]  /*2c50*/  FMUL.FTZ R189, R14, -R102.reuse ;  /* 0x800000660ebd7220 */ /* 0x080fe20000410000 */
[----:B------:R1:W-:Y:S01]  /*2c60*/  MUFU.COS R162, R103 ;  /* 0x0000006700a27308 */ /* 0x0003e20000000000 */
[----:B------:R-:W-:-:S07]  /*2c70*/  FMUL.FTZ R190, R13, -R102 ;  /* 0x800000660dbe7220 */ /* 0x000fce0000410000 */
[----:B------:R-:W-:Y:S01]  /*2c80*/  MUFU.SIN R135, R109 ;  /* 0x0000006d00877308 */ /* 0x000fe20000000400 */
[----:B-1----:R-:W-:-:S07]  /*2c90*/  FMUL.FTZ R103, R41, R100 ;  /* 0x0000006429677220 */ /* 0x002fce0000410000 */
[----:B------:R1:W-:Y:S08]  /*2ca0*/  MUFU.COS R163, R109 ;  /* 0x0000006d00a37308 */ /* 0x0003f00000000000 */
[----:B------:R-:W2:Y:S01]  /*2cb0*/  MUFU.EX2 R129, R129 ;  /* 0x0000008100817308 */ /* 0x000ea20000000800 */
[-C--:B-1----:R-:W-:Y:S01]  /*2cc0*/  FMUL.FTZ R109, R38, R100.reuse ;  /* 0x00000064266d7220 */ /* 0x082fe20000410000 */
[----:B------:R-:W-:-:S06]  /*2cd0*/  FMUL.FTZ R100, R28, R100 ;  /* 0x000000641c647220 */ /* 0x000fcc0000410000 */
[----:B------:R-:W1:Y:S08]  /*2ce0*/  MUFU.EX2 R131, R131 ;  /* 0x0000008300837308 */ /* 0x000e700000000800 */
[----:B------:R-:W3:Y:S01]  /*2cf0*/  MUFU.EX2 R133, R133 ;  /* 0x0000008500857308 */ /* 0x000ee20000000800 */
[C---:B--2---:R-:W-:Y:S01]  /*2d00*/  FMUL.FTZ R141, R129.reuse, R132 ;  /* 0x00000084818d7220 */ /* 0x044fe20000410000 */
[----:B------:R-:W-:-:S06]  /*2d10*/  FMUL.FTZ R140, R129, R140 ;  /* 0x0000008c818c7220 */ /* 0x000fcc0000410000 */
[----:B------:R2:W4:Y:S01]  /*2d20*/  MUFU.EX2 R97, R96 ;  /* 0x0000006000617308 */ /* 0x0005220000000800 */
[C---:B-1----:R-:W-:Y:S01]  /*2d30*/  FMUL.FTZ R139, R131.reuse, R134 ;  /* 0x00000086838b7220 */ /* 0x042fe20000410000 */
[----:B------:R-:W-:-:S06]  /*2d40*/  FMUL.FTZ R138, R131, R138 ;  /* 0x0000008a838a7220 */ /* 0x000fcc0000410000 */
[----:B------:R-:W-:Y:S01]  /*2d50*/  MUFU.COS R165, R164 ;  /* 0x000000a400a57308 */ /* 0x000fe20000000000 */
[----:B--2---:R-:W-:Y:S01]  /*2d60*/  MOV R96, UR9 ;  /* 0x0000000900607c02 */ /* 0x004fe20008000f00 */
[----:B------:R-:W-:Y:S01]  /*2d70*/  UMOV UR9, 0x400 ;  /* 0x0000040000097882 */ /* 0x000fe20000000000 */
[C---:B---3--:R-:W-:Y:S01]  /*2d80*/  FMUL.FTZ R137, R133.reuse, R158 ;  /* 0x0000009e85897220 */ /* 0x048fe20000410000 */
[----:B0-----:R-:W-:Y:S01]  /*2d90*/  ULEA UR10, UR10, UR9, 0x18 ;  /* 0x000000090a0a7291 */ /* 0x001fe2000f8ec0ff */
[----:B------:R-:W-:Y:S01]  /*2da0*/  IADD3 R96, PT, PT, R96, UR8, RZ ;  /* 0x0000000860607c10 */ /* 0x000fe2000fffe0ff */
[----:B------:R-:W-:Y:S01]  /*2db0*/  FMUL.FTZ R136, R133, R136 ;  /* 0x0000008885887220 */ /* 0x000fe20000410000 */
[----:B------:R-:W-:Y:S01]  /*2dc0*/  @P0 IADD3 R96, PT, PT, R123, 0x200, RZ ;  /* 0x000002007b600810 */ /* 0x000fe20007ffe0ff */
[----:B------:R-:W0:Y:S01]  /*2dd0*/  MUFU.EX2 R115, R115 ;  /* 0x0000007300737308 */ /* 0x000e220000000800 */
[C---:B----4-:R-:W-:Y:S01]  /*2de0*/  FMUL.FTZ R133, R97.reuse, R162 ;  /* 0x000000a261857220 */ /* 0x050fe20000410000 */
[----:B------:R-:W-:Y:S01]  /*2df0*/  FMUL.FTZ R132, R97, R160 ;  /* 0x000000a061847220 */ /* 0x000fe20000410000 */
[----:B------:R-:W-:Y:S01]  /*2e00*/  LEA R96, R96, UR10, 0x3 ;  /* 0x0000000a60607c11 */ /* 0x000fe2000f8e18ff */
[-C--:B------:R-:W-:Y:S01]  /*2e10*/  FMUL.FTZ R158, R27, R101.reuse ;  /* 0x000000651b9e7220 */ /* 0x080fe20000410000 */
[-C--:B------:R-:W-:Y:S01]  /*2e20*/  FMUL.FTZ R160, R26, R101.reuse ;  /* 0x000000651aa07220 */ /* 0x080fe20000410000 */
[----:B------:R-:W-:-:S02]  /*2e30*/  FMUL.FTZ R162, R25, R101 ;  /* 0x0000006519a27220 */ /* 0x000fc40000410000 */
[----:B------:R-:W1:Y:S01]  /*2e40*/  MUFU.EX2 R119, R119 ;  /* 0x0000007700777308 */ /* 0x000e620000000800 */
[----:B------:R2:W-:Y:S07]  /*2e50*/  STS.64 [R96+0x3590], R116 ;  /* 0x0035907460007388 */ /* 0x0005ee0000000a00 */
        /* <DEDUP_REMOVED lines=8> */
[----:B------:R-:W-:Y:S01]  /*2ee0*/  FMUL.FTZ R130, R98, R135 ;  /* 0x0000008762827220 */ /* 0x000fe20000410000 */
[----:B------:R-:W-:-:S05]  /*2ef0*/  FMUL.FTZ R163, R24, R101 ;  /* 0x0000006518a37220 */ /* 0x000fca0000410000 */
[----:B------:R-:W3:Y:S01]  /*2f00*/  MUFU.EX2 R105, R105 ;  /* 0x0000006900697308 */ /* 0x000ee20000000800 */
[----:B0-----:R-:W-:Y:S01]  /*2f10*/  FMUL.FTZ R129, R100, R165 ;  /* 0x000000a564817220 */ /* 0x001fe20000410000 */
[----:B------:R-:W-:-:S06]  /*2f20*/  FMUL.FTZ R165, R22, R101 ;  /* 0x0000006516a57220 */ /* 0x000fcc0000410000 */
[----:B------:R-:W0:Y:S01]  /*2f30*/  MUFU.EX2 R107, R107 ;  /* 0x0000006b006b7308 */ /* 0x000e220000000800 */
[C---:B-1----:R-:W-:Y:S01]  /*2f40*/  FMUL.FTZ R157, R103.reuse, R110 ;  /* 0x0000006e679d7220 */ /* 0x042fe20000410000 */
[----:B------:R-:W-:-:S06]  /*2f50*/  FMUL.FTZ R156, R103, R156 ;  /* 0x0000009c679c7220 */ /* 0x000fcc0000410000 */
[----:B------:R-:W1:Y:S01]  /*2f60*/  MUFU.EX2 R109, R109 ;  /* 0x0000006d006d7308 */ /* 0x000e620000000800 */
[C---:B---3--:R-:W-:Y:S01]  /*2f70*/  FMUL.FTZ R155, R105.reuse, R112 ;  /* 0x00000070699b7220 */ /* 0x048fe20000410000 */
[----:B------:R-:W-:-:S06]  /*2f80*/  FMUL.FTZ R154, R105, R154 ;  /* 0x0000009a699a7220 */ /* 0x000fcc0000410000 */
[----:B------:R3:W4:Y:S01]  /*2f90*/  MUFU.SIN R99, R164 ;  /* 0x000000a400637308 */ /* 0x0007220000000400 */
[C---:B0-----:R-:W-:Y:S01]  /*2fa0*/  FMUL.FTZ R153, R107.reuse, R114 ;  /* 0x000000726b997220 */ /* 0x041fe20000410000 */
[----:B------:R-:W-:Y:S01]  /*2fb0*/  FMUL.FTZ R152, R107, R152 ;  /* 0x000000986b987220 */ /* 0x000fe20000410000 */
[C---:B-1----:R-:W-:Y:S01]  /*2fc0*/  FMUL.FTZ R151, R109.reuse, R118 ;  /* 0x000000766d977220 */ /* 0x042fe20000410000 */
[----:B------:R-:W-:Y:S01]  /*2fd0*/  FMUL.FTZ R150, R109, R150 ;  /* 0x000000966d967220 */ /* 0x000fe20000410000 */
[----:B---3--:R-:W-:Y:S01]  /*2fe0*/  FMUL.FTZ R164, R23, R101 ;  /* 0x0000006517a47220 */ /* 0x008fe20000410000 */
[----:B----4-:R-:W-:Y:S01]  /*2ff0*/  FMUL.FTZ R128, R100, R99 ;  /* 0x0000006364807220 */ /* 0x010fe20000410000 */
[----:B------:R-:W-:Y:S06]  /*3000*/  BAR.SYNC.DEFER_BLOCKING 0x0 ;  /* 0x0000000000007b1d */ /* 0x000fec0000010000 */
[----:B--2---:R-:W-:Y:S05]  /*3010*/  @P2 BRA `(.L_x_3234) ;  /* 0x0000000000282947 */ /* 0x004fea0003800000 */
        /* <DEDUP_REMOVED lines=10> */
.L_x_3234:
[----:B------:R-:W-:-:S06]  /*30c0*/  LEA R134, R123, UR10, 0x3 ;  /* 0x0000000a7b867c11 */ /* 0x000fcc000f8e18ff */
[----:B------:R-:W0:Y:S02]  /*30d0*/  LDS.64 R134, [R134+0x4598] ;  /* 0x0045980086867984 */ /* 0x000e240000000a00 */
.L_x_3235:
[----:B------:R-:W-:Y:S05]  /*30e0*/  BSYNC.RECONVERGENT B0 ;  /* 0x0000000000007941 */ /* 0x000fea0003800200 */
.L_x_3233:
[----:B------:R-:W2:Y:S01]  /*30f0*/  @P1 LDC R97, c[0x0][0x38c] ;  /* 0x0000e300ff611b82 */ /* 0x000ea20000000800 */
[----:B------:R-:W-:Y:S01]  /*3100*/  MOV R96, UR22 ;  /* 0x0000001600607c02 */ /* 0x000fe20008000f00 */
[----:B------:R-:W-:Y:S01]  /*3110*/  HFMA2 R99, -RZ, RZ, 0, 9.5367431640625e-07 ;  /* 0x00000010ff637431 */ /* 0x000fe200000001ff */
[----:B------:R-:W-:Y:S01]  /*3120*/  MOV R112, 0x3f800000 ;  /* 0x3f80000000707802 */ /* 0x000fe20000000f00 */
[----:B------:R-:W-:Y:S01]  /*3130*/  HFMA2 R113, -RZ, RZ, 0, 0 ;  /* 0x00000000ff717431 */ /* 0x000fe200000001ff */
[----:B------:R-:W-:Y:S01]  /*3140*/  @P1 IADD3 R96, PT, PT, R96, -0x2, RZ ;  /* 0xfffffffe60601810 */ /* 0x000fe20007ffe0ff */
[----:B------:R-:W-:Y:S01]  /*3150*/  FMUL.FTZ R98, R12, R159 ;  /* 0x0000009f0c627220 */ /* 0x000fe20000410000 */
[----:B------:R-:W-:-:S03]  /*3160*/  CS2R R114, SRZ ;  /* 0x0000000000727805 */ /* 0x000fc6000001ff00 */
[----:B------:R-:W-:Y:S01]  /*3170*/  FFMA.FTZ R98, RZ, R161, R98 ;  /* 0x000000a1ff627223 */ /* 0x000fe20000010062 */
[----:B--2---:R-:W-:-:S04]  /*3180*/  @P1 IMAD R96, R96, R97, UR8 ;  /* 0x0000000860601e24 */ /* 0x004fc8000f8e0261 */
[----:B------:R-:W-:-:S04]  /*3190*/  @P1 IMAD.WIDE R96, R96, R99, UR4 ;  /* 0x0000000460601e25 */ /* 0x000fc8000f8e0263 */
[----:B------:R-:W-:-:S04]  /*31a0*/  FMUL.FTZ R99, RZ, R159 ;  /* 0x0000009fff637220 */ /* 0x000fc80000410000 */
[----:B------:R-:W-:Y:S01]  /*31b0*/  FFMA.FTZ R100, R12, R161, -R99 ;  /* 0x000000a10c647223 */ /* 0x000fe20000010863 */
[----:B------:R-:W-:Y:S01]  /*31c0*/  FADD.FTZ R98, RZ, R98 ;  /* 0x00000062ff627221 */ /* 0x000fe20000010000 */
[----:B------:R2:W5:Y:S01]  /*31d0*/  @P1 LDG.E.128 R112, desc[UR28][R96.64] ;  /* 0x0000001c60701981 */ /* 0x000562000c1e1d00 */
[----:B------:R-:W-:Y:S01]  /*31e0*/  ISETP.GT.U32.AND P2, PT, R123, 0x1f, PT ;  /* 0x0000001f7b00780c */ /* 0x000fe20003f44070 */
[----:B------:R-:W-:Y:S01]  /*31f0*/  FADD.FTZ R100, R11, R100 ;  /* 0x000000640b647221 */ /* 0x000fe20000010000 */
[----:B------:R-:W-:-:S03]  /*3200*/  FMUL.FTZ R99, R156, R98 ;  /* 0x000000629c637220 */ /* 0x000fc60000410000 */
[-C--:B------:R-:W-:Y:S01]  /*3210*/  FMUL.FTZ R102, R156, R100.reuse ;  /* 0x000000649c667220 */ /* 0x080fe20000410000 */
[----:B------:R-:W-:-:S03]  /*3220*/  FFMA.FTZ R99, R157, R100, -R99 ;  /* 0x000000649d637223 */ /* 0x000fc60000010863 */
[----:B------:R-:W-:Y:S01]  /*3230*/  FFMA.FTZ R102, R157, R98, R102 ;  /* 0x000000629d667223 */ /* 0x000fe20000010066 */
[----:B------:R-:W-:-:S03]  /*3240*/  FADD.FTZ R99, R10, R99 ;  /* 0x000000630a637221 */ /* 0x000fc60000010000 */
[----:B------:R-:W-:Y:S01]  /*3250*/  FADD.FTZ R102, RZ, R102 ;  /* 0x00000066ff667221 */ /* 0x000fe20000010000 */
[----:B--2---:R-:W-:-:S03]  /*3260*/  FMUL.FTZ R97, R154, R99 ;  /* 0x000000639a617220 */ /* 0x004fc60000410000 */
[-C--:B------:R-:W-:Y:S01]  /*3270*/  FMUL.FTZ R96, R154, R102.reuse ;  /* 0x000000669a607220 */ /* 0x080fe20000410000 */
[----:B------:R-:W-:-:S03]  /*3280*/  FFMA.FTZ R97, R155, R102, R97 ;  /* 0x000000669b617223 */ /* 0x000fc60000010061 */
[----:B------:R-:W-:Y:S01]  /*3290*/  FFMA.FTZ R96, R155, R99, -R96 ;  /* 0x000000639b607223 */ /* 0x000fe20000010860 */
[----:B------:R-:W-:-:S03]  /*32a0*/  FADD.FTZ R97, RZ, R97 ;  /* 0x00000061ff617221 */ /* 0x000fc60000010000 */
[----:B------:R-:W-:Y:S01]  /*32b0*/  FADD.FTZ R96, R9, R96 ;  /* 0x0000006009607221 */ /* 0x000fe20000010000 */
[----:B------:R-:W-:-:S03]  /*32c0*/  FMUL.FTZ R99, R152, R97 ;  /* 0x0000006198637220 */ /* 0x000fc60000410000 */
        /* <DEDUP_REMOVED lines=9> */
[----:B------:R-:W-:Y:S01]  /*3360*/  FADD.FTZ R99, RZ, R97 ;  /* 0x00000061ff637221 */ /* 0x000fe20000010000 */
[-C--:B------:R-:W-:Y:S02]  /*3370*/  FMUL.FTZ R97, R117, R159.reuse ;  /* 0x0000009f75617220 */ /* 0x080fe40000410000 */
[----:B------:R-:W-:Y:S01]  /*3380*/  FADD.FTZ R98, R7, R96 ;  /* 0x0000006007627221 */ /* 0x000fe20000010000 */
[----:B------:R-:W-:Y:S01]  /*3390*/  FMUL.FTZ R96, R116, R159 ;  /* 0x0000009f74607220 */ /* 0x000fe20000410000 */
[----:B------:R-:W-:Y:S01]  /*33a0*/  FMUL.FTZ R101, R148, R99 ;  /* 0x0000006394657220 */ /* 0x000fe20000410000 */
[-C--:B------:R-:W-:Y:S01]  /*33b0*/  FFMA.FTZ R97, R116, R161.reuse, -R97 ;  /* 0x000000a174617223 */ /* 0x080fe20000010861 */
[-C--:B------:R-:W-:Y:S01]  /*33c0*/  FMUL.FTZ R100, R148, R98.reuse ;  /* 0x0000006294647220 */ /* 0x080fe20000410000 */
[----:B------:R-:W-:Y:S01]  /*33d0*/  FFMA.FTZ R96, R117, R161, R96 ;  /* 0x000000a175607223 */ /* 0x000fe20000010060 */
[----:B------:R-:W-:-:S02]  /*33e0*/  FFMA.FTZ R101, R149, R98, -R101 ;  /* 0x0000006295657223 */ /* 0x000fc40000010865 */
[----:B------:R-:W-:Y:S01]  /*33f0*/  FFMA.FTZ R99, R149, R99, R100 ;  /* 0x0000006395637223 */ /* 0x000fe20000010064 */
[CC--:B------:R-:W-:Y:S01]  /*3400*/  FMUL.FTZ R100, R156.reuse, R97.reuse ;  /* 0x000000619c647220 */ /* 0x0c0fe20000410000 */
[-C--:B------:R-:W-:Y:S01]  /*3410*/  FMUL.FTZ R98, R156, R96.reuse ;  /* 0x000000609c627220 */ /* 0x080fe20000410000 */
[----:B------:R-:W-:Y:S01]  /*3420*/  FADD.FTZ R101, R6, R101 ;  /* 0x0000006506657221 */ /* 0x000fe20000010000 */
[----:B------:R-:W-:Y:S01]  /*3430*/  FADD.FTZ R99, RZ, R99 ;  /* 0x00000063ff637221 */ /* 0x000fe20000010000 */
[C---:B------:R-:W-:Y:S01]  /*3440*/  FFMA.FTZ R100, R157.reuse, R96, R100 ;  /* 0x000000609d647223 */ /* 0x040fe20000010064 */
[----:B------:R-:W-:Y:S01]  /*3450*/  FFMA.FTZ R98, R157, R97, -R98 ;  /* 0x000000619d627223 */ /* 0x000fe20000010862 */
[C---:B------:R-:W-:Y:S01]  /*3460*/  FMUL.FTZ R104, R146.reuse, R101 ;  /* 0x0000006592687220 */ /* 0x040fe20000410000 */
[-C--:B------:R-:W-:Y:S01]  /*3470*/  FMUL.FTZ R102, R146, R99.reuse ;  /* 0x0000006392667220 */ /* 0x080fe20000410000 */
[C---:B------:R-:W-:Y:S01]  /*3480*/  FMUL.FTZ R96, R154.reuse, R100 ;  /* 0x000000649a607220 */ /* 0x040fe20000410000 */
[-C--:B------:R-:W-:Y:S01]  /*3490*/  FMUL.FTZ R97, R154, R98.reuse ;  /* 0x000000629a617220 */ /* 0x080fe20000410000 */
[C---:B------:R-:W-:Y:S01]  /*34a0*/  FFMA.FTZ R104, R147.reuse, R99, R104 ;  /* 0x0000006393687223 */ /* 0x040fe20000010068 */
[----:B------:R-:W-:Y:S01]  /*34b0*/  FFMA.FTZ R102, R147, R101, -R102 ;  /* 0x0000006593667223 */ /* 0x000fe20000010866 */
[C---:B------:R-:W-:Y:S01]  /*34c0*/  FFMA.FTZ R96, R155.reuse, R98, -R96 ;  /* 0x000000629b607223 */ /* 0x040fe20000010860 */
[----:B------:R-:W-:Y:S01]  /*34d0*/  FFMA.FTZ R97, R155, R100, R97 ;  /* 0x000000649b617223 */ /* 0x000fe20000010061 */
[----:B------:R-:W-:Y:S01]  /*34e0*/  FADD.FTZ R104, RZ, R104 ;  /* 0x00000068ff687221 */ /* 0x000fe20000010000 */
[----:B------:R-:W-:Y:S01]  /*34f0*/  FADD.FTZ R102, R5, R102 ;  /* 0x0000006605667221 */ /* 0x000fe20000010000 */
[C---:B------:R-:W-:Y:S01]  /*3500*/  FMUL.FTZ R98, R152.reuse, R96 ;  /* 0x0000006098627220 */ /* 0x040fe20000410000 */
[-C--:B------:R-:W-:Y:S01]  /*3510*/  FMUL.FTZ R99, R152, R97.reuse ;  /* 0x0000006198637220 */ /* 0x080fe20000410000 */
[C---:B------:R-:W-:Y:S01]  /*3520*/  FMUL.FTZ R101, R144.reuse, R104 ;  /* 0x0000006890657220 */ /* 0x040fe20000410000 */
[----:B------:R-:W-:Y:S01]  /*3530*/  FMUL.FTZ R100, R144, R102 ;  /* 0x0000006690647220 */ /* 0x000fe20000410000 */
[C---:B------:R-:W-:Y:S01]  /*3540*/  FFMA.FTZ R98, R153.reuse, R97, R98 ;  /* 0x0000006199627223 */ /* 0x040fe20000010062 */
[----:B------:R-:W-:Y:S01]  /*3550*/  FFMA.FTZ R99, R153, R96, -R99 ;  /* 0x0000006099637223 */ /* 0x000fe20000010863 */
[C---:B------:R-:W-:Y:S01]  /*3560*/  FFMA.FTZ R101, R145.reuse, R102, -R101 ;  /* 0x0000006691657223 */ /* 0x040fe20000010865 */
[----:B------:R-:W-:Y:S01]  /*3570*/  FFMA.FTZ R100, R145, R104, R100 ;  /* 0x0000006891647223 */ /* 0x000fe20000010064 */
[CC--:B------:R-:W-:Y:S01]  /*3580*/  FMUL.FTZ R96, R150.reuse, R98.reuse ;  /* 0x0000006296607220 */ /* 0x0c0fe20000410000 */
[-C--:B------:R-:W-:Y:S01]  /*3590*/  FMUL.FTZ R97, R150, R99.reuse ;  /* 0x0000006396617220 */ /* 0x080fe20000410000 */
[----:B------:R-:W-:Y:S01]  /*35a0*/  FADD.FTZ R101, R4, R101 ;  /* 0x0000006504657221 */ /* 0x000fe20000010000 */
[----:B------:R-:W-:Y:S01]  /*35b0*/  FADD.FTZ R100, RZ, R100 ;  /* 0x00000064ff647221 */ /* 0x000fe20000010000 */
[C---:B------:R-:W-:Y:S01]  /*35c0*/  FFMA.FTZ R96, R151.reuse, R99, -R96 ;  /* 0x0000006397607223 */ /* 0x040fe20000010860 */
[----:B------:R-:W-:Y:S01]  /*35d0*/  FFMA.FTZ R97, R151, R98, R97 ;  /* 0x0000006297617223 */ /* 0x000fe20000010061 */
        /* <DEDUP_REMOVED lines=8> */
[----:B------:R-:W-:Y:S01]  /*3660*/  FADD.FTZ R103, RZ, R103 ;  /* 0x00000067ff677221 */ /* 0x000fe20000010000 */
[----:B------:R-:W-:Y:S01]  /*3670*/  FADD.FTZ R102, R3, R102 ;  /* 0x0000006603667221 */ /* 0x000fe20000010000 */
        /* <DEDUP_REMOVED lines=8> */
[CC--:B------:R-:W-:Y:S01]  /*3700*/  FMUL.FTZ R98, R144.reuse, R96.reuse ;  /* 0x0000006090627220 */ /* 0x0c0fe20000410000 */
[----:B------:R-:W-:Y:S01]  /*3710*/  FMUL.FTZ R99, R144, R97 ;  /* 0x0000006190637220 */ /* 0x000fe20000410000 */
[----:B------:R-:W-:Y:S01]  /*3720*/  FFMA.FTZ R101, R86, R33, R101 ;  /* 0x0000002156657223 */ /* 0x000fe20000010065 */
[----:B------:R-:W-:Y:S01]  /*3730*/  FADD.FTZ R100, RZ, R100 ;  /* 0x00000064ff647221 */ /* 0x000fe20000010000 */
[C---:B------:R-:W-:Y:S01]  /*3740*/  FFMA.FTZ R98, R145.reuse, R97, R98 ;  /* 0x0000006191627223 */ /* 0x040fe20000010062 */
[----:B------:R-:W-:Y:S01]  /*3750*/  FFMA.FTZ R99, R145, R96, -R99 ;  /* 0x0000006091637223 */ /* 0x000fe20000010863 */
[C---:B------:R-:W-:Y:S01]  /*3760*/  FMUL.FTZ R103, R138.reuse, R101 ;  /* 0x000000658a677220 */ /* 0x040fe20000410000 */
[----:B------:R-:W-:Y:S01]  /*3770*/  FMUL.FTZ R102, R138, R100 ;  /* 0x000000648a667220 */ /* 0x000fe20000410000 */
[C---:B------:R-:W-:Y:S01]  /*3780*/  FMUL.FTZ R96, R142.reuse, R98 ;  /* 0x000000628e607220 */ /* 0x040fe20000410000 */
[----:B------:R-:W-:Y:S01]  /*3790*/  FMUL.FTZ R97, R142, R99 ;  /* 0x000000638e617220 */ /* 0x000fe20000410000 */
[C---:B------:R-:W-:Y:S01]  /*37a0*/  FFMA.FTZ R103, R139.reuse, R100, R103 ;  /* 0x000000648b677223 */ /* 0x040fe20000010067 */
[----:B------:R-:W-:Y:S01]  /*37b0*/  FFMA.FTZ R101, R139, R101, -R102 ;  /* 0x000000658b657223 */ /* 0x000fe20000010866 */
[C---:B------:R-:W-:Y:S01]  /*37c0*/  FFMA.FTZ R96, R143.reuse, R99, -R96 ;  /* 0x000000638f607223 */ /* 0x040fe20000010860 */
[----:B------:R-:W-:Y:S01]  /*37d0*/  FFMA.FTZ R97, R143, R98, R97 ;  /* 0x000000628f617223 */ /* 0x000fe20000010061 */
[----:B------:R-:W-:Y:S01]  /*37e0*/  FADD.FTZ R103, RZ, R103 ;  /* 0x00000067ff677221 */ /* 0x000fe20000010000 */
[----:B------:R-:W-:Y:S01]  /*37f0*/  FADD.FTZ R101, R2, R101 ;  /* 0x0000006502657221 */ /* 0x000fe20000010000 */
[CC--:B------:R-:W-:Y:S01]  /*3800*/  FMUL.FTZ R98, R140.reuse, R96.reuse ;  /* 0x000000608c627220 */ /* 0x0c0fe20000410000 */
[----:B------:R-:W-:Y:S01]  /*3810*/  FMUL.FTZ R99, R140, R97 ;  /* 0x000000618c637220 */ /* 0x000fe20000410000 */
[C---:B------:R-:W-:Y:S01]  /*3820*/  FMUL.FTZ R100, R136.reuse, R103 ;  /* 0x0000006788647220 */ /* 0x040fe20000410000 */
[----:B------:R-:W-:Y:S01]  /*3830*/  FMUL.FTZ R102, R136, R101 ;  /* 0x0000006588667220 */ /* 0x000fe20000410000 */
[C---:B------:R-:W-:Y:S01]  /*3840*/  FFMA.FTZ R98, R141.reuse, R97, R98 ;  /* 0x000000618d627223 */ /* 0x040fe20000010062 */
[----:B------:R-:W-:Y:S01]  /*3850*/  FFMA.FTZ R99, R141, R96, -R99 ;  /* 0x000000608d637223 */ /* 0x000fe20000010863 */
[C---:B------:R-:W-:Y:S01]  /*3860*/  FFMA.FTZ R101, R137.reuse, R101, -R100 ;  /* 0x0000006589657223 */ /* 0x040fe20000010864 */
[----:B------:R-:W-:Y:S01]  /*3870*/  FFMA.FTZ R102, R137, R103, R102 ;  /* 0x0000006789667223 */ /* 0x000fe20000010066 */
[CC--:B------:R-:W-:Y:S01]  /*3880*/  FMUL.FTZ R96, R138.reuse, R98.reuse ;  /* 0x000000628a607220 */ /* 0x0c0fe20000410000 */
[----:B------:R-:W-:Y:S01]  /*3890*/  FMUL.FTZ R97, R138, R99 ;  /* 0x000000638a617220 */ /* 0x000fe20000410000 */
[----:B------:R-:W-:Y:S01]  /*38a0*/  FFMA.FTZ R101, R80, R31, R101 ;  /* 0x0000001f50657223 */ /* 0x000fe20000010065 */
        /* <DEDUP_REMOVED lines=12> */
[----:B------:R-:W-:Y:S01]  /*3970*/  FFMA.FTZ R100, R81, R30, R100 ;  /* 0x0000001e51647223 */ /* 0x000fe20000010064 */
[C---:B------:R-:W-:Y:S01]  /*3980*/  FMUL.FTZ R96, R132.reuse, R98 ;  /* 0x0000006284607220 */ /* 0x040fe20000410000 */
[----:B------:R-:W-:Y:S01]  /*3990*/  FMUL.FTZ R97, R132, R99 ;  /* 0x0000006384617220 */ /* 0x000fe20000410000 */
[C---:B------:R-:W-:Y:S01]  /*39a0*/  FMUL.FTZ R101, R130.reuse, R103 ;  /* 0x0000006782657220 */ /* 0x040fe20000410000 */
[C---:B------:R-:W-:Y:S01]  /*39b0*/  FMUL.FTZ R102, R130.reuse, R100 ;  /* 0x0000006482667220 */ /* 0x040fe20000410000 */
[C---:B------:R-:W-:Y:S01]  /*39c0*/  FFMA.FTZ R96, R133.reuse, R99, -R96 ;  /* 0x0000006385607223 */ /* 0x040fe20000010860 */
[----:B------:R-:W-:Y:S01]  /*39d0*/  FFMA.FTZ R97, R133, R98, R97 ;  /* 0x0000006285617223 */ /* 0x000fe20000010061 */
[C---:B------:R-:W-:Y:S01]  /*39e0*/  FFMA.FTZ R101, R131.reuse, R100, -R101 ;  /* 0x0000006483657223 */ /* 0x040fe20000010865 */
[C---:B------:R-:W-:Y:S01]  /*39f0*/  FFMA.FTZ R102, R131.reuse, R103, R102 ;  /* 0x0000006783667223 */ /* 0x040fe20000010066 */
[CC--:B------:R-:W-:Y:S01]  /*3a00*/  FMUL.FTZ R98, R130.reuse, R96.reuse ;  /* 0x0000006082627220 */ /* 0x0c0fe20000410000 */
[----:B------:R-:W-:Y:S01]  /*3a10*/  FMUL.FTZ R99, R130, R97 ;  /* 0x0000006182637220 */ /* 0x000fe20000410000 */
[----:B------:R-:W-:Y:S01]  /*3a20*/  FFMA.FTZ R101, R82, R29, R101 ;  /* 0x0000001d52657223 */ /* 0x000fe20000010065 */
[----:B------:R-:W-:Y:S01]  /*3a30*/  FADD.FTZ R102, RZ, R102 ;  /* 0x00000066ff667221 */ /* 0x000fe20000010000 */
[C---:B------:R-:W-:Y:S01]  /*3a40*/  FFMA.FTZ R97, R131.reuse, R97, R98 ;  /* 0x0000006183617223 */ /* 0x040fe20000010062 */
[----:B------:R-:W-:Y:S01]  /*3a50*/  FFMA.FTZ R96, R131, R96, -R99 ;  /* 0x0000006083607223 */ /* 0x000fe20000010863 */
[C---:B------:R-:W-:Y:S01]  /*3a60*/  FMUL.FTZ R103, R128.reuse, R101 ;  /* 0x0000006580677220 */ /* 0x040fe20000410000 */
[C---:B------:R-:W-:Y:S01]  /*3a70*/  FMUL.FTZ R100, R128.reuse, R102 ;  /* 0x0000006680647220 */ /* 0x040fe20000410000 */
[C---:B------:R-:W-:Y:S01]  /*3a80*/  FMUL.FTZ R99, R128.reuse, R97 ;  /* 0x0000006180637220 */ /* 0x040fe20000410000 */
[----:B------:R-:W-:Y:S01]  /*3a90*/  FMUL.FTZ R98, R128, R96 ;  /* 0x0000006080627220 */ /* 0x000fe20000410000 */
[C---:B------:R-:W-:Y:S01]  /*3aa0*/  FFMA.FTZ R103, R129.reuse, R102, R103 ;  /* 0x0000006681677223 */ /* 0x040fe20000010067 */
[C---:B------:R-:W-:Y:S01]  /*3ab0*/  FFMA.FTZ R100, R129.reuse, R101, -R100 ;  /* 0x0000006581647223 */ /* 0x040fe20000010864 */
[C---:B------:R-:W-:Y:S01]  /*3ac0*/  FFMA.FTZ R96, R129.reuse, R96, -R99 ;  /* 0x0000006081607223 */ /* 0x040fe20000010863 */
[----:B------:R-:W-:Y:S01]  /*3ad0*/  FFMA.FTZ R97, R129, R97, R98 ;  /* 0x0000006181617223 */ /* 0x000fe20000010062 */
[----:B------:R-:W-:Y:S01]  /*3ae0*/  FADD.FTZ R99, RZ, R103 ;  /* 0x00000067ff637221 */ /* 0x000fe20000010000 */
[----:B------:R-:W-:-:S05]  /*3af0*/  FFMA.FTZ R98, R83, R28, R100 ;  /* 0x0000001c53627223 */ /* 0x000fca0000010064 */
        /* <DEDUP_REMOVED lines=69> */
[-C--:B---3--:R-:W-:Y:S01]  /*3f50*/  FMUL.FTZ R110, R118, R109.reuse ;  /* 0x0000006d766e7220 */ /* 0x088fe20000410000 */
        /* <DEDUP_REMOVED lines=36> */
.L_x_3294:
        /* <DEDUP_REMOVED lines=13> */
.L_x_3297:
[----:B------:R-:W-:-:S03]  /*4270*/  UMOV UR9, 0xffffffff ;  /* 0xffffffff00097882 */ /* 0x000fc60000000000 */
[----:B------:R-:W-:Y:S05]  /*4280*/  BRA.DIV UR9, `(.L_x_3239) ;  /* 0x0000005a09c07947 */ /* 0x000fea000b800000 */
.L_x_3300:
[----:B------:R-:W-:-:S03]  /*4290*/  UMOV UR9, 0xffffffff ;  /* 0xffffffff00097882 */ /* 0x000fc60000000000 */
[----:B------:R-:W-:Y:S05]  /*42a0*/  BRA.DIV UR9, `(.L_x_3240) ;  /* 0x0000005a09e07947 */ /* 0x000fea000b800000 */
.L_x_3303:
[----:B------:R-:W-:-:S03]  /*42b0*/  UMOV UR9, 0xffffffff ;  /* 0xffffffff00097882 */ /* 0x000fc60000000000 */
[----:B------:R-:W-:Y:S05]  /*42c0*/  BRA.DIV UR9, `(.L_x_3241) ;  /* 0x0000005e09007947 */ /* 0x000fea000b800000 */
.L_x_3306:
        /* <DEDUP_REMOVED lines=10> */
.L_x_3316:
        /* <DEDUP_REMOVED lines=45> */
.L_x_3236:
[----:B------:R-:W-:Y:S05]  /*4640*/  WARPSYNC.ALL ;  /* 0x0000000000007948 */ /* 0x000fea0003800000 */
[C---:B--2---:R-:W-:Y:S01]  /*4650*/  FMUL.FTZ R98, R128.reuse, R190 ;  /* 0x000000be80627220 */ /* 0x044fe20000410000 */
[CC--:B------:R-:W-:Y:S01]  /*4660*/  FMUL.FTZ R99, R128.reuse, R174.reuse ;  /* 0x000000ae80637220 */ /* 0x0c0fe20000410000 */
[CC--:B01----:R-:W-:Y:S01]  /*4670*/  FMUL.FTZ R96, R128.reuse, R135.reuse ;  /* 0x0000008780607220 */ /* 0x0c3fe20000410000 */
[C---:B------:R-:W-:Y:S01]  /*4680*/  FMUL.FTZ R97, R129.reuse, R135 ;  /* 0x0000008781617220 */ /* 0x040fe20000410000 */
[C---:B------:R-:W-:Y:S01]  /*4690*/  FFMA.FTZ R98, R129.reuse, R174, R98 ;  /* 0x000000ae81627223 */ /* 0x040fe20000010062 */
[C---:B------:R-:W-:Y:S01]  /*46a0*/  FFMA.FTZ R100, R129.reuse, R190, -R99 ;  /* 0x000000be81647223 */ /* 0x040fe20000010863 */
[-C--:B------:R-:W-:Y:S01]  /*46b0*/  FFMA.FTZ R96, R129, R134.reuse, -R96 ;  /* 0x0000008681607223 */ /* 0x080fe20000010860 */
[----:B------:R-:W-:Y:S01]  /*46c0*/  FFMA.FTZ R97, -R128, R134, -R97 ;  /* 0x0000008680617223 */ /* 0x000fe20000010961 */
[----:B------:R-:W-:Y:S01]  /*46d0*/  FADD.FTZ R98, R173, R98 ;  /* 0x00000062ad627221 */ /* 0x000fe20000010000 */
[----:B------:R-:W-:Y:S01]  /*46e0*/  FADD.FTZ R100, R189, R100 ;  /* 0x00000064bd647221 */ /* 0x000fe20000010000 */
[----:B------:R-:W-:Y:S01]  /*46f0*/  BAR.SYNC.DEFER_BLOCKING 0x0 ;  /* 0x0000000000007b1d */ /* 0x000fe20000010000 */
        /* <DEDUP_REMOVED lines=8> */
[----:B------:R-:W-:Y:S01]  /*4780*/  FMUL.FTZ R97, R132, R104 ;  /* 0x0000006884617220 */ /* 0x000fe20000410000 */
[----:B------:R-:W-:Y:S01]  /*4790*/  FADD.FTZ R101, R188, R101 ;  /* 0x00000065bc657221 */ /* 0x000fe20000010000 */
[-C--:B------:R-:W-:Y:S01]  /*47a0*/  FMUL.FTZ R96, R132, R102.reuse ;  /* 0x0000006684607220 */ /* 0x080fe20000410000 */
[----:B------:R-:W-:Y:S01]  /*47b0*/  FADD.FTZ R99, R172, R99 ;  /* 0x00000063ac637221 */ /* 0x000fe20000010000 */
[C---:B------:R-:W-:Y:S01]  /*47c0*/  FFMA.FTZ R97, R133.reuse, R102, R97 ;  /* 0x0000006685617223 */ /* 0x040fe20000010061 */
[C---:B------:R-:W-:Y:S01]  /*47d0*/  FMUL.FTZ R98, R132.reuse, R101 ;  /* 0x0000006584627220 */ /* 0x040fe20000410000 */
[C---:B------:R-:W-:Y:S01]  /*47e0*/  FFMA.FTZ R96, R133.reuse, R104, -R96 ;  /* 0x0000006885607223 */ /* 0x040fe20000010860 */
[----:B------:R-:W-:Y:S01]  /*47f0*/  FMUL.FTZ R100, R132, R99 ;  /* 0x0000006384647220 */ /* 0x000fe20000410000 */
[C---:B------:R-:W-:Y:S01]  /*4800*/  FMUL.FTZ R103, R136.reuse, R97 ;  /* 0x0000006188677220 */ /* 0x040fe20000410000 */
[C---:B------:R-:W-:Y:S01]  /*4810*/  FFMA.FTZ R98, R133.reuse, R99, R98 ;  /* 0x0000006385627223 */ /* 0x040fe20000010062 */
[CC--:B------:R-:W-:Y:S01]  /*4820*/  FMUL.FTZ R102, R136.reuse, R96.reuse ;  /* 0x0000006088667220 */ /* 0x0c0fe20000410000 */
[----:B------:R-:W-:Y:S01]  /*4830*/  FFMA.FTZ R100, R133, R101, -R100 ;  /* 0x0000006585647223 */ /* 0x000fe20000010864 */
[----:B------:R-:W-:Y:S01]  /*4840*/  FFMA.FTZ R103, R137, R96, -R103 ;  /* 0x0000006089677223 */ /* 0x000fe20000010867 */
[----:B------:R-:W-:Y:S01]  /*4850*/  FADD.FTZ R98, R171, R98 ;  /* 0x00000062ab627221 */ /* 0x000fe20000010000 */
[----:B------:R-:W-:Y:S01]  /*4860*/  FFMA.FTZ R102, R137, R97, R102 ;  /* 0x0000006189667223 */ /* 0x000fe20000010066 */
[----:B------:R-:W-:Y:S01]  /*4870*/  FADD.FTZ R100, R187, R100 ;  /* 0x00000064bb647221 */ /* 0x000fe20000010000 */
[----:B------:R-:W0:Y:S01]  /*4880*/  LDS.64 R96, [R120+0x8] ;  /* 0x0000080078607984 */ /* 0x000e220000000a00 */
[----:B------:R-:W-:Y:S01]  /*4890*/  FMUL.FTZ R104, R136, R98 ;  /* 0x0000006288687220 */ /* 0x000fe20000410000 */
[-C--:B------:R-:W-:Y:S01]  /*48a0*/  FMUL.FTZ R106, R138, R103.reuse ;  /* 0x000000678a6a7220 */ /* 0x080fe20000410000 */
[----:B------:R-:W-:Y:S01]  /*48b0*/  FMUL.FTZ R99, R136, R100 ;  /* 0x0000006488637220 */ /* 0x000fe20000410000 */
[----:B------:R-:W-:Y:S01]  /*48c0*/  FMUL.FTZ R108, R138, R102 ;  /* 0x000000668a6c7220 */ /* 0x000fe20000410000 */
[----:B------:R-:W-:Y:S01]  /*48d0*/  FFMA.FTZ R101, R137, R100, -R104 ;  /* 0x0000006489657223 */ /* 0x000fe20000010868 */
[----:B------:R-:W-:Y:S01]  /*48e0*/  FFMA.FTZ R106, R139, R102, R106 ;  /* 0x000000668b6a7223 */ /* 0x000fe2000001006a */
[----:B------:R-:W-:Y:S01]  /*48f0*/  FFMA.FTZ R99, R137, R98, R99 ;  /* 0x0000006289637223 */ /* 0x000fe20000010063 */
[----:B------:R-:W-:Y:S01]  /*4900*/  FFMA.FTZ R108, R139, R103, -R108 ;  /* 0x000000678b6c7223 */ /* 0x000fe2000001086c */
[----:B------:R-:W-:Y:S01]  /*4910*/  FADD.FTZ R101, R186, R101 ;  /* 0x00000065ba657221 */ /* 0x000fe20000010000 */
[----:B------:R-:W-:Y:S01]  /*4920*/  FMUL.FTZ R100, R140, R106 ;  /* 0x0000006a8c647220 */ /* 0x000fe20000410000 */
[----:B------:R-:W-:Y:S01]  /*4930*/  FADD.FTZ R99, R170, R99 ;  /* 0x00000063aa637221 */ /* 0x000fe20000010000 */
[-C--:B------:R-:W-:Y:S01]  /*4940*/  FMUL.FTZ R103, R140, R108.reuse ;  /* 0x0000006c8c677220 */ /* 0x080fe20000410000 */
        /* <DEDUP_REMOVED lines=8> */
[----:B------:R-:W-:Y:S01]  /*49d0*/  FADD.FTZ R98, R169, R98 ;  /* 0x00000062a9627221 */ /* 0x000fe20000010000 */
[----:B------:R-:W-:Y:S01]  /*49e0*/  FFMA.FTZ R103, R143, R103, R102 ;  /* 0x000000678f677223 */ /* 0x000fe20000010066 */
[----:B------:R-:W-:Y:S01]  /*49f0*/  FADD.FTZ R100, R185, R100 ;  /* 0x00000064b9647221 */ /* 0x000fe20000010000 */
[----:B------:R-:W-:Y:S01]  /*4a00*/  FFMA.FTZ R108, R143, R108, -R99 ;  /* 0x0000006c8f6c7223 */ /* 0x000fe20000010863 */
[----:B------:R-:W-:Y:S01]  /*4a10*/  FMUL.FTZ R102, R140, R98 ;  /* 0x000000628c667220 */ /* 0x000fe20000410000 */
[-C--:B------:R-:W-:Y:S01]  /*4a20*/  FMUL.FTZ R106, R144, R103.reuse ;  /* 0x00000067906a7220 */ /* 0x080fe20000410000 */
[----:B------:R-:W-:Y:S01]  /*4a30*/  FMUL.FTZ R99, R140, R100 ;  /* 0x000000648c637220 */ /* 0x000fe20000410000 */
[----:B------:R-:W-:Y:S01]  /*4a40*/  FMUL.FTZ R104, R144, R108 ;  /* 0x0000006c90687220 */ /* 0x000fe20000410000 */
[----:B------:R-:W-:Y:S01]  /*4a50*/  FFMA.FTZ R101, R141, R100, -R102 ;  /* 0x000000648d657223 */ /* 0x000fe20000010866 */
[----:B------:R-:W-:Y:S01]  /*4a60*/  FFMA.FTZ R106, R145, R108, -R106 ;  /* 0x0000006c916a7223 */ /* 0x000fe2000001086a */
[----:B------:R-:W-:Y:S01]  /*4a70*/  FFMA.FTZ R99, R141, R98, R99 ;  /* 0x000000628d637223 */ /* 0x000fe20000010063 */
[----:B------:R-:W-:Y:S01]  /*4a80*/  FFMA.FTZ R104, R145, R103, R104 ;  /* 0x0000006791687223 */ /* 0x000fe20000010068 */
[----:B------:R-:W-:Y:S01]  /*4a90*/  FADD.FTZ R101, R184, R101 ;  /* 0x00000065b8657221 */ /* 0x000fe20000010000 */
[----:B------:R-:W-:Y:S01]  /*4aa0*/  FMUL.FTZ R100, R146, R106 ;  /* 0x0000006a92647220 */ /* 0x000fe20000410000 */
[----:B------:R-:W-:Y:S01]  /*4ab0*/  FADD.FTZ R99, R168, R99 ;  /* 0x00000063a8637221 */ /* 0x000fe20000010000 */
[-C--:B------:R-:W-:Y:S01]  /*4ac0*/  FMUL.FTZ R103, R146, R104.reuse ;  /* 0x0000006892677220 */ /* 0x080fe20000410000 */
[C---:B------:R-:W-:Y:S01]  /*4ad0*/  FMUL.FTZ R98, R142.reuse, R101 ;  /* 0x000000658e627220 */ /* 0x040fe20000410000 */
[C---:B------:R-:W-:Y:S01]  /*4ae0*/  FFMA.FTZ R104, R147.reuse, R104, R100 ;  /* 0x0000006893687223 */ /* 0x040fe20000010064 */
[-C--:B------:R-:W-:Y:S01]  /*4af0*/  FMUL.FTZ R102, R142, R99.reuse ;  /* 0x000000638e667220 */ /* 0x080fe20000410000 */
[----:B------:R-:W-:Y:S01]  /*4b00*/  FFMA.FTZ R103, R147, R106, -R103 ;  /* 0x0000006a93677223 */ /* 0x000fe20000010867 */
        /* <DEDUP_REMOVED lines=8> */
[C---:B------:R-:W-:Y:S01]  /*4b90*/  FFMA.FTZ R106, R149.reuse, R103, -R106 ;  /* 0x00000067956a7223 */ /* 0x040fe2000001086a */
[----:B------:R-:W-:Y:S01]  /*4ba0*/  FADD.FTZ R192, RZ, R98 ;  /* 0x00000062ffc07221 */ /* 0x000fe20000010000 */
[----:B------:R-:W-:Y:S01]  /*4bb0*/  FADD.FTZ R217, R12, R99 ;  /* 0x000000630cd97221 */ /* 0x000fe20000010000 */
[----:B------:R-:W-:Y:S01]  /*4bc0*/  FFMA.FTZ R97, R149, R104, R97 ;  /* 0x0000006895617223 */ /* 0x000fe20000010061 */
[C---:B------:R-:W-:Y:S01]  /*4bd0*/  FMUL.FTZ R104, R150.reuse, R106 ;  /* 0x0000006a96687220 */ /* 0x040fe20000410000 */
[CC--:B------:R-:W-:Y:S01]  /*4be0*/  FMUL.FTZ R96, R159.reuse, R192.reuse ;  /* 0x000000c09f607220 */ /* 0x0c0fe20000410000 */
        /* <DEDUP_REMOVED lines=12> */
[----:B------:R-:W-:Y:S01]  /*4cb0*/  FMUL.FTZ R96, R156, R194 ;  /* 0x000000c29c607220 */ /* 0x000fe20000410000 */
[-C--:B------:R-:W-:Y:S01]  /*4cc0*/  FMUL.FTZ R101, R144, R100.reuse ;  /* 0x0000006490657220 */ /* 0x080fe20000410000 */
[----:B------:R-:W-:Y:S01]  /*4cd0*/  FFMA.FTZ R99, R145, R100, R98 ;  /* 0x0000006491637223 */ /* 0x000fe20000010062 */
[C---:B------:R-:W-:Y:S01]  /*4ce0*/  FFMA.FTZ R97, R157.reuse, R194, R97 ;  /* 0x000000c29d617223 */ /* 0x040fe20000010061 */
[----:B------:R-:W-:Y:S01]  /*4cf0*/  FFMA.FTZ R215, R157, R216, -R96 ;  /* 0x000000d89dd77223 */ /* 0x000fe20000010860 */
[----:B------:R-:W-:Y:S01]  /*4d00*/  FMUL.FTZ R96, R152, R106 ;  /* 0x0000006a98607220 */ /* 0x000fe20000410000 */
[----:B------:R-:W-:Y:S01]  /*4d10*/  FFMA.FTZ R101, R145, R102, -R101 ;  /* 0x0000006691657223 */ /* 0x000fe20000010865 */
[----:B------:R-:W-:Y:S01]  /*4d20*/  FADD.FTZ R193, RZ, R97 ;  /* 0x00000061ffc17221 */ /* 0x000fe20000010000 */
[----:B------:R-:W-:Y:S01]  /*4d30*/  FADD.FTZ R215, R10, R215 ;  /* 0x000000d70ad77221 */ /* 0x000fe20000010000 */
[CC--:B------:R-:W-:Y:S01]  /*4d40*/  FFMA.FTZ R103, R153.reuse, R104.reuse, R96 ;  /* 0x0000006899677223 */ /* 0x0c0fe20000010060 */
[----:B------:R-:W-:Y:S01]  /*4d50*/  FMUL.FTZ R97, R152, R104 ;  /* 0x0000006898617220 */ /* 0x000fe20000410000 */
[C---:B------:R-:W-:Y:S01]  /*4d60*/  FMUL.FTZ R96, R154.reuse, R193 ;  /* 0x000000c19a607220 */ /* 0x040fe20000410000 */
[-C--:B------:R-:W-:Y:S01]  /*4d70*/  FMUL.FTZ R98, R154, R215.reuse ;  /* 0x000000d79a627220 */ /* 0x080fe20000410000 */
[----:B------:R-:W-:Y:S01]  /*4d80*/  FADD.FTZ R99, R166, R99 ;  /* 0x00000063a6637221 */ /* 0x000fe20000010000 */
[----:B------:R-:W-:Y:S01]  /*4d90*/  FFMA.FTZ R106, R153, R106, -R97 ;  /* 0x0000006a996a7223 */ /* 0x000fe20000010861 */
[C---:B------:R-:W-:Y:S01]  /*4da0*/  FFMA.FTZ R96, R155.reuse, R215, -R96 ;  /* 0x000000d79b607223 */ /* 0x040fe20000010860 */
[----:B------:R-:W-:Y:S01]  /*4db0*/  FFMA.FTZ R98, R155, R193, R98 ;  /* 0x000000c19b627223 */ /* 0x000fe20000010062 */
[----:B------:R-:W-:Y:S01]  /*4dc0*/  FADD.FTZ R101, R182, R101 ;  /* 0x00000065b6657221 */ /* 0x000fe20000010000 */
[----:B------:R-:W-:Y:S01]  /*4dd0*/  UISETP.GE.AND UP0, UPT, UR22, UR33, UPT ;  /* 0x000000211600728c */ /* 0x000fe2000bf06270 */
[----:B------:R-:W-:Y:S01]  /*4de0*/  FADD.FTZ R214, R9, R96 ;  /* 0x0000006009d67221 */ /* 0x000fe20000010000 */
[----:B------:R-:W-:Y:S01]  /*4df0*/  FADD.FTZ R196, RZ, R98 ;  /* 0x00000062ffc47221 */ /* 0x000fe20000010000 */
[C---:B------:R-:W-:Y:S01]  /*4e00*/  FMUL.FTZ R98, R146.reuse, R99 ;  /* 0x0000006392627220 */ /* 0x040fe20000410000 */
[-C--:B------:R-:W-:Y:S01]  /*4e10*/  FMUL.FTZ R100, R146, R101.reuse ;  /* 0x0000006592647220 */ /* 0x080fe20000410000 */
[C---:B------:R-:W-:Y:S01]  /*4e20*/  FMUL.FTZ R97, R152.reuse, R214 ;  /* 0x000000d698617220 */ /* 0x040fe20000410000 */
[-C--:B------:R-:W-:Y:S01]  /*4e30*/  FMUL.FTZ R96, R152, R196.reuse ;  /* 0x000000c498607220 */ /* 0x080fe20000410000 */
[----:B------:R-:W-:Y:S01]  /*4e40*/  FFMA.FTZ R104, R147, R101, -R98 ;  /* 0x0000006593687223 */ /* 0x000fe20000010862 */
[C---:B------:R-:W-:Y:S01]  /*4e50*/  FMUL.FTZ R98, R154.reuse, R103 ;  /* 0x000000679a627220 */ /* 0x040fe20000410000 */
[C---:B------:R-:W-:Y:S01]  /*4e60*/  FFMA.FTZ R97, R153.reuse, R196, R97 ;  /* 0x000000c499617223 */ /* 0x040fe20000010061 */
[----:B------:R-:W-:Y:S01]  /*4e70*/  FFMA.FTZ R213, R153, R214, -R96 ;  /* 0x000000d699d57223 */ /* 0x000fe20000010860 */
[-C--:B------:R-:W-:Y:S01]  /*4e80*/  FMUL.FTZ R96, R154, R106.reuse ;  /* 0x0000006a9a607220 */ /* 0x080fe20000410000 */
[----:B------:R-:W-:Y:S01]  /*4e90*/  FFMA.FTZ R106, R155, R106, -R98 ;  /* 0x0000006a9b6a7223 */ /* 0x000fe20000010862 */
[----:B------:R-:W-:Y:S01]  /*4ea0*/  FADD.FTZ R195, RZ, R97 ;  /* 0x00000061ffc37221 */ /* 0x000fe20000010000 */
[----:B------:R-:W-:Y:S01]  /*4eb0*/  FADD.FTZ R213, R8, R213 ;  /* 0x000000d508d57221 */ /* 0x000fe20000010000 */
[----:B------:R-:W-:Y:S01]  /*4ec0*/  FFMA.FTZ R102, R147, R99, R100 ;  /* 0x0000006393667223 */ /* 0x000fe20000010064 */
[----:B------:R-:W-:Y:S01]  /*4ed0*/  FFMA.FTZ R96, R155, R103, R96 ;  /* 0x000000679b607223 */ /* 0x000fe20000010060 */
[C---:B------:R-:W-:Y:S01]  /*4ee0*/  FMUL.FTZ R98, R150.reuse, R195 ;  /* 0x000000c396627220 */ /* 0x040fe20000410000 */
[-C--:B------:R-:W-:Y:S01]  /*4ef0*/  FMUL.FTZ R100, R150, R213.reuse ;  /* 0x000000d596647220 */ /* 0x080fe20000410000 */
[----:B------:R-:W-:Y:S01]  /*4f00*/  FADD.FTZ R102, R165, R102 ;  /* 0x00000066a5667221 */ /* 0x000fe20000010000 */
[----:B------:R-:W-:Y:S01]  /*4f10*/  FMUL.FTZ R97, R156, R96 ;  /* 0x000000609c617220 */ /* 0x000fe20000410000 */
[C---:B------:R-:W-:Y:S01]  /*4f20*/  FFMA.FTZ R212, R151.reuse, R213, -R98 ;  /* 0x000000d597d47223 */ /* 0x040fe20000010862 */
[----:B------:R-:W-:Y:S01]  /*4f30*/  FFMA.FTZ R100, R151, R195, R100 ;  /* 0x000000c397647223 */ /* 0x000fe20000010064 */
[----:B------:R-:W-:Y:S01]  /*4f40*/  FADD.FTZ R104, R181, R104 ;  /* 0x00000068b5687221 */ /* 0x000fe20000010000 */
[----:B------:R-:W-:Y:S01]  /*4f50*/  FFMA.FTZ R98, R157, R106, -R97 ;  /* 0x0000006a9d627223 */ /* 0x000fe20000010861 */
[----:B------:R-:W-:Y:S01]  /*4f60*/  FADD.FTZ R212, R7, R212 ;  /* 0x000000d407d47221 */ /* 0x000fe20000010000 */
[----:B------:R-:W-:Y:S01]  /*4f70*/  FADD.FTZ R198, RZ, R100 ;  /* 0x00000064ffc67221 */ /* 0x000fe20000010000 */
[C---:B------:R-:W-:Y:S01]  /*4f80*/  FMUL.FTZ R100, R148.reuse, R102 ;  /* 0x0000006694647220 */ /* 0x040fe20000410000 */
[C---:B------:R-:W-:Y:S01]  /*4f90*/  FMUL.FTZ R101, R148.reuse, R104 ;  /* 0x0000006894657220 */ /* 0x040fe20000410000 */
[C---:B------:R-:W-:Y:S01]  /*4fa0*/  FMUL.FTZ R99, R148.reuse, R212 ;  /* 0x000000d494637220 */ /* 0x040fe20000410000 */
[----:B------:R-:W-:Y:S01]  /*4fb0*/  FMUL.FTZ R97, R148, R198 ;  /* 0x000000c694617220 */ /* 0x000fe20000410000 */
[C---:B------:R-:W-:Y:S01]  /*4fc0*/  FFMA.FTZ R103, R149.reuse, R104, -R100 ;  /* 0x0000006895677223 */ /* 0x040fe20000010864 */
[C---:B------:R-:W-:Y:S01]  /*4fd0*/  FFMA.FTZ R101, R149.reuse, R102, R101 ;  /* 0x0000006695657223 */ /* 0x040fe20000010065 */
[C---:B------:R-:W-:Y:S01]  /*4fe0*/  FFMA.FTZ R99, R149.reuse, R198, R99 ;  /* 0x000000c695637223 */ /* 0x040fe20000010063 */
[----:B------:R-:W-:Y:S01]  /*4ff0*/  FFMA.FTZ R97, R149, R212, -R97 ;  /* 0x000000d495617223 */ /* 0x000fe20000010861 */
[----:B------:R-:W-:Y:S01]  /*5000*/  FADD.FTZ R103, R180, R103 ;  /* 0x00000067b4677221 */ /* 0x000fe20000010000 */
[----:B------:R-:W-:Y:S01]  /*5010*/  FADD.FTZ R101, R164, R101 ;  /* 0x00000065a4657221 */ /* 0x000fe20000010000 */
[----:B------:R-:W-:Y:S01]  /*5020*/  FADD.FTZ R197, RZ, R99 ;  /* 0x00000063ffc57221 */ /* 0x000fe20000010000 */
[----:B------:R-:W-:Y:S01]  /*5030*/  FADD.FTZ R211, R6, R97 ;  /* 0x0000006106d37221 */ /* 0x000fe20000010000 */
[----:B------:R-:W-:Y:S01]  /*5040*/  FMUL.FTZ R104, R150, R103 ;  /* 0x0000006796687220 */ /* 0x000fe20000410000 */
[----:B------:R-:W-:Y:S01]  /*5050*/  FMUL.FTZ R108, R156, R106 ;  /* 0x0000006a9c6c7220 */ /* 0x000fe20000410000 */
        /* <DEDUP_REMOVED lines=26> */
[----:B------:R-:W-:Y:S01]  /*5200*/  PLOP3.LUT P0, PT, PT, PT, UP0, 0x80, 0x8 ;  /* 0x000000000008781c */ /* 0x000fe20003f0f008 */
        /* <DEDUP_REMOVED lines=12> */
[----:B------:R-:W-:Y:S01]  /*52d0*/  ISETP.NE.OR P0, PT, R122, RZ, P0 ;  /* 0x000000ff7a00720c */ /* 0x000fe20000705670 */
[C---:B------:R-:W-:Y:S01]  /*52e0*/  FFMA.FTZ R100, R141.reuse, R202, R100 ;  /* 0x000000ca8d647223 */ /* 0x040fe20000010064 */
[----:B------:R-:W-:Y:S01]  /*52f0*/  FFMA.FTZ R97, R141, R208, -R97 ;  /* 0x000000d08d617223 */ /* 0x000fe20000010861 */
[-C--:B------:R-:W-:Y:S01]  /*5300*/  FMUL.FTZ R102, R156, R104.reuse ;  /* 0x000000689c667220 */ /* 0x080fe20000410000 */
[C---:B------:R-:W-:Y:S01]  /*5310*/  FFMA.FTZ R99, R157.reuse, R104, -R99 ;  /* 0x000000689d637223 */ /* 0x040fe20000010863 */
[----:B------:R-:W-:Y:S01]  /*5320*/  FADD.FTZ R201, RZ, R100 ;  /* 0x00000064ffc97221 */ /* 0x000fe20000010000 */
[----:B------:R-:W-:Y:S01]  /*5330*/  FFMA.FTZ R207, R86, R33, R97 ;  /* 0x0000002156cf7223 */ /* 0x000fe20000010061 */
[C---:B------:R-:W-:Y:S01]  /*5340*/  FFMA.FTZ R103, R157.reuse, R103, R102 ;  /* 0x000000679d677223 */ /* 0x040fe20000010066 */
[----:B------:R-:W-:Y:S01]  /*5350*/  FADD.FTZ R104, R176, R99 ;  /* 0x00000063b0687221 */ /* 0x000fe20000010000 */
[C---:B------:R-:W-:Y:S01]  /*5360*/  FMUL.FTZ R100, R138.reuse, R201 ;  /* 0x000000c98a647220 */ /* 0x040fe20000410000 */
[-C--:B------:R-:W-:Y:S01]  /*5370*/  FMUL.FTZ R102, R138, R207.reuse ;  /* 0x000000cf8a667220 */ /* 0x080fe20000410000 */
[----:B------:R-:W-:Y:S01]  /*5380*/  FFMA.FTZ R96, R157, R96, R108 ;  /* 0x000000609d607223 */ /* 0x000fe2000001006c */
[----:B------:R-:W-:Y:S01]  /*5390*/  FMUL.FTZ R106, R159, R104 ;  /* 0x000000689f6a7220 */ /* 0x000fe20000410000 */
[C---:B------:R-:W-:Y:S01]  /*53a0*/  FFMA.FTZ R97, R139.reuse, R207, -R100 ;  /* 0x000000cf8b617223 */ /* 0x040fe20000010864 */
[----:B------:R-:W-:Y:S01]  /*53b0*/  FFMA.FTZ R102, R139, R201, R102 ;  /* 0x000000c98b667223 */ /* 0x000fe20000010066 */
[----:B------:R-:W-:Y:S01]  /*53c0*/  VOTEU.ALL UP0, P0 ;  /* 0x0000000000ff7886 */ /* 0x000fe20000000000 */
[----:B------:R-:W-:-:S02]  /*53d0*/  HFMA2 R116, -RZ, RZ, 1.875, 0 ;  /* 0x3f800000ff747431 */ /* 0x000fc400000001ff */
[----:B------:R-:W-:Y:S01]  /*53e0*/  FADD.FTZ R206, R2, R97 ;  /* 0x0000006102ce7221 */ /* 0x000fe20000010000 */
[----:B------:R-:W-:Y:S01]  /*53f0*/  FADD.FTZ R204, RZ, R102 ;  /* 0x00000066ffcc7221 */ /* 0x000fe20000010000 */
[----:B------:R-:W-:Y:S01]  /*5400*/  FADD.FTZ R102, R158, R103 ;  /* 0x000000679e667221 */ /* 0x000fe20000010000 */
[----:B------:R-:W-:Y:S01]  /*5410*/  ISETP.GT.U32.AND P2, PT, R123, 0x1f, PT ;  /* 0x0000001f7b00780c */ /* 0x000fe20003f44070 */
[C---:B------:R-:W-:Y:S01]  /*5420*/  FMUL.FTZ R100, R136.reuse, R206 ;  /* 0x000000ce88647220 */ /* 0x040fe20000410000 */
[----:B------:R-:W-:Y:S01]  /*5430*/  FMUL.FTZ R97, R136, R204 ;  /* 0x000000cc88617220 */ /* 0x000fe20000410000 */
[-C--:B------:R-:W-:Y:S01]  /*5440*/  FMUL.FTZ R99, R159, R102.reuse ;  /* 0x000000669f637220 */ /* 0x080fe20000410000 */
[----:B------:R-:W-:Y:S01]  /*5450*/  FFMA.FTZ R106, R161, R102, R106 ;  /* 0x00000066a16a7223 */ /* 0x000fe2000001006a */
[C---:B------:R-:W-:Y:S01]  /*5460*/  FFMA.FTZ R100, R137.reuse, R204, R100 ;  /* 0x000000cc89647223 */ /* 0x040fe20000010064 */
[----:B------:R-:W-:Y:S01]  /*5470*/  FFMA.FTZ R97, R137, R206, -R97 ;  /* 0x000000ce89617223 */ /* 0x000fe20000010861 */
[----:B------:R-:W-:Y:S01]  /*5480*/  @!UP0 ULEA UR9, UR8, UR10, 0x4 ;  /* 0x0000000a08098291 */ /* 0x000fe2000f8e20ff */
[----:B------:R-:W-:Y:S01]  /*5490*/  FFMA.FTZ R108, R161, R104, -R99 ;  /* 0x00000068a16c7223 */ /* 0x000fe20000010863 */
[----:B------:R-:W-:Y:S01]  /*54a0*/  FADD.FTZ R205, RZ, R100 ;  /* 0x00000064ffcd7221 */ /* 0x000fe20000010000 */
[----:B------:R-:W-:Y:S01]  /*54b0*/  FFMA.FTZ R203, R80, R31, R97 ;  /* 0x0000001f50cb7223 */ /* 0x000fe20000010061 */
[C---:B------:R-:W-:Y:S01]  /*54c0*/  FMUL.FTZ R97, R159.reuse, R96 ;  /* 0x000000609f617220 */ /* 0x040fe20000410000 */
[----:B------:R-:W-:Y:S01]  /*54d0*/  FMUL.FTZ R104, R159, R98 ;  /* 0x000000629f687220 */ /* 0x000fe20000410000 */
[C---:B------:R-:W-:Y:S01]  /*54e0*/  FMUL.FTZ R100, R132.reuse, R205 ;  /* 0x000000cd84647220 */ /* 0x040fe20000410000 */
[----:B------:R-:W-:Y:S01]  /*54f0*/  FMUL.FTZ R102, R132, R203 ;  /* 0x000000cb84667220 */ /* 0x000fe20000410000 */
[----:B------:R-:W-:-:S02]  /*5500*/  CS2R R118, SRZ ;  /* 0x0000000000767805 */ /* 0x000fc4000001ff00 */
[----:B------:R-:W-:Y:S01]  /*5510*/  MOV R117, RZ ;  /* 0x000000ff00757202 */ /* 0x000fe20000000f00 */
[C---:B------:R-:W-:Y:S01]  /*5520*/  FFMA.FTZ R100, R133.reuse, R203, -R100 ;  /* 0x000000cb85647223 */ /* 0x040fe20000010864 */
[----:B------:R-:W-:Y:S01]  /*5530*/  FFMA.FTZ R102, R133, R205, R102 ;  /* 0x000000cd85667223 */ /* 0x000fe20000010066 */
[C---:B------:R-:W-:Y:S01]  /*5540*/  FFMA.FTZ R97, R161.reuse, R98, -R97 ;  /* 0x00000062a1617223 */ /* 0x040fe20000010861 */
[----:B------:R-:W-:Y:S01]  /*5550*/  FFMA.FTZ R96, R161, R96, R104 ;  /* 0x00000060a1607223 */ /* 0x000fe20000010068 */
[----:B------:R-:W-:Y:S01]  /*5560*/  FFMA.FTZ R220, R81, R30, R100 ;  /* 0x0000001e51dc7223 */ /* 0x000fe20000010064 */
[----:B------:R-:W-:Y:S01]  /*5570*/  FADD.FTZ R218, RZ, R102 ;  /* 0x00000066ffda7221 */ /* 0x000fe20000010000 */
[----:B------:R-:W-:Y:S01]  /*5580*/  FADD.FTZ R98, R191, R106 ;  /* 0x0000006abf627221 */ /* 0x000fe20000010000 */
[----:B------:R-:W-:Y:S01]  /*5590*/  FADD.FTZ R99, R175, R108 ;  /* 0x0000006caf637221 */ /* 0x000fe20000010000 */
[C---:B------:R-:W-:Y:S01]  /*55a0*/  FMUL.FTZ R100, R130.reuse, R220 ;  /* 0x000000dc82647220 */ /* 0x040fe20000410000 */
        /* <DEDUP_REMOVED lines=14> */
[----:B------:R-:W-:Y:S01]  /*5690*/  LDS.128 R96, [R47+0xa30] ;  /* 0x000a30002f607984 */ /* 0x000fe20000000c00 */
        /* <DEDUP_REMOVED lines=40> */
.L_x_3321:
        /* <DEDUP_REMOVED lines=13> */
.L_x_3246:
[----:B------:R-:W-:Y:S05]  /*59f0*/  BSYNC.RECONVERGENT B0 ;  /* 0x0000000000007941 */ /* 0x000fea0003800200 */
.L_x_3245:
[----:B------:R-:W-:-:S03]  /*5a00*/  UMOV UR9, 0xffffffff ;  /* 0xffffffff00097882 */ /* 0x000fc60000000000 */
[----:B------:R-:W-:Y:S05]  /*5a10*/  BRA.DIV UR9, `(.L_x_3247) ;  /* 0x0000004a097c7947 */ /* 0x000fea000b800000 */
[----:B--2---:R2:W1:Y:S04]  /*5a20*/  SHFL.DOWN PT, R108, R115, 0x2, 0x1f ;  /* 0x08401f00736c7f89 */ /* 0x00446800000e0000 */
[----:B---3--:R2:W3:Y:S04]  /*5a30*/  SHFL.DOWN PT, R109, R114, 0x2, 0x1f ;  /* 0x08401f00726d7f89 */ /* 0x0084e800000e0000 */
[----:B----4-:R2:W4:Y:S04]  /*5a40*/  SHFL.DOWN PT, R110, R113, 0x2, 0x1f ;  /* 0x08401f00716e7f89 */ /* 0x01052800000e0000 */
[----:B0-----:R2:W0:Y:S02]  /*5a50*/  SHFL.DOWN PT, R224, R112, 0x2, 0x1f ;  /* 0x08401f0070e07f89 */ /* 0x00142400000e0000 */
.L_x_3327:
        /* <DEDUP_REMOVED lines=13> */
.L_x_3249:
[----:B------:R-:W-:Y:S05]  /*5b30*/  BSYNC.RECONVERGENT B0 ;  /* 0x0000000000007941 */ /* 0x000fea0003800200 */
.L_x_3248:
[----:B------:R-:W-:-:S03]  /*5b40*/  UMOV UR9, 0xffffffff ;  /* 0xffffffff00097882 */ /* 0x000fc60000000000 */
[----:B------:R-:W-:Y:S05]  /*5b50*/  BRA.DIV UR9, `(.L_x_3250) ;  /* 0x0000004a099c7947 */ /* 0x000fea000b800000 */
[----:B-1----:R1:W1:Y:S04]  /*5b60*/  SHFL.DOWN PT, R108, R115, 0x4, 0x1f ;  /* 0x08801f00736c7f89 */ /* 0x00226800000e0000 */
[----:B---3--:R3:W1:Y:S04]  /*5b70*/  SHFL.DOWN PT, R109, R114, 0x4, 0x1f ;  /* 0x08801f00726d7f89 */ /* 0x00866800000e0000 */
[----:B----4-:R3:W4:Y:S04]  /*5b80*/  SHFL.DOWN PT, R110, R113, 0x4, 0x1f ;  /* 0x08801f00716e7f89 */ /* 0x01072800000e0000 */
[----:B0-----:R3:W0:Y:S02]  /*5b90*/  SHFL.DOWN PT, R224, R112, 0x4, 0x1f ;  /* 0x08801f0070e07f89 */ /* 0x00162400000e0000 */
.L_x_3333:
        /* <DEDUP_REMOVED lines=13> */
.L_x_3252:
[----:B------:R-:W-:Y:S05]  /*5c70*/  BSYNC.RECONVERGENT B0 ;  /* 0x0000000000007941 */ /* 0x000fea0003800200 */
.L_x_3251:
[----:B------:R-:W-:-:S03]  /*5c80*/  UMOV UR9, 0xffffffff ;  /* 0xffffffff00097882 */ /* 0x000fc60000000000 */
[----:B------:R-:W-:Y:S05]  /*5c90*/  BRA.DIV UR9, `(.L_x_3253) ;  /* 0x0000004a09bc7947 */ /* 0x000fea000b800000 */
[----:B-1----:R1:W1:Y:S04]  /*5ca0*/  SHFL.DOWN PT, R108, R115, 0x8, 0x1f ;  /* 0x09001f00736c7f89 */ /* 0x00226800000e0000 */
[----:B------:R0:W1:Y:S04]  /*5cb0*/  SHFL.DOWN PT, R109, R114, 0x8, 0x1f ;  /* 0x09001f00726d7f89 */ /* 0x00006800000e0000 */
[----:B----4-:R4:W1:Y:S04]  /*5cc0*/  SHFL.DOWN PT, R110, R113, 0x8, 0x1f ;  /* 0x09001f00716e7f89 */ /* 0x01086800000e0000 */
[----:B0-----:R4:W0:Y:S02]  /*5cd0*/  SHFL.DOWN PT, R224, R112, 0x8, 0x1f ;  /* 0x09001f0070e07f89 */ /* 0x00182400000e0000 */
.L_x_3339:
        /* <DEDUP_REMOVED lines=13> */
.L_x_3255:
[----:B------:R-:W-:Y:S05]  /*5db0*/  BSYNC.RECONVERGENT B0 ;  /* 0x0000000000007941 */ /* 0x000fea0003800200 */
.L_x_3254:
[----:B------:R-:W-:-:S03]  /*5dc0*/  UMOV UR9, 0xffffffff ;  /* 0xffffffff00097882 */ /* 0x000fc60000000000 */
[----:B------:R-:W-:Y:S05]  /*5dd0*/  BRA.DIV UR9, `(.L_x_3256) ;  /* 0x0000004a09dc7947 */ /* 0x000fea000b800000 */
[----:B-1----:R1:W1:Y:S04]  /*5de0*/  SHFL.DOWN PT, R108, R115, 0x10, 0x1f ;  /* 0x0a001f00736c7f89 */ /* 0x00226800000e0000 */
[----:B------:R0:W1:Y:S04]  /*5df0*/  SHFL.DOWN PT, R109, R114, 0x10, 0x1f ;  /* 0x0a001f00726d7f89 */ /* 0x00006800000e0000 */
[----:B------:R1:W1:Y:S04]  /*5e00*/  SHFL.DOWN PT, R110, R113, 0x10, 0x1f ;  /* 0x0a001f00716e7f89 */ /* 0x00026800000e0000 */
[----:B0-----:R0:W0:Y:S02]  /*5e10*/  SHFL.DOWN PT, R224, R112, 0x10, 0x1f ;  /* 0x0a001f0070e07f89 */ /* 0x00102400000e0000 */
.L_x_3345:
        /* <DEDUP_REMOVED lines=13> */
.L_x_3258:
[----:B------:R-:W-:Y:S05]  /*5ef0*/  BSYNC.RECONVERGENT B0 ;  /* 0x0000000000007941 */ /* 0x000fea0003800200 */
.L_x_3257:
        /* <DEDUP_REMOVED lines=26> */
.L_x_3359:
        /* <DEDUP_REMOVED lines=15> */
.L_x_3261:
[----:B------:R-:W-:Y:S05]  /*6190*/  BSYNC.RECONVERGENT B0 ;  /* 0x0000000000007941 */ /* 0x000fea0003800200 */
.L_x_3260:
[CC--:B------:R-:W-:Y:S01]  /*61a0*/  FMUL.FTZ R109, R101.reuse, R115.reuse ;  /* 0x00000073656d7220 */ /* 0x0c0fe20000410000 */
[----:B------:R-:W-:Y:S01]  /*61b0*/  FMUL.FTZ R108, R101, R114 ;  /* 0x00000072656c7220 */ /* 0x000fe20000410000 */
        /* <DEDUP_REMOVED lines=36> */
.L_x_3243:
[----:B------:R-:W-:Y:S05]  /*6400*/  WARPSYNC.ALL ;  /* 0x0000000000007948 */ /* 0x000fea0003800000 */
[----:B------:R-:W-:Y:S01]  /*6410*/  BAR.SYNC.DEFER_BLOCKING 0x0 ;  /* 0x0000000000007b1d */ /* 0x000fe20000010000 */
[----:B------:R-:W-:Y:S01]  /*6420*/  FFMA.FTZ R106, R0, R217, RZ ;  /* 0x000000d9006a7223 */ /* 0x000fe200000100ff */
[----:B------:R-:W-:Y:S01]  /*6430*/  ISETP.NE.AND P0, PT, R123, RZ, PT ;  /* 0x000000ff7b00720c */ /* 0x000fe20003f05270 */
[----:B------:R-:W-:Y:S01]  /*6440*/  FADD.FTZ R219, RZ, R219 ;  /* 0x000000dbffdb7221 */ /* 0x000fe20000010000 */
[C---:B------:R-:W-:Y:S01]  /*6450*/  ISETP.GT.AND P2, PT, R46.reuse, 0x1e, PT ;  /* 0x0000001e2e00780c */ /* 0x040fe20003f44270 */
[----:B------:R-:W-:Y:S01]  /*6460*/  FFMA.FTZ R107, R27, R216, R106 ;  /* 0x000000d81b6b7223 */ /* 0x000fe2000001006a */
[----:B------:R-:W-:Y:S01]  /*6470*/  ISETP.GT.AND P3, PT, R46, 0xf, PT ;  /* 0x0000000f2e00780c */ /* 0x000fe20003f64270 */
[----:B------:R-:W-:Y:S02]  /*6480*/  BSSY.RECONVERGENT B0, `(.L_x_3262) ;  /* 0x00001b6000007945 */ /* 0x000fe40003800200 */
[----:B------:R-:W-:Y:S01]  /*6490*/  FFMA.FTZ R106, R26, R215, R107 ;  /* 0x000000d71a6a7223 */ /* 0x000fe2000001006b */
[----:B------:R-:W-:-:S03]  /*64a0*/  FADD.FTZ R215, -R10, R215 ;  /* 0x000000d70ad77221 */ /* 0x000fc60000010100 */
[----:B------:R-:W-:Y:S01]  /*64b0*/  FFMA.FTZ R107, R25, R214, R106 ;  /* 0x000000d6196b7223 */ /* 0x000fe2000001006a */
[----:B------:R-:W-:Y:S01]  /*64c0*/  FADD.FTZ R214, -R9, R214 ;  /* 0x000000d609d67221 */ /* 0x000fe20000010100 */
[----:B------:R-:W-:Y:S02]  /*64d0*/  VOTEU.ALL UP0, P0 ;  /* 0x0000000000ff7886 */ /* 0x000fe40000000000 */
[----:B-1----:R-:W-:Y:S01]  /*64e0*/  FFMA.FTZ R108, R24, R213, R107 ;  /* 0x000000d5186c7223 */ /* 0x002fe2000001006b */
[----:B------:R-:W-:Y:S02]  /*64f0*/  FADD.FTZ R213, -R8, R213 ;  /* 0x000000d508d57221 */ /* 0x000fe40000010100 */
[----:B------:R-:W-:Y:S01]  /*6500*/  @!UP0 ULEA UR9, UR8, UR10, 0x4 ;  /* 0x0000000a08098291 */ /* 0x000fe2000f8e20ff */
[----:B------:R-:W-:Y:S01]  /*6510*/  FFMA.FTZ R111, R23, R212, R108 ;  /* 0x000000d4176f7223 */ /* 0x000fe2000001006c */
[----:B------:R-:W-:Y:S01]  /*6520*/  FADD.FTZ R212, -R7, R212 ;  /* 0x000000d407d47221 */ /* 0x000fe20000010100 */
[----:B------:R-:W1:Y:S02]  /*6530*/  LDS.64 R96, [R120+0xa18] ;  /* 0x000a180078607984 */ /* 0x000e640000000a00 */
[----:B------:R-:W-:-:S04]  /*6540*/  FFMA.FTZ R110, R22, R211, R111 ;  /* 0x000000d3166e7223 */ /* 0x000fc8000001006f */
[----:B------:R-:W-:Y:S01]  /*6550*/  FFMA.FTZ R111, R21, R210, R110 ;  /* 0x000000d2156f7223 */ /* 0x000fe2000001006e */
[----:B0-----:R0:W-:Y:S01]  /*6560*/  @!P0 STS.128 [UR9+0x4990], R116 ;  /* 0x00499074ff008988 */ /* 0x0011e20008000c09 */
[-C--:B-1----:R-:W-:Y:S01]  /*6570*/  FMUL.FTZ R98, R96, R135.reuse ;  /* 0x0000008760627220 */ /* 0x082fe20000410000 */
[----:B------:R-:W-:-:S03]  /*6580*/  FMUL.FTZ R135, R97, R135 ;  /* 0x0000008761877220 */ /* 0x000fc60000410000 */
[-C--:B------:R-:W-:Y:S01]  /*6590*/  FFMA.FTZ R101, R97, R134.reuse, -R98 ;  /* 0x0000008661657223 */ /* 0x080fe20000010862 */
[----:B------:R-:W-:-:S03]  /*65a0*/  FFMA.FTZ R135, R96, R134, R135 ;  /* 0x0000008660877223 */ /* 0x000fc60000010087 */
[----:B------:R-:W-:Y:S01]  /*65b0*/  FADD.FTZ R101, R190, R101 ;  /* 0x00000065be657221 */ /* 0x000fe20000010000 */
[----:B------:R-:W-:-:S03]  /*65c0*/  FADD.FTZ R174, R174, R135 ;  /* 0x00000087aeae7221 */ /* 0x000fc60000010000 */
[CC--:B------:R-:W-:Y:S01]  /*65d0*/  FMUL.FTZ R96, R128.reuse, R101.reuse ;  /* 0x0000006580607220 */ /* 0x0c0fe20000410000 */
[-C--:B------:R-:W-:Y:S01]  /*65e0*/  FMUL.FTZ R128, R128, R174.reuse ;  /* 0x000000ae80807220 */ /* 0x080fe20000410000 */
[----:B0-----:R-:W-:Y:S01]  /*65f0*/  FMUL.FTZ R117, R101, UR30 ;  /* 0x0000001e65757c20 */ /* 0x001fe20008410000 */
[-C--:B------:R-:W-:Y:S01]  /*6600*/  FMUL.FTZ R116, R28, R101.reuse ;  /* 0x000000651c747220 */ /* 0x080fe20000410000 */
        /* <DEDUP_REMOVED lines=41> */
[----:B------:R-:W-:Y:S02]  /*68a0*/  FADD.FTZ R142, -R6, R211 ;  /* 0x000000d3068e7221 */ /* 0x000fe40000010100 */
[C---:B------:R-:W-:Y:S01]  /*68b0*/  FMUL.FTZ R104, R144.reuse, R167 ;  /* 0x000000a790687220 */ /* 0x040fe20000410000 */
[----:B------:R-:W-:-:S03]  /*68c0*/  FMUL.FTZ R144, R144, R102 ;  /* 0x0000006690907220 */ /* 0x000fc60000410000 */
[C---:B------:R-:W-:Y:S01]  /*68d0*/  FFMA.FTZ R105, R145.reuse, R102, -R104 ;  /* 0x0000006691697223 */ /* 0x040fe20000010868 */
[----:B------:R-:W-:Y:S01]  /*68e0*/  FFMA.FTZ R145, R145, R167, R144 ;  /* 0x000000a791917223 */ /* 0x000fe20000010090 */
[----:B------:R-:W-:Y:S02]  /*68f0*/  FMUL.FTZ R144, R30, R97 ;  /* 0x000000611e907220 */ /* 0x000fe40000410000 */
[----:B------:R-:W-:Y:S01]  /*6900*/  FADD.FTZ R105, R182, R105 ;  /* 0x00000069b6697221 */ /* 0x000fe20000010000 */
[----:B------:R-:W-:Y:S01]  /*6910*/  FADD.FTZ R166, R166, R145 ;  /* 0x00000091a6a67221 */ /* 0x000fe20000010000 */
[----:B------:R-:W-:Y:S02]  /*6920*/  FMUL.FTZ R145, R34, R103 ;  /* 0x0000006722917220 */ /* 0x000fe40000410000 */
        /* <DEDUP_REMOVED lines=9> */
[----:B------:R-:W-:Y:S01]  /*69c0*/  FFMA.FTZ R106, R0, -R192, RZ ;  /* 0x800000c0006a7223 */ /* 0x000fe200000100ff */
[----:B------:R-:W-:Y:S01]  /*69d0*/  FFMA.FTZ R149, R149, R165, R148 ;  /* 0x000000a595957223 */ /* 0x000fe20000010094 */
[----:B------:R-:W-:Y:S01]  /*69e0*/  FMUL.FTZ R148, R218, R144 ;  /* 0x00000090da947220 */ /* 0x000fe20000410000 */
[----:B------:R-:W-:Y:S01]  /*69f0*/  FADD.FTZ R107, R180, R107 ;  /* 0x0000006bb46b7221 */ /* 0x000fe20000010000 */
[----:B------:R-:W-:Y:S01]  /*6a00*/  FFMA.FTZ R109, R27, -R194, R106 ;  /* 0x800000c21b6d7223 */ /* 0x000fe2000001006a */
[----:B------:R-:W-:Y:S02]  /*6a10*/  FADD.FTZ R164, R164, R149 ;  /* 0x00000095a4a47221 */ /* 0x000fe40000010000 */
[----:B------:R-:W-:Y:S01]  /*6a20*/  FMUL.FTZ R106, R150, R107 ;  /* 0x0000006b966a7220 */ /* 0x000fe20000410000 */
[----:B------:R-:W-:Y:S01]  /*6a30*/  FFMA.FTZ R108, R26, -R193, R109 ;  /* 0x800000c11a6c7223 */ /* 0x000fe2000001006d */
[-C--:B------:R-:W-:Y:S01]  /*6a40*/  FMUL.FTZ R150, R150, R164.reuse ;  /* 0x000000a496967220 */ /* 0x080fe20000410000 */
[----:B------:R-:W-:Y:S01]  /*6a50*/  FMUL.FTZ R141, R38, R107 ;  /* 0x0000006b268d7220 */ /* 0x000fe20000410000 */
[----:B------:R-:W-:Y:S01]  /*6a60*/  FFMA.FTZ R106, R151, R164, R106 ;  /* 0x000000a4976a7223 */ /* 0x000fe2000001006a */
[----:B------:R-:W-:Y:S01]  /*6a70*/  FFMA.FTZ R109, R25, -R196, R108 ;  /* 0x800000c4196d7223 */ /* 0x000fe2000001006c */
[----:B------:R-:W-:Y:S01]  /*6a80*/  FFMA.FTZ R108, R20, R209, R111 ;  /* 0x000000d1146c7223 */ /* 0x000fe2000001006f */
[----:B------:R-:W-:Y:S01]  /*6a90*/  FFMA.FTZ R150, R151, R107, -R150 ;  /* 0x0000006b97967223 */ /* 0x000fe20000010896 */
[----:B------:R-:W-:Y:S01]  /*6aa0*/  FADD.FTZ R163, R163, R106 ;  /* 0x0000006aa3a37221 */ /* 0x000fe20000010000 */
[----:B------:R-:W-:Y:S01]  /*6ab0*/  FFMA.FTZ R110, R24, -R195, R109 ;  /* 0x800000c3186e7223 */ /* 0x000fe2000001006d */
[----:B------:R-:W-:Y:S01]  /*6ac0*/  FFMA.FTZ R109, R19, R208, R108 ;  /* 0x000000d0136d7223 */ /* 0x000fe2000001006c */
[----:B------:R-:W-:Y:S01]  /*6ad0*/  FADD.FTZ R106, R179, R150 ;  /* 0x00000096b36a7221 */ /* 0x000fe20000010000 */
[----:B------:R-:W-:Y:S01]  /*6ae0*/  FMUL.FTZ R108, R152, R163 ;  /* 0x000000a3986c7220 */ /* 0x000fe20000410000 */
[----:B------:R-:W-:Y:S01]  /*6af0*/  FFMA.FTZ R111, R23, -R198, R110 ;  /* 0x800000c6176f7223 */ /* 0x000fe2000001006e */
[----:B------:R-:W-:Y:S01]  /*6b00*/  FFMA.FTZ R110, R18, R207, R109 ;  /* 0x000000cf126e7223 */ /* 0x000fe2000001006d */
[-C--:B------:R-:W-:Y:S01]  /*6b10*/  FMUL.FTZ R152, R152, R106.reuse ;  /* 0x0000006a98987220 */ /* 0x080fe20000410000 */
[----:B------:R-:W-:Y:S01]  /*6b20*/  FFMA.FTZ R109, R153, R106, -R108 ;  /* 0x0000006a996d7223 */ /* 0x000fe2000001086c */
[----:B------:R-:W-:Y:S01]  /*6b30*/  FFMA.FTZ R108, R22, -R197, R111 ;  /* 0x800000c5166c7223 */ /* 0x000fe2000001006f */
[----:B-----5:R-:W-:Y:S01]  /*6b40*/  FFMA.FTZ R113, R17, R206, R110 ;  /* 0x000000ce11717223 */ /* 0x020fe2000001006e */
[----:B------:R-:W-:Y:S01]  /*6b50*/  FFMA.FTZ R153, R153, R163, R152 ;  /* 0x000000a399997223 */ /* 0x000fe20000010098 */
        /* <DEDUP_REMOVED lines=8> */
[----:B------:R-:W-:Y:S01]  /*6be0*/  FFMA.FTZ R111, R155, R162, R108 ;  /* 0x000000a29b6f7223 */ /* 0x000fe2000001006c */
[----:B------:R-:W-:Y:S01]  /*6bf0*/  FFMA.FTZ R113, R19, -R202, R112 ;  /* 0x800000ca13717223 */ /* 0x000fe20000010070 */
[----:B------:R-:W-:Y:S01]  /*6c00*/  FFMA.FTZ R112, R14, R221, R115 ;  /* 0x000000dd0e707223 */ /* 0x000fe20000010073 */
[----:B------:R-:W-:Y:S01]  /*6c10*/  FFMA.FTZ R110, R155, R109, -R154 ;  /* 0x0000006d9b6e7223 */ /* 0x000fe2000001089a */
[----:B------:R-:W-:Y:S01]  /*6c20*/  FADD.FTZ R160, R160, R111 ;  /* 0x0000006fa0a07221 */ /* 0x000fe20000010000 */
[----:B------:R-:W-:Y:S01]  /*6c30*/  FFMA.FTZ R108, R18, -R201, R113 ;  /* 0x800000c9126c7223 */ /* 0x000fe20000010071 */
[----:B------:R-:W-:Y:S01]  /*6c40*/  FFMA.FTZ R115, R13, R222, R112 ;  /* 0x000000de0d737223 */ /* 0x000fe20000010070 */
[----:B------:R-:W-:Y:S01]  /*6c50*/  FMUL.FTZ R112, R174, UR30 ;  /* 0x0000001eae707c20 */ /* 0x000fe20008410000 */
[----:B------:R-:W-:Y:S01]  /*6c60*/  FFMA.FTZ R113, R83, -R28, R222 ;  /* 0x8000001c53717223 */ /* 0x000fe200000100de */
[----:B------:R-:W-:Y:S01]  /*6c70*/  FFMA.FTZ R111, R17, -R204, R108 ;  /* 0x800000cc116f7223 */ /* 0x000fe2000001006c */
[----:B------:R-:W-:Y:S01]  /*6c80*/  FMUL.FTZ R108, R28, R174 ;  /* 0x000000ae1c6c7220 */ /* 0x000fe20000410000 */
[----:B------:R-:W-:Y:S01]  /*6c90*/  FFMA.FTZ R114, R101, UR11, -R112 ;  /* 0x0000000b65727c23 */ /* 0x000fe20008010870 */
[----:B------:R-:W-:Y:S01]  /*6ca0*/  FADD.FTZ R110, R177, R110 ;  /* 0x0000006eb16e7221 */ /* 0x000fe20000010000 */
[----:B------:R-:W-:Y:S01]  /*6cb0*/  FFMA.FTZ R112, R16, -R205, R111 ;  /* 0x800000cd10707223 */ /* 0x000fe2000001006f */
[----:B------:R-:W-:Y:S01]  /*6cc0*/  FMUL.FTZ R118, R219, R108 ;  /* 0x0000006cdb767220 */ /* 0x000fe20000410000 */
[----:B------:R-:W-:Y:S01]  /*6cd0*/  FMUL.FTZ R111, R156, R160 ;  /* 0x000000a09c6f7220 */ /* 0x000fe20000410000 */
[----:B------:R-:W-:Y:S01]  /*6ce0*/  FFMA.FTZ R130, R113, R108, R130 ;  /* 0x0000006c71827223 */ /* 0x000fe20000010082 */
[----:B------:R-:W-:Y:S01]  /*6cf0*/  FFMA.FTZ R101, R15, -R218, R112 ;  /* 0x800000da0f657223 */ /* 0x000fe20000010070 */
[----:B------:R-:W-:Y:S01]  /*6d00*/  FFMA.FTZ R112, R174, UR11, R117 ;  /* 0x0000000bae707c23 */ /* 0x000fe20008010075 */
[----:B------:R-:W-:Y:S01]  /*6d10*/  FFMA.FTZ R119, R113, R116, -R118 ;  /* 0x0000007471777223 */ /* 0x000fe20000010876 */
[----:B------:R-:W-:Y:S01]  /*6d20*/  FFMA.FTZ R111, R157, R110, -R111 ;  /* 0x0000006e9d6f7223 */ /* 0x000fe2000001086f */
[----:B------:R-:W-:Y:S01]  /*6d30*/  FFMA.FTZ R118, R14, -R223, R101 ;  /* 0x800000df0e767223 */ /* 0x000fe20000010065 */
[----:B------:R-:W-:Y:S01]  /*6d40*/  FMUL.FTZ R116, R113, R112 ;  /* 0x0000007071747220 */ /* 0x000fe20000410000 */
[----:B------:R-:W-:Y:S01]  /*6d50*/  FMUL.FTZ R112, R156, R110 ;  /* 0x0000006e9c707220 */ /* 0x000fe20000410000 */
[----:B------:R-:W-:Y:S01]  /*6d60*/  FADD.FTZ R176, R176, R111 ;  /* 0x0000006fb0b07221 */ /* 0x000fe20000010000 */
[----:B------:R-:W-:Y:S01]  /*6d70*/  FMUL.FTZ R111, R173, UR30 ;  /* 0x0000001ead6f7c20 */ /* 0x000fe20008410000 */
[----:B------:R-:W-:Y:S01]  /*6d80*/  FFMA.FTZ R114, R219, R114, R116 ;  /* 0x00000072db727223 */ /* 0x000fe20000010074 */
[----:B------:R-:W-:Y:S01]  /*6d90*/  FFMA.FTZ R101, R157, R160, R112 ;  /* 0x000000a09d657223 */ /* 0x000fe20000010070 */
[----:B------:R-:W-:Y:S01]  /*6da0*/  FMUL.FTZ R113, R29, R100 ;  /* 0x000000641d717220 */ /* 0x000fe20000410000 */
[----:B------:R-:W-:Y:S01]  /*6db0*/  FFMA.FTZ R138, R100, UR11, -R111 ;  /* 0x0000000b648a7c23 */ /* 0x000fe2000801086f */
[----:B------:R-:W-:Y:S01]  /*6dc0*/  FFMA.FTZ R174, R83, R174, R114 ;  /* 0x000000ae53ae7223 */ /* 0x000fe20000010072 */
[----:B------:R-:W-:Y:S01]  /*6dd0*/  FADD.FTZ R158, R158, R101 ;  /* 0x000000659e9e7221 */ /* 0x000fe20000010000 */
[----:B------:R-:W-:Y:S01]  /*6de0*/  FMUL.FTZ R114, R100, UR30 ;  /* 0x0000001e64727c20 */ /* 0x000fe20008410000 */
[----:B------:R-:W-:Y:S01]  /*6df0*/  FMUL.FTZ R100, R159, R176 ;  /* 0x000000b09f647220 */ /* 0x000fe20000410000 */
[----:B------:R-:W-:Y:S01]  /*6e00*/  FMUL.FTZ R101, R29, R173 ;  /* 0x000000ad1d657220 */ /* 0x000fe20000410000 */
[-C--:B------:R-:W-:Y:S01]  /*6e10*/  FMUL.FTZ R159, R159, R158.reuse ;  /* 0x0000009e9f9f7220 */ /* 0x080fe20000410000 */
[----:B------:R-:W-:Y:S01]  /*6e20*/  FFMA.FTZ R111, R173, UR11, R114 ;  /* 0x0000000bad6f7c23 */ /* 0x000fe20008010072 */
[C---:B------:R-:W-:Y:S01]  /*6e30*/  FFMA.FTZ R100, R161.reuse, R158, R100 ;  /* 0x0000009ea1647223 */ /* 0x040fe20000010064 */
[----:B------:R-:W-:Y:S01]  /*6e40*/  FFMA.FTZ R112, R82, -R29, R221 ;  /* 0x8000001d52707223 */ /* 0x000fe200000100dd */
[----:B------:R-:W-:Y:S01]  /*6e50*/  FFMA.FTZ R114, R161, R176, -R159 ;  /* 0x000000b0a1727223 */ /* 0x000fe2000001089f */
[C---:B------:R-:W-:Y:S01]  /*6e60*/  FMUL.FTZ R133, R223.reuse, R101 ;  /* 0x00000065df857220 */ /* 0x040fe20000410000 */
[-C--:B------:R-:W-:Y:S01]  /*6e70*/  FMUL.FTZ R135, R223, R113.reuse ;  /* 0x00000071df877220 */ /* 0x080fe20000410000 */
[----:B------:R-:W-:Y:S01]  /*6e80*/  FADD.FTZ R191, R191, R100 ;  /* 0x00000064bfbf7221 */ /* 0x000fe20000010000 */
[----:B------:R-:W-:Y:S01]  /*6e90*/  FMUL.FTZ R100, R42, R158 ;  /* 0x0000009e2a647220 */ /* 0x000fe20000410000 */
[----:B------:R-:W-:Y:S01]  /*6ea0*/  FADD.FTZ R114, R175, R114 ;  /* 0x00000072af727221 */ /* 0x000fe20000010000 */
[C---:B------:R-:W-:Y:S01]  /*6eb0*/  FFMA.FTZ R133, R112.reuse, R113, -R133 ;  /* 0x0000007170857223 */ /* 0x040fe20000010885 */
[C---:B------:R-:W-:Y:S01]  /*6ec0*/  FMUL.FTZ R140, R112.reuse, R111 ;  /* 0x0000006f708c7220 */ /* 0x040fe20000410000 */
[----:B------:R-:W-:Y:S01]  /*6ed0*/  FFMA.FTZ R135, R112, R101, R135 ;  /* 0x0000006570877223 */ /* 0x000fe20000010087 */
[----:B------:R-:W-:Y:S01]  /*6ee0*/  FADD.FTZ R113, -R11, R216 ;  /* 0x000000d80b717221 */ /* 0x000fe20000010100 */
[----:B------:R-:W-:Y:S01]  /*6ef0*/  FMUL.FTZ R112, R42, R176 ;  /* 0x000000b02a707220 */ /* 0x000fe20000410000 */
[----:B------:R-:W-:Y:S01]  /*6f00*/  FMUL.FTZ R128, R194, R100 ;  /* 0x00000064c2807220 */ /* 0x000fe20000410000 */
[C---:B------:R-:W-:Y:S01]  /*6f10*/  FMUL.FTZ R117, R43.reuse, R114 ;  /* 0x000000722b757220 */ /* 0x040fe20000410000 */
[----:B------:R-:W-:Y:S01]  /*6f20*/  FADD.FTZ R116, -R12, R217 ;  /* 0x000000d90c747221 */ /* 0x000fe20000010100 */
[----:B------:R-:W-:Y:S01]  /*6f30*/  FMUL.FTZ R111, R43, R191 ;  /* 0x000000bf2b6f7220 */ /* 0x000fe20000410000 */
[-C--:B------:R-:W-:Y:S01]  /*6f40*/  FFMA.FTZ R132, R113, R112.reuse, -R128 ;  /* 0x0000007071847223 */ /* 0x080fe20000010880 */
[----:B------:R-:W-:Y:S01]  /*6f50*/  FMUL.FTZ R128, R194, R112 ;  /* 0x00000070c2807220 */ /* 0x000fe20000410000 */
[----:B------:R-:W-:Y:S01]  /*6f60*/  FMUL.FTZ R129, R192, R117 ;  /* 0x00000075c0817220 */ /* 0x000fe20000410000 */
[C---:B------:R-:W-:Y:S01]  /*6f70*/  FMUL.FTZ R112, R41.reuse, R160 ;  /* 0x000000a029707220 */ /* 0x040fe20000410000 */
[----:B------:R-:W-:Y:S01]  /*6f80*/  FMUL.FTZ R134, R41, R110 ;  /* 0x0000006e29867220 */ /* 0x000fe20000410000 */
[----:B------:R-:W-:Y:S01]  /*6f90*/  FFMA.FTZ R128, R113, R100, R128 ;  /* 0x0000006471807223 */ /* 0x000fe20000010080 */
[-C--:B------:R-:W-:Y:S01]  /*6fa0*/  FFMA.FTZ R129, R116, R111.reuse, R129 ;  /* 0x0000006f74817223 */ /* 0x080fe20000010081 */
[----:B------:R-:W-:Y:S01]  /*6fb0*/  FMUL.FTZ R136, R193, R112 ;  /* 0x00000070c1887220 */ /* 0x000fe20000410000 */
[----:B------:R-:W-:Y:S01]  /*6fc0*/  FMUL.FTZ R131, R192, R111 ;  /* 0x0000006fc0837220 */ /* 0x000fe20000410000 */
[----:B------:R-:W-:Y:S01]  /*6fd0*/  FMUL.FTZ R137, R40, R109 ;  /* 0x0000006d28897220 */ /* 0x000fe20000410000 */
[----:B------:R-:W-:Y:S01]  /*6fe0*/  FADD.FTZ R129, RZ, R129 ;  /* 0x00000081ff817221 */ /* 0x000fe20000010000 */
[-C--:B------:R-:W-:Y:S01]  /*6ff0*/  FFMA.FTZ R136, R215, R134.reuse, -R136 ;  /* 0x00000086d7887223 */ /* 0x080fe20000010888 */
[----:B------:R-:W-:Y:S01]  /*7000*/  FMUL.FTZ R134, R193, R134 ;  /* 0x00000086c1867220 */ /* 0x000fe20000410000 */
[----:B------:R-:W-:Y:S01]  /*7010*/  FFMA.FTZ R131, R116, R117, -R131 ;  /* 0x0000007574837223 */ /* 0x000fe20000010883 */
[----:B------:R-:W-:Y:S01]  /*7020*/  FADD.FTZ R128, R129, R128 ;  /* 0x0000008081807221 */ /* 0x000fe20000010000 */
[----:B------:R-:W-:Y:S01]  /*7030*/  FMUL.FTZ R117, R40, R162 ;  /* 0x000000a228757220 */ /* 0x000fe20000410000 */
[----:B------:R-:W-:Y:S01]  /*7040*/  FFMA.FTZ R129, R215, R112, R134 ;  /* 0x00000070d7817223 */ /* 0x000fe20000010086 */
[----:B------:R-:W-:Y:S01]  /*7050*/  FMUL.FTZ R139, R196, R137 ;  /* 0x00000089c48b7220 */ /* 0x000fe20000410000 */
[----:B------:R-:W-:Y:S01]  /*7060*/  FADD.FTZ R131, RZ, R131 ;  /* 0x00000083ff837221 */ /* 0x000fe20000010000 */
[----:B------:R-:W-:Y:S01]  /*7070*/  FMUL.FTZ R134, R39, R106 ;  /* 0x0000006a27867220 */ /* 0x000fe20000410000 */
[----:B------:R-:W-:Y:S01]  /*7080*/  FADD.FTZ R128, R128, R129 ;  /* 0x0000008180807221 */ /* 0x000fe20000010000 */
[-C--:B------:R-:W-:Y:S01]  /*7090*/  FFMA.FTZ R139, R214, R117.reuse, R139 ;  /* 0x00000075d68b7223 */ /* 0x080fe2000001008b */
[----:B------:R-:W-:Y:S01]  /*70a0*/  FADD.FTZ R131, R131, R132 ;  /* 0x0000008483837221 */ /* 0x000fe20000010000 */
[----:B------:R-:W-:Y:S01]  /*70b0*/  FMUL.FTZ R132, R196, R117 ;  /* 0x00000075c4847220 */ /* 0x000fe20000410000 */
[----:B------:R-:W-:Y:S01]  /*70c0*/  FMUL.FTZ R129, R38, R164 ;  /* 0x000000a426817220 */ /* 0x000fe20000410000 */
[----:B------:R-:W-:Y:S01]  /*70d0*/  FADD.FTZ R139, R128, R139 ;  /* 0x0000008b808b7221 */ /* 0x000fe20000010000 */
[----:B------:R-:W-:Y:S01]  /*70e0*/  FMUL.FTZ R128, R39, R163 ;  /* 0x000000a327807220 */ /* 0x000fe20000410000 */
[----:B------:R-:W-:Y:S01]  /*70f0*/  FFMA.FTZ R132, R214, R137, -R132 ;  /* 0x00000089d6847223 */ /* 0x000fe20000010884 */
[----:B------:R-:W-:Y:S01]  /*7100*/  FADD.FTZ R131, R131, R136 ;  /* 0x0000008883837221 */ /* 0x000fe20000010000 */
[C---:B------:R-:W-:Y:S01]  /*7110*/  FMUL.FTZ R136, R195.reuse, R134 ;  /* 0x00000086c3887220 */ /* 0x040fe20000410000 */
[-C--:B------:R-:W-:Y:S01]  /*7120*/  FMUL.FTZ R137, R195, R128.reuse ;  /* 0x00000080c3897220 */ /* 0x080fe20000410000 */
[----:B------:R-:W-:Y:S01]  /*7130*/  FMUL.FTZ R143, R198, R129 ;  /* 0x00000081c68f7220 */ /* 0x000fe20000410000 */
[----:B------:R-:W-:Y:S01]  /*7140*/  FADD.FTZ R132, R131, R132 ;  /* 0x0000008483847221 */ /* 0x000fe20000010000 */
[C---:B------:R-:W-:Y:S01]  /*7150*/  FFMA.FTZ R136, R213.reuse, R128, R136 ;  /* 0x00000080d5887223 */ /* 0x040fe20000010088 */
[----:B------:R-:W-:Y:S01]  /*7160*/  FFMA.FTZ R137, R213, R134, -R137 ;  /* 0x00000086d5897223 */ /* 0x000fe20000010889 */
[-C--:B------:R-:W-:Y:S01]  /*7170*/  FFMA.FTZ R143, R212, R141.reuse, -R143 ;  /* 0x0000008dd48f7223 */ /* 0x080fe2000001088f */
[----:B------:R-:W-:Y:S01]  /*7180*/  FMUL.FTZ R141, R198, R141 ;  /* 0x0000008dc68d7220 */ /* 0x000fe20000410000 */
[C---:B------:R-:W-:Y:S01]  /*7190*/  FMUL.FTZ R134, R37.reuse, R104 ;  /* 0x0000006825867220 */ /* 0x040fe20000410000 */
[----:B------:R-:W-:Y:S01]  /*71a0*/  FMUL.FTZ R131, R37, R165 ;  /* 0x000000a525837220 */ /* 0x000fe20000410000 */
[----:B------:R-:W-:Y:S01]  /*71b0*/  FADD.FTZ R136, R139, R136 ;  /* 0x000000888b887221 */ /* 0x000fe20000010000 */
[----:B------:R-:W-:Y:S01]  /*71c0*/  FADD.FTZ R132, R132, R137 ;  /* 0x0000008984847221 */ /* 0x000fe20000010000 */
[----:B------:R-:W-:Y:S01]  /*71d0*/  FFMA.FTZ R141, R212, R129, R141 ;  /* 0x00000081d48d7223 */ /* 0x000fe2000001008d */
[C---:B------:R-:W-:Y:S01]  /*71e0*/  FMUL.FTZ R139, R197.reuse, R134 ;  /* 0x00000086c58b7220 */ /* 0x040fe20000410000 */
[-C--:B------:R-:W-:Y:S01]  /*71f0*/  FMUL.FTZ R137, R197, R131.reuse ;  /* 0x00000083c5897220 */ /* 0x080fe20000410000 */
[----:B------:R-:W-:Y:S01]  /*7200*/  FFMA.FTZ R223, R223, R138, R140 ;  /* 0x0000008adfdf7223 */ /* 0x000fe2000001008c */
[----:B------:R-:W-:Y:S01]  /*7210*/  FADD.FTZ R136, R136, R141 ;  /* 0x0000008d88887221 */ /* 0x000fe20000010000 */
[C---:B------:R-:W-:Y:S01]  /*7220*/  FFMA.FTZ R139, R142.reuse, R131, R139 ;  /* 0x000000838e8b7223 */ /* 0x040fe2000001008b */
[----:B------:R-:W-:Y:S01]  /*7230*/  FFMA.FTZ R138, R142, R134, -R137 ;  /* 0x000000868e8a7223 */ /* 0x000fe20000010889 */
[----:B------:R-:W-:Y:S01]  /*7240*/  FADD.FTZ R143, R132, R143 ;  /* 0x0000008f848f7221 */ /* 0x000fe20000010000 */
[----:B------:R-:W-:Y:S01]  /*7250*/  FMUL.FTZ R134, R172, UR30 ;  /* 0x0000001eac867c20 */ /* 0x000fe20008410000 */
[----:B------:R-:W-:Y:S01]  /*7260*/  FMUL.FTZ R132, R30, R172 ;  /* 0x000000ac1e847220 */ /* 0x000fe20000410000 */
[----:B------:R-:W-:Y:S01]  /*7270*/  FADD.FTZ R136, R136, R139 ;  /* 0x0000008b88887221 */ /* 0x000fe20000010000 */
[----:B------:R-:W-:Y:S01]  /*7280*/  FFMA.FTZ R139, R81, -R30, R220 ;  /* 0x8000001e518b7223 */ /* 0x000fe200000100dc */
[C---:B------:R-:W-:Y:S01]  /*7290*/  FMUL.FTZ R137, R97.reuse, UR30 ;  /* 0x0000001e61897c20 */ /* 0x040fe20008410000 */
[----:B------:R-:W-:Y:S01]  /*72a0*/  FFMA.FTZ R149, R97, UR11, -R134 ;  /* 0x0000000b61957c23 */ /* 0x000fe20008010886 */
[----:B------:R-:W-:Y:S01]  /*72b0*/  FMUL.FTZ R140, R218, R132 ;  /* 0x00000084da8c7220 */ /* 0x000fe20000410000 */
[C---:B------:R-:W-:Y:S01]  /*72c0*/  FMUL.FTZ R97, R36.reuse, R105 ;  /* 0x0000006924617220 */ /* 0x040fe20000410000 */
[----:B------:R-:W-:Y:S01]  /*72d0*/  FADD.FTZ R141, -R5, R210 ;  /* 0x000000d2058d7221 */ /* 0x000fe20000010100 */
[----:B------:R-:W-:Y:S01]  /*72e0*/  FMUL.FTZ R134, R36, R166 ;  /* 0x000000a624867220 */ /* 0x000fe20000410000 */
[C---:B------:R-:W-:Y:S01]  /*72f0*/  FFMA.FTZ R156, R139.reuse, R144, -R140 ;  /* 0x000000908b9c7223 */ /* 0x040fe2000001088c */
[-C--:B------:R-:W-:Y:S01]  /*7300*/  FMUL.FTZ R140, R200, R97.reuse ;  /* 0x00000061c88c7220 */ /* 0x080fe20000410000 */
[----:B------:R-:W-:Y:S01]  /*7310*/  FFMA.FTZ R146, R172, UR11, R137 ;  /* 0x0000000bac927c23 */ /* 0x000fe20008010089 */
[----:B------:R-:W-:Y:S01]  /*7320*/  FFMA.FTZ R154, R139, R132, R148 ;  /* 0x000000848b9a7223 */ /* 0x000fe20000010094 */
[-C--:B------:R-:W-:Y:S01]  /*7330*/  FMUL.FTZ R144, R200, R134.reuse ;  /* 0x00000086c8907220 */ /* 0x080fe20000410000 */
[----:B------:R-:W-:Y:S01]  /*7340*/  FFMA.FTZ R137, R141, R134, R140 ;  /* 0x000000868d897223 */ /* 0x000fe2000001008c */
[----:B------:R-:W-:Y:S01]  /*7350*/  FMUL.FTZ R151, R139, R146 ;  /* 0x000000928b977220 */ /* 0x000fe20000410000 */
[----:B------:R-:W-:Y:S01]  /*7360*/  FMUL.FTZ R140, R35, R102 ;  /* 0x00000066238c7220 */ /* 0x000fe20000410000 */
[----:B------:R-:W-:Y:S01]  /*7370*/  FFMA.FTZ R97, R141, R97, -R144 ;  /* 0x000000618d617223 */ /* 0x000fe20000010890 */
[----:B------:R-:W-:Y:S01]  /*7380*/  FADD.FTZ R139, R136, R137 ;  /* 0x00000089888b7221 */ /* 0x000fe20000010000 */
[----:B------:R-:W-:Y:S01]  /*7390*/  FMUL.FTZ R137, R34, R168 ;  /* 0x000000a822897220 */ /* 0x000fe20000410000 */
[----:B------:R-:W-:Y:S01]  /*73a0*/  FADD.FTZ R209, -R4, R209 ;  /* 0x000000d104d17221 */ /* 0x000fe20000010100 */
[----:B------:R-:W-:Y:S01]  /*73b0*/  FMUL.FTZ R136, R35, R167 ;  /* 0x000000a723887220 */ /* 0x000fe20000410000 */
[----:B------:R-:W-:Y:S01]  /*73c0*/  FADD.FTZ R208, -R3, R208 ;  /* 0x000000d003d07221 */ /* 0x000fe20000010100 */
[----:B------:R-:W-:Y:S01]  /*73d0*/  FMUL.FTZ R144, R199, R140 ;  /* 0x0000008cc7907220 */ /* 0x000fe20000410000 */
[----:B------:R-:W-:Y:S01]  /*73e0*/  FMUL.FTZ R147, R202, R137 ;  /* 0x00000089ca937220 */ /* 0x000fe20000410000 */
[----:B------:R-:W-:Y:S01]  /*73f0*/  FADD.FTZ R138, R143, R138 ;  /* 0x0000008a8f8a7221 */ /* 0x000fe20000010000 */
[----:B------:R-:W-:Y:S01]  /*7400*/  FMUL.FTZ R148, R33, R98 ;  /* 0x0000006221947220 */ /* 0x000fe20000410000 */
[----:B------:R-:W-:Y:S01]  /*7410*/  FFMA.FTZ R144, R209, R136, R144 ;  /* 0x00000088d1907223 */ /* 0x000fe20000010090 */
[-C--:B------:R-:W-:Y:S01]  /*7420*/  FFMA.FTZ R146, R208, R145.reuse, -R147 ;  /* 0x00000091d0927223 */ /* 0x080fe20000010893 */
[----:B------:R-:W-:Y:S01]  /*7430*/  FMUL.FTZ R145, R202, R145 ;  /* 0x00000091ca917220 */ /* 0x000fe20000410000 */
[----:B------:R-:W-:Y:S01]  /*7440*/  FADD.FTZ R97, R138, R97 ;  /* 0x000000618a617221 */ /* 0x000fe20000010000 */
[----:B------:R-:W-:Y:S01]  /*7450*/  FADD.FTZ R139, R139, R144 ;  /* 0x000000908b8b7221 */ /* 0x000fe20000010000 */
[----:B------:R-:W-:Y:S01]  /*7460*/  FFMA.FTZ R207, R86, -R33, R207 ;  /* 0x8000002156cf7223 */ /* 0x000fe200000100cf */
[----:B------:R-:W-:Y:S01]  /*7470*/  FMUL.FTZ R138, R33, R169 ;  /* 0x000000a9218a7220 */ /* 0x000fe20000410000 */
[----:B------:R-:W-:Y:S01]  /*7480*/  FFMA.FTZ R144, R208, R137, R145 ;  /* 0x00000089d0907223 */ /* 0x000fe20000010091 */
[----:B------:R-:W-:Y:S01]  /*7490*/  FMUL.FTZ R150, R201, R148 ;  /* 0x00000094c9967220 */ /* 0x000fe20000410000 */
[----:B------:R-:W-:Y:S01]  /*74a0*/  FMUL.FTZ R143, R199, R136 ;  /* 0x00000088c78f7220 */ /* 0x000fe20000410000 */
[----:B------:R-:W-:Y:S01]  /*74b0*/  FADD.FTZ R206, -R2, R206 ;  /* 0x000000ce02ce7221 */ /* 0x000fe20000010100 */
[----:B------:R-:W-:Y:S01]  /*74c0*/  FADD.FTZ R139, R139, R144 ;  /* 0x000000908b8b7221 */ /* 0x000fe20000010000 */
[----:B------:R-:W-:Y:S01]  /*74d0*/  FFMA.FTZ R150, R207, R138, R150 ;  /* 0x0000008acf967223 */ /* 0x000fe20000010096 */
[----:B------:R-:W-:Y:S01]  /*74e0*/  FFMA.FTZ R140, R209, R140, -R143 ;  /* 0x0000008cd18c7223 */ /* 0x000fe2000001088f */
[----:B------:R-:W-:Y:S01]  /*74f0*/  FMUL.FTZ R143, R201, R138 ;  /* 0x0000008ac98f7220 */ /* 0x000fe20000410000 */
[----:B------:R-:W-:Y:S01]  /*7500*/  FFMA.FTZ R203, R80, -R31, R203 ;  /* 0x8000001f50cb7223 */ /* 0x000fe200000100cb */
[----:B------:R-:W-:Y:S01]  /*7510*/  FADD.FTZ R150, R139, R150 ;  /* 0x000000968b967221 */ /* 0x000fe20000010000 */
[----:B------:R-:W-:Y:S01]  /*7520*/  FADD.FTZ R97, R97, R140 ;  /* 0x0000008c61617221 */ /* 0x000fe20000010000 */
[C---:B------:R-:W-:Y:S01]  /*7530*/  FMUL.FTZ R139, R32.reuse, R170 ;  /* 0x000000aa208b7220 */ /* 0x040fe20000410000 */
[----:B------:R-:W-:Y:S01]  /*7540*/  FFMA.FTZ R148, R207, R148, -R143 ;  /* 0x00000094cf947223 */ /* 0x000fe2000001088f */
[----:B------:R-:W-:Y:S01]  /*7550*/  FMUL.FTZ R140, R31, R171 ;  /* 0x000000ab1f8c7220 */ /* 0x000fe20000410000 */
[----:B------:R-:W-:Y:S01]  /*7560*/  FMUL.FTZ R143, R32, R99 ;  /* 0x00000063208f7220 */ /* 0x000fe20000410000 */
[----:B------:R-:W-:Y:S01]  /*7570*/  FADD.FTZ R97, R97, R146 ;  /* 0x0000009261617221 */ /* 0x000fe20000010000 */
[C---:B------:R-:W-:Y:S01]  /*7580*/  FMUL.FTZ R144, R204.reuse, R139 ;  /* 0x0000008bcc907220 */ /* 0x040fe20000410000 */
[----:B------:R-:W-:Y:S01]  /*7590*/  FMUL.FTZ R146, R31, R96 ;  /* 0x000000601f927220 */ /* 0x000fe20000410000 */
[----:B------:R-:W-:Y:S01]  /*75a0*/  FMUL.FTZ R152, R205, R140 ;  /* 0x0000008ccd987220 */ /* 0x000fe20000410000 */
[-C--:B------:R-:W-:Y:S01]  /*75b0*/  FMUL.FTZ R145, R204, R143.reuse ;  /* 0x0000008fcc917220 */ /* 0x080fe20000410000 */
[C---:B------:R-:W-:Y:S01]  /*75c0*/  FFMA.FTZ R144, R206.reuse, R143, -R144 ;  /* 0x0000008fce907223 */ /* 0x040fe20000010890 */
[----:B------:R-:W-:Y:S01]  /*75d0*/  FADD.FTZ R97, R97, R148 ;  /* 0x0000009461617221 */ /* 0x000fe20000010000 */
[-C--:B------:R-:W-:Y:S01]  /*75e0*/  FFMA.FTZ R152, R203, R146.reuse, -R152 ;  /* 0x00000092cb987223 */ /* 0x080fe20000010898 */
[----:B------:R-:W-:Y:S01]  /*75f0*/  FFMA.FTZ R145, R206, R139, R145 ;  /* 0x0000008bce917223 */ /* 0x000fe20000010091 */
[----:B------:R-:W-:Y:S01]  /*7600*/  FMUL.FTZ R146, R205, R146 ;  /* 0x00000092cd927220 */ /* 0x000fe20000410000 */
[----:B------:R-:W-:Y:S01]  /*7610*/  FADD.FTZ R97, R97, R144 ;  /* 0x0000009061617221 */ /* 0x000fe20000010000 */
[----:B------:R-:W-:Y:S01]  /*7620*/  FMUL.FTZ R143, R171, UR30 ;  /* 0x0000001eab8f7c20 */ /* 0x000fe20008410000 */
[----:B------:R-:W-:Y:S01]  /*7630*/  FADD.FTZ R145, R150, R145 ;  /* 0x0000009196917221 */ /* 0x000fe20000010000 */
[----:B------:R-:W-:Y:S01]  /*7640*/  FFMA.FTZ R148, R203, R140, R146 ;  /* 0x0000008ccb947223 */ /* 0x000fe20000010092 */
[----:B------:R-:W-:Y:S01]  /*7650*/  FADD.FTZ R97, R97, R152 ;  /* 0x0000009861617221 */ /* 0x000fe20000010000 */
[C---:B------:R-:W-:Y:S01]  /*7660*/  FMUL.FTZ R144, R96.reuse, UR30 ;  /* 0x0000001e60907c20 */ /* 0x040fe20008410000 */
[----:B------:R-:W-:Y:S01]  /*7670*/  FFMA.FTZ R146, R96, UR11, -R143 ;  /* 0x0000000b60927c23 */ /* 0x000fe2000801088f */
[----:B------:R-:W-:Y:S01]  /*7680*/  FADD.FTZ R145, R145, R148 ;  /* 0x0000009491917221 */ /* 0x000fe20000010000 */
[----:B------:R-:W-:Y:S01]  /*7690*/  FADD.FTZ R156, R97, R156 ;  /* 0x0000009c619c7221 */ /* 0x000fe20000010000 */
[----:B------:R-:W-:Y:S01]  /*76a0*/  FMUL.FTZ R96, R170, UR30 ;  /* 0x0000001eaa607c20 */ /* 0x000fe20008410000 */
[----:B------:R-:W-:Y:S01]  /*76b0*/  FFMA.FTZ R144, R171, UR11, R144 ;  /* 0x0000000bab907c23 */ /* 0x000fe20008010090 */
[----:B------:R-:W-:Y:S01]  /*76c0*/  FADD.FTZ R154, R145, R154 ;  /* 0x0000009a919a7221 */ /* 0x000fe20000010000 */
[----:B------:R-:W-:Y:S01]  /*76d0*/  FADD.FTZ R156, R156, R133 ;  /* 0x000000859c9c7221 */ /* 0x000fe20000010000 */
[----:B------:R-:W-:Y:S01]  /*76e0*/  FFMA.FTZ R118, R13, -R219, R118 ;  /* 0x800000db0d767223 */ /* 0x000fe20000010076 */
[----:B------:R-:W-:Y:S01]  /*76f0*/  FMUL.FTZ R144, R203, R144 ;  /* 0x00000090cb907220 */ /* 0x000fe20000410000 */
[----:B------:R-:W-:Y:S01]  /*7700*/  FADD.FTZ R135, R154, R135 ;  /* 0x000000879a877221 */ /* 0x000fe20000010000 */
[----:B------:R-:W-:Y:S01]  /*7710*/  FADD.FTZ R156, R156, R119 ;  /* 0x000000779c9c7221 */ /* 0x000fe20000010000 */
[----:B------:R-:W-:Y:S01]  /*7720*/  FFMA.FTZ R119, R99, UR11, -R96 ;  /* 0x0000000b63777c23 */ /* 0x000fe20008010860 */
[----:B------:R-:W-:Y:S01]  /*7730*/  FFMA.FTZ R205, R205, R146, R144 ;  /* 0x00000092cdcd7223 */ /* 0x000fe20000010090 */
[----:B------:R-:W-:Y:S01]  /*7740*/  FADD.FTZ R96, R135, R130 ;  /* 0x0000008287607221 */ /* 0x000fe20000010000 */
[----:B------:R-:W0:Y:S01]  /*7750*/  SHFL.DOWN PT, R148, R118, 0x1, 0x1f ;  /* 0x08201f0076947f89 */ /* 0x000e2200000e0000 */
[----:B------:R-:W-:Y:S01]  /*7760*/  FMUL.FTZ R97, R169, UR30 ;  /* 0x0000001ea9617c20 */ /* 0x000fe20008410000 */
[----:B------:R-:W-:Y:S01]  /*7770*/  FMUL.FTZ R99, R99, UR30 ;  /* 0x0000001e63637c20 */ /* 0x000fe20008410000 */
[C---:B------:R-:W-:Y:S01]  /*7780*/  FMUL.FTZ R130, R98.reuse, UR30 ;  /* 0x0000001e62827c20 */ /* 0x040fe20008410000 */
[----:B------:R1:W2:Y:S01]  /*7790*/  SHFL.DOWN PT, R135, R115, 0x1, 0x1f ;  /* 0x08201f0073877f89 */ /* 0x0002a200000e0000 */
[----:B------:R-:W-:Y:S01]  /*77a0*/  FFMA.FTZ R144, R98, UR11, -R97 ;  /* 0x0000000b62907c23 */ /* 0x000fe20008010861 */
[----:B------:R-:W-:Y:S01]  /*77b0*/  FFMA.FTZ R99, R170, UR11, R99 ;  /* 0x0000000baa637c23 */ /* 0x000fe20008010063 */
[C---:B------:R-:W-:Y:S01]  /*77c0*/  FMUL.FTZ R97, R103.reuse, UR30 ;  /* 0x0000001e67617c20 */ /* 0x040fe20008410000 */
[----:B------:R-:W4:Y:S01]  /*77d0*/  SHFL.DOWN PT, R133, R96, 0x1, 0x1f ;  /* 0x08201f0060857f89 */ /* 0x000f2200000e0000 */
[----:B------:R-:W-:Y:S01]  /*77e0*/  FMUL.FTZ R98, R168, UR30 ;  /* 0x0000001ea8627c20 */ /* 0x000fe20008410000 */
[----:B------:R-:W-:Y:S01]  /*77f0*/  FMUL.FTZ R99, R206, R99 ;  /* 0x00000063ce637220 */ /* 0x000fe20000410000 */
[----:B------:R-:W-:Y:S01]  /*7800*/  FFMA.FTZ R97, R168, UR11, R97 ;  /* 0x0000000ba8617c23 */ /* 0x000fe20008010061 */
[----:B------:R-:W3:Y:S01]  /*7810*/  SHFL.DOWN PT, R146, R156, 0x1, 0x1f ;  /* 0x08201f009c927f89 */ /* 0x000ee200000e0000 */
[----:B------:R-:W-:Y:S01]  /*7820*/  FFMA.FTZ R103, R103, UR11, -R98 ;  /* 0x0000000b67677c23 */ /* 0x000fe20008010862 */
[----:B------:R-:W-:Y:S01]  /*7830*/  MOV R98, R115 ;  /* 0x0000007300627202 */ /* 0x000fe20000000f00 */
[----:B------:R-:W-:Y:S01]  /*7840*/  FFMA.FTZ R204, R204, R119, R99 ;  /* 0x00000077cccc7223 */ /* 0x000fe20000010063 */
[----:B-1----:R-:W-:Y:S01]  /*7850*/  FMUL.FTZ R115, R208, R97 ;  /* 0x00000061d0737220 */ /* 0x002fe20000410000 */
[----:B------:R-:W-:Y:S01]  /*7860*/  MOV R99, R118 ;  /* 0x0000007600637202 */ /* 0x000fe20000000f00 */
[----:B------:R-:W-:Y:S01]  /*7870*/  FFMA.FTZ R130, R169, UR11, R130 ;  /* 0x0000000ba9827c23 */ /* 0x000fe20008010082 */
[----:B------:R-:W-:Y:S01]  /*7880*/  MOV R97, R156 ;  /* 0x0000009c00617202 */ /* 0x000fe20000000f00 */
[----:B------:R-:W-:Y:S01]  /*7890*/  FFMA.FTZ R202, R202, R103, R115 ;  /* 0x00000067caca7223 */ /* 0x000fe20000010073 */
[----:B------:R-:W-:Y:S01]  /*78a0*/  FMUL.FTZ R103, R167, UR30 ;  /* 0x0000001ea7677c20 */ /* 0x000fe20008410000 */
[----:B------:R-:W-:Y:S01]  /*78b0*/  FMUL.FTZ R130, R207, R130 ;  /* 0x00000082cf827220 */ /* 0x000fe20000410000 */
[----:B------:R-:W-:Y:S01]  /*78c0*/  FMUL.FTZ R118, R102, UR30 ;  /* 0x0000001e66767c20 */ /* 0x000fe20008410000 */
[----:B0-----:R-:W-:Y:S01]  /*78d0*/  @!P2 FADD.FTZ R99, R99, R148 ;  /* 0x000000946363a221 */ /* 0x001fe20000010000 */
[----:B------:R-:W-:Y:S01]  /*78e0*/  FFMA.FTZ R218, R218, R149, R151 ;  /* 0x00000095dada7223 */ /* 0x000fe20000010097 */
[----:B------:R-:W-:Y:S01]  /*78f0*/  FFMA.FTZ R201, R201, R144, R130 ;  /* 0x00000090c9c97223 */ /* 0x000fe20000010082 */
[----:B------:R-:W-:Y:S01]  /*7900*/  FFMA.FTZ R144, R102, UR11, -R103 ;  /* 0x0000000b66907c23 */ /* 0x000fe20008010867 */
[----:B--2---:R-:W-:Y:S01]  /*7910*/  @!P2 FADD.FTZ R98, R98, R135 ;  /* 0x000000876262a221 */ /* 0x004fe20000010000 */
[----:B------:R-:W0:Y:S01]  /*7920*/  SHFL.DOWN PT, R148, R99, 0x2, 0x1f ;  /* 0x08401f0063947f89 */ /* 0x000e2200000e0000 */
[----:B------:R-:W-:Y:S01]  /*7930*/  FMUL.FTZ R103, R105, UR30 ;  /* 0x0000001e69677c20 */ /* 0x000fe20008410000 */
[----:B------:R-:W-:Y:S01]  /*7940*/  FFMA.FTZ R130, R167, UR11, R118 ;  /* 0x0000000ba7827c23 */ /* 0x000fe20008010076 */
[----:B----4-:R-:W-:Y:S01]  /*7950*/  @!P2 FADD.FTZ R96, R133, R96 ;  /* 0x000000608560a221 */ /* 0x010fe20000010000 */
[C---:B------:R-:W-:Y:S01]  /*7960*/  FMUL.FTZ R102, R166.reuse, UR30 ;  /* 0x0000001ea6667c20 */ /* 0x040fe20008410000 */
[----:B------:R-:W1:Y:S01]  /*7970*/  SHFL.DOWN PT, R133, R98, 0x2, 0x1f ;  /* 0x08401f0062857f89 */ /* 0x000e6200000e0000 */
[----:B------:R-:W-:Y:S01]  /*7980*/  FFMA.FTZ R118, R166, UR11, R103 ;  /* 0x0000000ba6767c23 */ /* 0x000fe20008010067 */
[----:B---3--:R-:W-:Y:S01]  /*7990*/  @!P2 FADD.FTZ R97, R97, R146 ;  /* 0x000000926161a221 */ /* 0x008fe20000010000 */
[----:B------:R-:W-:Y:S01]  /*79a0*/  ISETP.GT.AND P2, PT, R46, 0x1d, PT ;  /* 0x0000001d2e00780c */ /* 0x000fe20003f44270 */
[----:B------:R-:W2:Y:S01]  /*79b0*/  SHFL.DOWN PT, R119, R96, 0x2, 0x1f ;  /* 0x08401f0060777f89 */ /* 0x000ea200000e0000 */
[----:B------:R-:W-:Y:S01]  /*79c0*/  FMUL.FTZ R130, R209, R130 ;  /* 0x00000082d1827220 */ /* 0x000fe20000410000 */
[----:B------:R-:W-:Y:S01]  /*79d0*/  FFMA.FTZ R115, R105, UR11, -R102 ;  /* 0x0000000b69737c23 */ /* 0x000fe20008010866 */
[----:B------:R-:W-:Y:S01]  /*79e0*/  FMUL.FTZ R102, R104, UR30 ;  /* 0x0000001e68667c20 */ /* 0x000fe20008410000 */
[----:B------:R-:W3:Y:S01]  /*79f0*/  SHFL.DOWN PT, R146, R97, 0x2, 0x1f ;  /* 0x08401f0061927f89 */ /* 0x000ee200000e0000 */
[----:B------:R-:W-:Y:S01]  /*7a00*/  FMUL.FTZ R141, R141, R118 ;  /* 0x000000768d8d7220 */ /* 0x000fe20000410000 */
[----:B------:R-:W-:Y:S01]  /*7a10*/  FFMA.FTZ R199, R199, R144, R130 ;  /* 0x00000090c7c77223 */ /* 0x000fe20000010082 */
[C---:B------:R-:W-:Y:S01]  /*7a20*/  FFMA.FTZ R103, R165.reuse, UR11, R102 ;  /* 0x0000000ba5677c23 */ /* 0x040fe20008010066 */
[----:B------:R-:W-:Y:S01]  /*7a30*/  FMUL.FTZ R102, R164, UR30 ;  /* 0x0000001ea4667c20 */ /* 0x000fe20008410000 */
[----:B------:R-:W-:Y:S01]  /*7a40*/  FMUL.FTZ R105, R165, UR30 ;  /* 0x0000001ea5697c20 */ /* 0x000fe20008410000 */
[----:B------:R-:W-:Y:S01]  /*7a50*/  FFMA.FTZ R200, R200, R115, R141 ;  /* 0x00000073c8c87223 */ /* 0x000fe2000001008d */
[----:B------:R-:W-:Y:S01]  /*7a60*/  FMUL.FTZ R142, R142, R103 ;  /* 0x000000678e8e7220 */ /* 0x000fe20000410000 */
[C---:B------:R-:W-:Y:S01]  /*7a70*/  FMUL.FTZ R103, R107.reuse, UR30 ;  /* 0x0000001e6b677c20 */ /* 0x040fe20008410000 */
[----:B------:R-:W-:Y:S01]  /*7a80*/  FFMA.FTZ R107, R107, UR11, -R102 ;  /* 0x0000000b6b6b7c23 */ /* 0x000fe20008010866 */
[----:B------:R-:W-:Y:S01]  /*7a90*/  FMUL.FTZ R102, R106, UR30 ;  /* 0x0000001e6a667c20 */ /* 0x000fe20008410000 */
[----:B0-----:R-:W-:Y:S01]  /*7aa0*/  @!P2 FADD.FTZ R99, R99, R148 ;  /* 0x000000946363a221 */ /* 0x001fe20000010000 */
[----:B------:R-:W-:Y:S01]  /*7ab0*/  FFMA.FTZ R103, R164, UR11, R103 ;  /* 0x0000000ba4677c23 */ /* 0x000fe20008010067 */
[----:B------:R-:W-:Y:S01]  /*7ac0*/  FFMA.FTZ R104, R104, UR11, -R105 ;  /* 0x0000000b68687c23 */ /* 0x000fe20008010869 */
[C---:B------:R-:W-:Y:S01]  /*7ad0*/  FFMA.FTZ R102, R163.reuse, UR11, R102 ;  /* 0x0000000ba3667c23 */ /* 0x040fe20008010066 */
[----:B------:R-:W-:Y:S01]  /*7ae0*/  FMUL.FTZ R105, R163, UR30 ;  /* 0x0000001ea3697c20 */ /* 0x000fe20008410000 */
[----:B-1----:R-:W-:Y:S01]  /*7af0*/  @!P2 FADD.FTZ R98, R98, R133 ;  /* 0x000000856262a221 */ /* 0x002fe20000010000 */
[----:B------:R-:W0:Y:S01]  /*7b00*/  SHFL.DOWN PT, R130, R99, 0x4, 0x1f ;  /* 0x08801f0063827f89 */ /* 0x000e2200000e0000 */
[----:B------:R-:W-:Y:S01]  /*7b10*/  FMUL.FTZ R115, R212, R103 ;  /* 0x00000067d4737220 */ /* 0x000fe20000410000 */
[----:B------:R-:W-:Y:S01]  /*7b20*/  FMUL.FTZ R103, R109, UR30 ;  /* 0x0000001e6d677c20 */ /* 0x000fe20008410000 */
[----:B--2---:R-:W-:Y:S01]  /*7b30*/  @!P2 FADD.FTZ R96, R96, R119 ;  /* 0x000000776060a221 */ /* 0x004fe20000010000 */
[----:B------:R-:W1:Y:S01]  /*7b40*/  SHFL.DOWN PT, R133, R98, 0x4, 0x1f ;  /* 0x08801f0062857f89 */ /* 0x000e6200000e0000 */
[----:B------:R-:W-:Y:S01]  /*7b50*/  FFMA.FTZ R197, R197, R104, R142 ;  /* 0x00000068c5c57223 */ /* 0x000fe2000001008e */
[----:B------:R-:W-:Y:S01]  /*7b60*/  FMUL.FTZ R104, R213, R102 ;  /* 0x00000066d5687220 */ /* 0x000fe20000410000 */
[----:B---3--:R-:W-:Y:S01]  /*7b70*/  @!P2 FADD.FTZ R97, R97, R146 ;  /* 0x000000926161a221 */ /* 0x008fe20000010000 */
[----:B------:R-:W2:Y:S01]  /*7b80*/  SHFL.DOWN PT, R119, R96, 0x4, 0x1f ;  /* 0x08801f0060777f89 */ /* 0x000ea200000e0000 */
[----:B------:R-:W-:Y:S01]  /*7b90*/  ISETP.GT.AND P2, PT, R46, 0x1b, PT ;  /* 0x0000001b2e00780c */ /* 0x000fe20003f44270 */
[C---:B------:R-:W-:Y:S01]  /*7ba0*/  FMUL.FTZ R102, R162.reuse, UR30 ;  /* 0x0000001ea2667c20 */ /* 0x040fe20008410000 */
[----:B------:R-:W-:Y:S01]  /*7bb0*/  FFMA.FTZ R103, R162, UR11, R103 ;  /* 0x0000000ba2677c23 */ /* 0x000fe20008010067 */
[----:B------:R-:W3:Y:S01]  /*7bc0*/  SHFL.DOWN PT, R118, R97, 0x4, 0x1f ;  /* 0x08801f0061767f89 */ /* 0x000ee200000e0000 */
[----:B------:R-:W-:Y:S01]  /*7bd0*/  FFMA.FTZ R198, R198, R107, R115 ;  /* 0x0000006bc6c67223 */ /* 0x000fe20000010073 */
[----:B------:R-:W-:Y:S01]  /*7be0*/  FFMA.FTZ R109, R109, UR11, -R102 ;  /* 0x0000000b6d6d7c23 */ /* 0x000fe20008010866 */
[----:B------:R-:W-:Y:S01]  /*7bf0*/  FMUL.FTZ R103, R214, R103 ;  /* 0x00000067d6677220 */ /* 0x000fe20000410000 */
[----:B------:R-:W-:Y:S01]  /*7c00*/  FFMA.FTZ R106, R106, UR11, -R105 ;  /* 0x0000000b6a6a7c23 */ /* 0x000fe20008010869 */
[----:B------:R-:W-:Y:S01]  /*7c10*/  FMUL.FTZ R105, R160, UR30 ;  /* 0x0000001ea0697c20 */ /* 0x000fe20008410000 */
[----:B------:R-:W-:Y:S01]  /*7c20*/  FFMA.FTZ R173, R82, R173, R223 ;  /* 0x000000ad52ad7223 */ /* 0x000fe200000100df */
[----:B------:R-:W-:Y:S01]  /*7c30*/  FFMA.FTZ R196, R196, R109, R103 ;  /* 0x0000006dc4c47223 */ /* 0x000fe20000010067 */
[C---:B------:R-:W-:Y:S01]  /*7c40*/  FMUL.FTZ R103, R110.reuse, UR30 ;  /* 0x0000001e6e677c20 */ /* 0x040fe20008410000 */
[----:B------:R-:W-:Y:S01]  /*7c50*/  FFMA.FTZ R110, R110, UR11, -R105 ;  /* 0x0000000b6e6e7c23 */ /* 0x000fe20008010869 */
[----:B------:R-:W-:Y:S01]  /*7c60*/  FFMA.FTZ R195, R195, R106, R104 ;  /* 0x0000006ac3c37223 */ /* 0x000fe20000010068 */
[----:B------:R-:W-:Y:S01]  /*7c70*/  FMUL.FTZ R105, R158, UR30 ;  /* 0x0000001e9e697c20 */ /* 0x000fe20008410000 */
[----:B0-----:R-:W-:Y:S01]  /*7c80*/  @!P2 FADD.FTZ R99, R99, R130 ;  /* 0x000000826363a221 */ /* 0x001fe20000010000 */
[----:B------:R-:W-:Y:S01]  /*7c90*/  FFMA.FTZ R102, R160, UR11, R103 ;  /* 0x0000000ba0667c23 */ /* 0x000fe20008010067 */
[C---:B------:R-:W-:Y:S01]  /*7ca0*/  FMUL.FTZ R103, R176.reuse, UR30 ;  /* 0x0000001eb0677c20 */ /* 0x040fe20008410000 */
[----:B------:R-:W-:Y:S01]  /*7cb0*/  FFMA.FTZ R107, R176, UR11, -R105 ;  /* 0x0000000bb06b7c23 */ /* 0x000fe20008010869 */
[----:B-1----:R-:W-:Y:S01]  /*7cc0*/  @!P2 FADD.FTZ R98, R98, R133 ;  /* 0x000000856262a221 */ /* 0x002fe20000010000 */
[----:B------:R-:W0:Y:S01]  /*7cd0*/  SHFL.DOWN PT, R130, R99, 0x8, 0x1f ;  /* 0x09001f0063827f89 */ /* 0x000e2200000e0000 */
[----:B------:R-:W-:Y:S01]  /*7ce0*/  FMUL.FTZ R106, R215, R102 ;  /* 0x00000066d76a7220 */ /* 0x000fe20000410000 */
[----:B------:R-:W-:Y:S01]  /*7cf0*/  FMUL.FTZ R102, R114, UR30 ;  /* 0x0000001e72667c20 */ /* 0x000fe20008410000 */
[----:B--2---:R-:W-:Y:S01]  /*7d00*/  @!P2 FADD.FTZ R96, R96, R119 ;  /* 0x000000776060a221 */ /* 0x004fe20000010000 */
[----:B------:R-:W1:Y:S01]  /*7d10*/  SHFL.DOWN PT, R115, R98, 0x8, 0x1f ;  /* 0x09001f0062737f89 */ /* 0x000e6200000e0000 */
[----:B------:R-:W-:Y:S01]  /*7d20*/  FFMA.FTZ R104, R158, UR11, R103 ;  /* 0x0000000b9e687c23 */ /* 0x000fe20008010067 */
[----:B------:R-:W-:Y:S01]  /*7d30*/  FMUL.FTZ R105, R191, UR30 ;  /* 0x0000001ebf697c20 */ /* 0x000fe20008410000 */
[----:B---3--:R-:W-:Y:S01]  /*7d40*/  @!P2 FADD.FTZ R97, R97, R118 ;  /* 0x000000766161a221 */ /* 0x008fe20000010000 */
[----:B------:R-:W2:Y:S01]  /*7d50*/  SHFL.DOWN PT, R109, R96, 0x8, 0x1f ;  /* 0x09001f00606d7f89 */ /* 0x000ea200000e0000 */
[----:B------:R-:W-:Y:S01]  /*7d60*/  ISETP.GT.AND P2, PT, R46, 0x17, PT ;  /* 0x000000172e00780c */ /* 0x000fe20003f44270 */
[----:B------:R-:W-:Y:S01]  /*7d70*/  FFMA.FTZ R103, R191, UR11, R102 ;  /* 0x0000000bbf677c23 */ /* 0x000fe20008010066 */
[----:B------:R-:W-:Y:S01]  /*7d80*/  FFMA.FTZ R105, R114, UR11, -R105 ;  /* 0x0000000b72697c23 */ /* 0x000fe20008010869 */
[----:B------:R-:W3:Y:S01]  /*7d90*/  SHFL.DOWN PT, R118, R97, 0x8, 0x1f ;  /* 0x09001f0061767f89 */ /* 0x000ee200000e0000 */
        /* <DEDUP_REMOVED lines=21> */
[----:B------:R-:W-:Y:S01]  /*7ef0*/  FFMA.FTZ R193, R94, R160, R193 ;  /* 0x000000a05ec17223 */ /* 0x000fe200000100c1 */
[----:B------:R-:W-:Y:S01]  /*7f00*/  FFMA.FTZ R194, R93, R158, R194 ;  /* 0x0000009e5dc27223 */ /* 0x000fe200000100c2 */
[----:B---3--:R-:W-:Y:S01]  /*7f10*/  @!P2 FADD.FTZ R97, R97, R118 ;  /* 0x000000766161a221 */ /* 0x008fe20000010000 */
[----:B------:R0:W3:Y:S01]  /*7f20*/  SHFL.DOWN PT, R105, R96, 0x10, 0x1f ;  /* 0x0a001f0060697f89 */ /* 0x0000e200000e0000 */
[----:B------:R-:W-:-:S03]  /*7f30*/  FFMA.FTZ R103, R92, R191, R103 ;  /* 0x000000bf5c677223 */ /* 0x000fc60000010067 */
[----:B------:R0:W4:Y:S01]  /*7f40*/  SHFL.DOWN PT, R104, R97, 0x10, 0x1f ;  /* 0x0a001f0061687f89 */ /* 0x00012200000e0000 */
[----:B------:R-:W-:Y:S05]  /*7f50*/  @P3 BRA `(.L_x_3263) ;  /* 0x0000000000203947 */ /* 0x000fea0003800000 */
[----:B------:R-:W-:Y:S01]  /*7f60*/  ISETP.NE.AND P2, PT, R46, RZ, PT ;  /* 0x000000ff2e00720c */ /* 0x000fe20003f45270 */
[----:B0--3--:R-:W-:Y:S01]  /*7f70*/  FADD.FTZ R96, R96, R105 ;  /* 0x0000006960607221 */ /* 0x009fe20000010000 */
[----:B----4-:R-:W-:Y:S01]  /*7f80*/  FADD.FTZ R97, R97, R104 ;  /* 0x0000006861617221 */ /* 0x010fe20000010000 */
[----:B--2---:R-:W-:Y:S01]  /*7f90*/  FADD.FTZ R98, R98, R107 ;  /* 0x0000006b62627221 */ /* 0x004fe20000010000 */
[----:B-1----:R-:W-:-:S09]  /*7fa0*/  FADD.FTZ R99, R99, R106 ;  /* 0x0000006a63637221 */ /* 0x002fd20000010000 */
[----:B------:R-:W-:-:S04]  /*7fb0*/  @!P2 SHF.R.U32.HI R102, RZ, 0x1, R123 ;  /* 0x00000001ff66a819 */ /* 0x000fc8000001167b */
[----:B------:R-:W-:-:S05]  /*7fc0*/  @!P2 LOP3.LUT R102, R102, 0x1f0, RZ, 0xc0, !PT ;  /* 0x000001f06666a812 */ /* 0x000fca00078ec0ff */
[----:B------:R0:W-:Y:S02]  /*7fd0*/  @!P2 STS.128 [R102+UR10+0x2120], R96 ;  /* 0x002120606600a988 */ /* 0x0001e40008000c0a */
.L_x_3263:
[----:B------:R-:W-:Y:S05]  /*7fe0*/  BSYNC.RECONVERGENT B0 ;  /* 0x0000000000007941 */ /* 0x000fea0003800200 */
.L_x_3262:
        /* <DEDUP_REMOVED lines=38> */
[----:B-1234-:R-:W1:Y:S01]  /*8250*/  LDS.128 R104, [UR10+0x2140] ;  /* 0x0021400aff687984 */ /* 0x01ee620008000c00 */
[----:B------:R-:W-:-:S03]  /*8260*/  PLOP3.LUT P0, PT, PT, PT, UP0, 0x80, 0x8 ;  /* 0x000000000008781c */ /* 0x000fc60003f0f008 */
[----:B------:R-:W2:Y:S10]  /*8270*/  LDS.128 R108, [UR10+0x2150] ;  /* 0x0021500aff6c7984 */ /* 0x000eb40008000c00 */
        /* <DEDUP_REMOVED lines=20> */
.L_x_3265:
[----:B------:R-:W-:Y:S05]  /*83c0*/  BSYNC.RECONVERGENT B0 ;  /* 0x0000000000007941 */ /* 0x000fea0003800200 */
.L_x_3264:
[----:B------:R-:W-:-:S04]  /*83d0*/  UIADD3 UR8, UPT, UPT, UR8, 0x1, URZ ;  /* 0x0000000108087890 */ /* 0x000fc8000fffe0ff */
[----:B------:R-:W-:-:S09]  /*83e0*/  UISETP.GE.AND UP0, UPT, UR8, UR42, UPT ;  /* 0x0000002a0800728c */ /* 0x000fd2000bf06270 */
[----:B------:R-:W-:Y:S05]  /*83f0*/  BRA.U !UP0, `(.L_x_3266) ;  /* 0xffffff9d08d07547 */ /* 0x000fea000b83ffff */
.L_x_3232:
[----:B------:R-:W-:Y:S01]  /*8400*/  BAR.SYNC.DEFER_BLOCKING 0x0 ;  /* 0x0000000000007b1d */ /* 0x000fe20000010000 */
[----:B------:R-:W-:Y:S01]  /*8410*/  IADD3 R25, PT, PT, R122, R121, RZ ;  /* 0x000000797a197210 */ /* 0x000fe20007ffe0ff */
[----:B------:R-:W-:Y:S01]  /*8420*/  FADD.FTZ R0, R125, R72 ;  /* 0x000000487d007221 */ /* 0x000fe20000010000 */
[----:B------:R-:W-:Y:S02]  /*8430*/  UIADD3 UR25, UP1, UPT, UR25, -0x2000, URZ ;  /* 0xffffe00019197890 */ /* 0x000fe4000ff3e0ff */
[----:B------:R-:W-:Y:S01]  /*8440*/  UIADD3 UR23, UP2, UPT, UR23, -0x2000, URZ ;  /* 0xffffe00017177890 */ /* 0x000fe2000ff5e0ff */
[----:B------:R-:W-:Y:S01]  /*8450*/  FADD.FTZ R5, R0, R73 ;  /* 0x0000004900057221 */ /* 0x000fe20000010000 */
[----:B------:R-:W5:Y:S03]  /*8460*/  LDCU.64 UR10, c[0x0][0x4f8] ;  /* 0x00009f00ff0a77ac */ /* 0x000f660008000a00 */
[----:B------:R-:W-:Y:S01]  /*8470*/  FADD.FTZ R0, R5, R74 ;  /* 0x0000004a05007221 */ /* 0x000fe20000010000 */
[----:B------:R-:W0:Y:S01]  /*8480*/  LDCU.64 UR30, c[0x0][0x500] ;  /* 0x0000a000ff1e77ac */ /* 0x000e220008000a00 */
[----:B------:R-:W1:Y:S01]  /*8490*/  LDCU.64 UR34, c[0x0][0x550] ;  /* 0x0000aa00ff2277ac */ /* 0x000e620008000a00 */
[----:B------:R-:W-:Y:S01]  /*84a0*/  UMOV UR7, URZ ;  /* 0x000000ff00077c82 */ /* 0x000fe20008000000 */
[----:B------:R-:W-:-:S02]  /*84b0*/  UIADD3.X UR20, UPT, UPT, UR20, -0x1, URZ, UP1, !UPT ;  /* 0xffffffff14147890 */ /* 0x000fc40008ffe4ff */
[----:B------:R-:W-:Y:S01]  /*84c0*/  UIADD3.X UR24, UPT, UPT, UR24, -0x1, URZ, UP2, !UPT ;  /* 0xffffffff18187890 */ /* 0x000fe200097fe4ff */
[----:B------:R-:W-:Y:S01]  /*84d0*/  STS.128 [R44], R60 ;  /* 0x0000003c2c007388 */ /* 0x000fe20000000c00 */
[----:B-----5:R-:W-:-:S03]  /*84e0*/  UIMAD.WIDE.U32 UR8, UR32, UR10, UR6 ;  /* 0x0000000a200872a5 */ /* 0x020fc6000f8e0006 */
[----:B------:R-:W-:Y:S01]  /*84f0*/  STS.128 [R44+0x10], R56 ;  /* 0x000010382c007388 */ /* 0x000fe20000000c00 */
[----:B------:R-:W-:-:S03]  /*8500*/  UIMAD UR9, UR32, UR11, UR9 ;  /* 0x0000000b200972a4 */ /* 0x000fc6000f8e0209 */
        /* <DEDUP_REMOVED lines=8> */
[----:B------:R-:W5:Y:S03]  /*8590*/  LDCU.64 UR30, c[0x0][0x560] ;  /* 0x0000ac00ff1e77ac */ /* 0x000f660008000a00 */
[----:B------:R-:W2:Y:S01]  /*85a0*/  LDS.128 R16, [R45+0x400] ;  /* 0x000400002d107984 */ /* 0x000ea20000000c00 */
[----:B------:R-:W-:Y:S01]  /*85b0*/  ULEA.HI.X UR8, UR8, UR35, UR10, 0x2, UP0 ;  /* 0x0000002308087291 */ /* 0x000fe200080f140a */
[----:B------:R-:W-:-:S02]  /*85c0*/  MOV R2, UR9 ;  /* 0x0000000900027c02 */ /* 0x000fc40008000f00 */
[----:B------:R-:W3:Y:S01]  /*85d0*/  LDS.128 R20, [R45+0x600] ;  /* 0x000600002d147984 */ /* 0x000ee20000000c00 */
[----:B------:R-:W4:Y:S02]  /*85e0*/  LDCU.64 UR10, c[0x0][0x520] ;  /* 0x0000a400ff0a77ac */ /* 0x000f240008000a00 */
[----:B------:R-:W-:-:S03]  /*85f0*/  MOV R3, UR8 ;  /* 0x0000000800037c02 */ /* 0x000fc60008000f00 */
[----:B------:R-:W-:Y:S02]  /*8600*/  IMAD.WIDE.U32 R2, R25, 0x10, R2 ;  /* 0x0000001019027825 */ /* 0x000fe400078e0002 */
[----:B------:R-:W5:Y:S02]  /*8610*/  LDCU.64 UR8, c[0x0][0x518] ;  /* 0x0000a300ff0877ac */ /* 0x000f640008000a00 */
[----:B-----5:R-:W-:Y:S01]  /*8620*/  UIMAD.WIDE.U32 UR6, UR32, UR8, UR6 ;  /* 0x00000008200672a5 */ /* 0x020fe2000f8e0006 */
[----:B0-----:R-:W-:Y:S03]  /*8630*/  STG.E.128 desc[UR28][R2.64], R8 ;  /* 0x0000000802007986 */ /* 0x001fe6000c101d1c */
[----:B------:R-:W-:Y:S01]  /*8640*/  UIMAD UR7, UR32, UR9, UR7 ;  /* 0x00000009200772a4 */ /* 0x000fe2000f8e0207 */
[----:B-1----:R-:W-:Y:S03]  /*8650*/  STG.E.128 desc[UR28][R2.64+0x200], R12 ;  /* 0x0002000c02007986 */ /* 0x002fe6000c101d1c */
[----:B----4-:R-:W-:Y:S01]  /*8660*/  UIMAD.WIDE.U32 UR6, UR12, UR10, UR6 ;  /* 0x0000000a0c0672a5 */ /* 0x010fe2000f8e0006 */
[----:B--2---:R-:W-:Y:S03]  /*8670*/  STG.E.128 desc[UR28][R2.64+0x400], R16 ;  /* 0x0004001002007986 */ /* 0x004fe6000c101d1c */
[----:B------:R-:W-:Y:S01]  /*8680*/  UIMAD UR8, UR12, UR11, UR7 ;  /* 0x0000000b0c0872a4 */ /* 0x000fe2000f8e0207 */
[----:B---3--:R0:W-:Y:S01]  /*8690*/  STG.E.128 desc[UR28][R2.64+0x600], R20 ;  /* 0x0006001402007986 */ /* 0x0081e2000c101d1c */
[----:B------:R-:W-:Y:S01]  /*86a0*/  ULEA UR7, UP0, UR6, UR30, 0x2 ;  /* 0x0000001e06077291 */ /* 0x000fe2000f8010ff */
[----:B------:R-:W-:Y:S03]  /*86b0*/  BAR.SYNC.DEFER_BLOCKING 0x0 ;  /* 0x0000000000007b1d */ /* 0x000fe60000010000 */
[----:B------:R-:W-:-:S02]  /*86c0*/  ULEA.HI.X UR6, UR6, UR31, UR8, 0x2, UP0 ;  /* 0x0000001f06067291 */ /* 0x000fc400080f1408 */
[----:B------:R-:W-:-:S04]  /*86d0*/  UIADD3 UR27, UP0, UPT, UR27, -0x2000, URZ ;  /* 0xffffe0001b1b7890 */ /* 0x000fc8000ff1e0ff */
[----:B------:R-:W-:Y:S02]  /*86e0*/  UIADD3.X UR21, UPT, UPT, UR21, -0x1, URZ, UP0, !UPT ;  /* 0xffffffff15157890 */ /* 0x000fe400087fe4ff */
[----:B------:R-:W-:-:S03]  /*86f0*/  UISETP.GT.AND UP0, UPT, UR22, 0x1, UPT ;  /* 0x000000011600788c */ /* 0x000fc6000bf04270 */
[----:B------:R-:W-:Y:S01]  /*8700*/  UMOV UR22, UR26 ;  /* 0x0000001a00167c82 */ /* 0x000fe20008000000 */
[----:B0-----:R-:W-:Y:S02]  /*8710*/  MOV R2, UR7 ;  /* 0x0000000700027c02 */ /* 0x001fe40008000f00 */
[----:B------:R-:W-:-:S03]  /*8720*/  MOV R3, UR6 ;  /* 0x0000000600037c02 */ /* 0x000fc60008000f00 */
[----:B------:R-:W-:Y:S01]  /*8730*/  IMAD.WIDE.U32 R2, R25, 0x10, R2 ;  /* 0x0000001019027825 */ /* 0x000fe200078e0002 */
[----:B------:R0:W-:Y:S04]  /*8740*/  STS.128 [R44], R72 ;  /* 0x000000482c007388 */ /* 0x0001e80000000c00 */
[----:B------:R1:W-:Y:S04]  /*8750*/  STS.128 [R44+0x10], R76 ;  /* 0x0000104c2c007388 */ /* 0x0003e80000000c00 */
[----:B------:R2:W-:Y:S04]  /*8760*/  STS.128 [R44+0x20], R68 ;  /* 0x000020442c007388 */ /* 0x0005e80000000c00 */
[----:B------:R3:W-:Y:S01]  /*8770*/  STS.128 [R44+0x30], R64 ;  /* 0x000030402c007388 */ /* 0x0007e20000000c00 */
[----:B------:R-:W-:-:S03]  /*8780*/  NOP ;  /* 0x0000000000007918 */ /* 0x000fc60000000000 */
[----:B------:R-:W4:Y:S01]  /*8790*/  LDS.128 R4, [R45] ;  /* 0x000000002d047984 */ /* 0x000f220000000c00 */
[----:B0-----:R-:W-:-:S03]  /*87a0*/  FADD.FTZ R75, R0, R75 ;  /* 0x0000004b004b7221 */ /* 0x001fc60000010000 */
[----:B------:R-:W0:Y:S01]  /*87b0*/  LDS.128 R8, [R45+0x200] ;  /* 0x000200002d087984 */ /* 0x000e220000000c00 */
[----:B-1----:R-:W-:-:S03]  /*87c0*/  FADD.FTZ R76, R75, R76 ;  /* 0x0000004c4b4c7221 */ /* 0x002fc60000010000 */
[----:B------:R-:W1:Y:S01]  /*87d0*/  LDS.128 R12, [R45+0x400] ;  /* 0x000400002d0c7984 */ /* 0x000e620000000c00 */
[----:B------:R-:W-:-:S03]  /*87e0*/  FADD.FTZ R77, R76, R77 ;  /* 0x0000004d4c4d7221 */ /* 0x000fc60000010000 */
[----:B------:R-:W5:Y:S01]  /*87f0*/  LDS.128 R16, [R45+0x600] ;  /* 0x000600002d107984 */ /* 0x000f620000000c00 */
[----:B------:R-:W-:-:S04]  /*8800*/  FADD.FTZ R78, R77, R78 ;  /* 0x0000004e4d4e7221 */ /* 0x000fc80000010000 */
[----:B------:R-:W-:-:S04]  /*8810*/  FADD.FTZ R79, R78, R79 ;  /* 0x0000004f4e4f7221 */ /* 0x000fc80000010000 */
[----:B--2---:R-:W-:-:S04]  /*8820*/  FADD.FTZ R68, R79, R68 ;  /* 0x000000444f447221 */ /* 0x004fc80000010000 */
[----:B------:R-:W-:-:S04]  /*8830*/  FADD.FTZ R69, R68, R69 ;  /* 0x0000004544457221 */ /* 0x000fc80000010000 */
[----:B------:R-:W-:-:S04]  /*8840*/  FADD.FTZ R70, R69, R70 ;  /* 0x0000004645467221 */ /* 0x000fc80000010000 */
[----:B------:R-:W-:-:S04]  /*8850*/  FADD.FTZ R71, R70, R71 ;  /* 0x0000004746477221 */ /* 0x000fc80000010000 */
[----:B---3--:R-:W-:Y:S01]  /*8860*/  FADD.FTZ R64, R71, R64 ;  /* 0x0000004047407221 */ /* 0x008fe20000010000 */
[----:B----4-:R2:W-:Y:S03]  /*8870*/  STG.E.128 desc[UR28][R2.64], R4 ;  /* 0x0000000402007986 */ /* 0x0105e6000c101d1c */
[----:B------:R-:W-:Y:S01]  /*8880*/  FADD.FTZ R65, R64, R65 ;  /* 0x0000004140417221 */ /* 0x000fe20000010000 */
[----:B0-----:R2:W-:Y:S03]  /*8890*/  STG.E.128 desc[UR28][R2.64+0x200], R8 ;  /* 0x0002000802007986 */ /* 0x0015e6000c101d1c */
[----:B------:R-:W-:Y:S01]  /*88a0*/  FADD.FTZ R66, R65, R66 ;  /* 0x0000004241427221 */ /* 0x000fe20000010000 */
[----:B-1----:R2:W-:Y:S03]  /*88b0*/  STG.E.128 desc[UR28][R2.64+0x400], R12 ;  /* 0x0004000c02007986 */ /* 0x0025e6000c101d1c */
[----:B------:R-:W-:Y:S01]  /*88c0*/  FADD.FTZ R125, R66, R67 ;  /* 0x00000043427d7221 */ /* 0x000fe20000010000 */
[----:B-----5:R2:W-:Y:S01]  /*88d0*/  STG.E.128 desc[UR28][R2.64+0x600], R16 ;  /* 0x0006001002007986 */ /* 0x0205e2000c101d1c */
[----:B------:R-:W-:Y:S05]  /*88e0*/  BRA.U UP0, `(.L_x_3267) ;  /* 0xffffff7d00607547 */ /* 0x000fea000b83ffff */
.L_x_3230:
[----:B------:R-:W0:Y:S01]  /*88f0*/  LDCU.64 UR6, c[0x0][0x548] ;  /* 0x0000a900ff0677ac */ /* 0x000e220008000a00 */
[----:B--2---:R-:W1:Y:S01]  /*8900*/  S2R R11, SR_TID.X ;  /* 0x00000000000b7919 */ /* 0x004e620000002100 */
        /* <DEDUP_REMOVED lines=42> */
.L_x_3269:
[----:B------:R-:W-:Y:S05]  /*8bb0*/  BSYNC.RECONVERGENT B0 ;  /* 0x0000000000007941 */ /* 0x000fea0003800200 */
.L_x_3268:
        /* <DEDUP_REMOVED lines=42> */
.L_x_3271:
[----:B------:R-:W-:Y:S05]  /*8e60*/  BSYNC.RECONVERGENT B0 ;  /* 0x0000000000007941 */ /* 0x000fea0003800200 */
.L_x_3270:
[----:B------:R-:W-:Y:S05]  /*8e70*/  @P0 EXIT ;  /* 0x000000000000094d */ /* 0x000fea0003800000 */
[----:B------:R-:W3:Y:S01]  /*8e80*/  S2UR UR19, SR_CgaCtaId ;  /* 0x00000000001379c3 */ /* 0x000ee20000008800 */
[----:B------:R-:W4:Y:S01]  /*8e90*/  LDCU.64 UR10, c[0x0][0x4e8] ;  /* 0x00009d00ff0a77ac */ /* 0x000f220008000a00 */
[----:B------:R-:W-:Y:S01]  /*8ea0*/  BSSY.RECONVERGENT B0, `(.L_x_3272) ;  /* 0x0000054000007945 */ /* 0x000fe20003800200 */
[----:B------:R-:W0:Y:S01]  /*8eb0*/  LDCU.64 UR14, c[0x0][0x4c8] ;  /* 0x00009900ff0e77ac */ /* 0x000e220008000a00 */
[----:B------:R-:W1:Y:S01]  /*8ec0*/  LDCU.64 UR20, c[0x0][0x4a8] ;  /* 0x00009500ff1477ac */ /* 0x000e620008000a00 */
[----:B------:R-:W1:Y:S01]  /*8ed0*/  LDCU UR22, c[0x0][0x360] ;  /* 0x00006c00ff1677ac */ /* 0x000e620008000800 */
[----:B------:R-:W1:Y:S01]  /*8ee0*/  LDCU.64 UR38, c[0x0][0x3e0] ;  /* 0x00007c00ff2677ac */ /* 0x000e620008000a00 */
[----:B----4-:R-:W-:Y:S02]  /*8ef0*/  UIMAD.WIDE.U32 UR4, UR12, UR10, URZ ;  /* 0x0000000a0c0472a5 */ /* 0x010fe4000f8e00ff */
[----:B0-----:R-:W-:Y:S02]  /*8f00*/  UIMAD.WIDE.U32 UR6, UR12, UR14, URZ ;  /* 0x0000000e0c0672a5 */ /* 0x001fe4000f8e00ff */
[----:B------:R-:W-:-:S02]  /*8f10*/  UIMAD UR11, UR12, UR11, UR5 ;  /* 0x0000000b0c0b72a4 */ /* 0x000fc4000f8e0205 */
[----:B-1----:R-:W-:Y:S01]  /*8f20*/  UIMAD.WIDE.U32 UR8, UR12, UR20, URZ ;  /* 0x000000140c0872a5 */ /* 0x002fe2000f8e00ff */
[----:B------:R-:W-:Y:S01]  /*8f30*/  UMOV UR14, 0x400 ;  /* 0x00000400000e7882 */ /* 0x000fe20000000000 */
[----:B------:R-:W-:Y:S01]  /*8f40*/  UIMAD UR10, UR12, UR15, UR7 ;  /* 0x0000000f0c0a72a4 */ /* 0x000fe2000f8e0207 */
[----:B------:R-:W0:Y:S01]  /*8f50*/  LDCU.64 UR40, c[0x0][0x3c0] ;  /* 0x00007800ff2877ac */ /* 0x000e220008000a00 */
[----:B------:R-:W1:Y:S01]  /*8f60*/  LDCU.64 UR30, c[0x0][0x4b0] ;  /* 0x00009600ff1e77ac */ /* 0x000e620008000a00 */
[----:B------:R-:W4:Y:S01]  /*8f70*/  LDCU.64 UR32, c[0x0][0x4d0] ;  /* 0x00009a00ff2077ac */ /* 0x000f220008000a00 */
[----:B------:R-:W0:Y:S01]  /*8f80*/  LDCU.64 UR34, c[0x0][0x4f0] ;  /* 0x00009e00ff2277ac */ /* 0x000e220008000a00 */
[----:B------:R-:W0:Y:S01]  /*8f90*/  LDCU.64 UR36, c[0x0][0x540] ;  /* 0x0000a800ff2477ac */ /* 0x000e220008000a00 */
[----:B------:R-:W0:Y:S01]  /*8fa0*/  LDCU.128 UR24, c[0x0][0x530] ;  /* 0x0000a600ff1877ac */ /* 0x000e220008000c00 */
[----:B------:R-:W-:Y:S02]  /*8fb0*/  UIMAD UR12, UR12, UR21, UR9 ;  /* 0x000000150c0c72a4 */ /* 0x000fe4000f8e0209 */
[----:B---3--:R-:W-:-:S12]  /*8fc0*/  ULEA UR14, UR19, UR14, 0x18 ;  /* 0x0000000e130e7291 */ /* 0x008fd8000f8ec0ff */
.L_x_3273:
[C---:B------:R-:W-:Y:S01]  /*8fd0*/  LEA R0, R11.reuse, UR14, 0x3 ;  /* 0x0000000e0b007c11 */ /* 0x040fe2000f8e18ff */
[C---:B---3--:R-:W-:Y:S01]  /*8fe0*/  IMAD.WIDE.U32 R6, R11.reuse, UR38, RZ ;  /* 0x000000260b067c25 */ /* 0x048fe2000f8e00ff */
[----:B--2---:R-:W-:Y:S02]  /*8ff0*/  MOV R2, UR8 ;  /* 0x0000000800027c02 */ /* 0x004fe40008000f00 */
[----:B------:R-:W-:Y:S01]  /*9000*/  SHF.R.S32.HI R10, RZ, 0x1f, R11 ;  /* 0x0000001fff0a7819 */ /* 0x000fe2000001140b */
[----:B------:R-:W2:Y:S01]  /*9010*/  LDS.64 R12, [R0+0x5990] ;  /* 0x00599000000c7984 */ /* 0x000ea20000000a00 */
[----:B------:R-:W-:Y:S02]  /*9020*/  MOV R5, UR12 ;  /* 0x0000000c00057c02 */ /* 0x000fe40008000f00 */
[----:B------:R-:W-:Y:S01]  /*9030*/  MOV R4, R2 ;  /* 0x0000000200047202 */ /* 0x000fe20000000f00 */
[C---:B-1----:R-:W-:Y:S01]  /*9040*/  IMAD R2, R10.reuse, UR30, RZ ;  /* 0x0000001e0a027c24 */ /* 0x042fe2000f8e02ff */
[----:B------:R-:W-:Y:S01]  /*9050*/  MOV R3, UR9 ;  /* 0x0000000900037c02 */ /* 0x000fe20008000f00 */
[----:B------:R-:W-:Y:S01]  /*9060*/  IMAD R8, R10, UR38, RZ ;  /* 0x000000260a087c24 */ /* 0x000fe2000f8e02ff */
[----:B------:R-:W1:Y:S01]  /*9070*/  LDS.64 R14, [R0+0x6190] ;  /* 0x00619000000e7984 */ /* 0x000e620000000a00 */
        /* <DEDUP_REMOVED lines=9> */
[----:B--2---:R-:W-:Y:S04]  /*9110*/  REDG.E.ADD.F32.FTZ.RN.STRONG.GPU desc[UR28][R2.64], R12 ;  /* 0x0000000c020079a6 */ /* 0x004fe8000c12f31c */
[----:B------:R0:W-:Y:S04]  /*9120*/  REDG.E.ADD.F32.FTZ.RN.STRONG.GPU desc[UR28][R2.64+0x4], R13 ;  /* 0x0000040d020079a6 */ /* 0x0001e8000c12f31c */
[----:B------:R2:W1:Y:S01]  /*9130*/  LDG.E.64 R16, desc[UR28][R8.64] ;  /* 0x0000001c08107981 */ /* 0x000462000c1e1b00 */
[----:B------:R-:W-:Y:S01]  /*9140*/  MOV R6, UR6 ;  /* 0x0000000600067c02 */ /* 0x000fe20008000f00 */
[C---:B----4-:R-:W-:Y:S01]  /*9150*/  IMAD R18, R10.reuse, UR32, RZ ;  /* 0x000000200a127c24 */ /* 0x050fe2000f8e02ff */
[----:B------:R-:W-:Y:S01]  /*9160*/  MOV R5, UR10 ;  /* 0x0000000a00057c02 */ /* 0x000fe20008000f00 */
[----:B------:R-:W-:Y:S01]  /*9170*/  IMAD R20, R10, UR40, RZ ;  /* 0x000000280a147c24 */ /* 0x000fe2000f8e02ff */
[----:B------:R-:W-:Y:S01]  /*9180*/  MOV R4, R6 ;  /* 0x0000000600047202 */ /* 0x000fe20000000f00 */
[C---:B------:R-:W-:Y:S01]  /*9190*/  IMAD R19, R11.reuse, UR33, R18 ;  /* 0x000000210b137c24 */ /* 0x040fe2000f8e0212 */
[----:B------:R-:W-:Y:S01]  /*91a0*/  MOV R7, UR7 ;  /* 0x0000000700077c02 */ /* 0x000fe20008000f00 */
[----:B------:R-:W-:-:S04]  /*91b0*/  IMAD.WIDE.U32 R6, R11, UR40, RZ ;  /* 0x000000280b067c25 */ /* 0x000fc8000f8e00ff */
[----:B------:R-:W-:Y:S01]  /*91c0*/  IMAD.WIDE.U32 R4, R11, UR32, R4 ;  /* 0x000000200b047c25 */ /* 0x000fe2000f8e0004 */
[----:B--2---:R-:W-:-:S03]  /*91d0*/  LEA R8, P1, R6, UR17, 0x3 ;  /* 0x0000001106087c11 */ /* 0x004fc6000f8218ff */
[----:B0-----:R-:W-:Y:S01]  /*91e0*/  IMAD R13, R11, UR41, R20 ;  /* 0x000000290b0d7c24 */ /* 0x001fe2000f8e0214 */
[----:B------:R-:W-:Y:S02]  /*91f0*/  IADD3 R3, PT, PT, R5, R19, RZ ;  /* 0x0000001305037210 */ /* 0x000fe40007ffe0ff */
[C---:B------:R-:W-:Y:S02]  /*9200*/  LEA R2, P0, R4.reuse, UR26, 0x3 ;  /* 0x0000001a04027c11 */ /* 0x040fe4000f8018ff */
[----:B------:R-:W-:Y:S02]  /*9210*/  IADD3 R7, PT, PT, R7, R13, RZ ;  /* 0x0000000d07077210 */ /* 0x000fe40007ffe0ff */
[----:B------:R-:W-:Y:S02]  /*9220*/  LEA.HI.X R3, R4, UR27, R3, 0x3, P0 ;  /* 0x0000001b04037c11 */ /* 0x000fe400080f1c03 */
[----:B------:R-:W-:Y:S01]  /*9230*/  LEA.HI.X R9, R6, UR18, R7, 0x3, P1 ;  /* 0x0000001206097c11 */ /* 0x000fe200088f1c07 */
[-C--:B-1----:R-:W-:Y:S01]  /*9240*/  FMUL.FTZ R5, R15, R17.reuse ;  /* 0x000000110f057220 */ /* 0x082fe20000410000 */
        /* <DEDUP_REMOVED lines=26> */
.L_x_3272:
[----:B------:R-:W-:Y:S05]  /*93f0*/  EXIT ;  /* 0x000000000000794d */ /* 0x000fea0003800000 */
.L_x_3237:
[----:B------:R-:W-:Y:S01]  /*9400*/  HFMA2 R198, -RZ, RZ, 0, 5.9604644775390625e-08 ;  /* 0x00000001ffc67431 */ /* 0x000fe200000001ff */
[----:B------:R-:W-:Y:S02]  /*9410*/  MOV R196, R118 ;  /* 0x0000007600c47202 */ /* 0x000fe40000000f00 */
[----:B------:R-:W-:Y:S02]  /*9420*/  MOV R199, RZ ;  /* 0x000000ff00c77202 */ /* 0x000fe40000000f00 */
[----:B------:R-:W-:-:S07]  /*9430*/  MOV R111, 0xffffffff ;  /* 0xffffffff006f7802 */ /* 0x000fce0000000f00 */
[----:B01---5:R-:W-:Y:S05]  /*9440*/  WARPSYNC.COLLECTIVE R111, `(.L_x_3274) ;  /* 0x000000006f087348 */ /* 0x023fea0003c00000 */
[----:B------:R2:W3:Y:S02]  /*9450*/  SHFL.UP P6, R194, R196, R198, R199 ;  /* 0x040000c6c4c27389 */ /* 0x0004e400000c00c7 */
[----:B0123-5:R-:W-:Y:S05]  /*9460*/  ENDCOLLECTIVE ;  /* 0x000000000000791b */ /* 0x02ffea0003800000 */
.L_x_3274:
[----:B------:R-:W-:Y:S02]  /*9470*/  MOV R196, R119 ;  /* 0x0000007700c47202 */ /* 0x000fe40000000f00 */
[----:B------:R-:W-:-:S07]  /*9480*/  MOV R108, R194 ;  /* 0x000000c2006c7202 */ /* 0x000fce0000000f00 */
[----:B------:R-:W-:Y:S05]  /*9490*/  WARPSYNC.COLLECTIVE R111, `(.L_x_3275) ;  /* 0x000000006f087348 */ /* 0x000fea0003c00000 */
[----:B------:R0:W1:Y:S02]  /*94a0*/  SHFL.UP P6, R194, R196, R198, R199 ;  /* 0x040000c6c4c27389 */ /* 0x00006400000c00c7 */
[----:B01----:R-:W-:Y:S05]  /*94b0*/  ENDCOLLECTIVE ;  /* 0x000000000000791b */ /* 0x003fea0003800000 */
.L_x_3275:
[----:B------:R-:W-:Y:S02]  /*94c0*/  MOV R196, R192 ;  /* 0x000000c000c47202 */ /* 0x000fe40000000f00 */
[----:B------:R-:W-:-:S07]  /*94d0*/  MOV R109, R194 ;  /* 0x000000c2006d7202 */ /* 0x000fce0000000f00 */
[----:B------:R-:W-:Y:S05]  /*94e0*/  WARPSYNC.COLLECTIVE R111, `(.L_x_3276) ;  /* 0x000000006f087348 */ /* 0x000fea0003c00000 */
[----:B------:R0:W1:Y:S02]  /*94f0*/  SHFL.UP P6, R194, R196, R198, R199 ;  /* 0x040000c6c4c27389 */ /* 0x00006400000c00c7 */
[----:B01----:R-:W-:Y:S05]  /*9500*/  ENDCOLLECTIVE ;  /* 0x000000000000791b */ /* 0x003fea0003800000 */
.L_x_3276:
[-C--:B------:R-:W-:Y:S01]  /*9510*/  FMUL.FTZ R195, R119, R109.reuse ;  /* 0x0000006d77c37220 */ /* 0x080fe20000410000 */
[----:B------:R-:W-:Y:S01]  /*9520*/  FMUL.FTZ R109, R118, R109 ;  /* 0x0000006d766d7220 */ /* 0x000fe20000410000 */
[----:B------:R-:W-:Y:S02]  /*9530*/  MOV R196, R193 ;  /* 0x000000c100c47202 */ /* 0x000fe40000000f00 */
[----:B------:R-:W-:-:S07]  /*9540*/  MOV R110, R194 ;  /* 0x000000c2006e7202 */ /* 0x000fce0000000f00 */
[----:B------:R-:W-:Y:S05]  /*9550*/  WARPSYNC.COLLECTIVE R111, `(.L_x_3277) ;  /* 0x000000006f087348 */ /* 0x000fea0003c00000 */
[----:B------:R0:W1:Y:S02]  /*9560*/  SHFL.UP P6, R194, R196, R198, R199 ;  /* 0x040000c6c4c27389 */ /* 0x00006400000c00c7 */
[----:B01----:R-:W-:Y:S05]  /*9570*/  ENDCOLLECTIVE ;  /* 0x000000000000791b */ /* 0x003fea0003800000 */
.L_x_3277:
[----:B------:R-:W-:Y:S02]  /*9580*/  HFMA2 R198, -RZ, RZ, 0, 1.1920928955078125e-07 ;  /* 0x00000002ffc67431 */ /* 0x000fe400000001ff */
[-C--:B------:R-:W-:Y:S01]  /*9590*/  FMUL.FTZ R197, R119, R194.reuse ;  /* 0x000000c277c57220 */ /* 0x080fe20000410000 */
[----:B------:R-:W-:-:S03]  /*95a0*/  FMUL.FTZ R194, R118, R194 ;  /* 0x000000c276c27220 */ /* 0x000fc60000410000 */
[C---:B------:R-:W-:Y:S01]  /*95b0*/  FFMA.FTZ R197, R118.reuse, R110, -R197 ;  /* 0x0000006e76c57223 */ /* 0x040fe200000108c5 */
[----:B------:R-:W-:Y:S01]  /*95c0*/  @P5 FFMA.FTZ R118, R118, R108, -R195 ;  /* 0x0000006c76765223 */ /* 0x000fe200000108c3 */
        /* <DEDUP_REMOVED lines=8> */
.L_x_3278:
[----:B------:R-:W-:Y:S02]  /*9650*/  MOV R196, R119 ;  /* 0x0000007700c47202 */ /* 0x000fe40000000f00 */
[----:B------:R-:W-:-:S07]  /*9660*/  MOV R108, R194 ;  /* 0x000000c2006c7202 */ /* 0x000fce0000000f00 */
[----:B------:R-:W-:Y:S05]  /*9670*/  WARPSYNC.COLLECTIVE R111, `(.L_x_3279) ;  /* 0x000000006f087348 */ /* 0x000fea0003c00000 */
[----:B------:R0:W1:Y:S02]  /*9680*/  SHFL.UP P6, R194, R196, R198, R199 ;  /* 0x040000c6c4c27389 */ /* 0x00006400000c00c7 */
[----:B01----:R-:W-:Y:S05]  /*9690*/  ENDCOLLECTIVE ;  /* 0x000000000000791b */ /* 0x003fea0003800000 */
.L_x_3279:
[----:B------:R-:W-:Y:S02]  /*96a0*/  MOV R196, R192 ;  /* 0x000000c000c47202 */ /* 0x000fe40000000f00 */
[----:B------:R-:W-:-:S07]  /*96b0*/  MOV R109, R194 ;  /* 0x000000c2006d7202 */ /* 0x000fce0000000f00 */
[----:B------:R-:W-:Y:S05]  /*96c0*/  WARPSYNC.COLLECTIVE R111, `(.L_x_3280) ;  /* 0x000000006f087348 */ /* 0x000fea0003c00000 */
[----:B------:R0:W1:Y:S02]  /*96d0*/  SHFL.UP P6, R194, R196, R198, R199 ;  /* 0x040000c6c4c27389 */ /* 0x00006400000c00c7 */
[----:B01----:R-:W-:Y:S05]  /*96e0*/  ENDCOLLECTIVE ;  /* 0x000000000000791b */ /* 0x003fea0003800000 */
.L_x_3280:
[-C--:B------:R-:W-:Y:S01]  /*96f0*/  FMUL.FTZ R195, R119, R109.reuse ;  /* 0x0000006d77c37220 */ /* 0x080fe20000410000 */
[----:B------:R-:W-:Y:S01]  /*9700*/  FMUL.FTZ R109, R118, R109 ;  /* 0x0000006d766d7220 */ /* 0x000fe20000410000 */
[----:B------:R-:W-:Y:S02]  /*9710*/  MOV R196, R193 ;  /* 0x000000c100c47202 */ /* 0x000fe40000000f00 */
[----:B------:R-:W-:-:S07]  /*9720*/  MOV R110, R194 ;  /* 0x000000c2006e7202 */ /* 0x000fce0000000f00 */
[----:B------:R-:W-:Y:S05]  /*9730*/  WARPSYNC.COLLECTIVE R111, `(.L_x_3281) ;  /* 0x000000006f087348 */ /* 0x000fea0003c00000 */
[----:B------:R0:W1:Y:S02]  /*9740*/  SHFL.UP P6, R194, R196, R198, R199 ;  /* 0x040000c6c4c27389 */ /* 0x00006400000c00c7 */
[----:B01----:R-:W-:Y:S05]  /*9750*/  ENDCOLLECTIVE ;  /* 0x000000000000791b */ /* 0x003fea0003800000 */
.L_x_3281:
[----:B------:R-:W-:Y:S02]  /*9760*/  HFMA2 R198, -RZ, RZ, 0, 2.384185791015625e-07 ;  /* 0x00000004ffc67431 */ /* 0x000fe400000001ff */
        /* <DEDUP_REMOVED lines=12> */
.L_x_3282:
[----:B------:R-:W-:Y:S02]  /*9830*/  MOV R196, R119 ;  /* 0x0000007700c47202 */ /* 0x000fe40000000f00 */
[----:B------:R-:W-:-:S07]  /*9840*/  MOV R108, R194 ;  /* 0x000000c2006c7202 */ /* 0x000fce0000000f00 */
[----:B------:R-:W-:Y:S05]  /*9850*/  WARPSYNC.COLLECTIVE R111, `(.L_x_3283) ;  /* 0x000000006f087348 */ /* 0x000fea0003c00000 */
[----:B------:R0:W1:Y:S02]  /*9860*/  SHFL.UP P6, R194, R196, R198, R199 ;  /* 0x040000c6c4c27389 */ /* 0x00006400000c00c7 */
[----:B01----:R-:W-:Y:S05]  /*9870*/  ENDCOLLECTIVE ;  /* 0x000000000000791b */ /* 0x003fea0003800000 */
.L_x_3283:
[----:B------:R-:W-:Y:S02]  /*9880*/  MOV R196, R192 ;  /* 0x000000c000c47202 */ /* 0x000fe40000000f00 */
[----:B------:R-:W-:-:S07]  /*9890*/  MOV R109, R194 ;  /* 0x000000c2006d7202 */ /* 0x000fce0000000f00 */
[----:B------:R-:W-:Y:S05]  /*98a0*/  WARPSYNC.COLLECTIVE R111, `(.L_x_3284) ;  /* 0x000000006f087348 */ /* 0x000fea0003c00000 */
[----:B------:R0:W1:Y:S02]  /*98b0*/  SHFL.UP P6, R194, R196, R198, R199 ;  /* 0x040000c6c4c27389 */ /* 0x00006400000c00c7 */
[----:B01----:R-:W-:Y:S05]  /*98c0*/  ENDCOLLECTIVE ;  /* 0x000000000000791b */ /* 0x003fea0003800000 */
.L_x_3284:
[-C--:B------:R-:W-:Y:S01]  /*98d0*/  FMUL.FTZ R195, R119, R109.reuse ;  /* 0x0000006d77c37220 */ /* 0x080fe20000410000 */
[----:B------:R-:W-:Y:S01]  /*98e0*/  FMUL.FTZ R109, R118, R109 ;  /* 0x0000006d766d7220 */ /* 0x000fe20000410000 */
[----:B------:R-:W-:Y:S02]  /*98f0*/  MOV R196, R193 ;  /* 0x000000c100c47202 */ /* 0x000fe40000000f00 */
[----:B------:R-:W-:-:S07]  /*9900*/  MOV R110, R194 ;  /* 0x000000c2006e7202 */ /* 0x000fce0000000f00 */
[----:B------:R-:W-:Y:S05]  /*9910*/  WARPSYNC.COLLECTIVE R111, `(.L_x_3285) ;  /* 0x000000006f087348 */ /* 0x000fea0003c00000 */
[----:B------:R0:W1:Y:S02]  /*9920*/  SHFL.UP P6, R194, R196, R198, R199 ;  /* 0x040000c6c4c27389 */ /* 0x00006400000c00c7 */
[----:B01----:R-:W-:Y:S05]  /*9930*/  ENDCOLLECTIVE ;  /* 0x000000000000791b */ /* 0x003fea0003800000 */
.L_x_3285:
[----:B------:R-:W-:Y:S02]  /*9940*/  HFMA2 R198, -RZ, RZ, 0, 4.76837158203125e-07 ;  /* 0x00000008ffc67431 */ /* 0x000fe400000001ff */
        /* <DEDUP_REMOVED lines=12> */
.L_x_3286:
[----:B------:R-:W-:Y:S02]  /*9a10*/  MOV R196, R119 ;  /* 0x0000007700c47202 */ /* 0x000fe40000000f00 */
[----:B------:R-:W-:-:S07]  /*9a20*/  MOV R108, R194 ;  /* 0x000000c2006c7202 */ /* 0x000fce0000000f00 */
[----:B------:R-:W-:Y:S05]  /*9a30*/  WARPSYNC.COLLECTIVE R111, `(.L_x_3287) ;  /* 0x000000006f087348 */ /* 0x000fea0003c00000 */
[----:B------:R0:W1:Y:S02]  /*9a40*/  SHFL.UP P6, R194, R196, R198, R199 ;  /* 0x040000c6c4c27389 */ /* 0x00006400000c00c7 */
[----:B01----:R-:W-:Y:S05]  /*9a50*/  ENDCOLLECTIVE ;  /* 0x000000000000791b */ /* 0x003fea0003800000 */
.L_x_3287:
[----:B------:R-:W-:Y:S02]  /*9a60*/  MOV R196, R192 ;  /* 0x000000c000c47202 */ /* 0x000fe40000000f00 */
[----:B------:R-:W-:-:S07]  /*9a70*/  MOV R109, R194 ;  /* 0x000000c2006d7202 */ /* 0x000fce0000000f00 */
[----:B------:R-:W-:Y:S05]  /*9a80*/  WARPSYNC.COLLECTIVE R111, `(.L_x_3288) ;  /* 0x000000006f087348 */ /* 0x000fea0003c00000 */
[----:B------:R0:W1:Y:S02]  /*9a90*/  SHFL.UP P6, R194, R196, R198, R199 ;  /* 0x040000c6c4c27389 */ /* 0x00006400000c00c7 */
[----:B01----:R-:W-:Y:S05]  /*9aa0*/  ENDCOLLECTIVE ;  /* 0x000000000000791b */ /* 0x003fea0003800000 */
.L_x_3288:
[-C--:B------:R-:W-:Y:S01]  /*9ab0*/  FMUL.FTZ R195, R119, R109.reuse ;  /* 0x0000006d77c37220 */ /* 0x080fe20000410000 */
[----:B------:R-:W-:Y:S01]  /*9ac0*/  FMUL.FTZ R109, R118, R109 ;  /* 0x0000006d766d7220 */ /* 0x000fe20000410000 */
[----:B------:R-:W-:Y:S02]  /*9ad0*/  MOV R196, R193 ;  /* 0x000000c100c47202 */ /* 0x000fe40000000f00 */
[----:B------:R-:W-:-:S07]  /*9ae0*/  MOV R110, R194 ;  /* 0x000000c2006e7202 */ /* 0x000fce0000000f00 */
[----:B------:R-:W-:Y:S05]  /*9af0*/  WARPSYNC.COLLECTIVE R111, `(.L_x_3289) ;  /* 0x000000006f087348 */ /* 0x000fea0003c00000 */
[----:B------:R0:W1:Y:S02]  /*9b00*/  SHFL.UP P6, R194, R196, R198, R199 ;  /* 0x040000c6c4c27389 */ /* 0x00006400000c00c7 */
[----:B01----:R-:W-:Y:S05]  /*9b10*/  ENDCOLLECTIVE ;  /* 0x000000000000791b */ /* 0x003fea0003800000 */
.L_x_3289:
[----:B------:R-:W-:Y:S02]  /*9b20*/  HFMA2 R198, -RZ, RZ, 0, 9.5367431640625e-07 ;  /* 0x00000010ffc67431 */ /* 0x000fe400000001ff */
        /* <DEDUP_REMOVED lines=12> */
.L_x_3290:
[----:B------:R-:W-:Y:S02]  /*9bf0*/  MOV R196, R119 ;  /* 0x0000007700c47202 */ /* 0x000fe40000000f00 */
[----:B------:R-:W-:-:S07]  /*9c00*/  MOV R108, R194 ;  /* 0x000000c2006c7202 */ /* 0x000fce0000000f00 */
[----:B------:R-:W-:Y:S05]  /*9c10*/  WARPSYNC.COLLECTIVE R111, `(.L_x_3291) ;  /* 0x000000006f087348 */ /* 0x000fea0003c00000 */
[----:B------:R0:W1:Y:S02]  /*9c20*/  SHFL.UP P6, R194, R196, R198, R199 ;  /* 0x040000c6c4c27389 */ /* 0x00006400000c00c7 */
[----:B01----:R-:W-:Y:S05]  /*9c30*/  ENDCOLLECTIVE ;  /* 0x000000000000791b */ /* 0x003fea0003800000 */
.L_x_3291:
[----:B------:R-:W-:Y:S02]  /*9c40*/  MOV R196, R192 ;  /* 0x000000c000c47202 */ /* 0x000fe40000000f00 */
[----:B------:R-:W-:-:S07]  /*9c50*/  MOV R109, R194 ;  /* 0x000000c2006d7202 */ /* 0x000fce0000000f00 */
[----:B------:R-:W-:Y:S05]  /*9c60*/  WARPSYNC.COLLECTIVE R111, `(.L_x_3292) ;  /* 0x000000006f087348 */ /* 0x000fea0003c00000 */
[----:B------:R0:W1:Y:S02]  /*9c70*/  SHFL.UP P6, R194, R196, R198, R199 ;  /* 0x040000c6c4c27389 */ /* 0x00006400000c00c7 */
[----:B01----:R-:W-:Y:S05]  /*9c80*/  ENDCOLLECTIVE ;  /* 0x000000000000791b */ /* 0x003fea0003800000 */
.L_x_3292:
[----:B------:R-:W-:Y:S02]  /*9c90*/  MOV R196, R193 ;  /* 0x000000c100c47202 */ /* 0x000fe40000000f00 */
[----:B------:R-:W-:-:S07]  /*9ca0*/  MOV R110, R194 ;  /* 0x000000c2006e7202 */ /* 0x000fce0000000f00 */
[----:B------:R-:W-:Y:S05]  /*9cb0*/  WARPSYNC.COLLECTIVE R111, `(.L_x_3293) ;  /* 0x000000006f087348 */ /* 0x000fea0003c00000 */
[----:B------:R0:W1:Y:S02]  /*9cc0*/  SHFL.UP P6, R194, R196, R198, R199 ;  /* 0x040000c6c4c27389 */ /* 0x00006400000c00c7 */
[----:B01----:R-:W-:Y:S05]  /*9cd0*/  ENDCOLLECTIVE ;  /* 0x000000000000791b */ /* 0x003fea0003800000 */
.L_x_3293:
[----:B------:R-:W-:Y:S05]  /*9ce0*/  BRA `(.L_x_3294) ;  /* 0xffffffa4002c7947 */ /* 0x000fea000383ffff */
.L_x_3238:
        /* <DEDUP_REMOVED lines=8> */
.L_x_3296:
[----:B------:R-:W-:Y:S05]  /*9d70*/  BSYNC B0 ;  /* 0x0000000000007941 */ /* 0x000fea0003800000 */
.L_x_3295:
[----:B------:R-:W-:Y:S05]  /*9d80*/  BRA `(.L_x_3297) ;  /* 0xffffffa400387947 */ /* 0x000fea000383ffff */
.L_x_3239:
        /* <DEDUP_REMOVED lines=8> */
.L_x_3299:
[----:B------:R-:W-:Y:S05]  /*9e10*/  BSYNC B0 ;  /* 0x0000000000007941 */ /* 0x000fea0003800000 */
.L_x_3298:
[----:B------:R-:W-:Y:S05]  /*9e20*/  BRA `(.L_x_3300) ;  /* 0xffffffa400187947 */ /* 0x000fea000383ffff */
.L_x_3240:
        /* <DEDUP_REMOVED lines=8> */
.L_x_3302:
[----:B------:R-:W-:Y:S05]  /*9eb0*/  BSYNC B0 ;  /* 0x0000000000007941 */ /* 0x000fea0003800000 */
.L_x_3301:
[----:B------:R-:W-:Y:S05]  /*9ec0*/  BRA `(.L_x_3303) ;  /* 0xffffffa000f87947 */ /* 0x000fea000383ffff */
.L_x_3241:
        /* <DEDUP_REMOVED lines=8> */
.L_x_3305:
[----:B------:R-:W-:Y:S05]  /*9f50*/  BSYNC B0 ;  /* 0x0000000000007941 */ /* 0x000fea0003800000 */
.L_x_3304:
[----:B------:R-:W-:Y:S05]  /*9f60*/  BRA `(.L_x_3306) ;  /* 0xffffffa000d87947 */ /* 0x000fea000383ffff */
.L_x_3242:
        /* <DEDUP_REMOVED lines=8> */
.L_x_3308:
[----:B------:R-:W-:Y:S05]  /*9ff0*/  BSYNC B0 ;  /* 0x0000000000007941 */ /* 0x000fea0003800000 */
.L_x_3307:
        /* <DEDUP_REMOVED lines=10> */
.L_x_3309:
[----:B------:R-:W-:Y:S02]  /*a0a0*/  MOV R108, 0x1f ;  /* 0x0000001f006c7802 */ /* 0x000fe40000000f00 */
[----:B------:R-:W-:Y:S02]  /*a0b0*/  MOV R196, R192 ;  /* 0x000000c000c47202 */ /* 0x000fe40000000f00 */
[----:B------:R-:W-:-:S07]  /*a0c0*/  MOV R119, R194 ;  /* 0x000000c200777202 */ /* 0x000fce0000000f00 */
[----:B------:R-:W-:Y:S05]  /*a0d0*/  WARPSYNC.COLLECTIVE R111, `(.L_x_3310) ;  /* 0x000000006f087348 */ /* 0x000fea0003c00000 */
[----:B------:R0:W1:Y:S02]  /*a0e0*/  SHFL.UP P6, R194, R196, R198, R199 ;  /* 0x040000c6c4c27389 */ /* 0x00006400000c00c7 */
[----:B01----:R-:W-:Y:S05]  /*a0f0*/  ENDCOLLECTIVE ;  /* 0x000000000000791b */ /* 0x003fea0003800000 */
.L_x_3310:
[----:B------:R-:W-:Y:S02]  /*a100*/  MOV R196, R193 ;  /* 0x000000c100c47202 */ /* 0x000fe40000000f00 */
[----:B------:R-:W-:-:S07]  /*a110*/  MOV R192, R194 ;  /* 0x000000c200c07202 */ /* 0x000fce0000000f00 */
[----:B------:R-:W-:Y:S05]  /*a120*/  WARPSYNC.COLLECTIVE R111, `(.L_x_3311) ;  /* 0x000000006f087348 */ /* 0x000fea0003c00000 */
[----:B------:R0:W1:Y:S02]  /*a130*/  SHFL.UP P6, R194, R196, R198, R199 ;  /* 0x040000c6c4c27389 */ /* 0x00006400000c00c7 */
[----:B01----:R-:W-:Y:S05]  /*a140*/  ENDCOLLECTIVE ;  /* 0x000000000000791b */ /* 0x003fea0003800000 */
.L_x_3311:
[----:B------:R-:W-:Y:S05]  /*a150*/  WARPSYNC.COLLECTIVE R111, `(.L_x_3312) ;  /* 0x000000006f087348 */ /* 0x000fea0003c00000 */
[----:B------:R0:W1:Y:S02]  /*a160*/  SHFL.IDX P2, R224, R110, R109, R108 ;  /* 0x0000006d6ee07389 */ /* 0x000064000004006c */
[----:B01----:R-:W-:Y:S05]  /*a170*/  ENDCOLLECTIVE ;  /* 0x000000000000791b */ /* 0x003fea0003800000 */
.L_x_3312:
[----:B------:R-:W-:Y:S02]  /*a180*/  MOV R110, R113 ;  /* 0x00000071006e7202 */ /* 0x000fe40000000f00 */
[----:B------:R-:W-:Y:S02]  /*a190*/  MOV R193, R194 ;  /* 0x000000c200c17202 */ /* 0x000fe40000000f00 */
[----:B------:R-:W-:-:S07]  /*a1a0*/  MOV R112, R224 ;  /* 0x000000e000707202 */ /* 0x000fce0000000f00 */
[----:B------:R-:W-:Y:S05]  /*a1b0*/  WARPSYNC.COLLECTIVE R111, `(.L_x_3313) ;  /* 0x000000006f087348 */ /* 0x000fea0003c00000 */
[----:B------:R0:W1:Y:S02]  /*a1c0*/  SHFL.IDX P2, R224, R110, R109, R108 ;  /* 0x0000006d6ee07389 */ /* 0x000064000004006c */
[----:B01----:R-:W-:Y:S05]  /*a1d0*/  ENDCOLLECTIVE ;  /* 0x000000000000791b */ /* 0x003fea0003800000 */
.L_x_3313:
[----:B------:R-:W-:Y:S02]  /*a1e0*/  MOV R110, R114 ;  /* 0x00000072006e7202 */ /* 0x000fe40000000f00 */
[----:B------:R-:W-:-:S07]  /*a1f0*/  MOV R194, R224 ;  /* 0x000000e000c27202 */ /* 0x000fce0000000f00 */
[----:B------:R-:W-:Y:S05]  /*a200*/  WARPSYNC.COLLECTIVE R111, `(.L_x_3314) ;  /* 0x000000006f087348 */ /* 0x000fea0003c00000 */
[----:B------:R0:W1:Y:S02]  /*a210*/  SHFL.IDX P2, R224, R110, R109, R108 ;  /* 0x0000006d6ee07389 */ /* 0x000064000004006c */
[----:B01----:R-:W-:Y:S05]  /*a220*/  ENDCOLLECTIVE ;  /* 0x000000000000791b */ /* 0x003fea0003800000 */
.L_x_3314:
[----:B------:R-:W-:Y:S02]  /*a230*/  MOV R110, R115 ;  /* 0x00000073006e7202 */ /* 0x000fe40000000f00 */
[----:B------:R-:W-:-:S07]  /*a240*/  MOV R114, R224 ;  /* 0x000000e000727202 */ /* 0x000fce0000000f00 */
[----:B------:R-:W-:Y:S05]  /*a250*/  WARPSYNC.COLLECTIVE R111, `(.L_x_3315) ;  /* 0x000000006f087348 */ /* 0x000fea0003c00000 */
[----:B------:R0:W1:Y:S02]  /*a260*/  SHFL.IDX P2, R224, R110, R109, R108 ;  /* 0x0000006d6ee07389 */ /* 0x000064000004006c */
[----:B01----:R-:W-:Y:S05]  /*a270*/  ENDCOLLECTIVE ;  /* 0x000000000000791b */ /* 0x003fea0003800000 */
.L_x_3315:
[----:B------:R-:W-:Y:S01]  /*a280*/  MOV R115, R224 ;  /* 0x000000e000737202 */ /* 0x000fe20000000f00 */
[----:B------:R-:W-:Y:S06]  /*a290*/  BRA `(.L_x_3316) ;  /* 0xffffffa000347947 */ /* 0x000fec000383ffff */
.L_x_3244:
[----:B------:R-:W-:Y:S01]  /*a2a0*/  HFMA2 R233, -RZ, RZ, 0, 5.9604644775390625e-08 ;  /* 0x00000001ffe97431 */ /* 0x000fe200000001ff */
[----:B------:R-:W-:Y:S02]  /*a2b0*/  MOV R236, R115 ;  /* 0x0000007300ec7202 */ /* 0x000fe40000000f00 */
[----:B------:R-:W-:Y:S02]  /*a2c0*/  MOV R238, 0x1f ;  /* 0x0000001f00ee7802 */ /* 0x000fe40000000f00 */
[----:B------:R-:W-:-:S07]  /*a2d0*/  MOV R111, 0xffffffff ;  /* 0xffffffff006f7802 */ /* 0x000fce0000000f00 */
[----:B0-----:R-:W-:Y:S05]  /*a2e0*/  WARPSYNC.COLLECTIVE R111, `(.L_x_3317) ;  /* 0x000000006f087348 */ /* 0x001fea0003c00000 */
[----:B------:R1:W2:Y:S02]  /*a2f0*/  SHFL.DOWN P0, R224, R236, R233, R238 ;  /* 0x080000e9ece07389 */ /* 0x0002a400000000ee */
[----:B012---:R-:W-:Y:S05]  /*a300*/  ENDCOLLECTIVE ;  /* 0x000000000000791b */ /* 0x007fea0003800000 */
.L_x_3317:
[----:B------:R-:W-:Y:S02]  /*a310*/  MOV R236, R114 ;  /* 0x0000007200ec7202 */ /* 0x000fe40000000f00 */
[----:B------:R-:W-:-:S07]  /*a320*/  MOV R108, R224 ;  /* 0x000000e0006c7202 */ /* 0x000fce0000000f00 */
[----:B------:R-:W-:Y:S05]  /*a330*/  WARPSYNC.COLLECTIVE R111, `(.L_x_3318) ;  /* 0x000000006f087348 */ /* 0x000fea0003c00000 */
[----:B------:R0:W1:Y:S02]  /*a340*/  SHFL.DOWN P0, R224, R236, R233, R238 ;  /* 0x080000e9ece07389 */ /* 0x00006400000000ee */
[----:B01----:R-:W-:Y:S05]  /*a350*/  ENDCOLLECTIVE ;  /* 0x000000000000791b */ /* 0x003fea0003800000 */
.L_x_3318:
[----:B------:R-:W-:Y:S02]  /*a360*/  MOV R236, R113 ;  /* 0x0000007100ec7202 */ /* 0x000fe40000000f00 */
[----:B------:R-:W-:-:S07]  /*a370*/  MOV R109, R224 ;  /* 0x000000e0006d7202 */ /* 0x000fce0000000f00 */
[----:B------:R-:W-:Y:S05]  /*a380*/  WARPSYNC.COLLECTIVE R111, `(.L_x_3319) ;  /* 0x000000006f087348 */ /* 0x000fea0003c00000 */
[----:B------:R0:W1:Y:S02]  /*a390*/  SHFL.DOWN P0, R224, R236, R233, R238 ;  /* 0x080000e9ece07389 */ /* 0x00006400000000ee */
[----:B01----:R-:W-:Y:S05]  /*a3a0*/  ENDCOLLECTIVE ;  /* 0x000000000000791b */ /* 0x003fea0003800000 */
.L_x_3319:
[----:B------:R-:W-:Y:S02]  /*a3b0*/  MOV R236, R112 ;  /* 0x0000007000ec7202 */ /* 0x000fe40000000f00 */
[----:B------:R-:W-:-:S07]  /*a3c0*/  MOV R110, R224 ;  /* 0x000000e0006e7202 */ /* 0x000fce0000000f00 */
[----:B------:R-:W-:Y:S05]  /*a3d0*/  WARPSYNC.COLLECTIVE R111, `(.L_x_3320) ;  /* 0x000000006f087348 */ /* 0x000fea0003c00000 */
[----:B------:R0:W1:Y:S02]  /*a3e0*/  SHFL.DOWN P0, R224, R236, R233, R238 ;  /* 0x080000e9ece07389 */ /* 0x00006400000000ee */
[----:B01----:R-:W-:Y:S05]  /*a3f0*/  ENDCOLLECTIVE ;  /* 0x000000000000791b */ /* 0x003fea0003800000 */
.L_x_3320:
[----:B------:R-:W-:Y:S05]  /*a400*/  BRA `(.L_x_3321) ;  /* 0xffffffb400447947 */ /* 0x000fea000383ffff */
.L_x_3247:
        /* <DEDUP_REMOVED lines=8> */
.L_x_3323:
[----:B------:R-:W-:Y:S05]  /*a490*/  BSYNC B0 ;  /* 0x0000000000007941 */ /* 0x000fea0003800000 */
.L_x_3322:
        /* <DEDUP_REMOVED lines=8> */
.L_x_3324:
[----:B------:R-:W-:Y:S02]  /*a520*/  MOV R236, R113 ;  /* 0x0000007100ec7202 */ /* 0x000fe40000000f00 */
[----:B------:R-:W-:-:S07]  /*a530*/  MOV R109, R224 ;  /* 0x000000e0006d7202 */ /* 0x000fce0000000f00 */
[----:B------:R-:W-:Y:S05]  /*a540*/  WARPSYNC.COLLECTIVE R111, `(.L_x_3325) ;  /* 0x000000006f087348 */ /* 0x000fea0003c00000 */
[----:B------:R0:W1:Y:S02]  /*a550*/  SHFL.DOWN P0, R224, R236, R233, R238 ;  /* 0x080000e9ece07389 */ /* 0x00006400000000ee */
[----:B01----:R-:W-:Y:S05]  /*a560*/  ENDCOLLECTIVE ;  /* 0x000000000000791b */ /* 0x003fea0003800000 */
.L_x_3325:
[----:B------:R-:W-:Y:S02]  /*a570*/  MOV R236, R112 ;  /* 0x0000007000ec7202 */ /* 0x000fe40000000f00 */
[----:B------:R-:W-:-:S07]  /*a580*/  MOV R110, R224 ;  /* 0x000000e0006e7202 */ /* 0x000fce0000000f00 */
[----:B------:R-:W-:Y:S05]  /*a590*/  WARPSYNC.COLLECTIVE R111, `(.L_x_3326) ;  /* 0x000000006f087348 */ /* 0x000fea0003c00000 */
[----:B------:R0:W1:Y:S02]  /*a5a0*/  SHFL.DOWN P0, R224, R236, R233, R238 ;  /* 0x080000e9ece07389 */ /* 0x00006400000000ee */
[----:B01----:R-:W-:Y:S05]  /*a5b0*/  ENDCOLLECTIVE ;  /* 0x000000000000791b */ /* 0x003fea0003800000 */
.L_x_3326:
[----:B------:R-:W-:Y:S05]  /*a5c0*/  BRA `(.L_x_3327) ;  /* 0xffffffb400247947 */ /* 0x000fea000383ffff */
.L_x_3250:
        /* <DEDUP_REMOVED lines=8> */
.L_x_3329:
[----:B------:R-:W-:Y:S05]  /*a650*/  BSYNC B0 ;  /* 0x0000000000007941 */ /* 0x000fea0003800000 */
.L_x_3328:
        /* <DEDUP_REMOVED lines=8> */
.L_x_3330:
[----:B------:R-:W-:Y:S02]  /*a6e0*/  MOV R236, R113 ;  /* 0x0000007100ec7202 */ /* 0x000fe40000000f00 */
[----:B------:R-:W-:-:S07]  /*a6f0*/  MOV R109, R224 ;  /* 0x000000e0006d7202 */ /* 0x000fce0000000f00 */
[----:B------:R-:W-:Y:S05]  /*a700*/  WARPSYNC.COLLECTIVE R111, `(.L_x_3331) ;  /* 0x000000006f087348 */ /* 0x000fea0003c00000 */
[----:B------:R0:W1:Y:S02]  /*a710*/  SHFL.DOWN P0, R224, R236, R233, R238 ;  /* 0x080000e9ece07389 */ /* 0x00006400000000ee */
[----:B01----:R-:W-:Y:S05]  /*a720*/  ENDCOLLECTIVE ;  /* 0x000000000000791b */ /* 0x003fea0003800000 */
.L_x_3331:
[----:B------:R-:W-:Y:S02]  /*a730*/  MOV R236, R112 ;  /* 0x0000007000ec7202 */ /* 0x000fe40000000f00 */
[----:B------:R-:W-:-:S07]  /*a740*/  MOV R110, R224 ;  /* 0x000000e0006e7202 */ /* 0x000fce0000000f00 */
[----:B------:R-:W-:Y:S05]  /*a750*/  WARPSYNC.COLLECTIVE R111, `(.L_x_3332) ;  /* 0x000000006f087348 */ /* 0x000fea0003c00000 */
[----:B------:R0:W1:Y:S02]  /*a760*/  SHFL.DOWN P0, R224, R236, R233, R238 ;  /* 0x080000e9ece07389 */ /* 0x00006400000000ee */
[----:B01----:R-:W-:Y:S05]  /*a770*/  ENDCOLLECTIVE ;  /* 0x000000000000791b */ /* 0x003fea0003800000 */
.L_x_3332:
[----:B------:R-:W-:Y:S05]  /*a780*/  BRA `(.L_x_3333) ;  /* 0xffffffb400047947 */ /* 0x000fea000383ffff */
.L_x_3253:
        /* <DEDUP_REMOVED lines=8> */
.L_x_3335:
[----:B------:R-:W-:Y:S05]  /*a810*/  BSYNC B0 ;  /* 0x0000000000007941 */ /* 0x000fea0003800000 */
.L_x_3334:
        /* <DEDUP_REMOVED lines=8> */
.L_x_3336:
[----:B------:R-:W-:Y:S02]  /*a8a0*/  MOV R236, R113 ;  /* 0x0000007100ec7202 */ /* 0x000fe40000000f00 */
[----:B------:R-:W-:-:S07]  /*a8b0*/  MOV R109, R224 ;  /* 0x000000e0006d7202 */ /* 0x000fce0000000f00 */
[----:B------:R-:W-:Y:S05]  /*a8c0*/  WARPSYNC.COLLECTIVE R111, `(.L_x_3337) ;  /* 0x000000006f087348 */ /* 0x000fea0003c00000 */
[----:B------:R0:W1:Y:S02]  /*a8d0*/  SHFL.DOWN P0, R224, R236, R233, R238 ;  /* 0x080000e9ece07389 */ /* 0x00006400000000ee */
[----:B01----:R-:W-:Y:S05]  /*a8e0*/  ENDCOLLECTIVE ;  /* 0x000000000000791b */ /* 0x003fea0003800000 */
.L_x_3337:
[----:B------:R-:W-:Y:S02]  /*a8f0*/  MOV R236, R112 ;  /* 0x0000007000ec7202 */ /* 0x000fe40000000f00 */
[----:B------:R-:W-:-:S07]  /*a900*/  MOV R110, R224 ;  /* 0x000000e0006e7202 */ /* 0x000fce0000000f00 */
[----:B------:R-:W-:Y:S05]  /*a910*/  WARPSYNC.COLLECTIVE R111, `(.L_x_3338) ;  /* 0x000000006f087348 */ /* 0x000fea0003c00000 */
[----:B------:R0:W1:Y:S02]  /*a920*/  SHFL.DOWN P0, R224, R236, R233, R238 ;  /* 0x080000e9ece07389 */ /* 0x00006400000000ee */
[----:B01----:R-:W-:Y:S05]  /*a930*/  ENDCOLLECTIVE ;  /* 0x000000000000791b */ /* 0x003fea0003800000 */
.L_x_3338:
[----:B------:R-:W-:Y:S05]  /*a940*/  BRA `(.L_x_3339) ;  /* 0xffffffb000e47947 */ /* 0x000fea000383ffff */
.L_x_3256:
        /* <DEDUP_REMOVED lines=8> */
.L_x_3341:
[----:B------:R-:W-:Y:S05]  /*a9d0*/  BSYNC B0 ;  /* 0x0000000000007941 */ /* 0x000fea0003800000 */
.L_x_3340:
        /* <DEDUP_REMOVED lines=8> */
.L_x_3342:
[----:B------:R-:W-:Y:S02]  /*aa60*/  MOV R236, R113 ;  /* 0x0000007100ec7202 */ /* 0x000fe40000000f00 */
[----:B------:R-:W-:-:S07]  /*aa70*/  MOV R109, R224 ;  /* 0x000000e0006d7202 */ /* 0x000fce0000000f00 */
[----:B------:R-:W-:Y:S05]  /*aa80*/  WARPSYNC.COLLECTIVE R111, `(.L_x_3343) ;  /* 0x000000006f087348 */ /* 0x000fea0003c00000 */
[----:B------:R0:W1:Y:S02]  /*aa90*/  SHFL.DOWN P0, R224, R236, R233, R238 ;  /* 0x080000e9ece07389 */ /* 0x00006400000000ee */
[----:B01----:R-:W-:Y:S05]  /*aaa0*/  ENDCOLLECTIVE ;  /* 0x000000000000791b */ /* 0x003fea0003800000 */
.L_x_3343:
[----:B------:R-:W-:Y:S02]  /*aab0*/  MOV R236, R112 ;  /* 0x0000007000ec7202 */ /* 0x000fe40000000f00 */
[----:B------:R-:W-:-:S07]  /*aac0*/  MOV R110, R224 ;  /* 0x000000e0006e7202 */ /* 0x000fce0000000f00 */
[----:B------:R-:W-:Y:S05]  /*aad0*/  WARPSYNC.COLLECTIVE R111, `(.L_x_3344) ;  /* 0x000000006f087348 */ /* 0x000fea0003c00000 */
[----:B------:R0:W1:Y:S02]  /*aae0*/  SHFL.DOWN P0, R224, R236, R233, R238 ;  /* 0x080000e9ece07389 */ /* 0x00006400000000ee */
[----:B01----:R-:W-:Y:S05]  /*aaf0*/  ENDCOLLECTIVE ;  /* 0x000000000000791b */ /* 0x003fea0003800000 */
.L_x_3344:
[----:B------:R-:W-:Y:S05]  /*ab00*/  BRA `(.L_x_3345) ;  /* 0xffffffb000c47947 */ /* 0x000fea000383ffff */
.L_x_3259:
        /* <DEDUP_REMOVED lines=8> */
.L_x_3347:
[----:B------:R-:W-:Y:S05]  /*ab90*/  BSYNC B0 ;  /* 0x0000000000007941 */ /* 0x000fea0003800000 */
.L_x_3346:
        /* <DEDUP_REMOVED lines=9> */
.L_x_3348:
[----:B------:R-:W-:Y:S02]  /*ac30*/  MOV R238, 0x1f ;  /* 0x0000001f00ee7802 */ /* 0x000fe40000000f00 */
[----:B------:R-:W-:Y:S02]  /*ac40*/  MOV R110, R113 ;  /* 0x00000071006e7202 */ /* 0x000fe40000000f00 */
[----:B------:R-:W-:-:S07]  /*ac50*/  MOV R225, R224 ;  /* 0x000000e000e17202 */ /* 0x000fce0000000f00 */
[----:B------:R-:W-:Y:S05]  /*ac60*/  WARPSYNC.COLLECTIVE R111, `(.L_x_3349) ;  /* 0x000000006f087348 */ /* 0x000fea0003c00000 */
[----:B------:R0:W1:Y:S02]  /*ac70*/  SHFL.IDX P2, R224, R110, R109, R108 ;  /* 0x0000006d6ee07389 */ /* 0x000064000004006c */
[----:B01----:R-:W-:Y:S05]  /*ac80*/  ENDCOLLECTIVE ;  /* 0x000000000000791b */ /* 0x003fea0003800000 */
.L_x_3349:
[-C--:B------:R-:W-:Y:S01]  /*ac90*/  FMUL.FTZ R227, R119, R225.reuse ;  /* 0x000000e177e37220 */ /* 0x080fe20000410000 */
[CC--:B------:R-:W-:Y:S01]  /*aca0*/  FMUL.FTZ R229, R117.reuse, R225.reuse ;  /* 0x000000e175e57220 */ /* 0x0c0fe20000410000 */
[-C--:B------:R-:W-:Y:S02]  /*acb0*/  FMUL.FTZ R226, R116, R225.reuse ;  /* 0x000000e174e27220 */ /* 0x080fe40000410000 */
[-C--:B------:R-:W-:Y:S02]  /*acc0*/  FFMA.FTZ R227, R118, R228.reuse, -R227 ;  /* 0x000000e476e37223 */ /* 0x080fe400000108e3 */
[----:B------:R-:W-:Y:S01]  /*acd0*/  FFMA.FTZ R226, R117, R228, R226 ;  /* 0x000000e475e27223 */ /* 0x000fe200000100e2 */
        /* <DEDUP_REMOVED lines=8> */
.L_x_3350:
[----:B------:R-:W-:Y:S02]  /*ad60*/  MOV R110, R116 ;  /* 0x00000074006e7202 */ /* 0x000fe40000000f00 */
[----:B------:R-:W-:-:S05]  /*ad70*/  MOV R233, R224 ;  /* 0x000000e000e97202 */ /* 0x000fca0000000f00 */
[----:B------:R-:W-:Y:S01]  /*ad80*/  FADD.FTZ R228, R233, R228 ;  /* 0x000000e4e9e47221 */ /* 0x000fe20000010000 */
[----:B------:R-:W-:-:S07]  /*ad90*/  HFMA2 R233, -RZ, RZ, 0, 5.9604644775390625e-08 ;  /* 0x00000001ffe97431 */ /* 0x000fce00000001ff */
[----:B------:R-:W-:Y:S05]  /*ada0*/  WARPSYNC.COLLECTIVE R111, `(.L_x_3351) ;  /* 0x000000006f087348 */ /* 0x000fea0003c00000 */
[----:B------:R0:W1:Y:S02]  /*adb0*/  SHFL.DOWN P0, R224, R236, R233, R238 ;  /* 0x080000e9ece07389 */ /* 0x00006400000000ee */
[----:B01----:R-:W-:Y:S05]  /*adc0*/  ENDCOLLECTIVE ;  /* 0x000000000000791b */ /* 0x003fea0003800000 */
.L_x_3351:
[----:B------:R-:W-:Y:S02]  /*add0*/  MOV R236, R114 ;  /* 0x0000007200ec7202 */ /* 0x000fe40000000f00 */
[----:B------:R-:W-:-:S07]  /*ade0*/  MOV R229, R224 ;  /* 0x000000e000e57202 */ /* 0x000fce0000000f00 */
[----:B------:R-:W-:Y:S05]  /*adf0*/  WARPSYNC.COLLECTIVE R111, `(.L_x_3352) ;  /* 0x000000006f087348 */ /* 0x000fea0003c00000 */
[----:B------:R0:W1:Y:S02]  /*ae00*/  SHFL.DOWN P0, R224, R236, R233, R238 ;  /* 0x080000e9ece07389 */ /* 0x00006400000000ee */
[----:B01----:R-:W-:Y:S05]  /*ae10*/  ENDCOLLECTIVE ;  /* 0x000000000000791b */ /* 0x003fea0003800000 */
.L_x_3352:
[----:B------:R-:W-:Y:S02]  /*ae20*/  MOV R236, R113 ;  /* 0x0000007100ec7202 */ /* 0x000fe40000000f00 */
[----:B------:R-:W-:-:S07]  /*ae30*/  MOV R230, R224 ;  /* 0x000000e000e67202 */ /* 0x000fce0000000f00 */
[----:B------:R-:W-:Y:S05]  /*ae40*/  WARPSYNC.COLLECTIVE R111, `(.L_x_3353) ;  /* 0x000000006f087348 */ /* 0x000fea0003c00000 */
[----:B------:R0:W1:Y:S02]  /*ae50*/  SHFL.DOWN P0, R224, R236, R233, R238 ;  /* 0x080000e9ece07389 */ /* 0x00006400000000ee */
[----:B01----:R-:W-:Y:S05]  /*ae60*/  ENDCOLLECTIVE ;  /* 0x000000000000791b */ /* 0x003fea0003800000 */
.L_x_3353:
[----:B------:R-:W-:Y:S02]  /*ae70*/  MOV R236, R112 ;  /* 0x0000007000ec7202 */ /* 0x000fe40000000f00 */
[----:B------:R-:W-:-:S07]  /*ae80*/  MOV R231, R224 ;  /* 0x000000e000e77202 */ /* 0x000fce0000000f00 */
[----:B------:R-:W-:Y:S05]  /*ae90*/  WARPSYNC.COLLECTIVE R111, `(.L_x_3354) ;  /* 0x000000006f087348 */ /* 0x000fea0003c00000 */
[----:B------:R0:W1:Y:S02]  /*aea0*/  SHFL.DOWN P0, R224, R236, R233, R238 ;  /* 0x080000e9ece07389 */ /* 0x00006400000000ee */
[----:B01----:R-:W-:Y:S05]  /*aeb0*/  ENDCOLLECTIVE ;  /* 0x000000000000791b */ /* 0x003fea0003800000 */
.L_x_3354:
[----:B------:R-:W-:-:S07]  /*aec0*/  MOV R232, R224 ;  /* 0x000000e000e87202 */ /* 0x000fce0000000f00 */
[----:B------:R-:W-:Y:S05]  /*aed0*/  WARPSYNC.COLLECTIVE R111, `(.L_x_3355) ;  /* 0x000000006f087348 */ /* 0x000fea0003c00000 */
[----:B------:R0:W1:Y:S02]  /*aee0*/  SHFL.IDX P2, R224, R110, R109, R108 ;  /* 0x0000006d6ee07389 */ /* 0x000064000004006c */
[----:B01----:R-:W-:Y:S05]  /*aef0*/  ENDCOLLECTIVE ;  /* 0x000000000000791b */ /* 0x003fea0003800000 */
.L_x_3355:
[----:B------:R-:W-:Y:S02]  /*af00*/  MOV R110, R117 ;  /* 0x00000075006e7202 */ /* 0x000fe40000000f00 */
[----:B------:R-:W-:-:S07]  /*af10*/  MOV R234, R224 ;  /* 0x000000e000ea7202 */ /* 0x000fce0000000f00 */
[----:B------:R-:W-:Y:S05]  /*af20*/  WARPSYNC.COLLECTIVE R111, `(.L_x_3356) ;  /* 0x000000006f087348 */ /* 0x000fea0003c00000 */
[----:B------:R0:W1:Y:S02]  /*af30*/  SHFL.IDX P2, R224, R110, R109, R108 ;  /* 0x0000006d6ee07389 */ /* 0x000064000004006c */
[----:B01----:R-:W-:Y:S05]  /*af40*/  ENDCOLLECTIVE ;  /* 0x000000000000791b */ /* 0x003fea0003800000 */
.L_x_3356:
[----:B------:R-:W-:Y:S02]  /*af50*/  MOV R112, R234 ;  /* 0x000000ea00707202 */ /* 0x000fe40000000f00 */
[----:B------:R-:W-:Y:S02]  /*af60*/  MOV R110, R118 ;  /* 0x00000076006e7202 */ /* 0x000fe40000000f00 */
[----:B------:R-:W-:-:S07]  /*af70*/  MOV R235, R224 ;  /* 0x000000e000eb7202 */ /* 0x000fce0000000f00 */
[----:B------:R-:W-:Y:S05]  /*af80*/  WARPSYNC.COLLECTIVE R111, `(.L_x_3357) ;  /* 0x000000006f087348 */ /* 0x000fea0003c00000 */
[----:B------:R0:W1:Y:S02]  /*af90*/  SHFL.IDX P2, R224, R110, R109, R108 ;  /* 0x0000006d6ee07389 */ /* 0x000064000004006c */
[----:B01----:R-:W-:Y:S05]  /*afa0*/  ENDCOLLECTIVE ;  /* 0x000000000000791b */ /* 0x003fea0003800000 */
.L_x_3357:
[----:B------:R-:W-:Y:S02]  /*afb0*/  MOV R113, R235 ;  /* 0x000000eb00717202 */ /* 0x000fe40000000f00 */
[----:B------:R-:W-:Y:S02]  /*afc0*/  MOV R110, R119 ;  /* 0x00000077006e7202 */ /* 0x000fe40000000f00 */
[----:B------:R-:W-:-:S07]  /*afd0*/  MOV R236, R224 ;  /* 0x000000e000ec7202 */ /* 0x000fce0000000f00 */
[----:B------:R-:W-:Y:S05]  /*afe0*/  WARPSYNC.COLLECTIVE R111, `(.L_x_3358) ;  /* 0x000000006f087348 */ /* 0x000fea0003c00000 */
[----:B------:R0:W1:Y:S02]  /*aff0*/  SHFL.IDX P2, R224, R110, R109, R108 ;  /* 0x0000006d6ee07389 */ /* 0x000064000004006c */
[----:B01----:R-:W-:Y:S05]  /*b000*/  ENDCOLLECTIVE ;  /* 0x000000000000791b */ /* 0x003fea0003800000 */
.L_x_3358:
[----:B------:R-:W-:Y:S01]  /*b010*/  MOV R237, R224 ;  /* 0x000000e000ed7202 */ /* 0x000fe20000000f00 */
[----:B------:R-:W-:Y:S06]  /*b020*/  BRA `(.L_x_3359) ;  /* 0xffffffb0001c7947 */ /* 0x000fec000383ffff */
.L_x_3360:
        /* <DEDUP_REMOVED lines=13> */
.L_x_18673:


//--------------------- .text._Z25selective_scan_bwd_kernelI32Selective_Scan_bwd_kernel_traitsILi128ELi16ELb1ELb0ELb0ELb1ELb0EfN3c107complexIfEEEEv12SSMParamsBwd --------------------------
	.section	.text._Z25selective_scan_bwd_kernelI32Selective_Scan_bwd_kernel_traitsILi128ELi16ELb1ELb0ELb0ELb1ELb0EfN3c107complexIfEEEEv12SSMParamsBwd,"ax",@progbits
	.align	128
        .global         _Z25selective_scan_bwd_kernelI32Selective_Scan_bwd_kernel_traitsILi128ELi16ELb1ELb0ELb0ELb1ELb0EfN3c107complexIfEEEEv12SSMParamsBwd
        .type           _Z25selective_scan_bwd_kernelI32Selective_Scan_bwd_kernel_traitsILi128ELi16ELb1ELb0ELb0ELb1ELb0EfN3c107complexIfEEEEv12SSMParamsBwd,@function
        .size           _Z25selective_scan_bwd_kernelI32Selective_Scan_bwd_kernel_traitsILi128ELi16ELb1ELb0ELb0ELb1ELb0EfN3c107complexIfEEEEv12SSMParamsBwd,(.L_x_18674 - _Z25selective_scan_bwd_kernelI32Selective_Scan_bwd_kernel_traitsILi128ELi16ELb1ELb0ELb0ELb1ELb0EfN3c107complexIfEEEEv12SSMParamsBwd)
        .other          _Z25selective_scan_bwd_kernelI32Selective_Scan_bwd_kernel_traitsILi128ELi16ELb1ELb0ELb0ELb1ELb0EfN3c107complexIfEEEEv12SSMParamsBwd,@"STO_CUDA_ENTRY STV_DEFAULT"
_Z25selective_scan_bwd_kernelI32Selective_Scan_bwd_kernel_traitsILi128ELi16ELb1ELb0ELb0ELb1ELb0EfN3c107complexIfEEEEv12SSMParamsBwd:
.text._Z25selective_scan_bwd_kernelI32Selective_Scan_bwd_kernel_traitsILi128ELi16ELb1ELb0ELb0ELb1ELb0EfN3c107complexIfEEEEv12SSMParamsBwd:
        /* <DEDUP_REMOVED lines=105> */
.L_x_3429:
[----:B------:R-:W-:Y:S01]  /*0690*/  BAR.SYNC.DEFER_BLOCKING 0x0 ;  /* 0x0000000000007b1d */ /* 0x000fe20000010000 */
[----:B--2---:R-:W-:Y:S02]  /*06a0*/  MOV R2, UR18 ;  /* 0x0000001200027c02 */ /* 0x004fe40008000f00 */
[----:B------:R-:W-:Y:S02]  /*06b0*/  MOV R3, UR19 ;  /* 0x0000001300037c02 */ /* 0x000fe40008000f00 */
[----:B------:R-:W-:-:S05]  /*06c0*/  IADD3 R5, PT, PT, R123, R122, RZ ;  /* 0x0000007a7b057210 */ /* 0x000fca0007ffe0ff */
[----:B------:R-:W-:-:S05]  /*06d0*/  IMAD.WIDE.U32 R2, R5, 0x10, R2 ;  /* 0x0000001005027825 */ /* 0x000fca00078e0002 */
[----:B------:R-:W2:Y:S04]  /*06e0*/  LDG.E.128 R8, desc[UR24][R2.64] ;  /* 0x0000001802087981 */ /* 0x000ea8000c1e1d00 */
[----:B------:R-:W3:Y:S04]  /*06f0*/  LDG.E.128 R12, desc[UR24][R2.64+0x200] ;  /* 0x00020018020c7981 */ /* 0x000ee8000c1e1d00 */
[----:B------:R-:W4:Y:S04]  /*0700*/  LDG.E.128 R16, desc[UR24][R2.64+0x400] ;  /* 0x0004001802107981 */ /* 0x000f28000c1e1d00 */
[----:B------:R-:W5:Y:S01]  /*0710*/  LDG.E.128 R20, desc[UR24][R2.64+0x600] ;  /* 0x0006001802147981 */ /* 0x000f62000c1e1d00 */
[----:B------:R-:W0:Y:S01]  /*0720*/  S2UR UR26, SR_CgaCtaId ;  /* 0x00000000001a79c3 */ /* 0x000e220000008800 */
[----:B------:R-:W-:Y:S01]  /*0730*/  UMOV UR8, 0x400 ;  /* 0x0000040000087882 */ /* 0x000fe20000000000 */
[----:B------:R-:W-:Y:S01]  /*0740*/  LOP3.LUT R0, R124, 0x3e0, RZ, 0xc0, !PT ;  /* 0x000003e07c007812 */ /* 0x000fe200078ec0ff */
[----:B------:R-:W1:Y:S01]  /*0750*/  S2R R47, SR_LANEID ;  /* 0x00000000002f7919 */ /* 0x000e620000000000 */
[----:B------:R-:W-:-:S02]  /*0760*/  MOV R192, UR20 ;  /* 0x0000001400c07c02 */ /* 0x000fc40008000f00 */
[----:B------:R-:W-:-:S03]  /*0770*/  MOV R193, UR21 ;  /* 0x0000001500c17c02 */ /* 0x000fc60008000f00 */
[----:B------:R-:W-:Y:S01]  /*0780*/  IMAD.WIDE.U32 R192, R5, 0x10, R192 ;  /* 0x0000001005c07825 */ /* 0x000fe200078e00c0 */
[----:B0-----:R-:W-:Y:S01]  /*0790*/  ULEA UR8, UR26, UR8, 0x18 ;  /* 0x000000081a087291 */ /* 0x001fe2000f8ec0ff */
[-C--:B-1----:R-:W-:Y:S02]  /*07a0*/  IADD3 R46, PT, PT, R122, R47.reuse, RZ ;  /* 0x0000002f7a2e7210 */ /* 0x082fe40007ffe0ff */
[----:B------:R-:W-:-:S03]  /*07b0*/  IADD3 R0, PT, PT, R0, R47, RZ ;  /* 0x0000002f00007210 */ /* 0x000fc60007ffe0ff */
[----:B------:R-:W-:Y:S02]  /*07c0*/  LEA R46, R46, UR8, 0x4 ;  /* 0x000000082e2e7c11 */ /* 0x000fe4000f8e20ff */
[----:B------:R-:W-:-:S03]  /*07d0*/  LEA R45, R0, UR8, 0x6 ;  /* 0x00000008002d7c11 */ /* 0x000fc6000f8e30ff */
[----:B--2---:R0:W-:Y:S04]  /*07e0*/  STS.128 [R46], R8 ;  /* 0x000000082e007388 */ /* 0x0041e80000000c00 */
[----:B---3--:R1:W-:Y:S04]  /*07f0*/  STS.128 [R46+0x200], R12 ;  /* 0x0002000c2e007388 */ /* 0x0083e80000000c00 */
[----:B----4-:R2:W-:Y:S04]  /*0800*/  STS.128 [R46+0x400], R16 ;  /* 0x000400102e007388 */ /* 0x0105e80000000c00 */
[----:B-----5:R-:W-:Y:S01]  /*0810*/  STS.128 [R46+0x600], R20 ;  /* 0x000600142e007388 */ /* 0x020fe20000000c00 */
[----:B------:R-:W-:-:S03]  /*0820*/  NOP ;  /* 0x0000000000007918 */ /* 0x000fc60000000000 */
[----:B------:R-:W-:Y:S04]  /*0830*/  LDS.128 R92, [R45] ;  /* 0x000000002d5c7984 */ /* 0x000fe80000000c00 */
[----:B------:R-:W-:Y:S04]  /*0840*/  LDS.128 R88, [R45+0x10] ;  /* 0x000010002d587984 */ /* 0x000fe80000000c00 */
[----:B------:R-:W-:Y:S04]  /*0850*/  LDS.128 R84, [R45+0x20] ;  /* 0x000020002d547984 */ /* 0x000fe80000000c00 */
[----:B------:R-:W-:Y:S01]  /*0860*/  LDS.128 R80, [R45+0x30] ;  /* 0x000030002d507984 */ /* 0x000fe20000000c00 */
[----:B------:R-:W-:Y:S06]  /*0870*/  BAR.SYNC.DEFER_BLOCKING 0x0 ;  /* 0x0000000000007b1d */ /* 0x000fec0000010000 */
[----:B0-----:R-:W3:Y:S04]  /*0880*/  LDG.E.128 R8, desc[UR24][R192.64] ;  /* 0x00000018c0087981 */ /* 0x001ee8000c1e1d00 */
[----:B-1----:R-:W4:Y:S04]  /*0890*/  LDG.E.128 R12, desc[UR24][R192.64+0x200] ;  /* 0x00020018c00c7981 */ /* 0x002f28000c1e1d00 */
[----:B--2---:R-:W2:Y:S04]  /*08a0*/  LDG.E.128 R16, desc[UR24][R192.64+0x400] ;  /* 0x00040018c0107981 */ /* 0x004ea8000c1e1d00 */
[----:B------:R-:W5:Y:S01]  /*08b0*/  LDG.E.128 R28, desc[UR24][R192.64+0x600] ;  /* 0x00060018c01c7981 */ /* 0x000f62000c1e1d00 */
[----:B------:R-:W-:-:S02]  /*08c0*/  MOV R2, UR22 ;  /* 0x0000001600027c02 */ /* 0x000fc40008000f00 */
[----:B------:R-:W-:-:S03]  /*08d0*/  MOV R3, UR23 ;  /* 0x0000001700037c02 */ /* 0x000fc60008000f00 */
[----:B------:R-:W-:Y:S01]  /*08e0*/  IMAD.WIDE.U32 R2, R5, 0x10, R2 ;  /* 0x0000001005027825 */ /* 0x000fe200078e0002 */
[----:B---3--:R-:W-:Y:S04]  /*08f0*/  STS.128 [R46], R8 ;  /* 0x000000082e007388 */ /* 0x008fe80000000c00 */
[----:B----4-:R-:W-:Y:S04]  /*0900*/  STS.128 [R46+0x200], R12 ;  /* 0x0002000c2e007388 */ /* 0x010fe80000000c00 */
[----:B--2---:R-:W-:Y:S04]  /*0910*/  STS.128 [R46+0x400], R16 ;  /* 0x000400102e007388 */ /* 0x004fe80000000c00 */
[----:B-----5:R-:W-:Y:S01]  /*0920*/  STS.128 [R46+0x600], R28 ;  /* 0x0006001c2e007388 */ /* 0x020fe20000000c00 */
[----:B------:R-:W-:-:S03]  /*0930*/  NOP ;  /* 0x0000000000007918 */ /* 0x000fc60000000000 */
[----:B------:R-:W0:Y:S04]  /*0940*/  LDS.128 R32, [R45] ;  /* 0x000000002d207984 */ /* 0x000e280000000c00 */
[----:B------:R-:W1:Y:S04]  /*0950*/  LDS.128 R48, [R45+0x10] ;  /* 0x000010002d307984 */ /* 0x000e680000000c00 */
[----:B------:R-:W2:Y:S04]  /*0960*/  LDS.128 R24, [R45+0x20] ;  /* 0x000020002d187984 */ /* 0x000ea80000000c00 */
[----:B------:R-:W3:Y:S01]  /*0970*/  LDS.128 R20, [R45+0x30] ;  /* 0x000030002d147984 */ /* 0x000ee20000000c00 */
[----:B------:R-:W-:Y:S06]  /*0980*/  BAR.SYNC.DEFER_BLOCKING 0x0 ;  /* 0x0000000000007b1d */ /* 0x000fec0000010000 */
[----:B------:R-:W4:Y:S04]  /*0990*/  LDG.E.128 R36, desc[UR24][R2.64] ;  /* 0x0000001802247981 */ /* 0x000f28000c1e1d00 */
[----:B------:R-:W5:Y:S04]  /*09a0*/  LDG.E.128 R52, desc[UR24][R2.64+0x200] ;  /* 0x0002001802347981 */ /* 0x000f68000c1e1d00 */
[----:B------:R-:W2:Y:S04]  /*09b0*/  LDG.E.128 R56, desc[UR24][R2.64+0x400] ;  /* 0x0004001802387981 */ /* 0x000ea8000c1e1d00 */
[----:B------:R-:W3:Y:S01]  /*09c0*/  LDG.E.128 R60, desc[UR24][R2.64+0x600] ;  /* 0x00060018023c7981 */ /* 0x000ee2000c1e1d00 */
[----:B0-----:R-:W-:Y:S01]  /*09d0*/  FADD.FTZ R43, R32, UR7 ;  /* 0x00000007202b7e21 */ /* 0x001fe20008010000 */
[----:B------:R-:W-:Y:S01]  /*09e0*/  FADD.FTZ R44, R33, UR7 ;  /* 0x00000007212c7e21 */ /* 0x000fe20008010000 */
[----:B------:R-:W-:Y:S01]  /*09f0*/  FADD.FTZ R41, R34, UR7 ;  /* 0x0000000722297e21 */ /* 0x000fe20008010000 */
[----:B------:R-:W-:Y:S01]  /*0a00*/  FADD.FTZ R42, R35, UR7 ;  /* 0x00000007232a7e21 */ /* 0x000fe20008010000 */
[----:B-1----:R-:W-:Y:S01]  /*0a10*/  FADD.FTZ R40, R49, UR7 ;  /* 0x0000000731287e21 */ /* 0x002fe20008010000 */
[----:B------:R-:W-:Y:S01]  /*0a20*/  FSETP.GTU.FTZ.AND P0, PT, R43, 20, PT ;  /* 0x41a000002b00780b */ /* 0x000fe20003f1c000 */
[----:B------:R-:W-:Y:S01]  /*0a30*/  BSSY.RECONVERGENT B0, `(.L_x_3362) ;  /* 0x0000030000007945 */ /* 0x000fe20003800200 */
[----:B------:R-:W-:-:S02]  /*0a40*/  FSETP.GTU.FTZ.AND P1, PT, R44, 20, PT ;  /* 0x41a000002c00780b */ /* 0x000fc40003f3c000 */
[----:B------:R-:W-:Y:S02]  /*0a50*/  FSETP.GTU.FTZ.AND P2, PT, R41, 20, PT ;  /* 0x41a000002900780b */ /* 0x000fe40003f5c000 */
[----:B------:R-:W-:Y:S02]  /*0a60*/  FSETP.GTU.FTZ.AND P3, PT, R42, 20, PT ;  /* 0x41a000002a00780b */ /* 0x000fe40003f7c000 */
[----:B------:R-:W-:Y:S01]  /*0a70*/  FSETP.GTU.FTZ.AND P5, PT, R40, 20, PT ;  /* 0x41a000002800780b */ /* 0x000fe20003fbc000 */
[----:B----4-:R0:W-:Y:S04]  /*0a80*/  STS.128 [R46], R36 ;  /* 0x000000242e007388 */ /* 0x0101e80000000c00 */
[----:B-----5:R1:W-:Y:S04]  /*0a90*/  STS.128 [R46+0x200], R52 ;  /* 0x000200342e007388 */ /* 0x0203e80000000c00 */
[----:B--2---:R1:W-:Y:S04]  /*0aa0*/  STS.128 [R46+0x400], R56 ;  /* 0x000400382e007388 */ /* 0x0043e80000000c00 */
[----:B---3--:R1:W-:Y:S01]  /*0ab0*/  STS.128 [R46+0x600], R60 ;  /* 0x0006003c2e007388 */ /* 0x0083e20000000c00 */
[----:B------:R-:W-:-:S03]  /*0ac0*/  NOP ;  /* 0x0000000000007918 */ /* 0x000fc60000000000 */
[----:B------:R1:W2:Y:S01]  /*0ad0*/  LDS.128 R16, [R45] ;  /* 0x000000002d107984 */ /* 0x0002a20000000c00 */
[----:B0-----:R-:W-:Y:S01]  /*0ae0*/  FADD.FTZ R39, R48, UR7 ;  /* 0x0000000730277e21 */ /* 0x001fe20008010000 */
[----:B------:R-:W-:Y:S02]  /*0af0*/  FADD.FTZ R37, R50, UR7 ;  /* 0x0000000732257e21 */ /* 0x000fe40008010000 */
[----:B------:R1:W0:Y:S02]  /*0b00*/  LDS.128 R12, [R45+0x10] ;  /* 0x000010002d0c7984 */ /* 0x0002240000000c00 */
[----:B------:R-:W-:Y:S02]  /*0b10*/  FSETP.GTU.FTZ.AND P4, PT, R39, 20, PT ;  /* 0x41a000002700780b */ /* 0x000fe40003f9c000 */
[----:B------:R1:W3:Y:S04]  /*0b20*/  LDS.128 R8, [R45+0x20] ;  /* 0x000020002d087984 */ /* 0x0002e80000000c00 */
[----:B------:R1:W4:Y:S01]  /*0b30*/  LDS.128 R4, [R45+0x30] ;  /* 0x000030002d047984 */ /* 0x0003220000000c00 */
[----:B------:R-:W-:Y:S06]  /*0b40*/  @P0 BRA `(.L_x_3363) ;  /* 0x0000000000780947 */ /* 0x000fec0003800000 */
[----:B------:R-:W-:Y:S01]  /*0b50*/  FMUL.FTZ R43, R43, 1.4426950216293334961 ;  /* 0x3fb8aa3b2b2b7820 */ /* 0x000fe20000410000 */
[----:B------:R-:W-:Y:S01]  /*0b60*/  HFMA2 R28, -RZ, RZ, 1.625, 0 ;  /* 0x3e800000ff1c7431 */ /* 0x000fe200000001ff */
[----:B------:R-:W-:Y:S02]  /*0b70*/  MOV R29, 0x3d39bf78 ;  /* 0x3d39bf78001d7802 */ /* 0x000fe40000000f00 */
[----:B------:R-:W5:Y:S02]  /*0b80*/  MUFU.EX2 R31, R43 ;  /* 0x0000002b001f7308 */ /* 0x000f640000000800 */
[C---:B-----5:R-:W-:Y:S01]  /*0b90*/  FADD.FTZ.RZ R0, R31.reuse, 1 ;  /* 0x3f8000001f007421 */ /* 0x060fe2000001c000 */
        /* <DEDUP_REMOVED lines=25> */
.L_x_3363:
[----:B------:R-:W-:Y:S05]  /*0d30*/  BSYNC.RECONVERGENT B0 ;  /* 0x0000000000007941 */ /* 0x000fea0003800200 */
.L_x_3362:
[----:B------:R-:W-:Y:S01]  /*0d40*/  BSSY.RECONVERGENT B0, `(.L_x_3364) ;  /* 0x0000022000007945 */ /* 0x000fe20003800200 */
[----:B------:R-:W-:Y:S01]  /*0d50*/  FSETP.GTU.FTZ.AND P0, PT, R37, 20, PT ;  /* 0x41a000002500780b */ /* 0x000fe20003f1c000 */
[----:B------:R-:W-:Y:S02]  /*0d60*/  FADD.FTZ R38, R51, UR7 ;  /* 0x0000000733267e21 */ /* 0x000fe40008010000 */
[----:B------:R-:W-:Y:S10]  /*0d70*/  @P1 BRA `(.L_x_3365) ;  /* 0x0000000000781947 */ /* 0x000ff40003800000 */
        /* <DEDUP_REMOVED lines=30> */
.L_x_3365:
[----:B------:R-:W-:Y:S05]  /*0f60*/  BSYNC.RECONVERGENT B0 ;  /* 0x0000000000007941 */ /* 0x000fea0003800200 */
.L_x_3364:
        /* <DEDUP_REMOVED lines=34> */
.L_x_3367:
[----:B------:R-:W-:Y:S05]  /*1190*/  BSYNC.RECONVERGENT B0 ;  /* 0x0000000000007941 */ /* 0x000fea0003800200 */
.L_x_3366:
        /* <DEDUP_REMOVED lines=34> */
.L_x_3369:
[----:B------:R-:W-:Y:S05]  /*13c0*/  BSYNC.RECONVERGENT B0 ;  /* 0x0000000000007941 */ /* 0x000fea0003800200 */
.L_x_3368:
        /* <DEDUP_REMOVED lines=34> */
.L_x_3371:
[----:B------:R-:W-:Y:S05]  /*15f0*/  BSYNC.RECONVERGENT B0 ;  /* 0x0000000000007941 */ /* 0x000fea0003800200 */
.L_x_3370:
[----:B------:R-:W-:Y:S01]  /*1600*/  BSSY.RECONVERGENT B0, `(.L_x_3372) ;  /* 0x0000024000007945 */ /* 0x000fe20003800200 */
[----:B------:R-:W-:Y:S01]  /*1610*/  FADD.FTZ R31, R20, UR7 ;  /* 0x00000007141f7e21 */ /* 0x000fe20008010000 */
[----:B------:R-:W-:Y:S01]  /*1620*/  FSETP.GTU.FTZ.AND P4, PT, R33, 20, PT ;  /* 0x41a000002100780b */ /* 0x000fe20003f9c000 */
[----:B------:R-:W-:Y:S01]  /*1630*/  FADD.FTZ R34, R27, UR7 ;  /* 0x000000071b227e21 */ /* 0x000fe20008010000 */
[----:B--2---:R-:W-:Y:S01]  /*1640*/  FFMA.FTZ R20, R92, R16, R127 ;  /* 0x000000105c147223 */ /* 0x004fe2000001007f */
[----:B------:R-:W-:Y:S10]  /*1650*/  @P5 BRA `(.L_x_3373) ;  /* 0x0000000000785947 */ /* 0x000ff40003800000 */
[----:B------:R-:W-:Y:S01]  /*1660*/  FMUL.FTZ R40, R40, 1.4426950216293334961 ;  /* 0x3fb8aa3b28287820 */ /* 0x000fe20000410000 */
[----:B------:R-:W-:Y:S01]  /*1670*/  HFMA2 R24, -RZ, RZ, 1.625, 0 ;  /* 0x3e800000ff187431 */ /* 0x000fe200000001ff */
[----:B------:R-:W-:Y:S02]  /*1680*/  MOV R27, 0x3d39bf78 ;  /* 0x3d39bf78001b7802 */ /* 0x000fe40000000f00 */
[----:B------:R-:W2:Y:S02]  /*1690*/  MUFU.EX2 R25, R40 ;  /* 0x0000002800197308 */ /* 0x000ea40000000800 */
[C---:B--2---:R-:W-:Y:S01]  /*16a0*/  FADD.FTZ.RZ R0, R25.reuse, 1 ;  /* 0x3f80000019007421 */ /* 0x044fe2000001c000 */
        /* <DEDUP_REMOVED lines=25> */
.L_x_3373:
[----:B------:R-:W-:Y:S05]  /*1840*/  BSYNC.RECONVERGENT B0 ;  /* 0x0000000000007941 */ /* 0x000fea0003800200 */
.L_x_3372:
[----:B------:R-:W-:Y:S01]  /*1850*/  FFMA.FTZ R3, R93, R17, R20 ;  /* 0x000000115d037223 */ /* 0x000fe20000010014 */
[----:B------:R-:W-:Y:S01]  /*1860*/  BSSY.RECONVERGENT B0, `(.L_x_3374) ;  /* 0x0000026000007945 */ /* 0x000fe20003800200 */
[----:B------:R-:W-:Y:S01]  /*1870*/  HFMA2 R79, -RZ, RZ, 0, 0 ;  /* 0x00000000ff4f7431 */ /* 0x000fe200000001ff */
[----:B------:R-:W-:Y:S01]  /*1880*/  FSETP.GTU.FTZ.AND P5, PT, R34, 20, PT ;  /* 0x41a000002200780b */ /* 0x000fe20003fbc000 */
[----:B------:R-:W-:Y:S01]  /*1890*/  FADD.FTZ R32, R21, UR7 ;  /* 0x0000000715207e21 */ /* 0x000fe20008010000 */
[----:B------:R-:W-:Y:S01]  /*18a0*/  FADD.FTZ R29, R22, UR7 ;  /* 0x00000007161d7e21 */ /* 0x000fe20008010000 */
[----:B------:R-:W-:Y:S01]  /*18b0*/  FADD.FTZ R30, R23, UR7 ;  /* 0x00000007171e7e21 */ /* 0x000fe20008010000 */
[----:B------:R-:W-:Y:S01]  /*18c0*/  FFMA.FTZ R20, R94, R18, R3 ;  /* 0x000000125e147223 */ /* 0x000fe20000010003 */
[----:B------:R-:W-:Y:S08]  /*18d0*/  @P0 BRA `(.L_x_3375) ;  /* 0x0000000000780947 */ /* 0x000ff00003800000 */
[----:B------:R-:W-:Y:S01]  /*18e0*/  FMUL.FTZ R37, R37, 1.4426950216293334961 ;  /* 0x3fb8aa3b25257820 */ /* 0x000fe20000410000 */
[----:B------:R-:W-:Y:S02]  /*18f0*/  MOV R22, 0x3e800000 ;  /* 0x3e80000000167802 */ /* 0x000fe40000000f00 */
[----:B------:R-:W-:Y:S01]  /*1900*/  MOV R23, 0x3d39bf78 ;  /* 0x3d39bf7800177802 */ /* 0x000fe20000000f00 */
        /* <DEDUP_REMOVED lines=27> */
.L_x_3375:
[----:B------:R-:W-:Y:S05]  /*1ac0*/  BSYNC.RECONVERGENT B0 ;  /* 0x0000000000007941 */ /* 0x000fea0003800200 */
.L_x_3374:
[----:B------:R-:W-:Y:S01]  /*1ad0*/  FFMA.FTZ R3, R95, R19, R20 ;  /* 0x000000135f037223 */ /* 0x000fe20000010014 */
[----:B------:R-:W-:Y:S01]  /*1ae0*/  BSSY.RECONVERGENT B0, `(.L_x_3376) ;  /* 0x0000025000007945 */ /* 0x000fe20003800200 */
[----:B------:R-:W-:Y:S01]  /*1af0*/  HFMA2 R75, -RZ, RZ, 0, 0 ;  /* 0x00000000ff4b7431 */ /* 0x000fe200000001ff */
[----:B------:R-:W-:Y:S02]  /*1b00*/  FSETP.GTU.FTZ.AND P0, PT, R31, 20, PT ;  /* 0x41a000001f00780b */ /* 0x000fe40003f1c000 */
[----:B------:R-:W-:Y:S02]  /*1b10*/  CS2R R76, SRZ ;  /* 0x00000000004c7805 */ /* 0x000fe4000001ff00 */
[----:B------:R-:W-:Y:S01]  /*1b20*/  MOV R78, RZ ;  /* 0x000000ff004e7202 */ /* 0x000fe20000000f00 */
[----:B0-----:R-:W-:Y:S01]  /*1b30*/  FFMA.FTZ R20, R88, R12, R3 ;  /* 0x0000000c58147223 */ /* 0x001fe20000010003 */
[----:B------:R-:W-:Y:S07]  /*1b40*/  @P1 BRA `(.L_x_3377) ;  /* 0x0000000000781947 */ /* 0x000fee0003800000 */
        /* <DEDUP_REMOVED lines=30> */
.L_x_3377:
[----:B------:R-:W-:Y:S05]  /*1d30*/  BSYNC.RECONVERGENT B0 ;  /* 0x0000000000007941 */ /* 0x000fea0003800200 */
.L_x_3376:
[----:B------:R-:W-:Y:S01]  /*1d40*/  FFMA.FTZ R3, R89, R13, R20 ;  /* 0x0000000d59037223 */ /* 0x000fe20000010014 */
[----:B------:R-:W-:Y:S01]  /*1d50*/  BSSY.RECONVERGENT B0, `(.L_x_3378) ;  /* 0x0000025000007945 */ /* 0x000fe20003800200 */
[----:B------:R-:W-:Y:S01]  /*1d60*/  HFMA2 R71, -RZ, RZ, 0, 0 ;  /* 0x00000000ff477431 */ /* 0x000fe200000001ff */
[----:B------:R-:W-:Y:S02]  /*1d70*/  FSETP.GTU.FTZ.AND P1, PT, R32, 20, PT ;  /* 0x41a000002000780b */ /* 0x000fe40003f3c000 */
[----:B------:R-:W-:Y:S02]  /*1d80*/  CS2R R72, SRZ ;  /* 0x0000000000487805 */ /* 0x000fe4000001ff00 */
[----:B------:R-:W-:Y:S01]  /*1d90*/  MOV R74, RZ ;  /* 0x000000ff004a7202 */ /* 0x000fe20000000f00 */
[----:B------:R-:W-:Y:S01]  /*1da0*/  FFMA.FTZ R20, R90, R14, R3 ;  /* 0x0000000e5a147223 */ /* 0x000fe20000010003 */
        /* <DEDUP_REMOVED lines=31> */
.L_x_3379:
[----:B------:R-:W-:Y:S05]  /*1fa0*/  BSYNC.RECONVERGENT B0 ;  /* 0x0000000000007941 */ /* 0x000fea0003800200 */
.L_x_3378:
[----:B------:R-:W-:Y:S01]  /*1fb0*/  FFMA.FTZ R3, R91, R15, R20 ;  /* 0x0000000f5b037223 */ /* 0x000fe20000010014 */
[----:B------:R-:W-:Y:S01]  /*1fc0*/  BSSY.RECONVERGENT B0, `(.L_x_3380) ;  /* 0x0000025000007945 */ /* 0x000fe20003800200 */
[----:B------:R-:W-:Y:S01]  /*1fd0*/  HFMA2 R67, -RZ, RZ, 0, 0 ;  /* 0x00000000ff437431 */ /* 0x000fe200000001ff */
[----:B------:R-:W-:Y:S02]  /*1fe0*/  FSETP.GTU.FTZ.AND P2, PT, R29, 20, PT ;  /* 0x41a000001d00780b */ /* 0x000fe40003f5c000 */
[----:B------:R-:W-:Y:S02]  /*1ff0*/  CS2R R68, SRZ ;  /* 0x0000000000447805 */ /* 0x000fe4000001ff00 */
[----:B------:R-:W-:Y:S01]  /*2000*/  MOV R70, RZ ;  /* 0x000000ff00467202 */ /* 0x000fe20000000f00 */
[----:B---3--:R-:W-:Y:S01]  /*2010*/  FFMA.FTZ R20, R84, R8, R3 ;  /* 0x0000000854147223 */ /* 0x008fe20000010003 */
        /* <DEDUP_REMOVED lines=31> */
.L_x_3381:
[----:B------:R-:W-:Y:S05]  /*2210*/  BSYNC.RECONVERGENT B0 ;  /* 0x0000000000007941 */ /* 0x000fea0003800200 */
.L_x_3380:
[----:B------:R-:W-:Y:S01]  /*2220*/  FFMA.FTZ R3, R85, R9, R20 ;  /* 0x0000000955037223 */ /* 0x000fe20000010014 */
[----:B------:R-:W-:Y:S01]  /*2230*/  BSSY.RECONVERGENT B0, `(.L_x_3382) ;  /* 0x0000025000007945 */ /* 0x000fe20003800200 */
[----:B------:R-:W-:Y:S02]  /*2240*/  FSETP.GTU.FTZ.AND P3, PT, R30, 20, PT ;  /* 0x41a000001e00780b */ /* 0x000fe40003f7c000 */
[----:B------:R-:W-:Y:S02]  /*2250*/  CS2R R64, SRZ ;  /* 0x0000000000407805 */ /* 0x000fe4000001ff00 */
[----:B------:R-:W-:Y:S01]  /*2260*/  MOV R66, RZ ;  /* 0x000000ff00427202 */ /* 0x000fe20000000f00 */
[----:B-1----:R-:W-:Y:S01]  /*2270*/  FMUL.FTZ R60, R16, UR6 ;  /* 0x00000006103c7c20 */ /* 0x002fe20008410000 */
        /* <DEDUP_REMOVED lines=32> */
.L_x_3383:
[----:B------:R-:W-:Y:S05]  /*2480*/  BSYNC.RECONVERGENT B0 ;  /* 0x0000000000007941 */ /* 0x000fea0003800200 */
.L_x_3382:
        /* <DEDUP_REMOVED lines=32> */
.L_x_3385:
[----:B------:R-:W-:Y:S05]  /*2690*/  BSYNC.RECONVERGENT B0 ;  /* 0x0000000000007941 */ /* 0x000fea0003800200 */
.L_x_3384:
        /* <DEDUP_REMOVED lines=32> */
.L_x_3387:
[----:B------:R-:W-:Y:S05]  /*28a0*/  BSYNC.RECONVERGENT B0 ;  /* 0x0000000000007941 */ /* 0x000fea0003800200 */
.L_x_3386:
        /* <DEDUP_REMOVED lines=32> */
.L_x_3389:
[----:B------:R-:W-:Y:S05]  /*2ab0*/  BSYNC.RECONVERGENT B0 ;  /* 0x0000000000007941 */ /* 0x000fea0003800200 */
.L_x_3388:
        /* <DEDUP_REMOVED lines=32> */
.L_x_3391:
[----:B------:R-:W-:Y:S05]  /*2cc0*/  BSYNC.RECONVERGENT B0 ;  /* 0x0000000000007941 */ /* 0x000fea0003800200 */
.L_x_3390:
        /* <DEDUP_REMOVED lines=32> */
.L_x_3393:
[----:B------:R-:W-:Y:S05]  /*2ed0*/  BSYNC.RECONVERGENT B0 ;  /* 0x0000000000007941 */ /* 0x000fea0003800200 */
.L_x_3392:
[----:B------:R-:W0:Y:S01]  /*2ee0*/  LDCU UR8, c[0x0][0x38c] ;  /* 0x00007180ff0877ac */ /* 0x000e220008000800 */
[----:B------:R-:W-:Y:S01]  /*2ef0*/  FFMA.FTZ R3, R87, R11, R20 ;  /* 0x0000000b57037223 */ /* 0x000fe20000010014 */
[----:B------:R-:W-:Y:S01]  /*2f00*/  FMUL.FTZ R61, R17, UR6 ;  /* 0x00000006113d7c20 */ /* 0x000fe20008410000 */
[----:B------:R-:W-:Y:S01]  /*2f10*/  FMUL.FTZ R62, R18, UR6 ;  /* 0x00000006123e7c20 */ /* 0x000fe20008410000 */
[----:B------:R-:W-:Y:S01]  /*2f20*/  FMUL.FTZ R63, R19, UR6 ;  /* 0x00000006133f7c20 */ /* 0x000fe20008410000 */
[----:B----4-:R-:W-:Y:S01]  /*2f30*/  FFMA.FTZ R0, R80, R4, R3 ;  /* 0x0000000450007223 */ /* 0x010fe20000010003 */
        /* <DEDUP_REMOVED lines=26> */
[----:B------:R-:W-:Y:S02]  /*30e0*/  HFMA2 R79, -RZ, RZ, 0, 0 ;  /* 0x00000000ff4f7431 */ /* 0x000fe400000001ff */
        /* <DEDUP_REMOVED lines=30> */
.L_x_3428:
        /* <DEDUP_REMOVED lines=88> */
[C---:B------:R-:W-:Y:S01]  /*3850*/  FMUL.FTZ R101, R100.reuse, R43 ;  /* 0x0000002b64657220 */ /* 0x040fe20000410000 */
[C---:B------:R-:W-:Y:S01]  /*3860*/  FMUL.FTZ R126, R100.reuse, R36 ;  /* 0x00000024647e7220 */ /* 0x040fe20000410000 */
[C---:B------:R-:W-:Y:S01]  /*3870*/  FMUL.FTZ R130, R100.reuse, R33 ;  /* 0x0000002164827220 */ /* 0x040fe20000410000 */
[C---:B------:R-:W-:Y:S01]  /*3880*/  FMUL.FTZ R132, R100.reuse, R34 ;  /* 0x0000002264847220 */ /* 0x040fe20000410000 */
[C---:B------:R-:W-:Y:S01]  /*3890*/  FMUL.FTZ R114, R100.reuse, R38 ;  /* 0x0000002664727220 */ /* 0x040fe20000410000 */
[----:B------:R4:W5:Y:S01]  /*38a0*/  MUFU.EX2 R117, R101 ;  /* 0x0000006500757308 */ /* 0x0009620000000800 */
[C---:B---3--:R-:W-:Y:S01]  /*38b0*/  FMUL.FTZ R102, R100.reuse, R44 ;  /* 0x0000002c64667220 */ /* 0x048fe20000410000 */
[----:B------:R-:W-:-:S06]  /*38c0*/  FMUL.FTZ R118, R100, R35 ;  /* 0x0000002364767220 */ /* 0x000fcc0000410000 */
[----:B------:R2:W-:Y:S01]  /*38d0*/  MUFU.EX2 R128, R102 ;  /* 0x0000006600807308 */ /* 0x0005e20000000800 */
[----:B----4-:R-:W-:-:S07]  /*38e0*/  FMUL.FTZ R101, R100, R37 ;  /* 0x0000002564657220 */ /* 0x010fce0000410000 */
[----:B------:R3:W4:Y:S01]  /*38f0*/  MUFU.EX2 R140, R101 ;  /* 0x00000065008c7308 */ /* 0x0007220000000800 */
[----:B--2---:R-:W-:Y:S01]  /*3900*/  FMUL.FTZ R102, R96, R99 ;  /* 0x0000006360667220 */ /* 0x004fe20000410000 */
[C---:B-----5:R-:W-:Y:S01]  /*3910*/  FMUL.FTZ R116, R117.reuse, R116 ;  /* 0x0000007475747220 */ /* 0x060fe20000410000 */
[----:B------:R-:W-:-:S05]  /*3920*/  FMUL.FTZ R117, R117, R104 ;  /* 0x0000006875757220 */ /* 0x000fca0000410000 */
[----:B------:R-:W-:Y:S01]  /*3930*/  MUFU.SIN R149, R108 ;  /* 0x0000006c00957308 */ /* 0x000fe20000000400 */
[C---:B---3--:R-:W-:Y:S01]  /*3940*/  FMUL.FTZ R101, R97.reuse, R99 ;  /* 0x0000006361657220 */ /* 0x048fe20000410000 */
[-C--:B------:R-:W-:Y:S01]  /*3950*/  FFMA.FTZ R97, R97, R98.reuse, R102 ;  /* 0x0000006261617223 */ /* 0x080fe20000010066 */
[----:B------:R-:W-:Y:S02]  /*3960*/  FMUL.FTZ R99, R100, R31 ;  /* 0x0000001f64637220 */ /* 0x000fe40000410000 */
[----:B------:R-:W-:Y:S01]  /*3970*/  FFMA.FTZ R101, R96, R98, -R101 ;  /* 0x0000006260657223 */ /* 0x000fe20000010865 */
[C---:B------:R-:W-:Y:S01]  /*3980*/  FMUL.FTZ R96, R100.reuse, R32 ;  /* 0x0000002064607220 */ /* 0x040fe20000410000 */
[----:B------:R-:W-:Y:S01]  /*3990*/  FMUL.FTZ R98, R100, R29 ;  /* 0x0000001d64627220 */ /* 0x000fe20000410000 */
[----:B------:R2:W-:Y:S01]  /*39a0*/  MUFU.COS R151, R108 ;  /* 0x0000006c00977308 */ /* 0x0005e20000000000 */
[C---:B----4-:R-:W-:Y:S01]  /*39b0*/  FMUL.FTZ R139, R140.reuse, R139 ;  /* 0x0000008b8c8b7220 */ /* 0x050fe20000410000 */
[----:B------:R-:W-:Y:S01]  /*39c0*/  FMUL.FTZ R140, R140, R115 ;  /* 0x000000738c8c7220 */ /* 0x000fe20000410000 */
[-C--:B------:R-:W-:Y:S01]  /*39d0*/  FMUL.FTZ R160, R28, R101.reuse ;  /* 0x000000651ca07220 */ /* 0x080fe20000410000 */
[-C--:B------:R-:W-:Y:S01]  /*39e0*/  FMUL.FTZ R162, R26, R101.reuse ;  /* 0x000000651aa27220 */ /* 0x080fe20000410000 */
[-C--:B------:R-:W-:Y:S01]  /*39f0*/  FMUL.FTZ R164, R24, R101.reuse ;  /* 0x0000006518a47220 */ /* 0x080fe20000410000 */
[-C--:B------:R-:W-:Y:S01]  /*3a00*/  FMUL.FTZ R166, R22, R101.reuse ;  /* 0x0000006516a67220 */ /* 0x080fe20000410000 */
[-C--:B------:R-:W-:Y:S01]  /*3a10*/  FMUL.FTZ R167, R21, R101.reuse ;  /* 0x0000006515a77220 */ /* 0x080fe20000410000 */
[----:B------:R-:W-:Y:S01]  /*3a20*/  MUFU.SIN R153, R110 ;  /* 0x0000006e00997308 */ /* 0x000fe20000000400 */
[----:B--2---:R-:W-:Y:S01]  /*3a30*/  FMUL.FTZ R108, R100, R42 ;  /* 0x0000002a646c7220 */ /* 0x004fe20000410000 */
[-C--:B------:R-:W-:Y:S01]  /*3a40*/  FMUL.FTZ R168, R20, R101.reuse ;  /* 0x0000006514a87220 */ /* 0x080fe20000410000 */
[-C--:B------:R-:W-:Y:S01]  /*3a50*/  FMUL.FTZ R169, R19, R101.reuse ;  /* 0x0000006513a97220 */ /* 0x080fe20000410000 */
[-C--:B------:R-:W-:Y:S01]  /*3a60*/  FMUL.FTZ R170, R18, R101.reuse ;  /* 0x0000006512aa7220 */ /* 0x080fe20000410000 */
[-C--:B------:R-:W-:Y:S01]  /*3a70*/  FMUL.FTZ R171, R17, R101.reuse ;  /* 0x0000006511ab7220 */ /* 0x080fe20000410000 */
[-C--:B------:R-:W-:Y:S01]  /*3a80*/  FMUL.FTZ R172, R16, R101.reuse ;  /* 0x0000006510ac7220 */ /* 0x080fe20000410000 */
[-C--:B------:R-:W-:Y:S01]  /*3a90*/  FMUL.FTZ R173, R15, R101.reuse ;  /* 0x000000650fad7220 */ /* 0x080fe20000410000 */
[----:B------:R2:W-:Y:S01]  /*3aa0*/  MUFU.COS R155, R110 ;  /* 0x0000006e009b7308 */ /* 0x0005e20000000000 */
[----:B------:R-:W-:Y:S01]  /*3ab0*/  FMUL.FTZ R174, R14, R101 ;  /* 0x000000650eae7220 */ /* 0x000fe20000410000 */
[-C--:B------:R-:W-:Y:S01]  /*3ac0*/  FMUL.FTZ R175, R0, -R97.reuse ;  /* 0x8000006100af7220 */ /* 0x080fe20000410000 */
[-C--:B------:R-:W-:Y:S01]  /*3ad0*/  FMUL.FTZ R176, R28, -R97.reuse ;  /* 0x800000611cb07220 */ /* 0x080fe20000410000 */
[-C--:B------:R-:W-:Y:S01]  /*3ae0*/  FMUL.FTZ R177, R27, -R97.reuse ;  /* 0x800000611bb17220 */ /* 0x080fe20000410000 */
[-C--:B------:R-:W-:Y:S01]  /*3af0*/  FMUL.FTZ R178, R26, -R97.reuse ;  /* 0x800000611ab27220 */ /* 0x080fe20000410000 */
[-C--:B------:R-:W-:Y:S01]  /*3b00*/  FMUL.FTZ R179, R25, -R97.reuse ;  /* 0x8000006119b37220 */ /* 0x080fe20000410000 */
[----:B------:R-:W-:Y:S01]  /*3b10*/  FMUL.FTZ R180, R24, -R97 ;  /* 0x8000006118b47220 */ /* 0x000fe20000410000 */
[----:B------:R-:W-:Y:S01]  /*3b20*/  MUFU.SIN R157, R106 ;  /* 0x0000006a009d7308 */ /* 0x000fe20000000400 */
[----:B--2---:R-:W-:Y:S01]  /*3b30*/  FMUL.FTZ R110, R100, R39 ;  /* 0x00000027646e7220 */ /* 0x004fe20000410000 */
[-C--:B------:R-:W-:Y:S01]  /*3b40*/  FMUL.FTZ R181, R23, -R97.reuse ;  /* 0x8000006117b57220 */ /* 0x080fe20000410000 */
[-C--:B------:R-:W-:Y:S01]  /*3b50*/  FMUL.FTZ R182, R22, -R97.reuse ;  /* 0x8000006116b67220 */ /* 0x080fe20000410000 */
[-C--:B------:R-:W-:Y:S01]  /*3b60*/  FMUL.FTZ R183, R21, -R97.reuse ;  /* 0x8000006115b77220 */ /* 0x080fe20000410000 */
[-C--:B------:R-:W-:Y:S01]  /*3b70*/  FMUL.FTZ R184, R20, -R97.reuse ;  /* 0x8000006114b87220 */ /* 0x080fe20000410000 */
[-C--:B------:R-:W-:Y:S01]  /*3b80*/  FMUL.FTZ R185, R19, -R97.reuse ;  /* 0x8000006113b97220 */ /* 0x080fe20000410000 */
[-C--:B------:R-:W-:Y:S01]  /*3b90*/  FMUL.FTZ R186, R18, -R97.reuse ;  /* 0x8000006112ba7220 */ /* 0x080fe20000410000 */
[----:B------:R2:W-:Y:S01]  /*3ba0*/  MUFU.COS R159, R106 ;  /* 0x0000006a009f7308 */ /* 0x0005e20000000000 */
[-C--:B------:R-:W-:Y:S01]  /*3bb0*/  FMUL.FTZ R187, R17, -R97.reuse ;  /* 0x8000006111bb7220 */ /* 0x080fe20000410000 */
[-C--:B------:R-:W-:Y:S01]  /*3bc0*/  FMUL.FTZ R188, R16, -R97.reuse ;  /* 0x8000006110bc7220 */ /* 0x080fe20000410000 */
[-C--:B------:R-:W-:Y:S01]  /*3bd0*/  FMUL.FTZ R189, R15, -R97.reuse ;  /* 0x800000610fbd7220 */ /* 0x080fe20000410000 */
[----:B------:R-:W-:-:S04]  /*3be0*/  FMUL.FTZ R190, R14, -R97 ;  /* 0x800000610ebe7220 */ /* 0x000fc80000410000 */
[----:B------:R-:W-:Y:S01]  /*3bf0*/  MUFU.SIN R161, R112 ;  /* 0x0000007000a17308 */ /* 0x000fe20000000400 */
[----:B--2---:R-:W-:-:S07]  /*3c00*/  FMUL.FTZ R106, R100, R41 ;  /* 0x00000029646a7220 */ /* 0x004fce0000410000 */
[----:B------:R2:W-:Y:S08]  /*3c10*/  MUFU.COS R163, R112 ;  /* 0x0000007000a37308 */ /* 0x0005f00000000000 */
[----:B------:R3:W4:Y:S01]  /*3c20*/  MUFU.EX2 R146, R126 ;  /* 0x0000007e00927308 */ /* 0x0007220000000800 */
[C---:B--2---:R-:W-:Y:S01]  /*3c30*/  FMUL.FTZ R112, R100.reuse, R40 ;  /* 0x0000002864707220 */ /* 0x044fe20000410000 */
[----:B------:R-:W-:-:S06]  /*3c40*/  FMUL.FTZ R100, R100, R30 ;  /* 0x0000001e64647220 */ /* 0x000fcc0000410000 */
[----:B------:R-:W2:Y:S01]  /*3c50*/  MUFU.EX2 R148, R130 ;  /* 0x0000008200947308 */ /* 0x000ea20000000800 */
[C---:B---3--:R-:W-:Y:S01]  /*3c60*/  FMUL.FTZ R126, R128.reuse, R105 ;  /* 0x00000069807e7220 */ /* 0x048fe20000410000 */
[----:B------:R-:W-:-:S06]  /*3c70*/  FMUL.FTZ R128, R128, R103 ;  /* 0x0000006780807220 */ /* 0x000fcc0000410000 */
[----:B------:R-:W3:Y:S01]  /*3c80*/  MUFU.EX2 R150, R132 ;  /* 0x0000008400967308 */ /* 0x000ee20000000800 */
[C---:B----4-:R-:W-:Y:S01]  /*3c90*/  FMUL.FTZ R145, R146.reuse, R145 ;  /* 0x0000009192917220 */ /* 0x050fe20000410000 */
[----:B------:R-:W-:-:S06]  /*3ca0*/  FMUL.FTZ R146, R146, R147 ;  /* 0x0000009392927220 */ /* 0x000fcc0000410000 */
[----:B------:R4:W5:Y:S01]  /*3cb0*/  MUFU.EX2 R154, R96 ;  /* 0x00000060009a7308 */ /* 0x0009620000000800 */
[C---:B--2---:R-:W-:Y:S01]  /*3cc0*/  FMUL.FTZ R147, R148.reuse, R151 ;  /* 0x0000009794937220 */ /* 0x044fe20000410000 */
[----:B------:R-:W-:-:S06]  /*3cd0*/  FMUL.FTZ R148, R148, R149 ;  /* 0x0000009594947220 */ /* 0x000fcc0000410000 */
[----:B------:R-:W-:Y:S01]  /*3ce0*/  MUFU.COS R165, R156 ;  /* 0x0000009c00a57308 */ /* 0x000fe20000000000 */
[----:B----4-:R-:W-:Y:S01]  /*3cf0*/  MOV R96, UR26 ;  /* 0x0000001a00607c02 */ /* 0x010fe20008000f00 */
[----:B------:R-:W-:Y:S01]  /*3d00*/  UMOV UR26, 0x400 ;  /* 0x00000400001a7882 */ /* 0x000fe20000000000 */
[----:B---3--:R-:W-:Y:S01]  /*3d10*/  FMUL.FTZ R149, R150, R155 ;  /* 0x0000009b96957220 */ /* 0x008fe20000410000 */
[----:B0-----:R-:W-:Y:S01]  /*3d20*/  ULEA UR27, UR27, UR26, 0x18 ;  /* 0x0000001a1b1b7291 */ /* 0x001fe2000f8ec0ff */
[----:B------:R-:W-:Y:S01]  /*3d30*/  IADD3 R96, PT, PT, R96, UR8, RZ ;  /* 0x0000000860607c10 */ /* 0x000fe2000fffe0ff */
[----:B------:R-:W-:Y:S01]  /*3d40*/  FMUL.FTZ R150, R150, R153 ;  /* 0x0000009996967220 */ /* 0x000fe20000410000 */
[----:B------:R-:W-:Y:S01]  /*3d50*/  @P0 IADD3 R96, PT, PT, R124, 0x200, RZ ;  /* 0x000002007c600810 */ /* 0x000fe20007ffe0ff */
[----:B------:R-:W0:Y:S01]  /*3d60*/  MUFU.EX2 R98, R98 ;  /* 0x0000006200627308 */ /* 0x000e220000000800 */
[C---:B-----5:R-:W-:Y:S01]  /*3d70*/  FMUL.FTZ R153, R154.reuse, R159 ;  /* 0x0000009f9a997220 */ /* 0x060fe20000410000 */
[----:B------:R-:W-:Y:S01]  /*3d80*/  FMUL.FTZ R154, R154, R157 ;  /* 0x0000009d9a9a7220 */ /* 0x000fe20000410000 */
[----:B------:R-:W-:Y:S01]  /*3d90*/  LEA R96, R96, UR27, 0x3 ;  /* 0x0000001b60607c11 */ /* 0x000fe2000f8e18ff */
[----:B------:R-:W-:-:S04]  /*3da0*/  FMUL.FTZ R159, R0, R101 ;  /* 0x00000065009f7220 */ /* 0x000fc80000410000 */
[----:B------:R-:W2:Y:S01]  /*3db0*/  MUFU.EX2 R100, R100 ;  /* 0x0000006400647308 */ /* 0x000ea20000000800 */
[----:B------:R3:W-:Y:S07]  /*3dc0*/  STS.64 [R96+0x3590], R116 ;  /* 0x0035907460007388 */ /* 0x0007ee0000000a00 */
[----:B------:R-:W4:Y:S01]  /*3dd0*/  MUFU.EX2 R106, R106 ;  /* 0x0000006a006a7308 */ /* 0x000f220000000800 */
[----:B0-----:R-:W-:Y:S01]  /*3de0*/  FMUL.FTZ R155, R98, R163 ;  /* 0x000000a3629b7220 */ /* 0x001fe20000410000 */
[----:B------:R-:W-:-:S06]  /*3df0*/  FMUL.FTZ R163, R25, R101 ;  /* 0x0000006519a37220 */ /* 0x000fcc0000410000 */
[----:B------:R-:W0:Y:S01]  /*3e00*/  MUFU.EX2 R108, R108 ;  /* 0x0000006c006c7308 */ /* 0x000e220000000800 */
[----:B--2---:R-:W-:Y:S01]  /*3e10*/  FMUL.FTZ R157, R100, R165 ;  /* 0x000000a5649d7220 */ /* 0x004fe20000410000 */
[----:B------:R-:W-:-:S06]  /*3e20*/  FMUL.FTZ R165, R23, R101 ;  /* 0x0000006517a57220 */ /* 0x000fcc0000410000 */
[----:B------:R-:W2:Y:S01]  /*3e30*/  MUFU.EX2 R110, R110 ;  /* 0x0000006e006e7308 */ /* 0x000ea20000000800 */
[C---:B----4-:R-:W-:Y:S01]  /*3e40*/  FMUL.FTZ R129, R106.reuse, R129 ;  /* 0x000000816a817220 */ /* 0x050fe20000410000 */
[----:B------:R-:W-:-:S06]  /*3e50*/  FMUL.FTZ R130, R106, R107 ;  /* 0x0000006b6a827220 */ /* 0x000fcc0000410000 */
[----:B------:R-:W4:Y:S01]  /*3e60*/  MUFU.EX2 R112, R112 ;  /* 0x0000007000707308 */ /* 0x000f220000000800 */
[C---:B0-----:R-:W-:Y:S01]  /*3e70*/  FMUL.FTZ R131, R108.reuse, R131 ;  /* 0x000000836c837220 */ /* 0x041fe20000410000 */
[----:B------:R-:W-:-:S06]  /*3e80*/  FMUL.FTZ R132, R108, R109 ;  /* 0x0000006d6c847220 */ /* 0x000fcc0000410000 */
[----:B------:R-:W0:Y:S01]  /*3e90*/  MUFU.EX2 R114, R114 ;  /* 0x0000007200727308 */ /* 0x000e220000000800 */
[C---:B--2---:R-:W-:Y:S01]  /*3ea0*/  FMUL.FTZ R133, R110.reuse, R133 ;  /* 0x000000856e857220 */ /* 0x044fe20000410000 */
[----:B------:R-:W-:-:S06]  /*3eb0*/  FMUL.FTZ R136, R110, R111 ;  /* 0x0000006f6e887220 */ /* 0x000fcc0000410000 */
[----:B------:R-:W2:Y:S01]  /*3ec0*/  MUFU.EX2 R118, R118 ;  /* 0x0000007600767308 */ /* 0x000ea20000000800 */
[C---:B----4-:R-:W-:Y:S01]  /*3ed0*/  FMUL.FTZ R137, R112.reuse, R137 ;  /* 0x0000008970897220 */ /* 0x050fe20000410000 */
[----:B------:R-:W-:-:S06]  /*3ee0*/  FMUL.FTZ R138, R112, R113 ;  /* 0x00000071708a7220 */ /* 0x000fcc0000410000 */
[----:B------:R-:W4:Y:S01]  /*3ef0*/  MUFU.EX2 R99, R99 ;  /* 0x0000006300637308 */ /* 0x000f220000000800 */
[C---:B0-----:R-:W-:Y:S01]  /*3f00*/  FMUL.FTZ R141, R114.reuse, R141 ;  /* 0x0000008d728d7220 */ /* 0x041fe20000410000 */
[----:B------:R-:W-:-:S06]  /*3f10*/  FMUL.FTZ R142, R114, R119 ;  /* 0x00000077728e7220 */ /* 0x000fcc0000410000 */
[----:B------:R0:W5:Y:S01]  /*3f20*/  MUFU.SIN R103, R156 ;  /* 0x0000009c00677308 */ /* 0x0001620000000400 */
[C---:B--2---:R-:W-:Y:S01]  /*3f30*/  FMUL.FTZ R143, R118.reuse, R143 ;  /* 0x0000008f768f7220 */ /* 0x044fe20000410000 */
[----:B------:R-:W-:Y:S01]  /*3f40*/  FMUL.FTZ R144, R118, R135 ;  /* 0x0000008776907220 */ /* 0x000fe20000410000 */
[----:B0-----:R-:W-:Y:S01]  /*3f50*/  FMUL.FTZ R156, R98, R161 ;  /* 0x000000a1629c7220 */ /* 0x001fe20000410000 */
[C---:B----4-:R-:W-:Y:S01]  /*3f60*/  FMUL.FTZ R151, R99.reuse, R134 ;  /* 0x0000008663977220 */ /* 0x050fe20000410000 */
[----:B------:R-:W-:Y:S01]  /*3f70*/  FMUL.FTZ R152, R99, R152 ;  /* 0x0000009863987220 */ /* 0x000fe20000410000 */
[----:B------:R-:W-:Y:S01]  /*3f80*/  FMUL.FTZ R161, R27, R101 ;  /* 0x000000651ba17220 */ /* 0x000fe20000410000 */
[----:B-----5:R-:W-:Y:S01]  /*3f90*/  FMUL.FTZ R158, R100, R103 ;  /* 0x00000067649e7220 */ /* 0x020fe20000410000 */
[----:B------:R-:W-:Y:S06]  /*3fa0*/  BAR.SYNC.DEFER_BLOCKING 0x0 ;  /* 0x0000000000007b1d */ /* 0x000fec0000010000 */
[----:B---3--:R-:W-:Y:S05]  /*3fb0*/  @P2 BRA `(.L_x_3396) ;  /* 0x0000000000242947 */ /* 0x008fea0003800000 */
        /* <DEDUP_REMOVED lines=9> */
.L_x_3396:
[----:B------:R-:W-:-:S06]  /*4050*/  LEA R134, R124, UR27, 0x3 ;  /* 0x0000001b7c867c11 */ /* 0x000fcc000f8e18ff */
[----:B------:R-:W0:Y:S02]  /*4060*/  LDS.64 R134, [R134+0x4598] ;  /* 0x0045980086867984 */ /* 0x000e240000000a00 */
.L_x_3397:
[----:B-1----:R-:W-:Y:S05]  /*4070*/  BSYNC.RECONVERGENT B0 ;  /* 0x0000000000007941 */ /* 0x002fea0003800200 */
.L_x_3395:
[----:B------:R-:W1:Y:S01]  /*4080*/  @P1 LDC R97, c[0x0][0x38c] ;  /* 0x0000e300ff611b82 */ /* 0x000e620000000800 */
        /* <DEDUP_REMOVED lines=9> */
[----:B-1----:R-:W-:-:S04]  /*4120*/  @P1 IMAD R96, R96, R97, UR8 ;  /* 0x0000000860601e24 */ /* 0x002fc8000f8e0261 */
[----:B------:R-:W-:-:S04]  /*4130*/  @P1 IMAD.WIDE R96, R96, R99, UR4 ;  /* 0x0000000460601e25 */ /* 0x000fc8000f8e0263 */
[----:B------:R-:W-:-:S04]  /*4140*/  FMUL.FTZ R99, R128, R101 ;  /* 0x0000006580637220 */ /* 0x000fc80000410000 */
[----:B------:R-:W-:Y:S01]  /*4150*/  FFMA.FTZ R99, RZ, R126, R99 ;  /* 0x0000007eff637223 */ /* 0x000fe20000010063 */
[----:B------:R-:W-:Y:S01]  /*4160*/  FFMA.FTZ R98, R93, R44, R98 ;  /* 0x0000002c5d627223 */ /* 0x000fe20000010062 */
[----:B------:R1:W5:Y:S01]  /*4170*/  @P1 LDG.E.128 R112, desc[UR24][R96.64] ;  /* 0x0000001860701981 */ /* 0x000362000c1e1d00 */
[----:B------:R-:W-:Y:S01]  /*4180*/  ISETP.GT.U32.AND P2, PT, R124, 0x1f, PT ;  /* 0x0000001f7c00780c */ /* 0x000fe20003f44070 */
        /* <DEDUP_REMOVED lines=125> */
[CC--:B------:R-:W-:Y:S01]  /*4960*/  FMUL.FTZ R100, R156.reuse, R103.reuse ;  /* 0x000000679c647220 */ /* 0x0c0fe20000410000 */
[----:B------:R-:W-:Y:S01]  /*4970*/  FFMA.FTZ R97, R153, R98, R97 ;  /* 0x0000006299617223 */ /* 0x000fe20000010061 */
[C---:B------:R-:W-:Y:S01]  /*4980*/  FFMA.FTZ R102, R155.reuse, R103, R102 ;  /* 0x000000679b667223 */ /* 0x040fe20000010066 */
[CC--:B------:R-:W-:Y:S01]  /*4990*/  FMUL.FTZ R98, R156.reuse, R96.reuse ;  /* 0x000000609c627220 */ /* 0x0c0fe20000410000 */
[C---:B------:R-:W-:Y:S01]  /*49a0*/  FFMA.FTZ R100, R155.reuse, R101, -R100 ;  /* 0x000000659b647223 */ /* 0x040fe20000010864 */
[-C--:B------:R-:W-:Y:S01]  /*49b0*/  FMUL.FTZ R99, R156, R97.reuse ;  /* 0x000000619c637220 */ /* 0x080fe20000410000 */
[----:B------:R-:W-:Y:S01]  /*49c0*/  FADD.FTZ R102, RZ, R102 ;  /* 0x00000066ff667221 */ /* 0x000fe20000010000 */
[----:B------:R-:W-:Y:S01]  /*49d0*/  FFMA.FTZ R97, R155, R97, R98 ;  /* 0x000000619b617223 */ /* 0x000fe20000010062 */
[----:B------:R-:W-:Y:S01]  /*49e0*/  FADD.FTZ R100, R3, R100 ;  /* 0x0000006403647221 */ /* 0x000fe20000010000 */
[----:B------:R-:W-:Y:S01]  /*49f0*/  FFMA.FTZ R96, R155, R96, -R99 ;  /* 0x000000609b607223 */ /* 0x000fe20000010863 */
[C---:B------:R-:W-:Y:S01]  /*4a00*/  FMUL.FTZ R104, R158.reuse, R102 ;  /* 0x000000669e687220 */ /* 0x040fe20000410000 */
[CC--:B------:R-:W-:Y:S01]  /*4a10*/  FMUL.FTZ R99, R158.reuse, R97.reuse ;  /* 0x000000619e637220 */ /* 0x0c0fe20000410000 */
[C---:B------:R-:W-:Y:S01]  /*4a20*/  FMUL.FTZ R103, R158.reuse, R100 ;  /* 0x000000649e677220 */ /* 0x040fe20000410000 */
[----:B------:R-:W-:Y:S01]  /*4a30*/  FMUL.FTZ R98, R158, R96 ;  /* 0x000000609e627220 */ /* 0x000fe20000410000 */
[C---:B------:R-:W-:Y:S01]  /*4a40*/  FFMA.FTZ R101, R157.reuse, R100, -R104 ;  /* 0x000000649d657223 */ /* 0x040fe20000010868 */
[C---:B------:R-:W-:Y:S01]  /*4a50*/  FFMA.FTZ R96, R157.reuse, R96, -R99 ;  /* 0x000000609d607223 */ /* 0x040fe20000010863 */
[C---:B------:R-:W-:Y:S01]  /*4a60*/  FFMA.FTZ R103, R157.reuse, R102, R103 ;  /* 0x000000669d677223 */ /* 0x040fe20000010067 */
[----:B------:R-:W-:Y:S01]  /*4a70*/  FFMA.FTZ R97, R157, R97, R98 ;  /* 0x000000619d617223 */ /* 0x000fe20000010062 */
[----:B------:R-:W-:-:S02]  /*4a80*/  FADD.FTZ R98, R2, R101 ;  /* 0x0000006502627221 */ /* 0x000fc40000010000 */
[----:B------:R-:W-:-:S05]  /*4a90*/  FADD.FTZ R99, RZ, R103 ;  /* 0x00000067ff637221 */ /* 0x000fca0000010000 */
[----:B------:R1:W-:Y:S02]  /*4aa0*/  STS.128 [R121], R96 ;  /* 0x0000006079007388 */ /* 0x0003e40000000c00 */
[----:B-1----:R-:W-:Y:S01]  /*4ab0*/  P2R R96, PR, RZ, 0x4 ;  /* 0x00000004ff607803 */ /* 0x002fe20000000000 */
[----:B------:R-:W-:Y:S06]  /*4ac0*/  BAR.SYNC.DEFER_BLOCKING 0x0 ;  /* 0x0000000000007b1d */ /* 0x000fec0000010000 */
[----:B------:R-:W-:Y:S05]  /*4ad0*/  @P2 BRA `(.L_x_3398) ;  /* 0x0000000800c02947 */ /* 0x000fea0003800000 */
[----:B------:R-:W-:Y:S01]  /*4ae0*/  LDS.128 R96, [R120] ;  /* 0x0000000078607984 */ /* 0x000fe20000000c00 */
[C---:B------:R-:W-:Y:S01]  /*4af0*/  ISETP.GE.AND P4, PT, R47.reuse, 0x10, PT ;  /* 0x000000102f00780c */ /* 0x040fe20003f86270 */
[----:B------:R-:W-:Y:S01]  /*4b00*/  UMOV UR26, 0xffffffff ;  /* 0xffffffff001a7882 */ /* 0x000fe20000000000 */
[C---:B------:R-:W-:Y:S01]  /*4b10*/  ISETP.GE.AND P2, PT, R47.reuse, 0x8, PT ;  /* 0x000000082f00780c */ /* 0x040fe20003f46270 */
[----:B------:R-:W1:Y:S01]  /*4b20*/  LDS.128 R100, [R120+0x10] ;  /* 0x0000100078647984 */ /* 0x000e620000000c00 */
[C---:B------:R-:W-:Y:S02]  /*4b30*/  ISETP.GE.AND P3, PT, R47.reuse, 0x4, PT ;  /* 0x000000042f00780c */ /* 0x040fe40003f66270 */
[----:B------:R-:W-:Y:S01]  /*4b40*/  ISETP.GE.AND P5, PT, R47, 0x1, PT ;  /* 0x000000012f00780c */ /* 0x000fe20003fa6270 */
[----:B------:R-:W3:Y:S04]  /*4b50*/  LDS.128 R104, [R120+0x20] ;  /* 0x0000200078687984 */ /* 0x000ee80000000c00 */
[----:B------:R-:W4:Y:S01]  /*4b60*/  LDS.128 R108, [R120+0x30] ;  /* 0x00003000786c7984 */ /* 0x000f220000000c00 */
[-C--:B-1----:R-:W-:Y:S01]  /*4b70*/  FMUL.FTZ R119, R99, R101.reuse ;  /* 0x0000006563777220 */ /* 0x082fe20000410000 */
        /* <DEDUP_REMOVED lines=32> */
[----:B------:R-:W1:Y:S04]  /*4d80*/  SHFL.UP PT, R195, R194, 0x1, RZ ;  /* 0x04200000c2c37989 */ /* 0x000e6800000e00ff */
[----:B------:R-:W3:Y:S04]  /*4d90*/  SHFL.UP PT, R110, R191, 0x1, RZ ;  /* 0x04200000bf6e7989 */ /* 0x000ee800000e00ff */
[----:B------:R-:W4:Y:S04]  /*4da0*/  SHFL.UP PT, R109, R119, 0x1, RZ ;  /* 0x04200000776d7989 */ /* 0x000f2800000e00ff */
[----:B------:R-:W0:Y:S01]  /*4db0*/  SHFL.UP PT, R108, R118, 0x1, RZ ;  /* 0x04200000766c7989 */ /* 0x000e2200000e00ff */
[-C--:B-1----:R-:W-:Y:S01]  /*4dc0*/  FMUL.FTZ R196, R118, R195.reuse ;  /* 0x000000c376c47220 */ /* 0x082fe20000410000 */
[----:B------:R-:W-:-:S03]  /*4dd0*/  FMUL.FTZ R195, R119, R195 ;  /* 0x000000c377c37220 */ /* 0x000fc60000410000 */
[-C--:B---3--:R-:W-:Y:S01]  /*4de0*/  FFMA.FTZ R197, R119, R110.reuse, R196 ;  /* 0x0000006e77c57223 */ /* 0x088fe200000100c4 */
[----:B------:R-:W-:-:S03]  /*4df0*/  FFMA.FTZ R196, R118, R110, -R195 ;  /* 0x0000006e76c47223 */ /* 0x000fc600000108c3 */
[----:B------:R-:W-:Y:S01]  /*4e00*/  @P5 FADD.FTZ R194, R194, R197 ;  /* 0x000000c5c2c25221 */ /* 0x000fe20000010000 */
[CC--:B----4-:R-:W-:Y:S01]  /*4e10*/  FMUL.FTZ R110, R118.reuse, R109.reuse ;  /* 0x0000006d766e7220 */ /* 0x0d0fe20000410000 */
[----:B------:R-:W-:Y:S01]  /*4e20*/  @P5 FADD.FTZ R191, R191, R196 ;  /* 0x000000c4bfbf5221 */ /* 0x000fe20000010000 */
[C---:B------:R-:W-:Y:S02]  /*4e30*/  FMUL.FTZ R111, R119.reuse, R109 ;  /* 0x0000006d776f7220 */ /* 0x040fe40000410000 */
[----:B------:R-:W1:Y:S01]  /*4e40*/  SHFL.UP PT, R195, R194, 0x2, RZ ;  /* 0x04400000c2c37989 */ /* 0x000e6200000e00ff */
[-C--:B0-----:R-:W-:Y:S01]  /*4e50*/  @P5 FFMA.FTZ R119, R119, R108.reuse, R110 ;  /* 0x0000006c77775223 */ /* 0x081fe2000001006e */
[----:B------:R-:W-:Y:S02]  /*4e60*/  @P5 FFMA.FTZ R118, R118, R108, -R111 ;  /* 0x0000006c76765223 */ /* 0x000fe4000001086f */
[----:B------:R-:W0:Y:S04]  /*4e70*/  SHFL.UP PT, R110, R191, 0x2, RZ ;  /* 0x04400000bf6e7989 */ /* 0x000e2800000e00ff */
[----:B------:R-:W3:Y:S04]  /*4e80*/  SHFL.UP PT, R109, R119, 0x2, RZ ;  /* 0x04400000776d7989 */ /* 0x000ee800000e00ff */
[----:B------:R-:W4:Y:S01]  /*4e90*/  SHFL.UP PT, R108, R118, 0x2, RZ ;  /* 0x04400000766c7989 */ /* 0x000f2200000e00ff */
[-C--:B-1----:R-:W-:Y:S01]  /*4ea0*/  FMUL.FTZ R196, R118, R195.reuse ;  /* 0x000000c376c47220 */ /* 0x082fe20000410000 */
        /* <DEDUP_REMOVED lines=10> */
[----:B------:R-:W1:Y:S04]  /*4f50*/  SHFL.UP PT, R110, R191, 0x4, RZ ;  /* 0x04800000bf6e7989 */ /* 0x000e6800000e00ff */
[----:B------:R-:W3:Y:S04]  /*4f60*/  SHFL.UP PT, R109, R119, 0x4, RZ ;  /* 0x04800000776d7989 */ /* 0x000ee800000e00ff */
[----:B------:R-:W4:Y:S01]  /*4f70*/  SHFL.UP PT, R108, R118, 0x4, RZ ;  /* 0x04800000766c7989 */ /* 0x000f2200000e00ff */
[-C--:B0-----:R-:W-:Y:S01]  /*4f80*/  FMUL.FTZ R196, R118, R195.reuse ;  /* 0x000000c376c47220 */ /* 0x081fe20000410000 */
[----:B------:R-:W-:-:S03]  /*4f90*/  FMUL.FTZ R195, R119, R195 ;  /* 0x000000c377c37220 */ /* 0x000fc60000410000 */
[CC--:B-1----:R-:W-:Y:S01]  /*4fa0*/  FFMA.FTZ R111, R119.reuse, R110.reuse, R196 ;  /* 0x0000006e776f7223 */ /* 0x0c2fe200000100c4 */
        /* <DEDUP_REMOVED lines=8> */
[----:B------:R-:W1:Y:S04]  /*5030*/  SHFL.UP PT, R109, R119, 0x8, RZ ;  /* 0x05000000776d7989 */ /* 0x000e6800000e00ff */
[----:B------:R-:W3:Y:S04]  /*5040*/  SHFL.UP PT, R110, R191, 0x8, RZ ;  /* 0x05000000bf6e7989 */ /* 0x000ee800000e00ff */
[----:B------:R-:W4:Y:S01]  /*5050*/  SHFL.UP PT, R108, R118, 0x8, RZ ;  /* 0x05000000766c7989 */ /* 0x000f2200000e00ff */
[CC--:B0-----:R-:W-:Y:S01]  /*5060*/  FMUL.FTZ R197, R119.reuse, R195.reuse ;  /* 0x000000c377c57220 */ /* 0x0c1fe20000410000 */
[C---:B------:R-:W-:Y:S01]  /*5070*/  FMUL.FTZ R198, R118.reuse, R195 ;  /* 0x000000c376c67220 */ /* 0x040fe20000410000 */
[CC--:B-1----:R-:W-:Y:S01]  /*5080*/  FMUL.FTZ R111, R119.reuse, R109.reuse ;  /* 0x0000006d776f7220 */ /* 0x0c2fe20000410000 */
[C---:B------:R-:W-:Y:S01]  /*5090*/  FMUL.FTZ R109, R118.reuse, R109 ;  /* 0x0000006d766d7220 */ /* 0x040fe20000410000 */
[CC--:B---3--:R-:W-:Y:S01]  /*50a0*/  FFMA.FTZ R196, R118.reuse, R110.reuse, -R197 ;  /* 0x0000006e76c47223 */ /* 0x0c8fe200000108c5 */
[C---:B------:R-:W-:Y:S01]  /*50b0*/  FFMA.FTZ R195, R119.reuse, R110, R198 ;  /* 0x0000006e77c37223 */ /* 0x040fe200000100c6 */
[-C--:B----4-:R-:W-:Y:S01]  /*50c0*/  @P2 FFMA.FTZ R118, R118, R108.reuse, -R111 ;  /* 0x0000006c76762223 */ /* 0x090fe2000001086f */
[----:B------:R-:W-:Y:S01]  /*50d0*/  @P2 FFMA.FTZ R119, R119, R108, R109 ;  /* 0x0000006c77772223 */ /* 0x000fe2000001006d */
[----:B------:R-:W-:Y:S01]  /*50e0*/  @P2 FADD.FTZ R191, R191, R196 ;  /* 0x000000c4bfbf2221 */ /* 0x000fe20000010000 */
[----:B------:R-:W-:-:S02]  /*50f0*/  @P2 FADD.FTZ R194, R194, R195 ;  /* 0x000000c3c2c22221 */ /* 0x000fc40000010000 */
[----:B------:R0:W1:Y:S04]  /*5100*/  SHFL.UP PT, R108, R118, 0x10, RZ ;  /* 0x06000000766c7989 */ /* 0x00006800000e00ff */
[----:B------:R0:W3:Y:S04]  /*5110*/  SHFL.UP PT, R109, R119, 0x10, RZ ;  /* 0x06000000776d7989 */ /* 0x0000e800000e00ff */
[----:B------:R0:W4:Y:S04]  /*5120*/  SHFL.UP PT, R110, R191, 0x10, RZ ;  /* 0x06000000bf6e7989 */ /* 0x00012800000e00ff */
[----:B------:R0:W0:Y:S02]  /*5130*/  SHFL.UP PT, R195, R194, 0x10, RZ ;  /* 0x06000000c2c37989 */ /* 0x00002400000e00ff */
.L_x_3456:
        /* <DEDUP_REMOVED lines=8> */
[-C--:B-1----:R-:W-:Y:S01]  /*51c0*/  @P2 FFMA.FTZ R118, R118, R108.reuse, -R111 ;  /* 0x0000006c76762223 */ /* 0x082fe2000001086f */
[----:B------:R-:W-:Y:S01]  /*51d0*/  @P2 FFMA.FTZ R119, R119, R108, R109 ;  /* 0x0000006c77772223 */ /* 0x000fe2000001006d */
[----:B------:R-:W-:Y:S01]  /*51e0*/  @P2 FADD.FTZ R191, R191, R196 ;  /* 0x000000c4bfbf2221 */ /* 0x000fe20000010000 */
[----:B------:R-:W-:Y:S01]  /*51f0*/  @P2 FADD.FTZ R194, R194, R195 ;  /* 0x000000c3c2c22221 */ /* 0x000fe20000010000 */
[----:B------:R-:W-:Y:S06]  /*5200*/  BRA.DIV UR26, `(.L_x_3400) ;  /* 0x000000621ab87947 */ /* 0x000fec000b800000 */
.L_x_3459:
[----:B------:R-:W-:-:S03]  /*5210*/  UMOV UR26, 0xffffffff ;  /* 0xffffffff001a7882 */ /* 0x000fc60000000000 */
[----:B------:R-:W-:Y:S05]  /*5220*/  BRA.DIV UR26, `(.L_x_3401) ;  /* 0x000000621ad87947 */ /* 0x000fea000b800000 */
.L_x_3462:
[----:B------:R-:W-:-:S03]  /*5230*/  UMOV UR26, 0xffffffff ;  /* 0xffffffff001a7882 */ /* 0x000fc60000000000 */
[----:B------:R-:W-:Y:S05]  /*5240*/  BRA.DIV UR26, `(.L_x_3402) ;  /* 0x000000621af87947 */ /* 0x000fea000b800000 */
.L_x_3465:
[----:B------:R-:W-:-:S03]  /*5250*/  UMOV UR26, 0xffffffff ;  /* 0xffffffff001a7882 */ /* 0x000fc60000000000 */
[----:B------:R-:W-:Y:S05]  /*5260*/  BRA.DIV UR26, `(.L_x_3403) ;  /* 0x000000661a187947 */ /* 0x000fea000b800000 */
.L_x_3468:
[----:B------:R-:W-:-:S03]  /*5270*/  UMOV UR26, 0xffffffff ;  /* 0xffffffff001a7882 */ /* 0x000fc60000000000 */
[----:B------:R-:W-:Y:S05]  /*5280*/  BRA.DIV UR26, `(.L_x_3404) ;  /* 0x000000661a387947 */ /* 0x000fea000b800000 */
[----:B-----5:R0:W1:Y:S04]  /*5290*/  SHFL.IDX PT, R196, R113, RZ, 0x1f ;  /* 0x00001fff71c47589 */ /* 0x02006800000e0000 */
[----:B------:R-:W3:Y:S04]  /*52a0*/  SHFL.IDX PT, R112, R112, RZ, 0x1f ;  /* 0x00001fff70707589 */ /* 0x000ee800000e0000 */
[----:B------:R-:W4:Y:S04]  /*52b0*/  SHFL.IDX PT, R114, R114, RZ, 0x1f ;  /* 0x00001fff72727589 */ /* 0x000f2800000e0000 */
[----:B------:R-:W0:Y:S04]  /*52c0*/  SHFL.IDX PT, R115, R115, RZ, 0x1f ;  /* 0x00001fff73737589 */ /* 0x000e2800000e0000 */
[----:B------:R0:W0:Y:S04]  /*52d0*/  SHFL.UP PT, R195, R118, 0x1, RZ ;  /* 0x0420000076c37989 */ /* 0x00002800000e00ff */
[----:B------:R-:W0:Y:S04]  /*52e0*/  SHFL.UP PT, R119, R119, 0x1, RZ ;  /* 0x0420000077777989 */ /* 0x000e2800000e00ff */
[----:B------:R-:W0:Y:S04]  /*52f0*/  SHFL.UP PT, R191, R191, 0x1, RZ ;  /* 0x04200000bfbf7989 */ /* 0x000e2800000e00ff */
[----:B-1-3--:R-:W0:Y:S02]  /*5300*/  SHFL.UP PT, R194, R194, 0x1, RZ ;  /* 0x04200000c2c27989 */ /* 0x00ae2400000e00ff */
.L_x_3478:
        /* <DEDUP_REMOVED lines=45> */
.L_x_3398:
[----:B------:R-:W-:Y:S05]  /*55e0*/  WARPSYNC.ALL ;  /* 0x0000000000007948 */ /* 0x000fea0003800000 */
[C---:B-1----:R-:W-:Y:S01]  /*55f0*/  FMUL.FTZ R98, R158.reuse, R190 ;  /* 0x000000be9e627220 */ /* 0x042fe20000410000 */
[CC--:B------:R-:W-:Y:S01]  /*5600*/  FMUL.FTZ R99, R158.reuse, R174.reuse ;  /* 0x000000ae9e637220 */ /* 0x0c0fe20000410000 */
[CC--:B0-2---:R-:W-:Y:S01]  /*5610*/  FMUL.FTZ R96, R158.reuse, R135.reuse ;  /* 0x000000879e607220 */ /* 0x0c5fe20000410000 */
        /* <DEDUP_REMOVED lines=83> */
[----:B------:R-:W-:Y:S01]  /*5b50*/  FFMA.FTZ R215, R92, R43, R99 ;  /* 0x0000002b5cd77223 */ /* 0x000fe20000010063 */
[----:B------:R-:W-:Y:S01]  /*5b60*/  FFMA.FTZ R104, R139, R104, R97 ;  /* 0x000000688b687223 */ /* 0x000fe20000010061 */
[----:B------:R-:W-:Y:S01]  /*5b70*/  FMUL.FTZ R98, R138, R106 ;  /* 0x0000006a8a627220 */ /* 0x000fe20000410000 */
[C---:B------:R-:W-:Y:S01]  /*5b80*/  FMUL.FTZ R96, R128.reuse, R197 ;  /* 0x000000c580607220 */ /* 0x040fe20000410000 */
[-C--:B------:R-:W-:Y:S01]  /*5b90*/  FMUL.FTZ R97, R128, R215.reuse ;  /* 0x000000d780617220 */ /* 0x080fe20000410000 */
[-C--:B------:R-:W-:Y:S01]  /*5ba0*/  FMUL.FTZ R99, R138, R104.reuse ;  /* 0x000000688a637220 */ /* 0x080fe20000410000 */
[C---:B------:R-:W-:Y:S01]  /*5bb0*/  FFMA.FTZ R101, R137.reuse, R104, R98 ;  /* 0x0000006889657223 */ /* 0x040fe20000010062 */
[C---:B------:R-:W-:Y:S01]  /*5bc0*/  FFMA.FTZ R96, R126.reuse, R215, -R96 ;  /* 0x000000d77e607223 */ /* 0x040fe20000010860 */
[----:B------:R-:W-:Y:S01]  /*5bd0*/  FFMA.FTZ R97, R126, R197, R97 ;  /* 0x000000c57e617223 */ /* 0x000fe20000010061 */
[----:B------:R-:W-:Y:S01]  /*5be0*/  FFMA.FTZ R106, R137, R106, -R99 ;  /* 0x0000006a896a7223 */ /* 0x000fe20000010863 */
[----:B------:R-:W-:Y:S01]  /*5bf0*/  FMUL.FTZ R103, R136, R101 ;  /* 0x0000006588677220 */ /* 0x000fe20000410000 */
[----:B------:R-:W-:Y:S01]  /*5c00*/  FFMA.FTZ R214, R93, R44, R96 ;  /* 0x0000002c5dd67223 */ /* 0x000fe20000010060 */
[----:B------:R-:W-:Y:S01]  /*5c10*/  FADD.FTZ R195, RZ, R97 ;  /* 0x00000061ffc37221 */ /* 0x000fe20000010000 */
[----:B------:R-:W-:Y:S01]  /*5c20*/  FADD.FTZ R102, R183, R102 ;  /* 0x00000066b7667221 */ /* 0x000fe20000010000 */
[----:B------:R-:W-:Y:S01]  /*5c30*/  FADD.FTZ R100, R167, R100 ;  /* 0x00000064a7647221 */ /* 0x000fe20000010000 */
[C---:B------:R-:W-:Y:S01]  /*5c40*/  FMUL.FTZ R98, R130.reuse, R214 ;  /* 0x000000d682627220 */ /* 0x040fe20000410000 */
[-C--:B------:R-:W-:Y:S01]  /*5c50*/  FMUL.FTZ R96, R130, R195.reuse ;  /* 0x000000c382607220 */ /* 0x080fe20000410000 */
[C---:B------:R-:W-:Y:S01]  /*5c60*/  FMUL.FTZ R104, R144.reuse, R102 ;  /* 0x0000006690687220 */ /* 0x040fe20000410000 */
[----:B------:R-:W-:Y:S01]  /*5c70*/  FMUL.FTZ R99, R144, R100 ;  /* 0x0000006490637220 */ /* 0x000fe20000410000 */
[C---:B------:R-:W-:Y:S01]  /*5c80*/  FFMA.FTZ R98, R129.reuse, R195, R98 ;  /* 0x000000c381627223 */ /* 0x040fe20000010062 */
[----:B------:R-:W-:Y:S01]  /*5c90*/  FFMA.FTZ R217, R129, R214, -R96 ;  /* 0x000000d681d97223 */ /* 0x000fe20000010860 */
[----:B------:R-:W-:Y:S01]  /*5ca0*/  FMUL.FTZ R96, R136, R106 ;  /* 0x0000006a88607220 */ /* 0x000fe20000410000 */
[----:B------:R-:W-:Y:S01]  /*5cb0*/  FFMA.FTZ R97, R143, R100, R104 ;  /* 0x000000648f617223 */ /* 0x000fe20000010068 */
[----:B------:R-:W-:Y:S01]  /*5cc0*/  FADD.FTZ R196, RZ, R98 ;  /* 0x00000062ffc47221 */ /* 0x000fe20000010000 */
[----:B------:R-:W-:Y:S01]  /*5cd0*/  FFMA.FTZ R217, R94, R41, R217 ;  /* 0x000000295ed97223 */ /* 0x000fe200000100d9 */
[----:B------:R-:W-:Y:S01]  /*5ce0*/  FFMA.FTZ R101, R133, R101, R96 ;  /* 0x0000006585657223 */ /* 0x000fe20000010060 */
[----:B------:R-:W-:Y:S01]  /*5cf0*/  FFMA.FTZ R99, R143, R102, -R99 ;  /* 0x000000668f637223 */ /* 0x000fe20000010863 */
[CC--:B------:R-:W-:Y:S01]  /*5d00*/  FMUL.FTZ R96, R132.reuse, R196.reuse ;  /* 0x000000c484607220 */ /* 0x0c0fe20000410000 */
[-C--:B------:R-:W-:Y:S01]  /*5d10*/  FMUL.FTZ R98, R132, R217.reuse ;  /* 0x000000d984627220 */ /* 0x080fe20000410000 */
[----:B------:R-:W-:Y:S01]  /*5d20*/  FADD.FTZ R97, R166, R97 ;  /* 0x00000061a6617221 */ /* 0x000fe20000010000 */
[----:B------:R-:W-:Y:S01]  /*5d30*/  FADD.FTZ R99, R182, R99 ;  /* 0x00000063b6637221 */ /* 0x000fe20000010000 */
[C---:B------:R-:W-:Y:S01]  /*5d40*/  FFMA.FTZ R96, R131.reuse, R217, -R96 ;  /* 0x000000d983607223 */ /* 0x040fe20000010860 */
[----:B------:R-:W-:Y:S01]  /*5d50*/  FFMA.FTZ R98, R131, R196, R98 ;  /* 0x000000c483627223 */ /* 0x000fe20000010062 */
[----:B------:R-:W-:Y:S01]  /*5d60*/  FMUL.FTZ R102, R142, R97 ;  /* 0x000000618e667220 */ /* 0x000fe20000410000 */
[----:B------:R-:W-:Y:S01]  /*5d70*/  FFMA.FTZ R103, R133, R106, -R103 ;  /* 0x0000006a85677223 */ /* 0x000fe20000010867 */
[----:B------:R-:W-:Y:S01]  /*5d80*/  FFMA.FTZ R216, R95, R42, R96 ;  /* 0x0000002a5fd87223 */ /* 0x000fe20000010060 */
[----:B------:R-:W-:Y:S01]  /*5d90*/  FADD.FTZ R201, RZ, R98 ;  /* 0x00000062ffc97221 */ /* 0x000fe20000010000 */
[----:B------:R-:W-:Y:S01]  /*5da0*/  FMUL.FTZ R106, R132, R101 ;  /* 0x00000065846a7220 */ /* 0x000fe20000410000 */
[----:B------:R-:W-:Y:S01]  /*5db0*/  FMUL.FTZ R100, R142, R99 ;  /* 0x000000638e647220 */ /* 0x000fe20000410000 */
[CC--:B------:R-:W-:Y:S01]  /*5dc0*/  FMUL.FTZ R98, R136.reuse, R216.reuse ;  /* 0x000000d888627220 */ /* 0x0c0fe20000410000 */
[----:B------:R-:W-:Y:S01]  /*5dd0*/  FMUL.FTZ R96, R136, R201 ;  /* 0x000000c988607220 */ /* 0x000fe20000410000 */
[----:B------:R-:W-:Y:S01]  /*5de0*/  FFMA.FTZ R102, R141, R99, -R102 ;  /* 0x000000638d667223 */ /* 0x000fe20000010866 */
[----:B------:R-:W-:Y:S01]  /*5df0*/  FMUL.FTZ R104, R132, R103 ;  /* 0x0000006784687220 */ /* 0x000fe20000410000 */
[C---:B------:R-:W-:Y:S01]  /*5e00*/  FFMA.FTZ R98, R133.reuse, R201, R98 ;  /* 0x000000c985627223 */ /* 0x040fe20000010062 */
[----:B------:R-:W-:Y:S01]  /*5e10*/  FFMA.FTZ R96, R133, R216, -R96 ;  /* 0x000000d885607223 */ /* 0x000fe20000010860 */
[----:B------:R-:W-:Y:S01]  /*5e20*/  FFMA.FTZ R106, R131, R103, -R106 ;  /* 0x00000067836a7223 */ /* 0x000fe2000001086a */
[----:B------:R-:W-:Y:S01]  /*5e30*/  FFMA.FTZ R100, R141, R97, R100 ;  /* 0x000000618d647223 */ /* 0x000fe20000010064 */
[----:B------:R-:W-:Y:S01]  /*5e40*/  FADD.FTZ R194, RZ, R98 ;  /* 0x00000062ffc27221 */ /* 0x000fe20000010000 */
[----:B------:R-:W-:Y:S01]  /*5e50*/  FADD.FTZ R218, R13, R96 ;  /* 0x000000600dda7221 */ /* 0x000fe20000010000 */
[----:B------:R-:W-:Y:S01]  /*5e60*/  FFMA.FTZ R104, R131, R101, R104 ;  /* 0x0000006583687223 */ /* 0x000fe20000010068 */
[----:B------:R-:W-:Y:S01]  /*5e70*/  FMUL.FTZ R98, R130, R106 ;  /* 0x0000006a82627220 */ /* 0x000fe20000410000 */
[C---:B------:R-:W-:Y:S01]  /*5e80*/  FMUL.FTZ R99, R138.reuse, R194 ;  /* 0x000000c28a637220 */ /* 0x040fe20000410000 */
[----:B------:R-:W-:Y:S01]  /*5e90*/  FMUL.FTZ R96, R138, R218 ;  /* 0x000000da8a607220 */ /* 0x000fe20000410000 */
[----:B------:R-:W-:Y:S01]  /*5ea0*/  FADD.FTZ R100, R165, R100 ;  /* 0x00000064a5647221 */ /* 0x000fe20000010000 */
[----:B------:R-:W-:Y:S01]  /*5eb0*/  FMUL.FTZ R101, R130, R104 ;  /* 0x0000006882657220 */ /* 0x000fe20000410000 */
[C---:B------:R-:W-:Y:S01]  /*5ec0*/  FFMA.FTZ R213, R137.reuse, R218, -R99 ;  /* 0x000000da89d57223 */ /* 0x040fe20000010863 */
[----:B------:R-:W-:Y:S01]  /*5ed0*/  FFMA.FTZ R96, R137, R194, R96 ;  /* 0x000000c289607223 */ /* 0x000fe20000010060 */
[----:B------:R-:W-:Y:S01]  /*5ee0*/  FFMA.FTZ R97, R129, R104, R98 ;  /* 0x0000006881617223 */ /* 0x000fe20000010062 */
[----:B------:R-:W-:Y:S01]  /*5ef0*/  FADD.FTZ R102, R181, R102 ;  /* 0x00000066b5667221 */ /* 0x000fe20000010000 */
[----:B------:R-:W-:Y:S01]  /*5f00*/  FADD.FTZ R213, R12, R213 ;  /* 0x000000d50cd57221 */ /* 0x000fe20000010000 */
[----:B------:R-:W-:Y:S01]  /*5f10*/  FADD.FTZ R199, RZ, R96 ;  /* 0x00000060ffc77221 */ /* 0x000fe20000010000 */
[C---:B------:R-:W-:Y:S01]  /*5f20*/  FMUL.FTZ R104, R140.reuse, R100 ;  /* 0x000000648c687220 */ /* 0x040fe20000410000 */
[----:B------:R-:W-:Y:S01]  /*5f30*/  FFMA.FTZ R99, R129, R106, -R101 ;  /* 0x0000006a81637223 */ /* 0x000fe20000010865 */
        /* <DEDUP_REMOVED lines=38> */
[----:B------:R-:W-:Y:S01]  /*61a0*/  UISETP.GE.AND UP0, UPT, UR16, UR40, UPT ;  /* 0x000000281000728c */ /* 0x000fe2000bf06270 */
[-C--:B------:R-:W-:Y:S01]  /*61b0*/  FFMA.FTZ R100, R131, R98.reuse, R100 ;  /* 0x0000006283647223 */ /* 0x080fe20000010064 */
[----:B------:R-:W-:Y:S01]  /*61c0*/  FMUL.FTZ R98, R132, R98 ;  /* 0x0000006284627220 */ /* 0x000fe20000410000 */
[C---:B------:R-:W-:Y:S01]  /*61d0*/  FFMA.FTZ R209, R145.reuse, R210, -R96 ;  /* 0x000000d291d17223 */ /* 0x040fe20000010860 */
[----:B------:R-:W-:Y:S01]  /*61e0*/  FFMA.FTZ R101, R145, R200, R101 ;  /* 0x000000c891657223 */ /* 0x000fe20000010065 */
[----:B------:R-:W-:Y:S01]  /*61f0*/  FADD.FTZ R100, R161, R100 ;  /* 0x00000064a1647221 */ /* 0x000fe20000010000 */
[----:B------:R-:W-:Y:S01]  /*6200*/  FFMA.FTZ R98, R131, R103, -R98 ;  /* 0x0000006783627223 */ /* 0x000fe20000010862 */
[----:B------:R-:W-:Y:S01]  /*6210*/  FADD.FTZ R209, R8, R209 ;  /* 0x000000d108d17221 */ /* 0x000fe20000010000 */
[----:B------:R-:W-:Y:S01]  /*6220*/  FADD.FTZ R203, RZ, R101 ;  /* 0x00000065ffcb7221 */ /* 0x000fe20000010000 */
[-C--:B------:R-:W-:Y:S01]  /*6230*/  FMUL.FTZ R104, R130, R100.reuse ;  /* 0x0000006482687220 */ /* 0x080fe20000410000 */
[----:B------:R-:W-:Y:S01]  /*6240*/  FADD.FTZ R101, R177, R98 ;  /* 0x00000062b1657221 */ /* 0x000fe20000010000 */
[C---:B------:R-:W-:Y:S01]  /*6250*/  FMUL.FTZ R98, R148.reuse, R209 ;  /* 0x000000d194627220 */ /* 0x040fe20000410000 */
[----:B------:R-:W-:Y:S01]  /*6260*/  FMUL.FTZ R96, R148, R203 ;  /* 0x000000cb94607220 */ /* 0x000fe20000410000 */
[----:B------:R-:W-:Y:S01]  /*6270*/  PLOP3.LUT P0, PT, PT, PT, UP0, 0x80, 0x8 ;  /* 0x000000000008781c */ /* 0x000fe20003f0f008 */
[----:B------:R-:W-:Y:S01]  /*6280*/  FMUL.FTZ R102, R130, R101 ;  /* 0x0000006582667220 */ /* 0x000fe20000410000 */
[C---:B------:R-:W-:Y:S01]  /*6290*/  FFMA.FTZ R98, R147.reuse, R203, R98 ;  /* 0x000000cb93627223 */ /* 0x040fe20000010062 */
[----:B------:R-:W-:Y:S01]  /*62a0*/  FFMA.FTZ R96, R147, R209, -R96 ;  /* 0x000000d193607223 */ /* 0x000fe20000010860 */
[C---:B------:R-:W-:Y:S01]  /*62b0*/  FFMA.FTZ R105, R129.reuse, R101, -R104 ;  /* 0x0000006581697223 */ /* 0x040fe20000010868 */
[----:B------:R-:W-:Y:S01]  /*62c0*/  FFMA.FTZ R103, R129, R100, R102 ;  /* 0x0000006481677223 */ /* 0x000fe20000010066 */
[----:B------:R-:W-:Y:S01]  /*62d0*/  FADD.FTZ R202, RZ, R98 ;  /* 0x00000062ffca7221 */ /* 0x000fe20000010000 */
[----:B------:R-:W-:Y:S01]  /*62e0*/  FADD.FTZ R208, R7, R96 ;  /* 0x0000006007d07221 */ /* 0x000fe20000010000 */
[----:B------:R-:W-:Y:S01]  /*62f0*/  FADD.FTZ R105, R176, R105 ;  /* 0x00000069b0697221 */ /* 0x000fe20000010000 */
[----:B------:R-:W-:Y:S01]  /*6300*/  FADD.FTZ R103, R160, R103 ;  /* 0x00000067a0677221 */ /* 0x000fe20000010000 */
[C---:B------:R-:W-:Y:S01]  /*6310*/  FMUL.FTZ R96, R150.reuse, R202 ;  /* 0x000000ca96607220 */ /* 0x040fe20000410000 */
[-C--:B------:R-:W-:Y:S01]  /*6320*/  FMUL.FTZ R101, R150, R208.reuse ;  /* 0x000000d096657220 */ /* 0x080fe20000410000 */
[----:B------:R-:W-:Y:S01]  /*6330*/  ISETP.NE.OR P0, PT, R123, RZ, P0 ;  /* 0x000000ff7b00720c */ /* 0x000fe20000705670 */
[----:B------:R-:W-:Y:S01]  /*6340*/  FMUL.FTZ R102, R128, R103 ;  /* 0x0000006780667220 */ /* 0x000fe20000410000 */
[C---:B------:R-:W-:Y:S01]  /*6350*/  FFMA.FTZ R207, R149.reuse, R208, -R96 ;  /* 0x000000d095cf7223 */ /* 0x040fe20000010860 */
[----:B------:R-:W-:Y:S01]  /*6360*/  FFMA.FTZ R101, R149, R202, R101 ;  /* 0x000000ca95657223 */ /* 0x000fe20000010065 */
[----:B------:R-:W-:-:S02]  /*6370*/  HFMA2 R116, -RZ, RZ, 1.875, 0 ;  /* 0x3f800000ff747431 */ /* 0x000fc400000001ff */
[-C--:B------:R-:W-:Y:S01]  /*6380*/  FFMA.FTZ R102, R126, R105.reuse, -R102 ;  /* 0x000000697e667223 */ /* 0x080fe20000010866 */
[----:B------:R-:W-:Y:S01]  /*6390*/  FADD.FTZ R207, R6, R207 ;  /* 0x000000cf06cf7221 */ /* 0x000fe20000010000 */
[----:B------:R-:W-:Y:S01]  /*63a0*/  FADD.FTZ R205, RZ, R101 ;  /* 0x00000065ffcd7221 */ /* 0x000fe20000010000 */
[----:B------:R-:W-:Y:S01]  /*63b0*/  FMUL.FTZ R101, R128, R105 ;  /* 0x0000006980657220 */ /* 0x000fe20000410000 */
[----:B------:R-:W-:Y:S01]  /*63c0*/  ISETP.GT.U32.AND P2, PT, R124, 0x1f, PT ;  /* 0x0000001f7c00780c */ /* 0x000fe20003f44070 */
[C---:B------:R-:W-:Y:S01]  /*63d0*/  FMUL.FTZ R98, R152.reuse, R207 ;  /* 0x000000cf98627220 */ /* 0x040fe20000410000 */
[----:B------:R-:W-:Y:S01]  /*63e0*/  FMUL.FTZ R96, R152, R205 ;  /* 0x000000cd98607220 */ /* 0x000fe20000410000 */
[----:B------:R-:W-:Y:S01]  /*63f0*/  FFMA.FTZ R100, R126, R103, R101 ;  /* 0x000000677e647223 */ /* 0x000fe20000010065 */
[C---:B------:R-:W-:Y:S01]  /*6400*/  FMUL.FTZ R103, R128.reuse, R99 ;  /* 0x0000006380677220 */ /* 0x040fe20000410000 */
[C---:B------:R-:W-:Y:S01]  /*6410*/  FFMA.FTZ R98, R151.reuse, R205, R98 ;  /* 0x000000cd97627223 */ /* 0x040fe20000010062 */
[----:B------:R-:W-:Y:S01]  /*6420*/  FFMA.FTZ R96, R151, R207, -R96 ;  /* 0x000000cf97607223 */ /* 0x000fe20000010860 */
[----:B------:R-:W-:Y:S01]  /*6430*/  VOTEU.ALL UP0, P0 ;  /* 0x0000000000ff7886 */ /* 0x000fe20000000000 */
[----:B------:R-:W-:Y:S01]  /*6440*/  CS2R R118, SRZ ;  /* 0x0000000000767805 */ /* 0x000fe2000001ff00 */
[----:B------:R-:W-:Y:S01]  /*6450*/  FADD.FTZ R206, RZ, R98 ;  /* 0x00000062ffce7221 */ /* 0x000fe20000010000 */
[----:B------:R-:W-:Y:S01]  /*6460*/  FADD.FTZ R204, R5, R96 ;  /* 0x0000006005cc7221 */ /* 0x000fe20000010000 */
[----:B------:R-:W-:Y:S01]  /*6470*/  FMUL.FTZ R98, R128, R97 ;  /* 0x0000006180627220 */ /* 0x000fe20000410000 */
[----:B------:R-:W-:Y:S01]  /*6480*/  @!UP0 ULEA UR26, UR8, UR27, 0x4 ;  /* 0x0000001b081a8291 */ /* 0x000fe2000f8e20ff */
        /* <DEDUP_REMOVED lines=18> */
[----:B------:R-:W-:-:S03]  /*65b0*/  FADD.FTZ R222, R3, R100 ;  /* 0x0000006403de7221 */ /* 0x000fc60000010000 */
[C---:B------:R-:W-:Y:S01]  /*65c0*/  FMUL.FTZ R100, R158.reuse, R224 ;  /* 0x000000e09e647220 */ /* 0x040fe20000410000 */
[----:B------:R-:W-:-:S03]  /*65d0*/  FMUL.FTZ R101, R158, R222 ;  /* 0x000000de9e657220 */ /* 0x000fc60000410000 */
[C---:B------:R-:W-:Y:S01]  /*65e0*/  FFMA.FTZ R223, R157.reuse, R222, -R100 ;  /* 0x000000de9ddf7223 */ /* 0x040fe20000010864 */
[----:B------:R-:W-:-:S03]  /*65f0*/  FFMA.FTZ R220, R157, R224, R101 ;  /* 0x000000e09ddc7223 */ /* 0x000fc60000010065 */
[----:B------:R-:W-:Y:S01]  /*6600*/  FADD.FTZ R223, R2, R223 ;  /* 0x000000df02df7221 */ /* 0x000fe20000010000 */
        /* <DEDUP_REMOVED lines=43> */
.L_x_3483:
        /* <DEDUP_REMOVED lines=13> */
.L_x_3408:
[----:B------:R-:W-:Y:S05]  /*6990*/  BSYNC.RECONVERGENT B0 ;  /* 0x0000000000007941 */ /* 0x000fea0003800200 */
.L_x_3407:
[----:B------:R-:W-:-:S03]  /*69a0*/  UMOV UR26, 0xffffffff ;  /* 0xffffffff001a7882 */ /* 0x000fc60000000000 */
[----:B------:R-:W-:Y:S05]  /*69b0*/  BRA.DIV UR26, `(.L_x_3409) ;  /* 0x000000521a947947 */ /* 0x000fea000b800000 */
[----:B--2---:R2:W1:Y:S04]  /*69c0*/  SHFL.DOWN PT, R108, R115, 0x2, 0x1f ;  /* 0x08401f00736c7f89 */ /* 0x00446800000e0000 */
[----:B---3--:R2:W3:Y:S04]  /*69d0*/  SHFL.DOWN PT, R109, R114, 0x2, 0x1f ;  /* 0x08401f00726d7f89 */ /* 0x0084e800000e0000 */
[----:B----4-:R2:W4:Y:S04]  /*69e0*/  SHFL.DOWN PT, R110, R113, 0x2, 0x1f ;  /* 0x08401f00716e7f89 */ /* 0x01052800000e0000 */
[----:B0-----:R2:W0:Y:S02]  /*69f0*/  SHFL.DOWN PT, R225, R112, 0x2, 0x1f ;  /* 0x08401f0070e17f89 */ /* 0x00142400000e0000 */
.L_x_3489:
        /* <DEDUP_REMOVED lines=13> */
.L_x_3411:
[----:B------:R-:W-:Y:S05]  /*6ad0*/  BSYNC.RECONVERGENT B0 ;  /* 0x0000000000007941 */ /* 0x000fea0003800200 */
.L_x_3410:
[----:B------:R-:W-:-:S03]  /*6ae0*/  UMOV UR26, 0xffffffff ;  /* 0xffffffff001a7882 */ /* 0x000fc60000000000 */
[----:B------:R-:W-:Y:S05]  /*6af0*/  BRA.DIV UR26, `(.L_x_3412) ;  /* 0x000000521ab47947 */ /* 0x000fea000b800000 */
[----:B-1----:R1:W1:Y:S04]  /*6b00*/  SHFL.DOWN PT, R108, R115, 0x4, 0x1f ;  /* 0x08801f00736c7f89 */ /* 0x00226800000e0000 */
[----:B---3--:R3:W1:Y:S04]  /*6b10*/  SHFL.DOWN PT, R109, R114, 0x4, 0x1f ;  /* 0x08801f00726d7f89 */ /* 0x00866800000e0000 */
[----:B----4-:R3:W4:Y:S04]  /*6b20*/  SHFL.DOWN PT, R110, R113, 0x4, 0x1f ;  /* 0x08801f00716e7f89 */ /* 0x01072800000e0000 */
[----:B0-----:R3:W0:Y:S02]  /*6b30*/  SHFL.DOWN PT, R225, R112, 0x4, 0x1f ;  /* 0x08801f0070e17f89 */ /* 0x00162400000e0000 */
.L_x_3495:
        /* <DEDUP_REMOVED lines=13> */
.L_x_3414:
[----:B------:R-:W-:Y:S05]  /*6c10*/  BSYNC.RECONVERGENT B0 ;  /* 0x0000000000007941 */ /* 0x000fea0003800200 */
.L_x_3413:
[----:B------:R-:W-:-:S03]  /*6c20*/  UMOV UR26, 0xffffffff ;  /* 0xffffffff001a7882 */ /* 0x000fc60000000000 */
[----:B------:R-:W-:Y:S05]  /*6c30*/  BRA.DIV UR26, `(.L_x_3415) ;  /* 0x000000521ad47947 */ /* 0x000fea000b800000 */
[----:B-1----:R1:W1:Y:S04]  /*6c40*/  SHFL.DOWN PT, R108, R115, 0x8, 0x1f ;  /* 0x09001f00736c7f89 */ /* 0x00226800000e0000 */
[----:B------:R0:W1:Y:S04]  /*6c50*/  SHFL.DOWN PT, R109, R114, 0x8, 0x1f ;  /* 0x09001f00726d7f89 */ /* 0x00006800000e0000 */
[----:B----4-:R4:W1:Y:S04]  /*6c60*/  SHFL.DOWN PT, R110, R113, 0x8, 0x1f ;  /* 0x09001f00716e7f89 */ /* 0x01086800000e0000 */
[----:B0-----:R4:W0:Y:S02]  /*6c70*/  SHFL.DOWN PT, R225, R112, 0x8, 0x1f ;  /* 0x09001f0070e17f89 */ /* 0x00182400000e0000 */
.L_x_3501:
        /* <DEDUP_REMOVED lines=13> */
.L_x_3417:
[----:B------:R-:W-:Y:S05]  /*6d50*/  BSYNC.RECONVERGENT B0 ;  /* 0x0000000000007941 */ /* 0x000fea0003800200 */
.L_x_3416:
[----:B------:R-:W-:-:S03]  /*6d60*/  UMOV UR26, 0xffffffff ;  /* 0xffffffff001a7882 */ /* 0x000fc60000000000 */
[----:B------:R-:W-:Y:S05]  /*6d70*/  BRA.DIV UR26, `(.L_x_3418) ;  /* 0x000000521af47947 */ /* 0x000fea000b800000 */
[----:B-1----:R1:W1:Y:S04]  /*6d80*/  SHFL.DOWN PT, R108, R115, 0x10, 0x1f ;  /* 0x0a001f00736c7f89 */ /* 0x00226800000e0000 */
[----:B------:R0:W1:Y:S04]  /*6d90*/  SHFL.DOWN PT, R109, R114, 0x10, 0x1f ;  /* 0x0a001f00726d7f89 */ /* 0x00006800000e0000 */
[----:B------:R1:W1:Y:S04]  /*6da0*/  SHFL.DOWN PT, R110, R113, 0x10, 0x1f ;  /* 0x0a001f00716e7f89 */ /* 0x00026800000e0000 */
[----:B0-----:R0:W0:Y:S02]  /*6db0*/  SHFL.DOWN PT, R225, R112, 0x10, 0x1f ;  /* 0x0a001f0070e17f89 */ /* 0x00102400000e0000 */
.L_x_3507:
        /* <DEDUP_REMOVED lines=13> */
.L_x_3420:
[----:B------:R-:W-:Y:S05]  /*6e90*/  BSYNC.RECONVERGENT B0 ;  /* 0x0000000000007941 */ /* 0x000fea0003800200 */
.L_x_3419:
        /* <DEDUP_REMOVED lines=26> */
.L_x_3521:
        /* <DEDUP_REMOVED lines=15> */
.L_x_3423:
[----:B------:R-:W-:Y:S05]  /*7130*/  BSYNC.RECONVERGENT B0 ;  /* 0x0000000000007941 */ /* 0x000fea0003800200 */
.L_x_3422:
        /* <DEDUP_REMOVED lines=38> */
.L_x_3405:
[----:B------:R-:W-:Y:S05]  /*73a0*/  WARPSYNC.ALL ;  /* 0x0000000000007948 */ /* 0x000fea0003800000 */
[----:B------:R-:W-:Y:S01]  /*73b0*/  BAR.SYNC.DEFER_BLOCKING 0x0 ;  /* 0x0000000000007b1d */ /* 0x000fe20000010000 */
[C---:B------:R-:W-:Y:S01]  /*73c0*/  FFMA.FTZ R107, R0.reuse, R215, RZ ;  /* 0x000000d7006b7223 */ /* 0x040fe200000100ff */
[----:B-1----:R-:W-:Y:S01]  /*73d0*/  FFMA.FTZ R109, R0, -R197, RZ ;  /* 0x800000c5006d7223 */ /* 0x002fe200000100ff */
[----:B------:R-:W-:Y:S01]  /*73e0*/  ISETP.NE.AND P0, PT, R124, RZ, PT ;  /* 0x000000ff7c00720c */ /* 0x000fe20003f05270 */
[----:B------:R-:W-:Y:S01]  /*73f0*/  FFMA.FTZ R215, R92, -R43, R215 ;  /* 0x8000002b5cd77223 */ /* 0x000fe200000100d7 */
[----:B------:R-:W-:Y:S01]  /*7400*/  FFMA.FTZ R106, R28, R214, R107 ;  /* 0x000000d61c6a7223 */ /* 0x000fe2000001006b */
[C---:B------:R-:W-:Y:S01]  /*7410*/  ISETP.GT.AND P2, PT, R47.reuse, 0x1e, PT ;  /* 0x0000001e2f00780c */ /* 0x040fe20003f44270 */
[----:B------:R-:W-:Y:S01]  /*7420*/  BSSY.RECONVERGENT B0, `(.L_x_3424) ;  /* 0x00001b6000007945 */ /* 0x000fe20003800200 */
[----:B------:R-:W-:Y:S01]  /*7430*/  ISETP.GT.AND P3, PT, R47, 0xf, PT ;  /* 0x0000000f2f00780c */ /* 0x000fe20003f64270 */
[----:B------:R-:W-:-:S04]  /*7440*/  FFMA.FTZ R107, R27, R217, R106 ;  /* 0x000000d91b6b7223 */ /* 0x000fc8000001006a */
[----:B------:R-:W-:-:S03]  /*7450*/  FFMA.FTZ R108, R26, R216, R107 ;  /* 0x000000d81a6c7223 */ /* 0x000fc6000001006b */
[----:B------:R-:W-:Y:S01]  /*7460*/  VOTEU.ALL UP0, P0 ;  /* 0x0000000000ff7886 */ /* 0x000fe20000000000 */
[----:B------:R-:W-:Y:S01]  /*7470*/  FFMA.FTZ R111, R25, R218, R108 ;  /* 0x000000da196f7223 */ /* 0x000fe2000001006c */
[----:B------:R-:W-:Y:S01]  /*7480*/  FFMA.FTZ R108, R28, -R195, R109 ;  /* 0x800000c31c6c7223 */ /* 0x000fe2000001006d */
[----:B------:R-:W-:Y:S02]  /*7490*/  FADD.FTZ R218, -R13, R218 ;  /* 0x000000da0dda7221 */ /* 0x000fe40000010100 */
[----:B------:R-:W-:Y:S01]  /*74a0*/  @!UP0 ULEA UR26, UR8, UR27, 0x4 ;  /* 0x0000001b081a8291 */ /* 0x000fe2000f8e20ff */
[----:B------:R-:W-:Y:S01]  /*74b0*/  FFMA.FTZ R109, R27, -R196, R108 ;  /* 0x800000c41b6d7223 */ /* 0x000fe2000001006c */
[----:B------:R-:W1:Y:S03]  /*74c0*/  LDS.64 R96, [R121+0xa18] ;  /* 0x000a180079607984 */ /* 0x000e660000000a00 */
[----:B------:R-:W-:-:S04]  /*74d0*/  FFMA.FTZ R108, R26, -R201, R109 ;  /* 0x800000c91a6c7223 */ /* 0x000fc8000001006d */
[----:B------:R-:W-:Y:S01]  /*74e0*/  FFMA.FTZ R109, R25, -R194, R108 ;  /* 0x800000c2196d7223 */ /* 0x000fe2000001006c */
[----:B0-----:R0:W-:Y:S01]  /*74f0*/  @!P0 STS.128 [UR26+0x4990], R116 ;  /* 0x00499074ff008988 */ /* 0x0011e20008000c1a */
[-C--:B-1----:R-:W-:Y:S01]  /*7500*/  FMUL.FTZ R98, R96, R135.reuse ;  /* 0x0000008760627220 */ /* 0x082fe20000410000 */
        /* <DEDUP_REMOVED lines=64> */
[----:B------:R-:W-:Y:S01]  /*7910*/  FFMA.FTZ R139, R139, R165, R140 ;  /* 0x000000a58b8b7223 */ /* 0x000fe2000001008c */
[----:B------:R-:W-:Y:S01]  /*7920*/  FADD.FTZ R213, -R12, R213 ;  /* 0x000000d50cd57221 */ /* 0x000fe20000010100 */
[----:B------:R-:W-:Y:S01]  /*7930*/  FADD.FTZ R107, R180, R107 ;  /* 0x0000006bb46b7221 */ /* 0x000fe20000010000 */
[----:B------:R-:W-:Y:S01]  /*7940*/  FFMA.FTZ R111, R23, R212, R106 ;  /* 0x000000d4176f7223 */ /* 0x000fe2000001006a */
[----:B------:R-:W-:Y:S01]  /*7950*/  FADD.FTZ R164, R164, R139 ;  /* 0x0000008ba4a47221 */ /* 0x000fe20000010000 */
[----:B------:R-:W-:Y:S01]  /*7960*/  FADD.FTZ R212, -R11, R212 ;  /* 0x000000d40bd47221 */ /* 0x000fe20000010100 */
[----:B------:R-:W-:Y:S01]  /*7970*/  FMUL.FTZ R106, R138, R107 ;  /* 0x0000006b8a6a7220 */ /* 0x000fe20000410000 */
[----:B------:R-:W-:Y:S01]  /*7980*/  FFMA.FTZ R110, R22, R211, R111 ;  /* 0x000000d3166e7223 */ /* 0x000fe2000001006f */
[----:B------:R-:W-:Y:S01]  /*7990*/  FMUL.FTZ R138, R138, R164 ;  /* 0x000000a48a8a7220 */ /* 0x000fe20000410000 */
[----:B------:R-:W-:Y:S01]  /*79a0*/  FMUL.FTZ R140, R107, R40 ;  /* 0x000000286b8c7220 */ /* 0x000fe20000410000 */
[----:B------:R-:W-:Y:S01]  /*79b0*/  FFMA.FTZ R106, R137, R164, R106 ;  /* 0x000000a4896a7223 */ /* 0x000fe2000001006a */
[----:B------:R-:W-:Y:S01]  /*79c0*/  FFMA.FTZ R111, R21, R210, R110 ;  /* 0x000000d2156f7223 */ /* 0x000fe2000001006e */
[----:B------:R-:W-:Y:S01]  /*79d0*/  FFMA.FTZ R110, R24, -R199, R109 ;  /* 0x800000c7186e7223 */ /* 0x000fe2000001006d */
[----:B------:R-:W-:Y:S01]  /*79e0*/  FFMA.FTZ R138, R137, R107, -R138 ;  /* 0x0000006b898a7223 */ /* 0x000fe2000001088a */
[----:B------:R-:W-:Y:S01]  /*79f0*/  FADD.FTZ R163, R163, R106 ;  /* 0x0000006aa3a37221 */ /* 0x000fe20000010000 */
[----:B-----5:R-:W-:Y:S01]  /*7a00*/  FFMA.FTZ R112, R20, R209, R111 ;  /* 0x000000d114707223 */ /* 0x020fe2000001006f */
[----:B------:R-:W-:Y:S01]  /*7a10*/  FFMA.FTZ R111, R23, -R198, R110 ;  /* 0x800000c6176f7223 */ /* 0x000fe2000001006e */
[----:B------:R-:W-:Y:S01]  /*7a20*/  FADD.FTZ R106, R179, R138 ;  /* 0x0000008ab36a7221 */ /* 0x000fe20000010000 */
[----:B------:R-:W-:Y:S01]  /*7a30*/  FMUL.FTZ R108, R136, R163 ;  /* 0x000000a3886c7220 */ /* 0x000fe20000410000 */
[----:B------:R-:W-:Y:S01]  /*7a40*/  FFMA.FTZ R113, R19, R208, R112 ;  /* 0x000000d013717223 */ /* 0x000fe20000010070 */
[----:B------:R-:W-:Y:S01]  /*7a50*/  FFMA.FTZ R110, R22, -R191, R111 ;  /* 0x800000bf166e7223 */ /* 0x000fe2000001006f */
[-C--:B------:R-:W-:Y:S01]  /*7a60*/  FMUL.FTZ R136, R136, R106.reuse ;  /* 0x0000006a88887220 */ /* 0x080fe20000410000 */
[----:B------:R-:W-:Y:S01]  /*7a70*/  FFMA.FTZ R109, R133, R106, -R108 ;  /* 0x0000006a856d7223 */ /* 0x000fe2000001086c */
[----:B------:R-:W-:Y:S01]  /*7a80*/  FFMA.FTZ R108, R18, R207, R113 ;  /* 0x000000cf126c7223 */ /* 0x000fe20000010071 */
[----:B------:R-:W-:Y:S01]  /*7a90*/  FFMA.FTZ R111, R21, -R200, R110 ;  /* 0x800000c8156f7223 */ /* 0x000fe2000001006e */
[----:B------:R-:W-:Y:S01]  /*7aa0*/  FFMA.FTZ R133, R133, R163, R136 ;  /* 0x000000a385857223 */ /* 0x000fe20000010088 */
[----:B------:R-:W-:Y:S01]  /*7ab0*/  FADD.FTZ R109, R178, R109 ;  /* 0x0000006db26d7221 */ /* 0x000fe20000010000 */
[----:B------:R-:W-:Y:S01]  /*7ac0*/  FFMA.FTZ R113, R17, R204, R108 ;  /* 0x000000cc11717223 */ /* 0x000fe2000001006c */
[----:B------:R-:W-:Y:S01]  /*7ad0*/  FFMA.FTZ R112, R20, -R203, R111 ;  /* 0x800000cb14707223 */ /* 0x000fe2000001006f */
[----:B------:R-:W-:Y:S01]  /*7ae0*/  FADD.FTZ R162, R162, R133 ;  /* 0x00000085a2a27221 */ /* 0x000fe20000010000 */
[----:B------:R-:W-:Y:S01]  /*7af0*/  FMUL.FTZ R108, R132, R109 ;  /* 0x0000006d846c7220 */ /* 0x000fe20000410000 */
[----:B------:R-:W-:Y:S01]  /*7b00*/  FFMA.FTZ R114, R16, R221, R113 ;  /* 0x000000dd10727223 */ /* 0x000fe20000010071 */
[----:B------:R-:W-:Y:S01]  /*7b10*/  FFMA.FTZ R113, R19, -R202, R112 ;  /* 0x800000ca13717223 */ /* 0x000fe20000010070 */
[-C--:B------:R-:W-:Y:S01]  /*7b20*/  FMUL.FTZ R132, R132, R162.reuse ;  /* 0x000000a284847220 */ /* 0x080fe20000410000 */
[----:B------:R-:W-:Y:S01]  /*7b30*/  FFMA.FTZ R108, R131, R162, R108 ;  /* 0x000000a2836c7223 */ /* 0x000fe2000001006c */
[----:B------:R-:W-:Y:S01]  /*7b40*/  FFMA.FTZ R115, R15, R222, R114 ;  /* 0x000000de0f737223 */ /* 0x000fe20000010072 */
[----:B------:R-:W-:Y:S01]  /*7b50*/  FFMA.FTZ R112, R18, -R205, R113 ;  /* 0x800000cd12707223 */ /* 0x000fe20000010071 */
[----:B------:R-:W-:Y:S01]  /*7b60*/  FMUL.FTZ R114, R174, UR29 ;  /* 0x0000001dae727c20 */ /* 0x000fe20008410000 */
[----:B------:R-:W-:Y:S01]  /*7b70*/  FFMA.FTZ R110, R131, R109, -R132 ;  /* 0x0000006d836e7223 */ /* 0x000fe20000010884 */
[----:B0-----:R-:W-:Y:S01]  /*7b80*/  FFMA.FTZ R116, R14, R223, R115 ;  /* 0x000000df0e747223 */ /* 0x001fe20000010073 */
[----:B------:R-:W-:Y:S01]  /*7b90*/  FMUL.FTZ R115, R101, UR29 ;  /* 0x0000001d65737c20 */ /* 0x000fe20008410000 */
[----:B------:R-:W-:Y:S01]  /*7ba0*/  FFMA.FTZ R113, R17, -R206, R112 ;  /* 0x800000ce11717223 */ /* 0x000fe20000010070 */
[----:B------:R-:W-:Y:S01]  /*7bb0*/  FADD.FTZ R161, R161, R108 ;  /* 0x0000006ca1a17221 */ /* 0x000fe20000010000 */
[----:B------:R-:W-:Y:S01]  /*7bc0*/  FADD.FTZ R111, RZ, R220 ;  /* 0x000000dcff6f7221 */ /* 0x000fe20000010000 */
[-C--:B------:R-:W-:Y:S01]  /*7bd0*/  FMUL.FTZ R108, R174, R30.reuse ;  /* 0x0000001eae6c7220 */ /* 0x080fe20000410000 */
[C---:B------:R-:W-:Y:S01]  /*7be0*/  FFMA.FTZ R118, R101.reuse, UR28, -R114 ;  /* 0x0000001c65767c23 */ /* 0x040fe20008010872 */
[----:B------:R-:W-:Y:S01]  /*7bf0*/  FADD.FTZ R223, -R2, R223 ;  /* 0x000000df02df7221 */ /* 0x000fe20000010100 */
[----:B------:R-:W-:Y:S01]  /*7c00*/  FMUL.FTZ R132, R101, R30 ;  /* 0x0000001e65847220 */ /* 0x000fe20000410000 */
[----:B------:R-:W-:Y:S01]  /*7c10*/  FFMA.FTZ R112, R16, -R219, R113 ;  /* 0x800000db10707223 */ /* 0x000fe20000010071 */
[----:B------:R-:W-:Y:S01]  /*7c20*/  FFMA.FTZ R114, R174, UR28, R115 ;  /* 0x0000001cae727c23 */ /* 0x000fe20008010073 */
[----:B------:R-:W-:Y:S01]  /*7c30*/  FADD.FTZ R110, R177, R110 ;  /* 0x0000006eb16e7221 */ /* 0x000fe20000010000 */
[C---:B------:R-:W-:Y:S01]  /*7c40*/  FMUL.FTZ R101, R130.reuse, R161 ;  /* 0x000000a182657220 */ /* 0x040fe20000410000 */
[----:B------:R-:W-:Y:S01]  /*7c50*/  FMUL.FTZ R134, R111, R108 ;  /* 0x0000006c6f867220 */ /* 0x000fe20000410000 */
[----:B------:R-:W-:Y:S01]  /*7c60*/  FFMA.FTZ R119, R15, -R224, R112 ;  /* 0x800000e00f777223 */ /* 0x000fe20000010070 */
[----:B------:R-:W-:Y:S01]  /*7c70*/  FMUL.FTZ R114, R223, R114 ;  /* 0x00000072df727220 */ /* 0x000fe20000410000 */
[-C--:B------:R-:W-:Y:S01]  /*7c80*/  FMUL.FTZ R112, R130, R110.reuse ;  /* 0x0000006e82707220 */ /* 0x080fe20000410000 */
[----:B------:R-:W-:Y:S01]  /*7c90*/  FFMA.FTZ R101, R129, R110, -R101 ;  /* 0x0000006e81657223 */ /* 0x000fe20000010865 */
[-C--:B------:R-:W-:Y:S01]  /*7ca0*/  FFMA.FTZ R131, R223, R132.reuse, -R134 ;  /* 0x00000084df837223 */ /* 0x080fe20000010886 */
[C---:B------:R-:W-:Y:S01]  /*7cb0*/  FMUL.FTZ R132, R111.reuse, R132 ;  /* 0x000000846f847220 */ /* 0x040fe20000410000 */
[----:B------:R-:W-:Y:S01]  /*7cc0*/  FFMA.FTZ R119, R14, -R111, R119 ;  /* 0x8000006f0e777223 */ /* 0x000fe20000010077 */
[----:B------:R-:W-:Y:S01]  /*7cd0*/  FFMA.FTZ R114, R111, R118, R114 ;  /* 0x000000766f727223 */ /* 0x000fe20000010072 */
[----:B------:R-:W-:Y:S01]  /*7ce0*/  FMUL.FTZ R115, R173, UR29 ;  /* 0x0000001dad737c20 */ /* 0x000fe20008410000 */
[----:B------:R-:W-:Y:S01]  /*7cf0*/  FFMA.FTZ R111, R129, R161, R112 ;  /* 0x000000a1816f7223 */ /* 0x000fe20000010070 */
[----:B------:R-:W-:Y:S01]  /*7d00*/  FADD.FTZ R113, R176, R101 ;  /* 0x00000065b0717221 */ /* 0x000fe20000010000 */
[C---:B------:R-:W-:Y:S01]  /*7d10*/  FMUL.FTZ R112, R100.reuse, UR29 ;  /* 0x0000001d64707c20 */ /* 0x040fe20008410000 */
[----:B------:R-:W-:Y:S01]  /*7d20*/  FFMA.FTZ R143, R100, UR28, -R115 ;  /* 0x0000001c648f7c23 */ /* 0x000fe20008010873 */
[----:B------:R-:W-:Y:S01]  /*7d30*/  FADD.FTZ R111, R160, R111 ;  /* 0x0000006fa06f7221 */ /* 0x000fe20000010000 */
[----:B------:R-:W-:Y:S01]  /*7d40*/  FMUL.FTZ R115, R128, R113 ;  /* 0x0000007180737220 */ /* 0x000fe20000410000 */
[----:B------:R-:W-:Y:S01]  /*7d50*/  FMUL.FTZ R129, R100, R29 ;  /* 0x0000001d64817220 */ /* 0x000fe20000410000 */
[----:B------:R-:W-:Y:S01]  /*7d60*/  FFMA.FTZ R174, R83, R174, R114 ;  /* 0x000000ae53ae7223 */ /* 0x000fe20000010072 */
[-C--:B------:R-:W-:Y:S01]  /*7d70*/  FMUL.FTZ R128, R128, R111.reuse ;  /* 0x0000006f80807220 */ /* 0x080fe20000410000 */
[C---:B------:R-:W-:Y:S01]  /*7d80*/  FFMA.FTZ R100, R126.reuse, R111, R115 ;  /* 0x0000006f7e647223 */ /* 0x040fe20000010073 */
[----:B------:R-:W-:Y:S01]  /*7d90*/  FADD.FTZ R222, -R3, R222 ;  /* 0x000000de03de7221 */ /* 0x000fe20000010100 */
[----:B------:R-:W-:Y:S01]  /*7da0*/  FFMA.FTZ R117, R173, UR28, R112 ;  /* 0x0000001cad757c23 */ /* 0x000fe20008010070 */
[----:B------:R-:W-:Y:S01]  /*7db0*/  FFMA.FTZ R114, R126, R113, -R128 ;  /* 0x000000717e727223 */ /* 0x000fe20000010880 */
[----:B------:R-:W-:Y:S01]  /*7dc0*/  FADD.FTZ R159, R159, R100 ;  /* 0x000000649f9f7221 */ /* 0x000fe20000010000 */
[-C--:B------:R-:W-:Y:S01]  /*7dd0*/  FMUL.FTZ R100, R111, R44.reuse ;  /* 0x0000002c6f647220 */ /* 0x080fe20000410000 */
[----:B------:R-:W-:Y:S01]  /*7de0*/  FMUL.FTZ R145, R222, R117 ;  /* 0x00000075de917220 */ /* 0x000fe20000410000 */
[----:B------:R-:W-:Y:S01]  /*7df0*/  FMUL.FTZ R101, R173, R29 ;  /* 0x0000001dad657220 */ /* 0x000fe20000410000 */
[----:B------:R-:W-:Y:S01]  /*7e00*/  FADD.FTZ R114, R175, R114 ;  /* 0x00000072af727221 */ /* 0x000fe20000010000 */
[-C--:B------:R-:W-:Y:S01]  /*7e10*/  FFMA.FTZ R117, R93, -R44.reuse, R214 ;  /* 0x8000002c5d757223 */ /* 0x080fe200000100d6 */
[----:B------:R-:W-:Y:S01]  /*7e20*/  FMUL.FTZ R126, R113, R44 ;  /* 0x0000002c717e7220 */ /* 0x000fe20000410000 */
[----:B------:R-:W-:Y:S01]  /*7e30*/  FMUL.FTZ R134, R195, R100 ;  /* 0x00000064c3867220 */ /* 0x000fe20000410000 */
[----:B------:R-:W-:Y:S01]  /*7e40*/  FMUL.FTZ R133, R224, R101 ;  /* 0x00000065e0857220 */ /* 0x000fe20000410000 */
[-C--:B------:R-:W-:Y:S01]  /*7e50*/  FMUL.FTZ R118, R114, R43.reuse ;  /* 0x0000002b72767220 */ /* 0x080fe20000410000 */
[----:B------:R-:W-:Y:S01]  /*7e60*/  FMUL.FTZ R112, R159, R43 ;  /* 0x0000002b9f707220 */ /* 0x000fe20000410000 */
[-C--:B------:R-:W-:Y:S01]  /*7e70*/  FFMA.FTZ R135, R117, R126.reuse, -R134 ;  /* 0x0000007e75877223 */ /* 0x080fe20000010886 */
[----:B------:R-:W-:Y:S01]  /*7e80*/  FMUL.FTZ R134, R195, R126 ;  /* 0x0000007ec3867220 */ /* 0x000fe20000410000 */
[----:B------:R-:W-:Y:S01]  /*7e90*/  FFMA.FTZ R130, R223, R108, R132 ;  /* 0x0000006cdf827223 */ /* 0x000fe20000010084 */
[----:B------:R-:W-:Y:S01]  /*7ea0*/  FMUL.FTZ R115, R161, R41 ;  /* 0x00000029a1737220 */ /* 0x000fe20000410000 */
[-C--:B------:R-:W-:Y:S01]  /*7eb0*/  FFMA.FTZ R132, R222, R129.reuse, -R133 ;  /* 0x00000081de847223 */ /* 0x080fe20000010885 */
[----:B------:R-:W-:Y:S01]  /*7ec0*/  FMUL.FTZ R137, R224, R129 ;  /* 0x00000081e0897220 */ /* 0x000fe20000410000 */
[----:B------:R-:W-:Y:S01]  /*7ed0*/  FMUL.FTZ R128, R197, R118 ;  /* 0x00000076c5807220 */ /* 0x000fe20000410000 */
[----:B------:R-:W-:Y:S01]  /*7ee0*/  FFMA.FTZ R129, R117, R100, R134 ;  /* 0x0000006475817223 */ /* 0x000fe20000010086 */
[-C--:B------:R-:W-:Y:S01]  /*7ef0*/  FMUL.FTZ R134, R197, R112.reuse ;  /* 0x00000070c5867220 */ /* 0x080fe20000410000 */
[-C--:B------:R-:W-:Y:S01]  /*7f00*/  FFMA.FTZ R126, R94, -R41.reuse, R217 ;  /* 0x800000295e7e7223 */ /* 0x080fe200000100d9 */
[----:B------:R-:W-:Y:S01]  /*7f10*/  FMUL.FTZ R139, R110, R41 ;  /* 0x000000296e8b7220 */ /* 0x000fe20000410000 */
[----:B------:R-:W-:Y:S01]  /*7f20*/  FMUL.FTZ R141, R196, R115 ;  /* 0x00000073c48d7220 */ /* 0x000fe20000410000 */
[C---:B------:R-:W-:Y:S01]  /*7f30*/  FFMA.FTZ R128, R215.reuse, R112, R128 ;  /* 0x00000070d7807223 */ /* 0x040fe20000010080 */
[----:B------:R-:W-:Y:S01]  /*7f40*/  FFMA.FTZ R134, R215, R118, -R134 ;  /* 0x00000076d7867223 */ /* 0x000fe20000010886 */
[-C--:B------:R-:W-:Y:S01]  /*7f50*/  FMUL.FTZ R136, R109, R42.reuse ;  /* 0x0000002a6d887220 */ /* 0x080fe20000410000 */
[-C--:B------:R-:W-:Y:S01]  /*7f60*/  FFMA.FTZ R141, R126, R139.reuse, -R141 ;  /* 0x0000008b7e8d7223 */ /* 0x080fe2000001088d */
[----:B------:R-:W-:Y:S01]  /*7f70*/  FADD.FTZ R128, RZ, R128 ;  /* 0x00000080ff807221 */ /* 0x000fe20000010000 */
[----:B------:R-:W-:Y:S01]  /*7f80*/  FMUL.FTZ R139, R196, R139 ;  /* 0x0000008bc48b7220 */ /* 0x000fe20000410000 */
[----:B------:R-:W-:Y:S01]  /*7f90*/  FADD.FTZ R134, RZ, R134 ;  /* 0x00000086ff867221 */ /* 0x000fe20000010000 */
[-C--:B------:R-:W-:Y:S01]  /*7fa0*/  FMUL.FTZ R118, R162, R42.reuse ;  /* 0x0000002aa2767220 */ /* 0x080fe20000410000 */
[----:B------:R-:W-:Y:S01]  /*7fb0*/  FADD.FTZ R128, R128, R129 ;  /* 0x0000008180807221 */ /* 0x000fe20000010000 */
[----:B------:R-:W-:Y:S01]  /*7fc0*/  FFMA.FTZ R133, R95, -R42, R216 ;  /* 0x8000002a5f857223 */ /* 0x000fe200000100d8 */
[----:B------:R-:W-:Y:S01]  /*7fd0*/  FFMA.FTZ R139, R126, R115, R139 ;  /* 0x000000737e8b7223 */ /* 0x000fe2000001008b */
[C---:B------:R-:W-:Y:S01]  /*7fe0*/  FMUL.FTZ R138, R201.reuse, R136 ;  /* 0x00000088c98a7220 */ /* 0x040fe20000410000 */
[----:B------:R-:W-:Y:S01]  /*7ff0*/  FADD.FTZ R134, R134, R135 ;  /* 0x0000008786867221 */ /* 0x000fe20000010000 */
[-C--:B------:R-:W-:Y:S01]  /*8000*/  FMUL.FTZ R135, R201, R118.reuse ;  /* 0x00000076c9877220 */ /* 0x080fe20000410000 */
[----:B------:R-:W-:Y:S01]  /*8010*/  FADD.FTZ R128, R128, R139 ;  /* 0x0000008b80807221 */ /* 0x000fe20000010000 */
[C---:B------:R-:W-:Y:S01]  /*8020*/  FFMA.FTZ R129, R133.reuse, R118, R138 ;  /* 0x0000007685817223 */ /* 0x040fe2000001008a */
[-C--:B------:R-:W-:Y:S01]  /*8030*/  FMUL.FTZ R139, R106, R39.reuse ;  /* 0x000000276a8b7220 */ /* 0x080fe20000410000 */
[----:B------:R-:W-:Y:S01]  /*8040*/  FFMA.FTZ R135, R133, R136, -R135 ;  /* 0x0000008885877223 */ /* 0x000fe20000010887 */
[----:B------:R-:W-:Y:S01]  /*8050*/  FADD.FTZ R134, R134, R141 ;  /* 0x0000008d86867221 */ /* 0x000fe20000010000 */
[----:B------:R-:W-:Y:S01]  /*8060*/  FADD.FTZ R136, R128, R129 ;  /* 0x0000008180887221 */ /* 0x000fe20000010000 */
[----:B------:R-:W-:Y:S01]  /*8070*/  FMUL.FTZ R128, R164, R40 ;  /* 0x00000028a4807220 */ /* 0x000fe20000410000 */
[----:B------:R-:W-:Y:S01]  /*8080*/  FMUL.FTZ R129, R163, R39 ;  /* 0x00000027a3817220 */ /* 0x000fe20000410000 */
[----:B------:R-:W-:Y:S01]  /*8090*/  FMUL.FTZ R141, R194, R139 ;  /* 0x0000008bc28d7220 */ /* 0x000fe20000410000 */
[----:B------:R-:W-:Y:S01]  /*80a0*/  FFMA.FTZ R149, R224, R143, R145 ;  /* 0x0000008fe0957223 */ /* 0x000fe20000010091 */
[----:B------:R-:W-:Y:S01]  /*80b0*/  FMUL.FTZ R142, R199, R128 ;  /* 0x00000080c78e7220 */ /* 0x000fe20000410000 */
[----:B------:R-:W-:Y:S01]  /*80c0*/  FMUL.FTZ R145, R104, R37 ;  /* 0x0000002568917220 */ /* 0x000fe20000410000 */
[-C--:B------:R-:W-:Y:S01]  /*80d0*/  FFMA.FTZ R141, R218, R129.reuse, R141 ;  /* 0x00000081da8d7223 */ /* 0x080fe2000001008d */
[----:B------:R-:W-:Y:S01]  /*80e0*/  FMUL.FTZ R138, R194, R129 ;  /* 0x00000081c28a7220 */ /* 0x000fe20000410000 */
[-C--:B------:R-:W-:Y:S01]  /*80f0*/  FFMA.FTZ R143, R213, R140.reuse, -R142 ;  /* 0x0000008cd58f7223 */ /* 0x080fe2000001088e */
[----:B------:R-:W-:Y:S01]  /*8100*/  FMUL.FTZ R140, R199, R140 ;  /* 0x0000008cc78c7220 */ /* 0x000fe20000410000 */
[----:B------:R-:W-:Y:S01]  /*8110*/  FADD.FTZ R134, R134, R135 ;  /* 0x0000008786867221 */ /* 0x000fe20000010000 */
[----:B------:R-:W-:Y:S01]  /*8120*/  FADD.FTZ R136, R136, R141 ;  /* 0x0000008d88887221 */ /* 0x000fe20000010000 */
[----:B------:R-:W-:Y:S01]  /*8130*/  FMUL.FTZ R135, R165, R37 ;  /* 0x00000025a5877220 */ /* 0x000fe20000410000 */
[----:B------:R-:W-:Y:S01]  /*8140*/  FFMA.FTZ R141, R213, R128, R140 ;  /* 0x00000080d58d7223 */ /* 0x000fe2000001008c */
[----:B------:R-:W-:Y:S01]  /*8150*/  FMUL.FTZ R147, R198, R145 ;  /* 0x00000091c6937220 */ /* 0x000fe20000410000 */
[----:B------:R-:W-:Y:S01]  /*8160*/  FFMA.FTZ R139, R218, R139, -R138 ;  /* 0x0000008bda8b7223 */ /* 0x000fe2000001088a */
[----:B------:R-:W-:Y:S01]  /*8170*/  FADD.FTZ R221, -R4, R221 ;  /* 0x000000dd04dd7221 */ /* 0x000fe20000010100 */
[----:B------:R-:W-:Y:S01]  /*8180*/  FADD.FTZ R136, R136, R141 ;  /* 0x0000008d88887221 */ /* 0x000fe20000010000 */
[-C--:B------:R-:W-:Y:S01]  /*8190*/  FFMA.FTZ R147, R212, R135.reuse, R147 ;  /* 0x00000087d4937223 */ /* 0x080fe20000010093 */
[----:B------:R-:W-:Y:S01]  /*81a0*/  FADD.FTZ R134, R134, R139 ;  /* 0x0000008b86867221 */ /* 0x000fe20000010000 */
[----:B------:R-:W-:Y:S01]  /*81b0*/  FMUL.FTZ R138, R198, R135 ;  /* 0x00000087c68a7220 */ /* 0x000fe20000410000 */
[----:B------:R-:W-:Y:S01]  /*81c0*/  FMUL.FTZ R139, R97, UR29 ;  /* 0x0000001d618b7c20 */ /* 0x000fe20008410000 */
[----:B------:R-:W-:Y:S01]  /*81d0*/  FADD.FTZ R147, R136, R147 ;  /* 0x0000009388937221 */ /* 0x000fe20000010000 */
[----:B------:R-:W-:Y:S01]  /*81e0*/  FMUL.FTZ R136, R172, UR29 ;  /* 0x0000001dac887c20 */ /* 0x000fe20008410000 */
[----:B------:R-:W-:Y:S01]  /*81f0*/  FADD.FTZ R143, R134, R143 ;  /* 0x0000008f868f7221 */ /* 0x000fe20000010000 */
[----:B------:R-:W-:Y:S01]  /*8200*/  FMUL.FTZ R134, R172, R32 ;  /* 0x00000020ac867220 */ /* 0x000fe20000410000 */
[-C--:B------:R-:W-:Y:S01]  /*8210*/  FMUL.FTZ R140, R105, R38.reuse ;  /* 0x00000026698c7220 */ /* 0x080fe20000410000 */
[----:B------:R-:W-:Y:S01]  /*8220*/  FFMA.FTZ R150, R97, UR28, -R136 ;  /* 0x0000001c61967c23 */ /* 0x000fe20008010888 */
[----:B------:R-:W-:Y:S01]  /*8230*/  FMUL.FTZ R136, R166, R38 ;  /* 0x00000026a6887220 */ /* 0x000fe20000410000 */
[----:B------:R-:W-:Y:S01]  /*8240*/  FMUL.FTZ R142, R219, R134 ;  /* 0x00000086db8e7220 */ /* 0x000fe20000410000 */
[----:B------:R-:W-:Y:S01]  /*8250*/  FADD.FTZ R211, -R10, R211 ;  /* 0x000000d30ad37221 */ /* 0x000fe20000010100 */
[----:B------:R-:W-:Y:S01]  /*8260*/  FFMA.FTZ R138, R212, R145, -R138 ;  /* 0x00000091d48a7223 */ /* 0x000fe2000001088a */
[----:B------:R-:W-:Y:S01]  /*8270*/  FMUL.FTZ R97, R191, R136 ;  /* 0x00000088bf617220 */ /* 0x000fe20000410000 */
[----:B------:R-:W-:Y:S01]  /*8280*/  FFMA.FTZ R153, R221, R146, -R142 ;  /* 0x00000092dd997223 */ /* 0x000fe2000001088e */
[-C--:B------:R-:W-:Y:S01]  /*8290*/  FMUL.FTZ R142, R191, R140.reuse ;  /* 0x0000008cbf8e7220 */ /* 0x080fe20000410000 */
[----:B------:R-:W-:Y:S01]  /*82a0*/  FFMA.FTZ R144, R172, UR28, R139 ;  /* 0x0000001cac907c23 */ /* 0x000fe2000801008b */
[----:B------:R-:W-:Y:S01]  /*82b0*/  FFMA.FTZ R140, R211, R140, -R97 ;  /* 0x0000008cd38c7223 */ /* 0x000fe20000010861 */
[-C--:B------:R-:W-:Y:S01]  /*82c0*/  FMUL.FTZ R97, R102, R35.reuse ;  /* 0x0000002366617220 */ /* 0x080fe20000410000 */
[----:B------:R-:W-:Y:S01]  /*82d0*/  FMUL.FTZ R146, R219, R146 ;  /* 0x00000092db927220 */ /* 0x000fe20000410000 */
[----:B------:R-:W-:Y:S01]  /*82e0*/  FADD.FTZ R143, R143, R138 ;  /* 0x0000008a8f8f7221 */ /* 0x000fe20000010000 */
[----:B------:R-:W-:Y:S01]  /*82f0*/  FMUL.FTZ R138, R168, R36 ;  /* 0x00000024a88a7220 */ /* 0x000fe20000410000 */
[----:B------:R-:W-:Y:S01]  /*8300*/  FFMA.FTZ R142, R211, R136, R142 ;  /* 0x00000088d38e7223 */ /* 0x000fe2000001008e */
[----:B------:R-:W-:Y:S01]  /*8310*/  FADD.FTZ R210, -R9, R210 ;  /* 0x000000d209d27221 */ /* 0x000fe20000010100 */
[----:B------:R-:W-:Y:S01]  /*8320*/  FMUL.FTZ R139, R167, R35 ;  /* 0x00000023a78b7220 */ /* 0x000fe20000410000 */
[----:B------:R-:W-:Y:S01]  /*8330*/  FMUL.FTZ R141, R200, R97 ;  /* 0x00000061c88d7220 */ /* 0x000fe20000410000 */
[C---:B------:R-:W-:Y:S01]  /*8340*/  FMUL.FTZ R152, R221.reuse, R144 ;  /* 0x00000090dd987220 */ /* 0x040fe20000410000 */
[----:B------:R-:W-:Y:S01]  /*8350*/  FFMA.FTZ R221, R221, R134, R146 ;  /* 0x00000086dddd7223 */ /* 0x000fe20000010092 */
[----:B------:R-:W-:Y:S01]  /*8360*/  FADD.FTZ R209, -R8, R209 ;  /* 0x000000d108d17221 */ /* 0x000fe20000010100 */
[----:B------:R-:W-:Y:S01]  /*8370*/  FMUL.FTZ R146, R103, R36 ;  /* 0x0000002467927220 */ /* 0x000fe20000410000 */
[----:B------:R-:W-:Y:S01]  /*8380*/  FMUL.FTZ R148, R203, R138 ;  /* 0x0000008acb947220 */ /* 0x000fe20000410000 */
[----:B------:R-:W-:Y:S01]  /*8390*/  FADD.FTZ R142, R147, R142 ;  /* 0x0000008e938e7221 */ /* 0x000fe20000010000 */
[-C--:B------:R-:W-:Y:S01]  /*83a0*/  FMUL.FTZ R144, R200, R139.reuse ;  /* 0x0000008bc8907220 */ /* 0x080fe20000410000 */
[C---:B------:R-:W-:Y:S01]  /*83b0*/  FFMA.FTZ R141, R210.reuse, R139, R141 ;  /* 0x0000008bd28d7223 */ /* 0x040fe2000001008d */
[-C--:B------:R-:W-:Y:S01]  /*83c0*/  FFMA.FTZ R148, R209, R146.reuse, -R148 ;  /* 0x00000092d1947223 */ /* 0x080fe20000010894 */
[----:B------:R-:W-:Y:S01]  /*83d0*/  FADD.FTZ R140, R143, R140 ;  /* 0x0000008c8f8c7221 */ /* 0x000fe20000010000 */
[----:B------:R-:W-:Y:S01]  /*83e0*/  FFMA.FTZ R97, R210, R97, -R144 ;  /* 0x00000061d2617223 */ /* 0x000fe20000010890 */
[----:B------:R-:W-:Y:S01]  /*83f0*/  FADD.FTZ R142, R142, R141 ;  /* 0x0000008d8e8e7221 */ /* 0x000fe20000010000 */
[----:B------:R-:W-:Y:S01]  /*8400*/  FMUL.FTZ R146, R203, R146 ;  /* 0x00000092cb927220 */ /* 0x000fe20000410000 */
[-C--:B------:R-:W-:Y:S01]  /*8410*/  FMUL.FTZ R145, R98, R33.reuse ;  /* 0x0000002162917220 */ /* 0x080fe20000410000 */
[----:B------:R-:W-:Y:S01]  /*8420*/  FMUL.FTZ R141, R169, R33 ;  /* 0x00000021a98d7220 */ /* 0x000fe20000410000 */
[----:B------:R-:W-:Y:S01]  /*8430*/  FADD.FTZ R97, R140, R97 ;  /* 0x000000618c617221 */ /* 0x000fe20000010000 */
[----:B------:R-:W-:Y:S01]  /*8440*/  FFMA.FTZ R143, R209, R138, R146 ;  /* 0x0000008ad18f7223 */ /* 0x000fe20000010092 */
[----:B------:R-:W-:Y:S01]  /*8450*/  FADD.FTZ R208, -R7, R208 ;  /* 0x000000d007d07221 */ /* 0x000fe20000010100 */
[C---:B------:R-:W-:Y:S01]  /*8460*/  FMUL.FTZ R147, R202.reuse, R145 ;  /* 0x00000091ca937220 */ /* 0x040fe20000410000 */
[-C--:B------:R-:W-:Y:S01]  /*8470*/  FMUL.FTZ R140, R202, R141.reuse ;  /* 0x0000008dca8c7220 */ /* 0x080fe20000410000 */
[----:B------:R-:W-:Y:S01]  /*8480*/  FADD.FTZ R142, R142, R143 ;  /* 0x0000008f8e8e7221 */ /* 0x000fe20000010000 */
[-C--:B------:R-:W-:Y:S01]  /*8490*/  FMUL.FTZ R146, R99, R34.reuse ;  /* 0x0000002263927220 */ /* 0x080fe20000410000 */
[C---:B------:R-:W-:Y:S01]  /*84a0*/  FFMA.FTZ R147, R208.reuse, R141, R147 ;  /* 0x0000008dd0937223 */ /* 0x040fe20000010093 */
[----:B------:R-:W-:Y:S01]  /*84b0*/  FFMA.FTZ R144, R208, R145, -R140 ;  /* 0x00000091d0907223 */ /* 0x000fe2000001088c */
[----:B------:R-:W-:Y:S01]  /*84c0*/  FMUL.FTZ R143, R171, R31 ;  /* 0x0000001fab8f7220 */ /* 0x000fe20000410000 */
[----:B------:R-:W-:Y:S01]  /*84d0*/  FMUL.FTZ R140, R170, R34 ;  /* 0x00000022aa8c7220 */ /* 0x000fe20000410000 */
[----:B------:R-:W-:Y:S01]  /*84e0*/  FADD.FTZ R97, R97, R148 ;  /* 0x0000009461617221 */ /* 0x000fe20000010000 */
[----:B------:R-:W-:Y:S01]  /*84f0*/  FFMA.FTZ R173, R82, R173, R149 ;  /* 0x000000ad52ad7223 */ /* 0x000fe20000010095 */
[----:B------:R-:W-:Y:S01]  /*8500*/  FADD.FTZ R207, -R6, R207 ;  /* 0x000000cf06cf7221 */ /* 0x000fe20000010100 */
[----:B------:R-:W-:Y:S01]  /*8510*/  FMUL.FTZ R148, R205, R146 ;  /* 0x00000092cd947220 */ /* 0x000fe20000410000 */
[----:B------:R-:W-:Y:S01]  /*8520*/  FADD.FTZ R142, R142, R147 ;  /* 0x000000938e8e7221 */ /* 0x000fe20000010000 */
[----:B------:R-:W-:Y:S01]  /*8530*/  FADD.FTZ R204, -R5, R204 ;  /* 0x000000cc05cc7221 */ /* 0x000fe20000010100 */
[----:B------:R-:W-:Y:S01]  /*8540*/  FMUL.FTZ R149, R96, R31 ;  /* 0x0000001f60957220 */ /* 0x000fe20000410000 */
[----:B------:R-:W-:Y:S01]  /*8550*/  FMUL.FTZ R151, R206, R143 ;  /* 0x0000008fce977220 */ /* 0x000fe20000410000 */
[-C--:B------:R-:W-:Y:S01]  /*8560*/  FMUL.FTZ R147, R205, R140.reuse ;  /* 0x0000008ccd937220 */ /* 0x080fe20000410000 */
[----:B------:R-:W-:Y:S01]  /*8570*/  FFMA.FTZ R145, R207, R140, R148 ;  /* 0x0000008ccf917223 */ /* 0x000fe20000010094 */
[----:B------:R-:W-:Y:S01]  /*8580*/  FADD.FTZ R97, R97, R144 ;  /* 0x0000009061617221 */ /* 0x000fe20000010000 */
[-C--:B------:R-:W-:Y:S01]  /*8590*/  FFMA.FTZ R148, R204, R149.reuse, -R151 ;  /* 0x00000095cc947223 */ /* 0x080fe20000010897 */
[----:B------:R-:W-:Y:S01]  /*85a0*/  FFMA.FTZ R146, R207, R146, -R147 ;  /* 0x00000092cf927223 */ /* 0x000fe20000010893 */
[----:B------:R-:W-:Y:S01]  /*85b0*/  FMUL.FTZ R149, R206, R149 ;  /* 0x00000095ce957220 */ /* 0x000fe20000410000 */
[----:B------:R-:W-:Y:S01]  /*85c0*/  FADD.FTZ R142, R142, R145 ;  /* 0x000000918e8e7221 */ /* 0x000fe20000010000 */
[----:B------:R-:W-:Y:S01]  /*85d0*/  FMUL.FTZ R145, R171, UR29 ;  /* 0x0000001dab917c20 */ /* 0x000fe20008410000 */
[----:B------:R-:W-:Y:S01]  /*85e0*/  FADD.FTZ R97, R97, R146 ;  /* 0x0000009261617221 */ /* 0x000fe20000010000 */
[----:B------:R-:W-:Y:S01]  /*85f0*/  FFMA.FTZ R149, R204, R143, R149 ;  /* 0x0000008fcc957223 */ /* 0x000fe20000010095 */
[----:B------:R-:W-:Y:S01]  /*8600*/  FFMA.FTZ R137, R222, R101, R137 ;  /* 0x00000065de897223 */ /* 0x000fe20000010089 */
[----:B------:R-:W-:Y:S01]  /*8610*/  FMUL.FTZ R144, R96, UR29 ;  /* 0x0000001d60907c20 */ /* 0x000fe20008410000 */
[----:B------:R-:W-:Y:S01]  /*8620*/  FADD.FTZ R148, R97, R148 ;  /* 0x0000009461947221 */ /* 0x000fe20000010000 */
[----:B------:R-:W-:Y:S01]  /*8630*/  FADD.FTZ R142, R142, R149 ;  /* 0x000000958e8e7221 */ /* 0x000fe20000010000 */
[----:B------:R-:W-:Y:S01]  /*8640*/  FFMA.FTZ R145, R96, UR28, -R145 ;  /* 0x0000001c60917c23 */ /* 0x000fe20008010891 */
[----:B------:R-:W-:Y:S01]  /*8650*/  FMUL.FTZ R96, R170, UR29 ;  /* 0x0000001daa607c20 */ /* 0x000fe20008410000 */
[----:B------:R-:W-:Y:S01]  /*8660*/  FADD.FTZ R153, R148, R153 ;  /* 0x0000009994997221 */ /* 0x000fe20000010000 */
[----:B------:R-:W-:Y:S01]  /*8670*/  FADD.FTZ R142, R142, R221 ;  /* 0x000000dd8e8e7221 */ /* 0x000fe20000010000 */
[----:B------:R-:W-:Y:S01]  /*8680*/  FFMA.FTZ R97, R171, UR28, R144 ;  /* 0x0000001cab617c23 */ /* 0x000fe20008010090 */
[----:B------:R-:W-:Y:S01]  /*8690*/  SHFL.DOWN PT, R148, R119, 0x1, 0x1f ;  /* 0x08201f0077947f89 */ /* 0x000fe200000e0000 */
[----:B------:R-:W-:Y:S01]  /*86a0*/  FADD.FTZ R132, R153, R132 ;  /* 0x0000008499847221 */ /* 0x000fe20000010000 */
[----:B------:R-:W-:Y:S01]  /*86b0*/  FADD.FTZ R137, R142, R137 ;  /* 0x000000898e897221 */ /* 0x000fe20000010000 */
[----:B------:R-:W-:Y:S01]  /*86c0*/  FFMA.FTZ R142, R99, UR28, -R96 ;  /* 0x0000001c638e7c23 */ /* 0x000fe20008010860 */
[----:B------:R-:W-:Y:S01]  /*86d0*/  FMUL.FTZ R97, R204, R97 ;  /* 0x00000061cc617220 */ /* 0x000fe20000410000 */
[----:B------:R-:W-:Y:S01]  /*86e0*/  FADD.FTZ R144, R132, R131 ;  /* 0x0000008384907221 */ /* 0x000fe20000010000 */
[----:B------:R-:W-:Y:S01]  /*86f0*/  FADD.FTZ R96, R137, R130 ;  /* 0x0000008289607221 */ /* 0x000fe20000010000 */
[----:B------:R-:W-:Y:S01]  /*8700*/  FMUL.FTZ R99, R99, UR29 ;  /* 0x0000001d63637c20 */ /* 0x000fe20008410000 */
[----:B------:R-:W-:Y:S01]  /*8710*/  FFMA.FTZ R97, R206, R145, R97 ;  /* 0x00000091ce617223 */ /* 0x000fe20000010061 */
[----:B------:R-:W-:Y:S01]  /*8720*/  FMUL.FTZ R130, R98, UR29 ;  /* 0x0000001d62827c20 */ /* 0x000fe20008410000 */
[----:B------:R0:W1:Y:S01]  /*8730*/  SHFL.DOWN PT, R145, R116, 0x1, 0x1f ;  /* 0x08201f0074917f89 */ /* 0x00006200000e0000 */
[----:B------:R-:W-:Y:S01]  /*8740*/  FFMA.FTZ R132, R170, UR28, R99 ;  /* 0x0000001caa847c23 */ /* 0x000fe20008010063 */
[----:B------:R-:W-:Y:S01]  /*8750*/  FFMA.FTZ R171, R80, R171, R97 ;  /* 0x000000ab50ab7223 */ /* 0x000fe20000010061 */
[----:B------:R-:W-:Y:S01]  /*8760*/  FMUL.FTZ R99, R169, UR29 ;  /* 0x0000001da9637c20 */ /* 0x000fe20008410000 */
[----:B------:R-:W2:Y:S01]  /*8770*/  SHFL.DOWN PT, R137, R96, 0x1, 0x1f ;  /* 0x08201f0060897f89 */ /* 0x000ea200000e0000 */
[----:B------:R-:W-:Y:S01]  /*8780*/  FMUL.FTZ R132, R207, R132 ;  /* 0x00000084cf847220 */ /* 0x000fe20000410000 */
[----:B------:R-:W-:Y:S01]  /*8790*/  FFMA.FTZ R97, R169, UR28, R130 ;  /* 0x0000001ca9617c23 */ /* 0x000fe20008010082 */
[----:B------:R-:W-:Y:S01]  /*87a0*/  FFMA.FTZ R99, R98, UR28, -R99 ;  /* 0x0000001c62637c23 */ /* 0x000fe20008010863 */
[----:B------:R-:W4:Y:S01]  /*87b0*/  SHFL.DOWN PT, R146, R144, 0x1, 0x1f ;  /* 0x08201f0090927f89 */ /* 0x000f2200000e0000 */
[----:B------:R-:W-:Y:S01]  /*87c0*/  FFMA.FTZ R132, R205, R142, R132 ;  /* 0x0000008ecd847223 */ /* 0x000fe20000010084 */
[----:B------:R-:W-:Y:S01]  /*87d0*/  FMUL.FTZ R131, R208, R97 ;  /* 0x00000061d0837220 */ /* 0x000fe20000410000 */
[----:B------:R-:W-:Y:S01]  /*87e0*/  FMUL.FTZ R98, R168, UR29 ;  /* 0x0000001da8627c20 */ /* 0x000fe20008410000 */
[----:B------:R-:W-:Y:S01]  /*87f0*/  FMUL.FTZ R97, R103, UR29 ;  /* 0x0000001d67617c20 */ /* 0x000fe20008410000 */
[----:B------:R-:W-:Y:S01]  /*8800*/  FFMA.FTZ R170, R87, R170, R132 ;  /* 0x000000aa57aa7223 */ /* 0x000fe20000010084 */
[----:B------:R-:W-:Y:S01]  /*8810*/  FFMA.FTZ R131, R202, R99, R131 ;  /* 0x00000063ca837223 */ /* 0x000fe20000010083 */
[----:B------:R-:W-:Y:S01]  /*8820*/  FFMA.FTZ R132, R103, UR28, -R98 ;  /* 0x0000001c67847c23 */ /* 0x000fe20008010862 */
[----:B------:R-:W-:Y:S01]  /*8830*/  FFMA.FTZ R130, R168, UR28, R97 ;  /* 0x0000001ca8827c23 */ /* 0x000fe20008010061 */
[----:B------:R-:W-:Y:S01]  /*8840*/  MOV R98, R116 ;  /* 0x0000007400627202 */ /* 0x000fe20000000f00 */
[----:B0-----:R-:W-:Y:S01]  /*8850*/  FMUL.FTZ R116, R102, UR29 ;  /* 0x0000001d66747c20 */ /* 0x001fe20008410000 */
[----:B------:R-:W-:Y:S01]  /*8860*/  MOV R99, R119 ;  /* 0x0000007700637202 */ /* 0x000fe20000000f00 */
[----:B------:R-:W-:Y:S01]  /*8870*/  FMUL.FTZ R130, R209, R130 ;  /* 0x00000082d1827220 */ /* 0x000fe20000410000 */
[----:B------:R-:W-:Y:S01]  /*8880*/  MOV R97, R144 ;  /* 0x0000009000617202 */ /* 0x000fe20000000f00 */
[C---:B------:R-:W-:Y:S01]  /*8890*/  FMUL.FTZ R103, R167.reuse, UR29 ;  /* 0x0000001da7677c20 */ /* 0x040fe20008410000 */
[----:B------:R-:W-:Y:S01]  /*88a0*/  FFMA.FTZ R119, R167, UR28, R116 ;  /* 0x0000001ca7777c23 */ /* 0x000fe20008010074 */
[----:B-1----:R-:W-:Y:S01]  /*88b0*/  @!P2 FADD.FTZ R98, R98, R145 ;  /* 0x000000916262a221 */ /* 0x002fe20000010000 */
[----:B------:R-:W-:Y:S01]  /*88c0*/  @!P2 FADD.FTZ R99, R99, R148 ;  /* 0x000000946363a221 */ /* 0x000fe20000010000 */
[----:B------:R-:W-:Y:S01]  /*88d0*/  FFMA.FTZ R130, R203, R132, R130 ;  /* 0x00000084cb827223 */ /* 0x000fe20000010082 */
[----:B------:R-:W-:Y:S01]  /*88e0*/  FFMA.FTZ R169, R86, R169, R131 ;  /* 0x000000a956a97223 */ /* 0x000fe20000010083 */
[----:B--2---:R-:W-:Y:S01]  /*88f0*/  @!P2 FADD.FTZ R96, R137, R96 ;  /* 0x000000608960a221 */ /* 0x004fe20000010000 */
[----:B------:R-:W0:Y:S01]  /*8900*/  SHFL.DOWN PT, R145, R98, 0x2, 0x1f ;  /* 0x08401f0062917f89 */ /* 0x000e2200000e0000 */
[----:B------:R-:W-:Y:S01]  /*8910*/  FFMA.FTZ R131, R102, UR28, -R103 ;  /* 0x0000001c66837c23 */ /* 0x000fe20008010867 */
[----:B------:R-:W-:Y:S01]  /*8920*/  FMUL.FTZ R119, R210, R119 ;  /* 0x00000077d2777220 */ /* 0x000fe20000410000 */
[----:B----4-:R-:W-:Y:S01]  /*8930*/  @!P2 FADD.FTZ R97, R97, R146 ;  /* 0x000000926161a221 */ /* 0x010fe20000010000 */
[----:B------:R-:W1:Y:S01]  /*8940*/  SHFL.DOWN PT, R142, R99, 0x2, 0x1f ;  /* 0x08401f00638e7f89 */ /* 0x000e6200000e0000 */
[----:B------:R-:W-:Y:S01]  /*8950*/  ISETP.GT.AND P2, PT, R47, 0x1d, PT ;  /* 0x0000001d2f00780c */ /* 0x000fe20003f44270 */
[----:B------:R-:W-:Y:S01]  /*8960*/  FMUL.FTZ R102, R166, UR29 ;  /* 0x0000001da6667c20 */ /* 0x000fe20008410000 */
[----:B------:R-:W-:Y:S01]  /*8970*/  FFMA.FTZ R119, R200, R131, R119 ;  /* 0x00000083c8777223 */ /* 0x000fe20000010077 */
[----:B------:R-:W2:Y:S01]  /*8980*/  SHFL.DOWN PT, R137, R96, 0x2, 0x1f ;  /* 0x08401f0060897f89 */ /* 0x000ea200000e0000 */
[----:B------:R-:W-:Y:S01]  /*8990*/  FFMA.FTZ R168, R85, R168, R130 ;  /* 0x000000a855a87223 */ /* 0x000fe20000010082 */
[C---:B------:R-:W-:Y:S01]  /*89a0*/  FMUL.FTZ R103, R105.reuse, UR29 ;  /* 0x0000001d69677c20 */ /* 0x040fe20008410000 */
[----:B------:R-:W-:Y:S01]  /*89b0*/  FFMA.FTZ R130, R105, UR28, -R102 ;  /* 0x0000001c69827c23 */ /* 0x000fe20008010866 */
[----:B------:R-:W4:Y:S01]  /*89c0*/  SHFL.DOWN PT, R132, R97, 0x2, 0x1f ;  /* 0x08401f0061847f89 */ /* 0x000f2200000e0000 */
[----:B------:R-:W-:Y:S01]  /*89d0*/  FMUL.FTZ R102, R104, UR29 ;  /* 0x0000001d68667c20 */ /* 0x000fe20008410000 */
[----:B------:R-:W-:Y:S01]  /*89e0*/  FFMA.FTZ R116, R166, UR28, R103 ;  /* 0x0000001ca6747c23 */ /* 0x000fe20008010067 */
[----:B------:R-:W-:Y:S01]  /*89f0*/  FMUL.FTZ R105, R165, UR29 ;  /* 0x0000001da5697c20 */ /* 0x000fe20008410000 */
[----:B------:R-:W-:Y:S01]  /*8a00*/  FFMA.FTZ R150, R219, R150, R152 ;  /* 0x00000096db967223 */ /* 0x000fe20000010098 */
[----:B------:R-:W-:Y:S01]  /*8a10*/  FFMA.FTZ R103, R165, UR28, R102 ;  /* 0x0000001ca5677c23 */ /* 0x000fe20008010066 */
[----:B------:R-:W-:Y:S01]  /*8a20*/  FMUL.FTZ R116, R211, R116 ;  /* 0x00000074d3747220 */ /* 0x000fe20000410000 */
[----:B------:R-:W-:Y:S01]  /*8a30*/  FFMA.FTZ R105, R104, UR28, -R105 ;  /* 0x0000001c68697c23 */ /* 0x000fe20008010869 */
[----:B------:R-:W-:Y:S01]  /*8a40*/  FMUL.FTZ R102, R164, UR29 ;  /* 0x0000001da4667c20 */ /* 0x000fe20008410000 */
[----:B------:R-:W-:Y:S01]  /*8a50*/  FMUL.FTZ R103, R212, R103 ;  /* 0x00000067d4677220 */ /* 0x000fe20000410000 */
[----:B------:R-:W-:Y:S01]  /*8a60*/  FFMA.FTZ R116, R191, R130, R116 ;  /* 0x00000082bf747223 */ /* 0x000fe20000010074 */
[----:B------:R-:W-:Y:S01]  /*8a70*/  FFMA.FTZ R172, R81, R172, R150 ;  /* 0x000000ac51ac7223 */ /* 0x000fe20000010096 */
[----:B0-----:R-:W-:Y:S01]  /*8a80*/  @!P2 FADD.FTZ R98, R98, R145 ;  /* 0x000000916262a221 */ /* 0x001fe20000010000 */
[----:B------:R-:W-:Y:S01]  /*8a90*/  FFMA.FTZ R105, R198, R105, R103 ;  /* 0x00000069c6697223 */ /* 0x000fe20000010067 */
[----:B------:R-:W-:Y:S01]  /*8aa0*/  FMUL.FTZ R103, R107, UR29 ;  /* 0x0000001d6b677c20 */ /* 0x000fe20008410000 */
[----:B------:R-:W-:Y:S01]  /*8ab0*/  FFMA.FTZ R166, R91, R166, R116 ;  /* 0x000000a65ba67223 */ /* 0x000fe20000010074 */
[----:B-1----:R-:W-:Y:S01]  /*8ac0*/  @!P2 FADD.FTZ R99, R99, R142 ;  /* 0x0000008e6363a221 */ /* 0x002fe20000010000 */
[----:B------:R-:W-:Y:S01]  /*8ad0*/  FFMA.FTZ R116, R107, UR28, -R102 ;  /* 0x0000001c6b747c23 */ /* 0x000fe20008010866 */
[----:B------:R-:W-:Y:S01]  /*8ae0*/  FFMA.FTZ R104, R164, UR28, R103 ;  /* 0x0000001ca4687c23 */ /* 0x000fe20008010067 */
[----:B------:R-:W-:Y:S01]  /*8af0*/  FMUL.FTZ R102, R106, UR29 ;  /* 0x0000001d6a667c20 */ /* 0x000fe20008410000 */
[----:B--2---:R-:W-:Y:S01]  /*8b00*/  @!P2 FADD.FTZ R96, R96, R137 ;  /* 0x000000896060a221 */ /* 0x004fe20000010000 */
[----:B------:R-:W0:Y:S01]  /*8b10*/  SHFL.DOWN PT, R142, R99, 0x4, 0x1f ;  /* 0x08801f00638e7f89 */ /* 0x000e2200000e0000 */
[----:B------:R-:W-:Y:S01]  /*8b20*/  FMUL.FTZ R103, R109, UR29 ;  /* 0x0000001d6d677c20 */ /* 0x000fe20008410000 */
[----:B------:R-:W-:Y:S01]  /*8b30*/  FMUL.FTZ R130, R213, R104 ;  /* 0x00000068d5827220 */ /* 0x000fe20000410000 */
[----:B----4-:R-:W-:Y:S01]  /*8b40*/  @!P2 FADD.FTZ R97, R97, R132 ;  /* 0x000000846161a221 */ /* 0x010fe20000010000 */
[----:B------:R-:W1:Y:S01]  /*8b50*/  SHFL.DOWN PT, R137, R98, 0x4, 0x1f ;  /* 0x08801f0062897f89 */ /* 0x000e6200000e0000 */
[----:B------:R-:W-:Y:S01]  /*8b60*/  ISETP.GT.AND P2, PT, R47, 0x1b, PT ;  /* 0x0000001b2f00780c */ /* 0x000fe20003f44270 */
[----:B------:R-:W-:Y:S01]  /*8b70*/  FFMA.FTZ R165, R90, R165, R105 ;  /* 0x000000a55aa57223 */ /* 0x000fe20000010069 */
[C---:B------:R-:W-:Y:S01]  /*8b80*/  FMUL.FTZ R104, R162.reuse, UR29 ;  /* 0x0000001da2687c20 */ /* 0x040fe20008410000 */
[----:B------:R-:W2:Y:S01]  /*8b90*/  SHFL.DOWN PT, R131, R96, 0x4, 0x1f ;  /* 0x08801f0060837f89 */ /* 0x000ea200000e0000 */
[----:B------:R-:W-:Y:S01]  /*8ba0*/  FFMA.FTZ R105, R163, UR28, R102 ;  /* 0x0000001ca3697c23 */ /* 0x000fe20008010066 */
[----:B------:R-:W-:Y:S01]  /*8bb0*/  FFMA.FTZ R102, R162, UR28, R103 ;  /* 0x0000001ca2667c23 */ /* 0x000fe20008010067 */
[----:B------:R-:W-:Y:S01]  /*8bc0*/  FFMA.FTZ R116, R199, R116, R130 ;  /* 0x00000074c7747223 */ /* 0x000fe20000010082 */
[----:B------:R-:W4:Y:S01]  /*8bd0*/  SHFL.DOWN PT, R132, R97, 0x4, 0x1f ;  /* 0x08801f0061847f89 */ /* 0x000f2200000e0000 */
[----:B------:R-:W-:Y:S01]  /*8be0*/  FFMA.FTZ R104, R109, UR28, -R104 ;  /* 0x0000001c6d687c23 */ /* 0x000fe20008010868 */
[----:B------:R-:W-:Y:S01]  /*8bf0*/  FMUL.FTZ R102, R133, R102 ;  /* 0x0000006685667220 */ /* 0x000fe20000410000 */
[----:B------:R-:W-:Y:S01]  /*8c00*/  FFMA.FTZ R164, R89, R164, R116 ;  /* 0x000000a459a47223 */ /* 0x000fe20000010074 */
[----:B------:R-:W-:Y:S01]  /*8c10*/  FMUL.FTZ R107, R163, UR29 ;  /* 0x0000001da36b7c20 */ /* 0x000fe20008410000 */
[----:B------:R-:W-:Y:S01]  /*8c20*/  FMUL.FTZ R105, R218, R105 ;  /* 0x00000069da697220 */ /* 0x000fe20000410000 */
[----:B------:R-:W-:Y:S01]  /*8c30*/  FFMA.FTZ R116, R201, R104, R102 ;  /* 0x00000068c9747223 */ /* 0x000fe20000010066 */
[----:B------:R-:W-:Y:S01]  /*8c40*/  FMUL.FTZ R102, R110, UR29 ;  /* 0x0000001d6e667c20 */ /* 0x000fe20008410000 */
[----:B------:R-:W-:Y:S01]  /*8c50*/  FFMA.FTZ R107, R106, UR28, -R107 ;  /* 0x0000001c6a6b7c23 */ /* 0x000fe2000801086b */
[----:B------:R-:W-:Y:S01]  /*8c60*/  FMUL.FTZ R106, R111, UR29 ;  /* 0x0000001d6f6a7c20 */ /* 0x000fe20008410000 */
[----:B------:R-:W-:Y:S01]  /*8c70*/  FFMA.FTZ R119, R84, R167, R119 ;  /* 0x000000a754777223 */ /* 0x000fe20000010077 */
[----:B------:R-:W-:Y:S01]  /*8c80*/  FFMA.FTZ R103, R161, UR28, R102 ;  /* 0x0000001ca1677c23 */ /* 0x000fe20008010066 */
[----:B0-----:R-:W-:Y:S01]  /*8c90*/  @!P2 FADD.FTZ R99, R99, R142 ;  /* 0x0000008e6363a221 */ /* 0x001fe20000010000 */
[----:B------:R-:W-:Y:S01]  /*8ca0*/  FMUL.FTZ R102, R113, UR29 ;  /* 0x0000001d71667c20 */ /* 0x000fe20008410000 */
[----:B------:R-:W-:Y:S01]  /*8cb0*/  FFMA.FTZ R105, R194, R107, R105 ;  /* 0x0000006bc2697223 */ /* 0x000fe20000010069 */
[----:B------:R-:W-:Y:S01]  /*8cc0*/  FMUL.FTZ R107, R126, R103 ;  /* 0x000000677e6b7220 */ /* 0x000fe20000410000 */
[----:B-1----:R-:W-:Y:S01]  /*8cd0*/  @!P2 FADD.FTZ R98, R98, R137 ;  /* 0x000000896262a221 */ /* 0x002fe20000010000 */
[----:B------:R-:W-:Y:S01]  /*8ce0*/  FFMA.FTZ R104, R111, UR28, R102 ;  /* 0x0000001c6f687c23 */ /* 0x000fe20008010066 */
[----:B------:R-:W-:Y:S01]  /*8cf0*/  FMUL.FTZ R102, R114, UR29 ;  /* 0x0000001d72667c20 */ /* 0x000fe20008410000 */
[----:B------:R-:W-:Y:S01]  /*8d00*/  FFMA.FTZ R163, R88, R163, R105 ;  /* 0x000000a358a37223 */ /* 0x000fe20000010069 */
[----:B--2---:R-:W-:Y:S01]  /*8d10*/  @!P2 FADD.FTZ R96, R96, R131 ;  /* 0x000000836060a221 */ /* 0x004fe20000010000 */
[----:B------:R-:W-:Y:S01]  /*8d20*/  FMUL.FTZ R105, R161, UR29 ;  /* 0x0000001da1697c20 */ /* 0x000fe20008410000 */
[----:B------:R-:W0:Y:S01]  /*8d30*/  SHFL.DOWN PT, R131, R98, 0x8, 0x1f ;  /* 0x09001f0062837f89 */ /* 0x000e2200000e0000 */
[----:B------:R-:W-:Y:S01]  /*8d40*/  FMUL.FTZ R103, R159, UR29 ;  /* 0x0000001d9f677c20 */ /* 0x000fe20008410000 */
[----:B----4-:R-:W-:Y:S01]  /*8d50*/  @!P2 FADD.FTZ R97, R97, R132 ;  /* 0x000000846161a221 */ /* 0x010fe20000010000 */
[----:B------:R-:W-:Y:S01]  /*8d60*/  ISETP.GT.AND P2, PT, R47, 0x17, PT ;  /* 0x000000172f00780c */ /* 0x000fe20003f44270 */
[----:B------:R-:W1:Y:S01]  /*8d70*/  SHFL.DOWN PT, R132, R99, 0x8, 0x1f ;  /* 0x09001f0063847f89 */ /* 0x000e6200000e0000 */
[----:B------:R-:W-:Y:S01]  /*8d80*/  FFMA.FTZ R102, R159, UR28, R102 ;  /* 0x0000001c9f667c23 */ /* 0x000fe20008010066 */
[----:B------:R-:W-:Y:S01]  /*8d90*/  FFMA.FTZ R106, R113, UR28, -R106 ;  /* 0x0000001c716a7c23 */ /* 0x000fe2000801086a */
[----:B------:R-:W-:Y:S01]  /*8da0*/  FFMA.FTZ R105, R110, UR28, -R105 ;  /* 0x0000001c6e697c23 */ /* 0x000fe20008010869 */
[----:B------:R-:W2:Y:S01]  /*8db0*/  SHFL.DOWN PT, R109, R96, 0x8, 0x1f ;  /* 0x09001f00606d7f89 */ /* 0x000ea200000e0000 */
[----:B------:R-:W-:Y:S01]  /*8dc0*/  FMUL.FTZ R104, R117, R104 ;  /* 0x0000006875687220 */ /* 0x000fe20000410000 */
[----:B------:R-:W-:Y:S01]  /*8dd0*/  FFMA.FTZ R114, R114, UR28, -R103 ;  /* 0x0000001c72727c23 */ /* 0x000fe20008010867 */
[----:B------:R-:W-:Y:S01]  /*8de0*/  FMUL.FTZ R102, R215, R102 ;  /* 0x00000066d7667220 */ /* 0x000fe20000410000 */
[----:B------:R-:W4:Y:S01]  /*8df0*/  SHFL.DOWN PT, R130, R97, 0x8, 0x1f ;  /* 0x09001f0061827f89 */ /* 0x000f2200000e0000 */
        /* <DEDUP_REMOVED lines=8> */
[----:B-1----:R-:W-:-:S04]  /*8e80*/  @!P2 FADD.FTZ R99, R99, R132 ;  /* 0x000000846363a221 */ /* 0x002fc80000010000 */
[----:B------:R0:W1:Y:S01]  /*8e90*/  SHFL.DOWN PT, R107, R98, 0x10, 0x1f ;  /* 0x0a001f00626b7f89 */ /* 0x00006200000e0000 */
[----:B--2---:R-:W-:-:S03]  /*8ea0*/  @!P2 FADD.FTZ R96, R96, R109 ;  /* 0x0000006d6060a221 */ /* 0x004fc60000010000 */
[----:B------:R0:W2:Y:S01]  /*8eb0*/  SHFL.DOWN PT, R110, R99, 0x10, 0x1f ;  /* 0x0a001f00636e7f89 */ /* 0x0000a200000e0000 */
[----:B----4-:R-:W-:-:S03]  /*8ec0*/  @!P2 FADD.FTZ R97, R97, R130 ;  /* 0x000000826161a221 */ /* 0x010fc60000010000 */
[----:B------:R0:W4:Y:S04]  /*8ed0*/  SHFL.DOWN PT, R103, R96, 0x10, 0x1f ;  /* 0x0a001f0060677f89 */ /* 0x00012800000e0000 */
[----:B------:R0:W0:Y:S01]  /*8ee0*/  SHFL.DOWN PT, R106, R97, 0x10, 0x1f ;  /* 0x0a001f00616a7f89 */ /* 0x00002200000e0000 */
[----:B------:R-:W-:Y:S05]  /*8ef0*/  @P3 BRA `(.L_x_3425) ;  /* 0x0000000000203947 */ /* 0x000fea0003800000 */
[----:B------:R-:W-:Y:S01]  /*8f00*/  ISETP.NE.AND P2, PT, R47, RZ, PT ;  /* 0x000000ff2f00720c */ /* 0x000fe20003f45270 */
[----:B0---4-:R-:W-:Y:S01]  /*8f10*/  FADD.FTZ R96, R96, R103 ;  /* 0x0000006760607221 */ /* 0x011fe20000010000 */
[----:B------:R-:W-:Y:S01]  /*8f20*/  FADD.FTZ R97, R97, R106 ;  /* 0x0000006a61617221 */ /* 0x000fe20000010000 */
[----:B-1----:R-:W-:Y:S01]  /*8f30*/  FADD.FTZ R98, R98, R107 ;  /* 0x0000006b62627221 */ /* 0x002fe20000010000 */
[----:B--2---:R-:W-:-:S09]  /*8f40*/  FADD.FTZ R99, R99, R110 ;  /* 0x0000006e63637221 */ /* 0x004fd20000010000 */
[----:B------:R-:W-:-:S04]  /*8f50*/  @!P2 SHF.R.U32.HI R102, RZ, 0x1, R124 ;  /* 0x00000001ff66a819 */ /* 0x000fc8000001167c */
[----:B------:R-:W-:-:S05]  /*8f60*/  @!P2 LOP3.LUT R102, R102, 0x1f0, RZ, 0xc0, !PT ;  /* 0x000001f06666a812 */ /* 0x000fca00078ec0ff */
[----:B------:R0:W-:Y:S02]  /*8f70*/  @!P2 STS.128 [R102+UR27+0x2120], R96 ;  /* 0x002120606600a988 */ /* 0x0001e40008000c1b */
.L_x_3425:
[----:B------:R-:W-:Y:S05]  /*8f80*/  BSYNC.RECONVERGENT B0 ;  /* 0x0000000000007941 */ /* 0x000fea0003800200 */
.L_x_3424:
        /* <DEDUP_REMOVED lines=38> */
[----:B-1----:R-:W1:Y:S01]  /*91f0*/  LDS.128 R104, [UR27+0x2140] ;  /* 0x0021401bff687984 */ /* 0x002e620008000c00 */
[----:B------:R-:W-:-:S03]  /*9200*/  PLOP3.LUT P0, PT, PT, PT, UP0, 0x80, 0x8 ;  /* 0x000000000008781c */ /* 0x000fc60003f0f008 */
[----:B--2---:R-:W2:Y:S10]  /*9210*/  LDS.128 R108, [UR27+0x2150] ;  /* 0x0021501bff6c7984 */ /* 0x004eb40008000c00 */
[----:B------:R-:W4:Y:S04]  /*9220*/  @P0 LDS.64 R114, [UR26+0x6190] ;  /* 0x0061901aff720984 */ /* 0x000f280008000a00 */
[----:B------:R-:W5:Y:S01]  /*9230*/  @P0 LDS.64 R116, [UR26+0x5990] ;  /* 0x0059901aff740984 */ /* 0x000f620008000a00 */
        /* <DEDUP_REMOVED lines=12> */
[----:B----4-:R-:W-:Y:S01]  /*9300*/  @P0 FADD.FTZ R110, R110, R114 ;  /* 0x000000726e6e0221 */ /* 0x010fe20000010000 */
[----:B------:R-:W-:Y:S01]  /*9310*/  @P0 FADD.FTZ R111, R111, R115 ;  /* 0x000000736f6f0221 */ /* 0x000fe20000010000 */
[----:B-----5:R-:W-:Y:S01]  /*9320*/  @P0 FADD.FTZ R108, R108, R116 ;  /* 0x000000746c6c0221 */ /* 0x020fe20000010000 */
[----:B------:R-:W-:-:S03]  /*9330*/  @P0 FADD.FTZ R109, R109, R117 ;  /* 0x000000756d6d0221 */ /* 0x000fc60000010000 */
[----:B------:R0:W-:Y:S04]  /*9340*/  STS.64 [UR26+0x6190], R110 ;  /* 0x0061906eff007988 */ /* 0x0001e80008000a1a */
[----:B------:R0:W-:Y:S02]  /*9350*/  STS.64 [UR26+0x5990], R108 ;  /* 0x0059906cff007988 */ /* 0x0001e40008000a1a */
.L_x_3427:
[----:B------:R-:W-:Y:S05]  /*9360*/  BSYNC.RECONVERGENT B0 ;  /* 0x0000000000007941 */ /* 0x000fea0003800200 */
.L_x_3426:
[----:B------:R-:W-:-:S04]  /*9370*/  UIADD3 UR8, UPT, UPT, UR8, 0x1, URZ ;  /* 0x0000000108087890 */ /* 0x000fc8000fffe0ff */
[----:B------:R-:W-:-:S09]  /*9380*/  UISETP.GE.AND UP0, UPT, UR8, UR41, UPT ;  /* 0x000000290800728c */ /* 0x000fd2000bf06270 */
[----:B------:R-:W-:Y:S05]  /*9390*/  BRA.U !UP0, `(.L_x_3428) ;  /* 0xffffff9d08cc7547 */ /* 0x000fea000b83ffff */
.L_x_3394:
[----:B------:R-:W-:Y:S06]  /*93a0*/  BAR.SYNC.DEFER_BLOCKING 0x0 ;  /* 0x0000000000007b1d */ /* 0x000fec0000010000 */
[----:B------:R-:W5:Y:S01]  /*93b0*/  LDCU.64 UR32, c[0x0][0x4f8] ;  /* 0x00009f00ff2077ac */ /* 0x000f620008000a00 */
[----:B------:R-:W-:Y:S01]  /*93c0*/  UIADD3 UR8, UPT, UPT, UR16, -0x1, URZ ;  /* 0xffffffff10087890 */ /* 0x000fe2000fffe0ff */
[----:B------:R-:W0:Y:S01]  /*93d0*/  LDCU.64 UR34, c[0x0][0x500] ;  /* 0x0000a000ff2277ac */ /* 0x000e220008000a00 */
[----:B------:R-:W1:Y:S01]  /*93e0*/  LDCU.64 UR36, c[0x0][0x550] ;  /* 0x0000aa00ff2477ac */ /* 0x000e620008000a00 */
[----:B------:R-:W2:Y:S04]  /*93f0*/  LDG.E.128 R4, desc[UR24][R192.64] ;  /* 0x00000018c0047981 */ /* 0x000ea8000c1e1d00 */
[----:B------:R-:W3:Y:S04]  /*9400*/  LDG.E.128 R8, desc[UR24][R192.64+0x200] ;  /* 0x00020018c0087981 */ /* 0x000ee8000c1e1d00 */
[----:B------:R-:W4:Y:S04]  /*9410*/  LDG.E.128 R12, desc[UR24][R192.64+0x400] ;  /* 0x00040018c00c7981 */ /* 0x000f28000c1e1d00 */
[----:B------:R-:W4:Y:S01]  /*9420*/  LDG.E.128 R16, desc[UR24][R192.64+0x600] ;  /* 0x00060018c0107981 */ /* 0x000f22000c1e1d00 */
[----:B------:R-:W-:Y:S01]  /*9430*/  USHF.L.U32 UR28, UR8, 0xb, URZ ;  /* 0x0000000b081c7899 */ /* 0x000fe200080006ff */
[----:B------:R-:W-:Y:S01]  /*9440*/  IADD3 R31, PT, PT, R123, R122, RZ ;  /* 0x0000007a7b1f7210 */ /* 0x000fe20007ffe0ff */
[----:B------:R-:W-:-:S02]  /*9450*/  UIADD3 UR18, UP1, UPT, UR18, -0x2000, URZ ;  /* 0xffffe00012127890 */ /* 0x000fc4000ff3e0ff */
[----:B------:R-:W-:Y:S02]  /*9460*/  USHF.R.S32.HI UR29, URZ, 0x1f, UR28 ;  /* 0x0000001fff1d7899 */ /* 0x000fe4000801141c */
[----:B------:R-:W-:Y:S02]  /*9470*/  UIADD3 UR20, UP2, UPT, UR20, -0x2000, URZ ;  /* 0xffffe00014147890 */ /* 0x000fe4000ff5e0ff */
[----:B-----5:R-:W-:Y:S02]  /*9480*/  UIMAD.WIDE.U32 UR26, UR30, UR32, UR28 ;  /* 0x000000201e1a72a5 */ /* 0x020fe4000f8e001c */
[----:B------:R-:W-:Y:S02]  /*9490*/  UIADD3.X UR19, UPT, UPT, UR19, -0x1, URZ, UP1, !UPT ;  /* 0xffffffff13137890 */ /* 0x000fe40008ffe4ff */
[----:B------:R-:W-:Y:S01]  /*94a0*/  UIMAD UR27, UR30, UR33, UR27 ;  /* 0x000000211e1b72a4 */ /* 0x000fe2000f8e021b */
[----:B------:R-:W5:Y:S03]  /*94b0*/  LDCU.64 UR32, c[0x0][0x520] ;  /* 0x0000a400ff2077ac */ /* 0x000f660008000a00 */
[----:B0-----:R-:W-:-:S02]  /*94c0*/  UIMAD.WIDE.U32 UR26, UR9, UR34, UR26 ;  /* 0x00000022091a72a5 */ /* 0x001fc4000f8e001a */
[----:B------:R-:W-:Y:S02]  /*94d0*/  UIADD3.X UR21, UPT, UPT, UR21, -0x1, URZ, UP2, !UPT ;  /* 0xffffffff15157890 */ /* 0x000fe400097fe4ff */
[----:B------:R-:W-:Y:S02]  /*94e0*/  UIMAD UR31, UR9, UR35, UR27 ;  /* 0x00000023091f72a4 */ /* 0x000fe4000f8e021b */
[----:B-1----:R-:W-:Y:S01]  /*94f0*/  ULEA UR27, UP0, UR26, UR36, 0x2 ;  /* 0x000000241a1b7291 */ /* 0x002fe2000f8010ff */
[----:B------:R-:W0:Y:S03]  /*9500*/  LDCU.64 UR34, c[0x0][0x560] ;  /* 0x0000ac00ff2277ac */ /* 0x000e260008000a00 */
[----:B------:R-:W-:Y:S01]  /*9510*/  ULEA.HI.X UR26, UR26, UR37, UR31, 0x2, UP0 ;  /* 0x000000251a1a7291 */ /* 0x000fe200080f141f */
[----:B--2---:R-:W-:Y:S04]  /*9520*/  STS.128 [R46], R4 ;  /* 0x000000042e007388 */ /* 0x004fe80000000c00 */
[----:B---3--:R-:W-:Y:S04]  /*9530*/  STS.128 [R46+0x200], R8 ;  /* 0x000200082e007388 */ /* 0x008fe80000000c00 */
[----:B----4-:R-:W-:Y:S04]  /*9540*/  STS.128 [R46+0x400], R12 ;  /* 0x0004000c2e007388 */ /* 0x010fe80000000c00 */
[----:B------:R-:W-:Y:S01]  /*9550*/  STS.128 [R46+0x600], R16 ;  /* 0x000600102e007388 */ /* 0x000fe20000000c00 */
[----:B------:R-:W-:-:S03]  /*9560*/  NOP ;  /* 0x0000000000007918 */ /* 0x000fc60000000000 */
[----:B------:R-:W1:Y:S04]  /*9570*/  LDS.128 R20, [R45] ;  /* 0x000000002d147984 */ /* 0x000e680000000c00 */
[----:B------:R-:W2:Y:S04]  /*9580*/  LDS.128 R24, [R45+0x10] ;  /* 0x000010002d187984 */ /* 0x000ea80000000c00 */
[----:B------:R-:W3:Y:S01]  /*9590*/  LDS.128 R4, [R45+0x20] ;  /* 0x000020002d047984 */ /* 0x000ee20000000c00 */
[----:B-1----:R-:W-:Y:S01]  /*95a0*/  FADD.FTZ R20, R20, UR7 ;  /* 0x0000000714147e21 */ /* 0x002fe20008010000 */
[----:B------:R-:W-:Y:S01]  /*95b0*/  FADD.FTZ R21, R21, UR7 ;  /* 0x0000000715157e21 */ /* 0x000fe20008010000 */
[----:B------:R-:W-:Y:S01]  /*95c0*/  FADD.FTZ R22, R22, UR7 ;  /* 0x0000000716167e21 */ /* 0x000fe20008010000 */
[----:B------:R-:W-:Y:S01]  /*95d0*/  FADD.FTZ R23, R23, UR7 ;  /* 0x0000000717177e21 */ /* 0x000fe20008010000 */
[----:B--2---:R-:W-:Y:S01]  /*95e0*/  FADD.FTZ R24, R24, UR7 ;  /* 0x0000000718187e21 */ /* 0x004fe20008010000 */
[----:B------:R-:W-:Y:S01]  /*95f0*/  FSETP.GTU.FTZ.AND P2, PT, R20, 20, PT ;  /* 0x41a000001400780b */ /* 0x000fe20003f5c000 */
[----:B------:R-:W-:Y:S01]  /*9600*/  FADD.FTZ R25, R25, UR7 ;  /* 0x0000000719197e21 */ /* 0x000fe20008010000 */
[----:B------:R-:W-:Y:S01]  /*9610*/  FSETP.GTU.FTZ.AND P1, PT, R21, 20, PT ;  /* 0x41a000001500780b */ /* 0x000fe20003f3c000 */
[----:B------:R-:W-:Y:S01]  /*9620*/  FADD.FTZ R27, R27, UR7 ;  /* 0x000000071b1b7e21 */ /* 0x000fe20008010000 */
[----:B------:R-:W-:Y:S01]  /*9630*/  FSETP.GTU.FTZ.AND P0, PT, R22, 20, PT ;  /* 0x41a000001600780b */ /* 0x000fe20003f1c000 */
[----:B------:R-:W-:Y:S01]  /*9640*/  FADD.FTZ R26, R26, UR7 ;  /* 0x000000071a1a7e21 */ /* 0x000fe20008010000 */
[----:B------:R-:W-:Y:S01]  /*9650*/  FSETP.GTU.FTZ.AND P4, PT, R23, 20, PT ;  /* 0x41a000001700780b */ /* 0x000fe20003f9c000 */
[----:B---3--:R-:W-:Y:S01]  /*9660*/  FADD.FTZ R13, R5, UR7 ;  /* 0x00000007050d7e21 */ /* 0x008fe20008010000 */
[----:B------:R-:W-:Y:S01]  /*9670*/  FSETP.GTU.FTZ.AND P6, PT, R24, 20, PT ;  /* 0x41a000001800780b */ /* 0x000fe20003fdc000 */
[----:B------:R-:W-:Y:S01]  /*9680*/  FADD.FTZ R6, R6, UR7 ;  /* 0x0000000706067e21 */ /* 0x000fe20008010000 */
[----:B------:R-:W-:Y:S01]  /*9690*/  FSETP.GTU.FTZ.AND P5, PT, R25, 20, PT ;  /* 0x41a000001900780b */ /* 0x000fe20003fbc000 */
[----:B------:R-:W-:Y:S01]  /*96a0*/  FADD.FTZ R7, R7, UR7 ;  /* 0x0000000707077e21 */ /* 0x000fe20008010000 */
[----:B------:R-:W-:Y:S01]  /*96b0*/  FSETP.GTU.FTZ.AND P3, PT, R26, 20, PT ;  /* 0x41a000001a00780b */ /* 0x000fe20003f7c000 */
[----:B------:R-:W-:-:S02]  /*96c0*/  @!P2 FMUL.FTZ R0, R20, -1.4426950216293334961 ;  /* 0xbfb8aa3b1400a820 */ /* 0x000fc40000410000 */
[----:B------:R-:W-:Y:S02]  /*96d0*/  @!P1 FMUL.FTZ R3, R21, -1.4426950216293334961 ;  /* 0xbfb8aa3b15039820 */ /* 0x000fe40000410000 */
[----:B------:R-:W-:Y:S02]  /*96e0*/  @!P0 FMUL.FTZ R8, R22, -1.4426950216293334961 ;  /* 0xbfb8aa3b16088820 */ /* 0x000fe40000410000 */
[----:B------:R-:W1:Y:S01]  /*96f0*/  @!P2 MUFU.EX2 R0, R0 ;  /* 0x000000000000a308 */ /* 0x000e620000000800 */
[----:B------:R-:W-:-:S07]  /*9700*/  @!P4 FMUL.FTZ R9, R23, -1.4426950216293334961 ;  /* 0xbfb8aa3b1709c820 */ /* 0x000fce0000410000 */
[----:B------:R-:W2:Y:S08]  /*9710*/  @!P1 MUFU.EX2 R3, R3 ;  /* 0x0000000300039308 */ /* 0x000eb00000000800 */
[----:B------:R-:W3:Y:S01]  /*9720*/  @!P0 MUFU.EX2 R8, R8 ;  /* 0x0000000800088308 */ /* 0x000ee20000000800 */
[----:B-1----:R-:W-:-:S07]  /*9730*/  @!P2 FADD.FTZ R2, R0, 1 ;  /* 0x3f8000000002a421 */ /* 0x002fce0000010000 */
[----:B------:R1:W4:Y:S01]  /*9740*/  @!P2 MUFU.RCP R11, R2 ;  /* 0x00000002000ba308 */ /* 0x0003220000001000 */
[----:B--2---:R-:W-:Y:S01]  /*9750*/  @!P1 FADD.FTZ R0, R3, 1 ;  /* 0x3f80000003009421 */ /* 0x004fe20000010000 */
[----:B------:R-:W-:-:S06]  /*9760*/  @!P6 FMUL.FTZ R3, R24, -1.4426950216293334961 ;  /* 0xbfb8aa3b1803e820 */ /* 0x000fcc0000410000 */
[----:B------:R2:W5:Y:S01]  /*9770*/  @!P1 MUFU.RCP R10, R0 ;  /* 0x00000000000a9308 */ /* 0x0005620000001000 */
[----:B---3--:R-:W-:Y:S01]  /*9780*/  @!P0 FADD.FTZ R8, R8, 1 ;  /* 0x3f80000008088421 */ /* 0x008fe20000010000 */
[----:B-1----:R-:W-:-:S06]  /*9790*/  @!P3 FMUL.FTZ R2, R26, -1.4426950216293334961 ;  /* 0xbfb8aa3b1a02b820 */ /* 0x002fcc0000410000 */
[----:B------:R-:W1:Y:S01]  /*97a0*/  @!P4 MUFU.EX2 R12, R9 ;  /* 0x00000009000cc308 */ /* 0x000e620000000800 */
[----:B----4-:R-:W-:Y:S01]  /*97b0*/  @!P2 FMUL.FTZ R64, R64, R11 ;  /* 0x0000000b4040a220 */ /* 0x010fe20000410000 */
[----:B------:R-:W-:Y:S01]  /*97c0*/  FADD.FTZ R11, R4, UR7 ;  /* 0x00000007040b7e21 */ /* 0x000fe20008010000 */
[----:B------:R-:W-:Y:S01]  /*97d0*/  FSETP.GTU.FTZ.AND P2, PT, R27, 20, PT ;  /* 0x41a000001b00780b */ /* 0x000fe20003f5c000 */
[----:B--2---:R-:W-:-:S04]  /*97e0*/  @!P5 FMUL.FTZ R0, R25, -1.4426950216293334961 ;  /* 0xbfb8aa3b1900d820 */ /* 0x004fc80000410000 */
[----:B------:R-:W2:Y:S01]  /*97f0*/  @!P0 MUFU.RCP R9, R8 ;  /* 0x0000000800098308 */ /* 0x000ea20000001000 */
[----:B-----5:R-:W-:Y:S01]  /*9800*/  @!P1 FMUL.FTZ R65, R65, R10 ;  /* 0x0000000a41419220 */ /* 0x020fe20000410000 */
[----:B------:R-:W-:-:S06]  /*9810*/  FSETP.GTU.FTZ.AND P1, PT, R11, 20, PT ;  /* 0x41a000000b00780b */ /* 0x000fcc0003f3c000 */
[----:B------:R-:W-:Y:S01]  /*9820*/  @!P2 FMUL.FTZ R4, R27, -1.4426950216293334961 ;  /* 0xbfb8aa3b1b04a820 */ /* 0x000fe20000410000 */
[----:B------:R-:W3:Y:S01]  /*9830*/  @!P6 MUFU.EX2 R3, R3 ;  /* 0x000000030003e308 */ /* 0x000ee20000000800 */
[----:B-1----:R-:W-:-:S05]  /*9840*/  @!P4 FADD.FTZ R12, R12, 1 ;  /* 0x3f8000000c0cc421 */ /* 0x002fca0000010000 */
[----:B------:R-:W-:Y:S01]  /*9850*/  @!P1 FMUL.FTZ R5, R11, -1.4426950216293334961 ;  /* 0xbfb8aa3b0b059820 */ /* 0x000fe20000410000 */
[----:B--2---:R-:W-:Y:S01]  /*9860*/  @!P0 FMUL.FTZ R66, R66, R9 ;  /* 0x0000000942428220 */ /* 0x004fe20000410000 */
[----:B------:R-:W1:Y:S01]  /*9870*/  @!P5 MUFU.EX2 R0, R0 ;  /* 0x000000000000d308 */ /* 0x000e620000000800 */
[----:B------:R-:W2:Y:S01]  /*9880*/  LDS.128 R8, [R45+0x30] ;  /* 0x000030002d087984 */ /* 0x000ea20000000c00 */
[----:B------:R-:W-:Y:S01]  /*9890*/  FSETP.GTU.FTZ.AND P0, PT, R13, 20, PT ;  /* 0x41a000000d00780b */ /* 0x000fe20003f1c000 */
[----:B------:R-:W-:Y:S01]  /*98a0*/  BAR.SYNC.DEFER_BLOCKING 0x0 ;  /* 0x0000000000007b1d */ /* 0x000fe20000010000 */
[----:B---3--:R-:W-:-:S05]  /*98b0*/  @!P6 FADD.FTZ R3, R3, 1 ;  /* 0x3f8000000303e421 */ /* 0x008fca0000010000 */
[----:B------:R-:W3:Y:S06]  /*98c0*/  @!P2 MUFU.EX2 R4, R4 ;  /* 0x000000040004a308 */ /* 0x000eec0000000800 */
[----:B------:R-:W-:Y:S01]  /*98d0*/  @!P0 FMUL.FTZ R13, R13, -1.4426950216293334961 ;  /* 0xbfb8aa3b0d0d8820 */ /* 0x000fe20000410000 */
[----:B-1----:R-:W-:Y:S01]  /*98e0*/  @!P5 FADD.FTZ R0, R0, 1 ;  /* 0x3f8000000000d421 */ /* 0x002fe20000010000 */
[----:B------:R-:W1:Y:S08]  /*98f0*/  @!P1 MUFU.EX2 R5, R5 ;  /* 0x0000000500059308 */ /* 0x000e700000000800 */
[----:B------:R-:W4:Y:S01]  /*9900*/  @!P3 MUFU.EX2 R2, R2 ;  /* 0x000000020002b308 */ /* 0x000f220000000800 */
[----:B---3--:R-:W-:Y:S01]  /*9910*/  @!P2 FADD.FTZ R4, R4, 1 ;  /* 0x3f8000000404a421 */ /* 0x008fe20000010000 */
[----:B------:R-:W-:Y:S04]  /*9920*/  STS.128 [R45], R60 ;  /* 0x0000003c2d007388 */ /* 0x000fe80000000c00 */
[----:B------:R-:W-:Y:S02]  /*9930*/  STS.128 [R45+0x10], R56 ;  /* 0x000010382d007388 */ /* 0x000fe40000000c00 */
[----:B------:R-:W3:Y:S01]  /*9940*/  @!P4 MUFU.RCP R12, R12 ;  /* 0x0000000c000cc308 */ /* 0x000ee20000001000 */
[----:B-1----:R-:W-:Y:S01]  /*9950*/  @!P1 FADD.FTZ R5, R5, 1 ;  /* 0x3f80000005059421 */ /* 0x002fe20000010000 */
[----:B------:R-:W-:Y:S01]  /*9960*/  STS.128 [R45+0x20], R52 ;  /* 0x000020342d007388 */ /* 0x000fe20000000c00 */
[----:B--2---:R-:W-:Y:S01]  /*9970*/  FADD.FTZ R8, R8, UR7 ;  /* 0x0000000708087e21 */ /* 0x004fe20008010000 */
[----:B------:R-:W-:-:S04]  /*9980*/  FADD.FTZ R9, R9, UR7 ;  /* 0x0000000709097e21 */ /* 0x000fc80008010000 */
[----:B------:R-:W1:Y:S01]  /*9990*/  @!P6 MUFU.RCP R3, R3 ;  /* 0x000000030003e308 */ /* 0x000e620000001000 */
[----:B----4-:R-:W-:Y:S01]  /*99a0*/  @!P3 FADD.FTZ R2, R2, 1 ;  /* 0x3f8000000202b421 */ /* 0x010fe20000010000 */
[----:B------:R-:W-:Y:S01]  /*99b0*/  FADD.FTZ R10, R10, UR7 ;  /* 0x000000070a0a7e21 */ /* 0x000fe20008010000 */
[----:B------:R-:W-:Y:S01]  /*99c0*/  FADD.FTZ R11, R11, UR7 ;  /* 0x000000070b0b7e21 */ /* 0x000fe20008010000 */
[----:B------:R-:W-:Y:S01]  /*99d0*/  STS.128 [R45+0x30], R48 ;  /* 0x000030302d007388 */ /* 0x000fe20000000c00 */
[----:B------:R-:W-:-:S03]  /*99e0*/  NOP ;  /* 0x0000000000007918 */ /* 0x000fc60000000000 */
[----:B------:R-:W2:Y:S01]  /*99f0*/  @!P5 MUFU.RCP R0, R0 ;  /* 0x000000000000d308 */ /* 0x000ea20000001000 */
[----:B---3--:R-:W-:Y:S01]  /*9a00*/  @!P4 FMUL.FTZ R67, R67, R12 ;  /* 0x0000000c4343c220 */ /* 0x008fe20000410000 */
[----:B------:R-:W-:Y:S01]  /*9a10*/  FSETP.GTU.FTZ.AND P4, PT, R6, 20, PT ;  /* 0x41a000000600780b */ /* 0x000fe20003f9c000 */
[----:B------:R-:W-:Y:S01]  /*9a20*/  LDS.128 R16, [R46+0x200] ;  /* 0x000200002e107984 */ /* 0x000fe20000000c00 */
[----:B-1----:R-:W-:Y:S01]  /*9a30*/  @!P6 FMUL.FTZ R68, R68, R3 ;  /* 0x000000034444e220 */ /* 0x002fe20000410000 */
[----:B------:R-:W-:-:S03]  /*9a40*/  FSETP.GTU.FTZ.AND P6, PT, R7, 20, PT ;  /* 0x41a000000700780b */ /* 0x000fc60003fdc000 */
[----:B------:R1:W3:Y:S01]  /*9a50*/  @!P3 MUFU.RCP R15, R2 ;  /* 0x00000002000fb308 */ /* 0x0002e20000001000 */
[----:B------:R-:W-:Y:S04]  /*9a60*/  LDS.128 R20, [R46+0x400] ;  /* 0x000400002e147984 */ /* 0x000fe80000000c00 */
[----:B------:R-:W-:Y:S03]  /*9a70*/  LDS.128 R24, [R46+0x600] ;  /* 0x000600002e187984 */ /* 0x000fe60000000c00 */
[----:B------:R-:W4:Y:S01]  /*9a80*/  @!P2 MUFU.RCP R4, R4 ;  /* 0x000000040004a308 */ /* 0x000f220000001000 */
[----:B--2---:R-:W-:Y:S01]  /*9a90*/  @!P5 FMUL.FTZ R69, R69, R0 ;  /* 0x000000004545d220 */ /* 0x004fe20000410000 */
[----:B------:R-:W-:Y:S01]  /*9aa0*/  FSETP.GTU.FTZ.AND P5, PT, R8, 20, PT ;  /* 0x41a000000800780b */ /* 0x000fe20003fbc000 */
[----:B------:R-:W-:Y:S01]  /*9ab0*/  @!P4 FMUL.FTZ R0, R6, -1.4426950216293334961 ;  /* 0xbfb8aa3b0600c820 */ /* 0x000fe20000410000 */
[----:B-1----:R-:W-:-:S04]  /*9ac0*/  @!P6 FMUL.FTZ R2, R7, -1.4426950216293334961 ;  /* 0xbfb8aa3b0702e820 */ /* 0x002fc80000410000 */
[----:B------:R-:W1:Y:S01]  /*9ad0*/  @!P1 MUFU.RCP R5, R5 ;  /* 0x0000000500059308 */ /* 0x000e620000001000 */
[----:B---3--:R-:W-:Y:S01]  /*9ae0*/  @!P3 FMUL.FTZ R70, R70, R15 ;  /* 0x0000000f4646b220 */ /* 0x008fe20000410000 */
[----:B------:R-:W-:-:S05]  /*9af0*/  FSETP.GTU.FTZ.AND P3, PT, R9, 20, PT ;  /* 0x41a000000900780b */ /* 0x000fca0003f7c000 */
[----:B------:R-:W-:Y:S01]  /*9b00*/  @!P5 FMUL.FTZ R3, R8, -1.4426950216293334961 ;  /* 0xbfb8aa3b0803d820 */ /* 0x000fe20000410000 */
[----:B------:R-:W2:Y:S01]  /*9b10*/  @!P6 MUFU.EX2 R2, R2 ;  /* 0x000000020002e308 */ /* 0x000ea20000000800 */
[----:B----4-:R-:W-:Y:S01]  /*9b20*/  @!P2 FMUL.FTZ R71, R71, R4 ;  /* 0x000000044747a220 */ /* 0x010fe20000410000 */
[----:B------:R-:W-:-:S05]  /*9b30*/  FSETP.GTU.FTZ.AND P2, PT, R10, 20, PT ;  /* 0x41a000000a00780b */ /* 0x000fca0003f5c000 */
[----:B------:R-:W-:Y:S01]  /*9b40*/  @!P3 FMUL.FTZ R4, R9, -1.4426950216293334961 ;  /* 0xbfb8aa3b0904b820 */ /* 0x000fe20000410000 */
[----:B------:R-:W-:Y:S01]  /*9b50*/  @!P5 MUFU.EX2 R3, R3 ;  /* 0x000000030003d308 */ /* 0x000fe20000000800 */
[----:B-1----:R-:W-:Y:S01]  /*9b60*/  @!P1 FMUL.FTZ R72, R72, R5 ;  /* 0x0000000548489220 */ /* 0x002fe20000410000 */
[----:B------:R-:W-:-:S05]  /*9b70*/  FSETP.GTU.FTZ.AND P1, PT, R11, 20, PT ;  /* 0x41a000000b00780b */ /* 0x000fca0003f3c000 */
[----:B------:R-:W-:Y:S01]  /*9b80*/  @!P2 FMUL.FTZ R6, R10, -1.4426950216293334961 ;  /* 0xbfb8aa3b0a06a820 */ /* 0x000fe20000410000 */
[----:B------:R-:W1:Y:S01]  /*9b90*/  @!P0 MUFU.EX2 R13, R13 ;  /* 0x0000000d000d8308 */ /* 0x000e620000000800 */
[----:B--2---:R-:W-:-:S06]  /*9ba0*/  @!P6 FADD.FTZ R2, R2, 1 ;  /* 0x3f8000000202e421 */ /* 0x004fcc0000010000 */
[----:B------:R-:W-:Y:S01]  /*9bb0*/  @!P1 FMUL.FTZ R7, R11, -1.4426950216293334961 ;  /* 0xbfb8aa3b0b079820 */ /* 0x000fe20000410000 */
[----:B------:R-:W2:Y:S01]  /*9bc0*/  @!P4 MUFU.EX2 R0, R0 ;  /* 0x000000000000c308 */ /* 0x000ea20000000800 */
[----:B------:R-:W3:Y:S07]  /*9bd0*/  LDS.128 R8, [R46] ;  /* 0x000000002e087984 */ /* 0x000eee0000000c00 */
[----:B------:R4:W5:Y:S01]  /*9be0*/  @!P3 MUFU.EX2 R5, R4 ;  /* 0x000000040005b308 */ /* 0x0009620000000800 */
[----:B-1----:R-:W-:-:S07]  /*9bf0*/  @!P0 FADD.FTZ R13, R13, 1 ;  /* 0x3f8000000d0d8421 */ /* 0x002fce0000010000 */
[----:B------:R-:W1:Y:S01]  /*9c00*/  @!P2 MUFU.EX2 R6, R6 ;  /* 0x000000060006a308 */ /* 0x000e620000000800 */
[----:B----4-:R-:W-:Y:S01]  /*9c10*/  @!P5 FADD.FTZ R4, R3, 1 ;  /* 0x3f8000000304d421 */ /* 0x010fe20000010000 */
[----:B------:R-:W-:Y:S01]  /*9c20*/  MOV R3, UR26 ;  /* 0x0000001a00037c02 */ /* 0x000fe20008000f00 */
[----:B--2---:R-:W-:-:S05]  /*9c30*/  @!P4 FADD.FTZ R0, R0, 1 ;  /* 0x3f8000000000c421 */ /* 0x004fca0000010000 */
[----:B------:R-:W2:Y:S01]  /*9c40*/  @!P1 MUFU.EX2 R7, R7 ;  /* 0x0000000700079308 */ /* 0x000ea20000000800 */
[----:B-----5:R-:W-:-:S07]  /*9c50*/  @!P3 FADD.FTZ R5, R5, 1 ;  /* 0x3f8000000505b421 */ /* 0x020fce0000010000 */
[----:B------:R4:W5:Y:S01]  /*9c60*/  @!P6 MUFU.RCP R14, R2 ;  /* 0x00000002000ee308 */ /* 0x0009620000001000 */
[----:B-1----:R-:W-:-:S07]  /*9c70*/  @!P2 FADD.FTZ R6, R6, 1 ;  /* 0x3f8000000606a421 */ /* 0x002fce0000010000 */
[----:B------:R-:W1:Y:S01]  /*9c80*/  @!P0 MUFU.RCP R12, R13 ;  /* 0x0000000d000c8308 */ /* 0x000e620000001000 */
[----:B----4-:R-:W-:Y:S01]  /*9c90*/  MOV R2, UR27 ;  /* 0x0000001b00027c02 */ /* 0x010fe20008000f00 */
[----:B--2---:R-:W-:Y:S01]  /*9ca0*/  @!P1 FADD.FTZ R7, R7, 1 ;  /* 0x3f80000007079421 */ /* 0x004fe20000010000 */
[----:B------:R-:W2:Y:S03]  /*9cb0*/  LDCU.64 UR26, c[0x0][0x518] ;  /* 0x0000a300ff1a77ac */ /* 0x000ea60008000a00 */
[----:B------:R-:W-:Y:S02]  /*9cc0*/  IMAD.WIDE.U32 R2, R31, 0x10, R2 ;  /* 0x000000101f027825 */ /* 0x000fe400078e0002 */
[----:B------:R-:W4:Y:S02]  /*9cd0*/  @!P5 MUFU.RCP R13, R4 ;  /* 0x00000004000dd308 */ /* 0x000f240000001000 */
[----:B-----5:R-:W-:Y:S01]  /*9ce0*/  @!P6 FMUL.FTZ R75, R75, R14 ;  /* 0x0000000e4b4be220 */ /* 0x020fe20000410000 */
[----:B---3--:R-:W-:Y:S04]  /*9cf0*/  STG.E.128 desc[UR24][R2.64], R8 ;  /* 0x0000000802007986 */ /* 0x008fe8000c101d18 */
[----:B------:R-:W-:Y:S01]  /*9d00*/  STG.E.128 desc[UR24][R2.64+0x200], R16 ;  /* 0x0002001002007986 */ /* 0x000fe2000c101d18 */
[----:B------:R3:W5:Y:S01]  /*9d10*/  @!P4 MUFU.RCP R15, R0 ;  /* 0x00000000000fc308 */ /* 0x0007620000001000 */
[----:B-1----:R-:W-:-:S02]  /*9d20*/  @!P0 FMUL.FTZ R73, R73, R12 ;  /* 0x0000000c49498220 */ /* 0x002fc40000410000 */
[----:B------:R-:W-:Y:S01]  /*9d30*/  STG.E.128 desc[UR24][R2.64+0x400], R20 ;  /* 0x0004001402007986 */ /* 0x000fe2000c101d18 */
[----:B--2---:R-:W-:-:S03]  /*9d40*/  UIMAD.WIDE.U32 UR28, UR30, UR26, UR28 ;  /* 0x0000001a1e1c72a5 */ /* 0x004fc6000f8e001c */
[----:B------:R1:W-:Y:S01]  /*9d50*/  STG.E.128 desc[UR24][R2.64+0x600], R24 ;  /* 0x0006001802007986 */ /* 0x0003e2000c101d18 */
[----:B------:R2:W0:Y:S01]  /*9d60*/  @!P3 MUFU.RCP R28, R5 ;  /* 0x00000005001cb308 */ /* 0x0004220000001000 */
[----:B---3--:R-:W-:Y:S01]  /*9d70*/  FADD.FTZ R0, R64, R125 ;  /* 0x0000007d40007221 */ /* 0x008fe20000010000 */
[----:B----4-:R-:W-:Y:S01]  /*9d80*/  @!P5 FMUL.FTZ R76, R76, R13 ;  /* 0x0000000d4c4cd220 */ /* 0x010fe20000410000 */
[----:B------:R-:W-:Y:S01]  /*9d90*/  BAR.SYNC.DEFER_BLOCKING 0x0 ;  /* 0x0000000000007b1d */ /* 0x000fe20000010000 */
[----:B------:R-:W-:-:S05]  /*9da0*/  UIMAD UR27, UR30, UR27, UR29 ;  /* 0x0000001b1e1b72a4 */ /* 0x000fca000f8e021d */
[----:B------:R-:W3:Y:S01]  /*9db0*/  @!P2 MUFU.RCP R29, R6 ;  /* 0x00000006001da308 */ /* 0x000ee20000001000 */
[----:B-----5:R-:W-:Y:S01]  /*9dc0*/  @!P4 FMUL.FTZ R74, R74, R15 ;  /* 0x0000000f4a4ac220 */ /* 0x020fe20000410000 */
[----:B--2---:R-:W-:Y:S01]  /*9dd0*/  FADD.FTZ R5, R0, R65 ;  /* 0x0000004100057221 */ /* 0x004fe20000010000 */
[----:B------:R-:W-:Y:S02]  /*9de0*/  UMOV UR26, UR28 ;  /* 0x0000001c001a7c82 */ /* 0x000fe40008000000 */
[----:B------:R-:W-:Y:S01]  /*9df0*/  UIMAD.WIDE.U32 UR26, UR9, UR32, UR26 ;  /* 0x00000020091a72a5 */ /* 0x000fe2000f8e001a */
[----:B------:R-:W-:Y:S02]  /*9e00*/  FADD.FTZ R0, R5, R66 ;  /* 0x0000004205007221 */ /* 0x000fe40000010000 */
[----:B------:R-:W2:Y:S01]  /*9e10*/  @!P1 MUFU.RCP R4, R7 ;  /* 0x0000000700049308 */ /* 0x000ea20000001000 */
[----:B0-----:R-:W-:Y:S01]  /*9e20*/  @!P3 FMUL.FTZ R77, R77, R28 ;  /* 0x0000001c4d4db220 */ /* 0x001fe20000410000 */
[----:B------:R-:W-:-:S02]  /*9e30*/  UIMAD UR28, UR9, UR33, UR27 ;  /* 0x00000021091c72a4 */ /* 0x000fc4000f8e021b */
[----:B------:R-:W-:-:S04]  /*9e40*/  ULEA UR27, UP0, UR26, UR34, 0x2 ;  /* 0x000000221a1b7291 */ /* 0x000fc8000f8010ff */
[----:B------:R-:W-:Y:S01]  /*9e50*/  ULEA.HI.X UR26, UR26, UR35, UR28, 0x2, UP0 ;  /* 0x000000231a1a7291 */ /* 0x000fe200080f141c */
[----:B---3--:R-:W-:Y:S01]  /*9e60*/  @!P2 FMUL.FTZ R78, R78, R29 ;  /* 0x0000001d4e4ea220 */ /* 0x008fe20000410000 */
[----:B------:R0:W-:Y:S01]  /*9e70*/  STS.128 [R45], R64 ;  /* 0x000000402d007388 */ /* 0x0001e20000000c00 */
[----:B-1----:R-:W-:Y:S01]  /*9e80*/  MOV R2, UR27 ;  /* 0x0000001b00027c02 */ /* 0x002fe20008000f00 */
[----:B------:R-:W-:Y:S02]  /*9e90*/  UIADD3 UR22, UP0, UPT, UR22, -0x2000, URZ ;  /* 0xffffe00016167890 */ /* 0x000fe4000ff1e0ff */
[----:B------:R1:W-:Y:S01]  /*9ea0*/  STS.128 [R45+0x10], R68 ;  /* 0x000010442d007388 */ /* 0x0003e20000000c00 */
[----:B------:R-:W-:Y:S01]  /*9eb0*/  MOV R3, UR26 ;  /* 0x0000001a00037c02 */ /* 0x000fe20008000f00 */
[----:B------:R-:W-:Y:S01]  /*9ec0*/  UIADD3.X UR23, UPT, UPT, UR23, -0x1, URZ, UP0, !UPT ;  /* 0xffffffff17177890 */ /* 0x000fe200087fe4ff */
[----:B--2---:R-:W-:Y:S01]  /*9ed0*/  @!P1 FMUL.FTZ R79, R79, R4 ;  /* 0x000000044f4f9220 */ /* 0x004fe20000410000 */
[----:B------:R2:W-:Y:S01]  /*9ee0*/  STS.128 [R45+0x20], R72 ;  /* 0x000020482d007388 */ /* 0x0005e20000000c00 */
[----:B------:R-:W-:Y:S01]  /*9ef0*/  UISETP.GT.AND UP0, UPT, UR16, 0x1, UPT ;  /* 0x000000011000788c */ /* 0x000fe2000bf04270 */
[----:B------:R-:W-:-:S02]  /*9f00*/  IMAD.WIDE.U32 R2, R31, 0x10, R2 ;  /* 0x000000101f027825 */ /* 0x000fc400078e0002 */
[----:B------:R3:W-:Y:S01]  /*9f10*/  STS.128 [R45+0x30], R76 ;  /* 0x0000304c2d007388 */ /* 0x0007e20000000c00 */
[----:B------:R-:W-:-:S03]  /*9f20*/  NOP ;  /* 0x0000000000007918 */ /* 0x000fc60000000000 */
[----:B------:R-:W4:Y:S01]  /*9f30*/  LDS.128 R4, [R46] ;  /* 0x000000002e047984 */ /* 0x000f220000000c00 */
[----:B0-----:R-:W-:Y:S01]  /*9f40*/  FADD.FTZ R67, R0, R67 ;  /* 0x0000004300437221 */ /* 0x001fe20000010000 */
[----:B------:R-:W-:Y:S02]  /*9f50*/  UMOV UR16, UR8 ;  /* 0x0000000800107c82 */ /* 0x000fe40008000000 */
        /* <DEDUP_REMOVED lines=20> */
.L_x_3361:
        /* <DEDUP_REMOVED lines=44> */
.L_x_3431:
[----:B------:R-:W-:Y:S05]  /*a360*/  BSYNC.RECONVERGENT B0 ;  /* 0x0000000000007941 */ /* 0x000fea0003800200 */
.L_x_3430:
        /* <DEDUP_REMOVED lines=42> */
.L_x_3433:
[----:B------:R-:W-:Y:S05]  /*a610*/  BSYNC.RECONVERGENT B0 ;  /* 0x0000000000007941 */ /* 0x000fea0003800200 */
.L_x_3432:
        /* <DEDUP_REMOVED lines=22> */
.L_x_3435:
        /* <DEDUP_REMOVED lines=66> */
.L_x_3434:
[----:B------:R-:W-:Y:S05]  /*aba0*/  EXIT ;  /* 0x000000000000794d */ /* 0x000fea0003800000 */
.L_x_3399:
[----:B------:R-:W-:Y:S01]  /*abb0*/  HFMA2 R199, -RZ, RZ, 0, 5.9604644775390625e-08 ;  /* 0x00000001ffc77431 */ /* 0x000fe200000001ff */
[----:B------:R-:W-:Y:S02]  /*abc0*/  MOV R200, R118 ;  /* 0x0000007600c87202 */ /* 0x000fe40000000f00 */
[----:B------:R-:W-:Y:S02]  /*abd0*/  MOV R202, RZ ;  /* 0x000000ff00ca7202 */ /* 0x000fe40000000f00 */
[----:B------:R-:W-:-:S07]  /*abe0*/  MOV R111, 0xffffffff ;  /* 0xffffffff006f7802 */ /* 0x000fce0000000f00 */
[----:B0-2--5:R-:W-:Y:S05]  /*abf0*/  WARPSYNC.COLLECTIVE R111, `(.L_x_3436) ;  /* 0x000000006f087348 */ /* 0x025fea0003c00000 */
[----:B------:R1:W3:Y:S02]  /*ac00*/  SHFL.UP P6, R196, R200, R199, R202 ;  /* 0x040000c7c8c47389 */ /* 0x0002e400000c00ca */
[----:B0123-5:R-:W-:Y:S05]  /*ac10*/  ENDCOLLECTIVE ;  /* 0x000000000000791b */ /* 0x02ffea0003800000 */
.L_x_3436:
[----:B------:R-:W-:Y:S02]  /*ac20*/  MOV R200, R119 ;  /* 0x0000007700c87202 */ /* 0x000fe40000000f00 */
[----:B------:R-:W-:-:S07]  /*ac30*/  MOV R108, R196 ;  /* 0x000000c4006c7202 */ /* 0x000fce0000000f00 */
[----:B------:R-:W-:Y:S05]  /*ac40*/  WARPSYNC.COLLECTIVE R111, `(.L_x_3437) ;  /* 0x000000006f087348 */ /* 0x000fea0003c00000 */
[----:B------:R0:W1:Y:S02]  /*ac50*/  SHFL.UP P6, R196, R200, R199, R202 ;  /* 0x040000c7c8c47389 */ /* 0x00006400000c00ca */
[----:B01----:R-:W-:Y:S05]  /*ac60*/  ENDCOLLECTIVE ;  /* 0x000000000000791b */ /* 0x003fea0003800000 */
.L_x_3437:
[----:B------:R-:W-:Y:S02]  /*ac70*/  MOV R200, R191 ;  /* 0x000000bf00c87202 */ /* 0x000fe40000000f00 */
[----:B------:R-:W-:-:S07]  /*ac80*/  MOV R109, R196 ;  /* 0x000000c4006d7202 */ /* 0x000fce0000000f00 */
[----:B------:R-:W-:Y:S05]  /*ac90*/  WARPSYNC.COLLECTIVE R111, `(.L_x_3438) ;  /* 0x000000006f087348 */ /* 0x000fea0003c00000 */
[----:B------:R0:W1:Y:S02]  /*aca0*/  SHFL.UP P6, R196, R200, R199, R202 ;  /* 0x040000c7c8c47389 */ /* 0x00006400000c00ca */
[----:B01----:R-:W-:Y:S05]  /*acb0*/  ENDCOLLECTIVE ;  /* 0x000000000000791b */ /* 0x003fea0003800000 */
.L_x_3438:
[----:B------:R-:W-:Y:S02]  /*acc0*/  MOV R200, R194 ;  /* 0x000000c200c87202 */ /* 0x000fe40000000f00 */
[----:B------:R-:W-:-:S07]  /*acd0*/  MOV R110, R196 ;  /* 0x000000c4006e7202 */ /* 0x000fce0000000f00 */
[----:B------:R-:W-:Y:S05]  /*ace0*/  WARPSYNC.COLLECTIVE R111, `(.L_x_3439) ;  /* 0x000000006f087348 */ /* 0x000fea0003c00000 */
[----:B------:R0:W1:Y:S02]  /*acf0*/  SHFL.UP P6, R196, R200, R199, R202 ;  /* 0x040000c7c8c47389 */ /* 0x00006400000c00ca */
[----:B01----:R-:W-:Y:S05]  /*ad00*/  ENDCOLLECTIVE ;  /* 0x000000000000791b */ /* 0x003fea0003800000 */
.L_x_3439:
        /* <DEDUP_REMOVED lines=16> */
.L_x_3440:
[----:B------:R-:W-:Y:S02]  /*ae10*/  MOV R200, R119 ;  /* 0x0000007700c87202 */ /* 0x000fe40000000f00 */
[----:B------:R-:W-:-:S07]  /*ae20*/  MOV R108, R196 ;  /* 0x000000c4006c7202 */ /* 0x000fce0000000f00 */
[----:B------:R-:W-:Y:S05]  /*ae30*/  WARPSYNC.COLLECTIVE R111, `(.L_x_3441) ;  /* 0x000000006f087348 */ /* 0x000fea0003c00000 */
[----:B------:R0:W1:Y:S02]  /*ae40*/  SHFL.UP P6, R196, R200, R199, R202 ;  /* 0x040000c7c8c47389 */ /* 0x00006400000c00ca */
[----:B01----:R-:W-:Y:S05]  /*ae50*/  ENDCOLLECTIVE ;  /* 0x000000000000791b */ /* 0x003fea0003800000 */
.L_x_3441:
[----:B------:R-:W-:Y:S02]  /*ae60*/  MOV R200, R191 ;  /* 0x000000bf00c87202 */ /* 0x000fe40000000f00 */
[----:B------:R-:W-:-:S07]  /*ae70*/  MOV R109, R196 ;  /* 0x000000c4006d7202 */ /* 0x000fce0000000f00 */
[----:B------:R-:W-:Y:S05]  /*ae80*/  WARPSYNC.COLLECTIVE R111, `(.L_x_3442) ;  /* 0x000000006f087348 */ /* 0x000fea0003c00000 */
[----:B------:R0:W1:Y:S02]  /*ae90*/  SHFL.UP P6, R196, R200, R199, R202 ;  /* 0x040000c7c8c47389 */ /* 0x00006400000c00ca */
[----:B01----:R-:W-:Y:S05]  /*aea0*/  ENDCOLLECTIVE ;  /* 0x000000000000791b */ /* 0x003fea0003800000 */
.L_x_3442:
[----:B------:R-:W-:Y:S02]  /*aeb0*/  MOV R200, R194 ;  /* 0x000000c200c87202 */ /* 0x000fe40000000f00 */
[----:B------:R-:W-:-:S07]  /*aec0*/  MOV R110, R196 ;  /* 0x000000c4006e7202 */ /* 0x000fce0000000f00 */
[----:B------:R-:W-:Y:S05]  /*aed0*/  WARPSYNC.COLLECTIVE R111, `(.L_x_3443) ;  /* 0x000000006f087348 */ /* 0x000fea0003c00000 */
[----:B------:R0:W1:Y:S02]  /*aee0*/  SHFL.UP P6, R196, R200, R199, R202 ;  /* 0x040000c7c8c47389 */ /* 0x00006400000c00ca */
[----:B01----:R-:W-:Y:S05]  /*aef0*/  ENDCOLLECTIVE ;  /* 0x000000000000791b */ /* 0x003fea0003800000 */
.L_x_3443:
        /* <DEDUP_REMOVED lines=16> */
.L_x_3444:
[----:B------:R-:W-:Y:S02]  /*b000*/  MOV R200, R119 ;  /* 0x0000007700c87202 */ /* 0x000fe40000000f00 */
[----:B------:R-:W-:-:S07]  /*b010*/  MOV R108, R196 ;  /* 0x000000c4006c7202 */ /* 0x000fce0000000f00 */
[----:B------:R-:W-:Y:S05]  /*b020*/  WARPSYNC.COLLECTIVE R111, `(.L_x_3445) ;  /* 0x000000006f087348 */ /* 0x000fea0003c00000 */
[----:B------:R0:W1:Y:S02]  /*b030*/  SHFL.UP P6, R196, R200, R199, R202 ;  /* 0x040000c7c8c47389 */ /* 0x00006400000c00ca */
[----:B01----:R-:W-:Y:S05]  /*b040*/  ENDCOLLECTIVE ;  /* 0x000000000000791b */ /* 0x003fea0003800000 */
.L_x_3445:
[----:B------:R-:W-:Y:S02]  /*b050*/  MOV R200, R191 ;  /* 0x000000bf00c87202 */ /* 0x000fe40000000f00 */
[----:B------:R-:W-:-:S07]  /*b060*/  MOV R109, R196 ;  /* 0x000000c4006d7202 */ /* 0x000fce0000000f00 */
[----:B------:R-:W-:Y:S05]  /*b070*/  WARPSYNC.COLLECTIVE R111, `(.L_x_3446) ;  /* 0x000000006f087348 */ /* 0x000fea0003c00000 */
[----:B------:R0:W1:Y:S02]  /*b080*/  SHFL.UP P6, R196, R200, R199, R202 ;  /* 0x040000c7c8c47389 */ /* 0x00006400000c00ca */
[----:B01----:R-:W-:Y:S05]  /*b090*/  ENDCOLLECTIVE ;  /* 0x000000000000791b */ /* 0x003fea0003800000 */
.L_x_3446:
[----:B------:R-:W-:Y:S02]  /*b0a0*/  MOV R200, R194 ;  /* 0x000000c200c87202 */ /* 0x000fe40000000f00 */
[----:B------:R-:W-:-:S07]  /*b0b0*/  MOV R110, R196 ;  /* 0x000000c4006e7202 */ /* 0x000fce0000000f00 */
[----:B------:R-:W-:Y:S05]  /*b0c0*/  WARPSYNC.COLLECTIVE R111, `(.L_x_3447) ;  /* 0x000000006f087348 */ /* 0x000fea0003c00000 */
[----:B------:R0:W1:Y:S02]  /*b0d0*/  SHFL.UP P6, R196, R200, R199, R202 ;  /* 0x040000c7c8c47389 */ /* 0x00006400000c00ca */
[----:B01----:R-:W-:Y:S05]  /*b0e0*/  ENDCOLLECTIVE ;  /* 0x000000000000791b */ /* 0x003fea0003800000 */
.L_x_3447:
        /* <DEDUP_REMOVED lines=16> */
.L_x_3448:
[----:B------:R-:W-:Y:S02]  /*b1f0*/  MOV R200, R119 ;  /* 0x0000007700c87202 */ /* 0x000fe40000000f00 */
[----:B------:R-:W-:-:S07]  /*b200*/  MOV R108, R196 ;  /* 0x000000c4006c7202 */ /* 0x000fce0000000f00 */
[----:B------:R-:W-:Y:S05]  /*b210*/  WARPSYNC.COLLECTIVE R111, `(.L_x_3449) ;  /* 0x000000006f087348 */ /* 0x000fea0003c00000 */
[----:B------:R0:W1:Y:S02]  /*b220*/  SHFL.UP P6, R196, R200, R199, R202 ;  /* 0x040000c7c8c47389 */ /* 0x00006400000c00ca */
[----:B01----:R-:W-:Y:S05]  /*b230*/  ENDCOLLECTIVE ;  /* 0x000000000000791b */ /* 0x003fea0003800000 */
.L_x_3449:
[----:B------:R-:W-:Y:S02]  /*b240*/  MOV R200, R191 ;  /* 0x000000bf00c87202 */ /* 0x000fe40000000f00 */
[----:B------:R-:W-:-:S07]  /*b250*/  MOV R109, R196 ;  /* 0x000000c4006d7202 */ /* 0x000fce0000000f00 */
[----:B------:R-:W-:Y:S05]  /*b260*/  WARPSYNC.COLLECTIVE R111, `(.L_x_3450) ;  /* 0x000000006f087348 */ /* 0x000fea0003c00000 */
[----:B------:R0:W1:Y:S02]  /*b270*/  SHFL.UP P6, R196, R200, R199, R202 ;  /* 0x040000c7c8c47389 */ /* 0x00006400000c00ca */
[----:B01----:R-:W-:Y:S05]  /*b280*/  ENDCOLLECTIVE ;  /* 0x000000000000791b */ /* 0x003fea0003800000 */
.L_x_3450:
[----:B------:R-:W-:Y:S02]  /*b290*/  MOV R200, R194 ;  /* 0x000000c200c87202 */ /* 0x000fe40000000f00 */
[----:B------:R-:W-:-:S07]  /*b2a0*/  MOV R110, R196 ;  /* 0x000000c4006e7202 */ /* 0x000fce0000000f00 */
[----:B------:R-:W-:Y:S05]  /*b2b0*/  WARPSYNC.COLLECTIVE R111, `(.L_x_3451) ;  /* 0x000000006f087348 */ /* 0x000fea0003c00000 */
[----:B------:R0:W1:Y:S02]  /*b2c0*/  SHFL.UP P6, R196, R200, R199, R202 ;  /* 0x040000c7c8c47389 */ /* 0x00006400000c00ca */
[----:B01----:R-:W-:Y:S05]  /*b2d0*/  ENDCOLLECTIVE ;  /* 0x000000000000791b */ /* 0x003fea0003800000 */
.L_x_3451:
        /* <DEDUP_REMOVED lines=16> */
.L_x_3452:
[----:B------:R-:W-:Y:S02]  /*b3e0*/  MOV R200, R119 ;  /* 0x0000007700c87202 */ /* 0x000fe40000000f00 */
[----:B------:R-:W-:-:S07]  /*b3f0*/  MOV R108, R196 ;  /* 0x000000c4006c7202 */ /* 0x000fce0000000f00 */
[----:B------:R-:W-:Y:S05]  /*b400*/  WARPSYNC.COLLECTIVE R111, `(.L_x_3453) ;  /* 0x000000006f087348 */ /* 0x000fea0003c00000 */
[----:B------:R0:W1:Y:S02]  /*b410*/  SHFL.UP P6, R196, R200, R199, R202 ;  /* 0x040000c7c8c47389 */ /* 0x00006400000c00ca */
[----:B01----:R-:W-:Y:S05]  /*b420*/  ENDCOLLECTIVE ;  /* 0x000000000000791b */ /* 0x003fea0003800000 */
.L_x_3453:
[----:B------:R-:W-:Y:S02]  /*b430*/  MOV R200, R191 ;  /* 0x000000bf00c87202 */ /* 0x000fe40000000f00 */
[----:B------:R-:W-:-:S07]  /*b440*/  MOV R109, R196 ;  /* 0x000000c4006d7202 */ /* 0x000fce0000000f00 */
[----:B------:R-:W-:Y:S05]  /*b450*/  WARPSYNC.COLLECTIVE R111, `(.L_x_3454) ;  /* 0x000000006f087348 */ /* 0x000fea0003c00000 */
[----:B------:R0:W1:Y:S02]  /*b460*/  SHFL.UP P6, R196, R200, R199, R202 ;  /* 0x040000c7c8c47389 */ /* 0x00006400000c00ca */
[----:B01----:R-:W-:Y:S05]  /*b470*/  ENDCOLLECTIVE ;  /* 0x000000000000791b */ /* 0x003fea0003800000 */
.L_x_3454:
[----:B------:R-:W-:Y:S02]  /*b480*/  MOV R200, R194 ;  /* 0x000000c200c87202 */ /* 0x000fe40000000f00 */
[----:B------:R-:W-:-:S07]  /*b490*/  MOV R110, R196 ;  /* 0x000000c4006e7202 */ /* 0x000fce0000000f00 */
[----:B------:R-:W-:Y:S05]  /*b4a0*/  WARPSYNC.COLLECTIVE R111, `(.L_x_3455) ;  /* 0x000000006f087348 */ /* 0x000fea0003c00000 */
[----:B------:R0:W1:Y:S02]  /*b4b0*/  SHFL.UP P6, R196, R200, R199, R202 ;  /* 0x040000c7c8c47389 */ /* 0x00006400000c00ca */
[----:B01----:R-:W-:Y:S05]  /*b4c0*/  ENDCOLLECTIVE ;  /* 0x000000000000791b */ /* 0x003fea0003800000 */
.L_x_3455:
[----:B------:R-:W-:Y:S01]  /*b4d0*/  MOV R195, R196 ;  /* 0x000000c400c37202 */ /* 0x000fe20000000f00 */
[----:B------:R-:W-:Y:S06]  /*b4e0*/  BRA `(.L_x_3456) ;  /* 0xffffff9c00147947 */ /* 0x000fec000383ffff */
.L_x_3400:
[----:B------:R-:W-:Y:S01]  /*b4f0*/  HFMA2 R109, -RZ, RZ, 0, 1.847743988037109375e-06 ;  /* 0x0000001fff6d7431 */ /* 0x000fe200000001ff */
[----:B------:R-:W-:Y:S01]  /*b500*/  BSSY B0, `(.L_x_3457) ;  /* 0x0000007000007945 */ /* 0x000fe20003800000 */
[----:B------:R-:W-:Y:S02]  /*b510*/  MOV R110, R118 ;  /* 0x00000076006e7202 */ /* 0x000fe40000000f00 */
[----:B------:R-:W-:Y:S02]  /*b520*/  MOV R108, 0x1f ;  /* 0x0000001f006c7802 */ /* 0x000fe40000000f00 */
[----:B------:R-:W-:-:S07]  /*b530*/  MOV R111, 0xffffffff ;  /* 0xffffffff006f7802 */ /* 0x000fce0000000f00 */
[----:B--2--5:R-:W-:Y:S05]  /*b540*/  WARPSYNC.COLLECTIVE R111, `(.L_x_3458) ;  /* 0x000000006f087348 */ /* 0x024fea0003c00000 */
[----:B------:R0:W1:Y:S02]  /*b550*/  SHFL.IDX P2, R225, R110, R109, R108 ;  /* 0x0000006d6ee17389 */ /* 0x000064000004006c */
[----:B012--5:R-:W-:Y:S05]  /*b560*/  ENDCOLLECTIVE ;  /* 0x000000000000791b */ /* 0x027fea0003800000 */
.L_x_3458:
[----:B------:R-:W-:Y:S05]  /*b570*/  BSYNC B0 ;  /* 0x0000000000007941 */ /* 0x000fea0003800000 */
.L_x_3457:
[----:B------:R-:W-:Y:S05]  /*b580*/  BRA `(.L_x_3459) ;  /* 0xffffff9c00207947 */ /* 0x000fea000383ffff */
.L_x_3401:
        /* <DEDUP_REMOVED lines=8> */
.L_x_3461:
[----:B------:R-:W-:Y:S05]  /*b610*/  BSYNC B0 ;  /* 0x0000000000007941 */ /* 0x000fea0003800000 */
.L_x_3460:
[----:B------:R-:W-:Y:S05]  /*b620*/  BRA `(.L_x_3462) ;  /* 0xffffff9c00007947 */ /* 0x000fea000383ffff */
.L_x_3402:
        /* <DEDUP_REMOVED lines=8> */
.L_x_3464:
[----:B------:R-:W-:Y:S05]  /*b6b0*/  BSYNC B0 ;  /* 0x0000000000007941 */ /* 0x000fea0003800000 */
.L_x_3463:
[----:B------:R-:W-:Y:S05]  /*b6c0*/  BRA `(.L_x_3465) ;  /* 0xffffff9800e07947 */ /* 0x000fea000383ffff */
.L_x_3403:
        /* <DEDUP_REMOVED lines=8> */
.L_x_3467:
[----:B------:R-:W-:Y:S05]  /*b750*/  BSYNC B0 ;  /* 0x0000000000007941 */ /* 0x000fea0003800000 */
.L_x_3466:
[----:B------:R-:W-:Y:S05]  /*b760*/  BRA `(.L_x_3468) ;  /* 0xffffff9800c07947 */ /* 0x000fea000383ffff */
.L_x_3404:
[----:B------:R-:W-:Y:S01]  /*b770*/  HFMA2 R199, -RZ, RZ, 0, 5.9604644775390625e-08 ;  /* 0x00000001ffc77431 */ /* 0x000fe200000001ff */
[----:B------:R-:W-:Y:S01]  /*b780*/  BSSY B0, `(.L_x_3469) ;  /* 0x0000007000007945 */ /* 0x000fe20003800000 */
[----:B------:R-:W-:Y:S02]  /*b790*/  MOV R200, R118 ;  /* 0x0000007600c87202 */ /* 0x000fe40000000f00 */
[----:B------:R-:W-:Y:S02]  /*b7a0*/  MOV R202, RZ ;  /* 0x000000ff00ca7202 */ /* 0x000fe40000000f00 */
[----:B------:R-:W-:-:S07]  /*b7b0*/  MOV R111, 0xffffffff ;  /* 0xffffffff006f7802 */ /* 0x000fce0000000f00 */
[----:B--2--5:R-:W-:Y:S05]  /*b7c0*/  WARPSYNC.COLLECTIVE R111, `(.L_x_3470) ;  /* 0x000000006f087348 */ /* 0x024fea0003c00000 */
[----:B------:R0:W1:Y:S02]  /*b7d0*/  SHFL.UP P6, R196, R200, R199, R202 ;  /* 0x040000c7c8c47389 */ /* 0x00006400000c00ca */
[----:B012--5:R-:W-:Y:S05]  /*b7e0*/  ENDCOLLECTIVE ;  /* 0x000000000000791b */ /* 0x027fea0003800000 */
.L_x_3470:
[----:B------:R-:W-:Y:S05]  /*b7f0*/  BSYNC B0 ;  /* 0x0000000000007941 */ /* 0x000fea0003800000 */
.L_x_3469:
        /* <DEDUP_REMOVED lines=10> */
.L_x_3471:
[----:B------:R-:W-:Y:S02]  /*b8a0*/  MOV R108, 0x1f ;  /* 0x0000001f006c7802 */ /* 0x000fe40000000f00 */
[----:B------:R-:W-:Y:S02]  /*b8b0*/  MOV R200, R191 ;  /* 0x000000bf00c87202 */ /* 0x000fe40000000f00 */
[----:B------:R-:W-:-:S07]  /*b8c0*/  MOV R119, R196 ;  /* 0x000000c400777202 */ /* 0x000fce0000000f00 */
[----:B------:R-:W-:Y:S05]  /*b8d0*/  WARPSYNC.COLLECTIVE R111, `(.L_x_3472) ;  /* 0x000000006f087348 */ /* 0x000fea0003c00000 */
[----:B------:R0:W1:Y:S02]  /*b8e0*/  SHFL.UP P6, R196, R200, R199, R202 ;  /* 0x040000c7c8c47389 */ /* 0x00006400000c00ca */
[----:B01----:R-:W-:Y:S05]  /*b8f0*/  ENDCOLLECTIVE ;  /* 0x000000000000791b */ /* 0x003fea0003800000 */
.L_x_3472:
[----:B------:R-:W-:Y:S02]  /*b900*/  MOV R200, R194 ;  /* 0x000000c200c87202 */ /* 0x000fe40000000f00 */
[----:B------:R-:W-:-:S07]  /*b910*/  MOV R191, R196 ;  /* 0x000000c400bf7202 */ /* 0x000fce0000000f00 */
[----:B------:R-:W-:Y:S05]  /*b920*/  WARPSYNC.COLLECTIVE R111, `(.L_x_3473) ;  /* 0x000000006f087348 */ /* 0x000fea0003c00000 */
[----:B------:R0:W1:Y:S02]  /*b930*/  SHFL.UP P6, R196, R200, R199, R202 ;  /* 0x040000c7c8c47389 */ /* 0x00006400000c00ca */
[----:B01----:R-:W-:Y:S05]  /*b940*/  ENDCOLLECTIVE ;  /* 0x000000000000791b */ /* 0x003fea0003800000 */
.L_x_3473:
[----:B------:R-:W-:Y:S05]  /*b950*/  WARPSYNC.COLLECTIVE R111, `(.L_x_3474) ;  /* 0x000000006f087348 */ /* 0x000fea0003c00000 */
[----:B------:R0:W1:Y:S02]  /*b960*/  SHFL.IDX P2, R225, R110, R109, R108 ;  /* 0x0000006d6ee17389 */ /* 0x000064000004006c */
[----:B01----:R-:W-:Y:S05]  /*b970*/  ENDCOLLECTIVE ;  /* 0x000000000000791b */ /* 0x003fea0003800000 */
.L_x_3474:
[----:B------:R-:W-:Y:S02]  /*b980*/  MOV R110, R113 ;  /* 0x00000071006e7202 */ /* 0x000fe40000000f00 */
[----:B------:R-:W-:Y:S02]  /*b990*/  MOV R194, R196 ;  /* 0x000000c400c27202 */ /* 0x000fe40000000f00 */
[----:B------:R-:W-:-:S07]  /*b9a0*/  MOV R112, R225 ;  /* 0x000000e100707202 */ /* 0x000fce0000000f00 */
[----:B------:R-:W-:Y:S05]  /*b9b0*/  WARPSYNC.COLLECTIVE R111, `(.L_x_3475) ;  /* 0x000000006f087348 */ /* 0x000fea0003c00000 */
[----:B------:R0:W1:Y:S02]  /*b9c0*/  SHFL.IDX P2, R225, R110, R109, R108 ;  /* 0x0000006d6ee17389 */ /* 0x000064000004006c */
[----:B01----:R-:W-:Y:S05]  /*b9d0*/  ENDCOLLECTIVE ;  /* 0x000000000000791b */ /* 0x003fea0003800000 */
.L_x_3475:
[----:B------:R-:W-:Y:S02]  /*b9e0*/  MOV R110, R114 ;  /* 0x00000072006e7202 */ /* 0x000fe40000000f00 */
[----:B------:R-:W-:-:S07]  /*b9f0*/  MOV R196, R225 ;  /* 0x000000e100c47202 */ /* 0x000fce0000000f00 */
[----:B------:R-:W-:Y:S05]  /*ba00*/  WARPSYNC.COLLECTIVE R111, `(.L_x_3476) ;  /* 0x000000006f087348 */ /* 0x000fea0003c00000 */
[----:B------:R0:W1:Y:S02]  /*ba10*/  SHFL.IDX P2, R225, R110, R109, R108 ;  /* 0x0000006d6ee17389 */ /* 0x000064000004006c */
[----:B01----:R-:W-:Y:S05]  /*ba20*/  ENDCOLLECTIVE ;  /* 0x000000000000791b */ /* 0x003fea0003800000 */
.L_x_3476:
[----:B------:R-:W-:Y:S02]  /*ba30*/  MOV R110, R115 ;  /* 0x00000073006e7202 */ /* 0x000fe40000000f00 */
[----:B------:R-:W-:-:S07]  /*ba40*/  MOV R114, R225 ;  /* 0x000000e100727202 */ /* 0x000fce0000000f00 */
[----:B------:R-:W-:Y:S05]  /*ba50*/  WARPSYNC.COLLECTIVE R111, `(.L_x_3477) ;  /* 0x000000006f087348 */ /* 0x000fea0003c00000 */
[----:B------:R0:W1:Y:S02]  /*ba60*/  SHFL.IDX P2, R225, R110, R109, R108 ;  /* 0x0000006d6ee17389 */ /* 0x000064000004006c */
[----:B01----:R-:W-:Y:S05]  /*ba70*/  ENDCOLLECTIVE ;  /* 0x000000000000791b */ /* 0x003fea0003800000 */
.L_x_3477:
[----:B------:R-:W-:Y:S01]  /*ba80*/  MOV R115, R225 ;  /* 0x000000e100737202 */ /* 0x000fe20000000f00 */
[----:B------:R-:W-:Y:S06]  /*ba90*/  BRA `(.L_x_3478) ;  /* 0xffffff98001c7947 */ /* 0x000fec000383ffff */
.L_x_3406:
[----:B------:R-:W-:Y:S01]  /*baa0*/  HFMA2 R236, -RZ, RZ, 0, 5.9604644775390625e-08 ;  /* 0x00000001ffec7431 */ /* 0x000fe200000001ff */
[----:B------:R-:W-:Y:S02]  /*bab0*/  MOV R234, R115 ;  /* 0x0000007300ea7202 */ /* 0x000fe40000000f00 */
[----:B------:R-:W-:Y:S02]  /*bac0*/  MOV R237, 0x1f ;  /* 0x0000001f00ed7802 */ /* 0x000fe40000000f00 */
[----:B------:R-:W-:-:S07]  /*bad0*/  MOV R111, 0xffffffff ;  /* 0xffffffff006f7802 */ /* 0x000fce0000000f00 */
[----:B0-----:R-:W-:Y:S05]  /*bae0*/  WARPSYNC.COLLECTIVE R111, `(.L_x_3479) ;  /* 0x000000006f087348 */ /* 0x001fea0003c00000 */
[----:B------:R1:W2:Y:S02]  /*baf0*/  SHFL.DOWN P0, R225, R234, R236, R237 ;  /* 0x080000eceae17389 */ /* 0x0002a400000000ed */
[----:B012---:R-:W-:Y:S05]  /*bb00*/  ENDCOLLECTIVE ;  /* 0x000000000000791b */ /* 0x007fea0003800000 */
.L_x_3479:
[----:B------:R-:W-:Y:S02]  /*bb10*/  MOV R234, R114 ;  /* 0x0000007200ea7202 */ /* 0x000fe40000000f00 */
[----:B------:R-:W-:-:S07]  /*bb20*/  MOV R108, R225 ;  /* 0x000000e1006c7202 */ /* 0x000fce0000000f00 */
[----:B------:R-:W-:Y:S05]  /*bb30*/  WARPSYNC.COLLECTIVE R111, `(.L_x_3480) ;  /* 0x000000006f087348 */ /* 0x000fea0003c00000 */
[----:B------:R0:W1:Y:S02]  /*bb40*/  SHFL.DOWN P0, R225, R234, R236, R237 ;  /* 0x080000eceae17389 */ /* 0x00006400000000ed */
[----:B01----:R-:W-:Y:S05]  /*bb50*/  ENDCOLLECTIVE ;  /* 0x000000000000791b */ /* 0x003fea0003800000 */
.L_x_3480:
[----:B------:R-:W-:Y:S02]  /*bb60*/  MOV R234, R113 ;  /* 0x0000007100ea7202 */ /* 0x000fe40000000f00 */
[----:B------:R-:W-:-:S07]  /*bb70*/  MOV R109, R225 ;  /* 0x000000e1006d7202 */ /* 0x000fce0000000f00 */
[----:B------:R-:W-:Y:S05]  /*bb80*/  WARPSYNC.COLLECTIVE R111, `(.L_x_3481) ;  /* 0x000000006f087348 */ /* 0x000fea0003c00000 */
[----:B------:R0:W1:Y:S02]  /*bb90*/  SHFL.DOWN P0, R225, R234, R236, R237 ;  /* 0x080000eceae17389 */ /* 0x00006400000000ed */
[----:B01----:R-:W-:Y:S05]  /*bba0*/  ENDCOLLECTIVE ;  /* 0x000000000000791b */ /* 0x003fea0003800000 */
.L_x_3481:
[----:B------:R-:W-:Y:S02]  /*bbb0*/  MOV R234, R112 ;  /* 0x0000007000ea7202 */ /* 0x000fe40000000f00 */
[----:B------:R-:W-:-:S07]  /*bbc0*/  MOV R110, R225 ;  /* 0x000000e1006e7202 */ /* 0x000fce0000000f00 */
[----:B------:R-:W-:Y:S05]  /*bbd0*/  WARPSYNC.COLLECTIVE R111, `(.L_x_3482) ;  /* 0x000000006f087348 */ /* 0x000fea0003c00000 */
[----:B------:R0:W1:Y:S02]  /*bbe0*/  SHFL.DOWN P0, R225, R234, R236, R237 ;  /* 0x080000eceae17389 */ /* 0x00006400000000ed */
[----:B01----:R-:W-:Y:S05]  /*bbf0*/  ENDCOLLECTIVE ;  /* 0x000000000000791b */ /* 0x003fea0003800000 */
.L_x_3482:
[----:B------:R-:W-:Y:S05]  /*bc00*/  BRA `(.L_x_3483) ;  /* 0xffffffac002c7947 */ /* 0x000fea000383ffff */
.L_x_3409:
        /* <DEDUP_REMOVED lines=8> */
.L_x_3485:
[----:B------:R-:W-:Y:S05]  /*bc90*/  BSYNC B0 ;  /* 0x0000000000007941 */ /* 0x000fea0003800000 */
.L_x_3484:
        /* <DEDUP_REMOVED lines=8> */
.L_x_3486:
[----:B------:R-:W-:Y:S02]  /*bd20*/  MOV R234, R113 ;  /* 0x0000007100ea7202 */ /* 0x000fe40000000f00 */
[----:B------:R-:W-:-:S07]  /*bd30*/  MOV R109, R225 ;  /* 0x000000e1006d7202 */ /* 0x000fce0000000f00 */
[----:B------:R-:W-:Y:S05]  /*bd40*/  WARPSYNC.COLLECTIVE R111, `(.L_x_3487) ;  /* 0x000000006f087348 */ /* 0x000fea0003c00000 */
[----:B------:R0:W1:Y:S02]  /*bd50*/  SHFL.DOWN P0, R225, R234, R236, R237 ;  /* 0x080000eceae17389 */ /* 0x00006400000000ed */
[----:B01----:R-:W-:Y:S05]  /*bd60*/  ENDCOLLECTIVE ;  /* 0x000000000000791b */ /* 0x003fea0003800000 */
.L_x_3487:
[----:B------:R-:W-:Y:S02]  /*bd70*/  MOV R234, R112 ;  /* 0x0000007000ea7202 */ /* 0x000fe40000000f00 */
[----:B------:R-:W-:-:S07]  /*bd80*/  MOV R110, R225 ;  /* 0x000000e1006e7202 */ /* 0x000fce0000000f00 */
[----:B------:R-:W-:Y:S05]  /*bd90*/  WARPSYNC.COLLECTIVE R111, `(.L_x_3488) ;  /* 0x000000006f087348 */ /* 0x000fea0003c00000 */
[----:B------:R0:W1:Y:S02]  /*bda0*/  SHFL.DOWN P0, R225, R234, R236, R237 ;  /* 0x080000eceae17389 */ /* 0x00006400000000ed */
[----:B01----:R-:W-:Y:S05]  /*bdb0*/  ENDCOLLECTIVE ;  /* 0x000000000000791b */ /* 0x003fea0003800000 */
.L_x_3488:
[----:B------:R-:W-:Y:S05]  /*bdc0*/  BRA `(.L_x_3489) ;  /* 0xffffffac000c7947 */ /* 0x000fea000383ffff */
.L_x_3412:
        /* <DEDUP_REMOVED lines=8> */
.L_x_3491:
[----:B------:R-:W-:Y:S05]  /*be50*/  BSYNC B0 ;  /* 0x0000000000007941 */ /* 0x000fea0003800000 */
.L_x_3490:
        /* <DEDUP_REMOVED lines=8> */
.L_x_3492:
[----:B------:R-:W-:Y:S02]  /*bee0*/  MOV R234, R113 ;  /* 0x0000007100ea7202 */ /* 0x000fe40000000f00 */
[----:B------:R-:W-:-:S07]  /*bef0*/  MOV R109, R225 ;  /* 0x000000e1006d7202 */ /* 0x000fce0000000f00 */
[----:B------:R-:W-:Y:S05]  /*bf00*/  WARPSYNC.COLLECTIVE R111, `(.L_x_3493) ;  /* 0x000000006f087348 */ /* 0x000fea0003c00000 */
[----:B------:R0:W1:Y:S02]  /*bf10*/  SHFL.DOWN P0, R225, R234, R236, R237 ;  /* 0x080000eceae17389 */ /* 0x00006400000000ed */
[----:B01----:R-:W-:Y:S05]  /*bf20*/  ENDCOLLECTIVE ;  /* 0x000000000000791b */ /* 0x003fea0003800000 */
.L_x_3493:
[----:B------:R-:W-:Y:S02]  /*bf30*/  MOV R234, R112 ;  /* 0x0000007000ea7202 */ /* 0x000fe40000000f00 */
[----:B------:R-:W-:-:S07]  /*bf40*/  MOV R110, R225 ;  /* 0x000000e1006e7202 */ /* 0x000fce0000000f00 */
[----:B------:R-:W-:Y:S05]  /*bf50*/  WARPSYNC.COLLECTIVE R111, `(.L_x_3494) ;  /* 0x000000006f087348 */ /* 0x000fea0003c00000 */
[----:B------:R0:W1:Y:S02]  /*bf60*/  SHFL.DOWN P0, R225, R234, R236, R237 ;  /* 0x080000eceae17389 */ /* 0x00006400000000ed */
[----:B01----:R-:W-:Y:S05]  /*bf70*/  ENDCOLLECTIVE ;  /* 0x000000000000791b */ /* 0x003fea0003800000 */
.L_x_3494:
[----:B------:R-:W-:Y:S05]  /*bf80*/  BRA `(.L_x_3495) ;  /* 0xffffffa800ec7947 */ /* 0x000fea000383ffff */
.L_x_3415:
        /* <DEDUP_REMOVED lines=8> */
.L_x_3497:
[----:B------:R-:W-:Y:S05]  /*c010*/  BSYNC B0 ;  /* 0x0000000000007941 */ /* 0x000fea0003800000 */
.L_x_3496:
        /* <DEDUP_REMOVED lines=8> */
.L_x_3498:
[----:B------:R-:W-:Y:S02]  /*c0a0*/  MOV R234, R113 ;  /* 0x0000007100ea7202 */ /* 0x000fe40000000f00 */
[----:B------:R-:W-:-:S07]  /*c0b0*/  MOV R109, R225 ;  /* 0x000000e1006d7202 */ /* 0x000fce0000000f00 */
[----:B------:R-:W-:Y:S05]  /*c0c0*/  WARPSYNC.COLLECTIVE R111, `(.L_x_3499) ;  /* 0x000000006f087348 */ /* 0x000fea0003c00000 */
[----:B------:R0:W1:Y:S02]  /*c0d0*/  SHFL.DOWN P0, R225, R234, R236, R237 ;  /* 0x080000eceae17389 */ /* 0x00006400000000ed */
[----:B01----:R-:W-:Y:S05]  /*c0e0*/  ENDCOLLECTIVE ;  /* 0x000000000000791b */ /* 0x003fea0003800000 */
.L_x_3499:
[----:B------:R-:W-:Y:S02]  /*c0f0*/  MOV R234, R112 ;  /* 0x0000007000ea7202 */ /* 0x000fe40000000f00 */
[----:B------:R-:W-:-:S07]  /*c100*/  MOV R110, R225 ;  /* 0x000000e1006e7202 */ /* 0x000fce0000000f00 */
[----:B------:R-:W-:Y:S05]  /*c110*/  WARPSYNC.COLLECTIVE R111, `(.L_x_3500) ;  /* 0x000000006f087348 */ /* 0x000fea0003c00000 */
[----:B------:R0:W1:Y:S02]  /*c120*/  SHFL.DOWN P0, R225, R234, R236, R237 ;  /* 0x080000eceae17389 */ /* 0x00006400000000ed */
[----:B01----:R-:W-:Y:S05]  /*c130*/  ENDCOLLECTIVE ;  /* 0x000000000000791b */ /* 0x003fea0003800000 */
.L_x_3500:
[----:B------:R-:W-:Y:S05]  /*c140*/  BRA `(.L_x_3501) ;  /* 0xffffffa800cc7947 */ /* 0x000fea000383ffff */
.L_x_3418:
        /* <DEDUP_REMOVED lines=8> */
.L_x_3503:
[----:B------:R-:W-:Y:S05]  /*c1d0*/  BSYNC B0 ;  /* 0x0000000000007941 */ /* 0x000fea0003800000 */
.L_x_3502:
        /* <DEDUP_REMOVED lines=8> */
.L_x_3504:
[----:B------:R-:W-:Y:S02]  /*c260*/  MOV R234, R113 ;  /* 0x0000007100ea7202 */ /* 0x000fe40000000f00 */
[----:B------:R-:W-:-:S07]  /*c270*/  MOV R109, R225 ;  /* 0x000000e1006d7202 */ /* 0x000fce0000000f00 */
[----:B------:R-:W-:Y:S05]  /*c280*/  WARPSYNC.COLLECTIVE R111, `(.L_x_3505) ;  /* 0x000000006f087348 */ /* 0x000fea0003c00000 */
[----:B------:R0:W1:Y:S02]  /*c290*/  SHFL.DOWN P0, R225, R234, R236, R237 ;  /* 0x080000eceae17389 */ /* 0x00006400000000ed */
[----:B01----:R-:W-:Y:S05]  /*c2a0*/  ENDCOLLECTIVE ;  /* 0x000000000000791b */ /* 0x003fea0003800000 */
.L_x_3505:
[----:B------:R-:W-:Y:S02]  /*c2b0*/  MOV R234, R112 ;  /* 0x0000007000ea7202 */ /* 0x000fe40000000f00 */
[----:B------:R-:W-:-:S07]  /*c2c0*/  MOV R110, R225 ;  /* 0x000000e1006e7202 */ /* 0x000fce0000000f00 */
[----:B------:R-:W-:Y:S05]  /*c2d0*/  WARPSYNC.COLLECTIVE R111, `(.L_x_3506) ;  /* 0x000000006f087348 */ /* 0x000fea0003c00000 */
[----:B------:R0:W1:Y:S02]  /*c2e0*/  SHFL.DOWN P0, R225, R234, R236, R237 ;  /* 0x080000eceae17389 */ /* 0x00006400000000ed */
[----:B01----:R-:W-:Y:S05]  /*c2f0*/  ENDCOLLECTIVE ;  /* 0x000000000000791b */ /* 0x003fea0003800000 */
.L_x_3506:
[----:B------:R-:W-:Y:S05]  /*c300*/  BRA `(.L_x_3507) ;  /* 0xffffffa800ac7947 */ /* 0x000fea000383ffff */
.L_x_3421:
        /* <DEDUP_REMOVED lines=8> */
.L_x_3509:
[----:B------:R-:W-:Y:S05]  /*c390*/  BSYNC B0 ;  /* 0x0000000000007941 */ /* 0x000fea0003800000 */
.L_x_3508:
        /* <DEDUP_REMOVED lines=10> */
.L_x_3510:
[----:B------:R-:W-:Y:S02]  /*c440*/  MOV R110, R113 ;  /* 0x00000071006e7202 */ /* 0x000fe40000000f00 */
[----:B------:R-:W-:-:S07]  /*c450*/  MOV R226, R225 ;  /* 0x000000e100e27202 */ /* 0x000fce0000000f00 */
[----:B------:R-:W-:Y:S05]  /*c460*/  WARPSYNC.COLLECTIVE R111, `(.L_x_3511) ;  /* 0x000000006f087348 */ /* 0x000fea0003c00000 */
[----:B------:R0:W1:Y:S02]  /*c470*/  SHFL.IDX P2, R225, R110, R109, R108 ;  /* 0x0000006d6ee17389 */ /* 0x000064000004006c */
[----:B01----:R-:W-:Y:S05]  /*c480*/  ENDCOLLECTIVE ;  /* 0x000000000000791b */ /* 0x003fea0003800000 */
.L_x_3511:
        /* <DEDUP_REMOVED lines=13> */
.L_x_3512:
[----:B------:R-:W-:Y:S02]  /*c560*/  MOV R110, R116 ;  /* 0x00000074006e7202 */ /* 0x000fe40000000f00 */
[----:B------:R-:W-:-:S05]  /*c570*/  MOV R234, R225 ;  /* 0x000000e100ea7202 */ /* 0x000fca0000000f00 */
[----:B------:R-:W-:Y:S01]  /*c580*/  FADD.FTZ R229, R234, R229 ;  /* 0x000000e5eae57221 */ /* 0x000fe20000010000 */
[----:B------:R-:W-:-:S07]  /*c590*/  MOV R234, R115 ;  /* 0x0000007300ea7202 */ /* 0x000fce0000000f00 */
[----:B------:R-:W-:Y:S05]  /*c5a0*/  WARPSYNC.COLLECTIVE R111, `(.L_x_3513) ;  /* 0x000000006f087348 */ /* 0x000fea0003c00000 */
[----:B------:R0:W1:Y:S02]  /*c5b0*/  SHFL.DOWN P0, R225, R234, R236, R237 ;  /* 0x080000eceae17389 */ /* 0x00006400000000ed */
[----:B01----:R-:W-:Y:S05]  /*c5c0*/  ENDCOLLECTIVE ;  /* 0x000000000000791b */ /* 0x003fea0003800000 */
.L_x_3513:
[----:B------:R-:W-:Y:S02]  /*c5d0*/  MOV R234, R114 ;  /* 0x0000007200ea7202 */ /* 0x000fe40000000f00 */
[----:B------:R-:W-:-:S07]  /*c5e0*/  MOV R230, R225 ;  /* 0x000000e100e67202 */ /* 0x000fce0000000f00 */
[----:B------:R-:W-:Y:S05]  /*c5f0*/  WARPSYNC.COLLECTIVE R111, `(.L_x_3514) ;  /* 0x000000006f087348 */ /* 0x000fea0003c00000 */
[----:B------:R0:W1:Y:S02]  /*c600*/  SHFL.DOWN P0, R225, R234, R236, R237 ;  /* 0x080000eceae17389 */ /* 0x00006400000000ed */
[----:B01----:R-:W-:Y:S05]  /*c610*/  ENDCOLLECTIVE ;  /* 0x000000000000791b */ /* 0x003fea0003800000 */
.L_x_3514:
[----:B------:R-:W-:Y:S02]  /*c620*/  MOV R234, R113 ;  /* 0x0000007100ea7202 */ /* 0x000fe40000000f00 */
[----:B------:R-:W-:-:S07]  /*c630*/  MOV R231, R225 ;  /* 0x000000e100e77202 */ /* 0x000fce0000000f00 */
[----:B------:R-:W-:Y:S05]  /*c640*/  WARPSYNC.COLLECTIVE R111, `(.L_x_3515) ;  /* 0x000000006f087348 */ /* 0x000fea0003c00000 */
[----:B------:R0:W1:Y:S02]  /*c650*/  SHFL.DOWN P0, R225, R234, R236, R237 ;  /* 0x080000eceae17389 */ /* 0x00006400000000ed */
[----:B01----:R-:W-:Y:S05]  /*c660*/  ENDCOLLECTIVE ;  /* 0x000000000000791b */ /* 0x003fea0003800000 */
.L_x_3515:
[----:B------:R-:W-:Y:S02]  /*c670*/  MOV R234, R112 ;  /* 0x0000007000ea7202 */ /* 0x000fe40000000f00 */
[----:B------:R-:W-:-:S07]  /*c680*/  MOV R232, R225 ;  /* 0x000000e100e87202 */ /* 0x000fce0000000f00 */
[----:B------:R-:W-:Y:S05]  /*c690*/  WARPSYNC.COLLECTIVE R111, `(.L_x_3516) ;  /* 0x000000006f087348 */ /* 0x000fea0003c00000 */
[----:B------:R0:W1:Y:S02]  /*c6a0*/  SHFL.DOWN P0, R225, R234, R236, R237 ;  /* 0x080000eceae17389 */ /* 0x00006400000000ed */
[----:B01----:R-:W-:Y:S05]  /*c6b0*/  ENDCOLLECTIVE ;  /* 0x000000000000791b */ /* 0x003fea0003800000 */
.L_x_3516:
[----:B------:R-:W-:-:S07]  /*c6c0*/  MOV R233, R225 ;  /* 0x000000e100e97202 */ /* 0x000fce0000000f00 */
[----:B------:R-:W-:Y:S05]  /*c6d0*/  WARPSYNC.COLLECTIVE R111, `(.L_x_3517) ;  /* 0x000000006f087348 */ /* 0x000fea0003c00000 */
[----:B------:R0:W1:Y:S02]  /*c6e0*/  SHFL.IDX P2, R225, R110, R109, R108 ;  /* 0x0000006d6ee17389 */ /* 0x000064000004006c */
[----:B01----:R-:W-:Y:S05]  /*c6f0*/  ENDCOLLECTIVE ;  /* 0x000000000000791b */ /* 0x003fea0003800000 */
.L_x_3517:
[----:B------:R-:W-:Y:S02]  /*c700*/  MOV R110, R117 ;  /* 0x00000075006e7202 */ /* 0x000fe40000000f00 */
[----:B------:R-:W-:-:S07]  /*c710*/  MOV R235, R225 ;  /* 0x000000e100eb7202 */ /* 0x000fce0000000f00 */
[----:B------:R-:W-:Y:S05]  /*c720*/  WARPSYNC.COLLECTIVE R111, `(.L_x_3518) ;  /* 0x000000006f087348 */ /* 0x000fea0003c00000 */
[----:B------:R0:W1:Y:S02]  /*c730*/  SHFL.IDX P2, R225, R110, R109, R108 ;  /* 0x0000006d6ee17389 */ /* 0x000064000004006c */
[----:B01----:R-:W-:Y:S05]  /*c740*/  ENDCOLLECTIVE ;  /* 0x000000000000791b */ /* 0x003fea0003800000 */
.L_x_3518:
[----:B------:R-:W-:Y:S02]  /*c750*/  MOV R112, R235 ;  /* 0x000000eb00707202 */ /* 0x000fe40000000f00 */
[----:B------:R-:W-:Y:S02]  /*c760*/  MOV R110, R118 ;  /* 0x00000076006e7202 */ /* 0x000fe40000000f00 */
[----:B------:R-:W-:-:S07]  /*c770*/  MOV R236, R225 ;  /* 0x000000e100ec7202 */ /* 0x000fce0000000f00 */
[----:B------:R-:W-:Y:S05]  /*c780*/  WARPSYNC.COLLECTIVE R111, `(.L_x_3519) ;  /* 0x000000006f087348 */ /* 0x000fea0003c00000 */
[----:B------:R0:W1:Y:S02]  /*c790*/  SHFL.IDX P2, R225, R110, R109, R108 ;  /* 0x0000006d6ee17389 */ /* 0x000064000004006c */
[----:B01----:R-:W-:Y:S05]  /*c7a0*/  ENDCOLLECTIVE ;  /* 0x000000000000791b */ /* 0x003fea0003800000 */
.L_x_3519:
[----:B------:R-:W-:Y:S02]  /*c7b0*/  MOV R113, R236 ;  /* 0x000000ec00717202 */ /* 0x000fe40000000f00 */
[----:B------:R-:W-:Y:S02]  /*c7c0*/  MOV R110, R119 ;  /* 0x00000077006e7202 */ /* 0x000fe40000000f00 */
[----:B------:R-:W-:-:S07]  /*c7d0*/  MOV R237, R225 ;  /* 0x000000e100ed7202 */ /* 0x000fce0000000f00 */
[----:B------:R-:W-:Y:S05]  /*c7e0*/  WARPSYNC.COLLECTIVE R111, `(.L_x_3520) ;  /* 0x000000006f087348 */ /* 0x000fea0003c00000 */
[----:B------:R0:W1:Y:S02]  /*c7f0*/  SHFL.IDX P2, R225, R110, R109, R108 ;  /* 0x0000006d6ee17389 */ /* 0x000064000004006c */
[----:B01----:R-:W-:Y:S05]  /*c800*/  ENDCOLLECTIVE ;  /* 0x000000000000791b */ /* 0x003fea0003800000 */
.L_x_3520:
[----:B------:R-:W-:Y:S01]  /*c810*/  MOV R238, R225 ;  /* 0x000000e100ee7202 */ /* 0x000fe20000000f00 */
[----:B------:R-:W-:Y:S06]  /*c820*/  BRA `(.L_x_3521) ;  /* 0xffffffa800047947 */ /* 0x000fec000383ffff */
.L_x_3522:
        /* <DEDUP_REMOVED lines=13> */
.L_x_18674:


//--------------------- .text._Z25selective_scan_bwd_kernelI32Selective_Scan_bwd_kernel_traitsILi128ELi16ELb1ELb0ELb0ELb1ELb1EfN3c107complexIfEEEEv12SSMParamsBwd --------------------------
	.section	.text._Z25selective_scan_bwd_kernelI32Selective_Scan_bwd_kernel_traitsILi128ELi16ELb1ELb0ELb0ELb1ELb1EfN3c107complexIfEEEEv12SSMParamsBwd,"ax",@progbits
	.align	128
        .global         _Z25selective_scan_bwd_kernelI32Selective_Scan_bwd_kernel_traitsILi128ELi16ELb1ELb0ELb0ELb1ELb1EfN3c107complexIfEEEEv12SSMParamsBwd
        .type           _Z25selective_scan_bwd_kernelI32Selective_Scan_bwd_kernel_traitsILi128ELi16ELb1ELb0ELb0ELb1ELb1EfN3c107complexIfEEEEv12SSMParamsBwd,@function
        .size           _Z25selective_scan_bwd_kernelI32Selective_Scan_bwd_kernel_traitsILi128ELi16ELb1ELb0ELb0ELb1ELb1EfN3c107complexIfEEEEv12SSMParamsBwd,(.L_x_18675 - _Z25selective_scan_bwd_kernelI32Selective_Scan_bwd_kernel_traitsILi128ELi16ELb1ELb0ELb0ELb1ELb1EfN3c107complexIfEEEEv12SSMParamsBwd)
        .other          _Z25selective_scan_bwd_kernelI32Selective_Scan_bwd_kernel_traitsILi128ELi16ELb1ELb0ELb0ELb1ELb1EfN3c107complexIfEEEEv12SSMParamsBwd,@"STO_CUDA_ENTRY STV_DEFAULT"
_Z25selective_scan_bwd_kernelI32Selective_Scan_bwd_kernel_traitsILi128ELi16ELb1ELb0ELb0ELb1ELb1EfN3c107complexIfEEEEv12SSMParamsBwd:
.text._Z25selective_scan_bwd_kernelI32Selective_Scan_bwd_kernel_traitsILi128ELi16ELb1ELb0ELb0ELb1ELb1EfN3c107complexIfEEEEv12SSMParamsBwd:
[----:B------:R-:W-:Y:S01]  /*0000*/  LDC R1, c[0x0][0x37c] ;  /* 0x0000df00ff017b82 */ /* 0x000fe20000000800 */
[----:B------:R-:W0:Y:S07]  /*0010*/  LDCU.64 UR8, c[0x0][0x470] ;  /* 0x00008e00ff0877ac */ /* 0x000e2e0008000a00 */
[----:B------:R-:W1:Y:S01]  /*0020*/  S2UR UR10, SR_CTAID.Y ;  /* 0x00000000000a79c3 */ /* 0x000e620000002600 */
[----:B------:R-:W2:Y:S01]  /*0030*/  LDCU.128 UR4, c[0x0][0x450] ;  /* 0x00008a00ff0477ac */ /* 0x000ea20008000c00 */
[----:B------:R-:W3:Y:S01]  /*0040*/  LDCU.64 UR30, c[0x0][0x358] ;  /* 0x00006b00ff1e77ac */ /* 0x000ee20008000a00 */
[----:B------:R-:W-:-:S05]  /*0050*/  CS2R R124, SRZ ;  /* 0x00000000007c7805 */ /* 0x000fca000001ff00 */
[----:B------:R-:W4:Y:S01]  /*0060*/  S2UR UR29, SR_CTAID.X ;  /* 0x00000000001d79c3 */ /* 0x000f220000002500 */
[----:B------:R-:W4:Y:S01]  /*0070*/  LDCU.128 UR12, c[0x0][0x3f0] ;  /* 0x00007e00ff0c77ac */ /* 0x000f220008000c00 */
[----:B------:R-:W4:Y:S01]  /*0080*/  LDCU.128 UR16, c[0x0][0x400] ;  /* 0x00008000ff1077ac */ /* 0x000f220008000c00 */
[----:B0-----:R-:W-:Y:S02]  /*0090*/  UISETP.NE.U32.AND UP0, UPT, UR8, URZ, UPT ;  /* 0x000000ff0800728c */ /* 0x001fe4000bf05070 */
[----:B--2---:R-:W-:Y:S02]  /*00a0*/  UISETP.NE.U32.AND UP1, UPT, UR6, URZ, UPT ;  /* 0x000000ff0600728c */ /* 0x004fe4000bf25070 */
[----:B------:R-:W-:Y:S01]  /*00b0*/  UISETP.NE.AND.EX UP0, UPT, UR9, URZ, UPT, UP0 ;  /* 0x000000ff0900728c */ /* 0x000fe2000bf05300 */
[----:B------:R-:W0:Y:S05]  /*00c0*/  LDCU.64 UR20, c[0x0][0x3d8] ;  /* 0x00007b00ff1477ac */ /* 0x000e2a0008000a00 */
[----:B------:R-:W-:Y:S01]  /*00d0*/  PLOP3.LUT P1, PT, PT, PT, UP0, 0x80, 0x8 ;  /* 0x000000000008781c */ /* 0x000fe20003f2f008 */
[----:B------:R-:W2:Y:S04]  /*00e0*/  LDCU UR26, c[0x0][0x394] ;  /* 0x00007280ff1a77ac */ /* 0x000ea80008000800 */
[----:B-1----:R-:W-:Y:S01]  /*00f0*/  @UP0 ULEA UR8, UP2, UR10, UR8, 0x2 ;  /* 0x000000080a080291 */ /* 0x002fe2000f8410ff */
[----:B------:R-:W1:Y:S03]  /*0100*/  LDCU.64 UR24, c[0x0][0x498] ;  /* 0x00009300ff1877ac */ /* 0x000e660008000a00 */
[----:B------:R-:W-:-:S02]  /*0110*/  @UP0 ULEA.HI.X UR9, UR10, UR9, URZ, 0x2, UP2 ;  /* 0x000000090a090291 */ /* 0x000fc400090f14ff */
[----:B------:R-:W-:Y:S01]  /*0120*/  MOV R4, UR8 ;  /* 0x0000000800047c02 */ /* 0x000fe20008000f00 */
[----:B------:R-:W-:Y:S01]  /*0130*/  UISETP.NE.AND.EX UP0, UPT, UR7, URZ, UPT, UP1 ;  /* 0x000000ff0700728c */ /* 0x000fe2000bf05310 */
[----:B------:R-:W1:Y:S02]  /*0140*/  LDCU.64 UR32, c[0x0][0x480] ;  /* 0x00009000ff2077ac */ /* 0x000e640008000a00 */
[----:B------:R-:W-:-:S03]  /*0150*/  MOV R5, UR9 ;  /* 0x0000000900057c02 */ /* 0x000fc60008000f00 */
[----:B------:R-:W-:Y:S01]  /*0160*/  PLOP3.LUT P0, PT, PT, PT, UP0, 0x80, 0x8 ;  /* 0x000000000008781c */ /* 0x000fe20003f0f008 */
[----:B------:R-:W1:Y:S01]  /*0170*/  LDCU.64 UR34, c[0x0][0x528] ;  /* 0x0000a500ff2277ac */ /* 0x000e620008000a00 */
[----:B---3--:R-:W3:Y:S03]  /*0180*/  @P1 LDG.E R4, desc[UR30][R4.64] ;  /* 0x0000001e04041981 */ /* 0x008ee6000c1e1900 */
[----:B------:R-:W-:-:S04]  /*0190*/  @UP0 ULEA UR6, UP1, UR10, UR6, 0x2 ;  /* 0x000000060a060291 */ /* 0x000fc8000f8210ff */
[----:B------:R-:W-:Y:S02]  /*01a0*/  @UP0 ULEA.HI.X UR7, UR10, UR7, URZ, 0x2, UP1 ;  /* 0x000000070a070291 */ /* 0x000fe400088f14ff */
[----:B------:R-:W-:-:S04]  /*01b0*/  MOV R2, UR6 ;  /* 0x0000000600027c02 */ /* 0x000fc80008000f00 */
[----:B------:R-:W-:-:S05]  /*01c0*/  MOV R3, UR7 ;  /* 0x0000000700037c02 */ /* 0x000fca0008000f00 */
[----:B------:R0:W5:Y:S01]  /*01d0*/  @P0 LDG.E R124, desc[UR30][R2.64] ;  /* 0x0000001e027c0981 */ /* 0x000162000c1e1900 */
[----:B----4-:R-:W-:-:S04]  /*01e0*/  UIMAD.WIDE.U32 UR6, UR29, UR12, URZ ;  /* 0x0000000c1d0672a5 */ /* 0x010fc8000f8e00ff */
[----:B------:R-:W-:-:S04]  /*01f0*/  UIMAD UR7, UR29, UR13, UR7 ;  /* 0x0000000d1d0772a4 */ /* 0x000fc8000f8e0207 */
[----:B------:R-:W-:Y:S02]  /*0200*/  UIMAD.WIDE.U32 UR8, UR10, UR14, UR6 ;  /* 0x0000000e0a0872a5 */ /* 0x000fe4000f8e0006 */
[----:B------:R-:W-:Y:S02]  /*0210*/  UIMAD.WIDE.U32 UR6, UR29, UR16, URZ ;  /* 0x000000101d0672a5 */ /* 0x000fe4000f8e00ff */
[----:B------:R-:W-:Y:S01]  /*0220*/  UIMAD UR11, UR10, UR15, UR9 ;  /* 0x0000000f0a0b72a4 */ /* 0x000fe2000f8e0209 */
[----:B------:R-:W4:Y:S01]  /*0230*/  LDCU.128 UR12, c[0x0][0x460] ;  /* 0x00008c00ff0c77ac */ /* 0x000f220008000c00 */
[----:B------:R-:W-:-:S04]  /*0240*/  UIMAD UR7, UR29, UR17, UR7 ;  /* 0x000000111d0772a4 */ /* 0x000fc8000f8e0207 */
[----:B------:R-:W-:Y:S02]  /*0250*/  UIMAD.WIDE.U32 UR16, UR10, UR18, UR6 ;  /* 0x000000120a1072a5 */ /* 0x000fe4000f8e0006 */
[----:B0-----:R-:W-:Y:S02]  /*0260*/  UIMAD.WIDE.U32 UR22, UR10, UR20, URZ ;  /* 0x000000140a1672a5 */ /* 0x001fe4000f8e00ff */
[----:B------:R-:W-:Y:S02]  /*0270*/  UIMAD UR19, UR10, UR19, UR17 ;  /* 0x000000130a1372a4 */ /* 0x000fe4000f8e0211 */
[----:B--2---:R-:W-:Y:S02]  /*0280*/  ULEA UR17, UR26, 0xfffff800, 0xb ;  /* 0xfffff8001a117891 */ /* 0x004fe4000f8e58ff */
[----:B------:R-:W-:Y:S02]  /*0290*/  UIMAD UR18, UR10, UR21, UR23 ;  /* 0x000000150a1272a4 */ /* 0x000fe4000f8e0217 */
[----:B-1----:R-:W-:-:S02]  /*02a0*/  UIMAD.WIDE.U32 UR20, UR29, UR24, URZ ;  /* 0x000000181d1472a5 */ /* 0x002fc4000f8e00ff */
[----:B------:R-:W-:Y:S02]  /*02b0*/  UISETP.NE.U32.AND UP0, UPT, UR32, URZ, UPT ;  /* 0x000000ff2000728c */ /* 0x000fe4000bf05070 */
[----:B------:R-:W-:Y:S02]  /*02c0*/  UIADD3 UR9, UP3, UPT, UR17, UR8, URZ ;  /* 0x0000000811097290 */ /* 0x000fe4000ff7e0ff */
[----:B------:R-:W-:Y:S02]  /*02d0*/  UIADD3 UR24, UP4, UPT, UR17, UR16, URZ ;  /* 0x0000001011187290 */ /* 0x000fe4000ff9e0ff */
[----:B------:R-:W-:Y:S02]  /*02e0*/  USHF.R.S32.HI UR16, URZ, 0x1f, UR17 ;  /* 0x0000001fff107899 */ /* 0x000fe40008011411 */
[----:B------:R-:W-:Y:S02]  /*02f0*/  UISETP.NE.AND.EX UP0, UPT, UR33, URZ, UPT, UP0 ;  /* 0x000000ff2100728c */ /* 0x000fe4000bf05300 */
[----:B----4-:R-:W-:Y:S01]  /*0300*/  ULEA UR27, UP1, UR9, UR12, 0x2 ;  /* 0x0000000c091b7291 */ /* 0x010fe2000f8210ff */
[----:B------:R-:W0:Y:S01]  /*0310*/  LDCU.64 UR32, c[0x0][0x3b8] ;  /* 0x00007700ff2077ac */ /* 0x000e220008000a00 */
[----:B------:R-:W-:Y:S01]  /*0320*/  UIADD3.X UR12, UPT, UPT, UR16, UR11, URZ, UP3, !UPT ;  /* 0x0000000b100c7290 */ /* 0x000fe20009ffe4ff */
[----:B------:R-:W1:Y:S01]  /*0330*/  LDCU.64 UR6, c[0x0][0x4a0] ;  /* 0x00009400ff0677ac */ /* 0x000e620008000a00 */
[----:B------:R-:W-:-:S02]  /*0340*/  ULEA UR23, UP2, UR24, UR14, 0x2 ;  /* 0x0000000e18177291 */ /* 0x000fc4000f8410ff */
[----:B------:R-:W-:Y:S02]  /*0350*/  UIADD3.X UR8, UPT, UPT, UR16, UR19, URZ, UP4, !UPT ;  /* 0x0000001310087290 */ /* 0x000fe4000a7fe4ff */
[----:B------:R-:W-:Y:S02]  /*0360*/  ULEA.HI.X UR13, UR9, UR13, UR12, 0x2, UP1 ;  /* 0x0000000d090d7291 */ /* 0x000fe400088f140c */
[----:B------:R-:W-:-:S03]  /*0370*/  ULEA.HI.X UR24, UR24, UR15, UR8, 0x2, UP2 ;  /* 0x0000000f18187291 */ /* 0x000fc600090f1408 */
[----:B------:R-:W2:Y:S01]  /*0380*/  @UP0 LDCU UR12, c[0x0][0x384] ;  /* 0x00007080ff0c07ac */ /* 0x000ea20008000800 */
[----:B------:R-:W4:Y:S01]  /*0390*/  LDCU.64 UR14, c[0x0][0x448] ;  /* 0x00008900ff0e77ac */ /* 0x000f220008000a00 */
[----:B------:R-:W-:Y:S02]  /*03a0*/  ULEA UR11, UP3, UR22, UR4, 0x3 ;  /* 0x00000004160b7291 */ /* 0x000fe4000f8618ff */
[----:B0-----:R-:W-:Y:S02]  /*03b0*/  UIMAD.WIDE.U32 UR8, UR10, UR32, URZ ;  /* 0x000000200a0872a5 */ /* 0x001fe4000f8e00ff */
[----:B------:R-:W-:Y:S02]  /*03c0*/  ULEA.HI.X UR18, UR22, UR5, UR18, 0x3, UP3 ;  /* 0x0000000516127291 */ /* 0x000fe400098f1c12 */
[----:B------:R-:W-:Y:S01]  /*03d0*/  UIMAD UR5, UR29, UR25, UR21 ;  /* 0x000000191d0572a4 */ /* 0x000fe2000f8e0215 */
[----:B------:R-:W0:Y:S01]  /*03e0*/  @UP0 LDCU UR21, c[0x0][0x38c] ;  /* 0x00007180ff1507ac */ /* 0x000e220008000800 */
[----:B------:R-:W-:Y:S01]  /*03f0*/  UIMAD UR9, UR10, UR33, UR9 ;  /* 0x000000210a0972a4 */ /* 0x000fe2000f8e0209 */
[----:B------:R-:W-:Y:S01]  /*0400*/  UMOV UR4, UR20 ;  /* 0x0000001400047c82 */ /* 0x000fe20008000000 */
[----:B------:R-:W0:Y:S01]  /*0410*/  @UP0 LDCU.64 UR32, c[0x0][0x480] ;  /* 0x00009000ff2007ac */ /* 0x000e220008000a00 */
[----:B-1----:R-:W-:-:S02]  /*0420*/  UIMAD.WIDE.U32 UR4, UR10, UR6, UR4 ;  /* 0x000000060a0472a5 */ /* 0x002fc4000f8e0004 */
[----:B----4-:R-:W-:Y:S02]  /*0430*/  ULEA UR19, UP1, UR8, UR14, 0x3 ;  /* 0x0000000e08137291 */ /* 0x010fe4000f8218ff */
[----:B------:R-:W-:Y:S02]  /*0440*/  UIMAD UR7, UR10, UR7, UR5 ;  /* 0x000000070a0772a4 */ /* 0x000fe4000f8e0205 */
[----:B--2---:R-:W-:Y:S02]  /*0450*/  @UP0 UIMAD UR5, UR29, UR12, UR10 ;  /* 0x0000000c1d0502a4 */ /* 0x004fe4000f8e020a */
[----:B------:R-:W-:Y:S02]  /*0460*/  UIADD3 UR4, UP2, UPT, UR17, UR4, URZ ;  /* 0x0000000411047290 */ /* 0x000fe4000ff5e0ff */
[----:B------:R-:W-:Y:S02]  /*0470*/  @UP0 UIMAD UR5, UR5, UR26, URZ ;  /* 0x0000001a050502a4 */ /* 0x000fe4000f8e02ff */
[----:B------:R-:W-:-:S02]  /*0480*/  ULEA.HI.X UR20, UR8, UR15, UR9, 0x3, UP1 ;  /* 0x0000000f08147291 */ /* 0x000fc400088f1c09 */
[----:B------:R-:W-:Y:S02]  /*0490*/  UIADD3.X UR25, UPT, UPT, UR16, UR7, URZ, UP2, !UPT ;  /* 0x0000000710197290 */ /* 0x000fe400097fe4ff */
[----:B------:R-:W-:Y:S02]  /*04a0*/  ULEA UR28, UP1, UR4, UR34, 0x2 ;  /* 0x00000022041c7291 */ /* 0x000fe4000f8210ff */
[----:B0-----:R-:W-:Y:S02]  /*04b0*/  @UP0 UIMAD UR6, UR5, UR21, URZ ;  /* 0x00000015050602a4 */ /* 0x001fe4000f8e02ff */
[----:B------:R-:W-:Y:S01]  /*04c0*/  ULEA.HI.X UR25, UR4, UR35, UR25, 0x2, UP1 ;  /* 0x0000002304197291 */ /* 0x000fe200088f1419 */
[----:B------:R-:W-:Y:S02]  /*04d0*/  UMOV UR5, URZ ;  /* 0x000000ff00057c82 */ /* 0x000fe40008000000 */
[----:B------:R-:W-:Y:S01]  /*04e0*/  UMOV UR4, URZ ;  /* 0x000000ff00047c82 */ /* 0x000fe20008000000 */
[----:B------:R-:W-:-:S02]  /*04f0*/  @UP0 UIMAD.WIDE UR4, UR6, 0x10, UR32 ;  /* 0x00000010060408a5 */ /* 0x000fc4000f8e0220 */
[----:B------:R-:W-:Y:S01]  /*0500*/  UISETP.GE.AND UP0, UPT, UR26, 0x1, UPT ;  /* 0x000000011a00788c */ /* 0x000fe2000bf06270 */
[----:B------:R-:W-:Y:S01]  /*0510*/  UMOV UR8, URZ ;  /* 0x000000ff00087c82 */ /* 0x000fe20008000000 */
[----:B------:R-:W-:Y:S01]  /*0520*/  HFMA2 R123, -RZ, RZ, 0, 0 ;  /* 0x00000000ff7b7431 */ /* 0x000fe200000001ff */
[----:B---3--:R-:W-:-:S06]  /*0530*/  @P1 R2UR UR8, R4 ;  /* 0x00000000040812ca */ /* 0x008fcc00000e0000 */
[----:B------:R-:W-:Y:S09]  /*0540*/  BRA.U !UP0, `(.L_x_3523) ;  /* 0x000000ad085c7547 */ /* 0x000ff2000b800000 */
[----:B------:R-:W0:Y:S01]  /*0550*/  S2R R3, SR_CgaCtaId ;  /* 0x0000000000037919 */ /* 0x000e220000008800 */
[----:B------:R-:W1:Y:S01]  /*0560*/  LDCU.64 UR6, c[0x0][0x3a0] ;  /* 0x00007400ff0677ac */ /* 0x000e620008000a00 */
[----:B------:R-:W-:Y:S01]  /*0570*/  MOV R0, 0x400 ;  /* 0x0000040000007802 */ /* 0x000fe20000000f00 */
[----:B------:R-:W2:Y:S01]  /*0580*/  S2R R122, SR_TID.X ;  /* 0x00000000007a7919 */ /* 0x000ea20000002100 */
[----:B------:R-:W-:Y:S01]  /*0590*/  MOV R123, RZ ;  /* 0x000000ff007b7202 */ /* 0x000fe20000000f00 */
[----:B------:R-:W3:Y:S01]  /*05a0*/  LDCU UR26, c[0x0][0x394] ;  /* 0x00007280ff1a77ac */ /* 0x000ee20008000800 */
[----:B------:R-:W-:Y:S01]  /*05b0*/  MOV R125, RZ ;  /* 0x000000ff007d7202 */ /* 0x000fe20000000f00 */
        /* <DEDUP_REMOVED lines=11> */
.L_x_3592:
        /* <DEDUP_REMOVED lines=8> */
[----:B------:R-:W4:Y:S01]  /*06f0*/  LDG.E.128 R16, desc[UR30][R2.64+0x600] ;  /* 0x0006001e02107981 */ /* 0x000f22000c1e1d00 */
        /* <DEDUP_REMOVED lines=12> */
[----:B--2---:R-:W-:Y:S04]  /*07c0*/  STS.128 [R44], R4 ;  /* 0x000000042c007388 */ /* 0x004fe80000000c00 */
[----:B---3--:R-:W-:Y:S04]  /*07d0*/  STS.128 [R44+0x200], R8 ;  /* 0x000200082c007388 */ /* 0x008fe80000000c00 */
        /* <DEDUP_REMOVED lines=8> */
[----:B------:R-:W2:Y:S04]  /*0860*/  LDG.E.128 R20, desc[UR30][R192.64] ;  /* 0x0000001ec0147981 */ /* 0x000ea8000c1e1d00 */
[----:B0-----:R-:W3:Y:S04]  /*0870*/  LDG.E.128 R12, desc[UR30][R192.64+0x200] ;  /* 0x0002001ec00c7981 */ /* 0x001ee8000c1e1d00 */
[----:B-1----:R-:W4:Y:S04]  /*0880*/  LDG.E.128 R16, desc[UR30][R192.64+0x400] ;  /* 0x0004001ec0107981 */ /* 0x002f28000c1e1d00 */
[----:B------:R-:W4:Y:S01]  /*0890*/  LDG.E.128 R24, desc[UR30][R192.64+0x600] ;  /* 0x0006001ec0187981 */ /* 0x000f22000c1e1d00 */
[----:B------:R-:W-:-:S02]  /*08a0*/  MOV R2, UR28 ;  /* 0x0000001c00027c02 */ /* 0x000fc40008000f00 */
[----:B------:R-:W-:-:S03]  /*08b0*/  MOV R3, UR25 ;  /* 0x0000001900037c02 */ /* 0x000fc60008000f00 */
[----:B------:R-:W-:Y:S01]  /*08c0*/  IMAD.WIDE.U32 R2, R0, 0x10, R2 ;  /* 0x0000001000027825 */ /* 0x000fe200078e0002 */
[----:B--2---:R0:W-:Y:S04]  /*08d0*/  STS.128 [R44], R20 ;  /* 0x000000142c007388 */ /* 0x0041e80000000c00 */
[----:B---3--:R1:W-:Y:S04]  /*08e0*/  STS.128 [R44+0x200], R12 ;  /* 0x0002000c2c007388 */ /* 0x0083e80000000c00 */
[----:B----4-:R2:W-:Y:S04]  /*08f0*/  STS.128 [R44+0x400], R16 ;  /* 0x000400102c007388 */ /* 0x0105e80000000c00 */
[----:B------:R3:W-:Y:S01]  /*0900*/  STS.128 [R44+0x600], R24 ;  /* 0x000600182c007388 */ /* 0x0007e20000000c00 */
[----:B------:R-:W-:-:S03]  /*0910*/  NOP ;  /* 0x0000000000007918 */ /* 0x000fc60000000000 */
[----:B------:R-:W4:Y:S04]  /*0920*/  LDS.128 R28, [R43] ;  /* 0x000000002b1c7984 */ /* 0x000f280000000c00 */
[----:B------:R-:W4:Y:S04]  /*0930*/  LDS.128 R48, [R43+0x10] ;  /* 0x000010002b307984 */ /* 0x000f280000000c00 */
[----:B------:R0:W4:Y:S04]  /*0940*/  LDS.128 R8, [R43+0x20] ;  /* 0x000020002b087984 */ /* 0x0001280000000c00 */
[----:B------:R1:W4:Y:S01]  /*0950*/  LDS.128 R4, [R43+0x30] ;  /* 0x000030002b047984 */ /* 0x0003220000000c00 */
[----:B------:R-:W-:Y:S06]  /*0960*/  BAR.SYNC.DEFER_BLOCKING 0x0 ;  /* 0x0000000000007b1d */ /* 0x000fec0000010000 */
[----:B0-----:R-:W4:Y:S04]  /*0970*/  LDG.E.128 R20, desc[UR30][R2.64] ;  /* 0x0000001e02147981 */ /* 0x001f28000c1e1d00 */
[----:B-1----:R-:W4:Y:S04]  /*0980*/  LDG.E.128 R12, desc[UR30][R2.64+0x200] ;  /* 0x0002001e020c7981 */ /* 0x002f28000c1e1d00 */
[----:B--2---:R-:W2:Y:S04]  /*0990*/  LDG.E.128 R16, desc[UR30][R2.64+0x400] ;  /* 0x0004001e02107981 */ /* 0x004ea8000c1e1d00 */
[----:B---3--:R-:W3:Y:S01]  /*09a0*/  LDG.E.128 R24, desc[UR30][R2.64+0x600] ;  /* 0x0006001e02187981 */ /* 0x008ee2000c1e1d00 */
[----:B----4-:R-:W-:Y:S01]  /*09b0*/  FADD.FTZ R41, R28, UR8 ;  /* 0x000000081c297e21 */ /* 0x010fe20008010000 */
[----:B------:R-:W-:Y:S01]  /*09c0*/  FADD.FTZ R42, R29, UR8 ;  /* 0x000000081d2a7e21 */ /* 0x000fe20008010000 */
[----:B------:R-:W-:Y:S01]  /*09d0*/  FADD.FTZ R39, R30, UR8 ;  /* 0x000000081e277e21 */ /* 0x000fe20008010000 */
[----:B------:R-:W-:Y:S01]  /*09e0*/  FADD.FTZ R40, R31, UR8 ;  /* 0x000000081f287e21 */ /* 0x000fe20008010000 */
[----:B------:R-:W-:Y:S01]  /*09f0*/  FADD.FTZ R37, R48, UR8 ;  /* 0x0000000830257e21 */ /* 0x000fe20008010000 */
[----:B------:R-:W-:Y:S01]  /*0a00*/  FSETP.GTU.FTZ.AND P0, PT, R41, 20, PT ;  /* 0x41a000002900780b */ /* 0x000fe20003f1c000 */
        /* <DEDUP_REMOVED lines=8> */
[----:B------:R0:W-:Y:S04]  /*0a90*/  STS.128 [R44], R20 ;  /* 0x000000142c007388 */ /* 0x0001e80000000c00 */
[----:B------:R0:W-:Y:S04]  /*0aa0*/  STS.128 [R44+0x200], R12 ;  /* 0x0002000c2c007388 */ /* 0x0001e80000000c00 */
[----:B--2---:R0:W-:Y:S04]  /*0ab0*/  STS.128 [R44+0x400], R16 ;  /* 0x000400102c007388 */ /* 0x0041e80000000c00 */
[----:B---3--:R0:W-:Y:S01]  /*0ac0*/  STS.128 [R44+0x600], R24 ;  /* 0x000600182c007388 */ /* 0x0081e20000000c00 */
[----:B------:R-:W-:Y:S01]  /*0ad0*/  NOP ;  /* 0x0000000000007918 */ /* 0x000fe20000000000 */
[----:B------:R-:W-:Y:S05]  /*0ae0*/  @P0 BRA `(.L_x_3525) ;  /* 0x0000000000780947 */ /* 0x000fea0003800000 */
[----:B------:R-:W-:Y:S01]  /*0af0*/  FMUL.FTZ R41, R41, 1.4426950216293334961 ;  /* 0x3fb8aa3b29297820 */ /* 0x000fe20000410000 */
[----:B0-----:R-:W-:Y:S01]  /*0b00*/  MOV R13, 0x3e800000 ;  /* 0x3e800000000d7802 */ /* 0x001fe20000000f00 */
[----:B------:R-:W-:Y:S02]  /*0b10*/  HFMA2 R14, -RZ, RZ, 1.3056640625, -1.8671875 ;  /* 0x3d39bf78ff0e7431 */ /* 0x000fe400000001ff */
        /* <DEDUP_REMOVED lines=27> */
.L_x_3525:
[----:B------:R-:W-:Y:S05]  /*0cd0*/  BSYNC.RECONVERGENT B0 ;  /* 0x0000000000007941 */ /* 0x000fea0003800200 */
.L_x_3524:
        /* <DEDUP_REMOVED lines=34> */
.L_x_3527:
[----:B------:R-:W-:Y:S05]  /*0f00*/  BSYNC.RECONVERGENT B0 ;  /* 0x0000000000007941 */ /* 0x000fea0003800200 */
.L_x_3526:
        /* <DEDUP_REMOVED lines=34> */
.L_x_3529:
[----:B------:R-:W-:Y:S05]  /*1130*/  BSYNC.RECONVERGENT B0 ;  /* 0x0000000000007941 */ /* 0x000fea0003800200 */
.L_x_3528:
        /* <DEDUP_REMOVED lines=34> */
.L_x_3531:
[----:B------:R-:W-:Y:S05]  /*1360*/  BSYNC.RECONVERGENT B0 ;  /* 0x0000000000007941 */ /* 0x000fea0003800200 */
.L_x_3530:
        /* <DEDUP_REMOVED lines=34> */
.L_x_3533:
[----:B------:R-:W-:Y:S05]  /*1590*/  BSYNC.RECONVERGENT B0 ;  /* 0x0000000000007941 */ /* 0x000fea0003800200 */
.L_x_3532:
[----:B------:R-:W-:Y:S01]  /*15a0*/  BSSY.RECONVERGENT B0, `(.L_x_3534) ;  /* 0x0000022000007945 */ /* 0x000fe20003800200 */
[----:B------:R-:W-:Y:S01]  /*15b0*/  FSETP.GTU.FTZ.AND P4, PT, R31, 20, PT ;  /* 0x41a000001f00780b */ /* 0x000fe20003f9c000 */
[----:B------:R-:W-:Y:S02]  /*15c0*/  FADD.FTZ R32, R11, UR8 ;  /* 0x000000080b207e21 */ /* 0x000fe40008010000 */
[----:B------:R-:W-:Y:S10]  /*15d0*/  @P5 BRA `(.L_x_3535) ;  /* 0x0000000000785947 */ /* 0x000ff40003800000 */
[----:B------:R-:W-:Y:S01]  /*15e0*/  FMUL.FTZ R38, R38, 1.4426950216293334961 ;  /* 0x3fb8aa3b26267820 */ /* 0x000fe20000410000 */
[----:B------:R-:W-:Y:S01]  /*15f0*/  HFMA2 R11, -RZ, RZ, 1.625, 0 ;  /* 0x3e800000ff0b7431 */ /* 0x000fe200000001ff */
[----:B------:R-:W-:Y:S02]  /*1600*/  MOV R10, 0x3d39bf78 ;  /* 0x3d39bf78000a7802 */ /* 0x000fe40000000f00 */
[----:B------:R-:W1:Y:S02]  /*1610*/  MUFU.EX2 R9, R38 ;  /* 0x0000002600097308 */ /* 0x000e640000000800 */
[C---:B-1----:R-:W-:Y:S01]  /*1620*/  FADD.FTZ.RZ R2, R9.reuse, 1 ;  /* 0x3f80000009027421 */ /* 0x042fe2000001c000 */
        /* <DEDUP_REMOVED lines=25> */
.L_x_3535:
[----:B------:R-:W-:Y:S05]  /*17c0*/  BSYNC.RECONVERGENT B0 ;  /* 0x0000000000007941 */ /* 0x000fea0003800200 */
.L_x_3534:
        /* <DEDUP_REMOVED lines=34> */
.L_x_3537:
[----:B------:R-:W-:Y:S05]  /*19f0*/  BSYNC.RECONVERGENT B0 ;  /* 0x0000000000007941 */ /* 0x000fea0003800200 */
.L_x_3536:
        /* <DEDUP_REMOVED lines=34> */
.L_x_3539:
[----:B------:R-:W-:Y:S05]  /*1c20*/  BSYNC.RECONVERGENT B0 ;  /* 0x0000000000007941 */ /* 0x000fea0003800200 */
.L_x_3538:
[----:B------:R-:W-:Y:S01]  /*1c30*/  BSSY.RECONVERGENT B0, `(.L_x_3540) ;  /* 0x0000022000007945 */ /* 0x000fe20003800200 */
[----:B------:R-:W-:Y:S01]  /*1c40*/  FSETP.GTU.FTZ.AND P1, PT, R30, 20, PT ;  /* 0x41a000001e00780b */ /* 0x000fe20003f3c000 */
[----:B0-----:R-:W-:Y:S02]  /*1c50*/  FADD.FTZ R27, R6, UR8 ;  /* 0x00000008061b7e21 */ /* 0x001fe40008010000 */
[----:B------:R-:W-:Y:S10]  /*1c60*/  @P2 BRA `(.L_x_3541) ;  /* 0x0000000000782947 */ /* 0x000ff40003800000 */
        /* <DEDUP_REMOVED lines=30> */
.L_x_3541:
[----:B------:R-:W-:Y:S05]  /*1e50*/  BSYNC.RECONVERGENT B0 ;  /* 0x0000000000007941 */ /* 0x000fea0003800200 */
.L_x_3540:
[----:B------:R-:W-:Y:S01]  /*1e60*/  BSSY.RECONVERGENT B0, `(.L_x_3542) ;  /* 0x0000022000007945 */ /* 0x000fe20003800200 */
[----:B------:R-:W-:Y:S01]  /*1e70*/  FSETP.GTU.FTZ.AND P2, PT, R27, 20, PT ;  /* 0x41a000001b00780b */ /* 0x000fe20003f5c000 */
[----:B------:R-:W-:Y:S02]  /*1e80*/  FADD.FTZ R28, R7, UR8 ;  /* 0x00000008071c7e21 */ /* 0x000fe40008010000 */
        /* <DEDUP_REMOVED lines=31> */
.L_x_3543:
[----:B------:R-:W-:Y:S05]  /*2080*/  BSYNC.RECONVERGENT B0 ;  /* 0x0000000000007941 */ /* 0x000fea0003800200 */
.L_x_3542:
[----:B------:R-:W-:Y:S01]  /*2090*/  UIADD3 UR6, UPT, UPT, UR26, -0x1, URZ ;  /* 0xffffffff1a067890 */ /* 0x000fe2000fffe0ff */
[----:B------:R-:W-:Y:S01]  /*20a0*/  BSSY.RECONVERGENT B0, `(.L_x_3544) ;  /* 0x0000021000007945 */ /* 0x000fe20003800200 */
[----:B------:R-:W-:-:S03]  /*20b0*/  FSETP.GTU.FTZ.AND P3, PT, R28, 20, PT ;  /* 0x41a000001c00780b */ /* 0x000fc60003f7c000 */
        /* <DEDUP_REMOVED lines=31> */
.L_x_3545:
[----:B------:R-:W-:Y:S05]  /*22b0*/  BSYNC.RECONVERGENT B0 ;  /* 0x0000000000007941 */ /* 0x000fea0003800200 */
.L_x_3544:
        /* <DEDUP_REMOVED lines=32> */
.L_x_3547:
[----:B------:R-:W-:Y:S05]  /*24c0*/  BSYNC.RECONVERGENT B0 ;  /* 0x0000000000007941 */ /* 0x000fea0003800200 */
.L_x_3546:
        /* <DEDUP_REMOVED lines=32> */
.L_x_3549:
[----:B------:R-:W-:Y:S05]  /*26d0*/  BSYNC.RECONVERGENT B0 ;  /* 0x0000000000007941 */ /* 0x000fea0003800200 */
.L_x_3548:
        /* <DEDUP_REMOVED lines=32> */
.L_x_3551:
[----:B------:R-:W-:Y:S05]  /*28e0*/  BSYNC.RECONVERGENT B0 ;  /* 0x0000000000007941 */ /* 0x000fea0003800200 */
.L_x_3550:
        /* <DEDUP_REMOVED lines=32> */
.L_x_3553:
[----:B------:R-:W-:Y:S05]  /*2af0*/  BSYNC.RECONVERGENT B0 ;  /* 0x0000000000007941 */ /* 0x000fea0003800200 */
.L_x_3552:
        /* <DEDUP_REMOVED lines=32> */
.L_x_3555:
[----:B------:R-:W-:Y:S05]  /*2d00*/  BSYNC.RECONVERGENT B0 ;  /* 0x0000000000007941 */ /* 0x000fea0003800200 */
.L_x_3554:
[----:B------:R-:W0:Y:S01]  /*2d10*/  LDCU.128 UR12, c[0x0][0x410] ;  /* 0x00008200ff0c77ac */ /* 0x000e220008000c00 */
[----:B------:R-:W-:Y:S01]  /*2d20*/  LDS.128 R56, [R43] ;  /* 0x000000002b387984 */ /* 0x000fe20000000c00 */
[----:B------:R-:W1:Y:S03]  /*2d30*/  LDCU.64 UR34, c[0x0][0x488] ;  /* 0x00009100ff2277ac */ /* 0x000e660008000a00 */
[----:B------:R-:W-:Y:S01]  /*2d40*/  LDS.128 R4, [R43+0x10] ;  /* 0x000010002b047984 */ /* 0x000fe20000000c00 */
[----:B------:R-:W-:-:S03]  /*2d50*/  USHF.L.U32 UR6, UR6, 0xb, URZ ;  /* 0x0000000b06067899 */ /* 0x000fc600080006ff */
[----:B------:R-:W-:Y:S01]  /*2d60*/  LDS.128 R8, [R43+0x20] ;  /* 0x000020002b087984 */ /* 0x000fe20000000c00 */
[----:B------:R-:W-:Y:S01]  /*2d70*/  UMOV UR7, URZ ;  /* 0x000000ff00077c82 */ /* 0x000fe20008000000 */
[----:B------:R-:W2:Y:S02]  /*2d80*/  LDCU.64 UR36, c[0x0][0x490] ;  /* 0x00009200ff2477ac */ /* 0x000ea40008000a00 */
[----:B------:R-:W-:Y:S01]  /*2d90*/  LDS.128 R12, [R43+0x30] ;  /* 0x000030002b0c7984 */ /* 0x000fe20000000c00 */
[----:B0-----:R-:W-:-:S04]  /*2da0*/  UIMAD.WIDE.U32 UR32, UR29, UR12, UR6 ;  /* 0x0000000c1d2072a5 */ /* 0x001fc8000f8e0006 */
[----:B------:R-:W-:-:S03]  /*2db0*/  UIMAD UR13, UR29, UR13, UR33 ;  /* 0x0000000d1d0d72a4 */ /* 0x000fc6000f8e0221 */
[----:B------:R-:W-:Y:S02]  /*2dc0*/  UMOV UR12, UR32 ;  /* 0x00000020000c7c82 */ /* 0x000fe40008000000 */
[----:B------:R-:W-:-:S04]  /*2dd0*/  UIMAD.WIDE.U32 UR12, UR10, UR14, UR12 ;  /* 0x0000000e0a0c72a5 */ /* 0x000fc8000f8e000c */
[----:B------:R-:W-:Y:S02]  /*2de0*/  UIMAD UR15, UR10, UR15, UR13 ;  /* 0x0000000f0a0f72a4 */ /* 0x000fe4000f8e020d */
[----:B-1----:R-:W-:-:S04]  /*2df0*/  ULEA UR9, UP0, UR12, UR34, 0x2 ;  /* 0x000000220c097291 */ /* 0x002fc8000f8010ff */
[----:B------:R-:W-:Y:S02]  /*2e00*/  ULEA.HI.X UR12, UR12, UR35, UR15, 0x2, UP0 ;  /* 0x000000230c0c7291 */ /* 0x000fe400080f140f */
[----:B------:R-:W-:Y:S01]  /*2e10*/  MOV R2, UR9 ;  /* 0x0000000900027c02 */ /* 0x000fe20008000f00 */
[----:B------:R-:W0:Y:S03]  /*2e20*/  LDCU.64 UR34, c[0x0][0x478] ;  /* 0x00008f00ff2277ac */ /* 0x000e260008000a00 */
[----:B------:R-:W-:-:S03]  /*2e30*/  MOV R3, UR12 ;  /* 0x0000000c00037c02 */ /* 0x000fc60008000f00 */
[----:B------:R-:W-:Y:S01]  /*2e40*/  IMAD.WIDE.U32 R2, R0, 0x10, R2 ;  /* 0x0000001000027825 */ /* 0x000fe200078e0002 */
[----:B------:R-:W-:Y:S06]  /*2e50*/  BAR.SYNC.DEFER_BLOCKING 0x0 ;  /* 0x0000000000007b1d */ /* 0x000fec0000010000 */
[----:B------:R-:W1:Y:S01]  /*2e60*/  LDCU.128 UR12, c[0x0][0x420] ;  /* 0x00008400ff0c77ac */ /* 0x000e620008000c00 */
[----:B------:R-:W3:Y:S04]  /*2e70*/  LDG.E.128 R52, desc[UR30][R2.64] ;  /* 0x0000001e02347981 */ /* 0x000ee8000c1e1d00 */
[----:B------:R-:W4:Y:S04]  /*2e80*/  LDG.E.128 R60, desc[UR30][R2.64+0x200] ;  /* 0x0002001e023c7981 */ /* 0x000f28000c1e1d00 */
        /* <DEDUP_REMOVED lines=10> */
[----:B------:R-:W-:Y:S01]  /*2f30*/  MOV R16, UR9 ;  /* 0x0000000900107c02 */ /* 0x000fe20008000f00 */
[----:B------:R-:W0:Y:S03]  /*2f40*/  LDCU.64 UR34, c[0x0][0x558] ;  /* 0x0000ab00ff2277ac */ /* 0x000e260008000a00 */
[----:B------:R-:W-:Y:S01]  /*2f50*/  MOV R17, UR12 ;  /* 0x0000000c00117c02 */ /* 0x000fe20008000f00 */
[----:B------:R-:W1:Y:S02]  /*2f60*/  LDCU.64 UR14, c[0x0][0x508] ;  /* 0x0000a100ff0e77ac */ /* 0x000e640008000a00 */
[----:B------:R-:W-:Y:S01]  /*2f70*/  IMAD.WIDE.U32 R2, R0, 0x10, R16 ;  /* 0x0000001000027825 */ /* 0x000fe200078e0010 */
[----:B---3--:R3:W-:Y:S04]  /*2f80*/  STS.128 [R44], R52 ;  /* 0x000000342c007388 */ /* 0x0087e80000000c00 */
[----:B----4-:R-:W-:Y:S04]  /*2f90*/  STS.128 [R44+0x200], R60 ;  /* 0x0002003c2c007388 */ /* 0x010fe80000000c00 */
[----:B--2---:R2:W-:Y:S04]  /*2fa0*/  STS.128 [R44+0x400], R76 ;  /* 0x0004004c2c007388 */ /* 0x0045e80000000c00 */
[----:B------:R-:W-:Y:S01]  /*2fb0*/  STS.128 [R44+0x600], R96 ;  /* 0x000600602c007388 */ /* 0x000fe20000000c00 */
[----:B------:R-:W-:-:S03]  /*2fc0*/  NOP ;  /* 0x0000000000007918 */ /* 0x000fc60000000000 */
[----:B------:R-:W4:Y:S04]  /*2fd0*/  LDS.128 R64, [R43] ;  /* 0x000000002b407984 */ /* 0x000f280000000c00 */
[----:B------:R-:W0:Y:S04]  /*2fe0*/  LDS.128 R48, [R43+0x10] ;  /* 0x000010002b307984 */ /* 0x000e280000000c00 */
[----:B------:R-:W-:Y:S04]  /*2ff0*/  LDS.128 R16, [R43+0x20] ;  /* 0x000020002b107984 */ /* 0x000fe80000000c00 */
[----:B------:R-:W1:Y:S01]  /*3000*/  LDS.128 R20, [R43+0x30] ;  /* 0x000030002b147984 */ /* 0x000e620000000c00 */
[----:B------:R-:W-:Y:S06]  /*3010*/  BAR.SYNC.DEFER_BLOCKING 0x0 ;  /* 0x0000000000007b1d */ /* 0x000fec0000010000 */
[----:B------:R-:W4:Y:S04]  /*3020*/  LDG.E.128 R68, desc[UR30][R2.64] ;  /* 0x0000001e02447981 */ /* 0x000f28000c1e1d00 */
[----:B------:R-:W4:Y:S04]  /*3030*/  LDG.E.128 R72, desc[UR30][R2.64+0x200] ;  /* 0x0002001e02487981 */ /* 0x000f28000c1e1d00 */
[----:B---3--:R-:W3:Y:S04]  /*3040*/  LDG.E.128 R52, desc[UR30][R2.64+0x400] ;  /* 0x0004001e02347981 */ /* 0x008ee8000c1e1d00 */
[----:B--2---:R2:W3:Y:S01]  /*3050*/  LDG.E.128 R76, desc[UR30][R2.64+0x600] ;  /* 0x0006001e024c7981 */ /* 0x0044e2000c1e1d00 */
[----:B----4-:R-:W-:Y:S01]  /*3060*/  FMUL.FTZ R60, R67, -1.4426950216293334961 ;  /* 0xbfb8aa3b433c7820 */ /* 0x010fe20000410000 */
[----:B0-----:R-:W-:Y:S01]  /*3070*/  FMUL.FTZ R61, R48, -1.4426950216293334961 ;  /* 0xbfb8aa3b303d7820 */ /* 0x001fe20000410000 */
[----:B------:R-:W-:Y:S01]  /*3080*/  FMUL.FTZ R24, R64, -1.4426950216293334961 ;  /* 0xbfb8aa3b40187820 */ /* 0x000fe20000410000 */
[----:B------:R-:W-:Y:S01]  /*3090*/  FMUL.FTZ R25, R65, -1.4426950216293334961 ;  /* 0xbfb8aa3b41197820 */ /* 0x000fe20000410000 */
[----:B------:R-:W-:Y:S01]  /*30a0*/  FMUL.FTZ R63, R51, -1.4426950216293334961 ;  /* 0xbfb8aa3b333f7820 */ /* 0x000fe20000410000 */
[----:B------:R-:W-:Y:S01]  /*30b0*/  FMUL.FTZ R26, R66, -1.4426950216293334961 ;  /* 0xbfb8aa3b421a7820 */ /* 0x000fe20000410000 */
[----:B------:R-:W-:Y:S01]  /*30c0*/  MUFU.EX2 R60, R60 ;  /* 0x0000003c003c7308 */ /* 0x000fe20000000800 */
[----:B-1----:R-:W-:Y:S01]  /*30d0*/  FMUL.FTZ R100, R22, -1.4426950216293334961 ;  /* 0xbfb8aa3b16647820 */ /* 0x002fe20000410000 */
[----:B------:R-:W-:Y:S01]  /*30e0*/  FMUL.FTZ R97, R17, -1.4426950216293334961 ;  /* 0xbfb8aa3b11617820 */ /* 0x000fe20000410000 */
[----:B--2---:R-:W-:Y:S01]  /*30f0*/  FMUL.FTZ R2, R49, -1.4426950216293334961 ;  /* 0xbfb8aa3b31027820 */ /* 0x004fe20000410000 */
[----:B------:R-:W-:Y:S01]  /*3100*/  FMUL.FTZ R3, R50, -1.4426950216293334961 ;  /* 0xbfb8aa3b32037820 */ /* 0x000fe20000410000 */
[----:B------:R-:W-:Y:S01]  /*3110*/  FMUL.FTZ R96, R16, -1.4426950216293334961 ;  /* 0xbfb8aa3b10607820 */ /* 0x000fe20000410000 */
[----:B------:R-:W-:Y:S01]  /*3120*/  FMUL.FTZ R98, R18, -1.4426950216293334961 ;  /* 0xbfb8aa3b12627820 */ /* 0x000fe20000410000 */
[----:B------:R-:W-:Y:S01]  /*3130*/  FMUL.FTZ R108, R23, -1.4426950216293334961 ;  /* 0xbfb8aa3b176c7820 */ /* 0x000fe20000410000 */
[----:B------:R-:W-:Y:S01]  /*3140*/  MUFU.EX2 R61, R61 ;  /* 0x0000003d003d7308 */ /* 0x000fe20000000800 */
[----:B------:R-:W-:-:S04]  /*3150*/  UIMAD.WIDE.U32 UR12, UR29, UR14, UR6 ;  /* 0x0000000e1d0c72a5 */ /* 0x000fc8000f8e0006 */
[----:B------:R-:W-:-:S03]  /*3160*/  UIMAD UR13, UR29, UR15, UR13 ;  /* 0x0000000f1d0d72a4 */ /* 0x000fc6000f8e020d */
[----:B------:R0:W-:Y:S01]  /*3170*/  MUFU.EX2 R62, R2 ;  /* 0x00000002003e7308 */ /* 0x0001e20000000800 */
[----:B------:R-:W-:-:S04]  /*3180*/  UIMAD.WIDE.U32 UR12, UR10, UR32, UR12 ;  /* 0x000000200a0c72a5 */ /* 0x000fc8000f8e000c */
[----:B------:R-:W-:Y:S02]  /*3190*/  UIMAD UR13, UR10, UR33, UR13 ;  /* 0x000000210a0d72a4 */ /* 0x000fe4000f8e020d */
[----:B------:R-:W-:Y:S01]  /*31a0*/  ULEA UR9, UP0, UR12, UR34, 0x2 ;  /* 0x000000220c097291 */ /* 0x000fe2000f8010ff */
[----:B------:R-:W1:Y:S01]  /*31b0*/  MUFU.EX2 R24, R24 ;  /* 0x0000001800187308 */ /* 0x000e620000000800 */
[----:B0-----:R-:W-:Y:S02]  /*31c0*/  FMUL.FTZ R2, R19, -1.4426950216293334961 ;  /* 0xbfb8aa3b13027820 */ /* 0x001fe40000410000 */
[----:B------:R-:W-:Y:S02]  /*31d0*/  ULEA.HI.X UR12, UR12, UR35, UR13, 0x2, UP0 ;  /* 0x000000230c0c7291 */ /* 0x000fe400080f140d */
[----:B------:R-:W-:-:S03]  /*31e0*/  UISETP.NE.U32.AND UP0, UPT, UR36, URZ, UPT ;  /* 0x000000ff2400728c */ /* 0x000fc6000bf05070 */
[----:B------:R-:W0:Y:S01]  /*31f0*/  MUFU.EX2 R25, R25 ;  /* 0x0000001900197308 */ /* 0x000e220000000800 */
[----:B------:R-:W-:-:S07]  /*3200*/  UISETP.NE.AND.EX UP0, UPT, UR37, URZ, UPT, UP0 ;  /* 0x000000ff2500728c */ /* 0x000fce000bf05300 */
[----:B------:R2:W4:Y:S01]  /*3210*/  MUFU.EX2 R102, R3 ;  /* 0x0000000300667308 */ /* 0x0005220000000800 */
[----:B-1----:R-:W-:-:S07]  /*3220*/  FADD.FTZ R24, R24, 1 ;  /* 0x3f80000018187421 */ /* 0x002fce0000010000 */
[----:B------:R1:W4:Y:S01]  /*3230*/  MUFU.EX2 R103, R63 ;  /* 0x0000003f00677308 */ /* 0x0003220000000800 */
[----:B--2---:R-:W-:Y:S01]  /*3240*/  FMUL.FTZ R3, R20, -1.4426950216293334961 ;  /* 0xbfb8aa3b14037820 */ /* 0x004fe20000410000 */
[----:B0-----:R-:W-:-:S06]  /*3250*/  FADD.FTZ R25, R25, 1 ;  /* 0x3f80000019197421 */ /* 0x001fcc0000010000 */
[----:B------:R-:W0:Y:S01]  /*3260*/  MUFU.EX2 R26, R26 ;  /* 0x0000001a001a7308 */ /* 0x000e220000000800 */
[----:B-1----:R-:W-:Y:S01]  /*3270*/  FMUL.FTZ R63, R21, -1.4426950216293334961 ;  /* 0xbfb8aa3b153f7820 */ /* 0x002fe20000410000 */
[----:B----4-:R-:W-:-:S06]  /*3280*/  FADD.FTZ R102, R102, 1 ;  /* 0x3f80000066667421 */ /* 0x010fcc0000010000 */
[----:B------:R1:W2:Y:S01]  /*3290*/  MUFU.EX2 R107, R2 ;  /* 0x00000002006b7308 */ /* 0x0002a20000000800 */
[----:B------:R-:W-:-:S07]  /*32a0*/  FADD.FTZ R103, R103, 1 ;  /* 0x3f80000067677421 */ /* 0x000fce0000010000 */
[----:B------:R4:W-:Y:S01]  /*32b0*/  MUFU.EX2 R110, R3 ;  /* 0x00000003006e7308 */ /* 0x0009e20000000800 */
[----:B-1----:R-:W-:Y:S01]  /*32c0*/  FADD.FTZ R2, R60, 1 ;  /* 0x3f8000003c027421 */ /* 0x002fe20000010000 */
[----:B0-----:R-:W-:-:S06]  /*32d0*/  FADD.FTZ R26, R26, 1 ;  /* 0x3f8000001a1a7421 */ /* 0x001fcc0000010000 */
[----:B------:R0:W1:Y:S01]  /*32e0*/  MUFU.EX2 R126, R100 ;  /* 0x00000064007e7308 */ /* 0x0000620000000800 */
[----:B----4-:R-:W-:Y:S01]  /*32f0*/  FADD.FTZ R3, R61, 1 ;  /* 0x3f8000003d037421 */ /* 0x010fe20000010000 */
[----:B--2---:R-:W-:-:S06]  /*3300*/  FADD.FTZ R107, R107, 1 ;  /* 0x3f8000006b6b7421 */ /* 0x004fcc0000010000 */
[----:B------:R-:W-:Y:S01]  /*3310*/  MUFU.EX2 R113, R63 ;  /* 0x0000003f00717308 */ /* 0x000fe20000000800 */
[----:B0-----:R-:W-:-:S07]  /*3320*/  FADD.FTZ R100, R62, 1 ;  /* 0x3f8000003e647421 */ /* 0x001fce0000010000 */
[----:B------:R-:W0:Y:S01]  /*3330*/  MUFU.EX2 R105, R97 ;  /* 0x0000006100697308 */ /* 0x000e220000000800 */
[----:B-1----:R-:W-:-:S07]  /*3340*/  FADD.FTZ R126, R126, 1 ;  /* 0x3f8000007e7e7421 */ /* 0x002fce0000010000 */
[----:B------:R-:W1:Y:S08]  /*3350*/  MUFU.EX2 R104, R96 ;  /* 0x0000006000687308 */ /* 0x000e700000000800 */
[----:B------:R-:W2:Y:S01]  /*3360*/  MUFU.RCP R97, R24 ;  /* 0x0000001800617308 */ /* 0x000ea20000001000 */
[----:B0-----:R-:W-:-:S07]  /*3370*/  FADD.FTZ R105, R105, 1 ;  /* 0x3f80000069697421 */ /* 0x001fce0000010000 */
[----:B------:R-:W-:Y:S01]  /*3380*/  MUFU.RCP R96, R25 ;  /* 0x0000001900607308 */ /* 0x000fe20000001000 */
[----:B-1----:R-:W-:-:S07]  /*3390*/  FADD.FTZ R104, R104, 1 ;  /* 0x3f80000068687421 */ /* 0x002fce0000010000 */
[----:B------:R-:W0:Y:S01]  /*33a0*/  MUFU.EX2 R106, R98 ;  /* 0x00000062006a7308 */ /* 0x000e220000000800 */
[----:B--2---:R-:W-:-:S07]  /*33b0*/  FMUL.FTZ R109, R64, R97 ;  /* 0x00000061406d7220 */ /* 0x004fce0000410000 */
[----:B------:R-:W1:Y:S08]  /*33c0*/  MUFU.RCP R99, R26 ;  /* 0x0000001a00637308 */ /* 0x000e700000001000 */
[----:B------:R2:W4:Y:S01]  /*33d0*/  MUFU.RCP R98, R2 ;  /* 0x0000000200627308 */ /* 0x0005220000001000 */
[----:B0-----:R-:W-:-:S07]  /*33e0*/  FADD.FTZ R106, R106, 1 ;  /* 0x3f8000006a6a7421 */ /* 0x001fce0000010000 */
[----:B------:R0:W-:Y:S01]  /*33f0*/  MUFU.RCP R101, R3 ;  /* 0x0000000300657308 */ /* 0x0001e20000001000 */
[----:B--2---:R-:W-:Y:S01]  /*3400*/  FADD.FTZ R2, -R96, 1 ;  /* 0x3f80000060027421 */ /* 0x004fe20000010100 */
[----:B-1----:R-:W-:-:S04]  /*3410*/  FMUL.FTZ R111, R66, R99 ;  /* 0x00000063426f7220 */ /* 0x002fc80000410000 */
[----:B------:R-:W-:Y:S02]  /*3420*/  FMUL.FTZ R25, R58, R111 ;  /* 0x0000006f3a197220 */ /* 0x000fe40000410000 */
[----:B------:R1:W2:Y:S01]  /*3430*/  MUFU.EX2 R128, R108 ;  /* 0x0000006c00807308 */ /* 0x0002a20000000800 */
[----:B0-----:R-:W-:Y:S01]  /*3440*/  FADD.FTZ R3, -R97, 1 ;  /* 0x3f80000061037421 */ /* 0x001fe20000010100 */
[----:B----4-:R-:W-:-:S06]  /*3450*/  FADD.FTZ R24, -R98, 1 ;  /* 0x3f80000062187421 */ /* 0x010fcc0000010100 */
[----:B------:R-:W0:Y:S01]  /*3460*/  MUFU.RCP R100, R100 ;  /* 0x0000006400647308 */ /* 0x000e220000001000 */
[----:B-1----:R-:W-:-:S07]  /*3470*/  FMUL.FTZ R108, R67, R98 ;  /* 0x00000062436c7220 */ /* 0x002fce0000410000 */
[----:B------:R-:W1:Y:S01]  /*3480*/  MUFU.RCP R112, R103 ;  /* 0x0000006700707308 */ /* 0x000e620000001000 */
[----:B--2---:R-:W-:-:S07]  /*3490*/  FADD.FTZ R128, R128, 1 ;  /* 0x3f80000080807421 */ /* 0x004fce0000010000 */
[----:B------:R-:W2:Y:S08]  /*34a0*/  MUFU.RCP R115, R102 ;  /* 0x0000006600737308 */ /* 0x000eb00000001000 */
[----:B------:R-:W4:Y:S08]  /*34b0*/  MUFU.RCP R114, R105 ;  /* 0x0000006900727308 */ /* 0x000f300000001000 */
[----:B------:R-:W4:Y:S08]  /*34c0*/  MUFU.RCP R119, R106 ;  /* 0x0000006a00777308 */ /* 0x000f300000001000 */
[----:B------:R-:W4:Y:S08]  /*34d0*/  MUFU.RCP R116, R107 ;  /* 0x0000006b00747308 */ /* 0x000f300000001000 */
[----:B------:R-:W4:Y:S08]  /*34e0*/  MUFU.RCP R117, R104 ;  /* 0x0000006800757308 */ /* 0x000f300000001000 */
[----:B------:R-:W-:Y:S08]  /*34f0*/  MUFU.RCP R129, R126 ;  /* 0x0000007e00817308 */ /* 0x000ff00000001000 */
[----:B------:R-:W-:Y:S01]  /*3500*/  MUFU.RCP R128, R128 ;  /* 0x0000008000807308 */ /* 0x000fe20000001000 */
[----:B------:R0:W-:Y:S04]  /*3510*/  STS.128 [R44], R68 ;  /* 0x000000442c007388 */ /* 0x0001e80000000c00 */
[----:B------:R1:W-:Y:S04]  /*3520*/  STS.128 [R44+0x200], R72 ;  /* 0x000200482c007388 */ /* 0x0003e80000000c00 */
[----:B---3--:R-:W-:Y:S04]  /*3530*/  STS.128 [R44+0x400], R52 ;  /* 0x000400342c007388 */ /* 0x008fe80000000c00 */
[----:B------:R-:W-:Y:S01]  /*3540*/  STS.128 [R44+0x600], R76 ;  /* 0x0006004c2c007388 */ /* 0x000fe20000000c00 */
[----:B------:R-:W-:-:S03]  /*3550*/  NOP ;  /* 0x0000000000007918 */ /* 0x000fc60000000000 */
[----:B------:R-:W3:Y:S01]  /*3560*/  LDS.128 R60, [R43] ;  /* 0x000000002b3c7984 */ /* 0x000ee20000000c00 */
[----:B0-----:R-:W-:Y:S01]  /*3570*/  FFMA.FTZ R69, R64, R3, 1 ;  /* 0x3f80000040457423 */ /* 0x001fe20000010003 */
[----:B------:R-:W-:Y:S01]  /*3580*/  FADD.FTZ R3, -R99, 1 ;  /* 0x3f80000063037421 */ /* 0x000fe20000010100 */
[C---:B------:R-:W-:Y:S01]  /*3590*/  FFMA.FTZ R71, R65.reuse, R2, 1 ;  /* 0x3f80000041477423 */ /* 0x040fe20000010002 */
[----:B------:R-:W0:Y:S01]  /*35a0*/  LDS.128 R52, [R43+0x10] ;  /* 0x000010002b347984 */ /* 0x000e220000000c00 */
[----:B------:R-:W-:Y:S01]  /*35b0*/  FMUL.FTZ R2, R65, R96 ;  /* 0x0000006041027220 */ /* 0x000fe20000410000 */
[----:B------:R-:W-:Y:S01]  /*35c0*/  FFMA.FTZ R65, R66, R3, 1 ;  /* 0x3f80000042417423 */ /* 0x000fe20000010003 */
[----:B-1----:R-:W-:Y:S01]  /*35d0*/  FFMA.FTZ R73, R67, R24, 1 ;  /* 0x3f80000043497423 */ /* 0x002fe20000010018 */
[----:B------:R-:W-:Y:S01]  /*35e0*/  FMUL.FTZ R3, R56, R109 ;  /* 0x0000006d38037220 */ /* 0x000fe20000410000 */
[----:B------:R-:W-:Y:S01]  /*35f0*/  FMUL.FTZ R26, R57, R2 ;  /* 0x00000002391a7220 */ /* 0x000fe20000410000 */
[----:B------:R-:W-:Y:S01]  /*3600*/  FMUL.FTZ R24, R59, R108 ;  /* 0x0000006c3b187220 */ /* 0x000fe20000410000 */
[----:B------:R-:W-:Y:S01]  /*3610*/  FADD.FTZ R67, -R101, 1 ;  /* 0x3f80000065437421 */ /* 0x000fe20000010100 */
[----:B------:R-:W-:Y:S01]  /*3620*/  FADD.FTZ R66, R110, 1 ;  /* 0x3f8000006e427421 */ /* 0x000fe20000010000 */
[----:B------:R-:W-:Y:S01]  /*3630*/  FADD.FTZ R72, R113, 1 ;  /* 0x3f80000071487421 */ /* 0x000fe20000010000 */
[C---:B------:R-:W-:Y:S01]  /*3640*/  FMUL.FTZ R113, R48.reuse, R101 ;  /* 0x0000006530717220 */ /* 0x040fe20000410000 */
[----:B------:R-:W-:Y:S01]  /*3650*/  FFMA.FTZ R67, R48, R67, 1 ;  /* 0x3f80000030437423 */ /* 0x000fe20000010043 */
[----:B------:R1:W-:Y:S01]  /*3660*/  MUFU.RCP R127, R66 ;  /* 0x00000042007f7308 */ /* 0x0003e20000001000 */
[----:B------:R-:W-:Y:S01]  /*3670*/  FADD.FTZ R48, -R100, 1 ;  /* 0x3f80000064307421 */ /* 0x000fe20000010100 */
[----:B------:R-:W-:Y:S01]  /*3680*/  FADD.FTZ R74, -R112, 1 ;  /* 0x3f800000704a7421 */ /* 0x000fe20000010100 */
[----:B------:R-:W-:-:S02]  /*3690*/  FMUL.FTZ R110, R49, R100 ;  /* 0x00000064316e7220 */ /* 0x000fc40000410000 */
[----:B------:R-:W-:Y:S01]  /*36a0*/  FFMA.FTZ R48, R49, R48, 1 ;  /* 0x3f80000031307423 */ /* 0x000fe20000010030 */
[----:B--2---:R-:W-:Y:S01]  /*36b0*/  FADD.FTZ R49, -R115, 1 ;  /* 0x3f80000073317421 */ /* 0x004fe20000010100 */
[----:B------:R-:W-:Y:S01]  /*36c0*/  FFMA.FTZ R74, R51, R74, 1 ;  /* 0x3f800000334a7423 */ /* 0x000fe2000001004a */
[----:B------:R2:W4:Y:S02]  /*36d0*/  MUFU.RCP R118, R72 ;  /* 0x0000004800767308 */ /* 0x0005240000001000 */
[----:B------:R-:W-:Y:S01]  /*36e0*/  FFMA.FTZ R49, R50, R49, 1 ;  /* 0x3f80000032317423 */ /* 0x000fe20000010031 */
[----:B---3--:R-:W-:Y:S01]  /*36f0*/  FMUL.FTZ R56, R56, R60 ;  /* 0x0000003c38387220 */ /* 0x008fe20000410000 */
[----:B------:R-:W-:Y:S01]  /*3700*/  FMUL.FTZ R57, R57, R61 ;  /* 0x0000003d39397220 */ /* 0x000fe20000410000 */
[----:B------:R-:W-:Y:S01]  /*3710*/  FMUL.FTZ R58, R58, R62 ;  /* 0x0000003e3a3a7220 */ /* 0x000fe20000410000 */
[----:B------:R-:W-:Y:S01]  /*3720*/  FMUL.FTZ R59, R59, R63 ;  /* 0x0000003f3b3b7220 */ /* 0x000fe20000410000 */
[----:B------:R-:W-:Y:S01]  /*3730*/  FMUL.FTZ R68, R97, R56 ;  /* 0x0000003861447220 */ /* 0x000fe20000410000 */
[----:B------:R-:W-:Y:S01]  /*3740*/  FMUL.FTZ R96, R96, R57 ;  /* 0x0000003960607220 */ /* 0x000fe20000410000 */
[----:B------:R-:W-:Y:S01]  /*3750*/  FMUL.FTZ R70, R99, R58 ;  /* 0x0000003a63467220 */ /* 0x000fe20000410000 */
[----:B------:R-:W-:Y:S01]  /*3760*/  FMUL.FTZ R98, R98, R59 ;  /* 0x0000003b62627220 */ /* 0x000fe20000410000 */
[----:B0-----:R-:W-:Y:S01]  /*3770*/  FMUL.FTZ R64, R4, R52 ;  /* 0x0000003404407220 */ /* 0x001fe20000410000 */
[----:B------:R-:W0:Y:S01]  /*3780*/  LDS.128 R56, [R43+0x20] ;  /* 0x000020002b387984 */ /* 0x000e220000000c00 */
        /* <DEDUP_REMOVED lines=8> */
[----:B-1----:R-:W1:Y:S01]  /*3810*/  LDS.128 R64, [R43+0x30] ;  /* 0x000030002b407984 */ /* 0x002e620000000c00 */
[----:B------:R-:W-:Y:S01]  /*3820*/  FMUL.FTZ R75, R100, R75 ;  /* 0x0000004b644b7220 */ /* 0x000fe20000410000 */
[----:B--2---:R-:W-:Y:S01]  /*3830*/  FMUL.FTZ R72, R6, R54 ;  /* 0x0000003606487220 */ /* 0x004fe20000410000 */
[----:B------:R-:W-:Y:S01]  /*3840*/  FMUL.FTZ R73, R112, R73 ;  /* 0x0000004970497220 */ /* 0x000fe20000410000 */
[----:B------:R-:W-:Y:S01]  /*3850*/  BAR.SYNC.DEFER_BLOCKING 0x0 ;  /* 0x0000000000007b1d */ /* 0x000fe20000010000 */
[----:B------:R-:W-:Y:S01]  /*3860*/  FMUL.FTZ R77, R75, R48 ;  /* 0x000000304b4d7220 */ /* 0x000fe20000410000 */
[----:B------:R-:W-:Y:S01]  /*3870*/  FMUL.FTZ R72, R115, R72 ;  /* 0x0000004873487220 */ /* 0x000fe20000410000 */
[----:B------:R-:W-:Y:S01]  /*3880*/  FMUL.FTZ R79, R73, R74 ;  /* 0x0000004a494f7220 */ /* 0x000fe20000410000 */
[----:B----4-:R-:W-:Y:S01]  /*3890*/  FADD.FTZ R48, -R114, 1 ;  /* 0x3f80000072307421 */ /* 0x010fe20000010100 */
[----:B------:R-:W-:Y:S01]  /*38a0*/  FADD.FTZ R73, -R119, 1 ;  /* 0x3f80000077497421 */ /* 0x000fe20000010100 */
[----:B------:R-:W-:Y:S01]  /*38b0*/  FADD.FTZ R74, -R116, 1 ;  /* 0x3f800000744a7421 */ /* 0x000fe20000010100 */
[----:B------:R-:W-:Y:S01]  /*38c0*/  FMUL.FTZ R78, R72, R49 ;  /* 0x00000031484e7220 */ /* 0x000fe20000410000 */
[----:B------:R-:W-:Y:S01]  /*38d0*/  FFMA.FTZ R72, R17, R48, 1 ;  /* 0x3f80000011487423 */ /* 0x000fe20000010030 */
[----:B------:R-:W-:Y:S01]  /*38e0*/  FFMA.FTZ R75, R18, R73, 1 ;  /* 0x3f800000124b7423 */ /* 0x000fe20000010049 */
[----:B------:R-:W-:Y:S01]  /*38f0*/  FFMA.FTZ R96, R19, R74, 1 ;  /* 0x3f80000013607423 */ /* 0x000fe2000001004a */
[----:B------:R-:W-:Y:S01]  /*3900*/  FADD.FTZ R49, -R117, 1 ;  /* 0x3f80000075317421 */ /* 0x000fe20000010100 */
[----:B------:R-:W-:Y:S01]  /*3910*/  FMUL.FTZ R115, R50, R115 ;  /* 0x0000007332737220 */ /* 0x000fe20000410000 */
[----:B------:R-:W-:-:S02]  /*3920*/  FMUL.FTZ R112, R51, R112 ;  /* 0x0000007033707220 */ /* 0x000fc40000410000 */
[----:B------:R-:W-:Y:S02]  /*3930*/  FFMA.FTZ R49, R16, R49, 1 ;  /* 0x3f80000010317423 */ /* 0x000fe40000010031 */
[----:B------:R-:W-:Y:S01]  /*3940*/  FMUL.FTZ R7, R7, R112 ;  /* 0x0000007007077220 */ /* 0x000fe20000410000 */
[----:B------:R-:W-:Y:S01]  /*3950*/  STS.128 [R43], R68 ;  /* 0x000000442b007388 */ /* 0x000fe20000000c00 */
        /* <DEDUP_REMOVED lines=19> */
[----:B-1----:R-:W-:Y:S01]  /*3a90*/  FMUL.FTZ R48, R12, R64 ;  /* 0x000000400c307220 */ /* 0x002fe20000410000 */
        /* <DEDUP_REMOVED lines=12> */
[----:B------:R-:W-:Y:S01]  /*3b60*/  STS.128 [R43+0x10], R76 ;  /* 0x0000104c2b007388 */ /* 0x000fe20000000c00 */
        /* <DEDUP_REMOVED lines=22> */
[----:B-1----:R-:W-:Y:S01]  /*3cd0*/  FMUL.FTZ R105, R12, R127 ;  /* 0x0000007f0c697220 */ /* 0x002fe20000410000 */
[----:B------:R-:W-:-:S04]  /*3ce0*/  IMAD.WIDE.U32 R4, R0, 0x10, R4 ;  /* 0x0000001000047825 */ /* 0x000fc800078e0004 */
[----:B------:R-:W-:Y:S01]  /*3cf0*/  FFMA.FTZ R21, R93, R26, R6 ;  /* 0x0000001a5d157223 */ /* 0x000fe20000010006 */
[----:B------:R-:W-:Y:S01]  /*3d00*/  FMUL.FTZ R12, R15, R128 ;  /* 0x000000800f0c7220 */ /* 0x000fe20000410000 */
[----:B------:R-:W-:Y:S01]  /*3d10*/  FMUL.FTZ R9, R9, R114 ;  /* 0x0000007209097220 */ /* 0x000fe20000410000 */
[----:B------:R-:W-:Y:S01]  /*3d20*/  FMUL.FTZ R17, R10, R119 ;  /* 0x000000770a117220 */ /* 0x000fe20000410000 */
[----:B------:R-:W-:Y:S01]  /*3d30*/  FFMA.FTZ R6, R94, R25, R21 ;  /* 0x000000195e067223 */ /* 0x000fe20000010015 */
        /* <DEDUP_REMOVED lines=50> */
.L_x_3556:
[----:B------:R-:W-:Y:S01]  /*4060*/  FFMA.FTZ R0, R88, R101, R15 ;  /* 0x0000006558007223 */ /* 0x000fe2000001000f */
[----:B------:R-:W2:Y:S01]  /*4070*/  LDCU UR9, c[0x0][0x38c] ;  /* 0x00007180ff0977ac */ /* 0x000ea20008000800 */
[----:B------:R-:W-:Y:S02]  /*4080*/  CS2R R78, SRZ ;  /* 0x00000000004e7805 */ /* 0x000fe4000001ff00 */
[----:B------:R-:W-:Y:S01]  /*4090*/  CS2R R76, SRZ ;  /* 0x00000000004c7805 */ /* 0x000fe2000001ff00 */
[----:B01----:R-:W-:Y:S01]  /*40a0*/  FFMA.FTZ R5, R89, R100, R0 ;  /* 0x0000006459057223 */ /* 0x003fe20000010000 */
        /* <DEDUP_REMOVED lines=8> */
[-C--:B-----5:R-:W-:Y:S01]  /*4130*/  FMUL.FTZ R60, R3, R124.reuse ;  /* 0x0000007c033c7220 */ /* 0x0a0fe20000410000 */
        /* <DEDUP_REMOVED lines=63> */
.L_x_3591:
        /* <DEDUP_REMOVED lines=30> */
[----:B----4-:R-:W-:Y:S01]  /*4710*/  FMUL.FTZ R100, R131, R41 ;  /* 0x0000002983647220 */ /* 0x010fe20000410000 */
[----:B------:R-:W-:-:S03]  /*4720*/  R2UR UR14, R130 ;  /* 0x00000000820e72ca */ /* 0x000fc600000e0000 */
[----:B------:R-:W-:Y:S01]  /*4730*/  FMUL.RZ R101, R100, 0.15915493667125701904 ;  /* 0x3e22f98364657820 */ /* 0x000fe2000040c000 */
[----:B------:R-:W-:-:S03]  /*4740*/  FMUL.FTZ R100, R131, R42 ;  /* 0x0000002a83647220 */ /* 0x000fc60000410000 */
[----:B------:R-:W-:Y:S01]  /*4750*/  MUFU.SIN R104, R101 ;  /* 0x0000006500687308 */ /* 0x000fe20000000400 */
[----:B------:R-:W-:Y:S01]  /*4760*/  FMUL.RZ R102, R100, 0.15915493667125701904 ;  /* 0x3e22f98364667820 */ /* 0x000fe2000040c000 */
[----:B------:R-:W-:-:S04]  /*4770*/  FMUL.FTZ R100, R131, R39 ;  /* 0x0000002783647220 */ /* 0x000fc80000410000 */
[----:B-1----:R-:W-:Y:S01]  /*4780*/  FMUL.RZ R103, R100, 0.15915493667125701904 ;  /* 0x3e22f98364677820 */ /* 0x002fe2000040c000 */
[C---:B------:R-:W-:Y:S01]  /*4790*/  FMUL.FTZ R100, R131.reuse, R40 ;  /* 0x0000002883647220 */ /* 0x040fe20000410000 */
[----:B------:R3:W-:Y:S03]  /*47a0*/  MUFU.COS R116, R101 ;  /* 0x0000006500747308 */ /* 0x0007e60000000000 */
[----:B------:R-:W-:Y:S01]  /*47b0*/  FMUL.RZ R105, R100, 0.15915493667125701904 ;  /* 0x3e22f98364697820 */ /* 0x000fe2000040c000 */
[----:B------:R-:W-:-:S04]  /*47c0*/  FMUL.FTZ R100, R131, R37 ;  /* 0x0000002583647220 */ /* 0x000fc80000410000 */
[----:B------:R-:W-:Y:S01]  /*47d0*/  MUFU.SIN R106, R102 ;  /* 0x00000066006a7308 */ /* 0x000fe20000000400 */
[----:B---3--:R-:W-:Y:S01]  /*47e0*/  FMUL.RZ R101, R100, 0.15915493667125701904 ;  /* 0x3e22f98364657820 */ /* 0x008fe2000040c000 */
[----:B------:R-:W-:-:S06]  /*47f0*/  FMUL.FTZ R100, R131, R38 ;  /* 0x0000002683647220 */ /* 0x000fcc0000410000 */
[----:B------:R3:W-:Y:S08]  /*4800*/  MUFU.COS R126, R102 ;  /* 0x00000066007e7308 */ /* 0x0007f00000000000 */
        /* <DEDUP_REMOVED lines=34> */
[----:B------:R-:W-:-:S04]  /*4a30*/  FMUL.FTZ R100, R131, R27 ;  /* 0x0000001b83647220 */ /* 0x000fc80000410000 */
[----:B------:R-:W-:Y:S01]  /*4a40*/  FMUL.RZ R107, R100, 0.15915493667125701904 ;  /* 0x3e22f983646b7820 */ /* 0x000fe2000040c000 */
[----:B------:R-:W-:Y:S01]  /*4a50*/  FMUL.FTZ R100, R131, R28 ;  /* 0x0000001c83647220 */ /* 0x000fe20000410000 */
[----:B------:R3:W-:Y:S03]  /*4a60*/  MUFU.COS R152, R103 ;  /* 0x0000006700987308 */ /* 0x0007e60000000000 */
[----:B------:R-:W-:-:S05]  /*4a70*/  FMUL.RZ R162, R100, 0.15915493667125701904 ;  /* 0x3e22f98364a27820 */ /* 0x000fca000040c000 */
[----:B------:R-:W-:Y:S01]  /*4a80*/  MUFU.SIN R158, R101 ;  /* 0x00000065009e7308 */ /* 0x000fe20000000400 */
[----:B---3--:R-:W-:-:S05]  /*4a90*/  MOV R103, UR14 ;  /* 0x0000000e00677c02 */ /* 0x008fca0008000f00 */
[----:B------:R-:W-:Y:S02]  /*4aa0*/  FMUL.FTZ R100, R103, 1.4426950216293334961 ;  /* 0x3fb8aa3b67647820 */ /* 0x000fe40000410000 */
[----:B------:R3:W-:Y:S02]  /*4ab0*/  MUFU.COS R160, R101 ;  /* 0x0000006500a07308 */ /* 0x0007e40000000000 */
[C---:B------:R-:W-:Y:S01]  /*4ac0*/  FMUL.FTZ R103, R100.reuse, R39 ;  /* 0x0000002764677220 */ /* 0x040fe20000410000 */
[C---:B------:R-:W-:Y:S01]  /*4ad0*/  FMUL.FTZ R119, R100.reuse, R34 ;  /* 0x0000002264777220 */ /* 0x040fe20000410000 */
[C---:B------:R-:W-:Y:S01]  /*4ae0*/  FMUL.FTZ R109, R100.reuse, R38 ;  /* 0x00000026646d7220 */ /* 0x040fe20000410000 */
[C---:B------:R-:W-:Y:S01]  /*4af0*/  FMUL.FTZ R113, R100.reuse, R36 ;  /* 0x0000002464717220 */ /* 0x040fe20000410000 */
[C---:B------:R-:W-:Y:S01]  /*4b00*/  FMUL.FTZ R115, R100.reuse, R33 ;  /* 0x0000002164737220 */ /* 0x040fe20000410000 */
[C---:B------:R-:W-:Y:S01]  /*4b10*/  FMUL.FTZ R129, R100.reuse, R31 ;  /* 0x0000001f64817220 */ /* 0x040fe20000410000 */
[----:B------:R-:W-:Y:S01]  /*4b20*/  MUFU.SIN R155, R102 ;  /* 0x00000066009b7308 */ /* 0x000fe20000000400 */
[C---:B---3--:R-:W-:Y:S01]  /*4b30*/  FMUL.FTZ R101, R100.reuse, R41 ;  /* 0x0000002964657220 */ /* 0x048fe20000410000 */
[----:B------:R-:W-:-:S06]  /*4b40*/  FMUL.FTZ R130, R100, R32 ;  /* 0x0000002064827220 */ /* 0x000fcc0000410000 */
[----:B------:R3:W-:Y:S08]  /*4b50*/  MUFU.COS R153, R102 ;  /* 0x0000006600997308 */ /* 0x0007f00000000000 */
[----:B------:R4:W5:Y:S01]  /*4b60*/  MUFU.EX2 R117, R101 ;  /* 0x0000006500757308 */ /* 0x0009620000000800 */
[----:B---3--:R-:W-:-:S07]  /*4b70*/  FMUL.FTZ R102, R100, R42 ;  /* 0x0000002a64667220 */ /* 0x008fce0000410000 */
[----:B------:R-:W3:Y:S01]  /*4b80*/  MUFU.EX2 R103, R103 ;  /* 0x0000006700677308 */ /* 0x000ee20000000800 */
[----:B----4-:R-:W-:-:S07]  /*4b90*/  FMUL.FTZ R101, R100, R35 ;  /* 0x0000002364657220 */ /* 0x010fce0000410000 */
[----:B------:R2:W4:Y:S01]  /*4ba0*/  MUFU.EX2 R127, R102 ;  /* 0x00000066007f7308 */ /* 0x0005220000000800 */
[C---:B-----5:R-:W-:Y:S01]  /*4bb0*/  FMUL.FTZ R116, R117.reuse, R116 ;  /* 0x0000007475747220 */ /* 0x060fe20000410000 */
[----:B------:R-:W-:-:S06]  /*4bc0*/  FMUL.FTZ R117, R117, R104 ;  /* 0x0000006875757220 */ /* 0x000fcc0000410000 */
[----:B------:R5:W1:Y:S01]  /*4bd0*/  MUFU.EX2 R140, R101 ;  /* 0x00000065008c7308 */ /* 0x000a620000000800 */
[----:B--2---:R-:W-:Y:S01]  /*4be0*/  FMUL.FTZ R102, R96, R99 ;  /* 0x0000006360667220 */ /* 0x004fe20000410000 */
[----:B---3--:R-:W-:-:S06]  /*4bf0*/  FMUL.FTZ R128, R103, R128 ;  /* 0x0000008067807220 */ /* 0x008fcc0000410000 */
[----:B------:R-:W-:Y:S01]  /*4c00*/  MUFU.SIN R154, R105 ;  /* 0x00000069009a7308 */ /* 0x000fe20000000400 */
[C---:B-----5:R-:W-:Y:S01]  /*4c10*/  FMUL.FTZ R101, R97.reuse, R99 ;  /* 0x0000006361657220 */ /* 0x060fe20000410000 */
[-C--:B------:R-:W-:Y:S01]  /*4c20*/  FFMA.FTZ R97, R97, R98.reuse, R102 ;  /* 0x0000006261617223 */ /* 0x080fe20000010066 */
[C---:B------:R-:W-:Y:S01]  /*4c30*/  FMUL.FTZ R99, R100.reuse, R29 ;  /* 0x0000001d64637220 */ /* 0x040fe20000410000 */
[----:B------:R-:W-:Y:S01]  /*4c40*/  FMUL.FTZ R102, R100, R27 ;  /* 0x0000001b64667220 */ /* 0x000fe20000410000 */
[----:B------:R-:W-:Y:S01]  /*4c50*/  FFMA.FTZ R101, R96, R98, -R101 ;  /* 0x0000006260657223 */ /* 0x000fe20000010865 */
[----:B------:R-:W-:Y:S01]  /*4c60*/  FMUL.FTZ R96, R100, R30 ;  /* 0x0000001e64607220 */ /* 0x000fe20000410000 */
[C---:B----4-:R-:W-:Y:S01]  /*4c70*/  FMUL.FTZ R126, R127.reuse, R126 ;  /* 0x0000007e7f7e7220 */ /* 0x050fe20000410000 */
[----:B------:R2:W-:Y:S01]  /*4c80*/  MUFU.COS R156, R105 ;  /* 0x00000069009c7308 */ /* 0x0005e20000000000 */
[C---:B-1----:R-:W-:Y:S01]  /*4c90*/  FMUL.FTZ R139, R140.reuse, R139 ;  /* 0x0000008b8c8b7220 */ /* 0x042fe20000410000 */
[----:B------:R-:W-:Y:S01]  /*4ca0*/  FMUL.FTZ R127, R127, R106 ;  /* 0x0000006a7f7f7220 */ /* 0x000fe20000410000 */
[----:B------:R-:W-:Y:S01]  /*4cb0*/  FMUL.FTZ R140, R140, R111 ;  /* 0x0000006f8c8c7220 */ /* 0x000fe20000410000 */
        /* <DEDUP_REMOVED lines=13> */
[-C--:B------:R-:W-:Y:S01]  /*4d90*/  FMUL.FTZ R173, R13, R101.reuse ;  /* 0x000000650dad7220 */ /* 0x080fe20000410000 */
[----:B------:R-:W-:Y:S01]  /*4da0*/  FMUL.FTZ R174, R12, R101 ;  /* 0x000000650cae7220 */ /* 0x000fe20000410000 */
[-C--:B------:R-:W-:Y:S01]  /*4db0*/  FMUL.FTZ R175, R0, -R97.reuse ;  /* 0x8000006100af7220 */ /* 0x080fe20000410000 */
[-C--:B------:R-:W-:Y:S01]  /*4dc0*/  FMUL.FTZ R176, R26, -R97.reuse ;  /* 0x800000611ab07220 */ /* 0x080fe20000410000 */
[-C--:B------:R-:W-:Y:S01]  /*4dd0*/  FMUL.FTZ R177, R25, -R97.reuse ;  /* 0x8000006119b17220 */ /* 0x080fe20000410000 */
[-C--:B------:R-:W-:Y:S01]  /*4de0*/  FMUL.FTZ R178, R24, -R97.reuse ;  /* 0x8000006118b27220 */ /* 0x080fe20000410000 */
[----:B------:R-:W-:Y:S01]  /*4df0*/  FMUL.FTZ R179, R23, -R97 ;  /* 0x8000006117b37220 */ /* 0x000fe20000410000 */
[----:B------:R-:W2:Y:S01]  /*4e00*/  MUFU.EX2 R119, R119 ;  /* 0x0000007700777308 */ /* 0x000ea20000000800 */
[C---:B-1----:R-:W-:Y:S01]  /*4e10*/  FMUL.FTZ R107, R100.reuse, R37 ;  /* 0x00000025646b7220 */ /* 0x042fe20000410000 */
[----:B------:R-:W-:Y:S01]  /*4e20*/  FMUL.FTZ R100, R100, R28 ;  /* 0x0000001c64647220 */ /* 0x000fe20000410000 */
[-C--:B------:R-:W-:Y:S01]  /*4e30*/  FMUL.FTZ R180, R22, -R97.reuse ;  /* 0x8000006116b47220 */ /* 0x080fe20000410000 */
[-C--:B------:R-:W-:Y:S01]  /*4e40*/  FMUL.FTZ R181, R21, -R97.reuse ;  /* 0x8000006115b57220 */ /* 0x080fe20000410000 */
[-C--:B------:R-:W-:Y:S01]  /*4e50*/  FMUL.FTZ R182, R20, -R97.reuse ;  /* 0x8000006114b67220 */ /* 0x080fe20000410000 */
[-C--:B------:R-:W-:Y:S01]  /*4e60*/  FMUL.FTZ R183, R19, -R97.reuse ;  /* 0x8000006113b77220 */ /* 0x080fe20000410000 */
[-C--:B------:R-:W-:Y:S01]  /*4e70*/  FMUL.FTZ R184, R18, -R97.reuse ;  /* 0x8000006112b87220 */ /* 0x080fe20000410000 */
[----:B------:R1:W3:Y:S01]  /*4e80*/  MUFU.EX2 R135, R129 ;  /* 0x0000008100877308 */ /* 0x0002e20000000800 */
[-C--:B------:R-:W-:Y:S01]  /*4e90*/  FMUL.FTZ R185, R17, -R97.reuse ;  /* 0x8000006111b97220 */ /* 0x080fe20000410000 */
[-C--:B------:R-:W-:Y:S01]  /*4ea0*/  FMUL.FTZ R186, R16, -R97.reuse ;  /* 0x8000006110ba7220 */ /* 0x080fe20000410000 */
[-C--:B------:R-:W-:Y:S01]  /*4eb0*/  FMUL.FTZ R187, R15, -R97.reuse ;  /* 0x800000610fbb7220 */ /* 0x080fe20000410000 */
[-C--:B------:R-:W-:Y:S01]  /*4ec0*/  FMUL.FTZ R188, R14, -R97.reuse ;  /* 0x800000610ebc7220 */ /* 0x080fe20000410000 */
[-C--:B------:R-:W-:Y:S01]  /*4ed0*/  FMUL.FTZ R189, R13, -R97.reuse ;  /* 0x800000610dbd7220 */ /* 0x080fe20000410000 */
[----:B------:R-:W-:-:S02]  /*4ee0*/  FMUL.FTZ R190, R12, -R97 ;  /* 0x800000610cbe7220 */ /* 0x000fc40000410000 */
[----:B------:R-:W4:Y:S01]  /*4ef0*/  MUFU.EX2 R151, R130 ;  /* 0x0000008200977308 */ /* 0x000f220000000800 */
[----:B-1----:R-:W-:Y:S01]  /*4f00*/  FMUL.FTZ R129, R103, R108 ;  /* 0x0000006c67817220 */ /* 0x002fe20000410000 */
[C---:B--2---:R-:W-:Y:S01]  /*4f10*/  FMUL.FTZ R145, R119.reuse, R148 ;  /* 0x0000009477917220 */ /* 0x044fe20000410000 */
[----:B------:R-:W-:-:S05]  /*4f20*/  FMUL.FTZ R146, R119, R146 ;  /* 0x0000009277927220 */ /* 0x000fca0000410000 */
[----:B------:R1:W2:Y:S01]  /*4f30*/  MUFU.EX2 R98, R96 ;  /* 0x0000006000627308 */ /* 0x0002a20000000800 */
[C---:B---3--:R-:W-:Y:S01]  /*4f40*/  FMUL.FTZ R148, R135.reuse, R150 ;  /* 0x0000009687947220 */ /* 0x048fe20000410000 */
[----:B------:R-:W-:-:S06]  /*4f50*/  FMUL.FTZ R147, R135, R152 ;  /* 0x0000009887937220 */ /* 0x000fcc0000410000 */
[----:B------:R-:W3:Y:S01]  /*4f60*/  MUFU.EX2 R102, R102 ;  /* 0x0000006600667308 */ /* 0x000ee20000000800 */
[----:B-1----:R-:W-:Y:S01]  /*4f70*/  MOV R96, UR12 ;  /* 0x0000000c00607c02 */ /* 0x002fe20008000f00 */
[----:B------:R-:W-:Y:S01]  /*4f80*/  UMOV UR12, 0x400 ;  /* 0x00000400000c7882 */ /* 0x000fe20000000000 */
[C---:B----4-:R-:W-:Y:S01]  /*4f90*/  FMUL.FTZ R149, R151.reuse, R156 ;  /* 0x0000009c97957220 */ /* 0x050fe20000410000 */
[----:B0-----:R-:W-:Y:S01]  /*4fa0*/  ULEA UR13, UR13, UR12, 0x18 ;  /* 0x0000000c0d0d7291 */ /* 0x001fe2000f8ec0ff */
[----:B------:R-:W-:Y:S01]  /*4fb0*/  IADD3 R96, PT, PT, R96, UR9, RZ ;  /* 0x0000000960607c10 */ /* 0x000fe2000fffe0ff */
[----:B------:R-:W-:Y:S01]  /*4fc0*/  FMUL.FTZ R150, R151, R154 ;  /* 0x0000009a97967220 */ /* 0x000fe20000410000 */
[----:B------:R-:W-:Y:S01]  /*4fd0*/  @P0 IADD3 R96, PT, PT, R122, 0x200, RZ ;  /* 0x000002007a600810 */ /* 0x000fe20007ffe0ff */
[----:B------:R-:W-:Y:S01]  /*4fe0*/  MUFU.COS R161, R162 ;  /* 0x000000a200a17308 */ /* 0x000fe20000000000 */
[C---:B--2---:R-:W-:Y:S01]  /*4ff0*/  FMUL.FTZ R154, R98.reuse, R155 ;  /* 0x0000009b629a7220 */ /* 0x044fe20000410000 */
[----:B------:R-:W-:Y:S01]  /*5000*/  FMUL.FTZ R153, R98, R153 ;  /* 0x0000009962997220 */ /* 0x000fe20000410000 */
[----:B------:R-:W-:-:S05]  /*5010*/  LEA R96, R96, UR13, 0x3 ;  /* 0x0000000d60607c11 */ /* 0x000fca000f8e18ff */
[----:B------:R-:W0:Y:S01]  /*5020*/  MUFU.EX2 R99, R99 ;  /* 0x0000006300637308 */ /* 0x000e220000000800 */
[----:B------:R1:W-:Y:S01]  /*5030*/  STS.64 [R96+0x3590], R116 ;  /* 0x0035907460007388 */ /* 0x0003e20000000a00 */
[C---:B---3--:R-:W-:Y:S01]  /*5040*/  FMUL.FTZ R156, R102.reuse, R157 ;  /* 0x0000009d669c7220 */ /* 0x048fe20000410000 */
[----:B------:R-:W-:Y:S01]  /*5050*/  FMUL.FTZ R155, R102, R159 ;  /* 0x0000009f669b7220 */ /* 0x000fe20000410000 */
[----:B------:R-:W-:-:S04]  /*5060*/  FMUL.FTZ R159, R0, R101 ;  /* 0x00000065009f7220 */ /* 0x000fc80000410000 */
[----:B------:R-:W2:Y:S08]  /*5070*/  MUFU.EX2 R100, R100 ;  /* 0x0000006400647308 */ /* 0x000eb00000000800 */
[----:B------:R-:W3:Y:S01]  /*5080*/  MUFU.EX2 R105, R105 ;  /* 0x0000006900697308 */ /* 0x000ee20000000800 */
[C---:B0-----:R-:W-:Y:S01]  /*5090*/  FMUL.FTZ R151, R99.reuse, R160 ;  /* 0x000000a063977220 */ /* 0x041fe20000410000 */
[----:B------:R-:W-:Y:S01]  /*50a0*/  FMUL.FTZ R152, R99, R158 ;  /* 0x0000009e63987220 */ /* 0x000fe20000410000 */
[----:B------:R-:W-:-:S05]  /*50b0*/  FMUL.FTZ R160, R26, R101 ;  /* 0x000000651aa07220 */ /* 0x000fca0000410000 */
[----:B------:R-:W0:Y:S01]  /*50c0*/  MUFU.EX2 R107, R107 ;  /* 0x0000006b006b7308 */ /* 0x000e220000000800 */
[----:B--2---:R-:W-:Y:S01]  /*50d0*/  FMUL.FTZ R157, R100, R161 ;  /* 0x000000a1649d7220 */ /* 0x004fe20000410000 */
[----:B------:R-:W-:-:S06]  /*50e0*/  FMUL.FTZ R161, R25, R101 ;  /* 0x0000006519a17220 */ /* 0x000fcc0000410000 */
[----:B------:R-:W2:Y:S01]  /*50f0*/  MUFU.EX2 R109, R109 ;  /* 0x0000006d006d7308 */ /* 0x000ea20000000800 */
[C---:B---3--:R-:W-:Y:S01]  /*5100*/  FMUL.FTZ R130, R105.reuse, R110 ;  /* 0x0000006e69827220 */ /* 0x048fe20000410000 */
[----:B------:R-:W-:-:S06]  /*5110*/  FMUL.FTZ R132, R105, R132 ;  /* 0x0000008469847220 */ /* 0x000fcc0000410000 */
[----:B------:R-:W3:Y:S01]  /*5120*/  MUFU.EX2 R113, R113 ;  /* 0x0000007100717308 */ /* 0x000ee20000000800 */
[C---:B0-----:R-:W-:Y:S01]  /*5130*/  FMUL.FTZ R133, R107.reuse, R112 ;  /* 0x000000706b857220 */ /* 0x041fe20000410000 */
[----:B------:R-:W-:-:S06]  /*5140*/  FMUL.FTZ R136, R107, R136 ;  /* 0x000000886b887220 */ /* 0x000fcc0000410000 */
[----:B------:R-:W0:Y:S01]  /*5150*/  MUFU.EX2 R115, R115 ;  /* 0x0000007300737308 */ /* 0x000e220000000800 */
[C---:B--2---:R-:W-:Y:S01]  /*5160*/  FMUL.FTZ R137, R109.reuse, R114 ;  /* 0x000000726d897220 */ /* 0x044fe20000410000 */
[----:B------:R-:W-:-:S06]  /*5170*/  FMUL.FTZ R138, R109, R138 ;  /* 0x0000008a6d8a7220 */ /* 0x000fcc0000410000 */
[----:B------:R2:W4:Y:S01]  /*5180*/  MUFU.SIN R103, R162 ;  /* 0x000000a200677308 */ /* 0x0005220000000400 */
[C---:B---3--:R-:W-:Y:S01]  /*5190*/  FMUL.FTZ R141, R113.reuse, R118 ;  /* 0x00000076718d7220 */ /* 0x048fe20000410000 */
[----:B------:R-:W-:Y:S01]  /*51a0*/  FMUL.FTZ R142, R113, R142 ;  /* 0x0000008e718e7220 */ /* 0x000fe20000410000 */
[C---:B0-----:R-:W-:Y:S01]  /*51b0*/  FMUL.FTZ R143, R115.reuse, R134 ;  /* 0x00000086738f7220 */ /* 0x041fe20000410000 */
[----:B------:R-:W-:Y:S01]  /*51c0*/  FMUL.FTZ R144, R115, R144 ;  /* 0x0000009073907220 */ /* 0x000fe20000410000 */
[----:B--2---:R-:W-:Y:S01]  /*51d0*/  FMUL.FTZ R162, R24, R101 ;  /* 0x0000006518a27220 */ /* 0x004fe20000410000 */
[----:B----4-:R-:W-:Y:S01]  /*51e0*/  FMUL.FTZ R158, R100, R103 ;  /* 0x00000067649e7220 */ /* 0x010fe20000410000 */
[----:B------:R-:W-:Y:S06]  /*51f0*/  BAR.SYNC.DEFER_BLOCKING 0x0 ;  /* 0x0000000000007b1d */ /* 0x000fec0000010000 */
[----:B-1----:R-:W-:Y:S05]  /*5200*/  @P2 BRA `(.L_x_3559) ;  /* 0x0000000000242947 */ /* 0x002fea0003800000 */
        /* <DEDUP_REMOVED lines=9> */
.L_x_3559:
[----:B------:R-:W-:-:S06]  /*52a0*/  LEA R134, R122, UR13, 0x3 ;  /* 0x0000000d7a867c11 */ /* 0x000fcc000f8e18ff */
[----:B------:R-:W0:Y:S02]  /*52b0*/  LDS.64 R134, [R134+0x4598] ;  /* 0x0045980086867984 */ /* 0x000e240000000a00 */
.L_x_3560:
[----:B------:R-:W-:Y:S05]  /*52c0*/  BSYNC.RECONVERGENT B0 ;  /* 0x0000000000007941 */ /* 0x000fea0003800200 */
.L_x_3558:
        /* <DEDUP_REMOVED lines=38> */
[----:B------:R-:W-:Y:S01]  /*5530*/  FFMA.FTZ R96, R137, R97, -R96 ;  /* 0x0000006189607223 */ /* 0x000fe20000010860 */
[-C--:B------:R-:W-:Y:S02]  /*5540*/  FMUL.FTZ R97, R117, R127.reuse ;  /* 0x0000007f75617220 */ /* 0x080fe40000410000 */
[----:B------:R-:W-:Y:S01]  /*5550*/  FFMA.FTZ R99, R137, R100, R99 ;  /* 0x0000006489637223 */ /* 0x000fe20000010063 */
[----:B------:R-:W-:Y:S01]  /*5560*/  FADD.FTZ R98, R9, R96 ;  /* 0x0000006009627221 */ /* 0x000fe20000010000 */
[C---:B------:R-:W-:Y:S01]  /*5570*/  FMUL.FTZ R96, R116.reuse, R127 ;  /* 0x0000007f74607220 */ /* 0x040fe20000410000 */
[----:B------:R-:W-:Y:S01]  /*5580*/  FFMA.FTZ R97, R116, R126, -R97 ;  /* 0x0000007e74617223 */ /* 0x000fe20000010861 */
[----:B------:R-:W-:Y:S01]  /*5590*/  FADD.FTZ R99, RZ, R99 ;  /* 0x00000063ff637221 */ /* 0x000fe20000010000 */
[----:B------:R-:W-:Y:S01]  /*55a0*/  FMUL.FTZ R100, R140, R98 ;  /* 0x000000628c647220 */ /* 0x000fe20000410000 */
[----:B------:R-:W-:-:S02]  /*55b0*/  FFMA.FTZ R96, R117, R126, R96 ;  /* 0x0000007e75607223 */ /* 0x000fc40000010060 */
[-C--:B------:R-:W-:Y:S01]  /*55c0*/  FMUL.FTZ R101, R140, R99.reuse ;  /* 0x000000638c657220 */ /* 0x080fe20000410000 */
[----:B------:R-:W-:Y:S01]  /*55d0*/  FFMA.FTZ R100, R139, R99, R100 ;  /* 0x000000638b647223 */ /* 0x000fe20000010064 */
[-C--:B------:R-:W-:Y:S02]  /*55e0*/  FMUL.FTZ R99, R129, R97.reuse ;  /* 0x0000006181637220 */ /* 0x080fe40000410000 */
        /* <DEDUP_REMOVED lines=10> */
[C---:B------:R-:W-:Y:S01]  /*5690*/  FFMA.FTZ R98, R141.reuse, R100, -R98 ;  /* 0x000000648d627223 */ /* 0x040fe20000010862 */
[C---:B------:R-:W-:Y:S01]  /*56a0*/  FFMA.FTZ R101, R130.reuse, R97, -R101 ;  /* 0x0000006182657223 */ /* 0x040fe20000010865 */
[----:B------:R-:W-:Y:S01]  /*56b0*/  FFMA.FTZ R103, R141, R102, R103 ;  /* 0x000000668d677223 */ /* 0x000fe20000010067 */
[----:B------:R-:W-:Y:S01]  /*56c0*/  FFMA.FTZ R96, R130, R99, R96 ;  /* 0x0000006382607223 */ /* 0x000fe20000010060 */
[----:B------:R-:W-:Y:S01]  /*56d0*/  FADD.FTZ R97, R7, R98 ;  /* 0x0000006207617221 */ /* 0x000fe20000010000 */
[C---:B------:R-:W-:Y:S01]  /*56e0*/  FMUL.FTZ R100, R136.reuse, R101 ;  /* 0x0000006588647220 */ /* 0x040fe20000410000 */
[----:B------:R-:W-:Y:S01]  /*56f0*/  FADD.FTZ R103, RZ, R103 ;  /* 0x00000067ff677221 */ /* 0x000fe20000010000 */
[-C--:B------:R-:W-:Y:S01]  /*5700*/  FMUL.FTZ R98, R136, R96.reuse ;  /* 0x0000006088627220 */ /* 0x080fe20000410000 */
[C---:B------:R-:W-:Y:S01]  /*5710*/  FMUL.FTZ R104, R144.reuse, R97 ;  /* 0x0000006190687220 */ /* 0x040fe20000410000 */
[C---:B------:R-:W-:Y:S01]  /*5720*/  FFMA.FTZ R100, R133.reuse, R96, R100 ;  /* 0x0000006085647223 */ /* 0x040fe20000010064 */
[----:B------:R-:W-:Y:S01]  /*5730*/  FMUL.FTZ R102, R144, R103 ;  /* 0x0000006790667220 */ /* 0x000fe20000410000 */
[----:B------:R-:W-:Y:S01]  /*5740*/  FFMA.FTZ R98, R133, R101, -R98 ;  /* 0x0000006585627223 */ /* 0x000fe20000010862 */
[C---:B------:R-:W-:Y:S01]  /*5750*/  FFMA.FTZ R104, R143.reuse, R103, R104 ;  /* 0x000000678f687223 */ /* 0x040fe20000010068 */
[C---:B------:R-:W-:Y:S01]  /*5760*/  FMUL.FTZ R96, R138.reuse, R100 ;  /* 0x000000648a607220 */ /* 0x040fe20000410000 */
[----:B------:R-:W-:Y:S01]  /*5770*/  FFMA.FTZ R99, R143, R97, -R102 ;  /* 0x000000618f637223 */ /* 0x000fe20000010866 */
[-C--:B------:R-:W-:Y:S01]  /*5780*/  FMUL.FTZ R97, R138, R98.reuse ;  /* 0x000000628a617220 */ /* 0x080fe20000410000 */
[----:B------:R-:W-:Y:S01]  /*5790*/  FADD.FTZ R104, RZ, R104 ;  /* 0x00000068ff687221 */ /* 0x000fe20000010000 */
[C---:B------:R-:W-:Y:S01]  /*57a0*/  FFMA.FTZ R96, R137.reuse, R98, -R96 ;  /* 0x0000006289607223 */ /* 0x040fe20000010860 */
[----:B------:R-:W-:Y:S01]  /*57b0*/  FADD.FTZ R101, R6, R99 ;  /* 0x0000006306657221 */ /* 0x000fe20000010000 */
[----:B------:R-:W-:Y:S01]  /*57c0*/  FFMA.FTZ R97, R137, R100, R97 ;  /* 0x0000006489617223 */ /* 0x000fe20000010061 */
[----:B------:R-:W-:Y:S01]  /*57d0*/  FMUL.FTZ R100, R146, R104 ;  /* 0x0000006892647220 */ /* 0x000fe20000410000 */
[----:B------:R-:W-:Y:S01]  /*57e0*/  FMUL.FTZ R98, R140, R96 ;  /* 0x000000608c627220 */ /* 0x000fe20000410000 */
[----:B------:R-:W-:Y:S01]  /*57f0*/  FMUL.FTZ R103, R146, R101 ;  /* 0x0000006592677220 */ /* 0x000fe20000410000 */
[----:B------:R-:W-:Y:S01]  /*5800*/  FMUL.FTZ R99, R140, R97 ;  /* 0x000000618c637220 */ /* 0x000fe20000410000 */
[----:B------:R-:W-:Y:S01]  /*5810*/  FFMA.FTZ R100, R145, R101, -R100 ;  /* 0x0000006591647223 */ /* 0x000fe20000010864 */
[----:B------:R-:W-:Y:S01]  /*5820*/  FFMA.FTZ R98, R139, R97, R98 ;  /* 0x000000618b627223 */ /* 0x000fe20000010062 */
[----:B------:R-:W-:Y:S01]  /*5830*/  FFMA.FTZ R103, R145, R104, R103 ;  /* 0x0000006891677223 */ /* 0x000fe20000010067 */
[----:B------:R-:W-:Y:S01]  /*5840*/  FFMA.FTZ R99, R139, R96, -R99 ;  /* 0x000000608b637223 */ /* 0x000fe20000010863 */
[----:B------:R-:W-:Y:S01]  /*5850*/  FADD.FTZ R100, R5, R100 ;  /* 0x0000006405647221 */ /* 0x000fe20000010000 */
[C---:B------:R-:W-:Y:S01]  /*5860*/  FMUL.FTZ R96, R142.reuse, R98 ;  /* 0x000000628e607220 */ /* 0x040fe20000410000 */
[----:B------:R-:W-:Y:S01]  /*5870*/  FADD.FTZ R103, RZ, R103 ;  /* 0x00000067ff677221 */ /* 0x000fe20000010000 */
[-C--:B------:R-:W-:Y:S01]  /*5880*/  FMUL.FTZ R97, R142, R99.reuse ;  /* 0x000000638e617220 */ /* 0x080fe20000410000 */
[C---:B------:R-:W-:Y:S01]  /*5890*/  FMUL.FTZ R102, R148.reuse, R100 ;  /* 0x0000006494667220 */ /* 0x040fe20000410000 */
[C---:B------:R-:W-:Y:S01]  /*58a0*/  FFMA.FTZ R96, R141.reuse, R99, -R96 ;  /* 0x000000638d607223 */ /* 0x040fe20000010860 */
[-C--:B------:R-:W-:Y:S01]  /*58b0*/  FMUL.FTZ R101, R148, R103.reuse ;  /* 0x0000006794657220 */ /* 0x080fe20000410000 */
[----:B------:R-:W-:Y:S01]  /*58c0*/  FFMA.FTZ R97, R141, R98, R97 ;  /* 0x000000628d617223 */ /* 0x000fe20000010061 */
[C---:B------:R-:W-:Y:S01]  /*58d0*/  FFMA.FTZ R102, R147.reuse, R103, R102 ;  /* 0x0000006793667223 */ /* 0x040fe20000010066 */
[C---:B------:R-:W-:Y:S01]  /*58e0*/  FMUL.FTZ R98, R144.reuse, R96 ;  /* 0x0000006090627220 */ /* 0x040fe20000410000 */
[----:B------:R-:W-:Y:S01]  /*58f0*/  FFMA.FTZ R101, R147, R100, -R101 ;  /* 0x0000006493657223 */ /* 0x000fe20000010865 */
[-C--:B------:R-:W-:Y:S01]  /*5900*/  FMUL.FTZ R99, R144, R97.reuse ;  /* 0x0000006190637220 */ /* 0x080fe20000410000 */
[----:B------:R-:W-:Y:S01]  /*5910*/  FADD.FTZ R102, RZ, R102 ;  /* 0x00000066ff667221 */ /* 0x000fe20000010000 */
[C---:B------:R-:W-:Y:S01]  /*5920*/  FFMA.FTZ R98, R143.reuse, R97, R98 ;  /* 0x000000618f627223 */ /* 0x040fe20000010062 */
[----:B------:R-:W-:Y:S01]  /*5930*/  FADD.FTZ R101, R4, R101 ;  /* 0x0000006504657221 */ /* 0x000fe20000010000 */
[----:B------:R-:W-:Y:S01]  /*5940*/  FFMA.FTZ R99, R143, R96, -R99 ;  /* 0x000000608f637223 */ /* 0x000fe20000010863 */
[----:B------:R-:W-:Y:S01]  /*5950*/  FMUL.FTZ R100, R150, R102 ;  /* 0x0000006696647220 */ /* 0x000fe20000410000 */
        /* <DEDUP_REMOVED lines=13> */
[-C--:B------:R-:W-:Y:S01]  /*5a30*/  FMUL.FTZ R101, R152, R103.reuse ;  /* 0x0000006798657220 */ /* 0x080fe20000410000 */
        /* <DEDUP_REMOVED lines=17> */
[----:B------:R-:W-:Y:S01]  /*5b50*/  FFMA.FTZ R100, R81, R30, R100 ;  /* 0x0000001e51647223 */ /* 0x000fe20000010064 */
[C---:B------:R-:W-:Y:S01]  /*5b60*/  FMUL.FTZ R96, R154.reuse, R98 ;  /* 0x000000629a607220 */ /* 0x040fe20000410000 */
[----:B------:R-:W-:Y:S01]  /*5b70*/  FADD.FTZ R103, RZ, R103 ;  /* 0x00000067ff677221 */ /* 0x000fe20000010000 */
[-C--:B------:R-:W-:Y:S01]  /*5b80*/  FMUL.FTZ R97, R154, R99.reuse ;  /* 0x000000639a617220 */ /* 0x080fe20000410000 */
[C---:B------:R-:W-:Y:S01]  /*5b90*/  FMUL.FTZ R102, R156.reuse, R100 ;  /* 0x000000649c667220 */ /* 0x040fe20000410000 */
[C---:B------:R-:W-:Y:S01]  /*5ba0*/  FFMA.FTZ R96, R153.reuse, R99, -R96 ;  /* 0x0000006399607223 */ /* 0x040fe20000010860 */
[CC--:B------:R-:W-:Y:S01]  /*5bb0*/  FMUL.FTZ R101, R156.reuse, R103.reuse ;  /* 0x000000679c657220 */ /* 0x0c0fe20000410000 */
[----:B------:R-:W-:Y:S01]  /*5bc0*/  FFMA.FTZ R97, R153, R98, R97 ;  /* 0x0000006299617223 */ /* 0x000fe20000010061 */
[C---:B------:R-:W-:Y:S01]  /*5bd0*/  FFMA.FTZ R102, R155.reuse, R103, R102 ;  /* 0x000000679b667223 */ /* 0x040fe20000010066 */
[C---:B------:R-:W-:Y:S01]  /*5be0*/  FMUL.FTZ R98, R156.reuse, R96 ;  /* 0x000000609c627220 */ /* 0x040fe20000410000 */
[C---:B------:R-:W-:Y:S01]  /*5bf0*/  FFMA.FTZ R101, R155.reuse, R100, -R101 ;  /* 0x000000649b657223 */ /* 0x040fe20000010865 */
[-C--:B------:R-:W-:Y:S01]  /*5c00*/  FMUL.FTZ R99, R156, R97.reuse ;  /* 0x000000619c637220 */ /* 0x080fe20000410000 */
[----:B------:R-:W-:Y:S01]  /*5c10*/  FADD.FTZ R102, RZ, R102 ;  /* 0x00000066ff667221 */ /* 0x000fe20000010000 */
[C---:B------:R-:W-:Y:S01]  /*5c20*/  FFMA.FTZ R97, R155.reuse, R97, R98 ;  /* 0x000000619b617223 */ /* 0x040fe20000010062 */
[----:B------:R-:W-:Y:S01]  /*5c30*/  FFMA.FTZ R101, R82, R27, R101 ;  /* 0x0000001b52657223 */ /* 0x000fe20000010065 */
        /* <DEDUP_REMOVED lines=9> */
[----:B------:R-:W-:-:S02]  /*5cd0*/  FFMA.FTZ R98, R83, R28, R100 ;  /* 0x0000001c53627223 */ /* 0x000fc40000010064 */
        /* <DEDUP_REMOVED lines=107> */
.L_x_3619:
        /* <DEDUP_REMOVED lines=13> */
.L_x_3622:
[----:B------:R-:W-:-:S03]  /*6460*/  UMOV UR12, 0xffffffff ;  /* 0xffffffff000c7882 */ /* 0x000fc60000000000 */
[----:B------:R-:W-:Y:S05]  /*6470*/  BRA.DIV UR12, `(.L_x_3564) ;  /* 0x000000620ccc7947 */ /* 0x000fea000b800000 */
.L_x_3625:
[----:B------:R-:W-:-:S03]  /*6480*/  UMOV UR12, 0xffffffff ;  /* 0xffffffff000c7882 */ /* 0x000fc60000000000 */
[----:B------:R-:W-:Y:S05]  /*6490*/  BRA.DIV UR12, `(.L_x_3565) ;  /* 0x000000620cec7947 */ /* 0x000fea000b800000 */
.L_x_3628:
[----:B------:R-:W-:-:S03]  /*64a0*/  UMOV UR12, 0xffffffff ;  /* 0xffffffff000c7882 */ /* 0x000fc60000000000 */
[----:B------:R-:W-:Y:S05]  /*64b0*/  BRA.DIV UR12, `(.L_x_3566) ;  /* 0x000000660c0c7947 */ /* 0x000fea000b800000 */
.L_x_3631:
        /* <DEDUP_REMOVED lines=10> */
.L_x_3641:
        /* <DEDUP_REMOVED lines=45> */
.L_x_3561:
        /* <DEDUP_REMOVED lines=91> */
[-C--:B------:R-:W-:Y:S01]  /*6de0*/  FMUL.FTZ R96, R127, R199.reuse ;  /* 0x000000c77f607220 */ /* 0x080fe20000410000 */
[----:B------:R-:W-:Y:S01]  /*6df0*/  FMUL.FTZ R98, R138, R106 ;  /* 0x0000006a8a627220 */ /* 0x000fe20000410000 */
[----:B------:R-:W-:Y:S01]  /*6e00*/  FADD.FTZ R102, R183, R102 ;  /* 0x00000066b7667221 */ /* 0x000fe20000010000 */
[C---:B------:R-:W-:Y:S01]  /*6e10*/  FFMA.FTZ R97, R126.reuse, R199, R97 ;  /* 0x000000c77e617223 */ /* 0x040fe20000010061 */
[----:B------:R-:W-:Y:S01]  /*6e20*/  FFMA.FTZ R96, R126, R215, -R96 ;  /* 0x000000d77e607223 */ /* 0x000fe20000010860 */
[----:B------:R-:W-:Y:S01]  /*6e30*/  FMUL.FTZ R99, R138, R104 ;  /* 0x000000688a637220 */ /* 0x000fe20000410000 */
[C---:B------:R-:W-:Y:S01]  /*6e40*/  FMUL.FTZ R101, R144.reuse, R100 ;  /* 0x0000006490657220 */ /* 0x040fe20000410000 */
[----:B------:R-:W-:Y:S01]  /*6e50*/  FADD.FTZ R191, RZ, R97 ;  /* 0x00000061ffbf7221 */ /* 0x000fe20000010000 */
[----:B------:R-:W-:Y:S01]  /*6e60*/  FFMA.FTZ R214, R93, R42, R96 ;  /* 0x0000002a5dd67223 */ /* 0x000fe20000010060 */
[----:B------:R-:W-:Y:S01]  /*6e70*/  FFMA.FTZ R104, R137, R104, R98 ;  /* 0x0000006889687223 */ /* 0x000fe20000010062 */
[----:B------:R-:W-:Y:S01]  /*6e80*/  FMUL.FTZ R98, R144, R102 ;  /* 0x0000006690627220 */ /* 0x000fe20000410000 */
[CC--:B------:R-:W-:Y:S01]  /*6e90*/  FMUL.FTZ R97, R129.reuse, R191.reuse ;  /* 0x000000bf81617220 */ /* 0x0c0fe20000410000 */
[----:B------:R-:W-:Y:S01]  /*6ea0*/  FMUL.FTZ R96, R129, R214 ;  /* 0x000000d681607220 */ /* 0x000fe20000410000 */
[----:B------:R-:W-:Y:S01]  /*6eb0*/  FFMA.FTZ R106, R137, R106, -R99 ;  /* 0x0000006a896a7223 */ /* 0x000fe20000010863 */
[C---:B------:R-:W-:Y:S01]  /*6ec0*/  FFMA.FTZ R101, R143.reuse, R102, -R101 ;  /* 0x000000668f657223 */ /* 0x040fe20000010865 */
[C---:B------:R-:W-:Y:S01]  /*6ed0*/  FFMA.FTZ R97, R128.reuse, R214, -R97 ;  /* 0x000000d680617223 */ /* 0x040fe20000010861 */
[----:B------:R-:W-:Y:S01]  /*6ee0*/  FFMA.FTZ R96, R128, R191, R96 ;  /* 0x000000bf80607223 */ /* 0x000fe20000010060 */
[----:B------:R-:W-:Y:S01]  /*6ef0*/  FFMA.FTZ R99, R143, R100, R98 ;  /* 0x000000648f637223 */ /* 0x000fe20000010062 */
[----:B------:R-:W-:Y:S01]  /*6f00*/  FMUL.FTZ R98, R136, R106 ;  /* 0x0000006a88627220 */ /* 0x000fe20000410000 */
[----:B------:R-:W-:Y:S01]  /*6f10*/  FFMA.FTZ R217, R94, R39, R97 ;  /* 0x000000275ed97223 */ /* 0x000fe20000010061 */
[----:B------:R-:W-:Y:S01]  /*6f20*/  FADD.FTZ R197, RZ, R96 ;  /* 0x00000060ffc57221 */ /* 0x000fe20000010000 */
[----:B------:R-:W-:Y:S01]  /*6f30*/  FADD.FTZ R101, R182, R101 ;  /* 0x00000065b6657221 */ /* 0x000fe20000010000 */
[-C--:B------:R-:W-:Y:S01]  /*6f40*/  FFMA.FTZ R103, R133, R104.reuse, R98 ;  /* 0x0000006885677223 */ /* 0x080fe20000010062 */
[C---:B------:R-:W-:Y:S01]  /*6f50*/  FMUL.FTZ R97, R132.reuse, R217 ;  /* 0x000000d984617220 */ /* 0x040fe20000410000 */
[----:B------:R-:W-:Y:S01]  /*6f60*/  FMUL.FTZ R96, R132, R197 ;  /* 0x000000c584607220 */ /* 0x000fe20000410000 */
[----:B------:R-:W-:Y:S01]  /*6f70*/  FADD.FTZ R99, R166, R99 ;  /* 0x00000063a6637221 */ /* 0x000fe20000010000 */
[----:B------:R-:W-:Y:S01]  /*6f80*/  FMUL.FTZ R98, R142, R101 ;  /* 0x000000658e627220 */ /* 0x000fe20000410000 */
[C---:B------:R-:W-:Y:S01]  /*6f90*/  FFMA.FTZ R97, R130.reuse, R197, R97 ;  /* 0x000000c582617223 */ /* 0x040fe20000010061 */
[----:B------:R-:W-:Y:S01]  /*6fa0*/  FFMA.FTZ R96, R130, R217, -R96 ;  /* 0x000000d982607223 */ /* 0x000fe20000010860 */
[----:B------:R-:W-:Y:S01]  /*6fb0*/  FMUL.FTZ R105, R136, R104 ;  /* 0x0000006888697220 */ /* 0x000fe20000410000 */
[-C--:B------:R-:W-:Y:S01]  /*6fc0*/  FFMA.FTZ R100, R141, R99.reuse, R98 ;  /* 0x000000638d647223 */ /* 0x080fe20000010062 */
[----:B------:R-:W-:Y:S01]  /*6fd0*/  FADD.FTZ R203, RZ, R97 ;  /* 0x00000061ffcb7221 */ /* 0x000fe20000010000 */
[----:B------:R-:W-:Y:S01]  /*6fe0*/  FADD.FTZ R216, R11, R96 ;  /* 0x000000600bd87221 */ /* 0x000fe20000010000 */
[----:B------:R-:W-:Y:S01]  /*6ff0*/  FFMA.FTZ R105, R133, R106, -R105 ;  /* 0x0000006a85697223 */ /* 0x000fe20000010869 */
[----:B------:R-:W-:Y:S01]  /*7000*/  FMUL.FTZ R102, R142, R99 ;  /* 0x000000638e667220 */ /* 0x000fe20000410000 */
[C---:B------:R-:W-:Y:S01]  /*7010*/  FMUL.FTZ R96, R136.reuse, R203 ;  /* 0x000000cb88607220 */ /* 0x040fe20000410000 */
[-C--:B------:R-:W-:Y:S01]  /*7020*/  FMUL.FTZ R98, R136, R216.reuse ;  /* 0x000000d888627220 */ /* 0x080fe20000410000 */
[C---:B------:R-:W-:Y:S01]  /*7030*/  FMUL.FTZ R99, R132.reuse, R103 ;  /* 0x0000006784637220 */ /* 0x040fe20000410000 */
[----:B------:R-:W-:Y:S01]  /*7040*/  FFMA.FTZ R102, R141, R101, -R102 ;  /* 0x000000658d667223 */ /* 0x000fe20000010866 */
[C---:B------:R-:W-:Y:S01]  /*7050*/  FFMA.FTZ R97, R133.reuse, R216, -R96 ;  /* 0x000000d885617223 */ /* 0x040fe20000010860 */
[----:B------:R-:W-:Y:S01]  /*7060*/  FFMA.FTZ R98, R133, R203, R98 ;  /* 0x000000cb85627223 */ /* 0x000fe20000010062 */
[-C--:B------:R-:W-:Y:S01]  /*7070*/  FMUL.FTZ R96, R132, R105.reuse ;  /* 0x0000006984607220 */ /* 0x080fe20000410000 */
[----:B------:R-:W-:Y:S01]  /*7080*/  FFMA.FTZ R99, R130, R105, -R99 ;  /* 0x0000006982637223 */ /* 0x000fe20000010863 */
[----:B------:R-:W-:Y:S01]  /*7090*/  FADD.FTZ R218, R10, R97 ;  /* 0x000000610ada7221 */ /* 0x000fe20000010000 */
[----:B------:R-:W-:Y:S01]  /*70a0*/  FADD.FTZ R196, RZ, R98 ;  /* 0x00000062ffc47221 */ /* 0x000fe20000010000 */
[----:B------:R-:W-:Y:S01]  /*70b0*/  FFMA.FTZ R96, R130, R103, R96 ;  /* 0x0000006782607223 */ /* 0x000fe20000010060 */
[C---:B------:R-:W-:Y:S01]  /*70c0*/  FMUL.FTZ R101, R129.reuse, R99 ;  /* 0x0000006381657220 */ /* 0x040fe20000410000 */
[C---:B------:R-:W-:Y:S01]  /*70d0*/  FMUL.FTZ R98, R138.reuse, R218 ;  /* 0x000000da8a627220 */ /* 0x040fe20000410000 */
[----:B------:R-:W-:Y:S01]  /*70e0*/  FMUL.FTZ R97, R138, R196 ;  /* 0x000000c48a617220 */ /* 0x000fe20000410000 */
[-C--:B------:R-:W-:Y:S01]  /*70f0*/  FMUL.FTZ R104, R129, R96.reuse ;  /* 0x0000006081687220 */ /* 0x080fe20000410000 */
[----:B------:R-:W-:Y:S01]  /*7100*/  FFMA.FTZ R96, R128, R96, R101 ;  /* 0x0000006080607223 */ /* 0x000fe20000010065 */
[C---:B------:R-:W-:Y:S01]  /*7110*/  FFMA.FTZ R195, R137.reuse, R196, R98 ;  /* 0x000000c489c37223 */ /* 0x040fe20000010062 */
[----:B------:R-:W-:Y:S01]  /*7120*/  FFMA.FTZ R98, R137, R218, -R97 ;  /* 0x000000da89627223 */ /* 0x000fe20000010861 */
[----:B------:R-:W-:Y:S01]  /*7130*/  FADD.FTZ R101, R165, R100 ;  /* 0x00000064a5657221 */ /* 0x000fe20000010000 */
[----:B------:R-:W-:Y:S01]  /*7140*/  FADD.FTZ R102, R181, R102 ;  /* 0x00000066b5667221 */ /* 0x000fe20000010000 */
[----:B------:R-:W-:Y:S01]  /*7150*/  FADD.FTZ R195, RZ, R195 ;  /* 0x000000c3ffc37221 */ /* 0x000fe20000010000 */
[----:B------:R-:W-:Y:S01]  /*7160*/  FADD.FTZ R213, R9, R98 ;  /* 0x0000006209d57221 */ /* 0x000fe20000010000 */
[----:B------:R-:W-:Y:S01]  /*7170*/  FMUL.FTZ R106, R140, R101 ;  /* 0x000000658c6a7220 */ /* 0x000fe20000410000 */
[----:B------:R-:W-:Y:S01]  /*7180*/  FFMA.FTZ R97, R128, R99, -R104 ;  /* 0x0000006380617223 */ /* 0x000fe20000010868 */
[C---:B------:R-:W-:Y:S01]  /*7190*/  FMUL.FTZ R98, R140.reuse, R195 ;  /* 0x000000c38c627220 */ /* 0x040fe20000410000 */
[CC--:B------:R-:W-:Y:S01]  /*71a0*/  FMUL.FTZ R100, R140.reuse, R213.reuse ;  /* 0x000000d58c647220 */ /* 0x0c0fe20000410000 */
[-C--:B------:R-:W-:Y:S01]  /*71b0*/  FMUL.FTZ R104, R140, R102.reuse ;  /* 0x000000668c687220 */ /* 0x080fe20000410000 */
[C---:B------:R-:W-:Y:S01]  /*71c0*/  FFMA.FTZ R103, R139.reuse, R102, -R106 ;  /* 0x000000668b677223 */ /* 0x040fe2000001086a */
[C---:B------:R-:W-:Y:S01]  /*71d0*/  FFMA.FTZ R99, R139.reuse, R213, -R98 ;  /* 0x000000d58b637223 */ /* 0x040fe20000010862 */
[C---:B------:R-:W-:Y:S01]  /*71e0*/  FFMA.FTZ R100, R139.reuse, R195, R100 ;  /* 0x000000c38b647223 */ /* 0x040fe20000010064 */
[----:B------:R-:W-:Y:S01]  /*71f0*/  FFMA.FTZ R101, R139, R101, R104 ;  /* 0x000000658b657223 */ /* 0x000fe20000010068 */
        /* <DEDUP_REMOVED lines=12> */
[----:B------:R-:W-:Y:S01]  /*72c0*/  FADD.FTZ R101, R163, R100 ;  /* 0x00000064a3657221 */ /* 0x000fe20000010000 */
[----:B------:R-:W-:Y:S01]  /*72d0*/  FADD.FTZ R201, RZ, R201 ;  /* 0x000000c9ffc97221 */ /* 0x000fe20000010000 */
[----:B------:R-:W-:Y:S01]  /*72e0*/  FADD.FTZ R211, R7, R98 ;  /* 0x0000006207d37221 */ /* 0x000fe20000010000 */
        /* <DEDUP_REMOVED lines=10> */
[----:B------:R-:W-:Y:S01]  /*7390*/  FADD.FTZ R210, R6, R99 ;  /* 0x0000006306d27221 */ /* 0x000fe20000010000 */
[----:B------:R-:W-:Y:S01]  /*73a0*/  FADD.FTZ R198, RZ, R100 ;  /* 0x00000064ffc67221 */ /* 0x000fe20000010000 */
[----:B------:R-:W-:Y:S01]  /*73b0*/  FADD.FTZ R101, R162, R101 ;  /* 0x00000065a2657221 */ /* 0x000fe20000010000 */
[----:B------:R-:W-:Y:S01]  /*73c0*/  FMUL.FTZ R105, R132, R103 ;  /* 0x0000006784697220 */ /* 0x000fe20000410000 */
        /* <DEDUP_REMOVED lines=11> */
[----:B------:R-:W-:Y:S01]  /*7480*/  PLOP3.LUT P0, PT, PT, PT, UP0, 0x80, 0x8 ;  /* 0x000000000008781c */ /* 0x000fe20003f0f008 */
[----:B------:R-:W-:Y:S01]  /*7490*/  FADD.FTZ R101, R177, R100 ;  /* 0x00000064b1657221 */ /* 0x000fe20000010000 */
[C---:B------:R-:W-:Y:S01]  /*74a0*/  FMUL.FTZ R100, R148.reuse, R209 ;  /* 0x000000d194647220 */ /* 0x040fe20000410000 */
[----:B------:R-:W-:Y:S01]  /*74b0*/  FMUL.FTZ R98, R148, R205 ;  /* 0x000000cd94627220 */ /* 0x000fe20000410000 */
[----:B------:R-:W-:Y:S01]  /*74c0*/  ISETP.NE.OR P0, PT, R121, RZ, P0 ;  /* 0x000000ff7900720c */ /* 0x000fe20000705670 */
[----:B------:R-:W-:Y:S01]  /*74d0*/  FMUL.FTZ R103, R129, R101 ;  /* 0x0000006581677220 */ /* 0x000fe20000410000 */
[C---:B------:R-:W-:Y:S01]  /*74e0*/  FFMA.FTZ R100, R147.reuse, R205, R100 ;  /* 0x000000cd93647223 */ /* 0x040fe20000010064 */
[----:B------:R-:W-:Y:S01]  /*74f0*/  FFMA.FTZ R99, R147, R209, -R98 ;  /* 0x000000d193637223 */ /* 0x000fe20000010862 */
[-C--:B------:R-:W-:Y:S01]  /*7500*/  FMUL.FTZ R98, R129, R102.reuse ;  /* 0x0000006681627220 */ /* 0x080fe20000410000 */
[----:B------:R-:W-:Y:S01]  /*7510*/  FFMA.FTZ R103, R128, R102, R103 ;  /* 0x0000006680677223 */ /* 0x000fe20000010067 */
[----:B------:R-:W-:Y:S01]  /*7520*/  FADD.FTZ R200, RZ, R100 ;  /* 0x00000064ffc87221 */ /* 0x000fe20000010000 */
[----:B------:R-:W-:Y:S01]  /*7530*/  FADD.FTZ R208, R4, R99 ;  /* 0x0000006304d07221 */ /* 0x000fe20000010000 */
[----:B------:R-:W-:Y:S01]  /*7540*/  FFMA.FTZ R101, R128, R101, -R98 ;  /* 0x0000006580657223 */ /* 0x000fe20000010862 */
[----:B------:R-:W-:Y:S01]  /*7550*/  FADD.FTZ R103, R160, R103 ;  /* 0x00000067a0677221 */ /* 0x000fe20000010000 */
[C---:B------:R-:W-:Y:S01]  /*7560*/  FMUL.FTZ R98, R150.reuse, R200 ;  /* 0x000000c896627220 */ /* 0x040fe20000410000 */
[-C--:B------:R-:W-:Y:S01]  /*7570*/  FMUL.FTZ R99, R150, R208.reuse ;  /* 0x000000d096637220 */ /* 0x080fe20000410000 */
[----:B------:R-:W-:Y:S01]  /*7580*/  FADD.FTZ R101, R176, R101 ;  /* 0x00000065b0657221 */ /* 0x000fe20000010000 */
[----:B------:R-:W-:Y:S01]  /*7590*/  FMUL.FTZ R100, R127, R103 ;  /* 0x000000677f647220 */ /* 0x000fe20000410000 */
[C---:B------:R-:W-:Y:S01]  /*75a0*/  FFMA.FTZ R98, R149.reuse, R208, -R98 ;  /* 0x000000d095627223 */ /* 0x040fe20000010862 */
[----:B------:R-:W-:Y:S01]  /*75b0*/  FFMA.FTZ R99, R149, R200, R99 ;  /* 0x000000c895637223 */ /* 0x000fe20000010063 */
[-C--:B------:R-:W-:Y:S01]  /*75c0*/  FMUL.FTZ R105, R127, R101.reuse ;  /* 0x000000657f697220 */ /* 0x080fe20000410000 */
[----:B------:R-:W-:Y:S01]  /*75d0*/  FFMA.FTZ R104, R126, R101, -R100 ;  /* 0x000000657e687223 */ /* 0x000fe20000010864 */
[----:B------:R-:W-:Y:S01]  /*75e0*/  FADD.FTZ R206, R3, R98 ;  /* 0x0000006203ce7221 */ /* 0x000fe20000010000 */
[----:B------:R-:W-:Y:S01]  /*75f0*/  FADD.FTZ R207, RZ, R99 ;  /* 0x00000063ffcf7221 */ /* 0x000fe20000010000 */
[C---:B------:R-:W-:Y:S01]  /*7600*/  FMUL.FTZ R100, R127.reuse, R96 ;  /* 0x000000607f647220 */ /* 0x040fe20000410000 */
[----:B------:R-:W-:Y:S01]  /*7610*/  FMUL.FTZ R101, R127, R97 ;  /* 0x000000617f657220 */ /* 0x000fe20000410000 */
[CC--:B------:R-:W-:Y:S01]  /*7620*/  FMUL.FTZ R98, R152.reuse, R206.reuse ;  /* 0x000000ce98627220 */ /* 0x0c0fe20000410000 */
[----:B------:R-:W-:Y:S01]  /*7630*/  FMUL.FTZ R99, R152, R207 ;  /* 0x000000cf98637220 */ /* 0x000fe20000410000 */
[C---:B------:R-:W-:Y:S01]  /*7640*/  FFMA.FTZ R97, R126.reuse, R97, -R100 ;  /* 0x000000617e617223 */ /* 0x040fe20000010864 */
[----:B------:R-:W-:Y:S01]  /*7650*/  VOTEU.ALL UP0, P0 ;  /* 0x0000000000ff7886 */ /* 0x000fe20000000000 */
[C---:B------:R-:W-:Y:S01]  /*7660*/  FFMA.FTZ R98, R151.reuse, R207, R98 ;  /* 0x000000cf97627223 */ /* 0x040fe20000010062 */
[----:B------:R-:W-:Y:S01]  /*7670*/  FFMA.FTZ R99, R151, R206, -R99 ;  /* 0x000000ce97637223 */ /* 0x000fe20000010863 */
[----:B------:R-:W-:Y:S01]  /*7680*/  FFMA.FTZ R96, R126, R96, R101 ;  /* 0x000000607e607223 */ /* 0x000fe20000010065 */
[----:B------:R-:W-:-:S02]  /*7690*/  HFMA2 R116, -RZ, RZ, 1.875, 0 ;  /* 0x3f800000ff747431 */ /* 0x000fc400000001ff */
[----:B------:R-:W-:Y:S01]  /*76a0*/  FADD.FTZ R204, RZ, R98 ;  /* 0x00000062ffcc7221 */ /* 0x000fe20000010000 */
[----:B------:R-:W-:Y:S01]  /*76b0*/  FADD.FTZ R202, R2, R99 ;  /* 0x0000006302ca7221 */ /* 0x000fe20000010000 */
[----:B------:R-:W-:Y:S01]  /*76c0*/  ISETP.GT.U32.AND P2, PT, R122, 0x1f, PT ;  /* 0x0000001f7a00780c */ /* 0x000fe20003f44070 */
[----:B------:R-:W-:Y:S01]  /*76d0*/  @!UP0 ULEA UR12, UR9, UR13, 0x4 ;  /* 0x0000000d090c8291 */ /* 0x000fe2000f8e20ff */
[C---:B------:R-:W-:Y:S01]  /*76e0*/  FMUL.FTZ R98, R154.reuse, R204 ;  /* 0x000000cc9a627220 */ /* 0x040fe20000410000 */
[-C--:B------:R-:W-:Y:S01]  /*76f0*/  FMUL.FTZ R99, R154, R202.reuse ;  /* 0x000000ca9a637220 */ /* 0x080fe20000410000 */
[----:B------:R-:W-:Y:S01]  /*7700*/  FFMA.FTZ R102, R126, R103, R105 ;  /* 0x000000677e667223 */ /* 0x000fe20000010069 */
[----:B------:R-:W-:Y:S01]  /*7710*/  CS2R R118, SRZ ;  /* 0x0000000000767805 */ /* 0x000fe2000001ff00 */
[C---:B------:R-:W-:Y:S01]  /*7720*/  FFMA.FTZ R98, R153.reuse, R202, -R98 ;  /* 0x000000ca99627223 */ /* 0x040fe20000010862 */
[----:B------:R-:W-:Y:S01]  /*7730*/  FFMA.FTZ R99, R153, R204, R99 ;  /* 0x000000cc99637223 */ /* 0x000fe20000010063 */
[----:B------:R-:W-:-:S02]  /*7740*/  MOV R117, RZ ;  /* 0x000000ff00757202 */ /* 0x000fc40000000f00 */
        /* <DEDUP_REMOVED lines=60> */
.L_x_3646:
        /* <DEDUP_REMOVED lines=13> */
.L_x_3571:
[----:B------:R-:W-:Y:S05]  /*7be0*/  BSYNC.RECONVERGENT B0 ;  /* 0x0000000000007941 */ /* 0x000fea0003800200 */
.L_x_3570:
[----:B------:R-:W-:-:S03]  /*7bf0*/  UMOV UR12, 0xffffffff ;  /* 0xffffffff000c7882 */ /* 0x000fc60000000000 */
[----:B------:R-:W-:Y:S05]  /*7c00*/  BRA.DIV UR12, `(.L_x_3572) ;  /* 0x000000520c887947 */ /* 0x000fea000b800000 */
[----:B--2---:R2:W1:Y:S04]  /*7c10*/  SHFL.DOWN PT, R108, R115, 0x2, 0x1f ;  /* 0x08401f00736c7f89 */ /* 0x00446800000e0000 */
[----:B---3--:R2:W3:Y:S04]  /*7c20*/  SHFL.DOWN PT, R109, R114, 0x2, 0x1f ;  /* 0x08401f00726d7f89 */ /* 0x0084e800000e0000 */
[----:B----4-:R2:W4:Y:S04]  /*7c30*/  SHFL.DOWN PT, R110, R113, 0x2, 0x1f ;  /* 0x08401f00716e7f89 */ /* 0x01052800000e0000 */
[----:B0-----:R2:W0:Y:S02]  /*7c40*/  SHFL.DOWN PT, R225, R112, 0x2, 0x1f ;  /* 0x08401f0070e17f89 */ /* 0x00142400000e0000 */
.L_x_3652:
        /* <DEDUP_REMOVED lines=13> */
.L_x_3574:
[----:B------:R-:W-:Y:S05]  /*7d20*/  BSYNC.RECONVERGENT B0 ;  /* 0x0000000000007941 */ /* 0x000fea0003800200 */
.L_x_3573:
[----:B------:R-:W-:-:S03]  /*7d30*/  UMOV UR12, 0xffffffff ;  /* 0xffffffff000c7882 */ /* 0x000fc60000000000 */
[----:B------:R-:W-:Y:S05]  /*7d40*/  BRA.DIV UR12, `(.L_x_3575) ;  /* 0x000000520ca87947 */ /* 0x000fea000b800000 */
[----:B-1----:R1:W1:Y:S04]  /*7d50*/  SHFL.DOWN PT, R108, R115, 0x4, 0x1f ;  /* 0x08801f00736c7f89 */ /* 0x00226800000e0000 */
[----:B---3--:R3:W1:Y:S04]  /*7d60*/  SHFL.DOWN PT, R109, R114, 0x4, 0x1f ;  /* 0x08801f00726d7f89 */ /* 0x00866800000e0000 */
[----:B----4-:R3:W4:Y:S04]  /*7d70*/  SHFL.DOWN PT, R110, R113, 0x4, 0x1f ;  /* 0x08801f00716e7f89 */ /* 0x01072800000e0000 */
[----:B0-----:R3:W0:Y:S02]  /*7d80*/  SHFL.DOWN PT, R225, R112, 0x4, 0x1f ;  /* 0x08801f0070e17f89 */ /* 0x00162400000e0000 */
.L_x_3658:
        /* <DEDUP_REMOVED lines=13> */
.L_x_3577:
[----:B------:R-:W-:Y:S05]  /*7e60*/  BSYNC.RECONVERGENT B0 ;  /* 0x0000000000007941 */ /* 0x000fea0003800200 */
.L_x_3576:
[----:B------:R-:W-:-:S03]  /*7e70*/  UMOV UR12, 0xffffffff ;  /* 0xffffffff000c7882 */ /* 0x000fc60000000000 */
[----:B------:R-:W-:Y:S05]  /*7e80*/  BRA.DIV UR12, `(.L_x_3578) ;  /* 0x000000520cc87947 */ /* 0x000fea000b800000 */
[----:B-1----:R1:W1:Y:S04]  /*7e90*/  SHFL.DOWN PT, R108, R115, 0x8, 0x1f ;  /* 0x09001f00736c7f89 */ /* 0x00226800000e0000 */
[----:B------:R0:W1:Y:S04]  /*7ea0*/  SHFL.DOWN PT, R109, R114, 0x8, 0x1f ;  /* 0x09001f00726d7f89 */ /* 0x00006800000e0000 */
[----:B----4-:R4:W1:Y:S04]  /*7eb0*/  SHFL.DOWN PT, R110, R113, 0x8, 0x1f ;  /* 0x09001f00716e7f89 */ /* 0x01086800000e0000 */
[----:B0-----:R4:W0:Y:S02]  /*7ec0*/  SHFL.DOWN PT, R225, R112, 0x8, 0x1f ;  /* 0x09001f0070e17f89 */ /* 0x00182400000e0000 */
.L_x_3664:
        /* <DEDUP_REMOVED lines=13> */
.L_x_3580:
[----:B------:R-:W-:Y:S05]  /*7fa0*/  BSYNC.RECONVERGENT B0 ;  /* 0x0000000000007941 */ /* 0x000fea0003800200 */
.L_x_3579:
[----:B------:R-:W-:-:S03]  /*7fb0*/  UMOV UR12, 0xffffffff ;  /* 0xffffffff000c7882 */ /* 0x000fc60000000000 */
[----:B------:R-:W-:Y:S05]  /*7fc0*/  BRA.DIV UR12, `(.L_x_3581) ;  /* 0x000000520ce87947 */ /* 0x000fea000b800000 */
[----:B-1----:R1:W1:Y:S04]  /*7fd0*/  SHFL.DOWN PT, R108, R115, 0x10, 0x1f ;  /* 0x0a001f00736c7f89 */ /* 0x00226800000e0000 */
[----:B------:R0:W1:Y:S04]  /*7fe0*/  SHFL.DOWN PT, R109, R114, 0x10, 0x1f ;  /* 0x0a001f00726d7f89 */ /* 0x00006800000e0000 */
[----:B------:R1:W1:Y:S04]  /*7ff0*/  SHFL.DOWN PT, R110, R113, 0x10, 0x1f ;  /* 0x0a001f00716e7f89 */ /* 0x00026800000e0000 */
[----:B0-----:R0:W0:Y:S02]  /*8000*/  SHFL.DOWN PT, R225, R112, 0x10, 0x1f ;  /* 0x0a001f0070e17f89 */ /* 0x00102400000e0000 */
.L_x_3670:
        /* <DEDUP_REMOVED lines=13> */
.L_x_3583:
[----:B------:R-:W-:Y:S05]  /*80e0*/  BSYNC.RECONVERGENT B0 ;  /* 0x0000000000007941 */ /* 0x000fea0003800200 */
.L_x_3582:
        /* <DEDUP_REMOVED lines=26> */
.L_x_3684:
        /* <DEDUP_REMOVED lines=15> */
.L_x_3586:
[----:B------:R-:W-:Y:S05]  /*8380*/  BSYNC.RECONVERGENT B0 ;  /* 0x0000000000007941 */ /* 0x000fea0003800200 */
.L_x_3585:
        /* <DEDUP_REMOVED lines=38> */
.L_x_3568:
[----:B------:R-:W-:Y:S05]  /*85f0*/  WARPSYNC.ALL ;  /* 0x0000000000007948 */ /* 0x000fea0003800000 */
[----:B------:R-:W-:Y:S01]  /*8600*/  BAR.SYNC.DEFER_BLOCKING 0x0 ;  /* 0x0000000000007b1d */ /* 0x000fe20000010000 */
[----:B------:R-:W-:Y:S01]  /*8610*/  ISETP.NE.AND P0, PT, R122, RZ, PT ;  /* 0x000000ff7a00720c */ /* 0x000fe20003f05270 */
[----:B-1----:R-:W-:Y:S01]  /*8620*/  FFMA.FTZ R101, R0, -R199, RZ ;  /* 0x800000c700657223 */ /* 0x002fe200000100ff */
[----:B------:R-:W-:Y:S01]  /*8630*/  FADD.FTZ R221, RZ, R221 ;  /* 0x000000ddffdd7221 */ /* 0x000fe20000010000 */
[C---:B------:R-:W-:Y:S02]  /*8640*/  ISETP.GT.AND P2, PT, R45.reuse, 0x1e, PT ;  /* 0x0000001e2d00780c */ /* 0x040fe40003f44270 */
[----:B------:R-:W-:Y:S01]  /*8650*/  ISETP.GT.AND P3, PT, R45, 0xf, PT ;  /* 0x0000000f2d00780c */ /* 0x000fe20003f64270 */
[----:B------:R-:W-:Y:S07]  /*8660*/  BSSY.RECONVERGENT B0, `(.L_x_3587) ;  /* 0x00001b6000007945 */ /* 0x000fee0003800200 */
[----:B------:R-:W-:-:S05]  /*8670*/  VOTEU.ALL UP0, P0 ;  /* 0x0000000000ff7886 */ /* 0x000fca0000000000 */
[----:B------:R-:W-:Y:S01]  /*8680*/  @!UP0 ULEA UR12, UR9, UR13, 0x4 ;  /* 0x0000000d090c8291 */ /* 0x000fe2000f8e20ff */
[----:B------:R-:W1:Y:S08]  /*8690*/  LDS.64 R96, [R47+0xa18] ;  /* 0x000a18002f607984 */ /* 0x000e700000000a00 */
        /* <DEDUP_REMOVED lines=10> */
[-C--:B------:R-:W-:Y:S02]  /*8740*/  FMUL.FTZ R107, R131, R174.reuse ;  /* 0x000000ae836b7220 */ /* 0x080fe40000410000 */
[C---:B------:R-:W-:Y:S01]  /*8750*/  FFMA.FTZ R96, R157.reuse, R174, R96 ;  /* 0x000000ae9d607223 */ /* 0x040fe20000010060 */
[----:B------:R-:W-:-:S03]  /*8760*/  FFMA.FTZ R106, R157, R190, -R97 ;  /* 0x000000be9d6a7223 */ /* 0x000fc60000010861 */
[----:B------:R-:W-:Y:S01]  /*8770*/  FADD.FTZ R102, R173, R96 ;  /* 0x00000060ad667221 */ /* 0x000fe20000010000 */
[----:B------:R-:W-:-:S03]  /*8780*/  FADD.FTZ R106, R189, R106 ;  /* 0x0000006abd6a7221 */ /* 0x000fc60000010000 */
[C---:B------:R-:W-:Y:S01]  /*8790*/  FMUL.FTZ R96, R156.reuse, R102 ;  /* 0x000000669c607220 */ /* 0x040fe20000410000 */
[----:B------:R-:W-:Y:S01]  /*87a0*/  FMUL.FTZ R97, R156, R106 ;  /* 0x0000006a9c617220 */ /* 0x000fe20000410000 */
[----:B------:R-:W-:Y:S01]  /*87b0*/  FMUL.FTZ R109, R131, R102 ;  /* 0x00000066836d7220 */ /* 0x000fe20000410000 */
[----:B------:R-:W-:Y:S01]  /*87c0*/  FMUL.FTZ R111, R106, R27 ;  /* 0x0000001b6a6f7220 */ /* 0x000fe20000410000 */
[C---:B------:R-:W-:Y:S01]  /*87d0*/  FFMA.FTZ R99, R155.reuse, R106, -R96 ;  /* 0x0000006a9b637223 */ /* 0x040fe20000010860 */
[----:B------:R-:W-:Y:S02]  /*87e0*/  FFMA.FTZ R97, R155, R102, R97 ;  /* 0x000000669b617223 */ /* 0x000fe40000010061 */
[----:B------:R-:W-:Y:S01]  /*87f0*/  FMUL.FTZ R135, R224, R111 ;  /* 0x0000006fe0877220 */ /* 0x000fe20000410000 */
        /* <DEDUP_REMOVED lines=28> */
[----:B------:R-:W-:Y:S01]  /*89c0*/  FMUL.FTZ R97, R146, R168 ;  /* 0x000000a892617220 */ /* 0x000fe20000410000 */
[----:B------:R-:W-:Y:S02]  /*89d0*/  FMUL.FTZ R154, R184, R34 ;  /* 0x00000022b89a7220 */ /* 0x000fe40000410000 */
[C---:B------:R-:W-:Y:S01]  /*89e0*/  FFMA.FTZ R108, R145.reuse, R168, R108 ;  /* 0x000000a8916c7223 */ /* 0x040fe2000001006c */
[----:B------:R-:W-:-:S03]  /*89f0*/  FFMA.FTZ R110, R145, R184, -R97 ;  /* 0x000000b8916e7223 */ /* 0x000fc60000010861 */
[----:B------:R-:W-:Y:S01]  /*8a00*/  FADD.FTZ R108, R167, R108 ;  /* 0x0000006ca76c7221 */ /* 0x000fe20000010000 */
[----:B------:R-:W-:-:S03]  /*8a10*/  FADD.FTZ R110, R183, R110 ;  /* 0x0000006eb76e7221 */ /* 0x000fc60000010000 */
[C---:B-----5:R-:W-:Y:S01]  /*8a20*/  FMUL.FTZ R112, R144.reuse, R108 ;  /* 0x0000006c90707220 */ /* 0x060fe20000410000 */
[----:B------:R-:W-:-:S03]  /*8a30*/  FMUL.FTZ R97, R144, R110 ;  /* 0x0000006e90617220 */ /* 0x000fc60000410000 */
[C---:B------:R-:W-:Y:S01]  /*8a40*/  FFMA.FTZ R99, R143.reuse, R110, -R112 ;  /* 0x0000006e8f637223 */ /* 0x040fe20000010870 */
[----:B------:R-:W-:-:S03]  /*8a50*/  FFMA.FTZ R97, R143, R108, R97 ;  /* 0x0000006c8f617223 */ /* 0x000fc60000010061 */
[----:B------:R-:W-:Y:S01]  /*8a60*/  FADD.FTZ R182, R182, R99 ;  /* 0x00000063b6b67221 */ /* 0x000fe20000010000 */
[----:B------:R-:W-:Y:S01]  /*8a70*/  FADD.FTZ R166, R166, R97 ;  /* 0x00000061a6a67221 */ /* 0x000fe20000010000 */
[----:B------:R-:W-:Y:S02]  /*8a80*/  FFMA.FTZ R99, R0, R215, RZ ;  /* 0x000000d700637223 */ /* 0x000fe400000100ff */
[C---:B------:R-:W-:Y:S01]  /*8a90*/  FMUL.FTZ R112, R142.reuse, R182 ;  /* 0x000000b68e707220 */ /* 0x040fe20000410000 */
[----:B------:R-:W-:Y:S01]  /*8aa0*/  FMUL.FTZ R97, R142, R166 ;  /* 0x000000a68e617220 */ /* 0x000fe20000410000 */
[----:B------:R-:W-:Y:S02]  /*8ab0*/  FFMA.FTZ R134, R26, R214, R99 ;  /* 0x000000d61a867223 */ /* 0x000fe40000010063 */
[C---:B------:R-:W-:Y:S01]  /*8ac0*/  FFMA.FTZ R112, R141.reuse, R166, R112 ;  /* 0x000000a68d707223 */ /* 0x040fe20000010070 */
[----:B------:R-:W-:Y:S01]  /*8ad0*/  FFMA.FTZ R114, R141, R182, -R97 ;  /* 0x000000b68d727223 */ /* 0x000fe20000010861 */
[----:B------:R-:W-:-:S02]  /*8ae0*/  FFMA.FTZ R97, R25, R217, R134 ;  /* 0x000000d919617223 */ /* 0x000fc40000010086 */
[----:B------:R-:W-:Y:S01]  /*8af0*/  FADD.FTZ R112, R165, R112 ;  /* 0x00000070a5707221 */ /* 0x000fe20000010000 */
[----:B------:R-:W-:Y:S01]  /*8b00*/  FADD.FTZ R114, R181, R114 ;  /* 0x00000072b5727221 */ /* 0x000fe20000010000 */
[----:B------:R-:W-:Y:S02]  /*8b10*/  FFMA.FTZ R142, R24, R216, R97 ;  /* 0x000000d8188e7223 */ /* 0x000fe40000010061 */
[C---:B------:R-:W-:Y:S01]  /*8b20*/  FMUL.FTZ R134, R140.reuse, R112 ;  /* 0x000000708c867220 */ /* 0x040fe20000410000 */
[----:B------:R-:W-:Y:S01]  /*8b30*/  FMUL.FTZ R97, R140, R114 ;  /* 0x000000728c617220 */ /* 0x000fe20000410000 */
[----:B------:R-:W-:Y:S01]  /*8b40*/  FFMA.FTZ R103, R23, R218, R142 ;  /* 0x000000da17677223 */ /* 0x000fe2000001008e */
[----:B------:R-:W-:Y:S01]  /*8b50*/  FFMA.FTZ R140, R26, -R191, R101 ;  /* 0x800000bf1a8c7223 */ /* 0x000fe20000010065 */
[C---:B------:R-:W-:Y:S01]  /*8b60*/  FFMA.FTZ R99, R139.reuse, R114, -R134 ;  /* 0x000000728b637223 */ /* 0x040fe20000010886 */
[----:B------:R-:W-:Y:S01]  /*8b70*/  FFMA.FTZ R97, R139, R112, R97 ;  /* 0x000000708b617223 */ /* 0x000fe20000010061 */
[----:B------:R-:W-:Y:S01]  /*8b80*/  FFMA.FTZ R134, R22, R213, R103 ;  /* 0x000000d516867223 */ /* 0x000fe20000010067 */
[----:B------:R-:W-:Y:S01]  /*8b90*/  FFMA.FTZ R139, R106, UR14, -R109 ;  /* 0x0000000e6a8b7c23 */ /* 0x000fe2000801086d */
[----:B------:R-:W-:Y:S01]  /*8ba0*/  FADD.FTZ R180, R180, R99 ;  /* 0x00000063b4b47221 */ /* 0x000fe20000010000 */
[----:B------:R-:W-:Y:S01]  /*8bb0*/  FADD.FTZ R164, R164, R97 ;  /* 0x00000061a4a47221 */ /* 0x000fe20000010000 */
[----:B------:R-:W-:Y:S01]  /*8bc0*/  FFMA.FTZ R101, R21, R212, R134 ;  /* 0x000000d415657223 */ /* 0x000fe20000010086 */
[----:B------:R-:W-:Y:S01]  /*8bd0*/  FFMA.FTZ R99, R25, -R197, R140 ;  /* 0x800000c519637223 */ /* 0x000fe2000001008c */
[C---:B------:R-:W-:Y:S01]  /*8be0*/  FMUL.FTZ R134, R138.reuse, R180 ;  /* 0x000000b48a867220 */ /* 0x040fe20000410000 */
[-C--:B------:R-:W-:Y:S01]  /*8bf0*/  FMUL.FTZ R97, R138, R164.reuse ;  /* 0x000000a48a617220 */ /* 0x080fe20000410000 */
[----:B------:R-:W-:Y:S01]  /*8c00*/  FFMA.FTZ R138, R20, R211, R101 ;  /* 0x000000d3148a7223 */ /* 0x000fe20000010065 */
[----:B------:R-:W-:Y:S01]  /*8c10*/  FFMA.FTZ R140, R190, UR14, -R107 ;  /* 0x0000000ebe8c7c23 */ /* 0x000fe2000801086b */
        /* <DEDUP_REMOVED lines=21> */
[-C--:B------:R-:W-:Y:S01]  /*8d70*/  FMUL.FTZ R134, R132, R101.reuse ;  /* 0x0000006584867220 */ /* 0x080fe20000410000 */
[----:B------:R-:W-:Y:S01]  /*8d80*/  FMUL.FTZ R107, R131, R106 ;  /* 0x0000006a836b7220 */ /* 0x000fe20000410000 */
[----:B------:R-:W-:Y:S01]  /*8d90*/  FFMA.FTZ R99, R19, -R198, R136 ;  /* 0x800000c613637223 */ /* 0x000fe20000010088 */
[C---:B------:R-:W-:Y:S01]  /*8da0*/  FFMA.FTZ R132, R130.reuse, R101, R97 ;  /* 0x0000006582847223 */ /* 0x040fe20000010061 */
[----:B------:R-:W-:Y:S01]  /*8db0*/  FFMA.FTZ R134, R130, R103, -R134 ;  /* 0x0000006782867223 */ /* 0x000fe20000010886 */
[----:B------:R-:W-:Y:S01]  /*8dc0*/  FFMA.FTZ R136, R14, R220, R105 ;  /* 0x000000dc0e887223 */ /* 0x000fe20000010069 */
[----:B------:R-:W-:Y:S01]  /*8dd0*/  FMUL.FTZ R105, R131, R190 ;  /* 0x000000be83697220 */ /* 0x000fe20000410000 */
[----:B------:R-:W-:Y:S01]  /*8de0*/  FADD.FTZ R132, R161, R132 ;  /* 0x00000084a1847221 */ /* 0x000fe20000010000 */
[----:B------:R-:W-:Y:S01]  /*8df0*/  FADD.FTZ R134, R177, R134 ;  /* 0x00000086b1867221 */ /* 0x000fe20000010000 */
[----:B------:R-:W-:Y:S01]  /*8e00*/  FFMA.FTZ R130, R18, -R205, R99 ;  /* 0x800000cd12827223 */ /* 0x000fe20000010063 */
[----:B------:R-:W-:Y:S01]  /*8e10*/  FFMA.FTZ R138, R174, UR14, R105 ;  /* 0x0000000eae8a7c23 */ /* 0x000fe20008010069 */
[----:B------:R-:W-:Y:S01]  /*8e20*/  FFMA.FTZ R97, R13, R223, R136 ;  /* 0x000000df0d617223 */ /* 0x000fe20000010088 */
[C---:B------:R-:W-:Y:S01]  /*8e30*/  FMUL.FTZ R105, R129.reuse, R134 ;  /* 0x0000008681697220 */ /* 0x040fe20000410000 */
[----:B------:R-:W-:Y:S01]  /*8e40*/  FMUL.FTZ R129, R129, R132 ;  /* 0x0000008481817220 */ /* 0x000fe20000410000 */
[----:B------:R-:W-:Y:S01]  /*8e50*/  FFMA.FTZ R99, R17, -R200, R130 ;  /* 0x800000c811637223 */ /* 0x000fe20000010082 */
[----:B------:R-:W-:Y:S01]  /*8e60*/  FFMA.FTZ R109, R102, UR14, R107 ;  /* 0x0000000e666d7c23 */ /* 0x000fe2000801006b */
[C---:B------:R-:W-:Y:S01]  /*8e70*/  FFMA.FTZ R105, R128.reuse, R132, R105 ;  /* 0x0000008480697223 */ /* 0x040fe20000010069 */
[----:B------:R-:W-:Y:S01]  /*8e80*/  FFMA.FTZ R129, R128, R134, -R129 ;  /* 0x0000008680817223 */ /* 0x000fe20000010881 */
[----:B------:R-:W-:Y:S01]  /*8e90*/  FFMA.FTZ R136, R16, -R207, R99 ;  /* 0x800000cf10887223 */ /* 0x000fe20000010063 */
[----:B------:R-:W-:Y:S01]  /*8ea0*/  FMUL.FTZ R138, R117, R138 ;  /* 0x0000008a758a7220 */ /* 0x000fe20000410000 */
[----:B------:R-:W-:Y:S01]  /*8eb0*/  FADD.FTZ R160, R160, R105 ;  /* 0x00000069a0a07221 */ /* 0x000fe20000010000 */
[----:B------:R-:W-:Y:S01]  /*8ec0*/  FADD.FTZ R176, R176, R129 ;  /* 0x00000081b0b07221 */ /* 0x000fe20000010000 */
[----:B------:R-:W-:Y:S01]  /*8ed0*/  FFMA.FTZ R99, R15, -R204, R136 ;  /* 0x800000cc0f637223 */ /* 0x000fe20000010088 */
[----:B------:R-:W-:Y:S01]  /*8ee0*/  FMUL.FTZ R105, R102, R27 ;  /* 0x0000001b66697220 */ /* 0x000fe20000410000 */
[----:B------:R-:W-:Y:S01]  /*8ef0*/  FMUL.FTZ R130, R174, R28 ;  /* 0x0000001cae827220 */ /* 0x000fe20000410000 */
[C---:B------:R-:W-:Y:S01]  /*8f00*/  FMUL.FTZ R107, R127.reuse, R176 ;  /* 0x000000b07f6b7220 */ /* 0x040fe20000410000 */
[-C--:B------:R-:W-:Y:S01]  /*8f10*/  FMUL.FTZ R127, R127, R160.reuse ;  /* 0x000000a07f7f7220 */ /* 0x080fe20000410000 */
[----:B------:R-:W-:Y:S01]  /*8f20*/  FFMA.FTZ R136, R14, -R219, R99 ;  /* 0x800000db0e887223 */ /* 0x000fe20000010063 */
[----:B------:R-:W-:Y:S01]  /*8f30*/  FMUL.FTZ R133, R224, R105 ;  /* 0x00000069e0857220 */ /* 0x000fe20000410000 */
[C---:B------:R-:W-:Y:S01]  /*8f40*/  FFMA.FTZ R106, R126.reuse, R160, R107 ;  /* 0x000000a07e6a7223 */ /* 0x040fe2000001006b */
[----:B------:R-:W-:Y:S01]  /*8f50*/  FFMA.FTZ R128, R126, R176, -R127 ;  /* 0x000000b07e807223 */ /* 0x000fe2000001087f */
[----:B------:R-:W-:Y:S01]  /*8f60*/  FFMA.FTZ R99, R13, -R224, R136 ;  /* 0x800000e00d637223 */ /* 0x000fe20000010088 */
[----:B------:R-:W-:Y:S01]  /*8f70*/  FFMA.FTZ R136, R82, -R27, R223 ;  /* 0x8000001b52887223 */ /* 0x000fe200000100df */
[----:B------:R-:W-:Y:S01]  /*8f80*/  FADD.FTZ R106, R159, R106 ;  /* 0x0000006a9f6a7221 */ /* 0x000fe20000010000 */
[----:B------:R-:W-:Y:S01]  /*8f90*/  FADD.FTZ R128, R175, R128 ;  /* 0x00000080af807221 */ /* 0x000fe20000010000 */
[----:B------:R-:W-:Y:S01]  /*8fa0*/  FFMA.FTZ R138, R221, R140, R138 ;  /* 0x0000008cdd8a7223 */ /* 0x000fe2000001008a */
[C---:B------:R-:W-:Y:S01]  /*8fb0*/  FFMA.FTZ R133, R136.reuse, R111, -R133 ;  /* 0x0000006f88857223 */ /* 0x040fe20000010885 */
[----:B------:R-:W-:Y:S01]  /*8fc0*/  FMUL.FTZ R141, R136, R109 ;  /* 0x0000006d888d7220 */ /* 0x000fe20000410000 */
[----:B------:R-:W-:Y:S01]  /*8fd0*/  FMUL.FTZ R115, R128, R41 ;  /* 0x0000002980737220 */ /* 0x000fe20000410000 */
[----:B------:R-:W-:Y:S01]  /*8fe0*/  FFMA.FTZ R135, R136, R105, R135 ;  /* 0x0000006988877223 */ /* 0x000fe20000010087 */
[----:B------:R-:W-:Y:S01]  /*8ff0*/  FMUL.FTZ R126, R160, R42 ;  /* 0x0000002aa07e7220 */ /* 0x000fe20000410000 */
[-C--:B------:R-:W-:Y:S01]  /*9000*/  FFMA.FTZ R136, R92, -R41.reuse, R215 ;  /* 0x800000295c887223 */ /* 0x080fe200000100d7 */
[----:B------:R-:W-:Y:S01]  /*9010*/  FMUL.FTZ R107, R106, R41 ;  /* 0x000000296a6b7220 */ /* 0x000fe20000410000 */
[----:B------:R-:W-:Y:S01]  /*9020*/  FMUL.FTZ R109, R199, R115 ;  /* 0x00000073c76d7220 */ /* 0x000fe20000410000 */
[----:B------:R-:W-:Y:S01]  /*9030*/  FMUL.FTZ R190, R190, R28 ;  /* 0x0000001cbebe7220 */ /* 0x000fe20000410000 */
[----:B------:R-:W-:Y:S01]  /*9040*/  FMUL.FTZ R142, R221, R130 ;  /* 0x00000082dd8e7220 */ /* 0x000fe20000410000 */
[----:B------:R-:W-:Y:S01]  /*9050*/  FFMA.FTZ R174, R83, R174, R138 ;  /* 0x000000ae53ae7223 */ /* 0x000fe2000001008a */
[-C--:B------:R-:W-:Y:S01]  /*9060*/  FFMA.FTZ R111, R93, -R42.reuse, R214 ;  /* 0x8000002a5d6f7223 */ /* 0x080fe200000100d6 */
[----:B------:R-:W-:Y:S01]  /*9070*/  FMUL.FTZ R138, R176, R42 ;  /* 0x0000002ab08a7220 */ /* 0x000fe20000410000 */
[----:B------:R-:W-:Y:S01]  /*9080*/  FMUL.FTZ R140, R191, R126 ;  /* 0x0000007ebf8c7220 */ /* 0x000fe20000410000 */
[----:B------:R-:W-:Y:S01]  /*9090*/  FFMA.FTZ R119, R136, R107, R109 ;  /* 0x0000006b88777223 */ /* 0x000fe2000001006d */
[-C--:B------:R-:W-:Y:S01]  /*90a0*/  FMUL.FTZ R109, R132, R39.reuse ;  /* 0x00000027846d7220 */ /* 0x080fe20000410000 */
[----:B------:R-:W-:Y:S01]  /*90b0*/  FFMA.FTZ R113, R117, R190, -R142 ;  /* 0x000000be75717223 */ /* 0x000fe2000001088e */
[-C--:B------:R-:W-:Y:S01]  /*90c0*/  FFMA.FTZ R142, R111, R138.reuse, -R140 ;  /* 0x0000008a6f8e7223 */ /* 0x080fe2000001088c */
[----:B------:R-:W-:Y:S01]  /*90d0*/  FMUL.FTZ R138, R191, R138 ;  /* 0x0000008abf8a7220 */ /* 0x000fe20000410000 */
[-C--:B------:R-:W-:Y:S01]  /*90e0*/  FFMA.FTZ R140, R94, -R39.reuse, R217 ;  /* 0x800000275e8c7223 */ /* 0x080fe200000100d9 */
[----:B------:R-:W-:Y:S01]  /*90f0*/  FMUL.FTZ R129, R134, R39 ;  /* 0x0000002786817220 */ /* 0x000fe20000410000 */
[----:B------:R-:W-:Y:S01]  /*9100*/  FMUL.FTZ R137, R197, R109 ;  /* 0x0000006dc5897220 */ /* 0x000fe20000410000 */
[----:B------:R-:W-:Y:S01]  /*9110*/  FMUL.FTZ R127, R199, R107 ;  /* 0x0000006bc77f7220 */ /* 0x000fe20000410000 */
[----:B------:R-:W-:Y:S01]  /*9120*/  FFMA.FTZ R138, R111, R126, R138 ;  /* 0x0000007e6f8a7223 */ /* 0x000fe2000001008a */
[----:B------:R-:W-:Y:S01]  /*9130*/  FADD.FTZ R119, RZ, R119 ;  /* 0x00000077ff777221 */ /* 0x000fe20000010000 */
[-C--:B------:R-:W-:Y:S01]  /*9140*/  FFMA.FTZ R146, R140, R129.reuse, -R137 ;  /* 0x000000818c927223 */ /* 0x080fe20000010889 */
[----:B------:R-:W-:Y:S01]  /*9150*/  FMUL.FTZ R129, R197, R129 ;  /* 0x00000081c5817220 */ /* 0x000fe20000410000 */
[-C--:B------:R-:W-:Y:S01]  /*9160*/  FMUL.FTZ R148, R103, R40.reuse ;  /* 0x0000002867947220 */ /* 0x080fe20000410000 */
[----:B------:R-:W-:Y:S01]  /*9170*/  FFMA.FTZ R127, R136, R115, -R127 ;  /* 0x00000073887f7223 */ /* 0x000fe2000001087f */
[----:B------:R-:W-:Y:S01]  /*9180*/  FADD.FTZ R115, R119, R138 ;  /* 0x0000008a77737221 */ /* 0x000fe20000010000 */
[----:B------:R-:W-:Y:S01]  /*9190*/  FMUL.FTZ R138, R101, R40 ;  /* 0x00000028658a7220 */ /* 0x000fe20000410000 */
[----:B------:R-:W-:Y:S01]  /*91a0*/  FADD.FTZ R119, -R11, R216 ;  /* 0x000000d80b777221 */ /* 0x000fe20000010100 */
[----:B------:R-:W-:Y:S01]  /*91b0*/  FFMA.FTZ R144, R140, R109, R129 ;  /* 0x0000006d8c907223 */ /* 0x000fe20000010081 */
[C---:B------:R-:W-:Y:S01]  /*91c0*/  FMUL.FTZ R150, R203.reuse, R148 ;  /* 0x00000094cb967220 */ /* 0x040fe20000410000 */
[----:B------:R-:W-:Y:S01]  /*91d0*/  FADD.FTZ R127, RZ, R127 ;  /* 0x0000007fff7f7221 */ /* 0x000fe20000010000 */
[-C--:B------:R-:W-:Y:S01]  /*91e0*/  FMUL.FTZ R129, R203, R138.reuse ;  /* 0x0000008acb817220 */ /* 0x080fe20000410000 */
[----:B------:R-:W-:Y:S01]  /*91f0*/  FADD.FTZ R115, R115, R144 ;  /* 0x0000009073737221 */ /* 0x000fe20000010000 */
[----:B------:R-:W-:Y:S01]  /*9200*/  FFMA.FTZ R150, R119, R138, R150 ;  /* 0x0000008a77967223 */ /* 0x000fe20000010096 */
[----:B------:R-:W-:Y:S01]  /*9210*/  FADD.FTZ R127, R127, R142 ;  /* 0x0000008e7f7f7221 */ /* 0x000fe20000010000 */
[----:B------:R-:W-:Y:S01]  /*9220*/  FFMA.FTZ R148, R119, R148, -R129 ;  /* 0x0000009477947223 */ /* 0x000fe20000010881 */
[-C--:B------:R-:W-:Y:S01]  /*9230*/  FMUL.FTZ R142, R164, R38.reuse ;  /* 0x00000026a48e7220 */ /* 0x080fe20000410000 */
[----:B------:R-:W-:Y:S01]  /*9240*/  FADD.FTZ R150, R115, R150 ;  /* 0x0000009673967221 */ /* 0x000fe20000010000 */
[-C--:B------:R-:W-:Y:S01]  /*9250*/  FMUL.FTZ R129, R118, R37.reuse ;  /* 0x0000002576817220 */ /* 0x080fe20000410000 */
[----:B------:R-:W-:Y:S01]  /*9260*/  FMUL.FTZ R115, R116, R37 ;  /* 0x0000002574737220 */ /* 0x000fe20000410000 */
[----:B------:R-:W-:Y:S01]  /*9270*/  FADD.FTZ R127, R127, R146 ;  /* 0x000000927f7f7221 */ /* 0x000fe20000010000 */
[----:B------:R-:W-:Y:S01]  /*9280*/  FADD.FTZ R213, -R9, R213 ;  /* 0x000000d509d57221 */ /* 0x000fe20000010100 */
[----:B------:R-:W-:Y:S01]  /*9290*/  FMUL.FTZ R146, R180, R38 ;  /* 0x00000026b4927220 */ /* 0x000fe20000410000 */
[----:B------:R-:W-:Y:S01]  /*92a0*/  FMUL.FTZ R152, R195, R142 ;  /* 0x0000008ec3987220 */ /* 0x000fe20000410000 */
[----:B------:R-:W-:Y:S01]  /*92b0*/  FADD.FTZ R218, -R10, R218 ;  /* 0x000000da0ada7221 */ /* 0x000fe20000010100 */
[C---:B------:R-:W-:Y:S01]  /*92c0*/  FMUL.FTZ R137, R196.reuse, R129 ;  /* 0x00000081c4897220 */ /* 0x040fe20000410000 */
[----:B------:R-:W-:Y:S01]  /*92d0*/  FMUL.FTZ R144, R196, R115 ;  /* 0x00000073c4907220 */ /* 0x000fe20000410000 */
[----:B------:R-:W-:Y:S01]  /*92e0*/  FFMA.FTZ R145, R224, R139, R141 ;  /* 0x0000008be0917223 */ /* 0x000fe2000001008d */
[-C--:B------:R-:W-:Y:S01]  /*92f0*/  FFMA.FTZ R139, R213, R146.reuse, -R152 ;  /* 0x00000092d58b7223 */ /* 0x080fe20000010898 */
[----:B------:R-:W-:Y:S01]  /*9300*/  FFMA.FTZ R137, R218, R115, R137 ;  /* 0x00000073da897223 */ /* 0x000fe20000010089 */
[----:B------:R-:W-:Y:S01]  /*9310*/  FMUL.FTZ R146, R195, R146 ;  /* 0x00000092c3927220 */ /* 0x000fe20000410000 */
[----:B------:R-:W-:Y:S01]  /*9320*/  FMUL.FTZ R141, R114, R35 ;  /* 0x00000023728d7220 */ /* 0x000fe20000410000 */
[----:B------:R-:W-:Y:S01]  /*9330*/  FFMA.FTZ R129, R218, R129, -R144 ;  /* 0x00000081da817223 */ /* 0x000fe20000010890 */
[----:B------:R-:W-:Y:S01]  /*9340*/  FADD.FTZ R148, R127, R148 ;  /* 0x000000947f947221 */ /* 0x000fe20000010000 */
[----:B------:R-:W-:Y:S01]  /*9350*/  FMUL.FTZ R127, R112, R35 ;  /* 0x00000023707f7220 */ /* 0x000fe20000410000 */
[----:B------:R-:W-:Y:S01]  /*9360*/  FADD.FTZ R137, R150, R137 ;  /* 0x0000008996897221 */ /* 0x000fe20000010000 */
[----:B------:R-:W-:Y:S01]  /*9370*/  FADD.FTZ R212, -R8, R212 ;  /* 0x000000d408d47221 */ /* 0x000fe20000010100 */
[----:B------:R-:W-:Y:S01]  /*9380*/  FFMA.FTZ R146, R213, R142, R146 ;  /* 0x0000008ed5927223 */ /* 0x000fe20000010092 */
[----:B------:R-:W-:Y:S01]  /*9390*/  FMUL.FTZ R143, R194, R141 ;  /* 0x0000008dc28f7220 */ /* 0x000fe20000410000 */
[----:B------:R-:W-:Y:S01]  /*93a0*/  FADD.FTZ R148, R148, R129 ;  /* 0x0000008194947221 */ /* 0x000fe20000010000 */
[-C--:B------:R-:W-:Y:S01]  /*93b0*/  FMUL.FTZ R150, R194, R127.reuse ;  /* 0x0000007fc2967220 */ /* 0x080fe20000410000 */
[----:B------:R-:W-:Y:S01]  /*93c0*/  FFMA.FTZ R129, R82, R102, R145 ;  /* 0x0000006652817223 */ /* 0x000fe20000010091 */
[----:B------:R-:W-:Y:S01]  /*93d0*/  FMUL.FTZ R145, R131, R172 ;  /* 0x000000ac83917220 */ /* 0x000fe20000410000 */
[----:B------:R-:W-:Y:S01]  /*93e0*/  FADD.FTZ R137, R137, R146 ;  /* 0x0000009289897221 */ /* 0x000fe20000010000 */
[----:B------:R-:W-:Y:S01]  /*93f0*/  FFMA.FTZ R144, R212, R127, R143 ;  /* 0x0000007fd4907223 */ /* 0x000fe2000001008f */
[----:B------:R-:W-:Y:S01]  /*9400*/  FMUL.FTZ R102, R172, R30 ;  /* 0x0000001eac667220 */ /* 0x000fe20000410000 */
[----:B------:R-:W-:Y:S01]  /*9410*/  FFMA.FTZ R150, R212, R141, -R150 ;  /* 0x0000008dd4967223 */ /* 0x000fe20000010896 */
[----:B------:R-:W-:Y:S01]  /*9420*/  FADD.FTZ R139, R148, R139 ;  /* 0x0000008b948b7221 */ /* 0x000fe20000010000 */
[----:B------:R-:W-:Y:S01]  /*9430*/  FMUL.FTZ R141, R131, R188 ;  /* 0x000000bc838d7220 */ /* 0x000fe20000410000 */
[C---:B------:R-:W-:Y:S01]  /*9440*/  FFMA.FTZ R158, R188.reuse, UR14, -R145 ;  /* 0x0000000ebc9e7c23 */ /* 0x040fe20008010891 */
[----:B------:R-:W-:Y:S01]  /*9450*/  FADD.FTZ R137, R137, R144 ;  /* 0x0000009089897221 */ /* 0x000fe20000010000 */
[-C--:B------:R-:W-:Y:S01]  /*9460*/  FFMA.FTZ R143, R81, -R30.reuse, R220 ;  /* 0x8000001e518f7223 */ /* 0x080fe200000100dc */
[----:B------:R-:W-:Y:S01]  /*9470*/  FMUL.FTZ R188, R188, R30 ;  /* 0x0000001ebcbc7220 */ /* 0x000fe20000410000 */
[----:B------:R-:W-:Y:S01]  /*9480*/  FMUL.FTZ R148, R219, R102 ;  /* 0x00000066db947220 */ /* 0x000fe20000410000 */
[-C--:B------:R-:W-:Y:S01]  /*9490*/  FMUL.FTZ R146, R182, R36.reuse ;  /* 0x00000024b6927220 */ /* 0x080fe20000410000 */
[----:B------:R-:W-:Y:S01]  /*94a0*/  FMUL.FTZ R144, R166, R36 ;  /* 0x00000024a6907220 */ /* 0x000fe20000410000 */
[----:B------:R-:W-:Y:S01]  /*94b0*/  FFMA.FTZ R152, R172, UR14, R141 ;  /* 0x0000000eac987c23 */ /* 0x000fe2000801008d */
[----:B------:R-:W-:Y:S01]  /*94c0*/  FFMA.FTZ R178, R143, R188, -R148 ;  /* 0x000000bc8fb27223 */ /* 0x000fe20000010894 */
[----:B------:R-:W-:Y:S01]  /*94d0*/  FADD.FTZ R211, -R7, R211 ;  /* 0x000000d307d37221 */ /* 0x000fe20000010100 */
[C---:B------:R-:W-:Y:S01]  /*94e0*/  FMUL.FTZ R148, R201.reuse, R146 ;  /* 0x00000092c9947220 */ /* 0x040fe20000410000 */
[----:B------:R-:W-:Y:S01]  /*94f0*/  FMUL.FTZ R141, R201, R144 ;  /* 0x00000090c98d7220 */ /* 0x000fe20000410000 */
[----:B------:R-:W-:Y:S01]  /*9500*/  FMUL.FTZ R162, R143, R152 ;  /* 0x000000988fa27220 */ /* 0x000fe20000410000 */
[----:B------:R-:W-:Y:S01]  /*9510*/  FMUL.FTZ R188, R219, R188 ;  /* 0x000000bcdbbc7220 */ /* 0x000fe20000410000 */
[C---:B------:R-:W-:Y:S01]  /*9520*/  FFMA.FTZ R148, R211.reuse, R144, R148 ;  /* 0x00000090d3947223 */ /* 0x040fe20000010094 */
[----:B------:R-:W-:Y:S01]  /*9530*/  FFMA.FTZ R152, R211, R146, -R141 ;  /* 0x00000092d3987223 */ /* 0x000fe2000001088d */
[----:B------:R-:W-:Y:S01]  /*9540*/  FMUL.FTZ R146, R168, R34 ;  /* 0x00000022a8927220 */ /* 0x000fe20000410000 */
[-C--:B------:R-:W-:Y:S01]  /*9550*/  FMUL.FTZ R141, R110, R33.reuse ;  /* 0x000000216e8d7220 */ /* 0x080fe20000410000 */
[----:B------:R-:W-:Y:S01]  /*9560*/  FADD.FTZ R148, R137, R148 ;  /* 0x0000009489947221 */ /* 0x000fe20000010000 */
[----:B------:R-:W-:Y:S01]  /*9570*/  FFMA.FTZ R188, R143, R102, R188 ;  /* 0x000000668fbc7223 */ /* 0x000fe200000100bc */
[----:B------:R-:W-:Y:S01]  /*9580*/  FADD.FTZ R139, R139, R150 ;  /* 0x000000968b8b7221 */ /* 0x000fe20000010000 */
[----:B------:R-:W-:Y:S01]  /*9590*/  FMUL.FTZ R137, R108, R33 ;  /* 0x000000216c897220 */ /* 0x000fe20000410000 */
[----:B------:R-:W-:Y:S01]  /*95a0*/  FADD.FTZ R209, -R5, R209 ;  /* 0x000000d105d17221 */ /* 0x000fe20000010100 */
[----:B------:R-:W-:Y:S01]  /*95b0*/  FMUL.FTZ R156, R205, R146 ;  /* 0x00000092cd9c7220 */ /* 0x000fe20000410000 */
[----:B------:R-:W-:Y:S01]  /*95c0*/  FADD.FTZ R210, -R6, R210 ;  /* 0x000000d206d27221 */ /* 0x000fe20000010100 */
[C---:B------:R-:W-:Y:S01]  /*95d0*/  FMUL.FTZ R143, R198.reuse, R141 ;  /* 0x0000008dc68f7220 */ /* 0x040fe20000410000 */
[-C--:B------:R-:W-:Y:S01]  /*95e0*/  FMUL.FTZ R150, R198, R137.reuse ;  /* 0x00000089c6967220 */ /* 0x080fe20000410000 */
[----:B------:R-:W-:Y:S01]  /*95f0*/  FADD.FTZ R152, R139, R152 ;  /* 0x000000988b987221 */ /* 0x000fe20000010000 */
[-C--:B------:R-:W-:Y:S01]  /*9600*/  FFMA.FTZ R156, R209, R154.reuse, -R156 ;  /* 0x0000009ad19c7223 */ /* 0x080fe2000001089c */
[----:B------:R-:W-:Y:S01]  /*9610*/  FFMA.FTZ R143, R210, R137, R143 ;  /* 0x00000089d28f7223 */ /* 0x000fe2000001008f */
[----:B------:R-:W-:Y:S01]  /*9620*/  FMUL.FTZ R154, R205, R154 ;  /* 0x0000009acd9a7220 */ /* 0x000fe20000410000 */
[-C--:B------:R-:W-:Y:S01]  /*9630*/  FMUL.FTZ R145, R104, R31.reuse ;  /* 0x0000001f68917220 */ /* 0x080fe20000410000 */
[----:B------:R-:W-:Y:S01]  /*9640*/  FMUL.FTZ R139, R100, R31 ;  /* 0x0000001f648b7220 */ /* 0x000fe20000410000 */
[----:B------:R-:W-:Y:S01]  /*9650*/  FFMA.FTZ R141, R210, R141, -R150 ;  /* 0x0000008dd28d7223 */ /* 0x000fe20000010896 */
[----:B------:R-:W-:Y:S01]  /*9660*/  FADD.FTZ R143, R148, R143 ;  /* 0x0000008f948f7221 */ /* 0x000fe20000010000 */
[----:B------:R-:W-:Y:S01]  /*9670*/  FADD.FTZ R208, -R4, R208 ;  /* 0x000000d004d07221 */ /* 0x000fe20000010100 */
[----:B------:R-:W-:Y:S01]  /*9680*/  FFMA.FTZ R154, R209, R146, R154 ;  /* 0x00000092d19a7223 */ /* 0x000fe2000001009a */
[C---:B------:R-:W-:Y:S01]  /*9690*/  FMUL.FTZ R147, R200.reuse, R145 ;  /* 0x00000091c8937220 */ /* 0x040fe20000410000 */
[-C--:B------:R-:W-:Y:S01]  /*96a0*/  FMUL.FTZ R150, R200, R139.reuse ;  /* 0x0000008bc8967220 */ /* 0x080fe20000410000 */
[----:B------:R-:W-:Y:S01]  /*96b0*/  FADD.FTZ R141, R152, R141 ;  /* 0x0000008d988d7221 */ /* 0x000fe20000010000 */
[----:B------:R-:W-:Y:S01]  /*96c0*/  FADD.FTZ R143, R143, R154 ;  /* 0x0000009a8f8f7221 */ /* 0x000fe20000010000 */
[C---:B------:R-:W-:Y:S01]  /*96d0*/  FFMA.FTZ R148, R208.reuse, R139, R147 ;  /* 0x0000008bd0947223 */ /* 0x040fe20000010093 */
[----:B------:R-:W-:Y:S01]  /*96e0*/  FFMA.FTZ R145, R208, R145, -R150 ;  /* 0x00000091d0917223 */ /* 0x000fe20000010896 */
[-C--:B------:R-:W-:Y:S01]  /*96f0*/  FMUL.FTZ R150, R186, R32.reuse ;  /* 0x00000020ba967220 */ /* 0x080fe20000410000 */
[----:B------:R-:W-:Y:S01]  /*9700*/  FADD.FTZ R156, R141, R156 ;  /* 0x0000009c8d9c7221 */ /* 0x000fe20000010000 */
[----:B------:R-:W-:Y:S01]  /*9710*/  FADD.FTZ R143, R143, R148 ;  /* 0x000000948f8f7221 */ /* 0x000fe20000010000 */
[----:B------:R-:W-:Y:S01]  /*9720*/  FADD.FTZ R147, -R3, R206 ;  /* 0x000000ce03937221 */ /* 0x000fe20000010100 */
[----:B------:R-:W-:Y:S01]  /*9730*/  FMUL.FTZ R148, R170, R32 ;  /* 0x00000020aa947220 */ /* 0x000fe20000410000 */
[C---:B------:R-:W-:Y:S01]  /*9740*/  FMUL.FTZ R152, R207.reuse, R150 ;  /* 0x00000096cf987220 */ /* 0x040fe20000410000 */
[----:B------:R-:W-:Y:S01]  /*9750*/  FMUL.FTZ R141, R98, R29 ;  /* 0x0000001d628d7220 */ /* 0x000fe20000410000 */
[----:B------:R-:W-:Y:S01]  /*9760*/  FADD.FTZ R202, -R2, R202 ;  /* 0x000000ca02ca7221 */ /* 0x000fe20000010100 */
[-C--:B------:R-:W-:Y:S01]  /*9770*/  FMUL.FTZ R149, R207, R148.reuse ;  /* 0x00000094cf957220 */ /* 0x080fe20000410000 */
[C---:B------:R-:W-:Y:S01]  /*9780*/  FFMA.FTZ R152, R147.reuse, R148, R152 ;  /* 0x0000009493987223 */ /* 0x040fe20000010098 */
[----:B------:R-:W-:Y:S01]  /*9790*/  FMUL.FTZ R153, R204, R141 ;  /* 0x0000008dcc997220 */ /* 0x000fe20000410000 */
[----:B------:R-:W-:Y:S01]  /*97a0*/  FADD.FTZ R145, R156, R145 ;  /* 0x000000919c917221 */ /* 0x000fe20000010000 */
[----:B------:R-:W-:Y:S01]  /*97b0*/  FFMA.FTZ R150, R147, R150, -R149 ;  /* 0x0000009693967223 */ /* 0x000fe20000010895 */
[----:B------:R-:W-:Y:S01]  /*97c0*/  FADD.FTZ R143, R143, R152 ;  /* 0x000000988f8f7221 */ /* 0x000fe20000010000 */
[-C--:B------:R-:W-:Y:S01]  /*97d0*/  FFMA.FTZ R152, R202, R151.reuse, -R153 ;  /* 0x00000097ca987223 */ /* 0x080fe20000010899 */
[----:B------:R-:W-:Y:S01]  /*97e0*/  FMUL.FTZ R153, R204, R151 ;  /* 0x00000097cc997220 */ /* 0x000fe20000410000 */
[----:B------:R-:W-:Y:S01]  /*97f0*/  FADD.FTZ R145, R145, R150 ;  /* 0x0000009691917221 */ /* 0x000fe20000010000 */
[----:B------:R-:W-:Y:S01]  /*9800*/  FMUL.FTZ R190, R221, R190 ;  /* 0x000000beddbe7220 */ /* 0x000fe20000410000 */
[----:B------:R-:W-:Y:S01]  /*9810*/  FMUL.FTZ R149, R131, R96 ;  /* 0x0000006083957220 */ /* 0x000fe20000410000 */
[----:B------:R-:W-:Y:S01]  /*9820*/  FFMA.FTZ R150, R202, R141, R153 ;  /* 0x0000008dca967223 */ /* 0x000fe20000010099 */
[----:B------:R-:W-:Y:S01]  /*9830*/  FADD.FTZ R145, R145, R152 ;  /* 0x0000009891917221 */ /* 0x000fe20000010000 */
[----:B------:R-:W-:Y:S01]  /*9840*/  FMUL.FTZ R151, R131, R98 ;  /* 0x0000006283977220 */ /* 0x000fe20000410000 */
[----:B------:R-:W-:Y:S01]  /*9850*/  FFMA.FTZ R117, R117, R130, R190 ;  /* 0x0000008275757223 */ /* 0x000fe200000100be */
[----:B------:R-:W-:Y:S01]  /*9860*/  FADD.FTZ R143, R143, R150 ;  /* 0x000000968f8f7221 */ /* 0x000fe20000010000 */
[----:B------:R-:W-:Y:S01]  /*9870*/  FADD.FTZ R178, R145, R178 ;  /* 0x000000b291b27221 */ /* 0x000fe20000010000 */
[----:B------:R-:W-:Y:S01]  /*9880*/  FFMA.FTZ R149, R98, UR14, R149 ;  /* 0x0000000e62957c23 */ /* 0x000fe20008010095 */
[----:B------:R-:W-:Y:S01]  /*9890*/  FFMA.FTZ R151, R96, UR14, -R151 ;  /* 0x0000000e60977c23 */ /* 0x000fe20008010897 */
[----:B------:R-:W-:Y:S01]  /*98a0*/  FADD.FTZ R188, R143, R188 ;  /* 0x000000bc8fbc7221 */ /* 0x000fe20000010000 */
[----:B------:R-:W-:Y:S01]  /*98b0*/  FADD.FTZ R178, R178, R133 ;  /* 0x00000085b2b27221 */ /* 0x000fe20000010000 */
[C---:B------:R-:W-:Y:S01]  /*98c0*/  FFMA.FTZ R97, R12.reuse, R222, R97 ;  /* 0x000000de0c617223 */ /* 0x040fe20000010061 */
[----:B------:R-:W-:Y:S01]  /*98d0*/  FFMA.FTZ R99, R12, -R221, R99 ;  /* 0x800000dd0c637223 */ /* 0x000fe20000010063 */
[----:B------:R-:W-:Y:S01]  /*98e0*/  FADD.FTZ R188, R188, R135 ;  /* 0x00000087bcbc7221 */ /* 0x000fe20000010000 */
[----:B------:R-:W-:Y:S01]  /*98f0*/  FMUL.FTZ R149, R202, R149 ;  /* 0x00000095ca957220 */ /* 0x000fe20000410000 */
[----:B------:R-:W-:Y:S01]  /*9900*/  FADD.FTZ R178, R178, R113 ;  /* 0x00000071b2b27221 */ /* 0x000fe20000010000 */
[C---:B------:R-:W-:Y:S01]  /*9910*/  FMUL.FTZ R113, R131.reuse, R186 ;  /* 0x000000ba83717220 */ /* 0x040fe20000410000 */
[----:B------:R-:W-:Y:S01]  /*9920*/  FADD.FTZ R96, R188, R117 ;  /* 0x00000075bc607221 */ /* 0x000fe20000010000 */
[----:B------:R-:W-:Y:S01]  /*9930*/  FFMA.FTZ R149, R204, R151, R149 ;  /* 0x00000097cc957223 */ /* 0x000fe20000010095 */
[----:B------:R-:W0:Y:S01]  /*9940*/  SHFL.DOWN PT, R156, R99, 0x1, 0x1f ;  /* 0x08201f00639c7f89 */ /* 0x000e2200000e0000 */
[----:B------:R-:W-:Y:S01]  /*9950*/  FMUL.FTZ R133, R131, R170 ;  /* 0x000000aa83857220 */ /* 0x000fe20000410000 */
[----:B------:R-:W-:Y:S01]  /*9960*/  FFMA.FTZ R150, R170, UR14, R113 ;  /* 0x0000000eaa967c23 */ /* 0x000fe20008010071 */
[----:B------:R-:W-:Y:S01]  /*9970*/  FFMA.FTZ R113, R80, R98, R149 ;  /* 0x0000006250717223 */ /* 0x000fe20000010095 */
[----:B------:R1:W2:Y:S01]  /*9980*/  SHFL.DOWN PT, R151, R97, 0x1, 0x1f ;  /* 0x08201f0061977f89 */ /* 0x0002a200000e0000 */
[----:B------:R-:W-:Y:S01]  /*9990*/  MOV R98, R97 ;  /* 0x0000006100627202 */ /* 0x000fe20000000f00 */
[----:B------:R-:W-:Y:S01]  /*99a0*/  FFMA.FTZ R152, R186, UR14, -R133 ;  /* 0x0000000eba987c23 */ /* 0x000fe20008010885 */
[----:B------:R-:W-:Y:S01]  /*99b0*/  FMUL.FTZ R150, R147, R150 ;  /* 0x0000009693967220 */ /* 0x000fe20000410000 */
[----:B------:R-:W4:Y:S01]  /*99c0*/  SHFL.DOWN PT, R145, R96, 0x1, 0x1f ;  /* 0x08201f0060917f89 */ /* 0x000f2200000e0000 */
[C---:B------:R-:W-:Y:S01]  /*99d0*/  FMUL.FTZ R117, R131.reuse, R104 ;  /* 0x0000006883757220 */ /* 0x040fe20000410000 */
[----:B------:R-:W-:Y:S01]  /*99e0*/  FMUL.FTZ R133, R131, R100 ;  /* 0x0000006483857220 */ /* 0x000fe20000410000 */
[----:B------:R-:W-:Y:S01]  /*99f0*/  FFMA.FTZ R150, R207, R152, R150 ;  /* 0x00000098cf967223 */ /* 0x000fe20000010096 */
[----:B------:R-:W3:Y:S01]  /*9a00*/  SHFL.DOWN PT, R154, R178, 0x1, 0x1f ;  /* 0x08201f00b29a7f89 */ /* 0x000ee200000e0000 */
[----:B-1----:R-:W-:Y:S01]  /*9a10*/  MOV R97, R178 ;  /* 0x000000b200617202 */ /* 0x002fe20000000f00 */
[----:B------:R-:W-:Y:S01]  /*9a20*/  FFMA.FTZ R117, R100, UR14, R117 ;  /* 0x0000000e64757c23 */ /* 0x000fe20008010075 */
[----:B------:R-:W-:Y:S01]  /*9a30*/  FFMA.FTZ R170, R87, R170, R150 ;  /* 0x000000aa57aa7223 */ /* 0x000fe20000010096 */
[----:B------:R-:W-:Y:S01]  /*9a40*/  FFMA.FTZ R135, R104, UR14, -R133 ;  /* 0x0000000e68877c23 */ /* 0x000fe20008010885 */
[C---:B------:R-:W-:Y:S01]  /*9a50*/  FMUL.FTZ R133, R131.reuse, R168 ;  /* 0x000000a883857220 */ /* 0x040fe20000410000 */
[----:B------:R-:W-:Y:S01]  /*9a60*/  FMUL.FTZ R143, R208, R117 ;  /* 0x00000075d08f7220 */ /* 0x000fe20000410000 */
[----:B------:R-:W-:Y:S01]  /*9a70*/  FMUL.FTZ R117, R131, R184 ;  /* 0x000000b883757220 */ /* 0x000fe20000410000 */
[----:B------:R-:W-:Y:S01]  /*9a80*/  FFMA.FTZ R158, R219, R158, R162 ;  /* 0x0000009edb9e7223 */ /* 0x000fe200000100a2 */
[----:B------:R-:W-:Y:S01]  /*9a90*/  FFMA.FTZ R184, R184, UR14, -R133 ;  /* 0x0000000eb8b87c23 */ /* 0x000fe20008010885 */
[----:B------:R-:W-:Y:S01]  /*9aa0*/  FFMA.FTZ R135, R200, R135, R143 ;  /* 0x00000087c8877223 */ /* 0x000fe2000001008f */
[----:B------:R-:W-:Y:S01]  /*9ab0*/  FFMA.FTZ R104, R168, UR14, R117 ;  /* 0x0000000ea8687c23 */ /* 0x000fe20008010075 */
[----:B0-----:R-:W-:Y:S01]  /*9ac0*/  @!P2 FADD.FTZ R99, R99, R156 ;  /* 0x0000009c6363a221 */ /* 0x001fe20000010000 */
[C---:B------:R-:W-:Y:S01]  /*9ad0*/  FMUL.FTZ R133, R131.reuse, R108 ;  /* 0x0000006c83857220 */ /* 0x040fe20000410000 */
[----:B------:R-:W-:Y:S01]  /*9ae0*/  FFMA.FTZ R117, R86, R100, R135 ;  /* 0x0000006456757223 */ /* 0x000fe20000010087 */
[----:B------:R-:W-:Y:S01]  /*9af0*/  FMUL.FTZ R135, R131, R110 ;  /* 0x0000006e83877220 */ /* 0x000fe20000410000 */
[----:B--2---:R-:W-:Y:S01]  /*9b00*/  @!P2 FADD.FTZ R98, R98, R151 ;  /* 0x000000976262a221 */ /* 0x004fe20000010000 */
[----:B------:R-:W0:Y:S01]  /*9b10*/  SHFL.DOWN PT, R152, R99, 0x2, 0x1f ;  /* 0x08401f0063987f89 */ /* 0x000e2200000e0000 */
[----:B------:R-:W-:Y:S01]  /*9b20*/  FMUL.FTZ R104, R209, R104 ;  /* 0x00000068d1687220 */ /* 0x000fe20000410000 */
[----:B------:R-:W-:Y:S01]  /*9b30*/  FFMA.FTZ R143, R108, UR14, R135 ;  /* 0x0000000e6c8f7c23 */ /* 0x000fe20008010087 */
[----:B----4-:R-:W-:Y:S01]  /*9b40*/  @!P2 FADD.FTZ R96, R145, R96 ;  /* 0x000000609160a221 */ /* 0x010fe20000010000 */
[----:B------:R-:W1:Y:S01]  /*9b50*/  SHFL.DOWN PT, R151, R98, 0x2, 0x1f ;  /* 0x08401f0062977f89 */ /* 0x000e6200000e0000 */
[----:B------:R-:W-:Y:S01]  /*9b60*/  FFMA.FTZ R145, R110, UR14, -R133 ;  /* 0x0000000e6e917c23 */ /* 0x000fe20008010885 */
[----:B------:R-:W-:Y:S01]  /*9b70*/  FMUL.FTZ R135, R131, R166 ;  /* 0x000000a683877220 */ /* 0x000fe20000410000 */
[----:B---3--:R-:W-:Y:S01]  /*9b80*/  @!P2 FADD.FTZ R97, R97, R154 ;  /* 0x0000009a6161a221 */ /* 0x008fe20000010000 */
[----:B------:R-:W2:Y:S01]  /*9b90*/  SHFL.DOWN PT, R149, R96, 0x2, 0x1f ;  /* 0x08401f0060957f89 */ /* 0x000ea200000e0000 */
[----:B------:R-:W-:Y:S01]  /*9ba0*/  ISETP.GT.AND P2, PT, R45, 0x1d, PT ;  /* 0x0000001d2d00780c */ /* 0x000fe20003f44270 */
[----:B------:R-:W-:Y:S01]  /*9bb0*/  FMUL.FTZ R143, R210, R143 ;  /* 0x0000008fd28f7220 */ /* 0x000fe20000410000 */
[C---:B------:R-:W-:Y:S01]  /*9bc0*/  FMUL.FTZ R133, R131.reuse, R182 ;  /* 0x000000b683857220 */ /* 0x040fe20000410000 */
[----:B------:R-:W3:Y:S01]  /*9bd0*/  SHFL.DOWN PT, R150, R97, 0x2, 0x1f ;  /* 0x08401f0061967f89 */ /* 0x000ee200000e0000 */
[----:B------:R-:W-:Y:S01]  /*9be0*/  FFMA.FTZ R182, R182, UR14, -R135 ;  /* 0x0000000eb6b67c23 */ /* 0x000fe20008010887 */
[----:B------:R-:W-:Y:S01]  /*9bf0*/  FFMA.FTZ R143, R198, R145, R143 ;  /* 0x00000091c68f7223 */ /* 0x000fe2000001008f */
[C---:B------:R-:W-:Y:S01]  /*9c00*/  FMUL.FTZ R135, R131.reuse, R112 ;  /* 0x0000007083877220 */ /* 0x040fe20000410000 */
[----:B------:R-:W-:Y:S01]  /*9c10*/  FFMA.FTZ R100, R166, UR14, R133 ;  /* 0x0000000ea6647c23 */ /* 0x000fe20008010085 */
[----:B------:R-:W-:Y:S01]  /*9c20*/  FMUL.FTZ R133, R131, R114 ;  /* 0x0000007283857220 */ /* 0x000fe20000410000 */
[----:B------:R-:W-:Y:S01]  /*9c30*/  FFMA.FTZ R147, R84, R108, R143 ;  /* 0x0000006c54937223 */ /* 0x000fe2000001008f */
[----:B------:R-:W-:Y:S01]  /*9c40*/  FFMA.FTZ R143, R114, UR14, -R135 ;  /* 0x0000000e728f7c23 */ /* 0x000fe20008010887 */
[----:B------:R-:W-:Y:S01]  /*9c50*/  FMUL.FTZ R100, R211, R100 ;  /* 0x00000064d3647220 */ /* 0x000fe20000410000 */
[----:B------:R-:W-:Y:S01]  /*9c60*/  FFMA.FTZ R133, R112, UR14, R133 ;  /* 0x0000000e70857c23 */ /* 0x000fe20008010085 */
[----:B------:R-:W-:Y:S01]  /*9c70*/  FFMA.FTZ R104, R205, R184, R104 ;  /* 0x000000b8cd687223 */ /* 0x000fe20000010068 */
[----:B------:R-:W-:Y:S01]  /*9c80*/  FMUL.FTZ R135, R131, R164 ;  /* 0x000000a483877220 */ /* 0x000fe20000410000 */
[----:B0-----:R-:W-:Y:S01]  /*9c90*/  @!P2 FADD.FTZ R99, R99, R152 ;  /* 0x000000986363a221 */ /* 0x001fe20000010000 */
[----:B------:R-:W-:Y:S01]  /*9ca0*/  FFMA.FTZ R100, R201, R182, R100 ;  /* 0x000000b6c9647223 */ /* 0x000fe20000010064 */
[----:B------:R-:W-:Y:S01]  /*9cb0*/  FMUL.FTZ R145, R212, R133 ;  /* 0x00000085d4917220 */ /* 0x000fe20000410000 */
[----:B------:R-:W-:Y:S01]  /*9cc0*/  FMUL.FTZ R133, R131, R180 ;  /* 0x000000b483857220 */ /* 0x000fe20000410000 */
[----:B-1----:R-:W-:Y:S01]  /*9cd0*/  @!P2 FADD.FTZ R98, R98, R151 ;  /* 0x000000976262a221 */ /* 0x002fe20000010000 */
[----:B------:R-:W0:Y:S01]  /*9ce0*/  SHFL.DOWN PT, R114, R99, 0x4, 0x1f ;  /* 0x08801f0063727f89 */ /* 0x000e2200000e0000 */
[----:B------:R-:W-:Y:S01]  /*9cf0*/  FFMA.FTZ R166, R91, R166, R100 ;  /* 0x000000a65ba67223 */ /* 0x000fe20000010064 */
[----:B------:R-:W-:Y:S01]  /*9d00*/  FFMA.FTZ R100, R164, UR14, R133 ;  /* 0x0000000ea4647c23 */ /* 0x000fe20008010085 */
[----:B--2---:R-:W-:Y:S01]  /*9d10*/  @!P2 FADD.FTZ R96, R96, R149 ;  /* 0x000000956060a221 */ /* 0x004fe20000010000 */
[----:B------:R-:W1:Y:S01]  /*9d20*/  SHFL.DOWN PT, R151, R98, 0x4, 0x1f ;  /* 0x08801f0062977f89 */ /* 0x000e6200000e0000 */
[----:B------:R-:W-:Y:S01]  /*9d30*/  FFMA.FTZ R143, R194, R143, R145 ;  /* 0x0000008fc28f7223 */ /* 0x000fe20000010091 */
[----:B------:R-:W-:Y:S01]  /*9d40*/  FFMA.FTZ R168, R85, R168, R104 ;  /* 0x000000a855a87223 */ /* 0x000fe20000010068 */
[----:B---3--:R-:W-:Y:S01]  /*9d50*/  @!P2 FADD.FTZ R97, R97, R150 ;  /* 0x000000966161a221 */ /* 0x008fe20000010000 */
[----:B------:R-:W2:Y:S01]  /*9d60*/  SHFL.DOWN PT, R149, R96, 0x4, 0x1f ;  /* 0x08801f0060957f89 */ /* 0x000ea200000e0000 */
[----:B------:R-:W-:Y:S01]  /*9d70*/  ISETP.GT.AND P2, PT, R45, 0x1b, PT ;  /* 0x0000001b2d00780c */ /* 0x000fe20003f44270 */
[----:B------:R-:W-:Y:S01]  /*9d80*/  FMUL.FTZ R108, R213, R100 ;  /* 0x00000064d56c7220 */ /* 0x000fe20000410000 */
[C---:B------:R-:W-:Y:S01]  /*9d90*/  FMUL.FTZ R100, R131.reuse, R103 ;  /* 0x0000006783647220 */ /* 0x040fe20000410000 */
[----:B------:R-:W3:Y:S01]  /*9da0*/  SHFL.DOWN PT, R110, R97, 0x4, 0x1f ;  /* 0x08801f00616e7f89 */ /* 0x000ee200000e0000 */
[C---:B------:R-:W-:Y:S01]  /*9db0*/  FMUL.FTZ R104, R131.reuse, R101 ;  /* 0x0000006583687220 */ /* 0x040fe20000410000 */
[----:B------:R-:W-:Y:S01]  /*9dc0*/  FMUL.FTZ R133, R131, R118 ;  /* 0x0000007683857220 */ /* 0x000fe20000410000 */
[----:B------:R-:W-:Y:S01]  /*9dd0*/  FFMA.FTZ R143, R90, R112, R143 ;  /* 0x000000705a8f7223 */ /* 0x000fe2000001008f */
[----:B------:R-:W-:Y:S01]  /*9de0*/  FFMA.FTZ R180, R180, UR14, -R135 ;  /* 0x0000000eb4b47c23 */ /* 0x000fe20008010887 */
[----:B------:R-:W-:Y:S01]  /*9df0*/  FFMA.FTZ R100, R101, UR14, R100 ;  /* 0x0000000e65647c23 */ /* 0x000fe20008010064 */
[----:B------:R-:W-:Y:S01]  /*9e00*/  FFMA.FTZ R104, R103, UR14, -R104 ;  /* 0x0000000e67687c23 */ /* 0x000fe20008010868 */
[C---:B------:R-:W-:Y:S01]  /*9e10*/  FMUL.FTZ R135, R131.reuse, R116 ;  /* 0x0000007483877220 */ /* 0x040fe20000410000 */
[----:B------:R-:W-:Y:S01]  /*9e20*/  FFMA.FTZ R133, R116, UR14, R133 ;  /* 0x0000000e74857c23 */ /* 0x000fe20008010085 */
[----:B------:R-:W-:Y:S01]  /*9e30*/  FMUL.FTZ R103, R131, R134 ;  /* 0x0000008683677220 */ /* 0x000fe20000410000 */
[----:B------:R-:W-:Y:S01]  /*9e40*/  FMUL.FTZ R100, R119, R100 ;  /* 0x0000006477647220 */ /* 0x000fe20000410000 */
[----:B------:R-:W-:Y:S01]  /*9e50*/  FFMA.FTZ R135, R118, UR14, -R135 ;  /* 0x0000000e76877c23 */ /* 0x000fe20008010887 */
[----:B0-----:R-:W-:Y:S01]  /*9e60*/  @!P2 FADD.FTZ R99, R99, R114 ;  /* 0x000000726363a221 */ /* 0x001fe20000010000 */
[----:B------:R-:W-:Y:S01]  /*9e70*/  FMUL.FTZ R133, R218, R133 ;  /* 0x00000085da857220 */ /* 0x000fe20000410000 */
[----:B------:R-:W-:Y:S01]  /*9e80*/  FFMA.FTZ R119, R132, UR14, R103 ;  /* 0x0000000e84777c23 */ /* 0x000fe20008010067 */
[----:B------:R-:W-:Y:S01]  /*9e90*/  FMUL.FTZ R103, R131, R176 ;  /* 0x000000b083677220 */ /* 0x000fe20000410000 */
[----:B-1----:R-:W-:Y:S01]  /*9ea0*/  @!P2 FADD.FTZ R98, R98, R151 ;  /* 0x000000976262a221 */ /* 0x002fe20000010000 */
[----:B------:R-:W0:Y:S01]  /*9eb0*/  SHFL.DOWN PT, R112, R99, 0x8, 0x1f ;  /* 0x09001f0063707f89 */ /* 0x000e2200000e0000 */
[----:B------:R-:W-:Y:S01]  /*9ec0*/  FFMA.FTZ R133, R196, R135, R133 ;  /* 0x00000087c4857223 */ /* 0x000fe20000010085 */
[----:B------:R-:W-:Y:S01]  /*9ed0*/  FFMA.FTZ R104, R203, R104, R100 ;  /* 0x00000068cb687223 */ /* 0x000fe20000010064 */
[----:B--2---:R-:W-:Y:S01]  /*9ee0*/  @!P2 FADD.FTZ R96, R96, R149 ;  /* 0x000000956060a221 */ /* 0x004fe20000010000 */
[----:B------:R-:W-:Y:S01]  /*9ef0*/  FFMA.FTZ R100, R160, UR14, R103 ;  /* 0x0000000ea0647c23 */ /* 0x000fe20008010067 */
[----:B------:R-:W1:Y:S01]  /*9f00*/  SHFL.DOWN PT, R149, R98, 0x8, 0x1f ;  /* 0x09001f0062957f89 */ /* 0x000e6200000e0000 */
[----:B------:R-:W-:Y:S01]  /*9f10*/  FMUL.FTZ R103, R131, R128 ;  /* 0x0000008083677220 */ /* 0x000fe20000410000 */
[----:B---3--:R-:W-:Y:S01]  /*9f20*/  @!P2 FADD.FTZ R97, R97, R110 ;  /* 0x0000006e6161a221 */ /* 0x008fe20000010000 */
[----:B------:R-:W-:Y:S01]  /*9f30*/  ISETP.GT.AND P2, PT, R45, 0x17, PT ;  /* 0x000000172d00780c */ /* 0x000fe20003f44270 */
[----:B------:R-:W2:Y:S01]  /*9f40*/  SHFL.DOWN PT, R145, R96, 0x8, 0x1f ;  /* 0x09001f0060917f89 */ /* 0x000ea200000e0000 */
[----:B------:R-:W-:Y:S01]  /*9f50*/  FFMA.FTZ R135, R88, R116, R133 ;  /* 0x0000007458877223 */ /* 0x000fe20000010085 */
[----:B------:R-:W-:Y:S01]  /*9f60*/  FMUL.FTZ R140, R140, R119 ;  /* 0x000000778c8c7220 */ /* 0x000fe20000410000 */
[C---:B------:R-:W-:Y:S01]  /*9f70*/  FMUL.FTZ R133, R131.reuse, R132 ;  /* 0x0000008483857220 */ /* 0x040fe20000410000 */
[----:B------:R-:W3:Y:S01]  /*9f80*/  SHFL.DOWN PT, R110, R97, 0x8, 0x1f ;  /* 0x09001f00616e7f89 */ /* 0x000ee200000e0000 */
[C---:B------:R-:W-:Y:S01]  /*9f90*/  FMUL.FTZ R119, R131.reuse, R160 ;  /* 0x000000a083777220 */ /* 0x040fe20000410000 */
[----:B------:R-:W-:Y:S01]  /*9fa0*/  FMUL.FTZ R131, R131, R106 ;  /* 0x0000006a83837220 */ /* 0x000fe20000410000 */
[----:B------:R-:W-:Y:S01]  /*9fb0*/  FFMA.FTZ R103, R106, UR14, R103 ;  /* 0x0000000e6a677c23 */ /* 0x000fe20008010067 */
[----:B------:R-:W-:Y:S01]  /*9fc0*/  FFMA.FTZ R134, R134, UR14, -R133 ;  /* 0x0000000e86867c23 */ /* 0x000fe20008010885 */
[----:B------:R-:W-:Y:S01]  /*9fd0*/  FFMA.FTZ R176, R176, UR14, -R119 ;  /* 0x0000000eb0b07c23 */ /* 0x000fe20008010877 */
[----:B------:R-:W-:Y:S01]  /*9fe0*/  FFMA.FTZ R128, R128, UR14, -R131 ;  /* 0x0000000e80807c23 */ /* 0x000fe20008010883 */
        /* <DEDUP_REMOVED lines=10> */
[----:B------:R-:W-:Y:S01]  /*a090*/  FFMA.FTZ R172, R81, R172, R158 ;  /* 0x000000ac51ac7223 */ /* 0x000fe2000001009e */
[----:B------:R-:W-:Y:S01]  /*a0a0*/  FFMA.FTZ R108, R89, R164, R108 ;  /* 0x000000a4596c7223 */ /* 0x000fe2000001006c */
[----:B------:R-:W-:Y:S01]  /*a0b0*/  FFMA.FTZ R197, R94, R132, R197 ;  /* 0x000000845ec57223 */ /* 0x000fe200000100c5 */
[----:B--2---:R-:W-:Y:S01]  /*a0c0*/  @!P2 FADD.FTZ R96, R96, R145 ;  /* 0x000000916060a221 */ /* 0x004fe20000010000 */
[----:B------:R0:W1:Y:S01]  /*a0d0*/  SHFL.DOWN PT, R103, R98, 0x10, 0x1f ;  /* 0x0a001f0062677f89 */ /* 0x00006200000e0000 */
[----:B------:R-:W-:Y:S01]  /*a0e0*/  FFMA.FTZ R100, R93, R160, R100 ;  /* 0x000000a05d647223 */ /* 0x000fe20000010064 */
[----:B---3--:R-:W-:-:S02]  /*a0f0*/  @!P2 FADD.FTZ R97, R97, R110 ;  /* 0x0000006e6161a221 */ /* 0x008fc40000010000 */
[----:B------:R0:W2:Y:S04]  /*a100*/  SHFL.DOWN PT, R101, R96, 0x10, 0x1f ;  /* 0x0a001f0060657f89 */ /* 0x0000a800000e0000 */
[----:B------:R0:W3:Y:S04]  /*a110*/  SHFL.DOWN PT, R110, R99, 0x10, 0x1f ;  /* 0x0a001f00636e7f89 */ /* 0x0000e800000e0000 */
[----:B------:R0:W4:Y:S01]  /*a120*/  SHFL.DOWN PT, R106, R97, 0x10, 0x1f ;  /* 0x0a001f00616a7f89 */ /* 0x00012200000e0000 */
[----:B------:R-:W-:Y:S05]  /*a130*/  @P3 BRA `(.L_x_3588) ;  /* 0x0000000000203947 */ /* 0x000fea0003800000 */
[----:B------:R-:W-:Y:S01]  /*a140*/  ISETP.NE.AND P2, PT, R45, RZ, PT ;  /* 0x000000ff2d00720c */ /* 0x000fe20003f45270 */
[----:B0-2---:R-:W-:Y:S01]  /*a150*/  FADD.FTZ R96, R96, R101 ;  /* 0x0000006560607221 */ /* 0x005fe20000010000 */
[----:B----4-:R-:W-:Y:S01]  /*a160*/  FADD.FTZ R97, R97, R106 ;  /* 0x0000006a61617221 */ /* 0x010fe20000010000 */
[----:B-1----:R-:W-:Y:S01]  /*a170*/  FADD.FTZ R98, R98, R103 ;  /* 0x0000006762627221 */ /* 0x002fe20000010000 */
[----:B---3--:R-:W-:-:S09]  /*a180*/  FADD.FTZ R99, R99, R110 ;  /* 0x0000006e63637221 */ /* 0x008fd20000010000 */
[----:B------:R-:W-:-:S04]  /*a190*/  @!P2 SHF.R.U32.HI R101, RZ, 0x1, R122 ;  /* 0x00000001ff65a819 */ /* 0x000fc8000001167a */
[----:B------:R-:W-:-:S05]  /*a1a0*/  @!P2 LOP3.LUT R101, R101, 0x1f0, RZ, 0xc0, !PT ;  /* 0x000001f06565a812 */ /* 0x000fca00078ec0ff */
[----:B------:R0:W-:Y:S02]  /*a1b0*/  @!P2 STS.128 [R101+UR13+0x2120], R96 ;  /* 0x002120606500a988 */ /* 0x0001e40008000c0d */
.L_x_3588:
[----:B------:R-:W-:Y:S05]  /*a1c0*/  BSYNC.RECONVERGENT B0 ;  /* 0x0000000000007941 */ /* 0x000fea0003800200 */
.L_x_3587:
        /* <DEDUP_REMOVED lines=36> */
[----:B012---:R-:W0:Y:S01]  /*a410*/  LDS.128 R100, [UR13+0x2130] ;  /* 0x0021300dff647984 */ /* 0x007e220008000c00 */
[----:B------:R-:W-:-:S03]  /*a420*/  ULEA UR12, UR9, UR13, 0x3 ;  /* 0x0000000d090c7291 */ /* 0x000fc6000f8e18ff */
[----:B----4-:R-:W1:Y:S01]  /*a430*/  LDS.128 R104, [UR13+0x2140] ;  /* 0x0021400dff687984 */ /* 0x010e620008000c00 */
[----:B------:R-:W-:-:S03]  /*a440*/  PLOP3.LUT P0, PT, PT, PT, UP0, 0x80, 0x8 ;  /* 0x000000000008781c */ /* 0x000fc60003f0f008 */
[----:B---3--:R-:W2:Y:S10]  /*a450*/  LDS.128 R108, [UR13+0x2150] ;  /* 0x0021500dff6c7984 */ /* 0x008eb40008000c00 */
        /* <DEDUP_REMOVED lines=20> */
.L_x_3590:
[----:B------:R-:W-:Y:S05]  /*a5a0*/  BSYNC.RECONVERGENT B0 ;  /* 0x0000000000007941 */ /* 0x000fea0003800200 */
.L_x_3589:
[----:B------:R-:W-:-:S04]  /*a5b0*/  UIADD3 UR9, UPT, UPT, UR9, 0x1, URZ ;  /* 0x0000000109097890 */ /* 0x000fc8000fffe0ff */
[----:B------:R-:W-:-:S09]  /*a5c0*/  UISETP.GE.AND UP0, UPT, UR9, UR42, UPT ;  /* 0x0000002a0900728c */ /* 0x000fd2000bf06270 */
[----:B------:R-:W-:Y:S05]  /*a5d0*/  BRA.U !UP0, `(.L_x_3591) ;  /* 0xffffff9d08d47547 */ /* 0x000fea000b83ffff */
.L_x_3557:
[----:B------:R-:W-:Y:S06]  /*a5e0*/  BAR.SYNC.DEFER_BLOCKING 0x0 ;  /* 0x0000000000007b1d */ /* 0x000fec0000010000 */
[----:B------:R-:W5:Y:S01]  /*a5f0*/  LDCU.64 UR14, c[0x0][0x4f8] ;  /* 0x00009f00ff0e77ac */ /* 0x000f620008000a00 */
[----:B------:R-:W0:Y:S01]  /*a600*/  LDCU.64 UR32, c[0x0][0x500] ;  /* 0x0000a000ff2077ac */ /* 0x000e220008000a00 */
[----:B------:R-:W1:Y:S01]  /*a610*/  LDCU.64 UR34, c[0x0][0x550] ;  /* 0x0000aa00ff2277ac */ /* 0x000e620008000a00 */
[----:B------:R-:W2:Y:S04]  /*a620*/  LDG.E.128 R4, desc[UR30][R192.64] ;  /* 0x0000001ec0047981 */ /* 0x000ea8000c1e1d00 */
[----:B------:R-:W3:Y:S04]  /*a630*/  LDG.E.128 R8, desc[UR30][R192.64+0x200] ;  /* 0x0002001ec0087981 */ /* 0x000ee8000c1e1d00 */
[----:B------:R-:W4:Y:S04]  /*a640*/  LDG.E.128 R12, desc[UR30][R192.64+0x400] ;  /* 0x0004001ec00c7981 */ /* 0x000f28000c1e1d00 */
[----:B------:R-:W4:Y:S01]  /*a650*/  LDG.E.128 R16, desc[UR30][R192.64+0x600] ;  /* 0x0006001ec0107981 */ /* 0x000f22000c1e1d00 */
[----:B------:R-:W-:Y:S01]  /*a660*/  UMOV UR7, URZ ;  /* 0x000000ff00077c82 */ /* 0x000fe20008000000 */
[----:B------:R-:W-:Y:S01]  /*a670*/  IADD3 R31, PT, PT, R121, R120, RZ ;  /* 0x00000078791f7210 */ /* 0x000fe20007ffe0ff */
[----:B-----5:R-:W-:-:S02]  /*a680*/  UIMAD.WIDE.U32 UR12, UR29, UR14, UR6 ;  /* 0x0000000e1d0c72a5 */ /* 0x020fc4000f8e0006 */
[----:B------:R-:W-:Y:S02]  /*a690*/  UIADD3 UR27, UP1, UPT, UR27, -0x2000, URZ ;  /* 0xffffe0001b1b7890 */ /* 0x000fe4000ff3e0ff */
[----:B------:R-:W-:Y:S01]  /*a6a0*/  UIMAD UR13, UR29, UR15, UR13 ;  /* 0x0000000f1d0d72a4 */ /* 0x000fe2000f8e020d */
[----:B------:R-:W5:Y:S03]  /*a6b0*/  LDCU.64 UR14, c[0x0][0x520] ;  /* 0x0000a400ff0e77ac */ /* 0x000f660008000a00 */
[----:B0-----:R-:W-:Y:S02]  /*a6c0*/  UIMAD.WIDE.U32 UR12, UR10, UR32, UR12 ;  /* 0x000000200a0c72a5 */ /* 0x001fe4000f8e000c */
[----:B------:R-:W-:Y:S02]  /*a6d0*/  UIADD3 UR23, UP2, UPT, UR23, -0x2000, URZ ;  /* 0xffffe00017177890 */ /* 0x000fe4000ff5e0ff */
[----:B------:R-:W-:-:S02]  /*a6e0*/  UIMAD UR13, UR10, UR33, UR13 ;  /* 0x000000210a0d72a4 */ /* 0x000fc4000f8e020d */
[----:B-1----:R-:W-:Y:S01]  /*a6f0*/  ULEA UR9, UP0, UR12, UR34, 0x2 ;  /* 0x000000220c097291 */ /* 0x002fe2000f8010ff */
[----:B------:R-:W0:Y:S03]  /*a700*/  LDCU.64 UR32, c[0x0][0x560] ;  /* 0x0000ac00ff2077ac */ /* 0x000e260008000a00 */
[----:B------:R-:W-:Y:S02]  /*a710*/  ULEA.HI.X UR12, UR12, UR35, UR13, 0x2, UP0 ;  /* 0x000000230c0c7291 */ /* 0x000fe400080f140d */
[----:B------:R-:W-:Y:S02]  /*a720*/  UIADD3.X UR22, UPT, UPT, UR22, -0x1, URZ, UP1, !UPT ;  /* 0xffffffff16167890 */ /* 0x000fe40008ffe4ff */
[----:B------:R-:W-:Y:S01]  /*a730*/  UIADD3.X UR24, UPT, UPT, UR24, -0x1, URZ, UP2, !UPT ;  /* 0xffffffff18187890 */ /* 0x000fe200097fe4ff */
        /* <DEDUP_REMOVED lines=24> */
[----:B------:R-:W-:Y:S01]  /*a8c0*/  FADD.FTZ R6, R6, UR8 ;  /* 0x0000000806067e21 */ /* 0x000fe20008010000 */
[----:B------:R-:W-:Y:S01]  /*a8d0*/  FSETP.GTU.FTZ.AND P3, PT, R26, 20, PT ;  /* 0x41a000001a00780b */ /* 0x000fe20003f7c000 */
[----:B------:R-:W-:Y:S01]  /*a8e0*/  @!P2 FMUL.FTZ R0, R20, -1.4426950216293334961 ;  /* 0xbfb8aa3b1400a820 */ /* 0x000fe20000410000 */
[----:B------:R-:W-:Y:S01]  /*a8f0*/  FADD.FTZ R7, R7, UR8 ;  /* 0x0000000807077e21 */ /* 0x000fe20008010000 */
[----:B------:R-:W-:-:S02]  /*a900*/  @!P1 FMUL.FTZ R3, R21, -1.4426950216293334961 ;  /* 0xbfb8aa3b15039820 */ /* 0x000fc40000410000 */
        /* <DEDUP_REMOVED lines=9> */
[----:B------:R-:W2:Y:S01]  /*a9a0*/  @!P1 MUFU.RCP R0, R0 ;  /* 0x0000000000009308 */ /* 0x000ea20000001000 */
[----:B---3--:R-:W-:Y:S01]  /*a9b0*/  @!P0 FADD.FTZ R8, R8, 1 ;  /* 0x3f80000008088421 */ /* 0x008fe20000010000 */
[----:B-1----:R-:W-:-:S06]  /*a9c0*/  @!P5 FMUL.FTZ R2, R25, -1.4426950216293334961 ;  /* 0xbfb8aa3b1902d820 */ /* 0x002fcc0000410000 */
[----:B------:R-:W1:Y:S01]  /*a9d0*/  @!P0 MUFU.RCP R13, R8 ;  /* 0x00000008000d8308 */ /* 0x000e620000001000 */
[----:B----4-:R-:W-:Y:S01]  /*a9e0*/  @!P2 FMUL.FTZ R64, R64, R11 ;  /* 0x0000000b4040a220 */ /* 0x010fe20000410000 */
[----:B------:R-:W-:-:S06]  /*a9f0*/  FSETP.GTU.FTZ.AND P2, PT, R27, 20, PT ;  /* 0x41a000001b00780b */ /* 0x000fcc0003f5c000 */
[----:B------:R3:W4:Y:S01]  /*aa00*/  @!P4 MUFU.EX2 R12, R9 ;  /* 0x00000009000cc308 */ /* 0x0007220000000800 */
[----:B--2---:R-:W-:Y:S01]  /*aa10*/  @!P1 FMUL.FTZ R65, R65, R0 ;  /* 0x0000000041419220 */ /* 0x004fe20000410000 */
[----:B------:R-:W-:Y:S01]  /*aa20*/  FSETP.GTU.FTZ.AND P1, PT, R14, 20, PT ;  /* 0x41a000000e00780b */ /* 0x000fe20003f3c000 */
[----:B------:R-:W-:-:S04]  /*aa30*/  @!P3 FMUL.FTZ R0, R26, -1.4426950216293334961 ;  /* 0xbfb8aa3b1a00b820 */ /* 0x000fc80000410000 */
[----:B------:R-:W-:Y:S01]  /*aa40*/  @!P2 FMUL.FTZ R4, R27, -1.4426950216293334961 ;  /* 0xbfb8aa3b1b04a820 */ /* 0x000fe20000410000 */
[----:B------:R-:W2:Y:S01]  /*aa50*/  @!P6 MUFU.EX2 R3, R3 ;  /* 0x000000030003e308 */ /* 0x000ea20000000800 */
[----:B---3--:R-:W3:Y:S01]  /*aa60*/  LDS.128 R8, [R43+0x30] ;  /* 0x000030002b087984 */ /* 0x008ee20000000c00 */
[----:B-1----:R-:W-:Y:S01]  /*aa70*/  @!P0 FMUL.FTZ R66, R66, R13 ;  /* 0x0000000d42428220 */ /* 0x002fe20000410000 */
[C---:B------:R-:W-:Y:S01]  /*aa80*/  FSETP.GTU.FTZ.AND P0, PT, R15.reuse, 20, PT ;  /* 0x41a000000f00780b */ /* 0x040fe20003f1c000 */
[----:B------:R-:W-:Y:S03]  /*aa90*/  BAR.SYNC.DEFER_BLOCKING 0x0 ;  /* 0x0000000000007b1d */ /* 0x000fe60000010000 */
[----:B------:R-:W-:Y:S01]  /*aaa0*/  @!P1 FMUL.FTZ R5, R14, -1.4426950216293334961 ;  /* 0xbfb8aa3b0e059820 */ /* 0x000fe20000410000 */
[----:B----4-:R-:W-:Y:S02]  /*aab0*/  @!P4 FADD.FTZ R12, R12, 1 ;  /* 0x3f8000000c0cc421 */ /* 0x010fe40000010000 */
[----:B------:R-:W1:Y:S06]  /*aac0*/  @!P5 MUFU.EX2 R2, R2 ;  /* 0x000000020002d308 */ /* 0x000e6c0000000800 */
[----:B------:R-:W-:Y:S01]  /*aad0*/  @!P0 FMUL.FTZ R13, R15, -1.4426950216293334961 ;  /* 0xbfb8aa3b0f0d8820 */ /* 0x000fe20000410000 */
[----:B--2---:R-:W-:Y:S01]  /*aae0*/  @!P6 FADD.FTZ R3, R3, 1 ;  /* 0x3f8000000303e421 */ /* 0x004fe20000010000 */
[----:B------:R-:W2:Y:S08]  /*aaf0*/  @!P2 MUFU.EX2 R4, R4 ;  /* 0x000000040004a308 */ /* 0x000eb00000000800 */
[----:B------:R-:W4:Y:S01]  /*ab00*/  @!P1 MUFU.EX2 R5, R5 ;  /* 0x0000000500059308 */ /* 0x000f220000000800 */
[----:B-1----:R-:W-:Y:S01]  /*ab10*/  @!P5 FADD.FTZ R2, R2, 1 ;  /* 0x3f8000000202d421 */ /* 0x002fe20000010000 */
[----:B------:R-:W-:Y:S04]  /*ab20*/  STS.128 [R43], R60 ;  /* 0x0000003c2b007388 */ /* 0x000fe80000000c00 */
[----:B------:R-:W-:Y:S02]  /*ab30*/  STS.128 [R43+0x10], R56 ;  /* 0x000010382b007388 */ /* 0x000fe40000000c00 */
[----:B------:R-:W1:Y:S01]  /*ab40*/  @!P3 MUFU.EX2 R0, R0 ;  /* 0x000000000000b308 */ /* 0x000e620000000800 */
[----:B--2---:R-:W-:Y:S01]  /*ab50*/  @!P2 FADD.FTZ R4, R4, 1 ;  /* 0x3f8000000404a421 */ /* 0x004fe20000010000 */
[----:B------:R-:W-:Y:S01]  /*ab60*/  STS.128 [R43+0x20], R52 ;  /* 0x000020342b007388 */ /* 0x000fe20000000c00 */
[----:B---3--:R-:W-:Y:S01]  /*ab70*/  FADD.FTZ R8, R8, UR8 ;  /* 0x0000000808087e21 */ /* 0x008fe20008010000 */
[----:B------:R-:W-:-:S04]  /*ab80*/  FADD.FTZ R9, R9, UR8 ;  /* 0x0000000809097e21 */ /* 0x000fc80008010000 */
[----:B------:R-:W2:Y:S01]  /*ab90*/  @!P4 MUFU.RCP R12, R12 ;  /* 0x0000000c000cc308 */ /* 0x000ea20000001000 */
[----:B----4-:R-:W-:Y:S01]  /*aba0*/  @!P1 FADD.FTZ R5, R5, 1 ;  /* 0x3f80000005059421 */ /* 0x010fe20000010000 */
[----:B------:R-:W-:Y:S01]  /*abb0*/  FADD.FTZ R10, R10, UR8 ;  /* 0x000000080a0a7e21 */ /* 0x000fe20008010000 */
[----:B------:R-:W-:Y:S01]  /*abc0*/  FADD.FTZ R11, R11, UR8 ;  /* 0x000000080b0b7e21 */ /* 0x000fe20008010000 */
[----:B------:R-:W-:Y:S01]  /*abd0*/  STS.128 [R43+0x30], R48 ;  /* 0x000030302b007388 */ /* 0x000fe20000000c00 */
[----:B------:R-:W-:Y:S01]  /*abe0*/  NOP ;  /* 0x0000000000007918 */ /* 0x000fe20000000000 */
[----:B-1----:R-:W-:Y:S02]  /*abf0*/  @!P3 FADD.FTZ R0, R0, 1 ;  /* 0x3f8000000000b421 */ /* 0x002fe40000010000 */
[----:B------:R-:W1:Y:S01]  /*ac00*/  @!P6 MUFU.RCP R3, R3 ;  /* 0x000000030003e308 */ /* 0x000e620000001000 */
[----:B------:R-:W-:Y:S01]  /*ac10*/  LDS.128 R16, [R44+0x200] ;  /* 0x000200002c107984 */ /* 0x000fe20000000c00 */
[----:B--2---:R-:W-:Y:S01]  /*ac20*/  @!P4 FMUL.FTZ R67, R67, R12 ;  /* 0x0000000c4343c220 */ /* 0x004fe20000410000 */
[----:B------:R-:W-:-:S02]  /*ac30*/  FSETP.GTU.FTZ.AND P4, PT, R6, 20, PT ;  /* 0x41a000000600780b */ /* 0x000fc40003f9c000 */
[----:B------:R-:W-:Y:S03]  /*ac40*/  LDS.128 R20, [R44+0x400] ;  /* 0x000400002c147984 */ /* 0x000fe60000000c00 */
[----:B------:R-:W2:Y:S01]  /*ac50*/  @!P5 MUFU.RCP R2, R2 ;  /* 0x000000020002d308 */ /* 0x000ea20000001000 */
[----:B------:R-:W-:Y:S07]  /*ac60*/  LDS.128 R24, [R44+0x600] ;  /* 0x000600002c187984 */ /* 0x000fee0000000c00 */
[----:B------:R3:W4:Y:S01]  /*ac70*/  @!P3 MUFU.RCP R15, R0 ;  /* 0x00000000000fb308 */ /* 0x0007220000001000 */
[----:B-1----:R-:W-:Y:S01]  /*ac80*/  @!P6 FMUL.FTZ R68, R68, R3 ;  /* 0x000000034444e220 */ /* 0x002fe20000410000 */
[----:B------:R-:W-:-:S06]  /*ac90*/  FSETP.GTU.FTZ.AND P6, PT, R7, 20, PT ;  /* 0x41a000000700780b */ /* 0x000fcc0003fdc000 */
[----:B------:R-:W1:Y:S01]  /*aca0*/  @!P2 MUFU.RCP R4, R4 ;  /* 0x000000040004a308 */ /* 0x000e620000001000 */
[----:B--2---:R-:W-:Y:S01]  /*acb0*/  @!P5 FMUL.FTZ R69, R69, R2 ;  /* 0x000000024545d220 */ /* 0x004fe20000410000 */
[----:B------:R-:W-:Y:S01]  /*acc0*/  FSETP.GTU.FTZ.AND P5, PT, R8, 20, PT ;  /* 0x41a000000800780b */ /* 0x000fe20003fbc000 */
[----:B---3--:R-:W-:-:S04]  /*acd0*/  @!P4 FMUL.FTZ R0, R6, -1.4426950216293334961 ;  /* 0xbfb8aa3b0600c820 */ /* 0x008fc80000410000 */
[----:B------:R-:W-:Y:S01]  /*ace0*/  @!P6 FMUL.FTZ R2, R7, -1.4426950216293334961 ;  /* 0xbfb8aa3b0702e820 */ /* 0x000fe20000410000 */
[----:B------:R-:W2:Y:S01]  /*acf0*/  @!P1 MUFU.RCP R5, R5 ;  /* 0x0000000500059308 */ /* 0x000ea20000001000 */
[----:B----4-:R-:W-:Y:S01]  /*ad00*/  @!P3 FMUL.FTZ R70, R70, R15 ;  /* 0x0000000f4646b220 */ /* 0x010fe20000410000 */
[----:B------:R-:W-:-:S05]  /*ad10*/  FSETP.GTU.FTZ.AND P3, PT, R9, 20, PT ;  /* 0x41a000000900780b */ /* 0x000fca0003f7c000 */
[----:B------:R-:W-:Y:S01]  /*ad20*/  @!P5 FMUL.FTZ R3, R8, -1.4426950216293334961 ;  /* 0xbfb8aa3b0803d820 */ /* 0x000fe20000410000 */
[----:B------:R-:W3:Y:S01]  /*ad30*/  @!P6 MUFU.EX2 R2, R2 ;  /* 0x000000020002e308 */ /* 0x000ee20000000800 */
[----:B-1----:R-:W-:Y:S01]  /*ad40*/  @!P2 FMUL.FTZ R71, R71, R4 ;  /* 0x000000044747a220 */ /* 0x002fe20000410000 */
[----:B------:R-:W-:-:S05]  /*ad50*/  FSETP.GTU.FTZ.AND P2, PT, R10, 20, PT ;  /* 0x41a000000a00780b */ /* 0x000fca0003f5c000 */
[----:B------:R-:W-:Y:S01]  /*ad60*/  @!P3 FMUL.FTZ R4, R9, -1.4426950216293334961 ;  /* 0xbfb8aa3b0904b820 */ /* 0x000fe20000410000 */
[----:B------:R-:W-:Y:S01]  /*ad70*/  @!P5 MUFU.EX2 R3, R3 ;  /* 0x000000030003d308 */ /* 0x000fe20000000800 */
[----:B--2---:R-:W-:Y:S01]  /*ad80*/  @!P1 FMUL.FTZ R72, R72, R5 ;  /* 0x0000000548489220 */ /* 0x004fe20000410000 */
[----:B------:R-:W-:-:S05]  /*ad90*/  FSETP.GTU.FTZ.AND P1, PT, R11, 20, PT ;  /* 0x41a000000b00780b */ /* 0x000fca0003f3c000 */
[----:B------:R-:W-:Y:S01]  /*ada0*/  @!P2 FMUL.FTZ R6, R10, -1.4426950216293334961 ;  /* 0xbfb8aa3b0a06a820 */ /* 0x000fe20000410000 */
[----:B------:R-:W1:Y:S01]  /*adb0*/  @!P0 MUFU.EX2 R13, R13 ;  /* 0x0000000d000d8308 */ /* 0x000e620000000800 */
[----:B---3--:R-:W-:-:S06]  /*adc0*/  @!P6 FADD.FTZ R2, R2, 1 ;  /* 0x3f8000000202e421 */ /* 0x008fcc0000010000 */
        /* <DEDUP_REMOVED lines=8> */
[----:B--2---:R-:W-:Y:S01]  /*ae50*/  @!P4 FADD.FTZ R0, R0, 1 ;  /* 0x3f8000000000c421 */ /* 0x004fe20000010000 */
[----:B------:R-:W2:Y:S04]  /*ae60*/  LDCU.64 UR12, c[0x0][0x518] ;  /* 0x0000a300ff0c77ac */ /* 0x000ea80008000a00 */
[----:B------:R-:W4:Y:S01]  /*ae70*/  @!P1 MUFU.EX2 R7, R7 ;  /* 0x0000000700079308 */ /* 0x000f220000000800 */
[----:B-----5:R-:W-:-:S07]  /*ae80*/  @!P3 FADD.FTZ R5, R5, 1 ;  /* 0x3f8000000505b421 */ /* 0x020fce0000010000 */
[----:B------:R5:W0:Y:S01]  /*ae90*/  @!P6 MUFU.RCP R14, R2 ;  /* 0x00000002000ee308 */ /* 0x000a220000001000 */
[----:B-1----:R-:W-:Y:S01]  /*aea0*/  @!P2 FADD.FTZ R6, R6, 1 ;  /* 0x3f8000000606a421 */ /* 0x002fe20000010000 */
[----:B--2---:R-:W-:-:S06]  /*aeb0*/  UIMAD.WIDE.U32 UR6, UR29, UR12, UR6 ;  /* 0x0000000c1d0672a5 */ /* 0x004fcc000f8e0006 */
[----:B------:R-:W1:Y:S01]  /*aec0*/  @!P0 MUFU.RCP R12, R13 ;  /* 0x0000000d000c8308 */ /* 0x000e620000001000 */
[----:B-----5:R-:W-:Y:S01]  /*aed0*/  MOV R2, UR9 ;  /* 0x0000000900027c02 */ /* 0x020fe20008000f00 */
[----:B----4-:R-:W-:Y:S01]  /*aee0*/  @!P1 FADD.FTZ R7, R7, 1 ;  /* 0x3f80000007079421 */ /* 0x010fe20000010000 */
[----:B------:R-:W-:-:S03]  /*aef0*/  UIMAD UR7, UR29, UR13, UR7 ;  /* 0x0000000d1d0772a4 */ /* 0x000fc6000f8e0207 */
[----:B------:R-:W-:Y:S01]  /*af00*/  IMAD.WIDE.U32 R2, R31, 0x10, R2 ;  /* 0x000000101f027825 */ /* 0x000fe200078e0002 */
[----:B------:R-:W-:Y:S01]  /*af10*/  UIMAD.WIDE.U32 UR6, UR10, UR14, UR6 ;  /* 0x0000000e0a0672a5 */ /* 0x000fe2000f8e0006 */
[----:B------:R-:W2:Y:S02]  /*af20*/  @!P5 MUFU.RCP R13, R4 ;  /* 0x00000004000dd308 */ /* 0x000ea40000001000 */
[----:B0-----:R-:W-:Y:S01]  /*af30*/  @!P6 FMUL.FTZ R75, R75, R14 ;  /* 0x0000000e4b4be220 */ /* 0x001fe20000410000 */
[----:B---3--:R-:W-:Y:S01]  /*af40*/  STG.E.128 desc[UR30][R2.64], R8 ;  /* 0x0000000802007986 */ /* 0x008fe2000c101d1e */
[----:B------:R-:W-:Y:S02]  /*af50*/  UIMAD UR9, UR10, UR15, UR7 ;  /* 0x0000000f0a0972a4 */ /* 0x000fe4000f8e0207 */
[----:B------:R-:W-:Y:S01]  /*af60*/  ULEA UR7, UP0, UR6, UR32, 0x2 ;  /* 0x0000002006077291 */ /* 0x000fe2000f8010ff */
[----:B------:R-:W-:Y:S01]  /*af70*/  STG.E.128 desc[UR30][R2.64+0x200], R16 ;  /* 0x0002001002007986 */ /* 0x000fe2000c101d1e */
[----:B------:R0:W3:Y:S01]  /*af80*/  @!P4 MUFU.RCP R15, R0 ;  /* 0x00000000000fc308 */ /* 0x0000e20000001000 */
[----:B-1----:R-:W-:Y:S01]  /*af90*/  @!P0 FMUL.FTZ R73, R73, R12 ;  /* 0x0000000c49498220 */ /* 0x002fe20000410000 */
[----:B------:R-:W-:Y:S01]  /*afa0*/  ULEA.HI.X UR6, UR6, UR33, UR9, 0x2, UP0 ;  /* 0x0000002106067291 */ /* 0x000fe200080f1409 */
[----:B------:R-:W-:Y:S01]  /*afb0*/  STG.E.128 desc[UR30][R2.64+0x400], R20 ;  /* 0x0004001402007986 */ /* 0x000fe2000c101d1e */
[----:B------:R-:W-:-:S03]  /*afc0*/  UIADD3 UR28, UP0, UPT, UR28, -0x2000, URZ ;  /* 0xffffe0001c1c7890 */ /* 0x000fc6000ff1e0ff */
[----:B------:R1:W-:Y:S01]  /*afd0*/  STG.E.128 desc[UR30][R2.64+0x600], R24 ;  /* 0x0006001802007986 */ /* 0x0003e2000c101d1e */
[----:B------:R4:W5:Y:S01]  /*afe0*/  @!P3 MUFU.RCP R28, R5 ;  /* 0x00000005001cb308 */ /* 0x0009620000001000 */
[----:B0-----:R-:W-:Y:S01]  /*aff0*/  FADD.FTZ R0, R64, R123 ;  /* 0x0000007b40007221 */ /* 0x001fe20000010000 */
[----:B--2---:R-:W-:Y:S01]  /*b000*/  @!P5 FMUL.FTZ R76, R76, R13 ;  /* 0x0000000d4c4cd220 */ /* 0x004fe20000410000 */
[----:B------:R-:W-:Y:S01]  /*b010*/  BAR.SYNC.DEFER_BLOCKING 0x0 ;  /* 0x0000000000007b1d */ /* 0x000fe20000010000 */
[----:B------:R-:W-:Y:S02]  /*b020*/  UIADD3.X UR25, UPT, UPT, UR25, -0x1, URZ, UP0, !UPT ;  /* 0xffffffff19197890 */ /* 0x000fe400087fe4ff */
[----:B------:R-:W-:-:S03]  /*b030*/  UISETP.GT.AND UP0, UPT, UR26, 0x1, UPT ;  /* 0x000000011a00788c */ /* 0x000fc6000bf04270 */
[----:B------:R-:W0:Y:S01]  /*b040*/  @!P2 MUFU.RCP R29, R6 ;  /* 0x00000006001da308 */ /* 0x000e220000001000 */
[----:B---3--:R-:W-:Y:S01]  /*b050*/  @!P4 FMUL.FTZ R74, R74, R15 ;  /* 0x0000000f4a4ac220 */ /* 0x008fe20000410000 */
[----:B----4-:R-:W-:-:S04]  /*b060*/  FADD.FTZ R5, R0, R65 ;  /* 0x0000004100057221 */ /* 0x010fc80000010000 */
[----:B------:R-:W-:Y:S02]  /*b070*/  FADD.FTZ R0, R5, R66 ;  /* 0x0000004205007221 */ /* 0x000fe40000010000 */
[----:B------:R-:W2:Y:S01]  /*b080*/  @!P1 MUFU.RCP R4, R7 ;  /* 0x0000000700049308 */ /* 0x000ea20000001000 */
[----:B-----5:R-:W-:Y:S01]  /*b090*/  @!P3 FMUL.FTZ R77, R77, R28 ;  /* 0x0000001c4d4db220 */ /* 0x020fe20000410000 */
[----:B-1----:R-:W-:Y:S02]  /*b0a0*/  MOV R2, UR7 ;  /* 0x0000000700027c02 */ /* 0x002fe40008000f00 */
[----:B------:R-:W-:Y:S01]  /*b0b0*/  MOV R3, UR6 ;  /* 0x0000000600037c02 */ /* 0x000fe20008000f00 */
[----:B------:R-:W-:Y:S01]  /*b0c0*/  UIADD3 UR6, UPT, UPT, UR26, -0x1, URZ ;  /* 0xffffffff1a067890 */ /* 0x000fe2000fffe0ff */
[----:B0-----:R-:W-:Y:S01]  /*b0d0*/  @!P2 FMUL.FTZ R78, R78, R29 ;  /* 0x0000001d4e4ea220 */ /* 0x001fe20000410000 */
[----:B------:R0:W-:Y:S01]  /*b0e0*/  STS.128 [R43], R64 ;  /* 0x000000402b007388 */ /* 0x0001e20000000c00 */
[----:B------:R-:W-:-:S04]  /*b0f0*/  IMAD.WIDE.U32 R2, R31, 0x10, R2 ;  /* 0x000000101f027825 */ /* 0x000fc800078e0002 */
[----:B------:R-:W-:Y:S01]  /*b100*/  UMOV UR26, UR6 ;  /* 0x00000006001a7c82 */ /* 0x000fe20008000000 */
[----:B------:R1:W-:Y:S01]  /*b110*/  STS.128 [R43+0x10], R68 ;  /* 0x000010442b007388 */ /* 0x0003e20000000c00 */
[----:B--2---:R-:W-:-:S03]  /*b120*/  @!P1 FMUL.FTZ R79, R79, R4 ;  /* 0x000000044f4f9220 */ /* 0x004fc60000410000 */
        /* <DEDUP_REMOVED lines=25> */
.L_x_3523:
        /* <DEDUP_REMOVED lines=44> */
.L_x_3594:
[----:B------:R-:W-:Y:S05]  /*b580*/  BSYNC.RECONVERGENT B0 ;  /* 0x0000000000007941 */ /* 0x000fea0003800200 */
.L_x_3593:
        /* <DEDUP_REMOVED lines=42> */
.L_x_3596:
[----:B------:R-:W-:Y:S05]  /*b830*/  BSYNC.RECONVERGENT B0 ;  /* 0x0000000000007941 */ /* 0x000fea0003800200 */
.L_x_3595:
        /* <DEDUP_REMOVED lines=22> */
.L_x_3598:
        /* <DEDUP_REMOVED lines=66> */
.L_x_3597:
[----:B------:R-:W-:Y:S05]  /*bdc0*/  EXIT ;  /* 0x000000000000794d */ /* 0x000fea0003800000 */
.L_x_3562:
[----:B------:R-:W-:Y:S01]  /*bdd0*/  HFMA2 R199, -RZ, RZ, 0, 5.9604644775390625e-08 ;  /* 0x00000001ffc77431 */ /* 0x000fe200000001ff */
[----:B------:R-:W-:Y:S02]  /*bde0*/  MOV R200, R118 ;  /* 0x0000007600c87202 */ /* 0x000fe40000000f00 */
[----:B------:R-:W-:Y:S02]  /*bdf0*/  MOV R202, RZ ;  /* 0x000000ff00ca7202 */ /* 0x000fe40000000f00 */
[----:B------:R-:W-:-:S07]  /*be00*/  MOV R111, 0xffffffff ;  /* 0xffffffff006f7802 */ /* 0x000fce0000000f00 */
[----:B01---5:R-:W-:Y:S05]  /*be10*/  WARPSYNC.COLLECTIVE R111, `(.L_x_3599) ;  /* 0x000000006f087348 */ /* 0x023fea0003c00000 */
[----:B------:R2:W3:Y:S02]  /*be20*/  SHFL.UP P6, R196, R200, R199, R202 ;  /* 0x040000c7c8c47389 */ /* 0x0004e400000c00ca */
[----:B0123-5:R-:W-:Y:S05]  /*be30*/  ENDCOLLECTIVE ;  /* 0x000000000000791b */ /* 0x02ffea0003800000 */
.L_x_3599:
[----:B------:R-:W-:Y:S02]  /*be40*/  MOV R200, R119 ;  /* 0x0000007700c87202 */ /* 0x000fe40000000f00 */
[----:B------:R-:W-:-:S07]  /*be50*/  MOV R108, R196 ;  /* 0x000000c4006c7202 */ /* 0x000fce0000000f00 */
[----:B------:R-:W-:Y:S05]  /*be60*/  WARPSYNC.COLLECTIVE R111, `(.L_x_3600) ;  /* 0x000000006f087348 */ /* 0x000fea0003c00000 */
[----:B------:R0:W1:Y:S02]  /*be70*/  SHFL.UP P6, R196, R200, R199, R202 ;  /* 0x040000c7c8c47389 */ /* 0x00006400000c00ca */
[----:B01----:R-:W-:Y:S05]  /*be80*/  ENDCOLLECTIVE ;  /* 0x000000000000791b */ /* 0x003fea0003800000 */
.L_x_3600:
[----:B------:R-:W-:Y:S02]  /*be90*/  MOV R200, R191 ;  /* 0x000000bf00c87202 */ /* 0x000fe40000000f00 */
[----:B------:R-:W-:-:S07]  /*bea0*/  MOV R109, R196 ;  /* 0x000000c4006d7202 */ /* 0x000fce0000000f00 */
[----:B------:R-:W-:Y:S05]  /*beb0*/  WARPSYNC.COLLECTIVE R111, `(.L_x_3601) ;  /* 0x000000006f087348 */ /* 0x000fea0003c00000 */
[----:B------:R0:W1:Y:S02]  /*bec0*/  SHFL.UP P6, R196, R200, R199, R202 ;  /* 0x040000c7c8c47389 */ /* 0x00006400000c00ca */
[----:B01----:R-:W-:Y:S05]  /*bed0*/  ENDCOLLECTIVE ;  /* 0x000000000000791b */ /* 0x003fea0003800000 */
.L_x_3601:
[----:B------:R-:W-:Y:S02]  /*bee0*/  MOV R200, R194 ;  /* 0x000000c200c87202 */ /* 0x000fe40000000f00 */
[----:B------:R-:W-:-:S07]  /*bef0*/  MOV R110, R196 ;  /* 0x000000c4006e7202 */ /* 0x000fce0000000f00 */
[----:B------:R-:W-:Y:S05]  /*bf00*/  WARPSYNC.COLLECTIVE R111, `(.L_x_3602) ;  /* 0x000000006f087348 */ /* 0x000fea0003c00000 */
[----:B------:R0:W1:Y:S02]  /*bf10*/  SHFL.UP P6, R196, R200, R199, R202 ;  /* 0x040000c7c8c47389 */ /* 0x00006400000c00ca */
[----:B01----:R-:W-:Y:S05]  /*bf20*/  ENDCOLLECTIVE ;  /* 0x000000000000791b */ /* 0x003fea0003800000 */
.L_x_3602:
        /* <DEDUP_REMOVED lines=16> */
.L_x_3603:
[----:B------:R-:W-:Y:S02]  /*c030*/  MOV R200, R119 ;  /* 0x0000007700c87202 */ /* 0x000fe40000000f00 */
[----:B------:R-:W-:-:S07]  /*c040*/  MOV R108, R196 ;  /* 0x000000c4006c7202 */ /* 0x000fce0000000f00 */
[----:B------:R-:W-:Y:S05]  /*c050*/  WARPSYNC.COLLECTIVE R111, `(.L_x_3604) ;  /* 0x000000006f087348 */ /* 0x000fea0003c00000 */
[----:B------:R0:W1:Y:S02]  /*c060*/  SHFL.UP P6, R196, R200, R199, R202 ;  /* 0x040000c7c8c47389 */ /* 0x00006400000c00ca */
[----:B01----:R-:W-:Y:S05]  /*c070*/  ENDCOLLECTIVE ;  /* 0x000000000000791b */ /* 0x003fea0003800000 */
.L_x_3604:
[----:B------:R-:W-:Y:S02]  /*c080*/  MOV R200, R191 ;  /* 0x000000bf00c87202 */ /* 0x000fe40000000f00 */
[----:B------:R-:W-:-:S07]  /*c090*/  MOV R109, R196 ;  /* 0x000000c4006d7202 */ /* 0x000fce0000000f00 */
[----:B------:R-:W-:Y:S05]  /*c0a0*/  WARPSYNC.COLLECTIVE R111, `(.L_x_3605) ;  /* 0x000000006f087348 */ /* 0x000fea0003c00000 */
[----:B------:R0:W1:Y:S02]  /*c0b0*/  SHFL.UP P6, R196, R200, R199, R202 ;  /* 0x040000c7c8c47389 */ /* 0x00006400000c00ca */
[----:B01----:R-:W-:Y:S05]  /*c0c0*/  ENDCOLLECTIVE ;  /* 0x000000000000791b */ /* 0x003fea0003800000 */
.L_x_3605:
[----:B------:R-:W-:Y:S02]  /*c0d0*/  MOV R200, R194 ;  /* 0x000000c200c87202 */ /* 0x000fe40000000f00 */
[----:B------:R-:W-:-:S07]  /*c0e0*/  MOV R110, R196 ;  /* 0x000000c4006e7202 */ /* 0x000fce0000000f00 */
[----:B------:R-:W-:Y:S05]  /*c0f0*/  WARPSYNC.COLLECTIVE R111, `(.L_x_3606) ;  /* 0x000000006f087348 */ /* 0x000fea0003c00000 */
[----:B------:R0:W1:Y:S02]  /*c100*/  SHFL.UP P6, R196, R200, R199, R202 ;  /* 0x040000c7c8c47389 */ /* 0x00006400000c00ca */
[----:B01----:R-:W-:Y:S05]  /*c110*/  ENDCOLLECTIVE ;  /* 0x000000000000791b */ /* 0x003fea0003800000 */
.L_x_3606:
        /* <DEDUP_REMOVED lines=16> */
.L_x_3607:
[----:B------:R-:W-:Y:S02]  /*c220*/  MOV R200, R119 ;  /* 0x0000007700c87202 */ /* 0x000fe40000000f00 */
[----:B------:R-:W-:-:S07]  /*c230*/  MOV R108, R196 ;  /* 0x000000c4006c7202 */ /* 0x000fce0000000f00 */
[----:B------:R-:W-:Y:S05]  /*c240*/  WARPSYNC.COLLECTIVE R111, `(.L_x_3608) ;  /* 0x000000006f087348 */ /* 0x000fea0003c00000 */
[----:B------:R0:W1:Y:S02]  /*c250*/  SHFL.UP P6, R196, R200, R199, R202 ;  /* 0x040000c7c8c47389 */ /* 0x00006400000c00ca */
[----:B01----:R-:W-:Y:S05]  /*c260*/  ENDCOLLECTIVE ;  /* 0x000000000000791b */ /* 0x003fea0003800000 */
.L_x_3608:
[----:B------:R-:W-:Y:S02]  /*c270*/  MOV R200, R191 ;  /* 0x000000bf00c87202 */ /* 0x000fe40000000f00 */
[----:B------:R-:W-:-:S07]  /*c280*/  MOV R109, R196 ;  /* 0x000000c4006d7202 */ /* 0x000fce0000000f00 */
[----:B------:R-:W-:Y:S05]  /*c290*/  WARPSYNC.COLLECTIVE R111, `(.L_x_3609) ;  /* 0x000000006f087348 */ /* 0x000fea0003c00000 */
[----:B------:R0:W1:Y:S02]  /*c2a0*/  SHFL.UP P6, R196, R200, R199, R202 ;  /* 0x040000c7c8c47389 */ /* 0x00006400000c00ca */
[----:B01----:R-:W-:Y:S05]  /*c2b0*/  ENDCOLLECTIVE ;  /* 0x000000000000791b */ /* 0x003fea0003800000 */
.L_x_3609:
[----:B------:R-:W-:Y:S02]  /*c2c0*/  MOV R200, R194 ;  /* 0x000000c200c87202 */ /* 0x000fe40000000f00 */
[----:B------:R-:W-:-:S07]  /*c2d0*/  MOV R110, R196 ;  /* 0x000000c4006e7202 */ /* 0x000fce0000000f00 */
[----:B------:R-:W-:Y:S05]  /*c2e0*/  WARPSYNC.COLLECTIVE R111, `(.L_x_3610) ;  /* 0x000000006f087348 */ /* 0x000fea0003c00000 */
[----:B------:R0:W1:Y:S02]  /*c2f0*/  SHFL.UP P6, R196, R200, R199, R202 ;  /* 0x040000c7c8c47389 */ /* 0x00006400000c00ca */
[----:B01----:R-:W-:Y:S05]  /*c300*/  ENDCOLLECTIVE ;  /* 0x000000000000791b */ /* 0x003fea0003800000 */
.L_x_3610:
        /* <DEDUP_REMOVED lines=16> */
.L_x_3611:
[----:B------:R-:W-:Y:S02]  /*c410*/  MOV R200, R119 ;  /* 0x0000007700c87202 */ /* 0x000fe40000000f00 */
[----:B------:R-:W-:-:S07]  /*c420*/  MOV R108, R196 ;  /* 0x000000c4006c7202 */ /* 0x000fce0000000f00 */
[----:B------:R-:W-:Y:S05]  /*c430*/  WARPSYNC.COLLECTIVE R111, `(.L_x_3612) ;  /* 0x000000006f087348 */ /* 0x000fea0003c00000 */
[----:B------:R0:W1:Y:S02]  /*c440*/  SHFL.UP P6, R196, R200, R199, R202 ;  /* 0x040000c7c8c47389 */ /* 0x00006400000c00ca */
[----:B01----:R-:W-:Y:S05]  /*c450*/  ENDCOLLECTIVE ;  /* 0x000000000000791b */ /* 0x003fea0003800000 */
.L_x_3612:
[----:B------:R-:W-:Y:S02]  /*c460*/  MOV R200, R191 ;  /* 0x000000bf00c87202 */ /* 0x000fe40000000f00 */
[----:B------:R-:W-:-:S07]  /*c470*/  MOV R109, R196 ;  /* 0x000000c4006d7202 */ /* 0x000fce0000000f00 */
[----:B------:R-:W-:Y:S05]  /*c480*/  WARPSYNC.COLLECTIVE R111, `(.L_x_3613) ;  /* 0x000000006f087348 */ /* 0x000fea0003c00000 */
[----:B------:R0:W1:Y:S02]  /*c490*/  SHFL.UP P6, R196, R200, R199, R202 ;  /* 0x040000c7c8c47389 */ /* 0x00006400000c00ca */
[----:B01----:R-:W-:Y:S05]  /*c4a0*/  ENDCOLLECTIVE ;  /* 0x000000000000791b */ /* 0x003fea0003800000 */
.L_x_3613:
[----:B------:R-:W-:Y:S02]  /*c4b0*/  MOV R200, R194 ;  /* 0x000000c200c87202 */ /* 0x000fe40000000f00 */
[----:B------:R-:W-:-:S07]  /*c4c0*/  MOV R110, R196 ;  /* 0x000000c4006e7202 */ /* 0x000fce0000000f00 */
[----:B------:R-:W-:Y:S05]  /*c4d0*/  WARPSYNC.COLLECTIVE R111, `(.L_x_3614) ;  /* 0x000000006f087348 */ /* 0x000fea0003c00000 */
[----:B------:R0:W1:Y:S02]  /*c4e0*/  SHFL.UP P6, R196, R200, R199, R202 ;  /* 0x040000c7c8c47389 */ /* 0x00006400000c00ca */
[----:B01----:R-:W-:Y:S05]  /*c4f0*/  ENDCOLLECTIVE ;  /* 0x000000000000791b */ /* 0x003fea0003800000 */
.L_x_3614:
        /* <DEDUP_REMOVED lines=16> */
.L_x_3615:
[----:B------:R-:W-:Y:S02]  /*c600*/  MOV R200, R119 ;  /* 0x0000007700c87202 */ /* 0x000fe40000000f00 */
[----:B------:R-:W-:-:S07]  /*c610*/  MOV R108, R196 ;  /* 0x000000c4006c7202 */ /* 0x000fce0000000f00 */
[----:B------:R-:W-:Y:S05]  /*c620*/  WARPSYNC.COLLECTIVE R111, `(.L_x_3616) ;  /* 0x000000006f087348 */ /* 0x000fea0003c00000 */
[----:B------:R0:W1:Y:S02]  /*c630*/  SHFL.UP P6, R196, R200, R199, R202 ;  /* 0x040000c7c8c47389 */ /* 0x00006400000c00ca */
[----:B01----:R-:W-:Y:S05]  /*c640*/  ENDCOLLECTIVE ;  /* 0x000000000000791b */ /* 0x003fea0003800000 */
.L_x_3616:
[----:B------:R-:W-:Y:S02]  /*c650*/  MOV R200, R191 ;  /* 0x000000bf00c87202 */ /* 0x000fe40000000f00 */
[----:B------:R-:W-:-:S07]  /*c660*/  MOV R109, R196 ;  /* 0x000000c4006d7202 */ /* 0x000fce0000000f00 */
[----:B------:R-:W-:Y:S05]  /*c670*/  WARPSYNC.COLLECTIVE R111, `(.L_x_3617) ;  /* 0x000000006f087348 */ /* 0x000fea0003c00000 */
[----:B------:R0:W1:Y:S02]  /*c680*/  SHFL.UP P6, R196, R200, R199, R202 ;  /* 0x040000c7c8c47389 */ /* 0x00006400000c00ca */
[----:B01----:R-:W-:Y:S05]  /*c690*/  ENDCOLLECTIVE ;  /* 0x000000000000791b */ /* 0x003fea0003800000 */
.L_x_3617:
[----:B------:R-:W-:Y:S02]  /*c6a0*/  MOV R200, R194 ;  /* 0x000000c200c87202 */ /* 0x000fe40000000f00 */
[----:B------:R-:W-:-:S07]  /*c6b0*/  MOV R110, R196 ;  /* 0x000000c4006e7202 */ /* 0x000fce0000000f00 */
[----:B------:R-:W-:Y:S05]  /*c6c0*/  WARPSYNC.COLLECTIVE R111, `(.L_x_3618) ;  /* 0x000000006f087348 */ /* 0x000fea0003c00000 */
[----:B------:R0:W1:Y:S02]  /*c6d0*/  SHFL.UP P6, R196, R200, R199, R202 ;  /* 0x040000c7c8c47389 */ /* 0x00006400000c00ca */
[----:B01----:R-:W-:Y:S05]  /*c6e0*/  ENDCOLLECTIVE ;  /* 0x000000000000791b */ /* 0x003fea0003800000 */
.L_x_3618:
[----:B------:R-:W-:Y:S01]  /*c6f0*/  MOV R195, R196 ;  /* 0x000000c400c37202 */ /* 0x000fe20000000f00 */
[----:B------:R-:W-:Y:S06]  /*c700*/  BRA `(.L_x_3619) ;  /* 0xffffff9c00207947 */ /* 0x000fec000383ffff */
.L_x_3563:
        /* <DEDUP_REMOVED lines=8> */
.L_x_3621:
[----:B------:R-:W-:Y:S05]  /*c790*/  BSYNC B0 ;  /* 0x0000000000007941 */ /* 0x000fea0003800000 */
.L_x_3620:
[----:B------:R-:W-:Y:S05]  /*c7a0*/  BRA `(.L_x_3622) ;  /* 0xffffff9c002c7947 */ /* 0x000fea000383ffff */
.L_x_3564:
        /* <DEDUP_REMOVED lines=8> */
.L_x_3624:
[----:B------:R-:W-:Y:S05]  /*c830*/  BSYNC B0 ;  /* 0x0000000000007941 */ /* 0x000fea0003800000 */
.L_x_3623:
[----:B------:R-:W-:Y:S05]  /*c840*/  BRA `(.L_x_3625) ;  /* 0xffffff9c000c7947 */ /* 0x000fea000383ffff */
.L_x_3565:
        /* <DEDUP_REMOVED lines=8> */
.L_x_3627:
[----:B------:R-:W-:Y:S05]  /*c8d0*/  BSYNC B0 ;  /* 0x0000000000007941 */ /* 0x000fea0003800000 */
.L_x_3626:
[----:B------:R-:W-:Y:S05]  /*c8e0*/  BRA `(.L_x_3628) ;  /* 0xffffff9800ec7947 */ /* 0x000fea000383ffff */
.L_x_3566:
        /* <DEDUP_REMOVED lines=8> */
.L_x_3630:
[----:B------:R-:W-:Y:S05]  /*c970*/  BSYNC B0 ;  /* 0x0000000000007941 */ /* 0x000fea0003800000 */
.L_x_3629:
[----:B------:R-:W-:Y:S05]  /*c980*/  BRA `(.L_x_3631) ;  /* 0xffffff9800cc7947 */ /* 0x000fea000383ffff */
.L_x_3567:
        /* <DEDUP_REMOVED lines=8> */
.L_x_3633:
[----:B------:R-:W-:Y:S05]  /*ca10*/  BSYNC B0 ;  /* 0x0000000000007941 */ /* 0x000fea0003800000 */
.L_x_3632:
        /* <DEDUP_REMOVED lines=10> */
.L_x_3634:
[----:B------:R-:W-:Y:S02]  /*cac0*/  MOV R108, 0x1f ;  /* 0x0000001f006c7802 */ /* 0x000fe40000000f00 */
[----:B------:R-:W-:Y:S02]  /*cad0*/  MOV R200, R191 ;  /* 0x000000bf00c87202 */ /* 0x000fe40000000f00 */
[----:B------:R-:W-:-:S07]  /*cae0*/  MOV R119, R196 ;  /* 0x000000c400777202 */ /* 0x000fce0000000f00 */
[----:B------:R-:W-:Y:S05]  /*caf0*/  WARPSYNC.COLLECTIVE R111, `(.L_x_3635) ;  /* 0x000000006f087348 */ /* 0x000fea0003c00000 */
[----:B------:R0:W1:Y:S02]  /*cb00*/  SHFL.UP P6, R196, R200, R199, R202 ;  /* 0x040000c7c8c47389 */ /* 0x00006400000c00ca */
[----:B01----:R-:W-:Y:S05]  /*cb10*/  ENDCOLLECTIVE ;  /* 0x000000000000791b */ /* 0x003fea0003800000 */
.L_x_3635:
[----:B------:R-:W-:Y:S02]  /*cb20*/  MOV R200, R194 ;  /* 0x000000c200c87202 */ /* 0x000fe40000000f00 */
[----:B------:R-:W-:-:S07]  /*cb30*/  MOV R191, R196 ;  /* 0x000000c400bf7202 */ /* 0x000fce0000000f00 */
[----:B------:R-:W-:Y:S05]  /*cb40*/  WARPSYNC.COLLECTIVE R111, `(.L_x_3636) ;  /* 0x000000006f087348 */ /* 0x000fea0003c00000 */
[----:B------:R0:W1:Y:S02]  /*cb50*/  SHFL.UP P6, R196, R200, R199, R202 ;  /* 0x040000c7c8c47389 */ /* 0x00006400000c00ca */
[----:B01----:R-:W-:Y:S05]  /*cb60*/  ENDCOLLECTIVE ;  /* 0x000000000000791b */ /* 0x003fea0003800000 */
.L_x_3636:
[----:B------:R-:W-:Y:S05]  /*cb70*/  WARPSYNC.COLLECTIVE R111, `(.L_x_3637) ;  /* 0x000000006f087348 */ /* 0x000fea0003c00000 */
[----:B------:R0:W1:Y:S02]  /*cb80*/  SHFL.IDX P2, R225, R110, R109, R108 ;  /* 0x0000006d6ee17389 */ /* 0x000064000004006c */
[----:B01----:R-:W-:Y:S05]  /*cb90*/  ENDCOLLECTIVE ;  /* 0x000000000000791b */ /* 0x003fea0003800000 */
.L_x_3637:
[----:B------:R-:W-:Y:S02]  /*cba0*/  MOV R110, R113 ;  /* 0x00000071006e7202 */ /* 0x000fe40000000f00 */
[----:B------:R-:W-:Y:S02]  /*cbb0*/  MOV R194, R196 ;  /* 0x000000c400c27202 */ /* 0x000fe40000000f00 */
[----:B------:R-:W-:-:S07]  /*cbc0*/  MOV R112, R225 ;  /* 0x000000e100707202 */ /* 0x000fce0000000f00 */
[----:B------:R-:W-:Y:S05]  /*cbd0*/  WARPSYNC.COLLECTIVE R111, `(.L_x_3638) ;  /* 0x000000006f087348 */ /* 0x000fea0003c00000 */
[----:B------:R0:W1:Y:S02]  /*cbe0*/  SHFL.IDX P2, R225, R110, R109, R108 ;  /* 0x0000006d6ee17389 */ /* 0x000064000004006c */
[----:B01----:R-:W-:Y:S05]  /*cbf0*/  ENDCOLLECTIVE ;  /* 0x000000000000791b */ /* 0x003fea0003800000 */
.L_x_3638:
[----:B------:R-:W-:Y:S02]  /*cc00*/  MOV R110, R114 ;  /* 0x00000072006e7202 */ /* 0x000fe40000000f00 */
[----:B------:R-:W-:-:S07]  /*cc10*/  MOV R196, R225 ;  /* 0x000000e100c47202 */ /* 0x000fce0000000f00 */
[----:B------:R-:W-:Y:S05]  /*cc20*/  WARPSYNC.COLLECTIVE R111, `(.L_x_3639) ;  /* 0x000000006f087348 */ /* 0x000fea0003c00000 */
[----:B------:R0:W1:Y:S02]  /*cc30*/  SHFL.IDX P2, R225, R110, R109, R108 ;  /* 0x0000006d6ee17389 */ /* 0x000064000004006c */
[----:B01----:R-:W-:Y:S05]  /*cc40*/  ENDCOLLECTIVE ;  /* 0x000000000000791b */ /* 0x003fea0003800000 */
.L_x_3639:
[----:B------:R-:W-:Y:S02]  /*cc50*/  MOV R110, R115 ;  /* 0x00000073006e7202 */ /* 0x000fe40000000f00 */
[----:B------:R-:W-:-:S07]  /*cc60*/  MOV R114, R225 ;  /* 0x000000e100727202 */ /* 0x000fce0000000f00 */
[----:B------:R-:W-:Y:S05]  /*cc70*/  WARPSYNC.COLLECTIVE R111, `(.L_x_3640) ;  /* 0x000000006f087348 */ /* 0x000fea0003c00000 */
[----:B------:R0:W1:Y:S02]  /*cc80*/  SHFL.IDX P2, R225, R110, R109, R108 ;  /* 0x0000006d6ee17389 */ /* 0x000064000004006c */
[----:B01----:R-:W-:Y:S05]  /*cc90*/  ENDCOLLECTIVE ;  /* 0x000000000000791b */ /* 0x003fea0003800000 */
.L_x_3640:
[----:B------:R-:W-:Y:S01]  /*cca0*/  MOV R115, R225 ;  /* 0x000000e100737202 */ /* 0x000fe20000000f00 */
[----:B------:R-:W-:Y:S06]  /*ccb0*/  BRA `(.L_x_3641) ;  /* 0xffffff9800287947 */ /* 0x000fec000383ffff */
.L_x_3569:
[----:B------:R-:W-:Y:S01]  /*ccc0*/  HFMA2 R236, -RZ, RZ, 0, 5.9604644775390625e-08 ;  /* 0x00000001ffec7431 */ /* 0x000fe200000001ff */
[----:B------:R-:W-:Y:S02]  /*ccd0*/  MOV R234, R115 ;  /* 0x0000007300ea7202 */ /* 0x000fe40000000f00 */
[----:B------:R-:W-:Y:S02]  /*cce0*/  MOV R237, 0x1f ;  /* 0x0000001f00ed7802 */ /* 0x000fe40000000f00 */
[----:B------:R-:W-:-:S07]  /*ccf0*/  MOV R111, 0xffffffff ;  /* 0xffffffff006f7802 */ /* 0x000fce0000000f00 */
[----:B0-----:R-:W-:Y:S05]  /*cd00*/  WARPSYNC.COLLECTIVE R111, `(.L_x_3642) ;  /* 0x000000006f087348 */ /* 0x001fea0003c00000 */
[----:B------:R1:W2:Y:S02]  /*cd10*/  SHFL.DOWN P0, R225, R234, R236, R237 ;  /* 0x080000eceae17389 */ /* 0x0002a400000000ed */
[----:B012---:R-:W-:Y:S05]  /*cd20*/  ENDCOLLECTIVE ;  /* 0x000000000000791b */ /* 0x007fea0003800000 */
.L_x_3642:
[----:B------:R-:W-:Y:S02]  /*cd30*/  MOV R234, R114 ;  /* 0x0000007200ea7202 */ /* 0x000fe40000000f00 */
[----:B------:R-:W-:-:S07]  /*cd40*/  MOV R108, R225 ;  /* 0x000000e1006c7202 */ /* 0x000fce0000000f00 */
[----:B------:R-:W-:Y:S05]  /*cd50*/  WARPSYNC.COLLECTIVE R111, `(.L_x_3643) ;  /* 0x000000006f087348 */ /* 0x000fea0003c00000 */
[----:B------:R0:W1:Y:S02]  /*cd60*/  SHFL.DOWN P0, R225, R234, R236, R237 ;  /* 0x080000eceae17389 */ /* 0x00006400000000ed */
[----:B01----:R-:W-:Y:S05]  /*cd70*/  ENDCOLLECTIVE ;  /* 0x000000000000791b */ /* 0x003fea0003800000 */
.L_x_3643:
[----:B------:R-:W-:Y:S02]  /*cd80*/  MOV R234, R113 ;  /* 0x0000007100ea7202 */ /* 0x000fe40000000f00 */
[----:B------:R-:W-:-:S07]  /*cd90*/  MOV R109, R225 ;  /* 0x000000e1006d7202 */ /* 0x000fce0000000f00 */
[----:B------:R-:W-:Y:S05]  /*cda0*/  WARPSYNC.COLLECTIVE R111, `(.L_x_3644) ;  /* 0x000000006f087348 */ /* 0x000fea0003c00000 */
[----:B------:R0:W1:Y:S02]  /*cdb0*/  SHFL.DOWN P0, R225, R234, R236, R237 ;  /* 0x080000eceae17389 */ /* 0x00006400000000ed */
[----:B01----:R-:W-:Y:S05]  /*cdc0*/  ENDCOLLECTIVE ;  /* 0x000000000000791b */ /* 0x003fea0003800000 */
.L_x_3644:
[----:B------:R-:W-:Y:S02]  /*cdd0*/  MOV R234, R112 ;  /* 0x0000007000ea7202 */ /* 0x000fe40000000f00 */
[----:B------:R-:W-:-:S07]  /*cde0*/  MOV R110, R225 ;  /* 0x000000e1006e7202 */ /* 0x000fce0000000f00 */
[----:B------:R-:W-:Y:S05]  /*cdf0*/  WARPSYNC.COLLECTIVE R111, `(.L_x_3645) ;  /* 0x000000006f087348 */ /* 0x000fea0003c00000 */
[----:B------:R0:W1:Y:S02]  /*ce00*/  SHFL.DOWN P0, R225, R234, R236, R237 ;  /* 0x080000eceae17389 */ /* 0x00006400000000ed */
[----:B01----:R-:W-:Y:S05]  /*ce10*/  ENDCOLLECTIVE ;  /* 0x000000000000791b */ /* 0x003fea0003800000 */
.L_x_3645:
[----:B------:R-:W-:Y:S05]  /*ce20*/  BRA `(.L_x_3646) ;  /* 0xffffffac00387947 */ /* 0x000fea000383ffff */
.L_x_3572:
        /* <DEDUP_REMOVED lines=8> */
.L_x_3648:
[----:B------:R-:W-:Y:S05]  /*ceb0*/  BSYNC B0 ;  /* 0x0000000000007941 */ /* 0x000fea0003800000 */
.L_x_3647:
        /* <DEDUP_REMOVED lines=8> */
.L_x_3649:
[----:B------:R-:W-:Y:S02]  /*cf40*/  MOV R234, R113 ;  /* 0x0000007100ea7202 */ /* 0x000fe40000000f00 */
[----:B------:R-:W-:-:S07]  /*cf50*/  MOV R109, R225 ;  /* 0x000000e1006d7202 */ /* 0x000fce0000000f00 */
[----:B------:R-:W-:Y:S05]  /*cf60*/  WARPSYNC.COLLECTIVE R111, `(.L_x_3650) ;  /* 0x000000006f087348 */ /* 0x000fea0003c00000 */
[----:B------:R0:W1:Y:S02]  /*cf70*/  SHFL.DOWN P0, R225, R234, R236, R237 ;  /* 0x080000eceae17389 */ /* 0x00006400000000ed */
[----:B01----:R-:W-:Y:S05]  /*cf80*/  ENDCOLLECTIVE ;  /* 0x000000000000791b */ /* 0x003fea0003800000 */
.L_x_3650:
[----:B------:R-:W-:Y:S02]  /*cf90*/  MOV R234, R112 ;  /* 0x0000007000ea7202 */ /* 0x000fe40000000f00 */
[----:B------:R-:W-:-:S07]  /*cfa0*/  MOV R110, R225 ;  /* 0x000000e1006e7202 */ /* 0x000fce0000000f00 */
[----:B------:R-:W-:Y:S05]  /*cfb0*/  WARPSYNC.COLLECTIVE R111, `(.L_x_3651) ;  /* 0x000000006f087348 */ /* 0x000fea0003c00000 */
[----:B------:R0:W1:Y:S02]  /*cfc0*/  SHFL.DOWN P0, R225, R234, R236, R237 ;  /* 0x080000eceae17389 */ /* 0x00006400000000ed */
[----:B01----:R-:W-:Y:S05]  /*cfd0*/  ENDCOLLECTIVE ;  /* 0x000000000000791b */ /* 0x003fea0003800000 */
.L_x_3651:
[----:B------:R-:W-:Y:S05]  /*cfe0*/  BRA `(.L_x_3652) ;  /* 0xffffffac00187947 */ /* 0x000fea000383ffff */
.L_x_3575:
        /* <DEDUP_REMOVED lines=8> */
.L_x_3654:
[----:B------:R-:W-:Y:S05]  /*d070*/  BSYNC B0 ;  /* 0x0000000000007941 */ /* 0x000fea0003800000 */
.L_x_3653:
        /* <DEDUP_REMOVED lines=8> */
.L_x_3655:
[----:B------:R-:W-:Y:S02]  /*d100*/  MOV R234, R113 ;  /* 0x0000007100ea7202 */ /* 0x000fe40000000f00 */
[----:B------:R-:W-:-:S07]  /*d110*/  MOV R109, R225 ;  /* 0x000000e1006d7202 */ /* 0x000fce0000000f00 */
[----:B------:R-:W-:Y:S05]  /*d120*/  WARPSYNC.COLLECTIVE R111, `(.L_x_3656) ;  /* 0x000000006f087348 */ /* 0x000fea0003c00000 */
[----:B------:R0:W1:Y:S02]  /*d130*/  SHFL.DOWN P0, R225, R234, R236, R237 ;  /* 0x080000eceae17389 */ /* 0x00006400000000ed */
[----:B01----:R-:W-:Y:S05]  /*d140*/  ENDCOLLECTIVE ;  /* 0x000000000000791b */ /* 0x003fea0003800000 */
.L_x_3656:
[----:B------:R-:W-:Y:S02]  /*d150*/  MOV R234, R112 ;  /* 0x0000007000ea7202 */ /* 0x000fe40000000f00 */
[----:B------:R-:W-:-:S07]  /*d160*/  MOV R110, R225 ;  /* 0x000000e1006e7202 */ /* 0x000fce0000000f00 */
[----:B------:R-:W-:Y:S05]  /*d170*/  WARPSYNC.COLLECTIVE R111, `(.L_x_3657) ;  /* 0x000000006f087348 */ /* 0x000fea0003c00000 */
[----:B------:R0:W1:Y:S02]  /*d180*/  SHFL.DOWN P0, R225, R234, R236, R237 ;  /* 0x080000eceae17389 */ /* 0x00006400000000ed */
[----:B01----:R-:W-:Y:S05]  /*d190*/  ENDCOLLECTIVE ;  /* 0x000000000000791b */ /* 0x003fea0003800000 */
.L_x_3657:
[----:B------:R-:W-:Y:S05]  /*d1a0*/  BRA `(.L_x_3658) ;  /* 0xffffffa800f87947 */ /* 0x000fea000383ffff */
.L_x_3578:
        /* <DEDUP_REMOVED lines=8> */
.L_x_3660:
[----:B------:R-:W-:Y:S05]  /*d230*/  BSYNC B0 ;  /* 0x0000000000007941 */ /* 0x000fea0003800000 */
.L_x_3659:
        /* <DEDUP_REMOVED lines=8> */
.L_x_3661:
[----:B------:R-:W-:Y:S02]  /*d2c0*/  MOV R234, R113 ;  /* 0x0000007100ea7202 */ /* 0x000fe40000000f00 */
[----:B------:R-:W-:-:S07]  /*d2d0*/  MOV R109, R225 ;  /* 0x000000e1006d7202 */ /* 0x000fce0000000f00 */
[----:B------:R-:W-:Y:S05]  /*d2e0*/  WARPSYNC.COLLECTIVE R111, `(.L_x_3662) ;  /* 0x000000006f087348 */ /* 0x000fea0003c00000 */
[----:B------:R0:W1:Y:S02]  /*d2f0*/  SHFL.DOWN P0, R225, R234, R236, R237 ;  /* 0x080000eceae17389 */ /* 0x00006400000000ed */
[----:B01----:R-:W-:Y:S05]  /*d300*/  ENDCOLLECTIVE ;  /* 0x000000000000791b */ /* 0x003fea0003800000 */
.L_x_3662:
[----:B------:R-:W-:Y:S02]  /*d310*/  MOV R234, R112 ;  /* 0x0000007000ea7202 */ /* 0x000fe40000000f00 */
[----:B------:R-:W-:-:S07]  /*d320*/  MOV R110, R225 ;  /* 0x000000e1006e7202 */ /* 0x000fce0000000f00 */
[----:B------:R-:W-:Y:S05]  /*d330*/  WARPSYNC.COLLECTIVE R111, `(.L_x_3663) ;  /* 0x000000006f087348 */ /* 0x000fea0003c00000 */
[----:B------:R0:W1:Y:S02]  /*d340*/  SHFL.DOWN P0, R225, R234, R236, R237 ;  /* 0x080000eceae17389 */ /* 0x00006400000000ed */
[----:B01----:R-:W-:Y:S05]  /*d350*/  ENDCOLLECTIVE ;  /* 0x000000000000791b */ /* 0x003fea0003800000 */
.L_x_3663:
[----:B------:R-:W-:Y:S05]  /*d360*/  BRA `(.L_x_3664) ;  /* 0xffffffa800d87947 */ /* 0x000fea000383ffff */
.L_x_3581:
        /* <DEDUP_REMOVED lines=8> */
.L_x_3666:
[----:B------:R-:W-:Y:S05]  /*d3f0*/  BSYNC B0 ;  /* 0x0000000000007941 */ /* 0x000fea0003800000 */
.L_x_3665:
        /* <DEDUP_REMOVED lines=8> */
.L_x_3667:
[----:B------:R-:W-:Y:S02]  /*d480*/  MOV R234, R113 ;  /* 0x0000007100ea7202 */ /* 0x000fe40000000f00 */
[----:B------:R-:W-:-:S07]  /*d490*/  MOV R109, R225 ;  /* 0x000000e1006d7202 */ /* 0x000fce0000000f00 */
[----:B------:R-:W-:Y:S05]  /*d4a0*/  WARPSYNC.COLLECTIVE R111, `(.L_x_3668) ;  /* 0x000000006f087348 */ /* 0x000fea0003c00000 */
[----:B------:R0:W1:Y:S02]  /*d4b0*/  SHFL.DOWN P0, R225, R234, R236, R237 ;  /* 0x080000eceae17389 */ /* 0x00006400000000ed */
[----:B01----:R-:W-:Y:S05]  /*d4c0*/  ENDCOLLECTIVE ;  /* 0x000000000000791b */ /* 0x003fea0003800000 */
.L_x_3668:
[----:B------:R-:W-:Y:S02]  /*d4d0*/  MOV R234, R112 ;  /* 0x0000007000ea7202 */ /* 0x000fe40000000f00 */
[----:B------:R-:W-:-:S07]  /*d4e0*/  MOV R110, R225 ;  /* 0x000000e1006e7202 */ /* 0x000fce0000000f00 */
[----:B------:R-:W-:Y:S05]  /*d4f0*/  WARPSYNC.COLLECTIVE R111, `(.L_x_3669) ;  /* 0x000000006f087348 */ /* 0x000fea0003c00000 */
[----:B------:R0:W1:Y:S02]  /*d500*/  SHFL.DOWN P0, R225, R234, R236, R237 ;  /* 0x080000eceae17389 */ /* 0x00006400000000ed */
[----:B01----:R-:W-:Y:S05]  /*d510*/  ENDCOLLECTIVE ;  /* 0x000000000000791b */ /* 0x003fea0003800000 */
.L_x_3669:
[----:B------:R-:W-:Y:S05]  /*d520*/  BRA `(.L_x_3670) ;  /* 0xffffffa800b87947 */ /* 0x000fea000383ffff */
.L_x_3584:
        /* <DEDUP_REMOVED lines=8> */
.L_x_3672:
[----:B------:R-:W-:Y:S05]  /*d5b0*/  BSYNC B0 ;  /* 0x0000000000007941 */ /* 0x000fea0003800000 */
.L_x_3671:
        /* <DEDUP_REMOVED lines=10> */
.L_x_3673:
[----:B------:R-:W-:Y:S02]  /*d660*/  MOV R110, R113 ;  /* 0x00000071006e7202 */ /* 0x000fe40000000f00 */
[----:B------:R-:W-:-:S07]  /*d670*/  MOV R226, R225 ;  /* 0x000000e100e27202 */ /* 0x000fce0000000f00 */
[----:B------:R-:W-:Y:S05]  /*d680*/  WARPSYNC.COLLECTIVE R111, `(.L_x_3674) ;  /* 0x000000006f087348 */ /* 0x000fea0003c00000 */
[----:B------:R0:W1:Y:S02]  /*d690*/  SHFL.IDX P2, R225, R110, R109, R108 ;  /* 0x0000006d6ee17389 */ /* 0x000064000004006c */
[----:B01----:R-:W-:Y:S05]  /*d6a0*/  ENDCOLLECTIVE ;  /* 0x000000000000791b */ /* 0x003fea0003800000 */
.L_x_3674:
        /* <DEDUP_REMOVED lines=13> */
.L_x_3675:
[----:B------:R-:W-:Y:S02]  /*d780*/  MOV R110, R116 ;  /* 0x00000074006e7202 */ /* 0x000fe40000000f00 */
[----:B------:R-:W-:-:S05]  /*d790*/  MOV R234, R225 ;  /* 0x000000e100ea7202 */ /* 0x000fca0000000f00 */
[----:B------:R-:W-:Y:S01]  /*d7a0*/  FADD.FTZ R229, R234, R229 ;  /* 0x000000e5eae57221 */ /* 0x000fe20000010000 */
[----:B------:R-:W-:-:S07]  /*d7b0*/  MOV R234, R115 ;  /* 0x0000007300ea7202 */ /* 0x000fce0000000f00 */
[----:B------:R-:W-:Y:S05]  /*d7c0*/  WARPSYNC.COLLECTIVE R111, `(.L_x_3676) ;  /* 0x000000006f087348 */ /* 0x000fea0003c00000 */
[----:B------:R0:W1:Y:S02]  /*d7d0*/  SHFL.DOWN P0, R225, R234, R236, R237 ;  /* 0x080000eceae17389 */ /* 0x00006400000000ed */
[----:B01----:R-:W-:Y:S05]  /*d7e0*/  ENDCOLLECTIVE ;  /* 0x000000000000791b */ /* 0x003fea0003800000 */
.L_x_3676:
[----:B------:R-:W-:Y:S02]  /*d7f0*/  MOV R234, R114 ;  /* 0x0000007200ea7202 */ /* 0x000fe40000000f00 */
[----:B------:R-:W-:-:S07]  /*d800*/  MOV R230, R225 ;  /* 0x000000e100e67202 */ /* 0x000fce0000000f00 */
[----:B------:R-:W-:Y:S05]  /*d810*/  WARPSYNC.COLLECTIVE R111, `(.L_x_3677) ;  /* 0x000000006f087348 */ /* 0x000fea0003c00000 */
[----:B------:R0:W1:Y:S02]  /*d820*/  SHFL.DOWN P0, R225, R234, R236, R237 ;  /* 0x080000eceae17389 */ /* 0x00006400000000ed */
[----:B01----:R-:W-:Y:S05]  /*d830*/  ENDCOLLECTIVE ;  /* 0x000000000000791b */ /* 0x003fea0003800000 */
.L_x_3677:
[----:B------:R-:W-:Y:S02]  /*d840*/  MOV R234, R113 ;  /* 0x0000007100ea7202 */ /* 0x000fe40000000f00 */
[----:B------:R-:W-:-:S07]  /*d850*/  MOV R231, R225 ;  /* 0x000000e100e77202 */ /* 0x000fce0000000f00 */
[----:B------:R-:W-:Y:S05]  /*d860*/  WARPSYNC.COLLECTIVE R111, `(.L_x_3678) ;  /* 0x000000006f087348 */ /* 0x000fea0003c00000 */
[----:B------:R0:W1:Y:S02]  /*d870*/  SHFL.DOWN P0, R225, R234, R236, R237 ;  /* 0x080000eceae17389 */ /* 0x00006400000000ed */
[----:B01----:R-:W-:Y:S05]  /*d880*/  ENDCOLLECTIVE ;  /* 0x000000000000791b */ /* 0x003fea0003800000 */
.L_x_3678:
[----:B------:R-:W-:Y:S02]  /*d890*/  MOV R234, R112 ;  /* 0x0000007000ea7202 */ /* 0x000fe40000000f00 */
[----:B------:R-:W-:-:S07]  /*d8a0*/  MOV R232, R225 ;  /* 0x000000e100e87202 */ /* 0x000fce0000000f00 */
[----:B------:R-:W-:Y:S05]  /*d8b0*/  WARPSYNC.COLLECTIVE R111, `(.L_x_3679) ;  /* 0x000000006f087348 */ /* 0x000fea0003c00000 */
[----:B------:R0:W1:Y:S02]  /*d8c0*/  SHFL.DOWN P0, R225, R234, R236, R237 ;  /* 0x080000eceae17389 */ /* 0x00006400000000ed */
[----:B01----:R-:W-:Y:S05]  /*d8d0*/  ENDCOLLECTIVE ;  /* 0x000000000000791b */ /* 0x003fea0003800000 */
.L_x_3679:
[----:B------:R-:W-:-:S07]  /*d8e0*/  MOV R233, R225 ;  /* 0x000000e100e97202 */ /* 0x000fce0000000f00 */
[----:B------:R-:W-:Y:S05]  /*d8f0*/  WARPSYNC.COLLECTIVE R111, `(.L_x_3680) ;  /* 0x000000006f087348 */ /* 0x000fea0003c00000 */
[----:B------:R0:W1:Y:S02]  /*d900*/  SHFL.IDX P2, R225, R110, R109, R108 ;  /* 0x0000006d6ee17389 */ /* 0x000064000004006c */
[----:B01----:R-:W-:Y:S05]  /*d910*/  ENDCOLLECTIVE ;  /* 0x000000000000791b */ /* 0x003fea0003800000 */
.L_x_3680:
[----:B------:R-:W-:Y:S02]  /*d920*/  MOV R110, R117 ;  /* 0x00000075006e7202 */ /* 0x000fe40000000f00 */
[----:B------:R-:W-:-:S07]  /*d930*/  MOV R235, R225 ;  /* 0x000000e100eb7202 */ /* 0x000fce0000000f00 */
[----:B------:R-:W-:Y:S05]  /*d940*/  WARPSYNC.COLLECTIVE R111, `(.L_x_3681) ;  /* 0x000000006f087348 */ /* 0x000fea0003c00000 */
[----:B------:R0:W1:Y:S02]  /*d950*/  SHFL.IDX P2, R225, R110, R109, R108 ;  /* 0x0000006d6ee17389 */ /* 0x000064000004006c */
[----:B01----:R-:W-:Y:S05]  /*d960*/  ENDCOLLECTIVE ;  /* 0x000000000000791b */ /* 0x003fea0003800000 */
.L_x_3681:
[----:B------:R-:W-:Y:S02]  /*d970*/  MOV R112, R235 ;  /* 0x000000eb00707202 */ /* 0x000fe40000000f00 */
[----:B------:R-:W-:Y:S02]  /*d980*/  MOV R110, R118 ;  /* 0x00000076006e7202 */ /* 0x000fe40000000f00 */
[----:B------:R-:W-:-:S07]  /*d990*/  MOV R236, R225 ;  /* 0x000000e100ec7202 */ /* 0x000fce0000000f00 */
[----:B------:R-:W-:Y:S05]  /*d9a0*/  WARPSYNC.COLLECTIVE R111, `(.L_x_3682) ;  /* 0x000000006f087348 */ /* 0x000fea0003c00000 */
[----:B------:R0:W1:Y:S02]  /*d9b0*/  SHFL.IDX P2, R225, R110, R109, R108 ;  /* 0x0000006d6ee17389 */ /* 0x000064000004006c */
[----:B01----:R-:W-:Y:S05]  /*d9c0*/  ENDCOLLECTIVE ;  /* 0x000000000000791b */ /* 0x003fea0003800000 */
.L_x_3682:
[----:B------:R-:W-:Y:S02]  /*d9d0*/  MOV R113, R236 ;  /* 0x000000ec00717202 */ /* 0x000fe40000000f00 */
[----:B------:R-:W-:Y:S02]  /*d9e0*/  MOV R110, R119 ;  /* 0x00000077006e7202 */ /* 0x000fe40000000f00 */
[----:B------:R-:W-:-:S07]  /*d9f0*/  MOV R237, R225 ;  /* 0x000000e100ed7202 */ /* 0x000fce0000000f00 */
[----:B------:R-:W-:Y:S05]  /*da00*/  WARPSYNC.COLLECTIVE R111, `(.L_x_3683) ;  /* 0x000000006f087348 */ /* 0x000fea0003c00000 */
[----:B------:R0:W1:Y:S02]  /*da10*/  SHFL.IDX P2, R225, R110, R109, R108 ;  /* 0x0000006d6ee17389 */ /* 0x000064000004006c */
[----:B01----:R-:W-:Y:S05]  /*da20*/  ENDCOLLECTIVE ;  /* 0x000000000000791b */ /* 0x003fea0003800000 */
.L_x_3683:
[----:B------:R-:W-:Y:S01]  /*da30*/  MOV R238, R225 ;  /* 0x000000e100ee7202 */ /* 0x000fe20000000f00 */
[----:B------:R-:W-:Y:S06]  /*da40*/  BRA `(.L_x_3684) ;  /* 0xffffffa800107947 */ /* 0x000fec000383ffff */
.L_x_3685:
        /* <DEDUP_REMOVED lines=11> */
.L_x_18675:


//--------------------- .text._Z25selective_scan_bwd_kernelI32Selective_Scan_bwd_kernel_traitsILi128ELi16ELb1ELb0ELb1ELb0ELb0EfN3c107complexIfEEEEv12SSMParamsBwd --------------------------
	.section	.text._Z25selective_scan_bwd_kernelI32Selective_Scan_bwd_kernel_traitsILi128ELi16ELb1ELb0ELb1ELb0ELb0EfN3c107complexIfEEEEv12SSMParamsBwd,"ax",@progbits
	.align	128
        .global         _Z25selective_scan_bwd_kernelI32Selective_Scan_bwd_kernel_traitsILi128ELi16ELb1ELb0ELb1ELb0ELb0EfN3c107complexIfEEEEv12SSMParamsBwd
        .type           _Z25selective_scan_bwd_kernelI32Selective_Scan_bwd_kernel_traitsILi128ELi16ELb1ELb0ELb1ELb0ELb0EfN3c107complexIfEEEEv12SSMParamsBwd,@function
        .size           _Z25selective_scan_bwd_kernelI32Selective_Scan_bwd_kernel_traitsILi128ELi16ELb1ELb0ELb1ELb0ELb0EfN3c107complexIfEEEEv12SSMParamsBwd,(.L_x_18676 - _Z25selective_scan_bwd_kernelI32Selective_Scan_bwd_kernel_traitsILi128ELi16ELb1ELb0ELb1ELb0ELb0EfN3c107complexIfEEEEv12SSMParamsBwd)
        .other          _Z25selective_scan_bwd_kernelI32Selective_Scan_bwd_kernel_traitsILi128ELi16ELb1ELb0ELb1ELb0ELb0EfN3c107complexIfEEEEv12SSMParamsBwd,@"STO_CUDA_ENTRY STV_DEFAULT"
_Z25selective_scan_bwd_kernelI32Selective_Scan_bwd_kernel_traitsILi128ELi16ELb1ELb0ELb1ELb0ELb0EfN3c107complexIfEEEEv12SSMParamsBwd:
.text._Z25selective_scan_bwd_kernelI32Selective_Scan_bwd_kernel_traitsILi128ELi16ELb1ELb0ELb1ELb0ELb0EfN3c107complexIfEEEEv12SSMParamsBwd:
[----:B------:R-:W-:Y:S01]  /*0000*/  LDC R1, c[0x0][0x37c] ;  /* 0x0000df00ff017b82 */ /* 0x000fe20000000800 */
[----:B------:R-:W0:Y:S07]  /*0010*/  LDCU.64 UR4, c[0x0][0x458] ;  /* 0x00008b00ff0477ac */ /* 0x000e2e0008000a00 */
[----:B------:R-:W1:Y:S01]  /*0020*/  S2UR UR32, SR_CTAID.Y ;  /* 0x00000000002079c3 */ /* 0x000e620000002600 */
[----:B------:R-:W2:Y:S01]  /*0030*/  LDCU.64 UR6, c[0x0][0x470] ;  /* 0x00008e00ff0677ac */ /* 0x000ea20008000a00 */
[----:B------:R-:W3:Y:S01]  /*0040*/  LDCU.64 UR22, c[0x0][0x358] ;  /* 0x00006b00ff1677ac */ /* 0x000ee20008000a00 */
[----:B------:R-:W4:Y:S05]  /*0050*/  LDCU UR28, c[0x0][0x398] ;  /* 0x00007300ff1c77ac */ /* 0x000f2a0008000800 */
[----:B------:R-:W5:Y:S01]  /*0060*/  S2UR UR16, SR_CTAID.X ;  /* 0x00000000001079c3 */ /* 0x000f620000002500 */
[----:B------:R-:W5:Y:S01]  /*0070*/  LDCU.128 UR8, c[0x0][0x400] ;  /* 0x00008000ff0877ac */ /* 0x000f620008000c00 */
[----:B0-----:R-:W-:-:S02]  /*0080*/  UISETP.NE.U32.AND UP0, UPT, UR4, URZ, UPT ;  /* 0x000000ff0400728c */ /* 0x001fc4000bf05070 */
[----:B--2---:R-:W-:Y:S02]  /*0090*/  UISETP.NE.U32.AND UP1, UPT, UR6, URZ, UPT ;  /* 0x000000ff0600728c */ /* 0x004fe4000bf25070 */
[----:B------:R-:W-:Y:S02]  /*00a0*/  UISETP.NE.AND.EX UP0, UPT, UR5, URZ, UPT, UP0 ;  /* 0x000000ff0500728c */ /* 0x000fe4000bf05300 */
[----:B------:R-:W-:Y:S01]  /*00b0*/  UISETP.NE.AND.EX UP1, UPT, UR7, URZ, UPT, UP1 ;  /* 0x000000ff0700728c */ /* 0x000fe2000bf25310 */
[----:B------:R-:W0:Y:S03]  /*00c0*/  LDCU.128 UR12, c[0x0][0x3f0] ;  /* 0x00007e00ff0c77ac */ /* 0x000e260008000c00 */
        /* <DEDUP_REMOVED lines=13> */
[----:B---3--:R3:W3:Y:S01]  /*01a0*/  @P1 LDG.E R2, desc[UR22][R2.64] ;  /* 0x0000001602021981 */ /* 0x0086e2000c1e1900 */
[----:B------:R-:W3:Y:S03]  /*01b0*/  LDCU.64 UR36, c[0x0][0x480] ;  /* 0x00009000ff2477ac */ /* 0x000ee60008000a00 */
[----:B------:R-:W3:Y:S01]  /*01c0*/  @P2 LDG.E R4, desc[UR22][R4.64] ;  /* 0x0000001604042981 */ /* 0x000ee2000c1e1900 */
[----:B----4-:R-:W-:Y:S01]  /*01d0*/  MOV R0, UR28 ;  /* 0x0000001c00007c02 */ /* 0x010fe20008000f00 */
[----:B-----5:R-:W-:Y:S01]  /*01e0*/  UIMAD.WIDE.U32 UR20, UR16, UR8, URZ ;  /* 0x00000008101472a5 */ /* 0x020fe2000f8e00ff */
[----:B------:R-:W-:Y:S01]  /*01f0*/  IABS R8, UR32 ;  /* 0x0000002000087c13 */ /* 0x000fe20008000000 */
[----:B0-----:R-:W-:Y:S01]  /*0200*/  UIMAD.WIDE.U32 UR18, UR16, UR12, URZ ;  /* 0x0000000c101272a5 */ /* 0x001fe2000f8e00ff */
[----:B------:R-:W-:Y:S01]  /*0210*/  IABS R7, R0 ;  /* 0x0000000000077213 */ /* 0x000fe20000000000 */
[----:B------:R-:W0:Y:S01]  /*0220*/  LDCU.64 UR34, c[0x0][0x528] ;  /* 0x0000a500ff2277ac */ /* 0x000e220008000a00 */
[----:B------:R-:W-:Y:S01]  /*0230*/  R2UR UR7, R8 ;  /* 0x00000000080772ca */ /* 0x000fe200000e0000 */
[----:B------:R-:W-:Y:S01]  /*0240*/  HFMA2 R147, -RZ, RZ, 0, 0 ;  /* 0x00000000ff937431 */ /* 0x000fe200000001ff */
[----:B------:R-:W4:Y:S01]  /*0250*/  I2F.RP R0, R7 ;  /* 0x0000000700007306 */ /* 0x000f220000209400 */
[----:B------:R-:W-:Y:S01]  /*0260*/  UIMAD UR19, UR16, UR13, UR19 ;  /* 0x0000000d101372a4 */ /* 0x000fe2000f8e0213 */
[----:B------:R-:W-:Y:S01]  /*0270*/  MOV R145, RZ ;  /* 0x000000ff00917202 */ /* 0x000fe20000000f00 */
[----:B------:R-:W-:Y:S01]  /*0280*/  UIMAD UR13, UR16, UR9, UR21 ;  /* 0x00000009100d72a4 */ /* 0x000fe2000f8e0215 */
[----:B------:R-:W-:Y:S01]  /*0290*/  UMOV UR12, UR20 ;  /* 0x00000014000c7c82 */ /* 0x000fe20008000000 */
[----:B------:R-:W5:Y:S01]  /*02a0*/  LDCU.64 UR20, c[0x0][0x4a0] ;  /* 0x00009400ff1477ac */ /* 0x000f620008000a00 */
[----:B------:R-:W-:-:S02]  /*02b0*/  UIMAD.WIDE.U32 UR8, UR32, UR14, UR18 ;  /* 0x0000000e200872a5 */ /* 0x000fc4000f8e0012 */
[----:B------:R-:W-:Y:S02]  /*02c0*/  UIMAD.WIDE.U32 UR12, UR32, UR10, UR12 ;  /* 0x0000000a200c72a5 */ /* 0x000fe4000f8e000c */
[----:B--2---:R-:W-:Y:S01]  /*02d0*/  UIMAD.WIDE.U32 UR18, UR16, UR26, URZ ;  /* 0x0000001a101272a5 */ /* 0x004fe2000f8e00ff */
[----:B----4-:R-:W2:Y:S01]  /*02e0*/  MUFU.RCP R0, R0 ;  /* 0x0000000000007308 */ /* 0x010ea20000001000 */
[----:B-1----:R-:W-:Y:S02]  /*02f0*/  ULEA UR10, UR24, 0xfffff800, 0xb ;  /* 0xfffff800180a7891 */ /* 0x002fe4000f8e58ff */
[----:B------:R-:W-:Y:S02]  /*0300*/  UIMAD UR14, UR32, UR15, UR9 ;  /* 0x0000000f200e72a4 */ /* 0x000fe4000f8e0209 */
[----:B------:R-:W-:Y:S02]  /*0310*/  UIMAD UR15, UR32, UR11, UR13 ;  /* 0x0000000b200f72a4 */ /* 0x000fe4000f8e020d */
[----:B------:R-:W-:Y:S01]  /*0320*/  UIMAD UR9, UR16, UR27, UR19 ;  /* 0x0000001b100972a4 */ /* 0x000fe2000f8e0213 */
[----:B------:R-:W1:Y:S01]  /*0330*/  LDCU.64 UR26, c[0x0][0x3d0] ;  /* 0x00007a00ff1a77ac */ /* 0x000e620008000a00 */
[----:B------:R-:W-:-:S02]  /*0340*/  UIADD3 UR8, UP3, UPT, UR10, UR8, URZ ;  /* 0x000000080a087290 */ /* 0x000fc4000ff7e0ff */
[----:B------:R-:W-:Y:S01]  /*0350*/  USHF.R.S32.HI UR11, URZ, 0x1f, UR10 ;  /* 0x0000001fff0b7899 */ /* 0x000fe2000801140a */
[----:B--2---:R-:W-:Y:S01]  /*0360*/  IADD3 R6, PT, PT, R0, 0xffffffe, RZ ;  /* 0x0ffffffe00067810 */ /* 0x004fe20007ffe0ff */
[----:B------:R-:W-:Y:S02]  /*0370*/  UIADD3 UR19, UP2, UPT, UR10, UR12, URZ ;  /* 0x0000000c0a137290 */ /* 0x000fe4000ff5e0ff */
[----:B------:R-:W-:Y:S02]  /*0380*/  UIADD3.X UR13, UPT, UPT, UR11, UR14, URZ, UP3, !UPT ;  /* 0x0000000e0b0d7290 */ /* 0x000fe40009ffe4ff */
[----:B------:R-:W-:Y:S01]  /*0390*/  USHF.R.U64 UR25, UR30, 0x1, UR31 ;  /* 0x000000011e197899 */ /* 0x000fe2000800121f */
[----:B------:R-:W2:Y:S02]  /*03a0*/  F2I.FTZ.U32.TRUNC.NTZ R6, R6 ;  /* 0x0000000600067305 */ /* 0x000ea4000021f000 */
[----:B--2---:R-:W-:-:S13]  /*03b0*/  R2UR UR5, R6 ;  /* 0x00000000060572ca */ /* 0x004fda00000e0000 */
[----:B------:R-:W-:-:S06]  /*03c0*/  UIADD3 UR4, UPT, UPT, URZ, -UR5, URZ ;  /* 0x80000005ff047290 */ /* 0x000fcc000fffe0ff */
[----:B---3--:R-:W-:Y:S01]  /*03d0*/  IMAD R3, R7, UR4, RZ ;  /* 0x0000000407037c24 */ /* 0x008fe2000f8e02ff */
[----:B------:R-:W-:-:S04]  /*03e0*/  UMOV UR4, URZ ;  /* 0x000000ff00047c82 */ /* 0x000fc80008000000 */
[----:B------:R-:W-:-:S13]  /*03f0*/  R2UR UR6, R3 ;  /* 0x00000000030672ca */ /* 0x000fda00000e0000 */
[----:B------:R-:W-:-:S04]  /*0400*/  UIMAD.WIDE.U32 UR4, UR5, UR6, UR4 ;  /* 0x00000006050472a5 */ /* 0x000fc8000f8e0004 */
[----:B------:R-:W-:-:S07]  /*0410*/  UIMAD.WIDE.U32 UR4, UR5, UR7, URZ ;  /* 0x00000007050472a5 */ /* 0x000fce000f8e00ff */
[----:B------:R-:W-:Y:S02]  /*0420*/  UMOV UR17, UR5 ;  /* 0x0000000500117c82 */ /* 0x000fe40008000000 */
[----:B------:R-:W-:Y:S02]  /*0430*/  IADD3 R0, PT, PT, RZ, -UR17, RZ ;  /* 0x80000011ff007c10 */ /* 0x000fe4000fffe0ff */
[----:B------:R-:W2:Y:S03]  /*0440*/  LDCU.128 UR4, c[0x0][0x460] ;  /* 0x00008c00ff0477ac */ /* 0x000ea60008000c00 */
[----:B------:R-:W-:-:S05]  /*0450*/  IMAD R0, R7, R0, R8 ;  /* 0x0000000007007224 */ /* 0x000fca00078e0208 */
[----:B------:R-:W-:Y:S01]  /*0460*/  ISETP.GT.U32.AND P0, PT, R7, R0, PT ;  /* 0x000000000700720c */ /* 0x000fe20003f04070 */
[----:B--2---:R-:W-:Y:S02]  /*0470*/  ULEA UR12, UP1, UR8, UR4, 0x2 ;  /* 0x00000004080c7291 */ /* 0x004fe4000f8210ff */
[----:B------:R-:W-:-:S10]  /*0480*/  ULEA UR14, UP3, UR19, UR6, 0x2 ;  /* 0x00000006130e7291 */ /* 0x000fd4000f8610ff */
[----:B------:R-:W-:Y:S01]  /*0490*/  VOTEU.ANY UP0, P0 ;  /* 0x0000000000ff7886 */ /* 0x000fe20000000100 */
[----:B------:R-:W-:Y:S01]  /*04a0*/  PLOP3.LUT P0, PT, PT, PT, UP0, 0x80, 0x8 ;  /* 0x000000000008781c */ /* 0x000fe20003f0f008 */
[----:B------:R-:W-:Y:S02]  /*04b0*/  UIADD3.X UR4, UPT, UPT, UR11, UR15, URZ, UP2, !UPT ;  /* 0x0000000f0b047290 */ /* 0x000fe400097fe4ff */
[----:B------:R-:W-:Y:S02]  /*04c0*/  ULEA.HI.X UR13, UR8, UR5, UR13, 0x2, UP1 ;  /* 0x00000005080d7291 */ /* 0x000fe400088f140d */
[----:B------:R-:W-:Y:S01]  /*04d0*/  ULEA.HI.X UR19, UR19, UR7, UR4, 0x2, UP3 ;  /* 0x0000000713137291 */ /* 0x000fe200098f1404 */
[----:B------:R-:W-:Y:S01]  /*04e0*/  UMOV UR8, UR18 ;  /* 0x0000001200087c82 */ /* 0x000fe20008000000 */
[----:B-1----:R-:W-:Y:S02]  /*04f0*/  UIMAD.WIDE.U32 UR6, UR16, UR26, URZ ;  /* 0x0000001a100672a5 */ /* 0x002fe4000f8e00ff */
[----:B-----5:R-:W-:-:S02]  /*0500*/  UIMAD.WIDE.U32 UR4, UR32, UR20, UR8 ;  /* 0x00000014200472a5 */ /* 0x020fc4000f8e0008 */
[----:B------:R-:W-:Y:S02]  /*0510*/  UIMAD UR7, UR16, UR27, UR7 ;  /* 0x0000001b100772a4 */ /* 0x000fe4000f8e0207 */
[-C--:B------:R-:W-:Y:S01]  /*0520*/  @!P0 IADD3 R0, PT, PT, R0, -R7.reuse, RZ ;  /* 0x8000000700008210 */ /* 0x080fe20007ffe0ff */
[----:B------:R-:W-:Y:S02]  /*0530*/  UIMAD UR21, UR32, UR21, UR5 ;  /* 0x00000015201572a4 */ /* 0x000fe4000f8e0205 */
[----:B------:R-:W-:Y:S01]  /*0540*/  ULOP3.LUT UR5, UR32, UR28, URZ, 0x3c, !UPT ;  /* 0x0000001c20057292 */ /* 0x000fe2000f8e3cff */
[----:B------:R-:W-:Y:S01]  /*0550*/  ISETP.GE.U32.AND P0, PT, R0, R7, PT ;  /* 0x000000070000720c */ /* 0x000fe20003f06070 */
[----:B------:R-:W-:Y:S02]  /*0560*/  UISETP.NE.AND UP1, UPT, UR28, URZ, UPT ;  /* 0x000000ff1c00728c */ /* 0x000fe4000bf25270 */
[----:B------:R-:W-:Y:S01]  /*0570*/  UISETP.GE.AND UP2, UPT, UR5, URZ, UPT ;  /* 0x000000ff0500728c */ /* 0x000fe2000bf46270 */
[----:B------:R-:W1:Y:S01]  /*0580*/  LDCU.64 UR26, c[0x0][0x3e8] ;  /* 0x00007d00ff1a77ac */ /* 0x000e620008000a00 */
[----:B------:R-:W-:-:S02]  /*0590*/  @!UP0 UIADD3 UR17, UPT, UPT, UR17, 0x1, URZ ;  /* 0x0000000111118890 */ /* 0x000fc4000fffe0ff */
[----:B------:R-:W-:-:S06]  /*05a0*/  USHF.R.U32.HI UR9, URZ, 0x1, UR31 ;  /* 0x00000001ff097899 */ /* 0x000fcc000801161f */
[----:B------:R-:W-:Y:S01]  /*05b0*/  VOTEU.ANY UP3, P0 ;  /* 0x0000000000ff7886 */ /* 0x000fe20000060100 */
[----:B------:R-:W2:Y:S04]  /*05c0*/  LDCU.64 UR30, c[0x0][0x4e0] ;  /* 0x00009c00ff1e77ac */ /* 0x000ea80008000a00 */
[----:B------:R-:W-:Y:S02]  /*05d0*/  @UP3 UIADD3 UR17, UPT, UPT, UR17, 0x1, URZ ;  /* 0x0000000111113890 */ /* 0x000fe4000fffe0ff */
[----:B------:R-:W-:Y:S02]  /*05e0*/  UISETP.NE.U32.AND UP0, UPT, UR36, URZ, UPT ;  /* 0x000000ff2400728c */ /* 0x000fe4000bf05070 */
[----:B------:R-:W-:Y:S02]  /*05f0*/  UIADD3 UR4, UP3, UPT, UR10, UR4, URZ ;  /* 0x000000040a047290 */ /* 0x000fe4000ff7e0ff */
[----:B------:R-:W-:-:S02]  /*0600*/  @!UP2 UIADD3 UR17, UPT, UPT, -UR17, URZ, URZ ;  /* 0x000000ff1111a290 */ /* 0x000fc4000fffe1ff */
[----:B------:R-:W-:Y:S02]  /*0610*/  UIADD3.X UR21, UPT, UPT, UR11, UR21, URZ, UP3, !UPT ;  /* 0x000000150b157290 */ /* 0x000fe40009ffe4ff */
[----:B0-----:R-:W-:Y:S02]  /*0620*/  ULEA UR18, UP2, UR4, UR34, 0x2 ;  /* 0x0000002204127291 */ /* 0x001fe4000f8410ff */
[----:B------:R-:W-:Y:S02]  /*0630*/  UISETP.NE.AND.EX UP0, UPT, UR37, URZ, UPT, UP0 ;  /* 0x000000ff2500728c */ /* 0x000fe4000bf05300 */
[----:B------:R-:W-:Y:S02]  /*0640*/  @!UP1 ULOP3.LUT UR17, URZ, UR28, URZ, 0x33, !UPT ;  /* 0x0000001cff119292 */ /* 0x000fe4000f8e33ff */
[----:B------:R-:W-:Y:S02]  /*0650*/  ULEA.HI.X UR21, UR4, UR35, UR21, 0x2, UP2 ;  /* 0x0000002304157291 */ /* 0x000fe400090f1415 */
[----:B------:R-:W-:Y:S01]  /*0660*/  USHF.R.S32.HI UR4, URZ, 0x1f, UR17 ;  /* 0x0000001fff047899 */ /* 0x000fe20008011411 */
[----:B------:R-:W0:Y:S03]  /*0670*/  LDCU.64 UR34, c[0x0][0x450] ;  /* 0x00008a00ff2277ac */ /* 0x000e260008000a00 */
[----:B-1----:R-:W-:-:S02]  /*0680*/  UIMAD UR5, UR4, UR26, URZ ;  /* 0x0000001a040572a4 */ /* 0x002fc4000f8e02ff */
[----:B--2---:R-:W-:Y:S01]  /*0690*/  UIMAD UR8, UR4, UR30, URZ ;  /* 0x0000001e040872a4 */ /* 0x004fe2000f8e02ff */
[----:B------:R-:W1:Y:S01]  /*06a0*/  @UP0 LDCU UR11, c[0x0][0x384] ;  /* 0x00007080ff0b07ac */ /* 0x000e620008000800 */
[----:B------:R-:W-:Y:S02]  /*06b0*/  UIMAD UR10, UR17, UR27, UR5 ;  /* 0x0000001b110a72a4 */ /* 0x000fe4000f8e0205 */
[----:B------:R-:W-:Y:S02]  /*06c0*/  UIMAD.WIDE.U32 UR6, UR17, UR26, UR6 ;  /* 0x0000001a110672a5 */ /* 0x000fe4000f8e0006 */
[----:B------:R-:W-:Y:S02]  /*06d0*/  UIMAD.WIDE.U32 UR4, UR17, UR30, URZ ;  /* 0x0000001e110472a5 */ /* 0x000fe4000f8e00ff */
[----:B------:R-:W-:Y:S02]  /*06e0*/  UIMAD UR17, UR17, UR31, UR8 ;  /* 0x0000001f111172a4 */ /* 0x000fe4000f8e0208 */
[----:B------:R-:W-:Y:S01]  /*06f0*/  ULEA UR8, UR24, 0xfffff000, 0xc ;  /* 0xfffff00018087891 */ /* 0x000fe2000f8e60ff */
[----:B------:R-:W2:Y:S01]  /*0700*/  LDCU.64 UR26, c[0x0][0x540] ;  /* 0x0000a800ff1a77ac */ /* 0x000ea20008000a00 */
[----:B------:R-:W3:Y:S02]  /*0710*/  @UP0 LDCU UR28, c[0x0][0x38c] ;  /* 0x00007180ff1c07ac */ /* 0x000ee40008000800 */
[----:B------:R-:W-:-:S02]  /*0720*/  UIADD3 UR20, UP1, UPT, UR8, UR6, URZ ;  /* 0x0000000608147290 */ /* 0x000fc4000ff3e0ff */
[----:B------:R-:W-:Y:S02]  /*0730*/  UIADD3 UR10, UPT, UPT, UR7, UR10, URZ ;  /* 0x0000000a070a7290 */ /* 0x000fe4000fffe0ff */
[----:B0-----:R-:W-:Y:S02]  /*0740*/  ULEA UR15, UP2, UR20, UR34, 0x2 ;  /* 0x00000022140f7291 */ /* 0x001fe4000f8410ff */
[----:B------:R-:W-:Y:S01]  /*0750*/  ULEA.HI.X.SX32 UR8, UR8, UR10, 0x1, UP1 ;  /* 0x0000000a08087291 */ /* 0x000fe200088f0eff */
[----:B------:R-:W0:Y:S01]  /*0760*/  @UP0 LDCU.64 UR30, c[0x0][0x480] ;  /* 0x00009000ff1e07ac */ /* 0x000e220008000a00 */
[----:B------:R-:W-:Y:S02]  /*0770*/  UIADD3 UR5, UPT, UPT, UR5, UR17, URZ ;  /* 0x0000001105057290 */ /* 0x000fe4000fffe0ff */
[----:B------:R-:W-:Y:S02]  /*0780*/  ULEA.HI.X UR20, UR20, UR35, UR8, 0x2, UP2 ;  /* 0x0000002314147291 */ /* 0x000fe400090f1408 */
[----:B-1----:R-:W-:-:S02]  /*0790*/  @UP0 UIMAD UR8, UR16, UR11, UR32 ;  /* 0x0000000b100802a4 */ /* 0x002fc4000f8e0220 */
[----:B------:R-:W-:Y:S02]  /*07a0*/  UIMAD UR9, UR9, UR16, URZ ;  /* 0x00000010090972a4 */ /* 0x000fe4000f8e02ff */
[----:B------:R-:W-:Y:S02]  /*07b0*/  UIMAD.WIDE.U32 UR10, UR16, UR25, UR4 ;  /* 0x00000019100a72a5 */ /* 0x000fe4000f8e0004 */
[----:B------:R-:W-:Y:S02]  /*07c0*/  @UP0 UIMAD UR8, UR8, UR24, URZ ;  /* 0x00000018080802a4 */ /* 0x000fe4000f8e02ff */
[----:B------:R-:W-:Y:S02]  /*07d0*/  UIADD3 UR4, UPT, UPT, UR11, UR9, URZ ;  /* 0x000000090b047290 */ /* 0x000fe4000fffe0ff */
[----:B--2---:R-:W-:Y:S02]  /*07e0*/  ULEA UR9, UP1, UR10, UR26, 0x3 ;  /* 0x0000001a0a097291 */ /* 0x004fe4000f8218ff */
[----:B---3--:R-:W-:-:S02]  /*07f0*/  @UP0 UIMAD UR8, UR8, UR28, URZ ;  /* 0x0000001c080802a4 */ /* 0x008fc4000f8e02ff */
[----:B------:R-:W-:Y:S01]  /*0800*/  ULEA.HI.X UR10, UR10, UR27, UR4, 0x3, UP1 ;  /* 0x0000001b0a0a7291 */ /* 0x000fe200088f1c04 */
[----:B------:R-:W-:Y:S02]  /*0810*/  UMOV UR5, URZ ;  /* 0x000000ff00057c82 */ /* 0x000fe40008000000 */
[----:B------:R-:W-:Y:S01]  /*0820*/  UMOV UR4, URZ ;  /* 0x000000ff00047c82 */ /* 0x000fe20008000000 */
[----:B0-----:R-:W-:Y:S02]  /*0830*/  @UP0 UIMAD.WIDE UR4, UR8, 0x10, UR30 ;  /* 0x00000010080408a5 */ /* 0x001fe4000f8e021e */
[----:B------:R-:W-:Y:S01]  /*0840*/  UISETP.GE.AND UP0, UPT, UR24, 0x1, UPT ;  /* 0x000000011800788c */ /* 0x000fe2000bf06270 */
[----:B------:R-:W-:Y:S01]  /*0850*/  UMOV UR6, URZ ;  /* 0x000000ff00067c82 */ /* 0x000fe20008000000 */
[----:B------:R-:W-:Y:S01]  /*0860*/  UMOV UR7, URZ ;  /* 0x000000ff00077c82 */ /* 0x000fe20008000000 */
[----:B------:R-:W-:Y:S02]  /*0870*/  @P1 R2UR UR6, R2 ;  /* 0x00000000020612ca */ /* 0x000fe400000e0000 */
[----:B------:R-:W-:-:S04]  /*0880*/  @P2 R2UR UR7, R4 ;  /* 0x00000000040722ca */ /* 0x000fc800000e0000 */
[----:B------:R-:W-:Y:S11]  /*0890*/  BRA.U !UP0, `(.L_x_3686) ;  /* 0x00000099080c7547 */ /* 0x000ff6000b800000 */
[----:B------:R-:W0:Y:S01]  /*08a0*/  S2R R3, SR_CgaCtaId ;  /* 0x0000000000037919 */ /* 0x000e220000008800 */
[----:B------:R-:W-:Y:S01]  /*08b0*/  MOV R0, 0x400 ;  /* 0x0000040000007802 */ /* 0x000fe20000000f00 */
[----:B------:R-:W-:Y:S01]  /*08c0*/  UMOV UR16, UR15 ;  /* 0x0000000f00107c82 */ /* 0x000fe20008000000 */
[----:B------:R-:W-:Y:S01]  /*08d0*/  MOV R145, RZ ;  /* 0x000000ff00917202 */ /* 0x000fe20000000f00 */
[----:B------:R-:W1:Y:S01]  /*08e0*/  S2R R146, SR_TID.X ;  /* 0x0000000000927919 */ /* 0x000e620000002100 */
[----:B------:R-:W-:Y:S01]  /*08f0*/  MOV R147, RZ ;  /* 0x000000ff00937202 */ /* 0x000fe20000000f00 */
[----:B------:R-:W2:Y:S01]  /*0900*/  LDCU UR11, c[0x0][0x394] ;  /* 0x00007280ff0b77ac */ /* 0x000ea20008000800 */
[----:B------:R-:W-:Y:S01]  /*0910*/  UMOV UR17, UR21 ;  /* 0x0000001500117c82 */ /* 0x000fe20008000000 */
[----:B------:R-:W-:Y:S01]  /*0920*/  UMOV UR15, UR20 ;  /* 0x00000014000f7c82 */ /* 0x000fe20008000000 */
[----:B0-----:R-:W-:-:S04]  /*0930*/  LEA R0, R3, R0, 0x18 ;  /* 0x0000000003007211 */ /* 0x001fc800078ec0ff */
[----:B------:R-:W-:Y:S02]  /*0940*/  IADD3 R0, PT, PT, R0, 0x8470, RZ ;  /* 0x0000847000007810 */ /* 0x000fe40007ffe0ff */
[C---:B-1----:R-:W-:Y:S02]  /*0950*/  LEA.HI R39, R146.reuse, R146, RZ, 0x1e ;  /* 0x0000009292277211 */ /* 0x042fe400078ff0ff */
[C---:B------:R-:W-:Y:S01]  /*0960*/  LOP3.LUT R144, R146.reuse, 0x1f, RZ, 0xc0, !PT ;  /* 0x0000001f92907812 */ /* 0x040fe200078ec0ff */
[----:B------:R-:W-:Y:S01]  /*0970*/  IMAD R38, R146, 0x50, R0 ;  /* 0x0000005092267824 */ /* 0x000fe200078e0200 */
[----:B--2---:R-:W-:-:S07]  /*0980*/  LEA R39, R39, R0, 0x4 ;  /* 0x0000000027277211 */ /* 0x004fce00078e20ff */
.L_x_3787:
[----:B------:R-:W0:Y:S01]  /*0990*/  S2R R7, SR_TID.X ;  /* 0x0000000000077919 */ /* 0x000e220000002100 */
[----:B-1----:R-:W-:Y:S02]  /*09a0*/  MOV R2, UR12 ;  /* 0x0000000c00027c02 */ /* 0x002fe40008000f00 */
[----:B------:R-:W-:Y:S01]  /*09b0*/  MOV R3, UR13 ;  /* 0x0000000d00037c02 */ /* 0x000fe20008000f00 */
[----:B------:R-:W-:Y:S01]  /*09c0*/  BAR.SYNC.DEFER_BLOCKING 0x0 ;  /* 0x0000000000007b1d */ /* 0x000fe20000010000 */
[----:B0-----:R-:W-:-:S04]  /*09d0*/  SHF.L.U32 R37, R7, 0x2, RZ ;  /* 0x0000000207257819 */ /* 0x001fc800000006ff */
[----:B------:R-:W-:-:S04]  /*09e0*/  LOP3.LUT R37, R37, 0xf80, RZ, 0xc0, !PT ;  /* 0x00000f8025257812 */ /* 0x000fc800078ec0ff */
[----:B------:R-:W-:-:S05]  /*09f0*/  LOP3.LUT R9, R37, 0x1f, R146, 0xf8, !PT ;  /* 0x0000001f25097812 */ /* 0x000fca00078ef892 */
        /* <DEDUP_REMOVED lines=18> */
[----:B--2---:R-:W-:Y:S04]  /*0b20*/  STS.128 [R35], R12 ;  /* 0x0000000c23007388 */ /* 0x004fe80000000c00 */
[----:B---3--:R-:W-:Y:S04]  /*0b30*/  STS.128 [R35+0x200], R16 ;  /* 0x0002001023007388 */ /* 0x008fe80000000c00 */
[----:B----4-:R1:W-:Y:S04]  /*0b40*/  STS.128 [R35+0x400], R20 ;  /* 0x0004001423007388 */ /* 0x0103e80000000c00 */
[----:B-----5:R2:W-:Y:S01]  /*0b50*/  STS.128 [R35+0x600], R24 ;  /* 0x0006001823007388 */ /* 0x0205e20000000c00 */
[----:B------:R-:W-:-:S03]  /*0b60*/  NOP ;  /* 0x0000000000007918 */ /* 0x000fc60000000000 */
[----:B------:R-:W-:Y:S04]  /*0b70*/  LDS.128 R116, [R0] ;  /* 0x0000000000747984 */ /* 0x000fe80000000c00 */
[----:B------:R-:W-:Y:S04]  /*0b80*/  LDS.128 R112, [R0+0x10] ;  /* 0x0000100000707984 */ /* 0x000fe80000000c00 */
[----:B------:R-:W-:Y:S04]  /*0b90*/  LDS.128 R108, [R0+0x20] ;  /* 0x00002000006c7984 */ /* 0x000fe80000000c00 */
[----:B------:R-:W-:Y:S01]  /*0ba0*/  LDS.128 R104, [R0+0x30] ;  /* 0x0000300000687984 */ /* 0x000fe20000000c00 */
[----:B------:R-:W-:Y:S06]  /*0bb0*/  BAR.SYNC.DEFER_BLOCKING 0x0 ;  /* 0x0000000000007b1d */ /* 0x000fec0000010000 */
[----:B------:R-:W3:Y:S04]  /*0bc0*/  LDG.E.128 R4, desc[UR22][R2.64] ;  /* 0x0000001602047981 */ /* 0x000ee8000c1e1d00 */
[----:B-1----:R-:W4:Y:S04]  /*0bd0*/  LDG.E.128 R20, desc[UR22][R2.64+0x200] ;  /* 0x0002001602147981 */ /* 0x002f28000c1e1d00 */
[----:B--2---:R-:W2:Y:S04]  /*0be0*/  LDG.E.128 R24, desc[UR22][R2.64+0x400] ;  /* 0x0004001602187981 */ /* 0x004ea8000c1e1d00 */
[----:B------:R-:W5:Y:S01]  /*0bf0*/  LDG.E.128 R28, desc[UR22][R2.64+0x600] ;  /* 0x00060016021c7981 */ /* 0x000f62000c1e1d00 */
[----:B------:R-:W-:-:S02]  /*0c00*/  MOV R16, UR18 ;  /* 0x0000001200107c02 */ /* 0x000fc40008000f00 */
[----:B------:R-:W-:-:S03]  /*0c10*/  MOV R17, UR17 ;  /* 0x0000001100117c02 */ /* 0x000fc60008000f00 */
[----:B------:R-:W-:Y:S01]  /*0c20*/  IMAD.WIDE.U32 R16, R9, 0x10, R16 ;  /* 0x0000001009107825 */ /* 0x000fe200078e0010 */
[----:B---3--:R-:W-:Y:S04]  /*0c30*/  STS.128 [R35], R4 ;  /* 0x0000000423007388 */ /* 0x008fe80000000c00 */
[----:B----4-:R1:W-:Y:S04]  /*0c40*/  STS.128 [R35+0x200], R20 ;  /* 0x0002001423007388 */ /* 0x0103e80000000c00 */
[----:B--2---:R2:W-:Y:S04]  /*0c50*/  STS.128 [R35+0x400], R24 ;  /* 0x0004001823007388 */ /* 0x0045e80000000c00 */
[----:B-----5:R-:W-:Y:S01]  /*0c60*/  STS.128 [R35+0x600], R28 ;  /* 0x0006001c23007388 */ /* 0x020fe20000000c00 */
[----:B------:R-:W-:-:S03]  /*0c70*/  NOP ;  /* 0x0000000000007918 */ /* 0x000fc60000000000 */
[----:B------:R-:W-:Y:S04]  /*0c80*/  LDS.128 R48, [R0] ;  /* 0x0000000000307984 */ /* 0x000fe80000000c00 */
[----:B------:R-:W-:Y:S04]  /*0c90*/  LDS.128 R52, [R0+0x10] ;  /* 0x0000100000347984 */ /* 0x000fe80000000c00 */
[----:B------:R-:W-:Y:S04]  /*0ca0*/  LDS.128 R56, [R0+0x20] ;  /* 0x0000200000387984 */ /* 0x000fe80000000c00 */
[----:B------:R-:W-:Y:S01]  /*0cb0*/  LDS.128 R12, [R0+0x30] ;  /* 0x00003000000c7984 */ /* 0x000fe20000000c00 */
[----:B------:R-:W-:Y:S06]  /*0cc0*/  BAR.SYNC.DEFER_BLOCKING 0x0 ;  /* 0x0000000000007b1d */ /* 0x000fec0000010000 */
[----:B------:R-:W3:Y:S04]  /*0cd0*/  LDG.E.128 R60, desc[UR22][R16.64] ;  /* 0x00000016103c7981 */ /* 0x000ee8000c1e1d00 */
[----:B------:R-:W4:Y:S04]  /*0ce0*/  LDG.E.128 R64, desc[UR22][R16.64+0x200] ;  /* 0x0002001610407981 */ /* 0x000f28000c1e1d00 */
[----:B-1----:R-:W5:Y:S04]  /*0cf0*/  LDG.E.128 R20, desc[UR22][R16.64+0x400] ;  /* 0x0004001610147981 */ /* 0x002f68000c1e1d00 */
[----:B--2---:R-:W2:Y:S01]  /*0d00*/  LDG.E.128 R24, desc[UR22][R16.64+0x600] ;  /* 0x0006001610187981 */ /* 0x004ea2000c1e1d00 */
        /* <DEDUP_REMOVED lines=9> */
[----:B---3--:R-:W-:Y:S04]  /*0da0*/  STS.128 [R35], R60 ;  /* 0x0000003c23007388 */ /* 0x008fe80000000c00 */
[----:B----4-:R-:W-:Y:S04]  /*0db0*/  STS.128 [R35+0x200], R64 ;  /* 0x0002004023007388 */ /* 0x010fe80000000c00 */
[----:B-----5:R-:W-:Y:S04]  /*0dc0*/  STS.128 [R35+0x400], R20 ;  /* 0x0004001423007388 */ /* 0x020fe80000000c00 */
[----:B--2---:R-:W-:Y:S01]  /*0dd0*/  STS.128 [R35+0x600], R24 ;  /* 0x0006001823007388 */ /* 0x004fe20000000c00 */
        /* <DEDUP_REMOVED lines=39> */
[----:B------:R-:W-:Y:S01]  /*1050*/  FADD.FTZ R20, R15, UR7 ;  /* 0x000000070f147e21 */ /* 0x000fe20008010000 */
[----:B------:R-:W-:Y:S01]  /*1060*/  UISETP.NE.AND UP0, UPT, UR11, 0x1, UPT ;  /* 0x000000010b00788c */ /* 0x000fe2000bf05270 */
[----:B------:R-:W0:Y:S01]  /*1070*/  LDC R15, c[0x0][0x388] ;  /* 0x0000e200ff0f7b82 */ /* 0x000e220000000800 */
[----:B------:R-:W-:Y:S01]  /*1080*/  FADD.FTZ R21, R12, UR7 ;  /* 0x000000070c157e21 */ /* 0x000fe20008010000 */
[----:B------:R-:W-:Y:S01]  /*1090*/  FADD.FTZ R22, R13, UR7 ;  /* 0x000000070d167e21 */ /* 0x000fe20008010000 */
[----:B------:R-:W-:Y:S01]  /*10a0*/  FADD.FTZ R19, R14, UR7 ;  /* 0x000000070e137e21 */ /* 0x000fe20008010000 */
[----:B------:R-:W-:Y:S01]  /*10b0*/  FADD.FTZ R14, R8, R8 ;  /* 0x00000008080e7221 */ /* 0x000fe20000010000 */
[----:B------:R-:W-:Y:S01]  /*10c0*/  PLOP3.LUT P1, PT, PT, PT, UP0, 0x80, 0x8 ;  /* 0x000000000008781c */ /* 0x000fe20003f2f008 */
[----:B------:R-:W-:Y:S01]  /*10d0*/  FADD.FTZ R13, R9, R9 ;  /* 0x00000009090d7221 */ /* 0x000fe20000010000 */
[----:B------:R-:W-:Y:S01]  /*10e0*/  FADD.FTZ R12, R10, R10 ;  /* 0x0000000a0a0c7221 */ /* 0x000fe20000010000 */
[----:B------:R-:W-:-:S02]  /*10f0*/  HFMA2 R103, -RZ, RZ, 0, 0 ;  /* 0x00000000ff677431 */ /* 0x000fc400000001ff */
[----:B------:R-:W-:Y:S01]  /*1100*/  FADD.FTZ R10, R4, R4 ;  /* 0x00000004040a7221 */ /* 0x000fe20000010000 */
[----:B------:R-:W-:Y:S01]  /*1110*/  FADD.FTZ R9, R5, R5 ;  /* 0x0000000505097221 */ /* 0x000fe20000010000 */
[----:B------:R-:W-:Y:S01]  /*1120*/  FADD.FTZ R8, R6, R6 ;  /* 0x0000000606087221 */ /* 0x000fe20000010000 */
        /* <DEDUP_REMOVED lines=23> */
[----:B------:R-:W1:Y:S01]  /*12a0*/  LDCU UR33, c[0x0][0x394] ;  /* 0x00007280ff2177ac */ /* 0x000e620008000800 */
[----:B------:R-:W2:Y:S01]  /*12b0*/  LDCU UR42, c[0x0][0x38c] ;  /* 0x00007180ff2a77ac */ /* 0x000ea20008000800 */
[----:B------:R-:W3:Y:S01]  /*12c0*/  LDCU.64 UR34, c[0x0][0x3e0] ;  /* 0x00007c00ff2277ac */ /* 0x000ee20008000a00 */
[----:B------:R-:W4:Y:S01]  /*12d0*/  LDCU.64 UR36, c[0x0][0x3c0] ;  /* 0x00007800ff2477ac */ /* 0x000f220008000a00 */
[----:B------:R-:W0:Y:S01]  /*12e0*/  LDCU.64 UR38, c[0x0][0x3b8] ;  /* 0x00007700ff2677ac */ /* 0x000e220008000a00 */
[----:B------:R-:W0:Y:S01]  /*12f0*/  LDCU.64 UR40, c[0x0][0x4f0] ;  /* 0x00009e00ff2877ac */ /* 0x000e220008000a00 */
[----:B------:R-:W0:Y:S01]  /*1300*/  LDCU.128 UR24, c[0x0][0x3a0] ;  /* 0x00007400ff1877ac */ /* 0x000e220008000c00 */
[----:B------:R-:W0:Y:S01]  /*1310*/  LDCU.128 UR28, c[0x0][0x440] ;  /* 0x00008800ff1c77ac */ /* 0x000e220008000c00 */
[----:B------:R-:W-:-:S05]  /*1320*/  UMOV UR8, URZ ;  /* 0x000000ff00087c82 */ /* 0x000fca0008000000 */
.L_x_3786:
        /* <DEDUP_REMOVED lines=9> */
[----:B---3--:R-:W-:Y:S01]  /*13c0*/  UIMAD.WIDE.U32 UR20, UR8, UR34, URZ ;  /* 0x00000022081472a5 */ /* 0x008fe2000f8e00ff */
[----:B------:R-:W0:Y:S03]  /*13d0*/  S2R R2, SR_TID.X ;  /* 0x0000000000027919 */ /* 0x000e260000002100 */
[----:B------:R-:W-:Y:S02]  /*13e0*/  UIMAD UR21, UR8, UR35, UR21 ;  /* 0x00000023081572a4 */ /* 0x000fe4000f8e0215 */
[----:B------:R-:W-:-:S04]  /*13f0*/  ULEA UR43, UP0, UR20, UR16, 0x2 ;  /* 0x00000010142b7291 */ /* 0x000fc8000f8010ff */
[----:B------:R-:W-:Y:S02]  /*1400*/  ULEA.HI.X UR20, UR20, UR15, UR21, 0x2, UP0 ;  /* 0x0000000f14147291 */ /* 0x000fe400080f1415 */
[----:B------:R-:W-:-:S04]  /*1410*/  MOV R124, UR43 ;  /* 0x0000002b007c7c02 */ /* 0x000fc80008000f00 */
[----:B------:R-:W-:Y:S02]  /*1420*/  MOV R125, UR20 ;  /* 0x00000014007d7c02 */ /* 0x000fe40008000f00 */
[----:B0-----:R-:W-:-:S04]  /*1430*/  SHF.L.U32 R150, R2, 0x3, RZ ;  /* 0x0000000302967819 */ /* 0x001fc800000006ff */
[----:B------:R-:W-:-:S04]  /*1440*/  LOP3.LUT R37, R150, 0x1f00, RZ, 0xc0, !PT ;  /* 0x00001f0096257812 */ /* 0x000fc800078ec0ff */
[----:B------:R-:W-:-:S05]  /*1450*/  LOP3.LUT R37, R37, 0x1f, R146, 0xf8, !PT ;  /* 0x0000001f25257812 */ /* 0x000fca00078ef892 */
[----:B------:R-:W-:-:S05]  /*1460*/  IMAD.WIDE.U32 R124, R37, 0x10, R124 ;  /* 0x00000010257c7825 */ /* 0x000fca00078e007c */
[----:B------:R-:W3:Y:S04]  /*1470*/  LDG.E.128 R40, desc[UR22][R124.64] ;  /* 0x000000167c287981 */ /* 0x000ee8000c1e1d00 */
[----:B-12-4-:R-:W2:Y:S04]  /*1480*/  LDG.E.128 R44, desc[UR22][R124.64+0x200] ;  /* 0x000200167c2c7981 */ /* 0x016ea8000c1e1d00 */
[----:B------:R-:W2:Y:S04]  /*1490*/  LDG.E.128 R48, desc[UR22][R124.64+0x400] ;  /* 0x000400167c307981 */ /* 0x000ea8000c1e1d00 */
[----:B------:R-:W2:Y:S04]  /*14a0*/  LDG.E.128 R52, desc[UR22][R124.64+0x600] ;  /* 0x000600167c347981 */ /* 0x000ea8000c1e1d00 */
[----:B------:R-:W2:Y:S01]  /*14b0*/  LDG.E.128 R56, desc[UR22][R124.64+0x800] ;  /* 0x000800167c387981 */ /* 0x000ea2000c1e1d00 */
[----:B------:R-:W-:-:S03]  /*14c0*/  UIMAD.WIDE.U32 UR20, UR32, UR38, URZ ;  /* 0x00000026201472a5 */ /* 0x000fc6000f8e00ff */
[----:B------:R-:W2:Y:S04]  /*14d0*/  LDG.E.128 R60, desc[UR22][R124.64+0xa00] ;  /* 0x000a00167c3c7981 */ /* 0x000ea8000c1e1d00 */
[----:B------:R-:W2:Y:S04]  /*14e0*/  LDG.E.128 R64, desc[UR22][R124.64+0xc00] ;  /* 0x000c00167c407981 */ /* 0x000ea8000c1e1d00 */
[----:B------:R0:W2:Y:S01]  /*14f0*/  LDG.E.128 R68, desc[UR22][R124.64+0xe00] ;  /* 0x000e00167c447981 */ /* 0x0000a2000c1e1d00 */
[----:B------:R-:W-:-:S04]  /*1500*/  UIMAD UR21, UR32, UR39, UR21 ;  /* 0x00000027201572a4 */ /* 0x000fc8000f8e0215 */
        /* <DEDUP_REMOVED lines=8> */
[----:B------:R-:W-:Y:S01]  /*1590*/  USHF.L.U32 UR47, UR11, 0x8, URZ ;  /* 0x000000080b2f7899 */ /* 0x000fe200080006ff */
[----:B------:R-:W-:Y:S01]  /*15a0*/  IADD3 R182, PT, PT, R146, 0x200, RZ ;  /* 0x0000020092b67810 */ /* 0x000fe20007ffe0ff */
[----:B------:R-:W-:Y:S01]  /*15b0*/  UMOV UR20, 0x400 ;  /* 0x0000040000147882 */ /* 0x000fe20000000000 */
[C---:B------:R-:W-:Y:S01]  /*15c0*/  ISETP.NE.AND P0, PT, R2.reuse, RZ, PT ;  /* 0x000000ff0200720c */ /* 0x040fe20003f05270 */
[----:B------:R-:W-:Y:S01]  /*15d0*/  BSSY.RECONVERGENT B0, `(.L_x_3688) ;  /* 0x00000fd000007945 */ /* 0x000fe20003800200 */
[----:B------:R-:W-:Y:S01]  /*15e0*/  ISETP.NE.AND P2, PT, R2, 0x7f, PT ;  /* 0x0000007f0200780c */ /* 0x000fe20003f45270 */
[----:B-1----:R-:W-:Y:S01]  /*15f0*/  ULEA UR20, UR21, UR20, 0x18 ;  /* 0x0000001415147291 */ /* 0x002fe2000f8ec0ff */
[----:B-----5:R-:W-:Y:S02]  /*1600*/  R2UR UR44, R123 ;  /* 0x000000007b2c72ca */ /* 0x020fe400000e0000 */
[----:B------:R-:W-:-:S11]  /*1610*/  R2UR UR43, R122 ;  /* 0x000000007a2b72ca */ /* 0x000fd600000e0000 */
[----:B------:R-:W-:-:S04]  /*1620*/  FMUL.FTZ R37, R33, UR44 ;  /* 0x0000002c21257c20 */ /* 0x000fc80008410000 */
[----:B------:R-:W-:Y:S01]  /*1630*/  FMUL.RZ R123, R37, 0.15915493667125701904 ;  /* 0x3e22f983257b7820 */ /* 0x000fe2000040c000 */
[----:B------:R-:W-:-:S03]  /*1640*/  FMUL.FTZ R37, R34, UR44 ;  /* 0x0000002c22257c20 */ /* 0x000fc60008410000 */
[----:B------:R-:W-:Y:S01]  /*1650*/  MUFU.SIN R141, R123 ;  /* 0x0000007b008d7308 */ /* 0x000fe20000000400 */
[----:B0-----:R-:W-:Y:S01]  /*1660*/  FMUL.RZ R124, R37, 0.15915493667125701904 ;  /* 0x3e22f983257c7820 */ /* 0x001fe2000040c000 */
[----:B------:R-:W-:-:S04]  /*1670*/  FMUL.FTZ R37, R31, UR44 ;  /* 0x0000002c1f257c20 */ /* 0x000fc80008410000 */
[----:B------:R-:W-:Y:S01]  /*1680*/  FMUL.RZ R125, R37, 0.15915493667125701904 ;  /* 0x3e22f983257d7820 */ /* 0x000fe2000040c000 */
[----:B------:R-:W-:Y:S01]  /*1690*/  FMUL.FTZ R37, R32, UR44 ;  /* 0x0000002c20257c20 */ /* 0x000fe20008410000 */
[----:B------:R0:W-:Y:S03]  /*16a0*/  MUFU.COS R140, R123 ;  /* 0x0000007b008c7308 */ /* 0x0001e60000000000 */
[----:B------:R-:W-:Y:S01]  /*16b0*/  FMUL.RZ R126, R37, 0.15915493667125701904 ;  /* 0x3e22f983257e7820 */ /* 0x000fe2000040c000 */
[----:B------:R-:W-:-:S04]  /*16c0*/  FMUL.FTZ R37, R29, UR44 ;  /* 0x0000002c1d257c20 */ /* 0x000fc80008410000 */
        /* <DEDUP_REMOVED lines=19> */
[----:B------:R0:W-:Y:S01]  /*1800*/  MUFU.COS R180, R124 ;  /* 0x0000007c00b47308 */ /* 0x0001e20000000000 */
[----:B----4-:R-:W-:Y:S02]  /*1810*/  R2UR UR45, R120 ;  /* 0x00000000782d72ca */ /* 0x010fe400000e0000 */
[----:B------:R-:W-:-:S05]  /*1820*/  R2UR UR46, R121 ;  /* 0x00000000792e72ca */ /* 0x000fca00000e0000 */
        /* <DEDUP_REMOVED lines=15> */
[----:B------:R-:W-:Y:S01]  /*1920*/  FMUL.RZ R127, R37, 0.15915493667125701904 ;  /* 0x3e22f983257f7820 */ /* 0x000fe2000040c000 */
[----:B------:R-:W-:Y:S01]  /*1930*/  FMUL.FTZ R37, R19, UR44 ;  /* 0x0000002c13257c20 */ /* 0x000fe20008410000 */
[----:B------:R0:W-:Y:S08]  /*1940*/  MUFU.COS R157, R124 ;  /* 0x0000007c009d7308 */ /* 0x0001f00000000000 */
[----:B------:R-:W-:Y:S01]  /*1950*/  MUFU.SIN R154, R125 ;  /* 0x0000007d009a7308 */ /* 0x000fe20000000400 */
[----:B0-----:R-:W-:-:S05]  /*1960*/  MOV R124, UR43 ;  /* 0x0000002b007c7c02 */ /* 0x001fca0008000f00 */
[----:B------:R-:W-:Y:S02]  /*1970*/  FMUL.FTZ R124, R124, 1.4426950216293334961 ;  /* 0x3fb8aa3b7c7c7820 */ /* 0x000fe40000410000 */
[----:B------:R0:W-:Y:S02]  /*1980*/  MUFU.COS R155, R125 ;  /* 0x0000007d009b7308 */ /* 0x0001e40000000000 */
[-C--:B------:R-:W-:Y:S01]  /*1990*/  FMUL.FTZ R122, R33, R124.reuse ;  /* 0x0000007c217a7220 */ /* 0x080fe20000410000 */
[-C--:B------:R-:W-:Y:S01]  /*19a0*/  FMUL.FTZ R135, R29, R124.reuse ;  /* 0x0000007c1d877220 */ /* 0x080fe20000410000 */
[-C--:B------:R-:W-:Y:S01]  /*19b0*/  FMUL.FTZ R137, R30, R124.reuse ;  /* 0x0000007c1e897220 */ /* 0x080fe20000410000 */
[-C--:B------:R-:W-:Y:S01]  /*19c0*/  FMUL.FTZ R139, R27, R124.reuse ;  /* 0x0000007c1b8b7220 */ /* 0x080fe20000410000 */
[-C--:B------:R-:W-:Y:S01]  /*19d0*/  FMUL.FTZ R143, R28, R124.reuse ;  /* 0x0000007c1c8f7220 */ /* 0x080fe20000410000 */
[----:B------:R-:W-:Y:S01]  /*19e0*/  FMUL.FTZ R151, R26, R124 ;  /* 0x0000007c1a977220 */ /* 0x000fe20000410000 */
[----:B------:R-:W-:Y:S01]  /*19f0*/  MUFU.SIN R148, R123 ;  /* 0x0000007b00947308 */ /* 0x000fe20000000400 */
[----:B0-----:R-:W-:Y:S01]  /*1a00*/  FMUL.RZ R125, R37, 0.15915493667125701904 ;  /* 0x3e22f983257d7820 */ /* 0x001fe2000040c000 */
[----:B------:R-:W-:-:S04]  /*1a10*/  FMUL.FTZ R37, R20, UR44 ;  /* 0x0000002c14257c20 */ /* 0x000fc80008410000 */
[----:B------:R-:W-:Y:S01]  /*1a20*/  FMUL.RZ R128, R37, 0.15915493667125701904 ;  /* 0x3e22f98325807820 */ /* 0x000fe2000040c000 */
[----:B------:R-:W-:Y:S01]  /*1a30*/  FMUL.FTZ R37, R34, R124 ;  /* 0x0000007c22257220 */ /* 0x000fe20000410000 */
[----:B------:R0:W-:Y:S08]  /*1a40*/  MUFU.COS R149, R123 ;  /* 0x0000007b00957308 */ /* 0x0001f00000000000 */
[----:B------:R-:W-:Y:S01]  /*1a50*/  MUFU.SIN R178, R127 ;  /* 0x0000007f00b27308 */ /* 0x000fe20000000400 */
[----:B0-----:R-:W-:-:S04]  /*1a60*/  MOV R123, UR47 ;  /* 0x0000002f007b7c02 */ /* 0x001fc80008000f00 */
[----:B------:R-:W-:-:S03]  /*1a70*/  IADD3 R123, PT, PT, R123, -0x100, RZ ;  /* 0xffffff007b7b7810 */ /* 0x000fc60007ffe0ff */
[----:B------:R0:W-:Y:S08]  /*1a80*/  MUFU.COS R179, R127 ;  /* 0x0000007f00b37308 */ /* 0x0001f00000000000 */
[----:B------:R-:W-:Y:S01]  /*1a90*/  MUFU.SIN R176, R125 ;  /* 0x0000007d00b07308 */ /* 0x000fe20000000400 */
[----:B0-----:R-:W-:-:S07]  /*1aa0*/  SHF.L.U32 R127, R2, 0x2, RZ ;  /* 0x00000002027f7819 */ /* 0x001fce00000006ff */
[----:B------:R0:W-:Y:S08]  /*1ab0*/  MUFU.COS R177, R125 ;  /* 0x0000007d00b17308 */ /* 0x0001f00000000000 */
[----:B------:R1:W4:Y:S01]  /*1ac0*/  MUFU.EX2 R172, R37 ;  /* 0x0000002500ac7308 */ /* 0x0003220000000800 */
[----:B0-----:R-:W-:-:S07]  /*1ad0*/  FMUL.FTZ R125, R31, R124 ;  /* 0x0000007c1f7d7220 */ /* 0x001fce0000410000 */
[----:B------:R0:W5:Y:S01]  /*1ae0*/  MUFU.EX2 R170, R125 ;  /* 0x0000007d00aa7308 */ /* 0x0001620000000800 */
[----:B-1----:R-:W-:-:S07]  /*1af0*/  LOP3.LUT R37, R127, 0xf80, RZ, 0xc0, !PT ;  /* 0x00000f807f257812 */ /* 0x002fce00078ec0ff */
[----:B------:R-:W-:Y:S01]  /*1b00*/  MUFU.SIN R152, R126 ;  /* 0x0000007e00987308 */ /* 0x000fe20000000400 */
[----:B0-----:R-:W-:Y:S01]  /*1b10*/  LOP3.LUT R125, R123, 0x100, RZ, 0xc0, !PT ;  /* 0x000001007b7d7812 */ /* 0x001fe200078ec0ff */
[C---:B----4-:R-:W-:Y:S01]  /*1b20*/  FMUL.FTZ R173, R172.reuse, R173 ;  /* 0x000000adacad7220 */ /* 0x050fe20000410000 */
[----:B------:R-:W-:Y:S01]  /*1b30*/  IADD3 R123, PT, PT, R37, R36, R37 ;  /* 0x00000024257b7210 */ /* 0x000fe20007ffe025 */
[----:B------:R-:W-:Y:S01]  /*1b40*/  FMUL.FTZ R172, R172, R129 ;  /* 0x00000081acac7220 */ /* 0x000fe20000410000 */
[----:B------:R-:W-:Y:S02]  /*1b50*/  IADD3 R127, PT, PT, R125, UR8, RZ ;  /* 0x000000087d7f7c10 */ /* 0x000fe4000fffe0ff */
[C---:B------:R-:W-:Y:S01]  /*1b60*/  LEA.HI.SX32 R125, R123.reuse, R123, 0x1b ;  /* 0x0000007b7b7d7211 */ /* 0x040fe200078fdaff */
[----:B------:R0:W-:Y:S01]  /*1b70*/  MUFU.COS R153, R126 ;  /* 0x0000007e00997308 */ /* 0x0001e20000000000 */
[----:B------:R-:W-:Y:S01]  /*1b80*/  IADD3 R130, PT, PT, R123, 0x60, RZ ;  /* 0x000000607b827810 */ /* 0x000fe20007ffe0ff */
[C---:B-----5:R-:W-:Y:S01]  /*1b90*/  FMUL.FTZ R171, R170.reuse, R171 ;  /* 0x000000abaaab7220 */ /* 0x060fe20000410000 */
[----:B------:R-:W-:Y:S01]  /*1ba0*/  LEA R125, R125, UR20, 0x4 ;  /* 0x000000147d7d7c11 */ /* 0x000fe2000f8e20ff */
[----:B------:R-:W-:Y:S01]  /*1bb0*/  FMUL.FTZ R170, R170, R131 ;  /* 0x00000083aaaa7220 */ /* 0x000fe20000410000 */
[----:B------:R-:W-:Y:S01]  /*1bc0*/  IADD3 R132, PT, PT, R123, 0x80, RZ ;  /* 0x000000807b847810 */ /* 0x000fe20007ffe0ff */
[-C--:B------:R-:W-:Y:S01]  /*1bd0*/  FMUL.FTZ R131, R19, R124.reuse ;  /* 0x0000007c13837220 */ /* 0x080fe20000410000 */
[C---:B------:R-:W-:Y:S01]  /*1be0*/  IADD3 R134, PT, PT, R123.reuse, 0xa0, RZ ;  /* 0x000000a07b867810 */ /* 0x040fe20007ffe0ff */
[----:B---3--:R1:W-:Y:S01]  /*1bf0*/  STS.128 [R125], R40 ;  /* 0x000000287d007388 */ /* 0x0083e20000000c00 */
[----:B0-----:R-:W-:Y:S01]  /*1c00*/  FMUL.FTZ R126, R32, R124 ;  /* 0x0000007c207e7220 */ /* 0x001fe20000410000 */
[----:B------:R-:W-:Y:S01]  /*1c10*/  MUFU.SIN R174, R128 ;  /* 0x0000008000ae7308 */ /* 0x000fe20000000400 */
[----:B------:R-:W-:-:S02]  /*1c20*/  IADD3 R136, PT, PT, R123, 0xc0, RZ ;  /* 0x000000c07b887810 */ /* 0x000fc40007ffe0ff */
[----:B------:R-:W-:Y:S02]  /*1c30*/  IADD3 R138, PT, PT, R123, 0xe0, RZ ;  /* 0x000000e07b8a7810 */ /* 0x000fe40007ffe0ff */
[-C--:B------:R-:W-:Y:S02]  /*1c40*/  LEA.HI.SX32 R130, R130, R123.reuse, 0x1b ;  /* 0x0000007b82827211 */ /* 0x080fe400078fdaff */
[-C--:B------:R-:W-:Y:S01]  /*1c50*/  LEA.HI.SX32 R132, R132, R123.reuse, 0x1b ;  /* 0x0000007b84847211 */ /* 0x080fe200078fdaff */
[----:B------:R0:W3:Y:S01]  /*1c60*/  MUFU.EX2 R168, R126 ;  /* 0x0000007e00a87308 */ /* 0x0000e20000000800 */
[-C--:B------:R-:W-:Y:S02]  /*1c70*/  LEA.HI.SX32 R134, R134, R123.reuse, 0x1b ;  /* 0x0000007b86867211 */ /* 0x080fe400078fdaff */
[-C--:B------:R-:W-:Y:S02]  /*1c80*/  LEA.HI.SX32 R136, R136, R123.reuse, 0x1b ;  /* 0x0000007b88887211 */ /* 0x080fe400078fdaff */
[----:B------:R-:W-:Y:S01]  /*1c90*/  LEA.HI.SX32 R138, R138, R123, 0x1b ;  /* 0x0000007b8a8a7211 */ /* 0x000fe200078fdaff */
[-C--:B-1----:R-:W-:Y:S01]  /*1ca0*/  FMUL.FTZ R41, R23, R124.reuse ;  /* 0x0000007c17297220 */ /* 0x082fe20000410000 */
[----:B------:R-:W-:Y:S01]  /*1cb0*/  LOP3.LUT R43, R2, 0x3e0, RZ, 0xc0, !PT ;  /* 0x000003e0022b7812 */ /* 0x000fe200078ec0ff */
[----:B------:R1:W-:Y:S01]  /*1cc0*/  MUFU.COS R175, R128 ;  /* 0x0000008000af7308 */ /* 0x0003e20000000000 */
[----:B0-----:R-:W-:Y:S01]  /*1cd0*/  IADD3 R126, PT, PT, R123, 0x20, RZ ;  /* 0x000000207b7e7810 */ /* 0x001fe20007ffe0ff */
[----:B------:R-:W-:Y:S01]  /*1ce0*/  FMUL.FTZ R42, R24, R124 ;  /* 0x0000007c182a7220 */ /* 0x000fe20000410000 */
[----:B------:R-:W-:-:S02]  /*1cf0*/  IADD3 R40, PT, PT, R43, R36, RZ ;  /* 0x000000242b287210 */ /* 0x000fc40007ffe0ff */
[----:B------:R-:W-:Y:S02]  /*1d00*/  LEA.HI.SX32 R126, R126, R123, 0x1b ;  /* 0x0000007b7e7e7211 */ /* 0x000fe400078fdaff */
[----:B------:R-:W-:Y:S01]  /*1d10*/  SHF.L.U32 R40, R40, 0x3, RZ ;  /* 0x0000000328287819 */ /* 0x000fe200000006ff */
[----:B------:R-:W0:Y:S01]  /*1d20*/  MUFU.EX2 R122, R122 ;  /* 0x0000007a007a7308 */ /* 0x000e220000000800 */
[----:B-1----:R-:W-:Y:S01]  /*1d30*/  IADD3 R128, PT, PT, R123, 0x40, RZ ;  /* 0x000000407b807810 */ /* 0x002fe20007ffe0ff */
[----:B---3--:R-:W-:Y:S01]  /*1d40*/  FMUL.FTZ R169, R168, R169 ;  /* 0x000000a9a8a97220 */ /* 0x008fe20000410000 */
[----:B------:R-:W-:Y:S01]  /*1d50*/  LEA R126, R126, UR20, 0x4 ;  /* 0x000000147e7e7c11 */ /* 0x000fe2000f8e20ff */
[----:B------:R-:W-:Y:S01]  /*1d60*/  FMUL.FTZ R168, R168, R133 ;  /* 0x00000085a8a87220 */ /* 0x000fe20000410000 */
[----:B------:R-:W-:Y:S02]  /*1d70*/  LEA.HI.SX32 R128, R128, R123, 0x1b ;  /* 0x0000007b80807211 */ /* 0x000fe400078fdaff */
[----:B------:R-:W-:Y:S01]  /*1d80*/  LEA R130, R130, UR20, 0x4 ;  /* 0x0000001482827c11 */ /* 0x000fe2000f8e20ff */
[----:B--2---:R1:W-:Y:S01]  /*1d90*/  STS.128 [R126+0x200], R44 ;  /* 0x0002002c7e007388 */ /* 0x0043e20000000c00 */
[----:B------:R-:W-:Y:S01]  /*1da0*/  LEA R128, R128, UR20, 0x4 ;  /* 0x0000001480807c11 */ /* 0x000fe2000f8e20ff */
[----:B------:R-:W2:Y:S01]  /*1db0*/  MUFU.EX2 R135, R135 ;  /* 0x0000008700877308 */ /* 0x000ea20000000800 */
[----:B------:R-:W-:-:S02]  /*1dc0*/  LEA.HI.SX32 R40, R40, R40, 0x1b ;  /* 0x0000002828287211 */ /* 0x000fc400078fdaff */
[----:B------:R-:W-:Y:S01]  /*1dd0*/  LEA R132, R132, UR20, 0x4 ;  /* 0x0000001484847c11 */ /* 0x000fe2000f8e20ff */
[----:B------:R3:W-:Y:S01]  /*1de0*/  STS.128 [R128+0x400], R48 ;  /* 0x0004003080007388 */ /* 0x0007e20000000c00 */
[----:B------:R-:W-:Y:S02]  /*1df0*/  LEA R134, R134, UR20, 0x4 ;  /* 0x0000001486867c11 */ /* 0x000fe4000f8e20ff */
[----:B------:R-:W-:Y:S01]  /*1e00*/  LEA R136, R136, UR20, 0x4 ;  /* 0x0000001488887c11 */ /* 0x000fe2000f8e20ff */
[----:B------:R4:W-:Y:S01]  /*1e10*/  STS.128 [R130+0x600], R52 ;  /* 0x0006003482007388 */ /* 0x0009e20000000c00 */
[----:B------:R-:W-:Y:S01]  /*1e20*/  LEA R138, R138, UR20, 0x4 ;  /* 0x000000148a8a7c11 */ /* 0x000fe2000f8e20ff */
[----:B------:R-:W5:Y:S01]  /*1e30*/  MUFU.EX2 R137, R137 ;  /* 0x0000008900897308 */ /* 0x000f620000000800 */
[----:B------:R-:W-:Y:S01]  /*1e40*/  LEA R125, R40, UR20, 0x4 ;  /* 0x00000014287d7c11 */ /* 0x000fe2000f8e20ff */
[----:B------:R-:W-:Y:S01]  /*1e50*/  FMUL.FTZ R40, R22, R124 ;  /* 0x0000007c16287220 */ /* 0x000fe20000410000 */
[----:B------:R-:W-:Y:S01]  /*1e60*/  STS.128 [R132+0x800], R56 ;  /* 0x0008003884007388 */ /* 0x000fe20000000c00 */
[----:B------:R-:W-:Y:S01]  /*1e70*/  SEL R123, R127, R182, !P0 ;  /* 0x000000b67f7b7207 */ /* 0x000fe20004000000 */
[----:B------:R-:W-:Y:S01]  /*1e80*/  FMUL.FTZ R127, R25, R124 ;  /* 0x0000007c197f7220 */ /* 0x000fe20000410000 */
[C---:B0-----:R-:W-:Y:S01]  /*1e90*/  FMUL.FTZ R140, R122.reuse, R140 ;  /* 0x0000008c7a8c7220 */ /* 0x041fe20000410000 */
[----:B------:R-:W-:Y:S01]  /*1ea0*/  STS.128 [R134+0xa00], R60 ;  /* 0x000a003c86007388 */ /* 0x000fe20000000c00 */
[----:B-1----:R0:W1:Y:S01]  /*1eb0*/  MUFU.EX2 R126, R41 ;  /* 0x00000029007e7308 */ /* 0x0020620000000800 */
[----:B------:R-:W-:Y:S01]  /*1ec0*/  FMUL.FTZ R141, R122, R141 ;  /* 0x0000008d7a8d7220 */ /* 0x000fe20000410000 */
[----:B------:R-:W-:Y:S01]  /*1ed0*/  LEA R123, R123, UR20, 0x3 ;  /* 0x000000147b7b7c11 */ /* 0x000fe2000f8e18ff */
[----:B------:R-:W-:Y:S01]  /*1ee0*/  STS.128 [R136+0xc00], R64 ;  /* 0x000c004088007388 */ /* 0x000fe20000000c00 */
[C---:B--2---:R-:W-:Y:S01]  /*1ef0*/  FMUL.FTZ R167, R135.reuse, R142 ;  /* 0x0000008e87a77220 */ /* 0x044fe20000410000 */
[----:B------:R-:W-:-:S02]  /*1f00*/  FMUL.FTZ R166, R135, R166 ;  /* 0x000000a687a67220 */ /* 0x000fc40000410000 */
[----:B------:R-:W-:Y:S01]  /*1f10*/  STS.128 [R138+0xe00], R68 ;  /* 0x000e00448a007388 */ /* 0x000fe20000000c00 */
[----:B---3--:R-:W2:Y:S01]  /*1f20*/  MUFU.EX2 R128, R42 ;  /* 0x0000002a00807308 */ /* 0x008ea20000000800 */
[----:B0-----:R-:W-:Y:S01]  /*1f30*/  FMUL.FTZ R41, R21, R124 ;  /* 0x0000007c15297220 */ /* 0x001fe20000410000 */
[----:B------:R-:W-:-:S06]  /*1f40*/  NOP ;  /* 0x0000000000007918 */ /* 0x000fcc0000000000 */
[----:B------:R-:W0:Y:S01]  /*1f50*/  MUFU.EX2 R129, R41 ;  /* 0x0000002900817308 */ /* 0x000e220000000800 */
[----:B------:R-:W3:Y:S01]  /*1f60*/  LDS.128 R68, [R125] ;  /* 0x000000007d447984 */ /* 0x000ee20000000c00 */
[----:B------:R-:W-:Y:S01]  /*1f70*/  FMUL.FTZ R124, R20, R124 ;  /* 0x0000007c147c7220 */ /* 0x000fe20000410000 */
[C---:B-----5:R-:W-:Y:S01]  /*1f80*/  FMUL.FTZ R165, R137.reuse, R180 ;  /* 0x000000b489a57220 */ /* 0x060fe20000410000 */
[----:B------:R-:W-:Y:S01]  /*1f90*/  FMUL.FTZ R164, R137, R164 ;  /* 0x000000a489a47220 */ /* 0x000fe20000410000 */
[----:B------:R-:W5:Y:S01]  /*1fa0*/  LDS.128 R64, [R125+0x10] ;  /* 0x000010007d407984 */ /* 0x000f620000000c00 */
[C---:B-1----:R-:W-:Y:S01]  /*1fb0*/  FMUL.FTZ R155, R126.reuse, R155 ;  /* 0x0000009b7e9b7220 */ /* 0x042fe20000410000 */
[----:B------:R-:W-:Y:S01]  /*1fc0*/  FMUL.FTZ R154, R126, R154 ;  /* 0x0000009a7e9a7220 */ /* 0x000fe20000410000 */
[----:B----4-:R-:W1:Y:S01]  /*1fd0*/  MUFU.EX2 R130, R40 ;  /* 0x0000002800827308 */ /* 0x010e620000000800 */
[----:B------:R-:W4:Y:S01]  /*1fe0*/  LDS.128 R60, [R125+0x20] ;  /* 0x000020007d3c7984 */ /* 0x000f220000000c00 */
[C---:B--2---:R-:W-:Y:S01]  /*1ff0*/  FMUL.FTZ R153, R128.reuse, R153 ;  /* 0x0000009980997220 */ /* 0x044fe20000410000 */
[----:B------:R-:W-:-:S02]  /*2000*/  FMUL.FTZ R152, R128, R152 ;  /* 0x0000009880987220 */ /* 0x000fc40000410000 */
[----:B------:R-:W2:Y:S03]  /*2010*/  LDS.128 R56, [R125+0x30] ;  /* 0x000030007d387984 */ /* 0x000ea60000000c00 */
[----:B------:R-:W1:Y:S01]  /*2020*/  MUFU.EX2 R139, R139 ;  /* 0x0000008b008b7308 */ /* 0x000e620000000800 */
[----:B------:R-:W2:Y:S01]  /*2030*/  LDS.128 R52, [R125+0x40] ;  /* 0x000040007d347984 */ /* 0x000ea20000000c00 */
[C---:B0-----:R-:W-:Y:S01]  /*2040*/  FMUL.FTZ R149, R129.reuse, R149 ;  /* 0x0000009581957220 */ /* 0x041fe20000410000 */
[----:B------:R-:W-:Y:S02]  /*2050*/  FMUL.FTZ R148, R129, R148 ;  /* 0x0000009481947220 */ /* 0x000fe40000410000 */
[----:B------:R-:W0:Y:S03]  /*2060*/  LDS.128 R48, [R125+0x50] ;  /* 0x000050007d307984 */ /* 0x000e260000000c00 */
[----:B------:R-:W3:Y:S01]  /*2070*/  MUFU.EX2 R143, R143 ;  /* 0x0000008f008f7308 */ /* 0x000ee20000000800 */
[----:B------:R-:W0:Y:S01]  /*2080*/  LDS.128 R44, [R125+0x60] ;  /* 0x000060007d2c7984 */ /* 0x000e220000000c00 */
[C---:B-1----:R-:W-:Y:S01]  /*2090*/  FMUL.FTZ R179, R130.reuse, R179 ;  /* 0x000000b382b37220 */ /* 0x042fe20000410000 */
[----:B------:R-:W-:-:S02]  /*20a0*/  FMUL.FTZ R178, R130, R178 ;  /* 0x000000b282b27220 */ /* 0x000fc40000410000 */
[----:B------:R1:W0:Y:S03]  /*20b0*/  LDS.128 R40, [R125+0x70] ;  /* 0x000070007d287984 */ /* 0x0002260000000c00 */
[----:B------:R-:W4:Y:S01]  /*20c0*/  MUFU.EX2 R127, R127 ;  /* 0x0000007f007f7308 */ /* 0x000f220000000800 */
[C---:B------:R-:W-:Y:S01]  /*20d0*/  FMUL.FTZ R163, R139.reuse, R163 ;  /* 0x000000a38ba37220 */ /* 0x040fe20000410000 */
[----:B------:R-:W-:Y:S01]  /*20e0*/  FMUL.FTZ R162, R139, R162 ;  /* 0x000000a28ba27220 */ /* 0x000fe20000410000 */
[----:B------:R2:W-:Y:S05]  /*20f0*/  STS.64 [R123+0x9880], R140 ;  /* 0x0098808c7b007388 */ /* 0x0005ea0000000a00 */
[----:B------:R-:W0:Y:S01]  /*2100*/  MUFU.EX2 R151, R151 ;  /* 0x0000009700977308 */ /* 0x000e220000000800 */
[C---:B---3--:R-:W-:Y:S01]  /*2110*/  FMUL.FTZ R161, R143.reuse, R161 ;  /* 0x000000a18fa17220 */ /* 0x048fe20000410000 */
[----:B------:R-:W-:Y:S01]  /*2120*/  FMUL.FTZ R160, R143, R160 ;  /* 0x000000a08fa07220 */ /* 0x000fe20000410000 */
[----:B------:R-:W-:Y:S01]  /*2130*/  FMUL.FTZ R121, R69, UR45 ;  /* 0x0000002d45797c20 */ /* 0x000fe20008410000 */
[----:B-1----:R-:W-:Y:S01]  /*2140*/  FMUL.FTZ R125, R71, UR45 ;  /* 0x0000002d477d7c20 */ /* 0x002fe20008410000 */
[----:B-----5:R-:W-:-:S02]  /*2150*/  FMUL.FTZ R129, R67, UR45 ;  /* 0x0000002d43817c20 */ /* 0x020fc40008410000 */
[----:B------:R-:W-:Y:S01]  /*2160*/  FFMA.FTZ R121, R68, UR46, R121 ;  /* 0x0000002e44797c23 */ /* 0x000fe20008010079 */
[----:B------:R-:W1:Y:S01]  /*2170*/  MUFU.EX2 R131, R131 ;  /* 0x0000008300837308 */ /* 0x000e620000000800 */
[C---:B----4-:R-:W-:Y:S01]  /*2180*/  FMUL.FTZ R159, R127.reuse, R159 ;  /* 0x0000009f7f9f7220 */ /* 0x050fe20000410000 */
[----:B------:R-:W-:Y:S01]  /*2190*/  FMUL.FTZ R158, R127, R158 ;  /* 0x0000009e7f9e7220 */ /* 0x000fe20000410000 */
[----:B------:R-:W-:Y:S01]  /*21a0*/  FMUL.FTZ R127, R65, UR45 ;  /* 0x0000002d417f7c20 */ /* 0x000fe20008410000 */
[----:B------:R-:W-:Y:S01]  /*21b0*/  FMUL.FTZ R133, R63, UR45 ;  /* 0x0000002d3f857c20 */ /* 0x000fe20008410000 */
[----:B--2---:R-:W-:Y:S01]  /*21c0*/  FMUL.FTZ R135, R57, UR45 ;  /* 0x0000002d39877c20 */ /* 0x004fe20008410000 */
[----:B------:R-:W-:Y:S01]  /*21d0*/  FMUL.FTZ R137, R59, UR45 ;  /* 0x0000002d3b897c20 */ /* 0x000fe20008410000 */
[----:B------:R-:W-:Y:S01]  /*21e0*/  FFMA.FTZ R125, R70, UR46, R125 ;  /* 0x0000002e467d7c23 */ /* 0x000fe2000801007d */
[----:B------:R-:W2:Y:S01]  /*21f0*/  MUFU.EX2 R124, R124 ;  /* 0x0000007c007c7308 */ /* 0x000ea20000000800 */
[C---:B0-----:R-:W-:Y:S01]  /*2200*/  FMUL.FTZ R157, R151.reuse, R157 ;  /* 0x0000009d979d7220 */ /* 0x041fe20000410000 */
[----:B------:R-:W-:Y:S01]  /*2210*/  FMUL.FTZ R156, R151, R156 ;  /* 0x0000009c979c7220 */ /* 0x000fe20000410000 */
[----:B------:R-:W-:Y:S01]  /*2220*/  FMUL.FTZ R139, R53, UR45 ;  /* 0x0000002d358b7c20 */ /* 0x000fe20008410000 */
[----:B------:R-:W-:Y:S01]  /*2230*/  FMUL.FTZ R123, R55, UR45 ;  /* 0x0000002d377b7c20 */ /* 0x000fe20008410000 */
[----:B------:R-:W-:Y:S01]  /*2240*/  FMUL.FTZ R143, R49, UR45 ;  /* 0x0000002d318f7c20 */ /* 0x000fe20008410000 */
[----:B------:R-:W-:Y:S01]  /*2250*/  FMUL.FTZ R151, R51, UR45 ;  /* 0x0000002d33977c20 */ /* 0x000fe20008410000 */
[----:B------:R-:W-:Y:S01]  /*2260*/  FFMA.FTZ R120, R64, UR46, R127 ;  /* 0x0000002e40787c23 */ /* 0x000fe2000801007f */
[----:B------:R-:W-:Y:S01]  /*2270*/  FFMA.FTZ R129, R66, UR46, R129 ;  /* 0x0000002e42817c23 */ /* 0x000fe20008010081 */
[C---:B-1----:R-:W-:Y:S01]  /*2280*/  FMUL.FTZ R177, R131.reuse, R177 ;  /* 0x000000b183b17220 */ /* 0x042fe20000410000 */
[----:B------:R-:W-:Y:S01]  /*2290*/  FMUL.FTZ R176, R131, R176 ;  /* 0x000000b083b07220 */ /* 0x000fe20000410000 */
        /* <DEDUP_REMOVED lines=17> */
[C---:B--2---:R-:W-:Y:S01]  /*23b0*/  FMUL.FTZ R175, R124.reuse, R175 ;  /* 0x000000af7caf7220 */ /* 0x044fe20000410000 */
        /* <DEDUP_REMOVED lines=23> */
[----:B------:R-:W-:-:S04]  /*2530*/  MOV R120, UR47 ;  /* 0x0000002f00787c02 */ /* 0x000fc80008000f00 */
[----:B------:R-:W-:-:S04]  /*2540*/  LOP3.LUT R120, R120, 0x100, RZ, 0xc0, !PT ;  /* 0x0000010078787812 */ /* 0x000fc800078ec0ff */
[----:B------:R-:W-:-:S04]  /*2550*/  IADD3 R120, PT, PT, R120, UR8, RZ ;  /* 0x0000000878787c10 */ /* 0x000fc8000fffe0ff */
[----:B------:R-:W-:-:S05]  /*2560*/  LEA R120, R120, UR20, 0x3 ;  /* 0x0000001478787c11 */ /* 0x000fca000f8e18ff */
[----:B------:R1:W2:Y:S01]  /*2570*/  LDS.64 R150, [R120+0x9880] ;  /* 0x0098800078967984 */ /* 0x0002a20000000a00 */
[----:B------:R-:W-:Y:S05]  /*2580*/  BRA `(.L_x_3690) ;  /* 0x0000000000047947 */ /* 0x000fea0003800000 */
.L_x_3689:
[----:B------:R-:W0:Y:S02]  /*2590*/  LDS.64 R150, [R150+UR20+0xa888] ;  /* 0x00a8881496967984 */ /* 0x000e240008000a00 */
.L_x_3690:
[----:B------:R-:W-:Y:S05]  /*25a0*/  BSYNC.RECONVERGENT B0 ;  /* 0x0000000000007941 */ /* 0x000fea0003800200 */
.L_x_3688:
[----:B------:R-:W3:Y:S01]  /*25b0*/  @P1 LDC R121, c[0x0][0x38c] ;  /* 0x0000e300ff791b82 */ /* 0x000ee20000000800 */
[----:B-1----:R-:W-:Y:S01]  /*25c0*/  MOV R120, UR11 ;  /* 0x0000000b00787c02 */ /* 0x002fe20008000f00 */
[----:B------:R-:W-:Y:S01]  /*25d0*/  HFMA2 R123, -RZ, RZ, 0, 9.5367431640625e-07 ;  /* 0x00000010ff7b7431 */ /* 0x000fe200000001ff */
[----:B------:R-:W-:Y:S01]  /*25e0*/  MOV R136, 0x3f800000 ;  /* 0x3f80000000887802 */ /* 0x000fe20000000f00 */
[----:B------:R-:W-:Y:S01]  /*25f0*/  HFMA2 R137, -RZ, RZ, 0, 0 ;  /* 0x00000000ff897431 */ /* 0x000fe200000001ff */
[----:B------:R-:W-:Y:S01]  /*2600*/  @P1 IADD3 R120, PT, PT, R120, -0x2, RZ ;  /* 0xfffffffe78781810 */ /* 0x000fe20007ffe0ff */
[----:B------:R-:W-:Y:S01]  /*2610*/  FMUL.FTZ R124, RZ, R172 ;  /* 0x000000acff7c7220 */ /* 0x000fe20000410000 */
[----:B------:R-:W-:-:S03]  /*2620*/  CS2R R138, SRZ ;  /* 0x00000000008a7805 */ /* 0x000fc6000001ff00 */
[----:B---3--:R-:W-:-:S04]  /*2630*/  @P1 IMAD R120, R120, R121, UR8 ;  /* 0x0000000878781e24 */ /* 0x008fc8000f8e0279 */
[----:B------:R-:W-:-:S04]  /*2640*/  @P1 IMAD.WIDE R120, R120, R123, UR4 ;  /* 0x0000000478781e25 */ /* 0x000fc8000f8e027b */
[----:B------:R-:W-:-:S04]  /*2650*/  FMUL.FTZ R123, R116, R33 ;  /* 0x00000021747b7220 */ /* 0x000fc80000410000 */
[-C--:B------:R-:W-:Y:S01]  /*2660*/  FMUL.FTZ R122, R172, R123.reuse ;  /* 0x0000007bac7a7220 */ /* 0x080fe20000410000 */
[----:B------:R-:W-:Y:S01]  /*2670*/  FFMA.FTZ R124, R173, R123, -R124 ;  /* 0x0000007bad7c7223 */ /* 0x000fe2000001087c */
[----:B------:R1:W5:Y:S01]  /*2680*/  @P1 LDG.E.128 R136, desc[UR22][R120.64] ;  /* 0x0000001678881981 */ /* 0x000362000c1e1d00 */
[----:B------:R-:W-:Y:S01]  /*2690*/  ISETP.GT.U32.AND P2, PT, R2, 0x1f, PT ;  /* 0x0000001f0200780c */ /* 0x000fe20003f44070 */
[----:B------:R-:W-:Y:S01]  /*26a0*/  FFMA.FTZ R122, RZ, R173, R122 ;  /* 0x000000adff7a7223 */ /* 0x000fe2000001007a */
        /* <DEDUP_REMOVED lines=29> */
[----:B------:R-:W-:Y:S01]  /*2880*/  FFMA.FTZ R120, R141, R173, R120 ;  /* 0x000000ad8d787223 */ /* 0x000fe20000010078 */
[----:B------:R-:W-:Y:S01]  /*2890*/  FMUL.FTZ R125, R162, R123 ;  /* 0x0000007ba27d7220 */ /* 0x000fe20000410000 */
[----:B------:R-:W-:Y:S01]  /*28a0*/  FFMA.FTZ R121, R140, R173, -R121 ;  /* 0x000000ad8c797223 */ /* 0x000fe20000010879 */
[----:B------:R-:W-:-:S02]  /*28b0*/  FFMA.FTZ R123, R163, R123, R124 ;  /* 0x0000007ba37b7223 */ /* 0x000fc4000001007c */
        /* <DEDUP_REMOVED lines=8> */
[-C--:B------:R-:W-:Y:S01]  /*2940*/  FMUL.FTZ R128, R160, R125.reuse ;  /* 0x0000007da0807220 */ /* 0x080fe20000410000 */
[C---:B------:R-:W-:Y:S01]  /*2950*/  FMUL.FTZ R120, R168.reuse, R124 ;  /* 0x0000007ca8787220 */ /* 0x040fe20000410000 */
[-C--:B------:R-:W-:Y:S01]  /*2960*/  FMUL.FTZ R121, R168, R122.reuse ;  /* 0x0000007aa8797220 */ /* 0x080fe20000410000 */
[C---:B------:R-:W-:Y:S01]  /*2970*/  FFMA.FTZ R126, R161.reuse, R125, -R126 ;  /* 0x0000007da17e7223 */ /* 0x040fe2000001087e */
[----:B------:R-:W-:Y:S01]  /*2980*/  FFMA.FTZ R128, R161, R123, R128 ;  /* 0x0000007ba1807223 */ /* 0x000fe20000010080 */
[C---:B------:R-:W-:Y:S01]  /*2990*/  FFMA.FTZ R120, R169.reuse, R122, -R120 ;  /* 0x0000007aa9787223 */ /* 0x040fe20000010878 */
[----:B------:R-:W-:Y:S01]  /*29a0*/  FFMA.FTZ R121, R169, R124, R121 ;  /* 0x0000007ca9797223 */ /* 0x000fe20000010079 */
[----:B------:R-:W-:Y:S01]  /*29b0*/  FFMA.FTZ R126, R115, R28, R126 ;  /* 0x0000001c737e7223 */ /* 0x000fe2000001007e */
[----:B------:R-:W-:Y:S01]  /*29c0*/  FADD.FTZ R128, RZ, R128 ;  /* 0x00000080ff807221 */ /* 0x000fe20000010000 */
[C---:B------:R-:W-:Y:S01]  /*29d0*/  FMUL.FTZ R122, R166.reuse, R120 ;  /* 0x00000078a67a7220 */ /* 0x040fe20000410000 */
[-C--:B------:R-:W-:Y:S01]  /*29e0*/  FMUL.FTZ R123, R166, R121.reuse ;  /* 0x00000079a67b7220 */ /* 0x080fe20000410000 */
[C---:B------:R-:W-:Y:S01]  /*29f0*/  FMUL.FTZ R124, R158.reuse, R126 ;  /* 0x0000007e9e7c7220 */ /* 0x040fe20000410000 */
[----:B------:R-:W-:Y:S01]  /*2a00*/  FMUL.FTZ R125, R158, R128 ;  /* 0x000000809e7d7220 */ /* 0x000fe20000410000 */
[C---:B------:R-:W-:Y:S01]  /*2a10*/  FFMA.FTZ R122, R167.reuse, R121, R122 ;  /* 0x00000079a77a7223 */ /* 0x040fe2000001007a */
[----:B------:R-:W-:Y:S01]  /*2a20*/  FFMA.FTZ R123, R167, R120, -R123 ;  /* 0x00000078a77b7223 */ /* 0x000fe2000001087b */
[C---:B------:R-:W-:Y:S01]  /*2a30*/  FFMA.FTZ R124, R159.reuse, R128, R124 ;  /* 0x000000809f7c7223 */ /* 0x040fe2000001007c */
        /* <DEDUP_REMOVED lines=25> */
[CC--:B------:R-:W-:Y:S01]  /*2bd0*/  FMUL.FTZ R122, R158.reuse, R120.reuse ;  /* 0x000000789e7a7220 */ /* 0x0c0fe20000410000 */
[----:B------:R-:W-:Y:S01]  /*2be0*/  FMUL.FTZ R123, R158, R121 ;  /* 0x000000799e7b7220 */ /* 0x000fe20000410000 */
        /* <DEDUP_REMOVED lines=41> */
[C---:B------:R-:W-:Y:S01]  /*2e80*/  FMUL.FTZ R125, R176.reuse, R127 ;  /* 0x0000007fb07d7220 */ /* 0x040fe20000410000 */
[C---:B------:R-:W-:Y:S01]  /*2e90*/  FFMA.FTZ R120, R179.reuse, R123, -R120 ;  /* 0x0000007bb3787223 */ /* 0x040fe20000010878 */
[----:B------:R-:W-:Y:S01]  /*2ea0*/  FFMA.FTZ R121, R179, R122, R121 ;  /* 0x0000007ab3797223 */ /* 0x000fe20000010079 */
[C---:B------:R-:W-:Y:S01]  /*2eb0*/  FFMA.FTZ R124, R177.reuse, R127, R124 ;  /* 0x0000007fb17c7223 */ /* 0x040fe2000001007c */
[C---:B------:R-:W-:Y:S01]  /*2ec0*/  FFMA.FTZ R125, R177.reuse, R126, -R125 ;  /* 0x0000007eb17d7223 */ /* 0x040fe2000001087d */
[CC--:B------:R-:W-:Y:S01]  /*2ed0*/  FMUL.FTZ R122, R176.reuse, R120.reuse ;  /* 0x00000078b07a7220 */ /* 0x0c0fe20000410000 */
        /* <DEDUP_REMOVED lines=70> */
[-C--:B----4-:R-:W-:Y:S01]  /*3340*/  FMUL.FTZ R134, R142, R133.reuse ;  /* 0x000000858e867220 */ /* 0x090fe20000410000 */
        /* <DEDUP_REMOVED lines=24> */
[-C--:B-1----:R-:W-:Y:S01]  /*34d0*/  FFMA.FTZ R200, R143, R134.reuse, R200 ;  /* 0x000000868fc87223 */ /* 0x082fe200000100c8 */
        /* <DEDUP_REMOVED lines=25> */
.L_x_3814:
        /* <DEDUP_REMOVED lines=13> */
.L_x_3817:
[----:B------:R-:W-:-:S03]  /*3740*/  UMOV UR21, 0xffffffff ;  /* 0xffffffff00157882 */ /* 0x000fc60000000000 */
[----:B------:R-:W-:Y:S05]  /*3750*/  BRA.DIV UR21, `(.L_x_3694) ;  /* 0x0000007a15d07947 */ /* 0x000fea000b800000 */
.L_x_3820:
[----:B------:R-:W-:-:S03]  /*3760*/  UMOV UR21, 0xffffffff ;  /* 0xffffffff00157882 */ /* 0x000fc60000000000 */
[----:B------:R-:W-:Y:S05]  /*3770*/  BRA.DIV UR21, `(.L_x_3695) ;  /* 0x0000007a15f07947 */ /* 0x000fea000b800000 */
.L_x_3823:
[----:B------:R-:W-:-:S03]  /*3780*/  UMOV UR21, 0xffffffff ;  /* 0xffffffff00157882 */ /* 0x000fc60000000000 */
[----:B------:R-:W-:Y:S05]  /*3790*/  BRA.DIV UR21, `(.L_x_3696) ;  /* 0x0000007e15107947 */ /* 0x000fea000b800000 */
.L_x_3826:
        /* <DEDUP_REMOVED lines=10> */
.L_x_3836:
        /* <DEDUP_REMOVED lines=45> */
.L_x_3691:
[----:B------:R-:W-:Y:S05]  /*3b10*/  WARPSYNC.ALL ;  /* 0x0000000000007948 */ /* 0x000fea0003800000 */
[----:B-1----:R-:W-:Y:S01]  /*3b20*/  FMUL.FTZ R121, R43, UR46 ;  /* 0x0000002e2b797c20 */ /* 0x002fe20008410000 */
[----:B------:R-:W-:Y:S01]  /*3b30*/  FMUL.FTZ R122, R174, R192 ;  /* 0x000000c0ae7a7220 */ /* 0x000fe20000410000 */
[----:B------:R-:W-:Y:S01]  /*3b40*/  FMUL.FTZ R129, R41, UR46 ;  /* 0x0000002e29817c20 */ /* 0x000fe20008410000 */
[-C--:B0-2---:R-:W-:Y:S01]  /*3b50*/  FMUL.FTZ R123, R175, R151.reuse ;  /* 0x00000097af7b7220 */ /* 0x085fe20000410000 */
[----:B------:R-:W-:Y:S01]  /*3b60*/  FFMA.FTZ R120, R42, UR45, -R121 ;  /* 0x0000002d2a787c23 */ /* 0x000fe20008010879 */
[----:B------:R-:W-:Y:S01]  /*3b70*/  FMUL.FTZ R121, R174, R151 ;  /* 0x00000097ae797220 */ /* 0x000fe20000410000 */
[----:B------:R-:W-:Y:S01]  /*3b80*/  FFMA.FTZ R129, R40, UR45, -R129 ;  /* 0x0000002d28817c23 */ /* 0x000fe20008010881 */
[C---:B------:R-:W-:Y:S01]  /*3b90*/  FFMA.FTZ R123, -R174.reuse, R150, -R123 ;  /* 0x00000096ae7b7223 */ /* 0x040fe2000001097b */
[----:B------:R-:W-:Y:S01]  /*3ba0*/  FMUL.FTZ R120, R3, R120 ;  /* 0x0000007803787220 */ /* 0x000fe20000410000 */
[----:B------:R-:W-:Y:S01]  /*3bb0*/  FFMA.FTZ R121, R175, R150, -R121 ;  /* 0x00000096af797223 */ /* 0x000fe20000010879 */
[----:B------:R-:W-:Y:S01]  /*3bc0*/  BAR.SYNC.DEFER_BLOCKING 0x0 ;  /* 0x0000000000007b1d */ /* 0x000fe20000010000 */
[----:B------:R-:W-:Y:S01]  /*3bd0*/  FMUL.FTZ R219, R61, UR46 ;  /* 0x0000002e3ddb7c20 */ /* 0x000fe20008410000 */
[-C--:B------:R-:W-:Y:S01]  /*3be0*/  FMUL.FTZ R127, R174, R120.reuse ;  /* 0x00000078ae7f7220 */ /* 0x080fe20000410000 */
[C---:B------:R-:W-:Y:S01]  /*3bf0*/  FFMA.FTZ R125, R175.reuse, R120, R122 ;  /* 0x00000078af7d7223 */ /* 0x040fe2000001007a */
[----:B------:R-:W-:Y:S01]  /*3c00*/  FMUL.FTZ R122, R176, R121 ;  /* 0x00000079b07a7220 */ /* 0x000fe20000410000 */
[----:B------:R-:W-:Y:S01]  /*3c10*/  FFMA.FTZ R219, R60, UR45, -R219 ;  /* 0x0000002d3cdb7c23 */ /* 0x000fe200080108db */
[----:B------:R-:W-:Y:S01]  /*3c20*/  FFMA.FTZ R120, R175, R192, -R127 ;  /* 0x000000c0af787223 */ /* 0x000fe2000001087f */
[----:B------:R-:W-:Y:S01]  /*3c30*/  FFMA.FTZ R125, R4, R129, R125 ;  /* 0x00000081047d7223 */ /* 0x000fe2000001007d */
[----:B------:R-:W-:Y:S01]  /*3c40*/  FMUL.FTZ R129, R47, UR46 ;  /* 0x0000002e2f817c20 */ /* 0x000fe20008410000 */
[----:B------:R-:W-:Y:S01]  /*3c50*/  FFMA.FTZ R124, R177, R123, -R122 ;  /* 0x0000007bb17c7223 */ /* 0x000fe2000001087a */
[----:B------:R-:W-:Y:S01]  /*3c60*/  FADD.FTZ R120, R191, R120 ;  /* 0x00000078bf787221 */ /* 0x000fe20000010000 */
[C---:B------:R-:W-:Y:S01]  /*3c70*/  FMUL.FTZ R127, R176.reuse, R125 ;  /* 0x0000007db07f7220 */ /* 0x040fe20000410000 */
[----:B------:R-:W-:Y:S01]  /*3c80*/  FMUL.FTZ R122, R176, R123 ;  /* 0x0000007bb07a7220 */ /* 0x000fe20000410000 */
[----:B------:R-:W-:Y:S01]  /*3c90*/  FFMA.FTZ R129, R46, UR45, -R129 ;  /* 0x0000002d2e817c23 */ /* 0x000fe20008010881 */
[-C--:B------:R-:W-:Y:S01]  /*3ca0*/  FMUL.FTZ R126, R176, R120.reuse ;  /* 0x00000078b07e7220 */ /* 0x080fe20000410000 */
[C---:B------:R-:W-:Y:S01]  /*3cb0*/  FFMA.FTZ R127, R177.reuse, R120, -R127 ;  /* 0x00000078b17f7223 */ /* 0x040fe2000001087f */
[C---:B------:R-:W-:Y:S01]  /*3cc0*/  FFMA.FTZ R122, R177.reuse, R121, R122 ;  /* 0x00000079b17a7223 */ /* 0x040fe2000001007a */
[----:B------:R-:W-:Y:S01]  /*3cd0*/  FMUL.FTZ R120, R178, R124 ;  /* 0x0000007cb2787220 */ /* 0x000fe20000410000 */
[----:B------:R-:W-:Y:S01]  /*3ce0*/  FFMA.FTZ R126, R177, R125, R126 ;  /* 0x0000007db17e7223 */ /* 0x000fe2000001007e */
[----:B------:R-:W-:Y:S01]  /*3cf0*/  FADD.FTZ R127, R190, R127 ;  /* 0x0000007fbe7f7221 */ /* 0x000fe20000010000 */
[CC--:B------:R-:W-:Y:S01]  /*3d00*/  FMUL.FTZ R121, R178.reuse, R122.reuse ;  /* 0x0000007ab2797220 */ /* 0x0c0fe20000410000 */
[----:B------:R-:W-:Y:S01]  /*3d10*/  FFMA.FTZ R120, R179, R122, R120 ;  /* 0x0000007ab3787223 */ /* 0x000fe20000010078 */
[----:B------:R-:W-:Y:S01]  /*3d20*/  FFMA.FTZ R126, R5, R129, R126 ;  /* 0x00000081057e7223 */ /* 0x000fe2000001007e */
[CC--:B------:R-:W-:Y:S01]  /*3d30*/  FMUL.FTZ R123, R178.reuse, R127.reuse ;  /* 0x0000007fb27b7220 */ /* 0x0c0fe20000410000 */
[----:B------:R-:W-:Y:S01]  /*3d40*/  FFMA.FTZ R121, R179, R124, -R121 ;  /* 0x0000007cb3797223 */ /* 0x000fe20000010879 */
[----:B------:R-:W-:Y:S01]  /*3d50*/  FMUL.FTZ R125, R45, UR46 ;  /* 0x0000002e2d7d7c20 */ /* 0x000fe20008410000 */
[-C--:B------:R-:W-:Y:S01]  /*3d60*/  FMUL.FTZ R122, R178, R126.reuse ;  /* 0x0000007eb27a7220 */ /* 0x080fe20000410000 */
[C---:B------:R-:W-:Y:S01]  /*3d70*/  FFMA.FTZ R123, R179.reuse, R126, R123 ;  /* 0x0000007eb37b7223 */ /* 0x040fe2000001007b */
[-C--:B------:R-:W-:Y:S01]  /*3d80*/  FMUL.FTZ R124, R148, R120.reuse ;  /* 0x00000078947c7220 */ /* 0x080fe20000410000 */
[----:B------:R-:W-:Y:S01]  /*3d90*/  FFMA.FTZ R125, R44, UR45, -R125 ;  /* 0x0000002d2c7d7c23 */ /* 0x000fe2000801087d */
[----:B------:R-:W-:Y:S01]  /*3da0*/  FFMA.FTZ R122, R179, R127, -R122 ;  /* 0x0000007fb37a7223 */ /* 0x000fe2000001087a */
[-C--:B------:R-:W-:Y:S01]  /*3db0*/  FMUL.FTZ R127, R148, R121.reuse ;  /* 0x00000079947f7220 */ /* 0x080fe20000410000 */
[----:B------:R-:W-:Y:S01]  /*3dc0*/  FFMA.FTZ R124, R149, R121, -R124 ;  /* 0x00000079957c7223 */ /* 0x000fe2000001087c */
[----:B------:R-:W-:Y:S01]  /*3dd0*/  FFMA.FTZ R123, R6, R125, R123 ;  /* 0x0000007d067b7223 */ /* 0x000fe2000001007b */
[----:B------:R-:W-:Y:S01]  /*3de0*/  FADD.FTZ R122, R189, R122 ;  /* 0x0000007abd7a7221 */ /* 0x000fe20000010000 */
[----:B------:R-:W-:Y:S01]  /*3df0*/  FFMA.FTZ R127, R149, R120, R127 ;  /* 0x00000078957f7223 */ /* 0x000fe2000001007f */
[----:B------:R-:W-:Y:S01]  /*3e00*/  FMUL.FTZ R121, R51, UR46 ;  /* 0x0000002e33797c20 */ /* 0x000fe20008410000 */
[C---:B------:R-:W-:Y:S01]  /*3e10*/  FMUL.FTZ R120, R148.reuse, R123 ;  /* 0x0000007b94787220 */ /* 0x040fe20000410000 */
[----:B------:R-:W-:Y:S01]  /*3e20*/  FMUL.FTZ R126, R148, R122 ;  /* 0x0000007a947e7220 */ /* 0x000fe20000410000 */
[C---:B------:R-:W-:Y:S01]  /*3e30*/  FMUL.FTZ R125, R152.reuse, R127 ;  /* 0x0000007f987d7220 */ /* 0x040fe20000410000 */
[----:B------:R-:W-:Y:S01]  /*3e40*/  FMUL.FTZ R128, R152, R124 ;  /* 0x0000007c98807220 */ /* 0x000fe20000410000 */
[----:B------:R-:W-:Y:S01]  /*3e50*/  FMUL.FTZ R231, R67, UR46 ;  /* 0x0000002e43e77c20 */ /* 0x000fe20008410000 */
[C---:B------:R-:W-:Y:S01]  /*3e60*/  FFMA.FTZ R126, R149.reuse, R123, R126 ;  /* 0x0000007b957e7223 */ /* 0x040fe2000001007e */
[----:B------:R-:W-:Y:S01]  /*3e70*/  FFMA.FTZ R123, R50, UR45, -R121 ;  /* 0x0000002d327b7c23 */ /* 0x000fe20008010879 */
[----:B------:R-:W-:Y:S01]  /*3e80*/  FFMA.FTZ R121, R149, R122, -R120 ;  /* 0x0000007a95797223 */ /* 0x000fe20000010878 */
[C---:B------:R-:W-:Y:S01]  /*3e90*/  FFMA.FTZ R125, R153.reuse, R124, -R125 ;  /* 0x0000007c997d7223 */ /* 0x040fe2000001087d */
[----:B------:R-:W-:Y:S01]  /*3ea0*/  FFMA.FTZ R128, R153, R127, R128 ;  /* 0x0000007f99807223 */ /* 0x000fe20000010080 */
[----:B------:R-:W-:Y:S01]  /*3eb0*/  FFMA.FTZ R123, R7, R123, R126 ;  /* 0x0000007b077b7223 */ /* 0x000fe2000001007e */
[----:B------:R-:W-:Y:S01]  /*3ec0*/  FADD.FTZ R122, R188, R121 ;  /* 0x00000079bc7a7221 */ /* 0x000fe20000010000 */
[CC--:B------:R-:W-:Y:S01]  /*3ed0*/  FMUL.FTZ R126, R154.reuse, R125.reuse ;  /* 0x0000007d9a7e7220 */ /* 0x0c0fe20000410000 */
[----:B------:R-:W0:Y:S01]  /*3ee0*/  LDS.64 R120, [R39+0x8] ;  /* 0x0000080027787984 */ /* 0x000e220000000a00 */
[----:B------:R-:W-:Y:S01]  /*3ef0*/  FMUL.FTZ R130, R154, R128 ;  /* 0x000000809a827220 */ /* 0x000fe20000410000 */
[----:B------:R-:W-:Y:S01]  /*3f00*/  FMUL.FTZ R124, R152, R122 ;  /* 0x0000007a987c7220 */ /* 0x000fe20000410000 */
[----:B------:R-:W-:Y:S01]  /*3f10*/  FFMA.FTZ R126, R155, R128, R126 ;  /* 0x000000809b7e7223 */ /* 0x000fe2000001007e */
[----:B------:R-:W-:Y:S01]  /*3f20*/  FMUL.FTZ R127, R49, UR46 ;  /* 0x0000002e317f7c20 */ /* 0x000fe20008410000 */
[----:B------:R-:W-:Y:S01]  /*3f30*/  FFMA.FTZ R130, R155, R125, -R130 ;  /* 0x0000007d9b827223 */ /* 0x000fe20000010882 */
[-C--:B------:R-:W-:Y:S01]  /*3f40*/  FFMA.FTZ R125, R153, R123.reuse, R124 ;  /* 0x0000007b997d7223 */ /* 0x080fe2000001007c */
[----:B------:R-:W-:Y:S01]  /*3f50*/  FMUL.FTZ R128, R156, R126 ;  /* 0x0000007e9c807220 */ /* 0x000fe20000410000 */
[----:B------:R-:W-:Y:S01]  /*3f60*/  FMUL.FTZ R124, R152, R123 ;  /* 0x0000007b987c7220 */ /* 0x000fe20000410000 */
[----:B------:R-:W-:Y:S01]  /*3f70*/  FFMA.FTZ R127, R48, UR45, -R127 ;  /* 0x0000002d307f7c23 */ /* 0x000fe2000801087f */
[----:B------:R-:W-:Y:S01]  /*3f80*/  FFMA.FTZ R231, R66, UR45, -R231 ;  /* 0x0000002d42e77c23 */ /* 0x000fe200080108e7 */
[-C--:B------:R-:W-:Y:S01]  /*3f90*/  FFMA.FTZ R128, R157, R130.reuse, -R128 ;  /* 0x000000829d807223 */ /* 0x080fe20000010880 */
[----:B------:R-:W-:Y:S01]  /*3fa0*/  FMUL.FTZ R130, R156, R130 ;  /* 0x000000829c827220 */ /* 0x000fe20000410000 */
[----:B------:R-:W-:Y:S01]  /*3fb0*/  FFMA.FTZ R124, R153, R122, -R124 ;  /* 0x0000007a997c7223 */ /* 0x000fe2000001087c */
[----:B------:R-:W-:Y:S01]  /*3fc0*/  FFMA.FTZ R125, R8, R127, R125 ;  /* 0x0000007f087d7223 */ /* 0x000fe2000001007d */
[----:B------:R-:W-:Y:S01]  /*3fd0*/  FMUL.FTZ R127, R55, UR46 ;  /* 0x0000002e377f7c20 */ /* 0x000fe20008410000 */
[----:B------:R-:W-:Y:S01]  /*3fe0*/  FFMA.FTZ R130, R157, R126, R130 ;  /* 0x0000007e9d827223 */ /* 0x000fe20000010082 */
[----:B------:R-:W-:Y:S01]  /*3ff0*/  FMUL.FTZ R126, R158, R128 ;  /* 0x000000809e7e7220 */ /* 0x000fe20000410000 */
[----:B------:R-:W-:Y:S01]  /*4000*/  FADD.FTZ R124, R187, R124 ;  /* 0x0000007cbb7c7221 */ /* 0x000fe20000010000 */
[-C--:B------:R-:W-:Y:S01]  /*4010*/  FMUL.FTZ R122, R154, R125.reuse ;  /* 0x0000007d9a7a7220 */ /* 0x080fe20000410000 */
[----:B------:R-:W-:Y:S01]  /*4020*/  FFMA.FTZ R127, R54, UR45, -R127 ;  /* 0x0000002d367f7c23 */ /* 0x000fe2000801087f */
[-C--:B------:R-:W-:Y:S01]  /*4030*/  FFMA.FTZ R126, R159, R130.reuse, R126 ;  /* 0x000000829f7e7223 */ /* 0x080fe2000001007e */
[----:B------:R-:W-:Y:S01]  /*4040*/  FMUL.FTZ R130, R158, R130 ;  /* 0x000000829e827220 */ /* 0x000fe20000410000 */
[-C--:B------:R-:W-:Y:S01]  /*4050*/  FFMA.FTZ R123, R155, R124.reuse, -R122 ;  /* 0x0000007c9b7b7223 */ /* 0x080fe2000001087a */
[----:B------:R-:W-:Y:S01]  /*4060*/  FMUL.FTZ R124, R154, R124 ;  /* 0x0000007c9a7c7220 */ /* 0x000fe20000410000 */
[----:B------:R-:W-:Y:S01]  /*4070*/  FMUL.FTZ R215, R71, UR46 ;  /* 0x0000002e47d77c20 */ /* 0x000fe20008410000 */
[----:B------:R-:W-:Y:S01]  /*4080*/  FFMA.FTZ R130, R159, R128, -R130 ;  /* 0x000000809f827223 */ /* 0x000fe20000010882 */
[----:B------:R-:W-:Y:S01]  /*4090*/  FADD.FTZ R123, R186, R123 ;  /* 0x0000007bba7b7221 */ /* 0x000fe20000010000 */
[----:B------:R-:W-:Y:S01]  /*40a0*/  FFMA.FTZ R124, R155, R125, R124 ;  /* 0x0000007d9b7c7223 */ /* 0x000fe2000001007c */
[----:B------:R-:W-:Y:S01]  /*40b0*/  FMUL.FTZ R128, R160, R126 ;  /* 0x0000007ea0807220 */ /* 0x000fe20000410000 */
[----:B------:R-:W-:Y:S01]  /*40c0*/  UISETP.GE.AND UP0, UPT, UR11, UR33, UPT ;  /* 0x000000210b00728c */ /* 0x000fe2000bf06270 */
[----:B------:R-:W-:Y:S01]  /*40d0*/  FMUL.FTZ R122, R156, R123 ;  /* 0x0000007b9c7a7220 */ /* 0x000fe20000410000 */
[----:B------:R-:W-:Y:S01]  /*40e0*/  FFMA.FTZ R124, R9, R127, R124 ;  /* 0x0000007f097c7223 */ /* 0x000fe2000001007c */
[-C--:B------:R-:W-:Y:S01]  /*40f0*/  FFMA.FTZ R128, R161, R130.reuse, -R128 ;  /* 0x00000082a1807223 */ /* 0x080fe20000010880 */
[----:B------:R-:W-:Y:S01]  /*4100*/  FMUL.FTZ R130, R160, R130 ;  /* 0x00000082a0827220 */ /* 0x000fe20000410000 */
[----:B------:R-:W-:Y:S01]  /*4110*/  FMUL.FTZ R127, R53, UR46 ;  /* 0x0000002e357f7c20 */ /* 0x000fe20008410000 */
[----:B------:R-:W-:Y:S01]  /*4120*/  FFMA.FTZ R125, R157, R124, R122 ;  /* 0x0000007c9d7d7223 */ /* 0x000fe2000001007a */
[----:B------:R-:W-:Y:S01]  /*4130*/  FMUL.FTZ R122, R162, R128 ;  /* 0x00000080a27a7220 */ /* 0x000fe20000410000 */
[----:B------:R-:W-:Y:S01]  /*4140*/  FFMA.FTZ R130, R161, R126, R130 ;  /* 0x0000007ea1827223 */ /* 0x000fe20000010082 */
[----:B------:R-:W-:Y:S01]  /*4150*/  FMUL.FTZ R124, R156, R124 ;  /* 0x0000007c9c7c7220 */ /* 0x000fe20000410000 */
[----:B------:R-:W-:Y:S01]  /*4160*/  FFMA.FTZ R127, R52, UR45, -R127 ;  /* 0x0000002d347f7c23 */ /* 0x000fe2000801087f */
[----:B------:R-:W-:Y:S01]  /*4170*/  FFMA.FTZ R215, R70, UR45, -R215 ;  /* 0x0000002d46d77c23 */ /* 0x000fe200080108d7 */
[----:B------:R-:W-:Y:S01]  /*4180*/  FFMA.FTZ R129, R163, R130, R122 ;  /* 0x00000082a3817223 */ /* 0x000fe2000001007a */
[-C--:B0-----:R-:W-:Y:S01]  /*4190*/  FMUL.FTZ R122, R141, R120.reuse ;  /* 0x000000788d7a7220 */ /* 0x081fe20000410000 */
[----:B------:R-:W-:Y:S01]  /*41a0*/  FFMA.FTZ R124, R157, R123, -R124 ;  /* 0x0000007b9d7c7223 */ /* 0x000fe2000001087c */
[----:B------:R-:W-:Y:S01]  /*41b0*/  FFMA.FTZ R125, R10, R127, R125 ;  /* 0x0000007f0a7d7223 */ /* 0x000fe2000001007d */
[-C--:B------:R-:W-:Y:S01]  /*41c0*/  FMUL.FTZ R123, R141, R121.reuse ;  /* 0x000000798d7b7220 */ /* 0x080fe20000410000 */
[----:B------:R-:W-:Y:S01]  /*41d0*/  FFMA.FTZ R122, R140, R121, R122 ;  /* 0x000000798c7a7223 */ /* 0x000fe2000001007a */
[----:B------:R-:W-:Y:S01]  /*41e0*/  FADD.FTZ R124, R185, R124 ;  /* 0x0000007cb97c7221 */ /* 0x000fe20000010000 */
[----:B------:R-:W-:Y:S01]  /*41f0*/  FMUL.FTZ R126, R158, R125 ;  /* 0x0000007d9e7e7220 */ /* 0x000fe20000410000 */
[----:B------:R-:W-:Y:S01]  /*4200*/  FFMA.FTZ R123, R140, R120, -R123 ;  /* 0x000000788c7b7223 */ /* 0x000fe2000001087b */
[----:B------:R-:W-:Y:S01]  /*4210*/  FADD.FTZ R208, RZ, R122 ;  /* 0x0000007affd07221 */ /* 0x000fe20000010000 */
[----:B------:R-:W-:Y:S01]  /*4220*/  FMUL.FTZ R121, R59, UR46 ;  /* 0x0000002e3b797c20 */ /* 0x000fe20008410000 */
[CC--:B------:R-:W-:Y:S01]  /*4230*/  FFMA.FTZ R127, R159.reuse, R124.reuse, -R126 ;  /* 0x0000007c9f7f7223 */ /* 0x0c0fe2000001087e */
[----:B------:R-:W-:Y:S01]  /*4240*/  FMUL.FTZ R124, R158, R124 ;  /* 0x0000007c9e7c7220 */ /* 0x000fe20000410000 */
[----:B------:R-:W-:Y:S01]  /*4250*/  FFMA.FTZ R225, R116, R33, R123 ;  /* 0x0000002174e17223 */ /* 0x000fe2000001007b */
[----:B------:R-:W-:Y:S01]  /*4260*/  FMUL.FTZ R120, R172, R208 ;  /* 0x000000d0ac787220 */ /* 0x000fe20000410000 */
[----:B------:R-:W-:Y:S01]  /*4270*/  FFMA.FTZ R122, R58, UR45, -R121 ;  /* 0x0000002d3a7a7c23 */ /* 0x000fe20008010879 */
[----:B------:R-:W-:Y:S01]  /*4280*/  FMUL.FTZ R130, R162, R130 ;  /* 0x00000082a2827220 */ /* 0x000fe20000410000 */
[----:B------:R-:W-:Y:S01]  /*4290*/  FFMA.FTZ R124, R159, R125, R124 ;  /* 0x0000007d9f7c7223 */ /* 0x000fe2000001007c */
[-C--:B------:R-:W-:Y:S01]  /*42a0*/  FMUL.FTZ R121, R172, R225.reuse ;  /* 0x000000e1ac797220 */ /* 0x080fe20000410000 */
[----:B------:R-:W-:Y:S01]  /*42b0*/  FFMA.FTZ R120, R173, R225, -R120 ;  /* 0x000000e1ad787223 */ /* 0x000fe20000010878 */
[----:B------:R-:W-:Y:S01]  /*42c0*/  FFMA.FTZ R130, R163, R128, -R130 ;  /* 0x00000080a3827223 */ /* 0x000fe20000010882 */
[----:B------:R-:W-:Y:S01]  /*42d0*/  FFMA.FTZ R124, R11, R122, R124 ;  /* 0x0000007a0b7c7223 */ /* 0x000fe2000001007c */
[----:B------:R-:W-:Y:S01]  /*42e0*/  FFMA.FTZ R121, R173, R208, R121 ;  /* 0x000000d0ad797223 */ /* 0x000fe20000010079 */
[C---:B------:R-:W-:Y:S01]  /*42f0*/  FMUL.FTZ R122, R164.reuse, R129 ;  /* 0x00000081a47a7220 */ /* 0x040fe20000410000 */
[----:B------:R-:W-:Y:S01]  /*4300*/  FFMA.FTZ R216, R117, R34, R120 ;  /* 0x0000002275d87223 */ /* 0x000fe20000010078 */
[-C--:B------:R-:W-:Y:S01]  /*4310*/  FMUL.FTZ R126, R164, R130.reuse ;  /* 0x00000082a47e7220 */ /* 0x080fe20000410000 */
[----:B------:R-:W-:Y:S01]  /*4320*/  FADD.FTZ R207, RZ, R121 ;  /* 0x00000079ffcf7221 */ /* 0x000fe20000010000 */
[C---:B------:R-:W-:Y:S01]  /*4330*/  FFMA.FTZ R130, R165.reuse, R130, -R122 ;  /* 0x00000082a5827223 */ /* 0x040fe2000001087a */
[-C--:B------:R-:W-:Y:S01]  /*4340*/  FMUL.FTZ R122, R170, R216.reuse ;  /* 0x000000d8aa7a7220 */ /* 0x080fe20000410000 */
[----:B------:R-:W-:Y:S01]  /*4350*/  FADD.FTZ R127, R184, R127 ;  /* 0x0000007fb87f7221 */ /* 0x000fe20000010000 */
[----:B------:R-:W-:Y:S01]  /*4360*/  FMUL.FTZ R120, R170, R207 ;  /* 0x000000cfaa787220 */ /* 0x000fe20000410000 */
[----:B------:R-:W-:Y:S01]  /*4370*/  FFMA.FTZ R125, R165, R129, R126 ;  /* 0x00000081a57d7223 */ /* 0x000fe2000001007e */
[----:B------:R-:W-:Y:S01]  /*4380*/  FFMA.FTZ R122, R171, R207, R122 ;  /* 0x000000cfab7a7223 */ /* 0x000fe2000001007a */
[C---:B------:R-:W-:Y:S01]  /*4390*/  FMUL.FTZ R126, R160.reuse, R127 ;  /* 0x0000007fa07e7220 */ /* 0x040fe20000410000 */
[----:B------:R-:W-:Y:S01]  /*43a0*/  FMUL.FTZ R123, R57, UR46 ;  /* 0x0000002e397b7c20 */ /* 0x000fe20008410000 */
[----:B------:R-:W-:Y:S01]  /*43b0*/  FFMA.FTZ R211, R171, R216, -R120 ;  /* 0x000000d8abd37223 */ /* 0x000fe20000010878 */
[----:B------:R-:W-:Y:S01]  /*43c0*/  FADD.FTZ R206, RZ, R122 ;  /* 0x0000007affce7221 */ /* 0x000fe20000010000 */
[CC--:B------:R-:W-:Y:S01]  /*43d0*/  FFMA.FTZ R121, R161.reuse, R124.reuse, R126 ;  /* 0x0000007ca1797223 */ /* 0x0c0fe2000001007e */
[----:B------:R-:W-:Y:S01]  /*43e0*/  FMUL.FTZ R124, R160, R124 ;  /* 0x0000007ca07c7220 */ /* 0x000fe20000410000 */
[----:B------:R-:W-:Y:S01]  /*43f0*/  FFMA.FTZ R123, R56, UR45, -R123 ;  /* 0x0000002d387b7c23 */ /* 0x000fe2000801087b */
[----:B------:R-:W-:Y:S01]  /*4400*/  FFMA.FTZ R211, R118, R31, R211 ;  /* 0x0000001f76d37223 */ /* 0x000fe200000100d3 */
[----:B------:R-:W-:Y:S01]  /*4410*/  FMUL.FTZ R120, R168, R206 ;  /* 0x000000cea8787220 */ /* 0x000fe20000410000 */
[----:B------:R-:W-:Y:S01]  /*4420*/  FMUL.FTZ R126, R166, R130 ;  /* 0x00000082a67e7220 */ /* 0x000fe20000410000 */
[----:B------:R-:W-:Y:S01]  /*4430*/  FFMA.FTZ R124, R161, R127, -R124 ;  /* 0x0000007fa17c7223 */ /* 0x000fe2000001087c */
[----:B------:R-:W-:Y:S01]  /*4440*/  FFMA.FTZ R121, R12, R123, R121 ;  /* 0x0000007b0c797223 */ /* 0x000fe20000010079 */
[-C--:B------:R-:W-:Y:S01]  /*4450*/  FMUL.FTZ R122, R168, R211.reuse ;  /* 0x000000d3a87a7220 */ /* 0x080fe20000410000 */
[----:B------:R-:W-:Y:S01]  /*4460*/  FFMA.FTZ R120, R169, R211, -R120 ;  /* 0x000000d3a9787223 */ /* 0x000fe20000010878 */
[----:B------:R-:W-:Y:S01]  /*4470*/  FFMA.FTZ R127, R167, R125, R126 ;  /* 0x0000007da77f7223 */ /* 0x000fe2000001007e */
[----:B------:R-:W-:Y:S01]  /*4480*/  FADD.FTZ R124, R183, R124 ;  /* 0x0000007cb77c7221 */ /* 0x000fe20000010000 */
[----:B------:R-:W-:Y:S01]  /*4490*/  FFMA.FTZ R122, R169, R206, R122 ;  /* 0x000000cea97a7223 */ /* 0x000fe2000001007a */
[----:B------:R-:W-:Y:S01]  /*44a0*/  FMUL.FTZ R126, R162, R121 ;  /* 0x00000079a27e7220 */ /* 0x000fe20000410000 */
[----:B------:R-:W-:Y:S01]  /*44b0*/  FFMA.FTZ R218, R119, R32, R120 ;  /* 0x0000002077da7223 */ /* 0x000fe20000010078 */
[----:B------:R-:W-:Y:S01]  /*44c0*/  FMUL.FTZ R128, R166, R125 ;  /* 0x0000007da6807220 */ /* 0x000fe20000410000 */
[----:B------:R-:W-:Y:S01]  /*44d0*/  FADD.FTZ R205, RZ, R122 ;  /* 0x0000007affcd7221 */ /* 0x000fe20000010000 */
[-C--:B------:R-:W-:Y:S01]  /*44e0*/  FFMA.FTZ R123, R163, R124.reuse, -R126 ;  /* 0x0000007ca37b7223 */ /* 0x080fe2000001087e */
[----:B------:R-:W-:Y:S01]  /*44f0*/  FMUL.FTZ R124, R162, R124 ;  /* 0x0000007ca27c7220 */ /* 0x000fe20000410000 */
[----:B------:R-:W-:Y:S01]  /*4500*/  FMUL.FTZ R125, R63, UR46 ;  /* 0x0000002e3f7d7c20 */ /* 0x000fe20008410000 */
[CC--:B------:R-:W-:Y:S01]  /*4510*/  FMUL.FTZ R122, R166.reuse, R218.reuse ;  /* 0x000000daa67a7220 */ /* 0x0c0fe20000410000 */
[----:B------:R-:W-:Y:S01]  /*4520*/  FMUL.FTZ R120, R166, R205 ;  /* 0x000000cda6787220 */ /* 0x000fe20000410000 */
[----:B------:R-:W-:Y:S01]  /*4530*/  FFMA.FTZ R124, R163, R121, R124 ;  /* 0x00000079a37c7223 */ /* 0x000fe2000001007c */
[----:B------:R-:W-:Y:S01]  /*4540*/  FFMA.FTZ R212, R62, UR45, -R125 ;  /* 0x0000002d3ed47c23 */ /* 0x000fe2000801087d */
[----:B------:R-:W-:Y:S01]  /*4550*/  FADD.FTZ R123, R182, R123 ;  /* 0x0000007bb67b7221 */ /* 0x000fe20000010000 */
[C---:B------:R-:W-:Y:S01]  /*4560*/  FFMA.FTZ R122, R167.reuse, R205, R122 ;  /* 0x000000cda77a7223 */ /* 0x040fe2000001007a */
[----:B------:R-:W-:Y:S01]  /*4570*/  FFMA.FTZ R213, R167, R218, -R120 ;  /* 0x000000daa7d57223 */ /* 0x000fe20000010878 */
[----:B------:R-:W-:Y:S01]  /*4580*/  FFMA.FTZ R124, R13, R212, R124 ;  /* 0x000000d40d7c7223 */ /* 0x000fe2000001007c */
[----:B------:R-:W-:Y:S01]  /*4590*/  FMUL.FTZ R120, R164, R123 ;  /* 0x0000007ba4787220 */ /* 0x000fe20000410000 */
[----:B------:R-:W-:Y:S01]  /*45a0*/  FADD.FTZ R204, RZ, R122 ;  /* 0x0000007affcc7221 */ /* 0x000fe20000010000 */
[----:B------:R-:W-:Y:S01]  /*45b0*/  FFMA.FTZ R213, R112, R29, R213 ;  /* 0x0000001d70d57223 */ /* 0x000fe200000100d5 */
[CC--:B------:R-:W-:Y:S01]  /*45c0*/  FMUL.FTZ R122, R164.reuse, R124.reuse ;  /* 0x0000007ca47a7220 */ /* 0x0c0fe20000410000 */
[----:B------:R-:W-:Y:S01]  /*45d0*/  FFMA.FTZ R125, R165, R124, R120 ;  /* 0x0000007ca57d7223 */ /* 0x000fe20000010078 */
[C---:B------:R-:W-:Y:S01]  /*45e0*/  FMUL.FTZ R120, R164.reuse, R204 ;  /* 0x000000cca4787220 */ /* 0x040fe20000410000 */
[----:B------:R-:W-:Y:S01]  /*45f0*/  FFMA.FTZ R128, R167, R130, -R128 ;  /* 0x00000082a7807223 */ /* 0x000fe20000010880 */
[----:B------:R-:W-:Y:S01]  /*4600*/  FMUL.FTZ R121, R164, R213 ;  /* 0x000000d5a4797220 */ /* 0x000fe20000410000 */
[C---:B------:R-:W-:Y:S01]  /*4610*/  FFMA.FTZ R124, R165.reuse, R123, -R122 ;  /* 0x0000007ba57c7223 */ /* 0x040fe2000001087a */
[C---:B------:R-:W-:Y:S01]  /*4620*/  FFMA.FTZ R120, R165.reuse, R213, -R120 ;  /* 0x000000d5a5787223 */ /* 0x040fe20000010878 */
[----:B------:R-:W-:Y:S01]  /*4630*/  FMUL.FTZ R122, R168, R128 ;  /* 0x00000080a87a7220 */ /* 0x000fe20000410000 */
[----:B------:R-:W-:Y:S01]  /*4640*/  FFMA.FTZ R121, R165, R204, R121 ;  /* 0x000000cca5797223 */ /* 0x000fe20000010079 */
[----:B------:R-:W-:Y:S01]  /*4650*/  FFMA.FTZ R125, R14, R219, R125 ;  /* 0x000000db0e7d7223 */ /* 0x000fe2000001007d */
[----:B------:R-:W-:Y:S01]  /*4660*/  FFMA.FTZ R220, R113, R30, R120 ;  /* 0x0000001e71dc7223 */ /* 0x000fe20000010078 */
[----:B------:R-:W-:Y:S01]  /*4670*/  FFMA.FTZ R129, R169, R127, R122 ;  /* 0x0000007fa9817223 */ /* 0x000fe2000001007a */
[----:B------:R-:W-:Y:S01]  /*4680*/  FADD.FTZ R203, RZ, R121 ;  /* 0x00000079ffcb7221 */ /* 0x000fe20000010000 */
[----:B------:R-:W-:Y:S01]  /*4690*/  FADD.FTZ R124, R181, R124 ;  /* 0x0000007cb57c7221 */ /* 0x000fe20000010000 */
[----:B------:R-:W-:Y:S01]  /*46a0*/  FMUL.FTZ R122, R162, R220 ;  /* 0x000000dca27a7220 */ /* 0x000fe20000410000 */
[----:B------:R-:W-:Y:S01]  /*46b0*/  FMUL.FTZ R126, R166, R125 ;  /* 0x0000007da67e7220 */ /* 0x000fe20000410000 */
[-C--:B------:R-:W-:Y:S01]  /*46c0*/  FMUL.FTZ R120, R162, R203.reuse ;  /* 0x000000cba2787220 */ /* 0x080fe20000410000 */
[----:B------:R-:W-:Y:S01]  /*46d0*/  PLOP3.LUT P0, PT, PT, PT, UP0, 0x80, 0x8 ;  /* 0x000000000008781c */ /* 0x000fe20003f0f008 */
[----:B------:R-:W-:Y:S01]  /*46e0*/  FFMA.FTZ R122, R163, R203, R122 ;  /* 0x000000cba37a7223 */ /* 0x000fe2000001007a */
[----:B------:R-:W-:Y:S01]  /*46f0*/  FFMA.FTZ R123, R167, R124, -R126 ;  /* 0x0000007ca77b7223 */ /* 0x000fe2000001087e */
[----:B------:R-:W-:Y:S01]  /*4700*/  FFMA.FTZ R217, R163, R220, -R120 ;  /* 0x000000dca3d97223 */ /* 0x000fe20000010878 */
[----:B------:R-:W-:Y:S01]  /*4710*/  FMUL.FTZ R124, R166, R124 ;  /* 0x0000007ca67c7220 */ /* 0x000fe20000410000 */
[----:B------:R-:W-:Y:S01]  /*4720*/  FADD.FTZ R202, RZ, R122 ;  /* 0x0000007affca7221 */ /* 0x000fe20000010000 */
[----:B------:R-:W-:Y:S01]  /*4730*/  FADD.FTZ R123, R180, R123 ;  /* 0x0000007bb47b7221 */ /* 0x000fe20000010000 */
[----:B------:R-:W-:Y:S01]  /*4740*/  FFMA.FTZ R217, R114, R27, R217 ;  /* 0x0000001b72d97223 */ /* 0x000fe200000100d9 */
[----:B------:R-:W-:Y:S01]  /*4750*/  FFMA.FTZ R125, R167, R125, R124 ;  /* 0x0000007da77d7223 */ /* 0x000fe2000001007c */
[-C--:B------:R-:W-:Y:S01]  /*4760*/  FMUL.FTZ R120, R160, R202.reuse ;  /* 0x000000caa0787220 */ /* 0x080fe20000410000 */
[----:B------:R-:W-:Y:S01]  /*4770*/  FMUL.FTZ R122, R168, R123 ;  /* 0x0000007ba87a7220 */ /* 0x000fe20000410000 */
[----:B------:R-:W-:Y:S01]  /*4780*/  FMUL.FTZ R121, R160, R217 ;  /* 0x000000d9a0797220 */ /* 0x000fe20000410000 */
[----:B------:R-:W-:Y:S01]  /*4790*/  FFMA.FTZ R125, R16, R231, R125 ;  /* 0x000000e7107d7223 */ /* 0x000fe2000001007d */
[C---:B------:R-:W-:Y:S01]  /*47a0*/  FFMA.FTZ R120, R161.reuse, R217, -R120 ;  /* 0x000000d9a1787223 */ /* 0x040fe20000010878 */
[----:B------:R-:W-:Y:S01]  /*47b0*/  ISETP.NE.OR P0, PT, R144, RZ, P0 ;  /* 0x000000ff9000720c */ /* 0x000fe20000705670 */
[----:B------:R-:W-:Y:S01]  /*47c0*/  FFMA.FTZ R121, R161, R202, R121 ;  /* 0x000000caa1797223 */ /* 0x000fe20000010079 */
[-C--:B------:R-:W-:Y:S01]  /*47d0*/  FMUL.FTZ R124, R168, R125.reuse ;  /* 0x0000007da87c7220 */ /* 0x080fe20000410000 */
[----:B------:R-:W-:Y:S01]  /*47e0*/  FFMA.FTZ R222, R115, R28, R120 ;  /* 0x0000001c73de7223 */ /* 0x000fe20000010078 */
[C---:B------:R-:W-:Y:S01]  /*47f0*/  FFMA.FTZ R122, R169.reuse, R125, R122 ;  /* 0x0000007da97a7223 */ /* 0x040fe2000001007a */
[----:B------:R-:W-:Y:S01]  /*4800*/  FADD.FTZ R201, RZ, R121 ;  /* 0x00000079ffc97221 */ /* 0x000fe20000010000 */
[----:B------:R-:W-:Y:S01]  /*4810*/  FFMA.FTZ R124, R169, R123, -R124 ;  /* 0x0000007ba97c7223 */ /* 0x000fe2000001087c */
[CC--:B------:R-:W-:Y:S01]  /*4820*/  FMUL.FTZ R120, R158.reuse, R222.reuse ;  /* 0x000000de9e787220 */ /* 0x0c0fe20000410000 */
[----:B------:R-:W-:Y:S01]  /*4830*/  FMUL.FTZ R123, R65, UR46 ;  /* 0x0000002e417b7c20 */ /* 0x000fe20008410000 */
[-C--:B------:R-:W-:Y:S01]  /*4840*/  FMUL.FTZ R121, R158, R201.reuse ;  /* 0x000000c99e797220 */ /* 0x080fe20000410000 */
[----:B------:R-:W-:Y:S01]  /*4850*/  FADD.FTZ R124, R193, R124 ;  /* 0x0000007cc17c7221 */ /* 0x000fe20000010000 */
[C---:B------:R-:W-:Y:S01]  /*4860*/  FFMA.FTZ R120, R159.reuse, R201, R120 ;  /* 0x000000c99f787223 */ /* 0x040fe20000010078 */
[----:B------:R-:W-:Y:S01]  /*4870*/  FFMA.FTZ R214, R64, UR45, -R123 ;  /* 0x0000002d40d67c23 */ /* 0x000fe2000801087b */
[----:B------:R-:W-:Y:S01]  /*4880*/  FFMA.FTZ R121, R159, R222, -R121 ;  /* 0x000000de9f797223 */ /* 0x000fe20000010879 */
[----:B------:R-:W-:Y:S01]  /*4890*/  FMUL.FTZ R130, R168, R127 ;  /* 0x0000007fa8827220 */ /* 0x000fe20000410000 */
[----:B------:R-:W-:Y:S01]  /*48a0*/  FADD.FTZ R200, RZ, R120 ;  /* 0x00000078ffc87221 */ /* 0x000fe20000010000 */
[----:B------:R-:W-:Y:S01]  /*48b0*/  FFMA.FTZ R122, R17, R214, R122 ;  /* 0x000000d6117a7223 */ /* 0x000fe2000001007a */
[----:B------:R-:W-:Y:S01]  /*48c0*/  FFMA.FTZ R221, R108, R25, R121 ;  /* 0x000000196cdd7223 */ /* 0x000fe20000010079 */
[----:B------:R-:W-:Y:S01]  /*48d0*/  FMUL.FTZ R229, R69, UR46 ;  /* 0x0000002e45e57c20 */ /* 0x000fe20008410000 */
[----:B------:R-:W-:Y:S01]  /*48e0*/  FMUL.FTZ R120, R156, R200 ;  /* 0x000000c89c787220 */ /* 0x000fe20000410000 */
[----:B------:R-:W-:Y:S01]  /*48f0*/  FMUL.FTZ R123, R170, R122 ;  /* 0x0000007aaa7b7220 */ /* 0x000fe20000410000 */
[-C--:B------:R-:W-:Y:S01]  /*4900*/  FMUL.FTZ R121, R156, R221.reuse ;  /* 0x000000dd9c797220 */ /* 0x080fe20000410000 */
[----:B------:R-:W-:Y:S01]  /*4910*/  FFMA.FTZ R130, R169, R128, -R130 ;  /* 0x00000080a9827223 */ /* 0x000fe20000010882 */
[----:B------:R-:W-:Y:S01]  /*4920*/  FFMA.FTZ R120, R157, R221, -R120 ;  /* 0x000000dd9d787223 */ /* 0x000fe20000010878 */
[----:B------:R-:W-:Y:S01]  /*4930*/  FFMA.FTZ R125, R171, R124, -R123 ;  /* 0x0000007cab7d7223 */ /* 0x000fe2000001087b */
[----:B------:R-:W-:Y:S01]  /*4940*/  FFMA.FTZ R121, R157, R200, R121 ;  /* 0x000000c89d797223 */ /* 0x000fe20000010079 */
[----:B------:R-:W-:Y:S01]  /*4950*/  FMUL.FTZ R124, R170, R124 ;  /* 0x0000007caa7c7220 */ /* 0x000fe20000410000 */
[----:B------:R-:W-:Y:S01]  /*4960*/  FFMA.FTZ R224, R109, R26, R120 ;  /* 0x0000001a6de07223 */ /* 0x000fe20000010078 */
[----:B------:R-:W-:Y:S01]  /*4970*/  FADD.FTZ R125, R194, R125 ;  /* 0x0000007dc27d7221 */ /* 0x000fe20000010000 */
[----:B------:R-:W-:Y:S01]  /*4980*/  FADD.FTZ R199, RZ, R121 ;  /* 0x00000079ffc77221 */ /* 0x000fe20000010000 */
[----:B------:R-:W-:Y:S01]  /*4990*/  FFMA.FTZ R123, R171, R122, R124 ;  /* 0x0000007aab7b7223 */ /* 0x000fe2000001007c */
[-C--:B------:R-:W-:Y:S01]  /*49a0*/  FMUL.FTZ R120, R154, R224.reuse ;  /* 0x000000e09a787220 */ /* 0x080fe20000410000 */
[----:B------:R-:W-:Y:S01]  /*49b0*/  FMUL.FTZ R122, R172, R125 ;  /* 0x0000007dac7a7220 */ /* 0x000fe20000410000 */
[----:B------:R-:W-:Y:S01]  /*49c0*/  FMUL.FTZ R121, R154, R199 ;  /* 0x000000c79a797220 */ /* 0x000fe20000410000 */
[----:B------:R-:W-:Y:S01]  /*49d0*/  FFMA.FTZ R123, R18, R215, R123 ;  /* 0x000000d7127b7223 */ /* 0x000fe2000001007b */
[C---:B------:R-:W-:Y:S01]  /*49e0*/  FFMA.FTZ R120, R155.reuse, R199, R120 ;  /* 0x000000c79b787223 */ /* 0x040fe20000010078 */
[----:B------:R-:W-:Y:S01]  /*49f0*/  FMUL.FTZ R128, R170, R129 ;  /* 0x00000081aa807220 */ /* 0x000fe20000410000 */
[----:B------:R-:W-:Y:S01]  /*4a00*/  FFMA.FTZ R121, R155, R224, -R121 ;  /* 0x000000e09b797223 */ /* 0x000fe20000010879 */
[-C--:B------:R-:W-:Y:S01]  /*4a10*/  FMUL.FTZ R124, R172, R123.reuse ;  /* 0x0000007bac7c7220 */ /* 0x080fe20000410000 */
[----:B------:R-:W-:Y:S01]  /*4a20*/  FADD.FTZ R198, RZ, R120 ;  /* 0x00000078ffc67221 */ /* 0x000fe20000010000 */
[C---:B------:R-:W-:Y:S01]  /*4a30*/  FFMA.FTZ R123, R173.reuse, R123, R122 ;  /* 0x0000007bad7b7223 */ /* 0x040fe2000001007a */
[----:B------:R-:W-:Y:S01]  /*4a40*/  FFMA.FTZ R223, R110, R23, R121 ;  /* 0x000000176edf7223 */ /* 0x000fe20000010079 */
[----:B------:R-:W-:Y:S01]  /*4a50*/  FFMA.FTZ R229, R68, UR45, -R229 ;  /* 0x0000002d44e57c23 */ /* 0x000fe200080108e5 */
[C---:B------:R-:W-:Y:S01]  /*4a60*/  FMUL.FTZ R120, R152.reuse, R198 ;  /* 0x000000c698787220 */ /* 0x040fe20000410000 */
[----:B------:R-:W-:Y:S01]  /*4a70*/  FFMA.FTZ R124, R173, R125, -R124 ;  /* 0x0000007dad7c7223 */ /* 0x000fe2000001087c */
[-C--:B------:R-:W-:Y:S01]  /*4a80*/  FMUL.FTZ R121, R152, R223.reuse ;  /* 0x000000df98797220 */ /* 0x080fe20000410000 */
[-C--:B------:R-:W-:Y:S01]  /*4a90*/  FMUL.FTZ R126, R170, R130.reuse ;  /* 0x00000082aa7e7220 */ /* 0x080fe20000410000 */
[----:B------:R-:W-:Y:S01]  /*4aa0*/  FFMA.FTZ R120, R153, R223, -R120 ;  /* 0x000000df99787223 */ /* 0x000fe20000010878 */
[----:B------:R-:W-:Y:S01]  /*4ab0*/  FFMA.FTZ R128, R171, R130, -R128 ;  /* 0x00000082ab807223 */ /* 0x000fe20000010880 */
[----:B------:R-:W-:Y:S01]  /*4ac0*/  FFMA.FTZ R121, R153, R198, R121 ;  /* 0x000000c699797223 */ /* 0x000fe20000010079 */
[----:B------:R-:W-:Y:S01]  /*4ad0*/  VOTEU.ALL UP0, P0 ;  /* 0x0000000000ff7886 */ /* 0x000fe20000000000 */
[----:B------:R-:W-:Y:S01]  /*4ae0*/  FFMA.FTZ R226, R111, R24, R120 ;  /* 0x000000186fe27223 */ /* 0x000fe20000010078 */
[----:B------:R-:W-:Y:S01]  /*4af0*/  FFMA.FTZ R126, R171, R129, R126 ;  /* 0x00000081ab7e7223 */ /* 0x000fe2000001007e */
[----:B------:R-:W-:Y:S01]  /*4b00*/  FADD.FTZ R197, RZ, R121 ;  /* 0x00000079ffc57221 */ /* 0x000fe20000010000 */
[----:B------:R-:W-:-:S02]  /*4b10*/  HFMA2 R140, -RZ, RZ, 1.875, 0 ;  /* 0x3f800000ff8c7431 */ /* 0x000fc400000001ff */
[-C--:B------:R-:W-:Y:S01]  /*4b20*/  FMUL.FTZ R120, R148, R226.reuse ;  /* 0x000000e294787220 */ /* 0x080fe20000410000 */
[----:B------:R-:W-:Y:S01]  /*4b30*/  ISETP.GT.U32.AND P2, PT, R2, 0x1f, PT ;  /* 0x0000001f0200780c */ /* 0x000fe20003f44070 */
[-C--:B------:R-:W-:Y:S01]  /*4b40*/  FMUL.FTZ R121, R148, R197.reuse ;  /* 0x000000c594797220 */ /* 0x080fe20000410000 */
[----:B------:R-:W-:Y:S01]  /*4b50*/  @!UP0 ULEA UR21, UR8, UR20, 0x4 ;  /* 0x0000001408158291 */ /* 0x000fe2000f8e20ff */
[C---:B------:R-:W-:Y:S01]  /*4b60*/  FFMA.FTZ R120, R149.reuse, R197, R120 ;  /* 0x000000c595787223 */ /* 0x040fe20000010078 */
[----:B------:R-:W-:Y:S01]  /*4b70*/  CS2R R142, SRZ ;  /* 0x00000000008e7805 */ /* 0x000fe2000001ff00 */
[----:B------:R-:W-:Y:S01]  /*4b80*/  FFMA.FTZ R121, R149, R226, -R121 ;  /* 0x000000e295797223 */ /* 0x000fe20000010879 */
[----:B------:R-:W-:Y:S01]  /*4b90*/  MOV R141, RZ ;  /* 0x000000ff008d7202 */ /* 0x000fe20000000f00 */
[----:B------:R-:W-:Y:S01]  /*4ba0*/  FADD.FTZ R196, RZ, R120 ;  /* 0x00000078ffc47221 */ /* 0x000fe20000010000 */
[----:B------:R-:W-:Y:S01]  /*4bb0*/  FMUL.FTZ R120, R172, R128 ;  /* 0x00000080ac787220 */ /* 0x000fe20000410000 */
[----:B------:R-:W-:Y:S01]  /*4bc0*/  FFMA.FTZ R227, R104, R21, R121 ;  /* 0x0000001568e37223 */ /* 0x000fe20000010079 */
[----:B------:R-:W-:Y:S01]  /*4bd0*/  BSSY B0, `(.L_x_3698) ;  /* 0x00000f2000007945 */ /* 0x000fe20003800000 */
[C---:B------:R-:W-:Y:S01]  /*4be0*/  FMUL.FTZ R122, R178.reuse, R196 ;  /* 0x000000c4b27a7220 */ /* 0x040fe20000410000 */
[-C--:B------:R-:W-:Y:S01]  /*4bf0*/  FFMA.FTZ R120, R173, R126.reuse, R120 ;  /* 0x0000007ead787223 */ /* 0x080fe20000010078 */
[-C--:B------:R-:W-:Y:S01]  /*4c00*/  FMUL.FTZ R121, R178, R227.reuse ;  /* 0x000000e3b2797220 */ /* 0x080fe20000410000 */
[----:B------:R-:W-:Y:S01]  /*4c10*/  FMUL.FTZ R126, R172, R126 ;  /* 0x0000007eac7e7220 */ /* 0x000fe20000410000 */
[C---:B------:R-:W-:Y:S01]  /*4c20*/  FFMA.FTZ R122, R179.reuse, R227, -R122 ;  /* 0x000000e3b37a7223 */ /* 0x040fe2000001087a */
[----:B------:R-:W0:Y:S01]  /*4c30*/  @!P0 LDS.128 R140, [UR21+0xac80] ;  /* 0x00ac8015ff8c8984 */ /* 0x000e220008000c00 */
[----:B------:R-:W-:Y:S01]  /*4c40*/  FFMA.FTZ R209, R179, R196, R121 ;  /* 0x000000c4b3d17223 */ /* 0x000fe20000010079 */
[----:B------:R-:W-:Y:S01]  /*4c50*/  FFMA.FTZ R121, R173, R128, -R126 ;  /* 0x00000080ad797223 */ /* 0x000fe2000001087e */
[----:B------:R-:W-:Y:S01]  /*4c60*/  FFMA.FTZ R228, R105, R22, R122 ;  /* 0x0000001669e47223 */ /* 0x000fe2000001007a */
[----:B------:R-:W-:Y:S01]  /*4c70*/  FFMA.FTZ R122, R0, R229, R123 ;  /* 0x000000e5007a7223 */ /* 0x000fe2000001007b */
[----:B------:R-:W-:Y:S01]  /*4c80*/  FADD.FTZ R123, R195, R124 ;  /* 0x0000007cc37b7221 */ /* 0x000fe20000010000 */
[----:B------:R-:W-:Y:S01]  /*4c90*/  FADD.FTZ R209, RZ, R209 ;  /* 0x000000d1ffd17221 */ /* 0x000fe20000010000 */
[----:B------:R-:W-:-:S03]  /*4ca0*/  FMUL.FTZ R124, R176, R228 ;  /* 0x000000e4b07c7220 */ /* 0x000fc60000410000 */
[-C--:B------:R-:W-:Y:S01]  /*4cb0*/  FMUL.FTZ R125, R176, R209.reuse ;  /* 0x000000d1b07d7220 */ /* 0x080fe20000410000 */
[C---:B------:R-:W-:Y:S01]  /*4cc0*/  FFMA.FTZ R124, R177.reuse, R209, R124 ;  /* 0x000000d1b17c7223 */ /* 0x040fe2000001007c */
[----:B------:R1:W-:Y:S02]  /*4cd0*/  STS.128 [R39+0xa10], R120 ;  /* 0x000a107827007388 */ /* 0x0003e40000000c00 */
        /* <DEDUP_REMOVED lines=17> */
[----:B------:R-:W-:-:S03]  /*4df0*/  FMUL.FTZ R137, R121, R127 ;  /* 0x0000007f79897220 */ /* 0x000fc60000410000 */
[C---:B------:R-:W-:Y:S01]  /*4e00*/  FFMA.FTZ R136, R120.reuse, R127, R139 ;  /* 0x0000007f78887223 */ /* 0x040fe2000001008b */
[----:B------:R-:W-:Y:S01]  /*4e10*/  FFMA.FTZ R137, R120, R126, -R137 ;  /* 0x0000007e78897223 */ /* 0x000fe20000010889 */
[----:B------:R-:W-:Y:S02]  /*4e20*/  FMUL.FTZ R139, R121, R124 ;  /* 0x0000007c798b7220 */ /* 0x000fe40000410000 */
[----:B------:R-:W-:Y:S01]  /*4e30*/  FADD.FTZ R136, R123, R136 ;  /* 0x000000887b887221 */ /* 0x000fe20000010000 */
[----:B------:R-:W-:Y:S01]  /*4e40*/  FADD.FTZ R137, R122, R137 ;  /* 0x000000897a897221 */ /* 0x000fe20000010000 */
[----:B------:R-:W-:Y:S02]  /*4e50*/  FFMA.FTZ R139, R120, R125, R139 ;  /* 0x0000007d788b7223 */ /* 0x000fe4000001008b */
[C---:B--2---:R-:W-:Y:S01]  /*4e60*/  FMUL.FTZ R235, R129.reuse, R136 ;  /* 0x0000008881eb7220 */ /* 0x044fe20000410000 */
[----:B------:R-:W-:-:S03]  /*4e70*/  FMUL.FTZ R237, R129, R137 ;  /* 0x0000008981ed7220 */ /* 0x000fc60000410000 */
[C---:B------:R-:W-:Y:S01]  /*4e80*/  FFMA.FTZ R235, R128.reuse, R137, -R235 ;  /* 0x0000008980eb7223 */ /* 0x040fe200000108eb */
[----:B------:R-:W-:Y:S01]  /*4e90*/  FMUL.FTZ R137, R121, R125 ;  /* 0x0000007d79897220 */ /* 0x000fe20000410000 */
[----:B------:R-:W-:Y:S01]  /*4ea0*/  FFMA.FTZ R138, R128, R136, R237 ;  /* 0x00000088808a7223 */ /* 0x000fe200000100ed */
[----:B------:R-:W-:Y:S01]  /*4eb0*/  FMUL.FTZ R136, R129, R139 ;  /* 0x0000008b81887220 */ /* 0x000fe20000410000 */
[----:B------:R-:W-:Y:S01]  /*4ec0*/  FADD.FTZ R235, R130, R235 ;  /* 0x000000eb82eb7221 */ /* 0x000fe20000010000 */
[----:B------:R-:W-:Y:S01]  /*4ed0*/  FFMA.FTZ R137, R120, R124, -R137 ;  /* 0x0000007c78897223 */ /* 0x000fe20000010889 */
[----:B------:R-:W-:Y:S02]  /*4ee0*/  FADD.FTZ R138, R131, R138 ;  /* 0x0000008a838a7221 */ /* 0x000fe40000010000 */
[----:B---3--:R-:W-:Y:S01]  /*4ef0*/  FMUL.FTZ R237, R133, R235 ;  /* 0x000000eb85ed7220 */ /* 0x008fe20000410000 */
[-C--:B------:R-:W-:Y:S01]  /*4f00*/  FFMA.FTZ R136, R128, R137.reuse, -R136 ;  /* 0x0000008980887223 */ /* 0x080fe20000010888 */
[----:B------:R-:W-:-:S02]  /*4f10*/  FMUL.FTZ R137, R129, R137 ;  /* 0x0000008981897220 */ /* 0x000fc40000410000 */
[-C--:B------:R-:W-:Y:S02]  /*4f20*/  FFMA.FTZ R234, R132, R138.reuse, R237 ;  /* 0x0000008a84ea7223 */ /* 0x080fe400000100ed */
[----:B------:R-:W-:Y:S01]  /*4f30*/  FFMA.FTZ R137, R128, R139, R137 ;  /* 0x0000008b80897223 */ /* 0x000fe20000010089 */
[C---:B------:R-:W-:Y:S01]  /*4f40*/  FMUL.FTZ R139, R133.reuse, R138 ;  /* 0x0000008a858b7220 */ /* 0x040fe20000410000 */
[----:B------:R-:W-:-:S03]  /*4f50*/  FMUL.FTZ R138, R133, R136 ;  /* 0x00000088858a7220 */ /* 0x000fc60000410000 */
[C---:B------:R-:W-:Y:S01]  /*4f60*/  FFMA.FTZ R235, R132.reuse, R235, -R139 ;  /* 0x000000eb84eb7223 */ /* 0x040fe2000001088b */
[-C--:B------:R-:W-:Y:S01]  /*4f70*/  FMUL.FTZ R139, R133, R137.reuse ;  /* 0x00000089858b7220 */ /* 0x080fe20000410000 */
[----:B------:R-:W-:Y:S02]  /*4f80*/  FFMA.FTZ R137, R132, R137, R138 ;  /* 0x0000008984897223 */ /* 0x000fe4000001008a */
[----:B------:R-:W-:Y:S01]  /*4f90*/  FADD.FTZ R138, R134, R235 ;  /* 0x000000eb868a7221 */ /* 0x000fe20000010000 */
[----:B------:R-:W-:Y:S01]  /*4fa0*/  FFMA.FTZ R136, R132, R136, -R139 ;  /* 0x0000008884887223 */ /* 0x000fe2000001088b */
[----:B------:R-:W-:Y:S01]  /*4fb0*/  FADD.FTZ R139, R135, R234 ;  /* 0x000000ea878b7221 */ /* 0x000fe20000010000 */
[----:B------:R-:W-:Y:S06]  /*4fc0*/  BRA.DIV UR21, `(.L_x_3700) ;  /* 0x0000006615f87947 */ /* 0x000fec000b800000 */
[----:B------:R1:W2:Y:S04]  /*4fd0*/  SHFL.DOWN PT, R132, R136, 0x1, 0x1f ;  /* 0x08201f0088847f89 */ /* 0x0002a800000e0000 */
[----:B------:R1:W3:Y:S04]  /*4fe0*/  SHFL.DOWN PT, R133, R137, 0x1, 0x1f ;  /* 0x08201f0089857f89 */ /* 0x0002e800000e0000 */
[----:B------:R1:W4:Y:S04]  /*4ff0*/  SHFL.DOWN PT, R134, R138, 0x1, 0x1f ;  /* 0x08201f008a867f89 */ /* 0x00032800000e0000 */
[----:B------:R1:W0:Y:S02]  /*5000*/  SHFL.DOWN PT, R234, R139, 0x1, 0x1f ;  /* 0x08201f008bea7f89 */ /* 0x00022400000e0000 */
.L_x_3841:
[----:B------:R-:W-:Y:S01]  /*5010*/  BSSY.RECONVERGENT B1, `(.L_x_3701) ;  /* 0x000000d000017945 */ /* 0x000fe20003800200 */
[----:B------:R-:W-:-:S03]  /*5020*/  ISETP.GT.U32.AND P3, PT, R144, 0x1d, PT ;  /* 0x0000001d9000780c */ /* 0x000fc60003f64070 */
[----:B------:R-:W-:Y:S10]  /*5030*/  @!P2 BRA `(.L_x_3702) ;  /* 0x000000000028a947 */ /* 0x000ff40003800000 */
[-C--:B0-----:R-:W-:Y:S01]  /*5040*/  FMUL.FTZ R135, R137, R234.reuse ;  /* 0x000000ea89877220 */ /* 0x081fe20000410000 */
[----:B------:R-:W-:-:S03]  /*5050*/  FMUL.FTZ R234, R136, R234 ;  /* 0x000000ea88ea7220 */ /* 0x000fc60000410000 */
[CC--:B----4-:R-:W-:Y:S01]  /*5060*/  FFMA.FTZ R235, R136.reuse, R134.reuse, -R135 ;  /* 0x0000008688eb7223 */ /* 0x0d0fe20000010887 */
[C---:B------:R-:W-:Y:S01]  /*5070*/  FFMA.FTZ R234, R137.reuse, R134, R234 ;  /* 0x0000008689ea7223 */ /* 0x040fe200000100ea */
[-C--:B---3--:R-:W-:Y:S01]  /*5080*/  FMUL.FTZ R135, R137, R133.reuse ;  /* 0x0000008589877220 */ /* 0x088fe20000410000 */
[----:B------:R-:W-:Y:S01]  /*5090*/  FMUL.FTZ R134, R136, R133 ;  /* 0x0000008588867220 */ /* 0x000fe20000410000 */
[----:B-1----:R-:W-:Y:S01]  /*50a0*/  FADD.FTZ R138, R138, R235 ;  /* 0x000000eb8a8a7221 */ /* 0x002fe20000010000 */
[----:B------:R-:W-:Y:S01]  /*50b0*/  FADD.FTZ R139, R139, R234 ;  /* 0x000000ea8b8b7221 */ /* 0x000fe20000010000 */
[C---:B--2---:R-:W-:Y:S01]  /*50c0*/  FFMA.FTZ R136, R132.reuse, R136, -R135 ;  /* 0x0000008884887223 */ /* 0x044fe20000010887 */
[----:B------:R-:W-:-:S07]  /*50d0*/  FFMA.FTZ R137, R132, R137, R134 ;  /* 0x0000008984897223 */ /* 0x000fce0000010086 */
.L_x_3702:
[----:B------:R-:W-:Y:S05]  /*50e0*/  BSYNC.RECONVERGENT B1 ;  /* 0x0000000000017941 */ /* 0x000fea0003800200 */
.L_x_3701:
[----:B------:R-:W-:-:S03]  /*50f0*/  UMOV UR21, 0xffffffff ;  /* 0xffffffff00157882 */ /* 0x000fc60000000000 */
[----:B------:R-:W-:Y:S05]  /*5100*/  BRA.DIV UR21, `(.L_x_3703) ;  /* 0x0000006a15047947 */ /* 0x000fea000b800000 */
[----:B--2---:R2:W1:Y:S04]  /*5110*/  SHFL.DOWN PT, R132, R136, 0x2, 0x1f ;  /* 0x08401f0088847f89 */ /* 0x00446800000e0000 */
[----:B---3--:R2:W3:Y:S04]  /*5120*/  SHFL.DOWN PT, R133, R137, 0x2, 0x1f ;  /* 0x08401f0089857f89 */ /* 0x0084e800000e0000 */
[----:B----4-:R2:W4:Y:S04]  /*5130*/  SHFL.DOWN PT, R134, R138, 0x2, 0x1f ;  /* 0x08401f008a867f89 */ /* 0x01052800000e0000 */
[----:B0-----:R2:W0:Y:S02]  /*5140*/  SHFL.DOWN PT, R234, R139, 0x2, 0x1f ;  /* 0x08401f008bea7f89 */ /* 0x00142400000e0000 */
.L_x_3847:
[----:B------:R-:W-:Y:S01]  /*5150*/  BSSY.RECONVERGENT B1, `(.L_x_3704) ;  /* 0x000000d000017945 */ /* 0x000fe20003800200 */
[----:B------:R-:W-:-:S03]  /*5160*/  ISETP.GT.U32.AND P2, PT, R144, 0x1b, PT ;  /* 0x0000001b9000780c */ /* 0x000fc60003f44070 */
[----:B------:R-:W-:Y:S10]  /*5170*/  @P3 BRA `(.L_x_3705) ;  /* 0x0000000000283947 */ /* 0x000ff40003800000 */
[-C--:B0-----:R-:W-:Y:S01]  /*5180*/  FMUL.FTZ R135, R137, R234.reuse ;  /* 0x000000ea89877220 */ /* 0x081fe20000410000 */
[----:B------:R-:W-:-:S03]  /*5190*/  FMUL.FTZ R234, R136, R234 ;  /* 0x000000ea88ea7220 */ /* 0x000fc60000410000 */
[CC--:B----4-:R-:W-:Y:S01]  /*51a0*/  FFMA.FTZ R235, R136.reuse, R134.reuse, -R135 ;  /* 0x0000008688eb7223 */ /* 0x0d0fe20000010887 */
[C---:B------:R-:W-:Y:S01]  /*51b0*/  FFMA.FTZ R234, R137.reuse, R134, R234 ;  /* 0x0000008689ea7223 */ /* 0x040fe200000100ea */
[-C--:B---3--:R-:W-:Y:S01]  /*51c0*/  FMUL.FTZ R135, R137, R133.reuse ;  /* 0x0000008589877220 */ /* 0x088fe20000410000 */
[----:B------:R-:W-:Y:S01]  /*51d0*/  FMUL.FTZ R134, R136, R133 ;  /* 0x0000008588867220 */ /* 0x000fe20000410000 */
[----:B-12---:R-:W-:Y:S01]  /*51e0*/  FADD.FTZ R138, R138, R235 ;  /* 0x000000eb8a8a7221 */ /* 0x006fe20000010000 */
[----:B------:R-:W-:Y:S01]  /*51f0*/  FADD.FTZ R139, R139, R234 ;  /* 0x000000ea8b8b7221 */ /* 0x000fe20000010000 */
[-C--:B------:R-:W-:Y:S01]  /*5200*/  FFMA.FTZ R136, R136, R132.reuse, -R135 ;  /* 0x0000008488887223 */ /* 0x080fe20000010887 */
[----:B------:R-:W-:-:S07]  /*5210*/  FFMA.FTZ R137, R137, R132, R134 ;  /* 0x0000008489897223 */ /* 0x000fce0000010086 */
.L_x_3705:
[----:B------:R-:W-:Y:S05]  /*5220*/  BSYNC.RECONVERGENT B1 ;  /* 0x0000000000017941 */ /* 0x000fea0003800200 */
.L_x_3704:
[----:B------:R-:W-:-:S03]  /*5230*/  UMOV UR21, 0xffffffff ;  /* 0xffffffff00157882 */ /* 0x000fc60000000000 */
[----:B------:R-:W-:Y:S05]  /*5240*/  BRA.DIV UR21, `(.L_x_3706) ;  /* 0x0000006a15247947 */ /* 0x000fea000b800000 */
[----:B-1----:R1:W1:Y:S04]  /*5250*/  SHFL.DOWN PT, R132, R136, 0x4, 0x1f ;  /* 0x08801f0088847f89 */ /* 0x00226800000e0000 */
[----:B---3--:R3:W1:Y:S04]  /*5260*/  SHFL.DOWN PT, R133, R137, 0x4, 0x1f ;  /* 0x08801f0089857f89 */ /* 0x00866800000e0000 */
[----:B----4-:R3:W4:Y:S04]  /*5270*/  SHFL.DOWN PT, R134, R138, 0x4, 0x1f ;  /* 0x08801f008a867f89 */ /* 0x01072800000e0000 */
[----:B0-----:R3:W0:Y:S02]  /*5280*/  SHFL.DOWN PT, R234, R139, 0x4, 0x1f ;  /* 0x08801f008bea7f89 */ /* 0x00162400000e0000 */
.L_x_3853:
[----:B------:R-:W-:Y:S01]  /*5290*/  BSSY.RECONVERGENT B1, `(.L_x_3707) ;  /* 0x000000d000017945 */ /* 0x000fe20003800200 */
[----:B------:R-:W-:-:S03]  /*52a0*/  ISETP.GT.U32.AND P3, PT, R144, 0x17, PT ;  /* 0x000000179000780c */ /* 0x000fc60003f64070 */
[----:B------:R-:W-:Y:S10]  /*52b0*/  @P2 BRA `(.L_x_3708) ;  /* 0x0000000000282947 */ /* 0x000ff40003800000 */
[-C--:B0-----:R-:W-:Y:S01]  /*52c0*/  FMUL.FTZ R135, R137, R234.reuse ;  /* 0x000000ea89877220 */ /* 0x081fe20000410000 */
[----:B------:R-:W-:-:S03]  /*52d0*/  FMUL.FTZ R234, R136, R234 ;  /* 0x000000ea88ea7220 */ /* 0x000fc60000410000 */
[CC--:B----4-:R-:W-:Y:S01]  /*52e0*/  FFMA.FTZ R235, R136.reuse, R134.reuse, -R135 ;  /* 0x0000008688eb7223 */ /* 0x0d0fe20000010887 */
[C---:B------:R-:W-:Y:S01]  /*52f0*/  FFMA.FTZ R234, R137.reuse, R134, R234 ;  /* 0x0000008689ea7223 */ /* 0x040fe200000100ea */
[-C--:B-1----:R-:W-:Y:S01]  /*5300*/  FMUL.FTZ R135, R137, R133.reuse ;  /* 0x0000008589877220 */ /* 0x082fe20000410000 */
[----:B------:R-:W-:Y:S01]  /*5310*/  FMUL.FTZ R134, R136, R133 ;  /* 0x0000008588867220 */ /* 0x000fe20000410000 */
[----:B--23--:R-:W-:Y:S01]  /*5320*/  FADD.FTZ R138, R138, R235 ;  /* 0x000000eb8a8a7221 */ /* 0x00cfe20000010000 */
[----:B------:R-:W-:Y:S01]  /*5330*/  FADD.FTZ R139, R139, R234 ;  /* 0x000000ea8b8b7221 */ /* 0x000fe20000010000 */
[-C--:B------:R-:W-:Y:S01]  /*5340*/  FFMA.FTZ R136, R136, R132.reuse, -R135 ;  /* 0x0000008488887223 */ /* 0x080fe20000010887 */
[----:B------:R-:W-:-:S07]  /*5350*/  FFMA.FTZ R137, R137, R132, R134 ;  /* 0x0000008489897223 */ /* 0x000fce0000010086 */
.L_x_3708:
[----:B------:R-:W-:Y:S05]  /*5360*/  BSYNC.RECONVERGENT B1 ;  /* 0x0000000000017941 */ /* 0x000fea0003800200 */
.L_x_3707:
[----:B------:R-:W-:-:S03]  /*5370*/  UMOV UR21, 0xffffffff ;  /* 0xffffffff00157882 */ /* 0x000fc60000000000 */
[----:B------:R-:W-:Y:S05]  /*5380*/  BRA.DIV UR21, `(.L_x_3709) ;  /* 0x0000006a15447947 */ /* 0x000fea000b800000 */
[----:B-1----:R1:W1:Y:S04]  /*5390*/  SHFL.DOWN PT, R132, R136, 0x8, 0x1f ;  /* 0x09001f0088847f89 */ /* 0x00226800000e0000 */
[----:B------:R0:W1:Y:S04]  /*53a0*/  SHFL.DOWN PT, R133, R137, 0x8, 0x1f ;  /* 0x09001f0089857f89 */ /* 0x00006800000e0000 */
[----:B----4-:R4:W1:Y:S04]  /*53b0*/  SHFL.DOWN PT, R134, R138, 0x8, 0x1f ;  /* 0x09001f008a867f89 */ /* 0x01086800000e0000 */
[----:B0-----:R4:W0:Y:S02]  /*53c0*/  SHFL.DOWN PT, R234, R139, 0x8, 0x1f ;  /* 0x09001f008bea7f89 */ /* 0x00182400000e0000 */
.L_x_3859:
[----:B------:R-:W-:Y:S01]  /*53d0*/  BSSY.RECONVERGENT B1, `(.L_x_3710) ;  /* 0x000000d000017945 */ /* 0x000fe20003800200 */
[----:B------:R-:W-:-:S03]  /*53e0*/  ISETP.GT.U32.AND P2, PT, R144, 0xf, PT ;  /* 0x0000000f9000780c */ /* 0x000fc60003f44070 */
[----:B------:R-:W-:Y:S10]  /*53f0*/  @P3 BRA `(.L_x_3711) ;  /* 0x0000000000283947 */ /* 0x000ff40003800000 */
[-C--:B0-----:R-:W-:Y:S01]  /*5400*/  FMUL.FTZ R135, R137, R234.reuse ;  /* 0x000000ea89877220 */ /* 0x081fe20000410000 */
[----:B------:R-:W-:-:S03]  /*5410*/  FMUL.FTZ R234, R136, R234 ;  /* 0x000000ea88ea7220 */ /* 0x000fc60000410000 */
[CC--:B-1----:R-:W-:Y:S01]  /*5420*/  FFMA.FTZ R235, R136.reuse, R134.reuse, -R135 ;  /* 0x0000008688eb7223 */ /* 0x0c2fe20000010887 */
[C---:B------:R-:W-:Y:S01]  /*5430*/  FFMA.FTZ R234, R137.reuse, R134, R234 ;  /* 0x0000008689ea7223 */ /* 0x040fe200000100ea */
[-C--:B------:R-:W-:Y:S01]  /*5440*/  FMUL.FTZ R135, R137, R133.reuse ;  /* 0x0000008589877220 */ /* 0x080fe20000410000 */
[----:B------:R-:W-:Y:S01]  /*5450*/  FMUL.FTZ R134, R136, R133 ;  /* 0x0000008588867220 */ /* 0x000fe20000410000 */
[----:B--234-:R-:W-:Y:S01]  /*5460*/  FADD.FTZ R138, R138, R235 ;  /* 0x000000eb8a8a7221 */ /* 0x01cfe20000010000 */
[----:B------:R-:W-:Y:S01]  /*5470*/  FADD.FTZ R139, R139, R234 ;  /* 0x000000ea8b8b7221 */ /* 0x000fe20000010000 */
[-C--:B------:R-:W-:Y:S01]  /*5480*/  FFMA.FTZ R136, R136, R132.reuse, -R135 ;  /* 0x0000008488887223 */ /* 0x080fe20000010887 */
[----:B------:R-:W-:-:S07]  /*5490*/  FFMA.FTZ R137, R137, R132, R134 ;  /* 0x0000008489897223 */ /* 0x000fce0000010086 */
.L_x_3711:
[----:B------:R-:W-:Y:S05]  /*54a0*/  BSYNC.RECONVERGENT B1 ;  /* 0x0000000000017941 */ /* 0x000fea0003800200 */
.L_x_3710:
[----:B------:R-:W-:-:S03]  /*54b0*/  UMOV UR21, 0xffffffff ;  /* 0xffffffff00157882 */ /* 0x000fc60000000000 */
[----:B------:R-:W-:Y:S05]  /*54c0*/  BRA.DIV UR21, `(.L_x_3712) ;  /* 0x0000006a15647947 */ /* 0x000fea000b800000 */
[----:B-1----:R1:W1:Y:S04]  /*54d0*/  SHFL.DOWN PT, R132, R136, 0x10, 0x1f ;  /* 0x0a001f0088847f89 */ /* 0x00226800000e0000 */
[----:B------:R0:W1:Y:S04]  /*54e0*/  SHFL.DOWN PT, R133, R137, 0x10, 0x1f ;  /* 0x0a001f0089857f89 */ /* 0x00006800000e0000 */
[----:B------:R1:W1:Y:S04]  /*54f0*/  SHFL.DOWN PT, R134, R138, 0x10, 0x1f ;  /* 0x0a001f008a867f89 */ /* 0x00026800000e0000 */
[----:B0-----:R0:W0:Y:S02]  /*5500*/  SHFL.DOWN PT, R234, R139, 0x10, 0x1f ;  /* 0x0a001f008bea7f89 */ /* 0x00102400000e0000 */
.L_x_3865:
[----:B------:R-:W-:Y:S01]  /*5510*/  BSSY.RECONVERGENT B1, `(.L_x_3713) ;  /* 0x000000d000017945 */ /* 0x000fe20003800200 */
[----:B------:R-:W-:-:S03]  /*5520*/  ISETP.NE.AND P3, PT, R2, 0x1f, PT ;  /* 0x0000001f0200780c */ /* 0x000fc60003f65270 */
        /* <DEDUP_REMOVED lines=11> */
.L_x_3714:
[----:B------:R-:W-:Y:S05]  /*55e0*/  BSYNC.RECONVERGENT B1 ;  /* 0x0000000000017941 */ /* 0x000fea0003800200 */
.L_x_3713:
[----:B------:R-:W-:-:S03]  /*55f0*/  UMOV UR21, 0xffffffff ;  /* 0xffffffff00157882 */ /* 0x000fc60000000000 */
[----:B------:R-:W-:Y:S05]  /*5600*/  BRA.DIV UR21, `(.L_x_3715) ;  /* 0x0000006a15847947 */ /* 0x000fea000b800000 */
[----:B------:R-:W1:Y:S04]  /*5610*/  SHFL.IDX PT, R236, R137, RZ, 0x1f ;  /* 0x00001fff89ec7589 */ /* 0x000e6800000e0000 */
[----:B------:R-:W5:Y:S04]  /*5620*/  SHFL.IDX PT, R238, R136, RZ, 0x1f ;  /* 0x00001fff88ee7589 */ /* 0x000f6800000e0000 */
[----:B0-----:R-:W0:Y:S04]  /*5630*/  SHFL.IDX PT, R234, R138, RZ, 0x1f ;  /* 0x00001fff8aea7589 */ /* 0x001e2800000e0000 */
[----:B------:R-:W2:Y:S04]  /*5640*/  SHFL.IDX PT, R244, R139, RZ, 0x1f ;  /* 0x00001fff8bf47589 */ /* 0x000ea800000e0000 */
[----:B------:R-:W3:Y:S04]  /*5650*/  SHFL.IDX PT, R245, R140, RZ, 0x1f ;  /* 0x00001fff8cf57589 */ /* 0x000ee800000e0000 */
[----:B------:R-:W4:Y:S04]  /*5660*/  SHFL.IDX PT, R241, R141, RZ, 0x1f ;  /* 0x00001fff8df17589 */ /* 0x000f2800000e0000 */
[----:B------:R-:W3:Y:S01]  /*5670*/  SHFL.DOWN PT, R243, R138, 0x1, 0x1f ;  /* 0x08201f008af37f89 */ /* 0x000ee200000e0000 */
[-C--:B-1----:R-:W-:Y:S01]  /*5680*/  FMUL.FTZ R133, R143, R236.reuse ;  /* 0x000000ec8f857220 */ /* 0x082fe20000410000 */
[----:B------:R-:W-:-:S02]  /*5690*/  FMUL.FTZ R132, R142, R236 ;  /* 0x000000ec8e847220 */ /* 0x000fc40000410000 */
[----:B------:R-:W1:Y:S01]  /*56a0*/  SHFL.DOWN PT, R246, R139, 0x1, 0x1f ;  /* 0x08201f008bf67f89 */ /* 0x000e6200000e0000 */
[-C--:B-----5:R-:W-:Y:S01]  /*56b0*/  FFMA.FTZ R235, R142, R238.reuse, -R133 ;  /* 0x000000ee8eeb7223 */ /* 0x0a0fe20000010885 */
[----:B------:R-:W-:Y:S01]  /*56c0*/  FFMA.FTZ R135, R143, R238, R132 ;  /* 0x000000ee8f877223 */ /* 0x000fe20000010084 */
[CC--:B------:R-:W-:Y:S01]  /*56d0*/  FMUL.FTZ R133, R141.reuse, R236.reuse ;  /* 0x000000ec8d857220 */ /* 0x0c0fe20000410000 */
[----:B------:R-:W1:Y:S01]  /*56e0*/  SHFL.IDX PT, R242, R142, RZ, 0x1f ;  /* 0x00001fff8ef27589 */ /* 0x000e6200000e0000 */
[----:B------:R-:W-:Y:S01]  /*56f0*/  FMUL.FTZ R132, R140, R236 ;  /* 0x000000ec8c847220 */ /* 0x000fe20000410000 */
[----:B0-----:R-:W-:Y:S01]  /*5700*/  FADD.FTZ R235, R234, R235 ;  /* 0x000000ebeaeb7221 */ /* 0x001fe20000010000 */
[-C--:B------:R-:W-:Y:S01]  /*5710*/  FFMA.FTZ R236, R140, R238.reuse, -R133 ;  /* 0x000000ee8cec7223 */ /* 0x080fe20000010885 */
[----:B------:R-:W0:Y:S01]  /*5720*/  SHFL.IDX PT, R247, R143, RZ, 0x1f ;  /* 0x00001fff8ff77589 */ /* 0x000e2200000e0000 */
[----:B------:R-:W-:Y:S01]  /*5730*/  FFMA.FTZ R237, R141, R238, R132 ;  /* 0x000000ee8ded7223 */ /* 0x000fe20000010084 */
[----:B--2---:R-:W-:-:S02]  /*5740*/  FADD.FTZ R238, R244, R135 ;  /* 0x00000087f4ee7221 */ /* 0x004fc40000010000 */
[----:B------:R3:W2:Y:S04]  /*5750*/  SHFL.DOWN PT, R239, R136, 0x1, 0x1f ;  /* 0x08201f0088ef7f89 */ /* 0x0006a800000e0000 */
[----:B------:R4:W0:Y:S01]  /*5760*/  SHFL.DOWN PT, R240, R137, 0x1, 0x1f ;  /* 0x08201f0089f07f89 */ /* 0x00082200000e0000 */
[----:B---3--:R-:W-:Y:S02]  /*5770*/  MOV R136, R245 ;  /* 0x000000f500887202 */ /* 0x008fe40000000f00 */
[----:B----4-:R-:W-:-:S07]  /*5780*/  MOV R137, R241 ;  /* 0x000000f100897202 */ /* 0x010fce0000000f00 */
.L_x_3879:
[----:B------:R-:W-:Y:S01]  /*5790*/  BSSY.RECONVERGENT B1, `(.L_x_3716) ;  /* 0x000000f000017945 */ /* 0x000fe20003800200 */
[----:B-1----:R-:W-:Y:S02]  /*57a0*/  MOV R138, R242 ;  /* 0x000000f2008a7202 */ /* 0x002fe40000000f00 */
[----:B0-----:R-:W-:Y:S01]  /*57b0*/  MOV R139, R247 ;  /* 0x000000f7008b7202 */ /* 0x001fe20000000f00 */
[----:B------:R-:W-:Y:S06]  /*57c0*/  @!P3 BRA `(.L_x_3717) ;  /* 0x00000000002cb947 */ /* 0x000fec0003800000 */
[C---:B------:R-:W-:Y:S01]  /*57d0*/  FMUL.FTZ R132, R240.reuse, R137 ;  /* 0x00000089f0847220 */ /* 0x040fe20000410000 */
[CC--:B------:R-:W-:Y:S01]  /*57e0*/  FMUL.FTZ R133, R240.reuse, R139.reuse ;  /* 0x0000008bf0857220 */ /* 0x0c0fe20000410000 */
[C---:B--2---:R-:W-:Y:S01]  /*57f0*/  FMUL.FTZ R139, R239.reuse, R139 ;  /* 0x0000008bef8b7220 */ /* 0x044fe20000410000 */
[C---:B------:R-:W-:Y:S01]  /*5800*/  FMUL.FTZ R137, R239.reuse, R137 ;  /* 0x00000089ef897220 */ /* 0x040fe20000410000 */
[C---:B------:R-:W-:Y:S01]  /*5810*/  FFMA.FTZ R132, R239.reuse, R136, -R132 ;  /* 0x00000088ef847223 */ /* 0x040fe20000010884 */
[-C--:B------:R-:W-:Y:S01]  /*5820*/  FFMA.FTZ R134, R239, R138.reuse, -R133 ;  /* 0x0000008aef867223 */ /* 0x080fe20000010885 */
[C---:B------:R-:W-:Y:S01]  /*5830*/  FFMA.FTZ R139, R240.reuse, R138, R139 ;  /* 0x0000008af08b7223 */ /* 0x040fe2000001008b */
[----:B------:R-:W-:Y:S02]  /*5840*/  FFMA.FTZ R137, R240, R136, R137 ;  /* 0x00000088f0897223 */ /* 0x000fe40000010089 */
[----:B------:R-:W-:Y:S01]  /*5850*/  FADD.FTZ R138, R243, R134 ;  /* 0x00000086f38a7221 */ /* 0x000fe20000010000 */
[----:B------:R-:W-:Y:S01]  /*5860*/  FADD.FTZ R139, R246, R139 ;  /* 0x0000008bf68b7221 */ /* 0x000fe20000010000 */
[----:B------:R-:W-:-:S07]  /*5870*/  MOV R136, R132 ;  /* 0x0000008400887202 */ /* 0x000fce0000000f00 */
.L_x_3717:
[----:B------:R-:W-:Y:S05]  /*5880*/  BSYNC.RECONVERGENT B1 ;  /* 0x0000000000017941 */ /* 0x000fea0003800200 */
.L_x_3716:
        /* <DEDUP_REMOVED lines=38> */
.L_x_3699:
[----:B------:R-:W-:Y:S05]  /*5af0*/  BSYNC B0 ;  /* 0x0000000000007941 */ /* 0x000fea0003800000 */
.L_x_3698:
[CC--:B------:R-:W-:Y:S01]  /*5b00*/  FMUL.FTZ R129, R69.reuse, R208.reuse ;  /* 0x000000d045817220 */ /* 0x0c0fe20000410000 */
[----:B------:R-:W-:Y:S01]  /*5b10*/  FMUL.FTZ R69, R69, R225 ;  /* 0x000000e145457220 */ /* 0x000fe20000410000 */
[C---:B------:R-:W-:Y:S01]  /*5b20*/  FMUL.FTZ R235, R71.reuse, R207 ;  /* 0x000000cf47eb7220 */ /* 0x040fe20000410000 */
[----:B------:R-:W-:Y:S05]  /*5b30*/  WARPSYNC.ALL ;  /* 0x0000000000007948 */ /* 0x000fea0003800000 */
[C---:B------:R-:W-:Y:S01]  /*5b40*/  FFMA.FTZ R129, R68.reuse, R225, -R129 ;  /* 0x000000e144817223 */ /* 0x040fe20000010881 */
[----:B------:R-:W-:Y:S01]  /*5b50*/  FFMA.FTZ R69, R68, R208, R69 ;  /* 0x000000d044457223 */ /* 0x000fe20000010045 */
[----:B------:R-:W-:Y:S01]  /*5b60*/  FMUL.FTZ R68, R71, R216 ;  /* 0x000000d847447220 */ /* 0x000fe20000410000 */
[C---:B------:R-:W-:Y:S01]  /*5b70*/  FMUL.FTZ R71, R65.reuse, R206 ;  /* 0x000000ce41477220 */ /* 0x040fe20000410000 */
[----:B------:R-:W-:Y:S01]  /*5b80*/  BAR.SYNC.DEFER_BLOCKING 0x0 ;  /* 0x0000000000007b1d */ /* 0x000fe20000010000 */
[----:B------:R-:W-:Y:S01]  /*5b90*/  FMUL.FTZ R65, R65, R211 ;  /* 0x000000d341417220 */ /* 0x000fe20000410000 */
[C---:B------:R-:W-:Y:S01]  /*5ba0*/  FFMA.FTZ R235, R70.reuse, R216, -R235 ;  /* 0x000000d846eb7223 */ /* 0x040fe200000108eb */
[----:B-1---5:R-:W-:Y:S01]  /*5bb0*/  FFMA.FTZ R137, R70, R207, R68 ;  /* 0x000000cf46897223 */ /* 0x022fe20000010044 */
        /* <DEDUP_REMOVED lines=8> */
[----:B------:R-:W-:Y:S01]  /*5c40*/  FMUL.FTZ R67, R63, R203 ;  /* 0x000000cb3f437220 */ /* 0x000fe20000410000 */
[C---:B------:R-:W-:Y:S01]  /*5c50*/  FMUL.FTZ R71, R57.reuse, UR46 ;  /* 0x0000002e39477c20 */ /* 0x040fe20008410000 */
[----:B------:R-:W-:Y:S01]  /*5c60*/  FMUL.FTZ R66, R57, R202 ;  /* 0x000000ca39427220 */ /* 0x000fe20000410000 */
[C---:B------:R-:W-:Y:S01]  /*5c70*/  FFMA.FTZ R65, R60.reuse, R213, -R65 ;  /* 0x000000d53c417223 */ /* 0x040fe20000010841 */
[----:B------:R-:W-:Y:S01]  /*5c80*/  FFMA.FTZ R61, R60, R204, R61 ;  /* 0x000000cc3c3d7223 */ /* 0x000fe2000001003d */
[-C--:B------:R-:W-:Y:S01]  /*5c90*/  FMUL.FTZ R64, R63, R220.reuse ;  /* 0x000000dc3f407220 */ /* 0x080fe20000410000 */
[-C--:B------:R-:W-:Y:S01]  /*5ca0*/  FMUL.FTZ R63, R57, R217.reuse ;  /* 0x000000d9393f7220 */ /* 0x080fe20000410000 */
[----:B------:R-:W-:Y:S01]  /*5cb0*/  FFMA.FTZ R60, R62, R220, -R67 ;  /* 0x000000dc3e3c7223 */ /* 0x000fe20000010843 */
[C---:B------:R-:W-:Y:S01]  /*5cc0*/  FFMA.FTZ R57, R56.reuse, UR45, -R71 ;  /* 0x0000002d38397c23 */ /* 0x040fe20008010847 */
[----:B------:R-:W-:Y:S01]  /*5cd0*/  FFMA.FTZ R67, R56, R217, -R66 ;  /* 0x000000d938437223 */ /* 0x000fe20000010842 */
[C---:B------:R-:W-:Y:S01]  /*5ce0*/  FMUL.FTZ R123, R59.reuse, UR46 ;  /* 0x0000002e3b7b7c20 */ /* 0x040fe20008410000 */
[C---:B------:R-:W-:Y:S01]  /*5cf0*/  FMUL.FTZ R71, R59.reuse, R201 ;  /* 0x000000c93b477220 */ /* 0x040fe20000410000 */
[----:B------:R-:W-:Y:S01]  /*5d00*/  FMUL.FTZ R66, R59, R222 ;  /* 0x000000de3b427220 */ /* 0x000fe20000410000 */
[C---:B------:R-:W-:Y:S01]  /*5d10*/  FMUL.FTZ R59, R53.reuse, UR46 ;  /* 0x0000002e353b7c20 */ /* 0x040fe20008410000 */
[C---:B------:R-:W-:Y:S01]  /*5d20*/  FMUL.FTZ R68, R53.reuse, R200 ;  /* 0x000000c835447220 */ /* 0x040fe20000410000 */
[----:B------:R-:W-:Y:S01]  /*5d30*/  FMUL.FTZ R121, R53, R221 ;  /* 0x000000dd35797220 */ /* 0x000fe20000410000 */
[C---:B------:R-:W-:Y:S01]  /*5d40*/  FMUL.FTZ R53, R55.reuse, R199 ;  /* 0x000000c737357220 */ /* 0x040fe20000410000 */
[----:B------:R-:W-:Y:S01]  /*5d50*/  FFMA.FTZ R62, R62, R203, R64 ;  /* 0x000000cb3e3e7223 */ /* 0x000fe20000010040 */
[----:B------:R-:W-:Y:S01]  /*5d60*/  FFMA.FTZ R64, R58, R222, -R71 ;  /* 0x000000de3a407223 */ /* 0x000fe20000010847 */
[C---:B------:R-:W-:Y:S01]  /*5d70*/  FFMA.FTZ R59, R52.reuse, UR45, -R59 ;  /* 0x0000002d343b7c23 */ /* 0x040fe2000801083b */
[C---:B------:R-:W-:Y:S01]  /*5d80*/  FFMA.FTZ R71, R52.reuse, R221, -R68 ;  /* 0x000000dd34477223 */ /* 0x040fe20000010844 */
[----:B------:R-:W-:Y:S01]  /*5d90*/  FFMA.FTZ R121, R52, R200, R121 ;  /* 0x000000c834797223 */ /* 0x000fe20000010079 */
[----:B------:R-:W-:Y:S01]  /*5da0*/  FFMA.FTZ R122, R54, R224, -R53 ;  /* 0x000000e0367a7223 */ /* 0x000fe20000010835 */
[----:B------:R-:W-:Y:S01]  /*5db0*/  FFMA.FTZ R63, R56, R202, R63 ;  /* 0x000000ca383f7223 */ /* 0x000fe2000001003f */
[----:B------:R-:W1:Y:S01]  /*5dc0*/  LDS.64 R52, [R39+0xa18] ;  /* 0x000a180027347984 */ /* 0x000e620000000a00 */
[C---:B------:R-:W-:Y:S01]  /*5dd0*/  FMUL.FTZ R127, R55.reuse, UR46 ;  /* 0x0000002e377f7c20 */ /* 0x040fe20008410000 */
[----:B------:R-:W-:Y:S01]  /*5de0*/  FMUL.FTZ R68, R55, R224 ;  /* 0x000000e037447220 */ /* 0x000fe20000410000 */
[C---:B------:R-:W-:Y:S01]  /*5df0*/  FFMA.FTZ R56, R58.reuse, UR45, -R123 ;  /* 0x0000002d3a387c23 */ /* 0x040fe2000801087b */
[C---:B------:R-:W-:Y:S01]  /*5e00*/  FMUL.FTZ R55, R49.reuse, UR46 ;  /* 0x0000002e31377c20 */ /* 0x040fe20008410000 */
[CC--:B------:R-:W-:Y:S01]  /*5e10*/  FMUL.FTZ R124, R49.reuse, R198.reuse ;  /* 0x000000c6317c7220 */ /* 0x0c0fe20000410000 */
[----:B------:R-:W-:Y:S01]  /*5e20*/  FMUL.FTZ R123, R49, R223 ;  /* 0x000000df317b7220 */ /* 0x000fe20000410000 */
[----:B------:R-:W-:Y:S01]  /*5e30*/  FFMA.FTZ R66, R58, R201, R66 ;  /* 0x000000c93a427223 */ /* 0x000fe20000010042 */
[----:B------:R-:W-:Y:S01]  /*5e40*/  FFMA.FTZ R49, R48, UR45, -R55 ;  /* 0x0000002d30317c23 */ /* 0x000fe20008010837 */
[----:B------:R-:W-:Y:S01]  /*5e50*/  FFMA.FTZ R58, R54, UR45, -R127 ;  /* 0x0000002d363a7c23 */ /* 0x000fe2000801087f */
[C---:B------:R-:W-:Y:S01]  /*5e60*/  FFMA.FTZ R55, R48.reuse, R223, -R124 ;  /* 0x000000df30377223 */ /* 0x040fe2000001087c */
[----:B------:R-:W-:Y:S01]  /*5e70*/  FFMA.FTZ R123, R48, R198, R123 ;  /* 0x000000c6307b7223 */ /* 0x000fe2000001007b */
[----:B------:R-:W-:Y:S01]  /*5e80*/  FMUL.FTZ R127, R51, R197 ;  /* 0x000000c5337f7220 */ /* 0x000fe20000410000 */
[C---:B------:R-:W-:Y:S01]  /*5e90*/  FMUL.FTZ R133, R45.reuse, UR46 ;  /* 0x0000002e2d857c20 */ /* 0x040fe20008410000 */
[C---:B------:R-:W-:Y:S01]  /*5ea0*/  FMUL.FTZ R48, R45.reuse, R196 ;  /* 0x000000c42d307220 */ /* 0x040fe20000410000 */
[----:B------:R-:W-:Y:S01]  /*5eb0*/  FMUL.FTZ R45, R45, R227 ;  /* 0x000000e32d2d7220 */ /* 0x000fe20000410000 */
[----:B------:R-:W-:Y:S01]  /*5ec0*/  FFMA.FTZ R126, R50, R226, -R127 ;  /* 0x000000e2327e7223 */ /* 0x000fe2000001087f */
[----:B------:R-:W-:Y:S01]  /*5ed0*/  FMUL.FTZ R131, R51, UR46 ;  /* 0x0000002e33837c20 */ /* 0x000fe20008410000 */
[C---:B------:R-:W-:Y:S01]  /*5ee0*/  FFMA.FTZ R133, R44.reuse, UR45, -R133 ;  /* 0x0000002d2c857c23 */ /* 0x040fe20008010885 */
[----:B------:R-:W-:Y:S01]  /*5ef0*/  FFMA.FTZ R127, R44, R196, R45 ;  /* 0x000000c42c7f7223 */ /* 0x000fe2000001002d */
[----:B------:R-:W-:Y:S01]  /*5f00*/  FMUL.FTZ R45, R47, R209 ;  /* 0x000000d12f2d7220 */ /* 0x000fe20000410000 */
[----:B------:R-:W-:Y:S01]  /*5f10*/  FFMA.FTZ R124, R50, UR45, -R131 ;  /* 0x0000002d327c7c23 */ /* 0x000fe20008010883 */
[----:B------:R-:W-:Y:S01]  /*5f20*/  FFMA.FTZ R131, R44, R227, -R48 ;  /* 0x000000e32c837223 */ /* 0x000fe20000010830 */
[C---:B------:R-:W-:Y:S01]  /*5f30*/  FMUL.FTZ R237, R41.reuse, UR46 ;  /* 0x0000002e29ed7c20 */ /* 0x040fe20008410000 */
[----:B------:R-:W-:Y:S01]  /*5f40*/  FFMA.FTZ R128, R46, R228, -R45 ;  /* 0x000000e42e807223 */ /* 0x000fe2000001082d */
[C---:B------:R-:W-:Y:S01]  /*5f50*/  FMUL.FTZ R44, R41.reuse, R210 ;  /* 0x000000d2292c7220 */ /* 0x040fe20000410000 */
[----:B------:R-:W-:Y:S01]  /*5f60*/  FMUL.FTZ R45, R41, R233 ;  /* 0x000000e9292d7220 */ /* 0x000fe20000410000 */
[----:B------:R-:W-:Y:S01]  /*5f70*/  FFMA.FTZ R41, R0, R129, RZ ;  /* 0x0000008100297223 */ /* 0x000fe200000100ff */
[----:B------:R-:W-:Y:S01]  /*5f80*/  FMUL.FTZ R130, R51, R226 ;  /* 0x000000e233827220 */ /* 0x000fe20000410000 */
[C---:B------:R-:W-:Y:S01]  /*5f90*/  FMUL.FTZ R51, R47.reuse, UR46 ;  /* 0x0000002e2f337c20 */ /* 0x040fe20008410000 */
[C---:B------:R-:W-:Y:S01]  /*5fa0*/  FFMA.FTZ R237, R40.reuse, UR45, -R237 ;  /* 0x0000002d28ed7c23 */ /* 0x040fe200080108ed */
[C---:B------:R-:W-:Y:S01]  /*5fb0*/  FFMA.FTZ R135, R40.reuse, R233, -R44 ;  /* 0x000000e928877223 */ /* 0x040fe2000001082c */
[----:B------:R-:W-:Y:S01]  /*5fc0*/  FFMA.FTZ R129, R40, R210, R45 ;  /* 0x000000d228817223 */ /* 0x000fe2000001002d */
[----:B------:R-:W-:Y:S01]  /*5fd0*/  FMUL.FTZ R132, R47, R228 ;  /* 0x000000e42f847220 */ /* 0x000fe20000410000 */
[----:B------:R-:W-:Y:S01]  /*5fe0*/  FFMA.FTZ R44, R18, R235, R41 ;  /* 0x000000eb122c7223 */ /* 0x000fe20000010029 */
[----:B------:R-:W-:Y:S01]  /*5ff0*/  FADD.FTZ R232, RZ, R232 ;  /* 0x000000e8ffe87221 */ /* 0x000fe20000010000 */
[C---:B------:R-:W-:Y:S01]  /*6000*/  FMUL.FTZ R41, R43.reuse, R230 ;  /* 0x000000e62b297220 */ /* 0x040fe20000410000 */
[----:B------:R-:W-:Y:S01]  /*6010*/  FFMA.FTZ R68, R54, R199, R68 ;  /* 0x000000c736447223 */ /* 0x000fe20000010044 */
[----:B------:R-:W-:Y:S01]  /*6020*/  FMUL.FTZ R45, R43, UR46 ;  /* 0x0000002e2b2d7c20 */ /* 0x000fe20008410000 */
[----:B------:R-:W-:Y:S01]  /*6030*/  FFMA.FTZ R54, R46, UR45, -R51 ;  /* 0x0000002d2e367c23 */ /* 0x000fe20008010833 */
[-C--:B-1----:R-:W-:Y:S01]  /*6040*/  FMUL.FTZ R40, R52, R151.reuse ;  /* 0x0000009734287220 */ /* 0x082fe20000410000 */
[C---:B------:R-:W-:Y:S01]  /*6050*/  FMUL.FTZ R151, R53.reuse, R151 ;  /* 0x0000009735977220 */ /* 0x040fe20000410000 */
[----:B------:R-:W-:Y:S01]  /*6060*/  FFMA.FTZ R132, R46, R209, R132 ;  /* 0x000000d12e847223 */ /* 0x000fe20000010084 */
[C---:B------:R-:W-:Y:S01]  /*6070*/  FFMA.FTZ R46, R42.reuse, R232, R41 ;  /* 0x000000e82a2e7223 */ /* 0x040fe20000010029 */
[----:B------:R-:W-:Y:S01]  /*6080*/  FFMA.FTZ R51, R53, R150, -R40 ;  /* 0x0000009635337223 */ /* 0x000fe20000010828 */
[----:B------:R-:W-:Y:S01]  /*6090*/  ULEA UR21, UR11, 0xfffff000, 0xc ;  /* 0xfffff0000b157891 */ /* 0x000fe2000f8e60ff */
[----:B------:R-:W-:Y:S01]  /*60a0*/  FFMA.FTZ R45, R42, UR45, -R45 ;  /* 0x0000002d2a2d7c23 */ /* 0x000fe2000801082d */
[----:B------:R-:W-:Y:S01]  /*60b0*/  FFMA.FTZ R41, R17, R120, R44 ;  /* 0x0000007811297223 */ /* 0x000fe2000001002c */
[----:B------:R-:W-:Y:S01]  /*60c0*/  FFMA.FTZ R52, R52, R150, R151 ;  /* 0x0000009634347223 */ /* 0x000fe20000010097 */
[----:B------:R-:W-:Y:S01]  /*60d0*/  FMUL.FTZ R43, R43, R232 ;  /* 0x000000e82b2b7220 */ /* 0x000fe20000410000 */
[----:B------:R-:W-:Y:S01]  /*60e0*/  FADD.FTZ R51, R192, R51 ;  /* 0x00000033c0337221 */ /* 0x000fe20000010000 */
[----:B------:R-:W-:Y:S01]  /*60f0*/  FFMA.FTZ R125, R16, R125, R41 ;  /* 0x0000007d107d7223 */ /* 0x000fe20000010029 */
[----:B------:R-:W-:Y:S01]  /*6100*/  FFMA.FTZ R47, R3, R45, R52 ;  /* 0x0000002d032f7223 */ /* 0x000fe20000010034 */
[----:B------:R-:W-:Y:S01]  /*6110*/  FFMA.FTZ R48, R42, R230, -R43 ;  /* 0x000000e62a307223 */ /* 0x000fe2000001082b */
[----:B------:R-:W-:Y:S01]  /*6120*/  MOV R41, UR21 ;  /* 0x0000001500297c02 */ /* 0x000fe20008000f00 */
[----:B------:R-:W-:Y:S01]  /*6130*/  FMUL.FTZ R42, R174, R51 ;  /* 0x00000033ae2a7220 */ /* 0x000fe20000410000 */
[----:B------:R-:W-:Y:S01]  /*6140*/  FFMA.FTZ R69, -R0, R69, RZ ;  /* 0x0000004500457223 */ /* 0x000fe200000101ff */
[-C--:B------:R-:W-:Y:S01]  /*6150*/  FMUL.FTZ R174, R174, R47.reuse ;  /* 0x0000002faeae7220 */ /* 0x080fe20000410000 */
[----:B------:R-:W-:Y:S01]  /*6160*/  LOP3.LUT R40, R2, UR21, RZ, 0xfc, !PT ;  /* 0x0000001502287c12 */ /* 0x000fe2000f8efcff */
[C---:B------:R-:W-:Y:S01]  /*6170*/  FFMA.FTZ R43, R175.reuse, R47, R42 ;  /* 0x0000002faf2b7223 */ /* 0x040fe2000001002a */
[----:B------:R-:W-:Y:S01]  /*6180*/  SHF.R.S32.HI R41, RZ, 0x1f, R41 ;  /* 0x0000001fff297819 */ /* 0x000fe20000011429 */
[----:B------:R-:W-:Y:S01]  /*6190*/  FFMA.FTZ R69, -R18, R137, R69 ;  /* 0x0000008912457223 */ /* 0x000fe20000010145 */
[----:B------:R-:W-:Y:S01]  /*61a0*/  MOV R45, UR40 ;  /* 0x00000028002d7c02 */ /* 0x000fe20008000f00 */
[----:B------:R-:W-:Y:S01]  /*61b0*/  FFMA.FTZ R52, R175, R51, -R174 ;  /* 0x00000033af347223 */ /* 0x000fe200000108ae */
[----:B------:R-:W-:Y:S01]  /*61c0*/  FFMA.FTZ R130, R50, R197, R130 ;  /* 0x000000c532827223 */ /* 0x000fe20000010082 */
[----:B------:R-:W-:Y:S01]  /*61d0*/  MOV R53, UR41 ;  /* 0x0000002900357c02 */ /* 0x000fe20008000f00 */
[----:B------:R-:W-:Y:S01]  /*61e0*/  FFMA.FTZ R50, R4, R237, R43 ;  /* 0x000000ed04327223 */ /* 0x000fe2000001002b */
[----:B------:R-:W-:-:S04]  /*61f0*/  IMAD.WIDE.U32 R44, R45, UR8, R40 ;  /* 0x000000082d2c7c25 */ /* 0x000fc8000f8e0028 */
[----:B------:R-:W-:Y:S01]  /*6200*/  FFMA.FTZ R70, -R17, R70, R69 ;  /* 0x0000004611467223 */ /* 0x000fe20000010145 */
[----:B------:R-:W-:Y:S01]  /*6210*/  FADD.FTZ R52, R191, R52 ;  /* 0x00000034bf347221 */ /* 0x000fe20000010000 */
[----:B------:R-:W-:Y:S01]  /*6220*/  FFMA.FTZ R120, R14, R65, R125 ;  /* 0x000000410e787223 */ /* 0x000fe2000001007d */
[----:B------:R-:W-:Y:S02]  /*6230*/  IMAD R43, R53, UR8, R45 ;  /* 0x00000008352b7c24 */ /* 0x000fe4000f8e022d */
[----:B------:R-:W-:Y:S01]  /*6240*/  FMUL.FTZ R41, R176, R50 ;  /* 0x00000032b0297220 */ /* 0x000fe20000410000 */
[----:B------:R-:W-:Y:S01]  /*6250*/  FFMA.FTZ R139, -R16, R139, R70 ;  /* 0x0000008b108b7223 */ /* 0x000fe20000010146 */
[----:B------:R-:W-:Y:S01]  /*6260*/  LEA R42, P0, R44, UR9, 0x2 ;  /* 0x000000092c2a7c11 */ /* 0x000fe2000f8010ff */
[----:B------:R-:W-:Y:S01]  /*6270*/  FMUL.FTZ R70, R176, R52 ;  /* 0x00000034b0467220 */ /* 0x000fe20000410000 */
[----:B------:R-:W-:Y:S01]  /*6280*/  FFMA.FTZ R45, R13, R60, R120 ;  /* 0x0000003c0d2d7223 */ /* 0x000fe20000010078 */
[C---:B------:R-:W-:Y:S01]  /*6290*/  FFMA.FTZ R41, R177.reuse, R52, -R41 ;  /* 0x00000034b1297223 */ /* 0x040fe20000010829 */
[----:B------:R-:W-:Y:S01]  /*62a0*/  LEA.HI.X R43, R44, UR10, R43, 0x2, P0 ;  /* 0x0000000a2c2b7c11 */ /* 0x000fe200080f142b */
[----:B------:R-:W-:Y:S01]  /*62b0*/  FFMA.FTZ R44, R177, R50, R70 ;  /* 0x00000032b12c7223 */ /* 0x000fe20000010046 */
[----:B------:R-:W-:Y:S01]  /*62c0*/  FFMA.FTZ R60, R12, R67, R45 ;  /* 0x000000430c3c7223 */ /* 0x000fe2000001002d */
[----:B------:R-:W-:Y:S01]  /*62d0*/  FADD.FTZ R41, R190, R41 ;  /* 0x00000029be297221 */ /* 0x000fe20000010000 */
[----:B------:R-:W-:Y:S01]  /*62e0*/  FFMA.FTZ R61, -R14, R61, R139 ;  /* 0x0000003d0e3d7223 */ /* 0x000fe2000001018b */
[----:B------:R-:W-:Y:S01]  /*62f0*/  FFMA.FTZ R44, R5, R54, R44 ;  /* 0x00000036052c7223 */ /* 0x000fe2000001002c */
[----:B------:R-:W-:Y:S01]  /*6300*/  FFMA.FTZ R53, R11, R64, R60 ;  /* 0x000000400b357223 */ /* 0x000fe2000001003c */
[C---:B------:R-:W-:Y:S01]  /*6310*/  FMUL.FTZ R45, R178.reuse, R41 ;  /* 0x00000029b22d7220 */ /* 0x040fe20000410000 */
[----:B------:R-:W-:Y:S01]  /*6320*/  FFMA.FTZ R62, -R13, R62, R61 ;  /* 0x0000003e0d3e7223 */ /* 0x000fe2000001013d */
[-C--:B------:R-:W-:Y:S01]  /*6330*/  FMUL.FTZ R54, R178, R44.reuse ;  /* 0x0000002cb2367220 */ /* 0x080fe20000410000 */
[----:B------:R-:W-:Y:S01]  /*6340*/  FFMA.FTZ R60, R10, R71, R53 ;  /* 0x000000470a3c7223 */ /* 0x000fe20000010035 */
[C---:B------:R-:W-:Y:S01]  /*6350*/  FFMA.FTZ R45, R179.reuse, R44, R45 ;  /* 0x0000002cb32d7223 */ /* 0x040fe2000001002d */
[----:B------:R-:W-:Y:S01]  /*6360*/  FFMA.FTZ R63, -R12, R63, R62 ;  /* 0x0000003f0c3f7223 */ /* 0x000fe2000001013e */
[----:B------:R-:W-:Y:S01]  /*6370*/  FFMA.FTZ R54, R179, R41, -R54 ;  /* 0x00000029b3367223 */ /* 0x000fe20000010836 */
[----:B------:R-:W-:Y:S01]  /*6380*/  FFMA.FTZ R53, R9, R122, R60 ;  /* 0x0000007a09357223 */ /* 0x000fe2000001003c */
[----:B------:R-:W-:Y:S01]  /*6390*/  FFMA.FTZ R45, R6, R133, R45 ;  /* 0x00000085062d7223 */ /* 0x000fe2000001002d */
[----:B------:R-:W-:Y:S01]  /*63a0*/  ISETP.NE.AND P2, PT, R2, RZ, PT ;  /* 0x000000ff0200720c */ /* 0x000fe20003f45270 */
[----:B------:R-:W-:Y:S01]  /*63b0*/  FADD.FTZ R54, R189, R54 ;  /* 0x00000036bd367221 */ /* 0x000fe20000010000 */
[----:B------:R-:W-:Y:S01]  /*63c0*/  FFMA.FTZ R62, R8, R55, R53 ;  /* 0x00000037083e7223 */ /* 0x000fe20000010035 */
[CC--:B------:R-:W-:Y:S01]  /*63d0*/  FMUL.FTZ R55, R148.reuse, R45.reuse ;  /* 0x0000002d94377220 */ /* 0x0c0fe20000410000 */
[----:B------:R-:W-:Y:S01]  /*63e0*/  FFMA.FTZ R66, -R11, R66, R63 ;  /* 0x000000420b427223 */ /* 0x000fe2000001013f */
[----:B------:R-:W-:Y:S01]  /*63f0*/  FMUL.FTZ R60, R148, R54 ;  /* 0x00000036943c7220 */ /* 0x000fe20000410000 */
[----:B------:R-:W-:Y:S01]  /*6400*/  FFMA.FTZ R61, R7, R126, R62 ;  /* 0x0000007e073d7223 */ /* 0x000fe2000001003e */
[C---:B------:R-:W-:Y:S01]  /*6410*/  FFMA.FTZ R55, R149.reuse, R54, -R55 ;  /* 0x0000003695377223 */ /* 0x040fe20000010837 */
[----:B------:R-:W-:Y:S01]  /*6420*/  FMUL.FTZ R64, R208, UR46 ;  /* 0x0000002ed0407c20 */ /* 0x000fe20008410000 */
[----:B------:R-:W-:Y:S01]  /*6430*/  FFMA.FTZ R53, R149, R45, R60 ;  /* 0x0000002d95357223 */ /* 0x000fe2000001003c */
[----:B------:R-:W-:Y:S01]  /*6440*/  FFMA.FTZ R60, R6, R131, R61 ;  /* 0x00000083063c7223 */ /* 0x000fe2000001003d */
[----:B------:R-:W-:Y:S01]  /*6450*/  FADD.FTZ R61, R188, R55 ;  /* 0x00000037bc3d7221 */ /* 0x000fe20000010000 */
[----:B------:R-:W-:Y:S01]  /*6460*/  P2R R55, PR, RZ, 0x4 ;  /* 0x00000004ff377803 */ /* 0x000fe20000000000 */
[----:B------:R-:W-:Y:S01]  /*6470*/  FFMA.FTZ R53, R7, R124, R53 ;  /* 0x0000007c07357223 */ /* 0x000fe20000010035 */
[----:B------:R-:W-:Y:S01]  /*6480*/  FFMA.FTZ R55, R5, R128, R60 ;  /* 0x0000008005377223 */ /* 0x000fe2000001003c */
[C---:B------:R-:W-:Y:S01]  /*6490*/  FMUL.FTZ R62, R152.reuse, R61 ;  /* 0x0000003d983e7220 */ /* 0x040fe20000410000 */
[----:B------:R-:W-:Y:S01]  /*64a0*/  MOV R63, UR20 ;  /* 0x00000014003f7c02 */ /* 0x000fe20008000f00 */
[----:B------:R-:W-:Y:S01]  /*64b0*/  FMUL.FTZ R152, R152, R53 ;  /* 0x0000003598987220 */ /* 0x000fe20000410000 */
[----:B------:R-:W-:Y:S01]  /*64c0*/  FFMA.FTZ R60, R4, R135, R55 ;  /* 0x00000087043c7223 */ /* 0x000fe20000010037 */
[C---:B------:R-:W-:Y:S01]  /*64d0*/  FFMA.FTZ R55, R153.reuse, R53, R62 ;  /* 0x0000003599377223 */ /* 0x040fe2000001003e */
[----:B------:R-:W-:Y:S01]  /*64e0*/  FFMA.FTZ R121, -R10, R121, R66 ;  /* 0x000000790a797223 */ /* 0x000fe20000010142 */
[----:B------:R-:W-:Y:S01]  /*64f0*/  FFMA.FTZ R62, R153, R61, -R152 ;  /* 0x0000003d993e7223 */ /* 0x000fe20000010898 */
[----:B------:R-:W-:Y:S01]  /*6500*/  VOTEU.ALL UP0, P2 ;  /* 0x0000000000ff7886 */ /* 0x000fe20001000000 */
[----:B------:R-:W-:Y:S01]  /*6510*/  FFMA.FTZ R49, R8, R49, R55 ;  /* 0x0000003108317223 */ /* 0x000fe20000010037 */
[----:B------:R-:W-:Y:S01]  /*6520*/  FFMA.FTZ R55, R225, UR45, -R64 ;  /* 0x0000002de1377c23 */ /* 0x000fe20008010840 */
[----:B------:R-:W-:Y:S01]  /*6530*/  FADD.FTZ R62, R187, R62 ;  /* 0x0000003ebb3e7221 */ /* 0x000fe20000010000 */
[----:B------:R-:W-:-:S02]  /*6540*/  IMAD R64, R2, 0x84, R63 ;  /* 0x0000008402407824 */ /* 0x000fc400078e023f */
[C---:B------:R-:W-:Y:S01]  /*6550*/  FMUL.FTZ R66, R154.reuse, R49 ;  /* 0x000000319a427220 */ /* 0x040fe20000410000 */
[----:B------:R-:W-:Y:S01]  /*6560*/  FFMA.FTZ R68, -R9, R68, R121 ;  /* 0x0000004409447223 */ /* 0x000fe20000010179 */
[-C--:B------:R-:W-:Y:S01]  /*6570*/  FMUL.FTZ R154, R154, R62.reuse ;  /* 0x0000003e9a9a7220 */ /* 0x080fe20000410000 */
[----:B------:R-:W-:Y:S01]  /*6580*/  @!UP0 ULEA UR21, UR8, UR20, 0x4 ;  /* 0x0000001408158291 */ /* 0x000fe2000f8e20ff */
[C---:B------:R-:W-:Y:S01]  /*6590*/  FFMA.FTZ R63, R155.reuse, R62, -R66 ;  /* 0x0000003e9b3f7223 */ /* 0x040fe20000010842 */
[----:B------:R-:W-:Y:S01]  /*65a0*/  FFMA.FTZ R68, -R8, R123, R68 ;  /* 0x0000007b08447223 */ /* 0x000fe20000010144 */
[----:B------:R-:W-:Y:S01]  /*65b0*/  FFMA.FTZ R154, R155, R49, R154 ;  /* 0x000000319b9a7223 */ /* 0x000fe2000001009a */
[----:B------:R-:W-:Y:S01]  /*65c0*/  FMUL.FTZ R69, R0, R55 ;  /* 0x0000003700457220 */ /* 0x000fe20000410000 */
[----:B------:R-:W-:Y:S01]  /*65d0*/  FADD.FTZ R63, R186, R63 ;  /* 0x0000003fba3f7221 */ /* 0x000fe20000010000 */
[----:B------:R-:W-:Y:S01]  /*65e0*/  FFMA.FTZ R68, -R7, R130, R68 ;  /* 0x0000008207447223 */ /* 0x000fe20000010144 */
[----:B------:R-:W-:Y:S01]  /*65f0*/  FFMA.FTZ R58, R9, R58, R154 ;  /* 0x0000003a093a7223 */ /* 0x000fe2000001009a */
[----:B------:R-:W-:Y:S01]  /*6600*/  FMUL.FTZ R71, R207, UR46 ;  /* 0x0000002ecf477c20 */ /* 0x000fe20008410000 */
[----:B------:R-:W-:Y:S01]  /*6610*/  FMUL.FTZ R66, R156, R63 ;  /* 0x0000003f9c427220 */ /* 0x000fe20000410000 */
[----:B------:R-:W-:Y:S01]  /*6620*/  FFMA.FTZ R127, -R6, R127, R68 ;  /* 0x0000007f067f7223 */ /* 0x000fe20000010144 */
[-C--:B------:R-:W-:Y:S01]  /*6630*/  FMUL.FTZ R156, R156, R58.reuse ;  /* 0x0000003a9c9c7220 */ /* 0x080fe20000410000 */
[----:B------:R-:W-:Y:S01]  /*6640*/  FMUL.FTZ R68, R208, UR45 ;  /* 0x0000002dd0447c20 */ /* 0x000fe20008410000 */
[C---:B------:R-:W-:Y:S01]  /*6650*/  FFMA.FTZ R65, R157.reuse, R58, R66 ;  /* 0x0000003a9d417223 */ /* 0x040fe20000010042 */
[----:B0-----:R-:W-:Y:S01]  /*6660*/  @!P2 STS.128 [UR21+0xac80], R140 ;  /* 0x00ac808cff00a988 */ /* 0x001fe20008000c15 */
[----:B------:R-:W-:Y:S01]  /*6670*/  FFMA.FTZ R66, R157, R63, -R156 ;  /* 0x0000003f9d427223 */ /* 0x000fe2000001089c */
[----:B------:R-:W-:Y:S01]  /*6680*/  FFMA.FTZ R67, R225, UR46, R68 ;  /* 0x0000002ee1437c23 */ /* 0x000fe20008010044 */
[----:B------:R-:W-:Y:S01]  /*6690*/  FFMA.FTZ R59, R10, R59, R65 ;  /* 0x0000003b0a3b7223 */ /* 0x000fe20000010041 */
[----:B------:R0:W-:Y:S01]  /*66a0*/  STS [R64+0x4200], R69 ;  /* 0x0042004540007388 */ /* 0x0001e20000000800 */
[----:B------:R-:W-:Y:S01]  /*66b0*/  FADD.FTZ R66, R185, R66 ;  /* 0x00000042b9427221 */ /* 0x000fe20000010000 */
[----:B------:R-:W-:Y:S01]  /*66c0*/  FMUL.FTZ R67, R0, -R67 ;  /* 0x8000004300437220 */ /* 0x000fe20000410000 */
[-C--:B------:R-:W-:Y:S01]  /*66d0*/  FMUL.FTZ R68, R158, R59.reuse ;  /* 0x0000003b9e447220 */ /* 0x080fe20000410000 */
[----:B------:R-:W-:Y:S01]  /*66e0*/  FFMA.FTZ R71, R216, UR45, -R71 ;  /* 0x0000002dd8477c23 */ /* 0x000fe20008010847 */
[-C--:B------:R-:W-:Y:S01]  /*66f0*/  FMUL.FTZ R158, R158, R66.reuse ;  /* 0x000000429e9e7220 */ /* 0x080fe20000410000 */
[C---:B------:R-:W-:Y:S01]  /*6700*/  FMUL.FTZ R70, R206.reuse, UR45 ;  /* 0x0000002dce467c20 */ /* 0x040fe20008410000 */
[C---:B------:R-:W-:Y:S01]  /*6710*/  FFMA.FTZ R65, R159.reuse, R66, -R68 ;  /* 0x000000429f417223 */ /* 0x040fe20000010844 */
[----:B------:R-:W-:Y:S01]  /*6720*/  FMUL.FTZ R68, R206, UR46 ;  /* 0x0000002ece447c20 */ /* 0x000fe20008410000 */
[----:B------:R-:W-:Y:S01]  /*6730*/  FFMA.FTZ R158, R159, R59, R158 ;  /* 0x0000003b9f9e7223 */ /* 0x000fe2000001009e */
[----:B0-----:R-:W-:Y:S01]  /*6740*/  FMUL.FTZ R69, R205, UR46 ;  /* 0x0000002ecd457c20 */ /* 0x001fe20008410000 */
[----:B------:R-:W-:Y:S01]  /*6750*/  FADD.FTZ R65, R184, R65 ;  /* 0x00000041b8417221 */ /* 0x000fe20000010000 */
[----:B------:R-:W-:Y:S01]  /*6760*/  FFMA.FTZ R68, R211, UR45, -R68 ;  /* 0x0000002dd3447c23 */ /* 0x000fe20008010844 */
[----:B------:R-:W-:Y:S01]  /*6770*/  FFMA.FTZ R56, R11, R56, R158 ;  /* 0x000000380b387223 */ /* 0x000fe2000001009e */
[----:B------:R0:W-:Y:S01]  /*6780*/  STS [R64+0x4204], R67 ;  /* 0x0042044340007388 */ /* 0x0001e20000000800 */
[----:B------:R-:W-:Y:S01]  /*6790*/  FFMA.FTZ R123, R218, UR45, -R69 ;  /* 0x0000002dda7b7c23 */ /* 0x000fe20008010845 */
[----:B------:R-:W-:Y:S01]  /*67a0*/  FMUL.FTZ R69, R17, R68 ;  /* 0x0000004411457220 */ /* 0x000fe20000410000 */
[-C--:B------:R-:W-:Y:S01]  /*67b0*/  FMUL.FTZ R68, R160, R56.reuse ;  /* 0x00000038a0447220 */ /* 0x080fe20000410000 */
[----:B------:R-:W-:Y:S01]  /*67c0*/  FMUL.FTZ R71, R18, R71 ;  /* 0x0000004712477220 */ /* 0x000fe20000410000 */
[----:B------:R-:W-:Y:S01]  /*67d0*/  FFMA.FTZ R70, R211, UR46, R70 ;  /* 0x0000002ed3467c23 */ /* 0x000fe20008010046 */
[----:B------:R-:W-:Y:S01]  /*67e0*/  FMUL.FTZ R120, R204, UR46 ;  /* 0x0000002ecc787c20 */ /* 0x000fe20008410000 */
[-C--:B------:R-:W-:Y:S01]  /*67f0*/  FFMA.FTZ R68, R161, R65.reuse, -R68 ;  /* 0x00000041a1447223 */ /* 0x080fe20000010844 */
[----:B------:R-:W-:Y:S01]  /*6800*/  FMUL.FTZ R121, R207, UR45 ;  /* 0x0000002dcf797c20 */ /* 0x000fe20008410000 */
[----:B------:R1:W-:Y:S01]  /*6810*/  STS [R64+0x4208], R71 ;  /* 0x0042084740007388 */ /* 0x0003e20000000800 */
[----:B0-----:R-:W-:Y:S01]  /*6820*/  FMUL.FTZ R67, R160, R65 ;  /* 0x00000041a0437220 */ /* 0x001fe20000410000 */
[----:B------:R-:W-:Y:S01]  /*6830*/  FADD.FTZ R68, R183, R68 ;  /* 0x00000044b7447221 */ /* 0x000fe20000010000 */
[----:B------:R-:W-:Y:S01]  /*6840*/  FMUL.FTZ R123, R16, R123 ;  /* 0x0000007b107b7220 */ /* 0x000fe20000410000 */
[----:B------:R-:W-:Y:S01]  /*6850*/  FMUL.FTZ R122, R204, UR45 ;  /* 0x0000002dcc7a7c20 */ /* 0x000fe20008410000 */
[----:B------:R-:W-:Y:S01]  /*6860*/  FFMA.FTZ R67, R161, R56, R67 ;  /* 0x00000038a1437223 */ /* 0x000fe20000010043 */
[----:B------:R0:W-:Y:S01]  /*6870*/  STS [R64+0x4210], R69 ;  /* 0x0042104540007388 */ /* 0x0001e20000000800 */
[----:B------:R-:W-:Y:S01]  /*6880*/  FFMA.FTZ R121, R216, UR46, R121 ;  /* 0x0000002ed8797c23 */ /* 0x000fe20008010079 */
[----:B------:R-:W-:Y:S01]  /*6890*/  FMUL.FTZ R125, R203, UR46 ;  /* 0x0000002ecb7d7c20 */ /* 0x000fe20008410000 */
[----:B------:R-:W-:Y:S01]  /*68a0*/  FFMA.FTZ R57, R12, R57, R67 ;  /* 0x000000390c397223 */ /* 0x000fe20000010043 */
[----:B-1----:R-:W-:Y:S01]  /*68b0*/  FMUL.FTZ R71, R17, -R70 ;  /* 0x8000004611477220 */ /* 0x002fe20000410000 */
[CC--:B------:R-:W-:Y:S01]  /*68c0*/  FMUL.FTZ R70, R162.reuse, R68.reuse ;  /* 0x00000044a2467220 */ /* 0x0c0fe20000410000 */
[----:B------:R1:W-:Y:S01]  /*68d0*/  STS [R64+0x4218], R123 ;  /* 0x0042187b40007388 */ /* 0x0003e20000000800 */
[----:B------:R-:W-:Y:S01]  /*68e0*/  FMUL.FTZ R67, R162, R57 ;  /* 0x00000039a2437220 */ /* 0x000fe20000410000 */
[----:B------:R-:W-:Y:S01]  /*68f0*/  FMUL.FTZ R121, R18, -R121 ;  /* 0x8000007912797220 */ /* 0x000fe20000410000 */
[----:B------:R-:W-:Y:S01]  /*6900*/  FFMA.FTZ R70, R163, R57, R70 ;  /* 0x00000039a3467223 */ /* 0x000fe20000010046 */
[----:B0-----:R-:W-:Y:S01]  /*6910*/  FFMA.FTZ R69, R213, UR45, -R120 ;  /* 0x0000002dd5457c23 */ /* 0x001fe20008010878 */
[----:B------:R-:W-:Y:S01]  /*6920*/  FFMA.FTZ R67, R163, R68, -R67 ;  /* 0x00000044a3437223 */ /* 0x000fe20000010843 */
[----:B------:R0:W-:Y:S01]  /*6930*/  STS [R64+0x4214], R71 ;  /* 0x0042144740007388 */ /* 0x0001e20000000800 */
[----:B------:R-:W-:Y:S01]  /*6940*/  FFMA.FTZ R212, R13, R212, R70 ;  /* 0x000000d40dd47223 */ /* 0x000fe20000010046 */
[----:B------:R-:W-:Y:S01]  /*6950*/  FMUL.FTZ R124, R202, UR46 ;  /* 0x0000002eca7c7c20 */ /* 0x000fe20008410000 */
[----:B------:R-:W-:Y:S01]  /*6960*/  FADD.FTZ R67, R182, R67 ;  /* 0x00000043b6437221 */ /* 0x000fe20000010000 */
[----:B-1----:R-:W-:Y:S01]  /*6970*/  FMUL.FTZ R123, R14, R69 ;  /* 0x000000450e7b7220 */ /* 0x002fe20000410000 */
[----:B------:R-:W-:Y:S01]  /*6980*/  FFMA.FTZ R120, R220, UR45, -R125 ;  /* 0x0000002ddc787c23 */ /* 0x000fe2000801087d */
[----:B------:R1:W-:Y:S01]  /*6990*/  STS [R64+0x420c], R121 ;  /* 0x00420c7940007388 */ /* 0x0003e20000000800 */
[CC--:B------:R-:W-:Y:S01]  /*69a0*/  FMUL.FTZ R70, R164.reuse, R67.reuse ;  /* 0x00000043a4467220 */ /* 0x0c0fe20000410000 */
[----:B------:R-:W-:Y:S01]  /*69b0*/  FMUL.FTZ R164, R164, R212 ;  /* 0x000000d4a4a47220 */ /* 0x000fe20000410000 */
[----:B------:R-:W-:Y:S01]  /*69c0*/  FFMA.FTZ R127, -R5, R132, R127 ;  /* 0x00000084057f7223 */ /* 0x000fe2000001017f */
[----:B0-----:R-:W-:Y:S01]  /*69d0*/  FFMA.FTZ R71, R213, UR46, R122 ;  /* 0x0000002ed5477c23 */ /* 0x001fe2000801007a */
[C---:B------:R-:W-:Y:S01]  /*69e0*/  FFMA.FTZ R69, R165.reuse, R212, R70 ;  /* 0x000000d4a5457223 */ /* 0x040fe20000010046 */
[----:B------:R-:W-:Y:S01]  /*69f0*/  FFMA.FTZ R70, R165, R67, -R164 ;  /* 0x00000043a5467223 */ /* 0x000fe200000108a4 */
[----:B------:R0:W-:Y:S01]  /*6a00*/  STS [R64+0x4220], R123 ;  /* 0x0042207b40007388 */ /* 0x0001e20000000800 */
[C---:B------:R-:W-:Y:S01]  /*6a10*/  FMUL.FTZ R71, R14.reuse, -R71 ;  /* 0x800000470e477220 */ /* 0x040fe20000410000 */
[----:B------:R-:W-:Y:S01]  /*6a20*/  FFMA.FTZ R219, R14, R219, R69 ;  /* 0x000000db0edb7223 */ /* 0x000fe20000010045 */
[----:B-1----:R-:W-:Y:S01]  /*6a30*/  FMUL.FTZ R121, R205, UR45 ;  /* 0x0000002dcd797c20 */ /* 0x002fe20008410000 */
[----:B------:R-:W-:Y:S01]  /*6a40*/  FADD.FTZ R70, R181, R70 ;  /* 0x00000046b5467221 */ /* 0x000fe20000010000 */
[----:B------:R-:W-:Y:S01]  /*6a50*/  FFMA.FTZ R69, R217, UR45, -R124 ;  /* 0x0000002dd9457c23 */ /* 0x000fe2000801087c */
[----:B------:R1:W-:Y:S01]  /*6a60*/  STS [R64+0x4224], R71 ;  /* 0x0042244740007388 */ /* 0x0003e20000000800 */
[----:B------:R-:W-:Y:S01]  /*6a70*/  FFMA.FTZ R121, R218, UR46, R121 ;  /* 0x0000002eda797c23 */ /* 0x000fe20008010079 */
[----:B------:R-:W-:Y:S01]  /*6a80*/  FFMA.FTZ R55, -R4, R129, R127 ;  /* 0x0000008104377223 */ /* 0x000fe2000001017f */
[----:B------:R-:W-:Y:S01]  /*6a90*/  FMUL.FTZ R127, R203, UR45 ;  /* 0x0000002dcb7f7c20 */ /* 0x000fe20008410000 */
[----:B0-----:R-:W-:Y:S01]  /*6aa0*/  FMUL.FTZ R123, R12, R69 ;  /* 0x000000450c7b7220 */ /* 0x001fe20000410000 */
[----:B------:R-:W-:Y:S01]  /*6ab0*/  FMUL.FTZ R121, R16, -R121 ;  /* 0x8000007910797220 */ /* 0x000fe20000410000 */
[C---:B------:R-:W-:Y:S01]  /*6ac0*/  FMUL.FTZ R125, R201.reuse, UR46 ;  /* 0x0000002ec97d7c20 */ /* 0x040fe20008410000 */
[----:B------:R-:W-:Y:S01]  /*6ad0*/  FFMA.FTZ R122, R220, UR46, R127 ;  /* 0x0000002edc7a7c23 */ /* 0x000fe2000801007f */
[----:B------:R-:W-:Y:S01]  /*6ae0*/  FMUL.FTZ R127, R201, UR45 ;  /* 0x0000002dc97f7c20 */ /* 0x000fe20008410000 */
[----:B------:R-:W-:Y:S01]  /*6af0*/  STS [R64+0x4230], R123 ;  /* 0x0042307b40007388 */ /* 0x000fe20000000800 */
[----:B-1----:R-:W-:Y:S01]  /*6b00*/  FMUL.FTZ R71, R13, R120 ;  /* 0x000000780d477220 */ /* 0x002fe20000410000 */
[CC--:B------:R-:W-:Y:S01]  /*6b10*/  FMUL.FTZ R120, R166.reuse, R219.reuse ;  /* 0x000000dba6787220 */ /* 0x0c0fe20000410000 */
[-C--:B------:R-:W-:Y:S01]  /*6b20*/  FMUL.FTZ R166, R166, R70.reuse ;  /* 0x00000046a6a67220 */ /* 0x080fe20000410000 */
[----:B------:R0:W-:Y:S01]  /*6b30*/  STS [R64+0x421c], R121 ;  /* 0x00421c7940007388 */ /* 0x0001e20000000800 */
[----:B------:R-:W-:Y:S01]  /*6b40*/  FFMA.FTZ R124, R222, UR45, -R125 ;  /* 0x0000002dde7c7c23 */ /* 0x000fe2000801087d */
[C---:B------:R-:W-:Y:S01]  /*6b50*/  FFMA.FTZ R69, R167.reuse, R70, -R120 ;  /* 0x00000046a7457223 */ /* 0x040fe20000010878 */
[----:B------:R-:W-:Y:S01]  /*6b60*/  FFMA.FTZ R167, R167, R219, R166 ;  /* 0x000000dba7a77223 */ /* 0x000fe200000100a6 */
[----:B------:R1:W-:Y:S01]  /*6b70*/  STS [R64+0x4228], R71 ;  /* 0x0042284740007388 */ /* 0x0003e20000000800 */
[----:B------:R-:W-:Y:S01]  /*6b80*/  FMUL.FTZ R125, R11, R124 ;  /* 0x0000007c0b7d7220 */ /* 0x000fe20000410000 */
[----:B------:R-:W-:Y:S01]  /*6b90*/  FADD.FTZ R69, R180, R69 ;  /* 0x00000045b4457221 */ /* 0x000fe20000010000 */
[----:B------:R-:W-:Y:S01]  /*6ba0*/  FFMA.FTZ R231, R16, R231, R167 ;  /* 0x000000e710e77223 */ /* 0x000fe200000100a7 */
[----:B------:R-:W-:Y:S01]  /*6bb0*/  FFMA.FTZ R126, R222, UR46, R127 ;  /* 0x0000002ede7e7c23 */ /* 0x000fe2000801007f */
[----:B------:R-:W-:Y:S01]  /*6bc0*/  FMUL.FTZ R124, R200, UR45 ;  /* 0x0000002dc87c7c20 */ /* 0x000fe20008410000 */
[----:B0-----:R-:W-:Y:S01]  /*6bd0*/  FMUL.FTZ R121, R13, -R122 ;  /* 0x8000007a0d797220 */ /* 0x001fe20000410000 */
[----:B------:R-:W-:Y:S01]  /*6be0*/  FMUL.FTZ R120, R168, R69 ;  /* 0x00000045a8787220 */ /* 0x000fe20000410000 */
[----:B------:R-:W-:Y:S01]  /*6bf0*/  FMUL.FTZ R122, R202, UR45 ;  /* 0x0000002dca7a7c20 */ /* 0x000fe20008410000 */
[-C--:B------:R-:W-:Y:S01]  /*6c00*/  FMUL.FTZ R168, R168, R231.reuse ;  /* 0x000000e7a8a87220 */ /* 0x080fe20000410000 */
[----:B------:R-:W-:Y:S01]  /*6c10*/  STS [R64+0x4238], R125 ;  /* 0x0042387d40007388 */ /* 0x000fe20000000800 */
[----:B------:R-:W-:Y:S01]  /*6c20*/  FFMA.FTZ R120, R169, R231, R120 ;  /* 0x000000e7a9787223 */ /* 0x000fe20000010078 */
[----:B-1----:R-:W-:Y:S01]  /*6c30*/  FFMA.FTZ R71, R217, UR46, R122 ;  /* 0x0000002ed9477c23 */ /* 0x002fe2000801007a */
[----:B------:R-:W-:Y:S01]  /*6c40*/  FFMA.FTZ R122, R169, R69, -R168 ;  /* 0x00000045a97a7223 */ /* 0x000fe200000108a8 */
[----:B------:R0:W-:Y:S01]  /*6c50*/  STS [R64+0x422c], R121 ;  /* 0x00422c7940007388 */ /* 0x0001e20000000800 */
[----:B------:R-:W-:Y:S01]  /*6c60*/  FFMA.FTZ R214, R17, R214, R120 ;  /* 0x000000d611d67223 */ /* 0x000fe20000010078 */
[----:B------:R-:W-:Y:S01]  /*6c70*/  FMUL.FTZ R123, R12, -R71 ;  /* 0x800000470c7b7220 */ /* 0x000fe20000410000 */
[----:B------:R-:W-:Y:S01]  /*6c80*/  FADD.FTZ R122, R193, R122 ;  /* 0x0000007ac17a7221 */ /* 0x000fe20000010000 */
[----:B------:R-:W-:Y:S01]  /*6c90*/  FMUL.FTZ R131, R199, UR46 ;  /* 0x0000002ec7837c20 */ /* 0x000fe20008410000 */
[----:B------:R-:W-:Y:S01]  /*6ca0*/  FMUL.FTZ R127, R11, -R126 ;  /* 0x8000007e0b7f7220 */ /* 0x000fe20000410000 */
[----:B------:R-:W-:Y:S01]  /*6cb0*/  FFMA.FTZ R129, R221, UR46, R124 ;  /* 0x0000002edd817c23 */ /* 0x000fe2000801007c */
[----:B------:R-:W-:Y:S01]  /*6cc0*/  FMUL.FTZ R120, R170, R122 ;  /* 0x0000007aaa787220 */ /* 0x000fe20000410000 */
[----:B------:R1:W-:Y:S01]  /*6cd0*/  STS [R64+0x4234], R123 ;  /* 0x0042347b40007388 */ /* 0x0003e20000000800 */
[----:B------:R-:W-:Y:S01]  /*6ce0*/  FFMA.FTZ R124, R224, UR45, -R131 ;  /* 0x0000002de07c7c23 */ /* 0x000fe20008010883 */
[-C--:B0-----:R-:W-:Y:S01]  /*6cf0*/  FMUL.FTZ R121, R170, R214.reuse ;  /* 0x000000d6aa797220 */ /* 0x081fe20000410000 */
[C---:B------:R-:W-:Y:S01]  /*6d00*/  FFMA.FTZ R71, R171.reuse, R214, R120 ;  /* 0x000000d6ab477223 */ /* 0x040fe20000010078 */
[----:B------:R-:W-:Y:S01]  /*6d10*/  FMUL.FTZ R120, R200, UR46 ;  /* 0x0000002ec8787c20 */ /* 0x000fe20008410000 */
[----:B------:R-:W-:Y:S01]  /*6d20*/  STS [R64+0x423c], R127 ;  /* 0x00423c7f40007388 */ /* 0x000fe20000000800 */
[----:B------:R-:W-:Y:S01]  /*6d30*/  FFMA.FTZ R121, R171, R122, -R121 ;  /* 0x0000007aab797223 */ /* 0x000fe20000010879 */
[----:B------:R-:W-:Y:S01]  /*6d40*/  FFMA.FTZ R215, R18, R215, R71 ;  /* 0x000000d712d77223 */ /* 0x000fe20000010047 */
[----:B------:R-:W-:Y:S01]  /*6d50*/  FFMA.FTZ R71, R221, UR45, -R120 ;  /* 0x0000002ddd477c23 */ /* 0x000fe20008010878 */
[----:B------:R-:W-:Y:S01]  /*6d60*/  FMUL.FTZ R133, R9, R124 ;  /* 0x0000007c09857220 */ /* 0x000fe20000410000 */
[----:B-1----:R-:W-:Y:S01]  /*6d70*/  FADD.FTZ R123, R194, R121 ;  /* 0x00000079c27b7221 */ /* 0x002fe20000010000 */
[----:B------:R-:W-:Y:S01]  /*6d80*/  FFMA.FTZ R124, R116, -R33, R225 ;  /* 0x80000021747c7223 */ /* 0x000fe200000100e1 */
[----:B------:R-:W-:Y:S01]  /*6d90*/  FMUL.FTZ R125, R10, R71 ;  /* 0x000000470a7d7220 */ /* 0x000fe20000410000 */
[----:B------:R-:W-:Y:S01]  /*6da0*/  FFMA.FTZ R121, R117, -R34, R216 ;  /* 0x8000002275797223 */ /* 0x000fe200000100d8 */
[C---:B------:R-:W-:Y:S01]  /*6db0*/  FMUL.FTZ R120, R172.reuse, R123 ;  /* 0x0000007bac787220 */ /* 0x040fe20000410000 */
[----:B------:R-:W-:Y:S01]  /*6dc0*/  FMUL.FTZ R172, R172, R215 ;  /* 0x000000d7acac7220 */ /* 0x000fe20000410000 */
[C---:B------:R-:W-:Y:S01]  /*6dd0*/  FMUL.FTZ R126, R34.reuse, R123 ;  /* 0x0000007b227e7220 */ /* 0x040fe20000410000 */
[----:B------:R0:W-:Y:S01]  /*6de0*/  STS [R64+0x4240], R125 ;  /* 0x0042407d40007388 */ /* 0x0001e20000000800 */
[C---:B------:R-:W-:Y:S01]  /*6df0*/  FFMA.FTZ R71, R173.reuse, R215, R120 ;  /* 0x000000d7ad477223 */ /* 0x040fe20000010078 */
[----:B------:R-:W-:Y:S01]  /*6e00*/  FFMA.FTZ R128, R173, R123, -R172 ;  /* 0x0000007bad807223 */ /* 0x000fe200000108ac */
[----:B------:R-:W-:Y:S01]  /*6e10*/  FMUL.FTZ R120, R34, R215 ;  /* 0x000000d722787220 */ /* 0x000fe20000410000 */
[----:B------:R-:W-:Y:S01]  /*6e20*/  FMUL.FTZ R129, R10, -R129 ;  /* 0x800000810a817220 */ /* 0x000fe20000410000 */
[----:B------:R-:W-:Y:S01]  /*6e30*/  FFMA.FTZ R229, R0, R229, R71 ;  /* 0x000000e500e57223 */ /* 0x000fe20000010047 */
[----:B------:R-:W-:Y:S01]  /*6e40*/  FADD.FTZ R128, R195, R128 ;  /* 0x00000080c3807221 */ /* 0x000fe20000010000 */
[----:B------:R-:W-:Y:S01]  /*6e50*/  FMUL.FTZ R130, R207, R120 ;  /* 0x00000078cf827220 */ /* 0x000fe20000410000 */
[----:B------:R-:W-:Y:S01]  /*6e60*/  FMUL.FTZ R134, R198, UR46 ;  /* 0x0000002ec6867c20 */ /* 0x000fe20008410000 */
[C---:B------:R-:W-:Y:S01]  /*6e70*/  FMUL.FTZ R71, R33.reuse, R229 ;  /* 0x000000e521477220 */ /* 0x040fe20000410000 */
[----:B0-----:R-:W-:Y:S01]  /*6e80*/  FMUL.FTZ R125, R33, R128 ;  /* 0x00000080217d7220 */ /* 0x001fe20000410000 */
[-C--:B------:R-:W-:Y:S01]  /*6e90*/  FFMA.FTZ R130, R121, R126.reuse, -R130 ;  /* 0x0000007e79827223 */ /* 0x080fe20000010882 */
[----:B------:R-:W-:Y:S01]  /*6ea0*/  FMUL.FTZ R126, R207, R126 ;  /* 0x0000007ecf7e7220 */ /* 0x000fe20000410000 */
[----:B------:R-:W-:Y:S01]  /*6eb0*/  FMUL.FTZ R127, R208, R71 ;  /* 0x00000047d07f7220 */ /* 0x000fe20000410000 */
[----:B------:R0:W-:Y:S01]  /*6ec0*/  STS [R64+0x4244], R129 ;  /* 0x0042448140007388 */ /* 0x0001e20000000800 */
[----:B------:R-:W-:Y:S01]  /*6ed0*/  FMUL.FTZ R131, R199, UR45 ;  /* 0x0000002dc7837c20 */ /* 0x000fe20008410000 */
[----:B------:R-:W-:Y:S01]  /*6ee0*/  FFMA.FTZ R126, R121, R120, R126 ;  /* 0x00000078797e7223 */ /* 0x000fe2000001007e */
[-C--:B------:R-:W-:Y:S01]  /*6ef0*/  FFMA.FTZ R127, R124, R125.reuse, -R127 ;  /* 0x0000007d7c7f7223 */ /* 0x080fe2000001087f */
[----:B------:R-:W-:Y:S01]  /*6f00*/  FMUL.FTZ R125, R208, R125 ;  /* 0x0000007dd07d7220 */ /* 0x000fe20000410000 */
[----:B------:R-:W-:Y:S01]  /*6f10*/  FFMA.FTZ R132, R224, UR46, R131 ;  /* 0x0000002ee0847c23 */ /* 0x000fe20008010083 */
[----:B------:R1:W-:Y:S01]  /*6f20*/  STS [R64+0x4248], R133 ;  /* 0x0042488540007388 */ /* 0x0003e20000000800 */
[----:B------:R-:W-:Y:S01]  /*6f30*/  FADD.FTZ R127, RZ, R127 ;  /* 0x0000007fff7f7221 */ /* 0x000fe20000010000 */
[----:B------:R-:W-:Y:S01]  /*6f40*/  FFMA.FTZ R125, R124, R71, R125 ;  /* 0x000000477c7d7223 */ /* 0x000fe2000001007d */
[----:B------:R-:W-:Y:S01]  /*6f50*/  FMUL.FTZ R137, R9, -R132 ;  /* 0x8000008409897220 */ /* 0x000fe20000410000 */
[----:B0-----:R-:W-:Y:S01]  /*6f60*/  FFMA.FTZ R129, R223, UR45, -R134 ;  /* 0x0000002ddf817c23 */ /* 0x001fe20008010886 */
[----:B------:R-:W-:Y:S01]  /*6f70*/  FADD.FTZ R131, R127, R130 ;  /* 0x000000827f837221 */ /* 0x000fe20000010000 */
[----:B------:R-:W-:Y:S01]  /*6f80*/  FADD.FTZ R125, RZ, R125 ;  /* 0x0000007dff7d7221 */ /* 0x000fe20000010000 */
[----:B------:R-:W-:Y:S01]  /*6f90*/  FFMA.FTZ R130, R118, -R31, R211 ;  /* 0x8000001f76827223 */ /* 0x000fe200000100d3 */
[----:B------:R-:W-:Y:S01]  /*6fa0*/  FMUL.FTZ R139, R8, R129 ;  /* 0x00000081088b7220 */ /* 0x000fe20000410000 */
[----:B------:R-:W-:Y:S01]  /*6fb0*/  FMUL.FTZ R138, R198, UR45 ;  /* 0x0000002dc68a7c20 */ /* 0x000fe20008410000 */
[----:B------:R-:W-:Y:S01]  /*6fc0*/  FADD.FTZ R129, R125, R126 ;  /* 0x0000007e7d817221 */ /* 0x000fe20000010000 */
[C---:B------:R-:W-:Y:S01]  /*6fd0*/  FMUL.FTZ R125, R31.reuse, R214 ;  /* 0x000000d61f7d7220 */ /* 0x040fe20000410000 */
[----:B------:R-:W-:Y:S01]  /*6fe0*/  FMUL.FTZ R126, R32, R231 ;  /* 0x000000e7207e7220 */ /* 0x000fe20000410000 */
[----:B-1----:R-:W-:Y:S01]  /*6ff0*/  FMUL.FTZ R133, R31, R122 ;  /* 0x0000007a1f857220 */ /* 0x002fe20000410000 */
[----:B------:R-:W-:Y:S01]  /*7000*/  FFMA.FTZ R127, R119, -R32, R218 ;  /* 0x80000020777f7223 */ /* 0x000fe200000100da */
[----:B------:R-:W-:Y:S01]  /*7010*/  FMUL.FTZ R135, R206, R125 ;  /* 0x0000007dce877220 */ /* 0x000fe20000410000 */
[----:B------:R-:W-:Y:S01]  /*7020*/  FMUL.FTZ R136, R32, R69 ;  /* 0x0000004520887220 */ /* 0x000fe20000410000 */
[----:B------:R-:W-:Y:S01]  /*7030*/  FMUL.FTZ R132, R205, R126 ;  /* 0x0000007ecd847220 */ /* 0x000fe20000410000 */
[----:B------:R0:W-:Y:S01]  /*7040*/  STS [R64+0x424c], R137 ;  /* 0x00424c8940007388 */ /* 0x0001e20000000800 */
[-C--:B------:R-:W-:Y:S01]  /*7050*/  FFMA.FTZ R134, R130, R133.reuse, -R135 ;  /* 0x0000008582867223 */ /* 0x080fe20000010887 */
[----:B------:R-:W-:Y:S01]  /*7060*/  FMUL.FTZ R133, R206, R133 ;  /* 0x00000085ce857220 */ /* 0x000fe20000410000 */
[----:B------:R-:W-:Y:S01]  /*7070*/  FFMA.FTZ R135, R223, UR46, R138 ;  /* 0x0000002edf877c23 */ /* 0x000fe2000801008a */
[-C--:B------:R-:W-:Y:S01]  /*7080*/  FFMA.FTZ R138, R127, R136.reuse, -R132 ;  /* 0x000000887f8a7223 */ /* 0x080fe20000010884 */
[----:B------:R-:W-:Y:S01]  /*7090*/  FMUL.FTZ R136, R205, R136 ;  /* 0x00000088cd887220 */ /* 0x000fe20000410000 */
[----:B------:R-:W-:Y:S01]  /*70a0*/  FFMA.FTZ R132, R130, R125, R133 ;  /* 0x0000007d82847223 */ /* 0x000fe20000010085 */
[----:B------:R-:W-:Y:S01]  /*70b0*/  FADD.FTZ R131, R131, R134 ;  /* 0x0000008683837221 */ /* 0x000fe20000010000 */
[----:B------:R1:W-:Y:S01]  /*70c0*/  STS [R64+0x4250], R139 ;  /* 0x0042508b40007388 */ /* 0x0003e20000000800 */
[----:B------:R-:W-:Y:S01]  /*70d0*/  FFMA.FTZ R136, R127, R126, R136 ;  /* 0x0000007e7f887223 */ /* 0x000fe20000010088 */
[----:B------:R-:W-:Y:S01]  /*70e0*/  FADD.FTZ R129, R129, R132 ;  /* 0x0000008481817221 */ /* 0x000fe20000010000 */
[----:B0-----:R-:W-:Y:S01]  /*70f0*/  FMUL.FTZ R137, R197, UR46 ;  /* 0x0000002ec5897c20 */ /* 0x001fe20008410000 */
[----:B------:R-:W-:Y:S01]  /*7100*/  FADD.FTZ R131, R131, R138 ;  /* 0x0000008a83837221 */ /* 0x000fe20000010000 */
[----:B------:R-:W-:Y:S01]  /*7110*/  FFMA.FTZ R138, R112, -R29, R213 ;  /* 0x8000001d708a7223 */ /* 0x000fe200000100d5 */
[----:B------:R-:W-:Y:S01]  /*7120*/  FADD.FTZ R136, R129, R136 ;  /* 0x0000008881887221 */ /* 0x000fe20000010000 */
[C---:B------:R-:W-:Y:S01]  /*7130*/  FMUL.FTZ R129, R29.reuse, R219 ;  /* 0x000000db1d817220 */ /* 0x040fe20000410000 */
[----:B------:R-:W-:Y:S01]  /*7140*/  FFMA.FTZ R140, R226, UR45, -R137 ;  /* 0x0000002de28c7c23 */ /* 0x000fe20008010889 */
[----:B------:R-:W-:Y:S01]  /*7150*/  FMUL.FTZ R132, R30, R212 ;  /* 0x000000d41e847220 */ /* 0x000fe20000410000 */
[----:B-1----:R-:W-:Y:S01]  /*7160*/  FMUL.FTZ R139, R8, -R135 ;  /* 0x80000087088b7220 */ /* 0x002fe20000410000 */
[----:B------:R-:W-:Y:S01]  /*7170*/  FMUL.FTZ R133, R29, R70 ;  /* 0x000000461d857220 */ /* 0x000fe20000410000 */
[----:B------:R-:W-:Y:S01]  /*7180*/  FMUL.FTZ R135, R204, R129 ;  /* 0x00000081cc877220 */ /* 0x000fe20000410000 */
[----:B------:R-:W-:Y:S01]  /*7190*/  FMUL.FTZ R143, R7, R140 ;  /* 0x0000008c078f7220 */ /* 0x000fe20000410000 */
[----:B------:R-:W-:Y:S01]  /*71a0*/  FFMA.FTZ R137, R113, -R30, R220 ;  /* 0x8000001e71897223 */ /* 0x000fe200000100dc */
[----:B------:R-:W-:Y:S01]  /*71b0*/  FMUL.FTZ R140, R30, R67 ;  /* 0x000000431e8c7220 */ /* 0x000fe20000410000 */
[----:B------:R-:W-:Y:S01]  /*71c0*/  FMUL.FTZ R142, R203, R132 ;  /* 0x00000084cb8e7220 */ /* 0x000fe20000410000 */
[-C--:B------:R-:W-:Y:S01]  /*71d0*/  FFMA.FTZ R134, R138, R133.reuse, -R135 ;  /* 0x000000858a867223 */ /* 0x080fe20000010887 */
[----:B------:R-:W-:Y:S01]  /*71e0*/  FMUL.FTZ R141, R197, UR45 ;  /* 0x0000002dc58d7c20 */ /* 0x000fe20008410000 */
[----:B------:R-:W-:Y:S01]  /*71f0*/  FMUL.FTZ R150, R196, UR46 ;  /* 0x0000002ec4967c20 */ /* 0x000fe20008410000 */
[----:B------:R-:W-:Y:S01]  /*7200*/  FMUL.FTZ R133, R204, R133 ;  /* 0x00000085cc857220 */ /* 0x000fe20000410000 */
[-C--:B------:R-:W-:Y:S01]  /*7210*/  FFMA.FTZ R142, R137, R140.reuse, -R142 ;  /* 0x0000008c898e7223 */ /* 0x080fe2000001088e */
[----:B------:R-:W-:Y:S01]  /*7220*/  FADD.FTZ R131, R131, R134 ;  /* 0x0000008683837221 */ /* 0x000fe20000010000 */
[----:B------:R-:W-:Y:S01]  /*7230*/  FFMA.FTZ R148, R226, UR46, R141 ;  /* 0x0000002ee2947c23 */ /* 0x000fe2000801008d */
[----:B------:R-:W-:Y:S01]  /*7240*/  FFMA.FTZ R135, R227, UR45, -R150 ;  /* 0x0000002de3877c23 */ /* 0x000fe20008010896 */
[----:B------:R-:W-:Y:S01]  /*7250*/  FFMA.FTZ R133, R138, R129, R133 ;  /* 0x000000818a857223 */ /* 0x000fe20000010085 */
[----:B------:R-:W-:Y:S01]  /*7260*/  FMUL.FTZ R140, R203, R140 ;  /* 0x0000008ccb8c7220 */ /* 0x000fe20000410000 */
[----:B------:R-:W-:Y:S01]  /*7270*/  FADD.FTZ R142, R131, R142 ;  /* 0x0000008e838e7221 */ /* 0x000fe20000010000 */
[----:B------:R-:W-:Y:S01]  /*7280*/  FMUL.FTZ R131, R27, R57 ;  /* 0x000000391b837220 */ /* 0x000fe20000410000 */
[----:B------:R0:W-:Y:S01]  /*7290*/  STS [R64+0x4254], R139 ;  /* 0x0042548b40007388 */ /* 0x0001e20000000800 */
[----:B------:R-:W-:Y:S01]  /*72a0*/  FMUL.FTZ R141, R7, -R148 ;  /* 0x80000094078d7220 */ /* 0x000fe20000410000 */
[----:B------:R-:W-:Y:S01]  /*72b0*/  FMUL.FTZ R149, R6, R135 ;  /* 0x0000008706957220 */ /* 0x000fe20000410000 */
[----:B------:R-:W-:Y:S01]  /*72c0*/  FADD.FTZ R133, R136, R133 ;  /* 0x0000008588857221 */ /* 0x000fe20000010000 */
[----:B------:R-:W-:Y:S01]  /*72d0*/  FFMA.FTZ R140, R137, R132, R140 ;  /* 0x00000084898c7223 */ /* 0x000fe2000001008c */
[----:B------:R-:W-:Y:S01]  /*72e0*/  FFMA.FTZ R148, R114, -R27, R217 ;  /* 0x8000001b72947223 */ /* 0x000fe200000100d9 */
[----:B------:R-:W-:Y:S01]  /*72f0*/  FMUL.FTZ R134, R28, R56 ;  /* 0x000000381c867220 */ /* 0x000fe20000410000 */
[----:B------:R-:W-:Y:S01]  /*7300*/  FMUL.FTZ R135, R27, R68 ;  /* 0x000000441b877220 */ /* 0x000fe20000410000 */
[----:B------:R1:W-:Y:S01]  /*7310*/  STS [R64+0x4258], R143 ;  /* 0x0042588f40007388 */ /* 0x0003e20000000800 */
[----:B------:R-:W-:Y:S01]  /*7320*/  FADD.FTZ R133, R133, R140 ;  /* 0x0000008c85857221 */ /* 0x000fe20000010000 */
[----:B0-----:R-:W-:Y:S01]  /*7330*/  FMUL.FTZ R139, R202, R131 ;  /* 0x00000083ca8b7220 */ /* 0x001fe20000410000 */
[----:B------:R-:W-:Y:S01]  /*7340*/  FMUL.FTZ R150, R196, UR45 ;  /* 0x0000002dc4967c20 */ /* 0x000fe20008410000 */
[----:B------:R-:W-:Y:S01]  /*7350*/  FMUL.FTZ R140, R28, R65 ;  /* 0x000000411c8c7220 */ /* 0x000fe20000410000 */
[----:B------:R-:W-:Y:S01]  /*7360*/  FMUL.FTZ R136, R201, R134 ;  /* 0x00000086c9887220 */ /* 0x000fe20000410000 */
[-C--:B------:R-:W-:Y:S01]  /*7370*/  FFMA.FTZ R139, R148, R135.reuse, -R139 ;  /* 0x00000087948b7223 */ /* 0x080fe2000001088b */
[----:B------:R-:W-:Y:S01]  /*7380*/  FMUL.FTZ R135, R202, R135 ;  /* 0x00000087ca877220 */ /* 0x000fe20000410000 */
[----:B------:R0:W-:Y:S01]  /*7390*/  STS [R64+0x425c], R141 ;  /* 0x00425c8d40007388 */ /* 0x0001e20000000800 */
[----:B------:R-:W-:Y:S01]  /*73a0*/  FMUL.FTZ R151, R209, UR46 ;  /* 0x0000002ed1977c20 */ /* 0x000fe20008410000 */
[----:B-1----:R-:W-:Y:S01]  /*73b0*/  FFMA.FTZ R143, R115, -R28, R222 ;  /* 0x8000001c738f7223 */ /* 0x002fe200000100de */
[----:B------:R-:W-:Y:S01]  /*73c0*/  FADD.FTZ R139, R142, R139 ;  /* 0x0000008b8e8b7221 */ /* 0x000fe20000010000 */
[----:B------:R1:W-:Y:S01]  /*73d0*/  STS [R64+0x4260], R149 ;  /* 0x0042609540007388 */ /* 0x0003e20000000800 */
[----:B------:R-:W-:Y:S01]  /*73e0*/  FFMA.FTZ R152, R228, UR45, -R151 ;  /* 0x0000002de4987c23 */ /* 0x000fe20008010897 */
[----:B------:R-:W-:Y:S01]  /*73f0*/  FMUL.FTZ R158, R210, UR46 ;  /* 0x0000002ed29e7c20 */ /* 0x000fe20008410000 */
[----:B------:R-:W-:Y:S01]  /*7400*/  FMUL.FTZ R153, R209, UR45 ;  /* 0x0000002dd1997c20 */ /* 0x000fe20008410000 */
[----:B------:R-:W-:Y:S01]  /*7410*/  FMUL.FTZ R162, R22, R41 ;  /* 0x0000002916a27220 */ /* 0x000fe20000410000 */
[----:B------:R-:W-:Y:S01]  /*7420*/  FMUL.FTZ R155, R5, R152 ;  /* 0x00000098059b7220 */ /* 0x000fe20000410000 */
[----:B0-----:R-:W-:Y:S01]  /*7430*/  FFMA.FTZ R141, R227, UR46, R150 ;  /* 0x0000002ee38d7c23 */ /* 0x001fe20008010096 */
[-C--:B------:R-:W-:Y:S01]  /*7440*/  FFMA.FTZ R150, R143, R140.reuse, -R136 ;  /* 0x0000008c8f967223 */ /* 0x080fe20000010888 */
[----:B------:R-:W-:Y:S01]  /*7450*/  FFMA.FTZ R136, R148, R131, R135 ;  /* 0x0000008394887223 */ /* 0x000fe20000010087 */
[----:B------:R-:W-:Y:S01]  /*7460*/  FMUL.FTZ R140, R201, R140 ;  /* 0x0000008cc98c7220 */ /* 0x000fe20000410000 */
[----:B------:R-:W-:Y:S01]  /*7470*/  FMUL.FTZ R151, R6, -R141 ;  /* 0x8000008d06977220 */ /* 0x000fe20000410000 */
[----:B------:R-:W-:Y:S01]  /*7480*/  FADD.FTZ R139, R139, R150 ;  /* 0x000000968b8b7221 */ /* 0x000fe20000010000 */
[----:B------:R-:W-:Y:S01]  /*7490*/  FADD.FTZ R133, R133, R136 ;  /* 0x0000008885857221 */ /* 0x000fe20000010000 */
[----:B------:R-:W-:Y:S01]  /*74a0*/  FFMA.FTZ R140, R143, R134, R140 ;  /* 0x000000868f8c7223 */ /* 0x000fe2000001008c */
[----:B------:R-:W-:Y:S01]  /*74b0*/  FFMA.FTZ R150, R108, -R25, R221 ;  /* 0x800000196c967223 */ /* 0x000fe200000100dd */
[C---:B------:R-:W-:Y:S01]  /*74c0*/  FMUL.FTZ R136, R26.reuse, R58 ;  /* 0x0000003a1a887220 */ /* 0x040fe20000410000 */
[----:B------:R-:W-:Y:S01]  /*74d0*/  FMUL.FTZ R135, R25, R66 ;  /* 0x0000004219877220 */ /* 0x000fe20000410000 */
[----:B------:R-:W-:Y:S01]  /*74e0*/  FADD.FTZ R140, R133, R140 ;  /* 0x0000008c858c7221 */ /* 0x000fe20000010000 */
[----:B------:R-:W-:Y:S01]  /*74f0*/  FMUL.FTZ R133, R25, R59 ;  /* 0x0000003b19857220 */ /* 0x000fe20000410000 */
[----:B-1----:R-:W-:Y:S01]  /*7500*/  FFMA.FTZ R149, R109, -R26, R224 ;  /* 0x8000001a6d957223 */ /* 0x002fe200000100e0 */
[----:B------:R-:W-:Y:S01]  /*7510*/  FMUL.FTZ R152, R26, R63 ;  /* 0x0000003f1a987220 */ /* 0x000fe20000410000 */
[----:B------:R-:W-:Y:S01]  /*7520*/  FMUL.FTZ R154, R199, R136 ;  /* 0x00000088c79a7220 */ /* 0x000fe20000410000 */
[----:B------:R-:W-:Y:S01]  /*7530*/  FMUL.FTZ R141, R200, R133 ;  /* 0x00000085c88d7220 */ /* 0x000fe20000410000 */
[----:B------:R0:W-:Y:S01]  /*7540*/  STS [R64+0x4268], R155 ;  /* 0x0042689b40007388 */ /* 0x0001e20000000800 */
[----:B------:R-:W-:Y:S01]  /*7550*/  FFMA.FTZ R156, R228, UR46, R153 ;  /* 0x0000002ee49c7c23 */ /* 0x000fe20008010099 */
[-C--:B------:R-:W-:Y:S01]  /*7560*/  FFMA.FTZ R154, R149, R152.reuse, -R154 ;  /* 0x00000098959a7223 */ /* 0x080fe2000001089a */
[-C--:B------:R-:W-:Y:S01]  /*7570*/  FFMA.FTZ R142, R150, R135.reuse, -R141 ;  /* 0x00000087968e7223 */ /* 0x080fe2000001088d */
[----:B------:R-:W-:Y:S01]  /*7580*/  FMUL.FTZ R135, R200, R135 ;  /* 0x00000087c8877220 */ /* 0x000fe20000410000 */
[----:B------:R-:W-:Y:S01]  /*7590*/  FMUL.FTZ R152, R199, R152 ;  /* 0x00000098c7987220 */ /* 0x000fe20000410000 */
[----:B------:R-:W-:Y:S01]  /*75a0*/  FFMA.FTZ R141, R233, UR45, -R158 ;  /* 0x0000002de98d7c23 */ /* 0x000fe2000801089e */
[----:B------:R-:W-:Y:S01]  /*75b0*/  FADD.FTZ R139, R139, R142 ;  /* 0x0000008e8b8b7221 */ /* 0x000fe20000010000 */
[----:B------:R-:W-:Y:S01]  /*75c0*/  FFMA.FTZ R135, R150, R133, R135 ;  /* 0x0000008596877223 */ /* 0x000fe20000010087 */
[----:B------:R-:W-:Y:S01]  /*75d0*/  FFMA.FTZ R152, R149, R136, R152 ;  /* 0x0000008895987223 */ /* 0x000fe20000010098 */
[----:B------:R-:W-:Y:S01]  /*75e0*/  FMUL.FTZ R159, R4, R141 ;  /* 0x0000008d049f7220 */ /* 0x000fe20000410000 */
[----:B------:R-:W-:Y:S01]  /*75f0*/  FMUL.FTZ R153, R23, R62 ;  /* 0x0000003e17997220 */ /* 0x000fe20000410000 */
[----:B------:R-:W-:Y:S01]  /*7600*/  FADD.FTZ R135, R140, R135 ;  /* 0x000000878c877221 */ /* 0x000fe20000010000 */
[----:B------:R-:W-:Y:S01]  /*7610*/  FMUL.FTZ R140, R24, R53 ;  /* 0x00000035188c7220 */ /* 0x000fe20000410000 */
[----:B------:R1:W-:Y:S01]  /*7620*/  STS [R64+0x4264], R151 ;  /* 0x0042649740007388 */ /* 0x0003e20000000800 */
[----:B------:R-:W-:Y:S01]  /*7630*/  FMUL.FTZ R157, R5, -R156 ;  /* 0x8000009c059d7220 */ /* 0x000fe20000410000 */
[----:B------:R-:W-:Y:S01]  /*7640*/  FADD.FTZ R141, R135, R152 ;  /* 0x00000098878d7221 */ /* 0x000fe20000010000 */
[----:B------:R-:W-:Y:S01]  /*7650*/  FMUL.FTZ R135, R23, R49 ;  /* 0x0000003117877220 */ /* 0x000fe20000410000 */
[----:B------:R-:W-:Y:S01]  /*7660*/  FFMA.FTZ R152, R110, -R23, R223 ;  /* 0x800000176e987223 */ /* 0x000fe200000100df */
[----:B------:R-:W-:Y:S01]  /*7670*/  FADD.FTZ R139, R139, R154 ;  /* 0x0000009a8b8b7221 */ /* 0x000fe20000010000 */
[----:B------:R-:W-:Y:S01]  /*7680*/  FMUL.FTZ R158, R210, UR45 ;  /* 0x0000002dd29e7c20 */ /* 0x000fe20008410000 */
[----:B0-----:R-:W-:Y:S01]  /*7690*/  FMUL.FTZ R155, R198, R135 ;  /* 0x00000087c69b7220 */ /* 0x001fe20000410000 */
[----:B------:R-:W-:Y:S01]  /*76a0*/  FMUL.FTZ R156, R24, R61 ;  /* 0x0000003d189c7220 */ /* 0x000fe20000410000 */
[----:B------:R-:W-:Y:S01]  /*76b0*/  FMUL.FTZ R142, R197, R140 ;  /* 0x0000008cc58e7220 */ /* 0x000fe20000410000 */
[----:B-1----:R-:W-:Y:S01]  /*76c0*/  FFMA.FTZ R151, R111, -R24, R226 ;  /* 0x800000186f977223 */ /* 0x002fe200000100e2 */
[-C--:B------:R-:W-:Y:S01]  /*76d0*/  FFMA.FTZ R154, R152, R153.reuse, -R155 ;  /* 0x00000099989a7223 */ /* 0x080fe2000001089b */
[----:B------:R-:W-:Y:S01]  /*76e0*/  FFMA.FTZ R155, R233, UR46, R158 ;  /* 0x0000002ee99b7c23 */ /* 0x000fe2000801009e */
[----:B------:R-:W-:Y:S01]  /*76f0*/  FMUL.FTZ R153, R198, R153 ;  /* 0x00000099c6997220 */ /* 0x000fe20000410000 */
[----:B------:R-:W-:Y:S01]  /*7700*/  FFMA.FTZ R158, R151, R156, -R142 ;  /* 0x0000009c979e7223 */ /* 0x000fe2000001088e */
[----:B------:R-:W-:Y:S01]  /*7710*/  FADD.FTZ R139, R139, R154 ;  /* 0x0000009a8b8b7221 */ /* 0x000fe20000010000 */
[----:B------:R0:W-:Y:S01]  /*7720*/  STS [R64+0x426c], R157 ;  /* 0x00426c9d40007388 */ /* 0x0001e20000000800 */
[----:B------:R-:W-:Y:S01]  /*7730*/  FFMA.FTZ R142, R152, R135, R153 ;  /* 0x00000087988e7223 */ /* 0x000fe20000010099 */
[----:B------:R-:W-:Y:S01]  /*7740*/  FFMA.FTZ R154, R104, -R21, R227 ;  /* 0x80000015689a7223 */ /* 0x000fe200000100e3 */
[----:B------:R-:W-:Y:S01]  /*7750*/  FADD.FTZ R158, R139, R158 ;  /* 0x0000009e8b9e7221 */ /* 0x000fe20000010000 */
[----:B------:R-:W-:Y:S01]  /*7760*/  FMUL.FTZ R139, R21, R45 ;  /* 0x0000002d158b7220 */ /* 0x000fe20000410000 */
[----:B------:R1:W-:Y:S01]  /*7770*/  STS [R64+0x4270], R159 ;  /* 0x0042709f40007388 */ /* 0x0003e20000000800 */
[----:B------:R-:W-:Y:S01]  /*7780*/  FADD.FTZ R141, R141, R142 ;  /* 0x0000008e8d8d7221 */ /* 0x000fe20000010000 */
[----:B------:R-:W-:Y:S01]  /*7790*/  FMUL.FTZ R142, R22, R44 ;  /* 0x0000002c168e7220 */ /* 0x000fe20000410000 */
[----:B------:R-:W-:Y:S01]  /*77a0*/  FFMA.FTZ R153, R105, -R22, R228 ;  /* 0x8000001669997223 */ /* 0x000fe200000100e4 */
[C---:B------:R-:W-:Y:S01]  /*77b0*/  FMUL.FTZ R165, R232.reuse, UR45 ;  /* 0x0000002de8a57c20 */ /* 0x040fe20008410000 */
[----:B0-----:R-:W-:Y:S01]  /*77c0*/  FMUL.FTZ R157, R232, UR46 ;  /* 0x0000002ee89d7c20 */ /* 0x001fe20008410000 */
[----:B------:R-:W-:Y:S01]  /*77d0*/  FMUL.FTZ R164, R209, R142 ;  /* 0x0000008ed1a47220 */ /* 0x000fe20000410000 */
[----:B------:R-:W-:Y:S01]  /*77e0*/  FMUL.FTZ R156, R197, R156 ;  /* 0x0000009cc59c7220 */ /* 0x000fe20000410000 */
[----:B------:R-:W-:Y:S01]  /*77f0*/  FMUL.FTZ R161, R4, -R155 ;  /* 0x8000009b04a17220 */ /* 0x000fe20000410000 */
[----:B------:R-:W-:Y:S01]  /*7800*/  FFMA.FTZ R160, R230, UR45, -R157 ;  /* 0x0000002de6a07c23 */ /* 0x000fe2000801089d */
[----:B------:R-:W-:Y:S01]  /*7810*/  FMUL.FTZ R157, R21, R54 ;  /* 0x00000036159d7220 */ /* 0x000fe20000410000 */
[----:B-1----:R-:W-:Y:S01]  /*7820*/  FMUL.FTZ R159, R196, R139 ;  /* 0x0000008bc49f7220 */ /* 0x002fe20000410000 */
[----:B------:R-:W-:Y:S01]  /*7830*/  FFMA.FTZ R156, R151, R140, R156 ;  /* 0x0000008c979c7223 */ /* 0x000fe2000001009c */
[----:B------:R-:W-:Y:S01]  /*7840*/  FMUL.FTZ R163, R3, R160 ;  /* 0x000000a003a37220 */ /* 0x000fe20000410000 */
[----:B------:R0:W-:Y:S01]  /*7850*/  STS [R64+0x4274], R161 ;  /* 0x004274a140007388 */ /* 0x0001e20000000800 */
[-C--:B------:R-:W-:Y:S01]  /*7860*/  FFMA.FTZ R159, R154, R157.reuse, -R159 ;  /* 0x0000009d9a9f7223 */ /* 0x080fe2000001089f */
[----:B------:R-:W-:Y:S01]  /*7870*/  FMUL.FTZ R157, R196, R157 ;  /* 0x0000009dc49d7220 */ /* 0x000fe20000410000 */
[----:B------:R-:W-:Y:S01]  /*7880*/  FADD.FTZ R155, R141, R156 ;  /* 0x0000009c8d9b7221 */ /* 0x000fe20000010000 */
[----:B------:R1:W-:Y:S01]  /*7890*/  STS [R64+0x4278], R163 ;  /* 0x004278a340007388 */ /* 0x0003e20000000800 */
[----:B------:R-:W-:Y:S01]  /*78a0*/  FADD.FTZ R158, R158, R159 ;  /* 0x0000009f9e9e7221 */ /* 0x000fe20000010000 */
[----:B------:R-:W-:Y:S01]  /*78b0*/  FFMA.FTZ R160, R154, R139, R157 ;  /* 0x0000008b9aa07223 */ /* 0x000fe2000001009d */
[-C--:B------:R-:W-:Y:S01]  /*78c0*/  FFMA.FTZ R157, R153, R162.reuse, -R164 ;  /* 0x000000a2999d7223 */ /* 0x080fe200000108a4 */
[----:B------:R-:W-:Y:S01]  /*78d0*/  FFMA.FTZ R164, R230, UR46, R165 ;  /* 0x0000002ee6a47c23 */ /* 0x000fe200080100a5 */
[----:B------:R-:W-:Y:S01]  /*78e0*/  FMUL.FTZ R162, R209, R162 ;  /* 0x000000a2d1a27220 */ /* 0x000fe20000410000 */
[----:B------:R-:W-:Y:S01]  /*78f0*/  FADD.FTZ R155, R155, R160 ;  /* 0x000000a09b9b7221 */ /* 0x000fe20000010000 */
[----:B------:R-:W-:Y:S01]  /*7900*/  FMUL.FTZ R141, R19, R50 ;  /* 0x00000032138d7220 */ /* 0x000fe20000410000 */
[----:B------:R-:W-:Y:S01]  /*7910*/  FMUL.FTZ R159, R3, -R164 ;  /* 0x800000a4039f7220 */ /* 0x000fe20000410000 */
[----:B------:R-:W-:Y:S01]  /*7920*/  FFMA.FTZ R162, R153, R142, R162 ;  /* 0x0000008e99a27223 */ /* 0x000fe200000100a2 */
[----:B------:R-:W-:Y:S01]  /*7930*/  FFMA.FTZ R156, R106, -R19, R233 ;  /* 0x800000136a9c7223 */ /* 0x000fe200000100e9 */
[----:B0-----:R-:W-:Y:S01]  /*7940*/  FMUL.FTZ R161, R19, R52 ;  /* 0x0000003413a17220 */ /* 0x001fe20000410000 */
[----:B-1----:R-:W-:Y:S01]  /*7950*/  FMUL.FTZ R163, R210, R141 ;  /* 0x0000008dd2a37220 */ /* 0x002fe20000410000 */
[----:B------:R0:W-:Y:S01]  /*7960*/  STS [R64+0x427c], R159 ;  /* 0x00427c9f40007388 */ /* 0x0001e20000000800 */
[----:B------:R-:W-:Y:S01]  /*7970*/  FADD.FTZ R162, R155, R162 ;  /* 0x000000a29ba27221 */ /* 0x000fe20000010000 */
[----:B------:R-:W-:Y:S01]  /*7980*/  IADD3 R155, PT, PT, R2, 0x80, RZ ;  /* 0x00000080029b7810 */ /* 0x000fe20007ffe0ff */
[-C--:B------:R-:W-:Y:S01]  /*7990*/  FFMA.FTZ R160, R156, R161.reuse, -R163 ;  /* 0x000000a19ca07223 */ /* 0x080fe200000108a3 */
[----:B------:R-:W-:Y:S01]  /*79a0*/  FADD.FTZ R157, R158, R157 ;  /* 0x0000009d9e9d7221 */ /* 0x000fe20000010000 */
[----:B------:R-:W-:Y:S01]  /*79b0*/  FMUL.FTZ R158, R58, UR44 ;  /* 0x0000002c3a9e7c20 */ /* 0x000fe20008410000 */
[----:B------:R-:W-:Y:S01]  /*79c0*/  LEA.HI R155, R155, R2, RZ, 0x1b ;  /* 0x000000029b9b7211 */ /* 0x000fe200078fd8ff */
[----:B------:R-:W-:Y:S01]  /*79d0*/  FMUL.FTZ R161, R210, R161 ;  /* 0x000000a1d2a17220 */ /* 0x000fe20000410000 */
[----:B------:R-:W-:Y:S01]  /*79e0*/  FADD.FTZ R163, R157, R160 ;  /* 0x000000a09da37221 */ /* 0x000fe20000010000 */
[----:B------:R-:W-:Y:S01]  /*79f0*/  FMUL.FTZ R157, R50, UR44 ;  /* 0x0000002c329d7c20 */ /* 0x000fe20008410000 */
[----:B------:R-:W-:Y:S01]  /*7a00*/  LEA R155, R155, UR20, 0x2 ;  /* 0x000000149b9b7c11 */ /* 0x000fe2000f8e10ff */
[----:B------:R-:W-:Y:S01]  /*7a10*/  BAR.SYNC.DEFER_BLOCKING 0x0 ;  /* 0x0000000000007b1d */ /* 0x000fe20000010000 */
[----:B------:R-:W-:Y:S01]  /*7a20*/  FFMA.FTZ R158, R63, UR43, -R158 ;  /* 0x0000002b3f9e7c23 */ /* 0x000fe2000801089e */
[----:B------:R-:W-:Y:S01]  /*7a30*/  LEA R40, R15, -R40, 0x1 ;  /* 0x800000280f287211 */ /* 0x000fe200078e08ff */
[----:B0-----:R-:W-:Y:S01]  /*7a40*/  FMUL.FTZ R64, R47, UR44 ;  /* 0x0000002c2f407c20 */ /* 0x001fe20008410000 */
[----:B------:R-:W-:Y:S01]  /*7a50*/  FMUL.FTZ R159, R59, UR44 ;  /* 0x0000002c3b9f7c20 */ /* 0x000fe20008410000 */
[----:B------:R-:W-:Y:S01]  /*7a60*/  FMUL.FTZ R63, R63, UR44 ;  /* 0x0000002c3f3f7c20 */ /* 0x000fe20008410000 */
[C---:B------:R-:W-:Y:S01]  /*7a70*/  FFMA.FTZ R157, R52.reuse, UR43, -R157 ;  /* 0x0000002b349d7c23 */ /* 0x040fe2000801089d */
[----:B------:R-:W-:Y:S01]  /*7a80*/  FMUL.FTZ R171, R52, UR44 ;  /* 0x0000002c34ab7c20 */ /* 0x000fe20008410000 */
[----:B------:R-:W-:Y:S01]  /*7a90*/  FFMA.FTZ R161, R156, R141, R161 ;  /* 0x0000008d9ca17223 */ /* 0x000fe200000100a1 */
[----:B------:R-:W-:Y:S01]  /*7aa0*/  ISETP.GE.AND P0, PT, R40, 0x1, PT ;  /* 0x000000012800780c */ /* 0x000fe20003f06270 */
[----:B------:R-:W-:Y:S01]  /*7ab0*/  FFMA.FTZ R165, R51, UR43, -R64 ;  /* 0x0000002b33a57c23 */ /* 0x000fe20008010840 */
[----:B------:R-:W-:Y:S01]  /*7ac0*/  FMUL.FTZ R167, R45, UR44 ;  /* 0x0000002c2da77c20 */ /* 0x000fe20008410000 */
[----:B------:R-:W-:Y:S01]  /*7ad0*/  FMUL.FTZ R52, R56, UR44 ;  /* 0x0000002c38347c20 */ /* 0x000fe20008410000 */
[----:B------:R-:W-:Y:S01]  /*7ae0*/  FFMA.FTZ R159, R66, UR43, -R159 ;  /* 0x0000002b429f7c23 */ /* 0x000fe2000801089f */
[----:B------:R-:W-:Y:S01]  /*7af0*/  FFMA.FTZ R172, R58, UR43, R63 ;  /* 0x0000002b3aac7c23 */ /* 0x000fe2000801003f */
[----:B------:R-:W-:Y:S01]  /*7b00*/  FMUL.FTZ R160, R44, UR44 ;  /* 0x0000002c2ca07c20 */ /* 0x000fe20008410000 */
[----:B------:R-:W-:Y:S01]  /*7b10*/  FMUL.FTZ R64, R53, UR44 ;  /* 0x0000002c35407c20 */ /* 0x000fe20008410000 */
[----:B------:R-:W-:Y:S01]  /*7b20*/  FMUL.FTZ R66, R66, UR44 ;  /* 0x0000002c42427c20 */ /* 0x000fe20008410000 */
[----:B------:R-:W-:Y:S01]  /*7b30*/  FMUL.FTZ R63, R219, UR44 ;  /* 0x0000002cdb3f7c20 */ /* 0x000fe20008410000 */
[----:B------:R-:W-:Y:S01]  /*7b40*/  FADD.FTZ R162, R162, R161 ;  /* 0x000000a1a2a27221 */ /* 0x000fe20000010000 */
[C---:B------:R-:W-:Y:S01]  /*7b50*/  FFMA.FTZ R167, R54.reuse, UR43, -R167 ;  /* 0x0000002b36a77c23 */ /* 0x040fe200080108a7 */
[----:B------:R-:W-:Y:S01]  /*7b60*/  FFMA.FTZ R52, R65, UR43, -R52 ;  /* 0x0000002b41347c23 */ /* 0x000fe20008010834 */
[----:B------:R-:W-:Y:S01]  /*7b70*/  FFMA.FTZ R160, R41, UR43, -R160 ;  /* 0x0000002b29a07c23 */ /* 0x000fe200080108a0 */
[----:B------:R-:W-:Y:S01]  /*7b80*/  FMUL.FTZ R54, R54, UR44 ;  /* 0x0000002c36367c20 */ /* 0x000fe20008410000 */
[----:B------:R0:W1:Y:S01]  /*7b90*/  LDS R183, [R155+0x4400] ;  /* 0x004400009bb77984 */ /* 0x0000620000000800 */
[C---:B------:R-:W-:Y:S01]  /*7ba0*/  FFMA.FTZ R64, R61.reuse, UR43, -R64 ;  /* 0x0000002b3d407c23 */ /* 0x040fe20008010840 */
[----:B------:R-:W-:Y:S01]  /*7bb0*/  FMUL.FTZ R170, R61, UR44 ;  /* 0x0000002c3daa7c20 */ /* 0x000fe20008410000 */
[----:B------:R-:W-:Y:S01]  /*7bc0*/  FMUL.FTZ R65, R65, UR44 ;  /* 0x0000002c41417c20 */ /* 0x000fe20008410000 */
[----:B------:R-:W-:Y:S01]  /*7bd0*/  FMUL.FTZ R161, R57, UR44 ;  /* 0x0000002c39a17c20 */ /* 0x000fe20008410000 */
[----:B------:R-:W-:Y:S01]  /*7be0*/  FFMA.FTZ R175, R59, UR43, R66 ;  /* 0x0000002b3baf7c23 */ /* 0x000fe20008010042 */
[----:B------:R-:W-:Y:S01]  /*7bf0*/  FFMA.FTZ R63, R70, UR43, -R63 ;  /* 0x0000002b463f7c23 */ /* 0x000fe2000801083f */
[----:B------:R-:W-:Y:S01]  /*7c00*/  FMUL.FTZ R41, R41, UR44 ;  /* 0x0000002c29297c20 */ /* 0x000fe20008410000 */
[----:B0-----:R-:W-:Y:S01]  /*7c10*/  FMUL.FTZ R155, R49, UR44 ;  /* 0x0000002c319b7c20 */ /* 0x001fe20008410000 */
[----:B------:R-:W-:Y:S01]  /*7c20*/  FMUL.FTZ R66, R212, UR44 ;  /* 0x0000002cd4427c20 */ /* 0x000fe20008410000 */
[----:B------:R-:W-:Y:S01]  /*7c30*/  FMUL.FTZ R70, R70, UR44 ;  /* 0x0000002c46467c20 */ /* 0x000fe20008410000 */
[----:B------:R-:W-:Y:S01]  /*7c40*/  FMUL.FTZ R61, R229, UR44 ;  /* 0x0000002ce53d7c20 */ /* 0x000fe20008410000 */
[C---:B------:R-:W-:Y:S01]  /*7c50*/  FFMA.FTZ R155, R62.reuse, UR43, -R155 ;  /* 0x0000002b3e9b7c23 */ /* 0x040fe2000801089b */
[----:B------:R-:W-:Y:S01]  /*7c60*/  FMUL.FTZ R62, R62, UR44 ;  /* 0x0000002c3e3e7c20 */ /* 0x000fe20008410000 */
[----:B------:R-:W-:Y:S01]  /*7c70*/  FFMA.FTZ R177, R45, UR43, R54 ;  /* 0x0000002b2db17c23 */ /* 0x000fe20008010036 */
[----:B------:R-:W-:Y:S01]  /*7c80*/  FFMA.FTZ R166, R56, UR43, R65 ;  /* 0x0000002b38a67c23 */ /* 0x000fe20008010041 */
[----:B------:R-:W-:Y:S01]  /*7c90*/  FFMA.FTZ R161, R68, UR43, -R161 ;  /* 0x0000002b44a17c23 */ /* 0x000fe200080108a1 */
[----:B------:R-:W-:Y:S01]  /*7ca0*/  FFMA.FTZ R169, R49, UR43, R62 ;  /* 0x0000002b31a97c23 */ /* 0x000fe2000801003e */
[----:B------:R-:W-:Y:S01]  /*7cb0*/  FFMA.FTZ R168, R44, UR43, R41 ;  /* 0x0000002b2ca87c23 */ /* 0x000fe20008010029 */
[----:B------:R-:W-:Y:S01]  /*7cc0*/  FMUL.FTZ R68, R68, UR44 ;  /* 0x0000002c44447c20 */ /* 0x000fe20008410000 */
[----:B------:R-:W-:Y:S01]  /*7cd0*/  FFMA.FTZ R66, R67, UR43, -R66 ;  /* 0x0000002b43427c23 */ /* 0x000fe20008010842 */
[----:B------:R-:W-:Y:S01]  /*7ce0*/  FMUL.FTZ R54, R231, UR44 ;  /* 0x0000002ce7367c20 */ /* 0x000fe20008410000 */
[----:B------:R-:W-:Y:S01]  /*7cf0*/  FFMA.FTZ R173, R219, UR43, R70 ;  /* 0x0000002bdbad7c23 */ /* 0x000fe20008010046 */
[----:B------:R-:W-:Y:S01]  /*7d00*/  FMUL.FTZ R65, R214, UR44 ;  /* 0x0000002cd6417c20 */ /* 0x000fe20008410000 */
[----:B------:R-:W-:Y:S01]  /*7d10*/  FMUL.FTZ R62, R215, UR44 ;  /* 0x0000002cd73e7c20 */ /* 0x000fe20008410000 */
[----:B------:R-:W-:Y:S01]  /*7d20*/  FFMA.FTZ R61, R128, UR43, -R61 ;  /* 0x0000002b803d7c23 */ /* 0x000fe2000801083d */
[----:B------:R-:W-:Y:S01]  /*7d30*/  FMUL.FTZ R164, R51, UR44 ;  /* 0x0000002c33a47c20 */ /* 0x000fe20008410000 */
[----:B------:R-:W-:Y:S01]  /*7d40*/  FMUL.FTZ R67, R67, UR44 ;  /* 0x0000002c43437c20 */ /* 0x000fe20008410000 */
[----:B------:R-:W-:Y:S01]  /*7d50*/  FMUL.FTZ R174, R69, UR44 ;  /* 0x0000002c45ae7c20 */ /* 0x000fe20008410000 */
[----:B------:R-:W-:Y:S01]  /*7d60*/  FMUL.FTZ R41, R122, UR44 ;  /* 0x0000002c7a297c20 */ /* 0x000fe20008410000 */
[----:B------:R-:W-:Y:S01]  /*7d70*/  FMUL.FTZ R70, R123, UR44 ;  /* 0x0000002c7b467c20 */ /* 0x000fe20008410000 */
[----:B------:R-:W-:Y:S01]  /*7d80*/  FMUL.FTZ R128, R128, UR44 ;  /* 0x0000002c80807c20 */ /* 0x000fe20008410000 */
[----:B------:R-:W-:Y:S01]  /*7d90*/  BSSY.RECONVERGENT B0, `(.L_x_3718) ;  /* 0x0000015000007945 */ /* 0x000fe20003800200 */
[----:B------:R-:W-:Y:S01]  /*7da0*/  FFMA.FTZ R179, R57, UR43, R68 ;  /* 0x0000002b39b37c23 */ /* 0x000fe20008010044 */
[----:B------:R-:W-:Y:S01]  /*7db0*/  FFMA.FTZ R54, R69, UR43, -R54 ;  /* 0x0000002b45367c23 */ /* 0x000fe20008010836 */
[----:B------:R-:W-:Y:S01]  /*7dc0*/  FFMA.FTZ R65, R122, UR43, -R65 ;  /* 0x0000002b7a417c23 */ /* 0x000fe20008010841 */
[----:B------:R-:W-:Y:S01]  /*7dd0*/  FFMA.FTZ R62, R123, UR43, -R62 ;  /* 0x0000002b7b3e7c23 */ /* 0x000fe2000801083e */
        /* <DEDUP_REMOVED lines=11> */
[----:B-1----:R-:W-:Y:S06]  /*7e90*/  @!P0 BRA `(.L_x_3719) ;  /* 0x0000000000108947 */ /* 0x002fec0003800000 */
[----:B------:R-:W-:-:S04]  /*7ea0*/  LEA.HI R41, R2, R2, RZ, 0x1b ;  /* 0x0000000202297211 */ /* 0x000fc800078fd8ff */
[----:B------:R-:W-:-:S06]  /*7eb0*/  LEA R41, R41, UR20, 0x2 ;  /* 0x0000001429297c11 */ /* 0x000fcc000f8e10ff */
[----:B------:R-:W0:Y:S04]  /*7ec0*/  LDS R41, [R41+0x4200] ;  /* 0x0042000029297984 */ /* 0x000e280000000800 */
[----:B0-----:R0:W-:Y:S02]  /*7ed0*/  REDG.E.ADD.F32.FTZ.RN.STRONG.GPU desc[UR22][R42.64], R41 ;  /* 0x000000292a0079a6 */ /* 0x0011e4000c12f316 */
.L_x_3719:
[----:B------:R-:W-:Y:S05]  /*7ee0*/  BSYNC.RECONVERGENT B0 ;  /* 0x0000000000007941 */ /* 0x000fea0003800200 */
.L_x_3718:
[----:B------:R-:W-:Y:S04]  /*7ef0*/  BSSY.RECONVERGENT B0, `(.L_x_3720) ;  /* 0x0000003000007945 */ /* 0x000fe80003800200 */
[----:B------:R-:W-:Y:S05]  /*7f00*/  @!P2 BRA `(.L_x_3721) ;  /* 0x000000000004a947 */ /* 0x000fea0003800000 */
[----:B------:R1:W-:Y:S02]  /*7f10*/  REDG.E.ADD.F32.FTZ.RN.STRONG.GPU desc[UR22][R42.64+0x200], R183 ;  /* 0x000200b72a0079a6 */ /* 0x0003e4000c12f316 */
.L_x_3721:
[----:B------:R-:W-:Y:S05]  /*7f20*/  BSYNC.RECONVERGENT B0 ;  /* 0x0000000000007941 */ /* 0x000fea0003800200 */
.L_x_3720:
[-C--:B------:R-:W-:Y:S01]  /*7f30*/  LEA.HI R185, R185, R2.reuse, RZ, 0x1b ;  /* 0x00000002b9b97211 */ /* 0x080fe200078fd8ff */
[----:B------:R-:W-:Y:S01]  /*7f40*/  BSSY.RECONVERGENT B0, `(.L_x_3722) ;  /* 0x0000010000007945 */ /* 0x000fe20003800200 */
[----:B------:R-:W-:Y:S02]  /*7f50*/  ISETP.GE.AND P6, PT, R40, 0x101, PT ;  /* 0x000001012800780c */ /* 0x000fe40003fc6270 */
[----:B0-----:R-:W-:Y:S02]  /*7f60*/  LEA R41, R185, UR20, 0x2 ;  /* 0x00000014b9297c11 */ /* 0x001fe4000f8e10ff */
[----:B------:R-:W-:Y:S02]  /*7f70*/  IADD3 R67, PT, PT, R146, 0x200, RZ ;  /* 0x0000020092437810 */ /* 0x000fe40007ffe0ff */
[----:B------:R-:W-:Y:S02]  /*7f80*/  LEA.HI R181, R181, R2, RZ, 0x1b ;  /* 0x00000002b5b57211 */ /* 0x000fe400078fd8ff */
[----:B------:R-:W0:Y:S01]  /*7f90*/  LDS R41, [R41+0x4600] ;  /* 0x0046000029297984 */ /* 0x000e220000000800 */
[----:B-1----:R-:W-:-:S02]  /*7fa0*/  IADD3 R183, PT, PT, R2, 0x280, RZ ;  /* 0x0000028002b77810 */ /* 0x002fc40007ffe0ff */
[----:B------:R-:W-:Y:S02]  /*7fb0*/  LEA.HI R67, R67, R2, RZ, 0x1b ;  /* 0x0000000243437211 */ /* 0x000fe400078fd8ff */
[----:B------:R-:W-:Y:S02]  /*7fc0*/  LEA R128, R181, UR20, 0x2 ;  /* 0x00000014b5807c11 */ /* 0x000fe4000f8e10ff */
[C---:B------:R-:W-:Y:S02]  /*7fd0*/  ISETP.GE.AND P0, PT, R40.reuse, 0x181, PT ;  /* 0x000001812800780c */ /* 0x040fe40003f06270 */
[C---:B------:R-:W-:Y:S02]  /*7fe0*/  ISETP.GE.AND P2, PT, R40.reuse, 0x201, PT ;  /* 0x000002012800780c */ /* 0x040fe40003f46270 */
[C---:B------:R-:W-:Y:S02]  /*7ff0*/  ISETP.GE.AND P3, PT, R40.reuse, 0x281, PT ;  /* 0x000002812800780c */ /* 0x040fe40003f66270 */
[----:B------:R-:W-:-:S02]  /*8000*/  ISETP.GE.AND P4, PT, R40, 0x301, PT ;  /* 0x000003012800780c */ /* 0x000fc40003f86270 */
[----:B------:R-:W-:Y:S01]  /*8010*/  ISETP.GE.AND P5, PT, R40, 0x381, PT ;  /* 0x000003812800780c */ /* 0x000fe20003fa6270 */
[----:B------:R-:W-:-:S12]  /*8020*/  @!P6 BRA `(.L_x_3723) ;  /* 0x000000000004e947 */ /* 0x000fd80003800000 */
[----:B0-----:R1:W-:Y:S02]  /*8030*/  REDG.E.ADD.F32.FTZ.RN.STRONG.GPU desc[UR22][R42.64+0x400], R41 ;  /* 0x000400292a0079a6 */ /* 0x0013e4000c12f316 */
.L_x_3723:
[----:B------:R-:W-:Y:S05]  /*8040*/  BSYNC.RECONVERGENT B0 ;  /* 0x0000000000007941 */ /* 0x000fea0003800200 */
.L_x_3722:
[----:B01----:R0:W1:Y:S01]  /*8050*/  LDS R41, [R128+0x4800] ;  /* 0x0048000080297984 */ /* 0x0030620000000800 */
[----:B------:R-:W-:Y:S01]  /*8060*/  BSSY.RECONVERGENT B0, `(.L_x_3724) ;  /* 0x0000006000007945 */ /* 0x000fe20003800200 */
[----:B------:R-:W-:Y:S02]  /*8070*/  IADD3 R181, PT, PT, R2, 0x300, RZ ;  /* 0x0000030002b57810 */ /* 0x000fe40007ffe0ff */
[----:B------:R-:W-:Y:S02]  /*8080*/  LEA.HI R183, R183, R2, RZ, 0x1b ;  /* 0x00000002b7b77211 */ /* 0x000fe400078fd8ff */
[----:B------:R-:W-:Y:S01]  /*8090*/  LEA R174, R67, UR20, 0x2 ;  /* 0x0000001443ae7c11 */ /* 0x000fe2000f8e10ff */
[----:B------:R-:W-:Y:S06]  /*80a0*/  @!P0 BRA `(.L_x_3725) ;  /* 0x0000000000048947 */ /* 0x000fec0003800000 */
[----:B-1----:R3:W-:Y:S02]  /*80b0*/  REDG.E.ADD.F32.FTZ.RN.STRONG.GPU desc[UR22][R42.64+0x600], R41 ;  /* 0x000600292a0079a6 */ /* 0x0027e4000c12f316 */
.L_x_3725:
[----:B------:R-:W-:Y:S05]  /*80c0*/  BSYNC.RECONVERGENT B0 ;  /* 0x0000000000007941 */ /* 0x000fea0003800200 */
.L_x_3724:
[----:B-1-3--:R1:W3:Y:S01]  /*80d0*/  LDS R41, [R174+0x4a00] ;  /* 0x004a0000ae297984 */ /* 0x00a2e20000000800 */
[----:B------:R-:W-:Y:S01]  /*80e0*/  BSSY.RECONVERGENT B0, `(.L_x_3726) ;  /* 0x0000006000007945 */ /* 0x000fe20003800200 */
[----:B------:R-:W-:Y:S02]  /*80f0*/  IADD3 R67, PT, PT, R2, 0x380, RZ ;  /* 0x0000038002437810 */ /* 0x000fe40007ffe0ff */
[----:B------:R-:W-:Y:S02]  /*8100*/  LEA.HI R181, R181, R2, RZ, 0x1b ;  /* 0x00000002b5b57211 */ /* 0x000fe400078fd8ff */
[----:B------:R-:W-:Y:S01]  /*8110*/  LEA R183, R183, UR20, 0x2 ;  /* 0x00000014b7b77c11 */ /* 0x000fe2000f8e10ff */
[----:B------:R-:W-:Y:S06]  /*8120*/  @!P2 BRA `(.L_x_3727) ;  /* 0x000000000004a947 */ /* 0x000fec0003800000 */
[----:B---3--:R4:W-:Y:S02]  /*8130*/  REDG.E.ADD.F32.FTZ.RN.STRONG.GPU desc[UR22][R42.64+0x800], R41 ;  /* 0x000800292a0079a6 */ /* 0x0089e4000c12f316 */
.L_x_3727:
[----:B------:R-:W-:Y:S05]  /*8140*/  BSYNC.RECONVERGENT B0 ;  /* 0x0000000000007941 */ /* 0x000fea0003800200 */
.L_x_3726:
[----:B---34-:R3:W4:Y:S01]  /*8150*/  LDS R41, [R183+0x4c00] ;  /* 0x004c0000b7297984 */ /* 0x0187220000000800 */
[----:B------:R-:W-:Y:S01]  /*8160*/  BSSY.RECONVERGENT B0, `(.L_x_3728) ;  /* 0x0000005000007945 */ /* 0x000fe20003800200 */
[----:B------:R-:W-:Y:S02]  /*8170*/  LEA.HI R67, R67, R2, RZ, 0x1b ;  /* 0x0000000243437211 */ /* 0x000fe400078fd8ff */
[----:B------:R-:W-:Y:S01]  /*8180*/  LEA R181, R181, UR20, 0x2 ;  /* 0x00000014b5b57c11 */ /* 0x000fe2000f8e10ff */
[----:B------:R-:W-:Y:S06]  /*8190*/  @!P3 BRA `(.L_x_3729) ;  /* 0x000000000004b947 */ /* 0x000fec0003800000 */
[----:B----4-:R4:W-:Y:S02]  /*81a0*/  REDG.E.ADD.F32.FTZ.RN.STRONG.GPU desc[UR22][R42.64+0xa00], R41 ;  /* 0x000a00292a0079a6 */ /* 0x0109e4000c12f316 */
.L_x_3729:
[----:B------:R-:W-:Y:S05]  /*81b0*/  BSYNC.RECONVERGENT B0 ;  /* 0x0000000000007941 */ /* 0x000fea0003800200 */
.L_x_3728:
[----:B----4-:R4:W1:Y:S01]  /*81c0*/  LDS R41, [R181+0x4e00] ;  /* 0x004e0000b5297984 */ /* 0x0108620000000800 */
[----:B------:R-:W-:Y:S01]  /*81d0*/  BSSY.RECONVERGENT B0, `(.L_x_3730) ;  /* 0x0000004000007945 */ /* 0x000fe20003800200 */
[----:B0-----:R-:W-:-:S03]  /*81e0*/  LEA R128, R67, UR20, 0x2 ;  /* 0x0000001443807c11 */ /* 0x001fc6000f8e10ff */
[----:B------:R-:W-:Y:S05]  /*81f0*/  @!P4 BRA `(.L_x_3731) ;  /* 0x000000000004c947 */ /* 0x000fea0003800000 */
[----:B-1----:R0:W-:Y:S02]  /*8200*/  REDG.E.ADD.F32.FTZ.RN.STRONG.GPU desc[UR22][R42.64+0xc00], R41 ;  /* 0x000c00292a0079a6 */ /* 0x0021e4000c12f316 */
.L_x_3731:
[----:B------:R-:W-:Y:S05]  /*8210*/  BSYNC.RECONVERGENT B0 ;  /* 0x0000000000007941 */ /* 0x000fea0003800200 */
.L_x_3730:
[----:B01----:R0:W1:Y:S01]  /*8220*/  LDS R41, [R128+0x5000] ;  /* 0x0050000080297984 */ /* 0x0030620000000800 */
[----:B------:R-:W-:Y:S01]  /*8230*/  BSSY.RECONVERGENT B0, `(.L_x_3732) ;  /* 0x0000005000007945 */ /* 0x000fe20003800200 */
[C---:B------:R-:W-:Y:S02]  /*8240*/  LOP3.LUT R67, R2.reuse, 0x400, RZ, 0xfc, !PT ;  /* 0x0000040002437812 */ /* 0x040fe400078efcff */
[----:B----4-:R-:W-:Y:S01]  /*8250*/  IADD3 R181, PT, PT, R2, 0x480, RZ ;  /* 0x0000048002b57810 */ /* 0x010fe20007ffe0ff */
[----:B------:R-:W-:Y:S06]  /*8260*/  @!P5 BRA `(.L_x_3733) ;  /* 0x000000000004d947 */ /* 0x000fec0003800000 */
[----:B-1----:R4:W-:Y:S02]  /*8270*/  REDG.E.ADD.F32.FTZ.RN.STRONG.GPU desc[UR22][R42.64+0xe00], R41 ;  /* 0x000e00292a0079a6 */ /* 0x0029e4000c12f316 */
.L_x_3733:
[----:B------:R-:W-:Y:S05]  /*8280*/  BSYNC.RECONVERGENT B0 ;  /* 0x0000000000007941 */ /* 0x000fea0003800200 */
.L_x_3732:
[----:B-1--4-:R-:W-:Y:S01]  /*8290*/  IADD3 R41, PT, PT, R2, 0x500, RZ ;  /* 0x0000050002297810 */ /* 0x012fe20007ffe0ff */
        /* <DEDUP_REMOVED lines=16> */
.L_x_3735:
[----:B------:R-:W-:Y:S05]  /*83a0*/  BSYNC.RECONVERGENT B0 ;  /* 0x0000000000007941 */ /* 0x000fea0003800200 */
.L_x_3734:
[----:B01----:R0:W1:Y:S01]  /*83b0*/  LDS R41, [R181+0x5400] ;  /* 0x00540000b5297984 */ /* 0x0030620000000800 */
[----:B------:R-:W-:Y:S01]  /*83c0*/  BSSY.RECONVERGENT B0, `(.L_x_3736) ;  /* 0x0000006000007945 */ /* 0x000fe20003800200 */
[----:B------:R-:W-:Y:S02]  /*83d0*/  IADD3 R67, PT, PT, R2, 0x600, RZ ;  /* 0x0000060002437810 */ /* 0x000fe40007ffe0ff */
[----:B------:R-:W-:Y:S02]  /*83e0*/  LEA.HI R183, R183, R2, RZ, 0x1b ;  /* 0x00000002b7b77211 */ /* 0x000fe400078fd8ff */
[----:B------:R-:W-:Y:S01]  /*83f0*/  LEA R128, R128, UR20, 0x2 ;  /* 0x0000001480807c11 */ /* 0x000fe2000f8e10ff */
[----:B------:R-:W-:Y:S06]  /*8400*/  @!P0 BRA `(.L_x_3737) ;  /* 0x0000000000048947 */ /* 0x000fec0003800000 */
[----:B-1----:R3:W-:Y:S02]  /*8410*/  REDG.E.ADD.F32.FTZ.RN.STRONG.GPU desc[UR22][R42.64+0x1200], R41 ;  /* 0x001200292a0079a6 */ /* 0x0027e4000c12f316 */
.L_x_3737:
[----:B------:R-:W-:Y:S05]  /*8420*/  BSYNC.RECONVERGENT B0 ;  /* 0x0000000000007941 */ /* 0x000fea0003800200 */
.L_x_3736:
[----:B-1-3--:R1:W3:Y:S01]  /*8430*/  LDS R41, [R128+0x5600] ;  /* 0x0056000080297984 */ /* 0x00a2e20000000800 */
[----:B------:R-:W-:Y:S01]  /*8440*/  BSSY.RECONVERGENT B0, `(.L_x_3738) ;  /* 0x0000006000007945 */ /* 0x000fe20003800200 */
[----:B0-----:R-:W-:Y:S02]  /*8450*/  IADD3 R181, PT, PT, R2, 0x680, RZ ;  /* 0x0000068002b57810 */ /* 0x001fe40007ffe0ff */
[----:B------:R-:W-:Y:S02]  /*8460*/  LEA.HI R67, R67, R2, RZ, 0x1b ;  /* 0x0000000243437211 */ /* 0x000fe400078fd8ff */
[----:B------:R-:W-:Y:S01]  /*8470*/  LEA R183, R183, UR20, 0x2 ;  /* 0x00000014b7b77c11 */ /* 0x000fe2000f8e10ff */
[----:B------:R-:W-:Y:S06]  /*8480*/  @!P2 BRA `(.L_x_3739) ;  /* 0x000000000004a947 */ /* 0x000fec0003800000 */
[----:B---3--:R0:W-:Y:S02]  /*8490*/  REDG.E.ADD.F32.FTZ.RN.STRONG.GPU desc[UR22][R42.64+0x1400], R41 ;  /* 0x001400292a0079a6 */ /* 0x0081e4000c12f316 */
.L_x_3739:
[----:B------:R-:W-:Y:S05]  /*84a0*/  BSYNC.RECONVERGENT B0 ;  /* 0x0000000000007941 */ /* 0x000fea0003800200 */
.L_x_3738:
[----:B0--3--:R0:W3:Y:S01]  /*84b0*/  LDS R41, [R183+0x5800] ;  /* 0x00580000b7297984 */ /* 0x0090e20000000800 */
[----:B------:R-:W-:Y:S01]  /*84c0*/  BSSY.RECONVERGENT B0, `(.L_x_3740) ;  /* 0x0000005000007945 */ /* 0x000fe20003800200 */
[----:B------:R-:W-:Y:S02]  /*84d0*/  LEA.HI R181, R181, R2, RZ, 0x1b ;  /* 0x00000002b5b57211 */ /* 0x000fe400078fd8ff */
[----:B------:R-:W-:Y:S01]  /*84e0*/  LEA R67, R67, UR20, 0x2 ;  /* 0x0000001443437c11 */ /* 0x000fe2000f8e10ff */
[----:B------:R-:W-:Y:S06]  /*84f0*/  @!P3 BRA `(.L_x_3741) ;  /* 0x000000000004b947 */ /* 0x000fec0003800000 */
[----:B---3--:R4:W-:Y:S02]  /*8500*/  REDG.E.ADD.F32.FTZ.RN.STRONG.GPU desc[UR22][R42.64+0x1600], R41 ;  /* 0x001600292a0079a6 */ /* 0x0089e4000c12f316 */
.L_x_3741:
[----:B------:R-:W-:Y:S05]  /*8510*/  BSYNC.RECONVERGENT B0 ;  /* 0x0000000000007941 */ /* 0x000fea0003800200 */
.L_x_3740:
[----:B---34-:R3:W4:Y:S01]  /*8520*/  LDS R41, [R67+0x5a00] ;  /* 0x005a000043297984 */ /* 0x0187220000000800 */
[----:B------:R-:W-:Y:S01]  /*8530*/  BSSY.RECONVERGENT B0, `(.L_x_3742) ;  /* 0x0000004000007945 */ /* 0x000fe20003800200 */
[----:B-1----:R-:W-:-:S03]  /*8540*/  LEA R128, R181, UR20, 0x2 ;  /* 0x00000014b5807c11 */ /* 0x002fc6000f8e10ff */
[----:B------:R-:W-:Y:S05]  /*8550*/  @!P4 BRA `(.L_x_3743) ;  /* 0x000000000004c947 */ /* 0x000fea0003800000 */
[----:B----4-:R1:W-:Y:S02]  /*8560*/  REDG.E.ADD.F32.FTZ.RN.STRONG.GPU desc[UR22][R42.64+0x1800], R41 ;  /* 0x001800292a0079a6 */ /* 0x0103e4000c12f316 */
.L_x_3743:
[----:B------:R-:W-:Y:S05]  /*8570*/  BSYNC.RECONVERGENT B0 ;  /* 0x0000000000007941 */ /* 0x000fea0003800200 */
.L_x_3742:
[----:B-1--4-:R1:W4:Y:S01]  /*8580*/  LDS R41, [R128+0x5c00] ;  /* 0x005c000080297984 */ /* 0x0123220000000800 */
[----:B------:R-:W-:Y:S01]  /*8590*/  BSSY.RECONVERGENT B0, `(.L_x_3744) ;  /* 0x0000005000007945 */ /* 0x000fe20003800200 */
[C---:B---3--:R-:W-:Y:S02]  /*85a0*/  IADD3 R67, PT, PT, R2.reuse, 0x700, RZ ;  /* 0x0000070002437810 */ /* 0x048fe40007ffe0ff */
[----:B------:R-:W-:Y:S01]  /*85b0*/  IADD3 R181, PT, PT, R2, 0x780, RZ ;  /* 0x0000078002b57810 */ /* 0x000fe20007ffe0ff */
[----:B------:R-:W-:Y:S06]  /*85c0*/  @!P5 BRA `(.L_x_3745) ;  /* 0x000000000004d947 */ /* 0x000fec0003800000 */
[----:B----4-:R3:W-:Y:S02]  /*85d0*/  REDG.E.ADD.F32.FTZ.RN.STRONG.GPU desc[UR22][R42.64+0x1a00], R41 ;  /* 0x001a00292a0079a6 */ /* 0x0107e4000c12f316 */
.L_x_3745:
[----:B------:R-:W-:Y:S05]  /*85e0*/  BSYNC.RECONVERGENT B0 ;  /* 0x0000000000007941 */ /* 0x000fea0003800200 */
.L_x_3744:
[----:B---34-:R-:W-:Y:S01]  /*85f0*/  LOP3.LUT R41, R2, 0x800, RZ, 0xfc, !PT ;  /* 0x0000080002297812 */ /* 0x018fe200078efcff */
[----:B------:R-:W-:Y:S01]  /*8600*/  BSSY.RECONVERGENT B0, `(.L_x_3746) ;  /* 0x0000010000007945 */ /* 0x000fe20003800200 */
[-C--:B------:R-:W-:Y:S02]  /*8610*/  LEA.HI R67, R67, R2.reuse, RZ, 0x1b ;  /* 0x0000000243437211 */ /* 0x080fe400078fd8ff */
[-C--:B-1----:R-:W-:Y:S02]  /*8620*/  LEA.HI R128, R41, R2.reuse, RZ, 0x1b ;  /* 0x0000000229807211 */ /* 0x082fe400078fd8ff */
        /* <DEDUP_REMOVED lines=9> */
[----:B------:R-:W-:-:S02]  /*86c0*/  ISETP.GE.AND P4, PT, R40, 0x901, PT ;  /* 0x000009012800780c */ /* 0x000fc40003f86270 */
[----:B------:R-:W-:Y:S01]  /*86d0*/  ISETP.GE.AND P5, PT, R40, 0x981, PT ;  /* 0x000009812800780c */ /* 0x000fe20003fa6270 */
[----:B------:R-:W-:-:S12]  /*86e0*/  @!P6 BRA `(.L_x_3747) ;  /* 0x000000000004e947 */ /* 0x000fd80003800000 */
[----:B-1----:R0:W-:Y:S02]  /*86f0*/  REDG.E.ADD.F32.FTZ.RN.STRONG.GPU desc[UR22][R42.64+0x1c00], R41 ;  /* 0x001c00292a0079a6 */ /* 0x0021e4000c12f316 */
.L_x_3747:
[----:B------:R-:W-:Y:S05]  /*8700*/  BSYNC.RECONVERGENT B0 ;  /* 0x0000000000007941 */ /* 0x000fea0003800200 */
.L_x_3746:
[----:B01----:R0:W1:Y:S01]  /*8710*/  LDS R41, [R181+0x6000] ;  /* 0x00600000b5297984 */ /* 0x0030620000000800 */
[----:B------:R-:W-:Y:S01]  /*8720*/  BSSY.RECONVERGENT B0, `(.L_x_3748) ;  /* 0x0000006000007945 */ /* 0x000fe20003800200 */
[----:B------:R-:W-:Y:S02]  /*8730*/  IADD3 R67, PT, PT, R2, 0x900, RZ ;  /* 0x0000090002437810 */ /* 0x000fe40007ffe0ff */
[----:B------:R-:W-:Y:S02]  /*8740*/  LEA.HI R183, R183, R2, RZ, 0x1b ;  /* 0x00000002b7b77211 */ /* 0x000fe400078fd8ff */
[----:B------:R-:W-:Y:S01]  /*8750*/  LEA R128, R128, UR20, 0x2 ;  /* 0x0000001480807c11 */ /* 0x000fe2000f8e10ff */
[----:B------:R-:W-:Y:S06]  /*8760*/  @!P0 BRA `(.L_x_3749) ;  /* 0x0000000000048947 */ /* 0x000fec0003800000 */
[----:B-1----:R3:W-:Y:S02]  /*8770*/  REDG.E.ADD.F32.FTZ.RN.STRONG.GPU desc[UR22][R42.64+0x1e00], R41 ;  /* 0x001e00292a0079a6 */ /* 0x0027e4000c12f316 */
.L_x_3749:
[----:B------:R-:W-:Y:S05]  /*8780*/  BSYNC.RECONVERGENT B0 ;  /* 0x0000000000007941 */ /* 0x000fea0003800200 */
.L_x_3748:
[----:B-1-3--:R1:W3:Y:S01]  /*8790*/  LDS R41, [R128+0x6200] ;  /* 0x0062000080297984 */ /* 0x00a2e20000000800 */
[----:B------:R-:W-:Y:S01]  /*87a0*/  BSSY.RECONVERGENT B0, `(.L_x_3750) ;  /* 0x0000006000007945 */ /* 0x000fe20003800200 */
[----:B0-----:R-:W-:Y:S02]  /*87b0*/  IADD3 R181, PT, PT, R2, 0x980, RZ ;  /* 0x0000098002b57810 */ /* 0x001fe40007ffe0ff */
[----:B------:R-:W-:Y:S02]  /*87c0*/  LEA.HI R67, R67, R2, RZ, 0x1b ;  /* 0x0000000243437211 */ /* 0x000fe400078fd8ff */
[----:B------:R-:W-:Y:S01]  /*87d0*/  LEA R183, R183, UR20, 0x2 ;  /* 0x00000014b7b77c11 */ /* 0x000fe2000f8e10ff */
[----:B------:R-:W-:Y:S06]  /*87e0*/  @!P2 BRA `(.L_x_3751) ;  /* 0x000000000004a947 */ /* 0x000fec0003800000 */
[----:B---3--:R0:W-:Y:S02]  /*87f0*/  REDG.E.ADD.F32.FTZ.RN.STRONG.GPU desc[UR22][R42.64+0x2000], R41 ;  /* 0x002000292a0079a6 */ /* 0x0081e4000c12f316 */
.L_x_3751:
[----:B------:R-:W-:Y:S05]  /*8800*/  BSYNC.RECONVERGENT B0 ;  /* 0x0000000000007941 */ /* 0x000fea0003800200 */
.L_x_3750:
[----:B0--3--:R0:W3:Y:S01]  /*8810*/  LDS R41, [R183+0x6400] ;  /* 0x00640000b7297984 */ /* 0x0090e20000000800 */
[----:B------:R-:W-:Y:S01]  /*8820*/  BSSY.RECONVERGENT B0, `(.L_x_3752) ;  /* 0x0000005000007945 */ /* 0x000fe20003800200 */
[----:B------:R-:W-:Y:S02]  /*8830*/  LEA.HI R181, R181, R2, RZ, 0x1b ;  /* 0x00000002b5b57211 */ /* 0x000fe400078fd8ff */
[----:B------:R-:W-:Y:S01]  /*8840*/  LEA R67, R67, UR20, 0x2 ;  /* 0x0000001443437c11 */ /* 0x000fe2000f8e10ff */
[----:B------:R-:W-:Y:S06]  /*8850*/  @!P3 BRA `(.L_x_3753) ;  /* 0x000000000004b947 */ /* 0x000fec0003800000 */
[----:B---3--:R4:W-:Y:S02]  /*8860*/  REDG.E.ADD.F32.FTZ.RN.STRONG.GPU desc[UR22][R42.64+0x2200], R41 ;  /* 0x002200292a0079a6 */ /* 0x0089e4000c12f316 */
.L_x_3753:
[----:B------:R-:W-:Y:S05]  /*8870*/  BSYNC.RECONVERGENT B0 ;  /* 0x0000000000007941 */ /* 0x000fea0003800200 */
.L_x_3752:
[----:B---34-:R3:W4:Y:S01]  /*8880*/  LDS R41, [R67+0x6600] ;  /* 0x0066000043297984 */ /* 0x0187220000000800 */
[----:B------:R-:W-:Y:S01]  /*8890*/  BSSY.RECONVERGENT B0, `(.L_x_3754) ;  /* 0x0000004000007945 */ /* 0x000fe20003800200 */
[----:B-1----:R-:W-:-:S03]  /*88a0*/  LEA R128, R181, UR20, 0x2 ;  /* 0x00000014b5807c11 */ /* 0x002fc6000f8e10ff */
[----:B------:R-:W-:Y:S05]  /*88b0*/  @!P4 BRA `(.L_x_3755) ;  /* 0x000000000004c947 */ /* 0x000fea0003800000 */
[----:B----4-:R1:W-:Y:S02]  /*88c0*/  REDG.E.ADD.F32.FTZ.RN.STRONG.GPU desc[UR22][R42.64+0x2400], R41 ;  /* 0x002400292a0079a6 */ /* 0x0103e4000c12f316 */
.L_x_3755:
[----:B------:R-:W-:Y:S05]  /*88d0*/  BSYNC.RECONVERGENT B0 ;  /* 0x0000000000007941 */ /* 0x000fea0003800200 */
.L_x_3754:
[----:B-1--4-:R1:W4:Y:S01]  /*88e0*/  LDS R41, [R128+0x6800] ;  /* 0x0068000080297984 */ /* 0x0123220000000800 */
[----:B------:R-:W-:Y:S01]  /*88f0*/  BSSY.RECONVERGENT B0, `(.L_x_3756) ;  /* 0x0000005000007945 */ /* 0x000fe20003800200 */
[C---:B---3--:R-:W-:Y:S02]  /*8900*/  IADD3 R67, PT, PT, R2.reuse, 0xa00, RZ ;  /* 0x00000a0002437810 */ /* 0x048fe40007ffe0ff */
[----:B------:R-:W-:Y:S01]  /*8910*/  IADD3 R181, PT, PT, R2, 0xa80, RZ ;  /* 0x00000a8002b57810 */ /* 0x000fe20007ffe0ff */
[----:B------:R-:W-:Y:S06]  /*8920*/  @!P5 BRA `(.L_x_3757) ;  /* 0x000000000004d947 */ /* 0x000fec0003800000 */
[----:B----4-:R3:W-:Y:S02]  /*8930*/  REDG.E.ADD.F32.FTZ.RN.STRONG.GPU desc[UR22][R42.64+0x2600], R41 ;  /* 0x002600292a0079a6 */ /* 0x0107e4000c12f316 */
.L_x_3757:
[----:B------:R-:W-:Y:S05]  /*8940*/  BSYNC.RECONVERGENT B0 ;  /* 0x0000000000007941 */ /* 0x000fea0003800200 */
.L_x_3756:
[----:B---34-:R-:W-:Y:S01]  /*8950*/  IADD3 R41, PT, PT, R2, 0xb00, RZ ;  /* 0x00000b0002297810 */ /* 0x018fe20007ffe0ff */
        /* <DEDUP_REMOVED lines=16> */
.L_x_3759:
[----:B------:R-:W-:Y:S05]  /*8a60*/  BSYNC.RECONVERGENT B0 ;  /* 0x0000000000007941 */ /* 0x000fea0003800200 */
.L_x_3758:
[----:B01----:R0:W1:Y:S01]  /*8a70*/  LDS R41, [R181+0x6c00] ;  /* 0x006c0000b5297984 */ /* 0x0030620000000800 */
[----:B------:R-:W-:Y:S01]  /*8a80*/  BSSY.RECONVERGENT B0, `(.L_x_3760) ;  /* 0x0000006000007945 */ /* 0x000fe20003800200 */
[----:B------:R-:W-:Y:S02]  /*8a90*/  LOP3.LUT R67, R2, 0xc00, RZ, 0xfc, !PT ;  /* 0x00000c0002437812 */ /* 0x000fe400078efcff */
[----:B------:R-:W-:Y:S02]  /*8aa0*/  LEA.HI R183, R183, R2, RZ, 0x1b ;  /* 0x00000002b7b77211 */ /* 0x000fe400078fd8ff */
[----:B------:R-:W-:Y:S01]  /*8ab0*/  LEA R128, R128, UR20, 0x2 ;  /* 0x0000001480807c11 */ /* 0x000fe2000f8e10ff */
[----:B------:R-:W-:Y:S06]  /*8ac0*/  @!P0 BRA `(.L_x_3761) ;  /* 0x0000000000048947 */ /* 0x000fec0003800000 */
[----:B-1----:R3:W-:Y:S02]  /*8ad0*/  REDG.E.ADD.F32.FTZ.RN.STRONG.GPU desc[UR22][R42.64+0x2a00], R41 ;  /* 0x002a00292a0079a6 */ /* 0x0027e4000c12f316 */
.L_x_3761:
[----:B------:R-:W-:Y:S05]  /*8ae0*/  BSYNC.RECONVERGENT B0 ;  /* 0x0000000000007941 */ /* 0x000fea0003800200 */
.L_x_3760:
[----:B-1-3--:R1:W3:Y:S01]  /*8af0*/  LDS R41, [R128+0x6e00] ;  /* 0x006e000080297984 */ /* 0x00a2e20000000800 */
[----:B------:R-:W-:Y:S01]  /*8b00*/  BSSY.RECONVERGENT B0, `(.L_x_3762) ;  /* 0x0000006000007945 */ /* 0x000fe20003800200 */
[----:B0-----:R-:W-:Y:S02]  /*8b10*/  IADD3 R181, PT, PT, R2, 0xc80, RZ ;  /* 0x00000c8002b57810 */ /* 0x001fe40007ffe0ff */
[----:B------:R-:W-:Y:S02]  /*8b20*/  LEA.HI R67, R67, R2, RZ, 0x1b ;  /* 0x0000000243437211 */ /* 0x000fe400078fd8ff */
[----:B------:R-:W-:Y:S01]  /*8b30*/  LEA R183, R183, UR20, 0x2 ;  /* 0x00000014b7b77c11 */ /* 0x000fe2000f8e10ff */
[----:B------:R-:W-:Y:S06]  /*8b40*/  @!P2 BRA `(.L_x_3763) ;  /* 0x000000000004a947 */ /* 0x000fec0003800000 */
[----:B---3--:R0:W-:Y:S02]  /*8b50*/  REDG.E.ADD.F32.FTZ.RN.STRONG.GPU desc[UR22][R42.64+0x2c00], R41 ;  /* 0x002c00292a0079a6 */ /* 0x0081e4000c12f316 */
.L_x_3763:
[----:B------:R-:W-:Y:S05]  /*8b60*/  BSYNC.RECONVERGENT B0 ;  /* 0x0000000000007941 */ /* 0x000fea0003800200 */
.L_x_3762:
[----:B0--3--:R0:W3:Y:S01]  /*8b70*/  LDS R41, [R183+0x7000] ;  /* 0x00700000b7297984 */ /* 0x0090e20000000800 */
[----:B------:R-:W-:Y:S01]  /*8b80*/  BSSY.RECONVERGENT B0, `(.L_x_3764) ;  /* 0x0000005000007945 */ /* 0x000fe20003800200 */
[----:B------:R-:W-:Y:S02]  /*8b90*/  LEA.HI R181, R181, R2, RZ, 0x1b ;  /* 0x00000002b5b57211 */ /* 0x000fe400078fd8ff */
[----:B-1----:R-:W-:Y:S01]  /*8ba0*/  LEA R128, R67, UR20, 0x2 ;  /* 0x0000001443807c11 */ /* 0x002fe2000f8e10ff */
[----:B------:R-:W-:Y:S06]  /*8bb0*/  @!P3 BRA `(.L_x_3765) ;  /* 0x000000000004b947 */ /* 0x000fec0003800000 */
[----:B---3--:R1:W-:Y:S02]  /*8bc0*/  REDG.E.ADD.F32.FTZ.RN.STRONG.GPU desc[UR22][R42.64+0x2e00], R41 ;  /* 0x002e00292a0079a6 */ /* 0x0083e4000c12f316 */
.L_x_3765:
[----:B------:R-:W-:Y:S05]  /*8bd0*/  BSYNC.RECONVERGENT B0 ;  /* 0x0000000000007941 */ /* 0x000fea0003800200 */
.L_x_3764:
[----:B-1-3--:R1:W3:Y:S01]  /*8be0*/  LDS R41, [R128+0x7200] ;  /* 0x0072000080297984 */ /* 0x00a2e20000000800 */
[----:B------:R-:W-:Y:S01]  /*8bf0*/  BSSY.RECONVERGENT B0, `(.L_x_3766) ;  /* 0x0000006000007945 */ /* 0x000fe20003800200 */
[C---:B------:R-:W-:Y:S02]  /*8c00*/  IADD3 R67, PT, PT, R2.reuse, 0xd00, RZ ;  /* 0x00000d0002437810 */ /* 0x040fe40007ffe0ff */
[----:B0-----:R-:W-:Y:S02]  /*8c10*/  IADD3 R183, PT, PT, R2, 0xd80, RZ ;  /* 0x00000d8002b77810 */ /* 0x001fe40007ffe0ff */
[----:B------:R-:W-:Y:S01]  /*8c20*/  LEA R174, R181, UR20, 0x2 ;  /* 0x00000014b5ae7c11 */ /* 0x000fe2000f8e10ff */
[----:B------:R-:W-:Y:S06]  /*8c30*/  @!P4 BRA `(.L_x_3767) ;  /* 0x000000000004c947 */ /* 0x000fec0003800000 */
[----:B---3--:R0:W-:Y:S02]  /*8c40*/  REDG.E.ADD.F32.FTZ.RN.STRONG.GPU desc[UR22][R42.64+0x3000], R41 ;  /* 0x003000292a0079a6 */ /* 0x0081e4000c12f316 */
.L_x_3767:
[----:B------:R-:W-:Y:S05]  /*8c50*/  BSYNC.RECONVERGENT B0 ;  /* 0x0000000000007941 */ /* 0x000fea0003800200 */
.L_x_3766:
[----:B0--3--:R0:W3:Y:S01]  /*8c60*/  LDS R41, [R174+0x7400] ;  /* 0x00740000ae297984 */ /* 0x0090e20000000800 */
[----:B------:R-:W-:Y:S01]  /*8c70*/  BSSY.RECONVERGENT B0, `(.L_x_3768) ;  /* 0x0000006000007945 */ /* 0x000fe20003800200 */
[----:B------:R-:W-:Y:S02]  /*8c80*/  IADD3 R181, PT, PT, R2, 0xe00, RZ ;  /* 0x00000e0002b57810 */ /* 0x000fe40007ffe0ff */
[-C--:B------:R-:W-:Y:S02]  /*8c90*/  LEA.HI R67, R67, R2.reuse, RZ, 0x1b ;  /* 0x0000000243437211 */ /* 0x080fe400078fd8ff */
[----:B------:R-:W-:Y:S01]  /*8ca0*/  LEA.HI R183, R183, R2, RZ, 0x1b ;  /* 0x00000002b7b77211 */ /* 0x000fe200078fd8ff */
[----:B------:R-:W-:Y:S06]  /*8cb0*/  @!P5 BRA `(.L_x_3769) ;  /* 0x000000000004d947 */ /* 0x000fec0003800000 */
[----:B---3--:R4:W-:Y:S02]  /*8cc0*/  REDG.E.ADD.F32.FTZ.RN.STRONG.GPU desc[UR22][R42.64+0x3200], R41 ;  /* 0x003200292a0079a6 */ /* 0x0089e4000c12f316 */
.L_x_3769:
[----:B------:R-:W-:Y:S05]  /*8cd0*/  BSYNC.RECONVERGENT B0 ;  /* 0x0000000000007941 */ /* 0x000fea0003800200 */
.L_x_3768:
[----:B---34-:R-:W-:Y:S01]  /*8ce0*/  LEA R41, R67, UR20, 0x2 ;  /* 0x0000001443297c11 */ /* 0x018fe2000f8e10ff */
[----:B------:R-:W-:Y:S01]  /*8cf0*/  BSSY.RECONVERGENT B0, `(.L_x_3770) ;  /* 0x000000c000007945 */ /* 0x000fe20003800200 */
[C---:B------:R-:W-:Y:S02]  /*8d00*/  ISETP.GE.AND P6, PT, R40.reuse, 0xd01, PT ;  /* 0x00000d012800780c */ /* 0x040fe40003fc6270 */
[----:B------:R-:W-:Y:S02]  /*8d10*/  LEA.HI R181, R181, R2, RZ, 0x1b ;  /* 0x00000002b5b57211 */ /* 0x000fe400078fd8ff */
[----:B------:R-:W3:Y:S01]  /*8d20*/  LDS R41, [R41+0x7600] ;  /* 0x0076000029297984 */ /* 0x000ee20000000800 */
[----:B------:R-:W-:Y:S02]  /*8d30*/  LEA R183, R183, UR20, 0x2 ;  /* 0x00000014b7b77c11 */ /* 0x000fe4000f8e10ff */
[C---:B------:R-:W-:Y:S02]  /*8d40*/  ISETP.GE.AND P0, PT, R40.reuse, 0xd81, PT ;  /* 0x00000d812800780c */ /* 0x040fe40003f06270 */
[----:B------:R-:W-:-:S02]  /*8d50*/  ISETP.GE.AND P2, PT, R40, 0xe01, PT ;  /* 0x00000e012800780c */ /* 0x000fc40003f46270 */
[C---:B------:R-:W-:Y:S02]  /*8d60*/  ISETP.GE.AND P3, PT, R40.reuse, 0xe81, PT ;  /* 0x00000e812800780c */ /* 0x040fe40003f66270 */
[C---:B------:R-:W-:Y:S02]  /*8d70*/  ISETP.GE.AND P4, PT, R40.reuse, 0xf01, PT ;  /* 0x00000f012800780c */ /* 0x040fe40003f86270 */
[----:B------:R-:W-:Y:S01]  /*8d80*/  ISETP.GE.AND P5, PT, R40, 0xf81, PT ;  /* 0x00000f812800780c */ /* 0x000fe20003fa6270 */
[----:B------:R-:W-:-:S12]  /*8d90*/  @!P6 BRA `(.L_x_3771) ;  /* 0x000000000004e947 */ /* 0x000fd80003800000 */
[----:B---3--:R4:W-:Y:S02]  /*8da0*/  REDG.E.ADD.F32.FTZ.RN.STRONG.GPU desc[UR22][R42.64+0x3400], R41 ;  /* 0x003400292a0079a6 */ /* 0x0089e4000c12f316 */
.L_x_3771:
[----:B------:R-:W-:Y:S05]  /*8db0*/  BSYNC.RECONVERGENT B0 ;  /* 0x0000000000007941 */ /* 0x000fea0003800200 */
.L_x_3770:
[----:B---34-:R3:W4:Y:S01]  /*8dc0*/  LDS R41, [R183+0x7800] ;  /* 0x00780000b7297984 */ /* 0x0187220000000800 */
[----:B------:R-:W-:Y:S01]  /*8dd0*/  BSSY.RECONVERGENT B0, `(.L_x_3772) ;  /* 0x0000004000007945 */ /* 0x000fe20003800200 */
[----:B------:R-:W-:-:S03]  /*8de0*/  LEA R181, R181, UR20, 0x2 ;  /* 0x00000014b5b57c11 */ /* 0x000fc6000f8e10ff */
[----:B------:R-:W-:Y:S05]  /*8df0*/  @!P0 BRA `(.L_x_3773) ;  /* 0x0000000000048947 */ /* 0x000fea0003800000 */
[----:B----4-:R4:W-:Y:S02]  /*8e00*/  REDG.E.ADD.F32.FTZ.RN.STRONG.GPU desc[UR22][R42.64+0x3600], R41 ;  /* 0x003600292a0079a6 */ /* 0x0109e4000c12f316 */
.L_x_3773:
[----:B------:R-:W-:Y:S05]  /*8e10*/  BSYNC.RECONVERGENT B0 ;  /* 0x0000000000007941 */ /* 0x000fea0003800200 */
.L_x_3772:
[----:B----4-:R4:W0:Y:S01]  /*8e20*/  LDS R41, [R181+0x7a00] ;  /* 0x007a0000b5297984 */ /* 0x0108220000000800 */
[----:B------:R-:W-:Y:S04]  /*8e30*/  BSSY.RECONVERGENT B0, `(.L_x_3774) ;  /* 0x0000003000007945 */ /* 0x000fe80003800200 */
[----:B------:R-:W-:Y:S05]  /*8e40*/  @!P2 BRA `(.L_x_3775) ;  /* 0x000000000004a947 */ /* 0x000fea0003800000 */
[----:B0-----:R0:W-:Y:S02]  /*8e50*/  REDG.E.ADD.F32.FTZ.RN.STRONG.GPU desc[UR22][R42.64+0x3800], R41 ;  /* 0x003800292a0079a6 */ /* 0x0011e4000c12f316 */
.L_x_3775:
[----:B------:R-:W-:Y:S05]  /*8e60*/  BSYNC.RECONVERGENT B0 ;  /* 0x0000000000007941 */ /* 0x000fea0003800200 */
.L_x_3774:
[----:B0-----:R-:W-:Y:S01]  /*8e70*/  IADD3 R41, PT, PT, R2, 0xe80, RZ ;  /* 0x00000e8002297810 */ /* 0x001fe20007ffe0ff */
[C---:B------:R-:W-:Y:S01]  /*8e80*/  FMUL.FTZ R67, R20.reuse, R47 ;  /* 0x0000002f14437220 */ /* 0x040fe20000410000 */
[----:B------:R-:W-:Y:S01]  /*8e90*/  FFMA.FTZ R230, R107, -R20, R230 ;  /* 0x800000146be67223 */ /* 0x000fe200000100e6 */
[----:B------:R-:W-:Y:S01]  /*8ea0*/  FMUL.FTZ R51, R20, R51 ;  /* 0x0000003314337220 */ /* 0x000fe20000410000 */
[-C--:B------:R-:W-:Y:S01]  /*8eb0*/  LEA.HI R40, R41, R2.reuse, RZ, 0x1b ;  /* 0x0000000229287211 */ /* 0x080fe200078fd8ff */
[----:B------:R-:W-:Y:S01]  /*8ec0*/  FMUL.FTZ R41, R232, R67 ;  /* 0x00000043e8297220 */ /* 0x000fe20000410000 */
[----:B----4-:R-:W-:Y:S01]  /*8ed0*/  IADD3 R181, PT, PT, R2, 0xf00, RZ ;  /* 0x00000f0002b57810 */ /* 0x010fe20007ffe0ff */
[----:B------:R-:W-:Y:S01]  /*8ee0*/  BSSY.RECONVERGENT B0, `(.L_x_3776) ;  /* 0x000000b000007945 */ /* 0x000fe20003800200 */
[----:B------:R-:W-:Y:S01]  /*8ef0*/  LEA R40, R40, UR20, 0x2 ;  /* 0x0000001428287c11 */ /* 0x000fe2000f8e10ff */
[-C--:B-1----:R-:W-:Y:S01]  /*8f00*/  FFMA.FTZ R128, R230, R51.reuse, -R41 ;  /* 0x00000033e6807223 */ /* 0x082fe20000010829 */
[----:B---3--:R-:W-:Y:S01]  /*8f10*/  IADD3 R183, PT, PT, R2, 0xf80, RZ ;  /* 0x00000f8002b77810 */ /* 0x008fe20007ffe0ff */
[----:B------:R-:W-:Y:S01]  /*8f20*/  FMUL.FTZ R51, R232, R51 ;  /* 0x00000033e8337220 */ /* 0x000fe20000410000 */
[-C--:B------:R-:W-:Y:S01]  /*8f30*/  LEA.HI R181, R181, R2.reuse, RZ, 0x1b ;  /* 0x00000002b5b57211 */ /* 0x080fe200078fd8ff */
[----:B------:R0:W1:Y:S01]  /*8f40*/  LDS R41, [R40+0x7c00] ;  /* 0x007c000028297984 */ /* 0x0000620000000800 */
[----:B------:R-:W-:-:S02]  /*8f50*/  LEA.HI R183, R183, R2, RZ, 0x1b ;  /* 0x00000002b7b77211 */ /* 0x000fc400078fd8ff */
[----:B------:R-:W-:Y:S01]  /*8f60*/  LEA R181, R181, UR20, 0x2 ;  /* 0x00000014b5b57c11 */ /* 0x000fe2000f8e10ff */
[----:B------:R-:W-:Y:S06]  /*8f70*/  @!P3 BRA `(.L_x_3777) ;  /* 0x000000000004b947 */ /* 0x000fec0003800000 */
[----:B-1----:R3:W-:Y:S02]  /*8f80*/  REDG.E.ADD.F32.FTZ.RN.STRONG.GPU desc[UR22][R42.64+0x3a00], R41 ;  /* 0x003a00292a0079a6 */ /* 0x0027e4000c12f316 */
.L_x_3777:
[----:B------:R-:W-:Y:S05]  /*8f90*/  BSYNC.RECONVERGENT B0 ;  /* 0x0000000000007941 */ /* 0x000fea0003800200 */
.L_x_3776:
[----:B-1-3--:R1:W3:Y:S01]  /*8fa0*/  LDS R41, [R181+0x7e00] ;  /* 0x007e0000b5297984 */ /* 0x00a2e20000000800 */
[----:B------:R-:W-:Y:S01]  /*8fb0*/  BSSY.RECONVERGENT B0, `(.L_x_3778) ;  /* 0x0000005000007945 */ /* 0x000fe20003800200 */
[----:B------:R-:W-:Y:S01]  /*8fc0*/  LEA R183, R183, UR20, 0x2 ;  /* 0x00000014b7b77c11 */ /* 0x000fe2000f8e10ff */
[----:B------:R-:W-:Y:S02]  /*8fd0*/  FFMA.FTZ R51, R230, R67, R51 ;  /* 0x00000043e6337223 */ /* 0x000fe40000010033 */
[----:B------:R-:W-:Y:S05]  /*8fe0*/  @!P4 BRA `(.L_x_3779) ;  /* 0x000000000004c947 */ /* 0x000fea0003800000 */
[----:B---3--:R4:W-:Y:S02]  /*8ff0*/  REDG.E.ADD.F32.FTZ.RN.STRONG.GPU desc[UR22][R42.64+0x3c00], R41 ;  /* 0x003c00292a0079a6 */ /* 0x0089e4000c12f316 */
.L_x_3779:
[----:B------:R-:W-:Y:S05]  /*9000*/  BSYNC.RECONVERGENT B0 ;  /* 0x0000000000007941 */ /* 0x000fea0003800200 */
.L_x_3778:
[----:B---34-:R3:W4:Y:S01]  /*9010*/  LDS R41, [R183+0x8000] ;  /* 0x00800000b7297984 */ /* 0x0187220000000800 */
[----:B------:R-:W-:Y:S01]  /*9020*/  BSSY.RECONVERGENT B0, `(.L_x_3780) ;  /* 0x0000004000007945 */ /* 0x000fe20003800200 */
[----:B0-----:R-:W-:-:S03]  /*9030*/  FADD.FTZ R40, R162, R51 ;  /* 0x00000033a2287221 */ /* 0x001fc60000010000 */
[----:B------:R-:W-:Y:S05]  /*9040*/  @!P5 BRA `(.L_x_3781) ;  /* 0x000000000004d947 */ /* 0x000fea0003800000 */
[----:B----4-:R0:W-:Y:S02]  /*9050*/  REDG.E.ADD.F32.FTZ.RN.STRONG.GPU desc[UR22][R42.64+0x3e00], R41 ;  /* 0x003e00292a0079a6 */ /* 0x0101e4000c12f316 */
.L_x_3781:
[----:B------:R-:W-:Y:S05]  /*9060*/  BSYNC.RECONVERGENT B0 ;  /* 0x0000000000007941 */ /* 0x000fea0003800200 */
.L_x_3780:
[----:B0---4-:R-:W-:Y:S01]  /*9070*/  FADD.FTZ R41, R163, R128 ;  /* 0x00000080a3297221 */ /* 0x011fe20000010000 */
[C---:B------:R-:W-:Y:S01]  /*9080*/  FFMA.FTZ R42, R3.reuse, R48, R60 ;  /* 0x00000030032a7223 */ /* 0x040fe2000001003c */
[----:B------:R-:W-:Y:S01]  /*9090*/  FFMA.FTZ R43, -R3, R46, R55 ;  /* 0x0000002e032b7223 */ /* 0x000fe20000010137 */
[----:B------:R-:W0:Y:S01]  /*90a0*/  SHFL.DOWN PT, R51, R40, 0x1, 0x1f ;  /* 0x08201f0028337f89 */ /* 0x000e2200000e0000 */
[----:B------:R-:W-:Y:S01]  /*90b0*/  ISETP.GT.AND P0, PT, R36, 0x1e, PT ;  /* 0x0000001e2400780c */ /* 0x000fe20003f04270 */
[----:B------:R-:W-:Y:S01]  /*90c0*/  FMUL.FTZ R168, R153, R168 ;  /* 0x000000a899a87220 */ /* 0x000fe20000410000 */
[----:B------:R-:W-:Y:S01]  /*90d0*/  FMUL.FTZ R177, R154, R177 ;  /* 0x000000b19ab17220 */ /* 0x000fe20000410000 */
[----:B------:R-:W4:Y:S01]  /*90e0*/  SHFL.DOWN PT, R46, R41, 0x1, 0x1f ;  /* 0x08201f00292e7f89 */ /* 0x000f2200000e0000 */
[----:B------:R-:W-:Y:S01]  /*90f0*/  ISETP.GT.AND P2, PT, R36, 0xf, PT ;  /* 0x0000000f2400780c */ /* 0x000fe20003f44270 */
[----:B------:R-:W-:Y:S01]  /*9100*/  FFMA.FTZ R160, R209, R160, R168 ;  /* 0x000000a0d1a07223 */ /* 0x000fe200000100a8 */
[----:B------:R-:W-:Y:S01]  /*9110*/  FFMA.FTZ R167, R196, R167, R177 ;  /* 0x000000a7c4a77223 */ /* 0x000fe200000100b1 */
[----:B------:R-:W5:Y:S01]  /*9120*/  SHFL.DOWN PT, R55, R42, 0x1, 0x1f ;  /* 0x08201f002a377f89 */ /* 0x000f6200000e0000 */
[----:B------:R-:W-:Y:S01]  /*9130*/  FMUL.FTZ R171, R156, R171 ;  /* 0x000000ab9cab7220 */ /* 0x000fe20000410000 */
[----:B------:R-:W-:Y:S01]  /*9140*/  FFMA.FTZ R160, R105, R44, R160 ;  /* 0x0000002c69a07223 */ /* 0x000fe200000100a0 */
[----:B------:R-:W-:Y:S01]  /*9150*/  FFMA.FTZ R167, R104, R45, R167 ;  /* 0x0000002d68a77223 */ /* 0x000fe200000100a7 */
[----:B------:R-:W1:Y:S01]  /*9160*/  SHFL.DOWN PT, R48, R43, 0x1, 0x1f ;  /* 0x08201f002b307f89 */ /* 0x000e6200000e0000 */
        /* <DEDUP_REMOVED lines=11> */
[----:B0-----:R-:W-:Y:S01]  /*9220*/  @!P0 FADD.FTZ R40, R40, R51 ;  /* 0x0000003328288221 */ /* 0x001fe20000010000 */
[----:B------:R-:W-:Y:S01]  /*9230*/  FMUL.FTZ R51, R230, R164 ;  /* 0x000000a4e6337220 */ /* 0x000fe20000410000 */
[----:B------:R-:W-:Y:S01]  /*9240*/  FMUL.FTZ R69, R124, R69 ;  /* 0x000000457c457220 */ /* 0x000fe20000410000 */
[----:B------:R-:W-:Y:S01]  /*9250*/  FFMA.FTZ R157, R210, R157, R171 ;  /* 0x0000009dd29d7223 */ /* 0x000fe200000100ab */
[----:B----4-:R-:W-:Y:S01]  /*9260*/  @!P0 FADD.FTZ R41, R41, R46 ;  /* 0x0000002e29298221 */ /* 0x010fe20000010000 */
[----:B------:R-:W-:Y:S01]  /*9270*/  FFMA.FTZ R232, R232, R165, R51 ;  /* 0x000000a5e8e87223 */ /* 0x000fe20000010033 */
[----:B------:R-:W-:Y:S01]  /*9280*/  FFMA.FTZ R64, R197, R64, R170 ;  /* 0x00000040c5407223 */ /* 0x000fe200000100aa */
[----:B------:R-:W-:Y:S01]  /*9290*/  FFMA.FTZ R155, R198, R155, R169 ;  /* 0x0000009bc69b7223 */ /* 0x000fe200000100a9 */
[----:B-----5:R-:W-:Y:S01]  /*92a0*/  @!P0 FADD.FTZ R42, R42, R55 ;  /* 0x000000372a2a8221 */ /* 0x020fe20000010000 */
[----:B------:R-:W0:Y:S01]  /*92b0*/  SHFL.DOWN PT, R46, R41, 0x2, 0x1f ;  /* 0x08401f00292e7f89 */ /* 0x000e2200000e0000 */
[----:B------:R-:W-:Y:S01]  /*92c0*/  FFMA.FTZ R232, R107, R47, R232 ;  /* 0x0000002f6be87223 */ /* 0x000fe200000100e8 */
[----:B------:R-:W-:Y:S01]  /*92d0*/  FFMA.FTZ R158, R199, R158, R172 ;  /* 0x0000009ec79e7223 */ /* 0x000fe200000100ac */
[----:B-1----:R-:W-:Y:S01]  /*92e0*/  @!P0 FADD.FTZ R43, R43, R48 ;  /* 0x000000302b2b8221 */ /* 0x002fe20000010000 */
[----:B------:R-:W1:Y:S01]  /*92f0*/  SHFL.DOWN PT, R55, R40, 0x2, 0x1f ;  /* 0x08401f0028377f89 */ /* 0x000e6200000e0000 */
[----:B------:R-:W-:Y:S01]  /*9300*/  ISETP.GT.AND P0, PT, R36, 0x1d, PT ;  /* 0x0000001d2400780c */ /* 0x000fe20003f04270 */
[----:B------:R-:W-:Y:S01]  /*9310*/  FFMA.FTZ R159, R200, R159, R175 ;  /* 0x0000009fc89f7223 */ /* 0x000fe200000100af */
[----:B------:R-:W-:Y:S01]  /*9320*/  FFMA.FTZ R52, R201, R52, R166 ;  /* 0x00000034c9347223 */ /* 0x000fe200000100a6 */
[----:B------:R-:W4:Y:S01]  /*9330*/  SHFL.DOWN PT, R163, R42, 0x2, 0x1f ;  /* 0x08401f002aa37f89 */ /* 0x000f2200000e0000 */
[----:B------:R-:W-:Y:S01]  /*9340*/  FFMA.FTZ R161, R202, R161, R179 ;  /* 0x000000a1caa17223 */ /* 0x000fe200000100b3 */
[----:B------:R-:W-:Y:S01]  /*9350*/  FFMA.FTZ R66, R203, R66, R68 ;  /* 0x00000042cb427223 */ /* 0x000fe20000010044 */
[----:B------:R-:W-:Y:S01]  /*9360*/  FFMA.FTZ R63, R204, R63, R173 ;  /* 0x0000003fcc3f7223 */ /* 0x000fe200000100ad */
[----:B------:R-:W5:Y:S01]  /*9370*/  SHFL.DOWN PT, R48, R43, 0x2, 0x1f ;  /* 0x08401f002b307f89 */ /* 0x000f6200000e0000 */
[----:B------:R-:W-:Y:S01]  /*9380*/  FFMA.FTZ R54, R205, R54, R122 ;  /* 0x00000036cd367223 */ /* 0x000fe2000001007a */
[----:B------:R-:W-:Y:S01]  /*9390*/  FFMA.FTZ R65, R206, R65, R123 ;  /* 0x00000041ce417223 */ /* 0x000fe2000001007b */
[----:B------:R-:W-:Y:S01]  /*93a0*/  FFMA.FTZ R62, R207, R62, R70 ;  /* 0x0000003ecf3e7223 */ /* 0x000fe20000010046 */
[----:B------:R-:W-:Y:S01]  /*93b0*/  FFMA.FTZ R61, R208, R61, R69 ;  /* 0x0000003dd03d7223 */ /* 0x000fe20000010045 */
[----:B------:R-:W-:Y:S01]  /*93c0*/  BSSY.RECONVERGENT B0, `(.L_x_3782) ;  /* 0x0000031000007945 */ /* 0x000fe20003800200 */
        /* <DEDUP_REMOVED lines=14> */
[----:B----4-:R-:W-:Y:S01]  /*94b0*/  @!P0 FADD.FTZ R42, R42, R163 ;  /* 0x000000a32a2a8221 */ /* 0x010fe20000010000 */
[----:B------:R-:W1:Y:S01]  /*94c0*/  SHFL.DOWN PT, R47, R40, 0x4, 0x1f ;  /* 0x08801f00282f7f89 */ /* 0x000e6200000e0000 */
[----:B------:R-:W-:Y:S01]  /*94d0*/  FFMA.FTZ R62, R117, R215, R62 ;  /* 0x000000d7753e7223 */ /* 0x000fe2000001003e */
[----:B------:R-:W-:Y:S01]  /*94e0*/  FFMA.FTZ R61, R116, R229, R61 ;  /* 0x000000e5743d7223 */ /* 0x000fe2000001003d */
[----:B-----5:R-:W-:Y:S01]  /*94f0*/  @!P0 FADD.FTZ R43, R43, R48 ;  /* 0x000000302b2b8221 */ /* 0x020fe20000010000 */
[----:B------:R-:W4:Y:S01]  /*9500*/  SHFL.DOWN PT, R51, R42, 0x4, 0x1f ;  /* 0x08801f002a337f89 */ /* 0x000f2200000e0000 */
[----:B------:R-:W-:-:S03]  /*9510*/  ISETP.GT.AND P0, PT, R36, 0x1b, PT ;  /* 0x0000001b2400780c */ /* 0x000fc60003f04270 */
[----:B------:R-:W5:Y:S10]  /*9520*/  SHFL.DOWN PT, R48, R43, 0x4, 0x1f ;  /* 0x08801f002b307f89 */ /* 0x000f7400000e0000 */
[----:B0-----:R-:W-:Y:S01]  /*9530*/  @!P0 FADD.FTZ R41, R41, R46 ;  /* 0x0000002e29298221 */ /* 0x001fe20000010000 */
[----:B-1----:R-:W-:-:S04]  /*9540*/  @!P0 FADD.FTZ R40, R40, R47 ;  /* 0x0000002f28288221 */ /* 0x002fc80000010000 */
        /* <DEDUP_REMOVED lines=8> */
[----:B-1----:R-:W-:Y:S01]  /*95d0*/  @!P0 FADD.FTZ R40, R40, R45 ;  /* 0x0000002d28288221 */ /* 0x002fe20000010000 */
[----:B----4-:R-:W-:-:S04]  /*95e0*/  @!P0 FADD.FTZ R42, R42, R47 ;  /* 0x0000002f2a2a8221 */ /* 0x010fc80000010000 */
[----:B------:R0:W1:Y:S01]  /*95f0*/  SHFL.DOWN PT, R45, R40, 0x10, 0x1f ;  /* 0x0a001f00282d7f89 */ /* 0x00006200000e0000 */
[----:B-----5:R-:W-:-:S03]  /*9600*/  @!P0 FADD.FTZ R43, R43, R46 ;  /* 0x0000002e2b2b8221 */ /* 0x020fc60000010000 */
[----:B------:R0:W4:Y:S04]  /*9610*/  SHFL.DOWN PT, R47, R42, 0x10, 0x1f ;  /* 0x0a001f002a2f7f89 */ /* 0x00012800000e0000 */
[----:B------:R0:W0:Y:S04]  /*9620*/  SHFL.DOWN PT, R46, R41, 0x10, 0x1f ;  /* 0x0a001f00292e7f89 */ /* 0x00002800000e0000 */
[----:B------:R0:W0:Y:S01]  /*9630*/  SHFL.DOWN PT, R48, R43, 0x10, 0x1f ;  /* 0x0a001f002b307f89 */ /* 0x00002200000e0000 */
[----:B------:R-:W-:Y:S05]  /*9640*/  @P2 BRA `(.L_x_3783) ;  /* 0x0000000000202947 */ /* 0x000fea0003800000 */
[----:B------:R-:W-:Y:S01]  /*9650*/  ISETP.NE.AND P0, PT, R36, RZ, PT ;  /* 0x000000ff2400720c */ /* 0x000fe20003f05270 */
[----:B01----:R-:W-:Y:S01]  /*9660*/  FADD.FTZ R40, R40, R45 ;  /* 0x0000002d28287221 */ /* 0x003fe20000010000 */
[----:B------:R-:W-:Y:S01]  /*9670*/  FADD.FTZ R41, R41, R46 ;  /* 0x0000002e29297221 */ /* 0x000fe20000010000 */
[----:B----4-:R-:W-:Y:S01]  /*9680*/  FADD.FTZ R42, R42, R47 ;  /* 0x0000002f2a2a7221 */ /* 0x010fe20000010000 */
[----:B------:R-:W-:-:S09]  /*9690*/  FADD.FTZ R43, R43, R48 ;  /* 0x000000302b2b7221 */ /* 0x000fd20000010000 */
[----:B------:R-:W-:-:S04]  /*96a0*/  @!P0 SHF.R.U32.HI R44, RZ, 0x1, R2 ;  /* 0x00000001ff2c8819 */ /* 0x000fc80000011602 */
[----:B------:R-:W-:-:S05]  /*96b0*/  @!P0 LOP3.LUT R44, R44, 0x1f0, RZ, 0xc0, !PT ;  /* 0x000001f02c2c8812 */ /* 0x000fca00078ec0ff */
[----:B------:R0:W-:Y:S02]  /*96c0*/  @!P0 STS.128 [R44+UR20+0x8410], R40 ;  /* 0x008410282c008988 */ /* 0x0001e40008000c14 */
.L_x_3783:
[----:B------:R-:W-:Y:S05]  /*96d0*/  BSYNC.RECONVERGENT B0 ;  /* 0x0000000000007941 */ /* 0x000fea0003800200 */
.L_x_3782:
[----:B------:R-:W-:Y:S01]  /*96e0*/  ISETP.NE.AND P0, PT, R2, RZ, PT ;  /* 0x000000ff0200720c */ /* 0x000fe20003f05270 */
        /* <DEDUP_REMOVED lines=36> */
[----:B------:R-:W5:Y:S01]  /*9930*/  LDS.128 R52, [UR20+0x8420] ;  /* 0x00842014ff347984 */ /* 0x000f620008000c00 */
[----:B------:R-:W-:-:S03]  /*9940*/  ULEA UR21, UR8, UR20, 0x3 ;  /* 0x0000001408157291 */ /* 0x000fc6000f8e18ff */
[----:B0-----:R-:W0:Y:S01]  /*9950*/  LDS.128 R48, [UR20+0x8430] ;  /* 0x00843014ff307984 */ /* 0x001e220008000c00 */
[----:B------:R-:W-:-:S03]  /*9960*/  PLOP3.LUT P0, PT, PT, PT, UP0, 0x80, 0x8 ;  /* 0x000000000008781c */ /* 0x000fc60003f0f008 */
[----:B-1--4-:R-:W1:Y:S10]  /*9970*/  LDS.128 R44, [UR20+0x8440] ;  /* 0x00844014ff2c7984 */ /* 0x012e740008000c00 */
[----:B------:R-:W4:Y:S04]  /*9980*/  @P0 LDS.64 R58, [UR21+0xc480] ;  /* 0x00c48015ff3a0984 */ /* 0x000f280008000a00 */
[----:B------:R-:W2:Y:S01]  /*9990*/  @P0 LDS.64 R60, [UR21+0xbc80] ;  /* 0x00bc8015ff3c0984 */ /* 0x000ea20008000a00 */
[----:B-----5:R-:W-:Y:S01]  /*99a0*/  FADD.FTZ R57, R54, R42 ;  /* 0x0000002a36397221 */ /* 0x020fe20000010000 */
[----:B------:R-:W-:Y:S01]  /*99b0*/  FADD.FTZ R42, R55, R43 ;  /* 0x0000002b372a7221 */ /* 0x000fe20000010000 */
[----:B------:R-:W-:Y:S01]  /*99c0*/  FADD.FTZ R43, R52, R40 ;  /* 0x00000028342b7221 */ /* 0x000fe20000010000 */
[----:B------:R-:W-:Y:S01]  /*99d0*/  FADD.FTZ R2, R53, R41 ;  /* 0x0000002935027221 */ /* 0x000fe20000010000 */
        /* <DEDUP_REMOVED lines=8> */
[----:B----4-:R-:W-:Y:S01]  /*9a60*/  @P0 FADD.FTZ R46, R46, R58 ;  /* 0x0000003a2e2e0221 */ /* 0x010fe20000010000 */
[----:B------:R-:W-:Y:S01]  /*9a70*/  @P0 FADD.FTZ R47, R47, R59 ;  /* 0x0000003b2f2f0221 */ /* 0x000fe20000010000 */
[----:B--2---:R-:W-:Y:S01]  /*9a80*/  @P0 FADD.FTZ R44, R44, R60 ;  /* 0x0000003c2c2c0221 */ /* 0x004fe20000010000 */
[----:B------:R-:W-:-:S03]  /*9a90*/  @P0 FADD.FTZ R45, R45, R61 ;  /* 0x0000003d2d2d0221 */ /* 0x000fc60000010000 */
[----:B------:R0:W-:Y:S04]  /*9aa0*/  STS.64 [UR21+0xc480], R46 ;  /* 0x00c4802eff007988 */ /* 0x0001e80008000a15 */
[----:B------:R0:W-:Y:S02]  /*9ab0*/  STS.64 [UR21+0xbc80], R44 ;  /* 0x00bc802cff007988 */ /* 0x0001e40008000a15 */
.L_x_3785:
[----:B------:R-:W-:Y:S05]  /*9ac0*/  BSYNC.RECONVERGENT B0 ;  /* 0x0000000000007941 */ /* 0x000fea0003800200 */
.L_x_3784:
[----:B------:R-:W-:-:S04]  /*9ad0*/  UIADD3 UR8, UPT, UPT, UR8, 0x1, URZ ;  /* 0x0000000108087890 */ /* 0x000fc8000fffe0ff */
[----:B------:R-:W-:-:S09]  /*9ae0*/  UISETP.GE.AND UP0, UPT, UR8, UR42, UPT ;  /* 0x0000002a0800728c */ /* 0x000fd2000bf06270 */
[----:B------:R-:W-:Y:S05]  /*9af0*/  BRA.U !UP0, `(.L_x_3786) ;  /* 0xffffff79080c7547 */ /* 0x000fea000b83ffff */
.L_x_3687:
[----:B------:R-:W5:Y:S01]  /*9b00*/  S2R R0, SR_TID.X ;  /* 0x0000000000007919 */ /* 0x000f620000002100 */
[----:B------:R-:W0:Y:S01]  /*9b10*/  S2UR UR21, SR_CgaCtaId ;  /* 0x00000000001579c3 */ /* 0x000e220000008800 */
[----:B------:R-:W-:Y:S01]  /*9b20*/  UMOV UR20, 0x400 ;  /* 0x0000040000147882 */ /* 0x000fe20000000000 */
[----:B------:R-:W1:Y:S01]  /*9b30*/  LDCU.64 UR26, c[0x0][0x4f8] ;  /* 0x00009f00ff1a77ac */ /* 0x000e620008000a00 */
[----:B------:R-:W2:Y:S01]  /*9b40*/  S2R R3, SR_LANEID ;  /* 0x0000000000037919 */ /* 0x000ea20000000000 */
[----:B------:R-:W-:Y:S01]  /*9b50*/  LOP3.LUT R37, R37, 0x1f, R146, 0xf8, !PT ;  /* 0x0000001f25257812 */ /* 0x000fe200078ef892 */
[----:B------:R-:W-:-:S03]  /*9b60*/  UIADD3 UR8, UPT, UPT, UR11, -0x1, URZ ;  /* 0xffffffff0b087890 */ /* 0x000fc6000fffe0ff */
[----:B------:R-:W1:Y:S01]  /*9b70*/  S2UR UR33, SR_CTAID.X ;  /* 0x00000000002179c3 */ /* 0x000e620000002500 */
[----:B------:R-:W3:Y:S01]  /*9b80*/  LDCU.64 UR28, c[0x0][0x500] ;  /* 0x0000a000ff1c77ac */ /* 0x000ee20008000a00 */
[----:B------:R-:W-:Y:S01]  /*9b90*/  USHF.L.U32 UR24, UR8, 0xb, URZ ;  /* 0x0000000b08187899 */ /* 0x000fe200080006ff */
[----:B------:R-:W4:Y:S03]  /*9ba0*/  LDCU.64 UR30, c[0x0][0x550] ;  /* 0x0000aa00ff1e77ac */ /* 0x000f260008000a00 */
[----:B------:R-:W-:Y:S02]  /*9bb0*/  USHF.R.S32.HI UR25, URZ, 0x1f, UR24 ;  /* 0x0000001fff197899 */ /* 0x000fe40008011418 */
[----:B------:R-:W-:Y:S02]  /*9bc0*/  UIADD3 UR18, UP1, UPT, UR18, -0x2000, URZ ;  /* 0xffffe00012127890 */ /* 0x000fe4000ff3e0ff */
[----:B------:R-:W-:-:S02]  /*9bd0*/  UIADD3 UR14, UP2, UPT, UR14, -0x2000, URZ ;  /* 0xffffe0000e0e7890 */ /* 0x000fc4000ff5e0ff */
[----:B0-----:R-:W-:Y:S02]  /*9be0*/  ULEA UR20, UR21, UR20, 0x18 ;  /* 0x0000001415147291 */ /* 0x001fe4000f8ec0ff */
[----:B------:R-:W-:Y:S02]  /*9bf0*/  UIADD3 UR12, UP3, UPT, UR12, -0x2000, URZ ;  /* 0xffffe0000c0c7890 */ /* 0x000fe4000ff7e0ff */
[----:B------:R-:W-:Y:S01]  /*9c00*/  UIADD3.X UR17, UPT, UPT, UR17, -0x1, URZ, UP1, !UPT ;  /* 0xffffffff11117890 */ /* 0x000fe20008ffe4ff */
[----:B-----5:R-:W-:Y:S01]  /*9c10*/  LOP3.LUT R0, R0, 0x3e0, RZ, 0xc0, !PT ;  /* 0x000003e000007812 */ /* 0x020fe200078ec0ff */
[----:B------:R-:W-:Y:S02]  /*9c20*/  UIADD3.X UR19, UPT, UPT, UR19, -0x1, URZ, UP2, !UPT ;  /* 0xffffffff13137890 */ /* 0x000fe400097fe4ff */
[----:B------:R-:W-:Y:S01]  /*9c30*/  UIADD3.X UR13, UPT, UPT, UR13, -0x1, URZ, UP3, !UPT ;  /* 0xffffffff0d0d7890 */ /* 0x000fe20009ffe4ff */
[----:B--2---:R-:W-:-:S04]  /*9c40*/  IADD3 R0, PT, PT, R0, R3, RZ ;  /* 0x0000000300007210 */ /* 0x004fc80007ffe0ff */
[----:B------:R-:W-:Y:S01]  /*9c50*/  LEA R4, R0, UR20, 0x6 ;  /* 0x0000001400047c11 */ /* 0x000fe2000f8e30ff */
[----:B------:R-:W-:Y:S01]  /*9c60*/  BAR.SYNC.DEFER_BLOCKING 0x0 ;  /* 0x0000000000007b1d */ /* 0x000fe20000010000 */
[----:B-1----:R-:W-:Y:S01]  /*9c70*/  UIMAD.WIDE.U32 UR20, UR33, UR26, UR24 ;  /* 0x0000001a211472a5 */ /* 0x002fe2000f8e0018 */
[----:B------:R-:W-:-:S03]  /*9c80*/  FADD.FTZ R0, R145, R88 ;  /* 0x0000005891007221 */ /* 0x000fc60000010000 */
[----:B------:R-:W-:Y:S01]  /*9c90*/  UIMAD UR21, UR33, UR27, UR21 ;  /* 0x0000001b211572a4 */ /* 0x000fe2000f8e0215 */
[----:B------:R-:W-:-:S03]  /*9ca0*/  FADD.FTZ R5, R0, R89 ;  /* 0x0000005900057221 */ /* 0x000fc60000010000 */
[----:B---3--:R-:W-:Y:S01]  /*9cb0*/  UIMAD.WIDE.U32 UR20, UR32, UR28, UR20 ;  /* 0x0000001c201472a5 */ /* 0x008fe2000f8e0014 */
[----:B------:R-:W-:-:S03]  /*9cc0*/  FADD.FTZ R0, R5, R90 ;  /* 0x0000005a05007221 */ /* 0x000fc60000010000 */
[----:B------:R-:W-:Y:S01]  /*9cd0*/  UIMAD UR26, UR32, UR29, UR21 ;  /* 0x0000001d201a72a4 */ /* 0x000fe2000f8e0215 */
[----:B------:R-:W-:Y:S01]  /*9ce0*/  FADD.FTZ R5, R0, R91 ;  /* 0x0000005b00057221 */ /* 0x000fe20000010000 */
[----:B----4-:R-:W-:Y:S01]  /*9cf0*/  ULEA UR21, UP0, UR20, UR30, 0x2 ;  /* 0x0000001e14157291 */ /* 0x010fe2000f8010ff */
[----:B------:R-:W0:Y:S02]  /*9d00*/  LDCU.64 UR28, c[0x0][0x560] ;  /* 0x0000ac00ff1c77ac */ /* 0x000e240008000a00 */
[----:B------:R-:W-:Y:S01]  /*9d10*/  FADD.FTZ R0, R5, R92 ;  /* 0x0000005c05007221 */ /* 0x000fe20000010000 */
[----:B------:R-:W-:Y:S02]  /*9d20*/  ULEA.HI.X UR20, UR20, UR31, UR26, 0x2, UP0 ;  /* 0x0000001f14147291 */ /* 0x000fe400080f141a */
[----:B------:R-:W-:Y:S01]  /*9d30*/  MOV R2, UR21 ;  /* 0x0000001500027c02 */ /* 0x000fe20008000f00 */
[----:B------:R-:W-:Y:S02]  /*9d40*/  STS.128 [R4], R84 ;  /* 0x0000005404007388 */ /* 0x000fe40000000c00 */
[----:B------:R-:W1:Y:S01]  /*9d50*/  LDCU.64 UR26, c[0x0][0x520] ;  /* 0x0000a400ff1a77ac */ /* 0x000e620008000a00 */
[----:B------:R-:W-:Y:S01]  /*9d60*/  MOV R3, UR20 ;  /* 0x0000001400037c02 */ /* 0x000fe20008000f00 */
[----:B------:R-:W-:Y:S04]  /*9d70*/  STS.128 [R4+0x10], R80 ;  /* 0x0000105004007388 */ /* 0x000fe80000000c00 */
[----:B------:R-:W-:Y:S01]  /*9d80*/  STS.128 [R4+0x20], R76 ;  /* 0x0000204c04007388 */ /* 0x000fe20000000c00 */
[----:B------:R-:W-:Y:S01]  /*9d90*/  IMAD.WIDE.U32 R2, R37, 0x10, R2 ;  /* 0x0000001025027825 */ /* 0x000fe200078e0002 */
[----:B------:R-:W2:Y:S02]  /*9da0*/  LDCU.64 UR20, c[0x0][0x518] ;  /* 0x0000a300ff1477ac */ /* 0x000ea40008000a00 */
[----:B------:R-:W-:Y:S01]  /*9db0*/  STS.128 [R4+0x30], R72 ;  /* 0x0000304804007388 */ /* 0x000fe20000000c00 */
[----:B------:R-:W-:-:S03]  /*9dc0*/  NOP ;  /* 0x0000000000007918 */ /* 0x000fc60000000000 */
[----:B------:R-:W3:Y:S04]  /*9dd0*/  LDS.128 R8, [R35] ;  /* 0x0000000023087984 */ /* 0x000ee80000000c00 */
[----:B------:R-:W4:Y:S04]  /*9de0*/  LDS.128 R12, [R35+0x200] ;  /* 0x00020000230c7984 */ /* 0x000f280000000c00 */
[----:B------:R-:W5:Y:S01]  /*9df0*/  LDS.128 R16, [R35+0x400] ;  /* 0x0004000023107984 */ /* 0x000f620000000c00 */
[----:B--2---:R-:W-:-:S03]  /*9e00*/  UIMAD.WIDE.U32 UR24, UR33, UR20, UR24 ;  /* 0x00000014211872a5 */ /* 0x004fc6000f8e0018 */
[----:B------:R-:W2:Y:S01]  /*9e10*/  LDS.128 R20, [R35+0x600] ;  /* 0x0006000023147984 */ /* 0x000ea20000000c00 */
[----:B------:R-:W-:-:S03]  /*9e20*/  UIMAD UR21, UR33, UR21, UR25 ;  /* 0x00000015211572a4 */ /* 0x000fc6000f8e0219 */
[----:B------:R-:W-:Y:S02]  /*9e30*/  UMOV UR20, UR24 ;  /* 0x0000001800147c82 */ /* 0x000fe40008000000 */
[----:B-1----:R-:W-:-:S04]  /*9e40*/  UIMAD.WIDE.U32 UR20, UR32, UR26, UR20 ;  /* 0x0000001a201472a5 */ /* 0x002fc8000f8e0014 */
[----:B------:R-:W-:Y:S02]  /*9e50*/  UIMAD UR24, UR32, UR27, UR21 ;  /* 0x0000001b201872a4 */ /* 0x000fe4000f8e0215 */
[----:B0-----:R-:W-:-:S04]  /*9e60*/  ULEA UR21, UP0, UR20, UR28, 0x2 ;  /* 0x0000001c14157291 */ /* 0x001fc8000f8010ff */
[----:B------:R-:W-:Y:S02]  /*9e70*/  ULEA.HI.X UR20, UR20, UR29, UR24, 0x2, UP0 ;  /* 0x0000001d14147291 */ /* 0x000fe400080f1418 */
[----:B------:R-:W-:-:S04]  /*9e80*/  UIADD3 UR16, UP0, UPT, UR16, -0x4000, URZ ;  /* 0xffffc00010107890 */ /* 0x000fc8000ff1e0ff */
[----:B------:R-:W-:Y:S02]  /*9e90*/  UIADD3.X UR15, UPT, UPT, UR15, -0x1, URZ, UP0, !UPT ;  /* 0xffffffff0f0f7890 */ /* 0x000fe400087fe4ff */
[----:B------:R-:W-:-:S03]  /*9ea0*/  UISETP.GT.AND UP0, UPT, UR11, 0x1, UPT ;  /* 0x000000010b00788c */ /* 0x000fc6000bf04270 */
[----:B------:R-:W-:Y:S01]  /*9eb0*/  UMOV UR11, UR8 ;  /* 0x00000008000b7c82 */ /* 0x000fe20008000000 */
[----:B---3--:R-:W-:Y:S04]  /*9ec0*/  STG.E.128 desc[UR22][R2.64], R8 ;  /* 0x0000000802007986 */ /* 0x008fe8000c101d16 */
[----:B----4-:R-:W-:Y:S04]  /*9ed0*/  STG.E.128 desc[UR22][R2.64+0x200], R12 ;  /* 0x0002000c02007986 */ /* 0x010fe8000c101d16 */
[----:B-----5:R-:W-:Y:S04]  /*9ee0*/  STG.E.128 desc[UR22][R2.64+0x400], R16 ;  /* 0x0004001002007986 */ /* 0x020fe8000c101d16 */
[----:B--2---:R0:W-:Y:S01]  /*9ef0*/  STG.E.128 desc[UR22][R2.64+0x600], R20 ;  /* 0x0006001402007986 */ /* 0x0041e2000c101d16 */
[----:B------:R-:W-:Y:S01]  /*9f00*/  BAR.SYNC.DEFER_BLOCKING 0x0 ;  /* 0x0000000000007b1d */ /* 0x000fe20000010000 */
[----:B0-----:R-:W-:-:S02]  /*9f10*/  MOV R2, UR21 ;  /* 0x0000001500027c02 */ /* 0x001fc40008000f00 */
        /* <DEDUP_REMOVED lines=27> */
.L_x_3686:
        /* <DEDUP_REMOVED lines=44> */
.L_x_3789:
[----:B------:R-:W-:Y:S05]  /*a390*/  BSYNC.RECONVERGENT B0 ;  /* 0x0000000000007941 */ /* 0x000fea0003800200 */
.L_x_3788:
        /* <DEDUP_REMOVED lines=42> */
.L_x_3791:
[----:B------:R-:W-:Y:S05]  /*a640*/  BSYNC.RECONVERGENT B0 ;  /* 0x0000000000007941 */ /* 0x000fea0003800200 */
.L_x_3790:
[----:B------:R-:W-:Y:S05]  /*a650*/  @P0 EXIT ;  /* 0x000000000000094d */ /* 0x000fea0003800000 */
[----:B------:R-:W3:Y:S01]  /*a660*/  S2UR UR12, SR_CTAID.Y ;  /* 0x00000000000c79c3 */ /* 0x000ee20000002600 */
[----:B------:R-:W3:Y:S01]  /*a670*/  LDCU.64 UR8, c[0x0][0x4a8] ;  /* 0x00009500ff0877ac */ /* 0x000ee20008000a00 */
[----:B------:R-:W-:Y:S01]  /*a680*/  BSSY.RECONVERGENT B0, `(.L_x_3792) ;  /* 0x0000027000007945 */ /* 0x000fe20003800200 */
[----:B------:R-:W-:Y:S01]  /*a690*/  MOV R0, R9 ;  /* 0x0000000900007202 */ /* 0x000fe20000000f00 */
[----:B------:R-:W4:Y:S04]  /*a6a0*/  LDCU.64 UR10, c[0x0][0x4c8] ;  /* 0x00009900ff0a77ac */ /* 0x000f280008000a00 */
[----:B------:R-:W5:Y:S01]  /*a6b0*/  S2UR UR13, SR_CgaCtaId ;  /* 0x00000000000d79c3 */ /* 0x000f620000008800 */
[----:B------:R-:W0:Y:S01]  /*a6c0*/  LDCU UR14, c[0x0][0x360] ;  /* 0x00006c00ff0e77ac */ /* 0x000e220008000800 */
[----:B------:R-:W0:Y:S06]  /*a6d0*/  LDCU.128 UR16, c[0x0][0x530] ;  /* 0x0000a600ff1077ac */ /* 0x000e2c0008000c00 */
[----:B------:R-:W0:Y:S08]  /*a6e0*/  LDC.64 R14, c[0x0][0x4b0] ;  /* 0x00012c00ff0e7b82 */ /* 0x000e300000000a00 */
[----:B------:R-:W0:Y:S01]  /*a6f0*/  LDC.64 R16, c[0x0][0x4d0] ;  /* 0x00013400ff107b82 */ /* 0x000e220000000a00 */
[----:B---3--:R-:W-:-:S02]  /*a700*/  UIMAD.WIDE.U32 UR4, UR12, UR8, URZ ;  /* 0x000000080c0472a5 */ /* 0x008fc4000f8e00ff */
[----:B----4-:R-:W-:Y:S01]  /*a710*/  UIMAD.WIDE.U32 UR6, UR12, UR10, URZ ;  /* 0x0000000a0c0672a5 */ /* 0x010fe2000f8e00ff */
[----:B------:R-:W-:Y:S01]  /*a720*/  UMOV UR8, 0x400 ;  /* 0x0000040000087882 */ /* 0x000fe20000000000 */
[----:B------:R-:W-:Y:S02]  /*a730*/  UIMAD UR9, UR12, UR9, UR5 ;  /* 0x000000090c0972a4 */ /* 0x000fe4000f8e0205 */
[----:B------:R-:W-:Y:S02]  /*a740*/  UIMAD UR11, UR12, UR11, UR7 ;  /* 0x0000000b0c0b72a4 */ /* 0x000fe4000f8e0207 */
[----:B-----5:R-:W-:-:S12]  /*a750*/  ULEA UR13, UR13, UR8, 0x18 ;  /* 0x000000080d0d7291 */ /* 0x020fd8000f8ec0ff */
.L_x_3793:
[C---:B0--3--:R-:W-:Y:S01]  /*a760*/  LEA R4, R0.reuse, UR13, 0x3 ;  /* 0x0000000d00047c11 */ /* 0x049fe2000f8e18ff */
[----:B------:R-:W-:Y:S01]  /*a770*/  UMOV UR8, UR4 ;  /* 0x0000000400087c82 */ /* 0x000fe20008000000 */
[----:B-12---:R-:W-:Y:S01]  /*a780*/  SHF.R.S32.HI R3, RZ, 0x1f, R0 ;  /* 0x0000001fff037819 */ /* 0x006fe20000011400 */
[-C--:B------:R-:W-:Y:S01]  /*a790*/  IMAD.WIDE.U32 R6, R0, R14.reuse, UR8 ;  /* 0x0000000800067e25 */ /* 0x080fe2000f8e000e */
[----:B------:R-:W-:Y:S01]  /*a7a0*/  UMOV UR10, UR6 ;  /* 0x00000006000a7c82 */ /* 0x000fe20008000000 */
[----:B------:R-:W0:Y:S02]  /*a7b0*/  LDS.64 R10, [R4+0xbc80] ;  /* 0x00bc8000040a7984 */ /* 0x000e240000000a00 */
[C---:B------:R-:W-:Y:S02]  /*a7c0*/  IMAD R2, R3.reuse, R14, RZ ;  /* 0x0000000e03027224 */ /* 0x040fe400078e02ff */
[----:B------:R1:W2:Y:S01]  /*a7d0*/  LDS.64 R12, [R4+0xc480] ;  /* 0x00c48000040c7984 */ /* 0x0002a20000000a00 */
[----:B------:R-:W-:-:S02]  /*a7e0*/  IMAD R5, R3, R16, RZ ;  /* 0x0000001003057224 */ /* 0x000fc400078e02ff */
[----:B------:R-:W-:Y:S01]  /*a7f0*/  IMAD R3, R0, R15, R2 ;  /* 0x0000000f00037224 */ /* 0x000fe200078e0202 */
[----:B------:R-:W-:Y:S01]  /*a800*/  LEA R2, P0, R6, UR16, 0x3 ;  /* 0x0000001006027c11 */ /* 0x000fe2000f8018ff */
[----:B------:R-:W-:-:S03]  /*a810*/  IMAD.WIDE.U32 R8, R0, R16, UR10 ;  /* 0x0000000a00087e25 */ /* 0x000fc6000f8e0010 */
[----:B------:R-:W-:Y:S01]  /*a820*/  IADD3 R3, PT, PT, R7, R3, RZ ;  /* 0x0000000307037210 */ /* 0x000fe20007ffe0ff */
[C---:B------:R-:W-:Y:S01]  /*a830*/  IMAD R5, R0.reuse, R17, R5 ;  /* 0x0000001100057224 */ /* 0x040fe200078e0205 */
[----:B------:R-:W-:Y:S02]  /*a840*/  IADD3 R0, PT, PT, R0, UR14, RZ ;  /* 0x0000000e00007c10 */ /* 0x000fe4000fffe0ff */
[----:B------:R-:W-:Y:S02]  /*a850*/  LEA.HI.X R3, R6, UR17, R3, 0x3, P0 ;  /* 0x0000001106037c11 */ /* 0x000fe400080f1c03 */
[----:B------:R-:W-:Y:S02]  /*a860*/  ISETP.GE.AND P0, PT, R0, UR15, PT ;  /* 0x0000000f00007c0c */ /* 0x000fe4000bf06270 */
[----:B-1----:R-:W-:Y:S02]  /*a870*/  LEA R4, P1, R8, UR18, 0x3 ;  /* 0x0000001208047c11 */ /* 0x002fe4000f8218ff */
[----:B------:R-:W-:-:S04]  /*a880*/  IADD3 R5, PT, PT, R9, R5, RZ ;  /* 0x0000000509057210 */ /* 0x000fc80007ffe0ff */
[----:B------:R-:W-:Y:S01]  /*a890*/  LEA.HI.X R5, R8, UR19, R5, 0x3, P1 ;  /* 0x0000001308057c11 */ /* 0x000fe200088f1c05 */
[----:B0-----:R3:W-:Y:S04]  /*a8a0*/  REDG.E.ADD.F32.FTZ.RN.STRONG.GPU desc[UR22][R2.64], R10 ;  /* 0x0000000a020079a6 */ /* 0x0017e8000c12f316 */
[----:B------:R3:W-:Y:S04]  /*a8b0*/  REDG.E.ADD.F32.FTZ.RN.STRONG.GPU desc[UR22][R2.64+0x4], R11 ;  /* 0x0000040b020079a6 */ /* 0x0007e8000c12f316 */
[----:B--2---:R3:W-:Y:S04]  /*a8c0*/  REDG.E.ADD.F32.FTZ.RN.STRONG.GPU desc[UR22][R4.64], R12 ;  /* 0x0000000c040079a6 */ /* 0x0047e8000c12f316 */
[----:B------:R3:W-:Y:S01]  /*a8d0*/  REDG.E.ADD.F32.FTZ.RN.STRONG.GPU desc[UR22][R4.64+0x4], R13 ;  /* 0x0000040d040079a6 */ /* 0x0007e2000c12f316 */
[----:B------:R-:W-:Y:S05]  /*a8e0*/  @!P0 BRA `(.L_x_3793) ;  /* 0xfffffffc009c8947 */ /* 0x000fea000383ffff */
[----:B------:R-:W-:Y:S05]  /*a8f0*/  BSYNC.RECONVERGENT B0 ;  /* 0x0000000000007941 */ /* 0x000fea0003800200 */
.L_x_3792:
[----:B------:R-:W-:Y:S05]  /*a900*/  EXIT ;  /* 0x000000000000794d */ /* 0x000fea0003800000 */
.L_x_3692:
[----:B------:R-:W-:Y:S01]  /*a910*/  HFMA2 R202, -RZ, RZ, 0, 5.9604644775390625e-08 ;  /* 0x00000001ffca7431 */ /* 0x000fe200000001ff */
[----:B------:R-:W-:Y:S02]  /*a920*/  MOV R200, R142 ;  /* 0x0000008e00c87202 */ /* 0x000fe40000000f00 */
[----:B------:R-:W-:Y:S02]  /*a930*/  MOV R203, RZ ;  /* 0x000000ff00cb7202 */ /* 0x000fe40000000f00 */
[----:B------:R-:W-:-:S07]  /*a940*/  MOV R135, 0xffffffff ;  /* 0xffffffff00877802 */ /* 0x000fce0000000f00 */
[----:B0-2--5:R-:W-:Y:S05]  /*a950*/  WARPSYNC.COLLECTIVE R135, `(.L_x_3794) ;  /* 0x0000000087087348 */ /* 0x025fea0003c00000 */
[----:B------:R1:W3:Y:S02]  /*a960*/  SHFL.UP P6, R198, R200, R202, R203 ;  /* 0x040000cac8c67389 */ /* 0x0002e400000c00cb */
[----:B0123-5:R-:W-:Y:S05]  /*a970*/  ENDCOLLECTIVE ;  /* 0x000000000000791b */ /* 0x02ffea0003800000 */
.L_x_3794:
[----:B------:R-:W-:Y:S02]  /*a980*/  MOV R200, R143 ;  /* 0x0000008f00c87202 */ /* 0x000fe40000000f00 */
[----:B------:R-:W-:-:S07]  /*a990*/  MOV R132, R198 ;  /* 0x000000c600847202 */ /* 0x000fce0000000f00 */
[----:B------:R-:W-:Y:S05]  /*a9a0*/  WARPSYNC.COLLECTIVE R135, `(.L_x_3795) ;  /* 0x0000000087087348 */ /* 0x000fea0003c00000 */
[----:B------:R0:W1:Y:S02]  /*a9b0*/  SHFL.UP P6, R198, R200, R202, R203 ;  /* 0x040000cac8c67389 */ /* 0x00006400000c00cb */
[----:B01----:R-:W-:Y:S05]  /*a9c0*/  ENDCOLLECTIVE ;  /* 0x000000000000791b */ /* 0x003fea0003800000 */
.L_x_3795:
[----:B------:R-:W-:Y:S02]  /*a9d0*/  MOV R200, R196 ;  /* 0x000000c400c87202 */ /* 0x000fe40000000f00 */
[----:B------:R-:W-:-:S07]  /*a9e0*/  MOV R133, R198 ;  /* 0x000000c600857202 */ /* 0x000fce0000000f00 */
[----:B------:R-:W-:Y:S05]  /*a9f0*/  WARPSYNC.COLLECTIVE R135, `(.L_x_3796) ;  /* 0x0000000087087348 */ /* 0x000fea0003c00000 */
[----:B------:R0:W1:Y:S02]  /*aa00*/  SHFL.UP P6, R198, R200, R202, R203 ;  /* 0x040000cac8c67389 */ /* 0x00006400000c00cb */
[----:B01----:R-:W-:Y:S05]  /*aa10*/  ENDCOLLECTIVE ;  /* 0x000000000000791b */ /* 0x003fea0003800000 */
.L_x_3796:
[-C--:B------:R-:W-:Y:S01]  /*aa20*/  FMUL.FTZ R199, R143, R133.reuse ;  /* 0x000000858fc77220 */ /* 0x080fe20000410000 */
[----:B------:R-:W-:Y:S01]  /*aa30*/  FMUL.FTZ R133, R142, R133 ;  /* 0x000000858e857220 */ /* 0x000fe20000410000 */
[----:B------:R-:W-:Y:S02]  /*aa40*/  MOV R200, R197 ;  /* 0x000000c500c87202 */ /* 0x000fe40000000f00 */
[----:B------:R-:W-:-:S07]  /*aa50*/  MOV R134, R198 ;  /* 0x000000c600867202 */ /* 0x000fce0000000f00 */
[----:B------:R-:W-:Y:S05]  /*aa60*/  WARPSYNC.COLLECTIVE R135, `(.L_x_3797) ;  /* 0x0000000087087348 */ /* 0x000fea0003c00000 */
[----:B------:R0:W1:Y:S02]  /*aa70*/  SHFL.UP P6, R198, R200, R202, R203 ;  /* 0x040000cac8c67389 */ /* 0x00006400000c00cb */
[----:B01----:R-:W-:Y:S05]  /*aa80*/  ENDCOLLECTIVE ;  /* 0x000000000000791b */ /* 0x003fea0003800000 */
.L_x_3797:
        /* <DEDUP_REMOVED lines=13> */
.L_x_3798:
[----:B------:R-:W-:Y:S02]  /*ab60*/  MOV R200, R143 ;  /* 0x0000008f00c87202 */ /* 0x000fe40000000f00 */
[----:B------:R-:W-:-:S07]  /*ab70*/  MOV R132, R198 ;  /* 0x000000c600847202 */ /* 0x000fce0000000f00 */
[----:B------:R-:W-:Y:S05]  /*ab80*/  WARPSYNC.COLLECTIVE R135, `(.L_x_3799) ;  /* 0x0000000087087348 */ /* 0x000fea0003c00000 */
[----:B------:R0:W1:Y:S02]  /*ab90*/  SHFL.UP P6, R198, R200, R202, R203 ;  /* 0x040000cac8c67389 */ /* 0x00006400000c00cb */
[----:B01----:R-:W-:Y:S05]  /*aba0*/  ENDCOLLECTIVE ;  /* 0x000000000000791b */ /* 0x003fea0003800000 */
.L_x_3799:
[----:B------:R-:W-:Y:S02]  /*abb0*/  MOV R200, R196 ;  /* 0x000000c400c87202 */ /* 0x000fe40000000f00 */
[----:B------:R-:W-:-:S07]  /*abc0*/  MOV R133, R198 ;  /* 0x000000c600857202 */ /* 0x000fce0000000f00 */
[----:B------:R-:W-:Y:S05]  /*abd0*/  WARPSYNC.COLLECTIVE R135, `(.L_x_3800) ;  /* 0x0000000087087348 */ /* 0x000fea0003c00000 */
[----:B------:R0:W1:Y:S02]  /*abe0*/  SHFL.UP P6, R198, R200, R202, R203 ;  /* 0x040000cac8c67389 */ /* 0x00006400000c00cb */
[----:B01----:R-:W-:Y:S05]  /*abf0*/  ENDCOLLECTIVE ;  /* 0x000000000000791b */ /* 0x003fea0003800000 */
.L_x_3800:
[-C--:B------:R-:W-:Y:S01]  /*ac00*/  FMUL.FTZ R199, R143, R133.reuse ;  /* 0x000000858fc77220 */ /* 0x080fe20000410000 */
[----:B------:R-:W-:Y:S01]  /*ac10*/  FMUL.FTZ R133, R142, R133 ;  /* 0x000000858e857220 */ /* 0x000fe20000410000 */
[----:B------:R-:W-:Y:S02]  /*ac20*/  MOV R200, R197 ;  /* 0x000000c500c87202 */ /* 0x000fe40000000f00 */
[----:B------:R-:W-:-:S07]  /*ac30*/  MOV R134, R198 ;  /* 0x000000c600867202 */ /* 0x000fce0000000f00 */
[----:B------:R-:W-:Y:S05]  /*ac40*/  WARPSYNC.COLLECTIVE R135, `(.L_x_3801) ;  /* 0x0000000087087348 */ /* 0x000fea0003c00000 */
[----:B------:R0:W1:Y:S02]  /*ac50*/  SHFL.UP P6, R198, R200, R202, R203 ;  /* 0x040000cac8c67389 */ /* 0x00006400000c00cb */
[----:B01----:R-:W-:Y:S05]  /*ac60*/  ENDCOLLECTIVE ;  /* 0x000000000000791b */ /* 0x003fea0003800000 */
.L_x_3801:
        /* <DEDUP_REMOVED lines=13> */
.L_x_3802:
[----:B------:R-:W-:Y:S02]  /*ad40*/  MOV R200, R143 ;  /* 0x0000008f00c87202 */ /* 0x000fe40000000f00 */
[----:B------:R-:W-:-:S07]  /*ad50*/  MOV R132, R198 ;  /* 0x000000c600847202 */ /* 0x000fce0000000f00 */
[----:B------:R-:W-:Y:S05]  /*ad60*/  WARPSYNC.COLLECTIVE R135, `(.L_x_3803) ;  /* 0x0000000087087348 */ /* 0x000fea0003c00000 */
[----:B------:R0:W1:Y:S02]  /*ad70*/  SHFL.UP P6, R198, R200, R202, R203 ;  /* 0x040000cac8c67389 */ /* 0x00006400000c00cb */
[----:B01----:R-:W-:Y:S05]  /*ad80*/  ENDCOLLECTIVE ;  /* 0x000000000000791b */ /* 0x003fea0003800000 */
.L_x_3803:
[----:B------:R-:W-:Y:S02]  /*ad90*/  MOV R200, R196 ;  /* 0x000000c400c87202 */ /* 0x000fe40000000f00 */
[----:B------:R-:W-:-:S07]  /*ada0*/  MOV R133, R198 ;  /* 0x000000c600857202 */ /* 0x000fce0000000f00 */
[----:B------:R-:W-:Y:S05]  /*adb0*/  WARPSYNC.COLLECTIVE R135, `(.L_x_3804) ;  /* 0x0000000087087348 */ /* 0x000fea0003c00000 */
[----:B------:R0:W1:Y:S02]  /*adc0*/  SHFL.UP P6, R198, R200, R202, R203 ;  /* 0x040000cac8c67389 */ /* 0x00006400000c00cb */
[----:B01----:R-:W-:Y:S05]  /*add0*/  ENDCOLLECTIVE ;  /* 0x000000000000791b */ /* 0x003fea0003800000 */
.L_x_3804:
[-C--:B------:R-:W-:Y:S01]  /*ade0*/  FMUL.FTZ R199, R143, R133.reuse ;  /* 0x000000858fc77220 */ /* 0x080fe20000410000 */
[----:B------:R-:W-:Y:S01]  /*adf0*/  FMUL.FTZ R133, R142, R133 ;  /* 0x000000858e857220 */ /* 0x000fe20000410000 */
[----:B------:R-:W-:Y:S02]  /*ae00*/  MOV R200, R197 ;  /* 0x000000c500c87202 */ /* 0x000fe40000000f00 */
[----:B------:R-:W-:-:S07]  /*ae10*/  MOV R134, R198 ;  /* 0x000000c600867202 */ /* 0x000fce0000000f00 */
[----:B------:R-:W-:Y:S05]  /*ae20*/  WARPSYNC.COLLECTIVE R135, `(.L_x_3805) ;  /* 0x0000000087087348 */ /* 0x000fea0003c00000 */
[----:B------:R0:W1:Y:S02]  /*ae30*/  SHFL.UP P6, R198, R200, R202, R203 ;  /* 0x040000cac8c67389 */ /* 0x00006400000c00cb */
[----:B01----:R-:W-:Y:S05]  /*ae40*/  ENDCOLLECTIVE ;  /* 0x000000000000791b */ /* 0x003fea0003800000 */
.L_x_3805:
        /* <DEDUP_REMOVED lines=13> */
.L_x_3806:
[----:B------:R-:W-:Y:S02]  /*af20*/  MOV R200, R143 ;  /* 0x0000008f00c87202 */ /* 0x000fe40000000f00 */
[----:B------:R-:W-:-:S07]  /*af30*/  MOV R132, R198 ;  /* 0x000000c600847202 */ /* 0x000fce0000000f00 */
[----:B------:R-:W-:Y:S05]  /*af40*/  WARPSYNC.COLLECTIVE R135, `(.L_x_3807) ;  /* 0x0000000087087348 */ /* 0x000fea0003c00000 */
[----:B------:R0:W1:Y:S02]  /*af50*/  SHFL.UP P6, R198, R200, R202, R203 ;  /* 0x040000cac8c67389 */ /* 0x00006400000c00cb */
[----:B01----:R-:W-:Y:S05]  /*af60*/  ENDCOLLECTIVE ;  /* 0x000000000000791b */ /* 0x003fea0003800000 */
.L_x_3807:
[----:B------:R-:W-:Y:S02]  /*af70*/  MOV R200, R196 ;  /* 0x000000c400c87202 */ /* 0x000fe40000000f00 */
[----:B------:R-:W-:-:S07]  /*af80*/  MOV R133, R198 ;  /* 0x000000c600857202 */ /* 0x000fce0000000f00 */
[----:B------:R-:W-:Y:S05]  /*af90*/  WARPSYNC.COLLECTIVE R135, `(.L_x_3808) ;  /* 0x0000000087087348 */ /* 0x000fea0003c00000 */
[----:B------:R0:W1:Y:S02]  /*afa0*/  SHFL.UP P6, R198, R200, R202, R203 ;  /* 0x040000cac8c67389 */ /* 0x00006400000c00cb */
[----:B01----:R-:W-:Y:S05]  /*afb0*/  ENDCOLLECTIVE ;  /* 0x000000000000791b */ /* 0x003fea0003800000 */
.L_x_3808:
[-C--:B------:R-:W-:Y:S01]  /*afc0*/  FMUL.FTZ R199, R143, R133.reuse ;  /* 0x000000858fc77220 */ /* 0x080fe20000410000 */
[----:B------:R-:W-:Y:S01]  /*afd0*/  FMUL.FTZ R133, R142, R133 ;  /* 0x000000858e857220 */ /* 0x000fe20000410000 */
[----:B------:R-:W-:Y:S02]  /*afe0*/  MOV R200, R197 ;  /* 0x000000c500c87202 */ /* 0x000fe40000000f00 */
[----:B------:R-:W-:-:S07]  /*aff0*/  MOV R134, R198 ;  /* 0x000000c600867202 */ /* 0x000fce0000000f00 */
[----:B------:R-:W-:Y:S05]  /*b000*/  WARPSYNC.COLLECTIVE R135, `(.L_x_3809) ;  /* 0x0000000087087348 */ /* 0x000fea0003c00000 */
[----:B------:R0:W1:Y:S02]  /*b010*/  SHFL.UP P6, R198, R200, R202, R203 ;  /* 0x040000cac8c67389 */ /* 0x00006400000c00cb */
[----:B01----:R-:W-:Y:S05]  /*b020*/  ENDCOLLECTIVE ;  /* 0x000000000000791b */ /* 0x003fea0003800000 */
.L_x_3809:
        /* <DEDUP_REMOVED lines=13> */
.L_x_3810:
[----:B------:R-:W-:Y:S02]  /*b100*/  MOV R200, R143 ;  /* 0x0000008f00c87202 */ /* 0x000fe40000000f00 */
[----:B------:R-:W-:-:S07]  /*b110*/  MOV R132, R198 ;  /* 0x000000c600847202 */ /* 0x000fce0000000f00 */
[----:B------:R-:W-:Y:S05]  /*b120*/  WARPSYNC.COLLECTIVE R135, `(.L_x_3811) ;  /* 0x0000000087087348 */ /* 0x000fea0003c00000 */
[----:B------:R0:W1:Y:S02]  /*b130*/  SHFL.UP P6, R198, R200, R202, R203 ;  /* 0x040000cac8c67389 */ /* 0x00006400000c00cb */
[----:B01----:R-:W-:Y:S05]  /*b140*/  ENDCOLLECTIVE ;  /* 0x000000000000791b */ /* 0x003fea0003800000 */
.L_x_3811:
[----:B------:R-:W-:Y:S02]  /*b150*/  MOV R200, R196 ;  /* 0x000000c400c87202 */ /* 0x000fe40000000f00 */
[----:B------:R-:W-:-:S07]  /*b160*/  MOV R133, R198 ;  /* 0x000000c600857202 */ /* 0x000fce0000000f00 */
[----:B------:R-:W-:Y:S05]  /*b170*/  WARPSYNC.COLLECTIVE R135, `(.L_x_3812) ;  /* 0x0000000087087348 */ /* 0x000fea0003c00000 */
[----:B------:R0:W1:Y:S02]  /*b180*/  SHFL.UP P6, R198, R200, R202, R203 ;  /* 0x040000cac8c67389 */ /* 0x00006400000c00cb */
[----:B01----:R-:W-:Y:S05]  /*b190*/  ENDCOLLECTIVE ;  /* 0x000000000000791b */ /* 0x003fea0003800000 */
.L_x_3812:
[----:B------:R-:W-:Y:S02]  /*b1a0*/  MOV R200, R197 ;  /* 0x000000c500c87202 */ /* 0x000fe40000000f00 */
[----:B------:R-:W-:-:S07]  /*b1b0*/  MOV R134, R198 ;  /* 0x000000c600867202 */ /* 0x000fce0000000f00 */
[----:B------:R-:W-:Y:S05]  /*b1c0*/  WARPSYNC.COLLECTIVE R135, `(.L_x_3813) ;  /* 0x0000000087087348 */ /* 0x000fea0003c00000 */
[----:B------:R0:W1:Y:S02]  /*b1d0*/  SHFL.UP P6, R198, R200, R202, R203 ;  /* 0x040000cac8c67389 */ /* 0x00006400000c00cb */
[----:B01----:R-:W-:Y:S05]  /*b1e0*/  ENDCOLLECTIVE ;  /* 0x000000000000791b */ /* 0x003fea0003800000 */
.L_x_3813:
[----:B------:R-:W-:Y:S05]  /*b1f0*/  BRA `(.L_x_3814) ;  /* 0xffffff84001c7947 */ /* 0x000fea000383ffff */
.L_x_3693:
        /* <DEDUP_REMOVED lines=8> */
.L_x_3816:
[----:B------:R-:W-:Y:S05]  /*b280*/  BSYNC B0 ;  /* 0x0000000000007941 */ /* 0x000fea0003800000 */
.L_x_3815:
[----:B------:R-:W-:Y:S05]  /*b290*/  BRA `(.L_x_3817) ;  /* 0xffffff8400287947 */ /* 0x000fea000383ffff */
.L_x_3694:
        /* <DEDUP_REMOVED lines=8> */
.L_x_3819:
[----:B------:R-:W-:Y:S05]  /*b320*/  BSYNC B0 ;  /* 0x0000000000007941 */ /* 0x000fea0003800000 */
.L_x_3818:
[----:B------:R-:W-:Y:S05]  /*b330*/  BRA `(.L_x_3820) ;  /* 0xffffff8400087947 */ /* 0x000fea000383ffff */
.L_x_3695:
        /* <DEDUP_REMOVED lines=8> */
.L_x_3822:
[----:B------:R-:W-:Y:S05]  /*b3c0*/  BSYNC B0 ;  /* 0x0000000000007941 */ /* 0x000fea0003800000 */
.L_x_3821:
[----:B------:R-:W-:Y:S05]  /*b3d0*/  BRA `(.L_x_3823) ;  /* 0xffffff8000e87947 */ /* 0x000fea000383ffff */
.L_x_3696:
        /* <DEDUP_REMOVED lines=8> */
.L_x_3825:
[----:B------:R-:W-:Y:S05]  /*b460*/  BSYNC B0 ;  /* 0x0000000000007941 */ /* 0x000fea0003800000 */
.L_x_3824:
[----:B------:R-:W-:Y:S05]  /*b470*/  BRA `(.L_x_3826) ;  /* 0xffffff8000c87947 */ /* 0x000fea000383ffff */
.L_x_3697:
        /* <DEDUP_REMOVED lines=8> */
.L_x_3828:
[----:B------:R-:W-:Y:S05]  /*b500*/  BSYNC B0 ;  /* 0x0000000000007941 */ /* 0x000fea0003800000 */
.L_x_3827:
        /* <DEDUP_REMOVED lines=10> */
.L_x_3829:
[----:B------:R-:W-:Y:S02]  /*b5b0*/  MOV R132, 0x1f ;  /* 0x0000001f00847802 */ /* 0x000fe40000000f00 */
[----:B------:R-:W-:Y:S02]  /*b5c0*/  MOV R200, R196 ;  /* 0x000000c400c87202 */ /* 0x000fe40000000f00 */
[----:B------:R-:W-:-:S07]  /*b5d0*/  MOV R143, R198 ;  /* 0x000000c6008f7202 */ /* 0x000fce0000000f00 */
[----:B------:R-:W-:Y:S05]  /*b5e0*/  WARPSYNC.COLLECTIVE R135, `(.L_x_3830) ;  /* 0x0000000087087348 */ /* 0x000fea0003c00000 */
[----:B------:R0:W1:Y:S02]  /*b5f0*/  SHFL.UP P6, R198, R200, R202, R203 ;  /* 0x040000cac8c67389 */ /* 0x00006400000c00cb */
[----:B01----:R-:W-:Y:S05]  /*b600*/  ENDCOLLECTIVE ;  /* 0x000000000000791b */ /* 0x003fea0003800000 */
.L_x_3830:
[----:B------:R-:W-:Y:S02]  /*b610*/  MOV R200, R197 ;  /* 0x000000c500c87202 */ /* 0x000fe40000000f00 */
[----:B------:R-:W-:-:S07]  /*b620*/  MOV R196, R198 ;  /* 0x000000c600c47202 */ /* 0x000fce0000000f00 */
[----:B------:R-:W-:Y:S05]  /*b630*/  WARPSYNC.COLLECTIVE R135, `(.L_x_3831) ;  /* 0x0000000087087348 */ /* 0x000fea0003c00000 */
[----:B------:R0:W1:Y:S02]  /*b640*/  SHFL.UP P6, R198, R200, R202, R203 ;  /* 0x040000cac8c67389 */ /* 0x00006400000c00cb */
[----:B01----:R-:W-:Y:S05]  /*b650*/  ENDCOLLECTIVE ;  /* 0x000000000000791b */ /* 0x003fea0003800000 */
.L_x_3831:
[----:B------:R-:W-:Y:S05]  /*b660*/  WARPSYNC.COLLECTIVE R135, `(.L_x_3832) ;  /* 0x0000000087087348 */ /* 0x000fea0003c00000 */
[----:B------:R0:W1:Y:S02]  /*b670*/  SHFL.IDX P2, R234, R134, R133, R132 ;  /* 0x0000008586ea7389 */ /* 0x0000640000040084 */
[----:B01----:R-:W-:Y:S05]  /*b680*/  ENDCOLLECTIVE ;  /* 0x000000000000791b */ /* 0x003fea0003800000 */
.L_x_3832:
[----:B------:R-:W-:Y:S02]  /*b690*/  MOV R134, R137 ;  /* 0x0000008900867202 */ /* 0x000fe40000000f00 */
[----:B------:R-:W-:Y:S02]  /*b6a0*/  MOV R197, R198 ;  /* 0x000000c600c57202 */ /* 0x000fe40000000f00 */
[----:B------:R-:W-:-:S07]  /*b6b0*/  MOV R136, R234 ;  /* 0x000000ea00887202 */ /* 0x000fce0000000f00 */
[----:B------:R-:W-:Y:S05]  /*b6c0*/  WARPSYNC.COLLECTIVE R135, `(.L_x_3833) ;  /* 0x0000000087087348 */ /* 0x000fea0003c00000 */
[----:B------:R0:W1:Y:S02]  /*b6d0*/  SHFL.IDX P2, R234, R134, R133, R132 ;  /* 0x0000008586ea7389 */ /* 0x0000640000040084 */
[----:B01----:R-:W-:Y:S05]  /*b6e0*/  ENDCOLLECTIVE ;  /* 0x000000000000791b */ /* 0x003fea0003800000 */
.L_x_3833:
[----:B------:R-:W-:Y:S02]  /*b6f0*/  MOV R134, R138 ;  /* 0x0000008a00867202 */ /* 0x000fe40000000f00 */
[----:B------:R-:W-:-:S07]  /*b700*/  MOV R198, R234 ;  /* 0x000000ea00c67202 */ /* 0x000fce0000000f00 */
[----:B------:R-:W-:Y:S05]  /*b710*/  WARPSYNC.COLLECTIVE R135, `(.L_x_3834) ;  /* 0x0000000087087348 */ /* 0x000fea0003c00000 */
[----:B------:R0:W1:Y:S02]  /*b720*/  SHFL.IDX P2, R234, R134, R133, R132 ;  /* 0x0000008586ea7389 */ /* 0x0000640000040084 */
[----:B01----:R-:W-:Y:S05]  /*b730*/  ENDCOLLECTIVE ;  /* 0x000000000000791b */ /* 0x003fea0003800000 */
.L_x_3834:
[----:B------:R-:W-:Y:S02]  /*b740*/  MOV R134, R139 ;  /* 0x0000008b00867202 */ /* 0x000fe40000000f00 */
[----:B------:R-:W-:-:S07]  /*b750*/  MOV R138, R234 ;  /* 0x000000ea008a7202 */ /* 0x000fce0000000f00 */
[----:B------:R-:W-:Y:S05]  /*b760*/  WARPSYNC.COLLECTIVE R135, `(.L_x_3835) ;  /* 0x0000000087087348 */ /* 0x000fea0003c00000 */
[----:B------:R0:W1:Y:S02]  /*b770*/  SHFL.IDX P2, R234, R134, R133, R132 ;  /* 0x0000008586ea7389 */ /* 0x0000640000040084 */
[----:B01----:R-:W-:Y:S05]  /*b780*/  ENDCOLLECTIVE ;  /* 0x000000000000791b */ /* 0x003fea0003800000 */
.L_x_3835:
[----:B------:R-:W-:Y:S01]  /*b790*/  MOV R139, R234 ;  /* 0x000000ea008b7202 */ /* 0x000fe20000000f00 */
[----:B------:R-:W-:Y:S06]  /*b7a0*/  BRA `(.L_x_3836) ;  /* 0xffffff8000247947 */ /* 0x000fec000383ffff */
.L_x_3700:
[----:B------:R-:W-:Y:S01]  /*b7b0*/  HFMA2 R241, -RZ, RZ, 0, 5.9604644775390625e-08 ;  /* 0x00000001fff17431 */ /* 0x000fe200000001ff */
[----:B------:R-:W-:Y:S02]  /*b7c0*/  MOV R244, R136 ;  /* 0x0000008800f47202 */ /* 0x000fe40000000f00 */
[----:B------:R-:W-:Y:S02]  /*b7d0*/  MOV R242, 0x1f ;  /* 0x0000001f00f27802 */ /* 0x000fe40000000f00 */
[----:B------:R-:W-:-:S07]  /*b7e0*/  MOV R135, 0xffffffff ;  /* 0xffffffff00877802 */ /* 0x000fce0000000f00 */
[----:B0-----:R-:W-:Y:S05]  /*b7f0*/  WARPSYNC.COLLECTIVE R135, `(.L_x_3837) ;  /* 0x0000000087087348 */ /* 0x001fea0003c00000 */
[----:B------:R1:W2:Y:S02]  /*b800*/  SHFL.DOWN P0, R234, R244, R241, R242 ;  /* 0x080000f1f4ea7389 */ /* 0x0002a400000000f2 */
[----:B012---:R-:W-:Y:S05]  /*b810*/  ENDCOLLECTIVE ;  /* 0x000000000000791b */ /* 0x007fea0003800000 */
.L_x_3837:
[----:B------:R-:W-:Y:S02]  /*b820*/  MOV R244, R137 ;  /* 0x0000008900f47202 */ /* 0x000fe40000000f00 */
[----:B------:R-:W-:-:S07]  /*b830*/  MOV R132, R234 ;  /* 0x000000ea00847202 */ /* 0x000fce0000000f00 */
[----:B------:R-:W-:Y:S05]  /*b840*/  WARPSYNC.COLLECTIVE R135, `(.L_x_3838) ;  /* 0x0000000087087348 */ /* 0x000fea0003c00000 */
[----:B------:R0:W1:Y:S02]  /*b850*/  SHFL.DOWN P0, R234, R244, R241, R242 ;  /* 0x080000f1f4ea7389 */ /* 0x00006400000000f2 */
[----:B01----:R-:W-:Y:S05]  /*b860*/  ENDCOLLECTIVE ;  /* 0x000000000000791b */ /* 0x003fea0003800000 */
.L_x_3838:
[----:B------:R-:W-:Y:S02]  /*b870*/  MOV R244, R138 ;  /* 0x0000008a00f47202 */ /* 0x000fe40000000f00 */
[----:B------:R-:W-:-:S07]  /*b880*/  MOV R133, R234 ;  /* 0x000000ea00857202 */ /* 0x000fce0000000f00 */
[----:B------:R-:W-:Y:S05]  /*b890*/  WARPSYNC.COLLECTIVE R135, `(.L_x_3839) ;  /* 0x0000000087087348 */ /* 0x000fea0003c00000 */
[----:B------:R0:W1:Y:S02]  /*b8a0*/  SHFL.DOWN P0, R234, R244, R241, R242 ;  /* 0x080000f1f4ea7389 */ /* 0x00006400000000f2 */
[----:B01----:R-:W-:Y:S05]  /*b8b0*/  ENDCOLLECTIVE ;  /* 0x000000000000791b */ /* 0x003fea0003800000 */
.L_x_3839:
[----:B------:R-:W-:Y:S02]  /*b8c0*/  MOV R244, R139 ;  /* 0x0000008b00f47202 */ /* 0x000fe40000000f00 */
[----:B------:R-:W-:-:S07]  /*b8d0*/  MOV R134, R234 ;  /* 0x000000ea00867202 */ /* 0x000fce0000000f00 */
[----:B------:R-:W-:Y:S05]  /*b8e0*/  WARPSYNC.COLLECTIVE R135, `(.L_x_3840) ;  /* 0x0000000087087348 */ /* 0x000fea0003c00000 */
[----:B------:R0:W1:Y:S02]  /*b8f0*/  SHFL.DOWN P0, R234, R244, R241, R242 ;  /* 0x080000f1f4ea7389 */ /* 0x00006400000000f2 */
[----:B01----:R-:W-:Y:S05]  /*b900*/  ENDCOLLECTIVE ;  /* 0x000000000000791b */ /* 0x003fea0003800000 */
.L_x_3840:
[----:B------:R-:W-:Y:S05]  /*b910*/  BRA `(.L_x_3841) ;  /* 0xffffff9400bc7947 */ /* 0x000fea000383ffff */
.L_x_3703:
        /* <DEDUP_REMOVED lines=8> */
.L_x_3843:
[----:B------:R-:W-:Y:S05]  /*b9a0*/  BSYNC B1 ;  /* 0x0000000000017941 */ /* 0x000fea0003800000 */
.L_x_3842:
        /* <DEDUP_REMOVED lines=8> */
.L_x_3844:
[----:B------:R-:W-:Y:S02]  /*ba30*/  MOV R244, R138 ;  /* 0x0000008a00f47202 */ /* 0x000fe40000000f00 */
[----:B------:R-:W-:-:S07]  /*ba40*/  MOV R133, R234 ;  /* 0x000000ea00857202 */ /* 0x000fce0000000f00 */
[----:B------:R-:W-:Y:S05]  /*ba50*/  WARPSYNC.COLLECTIVE R135, `(.L_x_3845) ;  /* 0x0000000087087348 */ /* 0x000fea0003c00000 */
[----:B------:R0:W1:Y:S02]  /*ba60*/  SHFL.DOWN P0, R234, R244, R241, R242 ;  /* 0x080000f1f4ea7389 */ /* 0x00006400000000f2 */
[----:B01----:R-:W-:Y:S05]  /*ba70*/  ENDCOLLECTIVE ;  /* 0x000000000000791b */ /* 0x003fea0003800000 */
.L_x_3845:
[----:B------:R-:W-:Y:S02]  /*ba80*/  MOV R244, R139 ;  /* 0x0000008b00f47202 */ /* 0x000fe40000000f00 */
[----:B------:R-:W-:-:S07]  /*ba90*/  MOV R134, R234 ;  /* 0x000000ea00867202 */ /* 0x000fce0000000f00 */
[----:B------:R-:W-:Y:S05]  /*baa0*/  WARPSYNC.COLLECTIVE R135, `(.L_x_3846) ;  /* 0x0000000087087348 */ /* 0x000fea0003c00000 */
[----:B------:R0:W1:Y:S02]  /*bab0*/  SHFL.DOWN P0, R234, R244, R241, R242 ;  /* 0x080000f1f4ea7389 */ /* 0x00006400000000f2 */
[----:B01----:R-:W-:Y:S05]  /*bac0*/  ENDCOLLECTIVE ;  /* 0x000000000000791b */ /* 0x003fea0003800000 */
.L_x_3846:
[----:B------:R-:W-:Y:S05]  /*bad0*/  BRA `(.L_x_3847) ;  /* 0xffffff94009c7947 */ /* 0x000fea000383ffff */
.L_x_3706:
        /* <DEDUP_REMOVED lines=8> */
.L_x_3849:
[----:B------:R-:W-:Y:S05]  /*bb60*/  BSYNC B1 ;  /* 0x0000000000017941 */ /* 0x000fea0003800000 */
.L_x_3848:
        /* <DEDUP_REMOVED lines=8> */
.L_x_3850:
[----:B------:R-:W-:Y:S02]  /*bbf0*/  MOV R244, R138 ;  /* 0x0000008a00f47202 */ /* 0x000fe40000000f00 */
[----:B------:R-:W-:-:S07]  /*bc00*/  MOV R133, R234 ;  /* 0x000000ea00857202 */ /* 0x000fce0000000f00 */
[----:B------:R-:W-:Y:S05]  /*bc10*/  WARPSYNC.COLLECTIVE R135, `(.L_x_3851) ;  /* 0x0000000087087348 */ /* 0x000fea0003c00000 */
[----:B------:R0:W1:Y:S02]  /*bc20*/  SHFL.DOWN P0, R234, R244, R241, R242 ;  /* 0x080000f1f4ea7389 */ /* 0x00006400000000f2 */
[----:B01----:R-:W-:Y:S05]  /*bc30*/  ENDCOLLECTIVE ;  /* 0x000000000000791b */ /* 0x003fea0003800000 */
.L_x_3851:
[----:B------:R-:W-:Y:S02]  /*bc40*/  MOV R244, R139 ;  /* 0x0000008b00f47202 */ /* 0x000fe40000000f00 */
[----:B------:R-:W-:-:S07]  /*bc50*/  MOV R134, R234 ;  /* 0x000000ea00867202 */ /* 0x000fce0000000f00 */
[----:B------:R-:W-:Y:S05]  /*bc60*/  WARPSYNC.COLLECTIVE R135, `(.L_x_3852) ;  /* 0x0000000087087348 */ /* 0x000fea0003c00000 */
[----:B------:R0:W1:Y:S02]  /*bc70*/  SHFL.DOWN P0, R234, R244, R241, R242 ;  /* 0x080000f1f4ea7389 */ /* 0x00006400000000f2 */
[----:B01----:R-:W-:Y:S05]  /*bc80*/  ENDCOLLECTIVE ;  /* 0x000000000000791b */ /* 0x003fea0003800000 */
.L_x_3852:
[----:B------:R-:W-:Y:S05]  /*bc90*/  BRA `(.L_x_3853) ;  /* 0xffffff94007c7947 */ /* 0x000fea000383ffff */
.L_x_3709:
        /* <DEDUP_REMOVED lines=8> */
.L_x_3855:
[----:B------:R-:W-:Y:S05]  /*bd20*/  BSYNC B1 ;  /* 0x0000000000017941 */ /* 0x000fea0003800000 */
.L_x_3854:
        /* <DEDUP_REMOVED lines=8> */
.L_x_3856:
[----:B------:R-:W-:Y:S02]  /*bdb0*/  MOV R244, R138 ;  /* 0x0000008a00f47202 */ /* 0x000fe40000000f00 */
[----:B------:R-:W-:-:S07]  /*bdc0*/  MOV R133, R234 ;  /* 0x000000ea00857202 */ /* 0x000fce0000000f00 */
[----:B------:R-:W-:Y:S05]  /*bdd0*/  WARPSYNC.COLLECTIVE R135, `(.L_x_3857) ;  /* 0x0000000087087348 */ /* 0x000fea0003c00000 */
[----:B------:R0:W1:Y:S02]  /*bde0*/  SHFL.DOWN P0, R234, R244, R241, R242 ;  /* 0x080000f1f4ea7389 */ /* 0x00006400000000f2 */
[----:B01----:R-:W-:Y:S05]  /*bdf0*/  ENDCOLLECTIVE ;  /* 0x000000000000791b */ /* 0x003fea0003800000 */
.L_x_3857:
[----:B------:R-:W-:Y:S02]  /*be00*/  MOV R244, R139 ;  /* 0x0000008b00f47202 */ /* 0x000fe40000000f00 */
[----:B------:R-:W-:-:S07]  /*be10*/  MOV R134, R234 ;  /* 0x000000ea00867202 */ /* 0x000fce0000000f00 */
[----:B------:R-:W-:Y:S05]  /*be20*/  WARPSYNC.COLLECTIVE R135, `(.L_x_3858) ;  /* 0x0000000087087348 */ /* 0x000fea0003c00000 */
[----:B------:R0:W1:Y:S02]  /*be30*/  SHFL.DOWN P0, R234, R244, R241, R242 ;  /* 0x080000f1f4ea7389 */ /* 0x00006400000000f2 */
[----:B01----:R-:W-:Y:S05]  /*be40*/  ENDCOLLECTIVE ;  /* 0x000000000000791b */ /* 0x003fea0003800000 */
.L_x_3858:
[----:B------:R-:W-:Y:S05]  /*be50*/  BRA `(.L_x_3859) ;  /* 0xffffff94005c7947 */ /* 0x000fea000383ffff */
.L_x_3712:
        /* <DEDUP_REMOVED lines=8> */
.L_x_3861:
[----:B------:R-:W-:Y:S05]  /*bee0*/  BSYNC B1 ;  /* 0x0000000000017941 */ /* 0x000fea0003800000 */
.L_x_3860:
        /* <DEDUP_REMOVED lines=8> */
.L_x_3862:
[----:B------:R-:W-:Y:S02]  /*bf70*/  MOV R244, R138 ;  /* 0x0000008a00f47202 */ /* 0x000fe40000000f00 */
[----:B------:R-:W-:-:S07]  /*bf80*/  MOV R133, R234 ;  /* 0x000000ea00857202 */ /* 0x000fce0000000f00 */
[----:B------:R-:W-:Y:S05]  /*bf90*/  WARPSYNC.COLLECTIVE R135, `(.L_x_3863) ;  /* 0x0000000087087348 */ /* 0x000fea0003c00000 */
[----:B------:R0:W1:Y:S02]  /*bfa0*/  SHFL.DOWN P0, R234, R244, R241, R242 ;  /* 0x080000f1f4ea7389 */ /* 0x00006400000000f2 */
[----:B01----:R-:W-:Y:S05]  /*bfb0*/  ENDCOLLECTIVE ;  /* 0x000000000000791b */ /* 0x003fea0003800000 */
.L_x_3863:
[----:B------:R-:W-:Y:S02]  /*bfc0*/  MOV R244, R139 ;  /* 0x0000008b00f47202 */ /* 0x000fe40000000f00 */
[----:B------:R-:W-:-:S07]  /*bfd0*/  MOV R134, R234 ;  /* 0x000000ea00867202 */ /* 0x000fce0000000f00 */
[----:B------:R-:W-:Y:S05]  /*bfe0*/  WARPSYNC.COLLECTIVE R135, `(.L_x_3864) ;  /* 0x0000000087087348 */ /* 0x000fea0003c00000 */
[----:B------:R0:W1:Y:S02]  /*bff0*/  SHFL.DOWN P0, R234, R244, R241, R242 ;  /* 0x080000f1f4ea7389 */ /* 0x00006400000000f2 */
[----:B01----:R-:W-:Y:S05]  /*c000*/  ENDCOLLECTIVE ;  /* 0x000000000000791b */ /* 0x003fea0003800000 */
.L_x_3864:
[----:B------:R-:W-:Y:S05]  /*c010*/  BRA `(.L_x_3865) ;  /* 0xffffff94003c7947 */ /* 0x000fea000383ffff */
.L_x_3715:
        /* <DEDUP_REMOVED lines=8> */
.L_x_3867:
[----:B------:R-:W-:Y:S05]  /*c0a0*/  BSYNC B1 ;  /* 0x0000000000017941 */ /* 0x000fea0003800000 */
.L_x_3866:
        /* <DEDUP_REMOVED lines=10> */
.L_x_3868:
[----:B------:R-:W-:Y:S02]  /*c150*/  MOV R134, R138 ;  /* 0x0000008a00867202 */ /* 0x000fe40000000f00 */
[----:B------:R-:W-:-:S07]  /*c160*/  MOV R236, R234 ;  /* 0x000000ea00ec7202 */ /* 0x000fce0000000f00 */
[----:B------:R-:W-:Y:S05]  /*c170*/  WARPSYNC.COLLECTIVE R135, `(.L_x_3869) ;  /* 0x0000000087087348 */ /* 0x000fea0003c00000 */
[----:B------:R0:W1:Y:S02]  /*c180*/  SHFL.IDX P2, R234, R134, R133, R132 ;  /* 0x0000008586ea7389 */ /* 0x0000640000040084 */
[----:B01----:R-:W-:Y:S05]  /*c190*/  ENDCOLLECTIVE ;  /* 0x000000000000791b */ /* 0x003fea0003800000 */
.L_x_3869:
[-C--:B------:R-:W-:Y:S01]  /*c1a0*/  FMUL.FTZ R235, R143, R236.reuse ;  /* 0x000000ec8feb7220 */ /* 0x080fe20000410000 */
[-C--:B------:R-:W-:Y:S01]  /*c1b0*/  FMUL.FTZ R237, R141, R236.reuse ;  /* 0x000000ec8ded7220 */ /* 0x080fe20000410000 */
[C---:B------:R-:W-:Y:S02]  /*c1c0*/  FMUL.FTZ R240, R142.reuse, R236 ;  /* 0x000000ec8ef07220 */ /* 0x040fe40000410000 */
[-C--:B------:R-:W-:Y:S02]  /*c1d0*/  FFMA.FTZ R235, R142, R238.reuse, -R235 ;  /* 0x000000ee8eeb7223 */ /* 0x080fe400000108eb */
[----:B------:R-:W-:Y:S01]  /*c1e0*/  FFMA.FTZ R239, R143, R238, R240 ;  /* 0x000000ee8fef7223 */ /* 0x000fe200000100f0 */
[----:B------:R-:W-:Y:S01]  /*c1f0*/  MOV R134, R139 ;  /* 0x0000008b00867202 */ /* 0x000fe20000000f00 */
[----:B------:R-:W-:Y:S01]  /*c200*/  FADD.FTZ R235, R234, R235 ;  /* 0x000000ebeaeb7221 */ /* 0x000fe20000010000 */
[C---:B------:R-:W-:Y:S01]  /*c210*/  FMUL.FTZ R234, R140.reuse, R236 ;  /* 0x000000ec8cea7220 */ /* 0x040fe20000410000 */
[----:B------:R-:W-:-:S03]  /*c220*/  FFMA.FTZ R236, R140, R238, -R237 ;  /* 0x000000ee8cec7223 */ /* 0x000fc600000108ed */
[----:B------:R-:W-:-:S07]  /*c230*/  FFMA.FTZ R237, R141, R238, R234 ;  /* 0x000000ee8ded7223 */ /* 0x000fce00000100ea */
[----:B------:R-:W-:Y:S05]  /*c240*/  WARPSYNC.COLLECTIVE R135, `(.L_x_3870) ;  /* 0x0000000087087348 */ /* 0x000fea0003c00000 */
[----:B------:R0:W1:Y:S02]  /*c250*/  SHFL.IDX P2, R234, R134, R133, R132 ;  /* 0x0000008586ea7389 */ /* 0x0000640000040084 */
[----:B01----:R-:W-:Y:S05]  /*c260*/  ENDCOLLECTIVE ;  /* 0x000000000000791b */ /* 0x003fea0003800000 */
.L_x_3870:
[----:B------:R-:W-:Y:S02]  /*c270*/  MOV R134, R140 ;  /* 0x0000008c00867202 */ /* 0x000fe40000000f00 */
[----:B------:R-:W-:-:S05]  /*c280*/  MOV R244, R234 ;  /* 0x000000ea00f47202 */ /* 0x000fca0000000f00 */
[----:B------:R-:W-:Y:S01]  /*c290*/  FADD.FTZ R238, R244, R239 ;  /* 0x000000eff4ee7221 */ /* 0x000fe20000010000 */
[----:B------:R-:W-:-:S07]  /*c2a0*/  MOV R244, R136 ;  /* 0x0000008800f47202 */ /* 0x000fce0000000f00 */
[----:B------:R-:W-:Y:S05]  /*c2b0*/  WARPSYNC.COLLECTIVE R135, `(.L_x_3871) ;  /* 0x0000000087087348 */ /* 0x000fea0003c00000 */
[----:B------:R0:W1:Y:S02]  /*c2c0*/  SHFL.DOWN P0, R234, R244, R241, R242 ;  /* 0x080000f1f4ea7389 */ /* 0x00006400000000f2 */
[----:B01----:R-:W-:Y:S05]  /*c2d0*/  ENDCOLLECTIVE ;  /* 0x000000000000791b */ /* 0x003fea0003800000 */
.L_x_3871:
[----:B------:R-:W-:Y:S02]  /*c2e0*/  MOV R244, R137 ;  /* 0x0000008900f47202 */ /* 0x000fe40000000f00 */
[----:B------:R-:W-:-:S07]  /*c2f0*/  MOV R239, R234 ;  /* 0x000000ea00ef7202 */ /* 0x000fce0000000f00 */
[----:B------:R-:W-:Y:S05]  /*c300*/  WARPSYNC.COLLECTIVE R135, `(.L_x_3872) ;  /* 0x0000000087087348 */ /* 0x000fea0003c00000 */
[----:B------:R0:W1:Y:S02]  /*c310*/  SHFL.DOWN P0, R234, R244, R241, R242 ;  /* 0x080000f1f4ea7389 */ /* 0x00006400000000f2 */
[----:B01----:R-:W-:Y:S05]  /*c320*/  ENDCOLLECTIVE ;  /* 0x000000000000791b */ /* 0x003fea0003800000 */
.L_x_3872:
[----:B------:R-:W-:Y:S02]  /*c330*/  MOV R244, R138 ;  /* 0x0000008a00f47202 */ /* 0x000fe40000000f00 */
[----:B------:R-:W-:-:S07]  /*c340*/  MOV R240, R234 ;  /* 0x000000ea00f07202 */ /* 0x000fce0000000f00 */
[----:B------:R-:W-:Y:S05]  /*c350*/  WARPSYNC.COLLECTIVE R135, `(.L_x_3873) ;  /* 0x0000000087087348 */ /* 0x000fea0003c00000 */
[----:B------:R0:W1:Y:S02]  /*c360*/  SHFL.DOWN P0, R234, R244, R241, R242 ;  /* 0x080000f1f4ea7389 */ /* 0x00006400000000f2 */
[----:B01----:R-:W-:Y:S05]  /*c370*/  ENDCOLLECTIVE ;  /* 0x000000000000791b */ /* 0x003fea0003800000 */
.L_x_3873:
[----:B------:R-:W-:Y:S02]  /*c380*/  MOV R244, R139 ;  /* 0x0000008b00f47202 */ /* 0x000fe40000000f00 */
[----:B------:R-:W-:-:S07]  /*c390*/  MOV R243, R234 ;  /* 0x000000ea00f37202 */ /* 0x000fce0000000f00 */
[----:B------:R-:W-:Y:S05]  /*c3a0*/  WARPSYNC.COLLECTIVE R135, `(.L_x_3874) ;  /* 0x0000000087087348 */ /* 0x000fea0003c00000 */
[----:B------:R0:W1:Y:S02]  /*c3b0*/  SHFL.DOWN P0, R234, R244, R241, R242 ;  /* 0x080000f1f4ea7389 */ /* 0x00006400000000f2 */
[----:B01----:R-:W-:Y:S05]  /*c3c0*/  ENDCOLLECTIVE ;  /* 0x000000000000791b */ /* 0x003fea0003800000 */
.L_x_3874:
[----:B------:R-:W-:-:S07]  /*c3d0*/  MOV R246, R234 ;  /* 0x000000ea00f67202 */ /* 0x000fce0000000f00 */
[----:B------:R-:W-:Y:S05]  /*c3e0*/  WARPSYNC.COLLECTIVE R135, `(.L_x_3875) ;  /* 0x0000000087087348 */ /* 0x000fea0003c00000 */
[----:B------:R0:W1:Y:S02]  /*c3f0*/  SHFL.IDX P2, R234, R134, R133, R132 ;  /* 0x0000008586ea7389 */ /* 0x0000640000040084 */
[----:B01----:R-:W-:Y:S05]  /*c400*/  ENDCOLLECTIVE ;  /* 0x000000000000791b */ /* 0x003fea0003800000 */
.L_x_3875:
[----:B------:R-:W-:Y:S02]  /*c410*/  MOV R134, R141 ;  /* 0x0000008d00867202 */ /* 0x000fe40000000f00 */
[----:B------:R-:W-:-:S07]  /*c420*/  MOV R245, R234 ;  /* 0x000000ea00f57202 */ /* 0x000fce0000000f00 */
[----:B------:R-:W-:Y:S05]  /*c430*/  WARPSYNC.COLLECTIVE R135, `(.L_x_3876) ;  /* 0x0000000087087348 */ /* 0x000fea0003c00000 */
[----:B------:R0:W1:Y:S02]  /*c440*/  SHFL.IDX P2, R234, R134, R133, R132 ;  /* 0x0000008586ea7389 */ /* 0x0000640000040084 */
[----:B01----:R-:W-:Y:S05]  /*c450*/  ENDCOLLECTIVE ;  /* 0x000000000000791b */ /* 0x003fea0003800000 */
.L_x_3876:
[----:B------:R-:W-:Y:S02]  /*c460*/  MOV R136, R245 ;  /* 0x000000f500887202 */ /* 0x000fe40000000f00 */
[----:B------:R-:W-:Y:S02]  /*c470*/  MOV R134, R142 ;  /* 0x0000008e00867202 */ /* 0x000fe40000000f00 */
[----:B------:R-:W-:-:S07]  /*c480*/  MOV R241, R234 ;  /* 0x000000ea00f17202 */ /* 0x000fce0000000f00 */
[----:B------:R-:W-:Y:S05]  /*c490*/  WARPSYNC.COLLECTIVE R135, `(.L_x_3877) ;  /* 0x0000000087087348 */ /* 0x000fea0003c00000 */
[----:B------:R0:W1:Y:S02]  /*c4a0*/  SHFL.IDX P2, R234, R134, R133, R132 ;  /* 0x0000008586ea7389 */ /* 0x0000640000040084 */
[----:B01----:R-:W-:Y:S05]  /*c4b0*/  ENDCOLLECTIVE ;  /* 0x000000000000791b */ /* 0x003fea0003800000 */
.L_x_3877:
[----:B------:R-:W-:Y:S02]  /*c4c0*/  MOV R137, R241 ;  /* 0x000000f100897202 */ /* 0x000fe40000000f00 */
[----:B------:R-:W-:Y:S02]  /*c4d0*/  MOV R134, R143 ;  /* 0x0000008f00867202 */ /* 0x000fe40000000f00 */
[----:B------:R-:W-:-:S07]  /*c4e0*/  MOV R242, R234 ;  /* 0x000000ea00f27202 */ /* 0x000fce0000000f00 */
[----:B------:R-:W-:Y:S05]  /*c4f0*/  WARPSYNC.COLLECTIVE R135, `(.L_x_3878) ;  /* 0x0000000087087348 */ /* 0x000fea0003c00000 */
[----:B------:R0:W1:Y:S02]  /*c500*/  SHFL.IDX P2, R234, R134, R133, R132 ;  /* 0x0000008586ea7389 */ /* 0x0000640000040084 */
[----:B01----:R-:W-:Y:S05]  /*c510*/  ENDCOLLECTIVE ;  /* 0x000000000000791b */ /* 0x003fea0003800000 */
.L_x_3878:
[----:B------:R-:W-:Y:S01]  /*c520*/  MOV R247, R234 ;  /* 0x000000ea00f77202 */ /* 0x000fe20000000f00 */
[----:B------:R-:W-:Y:S06]  /*c530*/  BRA `(.L_x_3879) ;  /* 0xffffff9000947947 */ /* 0x000fec000383ffff */
.L_x_3880:
        /* <DEDUP_REMOVED lines=12> */
.L_x_18676:


//--------------------- .text._Z25selective_scan_bwd_kernelI32Selective_Scan_bwd_kernel_traitsILi128ELi16ELb1ELb0ELb1ELb0ELb1EfN3c107complexIfEEEEv12SSMParamsBwd --------------------------
	.section	.text._Z25selective_scan_bwd_kernelI32Selective_Scan_bwd_kernel_traitsILi128ELi16ELb1ELb0ELb1ELb0ELb1EfN3c107complexIfEEEEv12SSMParamsBwd,"ax",@progbits
	.align	128
        .global         _Z25selective_scan_bwd_kernelI32Selective_Scan_bwd_kernel_traitsILi128ELi16ELb1ELb0ELb1ELb0ELb1EfN3c107complexIfEEEEv12SSMParamsBwd
        .type           _Z25selective_scan_bwd_kernelI32Selective_Scan_bwd_kernel_traitsILi128ELi16ELb1ELb0ELb1ELb0ELb1EfN3c107complexIfEEEEv12SSMParamsBwd,@function
        .size           _Z25selective_scan_bwd_kernelI32Selective_Scan_bwd_kernel_traitsILi128ELi16ELb1ELb0ELb1ELb0ELb1EfN3c107complexIfEEEEv12SSMParamsBwd,(.L_x_18677 - _Z25selective_scan_bwd_kernelI32Selective_Scan_bwd_kernel_traitsILi128ELi16ELb1ELb0ELb1ELb0ELb1EfN3c107complexIfEEEEv12SSMParamsBwd)
        .other          _Z25selective_scan_bwd_kernelI32Selective_Scan_bwd_kernel_traitsILi128ELi16ELb1ELb0ELb1ELb0ELb1EfN3c107complexIfEEEEv12SSMParamsBwd,@"STO_CUDA_ENTRY STV_DEFAULT"
_Z25selective_scan_bwd_kernelI32Selective_Scan_bwd_kernel_traitsILi128ELi16ELb1ELb0ELb1ELb0ELb1EfN3c107complexIfEEEEv12SSMParamsBwd:
.text._Z25selective_scan_bwd_kernelI32Selective_Scan_bwd_kernel_traitsILi128ELi16ELb1ELb0ELb1ELb0ELb1EfN3c107complexIfEEEEv12SSMParamsBwd:
[----:B------:R-:W-:Y:S08]  /*0000*/  LDC R1, c[0x0][0x37c] ;  /* 0x0000df00ff017b82 */ /* 0x000ff00000000800 */
[----:B------:R-:W0:Y:S01]  /*0010*/  LDC.64 R2, c[0x0][0x458] ;  /* 0x00011600ff027b82 */ /* 0x000e220000000a00 */
[----:B------:R-:W1:Y:S01]  /*0020*/  S2R R146, SR_CTAID.Y ;  /* 0x0000000000927919 */ /* 0x000e620000002600 */
[----:B------:R-:W2:Y:S01]  /*0030*/  LDCU.64 UR14, c[0x0][0x358] ;  /* 0x00006b00ff0e77ac */ /* 0x000ea20008000a00 */
[----:B------:R-:W3:Y:S05]  /*0040*/  LDCU.128 UR16, c[0x0][0x3f0] ;  /* 0x00007e00ff1077ac */ /* 0x000eea0008000c00 */
[----:B------:R-:W4:Y:S01]  /*0050*/  LDC.64 R4, c[0x0][0x470] ;  /* 0x00011c00ff047b82 */ /* 0x000f220000000a00 */
[----:B------:R-:W5:Y:S07]  /*0060*/  LDCU.128 UR20, c[0x0][0x400] ;  /* 0x00008000ff1477ac */ /* 0x000f6e0008000c00 */
[----:B------:R-:W3:Y:S01]  /*0070*/  LDC R13, c[0x0][0x398] ;  /* 0x0000e600ff0d7b82 */ /* 0x000ee20000000800 */
[----:B0-----:R-:W-:-:S07]  /*0080*/  ISETP.NE.U32.AND P0, PT, R2, RZ, PT ;  /* 0x000000ff0200720c */ /* 0x001fce0003f05070 */
[----:B------:R-:W0:Y:S01]  /*0090*/  S2UR UR10, SR_CTAID.X ;  /* 0x00000000000a79c3 */ /* 0x000e220000002500 */
[----:B------:R-:W-:Y:S02]  /*00a0*/  ISETP.NE.AND.EX P0, PT, R3, RZ, PT, P0 ;  /* 0x000000ff0300720c */ /* 0x000fe40003f05300 */
[----:B----4-:R-:W-:-:S05]  /*00b0*/  ISETP.NE.U32.AND P1, PT, R4, RZ, PT ;  /* 0x000000ff0400720c */ /* 0x010fca0003f25070 */
[----:B------:R-:W4:Y:S01]  /*00c0*/  LDC.64 R20, c[0x0][0x480] ;  /* 0x00012000ff147b82 */ /* 0x000f220000000a00 */
[----:B------:R-:W-:-:S05]  /*00d0*/  ISETP.NE.AND.EX P1, PT, R5, RZ, PT, P1 ;  /* 0x000000ff0500720c */ /* 0x000fca0003f25310 */
[C---:B-1----:R-:W-:Y:S02]  /*00e0*/  @P0 LEA R2, P2, R146.reuse, R2, 0x2 ;  /* 0x0000000292020211 */ /* 0x042fe400078410ff */
[----:B------:R-:W1:Y:S02]  /*00f0*/  LDC R19, c[0x0][0x394] ;  /* 0x0000e500ff137b82 */ /* 0x000e640000000800 */
[----:B------:R-:W-:-:S04]  /*0100*/  @P0 LEA.HI.X R3, R146, R3, RZ, 0x2, P2 ;  /* 0x0000000392030211 */ /* 0x000fc800010f14ff */
[C---:B------:R-:W-:Y:S01]  /*0110*/  @P1 LEA R4, P3, R146.reuse, R4, 0x2 ;  /* 0x0000000492041211 */ /* 0x040fe200078610ff */
[----:B--2---:R2:W4:Y:S01]  /*0120*/  @P0 LDG.E R8, desc[UR14][R2.64] ;  /* 0x0000000e02080981 */ /* 0x004522000c1e1900 */
[----:B------:R-:W1:Y:S02]  /*0130*/  LDC.64 R14, c[0x0][0x3d0] ;  /* 0x0000f400ff0e7b82 */ /* 0x000e640000000a00 */
[----:B------:R-:W-:-:S05]  /*0140*/  @P1 LEA.HI.X R5, R146, R5, RZ, 0x2, P3 ;  /* 0x0000000592051211 */ /* 0x000fca00018f14ff */
[----:B------:R5:W4:Y:S01]  /*0150*/  @P1 LDG.E R9, desc[UR14][R4.64] ;  /* 0x0000000e04091981 */ /* 0x000b22000c1e1900 */
[----:B---3--:R-:W-:Y:S01]  /*0160*/  IABS R11, R13 ;  /* 0x0000000d000b7213 */ /* 0x008fe20000000000 */
[----:B------:R-:W3:Y:S03]  /*0170*/  LDC.64 R16, c[0x0][0x3e8] ;  /* 0x0000fa00ff107b82 */ /* 0x000ee60000000a00 */
[----:B------:R-:W0:Y:S08]  /*0180*/  I2F.RP R0, R11 ;  /* 0x0000000b00007306 */ /* 0x000e300000209400 */
[----:B0-----:R-:W0:Y:S02]  /*0190*/  MUFU.RCP R0, R0 ;  /* 0x0000000000007308 */ /* 0x001e240000001000 */
[----:B0-----:R-:W-:-:S06]  /*01a0*/  IADD3 R6, PT, PT, R0, 0xffffffe, RZ ;  /* 0x0ffffffe00067810 */ /* 0x001fcc0007ffe0ff */
[----:B------:R0:W2:Y:S02]  /*01b0*/  F2I.FTZ.U32.TRUNC.NTZ R7, R6 ;  /* 0x0000000600077305 */ /* 0x0000a4000021f000 */
[----:B0-----:R-:W-:Y:S01]  /*01c0*/  HFMA2 R6, -RZ, RZ, 0, 0 ;  /* 0x00000000ff067431 */ /* 0x001fe200000001ff */
[----:B--2---:R-:W-:-:S05]  /*01d0*/  IADD3 R2, PT, PT, RZ, -R7, RZ ;  /* 0x80000007ff027210 */ /* 0x004fca0007ffe0ff */
[----:B------:R-:W-:Y:S01]  /*01e0*/  IMAD R3, R2, R11, RZ ;  /* 0x0000000b02037224 */ /* 0x000fe200078e02ff */
[----:B------:R-:W-:-:S03]  /*01f0*/  IABS R0, R146 ;  /* 0x0000009200007213 */ /* 0x000fc60000000000 */
[----:B------:R-:W-:Y:S01]  /*0200*/  IMAD.HI.U32 R7, R7, R3, R6 ;  /* 0x0000000307077227 */ /* 0x000fe200078e0006 */
[----:B------:R-:W-:-:S05]  /*0210*/  UIMAD.WIDE.U32 UR4, UR10, UR16, URZ ;  /* 0x000000100a0472a5 */ /* 0x000fca000f8e00ff */
[----:B------:R-:W-:Y:S01]  /*0220*/  IMAD.HI.U32 R7, R7, R0, RZ ;  /* 0x0000000007077227 */ /* 0x000fe200078e00ff */
[----:B------:R-:W-:Y:S02]  /*0230*/  UIMAD UR6, UR10, UR17, UR5 ;  /* 0x000000110a0672a4 */ /* 0x000fe4000f8e0205 */
[----:B------:R-:W-:Y:S01]  /*0240*/  MOV R3, UR5 ;  /* 0x0000000500037c02 */ /* 0x000fe20008000f00 */
[----:B------:R-:W0:Y:S01]  /*0250*/  LDCU.64 UR16, c[0x0][0x4d8] ;  /* 0x00009b00ff1077ac */ /* 0x000e220008000a00 */
[----:B------:R-:W-:Y:S02]  /*0260*/  IADD3 R2, PT, PT, -R7, RZ, RZ ;  /* 0x000000ff07027210 */ /* 0x000fe40007ffe1ff */
[----:B------:R-:W-:-:S03]  /*0270*/  MOV R3, UR6 ;  /* 0x0000000600037c02 */ /* 0x000fc60008000f00 */
[----:B------:R-:W-:Y:S01]  /*0280*/  IMAD R0, R11, R2, R0 ;  /* 0x000000020b007224 */ /* 0x000fe200078e0200 */
[----:B------:R-:W-:-:S05]  /*0290*/  MOV R2, UR4 ;  /* 0x0000000400027c02 */ /* 0x000fca0008000f00 */
[----:B------:R-:W-:Y:S01]  /*02a0*/  IMAD.WIDE.U32 R2, R146, UR18, R2 ;  /* 0x0000001292027c25 */ /* 0x000fe2000f8e0002 */
[----:B------:R-:W-:Y:S02]  /*02b0*/  ISETP.GT.U32.AND P2, PT, R11, R0, PT ;  /* 0x000000000b00720c */ /* 0x000fe40003f44070 */
[----:B------:R-:W-:Y:S02]  /*02c0*/  R2UR UR8, R2 ;  /* 0x00000000020872ca */ /* 0x000fe400000e0000 */
[----:B------:R-:W-:Y:S01]  /*02d0*/  R2UR UR9, R3 ;  /* 0x00000000030972ca */ /* 0x000fe200000e0000 */
[----:B-----5:R-:W-:-:S08]  /*02e0*/  UIMAD.WIDE.U32 UR4, UR10, UR20, URZ ;  /* 0x000000140a0472a5 */ /* 0x020fd0000f8e00ff */
[-C--:B------:R-:W-:Y:S02]  /*02f0*/  @!P2 IADD3 R0, PT, PT, R0, -R11.reuse, RZ ;  /* 0x8000000b0000a210 */ /* 0x080fe40007ffe0ff */
[----:B------:R-:W-:Y:S02]  /*0300*/  @!P2 IADD3 R7, PT, PT, R7, 0x1, RZ ;  /* 0x000000010707a810 */ /* 0x000fe40007ffe0ff */
[----:B------:R-:W-:Y:S02]  /*0310*/  MOV R4, UR8 ;  /* 0x0000000800047c02 */ /* 0x000fe40008000f00 */
[----:B----4-:R-:W-:Y:S02]  /*0320*/  ISETP.NE.U32.AND P2, PT, R20, RZ, PT ;  /* 0x000000ff1400720c */ /* 0x010fe40003f45070 */
[----:B------:R-:W-:Y:S02]  /*0330*/  ISETP.GE.U32.AND P4, PT, R0, R11, PT ;  /* 0x0000000b0000720c */ /* 0x000fe40003f86070 */
[----:B------:R-:W-:-:S02]  /*0340*/  LOP3.LUT R4, R146, R13, RZ, 0x3c, !PT ;  /* 0x0000000d92047212 */ /* 0x000fc400078e3cff */
[----:B------:R-:W-:Y:S02]  /*0350*/  ISETP.NE.AND.EX P2, PT, R21, RZ, PT, P2 ;  /* 0x000000ff1500720c */ /* 0x000fe40003f45320 */
[----:B------:R-:W-:Y:S01]  /*0360*/  ISETP.GE.AND P3, PT, R4, RZ, PT ;  /* 0x000000ff0400720c */ /* 0x000fe20003f66270 */
[----:B------:R-:W-:Y:S01]  /*0370*/  UIMAD UR6, UR10, UR21, UR5 ;  /* 0x000000150a0672a4 */ /* 0x000fe2000f8e0205 */
[----:B------:R-:W-:Y:S01]  /*0380*/  MOV R5, UR9 ;  /* 0x0000000900057c02 */ /* 0x000fe20008000f00 */
[----:B------:R-:W2:Y:S01]  /*0390*/  LDCU.64 UR20, c[0x0][0x4e0] ;  /* 0x00009c00ff1477ac */ /* 0x000ea20008000a00 */
[----:B------:R-:W-:Y:S01]  /*03a0*/  ISETP.NE.AND P5, PT, R13, RZ, PT ;  /* 0x000000ff0d00720c */ /* 0x000fe20003fa5270 */
[----:B------:R-:W4:Y:S01]  /*03b0*/  LDC.64 R20, c[0x0][0x528] ;  /* 0x00014a00ff147b82 */ /* 0x000f220000000a00 */
[----:B-1----:R-:W-:Y:S01]  /*03c0*/  LEA R4, R19, 0xfffff800, 0xb ;  /* 0xfffff80013047811 */ /* 0x002fe200078e58ff */
[----:B------:R-:W-:Y:S01]  /*03d0*/  IMAD R0, R146, UR19, R5 ;  /* 0x0000001392007c24 */ /* 0x000fe2000f8e0205 */
[----:B------:R-:W-:Y:S01]  /*03e0*/  MOV R3, UR5 ;  /* 0x0000000500037c02 */ /* 0x000fe20008000f00 */
[----:B0-----:R-:W-:Y:S01]  /*03f0*/  USHF.R.U64 UR13, UR16, 0x1, UR17 ;  /* 0x00000001100d7899 */ /* 0x001fe20008001211 */
[----:B------:R-:W-:Y:S01]  /*0400*/  R2UR UR24, R4 ;  /* 0x00000000041872ca */ /* 0x000fe200000e0000 */
[----:B------:R-:W-:Y:S01]  /*0410*/  IMAD.WIDE.U32 R4, R14, UR10, RZ ;  /* 0x0000000a0e047c25 */ /* 0x000fe2000f8e00ff */
[----:B------:R-:W-:Y:S01]  /*0420*/  MOV R2, UR4 ;  /* 0x0000000400027c02 */ /* 0x000fe20008000f00 */
[----:B------:R-:W0:Y:S01]  /*0430*/  LDCU.64 UR18, c[0x0][0x498] ;  /* 0x00009300ff1277ac */ /* 0x000e220008000a00 */
[----:B------:R-:W-:-:S02]  /*0440*/  MOV R3, UR6 ;  /* 0x0000000600037c02 */ /* 0x000fc40008000f00 */
[----:B------:R-:W-:Y:S01]  /*0450*/  @P4 IADD3 R7, PT, PT, R7, 0x1, RZ ;  /* 0x0000000107074810 */ /* 0x000fe20007ffe0ff */
[----:B------:R-:W-:Y:S01]  /*0460*/  IMAD R5, R15, UR10, R5 ;  /* 0x0000000a0f057c24 */ /* 0x000fe2000f8e0205 */
[----:B------:R-:W1:Y:S01]  /*0470*/  LDCU.128 UR4, c[0x0][0x460] ;  /* 0x00008c00ff0477ac */ /* 0x000e620008000c00 */
[----:B------:R-:W5:Y:S01]  /*0480*/  @P2 LDC R15, c[0x0][0x384] ;  /* 0x0000e100ff0f2b82 */ /* 0x000f620000000800 */
[C---:B------:R-:W-:Y:S01]  /*0490*/  IMAD.WIDE.U32 R2, R146.reuse, UR22, R2 ;  /* 0x0000001692027c25 */ /* 0x040fe2000f8e0002 */
[----:B------:R-:W-:Y:S02]  /*04a0*/  @!P3 IADD3 R7, PT, PT, -R7, RZ, RZ ;  /* 0x000000ff0707b210 */ /* 0x000fe40007ffe1ff */
[----:B------:R-:W-:Y:S01]  /*04b0*/  @!P5 LOP3.LUT R7, RZ, R13, RZ, 0x33, !PT ;  /* 0x0000000dff07d212 */ /* 0x000fe200078e33ff */
[----:B------:R-:W-:-:S03]  /*04c0*/  IMAD R11, R146, UR23, R3 ;  /* 0x00000017920b7c24 */ /* 0x000fc6000f8e0203 */
[----:B------:R-:W-:Y:S01]  /*04d0*/  SHF.R.S32.HI R3, RZ, 0x1f, R7 ;  /* 0x0000001fff037819 */ /* 0x000fe20000011407 */
[----:B------:R-:W-:Y:S01]  /*04e0*/  USHF.R.U32.HI UR16, URZ, 0x1, UR17 ;  /* 0x00000001ff107899 */ /* 0x000fe20008011611 */
[----:B------:R-:W-:Y:S01]  /*04f0*/  R2UR UR12, R0 ;  /* 0x00000000000c72ca */ /* 0x000fe200000e0000 */
[----:B------:R-:W0:Y:S01]  /*0500*/  LDC.64 R12, c[0x0][0x4a0] ;  /* 0x00012800ff0c7b82 */ /* 0x000e220000000a00 */
[----:B------:R-:W-:Y:S01]  /*0510*/  R2UR UR17, R3 ;  /* 0x00000000031172ca */ /* 0x000fe200000e0000 */
[----:B------:R-:W-:Y:S01]  /*0520*/  USHF.R.S32.HI UR23, URZ, 0x1f, UR24 ;  /* 0x0000001fff177899 */ /* 0x000fe20008011418 */
[C---:B------:R-:W-:Y:S02]  /*0530*/  R2UR UR9, R7.reuse ;  /* 0x00000000070972ca */ /* 0x040fe400000e0000 */
[----:B------:R-:W-:Y:S01]  /*0540*/  R2UR UR22, R7 ;  /* 0x00000000071672ca */ /* 0x000fe200000e0000 */
[-C--:B---3--:R-:W-:Y:S01]  /*0550*/  IMAD R0, R3, R16.reuse, RZ ;  /* 0x0000001003007224 */ /* 0x088fe200078e02ff */
[----:B------:R-:W-:Y:S01]  /*0560*/  IADD3 R2, P3, PT, R2, UR24, RZ ;  /* 0x0000001802027c10 */ /* 0x000fe2000ff7e0ff */
[----:B------:R-:W-:Y:S01]  /*0570*/  UIADD3 UR8, UP0, UPT, UR24, UR8, URZ ;  /* 0x0000000818087290 */ /* 0x000fe2000ff1e0ff */
[----:B------:R-:W-:Y:S01]  /*0580*/  IMAD.WIDE.U32 R4, R7, R16, R4 ;  /* 0x0000001007047225 */ /* 0x000fe200078e0004 */
[----:B------:R-:W-:-:S02]  /*0590*/  LEA R3, R19, 0xfffff000, 0xc ;  /* 0xfffff00013037811 */ /* 0x000fc400078e60ff */
[C---:B-1----:R-:W-:Y:S01]  /*05a0*/  LEA R16, P4, R2.reuse, UR6, 0x2 ;  /* 0x0000000602107c11 */ /* 0x042fe2000f8810ff */
[----:B------:R-:W-:Y:S01]  /*05b0*/  IMAD R7, R7, R17, R0 ;  /* 0x0000001107077224 */ /* 0x000fe200078e0200 */
[----:B------:R-:W-:Y:S01]  /*05c0*/  IADD3.X R11, PT, PT, R11, UR23, RZ, P3, !PT ;  /* 0x000000170b0b7c10 */ /* 0x000fe20009ffe4ff */
[----:B------:R-:W-:Y:S01]  /*05d0*/  ULEA UR11, UP1, UR8, UR4, 0x2 ;  /* 0x00000004080b7291 */ /* 0x000fe2000f8210ff */
[----:B------:R-:W1:Y:S01]  /*05e0*/  @P2 LDC R17, c[0x0][0x38c] ;  /* 0x0000e300ff112b82 */ /* 0x000e620000000800 */
[----:B------:R-:W-:Y:S01]  /*05f0*/  UIADD3.X UR12, UPT, UPT, UR23, UR12, URZ, UP0, !UPT ;  /* 0x0000000c170c7290 */ /* 0x000fe200087fe4ff */
[----:B-----5:R-:W-:Y:S01]  /*0600*/  @P2 IMAD R0, R15, UR10, R146 ;  /* 0x0000000a0f002c24 */ /* 0x020fe2000f8e0292 */
[----:B--2---:R-:W-:Y:S01]  /*0610*/  UIMAD UR4, UR17, UR20, URZ ;  /* 0x00000014110472a4 */ /* 0x004fe2000f8e02ff */
[----:B------:R-:W-:Y:S01]  /*0620*/  LEA.HI.X R11, R2, UR7, R11, 0x2, P4 ;  /* 0x00000007020b7c11 */ /* 0x000fe2000a0f140b */
[----:B------:R-:W-:Y:S01]  /*0630*/  ULEA.HI.X UR12, UR8, UR5, UR12, 0x2, UP1 ;  /* 0x00000005080c7291 */ /* 0x000fe200088f140c */
[----:B------:R-:W-:-:S02]  /*0640*/  IADD3 R10, PT, PT, R5, R7, RZ ;  /* 0x00000007050a7210 */ /* 0x000fc40007ffe0ff */
[----:B------:R-:W2:Y:S01]  /*0650*/  LDC.64 R14, c[0x0][0x450] ;  /* 0x00011400ff0e7b82 */ /* 0x000ea20000000a00 */
[C---:B------:R-:W-:Y:S01]  /*0660*/  IADD3 R6, P4, PT, R3.reuse, R4, RZ ;  /* 0x0000000403067210 */ /* 0x040fe20007f9e0ff */
[----:B------:R-:W-:Y:S02]  /*0670*/  UIMAD.WIDE.U32 UR8, UR9, UR20, URZ ;  /* 0x00000014090872a5 */ /* 0x000fe4000f8e00ff */
[----:B------:R-:W-:Y:S02]  /*0680*/  UIMAD UR5, UR22, UR21, UR4 ;  /* 0x00000015160572a4 */ /* 0x000fe4000f8e0204 */
[----:B0-----:R-:W-:Y:S02]  /*0690*/  UIMAD.WIDE.U32 UR6, UR10, UR18, URZ ;  /* 0x000000120a0672a5 */ /* 0x001fe4000f8e00ff */
[----:B------:R-:W0:Y:S01]  /*06a0*/  @P2 LDC.64 R4, c[0x0][0x480] ;  /* 0x00012000ff042b82 */ /* 0x000e220000000a00 */
[----:B------:R-:W3:Y:S01]  /*06b0*/  LDCU.64 UR20, c[0x0][0x540] ;  /* 0x0000a800ff1477ac */ /* 0x000ee20008000a00 */
[----:B------:R-:W-:Y:S01]  /*06c0*/  UIMAD UR7, UR10, UR19, UR7 ;  /* 0x000000130a0772a4 */ /* 0x000fe2000f8e0207 */
[----:B------:R-:W-:Y:S01]  /*06d0*/  LEA.HI.X.SX32 R10, R3, R10, 0x1, P4 ;  /* 0x0000000a030a7211 */ /* 0x000fe200020f0eff */
[----:B------:R-:W-:Y:S01]  /*06e0*/  UIADD3 UR9, UPT, UPT, UR9, UR5, URZ ;  /* 0x0000000509097290 */ /* 0x000fe2000fffe0ff */
[----:B------:R-:W-:Y:S01]  /*06f0*/  ISETP.GE.AND P3, PT, R19, 0x1, PT ;  /* 0x000000011300780c */ /* 0x000fe20003f66270 */
[----:B------:R-:W-:-:S02]  /*0700*/  UMOV UR4, URZ ;  /* 0x000000ff00047c82 */ /* 0x000fc40008000000 */
[----:B------:R-:W-:Y:S01]  /*0710*/  IMAD.WIDE.U32 R2, R146, R12, UR6 ;  /* 0x0000000692027e25 */ /* 0x000fe2000f8e000c */
[----:B------:R-:W-:Y:S02]  /*0720*/  UIMAD UR16, UR16, UR10, URZ ;  /* 0x0000000a101072a4 */ /* 0x000fe4000f8e02ff */
[----:B------:R-:W-:Y:S01]  /*0730*/  UIMAD.WIDE.U32 UR8, UR10, UR13, UR8 ;  /* 0x0000000d0a0872a5 */ /* 0x000fe2000f8e0008 */
[----:B------:R-:W-:Y:S01]  /*0740*/  @P2 IMAD R0, R0, R19, RZ ;  /* 0x0000001300002224 */ /* 0x000fe200078e02ff */
[----:B------:R-:W-:Y:S02]  /*0750*/  UMOV UR5, URZ ;  /* 0x000000ff00057c82 */ /* 0x000fe40008000000 */
[----:B------:R-:W-:Y:S01]  /*0760*/  UIADD3 UR6, UPT, UPT, UR9, UR16, URZ ;  /* 0x0000001009067290 */ /* 0x000fe2000fffe0ff */
[----:B-1----:R-:W-:Y:S01]  /*0770*/  @P2 IMAD R7, R0, R17, RZ ;  /* 0x0000001100072224 */ /* 0x002fe200078e02ff */
[----:B---3--:R-:W-:Y:S01]  /*0780*/  ULEA UR7, UP0, UR8, UR20, 0x3 ;  /* 0x0000001408077291 */ /* 0x008fe2000f8018ff */
[----:B------:R-:W-:Y:S01]  /*0790*/  CS2R R240, SRZ ;  /* 0x0000000000f07805 */ /* 0x000fe2000001ff00 */
[----:B------:R-:W-:-:S02]  /*07a0*/  HFMA2 R149, -RZ, RZ, 0, 0 ;  /* 0x00000000ff957431 */ /* 0x000fc400000001ff */
[----:B------:R-:W-:Y:S01]  /*07b0*/  ULEA.HI.X UR8, UR8, UR21, UR6, 0x3, UP0 ;  /* 0x0000001508087291 */ /* 0x000fe200080f1c06 */
[----:B0-----:R-:W-:Y:S01]  /*07c0*/  @P2 IMAD.WIDE R240, R7, 0x10, R4 ;  /* 0x0000001007f02825 */ /* 0x001fe200078e0204 */
[----:B------:R-:W-:Y:S02]  /*07d0*/  MOV R147, RZ ;  /* 0x000000ff00937202 */ /* 0x000fe40000000f00 */
[----:B------:R-:W-:Y:S01]  /*07e0*/  @P0 R2UR UR4, R8 ;  /* 0x00000000080402ca */ /* 0x000fe200000e0000 */
[----:B------:R-:W-:Y:S01]  /*07f0*/  IMAD R8, R146, R13, R3 ;  /* 0x0000000d92087224 */ /* 0x000fe200078e0203 */
[----:B------:R-:W-:-:S04]  /*0800*/  IADD3 R2, P0, PT, R2, UR24, RZ ;  /* 0x0000001802027c10 */ /* 0x000fc8000ff1e0ff */
[----:B------:R-:W-:Y:S02]  /*0810*/  IADD3.X R8, PT, PT, R8, UR23, RZ, P0, !PT ;  /* 0x0000001708087c10 */ /* 0x000fe400087fe4ff */
[----:B------:R-:W-:Y:S02]  /*0820*/  @P1 R2UR UR5, R9 ;  /* 0x00000000090512ca */ /* 0x000fe400000e0000 */
[----:B----4-:R-:W-:Y:S02]  /*0830*/  LEA R3, P0, R2, R20, 0x2 ;  /* 0x0000001402037211 */ /* 0x010fe400078010ff */
[----:B--2---:R-:W-:Y:S02]  /*0840*/  LEA R0, P1, R6, R14, 0x2 ;  /* 0x0000000e06007211 */ /* 0x004fe400078210ff */
[----:B------:R-:W-:Y:S02]  /*0850*/  LEA.HI.X R4, R2, R21, R8, 0x2, P0 ;  /* 0x0000001502047211 */ /* 0x000fe400000f1408 */
[----:B------:R-:W-:Y:S01]  /*0860*/  LEA.HI.X R2, R6, R15, R10, 0x2, P1 ;  /* 0x0000000f06027211 */ /* 0x000fe200008f140a */
[----:B------:R-:W-:Y:S08]  /*0870*/  @!P3 BRA `(.L_x_3881) ;  /* 0x000000a8008cb947 */ /* 0x000ff00003800000 */
[----:B------:R-:W0:Y:S01]  /*0880*/  S2R R37, SR_TID.X ;  /* 0x0000000000257919 */ /* 0x000e220000002100 */
[----:B------:R-:W1:Y:S01]  /*0890*/  S2UR UR9, SR_CgaCtaId ;  /* 0x00000000000979c3 */ /* 0x000e620000008800 */
[----:B------:R-:W2:Y:S01]  /*08a0*/  LDCU UR10, c[0x0][0x394] ;  /* 0x00007280ff0a77ac */ /* 0x000ea20008000800 */
[----:B------:R-:W-:Y:S02]  /*08b0*/  R2UR UR32, R16 ;  /* 0x00000000102072ca */ /* 0x000fe400000e0000 */
[----:B------:R-:W-:Y:S01]  /*08c0*/  R2UR UR33, R11 ;  /* 0x000000000b2172ca */ /* 0x000fe200000e0000 */
[----:B------:R-:W-:Y:S01]  /*08d0*/  UMOV UR6, 0x400 ;  /* 0x0000040000067882 */ /* 0x000fe20000000000 */
[----:B------:R-:W-:Y:S02]  /*08e0*/  R2UR UR34, R3 ;  /* 0x00000000032272ca */ /* 0x000fe400000e0000 */
[----:B------:R-:W-:Y:S02]  /*08f0*/  R2UR UR35, R4 ;  /* 0x00000000042372ca */ /* 0x000fe400000e0000 */
[----:B------:R-:W-:-:S02]  /*0900*/  R2UR UR36, R0 ;  /* 0x00000000002472ca */ /* 0x000fc400000e0000 */
[----:B------:R-:W-:Y:S02]  /*0910*/  R2UR UR37, R2 ;  /* 0x00000000022572ca */ /* 0x000fe400000e0000 */
[----:B------:R-:W-:Y:S02]  /*0920*/  MOV R147, RZ ;  /* 0x000000ff00937202 */ /* 0x000fe40000000f00 */
[----:B------:R-:W-:Y:S02]  /*0930*/  MOV R149, RZ ;  /* 0x000000ff00957202 */ /* 0x000fe40000000f00 */
[----:B--2---:R-:W-:Y:S01]  /*0940*/  MOV R145, UR10 ;  /* 0x0000000a00917c02 */ /* 0x004fe20008000f00 */
[----:B------:R-:W-:Y:S01]  /*0950*/  UMOV UR10, UR12 ;  /* 0x0000000c000a7c82 */ /* 0x000fe20008000000 */
[----:B-1----:R-:W-:-:S03]  /*0960*/  ULEA UR6, UR9, UR6, 0x18 ;  /* 0x0000000609067291 */ /* 0x002fc6000f8ec0ff */
[----:B------:R-:W-:Y:S01]  /*0970*/  UMOV UR9, UR11 ;  /* 0x0000000b00097c82 */ /* 0x000fe20008000000 */
[C---:B0-----:R-:W-:Y:S02]  /*0980*/  LEA.HI R38, R37.reuse, R37, RZ, 0x1e ;  /* 0x0000002525267211 */ /* 0x041fe400078ff0ff */
[C---:B------:R-:W-:Y:S02]  /*0990*/  LOP3.LUT R144, R37.reuse, 0x1f, RZ, 0xc0, !PT ;  /* 0x0000001f25907812 */ /* 0x040fe400078ec0ff */
[C---:B------:R-:W-:Y:S02]  /*09a0*/  IADD3 R39, PT, PT, R37.reuse, 0x200, RZ ;  /* 0x0000020025277810 */ /* 0x040fe40007ffe0ff */
[----:B------:R-:W-:Y:S02]  /*09b0*/  LOP3.LUT R175, R37, 0x3e0, RZ, 0xc0, !PT ;  /* 0x000003e025af7812 */ /* 0x000fe400078ec0ff */
[----:B------:R-:W-:-:S07]  /*09c0*/  LEA R38, R38, UR6, 0x4 ;  /* 0x0000000626267c11 */ /* 0x000fce000f8e20ff */
.L_x_3983:
[----:B------:R-:W-:Y:S01]  /*09d0*/  BAR.SYNC.DEFER_BLOCKING 0x0 ;  /* 0x0000000000007b1d */ /* 0x000fe20000010000 */
[----:B------:R-:W-:Y:S02]  /*09e0*/  SHF.L.U32 R37, R37, 0x2, RZ ;  /* 0x0000000225257819 */ /* 0x000fe400000006ff */
[----:B--2---:R-:W-:Y:S02]  /*09f0*/  MOV R2, UR9 ;  /* 0x0000000900027c02 */ /* 0x004fe40008000f00 */
[----:B------:R-:W-:Y:S02]  /*0a00*/  LOP3.LUT R37, R37, 0xf80, RZ, 0xc0, !PT ;  /* 0x00000f8025257812 */ /* 0x000fe400078ec0ff */
[----:B------:R-:W-:Y:S01]  /*0a10*/  MOV R3, UR10 ;  /* 0x0000000a00037c02 */ /* 0x000fe20008000f00 */
[----:B------:R-:W0:Y:S01]  /*0a20*/  S2R R36, SR_LANEID ;  /* 0x0000000000247919 */ /* 0x000e220000000000 */
[C---:B------:R-:W-:Y:S01]  /*0a30*/  LOP3.LUT R0, R37.reuse, R144, RZ, 0xfc, !PT ;  /* 0x0000009025007212 */ /* 0x040fe200078efcff */
[----:B------:R-:W1:Y:S01]  /*0a40*/  S2UR UR11, SR_CgaCtaId ;  /* 0x00000000000b79c3 */ /* 0x000e620000008800 */
[----:B------:R-:W-:Y:S01]  /*0a50*/  UMOV UR6, 0x400 ;  /* 0x0000040000067882 */ /* 0x000fe20000000000 */
[----:B------:R-:W-:Y:S01]  /*0a60*/  MOV R4, UR32 ;  /* 0x0000002000047c02 */ /* 0x000fe20008000f00 */
[----:B------:R-:W2:Y:S01]  /*0a70*/  LDCU.64 UR12, c[0x0][0x510] ;  /* 0x0000a200ff0c77ac */ /* 0x000ea20008000a00 */
[----:B------:R-:W-:Y:S01]  /*0a80*/  IMAD.WIDE.U32 R2, R0, 0x10, R2 ;  /* 0x0000001000027825 */ /* 0x000fe200078e0002 */
[----:B------:R-:W-:Y:S01]  /*0a90*/  MOV R5, UR33 ;  /* 0x0000002100057c02 */ /* 0x000fe20008000f00 */
[----:B------:R-:W3:Y:S02]  /*0aa0*/  LDCU.64 UR16, c[0x0][0x490] ;  /* 0x00009200ff1077ac */ /* 0x000ee40008000a00 */
[----:B------:R-:W4:Y:S01]  /*0ab0*/  LDC.64 R32, c[0x0][0x420] ;  /* 0x00010800ff207b82 */ /* 0x000f220000000a00 */
[----:B------:R-:W5:Y:S07]  /*0ac0*/  LDG.E.128 R8, desc[UR14][R2.64] ;  /* 0x0000000e02087981 */ /* 0x000f6e000c1e1d00 */
[----:B------:R-:W2:Y:S01]  /*0ad0*/  LDC.64 R132, c[0x0][0x558] ;  /* 0x00015600ff847b82 */ /* 0x000ea20000000a00 */
[----:B------:R-:W3:Y:S04]  /*0ae0*/  LDG.E.128 R12, desc[UR14][R2.64+0x200] ;  /* 0x0002000e020c7981 */ /* 0x000ee8000c1e1d00 */
[----:B------:R-:W4:Y:S04]  /*0af0*/  LDG.E.128 R16, desc[UR14][R2.64+0x400] ;  /* 0x0004000e02107981 */ /* 0x000f28000c1e1d00 */
[----:B------:R0:W2:Y:S01]  /*0b00*/  LDG.E.128 R20, desc[UR14][R2.64+0x600] ;  /* 0x0006000e02147981 */ /* 0x0000a2000c1e1d00 */
[----:B-1----:R-:W-:Y:S01]  /*0b10*/  ULEA UR6, UR11, UR6, 0x18 ;  /* 0x000000060b067291 */ /* 0x002fe2000f8ec0ff */
[----:B0-----:R-:W-:-:S02]  /*0b20*/  IADD3 R35, PT, PT, R37, R36, RZ ;  /* 0x0000002425237210 */ /* 0x001fc40007ffe0ff */
[----:B------:R-:W-:-:S03]  /*0b30*/  IADD3 R34, PT, PT, R175, R36, RZ ;  /* 0x00000024af227210 */ /* 0x000fc60007ffe0ff */
[----:B------:R-:W-:Y:S02]  /*0b40*/  LEA R35, R35, UR6, 0x4 ;  /* 0x0000000623237c11 */ /* 0x000fe4000f8e20ff */
[----:B------:R-:W-:Y:S01]  /*0b50*/  LEA R34, R34, UR6, 0x6 ;  /* 0x0000000622227c11 */ /* 0x000fe2000f8e30ff */
[----:B------:R-:W-:Y:S02]  /*0b60*/  IMAD.WIDE.U32 R2, R0, 0x10, R4 ;  /* 0x0000001000027825 */ /* 0x000fe400078e0004 */
[----:B-----5:R0:W-:Y:S04]  /*0b70*/  STS.128 [R35], R8 ;  /* 0x0000000823007388 */ /* 0x0201e80000000c00 */
[----:B---3--:R1:W-:Y:S04]  /*0b80*/  STS.128 [R35+0x200], R12 ;  /* 0x0002000c23007388 */ /* 0x0083e80000000c00 */
[----:B----4-:R-:W-:Y:S04]  /*0b90*/  STS.128 [R35+0x400], R16 ;  /* 0x0004001023007388 */ /* 0x010fe80000000c00 */
[----:B--2---:R-:W-:Y:S01]  /*0ba0*/  STS.128 [R35+0x600], R20 ;  /* 0x0006001423007388 */ /* 0x004fe20000000c00 */
[----:B------:R-:W-:-:S03]  /*0bb0*/  NOP ;  /* 0x0000000000007918 */ /* 0x000fc60000000000 */
[----:B------:R-:W-:Y:S04]  /*0bc0*/  LDS.128 R116, [R34] ;  /* 0x0000000022747984 */ /* 0x000fe80000000c00 */
[----:B------:R-:W-:Y:S04]  /*0bd0*/  LDS.128 R112, [R34+0x10] ;  /* 0x0000100022707984 */ /* 0x000fe80000000c00 */
[----:B------:R-:W-:Y:S04]  /*0be0*/  LDS.128 R108, [R34+0x20] ;  /* 0x00002000226c7984 */ /* 0x000fe80000000c00 */
[----:B------:R-:W-:Y:S01]  /*0bf0*/  LDS.128 R104, [R34+0x30] ;  /* 0x0000300022687984 */ /* 0x000fe20000000c00 */
[----:B------:R-:W-:Y:S06]  /*0c00*/  BAR.SYNC.DEFER_BLOCKING 0x0 ;  /* 0x0000000000007b1d */ /* 0x000fec0000010000 */
[----:B0-----:R-:W2:Y:S04]  /*0c10*/  LDG.E.128 R8, desc[UR14][R2.64] ;  /* 0x0000000e02087981 */ /* 0x001ea8000c1e1d00 */
[----:B-1----:R-:W3:Y:S04]  /*0c20*/  LDG.E.128 R12, desc[UR14][R2.64+0x200] ;  /* 0x0002000e020c7981 */ /* 0x002ee8000c1e1d00 */
[----:B------:R-:W4:Y:S04]  /*0c30*/  LDG.E.128 R28, desc[UR14][R2.64+0x400] ;  /* 0x0004000e021c7981 */ /* 0x000f28000c1e1d00 */
[----:B------:R-:W5:Y:S01]  /*0c40*/  LDG.E.128 R40, desc[UR14][R2.64+0x600] ;  /* 0x0006000e02287981 */ /* 0x000f62000c1e1d00 */
[----:B------:R-:W-:-:S02]  /*0c50*/  MOV R4, UR34 ;  /* 0x0000002200047c02 */ /* 0x000fc40008000f00 */
[----:B------:R-:W-:-:S03]  /*0c60*/  MOV R5, UR35 ;  /* 0x0000002300057c02 */ /* 0x000fc60008000f00 */
[----:B------:R-:W-:Y:S01]  /*0c70*/  IMAD.WIDE.U32 R4, R0, 0x10, R4 ;  /* 0x0000001000047825 */ /* 0x000fe200078e0004 */
[----:B--2---:R0:W-:Y:S04]  /*0c80*/  STS.128 [R35], R8 ;  /* 0x0000000823007388 */ /* 0x0041e80000000c00 */
[----:B---3--:R-:W-:Y:S04]  /*0c90*/  STS.128 [R35+0x200], R12 ;  /* 0x0002000c23007388 */ /* 0x008fe80000000c00 */
[----:B----4-:R1:W-:Y:S04]  /*0ca0*/  STS.128 [R35+0x400], R28 ;  /* 0x0004001c23007388 */ /* 0x0103e80000000c00 */
[----:B-----5:R2:W-:Y:S01]  /*0cb0*/  STS.128 [R35+0x600], R40 ;  /* 0x0006002823007388 */ /* 0x0205e20000000c00 */
[----:B------:R-:W-:-:S03]  /*0cc0*/  NOP ;  /* 0x0000000000007918 */ /* 0x000fc60000000000 */
[----:B------:R-:W-:Y:S01]  /*0cd0*/  LDS.128 R24, [R34] ;  /* 0x0000000022187984 */ /* 0x000fe20000000c00 */
[----:B------:R-:W3:Y:S03]  /*0ce0*/  S2UR UR6, SR_CTAID.X ;  /* 0x00000000000679c3 */ /* 0x000ee60000002500 */
[----:B------:R-:W-:Y:S04]  /*0cf0*/  LDS.128 R20, [R34+0x10] ;  /* 0x0000100022147984 */ /* 0x000fe80000000c00 */
[----:B------:R-:W-:Y:S01]  /*0d00*/  LDS.128 R16, [R34+0x20] ;  /* 0x0000200022107984 */ /* 0x000fe20000000c00 */
[----:B0-----:R-:W3:Y:S03]  /*0d10*/  LDC.64 R8, c[0x0][0x410] ;  /* 0x00010400ff087b82 */ /* 0x001ee60000000a00 */
[----:B------:R-:W-:Y:S05]  /*0d20*/  LDS.128 R64, [R34+0x30] ;  /* 0x0000300022407984 */ /* 0x000fea0000000c00 */
[----:B------:R-:W-:Y:S08]  /*0d30*/  BAR.SYNC.DEFER_BLOCKING 0x0 ;  /* 0x0000000000007b1d */ /* 0x000ff00000010000 */
[----:B------:R-:W0:Y:S01]  /*0d40*/  LDC.64 R10, c[0x0][0x418] ;  /* 0x00010600ff0a7b82 */ /* 0x000e220000000a00 */
[----:B------:R-:W-:Y:S01]  /*0d50*/  HFMA2 R3, -RZ, RZ, 0, 0 ;  /* 0x00000000ff037431 */ /* 0x000fe200000001ff */
[----:B------:R-:W-:-:S06]  /*0d60*/  LEA R2, R145, 0xfffff800, 0xb ;  /* 0xfffff80091027811 */ /* 0x000fcc00078e58ff */
[----:B-1----:R-:W1:Y:S01]  /*0d70*/  LDC.64 R28, c[0x0][0x488] ;  /* 0x00012200ff1c7b82 */ /* 0x002e620000000a00 */
[----:B------:R-:W4:Y:S04]  /*0d80*/  LDG.E.128 R44, desc[UR14][R4.64] ;  /* 0x0000000e042c7981 */ /* 0x000f28000c1e1d00 */
[----:B------:R-:W5:Y:S04]  /*0d90*/  LDG.E.128 R48, desc[UR14][R4.64+0x200] ;  /* 0x0002000e04307981 */ /* 0x000f68000c1e1d00 */
[----:B------:R-:W5:Y:S04]  /*0da0*/  LDG.E.128 R52, desc[UR14][R4.64+0x400] ;  /* 0x0004000e04347981 */ /* 0x000f68000c1e1d00 */
[----:B--2---:R2:W5:Y:S01]  /*0db0*/  LDG.E.128 R40, desc[UR14][R4.64+0x600] ;  /* 0x0006000e04287981 */ /* 0x004562000c1e1d00 */
[----:B---3--:R-:W-:-:S04]  /*0dc0*/  IMAD.WIDE.U32 R6, R8, UR6, R2 ;  /* 0x0000000608067c25 */ /* 0x008fc8000f8e0002 */
[----:B------:R-:W-:Y:S02]  /*0dd0*/  IMAD R7, R9, UR6, R7 ;  /* 0x0000000609077c24 */ /* 0x000fe4000f8e0207 */
[----:B0-----:R-:W-:-:S04]  /*0de0*/  IMAD.WIDE.U32 R6, R146, R10, R6 ;  /* 0x0000000a92067225 */ /* 0x001fc800078e0006 */
[----:B--2---:R-:W-:Y:S01]  /*0df0*/  IMAD R4, R146, R11, R7 ;  /* 0x0000000b92047224 */ /* 0x004fe200078e0207 */
[----:B-1----:R-:W-:-:S04]  /*0e00*/  LEA R28, P0, R6, R28, 0x2 ;  /* 0x0000001c061c7211 */ /* 0x002fc800078010ff */
[----:B------:R-:W-:-:S03]  /*0e10*/  LEA.HI.X R29, R6, R29, R4, 0x2, P0 ;  /* 0x0000001d061d7211 */ /* 0x000fc600000f1404 */
[----:B------:R-:W-:Y:S01]  /*0e20*/  IMAD.WIDE.U32 R28, R0, 0x10, R28 ;  /* 0x00000010001c7825 */ /* 0x000fe200078e001c */
[----:B----4-:R-:W-:Y:S04]  /*0e30*/  STS.128 [R35], R44 ;  /* 0x0000002c23007388 */ /* 0x010fe80000000c00 */
[----:B-----5:R-:W-:Y:S04]  /*0e40*/  STS.128 [R35+0x200], R48 ;  /* 0x0002003023007388 */ /* 0x020fe80000000c00 */
[----:B------:R-:W-:Y:S04]  /*0e50*/  STS.128 [R35+0x400], R52 ;  /* 0x0004003423007388 */ /* 0x000fe80000000c00 */
[----:B------:R0:W-:Y:S01]  /*0e60*/  STS.128 [R35+0x600], R40 ;  /* 0x0006002823007388 */ /* 0x0001e20000000c00 */
[----:B------:R-:W-:-:S03]  /*0e70*/  NOP ;  /* 0x0000000000007918 */ /* 0x000fc60000000000 */
[----:B------:R-:W-:Y:S04]  /*0e80*/  LDS.128 R60, [R34] ;  /* 0x00000000223c7984 */ /* 0x000fe80000000c00 */
[----:B------:R-:W-:Y:S04]  /*0e90*/  LDS.128 R4, [R34+0x10] ;  /* 0x0000100022047984 */ /* 0x000fe80000000c00 */
[----:B------:R-:W-:Y:S01]  /*0ea0*/  LDS.128 R8, [R34+0x20] ;  /* 0x0000200022087984 */ /* 0x000fe20000000c00 */
[----:B0-----:R-:W0:Y:S03]  /*0eb0*/  LDC.64 R40, c[0x0][0x428] ;  /* 0x00010a00ff287b82 */ /* 0x001e260000000a00 */
[----:B------:R-:W-:Y:S05]  /*0ec0*/  LDS.128 R12, [R34+0x30] ;  /* 0x00003000220c7984 */ /* 0x000fea0000000c00 */
[----:B------:R-:W-:Y:S08]  /*0ed0*/  BAR.SYNC.DEFER_BLOCKING 0x0 ;  /* 0x0000000000007b1d */ /* 0x000ff00000010000 */
[----:B------:R-:W1:Y:S01]  /*0ee0*/  LDC.64 R42, c[0x0][0x478] ;  /* 0x00011e00ff2a7b82 */ /* 0x000e620000000a00 */
[----:B------:R-:W2:Y:S04]  /*0ef0*/  LDG.E.128 R56, desc[UR14][R28.64] ;  /* 0x0000000e1c387981 */ /* 0x000ea8000c1e1d00 */
[----:B------:R-:W3:Y:S04]  /*0f00*/  LDG.E.128 R72, desc[UR14][R28.64+0x200] ;  /* 0x0002000e1c487981 */ /* 0x000ee8000c1e1d00 */
[----:B------:R-:W4:Y:S04]  /*0f10*/  LDG.E.128 R52, desc[UR14][R28.64+0x400] ;  /* 0x0004000e1c347981 */ /* 0x000f28000c1e1d00 */
[----:B------:R-:W5:Y:S01]  /*0f20*/  LDG.E.128 R80, desc[UR14][R28.64+0x600] ;  /* 0x0006000e1c507981 */ /* 0x000f62000c1e1d00 */
[----:B------:R-:W-:-:S04]  /*0f30*/  IMAD.WIDE.U32 R30, R32, UR6, R2 ;  /* 0x00000006201e7c25 */ /* 0x000fc8000f8e0002 */
[----:B------:R-:W-:Y:S02]  /*0f40*/  IMAD R31, R33, UR6, R31 ;  /* 0x00000006211f7c24 */ /* 0x000fe4000f8e021f */
[----:B0-----:R-:W-:-:S04]  /*0f50*/  IMAD.WIDE.U32 R30, R146, R40, R30 ;  /* 0x00000028921e7225 */ /* 0x001fc800078e001e */
[----:B------:R-:W-:Y:S01]  /*0f60*/  IMAD R31, R146, R41, R31 ;  /* 0x00000029921f7224 */ /* 0x000fe200078e021f */
[----:B-1----:R-:W-:-:S04]  /*0f70*/  LEA R32, P0, R30, R42, 0x2 ;  /* 0x0000002a1e207211 */ /* 0x002fc800078010ff */
[----:B------:R-:W-:-:S03]  /*0f80*/  LEA.HI.X R33, R30, R43, R31, 0x2, P0 ;  /* 0x0000002b1e217211 */ /* 0x000fc600000f141f */
[----:B------:R-:W-:Y:S01]  /*0f90*/  IMAD.WIDE.U32 R32, R0, 0x10, R32 ;  /* 0x0000001000207825 */ /* 0x000fe200078e0020 */
[----:B--2---:R0:W-:Y:S04]  /*0fa0*/  STS.128 [R35], R56 ;  /* 0x0000003823007388 */ /* 0x0041e80000000c00 */
[----:B---3--:R1:W-:Y:S04]  /*0fb0*/  STS.128 [R35+0x200], R72 ;  /* 0x0002004823007388 */ /* 0x0083e80000000c00 */
[----:B----4-:R-:W-:Y:S04]  /*0fc0*/  STS.128 [R35+0x400], R52 ;  /* 0x0004003423007388 */ /* 0x010fe80000000c00 */
[----:B-----5:R-:W-:Y:S01]  /*0fd0*/  STS.128 [R35+0x600], R80 ;  /* 0x0006005023007388 */ /* 0x020fe20000000c00 */
[----:B------:R-:W-:-:S03]  /*0fe0*/  NOP ;  /* 0x0000000000007918 */ /* 0x000fc60000000000 */
[----:B------:R-:W2:Y:S04]  /*0ff0*/  LDS.128 R68, [R34] ;  /* 0x0000000022447984 */ /* 0x000ea80000000c00 */
[----:B------:R-:W3:Y:S04]  /*1000*/  LDS.128 R40, [R34+0x10] ;  /* 0x0000100022287984 */ /* 0x000ee80000000c00 */
[----:B------:R-:W4:Y:S04]  /*1010*/  LDS.128 R44, [R34+0x20] ;  /* 0x00002000222c7984 */ /* 0x000f280000000c00 */
[----:B------:R-:W5:Y:S01]  /*1020*/  LDS.128 R48, [R34+0x30] ;  /* 0x0000300022307984 */ /* 0x000f620000000c00 */
[----:B------:R-:W-:Y:S06]  /*1030*/  BAR.SYNC.DEFER_BLOCKING 0x0 ;  /* 0x0000000000007b1d */ /* 0x000fec0000010000 */
[----:B0-----:R-:W5:Y:S04]  /*1040*/  LDG.E.128 R56, desc[UR14][R32.64] ;  /* 0x0000000e20387981 */ /* 0x001f68000c1e1d00 */
[----:B------:R-:W5:Y:S04]  /*1050*/  LDG.E.128 R28, desc[UR14][R32.64+0x200] ;  /* 0x0002000e201c7981 */ /* 0x000f68000c1e1d00 */
[----:B------:R-:W5:Y:S04]  /*1060*/  LDG.E.128 R76, desc[UR14][R32.64+0x400] ;  /* 0x0004000e204c7981 */ /* 0x000f68000c1e1d00 */
[----:B-1----:R0:W5:Y:S01]  /*1070*/  LDG.E.128 R72, desc[UR14][R32.64+0x600] ;  /* 0x0006000e20487981 */ /* 0x002162000c1e1d00 */
[----:B--2---:R-:W-:Y:S01]  /*1080*/  FMUL.FTZ R52, R68, -1.4426950216293334961 ;  /* 0xbfb8aa3b44347820 */ /* 0x004fe20000410000 */
[----:B------:R-:W-:Y:S01]  /*1090*/  FMUL.FTZ R53, R69, -1.4426950216293334961 ;  /* 0xbfb8aa3b45357820 */ /* 0x000fe20000410000 */
[----:B------:R-:W-:Y:S01]  /*10a0*/  FMUL.FTZ R54, R70, -1.4426950216293334961 ;  /* 0xbfb8aa3b46367820 */ /* 0x000fe20000410000 */
[----:B------:R-:W-:Y:S01]  /*10b0*/  FMUL.FTZ R55, R71, -1.4426950216293334961 ;  /* 0xbfb8aa3b47377820 */ /* 0x000fe20000410000 */
[----:B---3--:R-:W-:Y:S01]  /*10c0*/  FMUL.FTZ R80, R40, -1.4426950216293334961 ;  /* 0xbfb8aa3b28507820 */ /* 0x008fe20000410000 */
[----:B------:R-:W-:Y:S01]  /*10d0*/  FMUL.FTZ R81, R43, -1.4426950216293334961 ;  /* 0xbfb8aa3b2b517820 */ /* 0x000fe20000410000 */
[----:B------:R-:W1:Y:S01]  /*10e0*/  MUFU.EX2 R52, R52 ;  /* 0x0000003400347308 */ /* 0x000e620000000800 */
[----:B----4-:R-:W-:Y:S01]  /*10f0*/  FMUL.FTZ R82, R44, -1.4426950216293334961 ;  /* 0xbfb8aa3b2c527820 */ /* 0x010fe20000410000 */
[----:B------:R-:W-:Y:S01]  /*1100*/  FMUL.FTZ R83, R45, -1.4426950216293334961 ;  /* 0xbfb8aa3b2d537820 */ /* 0x000fe20000410000 */
[----:B0-----:R-:W-:Y:S01]  /*1110*/  FMUL.FTZ R33, R42, -1.4426950216293334961 ;  /* 0xbfb8aa3b2a217820 */ /* 0x001fe20000410000 */
[----:B------:R-:W-:Y:S01]  /*1120*/  FMUL.FTZ R32, R41, -1.4426950216293334961 ;  /* 0xbfb8aa3b29207820 */ /* 0x000fe20000410000 */
[----:B-----5:R-:W-:Y:S01]  /*1130*/  FMUL.FTZ R92, R49, -1.4426950216293334961 ;  /* 0xbfb8aa3b315c7820 */ /* 0x020fe20000410000 */
[----:B------:R-:W-:Y:S01]  /*1140*/  FMUL.FTZ R93, R50, -1.4426950216293334961 ;  /* 0xbfb8aa3b325d7820 */ /* 0x000fe20000410000 */
[----:B------:R-:W-:Y:S01]  /*1150*/  FMUL.FTZ R94, R51, -1.4426950216293334961 ;  /* 0xbfb8aa3b335e7820 */ /* 0x000fe20000410000 */
[----:B------:R-:W0:Y:S01]  /*1160*/  MUFU.EX2 R53, R53 ;  /* 0x0000003500357308 */ /* 0x000e220000000800 */
[----:B------:R-:W-:Y:S01]  /*1170*/  FMUL.FTZ R85, R47, -1.4426950216293334961 ;  /* 0xbfb8aa3b2f557820 */ /* 0x000fe20000410000 */
[----:B------:R-:W-:Y:S01]  /*1180*/  FMUL.FTZ R91, R48, -1.4426950216293334961 ;  /* 0xbfb8aa3b305b7820 */ /* 0x000fe20000410000 */
[----:B------:R-:W-:-:S04]  /*1190*/  UISETP.NE.U32.AND UP0, UPT, UR16, URZ, UPT ;  /* 0x000000ff1000728c */ /* 0x000fc8000bf05070 */
[----:B------:R-:W-:Y:S01]  /*11a0*/  UISETP.NE.AND.EX UP0, UPT, UR17, URZ, UPT, UP0 ;  /* 0x000000ff1100728c */ /* 0x000fe2000bf05300 */
[----:B------:R-:W2:Y:S01]  /*11b0*/  MUFU.EX2 R54, R54 ;  /* 0x0000003600367308 */ /* 0x000ea20000000800 */
[----:B-1----:R-:W-:-:S07]  /*11c0*/  FADD.FTZ R52, R52, 1 ;  /* 0x3f80000034347421 */ /* 0x002fce0000010000 */
[----:B------:R-:W1:Y:S01]  /*11d0*/  MUFU.EX2 R55, R55 ;  /* 0x0000003700377308 */ /* 0x000e620000000800 */
[----:B0-----:R-:W-:-:S07]  /*11e0*/  FADD.FTZ R53, R53, 1 ;  /* 0x3f80000035357421 */ /* 0x001fce0000010000 */
[----:B------:R0:W3:Y:S01]  /*11f0*/  MUFU.EX2 R84, R80 ;  /* 0x0000005000547308 */ /* 0x0000e20000000800 */
[----:B--2---:R-:W-:-:S07]  /*1200*/  FADD.FTZ R54, R54, 1 ;  /* 0x3f80000036367421 */ /* 0x004fce0000010000 */
[----:B------:R-:W2:Y:S01]  /*1210*/  MUFU.EX2 R86, R81 ;  /* 0x0000005100567308 */ /* 0x000ea20000000800 */
[----:B0-----:R-:W-:Y:S01]  /*1220*/  FMUL.FTZ R80, R46, -1.4426950216293334961 ;  /* 0xbfb8aa3b2e507820 */ /* 0x001fe20000410000 */
[----:B-1----:R-:W-:-:S06]  /*1230*/  FADD.FTZ R55, R55, 1 ;  /* 0x3f80000037377421 */ /* 0x002fcc0000010000 */
[----:B------:R-:W0:Y:S01]  /*1240*/  MUFU.EX2 R87, R82 ;  /* 0x0000005200577308 */ /* 0x000e220000000800 */
[----:B---3--:R-:W-:-:S07]  /*1250*/  FADD.FTZ R84, R84, 1 ;  /* 0x3f80000054547421 */ /* 0x008fce0000010000 */
[----:B------:R-:W1:Y:S01]  /*1260*/  MUFU.EX2 R88, R83 ;  /* 0x0000005300587308 */ /* 0x000e620000000800 */
[----:B--2---:R-:W-:-:S07]  /*1270*/  FADD.FTZ R86, R86, 1 ;  /* 0x3f80000056567421 */ /* 0x004fce0000010000 */
[----:B------:R-:W2:Y:S01]  /*1280*/  MUFU.EX2 R89, R80 ;  /* 0x0000005000597308 */ /* 0x000ea20000000800 */
[----:B0-----:R-:W-:-:S07]  /*1290*/  FADD.FTZ R87, R87, 1 ;  /* 0x3f80000057577421 */ /* 0x001fce0000010000 */
[----:B------:R-:W-:Y:S01]  /*12a0*/  MUFU.RCP R81, R52 ;  /* 0x0000003400517308 */ /* 0x000fe20000001000 */
[----:B-1----:R-:W-:-:S07]  /*12b0*/  FADD.FTZ R88, R88, 1 ;  /* 0x3f80000058587421 */ /* 0x002fce0000010000 */
[----:B------:R-:W-:Y:S01]  /*12c0*/  MUFU.RCP R80, R53 ;  /* 0x0000003500507308 */ /* 0x000fe20000001000 */
[----:B--2---:R-:W-:-:S07]  /*12d0*/  FADD.FTZ R89, R89, 1 ;  /* 0x3f80000059597421 */ /* 0x004fce0000010000 */
[----:B------:R-:W0:Y:S08]  /*12e0*/  MUFU.RCP R83, R54 ;  /* 0x0000003600537308 */ /* 0x000e300000001000 */
[----:B------:R-:W1:Y:S08]  /*12f0*/  MUFU.RCP R82, R55 ;  /* 0x0000003700527308 */ /* 0x000e700000001000 */
[----:B------:R-:W2:Y:S01]  /*1300*/  MUFU.EX2 R33, R33 ;  /* 0x0000002100217308 */ /* 0x000ea20000000800 */
[----:B0-----:R-:W-:-:S04]  /*1310*/  FMUL.FTZ R95, R70, R83 ;  /* 0x00000053465f7220 */ /* 0x001fc80000410000 */
[----:B------:R-:W-:-:S03]  /*1320*/  FMUL.FTZ R121, R62, R95 ;  /* 0x0000005f3e797220 */ /* 0x000fc60000410000 */
[----:B------:R-:W0:Y:S01]  /*1330*/  MUFU.EX2 R32, R32 ;  /* 0x0000002000207308 */ /* 0x000e220000000800 */
[----:B-1----:R-:W-:-:S04]  /*1340*/  FMUL.FTZ R96, R71, R82 ;  /* 0x0000005247607220 */ /* 0x002fc80000410000 */
[----:B------:R-:W-:-:S03]  /*1350*/  FMUL.FTZ R120, R63, R96 ;  /* 0x000000603f787220 */ /* 0x000fc60000410000 */
[----:B------:R-:W-:Y:S01]  /*1360*/  MUFU.EX2 R101, R92 ;  /* 0x0000005c00657308 */ /* 0x000fe20000000800 */
[----:B--2---:R-:W-:Y:S01]  /*1370*/  FADD.FTZ R99, R33, 1 ;  /* 0x3f80000021637421 */ /* 0x004fe20000010000 */
[----:B------:R-:W-:Y:S01]  /*1380*/  FADD.FTZ R33, R24, UR5 ;  /* 0x0000000518217e21 */ /* 0x000fe20008010000 */
[----:B------:R-:W-:Y:S01]  /*1390*/  FADD.FTZ R24, R17, UR5 ;  /* 0x0000000511187e21 */ /* 0x000fe20008010000 */
[----:B------:R-:W-:-:S04]  /*13a0*/  FADD.FTZ R17, -R81, 1 ;  /* 0x3f80000051117421 */ /* 0x000fc80000010100 */
[----:B------:R1:W2:Y:S01]  /*13b0*/  MUFU.EX2 R122, R93 ;  /* 0x0000005d007a7308 */ /* 0x0002a20000000800 */
[----:B0-----:R-:W-:-:S07]  /*13c0*/  FADD.FTZ R32, R32, 1 ;  /* 0x3f80000020207421 */ /* 0x001fce0000010000 */
[----:B------:R0:W-:Y:S01]  /*13d0*/  MUFU.RCP R92, R32 ;  /* 0x00000020005c7308 */ /* 0x0001e20000001000 */
[----:B-1----:R-:W-:-:S07]  /*13e0*/  FMUL.FTZ R93, R68, R81 ;  /* 0x00000051445d7220 */ /* 0x002fce0000410000 */
[----:B------:R1:W3:Y:S01]  /*13f0*/  MUFU.EX2 R123, R94 ;  /* 0x0000005e007b7308 */ /* 0x0002e20000000800 */
[----:B0-----:R-:W-:Y:S01]  /*1400*/  FADD.FTZ R32, R25, UR5 ;  /* 0x0000000519207e21 */ /* 0x001fe20008010000 */
[----:B------:R-:W-:Y:S01]  /*1410*/  FADD.FTZ R25, R16, UR5 ;  /* 0x0000000510197e21 */ /* 0x000fe20008010000 */
[----:B------:R-:W-:Y:S01]  /*1420*/  FADD.FTZ R16, -R80, 1 ;  /* 0x3f80000050107421 */ /* 0x000fe20000010100 */
[----:B--2---:R-:W-:-:S04]  /*1430*/  FADD.FTZ R122, R122, 1 ;  /* 0x3f8000007a7a7421 */ /* 0x004fc80000010000 */
[----:B------:R-:W0:Y:S01]  /*1440*/  MUFU.EX2 R90, R85 ;  /* 0x00000055005a7308 */ /* 0x000e220000000800 */
[----:B-1----:R-:W-:-:S07]  /*1450*/  FMUL.FTZ R94, R69, R80 ;  /* 0x00000050455e7220 */ /* 0x002fce0000410000 */
[----:B------:R-:W-:Y:S01]  /*1460*/  MUFU.RCP R85, R84 ;  /* 0x0000005400557308 */ /* 0x000fe20000001000 */
[----:B---3--:R-:W-:-:S07]  /*1470*/  FADD.FTZ R123, R123, 1 ;  /* 0x3f8000007b7b7421 */ /* 0x008fce0000010000 */
[----:B------:R-:W-:Y:S01]  /*1480*/  MUFU.RCP R99, R99 ;  /* 0x0000006300637308 */ /* 0x000fe20000001000 */
[----:B0-----:R-:W-:-:S07]  /*1490*/  FADD.FTZ R90, R90, 1 ;  /* 0x3f8000005a5a7421 */ /* 0x001fce0000010000 */
[----:B------:R-:W-:Y:S08]  /*14a0*/  MUFU.RCP R98, R86 ;  /* 0x0000005600627308 */ /* 0x000ff00000001000 */
[----:B------:R-:W0:Y:S08]  /*14b0*/  MUFU.EX2 R91, R91 ;  /* 0x0000005b005b7308 */ /* 0x000e300000000800 */
[----:B------:R-:W-:Y:S08]  /*14c0*/  MUFU.RCP R100, R88 ;  /* 0x0000005800647308 */ /* 0x000ff00000001000 */
[----:B------:R-:W-:Y:S01]  /*14d0*/  MUFU.RCP R103, R89 ;  /* 0x0000005900677308 */ /* 0x000fe20000001000 */
[----:B0-----:R-:W-:-:S07]  /*14e0*/  FADD.FTZ R91, R91, 1 ;  /* 0x3f8000005b5b7421 */ /* 0x001fce0000010000 */
[----:B------:R-:W0:Y:S08]  /*14f0*/  MUFU.RCP R102, R90 ;  /* 0x0000005a00667308 */ /* 0x000e300000001000 */
[----:B------:R-:W1:Y:S08]  /*1500*/  MUFU.RCP R97, R87 ;  /* 0x0000005700617308 */ /* 0x000e700000001000 */
[----:B------:R-:W-:Y:S08]  /*1510*/  MUFU.RCP R131, R122 ;  /* 0x0000007a00837308 */ /* 0x000ff00000001000 */
[----:B------:R2:W-:Y:S08]  /*1520*/  MUFU.RCP R130, R123 ;  /* 0x0000007b00827308 */ /* 0x0005f00000001000 */
[----:B------:R-:W-:Y:S01]  /*1530*/  MUFU.RCP R129, R91 ;  /* 0x0000005b00817308 */ /* 0x000fe20000001000 */
[----:B--2---:R-:W2:Y:S01]  /*1540*/  LDC.64 R122, c[0x0][0x508] ;  /* 0x00014200ff7a7b82 */ /* 0x004ea20000000a00 */
[----:B------:R-:W-:Y:S04]  /*1550*/  STS.128 [R35], R56 ;  /* 0x0000003823007388 */ /* 0x000fe80000000c00 */
[----:B------:R3:W-:Y:S04]  /*1560*/  STS.128 [R35+0x200], R28 ;  /* 0x0002001c23007388 */ /* 0x0007e80000000c00 */
[----:B------:R-:W-:Y:S04]  /*1570*/  STS.128 [R35+0x400], R76 ;  /* 0x0004004c23007388 */ /* 0x000fe80000000c00 */
[----:B------:R-:W-:Y:S01]  /*1580*/  STS.128 [R35+0x600], R72 ;  /* 0x0006004823007388 */ /* 0x000fe20000000c00 */
[----:B------:R-:W-:-:S03]  /*1590*/  NOP ;  /* 0x0000000000007918 */ /* 0x000fc60000000000 */
[----:B------:R-:W4:Y:S01]  /*15a0*/  LDS.128 R52, [R34] ;  /* 0x0000000022347984 */ /* 0x000f220000000c00 */
[----:B---3--:R-:W-:Y:S01]  /*15b0*/  FADD.FTZ R29, R20, UR5 ;  /* 0x00000005141d7e21 */ /* 0x008fe20008010000 */
[----:B------:R-:W-:Y:S01]  /*15c0*/  FADD.FTZ R20, R65, UR5 ;  /* 0x0000000541147e21 */ /* 0x000fe20008010000 */
[----:B------:R-:W-:Y:S01]  /*15d0*/  FFMA.FTZ R65, R68, R17, 1 ;  /* 0x3f80000044417423 */ /* 0x000fe20000010011 */
[----:B------:R-:W3:Y:S01]  /*15e0*/  LDS.128 R56, [R34+0x10] ;  /* 0x0000100022387984 */ /* 0x000ee20000000c00 */
[----:B------:R-:W-:Y:S01]  /*15f0*/  FADD.FTZ R31, R26, UR5 ;  /* 0x000000051a1f7e21 */ /* 0x000fe20008010000 */
[----:B------:R-:W-:Y:S01]  /*1600*/  FADD.FTZ R17, -R83, 1 ;  /* 0x3f80000053117421 */ /* 0x000fe20000010100 */
[----:B------:R-:W-:Y:S01]  /*1610*/  FADD.FTZ R26, R23, UR5 ;  /* 0x00000005171a7e21 */ /* 0x000fe20008010000 */
[----:B------:R-:W-:Y:S01]  /*1620*/  FADD.FTZ R28, R21, UR5 ;  /* 0x00000005151c7e21 */ /* 0x000fe20008010000 */
[----:B------:R-:W-:Y:S01]  /*1630*/  FADD.FTZ R23, R18, UR5 ;  /* 0x0000000512177e21 */ /* 0x000fe20008010000 */
[----:B------:R-:W-:Y:S01]  /*1640*/  FADD.FTZ R21, R64, UR5 ;  /* 0x0000000540157e21 */ /* 0x000fe20008010000 */
[----:B------:R-:W-:Y:S01]  /*1650*/  FADD.FTZ R18, R67, UR5 ;  /* 0x0000000543127e21 */ /* 0x000fe20008010000 */
[----:B------:R-:W-:Y:S01]  /*1660*/  FFMA.FTZ R64, R69, R16, 1 ;  /* 0x3f80000045407423 */ /* 0x000fe20000010010 */
[----:B------:R-:W-:Y:S01]  /*1670*/  FFMA.FTZ R67, R70, R17, 1 ;  /* 0x3f80000046437423 */ /* 0x000fe20000010011 */
[----:B------:R-:W-:Y:S01]  /*1680*/  FMUL.FTZ R17, R60, R93 ;  /* 0x0000005d3c117220 */ /* 0x000fe20000410000 */
[----:B------:R-:W-:Y:S01]  /*1690*/  FMUL.FTZ R16, R61, R94 ;  /* 0x0000005e3d107220 */ /* 0x000fe20000410000 */
[----:B------:R-:W-:Y:S01]  /*16a0*/  FADD.FTZ R30, R27, UR5 ;  /* 0x000000051b1e7e21 */ /* 0x000fe20008010000 */
[----:B------:R-:W-:Y:S01]  /*16b0*/  FADD.FTZ R27, R22, UR5 ;  /* 0x00000005161b7e21 */ /* 0x000fe20008010000 */
[----:B------:R-:W-:Y:S01]  /*16c0*/  FADD.FTZ R22, R19, UR5 ;  /* 0x0000000513167e21 */ /* 0x000fe20008010000 */
[----:B------:R-:W-:Y:S01]  /*16d0*/  FADD.FTZ R19, R66, UR5 ;  /* 0x0000000542137e21 */ /* 0x000fe20008010000 */
[----:B------:R-:W-:Y:S01]  /*16e0*/  FADD.FTZ R66, -R82, 1 ;  /* 0x3f80000052427421 */ /* 0x000fe20000010100 */
[----:B------:R-:W-:Y:S01]  /*16f0*/  FADD.FTZ R70, R101, 1 ;  /* 0x3f80000065467421 */ /* 0x000fe20000010000 */
[----:B------:R-:W-:-:S02]  /*1700*/  FMUL.FTZ R101, R40, R85 ;  /* 0x0000005528657220 */ /* 0x000fc40000410000 */
[----:B------:R-:W-:Y:S01]  /*1710*/  FFMA.FTZ R66, R71, R66, 1 ;  /* 0x3f80000047427423 */ /* 0x000fe20000010042 */
[----:B------:R-:W-:Y:S01]  /*1720*/  FADD.FTZ R71, -R85, 1 ;  /* 0x3f80000055477421 */ /* 0x000fe20000010100 */
[----:B------:R5:W2:Y:S03]  /*1730*/  MUFU.RCP R128, R70 ;  /* 0x0000004600807308 */ /* 0x000aa60000001000 */
[----:B------:R-:W-:Y:S01]  /*1740*/  FFMA.FTZ R71, R40, R71, 1 ;  /* 0x3f80000028477423 */ /* 0x000fe20000010047 */
[----:B------:R-:W-:-:S04]  /*1750*/  FADD.FTZ R40, -R92, 1 ;  /* 0x3f8000005c287421 */ /* 0x000fc80000010100 */
[----:B------:R-:W-:Y:S01]  /*1760*/  FFMA.FTZ R40, R41, R40, 1 ;  /* 0x3f80000029287423 */ /* 0x000fe20000010028 */
[----:B-----5:R-:W-:-:S04]  /*1770*/  FADD.FTZ R70, -R98, 1 ;  /* 0x3f80000062467421 */ /* 0x020fc80000010100 */
[----:B------:R-:W-:Y:S01]  /*1780*/  FFMA.FTZ R70, R43, R70, 1 ;  /* 0x3f8000002b467423 */ /* 0x000fe20000010046 */
[----:B----4-:R-:W-:Y:S01]  /*1790*/  FMUL.FTZ R60, R60, R52 ;  /* 0x000000343c3c7220 */ /* 0x010fe20000410000 */
[----:B------:R-:W-:Y:S01]  /*17a0*/  FMUL.FTZ R61, R61, R53 ;  /* 0x000000353d3d7220 */ /* 0x000fe20000410000 */
[----:B------:R-:W-:Y:S01]  /*17b0*/  FMUL.FTZ R62, R62, R54 ;  /* 0x000000363e3e7220 */ /* 0x000fe20000410000 */
[----:B------:R-:W-:Y:S01]  /*17c0*/  FMUL.FTZ R69, R63, R55 ;  /* 0x000000373f457220 */ /* 0x000fe20000410000 */
[----:B------:R-:W-:Y:S01]  /*17d0*/  FMUL.FTZ R72, R81, R60 ;  /* 0x0000003c51487220 */ /* 0x000fe20000410000 */
[----:B------:R-:W-:Y:S01]  /*17e0*/  FMUL.FTZ R73, R80, R61 ;  /* 0x0000003d50497220 */ /* 0x000fe20000410000 */
[----:B------:R-:W-:Y:S01]  /*17f0*/  FMUL.FTZ R74, R83, R62 ;  /* 0x0000003e534a7220 */ /* 0x000fe20000410000 */
[----:B------:R-:W-:Y:S01]  /*1800*/  FMUL.FTZ R69, R82, R69 ;  /* 0x0000004552457220 */ /* 0x000fe20000410000 */
[----:B------:R-:W4:Y:S01]  /*1810*/  LDS.128 R60, [R34+0x20] ;  /* 0x00002000223c7984 */ /* 0x000f220000000c00 */
[----:B------:R-:W-:Y:S01]  /*1820*/  FMUL.FTZ R72, R72, R65 ;  /* 0x0000004148487220 */ /* 0x000fe20000410000 */
[----:B------:R-:W-:Y:S01]  /*1830*/  FMUL.FTZ R73, R73, R64 ;  /* 0x0000004049497220 */ /* 0x000fe20000410000 */
[----:B------:R-:W-:Y:S01]  /*1840*/  FMUL.FTZ R74, R74, R67 ;  /* 0x000000434a4a7220 */ /* 0x000fe20000410000 */
[----:B------:R-:W-:Y:S01]  /*1850*/  FMUL.FTZ R75, R69, R66 ;  /* 0x00000042454b7220 */ /* 0x000fe20000410000 */
[----:B---3--:R-:W-:Y:S01]  /*1860*/  FMUL.FTZ R68, R4, R56 ;  /* 0x0000003804447220 */ /* 0x008fe20000410000 */
[----:B------:R-:W3:Y:S01]  /*1870*/  LDS.128 R64, [R34+0x30] ;  /* 0x0000300022407984 */ /* 0x000ee20000000c00 */
[----:B------:R-:W-:Y:S01]  /*1880*/  FADD.FTZ R69, -R99, 1 ;  /* 0x3f80000063457421 */ /* 0x000fe20000010100 */
[----:B------:R-:W-:Y:S01]  /*1890*/  FMUL.FTZ R77, R7, R59 ;  /* 0x0000003b074d7220 */ /* 0x000fe20000410000 */
[----:B------:R-:W-:Y:S01]  /*18a0*/  FMUL.FTZ R68, R85, R68 ;  /* 0x0000004455447220 */ /* 0x000fe20000410000 */
[----:B------:R-:W-:Y:S02]  /*18b0*/  BAR.SYNC.DEFER_BLOCKING 0x0 ;  /* 0x0000000000007b1d */ /* 0x000fe40000010000 */
[----:B------:R-:W-:Y:S01]  /*18c0*/  FMUL.FTZ R77, R98, R77 ;  /* 0x0000004d624d7220 */ /* 0x000fe20000410000 */
[----:B------:R-:W-:Y:S01]  /*18d0*/  FMUL.FTZ R80, R68, R71 ;  /* 0x0000004744507220 */ /* 0x000fe20000410000 */
[----:B------:R-:W-:Y:S01]  /*18e0*/  FFMA.FTZ R71, R42, R69, 1 ;  /* 0x3f8000002a477423 */ /* 0x000fe20000010045 */
[----:B------:R-:W-:Y:S01]  /*18f0*/  FMUL.FTZ R69, R5, R57 ;  /* 0x0000003905457220 */ /* 0x000fe20000410000 */
[----:B------:R-:W-:Y:S01]  /*1900*/  FMUL.FTZ R68, R6, R58 ;  /* 0x0000003a06447220 */ /* 0x000fe20000410000 */
[----:B------:R-:W-:Y:S01]  /*1910*/  FMUL.FTZ R83, R77, R70 ;  /* 0x000000464d537220 */ /* 0x000fe20000410000 */
[----:B0-----:R-:W-:Y:S01]  /*1920*/  FADD.FTZ R70, -R102, 1 ;  /* 0x3f80000066467421 */ /* 0x001fe20000010100 */
[----:B------:R-:W-:Y:S01]  /*1930*/  FMUL.FTZ R69, R92, R69 ;  /* 0x000000455c457220 */ /* 0x000fe20000410000 */
[----:B------:R-:W-:Y:S01]  /*1940*/  FMUL.FTZ R68, R99, R68 ;  /* 0x0000004463447220 */ /* 0x000fe20000410000 */
[----:B------:R-:W-:Y:S01]  /*1950*/  FMUL.FTZ R92, R41, R92 ;  /* 0x0000005c295c7220 */ /* 0x000fe20000410000 */
[----:B------:R-:W-:Y:S01]  /*1960*/  FFMA.FTZ R76, R47, R70, 1 ;  /* 0x3f8000002f4c7423 */ /* 0x000fe20000010046 */
[----:B------:R-:W-:Y:S01]  /*1970*/  FMUL.FTZ R81, R69, R40 ;  /* 0x0000002845517220 */ /* 0x000fe20000410000 */
[----:B------:R-:W-:Y:S01]  /*1980*/  FMUL.FTZ R82, R68, R71 ;  /* 0x0000004744527220 */ /* 0x000fe20000410000 */
[----:B------:R-:W-:Y:S01]  /*1990*/  FADD.FTZ R40, -R100, 1 ;  /* 0x3f80000064287421 */ /* 0x000fe20000010100 */
[----:B------:R-:W-:Y:S01]  /*19a0*/  FADD.FTZ R71, -R103, 1 ;  /* 0x3f80000067477421 */ /* 0x000fe20000010100 */
[----:B-1----:R-:W-:Y:S01]  /*19b0*/  FADD.FTZ R69, -R97, 1 ;  /* 0x3f80000061457421 */ /* 0x002fe20000010100 */
[----:B------:R-:W-:Y:S01]  /*19c0*/  FMUL.FTZ R99, R42, R99 ;  /* 0x000000632a637220 */ /* 0x000fe20000410000 */
[----:B------:R-:W-:Y:S01]  /*19d0*/  FFMA.FTZ R68, R45, R40, 1 ;  /* 0x3f8000002d447423 */ /* 0x000fe20000010028 */
[----:B------:R-:W-:Y:S01]  /*19e0*/  FFMA.FTZ R77, R46, R71, 1 ;  /* 0x3f8000002e4d7423 */ /* 0x000fe20000010047 */
[----:B------:R-:W-:Y:S01]  /*19f0*/  FFMA.FTZ R69, R44, R69, 1 ;  /* 0x3f8000002c457423 */ /* 0x000fe20000010045 */
[----:B------:R-:W-:Y:S01]  /*1a00*/  FMUL.FTZ R98, R43, R98 ;  /* 0x000000622b627220 */ /* 0x000fe20000410000 */
[----:B------:R-:W-:Y:S01]  /*1a10*/  FMUL.FTZ R125, R6, R99 ;  /* 0x00000063067d7220 */ /* 0x000fe20000410000 */
[----:B------:R-:W-:Y:S02]  /*1a20*/  STS.128 [R34], R72 ;  /* 0x0000004822007388 */ /* 0x000fe40000000c00 */
[----:B------:R-:W-:-:S02]  /*1a30*/  FMUL.FTZ R124, R7, R98 ;  /* 0x00000062077c7220 */ /* 0x000fc40000410000 */
[----:B------:R-:W-:Y:S01]  /*1a40*/  STS.128 [R34+0x10], R80 ;  /* 0x0000105022007388 */ /* 0x000fe20000000c00 */
        /* <DEDUP_REMOVED lines=11> */
[----:B--2---:R-:W-:Y:S01]  /*1b00*/  FADD.FTZ R40, -R128, 1 ;  /* 0x3f80000080287421 */ /* 0x004fe20000010100 */
[----:B------:R-:W-:Y:S01]  /*1b10*/  FADD.FTZ R71, -R131, 1 ;  /* 0x3f80000083477421 */ /* 0x000fe20000010100 */
[----:B------:R-:W-:Y:S01]  /*1b20*/  FADD.FTZ R70, -R130, 1 ;  /* 0x3f80000082467421 */ /* 0x000fe20000010100 */
[----:B------:R-:W-:Y:S01]  /*1b30*/  FMUL.FTZ R87, R79, R76 ;  /* 0x0000004c4f577220 */ /* 0x000fe20000410000 */
[----:B------:R-:W-:Y:S01]  /*1b40*/  FFMA.FTZ R68, R49, R40, 1 ;  /* 0x3f80000031447423 */ /* 0x000fe20000010028 */
[----:B------:R-:W-:Y:S01]  /*1b50*/  FFMA.FTZ R77, R50, R71, 1 ;  /* 0x3f800000324d7423 */ /* 0x000fe20000010047 */
[----:B------:R-:W-:Y:S01]  /*1b60*/  FFMA.FTZ R76, R51, R70, 1 ;  /* 0x3f800000334c7423 */ /* 0x000fe20000010046 */
[----:B------:R-:W-:Y:S01]  /*1b70*/  FADD.FTZ R69, -R129, 1 ;  /* 0x3f80000081457421 */ /* 0x000fe20000010100 */
[----:B---3--:R-:W-:Y:S01]  /*1b80*/  FMUL.FTZ R40, R12, R64 ;  /* 0x000000400c287220 */ /* 0x008fe20000410000 */
        /* <DEDUP_REMOVED lines=13> */
[----:B------:R-:W-:-:S04]  /*1c60*/  IMAD.WIDE.U32 R40, R122, UR6, R2 ;  /* 0x000000067a287c25 */ /* 0x000fc8000f8e0002 */
[----:B------:R-:W-:Y:S01]  /*1c70*/  FMUL.FTZ R122, R5, R92 ;  /* 0x0000005c057a7220 */ /* 0x000fe20000410000 */
[----:B------:R-:W-:Y:S01]  /*1c80*/  FMUL.FTZ R97, R44, R97 ;  /* 0x000000612c617220 */ /* 0x000fe20000410000 */
[----:B------:R-:W-:Y:S01]  /*1c90*/  STS.128 [R34+0x30], R88 ;  /* 0x0000305822007388 */ /* 0x000fe20000000c00 */
[----:B------:R-:W-:-:S03]  /*1ca0*/  NOP ;  /* 0x0000000000007918 */ /* 0x000fc60000000000 */
[----:B------:R-:W1:Y:S01]  /*1cb0*/  LDS.128 R68, [R35] ;  /* 0x0000000023447984 */ /* 0x000e620000000c00 */
[----:B------:R-:W-:Y:S02]  /*1cc0*/  IMAD R41, R123, UR6, R41 ;  /* 0x000000067b297c24 */ /* 0x000fe4000f8e0229 */
[----:B------:R-:W-:Y:S01]  /*1cd0*/  FMUL.FTZ R123, R4, R101 ;  /* 0x00000065047b7220 */ /* 0x000fe20000410000 */
[----:B------:R-:W-:Y:S01]  /*1ce0*/  FMUL.FTZ R102, R47, R102 ;  /* 0x000000662f667220 */ /* 0x000fe20000410000 */
[----:B------:R-:W2:Y:S01]  /*1cf0*/  LDS.128 R76, [R35+0x200] ;  /* 0x00020000234c7984 */ /* 0x000ea20000000c00 */
[----:B------:R-:W-:-:S04]  /*1d00*/  IMAD.WIDE.U32 R4, R146, UR12, R40 ;  /* 0x0000000c92047c25 */ /* 0x000fc8000f8e0028 */
[----:B------:R-:W-:Y:S01]  /*1d10*/  FMUL.FTZ R47, R8, R97 ;  /* 0x00000061082f7220 */ /* 0x000fe20000410000 */
[----:B------:R-:W-:Y:S01]  /*1d20*/  FFMA.FTZ R8, R116, R17, R149 ;  /* 0x0000001174087223 */ /* 0x000fe20000010095 */
[----:B------:R-:W3:Y:S01]  /*1d30*/  LDS.128 R72, [R35+0x400] ;  /* 0x0004000023487984 */ /* 0x000ee20000000c00 */
[----:B------:R-:W-:Y:S01]  /*1d40*/  IMAD R5, R146, UR13, R5 ;  /* 0x0000000d92057c24 */ /* 0x000fe2000f8e0205 */
[----:B------:R-:W-:Y:S01]  /*1d50*/  LEA R6, P0, R4, R132, 0x2 ;  /* 0x0000008404067211 */ /* 0x000fe200078010ff */
[----:B------:R-:W-:Y:S01]  /*1d60*/  FMUL.FTZ R100, R45, R100 ;  /* 0x000000642d647220 */ /* 0x000fe20000410000 */
[----:B------:R-:W4:Y:S01]  /*1d70*/  LDS.128 R80, [R35+0x600] ;  /* 0x0006000023507984 */ /* 0x000f220000000c00 */
[----:B------:R-:W-:Y:S01]  /*1d80*/  FMUL.FTZ R103, R46, R103 ;  /* 0x000000672e677220 */ /* 0x000fe20000410000 */
[----:B------:R-:W-:Y:S01]  /*1d90*/  LEA.HI.X R7, R4, R133, R5, 0x2, P0 ;  /* 0x0000008504077211 */ /* 0x000fe200000f1405 */
[----:B------:R-:W-:Y:S01]  /*1da0*/  FMUL.FTZ R129, R48, R129 ;  /* 0x0000008130817220 */ /* 0x000fe20000410000 */
[----:B------:R-:W-:Y:S01]  /*1db0*/  FMUL.FTZ R128, R49, R128 ;  /* 0x0000008031807220 */ /* 0x000fe20000410000 */
[----:B------:R-:W-:Y:S01]  /*1dc0*/  FMUL.FTZ R131, R50, R131 ;  /* 0x0000008332837220 */ /* 0x000fe20000410000 */
        /* <DEDUP_REMOVED lines=11> */
[----:B0-----:R-:W-:Y:S01]  /*1e80*/  FFMA.FTZ R85, R119, R120, R6 ;  /* 0x0000007877557223 */ /* 0x001fe20000010006 */
[----:B-1----:R0:W-:Y:S04]  /*1e90*/  STG.E.128 desc[UR14][R4.64], R68 ;  /* 0x0000004404007986 */ /* 0x0021e8000c101d0e */
[----:B--2---:R0:W-:Y:S04]  /*1ea0*/  STG.E.128 desc[UR14][R4.64+0x200], R76 ;  /* 0x0002004c04007986 */ /* 0x0041e8000c101d0e */
[----:B---3--:R0:W-:Y:S04]  /*1eb0*/  STG.E.128 desc[UR14][R4.64+0x400], R72 ;  /* 0x0004004804007986 */ /* 0x0081e8000c101d0e */
[----:B----4-:R0:W-:Y:S01]  /*1ec0*/  STG.E.128 desc[UR14][R4.64+0x600], R80 ;  /* 0x0006005004007986 */ /* 0x0101e2000c101d0e */
[----:B------:R-:W-:Y:S05]  /*1ed0*/  BRA.U !UP0, `(.L_x_3882) ;  /* 0x00000001089c7547 */ /* 0x000fea000b800000 */
[----:B------:R-:W-:Y:S01]  /*1ee0*/  BAR.SYNC.DEFER_BLOCKING 0x0 ;  /* 0x0000000000007b1d */ /* 0x000fe20000010000 */
[----:B------:R-:W-:Y:S01]  /*1ef0*/  FMUL.FTZ R52, R52, R93 ;  /* 0x0000005d34347220 */ /* 0x000fe20000410000 */
[----:B------:R-:W-:Y:S01]  /*1f00*/  FMUL.FTZ R53, R53, R94 ;  /* 0x0000005e35357220 */ /* 0x000fe20000410000 */
[----:B------:R-:W-:Y:S01]  /*1f10*/  FMUL.FTZ R54, R54, R95 ;  /* 0x0000005f36367220 */ /* 0x000fe20000410000 */
[----:B------:R-:W-:Y:S01]  /*1f20*/  FMUL.FTZ R55, R55, R96 ;  /* 0x0000006037377220 */ /* 0x000fe20000410000 */
[----:B------:R-:W-:-:S03]  /*1f30*/  FMUL.FTZ R56, R56, R101 ;  /* 0x0000006538387220 */ /* 0x000fc60000410000 */
[----:B------:R-:W1:Y:S01]  /*1f40*/  LDC.64 R44, c[0x0][0x430] ;  /* 0x00010c00ff2c7b82 */ /* 0x000e620000000a00 */
        /* <DEDUP_REMOVED lines=11> */
[----:B0-----:R-:W0:Y:S01]  /*2000*/  LDC.64 R68, c[0x0][0x438] ;  /* 0x00010e00ff447b82 */ /* 0x001e220000000a00 */
[----:B------:R-:W-:Y:S04]  /*2010*/  STS.128 [R34], R52 ;  /* 0x0000003422007388 */ /* 0x000fe80000000c00 */
[----:B------:R-:W-:Y:S01]  /*2020*/  STS.128 [R34+0x10], R56 ;  /* 0x0000103822007388 */ /* 0x000fe20000000c00 */
[----:B-1----:R-:W-:-:S03]  /*2030*/  IMAD.WIDE.U32 R2, R44, UR6, R2 ;  /* 0x000000062c027c25 */ /* 0x002fc6000f8e0002 */
[----:B------:R-:W-:Y:S01]  /*2040*/  STS.128 [R34+0x20], R60 ;  /* 0x0000203c22007388 */ /* 0x000fe20000000c00 */
[----:B------:R-:W-:-:S03]  /*2050*/  IMAD R3, R45, UR6, R3 ;  /* 0x000000062d037c24 */ /* 0x000fc6000f8e0203 */
[----:B------:R-:W-:Y:S01]  /*2060*/  STS.128 [R34+0x30], R64 ;  /* 0x0000304022007388 */ /* 0x000fe20000000c00 */
[----:B------:R-:W-:-:S03]  /*2070*/  NOP ;  /* 0x0000000000007918 */ /* 0x000fc60000000000 */
[----:B------:R-:W1:Y:S01]  /*2080*/  LDS.128 R4, [R35] ;  /* 0x0000000023047984 */ /* 0x000e620000000c00 */
[----:B0-----:R-:W-:-:S03]  /*2090*/  IMAD.WIDE.U32 R2, R146, R68, R2 ;  /* 0x0000004492027225 */ /* 0x001fc600078e0002 */
[----:B------:R-:W0:Y:S01]  /*20a0*/  LDS.128 R8, [R35+0x200] ;  /* 0x0002000023087984 */ /* 0x000e220000000c00 */
[----:B------:R-:W-:Y:S01]  /*20b0*/  IMAD R3, R146, R69, R3 ;  /* 0x0000004592037224 */ /* 0x000fe200078e0203 */
[C---:B------:R-:W-:Y:S02]  /*20c0*/  LEA R44, P0, R2.reuse, UR16, 0x2 ;  /* 0x00000010022c7c11 */ /* 0x040fe4000f8010ff */
[----:B------:R-:W2:Y:S02]  /*20d0*/  LDS.128 R12, [R35+0x400] ;  /* 0x00040000230c7984 */ /* 0x000ea40000000c00 */
[----:B------:R-:W-:Y:S02]  /*20e0*/  LEA.HI.X R45, R2, UR17, R3, 0x2, P0 ;  /* 0x00000011022d7c11 */ /* 0x000fe400080f1403 */
[----:B------:R-:W3:Y:S01]  /*20f0*/  LDS.128 R40, [R35+0x600] ;  /* 0x0006000023287984 */ /* 0x000ee20000000c00 */
[----:B------:R-:W-:-:S05]  /*2100*/  IMAD.WIDE.U32 R2, R0, 0x10, R44 ;  /* 0x0000001000027825 */ /* 0x000fca00078e002c */
[----:B-1----:R1:W-:Y:S04]  /*2110*/  STG.E.128 desc[UR14][R2.64], R4 ;  /* 0x0000000402007986 */ /* 0x0023e8000c101d0e */
[----:B0-----:R1:W-:Y:S04]  /*2120*/  STG.E.128 desc[UR14][R2.64+0x200], R8 ;  /* 0x0002000802007986 */ /* 0x0013e8000c101d0e */
[----:B--2---:R1:W-:Y:S04]  /*2130*/  STG.E.128 desc[UR14][R2.64+0x400], R12 ;  /* 0x0004000c02007986 */ /* 0x0043e8000c101d0e */
[----:B---3--:R1:W-:Y:S02]  /*2140*/  STG.E.128 desc[UR14][R2.64+0x600], R40 ;  /* 0x0006002802007986 */ /* 0x0083e4000c101d0e */
.L_x_3882:
[----:B------:R-:W-:Y:S01]  /*2150*/  FFMA.FTZ R0, R112, R123, R85 ;  /* 0x0000007b70007223 */ /* 0x000fe20000010055 */
[----:B------:R-:W2:Y:S01]  /*2160*/  LDCU UR6, c[0x0][0x38c] ;  /* 0x00007180ff0677ac */ /* 0x000ea20008000800 */
[----:B------:R-:W-:Y:S02]  /*2170*/  CS2R R100, SRZ ;  /* 0x0000000000647805 */ /* 0x000fe4000001ff00 */
[----:B------:R-:W-:Y:S01]  /*2180*/  CS2R R102, SRZ ;  /* 0x0000000000667805 */ /* 0x000fe2000001ff00 */
[----:B-1----:R-:W-:Y:S01]  /*2190*/  FFMA.FTZ R3, R113, R122, R0 ;  /* 0x0000007a71037223 */ /* 0x002fe20000010000 */
        /* <DEDUP_REMOVED lines=13> */
[----:B0-----:R-:W-:Y:S01]  /*2270*/  FMUL.FTZ R80, R123, UR4 ;  /* 0x000000047b507c20 */ /* 0x001fe20008410000 */
[----:B--2---:R-:W-:Y:S01]  /*2280*/  UISETP.GE.AND UP0, UPT, UR6, 0x1, UPT ;  /* 0x000000010600788c */ /* 0x004fe2000bf06270 */
        /* <DEDUP_REMOVED lines=16> */
[----:B------:R-:W-:-:S04]  /*2390*/  FFMA.FTZ R0, R106, R51, R3 ;  /* 0x000000336a007223 */ /* 0x000fc80000010003 */
[----:B------:R-:W-:Y:S01]  /*23a0*/  FFMA.FTZ R149, R107, R50, R0 ;  /* 0x000000326b957223 */ /* 0x000fe20000010000 */
[----:B------:R-:W-:Y:S06]  /*23b0*/  BAR.SYNC.DEFER_BLOCKING 0x0 ;  /* 0x0000000000007b1d */ /* 0x000fec0000010000 */
[----:B------:R-:W-:Y:S05]  /*23c0*/  BRA.U !UP0, `(.L_x_3883) ;  /* 0x0000008908747547 */ /* 0x000fea000b800000 */
[----:B------:R-:W-:Y:S01]  /*23d0*/  ISETP.NE.AND P1, PT, R145, 0x1, PT ;  /* 0x000000019100780c */ /* 0x000fe20003f25270 */
        /* <DEDUP_REMOVED lines=17> */
[----:B------:R-:W-:Y:S01]  /*24f0*/  MOV R100, RZ ;  /* 0x000000ff00647202 */ /* 0x000fe20000000f00 */
[----:B------:R-:W0:Y:S01]  /*2500*/  LDCU UR39, c[0x0][0x394] ;  /* 0x00007280ff2777ac */ /* 0x000e220008000800 */
[----:B------:R-:W1:Y:S01]  /*2510*/  LDCU UR38, c[0x0][0x38c] ;  /* 0x00007180ff2677ac */ /* 0x000e620008000800 */
[----:B------:R-:W2:Y:S01]  /*2520*/  LDCU.64 UR24, c[0x0][0x3e0] ;  /* 0x00007c00ff1877ac */ /* 0x000ea20008000a00 */
[----:B------:R-:W3:Y:S01]  /*2530*/  LDCU.64 UR26, c[0x0][0x3c0] ;  /* 0x00007800ff1a77ac */ /* 0x000ee20008000a00 */
[----:B------:R-:W4:Y:S01]  /*2540*/  LDCU.64 UR28, c[0x0][0x3b8] ;  /* 0x00007700ff1c77ac */ /* 0x000f220008000a00 */
[----:B------:R-:W0:Y:S01]  /*2550*/  LDCU.64 UR30, c[0x0][0x4f0] ;  /* 0x00009e00ff1e77ac */ /* 0x000e220008000a00 */
[----:B------:R-:W0:Y:S01]  /*2560*/  LDCU.128 UR16, c[0x0][0x3a0] ;  /* 0x00007400ff1077ac */ /* 0x000e220008000c00 */
[----:B------:R-:W0:Y:S01]  /*2570*/  LDCU.128 UR20, c[0x0][0x440] ;  /* 0x00008800ff1477ac */ /* 0x000e220008000c00 */
[----:B------:R-:W-:-:S05]  /*2580*/  UMOV UR6, URZ ;  /* 0x000000ff00067c82 */ /* 0x000fca0008000000 */
.L_x_3982:
[----:B0-----:R-:W-:-:S04]  /*2590*/  IMAD.WIDE.U32 R40, R146, UR16, RZ ;  /* 0x0000001092287c25 */ /* 0x001fc8000f8e00ff */
[----:B------:R-:W-:Y:S01]  /*25a0*/  IMAD R2, R146, UR17, R41 ;  /* 0x0000001192027c24 */ /* 0x000fe2000f8e0229 */
[----:B------:R-:W-:Y:S02]  /*25b0*/  R2UR UR13, R41 ;  /* 0x00000000290d72ca */ /* 0x000fe400000e0000 */
[----:B------:R-:W-:Y:S02]  /*25c0*/  R2UR UR12, R40 ;  /* 0x00000000280c72ca */ /* 0x000fe400000e0000 */
[----:B------:R-:W-:-:S13]  /*25d0*/  R2UR UR13, R2 ;  /* 0x00000000020d72ca */ /* 0x000fda00000e0000 */
[----:B------:R-:W-:-:S04]  /*25e0*/  UIMAD.WIDE.U32 UR12, UR6, UR18, UR12 ;  /* 0x00000012060c72a5 */ /* 0x000fc8000f8e000c */
[----:B------:R-:W-:Y:S02]  /*25f0*/  UIMAD UR11, UR6, UR19, UR13 ;  /* 0x00000013060b72a4 */ /* 0x000fe4000f8e020d */
[----:B------:R-:W-:-:S04]  /*2600*/  ULEA UR13, UP0, UR12, UR20, 0x3 ;  /* 0x000000140c0d7291 */ /* 0x000fc8000f8018ff */
[----:B------:R-:W-:Y:S02]  /*2610*/  ULEA.HI.X UR12, UR12, UR21, UR11, 0x3, UP0 ;  /* 0x000000150c0c7291 */ /* 0x000fe400080f1c0b */
[----:B------:R-:W-:-:S04]  /*2620*/  MOV R122, UR13 ;  /* 0x0000000d007a7c02 */ /* 0x000fc80008000f00 */
[----:B------:R-:W-:-:S06]  /*2630*/  MOV R123, UR12 ;  /* 0x0000000c007b7c02 */ /* 0x000fcc0008000f00 */
[----:B------:R-:W5:Y:S01]  /*2640*/  LDG.E.64 R122, desc[UR14][R122.64] ;  /* 0x0000000e7a7a7981 */ /* 0x000f62000c1e1b00 */
[----:B--2---:R-:W-:Y:S01]  /*2650*/  UIMAD.WIDE.U32 UR12, UR6, UR24, URZ ;  /* 0x00000018060c72a5 */ /* 0x004fe2000f8e00ff */
[----:B------:R-:W0:Y:S03]  /*2660*/  S2R R2, SR_TID.X ;  /* 0x0000000000027919 */ /* 0x000e260000002100 */
[----:B------:R-:W-:Y:S02]  /*2670*/  UIMAD UR11, UR6, UR25, UR13 ;  /* 0x00000019060b72a4 */ /* 0x000fe4000f8e020d */
[----:B------:R-:W-:-:S04]  /*2680*/  ULEA UR13, UP0, UR12, UR36, 0x2 ;  /* 0x000000240c0d7291 */ /* 0x000fc8000f8010ff */
[----:B------:R-:W-:Y:S02]  /*2690*/  ULEA.HI.X UR12, UR12, UR37, UR11, 0x2, UP0 ;  /* 0x000000250c0c7291 */ /* 0x000fe400080f140b */
[----:B------:R-:W-:-:S04]  /*26a0*/  MOV R120, UR13 ;  /* 0x0000000d00787c02 */ /* 0x000fc80008000f00 */
[----:B------:R-:W-:Y:S02]  /*26b0*/  MOV R121, UR12 ;  /* 0x0000000c00797c02 */ /* 0x000fe40008000f00 */
[----:B0-----:R-:W-:-:S04]  /*26c0*/  SHF.L.U32 R151, R2, 0x3, RZ ;  /* 0x0000000302977819 */ /* 0x001fc800000006ff */
[----:B------:R-:W-:-:S05]  /*26d0*/  LOP3.LUT R37, R144, 0x1f00, R151, 0xf8, !PT ;  /* 0x00001f0090257812 */ /* 0x000fca00078ef897 */
[----:B------:R-:W-:-:S05]  /*26e0*/  IMAD.WIDE.U32 R120, R37, 0x10, R120 ;  /* 0x0000001025787825 */ /* 0x000fca00078e0078 */
[----:B------:R-:W2:Y:S01]  /*26f0*/  LDG.E.128 R40, desc[UR14][R120.64] ;  /* 0x0000000e78287981 */ /* 0x000ea2000c1e1d00 */
[----:B----4-:R-:W-:-:S03]  /*2700*/  IMAD.WIDE.U32 R124, R146, UR28, RZ ;  /* 0x0000001c927c7c25 */ /* 0x010fc6000f8e00ff */
[----:B-1-3--:R-:W4:Y:S01]  /*2710*/  LDG.E.128 R44, desc[UR14][R120.64+0x200] ;  /* 0x0002000e782c7981 */ /* 0x00af22000c1e1d00 */
[----:B------:R-:W-:Y:S01]  /*2720*/  IMAD R37, R146, UR29, R125 ;  /* 0x0000001d92257c24 */ /* 0x000fe2000f8e027d */
[----:B------:R-:W-:Y:S02]  /*2730*/  R2UR UR13, R125 ;  /* 0x000000007d0d72ca */ /* 0x000fe400000e0000 */
[----:B------:R-:W4:Y:S01]  /*2740*/  LDG.E.128 R48, desc[UR14][R120.64+0x400] ;  /* 0x0004000e78307981 */ /* 0x000f22000c1e1d00 */
[----:B------:R-:W-:Y:S02]  /*2750*/  R2UR UR12, R124 ;  /* 0x000000007c0c72ca */ /* 0x000fe400000e0000 */
[----:B------:R-:W-:Y:S01]  /*2760*/  R2UR UR13, R37 ;  /* 0x00000000250d72ca */ /* 0x000fe200000e0000 */
[----:B------:R-:W4:Y:S04]  /*2770*/  LDG.E.128 R52, desc[UR14][R120.64+0x600] ;  /* 0x0006000e78347981 */ /* 0x000f28000c1e1d00 */
[----:B------:R-:W4:Y:S04]  /*2780*/  LDG.E.128 R56, desc[UR14][R120.64+0x800] ;  /* 0x0008000e78387981 */ /* 0x000f28000c1e1d00 */
[----:B------:R-:W4:Y:S04]  /*2790*/  LDG.E.128 R60, desc[UR14][R120.64+0xa00] ;  /* 0x000a000e783c7981 */ /* 0x000f28000c1e1d00 */
[----:B------:R-:W4:Y:S04]  /*27a0*/  LDG.E.128 R64, desc[UR14][R120.64+0xc00] ;  /* 0x000c000e78407981 */ /* 0x000f28000c1e1d00 */
[----:B------:R-:W4:Y:S01]  /*27b0*/  LDG.E.128 R68, desc[UR14][R120.64+0xe00] ;  /* 0x000e000e78447981 */ /* 0x000f22000c1e1d00 */
[----:B---3--:R-:W-:-:S04]  /*27c0*/  UIMAD.WIDE.U32 UR12, UR6, UR26, UR12 ;  /* 0x0000001a060c72a5 */ /* 0x008fc8000f8e000c */
[----:B------:R-:W-:Y:S02]  /*27d0*/  UIMAD UR11, UR6, UR27, UR13 ;  /* 0x0000001b060b72a4 */ /* 0x000fe4000f8e020d */
[----:B------:R-:W-:-:S04]  /*27e0*/  ULEA UR13, UP0, UR12, UR22, 0x3 ;  /* 0x000000160c0d7291 */ /* 0x000fc8000f8018ff */
[----:B------:R-:W-:Y:S02]  /*27f0*/  ULEA.HI.X UR12, UR12, UR23, UR11, 0x3, UP0 ;  /* 0x000000170c0c7291 */ /* 0x000fe400080f1c0b */
[----:B------:R-:W-:-:S04]  /*2800*/  MOV R124, UR13 ;  /* 0x0000000d007c7c02 */ /* 0x000fc80008000f00 */
[----:B------:R-:W-:-:S05]  /*2810*/  MOV R125, UR12 ;  /* 0x0000000c007d7c02 */ /* 0x000fca0008000f00 */
[----:B------:R0:W3:Y:S01]  /*2820*/  LDG.E.64 R120, desc[UR14][R124.64] ;  /* 0x0000000e7c787981 */ /* 0x0000e2000c1e1b00 */
[----:B------:R-:W1:Y:S01]  /*2830*/  S2UR UR12, SR_CgaCtaId ;  /* 0x00000000000c79c3 */ /* 0x000e620000008800 */
[----:B------:R-:W-:Y:S01]  /*2840*/  UMOV UR11, 0x400 ;  /* 0x00000400000b7882 */ /* 0x000fe20000000000 */
[C---:B------:R-:W-:Y:S01]  /*2850*/  LOP3.LUT R175, R2.reuse, 0x3e0, RZ, 0xc0, !PT ;  /* 0x000003e002af7812 */ /* 0x040fe200078ec0ff */
[----:B------:R-:W-:Y:S01]  /*2860*/  BSSY.RECONVERGENT B0, `(.L_x_3884) ;  /* 0x00000fc000007945 */ /* 0x000fe20003800200 */
[C---:B------:R-:W-:Y:S02]  /*2870*/  ISETP.NE.AND P0, PT, R2.reuse, RZ, PT ;  /* 0x000000ff0200720c */ /* 0x040fe40003f05270 */
        /* <DEDUP_REMOVED lines=8> */
[----:B------:R-:W-:Y:S01]  /*2900*/  FMUL.RZ R126, R37, 0.15915493667125701904 ;  /* 0x3e22f983257e7820 */ /* 0x000fe2000040c000 */
[----:B------:R-:W-:-:S04]  /*2910*/  FMUL.FTZ R37, R31, UR40 ;  /* 0x000000281f257c20 */ /* 0x000fc80008410000 */
[----:B0-----:R-:W-:Y:S01]  /*2920*/  FMUL.RZ R124, R37, 0.15915493667125701904 ;  /* 0x3e22f983257c7820 */ /* 0x001fe2000040c000 */
        /* <DEDUP_REMOVED lines=20> */
[----:B---3--:R-:W-:-:S07]  /*2a70*/  R2UR UR41, R120 ;  /* 0x00000000782972ca */ /* 0x008fce00000e0000 */
[----:B------:R-:W-:Y:S01]  /*2a80*/  MUFU.SIN R176, R126 ;  /* 0x0000007e00b07308 */ /* 0x000fe20000000400 */
[----:B0-----:R-:W-:Y:S01]  /*2a90*/  FMUL.RZ R123, R37, 0.15915493667125701904 ;  /* 0x3e22f983257b7820 */ /* 0x001fe2000040c000 */
[----:B------:R-:W-:Y:S01]  /*2aa0*/  FMUL.FTZ R37, R24, UR40 ;  /* 0x0000002818257c20 */ /* 0x000fe20008410000 */
[----:B------:R-:W-:-:S05]  /*2ab0*/  R2UR UR42, R121 ;  /* 0x00000000792a72ca */ /* 0x000fca00000e0000 */
        /* <DEDUP_REMOVED lines=16> */
[----:B0-----:R-:W-:Y:S01]  /*2bc0*/  FMUL.RZ R126, R37, 0.15915493667125701904 ;  /* 0x3e22f983257e7820 */ /* 0x001fe2000040c000 */
[----:B------:R-:W-:-:S04]  /*2bd0*/  FMUL.FTZ R37, R19, UR40 ;  /* 0x0000002813257c20 */ /* 0x000fc80008410000 */
[----:B------:R-:W-:Y:S02]  /*2be0*/  FMUL.RZ R37, R37, 0.15915493667125701904 ;  /* 0x3e22f98325257820 */ /* 0x000fe4000040c000 */
        /* <DEDUP_REMOVED lines=12> */
[----:B0-----:R-:W-:-:S04]  /*2cb0*/  SHF.L.U32 R37, R2, 0x2, RZ ;  /* 0x0000000202257819 */ /* 0x001fc800000006ff */
[----:B------:R-:W-:-:S03]  /*2cc0*/  LOP3.LUT R37, R37, 0xf80, RZ, 0xc0, !PT ;  /* 0x00000f8025257812 */ /* 0x000fc600078ec0ff */
[----:B------:R0:W-:Y:S08]  /*2cd0*/  MUFU.COS R154, R125 ;  /* 0x0000007d009a7308 */ /* 0x0001f00000000000 */
[----:B------:R-:W-:Y:S01]  /*2ce0*/  MUFU.SIN R180, R126 ;  /* 0x0000007e00b47308 */ /* 0x000fe20000000400 */
[----:B0-----:R-:W-:-:S07]  /*2cf0*/  FMUL.FTZ R125, R32, R124 ;  /* 0x0000007c207d7220 */ /* 0x001fce0000410000 */
[----:B------:R0:W-:Y:S08]  /*2d00*/  MUFU.COS R181, R126 ;  /* 0x0000007e00b57308 */ /* 0x0001f00000000000 */
[----:B------:R1:W3:Y:S01]  /*2d10*/  MUFU.EX2 R173, R125 ;  /* 0x0000007d00ad7308 */ /* 0x0002e20000000800 */
[----:B0-----:R-:W-:-:S07]  /*2d20*/  FMUL.FTZ R126, R31, R124 ;  /* 0x0000007c1f7e7220 */ /* 0x001fce0000410000 */
[----:B------:R0:W5:Y:S01]  /*2d30*/  MUFU.EX2 R171, R126 ;  /* 0x0000007e00ab7308 */ /* 0x0001620000000800 */
[----:B-1----:R-:W-:-:S04]  /*2d40*/  IADD3 R125, PT, PT, R37, R36, R37 ;  /* 0x00000024257d7210 */ /* 0x002fc80007ffe025 */
[C---:B------:R-:W-:Y:S02]  /*2d50*/  IADD3 R128, PT, PT, R125.reuse, 0x20, RZ ;  /* 0x000000207d807810 */ /* 0x040fe40007ffe0ff */
[C---:B------:R-:W-:Y:S01]  /*2d60*/  IADD3 R130, PT, PT, R125.reuse, 0x40, RZ ;  /* 0x000000407d827810 */ /* 0x040fe20007ffe0ff */
[----:B------:R-:W-:Y:S01]  /*2d70*/  MUFU.SIN R148, R127 ;  /* 0x0000007f00947308 */ /* 0x000fe20000000400 */
[-C--:B0-----:R-:W-:Y:S01]  /*2d80*/  LEA.HI.SX32 R126, R125, R125.reuse, 0x1b ;  /* 0x0000007d7d7e7211 */ /* 0x081fe200078fdaff */
[----:B---3--:R-:W-:Y:S01]  /*2d90*/  FMUL.FTZ R174, R173, R174 ;  /* 0x000000aeadae7220 */ /* 0x008fe20000410000 */
[----:B------:R-:W-:Y:S01]  /*2da0*/  IADD3 R132, PT, PT, R125, 0x60, RZ ;  /* 0x000000607d847810 */ /* 0x000fe20007ffe0ff */
[----:B------:R-:W-:Y:S01]  /*2db0*/  FMUL.FTZ R173, R173, R150 ;  /* 0x00000096adad7220 */ /* 0x000fe20000410000 */
[----:B------:R-:W-:Y:S02]  /*2dc0*/  LEA R126, R126, UR11, 0x4 ;  /* 0x0000000b7e7e7c11 */ /* 0x000fe4000f8e20ff */
[C---:B------:R-:W-:Y:S01]  /*2dd0*/  IADD3 R134, PT, PT, R125.reuse, 0x80, RZ ;  /* 0x000000807d867810 */ /* 0x040fe20007ffe0ff */
[----:B------:R0:W-:Y:S01]  /*2de0*/  MUFU.COS R152, R127 ;  /* 0x0000007f00987308 */ /* 0x0001e20000000000 */
[C---:B------:R-:W-:Y:S01]  /*2df0*/  IADD3 R136, PT, PT, R125.reuse, 0xa0, RZ ;  /* 0x000000a07d887810 */ /* 0x040fe20007ffe0ff */
[----:B--2---:R1:W-:Y:S01]  /*2e00*/  STS.128 [R126], R40 ;  /* 0x000000287e007388 */ /* 0x0043e20000000c00 */
[----:B------:R-:W-:Y:S01]  /*2e10*/  IADD3 R138, PT, PT, R125, 0xc0, RZ ;  /* 0x000000c07d8a7810 */ /* 0x000fe20007ffe0ff */
[----:B-----5:R-:W-:Y:S01]  /*2e20*/  FMUL.FTZ R172, R171, R172 ;  /* 0x000000acabac7220 */ /* 0x020fe20000410000 */
[----:B------:R-:W-:Y:S01]  /*2e30*/  IADD3 R142, PT, PT, R125, 0xe0, RZ ;  /* 0x000000e07d8e7810 */ /* 0x000fe20007ffe0ff */
[----:B------:R-:W-:Y:S01]  /*2e40*/  FMUL.FTZ R171, R171, R160 ;  /* 0x000000a0abab7220 */ /* 0x000fe20000410000 */
[-C--:B------:R-:W-:Y:S01]  /*2e50*/  LEA.HI.SX32 R128, R128, R125.reuse, 0x1b ;  /* 0x0000007d80807211 */ /* 0x080fe200078fdaff */
[----:B------:R-:W2:Y:S01]  /*2e60*/  MUFU.EX2 R129, R129 ;  /* 0x0000008100817308 */ /* 0x000ea20000000800 */
[----:B0-----:R-:W-:Y:S01]  /*2e70*/  FMUL.FTZ R127, R30, R124 ;  /* 0x0000007c1e7f7220 */ /* 0x001fe20000410000 */
[----:B------:R-:W-:-:S02]  /*2e80*/  LEA.HI.SX32 R130, R130, R125, 0x1b ;  /* 0x0000007d82827211 */ /* 0x000fc400078fdaff */
[-C--:B------:R-:W-:Y:S02]  /*2e90*/  LEA.HI.SX32 R132, R132, R125.reuse, 0x1b ;  /* 0x0000007d84847211 */ /* 0x080fe400078fdaff */
[-C--:B------:R-:W-:Y:S02]  /*2ea0*/  LEA.HI.SX32 R134, R134, R125.reuse, 0x1b ;  /* 0x0000007d86867211 */ /* 0x080fe400078fdaff */
[----:B------:R-:W0:Y:S01]  /*2eb0*/  MUFU.EX2 R127, R127 ;  /* 0x0000007f007f7308 */ /* 0x000e220000000800 */
[-C--:B------:R-:W-:Y:S01]  /*2ec0*/  LEA.HI.SX32 R136, R136, R125.reuse, 0x1b ;  /* 0x0000007d88887211 */ /* 0x080fe200078fdaff */
[-C--:B-1----:R-:W-:Y:S01]  /*2ed0*/  FMUL.FTZ R40, R23, R124.reuse ;  /* 0x0000007c17287220 */ /* 0x082fe20000410000 */
[-C--:B------:R-:W-:Y:S01]  /*2ee0*/  LEA.HI.SX32 R138, R138, R125.reuse, 0x1b ;  /* 0x0000007d8a8a7211 */ /* 0x080fe200078fdaff */
[-C--:B------:R-:W-:Y:S01]  /*2ef0*/  FMUL.FTZ R41, R22, R124.reuse ;  /* 0x0000007c16297220 */ /* 0x080fe20000410000 */
[----:B------:R-:W-:Y:S01]  /*2f00*/  LEA.HI.SX32 R142, R142, R125, 0x1b ;  /* 0x0000007d8e8e7211 */ /* 0x000fe200078fdaff */
[-C--:B------:R-:W-:Y:S01]  /*2f10*/  FMUL.FTZ R125, R25, R124.reuse ;  /* 0x0000007c197d7220 */ /* 0x080fe20000410000 */
[----:B------:R-:W-:Y:S01]  /*2f20*/  LEA R128, R128, UR11, 0x4 ;  /* 0x0000000b80807c11 */ /* 0x000fe2000f8e20ff */
[----:B------:R1:W3:Y:S01]  /*2f30*/  MUFU.EX2 R126, R40 ;  /* 0x00000028007e7308 */ /* 0x0002e20000000800 */
[----:B------:R-:W-:Y:S01]  /*2f40*/  LEA R130, R130, UR11, 0x4 ;  /* 0x0000000b82827c11 */ /* 0x000fe2000f8e20ff */
[----:B------:R-:W-:Y:S01]  /*2f50*/  FMUL.FTZ R42, R21, R124 ;  /* 0x0000007c152a7220 */ /* 0x000fe20000410000 */
[----:B------:R-:W-:Y:S01]  /*2f60*/  LEA R132, R132, UR11, 0x4 ;  /* 0x0000000b84847c11 */ /* 0x000fe2000f8e20ff */
[----:B----4-:R-:W-:Y:S01]  /*2f70*/  STS.128 [R128+0x200], R44 ;  /* 0x0002002c80007388 */ /* 0x010fe20000000c00 */
[----:B------:R-:W-:Y:S01]  /*2f80*/  LEA R134, R134, UR11, 0x4 ;  /* 0x0000000b86867c11 */ /* 0x000fe2000f8e20ff */
[----:B--2---:R-:W-:Y:S01]  /*2f90*/  FMUL.FTZ R168, R129, R168 ;  /* 0x000000a881a87220 */ /* 0x004fe20000410000 */
[----:B------:R-:W-:Y:S01]  /*2fa0*/  LEA R136, R136, UR11, 0x4 ;  /* 0x0000000b88887c11 */ /* 0x000fe2000f8e20ff */
[----:B------:R2:W-:Y:S01]  /*2fb0*/  MUFU.EX2 R190, R125 ;  /* 0x0000007d00be7308 */ /* 0x0005e20000000800 */
[----:B-1----:R-:W-:Y:S01]  /*2fc0*/  IADD3 R40, PT, PT, R175, R36, RZ ;  /* 0x00000024af287210 */ /* 0x002fe20007ffe0ff */
[C---:B0-----:R-:W-:Y:S01]  /*2fd0*/  FMUL.FTZ R170, R127.reuse, R170 ;  /* 0x000000aa7faa7220 */ /* 0x041fe20000410000 */
[----:B------:R-:W-:Y:S01]  /*2fe0*/  LEA R138, R138, UR11, 0x4 ;  /* 0x0000000b8a8a7c11 */ /* 0x000fe2000f8e20ff */
[----:B------:R-:W-:Y:S01]  /*2ff0*/  FMUL.FTZ R169, R127, R162 ;  /* 0x000000a27fa97220 */ /* 0x000fe20000410000 */
[----:B------:R-:W-:Y:S01]  /*3000*/  SHF.L.U32 R40, R40, 0x3, RZ ;  /* 0x0000000328287819 */ /* 0x000fe200000006ff */
[----:B------:R-:W-:Y:S01]  /*3010*/  STS.128 [R130+0x400], R48 ;  /* 0x0004003082007388 */ /* 0x000fe20000000c00 */
[----:B------:R-:W-:Y:S01]  /*3020*/  LEA R142, R142, UR11, 0x4 ;  /* 0x0000000b8e8e7c11 */ /* 0x000fe2000f8e20ff */
[----:B------:R0:W1:Y:S01]  /*3030*/  MUFU.EX2 R127, R41 ;  /* 0x00000029007f7308 */ /* 0x0000620000000800 */
[----:B------:R-:W-:Y:S01]  /*3040*/  LEA.HI.SX32 R40, R40, R40, 0x1b ;  /* 0x0000002828287211 */ /* 0x000fe200078fdaff */
[----:B------:R4:W-:Y:S01]  /*3050*/  STS.128 [R132+0x600], R52 ;  /* 0x0006003484007388 */ /* 0x0009e20000000c00 */
[----:B------:R-:W-:Y:S01]  /*3060*/  FMUL.FTZ R167, R129, R164 ;  /* 0x000000a481a77220 */ /* 0x000fe20000410000 */
[----:B---3--:R-:W-:Y:S01]  /*3070*/  FMUL.FTZ R156, R126, R156 ;  /* 0x0000009c7e9c7220 */ /* 0x008fe20000410000 */
[----:B--2---:R-:W-:Y:S01]  /*3080*/  LEA R125, R40, UR11, 0x4 ;  /* 0x0000000b287d7c11 */ /* 0x004fe2000f8e20ff */
[-C--:B------:R-:W-:Y:S01]  /*3090*/  FMUL.FTZ R40, R19, R124.reuse ;  /* 0x0000007c13287220 */ /* 0x080fe20000410000 */
[----:B------:R-:W-:Y:S01]  /*30a0*/  STS.128 [R134+0x800], R56 ;  /* 0x0008003886007388 */ /* 0x000fe20000000c00 */
[----:B------:R-:W2:Y:S01]  /*30b0*/  MUFU.EX2 R131, R131 ;  /* 0x0000008300837308 */ /* 0x000ea20000000800 */
[----:B0-----:R-:W-:Y:S01]  /*30c0*/  FMUL.FTZ R41, R20, R124 ;  /* 0x0000007c14297220 */ /* 0x001fe20000410000 */
[----:B------:R-:W-:Y:S01]  /*30d0*/  FMUL.FTZ R155, R126, R155 ;  /* 0x0000009b7e9b7220 */ /* 0x000fe20000410000 */
[----:B------:R-:W-:Y:S04]  /*30e0*/  STS.128 [R136+0xa00], R60 ;  /* 0x000a003c88007388 */ /* 0x000fe80000000c00 */
[----:B------:R-:W-:Y:S01]  /*30f0*/  STS.128 [R138+0xc00], R64 ;  /* 0x000c00408a007388 */ /* 0x000fe20000000c00 */
[----:B------:R-:W0:Y:S01]  /*3100*/  MUFU.EX2 R129, R42 ;  /* 0x0000002a00817308 */ /* 0x000e220000000800 */
[----:B-1----:R-:W-:Y:S01]  /*3110*/  FMUL.FTZ R154, R127, R154 ;  /* 0x0000009a7f9a7220 */ /* 0x002fe20000410000 */
[----:B----4-:R-:W-:Y:S01]  /*3120*/  SHF.L.U32 R132, R145, 0x8, RZ ;  /* 0x0000000891847819 */ /* 0x010fe200000006ff */
[----:B------:R-:W-:Y:S01]  /*3130*/  STS.128 [R142+0xe00], R68 ;  /* 0x000e00448e007388 */ /* 0x000fe20000000c00 */
[----:B------:R-:W-:-:S04]  /*3140*/  NOP ;  /* 0x0000000000007918 */ /* 0x000fc80000000000 */
[----:B------:R-:W1:Y:S01]  /*3150*/  MUFU.EX2 R128, R41 ;  /* 0x0000002900807308 */ /* 0x000e620000000800 */
[----:B------:R-:W3:Y:S01]  /*3160*/  LDS.128 R68, [R125] ;  /* 0x000000007d447984 */ /* 0x000ee20000000c00 */
[C---:B--2---:R-:W-:Y:S01]  /*3170*/  FMUL.FTZ R166, R131.reuse, R166 ;  /* 0x000000a683a67220 */ /* 0x044fe20000410000 */
[----:B------:R-:W-:Y:S01]  /*3180*/  FMUL.FTZ R165, R131, R176 ;  /* 0x000000b083a57220 */ /* 0x000fe20000410000 */
[----:B------:R-:W-:Y:S01]  /*3190*/  FMUL.FTZ R131, R18, R124 ;  /* 0x0000007c12837220 */ /* 0x000fe20000410000 */
[----:B------:R-:W2:Y:S01]  /*31a0*/  LDS.128 R64, [R125+0x10] ;  /* 0x000010007d407984 */ /* 0x000ea20000000c00 */
[----:B------:R-:W-:Y:S01]  /*31b0*/  IADD3 R124, PT, PT, R132, -0x100, RZ ;  /* 0xffffff00847c7810 */ /* 0x000fe20007ffe0ff */
[----:B------:R-:W-:Y:S01]  /*31c0*/  FMUL.FTZ R153, R127, R153 ;  /* 0x000000997f997220 */ /* 0x000fe20000410000 */
[----:B------:R-:W4:Y:S01]  /*31d0*/  MUFU.EX2 R130, R40 ;  /* 0x0000002800827308 */ /* 0x000f220000000800 */
[----:B------:R-:W5:Y:S01]  /*31e0*/  LDS.128 R60, [R125+0x20] ;  /* 0x000020007d3c7984 */ /* 0x000f620000000c00 */
[----:B------:R-:W-:Y:S01]  /*31f0*/  LOP3.LUT R124, R124, 0x100, RZ, 0xc0, !PT ;  /* 0x000001007c7c7812 */ /* 0x000fe200078ec0ff */
[C---:B0-----:R-:W-:Y:S01]  /*3200*/  FMUL.FTZ R152, R129.reuse, R152 ;  /* 0x0000009881987220 */ /* 0x041fe20000410000 */
[----:B------:R-:W-:Y:S01]  /*3210*/  FMUL.FTZ R148, R129, R148 ;  /* 0x0000009481947220 */ /* 0x000fe20000410000 */
[----:B------:R-:W-:Y:S01]  /*3220*/  LDS.128 R56, [R125+0x30] ;  /* 0x000030007d387984 */ /* 0x000fe20000000c00 */
[----:B------:R-:W-:-:S02]  /*3230*/  IADD3 R124, PT, PT, R124, UR6, RZ ;  /* 0x000000067c7c7c10 */ /* 0x000fc4000fffe0ff */
[----:B------:R-:W0:Y:S01]  /*3240*/  MUFU.SIN R159, R123 ;  /* 0x0000007b009f7308 */ /* 0x000e220000000400 */
[----:B------:R-:W5:Y:S01]  /*3250*/  LDS.128 R52, [R125+0x40] ;  /* 0x000040007d347984 */ /* 0x000f620000000c00 */
[----:B------:R-:W-:Y:S01]  /*3260*/  SEL R124, R124, R39, !P0 ;  /* 0x000000277c7c7207 */ /* 0x000fe20004000000 */
[C---:B-1----:R-:W-:Y:S01]  /*3270*/  FMUL.FTZ R181, R128.reuse, R181 ;  /* 0x000000b580b57220 */ /* 0x042fe20000410000 */
[----:B------:R-:W-:Y:S01]  /*3280*/  FMUL.FTZ R180, R128, R180 ;  /* 0x000000b480b47220 */ /* 0x000fe20000410000 */
[----:B------:R-:W1:Y:S01]  /*3290*/  LDS.128 R48, [R125+0x50] ;  /* 0x000050007d307984 */ /* 0x000e620000000c00 */
[----:B------:R-:W-:Y:S02]  /*32a0*/  LEA R124, R124, UR11, 0x3 ;  /* 0x0000000b7c7c7c11 */ /* 0x000fe4000f8e18ff */
[----:B------:R0:W3:Y:S01]  /*32b0*/  MUFU.COS R137, R123 ;  /* 0x0000007b00897308 */ /* 0x0000e20000000000 */
[----:B------:R-:W1:Y:S01]  /*32c0*/  LDS.128 R44, [R125+0x60] ;  /* 0x000060007d2c7984 */ /* 0x000e620000000c00 */
[C---:B----4-:R-:W-:Y:S01]  /*32d0*/  FMUL.FTZ R179, R130.reuse, R179 ;  /* 0x000000b382b37220 */ /* 0x050fe20000410000 */
[----:B------:R-:W-:-:S02]  /*32e0*/  FMUL.FTZ R178, R130, R178 ;  /* 0x000000b282b27220 */ /* 0x000fc40000410000 */
[----:B------:R2:W4:Y:S03]  /*32f0*/  LDS.128 R40, [R125+0x70] ;  /* 0x000070007d287984 */ /* 0x0005260000000c00 */
[----:B------:R5:W-:Y:S01]  /*3300*/  MUFU.EX2 R176, R131 ;  /* 0x0000008300b07308 */ /* 0x000be20000000800 */
[----:B0-----:R-:W-:Y:S01]  /*3310*/  FMUL.FTZ R123, R18, UR40 ;  /* 0x00000028127b7c20 */ /* 0x001fe20008410000 */
[----:B------:R-:W-:-:S03]  /*3320*/  FMUL.FTZ R159, R190, R159 ;  /* 0x0000009fbe9f7220 */ /* 0x000fc60000410000 */
[----:B------:R-:W-:-:S03]  /*3330*/  FMUL.RZ R123, R123, 0.15915493667125701904 ;  /* 0x3e22f9837b7b7820 */ /* 0x000fc6000040c000 */
[----:B------:R-:W0:Y:S01]  /*3340*/  MUFU.EX2 R122, R122 ;  /* 0x0000007a007a7308 */ /* 0x000e220000000800 */
[----:B---3--:R-:W-:Y:S01]  /*3350*/  FMUL.FTZ R160, R190, R137 ;  /* 0x00000089bea07220 */ /* 0x008fe20000410000 */
[----:B------:R-:W-:Y:S01]  /*3360*/  FMUL.FTZ R121, R69, UR41 ;  /* 0x0000002945797c20 */ /* 0x000fe20008410000 */
[----:B--2---:R-:W-:Y:S01]  /*3370*/  FMUL.FTZ R125, R65, UR41 ;  /* 0x00000029417d7c20 */ /* 0x004fe20008410000 */
[----:B------:R-:W-:Y:S02]  /*3380*/  FMUL.FTZ R127, R67, UR41 ;  /* 0x00000029437f7c20 */ /* 0x000fe40008410000 */
[----:B------:R-:W-:Y:S02]  /*3390*/  FFMA.FTZ R121, R68, UR42, R121 ;  /* 0x0000002a44797c23 */ /* 0x000fe40008010079 */
[----:B------:R-:W2:Y:S01]  /*33a0*/  MUFU.COS R177, R123 ;  /* 0x0000007b00b17308 */ /* 0x000ea20000000000 */
[----:B-----5:R-:W-:Y:S01]  /*33b0*/  FMUL.FTZ R129, R61, UR41 ;  /* 0x000000293d817c20 */ /* 0x020fe20008410000 */
[----:B------:R-:W-:Y:S01]  /*33c0*/  FMUL.FTZ R131, R63, UR41 ;  /* 0x000000293f837c20 */ /* 0x000fe20008410000 */
[----:B------:R-:W-:Y:S01]  /*33d0*/  FFMA.FTZ R125, R64, UR42, R125 ;  /* 0x0000002a407d7c23 */ /* 0x000fe2000801007d */
[----:B------:R-:W-:Y:S01]  /*33e0*/  FFMA.FTZ R194, R66, UR42, R127 ;  /* 0x0000002a42c27c23 */ /* 0x000fe2000801007f */
[----:B------:R-:W-:Y:S01]  /*33f0*/  FFMA.FTZ R129, R60, UR42, R129 ;  /* 0x0000002a3c817c23 */ /* 0x000fe20008010081 */
[----:B------:R-:W-:Y:S01]  /*3400*/  FMUL.FTZ R197, R0, -R121 ;  /* 0x8000007900c57220 */ /* 0x000fe20000410000 */
[----:B------:R-:W-:Y:S01]  /*3410*/  FMUL.FTZ R195, R16, -R125 ;  /* 0x8000007d10c37220 */ /* 0x000fe20000410000 */
[----:B------:R-:W3:Y:S01]  /*3420*/  MUFU.EX2 R133, R133 ;  /* 0x0000008500857308 */ /* 0x000ee20000000800 */
[C---:B0-----:R-:W-:Y:S01]  /*3430*/  FMUL.FTZ R140, R122.reuse, R140 ;  /* 0x0000008c7a8c7220 */ /* 0x041fe20000410000 */
[----:B------:R-:W-:Y:S01]  /*3440*/  FMUL.FTZ R141, R122, R141 ;  /* 0x0000008d7a8d7220 */ /* 0x000fe20000410000 */
[----:B------:R-:W-:Y:S01]  /*3450*/  FMUL.FTZ R137, R53, UR41 ;  /* 0x0000002935897c20 */ /* 0x000fe20008410000 */
[----:B------:R-:W-:Y:S01]  /*3460*/  FMUL.FTZ R194, R15, -R194 ;  /* 0x800000c20fc27220 */ /* 0x000fe20000410000 */
[----:B-1----:R-:W-:Y:S01]  /*3470*/  FMUL.FTZ R143, R49, UR41 ;  /* 0x00000029318f7c20 */ /* 0x002fe20008410000 */
[----:B------:R-:W-:Y:S01]  /*3480*/  FMUL.FTZ R183, R51, UR41 ;  /* 0x0000002933b77c20 */ /* 0x000fe20008410000 */
[----:B------:R0:W-:Y:S01]  /*3490*/  STS.64 [R124+0x9880], R140 ;  /* 0x0098808c7c007388 */ /* 0x0001e20000000a00 */
[----:B------:R-:W1:Y:S01]  /*34a0*/  MUFU.EX2 R135, R135 ;  /* 0x0000008700877308 */ /* 0x000e620000000800 */
[----:B--2---:R-:W-:Y:S01]  /*34b0*/  FMUL.FTZ R177, R176, R177 ;  /* 0x000000b1b0b17220 */ /* 0x004fe20000410000 */
[----:B------:R-:W-:Y:S01]  /*34c0*/  FMUL.FTZ R185, R45, UR41 ;  /* 0x000000292db97c20 */ /* 0x000fe20008410000 */
[----:B------:R-:W-:Y:S01]  /*34d0*/  FMUL.FTZ R187, R47, UR41 ;  /* 0x000000292fbb7c20 */ /* 0x000fe20008410000 */
[----:B------:R-:W-:Y:S01]  /*34e0*/  FFMA.FTZ R137, R52, UR42, R137 ;  /* 0x0000002a34897c23 */ /* 0x000fe20008010089 */
[----:B----4-:R-:W-:Y:S01]  /*34f0*/  FMUL.FTZ R191, R41, UR41 ;  /* 0x0000002929bf7c20 */ /* 0x010fe20008410000 */
[----:B------:R-:W-:Y:S01]  /*3500*/  FMUL.FTZ R193, R43, UR41 ;  /* 0x000000292bc17c20 */ /* 0x000fe20008410000 */
[----:B------:R-:W-:Y:S01]  /*3510*/  FFMA.FTZ R143, R48, UR42, R143 ;  /* 0x0000002a308f7c23 */ /* 0x000fe2000801008f */
[----:B------:R-:W2:Y:S01]  /*3520*/  MUFU.EX2 R139, R139 ;  /* 0x0000008b008b7308 */ /* 0x000ea20000000800 */
[C---:B---3--:R-:W-:Y:S01]  /*3530*/  FMUL.FTZ R164, R133.reuse, R184 ;  /* 0x000000b885a47220 */ /* 0x048fe20000410000 */
[----:B------:R-:W-:Y:S01]  /*3540*/  FMUL.FTZ R163, R133, R182 ;  /* 0x000000b685a37220 */ /* 0x000fe20000410000 */
[----:B------:R-:W-:Y:S01]  /*3550*/  FMUL.FTZ R133, R57, UR41 ;  /* 0x0000002939857c20 */ /* 0x000fe20008410000 */
[----:B------:R-:W-:Y:S01]  /*3560*/  FFMA.FTZ R182, R62, UR42, R131 ;  /* 0x0000002a3eb67c23 */ /* 0x000fe20008010083 */
[----:B------:R-:W-:Y:S01]  /*3570*/  FFMA.FTZ R189, R44, UR42, R185 ;  /* 0x0000002a2cbd7c23 */ /* 0x000fe200080100b9 */
[----:B------:R-:W-:Y:S01]  /*3580*/  FFMA.FTZ R190, R46, UR42, R187 ;  /* 0x0000002a2ebe7c23 */ /* 0x000fe200080100bb */
[----:B------:R-:W-:Y:S01]  /*3590*/  FFMA.FTZ R133, R56, UR42, R133 ;  /* 0x0000002a38857c23 */ /* 0x000fe20008010085 */
[----:B------:R-:W3:Y:S01]  /*35a0*/  MUFU.SIN R123, R123 ;  /* 0x0000007b007b7308 */ /* 0x000ee20000000400 */
[C---:B-1----:R-:W-:Y:S01]  /*35b0*/  FMUL.FTZ R162, R135.reuse, R188 ;  /* 0x000000bc87a27220 */ /* 0x042fe20000410000 */
[----:B------:R-:W-:Y:S01]  /*35c0*/  FMUL.FTZ R161, R135, R186 ;  /* 0x000000ba87a17220 */ /* 0x000fe20000410000 */
[----:B------:R-:W-:Y:S01]  /*35d0*/  FMUL.FTZ R135, R59, UR41 ;  /* 0x000000293b877c20 */ /* 0x000fe20008410000 */
[----:B------:R-:W-:Y:S01]  /*35e0*/  FFMA.FTZ R188, R50, UR42, R183 ;  /* 0x0000002a32bc7c23 */ /* 0x000fe200080100b7 */
[----:B------:R-:W-:Y:S01]  /*35f0*/  FFMA.FTZ R191, R40, UR42, R191 ;  /* 0x0000002a28bf7c23 */ /* 0x000fe200080100bf */
[----:B------:R-:W-:Y:S01]  /*3600*/  FFMA.FTZ R192, R42, UR42, R193 ;  /* 0x0000002a2ac07c23 */ /* 0x000fe200080100c1 */
[----:B------:R-:W-:Y:S01]  /*3610*/  FFMA.FTZ R184, R58, UR42, R135 ;  /* 0x0000002a3ab87c23 */ /* 0x000fe20008010087 */
[----:B------:R-:W-:Y:S01]  /*3620*/  FMUL.FTZ R193, R14, -R129 ;  /* 0x800000810ec17220 */ /* 0x000fe20000410000 */
[C---:B--2---:R-:W-:Y:S01]  /*3630*/  FMUL.FTZ R158, R139.reuse, R158 ;  /* 0x0000009e8b9e7220 */ /* 0x044fe20000410000 */
[----:B------:R-:W-:Y:S01]  /*3640*/  FMUL.FTZ R157, R139, R157 ;  /* 0x0000009d8b9d7220 */ /* 0x000fe20000410000 */
[----:B------:R-:W-:Y:S01]  /*3650*/  FMUL.FTZ R139, R55, UR41 ;  /* 0x00000029378b7c20 */ /* 0x000fe20008410000 */
[----:B------:R-:W-:Y:S01]  /*3660*/  FMUL.FTZ R182, R13, -R182 ;  /* 0x800000b60db67220 */ /* 0x000fe20000410000 */
[----:B------:R-:W-:Y:S01]  /*3670*/  FMUL.FTZ R183, R12, -R133 ;  /* 0x800000850cb77220 */ /* 0x000fe20000410000 */
[----:B------:R-:W-:Y:S01]  /*3680*/  FMUL.FTZ R184, R11, -R184 ;  /* 0x800000b80bb87220 */ /* 0x000fe20000410000 */
[----:B------:R-:W-:Y:S01]  /*3690*/  FFMA.FTZ R186, R54, UR42, R139 ;  /* 0x0000002a36ba7c23 */ /* 0x000fe2000801008b */
[----:B------:R-:W-:Y:S01]  /*36a0*/  FMUL.FTZ R185, R10, -R137 ;  /* 0x800000890ab97220 */ /* 0x000fe20000410000 */
[----:B---3--:R-:W-:Y:S01]  /*36b0*/  FMUL.FTZ R176, R176, R123 ;  /* 0x0000007bb0b07220 */ /* 0x008fe20000410000 */
[----:B------:R-:W-:Y:S01]  /*36c0*/  FMUL.FTZ R123, R71, UR41 ;  /* 0x00000029477b7c20 */ /* 0x000fe20008410000 */
[----:B------:R-:W-:Y:S01]  /*36d0*/  FMUL.FTZ R186, R9, -R186 ;  /* 0x800000ba09ba7220 */ /* 0x000fe20000410000 */
[----:B------:R-:W-:Y:S01]  /*36e0*/  FMUL.FTZ R187, R8, -R143 ;  /* 0x8000008f08bb7220 */ /* 0x000fe20000410000 */
[----:B------:R-:W-:Y:S01]  /*36f0*/  FMUL.FTZ R188, R7, -R188 ;  /* 0x800000bc07bc7220 */ /* 0x000fe20000410000 */
[----:B------:R-:W-:Y:S01]  /*3700*/  FFMA.FTZ R196, R70, UR42, R123 ;  /* 0x0000002a46c47c23 */ /* 0x000fe2000801007b */
[----:B------:R-:W-:Y:S01]  /*3710*/  FMUL.FTZ R189, R6, -R189 ;  /* 0x800000bd06bd7220 */ /* 0x000fe20000410000 */
[----:B------:R-:W-:Y:S01]  /*3720*/  FMUL.FTZ R190, R5, -R190 ;  /* 0x800000be05be7220 */ /* 0x000fe20000410000 */
[----:B------:R-:W-:Y:S01]  /*3730*/  FMUL.FTZ R191, R4, -R191 ;  /* 0x800000bf04bf7220 */ /* 0x000fe20000410000 */
[----:B------:R-:W-:Y:S01]  /*3740*/  FMUL.FTZ R196, R17, -R196 ;  /* 0x800000c411c47220 */ /* 0x000fe20000410000 */
[----:B------:R-:W-:Y:S01]  /*3750*/  FMUL.FTZ R192, R3, -R192 ;  /* 0x800000c003c07220 */ /* 0x000fe20000410000 */
[----:B------:R-:W-:Y:S06]  /*3760*/  BAR.SYNC.DEFER_BLOCKING 0x0 ;  /* 0x0000000000007b1d */ /* 0x000fec0000010000 */
[----:B0-----:R-:W-:Y:S05]  /*3770*/  @P2 BRA `(.L_x_3885) ;  /* 0x0000000000242947 */ /* 0x001fea0003800000 */
[----:B------:R-:W-:Y:S01]  /*3780*/  ISETP.NE.AND P2, PT, R145, UR39, PT ;  /* 0x0000002791007c0c */ /* 0x000fe2000bf45270 */
[----:B------:R-:W-:Y:S01]  /*3790*/  HFMA2 R150, -RZ, RZ, 1.875, 0 ;  /* 0x3f800000ff967431 */ /* 0x000fe200000001ff */
[----:B------:R-:W-:-:S11]  /*37a0*/  MOV R151, RZ ;  /* 0x000000ff00977202 */ /* 0x000fd60000000f00 */
[----:B------:R-:W-:Y:S05]  /*37b0*/  @!P2 BRA `(.L_x_3886) ;  /* 0x000000000018a947 */ /* 0x000fea0003800000 */
[----:B------:R-:W-:-:S04]  /*37c0*/  LOP3.LUT R120, R132, 0x100, RZ, 0xc0, !PT ;  /* 0x0000010084787812 */ /* 0x000fc800078ec0ff */
[----:B------:R-:W-:-:S04]  /*37d0*/  IADD3 R120, PT, PT, R120, UR6, RZ ;  /* 0x0000000678787c10 */ /* 0x000fc8000fffe0ff */
[----:B------:R-:W-:-:S05]  /*37e0*/  LEA R120, R120, UR11, 0x3 ;  /* 0x0000000b78787c11 */ /* 0x000fca000f8e18ff */
[----:B------:R1:W2:Y:S01]  /*37f0*/  LDS.64 R150, [R120+0x9880] ;  /* 0x0098800078967984 */ /* 0x0002a20000000a00 */
[----:B------:R-:W-:Y:S05]  /*3800*/  BRA `(.L_x_3886) ;  /* 0x0000000000047947 */ /* 0x000fea0003800000 */
.L_x_3885:
[----:B------:R-:W0:Y:S02]  /*3810*/  LDS.64 R150, [R151+UR11+0xa888] ;  /* 0x00a8880b97967984 */ /* 0x000e240008000a00 */
.L_x_3886:
[----:B------:R-:W-:Y:S05]  /*3820*/  BSYNC.RECONVERGENT B0 ;  /* 0x0000000000007941 */ /* 0x000fea0003800200 */
.L_x_3884:
[----:B------:R-:W3:Y:S01]  /*3830*/  @P1 LDC R121, c[0x0][0x38c] ;  /* 0x0000e300ff791b82 */ /* 0x000ee20000000800 */
[----:B------:R-:W-:Y:S01]  /*3840*/  FMUL.FTZ R122, R116, R33 ;  /* 0x00000021747a7220 */ /* 0x000fe20000410000 */
[----:B------:R-:W-:Y:S01]  /*3850*/  FMUL.FTZ R125, RZ, R173 ;  /* 0x000000adff7d7220 */ /* 0x000fe20000410000 */
[----:B-1----:R-:W-:Y:S01]  /*3860*/  @P1 IADD3 R120, PT, PT, R145, -0x2, RZ ;  /* 0xfffffffe91781810 */ /* 0x002fe20007ffe0ff */
[----:B------:R-:W-:Y:S02]  /*3870*/  HFMA2 R136, -RZ, RZ, 1.875, 0 ;  /* 0x3f800000ff887431 */ /* 0x000fe400000001ff */
[-C--:B------:R-:W-:Y:S01]  /*3880*/  FMUL.FTZ R123, R173, R122.reuse ;  /* 0x0000007aad7b7220 */ /* 0x080fe20000410000 */
[----:B------:R-:W-:Y:S01]  /*3890*/  FFMA.FTZ R122, R174, R122, -R125 ;  /* 0x0000007aae7a7223 */ /* 0x000fe2000001087d */
[----:B------:R-:W-:Y:S02]  /*38a0*/  CS2R R138, SRZ ;  /* 0x00000000008a7805 */ /* 0x000fe4000001ff00 */
[----:B------:R-:W-:Y:S01]  /*38b0*/  MOV R137, RZ ;  /* 0x000000ff00897202 */ /* 0x000fe20000000f00 */
[----:B------:R-:W-:Y:S01]  /*38c0*/  FFMA.FTZ R123, RZ, R174, R123 ;  /* 0x000000aeff7b7223 */ /* 0x000fe2000001007b */
[----:B------:R-:W-:-:S03]  /*38d0*/  FFMA.FTZ R122, R117, R32, R122 ;  /* 0x00000020757a7223 */ /* 0x000fc6000001007a */
[----:B------:R-:W-:Y:S01]  /*38e0*/  FADD.FTZ R123, RZ, R123 ;  /* 0x0000007bff7b7221 */ /* 0x000fe20000010000 */
[----:B------:R-:W-:-:S03]  /*38f0*/  FMUL.FTZ R127, R171, R122 ;  /* 0x0000007aab7f7220 */ /* 0x000fc60000410000 */
[-C--:B------:R-:W-:Y:S01]  /*3900*/  FMUL.FTZ R125, R171, R123.reuse ;  /* 0x0000007bab7d7220 */ /* 0x080fe20000410000 */
[----:B------:R-:W-:-:S03]  /*3910*/  FFMA.FTZ R127, R172, R123, R127 ;  /* 0x0000007bac7f7223 */ /* 0x000fc6000001007f */
[----:B------:R-:W-:Y:S01]  /*3920*/  FFMA.FTZ R125, R172, R122, -R125 ;  /* 0x0000007aac7d7223 */ /* 0x000fe2000001087d */
[----:B---3--:R-:W-:Y:S02]  /*3930*/  @P1 IMAD R121, R120, R121, UR6 ;  /* 0x0000000678791e24 */ /* 0x008fe4000f8e0279 */
[----:B------:R-:W-:Y:S02]  /*3940*/  FADD.FTZ R127, RZ, R127 ;  /* 0x0000007fff7f7221 */ /* 0x000fe40000010000 */
[----:B------:R-:W-:-:S04]  /*3950*/  @P1 IMAD.WIDE R120, R121, 0x10, R240 ;  /* 0x0000001079781825 */ /* 0x000fc800078e02f0 */
[----:B------:R-:W-:Y:S01]  /*3960*/  FFMA.FTZ R125, R118, R31, R125 ;  /* 0x0000001f767d7223 */ /* 0x000fe2000001007d */
[----:B------:R1:W5:Y:S03]  /*3970*/  @P1 LDG.E.128 R136, desc[UR14][R120.64] ;  /* 0x0000000e78881981 */ /* 0x000366000c1e1d00 */
[----:B------:R-:W-:Y:S01]  /*3980*/  FMUL.FTZ R122, R169, R125 ;  /* 0x0000007da97a7220 */ /* 0x000fe20000410000 */
[----:B------:R-:W-:-:S03]  /*3990*/  ISETP.GT.U32.AND P2, PT, R2, 0x1f, PT ;  /* 0x0000001f0200780c */ /* 0x000fc60003f44070 */
[----:B------:R-:W-:-:S04]  /*39a0*/  FFMA.FTZ R122, R170, R127, R122 ;  /* 0x0000007faa7a7223 */ /* 0x000fc8000001007a */
[----:B------:R-:W-:Y:S01]  /*39b0*/  FADD.FTZ R122, RZ, R122 ;  /* 0x0000007aff7a7221 */ /* 0x000fe20000010000 */
[----:B-1----:R-:W-:-:S04]  /*39c0*/  FMUL.FTZ R121, R169, R127 ;  /* 0x0000007fa9797220 */ /* 0x002fc80000410000 */
[----:B------:R-:W-:Y:S01]  /*39d0*/  FFMA.FTZ R120, R170, R125, -R121 ;  /* 0x0000007daa787223 */ /* 0x000fe20000010879 */
[----:B------:R-:W-:-:S03]  /*39e0*/  FMUL.FTZ R121, R167, R122 ;  /* 0x0000007aa7797220 */ /* 0x000fc60000410000 */
[----:B------:R-:W-:-:S04]  /*39f0*/  FFMA.FTZ R120, R119, R30, R120 ;  /* 0x0000001e77787223 */ /* 0x000fc80000010078 */
        /* <DEDUP_REMOVED lines=9> */
[----:B------:R-:W-:Y:S01]  /*3a90*/  FADD.FTZ R122, RZ, R122 ;  /* 0x0000007aff7a7221 */ /* 0x000fe20000010000 */
[-C--:B------:R-:W-:Y:S02]  /*3aa0*/  FMUL.FTZ R121, R141, R173.reuse ;  /* 0x000000ad8d797220 */ /* 0x080fe40000410000 */
[----:B------:R-:W-:Y:S01]  /*3ab0*/  FFMA.FTZ R123, R113, R28, R120 ;  /* 0x0000001c717b7223 */ /* 0x000fe20000010078 */
[C---:B------:R-:W-:Y:S01]  /*3ac0*/  FMUL.FTZ R120, R140.reuse, R173 ;  /* 0x000000ad8c787220 */ /* 0x040fe20000410000 */
[C---:B------:R-:W-:Y:S01]  /*3ad0*/  FMUL.FTZ R124, R163.reuse, R122 ;  /* 0x0000007aa37c7220 */ /* 0x040fe20000410000 */
[-C--:B------:R-:W-:Y:S01]  /*3ae0*/  FFMA.FTZ R121, R140, R174.reuse, -R121 ;  /* 0x000000ae8c797223 */ /* 0x080fe20000010879 */
[----:B------:R-:W-:Y:S01]  /*3af0*/  FMUL.FTZ R125, R163, R123 ;  /* 0x0000007ba37d7220 */ /* 0x000fe20000410000 */
[----:B------:R-:W-:-:S03]  /*3b00*/  FFMA.FTZ R120, R141, R174, R120 ;  /* 0x000000ae8d787223 */ /* 0x000fc60000010078 */
        /* <DEDUP_REMOVED lines=35> */
[-C--:B------:R-:W-:Y:S01]  /*3d40*/  FMUL.FTZ R122, R163, R120.reuse ;  /* 0x00000078a37a7220 */ /* 0x080fe20000410000 */
[C---:B------:R-:W-:Y:S01]  /*3d50*/  FFMA.FTZ R124, R158.reuse, R125, -R129 ;  /* 0x0000007d9e7c7223 */ /* 0x040fe20000010881 */
[----:B------:R-:W-:Y:S01]  /*3d60*/  FFMA.FTZ R126, R158, R127, R126 ;  /* 0x0000007f9e7e7223 */ /* 0x000fe2000001007e */
[C---:B------:R-:W-:Y:S01]  /*3d70*/  FFMA.FTZ R123, R164.reuse, R120, R123 ;  /* 0x00000078a47b7223 */ /* 0x040fe2000001007b */
[----:B------:R-:W-:Y:S01]  /*3d80*/  FFMA.FTZ R122, R164, R121, -R122 ;  /* 0x00000079a47a7223 */ /* 0x000fe2000001087a */
[----:B------:R-:W-:Y:S01]  /*3d90*/  FFMA.FTZ R124, R109, R24, R124 ;  /* 0x000000186d7c7223 */ /* 0x000fe2000001007c */
[----:B------:R-:W-:Y:S01]  /*3da0*/  FADD.FTZ R126, RZ, R126 ;  /* 0x0000007eff7e7221 */ /* 0x000fe20000010000 */
[CC--:B------:R-:W-:Y:S01]  /*3db0*/  FMUL.FTZ R121, R161.reuse, R123.reuse ;  /* 0x0000007ba1797220 */ /* 0x0c0fe20000410000 */
        /* <DEDUP_REMOVED lines=55> */
[C---:B------:R-:W-:Y:S01]  /*4130*/  FMUL.FTZ R120, R178.reuse, R122 ;  /* 0x0000007ab2787220 */ /* 0x040fe20000410000 */
[-C--:B------:R-:W-:Y:S01]  /*4140*/  FMUL.FTZ R121, R178, R124.reuse ;  /* 0x0000007cb2797220 */ /* 0x080fe20000410000 */
        /* <DEDUP_REMOVED lines=14> */
[----:B------:R1:W-:Y:S02]  /*4230*/  STS.128 [R38+0x8470], R120 ;  /* 0x0084707826007388 */ /* 0x0003e40000000c00 */
[----:B-1----:R-:W-:Y:S01]  /*4240*/  P2R R120, PR, RZ, 0x4 ;  /* 0x00000004ff787803 */ /* 0x002fe20000000000 */
[----:B------:R-:W-:Y:S06]  /*4250*/  BAR.SYNC.DEFER_BLOCKING 0x0 ;  /* 0x0000000000007b1d */ /* 0x000fec0000010000 */
[----:B------:R-:W-:Y:S05]  /*4260*/  @P2 BRA `(.L_x_3887) ;  /* 0x0000000800c82947 */ /* 0x000fea0003800000 */
[----:B------:R-:W-:Y:S01]  /*4270*/  MOV R121, 0x50 ;  /* 0x0000005000797802 */ /* 0x000fe20000000f00 */
[----:B------:R-:W-:Y:S01]  /*4280*/  UMOV UR12, 0xffffffff ;  /* 0xffffffff000c7882 */ /* 0x000fe20000000000 */
[C---:B------:R-:W-:Y:S02]  /*4290*/  ISETP.GE.AND P4, PT, R36.reuse, 0x10, PT ;  /* 0x000000102400780c */ /* 0x040fe40003f86270 */
[----:B------:R-:W-:Y:S01]  /*42a0*/  ISETP.GE.AND P2, PT, R36, 0x8, PT ;  /* 0x000000082400780c */ /* 0x000fe20003f46270 */
[----:B------:R-:W-:Y:S01]  /*42b0*/  IMAD R142, R2, R121, UR11 ;  /* 0x0000000b028e7e24 */ /* 0x000fe2000f8e0279 */
[C---:B------:R-:W-:Y:S02]  /*42c0*/  ISETP.GE.AND P3, PT, R36.reuse, 0x4, PT ;  /* 0x000000042400780c */ /* 0x040fe40003f66270 */
[----:B------:R-:W-:Y:S02]  /*42d0*/  ISETP.GE.AND P5, PT, R36, 0x1, PT ;  /* 0x000000012400780c */ /* 0x000fe40003fa6270 */
[----:B------:R-:W-:Y:S04]  /*42e0*/  LDS.128 R120, [R142+0x8470] ;  /* 0x008470008e787984 */ /* 0x000fe80000000c00 */
[----:B------:R-:W1:Y:S04]  /*42f0*/  LDS.128 R124, [R142+0x8480] ;  /* 0x008480008e7c7984 */ /* 0x000e680000000c00 */
        /* <DEDUP_REMOVED lines=48> */
[-C--:B0-----:R-:W-:Y:S01]  /*4600*/  @P5 FFMA.FTZ R143, R143, R132.reuse, -R134 ;  /* 0x000000848f8f5223 */ /* 0x081fe20000010886 */
[----:B------:R-:W-:Y:S02]  /*4610*/  @P5 FFMA.FTZ R198, R198, R132, R133 ;  /* 0x00000084c6c65223 */ /* 0x000fe40000010085 */
        /* <DEDUP_REMOVED lines=9> */
[----:B------:R-:W-:Y:S01]  /*46b0*/  FMUL.FTZ R133, R143, R133 ;  /* 0x000000858f857220 */ /* 0x000fe20000410000 */
[----:B------:R-:W-:Y:S02]  /*46c0*/  @P4 FADD.FTZ R199, R199, R202 ;  /* 0x000000cac7c74221 */ /* 0x000fe40000010000 */
[----:B------:R-:W0:Y:S01]  /*46d0*/  SHFL.UP PT, R201, R200, 0x4, RZ ;  /* 0x04800000c8c97989 */ /* 0x000e2200000e00ff */
[-C--:B----4-:R-:W-:Y:S01]  /*46e0*/  @P4 FFMA.FTZ R143, R143, R132.reuse, -R134 ;  /* 0x000000848f8f4223 */ /* 0x090fe20000010886 */
[----:B------:R-:W-:Y:S02]  /*46f0*/  @P4 FFMA.FTZ R198, R198, R132, R133 ;  /* 0x00000084c6c64223 */ /* 0x000fe40000010085 */
        /* <DEDUP_REMOVED lines=31> */
.L_x_4010:
        /* <DEDUP_REMOVED lines=13> */
.L_x_4013:
[----:B------:R-:W-:-:S03]  /*49c0*/  UMOV UR12, 0xffffffff ;  /* 0xffffffff000c7882 */ /* 0x000fc60000000000 */
[----:B------:R-:W-:Y:S05]  /*49d0*/  BRA.DIV UR12, `(.L_x_3890) ;  /* 0x0000007a0cac7947 */ /* 0x000fea000b800000 */
.L_x_4016:
[----:B------:R-:W-:-:S03]  /*49e0*/  UMOV UR12, 0xffffffff ;  /* 0xffffffff000c7882 */ /* 0x000fc60000000000 */
[----:B------:R-:W-:Y:S05]  /*49f0*/  BRA.DIV UR12, `(.L_x_3891) ;  /* 0x0000007a0ccc7947 */ /* 0x000fea000b800000 */
.L_x_4019:
[----:B------:R-:W-:-:S03]  /*4a00*/  UMOV UR12, 0xffffffff ;  /* 0xffffffff000c7882 */ /* 0x000fc60000000000 */
[----:B------:R-:W-:Y:S05]  /*4a10*/  BRA.DIV UR12, `(.L_x_3892) ;  /* 0x0000007a0cec7947 */ /* 0x000fea000b800000 */
.L_x_4022:
[----:B------:R-:W-:-:S03]  /*4a20*/  UMOV UR12, 0xffffffff ;  /* 0xffffffff000c7882 */ /* 0x000fc60000000000 */
[----:B------:R-:W-:Y:S05]  /*4a30*/  BRA.DIV UR12, `(.L_x_3893) ;  /* 0x0000007e0c0c7947 */ /* 0x000fea000b800000 */
[----:B-----5:R0:W1:Y:S04]  /*4a40*/  SHFL.IDX PT, R202, R137, RZ, 0x1f ;  /* 0x00001fff89ca7589 */ /* 0x02006800000e0000 */
[----:B------:R-:W3:Y:S04]  /*4a50*/  SHFL.IDX PT, R136, R136, RZ, 0x1f ;  /* 0x00001fff88887589 */ /* 0x000ee800000e0000 */
[----:B------:R-:W4:Y:S04]  /*4a60*/  SHFL.IDX PT, R138, R138, RZ, 0x1f ;  /* 0x00001fff8a8a7589 */ /* 0x000f2800000e0000 */
[----:B------:R-:W0:Y:S04]  /*4a70*/  SHFL.IDX PT, R139, R139, RZ, 0x1f ;  /* 0x00001fff8b8b7589 */ /* 0x000e2800000e0000 */
[----:B------:R-:W0:Y:S04]  /*4a80*/  SHFL.UP PT, R143, R143, 0x1, RZ ;  /* 0x042000008f8f7989 */ /* 0x000e2800000e00ff */
[----:B------:R0:W0:Y:S04]  /*4a90*/  SHFL.UP PT, R201, R198, 0x1, RZ ;  /* 0x04200000c6c97989 */ /* 0x00002800000e00ff */
[----:B------:R-:W0:Y:S04]  /*4aa0*/  SHFL.UP PT, R199, R199, 0x1, RZ ;  /* 0x04200000c7c77989 */ /* 0x000e2800000e00ff */
[----:B-1-3--:R-:W0:Y:S02]  /*4ab0*/  SHFL.UP PT, R200, R200, 0x1, RZ ;  /* 0x04200000c8c87989 */ /* 0x00ae2400000e00ff */
.L_x_4032:
        /* <DEDUP_REMOVED lines=45> */
.L_x_3887:
[----:B------:R-:W-:Y:S05]  /*4d90*/  WARPSYNC.ALL ;  /* 0x0000000000007948 */ /* 0x000fea0003800000 */
[----:B-1----:R-:W-:Y:S01]  /*4da0*/  FMUL.FTZ R121, R43, UR42 ;  /* 0x0000002a2b797c20 */ /* 0x002fe20008410000 */
[CC--:B0-2---:R-:W-:Y:S01]  /*4db0*/  FMUL.FTZ R120, R176.reuse, R151.reuse ;  /* 0x00000097b0787220 */ /* 0x0c5fe20000410000 */
[----:B------:R-:W-:Y:S01]  /*4dc0*/  FMUL.FTZ R124, R176, R192 ;  /* 0x000000c0b07c7220 */ /* 0x000fe20000410000 */
[----:B------:R-:W-:Y:S01]  /*4dd0*/  FMUL.FTZ R125, R41, UR42 ;  /* 0x0000002a297d7c20 */ /* 0x000fe20008410000 */
[----:B------:R-:W-:Y:S01]  /*4de0*/  FFMA.FTZ R122, R42, UR41, -R121 ;  /* 0x000000292a7a7c23 */ /* 0x000fe20008010879 */
[C---:B------:R-:W-:Y:S01]  /*4df0*/  FMUL.FTZ R121, R177.reuse, R151 ;  /* 0x00000097b1797220 */ /* 0x040fe20000410000 */
[----:B------:R-:W-:Y:S01]  /*4e00*/  FFMA.FTZ R120, R177, R150, -R120 ;  /* 0x00000096b1787223 */ /* 0x000fe20000010878 */
[----:B------:R-:W-:Y:S01]  /*4e10*/  FFMA.FTZ R125, R40, UR41, -R125 ;  /* 0x00000029287d7c23 */ /* 0x000fe2000801087d */
[----:B------:R-:W-:Y:S01]  /*4e20*/  FMUL.FTZ R122, R3, R122 ;  /* 0x0000007a037a7220 */ /* 0x000fe20000410000 */
[----:B------:R-:W-:Y:S01]  /*4e30*/  FFMA.FTZ R121, -R176, R150, -R121 ;  /* 0x00000096b0797223 */ /* 0x000fe20000010979 */
[C---:B------:R-:W-:Y:S01]  /*4e40*/  FMUL.FTZ R126, R178.reuse, R120 ;  /* 0x00000078b27e7220 */ /* 0x040fe20000410000 */
[----:B------:R-:W-:Y:S01]  /*4e50*/  BAR.SYNC.DEFER_BLOCKING 0x0 ;  /* 0x0000000000007b1d */ /* 0x000fe20000010000 */
[-C--:B------:R-:W-:Y:S01]  /*4e60*/  FFMA.FTZ R123, R177, R122.reuse, R124 ;  /* 0x0000007ab17b7223 */ /* 0x080fe2000001007c */
[-C--:B------:R-:W-:Y:S01]  /*4e70*/  FMUL.FTZ R127, R178, R121.reuse ;  /* 0x00000079b27f7220 */ /* 0x080fe20000410000 */
[----:B------:R-:W-:Y:S01]  /*4e80*/  FMUL.FTZ R122, R176, R122 ;  /* 0x0000007ab07a7220 */ /* 0x000fe20000410000 */
[C---:B------:R-:W-:Y:S01]  /*4e90*/  FFMA.FTZ R126, R179.reuse, R121, -R126 ;  /* 0x00000079b37e7223 */ /* 0x040fe2000001087e */
[----:B------:R-:W-:Y:S01]  /*4ea0*/  FFMA.FTZ R123, R4, R125, R123 ;  /* 0x0000007d047b7223 */ /* 0x000fe2000001007b */
[----:B------:R-:W-:Y:S01]  /*4eb0*/  FFMA.FTZ R127, R179, R120, R127 ;  /* 0x00000078b37f7223 */ /* 0x000fe2000001007f */
[----:B------:R-:W-:Y:S01]  /*4ec0*/  FFMA.FTZ R122, R177, R192, -R122 ;  /* 0x000000c0b17a7223 */ /* 0x000fe2000001087a */
[-C--:B------:R-:W-:Y:S01]  /*4ed0*/  FMUL.FTZ R120, R180, R126.reuse ;  /* 0x0000007eb4787220 */ /* 0x080fe20000410000 */
[----:B------:R-:W-:Y:S01]  /*4ee0*/  FMUL.FTZ R124, R178, R123 ;  /* 0x0000007bb27c7220 */ /* 0x000fe20000410000 */
[-C--:B------:R-:W-:Y:S01]  /*4ef0*/  FMUL.FTZ R121, R180, R127.reuse ;  /* 0x0000007fb4797220 */ /* 0x080fe20000410000 */
[----:B------:R-:W-:Y:S01]  /*4f00*/  FADD.FTZ R122, R191, R122 ;  /* 0x0000007abf7a7221 */ /* 0x000fe20000010000 */
[----:B------:R-:W-:Y:S01]  /*4f10*/  FFMA.FTZ R127, R181, R127, R120 ;  /* 0x0000007fb57f7223 */ /* 0x000fe20000010078 */
[----:B------:R-:W-:Y:S01]  /*4f20*/  FMUL.FTZ R125, R47, UR42 ;  /* 0x0000002a2f7d7c20 */ /* 0x000fe20008410000 */
[----:B------:R-:W-:Y:S01]  /*4f30*/  FFMA.FTZ R129, R181, R126, -R121 ;  /* 0x0000007eb5817223 */ /* 0x000fe20000010879 */
[-C--:B------:R-:W-:Y:S01]  /*4f40*/  FMUL.FTZ R120, R178, R122.reuse ;  /* 0x0000007ab2787220 */ /* 0x080fe20000410000 */
[C---:B------:R-:W-:Y:S01]  /*4f50*/  FFMA.FTZ R121, R179.reuse, R122, -R124 ;  /* 0x0000007ab3797223 */ /* 0x040fe2000001087c */
[----:B------:R-:W-:Y:S01]  /*4f60*/  FFMA.FTZ R125, R46, UR41, -R125 ;  /* 0x000000292e7d7c23 */ /* 0x000fe2000801087d */
[----:B------:R-:W-:Y:S01]  /*4f70*/  FMUL.FTZ R124, R148, R127 ;  /* 0x0000007f947c7220 */ /* 0x000fe20000410000 */
[----:B------:R-:W-:Y:S01]  /*4f80*/  FFMA.FTZ R120, R179, R123, R120 ;  /* 0x0000007bb3787223 */ /* 0x000fe20000010078 */
[----:B------:R-:W-:Y:S01]  /*4f90*/  FADD.FTZ R121, R190, R121 ;  /* 0x00000079be797221 */ /* 0x000fe20000010000 */
[-C--:B------:R-:W-:Y:S01]  /*4fa0*/  FMUL.FTZ R123, R148, R129.reuse ;  /* 0x00000081947b7220 */ /* 0x080fe20000410000 */
[----:B------:R-:W-:Y:S01]  /*4fb0*/  FFMA.FTZ R124, R152, R129, -R124 ;  /* 0x00000081987c7223 */ /* 0x000fe2000001087c */
[----:B------:R-:W-:Y:S01]  /*4fc0*/  FFMA.FTZ R120, R5, R125, R120 ;  /* 0x0000007d05787223 */ /* 0x000fe20000010078 */
[----:B------:R-:W-:Y:S01]  /*4fd0*/  FMUL.FTZ R122, R180, R121 ;  /* 0x00000079b47a7220 */ /* 0x000fe20000410000 */
[----:B------:R-:W-:Y:S01]  /*4fe0*/  FFMA.FTZ R127, R152, R127, R123 ;  /* 0x0000007f987f7223 */ /* 0x000fe2000001007b */
[----:B------:R-:W-:Y:S01]  /*4ff0*/  FMUL.FTZ R125, R45, UR42 ;  /* 0x0000002a2d7d7c20 */ /* 0x000fe20008410000 */
[----:B------:R-:W-:Y:S01]  /*5000*/  FMUL.FTZ R221, R65, UR42 ;  /* 0x0000002a41dd7c20 */ /* 0x000fe20008410000 */
[-C--:B------:R-:W-:Y:S01]  /*5010*/  FFMA.FTZ R123, R181, R120.reuse, R122 ;  /* 0x00000078b57b7223 */ /* 0x080fe2000001007a */
[----:B------:R-:W-:Y:S01]  /*5020*/  FMUL.FTZ R120, R180, R120 ;  /* 0x00000078b4787220 */ /* 0x000fe20000410000 */
[C---:B------:R-:W-:Y:S01]  /*5030*/  FMUL.FTZ R129, R153.reuse, R127 ;  /* 0x0000007f99817220 */ /* 0x040fe20000410000 */
[----:B------:R-:W-:Y:S01]  /*5040*/  FFMA.FTZ R125, R44, UR41, -R125 ;  /* 0x000000292c7d7c23 */ /* 0x000fe2000801087d */
[-C--:B------:R-:W-:Y:S01]  /*5050*/  FMUL.FTZ R122, R153, R124.reuse ;  /* 0x0000007c997a7220 */ /* 0x080fe20000410000 */
[----:B------:R-:W-:Y:S01]  /*5060*/  FFMA.FTZ R120, R181, R121, -R120 ;  /* 0x00000079b5787223 */ /* 0x000fe20000010878 */
[----:B------:R-:W-:Y:S01]  /*5070*/  FFMA.FTZ R129, R154, R124, -R129 ;  /* 0x0000007c9a817223 */ /* 0x000fe20000010881 */
[----:B------:R-:W-:Y:S01]  /*5080*/  FFMA.FTZ R123, R6, R125, R123 ;  /* 0x0000007d067b7223 */ /* 0x000fe2000001007b */
[----:B------:R-:W-:Y:S01]  /*5090*/  FFMA.FTZ R122, R154, R127, R122 ;  /* 0x0000007f9a7a7223 */ /* 0x000fe2000001007a */
[----:B------:R-:W-:Y:S01]  /*50a0*/  FADD.FTZ R121, R189, R120 ;  /* 0x00000078bd797221 */ /* 0x000fe20000010000 */
[C---:B------:R-:W-:Y:S01]  /*50b0*/  FMUL.FTZ R127, R155.reuse, R129 ;  /* 0x000000819b7f7220 */ /* 0x040fe20000410000 */
[C---:B------:R-:W-:Y:S01]  /*50c0*/  FMUL.FTZ R125, R148.reuse, R123 ;  /* 0x0000007b947d7220 */ /* 0x040fe20000410000 */
[-C--:B------:R-:W-:Y:S01]  /*50d0*/  FMUL.FTZ R126, R155, R122.reuse ;  /* 0x0000007a9b7e7220 */ /* 0x080fe20000410000 */
[-C--:B------:R-:W-:Y:S01]  /*50e0*/  FMUL.FTZ R120, R148, R121.reuse ;  /* 0x0000007994787220 */ /* 0x080fe20000410000 */
[----:B------:R-:W-:Y:S01]  /*50f0*/  FFMA.FTZ R124, R156, R122, R127 ;  /* 0x0000007a9c7c7223 */ /* 0x000fe2000001007f */
[C---:B------:R-:W-:Y:S01]  /*5100*/  FFMA.FTZ R125, R152.reuse, R121, -R125 ;  /* 0x00000079987d7223 */ /* 0x040fe2000001087d */
[----:B------:R-:W-:Y:S01]  /*5110*/  FMUL.FTZ R127, R51, UR42 ;  /* 0x0000002a337f7c20 */ /* 0x000fe20008410000 */
[----:B------:R-:W-:Y:S01]  /*5120*/  FFMA.FTZ R122, R152, R123, R120 ;  /* 0x0000007b987a7223 */ /* 0x000fe20000010078 */
[----:B------:R-:W-:Y:S01]  /*5130*/  FFMA.FTZ R126, R156, R129, -R126 ;  /* 0x000000819c7e7223 */ /* 0x000fe2000001087e */
[----:B------:R-:W0:Y:S01]  /*5140*/  LDS.64 R120, [R38+0x8478] ;  /* 0x0084780026787984 */ /* 0x000e220000000a00 */
[----:B------:R-:W-:Y:S01]  /*5150*/  FFMA.FTZ R127, R50, UR41, -R127 ;  /* 0x00000029327f7c23 */ /* 0x000fe2000801087f */
[----:B------:R-:W-:Y:S01]  /*5160*/  FADD.FTZ R125, R188, R125 ;  /* 0x0000007dbc7d7221 */ /* 0x000fe20000010000 */
[C---:B------:R-:W-:Y:S01]  /*5170*/  FMUL.FTZ R123, R157.reuse, R126 ;  /* 0x0000007e9d7b7220 */ /* 0x040fe20000410000 */
[-C--:B------:R-:W-:Y:S01]  /*5180*/  FMUL.FTZ R129, R157, R124.reuse ;  /* 0x0000007c9d817220 */ /* 0x080fe20000410000 */
[----:B------:R-:W-:Y:S01]  /*5190*/  FFMA.FTZ R122, R7, R127, R122 ;  /* 0x0000007f077a7223 */ /* 0x000fe2000001007a */
[----:B------:R-:W-:Y:S01]  /*51a0*/  FMUL.FTZ R127, R49, UR42 ;  /* 0x0000002a317f7c20 */ /* 0x000fe20008410000 */
[C---:B------:R-:W-:Y:S01]  /*51b0*/  FFMA.FTZ R128, R158.reuse, R124, R123 ;  /* 0x0000007c9e807223 */ /* 0x040fe2000001007b */
[CC--:B------:R-:W-:Y:S01]  /*51c0*/  FMUL.FTZ R123, R153.reuse, R125.reuse ;  /* 0x0000007d997b7220 */ /* 0x0c0fe20000410000 */
[----:B------:R-:W-:Y:S01]  /*51d0*/  FMUL.FTZ R124, R153, R122 ;  /* 0x0000007a997c7220 */ /* 0x000fe20000410000 */
[----:B------:R-:W-:Y:S01]  /*51e0*/  FFMA.FTZ R129, R158, R126, -R129 ;  /* 0x0000007e9e817223 */ /* 0x000fe20000010881 */
[----:B------:R-:W-:Y:S01]  /*51f0*/  FFMA.FTZ R127, R48, UR41, -R127 ;  /* 0x00000029307f7c23 */ /* 0x000fe2000801087f */
[C---:B------:R-:W-:Y:S01]  /*5200*/  FFMA.FTZ R123, R154.reuse, R122, R123 ;  /* 0x0000007a9a7b7223 */ /* 0x040fe2000001007b */
[----:B------:R-:W-:Y:S01]  /*5210*/  FFMA.FTZ R124, R154, R125, -R124 ;  /* 0x0000007d9a7c7223 */ /* 0x000fe2000001087c */
[C---:B------:R-:W-:Y:S01]  /*5220*/  FMUL.FTZ R125, R159.reuse, R129 ;  /* 0x000000819f7d7220 */ /* 0x040fe20000410000 */
[-C--:B------:R-:W-:Y:S01]  /*5230*/  FMUL.FTZ R131, R159, R128.reuse ;  /* 0x000000809f837220 */ /* 0x080fe20000410000 */
[----:B------:R-:W-:Y:S01]  /*5240*/  FFMA.FTZ R123, R8, R127, R123 ;  /* 0x0000007f087b7223 */ /* 0x000fe2000001007b */
[----:B------:R-:W-:Y:S01]  /*5250*/  FADD.FTZ R124, R187, R124 ;  /* 0x0000007cbb7c7221 */ /* 0x000fe20000010000 */
[C---:B------:R-:W-:Y:S01]  /*5260*/  FFMA.FTZ R126, R160.reuse, R128, R125 ;  /* 0x00000080a07e7223 */ /* 0x040fe2000001007d */
[----:B------:R-:W-:Y:S01]  /*5270*/  FMUL.FTZ R127, R55, UR42 ;  /* 0x0000002a377f7c20 */ /* 0x000fe20008410000 */
[C---:B------:R-:W-:Y:S01]  /*5280*/  FMUL.FTZ R125, R155.reuse, R123 ;  /* 0x0000007b9b7d7220 */ /* 0x040fe20000410000 */
[-C--:B------:R-:W-:Y:S01]  /*5290*/  FMUL.FTZ R122, R155, R124.reuse ;  /* 0x0000007c9b7a7220 */ /* 0x080fe20000410000 */
[----:B------:R-:W-:Y:S01]  /*52a0*/  FFMA.FTZ R131, R160, R129, -R131 ;  /* 0x00000081a0837223 */ /* 0x000fe20000010883 */
[----:B------:R-:W-:Y:S01]  /*52b0*/  FFMA.FTZ R127, R54, UR41, -R127 ;  /* 0x00000029367f7c23 */ /* 0x000fe2000801087f */
[C---:B------:R-:W-:Y:S01]  /*52c0*/  FFMA.FTZ R125, R156.reuse, R124, -R125 ;  /* 0x0000007c9c7d7223 */ /* 0x040fe2000001087d */
[----:B------:R-:W-:Y:S01]  /*52d0*/  FFMA.FTZ R122, R156, R123, R122 ;  /* 0x0000007b9c7a7223 */ /* 0x000fe2000001007a */
[----:B------:R-:W-:Y:S01]  /*52e0*/  FMUL.FTZ R123, R161, R131 ;  /* 0x00000083a17b7220 */ /* 0x000fe20000410000 */
[----:B------:R-:W-:Y:S01]  /*52f0*/  FMUL.FTZ R129, R53, UR42 ;  /* 0x0000002a35817c20 */ /* 0x000fe20008410000 */
[----:B------:R-:W-:Y:S01]  /*5300*/  FADD.FTZ R125, R186, R125 ;  /* 0x0000007dba7d7221 */ /* 0x000fe20000010000 */
[----:B------:R-:W-:Y:S01]  /*5310*/  FFMA.FTZ R122, R9, R127, R122 ;  /* 0x0000007f097a7223 */ /* 0x000fe2000001007a */
[-C--:B------:R-:W-:Y:S01]  /*5320*/  FMUL.FTZ R127, R161, R126.reuse ;  /* 0x0000007ea17f7220 */ /* 0x080fe20000410000 */
[C---:B------:R-:W-:Y:S01]  /*5330*/  FFMA.FTZ R128, R162.reuse, R126, R123 ;  /* 0x0000007ea2807223 */ /* 0x040fe2000001007b */
[C---:B------:R-:W-:Y:S01]  /*5340*/  FMUL.FTZ R123, R157.reuse, R125 ;  /* 0x0000007d9d7b7220 */ /* 0x040fe20000410000 */
[-C--:B------:R-:W-:Y:S01]  /*5350*/  FMUL.FTZ R124, R157, R122.reuse ;  /* 0x0000007a9d7c7220 */ /* 0x080fe20000410000 */
[----:B------:R-:W-:Y:S01]  /*5360*/  FFMA.FTZ R131, R162, R131, -R127 ;  /* 0x00000083a2837223 */ /* 0x000fe2000001087f */
[----:B------:R-:W-:Y:S01]  /*5370*/  FFMA.FTZ R129, R52, UR41, -R129 ;  /* 0x0000002934817c23 */ /* 0x000fe20008010881 */
[C---:B------:R-:W-:Y:S01]  /*5380*/  FFMA.FTZ R127, R158.reuse, R122, R123 ;  /* 0x0000007a9e7f7223 */ /* 0x040fe2000001007b */
[----:B------:R-:W-:Y:S01]  /*5390*/  FFMA.FTZ R124, R158, R125, -R124 ;  /* 0x0000007d9e7c7223 */ /* 0x000fe2000001087c */
[----:B------:R-:W-:Y:S01]  /*53a0*/  FMUL.FTZ R125, R163, R131 ;  /* 0x00000083a37d7220 */ /* 0x000fe20000410000 */
[----:B------:R-:W-:Y:S01]  /*53b0*/  FFMA.FTZ R221, R64, UR41, -R221 ;  /* 0x0000002940dd7c23 */ /* 0x000fe200080108dd */
[C---:B0-----:R-:W-:Y:S01]  /*53c0*/  FMUL.FTZ R122, R141.reuse, R120 ;  /* 0x000000788d7a7220 */ /* 0x041fe20000410000 */
[----:B------:R-:W-:Y:S01]  /*53d0*/  FMUL.FTZ R123, R141, R121 ;  /* 0x000000798d7b7220 */ /* 0x000fe20000410000 */
[----:B------:R-:W-:Y:S01]  /*53e0*/  FFMA.FTZ R127, R10, R129, R127 ;  /* 0x000000810a7f7223 */ /* 0x000fe2000001007f */
[----:B------:R-:W-:Y:S01]  /*53f0*/  FFMA.FTZ R126, R164, R128, R125 ;  /* 0x00000080a47e7223 */ /* 0x000fe2000001007d */
[C---:B------:R-:W-:Y:S01]  /*5400*/  FFMA.FTZ R122, R140.reuse, R121, R122 ;  /* 0x000000798c7a7223 */ /* 0x040fe2000001007a */
[----:B------:R-:W-:Y:S01]  /*5410*/  FFMA.FTZ R123, R140, R120, -R123 ;  /* 0x000000788c7b7223 */ /* 0x000fe2000001087b */
[----:B------:R-:W-:Y:S01]  /*5420*/  FMUL.FTZ R125, R163, R128 ;  /* 0x00000080a37d7220 */ /* 0x000fe20000410000 */
[----:B------:R-:W-:Y:S01]  /*5430*/  FADD.FTZ R124, R185, R124 ;  /* 0x0000007cb97c7221 */ /* 0x000fe20000010000 */
[----:B------:R-:W-:Y:S01]  /*5440*/  FMUL.FTZ R121, R159, R127 ;  /* 0x0000007f9f797220 */ /* 0x000fe20000410000 */
[----:B------:R-:W-:Y:S01]  /*5450*/  FADD.FTZ R211, RZ, R122 ;  /* 0x0000007affd37221 */ /* 0x000fe20000010000 */
[----:B------:R-:W-:Y:S01]  /*5460*/  FFMA.FTZ R213, R116, R33, R123 ;  /* 0x0000002174d57223 */ /* 0x000fe2000001007b */
[----:B------:R-:W-:Y:S01]  /*5470*/  FFMA.FTZ R131, R164, R131, -R125 ;  /* 0x00000083a4837223 */ /* 0x000fe2000001087d */
[-C--:B------:R-:W-:Y:S01]  /*5480*/  FFMA.FTZ R125, R160, R124.reuse, -R121 ;  /* 0x0000007ca07d7223 */ /* 0x080fe20000010879 */
[C---:B------:R-:W-:Y:S01]  /*5490*/  FMUL.FTZ R121, R173.reuse, R211 ;  /* 0x000000d3ad797220 */ /* 0x040fe20000410000 */
[-C--:B------:R-:W-:Y:S01]  /*54a0*/  FMUL.FTZ R120, R173, R213.reuse ;  /* 0x000000d5ad787220 */ /* 0x080fe20000410000 */
[----:B------:R-:W-:Y:S01]  /*54b0*/  FMUL.FTZ R123, R159, R124 ;  /* 0x0000007c9f7b7220 */ /* 0x000fe20000410000 */
[----:B------:R-:W-:Y:S01]  /*54c0*/  FMUL.FTZ R129, R59, UR42 ;  /* 0x0000002a3b817c20 */ /* 0x000fe20008410000 */
[C---:B------:R-:W-:Y:S01]  /*54d0*/  FFMA.FTZ R212, R174.reuse, R213, -R121 ;  /* 0x000000d5aed47223 */ /* 0x040fe20000010879 */
[----:B------:R-:W-:Y:S01]  /*54e0*/  FFMA.FTZ R120, R174, R211, R120 ;  /* 0x000000d3ae787223 */ /* 0x000fe20000010078 */
[----:B------:R-:W-:Y:S01]  /*54f0*/  FMUL.FTZ R121, R165, R131 ;  /* 0x00000083a5797220 */ /* 0x000fe20000410000 */
[----:B------:R-:W-:Y:S01]  /*5500*/  FFMA.FTZ R122, R160, R127, R123 ;  /* 0x0000007fa07a7223 */ /* 0x000fe2000001007b */
[----:B------:R-:W-:Y:S01]  /*5510*/  FFMA.FTZ R212, R117, R32, R212 ;  /* 0x0000002075d47223 */ /* 0x000fe200000100d4 */
[----:B------:R-:W-:Y:S01]  /*5520*/  FFMA.FTZ R129, R58, UR41, -R129 ;  /* 0x000000293a817c23 */ /* 0x000fe20008010881 */
[----:B------:R-:W-:Y:S01]  /*5530*/  FADD.FTZ R210, RZ, R120 ;  /* 0x00000078ffd27221 */ /* 0x000fe20000010000 */
[----:B------:R-:W-:Y:S01]  /*5540*/  FFMA.FTZ R124, R166, R126, R121 ;  /* 0x0000007ea67c7223 */ /* 0x000fe20000010079 */
[----:B------:R-:W-:Y:S01]  /*5550*/  FMUL.FTZ R123, R171, R212 ;  /* 0x000000d4ab7b7220 */ /* 0x000fe20000410000 */
[----:B------:R-:W-:Y:S01]  /*5560*/  FFMA.FTZ R122, R11, R129, R122 ;  /* 0x000000810b7a7223 */ /* 0x000fe2000001007a */
[----:B------:R-:W-:Y:S01]  /*5570*/  FMUL.FTZ R121, R171, R210 ;  /* 0x000000d2ab797220 */ /* 0x000fe20000410000 */
[----:B------:R-:W-:Y:S01]  /*5580*/  FMUL.FTZ R129, R165, R126 ;  /* 0x0000007ea5817220 */ /* 0x000fe20000410000 */
[----:B------:R-:W-:Y:S01]  /*5590*/  FADD.FTZ R125, R184, R125 ;  /* 0x0000007db87d7221 */ /* 0x000fe20000010000 */
[C---:B------:R-:W-:Y:S01]  /*55a0*/  FFMA.FTZ R123, R172.reuse, R210, R123 ;  /* 0x000000d2ac7b7223 */ /* 0x040fe2000001007b */
[----:B------:R-:W-:Y:S01]  /*55b0*/  FFMA.FTZ R121, R172, R212, -R121 ;  /* 0x000000d4ac797223 */ /* 0x000fe20000010879 */
[----:B------:R-:W-:Y:S01]  /*55c0*/  FFMA.FTZ R126, R166, R131, -R129 ;  /* 0x00000083a67e7223 */ /* 0x000fe20000010881 */
[----:B------:R-:W-:Y:S01]  /*55d0*/  FMUL.FTZ R127, R161, R125 ;  /* 0x0000007da17f7220 */ /* 0x000fe20000410000 */
[----:B------:R-:W-:Y:S01]  /*55e0*/  FMUL.FTZ R131, R57, UR42 ;  /* 0x0000002a39837c20 */ /* 0x000fe20008410000 */
[----:B------:R-:W-:Y:S01]  /*55f0*/  FADD.FTZ R209, RZ, R123 ;  /* 0x0000007bffd17221 */ /* 0x000fe20000010000 */
[----:B------:R-:W-:Y:S01]  /*5600*/  FFMA.FTZ R215, R118, R31, R121 ;  /* 0x0000001f76d77223 */ /* 0x000fe20000010079 */
[-C--:B------:R-:W-:Y:S01]  /*5610*/  FFMA.FTZ R127, R162, R122.reuse, R127 ;  /* 0x0000007aa27f7223 */ /* 0x080fe2000001007f */
[----:B------:R-:W-:Y:S01]  /*5620*/  FMUL.FTZ R129, R161, R122 ;  /* 0x0000007aa1817220 */ /* 0x000fe20000410000 */
[----:B------:R-:W-:Y:S01]  /*5630*/  FFMA.FTZ R131, R56, UR41, -R131 ;  /* 0x0000002938837c23 */ /* 0x000fe20008010883 */
[C---:B------:R-:W-:Y:S01]  /*5640*/  FMUL.FTZ R120, R169.reuse, R209 ;  /* 0x000000d1a9787220 */ /* 0x040fe20000410000 */
[----:B------:R-:W-:Y:S01]  /*5650*/  FMUL.FTZ R121, R169, R215 ;  /* 0x000000d7a9797220 */ /* 0x000fe20000410000 */
[----:B------:R-:W-:Y:S01]  /*5660*/  FMUL.FTZ R123, R167, R126 ;  /* 0x0000007ea77b7220 */ /* 0x000fe20000410000 */
[----:B------:R-:W-:Y:S01]  /*5670*/  FFMA.FTZ R122, R162, R125, -R129 ;  /* 0x0000007da27a7223 */ /* 0x000fe20000010881 */
[----:B------:R-:W-:Y:S01]  /*5680*/  FFMA.FTZ R127, R12, R131, R127 ;  /* 0x000000830c7f7223 */ /* 0x000fe2000001007f */
[C---:B------:R-:W-:Y:S01]  /*5690*/  FFMA.FTZ R120, R170.reuse, R215, -R120 ;  /* 0x000000d7aa787223 */ /* 0x040fe20000010878 */
[----:B------:R-:W-:Y:S01]  /*56a0*/  FFMA.FTZ R121, R170, R209, R121 ;  /* 0x000000d1aa797223 */ /* 0x000fe20000010079 */
[----:B------:R-:W-:Y:S01]  /*56b0*/  FFMA.FTZ R128, R168, R124, R123 ;  /* 0x0000007ca8807223 */ /* 0x000fe2000001007b */
[----:B------:R-:W-:Y:S01]  /*56c0*/  FADD.FTZ R122, R183, R122 ;  /* 0x0000007ab77a7221 */ /* 0x000fe20000010000 */
[-C--:B------:R-:W-:Y:S01]  /*56d0*/  FMUL.FTZ R123, R163, R127.reuse ;  /* 0x0000007fa37b7220 */ /* 0x080fe20000410000 */
[----:B------:R-:W-:Y:S01]  /*56e0*/  FFMA.FTZ R214, R119, R30, R120 ;  /* 0x0000001e77d67223 */ /* 0x000fe20000010078 */
[----:B------:R-:W-:Y:S01]  /*56f0*/  FADD.FTZ R208, RZ, R121 ;  /* 0x00000079ffd07221 */ /* 0x000fe20000010000 */
[C---:B------:R-:W-:Y:S01]  /*5700*/  FMUL.FTZ R125, R167.reuse, R124 ;  /* 0x0000007ca77d7220 */ /* 0x040fe20000410000 */
[----:B------:R-:W-:Y:S01]  /*5710*/  FFMA.FTZ R129, R164, R122, -R123 ;  /* 0x0000007aa4817223 */ /* 0x000fe2000001087b */
[C---:B------:R-:W-:Y:S01]  /*5720*/  FMUL.FTZ R123, R167.reuse, R214 ;  /* 0x000000d6a77b7220 */ /* 0x040fe20000410000 */
[----:B------:R-:W-:Y:S01]  /*5730*/  FMUL.FTZ R121, R167, R208 ;  /* 0x000000d0a7797220 */ /* 0x000fe20000410000 */
[C---:B------:R-:W-:Y:S01]  /*5740*/  FFMA.FTZ R126, R168.reuse, R126, -R125 ;  /* 0x0000007ea87e7223 */ /* 0x040fe2000001087d */
[----:B------:R-:W-:Y:S01]  /*5750*/  FMUL.FTZ R125, R163, R122 ;  /* 0x0000007aa37d7220 */ /* 0x000fe20000410000 */
[----:B------:R-:W-:Y:S01]  /*5760*/  FMUL.FTZ R131, R63, UR42 ;  /* 0x0000002a3f837c20 */ /* 0x000fe20008410000 */
[C---:B------:R-:W-:Y:S01]  /*5770*/  FFMA.FTZ R123, R168.reuse, R208, R123 ;  /* 0x000000d0a87b7223 */ /* 0x040fe2000001007b */
[----:B------:R-:W-:Y:S01]  /*5780*/  FFMA.FTZ R121, R168, R214, -R121 ;  /* 0x000000d6a8797223 */ /* 0x000fe20000010879 */
[----:B------:R-:W-:Y:S01]  /*5790*/  FFMA.FTZ R120, R164, R127, R125 ;  /* 0x0000007fa4787223 */ /* 0x000fe2000001007d */
[----:B------:R-:W-:Y:S01]  /*57a0*/  FFMA.FTZ R131, R62, UR41, -R131 ;  /* 0x000000293e837c23 */ /* 0x000fe20008010883 */
[----:B------:R-:W-:Y:S01]  /*57b0*/  FADD.FTZ R207, RZ, R123 ;  /* 0x0000007bffcf7221 */ /* 0x000fe20000010000 */
[----:B------:R-:W-:Y:S01]  /*57c0*/  FFMA.FTZ R217, R112, R29, R121 ;  /* 0x0000001d70d97223 */ /* 0x000fe20000010079 */
[----:B------:R-:W-:Y:S01]  /*57d0*/  FADD.FTZ R129, R182, R129 ;  /* 0x00000081b6817221 */ /* 0x000fe20000010000 */
[----:B------:R-:W-:Y:S01]  /*57e0*/  FFMA.FTZ R131, R13, R131, R120 ;  /* 0x000000830d837223 */ /* 0x000fe20000010078 */
[C---:B------:R-:W-:Y:S01]  /*57f0*/  FMUL.FTZ R120, R165.reuse, R207 ;  /* 0x000000cfa5787220 */ /* 0x040fe20000410000 */
[-C--:B------:R-:W-:Y:S01]  /*5800*/  FMUL.FTZ R121, R165, R217.reuse ;  /* 0x000000d9a5797220 */ /* 0x080fe20000410000 */
[C---:B------:R-:W-:Y:S01]  /*5810*/  FMUL.FTZ R123, R169.reuse, R128 ;  /* 0x00000080a97b7220 */ /* 0x040fe20000410000 */
[-C--:B------:R-:W-:Y:S01]  /*5820*/  FMUL.FTZ R125, R169, R126.reuse ;  /* 0x0000007ea97d7220 */ /* 0x080fe20000410000 */
[C---:B------:R-:W-:Y:S01]  /*5830*/  FFMA.FTZ R120, R166.reuse, R217, -R120 ;  /* 0x000000d9a6787223 */ /* 0x040fe20000010878 */
[----:B------:R-:W-:Y:S01]  /*5840*/  FFMA.FTZ R121, R166, R207, R121 ;  /* 0x000000cfa6797223 */ /* 0x000fe20000010079 */
[----:B------:R-:W-:Y:S01]  /*5850*/  FMUL.FTZ R122, R165, R129 ;  /* 0x00000081a57a7220 */ /* 0x000fe20000410000 */
[C---:B------:R-:W-:Y:S01]  /*5860*/  FFMA.FTZ R126, R170.reuse, R126, -R123 ;  /* 0x0000007eaa7e7223 */ /* 0x040fe2000001087b */
[----:B------:R-:W-:Y:S01]  /*5870*/  FMUL.FTZ R123, R61, UR42 ;  /* 0x0000002a3d7b7c20 */ /* 0x000fe20008410000 */
[----:B------:R-:W-:Y:S01]  /*5880*/  FFMA.FTZ R216, R113, R28, R120 ;  /* 0x0000001c71d87223 */ /* 0x000fe20000010078 */
[----:B------:R-:W-:Y:S01]  /*5890*/  FFMA.FTZ R124, R170, R128, R125 ;  /* 0x00000080aa7c7223 */ /* 0x000fe2000001007d */
[----:B------:R-:W-:Y:S01]  /*58a0*/  FADD.FTZ R206, RZ, R121 ;  /* 0x00000079ffce7221 */ /* 0x000fe20000010000 */
[-C--:B------:R-:W-:Y:S01]  /*58b0*/  FFMA.FTZ R125, R166, R131.reuse, R122 ;  /* 0x00000083a67d7223 */ /* 0x080fe2000001007a */
[----:B------:R-:W-:Y:S01]  /*58c0*/  FFMA.FTZ R122, R60, UR41, -R123 ;  /* 0x000000293c7a7c23 */ /* 0x000fe2000801087b */
[C---:B------:R-:W-:Y:S01]  /*58d0*/  FMUL.FTZ R123, R163.reuse, R216 ;  /* 0x000000d8a37b7220 */ /* 0x040fe20000410000 */
[----:B------:R-:W-:Y:S01]  /*58e0*/  FMUL.FTZ R121, R163, R206 ;  /* 0x000000cea3797220 */ /* 0x000fe20000410000 */
[----:B------:R-:W-:Y:S01]  /*58f0*/  FMUL.FTZ R131, R165, R131 ;  /* 0x00000083a5837220 */ /* 0x000fe20000410000 */
[C---:B------:R-:W-:Y:S01]  /*5900*/  FMUL.FTZ R127, R171.reuse, R126 ;  /* 0x0000007eab7f7220 */ /* 0x040fe20000410000 */
[C---:B------:R-:W-:Y:S01]  /*5910*/  FFMA.FTZ R123, R164.reuse, R206, R123 ;  /* 0x000000cea47b7223 */ /* 0x040fe2000001007b */
[----:B------:R-:W-:Y:S01]  /*5920*/  FFMA.FTZ R121, R164, R216, -R121 ;  /* 0x000000d8a4797223 */ /* 0x000fe20000010879 */
[----:B------:R-:W-:Y:S01]  /*5930*/  FFMA.FTZ R120, R166, R129, -R131 ;  /* 0x00000081a6787223 */ /* 0x000fe20000010883 */
[----:B------:R-:W-:Y:S01]  /*5940*/  FFMA.FTZ R125, R14, R122, R125 ;  /* 0x0000007a0e7d7223 */ /* 0x000fe2000001007d */
[----:B------:R-:W-:Y:S01]  /*5950*/  FADD.FTZ R205, RZ, R123 ;  /* 0x0000007bffcd7221 */ /* 0x000fe20000010000 */
[----:B------:R-:W-:Y:S01]  /*5960*/  FFMA.FTZ R219, R114, R27, R121 ;  /* 0x0000001b72db7223 */ /* 0x000fe20000010079 */
[CC--:B------:R-:W-:Y:S01]  /*5970*/  FFMA.FTZ R121, R172.reuse, R124.reuse, R127 ;  /* 0x0000007cac797223 */ /* 0x0c0fe2000001007f */
[----:B------:R-:W-:Y:S01]  /*5980*/  FMUL.FTZ R129, R171, R124 ;  /* 0x0000007cab817220 */ /* 0x000fe20000410000 */
[----:B------:R-:W-:Y:S01]  /*5990*/  FADD.FTZ R124, R193, R120 ;  /* 0x00000078c17c7221 */ /* 0x000fe20000010000 */
[----:B------:R-:W-:Y:S01]  /*59a0*/  FMUL.FTZ R120, R161, R205 ;  /* 0x000000cda1787220 */ /* 0x000fe20000410000 */
[----:B------:R-:W-:Y:S01]  /*59b0*/  FMUL.FTZ R127, R167, R125 ;  /* 0x0000007da77f7220 */ /* 0x000fe20000410000 */
[-C--:B------:R-:W-:Y:S01]  /*59c0*/  FMUL.FTZ R123, R161, R219.reuse ;  /* 0x000000dba17b7220 */ /* 0x080fe20000410000 */
[----:B------:R-:W-:Y:S01]  /*59d0*/  FFMA.FTZ R122, R172, R126, -R129 ;  /* 0x0000007eac7a7223 */ /* 0x000fe20000010881 */
[----:B------:R-:W-:Y:S01]  /*59e0*/  FFMA.FTZ R120, R162, R219, -R120 ;  /* 0x000000dba2787223 */ /* 0x000fe20000010878 */
[-C--:B------:R-:W-:Y:S01]  /*59f0*/  FFMA.FTZ R129, R168, R124.reuse, -R127 ;  /* 0x0000007ca8817223 */ /* 0x080fe2000001087f */
[----:B------:R-:W-:Y:S01]  /*5a00*/  FMUL.FTZ R127, R167, R124 ;  /* 0x0000007ca77f7220 */ /* 0x000fe20000410000 */
[----:B------:R-:W-:Y:S01]  /*5a10*/  FFMA.FTZ R123, R162, R205, R123 ;  /* 0x000000cda27b7223 */ /* 0x000fe2000001007b */
[----:B------:R-:W-:Y:S01]  /*5a20*/  FFMA.FTZ R218, R115, R26, R120 ;  /* 0x0000001a73da7223 */ /* 0x000fe20000010078 */
[----:B------:R-:W-:Y:S01]  /*5a30*/  FMUL.FTZ R131, R67, UR42 ;  /* 0x0000002a43837c20 */ /* 0x000fe20008410000 */
[----:B------:R-:W-:Y:S01]  /*5a40*/  FFMA.FTZ R124, R168, R125, R127 ;  /* 0x0000007da87c7223 */ /* 0x000fe2000001007f */
[----:B------:R-:W-:Y:S01]  /*5a50*/  FADD.FTZ R204, RZ, R123 ;  /* 0x0000007bffcc7221 */ /* 0x000fe20000010000 */
[C---:B------:R-:W-:Y:S01]  /*5a60*/  FMUL.FTZ R125, R159.reuse, R218 ;  /* 0x000000da9f7d7220 */ /* 0x040fe20000410000 */
        /* <DEDUP_REMOVED lines=12> */
[----:B------:R-:W-:Y:S01]  /*5b30*/  FFMA.FTZ R124, R170, R129, -R131 ;  /* 0x00000081aa7c7223 */ /* 0x000fe20000010883 */
[----:B------:R-:W-:Y:S01]  /*5b40*/  FFMA.FTZ R127, R16, R221, R127 ;  /* 0x000000dd107f7223 */ /* 0x000fe2000001007f */
[-C--:B------:R-:W-:Y:S01]  /*5b50*/  FMUL.FTZ R120, R157, R223.reuse ;  /* 0x000000df9d787220 */ /* 0x080fe20000410000 */
[C---:B------:R-:W-:Y:S01]  /*5b60*/  FFMA.FTZ R222, R158.reuse, R223, -R123 ;  /* 0x000000df9ede7223 */ /* 0x040fe2000001087b */
[----:B------:R-:W-:Y:S01]  /*5b70*/  FADD.FTZ R124, R195, R124 ;  /* 0x0000007cc37c7221 */ /* 0x000fe20000010000 */
[----:B------:R-:W-:Y:S01]  /*5b80*/  FMUL.FTZ R125, R171, R127 ;  /* 0x0000007fab7d7220 */ /* 0x000fe20000410000 */
[----:B------:R-:W-:Y:S01]  /*5b90*/  FFMA.FTZ R120, R158, R203, R120 ;  /* 0x000000cb9e787223 */ /* 0x000fe20000010078 */
[----:B------:R-:W-:Y:S01]  /*5ba0*/  FFMA.FTZ R222, R109, R24, R222 ;  /* 0x000000186dde7223 */ /* 0x000fe200000100de */
[-C--:B------:R-:W-:Y:S01]  /*5bb0*/  FMUL.FTZ R126, R171, R124.reuse ;  /* 0x0000007cab7e7220 */ /* 0x080fe20000410000 */
[C---:B------:R-:W-:Y:S01]  /*5bc0*/  FFMA.FTZ R129, R172.reuse, R124, -R125 ;  /* 0x0000007cac817223 */ /* 0x040fe2000001087d */
[----:B------:R-:W-:Y:S01]  /*5bd0*/  FADD.FTZ R202, RZ, R120 ;  /* 0x00000078ffca7221 */ /* 0x000fe20000010000 */
[----:B------:R-:W-:Y:S01]  /*5be0*/  FMUL.FTZ R125, R155, R222 ;  /* 0x000000de9b7d7220 */ /* 0x000fe20000410000 */
[----:B------:R-:W-:Y:S01]  /*5bf0*/  FFMA.FTZ R126, R172, R127, R126 ;  /* 0x0000007fac7e7223 */ /* 0x000fe2000001007e */
[----:B------:R-:W-:Y:S01]  /*5c00*/  FMUL.FTZ R127, R71, UR42 ;  /* 0x0000002a477f7c20 */ /* 0x000fe20008410000 */
[-C--:B------:R-:W-:Y:S01]  /*5c10*/  FMUL.FTZ R123, R155, R202.reuse ;  /* 0x000000ca9b7b7220 */ /* 0x080fe20000410000 */
[----:B------:R-:W-:Y:S01]  /*5c20*/  FFMA.FTZ R125, R156, R202, R125 ;  /* 0x000000ca9c7d7223 */ /* 0x000fe2000001007d */
[----:B------:R-:W-:Y:S01]  /*5c30*/  FADD.FTZ R129, R196, R129 ;  /* 0x00000081c4817221 */ /* 0x000fe20000010000 */
[----:B------:R-:W-:Y:S01]  /*5c40*/  FFMA.FTZ R224, R70, UR41, -R127 ;  /* 0x0000002946e07c23 */ /* 0x000fe2000801087f */
[----:B------:R-:W-:Y:S01]  /*5c50*/  FFMA.FTZ R123, R156, R222, -R123 ;  /* 0x000000de9c7b7223 */ /* 0x000fe2000001087b */
[----:B------:R-:W-:Y:S01]  /*5c60*/  FADD.FTZ R200, RZ, R125 ;  /* 0x0000007dffc87221 */ /* 0x000fe20000010000 */
[----:B------:R-:W-:Y:S01]  /*5c70*/  ISETP.GE.AND P0, PT, R145, UR39, PT ;  /* 0x0000002791007c0c */ /* 0x000fe2000bf06270 */
[----:B------:R-:W-:Y:S01]  /*5c80*/  FFMA.FTZ R126, R17, R224, R126 ;  /* 0x000000e0117e7223 */ /* 0x000fe2000001007e */
[----:B------:R-:W-:Y:S01]  /*5c90*/  FFMA.FTZ R225, R110, R23, R123 ;  /* 0x000000176ee17223 */ /* 0x000fe2000001007b */
[----:B------:R-:W-:Y:S01]  /*5ca0*/  FMUL.FTZ R123, R153, R200 ;  /* 0x000000c8997b7220 */ /* 0x000fe20000410000 */
[----:B------:R-:W-:Y:S01]  /*5cb0*/  FMUL.FTZ R127, R173, R129 ;  /* 0x00000081ad7f7220 */ /* 0x000fe20000410000 */
[----:B------:R-:W-:Y:S01]  /*5cc0*/  ISETP.NE.OR P0, PT, R144, RZ, P0 ;  /* 0x000000ff9000720c */ /* 0x000fe20000705670 */
[-C--:B------:R-:W-:Y:S01]  /*5cd0*/  FMUL.FTZ R125, R153, R225.reuse ;  /* 0x000000e1997d7220 */ /* 0x080fe20000410000 */
[----:B------:R-:W-:Y:S01]  /*5ce0*/  FFMA.FTZ R226, R154, R225, -R123 ;  /* 0x000000e19ae27223 */ /* 0x000fe2000001087b */
[-C--:B------:R-:W-:Y:S01]  /*5cf0*/  FMUL.FTZ R120, R173, R126.reuse ;  /* 0x0000007ead787220 */ /* 0x080fe20000410000 */
[----:B------:R-:W-:Y:S01]  /*5d00*/  FFMA.FTZ R127, R174, R126, R127 ;  /* 0x0000007eae7f7223 */ /* 0x000fe2000001007f */
[----:B------:R-:W-:Y:S01]  /*5d10*/  FFMA.FTZ R125, R154, R200, R125 ;  /* 0x000000c89a7d7223 */ /* 0x000fe2000001007d */
[----:B------:R-:W-:Y:S01]  /*5d20*/  FFMA.FTZ R226, R111, R22, R226 ;  /* 0x000000166fe27223 */ /* 0x000fe200000100e2 */
[----:B------:R-:W-:Y:S01]  /*5d30*/  FMUL.FTZ R229, R69, UR42 ;  /* 0x0000002a45e57c20 */ /* 0x000fe20008410000 */
[----:B------:R-:W-:Y:S01]  /*5d40*/  FFMA.FTZ R128, R174, R129, -R120 ;  /* 0x00000081ae807223 */ /* 0x000fe20000010878 */
[----:B------:R-:W-:Y:S01]  /*5d50*/  FADD.FTZ R201, RZ, R125 ;  /* 0x0000007dffc97221 */ /* 0x000fe20000010000 */
[-C--:B------:R-:W-:Y:S01]  /*5d60*/  FMUL.FTZ R125, R148, R226.reuse ;  /* 0x000000e2947d7220 */ /* 0x080fe20000410000 */
[----:B------:R-:W-:Y:S01]  /*5d70*/  HFMA2 R140, -RZ, RZ, 1.875, 0 ;  /* 0x3f800000ff8c7431 */ /* 0x000fe200000001ff */
[----:B------:R-:W-:Y:S01]  /*5d80*/  ISETP.GT.U32.AND P2, PT, R2, 0x1f, PT ;  /* 0x0000001f0200780c */ /* 0x000fe20003f44070 */
[-C--:B------:R-:W-:Y:S01]  /*5d90*/  FMUL.FTZ R123, R148, R201.reuse ;  /* 0x000000c9947b7220 */ /* 0x080fe20000410000 */
[----:B------:R-:W-:Y:S01]  /*5da0*/  FFMA.FTZ R125, R152, R201, R125 ;  /* 0x000000c9987d7223 */ /* 0x000fe2000001007d */
[----:B------:R-:W-:Y:S01]  /*5db0*/  VOTEU.ALL UP0, P0 ;  /* 0x0000000000ff7886 */ /* 0x000fe20000000000 */
[----:B------:R-:W-:Y:S01]  /*5dc0*/  FFMA.FTZ R229, R68, UR41, -R229 ;  /* 0x0000002944e57c23 */ /* 0x000fe200080108e5 */
[----:B------:R-:W-:Y:S01]  /*5dd0*/  FFMA.FTZ R123, R152, R226, -R123 ;  /* 0x000000e2987b7223 */ /* 0x000fe2000001087b */
[----:B------:R-:W-:Y:S01]  /*5de0*/  FADD.FTZ R199, RZ, R125 ;  /* 0x0000007dffc77221 */ /* 0x000fe20000010000 */
[----:B------:R-:W-:Y:S01]  /*5df0*/  CS2R R142, SRZ ;  /* 0x00000000008e7805 */ /* 0x000fe2000001ff00 */
[----:B------:R-:W-:Y:S01]  /*5e00*/  @!UP0 ULEA UR12, UR6, UR11, 0x4 ;  /* 0x0000000b060c8291 */ /* 0x000fe2000f8e20ff */
[----:B------:R-:W-:Y:S01]  /*5e10*/  FFMA.FTZ R227, R104, R21, R123 ;  /* 0x0000001568e37223 */ /* 0x000fe2000001007b */
[C---:B------:R-:W-:Y:S01]  /*5e20*/  FMUL.FTZ R124, R180.reuse, R199 ;  /* 0x000000c7b47c7220 */ /* 0x040fe20000410000 */
[----:B------:R-:W-:Y:S01]  /*5e30*/  FMUL.FTZ R123, R173, R122 ;  /* 0x0000007aad7b7220 */ /* 0x000fe20000410000 */
[----:B------:R-:W-:Y:S01]  /*5e40*/  MOV R141, RZ ;  /* 0x000000ff008d7202 */ /* 0x000fe20000000f00 */
[-C--:B------:R-:W-:Y:S01]  /*5e50*/  FMUL.FTZ R126, R180, R227.reuse ;  /* 0x000000e3b47e7220 */ /* 0x080fe20000410000 */
[----:B------:R-:W-:Y:S01]  /*5e60*/  FFMA.FTZ R124, R181, R227, -R124 ;  /* 0x000000e3b57c7223 */ /* 0x000fe2000001087c */
[CC--:B------:R-:W-:Y:S01]  /*5e70*/  FFMA.FTZ R120, R174.reuse, R121.reuse, R123 ;  /* 0x00000079ae787223 */ /* 0x0c0fe2000001007b */
[----:B------:R-:W-:Y:S01]  /*5e80*/  FMUL.FTZ R121, R173, R121 ;  /* 0x00000079ad797220 */ /* 0x000fe20000410000 */
[----:B------:R-:W-:Y:S01]  /*5e90*/  FFMA.FTZ R126, R181, R199, R126 ;  /* 0x000000c7b57e7223 */ /* 0x000fe2000001007e */
[----:B------:R-:W-:Y:S01]  /*5ea0*/  FFMA.FTZ R228, R105, R20, R124 ;  /* 0x0000001469e47223 */ /* 0x000fe2000001007c */
[----:B------:R-:W-:Y:S01]  /*5eb0*/  FADD.FTZ R123, R197, R128 ;  /* 0x00000080c57b7221 */ /* 0x000fe20000010000 */
[----:B------:R-:W-:Y:S01]  /*5ec0*/  FFMA.FTZ R121, R174, R122, -R121 ;  /* 0x0000007aae797223 */ /* 0x000fe20000010879 */
[----:B------:R-:W-:Y:S01]  /*5ed0*/  FADD.FTZ R198, RZ, R126 ;  /* 0x0000007effc67221 */ /* 0x000fe20000010000 */
[----:B------:R-:W-:Y:S01]  /*5ee0*/  FMUL.FTZ R124, R178, R228 ;  /* 0x000000e4b27c7220 */ /* 0x000fe20000410000 */
[----:B------:R-:W-:Y:S01]  /*5ef0*/  FFMA.FTZ R122, R0, R229, R127 ;  /* 0x000000e5007a7223 */ /* 0x000fe2000001007f */
[----:B------:R-:W0:Y:S01]  /*5f00*/  @!P0 LDS.128 R140, [UR12+0xac80] ;  /* 0x00ac800cff8c8984 */ /* 0x000e220008000c00 */
[-C--:B------:R-:W-:Y:S01]  /*5f10*/  FMUL.FTZ R125, R178, R198.reuse ;  /* 0x000000c6b27d7220 */ /* 0x080fe20000410000 */
[C---:B------:R-:W-:Y:S01]  /*5f20*/  FFMA.FTZ R124, R179.reuse, R198, R124 ;  /* 0x000000c6b37c7223 */ /* 0x040fe2000001007c */
[----:B------:R-:W-:Y:S01]  /*5f30*/  BSSY B0, `(.L_x_3894) ;  /* 0x00000e4000007945 */ /* 0x000fe20003800000 */
[----:B------:R1:W-:Y:S01]  /*5f40*/  STS.128 [R38+0x8e80], R120 ;  /* 0x008e807826007388 */ /* 0x0003e20000000c00 */
        /* <DEDUP_REMOVED lines=27> */
[-C--:B------:R-:W-:Y:S01]  /*6100*/  FMUL.FTZ R139, R121, R126.reuse ;  /* 0x0000007e798b7220 */ /* 0x080fe20000410000 */
[----:B---3--:R-:W-:Y:S02]  /*6110*/  FMUL.FTZ R138, R133, R235 ;  /* 0x000000eb858a7220 */ /* 0x008fe40000410000 */
[C---:B------:R-:W-:Y:S01]  /*6120*/  FFMA.FTZ R137, R120.reuse, R126, -R137 ;  /* 0x0000007e78897223 */ /* 0x040fe20000010889 */
[----:B------:R-:W-:-:S03]  /*6130*/  FFMA.FTZ R136, R120, R127, R139 ;  /* 0x0000007f78887223 */ /* 0x000fc6000001008b */
[----:B------:R-:W-:Y:S01]  /*6140*/  FADD.FTZ R137, R122, R137 ;  /* 0x000000897a897221 */ /* 0x000fe20000010000 */
[----:B------:R-:W-:-:S03]  /*6150*/  FADD.FTZ R136, R123, R136 ;  /* 0x000000887b887221 */ /* 0x000fc60000010000 */
[C---:B------:R-:W-:Y:S01]  /*6160*/  FMUL.FTZ R237, R129.reuse, R137 ;  /* 0x0000008981ed7220 */ /* 0x040fe20000410000 */
[----:B------:R-:W-:-:S03]  /*6170*/  FMUL.FTZ R139, R129, R136 ;  /* 0x00000088818b7220 */ /* 0x000fc60000410000 */
[C---:B------:R-:W-:Y:S01]  /*6180*/  FFMA.FTZ R136, R128.reuse, R136, R237 ;  /* 0x0000008880887223 */ /* 0x040fe200000100ed */
[----:B------:R-:W-:Y:S01]  /*6190*/  FFMA.FTZ R139, R128, R137, -R139 ;  /* 0x00000089808b7223 */ /* 0x000fe2000001088b */
[-C--:B------:R-:W-:Y:S01]  /*61a0*/  FMUL.FTZ R137, R133, R247.reuse ;  /* 0x000000f785897220 */ /* 0x080fe20000410000 */
[----:B------:R-:W-:Y:S01]  /*61b0*/  FFMA.FTZ R247, R132, R247, R138 ;  /* 0x000000f784f77223 */ /* 0x000fe2000001008a */
[----:B------:R-:W-:Y:S01]  /*61c0*/  FADD.FTZ R136, R131, R136 ;  /* 0x0000008883887221 */ /* 0x000fe20000010000 */
[----:B------:R-:W-:Y:S01]  /*61d0*/  FADD.FTZ R139, R130, R139 ;  /* 0x0000008b828b7221 */ /* 0x000fe20000010000 */
[----:B------:R-:W-:Y:S02]  /*61e0*/  FFMA.FTZ R246, R132, R235, -R137 ;  /* 0x000000eb84f67223 */ /* 0x000fe40000010889 */
[C---:B------:R-:W-:Y:S01]  /*61f0*/  FMUL.FTZ R137, R133.reuse, R136 ;  /* 0x0000008885897220 */ /* 0x040fe20000410000 */
[----:B------:R-:W-:-:S03]  /*6200*/  FMUL.FTZ R133, R133, R139 ;  /* 0x0000008b85857220 */ /* 0x000fc60000410000 */
[C---:B------:R-:W-:Y:S01]  /*6210*/  FFMA.FTZ R137, R132.reuse, R139, -R137 ;  /* 0x0000008b84897223 */ /* 0x040fe20000010889 */
[----:B------:R-:W-:-:S03]  /*6220*/  FFMA.FTZ R132, R132, R136, R133 ;  /* 0x0000008884847223 */ /* 0x000fc60000010085 */
[----:B------:R-:W-:Y:S01]  /*6230*/  FADD.FTZ R138, R134, R137 ;  /* 0x00000089868a7221 */ /* 0x000fe20000010000 */
[----:B------:R-:W-:Y:S01]  /*6240*/  FADD.FTZ R136, R135, R132 ;  /* 0x0000008487887221 */ /* 0x000fe20000010000 */
[----:B------:R-:W-:Y:S06]  /*6250*/  BRA.DIV UR12, `(.L_x_3896) ;  /* 0x000000660cd07947 */ /* 0x000fec000b800000 */
[----:B------:R1:W2:Y:S04]  /*6260*/  SHFL.DOWN PT, R132, R246, 0x1, 0x1f ;  /* 0x08201f00f6847f89 */ /* 0x0002a800000e0000 */
[----:B------:R1:W3:Y:S04]  /*6270*/  SHFL.DOWN PT, R133, R247, 0x1, 0x1f ;  /* 0x08201f00f7857f89 */ /* 0x0002e800000e0000 */
[----:B------:R1:W4:Y:S04]  /*6280*/  SHFL.DOWN PT, R134, R138, 0x1, 0x1f ;  /* 0x08201f008a867f89 */ /* 0x00032800000e0000 */
[----:B------:R1:W0:Y:S02]  /*6290*/  SHFL.DOWN PT, R245, R136, 0x1, 0x1f ;  /* 0x08201f0088f57f89 */ /* 0x00022400000e0000 */
.L_x_4037:
[----:B------:R-:W-:Y:S04]  /*62a0*/  BSSY.RECONVERGENT B1, `(.L_x_3897) ;  /* 0x000000c000017945 */ /* 0x000fe80003800200 */
[----:B------:R-:W-:Y:S05]  /*62b0*/  @!P2 BRA `(.L_x_3898) ;  /* 0x000000000028a947 */ /* 0x000fea0003800000 */
        /* <DEDUP_REMOVED lines=10> */
.L_x_3898:
[----:B------:R-:W-:Y:S05]  /*6360*/  BSYNC.RECONVERGENT B1 ;  /* 0x0000000000017941 */ /* 0x000fea0003800200 */
.L_x_3897:
[----:B------:R-:W-:Y:S01]  /*6370*/  UMOV UR12, 0xffffffff ;  /* 0xffffffff000c7882 */ /* 0x000fe20000000000 */
[----:B------:R-:W-:Y:S02]  /*6380*/  ISETP.GT.U32.AND P2, PT, R144, 0x1d, PT ;  /* 0x0000001d9000780c */ /* 0x000fe40003f44070 */
[----:B------:R-:W-:Y:S11]  /*6390*/  BRA.DIV UR12, `(.L_x_3899) ;  /* 0x000000660cdc7947 */ /* 0x000ff6000b800000 */
[----:B--2---:R2:W1:Y:S04]  /*63a0*/  SHFL.DOWN PT, R132, R246, 0x2, 0x1f ;  /* 0x08401f00f6847f89 */ /* 0x00446800000e0000 */
[----:B---3--:R2:W3:Y:S04]  /*63b0*/  SHFL.DOWN PT, R133, R247, 0x2, 0x1f ;  /* 0x08401f00f7857f89 */ /* 0x0084e800000e0000 */
[----:B----4-:R2:W4:Y:S04]  /*63c0*/  SHFL.DOWN PT, R134, R138, 0x2, 0x1f ;  /* 0x08401f008a867f89 */ /* 0x01052800000e0000 */
[----:B0-----:R2:W0:Y:S02]  /*63d0*/  SHFL.DOWN PT, R245, R136, 0x2, 0x1f ;  /* 0x08401f0088f57f89 */ /* 0x00142400000e0000 */
.L_x_4043:
[----:B------:R-:W-:Y:S04]  /*63e0*/  BSSY.RECONVERGENT B1, `(.L_x_3900) ;  /* 0x000000c000017945 */ /* 0x000fe80003800200 */
[----:B------:R-:W-:Y:S05]  /*63f0*/  @P2 BRA `(.L_x_3901) ;  /* 0x0000000000282947 */ /* 0x000fea0003800000 */
[-C--:B0-----:R-:W-:Y:S01]  /*6400*/  FMUL.FTZ R135, R247, R245.reuse ;  /* 0x000000f5f7877220 */ /* 0x081fe20000410000 */
[----:B------:R-:W-:-:S03]  /*6410*/  FMUL.FTZ R236, R246, R245 ;  /* 0x000000f5f6ec7220 */ /* 0x000fc60000410000 */
[CC--:B----4-:R-:W-:Y:S01]  /*6420*/  FFMA.FTZ R137, R246.reuse, R134.reuse, -R135 ;  /* 0x00000086f6897223 */ /* 0x0d0fe20000010887 */
[C---:B------:R-:W-:Y:S01]  /*6430*/  FFMA.FTZ R139, R247.reuse, R134, R236 ;  /* 0x00000086f78b7223 */ /* 0x040fe200000100ec */
[CC--:B---3--:R-:W-:Y:S01]  /*6440*/  FMUL.FTZ R135, R247.reuse, R133.reuse ;  /* 0x00000085f7877220 */ /* 0x0c8fe20000410000 */
[----:B------:R-:W-:Y:S01]  /*6450*/  FMUL.FTZ R134, R246, R133 ;  /* 0x00000085f6867220 */ /* 0x000fe20000410000 */
[----:B-12---:R-:W-:Y:S01]  /*6460*/  FADD.FTZ R138, R138, R137 ;  /* 0x000000898a8a7221 */ /* 0x006fe20000010000 */
[----:B------:R-:W-:Y:S01]  /*6470*/  FADD.FTZ R136, R136, R139 ;  /* 0x0000008b88887221 */ /* 0x000fe20000010000 */
[-C--:B------:R-:W-:Y:S01]  /*6480*/  FFMA.FTZ R246, R246, R132.reuse, -R135 ;  /* 0x00000084f6f67223 */ /* 0x080fe20000010887 */
[----:B------:R-:W-:-:S07]  /*6490*/  FFMA.FTZ R247, R247, R132, R134 ;  /* 0x00000084f7f77223 */ /* 0x000fce0000010086 */
.L_x_3901:
[----:B------:R-:W-:Y:S05]  /*64a0*/  BSYNC.RECONVERGENT B1 ;  /* 0x0000000000017941 */ /* 0x000fea0003800200 */
.L_x_3900:
[----:B------:R-:W-:Y:S01]  /*64b0*/  UMOV UR12, 0xffffffff ;  /* 0xffffffff000c7882 */ /* 0x000fe20000000000 */
[----:B------:R-:W-:Y:S02]  /*64c0*/  ISETP.GT.U32.AND P2, PT, R144, 0x1b, PT ;  /* 0x0000001b9000780c */ /* 0x000fe40003f44070 */
[----:B------:R-:W-:Y:S11]  /*64d0*/  BRA.DIV UR12, `(.L_x_3902) ;  /* 0x000000660cfc7947 */ /* 0x000ff6000b800000 */
[----:B-1----:R1:W1:Y:S04]  /*64e0*/  SHFL.DOWN PT, R132, R246, 0x4, 0x1f ;  /* 0x08801f00f6847f89 */ /* 0x00226800000e0000 */
[----:B---3--:R3:W1:Y:S04]  /*64f0*/  SHFL.DOWN PT, R133, R247, 0x4, 0x1f ;  /* 0x08801f00f7857f89 */ /* 0x00866800000e0000 */
[----:B----4-:R3:W4:Y:S04]  /*6500*/  SHFL.DOWN PT, R134, R138, 0x4, 0x1f ;  /* 0x08801f008a867f89 */ /* 0x01072800000e0000 */
[----:B0-----:R3:W0:Y:S02]  /*6510*/  SHFL.DOWN PT, R245, R136, 0x4, 0x1f ;  /* 0x08801f0088f57f89 */ /* 0x00162400000e0000 */
.L_x_4049:
[----:B------:R-:W-:Y:S04]  /*6520*/  BSSY.RECONVERGENT B1, `(.L_x_3903) ;  /* 0x000000c000017945 */ /* 0x000fe80003800200 */
[----:B------:R-:W-:Y:S05]  /*6530*/  @P2 BRA `(.L_x_3904) ;  /* 0x0000000000282947 */ /* 0x000fea0003800000 */
[-C--:B0-----:R-:W-:Y:S01]  /*6540*/  FMUL.FTZ R135, R247, R245.reuse ;  /* 0x000000f5f7877220 */ /* 0x081fe20000410000 */
[----:B------:R-:W-:-:S03]  /*6550*/  FMUL.FTZ R236, R246, R245 ;  /* 0x000000f5f6ec7220 */ /* 0x000fc60000410000 */
[CC--:B----4-:R-:W-:Y:S01]  /*6560*/  FFMA.FTZ R137, R246.reuse, R134.reuse, -R135 ;  /* 0x00000086f6897223 */ /* 0x0d0fe20000010887 */
[C---:B------:R-:W-:Y:S01]  /*6570*/  FFMA.FTZ R139, R247.reuse, R134, R236 ;  /* 0x00000086f78b7223 */ /* 0x040fe200000100ec */
[CC--:B-1----:R-:W-:Y:S01]  /*6580*/  FMUL.FTZ R135, R247.reuse, R133.reuse ;  /* 0x00000085f7877220 */ /* 0x0c2fe20000410000 */
[----:B------:R-:W-:Y:S01]  /*6590*/  FMUL.FTZ R134, R246, R133 ;  /* 0x00000085f6867220 */ /* 0x000fe20000410000 */
[----:B--23--:R-:W-:Y:S01]  /*65a0*/  FADD.FTZ R138, R138, R137 ;  /* 0x000000898a8a7221 */ /* 0x00cfe20000010000 */
[----:B------:R-:W-:Y:S01]  /*65b0*/  FADD.FTZ R136, R136, R139 ;  /* 0x0000008b88887221 */ /* 0x000fe20000010000 */
[-C--:B------:R-:W-:Y:S01]  /*65c0*/  FFMA.FTZ R246, R246, R132.reuse, -R135 ;  /* 0x00000084f6f67223 */ /* 0x080fe20000010887 */
[----:B------:R-:W-:-:S07]  /*65d0*/  FFMA.FTZ R247, R247, R132, R134 ;  /* 0x00000084f7f77223 */ /* 0x000fce0000010086 */
.L_x_3904:
[----:B------:R-:W-:Y:S05]  /*65e0*/  BSYNC.RECONVERGENT B1 ;  /* 0x0000000000017941 */ /* 0x000fea0003800200 */
.L_x_3903:
[----:B------:R-:W-:Y:S01]  /*65f0*/  UMOV UR12, 0xffffffff ;  /* 0xffffffff000c7882 */ /* 0x000fe20000000000 */
[----:B------:R-:W-:Y:S02]  /*6600*/  ISETP.GT.U32.AND P2, PT, R144, 0x17, PT ;  /* 0x000000179000780c */ /* 0x000fe40003f44070 */
[----:B------:R-:W-:Y:S11]  /*6610*/  BRA.DIV UR12, `(.L_x_3905) ;  /* 0x0000006a0c1c7947 */ /* 0x000ff6000b800000 */
[----:B-1----:R1:W1:Y:S04]  /*6620*/  SHFL.DOWN PT, R132, R246, 0x8, 0x1f ;  /* 0x09001f00f6847f89 */ /* 0x00226800000e0000 */
[----:B------:R0:W1:Y:S04]  /*6630*/  SHFL.DOWN PT, R133, R247, 0x8, 0x1f ;  /* 0x09001f00f7857f89 */ /* 0x00006800000e0000 */
[----:B----4-:R4:W1:Y:S04]  /*6640*/  SHFL.DOWN PT, R134, R138, 0x8, 0x1f ;  /* 0x09001f008a867f89 */ /* 0x01086800000e0000 */
[----:B0-----:R4:W0:Y:S02]  /*6650*/  SHFL.DOWN PT, R245, R136, 0x8, 0x1f ;  /* 0x09001f0088f57f89 */ /* 0x00182400000e0000 */
.L_x_4055:
[----:B------:R-:W-:Y:S04]  /*6660*/  BSSY.RECONVERGENT B1, `(.L_x_3906) ;  /* 0x000000c000017945 */ /* 0x000fe80003800200 */
[----:B------:R-:W-:Y:S05]  /*6670*/  @P2 BRA `(.L_x_3907) ;  /* 0x0000000000282947 */ /* 0x000fea0003800000 */
[-C--:B0-----:R-:W-:Y:S01]  /*6680*/  FMUL.FTZ R135, R247, R245.reuse ;  /* 0x000000f5f7877220 */ /* 0x081fe20000410000 */
[----:B------:R-:W-:-:S03]  /*6690*/  FMUL.FTZ R236, R246, R245 ;  /* 0x000000f5f6ec7220 */ /* 0x000fc60000410000 */
[CC--:B-1----:R-:W-:Y:S01]  /*66a0*/  FFMA.FTZ R137, R246.reuse, R134.reuse, -R135 ;  /* 0x00000086f6897223 */ /* 0x0c2fe20000010887 */
[C---:B------:R-:W-:Y:S01]  /*66b0*/  FFMA.FTZ R139, R247.reuse, R134, R236 ;  /* 0x00000086f78b7223 */ /* 0x040fe200000100ec */
[CC--:B------:R-:W-:Y:S01]  /*66c0*/  FMUL.FTZ R135, R247.reuse, R133.reuse ;  /* 0x00000085f7877220 */ /* 0x0c0fe20000410000 */
[----:B------:R-:W-:Y:S01]  /*66d0*/  FMUL.FTZ R134, R246, R133 ;  /* 0x00000085f6867220 */ /* 0x000fe20000410000 */
[----:B--234-:R-:W-:Y:S01]  /*66e0*/  FADD.FTZ R138, R138, R137 ;  /* 0x000000898a8a7221 */ /* 0x01cfe20000010000 */
[----:B------:R-:W-:Y:S01]  /*66f0*/  FADD.FTZ R136, R136, R139 ;  /* 0x0000008b88887221 */ /* 0x000fe20000010000 */
[-C--:B------:R-:W-:Y:S01]  /*6700*/  FFMA.FTZ R246, R246, R132.reuse, -R135 ;  /* 0x00000084f6f67223 */ /* 0x080fe20000010887 */
[----:B------:R-:W-:-:S07]  /*6710*/  FFMA.FTZ R247, R247, R132, R134 ;  /* 0x00000084f7f77223 */ /* 0x000fce0000010086 */
.L_x_3907:
[----:B------:R-:W-:Y:S05]  /*6720*/  BSYNC.RECONVERGENT B1 ;  /* 0x0000000000017941 */ /* 0x000fea0003800200 */
.L_x_3906:
[----:B------:R-:W-:Y:S01]  /*6730*/  UMOV UR12, 0xffffffff ;  /* 0xffffffff000c7882 */ /* 0x000fe20000000000 */
[----:B------:R-:W-:Y:S02]  /*6740*/  ISETP.GT.U32.AND P2, PT, R144, 0xf, PT ;  /* 0x0000000f9000780c */ /* 0x000fe40003f44070 */
[----:B------:R-:W-:Y:S11]  /*6750*/  BRA.DIV UR12, `(.L_x_3908) ;  /* 0x0000006a0c3c7947 */ /* 0x000ff6000b800000 */
[----:B-1----:R1:W1:Y:S04]  /*6760*/  SHFL.DOWN PT, R132, R246, 0x10, 0x1f ;  /* 0x0a001f00f6847f89 */ /* 0x00226800000e0000 */
[----:B------:R0:W1:Y:S04]  /*6770*/  SHFL.DOWN PT, R133, R247, 0x10, 0x1f ;  /* 0x0a001f00f7857f89 */ /* 0x00006800000e0000 */
[----:B------:R1:W1:Y:S04]  /*6780*/  SHFL.DOWN PT, R134, R138, 0x10, 0x1f ;  /* 0x0a001f008a867f89 */ /* 0x00026800000e0000 */
[----:B0-----:R0:W0:Y:S02]  /*6790*/  SHFL.DOWN PT, R245, R136, 0x10, 0x1f ;  /* 0x0a001f0088f57f89 */ /* 0x00102400000e0000 */
.L_x_4061:
        /* <DEDUP_REMOVED lines=12> */
.L_x_3910:
[----:B------:R-:W-:Y:S05]  /*6860*/  BSYNC.RECONVERGENT B1 ;  /* 0x0000000000017941 */ /* 0x000fea0003800200 */
.L_x_3909:
[----:B------:R-:W-:Y:S01]  /*6870*/  UMOV UR12, 0xffffffff ;  /* 0xffffffff000c7882 */ /* 0x000fe20000000000 */
[----:B------:R-:W-:Y:S02]  /*6880*/  ISETP.NE.AND P2, PT, R2, 0x1f, PT ;  /* 0x0000001f0200780c */ /* 0x000fe40003f45270 */
[----:B------:R-:W-:Y:S11]  /*6890*/  BRA.DIV UR12, `(.L_x_3911) ;  /* 0x0000006a0c5c7947 */ /* 0x000ff6000b800000 */
[----:B------:R-:W1:Y:S04]  /*68a0*/  SHFL.IDX PT, R237, R247, RZ, 0x1f ;  /* 0x00001ffff7ed7589 */ /* 0x000e6800000e0000 */
[----:B------:R-:W5:Y:S04]  /*68b0*/  SHFL.IDX PT, R239, R246, RZ, 0x1f ;  /* 0x00001ffff6ef7589 */ /* 0x000f6800000e0000 */
[----:B------:R-:W0:Y:S04]  /*68c0*/  SHFL.IDX PT, R236, R138, RZ, 0x1f ;  /* 0x00001fff8aec7589 */ /* 0x000e2800000e0000 */
[----:B------:R-:W2:Y:S04]  /*68d0*/  SHFL.IDX PT, R249, R136, RZ, 0x1f ;  /* 0x00001fff88f97589 */ /* 0x000ea800000e0000 */
[----:B------:R-:W3:Y:S04]  /*68e0*/  SHFL.IDX PT, R139, R140, RZ, 0x1f ;  /* 0x00001fff8c8b7589 */ /* 0x000ee800000e0000 */
[----:B------:R-:W3:Y:S04]  /*68f0*/  SHFL.IDX PT, R137, R141, RZ, 0x1f ;  /* 0x00001fff8d897589 */ /* 0x000ee800000e0000 */
[----:B------:R-:W3:Y:S01]  /*6900*/  SHFL.DOWN PT, R242, R246, 0x1, 0x1f ;  /* 0x08201f00f6f27f89 */ /* 0x000ee200000e0000 */
[-C--:B-1----:R-:W-:Y:S01]  /*6910*/  FMUL.FTZ R133, R143, R237.reuse ;  /* 0x000000ed8f857220 */ /* 0x082fe20000410000 */
[-C--:B------:R-:W-:Y:S01]  /*6920*/  FMUL.FTZ R132, R142, R237.reuse ;  /* 0x000000ed8e847220 */ /* 0x080fe20000410000 */
[----:B------:R-:W-:Y:S01]  /*6930*/  FMUL.FTZ R238, R140, R237 ;  /* 0x000000ed8cee7220 */ /* 0x000fe20000410000 */
[----:B------:R-:W1:Y:S01]  /*6940*/  SHFL.DOWN PT, R243, R247, 0x1, 0x1f ;  /* 0x08201f00f7f37f89 */ /* 0x000e6200000e0000 */
[----:B-----5:R-:W-:Y:S01]  /*6950*/  FFMA.FTZ R135, R142, R239, -R133 ;  /* 0x000000ef8e877223 */ /* 0x020fe20000010885 */
[----:B------:R-:W-:Y:S01]  /*6960*/  FMUL.FTZ R133, R141, R237 ;  /* 0x000000ed8d857220 */ /* 0x000fe20000410000 */
[-C--:B------:R-:W-:Y:S01]  /*6970*/  FFMA.FTZ R132, R143, R239.reuse, R132 ;  /* 0x000000ef8f847223 */ /* 0x080fe20000010084 */
[----:B------:R-:W1:Y:S01]  /*6980*/  SHFL.DOWN PT, R244, R138, 0x1, 0x1f ;  /* 0x08201f008af47f89 */ /* 0x000e6200000e0000 */
[-C--:B------:R-:W-:Y:S01]  /*6990*/  FFMA.FTZ R238, R141, R239.reuse, R238 ;  /* 0x000000ef8dee7223 */ /* 0x080fe200000100ee */
[----:B------:R-:W-:Y:S01]  /*69a0*/  FFMA.FTZ R237, R140, R239, -R133 ;  /* 0x000000ef8ced7223 */ /* 0x000fe20000010885 */
[----:B0-----:R-:W-:Y:S01]  /*69b0*/  FADD.FTZ R236, R236, R135 ;  /* 0x00000087ecec7221 */ /* 0x001fe20000010000 */
[----:B------:R-:W0:Y:S01]  /*69c0*/  SHFL.IDX PT, R248, R142, RZ, 0x1f ;  /* 0x00001fff8ef87589 */ /* 0x000e2200000e0000 */
[----:B--2---:R-:W-:-:S03]  /*69d0*/  FADD.FTZ R239, R249, R132 ;  /* 0x00000084f9ef7221 */ /* 0x004fc60000010000 */
[----:B------:R-:W2:Y:S04]  /*69e0*/  SHFL.IDX PT, R235, R143, RZ, 0x1f ;  /* 0x00001fff8feb7589 */ /* 0x000ea800000e0000 */
[----:B------:R3:W0:Y:S02]  /*69f0*/  SHFL.DOWN PT, R245, R136, 0x1, 0x1f ;  /* 0x08201f0088f57f89 */ /* 0x00062400000e0000 */
[----:B---34-:R-:W-:-:S07]  /*6a00*/  MOV R136, R139 ;  /* 0x0000008b00887202 */ /* 0x018fce0000000f00 */
.L_x_4075:
[----:B------:R-:W-:Y:S01]  /*6a10*/  BSSY.RECONVERGENT B1, `(.L_x_3912) ;  /* 0x000000f000017945 */ /* 0x000fe20003800200 */
[----:B0-----:R-:W-:Y:S02]  /*6a20*/  MOV R138, R248 ;  /* 0x000000f8008a7202 */ /* 0x001fe40000000f00 */
[----:B--2---:R-:W-:Y:S01]  /*6a30*/  MOV R139, R235 ;  /* 0x000000eb008b7202 */ /* 0x004fe20000000f00 */
[----:B------:R-:W-:Y:S06]  /*6a40*/  @!P2 BRA `(.L_x_3913) ;  /* 0x00000000002ca947 */ /* 0x000fec0003800000 */
[C---:B-1----:R-:W-:Y:S01]  /*6a50*/  FMUL.FTZ R133, R243.reuse, R137 ;  /* 0x00000089f3857220 */ /* 0x042fe20000410000 */
        /* <DEDUP_REMOVED lines=10> */
.L_x_3913:
[----:B------:R-:W-:Y:S05]  /*6b00*/  BSYNC.RECONVERGENT B1 ;  /* 0x0000000000017941 */ /* 0x000fea0003800200 */
.L_x_3912:
        /* <DEDUP_REMOVED lines=11> */
[----:B------:R-:W-:-:S02]  /*6bc0*/  FMUL.FTZ R125, R121, R134 ;  /* 0x00000086797d7220 */ /* 0x000fc40000410000 */
[C---:B------:R-:W-:Y:S01]  /*6bd0*/  FFMA.FTZ R132, R124.reuse, R136, -R127 ;  /* 0x000000887c847223 */ /* 0x040fe2000001087f */
[----:B------:R-:W-:Y:S01]  /*6be0*/  FFMA.FTZ R133, R124, R137, R126 ;  /* 0x000000897c857223 */ /* 0x000fe2000001007e */
[CC--:B------:R-:W-:Y:S01]  /*6bf0*/  FFMA.FTZ R124, R120.reuse, R135.reuse, R125 ;  /* 0x00000087787c7223 */ /* 0x0c0fe2000001007d */
[C---:B------:R-:W-:Y:S01]  /*6c00*/  FMUL.FTZ R125, R121.reuse, R135 ;  /* 0x00000087797d7220 */ /* 0x040fe20000410000 */
[----:B------:R-:W-:Y:S02]  /*6c10*/  FMUL.FTZ R127, R121, R132 ;  /* 0x00000084797f7220 */ /* 0x000fe40000410000 */
[----:B------:R-:W-:Y:S01]  /*6c20*/  FADD.FTZ R123, R123, R124 ;  /* 0x0000007c7b7b7221 */ /* 0x000fe20000010000 */
[C---:B------:R-:W-:Y:S01]  /*6c30*/  FFMA.FTZ R141, R120.reuse, R134, -R125 ;  /* 0x00000086788d7223 */ /* 0x040fe2000001087d */
[-C--:B------:R-:W-:Y:S01]  /*6c40*/  FMUL.FTZ R125, R121, R133.reuse ;  /* 0x00000085797d7220 */ /* 0x080fe20000410000 */
[----:B------:R-:W-:Y:S01]  /*6c50*/  FFMA.FTZ R121, R120, R133, R127 ;  /* 0x0000008578797223 */ /* 0x000fe2000001007f */
[C---:B------:R-:W-:Y:S01]  /*6c60*/  FMUL.FTZ R127, R129.reuse, R123 ;  /* 0x0000007b817f7220 */ /* 0x040fe20000410000 */
[----:B------:R-:W-:Y:S01]  /*6c70*/  FADD.FTZ R122, R122, R141 ;  /* 0x0000008d7a7a7221 */ /* 0x000fe20000010000 */
[----:B------:R-:W-:Y:S01]  /*6c80*/  FFMA.FTZ R120, R120, R132, -R125 ;  /* 0x0000008478787223 */ /* 0x000fe2000001087d */
[C---:B------:R-:W-:Y:S01]  /*6c90*/  FMUL.FTZ R125, R129.reuse, R121 ;  /* 0x00000079817d7220 */ /* 0x040fe20000410000 */
[----:B------:R2:W-:Y:S01]  /*6ca0*/  STS.128 [R233+0x8ea0], R132 ;  /* 0x008ea084e9007388 */ /* 0x0005e20000000c00 */
[C---:B------:R-:W-:Y:S01]  /*6cb0*/  FMUL.FTZ R124, R129.reuse, R122 ;  /* 0x0000007a817c7220 */ /* 0x040fe20000410000 */
[----:B------:R-:W-:Y:S01]  /*6cc0*/  FMUL.FTZ R126, R129, R120 ;  /* 0x00000078817e7220 */ /* 0x000fe20000410000 */
[C---:B------:R-:W-:Y:S01]  /*6cd0*/  FFMA.FTZ R127, R128.reuse, R122, -R127 ;  /* 0x0000007a807f7223 */ /* 0x040fe2000001087f */
[----:B------:R2:W-:Y:S01]  /*6ce0*/  STS.128 [R233+0x8e90], R120 ;  /* 0x008e9078e9007388 */ /* 0x0005e20000000c00 */
[C---:B------:R-:W-:Y:S01]  /*6cf0*/  FFMA.FTZ R140, R128.reuse, R123, R124 ;  /* 0x0000007b808c7223 */ /* 0x040fe2000001007c */
[C---:B------:R-:W-:Y:S01]  /*6d00*/  FFMA.FTZ R124, R128.reuse, R120, -R125 ;  /* 0x00000078807c7223 */ /* 0x040fe2000001087d */
[----:B------:R-:W-:Y:S01]  /*6d10*/  FFMA.FTZ R125, R128, R121, R126 ;  /* 0x00000079807d7223 */ /* 0x000fe2000001007e */
[----:B------:R-:W-:Y:S01]  /*6d20*/  FADD.FTZ R126, R130, R127 ;  /* 0x0000007f827e7221 */ /* 0x000fe20000010000 */
[----:B------:R-:W-:Y:S01]  /*6d30*/  FADD.FTZ R127, R131, R140 ;  /* 0x0000008c837f7221 */ /* 0x000fe20000010000 */
[----:B------:R-:W-:-:S02]  /*6d40*/  MOV R141, R238 ;  /* 0x000000ee008d7202 */ /* 0x000fc40000000f00 */
[----:B------:R-:W-:Y:S02]  /*6d50*/  MOV R140, R237 ;  /* 0x000000ed008c7202 */ /* 0x000fe40000000f00 */
[----:B------:R2:W-:Y:S05]  /*6d60*/  STS.128 [R233+0x8e80], R124 ;  /* 0x008e807ce9007388 */ /* 0x0005ea0000000c00 */
.L_x_3895:
[----:B------:R-:W-:Y:S05]  /*6d70*/  BSYNC B0 ;  /* 0x0000000000007941 */ /* 0x000fea0003800000 */
.L_x_3894:
[----:B--2---:R-:W-:Y:S01]  /*6d80*/  FMUL.FTZ R123, R71, R210 ;  /* 0x000000d2477b7220 */ /* 0x004fe20000410000 */
[C---:B------:R-:W-:Y:S01]  /*6d90*/  FMUL.FTZ R121, R69.reuse, R211 ;  /* 0x000000d345797220 */ /* 0x040fe20000410000 */
[-C--:B------:R-:W-:Y:S01]  /*6da0*/  FMUL.FTZ R120, R69, R213.reuse ;  /* 0x000000d545787220 */ /* 0x080fe20000410000 */
[----:B------:R-:W-:Y:S01]  /*6db0*/  FMUL.FTZ R71, R71, R212 ;  /* 0x000000d447477220 */ /* 0x000fe20000410000 */
[----:B------:R-:W-:Y:S01]  /*6dc0*/  FMUL.FTZ R125, R67, R214 ;  /* 0x000000d6437d7220 */ /* 0x000fe20000410000 */
[C---:B------:R-:W-:Y:S01]  /*6dd0*/  FFMA.FTZ R121, R68.reuse, R213, -R121 ;  /* 0x000000d544797223 */ /* 0x040fe20000010879 */
[----:B------:R-:W-:Y:S01]  /*6de0*/  FFMA.FTZ R69, R68, R211, R120 ;  /* 0x000000d344457223 */ /* 0x000fe20000010078 */
[C---:B------:R-:W-:Y:S01]  /*6df0*/  FFMA.FTZ R122, R70.reuse, R210, R71 ;  /* 0x000000d2467a7223 */ /* 0x040fe20000010047 */
[----:B------:R-:W-:Y:S01]  /*6e00*/  FFMA.FTZ R120, R70, R212, -R123 ;  /* 0x000000d446787223 */ /* 0x000fe2000001087b */
[C---:B------:R-:W-:Y:S01]  /*6e10*/  FMUL.FTZ R71, R65.reuse, R209 ;  /* 0x000000d141477220 */ /* 0x040fe20000410000 */
[-C--:B------:R-:W-:Y:S01]  /*6e20*/  FMUL.FTZ R68, R65, R215.reuse ;  /* 0x000000d741447220 */ /* 0x080fe20000410000 */
[----:B------:R-:W-:Y:S01]  /*6e30*/  FMUL.FTZ R123, R67, R208 ;  /* 0x000000d0437b7220 */ /* 0x000fe20000410000 */
[----:B------:R-:W-:Y:S05]  /*6e40*/  WARPSYNC.ALL ;  /* 0x0000000000007948 */ /* 0x000fea0003800000 */
[C---:B------:R-:W-:Y:S01]  /*6e50*/  FFMA.FTZ R67, R64.reuse, R215, -R71 ;  /* 0x000000d740437223 */ /* 0x040fe20000010847 */
[----:B------:R-:W-:Y:S01]  /*6e60*/  FFMA.FTZ R65, R64, R209, R68 ;  /* 0x000000d140417223 */ /* 0x000fe20000010044 */
[C---:B------:R-:W-:Y:S01]  /*6e70*/  FFMA.FTZ R64, R66.reuse, R214, -R123 ;  /* 0x000000d642407223 */ /* 0x040fe2000001087b */
[C---:B------:R-:W-:Y:S01]  /*6e80*/  FMUL.FTZ R71, R61.reuse, UR42 ;  /* 0x0000002a3d477c20 */ /* 0x040fe20008410000 */
[C---:B------:R-:W-:Y:S01]  /*6e90*/  FMUL.FTZ R68, R61.reuse, R207 ;  /* 0x000000cf3d447220 */ /* 0x040fe20000410000 */
[-C--:B------:R-:W-:Y:S01]  /*6ea0*/  FMUL.FTZ R70, R61, R217.reuse ;  /* 0x000000d93d467220 */ /* 0x080fe20000410000 */
[C---:B------:R-:W-:Y:S01]  /*6eb0*/  FMUL.FTZ R123, R63.reuse, R206 ;  /* 0x000000ce3f7b7220 */ /* 0x040fe20000410000 */
[----:B------:R-:W-:Y:S01]  /*6ec0*/  BAR.SYNC.DEFER_BLOCKING 0x0 ;  /* 0x0000000000007b1d */ /* 0x000fe20000010000 */
[----:B------:R-:W-:Y:S01]  /*6ed0*/  FFMA.FTZ R66, R66, R208, R125 ;  /* 0x000000d042427223 */ /* 0x000fe2000001007d */
[C---:B------:R-:W-:Y:S01]  /*6ee0*/  FMUL.FTZ R127, R63.reuse, UR42 ;  /* 0x0000002a3f7f7c20 */ /* 0x040fe20008410000 */
[-C--:B------:R-:W-:Y:S01]  /*6ef0*/  FMUL.FTZ R125, R63, R216.reuse ;  /* 0x000000d83f7d7220 */ /* 0x080fe20000410000 */
[C---:B------:R-:W-:Y:S01]  /*6f00*/  FFMA.FTZ R61, R60.reuse, UR41, -R71 ;  /* 0x000000293c3d7c23 */ /* 0x040fe20008010847 */
[C---:B------:R-:W-:Y:S01]  /*6f10*/  FFMA.FTZ R63, R60.reuse, R217, -R68 ;  /* 0x000000d93c3f7223 */ /* 0x040fe20000010844 */
[----:B------:R-:W-:Y:S01]  /*6f20*/  FFMA.FTZ R71, R60, R207, R70 ;  /* 0x000000cf3c477223 */ /* 0x000fe20000010046 */
[C---:B------:R-:W-:Y:S01]  /*6f30*/  FFMA.FTZ R68, R62.reuse, R216, -R123 ;  /* 0x000000d83e447223 */ /* 0x040fe2000001087b */
[C---:B------:R-:W-:Y:S01]  /*6f40*/  FFMA.FTZ R60, R62.reuse, UR41, -R127 ;  /* 0x000000293e3c7c23 */ /* 0x040fe2000801087f */
[C---:B------:R-:W-:Y:S01]  /*6f50*/  FMUL.FTZ R123, R57.reuse, UR42 ;  /* 0x0000002a397b7c20 */ /* 0x040fe20008410000 */
[----:B------:R-:W-:Y:S01]  /*6f60*/  FFMA.FTZ R62, R62, R206, R125 ;  /* 0x000000ce3e3e7223 */ /* 0x000fe2000001007d */
[C---:B------:R-:W-:Y:S01]  /*6f70*/  FMUL.FTZ R70, R57.reuse, R205 ;  /* 0x000000cd39467220 */ /* 0x040fe20000410000 */
[-C--:B------:R-:W-:Y:S01]  /*6f80*/  FMUL.FTZ R124, R57, R219.reuse ;  /* 0x000000db397c7220 */ /* 0x080fe20000410000 */
[C---:B------:R-:W-:Y:S01]  /*6f90*/  FMUL.FTZ R129, R59.reuse, UR42 ;  /* 0x0000002a3b817c20 */ /* 0x040fe20008410000 */
[C---:B------:R-:W-:Y:S01]  /*6fa0*/  FMUL.FTZ R125, R59.reuse, R204 ;  /* 0x000000cc3b7d7220 */ /* 0x040fe20000410000 */
[-C--:B------:R-:W-:Y:S01]  /*6fb0*/  FMUL.FTZ R127, R59, R218.reuse ;  /* 0x000000da3b7f7220 */ /* 0x080fe20000410000 */
[C---:B------:R-:W-:Y:S01]  /*6fc0*/  FFMA.FTZ R57, R56.reuse, UR41, -R123 ;  /* 0x0000002938397c23 */ /* 0x040fe2000801087b */
[C---:B------:R-:W-:Y:S01]  /*6fd0*/  FFMA.FTZ R123, R56.reuse, R219, -R70 ;  /* 0x000000db387b7223 */ /* 0x040fe20000010846 */
[----:B------:R-:W-:Y:S01]  /*6fe0*/  FFMA.FTZ R59, R56, R205, R124 ;  /* 0x000000cd383b7223 */ /* 0x000fe2000001007c */
[C---:B------:R-:W-:Y:S01]  /*6ff0*/  FFMA.FTZ R56, R58.reuse, UR41, -R129 ;  /* 0x000000293a387c23 */ /* 0x040fe20008010881 */
[C---:B------:R-:W-:Y:S01]  /*7000*/  FFMA.FTZ R70, R58.reuse, R218, -R125 ;  /* 0x000000da3a467223 */ /* 0x040fe2000001087d */
[----:B------:R-:W-:Y:S01]  /*7010*/  FFMA.FTZ R124, R58, R204, R127 ;  /* 0x000000cc3a7c7223 */ /* 0x000fe2000001007f */
[C---:B------:R-:W-:Y:S01]  /*7020*/  FMUL.FTZ R125, R53.reuse, UR42 ;  /* 0x0000002a357d7c20 */ /* 0x040fe20008410000 */
[C---:B------:R-:W-:Y:S01]  /*7030*/  FMUL.FTZ R58, R53.reuse, R203 ;  /* 0x000000cb353a7220 */ /* 0x040fe20000410000 */
[----:B------:R-:W-:Y:S01]  /*7040*/  FMUL.FTZ R126, R53, R223 ;  /* 0x000000df357e7220 */ /* 0x000fe20000410000 */
[C---:B------:R-:W-:Y:S01]  /*7050*/  FMUL.FTZ R53, R55.reuse, R202 ;  /* 0x000000ca37357220 */ /* 0x040fe20000410000 */
[C---:B------:R-:W-:Y:S01]  /*7060*/  FMUL.FTZ R131, R55.reuse, UR42 ;  /* 0x0000002a37837c20 */ /* 0x040fe20008410000 */
[-C--:B------:R-:W-:Y:S01]  /*7070*/  FMUL.FTZ R127, R55, R222.reuse ;  /* 0x000000de377f7220 */ /* 0x080fe20000410000 */
[----:B------:R-:W-:Y:S01]  /*7080*/  FFMA.FTZ R129, R52, R203, R126 ;  /* 0x000000cb34817223 */ /* 0x000fe2000001007e */
[----:B------:R-:W-:Y:S01]  /*7090*/  FFMA.FTZ R126, R54, R222, -R53 ;  /* 0x000000de367e7223 */ /* 0x000fe20000010835 */
[C---:B------:R-:W-:Y:S01]  /*70a0*/  FMUL.FTZ R53, R49.reuse, UR42 ;  /* 0x0000002a31357c20 */ /* 0x040fe20008410000 */
[C---:B------:R-:W-:Y:S01]  /*70b0*/  FFMA.FTZ R55, R52.reuse, UR41, -R125 ;  /* 0x0000002934377c23 */ /* 0x040fe2000801087d */
[----:B------:R-:W-:Y:S01]  /*70c0*/  FFMA.FTZ R125, R52, R223, -R58 ;  /* 0x000000df347d7223 */ /* 0x000fe2000001083a */
[----:B------:R-:W-:Y:S01]  /*70d0*/  FFMA.FTZ R58, R54, UR41, -R131 ;  /* 0x00000029363a7c23 */ /* 0x000fe20008010883 */
[C---:B------:R-:W-:Y:S01]  /*70e0*/  FMUL.FTZ R128, R49.reuse, R200 ;  /* 0x000000c831807220 */ /* 0x040fe20000410000 */
[-C--:B------:R-:W-:Y:S01]  /*70f0*/  FMUL.FTZ R131, R49, R225.reuse ;  /* 0x000000e131837220 */ /* 0x080fe20000410000 */
[----:B------:R-:W-:Y:S01]  /*7100*/  FFMA.FTZ R49, R48, UR41, -R53 ;  /* 0x0000002930317c23 */ /* 0x000fe20008010835 */
[----:B------:R-:W-:Y:S01]  /*7110*/  FFMA.FTZ R54, R54, R202, R127 ;  /* 0x000000ca36367223 */ /* 0x000fe2000001007f */
[----:B------:R-:W2:Y:S01]  /*7120*/  LDS.64 R52, [R38+0x8e88] ;  /* 0x008e880026347984 */ /* 0x000ea20000000a00 */
[C---:B------:R-:W-:Y:S01]  /*7130*/  FFMA.FTZ R127, R48.reuse, R225, -R128 ;  /* 0x000000e1307f7223 */ /* 0x040fe20000010880 */
[----:B------:R-:W-:Y:S01]  /*7140*/  FFMA.FTZ R131, R48, R200, R131 ;  /* 0x000000c830837223 */ /* 0x000fe20000010083 */
[C---:B------:R-:W-:Y:S01]  /*7150*/  FMUL.FTZ R135, R51.reuse, UR42 ;  /* 0x0000002a33877c20 */ /* 0x040fe20008410000 */
[----:B------:R-:W-:Y:S01]  /*7160*/  FMUL.FTZ R133, R51, R201 ;  /* 0x000000c933857220 */ /* 0x000fe20000410000 */
[C---:B-----5:R-:W-:Y:S01]  /*7170*/  FMUL.FTZ R139, R45.reuse, UR42 ;  /* 0x0000002a2d8b7c20 */ /* 0x060fe20008410000 */
[C---:B------:R-:W-:Y:S01]  /*7180*/  FMUL.FTZ R48, R45.reuse, R199 ;  /* 0x000000c72d307220 */ /* 0x040fe20000410000 */
[-C--:B------:R-:W-:Y:S01]  /*7190*/  FMUL.FTZ R134, R45, R227.reuse ;  /* 0x000000e32d867220 */ /* 0x080fe20000410000 */
[C---:B------:R-:W-:Y:S01]  /*71a0*/  FFMA.FTZ R128, R50.reuse, UR41, -R135 ;  /* 0x0000002932807c23 */ /* 0x040fe20008010887 */
[----:B------:R-:W-:Y:S01]  /*71b0*/  FMUL.FTZ R45, R47, R198 ;  /* 0x000000c62f2d7220 */ /* 0x000fe20000410000 */
[-C--:B------:R-:W-:Y:S01]  /*71c0*/  FMUL.FTZ R132, R51, R226.reuse ;  /* 0x000000e233847220 */ /* 0x080fe20000410000 */
[----:B------:R-:W-:Y:S01]  /*71d0*/  FFMA.FTZ R130, R50, R226, -R133 ;  /* 0x000000e232827223 */ /* 0x000fe20000010885 */
[C---:B------:R-:W-:Y:S01]  /*71e0*/  FFMA.FTZ R139, R44.reuse, UR41, -R139 ;  /* 0x000000292c8b7c23 */ /* 0x040fe2000801088b */
[C---:B------:R-:W-:Y:S01]  /*71f0*/  FFMA.FTZ R137, R44.reuse, R227, -R48 ;  /* 0x000000e32c897223 */ /* 0x040fe20000010830 */
[----:B------:R-:W-:Y:S01]  /*7200*/  FFMA.FTZ R135, R44, R199, R134 ;  /* 0x000000c72c877223 */ /* 0x000fe20000010086 */
[----:B------:R-:W-:Y:S01]  /*7210*/  FMUL.FTZ R233, R47, UR42 ;  /* 0x0000002a2fe97c20 */ /* 0x000fe20008410000 */
[C---:B------:R-:W-:Y:S01]  /*7220*/  FMUL.FTZ R51, R41.reuse, UR42 ;  /* 0x0000002a29337c20 */ /* 0x040fe20008410000 */
[C---:B------:R-:W-:Y:S01]  /*7230*/  FMUL.FTZ R44, R41.reuse, R230 ;  /* 0x000000e6292c7220 */ /* 0x040fe20000410000 */
[-C--:B------:R-:W-:Y:S01]  /*7240*/  FMUL.FTZ R133, R41, R231.reuse ;  /* 0x000000e729857220 */ /* 0x080fe20000410000 */
[----:B------:R-:W-:Y:S01]  /*7250*/  FADD.FTZ R232, RZ, R232 ;  /* 0x000000e8ffe87221 */ /* 0x000fe20000010000 */
[-C--:B------:R-:W-:Y:S01]  /*7260*/  FMUL.FTZ R47, R47, R228.reuse ;  /* 0x000000e42f2f7220 */ /* 0x080fe20000410000 */
[C---:B------:R-:W-:Y:S01]  /*7270*/  FFMA.FTZ R134, R46.reuse, R228, -R45 ;  /* 0x000000e42e867223 */ /* 0x040fe2000001082d */
[----:B------:R-:W-:Y:S01]  /*7280*/  FFMA.FTZ R138, R46, UR41, -R233 ;  /* 0x000000292e8a7c23 */ /* 0x000fe200080108e9 */
[C---:B------:R-:W-:Y:S01]  /*7290*/  FMUL.FTZ R45, R43.reuse, UR42 ;  /* 0x0000002a2b2d7c20 */ /* 0x040fe20008410000 */
[C---:B------:R-:W-:Y:S01]  /*72a0*/  FMUL.FTZ R41, R43.reuse, R234 ;  /* 0x000000ea2b297220 */ /* 0x040fe20000410000 */
[C---:B------:R-:W-:Y:S01]  /*72b0*/  FFMA.FTZ R51, R40.reuse, UR41, -R51 ;  /* 0x0000002928337c23 */ /* 0x040fe20008010833 */
[C---:B------:R-:W-:Y:S01]  /*72c0*/  FFMA.FTZ R233, R40.reuse, R231, -R44 ;  /* 0x000000e728e97223 */ /* 0x040fe2000001082c */
[----:B------:R-:W-:Y:S01]  /*72d0*/  FFMA.FTZ R133, R40, R230, R133 ;  /* 0x000000e628857223 */ /* 0x000fe20000010085 */
[----:B------:R-:W-:Y:S01]  /*72e0*/  FMUL.FTZ R43, R43, R232 ;  /* 0x000000e82b2b7220 */ /* 0x000fe20000410000 */
[----:B------:R-:W-:Y:S01]  /*72f0*/  FFMA.FTZ R136, R46, R198, R47 ;  /* 0x000000c62e887223 */ /* 0x000fe2000001002f */
[----:B------:R-:W-:Y:S01]  /*7300*/  FFMA.FTZ R40, R0, R121, RZ ;  /* 0x0000007900287223 */ /* 0x000fe200000100ff */
[----:B------:R-:W-:Y:S01]  /*7310*/  LEA R47, R145, 0xfffff000, 0xc ;  /* 0xfffff000912f7811 */ /* 0x000fe200078e60ff */
[C---:B------:R-:W-:Y:S01]  /*7320*/  FFMA.FTZ R44, R42.reuse, UR41, -R45 ;  /* 0x000000292a2c7c23 */ /* 0x040fe2000801082d */
[C---:B------:R-:W-:Y:S01]  /*7330*/  FFMA.FTZ R48, R42.reuse, R234, -R43 ;  /* 0x000000ea2a307223 */ /* 0x040fe2000001082b */
[----:B------:R-:W-:Y:S01]  /*7340*/  FFMA.FTZ R46, R42, R232, R41 ;  /* 0x000000e82a2e7223 */ /* 0x000fe20000010029 */
[----:B------:R-:W-:Y:S01]  /*7350*/  FFMA.FTZ R45, R17, R120, R40 ;  /* 0x00000078112d7223 */ /* 0x000fe20000010028 */
[----:B------:R-:W-:Y:S01]  /*7360*/  LOP3.LUT R40, R47, R2, RZ, 0xfc, !PT ;  /* 0x000000022f287212 */ /* 0x000fe200078efcff */
[----:B------:R-:W-:Y:S01]  /*7370*/  FFMA.FTZ R132, R50, R201, R132 ;  /* 0x000000c932847223 */ /* 0x000fe20000010084 */
[----:B------:R-:W-:Y:S01]  /*7380*/  SHF.R.S32.HI R41, RZ, 0x1f, R47 ;  /* 0x0000001fff297819 */ /* 0x000fe2000001142f */
[----:B------:R-:W-:Y:S01]  /*7390*/  FFMA.FTZ R69, -R0, R69, RZ ;  /* 0x0000004500457223 */ /* 0x000fe200000101ff */
[-C--:B--2---:R-:W-:Y:S01]  /*73a0*/  FMUL.FTZ R43, R53, R151.reuse ;  /* 0x00000097352b7220 */ /* 0x084fe20000410000 */
[C---:B------:R-:W-:Y:S01]  /*73b0*/  FMUL.FTZ R42, R52.reuse, R151 ;  /* 0x00000097342a7220 */ /* 0x040fe20000410000 */
[----:B------:R-:W-:Y:S01]  /*73c0*/  MOV R47, UR30 ;  /* 0x0000001e002f7c02 */ /* 0x000fe20008000f00 */
[----:B------:R-:W-:Y:S01]  /*73d0*/  FFMA.FTZ R69, -R17, R122, R69 ;  /* 0x0000007a11457223 */ /* 0x000fe20000010145 */
[-C--:B------:R-:W-:Y:S01]  /*73e0*/  FFMA.FTZ R52, R52, R150.reuse, R43 ;  /* 0x0000009634347223 */ /* 0x080fe2000001002b */
[----:B------:R-:W-:Y:S01]  /*73f0*/  FFMA.FTZ R53, R53, R150, -R42 ;  /* 0x0000009635357223 */ /* 0x000fe2000001082a */
[----:B------:R-:W-:Y:S01]  /*7400*/  MOV R121, UR31 ;  /* 0x0000001f00797c02 */ /* 0x000fe20008000f00 */
[----:B------:R-:W-:-:S04]  /*7410*/  IMAD.WIDE.U32 R42, R47, UR6, R40 ;  /* 0x000000062f2a7c25 */ /* 0x000fc8000f8e0028 */
[----:B------:R-:W-:Y:S01]  /*7420*/  FFMA.FTZ R47, R3, R44, R52 ;  /* 0x0000002c032f7223 */ /* 0x000fe20000010034 */
[----:B------:R-:W-:Y:S01]  /*7430*/  FADD.FTZ R41, R192, R53 ;  /* 0x00000035c0297221 */ /* 0x000fe20000010000 */
[----:B------:R-:W-:Y:S01]  /*7440*/  FFMA.FTZ R52, R16, R67, R45 ;  /* 0x0000004310347223 */ /* 0x000fe2000001002d */
[----:B------:R-:W-:Y:S02]  /*7450*/  IMAD R43, R121, UR6, R43 ;  /* 0x00000006792b7c24 */ /* 0x000fe4000f8e022b */
[C---:B------:R-:W-:Y:S01]  /*7460*/  FMUL.FTZ R50, R176.reuse, R47 ;  /* 0x0000002fb0327220 */ /* 0x040fe20000410000 */
[----:B------:R-:W-:Y:S01]  /*7470*/  FMUL.FTZ R176, R176, R41 ;  /* 0x00000029b0b07220 */ /* 0x000fe20000410000 */
[----:B------:R-:W-:Y:S01]  /*7480*/  LEA R44, P0, R42, UR7, 0x2 ;  /* 0x000000072a2c7c11 */ /* 0x000fe2000f8010ff */
[----:B------:R-:W-:Y:S01]  /*7490*/  FFMA.FTZ R65, -R16, R65, R69 ;  /* 0x0000004110417223 */ /* 0x000fe20000010145 */
[C---:B------:R-:W-:Y:S01]  /*74a0*/  FFMA.FTZ R50, R177.reuse, R41, -R50 ;  /* 0x00000029b1327223 */ /* 0x040fe20000010832 */
[----:B------:R-:W-:Y:S01]  /*74b0*/  FFMA.FTZ R177, R177, R47, R176 ;  /* 0x0000002fb1b17223 */ /* 0x000fe200000100b0 */
[----:B------:R-:W-:Y:S01]  /*74c0*/  LEA.HI.X R45, R42, UR8, R43, 0x2, P0 ;  /* 0x000000082a2d7c11 */ /* 0x000fe200080f142b */
[----:B------:R-:W-:Y:S01]  /*74d0*/  FFMA.FTZ R43, R15, R64, R52 ;  /* 0x000000400f2b7223 */ /* 0x000fe20000010034 */
[----:B------:R-:W-:Y:S01]  /*74e0*/  FADD.FTZ R42, R191, R50 ;  /* 0x00000032bf2a7221 */ /* 0x000fe20000010000 */
[----:B------:R-:W-:Y:S01]  /*74f0*/  FFMA.FTZ R50, R4, R51, R177 ;  /* 0x0000003304327223 */ /* 0x000fe200000100b1 */
[----:B------:R-:W-:Y:S01]  /*7500*/  FFMA.FTZ R66, -R15, R66, R65 ;  /* 0x000000420f427223 */ /* 0x000fe20000010141 */
[----:B------:R-:W-:Y:S01]  /*7510*/  FFMA.FTZ R64, R14, R63, R43 ;  /* 0x0000003f0e407223 */ /* 0x000fe2000001002b */
[C---:B------:R-:W-:Y:S01]  /*7520*/  FMUL.FTZ R52, R178.reuse, R42 ;  /* 0x0000002ab2347220 */ /* 0x040fe20000410000 */
[----:B------:R-:W-:Y:S01]  /*7530*/  FMUL.FTZ R43, R178, R50 ;  /* 0x00000032b22b7220 */ /* 0x000fe20000410000 */
[----:B------:R-:W-:Y:S01]  /*7540*/  FFMA.FTZ R71, -R14, R71, R66 ;  /* 0x000000470e477223 */ /* 0x000fe20000010142 */
[----:B------:R-:W-:Y:S01]  /*7550*/  FFMA.FTZ R51, R13, R68, R64 ;  /* 0x000000440d337223 */ /* 0x000fe20000010040 */
[C---:B------:R-:W-:Y:S01]  /*7560*/  FFMA.FTZ R52, R179.reuse, R50, R52 ;  /* 0x00000032b3347223 */ /* 0x040fe20000010034 */
[----:B------:R-:W-:Y:S01]  /*7570*/  FFMA.FTZ R43, R179, R42, -R43 ;  /* 0x0000002ab32b7223 */ /* 0x000fe2000001082b */
[----:B------:R-:W-:Y:S01]  /*7580*/  FFMA.FTZ R62, -R13, R62, R71 ;  /* 0x0000003e0d3e7223 */ /* 0x000fe20000010147 */
[----:B------:R-:W-:Y:S01]  /*7590*/  FFMA.FTZ R64, R12, R123, R51 ;  /* 0x0000007b0c407223 */ /* 0x000fe20000010033 */
[----:B------:R-:W-:Y:S01]  /*75a0*/  FFMA.FTZ R51, R5, R138, R52 ;  /* 0x0000008a05337223 */ /* 0x000fe20000010034 */
[----:B------:R-:W-:Y:S01]  /*75b0*/  FADD.FTZ R43, R190, R43 ;  /* 0x0000002bbe2b7221 */ /* 0x000fe20000010000 */
[----:B------:R-:W-:Y:S01]  /*75c0*/  FFMA.FTZ R59, -R12, R59, R62 ;  /* 0x0000003b0c3b7223 */ /* 0x000fe2000001013e */
[C---:B------:R-:W-:Y:S01]  /*75d0*/  FFMA.FTZ R53, R11.reuse, R70, R64 ;  /* 0x000000460b357223 */ /* 0x040fe20000010040 */
[C---:B------:R-:W-:Y:S01]  /*75e0*/  FMUL.FTZ R52, R180.reuse, R51 ;  /* 0x00000033b4347220 */ /* 0x040fe20000410000 */
[----:B------:R-:W-:Y:S01]  /*75f0*/  FMUL.FTZ R180, R180, R43 ;  /* 0x0000002bb4b47220 */ /* 0x000fe20000410000 */
[----:B------:R-:W-:Y:S01]  /*7600*/  FFMA.FTZ R124, -R11, R124, R59 ;  /* 0x0000007c0b7c7223 */ /* 0x000fe2000001013b */
[C---:B------:R-:W-:Y:S01]  /*7610*/  FFMA.FTZ R62, R10.reuse, R125, R53 ;  /* 0x0000007d0a3e7223 */ /* 0x040fe20000010035 */
[C---:B------:R-:W-:Y:S01]  /*7620*/  FFMA.FTZ R52, R181.reuse, R43, -R52 ;  /* 0x0000002bb5347223 */ /* 0x040fe20000010834 */
[----:B------:R-:W-:Y:S01]  /*7630*/  FFMA.FTZ R53, R181, R51, R180 ;  /* 0x00000033b5357223 */ /* 0x000fe200000100b4 */
[----:B------:R-:W-:Y:S01]  /*7640*/  FFMA.FTZ R129, -R10, R129, R124 ;  /* 0x000000810a817223 */ /* 0x000fe2000001017c */
[----:B------:R-:W-:Y:S01]  /*7650*/  FFMA.FTZ R59, R9, R126, R62 ;  /* 0x0000007e093b7223 */ /* 0x000fe2000001003e */
[----:B------:R-:W-:Y:S01]  /*7660*/  FADD.FTZ R189, R189, R52 ;  /* 0x00000034bdbd7221 */ /* 0x000fe20000010000 */
[----:B------:R-:W-:Y:S01]  /*7670*/  FFMA.FTZ R53, R6, R139, R53 ;  /* 0x0000008b06357223 */ /* 0x000fe20000010035 */
[----:B------:R-:W-:Y:S01]  /*7680*/  FFMA.FTZ R54, -R9, R54, R129 ;  /* 0x0000003609367223 */ /* 0x000fe20000010181 */
[----:B------:R-:W-:Y:S01]  /*7690*/  FFMA.FTZ R52, R8, R127, R59 ;  /* 0x0000007f08347223 */ /* 0x000fe2000001003b */
[C---:B------:R-:W-:Y:S01]  /*76a0*/  FMUL.FTZ R59, R148.reuse, R189 ;  /* 0x000000bd943b7220 */ /* 0x040fe20000410000 */
[-C--:B------:R-:W-:Y:S01]  /*76b0*/  FMUL.FTZ R148, R148, R53.reuse ;  /* 0x0000003594947220 */ /* 0x080fe20000410000 */
[----:B------:R-:W-:Y:S01]  /*76c0*/  ISETP.NE.AND P2, PT, R2, RZ, PT ;  /* 0x000000ff0200720c */ /* 0x000fe20003f45270 */
[C---:B------:R-:W-:Y:S01]  /*76d0*/  FFMA.FTZ R65, R7.reuse, R130, R52 ;  /* 0x0000008207417223 */ /* 0x040fe20000010034 */
[----:B------:R-:W-:Y:S01]  /*76e0*/  FFMA.FTZ R63, R152, R53, R59 ;  /* 0x00000035983f7223 */ /* 0x000fe2000001003b */
[----:B------:R-:W-:Y:S01]  /*76f0*/  FFMA.FTZ R54, -R8, R131, R54 ;  /* 0x0000008308367223 */ /* 0x000fe20000010136 */
[----:B------:R-:W-:Y:S01]  /*7700*/  FFMA.FTZ R59, R152, R189, -R148 ;  /* 0x000000bd983b7223 */ /* 0x000fe20000010894 */
[----:B------:R-:W-:Y:S01]  /*7710*/  FFMA.FTZ R62, R6, R137, R65 ;  /* 0x00000089063e7223 */ /* 0x000fe20000010041 */
[----:B------:R-:W-:Y:S01]  /*7720*/  P2R R52, PR, RZ, 0x4 ;  /* 0x00000004ff347803 */ /* 0x000fe20000000000 */
[C---:B------:R-:W-:Y:S01]  /*7730*/  FFMA.FTZ R52, R7.reuse, R128, R63 ;  /* 0x0000008007347223 */ /* 0x040fe2000001003f */
[----:B------:R-:W-:Y:S01]  /*7740*/  FFMA.FTZ R54, -R7, R132, R54 ;  /* 0x0000008407367223 */ /* 0x000fe20000010136 */
[----:B------:R-:W-:Y:S01]  /*7750*/  FADD.FTZ R59, R188, R59 ;  /* 0x0000003bbc3b7221 */ /* 0x000fe20000010000 */
[----:B------:R-:W-:Y:S01]  /*7760*/  FFMA.FTZ R65, R5, R134, R62 ;  /* 0x0000008605417223 */ /* 0x000fe2000001003e */
[C---:B------:R-:W-:Y:S01]  /*7770*/  FMUL.FTZ R62, R153.reuse, R52 ;  /* 0x00000034993e7220 */ /* 0x040fe20000410000 */
[----:B------:R-:W-:Y:S01]  /*7780*/  FFMA.FTZ R135, -R6, R135, R54 ;  /* 0x0000008706877223 */ /* 0x000fe20000010136 */
[----:B------:R-:W-:Y:S01]  /*7790*/  FMUL.FTZ R63, R153, R59 ;  /* 0x0000003b993f7220 */ /* 0x000fe20000410000 */
[----:B------:R-:W-:Y:S01]  /*77a0*/  FFMA.FTZ R54, R4, R233, R65 ;  /* 0x000000e904367223 */ /* 0x000fe20000010041 */
[----:B------:R-:W-:Y:S01]  /*77b0*/  FFMA.FTZ R62, R154, R59, -R62 ;  /* 0x0000003b9a3e7223 */ /* 0x000fe2000001083e */
[----:B------:R-:W-:-:S02]  /*77c0*/  HFMA2 R65, -RZ, RZ, 0, 7.8678131103515625e-06 ;  /* 0x00000084ff417431 */ /* 0x000fc400000001ff */
[----:B------:R-:W-:Y:S01]  /*77d0*/  FFMA.FTZ R63, R154, R52, R63 ;  /* 0x000000349a3f7223 */ /* 0x000fe2000001003f */
[----:B------:R-:W-:Y:S01]  /*77e0*/  FMUL.FTZ R64, R211, UR42 ;  /* 0x0000002ad3407c20 */ /* 0x000fe20008410000 */
[----:B------:R-:W-:Y:S01]  /*77f0*/  FADD.FTZ R62, R187, R62 ;  /* 0x0000003ebb3e7221 */ /* 0x000fe20000010000 */
[----:B------:R-:W-:Y:S01]  /*7800*/  VOTEU.ALL UP0, P2 ;  /* 0x0000000000ff7886 */ /* 0x000fe20001000000 */
[----:B------:R-:W-:Y:S01]  /*7810*/  FFMA.FTZ R49, R8, R49, R63 ;  /* 0x0000003108317223 */ /* 0x000fe2000001003f */
[----:B------:R-:W-:Y:S01]  /*7820*/  FFMA.FTZ R63, R213, UR41, -R64 ;  /* 0x00000029d53f7c23 */ /* 0x000fe20008010840 */
[----:B------:R-:W-:Y:S01]  /*7830*/  FMUL.FTZ R64, R155, R62 ;  /* 0x0000003e9b407220 */ /* 0x000fe20000410000 */
[----:B------:R-:W-:Y:S01]  /*7840*/  FMUL.FTZ R68, R211, UR41 ;  /* 0x00000029d3447c20 */ /* 0x000fe20008410000 */
[----:B------:R-:W-:Y:S02]  /*7850*/  @!UP0 ULEA UR12, UR6, UR11, 0x4 ;  /* 0x0000000b060c8291 */ /* 0x000fe4000f8e20ff */
[----:B------:R-:W-:-:S02]  /*7860*/  IMAD R66, R2, R65, UR11 ;  /* 0x0000000b02427e24 */ /* 0x000fc4000f8e0241 */
[-C--:B------:R-:W-:Y:S01]  /*7870*/  FMUL.FTZ R65, R155, R49.reuse ;  /* 0x000000319b417220 */ /* 0x080fe20000410000 */
[----:B------:R-:W-:Y:S01]  /*7880*/  FFMA.FTZ R64, R156, R49, R64 ;  /* 0x000000319c407223 */ /* 0x000fe20000010040 */
[----:B------:R-:W-:Y:S01]  /*7890*/  FMUL.FTZ R121, R210, UR42 ;  /* 0x0000002ad2797c20 */ /* 0x000fe20008410000 */
[----:B------:R-:W-:Y:S01]  /*78a0*/  FMUL.FTZ R71, R0, R63 ;  /* 0x0000003f00477220 */ /* 0x000fe20000410000 */
[----:B------:R-:W-:Y:S01]  /*78b0*/  FFMA.FTZ R65, R156, R62, -R65 ;  /* 0x0000003e9c417223 */ /* 0x000fe20000010841 */
[----:B------:R-:W-:Y:S01]  /*78c0*/  FFMA.FTZ R58, R9, R58, R64 ;  /* 0x0000003a093a7223 */ /* 0x000fe20000010040 */
[----:B------:R-:W-:Y:S01]  /*78d0*/  FMUL.FTZ R123, R210, UR41 ;  /* 0x00000029d27b7c20 */ /* 0x000fe20008410000 */
[----:B------:R-:W-:Y:S01]  /*78e0*/  FFMA.FTZ R69, R213, UR42, R68 ;  /* 0x0000002ad5457c23 */ /* 0x000fe20008010044 */
[----:B------:R-:W-:Y:S01]  /*78f0*/  FADD.FTZ R65, R186, R65 ;  /* 0x00000041ba417221 */ /* 0x000fe20000010000 */
[CC--:B------:R-:W-:Y:S01]  /*7900*/  FMUL.FTZ R64, R157.reuse, R58.reuse ;  /* 0x0000003a9d407220 */ /* 0x0c0fe20000410000 */
[----:B------:R-:W-:Y:S01]  /*7910*/  FFMA.FTZ R68, R212, UR41, -R121 ;  /* 0x00000029d4447c23 */ /* 0x000fe20008010879 */
[----:B0-----:R-:W-:Y:S01]  /*7920*/  @!P2 STS.128 [UR12+0xac80], R140 ;  /* 0x00ac808cff00a988 */ /* 0x001fe20008000c0c */
[-C--:B------:R-:W-:Y:S01]  /*7930*/  FMUL.FTZ R67, R157, R65.reuse ;  /* 0x000000419d437220 */ /* 0x080fe20000410000 */
[----:B------:R-:W-:Y:S01]  /*7940*/  FFMA.FTZ R64, R158, R65, -R64 ;  /* 0x000000419e407223 */ /* 0x000fe20000010840 */
[----:B------:R-:W-:Y:S01]  /*7950*/  FFMA.FTZ R70, R212, UR42, R123 ;  /* 0x0000002ad4467c23 */ /* 0x000fe2000801007b */
[----:B------:R0:W-:Y:S01]  /*7960*/  STS [R66+0x4200], R71 ;  /* 0x0042004742007388 */ /* 0x0001e20000000800 */
[----:B------:R-:W-:Y:S01]  /*7970*/  FFMA.FTZ R67, R158, R58, R67 ;  /* 0x0000003a9e437223 */ /* 0x000fe20000010043 */
[----:B------:R-:W-:Y:S01]  /*7980*/  FADD.FTZ R64, R185, R64 ;  /* 0x00000040b9407221 */ /* 0x000fe20000010000 */
[----:B------:R-:W-:Y:S01]  /*7990*/  FMUL.FTZ R69, R0, -R69 ;  /* 0x8000004500457220 */ /* 0x000fe20000410000 */
[----:B------:R-:W-:Y:S01]  /*79a0*/  FMUL.FTZ R121, R17, -R70 ;  /* 0x8000004611797220 */ /* 0x000fe20000410000 */
[----:B------:R-:W-:Y:S01]  /*79b0*/  FFMA.FTZ R55, R10, R55, R67 ;  /* 0x000000370a377223 */ /* 0x000fe20000010043 */
[----:B------:R-:W-:Y:S01]  /*79c0*/  FMUL.FTZ R70, R209, UR42 ;  /* 0x0000002ad1467c20 */ /* 0x000fe20008410000 */
[----:B------:R-:W-:Y:S01]  /*79d0*/  FMUL.FTZ R125, R208, UR42 ;  /* 0x0000002ad07d7c20 */ /* 0x000fe20008410000 */
[----:B------:R2:W-:Y:S01]  /*79e0*/  STS [R66+0x4204], R69 ;  /* 0x0042044542007388 */ /* 0x0005e20000000800 */
[-C--:B------:R-:W-:Y:S01]  /*79f0*/  FMUL.FTZ R67, R159, R55.reuse ;  /* 0x000000379f437220 */ /* 0x080fe20000410000 */
[----:B0-----:R-:W-:Y:S01]  /*7a00*/  FMUL.FTZ R71, R17, R68 ;  /* 0x0000004411477220 */ /* 0x001fe20000410000 */
[-C--:B------:R-:W-:Y:S01]  /*7a10*/  FMUL.FTZ R68, R159, R64.reuse ;  /* 0x000000409f447220 */ /* 0x080fe20000410000 */
[----:B------:R-:W-:Y:S01]  /*7a20*/  FMUL.FTZ R120, R209, UR41 ;  /* 0x00000029d1787c20 */ /* 0x000fe20008410000 */
[C---:B------:R-:W-:Y:S01]  /*7a30*/  FFMA.FTZ R67, R160.reuse, R64, -R67 ;  /* 0x00000040a0437223 */ /* 0x040fe20000010843 */
[----:B------:R-:W-:Y:S01]  /*7a40*/  FMUL.FTZ R122, R207, UR42 ;  /* 0x0000002acf7a7c20 */ /* 0x000fe20008410000 */
[----:B------:R-:W-:Y:S01]  /*7a50*/  FFMA.FTZ R68, R160, R55, R68 ;  /* 0x00000037a0447223 */ /* 0x000fe20000010044 */
[----:B------:R0:W-:Y:S01]  /*7a60*/  STS [R66+0x4208], R71 ;  /* 0x0042084742007388 */ /* 0x0001e20000000800 */
[----:B------:R-:W-:Y:S01]  /*7a70*/  FADD.FTZ R67, R184, R67 ;  /* 0x00000043b8437221 */ /* 0x000fe20000010000 */
[----:B--2---:R-:W-:Y:S01]  /*7a80*/  FFMA.FTZ R69, R215, UR41, -R70 ;  /* 0x00000029d7457c23 */ /* 0x004fe20008010846 */
[----:B------:R-:W-:Y:S01]  /*7a90*/  FFMA.FTZ R56, R11, R56, R68 ;  /* 0x000000380b387223 */ /* 0x000fe20000010044 */
[----:B------:R-:W-:Y:S01]  /*7aa0*/  FFMA.FTZ R68, R214, UR41, -R125 ;  /* 0x00000029d6447c23 */ /* 0x000fe2000801087d */
[----:B------:R-:W-:Y:S01]  /*7ab0*/  FFMA.FTZ R123, R215, UR42, R120 ;  /* 0x0000002ad77b7c23 */ /* 0x000fe20008010078 */
[----:B------:R2:W-:Y:S01]  /*7ac0*/  STS [R66+0x420c], R121 ;  /* 0x00420c7942007388 */ /* 0x0005e20000000800 */
[----:B------:R-:W-:Y:S01]  /*7ad0*/  FMUL.FTZ R124, R207, UR41 ;  /* 0x00000029cf7c7c20 */ /* 0x000fe20008410000 */
[----:B------:R-:W-:Y:S01]  /*7ae0*/  FMUL.FTZ R125, R15, R68 ;  /* 0x000000440f7d7220 */ /* 0x000fe20000410000 */
[C---:B------:R-:W-:Y:S01]  /*7af0*/  FMUL.FTZ R123, R16.reuse, -R123 ;  /* 0x8000007b107b7220 */ /* 0x040fe20000410000 */
[----:B0-----:R-:W-:Y:S01]  /*7b00*/  FMUL.FTZ R71, R16, R69 ;  /* 0x0000004510477220 */ /* 0x001fe20000410000 */
[CC--:B------:R-:W-:Y:S01]  /*7b10*/  FMUL.FTZ R69, R161.reuse, R56.reuse ;  /* 0x00000038a1457220 */ /* 0x0c0fe20000410000 */
[-C--:B------:R-:W-:Y:S01]  /*7b20*/  FMUL.FTZ R161, R161, R67.reuse ;  /* 0x00000043a1a17220 */ /* 0x080fe20000410000 */
[----:B------:R-:W-:Y:S01]  /*7b30*/  STS [R66+0x4218], R125 ;  /* 0x0042187d42007388 */ /* 0x000fe20000000800 */
[----:B------:R-:W-:Y:S01]  /*7b40*/  FMUL.FTZ R127, R206, UR41 ;  /* 0x00000029ce7f7c20 */ /* 0x000fe20008410000 */
[C---:B------:R-:W-:Y:S01]  /*7b50*/  FFMA.FTZ R68, R162.reuse, R67, -R69 ;  /* 0x00000043a2447223 */ /* 0x040fe20000010845 */
[----:B------:R-:W-:Y:S01]  /*7b60*/  FFMA.FTZ R161, R162, R56, R161 ;  /* 0x00000038a2a17223 */ /* 0x000fe200000100a1 */
[----:B------:R0:W-:Y:S01]  /*7b70*/  STS [R66+0x4210], R71 ;  /* 0x0042104742007388 */ /* 0x0001e20000000800 */
[----:B--2---:R-:W-:Y:S01]  /*7b80*/  FMUL.FTZ R121, R208, UR41 ;  /* 0x00000029d0797c20 */ /* 0x004fe20008410000 */
[----:B------:R-:W-:Y:S01]  /*7b90*/  FADD.FTZ R68, R183, R68 ;  /* 0x00000044b7447221 */ /* 0x000fe20000010000 */
[----:B------:R-:W-:Y:S01]  /*7ba0*/  FFMA.FTZ R57, R12, R57, R161 ;  /* 0x000000390c397223 */ /* 0x000fe200000100a1 */
[----:B------:R2:W-:Y:S01]  /*7bb0*/  STS [R66+0x4214], R123 ;  /* 0x0042147b42007388 */ /* 0x0005e20000000800 */
[----:B------:R-:W-:Y:S01]  /*7bc0*/  FFMA.FTZ R120, R214, UR42, R121 ;  /* 0x0000002ad6787c23 */ /* 0x000fe20008010079 */
[C---:B------:R-:W-:Y:S01]  /*7bd0*/  FMUL.FTZ R69, R163.reuse, R68 ;  /* 0x00000044a3457220 */ /* 0x040fe20000410000 */
[-C--:B------:R-:W-:Y:S01]  /*7be0*/  FMUL.FTZ R163, R163, R57.reuse ;  /* 0x00000039a3a37220 */ /* 0x080fe20000410000 */
[----:B------:R-:W-:Y:S01]  /*7bf0*/  FMUL.FTZ R131, R204, UR41 ;  /* 0x00000029cc837c20 */ /* 0x000fe20008410000 */
[----:B------:R-:W-:Y:S01]  /*7c00*/  FMUL.FTZ R121, R15, -R120 ;  /* 0x800000780f797220 */ /* 0x000fe20000410000 */
[C---:B------:R-:W-:Y:S01]  /*7c10*/  FFMA.FTZ R70, R164.reuse, R57, R69 ;  /* 0x00000039a4467223 */ /* 0x040fe20000010045 */
[----:B------:R-:W-:Y:S01]  /*7c20*/  FFMA.FTZ R69, R164, R68, -R163 ;  /* 0x00000044a4457223 */ /* 0x000fe200000108a3 */
[----:B0-----:R-:W-:Y:S01]  /*7c30*/  FFMA.FTZ R71, R217, UR41, -R122 ;  /* 0x00000029d9477c23 */ /* 0x001fe2000801087a */
[----:B------:R-:W-:Y:S01]  /*7c40*/  FFMA.FTZ R122, R216, UR42, R127 ;  /* 0x0000002ad87a7c23 */ /* 0x000fe2000801007f */
[----:B------:R-:W-:Y:S01]  /*7c50*/  FFMA.FTZ R60, R13, R60, R70 ;  /* 0x0000003c0d3c7223 */ /* 0x000fe20000010046 */
[----:B------:R-:W-:Y:S01]  /*7c60*/  FADD.FTZ R69, R182, R69 ;  /* 0x00000045b6457221 */ /* 0x000fe20000010000 */
[C---:B------:R-:W-:Y:S01]  /*7c70*/  FMUL.FTZ R125, R14.reuse, R71 ;  /* 0x000000470e7d7220 */ /* 0x040fe20000410000 */
[----:B--2---:R-:W-:Y:S01]  /*7c80*/  FFMA.FTZ R123, R217, UR42, R124 ;  /* 0x0000002ad97b7c23 */ /* 0x004fe2000801007c */
[CC--:B------:R-:W-:Y:S01]  /*7c90*/  FMUL.FTZ R71, R165.reuse, R60.reuse ;  /* 0x0000003ca5477220 */ /* 0x0c0fe20000410000 */
[----:B------:R-:W-:Y:S01]  /*7ca0*/  FMUL.FTZ R165, R165, R69 ;  /* 0x00000045a5a57220 */ /* 0x000fe20000410000 */
[----:B------:R-:W-:Y:S01]  /*7cb0*/  FMUL.FTZ R124, R205, UR42 ;  /* 0x0000002acd7c7c20 */ /* 0x000fe20008410000 */
[----:B------:R-:W-:Y:S01]  /*7cc0*/  FMUL.FTZ R123, R14, -R123 ;  /* 0x8000007b0e7b7220 */ /* 0x000fe20000410000 */
[----:B------:R-:W-:Y:S01]  /*7cd0*/  FFMA.FTZ R70, R166, R69, -R71 ;  /* 0x00000045a6467223 */ /* 0x000fe20000010847 */
[----:B------:R-:W-:Y:S01]  /*7ce0*/  FMUL.FTZ R71, R206, UR42 ;  /* 0x0000002ace477c20 */ /* 0x000fe20008410000 */
[----:B------:R-:W-:Y:S01]  /*7cf0*/  FFMA.FTZ R165, R166, R60, R165 ;  /* 0x0000003ca6a57223 */ /* 0x000fe200000100a5 */
[----:B------:R0:W-:Y:S01]  /*7d00*/  STS [R66+0x421c], R121 ;  /* 0x00421c7942007388 */ /* 0x0001e20000000800 */
[----:B------:R-:W-:Y:S01]  /*7d10*/  FADD.FTZ R70, R193, R70 ;  /* 0x00000046c1467221 */ /* 0x000fe20000010000 */
[----:B------:R-:W-:Y:S01]  /*7d20*/  FFMA.FTZ R120, R216, UR41, -R71 ;  /* 0x00000029d8787c23 */ /* 0x000fe20008010847 */
[----:B------:R-:W-:Y:S01]  /*7d30*/  FFMA.FTZ R61, R14, R61, R165 ;  /* 0x0000003d0e3d7223 */ /* 0x000fe200000100a5 */
[----:B------:R2:W-:Y:S01]  /*7d40*/  STS [R66+0x4224], R123 ;  /* 0x0042247b42007388 */ /* 0x0005e20000000800 */
[----:B------:R-:W-:Y:S01]  /*7d50*/  FMUL.FTZ R129, R204, UR42 ;  /* 0x0000002acc817c20 */ /* 0x000fe20008410000 */
[----:B------:R-:W-:Y:S01]  /*7d60*/  FMUL.FTZ R126, R203, UR41 ;  /* 0x00000029cb7e7c20 */ /* 0x000fe20008410000 */
[----:B------:R-:W-:Y:S01]  /*7d70*/  FMUL.FTZ R71, R167, R61 ;  /* 0x0000003da7477220 */ /* 0x000fe20000410000 */
[----:B------:R3:W-:Y:S01]  /*7d80*/  STS [R66+0x4220], R125 ;  /* 0x0042207d42007388 */ /* 0x0007e20000000800 */
[----:B------:R-:W-:Y:S01]  /*7d90*/  FFMA.FTZ R135, -R5, R136, R135 ;  /* 0x0000008805877223 */ /* 0x000fe20000010187 */
[----:B0-----:R-:W-:Y:S01]  /*7da0*/  FFMA.FTZ R121, R219, UR41, -R124 ;  /* 0x00000029db797c23 */ /* 0x001fe2000801087c */
[----:B------:R-:W-:Y:S01]  /*7db0*/  FFMA.FTZ R71, R168, R70, -R71 ;  /* 0x00000046a8477223 */ /* 0x000fe20000010847 */
[----:B------:R-:W-:Y:S01]  /*7dc0*/  FFMA.FTZ R124, R218, UR42, R131 ;  /* 0x0000002ada7c7c23 */ /* 0x000fe20008010083 */
[----:B------:R-:W-:Y:S01]  /*7dd0*/  FMUL.FTZ R131, R202, UR42 ;  /* 0x0000002aca837c20 */ /* 0x000fe20008410000 */
[----:B--2---:R-:W-:Y:S01]  /*7de0*/  FMUL.FTZ R123, R13, R120 ;  /* 0x000000780d7b7220 */ /* 0x004fe20000410000 */
[----:B------:R-:W-:Y:S01]  /*7df0*/  FMUL.FTZ R120, R167, R70 ;  /* 0x00000046a7787220 */ /* 0x000fe20000410000 */
[----:B------:R-:W-:Y:S01]  /*7e00*/  FADD.FTZ R71, R194, R71 ;  /* 0x00000047c2477221 */ /* 0x000fe20000010000 */
[----:B------:R-:W-:Y:S01]  /*7e10*/  FMUL.FTZ R127, R12, R121 ;  /* 0x000000790c7f7220 */ /* 0x000fe20000410000 */
[----:B---3--:R-:W-:Y:S01]  /*7e20*/  FMUL.FTZ R125, R13, -R122 ;  /* 0x8000007a0d7d7220 */ /* 0x008fe20000410000 */
[----:B------:R-:W-:Y:S01]  /*7e30*/  FFMA.FTZ R120, R168, R61, R120 ;  /* 0x0000003da8787223 */ /* 0x000fe20000010078 */
[----:B------:R-:W-:Y:S01]  /*7e40*/  FMUL.FTZ R121, R169, R71 ;  /* 0x00000047a9797220 */ /* 0x000fe20000410000 */
[----:B------:R-:W-:Y:S01]  /*7e50*/  FMUL.FTZ R122, R205, UR41 ;  /* 0x00000029cd7a7c20 */ /* 0x000fe20008410000 */
[----:B------:R0:W-:Y:S01]  /*7e60*/  STS [R66+0x4228], R123 ;  /* 0x0042287b42007388 */ /* 0x0001e20000000800 */
[----:B------:R-:W-:Y:S01]  /*7e70*/  FFMA.FTZ R220, R15, R220, R120 ;  /* 0x000000dc0fdc7223 */ /* 0x000fe20000010078 */
[----:B------:R-:W-:Y:S01]  /*7e80*/  FFMA.FTZ R63, -R4, R133, R135 ;  /* 0x00000085043f7223 */ /* 0x000fe20000010187 */
[----:B------:R-:W-:Y:S01]  /*7e90*/  FMUL.FTZ R136, R200, UR42 ;  /* 0x0000002ac8887c20 */ /* 0x000fe20008410000 */
[----:B------:R-:W-:Y:S01]  /*7ea0*/  STS [R66+0x422c], R125 ;  /* 0x00422c7d42007388 */ /* 0x000fe20000000800 */
[-C--:B------:R-:W-:Y:S01]  /*7eb0*/  FMUL.FTZ R120, R169, R220.reuse ;  /* 0x000000dca9787220 */ /* 0x080fe20000410000 */
[----:B------:R-:W-:Y:S01]  /*7ec0*/  FFMA.FTZ R121, R170, R220, R121 ;  /* 0x000000dcaa797223 */ /* 0x000fe20000010079 */
[----:B------:R-:W-:Y:S01]  /*7ed0*/  FFMA.FTZ R215, R118, -R31, R215 ;  /* 0x8000001f76d77223 */ /* 0x000fe200000100d7 */
[----:B------:R2:W-:Y:S01]  /*7ee0*/  STS [R66+0x4230], R127 ;  /* 0x0042307f42007388 */ /* 0x0005e20000000800 */
[----:B------:R-:W-:Y:S01]  /*7ef0*/  FFMA.FTZ R120, R170, R71, -R120 ;  /* 0x00000047aa787223 */ /* 0x000fe20000010878 */
[----:B------:R-:W-:Y:S01]  /*7f00*/  FFMA.FTZ R221, R16, R221, R121 ;  /* 0x000000dd10dd7223 */ /* 0x000fe20000010079 */
[----:B0-----:R-:W-:Y:S01]  /*7f10*/  FFMA.FTZ R123, R219, UR42, R122 ;  /* 0x0000002adb7b7c23 */ /* 0x001fe2000801007a */
[----:B------:R-:W-:Y:S01]  /*7f20*/  FFMA.FTZ R122, R218, UR41, -R129 ;  /* 0x00000029da7a7c23 */ /* 0x000fe20008010881 */
[----:B------:R-:W-:Y:S01]  /*7f30*/  FADD.FTZ R120, R195, R120 ;  /* 0x00000078c3787221 */ /* 0x000fe20000010000 */
[----:B------:R-:W-:Y:S01]  /*7f40*/  FMUL.FTZ R129, R11, -R124 ;  /* 0x8000007c0b817220 */ /* 0x000fe20000410000 */
[----:B------:R-:W-:Y:S01]  /*7f50*/  FMUL.FTZ R124, R203, UR42 ;  /* 0x0000002acb7c7c20 */ /* 0x000fe20008410000 */
[----:B------:R-:W-:Y:S01]  /*7f60*/  FMUL.FTZ R123, R12, -R123 ;  /* 0x8000007b0c7b7220 */ /* 0x000fe20000410000 */
[C---:B------:R-:W-:Y:S01]  /*7f70*/  FMUL.FTZ R121, R171.reuse, R120 ;  /* 0x00000078ab797220 */ /* 0x040fe20000410000 */
[-C--:B------:R-:W-:Y:S01]  /*7f80*/  FMUL.FTZ R171, R171, R221.reuse ;  /* 0x000000ddabab7220 */ /* 0x080fe20000410000 */
[----:B--2---:R-:W-:Y:S01]  /*7f90*/  FMUL.FTZ R127, R11, R122 ;  /* 0x0000007a0b7f7220 */ /* 0x004fe20000410000 */
[----:B------:R-:W-:Y:S01]  /*7fa0*/  STS [R66+0x423c], R129 ;  /* 0x00423c8142007388 */ /* 0x000fe20000000800 */
[C---:B------:R-:W-:Y:S01]  /*7fb0*/  FFMA.FTZ R122, R172.reuse, R221, R121 ;  /* 0x000000ddac7a7223 */ /* 0x040fe20000010079 */
[----:B------:R-:W-:Y:S01]  /*7fc0*/  FFMA.FTZ R125, R172, R120, -R171 ;  /* 0x00000078ac7d7223 */ /* 0x000fe200000108ab */
[----:B------:R-:W-:Y:S01]  /*7fd0*/  FFMA.FTZ R121, R223, UR41, -R124 ;  /* 0x00000029df797c23 */ /* 0x000fe2000801087c */
[----:B------:R0:W-:Y:S01]  /*7fe0*/  STS [R66+0x4238], R127 ;  /* 0x0042387f42007388 */ /* 0x0001e20000000800 */
[----:B------:R-:W-:Y:S01]  /*7ff0*/  FFMA.FTZ R224, R17, R224, R122 ;  /* 0x000000e011e07223 */ /* 0x000fe2000001007a */
[----:B------:R-:W-:Y:S01]  /*8000*/  FADD.FTZ R125, R196, R125 ;  /* 0x0000007dc47d7221 */ /* 0x000fe20000010000 */
[----:B------:R-:W-:Y:S01]  /*8010*/  FFMA.FTZ R124, R222, UR41, -R131 ;  /* 0x00000029de7c7c23 */ /* 0x000fe20008010883 */
[----:B------:R2:W-:Y:S01]  /*8020*/  STS [R66+0x4234], R123 ;  /* 0x0042347b42007388 */ /* 0x0005e20000000800 */
[----:B------:R-:W-:Y:S01]  /*8030*/  FMUL.FTZ R122, R173, R224 ;  /* 0x000000e0ad7a7220 */ /* 0x000fe20000410000 */
[----:B------:R-:W-:Y:S01]  /*8040*/  FMUL.FTZ R130, R32, R125 ;  /* 0x0000007d20827220 */ /* 0x000fe20000410000 */
[----:B------:R-:W-:Y:S01]  /*8050*/  FMUL.FTZ R133, R9, R124 ;  /* 0x0000007c09857220 */ /* 0x000fe20000410000 */
[----:B------:R-:W-:Y:S01]  /*8060*/  FFMA.FTZ R124, R116, -R33, R213 ;  /* 0x80000021747c7223 */ /* 0x000fe200000100d5 */
[----:B------:R-:W-:Y:S01]  /*8070*/  FFMA.FTZ R122, R174, R125, -R122 ;  /* 0x0000007dae7a7223 */ /* 0x000fe2000001087a */
[----:B0-----:R-:W-:Y:S01]  /*8080*/  FMUL.FTZ R127, R10, R121 ;  /* 0x000000790a7f7220 */ /* 0x001fe20000410000 */
[----:B------:R-:W-:Y:S01]  /*8090*/  FMUL.FTZ R121, R173, R125 ;  /* 0x0000007dad797220 */ /* 0x000fe20000410000 */
[----:B------:R-:W-:Y:S01]  /*80a0*/  FMUL.FTZ R131, R202, UR41 ;  /* 0x00000029ca837c20 */ /* 0x000fe20008410000 */
[----:B------:R-:W-:Y:S01]  /*80b0*/  FADD.FTZ R128, R197, R122 ;  /* 0x0000007ac5807221 */ /* 0x000fe20000010000 */
[----:B--2---:R-:W-:Y:S01]  /*80c0*/  FFMA.FTZ R123, R223, UR42, R126 ;  /* 0x0000002adf7b7c23 */ /* 0x004fe2000801007e */
[-C--:B------:R-:W-:Y:S01]  /*80d0*/  FFMA.FTZ R121, R174, R224.reuse, R121 ;  /* 0x000000e0ae797223 */ /* 0x080fe20000010079 */
[----:B------:R0:W-:Y:S01]  /*80e0*/  STS [R66+0x4240], R127 ;  /* 0x0042407f42007388 */ /* 0x0001e20000000800 */
[----:B------:R-:W-:Y:S01]  /*80f0*/  FMUL.FTZ R122, R32, R224 ;  /* 0x000000e0207a7220 */ /* 0x000fe20000410000 */
[----:B------:R-:W-:Y:S01]  /*8100*/  FMUL.FTZ R129, R10, -R123 ;  /* 0x8000007b0a817220 */ /* 0x000fe20000410000 */
[----:B------:R-:W-:Y:S01]  /*8110*/  FFMA.FTZ R229, R0, R229, R121 ;  /* 0x000000e500e57223 */ /* 0x000fe20000010079 */
[----:B------:R-:W-:Y:S01]  /*8120*/  FMUL.FTZ R126, R33, R128 ;  /* 0x00000080217e7220 */ /* 0x000fe20000410000 */
[----:B------:R-:W-:Y:S01]  /*8130*/  FFMA.FTZ R123, R117, -R32, R212 ;  /* 0x80000020757b7223 */ /* 0x000fe200000100d4 */
[----:B------:R-:W-:Y:S01]  /*8140*/  FMUL.FTZ R132, R210, R122 ;  /* 0x0000007ad2847220 */ /* 0x000fe20000410000 */
[----:B------:R-:W-:Y:S01]  /*8150*/  FMUL.FTZ R121, R33, R229 ;  /* 0x000000e521797220 */ /* 0x000fe20000410000 */
[----:B------:R2:W-:Y:S01]  /*8160*/  STS [R66+0x4244], R129 ;  /* 0x0042448142007388 */ /* 0x0005e20000000800 */
[----:B------:R-:W-:Y:S01]  /*8170*/  FFMA.FTZ R134, R222, UR42, R131 ;  /* 0x0000002ade867c23 */ /* 0x000fe20008010083 */
[-C--:B------:R-:W-:Y:S01]  /*8180*/  FFMA.FTZ R132, R123, R130.reuse, -R132 ;  /* 0x000000827b847223 */ /* 0x080fe20000010884 */
[----:B0-----:R-:W-:Y:S01]  /*8190*/  FMUL.FTZ R127, R211, R121 ;  /* 0x00000079d37f7220 */ /* 0x001fe20000410000 */
[----:B------:R-:W-:Y:S01]  /*81a0*/  FMUL.FTZ R130, R210, R130 ;  /* 0x00000082d2827220 */ /* 0x000fe20000410000 */
[----:B------:R0:W-:Y:S01]  /*81b0*/  STS [R66+0x4248], R133 ;  /* 0x0042488542007388 */ /* 0x0001e20000000800 */
[----:B------:R-:W-:Y:S01]  /*81c0*/  FMUL.FTZ R131, R9, -R134 ;  /* 0x8000008609837220 */ /* 0x000fe20000410000 */
[----:B------:R-:W-:Y:S01]  /*81d0*/  FFMA.FTZ R214, R119, -R30, R214 ;  /* 0x8000001e77d67223 */ /* 0x000fe200000100d6 */
[----:B------:R-:W-:Y:S01]  /*81e0*/  FFMA.FTZ R130, R123, R122, R130 ;  /* 0x0000007a7b827223 */ /* 0x000fe20000010082 */
[----:B------:R-:W-:Y:S01]  /*81f0*/  FMUL.FTZ R137, R201, UR42 ;  /* 0x0000002ac9897c20 */ /* 0x000fe20008410000 */
[CC--:B--2---:R-:W-:Y:S01]  /*8200*/  FFMA.FTZ R129, R124.reuse, R126.reuse, -R127 ;  /* 0x0000007e7c817223 */ /* 0x0c4fe2000001087f */
[----:B------:R-:W-:Y:S01]  /*8210*/  FMUL.FTZ R127, R211, R126 ;  /* 0x0000007ed37f7220 */ /* 0x000fe20000410000 */
[----:B------:R-:W-:Y:S01]  /*8220*/  FMUL.FTZ R126, R31, R221 ;  /* 0x000000dd1f7e7220 */ /* 0x000fe20000410000 */
[----:B------:R2:W-:Y:S01]  /*8230*/  STS [R66+0x424c], R131 ;  /* 0x00424c8342007388 */ /* 0x0005e20000000800 */
[----:B------:R-:W-:Y:S01]  /*8240*/  FADD.FTZ R129, RZ, R129 ;  /* 0x00000081ff817221 */ /* 0x000fe20000010000 */
[----:B------:R-:W-:Y:S01]  /*8250*/  FFMA.FTZ R127, R124, R121, R127 ;  /* 0x000000797c7f7223 */ /* 0x000fe2000001007f */
[----:B0-----:R-:W-:Y:S01]  /*8260*/  FFMA.FTZ R133, R225, UR41, -R136 ;  /* 0x00000029e1857c23 */ /* 0x001fe20008010888 */
[----:B------:R-:W-:Y:S01]  /*8270*/  FMUL.FTZ R134, R209, R126 ;  /* 0x0000007ed1867220 */ /* 0x000fe20000410000 */
[----:B------:R-:W-:Y:S01]  /*8280*/  FADD.FTZ R129, R129, R132 ;  /* 0x0000008481817221 */ /* 0x000fe20000010000 */
[----:B------:R-:W-:Y:S01]  /*8290*/  FADD.FTZ R127, RZ, R127 ;  /* 0x0000007fff7f7221 */ /* 0x000fe20000010000 */
[----:B------:R-:W-:Y:S01]  /*82a0*/  FMUL.FTZ R133, R8, R133 ;  /* 0x0000008508857220 */ /* 0x000fe20000410000 */
[----:B------:R-:W-:Y:S01]  /*82b0*/  FMUL.FTZ R132, R31, R120 ;  /* 0x000000781f847220 */ /* 0x000fe20000410000 */
[----:B------:R-:W-:Y:S01]  /*82c0*/  FMUL.FTZ R136, R200, UR41 ;  /* 0x00000029c8887c20 */ /* 0x000fe20008410000 */
[----:B------:R-:W-:Y:S01]  /*82d0*/  FADD.FTZ R130, R127, R130 ;  /* 0x000000827f827221 */ /* 0x000fe20000010000 */
[----:B------:R-:W-:Y:S01]  /*82e0*/  FMUL.FTZ R127, R30, R220 ;  /* 0x000000dc1e7f7220 */ /* 0x000fe20000410000 */
[----:B------:R0:W-:Y:S01]  /*82f0*/  STS [R66+0x4250], R133 ;  /* 0x0042508542007388 */ /* 0x0001e20000000800 */
[-C--:B------:R-:W-:Y:S01]  /*8300*/  FFMA.FTZ R134, R215, R132.reuse, -R134 ;  /* 0x00000084d7867223 */ /* 0x080fe20000010886 */
[----:B------:R-:W-:Y:S01]  /*8310*/  FMUL.FTZ R132, R209, R132 ;  /* 0x00000084d1847220 */ /* 0x000fe20000410000 */
[----:B--2---:R-:W-:Y:S01]  /*8320*/  FMUL.FTZ R131, R208, R127 ;  /* 0x0000007fd0837220 */ /* 0x004fe20000410000 */
[----:B------:R-:W-:Y:S01]  /*8330*/  FFMA.FTZ R135, R225, UR42, R136 ;  /* 0x0000002ae1877c23 */ /* 0x000fe20008010088 */
[----:B------:R-:W-:Y:S01]  /*8340*/  FADD.FTZ R129, R129, R134 ;  /* 0x0000008681817221 */ /* 0x000fe20000010000 */
[----:B------:R-:W-:Y:S01]  /*8350*/  FFMA.FTZ R138, R226, UR41, -R137 ;  /* 0x00000029e28a7c23 */ /* 0x000fe20008010889 */
[----:B------:R-:W-:Y:S01]  /*8360*/  FMUL.FTZ R141, R201, UR41 ;  /* 0x00000029c98d7c20 */ /* 0x000fe20008410000 */
[----:B------:R-:W-:Y:S01]  /*8370*/  FMUL.FTZ R139, R8, -R135 ;  /* 0x80000087088b7220 */ /* 0x000fe20000410000 */
[----:B------:R-:W-:Y:S01]  /*8380*/  FMUL.FTZ R140, R199, UR42 ;  /* 0x0000002ac78c7c20 */ /* 0x000fe20008410000 */
[----:B0-----:R-:W-:Y:S01]  /*8390*/  FMUL.FTZ R133, R30, R71 ;  /* 0x000000471e857220 */ /* 0x001fe20000410000 */
[----:B------:R-:W-:Y:S01]  /*83a0*/  FMUL.FTZ R143, R7, R138 ;  /* 0x0000008a078f7220 */ /* 0x000fe20000410000 */
[----:B------:R-:W-:Y:S01]  /*83b0*/  FFMA.FTZ R138, R112, -R29, R217 ;  /* 0x8000001d708a7223 */ /* 0x000fe200000100d9 */
[----:B------:R-:W-:Y:S01]  /*83c0*/  FFMA.FTZ R137, R113, -R28, R216 ;  /* 0x8000001c71897223 */ /* 0x000fe200000100d8 */
[-C--:B------:R-:W-:Y:S01]  /*83d0*/  FFMA.FTZ R136, R214, R133.reuse, -R131 ;  /* 0x00000085d6887223 */ /* 0x080fe20000010883 */
[----:B------:R-:W-:Y:S01]  /*83e0*/  FFMA.FTZ R131, R215, R126, R132 ;  /* 0x0000007ed7837223 */ /* 0x000fe20000010084 */
[----:B------:R-:W-:Y:S01]  /*83f0*/  FMUL.FTZ R133, R208, R133 ;  /* 0x00000085d0857220 */ /* 0x000fe20000410000 */
[----:B------:R-:W-:Y:S01]  /*8400*/  FMUL.FTZ R134, R28, R69 ;  /* 0x000000451c867220 */ /* 0x000fe20000410000 */
[----:B------:R-:W-:Y:S01]  /*8410*/  FADD.FTZ R136, R129, R136 ;  /* 0x0000008881887221 */ /* 0x000fe20000010000 */
[----:B------:R-:W-:Y:S01]  /*8420*/  FADD.FTZ R130, R130, R131 ;  /* 0x0000008382827221 */ /* 0x000fe20000010000 */
[----:B------:R-:W-:Y:S01]  /*8430*/  FFMA.FTZ R133, R214, R127, R133 ;  /* 0x0000007fd6857223 */ /* 0x000fe20000010085 */
[C---:B------:R-:W-:Y:S01]  /*8440*/  FMUL.FTZ R129, R29.reuse, R61 ;  /* 0x0000003d1d817220 */ /* 0x040fe20000410000 */
[----:B------:R-:W-:Y:S01]  /*8450*/  FMUL.FTZ R131, R29, R70 ;  /* 0x000000461d837220 */ /* 0x000fe20000410000 */
[----:B------:R-:W-:Y:S01]  /*8460*/  FFMA.FTZ R142, R226, UR42, R141 ;  /* 0x0000002ae28e7c23 */ /* 0x000fe2000801008d */
[----:B------:R-:W-:Y:S01]  /*8470*/  FADD.FTZ R133, R130, R133 ;  /* 0x0000008582857221 */ /* 0x000fe20000010000 */
[----:B------:R-:W-:Y:S01]  /*8480*/  FMUL.FTZ R130, R28, R60 ;  /* 0x0000003c1c827220 */ /* 0x000fe20000410000 */
[----:B------:R-:W-:Y:S01]  /*8490*/  FMUL.FTZ R135, R207, R129 ;  /* 0x00000081cf877220 */ /* 0x000fe20000410000 */
[----:B------:R-:W-:Y:S01]  /*84a0*/  FFMA.FTZ R141, R227, UR41, -R140 ;  /* 0x00000029e38d7c23 */ /* 0x000fe2000801088c */
[----:B------:R0:W-:Y:S01]  /*84b0*/  STS [R66+0x4254], R139 ;  /* 0x0042548b42007388 */ /* 0x0001e20000000800 */
[----:B------:R-:W-:Y:S01]  /*84c0*/  FMUL.FTZ R132, R206, R130 ;  /* 0x00000082ce847220 */ /* 0x000fe20000410000 */
[-C--:B------:R-:W-:Y:S01]  /*84d0*/  FFMA.FTZ R135, R138, R131.reuse, -R135 ;  /* 0x000000838a877223 */ /* 0x080fe20000010887 */
[----:B------:R-:W-:Y:S01]  /*84e0*/  FMUL.FTZ R131, R207, R131 ;  /* 0x00000083cf837220 */ /* 0x000fe20000410000 */
[----:B------:R-:W-:Y:S01]  /*84f0*/  FMUL.FTZ R141, R6, R141 ;  /* 0x0000008d068d7220 */ /* 0x000fe20000410000 */
[CC--:B------:R-:W-:Y:S01]  /*8500*/  FFMA.FTZ R140, R137.reuse, R134.reuse, -R132 ;  /* 0x00000086898c7223 */ /* 0x0c0fe20000010884 */
[----:B------:R-:W-:Y:S01]  /*8510*/  FMUL.FTZ R134, R206, R134 ;  /* 0x00000086ce867220 */ /* 0x000fe20000410000 */
[----:B------:R-:W-:Y:S01]  /*8520*/  FFMA.FTZ R132, R138, R129, R131 ;  /* 0x000000818a847223 */ /* 0x000fe20000010083 */
[----:B------:R-:W-:Y:S01]  /*8530*/  FADD.FTZ R135, R136, R135 ;  /* 0x0000008788877221 */ /* 0x000fe20000010000 */
[----:B------:R-:W-:Y:S01]  /*8540*/  FFMA.FTZ R219, R114, -R27, R219 ;  /* 0x8000001b72db7223 */ /* 0x000fe200000100db */
[----:B------:R-:W-:Y:S01]  /*8550*/  FFMA.FTZ R131, R137, R130, R134 ;  /* 0x0000008289837223 */ /* 0x000fe20000010086 */
[----:B------:R-:W-:Y:S01]  /*8560*/  FADD.FTZ R132, R133, R132 ;  /* 0x0000008485847221 */ /* 0x000fe20000010000 */
[----:B0-----:R-:W-:Y:S01]  /*8570*/  FMUL.FTZ R139, R7, -R142 ;  /* 0x8000008e078b7220 */ /* 0x001fe20000410000 */
[----:B------:R-:W-:Y:S01]  /*8580*/  FMUL.FTZ R134, R27, R68 ;  /* 0x000000441b867220 */ /* 0x000fe20000410000 */
[----:B------:R-:W-:Y:S01]  /*8590*/  FADD.FTZ R135, R135, R140 ;  /* 0x0000008c87877221 */ /* 0x000fe20000010000 */
[----:B------:R-:W-:Y:S01]  /*85a0*/  FADD.FTZ R133, R132, R131 ;  /* 0x0000008384857221 */ /* 0x000fe20000010000 */
[----:B------:R-:W-:Y:S01]  /*85b0*/  FMUL.FTZ R132, R27, R57 ;  /* 0x000000391b847220 */ /* 0x000fe20000410000 */
[----:B------:R-:W-:Y:S01]  /*85c0*/  FMUL.FTZ R131, R26, R56 ;  /* 0x000000381a837220 */ /* 0x000fe20000410000 */
[----:B------:R0:W-:Y:S01]  /*85d0*/  STS [R66+0x425c], R139 ;  /* 0x00425c8b42007388 */ /* 0x0001e20000000800 */
[----:B------:R-:W-:Y:S01]  /*85e0*/  FMUL.FTZ R140, R199, UR41 ;  /* 0x00000029c78c7c20 */ /* 0x000fe20008410000 */
[----:B------:R-:W-:Y:S01]  /*85f0*/  FMUL.FTZ R136, R205, R132 ;  /* 0x00000084cd887220 */ /* 0x000fe20000410000 */
[----:B------:R-:W-:Y:S01]  /*8600*/  FFMA.FTZ R218, R115, -R26, R218 ;  /* 0x8000001a73da7223 */ /* 0x000fe200000100da */
[----:B------:R2:W-:Y:S01]  /*8610*/  STS [R66+0x4260], R141 ;  /* 0x0042608d42007388 */ /* 0x0005e20000000800 */
[----:B------:R-:W-:Y:S01]  /*8620*/  FMUL.FTZ R151, R198, UR42 ;  /* 0x0000002ac6977c20 */ /* 0x000fe20008410000 */
[-C--:B------:R-:W-:Y:S01]  /*8630*/  FFMA.FTZ R136, R219, R134.reuse, -R136 ;  /* 0x00000086db887223 */ /* 0x080fe20000010888 */
[----:B------:R-:W-:Y:S01]  /*8640*/  FMUL.FTZ R134, R205, R134 ;  /* 0x00000086cd867220 */ /* 0x000fe20000410000 */
[----:B------:R3:W-:Y:S01]  /*8650*/  STS [R66+0x4258], R143 ;  /* 0x0042588f42007388 */ /* 0x0007e20000000800 */
[----:B------:R-:W-:Y:S01]  /*8660*/  FFMA.FTZ R142, R228, UR41, -R151 ;  /* 0x00000029e48e7c23 */ /* 0x000fe20008010897 */
[----:B0-----:R-:W-:Y:S01]  /*8670*/  FMUL.FTZ R139, R26, R67 ;  /* 0x000000431a8b7220 */ /* 0x001fe20000410000 */
[----:B------:R-:W-:Y:S01]  /*8680*/  FFMA.FTZ R134, R219, R132, R134 ;  /* 0x00000084db867223 */ /* 0x000fe20000010086 */
[----:B------:R-:W-:Y:S01]  /*8690*/  FADD.FTZ R135, R135, R136 ;  /* 0x0000008887877221 */ /* 0x000fe20000010000 */
[----:B------:R-:W-:Y:S01]  /*86a0*/  FMUL.FTZ R155, R5, R142 ;  /* 0x0000008e059b7220 */ /* 0x000fe20000410000 */
[----:B--2---:R-:W-:Y:S01]  /*86b0*/  FMUL.FTZ R141, R204, R131 ;  /* 0x00000083cc8d7220 */ /* 0x004fe20000410000 */
[----:B------:R-:W-:Y:S01]  /*86c0*/  FADD.FTZ R133, R133, R134 ;  /* 0x0000008685857221 */ /* 0x000fe20000010000 */
[----:B------:R-:W-:Y:S01]  /*86d0*/  FFMA.FTZ R142, R108, -R25, R223 ;  /* 0x800000196c8e7223 */ /* 0x000fe200000100df */
[----:B------:R-:W-:Y:S01]  /*86e0*/  FMUL.FTZ R148, R24, R65 ;  /* 0x0000004118947220 */ /* 0x000fe20000410000 */
[----:B---3--:R-:W-:Y:S01]  /*86f0*/  FFMA.FTZ R143, R227, UR42, R140 ;  /* 0x0000002ae38f7c23 */ /* 0x008fe2000801008c */
[-C--:B------:R-:W-:Y:S01]  /*8700*/  FFMA.FTZ R140, R218, R139.reuse, -R141 ;  /* 0x0000008bda8c7223 */ /* 0x080fe2000001088d */
[----:B------:R-:W-:Y:S01]  /*8710*/  FMUL.FTZ R139, R204, R139 ;  /* 0x0000008bcc8b7220 */ /* 0x000fe20000410000 */
[----:B------:R-:W-:Y:S01]  /*8720*/  FMUL.FTZ R153, R198, UR41 ;  /* 0x00000029c6997c20 */ /* 0x000fe20008410000 */
[----:B------:R-:W-:Y:S01]  /*8730*/  FMUL.FTZ R151, R6, -R143 ;  /* 0x8000008f06977220 */ /* 0x000fe20000410000 */
[----:B------:R-:W-:Y:S01]  /*8740*/  FADD.FTZ R135, R135, R140 ;  /* 0x0000008c87877221 */ /* 0x000fe20000010000 */
[----:B------:R-:W-:Y:S01]  /*8750*/  FFMA.FTZ R134, R218, R131, R139 ;  /* 0x00000083da867223 */ /* 0x000fe2000001008b */
[----:B------:R-:W-:Y:S01]  /*8760*/  FMUL.FTZ R139, R25, R64 ;  /* 0x00000040198b7220 */ /* 0x000fe20000410000 */
[----:B------:R-:W-:Y:S01]  /*8770*/  FFMA.FTZ R143, R109, -R24, R222 ;  /* 0x800000186d8f7223 */ /* 0x000fe200000100de */
[----:B------:R-:W-:Y:S01]  /*8780*/  FMUL.FTZ R154, R230, UR42 ;  /* 0x0000002ae69a7c20 */ /* 0x000fe20008410000 */
[----:B------:R-:W-:Y:S01]  /*8790*/  FADD.FTZ R136, R133, R134 ;  /* 0x0000008685887221 */ /* 0x000fe20000010000 */
[----:B------:R-:W-:Y:S01]  /*87a0*/  FMUL.FTZ R133, R25, R55 ;  /* 0x0000003719857220 */ /* 0x000fe20000410000 */
[----:B------:R-:W-:Y:S01]  /*87b0*/  FMUL.FTZ R134, R24, R58 ;  /* 0x0000003a18867220 */ /* 0x000fe20000410000 */
[----:B------:R-:W-:Y:S01]  /*87c0*/  FFMA.FTZ R152, R228, UR42, R153 ;  /* 0x0000002ae4987c23 */ /* 0x000fe20008010099 */
[----:B------:R0:W-:Y:S01]  /*87d0*/  STS [R66+0x4268], R155 ;  /* 0x0042689b42007388 */ /* 0x0001e20000000800 */
[----:B------:R-:W-:Y:S01]  /*87e0*/  FMUL.FTZ R141, R203, R133 ;  /* 0x00000085cb8d7220 */ /* 0x000fe20000410000 */
[----:B------:R-:W-:Y:S01]  /*87f0*/  FMUL.FTZ R150, R202, R134 ;  /* 0x00000086ca967220 */ /* 0x000fe20000410000 */
[----:B------:R-:W-:Y:S01]  /*8800*/  FMUL.FTZ R156, R21, R189 ;  /* 0x000000bd159c7220 */ /* 0x000fe20000410000 */
[----:B------:R2:W-:Y:S01]  /*8810*/  STS [R66+0x4264], R151 ;  /* 0x0042649742007388 */ /* 0x0005e20000000800 */
[-C--:B------:R-:W-:Y:S01]  /*8820*/  FFMA.FTZ R140, R142, R139.reuse, -R141 ;  /* 0x0000008b8e8c7223 */ /* 0x080fe2000001088d */
[----:B------:R-:W-:Y:S01]  /*8830*/  FMUL.FTZ R139, R203, R139 ;  /* 0x0000008bcb8b7220 */ /* 0x000fe20000410000 */
[-C--:B------:R-:W-:Y:S01]  /*8840*/  FFMA.FTZ R150, R143, R148.reuse, -R150 ;  /* 0x000000948f967223 */ /* 0x080fe20000010896 */
[----:B------:R-:W-:Y:S01]  /*8850*/  FMUL.FTZ R148, R202, R148 ;  /* 0x00000094ca947220 */ /* 0x000fe20000410000 */
[----:B------:R-:W-:Y:S01]  /*8860*/  FADD.FTZ R135, R135, R140 ;  /* 0x0000008c87877221 */ /* 0x000fe20000010000 */
[----:B------:R-:W-:Y:S01]  /*8870*/  FFMA.FTZ R139, R142, R133, R139 ;  /* 0x000000858e8b7223 */ /* 0x000fe2000001008b */
[----:B------:R-:W-:Y:S01]  /*8880*/  FFMA.FTZ R141, R231, UR41, -R154 ;  /* 0x00000029e78d7c23 */ /* 0x000fe2000801089a */
[----:B0-----:R-:W-:Y:S01]  /*8890*/  FMUL.FTZ R155, R5, -R152 ;  /* 0x80000098059b7220 */ /* 0x001fe20000410000 */
[----:B------:R-:W-:Y:S01]  /*88a0*/  FADD.FTZ R150, R135, R150 ;  /* 0x0000009687967221 */ /* 0x000fe20000010000 */
[----:B------:R-:W-:Y:S01]  /*88b0*/  FADD.FTZ R136, R136, R139 ;  /* 0x0000008b88887221 */ /* 0x000fe20000010000 */
[----:B------:R-:W-:Y:S01]  /*88c0*/  FFMA.FTZ R139, R143, R134, R148 ;  /* 0x000000868f8b7223 */ /* 0x000fe20000010094 */
[C---:B------:R-:W-:Y:S01]  /*88d0*/  FMUL.FTZ R135, R23.reuse, R49 ;  /* 0x0000003117877220 */ /* 0x040fe20000410000 */
[----:B------:R-:W-:Y:S01]  /*88e0*/  FMUL.FTZ R157, R4, R141 ;  /* 0x0000008d049d7220 */ /* 0x000fe20000410000 */
[----:B------:R-:W-:Y:S01]  /*88f0*/  FFMA.FTZ R148, R110, -R23, R225 ;  /* 0x800000176e947223 */ /* 0x000fe200000100e1 */
[----:B------:R-:W-:Y:S01]  /*8900*/  FADD.FTZ R139, R136, R139 ;  /* 0x0000008b888b7221 */ /* 0x000fe20000010000 */
[----:B------:R-:W-:Y:S01]  /*8910*/  FMUL.FTZ R136, R22, R52 ;  /* 0x0000003416887220 */ /* 0x000fe20000410000 */
[----:B------:R-:W-:Y:S01]  /*8920*/  FMUL.FTZ R141, R23, R62 ;  /* 0x0000003e178d7220 */ /* 0x000fe20000410000 */
[----:B------:R-:W-:Y:S01]  /*8930*/  FMUL.FTZ R153, R200, R135 ;  /* 0x00000087c8997220 */ /* 0x000fe20000410000 */
[----:B------:R0:W-:Y:S01]  /*8940*/  STS [R66+0x426c], R155 ;  /* 0x00426c9b42007388 */ /* 0x0001e20000000800 */
[----:B------:R-:W-:Y:S01]  /*8950*/  FMUL.FTZ R154, R230, UR41 ;  /* 0x00000029e69a7c20 */ /* 0x000fe20008410000 */
[----:B--2---:R-:W-:Y:S01]  /*8960*/  FFMA.FTZ R151, R111, -R22, R226 ;  /* 0x800000166f977223 */ /* 0x004fe200000100e2 */
[----:B------:R-:W-:Y:S01]  /*8970*/  FMUL.FTZ R152, R22, R59 ;  /* 0x0000003b16987220 */ /* 0x000fe20000410000 */
[----:B------:R-:W-:Y:S01]  /*8980*/  FMUL.FTZ R140, R201, R136 ;  /* 0x00000088c98c7220 */ /* 0x000fe20000410000 */
[-C--:B------:R-:W-:Y:S01]  /*8990*/  FFMA.FTZ R153, R148, R141.reuse, -R153 ;  /* 0x0000008d94997223 */ /* 0x080fe20000010899 */
[----:B------:R2:W-:Y:S01]  /*89a0*/  STS [R66+0x4270], R157 ;  /* 0x0042709d42007388 */ /* 0x0005e20000000800 */
[----:B------:R-:W-:Y:S01]  /*89b0*/  FMUL.FTZ R141, R200, R141 ;  /* 0x0000008dc88d7220 */ /* 0x000fe20000410000 */
[----:B------:R-:W-:Y:S01]  /*89c0*/  FMUL.FTZ R163, R232, UR41 ;  /* 0x00000029e8a37c20 */ /* 0x000fe20008410000 */
[----:B------:R-:W-:Y:S01]  /*89d0*/  FADD.FTZ R150, R150, R153 ;  /* 0x0000009996967221 */ /* 0x000fe20000010000 */
[----:B0-----:R-:W-:Y:S01]  /*89e0*/  FMUL.FTZ R155, R232, UR42 ;  /* 0x0000002ae89b7c20 */ /* 0x001fe20008410000 */
[----:B------:R-:W-:Y:S01]  /*89f0*/  FFMA.FTZ R153, R105, -R20, R228 ;  /* 0x8000001469997223 */ /* 0x000fe200000100e4 */
[----:B------:R-:W-:Y:S01]  /*8a00*/  FFMA.FTZ R164, R234, UR42, R163 ;  /* 0x0000002aeaa47c23 */ /* 0x000fe200080100a3 */
[----:B------:R-:W0:Y:S01]  /*8a10*/  LDC R165, c[0x0][0x388] ;  /* 0x0000e200ffa57b82 */ /* 0x000e220000000800 */
[----:B------:R-:W-:Y:S01]  /*8a20*/  FMUL.FTZ R171, R42, UR40 ;  /* 0x000000282aab7c20 */ /* 0x000fe20008410000 */
[----:B------:R-:W-:Y:S01]  /*8a30*/  FMUL.FTZ R166, R43, UR40 ;  /* 0x000000282ba67c20 */ /* 0x000fe20008410000 */
[----:B--2---:R-:W-:Y:S01]  /*8a40*/  FFMA.FTZ R157, R231, UR42, R154 ;  /* 0x0000002ae79d7c23 */ /* 0x004fe2000801009a */
[----:B------:R-:W-:Y:S01]  /*8a50*/  FFMA.FTZ R154, R234, UR41, -R155 ;  /* 0x00000029ea9a7c23 */ /* 0x000fe2000801089b */
[-C--:B------:R-:W-:Y:S01]  /*8a60*/  FFMA.FTZ R155, R151, R152.reuse, -R140 ;  /* 0x00000098979b7223 */ /* 0x080fe2000001088c */
[----:B------:R-:W-:Y:S01]  /*8a70*/  FFMA.FTZ R140, R148, R135, R141 ;  /* 0x00000087948c7223 */ /* 0x000fe2000001008d */
[----:B------:R-:W-:Y:S01]  /*8a80*/  FMUL.FTZ R152, R201, R152 ;  /* 0x00000098c9987220 */ /* 0x000fe20000410000 */
[----:B------:R-:W-:Y:S01]  /*8a90*/  FMUL.FTZ R159, R3, R154 ;  /* 0x0000009a039f7220 */ /* 0x000fe20000410000 */
[----:B------:R-:W-:Y:S01]  /*8aa0*/  FMUL.FTZ R141, R4, -R157 ;  /* 0x8000009d048d7220 */ /* 0x000fe20000410000 */
[----:B------:R-:W-:Y:S01]  /*8ab0*/  FADD.FTZ R139, R139, R140 ;  /* 0x0000008c8b8b7221 */ /* 0x000fe20000010000 */
[----:B------:R-:W-:Y:S01]  /*8ac0*/  FFMA.FTZ R152, R151, R136, R152 ;  /* 0x0000008897987223 */ /* 0x000fe20000010098 */
[----:B------:R-:W-:Y:S01]  /*8ad0*/  FADD.FTZ R155, R150, R155 ;  /* 0x0000009b969b7221 */ /* 0x000fe20000010000 */
[----:B------:R-:W-:Y:S01]  /*8ae0*/  FFMA.FTZ R150, R104, -R21, R227 ;  /* 0x8000001568967223 */ /* 0x000fe200000100e3 */
[----:B------:R2:W-:Y:S01]  /*8af0*/  STS [R66+0x4274], R141 ;  /* 0x0042748d42007388 */ /* 0x0005e20000000800 */
[----:B------:R-:W-:Y:S01]  /*8b00*/  FADD.FTZ R154, R139, R152 ;  /* 0x000000988b9a7221 */ /* 0x000fe20000010000 */
[----:B------:R-:W-:Y:S01]  /*8b10*/  FMUL.FTZ R139, R21, R53 ;  /* 0x00000035158b7220 */ /* 0x000fe20000410000 */
[----:B------:R-:W-:Y:S01]  /*8b20*/  FMUL.FTZ R140, R20, R51 ;  /* 0x00000033148c7220 */ /* 0x000fe20000410000 */
[----:B------:R3:W-:Y:S01]  /*8b30*/  STS [R66+0x4278], R159 ;  /* 0x0042789f42007388 */ /* 0x0007e20000000800 */
[----:B------:R-:W-:Y:S01]  /*8b40*/  FFMA.FTZ R152, R106, -R19, R231 ;  /* 0x800000136a987223 */ /* 0x000fe200000100e7 */
[----:B------:R-:W-:Y:S01]  /*8b50*/  FMUL.FTZ R157, R199, R139 ;  /* 0x0000008bc79d7220 */ /* 0x000fe20000410000 */
[----:B------:R-:W-:Y:S01]  /*8b60*/  FMUL.FTZ R160, R198, R140 ;  /* 0x0000008cc6a07220 */ /* 0x000fe20000410000 */
[----:B------:R-:W-:Y:S01]  /*8b70*/  FMUL.FTZ R172, R68, UR40 ;  /* 0x0000002844ac7c20 */ /* 0x000fe20008410000 */
[----:B------:R-:W-:Y:S01]  /*8b80*/  FMUL.FTZ R167, R67, UR40 ;  /* 0x0000002843a77c20 */ /* 0x000fe20008410000 */
[----:B--2---:R-:W-:Y:S01]  /*8b90*/  FMUL.FTZ R141, R19, R50 ;  /* 0x00000032138d7220 */ /* 0x004fe20000410000 */
[-C--:B------:R-:W-:Y:S01]  /*8ba0*/  FFMA.FTZ R158, R150, R156.reuse, -R157 ;  /* 0x0000009c969e7223 */ /* 0x080fe2000001089d */
[----:B------:R-:W-:Y:S01]  /*8bb0*/  FMUL.FTZ R157, R199, R156 ;  /* 0x0000009cc79d7220 */ /* 0x000fe20000410000 */
[----:B------:R-:W-:Y:S01]  /*8bc0*/  FMUL.FTZ R156, R20, R43 ;  /* 0x0000002b149c7220 */ /* 0x000fe20000410000 */
[----:B---3--:R-:W-:Y:S01]  /*8bd0*/  FMUL.FTZ R159, R19, R42 ;  /* 0x0000002a139f7220 */ /* 0x008fe20000410000 */
[----:B------:R-:W-:Y:S01]  /*8be0*/  FMUL.FTZ R161, R230, R141 ;  /* 0x0000008de6a17220 */ /* 0x000fe20000410000 */
[----:B------:R-:W-:Y:S01]  /*8bf0*/  FFMA.FTZ R157, R150, R139, R157 ;  /* 0x0000008b969d7223 */ /* 0x000fe2000001009d */
[-C--:B------:R-:W-:Y:S01]  /*8c00*/  FFMA.FTZ R160, R153, R156.reuse, -R160 ;  /* 0x0000009c99a07223 */ /* 0x080fe200000108a0 */
[----:B------:R-:W-:Y:S01]  /*8c10*/  FMUL.FTZ R156, R198, R156 ;  /* 0x0000009cc69c7220 */ /* 0x000fe20000410000 */
[-C--:B------:R-:W-:Y:S01]  /*8c20*/  FFMA.FTZ R162, R152, R159.reuse, -R161 ;  /* 0x0000009f98a27223 */ /* 0x080fe200000108a1 */
[----:B------:R-:W-:Y:S01]  /*8c30*/  FADD.FTZ R155, R155, R158 ;  /* 0x0000009e9b9b7221 */ /* 0x000fe20000010000 */
[----:B------:R-:W-:Y:S01]  /*8c40*/  FMUL.FTZ R161, R3, -R164 ;  /* 0x800000a403a17220 */ /* 0x000fe20000410000 */
[----:B------:R-:W-:Y:S01]  /*8c50*/  FADD.FTZ R154, R154, R157 ;  /* 0x0000009d9a9a7221 */ /* 0x000fe20000010000 */
[----:B------:R-:W-:Y:S01]  /*8c60*/  FFMA.FTZ R157, R153, R140, R156 ;  /* 0x0000008c999d7223 */ /* 0x000fe2000001009c */
[----:B------:R-:W-:Y:S01]  /*8c70*/  FMUL.FTZ R159, R230, R159 ;  /* 0x0000009fe69f7220 */ /* 0x000fe20000410000 */
[----:B------:R-:W-:Y:S01]  /*8c80*/  FADD.FTZ R155, R155, R160 ;  /* 0x000000a09b9b7221 */ /* 0x000fe20000010000 */
[----:B------:R2:W-:Y:S01]  /*8c90*/  STS [R66+0x427c], R161 ;  /* 0x00427ca142007388 */ /* 0x0005e20000000800 */
[----:B------:R-:W-:Y:S01]  /*8ca0*/  FADD.FTZ R154, R154, R157 ;  /* 0x0000009d9a9a7221 */ /* 0x000fe20000010000 */
[----:B------:R-:W-:Y:S01]  /*8cb0*/  FFMA.FTZ R159, R152, R141, R159 ;  /* 0x0000008d989f7223 */ /* 0x000fe2000001009f */
[----:B------:R-:W-:Y:S01]  /*8cc0*/  FADD.FTZ R162, R155, R162 ;  /* 0x000000a29ba27221 */ /* 0x000fe20000010000 */
[----:B------:R-:W-:Y:S01]  /*8cd0*/  FMUL.FTZ R155, R50, UR40 ;  /* 0x00000028329b7c20 */ /* 0x000fe20008410000 */
[----:B------:R-:W-:Y:S01]  /*8ce0*/  IADD3 R157, PT, PT, R2, 0x80, RZ ;  /* 0x00000080029d7810 */ /* 0x000fe20007ffe0ff */
[----:B------:R-:W-:Y:S01]  /*8cf0*/  FADD.FTZ R158, R154, R159 ;  /* 0x0000009f9a9e7221 */ /* 0x000fe20000010000 */
[----:B------:R-:W-:Y:S01]  /*8d00*/  FMUL.FTZ R154, R51, UR40 ;  /* 0x00000028339a7c20 */ /* 0x000fe20008410000 */
[----:B------:R-:W-:Y:S01]  /*8d10*/  FFMA.FTZ R155, R42, UR13, -R155 ;  /* 0x0000000d2a9b7c23 */ /* 0x000fe2000801089b */
[----:B------:R-:W-:Y:S01]  /*8d20*/  FMUL.FTZ R42, R189, UR40 ;  /* 0x00000028bd2a7c20 */ /* 0x000fe20008410000 */
[----:B------:R-:W-:Y:S01]  /*8d30*/  LEA.HI R157, R157, R2, RZ, 0x1b ;  /* 0x000000029d9d7211 */ /* 0x000fe200078fd8ff */
[----:B------:R-:W-:Y:S01]  /*8d40*/  FFMA.FTZ R159, R43, UR13, -R154 ;  /* 0x0000000d2b9f7c23 */ /* 0x000fe2000801089a */
[----:B------:R-:W-:Y:S01]  /*8d50*/  FMUL.FTZ R154, R52, UR40 ;  /* 0x00000028349a7c20 */ /* 0x000fe20008410000 */
[----:B------:R-:W-:Y:S01]  /*8d60*/  FFMA.FTZ R179, R53, UR13, R42 ;  /* 0x0000000d35b37c23 */ /* 0x000fe2000801002a */
[----:B------:R-:W-:Y:S01]  /*8d70*/  FMUL.FTZ R42, R58, UR40 ;  /* 0x000000283a2a7c20 */ /* 0x000fe20008410000 */
[----:B------:R-:W-:Y:S01]  /*8d80*/  FMUL.FTZ R156, R47, UR40 ;  /* 0x000000282f9c7c20 */ /* 0x000fe20008410000 */
[C---:B------:R-:W-:Y:S01]  /*8d90*/  FFMA.FTZ R154, R59.reuse, UR13, -R154 ;  /* 0x0000000d3b9a7c23 */ /* 0x040fe2000801089a */
[----:B------:R-:W-:Y:S01]  /*8da0*/  FMUL.FTZ R59, R59, UR40 ;  /* 0x000000283b3b7c20 */ /* 0x000fe20008410000 */
[----:B------:R-:W-:Y:S01]  /*8db0*/  FMUL.FTZ R43, R55, UR40 ;  /* 0x00000028372b7c20 */ /* 0x000fe20008410000 */
[----:B--2---:R-:W-:Y:S01]  /*8dc0*/  FFMA.FTZ R161, R65, UR13, -R42 ;  /* 0x0000000d41a17c23 */ /* 0x004fe2000801082a */
[----:B------:R-:W-:Y:S01]  /*8dd0*/  FMUL.FTZ R42, R56, UR40 ;  /* 0x00000028382a7c20 */ /* 0x000fe20008410000 */
[----:B------:R-:W-:Y:S01]  /*8de0*/  LEA R157, R157, UR11, 0x2 ;  /* 0x0000000b9d9d7c11 */ /* 0x000fe2000f8e10ff */
[----:B------:R-:W-:Y:S01]  /*8df0*/  BAR.SYNC.DEFER_BLOCKING 0x0 ;  /* 0x0000000000007b1d */ /* 0x000fe20000010000 */
[----:B------:R-:W-:Y:S01]  /*8e00*/  FFMA.FTZ R173, R41, UR13, -R156 ;  /* 0x0000000d29ad7c23 */ /* 0x000fe2000801089c */
[----:B------:R-:W-:Y:S01]  /*8e10*/  FFMA.FTZ R168, R52, UR13, R59 ;  /* 0x0000000d34a87c23 */ /* 0x000fe2000801003b */
[----:B------:R-:W-:Y:S01]  /*8e20*/  FFMA.FTZ R156, R64, UR13, -R43 ;  /* 0x0000000d409c7c23 */ /* 0x000fe2000801082b */
[----:B------:R-:W-:Y:S01]  /*8e30*/  FFMA.FTZ R59, R67, UR13, -R42 ;  /* 0x0000000d433b7c23 */ /* 0x000fe2000801082a */
[----:B------:R-:W-:Y:S01]  /*8e40*/  FMUL.FTZ R43, R57, UR40 ;  /* 0x00000028392b7c20 */ /* 0x000fe20008410000 */
[----:B0-----:R-:W-:Y:S01]  /*8e50*/  LEA R40, R165, -R40, 0x1 ;  /* 0x80000028a5287211 */ /* 0x001fe200078e08ff */
[----:B------:R-:W-:Y:S01]  /*8e60*/  FMUL.FTZ R42, R60, UR40 ;  /* 0x000000283c2a7c20 */ /* 0x000fe20008410000 */
[----:B------:R-:W-:Y:S01]  /*8e70*/  FMUL.FTZ R64, R64, UR40 ;  /* 0x0000002840407c20 */ /* 0x000fe20008410000 */
[----:B------:R-:W-:Y:S01]  /*8e80*/  FFMA.FTZ R160, R68, UR13, -R43 ;  /* 0x0000000d44a07c23 */ /* 0x000fe2000801082b */
[----:B------:R-:W-:Y:S01]  /*8e90*/  ISETP.GE.AND P0, PT, R40, 0x1, PT ;  /* 0x000000012800780c */ /* 0x000fe20003f06270 */
[----:B------:R-:W-:Y:S01]  /*8ea0*/  FMUL.FTZ R65, R65, UR40 ;  /* 0x0000002841417c20 */ /* 0x000fe20008410000 */
[----:B------:R-:W-:Y:S01]  /*8eb0*/  FMUL.FTZ R43, R61, UR40 ;  /* 0x000000283d2b7c20 */ /* 0x000fe20008410000 */
[----:B------:R-:W-:Y:S01]  /*8ec0*/  FFMA.FTZ R163, R69, UR13, -R42 ;  /* 0x0000000d45a37c23 */ /* 0x000fe2000801082a */
[----:B------:R-:W-:Y:S01]  /*8ed0*/  FMUL.FTZ R42, R220, UR40 ;  /* 0x00000028dc2a7c20 */ /* 0x000fe20008410000 */
[----:B------:R-:W-:Y:S01]  /*8ee0*/  FFMA.FTZ R177, R55, UR13, R64 ;  /* 0x0000000d37b17c23 */ /* 0x000fe20008010040 */
[----:B------:R-:W-:Y:S01]  /*8ef0*/  FFMA.FTZ R170, R58, UR13, R65 ;  /* 0x0000000d3aaa7c23 */ /* 0x000fe20008010041 */
[----:B------:R-:W-:Y:S01]  /*8f00*/  FFMA.FTZ R64, R70, UR13, -R43 ;  /* 0x0000000d46407c23 */ /* 0x000fe2000801082b */
[----:B------:R-:W-:Y:S01]  /*8f10*/  FMUL.FTZ R43, R221, UR40 ;  /* 0x00000028dd2b7c20 */ /* 0x000fe20008410000 */
[----:B------:R-:W-:Y:S01]  /*8f20*/  FFMA.FTZ R65, R71, UR13, -R42 ;  /* 0x0000000d47417c23 */ /* 0x000fe2000801082a */
[----:B------:R-:W-:Y:S01]  /*8f30*/  FMUL.FTZ R69, R69, UR40 ;  /* 0x0000002845457c20 */ /* 0x000fe20008410000 */
[----:B------:R-:W-:Y:S01]  /*8f40*/  FMUL.FTZ R42, R224, UR40 ;  /* 0x00000028e02a7c20 */ /* 0x000fe20008410000 */
[C---:B------:R-:W-:Y:S01]  /*8f50*/  FFMA.FTZ R68, R120.reuse, UR13, -R43 ;  /* 0x0000000d78447c23 */ /* 0x040fe2000801082b */
[----:B------:R-:W-:Y:S01]  /*8f60*/  FMUL.FTZ R71, R71, UR40 ;  /* 0x0000002847477c20 */ /* 0x000fe20008410000 */
[----:B------:R0:W2:Y:S01]  /*8f70*/  LDS R185, [R157+0x4400] ;  /* 0x004400009db97984 */ /* 0x0000a20000000800 */
[----:B------:R-:W-:Y:S01]  /*8f80*/  FMUL.FTZ R43, R229, UR40 ;  /* 0x00000028e52b7c20 */ /* 0x000fe20008410000 */
[----:B------:R-:W-:Y:S01]  /*8f90*/  FFMA.FTZ R67, R125, UR13, -R42 ;  /* 0x0000000d7d437c23 */ /* 0x000fe2000801082a */
[----:B------:R-:W-:Y:S01]  /*8fa0*/  FMUL.FTZ R66, R41, UR40 ;  /* 0x0000002829427c20 */ /* 0x000fe20008410000 */
[----:B------:R-:W-:Y:S01]  /*8fb0*/  FMUL.FTZ R164, R53, UR40 ;  /* 0x0000002835a47c20 */ /* 0x000fe20008410000 */
[----:B------:R-:W-:Y:S01]  /*8fc0*/  FMUL.FTZ R120, R120, UR40 ;  /* 0x0000002878787c20 */ /* 0x000fe20008410000 */
[----:B------:R-:W-:Y:S01]  /*8fd0*/  FMUL.FTZ R42, R128, UR40 ;  /* 0x00000028802a7c20 */ /* 0x000fe20008410000 */
[----:B------:R-:W-:Y:S01]  /*8fe0*/  BSSY.RECONVERGENT B0, `(.L_x_3914) ;  /* 0x000001c000007945 */ /* 0x000fe20003800200 */
[----:B0-----:R-:W-:Y:S01]  /*8ff0*/  FMUL.FTZ R157, R49, UR40 ;  /* 0x00000028319d7c20 */ /* 0x001fe20008410000 */
[C---:B------:R-:W-:Y:S01]  /*9000*/  IADD3 R183, PT, PT, R2.reuse, 0x100, RZ ;  /* 0x0000010002b77810 */ /* 0x040fe20007ffe0ff */
[----:B------:R-:W-:Y:S01]  /*9010*/  FFMA.FTZ R66, R47, UR13, R66 ;  /* 0x0000000d2f427c23 */ /* 0x000fe20008010042 */
[----:B------:R-:W-:Y:S01]  /*9020*/  IADD3 R181, PT, PT, R2, 0x180, RZ ;  /* 0x0000018002b57810 */ /* 0x000fe20007ffe0ff */
[C---:B------:R-:W-:Y:S01]  /*9030*/  FFMA.FTZ R157, R62.reuse, UR13, -R157 ;  /* 0x0000000d3e9d7c23 */ /* 0x040fe2000801089d */
[----:B------:R-:W-:Y:S01]  /*9040*/  FMUL.FTZ R62, R62, UR40 ;  /* 0x000000283e3e7c20 */ /* 0x000fe20008410000 */
[----:B------:R-:W-:Y:S01]  /*9050*/  ISETP.GE.AND P2, PT, R40, 0x81, PT ;  /* 0x000000812800780c */ /* 0x000fe20003f46270 */
[----:B------:R-:W-:Y:S01]  /*9060*/  FFMA.FTZ R171, R50, UR13, R171 ;  /* 0x0000000d32ab7c23 */ /* 0x000fe200080100ab */
[----:B------:R-:W-:Y:S01]  /*9070*/  FFMA.FTZ R166, R51, UR13, R166 ;  /* 0x0000000d33a67c23 */ /* 0x000fe200080100a6 */
[----:B------:R-:W-:Y:S01]  /*9080*/  FFMA.FTZ R165, R49, UR13, R62 ;  /* 0x0000000d31a57c23 */ /* 0x000fe2000801003e */
[----:B------:R-:W-:Y:S01]  /*9090*/  FMUL.FTZ R62, R70, UR40 ;  /* 0x00000028463e7c20 */ /* 0x000fe20008410000 */
[----:B------:R-:W-:Y:S01]  /*90a0*/  FFMA.FTZ R70, R60, UR13, R69 ;  /* 0x0000000d3c467c23 */ /* 0x000fe20008010045 */
[----:B------:R-:W-:Y:S01]  /*90b0*/  FMUL.FTZ R69, R125, UR40 ;  /* 0x000000287d457c20 */ /* 0x000fe20008410000 */
[----:B------:R-:W-:Y:S01]  /*90c0*/  FFMA.FTZ R125, R220, UR13, R71 ;  /* 0x0000000ddc7d7c23 */ /* 0x000fe20008010047 */
[----:B------:R-:W-:Y:S01]  /*90d0*/  FFMA.FTZ R169, R61, UR13, R62 ;  /* 0x0000000d3da97c23 */ /* 0x000fe2000801003e */
[----:B------:R-:W-:Y:S01]  /*90e0*/  FFMA.FTZ R62, R128, UR13, -R43 ;  /* 0x0000000d803e7c23 */ /* 0x000fe2000801082b */
[----:B------:R-:W-:Y:S01]  /*90f0*/  FFMA.FTZ R164, R189, UR13, -R164 ;  /* 0x0000000dbda47c23 */ /* 0x000fe200080108a4 */
[----:B------:R-:W-:Y:S01]  /*9100*/  FFMA.FTZ R167, R56, UR13, R167 ;  /* 0x0000000d38a77c23 */ /* 0x000fe200080100a7 */
[----:B------:R-:W-:Y:S01]  /*9110*/  FFMA.FTZ R172, R57, UR13, R172 ;  /* 0x0000000d39ac7c23 */ /* 0x000fe200080100ac */
[----:B------:R-:W-:Y:S01]  /*9120*/  FFMA.FTZ R120, R221, UR13, R120 ;  /* 0x0000000ddd787c23 */ /* 0x000fe20008010078 */
[----:B------:R-:W-:Y:S01]  /*9130*/  FFMA.FTZ R128, R224, UR13, R69 ;  /* 0x0000000de0807c23 */ /* 0x000fe20008010045 */
[----:B------:R-:W-:Y:S01]  /*9140*/  FFMA.FTZ R71, R229, UR13, R42 ;  /* 0x0000000de5477c23 */ /* 0x000fe2000801002a */
[----:B------:R-:W-:Y:S06]  /*9150*/  @!P0 BRA `(.L_x_3915) ;  /* 0x0000000000108947 */ /* 0x000fec0003800000 */
[----:B------:R-:W-:-:S04]  /*9160*/  LEA.HI R42, R2, R2, RZ, 0x1b ;  /* 0x00000002022a7211 */ /* 0x000fc800078fd8ff */
[----:B------:R-:W-:-:S05]  /*9170*/  LEA R42, R42, UR11, 0x2 ;  /* 0x0000000b2a2a7c11 */ /* 0x000fca000f8e10ff */
[----:B------:R-:W0:Y:S04]  /*9180*/  LDS R43, [R42+0x4200] ;  /* 0x004200002a2b7984 */ /* 0x000e280000000800 */
[----:B0-----:R0:W-:Y:S02]  /*9190*/  REDG.E.ADD.F32.FTZ.RN.STRONG.GPU desc[UR14][R44.64], R43 ;  /* 0x0000002b2c0079a6 */ /* 0x0011e4000c12f30e */
.L_x_3915:
[----:B------:R-:W-:Y:S05]  /*91a0*/  BSYNC.RECONVERGENT B0 ;  /* 0x0000000000007941 */ /* 0x000fea0003800200 */
.L_x_3914:
[----:B------:R-:W-:Y:S04]  /*91b0*/  BSSY.RECONVERGENT B0, `(.L_x_3916) ;  /* 0x0000003000007945 */ /* 0x000fe80003800200 */
[----:B------:R-:W-:Y:S05]  /*91c0*/  @!P2 BRA `(.L_x_3917) ;  /* 0x000000000004a947 */ /* 0x000fea0003800000 */
[----:B--2---:R3:W-:Y:S02]  /*91d0*/  REDG.E.ADD.F32.FTZ.RN.STRONG.GPU desc[UR14][R44.64+0x200], R185 ;  /* 0x000200b92c0079a6 */ /* 0x0047e4000c12f30e */
.L_x_3917:
[----:B------:R-:W-:Y:S05]  /*91e0*/  BSYNC.RECONVERGENT B0 ;  /* 0x0000000000007941 */ /* 0x000fea0003800200 */
.L_x_3916:
[-C--:B------:R-:W-:Y:S01]  /*91f0*/  LEA.HI R183, R183, R2.reuse, RZ, 0x1b ;  /* 0x00000002b7b77211 */ /* 0x080fe200078fd8ff */
[----:B------:R-:W-:Y:S01]  /*9200*/  BSSY.RECONVERGENT B0, `(.L_x_3918) ;  /* 0x000000f000007945 */ /* 0x000fe20003800200 */
[----:B------:R-:W-:Y:S02]  /*9210*/  ISETP.GE.AND P6, PT, R40, 0x101, PT ;  /* 0x000001012800780c */ /* 0x000fe40003fc6270 */
[----:B0-----:R-:W-:Y:S02]  /*9220*/  LEA R43, R183, UR11, 0x2 ;  /* 0x0000000bb72b7c11 */ /* 0x001fe4000f8e10ff */
[-C--:B------:R-:W-:Y:S02]  /*9230*/  LEA.HI R181, R181, R2.reuse, RZ, 0x1b ;  /* 0x00000002b5b57211 */ /* 0x080fe400078fd8ff */
[----:B------:R-:W-:Y:S02]  /*9240*/  LEA.HI R42, R39, R2, RZ, 0x1b ;  /* 0x00000002272a7211 */ /* 0x000fe400078fd8ff */
[----:B------:R-:W0:Y:S01]  /*9250*/  LDS R43, [R43+0x4600] ;  /* 0x004600002b2b7984 */ /* 0x000e220000000800 */
[----:B------:R-:W-:-:S02]  /*9260*/  IADD3 R69, PT, PT, R2, 0x280, RZ ;  /* 0x0000028002457810 */ /* 0x000fc40007ffe0ff */
[----:B------:R-:W-:Y:S02]  /*9270*/  LEA R174, R181, UR11, 0x2 ;  /* 0x0000000bb5ae7c11 */ /* 0x000fe4000f8e10ff */
[C---:B------:R-:W-:Y:S02]  /*9280*/  ISETP.GE.AND P0, PT, R40.reuse, 0x181, PT ;  /* 0x000001812800780c */ /* 0x040fe40003f06270 */
[C---:B------:R-:W-:Y:S02]  /*9290*/  ISETP.GE.AND P2, PT, R40.reuse, 0x201, PT ;  /* 0x000002012800780c */ /* 0x040fe40003f46270 */
[C---:B------:R-:W-:Y:S02]  /*92a0*/  ISETP.GE.AND P3, PT, R40.reuse, 0x281, PT ;  /* 0x000002812800780c */ /* 0x040fe40003f66270 */
[C---:B------:R-:W-:Y:S02]  /*92b0*/  ISETP.GE.AND P4, PT, R40.reuse, 0x301, PT ;  /* 0x000003012800780c */ /* 0x040fe40003f86270 */
[----:B------:R-:W-:Y:S01]  /*92c0*/  ISETP.GE.AND P5, PT, R40, 0x381, PT ;  /* 0x000003812800780c */ /* 0x000fe20003fa6270 */
[----:B------:R-:W-:-:S12]  /*92d0*/  @!P6 BRA `(.L_x_3919) ;  /* 0x000000000004e947 */ /* 0x000fd80003800000 */
[----:B0-----:R4:W-:Y:S02]  /*92e0*/  REDG.E.ADD.F32.FTZ.RN.STRONG.GPU desc[UR14][R44.64+0x400], R43 ;  /* 0x0004002b2c0079a6 */ /* 0x0019e4000c12f30e */
.L_x_3919:
[----:B------:R-:W-:Y:S05]  /*92f0*/  BSYNC.RECONVERGENT B0 ;  /* 0x0000000000007941 */ /* 0x000fea0003800200 */
.L_x_3918:
[----:B0---4-:R0:W4:Y:S01]  /*9300*/  LDS R43, [R174+0x4800] ;  /* 0x00480000ae2b7984 */ /* 0x0111220000000800 */
[----:B------:R-:W-:Y:S01]  /*9310*/  BSSY.RECONVERGENT B0, `(.L_x_3920) ;  /* 0x0000006000007945 */ /* 0x000fe20003800200 */
[----:B------:R-:W-:Y:S02]  /*9320*/  IADD3 R181, PT, PT, R2, 0x300, RZ ;  /* 0x0000030002b57810 */ /* 0x000fe40007ffe0ff */
[----:B------:R-:W-:Y:S02]  /*9330*/  LEA R42, R42, UR11, 0x2 ;  /* 0x0000000b2a2a7c11 */ /* 0x000fe4000f8e10ff */
[----:B------:R-:W-:Y:S01]  /*9340*/  LEA.HI R69, R69, R2, RZ, 0x1b ;  /* 0x0000000245457211 */ /* 0x000fe200078fd8ff */
[----:B------:R-:W-:Y:S06]  /*9350*/  @!P0 BRA `(.L_x_3921) ;  /* 0x0000000000048947 */ /* 0x000fec0003800000 */
[----:B----4-:R4:W-:Y:S02]  /*9360*/  REDG.E.ADD.F32.FTZ.RN.STRONG.GPU desc[UR14][R44.64+0x600], R43 ;  /* 0x0006002b2c0079a6 */ /* 0x0109e4000c12f30e */
.L_x_3921:
[----:B------:R-:W-:Y:S05]  /*9370*/  BSYNC.RECONVERGENT B0 ;  /* 0x0000000000007941 */ /* 0x000fea0003800200 */
.L_x_3920:
[----:B----4-:R4:W0:Y:S01]  /*9380*/  LDS R43, [R42+0x4a00] ;  /* 0x004a00002a2b7984 */ /* 0x0108220000000800 */
[----:B------:R-:W-:Y:S01]  /*9390*/  BSSY.RECONVERGENT B0, `(.L_x_3922) ;  /* 0x0000006000007945 */ /* 0x000fe20003800200 */
[----:B------:R-:W-:Y:S02]  /*93a0*/  IADD3 R183, PT, PT, R2, 0x380, RZ ;  /* 0x0000038002b77810 */ /* 0x000fe40007ffe0ff */
[----:B------:R-:W-:Y:S02]  /*93b0*/  LEA.HI R181, R181, R2, RZ, 0x1b ;  /* 0x00000002b5b57211 */ /* 0x000fe400078fd8ff */
[----:B------:R-:W-:Y:S01]  /*93c0*/  LEA R69, R69, UR11, 0x2 ;  /* 0x0000000b45457c11 */ /* 0x000fe2000f8e10ff */
[----:B------:R-:W-:Y:S06]  /*93d0*/  @!P2 BRA `(.L_x_3923) ;  /* 0x000000000004a947 */ /* 0x000fec0003800000 */
[----:B0-----:R0:W-:Y:S02]  /*93e0*/  REDG.E.ADD.F32.FTZ.RN.STRONG.GPU desc[UR14][R44.64+0x800], R43 ;  /* 0x0008002b2c0079a6 */ /* 0x0011e4000c12f30e */
.L_x_3923:
[----:B------:R-:W-:Y:S05]  /*93f0*/  BSYNC.RECONVERGENT B0 ;  /* 0x0000000000007941 */ /* 0x000fea0003800200 */
.L_x_3922:
[----:B0-----:R0:W0:Y:S01]  /*9400*/  LDS R43, [R69+0x4c00] ;  /* 0x004c0000452b7984 */ /* 0x0010220000000800 */
[----:B------:R-:W-:Y:S01]  /*9410*/  BSSY.RECONVERGENT B0, `(.L_x_3924) ;  /* 0x0000005000007945 */ /* 0x000fe20003800200 */
[----:B------:R-:W-:Y:S02]  /*9420*/  LEA.HI R183, R183, R2, RZ, 0x1b ;  /* 0x00000002b7b77211 */ /* 0x000fe400078fd8ff */
[----:B------:R-:W-:Y:S01]  /*9430*/  LEA R181, R181, UR11, 0x2 ;  /* 0x0000000bb5b57c11 */ /* 0x000fe2000f8e10ff */
[----:B------:R-:W-:Y:S06]  /*9440*/  @!P3 BRA `(.L_x_3925) ;  /* 0x000000000004b947 */ /* 0x000fec0003800000 */
[----:B0-----:R0:W-:Y:S02]  /*9450*/  REDG.E.ADD.F32.FTZ.RN.STRONG.GPU desc[UR14][R44.64+0xa00], R43 ;  /* 0x000a002b2c0079a6 */ /* 0x0011e4000c12f30e */
.L_x_3925:
[----:B------:R-:W-:Y:S05]  /*9460*/  BSYNC.RECONVERGENT B0 ;  /* 0x0000000000007941 */ /* 0x000fea0003800200 */
.L_x_3924:
[----:B0-----:R0:W0:Y:S01]  /*9470*/  LDS R43, [R181+0x4e00] ;  /* 0x004e0000b52b7984 */ /* 0x0010220000000800 */
[----:B------:R-:W-:Y:S01]  /*9480*/  BSSY.RECONVERGENT B0, `(.L_x_3926) ;  /* 0x0000004000007945 */ /* 0x000fe20003800200 */
[----:B------:R-:W-:-:S03]  /*9490*/  LEA R183, R183, UR11, 0x2 ;  /* 0x0000000bb7b77c11 */ /* 0x000fc6000f8e10ff */
[----:B------:R-:W-:Y:S05]  /*94a0*/  @!P4 BRA `(.L_x_3927) ;  /* 0x000000000004c947 */ /* 0x000fea0003800000 */
[----:B0-----:R0:W-:Y:S02]  /*94b0*/  REDG.E.ADD.F32.FTZ.RN.STRONG.GPU desc[UR14][R44.64+0xc00], R43 ;  /* 0x000c002b2c0079a6 */ /* 0x0011e4000c12f30e */
.L_x_3927:
[----:B------:R-:W-:Y:S05]  /*94c0*/  BSYNC.RECONVERGENT B0 ;  /* 0x0000000000007941 */ /* 0x000fea0003800200 */
.L_x_3926:
[----:B0-----:R0:W0:Y:S01]  /*94d0*/  LDS R43, [R183+0x5000] ;  /* 0x00500000b72b7984 */ /* 0x0010220000000800 */
[----:B------:R-:W-:Y:S01]  /*94e0*/  BSSY.RECONVERGENT B0, `(.L_x_3928) ;  /* 0x0000005000007945 */ /* 0x000fe20003800200 */
[C---:B------:R-:W-:Y:S02]  /*94f0*/  LOP3.LUT R69, R2.reuse, 0x400, RZ, 0xfc, !PT ;  /* 0x0000040002457812 */ /* 0x040fe400078efcff */
[----:B------:R-:W-:Y:S01]  /*9500*/  IADD3 R181, PT, PT, R2, 0x480, RZ ;  /* 0x0000048002b57810 */ /* 0x000fe20007ffe0ff */
[----:B------:R-:W-:Y:S06]  /*9510*/  @!P5 BRA `(.L_x_3929) ;  /* 0x000000000004d947 */ /* 0x000fec0003800000 */
[----:B0-----:R0:W-:Y:S02]  /*9520*/  REDG.E.ADD.F32.FTZ.RN.STRONG.GPU desc[UR14][R44.64+0xe00], R43 ;  /* 0x000e002b2c0079a6 */ /* 0x0011e4000c12f30e */
.L_x_3929:
[----:B------:R-:W-:Y:S05]  /*9530*/  BSYNC.RECONVERGENT B0 ;  /* 0x0000000000007941 */ /* 0x000fea0003800200 */
.L_x_3928:
[----:B0-----:R-:W-:Y:S01]  /*9540*/  IADD3 R43, PT, PT, R2, 0x500, RZ ;  /* 0x00000500022b7810 */ /* 0x001fe20007ffe0ff */
[----:B------:R-:W-:Y:S01]  /*9550*/  BSSY.RECONVERGENT B0, `(.L_x_3930) ;  /* 0x0000010000007945 */ /* 0x000fe20003800200 */
[-C--:B------:R-:W-:Y:S02]  /*9560*/  LEA.HI R69, R69, R2.reuse, RZ, 0x1b ;  /* 0x0000000245457211 */ /* 0x080fe400078fd8ff */
[-C--:B----4-:R-:W-:Y:S02]  /*9570*/  LEA.HI R42, R43, R2.reuse, RZ, 0x1b ;  /* 0x000000022b2a7211 */ /* 0x090fe400078fd8ff */
        /* <DEDUP_REMOVED lines=13> */
.L_x_3931:
[----:B------:R-:W-:Y:S05]  /*9650*/  BSYNC.RECONVERGENT B0 ;  /* 0x0000000000007941 */ /* 0x000fea0003800200 */
.L_x_3930:
[----:B0---4-:R0:W4:Y:S01]  /*9660*/  LDS R43, [R181+0x5400] ;  /* 0x00540000b52b7984 */ /* 0x0111220000000800 */
[----:B------:R-:W-:Y:S01]  /*9670*/  BSSY.RECONVERGENT B0, `(.L_x_3932) ;  /* 0x0000006000007945 */ /* 0x000fe20003800200 */
[----:B------:R-:W-:Y:S02]  /*9680*/  IADD3 R69, PT, PT, R2, 0x600, RZ ;  /* 0x0000060002457810 */ /* 0x000fe40007ffe0ff */
[----:B------:R-:W-:Y:S02]  /*9690*/  LEA.HI R183, R183, R2, RZ, 0x1b ;  /* 0x00000002b7b77211 */ /* 0x000fe400078fd8ff */
[----:B------:R-:W-:Y:S01]  /*96a0*/  LEA R42, R42, UR11, 0x2 ;  /* 0x0000000b2a2a7c11 */ /* 0x000fe2000f8e10ff */
[----:B------:R-:W-:Y:S06]  /*96b0*/  @!P0 BRA `(.L_x_3933) ;  /* 0x0000000000048947 */ /* 0x000fec0003800000 */
[----:B----4-:R4:W-:Y:S02]  /*96c0*/  REDG.E.ADD.F32.FTZ.RN.STRONG.GPU desc[UR14][R44.64+0x1200], R43 ;  /* 0x0012002b2c0079a6 */ /* 0x0109e4000c12f30e */
.L_x_3933:
[----:B------:R-:W-:Y:S05]  /*96d0*/  BSYNC.RECONVERGENT B0 ;  /* 0x0000000000007941 */ /* 0x000fea0003800200 */
.L_x_3932:
[----:B----4-:R4:W1:Y:S01]  /*96e0*/  LDS R43, [R42+0x5600] ;  /* 0x005600002a2b7984 */ /* 0x0108620000000800 */
[----:B------:R-:W-:Y:S01]  /*96f0*/  BSSY.RECONVERGENT B0, `(.L_x_3934) ;  /* 0x0000006000007945 */ /* 0x000fe20003800200 */
[----:B0-----:R-:W-:Y:S02]  /*9700*/  IADD3 R181, PT, PT, R2, 0x680, RZ ;  /* 0x0000068002b57810 */ /* 0x001fe40007ffe0ff */
[----:B------:R-:W-:Y:S02]  /*9710*/  LEA.HI R69, R69, R2, RZ, 0x1b ;  /* 0x0000000245457211 */ /* 0x000fe400078fd8ff */
[----:B------:R-:W-:Y:S01]  /*9720*/  LEA R183, R183, UR11, 0x2 ;  /* 0x0000000bb7b77c11 */ /* 0x000fe2000f8e10ff */
[----:B------:R-:W-:Y:S06]  /*9730*/  @!P2 BRA `(.L_x_3935) ;  /* 0x000000000004a947 */ /* 0x000fec0003800000 */
[----:B-1----:R0:W-:Y:S02]  /*9740*/  REDG.E.ADD.F32.FTZ.RN.STRONG.GPU desc[UR14][R44.64+0x1400], R43 ;  /* 0x0014002b2c0079a6 */ /* 0x0021e4000c12f30e */
.L_x_3935:
[----:B------:R-:W-:Y:S05]  /*9750*/  BSYNC.RECONVERGENT B0 ;  /* 0x0000000000007941 */ /* 0x000fea0003800200 */
.L_x_3934:
[----:B01----:R0:W1:Y:S01]  /*9760*/  LDS R43, [R183+0x5800] ;  /* 0x00580000b72b7984 */ /* 0x0030620000000800 */
[----:B------:R-:W-:Y:S01]  /*9770*/  BSSY.RECONVERGENT B0, `(.L_x_3936) ;  /* 0x0000005000007945 */ /* 0x000fe20003800200 */
[----:B------:R-:W-:Y:S02]  /*9780*/  LEA.HI R181, R181, R2, RZ, 0x1b ;  /* 0x00000002b5b57211 */ /* 0x000fe400078fd8ff */
[----:B------:R-:W-:Y:S01]  /*9790*/  LEA R69, R69, UR11, 0x2 ;  /* 0x0000000b45457c11 */ /* 0x000fe2000f8e10ff */
[----:B------:R-:W-:Y:S06]  /*97a0*/  @!P3 BRA `(.L_x_3937) ;  /* 0x000000000004b947 */ /* 0x000fec0003800000 */
[----:B-1----:R1:W-:Y:S02]  /*97b0*/  REDG.E.ADD.F32.FTZ.RN.STRONG.GPU desc[UR14][R44.64+0x1600], R43 ;  /* 0x0016002b2c0079a6 */ /* 0x0023e4000c12f30e */
.L_x_3937:
[----:B------:R-:W-:Y:S05]  /*97c0*/  BSYNC.RECONVERGENT B0 ;  /* 0x0000000000007941 */ /* 0x000fea0003800200 */
.L_x_3936:
[----:B-1----:R1:W0:Y:S01]  /*97d0*/  LDS R43, [R69+0x5a00] ;  /* 0x005a0000452b7984 */ /* 0x0022220000000800 */
[----:B------:R-:W-:Y:S01]  /*97e0*/  BSSY.RECONVERGENT B0, `(.L_x_3938) ;  /* 0x0000004000007945 */ /* 0x000fe20003800200 */
[----:B----4-:R-:W-:-:S03]  /*97f0*/  LEA R42, R181, UR11, 0x2 ;  /* 0x0000000bb52a7c11 */ /* 0x010fc6000f8e10ff */
[----:B------:R-:W-:Y:S05]  /*9800*/  @!P4 BRA `(.L_x_3939) ;  /* 0x000000000004c947 */ /* 0x000fea0003800000 */
[----:B0-----:R4:W-:Y:S02]  /*9810*/  REDG.E.ADD.F32.FTZ.RN.STRONG.GPU desc[UR14][R44.64+0x1800], R43 ;  /* 0x0018002b2c0079a6 */ /* 0x0019e4000c12f30e */
.L_x_3939:
[----:B------:R-:W-:Y:S05]  /*9820*/  BSYNC.RECONVERGENT B0 ;  /* 0x0000000000007941 */ /* 0x000fea0003800200 */
.L_x_3938:
[----:B0---4-:R0:W4:Y:S01]  /*9830*/  LDS R43, [R42+0x5c00] ;  /* 0x005c00002a2b7984 */ /* 0x0111220000000800 */
[----:B------:R-:W-:Y:S01]  /*9840*/  BSSY.RECONVERGENT B0, `(.L_x_3940) ;  /* 0x0000005000007945 */ /* 0x000fe20003800200 */
[C---:B-1----:R-:W-:Y:S02]  /*9850*/  IADD3 R69, PT, PT, R2.reuse, 0x700, RZ ;  /* 0x0000070002457810 */ /* 0x042fe40007ffe0ff */
[----:B------:R-:W-:Y:S01]  /*9860*/  IADD3 R181, PT, PT, R2, 0x780, RZ ;  /* 0x0000078002b57810 */ /* 0x000fe20007ffe0ff */
[----:B------:R-:W-:Y:S06]  /*9870*/  @!P5 BRA `(.L_x_3941) ;  /* 0x000000000004d947 */ /* 0x000fec0003800000 */
[----:B----4-:R1:W-:Y:S02]  /*9880*/  REDG.E.ADD.F32.FTZ.RN.STRONG.GPU desc[UR14][R44.64+0x1a00], R43 ;  /* 0x001a002b2c0079a6 */ /* 0x0103e4000c12f30e */
.L_x_3941:
[----:B------:R-:W-:Y:S05]  /*9890*/  BSYNC.RECONVERGENT B0 ;  /* 0x0000000000007941 */ /* 0x000fea0003800200 */
.L_x_3940:
[----:B-1--4-:R-:W-:Y:S01]  /*98a0*/  LOP3.LUT R43, R2, 0x800, RZ, 0xfc, !PT ;  /* 0x00000800022b7812 */ /* 0x012fe200078efcff */
        /* <DEDUP_REMOVED lines=16> */
.L_x_3943:
[----:B------:R-:W-:Y:S05]  /*99b0*/  BSYNC.RECONVERGENT B0 ;  /* 0x0000000000007941 */ /* 0x000fea0003800200 */
.L_x_3942:
[----:B01----:R0:W1:Y:S01]  /*99c0*/  LDS R43, [R181+0x6000] ;  /* 0x00600000b52b7984 */ /* 0x0030620000000800 */
[----:B------:R-:W-:Y:S01]  /*99d0*/  BSSY.RECONVERGENT B0, `(.L_x_3944) ;  /* 0x0000006000007945 */ /* 0x000fe20003800200 */
[----:B------:R-:W-:Y:S02]  /*99e0*/  IADD3 R69, PT, PT, R2, 0x900, RZ ;  /* 0x0000090002457810 */ /* 0x000fe40007ffe0ff */
[----:B------:R-:W-:Y:S02]  /*99f0*/  LEA.HI R183, R183, R2, RZ, 0x1b ;  /* 0x00000002b7b77211 */ /* 0x000fe400078fd8ff */
[----:B------:R-:W-:Y:S01]  /*9a00*/  LEA R42, R42, UR11, 0x2 ;  /* 0x0000000b2a2a7c11 */ /* 0x000fe2000f8e10ff */
[----:B------:R-:W-:Y:S06]  /*9a10*/  @!P0 BRA `(.L_x_3945) ;  /* 0x0000000000048947 */ /* 0x000fec0003800000 */
[----:B-1----:R4:W-:Y:S02]  /*9a20*/  REDG.E.ADD.F32.FTZ.RN.STRONG.GPU desc[UR14][R44.64+0x1e00], R43 ;  /* 0x001e002b2c0079a6 */ /* 0x0029e4000c12f30e */
.L_x_3945:
[----:B------:R-:W-:Y:S05]  /*9a30*/  BSYNC.RECONVERGENT B0 ;  /* 0x0000000000007941 */ /* 0x000fea0003800200 */
.L_x_3944:
[----:B-1--4-:R1:W4:Y:S01]  /*9a40*/  LDS R43, [R42+0x6200] ;  /* 0x006200002a2b7984 */ /* 0x0123220000000800 */
[----:B------:R-:W-:Y:S01]  /*9a50*/  BSSY.RECONVERGENT B0, `(.L_x_3946) ;  /* 0x0000006000007945 */ /* 0x000fe20003800200 */
[----:B0-----:R-:W-:Y:S02]  /*9a60*/  IADD3 R181, PT, PT, R2, 0x980, RZ ;  /* 0x0000098002b57810 */ /* 0x001fe40007ffe0ff */
[----:B------:R-:W-:Y:S02]  /*9a70*/  LEA.HI R69, R69, R2, RZ, 0x1b ;  /* 0x0000000245457211 */ /* 0x000fe400078fd8ff */
[----:B------:R-:W-:Y:S01]  /*9a80*/  LEA R183, R183, UR11, 0x2 ;  /* 0x0000000bb7b77c11 */ /* 0x000fe2000f8e10ff */
[----:B------:R-:W-:Y:S06]  /*9a90*/  @!P2 BRA `(.L_x_3947) ;  /* 0x000000000004a947 */ /* 0x000fec0003800000 */
[----:B----4-:R0:W-:Y:S02]  /*9aa0*/  REDG.E.ADD.F32.FTZ.RN.STRONG.GPU desc[UR14][R44.64+0x2000], R43 ;  /* 0x0020002b2c0079a6 */ /* 0x0101e4000c12f30e */
.L_x_3947:
[----:B------:R-:W-:Y:S05]  /*9ab0*/  BSYNC.RECONVERGENT B0 ;  /* 0x0000000000007941 */ /* 0x000fea0003800200 */
.L_x_3946:
[----:B0---4-:R0:W4:Y:S01]  /*9ac0*/  LDS R43, [R183+0x6400] ;  /* 0x00640000b72b7984 */ /* 0x0111220000000800 */
[----:B------:R-:W-:Y:S01]  /*9ad0*/  BSSY.RECONVERGENT B0, `(.L_x_3948) ;  /* 0x0000005000007945 */ /* 0x000fe20003800200 */
[----:B------:R-:W-:Y:S02]  /*9ae0*/  LEA.HI R181, R181, R2, RZ, 0x1b ;  /* 0x00000002b5b57211 */ /* 0x000fe400078fd8ff */
[----:B------:R-:W-:Y:S01]  /*9af0*/  LEA R69, R69, UR11, 0x2 ;  /* 0x0000000b45457c11 */ /* 0x000fe2000f8e10ff */
[----:B------:R-:W-:Y:S06]  /*9b00*/  @!P3 BRA `(.L_x_3949) ;  /* 0x000000000004b947 */ /* 0x000fec0003800000 */
[----:B----4-:R4:W-:Y:S02]  /*9b10*/  REDG.E.ADD.F32.FTZ.RN.STRONG.GPU desc[UR14][R44.64+0x2200], R43 ;  /* 0x0022002b2c0079a6 */ /* 0x0109e4000c12f30e */
.L_x_3949:
[----:B------:R-:W-:Y:S05]  /*9b20*/  BSYNC.RECONVERGENT B0 ;  /* 0x0000000000007941 */ /* 0x000fea0003800200 */
.L_x_3948:
[----:B----4-:R4:W0:Y:S01]  /*9b30*/  LDS R43, [R69+0x6600] ;  /* 0x00660000452b7984 */ /* 0x0108220000000800 */
[----:B------:R-:W-:Y:S01]  /*9b40*/  BSSY.RECONVERGENT B0, `(.L_x_3950) ;  /* 0x0000004000007945 */ /* 0x000fe20003800200 */
[----:B-1----:R-:W-:-:S03]  /*9b50*/  LEA R42, R181, UR11, 0x2 ;  /* 0x0000000bb52a7c11 */ /* 0x002fc6000f8e10ff */
[----:B------:R-:W-:Y:S05]  /*9b60*/  @!P4 BRA `(.L_x_3951) ;  /* 0x000000000004c947 */ /* 0x000fea0003800000 */
[----:B0-----:R1:W-:Y:S02]  /*9b70*/  REDG.E.ADD.F32.FTZ.RN.STRONG.GPU desc[UR14][R44.64+0x2400], R43 ;  /* 0x0024002b2c0079a6 */ /* 0x0013e4000c12f30e */
.L_x_3951:
[----:B------:R-:W-:Y:S05]  /*9b80*/  BSYNC.RECONVERGENT B0 ;  /* 0x0000000000007941 */ /* 0x000fea0003800200 */
.L_x_3950:
[----:B01----:R0:W1:Y:S01]  /*9b90*/  LDS R43, [R42+0x6800] ;  /* 0x006800002a2b7984 */ /* 0x0030620000000800 */
[----:B------:R-:W-:Y:S01]  /*9ba0*/  BSSY.RECONVERGENT B0, `(.L_x_3952) ;  /* 0x0000005000007945 */ /* 0x000fe20003800200 */
[C---:B----4-:R-:W-:Y:S02]  /*9bb0*/  IADD3 R69, PT, PT, R2.reuse, 0xa00, RZ ;  /* 0x00000a0002457810 */ /* 0x050fe40007ffe0ff */
[----:B------:R-:W-:Y:S01]  /*9bc0*/  IADD3 R181, PT, PT, R2, 0xa80, RZ ;  /* 0x00000a8002b57810 */ /* 0x000fe20007ffe0ff */
[----:B------:R-:W-:Y:S06]  /*9bd0*/  @!P5 BRA `(.L_x_3953) ;  /* 0x000000000004d947 */ /* 0x000fec0003800000 */
[----:B-1----:R4:W-:Y:S02]  /*9be0*/  REDG.E.ADD.F32.FTZ.RN.STRONG.GPU desc[UR14][R44.64+0x2600], R43 ;  /* 0x0026002b2c0079a6 */ /* 0x0029e4000c12f30e */
.L_x_3953:
[----:B------:R-:W-:Y:S05]  /*9bf0*/  BSYNC.RECONVERGENT B0 ;  /* 0x0000000000007941 */ /* 0x000fea0003800200 */
.L_x_3952:
        /* <DEDUP_REMOVED lines=17> */
.L_x_3955:
[----:B------:R-:W-:Y:S05]  /*9d10*/  BSYNC.RECONVERGENT B0 ;  /* 0x0000000000007941 */ /* 0x000fea0003800200 */
.L_x_3954:
[----:B01----:R0:W1:Y:S01]  /*9d20*/  LDS R43, [R181+0x6c00] ;  /* 0x006c0000b52b7984 */ /* 0x0030620000000800 */
[----:B------:R-:W-:Y:S01]  /*9d30*/  BSSY.RECONVERGENT B0, `(.L_x_3956) ;  /* 0x0000006000007945 */ /* 0x000fe20003800200 */
[----:B------:R-:W-:Y:S02]  /*9d40*/  LOP3.LUT R69, R2, 0xc00, RZ, 0xfc, !PT ;  /* 0x00000c0002457812 */ /* 0x000fe400078efcff */
[----:B------:R-:W-:Y:S02]  /*9d50*/  LEA.HI R183, R183, R2, RZ, 0x1b ;  /* 0x00000002b7b77211 */ /* 0x000fe400078fd8ff */
[----:B------:R-:W-:Y:S01]  /*9d60*/  LEA R42, R42, UR11, 0x2 ;  /* 0x0000000b2a2a7c11 */ /* 0x000fe2000f8e10ff */
[----:B------:R-:W-:Y:S06]  /*9d70*/  @!P0 BRA `(.L_x_3957) ;  /* 0x0000000000048947 */ /* 0x000fec0003800000 */
[----:B-1----:R4:W-:Y:S02]  /*9d80*/  REDG.E.ADD.F32.FTZ.RN.STRONG.GPU desc[UR14][R44.64+0x2a00], R43 ;  /* 0x002a002b2c0079a6 */ /* 0x0029e4000c12f30e */
.L_x_3957:
[----:B------:R-:W-:Y:S05]  /*9d90*/  BSYNC.RECONVERGENT B0 ;  /* 0x0000000000007941 */ /* 0x000fea0003800200 */
.L_x_3956:
[----:B-1--4-:R1:W4:Y:S01]  /*9da0*/  LDS R43, [R42+0x6e00] ;  /* 0x006e00002a2b7984 */ /* 0x0123220000000800 */
[----:B------:R-:W-:Y:S01]  /*9db0*/  BSSY.RECONVERGENT B0, `(.L_x_3958) ;  /* 0x0000006000007945 */ /* 0x000fe20003800200 */
[----:B0-----:R-:W-:Y:S02]  /*9dc0*/  IADD3 R181, PT, PT, R2, 0xc80, RZ ;  /* 0x00000c8002b57810 */ /* 0x001fe40007ffe0ff */
[----:B------:R-:W-:Y:S02]  /*9dd0*/  LEA.HI R69, R69, R2, RZ, 0x1b ;  /* 0x0000000245457211 */ /* 0x000fe400078fd8ff */
[----:B------:R-:W-:Y:S01]  /*9de0*/  LEA R183, R183, UR11, 0x2 ;  /* 0x0000000bb7b77c11 */ /* 0x000fe2000f8e10ff */
[----:B------:R-:W-:Y:S06]  /*9df0*/  @!P2 BRA `(.L_x_3959) ;  /* 0x000000000004a947 */ /* 0x000fec0003800000 */
[----:B----4-:R0:W-:Y:S02]  /*9e00*/  REDG.E.ADD.F32.FTZ.RN.STRONG.GPU desc[UR14][R44.64+0x2c00], R43 ;  /* 0x002c002b2c0079a6 */ /* 0x0101e4000c12f30e */
.L_x_3959:
[----:B------:R-:W-:Y:S05]  /*9e10*/  BSYNC.RECONVERGENT B0 ;  /* 0x0000000000007941 */ /* 0x000fea0003800200 */
.L_x_3958:
[----:B0---4-:R0:W4:Y:S01]  /*9e20*/  LDS R43, [R183+0x7000] ;  /* 0x00700000b72b7984 */ /* 0x0111220000000800 */
[----:B------:R-:W-:Y:S01]  /*9e30*/  BSSY.RECONVERGENT B0, `(.L_x_3960) ;  /* 0x0000005000007945 */ /* 0x000fe20003800200 */
[----:B------:R-:W-:Y:S02]  /*9e40*/  LEA.HI R181, R181, R2, RZ, 0x1b ;  /* 0x00000002b5b57211 */ /* 0x000fe400078fd8ff */
[----:B-1----:R-:W-:Y:S01]  /*9e50*/  LEA R42, R69, UR11, 0x2 ;  /* 0x0000000b452a7c11 */ /* 0x002fe2000f8e10ff */
[----:B------:R-:W-:Y:S06]  /*9e60*/  @!P3 BRA `(.L_x_3961) ;  /* 0x000000000004b947 */ /* 0x000fec0003800000 */
[----:B----4-:R1:W-:Y:S02]  /*9e70*/  REDG.E.ADD.F32.FTZ.RN.STRONG.GPU desc[UR14][R44.64+0x2e00], R43 ;  /* 0x002e002b2c0079a6 */ /* 0x0103e4000c12f30e */
.L_x_3961:
[----:B------:R-:W-:Y:S05]  /*9e80*/  BSYNC.RECONVERGENT B0 ;  /* 0x0000000000007941 */ /* 0x000fea0003800200 */
.L_x_3960:
[----:B-1--4-:R1:W4:Y:S01]  /*9e90*/  LDS R43, [R42+0x7200] ;  /* 0x007200002a2b7984 */ /* 0x0123220000000800 */
[----:B------:R-:W-:Y:S01]  /*9ea0*/  BSSY.RECONVERGENT B0, `(.L_x_3962) ;  /* 0x0000006000007945 */ /* 0x000fe20003800200 */
[C---:B------:R-:W-:Y:S02]  /*9eb0*/  IADD3 R69, PT, PT, R2.reuse, 0xd00, RZ ;  /* 0x00000d0002457810 */ /* 0x040fe40007ffe0ff */
[----:B0-----:R-:W-:Y:S02]  /*9ec0*/  IADD3 R183, PT, PT, R2, 0xd80, RZ ;  /* 0x00000d8002b77810 */ /* 0x001fe40007ffe0ff */
[----:B------:R-:W-:Y:S01]  /*9ed0*/  LEA R174, R181, UR11, 0x2 ;  /* 0x0000000bb5ae7c11 */ /* 0x000fe2000f8e10ff */
[----:B------:R-:W-:Y:S06]  /*9ee0*/  @!P4 BRA `(.L_x_3963) ;  /* 0x000000000004c947 */ /* 0x000fec0003800000 */
[----:B----4-:R0:W-:Y:S02]  /*9ef0*/  REDG.E.ADD.F32.FTZ.RN.STRONG.GPU desc[UR14][R44.64+0x3000], R43 ;  /* 0x0030002b2c0079a6 */ /* 0x0101e4000c12f30e */
.L_x_3963:
[----:B------:R-:W-:Y:S05]  /*9f00*/  BSYNC.RECONVERGENT B0 ;  /* 0x0000000000007941 */ /* 0x000fea0003800200 */
.L_x_3962:
[----:B0---4-:R0:W4:Y:S01]  /*9f10*/  LDS R43, [R174+0x7400] ;  /* 0x00740000ae2b7984 */ /* 0x0111220000000800 */
[----:B------:R-:W-:Y:S01]  /*9f20*/  BSSY.RECONVERGENT B0, `(.L_x_3964) ;  /* 0x0000006000007945 */ /* 0x000fe20003800200 */
[----:B------:R-:W-:Y:S02]  /*9f30*/  IADD3 R181, PT, PT, R2, 0xe00, RZ ;  /* 0x00000e0002b57810 */ /* 0x000fe40007ffe0ff */
[-C--:B------:R-:W-:Y:S02]  /*9f40*/  LEA.HI R69, R69, R2.reuse, RZ, 0x1b ;  /* 0x0000000245457211 */ /* 0x080fe400078fd8ff */
[----:B------:R-:W-:Y:S01]  /*9f50*/  LEA.HI R183, R183, R2, RZ, 0x1b ;  /* 0x00000002b7b77211 */ /* 0x000fe200078fd8ff */
[----:B------:R-:W-:Y:S06]  /*9f60*/  @!P5 BRA `(.L_x_3965) ;  /* 0x000000000004d947 */ /* 0x000fec0003800000 */
[----:B----4-:R4:W-:Y:S02]  /*9f70*/  REDG.E.ADD.F32.FTZ.RN.STRONG.GPU desc[UR14][R44.64+0x3200], R43 ;  /* 0x0032002b2c0079a6 */ /* 0x0109e4000c12f30e */
.L_x_3965:
[----:B------:R-:W-:Y:S05]  /*9f80*/  BSYNC.RECONVERGENT B0 ;  /* 0x0000000000007941 */ /* 0x000fea0003800200 */
.L_x_3964:
[----:B----4-:R-:W-:Y:S01]  /*9f90*/  LEA R43, R69, UR11, 0x2 ;  /* 0x0000000b452b7c11 */ /* 0x010fe2000f8e10ff */
[----:B------:R-:W-:Y:S01]  /*9fa0*/  BSSY.RECONVERGENT B0, `(.L_x_3966) ;  /* 0x000000c000007945 */ /* 0x000fe20003800200 */
[C---:B------:R-:W-:Y:S02]  /*9fb0*/  ISETP.GE.AND P6, PT, R40.reuse, 0xd01, PT ;  /* 0x00000d012800780c */ /* 0x040fe40003fc6270 */
[----:B------:R-:W-:Y:S02]  /*9fc0*/  LEA.HI R181, R181, R2, RZ, 0x1b ;  /* 0x00000002b5b57211 */ /* 0x000fe400078fd8ff */
[----:B------:R-:W4:Y:S01]  /*9fd0*/  LDS R43, [R43+0x7600] ;  /* 0x007600002b2b7984 */ /* 0x000f220000000800 */
[----:B------:R-:W-:Y:S02]  /*9fe0*/  LEA R183, R183, UR11, 0x2 ;  /* 0x0000000bb7b77c11 */ /* 0x000fe4000f8e10ff */
[C---:B------:R-:W-:Y:S02]  /*9ff0*/  ISETP.GE.AND P0, PT, R40.reuse, 0xd81, PT ;  /* 0x00000d812800780c */ /* 0x040fe40003f06270 */
[----:B------:R-:W-:-:S02]  /*a000*/  ISETP.GE.AND P2, PT, R40, 0xe01, PT ;  /* 0x00000e012800780c */ /* 0x000fc40003f46270 */
[C---:B------:R-:W-:Y:S02]  /*a010*/  ISETP.GE.AND P3, PT, R40.reuse, 0xe81, PT ;  /* 0x00000e812800780c */ /* 0x040fe40003f66270 */
[C---:B------:R-:W-:Y:S02]  /*a020*/  ISETP.GE.AND P4, PT, R40.reuse, 0xf01, PT ;  /* 0x00000f012800780c */ /* 0x040fe40003f86270 */
[----:B------:R-:W-:Y:S01]  /*a030*/  ISETP.GE.AND P5, PT, R40, 0xf81, PT ;  /* 0x00000f812800780c */ /* 0x000fe20003fa6270 */
[----:B------:R-:W-:-:S12]  /*a040*/  @!P6 BRA `(.L_x_3967) ;  /* 0x000000000004e947 */ /* 0x000fd80003800000 */
[----:B----4-:R4:W-:Y:S02]  /*a050*/  REDG.E.ADD.F32.FTZ.RN.STRONG.GPU desc[UR14][R44.64+0x3400], R43 ;  /* 0x0034002b2c0079a6 */ /* 0x0109e4000c12f30e */
.L_x_3967:
[----:B------:R-:W-:Y:S05]  /*a060*/  BSYNC.RECONVERGENT B0 ;  /* 0x0000000000007941 */ /* 0x000fea0003800200 */
.L_x_3966:
[----:B----4-:R4:W0:Y:S01]  /*a070*/  LDS R43, [R183+0x7800] ;  /* 0x00780000b72b7984 */ /* 0x0108220000000800 */
[----:B------:R-:W-:Y:S01]  /*a080*/  BSSY.RECONVERGENT B0, `(.L_x_3968) ;  /* 0x0000004000007945 */ /* 0x000fe20003800200 */
[----:B------:R-:W-:-:S03]  /*a090*/  LEA R181, R181, UR11, 0x2 ;  /* 0x0000000bb5b57c11 */ /* 0x000fc6000f8e10ff */
[----:B------:R-:W-:Y:S05]  /*a0a0*/  @!P0 BRA `(.L_x_3969) ;  /* 0x0000000000048947 */ /* 0x000fea0003800000 */
[----:B0-----:R0:W-:Y:S02]  /*a0b0*/  REDG.E.ADD.F32.FTZ.RN.STRONG.GPU desc[UR14][R44.64+0x3600], R43 ;  /* 0x0036002b2c0079a6 */ /* 0x0011e4000c12f30e */
.L_x_3969:
[----:B------:R-:W-:Y:S05]  /*a0c0*/  BSYNC.RECONVERGENT B0 ;  /* 0x0000000000007941 */ /* 0x000fea0003800200 */
.L_x_3968:
[----:B0-----:R0:W0:Y:S01]  /*a0d0*/  LDS R43, [R181+0x7a00] ;  /* 0x007a0000b52b7984 */ /* 0x0010220000000800 */
[----:B------:R-:W-:Y:S04]  /*a0e0*/  BSSY.RECONVERGENT B0, `(.L_x_3970) ;  /* 0x0000003000007945 */ /* 0x000fe80003800200 */
[----:B------:R-:W-:Y:S05]  /*a0f0*/  @!P2 BRA `(.L_x_3971) ;  /* 0x000000000004a947 */ /* 0x000fea0003800000 */
[----:B0-----:R0:W-:Y:S02]  /*a100*/  REDG.E.ADD.F32.FTZ.RN.STRONG.GPU desc[UR14][R44.64+0x3800], R43 ;  /* 0x0038002b2c0079a6 */ /* 0x0011e4000c12f30e */
.L_x_3971:
[----:B------:R-:W-:Y:S05]  /*a110*/  BSYNC.RECONVERGENT B0 ;  /* 0x0000000000007941 */ /* 0x000fea0003800200 */
.L_x_3970:
[----:B0-----:R-:W-:Y:S01]  /*a120*/  IADD3 R43, PT, PT, R2, 0xe80, RZ ;  /* 0x00000e80022b7810 */ /* 0x001fe20007ffe0ff */
[----:B------:R-:W-:Y:S01]  /*a130*/  FMUL.FTZ R69, R18, R47 ;  /* 0x0000002f12457220 */ /* 0x000fe20000410000 */
[----:B------:R-:W-:Y:S01]  /*a140*/  IADD3 R181, PT, PT, R2, 0xf00, RZ ;  /* 0x00000f0002b57810 */ /* 0x000fe20007ffe0ff */
[----:B------:R-:W-:Y:S01]  /*a150*/  FFMA.FTZ R234, R107, -R18, R234 ;  /* 0x800000126bea7223 */ /* 0x000fe200000100ea */
[-C--:B------:R-:W-:Y:S01]  /*a160*/  LEA.HI R40, R43, R2.reuse, RZ, 0x1b ;  /* 0x000000022b287211 */ /* 0x080fe200078fd8ff */
[----:B------:R-:W-:Y:S01]  /*a170*/  FMUL.FTZ R41, R18, R41 ;  /* 0x0000002912297220 */ /* 0x000fe20000410000 */
[----:B------:R-:W-:Y:S01]  /*a180*/  LEA.HI R181, R181, R2, RZ, 0x1b ;  /* 0x00000002b5b57211 */ /* 0x000fe200078fd8ff */
[----:B------:R-:W-:Y:S01]  /*a190*/  FMUL.FTZ R43, R232, R69 ;  /* 0x00000045e82b7220 */ /* 0x000fe20000410000 */
[----:B------:R-:W-:Y:S01]  /*a1a0*/  LEA R40, R40, UR11, 0x2 ;  /* 0x0000000b28287c11 */ /* 0x000fe2000f8e10ff */
[----:B------:R-:W-:Y:S01]  /*a1b0*/  BSSY.RECONVERGENT B0, `(.L_x_3972) ;  /* 0x0000009000007945 */ /* 0x000fe20003800200 */
[----:B-1----:R-:W-:Y:S01]  /*a1c0*/  LEA R42, R181, UR11, 0x2 ;  /* 0x0000000bb52a7c11 */ /* 0x002fe2000f8e10ff */
[-C--:B------:R-:W-:Y:S01]  /*a1d0*/  FFMA.FTZ R43, R234, R41.reuse, -R43 ;  /* 0x00000029ea2b7223 */ /* 0x080fe2000001082b */
[----:B----4-:R-:W-:Y:S01]  /*a1e0*/  IADD3 R183, PT, PT, R2, 0xf80, RZ ;  /* 0x00000f8002b77810 */ /* 0x010fe20007ffe0ff */
[----:B------:R0:W1:Y:S01]  /*a1f0*/  LDS R181, [R40+0x7c00] ;  /* 0x007c000028b57984 */ /* 0x0000620000000800 */
[----:B------:R-:W-:-:S02]  /*a200*/  FMUL.FTZ R41, R232, R41 ;  /* 0x00000029e8297220 */ /* 0x000fc40000410000 */
[----:B------:R-:W-:Y:S01]  /*a210*/  LEA.HI R183, R183, R2, RZ, 0x1b ;  /* 0x00000002b7b77211 */ /* 0x000fe200078fd8ff */
[----:B------:R-:W-:Y:S06]  /*a220*/  @!P3 BRA `(.L_x_3973) ;  /* 0x000000000004b947 */ /* 0x000fec0003800000 */
[----:B-1----:R4:W-:Y:S02]  /*a230*/  REDG.E.ADD.F32.FTZ.RN.STRONG.GPU desc[UR14][R44.64+0x3a00], R181 ;  /* 0x003a00b52c0079a6 */ /* 0x0029e4000c12f30e */
.L_x_3973:
[----:B------:R-:W-:Y:S05]  /*a240*/  BSYNC.RECONVERGENT B0 ;  /* 0x0000000000007941 */ /* 0x000fea0003800200 */
.L_x_3972:
[----:B-1--4-:R1:W4:Y:S01]  /*a250*/  LDS R181, [R42+0x7e00] ;  /* 0x007e00002ab57984 */ /* 0x0123220000000800 */
[----:B------:R-:W-:Y:S01]  /*a260*/  BSSY.RECONVERGENT B0, `(.L_x_3974) ;  /* 0x0000005000007945 */ /* 0x000fe20003800200 */
[----:B------:R-:W-:Y:S01]  /*a270*/  LEA R183, R183, UR11, 0x2 ;  /* 0x0000000bb7b77c11 */ /* 0x000fe2000f8e10ff */
[----:B------:R-:W-:Y:S02]  /*a280*/  FFMA.FTZ R41, R234, R69, R41 ;  /* 0x00000045ea297223 */ /* 0x000fe40000010029 */
[----:B------:R-:W-:Y:S05]  /*a290*/  @!P4 BRA `(.L_x_3975) ;  /* 0x000000000004c947 */ /* 0x000fea0003800000 */
[----:B----4-:R4:W-:Y:S02]  /*a2a0*/  REDG.E.ADD.F32.FTZ.RN.STRONG.GPU desc[UR14][R44.64+0x3c00], R181 ;  /* 0x003c00b52c0079a6 */ /* 0x0109e4000c12f30e */
.L_x_3975:
[----:B------:R-:W-:Y:S05]  /*a2b0*/  BSYNC.RECONVERGENT B0 ;  /* 0x0000000000007941 */ /* 0x000fea0003800200 */
.L_x_3974:
[----:B0-----:R-:W-:Y:S01]  /*a2c0*/  FADD.FTZ R40, R158, R41 ;  /* 0x000000299e287221 */ /* 0x001fe20000010000 */
[----:B------:R-:W-:Y:S01]  /*a2d0*/  BSSY.RECONVERGENT B0, `(.L_x_3976) ;  /* 0x0000004000007945 */ /* 0x000fe20003800200 */
[----:B------:R0:W0:Y:S03]  /*a2e0*/  LDS R41, [R183+0x8000] ;  /* 0x00800000b7297984 */ /* 0x0000260000000800 */
[----:B------:R-:W-:Y:S05]  /*a2f0*/  @!P5 BRA `(.L_x_3977) ;  /* 0x000000000004d947 */ /* 0x000fea0003800000 */
[----:B0-----:R0:W-:Y:S02]  /*a300*/  REDG.E.ADD.F32.FTZ.RN.STRONG.GPU desc[UR14][R44.64+0x3e00], R41 ;  /* 0x003e00292c0079a6 */ /* 0x0011e4000c12f30e */
.L_x_3977:
[----:B------:R-:W-:Y:S05]  /*a310*/  BSYNC.RECONVERGENT B0 ;  /* 0x0000000000007941 */ /* 0x000fea0003800200 */
.L_x_3976:
[----:B0-----:R-:W-:Y:S01]  /*a320*/  FADD.FTZ R41, R162, R43 ;  /* 0x0000002ba2297221 */ /* 0x001fe20000010000 */
[C---:B-1----:R-:W-:Y:S01]  /*a330*/  FFMA.FTZ R42, R3.reuse, R48, R54 ;  /* 0x00000030032a7223 */ /* 0x042fe20000010036 */
[----:B------:R-:W-:Y:S01]  /*a340*/  FFMA.FTZ R43, -R3, R46, R63 ;  /* 0x0000002e032b7223 */ /* 0x000fe2000001013f */
[----:B---34-:R-:W0:Y:S01]  /*a350*/  SHFL.DOWN PT, R45, R40, 0x1, 0x1f ;  /* 0x08201f00282d7f89 */ /* 0x018e2200000e0000 */
[----:B------:R-:W-:Y:S01]  /*a360*/  ISETP.GT.AND P0, PT, R36, 0x1e, PT ;  /* 0x0000001e2400780c */ /* 0x000fe20003f04270 */
[----:B------:R-:W-:Y:S01]  /*a370*/  FMUL.FTZ R171, R152, R171 ;  /* 0x000000ab98ab7220 */ /* 0x000fe20000410000 */
[----:B------:R-:W-:Y:S01]  /*a380*/  ISETP.GT.AND P2, PT, R36, 0xf, PT ;  /* 0x0000000f2400780c */ /* 0x000fe20003f44270 */
[----:B------:R-:W1:Y:S01]  /*a390*/  SHFL.DOWN PT, R44, R41, 0x1, 0x1f ;  /* 0x08201f00292c7f89 */ /* 0x000e6200000e0000 */
[----:B------:R-:W-:Y:S01]  /*a3a0*/  FMUL.FTZ R153, R153, R166 ;  /* 0x000000a699997220 */ /* 0x000fe20000410000 */
[----:B------:R-:W-:Y:S01]  /*a3b0*/  FMUL.FTZ R150, R150, R179 ;  /* 0x000000b396967220 */ /* 0x000fe20000410000 */
[----:B------:R-:W-:Y:S01]  /*a3c0*/  FMUL.FTZ R168, R151, R168 ;  /* 0x000000a897a87220 */ /* 0x000fe20000410000 */
[----:B------:R-:W3:Y:S01]  /*a3d0*/  SHFL.DOWN PT, R63, R42, 0x1, 0x1f ;  /* 0x08201f002a3f7f89 */ /* 0x000ee200000e0000 */
[----:B------:R-:W-:Y:S01]  /*a3e0*/  FMUL.FTZ R165, R148, R165 ;  /* 0x000000a594a57220 */ /* 0x000fe20000410000 */
[----:B------:R-:W-:Y:S01]  /*a3f0*/  FMUL.FTZ R143, R143, R170 ;  /* 0x000000aa8f8f7220 */ /* 0x000fe20000410000 */
[----:B------:R-:W-:Y:S01]  /*a400*/  FMUL.FTZ R142, R142, R177 ;  /* 0x000000b18e8e7220 */ /* 0x000fe20000410000 */
[----:B------:R-:W4:Y:S01]  /*a410*/  SHFL.DOWN PT, R46, R43, 0x1, 0x1f ;  /* 0x08201f002b2e7f89 */ /* 0x000f2200000e0000 */
        /* <DEDUP_REMOVED lines=12> */
[----:B------:R-:W-:Y:S01]  /*a4e0*/  FMUL.FTZ R45, R234, R66 ;  /* 0x00000042ea2d7220 */ /* 0x000fe20000410000 */
[----:B------:R-:W-:Y:S01]  /*a4f0*/  FFMA.FTZ R154, R201, R154, R168 ;  /* 0x0000009ac99a7223 */ /* 0x000fe200000100a8 */
[----:B------:R-:W-:Y:S01]  /*a500*/  FFMA.FTZ R157, R200, R157, R165 ;  /* 0x0000009dc89d7223 */ /* 0x000fe200000100a5 */
[----:B-1----:R-:W-:Y:S01]  /*a510*/  @!P0 FADD.FTZ R41, R41, R44 ;  /* 0x0000002c29298221 */ /* 0x002fe20000010000 */
[----:B------:R-:W-:Y:S01]  /*a520*/  FFMA.FTZ R232, R232, R173, R45 ;  /* 0x000000ade8e87223 */ /* 0x000fe2000001002d */
[----:B------:R-:W-:Y:S01]  /*a530*/  FFMA.FTZ R202, R202, R161, R143 ;  /* 0x000000a1caca7223 */ /* 0x000fe2000001008f */
[----:B------:R-:W-:Y:S01]  /*a540*/  FFMA.FTZ R203, R203, R156, R142 ;  /* 0x0000009ccbcb7223 */ /* 0x000fe2000001008e */
[----:B---3--:R-:W-:Y:S01]  /*a550*/  @!P0 FADD.FTZ R42, R42, R63 ;  /* 0x0000003f2a2a8221 */ /* 0x008fe20000010000 */
[----:B------:R-:W0:Y:S01]  /*a560*/  SHFL.DOWN PT, R44, R41, 0x2, 0x1f ;  /* 0x08401f00292c7f89 */ /* 0x000e2200000e0000 */
[----:B------:R-:W-:Y:S01]  /*a570*/  FFMA.FTZ R232, R107, R47, R232 ;  /* 0x0000002f6be87223 */ /* 0x000fe200000100e8 */
[----:B------:R-:W-:Y:S01]  /*a580*/  FFMA.FTZ R204, R204, R59, R167 ;  /* 0x0000003bcccc7223 */ /* 0x000fe200000100a7 */
[----:B----4-:R-:W-:Y:S01]  /*a590*/  @!P0 FADD.FTZ R43, R43, R46 ;  /* 0x0000002e2b2b8221 */ /* 0x010fe20000010000 */
[----:B------:R-:W1:Y:S01]  /*a5a0*/  SHFL.DOWN PT, R63, R40, 0x2, 0x1f ;  /* 0x08401f00283f7f89 */ /* 0x000e6200000e0000 */
[----:B------:R-:W-:Y:S01]  /*a5b0*/  ISETP.GT.AND P0, PT, R36, 0x1d, PT ;  /* 0x0000001d2400780c */ /* 0x000fe20003f04270 */
[----:B------:R-:W-:Y:S01]  /*a5c0*/  FFMA.FTZ R205, R205, R160, R172 ;  /* 0x000000a0cdcd7223 */ /* 0x000fe200000100ac */
[----:B------:R-:W-:Y:S01]  /*a5d0*/  FFMA.FTZ R206, R206, R163, R137 ;  /* 0x000000a3cece7223 */ /* 0x000fe20000010089 */
[----:B------:R-:W3:Y:S01]  /*a5e0*/  SHFL.DOWN PT, R181, R42, 0x2, 0x1f ;  /* 0x08401f002ab57f89 */ /* 0x000ee200000e0000 */
[----:B------:R-:W-:Y:S01]  /*a5f0*/  FFMA.FTZ R207, R207, R64, R138 ;  /* 0x00000040cfcf7223 */ /* 0x000fe2000001008a */
[----:B------:R-:W-:Y:S01]  /*a600*/  FFMA.FTZ R208, R208, R65, R125 ;  /* 0x00000041d0d07223 */ /* 0x000fe2000001007d */
[----:B------:R-:W-:Y:S01]  /*a610*/  FFMA.FTZ R209, R209, R68, R120 ;  /* 0x00000044d1d17223 */ /* 0x000fe20000010078 */
[----:B------:R-:W4:Y:S01]  /*a620*/  SHFL.DOWN PT, R46, R43, 0x2, 0x1f ;  /* 0x08401f002b2e7f89 */ /* 0x000f2200000e0000 */
        /* <DEDUP_REMOVED lines=19> */
[----:B---3--:R-:W-:Y:S01]  /*a760*/  @!P0 FADD.FTZ R42, R42, R181 ;  /* 0x000000b52a2a8221 */ /* 0x008fe20000010000 */
[----:B------:R-:W1:Y:S01]  /*a770*/  SHFL.DOWN PT, R45, R40, 0x4, 0x1f ;  /* 0x08801f00282d7f89 */ /* 0x000e6200000e0000 */
[----:B------:R-:W-:Y:S01]  /*a780*/  FFMA.FTZ R210, R117, R224, R210 ;  /* 0x000000e075d27223 */ /* 0x000fe200000100d2 */
[----:B------:R-:W-:Y:S01]  /*a790*/  FFMA.FTZ R211, R116, R229, R211 ;  /* 0x000000e574d37223 */ /* 0x000fe200000100d3 */
[----:B----4-:R-:W-:Y:S01]  /*a7a0*/  @!P0 FADD.FTZ R43, R43, R46 ;  /* 0x0000002e2b2b8221 */ /* 0x010fe20000010000 */
[----:B------:R-:W3:Y:S01]  /*a7b0*/  SHFL.DOWN PT, R47, R42, 0x4, 0x1f ;  /* 0x08801f002a2f7f89 */ /* 0x000ee200000e0000 */
[----:B------:R-:W-:-:S03]  /*a7c0*/  ISETP.GT.AND P0, PT, R36, 0x1b, PT ;  /* 0x0000001b2400780c */ /* 0x000fc60003f04270 */
[----:B------:R-:W4:Y:S10]  /*a7d0*/  SHFL.DOWN PT, R46, R43, 0x4, 0x1f ;  /* 0x08801f002b2e7f89 */ /* 0x000f3400000e0000 */
[----:B0-----:R-:W-:Y:S01]  /*a7e0*/  @!P0 FADD.FTZ R41, R41, R44 ;  /* 0x0000002c29298221 */ /* 0x001fe20000010000 */
[----:B-1----:R-:W-:-:S04]  /*a7f0*/  @!P0 FADD.FTZ R40, R40, R45 ;  /* 0x0000002d28288221 */ /* 0x002fc80000010000 */
[----:B------:R-:W0:Y:S01]  /*a800*/  SHFL.DOWN PT, R44, R41, 0x8, 0x1f ;  /* 0x09001f00292c7f89 */ /* 0x000e2200000e0000 */
[----:B---3--:R-:W-:-:S03]  /*a810*/  @!P0 FADD.FTZ R42, R42, R47 ;  /* 0x0000002f2a2a8221 */ /* 0x008fc60000010000 */
[----:B------:R-:W1:Y:S01]  /*a820*/  SHFL.DOWN PT, R45, R40, 0x8, 0x1f ;  /* 0x09001f00282d7f89 */ /* 0x000e6200000e0000 */
[----:B----4-:R-:W-:-:S03]  /*a830*/  @!P0 FADD.FTZ R43, R43, R46 ;  /* 0x0000002e2b2b8221 */ /* 0x010fc60000010000 */
[----:B------:R-:W3:Y:S01]  /*a840*/  SHFL.DOWN PT, R47, R42, 0x8, 0x1f ;  /* 0x09001f002a2f7f89 */ /* 0x000ee200000e0000 */
[----:B------:R-:W-:-:S03]  /*a850*/  ISETP.GT.AND P0, PT, R36, 0x17, PT ;  /* 0x000000172400780c */ /* 0x000fc60003f04270 */
[----:B------:R-:W4:Y:S10]  /*a860*/  SHFL.DOWN PT, R46, R43, 0x8, 0x1f ;  /* 0x09001f002b2e7f89 */ /* 0x000f3400000e0000 */
[----:B0-----:R-:W-:Y:S01]  /*a870*/  @!P0 FADD.FTZ R41, R41, R44 ;  /* 0x0000002c29298221 */ /* 0x001fe20000010000 */
[----:B-1----:R-:W-:Y:S01]  /*a880*/  @!P0 FADD.FTZ R40, R40, R45 ;  /* 0x0000002d28288221 */ /* 0x002fe20000010000 */
[----:B---3--:R-:W-:-:S04]  /*a890*/  @!P0 FADD.FTZ R42, R42, R47 ;  /* 0x0000002f2a2a8221 */ /* 0x008fc80000010000 */
[----:B------:R0:W1:Y:S01]  /*a8a0*/  SHFL.DOWN PT, R45, R40, 0x10, 0x1f ;  /* 0x0a001f00282d7f89 */ /* 0x00006200000e0000 */
[----:B----4-:R-:W-:-:S03]  /*a8b0*/  @!P0 FADD.FTZ R43, R43, R46 ;  /* 0x0000002e2b2b8221 */ /* 0x010fc60000010000 */
[----:B------:R0:W3:Y:S04]  /*a8c0*/  SHFL.DOWN PT, R47, R42, 0x10, 0x1f ;  /* 0x0a001f002a2f7f89 */ /* 0x0000e800000e0000 */
[----:B------:R0:W4:Y:S04]  /*a8d0*/  SHFL.DOWN PT, R46, R41, 0x10, 0x1f ;  /* 0x0a001f00292e7f89 */ /* 0x00012800000e0000 */
[----:B------:R0:W0:Y:S01]  /*a8e0*/  SHFL.DOWN PT, R48, R43, 0x10, 0x1f ;  /* 0x0a001f002b307f89 */ /* 0x00002200000e0000 */
[----:B------:R-:W-:Y:S05]  /*a8f0*/  @P2 BRA `(.L_x_3979) ;  /* 0x0000000000202947 */ /* 0x000fea0003800000 */
[----:B------:R-:W-:Y:S01]  /*a900*/  ISETP.NE.AND P0, PT, R36, RZ, PT ;  /* 0x000000ff2400720c */ /* 0x000fe20003f05270 */
[----:B01----:R-:W-:Y:S01]  /*a910*/  FADD.FTZ R40, R40, R45 ;  /* 0x0000002d28287221 */ /* 0x003fe20000010000 */
[----:B----4-:R-:W-:Y:S01]  /*a920*/  FADD.FTZ R41, R41, R46 ;  /* 0x0000002e29297221 */ /* 0x010fe20000010000 */
[----:B---3--:R-:W-:Y:S01]  /*a930*/  FADD.FTZ R42, R42, R47 ;  /* 0x0000002f2a2a7221 */ /* 0x008fe20000010000 */
[----:B------:R-:W-:-:S09]  /*a940*/  FADD.FTZ R43, R43, R48 ;  /* 0x000000302b2b7221 */ /* 0x000fd20000010000 */
[----:B------:R-:W-:-:S04]  /*a950*/  @!P0 SHF.R.U32.HI R44, RZ, 0x1, R2 ;  /* 0x00000001ff2c8819 */ /* 0x000fc80000011602 */
[----:B------:R-:W-:-:S05]  /*a960*/  @!P0 LOP3.LUT R44, R44, 0x1f0, RZ, 0xc0, !PT ;  /* 0x000001f02c2c8812 */ /* 0x000fca00078ec0ff */
[----:B------:R0:W-:Y:S02]  /*a970*/  @!P0 STS.128 [R44+UR11+0x8410], R40 ;  /* 0x008410282c008988 */ /* 0x0001e40008000c0b */
.L_x_3979:
[----:B------:R-:W-:Y:S05]  /*a980*/  BSYNC.RECONVERGENT B0 ;  /* 0x0000000000007941 */ /* 0x000fea0003800200 */
.L_x_3978:
        /* <DEDUP_REMOVED lines=36> */
[----:B------:R-:W5:Y:S01]  /*abd0*/  LDS.128 R52, [UR11+0x8420] ;  /* 0x0084200bff347984 */ /* 0x000f620008000c00 */
[----:B------:R-:W-:Y:S01]  /*abe0*/  ISETP.NE.AND P0, PT, R145, UR39, PT ;  /* 0x0000002791007c0c */ /* 0x000fe2000bf05270 */
[----:B------:R-:W-:Y:S02]  /*abf0*/  ULEA UR12, UR6, UR11, 0x3 ;  /* 0x0000000b060c7291 */ /* 0x000fe4000f8e18ff */
[----:B0-----:R-:W0:Y:S04]  /*ac00*/  LDS.128 R48, [UR11+0x8430] ;  /* 0x0084300bff307984 */ /* 0x001e280008000c00 */
[----:B-1-34-:R-:W1:Y:S06]  /*ac10*/  LDS.128 R44, [UR11+0x8440] ;  /* 0x0084400bff2c7984 */ /* 0x01ae6c0008000c00 */
[----:B------:R-:W3:Y:S04]  /*ac20*/  @P0 LDS.64 R58, [UR12+0xc480] ;  /* 0x00c4800cff3a0984 */ /* 0x000ee80008000a00 */
[----:B------:R-:W4:Y:S01]  /*ac30*/  @P0 LDS.64 R60, [UR12+0xbc80] ;  /* 0x00bc800cff3c0984 */ /* 0x000f220008000a00 */
        /* <DEDUP_REMOVED lines=18> */
.L_x_3981:
[----:B------:R-:W-:Y:S05]  /*ad60*/  BSYNC.RECONVERGENT B0 ;  /* 0x0000000000007941 */ /* 0x000fea0003800200 */
.L_x_3980:
[----:B------:R-:W-:-:S04]  /*ad70*/  UIADD3 UR6, UPT, UPT, UR6, 0x1, URZ ;  /* 0x0000000106067890 */ /* 0x000fc8000fffe0ff */
[----:B------:R-:W-:-:S09]  /*ad80*/  UISETP.GE.AND UP0, UPT, UR6, UR38, UPT ;  /* 0x000000260600728c */ /* 0x000fd2000bf06270 */
[----:B------:R-:W-:Y:S05]  /*ad90*/  BRA.U !UP0, `(.L_x_3982) ;  /* 0xffffff7508fc7547 */ /* 0x000fea000b83ffff */
.L_x_3883:
[----:B------:R-:W-:Y:S01]  /*ada0*/  BAR.SYNC.DEFER_BLOCKING 0x0 ;  /* 0x0000000000007b1d */ /* 0x000fe20000010000 */
[----:B------:R-:W-:Y:S01]  /*adb0*/  IADD3 R8, PT, PT, R145, -0x1, RZ ;  /* 0xffffffff91087810 */ /* 0x000fe20007ffe0ff */
[----:B------:R-:W-:Y:S01]  /*adc0*/  UIADD3 UR36, UP0, UPT, UR36, -0x4000, URZ ;  /* 0xffffc00024247890 */ /* 0x000fe2000ff1e0ff */
[----:B------:R-:W-:Y:S01]  /*add0*/  MOV R5, RZ ;  /* 0x000000ff00057202 */ /* 0x000fe20000000f00 */
[----:B------:R-:W-:Y:S01]  /*ade0*/  UIADD3 UR34, UP1, UPT, UR34, -0x2000, URZ ;  /* 0xffffe00022227890 */ /* 0x000fe2000ff3e0ff */
[----:B------:R-:W-:-:S03]  /*adf0*/  SHF.L.U32 R4, R8, 0xb, RZ ;  /* 0x0000000b08047819 */ /* 0x000fc600000006ff */
[----:B------:R-:W5:Y:S01]  /*ae00*/  S2UR UR6, SR_CTAID.X ;  /* 0x00000000000679c3 */ /* 0x000f620000002500 */
[----:B------:R-:W0:Y:S01]  /*ae10*/  LDCU.64 UR12, c[0x0][0x500] ;  /* 0x0000a000ff0c77ac */ /* 0x000e220008000a00 */
[----:B------:R-:W-:Y:S01]  /*ae20*/  LOP3.LUT R37, R37, R144, RZ, 0xfc, !PT ;  /* 0x0000009025257212 */ /* 0x000fe200078efcff */
[----:B------:R-:W-:Y:S02]  /*ae30*/  UIADD3 UR32, UP2, UPT, UR32, -0x2000, URZ ;  /* 0xffffe00020207890 */ /* 0x000fe4000ff5e0ff */
[----:B------:R-:W-:-:S03]  /*ae40*/  UIADD3 UR9, UP3, UPT, UR9, -0x2000, URZ ;  /* 0xffffe00009097890 */ /* 0x000fc6000ff7e0ff */
[----:B------:R-:W5:Y:S01]  /*ae50*/  LDC.64 R6, c[0x0][0x4f8] ;  /* 0x00013e00ff067b82 */ /* 0x000f620000000a00 */
[----:B------:R-:W-:Y:S02]  /*ae60*/  UIADD3.X UR37, UPT, UPT, UR37, -0x1, URZ, UP0, !UPT ;  /* 0xffffffff25257890 */ /* 0x000fe400087fe4ff */
[----:B------:R-:W-:Y:S02]  /*ae70*/  UIADD3.X UR35, UPT, UPT, UR35, -0x1, URZ, UP1, !UPT ;  /* 0xffffffff23237890 */ /* 0x000fe40008ffe4ff */
[----:B------:R-:W-:Y:S02]  /*ae80*/  UIADD3.X UR33, UPT, UPT, UR33, -0x1, URZ, UP2, !UPT ;  /* 0xffffffff21217890 */ /* 0x000fe400097fe4ff */
[----:B------:R-:W-:Y:S01]  /*ae90*/  UIADD3.X UR10, UPT, UPT, UR10, -0x1, URZ, UP3, !UPT ;  /* 0xffffffff0a0a7890 */ /* 0x000fe20009ffe4ff */
[----:B------:R-:W1:Y:S01]  /*aea0*/  LDC.64 R10, c[0x0][0x550] ;  /* 0x00015400ff0a7b82 */ /* 0x000e620000000a00 */
[----:B------:R-:W-:Y:S04]  /*aeb0*/  STS.128 [R34], R84 ;  /* 0x0000005422007388 */ /* 0x000fe80000000c00 */
[----:B------:R-:W-:Y:S03]  /*aec0*/  STS.128 [R34+0x10], R80 ;  /* 0x0000105022007388 */ /* 0x000fe60000000c00 */
[----:B------:R-:W2:Y:S01]  /*aed0*/  LDC.64 R28, c[0x0][0x560] ;  /* 0x00015800ff1c7b82 */ /* 0x000ea20000000a00 */
[----:B------:R-:W-:Y:S04]  /*aee0*/  STS.128 [R34+0x20], R76 ;  /* 0x0000204c22007388 */ /* 0x000fe80000000c00 */
[----:B------:R-:W-:Y:S01]  /*aef0*/  STS.128 [R34+0x30], R72 ;  /* 0x0000304822007388 */ /* 0x000fe20000000c00 */
[----:B------:R-:W-:-:S03]  /*af00*/  NOP ;  /* 0x0000000000007918 */ /* 0x000fc60000000000 */
[----:B------:R-:W3:Y:S01]  /*af10*/  LDS.128 R12, [R35] ;  /* 0x00000000230c7984 */ /* 0x000ee20000000c00 */
[----:B-----5:R-:W-:-:S03]  /*af20*/  IMAD.WIDE.U32 R2, R6, UR6, R4 ;  /* 0x0000000606027c25 */ /* 0x020fc6000f8e0004 */
[----:B------:R-:W5:Y:S01]  /*af30*/  LDS.128 R16, [R35+0x200] ;  /* 0x0002000023107984 */ /* 0x000f620000000c00 */
[----:B------:R-:W-:-:S03]  /*af40*/  IMAD R3, R7, UR6, R3 ;  /* 0x0000000607037c24 */ /* 0x000fc6000f8e0203 */
[----:B------:R-:W4:Y:S01]  /*af50*/  LDS.128 R20, [R35+0x400] ;  /* 0x0004000023147984 */ /* 0x000f220000000c00 */
[----:B0-----:R-:W-:-:S03]  /*af60*/  IMAD.WIDE.U32 R2, R146, UR12, R2 ;  /* 0x0000000c92027c25 */ /* 0x001fc6000f8e0002 */
[----:B------:R-:W0:Y:S01]  /*af70*/  LDS.128 R24, [R35+0x600] ;  /* 0x0006000023187984 */ /* 0x000e220000000c00 */
[----:B------:R-:W-:Y:S01]  /*af80*/  IMAD R0, R146, UR13, R3 ;  /* 0x0000000d92007c24 */ /* 0x000fe2000f8e0203 */
[C---:B-1----:R-:W-:Y:S01]  /*af90*/  LEA R6, P0, R2.reuse, R10, 0x2 ;  /* 0x0000000a02067211 */ /* 0x042fe200078010ff */
[----:B------:R-:W1:Y:S03]  /*afa0*/  LDCU.64 UR12, c[0x0][0x520] ;  /* 0x0000a400ff0c77ac */ /* 0x000e660008000a00 */
[----:B------:R-:W-:Y:S01]  /*afb0*/  LEA.HI.X R7, R2, R11, R0, 0x2, P0 ;  /* 0x0000000b02077211 */ /* 0x000fe200000f1400 */
[----:B------:R-:W-:Y:S01]  /*afc0*/  FADD.FTZ R0, R147, R100 ;  /* 0x0000006493007221 */ /* 0x000fe20000010000 */
[----:B------:R-:W2:Y:S01]  /*afd0*/  LDC.64 R10, c[0x0][0x518] ;  /* 0x00014600ff0a7b82 */ /* 0x000ea20000000a00 */
[----:B------:R-:W-:-:S04]  /*afe0*/  IMAD.WIDE.U32 R2, R37, 0x10, R6 ;  /* 0x0000001025027825 */ /* 0x000fc800078e0006 */
[----:B------:R-:W-:-:S04]  /*aff0*/  FADD.FTZ R7, R0, R101 ;  /* 0x0000006500077221 */ /* 0x000fc80000010000 */
[----:B------:R-:W-:-:S04]  /*b000*/  FADD.FTZ R0, R7, R102 ;  /* 0x0000006607007221 */ /* 0x000fc80000010000 */
[----:B------:R-:W-:-:S04]  /*b010*/  FADD.FTZ R7, R0, R103 ;  /* 0x0000006700077221 */ /* 0x000fc80000010000 */
[----:B------:R-:W-:Y:S01]  /*b020*/  FADD.FTZ R0, R7, R96 ;  /* 0x0000006007007221 */ /* 0x000fe20000010000 */
[----:B---3--:R-:W-:Y:S04]  /*b030*/  STG.E.128 desc[UR14][R2.64], R12 ;  /* 0x0000000c02007986 */ /* 0x008fe8000c101d0e */
[----:B-----5:R-:W-:Y:S01]  /*b040*/  STG.E.128 desc[UR14][R2.64+0x200], R16 ;  /* 0x0002001002007986 */ /* 0x020fe2000c101d0e */
[----:B--2---:R-:W-:-:S03]  /*b050*/  IMAD.WIDE.U32 R4, R10, UR6, R4 ;  /* 0x000000060a047c25 */ /* 0x004fc6000f8e0004 */
[----:B----4-:R-:W-:Y:S01]  /*b060*/  STG.E.128 desc[UR14][R2.64+0x400], R20 ;  /* 0x0004001402007986 */ /* 0x010fe2000c101d0e */
[----:B------:R-:W-:-:S03]  /*b070*/  IMAD R5, R11, UR6, R5 ;  /* 0x000000060b057c24 */ /* 0x000fc6000f8e0205 */
[----:B0-----:R1:W-:Y:S01]  /*b080*/  STG.E.128 desc[UR14][R2.64+0x600], R24 ;  /* 0x0006001802007986 */ /* 0x0013e2000c101d0e */
[----:B------:R-:W-:Y:S01]  /*b090*/  BAR.SYNC.DEFER_BLOCKING 0x0 ;  /* 0x0000000000007b1d */ /* 0x000fe20000010000 */
[----:B-1----:R-:W-:-:S03]  /*b0a0*/  IMAD.WIDE.U32 R2, R146, UR12, R4 ;  /* 0x0000000c92027c25 */ /* 0x002fc6000f8e0004 */
[----:B------:R-:W-:Y:S02]  /*b0b0*/  LEA R4, P0, R2, R28, 0x2 ;  /* 0x0000001c02047211 */ /* 0x000fe400078010ff */
[----:B------:R-:W-:Y:S04]  /*b0c0*/  STS.128 [R34], R100 ;  /* 0x0000006422007388 */ /* 0x000fe80000000c00 */
[----:B------:R0:W-:Y:S04]  /*b0d0*/  STS.128 [R34+0x10], R96 ;  /* 0x0000106022007388 */ /* 0x0001e80000000c00 */
[----:B------:R1:W-:Y:S04]  /*b0e0*/  STS.128 [R34+0x20], R92 ;  /* 0x0000205c22007388 */ /* 0x0003e80000000c00 */
[----:B------:R2:W-:Y:S01]  /*b0f0*/  STS.128 [R34+0x30], R88 ;  /* 0x0000305822007388 */ /* 0x0005e20000000c00 */
[----:B------:R-:W-:-:S03]  /*b100*/  NOP ;  /* 0x0000000000007918 */ /* 0x000fc60000000000 */
[----:B------:R-:W3:Y:S01]  /*b110*/  LDS.128 R12, [R35] ;  /* 0x00000000230c7984 */ /* 0x000ee20000000c00 */
[----:B0-----:R-:W-:Y:S01]  /*b120*/  FADD.FTZ R97, R0, R97 ;  /* 0x0000006100617221 */ /* 0x001fe20000010000 */
[----:B------:R-:W-:Y:S02]  /*b130*/  IMAD R0, R146, UR13, R3 ;  /* 0x0000000d92007c24 */ /* 0x000fe4000f8e0203 */
[----:B------:R-:W0:Y:S01]  /*b140*/  LDS.128 R16, [R35+0x200] ;  /* 0x0002000023107984 */ /* 0x000e220000000c00 */
[----:B------:R-:W-:Y:S02]  /*b150*/  FADD.FTZ R98, R97, R98 ;  /* 0x0000006261627221 */ /* 0x000fe40000010000 */
[----:B------:R-:W-:Y:S01]  /*b160*/  LEA.HI.X R5, R2, R29, R0, 0x2, P0 ;  /* 0x0000001d02057211 */ /* 0x000fe200000f1400 */
[----:B------:R-:W4:Y:S01]  /*b170*/  LDS.128 R20, [R35+0x400] ;  /* 0x0004000023147984 */ /* 0x000f220000000c00 */
[----:B------:R-:W-:Y:S01]  /*b180*/  FADD.FTZ R99, R98, R99 ;  /* 0x0000006362637221 */ /* 0x000fe20000010000 */
[----:B------:R-:W-:-:S02]  /*b190*/  ISETP.GT.AND P0, PT, R145, 0x1, PT ;  /* 0x000000019100780c */ /* 0x000fc40003f04270 */
[----:B------:R-:W5:Y:S01]  /*b1a0*/  LDS.128 R24, [R35+0x600] ;  /* 0x0006000023187984 */ /* 0x000f620000000c00 */
[----:B-1----:R-:W-:Y:S01]  /*b1b0*/  FADD.FTZ R92, R99, R92 ;  /* 0x0000005c635c7221 */ /* 0x002fe20000010000 */
[----:B------:R-:W-:Y:S01]  /*b1c0*/  IMAD.WIDE.U32 R2, R37, 0x10, R4 ;  /* 0x0000001025027825 */ /* 0x000fe200078e0004 */
[----:B------:R-:W-:Y:S01]  /*b1d0*/  MOV R145, R8 ;  /* 0x0000000800917202 */ /* 0x000fe20000000f00 */
[----:B------:R-:W1:Y:S02]  /*b1e0*/  S2R R37, SR_TID.X ;  /* 0x0000000000257919 */ /* 0x000e640000002100 */
        /* <DEDUP_REMOVED lines=11> */
[----:B-1----:R-:W-:Y:S05]  /*b2a0*/  @P0 BRA `(.L_x_3983) ;  /* 0xffffff5400c80947 */ /* 0x002fea000383ffff */
.L_x_3881:
[----:B------:R-:W0:Y:S01]  /*b2b0*/  LDC.64 R6, c[0x0][0x548] ;  /* 0x00015200ff067b82 */ /* 0x000e220000000a00 */
[----:B--2---:R-:W1:Y:S01]  /*b2c0*/  S2R R13, SR_TID.X ;  /* 0x00000000000d7919 */ /* 0x004e620000002100 */
[----:B------:R-:W1:Y:S06]  /*b2d0*/  LDCU UR17, c[0x0][0x38c] ;  /* 0x00007180ff1177ac */ /* 0x000e6c0008000800 */
[----:B------:R-:W2:Y:S01]  /*b2e0*/  LDC.64 R8, c[0x0][0x568] ;  /* 0x00015a00ff087b82 */ /* 0x000ea20000000a00 */
[----:B0-----:R-:W-:-:S04]  /*b2f0*/  ISETP.NE.U32.AND P1, PT, R6, RZ, PT ;  /* 0x000000ff0600720c */ /* 0x001fc80003f25070 */
[----:B------:R-:W-:Y:S02]  /*b300*/  ISETP.NE.AND.EX P1, PT, R7, RZ, PT, P1 ;  /* 0x000000ff0700720c */ /* 0x000fe40003f25310 */
[----:B--2---:R-:W-:Y:S02]  /*b310*/  ISETP.NE.U32.AND P0, PT, R8, RZ, PT ;  /* 0x000000ff0800720c */ /* 0x004fe40003f05070 */
[----:B-1----:R-:W-:Y:S02]  /*b320*/  ISETP.GE.AND P2, PT, R13, UR17, PT ;  /* 0x000000110d007c0c */ /* 0x002fe4000bf46270 */
[----:B------:R-:W-:-:S07]  /*b330*/  ISETP.NE.AND.EX P0, PT, R9, RZ, PT, P0 ;  /* 0x000000ff0900720c */ /* 0x000fce0003f05300 */
[----:B------:R-:W-:Y:S06]  /*b340*/  @!P1 BRA `(.L_x_3984) ;  /* 0x0000000000909947 */ /* 0x000fec0003800000 */
[----:B------:R-:W0:Y:S01]  /*b350*/  SHFL.DOWN P1, R0, R149, 0x1, 0x1f ;  /* 0x08201f0095007f89 */ /* 0x000e220000020000 */
[----:B------:R-:W-:Y:S01]  /*b360*/  BSSY.RECONVERGENT B0, `(.L_x_3984) ;  /* 0x0000022000007945 */ /* 0x000fe20003800200 */
[----:B------:R-:W1:Y:S01]  /*b370*/  S2R R4, SR_LANEID ;  /* 0x0000000000047919 */ /* 0x000e620000000000 */
[----:B------:R-:W2:Y:S01]  /*b380*/  S2R R10, SR_TID.X ;  /* 0x00000000000a7919 */ /* 0x000ea20000002100 */
[----:B0-----:R-:W-:-:S05]  /*b390*/  @P1 FADD R0, R0, R149 ;  /* 0x0000009500001221 */ /* 0x001fca0000000000 */
[----:B------:R-:W0:Y:S01]  /*b3a0*/  SHFL.DOWN P1, R3, R0, 0x2, 0x1f ;  /* 0x08401f0000037f89 */ /* 0x000e220000020000 */
[----:B-1----:R-:W-:-:S13]  /*b3b0*/  ISETP.NE.AND P3, PT, R4, RZ, PT ;  /* 0x000000ff0400720c */ /* 0x002fda0003f65270 */
[----:B------:R-:W1:Y:S01]  /*b3c0*/  @!P3 S2R R12, SR_CgaCtaId ;  /* 0x00000000000cb919 */ /* 0x000e620000008800 */
[----:B------:R-:W-:Y:S01]  /*b3d0*/  @!P3 MOV R11, 0x400 ;  /* 0x00000400000bb802 */ /* 0x000fe20000000f00 */
[----:B0-----:R-:W-:Y:S01]  /*b3e0*/  @P1 FADD R3, R0, R3 ;  /* 0x0000000300031221 */ /* 0x001fe20000000000 */
[----:B--2---:R-:W-:-:S04]  /*b3f0*/  @!P3 SHF.R.U32.HI R0, RZ, 0x3, R10 ;  /* 0x00000003ff00b819 */ /* 0x004fc8000001160a */
        /* <DEDUP_REMOVED lines=18> */
[----:B0-----:R-:W-:Y:S01]  /*b520*/  FADD.FTZ R4, R4, R2 ;  /* 0x0000000204047221 */ /* 0x001fe20000010000 */
[----:B------:R-:W-:-:S03]  /*b530*/  LEA R2, P1, R146, R6, 0x2 ;  /* 0x0000000692027211 */ /* 0x000fc600078210ff */
[----:B------:R-:W-:Y:S01]  /*b540*/  FADD.FTZ R4, R3, R4 ;  /* 0x0000000403047221 */ /* 0x000fe20000010000 */
[----:B------:R-:W-:-:S03]  /*b550*/  LEA.HI.X R3, R146, R7, RZ, 0x2, P1 ;  /* 0x0000000792037211 */ /* 0x000fc600008f14ff */
[----:B-1----:R-:W-:-:S05]  /*b560*/  FADD.FTZ R5, R4, R5 ;  /* 0x0000000504057221 */ /* 0x002fca0000010000 */
[----:B------:R1:W-:Y:S02]  /*b570*/  REDG.E.ADD.F32.FTZ.RN.STRONG.GPU desc[UR14][R2.64], R5 ;  /* 0x00000005020079a6 */ /* 0x0003e4000c12f30e */
.L_x_3985:
[----:B------:R-:W-:Y:S05]  /*b580*/  BSYNC.RECONVERGENT B0 ;  /* 0x0000000000007941 */ /* 0x000fea0003800200 */
.L_x_3984:
[----:B------:R-:W-:Y:S05]  /*b590*/  @!P0 BRA `(.L_x_3986) ;  /* 0x0000000000948947 */ /* 0x000fea0003800000 */
[----:B------:R-:W-:Y:S06]  /*b5a0*/  BAR.SYNC.DEFER_BLOCKING 0x0 ;  /* 0x0000000000007b1d */ /* 0x000fec0000010000 */
[----:B------:R-:W-:Y:S01]  /*b5b0*/  BSSY.RECONVERGENT B0, `(.L_x_3986) ;  /* 0x0000023000007945 */ /* 0x000fe20003800200 */
[----:B------:R-:W2:Y:S01]  /*b5c0*/  SHFL.DOWN P0, R0, R147, 0x1, 0x1f ;  /* 0x08201f0093007f89 */ /* 0x000ea20000000000 */
[----:B0-----:R-:W0:Y:S01]  /*b5d0*/  S2R R4, SR_LANEID ;  /* 0x0000000000047919 */ /* 0x001e220000000000 */
[----:B------:R-:W3:Y:S01]  /*b5e0*/  S2R R6, SR_TID.X ;  /* 0x0000000000067919 */ /* 0x000ee20000002100 */
[----:B--2---:R-:W-:-:S05]  /*b5f0*/  @P0 FADD R0, R0, R147 ;  /* 0x0000009300000221 */ /* 0x004fca0000000000 */
[----:B-1----:R-:W1:Y:S01]  /*b600*/  SHFL.DOWN P0, R3, R0, 0x2, 0x1f ;  /* 0x08401f0000037f89 */ /* 0x002e620000000000 */
        /* <DEDUP_REMOVED lines=21> */
[----:B------:R-:W0:Y:S04]  /*b760*/  LDS.64 R2, [UR4+0x8408] ;  /* 0x00840804ff027984 */ /* 0x000e280008000a00 */
[----:B------:R-:W1:Y:S01]  /*b770*/  LDS R5, [UR4+0x8410] ;  /* 0x00841004ff057984 */ /* 0x000e620008000800 */
[----:B0-----:R-:W-:Y:S01]  /*b780*/  FADD.FTZ R4, R4, R2 ;  /* 0x0000000204047221 */ /* 0x001fe20000010000 */
[----:B------:R-:W-:-:S03]  /*b790*/  LEA R2, P0, R146, R8, 0x2 ;  /* 0x0000000892027211 */ /* 0x000fc600078010ff */
[----:B------:R-:W-:Y:S01]  /*b7a0*/  FADD.FTZ R4, R3, R4 ;  /* 0x0000000403047221 */ /* 0x000fe20000010000 */
[----:B------:R-:W-:-:S03]  /*b7b0*/  LEA.HI.X R3, R146, R9, RZ, 0x2, P0 ;  /* 0x0000000992037211 */ /* 0x000fc600000f14ff */
[----:B-1----:R-:W-:-:S05]  /*b7c0*/  FADD.FTZ R5, R4, R5 ;  /* 0x0000000504057221 */ /* 0x002fca0000010000 */
[----:B------:R1:W-:Y:S02]  /*b7d0*/  REDG.E.ADD.F32.FTZ.RN.STRONG.GPU desc[UR14][R2.64], R5 ;  /* 0x00000005020079a6 */ /* 0x0003e4000c12f30e */
.L_x_3987:
[----:B------:R-:W-:Y:S05]  /*b7e0*/  BSYNC.RECONVERGENT B0 ;  /* 0x0000000000007941 */ /* 0x000fea0003800200 */
.L_x_3986:
[----:B------:R-:W-:Y:S05]  /*b7f0*/  @P2 EXIT ;  /* 0x000000000000294d */ /* 0x000fea0003800000 */
[----:B------:R-:W2:Y:S01]  /*b800*/  S2UR UR12, SR_CTAID.Y ;  /* 0x00000000000c79c3 */ /* 0x000ea20000002600 */
[----:B------:R-:W2:Y:S01]  /*b810*/  LDCU.64 UR8, c[0x0][0x4a8] ;  /* 0x00009500ff0877ac */ /* 0x000ea20008000a00 */
[----:B------:R-:W-:Y:S01]  /*b820*/  BSSY.RECONVERGENT B0, `(.L_x_3988) ;  /* 0x0000027000007945 */ /* 0x000fe20003800200 */
[----:B------:R-:W-:Y:S01]  /*b830*/  MOV R0, R13 ;  /* 0x0000000d00007202 */ /* 0x000fe20000000f00 */
[----:B------:R-:W3:Y:S04]  /*b840*/  LDCU.64 UR10, c[0x0][0x4c8] ;  /* 0x00009900ff0a77ac */ /* 0x000ee80008000a00 */
[----:B------:R-:W4:Y:S01]  /*b850*/  S2UR UR13, SR_CgaCtaId ;  /* 0x00000000000d79c3 */ /* 0x000f220000008800 */
[----:B------:R-:W0:Y:S01]  /*b860*/  LDCU UR16, c[0x0][0x360] ;  /* 0x00006c00ff1077ac */ /* 0x000e220008000800 */
[----:B------:R-:W0:Y:S06]  /*b870*/  LDCU.128 UR20, c[0x0][0x530] ;  /* 0x0000a600ff1477ac */ /* 0x000e2c0008000c00 */
[----:B------:R-:W0:Y:S08]  /*b880*/  LDC.64 R14, c[0x0][0x4b0] ;  /* 0x00012c00ff0e7b82 */ /* 0x000e300000000a00 */
[----:B------:R-:W0:Y:S01]  /*b890*/  LDC.64 R16, c[0x0][0x4d0] ;  /* 0x00013400ff107b82 */ /* 0x000e220000000a00 */
[----:B--2---:R-:W-:-:S02]  /*b8a0*/  UIMAD.WIDE.U32 UR4, UR12, UR8, URZ ;  /* 0x000000080c0472a5 */ /* 0x004fc4000f8e00ff */
[----:B---3--:R-:W-:Y:S01]  /*b8b0*/  UIMAD.WIDE.U32 UR6, UR12, UR10, URZ ;  /* 0x0000000a0c0672a5 */ /* 0x008fe2000f8e00ff */
[----:B------:R-:W-:Y:S01]  /*b8c0*/  UMOV UR8, 0x400 ;  /* 0x0000040000087882 */ /* 0x000fe20000000000 */
[----:B------:R-:W-:Y:S02]  /*b8d0*/  UIMAD UR9, UR12, UR9, UR5 ;  /* 0x000000090c0972a4 */ /* 0x000fe4000f8e0205 */
[----:B------:R-:W-:Y:S02]  /*b8e0*/  UIMAD UR11, UR12, UR11, UR7 ;  /* 0x0000000b0c0b72a4 */ /* 0x000fe4000f8e0207 */
[----:B----4-:R-:W-:-:S12]  /*b8f0*/  ULEA UR13, UR13, UR8, 0x18 ;  /* 0x000000080d0d7291 */ /* 0x010fd8000f8ec0ff */
.L_x_3989:
[C---:B0--3--:R-:W-:Y:S01]  /*b900*/  LEA R4, R0.reuse, UR13, 0x3 ;  /* 0x0000000d00047c11 */ /* 0x049fe2000f8e18ff */
[----:B------:R-:W-:Y:S01]  /*b910*/  UMOV UR8, UR4 ;  /* 0x0000000400087c82 */ /* 0x000fe20008000000 */
[----:B-1----:R-:W-:Y:S01]  /*b920*/  SHF.R.S32.HI R3, RZ, 0x1f, R0 ;  /* 0x0000001fff037819 */ /* 0x002fe20000011400 */
        /* <DEDUP_REMOVED lines=23> */
.L_x_3988:
[----:B------:R-:W-:Y:S05]  /*baa0*/  EXIT ;  /* 0x000000000000794d */ /* 0x000fea0003800000 */
.L_x_3888:
[----:B------:R-:W-:Y:S01]  /*bab0*/  HFMA2 R203, -RZ, RZ, 0, 5.9604644775390625e-08 ;  /* 0x00000001ffcb7431 */ /* 0x000fe200000001ff */
[----:B------:R-:W-:Y:S02]  /*bac0*/  MOV R204, R143 ;  /* 0x0000008f00cc7202 */ /* 0x000fe40000000f00 */
[----:B------:R-:W-:Y:S02]  /*bad0*/  MOV R206, RZ ;  /* 0x000000ff00ce7202 */ /* 0x000fe40000000f00 */
[----:B------:R-:W-:-:S07]  /*bae0*/  MOV R135, 0xffffffff ;  /* 0xffffffff00877802 */ /* 0x000fce0000000f00 */
[----:B0-2--5:R-:W-:Y:S05]  /*baf0*/  WARPSYNC.COLLECTIVE R135, `(.L_x_3990) ;  /* 0x0000000087087348 */ /* 0x025fea0003c00000 */
[----:B------:R1:W3:Y:S02]  /*bb00*/  SHFL.UP P6, R202, R204, R203, R206 ;  /* 0x040000cbccca7389 */ /* 0x0002e400000c00ce */
[----:B0123-5:R-:W-:Y:S05]  /*bb10*/  ENDCOLLECTIVE ;  /* 0x000000000000791b */ /* 0x02ffea0003800000 */
.L_x_3990:
[----:B------:R-:W-:Y:S02]  /*bb20*/  MOV R204, R198 ;  /* 0x000000c600cc7202 */ /* 0x000fe40000000f00 */
[----:B------:R-:W-:-:S07]  /*bb30*/  MOV R132, R202 ;  /* 0x000000ca00847202 */ /* 0x000fce0000000f00 */
[----:B------:R-:W-:Y:S05]  /*bb40*/  WARPSYNC.COLLECTIVE R135, `(.L_x_3991) ;  /* 0x0000000087087348 */ /* 0x000fea0003c00000 */
[----:B------:R0:W1:Y:S02]  /*bb50*/  SHFL.UP P6, R202, R204, R203, R206 ;  /* 0x040000cbccca7389 */ /* 0x00006400000c00ce */
[----:B01----:R-:W-:Y:S05]  /*bb60*/  ENDCOLLECTIVE ;  /* 0x000000000000791b */ /* 0x003fea0003800000 */
.L_x_3991:
[----:B------:R-:W-:Y:S02]  /*bb70*/  MOV R204, R199 ;  /* 0x000000c700cc7202 */ /* 0x000fe40000000f00 */
[----:B------:R-:W-:-:S07]  /*bb80*/  MOV R133, R202 ;  /* 0x000000ca00857202 */ /* 0x000fce0000000f00 */
[----:B------:R-:W-:Y:S05]  /*bb90*/  WARPSYNC.COLLECTIVE R135, `(.L_x_3992) ;  /* 0x0000000087087348 */ /* 0x000fea0003c00000 */
[----:B------:R0:W1:Y:S02]  /*bba0*/  SHFL.UP P6, R202, R204, R203, R206 ;  /* 0x040000cbccca7389 */ /* 0x00006400000c00ce */
[----:B01----:R-:W-:Y:S05]  /*bbb0*/  ENDCOLLECTIVE ;  /* 0x000000000000791b */ /* 0x003fea0003800000 */
.L_x_3992:
[----:B------:R-:W-:Y:S02]  /*bbc0*/  MOV R204, R200 ;  /* 0x000000c800cc7202 */ /* 0x000fe40000000f00 */
[----:B------:R-:W-:-:S07]  /*bbd0*/  MOV R134, R202 ;  /* 0x000000ca00867202 */ /* 0x000fce0000000f00 */
[----:B------:R-:W-:Y:S05]  /*bbe0*/  WARPSYNC.COLLECTIVE R135, `(.L_x_3993) ;  /* 0x0000000087087348 */ /* 0x000fea0003c00000 */
[----:B------:R0:W1:Y:S02]  /*bbf0*/  SHFL.UP P6, R202, R204, R203, R206 ;  /* 0x040000cbccca7389 */ /* 0x00006400000c00ce */
[----:B01----:R-:W-:Y:S05]  /*bc00*/  ENDCOLLECTIVE ;  /* 0x000000000000791b */ /* 0x003fea0003800000 */
.L_x_3993:
[----:B------:R-:W-:Y:S01]  /*bc10*/  HFMA2 R203, -RZ, RZ, 0, 1.1920928955078125e-07 ;  /* 0x00000002ffcb7431 */ /* 0x000fe200000001ff */
[----:B------:R-:W-:-:S05]  /*bc20*/  MOV R201, R202 ;  /* 0x000000ca00c97202 */ /* 0x000fca0000000f00 */
        /* <DEDUP_REMOVED lines=14> */
.L_x_3994:
[----:B------:R-:W-:Y:S02]  /*bd10*/  MOV R204, R198 ;  /* 0x000000c600cc7202 */ /* 0x000fe40000000f00 */
[----:B------:R-:W-:-:S07]  /*bd20*/  MOV R132, R202 ;  /* 0x000000ca00847202 */ /* 0x000fce0000000f00 */
[----:B------:R-:W-:Y:S05]  /*bd30*/  WARPSYNC.COLLECTIVE R135, `(.L_x_3995) ;  /* 0x0000000087087348 */ /* 0x000fea0003c00000 */
[----:B------:R0:W1:Y:S02]  /*bd40*/  SHFL.UP P6, R202, R204, R203, R206 ;  /* 0x040000cbccca7389 */ /* 0x00006400000c00ce */
[----:B01----:R-:W-:Y:S05]  /*bd50*/  ENDCOLLECTIVE ;  /* 0x000000000000791b */ /* 0x003fea0003800000 */
.L_x_3995:
[----:B------:R-:W-:Y:S02]  /*bd60*/  MOV R204, R199 ;  /* 0x000000c700cc7202 */ /* 0x000fe40000000f00 */
[----:B------:R-:W-:-:S07]  /*bd70*/  MOV R133, R202 ;  /* 0x000000ca00857202 */ /* 0x000fce0000000f00 */
[----:B------:R-:W-:Y:S05]  /*bd80*/  WARPSYNC.COLLECTIVE R135, `(.L_x_3996) ;  /* 0x0000000087087348 */ /* 0x000fea0003c00000 */
[----:B------:R0:W1:Y:S02]  /*bd90*/  SHFL.UP P6, R202, R204, R203, R206 ;  /* 0x040000cbccca7389 */ /* 0x00006400000c00ce */
[----:B01----:R-:W-:Y:S05]  /*bda0*/  ENDCOLLECTIVE ;  /* 0x000000000000791b */ /* 0x003fea0003800000 */
.L_x_3996:
[----:B------:R-:W-:Y:S02]  /*bdb0*/  MOV R204, R200 ;  /* 0x000000c800cc7202 */ /* 0x000fe40000000f00 */
[----:B------:R-:W-:-:S07]  /*bdc0*/  MOV R134, R202 ;  /* 0x000000ca00867202 */ /* 0x000fce0000000f00 */
[----:B------:R-:W-:Y:S05]  /*bdd0*/  WARPSYNC.COLLECTIVE R135, `(.L_x_3997) ;  /* 0x0000000087087348 */ /* 0x000fea0003c00000 */
[----:B------:R0:W1:Y:S02]  /*bde0*/  SHFL.UP P6, R202, R204, R203, R206 ;  /* 0x040000cbccca7389 */ /* 0x00006400000c00ce */
[----:B01----:R-:W-:Y:S05]  /*bdf0*/  ENDCOLLECTIVE ;  /* 0x000000000000791b */ /* 0x003fea0003800000 */
.L_x_3997:
[----:B------:R-:W-:Y:S01]  /*be00*/  HFMA2 R203, -RZ, RZ, 0, 2.384185791015625e-07 ;  /* 0x00000004ffcb7431 */ /* 0x000fe200000001ff */
        /* <DEDUP_REMOVED lines=15> */
.L_x_3998:
[----:B------:R-:W-:Y:S02]  /*bf00*/  MOV R204, R198 ;  /* 0x000000c600cc7202 */ /* 0x000fe40000000f00 */
[----:B------:R-:W-:-:S07]  /*bf10*/  MOV R132, R202 ;  /* 0x000000ca00847202 */ /* 0x000fce0000000f00 */
[----:B------:R-:W-:Y:S05]  /*bf20*/  WARPSYNC.COLLECTIVE R135, `(.L_x_3999) ;  /* 0x0000000087087348 */ /* 0x000fea0003c00000 */
[----:B------:R0:W1:Y:S02]  /*bf30*/  SHFL.UP P6, R202, R204, R203, R206 ;  /* 0x040000cbccca7389 */ /* 0x00006400000c00ce */
[----:B01----:R-:W-:Y:S05]  /*bf40*/  ENDCOLLECTIVE ;  /* 0x000000000000791b */ /* 0x003fea0003800000 */
.L_x_3999:
[----:B------:R-:W-:Y:S02]  /*bf50*/  MOV R204, R199 ;  /* 0x000000c700cc7202 */ /* 0x000fe40000000f00 */
[----:B------:R-:W-:-:S07]  /*bf60*/  MOV R133, R202 ;  /* 0x000000ca00857202 */ /* 0x000fce0000000f00 */
[----:B------:R-:W-:Y:S05]  /*bf70*/  WARPSYNC.COLLECTIVE R135, `(.L_x_4000) ;  /* 0x0000000087087348 */ /* 0x000fea0003c00000 */
[----:B------:R0:W1:Y:S02]  /*bf80*/  SHFL.UP P6, R202, R204, R203, R206 ;  /* 0x040000cbccca7389 */ /* 0x00006400000c00ce */
[----:B01----:R-:W-:Y:S05]  /*bf90*/  ENDCOLLECTIVE ;  /* 0x000000000000791b */ /* 0x003fea0003800000 */
.L_x_4000:
[----:B------:R-:W-:Y:S02]  /*bfa0*/  MOV R204, R200 ;  /* 0x000000c800cc7202 */ /* 0x000fe40000000f00 */
[----:B------:R-:W-:-:S07]  /*bfb0*/  MOV R134, R202 ;  /* 0x000000ca00867202 */ /* 0x000fce0000000f00 */
[----:B------:R-:W-:Y:S05]  /*bfc0*/  WARPSYNC.COLLECTIVE R135, `(.L_x_4001) ;  /* 0x0000000087087348 */ /* 0x000fea0003c00000 */
[----:B------:R0:W1:Y:S02]  /*bfd0*/  SHFL.UP P6, R202, R204, R203, R206 ;  /* 0x040000cbccca7389 */ /* 0x00006400000c00ce */
[----:B01----:R-:W-:Y:S05]  /*bfe0*/  ENDCOLLECTIVE ;  /* 0x000000000000791b */ /* 0x003fea0003800000 */
.L_x_4001:
[----:B------:R-:W-:Y:S01]  /*bff0*/  HFMA2 R203, -RZ, RZ, 0, 4.76837158203125e-07 ;  /* 0x00000008ffcb7431 */ /* 0x000fe200000001ff */
        /* <DEDUP_REMOVED lines=15> */
.L_x_4002:
[----:B------:R-:W-:Y:S02]  /*c0f0*/  MOV R204, R198 ;  /* 0x000000c600cc7202 */ /* 0x000fe40000000f00 */
[----:B------:R-:W-:-:S07]  /*c100*/  MOV R132, R202 ;  /* 0x000000ca00847202 */ /* 0x000fce0000000f00 */
[----:B------:R-:W-:Y:S05]  /*c110*/  WARPSYNC.COLLECTIVE R135, `(.L_x_4003) ;  /* 0x0000000087087348 */ /* 0x000fea0003c00000 */
[----:B------:R0:W1:Y:S02]  /*c120*/  SHFL.UP P6, R202, R204, R203, R206 ;  /* 0x040000cbccca7389 */ /* 0x00006400000c00ce */
[----:B01----:R-:W-:Y:S05]  /*c130*/  ENDCOLLECTIVE ;  /* 0x000000000000791b */ /* 0x003fea0003800000 */
.L_x_4003:
[----:B------:R-:W-:Y:S02]  /*c140*/  MOV R204, R199 ;  /* 0x000000c700cc7202 */ /* 0x000fe40000000f00 */
[----:B------:R-:W-:-:S07]  /*c150*/  MOV R133, R202 ;  /* 0x000000ca00857202 */ /* 0x000fce0000000f00 */
[----:B------:R-:W-:Y:S05]  /*c160*/  WARPSYNC.COLLECTIVE R135, `(.L_x_4004) ;  /* 0x0000000087087348 */ /* 0x000fea0003c00000 */
[----:B------:R0:W1:Y:S02]  /*c170*/  SHFL.UP P6, R202, R204, R203, R206 ;  /* 0x040000cbccca7389 */ /* 0x00006400000c00ce */
[----:B01----:R-:W-:Y:S05]  /*c180*/  ENDCOLLECTIVE ;  /* 0x000000000000791b */ /* 0x003fea0003800000 */
.L_x_4004:
[----:B------:R-:W-:Y:S02]  /*c190*/  MOV R204, R200 ;  /* 0x000000c800cc7202 */ /* 0x000fe40000000f00 */
[----:B------:R-:W-:-:S07]  /*c1a0*/  MOV R134, R202 ;  /* 0x000000ca00867202 */ /* 0x000fce0000000f00 */
[----:B------:R-:W-:Y:S05]  /*c1b0*/  WARPSYNC.COLLECTIVE R135, `(.L_x_4005) ;  /* 0x0000000087087348 */ /* 0x000fea0003c00000 */
[----:B------:R0:W1:Y:S02]  /*c1c0*/  SHFL.UP P6, R202, R204, R203, R206 ;  /* 0x040000cbccca7389 */ /* 0x00006400000c00ce */
[----:B01----:R-:W-:Y:S05]  /*c1d0*/  ENDCOLLECTIVE ;  /* 0x000000000000791b */ /* 0x003fea0003800000 */
.L_x_4005:
[----:B------:R-:W-:Y:S01]  /*c1e0*/  HFMA2 R203, -RZ, RZ, 0, 9.5367431640625e-07 ;  /* 0x00000010ffcb7431 */ /* 0x000fe200000001ff */
        /* <DEDUP_REMOVED lines=15> */
.L_x_4006:
[----:B------:R-:W-:Y:S02]  /*c2e0*/  MOV R204, R198 ;  /* 0x000000c600cc7202 */ /* 0x000fe40000000f00 */
[----:B------:R-:W-:-:S07]  /*c2f0*/  MOV R132, R202 ;  /* 0x000000ca00847202 */ /* 0x000fce0000000f00 */
[----:B------:R-:W-:Y:S05]  /*c300*/  WARPSYNC.COLLECTIVE R135, `(.L_x_4007) ;  /* 0x0000000087087348 */ /* 0x000fea0003c00000 */
[----:B------:R0:W1:Y:S02]  /*c310*/  SHFL.UP P6, R202, R204, R203, R206 ;  /* 0x040000cbccca7389 */ /* 0x00006400000c00ce */
[----:B01----:R-:W-:Y:S05]  /*c320*/  ENDCOLLECTIVE ;  /* 0x000000000000791b */ /* 0x003fea0003800000 */
.L_x_4007:
[----:B------:R-:W-:Y:S02]  /*c330*/  MOV R204, R199 ;  /* 0x000000c700cc7202 */ /* 0x000fe40000000f00 */
[----:B------:R-:W-:-:S07]  /*c340*/  MOV R133, R202 ;  /* 0x000000ca00857202 */ /* 0x000fce0000000f00 */
[----:B------:R-:W-:Y:S05]  /*c350*/  WARPSYNC.COLLECTIVE R135, `(.L_x_4008) ;  /* 0x0000000087087348 */ /* 0x000fea0003c00000 */
[----:B------:R0:W1:Y:S02]  /*c360*/  SHFL.UP P6, R202, R204, R203, R206 ;  /* 0x040000cbccca7389 */ /* 0x00006400000c00ce */
[----:B01----:R-:W-:Y:S05]  /*c370*/  ENDCOLLECTIVE ;  /* 0x000000000000791b */ /* 0x003fea0003800000 */
.L_x_4008:
[----:B------:R-:W-:Y:S02]  /*c380*/  MOV R204, R200 ;  /* 0x000000c800cc7202 */ /* 0x000fe40000000f00 */
[----:B------:R-:W-:-:S07]  /*c390*/  MOV R134, R202 ;  /* 0x000000ca00867202 */ /* 0x000fce0000000f00 */
[----:B------:R-:W-:Y:S05]  /*c3a0*/  WARPSYNC.COLLECTIVE R135, `(.L_x_4009) ;  /* 0x0000000087087348 */ /* 0x000fea0003c00000 */
[----:B------:R0:W1:Y:S02]  /*c3b0*/  SHFL.UP P6, R202, R204, R203, R206 ;  /* 0x040000cbccca7389 */ /* 0x00006400000c00ce */
[----:B01----:R-:W-:Y:S05]  /*c3c0*/  ENDCOLLECTIVE ;  /* 0x000000000000791b */ /* 0x003fea0003800000 */
.L_x_4009:
[----:B------:R-:W-:Y:S01]  /*c3d0*/  MOV R201, R202 ;  /* 0x000000ca00c97202 */ /* 0x000fe20000000f00 */
[----:B------:R-:W-:Y:S06]  /*c3e0*/  BRA `(.L_x_4010) ;  /* 0xffffff8400407947 */ /* 0x000fec000383ffff */
.L_x_3889:
        /* <DEDUP_REMOVED lines=8> */
.L_x_4012:
[----:B------:R-:W-:Y:S05]  /*c470*/  BSYNC B0 ;  /* 0x0000000000007941 */ /* 0x000fea0003800000 */
.L_x_4011:
[----:B------:R-:W-:Y:S05]  /*c480*/  BRA `(.L_x_4013) ;  /* 0xffffff84004c7947 */ /* 0x000fea000383ffff */
.L_x_3890:
        /* <DEDUP_REMOVED lines=8> */
.L_x_4015:
[----:B------:R-:W-:Y:S05]  /*c510*/  BSYNC B0 ;  /* 0x0000000000007941 */ /* 0x000fea0003800000 */
.L_x_4014:
[----:B------:R-:W-:Y:S05]  /*c520*/  BRA `(.L_x_4016) ;  /* 0xffffff84002c7947 */ /* 0x000fea000383ffff */
.L_x_3891:
        /* <DEDUP_REMOVED lines=8> */
.L_x_4018:
[----:B------:R-:W-:Y:S05]  /*c5b0*/  BSYNC B0 ;  /* 0x0000000000007941 */ /* 0x000fea0003800000 */
.L_x_4017:
[----:B------:R-:W-:Y:S05]  /*c5c0*/  BRA `(.L_x_4019) ;  /* 0xffffff84000c7947 */ /* 0x000fea000383ffff */
.L_x_3892:
        /* <DEDUP_REMOVED lines=8> */
.L_x_4021:
[----:B------:R-:W-:Y:S05]  /*c650*/  BSYNC B0 ;  /* 0x0000000000007941 */ /* 0x000fea0003800000 */
.L_x_4020:
[----:B------:R-:W-:Y:S05]  /*c660*/  BRA `(.L_x_4022) ;  /* 0xffffff8000ec7947 */ /* 0x000fea000383ffff */
.L_x_3893:
        /* <DEDUP_REMOVED lines=8> */
.L_x_4024:
[----:B------:R-:W-:Y:S05]  /*c6f0*/  BSYNC B0 ;  /* 0x0000000000007941 */ /* 0x000fea0003800000 */
.L_x_4023:
        /* <DEDUP_REMOVED lines=10> */
.L_x_4025:
[----:B------:R-:W-:Y:S02]  /*c7a0*/  MOV R132, 0x1f ;  /* 0x0000001f00847802 */ /* 0x000fe40000000f00 */
[----:B------:R-:W-:Y:S02]  /*c7b0*/  MOV R204, R199 ;  /* 0x000000c700cc7202 */ /* 0x000fe40000000f00 */
[----:B------:R-:W-:-:S07]  /*c7c0*/  MOV R201, R202 ;  /* 0x000000ca00c97202 */ /* 0x000fce0000000f00 */
[----:B------:R-:W-:Y:S05]  /*c7d0*/  WARPSYNC.COLLECTIVE R135, `(.L_x_4026) ;  /* 0x0000000087087348 */ /* 0x000fea0003c00000 */
[----:B------:R0:W1:Y:S02]  /*c7e0*/  SHFL.UP P6, R202, R204, R203, R206 ;  /* 0x040000cbccca7389 */ /* 0x00006400000c00ce */
[----:B01----:R-:W-:Y:S05]  /*c7f0*/  ENDCOLLECTIVE ;  /* 0x000000000000791b */ /* 0x003fea0003800000 */
.L_x_4026:
[----:B------:R-:W-:Y:S02]  /*c800*/  MOV R204, R200 ;  /* 0x000000c800cc7202 */ /* 0x000fe40000000f00 */
[----:B------:R-:W-:-:S07]  /*c810*/  MOV R199, R202 ;  /* 0x000000ca00c77202 */ /* 0x000fce0000000f00 */
[----:B------:R-:W-:Y:S05]  /*c820*/  WARPSYNC.COLLECTIVE R135, `(.L_x_4027) ;  /* 0x0000000087087348 */ /* 0x000fea0003c00000 */
[----:B------:R0:W1:Y:S02]  /*c830*/  SHFL.UP P6, R202, R204, R203, R206 ;  /* 0x040000cbccca7389 */ /* 0x00006400000c00ce */
[----:B01----:R-:W-:Y:S05]  /*c840*/  ENDCOLLECTIVE ;  /* 0x000000000000791b */ /* 0x003fea0003800000 */
.L_x_4027:
[----:B------:R-:W-:Y:S05]  /*c850*/  WARPSYNC.COLLECTIVE R135, `(.L_x_4028) ;  /* 0x0000000087087348 */ /* 0x000fea0003c00000 */
[----:B------:R0:W1:Y:S02]  /*c860*/  SHFL.IDX P3, R235, R134, R133, R132 ;  /* 0x0000008586eb7389 */ /* 0x0000640000060084 */
[----:B01----:R-:W-:Y:S05]  /*c870*/  ENDCOLLECTIVE ;  /* 0x000000000000791b */ /* 0x003fea0003800000 */
.L_x_4028:
[----:B------:R-:W-:Y:S02]  /*c880*/  MOV R134, R137 ;  /* 0x0000008900867202 */ /* 0x000fe40000000f00 */
[----:B------:R-:W-:Y:S02]  /*c890*/  MOV R200, R202 ;  /* 0x000000ca00c87202 */ /* 0x000fe40000000f00 */
[----:B------:R-:W-:-:S07]  /*c8a0*/  MOV R136, R235 ;  /* 0x000000eb00887202 */ /* 0x000fce0000000f00 */
[----:B------:R-:W-:Y:S05]  /*c8b0*/  WARPSYNC.COLLECTIVE R135, `(.L_x_4029) ;  /* 0x0000000087087348 */ /* 0x000fea0003c00000 */
[----:B------:R0:W1:Y:S02]  /*c8c0*/  SHFL.IDX P3, R235, R134, R133, R132 ;  /* 0x0000008586eb7389 */ /* 0x0000640000060084 */
[----:B01----:R-:W-:Y:S05]  /*c8d0*/  ENDCOLLECTIVE ;  /* 0x000000000000791b */ /* 0x003fea0003800000 */
.L_x_4029:
[----:B------:R-:W-:Y:S02]  /*c8e0*/  MOV R134, R138 ;  /* 0x0000008a00867202 */ /* 0x000fe40000000f00 */
[----:B------:R-:W-:-:S07]  /*c8f0*/  MOV R202, R235 ;  /* 0x000000eb00ca7202 */ /* 0x000fce0000000f00 */
[----:B------:R-:W-:Y:S05]  /*c900*/  WARPSYNC.COLLECTIVE R135, `(.L_x_4030) ;  /* 0x0000000087087348 */ /* 0x000fea0003c00000 */
[----:B------:R0:W1:Y:S02]  /*c910*/  SHFL.IDX P3, R235, R134, R133, R132 ;  /* 0x0000008586eb7389 */ /* 0x0000640000060084 */
[----:B01----:R-:W-:Y:S05]  /*c920*/  ENDCOLLECTIVE ;  /* 0x000000000000791b */ /* 0x003fea0003800000 */
.L_x_4030:
[----:B------:R-:W-:Y:S02]  /*c930*/  MOV R134, R139 ;  /* 0x0000008b00867202 */ /* 0x000fe40000000f00 */
[----:B------:R-:W-:-:S07]  /*c940*/  MOV R138, R235 ;  /* 0x000000eb008a7202 */ /* 0x000fce0000000f00 */
[----:B------:R-:W-:Y:S05]  /*c950*/  WARPSYNC.COLLECTIVE R135, `(.L_x_4031) ;  /* 0x0000000087087348 */ /* 0x000fea0003c00000 */
[----:B------:R0:W1:Y:S02]  /*c960*/  SHFL.IDX P3, R235, R134, R133, R132 ;  /* 0x0000008586eb7389 */ /* 0x0000640000060084 */
[----:B01----:R-:W-:Y:S05]  /*c970*/  ENDCOLLECTIVE ;  /* 0x000000000000791b */ /* 0x003fea0003800000 */
.L_x_4031:
[----:B------:R-:W-:Y:S01]  /*c980*/  MOV R139, R235 ;  /* 0x000000eb008b7202 */ /* 0x000fe20000000f00 */
[----:B------:R-:W-:Y:S06]  /*c990*/  BRA `(.L_x_4032) ;  /* 0xffffff8000487947 */ /* 0x000fec000383ffff */
.L_x_3896:
[----:B------:R-:W-:Y:S01]  /*c9a0*/  HFMA2 R137, -RZ, RZ, 0, 5.9604644775390625e-08 ;  /* 0x00000001ff897431 */ /* 0x000fe200000001ff */
[----:B------:R-:W-:Y:S02]  /*c9b0*/  MOV R250, R246 ;  /* 0x000000f600fa7202 */ /* 0x000fe40000000f00 */
[----:B------:R-:W-:Y:S02]  /*c9c0*/  MOV R248, 0x1f ;  /* 0x0000001f00f87802 */ /* 0x000fe40000000f00 */
[----:B------:R-:W-:-:S07]  /*c9d0*/  MOV R135, 0xffffffff ;  /* 0xffffffff00877802 */ /* 0x000fce0000000f00 */
[----:B0-----:R-:W-:Y:S05]  /*c9e0*/  WARPSYNC.COLLECTIVE R135, `(.L_x_4033) ;  /* 0x0000000087087348 */ /* 0x001fea0003c00000 */
[----:B------:R1:W2:Y:S02]  /*c9f0*/  SHFL.DOWN P0, R245, R250, R137, R248 ;  /* 0x08000089faf57389 */ /* 0x0002a400000000f8 */
[----:B012---:R-:W-:Y:S05]  /*ca00*/  ENDCOLLECTIVE ;  /* 0x000000000000791b */ /* 0x007fea0003800000 */
.L_x_4033:
[----:B------:R-:W-:Y:S02]  /*ca10*/  MOV R250, R247 ;  /* 0x000000f700fa7202 */ /* 0x000fe40000000f00 */
[----:B------:R-:W-:-:S07]  /*ca20*/  MOV R132, R245 ;  /* 0x000000f500847202 */ /* 0x000fce0000000f00 */
[----:B------:R-:W-:Y:S05]  /*ca30*/  WARPSYNC.COLLECTIVE R135, `(.L_x_4034) ;  /* 0x0000000087087348 */ /* 0x000fea0003c00000 */
[----:B------:R0:W1:Y:S02]  /*ca40*/  SHFL.DOWN P0, R245, R250, R137, R248 ;  /* 0x08000089faf57389 */ /* 0x00006400000000f8 */
[----:B01----:R-:W-:Y:S05]  /*ca50*/  ENDCOLLECTIVE ;  /* 0x000000000000791b */ /* 0x003fea0003800000 */
.L_x_4034:
[----:B------:R-:W-:Y:S02]  /*ca60*/  MOV R250, R138 ;  /* 0x0000008a00fa7202 */ /* 0x000fe40000000f00 */
[----:B------:R-:W-:-:S07]  /*ca70*/  MOV R133, R245 ;  /* 0x000000f500857202 */ /* 0x000fce0000000f00 */
[----:B------:R-:W-:Y:S05]  /*ca80*/  WARPSYNC.COLLECTIVE R135, `(.L_x_4035) ;  /* 0x0000000087087348 */ /* 0x000fea0003c00000 */
[----:B------:R0:W1:Y:S02]  /*ca90*/  SHFL.DOWN P0, R245, R250, R137, R248 ;  /* 0x08000089faf57389 */ /* 0x00006400000000f8 */
[----:B01----:R-:W-:Y:S05]  /*caa0*/  ENDCOLLECTIVE ;  /* 0x000000000000791b */ /* 0x003fea0003800000 */
.L_x_4035:
[----:B------:R-:W-:Y:S02]  /*cab0*/  MOV R250, R136 ;  /* 0x0000008800fa7202 */ /* 0x000fe40000000f00 */
[----:B------:R-:W-:-:S07]  /*cac0*/  MOV R134, R245 ;  /* 0x000000f500867202 */ /* 0x000fce0000000f00 */
[----:B------:R-:W-:Y:S05]  /*cad0*/  WARPSYNC.COLLECTIVE R135, `(.L_x_4036) ;  /* 0x0000000087087348 */ /* 0x000fea0003c00000 */
[----:B------:R0:W1:Y:S02]  /*cae0*/  SHFL.DOWN P0, R245, R250, R137, R248 ;  /* 0x08000089faf57389 */ /* 0x00006400000000f8 */
[----:B01----:R-:W-:Y:S05]  /*caf0*/  ENDCOLLECTIVE ;  /* 0x000000000000791b */ /* 0x003fea0003800000 */
.L_x_4036:
[----:B------:R-:W-:Y:S05]  /*cb00*/  BRA `(.L_x_4037) ;  /* 0xffffff9400e47947 */ /* 0x000fea000383ffff */
.L_x_3899:
        /* <DEDUP_REMOVED lines=8> */
.L_x_4039:
[----:B------:R-:W-:Y:S05]  /*cb90*/  BSYNC B1 ;  /* 0x0000000000017941 */ /* 0x000fea0003800000 */
.L_x_4038:
        /* <DEDUP_REMOVED lines=8> */
.L_x_4040:
[----:B------:R-:W-:Y:S02]  /*cc20*/  MOV R250, R138 ;  /* 0x0000008a00fa7202 */ /* 0x000fe40000000f00 */
[----:B------:R-:W-:-:S07]  /*cc30*/  MOV R133, R245 ;  /* 0x000000f500857202 */ /* 0x000fce0000000f00 */
[----:B------:R-:W-:Y:S05]  /*cc40*/  WARPSYNC.COLLECTIVE R135, `(.L_x_4041) ;  /* 0x0000000087087348 */ /* 0x000fea0003c00000 */
[----:B------:R0:W1:Y:S02]  /*cc50*/  SHFL.DOWN P0, R245, R250, R137, R248 ;  /* 0x08000089faf57389 */ /* 0x00006400000000f8 */
[----:B01----:R-:W-:Y:S05]  /*cc60*/  ENDCOLLECTIVE ;  /* 0x000000000000791b */ /* 0x003fea0003800000 */
.L_x_4041:
[----:B------:R-:W-:Y:S02]  /*cc70*/  MOV R250, R136 ;  /* 0x0000008800fa7202 */ /* 0x000fe40000000f00 */
[----:B------:R-:W-:-:S07]  /*cc80*/  MOV R134, R245 ;  /* 0x000000f500867202 */ /* 0x000fce0000000f00 */
[----:B------:R-:W-:Y:S05]  /*cc90*/  WARPSYNC.COLLECTIVE R135, `(.L_x_4042) ;  /* 0x0000000087087348 */ /* 0x000fea0003c00000 */
[----:B------:R0:W1:Y:S02]  /*cca0*/  SHFL.DOWN P0, R245, R250, R137, R248 ;  /* 0x08000089faf57389 */ /* 0x00006400000000f8 */
[----:B01----:R-:W-:Y:S05]  /*ccb0*/  ENDCOLLECTIVE ;  /* 0x000000000000791b */ /* 0x003fea0003800000 */
.L_x_4042:
[----:B------:R-:W-:Y:S05]  /*ccc0*/  BRA `(.L_x_4043) ;  /* 0xffffff9400c47947 */ /* 0x000fea000383ffff */
.L_x_3902:
        /* <DEDUP_REMOVED lines=8> */
.L_x_4045:
[----:B------:R-:W-:Y:S05]  /*cd50*/  BSYNC B1 ;  /* 0x0000000000017941 */ /* 0x000fea0003800000 */
.L_x_4044:
        /* <DEDUP_REMOVED lines=8> */
.L_x_4046:
[----:B------:R-:W-:Y:S02]  /*cde0*/  MOV R250, R138 ;  /* 0x0000008a00fa7202 */ /* 0x000fe40000000f00 */
[----:B------:R-:W-:-:S07]  /*cdf0*/  MOV R133, R245 ;  /* 0x000000f500857202 */ /* 0x000fce0000000f00 */
[----:B------:R-:W-:Y:S05]  /*ce00*/  WARPSYNC.COLLECTIVE R135, `(.L_x_4047) ;  /* 0x0000000087087348 */ /* 0x000fea0003c00000 */
[----:B------:R0:W1:Y:S02]  /*ce10*/  SHFL.DOWN P0, R245, R250, R137, R248 ;  /* 0x08000089faf57389 */ /* 0x00006400000000f8 */
[----:B01----:R-:W-:Y:S05]  /*ce20*/  ENDCOLLECTIVE ;  /* 0x000000000000791b */ /* 0x003fea0003800000 */
.L_x_4047:
[----:B------:R-:W-:Y:S02]  /*ce30*/  MOV R250, R136 ;  /* 0x0000008800fa7202 */ /* 0x000fe40000000f00 */
[----:B------:R-:W-:-:S07]  /*ce40*/  MOV R134, R245 ;  /* 0x000000f500867202 */ /* 0x000fce0000000f00 */
[----:B------:R-:W-:Y:S05]  /*ce50*/  WARPSYNC.COLLECTIVE R135, `(.L_x_4048) ;  /* 0x0000000087087348 */ /* 0x000fea0003c00000 */
[----:B------:R0:W1:Y:S02]  /*ce60*/  SHFL.DOWN P0, R245, R250, R137, R248 ;  /* 0x08000089faf57389 */ /* 0x00006400000000f8 */
[----:B01----:R-:W-:Y:S05]  /*ce70*/  ENDCOLLECTIVE ;  /* 0x000000000000791b */ /* 0x003fea0003800000 */
.L_x_4048:
[----:B------:R-:W-:Y:S05]  /*ce80*/  BRA `(.L_x_4049) ;  /* 0xffffff9400a47947 */ /* 0x000fea000383ffff */
.L_x_3905:
        /* <DEDUP_REMOVED lines=8> */
.L_x_4051:
[----:B------:R-:W-:Y:S05]  /*cf10*/  BSYNC B1 ;  /* 0x0000000000017941 */ /* 0x000fea0003800000 */
.L_x_4050:
        /* <DEDUP_REMOVED lines=8> */
.L_x_4052:
[----:B------:R-:W-:Y:S02]  /*cfa0*/  MOV R250, R138 ;  /* 0x0000008a00fa7202 */ /* 0x000fe40000000f00 */
[----:B------:R-:W-:-:S07]  /*cfb0*/  MOV R133, R245 ;  /* 0x000000f500857202 */ /* 0x000fce0000000f00 */
[----:B------:R-:W-:Y:S05]  /*cfc0*/  WARPSYNC.COLLECTIVE R135, `(.L_x_4053) ;  /* 0x0000000087087348 */ /* 0x000fea0003c00000 */
[----:B------:R0:W1:Y:S02]  /*cfd0*/  SHFL.DOWN P0, R245, R250, R137, R248 ;  /* 0x08000089faf57389 */ /* 0x00006400000000f8 */
[----:B01----:R-:W-:Y:S05]  /*cfe0*/  ENDCOLLECTIVE ;  /* 0x000000000000791b */ /* 0x003fea0003800000 */
.L_x_4053:
[----:B------:R-:W-:Y:S02]  /*cff0*/  MOV R250, R136 ;  /* 0x0000008800fa7202 */ /* 0x000fe40000000f00 */
[----:B------:R-:W-:-:S07]  /*d000*/  MOV R134, R245 ;  /* 0x000000f500867202 */ /* 0x000fce0000000f00 */
[----:B------:R-:W-:Y:S05]  /*d010*/  WARPSYNC.COLLECTIVE R135, `(.L_x_4054) ;  /* 0x0000000087087348 */ /* 0x000fea0003c00000 */
[----:B------:R0:W1:Y:S02]  /*d020*/  SHFL.DOWN P0, R245, R250, R137, R248 ;  /* 0x08000089faf57389 */ /* 0x00006400000000f8 */
[----:B01----:R-:W-:Y:S05]  /*d030*/  ENDCOLLECTIVE ;  /* 0x000000000000791b */ /* 0x003fea0003800000 */
.L_x_4054:
[----:B------:R-:W-:Y:S05]  /*d040*/  BRA `(.L_x_4055) ;  /* 0xffffff9400847947 */ /* 0x000fea000383ffff */
.L_x_3908:
        /* <DEDUP_REMOVED lines=8> */
.L_x_4057:
[----:B------:R-:W-:Y:S05]  /*d0d0*/  BSYNC B1 ;  /* 0x0000000000017941 */ /* 0x000fea0003800000 */
.L_x_4056:
        /* <DEDUP_REMOVED lines=8> */
.L_x_4058:
[----:B------:R-:W-:Y:S02]  /*d160*/  MOV R250, R138 ;  /* 0x0000008a00fa7202 */ /* 0x000fe40000000f00 */
[----:B------:R-:W-:-:S07]  /*d170*/  MOV R133, R245 ;  /* 0x000000f500857202 */ /* 0x000fce0000000f00 */
[----:B------:R-:W-:Y:S05]  /*d180*/  WARPSYNC.COLLECTIVE R135, `(.L_x_4059) ;  /* 0x0000000087087348 */ /* 0x000fea0003c00000 */
[----:B------:R0:W1:Y:S02]  /*d190*/  SHFL.DOWN P0, R245, R250, R137, R248 ;  /* 0x08000089faf57389 */ /* 0x00006400000000f8 */
[----:B01----:R-:W-:Y:S05]  /*d1a0*/  ENDCOLLECTIVE ;  /* 0x000000000000791b */ /* 0x003fea0003800000 */
.L_x_4059:
[----:B------:R-:W-:Y:S02]  /*d1b0*/  MOV R250, R136 ;  /* 0x0000008800fa7202 */ /* 0x000fe40000000f00 */
[----:B------:R-:W-:-:S07]  /*d1c0*/  MOV R134, R245 ;  /* 0x000000f500867202 */ /* 0x000fce0000000f00 */
[----:B------:R-:W-:Y:S05]  /*d1d0*/  WARPSYNC.COLLECTIVE R135, `(.L_x_4060) ;  /* 0x0000000087087348 */ /* 0x000fea0003c00000 */
[----:B------:R0:W1:Y:S02]  /*d1e0*/  SHFL.DOWN P0, R245, R250, R137, R248 ;  /* 0x08000089faf57389 */ /* 0x00006400000000f8 */
[----:B01----:R-:W-:Y:S05]  /*d1f0*/  ENDCOLLECTIVE ;  /* 0x000000000000791b */ /* 0x003fea0003800000 */
.L_x_4060:
[----:B------:R-:W-:Y:S05]  /*d200*/  BRA `(.L_x_4061) ;  /* 0xffffff9400647947 */ /* 0x000fea000383ffff */
.L_x_3911:
[----:B-1----:R-:W-:Y:S01]  /*d210*/  HFMA2 R133, -RZ, RZ, 0, 0 ;  /* 0x00000000ff857431 */ /* 0x002fe200000001ff */
[----:B------:R-:W-:Y:S01]  /*d220*/  BSSY B1, `(.L_x_4062) ;  /* 0x0000007000017945 */ /* 0x000fe20003800000 */
[----:B------:R-:W-:Y:S02]  /*d230*/  MOV R134, R246 ;  /* 0x000000f600867202 */ /* 0x000fe40000000f00 */
[----:B------:R-:W-:Y:S02]  /*d240*/  MOV R132, 0x1f ;  /* 0x0000001f00847802 */ /* 0x000fe40000000f00 */
[----:B------:R-:W-:-:S07]  /*d250*/  MOV R135, 0xffffffff ;  /* 0xffffffff00877802 */ /* 0x000fce0000000f00 */
[----:B0-234-:R-:W-:Y:S05]  /*d260*/  WARPSYNC.COLLECTIVE R135, `(.L_x_4063) ;  /* 0x0000000087087348 */ /* 0x01dfea0003c00000 */
[----:B------:R1:W0:Y:S02]  /*d270*/  SHFL.IDX P3, R235, R134, R133, R132 ;  /* 0x0000008586eb7389 */ /* 0x0002240000060084 */
[----:B01234-:R-:W-:Y:S05]  /*d280*/  ENDCOLLECTIVE ;  /* 0x000000000000791b */ /* 0x01ffea0003800000 */
.L_x_4063:
[----:B------:R-:W-:Y:S05]  /*d290*/  BSYNC B1 ;  /* 0x0000000000017941 */ /* 0x000fea0003800000 */
.L_x_4062:
        /* <DEDUP_REMOVED lines=9> */
.L_x_4064:
[----:B------:R-:W-:Y:S02]  /*d330*/  MOV R248, 0x1f ;  /* 0x0000001f00f87802 */ /* 0x000fe40000000f00 */
[----:B------:R-:W-:Y:S02]  /*d340*/  MOV R134, R138 ;  /* 0x0000008a00867202 */ /* 0x000fe40000000f00 */
[----:B------:R-:W-:-:S07]  /*d350*/  MOV R237, R235 ;  /* 0x000000eb00ed7202 */ /* 0x000fce0000000f00 */
[----:B------:R-:W-:Y:S05]  /*d360*/  WARPSYNC.COLLECTIVE R135, `(.L_x_4065) ;  /* 0x0000000087087348 */ /* 0x000fea0003c00000 */
[----:B------:R0:W1:Y:S02]  /*d370*/  SHFL.IDX P3, R235, R134, R133, R132 ;  /* 0x0000008586eb7389 */ /* 0x0000640000060084 */
[----:B01----:R-:W-:Y:S05]  /*d380*/  ENDCOLLECTIVE ;  /* 0x000000000000791b */ /* 0x003fea0003800000 */
.L_x_4065:
[-C--:B------:R-:W-:Y:S01]  /*d390*/  FMUL.FTZ R137, R143, R237.reuse ;  /* 0x000000ed8f897220 */ /* 0x080fe20000410000 */
[-C--:B------:R-:W-:Y:S01]  /*d3a0*/  FMUL.FTZ R238, R140, R237.reuse ;  /* 0x000000ed8cee7220 */ /* 0x080fe20000410000 */
[C---:B------:R-:W-:Y:S02]  /*d3b0*/  FMUL.FTZ R242, R142.reuse, R237 ;  /* 0x000000ed8ef27220 */ /* 0x040fe40000410000 */
[-C--:B------:R-:W-:Y:S01]  /*d3c0*/  FFMA.FTZ R137, R142, R239.reuse, -R137 ;  /* 0x000000ef8e897223 */ /* 0x080fe20000010889 */
[-C--:B------:R-:W-:Y:S01]  /*d3d0*/  FFMA.FTZ R238, R141, R239.reuse, R238 ;  /* 0x000000ef8dee7223 */ /* 0x080fe200000100ee */
[----:B------:R-:W-:Y:S01]  /*d3e0*/  FFMA.FTZ R242, R143, R239, R242 ;  /* 0x000000ef8ff27223 */ /* 0x000fe200000100f2 */
[----:B------:R-:W-:Y:S02]  /*d3f0*/  MOV R134, R136 ;  /* 0x0000008800867202 */ /* 0x000fe40000000f00 */
[----:B------:R-:W-:-:S07]  /*d400*/  MOV R236, R235 ;  /* 0x000000eb00ec7202 */ /* 0x000fce0000000f00 */
[----:B------:R-:W-:Y:S05]  /*d410*/  WARPSYNC.COLLECTIVE R135, `(.L_x_4066) ;  /* 0x0000000087087348 */ /* 0x000fea0003c00000 */
[----:B------:R0:W1:Y:S02]  /*d420*/  SHFL.IDX P3, R235, R134, R133, R132 ;  /* 0x0000008586eb7389 */ /* 0x0000640000060084 */
[----:B01----:R-:W-:Y:S05]  /*d430*/  ENDCOLLECTIVE ;  /* 0x000000000000791b */ /* 0x003fea0003800000 */
.L_x_4066:
[----:B------:R-:W-:Y:S01]  /*d440*/  FADD.FTZ R236, R236, R137 ;  /* 0x00000089ecec7221 */ /* 0x000fe20000010000 */
[----:B------:R-:W-:-:S04]  /*d450*/  FMUL.FTZ R137, R141, R237 ;  /* 0x000000ed8d897220 */ /* 0x000fc80000410000 */
[----:B------:R-:W-:Y:S01]  /*d460*/  FFMA.FTZ R237, R140, R239, -R137 ;  /* 0x000000ef8ced7223 */ /* 0x000fe20000010889 */
[----:B------:R-:W-:Y:S01]  /*d470*/  HFMA2 R137, -RZ, RZ, 0, 5.9604644775390625e-08 ;  /* 0x00000001ff897431 */ /* 0x000fe200000001ff */
[----:B------:R-:W-:-:S07]  /*d480*/  MOV R134, R140 ;  /* 0x0000008c00867202 */ /* 0x000fce0000000f00 */
[----:B------:R-:W-:Y:S05]  /*d490*/  WARPSYNC.COLLECTIVE R135, `(.L_x_4067) ;  /* 0x0000000087087348 */ /* 0x000fea0003c00000 */
[----:B------:R0:W1:Y:S02]  /*d4a0*/  SHFL.DOWN P0, R245, R250, R137, R248 ;  /* 0x08000089faf57389 */ /* 0x00006400000000f8 */
[----:B01----:R-:W-:Y:S05]  /*d4b0*/  ENDCOLLECTIVE ;  /* 0x000000000000791b */ /* 0x003fea0003800000 */
.L_x_4067:
[----:B------:R-:W-:-:S05]  /*d4c0*/  MOV R249, R235 ;  /* 0x000000eb00f97202 */ /* 0x000fca0000000f00 */
[----:B------:R-:W-:Y:S01]  /*d4d0*/  FADD.FTZ R239, R249, R242 ;  /* 0x000000f2f9ef7221 */ /* 0x000fe20000010000 */
[----:B------:R-:W-:Y:S02]  /*d4e0*/  MOV R250, R247 ;  /* 0x000000f700fa7202 */ /* 0x000fe40000000f00 */
[----:B------:R-:W-:-:S07]  /*d4f0*/  MOV R242, R245 ;  /* 0x000000f500f27202 */ /* 0x000fce0000000f00 */
[----:B------:R-:W-:Y:S05]  /*d500*/  WARPSYNC.COLLECTIVE R135, `(.L_x_4068) ;  /* 0x0000000087087348 */ /* 0x000fea0003c00000 */
[----:B------:R0:W1:Y:S02]  /*d510*/  SHFL.DOWN P0, R245, R250, R137, R248 ;  /* 0x08000089faf57389 */ /* 0x00006400000000f8 */
[----:B01----:R-:W-:Y:S05]  /*d520*/  ENDCOLLECTIVE ;  /* 0x000000000000791b */ /* 0x003fea0003800000 */
.L_x_4068:
[----:B------:R-:W-:Y:S02]  /*d530*/  MOV R250, R138 ;  /* 0x0000008a00fa7202 */ /* 0x000fe40000000f00 */
[----:B------:R-:W-:-:S07]  /*d540*/  MOV R243, R245 ;  /* 0x000000f500f37202 */ /* 0x000fce0000000f00 */
[----:B------:R-:W-:Y:S05]  /*d550*/  WARPSYNC.COLLECTIVE R135, `(.L_x_4069) ;  /* 0x0000000087087348 */ /* 0x000fea0003c00000 */
[----:B------:R0:W1:Y:S02]  /*d560*/  SHFL.DOWN P0, R245, R250, R137, R248 ;  /* 0x08000089faf57389 */ /* 0x00006400000000f8 */
[----:B01----:R-:W-:Y:S05]  /*d570*/  ENDCOLLECTIVE ;  /* 0x000000000000791b */ /* 0x003fea0003800000 */
.L_x_4069:
[----:B------:R-:W-:Y:S02]  /*d580*/  MOV R250, R136 ;  /* 0x0000008800fa7202 */ /* 0x000fe40000000f00 */
[----:B------:R-:W-:-:S07]  /*d590*/  MOV R244, R245 ;  /* 0x000000f500f47202 */ /* 0x000fce0000000f00 */
[----:B------:R-:W-:Y:S05]  /*d5a0*/  WARPSYNC.COLLECTIVE R135, `(.L_x_4070) ;  /* 0x0000000087087348 */ /* 0x000fea0003c00000 */
[----:B------:R0:W1:Y:S02]  /*d5b0*/  SHFL.DOWN P0, R245, R250, R137, R248 ;  /* 0x08000089faf57389 */ /* 0x00006400000000f8 */
[----:B01----:R-:W-:Y:S05]  /*d5c0*/  ENDCOLLECTIVE ;  /* 0x000000000000791b */ /* 0x003fea0003800000 */
.L_x_4070:
[----:B------:R-:W-:Y:S05]  /*d5d0*/  WARPSYNC.COLLECTIVE R135, `(.L_x_4071) ;  /* 0x0000000087087348 */ /* 0x000fea0003c00000 */
[----:B------:R0:W1:Y:S02]  /*d5e0*/  SHFL.IDX P3, R235, R134, R133, R132 ;  /* 0x0000008586eb7389 */ /* 0x0000640000060084 */
[----:B01----:R-:W-:Y:S05]  /*d5f0*/  ENDCOLLECTIVE ;  /* 0x000000000000791b */ /* 0x003fea0003800000 */
.L_x_4071:
[----:B------:R-:W-:Y:S02]  /*d600*/  MOV R134, R141 ;  /* 0x0000008d00867202 */ /* 0x000fe40000000f00 */
[----:B------:R-:W-:-:S07]  /*d610*/  MOV R139, R235 ;  /* 0x000000eb008b7202 */ /* 0x000fce0000000f00 */
[----:B------:R-:W-:Y:S05]  /*d620*/  WARPSYNC.COLLECTIVE R135, `(.L_x_4072) ;  /* 0x0000000087087348 */ /* 0x000fea0003c00000 */
[----:B------:R0:W1:Y:S02]  /*d630*/  SHFL.IDX P3, R235, R134, R133, R132 ;  /* 0x0000008586eb7389 */ /* 0x0000640000060084 */
[----:B01----:R-:W-:Y:S05]  /*d640*/  ENDCOLLECTIVE ;  /* 0x000000000000791b */ /* 0x003fea0003800000 */
.L_x_4072:
[----:B------:R-:W-:Y:S02]  /*d650*/  MOV R136, R139 ;  /* 0x0000008b00887202 */ /* 0x000fe40000000f00 */
[----:B------:R-:W-:Y:S02]  /*d660*/  MOV R134, R142 ;  /* 0x0000008e00867202 */ /* 0x000fe40000000f00 */
[----:B------:R-:W-:-:S07]  /*d670*/  MOV R137, R235 ;  /* 0x000000eb00897202 */ /* 0x000fce0000000f00 */
[----:B------:R-:W-:Y:S05]  /*d680*/  WARPSYNC.COLLECTIVE R135, `(.L_x_4073) ;  /* 0x0000000087087348 */ /* 0x000fea0003c00000 */
[----:B------:R0:W1:Y:S02]  /*d690*/  SHFL.IDX P3, R235, R134, R133, R132 ;  /* 0x0000008586eb7389 */ /* 0x0000640000060084 */
[----:B01----:R-:W-:Y:S05]  /*d6a0*/  ENDCOLLECTIVE ;  /* 0x000000000000791b */ /* 0x003fea0003800000 */
.L_x_4073:
[----:B------:R-:W-:Y:S02]  /*d6b0*/  MOV R134, R143 ;  /* 0x0000008f00867202 */ /* 0x000fe40000000f00 */
[----:B------:R-:W-:-:S07]  /*d6c0*/  MOV R248, R235 ;  /* 0x000000eb00f87202 */ /* 0x000fce0000000f00 */
[----:B------:R-:W-:Y:S05]  /*d6d0*/  WARPSYNC.COLLECTIVE R135, `(.L_x_4074) ;  /* 0x0000000087087348 */ /* 0x000fea0003c00000 */
[----:B------:R0:W1:Y:S02]  /*d6e0*/  SHFL.IDX P3, R235, R134, R133, R132 ;  /* 0x0000008586eb7389 */ /* 0x0000640000060084 */
[----:B01----:R-:W-:Y:S05]  /*d6f0*/  ENDCOLLECTIVE ;  /* 0x000000000000791b */ /* 0x003fea0003800000 */
.L_x_4074:
[----:B------:R-:W-:Y:S05]  /*d700*/  BRA `(.L_x_4075) ;  /* 0xffffff9000c07947 */ /* 0x000fea000383ffff */
.L_x_4076:
        /* <DEDUP_REMOVED lines=15> */
.L_x_18677:


//--------------------- .text._Z25selective_scan_bwd_kernelI32Selective_Scan_bwd_kernel_traitsILi128ELi16ELb1ELb0ELb1ELb1ELb0EfN3c107complexIfEEEEv12SSMParamsBwd --------------------------
	.section	.text._Z25selective_scan_bwd_kernelI32Selective_Scan_bwd_kernel_traitsILi128ELi16ELb1ELb0ELb1ELb1ELb0EfN3c107complexIfEEEEv12SSMParamsBwd,"ax",@progbits
	.align	128
        .global         _Z25selective_scan_bwd_kernelI32Selective_Scan_bwd_kernel_traitsILi128ELi16ELb1ELb0ELb1ELb1ELb0EfN3c107complexIfEEEEv12SSMParamsBwd
        .type           _Z25selective_scan_bwd_kernelI32Selective_Scan_bwd_kernel_traitsILi128ELi16ELb1ELb0ELb1ELb1ELb0EfN3c107complexIfEEEEv12SSMParamsBwd,@function
        .size           _Z25selective_scan_bwd_kernelI32Selective_Scan_bwd_kernel_traitsILi128ELi16ELb1ELb0ELb1ELb1ELb0EfN3c107complexIfEEEEv12SSMParamsBwd,(.L_x_18678 - _Z25selective_scan_bwd_kernelI32Selective_Scan_bwd_kernel_traitsILi128ELi16ELb1ELb0ELb1ELb1ELb0EfN3c107complexIfEEEEv12SSMParamsBwd)
        .other          _Z25selective_scan_bwd_kernelI32Selective_Scan_bwd_kernel_traitsILi128ELi16ELb1ELb0ELb1ELb1ELb0EfN3c107complexIfEEEEv12SSMParamsBwd,@"STO_CUDA_ENTRY STV_DEFAULT"
_Z25selective_scan_bwd_kernelI32Selective_Scan_bwd_kernel_traitsILi128ELi16ELb1ELb0ELb1ELb1ELb0EfN3c107complexIfEEEEv12SSMParamsBwd:
.text._Z25selective_scan_bwd_kernelI32Selective_Scan_bwd_kernel_traitsILi128ELi16ELb1ELb0ELb1ELb1ELb0EfN3c107complexIfEEEEv12SSMParamsBwd:
        /* <DEDUP_REMOVED lines=34> */
[----:B------:R-:W-:Y:S01]  /*0220*/  UIMAD UR19, UR16, UR13, UR19 ;  /* 0x0000000d101372a4 */ /* 0x000fe2000f8e0213 */
[----:B------:R-:W-:Y:S01]  /*0230*/  R2UR UR7, R8 ;  /* 0x00000000080772ca */ /* 0x000fe200000e0000 */
[----:B------:R-:W-:Y:S01]  /*0240*/  UIMAD UR13, UR16, UR9, UR21 ;  /* 0x00000009100d72a4 */ /* 0x000fe2000f8e0215 */
[----:B------:R-:W0:Y:S01]  /*0250*/  I2F.RP R0, R7 ;  /* 0x0000000700007306 */ /* 0x000e220000209400 */
[----:B------:R-:W-:Y:S01]  /*0260*/  UIMAD.WIDE.U32 UR8, UR24, UR14, UR18 ;  /* 0x0000000e180872a5 */ /* 0x000fe2000f8e0012 */
[----:B------:R-:W-:Y:S01]  /*0270*/  HFMA2 R151, -RZ, RZ, 0, 0 ;  /* 0x00000000ff977431 */ /* 0x000fe200000001ff */
[----:B--2---:R-:W-:Y:S01]  /*0280*/  UIMAD.WIDE.U32 UR18, UR16, UR28, URZ ;  /* 0x0000001c101272a5 */ /* 0x004fe2000f8e00ff */
[----:B------:R-:W-:Y:S01]  /*0290*/  MOV R149, RZ ;  /* 0x000000ff00957202 */ /* 0x000fe20000000f00 */
[----:B------:R-:W-:Y:S01]  /*02a0*/  UMOV UR12, UR20 ;  /* 0x00000014000c7c82 */ /* 0x000fe20008000000 */
[----:B------:R-:W-:-:S02]  /*02b0*/  UIMAD UR20, UR24, UR15, UR9 ;  /* 0x0000000f181472a4 */ /* 0x000fc4000f8e0209 */
[----:B------:R-:W-:Y:S01]  /*02c0*/  UIMAD UR19, UR16, UR29, UR19 ;  /* 0x0000001d101372a4 */ /* 0x000fe2000f8e0213 */
[----:B------:R-:W2:Y:S01]  /*02d0*/  LDCU.64 UR28, c[0x0][0x4a0] ;  /* 0x00009400ff1c77ac */ /* 0x000ea20008000a00 */
[----:B------:R-:W-:Y:S01]  /*02e0*/  UIMAD.WIDE.U32 UR12, UR24, UR10, UR12 ;  /* 0x0000000a180c72a5 */ /* 0x000fe2000f8e000c */
[----:B0-----:R-:W0:Y:S01]  /*02f0*/  MUFU.RCP R0, R0 ;  /* 0x0000000000007308 */ /* 0x001e220000001000 */
[----:B-1----:R-:W-:Y:S02]  /*0300*/  ULEA UR9, UR26, 0xfffff800, 0xb ;  /* 0xfffff8001a097891 */ /* 0x002fe4000f8e58ff */
[----:B------:R-:W-:Y:S02]  /*0310*/  UIMAD UR13, UR24, UR11, UR13 ;  /* 0x0000000b180d72a4 */ /* 0x000fe4000f8e020d */
[----:B------:R-:W-:Y:S02]  /*0320*/  UIADD3 UR15, UP3, UPT, UR9, UR8, URZ ;  /* 0x00000008090f7290 */ /* 0x000fe4000ff7e0ff */
[----:B------:R-:W-:-:S02]  /*0330*/  USHF.R.S32.HI UR11, URZ, 0x1f, UR9 ;  /* 0x0000001fff0b7899 */ /* 0x000fc40008011409 */
[----:B------:R-:W-:Y:S02]  /*0340*/  UIADD3 UR10, UP2, UPT, UR9, UR12, URZ ;  /* 0x0000000c090a7290 */ /* 0x000fe4000ff5e0ff */
[----:B------:R-:W-:Y:S01]  /*0350*/  UIADD3.X UR12, UPT, UPT, UR11, UR20, URZ, UP3, !UPT ;  /* 0x000000140b0c7290 */ /* 0x000fe20009ffe4ff */
[----:B0-----:R-:W-:-:S06]  /*0360*/  IADD3 R6, PT, PT, R0, 0xffffffe, RZ ;  /* 0x0ffffffe00067810 */ /* 0x001fcc0007ffe0ff */
[----:B------:R-:W0:Y:S02]  /*0370*/  F2I.FTZ.U32.TRUNC.NTZ R6, R6 ;  /* 0x0000000600067305 */ /* 0x000e24000021f000 */
[----:B0-----:R-:W-:-:S13]  /*0380*/  R2UR UR5, R6 ;  /* 0x00000000060572ca */ /* 0x001fda00000e0000 */
        /* <DEDUP_REMOVED lines=8> */
[----:B------:R-:W0:Y:S03]  /*0410*/  LDCU.128 UR4, c[0x0][0x460] ;  /* 0x00008c00ff0477ac */ /* 0x000e260008000c00 */
[----:B------:R-:W-:-:S05]  /*0420*/  IMAD R0, R7, R0, R8 ;  /* 0x0000000007007224 */ /* 0x000fca00078e0208 */
[----:B------:R-:W-:Y:S01]  /*0430*/  ISETP.GT.U32.AND P0, PT, R7, R0, PT ;  /* 0x000000000700720c */ /* 0x000fe20003f04070 */
[----:B0-----:R-:W-:Y:S02]  /*0440*/  ULEA UR14, UP1, UR15, UR4, 0x2 ;  /* 0x000000040f0e7291 */ /* 0x001fe4000f8210ff */
[----:B------:R-:W-:-:S10]  /*0450*/  ULEA UR8, UP3, UR10, UR6, 0x2 ;  /* 0x000000060a087291 */ /* 0x000fd4000f8610ff */
[----:B------:R-:W-:Y:S01]  /*0460*/  VOTEU.ANY UP0, P0 ;  /* 0x0000000000ff7886 */ /* 0x000fe20000000100 */
[----:B------:R-:W-:Y:S01]  /*0470*/  PLOP3.LUT P0, PT, PT, PT, UP0, 0x80, 0x8 ;  /* 0x000000000008781c */ /* 0x000fe20003f0f008 */
[----:B------:R-:W-:Y:S02]  /*0480*/  UIADD3.X UR4, UPT, UPT, UR11, UR13, URZ, UP2, !UPT ;  /* 0x0000000d0b047290 */ /* 0x000fe400097fe4ff */
[----:B------:R-:W-:Y:S02]  /*0490*/  ULEA.HI.X UR15, UR15, UR5, UR12, 0x2, UP1 ;  /* 0x000000050f0f7291 */ /* 0x000fe400088f140c */
[----:B------:R-:W-:Y:S02]  /*04a0*/  ULEA.HI.X UR10, UR10, UR7, UR4, 0x2, UP3 ;  /* 0x000000070a0a7291 */ /* 0x000fe400098f1404 */
[----:B------:R-:W-:Y:S02]  /*04b0*/  UIMAD.WIDE.U32 UR6, UR16, UR30, URZ ;  /* 0x0000001e100672a5 */ /* 0x000fe4000f8e00ff */
[----:B------:R-:W-:-:S02]  /*04c0*/  USHF.R.U64 UR12, UR32, 0x1, UR33 ;  /* 0x00000001200c7899 */ /* 0x000fc40008001221 */
[----:B------:R-:W-:Y:S02]  /*04d0*/  USHF.R.U32.HI UR13, URZ, 0x1, UR33 ;  /* 0x00000001ff0d7899 */ /* 0x000fe40008011621 */
[-C--:B------:R-:W-:Y:S01]  /*04e0*/  @!P0 IADD3 R0, PT, PT, R0, -R7.reuse, RZ ;  /* 0x8000000700008210 */ /* 0x080fe20007ffe0ff */
[----:B------:R-:W0:Y:S03]  /*04f0*/  LDCU.64 UR32, c[0x0][0x480] ;  /* 0x00009000ff2077ac */ /* 0x000e260008000a00 */
[----:B------:R-:W-:Y:S01]  /*0500*/  ISETP.GE.U32.AND P0, PT, R0, R7, PT ;  /* 0x000000070000720c */ /* 0x000fe20003f06070 */
[----:B--2---:R-:W-:Y:S02]  /*0510*/  UIMAD.WIDE.U32 UR4, UR24, UR28, UR18 ;  /* 0x0000001c180472a5 */ /* 0x004fe4000f8e0012 */
[----:B------:R-:W-:Y:S01]  /*0520*/  UIMAD UR7, UR16, UR31, UR7 ;  /* 0x0000001f100772a4 */ /* 0x000fe2000f8e0207 */
[----:B------:R-:W1:Y:S01]  /*0530*/  LDCU.64 UR30, c[0x0][0x528] ;  /* 0x0000a500ff1e77ac */ /* 0x000e620008000a00 */
[----:B------:R-:W-:-:S02]  /*0540*/  UIMAD UR25, UR24, UR29, UR5 ;  /* 0x0000001d181972a4 */ /* 0x000fc4000f8e0205 */
[----:B------:R-:W-:Y:S02]  /*0550*/  ULOP3.LUT UR5, UR24, UR27, URZ, 0x3c, !UPT ;  /* 0x0000001b18057292 */ /* 0x000fe4000f8e3cff */
[----:B------:R-:W-:Y:S02]  /*0560*/  UISETP.NE.AND UP1, UPT, UR27, URZ, UPT ;  /* 0x000000ff1b00728c */ /* 0x000fe4000bf25270 */
[----:B------:R-:W-:Y:S02]  /*0570*/  UISETP.GE.AND UP2, UPT, UR5, URZ, UPT ;  /* 0x000000ff0500728c */ /* 0x000fe4000bf46270 */
[----:B------:R-:W-:Y:S01]  /*0580*/  VOTEU.ANY UP3, P0 ;  /* 0x0000000000ff7886 */ /* 0x000fe20000060100 */
[----:B------:R-:W2:Y:S01]  /*0590*/  LDCU.64 UR18, c[0x0][0x3e8] ;  /* 0x00007d00ff1277ac */ /* 0x000ea20008000a00 */
[----:B------:R-:W-:Y:S01]  /*05a0*/  @!UP0 UIADD3 UR17, UPT, UPT, UR17, 0x1, URZ ;  /* 0x0000000111118890 */ /* 0x000fe2000fffe0ff */
[----:B------:R-:W3:Y:S03]  /*05b0*/  LDCU.64 UR28, c[0x0][0x4e0] ;  /* 0x00009c00ff1c77ac */ /* 0x000ee60008000a00 */
[----:B------:R-:W-:-:S02]  /*05c0*/  @UP3 UIADD3 UR17, UPT, UPT, UR17, 0x1, URZ ;  /* 0x0000000111113890 */ /* 0x000fc4000fffe0ff */
[----:B0-----:R-:W-:Y:S02]  /*05d0*/  UISETP.NE.U32.AND UP0, UPT, UR32, URZ, UPT ;  /* 0x000000ff2000728c */ /* 0x001fe4000bf05070 */
[----:B------:R-:W-:Y:S02]  /*05e0*/  UIADD3 UR4, UP3, UPT, UR9, UR4, URZ ;  /* 0x0000000409047290 */ /* 0x000fe4000ff7e0ff */
[----:B------:R-:W-:Y:S02]  /*05f0*/  @!UP2 UIADD3 UR17, UPT, UPT, -UR17, URZ, URZ ;  /* 0x000000ff1111a290 */ /* 0x000fe4000fffe1ff */
[----:B------:R-:W-:Y:S02]  /*0600*/  UIADD3.X UR25, UPT, UPT, UR11, UR25, URZ, UP3, !UPT ;  /* 0x000000190b197290 */ /* 0x000fe40009ffe4ff */
[----:B-1----:R-:W-:Y:S02]  /*0610*/  ULEA UR21, UP2, UR4, UR30, 0x2 ;  /* 0x0000001e04157291 */ /* 0x002fe4000f8410ff */
[----:B------:R-:W-:-:S02]  /*0620*/  UISETP.NE.AND.EX UP0, UPT, UR33, URZ, UPT, UP0 ;  /* 0x000000ff2100728c */ /* 0x000fc4000bf05300 */
[----:B------:R-:W-:Y:S02]  /*0630*/  @!UP1 ULOP3.LUT UR17, URZ, UR27, URZ, 0x33, !UPT ;  /* 0x0000001bff119292 */ /* 0x000fe4000f8e33ff */
[----:B------:R-:W-:Y:S02]  /*0640*/  ULEA.HI.X UR25, UR4, UR31, UR25, 0x2, UP2 ;  /* 0x0000001f04197291 */ /* 0x000fe400090f1419 */
[----:B------:R-:W-:Y:S01]  /*0650*/  USHF.R.S32.HI UR4, URZ, 0x1f, UR17 ;  /* 0x0000001fff047899 */ /* 0x000fe20008011411 */
[----:B------:R-:W0:Y:S03]  /*0660*/  LDCU.64 UR30, c[0x0][0x450] ;  /* 0x00008a00ff1e77ac */ /* 0x000e260008000a00 */
[----:B--2---:R-:W-:Y:S02]  /*0670*/  UIMAD UR5, UR4, UR18, URZ ;  /* 0x00000012040572a4 */ /* 0x004fe4000f8e02ff */
[----:B---3--:R-:W-:Y:S01]  /*0680*/  UIMAD UR9, UR4, UR28, URZ ;  /* 0x0000001c040972a4 */ /* 0x008fe2000f8e02ff */
[----:B------:R-:W1:Y:S01]  /*0690*/  @UP0 LDCU UR20, c[0x0][0x384] ;  /* 0x00007080ff1407ac */ /* 0x000e620008000800 */
[----:B------:R-:W-:-:S02]  /*06a0*/  UIMAD UR11, UR17, UR19, UR5 ;  /* 0x00000013110b72a4 */ /* 0x000fc4000f8e0205 */
[----:B------:R-:W-:Y:S02]  /*06b0*/  UIMAD.WIDE.U32 UR6, UR17, UR18, UR6 ;  /* 0x00000012110672a5 */ /* 0x000fe4000f8e0006 */
[----:B------:R-:W-:Y:S02]  /*06c0*/  UIMAD.WIDE.U32 UR4, UR17, UR28, URZ ;  /* 0x0000001c110472a5 */ /* 0x000fe4000f8e00ff */
[----:B------:R-:W-:Y:S02]  /*06d0*/  UIMAD UR17, UR17, UR29, UR9 ;  /* 0x0000001d111172a4 */ /* 0x000fe4000f8e0209 */
[----:B------:R-:W-:Y:S01]  /*06e0*/  ULEA UR9, UR26, 0xfffff000, 0xc ;  /* 0xfffff0001a097891 */ /* 0x000fe2000f8e60ff */
[----:B------:R-:W2:Y:S01]  /*06f0*/  LDCU.64 UR28, c[0x0][0x540] ;  /* 0x0000a800ff1c77ac */ /* 0x000ea20008000a00 */
[----:B------:R-:W3:Y:S02]  /*0700*/  @UP0 LDCU UR27, c[0x0][0x38c] ;  /* 0x00007180ff1b07ac */ /* 0x000ee40008000800 */
[----:B------:R-:W-:-:S02]  /*0710*/  UIADD3 UR19, UP1, UPT, UR9, UR6, URZ ;  /* 0x0000000609137290 */ /* 0x000fc4000ff3e0ff */
[----:B------:R-:W-:Y:S01]  /*0720*/  UIADD3 UR11, UPT, UPT, UR7, UR11, URZ ;  /* 0x0000000b070b7290 */ /* 0x000fe2000fffe0ff */
[----:B------:R-:W4:Y:S01]  /*0730*/  @UP0 LDCU.64 UR32, c[0x0][0x480] ;  /* 0x00009000ff2007ac */ /* 0x000f220008000a00 */
[----:B0-----:R-:W-:Y:S02]  /*0740*/  ULEA UR18, UP2, UR19, UR30, 0x2 ;  /* 0x0000001e13127291 */ /* 0x001fe4000f8410ff */
[----:B------:R-:W-:Y:S02]  /*0750*/  ULEA.HI.X.SX32 UR9, UR9, UR11, 0x1, UP1 ;  /* 0x0000000b09097291 */ /* 0x000fe400088f0eff */
[----:B------:R-:W-:Y:S02]  /*0760*/  UIADD3 UR5, UPT, UPT, UR5, UR17, URZ ;  /* 0x0000001105057290 */ /* 0x000fe4000fffe0ff */
[----:B------:R-:W-:Y:S02]  /*0770*/  ULEA.HI.X UR19, UR19, UR31, UR9, 0x2, UP2 ;  /* 0x0000001f13137291 */ /* 0x000fe400090f1409 */
[----:B------:R-:W-:-:S02]  /*0780*/  UIMAD UR11, UR13, UR16, URZ ;  /* 0x000000100d0b72a4 */ /* 0x000fc4000f8e02ff */
[----:B-1----:R-:W-:Y:S02]  /*0790*/  @UP0 UIMAD UR9, UR16, UR20, UR24 ;  /* 0x00000014100902a4 */ /* 0x002fe4000f8e0218 */
        /* <DEDUP_REMOVED lines=8> */
[----:B----4-:R-:W-:Y:S02]  /*0820*/  @UP0 UIMAD.WIDE UR4, UR11, 0x10, UR32 ;  /* 0x000000100b0408a5 */ /* 0x010fe4000f8e0220 */
        /* <DEDUP_REMOVED lines=8> */
[----:B------:R-:W1:Y:S01]  /*08b0*/  LDCU UR13, c[0x0][0x394] ;  /* 0x00007280ff0d77ac */ /* 0x000e620008000800 */
[----:B------:R-:W-:Y:S01]  /*08c0*/  MOV R149, RZ ;  /* 0x000000ff00957202 */ /* 0x000fe20000000f00 */
[----:B------:R-:W2:Y:S01]  /*08d0*/  S2R R147, SR_TID.X ;  /* 0x0000000000937919 */ /* 0x000ea20000002100 */
[----:B------:R-:W-:Y:S01]  /*08e0*/  MOV R151, RZ ;  /* 0x000000ff00977202 */ /* 0x000fe20000000f00 */
[----:B------:R-:W-:Y:S01]  /*08f0*/  UMOV UR20, UR8 ;  /* 0x0000000800147c82 */ /* 0x000fe20008000000 */
[----:B------:R-:W-:Y:S01]  /*0900*/  UMOV UR11, UR10 ;  /* 0x0000000a000b7c82 */ /* 0x000fe20008000000 */
[----:B------:R-:W-:Y:S01]  /*0910*/  UMOV UR16, UR21 ;  /* 0x0000001500107c82 */ /* 0x000fe20008000000 */
[----:B------:R-:W-:Y:S01]  /*0920*/  UMOV UR17, UR25 ;  /* 0x0000001900117c82 */ /* 0x000fe20008000000 */
[----:B0-----:R-:W-:-:S04]  /*0930*/  LEA R0, R3, R0, 0x18 ;  /* 0x0000000003007211 */ /* 0x001fc800078ec0ff */
[----:B------:R-:W-:Y:S02]  /*0940*/  IADD3 R0, PT, PT, R0, 0x8470, RZ ;  /* 0x0000847000007810 */ /* 0x000fe40007ffe0ff */
[C---:B--2---:R-:W-:Y:S02]  /*0950*/  LEA.HI R144, R147.reuse, R147, RZ, 0x1e ;  /* 0x0000009393907211 */ /* 0x044fe400078ff0ff */
[C---:B------:R-:W-:Y:S01]  /*0960*/  LOP3.LUT R145, R147.reuse, 0x1f, RZ, 0xc0, !PT ;  /* 0x0000001f93917812 */ /* 0x040fe200078ec0ff */
[----:B------:R-:W-:Y:S01]  /*0970*/  IMAD R39, R147, 0x50, R0 ;  /* 0x0000005093277824 */ /* 0x000fe200078e0200 */
[----:B-1----:R-:W-:-:S07]  /*0980*/  LEA R144, R144, R0, 0x4 ;  /* 0x0000000090907211 */ /* 0x002fce00078e20ff */
.L_x_4210:
        /* <DEDUP_REMOVED lines=15> */
[----:B------:R-:W0:Y:S01]  /*0a80*/  S2R R37, SR_LANEID ;  /* 0x0000000000257919 */ /* 0x000e220000000000 */
[----:B------:R-:W-:Y:S01]  /*0a90*/  HFMA2 R0, -RZ, RZ, 0, 9.5367431640625e-07 ;  /* 0x00000010ff007431 */ /* 0x000fe200000001ff */
[----:B-1----:R-:W-:-:S03]  /*0aa0*/  ULEA UR8, UR10, UR8, 0x18 ;  /* 0x000000080a087291 */ /* 0x002fc6000f8ec0ff */
[----:B------:R-:W-:Y:S02]  /*0ab0*/  UMOV UR10, UR20 ;  /* 0x00000014000a7c82 */ /* 0x000fe40008000000 */
[----:B0-----:R-:W-:Y:S01]  /*0ac0*/  IMAD.WIDE.U32 R2, R5, R0, UR10 ;  /* 0x0000000a05027e25 */ /* 0x001fe2000f8e0000 */
[-C--:B------:R-:W-:Y:S02]  /*0ad0*/  IADD3 R36, PT, PT, R38, R37.reuse, RZ ;  /* 0x0000002526247210 */ /* 0x080fe40007ffe0ff */
[----:B------:R-:W-:Y:S02]  /*0ae0*/  IADD3 R35, PT, PT, R176, R37, RZ ;  /* 0x00000025b0237210 */ /* 0x000fe40007ffe0ff */
[----:B------:R-:W-:Y:S02]  /*0af0*/  LEA R36, R36, UR8, 0x4 ;  /* 0x0000000824247c11 */ /* 0x000fe4000f8e20ff */
[----:B------:R-:W-:-:S03]  /*0b00*/  LEA R35, R35, UR8, 0x6 ;  /* 0x0000000823237c11 */ /* 0x000fc6000f8e30ff */
        /* <DEDUP_REMOVED lines=12> */
[----:B------:R-:W5:Y:S04]  /*0bd0*/  LDG.E.128 R24, desc[UR22][R2.64+0x400] ;  /* 0x0004001602187981 */ /* 0x000f68000c1e1d00 */
[----:B------:R-:W5:Y:S01]  /*0be0*/  LDG.E.128 R28, desc[UR22][R2.64+0x600] ;  /* 0x00060016021c7981 */ /* 0x000f62000c1e1d00 */
[----:B--2---:R-:W-:-:S02]  /*0bf0*/  MOV R20, UR16 ;  /* 0x0000001000147c02 */ /* 0x004fc40008000f00 */
[----:B------:R-:W-:-:S03]  /*0c00*/  MOV R21, UR17 ;  /* 0x0000001100157c02 */ /* 0x000fc60008000f00 */
[----:B------:R-:W-:Y:S01]  /*0c10*/  IMAD.WIDE.U32 R20, R5, 0x10, R20 ;  /* 0x0000001005147825 */ /* 0x000fe200078e0014 */
[----:B---3--:R-:W-:Y:S04]  /*0c20*/  STS.128 [R36], R8 ;  /* 0x0000000824007388 */ /* 0x008fe80000000c00 */
[----:B----4-:R-:W-:Y:S04]  /*0c30*/  STS.128 [R36+0x200], R12 ;  /* 0x0002000c24007388 */ /* 0x010fe80000000c00 */
[----:B-----5:R0:W-:Y:S04]  /*0c40*/  STS.128 [R36+0x400], R24 ;  /* 0x0004001824007388 */ /* 0x0201e80000000c00 */
[----:B------:R-:W-:Y:S01]  /*0c50*/  STS.128 [R36+0x600], R28 ;  /* 0x0006001c24007388 */ /* 0x000fe20000000c00 */
[----:B------:R-:W-:-:S03]  /*0c60*/  NOP ;  /* 0x0000000000007918 */ /* 0x000fc60000000000 */
[----:B------:R-:W1:Y:S04]  /*0c70*/  LDS.128 R48, [R35] ;  /* 0x0000000023307984 */ /* 0x000e680000000c00 */
[----:B------:R-:W2:Y:S04]  /*0c80*/  LDS.128 R52, [R35+0x10] ;  /* 0x0000100023347984 */ /* 0x000ea80000000c00 */
[----:B------:R-:W3:Y:S04]  /*0c90*/  LDS.128 R16, [R35+0x20] ;  /* 0x0000200023107984 */ /* 0x000ee80000000c00 */
[----:B------:R-:W4:Y:S01]  /*0ca0*/  LDS.128 R44, [R35+0x30] ;  /* 0x00003000232c7984 */ /* 0x000f220000000c00 */
[----:B------:R-:W-:Y:S06]  /*0cb0*/  BAR.SYNC.DEFER_BLOCKING 0x0 ;  /* 0x0000000000007b1d */ /* 0x000fec0000010000 */
[----:B------:R-:W5:Y:S04]  /*0cc0*/  LDG.E.128 R56, desc[UR22][R20.64] ;  /* 0x0000001614387981 */ /* 0x000f68000c1e1d00 */
[----:B------:R-:W3:Y:S04]  /*0cd0*/  LDG.E.128 R60, desc[UR22][R20.64+0x200] ;  /* 0x00020016143c7981 */ /* 0x000ee8000c1e1d00 */
[----:B------:R-:W4:Y:S04]  /*0ce0*/  LDG.E.128 R64, desc[UR22][R20.64+0x400] ;  /* 0x0004001614407981 */ /* 0x000f28000c1e1d00 */
[----:B0-----:R-:W4:Y:S01]  /*0cf0*/  LDG.E.128 R24, desc[UR22][R20.64+0x600] ;  /* 0x0006001614187981 */ /* 0x001f22000c1e1d00 */
[----:B-1----:R-:W-:Y:S01]  /*0d00*/  FADD.FTZ R33, R48, UR7 ;  /* 0x0000000730217e21 */ /* 0x002fe20008010000 */
[----:B------:R-:W-:Y:S01]  /*0d10*/  FADD.FTZ R34, R49, UR7 ;  /* 0x0000000731227e21 */ /* 0x000fe20008010000 */
[----:B------:R-:W-:Y:S01]  /*0d20*/  FADD.FTZ R31, R50, UR7 ;  /* 0x00000007321f7e21 */ /* 0x000fe20008010000 */
[----:B------:R-:W-:Y:S01]  /*0d30*/  FADD.FTZ R32, R51, UR7 ;  /* 0x0000000733207e21 */ /* 0x000fe20008010000 */
[----:B--2---:R-:W-:Y:S01]  /*0d40*/  FADD.FTZ R29, R52, UR7 ;  /* 0x00000007341d7e21 */ /* 0x004fe20008010000 */
[----:B------:R-:W-:Y:S01]  /*0d50*/  FSETP.GTU.FTZ.AND P0, PT, R33, 20, PT ;  /* 0x41a000002100780b */ /* 0x000fe20003f1c000 */
[----:B------:R-:W-:Y:S01]  /*0d60*/  FADD.FTZ R30, R53, UR7 ;  /* 0x00000007351e7e21 */ /* 0x000fe20008010000 */
[----:B------:R-:W-:Y:S01]  /*0d70*/  BSSY.RECONVERGENT B0, `(.L_x_4078) ;  /* 0x000002f000007945 */ /* 0x000fe20003800200 */
[----:B------:R-:W-:-:S02]  /*0d80*/  FSETP.GTU.FTZ.AND P1, PT, R34, 20, PT ;  /* 0x41a000002200780b */ /* 0x000fc40003f3c000 */
[----:B------:R-:W-:Y:S02]  /*0d90*/  FSETP.GTU.FTZ.AND P2, PT, R31, 20, PT ;  /* 0x41a000001f00780b */ /* 0x000fe40003f5c000 */
[----:B------:R-:W-:Y:S02]  /*0da0*/  FSETP.GTU.FTZ.AND P3, PT, R32, 20, PT ;  /* 0x41a000002000780b */ /* 0x000fe40003f7c000 */
[----:B------:R-:W-:Y:S02]  /*0db0*/  FSETP.GTU.FTZ.AND P4, PT, R29, 20, PT ;  /* 0x41a000001d00780b */ /* 0x000fe40003f9c000 */
[----:B------:R-:W-:Y:S01]  /*0dc0*/  FSETP.GTU.FTZ.AND P5, PT, R30, 20, PT ;  /* 0x41a000001e00780b */ /* 0x000fe20003fbc000 */
[----:B-----5:R-:W-:Y:S04]  /*0dd0*/  STS.128 [R36], R56 ;  /* 0x0000003824007388 */ /* 0x020fe80000000c00 */
[----:B---3--:R-:W-:Y:S04]  /*0de0*/  STS.128 [R36+0x200], R60 ;  /* 0x0002003c24007388 */ /* 0x008fe80000000c00 */
[----:B----4-:R-:W-:Y:S04]  /*0df0*/  STS.128 [R36+0x400], R64 ;  /* 0x0004004024007388 */ /* 0x010fe80000000c00 */
[----:B------:R0:W-:Y:S01]  /*0e00*/  STS.128 [R36+0x600], R24 ;  /* 0x0006001824007388 */ /* 0x0001e20000000c00 */
[----:B------:R-:W-:-:S03]  /*0e10*/  NOP ;  /* 0x0000000000007918 */ /* 0x000fc60000000000 */
[----:B------:R1:W2:Y:S04]  /*0e20*/  LDS.128 R12, [R35] ;  /* 0x00000000230c7984 */ /* 0x0002a80000000c00 */
[----:B------:R1:W3:Y:S04]  /*0e30*/  LDS.128 R8, [R35+0x10] ;  /* 0x0000100023087984 */ /* 0x0002e80000000c00 */
[----:B------:R1:W4:Y:S01]  /*0e40*/  LDS.128 R4, [R35+0x20] ;  /* 0x0000200023047984 */ /* 0x0003220000000c00 */
[----:B0-----:R-:W-:-:S03]  /*0e50*/  FADD.FTZ R27, R54, UR7 ;  /* 0x00000007361b7e21 */ /* 0x001fc60008010000 */
[----:B------:R1:W0:Y:S01]  /*0e60*/  LDS.128 R40, [R35+0x30] ;  /* 0x0000300023287984 */ /* 0x0002220000000c00 */
[----:B------:R-:W-:Y:S05]  /*0e70*/  @P0 BRA `(.L_x_4079) ;  /* 0x0000000000780947 */ /* 0x000fea0003800000 */
[----:B------:R-:W-:Y:S01]  /*0e80*/  FMUL.FTZ R33, R33, 1.4426950216293334961 ;  /* 0x3fb8aa3b21217820 */ /* 0x000fe20000410000 */
[----:B------:R-:W-:Y:S02]  /*0e90*/  MOV R20, 0x3e800000 ;  /* 0x3e80000000147802 */ /* 0x000fe40000000f00 */
[----:B------:R-:W-:Y:S01]  /*0ea0*/  MOV R21, 0x3d39bf78 ;  /* 0x3d39bf7800157802 */ /* 0x000fe20000000f00 */
        /* <DEDUP_REMOVED lines=27> */
.L_x_4079:
[----:B------:R-:W-:Y:S05]  /*1060*/  BSYNC.RECONVERGENT B0 ;  /* 0x0000000000007941 */ /* 0x000fea0003800200 */
.L_x_4078:
        /* <DEDUP_REMOVED lines=34> */
.L_x_4081:
[----:B------:R-:W-:Y:S05]  /*1290*/  BSYNC.RECONVERGENT B0 ;  /* 0x0000000000007941 */ /* 0x000fea0003800200 */
.L_x_4080:
        /* <DEDUP_REMOVED lines=34> */
.L_x_4083:
[----:B------:R-:W-:Y:S05]  /*14c0*/  BSYNC.RECONVERGENT B0 ;  /* 0x0000000000007941 */ /* 0x000fea0003800200 */
.L_x_4082:
        /* <DEDUP_REMOVED lines=34> */
.L_x_4085:
[----:B------:R-:W-:Y:S05]  /*16f0*/  BSYNC.RECONVERGENT B0 ;  /* 0x0000000000007941 */ /* 0x000fea0003800200 */
.L_x_4084:
        /* <DEDUP_REMOVED lines=34> */
.L_x_4087:
[----:B------:R-:W-:Y:S05]  /*1920*/  BSYNC.RECONVERGENT B0 ;  /* 0x0000000000007941 */ /* 0x000fea0003800200 */
.L_x_4086:
[----:B------:R-:W-:Y:S01]  /*1930*/  BSSY.RECONVERGENT B0, `(.L_x_4088) ;  /* 0x0000024000007945 */ /* 0x000fe20003800200 */
[----:B------:R-:W-:Y:S01]  /*1940*/  FSETP.GTU.FTZ.AND P4, PT, R23, 20, PT ;  /* 0x41a000001700780b */ /* 0x000fe20003f9c000 */
[----:B------:R-:W-:Y:S01]  /*1950*/  FADD.FTZ R24, R19, UR7 ;  /* 0x0000000713187e21 */ /* 0x000fe20008010000 */
[----:B------:R-:W-:Y:S01]  /*1960*/  FADD.FTZ R21, R44, UR7 ;  /* 0x000000072c157e21 */ /* 0x000fe20008010000 */
[----:B--2---:R-:W-:Y:S01]  /*1970*/  FFMA.FTZ R16, R116, R12, R151 ;  /* 0x0000000c74107223 */ /* 0x004fe20000010097 */
[----:B------:R-:W-:Y:S09]  /*1980*/  @P5 BRA `(.L_x_4089) ;  /* 0x0000000000785947 */ /* 0x000ff20003800000 */
        /* <DEDUP_REMOVED lines=30> */
.L_x_4089:
[----:B------:R-:W-:Y:S05]  /*1b70*/  BSYNC.RECONVERGENT B0 ;  /* 0x0000000000007941 */ /* 0x000fea0003800200 */
.L_x_4088:
        /* <DEDUP_REMOVED lines=39> */
.L_x_4091:
[----:B------:R-:W-:Y:S05]  /*1df0*/  BSYNC.RECONVERGENT B0 ;  /* 0x0000000000007941 */ /* 0x000fea0003800200 */
.L_x_4090:
        /* <DEDUP_REMOVED lines=38> */
.L_x_4093:
[----:B------:R-:W-:Y:S05]  /*2060*/  BSYNC.RECONVERGENT B0 ;  /* 0x0000000000007941 */ /* 0x000fea0003800200 */
.L_x_4092:
        /* <DEDUP_REMOVED lines=38> */
.L_x_4095:
[----:B------:R-:W-:Y:S05]  /*22d0*/  BSYNC.RECONVERGENT B0 ;  /* 0x0000000000007941 */ /* 0x000fea0003800200 */
.L_x_4094:
[----:B------:R-:W-:Y:S01]  /*22e0*/  FFMA.FTZ R3, R115, R11, R16 ;  /* 0x0000000b73037223 */ /* 0x000fe20000010010 */
[----:B------:R-:W-:Y:S01]  /*22f0*/  BSSY.RECONVERGENT B0, `(.L_x_4096) ;  /* 0x0000025000007945 */ /* 0x000fe20003800200 */
[----:B------:R-:W-:Y:S01]  /*2300*/  HFMA2 R91, -RZ, RZ, 0, 0 ;  /* 0x00000000ff5b7431 */ /* 0x000fe200000001ff */
[----:B------:R-:W-:Y:S02]  /*2310*/  FSETP.GTU.FTZ.AND P2, PT, R19, 20, PT ;  /* 0x41a000001300780b */ /* 0x000fe40003f5c000 */
[----:B------:R-:W-:Y:S02]  /*2320*/  CS2R R92, SRZ ;  /* 0x00000000005c7805 */ /* 0x000fe4000001ff00 */
[----:B------:R-:W-:Y:S01]  /*2330*/  MOV R94, RZ ;  /* 0x000000ff005e7202 */ /* 0x000fe20000000f00 */
[----:B----4-:R-:W-:Y:S01]  /*2340*/  FFMA.FTZ R16, R108, R4, R3 ;  /* 0x000000046c107223 */ /* 0x010fe20000010003 */
        /* <DEDUP_REMOVED lines=31> */
.L_x_4097:
[----:B------:R-:W-:Y:S05]  /*2540*/  BSYNC.RECONVERGENT B0 ;  /* 0x0000000000007941 */ /* 0x000fea0003800200 */
.L_x_4096:
        /* <DEDUP_REMOVED lines=38> */
.L_x_4099:
[----:B------:R-:W-:Y:S05]  /*27b0*/  BSYNC.RECONVERGENT B0 ;  /* 0x0000000000007941 */ /* 0x000fea0003800200 */
.L_x_4098:
[----:B------:R-:W-:Y:S04]  /*27c0*/  BSSY.RECONVERGENT B0, `(.L_x_4100) ;  /* 0x0000020000007945 */ /* 0x000fe80003800200 */
[----:B------:R-:W-:Y:S05]  /*27d0*/  @P5 BRA `(.L_x_4101) ;  /* 0x0000000000785947 */ /* 0x000fea0003800000 */
        /* <DEDUP_REMOVED lines=30> */
.L_x_4101:
[----:B------:R-:W-:Y:S05]  /*29c0*/  BSYNC.RECONVERGENT B0 ;  /* 0x0000000000007941 */ /* 0x000fea0003800200 */
.L_x_4100:
        /* <DEDUP_REMOVED lines=32> */
.L_x_4103:
[----:B------:R-:W-:Y:S05]  /*2bd0*/  BSYNC.RECONVERGENT B0 ;  /* 0x0000000000007941 */ /* 0x000fea0003800200 */
.L_x_4102:
        /* <DEDUP_REMOVED lines=32> */
.L_x_4105:
[----:B------:R-:W-:Y:S05]  /*2de0*/  BSYNC.RECONVERGENT B0 ;  /* 0x0000000000007941 */ /* 0x000fea0003800200 */
.L_x_4104:
        /* <DEDUP_REMOVED lines=32> */
.L_x_4107:
[----:B------:R-:W-:Y:S05]  /*2ff0*/  BSYNC.RECONVERGENT B0 ;  /* 0x0000000000007941 */ /* 0x000fea0003800200 */
.L_x_4106:
        /* <DEDUP_REMOVED lines=32> */
.L_x_4109:
[----:B------:R-:W-:Y:S05]  /*3200*/  BSYNC.RECONVERGENT B0 ;  /* 0x0000000000007941 */ /* 0x000fea0003800200 */
.L_x_4108:
[----:B------:R-:W2:Y:S01]  /*3210*/  LDCU UR8, c[0x0][0x38c] ;  /* 0x00007180ff0877ac */ /* 0x000ea20008000800 */
[----:B------:R-:W-:Y:S01]  /*3220*/  FFMA.FTZ R3, R111, R7, R16 ;  /* 0x000000076f037223 */ /* 0x000fe20000010010 */
[----:B------:R-:W-:Y:S01]  /*3230*/  FMUL.FTZ R85, R13, UR6 ;  /* 0x000000060d557c20 */ /* 0x000fe20008410000 */
[----:B------:R-:W-:Y:S01]  /*3240*/  FMUL.FTZ R86, R14, UR6 ;  /* 0x000000060e567c20 */ /* 0x000fe20008410000 */
[----:B------:R-:W-:Y:S01]  /*3250*/  FMUL.FTZ R87, R15, UR6 ;  /* 0x000000060f577c20 */ /* 0x000fe20008410000 */
[----:B0-----:R-:W-:Y:S01]  /*3260*/  FFMA.FTZ R0, R104, R40, R3 ;  /* 0x0000002868007223 */ /* 0x001fe20000010003 */
        /* <DEDUP_REMOVED lines=12> */
[----:B--2---:R-:W-:Y:S01]  /*3330*/  UISETP.GE.AND UP0, UPT, UR8, 0x1, UPT ;  /* 0x000000010800788c */ /* 0x004fe2000bf06270 */
[----:B------:R-:W-:Y:S01]  /*3340*/  FMUL.FTZ R74, R42, UR6 ;  /* 0x000000062a4a7c20 */ /* 0x000fe20008410000 */
[----:B------:R-:W-:Y:S01]  /*3350*/  FMUL.FTZ R75, R43, UR6 ;  /* 0x000000062b4b7c20 */ /* 0x000fe20008410000 */
[----:B------:R-:W-:Y:S01]  /*3360*/  FFMA.FTZ R151, R107, R43, R0 ;  /* 0x0000002b6b977223 */ /* 0x000fe20000010000 */
[----:B------:R-:W-:Y:S06]  /*3370*/  BAR.SYNC.DEFER_BLOCKING 0x0 ;  /* 0x0000000000007b1d */ /* 0x000fec0000010000 */
[----:B------:R-:W-:Y:S05]  /*3380*/  BRA.U !UP0, `(.L_x_4110) ;  /* 0x00000089087c7547 */ /* 0x000fea000b800000 */
[----:B------:R-:W-:Y:S01]  /*3390*/  FADD.FTZ R16, R15, R15 ;  /* 0x0000000f0f107221 */ /* 0x000fe20000010000 */
[----:B------:R-:W-:Y:S01]  /*33a0*/  UISETP.NE.AND UP0, UPT, UR13, 0x1, UPT ;  /* 0x000000010d00788c */ /* 0x000fe2000bf05270 */
[----:B------:R-:W0:Y:S01]  /*33b0*/  LDC R15, c[0x0][0x388] ;  /* 0x0000e200ff0f7b82 */ /* 0x000e220000000800 */
[----:B------:R-:W-:Y:S01]  /*33c0*/  FADD.FTZ R0, R12, R12 ;  /* 0x0000000c0c007221 */ /* 0x000fe20000010000 */
[----:B------:R-:W-:Y:S01]  /*33d0*/  FADD.FTZ R18, R13, R13 ;  /* 0x0000000d0d127221 */ /* 0x000fe20000010000 */
[----:B------:R-:W-:Y:S01]  /*33e0*/  FADD.FTZ R17, R14, R14 ;  /* 0x0000000e0e117221 */ /* 0x000fe20000010000 */
        /* <DEDUP_REMOVED lines=15> */
[----:B------:R-:W2:Y:S01]  /*34e0*/  LDCU UR25, c[0x0][0x394] ;  /* 0x00007280ff1977ac */ /* 0x000ea20008000800 */
[----:B------:R-:W3:Y:S01]  /*34f0*/  LDCU UR42, c[0x0][0x38c] ;  /* 0x00007180ff2a77ac */ /* 0x000ee20008000800 */
[----:B------:R-:W4:Y:S01]  /*3500*/  LDCU.64 UR26, c[0x0][0x3e0] ;  /* 0x00007c00ff1a77ac */ /* 0x000f220008000a00 */
[----:B------:R-:W0:Y:S01]  /*3510*/  LDCU.64 UR36, c[0x0][0x3c0] ;  /* 0x00007800ff2477ac */ /* 0x000e220008000a00 */
[----:B------:R-:W0:Y:S01]  /*3520*/  LDCU.64 UR38, c[0x0][0x3b8] ;  /* 0x00007700ff2677ac */ /* 0x000e220008000a00 */
[----:B------:R-:W0:Y:S01]  /*3530*/  LDCU.64 UR40, c[0x0][0x4f0] ;  /* 0x00009e00ff2877ac */ /* 0x000e220008000a00 */
[----:B------:R-:W0:Y:S01]  /*3540*/  LDCU.128 UR28, c[0x0][0x3a0] ;  /* 0x00007400ff1c77ac */ /* 0x000e220008000c00 */
[----:B------:R-:W0:Y:S01]  /*3550*/  LDCU.128 UR32, c[0x0][0x440] ;  /* 0x00008800ff2077ac */ /* 0x000e220008000c00 */
[----:B------:R-:W-:-:S05]  /*3560*/  UMOV UR8, URZ ;  /* 0x000000ff00087c82 */ /* 0x000fca0008000000 */
.L_x_4209:
        /* <DEDUP_REMOVED lines=9> */
[----:B----4-:R-:W-:Y:S01]  /*3600*/  UIMAD.WIDE.U32 UR20, UR8, UR26, URZ ;  /* 0x0000001a081472a5 */ /* 0x010fe2000f8e00ff */
        /* <DEDUP_REMOVED lines=10> */
[----:B------:R-:W4:Y:S04]  /*36b0*/  LDG.E.128 R40, desc[UR22][R124.64] ;  /* 0x000000167c287981 */ /* 0x000f28000c1e1d00 */
[----:B-123--:R-:W2:Y:S04]  /*36c0*/  LDG.E.128 R44, desc[UR22][R124.64+0x200] ;  /* 0x000200167c2c7981 */ /* 0x00eea8000c1e1d00 */
[----:B------:R-:W3:Y:S04]  /*36d0*/  LDG.E.128 R48, desc[UR22][R124.64+0x400] ;  /* 0x000400167c307981 */ /* 0x000ee8000c1e1d00 */
[----:B------:R-:W3:Y:S04]  /*36e0*/  LDG.E.128 R52, desc[UR22][R124.64+0x600] ;  /* 0x000600167c347981 */ /* 0x000ee8000c1e1d00 */
[----:B------:R-:W3:Y:S01]  /*36f0*/  LDG.E.128 R56, desc[UR22][R124.64+0x800] ;  /* 0x000800167c387981 */ /* 0x000ee2000c1e1d00 */
[----:B------:R-:W-:-:S03]  /*3700*/  UIMAD.WIDE.U32 UR20, UR24, UR38, URZ ;  /* 0x00000026181472a5 */ /* 0x000fc6000f8e00ff */
[----:B------:R-:W3:Y:S04]  /*3710*/  LDG.E.128 R60, desc[UR22][R124.64+0xa00] ;  /* 0x000a00167c3c7981 */ /* 0x000ee8000c1e1d00 */
[----:B------:R-:W3:Y:S04]  /*3720*/  LDG.E.128 R64, desc[UR22][R124.64+0xc00] ;  /* 0x000c00167c407981 */ /* 0x000ee8000c1e1d00 */
[----:B------:R0:W3:Y:S01]  /*3730*/  LDG.E.128 R68, desc[UR22][R124.64+0xe00] ;  /* 0x000e00167c447981 */ /* 0x0000e2000c1e1d00 */
[----:B------:R-:W-:-:S04]  /*3740*/  UIMAD UR21, UR24, UR39, UR21 ;  /* 0x00000027181572a4 */ /* 0x000fc8000f8e0215 */
[----:B------:R-:W-:-:S04]  /*3750*/  UIMAD.WIDE.U32 UR20, UR8, UR36, UR20 ;  /* 0x00000024081472a5 */ /* 0x000fc8000f8e0014 */
        /* <DEDUP_REMOVED lines=71> */
[C---:B------:R-:W-:Y:S01]  /*3bd0*/  FMUL.FTZ R129, R124.reuse, R29 ;  /* 0x0000001d7c817220 */ /* 0x040fe20000410000 */
[C---:B------:R-:W-:Y:S01]  /*3be0*/  FMUL.FTZ R122, R124.reuse, R33 ;  /* 0x000000217c7a7220 */ /* 0x040fe20000410000 */
[C---:B------:R-:W-:Y:S01]  /*3bf0*/  FMUL.FTZ R131, R124.reuse, R30 ;  /* 0x0000001e7c837220 */ /* 0x040fe20000410000 */
[C---:B------:R-:W-:Y:S01]  /*3c00*/  FMUL.FTZ R133, R124.reuse, R27 ;  /* 0x0000001b7c857220 */ /* 0x040fe20000410000 */
[C---:B------:R-:W-:Y:S01]  /*3c10*/  FMUL.FTZ R135, R124.reuse, R28 ;  /* 0x0000001c7c877220 */ /* 0x040fe20000410000 */
        /* <DEDUP_REMOVED lines=16> */
[----:B------:R-:W-:Y:S01]  /*3d20*/  MUFU.SIN R150, R126 ;  /* 0x0000007e00967308 */ /* 0x000fe20000000400 */
[----:B-1----:R-:W-:-:S07]  /*3d30*/  LOP3.LUT R38, R127, 0xf80, RZ, 0xc0, !PT ;  /* 0x00000f807f267812 */ /* 0x002fce00078ec0ff */
[----:B------:R0:W-:Y:S01]  /*3d40*/  MUFU.COS R154, R126 ;  /* 0x0000007e009a7308 */ /* 0x0001e20000000000 */
[C---:B----4-:R-:W-:Y:S01]  /*3d50*/  FMUL.FTZ R174, R173.reuse, R174 ;  /* 0x000000aeadae7220 */ /* 0x050fe20000410000 */
[----:B------:R-:W-:-:S06]  /*3d60*/  FMUL.FTZ R173, R173, R142 ;  /* 0x0000008eadad7220 */ /* 0x000fcc0000410000 */
[----:B------:R1:W4:Y:S01]  /*3d70*/  MUFU.EX2 R171, R125 ;  /* 0x0000007d00ab7308 */ /* 0x0003220000000800 */
[----:B0-----:R-:W-:-:S07]  /*3d80*/  FMUL.FTZ R126, R124, R32 ;  /* 0x000000207c7e7220 */ /* 0x001fce0000410000 */
[----:B------:R-:W-:Y:S01]  /*3d90*/  MUFU.SIN R175, R128 ;  /* 0x0000008000af7308 */ /* 0x000fe20000000400 */
[----:B-1----:R-:W-:Y:S02]  /*3da0*/  LOP3.LUT R125, R123, 0x100, RZ, 0xc0, !PT ;  /* 0x000001007b7d7812 */ /* 0x002fe400078ec0ff */
[----:B------:R-:W-:Y:S02]  /*3db0*/  IADD3 R123, PT, PT, R38, R37, R38 ;  /* 0x00000025267b7210 */ /* 0x000fe40007ffe026 */
[----:B------:R-:W-:Y:S02]  /*3dc0*/  IADD3 R127, PT, PT, R125, UR8, RZ ;  /* 0x000000087d7f7c10 */ /* 0x000fe4000fffe0ff */
[C---:B------:R-:W-:Y:S01]  /*3dd0*/  LEA.HI.SX32 R125, R123.reuse, R123, 0x1b ;  /* 0x0000007b7b7d7211 */ /* 0x040fe200078fdaff */
[----:B------:R0:W-:Y:S01]  /*3de0*/  MUFU.COS R177, R128 ;  /* 0x0000008000b17308 */ /* 0x0001e20000000000 */
[----:B------:R-:W-:Y:S01]  /*3df0*/  IADD3 R130, PT, PT, R123, 0x60, RZ ;  /* 0x000000607b827810 */ /* 0x000fe20007ffe0ff */
[----:B----4-:R-:W-:Y:S01]  /*3e00*/  FMUL.FTZ R172, R171, R172 ;  /* 0x000000acabac7220 */ /* 0x010fe20000410000 */
[----:B------:R-:W-:Y:S01]  /*3e10*/  IADD3 R132, PT, PT, R123, 0x80, RZ ;  /* 0x000000807b847810 */ /* 0x000fe20007ffe0ff */
[----:B------:R-:W-:Y:S01]  /*3e20*/  FMUL.FTZ R171, R171, R166 ;  /* 0x000000a6abab7220 */ /* 0x000fe20000410000 */
[----:B------:R-:W-:-:S02]  /*3e30*/  IADD3 R134, PT, PT, R123, 0xa0, RZ ;  /* 0x000000a07b867810 */ /* 0x000fc40007ffe0ff */
[C---:B------:R-:W-:Y:S01]  /*3e40*/  IADD3 R136, PT, PT, R123.reuse, 0xc0, RZ ;  /* 0x000000c07b887810 */ /* 0x040fe20007ffe0ff */
[----:B------:R1:W4:Y:S01]  /*3e50*/  MUFU.EX2 R169, R126 ;  /* 0x0000007e00a97308 */ /* 0x0003220000000800 */
[C---:B0-----:R-:W-:Y:S02]  /*3e60*/  IADD3 R128, PT, PT, R123.reuse, 0x40, RZ ;  /* 0x000000407b807810 */ /* 0x041fe40007ffe0ff */
[C---:B------:R-:W-:Y:S02]  /*3e70*/  IADD3 R138, PT, PT, R123.reuse, 0xe0, RZ ;  /* 0x000000e07b8a7810 */ /* 0x040fe40007ffe0ff */
[-C--:B------:R-:W-:Y:S02]  /*3e80*/  LEA.HI.SX32 R128, R128, R123.reuse, 0x1b ;  /* 0x0000007b80807211 */ /* 0x080fe400078fdaff */
[----:B------:R-:W-:Y:S01]  /*3e90*/  LEA.HI.SX32 R130, R130, R123, 0x1b ;  /* 0x0000007b82827211 */ /* 0x000fe200078fdaff */
[----:B------:R-:W0:Y:S01]  /*3ea0*/  MUFU.EX2 R129, R129 ;  /* 0x0000008100817308 */ /* 0x000e220000000800 */
[----:B-1----:R-:W-:-:S02]  /*3eb0*/  IADD3 R126, PT, PT, R123, 0x20, RZ ;  /* 0x000000207b7e7810 */ /* 0x002fc40007ffe0ff */
[-C--:B------:R-:W-:Y:S02]  /*3ec0*/  LEA.HI.SX32 R132, R132, R123.reuse, 0x1b ;  /* 0x0000007b84847211 */ /* 0x080fe400078fdaff */
[-C--:B------:R-:W-:Y:S02]  /*3ed0*/  LEA.HI.SX32 R126, R126, R123.reuse, 0x1b ;  /* 0x0000007b7e7e7211 */ /* 0x080fe400078fdaff */
[-C--:B------:R-:W-:Y:S01]  /*3ee0*/  LEA.HI.SX32 R134, R134, R123.reuse, 0x1b ;  /* 0x0000007b86867211 */ /* 0x080fe200078fdaff */
[----:B------:R-:W1:Y:S01]  /*3ef0*/  MUFU.EX2 R122, R122 ;  /* 0x0000007a007a7308 */ /* 0x000e620000000800 */
[-C--:B------:R-:W-:Y:S01]  /*3f00*/  LEA.HI.SX32 R136, R136, R123.reuse, 0x1b ;  /* 0x0000007b88887211 */ /* 0x080fe200078fdaff */
[C---:B----4-:R-:W-:Y:S01]  /*3f10*/  FMUL.FTZ R170, R169.reuse, R170 ;  /* 0x000000aaa9aa7220 */ /* 0x050fe20000410000 */
[----:B------:R-:W-:Y:S01]  /*3f20*/  LEA.HI.SX32 R138, R138, R123, 0x1b ;  /* 0x0000007b8a8a7211 */ /* 0x000fe200078fdaff */
[----:B------:R-:W-:Y:S01]  /*3f30*/  FMUL.FTZ R169, R169, R168 ;  /* 0x000000a8a9a97220 */ /* 0x000fe20000410000 */
[----:B------:R-:W-:-:S02]  /*3f40*/  LEA R125, R125, UR20, 0x4 ;  /* 0x000000147d7d7c11 */ /* 0x000fc4000f8e20ff */
[----:B------:R-:W-:Y:S01]  /*3f50*/  SEL R123, R127, R176, !P0 ;  /* 0x000000b07f7b7207 */ /* 0x000fe20004000000 */
[----:B------:R-:W-:Y:S01]  /*3f60*/  FMUL.FTZ R127, R124, R25 ;  /* 0x000000197c7f7220 */ /* 0x000fe20000410000 */
[----:B------:R-:W-:Y:S01]  /*3f70*/  LOP3.LUT R176, R2, 0x3e0, RZ, 0xc0, !PT ;  /* 0x000003e002b07812 */ /* 0x000fe200078ec0ff */
[----:B------:R4:W-:Y:S01]  /*3f80*/  STS.128 [R125], R40 ;  /* 0x000000287d007388 */ /* 0x0009e20000000c00 */
[----:B------:R-:W-:Y:S01]  /*3f90*/  LEA R126, R126, UR20, 0x4 ;  /* 0x000000147e7e7c11 */ /* 0x000fe2000f8e20ff */
[C---:B0-----:R-:W-:Y:S01]  /*3fa0*/  FMUL.FTZ R168, R129.reuse, R184 ;  /* 0x000000b881a87220 */ /* 0x041fe20000410000 */
[----:B------:R-:W-:Y:S01]  /*3fb0*/  LEA R128, R128, UR20, 0x4 ;  /* 0x0000001480807c11 */ /* 0x000fe2000f8e20ff */
[----:B------:R-:W-:Y:S01]  /*3fc0*/  FMUL.FTZ R167, R129, R182 ;  /* 0x000000b681a77220 */ /* 0x000fe20000410000 */
[----:B------:R-:W-:Y:S01]  /*3fd0*/  LEA R130, R130, UR20, 0x4 ;  /* 0x0000001482827c11 */ /* 0x000fe2000f8e20ff */
[----:B--2---:R0:W-:Y:S01]  /*3fe0*/  STS.128 [R126+0x200], R44 ;  /* 0x0002002c7e007388 */ /* 0x0041e20000000c00 */
[----:B------:R-:W-:Y:S01]  /*3ff0*/  LEA R132, R132, UR20, 0x4 ;  /* 0x0000001484847c11 */ /* 0x000fe2000f8e20ff */
[----:B------:R-:W2:Y:S01]  /*4000*/  MUFU.EX2 R131, R131 ;  /* 0x0000008300837308 */ /* 0x000ea20000000800 */
[----:B------:R-:W-:Y:S01]  /*4010*/  LEA R134, R134, UR20, 0x4 ;  /* 0x0000001486867c11 */ /* 0x000fe2000f8e20ff */
[----:B---3--:R-:W-:Y:S01]  /*4020*/  STS.128 [R128+0x400], R48 ;  /* 0x0004003080007388 */ /* 0x008fe20000000c00 */
[----:B------:R-:W-:Y:S01]  /*4030*/  LEA R136, R136, UR20, 0x4 ;  /* 0x0000001488887c11 */ /* 0x000fe2000f8e20ff */
[----:B-1----:R-:W-:Y:S01]  /*4040*/  FMUL.FTZ R140, R122, R140 ;  /* 0x0000008c7a8c7220 */ /* 0x002fe20000410000 */
[----:B------:R-:W-:Y:S01]  /*4050*/  LEA R138, R138, UR20, 0x4 ;  /* 0x000000148a8a7c11 */ /* 0x000fe2000f8e20ff */
[----:B------:R1:W-:Y:S01]  /*4060*/  STS.128 [R130+0x600], R52 ;  /* 0x0006003482007388 */ /* 0x0003e20000000c00 */
[----:B------:R-:W-:Y:S01]  /*4070*/  FMUL.FTZ R141, R122, R141 ;  /* 0x0000008d7a8d7220 */ /* 0x000fe20000410000 */
[----:B----4-:R-:W-:Y:S01]  /*4080*/  IADD3 R40, PT, PT, R176, R37, RZ ;  /* 0x00000025b0287210 */ /* 0x010fe20007ffe0ff */
[C---:B------:R-:W-:Y:S01]  /*4090*/  FMUL.FTZ R41, R124.reuse, R23 ;  /* 0x000000177c297220 */ /* 0x040fe20000410000 */
[----:B------:R-:W-:Y:S01]  /*40a0*/  FMUL.FTZ R42, R124, R24 ;  /* 0x000000187c2a7220 */ /* 0x000fe20000410000 */
[----:B------:R-:W-:Y:S01]  /*40b0*/  STS.128 [R132+0x800], R56 ;  /* 0x0008003884007388 */ /* 0x000fe20000000c00 */
[----:B------:R-:W-:Y:S01]  /*40c0*/  SHF.L.U32 R40, R40, 0x3, RZ ;  /* 0x0000000328287819 */ /* 0x000fe200000006ff */
[----:B------:R-:W3:Y:S01]  /*40d0*/  MUFU.EX2 R133, R133 ;  /* 0x0000008500857308 */ /* 0x000ee20000000800 */
[----:B------:R-:W-:Y:S01]  /*40e0*/  LEA R123, R123, UR20, 0x3 ;  /* 0x000000147b7b7c11 */ /* 0x000fe2000f8e18ff */
[----:B------:R-:W-:Y:S01]  /*40f0*/  STS.128 [R134+0xa00], R60 ;  /* 0x000a003c86007388 */ /* 0x000fe20000000c00 */
[----:B------:R-:W-:Y:S01]  /*4100*/  LEA.HI.SX32 R40, R40, R40, 0x1b ;  /* 0x0000002828287211 */ /* 0x000fe200078fdaff */
[C---:B--2---:R-:W-:Y:S01]  /*4110*/  FMUL.FTZ R166, R131.reuse, R188 ;  /* 0x000000bc83a67220 */ /* 0x044fe20000410000 */
[----:B------:R-:W-:Y:S01]  /*4120*/  FMUL.FTZ R165, R131, R186 ;  /* 0x000000ba83a57220 */ /* 0x000fe20000410000 */
[----:B------:R-:W-:Y:S01]  /*4130*/  STS.128 [R136+0xc00], R64 ;  /* 0x000c004088007388 */ /* 0x000fe20000000c00 */
[----:B------:R-:W-:Y:S01]  /*4140*/  LEA R125, R40, UR20, 0x4 ;  /* 0x00000014287d7c11 */ /* 0x000fe2000f8e20ff */
[----:B0-----:R0:W2:Y:S01]  /*4150*/  MUFU.EX2 R126, R41 ;  /* 0x00000029007e7308 */ /* 0x0010a20000000800 */
[C---:B------:R-:W-:Y:S01]  /*4160*/  FMUL.FTZ R40, R124.reuse, R22 ;  /* 0x000000167c287220 */ /* 0x040fe20000410000 */
[----:B------:R-:W-:Y:S01]  /*4170*/  STS.128 [R138+0xe00], R68 ;  /* 0x000e00448a007388 */ /* 0x000fe20000000c00 */
[----:B------:R-:W-:Y:S01]  /*4180*/  NOP ;  /* 0x0000000000007918 */ /* 0x000fe20000000000 */
[----:B0-----:R-:W-:-:S04]  /*4190*/  FMUL.FTZ R41, R124, R21 ;  /* 0x000000157c297220 */ /* 0x001fc80000410000 */
[----:B------:R-:W0:Y:S01]  /*41a0*/  MUFU.EX2 R139, R42 ;  /* 0x0000002a008b7308 */ /* 0x000e220000000800 */
[----:B------:R-:W4:Y:S01]  /*41b0*/  LDS.128 R68, [R125] ;  /* 0x000000007d447984 */ /* 0x000f220000000c00 */
[C---:B-1----:R-:W-:Y:S01]  /*41c0*/  FMUL.FTZ R130, R124.reuse, R19 ;  /* 0x000000137c827220 */ /* 0x042fe20000410000 */
[----:B------:R-:W-:Y:S01]  /*41d0*/  FMUL.FTZ R124, R124, R20 ;  /* 0x000000147c7c7220 */ /* 0x000fe20000410000 */
[C---:B---3--:R-:W-:Y:S01]  /*41e0*/  FMUL.FTZ R164, R133.reuse, R164 ;  /* 0x000000a485a47220 */ /* 0x048fe20000410000 */
[----:B------:R-:W1:Y:S01]  /*41f0*/  LDS.128 R64, [R125+0x10] ;  /* 0x000010007d407984 */ /* 0x000e620000000c00 */
[----:B------:R-:W-:Y:S01]  /*4200*/  FMUL.FTZ R163, R133, R163 ;  /* 0x000000a385a37220 */ /* 0x000fe20000410000 */
[C---:B--2---:R-:W-:Y:S01]  /*4210*/  FMUL.FTZ R156, R126.reuse, R156 ;  /* 0x0000009c7e9c7220 */ /* 0x044fe20000410000 */
[----:B------:R-:W2:Y:S01]  /*4220*/  MUFU.EX2 R129, R41 ;  /* 0x0000002900817308 */ /* 0x000ea20000000800 */
[----:B------:R-:W3:Y:S01]  /*4230*/  LDS.128 R60, [R125+0x20] ;  /* 0x000020007d3c7984 */ /* 0x000ee20000000c00 */
[----:B------:R-:W-:-:S03]  /*4240*/  FMUL.FTZ R155, R126, R155 ;  /* 0x0000009b7e9b7220 */ /* 0x000fc60000410000 */
[----:B------:R-:W5:Y:S03]  /*4250*/  LDS.128 R56, [R125+0x30] ;  /* 0x000030007d387984 */ /* 0x000f660000000c00 */
[----:B------:R2:W2:Y:S01]  /*4260*/  MUFU.EX2 R128, R40 ;  /* 0x0000002800807308 */ /* 0x0004a20000000800 */
[----:B------:R-:W5:Y:S01]  /*4270*/  LDS.128 R52, [R125+0x40] ;  /* 0x000040007d347984 */ /* 0x000f620000000c00 */
[C---:B0-----:R-:W-:Y:S01]  /*4280*/  FMUL.FTZ R154, R139.reuse, R154 ;  /* 0x0000009a8b9a7220 */ /* 0x041fe20000410000 */
[----:B------:R-:W-:Y:S02]  /*4290*/  FMUL.FTZ R150, R139, R150 ;  /* 0x000000968b967220 */ /* 0x000fe40000410000 */
[----:B------:R-:W0:Y:S03]  /*42a0*/  LDS.128 R48, [R125+0x50] ;  /* 0x000050007d307984 */ /* 0x000e260000000c00 */
[----:B------:R-:W4:Y:S01]  /*42b0*/  MUFU.EX2 R135, R135 ;  /* 0x0000008700877308 */ /* 0x000f220000000800 */
[----:B------:R-:W0:Y:S01]  /*42c0*/  LDS.128 R44, [R125+0x60] ;  /* 0x000060007d2c7984 */ /* 0x000e220000000c00 */
[C---:B--2---:R-:W-:Y:S01]  /*42d0*/  FMUL.FTZ R148, R129.reuse, R148 ;  /* 0x0000009481947220 */ /* 0x044fe20000410000 */
[----:B------:R-:W-:-:S02]  /*42e0*/  FMUL.FTZ R146, R129, R146 ;  /* 0x0000009281927220 */ /* 0x000fc40000410000 */
[----:B------:R2:W0:Y:S03]  /*42f0*/  LDS.128 R40, [R125+0x70] ;  /* 0x000070007d287984 */ /* 0x0004260000000c00 */
[----:B------:R-:W3:Y:S01]  /*4300*/  MUFU.EX2 R127, R127 ;  /* 0x0000007f007f7308 */ /* 0x000ee20000000800 */
[----:B------:R5:W-:Y:S01]  /*4310*/  STS.64 [R123+0x9880], R140 ;  /* 0x0098808c7b007388 */ /* 0x000be20000000a00 */
[C---:B------:R-:W-:Y:S01]  /*4320*/  FMUL.FTZ R181, R128.reuse, R181 ;  /* 0x000000b580b57220 */ /* 0x040fe20000410000 */
[----:B------:R-:W-:-:S05]  /*4330*/  FMUL.FTZ R180, R128, R180 ;  /* 0x000000b480b47220 */ /* 0x000fca0000410000 */
[----:B------:R-:W5:Y:S01]  /*4340*/  MUFU.EX2 R137, R137 ;  /* 0x0000008900897308 */ /* 0x000f620000000800 */
[C---:B----4-:R-:W-:Y:S01]  /*4350*/  FMUL.FTZ R162, R135.reuse, R162 ;  /* 0x000000a287a27220 */ /* 0x050fe20000410000 */
[----:B------:R-:W-:Y:S01]  /*4360*/  FMUL.FTZ R161, R135, R161 ;  /* 0x000000a187a17220 */ /* 0x000fe20000410000 */
[----:B------:R-:W-:Y:S01]  /*4370*/  FMUL.FTZ R121, R69, UR45 ;  /* 0x0000002d45797c20 */ /* 0x000fe20008410000 */
[----:B--2---:R-:W-:Y:S01]  /*4380*/  FMUL.FTZ R125, R71, UR45 ;  /* 0x0000002d477d7c20 */ /* 0x004fe20008410000 */
[----:B-1----:R-:W-:Y:S02]  /*4390*/  FMUL.FTZ R129, R67, UR45 ;  /* 0x0000002d43817c20 */ /* 0x002fe40008410000 */
[----:B------:R-:W-:Y:S01]  /*43a0*/  FFMA.FTZ R121, R68, UR46, R121 ;  /* 0x0000002e44797c23 */ /* 0x000fe20008010079 */
[----:B------:R-:W1:Y:S01]  /*43b0*/  MUFU.EX2 R130, R130 ;  /* 0x0000008200827308 */ /* 0x000e620000000800 */
[C---:B---3--:R-:W-:Y:S01]  /*43c0*/  FMUL.FTZ R160, R127.reuse, R160 ;  /* 0x000000a07fa07220 */ /* 0x048fe20000410000 */
[----:B------:R-:W-:Y:S01]  /*43d0*/  FMUL.FTZ R159, R127, R159 ;  /* 0x0000009f7f9f7220 */ /* 0x000fe20000410000 */
[----:B------:R-:W-:Y:S01]  /*43e0*/  FMUL.FTZ R127, R65, UR45 ;  /* 0x0000002d417f7c20 */ /* 0x000fe20008410000 */
[----:B------:R-:W-:Y:S01]  /*43f0*/  FMUL.FTZ R131, R61, UR45 ;  /* 0x0000002d3d837c20 */ /* 0x000fe20008410000 */
[----:B------:R-:W-:Y:S01]  /*4400*/  FMUL.FTZ R133, R63, UR45 ;  /* 0x0000002d3f857c20 */ /* 0x000fe20008410000 */
[----:B-----5:R-:W-:Y:S01]  /*4410*/  FMUL.FTZ R135, R57, UR45 ;  /* 0x0000002d39877c20 */ /* 0x020fe20008410000 */
[----:B------:R-:W-:Y:S01]  /*4420*/  FFMA.FTZ R125, R70, UR46, R125 ;  /* 0x0000002e467d7c23 */ /* 0x000fe2000801007d */
[----:B------:R-:W2:Y:S01]  /*4430*/  MUFU.EX2 R124, R124 ;  /* 0x0000007c007c7308 */ /* 0x000ea20000000800 */
[C---:B------:R-:W-:Y:S01]  /*4440*/  FMUL.FTZ R158, R137.reuse, R158 ;  /* 0x0000009e899e7220 */ /* 0x040fe20000410000 */
[----:B------:R-:W-:Y:S01]  /*4450*/  FMUL.FTZ R157, R137, R157 ;  /* 0x0000009d899d7220 */ /* 0x000fe20000410000 */
[----:B------:R-:W-:Y:S01]  /*4460*/  FMUL.FTZ R137, R59, UR45 ;  /* 0x0000002d3b897c20 */ /* 0x000fe20008410000 */
[----:B------:R-:W-:Y:S01]  /*4470*/  FMUL.FTZ R139, R53, UR45 ;  /* 0x0000002d358b7c20 */ /* 0x000fe20008410000 */
[----:B------:R-:W-:Y:S01]  /*4480*/  FMUL.FTZ R123, R55, UR45 ;  /* 0x0000002d377b7c20 */ /* 0x000fe20008410000 */
[----:B0-----:R-:W-:Y:S01]  /*4490*/  FMUL.FTZ R143, R49, UR45 ;  /* 0x0000002d318f7c20 */ /* 0x001fe20008410000 */
[----:B------:R-:W-:Y:S01]  /*44a0*/  FMUL.FTZ R153, R51, UR45 ;  /* 0x0000002d33997c20 */ /* 0x000fe20008410000 */
[----:B------:R-:W-:Y:S01]  /*44b0*/  FFMA.FTZ R120, R64, UR46, R127 ;  /* 0x0000002e40787c23 */ /* 0x000fe2000801007f */
[----:B------:R-:W-:Y:S01]  /*44c0*/  FMUL.FTZ R183, R45, UR45 ;  /* 0x0000002d2db77c20 */ /* 0x000fe20008410000 */
[----:B------:R-:W-:Y:S01]  /*44d0*/  FMUL.FTZ R185, R47, UR45 ;  /* 0x0000002d2fb97c20 */ /* 0x000fe20008410000 */
[----:B------:R-:W-:Y:S01]  /*44e0*/  FFMA.FTZ R129, R66, UR46, R129 ;  /* 0x0000002e42817c23 */ /* 0x000fe20008010081 */
[----:B------:R-:W-:Y:S01]  /*44f0*/  FFMA.FTZ R131, R60, UR46, R131 ;  /* 0x0000002e3c837c23 */ /* 0x000fe20008010083 */
        /* <DEDUP_REMOVED lines=13> */
[C---:B-1----:R-:W-:Y:S01]  /*45d0*/  FMUL.FTZ R179, R130.reuse, R179 ;  /* 0x000000b382b37220 */ /* 0x042fe20000410000 */
[----:B------:R-:W-:Y:S01]  /*45e0*/  FMUL.FTZ R178, R130, R178 ;  /* 0x000000b282b27220 */ /* 0x000fe20000410000 */
        /* <DEDUP_REMOVED lines=30> */
.L_x_4112:
[----:B------:R-:W0:Y:S02]  /*47d0*/  LDS.64 R152, [R152+UR20+0xa888] ;  /* 0x00a8881498987984 */ /* 0x000e240008000a00 */
.L_x_4113:
[----:B------:R-:W-:Y:S05]  /*47e0*/  BSYNC.RECONVERGENT B0 ;  /* 0x0000000000007941 */ /* 0x000fea0003800200 */
.L_x_4111:
[----:B------:R-:W3:Y:S01]  /*47f0*/  @P1 LDC R121, c[0x0][0x38c] ;  /* 0x0000e300ff791b82 */ /* 0x000ee20000000800 */
[----:B-1----:R-:W-:Y:S01]  /*4800*/  MOV R120, UR13 ;  /* 0x0000000d00787c02 */ /* 0x002fe20008000f00 */
[----:B------:R-:W-:Y:S01]  /*4810*/  HFMA2 R123, -RZ, RZ, 0, 9.5367431640625e-07 ;  /* 0x00000010ff7b7431 */ /* 0x000fe200000001ff */
[----:B------:R-:W-:Y:S01]  /*4820*/  MOV R136, 0x3f800000 ;  /* 0x3f80000000887802 */ /* 0x000fe20000000f00 */
[----:B------:R-:W-:Y:S01]  /*4830*/  HFMA2 R137, -RZ, RZ, 0, 0 ;  /* 0x00000000ff897431 */ /* 0x000fe200000001ff */
[----:B------:R-:W-:Y:S01]  /*4840*/  @P1 IADD3 R120, PT, PT, R120, -0x2, RZ ;  /* 0xfffffffe78781810 */ /* 0x000fe20007ffe0ff */
[----:B------:R-:W-:Y:S01]  /*4850*/  FMUL.FTZ R122, R116, R33 ;  /* 0x00000021747a7220 */ /* 0x000fe20000410000 */
[----:B------:R-:W-:Y:S01]  /*4860*/  FMUL.FTZ R125, RZ, R173 ;  /* 0x000000adff7d7220 */ /* 0x000fe20000410000 */
[----:B------:R-:W-:Y:S02]  /*4870*/  CS2R R138, SRZ ;  /* 0x00000000008a7805 */ /* 0x000fe4000001ff00 */
[----:B---3--:R-:W-:-:S04]  /*4880*/  @P1 IMAD R120, R120, R121, UR8 ;  /* 0x0000000878781e24 */ /* 0x008fc8000f8e0279 */
        /* <DEDUP_REMOVED lines=38> */
[C---:B------:R-:W-:Y:S01]  /*4af0*/  FFMA.FTZ R126, R164.reuse, R122, R125 ;  /* 0x0000007aa47e7223 */ /* 0x040fe2000001007d */
[CC--:B------:R-:W-:Y:S02]  /*4b00*/  FMUL.FTZ R122, R171.reuse, R120.reuse ;  /* 0x00000078ab7a7220 */ /* 0x0c0fe40000410000 */
[----:B------:R-:W-:Y:S01]  /*4b10*/  FFMA.FTZ R125, R164, R123, -R124 ;  /* 0x0000007ba47d7223 */ /* 0x000fe2000001087c */
[-C--:B------:R-:W-:Y:S01]  /*4b20*/  FMUL.FTZ R123, R171, R121.reuse ;  /* 0x00000079ab7b7220 */ /* 0x080fe20000410000 */
[----:B------:R-:W-:Y:S01]  /*4b30*/  FADD.FTZ R126, RZ, R126 ;  /* 0x0000007eff7e7221 */ /* 0x000fe20000010000 */
[----:B------:R-:W-:Y:S01]  /*4b40*/  FFMA.FTZ R122, R172, R121, -R122 ;  /* 0x00000079ac7a7223 */ /* 0x000fe2000001087a */
[----:B------:R-:W-:Y:S01]  /*4b50*/  FFMA.FTZ R125, R114, R27, R125 ;  /* 0x0000001b727d7223 */ /* 0x000fe2000001007d */
        /* <DEDUP_REMOVED lines=22> */
[----:B------:R-:W-:Y:S01]  /*4cc0*/  FFMA.FTZ R120, R166, R123, R120 ;  /* 0x0000007ba6787223 */ /* 0x000fe20000010078 */
[----:B------:R-:W-:Y:S01]  /*4cd0*/  FFMA.FTZ R125, R108, R25, R125 ;  /* 0x000000196c7d7223 */ /* 0x000fe2000001007d */
        /* <DEDUP_REMOVED lines=9> */
[----:B------:R-:W-:Y:S01]  /*4d70*/  FFMA.FTZ R124, R109, R26, R124 ;  /* 0x0000001a6d7c7223 */ /* 0x000fe2000001007c */
        /* <DEDUP_REMOVED lines=12> */
[----:B------:R-:W-:Y:S01]  /*4e40*/  FFMA.FTZ R122, R160, R121, -R122 ;  /* 0x00000079a07a7223 */ /* 0x000fe2000001087a */
[----:B------:R-:W-:Y:S01]  /*4e50*/  FFMA.FTZ R125, R110, R23, R125 ;  /* 0x000000176e7d7223 */ /* 0x000fe2000001007d */
[----:B------:R-:W-:Y:S01]  /*4e60*/  FFMA.FTZ R123, R160, R120, R123 ;  /* 0x00000078a07b7223 */ /* 0x000fe2000001007b */
[C---:B------:R-:W-:Y:S01]  /*4e70*/  FMUL.FTZ R129, R150.reuse, R127 ;  /* 0x0000007f96817220 */ /* 0x040fe20000410000 */
[CC--:B------:R-:W-:Y:S01]  /*4e80*/  FMUL.FTZ R120, R157.reuse, R122.reuse ;  /* 0x0000007a9d787220 */ /* 0x0c0fe20000410000 */
[----:B------:R-:W-:Y:S01]  /*4e90*/  FMUL.FTZ R126, R150, R125 ;  /* 0x0000007d967e7220 */ /* 0x000fe20000410000 */
[----:B------:R-:W-:Y:S01]  /*4ea0*/  FMUL.FTZ R121, R157, R123 ;  /* 0x0000007b9d797220 */ /* 0x000fe20000410000 */
[----:B------:R-:W-:Y:S01]  /*4eb0*/  FFMA.FTZ R124, R154, R125, -R129 ;  /* 0x0000007d9a7c7223 */ /* 0x000fe20000010881 */
[----:B------:R-:W-:Y:S01]  /*4ec0*/  FFMA.FTZ R120, R158, R123, R120 ;  /* 0x0000007b9e787223 */ /* 0x000fe20000010078 */
[----:B------:R-:W-:Y:S01]  /*4ed0*/  FFMA.FTZ R126, R154, R127, R126 ;  /* 0x0000007f9a7e7223 */ /* 0x000fe2000001007e */
[----:B------:R-:W-:Y:S01]  /*4ee0*/  FFMA.FTZ R121, R158, R122, -R121 ;  /* 0x0000007a9e797223 */ /* 0x000fe20000010879 */
[----:B------:R-:W-:Y:S01]  /*4ef0*/  FFMA.FTZ R125, R111, R24, R124 ;  /* 0x000000186f7d7223 */ /* 0x000fe2000001007c */
[CC--:B------:R-:W-:Y:S01]  /*4f00*/  FMUL.FTZ R122, R155.reuse, R120.reuse ;  /* 0x000000789b7a7220 */ /* 0x0c0fe20000410000 */
[----:B------:R-:W-:Y:S01]  /*4f10*/  FADD.FTZ R127, RZ, R126 ;  /* 0x0000007eff7f7221 */ /* 0x000fe20000010000 */
[----:B------:R-:W-:Y:S01]  /*4f20*/  FMUL.FTZ R123, R155, R121 ;  /* 0x000000799b7b7220 */ /* 0x000fe20000410000 */
[----:B------:R-:W-:Y:S01]  /*4f30*/  FMUL.FTZ R129, R146, R125 ;  /* 0x0000007d92817220 */ /* 0x000fe20000410000 */
[----:B------:R-:W-:Y:S01]  /*4f40*/  FFMA.FTZ R121, R156, R121, -R122 ;  /* 0x000000799c797223 */ /* 0x000fe2000001087a */
[-C--:B------:R-:W-:Y:S01]  /*4f50*/  FMUL.FTZ R124, R146, R127.reuse ;  /* 0x0000007f927c7220 */ /* 0x080fe20000410000 */
[----:B------:R-:W-:Y:S01]  /*4f60*/  FFMA.FTZ R123, R156, R120, R123 ;  /* 0x000000789c7b7223 */ /* 0x000fe2000001007b */
[----:B------:R-:W-:Y:S01]  /*4f70*/  FFMA.FTZ R129, R148, R127, R129 ;  /* 0x0000007f94817223 */ /* 0x000fe20000010081 */
[----:B------:R-:W-:Y:S01]  /*4f80*/  FMUL.FTZ R120, R150, R121 ;  /* 0x0000007996787220 */ /* 0x000fe20000410000 */
[----:B------:R-:W-:Y:S01]  /*4f90*/  FFMA.FTZ R127, R148, R125, -R124 ;  /* 0x0000007d947f7223 */ /* 0x000fe2000001087c */
[-C--:B------:R-:W-:Y:S01]  /*4fa0*/  FMUL.FTZ R125, R150, R123.reuse ;  /* 0x0000007b967d7220 */ /* 0x080fe20000410000 */
[----:B------:R-:W-:Y:S01]  /*4fb0*/  FADD.FTZ R129, RZ, R129 ;  /* 0x00000081ff817221 */ /* 0x000fe20000010000 */
[----:B------:R-:W-:Y:S01]  /*4fc0*/  FFMA.FTZ R123, R154, R123, R120 ;  /* 0x0000007b9a7b7223 */ /* 0x000fe20000010078 */
[----:B------:R-:W-:Y:S01]  /*4fd0*/  FFMA.FTZ R127, R104, R21, R127 ;  /* 0x00000015687f7223 */ /* 0x000fe2000001007f */
[----:B------:R-:W-:Y:S01]  /*4fe0*/  FFMA.FTZ R125, R154, R121, -R125 ;  /* 0x000000799a7d7223 */ /* 0x000fe2000001087d */
[----:B------:R-:W-:Y:S01]  /*4ff0*/  FMUL.FTZ R122, R180, R129 ;  /* 0x00000081b47a7220 */ /* 0x000fe20000410000 */
[----:B------:R-:W-:Y:S01]  /*5000*/  FMUL.FTZ R120, R146, R123 ;  /* 0x0000007b92787220 */ /* 0x000fe20000410000 */
[----:B------:R-:W-:Y:S01]  /*5010*/  FMUL.FTZ R124, R180, R127 ;  /* 0x0000007fb47c7220 */ /* 0x000fe20000410000 */
[----:B------:R-:W-:Y:S01]  /*5020*/  FMUL.FTZ R121, R146, R125 ;  /* 0x0000007d92797220 */ /* 0x000fe20000410000 */
[C---:B------:R-:W-:Y:S01]  /*5030*/  FFMA.FTZ R122, R181.reuse, R127, -R122 ;  /* 0x0000007fb57a7223 */ /* 0x040fe2000001087a */
[C---:B------:R-:W-:Y:S01]  /*5040*/  FFMA.FTZ R120, R148.reuse, R125, -R120 ;  /* 0x0000007d94787223 */ /* 0x040fe20000010878 */
[----:B------:R-:W-:Y:S01]  /*5050*/  FFMA.FTZ R124, R181, R129, R124 ;  /* 0x00000081b57c7223 */ /* 0x000fe2000001007c */
[----:B------:R-:W-:Y:S01]  /*5060*/  FFMA.FTZ R121, R148, R123, R121 ;  /* 0x0000007b94797223 */ /* 0x000fe20000010079 */
[----:B------:R-:W-:-:S02]  /*5070*/  FFMA.FTZ R123, R105, R22, R122 ;  /* 0x00000016697b7223 */ /* 0x000fc4000001007a */
[----:B------:R-:W-:Y:S01]  /*5080*/  FADD.FTZ R125, RZ, R124 ;  /* 0x0000007cff7d7221 */ /* 0x000fe20000010000 */
[C---:B------:R-:W-:Y:S01]  /*5090*/  FMUL.FTZ R122, R180.reuse, R121 ;  /* 0x00000079b47a7220 */ /* 0x040fe20000410000 */
[-C--:B------:R-:W-:Y:S01]  /*50a0*/  FMUL.FTZ R124, R180, R120.reuse ;  /* 0x00000078b47c7220 */ /* 0x080fe20000410000 */
        /* <DEDUP_REMOVED lines=128> */
.L_x_4237:
        /* <DEDUP_REMOVED lines=13> */
.L_x_4240:
[----:B------:R-:W-:-:S03]  /*5980*/  UMOV UR21, 0xffffffff ;  /* 0xffffffff00157882 */ /* 0x000fc60000000000 */
[----:B------:R-:W-:Y:S05]  /*5990*/  BRA.DIV UR21, `(.L_x_4117) ;  /* 0x0000008215c47947 */ /* 0x000fea000b800000 */
.L_x_4243:
[----:B------:R-:W-:-:S03]  /*59a0*/  UMOV UR21, 0xffffffff ;  /* 0xffffffff00157882 */ /* 0x000fc60000000000 */
[----:B------:R-:W-:Y:S05]  /*59b0*/  BRA.DIV UR21, `(.L_x_4118) ;  /* 0x0000008215e47947 */ /* 0x000fea000b800000 */
.L_x_4246:
[----:B------:R-:W-:-:S03]  /*59c0*/  UMOV UR21, 0xffffffff ;  /* 0xffffffff00157882 */ /* 0x000fc60000000000 */
[----:B------:R-:W-:Y:S05]  /*59d0*/  BRA.DIV UR21, `(.L_x_4119) ;  /* 0x0000008615047947 */ /* 0x000fea000b800000 */
.L_x_4249:
        /* <DEDUP_REMOVED lines=10> */
.L_x_4259:
        /* <DEDUP_REMOVED lines=45> */
.L_x_4114:
[----:B------:R-:W-:Y:S05]  /*5d50*/  WARPSYNC.ALL ;  /* 0x0000000000007948 */ /* 0x000fea0003800000 */
[----:B-1----:R-:W-:Y:S01]  /*5d60*/  FMUL.FTZ R121, R43, UR46 ;  /* 0x0000002e2b797c20 */ /* 0x002fe20008410000 */
[----:B------:R-:W-:Y:S01]  /*5d70*/  FMUL.FTZ R122, R175, R192 ;  /* 0x000000c0af7a7220 */ /* 0x000fe20000410000 */
[----:B------:R-:W-:Y:S01]  /*5d80*/  FMUL.FTZ R127, R41, UR46 ;  /* 0x0000002e297f7c20 */ /* 0x000fe20008410000 */
[----:B------:R-:W-:Y:S01]  /*5d90*/  BAR.SYNC.DEFER_BLOCKING 0x0 ;  /* 0x0000000000007b1d */ /* 0x000fe20000010000 */
[----:B------:R-:W-:Y:S01]  /*5da0*/  FFMA.FTZ R120, R42, UR45, -R121 ;  /* 0x0000002d2a787c23 */ /* 0x000fe20008010879 */
[-C--:B0-2---:R-:W-:Y:S01]  /*5db0*/  FMUL.FTZ R121, R175, R153.reuse ;  /* 0x00000099af797220 */ /* 0x085fe20000410000 */
[----:B------:R-:W-:Y:S01]  /*5dc0*/  FFMA.FTZ R127, R40, UR45, -R127 ;  /* 0x0000002d287f7c23 */ /* 0x000fe2000801087f */
[----:B------:R-:W-:Y:S01]  /*5dd0*/  FMUL.FTZ R129, R45, UR46 ;  /* 0x0000002e2d817c20 */ /* 0x000fe20008410000 */
[----:B------:R-:W-:Y:S01]  /*5de0*/  FMUL.FTZ R120, R3, R120 ;  /* 0x0000007803787220 */ /* 0x000fe20000410000 */
[----:B------:R-:W-:Y:S01]  /*5df0*/  FFMA.FTZ R121, R177, R152, -R121 ;  /* 0x00000098b1797223 */ /* 0x000fe20000010879 */
[----:B------:R-:W-:Y:S01]  /*5e00*/  FMUL.FTZ R227, R61, UR46 ;  /* 0x0000002e3de37c20 */ /* 0x000fe20008410000 */
[----:B------:R-:W-:Y:S01]  /*5e10*/  FFMA.FTZ R129, R44, UR45, -R129 ;  /* 0x0000002d2c817c23 */ /* 0x000fe20008010881 */
[-C--:B------:R-:W-:Y:S01]  /*5e20*/  FMUL.FTZ R125, R175, R120.reuse ;  /* 0x00000078af7d7220 */ /* 0x080fe20000410000 */
[C---:B------:R-:W-:Y:S01]  /*5e30*/  FFMA.FTZ R123, R177.reuse, R120, R122 ;  /* 0x00000078b17b7223 */ /* 0x040fe2000001007a */
[C---:B------:R-:W-:Y:S01]  /*5e40*/  FMUL.FTZ R120, R177.reuse, R153 ;  /* 0x00000099b1787220 */ /* 0x040fe20000410000 */
[----:B------:R-:W-:Y:S01]  /*5e50*/  FMUL.FTZ R124, R178, R121 ;  /* 0x00000079b27c7220 */ /* 0x000fe20000410000 */
[----:B------:R-:W-:Y:S01]  /*5e60*/  FFMA.FTZ R122, R177, R192, -R125 ;  /* 0x000000c0b17a7223 */ /* 0x000fe2000001087d */
[----:B------:R-:W-:Y:S01]  /*5e70*/  FFMA.FTZ R123, R4, R127, R123 ;  /* 0x0000007f047b7223 */ /* 0x000fe2000001007b */
[----:B------:R-:W-:Y:S01]  /*5e80*/  FFMA.FTZ R120, -R175, R152, -R120 ;  /* 0x00000098af787223 */ /* 0x000fe20000010978 */
[----:B------:R-:W-:Y:S01]  /*5e90*/  FMUL.FTZ R127, R47, UR46 ;  /* 0x0000002e2f7f7c20 */ /* 0x000fe20008410000 */
[----:B------:R-:W-:Y:S01]  /*5ea0*/  FADD.FTZ R122, R191, R122 ;  /* 0x0000007abf7a7221 */ /* 0x000fe20000010000 */
[C---:B------:R-:W-:Y:S01]  /*5eb0*/  FMUL.FTZ R125, R178.reuse, R123 ;  /* 0x0000007bb27d7220 */ /* 0x040fe20000410000 */
[CC--:B------:R-:W-:Y:S01]  /*5ec0*/  FFMA.FTZ R124, R179.reuse, R120.reuse, -R124 ;  /* 0x00000078b37c7223 */ /* 0x0c0fe2000001087c */
[C---:B------:R-:W-:Y:S01]  /*5ed0*/  FMUL.FTZ R120, R178.reuse, R120 ;  /* 0x00000078b2787220 */ /* 0x040fe20000410000 */
[-C--:B------:R-:W-:Y:S01]  /*5ee0*/  FMUL.FTZ R126, R178, R122.reuse ;  /* 0x0000007ab27e7220 */ /* 0x080fe20000410000 */
[----:B------:R-:W-:Y:S01]  /*5ef0*/  FFMA.FTZ R127, R46, UR45, -R127 ;  /* 0x0000002d2e7f7c23 */ /* 0x000fe2000801087f */
[C---:B------:R-:W-:Y:S01]  /*5f00*/  FFMA.FTZ R125, R179.reuse, R122, -R125 ;  /* 0x0000007ab37d7223 */ /* 0x040fe2000001087d */
[C---:B------:R-:W-:Y:S01]  /*5f10*/  FFMA.FTZ R120, R179.reuse, R121, R120 ;  /* 0x00000079b3787223 */ /* 0x040fe20000010078 */
[----:B------:R-:W-:Y:S01]  /*5f20*/  FFMA.FTZ R126, R179, R123, R126 ;  /* 0x0000007bb37e7223 */ /* 0x000fe2000001007e */
[----:B------:R-:W-:Y:S01]  /*5f30*/  FMUL.FTZ R122, R180, R124 ;  /* 0x0000007cb47a7220 */ /* 0x000fe20000410000 */
[----:B------:R-:W-:Y:S01]  /*5f40*/  FADD.FTZ R125, R190, R125 ;  /* 0x0000007dbe7d7221 */ /* 0x000fe20000010000 */
[CC--:B------:R-:W-:Y:S01]  /*5f50*/  FMUL.FTZ R123, R180.reuse, R120.reuse ;  /* 0x00000078b47b7220 */ /* 0x0c0fe20000410000 */
[----:B------:R-:W-:Y:S01]  /*5f60*/  FFMA.FTZ R126, R5, R127, R126 ;  /* 0x0000007f057e7223 */ /* 0x000fe2000001007e */
[C---:B------:R-:W-:Y:S01]  /*5f70*/  FFMA.FTZ R121, R181.reuse, R120, R122 ;  /* 0x00000078b5797223 */ /* 0x040fe2000001007a */
[C---:B------:R-:W-:Y:S01]  /*5f80*/  FMUL.FTZ R127, R180.reuse, R125 ;  /* 0x0000007db47f7220 */ /* 0x040fe20000410000 */
[C---:B------:R-:W-:Y:S01]  /*5f90*/  FFMA.FTZ R123, R181.reuse, R124, -R123 ;  /* 0x0000007cb57b7223 */ /* 0x040fe2000001087b */
[-C--:B------:R-:W-:Y:S01]  /*5fa0*/  FMUL.FTZ R120, R180, R126.reuse ;  /* 0x0000007eb4787220 */ /* 0x080fe20000410000 */
[----:B------:R-:W-:Y:S01]  /*5fb0*/  FMUL.FTZ R131, R146, R121 ;  /* 0x0000007992837220 */ /* 0x000fe20000410000 */
[C---:B------:R-:W-:Y:S01]  /*5fc0*/  FFMA.FTZ R127, R181.reuse, R126, R127 ;  /* 0x0000007eb57f7223 */ /* 0x040fe2000001007f */
[----:B------:R-:W-:Y:S01]  /*5fd0*/  FFMA.FTZ R227, R60, UR45, -R227 ;  /* 0x0000002d3ce37c23 */ /* 0x000fe200080108e3 */
[----:B------:R-:W-:Y:S01]  /*5fe0*/  FFMA.FTZ R120, R181, R125, -R120 ;  /* 0x0000007db5787223 */ /* 0x000fe20000010878 */
[----:B------:R-:W-:Y:S01]  /*5ff0*/  FFMA.FTZ R131, R148, R123, -R131 ;  /* 0x0000007b94837223 */ /* 0x000fe20000010883 */
[----:B------:R-:W-:Y:S01]  /*6000*/  FFMA.FTZ R127, R6, R129, R127 ;  /* 0x00000081067f7223 */ /* 0x000fe2000001007f */
[----:B------:R-:W-:Y:S01]  /*6010*/  FMUL.FTZ R223, R67, UR46 ;  /* 0x0000002e43df7c20 */ /* 0x000fe20008410000 */
[----:B------:R-:W-:Y:S01]  /*6020*/  FADD.FTZ R125, R189, R120 ;  /* 0x00000078bd7d7221 */ /* 0x000fe20000010000 */
[----:B------:R-:W-:Y:S01]  /*6030*/  FMUL.FTZ R120, R146, R123 ;  /* 0x0000007b92787220 */ /* 0x000fe20000410000 */
[----:B------:R-:W-:Y:S01]  /*6040*/  FMUL.FTZ R129, R150, R131 ;  /* 0x0000008396817220 */ /* 0x000fe20000410000 */
[----:B------:R-:W-:Y:S01]  /*6050*/  FMUL.FTZ R123, R51, UR46 ;  /* 0x0000002e337b7c20 */ /* 0x000fe20008410000 */
[----:B------:R-:W-:Y:S01]  /*6060*/  FMUL.FTZ R122, R146, R125 ;  /* 0x0000007d927a7220 */ /* 0x000fe20000410000 */
[----:B------:R-:W-:Y:S01]  /*6070*/  FFMA.FTZ R121, R148, R121, R120 ;  /* 0x0000007994797223 */ /* 0x000fe20000010078 */
[----:B------:R-:W-:Y:S01]  /*6080*/  FFMA.FTZ R223, R66, UR45, -R223 ;  /* 0x0000002d42df7c23 */ /* 0x000fe200080108df */
[----:B------:R-:W-:Y:S01]  /*6090*/  FFMA.FTZ R123, R50, UR45, -R123 ;  /* 0x0000002d327b7c23 */ /* 0x000fe2000801087b */
[-C--:B------:R-:W-:Y:S01]  /*60a0*/  FFMA.FTZ R122, R148, R127.reuse, R122 ;  /* 0x0000007f947a7223 */ /* 0x080fe2000001007a */
[----:B------:R-:W-:Y:S01]  /*60b0*/  FMUL.FTZ R127, R146, R127 ;  /* 0x0000007f927f7220 */ /* 0x000fe20000410000 */
[-C--:B------:R-:W-:Y:S01]  /*60c0*/  FMUL.FTZ R120, R150, R121.reuse ;  /* 0x0000007996787220 */ /* 0x080fe20000410000 */
[----:B------:R-:W-:Y:S01]  /*60d0*/  FFMA.FTZ R129, R154, R121, R129 ;  /* 0x000000799a817223 */ /* 0x000fe20000010081 */
[----:B------:R-:W-:Y:S01]  /*60e0*/  FFMA.FTZ R123, R7, R123, R122 ;  /* 0x0000007b077b7223 */ /* 0x000fe2000001007a */
[----:B------:R-:W-:Y:S01]  /*60f0*/  FFMA.FTZ R127, R148, R125, -R127 ;  /* 0x0000007d947f7223 */ /* 0x000fe2000001087f */
[----:B------:R-:W-:Y:S01]  /*6100*/  FFMA.FTZ R131, R154, R131, -R120 ;  /* 0x000000839a837223 */ /* 0x000fe20000010878 */
[C---:B------:R-:W-:Y:S01]  /*6110*/  FMUL.FTZ R122, R155.reuse, R129 ;  /* 0x000000819b7a7220 */ /* 0x040fe20000410000 */
[----:B------:R-:W0:Y:S01]  /*6120*/  LDS.64 R120, [R144+0x8] ;  /* 0x0000080090787984 */ /* 0x000e220000000a00 */
[----:B------:R-:W-:Y:S01]  /*6130*/  FADD.FTZ R127, R188, R127 ;  /* 0x0000007fbc7f7221 */ /* 0x000fe20000010000 */
[-C--:B------:R-:W-:Y:S01]  /*6140*/  FMUL.FTZ R133, R155, R131.reuse ;  /* 0x000000839b857220 */ /* 0x080fe20000410000 */
[----:B------:R-:W-:Y:S01]  /*6150*/  FFMA.FTZ R131, R156, R131, -R122 ;  /* 0x000000839c837223 */ /* 0x000fe2000001087a */
[----:B------:R-:W-:Y:S01]  /*6160*/  FMUL.FTZ R219, R71, UR46 ;  /* 0x0000002e47db7c20 */ /* 0x000fe20008410000 */
[----:B------:R-:W-:Y:S01]  /*6170*/  FMUL.FTZ R125, R150, R127 ;  /* 0x0000007f967d7220 */ /* 0x000fe20000410000 */
[----:B------:R-:W-:Y:S01]  /*6180*/  FFMA.FTZ R133, R156, R129, R133 ;  /* 0x000000819c857223 */ /* 0x000fe20000010085 */
[----:B------:R-:W-:Y:S01]  /*6190*/  FMUL.FTZ R129, R49, UR46 ;  /* 0x0000002e31817c20 */ /* 0x000fe20008410000 */
[----:B------:R-:W-:Y:S01]  /*61a0*/  FFMA.FTZ R219, R70, UR45, -R219 ;  /* 0x0000002d46db7c23 */ /* 0x000fe200080108db */
[-C--:B------:R-:W-:Y:S01]  /*61b0*/  FFMA.FTZ R125, R154, R123.reuse, R125 ;  /* 0x0000007b9a7d7223 */ /* 0x080fe2000001007d */
[----:B------:R-:W-:Y:S01]  /*61c0*/  FMUL.FTZ R123, R150, R123 ;  /* 0x0000007b967b7220 */ /* 0x000fe20000410000 */
[----:B------:R-:W-:Y:S01]  /*61d0*/  FFMA.FTZ R129, R48, UR45, -R129 ;  /* 0x0000002d30817c23 */ /* 0x000fe20008010881 */
[C---:B------:R-:W-:Y:S01]  /*61e0*/  FMUL.FTZ R135, R157.reuse, R133 ;  /* 0x000000859d877220 */ /* 0x040fe20000410000 */
[----:B------:R-:W-:Y:S01]  /*61f0*/  UISETP.GE.AND UP0, UPT, UR13, UR25, UPT ;  /* 0x000000190d00728c */ /* 0x000fe2000bf06270 */
[----:B------:R-:W-:Y:S01]  /*6200*/  FFMA.FTZ R122, R154, R127, -R123 ;  /* 0x0000007f9a7a7223 */ /* 0x000fe2000001087b */
[----:B------:R-:W-:Y:S01]  /*6210*/  FFMA.FTZ R125, R8, R129, R125 ;  /* 0x00000081087d7223 */ /* 0x000fe2000001007d */
[CC--:B------:R-:W-:Y:S01]  /*6220*/  FFMA.FTZ R135, R158.reuse, R131.reuse, -R135 ;  /* 0x000000839e877223 */ /* 0x0c0fe20000010887 */
[----:B------:R-:W-:Y:S01]  /*6230*/  FMUL.FTZ R131, R157, R131 ;  /* 0x000000839d837220 */ /* 0x000fe20000410000 */
[----:B------:R-:W-:Y:S01]  /*6240*/  FADD.FTZ R122, R187, R122 ;  /* 0x0000007abb7a7221 */ /* 0x000fe20000010000 */
[----:B------:R-:W-:Y:S01]  /*6250*/  FMUL.FTZ R123, R155, R125 ;  /* 0x0000007d9b7b7220 */ /* 0x000fe20000410000 */
[----:B------:R-:W-:Y:S01]  /*6260*/  FMUL.FTZ R129, R55, UR46 ;  /* 0x0000002e37817c20 */ /* 0x000fe20008410000 */
[----:B------:R-:W-:Y:S01]  /*6270*/  FFMA.FTZ R131, R158, R133, R131 ;  /* 0x000000859e837223 */ /* 0x000fe20000010083 */
[----:B------:R-:W-:Y:S01]  /*6280*/  FMUL.FTZ R133, R159, R135 ;  /* 0x000000879f857220 */ /* 0x000fe20000410000 */
[-C--:B------:R-:W-:Y:S01]  /*6290*/  FFMA.FTZ R127, R156, R122.reuse, -R123 ;  /* 0x0000007a9c7f7223 */ /* 0x080fe2000001087b */
[----:B------:R-:W-:Y:S01]  /*62a0*/  FMUL.FTZ R123, R155, R122 ;  /* 0x0000007a9b7b7220 */ /* 0x000fe20000410000 */
[----:B------:R-:W-:Y:S01]  /*62b0*/  FFMA.FTZ R129, R54, UR45, -R129 ;  /* 0x0000002d36817c23 */ /* 0x000fe20008010881 */
[-C--:B------:R-:W-:Y:S01]  /*62c0*/  FFMA.FTZ R133, R160, R131.reuse, R133 ;  /* 0x00000083a0857223 */ /* 0x080fe20000010085 */
[----:B------:R-:W-:Y:S01]  /*62d0*/  FMUL.FTZ R131, R159, R131 ;  /* 0x000000839f837220 */ /* 0x000fe20000410000 */
[----:B------:R-:W-:Y:S01]  /*62e0*/  FFMA.FTZ R122, R156, R125, R123 ;  /* 0x0000007d9c7a7223 */ /* 0x000fe2000001007b */
[----:B------:R-:W-:Y:S01]  /*62f0*/  FADD.FTZ R127, R186, R127 ;  /* 0x0000007fba7f7221 */ /* 0x000fe20000010000 */
[----:B------:R-:W-:Y:S01]  /*6300*/  FMUL.FTZ R125, R161, R133 ;  /* 0x00000085a17d7220 */ /* 0x000fe20000410000 */
[----:B------:R-:W-:Y:S01]  /*6310*/  FFMA.FTZ R131, R160, R135, -R131 ;  /* 0x00000087a0837223 */ /* 0x000fe20000010883 */
[----:B------:R-:W-:Y:S01]  /*6320*/  FFMA.FTZ R122, R9, R129, R122 ;  /* 0x00000081097a7223 */ /* 0x000fe2000001007a */
[----:B------:R-:W-:Y:S01]  /*6330*/  FMUL.FTZ R123, R157, R127 ;  /* 0x0000007f9d7b7220 */ /* 0x000fe20000410000 */
[----:B------:R-:W-:Y:S01]  /*6340*/  FMUL.FTZ R129, R53, UR46 ;  /* 0x0000002e35817c20 */ /* 0x000fe20008410000 */
[-C--:B------:R-:W-:Y:S01]  /*6350*/  FFMA.FTZ R126, R162, R131.reuse, -R125 ;  /* 0x00000083a27e7223 */ /* 0x080fe2000001087d */
[-C--:B------:R-:W-:Y:S01]  /*6360*/  FMUL.FTZ R125, R157, R122.reuse ;  /* 0x0000007a9d7d7220 */ /* 0x080fe20000410000 */
[----:B------:R-:W-:Y:S01]  /*6370*/  FFMA.FTZ R123, R158, R122, R123 ;  /* 0x0000007a9e7b7223 */ /* 0x000fe2000001007b */
[----:B------:R-:W-:Y:S01]  /*6380*/  FFMA.FTZ R129, R52, UR45, -R129 ;  /* 0x0000002d34817c23 */ /* 0x000fe20008010881 */
[----:B------:R-:W-:Y:S01]  /*6390*/  FMUL.FTZ R131, R161, R131 ;  /* 0x00000083a1837220 */ /* 0x000fe20000410000 */
[----:B------:R-:W-:Y:S01]  /*63a0*/  FFMA.FTZ R124, R158, R127, -R125 ;  /* 0x0000007f9e7c7223 */ /* 0x000fe2000001087d */
[C---:B0-----:R-:W-:Y:S01]  /*63b0*/  FMUL.FTZ R122, R141.reuse, R120 ;  /* 0x000000788d7a7220 */ /* 0x041fe20000410000 */
[----:B------:R-:W-:Y:S01]  /*63c0*/  FFMA.FTZ R129, R10, R129, R123 ;  /* 0x000000810a817223 */ /* 0x000fe2000001007b */
[-C--:B------:R-:W-:Y:S01]  /*63d0*/  FMUL.FTZ R123, R141, R121.reuse ;  /* 0x000000798d7b7220 */ /* 0x080fe20000410000 */
[----:B------:R-:W-:Y:S01]  /*63e0*/  FADD.FTZ R124, R185, R124 ;  /* 0x0000007cb97c7221 */ /* 0x000fe20000010000 */
[----:B------:R-:W-:Y:S01]  /*63f0*/  FFMA.FTZ R122, R140, R121, R122 ;  /* 0x000000798c7a7223 */ /* 0x000fe2000001007a */
[----:B------:R-:W-:Y:S01]  /*6400*/  FFMA.FTZ R131, R162, R133, R131 ;  /* 0x00000085a2837223 */ /* 0x000fe20000010083 */
[----:B------:R-:W-:Y:S01]  /*6410*/  FMUL.FTZ R133, R163, R126 ;  /* 0x0000007ea3857220 */ /* 0x000fe20000410000 */
[----:B------:R-:W-:Y:S01]  /*6420*/  FFMA.FTZ R123, R140, R120, -R123 ;  /* 0x000000788c7b7223 */ /* 0x000fe2000001087b */
[----:B------:R-:W-:Y:S01]  /*6430*/  FMUL.FTZ R121, R159, R124 ;  /* 0x0000007c9f797220 */ /* 0x000fe20000410000 */
[----:B------:R-:W-:Y:S01]  /*6440*/  FADD.FTZ R199, RZ, R122 ;  /* 0x0000007affc77221 */ /* 0x000fe20000010000 */
[----:B------:R-:W-:Y:S01]  /*6450*/  FFMA.FTZ R133, R164, R131, R133 ;  /* 0x00000083a4857223 */ /* 0x000fe20000010085 */
[----:B------:R-:W-:Y:S01]  /*6460*/  FFMA.FTZ R233, R116, R33, R123 ;  /* 0x0000002174e97223 */ /* 0x000fe2000001007b */
[----:B------:R-:W-:Y:S01]  /*6470*/  FMUL.FTZ R131, R163, R131 ;  /* 0x00000083a3837220 */ /* 0x000fe20000410000 */
[----:B------:R-:W-:Y:S01]  /*6480*/  FFMA.FTZ R122, R160, R129, R121 ;  /* 0x00000081a07a7223 */ /* 0x000fe20000010079 */
[C---:B------:R-:W-:Y:S01]  /*6490*/  FMUL.FTZ R121, R173.reuse, R199 ;  /* 0x000000c7ad797220 */ /* 0x040fe20000410000 */
[----:B------:R-:W-:Y:S01]  /*64a0*/  FMUL.FTZ R120, R173, R233 ;  /* 0x000000e9ad787220 */ /* 0x000fe20000410000 */
[----:B------:R-:W-:Y:S01]  /*64b0*/  FFMA.FTZ R131, R164, R126, -R131 ;  /* 0x0000007ea4837223 */ /* 0x000fe20000010883 */
[----:B------:R-:W-:Y:S01]  /*64c0*/  FMUL.FTZ R125, R159, R129 ;  /* 0x000000819f7d7220 */ /* 0x000fe20000410000 */
[C---:B------:R-:W-:Y:S01]  /*64d0*/  FFMA.FTZ R228, R174.reuse, R233, -R121 ;  /* 0x000000e9aee47223 */ /* 0x040fe20000010879 */
[----:B------:R-:W-:Y:S01]  /*64e0*/  FFMA.FTZ R120, R174, R199, R120 ;  /* 0x000000c7ae787223 */ /* 0x000fe20000010078 */
[----:B------:R-:W-:Y:S01]  /*64f0*/  FMUL.FTZ R123, R165, R131 ;  /* 0x00000083a57b7220 */ /* 0x000fe20000410000 */
[----:B------:R-:W-:Y:S01]  /*6500*/  FMUL.FTZ R127, R59, UR46 ;  /* 0x0000002e3b7f7c20 */ /* 0x000fe20008410000 */
[----:B------:R-:W-:Y:S01]  /*6510*/  FFMA.FTZ R228, R117, R34, R228 ;  /* 0x0000002275e47223 */ /* 0x000fe200000100e4 */
[----:B------:R-:W-:Y:S01]  /*6520*/  FFMA.FTZ R125, R160, R124, -R125 ;  /* 0x0000007ca07d7223 */ /* 0x000fe2000001087d */
[----:B------:R-:W-:Y:S01]  /*6530*/  FADD.FTZ R198, RZ, R120 ;  /* 0x00000078ffc67221 */ /* 0x000fe20000010000 */
[-C--:B------:R-:W-:Y:S01]  /*6540*/  FFMA.FTZ R124, R166, R133.reuse, R123 ;  /* 0x00000085a67c7223 */ /* 0x080fe2000001007b */
[----:B------:R-:W-:Y:S01]  /*6550*/  FMUL.FTZ R123, R171, R228 ;  /* 0x000000e4ab7b7220 */ /* 0x000fe20000410000 */
[----:B------:R-:W-:Y:S01]  /*6560*/  FFMA.FTZ R127, R58, UR45, -R127 ;  /* 0x0000002d3a7f7c23 */ /* 0x000fe2000801087f */
[----:B------:R-:W-:Y:S01]  /*6570*/  FMUL.FTZ R133, R165, R133 ;  /* 0x00000085a5857220 */ /* 0x000fe20000410000 */
[-C--:B------:R-:W-:Y:S01]  /*6580*/  FMUL.FTZ R121, R171, R198.reuse ;  /* 0x000000c6ab797220 */ /* 0x080fe20000410000 */
[----:B------:R-:W-:Y:S01]  /*6590*/  FADD.FTZ R125, R184, R125 ;  /* 0x0000007db87d7221 */ /* 0x000fe20000010000 */
[----:B------:R-:W-:Y:S01]  /*65a0*/  FFMA.FTZ R123, R172, R198, R123 ;  /* 0x000000c6ac7b7223 */ /* 0x000fe2000001007b */
[----:B------:R-:W-:Y:S01]  /*65b0*/  FFMA.FTZ R122, R11, R127, R122 ;  /* 0x0000007f0b7a7223 */ /* 0x000fe2000001007a */
[----:B------:R-:W-:Y:S01]  /*65c0*/  FFMA.FTZ R133, R166, R131, -R133 ;  /* 0x00000083a6857223 */ /* 0x000fe20000010885 */
[----:B------:R-:W-:Y:S01]  /*65d0*/  FFMA.FTZ R121, R172, R228, -R121 ;  /* 0x000000e4ac797223 */ /* 0x000fe20000010879 */
[----:B------:R-:W-:Y:S01]  /*65e0*/  FMUL.FTZ R127, R161, R125 ;  /* 0x0000007da17f7220 */ /* 0x000fe20000410000 */
[----:B------:R-:W-:Y:S01]  /*65f0*/  FMUL.FTZ R131, R57, UR46 ;  /* 0x0000002e39837c20 */ /* 0x000fe20008410000 */
[----:B------:R-:W-:Y:S01]  /*6600*/  FADD.FTZ R200, RZ, R123 ;  /* 0x0000007bffc87221 */ /* 0x000fe20000010000 */
[-C--:B------:R-:W-:Y:S01]  /*6610*/  FMUL.FTZ R129, R161, R122.reuse ;  /* 0x0000007aa1817220 */ /* 0x080fe20000410000 */
[----:B------:R-:W-:Y:S01]  /*6620*/  FFMA.FTZ R231, R118, R31, R121 ;  /* 0x0000001f76e77223 */ /* 0x000fe20000010079 */
[----:B------:R-:W-:Y:S01]  /*6630*/  FFMA.FTZ R127, R162, R122, R127 ;  /* 0x0000007aa27f7223 */ /* 0x000fe2000001007f */
[----:B------:R-:W-:Y:S01]  /*6640*/  FFMA.FTZ R131, R56, UR45, -R131 ;  /* 0x0000002d38837c23 */ /* 0x000fe20008010883 */
[----:B------:R-:W-:Y:S01]  /*6650*/  FMUL.FTZ R121, R169, R200 ;  /* 0x000000c8a9797220 */ /* 0x000fe20000410000 */
[----:B------:R-:W-:Y:S01]  /*6660*/  FFMA.FTZ R120, R162, R125, -R129 ;  /* 0x0000007da2787223 */ /* 0x000fe20000010881 */
[----:B------:R-:W-:Y:S01]  /*6670*/  FMUL.FTZ R125, R167, R133 ;  /* 0x00000085a77d7220 */ /* 0x000fe20000410000 */
[----:B------:R-:W-:Y:S01]  /*6680*/  FMUL.FTZ R123, R169, R231 ;  /* 0x000000e7a97b7220 */ /* 0x000fe20000410000 */
[----:B------:R-:W-:Y:S01]  /*6690*/  FFMA.FTZ R127, R12, R131, R127 ;  /* 0x000000830c7f7223 */ /* 0x000fe2000001007f */
[----:B------:R-:W-:Y:S01]  /*66a0*/  FFMA.FTZ R226, R170, R231, -R121 ;  /* 0x000000e7aae27223 */ /* 0x000fe20000010879 */
[----:B------:R-:W-:Y:S01]  /*66b0*/  FFMA.FTZ R126, R168, R124, R125 ;  /* 0x0000007ca87e7223 */ /* 0x000fe2000001007d */
[----:B------:R-:W-:Y:S01]  /*66c0*/  FFMA.FTZ R123, R170, R200, R123 ;  /* 0x000000c8aa7b7223 */ /* 0x000fe2000001007b */
[----:B------:R-:W-:Y:S01]  /*66d0*/  FADD.FTZ R120, R183, R120 ;  /* 0x00000078b7787221 */ /* 0x000fe20000010000 */
[----:B------:R-:W-:Y:S01]  /*66e0*/  FMUL.FTZ R125, R163, R127 ;  /* 0x0000007fa37d7220 */ /* 0x000fe20000410000 */
[----:B------:R-:W-:Y:S01]  /*66f0*/  FFMA.FTZ R226, R119, R32, R226 ;  /* 0x0000002077e27223 */ /* 0x000fe200000100e2 */
[----:B------:R-:W-:Y:S01]  /*6700*/  FADD.FTZ R201, RZ, R123 ;  /* 0x0000007bffc97221 */ /* 0x000fe20000010000 */
[-C--:B------:R-:W-:Y:S01]  /*6710*/  FMUL.FTZ R123, R163, R120.reuse ;  /* 0x00000078a37b7220 */ /* 0x080fe20000410000 */
[C---:B------:R-:W-:Y:S01]  /*6720*/  FFMA.FTZ R125, R164.reuse, R120, -R125 ;  /* 0x00000078a47d7223 */ /* 0x040fe2000001087d */
[C---:B------:R-:W-:Y:S01]  /*6730*/  FMUL.FTZ R120, R167.reuse, R226 ;  /* 0x000000e2a7787220 */ /* 0x040fe20000410000 */
[C---:B------:R-:W-:Y:S01]  /*6740*/  FMUL.FTZ R129, R167.reuse, R124 ;  /* 0x0000007ca7817220 */ /* 0x040fe20000410000 */
[----:B------:R-:W-:Y:S01]  /*6750*/  FMUL.FTZ R121, R167, R201 ;  /* 0x000000c9a7797220 */ /* 0x000fe20000410000 */
[----:B------:R-:W-:Y:S01]  /*6760*/  FFMA.FTZ R122, R164, R127, R123 ;  /* 0x0000007fa47a7223 */ /* 0x000fe2000001007b */
[C---:B------:R-:W-:Y:S01]  /*6770*/  FFMA.FTZ R120, R168.reuse, R201, R120 ;  /* 0x000000c9a8787223 */ /* 0x040fe20000010078 */
[C---:B------:R-:W-:Y:S01]  /*6780*/  FFMA.FTZ R133, R168.reuse, R133, -R129 ;  /* 0x00000085a8857223 */ /* 0x040fe20000010881 */
[----:B------:R-:W-:Y:S01]  /*6790*/  FMUL.FTZ R129, R63, UR46 ;  /* 0x0000002e3f817c20 */ /* 0x000fe20008410000 */
[----:B------:R-:W-:Y:S01]  /*67a0*/  FFMA.FTZ R121, R168, R226, -R121 ;  /* 0x000000e2a8797223 */ /* 0x000fe20000010879 */
[----:B------:R-:W-:Y:S01]  /*67b0*/  FADD.FTZ R202, RZ, R120 ;  /* 0x00000078ffca7221 */ /* 0x000fe20000010000 */
[----:B------:R-:W-:Y:S01]  /*67c0*/  FADD.FTZ R125, R182, R125 ;  /* 0x0000007db67d7221 */ /* 0x000fe20000010000 */
[----:B------:R-:W-:Y:S01]  /*67d0*/  FFMA.FTZ R129, R62, UR45, -R129 ;  /* 0x0000002d3e817c23 */ /* 0x000fe20008010881 */
[----:B------:R-:W-:Y:S01]  /*67e0*/  FFMA.FTZ R229, R112, R29, R121 ;  /* 0x0000001d70e57223 */ /* 0x000fe20000010079 */
[C---:B------:R-:W-:Y:S01]  /*67f0*/  FMUL.FTZ R120, R165.reuse, R202 ;  /* 0x000000caa5787220 */ /* 0x040fe20000410000 */
[----:B------:R-:W-:Y:S01]  /*6800*/  FMUL.FTZ R123, R165, R125 ;  /* 0x0000007da57b7220 */ /* 0x000fe20000410000 */
[----:B------:R-:W-:Y:S01]  /*6810*/  FFMA.FTZ R122, R13, R129, R122 ;  /* 0x000000810d7a7223 */ /* 0x000fe2000001007a */
[-C--:B------:R-:W-:Y:S01]  /*6820*/  FMUL.FTZ R121, R165, R229.reuse ;  /* 0x000000e5a5797220 */ /* 0x080fe20000410000 */
[C---:B------:R-:W-:Y:S01]  /*6830*/  FFMA.FTZ R120, R166.reuse, R229, -R120 ;  /* 0x000000e5a6787223 */ /* 0x040fe20000010878 */
[----:B------:R-:W-:Y:S01]  /*6840*/  FMUL.FTZ R127, R169, R126 ;  /* 0x0000007ea97f7220 */ /* 0x000fe20000410000 */
[----:B------:R-:W-:Y:S01]  /*6850*/  FMUL.FTZ R124, R165, R122 ;  /* 0x0000007aa57c7220 */ /* 0x000fe20000410000 */
[C---:B------:R-:W-:Y:S01]  /*6860*/  FFMA.FTZ R121, R166.reuse, R202, R121 ;  /* 0x000000caa6797223 */ /* 0x040fe20000010079 */
[----:B------:R-:W-:Y:S01]  /*6870*/  FFMA.FTZ R224, R113, R30, R120 ;  /* 0x0000001e71e07223 */ /* 0x000fe20000010078 */
[C---:B------:R-:W-:Y:S01]  /*6880*/  FFMA.FTZ R123, R166.reuse, R122, R123 ;  /* 0x0000007aa67b7223 */ /* 0x040fe2000001007b */
[----:B------:R-:W-:Y:S01]  /*6890*/  FFMA.FTZ R124, R166, R125, -R124 ;  /* 0x0000007da67c7223 */ /* 0x000fe2000001087c */
[----:B------:R-:W-:Y:S01]  /*68a0*/  FADD.FTZ R203, RZ, R121 ;  /* 0x00000079ffcb7221 */ /* 0x000fe20000010000 */
[----:B------:R-:W-:Y:S01]  /*68b0*/  FMUL.FTZ R125, R169, R133 ;  /* 0x00000085a97d7220 */ /* 0x000fe20000410000 */
[C---:B------:R-:W-:Y:S01]  /*68c0*/  FMUL.FTZ R120, R163.reuse, R224 ;  /* 0x000000e0a3787220 */ /* 0x040fe20000410000 */
[----:B------:R-:W-:Y:S01]  /*68d0*/  FFMA.FTZ R123, R14, R227, R123 ;  /* 0x000000e30e7b7223 */ /* 0x000fe2000001007b */
[-C--:B------:R-:W-:Y:S01]  /*68e0*/  FMUL.FTZ R121, R163, R203.reuse ;  /* 0x000000cba3797220 */ /* 0x080fe20000410000 */
[----:B------:R-:W-:Y:S01]  /*68f0*/  FFMA.FTZ R122, R170, R126, R125 ;  /* 0x0000007eaa7a7223 */ /* 0x000fe2000001007d */
[C---:B------:R-:W-:Y:S01]  /*6900*/  FFMA.FTZ R120, R164.reuse, R203, R120 ;  /* 0x000000cba4787223 */ /* 0x040fe20000010078 */
[----:B------:R-:W-:Y:S01]  /*6910*/  FADD.FTZ R124, R193, R124 ;  /* 0x0000007cc17c7221 */ /* 0x000fe20000010000 */
[C---:B------:R-:W-:Y:S01]  /*6920*/  FMUL.FTZ R125, R167.reuse, R123 ;  /* 0x0000007ba77d7220 */ /* 0x040fe20000410000 */
[----:B------:R-:W-:Y:S01]  /*6930*/  FFMA.FTZ R121, R164, R224, -R121 ;  /* 0x000000e0a4797223 */ /* 0x000fe20000010879 */
[----:B------:R-:W-:Y:S01]  /*6940*/  FFMA.FTZ R133, R170, R133, -R127 ;  /* 0x00000085aa857223 */ /* 0x000fe2000001087f */
[----:B------:R-:W-:Y:S01]  /*6950*/  FADD.FTZ R204, RZ, R120 ;  /* 0x00000078ffcc7221 */ /* 0x000fe20000010000 */
[-C--:B------:R-:W-:Y:S01]  /*6960*/  FFMA.FTZ R127, R168, R124.reuse, -R125 ;  /* 0x0000007ca87f7223 */ /* 0x080fe2000001087d */
[----:B------:R-:W-:Y:S01]  /*6970*/  FMUL.FTZ R125, R167, R124 ;  /* 0x0000007ca77d7220 */ /* 0x000fe20000410000 */
[----:B------:R-:W-:Y:S01]  /*6980*/  FFMA.FTZ R225, R114, R27, R121 ;  /* 0x0000001b72e17223 */ /* 0x000fe20000010079 */
[CC--:B------:R-:W-:Y:S01]  /*6990*/  FMUL.FTZ R121, R161.reuse, R204.reuse ;  /* 0x000000cca1797220 */ /* 0x0c0fe20000410000 */
[----:B------:R-:W-:Y:S01]  /*69a0*/  FADD.FTZ R127, R194, R127 ;  /* 0x0000007fc27f7221 */ /* 0x000fe20000010000 */
[----:B------:R-:W-:Y:S01]  /*69b0*/  FFMA.FTZ R125, R168, R123, R125 ;  /* 0x0000007ba87d7223 */ /* 0x000fe2000001007d */
[-C--:B------:R-:W-:Y:S01]  /*69c0*/  FMUL.FTZ R123, R161, R225.reuse ;  /* 0x000000e1a17b7220 */ /* 0x080fe20000410000 */
[----:B------:R-:W-:Y:S01]  /*69d0*/  FFMA.FTZ R222, R162, R225, -R121 ;  /* 0x000000e1a2de7223 */ /* 0x000fe20000010879 */
[----:B------:R-:W-:Y:S01]  /*69e0*/  FMUL.FTZ R121, R169, R127 ;  /* 0x0000007fa9797220 */ /* 0x000fe20000410000 */
[----:B------:R-:W-:Y:S01]  /*69f0*/  FFMA.FTZ R125, R16, R223, R125 ;  /* 0x000000df107d7223 */ /* 0x000fe2000001007d */
[----:B------:R-:W-:Y:S01]  /*6a00*/  FFMA.FTZ R123, R162, R204, R123 ;  /* 0x000000cca27b7223 */ /* 0x000fe2000001007b */
[----:B------:R-:W-:Y:S01]  /*6a10*/  FFMA.FTZ R222, R115, R28, R222 ;  /* 0x0000001c73de7223 */ /* 0x000fe200000100de */
[----:B------:R-:W-:Y:S01]  /*6a20*/  PLOP3.LUT P0, PT, PT, PT, UP0, 0x80, 0x8 ;  /* 0x000000000008781c */ /* 0x000fe20003f0f008 */
[-C--:B------:R-:W-:Y:S01]  /*6a30*/  FFMA.FTZ R120, R170, R125.reuse, R121 ;  /* 0x0000007daa787223 */ /* 0x080fe20000010079 */
[----:B------:R-:W-:Y:S01]  /*6a40*/  FADD.FTZ R205, RZ, R123 ;  /* 0x0000007bffcd7221 */ /* 0x000fe20000010000 */
[-C--:B------:R-:W-:Y:S01]  /*6a50*/  FMUL.FTZ R123, R159, R222.reuse ;  /* 0x000000de9f7b7220 */ /* 0x080fe20000410000 */
[----:B------:R-:W-:Y:S01]  /*6a60*/  FMUL.FTZ R124, R169, R125 ;  /* 0x0000007da97c7220 */ /* 0x000fe20000410000 */
[----:B------:R-:W-:Y:S01]  /*6a70*/  FMUL.FTZ R125, R65, UR46 ;  /* 0x0000002e417d7c20 */ /* 0x000fe20008410000 */
[-C--:B------:R-:W-:Y:S01]  /*6a80*/  FMUL.FTZ R121, R159, R205.reuse ;  /* 0x000000cd9f797220 */ /* 0x080fe20000410000 */
[----:B------:R-:W-:Y:S01]  /*6a90*/  FFMA.FTZ R123, R160, R205, R123 ;  /* 0x000000cda07b7223 */ /* 0x000fe2000001007b */
[----:B------:R-:W-:Y:S01]  /*6aa0*/  FFMA.FTZ R124, R170, R127, -R124 ;  /* 0x0000007faa7c7223 */ /* 0x000fe2000001087c */
[----:B------:R-:W-:Y:S01]  /*6ab0*/  FFMA.FTZ R220, R64, UR45, -R125 ;  /* 0x0000002d40dc7c23 */ /* 0x000fe2000801087d */
[----:B------:R-:W-:Y:S01]  /*6ac0*/  FFMA.FTZ R121, R160, R222, -R121 ;  /* 0x000000dea0797223 */ /* 0x000fe20000010879 */
[----:B------:R-:W-:Y:S01]  /*6ad0*/  FADD.FTZ R206, RZ, R123 ;  /* 0x0000007bffce7221 */ /* 0x000fe20000010000 */
[----:B------:R-:W-:Y:S01]  /*6ae0*/  FADD.FTZ R124, R195, R124 ;  /* 0x0000007cc37c7221 */ /* 0x000fe20000010000 */
[----:B------:R-:W-:Y:S01]  /*6af0*/  FFMA.FTZ R120, R17, R220, R120 ;  /* 0x000000dc11787223 */ /* 0x000fe20000010078 */
[----:B------:R-:W-:Y:S01]  /*6b00*/  FFMA.FTZ R221, R108, R25, R121 ;  /* 0x000000196cdd7223 */ /* 0x000fe20000010079 */
[----:B------:R-:W-:Y:S01]  /*6b10*/  FMUL.FTZ R121, R157, R206 ;  /* 0x000000ce9d797220 */ /* 0x000fe20000410000 */
[C---:B------:R-:W-:Y:S01]  /*6b20*/  FMUL.FTZ R127, R171.reuse, R133 ;  /* 0x00000085ab7f7220 */ /* 0x040fe20000410000 */
        /* <DEDUP_REMOVED lines=8> */
[----:B------:R-:W-:Y:S01]  /*6bb0*/  FADD.FTZ R131, R196, R131 ;  /* 0x00000083c4837221 */ /* 0x000fe20000010000 */
[----:B------:R-:W-:Y:S01]  /*6bc0*/  FADD.FTZ R207, RZ, R123 ;  /* 0x0000007bffcf7221 */ /* 0x000fe20000010000 */
[C---:B------:R-:W-:Y:S01]  /*6bd0*/  FMUL.FTZ R123, R155.reuse, R218 ;  /* 0x000000da9b7b7220 */ /* 0x040fe20000410000 */
[----:B------:R-:W-:Y:S01]  /*6be0*/  FFMA.FTZ R129, R18, R219, R129 ;  /* 0x000000db12817223 */ /* 0x000fe20000010081 */
[-C--:B------:R-:W-:Y:S01]  /*6bf0*/  FFMA.FTZ R127, R172, R122.reuse, R127 ;  /* 0x0000007aac7f7223 */ /* 0x080fe2000001007f */
[-C--:B------:R-:W-:Y:S01]  /*6c00*/  FMUL.FTZ R121, R155, R207.reuse ;  /* 0x000000cf9b797220 */ /* 0x080fe20000410000 */
[C---:B------:R-:W-:Y:S01]  /*6c10*/  FFMA.FTZ R123, R156.reuse, R207, R123 ;  /* 0x000000cf9c7b7223 */ /* 0x040fe2000001007b */
[----:B------:R-:W-:Y:S01]  /*6c20*/  FMUL.FTZ R125, R171, R122 ;  /* 0x0000007aab7d7220 */ /* 0x000fe20000410000 */
[C---:B------:R-:W-:Y:S01]  /*6c30*/  FMUL.FTZ R122, R173.reuse, R129 ;  /* 0x00000081ad7a7220 */ /* 0x040fe20000410000 */
[----:B------:R-:W-:Y:S01]  /*6c40*/  FFMA.FTZ R121, R156, R218, -R121 ;  /* 0x000000da9c797223 */ /* 0x000fe20000010879 */
[----:B------:R-:W-:Y:S01]  /*6c50*/  FADD.FTZ R209, RZ, R123 ;  /* 0x0000007bffd17221 */ /* 0x000fe20000010000 */
[-C--:B------:R-:W-:Y:S01]  /*6c60*/  FMUL.FTZ R123, R173, R131.reuse ;  /* 0x00000083ad7b7220 */ /* 0x080fe20000410000 */
[----:B------:R-:W-:Y:S01]  /*6c70*/  FFMA.FTZ R124, R174, R131, -R122 ;  /* 0x00000083ae7c7223 */ /* 0x000fe2000001087a */
[----:B------:R-:W-:Y:S01]  /*6c80*/  FFMA.FTZ R217, R110, R23, R121 ;  /* 0x000000176ed97223 */ /* 0x000fe20000010079 */
[----:B------:R-:W-:Y:S01]  /*6c90*/  FMUL.FTZ R121, R150, R209 ;  /* 0x000000d196797220 */ /* 0x000fe20000410000 */
[----:B------:R-:W-:Y:S01]  /*6ca0*/  FFMA.FTZ R129, R174, R129, R123 ;  /* 0x00000081ae817223 */ /* 0x000fe2000001007b */
[----:B------:R-:W-:Y:S01]  /*6cb0*/  ISETP.NE.OR P0, PT, R145, RZ, P0 ;  /* 0x000000ff9100720c */ /* 0x000fe20000705670 */
[-C--:B------:R-:W-:Y:S01]  /*6cc0*/  FMUL.FTZ R120, R150, R217.reuse ;  /* 0x000000d996787220 */ /* 0x080fe20000410000 */
[----:B------:R-:W-:Y:S01]  /*6cd0*/  FFMA.FTZ R216, R154, R217, -R121 ;  /* 0x000000d99ad87223 */ /* 0x000fe20000010879 */
[----:B------:R-:W-:Y:S01]  /*6ce0*/  FFMA.FTZ R125, R172, R133, -R125 ;  /* 0x00000085ac7d7223 */ /* 0x000fe2000001087d */
[----:B------:R-:W-:Y:S01]  /*6cf0*/  FMUL.FTZ R213, R69, UR46 ;  /* 0x0000002e45d57c20 */ /* 0x000fe20008410000 */
[----:B------:R-:W-:Y:S01]  /*6d00*/  FFMA.FTZ R120, R154, R209, R120 ;  /* 0x000000d19a787223 */ /* 0x000fe20000010078 */
[----:B------:R-:W-:Y:S01]  /*6d10*/  FFMA.FTZ R216, R111, R24, R216 ;  /* 0x000000186fd87223 */ /* 0x000fe200000100d8 */
[----:B------:R-:W-:Y:S01]  /*6d20*/  HFMA2 R140, -RZ, RZ, 1.875, 0 ;  /* 0x3f800000ff8c7431 */ /* 0x000fe200000001ff */
[----:B------:R-:W-:Y:S01]  /*6d30*/  ISETP.GT.U32.AND P2, PT, R2, 0x1f, PT ;  /* 0x0000001f0200780c */ /* 0x000fe20003f44070 */
[----:B------:R-:W-:Y:S01]  /*6d40*/  FADD.FTZ R211, RZ, R120 ;  /* 0x00000078ffd37221 */ /* 0x000fe20000010000 */
[-C--:B------:R-:W-:Y:S01]  /*6d50*/  FMUL.FTZ R123, R146, R216.reuse ;  /* 0x000000d8927b7220 */ /* 0x080fe20000410000 */
[----:B------:R-:W-:Y:S01]  /*6d60*/  FFMA.FTZ R213, R68, UR45, -R213 ;  /* 0x0000002d44d57c23 */ /* 0x000fe200080108d5 */
[----:B------:R-:W-:Y:S01]  /*6d70*/  CS2R R142, SRZ ;  /* 0x00000000008e7805 */ /* 0x000fe2000001ff00 */
[-C--:B------:R-:W-:Y:S01]  /*6d80*/  FMUL.FTZ R121, R146, R211.reuse ;  /* 0x000000d392797220 */ /* 0x080fe20000410000 */
[C---:B------:R-:W-:Y:S01]  /*6d90*/  FFMA.FTZ R123, R148.reuse, R211, R123 ;  /* 0x000000d3947b7223 */ /* 0x040fe2000001007b */
[----:B------:R-:W-:Y:S01]  /*6da0*/  VOTEU.ALL UP0, P0 ;  /* 0x0000000000ff7886 */ /* 0x000fe20000000000 */
[----:B------:R-:W-:Y:S01]  /*6db0*/  MOV R141, RZ ;  /* 0x000000ff008d7202 */ /* 0x000fe20000000f00 */
[----:B------:R-:W-:Y:S01]  /*6dc0*/  FFMA.FTZ R121, R148, R216, -R121 ;  /* 0x000000d894797223 */ /* 0x000fe20000010879 */
[----:B------:R-:W-:Y:S01]  /*6dd0*/  FADD.FTZ R208, RZ, R123 ;  /* 0x0000007bffd07221 */ /* 0x000fe20000010000 */
[C---:B------:R-:W-:Y:S01]  /*6de0*/  FMUL.FTZ R123, R173.reuse, R125 ;  /* 0x0000007dad7b7220 */ /* 0x040fe20000410000 */
[----:B------:R-:W-:Y:S01]  /*6df0*/  @!UP0 ULEA UR21, UR8, UR20, 0x4 ;  /* 0x0000001408158291 */ /* 0x000fe2000f8e20ff */
[----:B------:R-:W-:Y:S01]  /*6e00*/  FFMA.FTZ R215, R104, R21, R121 ;  /* 0x0000001568d77223 */ /* 0x000fe20000010079 */
[-C--:B------:R-:W-:Y:S01]  /*6e10*/  FMUL.FTZ R122, R180, R208.reuse ;  /* 0x000000d0b47a7220 */ /* 0x080fe20000410000 */
[-C--:B------:R-:W-:Y:S01]  /*6e20*/  FFMA.FTZ R120, R174, R127.reuse, R123 ;  /* 0x0000007fae787223 */ /* 0x080fe2000001007b */
[----:B------:R-:W-:Y:S01]  /*6e30*/  FMUL.FTZ R127, R173, R127 ;  /* 0x0000007fad7f7220 */ /* 0x000fe20000410000 */
[-C--:B------:R-:W-:Y:S01]  /*6e40*/  FMUL.FTZ R121, R180, R215.reuse ;  /* 0x000000d7b4797220 */ /* 0x080fe20000410000 */
[----:B------:R-:W-:Y:S01]  /*6e50*/  FFMA.FTZ R122, R181, R215, -R122 ;  /* 0x000000d7b57a7223 */ /* 0x000fe2000001087a */
[----:B------:R-:W-:Y:S01]  /*6e60*/  FADD.FTZ R123, R197, R124 ;  /* 0x0000007cc57b7221 */ /* 0x000fe20000010000 */
[----:B------:R-:W-:Y:S01]  /*6e70*/  BSSY B0, `(.L_x_4121) ;  /* 0x00000ee000007945 */ /* 0x000fe20003800000 */
[----:B------:R-:W-:Y:S01]  /*6e80*/  FFMA.FTZ R210, R181, R208, R121 ;  /* 0x000000d0b5d27223 */ /* 0x000fe20000010079 */
[----:B------:R-:W-:Y:S01]  /*6e90*/  FFMA.FTZ R214, R105, R22, R122 ;  /* 0x0000001669d67223 */ /* 0x000fe2000001007a */
[----:B------:R-:W-:Y:S01]  /*6ea0*/  FFMA.FTZ R121, R174, R125, -R127 ;  /* 0x0000007dae797223 */ /* 0x000fe2000001087f */
[----:B------:R-:W-:Y:S01]  /*6eb0*/  FFMA.FTZ R122, R0, R213, R129 ;  /* 0x000000d5007a7223 */ /* 0x000fe20000010081 */
[----:B------:R-:W-:Y:S01]  /*6ec0*/  FADD.FTZ R210, RZ, R210 ;  /* 0x000000d2ffd27221 */ /* 0x000fe20000010000 */
[C---:B------:R-:W-:Y:S01]  /*6ed0*/  FMUL.FTZ R124, R178.reuse, R214 ;  /* 0x000000d6b27c7220 */ /* 0x040fe20000410000 */
[----:B------:R-:W0:Y:S02]  /*6ee0*/  @!P0 LDS.128 R140, [UR21+0xac80] ;  /* 0x00ac8015ff8c8984 */ /* 0x000e240008000c00 */
        /* <DEDUP_REMOVED lines=22> */
[----:B------:R-:W-:-:S03]  /*7050*/  FFMA.FTZ R137, R120, R126, -R137 ;  /* 0x0000007e78897223 */ /* 0x000fc60000010889 */
[----:B------:R-:W-:Y:S01]  /*7060*/  FADD.FTZ R136, R123, R136 ;  /* 0x000000887b887221 */ /* 0x000fe20000010000 */
[----:B------:R-:W-:-:S03]  /*7070*/  FADD.FTZ R137, R122, R137 ;  /* 0x000000897a897221 */ /* 0x000fc60000010000 */
[C---:B--2---:R-:W-:Y:S01]  /*7080*/  FMUL.FTZ R139, R129.reuse, R136 ;  /* 0x00000088818b7220 */ /* 0x044fe20000410000 */
[----:B------:R-:W-:-:S03]  /*7090*/  FMUL.FTZ R235, R129, R137 ;  /* 0x0000008981eb7220 */ /* 0x000fc60000410000 */
[C---:B------:R-:W-:Y:S01]  /*70a0*/  FFMA.FTZ R237, R128.reuse, R137, -R139 ;  /* 0x0000008980ed7223 */ /* 0x040fe2000001088b */
[C---:B------:R-:W-:Y:S01]  /*70b0*/  FMUL.FTZ R139, R121.reuse, R124 ;  /* 0x0000007c798b7220 */ /* 0x040fe20000410000 */
[-C--:B------:R-:W-:Y:S01]  /*70c0*/  FMUL.FTZ R137, R121, R125.reuse ;  /* 0x0000007d79897220 */ /* 0x080fe20000410000 */
[----:B------:R-:W-:Y:S01]  /*70d0*/  FFMA.FTZ R138, R128, R136, R235 ;  /* 0x00000088808a7223 */ /* 0x000fe200000100eb */
[----:B------:R-:W-:Y:S01]  /*70e0*/  FADD.FTZ R237, R130, R237 ;  /* 0x000000ed82ed7221 */ /* 0x000fe20000010000 */
[C---:B------:R-:W-:Y:S01]  /*70f0*/  FFMA.FTZ R139, R120.reuse, R125, R139 ;  /* 0x0000007d788b7223 */ /* 0x040fe2000001008b */
[----:B------:R-:W-:Y:S01]  /*7100*/  FFMA.FTZ R137, R120, R124, -R137 ;  /* 0x0000007c78897223 */ /* 0x000fe20000010889 */
[----:B------:R-:W-:Y:S02]  /*7110*/  FADD.FTZ R138, R131, R138 ;  /* 0x0000008a838a7221 */ /* 0x000fe40000010000 */
[C---:B------:R-:W-:Y:S01]  /*7120*/  FMUL.FTZ R235, R129.reuse, R139 ;  /* 0x0000008b81eb7220 */ /* 0x040fe20000410000 */
[----:B------:R-:W-:-:S03]  /*7130*/  FMUL.FTZ R136, R129, R137 ;  /* 0x0000008981887220 */ /* 0x000fc60000410000 */
[C---:B------:R-:W-:Y:S01]  /*7140*/  FFMA.FTZ R235, R128.reuse, R137, -R235 ;  /* 0x0000008980eb7223 */ /* 0x040fe200000108eb */
[C---:B---3--:R-:W-:Y:S01]  /*7150*/  FMUL.FTZ R137, R133.reuse, R138 ;  /* 0x0000008a85897220 */ /* 0x048fe20000410000 */
[----:B------:R-:W-:Y:S01]  /*7160*/  FFMA.FTZ R136, R128, R139, R136 ;  /* 0x0000008b80887223 */ /* 0x000fe20000010088 */
        /* <DEDUP_REMOVED lines=9> */
[----:B------:R-:W-:Y:S06]  /*7200*/  BRA.DIV UR21, `(.L_x_4123) ;  /* 0x0000006e15ec7947 */ /* 0x000fec000b800000 */
[----:B------:R1:W2:Y:S01]  /*7210*/  SHFL.DOWN PT, R132, R235, 0x1, 0x1f ;  /* 0x08201f00eb847f89 */ /* 0x0002a200000e0000 */
[----:B------:R-:W-:Y:S02]  /*7220*/  MOV R136, R235 ;  /* 0x000000eb00887202 */ /* 0x000fe40000000f00 */
[----:B------:R-:W-:Y:S01]  /*7230*/  MOV R138, R134 ;  /* 0x00000086008a7202 */ /* 0x000fe20000000f00 */
[----:B------:R1:W3:Y:S04]  /*7240*/  SHFL.DOWN PT, R133, R137, 0x1, 0x1f ;  /* 0x08201f0089857f89 */ /* 0x0002e800000e0000 */
[----:B------:R1:W4:Y:S04]  /*7250*/  SHFL.DOWN PT, R236, R134, 0x1, 0x1f ;  /* 0x08201f0086ec7f89 */ /* 0x00032800000e0000 */
[----:B------:R1:W0:Y:S02]  /*7260*/  SHFL.DOWN PT, R239, R139, 0x1, 0x1f ;  /* 0x08201f008bef7f89 */ /* 0x00022400000e0000 */
.L_x_4264:
[----:B------:R-:W-:Y:S01]  /*7270*/  BSSY.RECONVERGENT B1, `(.L_x_4124) ;  /* 0x000000d000017945 */ /* 0x000fe20003800200 */
[----:B------:R-:W-:-:S03]  /*7280*/  ISETP.GT.U32.AND P3, PT, R145, 0x1d, PT ;  /* 0x0000001d9100780c */ /* 0x000fc60003f64070 */
[----:B------:R-:W-:Y:S10]  /*7290*/  @!P2 BRA `(.L_x_4125) ;  /* 0x000000000028a947 */ /* 0x000ff40003800000 */
[-C--:B0-----:R-:W-:Y:S01]  /*72a0*/  FMUL.FTZ R135, R137, R239.reuse ;  /* 0x000000ef89877220 */ /* 0x081fe20000410000 */
[----:B-1----:R-:W-:-:S03]  /*72b0*/  FMUL.FTZ R134, R136, R239 ;  /* 0x000000ef88867220 */ /* 0x002fc60000410000 */
[CC--:B----4-:R-:W-:Y:S01]  /*72c0*/  FFMA.FTZ R235, R136.reuse, R236.reuse, -R135 ;  /* 0x000000ec88eb7223 */ /* 0x0d0fe20000010887 */
[C---:B------:R-:W-:Y:S01]  /*72d0*/  FFMA.FTZ R236, R137.reuse, R236, R134 ;  /* 0x000000ec89ec7223 */ /* 0x040fe20000010086 */
[-C--:B---3--:R-:W-:Y:S01]  /*72e0*/  FMUL.FTZ R135, R137, R133.reuse ;  /* 0x0000008589877220 */ /* 0x088fe20000410000 */
[----:B------:R-:W-:Y:S01]  /*72f0*/  FMUL.FTZ R134, R136, R133 ;  /* 0x0000008588867220 */ /* 0x000fe20000410000 */
[----:B------:R-:W-:Y:S01]  /*7300*/  FADD.FTZ R138, R138, R235 ;  /* 0x000000eb8a8a7221 */ /* 0x000fe20000010000 */
[----:B------:R-:W-:Y:S01]  /*7310*/  FADD.FTZ R139, R139, R236 ;  /* 0x000000ec8b8b7221 */ /* 0x000fe20000010000 */
[C---:B--2---:R-:W-:Y:S01]  /*7320*/  FFMA.FTZ R136, R132.reuse, R136, -R135 ;  /* 0x0000008884887223 */ /* 0x044fe20000010887 */
[----:B------:R-:W-:-:S07]  /*7330*/  FFMA.FTZ R137, R132, R137, R134 ;  /* 0x0000008984897223 */ /* 0x000fce0000010086 */
.L_x_4125:
[----:B------:R-:W-:Y:S05]  /*7340*/  BSYNC.RECONVERGENT B1 ;  /* 0x0000000000017941 */ /* 0x000fea0003800200 */
.L_x_4124:
[----:B------:R-:W-:-:S03]  /*7350*/  UMOV UR21, 0xffffffff ;  /* 0xffffffff00157882 */ /* 0x000fc60000000000 */
[----:B------:R-:W-:Y:S05]  /*7360*/  BRA.DIV UR21, `(.L_x_4126) ;  /* 0x0000006e15f87947 */ /* 0x000fea000b800000 */
[----:B--2---:R2:W2:Y:S04]  /*7370*/  SHFL.DOWN PT, R132, R136, 0x2, 0x1f ;  /* 0x08401f0088847f89 */ /* 0x0044a800000e0000 */
[----:B---3--:R3:W2:Y:S04]  /*7380*/  SHFL.DOWN PT, R133, R137, 0x2, 0x1f ;  /* 0x08401f0089857f89 */ /* 0x0086a800000e0000 */
[----:B-1----:R3:W1:Y:S04]  /*7390*/  SHFL.DOWN PT, R134, R138, 0x2, 0x1f ;  /* 0x08401f008a867f89 */ /* 0x00266800000e0000 */
[----:B0-----:R3:W0:Y:S02]  /*73a0*/  SHFL.DOWN PT, R239, R139, 0x2, 0x1f ;  /* 0x08401f008bef7f89 */ /* 0x00162400000e0000 */
.L_x_4270:
[----:B------:R-:W-:Y:S01]  /*73b0*/  BSSY.RECONVERGENT B1, `(.L_x_4127) ;  /* 0x000000d000017945 */ /* 0x000fe20003800200 */
[----:B------:R-:W-:-:S03]  /*73c0*/  ISETP.GT.U32.AND P2, PT, R145, 0x1b, PT ;  /* 0x0000001b9100780c */ /* 0x000fc60003f44070 */
[----:B------:R-:W-:Y:S10]  /*73d0*/  @P3 BRA `(.L_x_4128) ;  /* 0x0000000000283947 */ /* 0x000ff40003800000 */
[-C--:B0-----:R-:W-:Y:S01]  /*73e0*/  FMUL.FTZ R135, R137, R239.reuse ;  /* 0x000000ef89877220 */ /* 0x081fe20000410000 */
[----:B----4-:R-:W-:-:S03]  /*73f0*/  FMUL.FTZ R236, R136, R239 ;  /* 0x000000ef88ec7220 */ /* 0x010fc60000410000 */
[CC--:B-1----:R-:W-:Y:S01]  /*7400*/  FFMA.FTZ R235, R136.reuse, R134.reuse, -R135 ;  /* 0x0000008688eb7223 */ /* 0x0c2fe20000010887 */
[C---:B------:R-:W-:Y:S01]  /*7410*/  FFMA.FTZ R236, R137.reuse, R134, R236 ;  /* 0x0000008689ec7223 */ /* 0x040fe200000100ec */
[-C--:B--2---:R-:W-:Y:S01]  /*7420*/  FMUL.FTZ R135, R137, R133.reuse ;  /* 0x0000008589877220 */ /* 0x084fe20000410000 */
[----:B------:R-:W-:Y:S01]  /*7430*/  FMUL.FTZ R134, R136, R133 ;  /* 0x0000008588867220 */ /* 0x000fe20000410000 */
[----:B---3--:R-:W-:Y:S01]  /*7440*/  FADD.FTZ R138, R138, R235 ;  /* 0x000000eb8a8a7221 */ /* 0x008fe20000010000 */
[----:B------:R-:W-:Y:S01]  /*7450*/  FADD.FTZ R139, R139, R236 ;  /* 0x000000ec8b8b7221 */ /* 0x000fe20000010000 */
[-C--:B------:R-:W-:Y:S01]  /*7460*/  FFMA.FTZ R136, R136, R132.reuse, -R135 ;  /* 0x0000008488887223 */ /* 0x080fe20000010887 */
[----:B------:R-:W-:-:S07]  /*7470*/  FFMA.FTZ R137, R137, R132, R134 ;  /* 0x0000008489897223 */ /* 0x000fce0000010086 */
.L_x_4128:
[----:B------:R-:W-:Y:S05]  /*7480*/  BSYNC.RECONVERGENT B1 ;  /* 0x0000000000017941 */ /* 0x000fea0003800200 */
.L_x_4127:
[----:B------:R-:W-:-:S03]  /*7490*/  UMOV UR21, 0xffffffff ;  /* 0xffffffff00157882 */ /* 0x000fc60000000000 */
[----:B------:R-:W-:Y:S05]  /*74a0*/  BRA.DIV UR21, `(.L_x_4129) ;  /* 0x0000007215187947 */ /* 0x000fea000b800000 */
[----:B--2---:R2:W2:Y:S04]  /*74b0*/  SHFL.DOWN PT, R132, R136, 0x4, 0x1f ;  /* 0x08801f0088847f89 */ /* 0x0044a800000e0000 */
[----:B------:R0:W2:Y:S04]  /*74c0*/  SHFL.DOWN PT, R133, R137, 0x4, 0x1f ;  /* 0x08801f0089857f89 */ /* 0x0000a800000e0000 */
[----:B-1----:R1:W1:Y:S04]  /*74d0*/  SHFL.DOWN PT, R134, R138, 0x4, 0x1f ;  /* 0x08801f008a867f89 */ /* 0x00226800000e0000 */
[----:B0-----:R0:W0:Y:S02]  /*74e0*/  SHFL.DOWN PT, R239, R139, 0x4, 0x1f ;  /* 0x08801f008bef7f89 */ /* 0x00102400000e0000 */
.L_x_4276:
        /* <DEDUP_REMOVED lines=13> */
.L_x_4131:
[----:B------:R-:W-:Y:S05]  /*75c0*/  BSYNC.RECONVERGENT B1 ;  /* 0x0000000000017941 */ /* 0x000fea0003800200 */
.L_x_4130:
[----:B------:R-:W-:-:S03]  /*75d0*/  UMOV UR21, 0xffffffff ;  /* 0xffffffff00157882 */ /* 0x000fc60000000000 */
[----:B------:R-:W-:Y:S05]  /*75e0*/  BRA.DIV UR21, `(.L_x_4132) ;  /* 0x0000007215387947 */ /* 0x000fea000b800000 */
[----:B--2---:R2:W2:Y:S04]  /*75f0*/  SHFL.DOWN PT, R132, R136, 0x8, 0x1f ;  /* 0x09001f0088847f89 */ /* 0x0044a800000e0000 */
[----:B------:R0:W2:Y:S04]  /*7600*/  SHFL.DOWN PT, R133, R137, 0x8, 0x1f ;  /* 0x09001f0089857f89 */ /* 0x0000a800000e0000 */
[----:B-1----:R1:W1:Y:S04]  /*7610*/  SHFL.DOWN PT, R134, R138, 0x8, 0x1f ;  /* 0x09001f008a867f89 */ /* 0x00226800000e0000 */
[----:B0-----:R0:W0:Y:S02]  /*7620*/  SHFL.DOWN PT, R239, R139, 0x8, 0x1f ;  /* 0x09001f008bef7f89 */ /* 0x00102400000e0000 */
.L_x_4282:
        /* <DEDUP_REMOVED lines=13> */
.L_x_4134:
[----:B------:R-:W-:Y:S05]  /*7700*/  BSYNC.RECONVERGENT B1 ;  /* 0x0000000000017941 */ /* 0x000fea0003800200 */
.L_x_4133:
[----:B------:R-:W-:-:S03]  /*7710*/  UMOV UR21, 0xffffffff ;  /* 0xffffffff00157882 */ /* 0x000fc60000000000 */
[----:B------:R-:W-:Y:S05]  /*7720*/  BRA.DIV UR21, `(.L_x_4135) ;  /* 0x0000007215587947 */ /* 0x000fea000b800000 */
[----:B--2---:R2:W2:Y:S04]  /*7730*/  SHFL.DOWN PT, R132, R136, 0x10, 0x1f ;  /* 0x0a001f0088847f89 */ /* 0x0044a800000e0000 */
[----:B------:R0:W2:Y:S04]  /*7740*/  SHFL.DOWN PT, R133, R137, 0x10, 0x1f ;  /* 0x0a001f0089857f89 */ /* 0x0000a800000e0000 */
[----:B-1----:R1:W1:Y:S04]  /*7750*/  SHFL.DOWN PT, R134, R138, 0x10, 0x1f ;  /* 0x0a001f008a867f89 */ /* 0x00226800000e0000 */
[----:B0-----:R0:W0:Y:S02]  /*7760*/  SHFL.DOWN PT, R239, R139, 0x10, 0x1f ;  /* 0x0a001f008bef7f89 */ /* 0x00102400000e0000 */
.L_x_4288:
[----:B------:R-:W-:Y:S01]  /*7770*/  BSSY.RECONVERGENT B1, `(.L_x_4136) ;  /* 0x000000d000017945 */ /* 0x000fe20003800200 */
[----:B------:R-:W-:-:S03]  /*7780*/  ISETP.NE.AND P3, PT, R2, 0x1f, PT ;  /* 0x0000001f0200780c */ /* 0x000fc60003f65270 */
        /* <DEDUP_REMOVED lines=11> */
.L_x_4137:
[----:B------:R-:W-:Y:S05]  /*7840*/  BSYNC.RECONVERGENT B1 ;  /* 0x0000000000017941 */ /* 0x000fea0003800200 */
.L_x_4136:
[----:B------:R-:W-:-:S03]  /*7850*/  UMOV UR21, 0xffffffff ;  /* 0xffffffff00157882 */ /* 0x000fc60000000000 */
[----:B------:R-:W-:Y:S05]  /*7860*/  BRA.DIV UR21, `(.L_x_4138) ;  /* 0x0000007215787947 */ /* 0x000fea000b800000 */
[----:B----4-:R-:W2:Y:S04]  /*7870*/  SHFL.IDX PT, R236, R137, RZ, 0x1f ;  /* 0x00001fff89ec7589 */ /* 0x010ea800000e0000 */
[----:B------:R-:W4:Y:S04]  /*7880*/  SHFL.IDX PT, R235, R136, RZ, 0x1f ;  /* 0x00001fff88eb7589 */ /* 0x000f2800000e0000 */
[----:B0-----:R-:W0:Y:S04]  /*7890*/  SHFL.IDX PT, R239, R138, RZ, 0x1f ;  /* 0x00001fff8aef7589 */ /* 0x001e2800000e0000 */
[----:B------:R-:W5:Y:S04]  /*78a0*/  SHFL.IDX PT, R246, R139, RZ, 0x1f ;  /* 0x00001fff8bf67589 */ /* 0x000f6800000e0000 */
[----:B------:R-:W1:Y:S04]  /*78b0*/  SHFL.IDX PT, R245, R140, RZ, 0x1f ;  /* 0x00001fff8cf57589 */ /* 0x000e6800000e0000 */
[----:B------:R-:W3:Y:S04]  /*78c0*/  SHFL.IDX PT, R243, R141, RZ, 0x1f ;  /* 0x00001fff8df37589 */ /* 0x000ee800000e0000 */
[----:B------:R-:W1:Y:S01]  /*78d0*/  SHFL.DOWN PT, R242, R138, 0x1, 0x1f ;  /* 0x08201f008af27f89 */ /* 0x000e6200000e0000 */
[-C--:B--2---:R-:W-:Y:S01]  /*78e0*/  FMUL.FTZ R133, R143, R236.reuse ;  /* 0x000000ec8f857220 */ /* 0x084fe20000410000 */
[CC--:B------:R-:W-:Y:S01]  /*78f0*/  FMUL.FTZ R132, R142.reuse, R236.reuse ;  /* 0x000000ec8e847220 */ /* 0x0c0fe20000410000 */
[-C--:B------:R-:W-:Y:S01]  /*7900*/  FMUL.FTZ R237, R141, R236.reuse ;  /* 0x000000ec8ded7220 */ /* 0x080fe20000410000 */
[----:B------:R-:W2:Y:S01]  /*7910*/  SHFL.DOWN PT, R247, R139, 0x1, 0x1f ;  /* 0x08201f008bf77f89 */ /* 0x000ea200000e0000 */
[-C--:B----4-:R-:W-:Y:S01]  /*7920*/  FFMA.FTZ R238, R142, R235.reuse, -R133 ;  /* 0x000000eb8eee7223 */ /* 0x090fe20000010885 */
[C---:B------:R-:W-:Y:S01]  /*7930*/  FMUL.FTZ R236, R140.reuse, R236 ;  /* 0x000000ec8cec7220 */ /* 0x040fe20000410000 */
[-C--:B------:R-:W-:Y:S01]  /*7940*/  FFMA.FTZ R133, R143, R235.reuse, R132 ;  /* 0x000000eb8f857223 */ /* 0x080fe20000010084 */
[----:B------:R-:W4:Y:S01]  /*7950*/  SHFL.IDX PT, R244, R142, RZ, 0x1f ;  /* 0x00001fff8ef47589 */ /* 0x000f2200000e0000 */
[-C--:B------:R-:W-:Y:S01]  /*7960*/  FFMA.FTZ R237, R140, R235.reuse, -R237 ;  /* 0x000000eb8ced7223 */ /* 0x080fe200000108ed */
[----:B------:R-:W-:Y:S01]  /*7970*/  FFMA.FTZ R236, R141, R235, R236 ;  /* 0x000000eb8dec7223 */ /* 0x000fe200000100ec */
[----:B0-----:R-:W-:Y:S01]  /*7980*/  FADD.FTZ R238, R239, R238 ;  /* 0x000000eeefee7221 */ /* 0x001fe20000010000 */
[----:B------:R-:W0:Y:S01]  /*7990*/  SHFL.IDX PT, R248, R143, RZ, 0x1f ;  /* 0x00001fff8ff87589 */ /* 0x000e2200000e0000 */
[----:B-----5:R-:W-:-:S03]  /*79a0*/  FADD.FTZ R235, R246, R133 ;  /* 0x00000085f6eb7221 */ /* 0x020fc60000010000 */
[----:B------:R1:W0:Y:S04]  /*79b0*/  SHFL.DOWN PT, R240, R136, 0x1, 0x1f ;  /* 0x08201f0088f07f89 */ /* 0x00022800000e0000 */
[----:B------:R3:W0:Y:S01]  /*79c0*/  SHFL.DOWN PT, R241, R137, 0x1, 0x1f ;  /* 0x08201f0089f17f89 */ /* 0x00062200000e0000 */
[----:B-1----:R-:W-:Y:S02]  /*79d0*/  MOV R136, R245 ;  /* 0x000000f500887202 */ /* 0x002fe40000000f00 */
[----:B--23--:R-:W-:-:S07]  /*79e0*/  MOV R137, R243 ;  /* 0x000000f300897202 */ /* 0x00cfce0000000f00 */
.L_x_4302:
[----:B------:R-:W-:Y:S01]  /*79f0*/  BSSY.RECONVERGENT B1, `(.L_x_4139) ;  /* 0x000000f000017945 */ /* 0x000fe20003800200 */
[----:B----4-:R-:W-:Y:S02]  /*7a00*/  MOV R138, R244 ;  /* 0x000000f4008a7202 */ /* 0x010fe40000000f00 */
        /* <DEDUP_REMOVED lines=13> */
.L_x_4140:
[----:B------:R-:W-:Y:S05]  /*7ae0*/  BSYNC.RECONVERGENT B1 ;  /* 0x0000000000017941 */ /* 0x000fea0003800200 */
.L_x_4139:
        /* <DEDUP_REMOVED lines=38> */
.L_x_4122:
[----:B------:R-:W-:Y:S05]  /*7d50*/  BSYNC B0 ;  /* 0x0000000000007941 */ /* 0x000fea0003800000 */
.L_x_4121:
[----:B------:R-:W-:Y:S05]  /*7d60*/  WARPSYNC.ALL ;  /* 0x0000000000007948 */ /* 0x000fea0003800000 */
[----:B------:R-:W-:Y:S01]  /*7d70*/  BAR.SYNC.DEFER_BLOCKING 0x0 ;  /* 0x0000000000007b1d */ /* 0x000fe20000010000 */
[C---:B-1----:R-:W-:Y:S01]  /*7d80*/  FMUL.FTZ R127, R69.reuse, R199 ;  /* 0x000000c7457f7220 */ /* 0x042fe20000410000 */
[----:B------:R-:W-:Y:S01]  /*7d90*/  FMUL.FTZ R120, R69, R233 ;  /* 0x000000e945787220 */ /* 0x000fe20000410000 */
[C---:B------:R-:W-:Y:S01]  /*7da0*/  FMUL.FTZ R121, R65.reuse, R200 ;  /* 0x000000c841797220 */ /* 0x040fe20000410000 */
[----:B------:R-:W-:Y:S01]  /*7db0*/  FMUL.FTZ R65, R65, R231 ;  /* 0x000000e741417220 */ /* 0x000fe20000410000 */
[C---:B------:R-:W-:Y:S01]  /*7dc0*/  FMUL.FTZ R125, R71.reuse, R198 ;  /* 0x000000c6477d7220 */ /* 0x040fe20000410000 */
[C---:B------:R-:W-:Y:S01]  /*7dd0*/  FFMA.FTZ R127, R68.reuse, R233, -R127 ;  /* 0x000000e9447f7223 */ /* 0x040fe2000001087f */
        /* <DEDUP_REMOVED lines=8> */
[----:B------:R-:W-:Y:S01]  /*7e60*/  FMUL.FTZ R67, R61, R202 ;  /* 0x000000ca3d437220 */ /* 0x000fe20000410000 */
[----:B------:R-:W-:Y:S01]  /*7e70*/  FMUL.FTZ R65, R63, R203 ;  /* 0x000000cb3f417220 */ /* 0x000fe20000410000 */
[----:B------:R-:W-:Y:S01]  /*7e80*/  FMUL.FTZ R61, R61, R229 ;  /* 0x000000e53d3d7220 */ /* 0x000fe20000410000 */
[C---:B------:R-:W-:Y:S01]  /*7e90*/  FMUL.FTZ R121, R57.reuse, UR46 ;  /* 0x0000002e39797c20 */ /* 0x040fe20008410000 */
[----:B------:R-:W-:Y:S01]  /*7ea0*/  FMUL.FTZ R70, R57, R204 ;  /* 0x000000cc39467220 */ /* 0x000fe20000410000 */
[C---:B------:R-:W-:Y:S01]  /*7eb0*/  FFMA.FTZ R131, R66.reuse, R226, -R131 ;  /* 0x000000e242837223 */ /* 0x040fe20000010883 */
[----:B------:R-:W-:Y:S01]  /*7ec0*/  FFMA.FTZ R133, R66, R201, R64 ;  /* 0x000000c942857223 */ /* 0x000fe20000010040 */
[C---:B------:R-:W-:Y:S01]  /*7ed0*/  FMUL.FTZ R123, R63.reuse, UR46 ;  /* 0x0000002e3f7b7c20 */ /* 0x040fe20008410000 */
[-C--:B------:R-:W-:Y:S01]  /*7ee0*/  FMUL.FTZ R66, R63, R224.reuse ;  /* 0x000000e03f427220 */ /* 0x080fe20000410000 */
[----:B------:R-:W-:Y:S01]  /*7ef0*/  FMUL.FTZ R63, R57, R225 ;  /* 0x000000e1393f7220 */ /* 0x000fe20000410000 */
[----:B------:R-:W-:Y:S01]  /*7f00*/  FFMA.FTZ R64, R62, R224, -R65 ;  /* 0x000000e03e407223 */ /* 0x000fe20000010841 */
[C---:B------:R-:W-:Y:S01]  /*7f10*/  FFMA.FTZ R67, R60.reuse, R229, -R67 ;  /* 0x000000e53c437223 */ /* 0x040fe20000010843 */
[----:B------:R-:W-:Y:S01]  /*7f20*/  FFMA.FTZ R61, R60, R202, R61 ;  /* 0x000000ca3c3d7223 */ /* 0x000fe2000001003d */
[C---:B------:R-:W-:Y:S01]  /*7f30*/  FFMA.FTZ R57, R56.reuse, UR45, -R121 ;  /* 0x0000002d38397c23 */ /* 0x040fe20008010879 */
[----:B------:R-:W-:Y:S01]  /*7f40*/  FFMA.FTZ R65, R56, R225, -R70 ;  /* 0x000000e138417223 */ /* 0x000fe20000010846 */
[C---:B------:R-:W-:Y:S01]  /*7f50*/  FFMA.FTZ R60, R62.reuse, UR45, -R123 ;  /* 0x0000002d3e3c7c23 */ /* 0x040fe2000801087b */
        /* <DEDUP_REMOVED lines=9> */
[C---:B------:R-:W-:Y:S01]  /*7ff0*/  FFMA.FTZ R121, R52.reuse, R221, -R122 ;  /* 0x000000dd34797223 */ /* 0x040fe2000001087a */
[C---:B------:R-:W-:Y:S01]  /*8000*/  FFMA.FTZ R59, R52.reuse, UR45, -R59 ;  /* 0x0000002d343b7c23 */ /* 0x040fe2000801083b */
[----:B------:R-:W-:Y:S01]  /*8010*/  FFMA.FTZ R123, R52, R206, R123 ;  /* 0x000000ce347b7223 */ /* 0x000fe2000001007b */
[----:B------:R-:W-:Y:S01]  /*8020*/  FFMA.FTZ R122, R54, R218, -R53 ;  /* 0x000000da367a7223 */ /* 0x000fe20000010835 */
[----:B------:R-:W-:Y:S01]  /*8030*/  FFMA.FTZ R63, R56, R204, R63 ;  /* 0x000000cc383f7223 */ /* 0x000fe2000001003f */
[----:B------:R-:W1:Y:S01]  /*8040*/  LDS.64 R52, [R144+0xa18] ;  /* 0x000a180090347984 */ /* 0x000e620000000a00 */
[C---:B------:R-:W-:Y:S01]  /*8050*/  FFMA.FTZ R56, R58.reuse, UR45, -R129 ;  /* 0x0000002d3a387c23 */ /* 0x040fe20008010881 */
[C---:B------:R-:W-:Y:S01]  /*8060*/  FMUL.FTZ R129, R55.reuse, UR46 ;  /* 0x0000002e37817c20 */ /* 0x040fe20008410000 */
[----:B------:R-:W-:Y:S01]  /*8070*/  FMUL.FTZ R124, R55, R218 ;  /* 0x000000da377c7220 */ /* 0x000fe20000410000 */
[C---:B------:R-:W-:Y:S01]  /*8080*/  FMUL.FTZ R55, R49.reuse, UR46 ;  /* 0x0000002e31377c20 */ /* 0x040fe20008410000 */
[C---:B------:R-:W-:Y:S01]  /*8090*/  FMUL.FTZ R126, R49.reuse, R209 ;  /* 0x000000d1317e7220 */ /* 0x040fe20000410000 */
[----:B------:R-:W-:Y:S01]  /*80a0*/  FMUL.FTZ R128, R49, R217 ;  /* 0x000000d931807220 */ /* 0x000fe20000410000 */
[----:B------:R-:W-:Y:S01]  /*80b0*/  FFMA.FTZ R70, R58, R205, R70 ;  /* 0x000000cd3a467223 */ /* 0x000fe20000010046 */
[----:B------:R-:W-:Y:S01]  /*80c0*/  FFMA.FTZ R58, R54, UR45, -R129 ;  /* 0x0000002d363a7c23 */ /* 0x000fe20008010881 */
[C---:B------:R-:W-:Y:S01]  /*80d0*/  FFMA.FTZ R49, R48.reuse, UR45, -R55 ;  /* 0x0000002d30317c23 */ /* 0x040fe20008010837 */
[C---:B------:R-:W-:Y:S01]  /*80e0*/  FFMA.FTZ R55, R48.reuse, R217, -R126 ;  /* 0x000000d930377223 */ /* 0x040fe2000001087e */
[----:B------:R-:W-:Y:S01]  /*80f0*/  FFMA.FTZ R129, R48, R209, R128 ;  /* 0x000000d130817223 */ /* 0x000fe20000010080 */
[----:B------:R-:W-:Y:S01]  /*8100*/  FMUL.FTZ R135, R51, R211 ;  /* 0x000000d333877220 */ /* 0x000fe20000410000 */
[C---:B-----5:R-:W-:Y:S01]  /*8110*/  FMUL.FTZ R137, R45.reuse, UR46 ;  /* 0x0000002e2d897c20 */ /* 0x060fe20008410000 */
[----:B------:R-:W-:Y:S01]  /*8120*/  FMUL.FTZ R48, R45, R208 ;  /* 0x000000d02d307220 */ /* 0x000fe20000410000 */
[----:B------:R-:W-:Y:S01]  /*8130*/  FMUL.FTZ R139, R51, UR46 ;  /* 0x0000002e338b7c20 */ /* 0x000fe20008410000 */
[----:B------:R-:W-:Y:S01]  /*8140*/  FMUL.FTZ R45, R45, R215 ;  /* 0x000000d72d2d7220 */ /* 0x000fe20000410000 */
[----:B------:R-:W-:Y:S01]  /*8150*/  FFMA.FTZ R54, R54, R207, R124 ;  /* 0x000000cf36367223 */ /* 0x000fe2000001007c */
[C---:B------:R-:W-:Y:S01]  /*8160*/  FFMA.FTZ R126, R50.reuse, R216, -R135 ;  /* 0x000000d8327e7223 */ /* 0x040fe20000010887 */
[----:B------:R-:W-:Y:S01]  /*8170*/  FFMA.FTZ R124, R50, UR45, -R139 ;  /* 0x0000002d327c7c23 */ /* 0x000fe2000801088b */
[----:B------:R-:W-:Y:S01]  /*8180*/  FFMA.FTZ R135, R44, R208, R45 ;  /* 0x000000d02c877223 */ /* 0x000fe2000001002d */
[C---:B------:R-:W-:Y:S01]  /*8190*/  FMUL.FTZ R139, R47.reuse, UR46 ;  /* 0x0000002e2f8b7c20 */ /* 0x040fe20008410000 */
[C---:B------:R-:W-:Y:S01]  /*81a0*/  FMUL.FTZ R45, R47.reuse, R210 ;  /* 0x000000d22f2d7220 */ /* 0x040fe20000410000 */
[-C--:B------:R-:W-:Y:S01]  /*81b0*/  FMUL.FTZ R47, R47, R214.reuse ;  /* 0x000000d62f2f7220 */ /* 0x080fe20000410000 */
[C---:B------:R-:W-:Y:S01]  /*81c0*/  FMUL.FTZ R235, R41.reuse, UR46 ;  /* 0x0000002e29eb7c20 */ /* 0x040fe20008410000 */
[C---:B------:R-:W-:Y:S01]  /*81d0*/  FFMA.FTZ R134, R46.reuse, UR45, -R139 ;  /* 0x0000002d2e867c23 */ /* 0x040fe2000801088b */
[----:B------:R-:W-:Y:S01]  /*81e0*/  FFMA.FTZ R128, R46, R214, -R45 ;  /* 0x000000d62e807223 */ /* 0x000fe2000001082d */
[C---:B------:R-:W-:Y:S01]  /*81f0*/  FMUL.FTZ R139, R41.reuse, R212 ;  /* 0x000000d4298b7220 */ /* 0x040fe20000410000 */
[----:B------:R-:W-:Y:S01]  /*8200*/  FMUL.FTZ R45, R41, R232 ;  /* 0x000000e8292d7220 */ /* 0x000fe20000410000 */
[----:B------:R-:W-:Y:S01]  /*8210*/  FFMA.FTZ R41, R0, R127, RZ ;  /* 0x0000007f00297223 */ /* 0x000fe200000100ff */
[----:B------:R-:W-:Y:S01]  /*8220*/  FMUL.FTZ R130, R51, R216 ;  /* 0x000000d833827220 */ /* 0x000fe20000410000 */
[C---:B------:R-:W-:Y:S01]  /*8230*/  FFMA.FTZ R137, R44.reuse, UR45, -R137 ;  /* 0x0000002d2c897c23 */ /* 0x040fe20008010889 */
[----:B------:R-:W-:Y:S01]  /*8240*/  FFMA.FTZ R51, R44, R215, -R48 ;  /* 0x000000d72c337223 */ /* 0x000fe20000010830 */
[----:B------:R-:W-:Y:S01]  /*8250*/  FFMA.FTZ R132, R46, R210, R47 ;  /* 0x000000d22e847223 */ /* 0x000fe2000001002f */
[C---:B------:R-:W-:Y:S01]  /*8260*/  FFMA.FTZ R47, R40.reuse, UR45, -R235 ;  /* 0x0000002d282f7c23 */ /* 0x040fe200080108eb */
[C---:B------:R-:W-:Y:S01]  /*8270*/  FFMA.FTZ R139, R40.reuse, R232, -R139 ;  /* 0x000000e8288b7223 */ /* 0x040fe2000001088b */
[----:B------:R-:W-:Y:S01]  /*8280*/  FFMA.FTZ R127, R40, R212, R45 ;  /* 0x000000d4287f7223 */ /* 0x000fe2000001002d */
[----:B------:R-:W-:Y:S01]  /*8290*/  FFMA.FTZ R44, R18, R125, R41 ;  /* 0x0000007d122c7223 */ /* 0x000fe20000010029 */
[----:B------:R-:W-:Y:S01]  /*82a0*/  FADD.FTZ R234, RZ, R234 ;  /* 0x000000eaffea7221 */ /* 0x000fe20000010000 */
[C---:B------:R-:W-:Y:S01]  /*82b0*/  FMUL.FTZ R41, R43.reuse, R230 ;  /* 0x000000e62b297220 */ /* 0x040fe20000410000 */
[-C--:B-1----:R-:W-:Y:S01]  /*82c0*/  FMUL.FTZ R40, R52, R153.reuse ;  /* 0x0000009934287220 */ /* 0x082fe20000410000 */
[----:B------:R-:W-:Y:S01]  /*82d0*/  FMUL.FTZ R45, R43, UR46 ;  /* 0x0000002e2b2d7c20 */ /* 0x000fe20008410000 */
        /* <DEDUP_REMOVED lines=12> */
[----:B------:R-:W-:Y:S01]  /*83a0*/  MOV R41, UR21 ;  /* 0x0000001500297c02 */ /* 0x000fe20008000f00 */
[----:B------:R-:W-:Y:S01]  /*83b0*/  FFMA.FTZ R69, -R0, R69, RZ ;  /* 0x0000004500457223 */ /* 0x000fe200000101ff */
[----:B------:R-:W-:Y:S01]  /*83c0*/  FFMA.FTZ R48, R42, R230, -R43 ;  /* 0x000000e62a307223 */ /* 0x000fe2000001082b */
[C---:B------:R-:W-:Y:S01]  /*83d0*/  FMUL.FTZ R42, R175.reuse, R192 ;  /* 0x000000c0af2a7220 */ /* 0x040fe20000410000 */
[----:B------:R-:W-:Y:S01]  /*83e0*/  FMUL.FTZ R175, R175, R50 ;  /* 0x00000032afaf7220 */ /* 0x000fe20000410000 */
[----:B------:R-:W-:Y:S01]  /*83f0*/  LOP3.LUT R40, R2, UR21, RZ, 0xfc, !PT ;  /* 0x0000001502287c12 */ /* 0x000fe2000f8efcff */
[----:B------:R-:W-:Y:S01]  /*8400*/  FFMA.FTZ R69, -R18, R71, R69 ;  /* 0x0000004712457223 */ /* 0x000fe20000010145 */
[----:B------:R-:W-:Y:S01]  /*8410*/  SHF.R.S32.HI R41, RZ, 0x1f, R41 ;  /* 0x0000001fff297819 */ /* 0x000fe20000011429 */
[C---:B------:R-:W-:Y:S01]  /*8420*/  FFMA.FTZ R52, R177.reuse, R192, -R175 ;  /* 0x000000c0b1347223 */ /* 0x040fe200000108af */
[----:B------:R-:W-:Y:S01]  /*8430*/  MOV R45, UR40 ;  /* 0x00000028002d7c02 */ /* 0x000fe20008000f00 */
[----:B------:R-:W-:Y:S01]  /*8440*/  FFMA.FTZ R43, R177, R50, R42 ;  /* 0x00000032b12b7223 */ /* 0x000fe2000001002a */
[----:B------:R-:W-:Y:S01]  /*8450*/  MOV R53, UR41 ;  /* 0x0000002900357c02 */ /* 0x000fe20008000f00 */
[----:B------:R-:W-:Y:S01]  /*8460*/  FFMA.FTZ R120, -R17, R120, R69 ;  /* 0x0000007811787223 */ /* 0x000fe20000010145 */
[----:B------:R-:W-:Y:S01]  /*8470*/  FADD.FTZ R52, R191, R52 ;  /* 0x00000034bf347221 */ /* 0x000fe20000010000 */
[----:B------:R-:W-:-:S04]  /*8480*/  IMAD.WIDE.U32 R44, R45, UR8, R40 ;  /* 0x000000082d2c7c25 */ /* 0x000fc8000f8e0028 */
[----:B------:R-:W-:Y:S01]  /*8490*/  FFMA.FTZ R47, R4, R47, R43 ;  /* 0x0000002f042f7223 */ /* 0x000fe2000001002b */
[----:B------:R-:W-:Y:S01]  /*84a0*/  FFMA.FTZ R133, -R16, R133, R120 ;  /* 0x0000008510857223 */ /* 0x000fe20000010178 */
[----:B------:R-:W-:Y:S01]  /*84b0*/  FFMA.FTZ R120, R14, R67, R131 ;  /* 0x000000430e787223 */ /* 0x000fe20000010083 */
[----:B------:R-:W-:Y:S01]  /*84c0*/  IMAD R43, R53, UR8, R45 ;  /* 0x00000008352b7c24 */ /* 0x000fe2000f8e022d */
[----:B------:R-:W-:Y:S01]  /*84d0*/  LEA R42, P0, R44, UR9, 0x2 ;  /* 0x000000092c2a7c11 */ /* 0x000fe2000f8010ff */
[C---:B------:R-:W-:Y:S01]  /*84e0*/  FMUL.FTZ R68, R178.reuse, R52 ;  /* 0x00000034b2447220 */ /* 0x040fe20000410000 */
[----:B------:R-:W-:Y:S01]  /*84f0*/  FMUL.FTZ R41, R178, R47 ;  /* 0x0000002fb2297220 */ /* 0x000fe20000410000 */
[----:B------:R-:W-:Y:S01]  /*8500*/  FFMA.FTZ R61, -R14, R61, R133 ;  /* 0x0000003d0e3d7223 */ /* 0x000fe20000010185 */
[----:B------:R-:W-:Y:S01]  /*8510*/  LEA.HI.X R43, R44, UR12, R43, 0x2, P0 ;  /* 0x0000000c2c2b7c11 */ /* 0x000fe200080f142b */
        /* <DEDUP_REMOVED lines=8> */
[----:B------:R-:W-:Y:S01]  /*85a0*/  FFMA.FTZ R53, R11, R66, R64 ;  /* 0x000000420b357223 */ /* 0x000fe20000010040 */
[CC--:B------:R-:W-:Y:S01]  /*85b0*/  FMUL.FTZ R62, R180.reuse, R44.reuse ;  /* 0x0000002cb43e7220 */ /* 0x0c0fe20000410000 */
[----:B------:R-:W-:Y:S01]  /*85c0*/  FMUL.FTZ R45, R180, R41 ;  /* 0x00000029b42d7220 */ /* 0x000fe20000410000 */
[----:B------:R-:W-:Y:S01]  /*85d0*/  ISETP.NE.AND P2, PT, R2, RZ, PT ;  /* 0x000000ff0200720c */ /* 0x000fe20003f45270 */
[----:B------:R-:W-:Y:S01]  /*85e0*/  FFMA.FTZ R64, R10, R121, R53 ;  /* 0x000000790a407223 */ /* 0x000fe20000010035 */
        /* <DEDUP_REMOVED lines=10> */
[----:B------:R-:W-:Y:S01]  /*8690*/  FFMA.FTZ R54, -R9, R54, R123 ;  /* 0x0000003609367223 */ /* 0x000fe2000001017b */
[C---:B------:R-:W-:Y:S01]  /*86a0*/  FFMA.FTZ R61, R7.reuse, R126, R62 ;  /* 0x0000007e073d7223 */ /* 0x040fe2000001003e */
[C---:B------:R-:W-:Y:S01]  /*86b0*/  FFMA.FTZ R55, R148.reuse, R45, R53 ;  /* 0x0000002d94377223 */ /* 0x040fe20000010035 */
[----:B------:R-:W-:Y:S01]  /*86c0*/  FFMA.FTZ R53, R148, R189, -R146 ;  /* 0x000000bd94357223 */ /* 0x000fe20000010892 */
[----:B------:R-:W-:Y:S01]  /*86d0*/  FFMA.FTZ R54, -R8, R129, R54 ;  /* 0x0000008108367223 */ /* 0x000fe20000010136 */
[----:B------:R-:W-:Y:S01]  /*86e0*/  FFMA.FTZ R62, R6, R51, R61 ;  /* 0x00000033063e7223 */ /* 0x000fe2000001003d */
[----:B------:R-:W-:Y:S01]  /*86f0*/  P2R R51, PR, RZ, 0x4 ;  /* 0x00000004ff337803 */ /* 0x000fe20000000000 */
[----:B------:R-:W-:Y:S01]  /*8700*/  FADD.FTZ R53, R188, R53 ;  /* 0x00000035bc357221 */ /* 0x000fe20000010000 */
[----:B------:R-:W-:Y:S01]  /*8710*/  FFMA.FTZ R51, R7, R124, R55 ;  /* 0x0000007c07337223 */ /* 0x000fe20000010037 */
[----:B------:R-:W-:Y:S01]  /*8720*/  FFMA.FTZ R61, R5, R128, R62 ;  /* 0x00000080053d7223 */ /* 0x000fe2000001003e */
[----:B------:R-:W-:Y:S01]  /*8730*/  FMUL.FTZ R64, R199, UR46 ;  /* 0x0000002ec7407c20 */ /* 0x000fe20008410000 */
[C---:B------:R-:W-:Y:S01]  /*8740*/  FMUL.FTZ R55, R150.reuse, R53 ;  /* 0x0000003596377220 */ /* 0x040fe20000410000 */
[-C--:B------:R-:W-:Y:S01]  /*8750*/  FMUL.FTZ R150, R150, R51.reuse ;  /* 0x0000003396967220 */ /* 0x080fe20000410000 */
[----:B------:R-:W-:Y:S01]  /*8760*/  FFMA.FTZ R54, -R7, R130, R54 ;  /* 0x0000008207367223 */ /* 0x000fe20000010136 */
[----:B------:R-:W-:Y:S01]  /*8770*/  VOTEU.ALL UP0, P2 ;  /* 0x0000000000ff7886 */ /* 0x000fe20001000000 */
[C---:B------:R-:W-:Y:S01]  /*8780*/  FFMA.FTZ R55, R154.reuse, R51, R55 ;  /* 0x000000339a377223 */ /* 0x040fe20000010037 */
[----:B------:R-:W-:Y:S01]  /*8790*/  FFMA.FTZ R62, R154, R53, -R150 ;  /* 0x000000359a3e7223 */ /* 0x000fe20000010896 */
[----:B------:R-:W-:Y:S01]  /*87a0*/  FFMA.FTZ R135, -R6, R135, R54 ;  /* 0x0000008706877223 */ /* 0x000fe20000010136 */
[----:B------:R-:W-:Y:S01]  /*87b0*/  FFMA.FTZ R54, R4, R139, R61 ;  /* 0x0000008b04367223 */ /* 0x000fe2000001003d */
[----:B------:R-:W-:Y:S01]  /*87c0*/  FFMA.FTZ R49, R8, R49, R55 ;  /* 0x0000003108317223 */ /* 0x000fe20000010037 */
[----:B------:R-:W-:Y:S01]  /*87d0*/  FADD.FTZ R62, R187, R62 ;  /* 0x0000003ebb3e7221 */ /* 0x000fe20000010000 */
[----:B------:R-:W-:Y:S01]  /*87e0*/  FFMA.FTZ R55, R233, UR45, -R64 ;  /* 0x0000002de9377c23 */ /* 0x000fe20008010840 */
[----:B------:R-:W-:Y:S01]  /*87f0*/  MOV R63, UR20 ;  /* 0x00000014003f7c02 */ /* 0x000fe20008000f00 */
[CC--:B------:R-:W-:Y:S01]  /*8800*/  FMUL.FTZ R61, R155.reuse, R49.reuse ;  /* 0x000000319b3d7220 */ /* 0x0c0fe20000410000 */
[-C--:B------:R-:W-:Y:S01]  /*8810*/  FMUL.FTZ R64, R155, R62.reuse ;  /* 0x0000003e9b407220 */ /* 0x080fe20000410000 */
[----:B------:R-:W-:Y:S01]  /*8820*/  @!UP0 ULEA UR21, UR8, UR20, 0x4 ;  /* 0x0000001408158291 */ /* 0x000fe2000f8e20ff */
[----:B------:R-:W-:Y:S01]  /*8830*/  FMUL.FTZ R66, R199, UR45 ;  /* 0x0000002dc7427c20 */ /* 0x000fe20008410000 */
[C---:B------:R-:W-:Y:S01]  /*8840*/  FFMA.FTZ R61, R156.reuse, R62, -R61 ;  /* 0x0000003e9c3d7223 */ /* 0x040fe2000001083d */
[----:B------:R-:W-:Y:S01]  /*8850*/  FFMA.FTZ R64, R156, R49, R64 ;  /* 0x000000319c407223 */ /* 0x000fe20000010040 */
[----:B------:R-:W-:-:S02]  /*8860*/  IMAD R63, R2, 0x84, R63 ;  /* 0x00000084023f7824 */ /* 0x000fc400078e023f */
[----:B------:R-:W-:Y:S01]  /*8870*/  FFMA.FTZ R67, R233, UR46, R66 ;  /* 0x0000002ee9437c23 */ /* 0x000fe20008010042 */
[----:B------:R-:W-:Y:S01]  /*8880*/  FADD.FTZ R61, R186, R61 ;  /* 0x0000003dba3d7221 */ /* 0x000fe20000010000 */
[----:B------:R-:W-:Y:S01]  /*8890*/  FFMA.FTZ R58, R9, R58, R64 ;  /* 0x0000003a093a7223 */ /* 0x000fe20000010040 */
[----:B------:R-:W-:Y:S01]  /*88a0*/  FMUL.FTZ R68, R0, R55 ;  /* 0x0000003700447220 */ /* 0x000fe20000410000 */
[----:B------:R-:W-:Y:S01]  /*88b0*/  FMUL.FTZ R69, R198, UR46 ;  /* 0x0000002ec6457c20 */ /* 0x000fe20008410000 */
[CC--:B------:R-:W-:Y:S01]  /*88c0*/  FMUL.FTZ R65, R157.reuse, R61.reuse ;  /* 0x0000003d9d417220 */ /* 0x0c0fe20000410000 */
[-C--:B------:R-:W-:Y:S01]  /*88d0*/  FMUL.FTZ R64, R157, R58.reuse ;  /* 0x0000003a9d407220 */ /* 0x080fe20000410000 */
[----:B0-----:R-:W-:Y:S01]  /*88e0*/  @!P2 STS.128 [UR21+0xac80], R140 ;  /* 0x00ac808cff00a988 */ /* 0x001fe20008000c15 */
[----:B------:R-:W-:Y:S01]  /*88f0*/  FFMA.FTZ R69, R228, UR45, -R69 ;  /* 0x0000002de4457c23 */ /* 0x000fe20008010845 */
[C---:B------:R-:W-:Y:S01]  /*8900*/  FFMA.FTZ R65, R158.reuse, R58, R65 ;  /* 0x0000003a9e417223 */ /* 0x040fe20000010041 */
[----:B------:R-:W-:Y:S01]  /*8910*/  FFMA.FTZ R64, R158, R61, -R64 ;  /* 0x0000003d9e407223 */ /* 0x000fe20000010840 */
[----:B------:R0:W-:Y:S01]  /*8920*/  STS [R63+0x4200], R68 ;  /* 0x004200443f007388 */ /* 0x0001e20000000800 */
[----:B------:R-:W-:Y:S01]  /*8930*/  FMUL.FTZ R70, R18, R69 ;  /* 0x0000004512467220 */ /* 0x000fe20000410000 */
[----:B------:R-:W-:Y:S01]  /*8940*/  FFMA.FTZ R59, R10, R59, R65 ;  /* 0x0000003b0a3b7223 */ /* 0x000fe20000010041 */
[----:B------:R-:W-:Y:S01]  /*8950*/  FADD.FTZ R64, R185, R64 ;  /* 0x00000040b9407221 */ /* 0x000fe20000010000 */
[----:B------:R-:W-:Y:S01]  /*8960*/  FMUL.FTZ R71, R198, UR45 ;  /* 0x0000002dc6477c20 */ /* 0x000fe20008410000 */
[----:B------:R-:W-:Y:S01]  /*8970*/  FMUL.FTZ R122, R200, UR46 ;  /* 0x0000002ec87a7c20 */ /* 0x000fe20008410000 */
[C---:B------:R-:W-:Y:S01]  /*8980*/  FMUL.FTZ R65, R159.reuse, R59 ;  /* 0x0000003b9f417220 */ /* 0x040fe20000410000 */
[-C--:B------:R-:W-:Y:S01]  /*8990*/  FMUL.FTZ R66, R159, R64.reuse ;  /* 0x000000409f427220 */ /* 0x080fe20000410000 */
[----:B------:R-:W-:Y:S01]  /*89a0*/  FFMA.FTZ R71, R228, UR46, R71 ;  /* 0x0000002ee4477c23 */ /* 0x000fe20008010047 */
[----:B------:R-:W-:Y:S01]  /*89b0*/  FFMA.FTZ R122, R231, UR45, -R122 ;  /* 0x0000002de77a7c23 */ /* 0x000fe2000801087a */
[----:B0-----:R-:W-:Y:S01]  /*89c0*/  FMUL.FTZ R68, R0, -R67 ;  /* 0x8000004300447220 */ /* 0x001fe20000410000 */
[C---:B------:R-:W-:Y:S01]  /*89d0*/  FFMA.FTZ R66, R160.reuse, R59, R66 ;  /* 0x0000003ba0427223 */ /* 0x040fe20000010042 */
[----:B------:R-:W-:Y:S01]  /*89e0*/  FFMA.FTZ R65, R160, R64, -R65 ;  /* 0x00000040a0417223 */ /* 0x000fe20000010841 */
[----:B------:R-:W-:Y:S01]  /*89f0*/  FMUL.FTZ R67, R201, UR46 ;  /* 0x0000002ec9437c20 */ /* 0x000fe20008410000 */
[----:B------:R-:W-:Y:S01]  /*8a00*/  FMUL.FTZ R120, R18, -R71 ;  /* 0x8000004712787220 */ /* 0x000fe20000410000 */
[----:B------:R-:W-:Y:S01]  /*8a10*/  FFMA.FTZ R56, R11, R56, R66 ;  /* 0x000000380b387223 */ /* 0x000fe20000010042 */
[----:B------:R-:W-:Y:S01]  /*8a20*/  FADD.FTZ R65, R184, R65 ;  /* 0x00000041b8417221 */ /* 0x000fe20000010000 */
[----:B------:R-:W-:Y:S01]  /*8a30*/  FFMA.FTZ R69, R226, UR45, -R67 ;  /* 0x0000002de2457c23 */ /* 0x000fe20008010843 */
[----:B------:R-:W-:Y:S01]  /*8a40*/  STS [R63+0x4204], R68 ;  /* 0x004204443f007388 */ /* 0x000fe20000000800 */
[C---:B------:R-:W-:Y:S01]  /*8a50*/  FMUL.FTZ R67, R161.reuse, R56 ;  /* 0x00000038a1437220 */ /* 0x040fe20000410000 */
[-C--:B------:R-:W-:Y:S01]  /*8a60*/  FMUL.FTZ R161, R161, R65.reuse ;  /* 0x00000041a1a17220 */ /* 0x080fe20000410000 */
[----:B------:R-:W-:Y:S01]  /*8a70*/  FMUL.FTZ R122, R17, R122 ;  /* 0x0000007a117a7220 */ /* 0x000fe20000410000 */
        /* <DEDUP_REMOVED lines=9> */
[CC--:B------:R-:W-:Y:S01]  /*8b10*/  FMUL.FTZ R67, R163.reuse, R66.reuse ;  /* 0x00000042a3437220 */ /* 0x0c0fe20000410000 */
[----:B------:R-:W-:Y:S01]  /*8b20*/  FMUL.FTZ R163, R163, R57 ;  /* 0x00000039a3a37220 */ /* 0x000fe20000410000 */
[----:B0-----:R-:W-:Y:S01]  /*8b30*/  FMUL.FTZ R70, R16, R69 ;  /* 0x0000004510467220 */ /* 0x001fe20000410000 */
[----:B------:R-:W-:Y:S01]  /*8b40*/  FMUL.FTZ R69, R201, UR45 ;  /* 0x0000002dc9457c20 */ /* 0x000fe20008410000 */
[----:B------:R-:W-:Y:S01]  /*8b50*/  FFMA.FTZ R68, R164, R57, R67 ;  /* 0x00000039a4447223 */ /* 0x000fe20000010043 */
[----:B-1----:R-:W-:Y:S01]  /*8b60*/  FMUL.FTZ R120, R202, UR46 ;  /* 0x0000002eca787c20 */ /* 0x002fe20008410000 */
[----:B------:R-:W-:Y:S01]  /*8b70*/  FFMA.FTZ R67, R164, R66, -R163 ;  /* 0x00000042a4437223 */ /* 0x000fe200000108a3 */
[----:B------:R-:W-:Y:S01]  /*8b80*/  FFMA.FTZ R69, R226, UR46, R69 ;  /* 0x0000002ee2457c23 */ /* 0x000fe20008010045 */
[----:B------:R-:W-:Y:S01]  /*8b90*/  FFMA.FTZ R60, R13, R60, R68 ;  /* 0x0000003c0d3c7223 */ /* 0x000fe20000010044 */
[----:B--2---:R-:W-:Y:S01]  /*8ba0*/  FMUL.FTZ R122, R202, UR45 ;  /* 0x0000002dca7a7c20 */ /* 0x004fe20008410000 */
[----:B------:R-:W-:Y:S01]  /*8bb0*/  FFMA.FTZ R71, R229, UR45, -R120 ;  /* 0x0000002de5477c23 */ /* 0x000fe20008010878 */
[----:B------:R-:W-:Y:S01]  /*8bc0*/  FADD.FTZ R67, R182, R67 ;  /* 0x00000043b6437221 */ /* 0x000fe20000010000 */
[----:B------:R0:W-:Y:S01]  /*8bd0*/  STS [R63+0x4218], R70 ;  /* 0x004218463f007388 */ /* 0x0001e20000000800 */
[----:B------:R-:W-:Y:S01]  /*8be0*/  FMUL.FTZ R68, R165, R60 ;  /* 0x0000003ca5447220 */ /* 0x000fe20000410000 */
[----:B------:R-:W-:Y:S01]  /*8bf0*/  FFMA.FTZ R121, R229, UR46, R122 ;  /* 0x0000002ee5797c23 */ /* 0x000fe2000801007a */
[----:B------:R-:W-:Y:S01]  /*8c00*/  FMUL.FTZ R120, R14, R71 ;  /* 0x000000470e787220 */ /* 0x000fe20000410000 */
[----:B------:R-:W-:Y:S01]  /*8c10*/  FMUL.FTZ R71, R203, UR46 ;  /* 0x0000002ecb477c20 */ /* 0x000fe20008410000 */
[----:B------:R-:W-:Y:S01]  /*8c20*/  FFMA.FTZ R68, R166, R67, -R68 ;  /* 0x00000043a6447223 */ /* 0x000fe20000010844 */
[----:B------:R-:W-:Y:S01]  /*8c30*/  FMUL.FTZ R122, R14, -R121 ;  /* 0x800000790e7a7220 */ /* 0x000fe20000410000 */
[----:B------:R-:W-:Y:S01]  /*8c40*/  FFMA.FTZ R124, R231, UR46, R124 ;  /* 0x0000002ee77c7c23 */ /* 0x000fe2000801007c */
[----:B------:R-:W-:Y:S01]  /*8c50*/  STS [R63+0x4220], R120 ;  /* 0x004220783f007388 */ /* 0x000fe20000000800 */
[----:B------:R-:W-:Y:S01]  /*8c60*/  FADD.FTZ R68, R193, R68 ;  /* 0x00000044c1447221 */ /* 0x000fe20000010000 */
[----:B0-----:R-:W-:Y:S01]  /*8c70*/  FMUL.FTZ R70, R16, -R69 ;  /* 0x8000004510467220 */ /* 0x001fe20000410000 */
[----:B------:R-:W-:Y:S01]  /*8c80*/  FMUL.FTZ R69, R165, R67 ;  /* 0x00000043a5457220 */ /* 0x000fe20000410000 */
[----:B------:R-:W-:Y:S01]  /*8c90*/  STS [R63+0x4224], R122 ;  /* 0x0042247a3f007388 */ /* 0x000fe20000000800 */
[----:B------:R-:W-:Y:S01]  /*8ca0*/  FMUL.FTZ R124, R17, -R124 ;  /* 0x8000007c117c7220 */ /* 0x000fe20000410000 */
[----:B------:R-:W-:Y:S01]  /*8cb0*/  FMUL.FTZ R121, R203, UR45 ;  /* 0x0000002dcb797c20 */ /* 0x000fe20008410000 */
[----:B------:R-:W-:Y:S01]  /*8cc0*/  FFMA.FTZ R69, R166, R60, R69 ;  /* 0x0000003ca6457223 */ /* 0x000fe20000010045 */
[----:B------:R0:W-:Y:S01]  /*8cd0*/  STS [R63+0x421c], R70 ;  /* 0x00421c463f007388 */ /* 0x0001e20000000800 */
[C---:B------:R-:W-:Y:S01]  /*8ce0*/  FMUL.FTZ R123, R205.reuse, UR46 ;  /* 0x0000002ecd7b7c20 */ /* 0x040fe20008410000 */
[----:B------:R-:W-:Y:S01]  /*8cf0*/  FMUL.FTZ R125, R205, UR45 ;  /* 0x0000002dcd7d7c20 */ /* 0x000fe20008410000 */
[----:B------:R-:W-:Y:S01]  /*8d00*/  FFMA.FTZ R227, R14, R227, R69 ;  /* 0x000000e30ee37223 */ /* 0x000fe20000010045 */
[----:B------:R1:W-:Y:S01]  /*8d10*/  STS [R63+0x4214], R124 ;  /* 0x0042147c3f007388 */ /* 0x0003e20000000800 */
[----:B------:R-:W-:Y:S01]  /*8d20*/  FMUL.FTZ R128, R206, UR45 ;  /* 0x0000002dce807c20 */ /* 0x000fe20008410000 */
[----:B------:R-:W-:Y:S01]  /*8d30*/  FFMA.FTZ R135, -R5, R132, R135 ;  /* 0x0000008405877223 */ /* 0x000fe20000010187 */
[----:B------:R-:W-:Y:S01]  /*8d40*/  FMUL.FTZ R69, R167, R227 ;  /* 0x000000e3a7457220 */ /* 0x000fe20000410000 */
[C---:B------:R-:W-:Y:S01]  /*8d50*/  FMUL.FTZ R134, R209.reuse, UR46 ;  /* 0x0000002ed1867c20 */ /* 0x040fe20008410000 */
[----:B------:R-:W-:Y:S01]  /*8d60*/  FMUL.FTZ R136, R209, UR45 ;  /* 0x0000002dd1887c20 */ /* 0x000fe20008410000 */
[----:B0-----:R-:W-:Y:S01]  /*8d70*/  FFMA.FTZ R70, R224, UR45, -R71 ;  /* 0x0000002de0467c23 */ /* 0x001fe20008010847 */
[----:B------:R-:W-:Y:S01]  /*8d80*/  FFMA.FTZ R71, R225, UR45, -R126 ;  /* 0x0000002de1477c23 */ /* 0x000fe2000801087e */
[----:B------:R-:W-:Y:S01]  /*8d90*/  FFMA.FTZ R69, R168, R68, -R69 ;  /* 0x00000044a8457223 */ /* 0x000fe20000010845 */
[----:B------:R-:W-:Y:S01]  /*8da0*/  FFMA.FTZ R55, -R4, R127, R135 ;  /* 0x0000007f04377223 */ /* 0x000fe20000010187 */
[----:B------:R-:W-:Y:S01]  /*8db0*/  FMUL.FTZ R122, R13, R70 ;  /* 0x000000460d7a7220 */ /* 0x000fe20000410000 */
[----:B------:R-:W-:Y:S01]  /*8dc0*/  FMUL.FTZ R70, R167, R68 ;  /* 0x00000044a7467220 */ /* 0x000fe20000410000 */
[----:B------:R-:W-:Y:S01]  /*8dd0*/  FMUL.FTZ R126, R12, R71 ;  /* 0x000000470c7e7220 */ /* 0x000fe20000410000 */
[----:B------:R-:W-:Y:S01]  /*8de0*/  FADD.FTZ R69, R194, R69 ;  /* 0x00000045c2457221 */ /* 0x000fe20000010000 */
[----:B-1----:R-:W-:Y:S01]  /*8df0*/  FFMA.FTZ R124, R224, UR46, R121 ;  /* 0x0000002ee07c7c23 */ /* 0x002fe20008010079 */
[----:B------:R-:W-:Y:S01]  /*8e00*/  FFMA.FTZ R71, R168, R227, R70 ;  /* 0x000000e3a8477223 */ /* 0x000fe20000010046 */
[----:B------:R-:W-:Y:S01]  /*8e10*/  FMUL.FTZ R70, R204, UR45 ;  /* 0x0000002dcc467c20 */ /* 0x000fe20008410000 */
[----:B------:R0:W-:Y:S01]  /*8e20*/  STS [R63+0x4230], R126 ;  /* 0x0042307e3f007388 */ /* 0x0001e20000000800 */
[----:B------:R-:W-:Y:S01]  /*8e30*/  FMUL.FTZ R124, R13, -R124 ;  /* 0x8000007c0d7c7220 */ /* 0x000fe20000410000 */
[----:B------:R-:W-:Y:S01]  /*8e40*/  FFMA.FTZ R223, R16, R223, R71 ;  /* 0x000000df10df7223 */ /* 0x000fe20000010047 */
[----:B------:R-:W-:Y:S01]  /*8e50*/  FMUL.FTZ R71, R169, R69 ;  /* 0x00000045a9477220 */ /* 0x000fe20000410000 */
[----:B------:R-:W-:Y:S01]  /*8e60*/  FFMA.FTZ R121, R225, UR46, R70 ;  /* 0x0000002ee1797c23 */ /* 0x000fe20008010046 */
[----:B------:R1:W-:Y:S01]  /*8e70*/  STS [R63+0x4228], R122 ;  /* 0x0042287a3f007388 */ /* 0x0003e20000000800 */
[-C--:B------:R-:W-:Y:S01]  /*8e80*/  FMUL.FTZ R120, R169, R223.reuse ;  /* 0x000000dfa9787220 */ /* 0x080fe20000410000 */
[C---:B------:R-:W-:Y:S01]  /*8e90*/  FFMA.FTZ R70, R170.reuse, R223, R71 ;  /* 0x000000dfaa467223 */ /* 0x040fe20000010047 */
[----:B------:R-:W-:Y:S01]  /*8ea0*/  FMUL.FTZ R127, R207, UR45 ;  /* 0x0000002dcf7f7c20 */ /* 0x000fe20008410000 */
[----:B------:R2:W-:Y:S01]  /*8eb0*/  STS [R63+0x422c], R124 ;  /* 0x00422c7c3f007388 */ /* 0x0005e20000000800 */
[----:B------:R-:W-:Y:S01]  /*8ec0*/  FFMA.FTZ R120, R170, R69, -R120 ;  /* 0x00000045aa787223 */ /* 0x000fe20000010878 */
[----:B------:R-:W-:Y:S01]  /*8ed0*/  FFMA.FTZ R220, R17, R220, R70 ;  /* 0x000000dc11dc7223 */ /* 0x000fe20000010046 */
[----:B------:R-:W-:Y:S01]  /*8ee0*/  FMUL.FTZ R70, R206, UR46 ;  /* 0x0000002ece467c20 */ /* 0x000fe20008410000 */
[----:B0-----:R-:W-:Y:S01]  /*8ef0*/  FFMA.FTZ R126, R222, UR46, R125 ;  /* 0x0000002ede7e7c23 */ /* 0x001fe2000801007d */
[----:B------:R-:W-:Y:S01]  /*8f00*/  FADD.FTZ R120, R195, R120 ;  /* 0x00000078c3787221 */ /* 0x000fe20000010000 */
[----:B-1----:R-:W-:Y:S01]  /*8f10*/  FMUL.FTZ R122, R12, -R121 ;  /* 0x800000790c7a7220 */ /* 0x002fe20000410000 */
[----:B------:R-:W-:Y:S01]  /*8f20*/  FMUL.FTZ R125, R207, UR46 ;  /* 0x0000002ecf7d7c20 */ /* 0x000fe20008410000 */
[----:B------:R-:W-:Y:S01]  /*8f30*/  FMUL.FTZ R126, R11, -R126 ;  /* 0x8000007e0b7e7220 */ /* 0x000fe20000410000 */
[C---:B------:R-:W-:Y:S01]  /*8f40*/  FMUL.FTZ R71, R171.reuse, R120 ;  /* 0x00000078ab477220 */ /* 0x040fe20000410000 */
[-C--:B------:R-:W-:Y:S01]  /*8f50*/  FMUL.FTZ R171, R171, R220.reuse ;  /* 0x000000dcabab7220 */ /* 0x080fe20000410000 */
[----:B--2---:R-:W-:Y:S01]  /*8f60*/  FFMA.FTZ R124, R222, UR45, -R123 ;  /* 0x0000002dde7c7c23 */ /* 0x004fe2000801087b */
[----:B------:R0:W-:Y:S01]  /*8f70*/  STS [R63+0x4234], R122 ;  /* 0x0042347a3f007388 */ /* 0x0001e20000000800 */
[C---:B------:R-:W-:Y:S01]  /*8f80*/  FFMA.FTZ R71, R172.reuse, R220, R71 ;  /* 0x000000dcac477223 */ /* 0x040fe20000010047 */
[----:B------:R-:W-:Y:S01]  /*8f90*/  FFMA.FTZ R123, R172, R120, -R171 ;  /* 0x00000078ac7b7223 */ /* 0x000fe200000108ab */
[----:B------:R-:W-:Y:S01]  /*8fa0*/  FMUL.FTZ R124, R11, R124 ;  /* 0x0000007c0b7c7220 */ /* 0x000fe20000410000 */
[C---:B------:R-:W-:Y:S01]  /*8fb0*/  FFMA.FTZ R121, R221.reuse, UR46, R128 ;  /* 0x0000002edd797c23 */ /* 0x040fe20008010080 */
[----:B------:R-:W-:Y:S01]  /*8fc0*/  FFMA.FTZ R219, R18, R219, R71 ;  /* 0x000000db12db7223 */ /* 0x000fe20000010047 */
[----:B------:R-:W-:Y:S01]  /*8fd0*/  FFMA.FTZ R71, R221, UR45, -R70 ;  /* 0x0000002ddd477c23 */ /* 0x000fe20008010846 */
[----:B------:R-:W-:Y:S01]  /*8fe0*/  FADD.FTZ R123, R196, R123 ;  /* 0x0000007bc47b7221 */ /* 0x000fe20000010000 */
[----:B------:R1:W-:Y:S01]  /*8ff0*/  STS [R63+0x4238], R124 ;  /* 0x0042387c3f007388 */ /* 0x0003e20000000800 */
[----:B------:R-:W-:Y:S01]  /*9000*/  FMUL.FTZ R70, R173, R219 ;  /* 0x000000dbad467220 */ /* 0x000fe20000410000 */
[----:B0-----:R-:W-:Y:S01]  /*9010*/  FFMA.FTZ R122, R218, UR45, -R125 ;  /* 0x0000002dda7a7c23 */ /* 0x001fe2000801087d */
[----:B------:R-:W-:Y:S01]  /*9020*/  FMUL.FTZ R128, R10, -R121 ;  /* 0x800000790a807220 */ /* 0x000fe20000410000 */
[----:B------:R0:W-:Y:S01]  /*9030*/  STS [R63+0x423c], R126 ;  /* 0x00423c7e3f007388 */ /* 0x0001e20000000800 */
[----:B------:R-:W-:Y:S01]  /*9040*/  FFMA.FTZ R70, R174, R123, -R70 ;  /* 0x0000007bae467223 */ /* 0x000fe20000010846 */
[----:B------:R-:W-:Y:S01]  /*9050*/  FMUL.FTZ R130, R9, R122 ;  /* 0x0000007a09827220 */ /* 0x000fe20000410000 */
[----:B------:R-:W-:Y:S01]  /*9060*/  FFMA.FTZ R122, R116, -R33, R233 ;  /* 0x80000021747a7223 */ /* 0x000fe200000100e9 */
[----:B------:R2:W-:Y:S01]  /*9070*/  STS [R63+0x4244], R128 ;  /* 0x004244803f007388 */ /* 0x0005e20000000800 */
[----:B------:R-:W-:Y:S01]  /*9080*/  FFMA.FTZ R132, R218, UR46, R127 ;  /* 0x0000002eda847c23 */ /* 0x000fe2000801007f */
[----:B-1----:R-:W-:Y:S01]  /*9090*/  FMUL.FTZ R124, R10, R71 ;  /* 0x000000470a7c7220 */ /* 0x002fe20000410000 */
[----:B------:R-:W-:Y:S01]  /*90a0*/  FMUL.FTZ R71, R173, R123 ;  /* 0x0000007bad477220 */ /* 0x000fe20000410000 */
[----:B------:R1:W-:Y:S01]  /*90b0*/  STS [R63+0x4248], R130 ;  /* 0x004248823f007388 */ /* 0x0003e20000000800 */
[-C--:B------:R-:W-:Y:S01]  /*90c0*/  FFMA.FTZ R121, R117, -R34.reuse, R228 ;  /* 0x8000002275797223 */ /* 0x080fe200000100e4 */
[----:B0-----:R-:W-:Y:S01]  /*90d0*/  FADD.FTZ R126, R197, R70 ;  /* 0x00000046c57e7221 */ /* 0x001fe20000010000 */
[----:B------:R-:W-:Y:S01]  /*90e0*/  FFMA.FTZ R71, R174, R219, R71 ;  /* 0x000000dbae477223 */ /* 0x000fe20000010047 */
[----:B------:R0:W-:Y:S01]  /*90f0*/  STS [R63+0x4240], R124 ;  /* 0x0042407c3f007388 */ /* 0x0001e20000000800 */
[-C--:B------:R-:W-:Y:S01]  /*9100*/  FMUL.FTZ R70, R219, R34.reuse ;  /* 0x00000022db467220 */ /* 0x080fe20000410000 */
[----:B--2---:R-:W-:Y:S01]  /*9110*/  FMUL.FTZ R128, R123, R34 ;  /* 0x000000227b807220 */ /* 0x004fe20000410000 */
[----:B------:R-:W-:Y:S01]  /*9120*/  FFMA.FTZ R213, R0, R213, R71 ;  /* 0x000000d500d57223 */ /* 0x000fe20000010047 */
[----:B------:R-:W-:Y:S01]  /*9130*/  FFMA.FTZ R129, R217, UR45, -R134 ;  /* 0x0000002dd9817c23 */ /* 0x000fe20008010886 */
[----:B------:R-:W-:Y:S01]  /*9140*/  FMUL.FTZ R132, R9, -R132 ;  /* 0x8000008409847220 */ /* 0x000fe20000410000 */
[----:B-1----:R-:W-:Y:S01]  /*9150*/  FMUL.FTZ R130, R198, R70 ;  /* 0x00000046c6827220 */ /* 0x002fe20000410000 */
[----:B------:R-:W-:Y:S01]  /*9160*/  FMUL.FTZ R71, R213, R33 ;  /* 0x00000021d5477220 */ /* 0x000fe20000410000 */
[----:B------:R-:W-:Y:S01]  /*9170*/  FMUL.FTZ R134, R8, R129 ;  /* 0x0000008108867220 */ /* 0x000fe20000410000 */
[----:B------:R-:W-:Y:S01]  /*9180*/  FMUL.FTZ R131, R120, R31 ;  /* 0x0000001f78837220 */ /* 0x000fe20000410000 */
[----:B0-----:R-:W-:Y:S01]  /*9190*/  FMUL.FTZ R124, R126, R33 ;  /* 0x000000217e7c7220 */ /* 0x001fe20000410000 */
[-C--:B------:R-:W-:Y:S01]  /*91a0*/  FMUL.FTZ R125, R199, R71.reuse ;  /* 0x00000047c77d7220 */ /* 0x080fe20000410000 */
[-C--:B------:R-:W-:Y:S01]  /*91b0*/  FFMA.FTZ R130, R121, R128.reuse, -R130 ;  /* 0x0000008079827223 */ /* 0x080fe20000010882 */
[----:B------:R-:W-:Y:S01]  /*91c0*/  FMUL.FTZ R128, R198, R128 ;  /* 0x00000080c6807220 */ /* 0x000fe20000410000 */
[----:B------:R0:W-:Y:S01]  /*91d0*/  STS [R63+0x424c], R132 ;  /* 0x00424c843f007388 */ /* 0x0001e20000000800 */
[CC--:B------:R-:W-:Y:S01]  /*91e0*/  FFMA.FTZ R127, R122.reuse, R124.reuse, -R125 ;  /* 0x0000007c7a7f7223 */ /* 0x0c0fe2000001087d */
[----:B------:R-:W-:Y:S01]  /*91f0*/  FMUL.FTZ R125, R199, R124 ;  /* 0x0000007cc77d7220 */ /* 0x000fe20000410000 */
[----:B------:R-:W-:Y:S01]  /*9200*/  FFMA.FTZ R128, R121, R70, R128 ;  /* 0x0000004679807223 */ /* 0x000fe20000010080 */
[-C--:B------:R-:W-:Y:S01]  /*9210*/  FMUL.FTZ R124, R223, R32.reuse ;  /* 0x00000020df7c7220 */ /* 0x080fe20000410000 */
[----:B------:R-:W-:Y:S01]  /*9220*/  FADD.FTZ R127, RZ, R127 ;  /* 0x0000007fff7f7221 */ /* 0x000fe20000010000 */
[----:B------:R-:W-:Y:S01]  /*9230*/  FFMA.FTZ R125, R122, R71, R125 ;  /* 0x000000477a7d7223 */ /* 0x000fe2000001007d */
[----:B------:R1:W-:Y:S01]  /*9240*/  STS [R63+0x4250], R134 ;  /* 0x004250863f007388 */ /* 0x0003e20000000800 */
[----:B------:R-:W-:Y:S01]  /*9250*/  FMUL.FTZ R135, R211, UR46 ;  /* 0x0000002ed3877c20 */ /* 0x000fe20008410000 */
[----:B------:R-:W-:Y:S01]  /*9260*/  FADD.FTZ R130, R127, R130 ;  /* 0x000000827f827221 */ /* 0x000fe20000010000 */
[----:B------:R-:W-:Y:S01]  /*9270*/  FADD.FTZ R125, RZ, R125 ;  /* 0x0000007dff7d7221 */ /* 0x000fe20000010000 */
[----:B------:R-:W-:Y:S01]  /*9280*/  FFMA.FTZ R127, R119, -R32, R226 ;  /* 0x80000020777f7223 */ /* 0x000fe200000100e2 */
[----:B0-----:R-:W-:Y:S01]  /*9290*/  FMUL.FTZ R132, R201, R124 ;  /* 0x0000007cc9847220 */ /* 0x001fe20000410000 */
[----:B------:R-:W-:Y:S01]  /*92a0*/  FFMA.FTZ R137, R217, UR46, R136 ;  /* 0x0000002ed9897c23 */ /* 0x000fe20008010088 */
[----:B------:R-:W-:Y:S01]  /*92b0*/  FADD.FTZ R129, R125, R128 ;  /* 0x000000807d817221 */ /* 0x000fe20000010000 */
[-C--:B------:R-:W-:Y:S01]  /*92c0*/  FMUL.FTZ R125, R220, R31.reuse ;  /* 0x0000001fdc7d7220 */ /* 0x080fe20000410000 */
[----:B------:R-:W-:Y:S01]  /*92d0*/  FFMA.FTZ R128, R118, -R31, R231 ;  /* 0x8000001f76807223 */ /* 0x000fe200000100e7 */
[----:B-1----:R-:W-:Y:S01]  /*92e0*/  FMUL.FTZ R134, R69, R32 ;  /* 0x0000002045867220 */ /* 0x002fe20000410000 */
[----:B------:R-:W-:Y:S01]  /*92f0*/  FFMA.FTZ R136, R216, UR45, -R135 ;  /* 0x0000002dd8887c23 */ /* 0x000fe20008010887 */
[----:B------:R-:W-:Y:S01]  /*9300*/  FMUL.FTZ R133, R200, R125 ;  /* 0x0000007dc8857220 */ /* 0x000fe20000410000 */
[----:B------:R-:W-:Y:S01]  /*9310*/  FMUL.FTZ R138, R8, -R137 ;  /* 0x80000089088a7220 */ /* 0x000fe20000410000 */
[-C--:B------:R-:W-:Y:S01]  /*9320*/  FFMA.FTZ R135, R127, R134.reuse, -R132 ;  /* 0x000000867f877223 */ /* 0x080fe20000010884 */
[----:B------:R-:W-:Y:S01]  /*9330*/  FMUL.FTZ R134, R201, R134 ;  /* 0x00000086c9867220 */ /* 0x000fe20000410000 */
[-C--:B------:R-:W-:Y:S01]  /*9340*/  FFMA.FTZ R133, R128, R131.reuse, -R133 ;  /* 0x0000008380857223 */ /* 0x080fe20000010885 */
[----:B------:R-:W-:Y:S01]  /*9350*/  FMUL.FTZ R131, R200, R131 ;  /* 0x00000083c8837220 */ /* 0x000fe20000410000 */
[----:B------:R-:W-:Y:S01]  /*9360*/  FMUL.FTZ R140, R7, R136 ;  /* 0x00000088078c7220 */ /* 0x000fe20000410000 */
[----:B------:R-:W-:Y:S01]  /*9370*/  FFMA.FTZ R134, R127, R124, R134 ;  /* 0x0000007c7f867223 */ /* 0x000fe20000010086 */
[----:B------:R-:W-:Y:S01]  /*9380*/  FADD.FTZ R130, R130, R133 ;  /* 0x0000008582827221 */ /* 0x000fe20000010000 */
[----:B------:R-:W-:Y:S01]  /*9390*/  FFMA.FTZ R132, R128, R125, R131 ;  /* 0x0000007d80847223 */ /* 0x000fe20000010083 */
[-C--:B------:R-:W-:Y:S01]  /*93a0*/  FFMA.FTZ R136, R112, -R29.reuse, R229 ;  /* 0x8000001d70887223 */ /* 0x080fe200000100e5 */
[-C--:B------:R-:W-:Y:S01]  /*93b0*/  FMUL.FTZ R133, R68, R29.reuse ;  /* 0x0000001d44857220 */ /* 0x080fe20000410000 */
[----:B------:R-:W-:Y:S01]  /*93c0*/  FADD.FTZ R131, R130, R135 ;  /* 0x0000008782837221 */ /* 0x000fe20000010000 */
[----:B------:R-:W-:Y:S01]  /*93d0*/  FADD.FTZ R129, R129, R132 ;  /* 0x0000008481817221 */ /* 0x000fe20000010000 */
[-C--:B------:R-:W-:Y:S01]  /*93e0*/  FMUL.FTZ R130, R60, R30.reuse ;  /* 0x0000001e3c827220 */ /* 0x080fe20000410000 */
[----:B------:R0:W-:Y:S01]  /*93f0*/  STS [R63+0x4254], R138 ;  /* 0x0042548a3f007388 */ /* 0x0001e20000000800 */
[----:B------:R-:W-:Y:S01]  /*9400*/  FFMA.FTZ R135, R113, -R30, R224 ;  /* 0x8000001e71877223 */ /* 0x000fe200000100e0 */
[----:B------:R-:W-:Y:S01]  /*9410*/  FADD.FTZ R134, R129, R134 ;  /* 0x0000008681867221 */ /* 0x000fe20000010000 */
[----:B------:R-:W-:Y:S01]  /*9420*/  FMUL.FTZ R129, R227, R29 ;  /* 0x0000001de3817220 */ /* 0x000fe20000410000 */
[----:B------:R1:W-:Y:S01]  /*9430*/  STS [R63+0x4258], R140 ;  /* 0x0042588c3f007388 */ /* 0x0003e20000000800 */
[----:B------:R-:W-:Y:S01]  /*9440*/  FMUL.FTZ R139, R211, UR45 ;  /* 0x0000002dd38b7c20 */ /* 0x000fe20008410000 */
[----:B------:R-:W-:Y:S01]  /*9450*/  FMUL.FTZ R146, R208, UR46 ;  /* 0x0000002ed0927c20 */ /* 0x000fe20008410000 */
[----:B------:R-:W-:Y:S01]  /*9460*/  FMUL.FTZ R137, R202, R129 ;  /* 0x00000081ca897220 */ /* 0x000fe20000410000 */
[----:B------:R-:W-:Y:S01]  /*9470*/  FFMA.FTZ R143, R115, -R28, R222 ;  /* 0x8000001c738f7223 */ /* 0x000fe200000100de */
[----:B------:R-:W-:Y:S01]  /*9480*/  FFMA.FTZ R142, R216, UR46, R139 ;  /* 0x0000002ed88e7c23 */ /* 0x000fe2000801008b */
[----:B0-----:R-:W-:Y:S01]  /*9490*/  FMUL.FTZ R138, R67, R30 ;  /* 0x0000001e438a7220 */ /* 0x001fe20000410000 */
[-C--:B------:R-:W-:Y:S01]  /*94a0*/  FFMA.FTZ R132, R136, R133.reuse, -R137 ;  /* 0x0000008588847223 */ /* 0x080fe20000010889 */
[----:B------:R-:W-:Y:S01]  /*94b0*/  FMUL.FTZ R133, R202, R133 ;  /* 0x00000085ca857220 */ /* 0x000fe20000410000 */
[----:B------:R-:W-:Y:S01]  /*94c0*/  FFMA.FTZ R137, R215, UR45, -R146 ;  /* 0x0000002dd7897c23 */ /* 0x000fe20008010892 */
[----:B-1----:R-:W-:Y:S01]  /*94d0*/  FMUL.FTZ R140, R203, R130 ;  /* 0x00000082cb8c7220 */ /* 0x002fe20000410000 */
[----:B------:R-:W-:Y:S01]  /*94e0*/  FADD.FTZ R131, R131, R132 ;  /* 0x0000008483837221 */ /* 0x000fe20000010000 */
[----:B------:R-:W-:Y:S01]  /*94f0*/  FFMA.FTZ R133, R136, R129, R133 ;  /* 0x0000008188857223 */ /* 0x000fe20000010085 */
[----:B------:R-:W-:Y:S01]  /*9500*/  FMUL.FTZ R146, R7, -R142 ;  /* 0x8000008e07927220 */ /* 0x000fe20000410000 */
[-C--:B------:R-:W-:Y:S01]  /*9510*/  FFMA.FTZ R140, R135, R138.reuse, -R140 ;  /* 0x0000008a878c7223 */ /* 0x080fe2000001088c */
[----:B------:R-:W-:Y:S01]  /*9520*/  FMUL.FTZ R138, R203, R138 ;  /* 0x0000008acb8a7220 */ /* 0x000fe20000410000 */
[----:B------:R-:W-:Y:S01]  /*9530*/  FMUL.FTZ R150, R6, R137 ;  /* 0x0000008906967220 */ /* 0x000fe20000410000 */
[----:B------:R-:W-:Y:S01]  /*9540*/  FADD.FTZ R133, R134, R133 ;  /* 0x0000008586857221 */ /* 0x000fe20000010000 */
[----:B------:R-:W-:Y:S01]  /*9550*/  FADD.FTZ R140, R131, R140 ;  /* 0x0000008c838c7221 */ /* 0x000fe20000010000 */
[-C--:B------:R-:W-:Y:S01]  /*9560*/  FMUL.FTZ R131, R57, R27.reuse ;  /* 0x0000001b39837220 */ /* 0x080fe20000410000 */
[----:B------:R-:W-:Y:S01]  /*9570*/  FFMA.FTZ R138, R135, R130, R138 ;  /* 0x00000082878a7223 */ /* 0x000fe2000001008a */
[-C--:B------:R-:W-:Y:S01]  /*9580*/  FFMA.FTZ R142, R114, -R27.reuse, R225 ;  /* 0x8000001b728e7223 */ /* 0x080fe200000100e1 */
[-C--:B------:R-:W-:Y:S01]  /*9590*/  FMUL.FTZ R132, R56, R28.reuse ;  /* 0x0000001c38847220 */ /* 0x080fe20000410000 */
[----:B------:R-:W-:Y:S01]  /*95a0*/  FMUL.FTZ R137, R66, R27 ;  /* 0x0000001b42897220 */ /* 0x000fe20000410000 */
[----:B------:R-:W-:Y:S01]  /*95b0*/  FMUL.FTZ R139, R204, R131 ;  /* 0x00000083cc8b7220 */ /* 0x000fe20000410000 */
[----:B------:R-:W-:Y:S01]  /*95c0*/  FADD.FTZ R133, R133, R138 ;  /* 0x0000008a85857221 */ /* 0x000fe20000010000 */
[----:B------:R-:W-:Y:S01]  /*95d0*/  FMUL.FTZ R138, R65, R28 ;  /* 0x0000001c418a7220 */ /* 0x000fe20000410000 */
[----:B------:R-:W-:Y:S01]  /*95e0*/  FMUL.FTZ R134, R205, R132 ;  /* 0x00000084cd867220 */ /* 0x000fe20000410000 */
[-C--:B------:R-:W-:Y:S01]  /*95f0*/  FFMA.FTZ R139, R142, R137.reuse, -R139 ;  /* 0x000000898e8b7223 */ /* 0x080fe2000001088b */
[----:B------:R-:W-:Y:S01]  /*9600*/  FMUL.FTZ R137, R204, R137 ;  /* 0x00000089cc897220 */ /* 0x000fe20000410000 */
[----:B------:R0:W-:Y:S01]  /*9610*/  STS [R63+0x425c], R146 ;  /* 0x00425c923f007388 */ /* 0x0001e20000000800 */
[----:B------:R-:W-:Y:S01]  /*9620*/  FMUL.FTZ R148, R208, UR45 ;  /* 0x0000002dd0947c20 */ /* 0x000fe20008410000 */
[----:B------:R-:W-:Y:S01]  /*9630*/  FMUL.FTZ R153, R210, UR46 ;  /* 0x0000002ed2997c20 */ /* 0x000fe20008410000 */
[----:B------:R-:W-:Y:S01]  /*9640*/  FADD.FTZ R139, R140, R139 ;  /* 0x0000008b8c8b7221 */ /* 0x000fe20000010000 */
[----:B------:R1:W-:Y:S01]  /*9650*/  STS [R63+0x4260], R150 ;  /* 0x004260963f007388 */ /* 0x0003e20000000800 */
[----:B------:R-:W-:Y:S01]  /*9660*/  FFMA.FTZ R141, R215, UR46, R148 ;  /* 0x0000002ed78d7c23 */ /* 0x000fe20008010094 */
[----:B------:R-:W-:Y:S01]  /*9670*/  FMUL.FTZ R155, R210, UR45 ;  /* 0x0000002dd29b7c20 */ /* 0x000fe20008410000 */
[C---:B------:R-:W-:Y:S01]  /*9680*/  FMUL.FTZ R157, R212.reuse, UR46 ;  /* 0x0000002ed49d7c20 */ /* 0x040fe20008410000 */
[----:B------:R-:W-:Y:S01]  /*9690*/  FMUL.FTZ R159, R212, UR45 ;  /* 0x0000002dd49f7c20 */ /* 0x000fe20008410000 */
[----:B------:R-:W-:Y:S01]  /*96a0*/  FMUL.FTZ R148, R6, -R141 ;  /* 0x8000008d06947220 */ /* 0x000fe20000410000 */
[-C--:B0-----:R-:W-:Y:S01]  /*96b0*/  FFMA.FTZ R146, R143, R138.reuse, -R134 ;  /* 0x0000008a8f927223 */ /* 0x081fe20000010886 */
[----:B------:R-:W-:Y:S01]  /*96c0*/  FFMA.FTZ R134, R142, R131, R137 ;  /* 0x000000838e867223 */ /* 0x000fe20000010089 */
[----:B------:R-:W-:Y:S01]  /*96d0*/  FMUL.FTZ R138, R205, R138 ;  /* 0x0000008acd8a7220 */ /* 0x000fe20000410000 */
[-C--:B------:R-:W-:Y:S01]  /*96e0*/  FMUL.FTZ R137, R64, R25.reuse ;  /* 0x0000001940897220 */ /* 0x080fe20000410000 */
[----:B-1----:R-:W-:Y:S01]  /*96f0*/  FFMA.FTZ R150, R214, UR45, -R153 ;  /* 0x0000002dd6967c23 */ /* 0x002fe20008010899 */
[----:B------:R-:W-:Y:S01]  /*9700*/  FADD.FTZ R133, R133, R134 ;  /* 0x0000008685857221 */ /* 0x000fe20000010000 */
[----:B------:R-:W-:Y:S01]  /*9710*/  FFMA.FTZ R138, R143, R132, R138 ;  /* 0x000000848f8a7223 */ /* 0x000fe2000001008a */
[----:B------:R-:W-:Y:S01]  /*9720*/  FADD.FTZ R139, R139, R146 ;  /* 0x000000928b8b7221 */ /* 0x000fe20000010000 */
[----:B------:R-:W-:Y:S01]  /*9730*/  FMUL.FTZ R150, R5, R150 ;  /* 0x0000009605967220 */ /* 0x000fe20000410000 */
[-C--:B------:R-:W-:Y:S01]  /*9740*/  FFMA.FTZ R146, R108, -R25.reuse, R221 ;  /* 0x800000196c927223 */ /* 0x080fe200000100dd */
[----:B------:R-:W-:Y:S01]  /*9750*/  FADD.FTZ R138, R133, R138 ;  /* 0x0000008a858a7221 */ /* 0x000fe20000010000 */
[----:B------:R-:W-:Y:S01]  /*9760*/  FMUL.FTZ R133, R59, R25 ;  /* 0x000000193b857220 */ /* 0x000fe20000410000 */
[-C--:B------:R-:W-:Y:S01]  /*9770*/  FMUL.FTZ R134, R58, R26.reuse ;  /* 0x0000001a3a867220 */ /* 0x080fe20000410000 */
[----:B------:R0:W-:Y:S01]  /*9780*/  STS [R63+0x4264], R148 ;  /* 0x004264943f007388 */ /* 0x0001e20000000800 */
[----:B------:R-:W-:Y:S01]  /*9790*/  FFMA.FTZ R153, R109, -R26, R218 ;  /* 0x8000001a6d997223 */ /* 0x000fe200000100da */
[----:B------:R-:W-:Y:S01]  /*97a0*/  FMUL.FTZ R141, R206, R133 ;  /* 0x00000085ce8d7220 */ /* 0x000fe20000410000 */
[----:B------:R-:W-:Y:S01]  /*97b0*/  FFMA.FTZ R152, R214, UR46, R155 ;  /* 0x0000002ed6987c23 */ /* 0x000fe2000801009b */
[----:B------:R1:W-:Y:S01]  /*97c0*/  STS [R63+0x4268], R150 ;  /* 0x004268963f007388 */ /* 0x0003e20000000800 */
[----:B------:R-:W-:Y:S01]  /*97d0*/  FFMA.FTZ R157, R232, UR45, -R157 ;  /* 0x0000002de89d7c23 */ /* 0x000fe2000801089d */
[-C--:B------:R-:W-:Y:S01]  /*97e0*/  FFMA.FTZ R140, R146, R137.reuse, -R141 ;  /* 0x00000089928c7223 */ /* 0x080fe2000001088d */
[----:B------:R-:W-:Y:S01]  /*97f0*/  FMUL.FTZ R137, R206, R137 ;  /* 0x00000089ce897220 */ /* 0x000fe20000410000 */
[----:B------:R-:W-:Y:S01]  /*9800*/  FMUL.FTZ R152, R5, -R152 ;  /* 0x8000009805987220 */ /* 0x000fe20000410000 */
[----:B------:R-:W-:Y:S01]  /*9810*/  FMUL.FTZ R154, R4, R157 ;  /* 0x0000009d049a7220 */ /* 0x000fe20000410000 */
[----:B0-----:R-:W-:Y:S01]  /*9820*/  FMUL.FTZ R148, R61, R26 ;  /* 0x0000001a3d947220 */ /* 0x001fe20000410000 */
[----:B------:R-:W-:Y:S01]  /*9830*/  FFMA.FTZ R137, R146, R133, R137 ;  /* 0x0000008592897223 */ /* 0x000fe20000010089 */
[----:B------:R-:W-:Y:S01]  /*9840*/  FADD.FTZ R139, R139, R140 ;  /* 0x0000008c8b8b7221 */ /* 0x000fe20000010000 */
[-C--:B------:R-:W-:Y:S01]  /*9850*/  FMUL.FTZ R141, R62, R23.reuse ;  /* 0x000000173e8d7220 */ /* 0x080fe20000410000 */
[----:B-1----:R-:W-:Y:S01]  /*9860*/  FMUL.FTZ R150, R207, R134 ;  /* 0x00000086cf967220 */ /* 0x002fe20000410000 */
[----:B------:R-:W-:Y:S01]  /*9870*/  FADD.FTZ R137, R138, R137 ;  /* 0x000000898a897221 */ /* 0x000fe20000010000 */
[----:B------:R-:W-:Y:S01]  /*9880*/  FMUL.FTZ R138, R51, R24 ;  /* 0x00000018338a7220 */ /* 0x000fe20000410000 */
[----:B------:R0:W-:Y:S01]  /*9890*/  STS [R63+0x426c], R152 ;  /* 0x00426c983f007388 */ /* 0x0001e20000000800 */
[-C--:B------:R-:W-:Y:S01]  /*98a0*/  FFMA.FTZ R150, R153, R148.reuse, -R150 ;  /* 0x0000009499967223 */ /* 0x080fe20000010896 */
[----:B------:R-:W-:Y:S01]  /*98b0*/  FMUL.FTZ R148, R207, R148 ;  /* 0x00000094cf947220 */ /* 0x000fe20000410000 */
[----:B------:R-:W-:Y:S01]  /*98c0*/  FFMA.FTZ R155, R111, -R24, R216 ;  /* 0x800000186f9b7223 */ /* 0x000fe200000100d8 */
[----:B------:R1:W-:Y:S01]  /*98d0*/  STS [R63+0x4270], R154 ;  /* 0x0042709a3f007388 */ /* 0x0003e20000000800 */
[----:B------:R-:W-:Y:S01]  /*98e0*/  FADD.FTZ R139, R139, R150 ;  /* 0x000000968b8b7221 */ /* 0x000fe20000010000 */
[----:B------:R-:W-:Y:S01]  /*98f0*/  FFMA.FTZ R148, R153, R134, R148 ;  /* 0x0000008699947223 */ /* 0x000fe20000010094 */
[----:B------:R-:W-:Y:S01]  /*9900*/  FMUL.FTZ R161, R234, UR46 ;  /* 0x0000002eeaa17c20 */ /* 0x000fe20008410000 */
[----:B------:R-:W-:Y:S01]  /*9910*/  FFMA.FTZ R159, R232, UR46, R159 ;  /* 0x0000002ee89f7c23 */ /* 0x000fe2000801009f */
[----:B------:R-:W-:Y:S01]  /*9920*/  FMUL.FTZ R169, R234, UR45 ;  /* 0x0000002deaa97c20 */ /* 0x000fe20008410000 */
[----:B------:R-:W-:Y:S01]  /*9930*/  FADD.FTZ R140, R137, R148 ;  /* 0x00000094898c7221 */ /* 0x000fe20000010000 */
[-C--:B------:R-:W-:Y:S01]  /*9940*/  FMUL.FTZ R137, R49, R23.reuse ;  /* 0x0000001731897220 */ /* 0x080fe20000410000 */
[----:B------:R-:W-:Y:S01]  /*9950*/  FFMA.FTZ R148, R110, -R23, R217 ;  /* 0x800000176e947223 */ /* 0x000fe200000100d9 */
[----:B0-----:R-:W-:Y:S01]  /*9960*/  FMUL.FTZ R152, R53, R24 ;  /* 0x0000001835987220 */ /* 0x001fe20000410000 */
[----:B-1----:R-:W-:Y:S01]  /*9970*/  FMUL.FTZ R154, R211, R138 ;  /* 0x0000008ad39a7220 */ /* 0x002fe20000410000 */
[----:B------:R-:W-:Y:S01]  /*9980*/  FMUL.FTZ R157, R209, R137 ;  /* 0x00000089d19d7220 */ /* 0x000fe20000410000 */
[----:B------:R-:W-:Y:S01]  /*9990*/  FFMA.FTZ R158, R230, UR45, -R161 ;  /* 0x0000002de69e7c23 */ /* 0x000fe200080108a1 */
[----:B------:R-:W-:Y:S01]  /*99a0*/  FMUL.FTZ R156, R4, -R159 ;  /* 0x8000009f049c7220 */ /* 0x000fe20000410000 */
[-C--:B------:R-:W-:Y:S01]  /*99b0*/  FFMA.FTZ R154, R155, R152.reuse, -R154 ;  /* 0x000000989b9a7223 */ /* 0x080fe2000001089a */
[CC--:B------:R-:W-:Y:S01]  /*99c0*/  FFMA.FTZ R150, R148.reuse, R141.reuse, -R157 ;  /* 0x0000008d94967223 */ /* 0x0c0fe2000001089d */
[----:B------:R-:W-:Y:S01]  /*99d0*/  FMUL.FTZ R141, R209, R141 ;  /* 0x0000008dd18d7220 */ /* 0x000fe20000410000 */
[----:B------:R-:W-:Y:S01]  /*99e0*/  FMUL.FTZ R152, R211, R152 ;  /* 0x00000098d3987220 */ /* 0x000fe20000410000 */
[----:B------:R-:W-:Y:S01]  /*99f0*/  FMUL.FTZ R158, R3, R158 ;  /* 0x0000009e039e7220 */ /* 0x000fe20000410000 */
[----:B------:R-:W-:Y:S01]  /*9a00*/  FADD.FTZ R139, R139, R150 ;  /* 0x000000968b8b7221 */ /* 0x000fe20000010000 */
[----:B------:R-:W-:Y:S01]  /*9a10*/  FFMA.FTZ R141, R148, R137, R141 ;  /* 0x00000089948d7223 */ /* 0x000fe2000001008d */
[----:B------:R0:W-:Y:S01]  /*9a20*/  STS [R63+0x4274], R156 ;  /* 0x0042749c3f007388 */ /* 0x0001e20000000800 */
[----:B------:R-:W-:Y:S01]  /*9a30*/  FFMA.FTZ R157, R105, -R22, R214 ;  /* 0x80000016699d7223 */ /* 0x000fe200000100d6 */
[----:B------:R-:W-:Y:S01]  /*9a40*/  FADD.FTZ R154, R139, R154 ;  /* 0x0000009a8b9a7221 */ /* 0x000fe20000010000 */
[----:B------:R-:W-:Y:S01]  /*9a50*/  FADD.FTZ R140, R140, R141 ;  /* 0x0000008d8c8c7221 */ /* 0x000fe20000010000 */
[----:B------:R-:W-:Y:S01]  /*9a60*/  FFMA.FTZ R141, R155, R138, R152 ;  /* 0x0000008a9b8d7223 */ /* 0x000fe20000010098 */
[----:B------:R1:W-:Y:S01]  /*9a70*/  STS [R63+0x4278], R158 ;  /* 0x0042789e3f007388 */ /* 0x0003e20000000800 */
[-C--:B------:R-:W-:Y:S01]  /*9a80*/  FMUL.FTZ R139, R45, R21.reuse ;  /* 0x000000152d8b7220 */ /* 0x080fe20000410000 */
[-C--:B------:R-:W-:Y:S01]  /*9a90*/  FFMA.FTZ R150, R104, -R21.reuse, R215 ;  /* 0x8000001568967223 */ /* 0x080fe200000100d7 */
[----:B------:R-:W-:Y:S01]  /*9aa0*/  FADD.FTZ R152, R140, R141 ;  /* 0x0000008d8c987221 */ /* 0x000fe20000010000 */
[-C--:B------:R-:W-:Y:S01]  /*9ab0*/  FMUL.FTZ R140, R44, R22.reuse ;  /* 0x000000162c8c7220 */ /* 0x080fe20000410000 */
[----:B0-----:R-:W-:Y:S01]  /*9ac0*/  FMUL.FTZ R156, R41, R22 ;  /* 0x00000016299c7220 */ /* 0x001fe20000410000 */
[----:B------:R-:W-:Y:S01]  /*9ad0*/  FMUL.FTZ R159, R189, R21 ;  /* 0x00000015bd9f7220 */ /* 0x000fe20000410000 */
[----:B------:R-:W-:Y:S01]  /*9ae0*/  FMUL.FTZ R161, R208, R139 ;  /* 0x0000008bd0a17220 */ /* 0x000fe20000410000 */
[-C--:B------:R-:W-:Y:S01]  /*9af0*/  FMUL.FTZ R141, R47, R19.reuse ;  /* 0x000000132f8d7220 */ /* 0x080fe20000410000 */
[----:B------:R-:W-:Y:S01]  /*9b00*/  FFMA.FTZ R232, R106, -R19, R232 ;  /* 0x800000136ae87223 */ /* 0x000fe200000100e8 */
[----:B-1----:R-:W-:Y:S01]  /*9b10*/  FMUL.FTZ R158, R210, R140 ;  /* 0x0000008cd29e7220 */ /* 0x002fe20000410000 */
[-C--:B------:R-:W-:Y:S01]  /*9b20*/  FFMA.FTZ R161, R150, R159.reuse, -R161 ;  /* 0x0000009f96a17223 */ /* 0x080fe200000108a1 */
[----:B------:R-:W-:Y:S01]  /*9b30*/  FMUL.FTZ R159, R208, R159 ;  /* 0x0000009fd09f7220 */ /* 0x000fe20000410000 */
[----:B------:R-:W-:Y:S01]  /*9b40*/  FMUL.FTZ R165, R52, R19 ;  /* 0x0000001334a57220 */ /* 0x000fe20000410000 */
[-C--:B------:R-:W-:Y:S01]  /*9b50*/  FFMA.FTZ R163, R157, R156.reuse, -R158 ;  /* 0x0000009c9da37223 */ /* 0x080fe2000001089e */
[----:B------:R-:W-:Y:S01]  /*9b60*/  FFMA.FTZ R158, R230, UR46, R169 ;  /* 0x0000002ee69e7c23 */ /* 0x000fe200080100a9 */
[----:B------:R-:W-:Y:S01]  /*9b70*/  FFMA.FTZ R159, R150, R139, R159 ;  /* 0x0000008b969f7223 */ /* 0x000fe2000001009f */
[----:B------:R-:W-:Y:S01]  /*9b80*/  FMUL.FTZ R156, R210, R156 ;  /* 0x0000009cd29c7220 */ /* 0x000fe20000410000 */
[----:B------:R-:W-:Y:S01]  /*9b90*/  FMUL.FTZ R167, R212, R141 ;  /* 0x0000008dd4a77220 */ /* 0x000fe20000410000 */
[----:B------:R-:W-:Y:S01]  /*9ba0*/  FMUL.FTZ R158, R3, -R158 ;  /* 0x8000009e039e7220 */ /* 0x000fe20000410000 */
[----:B------:R-:W-:Y:S01]  /*9bb0*/  FADD.FTZ R152, R152, R159 ;  /* 0x0000009f98987221 */ /* 0x000fe20000010000 */
[----:B------:R-:W-:Y:S01]  /*9bc0*/  FFMA.FTZ R159, R157, R140, R156 ;  /* 0x0000008c9d9f7223 */ /* 0x000fe2000001009c */
[-C--:B------:R-:W-:Y:S01]  /*9bd0*/  FFMA.FTZ R167, R232, R165.reuse, -R167 ;  /* 0x000000a5e8a77223 */ /* 0x080fe200000108a7 */
[----:B------:R-:W-:Y:S01]  /*9be0*/  FMUL.FTZ R165, R212, R165 ;  /* 0x000000a5d4a57220 */ /* 0x000fe20000410000 */
[----:B------:R0:W-:Y:S01]  /*9bf0*/  STS [R63+0x427c], R158 ;  /* 0x00427c9e3f007388 */ /* 0x0001e20000000800 */
[----:B------:R-:W-:Y:S01]  /*9c00*/  FADD.FTZ R152, R152, R159 ;  /* 0x0000009f98987221 */ /* 0x000fe20000010000 */
[----:B------:R-:W-:Y:S01]  /*9c10*/  IADD3 R159, PT, PT, R2, 0x80, RZ ;  /* 0x00000080029f7810 */ /* 0x000fe20007ffe0ff */
[----:B------:R-:W-:Y:S01]  /*9c20*/  FFMA.FTZ R165, R232, R141, R165 ;  /* 0x0000008de8a57223 */ /* 0x000fe200000100a5 */
[----:B------:R-:W-:Y:S01]  /*9c30*/  FADD.FTZ R154, R154, R161 ;  /* 0x000000a19a9a7221 */ /* 0x000fe20000010000 */
[----:B------:R-:W-:Y:S01]  /*9c40*/  LEA R40, R15, -R40, 0x1 ;  /* 0x800000280f287211 */ /* 0x000fe200078e08ff */
[----:B------:R-:W-:Y:S01]  /*9c50*/  FMUL.FTZ R168, R53, UR44 ;  /* 0x0000002c35a87c20 */ /* 0x000fe20008410000 */
[----:B------:R-:W-:Y:S01]  /*9c60*/  LEA.HI R159, R159, R2, RZ, 0x1b ;  /* 0x000000029f9f7211 */ /* 0x000fe200078fd8ff */
[----:B------:R-:W-:Y:S01]  /*9c70*/  FADD.FTZ R156, R152, R165 ;  /* 0x000000a5989c7221 */ /* 0x000fe20000010000 */
[----:B------:R-:W-:Y:S01]  /*9c80*/  FADD.FTZ R154, R154, R163 ;  /* 0x000000a39a9a7221 */ /* 0x000fe20000010000 */
[----:B------:R-:W-:Y:S01]  /*9c90*/  FMUL.FTZ R152, R44, UR44 ;  /* 0x0000002c2c987c20 */ /* 0x000fe20008410000 */
[----:B------:R-:W-:Y:S01]  /*9ca0*/  LEA R185, R159, UR20, 0x2 ;  /* 0x000000149fb97c11 */ /* 0x000fe2000f8e10ff */
[----:B------:R-:W-:Y:S01]  /*9cb0*/  BAR.SYNC.DEFER_BLOCKING 0x0 ;  /* 0x0000000000007b1d */ /* 0x000fe20000010000 */
[----:B0-----:R-:W-:Y:S01]  /*9cc0*/  FMUL.FTZ R63, R47, UR44 ;  /* 0x0000002c2f3f7c20 */ /* 0x001fe20008410000 */
[----:B------:R-:W-:Y:S01]  /*9cd0*/  FADD.FTZ R160, R154, R167 ;  /* 0x000000a79aa07221 */ /* 0x000fe20000010000 */
[----:B------:R-:W-:Y:S01]  /*9ce0*/  FMUL.FTZ R159, R192, UR44 ;  /* 0x0000002cc09f7c20 */ /* 0x000fe20008410000 */
[C---:B------:R-:W-:Y:S01]  /*9cf0*/  FFMA.FTZ R161, R41.reuse, UR43, -R152 ;  /* 0x0000002b29a17c23 */ /* 0x040fe20008010898 */
[C---:B------:R-:W-:Y:S01]  /*9d00*/  FFMA.FTZ R63, R52.reuse, UR43, -R63 ;  /* 0x0000002b343f7c23 */ /* 0x040fe2000801083f */
[----:B------:R-:W-:Y:S01]  /*9d10*/  FMUL.FTZ R154, R52, UR44 ;  /* 0x0000002c349a7c20 */ /* 0x000fe20008410000 */
[----:B------:R-:W-:Y:S01]  /*9d20*/  FMUL.FTZ R41, R41, UR44 ;  /* 0x0000002c29297c20 */ /* 0x000fe20008410000 */
[----:B------:R-:W-:Y:S01]  /*9d30*/  FMUL.FTZ R52, R45, UR44 ;  /* 0x0000002c2d347c20 */ /* 0x000fe20008410000 */
[----:B------:R-:W-:Y:S01]  /*9d40*/  FFMA.FTZ R162, R50, UR43, R159 ;  /* 0x0000002b32a27c23 */ /* 0x000fe2000801009f */
[----:B------:R-:W-:Y:S01]  /*9d50*/  FMUL.FTZ R159, R59, UR44 ;  /* 0x0000002c3b9f7c20 */ /* 0x000fe20008410000 */
[----:B------:R-:W-:Y:S01]  /*9d60*/  FFMA.FTZ R166, R44, UR43, R41 ;  /* 0x0000002b2ca67c23 */ /* 0x000fe20008010029 */
[----:B------:R-:W-:Y:S01]  /*9d70*/  FFMA.FTZ R167, R189, UR43, -R52 ;  /* 0x0000002bbda77c23 */ /* 0x000fe20008010834 */
[----:B------:R-:W-:Y:S01]  /*9d80*/  FMUL.FTZ R41, R49, UR44 ;  /* 0x0000002c31297c20 */ /* 0x000fe20008410000 */
[----:B------:R-:W-:Y:S01]  /*9d90*/  FMUL.FTZ R52, R189, UR44 ;  /* 0x0000002cbd347c20 */ /* 0x000fe20008410000 */
[C---:B------:R-:W-:Y:S01]  /*9da0*/  FFMA.FTZ R159, R64.reuse, UR43, -R159 ;  /* 0x0000002b409f7c23 */ /* 0x040fe2000801089f */
[----:B------:R-:W-:Y:S01]  /*9db0*/  FMUL.FTZ R64, R64, UR44 ;  /* 0x0000002c40407c20 */ /* 0x000fe20008410000 */
[C---:B------:R-:W-:Y:S01]  /*9dc0*/  FFMA.FTZ R152, R62.reuse, UR43, -R41 ;  /* 0x0000002b3e987c23 */ /* 0x040fe20008010829 */
[----:B------:R-:W-:Y:S01]  /*9dd0*/  FMUL.FTZ R62, R62, UR44 ;  /* 0x0000002c3e3e7c20 */ /* 0x000fe20008410000 */
[----:B------:R-:W-:Y:S01]  /*9de0*/  FFMA.FTZ R177, R45, UR43, R52 ;  /* 0x0000002b2db17c23 */ /* 0x000fe20008010034 */
[----:B------:R-:W-:Y:S01]  /*9df0*/  FMUL.FTZ R163, R57, UR44 ;  /* 0x0000002c39a37c20 */ /* 0x000fe20008410000 */
[----:B------:R-:W-:Y:S01]  /*9e00*/  FFMA.FTZ R173, R47, UR43, R154 ;  /* 0x0000002b2fad7c23 */ /* 0x000fe2000801009a */
[----:B------:R-:W-:Y:S01]  /*9e10*/  FMUL.FTZ R52, R60, UR44 ;  /* 0x0000002c3c347c20 */ /* 0x000fe20008410000 */
[----:B------:R-:W-:Y:S01]  /*9e20*/  ISETP.GE.AND P0, PT, R40, 0x1, PT ;  /* 0x000000012800780c */ /* 0x000fe20003f06270 */
[----:B------:R-:W0:Y:S01]  /*9e30*/  LDS R185, [R185+0x4400] ;  /* 0x00440000b9b97984 */ /* 0x000e220000000800 */
[----:B------:R-:W-:Y:S01]  /*9e40*/  FMUL.FTZ R154, R51, UR44 ;  /* 0x0000002c339a7c20 */ /* 0x000fe20008410000 */
[----:B------:R-:W-:Y:S01]  /*9e50*/  FMUL.FTZ R158, R58, UR44 ;  /* 0x0000002c3a9e7c20 */ /* 0x000fe20008410000 */
[----:B------:R-:W-:Y:S01]  /*9e60*/  FFMA.FTZ R175, R59, UR43, R64 ;  /* 0x0000002b3baf7c23 */ /* 0x000fe20008010040 */
[----:B------:R-:W-:Y:S01]  /*9e70*/  FFMA.FTZ R169, R49, UR43, R62 ;  /* 0x0000002b31a97c23 */ /* 0x000fe2000801003e */
[C---:B------:R-:W-:Y:S01]  /*9e80*/  FFMA.FTZ R163, R66.reuse, UR43, -R163 ;  /* 0x0000002b42a37c23 */ /* 0x040fe200080108a3 */
[----:B------:R-:W-:Y:S01]  /*9e90*/  FMUL.FTZ R64, R66, UR44 ;  /* 0x0000002c42407c20 */ /* 0x000fe20008410000 */
[----:B------:R-:W-:Y:S01]  /*9ea0*/  FMUL.FTZ R62, R56, UR44 ;  /* 0x0000002c383e7c20 */ /* 0x000fe20008410000 */
[----:B------:R-:W-:Y:S01]  /*9eb0*/  FFMA.FTZ R66, R67, UR43, -R52 ;  /* 0x0000002b43427c23 */ /* 0x000fe20008010834 */
[----:B------:R-:W-:Y:S01]  /*9ec0*/  FFMA.FTZ R154, R53, UR43, -R154 ;  /* 0x0000002b359a7c23 */ /* 0x000fe2000801089a */
[C---:B------:R-:W-:Y:S01]  /*9ed0*/  FFMA.FTZ R158, R61.reuse, UR43, -R158 ;  /* 0x0000002b3d9e7c23 */ /* 0x040fe2000801089e */
[----:B------:R-:W-:Y:S01]  /*9ee0*/  FMUL.FTZ R52, R68, UR44 ;  /* 0x0000002c44347c20 */ /* 0x000fe20008410000 */
        /* <DEDUP_REMOVED lines=9> */
[----:B------:R-:W-:Y:S01]  /*9f80*/  FMUL.FTZ R52, R219, UR44 ;  /* 0x0000002cdb347c20 */ /* 0x000fe20008410000 */
[----:B------:R-:W-:Y:S01]  /*9f90*/  FMUL.FTZ R64, R223, UR44 ;  /* 0x0000002cdf407c20 */ /* 0x000fe20008410000 */
[----:B------:R-:W-:Y:S01]  /*9fa0*/  FFMA.FTZ R68, R60, UR43, R67 ;  /* 0x0000002b3c447c23 */ /* 0x000fe20008010043 */
[----:B------:R-:W-:Y:S01]  /*9fb0*/  FMUL.FTZ R61, R220, UR44 ;  /* 0x0000002cdc3d7c20 */ /* 0x000fe20008410000 */
[----:B------:R-:W-:Y:S01]  /*9fc0*/  FMUL.FTZ R41, R213, UR44 ;  /* 0x0000002cd5297c20 */ /* 0x000fe20008410000 */
[----:B------:R-:W-:Y:S01]  /*9fd0*/  FMUL.FTZ R165, R50, UR44 ;  /* 0x0000002c32a57c20 */ /* 0x000fe20008410000 */
[----:B------:R-:W-:Y:S01]  /*9fe0*/  FMUL.FTZ R178, R69, UR44 ;  /* 0x0000002c45b27c20 */ /* 0x000fe20008410000 */
[----:B------:R-:W-:Y:S01]  /*9ff0*/  FMUL.FTZ R67, R120, UR44 ;  /* 0x0000002c78437c20 */ /* 0x000fe20008410000 */
[C---:B------:R-:W-:Y:S01]  /*a000*/  FMUL.FTZ R174, R123.reuse, UR44 ;  /* 0x0000002c7bae7c20 */ /* 0x040fe20008410000 */
[----:B------:R-:W-:Y:S01]  /*a010*/  FMUL.FTZ R172, R126, UR44 ;  /* 0x0000002c7eac7c20 */ /* 0x000fe20008410000 */
[----:B------:R-:W-:Y:S01]  /*a020*/  FFMA.FTZ R164, R56, UR43, R65 ;  /* 0x0000002b38a47c23 */ /* 0x000fe20008010041 */
[----:B------:R-:W-:Y:S01]  /*a030*/  BSSY.RECONVERGENT B0, `(.L_x_4141) ;  /* 0x0000013000007945 */ /* 0x000fe20003800200 */
[----:B------:R-:W-:Y:S01]  /*a040*/  FFMA.FTZ R65, R123, UR43, -R52 ;  /* 0x0000002b7b417c23 */ /* 0x000fe20008010834 */
[----:B------:R-:W-:Y:S01]  /*a050*/  FFMA.FTZ R64, R69, UR43, -R64 ;  /* 0x0000002b45407c23 */ /* 0x000fe20008010840 */
[----:B------:R-:W-:Y:S01]  /*a060*/  FFMA.FTZ R61, R120, UR43, -R61 ;  /* 0x0000002b783d7c23 */ /* 0x000fe2000801083d */
[----:B------:R-:W-:Y:S01]  /*a070*/  FFMA.FTZ R52, R126, UR43, -R41 ;  /* 0x0000002b7e347c23 */ /* 0x000fe20008010829 */
[----:B------:R-:W-:Y:S01]  /*a080*/  IADD3 R183, PT, PT, R2, 0x100, RZ ;  /* 0x0000010002b77810 */ /* 0x000fe20007ffe0ff */
[----:B------:R-:W-:Y:S01]  /*a090*/  FFMA.FTZ R165, R192, UR43, -R165 ;  /* 0x0000002bc0a57c23 */ /* 0x000fe200080108a5 */
[----:B------:R-:W-:Y:S01]  /*a0a0*/  IADD3 R181, PT, PT, R2, 0x180, RZ ;  /* 0x0000018002b57810 */ /* 0x000fe20007ffe0ff */
[----:B------:R-:W-:Y:S01]  /*a0b0*/  FFMA.FTZ R168, R51, UR43, R168 ;  /* 0x0000002b33a87c23 */ /* 0x000fe200080100a8 */
[----:B------:R-:W-:Y:S01]  /*a0c0*/  ISETP.GE.AND P2, PT, R40, 0x81, PT ;  /* 0x000000812800780c */ /* 0x000fe20003f46270 */
[----:B------:R-:W-:Y:S01]  /*a0d0*/  FFMA.FTZ R120, R223, UR43, R178 ;  /* 0x0000002bdf787c23 */ /* 0x000fe200080100b2 */
[----:B------:R-:W-:Y:S01]  /*a0e0*/  FFMA.FTZ R123, R220, UR43, R67 ;  /* 0x0000002bdc7b7c23 */ /* 0x000fe20008010043 */
[----:B------:R-:W-:Y:S01]  /*a0f0*/  FFMA.FTZ R126, R219, UR43, R174 ;  /* 0x0000002bdb7e7c23 */ /* 0x000fe200080100ae */
[----:B------:R-:W-:Y:S01]  /*a100*/  FFMA.FTZ R69, R213, UR43, R172 ;  /* 0x0000002bd5457c23 */ /* 0x000fe200080100ac */
[----:B0-----:R-:W-:Y:S08]  /*a110*/  @!P0 BRA `(.L_x_4142) ;  /* 0x0000000000108947 */ /* 0x001ff00003800000 */
[----:B------:R-:W-:-:S04]  /*a120*/  LEA.HI R41, R2, R2, RZ, 0x1b ;  /* 0x0000000202297211 */ /* 0x000fc800078fd8ff */
[----:B------:R-:W-:-:S06]  /*a130*/  LEA R41, R41, UR20, 0x2 ;  /* 0x0000001429297c11 */ /* 0x000fcc000f8e10ff */
[----:B------:R-:W0:Y:S04]  /*a140*/  LDS R41, [R41+0x4200] ;  /* 0x0042000029297984 */ /* 0x000e280000000800 */
[----:B0-----:R0:W-:Y:S02]  /*a150*/  REDG.E.ADD.F32.FTZ.RN.STRONG.GPU desc[UR22][R42.64], R41 ;  /* 0x000000292a0079a6 */ /* 0x0011e4000c12f316 */
.L_x_4142:
[----:B------:R-:W-:Y:S05]  /*a160*/  BSYNC.RECONVERGENT B0 ;  /* 0x0000000000007941 */ /* 0x000fea0003800200 */
.L_x_4141:
[----:B------:R-:W-:Y:S04]  /*a170*/  BSSY.RECONVERGENT B0, `(.L_x_4143) ;  /* 0x0000003000007945 */ /* 0x000fe80003800200 */
[----:B------:R-:W-:Y:S05]  /*a180*/  @!P2 BRA `(.L_x_4144) ;  /* 0x000000000004a947 */ /* 0x000fea0003800000 */
[----:B------:R1:W-:Y:S02]  /*a190*/  REDG.E.ADD.F32.FTZ.RN.STRONG.GPU desc[UR22][R42.64+0x200], R185 ;  /* 0x000200b92a0079a6 */ /* 0x0003e4000c12f316 */
.L_x_4144:
[----:B------:R-:W-:Y:S05]  /*a1a0*/  BSYNC.RECONVERGENT B0 ;  /* 0x0000000000007941 */ /* 0x000fea0003800200 */
.L_x_4143:
        /* <DEDUP_REMOVED lines=17> */
.L_x_4146:
[----:B------:R-:W-:Y:S05]  /*a2c0*/  BSYNC.RECONVERGENT B0 ;  /* 0x0000000000007941 */ /* 0x000fea0003800200 */
.L_x_4145:
[----:B01----:R0:W1:Y:S01]  /*a2d0*/  LDS R41, [R172+0x4800] ;  /* 0x00480000ac297984 */ /* 0x0030620000000800 */
[----:B------:R-:W-:Y:S01]  /*a2e0*/  BSSY.RECONVERGENT B0, `(.L_x_4147) ;  /* 0x0000006000007945 */ /* 0x000fe20003800200 */
[----:B------:R-:W-:Y:S02]  /*a2f0*/  IADD3 R181, PT, PT, R2, 0x300, RZ ;  /* 0x0000030002b57810 */ /* 0x000fe40007ffe0ff */
[----:B------:R-:W-:Y:S02]  /*a300*/  LEA.HI R185, R185, R2, RZ, 0x1b ;  /* 0x00000002b9b97211 */ /* 0x000fe400078fd8ff */
[----:B------:R-:W-:Y:S01]  /*a310*/  LEA R174, R67, UR20, 0x2 ;  /* 0x0000001443ae7c11 */ /* 0x000fe2000f8e10ff */
[----:B------:R-:W-:Y:S06]  /*a320*/  @!P0 BRA `(.L_x_4148) ;  /* 0x0000000000048947 */ /* 0x000fec0003800000 */
[----:B-1----:R2:W-:Y:S02]  /*a330*/  REDG.E.ADD.F32.FTZ.RN.STRONG.GPU desc[UR22][R42.64+0x600], R41 ;  /* 0x000600292a0079a6 */ /* 0x0025e4000c12f316 */
.L_x_4148:
[----:B------:R-:W-:Y:S05]  /*a340*/  BSYNC.RECONVERGENT B0 ;  /* 0x0000000000007941 */ /* 0x000fea0003800200 */
.L_x_4147:
[----:B-12---:R1:W2:Y:S01]  /*a350*/  LDS R41, [R174+0x4a00] ;  /* 0x004a0000ae297984 */ /* 0x0062a20000000800 */
[----:B------:R-:W-:Y:S01]  /*a360*/  BSSY.RECONVERGENT B0, `(.L_x_4149) ;  /* 0x0000006000007945 */ /* 0x000fe20003800200 */
[----:B------:R-:W-:Y:S02]  /*a370*/  IADD3 R67, PT, PT, R2, 0x380, RZ ;  /* 0x0000038002437810 */ /* 0x000fe40007ffe0ff */
[----:B------:R-:W-:Y:S02]  /*a380*/  LEA.HI R181, R181, R2, RZ, 0x1b ;  /* 0x00000002b5b57211 */ /* 0x000fe400078fd8ff */
[----:B------:R-:W-:Y:S01]  /*a390*/  LEA R185, R185, UR20, 0x2 ;  /* 0x00000014b9b97c11 */ /* 0x000fe2000f8e10ff */
[----:B------:R-:W-:Y:S06]  /*a3a0*/  @!P2 BRA `(.L_x_4150) ;  /* 0x000000000004a947 */ /* 0x000fec0003800000 */
[----:B--2---:R3:W-:Y:S02]  /*a3b0*/  REDG.E.ADD.F32.FTZ.RN.STRONG.GPU desc[UR22][R42.64+0x800], R41 ;  /* 0x000800292a0079a6 */ /* 0x0047e4000c12f316 */
.L_x_4150:
[----:B------:R-:W-:Y:S05]  /*a3c0*/  BSYNC.RECONVERGENT B0 ;  /* 0x0000000000007941 */ /* 0x000fea0003800200 */
.L_x_4149:
[----:B--23--:R2:W3:Y:S01]  /*a3d0*/  LDS R41, [R185+0x4c00] ;  /* 0x004c0000b9297984 */ /* 0x00c4e20000000800 */
[----:B------:R-:W-:Y:S01]  /*a3e0*/  BSSY.RECONVERGENT B0, `(.L_x_4151) ;  /* 0x0000005000007945 */ /* 0x000fe20003800200 */
[----:B------:R-:W-:Y:S02]  /*a3f0*/  LEA.HI R67, R67, R2, RZ, 0x1b ;  /* 0x0000000243437211 */ /* 0x000fe400078fd8ff */
[----:B------:R-:W-:Y:S01]  /*a400*/  LEA R181, R181, UR20, 0x2 ;  /* 0x00000014b5b57c11 */ /* 0x000fe2000f8e10ff */
[----:B------:R-:W-:Y:S06]  /*a410*/  @!P3 BRA `(.L_x_4152) ;  /* 0x000000000004b947 */ /* 0x000fec0003800000 */
[----:B---3--:R4:W-:Y:S02]  /*a420*/  REDG.E.ADD.F32.FTZ.RN.STRONG.GPU desc[UR22][R42.64+0xa00], R41 ;  /* 0x000a00292a0079a6 */ /* 0x0089e4000c12f316 */
.L_x_4152:
[----:B------:R-:W-:Y:S05]  /*a430*/  BSYNC.RECONVERGENT B0 ;  /* 0x0000000000007941 */ /* 0x000fea0003800200 */
.L_x_4151:
[----:B---34-:R3:W4:Y:S01]  /*a440*/  LDS R41, [R181+0x4e00] ;  /* 0x004e0000b5297984 */ /* 0x0187220000000800 */
[----:B------:R-:W-:Y:S01]  /*a450*/  BSSY.RECONVERGENT B0, `(.L_x_4153) ;  /* 0x0000004000007945 */ /* 0x000fe20003800200 */
[----:B0-----:R-:W-:-:S03]  /*a460*/  LEA R172, R67, UR20, 0x2 ;  /* 0x0000001443ac7c11 */ /* 0x001fc6000f8e10ff */
[----:B------:R-:W-:Y:S05]  /*a470*/  @!P4 BRA `(.L_x_4154) ;  /* 0x000000000004c947 */ /* 0x000fea0003800000 */
[----:B----4-:R0:W-:Y:S02]  /*a480*/  REDG.E.ADD.F32.FTZ.RN.STRONG.GPU desc[UR22][R42.64+0xc00], R41 ;  /* 0x000c00292a0079a6 */ /* 0x0101e4000c12f316 */
.L_x_4154:
[----:B------:R-:W-:Y:S05]  /*a490*/  BSYNC.RECONVERGENT B0 ;  /* 0x0000000000007941 */ /* 0x000fea0003800200 */
.L_x_4153:
[----:B0---4-:R0:W4:Y:S01]  /*a4a0*/  LDS R41, [R172+0x5000] ;  /* 0x00500000ac297984 */ /* 0x0111220000000800 */
[----:B------:R-:W-:Y:S01]  /*a4b0*/  BSSY.RECONVERGENT B0, `(.L_x_4155) ;  /* 0x0000005000007945 */ /* 0x000fe20003800200 */
[C---:B------:R-:W-:Y:S02]  /*a4c0*/  LOP3.LUT R67, R2.reuse, 0x400, RZ, 0xfc, !PT ;  /* 0x0000040002437812 */ /* 0x040fe400078efcff */
[----:B---3--:R-:W-:Y:S01]  /*a4d0*/  IADD3 R181, PT, PT, R2, 0x480, RZ ;  /* 0x0000048002b57810 */ /* 0x008fe20007ffe0ff */
[----:B------:R-:W-:Y:S06]  /*a4e0*/  @!P5 BRA `(.L_x_4156) ;  /* 0x000000000004d947 */ /* 0x000fec0003800000 */
[----:B----4-:R3:W-:Y:S02]  /*a4f0*/  REDG.E.ADD.F32.FTZ.RN.STRONG.GPU desc[UR22][R42.64+0xe00], R41 ;  /* 0x000e00292a0079a6 */ /* 0x0107e4000c12f316 */
.L_x_4156:
[----:B------:R-:W-:Y:S05]  /*a500*/  BSYNC.RECONVERGENT B0 ;  /* 0x0000000000007941 */ /* 0x000fea0003800200 */
.L_x_4155:
[----:B---34-:R-:W-:Y:S01]  /*a510*/  IADD3 R41, PT, PT, R2, 0x500, RZ ;  /* 0x0000050002297810 */ /* 0x018fe20007ffe0ff */
        /* <DEDUP_REMOVED lines=16> */
.L_x_4158:
[----:B------:R-:W-:Y:S05]  /*a620*/  BSYNC.RECONVERGENT B0 ;  /* 0x0000000000007941 */ /* 0x000fea0003800200 */
.L_x_4157:
[----:B0--3--:R0:W3:Y:S01]  /*a630*/  LDS R41, [R181+0x5400] ;  /* 0x00540000b5297984 */ /* 0x0090e20000000800 */
[----:B------:R-:W-:Y:S01]  /*a640*/  BSSY.RECONVERGENT B0, `(.L_x_4159) ;  /* 0x0000006000007945 */ /* 0x000fe20003800200 */
[----:B------:R-:W-:Y:S02]  /*a650*/  IADD3 R67, PT, PT, R2, 0x600, RZ ;  /* 0x0000060002437810 */ /* 0x000fe40007ffe0ff */
[----:B------:R-:W-:Y:S02]  /*a660*/  LEA.HI R183, R183, R2, RZ, 0x1b ;  /* 0x00000002b7b77211 */ /* 0x000fe400078fd8ff */
[----:B------:R-:W-:Y:S01]  /*a670*/  LEA R172, R172, UR20, 0x2 ;  /* 0x00000014acac7c11 */ /* 0x000fe2000f8e10ff */
[----:B------:R-:W-:Y:S06]  /*a680*/  @!P0 BRA `(.L_x_4160) ;  /* 0x0000000000048947 */ /* 0x000fec0003800000 */
[----:B---3--:R4:W-:Y:S02]  /*a690*/  REDG.E.ADD.F32.FTZ.RN.STRONG.GPU desc[UR22][R42.64+0x1200], R41 ;  /* 0x001200292a0079a6 */ /* 0x0089e4000c12f316 */
.L_x_4160:
[----:B------:R-:W-:Y:S05]  /*a6a0*/  BSYNC.RECONVERGENT B0 ;  /* 0x0000000000007941 */ /* 0x000fea0003800200 */
.L_x_4159:
[----:B---34-:R3:W4:Y:S01]  /*a6b0*/  LDS R41, [R172+0x5600] ;  /* 0x00560000ac297984 */ /* 0x0187220000000800 */
[----:B------:R-:W-:Y:S01]  /*a6c0*/  BSSY.RECONVERGENT B0, `(.L_x_4161) ;  /* 0x0000006000007945 */ /* 0x000fe20003800200 */
[----:B0-----:R-:W-:Y:S02]  /*a6d0*/  IADD3 R181, PT, PT, R2, 0x680, RZ ;  /* 0x0000068002b57810 */ /* 0x001fe40007ffe0ff */
[----:B------:R-:W-:Y:S02]  /*a6e0*/  LEA.HI R67, R67, R2, RZ, 0x1b ;  /* 0x0000000243437211 */ /* 0x000fe400078fd8ff */
[----:B------:R-:W-:Y:S01]  /*a6f0*/  LEA R183, R183, UR20, 0x2 ;  /* 0x00000014b7b77c11 */ /* 0x000fe2000f8e10ff */
[----:B------:R-:W-:Y:S06]  /*a700*/  @!P2 BRA `(.L_x_4162) ;  /* 0x000000000004a947 */ /* 0x000fec0003800000 */
[----:B----4-:R0:W-:Y:S02]  /*a710*/  REDG.E.ADD.F32.FTZ.RN.STRONG.GPU desc[UR22][R42.64+0x1400], R41 ;  /* 0x001400292a0079a6 */ /* 0x0101e4000c12f316 */
.L_x_4162:
[----:B------:R-:W-:Y:S05]  /*a720*/  BSYNC.RECONVERGENT B0 ;  /* 0x0000000000007941 */ /* 0x000fea0003800200 */
.L_x_4161:
[----:B0---4-:R0:W4:Y:S01]  /*a730*/  LDS R41, [R183+0x5800] ;  /* 0x00580000b7297984 */ /* 0x0111220000000800 */
[----:B------:R-:W-:Y:S01]  /*a740*/  BSSY.RECONVERGENT B0, `(.L_x_4163) ;  /* 0x0000005000007945 */ /* 0x000fe20003800200 */
[----:B------:R-:W-:Y:S02]  /*a750*/  LEA.HI R181, R181, R2, RZ, 0x1b ;  /* 0x00000002b5b57211 */ /* 0x000fe400078fd8ff */
[----:B------:R-:W-:Y:S01]  /*a760*/  LEA R67, R67, UR20, 0x2 ;  /* 0x0000001443437c11 */ /* 0x000fe2000f8e10ff */
[----:B------:R-:W-:Y:S06]  /*a770*/  @!P3 BRA `(.L_x_4164) ;  /* 0x000000000004b947 */ /* 0x000fec0003800000 */
[----:B----4-:R4:W-:Y:S02]  /*a780*/  REDG.E.ADD.F32.FTZ.RN.STRONG.GPU desc[UR22][R42.64+0x1600], R41 ;  /* 0x001600292a0079a6 */ /* 0x0109e4000c12f316 */
.L_x_4164:
[----:B------:R-:W-:Y:S05]  /*a790*/  BSYNC.RECONVERGENT B0 ;  /* 0x0000000000007941 */ /* 0x000fea0003800200 */
.L_x_4163:
[----:B----4-:R4:W0:Y:S01]  /*a7a0*/  LDS R41, [R67+0x5a00] ;  /* 0x005a000043297984 */ /* 0x0108220000000800 */
[----:B------:R-:W-:Y:S01]  /*a7b0*/  BSSY.RECONVERGENT B0, `(.L_x_4165) ;  /* 0x0000004000007945 */ /* 0x000fe20003800200 */
[----:B---3--:R-:W-:-:S03]  /*a7c0*/  LEA R172, R181, UR20, 0x2 ;  /* 0x00000014b5ac7c11 */ /* 0x008fc6000f8e10ff */
[----:B------:R-:W-:Y:S05]  /*a7d0*/  @!P4 BRA `(.L_x_4166) ;  /* 0x000000000004c947 */ /* 0x000fea0003800000 */
[----:B0-----:R3:W-:Y:S02]  /*a7e0*/  REDG.E.ADD.F32.FTZ.RN.STRONG.GPU desc[UR22][R42.64+0x1800], R41 ;  /* 0x001800292a0079a6 */ /* 0x0017e4000c12f316 */
.L_x_4166:
[----:B------:R-:W-:Y:S05]  /*a7f0*/  BSYNC.RECONVERGENT B0 ;  /* 0x0000000000007941 */ /* 0x000fea0003800200 */
.L_x_4165:
[----:B0--3--:R0:W3:Y:S01]  /*a800*/  LDS R41, [R172+0x5c00] ;  /* 0x005c0000ac297984 */ /* 0x0090e20000000800 */
[----:B------:R-:W-:Y:S01]  /*a810*/  BSSY.RECONVERGENT B0, `(.L_x_4167) ;  /* 0x0000005000007945 */ /* 0x000fe20003800200 */
[C---:B----4-:R-:W-:Y:S02]  /*a820*/  IADD3 R67, PT, PT, R2.reuse, 0x700, RZ ;  /* 0x0000070002437810 */ /* 0x050fe40007ffe0ff */
[----:B------:R-:W-:Y:S01]  /*a830*/  IADD3 R181, PT, PT, R2, 0x780, RZ ;  /* 0x0000078002b57810 */ /* 0x000fe20007ffe0ff */
[----:B------:R-:W-:Y:S06]  /*a840*/  @!P5 BRA `(.L_x_4168) ;  /* 0x000000000004d947 */ /* 0x000fec0003800000 */
[----:B---3--:R4:W-:Y:S02]  /*a850*/  REDG.E.ADD.F32.FTZ.RN.STRONG.GPU desc[UR22][R42.64+0x1a00], R41 ;  /* 0x001a00292a0079a6 */ /* 0x0089e4000c12f316 */
.L_x_4168:
[----:B------:R-:W-:Y:S05]  /*a860*/  BSYNC.RECONVERGENT B0 ;  /* 0x0000000000007941 */ /* 0x000fea0003800200 */
.L_x_4167:
[----:B---34-:R-:W-:Y:S01]  /*a870*/  LOP3.LUT R41, R2, 0x800, RZ, 0xfc, !PT ;  /* 0x0000080002297812 */ /* 0x018fe200078efcff */
        /* <DEDUP_REMOVED lines=16> */
.L_x_4170:
[----:B------:R-:W-:Y:S05]  /*a980*/  BSYNC.RECONVERGENT B0 ;  /* 0x0000000000007941 */ /* 0x000fea0003800200 */
.L_x_4169:
[----:B0--3--:R0:W3:Y:S01]  /*a990*/  LDS R41, [R181+0x6000] ;  /* 0x00600000b5297984 */ /* 0x0090e20000000800 */
[----:B------:R-:W-:Y:S01]  /*a9a0*/  BSSY.RECONVERGENT B0, `(.L_x_4171) ;  /* 0x0000006000007945 */ /* 0x000fe20003800200 */
[----:B------:R-:W-:Y:S02]  /*a9b0*/  IADD3 R67, PT, PT, R2, 0x900, RZ ;  /* 0x0000090002437810 */ /* 0x000fe40007ffe0ff */
[----:B------:R-:W-:Y:S02]  /*a9c0*/  LEA.HI R183, R183, R2, RZ, 0x1b ;  /* 0x00000002b7b77211 */ /* 0x000fe400078fd8ff */
[----:B------:R-:W-:Y:S01]  /*a9d0*/  LEA R172, R172, UR20, 0x2 ;  /* 0x00000014acac7c11 */ /* 0x000fe2000f8e10ff */
[----:B------:R-:W-:Y:S06]  /*a9e0*/  @!P0 BRA `(.L_x_4172) ;  /* 0x0000000000048947 */ /* 0x000fec0003800000 */
[----:B---3--:R4:W-:Y:S02]  /*a9f0*/  REDG.E.ADD.F32.FTZ.RN.STRONG.GPU desc[UR22][R42.64+0x1e00], R41 ;  /* 0x001e00292a0079a6 */ /* 0x0089e4000c12f316 */
.L_x_4172:
[----:B------:R-:W-:Y:S05]  /*aa00*/  BSYNC.RECONVERGENT B0 ;  /* 0x0000000000007941 */ /* 0x000fea0003800200 */
.L_x_4171:
[----:B---34-:R3:W4:Y:S01]  /*aa10*/  LDS R41, [R172+0x6200] ;  /* 0x00620000ac297984 */ /* 0x0187220000000800 */
[----:B------:R-:W-:Y:S01]  /*aa20*/  BSSY.RECONVERGENT B0, `(.L_x_4173) ;  /* 0x0000006000007945 */ /* 0x000fe20003800200 */
[----:B0-----:R-:W-:Y:S02]  /*aa30*/  IADD3 R181, PT, PT, R2, 0x980, RZ ;  /* 0x0000098002b57810 */ /* 0x001fe40007ffe0ff */
[----:B------:R-:W-:Y:S02]  /*aa40*/  LEA.HI R67, R67, R2, RZ, 0x1b ;  /* 0x0000000243437211 */ /* 0x000fe400078fd8ff */
[----:B------:R-:W-:Y:S01]  /*aa50*/  LEA R183, R183, UR20, 0x2 ;  /* 0x00000014b7b77c11 */ /* 0x000fe2000f8e10ff */
[----:B------:R-:W-:Y:S06]  /*aa60*/  @!P2 BRA `(.L_x_4174) ;  /* 0x000000000004a947 */ /* 0x000fec0003800000 */
[----:B----4-:R0:W-:Y:S02]  /*aa70*/  REDG.E.ADD.F32.FTZ.RN.STRONG.GPU desc[UR22][R42.64+0x2000], R41 ;  /* 0x002000292a0079a6 */ /* 0x0101e4000c12f316 */
.L_x_4174:
[----:B------:R-:W-:Y:S05]  /*aa80*/  BSYNC.RECONVERGENT B0 ;  /* 0x0000000000007941 */ /* 0x000fea0003800200 */
.L_x_4173:
[----:B0---4-:R0:W4:Y:S01]  /*aa90*/  LDS R41, [R183+0x6400] ;  /* 0x00640000b7297984 */ /* 0x0111220000000800 */
[----:B------:R-:W-:Y:S01]  /*aaa0*/  BSSY.RECONVERGENT B0, `(.L_x_4175) ;  /* 0x0000005000007945 */ /* 0x000fe20003800200 */
[----:B------:R-:W-:Y:S02]  /*aab0*/  LEA.HI R181, R181, R2, RZ, 0x1b ;  /* 0x00000002b5b57211 */ /* 0x000fe400078fd8ff */
[----:B------:R-:W-:Y:S01]  /*aac0*/  LEA R67, R67, UR20, 0x2 ;  /* 0x0000001443437c11 */ /* 0x000fe2000f8e10ff */
[----:B------:R-:W-:Y:S06]  /*aad0*/  @!P3 BRA `(.L_x_4176) ;  /* 0x000000000004b947 */ /* 0x000fec0003800000 */
[----:B----4-:R4:W-:Y:S02]  /*aae0*/  REDG.E.ADD.F32.FTZ.RN.STRONG.GPU desc[UR22][R42.64+0x2200], R41 ;  /* 0x002200292a0079a6 */ /* 0x0109e4000c12f316 */
.L_x_4176:
[----:B------:R-:W-:Y:S05]  /*aaf0*/  BSYNC.RECONVERGENT B0 ;  /* 0x0000000000007941 */ /* 0x000fea0003800200 */
.L_x_4175:
[----:B----4-:R4:W0:Y:S01]  /*ab00*/  LDS R41, [R67+0x6600] ;  /* 0x0066000043297984 */ /* 0x0108220000000800 */
[----:B------:R-:W-:Y:S01]  /*ab10*/  BSSY.RECONVERGENT B0, `(.L_x_4177) ;  /* 0x0000004000007945 */ /* 0x000fe20003800200 */
[----:B---3--:R-:W-:-:S03]  /*ab20*/  LEA R172, R181, UR20, 0x2 ;  /* 0x00000014b5ac7c11 */ /* 0x008fc6000f8e10ff */
[----:B------:R-:W-:Y:S05]  /*ab30*/  @!P4 BRA `(.L_x_4178) ;  /* 0x000000000004c947 */ /* 0x000fea0003800000 */
[----:B0-----:R3:W-:Y:S02]  /*ab40*/  REDG.E.ADD.F32.FTZ.RN.STRONG.GPU desc[UR22][R42.64+0x2400], R41 ;  /* 0x002400292a0079a6 */ /* 0x0017e4000c12f316 */
.L_x_4178:
[----:B------:R-:W-:Y:S05]  /*ab50*/  BSYNC.RECONVERGENT B0 ;  /* 0x0000000000007941 */ /* 0x000fea0003800200 */
.L_x_4177:
[----:B0--3--:R0:W3:Y:S01]  /*ab60*/  LDS R41, [R172+0x6800] ;  /* 0x00680000ac297984 */ /* 0x0090e20000000800 */
[----:B------:R-:W-:Y:S01]  /*ab70*/  BSSY.RECONVERGENT B0, `(.L_x_4179) ;  /* 0x0000005000007945 */ /* 0x000fe20003800200 */
[C---:B----4-:R-:W-:Y:S02]  /*ab80*/  IADD3 R67, PT, PT, R2.reuse, 0xa00, RZ ;  /* 0x00000a0002437810 */ /* 0x050fe40007ffe0ff */
[----:B------:R-:W-:Y:S01]  /*ab90*/  IADD3 R181, PT, PT, R2, 0xa80, RZ ;  /* 0x00000a8002b57810 */ /* 0x000fe20007ffe0ff */
[----:B------:R-:W-:Y:S06]  /*aba0*/  @!P5 BRA `(.L_x_4180) ;  /* 0x000000000004d947 */ /* 0x000fec0003800000 */
[----:B---3--:R4:W-:Y:S02]  /*abb0*/  REDG.E.ADD.F32.FTZ.RN.STRONG.GPU desc[UR22][R42.64+0x2600], R41 ;  /* 0x002600292a0079a6 */ /* 0x0089e4000c12f316 */
.L_x_4180:
[----:B------:R-:W-:Y:S05]  /*abc0*/  BSYNC.RECONVERGENT B0 ;  /* 0x0000000000007941 */ /* 0x000fea0003800200 */
.L_x_4179:
        /* <DEDUP_REMOVED lines=17> */
.L_x_4182:
[----:B------:R-:W-:Y:S05]  /*ace0*/  BSYNC.RECONVERGENT B0 ;  /* 0x0000000000007941 */ /* 0x000fea0003800200 */
.L_x_4181:
[----:B0--3--:R0:W3:Y:S01]  /*acf0*/  LDS R41, [R181+0x6c00] ;  /* 0x006c0000b5297984 */ /* 0x0090e20000000800 */
[----:B------:R-:W-:Y:S01]  /*ad00*/  BSSY.RECONVERGENT B0, `(.L_x_4183) ;  /* 0x0000006000007945 */ /* 0x000fe20003800200 */
[----:B------:R-:W-:Y:S02]  /*ad10*/  LOP3.LUT R67, R2, 0xc00, RZ, 0xfc, !PT ;  /* 0x00000c0002437812 */ /* 0x000fe400078efcff */
[----:B------:R-:W-:Y:S02]  /*ad20*/  LEA.HI R183, R183, R2, RZ, 0x1b ;  /* 0x00000002b7b77211 */ /* 0x000fe400078fd8ff */
[----:B------:R-:W-:Y:S01]  /*ad30*/  LEA R172, R172, UR20, 0x2 ;  /* 0x00000014acac7c11 */ /* 0x000fe2000f8e10ff */
[----:B------:R-:W-:Y:S06]  /*ad40*/  @!P0 BRA `(.L_x_4184) ;  /* 0x0000000000048947 */ /* 0x000fec0003800000 */
[----:B---3--:R4:W-:Y:S02]  /*ad50*/  REDG.E.ADD.F32.FTZ.RN.STRONG.GPU desc[UR22][R42.64+0x2a00], R41 ;  /* 0x002a00292a0079a6 */ /* 0x0089e4000c12f316 */
.L_x_4184:
[----:B------:R-:W-:Y:S05]  /*ad60*/  BSYNC.RECONVERGENT B0 ;  /* 0x0000000000007941 */ /* 0x000fea0003800200 */
.L_x_4183:
[----:B---34-:R3:W4:Y:S01]  /*ad70*/  LDS R41, [R172+0x6e00] ;  /* 0x006e0000ac297984 */ /* 0x0187220000000800 */
[----:B------:R-:W-:Y:S01]  /*ad80*/  BSSY.RECONVERGENT B0, `(.L_x_4185) ;  /* 0x0000006000007945 */ /* 0x000fe20003800200 */
[----:B0-----:R-:W-:Y:S02]  /*ad90*/  IADD3 R181, PT, PT, R2, 0xc80, RZ ;  /* 0x00000c8002b57810 */ /* 0x001fe40007ffe0ff */
[----:B------:R-:W-:Y:S02]  /*ada0*/  LEA.HI R67, R67, R2, RZ, 0x1b ;  /* 0x0000000243437211 */ /* 0x000fe400078fd8ff */
[----:B------:R-:W-:Y:S01]  /*adb0*/  LEA R183, R183, UR20, 0x2 ;  /* 0x00000014b7b77c11 */ /* 0x000fe2000f8e10ff */
[----:B------:R-:W-:Y:S06]  /*adc0*/  @!P2 BRA `(.L_x_4186) ;  /* 0x000000000004a947 */ /* 0x000fec0003800000 */
[----:B----4-:R0:W-:Y:S02]  /*add0*/  REDG.E.ADD.F32.FTZ.RN.STRONG.GPU desc[UR22][R42.64+0x2c00], R41 ;  /* 0x002c00292a0079a6 */ /* 0x0101e4000c12f316 */
.L_x_4186:
[----:B------:R-:W-:Y:S05]  /*ade0*/  BSYNC.RECONVERGENT B0 ;  /* 0x0000000000007941 */ /* 0x000fea0003800200 */
.L_x_4185:
[----:B0---4-:R0:W4:Y:S01]  /*adf0*/  LDS R41, [R183+0x7000] ;  /* 0x00700000b7297984 */ /* 0x0111220000000800 */
[----:B------:R-:W-:Y:S01]  /*ae00*/  BSSY.RECONVERGENT B0, `(.L_x_4187) ;  /* 0x0000005000007945 */ /* 0x000fe20003800200 */
[----:B------:R-:W-:Y:S02]  /*ae10*/  LEA.HI R181, R181, R2, RZ, 0x1b ;  /* 0x00000002b5b57211 */ /* 0x000fe400078fd8ff */
[----:B---3--:R-:W-:Y:S01]  /*ae20*/  LEA R172, R67, UR20, 0x2 ;  /* 0x0000001443ac7c11 */ /* 0x008fe2000f8e10ff */
[----:B------:R-:W-:Y:S06]  /*ae30*/  @!P3 BRA `(.L_x_4188) ;  /* 0x000000000004b947 */ /* 0x000fec0003800000 */
[----:B----4-:R3:W-:Y:S02]  /*ae40*/  REDG.E.ADD.F32.FTZ.RN.STRONG.GPU desc[UR22][R42.64+0x2e00], R41 ;  /* 0x002e00292a0079a6 */ /* 0x0107e4000c12f316 */
.L_x_4188:
[----:B------:R-:W-:Y:S05]  /*ae50*/  BSYNC.RECONVERGENT B0 ;  /* 0x0000000000007941 */ /* 0x000fea0003800200 */
.L_x_4187:
[----:B---34-:R3:W4:Y:S01]  /*ae60*/  LDS R41, [R172+0x7200] ;  /* 0x00720000ac297984 */ /* 0x0187220000000800 */
[----:B------:R-:W-:Y:S01]  /*ae70*/  BSSY.RECONVERGENT B0, `(.L_x_4189) ;  /* 0x0000006000007945 */ /* 0x000fe20003800200 */
[C---:B------:R-:W-:Y:S02]  /*ae80*/  IADD3 R67, PT, PT, R2.reuse, 0xd00, RZ ;  /* 0x00000d0002437810 */ /* 0x040fe40007ffe0ff */
[----:B0-----:R-:W-:Y:S02]  /*ae90*/  IADD3 R183, PT, PT, R2, 0xd80, RZ ;  /* 0x00000d8002b77810 */ /* 0x001fe40007ffe0ff */
[----:B-1----:R-:W-:Y:S01]  /*aea0*/  LEA R174, R181, UR20, 0x2 ;  /* 0x00000014b5ae7c11 */ /* 0x002fe2000f8e10ff */
[----:B------:R-:W-:Y:S06]  /*aeb0*/  @!P4 BRA `(.L_x_4190) ;  /* 0x000000000004c947 */ /* 0x000fec0003800000 */
[----:B----4-:R0:W-:Y:S02]  /*aec0*/  REDG.E.ADD.F32.FTZ.RN.STRONG.GPU desc[UR22][R42.64+0x3000], R41 ;  /* 0x003000292a0079a6 */ /* 0x0101e4000c12f316 */
.L_x_4190:
[----:B------:R-:W-:Y:S05]  /*aed0*/  BSYNC.RECONVERGENT B0 ;  /* 0x0000000000007941 */ /* 0x000fea0003800200 */
.L_x_4189:
[----:B0---4-:R0:W1:Y:S01]  /*aee0*/  LDS R41, [R174+0x7400] ;  /* 0x00740000ae297984 */ /* 0x0110620000000800 */
[----:B------:R-:W-:Y:S01]  /*aef0*/  BSSY.RECONVERGENT B0, `(.L_x_4191) ;  /* 0x0000006000007945 */ /* 0x000fe20003800200 */
[----:B------:R-:W-:Y:S02]  /*af00*/  IADD3 R181, PT, PT, R2, 0xe00, RZ ;  /* 0x00000e0002b57810 */ /* 0x000fe40007ffe0ff */
[-C--:B------:R-:W-:Y:S02]  /*af10*/  LEA.HI R67, R67, R2.reuse, RZ, 0x1b ;  /* 0x0000000243437211 */ /* 0x080fe400078fd8ff */
[----:B------:R-:W-:Y:S01]  /*af20*/  LEA.HI R183, R183, R2, RZ, 0x1b ;  /* 0x00000002b7b77211 */ /* 0x000fe200078fd8ff */
[----:B------:R-:W-:Y:S06]  /*af30*/  @!P5 BRA `(.L_x_4192) ;  /* 0x000000000004d947 */ /* 0x000fec0003800000 */
[----:B-1----:R4:W-:Y:S02]  /*af40*/  REDG.E.ADD.F32.FTZ.RN.STRONG.GPU desc[UR22][R42.64+0x3200], R41 ;  /* 0x003200292a0079a6 */ /* 0x0029e4000c12f316 */
.L_x_4192:
[----:B------:R-:W-:Y:S05]  /*af50*/  BSYNC.RECONVERGENT B0 ;  /* 0x0000000000007941 */ /* 0x000fea0003800200 */
.L_x_4191:
[----:B-1--4-:R-:W-:Y:S01]  /*af60*/  LEA R41, R67, UR20, 0x2 ;  /* 0x0000001443297c11 */ /* 0x012fe2000f8e10ff */
[----:B------:R-:W-:Y:S01]  /*af70*/  BSSY.RECONVERGENT B0, `(.L_x_4193) ;  /* 0x000000c000007945 */ /* 0x000fe20003800200 */
[C---:B------:R-:W-:Y:S02]  /*af80*/  ISETP.GE.AND P6, PT, R40.reuse, 0xd01, PT ;  /* 0x00000d012800780c */ /* 0x040fe40003fc6270 */
[----:B------:R-:W-:Y:S02]  /*af90*/  LEA.HI R181, R181, R2, RZ, 0x1b ;  /* 0x00000002b5b57211 */ /* 0x000fe400078fd8ff */
[----:B------:R-:W1:Y:S01]  /*afa0*/  LDS R41, [R41+0x7600] ;  /* 0x0076000029297984 */ /* 0x000e620000000800 */
[----:B------:R-:W-:Y:S02]  /*afb0*/  LEA R183, R183, UR20, 0x2 ;  /* 0x00000014b7b77c11 */ /* 0x000fe4000f8e10ff */
[C---:B------:R-:W-:Y:S02]  /*afc0*/  ISETP.GE.AND P0, PT, R40.reuse, 0xd81, PT ;  /* 0x00000d812800780c */ /* 0x040fe40003f06270 */
[----:B------:R-:W-:-:S02]  /*afd0*/  ISETP.GE.AND P2, PT, R40, 0xe01, PT ;  /* 0x00000e012800780c */ /* 0x000fc40003f46270 */
[C---:B------:R-:W-:Y:S02]  /*afe0*/  ISETP.GE.AND P3, PT, R40.reuse, 0xe81, PT ;  /* 0x00000e812800780c */ /* 0x040fe40003f66270 */
[C---:B------:R-:W-:Y:S02]  /*aff0*/  ISETP.GE.AND P4, PT, R40.reuse, 0xf01, PT ;  /* 0x00000f012800780c */ /* 0x040fe40003f86270 */
[----:B------:R-:W-:Y:S01]  /*b000*/  ISETP.GE.AND P5, PT, R40, 0xf81, PT ;  /* 0x00000f812800780c */ /* 0x000fe20003fa6270 */
[----:B------:R-:W-:-:S12]  /*b010*/  @!P6 BRA `(.L_x_4194) ;  /* 0x000000000004e947 */ /* 0x000fd80003800000 */
[----:B-1----:R4:W-:Y:S02]  /*b020*/  REDG.E.ADD.F32.FTZ.RN.STRONG.GPU desc[UR22][R42.64+0x3400], R41 ;  /* 0x003400292a0079a6 */ /* 0x0029e4000c12f316 */
.L_x_4194:
[----:B------:R-:W-:Y:S05]  /*b030*/  BSYNC.RECONVERGENT B0 ;  /* 0x0000000000007941 */ /* 0x000fea0003800200 */
.L_x_4193:
[----:B-1--4-:R1:W4:Y:S01]  /*b040*/  LDS R41, [R183+0x7800] ;  /* 0x00780000b7297984 */ /* 0x0123220000000800 */
[----:B------:R-:W-:Y:S01]  /*b050*/  BSSY.RECONVERGENT B0, `(.L_x_4195) ;  /* 0x0000004000007945 */ /* 0x000fe20003800200 */
[----:B------:R-:W-:-:S03]  /*b060*/  LEA R181, R181, UR20, 0x2 ;  /* 0x00000014b5b57c11 */ /* 0x000fc6000f8e10ff */
[----:B------:R-:W-:Y:S05]  /*b070*/  @!P0 BRA `(.L_x_4196) ;  /* 0x0000000000048947 */ /* 0x000fea0003800000 */
[----:B----4-:R4:W-:Y:S02]  /*b080*/  REDG.E.ADD.F32.FTZ.RN.STRONG.GPU desc[UR22][R42.64+0x3600], R41 ;  /* 0x003600292a0079a6 */ /* 0x0109e4000c12f316 */
.L_x_4196:
[----:B------:R-:W-:Y:S05]  /*b090*/  BSYNC.RECONVERGENT B0 ;  /* 0x0000000000007941 */ /* 0x000fea0003800200 */
.L_x_4195:
[----:B----4-:R4:W0:Y:S01]  /*b0a0*/  LDS R41, [R181+0x7a00] ;  /* 0x007a0000b5297984 */ /* 0x0108220000000800 */
[----:B------:R-:W-:Y:S04]  /*b0b0*/  BSSY.RECONVERGENT B0, `(.L_x_4197) ;  /* 0x0000003000007945 */ /* 0x000fe80003800200 */
[----:B------:R-:W-:Y:S05]  /*b0c0*/  @!P2 BRA `(.L_x_4198) ;  /* 0x000000000004a947 */ /* 0x000fea0003800000 */
[----:B0-----:R0:W-:Y:S02]  /*b0d0*/  REDG.E.ADD.F32.FTZ.RN.STRONG.GPU desc[UR22][R42.64+0x3800], R41 ;  /* 0x003800292a0079a6 */ /* 0x0011e4000c12f316 */
.L_x_4198:
[----:B------:R-:W-:Y:S05]  /*b0e0*/  BSYNC.RECONVERGENT B0 ;  /* 0x0000000000007941 */ /* 0x000fea0003800200 */
.L_x_4197:
[----:B0-----:R-:W-:Y:S01]  /*b0f0*/  IADD3 R41, PT, PT, R2, 0xe80, RZ ;  /* 0x00000e8002297810 */ /* 0x001fe20007ffe0ff */
[-C--:B------:R-:W-:Y:S01]  /*b100*/  FMUL.FTZ R67, R50, R20.reuse ;  /* 0x0000001432437220 */ /* 0x080fe20000410000 */
[----:B-1----:R-:W-:Y:S01]  /*b110*/  IADD3 R183, PT, PT, R2, 0xf80, RZ ;  /* 0x00000f8002b77810 */ /* 0x002fe20007ffe0ff */
[----:B------:R-:W-:Y:S01]  /*b120*/  FFMA.FTZ R230, R107, -R20, R230 ;  /* 0x800000146be67223 */ /* 0x000fe200000100e6 */
[----:B------:R-:W-:Y:S01]  /*b130*/  LEA.HI R40, R41, R2, RZ, 0x1b ;  /* 0x0000000229287211 */ /* 0x000fe200078fd8ff */
[----:B------:R-:W-:Y:S01]  /*b140*/  FMUL.FTZ R41, R192, R20 ;  /* 0x00000014c0297220 */ /* 0x000fe20000410000 */
[----:B----4-:R-:W-:Y:S01]  /*b150*/  IADD3 R181, PT, PT, R2, 0xf00, RZ ;  /* 0x00000f0002b57810 */ /* 0x010fe20007ffe0ff */
[----:B------:R-:W-:Y:S01]  /*b160*/  BSSY.RECONVERGENT B0, `(.L_x_4199) ;  /* 0x000000b000007945 */ /* 0x000fe20003800200 */
[----:B------:R-:W-:Y:S02]  /*b170*/  LEA R174, R40, UR20, 0x2 ;  /* 0x0000001428ae7c11 */ /* 0x000fe4000f8e10ff */
[----:B------:R-:W-:-:S02]  /*b180*/  LEA.HI R40, R183, R2, RZ, 0x1b ;  /* 0x00000002b7287211 */ /* 0x000fc400078fd8ff */
[----:B---3--:R-:W-:Y:S01]  /*b190*/  LEA.HI R172, R181, R2, RZ, 0x1b ;  /* 0x00000002b5ac7211 */ /* 0x008fe200078fd8ff */
[----:B------:R0:W1:Y:S01]  /*b1a0*/  LDS R183, [R174+0x7c00] ;  /* 0x007c0000aeb77984 */ /* 0x0000620000000800 */
[----:B------:R-:W-:Y:S02]  /*b1b0*/  FMUL.FTZ R181, R234, R67 ;  /* 0x00000043eab57220 */ /* 0x000fe40000410000 */
[----:B------:R-:W-:Y:S02]  /*b1c0*/  LEA R172, R172, UR20, 0x2 ;  /* 0x00000014acac7c11 */ /* 0x000fe4000f8e10ff */
[-C--:B------:R-:W-:Y:S01]  /*b1d0*/  FFMA.FTZ R181, R230, R41.reuse, -R181 ;  /* 0x00000029e6b57223 */ /* 0x080fe200000108b5 */
[----:B------:R-:W-:Y:S01]  /*b1e0*/  FMUL.FTZ R41, R234, R41 ;  /* 0x00000029ea297220 */ /* 0x000fe20000410000 */
[----:B------:R-:W-:Y:S06]  /*b1f0*/  @!P3 BRA `(.L_x_4200) ;  /* 0x000000000004b947 */ /* 0x000fec0003800000 */
[----:B-1----:R3:W-:Y:S02]  /*b200*/  REDG.E.ADD.F32.FTZ.RN.STRONG.GPU desc[UR22][R42.64+0x3a00], R183 ;  /* 0x003a00b72a0079a6 */ /* 0x0027e4000c12f316 */
.L_x_4200:
[----:B------:R-:W-:Y:S05]  /*b210*/  BSYNC.RECONVERGENT B0 ;  /* 0x0000000000007941 */ /* 0x000fea0003800200 */
.L_x_4199:
[----:B-1-3--:R1:W3:Y:S01]  /*b220*/  LDS R183, [R172+0x7e00] ;  /* 0x007e0000acb77984 */ /* 0x00a2e20000000800 */
[----:B------:R-:W-:Y:S01]  /*b230*/  BSSY.RECONVERGENT B0, `(.L_x_4201) ;  /* 0x0000005000007945 */ /* 0x000fe20003800200 */
[----:B0-----:R-:W-:Y:S01]  /*b240*/  LEA R174, R40, UR20, 0x2 ;  /* 0x0000001428ae7c11 */ /* 0x001fe2000f8e10ff */
[----:B------:R-:W-:Y:S02]  /*b250*/  FFMA.FTZ R41, R230, R67, R41 ;  /* 0x00000043e6297223 */ /* 0x000fe40000010029 */
[----:B------:R-:W-:Y:S05]  /*b260*/  @!P4 BRA `(.L_x_4202) ;  /* 0x000000000004c947 */ /* 0x000fea0003800000 */
[----:B---3--:R0:W-:Y:S02]  /*b270*/  REDG.E.ADD.F32.FTZ.RN.STRONG.GPU desc[UR22][R42.64+0x3c00], R183 ;  /* 0x003c00b72a0079a6 */ /* 0x0081e4000c12f316 */
.L_x_4202:
[----:B------:R-:W-:Y:S05]  /*b280*/  BSYNC.RECONVERGENT B0 ;  /* 0x0000000000007941 */ /* 0x000fea0003800200 */
.L_x_4201:
[----:B------:R-:W-:Y:S01]  /*b290*/  FADD.FTZ R40, R156, R41 ;  /* 0x000000299c287221 */ /* 0x000fe20000010000 */
[----:B------:R-:W-:Y:S01]  /*b2a0*/  BSSY.RECONVERGENT B0, `(.L_x_4203) ;  /* 0x0000004000007945 */ /* 0x000fe20003800200 */
[----:B------:R4:W0:Y:S03]  /*b2b0*/  LDS R41, [R174+0x8000] ;  /* 0x00800000ae297984 */ /* 0x0008260000000800 */
[----:B------:R-:W-:Y:S05]  /*b2c0*/  @!P5 BRA `(.L_x_4204) ;  /* 0x000000000004d947 */ /* 0x000fea0003800000 */
[----:B0-----:R0:W-:Y:S02]  /*b2d0*/  REDG.E.ADD.F32.FTZ.RN.STRONG.GPU desc[UR22][R42.64+0x3e00], R41 ;  /* 0x003e00292a0079a6 */ /* 0x0011e4000c12f316 */
.L_x_4204:
[----:B------:R-:W-:Y:S05]  /*b2e0*/  BSYNC.RECONVERGENT B0 ;  /* 0x0000000000007941 */ /* 0x000fea0003800200 */
.L_x_4203:
[----:B0-----:R-:W-:Y:S01]  /*b2f0*/  FADD.FTZ R41, R160, R181 ;  /* 0x000000b5a0297221 */ /* 0x001fe20000010000 */
[C---:B------:R-:W-:Y:S01]  /*b300*/  FFMA.FTZ R42, R3.reuse, R48, R54 ;  /* 0x00000030032a7223 */ /* 0x040fe20000010036 */
[----:B------:R-:W-:Y:S01]  /*b310*/  FFMA.FTZ R43, -R3, R46, R55 ;  /* 0x0000002e032b7223 */ /* 0x000fe20000010137 */
[----:B------:R-:W-:Y:S01]  /*b320*/  ISETP.GT.AND P0, PT, R37, 0x1e, PT ;  /* 0x0000001e2500780c */ /* 0x000fe20003f04270 */
[----:B------:R-:W0:Y:S01]  /*b330*/  SHFL.DOWN PT, R55, R40, 0x1, 0x1f ;  /* 0x08201f0028377f89 */ /* 0x000e2200000e0000 */
[----:B------:R-:W-:Y:S01]  /*b340*/  FMUL.FTZ R157, R157, R166 ;  /* 0x000000a69d9d7220 */ /* 0x000fe20000410000 */
[----:B------:R-:W-:Y:S01]  /*b350*/  FMUL.FTZ R173, R232, R173 ;  /* 0x000000ade8ad7220 */ /* 0x000fe20000410000 */
[----:B------:R-:W-:Y:S01]  /*b360*/  FMUL.FTZ R177, R150, R177 ;  /* 0x000000b196b17220 */ /* 0x000fe20000410000 */
[----:B------:R-:W5:Y:S01]  /*b370*/  SHFL.DOWN PT, R46, R41, 0x1, 0x1f ;  /* 0x08201f00292e7f89 */ /* 0x000f6200000e0000 */
[----:B------:R-:W-:Y:S01]  /*b380*/  FFMA.FTZ R210, R210, R161, R157 ;  /* 0x000000a1d2d27223 */ /* 0x000fe2000001009d */
[----:B------:R-:W-:Y:S01]  /*b390*/  FFMA.FTZ R63, R212, R63, R173 ;  /* 0x0000003fd43f7223 */ /* 0x000fe200000100ad */
[----:B------:R-:W-:Y:S01]  /*b3a0*/  FFMA.FTZ R167, R208, R167, R177 ;  /* 0x000000a7d0a77223 */ /* 0x000fe200000100b1 */
[----:B------:R-:W1:Y:S01]  /*b3b0*/  SHFL.DOWN PT, R181, R42, 0x1, 0x1f ;  /* 0x08201f002ab57f89 */ /* 0x000e6200000e0000 */
[----:B------:R-:W-:Y:S01]  /*b3c0*/  FFMA.FTZ R210, R105, R44, R210 ;  /* 0x0000002c69d27223 */ /* 0x000fe200000100d2 */
[----:B------:R-:W-:Y:S01]  /*b3d0*/  FFMA.FTZ R63, R106, R47, R63 ;  /* 0x0000002f6a3f7223 */ /* 0x000fe2000001003f */
[----:B------:R-:W-:Y:S01]  /*b3e0*/  FFMA.FTZ R167, R104, R45, R167 ;  /* 0x0000002d68a77223 */ /* 0x000fe200000100a7 */
[----:B------:R-:W2:Y:S01]  /*b3f0*/  SHFL.DOWN PT, R48, R43, 0x1, 0x1f ;  /* 0x08201f002b307f89 */ /* 0x000ea200000e0000 */
[----:B------:R-:W-:Y:S01]  /*b400*/  ISETP.GT.AND P2, PT, R37, 0xf, PT ;  /* 0x0000000f2500780c */ /* 0x000fe20003f44270 */
        /* <DEDUP_REMOVED lines=24> */
[----:B------:R-:W-:Y:S01]  /*b590*/  ISETP.GT.AND P0, PT, R37, 0x1d, PT ;  /* 0x0000001d2500780c */ /* 0x000fe20003f04270 */
[----:B------:R-:W-:Y:S01]  /*b5a0*/  FFMA.FTZ R62, R205, R62, R164 ;  /* 0x0000003ecd3e7223 */ /* 0x000fe200000100a4 */
[----:B------:R-:W-:Y:S01]  /*b5b0*/  FFMA.FTZ R163, R204, R163, R179 ;  /* 0x000000a3cca37223 */ /* 0x000fe200000100b3 */
[----:B---3--:R-:W2:Y:S01]  /*b5c0*/  SHFL.DOWN PT, R183, R42, 0x2, 0x1f ;  /* 0x08401f002ab77f89 */ /* 0x008ea200000e0000 */
[----:B------:R-:W-:Y:S01]  /*b5d0*/  FFMA.FTZ R66, R203, R66, R68 ;  /* 0x00000042cb427223 */ /* 0x000fe20000010044 */
[----:B------:R-:W-:Y:S01]  /*b5e0*/  FFMA.FTZ R53, R202, R53, R171 ;  /* 0x00000035ca357223 */ /* 0x000fe200000100ab */
[----:B------:R-:W-:Y:S01]  /*b5f0*/  FFMA.FTZ R64, R201, R64, R120 ;  /* 0x00000040c9407223 */ /* 0x000fe20000010078 */
[----:B------:R-:W3:Y:S01]  /*b600*/  SHFL.DOWN PT, R48, R43, 0x2, 0x1f ;  /* 0x08401f002b307f89 */ /* 0x000ee200000e0000 */
        /* <DEDUP_REMOVED lines=22> */
[----:B---3--:R-:W-:-:S02]  /*b770*/  @!P0 FADD.FTZ R43, R43, R48 ;  /* 0x000000302b2b8221 */ /* 0x008fc40000010000 */
[----:B------:R-:W2:Y:S01]  /*b780*/  SHFL.DOWN PT, R157, R42, 0x4, 0x1f ;  /* 0x08801f002a9d7f89 */ /* 0x000ea200000e0000 */
[----:B------:R-:W-:-:S03]  /*b790*/  ISETP.GT.AND P0, PT, R37, 0x1b, PT ;  /* 0x0000001b2500780c */ /* 0x000fc60003f04270 */
[----:B------:R-:W3:Y:S10]  /*b7a0*/  SHFL.DOWN PT, R48, R43, 0x4, 0x1f ;  /* 0x08801f002b307f89 */ /* 0x000ef400000e0000 */
[----:B0-----:R-:W-:Y:S01]  /*b7b0*/  @!P0 FADD.FTZ R41, R41, R46 ;  /* 0x0000002e29298221 */ /* 0x001fe20000010000 */
[----:B-1----:R-:W-:-:S04]  /*b7c0*/  @!P0 FADD.FTZ R40, R40, R55 ;  /* 0x0000003728288221 */ /* 0x002fc80000010000 */
[----:B------:R-:W0:Y:S01]  /*b7d0*/  SHFL.DOWN PT, R44, R41, 0x8, 0x1f ;  /* 0x09001f00292c7f89 */ /* 0x000e2200000e0000 */
[----:B--2---:R-:W-:-:S03]  /*b7e0*/  @!P0 FADD.FTZ R42, R42, R157 ;  /* 0x0000009d2a2a8221 */ /* 0x004fc60000010000 */
[----:B------:R-:W1:Y:S01]  /*b7f0*/  SHFL.DOWN PT, R45, R40, 0x8, 0x1f ;  /* 0x09001f00282d7f89 */ /* 0x000e6200000e0000 */
[----:B---3--:R-:W-:-:S03]  /*b800*/  @!P0 FADD.FTZ R43, R43, R48 ;  /* 0x000000302b2b8221 */ /* 0x008fc60000010000 */
[----:B------:R-:W2:Y:S01]  /*b810*/  SHFL.DOWN PT, R47, R42, 0x8, 0x1f ;  /* 0x09001f002a2f7f89 */ /* 0x000ea200000e0000 */
[----:B------:R-:W-:-:S03]  /*b820*/  ISETP.GT.AND P0, PT, R37, 0x17, PT ;  /* 0x000000172500780c */ /* 0x000fc60003f04270 */
[----:B------:R-:W3:Y:S10]  /*b830*/  SHFL.DOWN PT, R46, R43, 0x8, 0x1f ;  /* 0x09001f002b2e7f89 */ /* 0x000ef400000e0000 */
[----:B0-----:R-:W-:Y:S01]  /*b840*/  @!P0 FADD.FTZ R41, R41, R44 ;  /* 0x0000002c29298221 */ /* 0x001fe20000010000 */
[----:B-1----:R-:W-:Y:S01]  /*b850*/  @!P0 FADD.FTZ R40, R40, R45 ;  /* 0x0000002d28288221 */ /* 0x002fe20000010000 */
[----:B--2---:R-:W-:-:S04]  /*b860*/  @!P0 FADD.FTZ R42, R42, R47 ;  /* 0x0000002f2a2a8221 */ /* 0x004fc80000010000 */
[----:B------:R0:W1:Y:S01]  /*b870*/  SHFL.DOWN PT, R45, R40, 0x10, 0x1f ;  /* 0x0a001f00282d7f89 */ /* 0x00006200000e0000 */
[----:B---3--:R-:W-:-:S03]  /*b880*/  @!P0 FADD.FTZ R43, R43, R46 ;  /* 0x0000002e2b2b8221 */ /* 0x008fc60000010000 */
[----:B------:R0:W2:Y:S04]  /*b890*/  SHFL.DOWN PT, R47, R42, 0x10, 0x1f ;  /* 0x0a001f002a2f7f89 */ /* 0x0000a800000e0000 */
        /* <DEDUP_REMOVED lines=11> */
.L_x_4206:
[----:B------:R-:W-:Y:S05]  /*b950*/  BSYNC.RECONVERGENT B0 ;  /* 0x0000000000007941 */ /* 0x000fea0003800200 */
.L_x_4205:
        /* <DEDUP_REMOVED lines=41> */
[----:B-123--:R-:W1:Y:S10]  /*bbf0*/  LDS.128 R44, [UR20+0x8440] ;  /* 0x00844014ff2c7984 */ /* 0x00ee740008000c00 */
[----:B------:R-:W2:Y:S04]  /*bc00*/  @P0 LDS.64 R58, [UR21+0xc480] ;  /* 0x00c48015ff3a0984 */ /* 0x000ea80008000a00 */
[----:B------:R-:W3:Y:S01]  /*bc10*/  @P0 LDS.64 R60, [UR21+0xbc80] ;  /* 0x00bc8015ff3c0984 */ /* 0x000ee20008000a00 */
        /* <DEDUP_REMOVED lines=12> */
[----:B--2---:R-:W-:Y:S01]  /*bce0*/  @P0 FADD.FTZ R46, R46, R58 ;  /* 0x0000003a2e2e0221 */ /* 0x004fe20000010000 */
[----:B------:R-:W-:Y:S01]  /*bcf0*/  @P0 FADD.FTZ R47, R47, R59 ;  /* 0x0000003b2f2f0221 */ /* 0x000fe20000010000 */
[----:B---3--:R-:W-:Y:S01]  /*bd00*/  @P0 FADD.FTZ R44, R44, R60 ;  /* 0x0000003c2c2c0221 */ /* 0x008fe20000010000 */
[----:B------:R-:W-:-:S03]  /*bd10*/  @P0 FADD.FTZ R45, R45, R61 ;  /* 0x0000003d2d2d0221 */ /* 0x000fc60000010000 */
[----:B------:R0:W-:Y:S04]  /*bd20*/  STS.64 [UR21+0xc480], R46 ;  /* 0x00c4802eff007988 */ /* 0x0001e80008000a15 */
[----:B------:R0:W-:Y:S02]  /*bd30*/  STS.64 [UR21+0xbc80], R44 ;  /* 0x00bc802cff007988 */ /* 0x0001e40008000a15 */
.L_x_4208:
[----:B------:R-:W-:Y:S05]  /*bd40*/  BSYNC.RECONVERGENT B0 ;  /* 0x0000000000007941 */ /* 0x000fea0003800200 */
.L_x_4207:
[----:B------:R-:W-:-:S04]  /*bd50*/  UIADD3 UR8, UPT, UPT, UR8, 0x1, URZ ;  /* 0x0000000108087890 */ /* 0x000fc8000fffe0ff */
[----:B------:R-:W-:-:S09]  /*bd60*/  UISETP.GE.AND UP0, UPT, UR8, UR42, UPT ;  /* 0x0000002a0800728c */ /* 0x000fd2000bf06270 */
[----:B------:R-:W-:Y:S05]  /*bd70*/  BRA.U !UP0, `(.L_x_4209) ;  /* 0xffffff7508fc7547 */ /* 0x000fea000b83ffff */
.L_x_4110:
[----:B------:R-:W-:Y:S01]  /*bd80*/  BAR.SYNC.DEFER_BLOCKING 0x0 ;  /* 0x0000000000007b1d */ /* 0x000fe20000010000 */
[----:B------:R-:W-:Y:S01]  /*bd90*/  HFMA2 R3, -RZ, RZ, 0, 9.5367431640625e-07 ;  /* 0x00000010ff037431 */ /* 0x000fe200000001ff */
[----:B------:R-:W-:-:S06]  /*bda0*/  LOP3.LUT R2, R38, 0x1f, R147, 0xf8, !PT ;  /* 0x0000001f26027812 */ /* 0x000fcc00078ef893 */
[----:B------:R-:W5:Y:S01]  /*bdb0*/  S2UR UR34, SR_CTAID.X ;  /* 0x00000000002279c3 */ /* 0x000f620000002500 */
[----:B------:R-:W5:Y:S01]  /*bdc0*/  LDCU.64 UR28, c[0x0][0x4f8] ;  /* 0x00009f00ff1c77ac */ /* 0x000f620008000a00 */
[----:B------:R-:W-:Y:S01]  /*bdd0*/  IMAD.WIDE.U32 R2, R2, R3, UR10 ;  /* 0x0000000a02027e25 */ /* 0x000fe2000f8e0003 */
[----:B------:R-:W-:Y:S01]  /*bde0*/  UIADD3 UR8, UPT, UPT, UR13, -0x1, URZ ;  /* 0xffffffff0d087890 */ /* 0x000fe2000fffe0ff */
[----:B------:R-:W0:Y:S01]  /*bdf0*/  LDCU.64 UR30, c[0x0][0x500] ;  /* 0x0000a000ff1e77ac */ /* 0x000e220008000a00 */
[----:B------:R-:W1:Y:S02]  /*be00*/  LDCU.64 UR32, c[0x0][0x550] ;  /* 0x0000aa00ff2077ac */ /* 0x000e640008000a00 */
[----:B------:R-:W2:Y:S04]  /*be10*/  LDG.E.128 R4, desc[UR22][R2.64] ;  /* 0x0000001602047981 */ /* 0x000ea8000c1e1d00 */
[----:B------:R-:W3:Y:S04]  /*be20*/  LDG.E.128 R8, desc[UR22][R2.64+0x200] ;  /* 0x0002001602087981 */ /* 0x000ee8000c1e1d00 */
[----:B------:R-:W4:Y:S04]  /*be30*/  LDG.E.128 R12, desc[UR22][R2.64+0x400] ;  /* 0x00040016020c7981 */ /* 0x000f28000c1e1d00 */
[----:B------:R-:W4:Y:S01]  /*be40*/  LDG.E.128 R16, desc[UR22][R2.64+0x600] ;  /* 0x0006001602107981 */ /* 0x000f22000c1e1d00 */
[----:B------:R-:W-:-:S02]  /*be50*/  USHF.L.U32 UR26, UR8, 0xb, URZ ;  /* 0x0000000b081a7899 */ /* 0x000fc400080006ff */
[----:B------:R-:W-:Y:S02]  /*be60*/  UIADD3 UR16, UP1, UPT, UR16, -0x2000, URZ ;  /* 0xffffe00010107890 */ /* 0x000fe4000ff3e0ff */
        /* <DEDUP_REMOVED lines=53> */
[----:B------:R-:W1:Y:S01]  /*c1c0*/  @!P4 MUFU.EX2 R12, R9 ;  /* 0x00000009000cc308 */ /* 0x000e620000000800 */
[----:B----4-:R-:W-:Y:S01]  /*c1d0*/  @!P2 FMUL.FTZ R88, R88, R11 ;  /* 0x0000000b5858a220 */ /* 0x010fe20000410000 */
[----:B------:R-:W-:-:S06]  /*c1e0*/  FSETP.GTU.FTZ.AND P2, PT, R27, 20, PT ;  /* 0x41a000001b00780b */ /* 0x000fcc0003f5c000 */
[----:B------:R3:W4:Y:S01]  /*c1f0*/  @!P0 MUFU.RCP R13, R8 ;  /* 0x00000008000d8308 */ /* 0x0007220000001000 */
[----:B--2---:R-:W-:Y:S01]  /*c200*/  @!P1 FMUL.FTZ R89, R89, R0 ;  /* 0x0000000059599220 */ /* 0x004fe20000410000 */
[----:B------:R-:W-:Y:S01]  /*c210*/  FSETP.GTU.FTZ.AND P1, PT, R14, 20, PT ;  /* 0x41a000000e00780b */ /* 0x000fe20003f3c000 */
[----:B------:R-:W-:-:S04]  /*c220*/  @!P3 FMUL.FTZ R0, R26, -1.4426950216293334961 ;  /* 0xbfb8aa3b1a00b820 */ /* 0x000fc80000410000 */
[----:B------:R-:W-:Y:S01]  /*c230*/  @!P2 FMUL.FTZ R4, R27, -1.4426950216293334961 ;  /* 0xbfb8aa3b1b04a820 */ /* 0x000fe20000410000 */
[----:B------:R-:W2:Y:S01]  /*c240*/  @!P6 MUFU.EX2 R3, R3 ;  /* 0x000000030003e308 */ /* 0x000ea20000000800 */
[----:B---3--:R-:W3:Y:S01]  /*c250*/  LDS.128 R8, [R35+0x30] ;  /* 0x0000300023087984 */ /* 0x008ee20000000c00 */
[----:B-1----:R-:W-:Y:S01]  /*c260*/  @!P4 FADD.FTZ R12, R12, 1 ;  /* 0x3f8000000c0cc421 */ /* 0x002fe20000010000 */
[----:B------:R-:W-:Y:S04]  /*c270*/  BAR.SYNC.DEFER_BLOCKING 0x0 ;  /* 0x0000000000007b1d */ /* 0x000fe80000010000 */
[----:B------:R-:W-:Y:S01]  /*c280*/  @!P1 FMUL.FTZ R5, R14, -1.4426950216293334961 ;  /* 0xbfb8aa3b0e059820 */ /* 0x000fe20000410000 */
[----:B----4-:R-:W-:Y:S01]  /*c290*/  @!P0 FMUL.FTZ R90, R90, R13 ;  /* 0x0000000d5a5a8220 */ /* 0x010fe20000410000 */
[----:B------:R-:W-:Y:S01]  /*c2a0*/  FSETP.GTU.FTZ.AND P0, PT, R15, 20, PT ;  /* 0x41a000000f00780b */ /* 0x000fe20003f1c000 */
[----:B------:R-:W1:Y:S01]  /*c2b0*/  @!P5 MUFU.EX2 R2, R2 ;  /* 0x000000020002d308 */ /* 0x000e620000000800 */
[----:B--2---:R-:W-:-:S07]  /*c2c0*/  @!P6 FADD.FTZ R3, R3, 1 ;  /* 0x3f8000000303e421 */ /* 0x004fce0000010000 */
[----:B------:R-:W2:Y:S04]  /*c2d0*/  @!P2 MUFU.EX2 R4, R4 ;  /* 0x000000040004a308 */ /* 0x000ea80000000800 */
[----:B------:R-:W-:-:S04]  /*c2e0*/  @!P0 FMUL.FTZ R13, R15, -1.4426950216293334961 ;  /* 0xbfb8aa3b0f0d8820 */ /* 0x000fc80000410000 */
        /* <DEDUP_REMOVED lines=12> */
[----:B------:R-:W-:Y:S01]  /*c3b0*/  STS.128 [R35+0x30], R72 ;  /* 0x0000304823007388 */ /* 0x000fe20000000c00 */
[----:B------:R-:W-:-:S04]  /*c3c0*/  NOP ;  /* 0x0000000000007918 */ /* 0x000fc80000000000 */
[----:B------:R-:W3:Y:S01]  /*c3d0*/  @!P5 MUFU.RCP R2, R2 ;  /* 0x000000020002d308 */ /* 0x000ee20000001000 */
[----:B-1----:R-:W-:Y:S01]  /*c3e0*/  @!P3 FADD.FTZ R0, R0, 1 ;  /* 0x3f8000000000b421 */ /* 0x002fe20000010000 */
[----:B------:R-:W-:Y:S01]  /*c3f0*/  FADD.FTZ R9, R9, UR7 ;  /* 0x0000000709097e21 */ /* 0x000fe20008010000 */
[----:B------:R-:W1:Y:S01]  /*c400*/  LDS.128 R16, [R36] ;  /* 0x0000000024107984 */ /* 0x000e620000000c00 */
[----:B--2---:R-:W-:-:S04]  /*c410*/  @!P6 FMUL.FTZ R92, R92, R3 ;  /* 0x000000035c5ce220 */ /* 0x004fc80000410000 */
[----:B------:R-:W2:Y:S01]  /*c420*/  @!P4 MUFU.RCP R12, R12 ;  /* 0x0000000c000cc308 */ /* 0x000ea20000001000 */
[----:B------:R-:W-:Y:S01]  /*c430*/  FSETP.GTU.FTZ.AND P6, PT, R7, 20, PT ;  /* 0x41a000000700780b */ /* 0x000fe20003fdc000 */
[----:B------:R-:W4:Y:S04]  /*c440*/  LDS.128 R20, [R36+0x200] ;  /* 0x0002000024147984 */ /* 0x000f280000000c00 */
[----:B------:R-:W5:Y:S02]  /*c450*/  LDS.128 R24, [R36+0x400] ;  /* 0x0004000024187984 */ /* 0x000f640000000c00 */
[----:B------:R-:W0:Y:S01]  /*c460*/  @!P2 MUFU.RCP R4, R4 ;  /* 0x000000040004a308 */ /* 0x000e220000001000 */
[----:B---3--:R-:W-:Y:S01]  /*c470*/  @!P5 FMUL.FTZ R93, R93, R2 ;  /* 0x000000025d5dd220 */ /* 0x008fe20000410000 */
[----:B------:R-:W-:Y:S01]  /*c480*/  FSETP.GTU.FTZ.AND P5, PT, R8, 20, PT ;  /* 0x41a000000800780b */ /* 0x000fe20003fbc000 */
[----:B------:R-:W3:Y:S03]  /*c490*/  LDS.128 R28, [R36+0x600] ;  /* 0x00060000241c7984 */ /* 0x000ee60000000c00 */
[----:B------:R-:W-:-:S02]  /*c4a0*/  @!P6 FMUL.FTZ R2, R7, -1.4426950216293334961 ;  /* 0xbfb8aa3b0702e820 */ /* 0x000fc40000410000 */
[----:B------:R-:W1:Y:S01]  /*c4b0*/  @!P1 MUFU.RCP R5, R5 ;  /* 0x0000000500059308 */ /* 0x000e620000001000 */
[----:B--2---:R-:W-:Y:S01]  /*c4c0*/  @!P4 FMUL.FTZ R91, R91, R12 ;  /* 0x0000000c5b5bc220 */ /* 0x004fe20000410000 */
[----:B------:R-:W-:-:S05]  /*c4d0*/  FSETP.GTU.FTZ.AND P4, PT, R6, 20, PT ;  /* 0x41a000000600780b */ /* 0x000fca0003f9c000 */
[----:B------:R-:W-:Y:S01]  /*c4e0*/  @!P5 FMUL.FTZ R3, R8, -1.4426950216293334961 ;  /* 0xbfb8aa3b0803d820 */ /* 0x000fe20000410000 */
[----:B------:R2:W4:Y:S01]  /*c4f0*/  @!P3 MUFU.RCP R15, R0 ;  /* 0x00000000000fb308 */ /* 0x0005220000001000 */
[----:B0-----:R-:W-:Y:S01]  /*c500*/  @!P2 FMUL.FTZ R95, R95, R4 ;  /* 0x000000045f5fa220 */ /* 0x001fe20000410000 */
[----:B------:R-:W-:-:S06]  /*c510*/  FSETP.GTU.FTZ.AND P2, PT, R10, 20, PT ;  /* 0x41a000000a00780b */ /* 0x000fcc0003f5c000 */
[----:B------:R-:W0:Y:S01]  /*c520*/  @!P6 MUFU.EX2 R2, R2 ;  /* 0x000000020002e308 */ /* 0x000e220000000800 */
[----:B-1----:R-:W-:Y:S01]  /*c530*/  @!P1 FMUL.FTZ R96, R96, R5 ;  /* 0x0000000560609220 */ /* 0x002fe20000410000 */
[----:B------:R-:W-:Y:S01]  /*c540*/  FSETP.GTU.FTZ.AND P1, PT, R11, 20, PT ;  /* 0x41a000000b00780b */ /* 0x000fe20003f3c000 */
[----:B--2---:R-:W-:-:S04]  /*c550*/  @!P4 FMUL.FTZ R0, R6, -1.4426950216293334961 ;  /* 0xbfb8aa3b0600c820 */ /* 0x004fc80000410000 */
[----:B------:R-:W-:Y:S01]  /*c560*/  @!P2 FMUL.FTZ R6, R10, -1.4426950216293334961 ;  /* 0xbfb8aa3b0a06a820 */ /* 0x000fe20000410000 */
[----:B------:R-:W-:Y:S01]  /*c570*/  @!P5 MUFU.EX2 R3, R3 ;  /* 0x000000030003d308 */ /* 0x000fe20000000800 */
[----:B----4-:R-:W-:Y:S01]  /*c580*/  @!P3 FMUL.FTZ R94, R94, R15 ;  /* 0x0000000f5e5eb220 */ /* 0x010fe20000410000 */
[----:B------:R-:W-:-:S05]  /*c590*/  FSETP.GTU.FTZ.AND P3, PT, R9, 20, PT ;  /* 0x41a000000900780b */ /* 0x000fca0003f7c000 */
[----:B------:R-:W-:Y:S01]  /*c5a0*/  @!P1 FMUL.FTZ R7, R11, -1.4426950216293334961 ;  /* 0xbfb8aa3b0b079820 */ /* 0x000fe20000410000 */
[----:B------:R-:W1:Y:S01]  /*c5b0*/  @!P0 MUFU.EX2 R13, R13 ;  /* 0x0000000d000d8308 */ /* 0x000e620000000800 */
[----:B0-----:R-:W-:-:S06]  /*c5c0*/  @!P6 FADD.FTZ R2, R2, 1 ;  /* 0x3f8000000202e421 */ /* 0x001fcc0000010000 */
[----:B------:R-:W-:Y:S01]  /*c5d0*/  @!P3 FMUL.FTZ R4, R9, -1.4426950216293334961 ;  /* 0xbfb8aa3b0904b820 */ /* 0x000fe20000410000 */
[----:B------:R-:W0:Y:S01]  /*c5e0*/  @!P4 MUFU.EX2 R0, R0 ;  /* 0x000000000000c308 */ /* 0x000e220000000800 */
[----:B------:R-:W-:-:S07]  /*c5f0*/  LEA R9, R176, R145, 0x2 ;  /* 0x00000091b0097211 */ /* 0x000fce00078e10ff */
[----:B------:R2:W4:Y:S01]  /*c600*/  @!P3 MUFU.EX2 R5, R4 ;  /* 0x000000040005b308 */ /* 0x0005220000000800 */
[----:B-1----:R-:W-:-:S07]  /*c610*/  @!P0 FADD.FTZ R13, R13, 1 ;  /* 0x3f8000000d0d8421 */ /* 0x002fce0000010000 */
[----:B------:R-:W1:Y:S01]  /*c620*/  @!P2 MUFU.EX2 R6, R6 ;  /* 0x000000060006a308 */ /* 0x000e620000000800 */
[----:B--2---:R-:W-:Y:S01]  /*c630*/  @!P5 FADD.FTZ R4, R3, 1 ;  /* 0x3f8000000304d421 */ /* 0x004fe20000010000 */
[----:B------:R-:W-:Y:S01]  /*c640*/  MOV R3, UR20 ;  /* 0x0000001400037c02 */ /* 0x000fe20008000f00 */
[----:B0-----:R-:W-:-:S05]  /*c650*/  @!P4 FADD.FTZ R0, R0, 1 ;  /* 0x3f8000000000c421 */ /* 0x001fca0000010000 */
[----:B------:R-:W0:Y:S01]  /*c660*/  @!P1 MUFU.EX2 R7, R7 ;  /* 0x0000000700079308 */ /* 0x000e220000000800 */
[----:B----4-:R-:W-:-:S07]  /*c670*/  @!P3 FADD.FTZ R5, R5, 1 ;  /* 0x3f8000000505b421 */ /* 0x010fce0000010000 */
[----:B------:R2:W4:Y:S01]  /*c680*/  @!P6 MUFU.RCP R10, R2 ;  /* 0x00000002000ae308 */ /* 0x0005220000001000 */
[----:B-1----:R-:W-:-:S07]  /*c690*/  @!P2 FADD.FTZ R6, R6, 1 ;  /* 0x3f8000000606a421 */ /* 0x002fce0000010000 */
[----:B------:R-:W1:Y:S01]  /*c6a0*/  @!P0 MUFU.RCP R8, R13 ;  /* 0x0000000d00088308 */ /* 0x000e620000001000 */
[----:B--2---:R-:W-:Y:S01]  /*c6b0*/  MOV R2, UR21 ;  /* 0x0000001500027c02 */ /* 0x004fe20008000f00 */
[----:B0-----:R-:W-:Y:S01]  /*c6c0*/  @!P1 FADD.FTZ R7, R7, 1 ;  /* 0x3f80000007079421 */ /* 0x001fe20000010000 */
[----:B------:R-:W0:Y:S03]  /*c6d0*/  LDCU.64 UR20, c[0x0][0x518] ;  /* 0x0000a300ff1477ac */ /* 0x000e260008000a00 */
[----:B------:R-:W-:Y:S02]  /*c6e0*/  IMAD.WIDE.U32 R2, R9, 0x10, R2 ;  /* 0x0000001009027825 */ /* 0x000fe400078e0002 */
[----:B------:R-:W2:Y:S02]  /*c6f0*/  @!P5 MUFU.RCP R13, R4 ;  /* 0x00000004000dd308 */ /* 0x000ea40000001000 */
[----:B----4-:R-:W-:Y:S01]  /*c700*/  @!P6 FMUL.FTZ R99, R99, R10 ;  /* 0x0000000a6363e220 */ /* 0x010fe20000410000 */
[----:B------:R-:W-:Y:S04]  /*c710*/  STG.E.128 desc[UR22][R2.64], R16 ;  /* 0x0000001002007986 */ /* 0x000fe8000c101d16 */
[----:B------:R-:W-:Y:S01]  /*c720*/  STG.E.128 desc[UR22][R2.64+0x200], R20 ;  /* 0x0002001402007986 */ /* 0x000fe2000c101d16 */
[----:B------:R4:W2:Y:S01]  /*c730*/  @!P4 MUFU.RCP R11, R0 ;  /* 0x00000000000bc308 */ /* 0x0008a20000001000 */
[----:B-1----:R-:W-:-:S02]  /*c740*/  @!P0 FMUL.FTZ R97, R97, R8 ;  /* 0x0000000861618220 */ /* 0x002fc40000410000 */
[----:B-----5:R-:W-:Y:S01]  /*c750*/  STG.E.128 desc[UR22][R2.64+0x400], R24 ;  /* 0x0004001802007986 */ /* 0x020fe2000c101d16 */
[----:B0-----:R-:W-:-:S03]  /*c760*/  UIMAD.WIDE.U32 UR26, UR34, UR20, UR26 ;  /* 0x00000014221a72a5 */ /* 0x001fc6000f8e001a */
[----:B---3--:R0:W-:Y:S01]  /*c770*/  STG.E.128 desc[UR22][R2.64+0x600], R28 ;  /* 0x0006001c02007986 */ /* 0x0081e2000c101d16 */
[----:B------:R1:W3:Y:S01]  /*c780*/  @!P3 MUFU.RCP R12, R5 ;  /* 0x00000005000cb308 */ /* 0x0002e20000001000 */
[----:B----4-:R-:W-:Y:S01]  /*c790*/  FADD.FTZ R0, R88, R149 ;  /* 0x0000009558007221 */ /* 0x010fe20000010000 */
[----:B--2---:R-:W-:Y:S01]  /*c7a0*/  @!P5 FMUL.FTZ R100, R100, R13 ;  /* 0x0000000d6464d220 */ /* 0x004fe20000410000 */
[----:B------:R-:W-:Y:S01]  /*c7b0*/  BAR.SYNC.DEFER_BLOCKING 0x0 ;  /* 0x0000000000007b1d */ /* 0x000fe20000010000 */
[----:B------:R-:W-:-:S05]  /*c7c0*/  UIMAD UR21, UR34, UR21, UR27 ;  /* 0x00000015221572a4 */ /* 0x000fca000f8e021b */
[----:B------:R-:W2:Y:S01]  /*c7d0*/  @!P2 MUFU.RCP R15, R6 ;  /* 0x00000006000fa308 */ /* 0x000ea20000001000 */
[----:B------:R-:W-:Y:S01]  /*c7e0*/  @!P4 FMUL.FTZ R98, R98, R11 ;  /* 0x0000000b6262c220 */ /* 0x000fe20000410000 */
[----:B-1----:R-:W-:Y:S01]  /*c7f0*/  FADD.FTZ R5, R0, R89 ;  /* 0x0000005900057221 */ /* 0x002fe20000010000 */
[----:B------:R-:W-:Y:S02]  /*c800*/  UMOV UR20, UR26 ;  /* 0x0000001a00147c82 */ /* 0x000fe40008000000 */
[----:B------:R-:W-:Y:S01]  /*c810*/  UIMAD.WIDE.U32 UR20, UR24, UR28, UR20 ;  /* 0x0000001c181472a5 */ /* 0x000fe2000f8e0014 */
[----:B------:R-:W-:Y:S02]  /*c820*/  FADD.FTZ R0, R5, R90 ;  /* 0x0000005a05007221 */ /* 0x000fe40000010000 */
[----:B------:R-:W1:Y:S01]  /*c830*/  @!P1 MUFU.RCP R4, R7 ;  /* 0x0000000700049308 */ /* 0x000e620000001000 */
[----:B---3--:R-:W-:Y:S01]  /*c840*/  @!P3 FMUL.FTZ R101, R101, R12 ;  /* 0x0000000c6565b220 */ /* 0x008fe20000410000 */
[----:B------:R-:W-:-:S02]  /*c850*/  UIMAD UR25, UR24, UR29, UR21 ;  /* 0x0000001d181972a4 */ /* 0x000fc4000f8e0215 */
[----:B------:R-:W-:-:S04]  /*c860*/  ULEA UR21, UP0, UR20, UR30, 0x2 ;  /* 0x0000001e14157291 */ /* 0x000fc8000f8010ff */
[----:B------:R-:W-:Y:S01]  /*c870*/  ULEA.HI.X UR20, UR20, UR31, UR25, 0x2, UP0 ;  /* 0x0000001f14147291 */ /* 0x000fe200080f1419 */
[----:B--2---:R-:W-:Y:S01]  /*c880*/  @!P2 FMUL.FTZ R102, R102, R15 ;  /* 0x0000000f6666a220 */ /* 0x004fe20000410000 */
[----:B------:R2:W-:Y:S01]  /*c890*/  STS.128 [R35], R88 ;  /* 0x0000005823007388 */ /* 0x0005e20000000c00 */
[----:B0-----:R-:W-:Y:S01]  /*c8a0*/  MOV R2, UR21 ;  /* 0x0000001500027c02 */ /* 0x001fe20008000f00 */
[----:B------:R-:W-:Y:S02]  /*c8b0*/  UIADD3 UR18, UP0, UPT, UR18, -0x4000, URZ ;  /* 0xffffc00012127890 */ /* 0x000fe4000ff1e0ff */
[----:B------:R0:W-:Y:S01]  /*c8c0*/  STS.128 [R35+0x10], R92 ;  /* 0x0000105c23007388 */ /* 0x0001e20000000c00 */
[----:B------:R-:W-:Y:S01]  /*c8d0*/  MOV R3, UR20 ;  /* 0x0000001400037c02 */ /* 0x000fe20008000f00 */
[----:B------:R-:W-:Y:S01]  /*c8e0*/  UIADD3.X UR19, UPT, UPT, UR19, -0x1, URZ, UP0, !UPT ;  /* 0xffffffff13137890 */ /* 0x000fe200087fe4ff */
[----:B-1----:R-:W-:Y:S01]  /*c8f0*/  @!P1 FMUL.FTZ R103, R103, R4 ;  /* 0x0000000467679220 */ /* 0x002fe20000410000 */
[----:B------:R1:W-:Y:S01]  /*c900*/  STS.128 [R35+0x20], R96 ;  /* 0x0000206023007388 */ /* 0x0003e20000000c00 */
[----:B------:R-:W-:Y:S01]  /*c910*/  UISETP.GT.AND UP0, UPT, UR13, 0x1, UPT ;  /* 0x000000010d00788c */ /* 0x000fe2000bf04270 */
[----:B------:R-:W-:Y:S01]  /*c920*/  IMAD.WIDE.U32 R2, R9, 0x10, R2 ;  /* 0x0000001009027825 */ /* 0x000fe200078e0002 */
[----:B------:R-:W-:Y:S01]  /*c930*/  UIADD3 UR20, UP3, UPT, UR10, -0x2000, URZ ;  /* 0xffffe0000a147890 */ /* 0x000fe2000ff7e0ff */
[----:B------:R3:W-:Y:S01]  /*c940*/  STS.128 [R35+0x30], R100 ;  /* 0x0000306423007388 */ /* 0x0007e20000000c00 */
[----:B------:R-:W-:-:S03]  /*c950*/  NOP ;  /* 0x0000000000007918 */ /* 0x000fc60000000000 */
[----:B------:R-:W4:Y:S01]  /*c960*/  LDS.128 R4, [R36] ;  /* 0x0000000024047984 */ /* 0x000f220000000c00 */
[----:B--2---:R-:W-:Y:S01]  /*c970*/  FADD.FTZ R91, R0, R91 ;  /* 0x0000005b005b7221 */ /* 0x004fe20000010000 */
[----:B------:R-:W-:Y:S02]  /*c980*/  UIADD3.X UR11, UPT, UPT, UR11, -0x1, URZ, UP3, !UPT ;  /* 0xffffffff0b0b7890 */ /* 0x000fe40009ffe4ff */
[----:B------:R-:W2:Y:S01]  /*c990*/  LDS.128 R12, [R36+0x200] ;  /* 0x00020000240c7984 */ /* 0x000ea20000000c00 */
[----:B0-----:R-:W-:Y:S01]  /*c9a0*/  FADD.FTZ R92, R91, R92 ;  /* 0x0000005c5b5c7221 */ /* 0x001fe20000010000 */
[----:B------:R-:W-:Y:S02]  /*c9b0*/  UMOV UR13, UR8 ;  /* 0x00000008000d7c82 */ /* 0x000fe40008000000 */
[----:B------:R-:W0:Y:S01]  /*c9c0*/  LDS.128 R16, [R36+0x400] ;  /* 0x0004000024107984 */ /* 0x000e220000000c00 */
[----:B------:R-:W-:-:S03]  /*c9d0*/  FADD.FTZ R93, R92, R93 ;  /* 0x0000005d5c5d7221 */ /* 0x000fc60000010000 */
[----:B------:R-:W5:Y:S01]  /*c9e0*/  LDS.128 R20, [R36+0x600] ;  /* 0x0006000024147984 */ /* 0x000f620000000c00 */
[----:B------:R-:W-:-:S04]  /*c9f0*/  FADD.FTZ R94, R93, R94 ;  /* 0x0000005e5d5e7221 */ /* 0x000fc80000010000 */
[----:B------:R-:W-:-:S04]  /*ca00*/  FADD.FTZ R95, R94, R95 ;  /* 0x0000005f5e5f7221 */ /* 0x000fc80000010000 */
[----:B-1----:R-:W-:-:S04]  /*ca10*/  FADD.FTZ R96, R95, R96 ;  /* 0x000000605f607221 */ /* 0x002fc80000010000 */
[----:B------:R-:W-:-:S04]  /*ca20*/  FADD.FTZ R97, R96, R97 ;  /* 0x0000006160617221 */ /* 0x000fc80000010000 */
[----:B------:R-:W-:-:S04]  /*ca30*/  FADD.FTZ R98, R97, R98 ;  /* 0x0000006261627221 */ /* 0x000fc80000010000 */
[----:B------:R-:W-:-:S04]  /*ca40*/  FADD.FTZ R99, R98, R99 ;  /* 0x0000006362637221 */ /* 0x000fc80000010000 */
[----:B---3--:R-:W-:Y:S01]  /*ca50*/  FADD.FTZ R100, R99, R100 ;  /* 0x0000006463647221 */ /* 0x008fe20000010000 */
[----:B----4-:R1:W-:Y:S03]  /*ca60*/  STG.E.128 desc[UR22][R2.64], R4 ;  /* 0x0000000402007986 */ /* 0x0103e6000c101d16 */
[----:B------:R-:W-:Y:S01]  /*ca70*/  FADD.FTZ R101, R100, R101 ;  /* 0x0000006564657221 */ /* 0x000fe20000010000 */
[----:B--2---:R1:W-:Y:S03]  /*ca80*/  STG.E.128 desc[UR22][R2.64+0x200], R12 ;  /* 0x0002000c02007986 */ /* 0x0043e6000c101d16 */
[----:B------:R-:W-:Y:S01]  /*ca90*/  FADD.FTZ R102, R101, R102 ;  /* 0x0000006665667221 */ /* 0x000fe20000010000 */
[----:B0-----:R1:W-:Y:S03]  /*caa0*/  STG.E.128 desc[UR22][R2.64+0x400], R16 ;  /* 0x0004001002007986 */ /* 0x0013e6000c101d16 */
[----:B------:R-:W-:Y:S01]  /*cab0*/  FADD.FTZ R149, R102, R103 ;  /* 0x0000006766957221 */ /* 0x000fe20000010000 */
[----:B-----5:R1:W-:Y:S01]  /*cac0*/  STG.E.128 desc[UR22][R2.64+0x600], R20 ;  /* 0x0006001402007986 */ /* 0x0203e2000c101d16 */
[----:B------:R-:W-:Y:S05]  /*cad0*/  BRA.U UP0, `(.L_x_4210) ;  /* 0xffffff3d00ac7547 */ /* 0x000fea000b83ffff */
.L_x_4077:
[----:B------:R-:W0:Y:S01]  /*cae0*/  LDCU.64 UR6, c[0x0][0x548] ;  /* 0x0000a900ff0677ac */ /* 0x000e220008000a00 */
[----:B------:R-:W2:Y:S01]  /*caf0*/  S2R R9, SR_TID.X ;  /* 0x0000000000097919 */ /* 0x000ea20000002100 */
[----:B------:R-:W3:Y:S01]  /*cb00*/  LDCU UR15, c[0x0][0x38c] ;  /* 0x00007180ff0f77ac */ /* 0x000ee20008000800 */
[----:B------:R-:W4:Y:S01]  /*cb10*/  LDCU.64 UR8, c[0x0][0x568] ;  /* 0x0000ad00ff0877ac */ /* 0x000f220008000a00 */
[----:B0-----:R-:W-:-:S04]  /*cb20*/  UISETP.NE.U32.AND UP0, UPT, UR6, URZ, UPT ;  /* 0x000000ff0600728c */ /* 0x001fc8000bf05070 */
[----:B------:R-:W-:-:S09]  /*cb30*/  UISETP.NE.AND.EX UP0, UPT, UR7, URZ, UPT, UP0 ;  /* 0x000000ff0700728c */ /* 0x000fd2000bf05300 */
[----:B---34-:R-:W-:Y:S05]  /*cb40*/  BRA.U !UP0, `(.L_x_4211) ;  /* 0x0000000108987547 */ /* 0x018fea000b800000 */
[----:B------:R-:W0:Y:S01]  /*cb50*/  SHFL.DOWN P0, R0, R151, 0x1, 0x1f ;  /* 0x08201f0097007f89 */ /* 0x000e220000000000 */
[----:B------:R-:W-:Y:S01]  /*cb60*/  BSSY.RECONVERGENT B0, `(.L_x_4211) ;  /* 0x0000024000007945 */ /* 0x000fe20003800200 */
[----:B-1----:R-:W1:Y:S01]  /*cb70*/  S2R R4, SR_LANEID ;  /* 0x0000000000047919 */ /* 0x002e620000000000 */
[----:B------:R-:W3:Y:S01]  /*cb80*/  S2R R6, SR_TID.X ;  /* 0x0000000000067919 */ /* 0x000ee20000002100 */
[----:B0-----:R-:W-:-:S05]  /*cb90*/  @P0 FADD R0, R0, R151 ;  /* 0x0000009700000221 */ /* 0x001fca0000000000 */
[----:B------:R-:W0:Y:S01]  /*cba0*/  SHFL.DOWN P0, R3, R0, 0x2, 0x1f ;  /* 0x08401f0000037f89 */ /* 0x000e220000000000 */
[----:B-1----:R-:W-:-:S13]  /*cbb0*/  ISETP.NE.AND P1, PT, R4, RZ, PT ;  /* 0x000000ff0400720c */ /* 0x002fda0003f25270 */
[----:B------:R-:W1:Y:S01]  /*cbc0*/  @!P1 S2R R8, SR_CgaCtaId ;  /* 0x0000000000089919 */ /* 0x000e620000008800 */
[----:B------:R-:W-:Y:S01]  /*cbd0*/  @!P1 MOV R7, 0x400 ;  /* 0x0000040000079802 */ /* 0x000fe20000000f00 */
[----:B0-----:R-:W-:Y:S01]  /*cbe0*/  @P0 FADD R3, R0, R3 ;  /* 0x0000000300030221 */ /* 0x001fe20000000000 */
[----:B---3--:R-:W-:-:S04]  /*cbf0*/  @!P1 SHF.R.U32.HI R0, RZ, 0x3, R6 ;  /* 0x00000003ff009819 */ /* 0x008fc80000011606 */
        /* <DEDUP_REMOVED lines=26> */
.L_x_4212:
[----:B------:R-:W-:Y:S05]  /*cda0*/  BSYNC.RECONVERGENT B0 ;  /* 0x0000000000007941 */ /* 0x000fea0003800200 */
.L_x_4211:
[----:B------:R-:W-:Y:S01]  /*cdb0*/  UISETP.NE.U32.AND UP0, UPT, UR8, URZ, UPT ;  /* 0x000000ff0800728c */ /* 0x000fe2000bf05070 */
[----:B--2---:R-:W-:-:S03]  /*cdc0*/  ISETP.GE.AND P0, PT, R9, UR15, PT ;  /* 0x0000000f09007c0c */ /* 0x004fc6000bf06270 */
[----:B------:R-:W-:-:S09]  /*cdd0*/  UISETP.NE.AND.EX UP0, UPT, UR9, URZ, UPT, UP0 ;  /* 0x000000ff0900728c */ /* 0x000fd2000bf05300 */
[----:B------:R-:W-:Y:S05]  /*cde0*/  BRA.U !UP0, `(.L_x_4213) ;  /* 0x00000001089c7547 */ /* 0x000fea000b800000 */
[----:B------:R-:W-:Y:S06]  /*cdf0*/  BAR.SYNC.DEFER_BLOCKING 0x0 ;  /* 0x0000000000007b1d */ /* 0x000fec0000010000 */
[----:B------:R-:W-:Y:S01]  /*ce00*/  BSSY.RECONVERGENT B0, `(.L_x_4213) ;  /* 0x0000025000007945 */ /* 0x000fe20003800200 */
[----:B------:R-:W2:Y:S01]  /*ce10*/  SHFL.DOWN P1, R0, R149, 0x1, 0x1f ;  /* 0x08201f0095007f89 */ /* 0x000ea20000020000 */
[----:B01----:R-:W0:Y:S01]  /*ce20*/  S2R R4, SR_LANEID ;  /* 0x0000000000047919 */ /* 0x003e220000000000 */
[----:B------:R-:W1:Y:S01]  /*ce30*/  S2R R6, SR_TID.X ;  /* 0x0000000000067919 */ /* 0x000e620000002100 */
[----:B--2---:R-:W-:-:S05]  /*ce40*/  @P1 FADD R0, R0, R149 ;  /* 0x0000009500001221 */ /* 0x004fca0000000000 */
[----:B------:R-:W2:Y:S01]  /*ce50*/  SHFL.DOWN P1, R3, R0, 0x2, 0x1f ;  /* 0x08401f0000037f89 */ /* 0x000ea20000020000 */
[----:B0-----:R-:W-:-:S13]  /*ce60*/  ISETP.NE.AND P2, PT, R4, RZ, PT ;  /* 0x000000ff0400720c */ /* 0x001fda0003f45270 */
[----:B------:R-:W0:Y:S01]  /*ce70*/  @!P2 S2R R8, SR_CgaCtaId ;  /* 0x000000000008a919 */ /* 0x000e220000008800 */
[----:B------:R-:W-:Y:S01]  /*ce80*/  @!P2 MOV R7, 0x400 ;  /* 0x000004000007a802 */ /* 0x000fe20000000f00 */
[----:B--2---:R-:W-:Y:S01]  /*ce90*/  @P1 FADD R3, R0, R3 ;  /* 0x0000000300031221 */ /* 0x004fe20000000000 */
[----:B-1----:R-:W-:-:S04]  /*cea0*/  @!P2 SHF.R.U32.HI R0, RZ, 0x3, R6 ;  /* 0x00000003ff00a819 */ /* 0x002fc80000011606 */
        /* <DEDUP_REMOVED lines=26> */
.L_x_4214:
[----:B------:R-:W-:Y:S05]  /*d050*/  BSYNC.RECONVERGENT B0 ;  /* 0x0000000000007941 */ /* 0x000fea0003800200 */
.L_x_4213:
        /* <DEDUP_REMOVED lines=9> */
[----:B-1----:R-:W1:Y:S08]  /*d0f0*/  LDC.64 R14, c[0x0][0x4b0] ;  /* 0x00012c00ff0e7b82 */ /* 0x002e700000000a00 */
[----:B------:R-:W0:Y:S01]  /*d100*/  LDC.64 R16, c[0x0][0x4d0] ;  /* 0x00013400ff107b82 */ /* 0x000e220000000a00 */
[----:B--2---:R-:W-:-:S02]  /*d110*/  UIMAD.WIDE.U32 UR4, UR12, UR8, URZ ;  /* 0x000000080c0472a5 */ /* 0x004fc4000f8e00ff */
[----:B---3--:R-:W-:Y:S01]  /*d120*/  UIMAD.WIDE.U32 UR6, UR12, UR10, URZ ;  /* 0x0000000a0c0672a5 */ /* 0x008fe2000f8e00ff */
[----:B------:R-:W-:Y:S01]  /*d130*/  UMOV UR8, 0x400 ;  /* 0x0000040000087882 */ /* 0x000fe20000000000 */
[----:B------:R-:W-:Y:S02]  /*d140*/  UIMAD UR9, UR12, UR9, UR5 ;  /* 0x000000090c0972a4 */ /* 0x000fe4000f8e0205 */
[----:B------:R-:W-:Y:S02]  /*d150*/  UIMAD UR11, UR12, UR11, UR7 ;  /* 0x0000000b0c0b72a4 */ /* 0x000fe4000f8e0207 */
[----:B----4-:R-:W-:-:S12]  /*d160*/  ULEA UR13, UR13, UR8, 0x18 ;  /* 0x000000080d0d7291 */ /* 0x010fd8000f8ec0ff */
.L_x_4216:
[C---:B0--3--:R-:W-:Y:S01]  /*d170*/  LEA R4, R0.reuse, UR13, 0x3 ;  /* 0x0000000d00047c11 */ /* 0x049fe2000f8e18ff */
[----:B------:R-:W-:Y:S01]  /*d180*/  UMOV UR8, UR4 ;  /* 0x0000000400087c82 */ /* 0x000fe20008000000 */
[----:B------:R-:W-:Y:S01]  /*d190*/  SHF.R.S32.HI R3, RZ, 0x1f, R0 ;  /* 0x0000001fff037819 */ /* 0x000fe20000011400 */
[-C--:B-1----:R-:W-:Y:S01]  /*d1a0*/  IMAD.WIDE.U32 R6, R0, R14.reuse, UR8 ;  /* 0x0000000800067e25 */ /* 0x082fe2000f8e000e */
        /* <DEDUP_REMOVED lines=22> */
.L_x_4215:
[----:B------:R-:W-:Y:S05]  /*d310*/  EXIT ;  /* 0x000000000000794d */ /* 0x000fea0003800000 */
.L_x_4115:
[----:B------:R-:W-:Y:S01]  /*d320*/  HFMA2 R204, -RZ, RZ, 0, 5.9604644775390625e-08 ;  /* 0x00000001ffcc7431 */ /* 0x000fe200000001ff */
[----:B------:R-:W-:Y:S02]  /*d330*/  MOV R202, R142 ;  /* 0x0000008e00ca7202 */ /* 0x000fe40000000f00 */
[----:B------:R-:W-:Y:S02]  /*d340*/  MOV R205, RZ ;  /* 0x000000ff00cd7202 */ /* 0x000fe40000000f00 */
[----:B------:R-:W-:-:S07]  /*d350*/  MOV R135, 0xffffffff ;  /* 0xffffffff00877802 */ /* 0x000fce0000000f00 */
[----:B0-2--5:R-:W-:Y:S05]  /*d360*/  WARPSYNC.COLLECTIVE R135, `(.L_x_4217) ;  /* 0x0000000087087348 */ /* 0x025fea0003c00000 */
[----:B------:R1:W3:Y:S02]  /*d370*/  SHFL.UP P6, R200, R202, R204, R205 ;  /* 0x040000cccac87389 */ /* 0x0002e400000c00cd */
[----:B0123-5:R-:W-:Y:S05]  /*d380*/  ENDCOLLECTIVE ;  /* 0x000000000000791b */ /* 0x02ffea0003800000 */
.L_x_4217:
[----:B------:R-:W-:Y:S02]  /*d390*/  MOV R202, R143 ;  /* 0x0000008f00ca7202 */ /* 0x000fe40000000f00 */
[----:B------:R-:W-:-:S07]  /*d3a0*/  MOV R132, R200 ;  /* 0x000000c800847202 */ /* 0x000fce0000000f00 */
[----:B------:R-:W-:Y:S05]  /*d3b0*/  WARPSYNC.COLLECTIVE R135, `(.L_x_4218) ;  /* 0x0000000087087348 */ /* 0x000fea0003c00000 */
[----:B------:R0:W1:Y:S02]  /*d3c0*/  SHFL.UP P6, R200, R202, R204, R205 ;  /* 0x040000cccac87389 */ /* 0x00006400000c00cd */
[----:B01----:R-:W-:Y:S05]  /*d3d0*/  ENDCOLLECTIVE ;  /* 0x000000000000791b */ /* 0x003fea0003800000 */
.L_x_4218:
[----:B------:R-:W-:Y:S02]  /*d3e0*/  MOV R202, R198 ;  /* 0x000000c600ca7202 */ /* 0x000fe40000000f00 */
[----:B------:R-:W-:-:S07]  /*d3f0*/  MOV R133, R200 ;  /* 0x000000c800857202 */ /* 0x000fce0000000f00 */
[----:B------:R-:W-:Y:S05]  /*d400*/  WARPSYNC.COLLECTIVE R135, `(.L_x_4219) ;  /* 0x0000000087087348 */ /* 0x000fea0003c00000 */
[----:B------:R0:W1:Y:S02]  /*d410*/  SHFL.UP P6, R200, R202, R204, R205 ;  /* 0x040000cccac87389 */ /* 0x00006400000c00cd */
[----:B01----:R-:W-:Y:S05]  /*d420*/  ENDCOLLECTIVE ;  /* 0x000000000000791b */ /* 0x003fea0003800000 */
.L_x_4219:
[----:B------:R-:W-:Y:S02]  /*d430*/  MOV R202, R199 ;  /* 0x000000c700ca7202 */ /* 0x000fe40000000f00 */
[----:B------:R-:W-:-:S07]  /*d440*/  MOV R134, R200 ;  /* 0x000000c800867202 */ /* 0x000fce0000000f00 */
[----:B------:R-:W-:Y:S05]  /*d450*/  WARPSYNC.COLLECTIVE R135, `(.L_x_4220) ;  /* 0x0000000087087348 */ /* 0x000fea0003c00000 */
[----:B------:R0:W1:Y:S02]  /*d460*/  SHFL.UP P6, R200, R202, R204, R205 ;  /* 0x040000cccac87389 */ /* 0x00006400000c00cd */
[----:B01----:R-:W-:Y:S05]  /*d470*/  ENDCOLLECTIVE ;  /* 0x000000000000791b */ /* 0x003fea0003800000 */
.L_x_4220:
[----:B------:R-:W-:Y:S02]  /*d480*/  HFMA2 R204, -RZ, RZ, 0, 1.1920928955078125e-07 ;  /* 0x00000002ffcc7431 */ /* 0x000fe400000001ff */
[-C--:B------:R-:W-:Y:S01]  /*d490*/  FMUL.FTZ R201, R143, R200.reuse ;  /* 0x000000c88fc97220 */ /* 0x080fe20000410000 */
[----:B------:R-:W-:-:S03]  /*d4a0*/  FMUL.FTZ R200, R142, R200 ;  /* 0x000000c88ec87220 */ /* 0x000fc60000410000 */
[CC--:B------:R-:W-:Y:S01]  /*d4b0*/  FFMA.FTZ R203, R142.reuse, R134.reuse, -R201 ;  /* 0x000000868ecb7223 */ /* 0x0c0fe200000108c9 */
[CC--:B------:R-:W-:Y:S01]  /*d4c0*/  FMUL.FTZ R201, R143.reuse, R133.reuse ;  /* 0x000000858fc97220 */ /* 0x0c0fe20000410000 */
[----:B------:R-:W-:Y:S01]  /*d4d0*/  FFMA.FTZ R200, R143, R134, R200 ;  /* 0x000000868fc87223 */ /* 0x000fe200000100c8 */
[----:B------:R-:W-:Y:S01]  /*d4e0*/  FMUL.FTZ R134, R142, R133 ;  /* 0x000000858e867220 */ /* 0x000fe20000410000 */
[----:B------:R-:W-:Y:S01]  /*d4f0*/  @P5 FADD.FTZ R198, R198, R203 ;  /* 0x000000cbc6c65221 */ /* 0x000fe20000010000 */
[-C--:B------:R-:W-:Y:S01]  /*d500*/  @P5 FFMA.FTZ R142, R142, R132.reuse, -R201 ;  /* 0x000000848e8e5223 */ /* 0x080fe200000108c9 */
[----:B------:R-:W-:Y:S01]  /*d510*/  @P5 FADD.FTZ R199, R199, R200 ;  /* 0x000000c8c7c75221 */ /* 0x000fe20000010000 */
[----:B------:R-:W-:-:S03]  /*d520*/  @P5 FFMA.FTZ R143, R143, R132, R134 ;  /* 0x000000848f8f5223 */ /* 0x000fc60000010086 */
[----:B------:R-:W-:-:S07]  /*d530*/  MOV R202, R142 ;  /* 0x0000008e00ca7202 */ /* 0x000fce0000000f00 */
[----:B------:R-:W-:Y:S05]  /*d540*/  WARPSYNC.COLLECTIVE R135, `(.L_x_4221) ;  /* 0x0000000087087348 */ /* 0x000fea0003c00000 */
[----:B------:R0:W1:Y:S02]  /*d550*/  SHFL.UP P6, R200, R202, R204, R205 ;  /* 0x040000cccac87389 */ /* 0x00006400000c00cd */
[----:B01----:R-:W-:Y:S05]  /*d560*/  ENDCOLLECTIVE ;  /* 0x000000000000791b */ /* 0x003fea0003800000 */
.L_x_4221:
[----:B------:R-:W-:Y:S02]  /*d570*/  MOV R202, R143 ;  /* 0x0000008f00ca7202 */ /* 0x000fe40000000f00 */
[----:B------:R-:W-:-:S07]  /*d580*/  MOV R132, R200 ;  /* 0x000000c800847202 */ /* 0x000fce0000000f00 */
[----:B------:R-:W-:Y:S05]  /*d590*/  WARPSYNC.COLLECTIVE R135, `(.L_x_4222) ;  /* 0x0000000087087348 */ /* 0x000fea0003c00000 */
[----:B------:R0:W1:Y:S02]  /*d5a0*/  SHFL.UP P6, R200, R202, R204, R205 ;  /* 0x040000cccac87389 */ /* 0x00006400000c00cd */
[----:B01----:R-:W-:Y:S05]  /*d5b0*/  ENDCOLLECTIVE ;  /* 0x000000000000791b */ /* 0x003fea0003800000 */
.L_x_4222:
[----:B------:R-:W-:Y:S02]  /*d5c0*/  MOV R202, R198 ;  /* 0x000000c600ca7202 */ /* 0x000fe40000000f00 */
[----:B------:R-:W-:-:S07]  /*d5d0*/  MOV R133, R200 ;  /* 0x000000c800857202 */ /* 0x000fce0000000f00 */
[----:B------:R-:W-:Y:S05]  /*d5e0*/  WARPSYNC.COLLECTIVE R135, `(.L_x_4223) ;  /* 0x0000000087087348 */ /* 0x000fea0003c00000 */
[----:B------:R0:W1:Y:S02]  /*d5f0*/  SHFL.UP P6, R200, R202, R204, R205 ;  /* 0x040000cccac87389 */ /* 0x00006400000c00cd */
[----:B01----:R-:W-:Y:S05]  /*d600*/  ENDCOLLECTIVE ;  /* 0x000000000000791b */ /* 0x003fea0003800000 */
.L_x_4223:
[----:B------:R-:W-:Y:S02]  /*d610*/  MOV R202, R199 ;  /* 0x000000c700ca7202 */ /* 0x000fe40000000f00 */
[----:B------:R-:W-:-:S07]  /*d620*/  MOV R134, R200 ;  /* 0x000000c800867202 */ /* 0x000fce0000000f00 */
[----:B------:R-:W-:Y:S05]  /*d630*/  WARPSYNC.COLLECTIVE R135, `(.L_x_4224) ;  /* 0x0000000087087348 */ /* 0x000fea0003c00000 */
[----:B------:R0:W1:Y:S02]  /*d640*/  SHFL.UP P6, R200, R202, R204, R205 ;  /* 0x040000cccac87389 */ /* 0x00006400000c00cd */
[----:B01----:R-:W-:Y:S05]  /*d650*/  ENDCOLLECTIVE ;  /* 0x000000000000791b */ /* 0x003fea0003800000 */
.L_x_4224:
[----:B------:R-:W-:Y:S02]  /*d660*/  HFMA2 R204, -RZ, RZ, 0, 2.384185791015625e-07 ;  /* 0x00000004ffcc7431 */ /* 0x000fe400000001ff */
        /* <DEDUP_REMOVED lines=14> */
.L_x_4225:
[----:B------:R-:W-:Y:S02]  /*d750*/  MOV R202, R143 ;  /* 0x0000008f00ca7202 */ /* 0x000fe40000000f00 */
[----:B------:R-:W-:-:S07]  /*d760*/  MOV R132, R200 ;  /* 0x000000c800847202 */ /* 0x000fce0000000f00 */
[----:B------:R-:W-:Y:S05]  /*d770*/  WARPSYNC.COLLECTIVE R135, `(.L_x_4226) ;  /* 0x0000000087087348 */ /* 0x000fea0003c00000 */
[----:B------:R0:W1:Y:S02]  /*d780*/  SHFL.UP P6, R200, R202, R204, R205 ;  /* 0x040000cccac87389 */ /* 0x00006400000c00cd */
[----:B01----:R-:W-:Y:S05]  /*d790*/  ENDCOLLECTIVE ;  /* 0x000000000000791b */ /* 0x003fea0003800000 */
.L_x_4226:
[----:B------:R-:W-:Y:S02]  /*d7a0*/  MOV R202, R198 ;  /* 0x000000c600ca7202 */ /* 0x000fe40000000f00 */
[----:B------:R-:W-:-:S07]  /*d7b0*/  MOV R133, R200 ;  /* 0x000000c800857202 */ /* 0x000fce0000000f00 */
[----:B------:R-:W-:Y:S05]  /*d7c0*/  WARPSYNC.COLLECTIVE R135, `(.L_x_4227) ;  /* 0x0000000087087348 */ /* 0x000fea0003c00000 */
[----:B------:R0:W1:Y:S02]  /*d7d0*/  SHFL.UP P6, R200, R202, R204, R205 ;  /* 0x040000cccac87389 */ /* 0x00006400000c00cd */
[----:B01----:R-:W-:Y:S05]  /*d7e0*/  ENDCOLLECTIVE ;  /* 0x000000000000791b */ /* 0x003fea0003800000 */
.L_x_4227:
[----:B------:R-:W-:Y:S02]  /*d7f0*/  MOV R202, R199 ;  /* 0x000000c700ca7202 */ /* 0x000fe40000000f00 */
[----:B------:R-:W-:-:S07]  /*d800*/  MOV R134, R200 ;  /* 0x000000c800867202 */ /* 0x000fce0000000f00 */
[----:B------:R-:W-:Y:S05]  /*d810*/  WARPSYNC.COLLECTIVE R135, `(.L_x_4228) ;  /* 0x0000000087087348 */ /* 0x000fea0003c00000 */
[----:B------:R0:W1:Y:S02]  /*d820*/  SHFL.UP P6, R200, R202, R204, R205 ;  /* 0x040000cccac87389 */ /* 0x00006400000c00cd */
[----:B01----:R-:W-:Y:S05]  /*d830*/  ENDCOLLECTIVE ;  /* 0x000000000000791b */ /* 0x003fea0003800000 */
.L_x_4228:
[----:B------:R-:W-:Y:S02]  /*d840*/  HFMA2 R204, -RZ, RZ, 0, 4.76837158203125e-07 ;  /* 0x00000008ffcc7431 */ /* 0x000fe400000001ff */
        /* <DEDUP_REMOVED lines=14> */
.L_x_4229:
[----:B------:R-:W-:Y:S02]  /*d930*/  MOV R202, R143 ;  /* 0x0000008f00ca7202 */ /* 0x000fe40000000f00 */
[----:B------:R-:W-:-:S07]  /*d940*/  MOV R132, R200 ;  /* 0x000000c800847202 */ /* 0x000fce0000000f00 */
[----:B------:R-:W-:Y:S05]  /*d950*/  WARPSYNC.COLLECTIVE R135, `(.L_x_4230) ;  /* 0x0000000087087348 */ /* 0x000fea0003c00000 */
[----:B------:R0:W1:Y:S02]  /*d960*/  SHFL.UP P6, R200, R202, R204, R205 ;  /* 0x040000cccac87389 */ /* 0x00006400000c00cd */
[----:B01----:R-:W-:Y:S05]  /*d970*/  ENDCOLLECTIVE ;  /* 0x000000000000791b */ /* 0x003fea0003800000 */
.L_x_4230:
[----:B------:R-:W-:Y:S02]  /*d980*/  MOV R202, R198 ;  /* 0x000000c600ca7202 */ /* 0x000fe40000000f00 */
[----:B------:R-:W-:-:S07]  /*d990*/  MOV R133, R200 ;  /* 0x000000c800857202 */ /* 0x000fce0000000f00 */
[----:B------:R-:W-:Y:S05]  /*d9a0*/  WARPSYNC.COLLECTIVE R135, `(.L_x_4231) ;  /* 0x0000000087087348 */ /* 0x000fea0003c00000 */
[----:B------:R0:W1:Y:S02]  /*d9b0*/  SHFL.UP P6, R200, R202, R204, R205 ;  /* 0x040000cccac87389 */ /* 0x00006400000c00cd */
[----:B01----:R-:W-:Y:S05]  /*d9c0*/  ENDCOLLECTIVE ;  /* 0x000000000000791b */ /* 0x003fea0003800000 */
.L_x_4231:
[----:B------:R-:W-:Y:S02]  /*d9d0*/  MOV R202, R199 ;  /* 0x000000c700ca7202 */ /* 0x000fe40000000f00 */
[----:B------:R-:W-:-:S07]  /*d9e0*/  MOV R134, R200 ;  /* 0x000000c800867202 */ /* 0x000fce0000000f00 */
[----:B------:R-:W-:Y:S05]  /*d9f0*/  WARPSYNC.COLLECTIVE R135, `(.L_x_4232) ;  /* 0x0000000087087348 */ /* 0x000fea0003c00000 */
[----:B------:R0:W1:Y:S02]  /*da00*/  SHFL.UP P6, R200, R202, R204, R205 ;  /* 0x040000cccac87389 */ /* 0x00006400000c00cd */
[----:B01----:R-:W-:Y:S05]  /*da10*/  ENDCOLLECTIVE ;  /* 0x000000000000791b */ /* 0x003fea0003800000 */
.L_x_4232:
[----:B------:R-:W-:Y:S02]  /*da20*/  HFMA2 R204, -RZ, RZ, 0, 9.5367431640625e-07 ;  /* 0x00000010ffcc7431 */ /* 0x000fe400000001ff */
        /* <DEDUP_REMOVED lines=14> */
.L_x_4233:
[----:B------:R-:W-:Y:S02]  /*db10*/  MOV R202, R143 ;  /* 0x0000008f00ca7202 */ /* 0x000fe40000000f00 */
[----:B------:R-:W-:-:S07]  /*db20*/  MOV R132, R200 ;  /* 0x000000c800847202 */ /* 0x000fce0000000f00 */
[----:B------:R-:W-:Y:S05]  /*db30*/  WARPSYNC.COLLECTIVE R135, `(.L_x_4234) ;  /* 0x0000000087087348 */ /* 0x000fea0003c00000 */
[----:B------:R0:W1:Y:S02]  /*db40*/  SHFL.UP P6, R200, R202, R204, R205 ;  /* 0x040000cccac87389 */ /* 0x00006400000c00cd */
[----:B01----:R-:W-:Y:S05]  /*db50*/  ENDCOLLECTIVE ;  /* 0x000000000000791b */ /* 0x003fea0003800000 */
.L_x_4234:
[----:B------:R-:W-:Y:S02]  /*db60*/  MOV R202, R198 ;  /* 0x000000c600ca7202 */ /* 0x000fe40000000f00 */
[----:B------:R-:W-:-:S07]  /*db70*/  MOV R133, R200 ;  /* 0x000000c800857202 */ /* 0x000fce0000000f00 */
[----:B------:R-:W-:Y:S05]  /*db80*/  WARPSYNC.COLLECTIVE R135, `(.L_x_4235) ;  /* 0x0000000087087348 */ /* 0x000fea0003c00000 */
[----:B------:R0:W1:Y:S02]  /*db90*/  SHFL.UP P6, R200, R202, R204, R205 ;  /* 0x040000cccac87389 */ /* 0x00006400000c00cd */
[----:B01----:R-:W-:Y:S05]  /*dba0*/  ENDCOLLECTIVE ;  /* 0x000000000000791b */ /* 0x003fea0003800000 */
.L_x_4235:
[----:B------:R-:W-:Y:S02]  /*dbb0*/  MOV R202, R199 ;  /* 0x000000c700ca7202 */ /* 0x000fe40000000f00 */
[----:B------:R-:W-:-:S07]  /*dbc0*/  MOV R134, R200 ;  /* 0x000000c800867202 */ /* 0x000fce0000000f00 */
[----:B------:R-:W-:Y:S05]  /*dbd0*/  WARPSYNC.COLLECTIVE R135, `(.L_x_4236) ;  /* 0x0000000087087348 */ /* 0x000fea0003c00000 */
[----:B------:R0:W1:Y:S02]  /*dbe0*/  SHFL.UP P6, R200, R202, R204, R205 ;  /* 0x040000cccac87389 */ /* 0x00006400000c00cd */
[----:B01----:R-:W-:Y:S05]  /*dbf0*/  ENDCOLLECTIVE ;  /* 0x000000000000791b */ /* 0x003fea0003800000 */
.L_x_4236:
[----:B------:R-:W-:Y:S05]  /*dc00*/  BRA `(.L_x_4237) ;  /* 0xffffff7c00287947 */ /* 0x000fea000383ffff */
.L_x_4116:
        /* <DEDUP_REMOVED lines=8> */
.L_x_4239:
[----:B------:R-:W-:Y:S05]  /*dc90*/  BSYNC B0 ;  /* 0x0000000000007941 */ /* 0x000fea0003800000 */
.L_x_4238:
[----:B------:R-:W-:Y:S05]  /*dca0*/  BRA `(.L_x_4240) ;  /* 0xffffff7c00347947 */ /* 0x000fea000383ffff */
.L_x_4117:
        /* <DEDUP_REMOVED lines=8> */
.L_x_4242:
[----:B------:R-:W-:Y:S05]  /*dd30*/  BSYNC B0 ;  /* 0x0000000000007941 */ /* 0x000fea0003800000 */
.L_x_4241:
[----:B------:R-:W-:Y:S05]  /*dd40*/  BRA `(.L_x_4243) ;  /* 0xffffff7c00147947 */ /* 0x000fea000383ffff */
.L_x_4118:
        /* <DEDUP_REMOVED lines=8> */
.L_x_4245:
[----:B------:R-:W-:Y:S05]  /*ddd0*/  BSYNC B0 ;  /* 0x0000000000007941 */ /* 0x000fea0003800000 */
.L_x_4244:
[----:B------:R-:W-:Y:S05]  /*dde0*/  BRA `(.L_x_4246) ;  /* 0xffffff7800f47947 */ /* 0x000fea000383ffff */
.L_x_4119:
        /* <DEDUP_REMOVED lines=8> */
.L_x_4248:
[----:B------:R-:W-:Y:S05]  /*de70*/  BSYNC B0 ;  /* 0x0000000000007941 */ /* 0x000fea0003800000 */
.L_x_4247:
[----:B------:R-:W-:Y:S05]  /*de80*/  BRA `(.L_x_4249) ;  /* 0xffffff7800d47947 */ /* 0x000fea000383ffff */
.L_x_4120:
        /* <DEDUP_REMOVED lines=8> */
.L_x_4251:
[----:B------:R-:W-:Y:S05]  /*df10*/  BSYNC B0 ;  /* 0x0000000000007941 */ /* 0x000fea0003800000 */
.L_x_4250:
        /* <DEDUP_REMOVED lines=10> */
.L_x_4252:
[----:B------:R-:W-:Y:S02]  /*dfc0*/  MOV R132, 0x1f ;  /* 0x0000001f00847802 */ /* 0x000fe40000000f00 */
[----:B------:R-:W-:Y:S02]  /*dfd0*/  MOV R202, R198 ;  /* 0x000000c600ca7202 */ /* 0x000fe40000000f00 */
[----:B------:R-:W-:-:S07]  /*dfe0*/  MOV R143, R200 ;  /* 0x000000c8008f7202 */ /* 0x000fce0000000f00 */
[----:B------:R-:W-:Y:S05]  /*dff0*/  WARPSYNC.COLLECTIVE R135, `(.L_x_4253) ;  /* 0x0000000087087348 */ /* 0x000fea0003c00000 */
[----:B------:R0:W1:Y:S02]  /*e000*/  SHFL.UP P6, R200, R202, R204, R205 ;  /* 0x040000cccac87389 */ /* 0x00006400000c00cd */
[----:B01----:R-:W-:Y:S05]  /*e010*/  ENDCOLLECTIVE ;  /* 0x000000000000791b */ /* 0x003fea0003800000 */
.L_x_4253:
[----:B------:R-:W-:Y:S02]  /*e020*/  MOV R202, R199 ;  /* 0x000000c700ca7202 */ /* 0x000fe40000000f00 */
[----:B------:R-:W-:-:S07]  /*e030*/  MOV R198, R200 ;  /* 0x000000c800c67202 */ /* 0x000fce0000000f00 */
[----:B------:R-:W-:Y:S05]  /*e040*/  WARPSYNC.COLLECTIVE R135, `(.L_x_4254) ;  /* 0x0000000087087348 */ /* 0x000fea0003c00000 */
[----:B------:R0:W1:Y:S02]  /*e050*/  SHFL.UP P6, R200, R202, R204, R205 ;  /* 0x040000cccac87389 */ /* 0x00006400000c00cd */
[----:B01----:R-:W-:Y:S05]  /*e060*/  ENDCOLLECTIVE ;  /* 0x000000000000791b */ /* 0x003fea0003800000 */
.L_x_4254:
[----:B------:R-:W-:Y:S05]  /*e070*/  WARPSYNC.COLLECTIVE R135, `(.L_x_4255) ;  /* 0x0000000087087348 */ /* 0x000fea0003c00000 */
[----:B------:R0:W1:Y:S02]  /*e080*/  SHFL.IDX P2, R239, R134, R133, R132 ;  /* 0x0000008586ef7389 */ /* 0x0000640000040084 */
[----:B01----:R-:W-:Y:S05]  /*e090*/  ENDCOLLECTIVE ;  /* 0x000000000000791b */ /* 0x003fea0003800000 */
.L_x_4255:
[----:B------:R-:W-:Y:S02]  /*e0a0*/  MOV R134, R137 ;  /* 0x0000008900867202 */ /* 0x000fe40000000f00 */
[----:B------:R-:W-:Y:S02]  /*e0b0*/  MOV R199, R200 ;  /* 0x000000c800c77202 */ /* 0x000fe40000000f00 */
[----:B------:R-:W-:-:S07]  /*e0c0*/  MOV R136, R239 ;  /* 0x000000ef00887202 */ /* 0x000fce0000000f00 */
[----:B------:R-:W-:Y:S05]  /*e0d0*/  WARPSYNC.COLLECTIVE R135, `(.L_x_4256) ;  /* 0x0000000087087348 */ /* 0x000fea0003c00000 */
[----:B------:R0:W1:Y:S02]  /*e0e0*/  SHFL.IDX P2, R239, R134, R133, R132 ;  /* 0x0000008586ef7389 */ /* 0x0000640000040084 */
[----:B01----:R-:W-:Y:S05]  /*e0f0*/  ENDCOLLECTIVE ;  /* 0x000000000000791b */ /* 0x003fea0003800000 */
.L_x_4256:
[----:B------:R-:W-:Y:S02]  /*e100*/  MOV R134, R138 ;  /* 0x0000008a00867202 */ /* 0x000fe40000000f00 */
[----:B------:R-:W-:-:S07]  /*e110*/  MOV R200, R239 ;  /* 0x000000ef00c87202 */ /* 0x000fce0000000f00 */
[----:B------:R-:W-:Y:S05]  /*e120*/  WARPSYNC.COLLECTIVE R135, `(.L_x_4257) ;  /* 0x0000000087087348 */ /* 0x000fea0003c00000 */
[----:B------:R0:W1:Y:S02]  /*e130*/  SHFL.IDX P2, R239, R134, R133, R132 ;  /* 0x0000008586ef7389 */ /* 0x0000640000040084 */
[----:B01----:R-:W-:Y:S05]  /*e140*/  ENDCOLLECTIVE ;  /* 0x000000000000791b */ /* 0x003fea0003800000 */
.L_x_4257:
[----:B------:R-:W-:Y:S02]  /*e150*/  MOV R134, R139 ;  /* 0x0000008b00867202 */ /* 0x000fe40000000f00 */
[----:B------:R-:W-:-:S07]  /*e160*/  MOV R138, R239 ;  /* 0x000000ef008a7202 */ /* 0x000fce0000000f00 */
[----:B------:R-:W-:Y:S05]  /*e170*/  WARPSYNC.COLLECTIVE R135, `(.L_x_4258) ;  /* 0x0000000087087348 */ /* 0x000fea0003c00000 */
[----:B------:R0:W1:Y:S02]  /*e180*/  SHFL.IDX P2, R239, R134, R133, R132 ;  /* 0x0000008586ef7389 */ /* 0x0000640000040084 */
[----:B01----:R-:W-:Y:S05]  /*e190*/  ENDCOLLECTIVE ;  /* 0x000000000000791b */ /* 0x003fea0003800000 */
.L_x_4258:
[----:B------:R-:W-:Y:S01]  /*e1a0*/  MOV R139, R239 ;  /* 0x000000ef008b7202 */ /* 0x000fe20000000f00 */
[----:B------:R-:W-:Y:S06]  /*e1b0*/  BRA `(.L_x_4259) ;  /* 0xffffff7800307947 */ /* 0x000fec000383ffff */
.L_x_4123:
[----:B------:R-:W-:Y:S01]  /*e1c0*/  HFMA2 R243, -RZ, RZ, 0, 5.9604644775390625e-08 ;  /* 0x00000001fff37431 */ /* 0x000fe200000001ff */
[-C--:B------:R-:W-:Y:S02]  /*e1d0*/  MOV R246, R235.reuse ;  /* 0x000000eb00f67202 */ /* 0x080fe40000000f00 */
[----:B------:R-:W-:Y:S02]  /*e1e0*/  MOV R244, 0x1f ;  /* 0x0000001f00f47802 */ /* 0x000fe40000000f00 */
[----:B------:R-:W-:Y:S02]  /*e1f0*/  MOV R135, 0xffffffff ;  /* 0xffffffff00877802 */ /* 0x000fe40000000f00 */
[----:B------:R-:W-:Y:S02]  /*e200*/  MOV R136, R235 ;  /* 0x000000eb00887202 */ /* 0x000fe40000000f00 */
[----:B------:R-:W-:-:S07]  /*e210*/  MOV R138, R134 ;  /* 0x00000086008a7202 */ /* 0x000fce0000000f00 */
[----:B0-----:R-:W-:Y:S05]  /*e220*/  WARPSYNC.COLLECTIVE R135, `(.L_x_4260) ;  /* 0x0000000087087348 */ /* 0x001fea0003c00000 */
[----:B------:R1:W2:Y:S02]  /*e230*/  SHFL.DOWN P0, R239, R246, R243, R244 ;  /* 0x080000f3f6ef7389 */ /* 0x0002a400000000f4 */
[----:B012---:R-:W-:Y:S05]  /*e240*/  ENDCOLLECTIVE ;  /* 0x000000000000791b */ /* 0x007fea0003800000 */
.L_x_4260:
[----:B------:R-:W-:Y:S02]  /*e250*/  MOV R246, R137 ;  /* 0x0000008900f67202 */ /* 0x000fe40000000f00 */
[----:B------:R-:W-:-:S07]  /*e260*/  MOV R132, R239 ;  /* 0x000000ef00847202 */ /* 0x000fce0000000f00 */
[----:B------:R-:W-:Y:S05]  /*e270*/  WARPSYNC.COLLECTIVE R135, `(.L_x_4261) ;  /* 0x0000000087087348 */ /* 0x000fea0003c00000 */
[----:B------:R0:W1:Y:S02]  /*e280*/  SHFL.DOWN P0, R239, R246, R243, R244 ;  /* 0x080000f3f6ef7389 */ /* 0x00006400000000f4 */
[----:B01----:R-:W-:Y:S05]  /*e290*/  ENDCOLLECTIVE ;  /* 0x000000000000791b */ /* 0x003fea0003800000 */
.L_x_4261:
[----:B------:R-:W-:Y:S02]  /*e2a0*/  MOV R246, R134 ;  /* 0x0000008600f67202 */ /* 0x000fe40000000f00 */
[----:B------:R-:W-:-:S07]  /*e2b0*/  MOV R133, R239 ;  /* 0x000000ef00857202 */ /* 0x000fce0000000f00 */
[----:B------:R-:W-:Y:S05]  /*e2c0*/  WARPSYNC.COLLECTIVE R135, `(.L_x_4262) ;  /* 0x0000000087087348 */ /* 0x000fea0003c00000 */
[----:B------:R0:W1:Y:S02]  /*e2d0*/  SHFL.DOWN P0, R239, R246, R243, R244 ;  /* 0x080000f3f6ef7389 */ /* 0x00006400000000f4 */
[----:B01----:R-:W-:Y:S05]  /*e2e0*/  ENDCOLLECTIVE ;  /* 0x000000000000791b */ /* 0x003fea0003800000 */
.L_x_4262:
[----:B------:R-:W-:Y:S02]  /*e2f0*/  MOV R246, R139 ;  /* 0x0000008b00f67202 */ /* 0x000fe40000000f00 */
[----:B------:R-:W-:-:S07]  /*e300*/  MOV R236, R239 ;  /* 0x000000ef00ec7202 */ /* 0x000fce0000000f00 */
[----:B------:R-:W-:Y:S05]  /*e310*/  WARPSYNC.COLLECTIVE R135, `(.L_x_4263) ;  /* 0x0000000087087348 */ /* 0x000fea0003c00000 */
[----:B------:R0:W1:Y:S02]  /*e320*/  SHFL.DOWN P0, R239, R246, R243, R244 ;  /* 0x080000f3f6ef7389 */ /* 0x00006400000000f4 */
[----:B01----:R-:W-:Y:S05]  /*e330*/  ENDCOLLECTIVE ;  /* 0x000000000000791b */ /* 0x003fea0003800000 */
.L_x_4263:
[----:B------:R-:W-:Y:S05]  /*e340*/  BRA `(.L_x_4264) ;  /* 0xffffff8c00c87947 */ /* 0x000fea000383ffff */
.L_x_4126:
        /* <DEDUP_REMOVED lines=8> */
.L_x_4266:
[----:B------:R-:W-:Y:S05]  /*e3d0*/  BSYNC B1 ;  /* 0x0000000000017941 */ /* 0x000fea0003800000 */
.L_x_4265:
        /* <DEDUP_REMOVED lines=8> */
.L_x_4267:
[----:B------:R-:W-:Y:S02]  /*e460*/  MOV R246, R138 ;  /* 0x0000008a00f67202 */ /* 0x000fe40000000f00 */
[----:B------:R-:W-:-:S07]  /*e470*/  MOV R133, R239 ;  /* 0x000000ef00857202 */ /* 0x000fce0000000f00 */
[----:B------:R-:W-:Y:S05]  /*e480*/  WARPSYNC.COLLECTIVE R135, `(.L_x_4268) ;  /* 0x0000000087087348 */ /* 0x000fea0003c00000 */
[----:B------:R0:W1:Y:S02]  /*e490*/  SHFL.DOWN P0, R239, R246, R243, R244 ;  /* 0x080000f3f6ef7389 */ /* 0x00006400000000f4 */
[----:B01----:R-:W-:Y:S05]  /*e4a0*/  ENDCOLLECTIVE ;  /* 0x000000000000791b */ /* 0x003fea0003800000 */
.L_x_4268:
[----:B------:R-:W-:Y:S02]  /*e4b0*/  MOV R246, R139 ;  /* 0x0000008b00f67202 */ /* 0x000fe40000000f00 */
[----:B------:R-:W-:-:S07]  /*e4c0*/  MOV R134, R239 ;  /* 0x000000ef00867202 */ /* 0x000fce0000000f00 */
[----:B------:R-:W-:Y:S05]  /*e4d0*/  WARPSYNC.COLLECTIVE R135, `(.L_x_4269) ;  /* 0x0000000087087348 */ /* 0x000fea0003c00000 */
[----:B------:R0:W1:Y:S02]  /*e4e0*/  SHFL.DOWN P0, R239, R246, R243, R244 ;  /* 0x080000f3f6ef7389 */ /* 0x00006400000000f4 */
[----:B01----:R-:W-:Y:S05]  /*e4f0*/  ENDCOLLECTIVE ;  /* 0x000000000000791b */ /* 0x003fea0003800000 */
.L_x_4269:
[----:B------:R-:W-:Y:S05]  /*e500*/  BRA `(.L_x_4270) ;  /* 0xffffff8c00a87947 */ /* 0x000fea000383ffff */
.L_x_4129:
        /* <DEDUP_REMOVED lines=8> */
.L_x_4272:
[----:B------:R-:W-:Y:S05]  /*e590*/  BSYNC B1 ;  /* 0x0000000000017941 */ /* 0x000fea0003800000 */
.L_x_4271:
        /* <DEDUP_REMOVED lines=8> */
.L_x_4273:
[----:B------:R-:W-:Y:S02]  /*e620*/  MOV R246, R138 ;  /* 0x0000008a00f67202 */ /* 0x000fe40000000f00 */
[----:B------:R-:W-:-:S07]  /*e630*/  MOV R133, R239 ;  /* 0x000000ef00857202 */ /* 0x000fce0000000f00 */
[----:B------:R-:W-:Y:S05]  /*e640*/  WARPSYNC.COLLECTIVE R135, `(.L_x_4274) ;  /* 0x0000000087087348 */ /* 0x000fea0003c00000 */
[----:B------:R0:W1:Y:S02]  /*e650*/  SHFL.DOWN P0, R239, R246, R243, R244 ;  /* 0x080000f3f6ef7389 */ /* 0x00006400000000f4 */
[----:B01----:R-:W-:Y:S05]  /*e660*/  ENDCOLLECTIVE ;  /* 0x000000000000791b */ /* 0x003fea0003800000 */
.L_x_4274:
[----:B------:R-:W-:Y:S02]  /*e670*/  MOV R246, R139 ;  /* 0x0000008b00f67202 */ /* 0x000fe40000000f00 */
[----:B------:R-:W-:-:S07]  /*e680*/  MOV R134, R239 ;  /* 0x000000ef00867202 */ /* 0x000fce0000000f00 */
[----:B------:R-:W-:Y:S05]  /*e690*/  WARPSYNC.COLLECTIVE R135, `(.L_x_4275) ;  /* 0x0000000087087348 */ /* 0x000fea0003c00000 */
[----:B------:R0:W1:Y:S02]  /*e6a0*/  SHFL.DOWN P0, R239, R246, R243, R244 ;  /* 0x080000f3f6ef7389 */ /* 0x00006400000000f4 */
[----:B01----:R-:W-:Y:S05]  /*e6b0*/  ENDCOLLECTIVE ;  /* 0x000000000000791b */ /* 0x003fea0003800000 */
.L_x_4275:
[----:B------:R-:W-:Y:S05]  /*e6c0*/  BRA `(.L_x_4276) ;  /* 0xffffff8c00887947 */ /* 0x000fea000383ffff */
.L_x_4132:
        /* <DEDUP_REMOVED lines=8> */
.L_x_4278:
[----:B------:R-:W-:Y:S05]  /*e750*/  BSYNC B1 ;  /* 0x0000000000017941 */ /* 0x000fea0003800000 */
.L_x_4277:
        /* <DEDUP_REMOVED lines=8> */
.L_x_4279:
[----:B------:R-:W-:Y:S02]  /*e7e0*/  MOV R246, R138 ;  /* 0x0000008a00f67202 */ /* 0x000fe40000000f00 */
[----:B------:R-:W-:-:S07]  /*e7f0*/  MOV R133, R239 ;  /* 0x000000ef00857202 */ /* 0x000fce0000000f00 */
[----:B------:R-:W-:Y:S05]  /*e800*/  WARPSYNC.COLLECTIVE R135, `(.L_x_4280) ;  /* 0x0000000087087348 */ /* 0x000fea0003c00000 */
[----:B------:R0:W1:Y:S02]  /*e810*/  SHFL.DOWN P0, R239, R246, R243, R244 ;  /* 0x080000f3f6ef7389 */ /* 0x00006400000000f4 */
[----:B01----:R-:W-:Y:S05]  /*e820*/  ENDCOLLECTIVE ;  /* 0x000000000000791b */ /* 0x003fea0003800000 */
.L_x_4280:
[----:B------:R-:W-:Y:S02]  /*e830*/  MOV R246, R139 ;  /* 0x0000008b00f67202 */ /* 0x000fe40000000f00 */
[----:B------:R-:W-:-:S07]  /*e840*/  MOV R134, R239 ;  /* 0x000000ef00867202 */ /* 0x000fce0000000f00 */
[----:B------:R-:W-:Y:S05]  /*e850*/  WARPSYNC.COLLECTIVE R135, `(.L_x_4281) ;  /* 0x0000000087087348 */ /* 0x000fea0003c00000 */
[----:B------:R0:W1:Y:S02]  /*e860*/  SHFL.DOWN P0, R239, R246, R243, R244 ;  /* 0x080000f3f6ef7389 */ /* 0x00006400000000f4 */
[----:B01----:R-:W-:Y:S05]  /*e870*/  ENDCOLLECTIVE ;  /* 0x000000000000791b */ /* 0x003fea0003800000 */
.L_x_4281:
[----:B------:R-:W-:Y:S05]  /*e880*/  BRA `(.L_x_4282) ;  /* 0xffffff8c00687947 */ /* 0x000fea000383ffff */
.L_x_4135:
        /* <DEDUP_REMOVED lines=8> */
.L_x_4284:
[----:B------:R-:W-:Y:S05]  /*e910*/  BSYNC B1 ;  /* 0x0000000000017941 */ /* 0x000fea0003800000 */
.L_x_4283:
        /* <DEDUP_REMOVED lines=8> */
.L_x_4285:
[----:B------:R-:W-:Y:S02]  /*e9a0*/  MOV R246, R138 ;  /* 0x0000008a00f67202 */ /* 0x000fe40000000f00 */
[----:B------:R-:W-:-:S07]  /*e9b0*/  MOV R133, R239 ;  /* 0x000000ef00857202 */ /* 0x000fce0000000f00 */
[----:B------:R-:W-:Y:S05]  /*e9c0*/  WARPSYNC.COLLECTIVE R135, `(.L_x_4286) ;  /* 0x0000000087087348 */ /* 0x000fea0003c00000 */
[----:B------:R0:W1:Y:S02]  /*e9d0*/  SHFL.DOWN P0, R239, R246, R243, R244 ;  /* 0x080000f3f6ef7389 */ /* 0x00006400000000f4 */
[----:B01----:R-:W-:Y:S05]  /*e9e0*/  ENDCOLLECTIVE ;  /* 0x000000000000791b */ /* 0x003fea0003800000 */
.L_x_4286:
[----:B------:R-:W-:Y:S02]  /*e9f0*/  MOV R246, R139 ;  /* 0x0000008b00f67202 */ /* 0x000fe40000000f00 */
[----:B------:R-:W-:-:S07]  /*ea00*/  MOV R134, R239 ;  /* 0x000000ef00867202 */ /* 0x000fce0000000f00 */
[----:B------:R-:W-:Y:S05]  /*ea10*/  WARPSYNC.COLLECTIVE R135, `(.L_x_4287) ;  /* 0x0000000087087348 */ /* 0x000fea0003c00000 */
[----:B------:R0:W1:Y:S02]  /*ea20*/  SHFL.DOWN P0, R239, R246, R243, R244 ;  /* 0x080000f3f6ef7389 */ /* 0x00006400000000f4 */
[----:B01----:R-:W-:Y:S05]  /*ea30*/  ENDCOLLECTIVE ;  /* 0x000000000000791b */ /* 0x003fea0003800000 */
.L_x_4287:
[----:B------:R-:W-:Y:S05]  /*ea40*/  BRA `(.L_x_4288) ;  /* 0xffffff8c00487947 */ /* 0x000fea000383ffff */
.L_x_4138:
[----:B--2---:R-:W-:Y:S01]  /*ea50*/  HFMA2 R133, -RZ, RZ, 0, 0 ;  /* 0x00000000ff857431 */ /* 0x004fe200000001ff */
[----:B------:R-:W-:Y:S01]  /*ea60*/  BSSY B1, `(.L_x_4289) ;  /* 0x0000007000017945 */ /* 0x000fe20003800000 */
[----:B-1----:R-:W-:Y:S02]  /*ea70*/  MOV R134, R136 ;  /* 0x0000008800867202 */ /* 0x002fe40000000f00 */
[----:B------:R-:W-:Y:S02]  /*ea80*/  MOV R132, 0x1f ;  /* 0x0000001f00847802 */ /* 0x000fe40000000f00 */
[----:B------:R-:W-:-:S07]  /*ea90*/  MOV R135, 0xffffffff ;  /* 0xffffffff00877802 */ /* 0x000fce0000000f00 */
[----:B0--34-:R-:W-:Y:S05]  /*eaa0*/  WARPSYNC.COLLECTIVE R135, `(.L_x_4290) ;  /* 0x0000000087087348 */ /* 0x019fea0003c00000 */
[----:B0-----:R0:W1:Y:S02]  /*eab0*/  SHFL.IDX P2, R239, R134, R133, R132 ;  /* 0x0000008586ef7389 */ /* 0x0010640000040084 */
[----:B01-34-:R-:W-:Y:S05]  /*eac0*/  ENDCOLLECTIVE ;  /* 0x000000000000791b */ /* 0x01bfea0003800000 */
.L_x_4290:
[----:B------:R-:W-:Y:S05]  /*ead0*/  BSYNC B1 ;  /* 0x0000000000017941 */ /* 0x000fea0003800000 */
.L_x_4289:
        /* <DEDUP_REMOVED lines=10> */
.L_x_4291:
[----:B------:R-:W-:Y:S02]  /*eb80*/  MOV R134, R138 ;  /* 0x0000008a00867202 */ /* 0x000fe40000000f00 */
[----:B------:R-:W-:-:S07]  /*eb90*/  MOV R236, R239 ;  /* 0x000000ef00ec7202 */ /* 0x000fce0000000f00 */
[----:B------:R-:W-:Y:S05]  /*eba0*/  WARPSYNC.COLLECTIVE R135, `(.L_x_4292) ;  /* 0x0000000087087348 */ /* 0x000fea0003c00000 */
[----:B------:R0:W1:Y:S02]  /*ebb0*/  SHFL.IDX P2, R239, R134, R133, R132 ;  /* 0x0000008586ef7389 */ /* 0x0000640000040084 */
[----:B01----:R-:W-:Y:S05]  /*ebc0*/  ENDCOLLECTIVE ;  /* 0x000000000000791b */ /* 0x003fea0003800000 */
.L_x_4292:
[-C--:B------:R-:W-:Y:S01]  /*ebd0*/  FMUL.FTZ R237, R143, R236.reuse ;  /* 0x000000ec8fed7220 */ /* 0x080fe20000410000 */
[-C--:B------:R-:W-:Y:S01]  /*ebe0*/  FMUL.FTZ R240, R140, R236.reuse ;  /* 0x000000ec8cf07220 */ /* 0x080fe20000410000 */
[CC--:B------:R-:W-:Y:S02]  /*ebf0*/  FMUL.FTZ R242, R142.reuse, R236.reuse ;  /* 0x000000ec8ef27220 */ /* 0x0c0fe40000410000 */
[-C--:B------:R-:W-:Y:S01]  /*ec00*/  FFMA.FTZ R238, R142, R235.reuse, -R237 ;  /* 0x000000eb8eee7223 */ /* 0x080fe200000108ed */
[C---:B------:R-:W-:Y:S01]  /*ec10*/  FMUL.FTZ R237, R141.reuse, R236 ;  /* 0x000000ec8ded7220 */ /* 0x040fe20000410000 */
[----:B------:R-:W-:-:S03]  /*ec20*/  FFMA.FTZ R236, R141, R235, R240 ;  /* 0x000000eb8dec7223 */ /* 0x000fc600000100f0 */
[-C--:B------:R-:W-:Y:S01]  /*ec30*/  FFMA.FTZ R237, R140, R235.reuse, -R237 ;  /* 0x000000eb8ced7223 */ /* 0x080fe200000108ed */
[----:B------:R-:W-:Y:S01]  /*ec40*/  FFMA.FTZ R235, R143, R235, R242 ;  /* 0x000000eb8feb7223 */ /* 0x000fe200000100f2 */
[----:B------:R-:W-:Y:S01]  /*ec50*/  MOV R134, R139 ;  /* 0x0000008b00867202 */ /* 0x000fe20000000f00 */
[----:B------:R-:W-:-:S07]  /*ec60*/  FADD.FTZ R238, R239, R238 ;  /* 0x000000eeefee7221 */ /* 0x000fce0000010000 */
[----:B------:R-:W-:Y:S05]  /*ec70*/  WARPSYNC.COLLECTIVE R135, `(.L_x_4293) ;  /* 0x0000000087087348 */ /* 0x000fea0003c00000 */
[----:B------:R0:W1:Y:S02]  /*ec80*/  SHFL.IDX P2, R239, R134, R133, R132 ;  /* 0x0000008586ef7389 */ /* 0x0000640000040084 */
[----:B01----:R-:W-:Y:S05]  /*ec90*/  ENDCOLLECTIVE ;  /* 0x000000000000791b */ /* 0x003fea0003800000 */
.L_x_4293:
[----:B------:R-:W-:Y:S02]  /*eca0*/  MOV R134, R140 ;  /* 0x0000008c00867202 */ /* 0x000fe40000000f00 */
[----:B------:R-:W-:-:S05]  /*ecb0*/  MOV R246, R239 ;  /* 0x000000ef00f67202 */ /* 0x000fca0000000f00 */
[----:B------:R-:W-:Y:S01]  /*ecc0*/  FADD.FTZ R235, R246, R235 ;  /* 0x000000ebf6eb7221 */ /* 0x000fe20000010000 */
[----:B------:R-:W-:-:S07]  /*ecd0*/  MOV R246, R136 ;  /* 0x0000008800f67202 */ /* 0x000fce0000000f00 */
[----:B------:R-:W-:Y:S05]  /*ece0*/  WARPSYNC.COLLECTIVE R135, `(.L_x_4294) ;  /* 0x0000000087087348 */ /* 0x000fea0003c00000 */
[----:B------:R0:W1:Y:S02]  /*ecf0*/  SHFL.DOWN P0, R239, R246, R243, R244 ;  /* 0x080000f3f6ef7389 */ /* 0x00006400000000f4 */
[----:B01----:R-:W-:Y:S05]  /*ed00*/  ENDCOLLECTIVE ;  /* 0x000000000000791b */ /* 0x003fea0003800000 */
.L_x_4294:
[----:B------:R-:W-:Y:S02]  /*ed10*/  MOV R246, R137 ;  /* 0x0000008900f67202 */ /* 0x000fe40000000f00 */
[----:B------:R-:W-:-:S07]  /*ed20*/  MOV R240, R239 ;  /* 0x000000ef00f07202 */ /* 0x000fce0000000f00 */
[----:B------:R-:W-:Y:S05]  /*ed30*/  WARPSYNC.COLLECTIVE R135, `(.L_x_4295) ;  /* 0x0000000087087348 */ /* 0x000fea0003c00000 */
[----:B------:R0:W1:Y:S02]  /*ed40*/  SHFL.DOWN P0, R239, R246, R243, R244 ;  /* 0x080000f3f6ef7389 */ /* 0x00006400000000f4 */
[----:B01----:R-:W-:Y:S05]  /*ed50*/  ENDCOLLECTIVE ;  /* 0x000000000000791b */ /* 0x003fea0003800000 */
.L_x_4295:
[----:B------:R-:W-:Y:S02]  /*ed60*/  MOV R246, R138 ;  /* 0x0000008a00f67202 */ /* 0x000fe40000000f00 */
[----:B------:R-:W-:-:S07]  /*ed70*/  MOV R241, R239 ;  /* 0x000000ef00f17202 */ /* 0x000fce0000000f00 */
[----:B------:R-:W-:Y:S05]  /*ed80*/  WARPSYNC.COLLECTIVE R135, `(.L_x_4296) ;  /* 0x0000000087087348 */ /* 0x000fea0003c00000 */
[----:B------:R0:W1:Y:S02]  /*ed90*/  SHFL.DOWN P0, R239, R246, R243, R244 ;  /* 0x080000f3f6ef7389 */ /* 0x00006400000000f4 */
[----:B01----:R-:W-:Y:S05]  /*eda0*/  ENDCOLLECTIVE ;  /* 0x000000000000791b */ /* 0x003fea0003800000 */
.L_x_4296:
[----:B------:R-:W-:Y:S02]  /*edb0*/  MOV R246, R139 ;  /* 0x0000008b00f67202 */ /* 0x000fe40000000f00 */
[----:B------:R-:W-:-:S07]  /*edc0*/  MOV R242, R239 ;  /* 0x000000ef00f27202 */ /* 0x000fce0000000f00 */
[----:B------:R-:W-:Y:S05]  /*edd0*/  WARPSYNC.COLLECTIVE R135, `(.L_x_4297) ;  /* 0x0000000087087348 */ /* 0x000fea0003c00000 */
[----:B------:R0:W1:Y:S02]  /*ede0*/  SHFL.DOWN P0, R239, R246, R243, R244 ;  /* 0x080000f3f6ef7389 */ /* 0x00006400000000f4 */
[----:B01----:R-:W-:Y:S05]  /*edf0*/  ENDCOLLECTIVE ;  /* 0x000000000000791b */ /* 0x003fea0003800000 */
.L_x_4297:
[----:B------:R-:W-:-:S07]  /*ee00*/  MOV R247, R239 ;  /* 0x000000ef00f77202 */ /* 0x000fce0000000f00 */
[----:B------:R-:W-:Y:S05]  /*ee10*/  WARPSYNC.COLLECTIVE R135, `(.L_x_4298) ;  /* 0x0000000087087348 */ /* 0x000fea0003c00000 */
[----:B------:R0:W1:Y:S02]  /*ee20*/  SHFL.IDX P2, R239, R134, R133, R132 ;  /* 0x0000008586ef7389 */ /* 0x0000640000040084 */
[----:B01----:R-:W-:Y:S05]  /*ee30*/  ENDCOLLECTIVE ;  /* 0x000000000000791b */ /* 0x003fea0003800000 */
.L_x_4298:
[----:B------:R-:W-:Y:S02]  /*ee40*/  MOV R134, R141 ;  /* 0x0000008d00867202 */ /* 0x000fe40000000f00 */
[----:B------:R-:W-:-:S07]  /*ee50*/  MOV R245, R239 ;  /* 0x000000ef00f57202 */ /* 0x000fce0000000f00 */
[----:B------:R-:W-:Y:S05]  /*ee60*/  WARPSYNC.COLLECTIVE R135, `(.L_x_4299) ;  /* 0x0000000087087348 */ /* 0x000fea0003c00000 */
[----:B------:R0:W1:Y:S02]  /*ee70*/  SHFL.IDX P2, R239, R134, R133, R132 ;  /* 0x0000008586ef7389 */ /* 0x0000640000040084 */
[----:B01----:R-:W-:Y:S05]  /*ee80*/  ENDCOLLECTIVE ;  /* 0x000000000000791b */ /* 0x003fea0003800000 */
.L_x_4299:
[----:B------:R-:W-:Y:S02]  /*ee90*/  MOV R136, R245 ;  /* 0x000000f500887202 */ /* 0x000fe40000000f00 */
[----:B------:R-:W-:Y:S02]  /*eea0*/  MOV R134, R142 ;  /* 0x0000008e00867202 */ /* 0x000fe40000000f00 */
[----:B------:R-:W-:-:S07]  /*eeb0*/  MOV R243, R239 ;  /* 0x000000ef00f37202 */ /* 0x000fce0000000f00 */
[----:B------:R-:W-:Y:S05]  /*eec0*/  WARPSYNC.COLLECTIVE R135, `(.L_x_4300) ;  /* 0x0000000087087348 */ /* 0x000fea0003c00000 */
[----:B------:R0:W1:Y:S02]  /*eed0*/  SHFL.IDX P2, R239, R134, R133, R132 ;  /* 0x0000008586ef7389 */ /* 0x0000640000040084 */
[----:B01----:R-:W-:Y:S05]  /*eee0*/  ENDCOLLECTIVE ;  /* 0x000000000000791b */ /* 0x003fea0003800000 */
.L_x_4300:
[----:B------:R-:W-:Y:S02]  /*eef0*/  MOV R137, R243 ;  /* 0x000000f300897202 */ /* 0x000fe40000000f00 */
[----:B------:R-:W-:Y:S02]  /*ef00*/  MOV R134, R143 ;  /* 0x0000008f00867202 */ /* 0x000fe40000000f00 */
[----:B------:R-:W-:-:S07]  /*ef10*/  MOV R244, R239 ;  /* 0x000000ef00f47202 */ /* 0x000fce0000000f00 */
[----:B------:R-:W-:Y:S05]  /*ef20*/  WARPSYNC.COLLECTIVE R135, `(.L_x_4301) ;  /* 0x0000000087087348 */ /* 0x000fea0003c00000 */
[----:B------:R0:W1:Y:S02]  /*ef30*/  SHFL.IDX P2, R239, R134, R133, R132 ;  /* 0x0000008586ef7389 */ /* 0x0000640000040084 */
[----:B01----:R-:W-:Y:S05]  /*ef40*/  ENDCOLLECTIVE ;  /* 0x000000000000791b */ /* 0x003fea0003800000 */
.L_x_4301:
[----:B------:R-:W-:Y:S01]  /*ef50*/  MOV R248, R239 ;  /* 0x000000ef00f87202 */ /* 0x000fe20000000f00 */
[----:B------:R-:W-:Y:S06]  /*ef60*/  BRA `(.L_x_4302) ;  /* 0xffffff8800a07947 */ /* 0x000fec000383ffff */
.L_x_4303:
        /* <DEDUP_REMOVED lines=9> */
.L_x_18678:


//--------------------- .text._Z25selective_scan_bwd_kernelI32Selective_Scan_bwd_kernel_traitsILi128ELi16ELb1ELb0ELb1ELb1ELb1EfN3c107complexIfEEEEv12SSMParamsBwd --------------------------
	.section	.text._Z25selective_scan_bwd_kernelI32Selective_Scan_bwd_kernel_traitsILi128ELi16ELb1ELb0ELb1ELb1ELb1EfN3c107complexIfEEEEv12SSMParamsBwd,"ax",@progbits
	.align	128
        .global         _Z25selective_scan_bwd_kernelI32Selective_Scan_bwd_kernel_traitsILi128ELi16ELb1ELb0ELb1ELb1ELb1EfN3c107complexIfEEEEv12SSMParamsBwd
        .type           _Z25selective_scan_bwd_kernelI32Selective_Scan_bwd_kernel_traitsILi128ELi16ELb1ELb0ELb1ELb1ELb1EfN3c107complexIfEEEEv12SSMParamsBwd,@function
        .size           _Z25selective_scan_bwd_kernelI32Selective_Scan_bwd_kernel_traitsILi128ELi16ELb1ELb0ELb1ELb1ELb1EfN3c107complexIfEEEEv12SSMParamsBwd,(.L_x_18679 - _Z25selective_scan_bwd_kernelI32Selective_Scan_bwd_kernel_traitsILi128ELi16ELb1ELb0ELb1ELb1ELb1EfN3c107complexIfEEEEv12SSMParamsBwd)
        .other          _Z25selective_scan_bwd_kernelI32Selective_Scan_bwd_kernel_traitsILi128ELi16ELb1ELb0ELb1ELb1ELb1EfN3c107complexIfEEEEv12SSMParamsBwd,@"STO_CUDA_ENTRY STV_DEFAULT"
_Z25selective_scan_bwd_kernelI32Selective_Scan_bwd_kernel_traitsILi128ELi16ELb1ELb0ELb1ELb1ELb1EfN3c107complexIfEEEEv12SSMParamsBwd:
.text._Z25selective_scan_bwd_kernelI32Selective_Scan_bwd_kernel_traitsILi128ELi16ELb1ELb0ELb1ELb1ELb1EfN3c107complexIfEEEEv12SSMParamsBwd:
[----:B------:R-:W-:Y:S08]  /*0000*/  LDC R1, c[0x0][0x37c] ;  /* 0x0000df00ff017b82 */ /* 0x000ff00000000800 */
[----:B------:R-:W0:Y:S01]  /*0010*/  LDC.64 R2, c[0x0][0x458] ;  /* 0x00011600ff027b82 */ /* 0x000e220000000a00 */
[----:B------:R-:W1:Y:S01]  /*0020*/  LDCU.64 UR16, c[0x0][0x358] ;  /* 0x00006b00ff1077ac */ /* 0x000e620008000a00 */
[----:B------:R-:W2:Y:S06]  /*0030*/  LDCU.128 UR20, c[0x0][0x400] ;  /* 0x00008000ff1477ac */ /* 0x000eac0008000c00 */
[----:B------:R-:W3:Y:S01]  /*0040*/  LDC.64 R4, c[0x0][0x470] ;  /* 0x00011c00ff047b82 */ /* 0x000ee20000000a00 */
[----:B------:R-:W4:Y:S01]  /*0050*/  LDCU.128 UR8, c[0x0][0x3f0] ;  /* 0x00007e00ff0877ac */ /* 0x000f220008000c00 */
[----:B------:R-:W5:Y:S06]  /*0060*/  LDCU UR26, c[0x0][0x394] ;  /* 0x00007280ff1a77ac */ /* 0x000f6c0008000800 */
[----:B------:R-:W1:Y:S01]  /*0070*/  S2UR UR18, SR_CTAID.Y ;  /* 0x00000000001279c3 */ /* 0x000e620000002600 */
[----:B0-----:R-:W-:-:S07]  /*0080*/  ISETP.NE.U32.AND P0, PT, R2, RZ, PT ;  /* 0x000000ff0200720c */ /* 0x001fce0003f05070 */
[----:B------:R-:W0:Y:S01]  /*0090*/  LDC R10, c[0x0][0x398] ;  /* 0x0000e600ff0a7b82 */ /* 0x000e220000000800 */
[----:B------:R-:W-:Y:S02]  /*00a0*/  ISETP.NE.AND.EX P0, PT, R3, RZ, PT, P0 ;  /* 0x000000ff0300720c */ /* 0x000fe40003f05300 */
[----:B---3--:R-:W-:-:S05]  /*00b0*/  ISETP.NE.U32.AND P1, PT, R4, RZ, PT ;  /* 0x000000ff0400720c */ /* 0x008fca0003f25070 */
[----:B------:R-:W2:Y:S01]  /*00c0*/  S2UR UR12, SR_CTAID.X ;  /* 0x00000000000c79c3 */ /* 0x000ea20000002500 */
[----:B------:R-:W-:Y:S02]  /*00d0*/  ISETP.NE.AND.EX P1, PT, R5, RZ, PT, P1 ;  /* 0x000000ff0500720c */ /* 0x000fe40003f25310 */
[----:B-1----:R-:W-:-:S05]  /*00e0*/  MOV R7, UR18 ;  /* 0x0000001200077c02 */ /* 0x002fca0008000f00 */
[----:B------:R-:W1:Y:S01]  /*00f0*/  LDC.64 R16, c[0x0][0x480] ;  /* 0x00012000ff107b82 */ /* 0x000e620000000a00 */
[----:B------:R-:W-:Y:S02]  /*0100*/  MOV R0, UR18 ;  /* 0x0000001200007c02 */ /* 0x000fe40008000f00 */
[----:B------:R-:W-:-:S04]  /*0110*/  @P0 LEA R2, P2, R7, R2, 0x2 ;  /* 0x0000000207020211 */ /* 0x000fc800078410ff */
[----:B------:R-:W-:Y:S01]  /*0120*/  @P0 LEA.HI.X R3, R0, R3, RZ, 0x2, P2 ;  /* 0x0000000300030211 */ /* 0x000fe200010f14ff */
[----:B------:R-:W3:Y:S01]  /*0130*/  LDC.64 R14, c[0x0][0x3e8] ;  /* 0x0000fa00ff0e7b82 */ /* 0x000ee20000000a00 */
[----:B------:R-:W-:-:S03]  /*0140*/  @P1 LEA R4, P3, R7, R4, 0x2 ;  /* 0x0000000407041211 */ /* 0x000fc600078610ff */
[----:B------:R4:W5:Y:S01]  /*0150*/  @P0 LDG.E R8, desc[UR16][R2.64] ;  /* 0x0000001002080981 */ /* 0x000962000c1e1900 */
[----:B------:R-:W-:-:S05]  /*0160*/  @P1 LEA.HI.X R5, R0, R5, RZ, 0x2, P3 ;  /* 0x0000000500051211 */ /* 0x000fca00018f14ff */
[----:B------:R1:W5:Y:S01]  /*0170*/  @P1 LDG.E R9, desc[UR16][R4.64] ;  /* 0x0000001004091981 */ /* 0x000362000c1e1900 */
[----:B0-----:R-:W-:-:S04]  /*0180*/  IABS R11, R10 ;  /* 0x0000000a000b7213 */ /* 0x001fc80000000000 */
[----:B------:R-:W0:Y:S08]  /*0190*/  I2F.RP R0, R11 ;  /* 0x0000000b00007306 */ /* 0x000e300000209400 */
[----:B0-----:R-:W0:Y:S02]  /*01a0*/  MUFU.RCP R0, R0 ;  /* 0x0000000000007308 */ /* 0x001e240000001000 */
[----:B0-----:R-:W-:-:S06]  /*01b0*/  IADD3 R6, PT, PT, R0, 0xffffffe, RZ ;  /* 0x0ffffffe00067810 */ /* 0x001fcc0007ffe0ff */
[----:B------:R0:W2:Y:S02]  /*01c0*/  F2I.FTZ.U32.TRUNC.NTZ R7, R6 ;  /* 0x0000000600077305 */ /* 0x0000a4000021f000 */
[----:B0-----:R-:W-:Y:S01]  /*01d0*/  HFMA2 R6, -RZ, RZ, 0, 0 ;  /* 0x00000000ff067431 */ /* 0x001fe200000001ff */
[----:B--2---:R-:W-:-:S05]  /*01e0*/  IADD3 R12, PT, PT, RZ, -R7, RZ ;  /* 0x80000007ff0c7210 */ /* 0x004fca0007ffe0ff */
[----:B----4-:R-:W-:Y:S01]  /*01f0*/  IMAD R3, R12, R11, RZ ;  /* 0x0000000b0c037224 */ /* 0x010fe200078e02ff */
[----:B------:R-:W-:Y:S01]  /*0200*/  IABS R2, UR18 ;  /* 0x0000001200027c13 */ /* 0x000fe20008000000 */
[----:B------:R-:W0:Y:S02]  /*0210*/  LDC.64 R12, c[0x0][0x3d0] ;  /* 0x0000f400ff0c7b82 */ /* 0x000e240000000a00 */
[----:B------:R-:W-:-:S06]  /*0220*/  IMAD.HI.U32 R7, R7, R3, R6 ;  /* 0x0000000307077227 */ /* 0x000fcc00078e0006 */
[----:B------:R-:W-:-:S05]  /*0230*/  IMAD.HI.U32 R7, R7, R2, RZ ;  /* 0x0000000207077227 */ /* 0x000fca00078e00ff */
[----:B------:R-:W-:-:S05]  /*0240*/  IADD3 R0, PT, PT, -R7, RZ, RZ ;  /* 0x000000ff07007210 */ /* 0x000fca0007ffe1ff */
[----:B------:R-:W-:-:S05]  /*0250*/  IMAD R0, R11, R0, R2 ;  /* 0x000000000b007224 */ /* 0x000fca00078e0202 */
[----:B------:R-:W-:Y:S01]  /*0260*/  ISETP.GT.U32.AND P3, PT, R11, R0, PT ;  /* 0x000000000b00720c */ /* 0x000fe20003f64070 */
[----:B------:R-:W-:Y:S01]  /*0270*/  UIMAD.WIDE.U32 UR6, UR12, UR20, URZ ;  /* 0x000000140c0672a5 */ /* 0x000fe2000f8e00ff */
[----:B------:R-:W-:Y:S01]  /*0280*/  ISETP.NE.AND P4, PT, R10, RZ, PT ;  /* 0x000000ff0a00720c */ /* 0x000fe20003f85270 */
[----:B------:R-:W-:-:S10]  /*0290*/  UIMAD.WIDE.U32 UR4, UR12, UR8, URZ ;  /* 0x000000080c0472a5 */ /* 0x000fd4000f8e00ff */
[----:B------:R-:W-:-:S04]  /*02a0*/  @!P3 IADD3 R0, PT, PT, R0, -R11, RZ ;  /* 0x8000000b0000b210 */ /* 0x000fc80007ffe0ff */
[----:B------:R-:W-:Y:S02]  /*02b0*/  ISETP.GE.U32.AND P2, PT, R0, R11, PT ;  /* 0x0000000b0000720c */ /* 0x000fe40003f46070 */
[----:B------:R-:W-:Y:S01]  /*02c0*/  LOP3.LUT R0, R10, UR18, RZ, 0x3c, !PT ;  /* 0x000000120a007c12 */ /* 0x000fe2000f8e3cff */
[----:B------:R-:W-:Y:S01]  /*02d0*/  UIMAD UR8, UR12, UR21, UR7 ;  /* 0x000000150c0872a4 */ /* 0x000fe2000f8e0207 */
[----:B------:R-:W-:Y:S01]  /*02e0*/  @!P3 IADD3 R7, PT, PT, R7, 0x1, RZ ;  /* 0x000000010707b810 */ /* 0x000fe20007ffe0ff */
[----:B------:R-:W-:Y:S01]  /*02f0*/  UIMAD UR5, UR12, UR9, UR5 ;  /* 0x000000090c0572a4 */ /* 0x000fe2000f8e0205 */
[----:B------:R-:W-:Y:S01]  /*0300*/  ISETP.GE.AND P5, PT, R0, RZ, PT ;  /* 0x000000ff0000720c */ /* 0x000fe20003fa6270 */
[----:B------:R-:W2:Y:S01]  /*0310*/  LDCU.64 UR20, c[0x0][0x498] ;  /* 0x00009300ff1477ac */ /* 0x000ea20008000a00 */
[----:B------:R-:W-:Y:S02]  /*0320*/  MOV R3, UR7 ;  /* 0x0000000700037c02 */ /* 0x000fe40008000f00 */
[----:B-1----:R-:W-:-:S02]  /*0330*/  MOV R5, UR22 ;  /* 0x0000001600057c02 */ /* 0x002fc40008000f00 */
[----:B------:R-:W-:Y:S02]  /*0340*/  MOV R2, UR6 ;  /* 0x0000000600027c02 */ /* 0x000fe40008000f00 */
[----:B------:R-:W-:Y:S02]  /*0350*/  MOV R3, UR8 ;  /* 0x0000000800037c02 */ /* 0x000fe40008000f00 */
[----:B------:R-:W-:Y:S02]  /*0360*/  @P2 IADD3 R7, PT, PT, R7, 0x1, RZ ;  /* 0x0000000107072810 */ /* 0x000fe40007ffe0ff */
[----:B------:R-:W-:Y:S01]  /*0370*/  MOV R11, UR23 ;  /* 0x00000017000b7c02 */ /* 0x000fe20008000f00 */
[----:B------:R-:W-:Y:S01]  /*0380*/  IMAD.WIDE.U32 R2, R5, UR18, R2 ;  /* 0x0000001205027c25 */ /* 0x000fe2000f8e0002 */
[----:B------:R-:W-:Y:S01]  /*0390*/  ISETP.NE.U32.AND P2, PT, R16, RZ, PT ;  /* 0x000000ff1000720c */ /* 0x000fe20003f45070 */
[----:B------:R-:W-:Y:S01]  /*03a0*/  UIMAD.WIDE.U32 UR8, UR18, UR10, UR4 ;  /* 0x0000000a120872a5 */ /* 0x000fe2000f8e0004 */
[----:B------:R-:W-:Y:S01]  /*03b0*/  @!P5 IADD3 R7, PT, PT, -R7, RZ, RZ ;  /* 0x000000ff0707d210 */ /* 0x000fe20007ffe1ff */
[----:B------:R-:W-:Y:S01]  /*03c0*/  IMAD R11, R11, UR18, R3 ;  /* 0x000000120b0b7c24 */ /* 0x000fe2000f8e0203 */
[----:B------:R-:W-:Y:S01]  /*03d0*/  @!P4 LOP3.LUT R7, RZ, R10, RZ, 0x33, !PT ;  /* 0x0000000aff07c212 */ /* 0x000fe200078e33ff */
[----:B------:R-:W1:Y:S01]  /*03e0*/  LDCU.128 UR4, c[0x0][0x460] ;  /* 0x00008c00ff0477ac */ /* 0x000e620008000c00 */
[----:B------:R-:W-:Y:S01]  /*03f0*/  ISETP.NE.AND.EX P2, PT, R17, RZ, PT, P2 ;  /* 0x000000ff1100720c */ /* 0x000fe20003f45320 */
[----:B0-----:R-:W-:Y:S01]  /*0400*/  IMAD.WIDE.U32 R4, R12, UR12, RZ ;  /* 0x0000000c0c047c25 */ /* 0x001fe2000f8e00ff */
[----:B------:R-:W-:Y:S01]  /*0410*/  SHF.R.S32.HI R3, RZ, 0x1f, R7 ;  /* 0x0000001fff037819 */ /* 0x000fe20000011407 */
[----:B------:R-:W0:Y:S01]  /*0420*/  LDCU.64 UR22, c[0x0][0x4e0] ;  /* 0x00009c00ff1677ac */ /* 0x000e220008000a00 */
[----:B------:R-:W4:Y:S01]  /*0430*/  S2R R19, SR_CTAID.X ;  /* 0x0000000000137919 */ /* 0x000f220000002500 */
[----:B------:R-:W-:Y:S01]  /*0440*/  IMAD R5, R13, UR12, R5 ;  /* 0x0000000c0d057c24 */ /* 0x000fe2000f8e0205 */
[C---:B------:R-:W-:Y:S01]  /*0450*/  R2UR UR13, R3.reuse ;  /* 0x00000000030d72ca */ /* 0x040fe200000e0000 */
[-C--:B---3--:R-:W-:Y:S01]  /*0460*/  IMAD R0, R3, R14.reuse, RZ ;  /* 0x0000000e03007224 */ /* 0x088fe200078e02ff */
[----:B-----5:R-:W-:Y:S01]  /*0470*/  ULEA UR24, UR26, 0xfffff800, 0xb ;  /* 0xfffff8001a187891 */ /* 0x020fe2000f8e58ff */
[C---:B------:R-:W-:Y:S01]  /*0480*/  IMAD.WIDE.U32 R4, R7.reuse, R14, R4 ;  /* 0x0000000e07047225 */ /* 0x040fe200078e0004 */
[----:B------:R-:W-:Y:S01]  /*0490*/  UIMAD UR15, UR18, UR11, UR9 ;  /* 0x0000000b120f72a4 */ /* 0x000fe2000f8e0209 */
[C---:B------:R-:W-:Y:S01]  /*04a0*/  R2UR UR9, R7.reuse ;  /* 0x00000000070972ca */ /* 0x040fe200000e0000 */
[----:B------:R-:W3:Y:S01]  /*04b0*/  LDC.64 R12, c[0x0][0x4a0] ;  /* 0x00012800ff0c7b82 */ /* 0x000ee20000000a00 */
[C---:B------:R-:W-:Y:S01]  /*04c0*/  R2UR UR19, R7.reuse ;  /* 0x00000000071372ca */ /* 0x040fe200000e0000 */
[----:B------:R-:W-:Y:S01]  /*04d0*/  IMAD R7, R7, R15, R0 ;  /* 0x0000000f07077224 */ /* 0x000fe200078e0200 */
[----:B--2---:R-:W-:Y:S01]  /*04e0*/  UIMAD.WIDE.U32 UR10, UR12, UR20, URZ ;  /* 0x000000140c0a72a5 */ /* 0x004fe2000f8e00ff */
[----:B------:R-:W-:Y:S01]  /*04f0*/  MOV R3, UR26 ;  /* 0x0000001a00037c02 */ /* 0x000fe20008000f00 */
[----:B------:R-:W-:-:S03]  /*0500*/  USHF.R.S32.HI UR25, URZ, 0x1f, UR24 ;  /* 0x0000001fff197899 */ /* 0x000fc60008011418 */
[----:B------:R-:W4:Y:S01]  /*0510*/  @P2 LDC R0, c[0x0][0x384] ;  /* 0x0000e100ff002b82 */ /* 0x000f220000000800 */
[----:B------:R-:W-:Y:S01]  /*0520*/  IADD3 R2, P3, PT, R2, UR24, RZ ;  /* 0x0000001802027c10 */ /* 0x000fe2000ff7e0ff */
[----:B------:R-:W-:Y:S02]  /*0530*/  UIADD3 UR8, UP0, UPT, UR24, UR8, URZ ;  /* 0x0000000818087290 */ /* 0x000fe4000ff1e0ff */
[----:B------:R-:W-:Y:S01]  /*0540*/  UIMAD UR11, UR12, UR21, UR11 ;  /* 0x000000150c0b72a4 */ /* 0x000fe2000f8e020b */
[C---:B------:R-:W-:Y:S01]  /*0550*/  ISETP.GE.AND P4, PT, R3.reuse, 0x1, PT ;  /* 0x000000010300780c */ /* 0x040fe20003f86270 */
[----:B------:R-:W2:Y:S01]  /*0560*/  LDCU.64 UR20, c[0x0][0x4d8] ;  /* 0x00009b00ff1477ac */ /* 0x000ea20008000a00 */
[----:B------:R-:W-:Y:S01]  /*0570*/  LEA R3, R3, 0xfffff000, 0xc ;  /* 0xfffff00003037811 */ /* 0x000fe200078e60ff */
[----:B------:R-:W5:Y:S01]  /*0580*/  LDC.64 R14, c[0x0][0x528] ;  /* 0x00014a00ff0e7b82 */ /* 0x000f620000000a00 */
[----:B------:R-:W-:Y:S01]  /*0590*/  IADD3 R10, PT, PT, R5, R7, RZ ;  /* 0x00000007050a7210 */ /* 0x000fe20007ffe0ff */
[----:B-1----:R-:W-:Y:S01]  /*05a0*/  ULEA UR14, UP1, UR8, UR4, 0x2 ;  /* 0x00000004080e7291 */ /* 0x002fe2000f8210ff */
[----:B------:R-:W-:Y:S01]  /*05b0*/  LEA R18, P5, R2, UR6, 0x2 ;  /* 0x0000000602127c11 */ /* 0x000fe2000f8a10ff */
[----:B------:R-:W-:-:S02]  /*05c0*/  UIADD3.X UR15, UPT, UPT, UR25, UR15, URZ, UP0, !UPT ;  /* 0x0000000f190f7290 */ /* 0x000fc400087fe4ff */
[----:B------:R-:W-:Y:S01]  /*05d0*/  IADD3.X R11, PT, PT, R11, UR25, RZ, P3, !PT ;  /* 0x000000190b0b7c10 */ /* 0x000fe20009ffe4ff */
[----:B0-----:R-:W-:Y:S01]  /*05e0*/  UIMAD UR4, UR13, UR22, URZ ;  /* 0x000000160d0472a4 */ /* 0x001fe2000f8e02ff */
[----:B------:R-:W0:Y:S01]  /*05f0*/  @P2 LDC R7, c[0x0][0x38c] ;  /* 0x0000e300ff072b82 */ /* 0x000e220000000800 */
[C---:B------:R-:W-:Y:S01]  /*0600*/  IADD3 R6, P6, PT, R3.reuse, R4, RZ ;  /* 0x0000000403067210 */ /* 0x040fe20007fde0ff */
[----:B------:R-:W-:Y:S01]  /*0610*/  ULEA.HI.X UR15, UR8, UR5, UR15, 0x2, UP1 ;  /* 0x00000005080f7291 */ /* 0x000fe200088f140f */
[----:B------:R-:W-:Y:S01]  /*0620*/  LEA.HI.X R11, R2, UR7, R11, 0x2, P5 ;  /* 0x00000007020b7c11 */ /* 0x000fe2000a8f140b */
[----:B------:R-:W-:Y:S02]  /*0630*/  UIMAD.WIDE.U32 UR6, UR9, UR22, URZ ;  /* 0x00000016090672a5 */ /* 0x000fe4000f8e00ff */
[----:B------:R-:W-:Y:S02]  /*0640*/  UIMAD UR8, UR19, UR23, UR4 ;  /* 0x00000017130872a4 */ /* 0x000fe4000f8e0204 */
[----:B------:R-:W1:Y:S01]  /*0650*/  LDC.64 R16, c[0x0][0x450] ;  /* 0x00011400ff107b82 */ /* 0x000e620000000a00 */
[----:B------:R-:W0:Y:S01]  /*0660*/  LDCU.64 UR22, c[0x0][0x540] ;  /* 0x0000a800ff1677ac */ /* 0x000e220008000a00 */
[----:B------:R-:W-:-:S06]  /*0670*/  LEA.HI.X.SX32 R10, R3, R10, 0x1, P6 ;  /* 0x0000000a030a7211 */ /* 0x000fcc00030f0eff */
[----:B------:R-:W1:Y:S01]  /*0680*/  @P2 LDC.64 R4, c[0x0][0x480] ;  /* 0x00012000ff042b82 */ /* 0x000e620000000a00 */
[----:B------:R-:W-:Y:S02]  /*0690*/  MOV R2, UR10 ;  /* 0x0000000a00027c02 */ /* 0x000fe40008000f00 */
[----:B------:R-:W-:Y:S01]  /*06a0*/  MOV R3, UR11 ;  /* 0x0000000b00037c02 */ /* 0x000fe20008000f00 */
[----:B------:R-:W-:Y:S01]  /*06b0*/  UIADD3 UR7, UPT, UPT, UR7, UR8, URZ ;  /* 0x0000000807077290 */ /* 0x000fe2000fffe0ff */
[----:B----4-:R-:W-:Y:S01]  /*06c0*/  @P2 IMAD R0, R19, R0, UR18 ;  /* 0x0000001213002e24 */ /* 0x010fe2000f8e0200 */
[----:B--2---:R-:W-:Y:S01]  /*06d0*/  USHF.R.U32.HI UR8, URZ, 0x1, UR21 ;  /* 0x00000001ff087899 */ /* 0x004fe20008011615 */
[----:B---3--:R-:W-:Y:S01]  /*06e0*/  IMAD.WIDE.U32 R2, R12, UR18, R2 ;  /* 0x000000120c027c25 */ /* 0x008fe2000f8e0002 */
[----:B------:R-:W-:Y:S01]  /*06f0*/  USHF.R.U64 UR10, UR20, 0x1, UR21 ;  /* 0x00000001140a7899 */ /* 0x000fe20008001215 */
[----:B------:R-:W-:Y:S01]  /*0700*/  UMOV UR5, URZ ;  /* 0x000000ff00057c82 */ /* 0x000fe20008000000 */
[----:B------:R-:W-:Y:S01]  /*0710*/  UIMAD UR8, UR8, UR12, URZ ;  /* 0x0000000c080872a4 */ /* 0x000fe2000f8e02ff */
[----:B------:R-:W-:Y:S01]  /*0720*/  @P2 IMAD R0, R0, UR26, RZ ;  /* 0x0000001a00002c24 */ /* 0x000fe2000f8e02ff */
[----:B------:R-:W-:Y:S01]  /*0730*/  UIMAD.WIDE.U32 UR10, UR12, UR10, UR6 ;  /* 0x0000000a0c0a72a5 */ /* 0x000fe2000f8e0006 */
[----:B------:R-:W-:-:S02]  /*0740*/  UMOV UR4, URZ ;  /* 0x000000ff00047c82 */ /* 0x000fc40008000000 */
[----:B0-----:R-:W-:Y:S01]  /*0750*/  @P2 IMAD R7, R0, R7, RZ ;  /* 0x0000000700072224 */ /* 0x001fe200078e02ff */
[----:B------:R-:W-:Y:S02]  /*0760*/  UIADD3 UR6, UPT, UPT, UR11, UR8, URZ ;  /* 0x000000080b067290 */ /* 0x000fe4000fffe0ff */
[----:B------:R-:W-:Y:S01]  /*0770*/  ULEA UR7, UP0, UR10, UR22, 0x3 ;  /* 0x000000160a077291 */ /* 0x000fe2000f8018ff */
[----:B------:R-:W-:Y:S01]  /*0780*/  CS2R R198, SRZ ;  /* 0x0000000000c67805 */ /* 0x000fe2000001ff00 */
[----:B------:R-:W-:Y:S02]  /*0790*/  HFMA2 R151, -RZ, RZ, 0, 0 ;  /* 0x00000000ff977431 */ /* 0x000fe400000001ff */
[----:B------:R-:W-:Y:S01]  /*07a0*/  ULEA.HI.X UR10, UR10, UR23, UR6, 0x3, UP0 ;  /* 0x000000170a0a7291 */ /* 0x000fe200080f1c06 */
[----:B-1----:R-:W-:Y:S01]  /*07b0*/  @P2 IMAD.WIDE R198, R7, 0x10, R4 ;  /* 0x0000001007c62825 */ /* 0x002fe200078e0204 */
[----:B------:R-:W-:Y:S02]  /*07c0*/  MOV R149, RZ ;  /* 0x000000ff00957202 */ /* 0x000fe40000000f00 */
[----:B------:R-:W-:Y:S01]  /*07d0*/  @P0 R2UR UR5, R8 ;  /* 0x00000000080502ca */ /* 0x000fe200000e0000 */
[----:B------:R-:W-:Y:S01]  /*07e0*/  IMAD R8, R13, UR18, R3 ;  /* 0x000000120d087c24 */ /* 0x000fe2000f8e0203 */
[----:B------:R-:W-:-:S04]  /*07f0*/  IADD3 R2, P0, PT, R2, UR24, RZ ;  /* 0x0000001802027c10 */ /* 0x000fc8000ff1e0ff */
[----:B------:R-:W-:Y:S02]  /*0800*/  IADD3.X R8, PT, PT, R8, UR25, RZ, P0, !PT ;  /* 0x0000001908087c10 */ /* 0x000fe400087fe4ff */
[----:B------:R-:W-:Y:S02]  /*0810*/  @P1 R2UR UR4, R9 ;  /* 0x00000000090412ca */ /* 0x000fe400000e0000 */
[----:B-----5:R-:W-:Y:S02]  /*0820*/  LEA R3, P0, R2, R14, 0x2 ;  /* 0x0000000e02037211 */ /* 0x020fe400078010ff */
[----:B------:R-:W-:Y:S02]  /*0830*/  LEA R0, P1, R6, R16, 0x2 ;  /* 0x0000001006007211 */ /* 0x000fe400078210ff */
        /* <DEDUP_REMOVED lines=9> */
[----:B------:R-:W-:Y:S01]  /*08d0*/  R2UR UR19, R3 ;  /* 0x00000000031372ca */ /* 0x000fe200000e0000 */
[----:B------:R-:W-:Y:S01]  /*08e0*/  UMOV UR12, UR15 ;  /* 0x0000000f000c7c82 */ /* 0x000fe20008000000 */
[----:B------:R-:W-:Y:S02]  /*08f0*/  R2UR UR36, R4 ;  /* 0x00000000042472ca */ /* 0x000fe400000e0000 */
[----:B------:R-:W-:-:S02]  /*0900*/  R2UR UR37, R0 ;  /* 0x00000000002572ca */ /* 0x000fc400000e0000 */
[----:B------:R-:W-:Y:S02]  /*0910*/  R2UR UR38, R2 ;  /* 0x00000000022672ca */ /* 0x000fe400000e0000 */
[----:B------:R-:W-:Y:S02]  /*0920*/  MOV R149, RZ ;  /* 0x000000ff00957202 */ /* 0x000fe40000000f00 */
[----:B------:R-:W-:Y:S02]  /*0930*/  MOV R151, RZ ;  /* 0x000000ff00977202 */ /* 0x000fe40000000f00 */
[----:B--2---:R-:W-:Y:S01]  /*0940*/  MOV R144, UR11 ;  /* 0x0000000b00907c02 */ /* 0x004fe20008000f00 */
[----:B------:R-:W-:Y:S01]  /*0950*/  UMOV UR11, UR14 ;  /* 0x0000000e000b7c82 */ /* 0x000fe20008000000 */
[----:B-1----:R-:W-:Y:S01]  /*0960*/  ULEA UR6, UR8, UR6, 0x18 ;  /* 0x0000000608067291 */ /* 0x002fe2000f8ec0ff */
[C---:B0-----:R-:W-:Y:S02]  /*0970*/  LEA.HI R39, R38.reuse, R38, RZ, 0x1e ;  /* 0x0000002626277211 */ /* 0x041fe400078ff0ff */
[----:B------:R-:W-:-:S02]  /*0980*/  LOP3.LUT R147, R38, 0x1f, RZ, 0xc0, !PT ;  /* 0x0000001f26937812 */ /* 0x000fc400078ec0ff */
[C---:B------:R-:W-:Y:S02]  /*0990*/  IADD3 R145, PT, PT, R38.reuse, 0x200, RZ ;  /* 0x0000020026917810 */ /* 0x040fe40007ffe0ff */
[----:B------:R-:W-:Y:S02]  /*09a0*/  LOP3.LUT R6, R38, 0x3e0, RZ, 0xc0, !PT ;  /* 0x000003e026067812 */ /* 0x000fe400078ec0ff */
[----:B------:R-:W-:-:S07]  /*09b0*/  LEA R39, R39, UR6, 0x4 ;  /* 0x0000000627277c11 */ /* 0x000fce000f8e20ff */
.L_x_4438:
[----:B------:R-:W-:Y:S01]  /*09c0*/  BAR.SYNC.DEFER_BLOCKING 0x0 ;  /* 0x0000000000007b1d */ /* 0x000fe20000010000 */
[----:B------:R-:W-:Y:S02]  /*09d0*/  SHF.L.U32 R38, R38, 0x2, RZ ;  /* 0x0000000226267819 */ /* 0x000fe400000006ff */
[----:B0-----:R-:W-:Y:S02]  /*09e0*/  MOV R2, UR11 ;  /* 0x0000000b00027c02 */ /* 0x001fe40008000f00 */
[----:B------:R-:W-:Y:S02]  /*09f0*/  LOP3.LUT R38, R38, 0xf80, RZ, 0xc0, !PT ;  /* 0x00000f8026267812 */ /* 0x000fe400078ec0ff */
[----:B------:R-:W-:Y:S02]  /*0a00*/  MOV R3, UR12 ;  /* 0x0000000c00037c02 */ /* 0x000fe40008000f00 */
[----:B------:R-:W-:-:S05]  /*0a10*/  LOP3.LUT R0, R38, R147, RZ, 0xfc, !PT ;  /* 0x0000009326007212 */ /* 0x000fca00078efcff */
[----:B------:R-:W-:-:S05]  /*0a20*/  IMAD.WIDE.U32 R2, R0, 0x10, R2 ;  /* 0x0000001000027825 */ /* 0x000fca00078e0002 */
[----:B------:R-:W2:Y:S04]  /*0a30*/  LDG.E.128 R8, desc[UR16][R2.64] ;  /* 0x0000001002087981 */ /* 0x000ea8000c1e1d00 */
[----:B------:R-:W3:Y:S04]  /*0a40*/  LDG.E.128 R12, desc[UR16][R2.64+0x200] ;  /* 0x00020010020c7981 */ /* 0x000ee8000c1e1d00 */
[----:B------:R-:W4:Y:S04]  /*0a50*/  LDG.E.128 R16, desc[UR16][R2.64+0x400] ;  /* 0x0004001002107981 */ /* 0x000f28000c1e1d00 */
[----:B------:R0:W5:Y:S01]  /*0a60*/  LDG.E.128 R20, desc[UR16][R2.64+0x600] ;  /* 0x0006001002147981 */ /* 0x000162000c1e1d00 */
[----:B------:R-:W1:Y:S01]  /*0a70*/  S2UR UR8, SR_CgaCtaId ;  /* 0x00000000000879c3 */ /* 0x000e620000008800 */
[----:B------:R-:W-:Y:S01]  /*0a80*/  UMOV UR6, 0x400 ;  /* 0x0000040000067882 */ /* 0x000fe20000000000 */
[----:B------:R-:W-:Y:S01]  /*0a90*/  HFMA2 R5, -RZ, RZ, 0, 9.5367431640625e-07 ;  /* 0x00000010ff057431 */ /* 0x000fe200000001ff */
[----:B------:R-:W0:Y:S01]  /*0aa0*/  S2R R37, SR_LANEID ;  /* 0x0000000000257919 */ /* 0x000e220000000000 */
[----:B-1----:R-:W-:-:S03]  /*0ab0*/  ULEA UR6, UR8, UR6, 0x18 ;  /* 0x0000000608067291 */ /* 0x002fc6000f8ec0ff */
[----:B------:R-:W-:Y:S02]  /*0ac0*/  UMOV UR8, UR13 ;  /* 0x0000000d00087c82 */ /* 0x000fe40008000000 */
[----:B0-----:R-:W-:Y:S01]  /*0ad0*/  IMAD.WIDE.U32 R2, R0, R5, UR8 ;  /* 0x0000000800027e25 */ /* 0x001fe2000f8e0005 */
[-C--:B------:R-:W-:Y:S02]  /*0ae0*/  IADD3 R36, PT, PT, R38, R37.reuse, RZ ;  /* 0x0000002526247210 */ /* 0x080fe40007ffe0ff */
[----:B------:R-:W-:Y:S02]  /*0af0*/  IADD3 R35, PT, PT, R6, R37, RZ ;  /* 0x0000002506237210 */ /* 0x000fe40007ffe0ff */
[----:B------:R-:W-:Y:S02]  /*0b00*/  LEA R36, R36, UR6, 0x4 ;  /* 0x0000000624247c11 */ /* 0x000fe4000f8e20ff */
[----:B------:R-:W-:-:S03]  /*0b10*/  LEA R35, R35, UR6, 0x6 ;  /* 0x0000000623237c11 */ /* 0x000fc6000f8e30ff */
        /* <DEDUP_REMOVED lines=13> */
[----:B------:R0:W5:Y:S01]  /*0bf0*/  LDG.E.128 R28, desc[UR16][R2.64+0x600] ;  /* 0x00060010021c7981 */ /* 0x000162000c1e1d00 */
[----:B------:R-:W-:-:S02]  /*0c00*/  MOV R12, UR19 ;  /* 0x00000013000c7c02 */ /* 0x000fc40008000f00 */
[----:B------:R-:W-:-:S03]  /*0c10*/  MOV R13, UR36 ;  /* 0x00000024000d7c02 */ /* 0x000fc60008000f00 */
[----:B------:R-:W-:Y:S01]  /*0c20*/  IMAD.WIDE.U32 R12, R0, 0x10, R12 ;  /* 0x00000010000c7825 */ /* 0x000fe200078e000c */
[----:B0-----:R-:W0:Y:S01]  /*0c30*/  LDC.64 R2, c[0x0][0x410] ;  /* 0x00010400ff027b82 */ /* 0x001e220000000a00 */
[----:B--2---:R1:W-:Y:S04]  /*0c40*/  STS.128 [R36], R16 ;  /* 0x0000001024007388 */ /* 0x0043e80000000c00 */
[----:B---3--:R2:W-:Y:S04]  /*0c50*/  STS.128 [R36+0x200], R20 ;  /* 0x0002001424007388 */ /* 0x0085e80000000c00 */
[----:B----4-:R-:W-:Y:S04]  /*0c60*/  STS.128 [R36+0x400], R24 ;  /* 0x0004001824007388 */ /* 0x010fe80000000c00 */
[----:B-----5:R-:W-:Y:S01]  /*0c70*/  STS.128 [R36+0x600], R28 ;  /* 0x0006001c24007388 */ /* 0x020fe20000000c00 */
[----:B------:R-:W-:-:S03]  /*0c80*/  NOP ;  /* 0x0000000000007918 */ /* 0x000fc60000000000 */
[----:B------:R-:W3:Y:S04]  /*0c90*/  LDS.128 R40, [R35] ;  /* 0x0000000023287984 */ /* 0x000ee80000000c00 */
[----:B------:R-:W4:Y:S04]  /*0ca0*/  LDS.128 R44, [R35+0x10] ;  /* 0x00001000232c7984 */ /* 0x000f280000000c00 */
[----:B------:R0:W0:Y:S04]  /*0cb0*/  LDS.128 R8, [R35+0x20] ;  /* 0x0000200023087984 */ /* 0x0000280000000c00 */
[----:B------:R0:W0:Y:S01]  /*0cc0*/  LDS.128 R4, [R35+0x30] ;  /* 0x0000300023047984 */ /* 0x0000220000000c00 */
[----:B------:R-:W-:Y:S06]  /*0cd0*/  BAR.SYNC.DEFER_BLOCKING 0x0 ;  /* 0x0000000000007b1d */ /* 0x000fec0000010000 */
[----:B-1----:R-:W5:Y:S04]  /*0ce0*/  LDG.E.128 R16, desc[UR16][R12.64] ;  /* 0x000000100c107981 */ /* 0x002f68000c1e1d00 */
[----:B--2---:R-:W2:Y:S04]  /*0cf0*/  LDG.E.128 R20, desc[UR16][R12.64+0x200] ;  /* 0x000200100c147981 */ /* 0x004ea8000c1e1d00 */
[----:B------:R-:W2:Y:S04]  /*0d00*/  LDG.E.128 R48, desc[UR16][R12.64+0x400] ;  /* 0x000400100c307981 */ /* 0x000ea8000c1e1d00 */
[----:B------:R-:W2:Y:S01]  /*0d10*/  LDG.E.128 R52, desc[UR16][R12.64+0x600] ;  /* 0x000600100c347981 */ /* 0x000ea2000c1e1d00 */
[----:B---3--:R-:W-:Y:S01]  /*0d20*/  FADD.FTZ R33, R40, UR4 ;  /* 0x0000000428217e21 */ /* 0x008fe20008010000 */
[----:B------:R-:W-:Y:S01]  /*0d30*/  FADD.FTZ R34, R41, UR4 ;  /* 0x0000000429227e21 */ /* 0x000fe20008010000 */
[----:B------:R-:W-:Y:S01]  /*0d40*/  FADD.FTZ R31, R42, UR4 ;  /* 0x000000042a1f7e21 */ /* 0x000fe20008010000 */
[----:B------:R-:W-:Y:S01]  /*0d50*/  FADD.FTZ R32, R43, UR4 ;  /* 0x000000042b207e21 */ /* 0x000fe20008010000 */
[----:B----4-:R-:W-:Y:S01]  /*0d60*/  FADD.FTZ R29, R44, UR4 ;  /* 0x000000042c1d7e21 */ /* 0x010fe20008010000 */
        /* <DEDUP_REMOVED lines=9> */
[----:B-----5:R1:W-:Y:S04]  /*0e00*/  STS.128 [R36], R16 ;  /* 0x0000001024007388 */ /* 0x0203e80000000c00 */
[----:B--2---:R1:W-:Y:S04]  /*0e10*/  STS.128 [R36+0x200], R20 ;  /* 0x0002001424007388 */ /* 0x0043e80000000c00 */
[----:B------:R1:W-:Y:S04]  /*0e20*/  STS.128 [R36+0x400], R48 ;  /* 0x0004003024007388 */ /* 0x0003e80000000c00 */
[----:B------:R1:W-:Y:S01]  /*0e30*/  STS.128 [R36+0x600], R52 ;  /* 0x0006003424007388 */ /* 0x0003e20000000c00 */
[----:B------:R-:W-:Y:S01]  /*0e40*/  NOP ;  /* 0x0000000000007918 */ /* 0x000fe20000000000 */
[----:B0-----:R-:W-:Y:S05]  /*0e50*/  @P0 BRA `(.L_x_4306) ;  /* 0x0000000000780947 */ /* 0x001fea0003800000 */
[----:B------:R-:W-:Y:S01]  /*0e60*/  FMUL.FTZ R33, R33, 1.4426950216293334961 ;  /* 0x3fb8aa3b21217820 */ /* 0x000fe20000410000 */
[----:B------:R-:W-:Y:S02]  /*0e70*/  MOV R15, 0x3e800000 ;  /* 0x3e800000000f7802 */ /* 0x000fe40000000f00 */
[----:B-1----:R-:W-:Y:S01]  /*0e80*/  MOV R16, 0x3d39bf78 ;  /* 0x3d39bf7800107802 */ /* 0x002fe20000000f00 */
        /* <DEDUP_REMOVED lines=27> */
.L_x_4306:
[----:B------:R-:W-:Y:S05]  /*1040*/  BSYNC.RECONVERGENT B0 ;  /* 0x0000000000007941 */ /* 0x000fea0003800200 */
.L_x_4305:
[----:B------:R-:W-:Y:S01]  /*1050*/  BSSY.RECONVERGENT B0, `(.L_x_4307) ;  /* 0x0000022000007945 */ /* 0x000fe20003800200 */
[----:B------:R-:W-:Y:S01]  /*1060*/  FSETP.GTU.FTZ.AND P0, PT, R27, 20, PT ;  /* 0x41a000001b00780b */ /* 0x000fe20003f1c000 */
[----:B------:R-:W-:Y:S02]  /*1070*/  FADD.FTZ R28, R47, UR4 ;  /* 0x000000042f1c7e21 */ /* 0x000fe40008010000 */
[----:B------:R-:W-:Y:S10]  /*1080*/  @P1 BRA `(.L_x_4308) ;  /* 0x0000000000781947 */ /* 0x000ff40003800000 */
[----:B------:R-:W-:Y:S01]  /*1090*/  FMUL.FTZ R34, R34, 1.4426950216293334961 ;  /* 0x3fb8aa3b22227820 */ /* 0x000fe20000410000 */
[----:B-1----:R-:W-:Y:S01]  /*10a0*/  HFMA2 R17, -RZ, RZ, 1.625, 0 ;  /* 0x3e800000ff117431 */ /* 0x002fe200000001ff */
        /* <DEDUP_REMOVED lines=28> */
.L_x_4308:
[----:B------:R-:W-:Y:S05]  /*1270*/  BSYNC.RECONVERGENT B0 ;  /* 0x0000000000007941 */ /* 0x000fea0003800200 */
.L_x_4307:
[----:B------:R-:W-:Y:S01]  /*1280*/  BSSY.RECONVERGENT B0, `(.L_x_4309) ;  /* 0x0000022000007945 */ /* 0x000fe20003800200 */
[----:B------:R-:W-:Y:S01]  /*1290*/  FSETP.GTU.FTZ.AND P1, PT, R28, 20, PT ;  /* 0x41a000001c00780b */ /* 0x000fe20003f3c000 */
[----:B------:R-:W-:Y:S02]  /*12a0*/  FADD.FTZ R25, R8, UR4 ;  /* 0x0000000408197e21 */ /* 0x000fe40008010000 */
[----:B------:R-:W-:Y:S10]  /*12b0*/  @P2 BRA `(.L_x_4310) ;  /* 0x0000000000782947 */ /* 0x000ff40003800000 */
[----:B------:R-:W-:Y:S01]  /*12c0*/  FMUL.FTZ R31, R31, 1.4426950216293334961 ;  /* 0x3fb8aa3b1f1f7820 */ /* 0x000fe20000410000 */
[----:B------:R-:W-:Y:S01]  /*12d0*/  HFMA2 R14, -RZ, RZ, 1.625, 0 ;  /* 0x3e800000ff0e7431 */ /* 0x000fe200000001ff */
[----:B-1----:R-:W-:Y:S02]  /*12e0*/  MOV R17, 0x3d39bf78 ;  /* 0x3d39bf7800117802 */ /* 0x002fe40000000f00 */
        /* <DEDUP_REMOVED lines=27> */
.L_x_4310:
[----:B------:R-:W-:Y:S05]  /*14a0*/  BSYNC.RECONVERGENT B0 ;  /* 0x0000000000007941 */ /* 0x000fea0003800200 */
.L_x_4309:
        /* <DEDUP_REMOVED lines=34> */
.L_x_4312:
[----:B------:R-:W-:Y:S05]  /*16d0*/  BSYNC.RECONVERGENT B0 ;  /* 0x0000000000007941 */ /* 0x000fea0003800200 */
.L_x_4311:
[----:B------:R-:W-:Y:S01]  /*16e0*/  BSSY.RECONVERGENT B0, `(.L_x_4313) ;  /* 0x0000022000007945 */ /* 0x000fe20003800200 */
[----:B------:R-:W-:Y:S01]  /*16f0*/  FSETP.GTU.FTZ.AND P3, PT, R26, 20, PT ;  /* 0x41a000001a00780b */ /* 0x000fe20003f7c000 */
[----:B-1----:R-:W-:Y:S02]  /*1700*/  FADD.FTZ R23, R10, UR4 ;  /* 0x000000040a177e21 */ /* 0x002fe40008010000 */
        /* <DEDUP_REMOVED lines=31> */
.L_x_4314:
[----:B------:R-:W-:Y:S05]  /*1900*/  BSYNC.RECONVERGENT B0 ;  /* 0x0000000000007941 */ /* 0x000fea0003800200 */
.L_x_4313:
        /* <DEDUP_REMOVED lines=34> */
.L_x_4316:
[----:B------:R-:W-:Y:S05]  /*1b30*/  BSYNC.RECONVERGENT B0 ;  /* 0x0000000000007941 */ /* 0x000fea0003800200 */
.L_x_4315:
        /* <DEDUP_REMOVED lines=34> */
.L_x_4318:
[----:B------:R-:W-:Y:S05]  /*1d60*/  BSYNC.RECONVERGENT B0 ;  /* 0x0000000000007941 */ /* 0x000fea0003800200 */
.L_x_4317:
        /* <DEDUP_REMOVED lines=34> */
.L_x_4320:
[----:B------:R-:W-:Y:S05]  /*1f90*/  BSYNC.RECONVERGENT B0 ;  /* 0x0000000000007941 */ /* 0x000fea0003800200 */
.L_x_4319:
        /* <DEDUP_REMOVED lines=34> */
.L_x_4322:
[----:B------:R-:W-:Y:S05]  /*21c0*/  BSYNC.RECONVERGENT B0 ;  /* 0x0000000000007941 */ /* 0x000fea0003800200 */
.L_x_4321:
        /* <DEDUP_REMOVED lines=34> */
.L_x_4324:
[----:B------:R-:W-:Y:S05]  /*23f0*/  BSYNC.RECONVERGENT B0 ;  /* 0x0000000000007941 */ /* 0x000fea0003800200 */
.L_x_4323:
        /* <DEDUP_REMOVED lines=33> */
.L_x_4326:
[----:B------:R-:W-:Y:S05]  /*2610*/  BSYNC.RECONVERGENT B0 ;  /* 0x0000000000007941 */ /* 0x000fea0003800200 */
.L_x_4325:
        /* <DEDUP_REMOVED lines=32> */
.L_x_4328:
[----:B------:R-:W-:Y:S05]  /*2820*/  BSYNC.RECONVERGENT B0 ;  /* 0x0000000000007941 */ /* 0x000fea0003800200 */
.L_x_4327:
        /* <DEDUP_REMOVED lines=32> */
.L_x_4330:
[----:B------:R-:W-:Y:S05]  /*2a30*/  BSYNC.RECONVERGENT B0 ;  /* 0x0000000000007941 */ /* 0x000fea0003800200 */
.L_x_4329:
        /* <DEDUP_REMOVED lines=32> */
.L_x_4332:
[----:B------:R-:W-:Y:S05]  /*2c40*/  BSYNC.RECONVERGENT B0 ;  /* 0x0000000000007941 */ /* 0x000fea0003800200 */
.L_x_4331:
        /* <DEDUP_REMOVED lines=32> */
.L_x_4334:
[----:B------:R-:W-:Y:S05]  /*2e50*/  BSYNC.RECONVERGENT B0 ;  /* 0x0000000000007941 */ /* 0x000fea0003800200 */
.L_x_4333:
        /* <DEDUP_REMOVED lines=32> */
.L_x_4336:
[----:B------:R-:W-:Y:S05]  /*3060*/  BSYNC.RECONVERGENT B0 ;  /* 0x0000000000007941 */ /* 0x000fea0003800200 */
.L_x_4335:
[----:B------:R-:W0:Y:S01]  /*3070*/  S2UR UR6, SR_CTAID.X ;  /* 0x00000000000679c3 */ /* 0x000e220000002500 */
[----:B------:R-:W-:Y:S01]  /*3080*/  HFMA2 R17, -RZ, RZ, 0, 0 ;  /* 0x00000000ff117431 */ /* 0x000fe200000001ff */
[----:B------:R-:W-:Y:S01]  /*3090*/  IADD3 R16, PT, PT, R144, -0x1, RZ ;  /* 0xffffffff90107810 */ /* 0x000fe20007ffe0ff */
[----:B------:R-:W-:Y:S01]  /*30a0*/  LDS.128 R12, [R35+0x20] ;  /* 0x00002000230c7984 */ /* 0x000fe20000000c00 */
[----:B------:R-:W1:Y:S02]  /*30b0*/  LDCU.64 UR14, c[0x0][0x510] ;  /* 0x0000a200ff0e77ac */ /* 0x000e640008000a00 */
[----:B------:R-:W-:Y:S01]  /*30c0*/  SHF.L.U32 R16, R16, 0xb, RZ ;  /* 0x0000000b10107819 */ /* 0x000fe200000006ff */
[----:B------:R-:W-:Y:S01]  /*30d0*/  LDS.128 R40, [R35+0x30] ;  /* 0x0000300023287984 */ /* 0x000fe20000000c00 */
[----:B------:R-:W2:Y:S08]  /*30e0*/  LDC.64 R6, c[0x0][0x418] ;  /* 0x00010600ff067b82 */ /* 0x000eb00000000a00 */
[----:B------:R-:W3:Y:S01]  /*30f0*/  LDC.64 R8, c[0x0][0x488] ;  /* 0x00012200ff087b82 */ /* 0x000ee20000000a00 */
[----:B0-----:R-:W-:-:S07]  /*3100*/  IMAD.WIDE.U32 R4, R2, UR6, R16 ;  /* 0x0000000602047c25 */ /* 0x001fce000f8e0010 */
[----:B------:R-:W0:Y:S01]  /*3110*/  LDC.64 R46, c[0x0][0x420] ;  /* 0x00010800ff2e7b82 */ /* 0x000e220000000a00 */
[----:B------:R-:W-:Y:S02]  /*3120*/  IMAD R5, R3, UR6, R5 ;  /* 0x0000000603057c24 */ /* 0x000fe4000f8e0205 */
[----:B--2---:R-:W-:-:S05]  /*3130*/  IMAD.WIDE.U32 R2, R6, UR18, R4 ;  /* 0x0000001206027c25 */ /* 0x004fca000f8e0004 */
[----:B------:R-:W2:Y:S01]  /*3140*/  LDC.64 R48, c[0x0][0x428] ;  /* 0x00010a00ff307b82 */ /* 0x000ea20000000a00 */
[----:B------:R-:W-:Y:S02]  /*3150*/  IMAD R3, R7, UR18, R3 ;  /* 0x0000001207037c24 */ /* 0x000fe4000f8e0203 */
[----:B------:R-:W-:Y:S01]  /*3160*/  LDS.128 R4, [R35] ;  /* 0x0000000023047984 */ /* 0x000fe20000000c00 */
[----:B---3--:R-:W-:-:S04]  /*3170*/  LEA R8, P0, R2, R8, 0x2 ;  /* 0x0000000802087211 */ /* 0x008fc800078010ff */
[----:B------:R-:W3:Y:S01]  /*3180*/  LDC.64 R50, c[0x0][0x478] ;  /* 0x00011e00ff327b82 */ /* 0x000ee20000000a00 */
[----:B------:R-:W-:-:S03]  /*3190*/  LEA.HI.X R9, R2, R9, R3, 0x2, P0 ;  /* 0x0000000902097211 */ /* 0x000fc600000f1403 */
[----:B------:R-:W-:-:S04]  /*31a0*/  IMAD.WIDE.U32 R2, R0, 0x10, R8 ;  /* 0x0000001000027825 */ /* 0x000fc800078e0008 */
[----:B------:R-:W4:Y:S01]  /*31b0*/  LDC.64 R94, c[0x0][0x508] ;  /* 0x00014200ff5e7b82 */ /* 0x000f220000000a00 */
[----:B------:R-:W-:Y:S07]  /*31c0*/  LDS.128 R8, [R35+0x10] ;  /* 0x0000100023087984 */ /* 0x000fee0000000c00 */
[----:B------:R-:W-:Y:S06]  /*31d0*/  BAR.SYNC.DEFER_BLOCKING 0x0 ;  /* 0x0000000000007b1d */ /* 0x000fec0000010000 */
[----:B------:R-:W5:Y:S04]  /*31e0*/  LDG.E.128 R56, desc[UR16][R2.64] ;  /* 0x0000001002387981 */ /* 0x000f68000c1e1d00 */
[----:B------:R-:W4:Y:S04]  /*31f0*/  LDG.E.128 R64, desc[UR16][R2.64+0x200] ;  /* 0x0002001002407981 */ /* 0x000f28000c1e1d00 */
[----:B------:R-:W4:Y:S04]  /*3200*/  LDG.E.128 R72, desc[UR16][R2.64+0x400] ;  /* 0x0004001002487981 */ /* 0x000f28000c1e1d00 */
[----:B------:R1:W4:Y:S01]  /*3210*/  LDG.E.128 R76, desc[UR16][R2.64+0x600] ;  /* 0x00060010024c7981 */ /* 0x000322000c1e1d00 */
[----:B0-----:R-:W-:-:S04]  /*3220*/  IMAD.WIDE.U32 R44, R46, UR6, R16 ;  /* 0x000000062e2c7c25 */ /* 0x001fc8000f8e0010 */
[----:B------:R-:W-:Y:S02]  /*3230*/  IMAD R45, R47, UR6, R45 ;  /* 0x000000062f2d7c24 */ /* 0x000fe4000f8e022d */
[----:B--2---:R-:W-:-:S04]  /*3240*/  IMAD.WIDE.U32 R44, R48, UR18, R44 ;  /* 0x00000012302c7c25 */ /* 0x004fc8000f8e002c */
[----:B------:R-:W-:Y:S01]  /*3250*/  IMAD R18, R49, UR18, R45 ;  /* 0x0000001231127c24 */ /* 0x000fe2000f8e022d */
[----:B---3--:R-:W-:-:S04]  /*3260*/  LEA R46, P0, R44, R50, 0x2 ;  /* 0x000000322c2e7211 */ /* 0x008fc800078010ff */
[----:B------:R-:W-:-:S03]  /*3270*/  LEA.HI.X R47, R44, R51, R18, 0x2, P0 ;  /* 0x000000332c2f7211 */ /* 0x000fc600000f1412 */
[----:B-1----:R-:W-:Y:S01]  /*3280*/  IMAD.WIDE.U32 R2, R0, 0x10, R46 ;  /* 0x0000001000027825 */ /* 0x002fe200078e002e */
[----:B-----5:R0:W-:Y:S04]  /*3290*/  STS.128 [R36], R56 ;  /* 0x0000003824007388 */ /* 0x0201e80000000c00 */
[----:B----4-:R-:W-:Y:S04]  /*32a0*/  STS.128 [R36+0x200], R64 ;  /* 0x0002004024007388 */ /* 0x010fe80000000c00 */
[----:B------:R1:W-:Y:S04]  /*32b0*/  STS.128 [R36+0x400], R72 ;  /* 0x0004004824007388 */ /* 0x0003e80000000c00 */
[----:B------:R2:W-:Y:S01]  /*32c0*/  STS.128 [R36+0x600], R76 ;  /* 0x0006004c24007388 */ /* 0x0005e20000000c00 */
[----:B------:R-:W-:-:S03]  /*32d0*/  NOP ;  /* 0x0000000000007918 */ /* 0x000fc60000000000 */
[----:B------:R-:W3:Y:S04]  /*32e0*/  LDS.128 R60, [R35] ;  /* 0x00000000233c7984 */ /* 0x000ee80000000c00 */
[----:B------:R-:W4:Y:S04]  /*32f0*/  LDS.128 R44, [R35+0x10] ;  /* 0x00001000232c7984 */ /* 0x000f280000000c00 */
[----:B------:R-:W5:Y:S04]  /*3300*/  LDS.128 R48, [R35+0x20] ;  /* 0x0000200023307984 */ /* 0x000f680000000c00 */
[----:B------:R-:W5:Y:S01]  /*3310*/  LDS.128 R52, [R35+0x30] ;  /* 0x0000300023347984 */ /* 0x000f620000000c00 */
[----:B------:R-:W-:Y:S06]  /*3320*/  BAR.SYNC.DEFER_BLOCKING 0x0 ;  /* 0x0000000000007b1d */ /* 0x000fec0000010000 */
[----:B------:R-:W5:Y:S04]  /*3330*/  LDG.E.128 R68, desc[UR16][R2.64] ;  /* 0x0000001002447981 */ /* 0x000f68000c1e1d00 */
[----:B0-----:R-:W5:Y:S04]  /*3340*/  LDG.E.128 R56, desc[UR16][R2.64+0x200] ;  /* 0x0002001002387981 */ /* 0x001f68000c1e1d00 */
[----:B-1----:R-:W5:Y:S04]  /*3350*/  LDG.E.128 R72, desc[UR16][R2.64+0x400] ;  /* 0x0004001002487981 */ /* 0x002f68000c1e1d00 */
[----:B--2---:R0:W2:Y:S01]  /*3360*/  LDG.E.128 R76, desc[UR16][R2.64+0x600] ;  /* 0x00060010024c7981 */ /* 0x0040a2000c1e1d00 */
[----:B---3--:R-:W-:Y:S01]  /*3370*/  FMUL.FTZ R64, R61, -1.4426950216293334961 ;  /* 0xbfb8aa3b3d407820 */ /* 0x008fe20000410000 */
[----:B------:R-:W-:Y:S01]  /*3380*/  FMUL.FTZ R65, R62, -1.4426950216293334961 ;  /* 0xbfb8aa3b3e417820 */ /* 0x000fe20000410000 */
[----:B------:R-:W-:Y:S01]  /*3390*/  FMUL.FTZ R66, R63, -1.4426950216293334961 ;  /* 0xbfb8aa3b3f427820 */ /* 0x000fe20000410000 */
[----:B----4-:R-:W-:Y:S01]  /*33a0*/  FMUL.FTZ R67, R44, -1.4426950216293334961 ;  /* 0xbfb8aa3b2c437820 */ /* 0x010fe20000410000 */
[----:B------:R-:W-:Y:S01]  /*33b0*/  FMUL.FTZ R80, R46, -1.4426950216293334961 ;  /* 0xbfb8aa3b2e507820 */ /* 0x000fe20000410000 */
[----:B-----5:R-:W-:Y:S01]  /*33c0*/  FMUL.FTZ R84, R48, -1.4426950216293334961 ;  /* 0xbfb8aa3b30547820 */ /* 0x020fe20000410000 */
[----:B------:R-:W1:Y:S01]  /*33d0*/  MUFU.EX2 R64, R64 ;  /* 0x0000004000407308 */ /* 0x000e620000000800 */
[----:B------:R-:W-:Y:S01]  /*33e0*/  FMUL.FTZ R85, R49, -1.4426950216293334961 ;  /* 0xbfb8aa3b31557820 */ /* 0x000fe20000410000 */
[----:B------:R-:W-:Y:S01]  /*33f0*/  FMUL.FTZ R18, R60, -1.4426950216293334961 ;  /* 0xbfb8aa3b3c127820 */ /* 0x000fe20000410000 */
[----:B0-----:R-:W-:Y:S01]  /*3400*/  FMUL.FTZ R2, R45, -1.4426950216293334961 ;  /* 0xbfb8aa3b2d027820 */ /* 0x001fe20000410000 */
[----:B------:R-:W-:Y:S01]  /*3410*/  FMUL.FTZ R81, R47, -1.4426950216293334961 ;  /* 0xbfb8aa3b2f517820 */ /* 0x000fe20000410000 */
[----:B------:R-:W-:Y:S01]  /*3420*/  FMUL.FTZ R88, R50, -1.4426950216293334961 ;  /* 0xbfb8aa3b32587820 */ /* 0x000fe20000410000 */
[----:B------:R-:W-:Y:S01]  /*3430*/  FMUL.FTZ R89, R51, -1.4426950216293334961 ;  /* 0xbfb8aa3b33597820 */ /* 0x000fe20000410000 */
[----:B------:R-:W-:Y:S01]  /*3440*/  FMUL.FTZ R91, R53, -1.4426950216293334961 ;  /* 0xbfb8aa3b355b7820 */ /* 0x000fe20000410000 */
[----:B------:R-:W0:Y:S01]  /*3450*/  MUFU.EX2 R65, R65 ;  /* 0x0000004100417308 */ /* 0x000e220000000800 */
[----:B------:R-:W-:Y:S01]  /*3460*/  FMUL.FTZ R92, R54, -1.4426950216293334961 ;  /* 0xbfb8aa3b365c7820 */ /* 0x000fe20000410000 */
[----:B------:R-:W-:Y:S01]  /*3470*/  FMUL.FTZ R93, R55, -1.4426950216293334961 ;  /* 0xbfb8aa3b375d7820 */ /* 0x000fe20000410000 */
[----:B------:R-:W-:-:S05]  /*3480*/  FMUL.FTZ R90, R52, -1.4426950216293334961 ;  /* 0xbfb8aa3b345a7820 */ /* 0x000fca0000410000 */
[----:B------:R-:W3:Y:S01]  /*3490*/  MUFU.EX2 R66, R66 ;  /* 0x0000004200427308 */ /* 0x000ee20000000800 */
[----:B-1----:R-:W-:-:S07]  /*34a0*/  FADD.FTZ R64, R64, 1 ;  /* 0x3f80000040407421 */ /* 0x002fce0000010000 */
[----:B------:R-:W1:Y:S01]  /*34b0*/  MUFU.EX2 R67, R67 ;  /* 0x0000004300437308 */ /* 0x000e620000000800 */
[----:B0-----:R-:W-:-:S07]  /*34c0*/  FADD.FTZ R65, R65, 1 ;  /* 0x3f80000041417421 */ /* 0x001fce0000010000 */
[----:B------:R-:W0:Y:S01]  /*34d0*/  MUFU.EX2 R82, R80 ;  /* 0x0000005000527308 */ /* 0x000e220000000800 */
[----:B---3--:R-:W-:-:S07]  /*34e0*/  FADD.FTZ R66, R66, 1 ;  /* 0x3f80000042427421 */ /* 0x008fce0000010000 */
[----:B------:R-:W3:Y:S01]  /*34f0*/  MUFU.EX2 R86, R84 ;  /* 0x0000005400567308 */ /* 0x000ee20000000800 */
[----:B-1----:R-:W-:-:S07]  /*3500*/  FADD.FTZ R67, R67, 1 ;  /* 0x3f80000043437421 */ /* 0x002fce0000010000 */
[----:B------:R-:W1:Y:S01]  /*3510*/  MUFU.EX2 R87, R85 ;  /* 0x0000005500577308 */ /* 0x000e620000000800 */
[----:B0-----:R-:W-:-:S07]  /*3520*/  FADD.FTZ R82, R82, 1 ;  /* 0x3f80000052527421 */ /* 0x001fce0000010000 */
[----:B------:R-:W0:Y:S01]  /*3530*/  MUFU.RCP R80, R64 ;  /* 0x0000004000507308 */ /* 0x000e220000001000 */
[----:B---3--:R-:W-:-:S07]  /*3540*/  FADD.FTZ R86, R86, 1 ;  /* 0x3f80000056567421 */ /* 0x008fce0000010000 */
[----:B------:R-:W3:Y:S01]  /*3550*/  MUFU.RCP R85, R65 ;  /* 0x0000004100557308 */ /* 0x000ee20000001000 */
[----:B-1----:R-:W-:-:S07]  /*3560*/  FADD.FTZ R87, R87, 1 ;  /* 0x3f80000057577421 */ /* 0x002fce0000010000 */
[----:B------:R-:W1:Y:S01]  /*3570*/  MUFU.RCP R84, R66 ;  /* 0x0000004200547308 */ /* 0x000e620000001000 */
[----:B0-----:R-:W-:-:S04]  /*3580*/  FMUL.FTZ R100, R61, R80 ;  /* 0x000000503d647220 */ /* 0x001fc80000410000 */
[----:B------:R-:W-:-:S03]  /*3590*/  FMUL.FTZ R122, R5, R100 ;  /* 0x00000064057a7220 */ /* 0x000fc60000410000 */
[----:B------:R-:W-:Y:S01]  /*35a0*/  MUFU.RCP R101, R67 ;  /* 0x0000004300657308 */ /* 0x000fe20000001000 */
[----:B---3--:R-:W-:-:S04]  /*35b0*/  FMUL.FTZ R121, R62, R85 ;  /* 0x000000553e797220 */ /* 0x008fc80000410000 */
[----:B------:R-:W-:-:S03]  /*35c0*/  FMUL.FTZ R123, R6, R121 ;  /* 0x00000079067b7220 */ /* 0x000fc60000410000 */
[----:B------:R-:W0:Y:S01]  /*35d0*/  MUFU.EX2 R18, R18 ;  /* 0x0000001200127308 */ /* 0x000e220000000800 */
[----:B-1----:R-:W-:-:S07]  /*35e0*/  FMUL.FTZ R102, R63, R84 ;  /* 0x000000543f667220 */ /* 0x002fce0000410000 */
[----:B------:R0:W1:Y:S08]  /*35f0*/  MUFU.EX2 R3, R2 ;  /* 0x0000000200037308 */ /* 0x0000700000000800 */
[----:B------:R-:W3:Y:S01]  /*3600*/  MUFU.EX2 R83, R81 ;  /* 0x0000005100537308 */ /* 0x000ee20000000800 */
[----:B0-----:R-:W-:-:S07]  /*3610*/  FADD.FTZ R2, R18, 1 ;  /* 0x3f80000012027421 */ /* 0x001fce0000010000 */
[----:B------:R-:W0:Y:S01]  /*3620*/  MUFU.RCP R81, R2 ;  /* 0x0000000200517308 */ /* 0x000e220000001000 */
[----:B-1----:R-:W-:-:S07]  /*3630*/  FADD.FTZ R3, R3, 1 ;  /* 0x3f80000003037421 */ /* 0x002fce0000010000 */
[----:B------:R1:W-:Y:S01]  /*3640*/  MUFU.RCP R18, R3 ;  /* 0x0000000300127308 */ /* 0x0003e20000001000 */
[----:B---3--:R-:W-:-:S07]  /*3650*/  FADD.FTZ R83, R83, 1 ;  /* 0x3f80000053537421 */ /* 0x008fce0000010000 */
[----:B------:R-:W3:Y:S01]  /*3660*/  MUFU.EX2 R88, R88 ;  /* 0x0000005800587308 */ /* 0x000ee20000000800 */
[----:B-1----:R-:W-:-:S04]  /*3670*/  IMAD.WIDE.U32 R2, R94, UR6, R16 ;  /* 0x000000065e027c25 */ /* 0x002fc8000f8e0010 */
[----:B0-----:R-:W-:Y:S01]  /*3680*/  FMUL.FTZ R103, R60, R81 ;  /* 0x000000513c677220 */ /* 0x001fe20000410000 */
[----:B------:R-:W-:-:S03]  /*3690*/  IMAD R3, R95, UR6, R3 ;  /* 0x000000065f037c24 */ /* 0x000fc6000f8e0203 */
[----:B------:R-:W-:Y:S01]  /*36a0*/  FMUL.FTZ R120, R4, R103 ;  /* 0x0000006704787220 */ /* 0x000fe20000410000 */
[----:B------:R-:W0:Y:S08]  /*36b0*/  MUFU.EX2 R89, R89 ;  /* 0x0000005900597308 */ /* 0x000e300000000800 */
[----:B------:R-:W-:Y:S01]  /*36c0*/  MUFU.RCP R125, R82 ;  /* 0x00000052007d7308 */ /* 0x000fe20000001000 */
[----:B---3--:R-:W-:-:S07]  /*36d0*/  FADD.FTZ R88, R88, 1 ;  /* 0x3f80000058587421 */ /* 0x008fce0000010000 */
[----:B------:R-:W1:Y:S01]  /*36e0*/  MUFU.RCP R124, R83 ;  /* 0x00000053007c7308 */ /* 0x000e620000001000 */
[----:B0-----:R-:W-:-:S07]  /*36f0*/  FADD.FTZ R89, R89, 1 ;  /* 0x3f80000059597421 */ /* 0x001fce0000010000 */
[----:B------:R-:W0:Y:S08]  /*3700*/  MUFU.EX2 R91, R91 ;  /* 0x0000005b005b7308 */ /* 0x000e300000000800 */
[----:B------:R-:W3:Y:S01]  /*3710*/  MUFU.EX2 R92, R92 ;  /* 0x0000005c005c7308 */ /* 0x000ee20000000800 */
[----:B-1----:R-:W-:-:S04]  /*3720*/  FADD.FTZ R82, -R124, 1 ;  /* 0x3f8000007c527421 */ /* 0x002fc80000010100 */
[----:B------:R-:W-:-:S03]  /*3730*/  FFMA.FTZ R82, R47, R82, 1 ;  /* 0x3f8000002f527423 */ /* 0x000fc60000010052 */
[----:B------:R-:W1:Y:S01]  /*3740*/  MUFU.EX2 R93, R93 ;  /* 0x0000005d005d7308 */ /* 0x000e620000000800 */
[----:B0-----:R-:W-:-:S07]  /*3750*/  FADD.FTZ R91, R91, 1 ;  /* 0x3f8000005b5b7421 */ /* 0x001fce0000010000 */
[----:B------:R-:W0:Y:S01]  /*3760*/  MUFU.EX2 R90, R90 ;  /* 0x0000005a005a7308 */ /* 0x000e220000000800 */
[----:B---3--:R-:W-:-:S07]  /*3770*/  FADD.FTZ R92, R92, 1 ;  /* 0x3f8000005c5c7421 */ /* 0x008fce0000010000 */
[----:B------:R3:W-:Y:S01]  /*3780*/  MUFU.RCP R129, R88 ;  /* 0x0000005800817308 */ /* 0x0007e20000001000 */
[----:B-1----:R-:W-:-:S07]  /*3790*/  FADD.FTZ R93, R93, 1 ;  /* 0x3f8000005d5d7421 */ /* 0x002fce0000010000 */
[----:B------:R1:W-:Y:S01]  /*37a0*/  MUFU.RCP R126, R87 ;  /* 0x00000057007e7308 */ /* 0x0003e20000001000 */
[----:B0-----:R-:W-:-:S07]  /*37b0*/  FADD.FTZ R90, R90, 1 ;  /* 0x3f8000005a5a7421 */ /* 0x001fce0000010000 */
[----:B------:R-:W0:Y:S08]  /*37c0*/  MUFU.RCP R128, R89 ;  /* 0x0000005900807308 */ /* 0x000e300000001000 */
[----:B------:R-:W4:Y:S08]  /*37d0*/  MUFU.RCP R127, R86 ;  /* 0x00000056007f7308 */ /* 0x000f300000001000 */
[----:B------:R5:W4:Y:S08]  /*37e0*/  MUFU.RCP R130, R91 ;  /* 0x0000005b00827308 */ /* 0x000b300000001000 */
[----:B------:R-:W4:Y:S08]  /*37f0*/  MUFU.RCP R133, R92 ;  /* 0x0000005c00857308 */ /* 0x000f300000001000 */
[----:B------:R-:W4:Y:S08]  /*3800*/  MUFU.RCP R132, R93 ;  /* 0x0000005d00847308 */ /* 0x000f300000001000 */
[----:B------:R4:W4:Y:S01]  /*3810*/  MUFU.RCP R131, R90 ;  /* 0x0000005a00837308 */ /* 0x0009220000001000 */
[----:B------:R3:W-:Y:S04]  /*3820*/  STS.128 [R36], R68 ;  /* 0x0000004424007388 */ /* 0x0007e80000000c00 */
[----:B------:R-:W-:Y:S04]  /*3830*/  STS.128 [R36+0x200], R56 ;  /* 0x0002003824007388 */ /* 0x000fe80000000c00 */
[----:B------:R1:W-:Y:S04]  /*3840*/  STS.128 [R36+0x400], R72 ;  /* 0x0004004824007388 */ /* 0x0003e80000000c00 */
[----:B--2---:R-:W-:Y:S01]  /*3850*/  STS.128 [R36+0x600], R76 ;  /* 0x0006004c24007388 */ /* 0x004fe20000000c00 */
[----:B------:R-:W-:-:S03]  /*3860*/  NOP ;  /* 0x0000000000007918 */ /* 0x000fc60000000000 */
[----:B------:R-:W2:Y:S01]  /*3870*/  LDS.128 R64, [R35] ;  /* 0x0000000023407984 */ /* 0x000ea20000000c00 */
[----:B---3--:R-:W3:Y:S01]  /*3880*/  LDC.64 R70, c[0x0][0x558] ;  /* 0x00015600ff467b82 */ /* 0x008ee20000000a00 */
[----:B------:R-:W-:Y:S02]  /*3890*/  MOV R69, UR14 ;  /* 0x0000000e00457c02 */ /* 0x000fe40008000f00 */
[----:B------:R-:W0:Y:S01]  /*38a0*/  LDS.128 R56, [R35+0x10] ;  /* 0x0000100023387984 */ /* 0x000e220000000c00 */
[----:B-1----:R-:W-:Y:S01]  /*38b0*/  MOV R73, UR15 ;  /* 0x0000000f00497c02 */ /* 0x002fe20008000f00 */
[----:B------:R-:W1:Y:S01]  /*38c0*/  LDCU.64 UR14, c[0x0][0x490] ;  /* 0x00009200ff0e77ac */ /* 0x000e620008000a00 */
[----:B------:R-:W-:-:S04]  /*38d0*/  IMAD.WIDE.U32 R68, R69, UR18, R2 ;  /* 0x0000001245447c25 */ /* 0x000fc8000f8e0002 */
[----:B------:R-:W-:Y:S02]  /*38e0*/  IMAD R3, R73, UR18, R69 ;  /* 0x0000001249037c24 */ /* 0x000fe4000f8e0245 */
[----:B------:R-:W-:Y:S01]  /*38f0*/  FADD.FTZ R69, -R81, 1 ;  /* 0x3f80000051457421 */ /* 0x000fe20000010100 */
[----:B------:R-:W4:Y:S03]  /*3900*/  LDS.128 R72, [R35+0x20] ;  /* 0x0000200023487984 */ /* 0x000f260000000c00 */
[----:B------:R-:W-:Y:S01]  /*3910*/  FFMA.FTZ R69, R60, R69, 1 ;  /* 0x3f8000003c457423 */ /* 0x000fe20000010045 */
[----:B------:R-:W-:Y:S01]  /*3920*/  FADD.FTZ R60, -R84, 1 ;  /* 0x3f800000543c7421 */ /* 0x000fe20000010100 */
[----:B-1----:R-:W-:Y:S01]  /*3930*/  UISETP.NE.U32.AND UP0, UPT, UR14, URZ, UPT ;  /* 0x000000ff0e00728c */ /* 0x002fe2000bf05070 */
[----:B---3--:R-:W-:Y:S01]  /*3940*/  LEA R2, P0, R68, R70, 0x2 ;  /* 0x0000004644027211 */ /* 0x008fe200078010ff */
[----:B------:R-:W-:-:S02]  /*3950*/  FADD.FTZ R70, -R80, 1 ;  /* 0x3f80000050467421 */ /* 0x000fc40000010100 */
[----:B------:R-:W-:Y:S01]  /*3960*/  UISETP.NE.AND.EX UP0, UPT, UR15, URZ, UPT, UP0 ;  /* 0x000000ff0f00728c */ /* 0x000fe2000bf05300 */
[----:B------:R-:W-:Y:S01]  /*3970*/  LEA.HI.X R3, R68, R71, R3, 0x2, P0 ;  /* 0x0000004744037211 */ /* 0x000fe200000f1403 */
[----:B------:R-:W-:Y:S01]  /*3980*/  FFMA.FTZ R70, R61, R70, 1 ;  /* 0x3f8000003d467423 */ /* 0x000fe20000010046 */
[----:B------:R-:W-:Y:S01]  /*3990*/  FADD.FTZ R61, -R85, 1 ;  /* 0x3f800000553d7421 */ /* 0x000fe20000010100 */
[----:B------:R-:W-:-:S04]  /*39a0*/  IMAD.WIDE.U32 R2, R0, 0x10, R2 ;  /* 0x0000001000027825 */ /* 0x000fc800078e0002 */
[----:B------:R-:W-:Y:S01]  /*39b0*/  FFMA.FTZ R61, R62, R61, 1 ;  /* 0x3f8000003e3d7423 */ /* 0x000fe2000001003d */
[----:B--2---:R-:W-:Y:S01]  /*39c0*/  FMUL.FTZ R68, R4, R64 ;  /* 0x0000004004447220 */ /* 0x004fe20000410000 */
[----:B------:R-:W-:Y:S01]  /*39d0*/  FMUL.FTZ R71, R5, R65 ;  /* 0x0000004105477220 */ /* 0x000fe20000410000 */
[----:B------:R-:W-:Y:S02]  /*39e0*/  FFMA.FTZ R4, R116, R120, R151 ;  /* 0x0000007874047223 */ /* 0x000fe40000010097 */
[----:B------:R-:W-:Y:S01]  /*39f0*/  FMUL.FTZ R68, R81, R68 ;  /* 0x0000004451447220 */ /* 0x000fe20000410000 */
[----:B------:R-:W-:Y:S01]  /*3a00*/  FMUL.FTZ R71, R80, R71 ;  /* 0x0000004750477220 */ /* 0x000fe20000410000 */
[----:B0-----:R-:W-:Y:S01]  /*3a10*/  FMUL.FTZ R80, R10, R58 ;  /* 0x0000003a0a507220 */ /* 0x001fe20000410000 */
[----:B------:R-:W-:Y:S01]  /*3a20*/  FMUL.FTZ R83, R11, R59 ;  /* 0x0000003b0b537220 */ /* 0x000fe20000410000 */
[----:B------:R-:W-:Y:S01]  /*3a30*/  FMUL.FTZ R76, R68, R69 ;  /* 0x00000045444c7220 */ /* 0x000fe20000410000 */
[----:B------:R-:W-:Y:S01]  /*3a40*/  FMUL.FTZ R77, R71, R70 ;  /* 0x00000046474d7220 */ /* 0x000fe20000410000 */
[----:B------:R-:W-:Y:S01]  /*3a50*/  FADD.FTZ R71, -R101, 1 ;  /* 0x3f80000065477421 */ /* 0x000fe20000010100 */
[----:B------:R-:W-:Y:S01]  /*3a60*/  FMUL.FTZ R69, R7, R67 ;  /* 0x0000004307457220 */ /* 0x000fe20000410000 */
[----:B------:R-:W-:Y:S01]  /*3a70*/  FMUL.FTZ R70, R8, R56 ;  /* 0x0000003808467220 */ /* 0x000fe20000410000 */
        /* <DEDUP_REMOVED lines=11> */
[----:B----4-:R-:W-:Y:S01]  /*3b30*/  FMUL.FTZ R87, R15, R75 ;  /* 0x0000004b0f577220 */ /* 0x010fe20000410000 */
[----:B------:R-:W-:Y:S01]  /*3b40*/  FMUL.FTZ R78, R60, R61 ;  /* 0x0000003d3c4e7220 */ /* 0x000fe20000410000 */
[----:B------:R-:W-:Y:S01]  /*3b50*/  FADD.FTZ R61, -R125, 1 ;  /* 0x3f8000007d3d7421 */ /* 0x000fe20000010100 */
[----:B------:R-:W-:Y:S01]  /*3b60*/  FADD.FTZ R60, -R18, 1 ;  /* 0x3f800000123c7421 */ /* 0x000fe20000010100 */
[----:B-----5:R-:W-:Y:S01]  /*3b70*/  FMUL.FTZ R91, R83, R82 ;  /* 0x00000052535b7220 */ /* 0x020fe20000410000 */
[----:B------:R-:W-:Y:S01]  /*3b80*/  FADD.FTZ R82, -R128, 1 ;  /* 0x3f80000080527421 */ /* 0x000fe20000010100 */
[----:B------:R-:W-:Y:S01]  /*3b90*/  FFMA.FTZ R81, R46, R61, 1 ;  /* 0x3f8000002e517423 */ /* 0x000fe2000001003d */
[----:B------:R-:W-:Y:S01]  /*3ba0*/  FMUL.FTZ R61, R9, R57 ;  /* 0x00000039093d7220 */ /* 0x000fe20000410000 */
[----:B------:R-:W-:Y:S01]  /*3bb0*/  FFMA.FTZ R60, R45, R60, 1 ;  /* 0x3f8000002d3c7423 */ /* 0x000fe2000001003c */
[----:B------:R-:W-:Y:S01]  /*3bc0*/  FFMA.FTZ R86, R51, R82, 1 ;  /* 0x3f80000033567423 */ /* 0x000fe20000010052 */
[----:B------:R-:W-:Y:S01]  /*3bd0*/  FMUL.FTZ R90, R80, R81 ;  /* 0x00000051505a7220 */ /* 0x000fe20000410000 */
[----:B------:R-:W-:Y:S01]  /*3be0*/  FMUL.FTZ R61, R18, R61 ;  /* 0x0000003d123d7220 */ /* 0x000fe20000410000 */
[----:B------:R-:W-:Y:S01]  /*3bf0*/  FADD.FTZ R81, -R129, 1 ;  /* 0x3f80000081517421 */ /* 0x000fe20000010100 */
[----:B------:R-:W-:Y:S01]  /*3c00*/  FMUL.FTZ R82, R14, R74 ;  /* 0x0000004a0e527220 */ /* 0x000fe20000410000 */
[----:B------:R-:W-:Y:S01]  /*3c10*/  BAR.SYNC.DEFER_BLOCKING 0x0 ;  /* 0x0000000000007b1d */ /* 0x000fe20000010000 */
[----:B------:R-:W-:Y:S01]  /*3c20*/  FMUL.FTZ R89, R61, R60 ;  /* 0x0000003c3d597220 */ /* 0x000fe20000410000 */
[----:B------:R-:W-:Y:S01]  /*3c30*/  FADD.FTZ R60, -R126, 1 ;  /* 0x3f8000007e3c7421 */ /* 0x000fe20000010100 */
[----:B------:R-:W-:Y:S01]  /*3c40*/  FFMA.FTZ R83, R50, R81, 1 ;  /* 0x3f80000032537423 */ /* 0x000fe20000010051 */
[----:B------:R-:W-:Y:S01]  /*3c50*/  FADD.FTZ R61, -R127, 1 ;  /* 0x3f8000007f3d7421 */ /* 0x000fe20000010100 */
[----:B------:R-:W-:Y:S01]  /*3c60*/  FMUL.FTZ R81, R13, R73 ;  /* 0x000000490d517220 */ /* 0x000fe20000410000 */
[----:B------:R-:W-:Y:S01]  /*3c70*/  FFMA.FTZ R80, R49, R60, 1 ;  /* 0x3f80000031507423 */ /* 0x000fe2000001003c */
        /* <DEDUP_REMOVED lines=17> */
[----:B0-----:R-:W-:Y:S01]  /*3d90*/  FMUL.FTZ R60, R40, R68 ;  /* 0x00000044283c7220 */ /* 0x001fe20000410000 */
        /* <DEDUP_REMOVED lines=13> */
[----:B------:R-:W-:Y:S01]  /*3e70*/  FMUL.FTZ R101, R44, R101 ;  /* 0x000000652c657220 */ /* 0x000fe20000410000 */
[----:B------:R-:W-:Y:S01]  /*3e80*/  FFMA.FTZ R5, R117, R122, R4 ;  /* 0x0000007a75057223 */ /* 0x000fe20000010004 */
[----:B------:R-:W-:Y:S01]  /*3e90*/  FMUL.FTZ R18, R45, R18 ;  /* 0x000000122d127220 */ /* 0x000fe20000410000 */
[----:B------:R-:W-:Y:S01]  /*3ea0*/  STS.128 [R35+0x10], R88 ;  /* 0x0000105823007388 */ /* 0x000fe20000000c00 */
[----:B------:R-:W-:Y:S01]  /*3eb0*/  FMUL.FTZ R131, R52, R131 ;  /* 0x0000008334837220 */ /* 0x000fe20000410000 */
[----:B------:R-:W-:Y:S01]  /*3ec0*/  FMUL.FTZ R125, R46, R125 ;  /* 0x0000007d2e7d7220 */ /* 0x000fe20000410000 */
[----:B------:R-:W-:Y:S01]  /*3ed0*/  FMUL.FTZ R130, R53, R130 ;  /* 0x0000008235827220 */ /* 0x000fe20000410000 */
[----:B------:R-:W-:Y:S01]  /*3ee0*/  STS.128 [R35+0x20], R92 ;  /* 0x0000205c23007388 */ /* 0x000fe20000000c00 */
[----:B------:R-:W-:Y:S01]  /*3ef0*/  FMUL.FTZ R6, R7, R102 ;  /* 0x0000006607067220 */ /* 0x000fe20000410000 */
[----:B------:R-:W-:Y:S01]  /*3f00*/  FMUL.FTZ R124, R47, R124 ;  /* 0x0000007c2f7c7220 */ /* 0x000fe20000410000 */
[----:B------:R-:W-:Y:S01]  /*3f10*/  FMUL.FTZ R133, R54, R133 ;  /* 0x0000008536857220 */ /* 0x000fe20000410000 */
[----:B------:R-:W-:Y:S01]  /*3f20*/  STS.128 [R35+0x30], R96 ;  /* 0x0000306023007388 */ /* 0x000fe20000000c00 */
[----:B------:R-:W-:-:S03]  /*3f30*/  NOP ;  /* 0x0000000000007918 */ /* 0x000fc60000000000 */
[----:B------:R-:W0:Y:S01]  /*3f40*/  LDS.128 R80, [R36] ;  /* 0x0000000024507984 */ /* 0x000e220000000c00 */
[----:B------:R-:W-:Y:S01]  /*3f50*/  FMUL.FTZ R7, R8, R101 ;  /* 0x0000006508077220 */ /* 0x000fe20000410000 */
[----:B------:R-:W-:Y:S01]  /*3f60*/  FMUL.FTZ R127, R48, R127 ;  /* 0x0000007f307f7220 */ /* 0x000fe20000410000 */
[----:B------:R-:W-:Y:S01]  /*3f70*/  FMUL.FTZ R126, R49, R126 ;  /* 0x0000007e317e7220 */ /* 0x000fe20000410000 */
[----:B------:R-:W1:Y:S01]  /*3f80*/  LDS.128 R60, [R36+0x200] ;  /* 0x00020000243c7984 */ /* 0x000e620000000c00 */
[----:B------:R-:W-:Y:S01]  /*3f90*/  FMUL.FTZ R129, R50, R129 ;  /* 0x0000008132817220 */ /* 0x000fe20000410000 */
[----:B------:R-:W-:Y:S01]  /*3fa0*/  FMUL.FTZ R128, R51, R128 ;  /* 0x0000008033807220 */ /* 0x000fe20000410000 */
[----:B------:R-:W-:Y:S01]  /*3fb0*/  FMUL.FTZ R132, R55, R132 ;  /* 0x0000008437847220 */ /* 0x000fe20000410000 */
[----:B------:R-:W2:Y:S01]  /*3fc0*/  LDS.128 R84, [R36+0x400] ;  /* 0x0004000024547984 */ /* 0x000ea20000000c00 */
[----:B------:R-:W-:Y:S01]  /*3fd0*/  FFMA.FTZ R4, R118, R123, R5 ;  /* 0x0000007b76047223 */ /* 0x000fe20000010005 */
[----:B------:R-:W-:Y:S01]  /*3fe0*/  FMUL.FTZ R8, R9, R18 ;  /* 0x0000001209087220 */ /* 0x000fe20000410000 */
[----:B------:R-:W-:Y:S01]  /*3ff0*/  FMUL.FTZ R49, R40, R131 ;  /* 0x0000008328317220 */ /* 0x000fe20000410000 */
[----:B------:R-:W3:Y:S01]  /*4000*/  LDS.128 R76, [R36+0x600] ;  /* 0x00060000244c7984 */ /* 0x000ee20000000c00 */
        /* <DEDUP_REMOVED lines=10> */
[----:B0-----:R0:W-:Y:S04]  /*40b0*/  STG.E.128 desc[UR16][R2.64], R80 ;  /* 0x0000005002007986 */ /* 0x0011e8000c101d10 */
[----:B-1----:R0:W-:Y:S04]  /*40c0*/  STG.E.128 desc[UR16][R2.64+0x200], R60 ;  /* 0x0002003c02007986 */ /* 0x0021e8000c101d10 */
[----:B--2---:R0:W-:Y:S04]  /*40d0*/  STG.E.128 desc[UR16][R2.64+0x400], R84 ;  /* 0x0004005402007986 */ /* 0x0041e8000c101d10 */
[----:B---3--:R0:W-:Y:S01]  /*40e0*/  STG.E.128 desc[UR16][R2.64+0x600], R76 ;  /* 0x0006004c02007986 */ /* 0x0081e2000c101d10 */
[----:B------:R-:W-:Y:S05]  /*40f0*/  BRA.U !UP0, `(.L_x_4337) ;  /* 0x00000001089c7547 */ /* 0x000fea000b800000 */
[----:B------:R-:W-:Y:S01]  /*4100*/  BAR.SYNC.DEFER_BLOCKING 0x0 ;  /* 0x0000000000007b1d */ /* 0x000fe20000010000 */
[----:B------:R-:W-:Y:S01]  /*4110*/  FMUL.FTZ R64, R64, R103 ;  /* 0x0000006740407220 */ /* 0x000fe20000410000 */
[----:B------:R-:W-:Y:S01]  /*4120*/  FMUL.FTZ R65, R65, R100 ;  /* 0x0000006441417220 */ /* 0x000fe20000410000 */
[----:B------:R-:W-:Y:S01]  /*4130*/  FMUL.FTZ R66, R66, R121 ;  /* 0x0000007942427220 */ /* 0x000fe20000410000 */
[----:B------:R-:W-:Y:S01]  /*4140*/  FMUL.FTZ R67, R67, R102 ;  /* 0x0000006643437220 */ /* 0x000fe20000410000 */
[----:B------:R-:W-:-:S03]  /*4150*/  FMUL.FTZ R56, R56, R101 ;  /* 0x0000006538387220 */ /* 0x000fc60000410000 */
[----:B0-----:R-:W0:Y:S01]  /*4160*/  LDC.64 R2, c[0x0][0x430] ;  /* 0x00010c00ff027b82 */ /* 0x001e220000000a00 */
        /* <DEDUP_REMOVED lines=11> */
[----:B------:R-:W1:Y:S01]  /*4220*/  LDC.64 R4, c[0x0][0x438] ;  /* 0x00010e00ff047b82 */ /* 0x000e620000000a00 */
[----:B------:R-:W-:Y:S04]  /*4230*/  STS.128 [R35], R64 ;  /* 0x0000004023007388 */ /* 0x000fe80000000c00 */
[----:B------:R-:W-:Y:S01]  /*4240*/  STS.128 [R35+0x10], R56 ;  /* 0x0000103823007388 */ /* 0x000fe20000000c00 */
[----:B0-----:R-:W-:-:S03]  /*4250*/  IMAD.WIDE.U32 R16, R2, UR6, R16 ;  /* 0x0000000602107c25 */ /* 0x001fc6000f8e0010 */
[----:B------:R-:W-:Y:S01]  /*4260*/  STS.128 [R35+0x20], R72 ;  /* 0x0000204823007388 */ /* 0x000fe20000000c00 */
[----:B------:R-:W-:-:S03]  /*4270*/  IMAD R17, R3, UR6, R17 ;  /* 0x0000000603117c24 */ /* 0x000fc6000f8e0211 */
[----:B------:R-:W-:Y:S01]  /*4280*/  STS.128 [R35+0x30], R68 ;  /* 0x0000304423007388 */ /* 0x000fe20000000c00 */
[----:B------:R-:W-:-:S03]  /*4290*/  NOP ;  /* 0x0000000000007918 */ /* 0x000fc60000000000 */
[----:B------:R-:W0:Y:S01]  /*42a0*/  LDS.128 R12, [R36] ;  /* 0x00000000240c7984 */ /* 0x000e220000000c00 */
[----:B-1----:R-:W-:-:S03]  /*42b0*/  IMAD.WIDE.U32 R2, R4, UR18, R16 ;  /* 0x0000001204027c25 */ /* 0x002fc6000f8e0010 */
[----:B------:R-:W1:Y:S01]  /*42c0*/  LDS.128 R52, [R36+0x200] ;  /* 0x0002000024347984 */ /* 0x000e620000000c00 */
[----:B------:R-:W-:Y:S01]  /*42d0*/  IMAD R3, R5, UR18, R3 ;  /* 0x0000001205037c24 */ /* 0x000fe2000f8e0203 */
[C---:B------:R-:W-:Y:S02]  /*42e0*/  LEA R4, P0, R2.reuse, UR14, 0x2 ;  /* 0x0000000e02047c11 */ /* 0x040fe4000f8010ff */
[----:B------:R-:W2:Y:S02]  /*42f0*/  LDS.128 R60, [R36+0x400] ;  /* 0x00040000243c7984 */ /* 0x000ea40000000c00 */
[----:B------:R-:W-:Y:S02]  /*4300*/  LEA.HI.X R5, R2, UR15, R3, 0x2, P0 ;  /* 0x0000000f02057c11 */ /* 0x000fe400080f1403 */
[----:B------:R-:W3:Y:S01]  /*4310*/  LDS.128 R76, [R36+0x600] ;  /* 0x00060000244c7984 */ /* 0x000ee20000000c00 */
[----:B------:R-:W-:-:S05]  /*4320*/  IMAD.WIDE.U32 R2, R0, 0x10, R4 ;  /* 0x0000001000027825 */ /* 0x000fca00078e0004 */
[----:B0-----:R4:W-:Y:S04]  /*4330*/  STG.E.128 desc[UR16][R2.64], R12 ;  /* 0x0000000c02007986 */ /* 0x0019e8000c101d10 */
[----:B-1----:R4:W-:Y:S04]  /*4340*/  STG.E.128 desc[UR16][R2.64+0x200], R52 ;  /* 0x0002003402007986 */ /* 0x0029e8000c101d10 */
[----:B--2---:R4:W-:Y:S04]  /*4350*/  STG.E.128 desc[UR16][R2.64+0x400], R60 ;  /* 0x0004003c02007986 */ /* 0x0049e8000c101d10 */
[----:B---3--:R4:W-:Y:S02]  /*4360*/  STG.E.128 desc[UR16][R2.64+0x600], R76 ;  /* 0x0006004c02007986 */ /* 0x0089e4000c101d10 */
.L_x_4337:
[----:B------:R-:W-:Y:S01]  /*4370*/  FFMA.FTZ R0, R112, R7, R11 ;  /* 0x0000000770007223 */ /* 0x000fe2000001000b */
[----:B------:R-:W1:Y:S01]  /*4380*/  LDCU UR6, c[0x0][0x38c] ;  /* 0x00007180ff0677ac */ /* 0x000e620008000800 */
[----:B------:R-:W-:Y:S02]  /*4390*/  CS2R R102, SRZ ;  /* 0x0000000000667805 */ /* 0x000fe4000001ff00 */
[----:B------:R-:W-:Y:S01]  /*43a0*/  CS2R R100, SRZ ;  /* 0x0000000000647805 */ /* 0x000fe2000001ff00 */
[----:B0---4-:R-:W-:Y:S01]  /*43b0*/  FFMA.FTZ R3, R113, R8, R0 ;  /* 0x0000000871037223 */ /* 0x011fe20000010000 */
        /* <DEDUP_REMOVED lines=35> */
[----:B------:R-:W0:Y:S01]  /*45f0*/  LDC R16, c[0x0][0x388] ;  /* 0x0000e200ff107b82 */ /* 0x000e220000000800 */
        /* <DEDUP_REMOVED lines=28> */
.L_x_4437:
[----:B0-----:R-:W-:Y:S02]  /*47c0*/  MOV R40, UR20 ;  /* 0x0000001400287c02 */ /* 0x001fe40008000f00 */
[----:B------:R-:W-:-:S03]  /*47d0*/  MOV R43, UR21 ;  /* 0x00000015002b7c02 */ /* 0x000fc60008000f00 */
[----:B------:R-:W-:-:S04]  /*47e0*/  IMAD.WIDE.U32 R40, R40, UR18, RZ ;  /* 0x0000001228287c25 */ /* 0x000fc8000f8e00ff */
        /* <DEDUP_REMOVED lines=20> */
[----:B------:R-:W-:Y:S01]  /*4930*/  IMAD.WIDE.U32 R120, R41, 0x10, R120 ;  /* 0x0000001029787825 */ /* 0x000fe200078e0078 */
[----:B------:R-:W-:-:S04]  /*4940*/  MOV R124, UR32 ;  /* 0x00000020007c7c02 */ /* 0x000fc80008000f00 */
[----:B------:R-:W3:Y:S01]  /*4950*/  LDG.E.128 R40, desc[UR16][R120.64] ;  /* 0x0000001078287981 */ /* 0x000ee2000c1e1d00 */
[----:B------:R-:W-:Y:S01]  /*4960*/  MOV R127, UR33 ;  /* 0x00000021007f7c02 */ /* 0x000fe20008000f00 */
[----:B------:R-:W-:Y:S02]  /*4970*/  IMAD.WIDE.U32 R124, R124, UR18, RZ ;  /* 0x000000127c7c7c25 */ /* 0x000fe4000f8e00ff */
[----:B-12---:R-:W2:Y:S02]  /*4980*/  LDG.E.128 R44, desc[UR16][R120.64+0x200] ;  /* 0x00020010782c7981 */ /* 0x006ea4000c1e1d00 */
[----:B------:R-:W-:Y:S01]  /*4990*/  IMAD R38, R127, UR18, R125 ;  /* 0x000000127f267c24 */ /* 0x000fe2000f8e027d */
[----:B------:R-:W-:Y:S01]  /*49a0*/  R2UR UR15, R125 ;  /* 0x000000007d0f72ca */ /* 0x000fe200000e0000 */
[----:B------:R-:W2:Y:S01]  /*49b0*/  LDG.E.128 R48, desc[UR16][R120.64+0x400] ;  /* 0x0004001078307981 */ /* 0x000ea2000c1e1d00 */
[----:B------:R-:W-:Y:S02]  /*49c0*/  R2UR UR14, R124 ;  /* 0x000000007c0e72ca */ /* 0x000fe400000e0000 */
[----:B------:R-:W-:Y:S01]  /*49d0*/  R2UR UR15, R38 ;  /* 0x00000000260f72ca */ /* 0x000fe200000e0000 */
[----:B------:R-:W2:Y:S04]  /*49e0*/  LDG.E.128 R52, desc[UR16][R120.64+0x600] ;  /* 0x0006001078347981 */ /* 0x000ea8000c1e1d00 */
[----:B------:R-:W2:Y:S04]  /*49f0*/  LDG.E.128 R56, desc[UR16][R120.64+0x800] ;  /* 0x0008001078387981 */ /* 0x000ea8000c1e1d00 */
[----:B------:R-:W2:Y:S04]  /*4a00*/  LDG.E.128 R60, desc[UR16][R120.64+0xa00] ;  /* 0x000a0010783c7981 */ /* 0x000ea8000c1e1d00 */
[----:B------:R-:W2:Y:S04]  /*4a10*/  LDG.E.128 R64, desc[UR16][R120.64+0xc00] ;  /* 0x000c001078407981 */ /* 0x000ea8000c1e1d00 */
[----:B------:R0:W2:Y:S01]  /*4a20*/  LDG.E.128 R68, desc[UR16][R120.64+0xe00] ;  /* 0x000e001078447981 */ /* 0x0000a2000c1e1d00 */
[----:B----4-:R-:W-:-:S04]  /*4a30*/  UIMAD.WIDE.U32 UR14, UR6, UR30, UR14 ;  /* 0x0000001e060e72a5 */ /* 0x010fc8000f8e000e */
[----:B------:R-:W-:Y:S02]  /*4a40*/  UIMAD UR13, UR6, UR31, UR15 ;  /* 0x0000001f060d72a4 */ /* 0x000fe4000f8e020f */
[----:B------:R-:W-:-:S04]  /*4a50*/  ULEA UR15, UP0, UR14, UR26, 0x3 ;  /* 0x0000001a0e0f7291 */ /* 0x000fc8000f8018ff */
[----:B------:R-:W-:Y:S02]  /*4a60*/  ULEA.HI.X UR14, UR14, UR27, UR13, 0x3, UP0 ;  /* 0x0000001b0e0e7291 */ /* 0x000fe400080f1c0d */
[----:B0-----:R-:W-:-:S04]  /*4a70*/  MOV R120, UR15 ;  /* 0x0000000f00787c02 */ /* 0x001fc80008000f00 */
[----:B------:R-:W-:-:S06]  /*4a80*/  MOV R121, UR14 ;  /* 0x0000000e00797c02 */ /* 0x000fcc0008000f00 */
[----:B------:R-:W4:Y:S01]  /*4a90*/  LDG.E.64 R120, desc[UR16][R120.64] ;  /* 0x0000001078787981 */ /* 0x000f22000c1e1b00 */
[----:B------:R-:W0:Y:S01]  /*4aa0*/  S2UR UR14, SR_CgaCtaId ;  /* 0x00000000000e79c3 */ /* 0x000e220000008800 */
[----:B------:R-:W-:Y:S01]  /*4ab0*/  UMOV UR13, 0x400 ;  /* 0x00000400000d7882 */ /* 0x000fe20000000000 */
[C---:B------:R-:W-:Y:S01]  /*4ac0*/  ISETP.NE.AND P0, PT, R2.reuse, RZ, PT ;  /* 0x000000ff0200720c */ /* 0x040fe20003f05270 */
[----:B------:R-:W-:Y:S01]  /*4ad0*/  BSSY.RECONVERGENT B0, `(.L_x_4339) ;  /* 0x00000fc000007945 */ /* 0x000fe20003800200 */
[----:B------:R-:W-:Y:S01]  /*4ae0*/  ISETP.NE.AND P2, PT, R2, 0x7f, PT ;  /* 0x0000007f0200780c */ /* 0x000fe20003f45270 */
[----:B0-----:R-:W-:Y:S01]  /*4af0*/  ULEA UR13, UR14, UR13, 0x18 ;  /* 0x0000000d0e0d7291 */ /* 0x001fe2000f8ec0ff */
        /* <DEDUP_REMOVED lines=31> */
[----:B------:R-:W-:Y:S01]  /*4cf0*/  FMUL.FTZ R38, R26, UR41 ;  /* 0x000000291a267c20 */ /* 0x000fe20008410000 */
[----:B----4-:R-:W-:-:S02]  /*4d00*/  R2UR UR42, R120 ;  /* 0x00000000782a72ca */ /* 0x010fc400000e0000 */
[----:B------:R-:W-:-:S03]  /*4d10*/  R2UR UR43, R121 ;  /* 0x00000000792b72ca */ /* 0x000fc600000e0000 */
        /* <DEDUP_REMOVED lines=17> */
[----:B------:R-:W-:Y:S01]  /*4e30*/  FMUL.RZ R38, R38, 0.15915493667125701904 ;  /* 0x3e22f98326267820 */ /* 0x000fe2000040c000 */
[----:B0-----:R-:W-:Y:S01]  /*4e40*/  MOV R124, UR15 ;  /* 0x0000000f007c7c02 */ /* 0x001fe20008000f00 */
[----:B------:R-:W-:Y:S04]  /*4e50*/  MUFU.SIN R155, R125 ;  /* 0x0000007d009b7308 */ /* 0x000fe80000000400 */
[----:B------:R-:W-:-:S04]  /*4e60*/  FMUL.FTZ R124, R124, 1.4426950216293334961 ;  /* 0x3fb8aa3b7c7c7820 */ /* 0x000fc80000410000 */
[----:B------:R-:W-:Y:S01]  /*4e70*/  MUFU.SIN R177, R38 ;  /* 0x0000002600b17308 */ /* 0x000fe20000000400 */
[C---:B------:R-:W-:Y:S01]  /*4e80*/  FMUL.FTZ R129, R124.reuse, R29 ;  /* 0x0000001d7c817220 */ /* 0x040fe20000410000 */
[C---:B------:R-:W-:Y:S01]  /*4e90*/  FMUL.FTZ R131, R124.reuse, R30 ;  /* 0x0000001e7c837220 */ /* 0x040fe20000410000 */
[C---:B------:R-:W-:Y:S01]  /*4ea0*/  FMUL.FTZ R122, R124.reuse, R33 ;  /* 0x000000217c7a7220 */ /* 0x040fe20000410000 */
[C---:B------:R-:W-:Y:S01]  /*4eb0*/  FMUL.FTZ R133, R124.reuse, R27 ;  /* 0x0000001b7c857220 */ /* 0x040fe20000410000 */
[C---:B------:R-:W-:Y:S01]  /*4ec0*/  FMUL.FTZ R135, R124.reuse, R28 ;  /* 0x0000001c7c877220 */ /* 0x040fe20000410000 */
[----:B------:R-:W-:Y:S02]  /*4ed0*/  FMUL.FTZ R139, R124, R26 ;  /* 0x0000001a7c8b7220 */ /* 0x000fe40000410000 */
[----:B------:R0:W-:Y:S08]  /*4ee0*/  MUFU.COS R178, R38 ;  /* 0x0000002600b27308 */ /* 0x0001f00000000000 */
[----:B------:R4:W-:Y:S01]  /*4ef0*/  MUFU.COS R156, R125 ;  /* 0x0000007d009c7308 */ /* 0x0009e20000000000 */
[----:B0-----:R-:W-:-:S04]  /*4f00*/  SHF.L.U32 R38, R2, 0x2, RZ ;  /* 0x0000000202267819 */ /* 0x001fc800000006ff */
[----:B------:R-:W-:-:S03]  /*4f10*/  LOP3.LUT R38, R38, 0xf80, RZ, 0xc0, !PT ;  /* 0x00000f8026267812 */ /* 0x000fc600078ec0ff */
[----:B------:R-:W-:Y:S01]  /*4f20*/  MUFU.SIN R150, R126 ;  /* 0x0000007e00967308 */ /* 0x000fe20000000400 */
[----:B----4-:R-:W-:-:S07]  /*4f30*/  FMUL.FTZ R125, R124, R34 ;  /* 0x000000227c7d7220 */ /* 0x010fce0000410000 */
[----:B------:R0:W-:Y:S08]  /*4f40*/  MUFU.COS R154, R126 ;  /* 0x0000007e009a7308 */ /* 0x0001f00000000000 */
[----:B------:R4:W5:Y:S01]  /*4f50*/  MUFU.EX2 R173, R125 ;  /* 0x0000007d00ad7308 */ /* 0x0009620000000800 */
[----:B0-----:R-:W-:-:S07]  /*4f60*/  FMUL.FTZ R126, R124, R31 ;  /* 0x0000001f7c7e7220 */ /* 0x001fce0000410000 */
[----:B------:R0:W1:Y:S01]  /*4f70*/  MUFU.EX2 R171, R126 ;  /* 0x0000007e00ab7308 */ /* 0x0000620000000800 */
[----:B----4-:R-:W-:-:S04]  /*4f80*/  IADD3 R125, PT, PT, R38, R37, R38 ;  /* 0x00000025267d7210 */ /* 0x010fc80007ffe026 */
[C---:B------:R-:W-:Y:S02]  /*4f90*/  IADD3 R130, PT, PT, R125.reuse, 0x40, RZ ;  /* 0x000000407d827810 */ /* 0x040fe40007ffe0ff */
[C---:B------:R-:W-:Y:S01]  /*4fa0*/  IADD3 R132, PT, PT, R125.reuse, 0x60, RZ ;  /* 0x000000607d847810 */ /* 0x040fe20007ffe0ff */
[----:B------:R-:W-:Y:S01]  /*4fb0*/  MUFU.SIN R146, R127 ;  /* 0x0000007f00927308 */ /* 0x000fe20000000400 */
[-C--:B0-----:R-:W-:Y:S01]  /*4fc0*/  LEA.HI.SX32 R126, R125, R125.reuse, 0x1b ;  /* 0x0000007d7d7e7211 */ /* 0x081fe200078fdaff */
[----:B-----5:R-:W-:Y:S01]  /*4fd0*/  FMUL.FTZ R174, R173, R174 ;  /* 0x000000aeadae7220 */ /* 0x020fe20000410000 */
[----:B------:R-:W-:Y:S01]  /*4fe0*/  IADD3 R134, PT, PT, R125, 0x80, RZ ;  /* 0x000000807d867810 */ /* 0x000fe20007ffe0ff */
[----:B------:R-:W-:Y:S01]  /*4ff0*/  FMUL.FTZ R173, R173, R160 ;  /* 0x000000a0adad7220 */ /* 0x000fe20000410000 */
[----:B------:R-:W-:Y:S02]  /*5000*/  LEA R126, R126, UR13, 0x4 ;  /* 0x0000000d7e7e7c11 */ /* 0x000fe4000f8e20ff */
[C---:B------:R-:W-:Y:S01]  /*5010*/  IADD3 R136, PT, PT, R125.reuse, 0xa0, RZ ;  /* 0x000000a07d887810 */ /* 0x040fe20007ffe0ff */
[----:B------:R0:W-:Y:S01]  /*5020*/  MUFU.COS R148, R127 ;  /* 0x0000007f00947308 */ /* 0x0001e20000000000 */
[C---:B------:R-:W-:Y:S01]  /*5030*/  IADD3 R138, PT, PT, R125.reuse, 0xc0, RZ ;  /* 0x000000c07d8a7810 */ /* 0x040fe20007ffe0ff */
[----:B---3--:R3:W-:Y:S01]  /*5040*/  STS.128 [R126], R40 ;  /* 0x000000287e007388 */ /* 0x0087e20000000c00 */
[----:B------:R-:W-:Y:S01]  /*5050*/  IADD3 R142, PT, PT, R125, 0xe0, RZ ;  /* 0x000000e07d8e7810 */ /* 0x000fe20007ffe0ff */
[C---:B-1----:R-:W-:Y:S01]  /*5060*/  FMUL.FTZ R172, R171.reuse, R172 ;  /* 0x000000acabac7220 */ /* 0x042fe20000410000 */
[-C--:B------:R-:W-:Y:S01]  /*5070*/  LEA.HI.SX32 R130, R130, R125.reuse, 0x1b ;  /* 0x0000007d82827211 */ /* 0x080fe200078fdaff */
[----:B------:R-:W-:Y:S01]  /*5080*/  FMUL.FTZ R171, R171, R162 ;  /* 0x000000a2abab7220 */ /* 0x000fe20000410000 */
[-C--:B------:R-:W-:Y:S01]  /*5090*/  LEA.HI.SX32 R132, R132, R125.reuse, 0x1b ;  /* 0x0000007d84847211 */ /* 0x080fe200078fdaff */
[----:B------:R-:W-:Y:S01]  /*50a0*/  MUFU.SIN R179, R128 ;  /* 0x0000008000b37308 */ /* 0x000fe20000000400 */
[----:B0-----:R-:W-:Y:S01]  /*50b0*/  FMUL.FTZ R127, R124, R32 ;  /* 0x000000207c7f7220 */ /* 0x001fe20000410000 */
[----:B------:R-:W-:-:S02]  /*50c0*/  LEA.HI.SX32 R134, R134, R125, 0x1b ;  /* 0x0000007d86867211 */ /* 0x000fc400078fdaff */
[-C--:B------:R-:W-:Y:S02]  /*50d0*/  LEA.HI.SX32 R136, R136, R125.reuse, 0x1b ;  /* 0x0000007d88887211 */ /* 0x080fe400078fdaff */
[-C--:B------:R-:W-:Y:S02]  /*50e0*/  LEA.HI.SX32 R138, R138, R125.reuse, 0x1b ;  /* 0x0000007d8a8a7211 */ /* 0x080fe400078fdaff */
[----:B------:R-:W0:Y:S01]  /*50f0*/  MUFU.EX2 R127, R127 ;  /* 0x0000007f007f7308 */ /* 0x000e220000000800 */
[----:B------:R-:W-:Y:S01]  /*5100*/  LEA.HI.SX32 R142, R142, R125, 0x1b ;  /* 0x0000007d8e8e7211 */ /* 0x000fe200078fdaff */
[----:B---3--:R-:W-:Y:S01]  /*5110*/  FMUL.FTZ R40, R124, R23 ;  /* 0x000000177c287220 */ /* 0x008fe20000410000 */
[----:B------:R-:W-:Y:S01]  /*5120*/  LOP3.LUT R42, R2, 0x3e0, RZ, 0xc0, !PT ;  /* 0x000003e0022a7812 */ /* 0x000fe200078ec0ff */
[----:B------:R-:W-:Y:S01]  /*5130*/  FMUL.FTZ R41, R124, R24 ;  /* 0x000000187c297220 */ /* 0x000fe20000410000 */
[----:B------:R-:W-:Y:S02]  /*5140*/  LEA R130, R130, UR13, 0x4 ;  /* 0x0000000d82827c11 */ /* 0x000fe4000f8e20ff */
[----:B------:R-:W-:Y:S01]  /*5150*/  LEA R132, R132, UR13, 0x4 ;  /* 0x0000000d84847c11 */ /* 0x000fe2000f8e20ff */
[----:B------:R1:W-:Y:S01]  /*5160*/  MUFU.COS R180, R128 ;  /* 0x0000008000b47308 */ /* 0x0003e20000000000 */
[----:B------:R-:W-:-:S02]  /*5170*/  LEA R134, R134, UR13, 0x4 ;  /* 0x0000000d86867c11 */ /* 0x000fc4000f8e20ff */
[----:B------:R-:W-:Y:S02]  /*5180*/  LEA R136, R136, UR13, 0x4 ;  /* 0x0000000d88887c11 */ /* 0x000fe4000f8e20ff */
[----:B------:R-:W-:Y:S02]  /*5190*/  LEA R138, R138, UR13, 0x4 ;  /* 0x0000000d8a8a7c11 */ /* 0x000fe4000f8e20ff */
[----:B------:R-:W-:Y:S01]  /*51a0*/  LEA R142, R142, UR13, 0x4 ;  /* 0x0000000d8e8e7c11 */ /* 0x000fe2000f8e20ff */
[----:B------:R3:W4:Y:S01]  /*51b0*/  MUFU.EX2 R126, R40 ;  /* 0x00000028007e7308 */ /* 0x0007220000000800 */
[----:B-1----:R-:W-:Y:S01]  /*51c0*/  IADD3 R128, PT, PT, R125, 0x20, RZ ;  /* 0x000000207d807810 */ /* 0x002fe20007ffe0ff */
[C---:B0-----:R-:W-:Y:S01]  /*51d0*/  FMUL.FTZ R170, R127.reuse, R170 ;  /* 0x000000aa7faa7220 */ /* 0x041fe20000410000 */
[----:B------:R-:W-:Y:S02]  /*51e0*/  FMUL.FTZ R169, R127, R164 ;  /* 0x000000a47fa97220 */ /* 0x000fe40000410000 */
[----:B------:R-:W-:Y:S01]  /*51f0*/  LEA.HI.SX32 R128, R128, R125, 0x1b ;  /* 0x0000007d80807211 */ /* 0x000fe200078fdaff */
[----:B------:R-:W-:-:S02]  /*5200*/  FMUL.FTZ R125, R124, R25 ;  /* 0x000000197c7d7220 */ /* 0x000fc40000410000 */
[----:B------:R-:W0:Y:S01]  /*5210*/  MUFU.EX2 R129, R129 ;  /* 0x0000008100817308 */ /* 0x000e220000000800 */
[----:B---3--:R-:W-:Y:S01]  /*5220*/  IADD3 R40, PT, PT, R42, R37, RZ ;  /* 0x000000252a287210 */ /* 0x008fe20007ffe0ff */
[----:B------:R-:W-:Y:S01]  /*5230*/  FMUL.FTZ R42, R124, R21 ;  /* 0x000000157c2a7220 */ /* 0x000fe20000410000 */
[----:B------:R-:W-:Y:S02]  /*5240*/  LEA R128, R128, UR13, 0x4 ;  /* 0x0000000d80807c11 */ /* 0x000fe4000f8e20ff */
[----:B------:R-:W-:-:S03]  /*5250*/  SHF.L.U32 R40, R40, 0x3, RZ ;  /* 0x0000000328287819 */ /* 0x000fc600000006ff */
[----:B------:R1:W-:Y:S01]  /*5260*/  MUFU.EX2 R194, R125 ;  /* 0x0000007d00c27308 */ /* 0x0003e20000000800 */
[----:B------:R-:W-:Y:S01]  /*5270*/  LEA.HI.SX32 R40, R40, R40, 0x1b ;  /* 0x0000002828287211 */ /* 0x000fe200078fdaff */
[----:B--2---:R2:W-:Y:S01]  /*5280*/  STS.128 [R128+0x200], R44 ;  /* 0x0002002c80007388 */ /* 0x0045e20000000c00 */
[C---:B----4-:R-:W-:Y:S01]  /*5290*/  FMUL.FTZ R156, R126.reuse, R156 ;  /* 0x0000009c7e9c7220 */ /* 0x050fe20000410000 */
[----:B------:R-:W-:Y:S02]  /*52a0*/  FMUL.FTZ R155, R126, R155 ;  /* 0x0000009b7e9b7220 */ /* 0x000fe40000410000 */
[----:B------:R-:W-:Y:S02]  /*52b0*/  STS.128 [R130+0x400], R48 ;  /* 0x0004003082007388 */ /* 0x000fe40000000c00 */
[----:B------:R3:W4:Y:S01]  /*52c0*/  MUFU.EX2 R127, R41 ;  /* 0x00000029007f7308 */ /* 0x0007220000000800 */
[----:B-1----:R-:W-:Y:S01]  /*52d0*/  LEA R125, R40, UR13, 0x4 ;  /* 0x0000000d287d7c11 */ /* 0x002fe2000f8e20ff */
[----:B------:R1:W-:Y:S01]  /*52e0*/  STS.128 [R132+0x600], R52 ;  /* 0x0006003484007388 */ /* 0x0003e20000000c00 */
[C---:B------:R-:W-:Y:S01]  /*52f0*/  FMUL.FTZ R40, R124.reuse, R19 ;  /* 0x000000137c287220 */ /* 0x040fe20000410000 */
[C---:B0-----:R-:W-:Y:S01]  /*5300*/  FMUL.FTZ R168, R129.reuse, R168 ;  /* 0x000000a881a87220 */ /* 0x041fe20000410000 */
[----:B------:R-:W-:Y:S01]  /*5310*/  FMUL.FTZ R167, R129, R166 ;  /* 0x000000a681a77220 */ /* 0x000fe20000410000 */
[----:B------:R-:W-:Y:S02]  /*5320*/  STS.128 [R134+0x800], R56 ;  /* 0x0008003886007388 */ /* 0x000fe40000000c00 */
[----:B------:R-:W0:Y:S01]  /*5330*/  MUFU.EX2 R131, R131 ;  /* 0x0000008300837308 */ /* 0x000e220000000800 */
[----:B---3--:R-:W-:Y:S01]  /*5340*/  FMUL.FTZ R41, R124, R22 ;  /* 0x000000167c297220 */ /* 0x008fe20000410000 */
[----:B------:R-:W-:Y:S04]  /*5350*/  STS.128 [R136+0xa00], R60 ;  /* 0x000a003c88007388 */ /* 0x000fe80000000c00 */
[----:B------:R-:W-:Y:S02]  /*5360*/  STS.128 [R138+0xc00], R64 ;  /* 0x000c00408a007388 */ /* 0x000fe40000000c00 */
[----:B------:R-:W3:Y:S01]  /*5370*/  MUFU.EX2 R129, R42 ;  /* 0x0000002a00817308 */ /* 0x000ee20000000800 */
[----:B----4-:R-:W-:Y:S01]  /*5380*/  FMUL.FTZ R154, R127, R154 ;  /* 0x0000009a7f9a7220 */ /* 0x010fe20000410000 */
[----:B------:R-:W-:Y:S01]  /*5390*/  STS.128 [R142+0xe00], R68 ;  /* 0x000e00448e007388 */ /* 0x000fe20000000c00 */
[----:B------:R-:W-:-:S05]  /*53a0*/  NOP ;  /* 0x0000000000007918 */ /* 0x000fca0000000000 */
[----:B--2---:R-:W2:Y:S01]  /*53b0*/  MUFU.EX2 R128, R41 ;  /* 0x0000002900807308 */ /* 0x004ea20000000800 */
[----:B------:R-:W4:Y:S01]  /*53c0*/  LDS.128 R68, [R125] ;  /* 0x000000007d447984 */ /* 0x000f220000000c00 */
[C---:B0-----:R-:W-:Y:S01]  /*53d0*/  FMUL.FTZ R166, R131.reuse, R184 ;  /* 0x000000b883a67220 */ /* 0x041fe20000410000 */
[----:B------:R-:W-:Y:S01]  /*53e0*/  FMUL.FTZ R165, R131, R182 ;  /* 0x000000b683a57220 */ /* 0x000fe20000410000 */
[----:B------:R-:W-:Y:S01]  /*53f0*/  FMUL.FTZ R131, R124, R20 ;  /* 0x000000147c837220 */ /* 0x000fe20000410000 */
[----:B------:R-:W0:Y:S01]  /*5400*/  LDS.128 R64, [R125+0x10] ;  /* 0x000010007d407984 */ /* 0x000e220000000c00 */
[----:B-1----:R-:W-:Y:S01]  /*5410*/  SHF.L.U32 R132, R144, 0x8, RZ ;  /* 0x0000000890847819 */ /* 0x002fe200000006ff */
[----:B------:R-:W-:Y:S01]  /*5420*/  FMUL.FTZ R150, R127, R150 ;  /* 0x000000967f967220 */ /* 0x000fe20000410000 */
[----:B------:R-:W1:Y:S01]  /*5430*/  MUFU.EX2 R130, R40 ;  /* 0x0000002800827308 */ /* 0x000e620000000800 */
[----:B------:R-:W5:Y:S01]  /*5440*/  LDS.128 R60, [R125+0x20] ;  /* 0x000020007d3c7984 */ /* 0x000f620000000c00 */
[----:B------:R-:W-:Y:S01]  /*5450*/  IADD3 R124, PT, PT, R132, -0x100, RZ ;  /* 0xffffff00847c7810 */ /* 0x000fe20007ffe0ff */
[C---:B---3--:R-:W-:Y:S01]  /*5460*/  FMUL.FTZ R148, R129.reuse, R148 ;  /* 0x0000009481947220 */ /* 0x048fe20000410000 */
[----:B------:R-:W-:Y:S01]  /*5470*/  FMUL.FTZ R146, R129, R146 ;  /* 0x0000009281927220 */ /* 0x000fe20000410000 */
[----:B------:R-:W3:Y:S01]  /*5480*/  LDS.128 R56, [R125+0x30] ;  /* 0x000030007d387984 */ /* 0x000ee20000000c00 */
[----:B------:R-:W-:-:S02]  /*5490*/  LOP3.LUT R124, R124, 0x100, RZ, 0xc0, !PT ;  /* 0x000001007c7c7812 */ /* 0x000fc400078ec0ff */
[----:B------:R-:W1:Y:S01]  /*54a0*/  MUFU.SIN R159, R123 ;  /* 0x0000007b009f7308 */ /* 0x000e620000000400 */
[----:B------:R-:W3:Y:S01]  /*54b0*/  LDS.128 R52, [R125+0x40] ;  /* 0x000040007d347984 */ /* 0x000ee20000000c00 */
[----:B------:R-:W-:Y:S01]  /*54c0*/  IADD3 R124, PT, PT, R124, UR6, RZ ;  /* 0x000000067c7c7c10 */ /* 0x000fe2000fffe0ff */
[C---:B--2---:R-:W-:Y:S01]  /*54d0*/  FMUL.FTZ R180, R128.reuse, R180 ;  /* 0x000000b480b47220 */ /* 0x044fe20000410000 */
[----:B------:R-:W-:Y:S01]  /*54e0*/  FMUL.FTZ R179, R128, R179 ;  /* 0x000000b380b37220 */ /* 0x000fe20000410000 */
[----:B------:R-:W2:Y:S01]  /*54f0*/  LDS.128 R48, [R125+0x50] ;  /* 0x000050007d307984 */ /* 0x000ea20000000c00 */
[----:B------:R-:W-:Y:S02]  /*5500*/  SEL R124, R124, R145, !P0 ;  /* 0x000000917c7c7207 */ /* 0x000fe40004000000 */
[----:B------:R1:W4:Y:S01]  /*5510*/  MUFU.COS R137, R123 ;  /* 0x0000007b00897308 */ /* 0x0003220000000000 */
[----:B------:R-:W2:Y:S01]  /*5520*/  LDS.128 R44, [R125+0x60] ;  /* 0x000060007d2c7984 */ /* 0x000ea20000000c00 */
[----:B------:R-:W-:Y:S01]  /*5530*/  LEA R124, R124, UR13, 0x3 ;  /* 0x0000000d7c7c7c11 */ /* 0x000fe2000f8e18ff */
[C---:B-1----:R-:W-:Y:S01]  /*5540*/  FMUL.FTZ R178, R130.reuse, R178 ;  /* 0x000000b282b27220 */ /* 0x042fe20000410000 */
[----:B------:R-:W-:Y:S01]  /*5550*/  FMUL.FTZ R177, R130, R177 ;  /* 0x000000b182b17220 */ /* 0x000fe20000410000 */
[----:B------:R0:W1:Y:S03]  /*5560*/  LDS.128 R40, [R125+0x70] ;  /* 0x000070007d287984 */ /* 0x0000660000000c00 */
[----:B------:R-:W5:Y:S01]  /*5570*/  MUFU.EX2 R122, R122 ;  /* 0x0000007a007a7308 */ /* 0x000f620000000800 */
[----:B------:R-:W-:Y:S01]  /*5580*/  FMUL.FTZ R123, R20, UR41 ;  /* 0x00000029147b7c20 */ /* 0x000fe20008410000 */
[----:B------:R-:W-:-:S03]  /*5590*/  FMUL.FTZ R159, R194, R159 ;  /* 0x0000009fc29f7220 */ /* 0x000fc60000410000 */
[----:B------:R-:W-:-:S03]  /*55a0*/  FMUL.RZ R123, R123, 0.15915493667125701904 ;  /* 0x3e22f9837b7b7820 */ /* 0x000fc6000040c000 */
[----:B------:R-:W3:Y:S01]  /*55b0*/  MUFU.EX2 R133, R133 ;  /* 0x0000008500857308 */ /* 0x000ee20000000800 */
[----:B----4-:R-:W-:Y:S01]  /*55c0*/  FMUL.FTZ R160, R194, R137 ;  /* 0x00000089c2a07220 */ /* 0x010fe20000410000 */
[----:B------:R-:W-:Y:S01]  /*55d0*/  FMUL.FTZ R121, R69, UR42 ;  /* 0x0000002a45797c20 */ /* 0x000fe20008410000 */
[----:B0-----:R-:W-:Y:S01]  /*55e0*/  FMUL.FTZ R125, R65, UR42 ;  /* 0x0000002a417d7c20 */ /* 0x001fe20008410000 */
[----:B------:R-:W-:Y:S02]  /*55f0*/  FMUL.FTZ R127, R67, UR42 ;  /* 0x0000002a437f7c20 */ /* 0x000fe40008410000 */
[----:B------:R-:W-:Y:S02]  /*5600*/  FFMA.FTZ R121, R68, UR43, R121 ;  /* 0x0000002b44797c23 */ /* 0x000fe40008010079 */
[----:B------:R-:W-:Y:S01]  /*5610*/  MUFU.COS R176, R123 ;  /* 0x0000007b00b07308 */ /* 0x000fe20000000000 */
[C---:B-----5:R-:W-:Y:S01]  /*5620*/  FMUL.FTZ R140, R122.reuse, R140 ;  /* 0x0000008c7a8c7220 */ /* 0x060fe20000410000 */
[----:B------:R-:W-:Y:S01]  /*5630*/  FMUL.FTZ R141, R122, R141 ;  /* 0x0000008d7a8d7220 */ /* 0x000fe20000410000 */
[----:B------:R-:W-:Y:S01]  /*5640*/  FMUL.FTZ R129, R61, UR42 ;  /* 0x0000002a3d817c20 */ /* 0x000fe20008410000 */
[----:B------:R-:W-:Y:S01]  /*5650*/  FFMA.FTZ R194, R64, UR43, R125 ;  /* 0x0000002b40c27c23 */ /* 0x000fe2000801007d */
[----:B------:R-:W-:Y:S01]  /*5660*/  FFMA.FTZ R120, R66, UR43, R127 ;  /* 0x0000002b42787c23 */ /* 0x000fe2000801007f */
[----:B------:R-:W-:Y:S01]  /*5670*/  FMUL.FTZ R196, R0, -R121 ;  /* 0x8000007900c47220 */ /* 0x000fe20000410000 */
[----:B------:R0:W-:Y:S01]  /*5680*/  STS.64 [R124+0x9880], R140 ;  /* 0x0098808c7c007388 */ /* 0x0001e20000000a00 */
[----:B------:R-:W4:Y:S01]  /*5690*/  MUFU.EX2 R135, R135 ;  /* 0x0000008700877308 */ /* 0x000f220000000800 */
[C---:B---3--:R-:W-:Y:S01]  /*56a0*/  FMUL.FTZ R164, R133.reuse, R188 ;  /* 0x000000bc85a47220 */ /* 0x048fe20000410000 */
[----:B------:R-:W-:Y:S01]  /*56b0*/  FMUL.FTZ R163, R133, R186 ;  /* 0x000000ba85a37220 */ /* 0x000fe20000410000 */
[----:B------:R-:W-:Y:S01]  /*56c0*/  FMUL.FTZ R133, R57, UR42 ;  /* 0x0000002a39857c20 */ /* 0x000fe20008410000 */
[----:B------:R-:W-:Y:S01]  /*56d0*/  FMUL.FTZ R137, R53, UR42 ;  /* 0x0000002a35897c20 */ /* 0x000fe20008410000 */
[----:B--2---:R-:W-:Y:S01]  /*56e0*/  FMUL.FTZ R143, R49, UR42 ;  /* 0x0000002a318f7c20 */ /* 0x004fe20008410000 */
[----:B------:R-:W-:Y:S01]  /*56f0*/  FMUL.FTZ R153, R51, UR42 ;  /* 0x0000002a33997c20 */ /* 0x000fe20008410000 */
[----:B------:R-:W-:Y:S01]  /*5700*/  FFMA.FTZ R129, R60, UR43, R129 ;  /* 0x0000002b3c817c23 */ /* 0x000fe20008010081 */
[----:B------:R-:W2:Y:S01]  /*5710*/  MUFU.EX2 R139, R139 ;  /* 0x0000008b008b7308 */ /* 0x000ea20000000800 */
[----:B------:R-:W-:Y:S01]  /*5720*/  FMUL.FTZ R181, R45, UR42 ;  /* 0x0000002a2db57c20 */ /* 0x000fe20008410000 */
[----:B------:R-:W-:Y:S01]  /*5730*/  FMUL.FTZ R183, R47, UR42 ;  /* 0x0000002a2fb77c20 */ /* 0x000fe20008410000 */
[----:B------:R-:W-:Y:S01]  /*5740*/  FFMA.FTZ R133, R56, UR43, R133 ;  /* 0x0000002b38857c23 */ /* 0x000fe20008010085 */
[----:B------:R-:W-:Y:S01]  /*5750*/  FFMA.FTZ R137, R52, UR43, R137 ;  /* 0x0000002b34897c23 */ /* 0x000fe20008010089 */
[----:B-1----:R-:W-:Y:S01]  /*5760*/  FMUL.FTZ R185, R41, UR42 ;  /* 0x0000002a29b97c20 */ /* 0x002fe20008410000 */
[----:B------:R-:W-:Y:S01]  /*5770*/  FMUL.FTZ R187, R43, UR42 ;  /* 0x0000002a2bbb7c20 */ /* 0x000fe20008410000 */
[----:B------:R-:W-:Y:S01]  /*5780*/  FFMA.FTZ R143, R48, UR43, R143 ;  /* 0x0000002b308f7c23 */ /* 0x000fe2000801008f */
[----:B------:R-:W1:Y:S01]  /*5790*/  MUFU.EX2 R131, R131 ;  /* 0x0000008300837308 */ /* 0x000e620000000800 */
[C---:B----4-:R-:W-:Y:S01]  /*57a0*/  FMUL.FTZ R162, R135.reuse, R192 ;  /* 0x000000c087a27220 */ /* 0x050fe20000410000 */
[----:B------:R-:W-:Y:S01]  /*57b0*/  FMUL.FTZ R161, R135, R190 ;  /* 0x000000be87a17220 */ /* 0x000fe20000410000 */
[----:B------:R-:W-:Y:S01]  /*57c0*/  FMUL.FTZ R135, R59, UR42 ;  /* 0x0000002a3b877c20 */ /* 0x000fe20008410000 */
[----:B------:R-:W-:Y:S01]  /*57d0*/  FFMA.FTZ R188, R50, UR43, R153 ;  /* 0x0000002b32bc7c23 */ /* 0x000fe20008010099 */
[----:B------:R-:W-:Y:S01]  /*57e0*/  FFMA.FTZ R189, R44, UR43, R181 ;  /* 0x0000002b2cbd7c23 */ /* 0x000fe200080100b5 */
[----:B------:R-:W-:Y:S01]  /*57f0*/  FFMA.FTZ R190, R46, UR43, R183 ;  /* 0x0000002b2ebe7c23 */ /* 0x000fe200080100b7 */
[----:B------:R-:W-:Y:S01]  /*5800*/  FFMA.FTZ R184, R58, UR43, R135 ;  /* 0x0000002b3ab87c23 */ /* 0x000fe20008010087 */
[----:B------:R3:W4:Y:S01]  /*5810*/  MUFU.SIN R126, R123 ;  /* 0x0000007b007e7308 */ /* 0x0007220000000400 */
[C---:B--2---:R-:W-:Y:S01]  /*5820*/  FMUL.FTZ R158, R139.reuse, R158 ;  /* 0x0000009e8b9e7220 */ /* 0x044fe20000410000 */
[----:B------:R-:W-:Y:S01]  /*5830*/  FMUL.FTZ R157, R139, R157 ;  /* 0x0000009d8b9d7220 */ /* 0x000fe20000410000 */
[----:B------:R-:W-:Y:S01]  /*5840*/  FMUL.FTZ R139, R55, UR42 ;  /* 0x0000002a378b7c20 */ /* 0x000fe20008410000 */
[----:B------:R-:W-:Y:S01]  /*5850*/  FFMA.FTZ R191, R40, UR43, R185 ;  /* 0x0000002b28bf7c23 */ /* 0x000fe200080100b9 */
[----:B------:R-:W-:Y:S01]  /*5860*/  FFMA.FTZ R192, R42, UR43, R187 ;  /* 0x0000002b2ac07c23 */ /* 0x000fe200080100bb */
[----:B------:R-:W-:Y:S01]  /*5870*/  FMUL.FTZ R194, R17, -R194 ;  /* 0x800000c211c27220 */ /* 0x000fe20000410000 */
[----:B------:R-:W-:Y:S01]  /*5880*/  FFMA.FTZ R186, R54, UR43, R139 ;  /* 0x0000002b36ba7c23 */ /* 0x000fe2000801008b */
[----:B------:R-:W-:Y:S01]  /*5890*/  FMUL.FTZ R193, R15, -R120 ;  /* 0x800000780fc17220 */ /* 0x000fe20000410000 */
[----:B-1----:R-:W-:Y:S01]  /*58a0*/  FMUL.FTZ R176, R131, R176 ;  /* 0x000000b083b07220 */ /* 0x002fe20000410000 */
[----:B---3--:R-:W-:Y:S01]  /*58b0*/  FMUL.FTZ R123, R71, UR42 ;  /* 0x0000002a477b7c20 */ /* 0x008fe20008410000 */
[----:B------:R-:W-:Y:S01]  /*58c0*/  FMUL.FTZ R181, R14, -R129 ;  /* 0x800000810eb57220 */ /* 0x000fe20000410000 */
[----:B------:R-:W-:Y:S01]  /*58d0*/  FMUL.FTZ R183, R12, -R133 ;  /* 0x800000850cb77220 */ /* 0x000fe20000410000 */
[----:B------:R-:W-:Y:S01]  /*58e0*/  FMUL.FTZ R184, R11, -R184 ;  /* 0x800000b80bb87220 */ /* 0x000fe20000410000 */
[----:B------:R-:W-:Y:S01]  /*58f0*/  FFMA.FTZ R123, R70, UR43, R123 ;  /* 0x0000002b467b7c23 */ /* 0x000fe2000801007b */
[----:B------:R-:W-:Y:S01]  /*5900*/  FMUL.FTZ R185, R10, -R137 ;  /* 0x800000890ab97220 */ /* 0x000fe20000410000 */
[----:B------:R-:W-:Y:S01]  /*5910*/  FMUL.FTZ R186, R9, -R186 ;  /* 0x800000ba09ba7220 */ /* 0x000fe20000410000 */
[----:B----4-:R-:W-:Y:S01]  /*5920*/  FMUL.FTZ R175, R131, R126 ;  /* 0x0000007e83af7220 */ /* 0x010fe20000410000 */
        /* <DEDUP_REMOVED lines=21> */
.L_x_4340:
[----:B------:R-:W0:Y:S02]  /*5a80*/  LDS.64 R152, [R152+UR13+0xa888] ;  /* 0x00a8880d98987984 */ /* 0x000e240008000a00 */
.L_x_4341:
[----:B------:R-:W-:Y:S05]  /*5a90*/  BSYNC.RECONVERGENT B0 ;  /* 0x0000000000007941 */ /* 0x000fea0003800200 */
.L_x_4339:
        /* <DEDUP_REMOVED lines=153> */
[-C--:B------:R-:W-:Y:S01]  /*6430*/  FMUL.FTZ R122, R175, R120.reuse ;  /* 0x00000078af7a7220 */ /* 0x080fe20000410000 */
        /* <DEDUP_REMOVED lines=41> */
[CC--:B----4-:R-:W-:Y:S01]  /*66d0*/  FMUL.FTZ R203, R133.reuse, R204.reuse ;  /* 0x000000cc85cb7220 */ /* 0x0d0fe20000410000 */
        /* <DEDUP_REMOVED lines=36> */
[----:B------:R-:W-:Y:S01]  /*6920*/  FMUL.FTZ R134, R143, R134 ;  /* 0x000000868f867220 */ /* 0x000fe20000410000 */
[----:B------:R-:W-:Y:S02]  /*6930*/  @P4 FADD.FTZ R200, R200, R133 ;  /* 0x00000085c8c84221 */ /* 0x000fe40000010000 */
        /* <DEDUP_REMOVED lines=20> */
[-C--:B0-----:R-:W-:Y:S01]  /*6a80*/  FMUL.FTZ R206, R197, R204.reuse ;  /* 0x000000ccc5ce7220 */ /* 0x081fe20000410000 */
[----:B------:R-:W-:Y:S01]  /*6a90*/  FMUL.FTZ R204, R143, R204 ;  /* 0x000000cc8fcc7220 */ /* 0x000fe20000410000 */
[-C--:B-1----:R-:W-:Y:S01]  /*6aa0*/  FMUL.FTZ R133, R197, R134.reuse ;  /* 0x00000086c5857220 */ /* 0x082fe20000410000 */
[C---:B------:R-:W-:Y:S01]  /*6ab0*/  FMUL.FTZ R134, R143.reuse, R134 ;  /* 0x000000868f867220 */ /* 0x040fe20000410000 */
[-C--:B---3--:R-:W-:Y:S01]  /*6ac0*/  FFMA.FTZ R135, R143, R202.reuse, -R206 ;  /* 0x000000ca8f877223 */ /* 0x088fe200000108ce */
[----:B------:R-:W-:Y:S01]  /*6ad0*/  FFMA.FTZ R204, R197, R202, R204 ;  /* 0x000000cac5cc7223 */ /* 0x000fe200000100cc */
        /* <DEDUP_REMOVED lines=8> */
.L_x_4465:
[----:B------:R-:W-:Y:S01]  /*6b60*/  ISETP.GE.AND P2, PT, R37, 0x10, PT ;  /* 0x000000102500780c */ /* 0x000fe20003f46270 */
[-C--:B0-----:R-:W-:Y:S01]  /*6b70*/  FMUL.FTZ R206, R197, R204.reuse ;  /* 0x000000ccc5ce7220 */ /* 0x081fe20000410000 */
[----:B------:R-:W-:Y:S01]  /*6b80*/  FMUL.FTZ R204, R143, R204 ;  /* 0x000000cc8fcc7220 */ /* 0x000fe20000410000 */
[-C--:B---3--:R-:W-:Y:S01]  /*6b90*/  FMUL.FTZ R133, R197, R134.reuse ;  /* 0x00000086c5857220 */ /* 0x088fe20000410000 */
        /* <DEDUP_REMOVED lines=9> */
.L_x_4468:
[----:B------:R-:W-:-:S03]  /*6c30*/  UMOV UR14, 0xffffffff ;  /* 0xffffffff000e7882 */ /* 0x000fc60000000000 */
[----:B------:R-:W-:Y:S05]  /*6c40*/  BRA.DIV UR14, `(.L_x_4345) ;  /* 0x000000820ec07947 */ /* 0x000fea000b800000 */
.L_x_4471:
[----:B------:R-:W-:-:S03]  /*6c50*/  UMOV UR14, 0xffffffff ;  /* 0xffffffff000e7882 */ /* 0x000fc60000000000 */
[----:B------:R-:W-:Y:S05]  /*6c60*/  BRA.DIV UR14, `(.L_x_4346) ;  /* 0x000000820ee07947 */ /* 0x000fea000b800000 */
.L_x_4474:
[----:B------:R-:W-:-:S03]  /*6c70*/  UMOV UR14, 0xffffffff ;  /* 0xffffffff000e7882 */ /* 0x000fc60000000000 */
[----:B------:R-:W-:Y:S05]  /*6c80*/  BRA.DIV UR14, `(.L_x_4347) ;  /* 0x000000860e007947 */ /* 0x000fea000b800000 */
.L_x_4477:
[----:B------:R-:W-:-:S03]  /*6c90*/  UMOV UR14, 0xffffffff ;  /* 0xffffffff000e7882 */ /* 0x000fc60000000000 */
[----:B------:R-:W-:Y:S05]  /*6ca0*/  BRA.DIV UR14, `(.L_x_4348) ;  /* 0x000000860e207947 */ /* 0x000fea000b800000 */
[----:B-----5:R0:W1:Y:S04]  /*6cb0*/  SHFL.IDX PT, R202, R137, RZ, 0x1f ;  /* 0x00001fff89ca7589 */ /* 0x02006800000e0000 */
[----:B------:R-:W3:Y:S04]  /*6cc0*/  SHFL.IDX PT, R136, R136, RZ, 0x1f ;  /* 0x00001fff88887589 */ /* 0x000ee800000e0000 */
[----:B------:R-:W4:Y:S04]  /*6cd0*/  SHFL.IDX PT, R138, R138, RZ, 0x1f ;  /* 0x00001fff8a8a7589 */ /* 0x000f2800000e0000 */
[----:B------:R-:W0:Y:S04]  /*6ce0*/  SHFL.IDX PT, R139, R139, RZ, 0x1f ;  /* 0x00001fff8b8b7589 */ /* 0x000e2800000e0000 */
[----:B------:R-:W0:Y:S04]  /*6cf0*/  SHFL.UP PT, R143, R143, 0x1, RZ ;  /* 0x042000008f8f7989 */ /* 0x000e2800000e00ff */
[----:B------:R-:W0:Y:S04]  /*6d00*/  SHFL.UP PT, R197, R197, 0x1, RZ ;  /* 0x04200000c5c57989 */ /* 0x000e2800000e00ff */
[----:B------:R-:W0:Y:S04]  /*6d10*/  SHFL.UP PT, R200, R200, 0x1, RZ ;  /* 0x04200000c8c87989 */ /* 0x000e2800000e00ff */
[----:B-1-3--:R-:W0:Y:S02]  /*6d20*/  SHFL.UP PT, R201, R201, 0x1, RZ ;  /* 0x04200000c9c97989 */ /* 0x00ae2400000e00ff */
.L_x_4487:
        /* <DEDUP_REMOVED lines=45> */
.L_x_4342:
[----:B------:R-:W-:Y:S05]  /*7000*/  WARPSYNC.ALL ;  /* 0x0000000000007948 */ /* 0x000fea0003800000 */
[----:B-1----:R-:W-:Y:S01]  /*7010*/  FMUL.FTZ R123, R43, UR43 ;  /* 0x0000002b2b7b7c20 */ /* 0x002fe20008410000 */
[-C--:B0-2---:R-:W-:Y:S01]  /*7020*/  FMUL.FTZ R121, R175, R153.reuse ;  /* 0x00000099af797220 */ /* 0x085fe20000410000 */
[----:B------:R-:W-:Y:S01]  /*7030*/  FMUL.FTZ R120, R176, R153 ;  /* 0x00000099b0787220 */ /* 0x000fe20000410000 */
[----:B------:R-:W-:Y:S01]  /*7040*/  FMUL.FTZ R127, R41, UR43 ;  /* 0x0000002b297f7c20 */ /* 0x000fe20008410000 */
[----:B------:R-:W-:Y:S01]  /*7050*/  FFMA.FTZ R122, R42, UR42, -R123 ;  /* 0x0000002a2a7a7c23 */ /* 0x000fe2000801087b */
[----:B------:R-:W-:Y:S01]  /*7060*/  FFMA.FTZ R121, R176, R152, -R121 ;  /* 0x00000098b0797223 */ /* 0x000fe20000010879 */
[C---:B------:R-:W-:Y:S01]  /*7070*/  FMUL.FTZ R123, R175.reuse, R192 ;  /* 0x000000c0af7b7220 */ /* 0x040fe20000410000 */
        /* <DEDUP_REMOVED lines=13> */
[----:B------:R-:W-:Y:S01]  /*7150*/  FMUL.FTZ R125, R47, UR43 ;  /* 0x0000002b2f7d7c20 */ /* 0x000fe20008410000 */
[----:B------:R-:W-:Y:S01]  /*7160*/  FADD.FTZ R120, R191, R120 ;  /* 0x00000078bf787221 */ /* 0x000fe20000010000 */
[-C--:B------:R-:W-:Y:S01]  /*7170*/  FMUL.FTZ R124, R179, R122.reuse ;  /* 0x0000007ab37c7220 */ /* 0x080fe20000410000 */
[C---:B------:R-:W-:Y:S01]  /*7180*/  FFMA.FTZ R127, R180.reuse, R122, R121 ;  /* 0x0000007ab47f7223 */ /* 0x040fe20000010079 */
[C---:B------:R-:W-:Y:S01]  /*7190*/  FMUL.FTZ R121, R177.reuse, R123 ;  /* 0x0000007bb1797220 */ /* 0x040fe20000410000 */
[-C--:B------:R-:W-:Y:S01]  /*71a0*/  FMUL.FTZ R122, R177, R120.reuse ;  /* 0x00000078b17a7220 */ /* 0x080fe20000410000 */
[----:B------:R-:W-:Y:S01]  /*71b0*/  FFMA.FTZ R129, R180, R129, -R124 ;  /* 0x00000081b4817223 */ /* 0x000fe2000001087c */
[----:B------:R-:W-:Y:S01]  /*71c0*/  FFMA.FTZ R125, R46, UR42, -R125 ;  /* 0x0000002a2e7d7c23 */ /* 0x000fe2000801087d */
[C---:B------:R-:W-:Y:S01]  /*71d0*/  FFMA.FTZ R121, R178.reuse, R120, -R121 ;  /* 0x00000078b2797223 */ /* 0x040fe20000010879 */
[----:B------:R-:W-:Y:S01]  /*71e0*/  FFMA.FTZ R122, R178, R123, R122 ;  /* 0x0000007bb27a7223 */ /* 0x000fe2000001007a */
[C---:B------:R-:W-:Y:S01]  /*71f0*/  FMUL.FTZ R123, R146.reuse, R129 ;  /* 0x00000081927b7220 */ /* 0x040fe20000410000 */
[----:B------:R-:W-:Y:S01]  /*7200*/  FMUL.FTZ R120, R146, R127 ;  /* 0x0000007f92787220 */ /* 0x000fe20000410000 */
[----:B------:R-:W-:Y:S01]  /*7210*/  FADD.FTZ R121, R190, R121 ;  /* 0x00000079be797221 */ /* 0x000fe20000010000 */
[----:B------:R-:W-:Y:S01]  /*7220*/  FFMA.FTZ R122, R5, R125, R122 ;  /* 0x0000007d057a7223 */ /* 0x000fe2000001007a */
[C---:B------:R-:W-:Y:S01]  /*7230*/  FFMA.FTZ R131, R148.reuse, R127, R123 ;  /* 0x0000007f94837223 */ /* 0x040fe2000001007b */
[----:B------:R-:W-:Y:S01]  /*7240*/  FFMA.FTZ R129, R148, R129, -R120 ;  /* 0x0000008194817223 */ /* 0x000fe20000010878 */
[C---:B------:R-:W-:Y:S01]  /*7250*/  FMUL.FTZ R123, R179.reuse, R121 ;  /* 0x00000079b37b7220 */ /* 0x040fe20000410000 */
[-C--:B------:R-:W-:Y:S01]  /*7260*/  FMUL.FTZ R125, R179, R122.reuse ;  /* 0x0000007ab37d7220 */ /* 0x080fe20000410000 */
[----:B------:R-:W-:Y:S01]  /*7270*/  FMUL.FTZ R133, R150, R131 ;  /* 0x0000008396857220 */ /* 0x000fe20000410000 */
[----:B------:R-:W-:Y:S01]  /*7280*/  FMUL.FTZ R127, R45, UR43 ;  /* 0x0000002b2d7f7c20 */ /* 0x000fe20008410000 */
[----:B------:R-:W-:Y:S01]  /*7290*/  FFMA.FTZ R123, R180, R122, R123 ;  /* 0x0000007ab47b7223 */ /* 0x000fe2000001007b */
[-C--:B------:R-:W-:Y:S01]  /*72a0*/  FMUL.FTZ R122, R150, R129.reuse ;  /* 0x00000081967a7220 */ /* 0x080fe20000410000 */
[----:B------:R-:W-:Y:S01]  /*72b0*/  FFMA.FTZ R133, R154, R129, -R133 ;  /* 0x000000819a857223 */ /* 0x000fe20000010885 */
[----:B------:R-:W-:Y:S01]  /*72c0*/  FFMA.FTZ R120, R180, R121, -R125 ;  /* 0x00000079b4787223 */ /* 0x000fe2000001087d */
[----:B------:R-:W-:Y:S01]  /*72d0*/  FFMA.FTZ R127, R44, UR42, -R127 ;  /* 0x0000002a2c7f7c23 */ /* 0x000fe2000801087f */
[----:B------:R-:W-:Y:S01]  /*72e0*/  FFMA.FTZ R122, R154, R131, R122 ;  /* 0x000000839a7a7223 */ /* 0x000fe2000001007a */
[----:B------:R-:W-:Y:S01]  /*72f0*/  FMUL.FTZ R125, R155, R133 ;  /* 0x000000859b7d7220 */ /* 0x000fe20000410000 */
[----:B------:R-:W-:Y:S01]  /*7300*/  FADD.FTZ R121, R189, R120 ;  /* 0x00000078bd797221 */ /* 0x000fe20000010000 */
[----:B------:R-:W-:Y:S01]  /*7310*/  FFMA.FTZ R123, R6, R127, R123 ;  /* 0x0000007f067b7223 */ /* 0x000fe2000001007b */
[-C--:B------:R-:W-:Y:S01]  /*7320*/  FMUL.FTZ R126, R155, R122.reuse ;  /* 0x0000007a9b7e7220 */ /* 0x080fe20000410000 */
[----:B------:R-:W-:Y:S01]  /*7330*/  FFMA.FTZ R124, R156, R122, R125 ;  /* 0x0000007a9c7c7223 */ /* 0x000fe2000001007d */
[C---:B------:R-:W-:Y:S01]  /*7340*/  FMUL.FTZ R120, R146.reuse, R121 ;  /* 0x0000007992787220 */ /* 0x040fe20000410000 */
[----:B------:R-:W-:Y:S01]  /*7350*/  FMUL.FTZ R125, R146, R123 ;  /* 0x0000007b927d7220 */ /* 0x000fe20000410000 */
[----:B------:R-:W-:Y:S01]  /*7360*/  FMUL.FTZ R127, R51, UR43 ;  /* 0x0000002b337f7c20 */ /* 0x000fe20008410000 */
[----:B------:R-:W-:Y:S01]  /*7370*/  FFMA.FTZ R126, R156, R133, -R126 ;  /* 0x000000859c7e7223 */ /* 0x000fe2000001087e */
[C---:B------:R-:W-:Y:S01]  /*7380*/  FFMA.FTZ R122, R148.reuse, R123, R120 ;  /* 0x0000007b947a7223 */ /* 0x040fe20000010078 */
[----:B------:R-:W-:Y:S01]  /*7390*/  FFMA.FTZ R125, R148, R121, -R125 ;  /* 0x00000079947d7223 */ /* 0x000fe2000001087d */
[----:B------:R-:W-:Y:S01]  /*73a0*/  FFMA.FTZ R127, R50, UR42, -R127 ;  /* 0x0000002a327f7c23 */ /* 0x000fe2000801087f */
[----:B------:R-:W0:Y:S01]  /*73b0*/  LDS.64 R120, [R39+0x8478] ;  /* 0x0084780027787984 */ /* 0x000e220000000a00 */
[----:B------:R-:W-:Y:S01]  /*73c0*/  FMUL.FTZ R123, R157, R126 ;  /* 0x0000007e9d7b7220 */ /* 0x000fe20000410000 */
[----:B------:R-:W-:Y:S01]  /*73d0*/  FADD.FTZ R125, R188, R125 ;  /* 0x0000007dbc7d7221 */ /* 0x000fe20000010000 */
[----:B------:R-:W-:Y:S01]  /*73e0*/  FFMA.FTZ R127, R7, R127, R122 ;  /* 0x0000007f077f7223 */ /* 0x000fe2000001007a */
[-C--:B------:R-:W-:Y:S01]  /*73f0*/  FMUL.FTZ R131, R157, R124.reuse ;  /* 0x0000007c9d837220 */ /* 0x080fe20000410000 */
[----:B------:R-:W-:Y:S01]  /*7400*/  FFMA.FTZ R128, R158, R124, R123 ;  /* 0x0000007c9e807223 */ /* 0x000fe2000001007b */
[C---:B------:R-:W-:Y:S01]  /*7410*/  FMUL.FTZ R123, R150.reuse, R125 ;  /* 0x0000007d967b7220 */ /* 0x040fe20000410000 */
[----:B------:R-:W-:Y:S01]  /*7420*/  FMUL.FTZ R129, R49, UR43 ;  /* 0x0000002b31817c20 */ /* 0x000fe20008410000 */
[-C--:B------:R-:W-:Y:S01]  /*7430*/  FMUL.FTZ R122, R150, R127.reuse ;  /* 0x0000007f967a7220 */ /* 0x080fe20000410000 */
[----:B------:R-:W-:Y:S01]  /*7440*/  FFMA.FTZ R131, R158, R126, -R131 ;  /* 0x0000007e9e837223 */ /* 0x000fe20000010883 */
[----:B------:R-:W-:Y:S01]  /*7450*/  FFMA.FTZ R123, R154, R127, R123 ;  /* 0x0000007f9a7b7223 */ /* 0x000fe2000001007b */
[----:B------:R-:W-:Y:S01]  /*7460*/  FFMA.FTZ R129, R48, UR42, -R129 ;  /* 0x0000002a30817c23 */ /* 0x000fe20008010881 */
[----:B------:R-:W-:Y:S01]  /*7470*/  FFMA.FTZ R122, R154, R125, -R122 ;  /* 0x0000007d9a7a7223 */ /* 0x000fe2000001087a */
[----:B------:R-:W-:Y:S01]  /*7480*/  FMUL.FTZ R125, R159, R131 ;  /* 0x000000839f7d7220 */ /* 0x000fe20000410000 */
[----:B------:R-:W-:Y:S01]  /*7490*/  FMUL.FTZ R127, R55, UR43 ;  /* 0x0000002b377f7c20 */ /* 0x000fe20008410000 */
[----:B------:R-:W-:Y:S01]  /*74a0*/  FFMA.FTZ R123, R8, R129, R123 ;  /* 0x00000081087b7223 */ /* 0x000fe2000001007b */
[----:B------:R-:W-:Y:S01]  /*74b0*/  FADD.FTZ R122, R187, R122 ;  /* 0x0000007abb7a7221 */ /* 0x000fe20000010000 */
[-C--:B------:R-:W-:Y:S01]  /*74c0*/  FFMA.FTZ R126, R160, R128.reuse, R125 ;  /* 0x00000080a07e7223 */ /* 0x080fe2000001007d */
[----:B------:R-:W-:Y:S01]  /*74d0*/  FMUL.FTZ R129, R159, R128 ;  /* 0x000000809f817220 */ /* 0x000fe20000410000 */
[C---:B------:R-:W-:Y:S01]  /*74e0*/  FMUL.FTZ R125, R155.reuse, R123 ;  /* 0x0000007b9b7d7220 */ /* 0x040fe20000410000 */
[-C--:B------:R-:W-:Y:S01]  /*74f0*/  FMUL.FTZ R124, R155, R122.reuse ;  /* 0x0000007a9b7c7220 */ /* 0x080fe20000410000 */
[----:B------:R-:W-:Y:S01]  /*7500*/  FFMA.FTZ R127, R54, UR42, -R127 ;  /* 0x0000002a367f7c23 */ /* 0x000fe2000801087f */
[----:B------:R-:W-:Y:S01]  /*7510*/  FFMA.FTZ R131, R160, R131, -R129 ;  /* 0x00000083a0837223 */ /* 0x000fe20000010881 */
[C---:B------:R-:W-:Y:S01]  /*7520*/  FFMA.FTZ R125, R156.reuse, R122, -R125 ;  /* 0x0000007a9c7d7223 */ /* 0x040fe2000001087d */
[----:B------:R-:W-:Y:S01]  /*7530*/  FFMA.FTZ R124, R156, R123, R124 ;  /* 0x0000007b9c7c7223 */ /* 0x000fe2000001007c */
[----:B------:R-:W-:Y:S01]  /*7540*/  FMUL.FTZ R129, R53, UR43 ;  /* 0x0000002b35817c20 */ /* 0x000fe20008410000 */
[----:B------:R-:W-:Y:S01]  /*7550*/  FMUL.FTZ R123, R161, R131 ;  /* 0x00000083a17b7220 */ /* 0x000fe20000410000 */
        /* <DEDUP_REMOVED lines=11> */
[----:B------:R-:W-:Y:S01]  /*7610*/  FMUL.FTZ R219, R71, UR43 ;  /* 0x0000002b47db7c20 */ /* 0x000fe20008410000 */
[----:B------:R-:W-:Y:S01]  /*7620*/  FFMA.FTZ R127, R10, R129, R127 ;  /* 0x000000810a7f7223 */ /* 0x000fe2000001007f */
[C---:B0-----:R-:W-:Y:S01]  /*7630*/  FMUL.FTZ R122, R141.reuse, R120 ;  /* 0x000000788d7a7220 */ /* 0x041fe20000410000 */
[-C--:B------:R-:W-:Y:S01]  /*7640*/  FMUL.FTZ R123, R141, R121.reuse ;  /* 0x000000798d7b7220 */ /* 0x080fe20000410000 */
[-C--:B------:R-:W-:Y:S01]  /*7650*/  FFMA.FTZ R126, R164, R128.reuse, R125 ;  /* 0x00000080a47e7223 */ /* 0x080fe2000001007d */
[----:B------:R-:W-:Y:S01]  /*7660*/  FMUL.FTZ R125, R163, R128 ;  /* 0x00000080a37d7220 */ /* 0x000fe20000410000 */
[C---:B------:R-:W-:Y:S01]  /*7670*/  FFMA.FTZ R122, R140.reuse, R121, R122 ;  /* 0x000000798c7a7223 */ /* 0x040fe2000001007a */
[----:B------:R-:W-:Y:S01]  /*7680*/  FFMA.FTZ R123, R140, R120, -R123 ;  /* 0x000000788c7b7223 */ /* 0x000fe2000001087b */
        /* <DEDUP_REMOVED lines=99> */
[----:B------:R-:W-:Y:S01]  /*7cc0*/  FMUL.FTZ R125, R159, R222 ;  /* 0x000000de9f7d7220 */ /* 0x000fe20000410000 */
[----:B------:R-:W-:Y:S01]  /*7cd0*/  FFMA.FTZ R228, R66, UR42, -R129 ;  /* 0x0000002a42e47c23 */ /* 0x000fe20008010881 */
[----:B------:R-:W-:Y:S01]  /*7ce0*/  FADD.FTZ R126, R193, R126 ;  /* 0x0000007ec17e7221 */ /* 0x000fe20000010000 */
[-C--:B------:R-:W-:Y:S01]  /*7cf0*/  FMUL.FTZ R123, R159, R204.reuse ;  /* 0x000000cc9f7b7220 */ /* 0x080fe20000410000 */
[C---:B------:R-:W-:Y:S01]  /*7d00*/  FFMA.FTZ R125, R160.reuse, R204, R125 ;  /* 0x000000cca07d7223 */ /* 0x040fe2000001007d */
[----:B------:R-:W-:Y:S01]  /*7d10*/  FFMA.FTZ R124, R15, R228, R124 ;  /* 0x000000e40f7c7223 */ /* 0x000fe2000001007c */
[----:B------:R-:W-:Y:S01]  /*7d20*/  FMUL.FTZ R127, R169, R126 ;  /* 0x0000007ea97f7220 */ /* 0x000fe20000410000 */
[----:B------:R-:W-:Y:S01]  /*7d30*/  FFMA.FTZ R123, R160, R222, -R123 ;  /* 0x000000dea07b7223 */ /* 0x000fe2000001087b */
[----:B------:R-:W-:Y:S01]  /*7d40*/  FADD.FTZ R202, RZ, R125 ;  /* 0x0000007dffca7221 */ /* 0x000fe20000010000 */
[----:B------:R-:W-:Y:S01]  /*7d50*/  FMUL.FTZ R129, R65, UR43 ;  /* 0x0000002b41817c20 */ /* 0x000fe20008410000 */
[-C--:B------:R-:W-:Y:S01]  /*7d60*/  FFMA.FTZ R120, R170, R124.reuse, R127 ;  /* 0x0000007caa787223 */ /* 0x080fe2000001007f */
[----:B------:R-:W-:Y:S01]  /*7d70*/  FMUL.FTZ R127, R169, R124 ;  /* 0x0000007ca97f7220 */ /* 0x000fe20000410000 */
[----:B------:R-:W-:Y:S01]  /*7d80*/  FFMA.FTZ R223, R108, R25, R123 ;  /* 0x000000196cdf7223 */ /* 0x000fe2000001007b */
[C---:B------:R-:W-:Y:S01]  /*7d90*/  FMUL.FTZ R123, R157.reuse, R202 ;  /* 0x000000ca9d7b7220 */ /* 0x040fe20000410000 */
[----:B------:R-:W-:Y:S01]  /*7da0*/  FFMA.FTZ R214, R64, UR42, -R129 ;  /* 0x0000002a40d67c23 */ /* 0x000fe20008010881 */
[----:B------:R-:W-:Y:S01]  /*7db0*/  FFMA.FTZ R127, R170, R126, -R127 ;  /* 0x0000007eaa7f7223 */ /* 0x000fe2000001087f */
[-C--:B------:R-:W-:Y:S01]  /*7dc0*/  FMUL.FTZ R125, R157, R223.reuse ;  /* 0x000000df9d7d7220 */ /* 0x080fe20000410000 */
[----:B------:R-:W-:Y:S01]  /*7dd0*/  FFMA.FTZ R224, R158, R223, -R123 ;  /* 0x000000df9ee07223 */ /* 0x000fe2000001087b */
[----:B------:R-:W-:Y:S01]  /*7de0*/  FFMA.FTZ R120, R17, R214, R120 ;  /* 0x000000d611787223 */ /* 0x000fe20000010078 */
[----:B------:R-:W-:Y:S01]  /*7df0*/  FADD.FTZ R127, R194, R127 ;  /* 0x0000007fc27f7221 */ /* 0x000fe20000010000 */
[----:B------:R-:W-:Y:S01]  /*7e00*/  FFMA.FTZ R125, R158, R202, R125 ;  /* 0x000000ca9e7d7223 */ /* 0x000fe2000001007d */
[----:B------:R-:W-:Y:S01]  /*7e10*/  FFMA.FTZ R224, R109, R26, R224 ;  /* 0x0000001a6de07223 */ /* 0x000fe200000100e0 */
[C---:B------:R-:W-:Y:S01]  /*7e20*/  FMUL.FTZ R129, R171.reuse, R120 ;  /* 0x00000078ab817220 */ /* 0x040fe20000410000 */
[-C--:B------:R-:W-:Y:S01]  /*7e30*/  FMUL.FTZ R123, R171, R127.reuse ;  /* 0x0000007fab7b7220 */ /* 0x080fe20000410000 */
[----:B------:R-:W-:Y:S01]  /*7e40*/  FADD.FTZ R200, RZ, R125 ;  /* 0x0000007dffc87221 */ /* 0x000fe20000010000 */
[C---:B------:R-:W-:Y:S01]  /*7e50*/  FMUL.FTZ R125, R155.reuse, R224 ;  /* 0x000000e09b7d7220 */ /* 0x040fe20000410000 */
[C---:B------:R-:W-:Y:S01]  /*7e60*/  FFMA.FTZ R124, R172.reuse, R127, -R129 ;  /* 0x0000007fac7c7223 */ /* 0x040fe20000010881 */
[----:B------:R-:W-:Y:S01]  /*7e70*/  FFMA.FTZ R127, R172, R120, R123 ;  /* 0x00000078ac7f7223 */ /* 0x000fe2000001007b */
        /* <DEDUP_REMOVED lines=9> */
[C---:B------:R-:W-:Y:S01]  /*7f10*/  FMUL.FTZ R123, R150.reuse, R203 ;  /* 0x000000cb967b7220 */ /* 0x040fe20000410000 */
[C---:B------:R-:W-:Y:S01]  /*7f20*/  FMUL.FTZ R125, R173.reuse, R126 ;  /* 0x0000007ead7d7220 */ /* 0x040fe20000410000 */
[----:B------:R-:W-:Y:S01]  /*7f30*/  FMUL.FTZ R129, R173, R127 ;  /* 0x0000007fad817220 */ /* 0x000fe20000410000 */
[-C--:B------:R-:W-:Y:S01]  /*7f40*/  FMUL.FTZ R124, R150, R227.reuse ;  /* 0x000000e3967c7220 */ /* 0x080fe20000410000 */
[----:B------:R-:W-:Y:S01]  /*7f50*/  FFMA.FTZ R120, R154, R227, -R123 ;  /* 0x000000e39a787223 */ /* 0x000fe2000001087b */
[----:B------:R-:W-:Y:S01]  /*7f60*/  ISETP.NE.OR P0, PT, R147, RZ, P0 ;  /* 0x000000ff9300720c */ /* 0x000fe20000705670 */
[----:B------:R-:W-:Y:S01]  /*7f70*/  FFMA.FTZ R127, R174, R127, R125 ;  /* 0x0000007fae7f7223 */ /* 0x000fe2000001007d */
[----:B------:R-:W-:Y:S01]  /*7f80*/  FFMA.FTZ R124, R154, R203, R124 ;  /* 0x000000cb9a7c7223 */ /* 0x000fe2000001007c */
[----:B------:R-:W-:Y:S01]  /*7f90*/  FFMA.FTZ R225, R111, R24, R120 ;  /* 0x000000186fe17223 */ /* 0x000fe20000010078 */
[----:B------:R-:W-:Y:S01]  /*7fa0*/  FMUL.FTZ R125, R173, R122 ;  /* 0x0000007aad7d7220 */ /* 0x000fe20000410000 */
[----:B------:R-:W-:Y:S01]  /*7fb0*/  FMUL.FTZ R233, R69, UR43 ;  /* 0x0000002b45e97c20 */ /* 0x000fe20008410000 */
[----:B------:R-:W-:Y:S01]  /*7fc0*/  FADD.FTZ R201, RZ, R124 ;  /* 0x0000007cffc97221 */ /* 0x000fe20000010000 */
[----:B------:R-:W-:Y:S01]  /*7fd0*/  FMUL.FTZ R123, R146, R225 ;  /* 0x000000e1927b7220 */ /* 0x000fe20000410000 */
[----:B------:R-:W-:-:S02]  /*7fe0*/  HFMA2 R140, -RZ, RZ, 1.875, 0 ;  /* 0x3f800000ff8c7431 */ /* 0x000fc400000001ff */
[----:B------:R-:W-:Y:S01]  /*7ff0*/  FFMA.FTZ R233, R68, UR42, -R233 ;  /* 0x0000002a44e97c23 */ /* 0x000fe200080108e9 */
[-C--:B------:R-:W-:Y:S01]  /*8000*/  FMUL.FTZ R120, R146, R201.reuse ;  /* 0x000000c992787220 */ /* 0x080fe20000410000 */
[----:B------:R-:W-:Y:S01]  /*8010*/  FFMA.FTZ R123, R148, R201, R123 ;  /* 0x000000c9947b7223 */ /* 0x000fe2000001007b */
[----:B------:R-:W-:Y:S01]  /*8020*/  ISETP.GT.U32.AND P2, PT, R2, 0x1f, PT ;  /* 0x0000001f0200780c */ /* 0x000fe20003f44070 */
[----:B------:R-:W-:Y:S01]  /*8030*/  VOTEU.ALL UP0, P0 ;  /* 0x0000000000ff7886 */ /* 0x000fe20000000000 */
[----:B------:R-:W-:Y:S01]  /*8040*/  FFMA.FTZ R231, R148, R225, -R120 ;  /* 0x000000e194e77223 */ /* 0x000fe20000010878 */
[----:B------:R-:W-:Y:S01]  /*8050*/  FADD.FTZ R197, RZ, R123 ;  /* 0x0000007bffc57221 */ /* 0x000fe20000010000 */
[-C--:B------:R-:W-:Y:S01]  /*8060*/  FFMA.FTZ R120, R174, R121.reuse, R125 ;  /* 0x00000079ae787223 */ /* 0x080fe2000001007d */
[----:B------:R-:W-:Y:S01]  /*8070*/  FMUL.FTZ R121, R173, R121 ;  /* 0x00000079ad797220 */ /* 0x000fe20000410000 */
[----:B------:R-:W-:Y:S01]  /*8080*/  FFMA.FTZ R231, R104, R21, R231 ;  /* 0x0000001568e77223 */ /* 0x000fe200000100e7 */
[C---:B------:R-:W-:Y:S01]  /*8090*/  FMUL.FTZ R123, R179.reuse, R197 ;  /* 0x000000c5b37b7220 */ /* 0x040fe20000410000 */
[----:B------:R-:W-:Y:S01]  /*80a0*/  @!UP0 ULEA UR14, UR6, UR13, 0x4 ;  /* 0x0000000d060e8291 */ /* 0x000fe2000f8e20ff */
[----:B------:R-:W-:Y:S01]  /*80b0*/  FFMA.FTZ R121, R174, R122, -R121 ;  /* 0x0000007aae797223 */ /* 0x000fe20000010879 */
[-C--:B------:R-:W-:Y:S01]  /*80c0*/  FMUL.FTZ R124, R179, R231.reuse ;  /* 0x000000e7b37c7220 */ /* 0x080fe20000410000 */
[----:B------:R-:W-:Y:S01]  /*80d0*/  FFMA.FTZ R226, R180, R231, -R123 ;  /* 0x000000e7b4e27223 */ /* 0x000fe2000001087b */
[----:B------:R-:W-:Y:S01]  /*80e0*/  FFMA.FTZ R122, R0, R233, R127 ;  /* 0x000000e9007a7223 */ /* 0x000fe2000001007f */
[----:B------:R-:W-:Y:S01]  /*80f0*/  FFMA.FTZ R129, R174, R126, -R129 ;  /* 0x0000007eae817223 */ /* 0x000fe20000010881 */
[----:B------:R-:W-:Y:S01]  /*8100*/  FFMA.FTZ R124, R180, R197, R124 ;  /* 0x000000c5b47c7223 */ /* 0x000fe2000001007c */
[----:B------:R-:W-:Y:S01]  /*8110*/  FFMA.FTZ R226, R105, R22, R226 ;  /* 0x0000001669e27223 */ /* 0x000fe200000100e2 */
[----:B------:R-:W-:-:S02]  /*8120*/  CS2R R142, SRZ ;  /* 0x00000000008e7805 */ /* 0x000fc4000001ff00 */
[----:B------:R-:W-:Y:S01]  /*8130*/  MOV R141, RZ ;  /* 0x000000ff008d7202 */ /* 0x000fe20000000f00 */
[----:B------:R-:W-:Y:S01]  /*8140*/  FADD.FTZ R212, RZ, R124 ;  /* 0x0000007cffd47221 */ /* 0x000fe20000010000 */
[C---:B------:R-:W-:Y:S01]  /*8150*/  FMUL.FTZ R127, R177.reuse, R226 ;  /* 0x000000e2b17f7220 */ /* 0x040fe20000410000 */
[----:B------:R-:W-:Y:S01]  /*8160*/  FADD.FTZ R123, R196, R129 ;  /* 0x00000081c47b7221 */ /* 0x000fe20000010000 */
[----:B------:R-:W-:Y:S01]  /*8170*/  BSSY B0, `(.L_x_4349) ;  /* 0x00000e8000007945 */ /* 0x000fe20003800000 */
        /* <DEDUP_REMOVED lines=46> */
[-C--:B------:R-:W-:Y:S01]  /*8460*/  FMUL.FTZ R133, R133, R237.reuse ;  /* 0x000000ed85857220 */ /* 0x080fe20000410000 */
[----:B------:R-:W-:Y:S01]  /*8470*/  FFMA.FTZ R236, R132, R138, R139 ;  /* 0x0000008a84ec7223 */ /* 0x000fe2000001008b */
[----:B------:R-:W-:Y:S01]  /*8480*/  FADD.FTZ R139, R134, R239 ;  /* 0x000000ef868b7221 */ /* 0x000fe20000010000 */
[C---:B------:R-:W-:Y:S01]  /*8490*/  FFMA.FTZ R137, R132.reuse, R237, -R137 ;  /* 0x000000ed84897223 */ /* 0x040fe20000010889 */
[----:B------:R-:W-:Y:S01]  /*84a0*/  FFMA.FTZ R138, R132, R136, R133 ;  /* 0x00000088848a7223 */ /* 0x000fe20000010085 */
[----:B------:R-:W-:Y:S01]  /*84b0*/  FADD.FTZ R136, R135, R236 ;  /* 0x000000ec87887221 */ /* 0x000fe20000010000 */
[----:B------:R-:W-:Y:S06]  /*84c0*/  BRA.DIV UR14, `(.L_x_4351) ;  /* 0x0000006e0ee47947 */ /* 0x000fec000b800000 */
[----:B------:R1:W2:Y:S04]  /*84d0*/  SHFL.DOWN PT, R132, R137, 0x1, 0x1f ;  /* 0x08201f0089847f89 */ /* 0x0002a800000e0000 */
[----:B------:R1:W3:Y:S04]  /*84e0*/  SHFL.DOWN PT, R133, R138, 0x1, 0x1f ;  /* 0x08201f008a857f89 */ /* 0x0002e800000e0000 */
[----:B------:R1:W4:Y:S04]  /*84f0*/  SHFL.DOWN PT, R134, R139, 0x1, 0x1f ;  /* 0x08201f008b867f89 */ /* 0x00032800000e0000 */
[----:B------:R1:W0:Y:S02]  /*8500*/  SHFL.DOWN PT, R240, R136, 0x1, 0x1f ;  /* 0x08201f0088f07f89 */ /* 0x00022400000e0000 */
.L_x_4492:
[----:B------:R-:W-:Y:S01]  /*8510*/  BSSY.RECONVERGENT B1, `(.L_x_4352) ;  /* 0x000000d000017945 */ /* 0x000fe20003800200 */
[----:B------:R-:W-:-:S03]  /*8520*/  ISETP.GT.U32.AND P3, PT, R147, 0x1d, PT ;  /* 0x0000001d9300780c */ /* 0x000fc60003f64070 */
[----:B------:R-:W-:Y:S10]  /*8530*/  @!P2 BRA `(.L_x_4353) ;  /* 0x000000000028a947 */ /* 0x000ff40003800000 */
[-C--:B0-----:R-:W-:Y:S01]  /*8540*/  FMUL.FTZ R135, R137, R240.reuse ;  /* 0x000000f089877220 */ /* 0x081fe20000410000 */
[----:B------:R-:W-:-:S03]  /*8550*/  FMUL.FTZ R236, R138, R240 ;  /* 0x000000f08aec7220 */ /* 0x000fc60000410000 */
[CC--:B----4-:R-:W-:Y:S01]  /*8560*/  FFMA.FTZ R237, R138.reuse, R134.reuse, R135 ;  /* 0x000000868aed7223 */ /* 0x0d0fe20000010087 */
[-C--:B---3--:R-:W-:Y:S01]  /*8570*/  FMUL.FTZ R135, R138, R133.reuse ;  /* 0x000000858a877220 */ /* 0x088fe20000410000 */
[C---:B------:R-:W-:Y:S01]  /*8580*/  FFMA.FTZ R236, R137.reuse, R134, -R236 ;  /* 0x0000008689ec7223 */ /* 0x040fe200000108ec */
[----:B------:R-:W-:Y:S01]  /*8590*/  FMUL.FTZ R133, R137, R133 ;  /* 0x0000008589857220 */ /* 0x000fe20000410000 */
[----:B-1----:R-:W-:Y:S01]  /*85a0*/  FADD.FTZ R136, R136, R237 ;  /* 0x000000ed88887221 */ /* 0x002fe20000010000 */
[C---:B--2---:R-:W-:Y:S01]  /*85b0*/  FFMA.FTZ R137, R132.reuse, R137, -R135 ;  /* 0x0000008984897223 */ /* 0x044fe20000010887 */
[----:B------:R-:W-:Y:S01]  /*85c0*/  FADD.FTZ R139, R139, R236 ;  /* 0x000000ec8b8b7221 */ /* 0x000fe20000010000 */
[----:B------:R-:W-:-:S07]  /*85d0*/  FFMA.FTZ R138, R132, R138, R133 ;  /* 0x0000008a848a7223 */ /* 0x000fce0000010085 */
.L_x_4353:
[----:B------:R-:W-:Y:S05]  /*85e0*/  BSYNC.RECONVERGENT B1 ;  /* 0x0000000000017941 */ /* 0x000fea0003800200 */
.L_x_4352:
[----:B------:R-:W-:-:S03]  /*85f0*/  UMOV UR14, 0xffffffff ;  /* 0xffffffff000e7882 */ /* 0x000fc60000000000 */
[----:B------:R-:W-:Y:S05]  /*8600*/  BRA.DIV UR14, `(.L_x_4354) ;  /* 0x0000006e0ef07947 */ /* 0x000fea000b800000 */
[----:B--2---:R2:W1:Y:S04]  /*8610*/  SHFL.DOWN PT, R132, R137, 0x2, 0x1f ;  /* 0x08401f0089847f89 */ /* 0x00446800000e0000 */
[----:B---3--:R2:W3:Y:S04]  /*8620*/  SHFL.DOWN PT, R133, R138, 0x2, 0x1f ;  /* 0x08401f008a857f89 */ /* 0x0084e800000e0000 */
[----:B----4-:R2:W4:Y:S04]  /*8630*/  SHFL.DOWN PT, R134, R139, 0x2, 0x1f ;  /* 0x08401f008b867f89 */ /* 0x01052800000e0000 */
[----:B0-----:R2:W0:Y:S02]  /*8640*/  SHFL.DOWN PT, R240, R136, 0x2, 0x1f ;  /* 0x08401f0088f07f89 */ /* 0x00142400000e0000 */
.L_x_4498:
        /* <DEDUP_REMOVED lines=13> */
.L_x_4356:
[----:B------:R-:W-:Y:S05]  /*8720*/  BSYNC.RECONVERGENT B1 ;  /* 0x0000000000017941 */ /* 0x000fea0003800200 */
.L_x_4355:
[----:B------:R-:W-:-:S03]  /*8730*/  UMOV UR14, 0xffffffff ;  /* 0xffffffff000e7882 */ /* 0x000fc60000000000 */
[----:B------:R-:W-:Y:S05]  /*8740*/  BRA.DIV UR14, `(.L_x_4357) ;  /* 0x000000720e107947 */ /* 0x000fea000b800000 */
[----:B-1----:R1:W1:Y:S04]  /*8750*/  SHFL.DOWN PT, R132, R137, 0x4, 0x1f ;  /* 0x08801f0089847f89 */ /* 0x00226800000e0000 */
[----:B---3--:R3:W1:Y:S04]  /*8760*/  SHFL.DOWN PT, R133, R138, 0x4, 0x1f ;  /* 0x08801f008a857f89 */ /* 0x00866800000e0000 */
[----:B----4-:R3:W4:Y:S04]  /*8770*/  SHFL.DOWN PT, R134, R139, 0x4, 0x1f ;  /* 0x08801f008b867f89 */ /* 0x01072800000e0000 */
[----:B0-----:R3:W0:Y:S02]  /*8780*/  SHFL.DOWN PT, R240, R136, 0x4, 0x1f ;  /* 0x08801f0088f07f89 */ /* 0x00162400000e0000 */
.L_x_4504:
        /* <DEDUP_REMOVED lines=13> */
.L_x_4359:
[----:B------:R-:W-:Y:S05]  /*8860*/  BSYNC.RECONVERGENT B1 ;  /* 0x0000000000017941 */ /* 0x000fea0003800200 */
.L_x_4358:
[----:B------:R-:W-:-:S03]  /*8870*/  UMOV UR14, 0xffffffff ;  /* 0xffffffff000e7882 */ /* 0x000fc60000000000 */
[----:B------:R-:W-:Y:S05]  /*8880*/  BRA.DIV UR14, `(.L_x_4360) ;  /* 0x000000720e307947 */ /* 0x000fea000b800000 */
[----:B-1----:R1:W1:Y:S04]  /*8890*/  SHFL.DOWN PT, R132, R137, 0x8, 0x1f ;  /* 0x09001f0089847f89 */ /* 0x00226800000e0000 */
[----:B------:R0:W1:Y:S04]  /*88a0*/  SHFL.DOWN PT, R133, R138, 0x8, 0x1f ;  /* 0x09001f008a857f89 */ /* 0x00006800000e0000 */
[----:B----4-:R4:W1:Y:S04]  /*88b0*/  SHFL.DOWN PT, R134, R139, 0x8, 0x1f ;  /* 0x09001f008b867f89 */ /* 0x01086800000e0000 */
[----:B0-----:R4:W0:Y:S02]  /*88c0*/  SHFL.DOWN PT, R240, R136, 0x8, 0x1f ;  /* 0x09001f0088f07f89 */ /* 0x00182400000e0000 */
.L_x_4510:
        /* <DEDUP_REMOVED lines=13> */
.L_x_4362:
[----:B------:R-:W-:Y:S05]  /*89a0*/  BSYNC.RECONVERGENT B1 ;  /* 0x0000000000017941 */ /* 0x000fea0003800200 */
.L_x_4361:
[----:B------:R-:W-:-:S03]  /*89b0*/  UMOV UR14, 0xffffffff ;  /* 0xffffffff000e7882 */ /* 0x000fc60000000000 */
[----:B------:R-:W-:Y:S05]  /*89c0*/  BRA.DIV UR14, `(.L_x_4363) ;  /* 0x000000720e507947 */ /* 0x000fea000b800000 */
[----:B-1----:R1:W1:Y:S04]  /*89d0*/  SHFL.DOWN PT, R132, R137, 0x10, 0x1f ;  /* 0x0a001f0089847f89 */ /* 0x00226800000e0000 */
[----:B------:R0:W1:Y:S04]  /*89e0*/  SHFL.DOWN PT, R133, R138, 0x10, 0x1f ;  /* 0x0a001f008a857f89 */ /* 0x00006800000e0000 */
[----:B------:R1:W1:Y:S04]  /*89f0*/  SHFL.DOWN PT, R134, R139, 0x10, 0x1f ;  /* 0x0a001f008b867f89 */ /* 0x00026800000e0000 */
[----:B0-----:R0:W0:Y:S02]  /*8a00*/  SHFL.DOWN PT, R240, R136, 0x10, 0x1f ;  /* 0x0a001f0088f07f89 */ /* 0x00102400000e0000 */
.L_x_4516:
        /* <DEDUP_REMOVED lines=13> */
.L_x_4365:
[----:B------:R-:W-:Y:S05]  /*8ae0*/  BSYNC.RECONVERGENT B1 ;  /* 0x0000000000017941 */ /* 0x000fea0003800200 */
.L_x_4364:
[----:B------:R-:W-:-:S03]  /*8af0*/  UMOV UR14, 0xffffffff ;  /* 0xffffffff000e7882 */ /* 0x000fc60000000000 */
[----:B------:R-:W-:Y:S05]  /*8b00*/  BRA.DIV UR14, `(.L_x_4366) ;  /* 0x000000720e707947 */ /* 0x000fea000b800000 */
[----:B------:R-:W1:Y:S04]  /*8b10*/  SHFL.IDX PT, R237, R138, RZ, 0x1f ;  /* 0x00001fff8aed7589 */ /* 0x000e6800000e0000 */
[----:B------:R-:W5:Y:S04]  /*8b20*/  SHFL.IDX PT, R236, R137, RZ, 0x1f ;  /* 0x00001fff89ec7589 */ /* 0x000f6800000e0000 */
[----:B0-----:R-:W0:Y:S04]  /*8b30*/  SHFL.IDX PT, R240, R139, RZ, 0x1f ;  /* 0x00001fff8bf07589 */ /* 0x001e2800000e0000 */
[----:B------:R-:W2:Y:S04]  /*8b40*/  SHFL.IDX PT, R246, R136, RZ, 0x1f ;  /* 0x00001fff88f67589 */ /* 0x000ea800000e0000 */
[----:B------:R-:W-:Y:S04]  /*8b50*/  SHFL.IDX PT, R247, R140, RZ, 0x1f ;  /* 0x00001fff8cf77589 */ /* 0x000fe800000e0000 */
[----:B------:R-:W3:Y:S04]  /*8b60*/  SHFL.IDX PT, R244, R141, RZ, 0x1f ;  /* 0x00001fff8df47589 */ /* 0x000ee800000e0000 */
[----:B------:R-:W3:Y:S01]  /*8b70*/  SHFL.DOWN PT, R242, R138, 0x1, 0x1f ;  /* 0x08201f008af27f89 */ /* 0x000ee200000e0000 */
[-C--:B-1----:R-:W-:Y:S01]  /*8b80*/  FMUL.FTZ R133, R143, R237.reuse ;  /* 0x000000ed8f857220 */ /* 0x082fe20000410000 */
[----:B------:R-:W-:-:S02]  /*8b90*/  FMUL.FTZ R132, R142, R237 ;  /* 0x000000ed8e847220 */ /* 0x000fc40000410000 */
[----:B------:R-:W1:Y:S01]  /*8ba0*/  SHFL.DOWN PT, R243, R139, 0x1, 0x1f ;  /* 0x08201f008bf37f89 */ /* 0x000e6200000e0000 */
[-C--:B-----5:R-:W-:Y:S01]  /*8bb0*/  FFMA.FTZ R239, R142, R236.reuse, -R133 ;  /* 0x000000ec8eef7223 */ /* 0x0a0fe20000010885 */
[-C--:B------:R-:W-:Y:S01]  /*8bc0*/  FFMA.FTZ R135, R143, R236.reuse, R132 ;  /* 0x000000ec8f877223 */ /* 0x080fe20000010084 */
        /* <DEDUP_REMOVED lines=12> */
.L_x_4530:
        /* <DEDUP_REMOVED lines=15> */
.L_x_4368:
[----:B------:R-:W-:Y:S05]  /*8d80*/  BSYNC.RECONVERGENT B1 ;  /* 0x0000000000017941 */ /* 0x000fea0003800200 */
.L_x_4367:
        /* <DEDUP_REMOVED lines=12> */
[----:B------:R-:W-:Y:S01]  /*8e50*/  FMUL.FTZ R125, R121, R135 ;  /* 0x00000087797d7220 */ /* 0x000fe20000410000 */
[----:B------:R-:W-:-:S02]  /*8e60*/  FFMA.FTZ R132, R124, R136, -R127 ;  /* 0x000000887c847223 */ /* 0x000fc4000001087f */
[----:B------:R-:W-:Y:S01]  /*8e70*/  FFMA.FTZ R140, R120, R135, R133 ;  /* 0x00000087788c7223 */ /* 0x000fe20000010085 */
[----:B------:R-:W-:Y:S01]  /*8e80*/  FFMA.FTZ R133, R124, R137, R126 ;  /* 0x000000897c857223 */ /* 0x000fe2000001007e */
[----:B------:R-:W-:Y:S01]  /*8e90*/  FFMA.FTZ R141, R120, R134, -R125 ;  /* 0x00000086788d7223 */ /* 0x000fe2000001087d */
[-C--:B------:R-:W-:Y:S01]  /*8ea0*/  FMUL.FTZ R127, R121, R132.reuse ;  /* 0x00000084797f7220 */ /* 0x080fe20000410000 */
[----:B------:R-:W-:Y:S01]  /*8eb0*/  FADD.FTZ R123, R123, R140 ;  /* 0x0000008c7b7b7221 */ /* 0x000fe20000010000 */
[-C--:B------:R-:W-:Y:S01]  /*8ec0*/  FMUL.FTZ R125, R121, R133.reuse ;  /* 0x00000085797d7220 */ /* 0x080fe20000410000 */
[----:B------:R-:W-:Y:S01]  /*8ed0*/  FADD.FTZ R122, R122, R141 ;  /* 0x0000008d7a7a7221 */ /* 0x000fe20000010000 */
[C---:B------:R-:W-:Y:S01]  /*8ee0*/  FFMA.FTZ R121, R120.reuse, R133, R127 ;  /* 0x0000008578797223 */ /* 0x040fe2000001007f */
[C---:B------:R-:W-:Y:S01]  /*8ef0*/  FMUL.FTZ R127, R129.reuse, R123 ;  /* 0x0000007b817f7220 */ /* 0x040fe20000410000 */
[----:B------:R-:W-:Y:S01]  /*8f00*/  FFMA.FTZ R120, R120, R132, -R125 ;  /* 0x0000008478787223 */ /* 0x000fe2000001087d */
[CC--:B------:R-:W-:Y:S01]  /*8f10*/  FMUL.FTZ R124, R129.reuse, R122.reuse ;  /* 0x0000007a817c7220 */ /* 0x0c0fe20000410000 */
[C---:B------:R-:W-:Y:S01]  /*8f20*/  FMUL.FTZ R125, R129.reuse, R121 ;  /* 0x00000079817d7220 */ /* 0x040fe20000410000 */
[C---:B------:R-:W-:Y:S01]  /*8f30*/  FFMA.FTZ R127, R128.reuse, R122, -R127 ;  /* 0x0000007a807f7223 */ /* 0x040fe2000001087f */
[-C--:B------:R-:W-:Y:S01]  /*8f40*/  FMUL.FTZ R126, R129, R120.reuse ;  /* 0x00000078817e7220 */ /* 0x080fe20000410000 */
[C---:B------:R-:W-:Y:S01]  /*8f50*/  FFMA.FTZ R140, R128.reuse, R123, R124 ;  /* 0x0000007b808c7223 */ /* 0x040fe2000001007c */
[C---:B------:R-:W-:Y:S01]  /*8f60*/  FFMA.FTZ R124, R128.reuse, R120, -R125 ;  /* 0x00000078807c7223 */ /* 0x040fe2000001087d */
[----:B------:R1:W-:Y:S01]  /*8f70*/  STS.128 [R234+0x8ea0], R132 ;  /* 0x008ea084ea007388 */ /* 0x0003e20000000c00 */
[----:B------:R-:W-:Y:S01]  /*8f80*/  FFMA.FTZ R125, R128, R121, R126 ;  /* 0x00000079807d7223 */ /* 0x000fe2000001007e */
[----:B------:R-:W-:Y:S01]  /*8f90*/  FADD.FTZ R126, R130, R127 ;  /* 0x0000007f827e7221 */ /* 0x000fe20000010000 */
[----:B------:R-:W-:Y:S01]  /*8fa0*/  FADD.FTZ R127, R131, R140 ;  /* 0x0000008c837f7221 */ /* 0x000fe20000010000 */
[----:B------:R1:W-:Y:S01]  /*8fb0*/  STS.128 [R234+0x8e90], R120 ;  /* 0x008e9078ea007388 */ /* 0x0003e20000000c00 */
[----:B------:R-:W-:-:S02]  /*8fc0*/  MOV R141, R237 ;  /* 0x000000ed008d7202 */ /* 0x000fc40000000f00 */
[----:B------:R-:W-:Y:S01]  /*8fd0*/  MOV R140, R238 ;  /* 0x000000ee008c7202 */ /* 0x000fe20000000f00 */
[----:B------:R1:W-:Y:S06]  /*8fe0*/  STS.128 [R234+0x8e80], R124 ;  /* 0x008e807cea007388 */ /* 0x0003ec0000000c00 */
.L_x_4350:
[----:B------:R-:W-:Y:S05]  /*8ff0*/  BSYNC B0 ;  /* 0x0000000000007941 */ /* 0x000fea0003800000 */
.L_x_4349:
[C---:B-1----:R-:W-:Y:S01]  /*9000*/  FMUL.FTZ R121, R71.reuse, R210 ;  /* 0x000000d247797220 */ /* 0x042fe20000410000 */
[-C--:B------:R-:W-:Y:S01]  /*9010*/  FMUL.FTZ R125, R71, R216.reuse ;  /* 0x000000d8477d7220 */ /* 0x080fe20000410000 */
[C---:B------:R-:W-:Y:S01]  /*9020*/  FMUL.FTZ R123, R69.reuse, R211 ;  /* 0x000000d3457b7220 */ /* 0x040fe20000410000 */
[-C--:B------:R-:W-:Y:S01]  /*9030*/  FMUL.FTZ R120, R69, R229.reuse ;  /* 0x000000e545787220 */ /* 0x080fe20000410000 */
[C---:B------:R-:W-:Y:S01]  /*9040*/  FFMA.FTZ R71, R70.reuse, R216, -R121 ;  /* 0x000000d846477223 */ /* 0x040fe20000010879 */
[----:B------:R-:W-:Y:S01]  /*9050*/  FFMA.FTZ R121, R70, R210, R125 ;  /* 0x000000d246797223 */ /* 0x000fe2000001007d */
[C---:B------:R-:W-:Y:S01]  /*9060*/  FFMA.FTZ R123, R68.reuse, R229, -R123 ;  /* 0x000000e5447b7223 */ /* 0x040fe2000001087b */
[----:B------:R-:W-:Y:S01]  /*9070*/  FFMA.FTZ R69, R68, R211, R120 ;  /* 0x000000d344457223 */ /* 0x000fe20000010078 */
        /* <DEDUP_REMOVED lines=8> */
[C---:B------:R-:W-:Y:S01]  /*9100*/  FMUL.FTZ R65, R61.reuse, UR43 ;  /* 0x0000002b3d417c20 */ /* 0x040fe20008410000 */
[C---:B------:R-:W-:Y:S01]  /*9110*/  FMUL.FTZ R120, R61.reuse, R207 ;  /* 0x000000cf3d787220 */ /* 0x040fe20000410000 */
[----:B------:R-:W-:Y:S05]  /*9120*/  WARPSYNC.ALL ;  /* 0x0000000000007948 */ /* 0x000fea0003800000 */
[-C--:B------:R-:W-:Y:S01]  /*9130*/  FMUL.FTZ R122, R61, R217.reuse ;  /* 0x000000d93d7a7220 */ /* 0x080fe20000410000 */
[C---:B------:R-:W-:Y:S01]  /*9140*/  FMUL.FTZ R67, R63.reuse, R206 ;  /* 0x000000ce3f437220 */ /* 0x040fe20000410000 */
[----:B------:R-:W-:Y:S01]  /*9150*/  BAR.SYNC.DEFER_BLOCKING 0x0 ;  /* 0x0000000000007b1d */ /* 0x000fe20000010000 */
        /* <DEDUP_REMOVED lines=26> */
[----:B------:R-:W-:Y:S01]  /*9300*/  FFMA.FTZ R55, R52, UR42, -R125 ;  /* 0x0000002a34377c23 */ /* 0x000fe2000801087d */
[----:B------:R-:W-:Y:S01]  /*9310*/  FFMA.FTZ R126, R54, R224, -R53 ;  /* 0x000000e0367e7223 */ /* 0x000fe20000010835 */
[C---:B------:R-:W-:Y:S01]  /*9320*/  FMUL.FTZ R53, R49.reuse, UR43 ;  /* 0x0000002b31357c20 */ /* 0x040fe20008410000 */
[C---:B------:R-:W-:Y:S01]  /*9330*/  FMUL.FTZ R128, R49.reuse, R203 ;  /* 0x000000cb31807220 */ /* 0x040fe20000410000 */
[----:B------:R-:W-:Y:S01]  /*9340*/  FMUL.FTZ R130, R49, R227 ;  /* 0x000000e331827220 */ /* 0x000fe20000410000 */
[C---:B------:R-:W-:Y:S01]  /*9350*/  FFMA.FTZ R125, R52.reuse, R223, -R58 ;  /* 0x000000df347d7223 */ /* 0x040fe2000001083a */
[----:B------:R-:W-:Y:S01]  /*9360*/  FFMA.FTZ R129, R52, R202, R129 ;  /* 0x000000ca34817223 */ /* 0x000fe20000010081 */
[----:B------:R-:W-:Y:S01]  /*9370*/  FFMA.FTZ R49, R48, UR42, -R53 ;  /* 0x0000002a30317c23 */ /* 0x000fe20008010835 */
[C---:B------:R-:W-:Y:S01]  /*9380*/  FFMA.FTZ R58, R54.reuse, UR42, -R131 ;  /* 0x0000002a363a7c23 */ /* 0x040fe20008010883 */
[----:B------:R-:W1:Y:S01]  /*9390*/  LDS.64 R52, [R39+0x8e88] ;  /* 0x008e880027347984 */ /* 0x000e620000000a00 */
[----:B------:R-:W-:Y:S01]  /*93a0*/  FMUL.FTZ R133, R51, UR43 ;  /* 0x0000002b33857c20 */ /* 0x000fe20008410000 */
[----:B------:R-:W-:Y:S01]  /*93b0*/  FFMA.FTZ R54, R54, R200, R127 ;  /* 0x000000c836367223 */ /* 0x000fe2000001007f */
[C---:B------:R-:W-:Y:S01]  /*93c0*/  FFMA.FTZ R127, R48.reuse, R227, -R128 ;  /* 0x000000e3307f7223 */ /* 0x040fe20000010880 */
[----:B------:R-:W-:Y:S01]  /*93d0*/  FFMA.FTZ R131, R48, R203, R130 ;  /* 0x000000cb30837223 */ /* 0x000fe20000010082 */
[C---:B-----5:R-:W-:Y:S01]  /*93e0*/  FMUL.FTZ R139, R45.reuse, UR43 ;  /* 0x0000002b2d8b7c20 */ /* 0x060fe20008410000 */
[C---:B------:R-:W-:Y:S01]  /*93f0*/  FMUL.FTZ R48, R45.reuse, R197 ;  /* 0x000000c52d307220 */ /* 0x040fe20000410000 */
[----:B------:R-:W-:Y:S01]  /*9400*/  FMUL.FTZ R134, R45, R231 ;  /* 0x000000e72d867220 */ /* 0x000fe20000410000 */
[----:B------:R-:W-:Y:S01]  /*9410*/  FFMA.FTZ R128, R50, UR42, -R133 ;  /* 0x0000002a32807c23 */ /* 0x000fe20008010885 */
[C---:B------:R-:W-:Y:S01]  /*9420*/  FMUL.FTZ R133, R47.reuse, UR43 ;  /* 0x0000002b2f857c20 */ /* 0x040fe20008410000 */
[C---:B------:R-:W-:Y:S01]  /*9430*/  FMUL.FTZ R45, R47.reuse, R212 ;  /* 0x000000d42f2d7220 */ /* 0x040fe20000410000 */
[----:B------:R-:W-:Y:S01]  /*9440*/  FMUL.FTZ R47, R47, R226 ;  /* 0x000000e22f2f7220 */ /* 0x000fe20000410000 */
[C---:B------:R-:W-:Y:S01]  /*9450*/  FMUL.FTZ R130, R51.reuse, R201 ;  /* 0x000000c933827220 */ /* 0x040fe20000410000 */
[----:B------:R-:W-:Y:S01]  /*9460*/  FMUL.FTZ R132, R51, R225 ;  /* 0x000000e133847220 */ /* 0x000fe20000410000 */
[C---:B------:R-:W-:Y:S01]  /*9470*/  FFMA.FTZ R139, R44.reuse, UR42, -R139 ;  /* 0x0000002a2c8b7c23 */ /* 0x040fe2000801088b */
[C---:B------:R-:W-:Y:S01]  /*9480*/  FFMA.FTZ R137, R44.reuse, R231, -R48 ;  /* 0x000000e72c897223 */ /* 0x040fe20000010830 */
[----:B------:R-:W-:Y:S01]  /*9490*/  FFMA.FTZ R135, R44, R197, R134 ;  /* 0x000000c52c877223 */ /* 0x000fe20000010086 */
[C---:B------:R-:W-:Y:S01]  /*94a0*/  FMUL.FTZ R51, R41.reuse, UR43 ;  /* 0x0000002b29337c20 */ /* 0x040fe20008410000 */
[C---:B------:R-:W-:Y:S01]  /*94b0*/  FMUL.FTZ R44, R41.reuse, R213 ;  /* 0x000000d5292c7220 */ /* 0x040fe20000410000 */
[-C--:B------:R-:W-:Y:S01]  /*94c0*/  FMUL.FTZ R48, R41, R235.reuse ;  /* 0x000000eb29307220 */ /* 0x080fe20000410000 */
[----:B------:R-:W-:Y:S01]  /*94d0*/  FADD.FTZ R232, RZ, R232 ;  /* 0x000000e8ffe87221 */ /* 0x000fe20000010000 */
[C---:B------:R-:W-:Y:S01]  /*94e0*/  FFMA.FTZ R136, R46.reuse, R212, R47 ;  /* 0x000000d42e887223 */ /* 0x040fe2000001002f */
[----:B------:R-:W-:Y:S01]  /*94f0*/  FFMA.FTZ R138, R46, UR42, -R133 ;  /* 0x0000002a2e8a7c23 */ /* 0x000fe20008010885 */
[C---:B------:R-:W-:Y:S01]  /*9500*/  FMUL.FTZ R47, R43.reuse, UR43 ;  /* 0x0000002b2b2f7c20 */ /* 0x040fe20008410000 */
[C---:B------:R-:W-:Y:S01]  /*9510*/  FMUL.FTZ R41, R43.reuse, R230 ;  /* 0x000000e62b297220 */ /* 0x040fe20000410000 */
[C---:B------:R-:W-:Y:S01]  /*9520*/  FFMA.FTZ R51, R40.reuse, UR42, -R51 ;  /* 0x0000002a28337c23 */ /* 0x040fe20008010833 */
[C---:B------:R-:W-:Y:S01]  /*9530*/  FFMA.FTZ R237, R40.reuse, R235, -R44 ;  /* 0x000000eb28ed7223 */ /* 0x040fe2000001082c */
[----:B------:R-:W-:Y:S01]  /*9540*/  FFMA.FTZ R133, R40, R213, R48 ;  /* 0x000000d528857223 */ /* 0x000fe20000010030 */
[----:B------:R-:W-:Y:S01]  /*9550*/  FMUL.FTZ R43, R43, R232 ;  /* 0x000000e82b2b7220 */ /* 0x000fe20000410000 */
[----:B------:R-:W-:Y:S01]  /*9560*/  FFMA.FTZ R134, R46, R226, -R45 ;  /* 0x000000e22e867223 */ /* 0x000fe2000001082d */
[----:B------:R-:W-:Y:S01]  /*9570*/  FFMA.FTZ R40, -R0, R69, RZ ;  /* 0x0000004500287223 */ /* 0x000fe200000101ff */
[----:B------:R-:W-:Y:S01]  /*9580*/  LEA R45, R144, 0xfffff000, 0xc ;  /* 0xfffff000902d7811 */ /* 0x000fe200078e60ff */
[C---:B------:R-:W-:Y:S01]  /*9590*/  FFMA.FTZ R48, R42.reuse, R230, -R43 ;  /* 0x000000e62a307223 */ /* 0x040fe2000001082b */
[C---:B------:R-:W-:Y:S01]  /*95a0*/  FFMA.FTZ R47, R42.reuse, UR42, -R47 ;  /* 0x0000002a2a2f7c23 */ /* 0x040fe2000801082f */
[----:B------:R-:W-:Y:S01]  /*95b0*/  FFMA.FTZ R46, R42, R232, R41 ;  /* 0x000000e82a2e7223 */ /* 0x000fe20000010029 */
[----:B------:R-:W-:Y:S01]  /*95c0*/  FFMA.FTZ R234, -R18, R121, R40 ;  /* 0x0000007912ea7223 */ /* 0x000fe20000010128 */
[----:B------:R-:W-:Y:S01]  /*95d0*/  LOP3.LUT R40, R45, R2, RZ, 0xfc, !PT ;  /* 0x000000022d287212 */ /* 0x000fe200078efcff */
[----:B------:R-:W-:Y:S01]  /*95e0*/  FFMA.FTZ R123, R0, R123, RZ ;  /* 0x0000007b007b7223 */ /* 0x000fe200000100ff */
[----:B------:R-:W-:Y:S01]  /*95f0*/  SHF.R.S32.HI R41, RZ, 0x1f, R45 ;  /* 0x0000001fff297819 */ /* 0x000fe2000001142d */
[----:B------:R-:W-:Y:S01]  /*9600*/  FFMA.FTZ R130, R50, R225, -R130 ;  /* 0x000000e132827223 */ /* 0x000fe20000010882 */
[CC--:B-1----:R-:W-:Y:S01]  /*9610*/  FMUL.FTZ R43, R53.reuse, R153.reuse ;  /* 0x00000099352b7220 */ /* 0x0c2fe20000410000 */
[----:B------:R-:W-:Y:S01]  /*9620*/  FMUL.FTZ R42, R52, R153 ;  /* 0x00000099342a7220 */ /* 0x000fe20000410000 */
[----:B------:R-:W-:Y:S01]  /*9630*/  MOV R45, UR34 ;  /* 0x00000022002d7c02 */ /* 0x000fe20008000f00 */
[----:B------:R-:W-:Y:S01]  /*9640*/  FFMA.FTZ R44, R18, R71, R123 ;  /* 0x00000047122c7223 */ /* 0x000fe2000001007b */
        /* <DEDUP_REMOVED lines=9> */
[-C--:B------:R-:W-:Y:S01]  /*96e0*/  FMUL.FTZ R50, R175, R41.reuse ;  /* 0x00000029af327220 */ /* 0x080fe20000410000 */
[----:B------:R-:W-:Y:S01]  /*96f0*/  FFMA.FTZ R70, R17, R70, R44 ;  /* 0x0000004611467223 */ /* 0x000fe2000001002c */
[----:B------:R-:W-:Y:S01]  /*9700*/  LEA R44, P0, R42, UR7, 0x2 ;  /* 0x000000072a2c7c11 */ /* 0x000fe2000f8010ff */
[C---:B------:R-:W-:Y:S01]  /*9710*/  FFMA.FTZ R52, R176.reuse, R41, -R43 ;  /* 0x00000029b0347223 */ /* 0x040fe2000001082b */
[----:B------:R-:W-:Y:S01]  /*9720*/  FFMA.FTZ R43, R176, R47, R50 ;  /* 0x0000002fb02b7223 */ /* 0x000fe20000010032 */
[----:B------:R-:W-:Y:S01]  /*9730*/  FFMA.FTZ R69, R15, R68, R70 ;  /* 0x000000440f457223 */ /* 0x000fe20000010046 */
[----:B------:R-:W-:Y:S01]  /*9740*/  LEA.HI.X R45, R42, UR10, R45, 0x2, P0 ;  /* 0x0000000a2a2d7c11 */ /* 0x000fe200080f142d */
        /* <DEDUP_REMOVED lines=16> */
[C---:B------:R-:W-:Y:S01]  /*9850*/  FMUL.FTZ R53, R179.reuse, R51 ;  /* 0x00000033b3357220 */ /* 0x040fe20000410000 */
[----:B------:R-:W-:Y:S01]  /*9860*/  FMUL.FTZ R52, R179, R43 ;  /* 0x0000002bb3347220 */ /* 0x000fe20000410000 */
[----:B------:R-:W-:Y:S01]  /*9870*/  FFMA.FTZ R59, -R12, R59, R62 ;  /* 0x0000003b0c3b7223 */ /* 0x000fe2000001013e */
        /* <DEDUP_REMOVED lines=17> */
[C---:B------:R-:W-:Y:S01]  /*9990*/  FFMA.FTZ R59, R7.reuse, R128, R59 ;  /* 0x00000080073b7223 */ /* 0x040fe2000001003b */
[----:B------:R-:W-:Y:S01]  /*99a0*/  FADD.FTZ R63, R188, R63 ;  /* 0x0000003fbc3f7221 */ /* 0x000fe20000010000 */
[----:B------:R-:W-:Y:S01]  /*99b0*/  FFMA.FTZ R54, -R7, R132, R54 ;  /* 0x0000008407367223 */ /* 0x000fe20000010136 */
[----:B------:R-:W-:Y:S01]  /*99c0*/  FFMA.FTZ R67, R5, R134, R52 ;  /* 0x0000008605437223 */ /* 0x000fe20000010034 */
[----:B------:R-:W-:Y:S01]  /*99d0*/  ISETP.NE.AND P2, PT, R2, RZ, PT ;  /* 0x000000ff0200720c */ /* 0x000fe20003f45270 */
[C---:B------:R-:W-:Y:S01]  /*99e0*/  FMUL.FTZ R65, R150.reuse, R63 ;  /* 0x0000003f96417220 */ /* 0x040fe20000410000 */
[----:B------:R-:W-:Y:S01]  /*99f0*/  FMUL.FTZ R150, R150, R59 ;  /* 0x0000003b96967220 */ /* 0x000fe20000410000 */
[----:B------:R-:W-:Y:S01]  /*9a00*/  FFMA.FTZ R52, R4, R237, R67 ;  /* 0x000000ed04347223 */ /* 0x000fe20000010043 */
[----:B------:R-:W-:-:S02]  /*9a10*/  HFMA2 R67, -RZ, RZ, 0, 7.8678131103515625e-06 ;  /* 0x00000084ff437431 */ /* 0x000fc400000001ff */
[----:B------:R-:W-:Y:S01]  /*9a20*/  FFMA.FTZ R135, -R6, R135, R54 ;  /* 0x0000008706877223 */ /* 0x000fe20000010136 */
[C---:B------:R-:W-:Y:S01]  /*9a30*/  FFMA.FTZ R54, R154.reuse, R63, -R150 ;  /* 0x0000003f9a367223 */ /* 0x040fe20000010896 */
[----:B------:R-:W-:Y:S01]  /*9a40*/  FFMA.FTZ R65, R154, R59, R65 ;  /* 0x0000003b9a417223 */ /* 0x000fe20000010041 */
[----:B------:R-:W-:Y:S01]  /*9a50*/  P2R R62, PR, RZ, 0x4 ;  /* 0x00000004ff3e7803 */ /* 0x000fe20000000000 */
[----:B------:R-:W-:Y:S01]  /*9a60*/  FMUL.FTZ R62, R211, UR43 ;  /* 0x0000002bd33e7c20 */ /* 0x000fe20008410000 */
[----:B------:R-:W-:Y:S01]  /*9a70*/  FADD.FTZ R54, R187, R54 ;  /* 0x00000036bb367221 */ /* 0x000fe20000010000 */
[----:B------:R-:W-:Y:S01]  /*9a80*/  FFMA.FTZ R49, R8, R49, R65 ;  /* 0x0000003108317223 */ /* 0x000fe20000010041 */
[----:B------:R-:W-:Y:S01]  /*9a90*/  FMUL.FTZ R66, R211, UR42 ;  /* 0x0000002ad3427c20 */ /* 0x000fe20008410000 */
[----:B------:R-:W-:Y:S01]  /*9aa0*/  FFMA.FTZ R65, R229, UR42, -R62 ;  /* 0x0000002ae5417c23 */ /* 0x000fe2000801083e */
[----:B------:R-:W-:Y:S02]  /*9ab0*/  IMAD R62, R2, R67, UR13 ;  /* 0x0000000d023e7e24 */ /* 0x000fe4000f8e0243 */
[CC--:B------:R-:W-:Y:S01]  /*9ac0*/  FMUL.FTZ R64, R155.reuse, R54.reuse ;  /* 0x000000369b407220 */ /* 0x0c0fe20000410000 */
[-C--:B------:R-:W-:Y:S01]  /*9ad0*/  FMUL.FTZ R67, R155, R49.reuse ;  /* 0x000000319b437220 */ /* 0x080fe20000410000 */
[----:B------:R-:W-:Y:S01]  /*9ae0*/  VOTEU.ALL UP0, P2 ;  /* 0x0000000000ff7886 */ /* 0x000fe20001000000 */
[----:B------:R-:W-:Y:S01]  /*9af0*/  FFMA.FTZ R71, R229, UR43, R66 ;  /* 0x0000002be5477c23 */ /* 0x000fe20008010042 */
[C---:B------:R-:W-:Y:S01]  /*9b00*/  FFMA.FTZ R64, R156.reuse, R49, R64 ;  /* 0x000000319c407223 */ /* 0x040fe20000010040 */
[----:B------:R-:W-:Y:S01]  /*9b10*/  FFMA.FTZ R67, R156, R54, -R67 ;  /* 0x000000369c437223 */ /* 0x000fe20000010843 */
[----:B------:R-:W-:Y:S01]  /*9b20*/  FMUL.FTZ R121, R0, R65 ;  /* 0x0000004100797220 */ /* 0x000fe20000410000 */
[----:B------:R-:W-:Y:S01]  /*9b30*/  @!UP0 ULEA UR14, UR6, UR13, 0x4 ;  /* 0x0000000d060e8291 */ /* 0x000fe2000f8e20ff */
[----:B------:R-:W-:Y:S01]  /*9b40*/  FFMA.FTZ R58, R9, R58, R64 ;  /* 0x0000003a093a7223 */ /* 0x000fe20000010040 */
[----:B------:R-:W-:Y:S01]  /*9b50*/  FADD.FTZ R67, R186, R67 ;  /* 0x00000043ba437221 */ /* 0x000fe20000010000 */
[----:B------:R-:W-:Y:S01]  /*9b60*/  FMUL.FTZ R71, R0, -R71 ;  /* 0x8000004700477220 */ /* 0x000fe20000410000 */
[----:B------:R-:W-:Y:S01]  /*9b70*/  FMUL.FTZ R68, R209, UR43 ;  /* 0x0000002bd1447c20 */ /* 0x000fe20008410000 */
[CC--:B------:R-:W-:Y:S01]  /*9b80*/  FMUL.FTZ R64, R157.reuse, R58.reuse ;  /* 0x0000003a9d407220 */ /* 0x0c0fe20000410000 */
[-C--:B------:R-:W-:Y:S01]  /*9b90*/  FMUL.FTZ R69, R157, R67.reuse ;  /* 0x000000439d457220 */ /* 0x080fe20000410000 */
[----:B------:R-:W-:Y:S01]  /*9ba0*/  FMUL.FTZ R125, R210, UR42 ;  /* 0x0000002ad27d7c20 */ /* 0x000fe20008410000 */
[----:B------:R-:W-:Y:S01]  /*9bb0*/  FFMA.FTZ R68, R215, UR42, -R68 ;  /* 0x0000002ad7447c23 */ /* 0x000fe20008010844 */
[C---:B------:R-:W-:Y:S01]  /*9bc0*/  FFMA.FTZ R64, R158.reuse, R67, -R64 ;  /* 0x000000439e407223 */ /* 0x040fe20000010840 */
[----:B------:R-:W-:Y:S01]  /*9bd0*/  FFMA.FTZ R69, R158, R58, R69 ;  /* 0x0000003a9e457223 */ /* 0x000fe20000010045 */
[----:B0-----:R-:W-:Y:S01]  /*9be0*/  @!P2 STS.128 [UR14+0xac80], R140 ;  /* 0x00ac808cff00a988 */ /* 0x001fe20008000c0e */
[----:B------:R-:W-:Y:S01]  /*9bf0*/  FMUL.FTZ R123, R210, UR43 ;  /* 0x0000002bd27b7c20 */ /* 0x000fe20008410000 */
[----:B------:R-:W-:Y:S01]  /*9c00*/  FADD.FTZ R64, R185, R64 ;  /* 0x00000040b9407221 */ /* 0x000fe20000010000 */
[----:B------:R-:W-:Y:S01]  /*9c10*/  FFMA.FTZ R55, R10, R55, R69 ;  /* 0x000000370a377223 */ /* 0x000fe20000010045 */
[----:B------:R0:W-:Y:S01]  /*9c20*/  STS [R62+0x4200], R121 ;  /* 0x004200793e007388 */ /* 0x0001e20000000800 */
[C---:B------:R-:W-:Y:S01]  /*9c30*/  FFMA.FTZ R125, R216.reuse, UR43, R125 ;  /* 0x0000002bd87d7c23 */ /* 0x040fe2000801007d */
[CC--:B------:R-:W-:Y:S01]  /*9c40*/  FMUL.FTZ R66, R159.reuse, R64.reuse ;  /* 0x000000409f427220 */ /* 0x0c0fe20000410000 */
[-C--:B------:R-:W-:Y:S01]  /*9c50*/  FMUL.FTZ R69, R159, R55.reuse ;  /* 0x000000379f457220 */ /* 0x080fe20000410000 */
[----:B------:R1:W-:Y:S01]  /*9c60*/  STS [R62+0x4204], R71 ;  /* 0x004204473e007388 */ /* 0x0003e20000000800 */
[----:B------:R-:W-:Y:S01]  /*9c70*/  FFMA.FTZ R123, R216, UR42, -R123 ;  /* 0x0000002ad87b7c23 */ /* 0x000fe2000801087b */
[C---:B------:R-:W-:Y:S01]  /*9c80*/  FFMA.FTZ R66, R160.reuse, R55, R66 ;  /* 0x00000037a0427223 */ /* 0x040fe20000010042 */
[----:B------:R-:W-:Y:S01]  /*9c90*/  FFMA.FTZ R69, R160, R64, -R69 ;  /* 0x00000040a0457223 */ /* 0x000fe20000010845 */
[----:B------:R-:W-:Y:S01]  /*9ca0*/  FMUL.FTZ R120, R207, UR43 ;  /* 0x0000002bcf787c20 */ /* 0x000fe20008410000 */
[----:B------:R-:W-:Y:S01]  /*9cb0*/  FMUL.FTZ R125, R18, -R125 ;  /* 0x8000007d127d7220 */ /* 0x000fe20000410000 */
[----:B0-----:R-:W-:Y:S01]  /*9cc0*/  FMUL.FTZ R121, R208, UR43 ;  /* 0x0000002bd0797c20 */ /* 0x001fe20008410000 */
[----:B------:R-:W-:Y:S01]  /*9cd0*/  FFMA.FTZ R56, R11, R56, R66 ;  /* 0x000000380b387223 */ /* 0x000fe20000010042 */
[----:B------:R-:W-:Y:S01]  /*9ce0*/  FADD.FTZ R69, R184, R69 ;  /* 0x00000045b8457221 */ /* 0x000fe20000010000 */
[----:B------:R-:W-:Y:S01]  /*9cf0*/  FMUL.FTZ R70, R209, UR42 ;  /* 0x0000002ad1467c20 */ /* 0x000fe20008410000 */
[----:B------:R-:W-:Y:S01]  /*9d00*/  FFMA.FTZ R66, R218, UR42, -R121 ;  /* 0x0000002ada427c23 */ /* 0x000fe20008010879 */
[C---:B-1----:R-:W-:Y:S01]  /*9d10*/  FMUL.FTZ R71, R161.reuse, R56 ;  /* 0x00000038a1477220 */ /* 0x042fe20000410000 */
[-C--:B------:R-:W-:Y:S01]  /*9d20*/  FMUL.FTZ R161, R161, R69.reuse ;  /* 0x00000045a1a17220 */ /* 0x080fe20000410000 */
[----:B------:R-:W-:Y:S01]  /*9d30*/  FMUL.FTZ R121, R17, R68 ;  /* 0x0000004411797220 */ /* 0x000fe20000410000 */
[----:B------:R-:W-:Y:S01]  /*9d40*/  FMUL.FTZ R127, R15, R66 ;  /* 0x000000420f7f7220 */ /* 0x000fe20000410000 */
[C---:B------:R-:W-:Y:S01]  /*9d50*/  FFMA.FTZ R66, R162.reuse, R69, -R71 ;  /* 0x00000045a2427223 */ /* 0x040fe20000010847 */
[----:B------:R-:W-:Y:S01]  /*9d60*/  FFMA.FTZ R161, R162, R56, R161 ;  /* 0x00000038a2a17223 */ /* 0x000fe200000100a1 */
[----:B------:R-:W-:Y:S01]  /*9d70*/  FMUL.FTZ R123, R18, R123 ;  /* 0x0000007b127b7220 */ /* 0x000fe20000410000 */
[----:B------:R0:W-:Y:S01]  /*9d80*/  STS [R62+0x4210], R121 ;  /* 0x004210793e007388 */ /* 0x0001e20000000800 */
[----:B------:R-:W-:Y:S01]  /*9d90*/  FADD.FTZ R66, R183, R66 ;  /* 0x00000042b7427221 */ /* 0x000fe20000010000 */
[----:B------:R-:W-:Y:S01]  /*9da0*/  FFMA.FTZ R57, R12, R57, R161 ;  /* 0x000000390c397223 */ /* 0x000fe200000100a1 */
[----:B------:R-:W-:Y:S01]  /*9db0*/  FFMA.FTZ R70, R215, UR43, R70 ;  /* 0x0000002bd7467c23 */ /* 0x000fe20008010046 */
[----:B------:R1:W-:Y:S01]  /*9dc0*/  STS [R62+0x420c], R125 ;  /* 0x00420c7d3e007388 */ /* 0x0003e20000000800 */
[CC--:B------:R-:W-:Y:S01]  /*9dd0*/  FMUL.FTZ R71, R163.reuse, R66.reuse ;  /* 0x00000042a3477220 */ /* 0x0c0fe20000410000 */
[-C--:B------:R-:W-:Y:S01]  /*9de0*/  FMUL.FTZ R163, R163, R57.reuse ;  /* 0x00000039a3a37220 */ /* 0x080fe20000410000 */
[----:B------:R-:W-:Y:S01]  /*9df0*/  FMUL.FTZ R122, R207, UR42 ;  /* 0x0000002acf7a7c20 */ /* 0x000fe20008410000 */
[----:B------:R3:W-:Y:S01]  /*9e00*/  STS [R62+0x4218], R127 ;  /* 0x0042187f3e007388 */ /* 0x0007e20000000800 */
[C---:B------:R-:W-:Y:S01]  /*9e10*/  FFMA.FTZ R68, R164.reuse, R57, R71 ;  /* 0x00000039a4447223 */ /* 0x040fe20000010047 */
[----:B------:R-:W-:Y:S01]  /*9e20*/  FFMA.FTZ R71, R164, R66, -R163 ;  /* 0x00000042a4477223 */ /* 0x000fe200000108a3 */
[----:B0-----:R-:W-:Y:S01]  /*9e30*/  FFMA.FTZ R121, R217, UR42, -R120 ;  /* 0x0000002ad9797c23 */ /* 0x001fe20008010878 */
[----:B------:R0:W-:Y:S01]  /*9e40*/  STS [R62+0x4208], R123 ;  /* 0x0042087b3e007388 */ /* 0x0001e20000000800 */
[----:B------:R-:W-:Y:S01]  /*9e50*/  FFMA.FTZ R60, R13, R60, R68 ;  /* 0x0000003c0d3c7223 */ /* 0x000fe20000010044 */
[----:B------:R-:W-:Y:S01]  /*9e60*/  FADD.FTZ R71, R182, R71 ;  /* 0x00000047b6477221 */ /* 0x000fe20000010000 */
[----:B-1----:R-:W-:Y:S01]  /*9e70*/  FMUL.FTZ R125, R208, UR42 ;  /* 0x0000002ad07d7c20 */ /* 0x002fe20008410000 */
[----:B------:R-:W-:Y:S01]  /*9e80*/  FMUL.FTZ R129, R206, UR42 ;  /* 0x0000002ace817c20 */ /* 0x000fe20008410000 */
[----:B------:R-:W-:Y:S01]  /*9e90*/  FMUL.FTZ R131, R204, UR42 ;  /* 0x0000002acc837c20 */ /* 0x000fe20008410000 */
[----:B---3--:R-:W-:Y:S01]  /*9ea0*/  FMUL.FTZ R127, R14, R121 ;  /* 0x000000790e7f7220 */ /* 0x008fe20000410000 */
[C---:B------:R-:W-:Y:S01]  /*9eb0*/  FMUL.FTZ R121, R165.reuse, R60 ;  /* 0x0000003ca5797220 */ /* 0x040fe20000410000 */
[-C--:B------:R-:W-:Y:S01]  /*9ec0*/  FMUL.FTZ R165, R165, R71.reuse ;  /* 0x00000047a5a57220 */ /* 0x080fe20000410000 */
[----:B------:R-:W-:Y:S01]  /*9ed0*/  FFMA.FTZ R120, R220, UR43, R129 ;  /* 0x0000002bdc787c23 */ /* 0x000fe20008010081 */
[----:B0-----:R-:W-:Y:S01]  /*9ee0*/  FMUL.FTZ R123, R17, -R70 ;  /* 0x80000046117b7220 */ /* 0x001fe20000410000 */
[----:B------:R-:W-:Y:S01]  /*9ef0*/  FFMA.FTZ R70, R218, UR43, R125 ;  /* 0x0000002bda467c23 */ /* 0x000fe2000801007d */
[C---:B------:R-:W-:Y:S01]  /*9f00*/  FFMA.FTZ R68, R166.reuse, R71, -R121 ;  /* 0x00000047a6447223 */ /* 0x040fe20000010879 */
[----:B------:R-:W-:Y:S01]  /*9f10*/  FFMA.FTZ R165, R166, R60, R165 ;  /* 0x0000003ca6a57223 */ /* 0x000fe200000100a5 */
[----:B------:R-:W-:Y:S01]  /*9f20*/  FMUL.FTZ R121, R206, UR43 ;  /* 0x0000002bce797c20 */ /* 0x000fe20008410000 */
[----:B------:R0:W-:Y:S01]  /*9f30*/  STS [R62+0x4214], R123 ;  /* 0x0042147b3e007388 */ /* 0x0001e20000000800 */
[----:B------:R-:W-:Y:S01]  /*9f40*/  FFMA.FTZ R125, R217, UR43, R122 ;  /* 0x0000002bd97d7c23 */ /* 0x000fe2000801007a */
[----:B------:R-:W-:Y:S01]  /*9f50*/  FFMA.FTZ R61, R14, R61, R165 ;  /* 0x0000003d0e3d7223 */ /* 0x000fe200000100a5 */
[----:B------:R-:W-:Y:S01]  /*9f60*/  FADD.FTZ R68, R181, R68 ;  /* 0x00000044b5447221 */ /* 0x000fe20000010000 */
[----:B------:R-:W-:Y:S01]  /*9f70*/  FMUL.FTZ R129, R204, UR43 ;  /* 0x0000002bcc817c20 */ /* 0x000fe20008410000 */
[----:B------:R-:W-:Y:S01]  /*9f80*/  FMUL.FTZ R125, R14, -R125 ;  /* 0x8000007d0e7d7220 */ /* 0x000fe20000410000 */
[----:B------:R-:W-:Y:S01]  /*9f90*/  FMUL.FTZ R122, R205, UR43 ;  /* 0x0000002bcd7a7c20 */ /* 0x000fe20008410000 */
[----:B------:R1:W-:Y:S01]  /*9fa0*/  STS [R62+0x4220], R127 ;  /* 0x0042207f3e007388 */ /* 0x0003e20000000800 */
[----:B------:R-:W-:Y:S01]  /*9fb0*/  FFMA.FTZ R229, R116, -R33, R229 ;  /* 0x8000002174e57223 */ /* 0x000fe200000100e5 */
[----:B------:R-:W-:Y:S01]  /*9fc0*/  FMUL.FTZ R130, R203, UR43 ;  /* 0x0000002bcb827c20 */ /* 0x000fe20008410000 */
[----:B0-----:R-:W-:Y:S01]  /*9fd0*/  FMUL.FTZ R123, R15, -R70 ;  /* 0x800000460f7b7220 */ /* 0x001fe20000410000 */
[----:B------:R-:W-:Y:S01]  /*9fe0*/  FFMA.FTZ R70, R220, UR42, -R121 ;  /* 0x0000002adc467c23 */ /* 0x000fe20008010879 */
[----:B------:R-:W-:Y:S01]  /*9ff0*/  FMUL.FTZ R121, R167, R61 ;  /* 0x0000003da7797220 */ /* 0x000fe20000410000 */
[----:B------:R0:W-:Y:S01]  /*a000*/  STS [R62+0x4224], R125 ;  /* 0x0042247d3e007388 */ /* 0x0001e20000000800 */
[----:B------:R-:W-:Y:S01]  /*a010*/  FFMA.FTZ R215, R118, -R31, R215 ;  /* 0x8000001f76d77223 */ /* 0x000fe200000100d7 */
[----:B------:R-:W-:Y:S01]  /*a020*/  FFMA.FTZ R218, R119, -R32, R218 ;  /* 0x8000002077da7223 */ /* 0x000fe200000100da */
[----:B------:R-:W-:Y:S01]  /*a030*/  FFMA.FTZ R135, -R5, R136, R135 ;  /* 0x0000008805877223 */ /* 0x000fe20000010187 */
[----:B------:R3:W-:Y:S01]  /*a040*/  STS [R62+0x421c], R123 ;  /* 0x00421c7b3e007388 */ /* 0x0007e20000000800 */
[----:B-1----:R-:W-:Y:S01]  /*a050*/  FFMA.FTZ R127, R221, UR42, -R122 ;  /* 0x0000002add7f7c23 */ /* 0x002fe2000801087a */
[----:B------:R-:W-:Y:S01]  /*a060*/  FFMA.FTZ R122, R222, UR43, R131 ;  /* 0x0000002bde7a7c23 */ /* 0x000fe20008010083 */
[----:B------:R-:W-:Y:S01]  /*a070*/  FMUL.FTZ R132, R203, UR42 ;  /* 0x0000002acb847c20 */ /* 0x000fe20008410000 */
[----:B------:R-:W-:Y:S01]  /*a080*/  FFMA.FTZ R65, -R4, R133, R135 ;  /* 0x0000008504417223 */ /* 0x000fe20000010187 */
[----:B------:R-:W-:Y:S01]  /*a090*/  FMUL.FTZ R127, R12, R127 ;  /* 0x0000007f0c7f7220 */ /* 0x000fe20000410000 */
[----:B0-----:R-:W-:Y:S01]  /*a0a0*/  FMUL.FTZ R125, R13, -R120 ;  /* 0x800000780d7d7220 */ /* 0x001fe20000410000 */
[----:B------:R-:W-:Y:S01]  /*a0b0*/  FFMA.FTZ R120, R168, R68, -R121 ;  /* 0x00000044a8787223 */ /* 0x000fe20000010879 */
[----:B------:R-:W-:Y:S01]  /*a0c0*/  FFMA.FTZ R133, R227, UR43, R132 ;  /* 0x0000002be3857c23 */ /* 0x000fe20008010084 */
[----:B------:R-:W-:Y:S01]  /*a0d0*/  FMUL.FTZ R134, R201, UR43 ;  /* 0x0000002bc9867c20 */ /* 0x000fe20008410000 */
[----:B---3--:R-:W-:Y:S01]  /*a0e0*/  FMUL.FTZ R123, R13, R70 ;  /* 0x000000460d7b7220 */ /* 0x008fe20000410000 */
[----:B------:R-:W-:Y:S01]  /*a0f0*/  FMUL.FTZ R70, R167, R68 ;  /* 0x00000044a7467220 */ /* 0x000fe20000410000 */
[----:B------:R-:W-:Y:S01]  /*a100*/  FADD.FTZ R193, R193, R120 ;  /* 0x00000078c1c17221 */ /* 0x000fe20000010000 */
[----:B------:R-:W-:Y:S01]  /*a110*/  STS [R62+0x422c], R125 ;  /* 0x00422c7d3e007388 */ /* 0x000fe20000000800 */
[----:B------:R-:W-:Y:S01]  /*a120*/  FMUL.FTZ R133, R8, -R133 ;  /* 0x8000008508857220 */ /* 0x000fe20000410000 */
[----:B------:R-:W-:Y:S01]  /*a130*/  FFMA.FTZ R70, R168, R61, R70 ;  /* 0x0000003da8467223 */ /* 0x000fe20000010046 */
[-C--:B------:R-:W-:Y:S01]  /*a140*/  FMUL.FTZ R121, R169, R193.reuse ;  /* 0x000000c1a9797220 */ /* 0x080fe20000410000 */
[----:B------:R0:W-:Y:S01]  /*a150*/  STS [R62+0x4228], R123 ;  /* 0x0042287b3e007388 */ /* 0x0001e20000000800 */
[----:B------:R-:W-:Y:S01]  /*a160*/  FFMA.FTZ R134, R225, UR42, -R134 ;  /* 0x0000002ae1867c23 */ /* 0x000fe20008010886 */
[----:B------:R-:W-:Y:S01]  /*a170*/  FFMA.FTZ R228, R15, R228, R70 ;  /* 0x000000e40fe47223 */ /* 0x000fe20000010046 */
[----:B------:R-:W-:Y:S01]  /*a180*/  FMUL.FTZ R70, R205, UR42 ;  /* 0x0000002acd467c20 */ /* 0x000fe20008410000 */
[----:B------:R1:W-:Y:S01]  /*a190*/  STS [R62+0x4230], R127 ;  /* 0x0042307f3e007388 */ /* 0x0003e20000000800 */
[----:B------:R-:W-:Y:S01]  /*a1a0*/  FMUL.FTZ R135, R7, R134 ;  /* 0x0000008607877220 */ /* 0x000fe20000410000 */
[-C--:B------:R-:W-:Y:S01]  /*a1b0*/  FMUL.FTZ R120, R169, R228.reuse ;  /* 0x000000e4a9787220 */ /* 0x080fe20000410000 */
[----:B------:R-:W-:Y:S01]  /*a1c0*/  FMUL.FTZ R136, R201, UR42 ;  /* 0x0000002ac9887c20 */ /* 0x000fe20008410000 */
[----:B------:R-:W-:Y:S01]  /*a1d0*/  STS [R62+0x4254], R133 ;  /* 0x004254853e007388 */ /* 0x000fe20000000800 */
[----:B------:R-:W-:Y:S01]  /*a1e0*/  FMUL.FTZ R138, R197, UR43 ;  /* 0x0000002bc58a7c20 */ /* 0x000fe20008410000 */
[----:B0-----:R-:W-:Y:S01]  /*a1f0*/  FFMA.FTZ R123, R221, UR43, R70 ;  /* 0x0000002bdd7b7c23 */ /* 0x001fe20008010046 */
[C---:B------:R-:W-:Y:S01]  /*a200*/  FFMA.FTZ R70, R170.reuse, R228, R121 ;  /* 0x000000e4aa467223 */ /* 0x040fe20000010079 */
[----:B------:R-:W-:Y:S01]  /*a210*/  FFMA.FTZ R121, R170, R193, -R120 ;  /* 0x000000c1aa797223 */ /* 0x000fe20000010878 */
[----:B------:R-:W-:Y:S01]  /*a220*/  FFMA.FTZ R120, R222, UR42, -R129 ;  /* 0x0000002ade787c23 */ /* 0x000fe20008010881 */
[----:B------:R-:W-:Y:S01]  /*a230*/  FMUL.FTZ R123, R12, -R123 ;  /* 0x8000007b0c7b7220 */ /* 0x000fe20000410000 */
[----:B------:R-:W-:Y:S01]  /*a240*/  FFMA.FTZ R214, R17, R214, R70 ;  /* 0x000000d611d67223 */ /* 0x000fe20000010046 */
[----:B------:R-:W-:Y:S01]  /*a250*/  FADD.FTZ R194, R194, R121 ;  /* 0x00000079c2c27221 */ /* 0x000fe20000010000 */
[C---:B------:R-:W-:Y:S01]  /*a260*/  FMUL.FTZ R70, R202.reuse, UR43 ;  /* 0x0000002bca467c20 */ /* 0x040fe20008410000 */
[----:B------:R-:W-:Y:S01]  /*a270*/  FMUL.FTZ R125, R11, R120 ;  /* 0x000000780b7d7220 */ /* 0x000fe20000410000 */
[----:B------:R-:W-:Y:S01]  /*a280*/  FMUL.FTZ R120, R202, UR42 ;  /* 0x0000002aca787c20 */ /* 0x000fe20008410000 */
[C---:B------:R-:W-:Y:S01]  /*a290*/  FMUL.FTZ R121, R171.reuse, R194 ;  /* 0x000000c2ab797220 */ /* 0x040fe20000410000 */
[----:B------:R-:W-:Y:S01]  /*a2a0*/  FMUL.FTZ R171, R171, R214 ;  /* 0x000000d6abab7220 */ /* 0x000fe20000410000 */
[----:B-1----:R-:W-:Y:S01]  /*a2b0*/  FMUL.FTZ R127, R11, -R122 ;  /* 0x8000007a0b7f7220 */ /* 0x002fe20000410000 */
[----:B------:R0:W-:Y:S01]  /*a2c0*/  STS [R62+0x4238], R125 ;  /* 0x0042387d3e007388 */ /* 0x0001e20000000800 */
[C---:B------:R-:W-:Y:S01]  /*a2d0*/  FFMA.FTZ R121, R172.reuse, R214, R121 ;  /* 0x000000d6ac797223 */ /* 0x040fe20000010079 */
[----:B------:R-:W-:Y:S01]  /*a2e0*/  FFMA.FTZ R172, R172, R194, -R171 ;  /* 0x000000c2acac7223 */ /* 0x000fe200000108ab */
[----:B------:R-:W-:Y:S01]  /*a2f0*/  FMUL.FTZ R129, R200, UR43 ;  /* 0x0000002bc8817c20 */ /* 0x000fe20008410000 */
[----:B------:R1:W-:Y:S01]  /*a300*/  STS [R62+0x4234], R123 ;  /* 0x0042347b3e007388 */ /* 0x0003e20000000800 */
[----:B------:R-:W-:Y:S01]  /*a310*/  FFMA.FTZ R219, R18, R219, R121 ;  /* 0x000000db12db7223 */ /* 0x000fe20000010079 */
[----:B------:R-:W-:Y:S01]  /*a320*/  FFMA.FTZ R121, R223, UR42, -R70 ;  /* 0x0000002adf797c23 */ /* 0x000fe20008010846 */
[----:B------:R-:W-:Y:S01]  /*a330*/  FADD.FTZ R195, R195, R172 ;  /* 0x000000acc3c37221 */ /* 0x000fe20000010000 */
[----:B------:R3:W-:Y:S01]  /*a340*/  STS [R62+0x423c], R127 ;  /* 0x00423c7f3e007388 */ /* 0x0007e20000000800 */
[C---:B------:R-:W-:Y:S01]  /*a350*/  FMUL.FTZ R70, R173.reuse, R219 ;  /* 0x000000dbad467220 */ /* 0x040fe20000410000 */
[----:B0-----:R-:W-:Y:S01]  /*a360*/  FMUL.FTZ R125, R10, R121 ;  /* 0x000000790a7d7220 */ /* 0x001fe20000410000 */
[----:B------:R-:W-:Y:S01]  /*a370*/  FMUL.FTZ R121, R173, R195 ;  /* 0x000000c3ad797220 */ /* 0x000fe20000410000 */
[----:B------:R-:W-:Y:S01]  /*a380*/  FMUL.FTZ R133, R71, R30 ;  /* 0x0000001e47857220 */ /* 0x000fe20000410000 */
[----:B------:R-:W-:Y:S01]  /*a390*/  STS [R62+0x4258], R135 ;  /* 0x004258873e007388 */ /* 0x000fe20000000800 */
[----:B-1----:R-:W-:Y:S01]  /*a3a0*/  FFMA.FTZ R123, R223, UR43, R120 ;  /* 0x0000002bdf7b7c23 */ /* 0x002fe20008010078 */
[----:B------:R-:W-:Y:S01]  /*a3b0*/  FFMA.FTZ R121, R174, R219, R121 ;  /* 0x000000dbae797223 */ /* 0x000fe20000010079 */
[----:B------:R-:W-:Y:S01]  /*a3c0*/  FFMA.FTZ R120, R224, UR42, -R129 ;  /* 0x0000002ae0787c23 */ /* 0x000fe20008010881 */
[----:B------:R0:W-:Y:S01]  /*a3d0*/  STS [R62+0x4240], R125 ;  /* 0x0042407d3e007388 */ /* 0x0001e20000000800 */
[----:B---3--:R-:W-:Y:S01]  /*a3e0*/  FMUL.FTZ R127, R10, -R123 ;  /* 0x8000007b0a7f7220 */ /* 0x008fe20000410000 */
[----:B------:R-:W-:Y:S01]  /*a3f0*/  FFMA.FTZ R123, R174, R195, -R70 ;  /* 0x000000c3ae7b7223 */ /* 0x000fe20000010846 */
[----:B------:R-:W-:Y:S01]  /*a400*/  FFMA.FTZ R233, R0, R233, R121 ;  /* 0x000000e900e97223 */ /* 0x000fe20000010079 */
[----:B------:R-:W-:Y:S01]  /*a410*/  FMUL.FTZ R129, R9, R120 ;  /* 0x0000007809817220 */ /* 0x000fe20000410000 */
[-C--:B------:R-:W-:Y:S01]  /*a420*/  FMUL.FTZ R120, R219, R34.reuse ;  /* 0x00000022db787220 */ /* 0x080fe20000410000 */
[----:B------:R-:W-:Y:S01]  /*a430*/  FADD.FTZ R196, R196, R123 ;  /* 0x0000007bc4c47221 */ /* 0x000fe20000010000 */
[-C--:B------:R-:W-:Y:S01]  /*a440*/  FMUL.FTZ R70, R233, R33.reuse ;  /* 0x00000021e9467220 */ /* 0x080fe20000410000 */
[----:B------:R-:W-:Y:S01]  /*a450*/  FMUL.FTZ R123, R200, UR42 ;  /* 0x0000002ac87b7c20 */ /* 0x000fe20008410000 */
[----:B------:R-:W-:Y:S01]  /*a460*/  FFMA.FTZ R121, R117, -R34, R216 ;  /* 0x8000002275797223 */ /* 0x000fe200000100d8 */
[----:B------:R-:W-:Y:S01]  /*a470*/  FMUL.FTZ R122, R196, R33 ;  /* 0x00000021c47a7220 */ /* 0x000fe20000410000 */
[----:B------:R-:W-:Y:S01]  /*a480*/  FMUL.FTZ R124, R211, R70 ;  /* 0x00000046d37c7220 */ /* 0x000fe20000410000 */
[----:B------:R-:W-:Y:S01]  /*a490*/  FFMA.FTZ R128, R224, UR43, R123 ;  /* 0x0000002be0807c23 */ /* 0x000fe2000801007b */
[----:B------:R-:W-:Y:S01]  /*a4a0*/  FMUL.FTZ R123, R195, R34 ;  /* 0x00000022c37b7220 */ /* 0x000fe20000410000 */
[C---:B------:R-:W-:Y:S01]  /*a4b0*/  FMUL.FTZ R126, R210.reuse, R120 ;  /* 0x00000078d27e7220 */ /* 0x040fe20000410000 */
[-C--:B------:R-:W-:Y:S01]  /*a4c0*/  FFMA.FTZ R124, R229, R122.reuse, -R124 ;  /* 0x0000007ae57c7223 */ /* 0x080fe2000001087c */
[----:B------:R-:W-:Y:S01]  /*a4d0*/  FMUL.FTZ R122, R211, R122 ;  /* 0x0000007ad37a7220 */ /* 0x000fe20000410000 */
[----:B------:R1:W-:Y:S01]  /*a4e0*/  STS [R62+0x4248], R129 ;  /* 0x004248813e007388 */ /* 0x0003e20000000800 */
[-C--:B0-----:R-:W-:Y:S01]  /*a4f0*/  FFMA.FTZ R125, R121, R123.reuse, -R126 ;  /* 0x0000007b797d7223 */ /* 0x081fe2000001087e */
[----:B------:R-:W-:Y:S01]  /*a500*/  FMUL.FTZ R126, R210, R123 ;  /* 0x0000007bd27e7220 */ /* 0x000fe20000410000 */
[----:B------:R-:W-:Y:S01]  /*a510*/  FFMA.FTZ R122, R229, R70, R122 ;  /* 0x00000046e57a7223 */ /* 0x000fe2000001007a */
[----:B------:R0:W-:Y:S01]  /*a520*/  STS [R62+0x4244], R127 ;  /* 0x0042447f3e007388 */ /* 0x0001e20000000800 */
[----:B------:R-:W-:Y:S01]  /*a530*/  FADD.FTZ R124, RZ, R124 ;  /* 0x0000007cff7c7221 */ /* 0x000fe20000010000 */
[----:B------:R-:W-:Y:S01]  /*a540*/  FFMA.FTZ R123, R121, R120, R126 ;  /* 0x00000078797b7223 */ /* 0x000fe2000001007e */
[----:B------:R-:W-:Y:S01]  /*a550*/  FADD.FTZ R122, RZ, R122 ;  /* 0x0000007aff7a7221 */ /* 0x000fe20000010000 */
[----:B------:R-:W-:Y:S01]  /*a560*/  FFMA.FTZ R136, R225, UR43, R136 ;  /* 0x0000002be1887c23 */ /* 0x000fe20008010088 */
[----:B------:R-:W-:Y:S01]  /*a570*/  FADD.FTZ R124, R124, R125 ;  /* 0x0000007d7c7c7221 */ /* 0x000fe20000010000 */
[----:B-1----:R-:W-:Y:S01]  /*a580*/  FFMA.FTZ R129, R227, UR42, -R130 ;  /* 0x0000002ae3817c23 */ /* 0x002fe20008010882 */
[----:B------:R-:W-:Y:S01]  /*a590*/  FADD.FTZ R126, R122, R123 ;  /* 0x0000007b7a7e7221 */ /* 0x000fe20000010000 */
[----:B------:R-:W-:Y:S01]  /*a5a0*/  FMUL.FTZ R122, R214, R31 ;  /* 0x0000001fd67a7220 */ /* 0x000fe20000410000 */
[----:B------:R-:W-:Y:S01]  /*a5b0*/  FMUL.FTZ R123, R228, R32 ;  /* 0x00000020e47b7220 */ /* 0x000fe20000410000 */
[----:B0-----:R-:W-:Y:S01]  /*a5c0*/  FMUL.FTZ R127, R9, -R128 ;  /* 0x80000080097f7220 */ /* 0x001fe20000410000 */
[----:B------:R-:W-:Y:S01]  /*a5d0*/  FMUL.FTZ R129, R8, R129 ;  /* 0x0000008108817220 */ /* 0x000fe20000410000 */
[----:B------:R-:W-:Y:S01]  /*a5e0*/  FMUL.FTZ R128, R194, R31 ;  /* 0x0000001fc2807220 */ /* 0x000fe20000410000 */
[----:B------:R-:W-:Y:S01]  /*a5f0*/  FMUL.FTZ R130, R209, R122 ;  /* 0x0000007ad1827220 */ /* 0x000fe20000410000 */
[----:B------:R-:W-:Y:S01]  /*a600*/  FMUL.FTZ R125, R208, R123 ;  /* 0x0000007bd07d7220 */ /* 0x000fe20000410000 */
[----:B------:R0:W-:Y:S01]  /*a610*/  STS [R62+0x424c], R127 ;  /* 0x00424c7f3e007388 */ /* 0x0001e20000000800 */
[----:B------:R-:W-:Y:S01]  /*a620*/  FFMA.FTZ R135, R231, UR42, -R138 ;  /* 0x0000002ae7877c23 */ /* 0x000fe2000801088a */
[----:B------:R-:W-:Y:S01]  /*a630*/  FFMA.FTZ R221, R114, -R27, R221 ;  /* 0x8000001b72dd7223 */ /* 0x000fe200000100dd */
[----:B------:R-:W-:Y:S01]  /*a640*/  FFMA.FTZ R222, R115, -R28, R222 ;  /* 0x8000001c73de7223 */ /* 0x000fe200000100de */
[----:B------:R1:W-:Y:S01]  /*a650*/  STS [R62+0x4250], R129 ;  /* 0x004250813e007388 */ /* 0x0003e20000000800 */
[----:B------:R-:W-:Y:S01]  /*a660*/  FMUL.FTZ R135, R6, R135 ;  /* 0x0000008706877220 */ /* 0x000fe20000410000 */
[----:B------:R-:W-:Y:S01]  /*a670*/  FMUL.FTZ R141, R212, UR43 ;  /* 0x0000002bd48d7c20 */ /* 0x000fe20008410000 */
[----:B------:R-:W-:Y:S01]  /*a680*/  FFMA.FTZ R138, R108, -R25, R223 ;  /* 0x800000196c8a7223 */ /* 0x000fe200000100df */
[----:B------:R-:W-:Y:S01]  /*a690*/  FMUL.FTZ R143, R212, UR42 ;  /* 0x0000002ad48f7c20 */ /* 0x000fe20008410000 */
[----:B------:R-:W-:Y:S01]  /*a6a0*/  FMUL.FTZ R142, R213, UR43 ;  /* 0x0000002bd58e7c20 */ /* 0x000fe20008410000 */
[-C--:B0-----:R-:W-:Y:S01]  /*a6b0*/  FFMA.FTZ R127, R215, R128.reuse, -R130 ;  /* 0x00000080d77f7223 */ /* 0x081fe20000010882 */
[----:B------:R-:W-:Y:S01]  /*a6c0*/  FMUL.FTZ R128, R209, R128 ;  /* 0x00000080d1807220 */ /* 0x000fe20000410000 */
[----:B------:R-:W-:Y:S01]  /*a6d0*/  FFMA.FTZ R130, R112, -R29, R217 ;  /* 0x8000001d70827223 */ /* 0x000fe200000100d9 */
[----:B------:R0:W-:Y:S01]  /*a6e0*/  STS [R62+0x4260], R135 ;  /* 0x004260873e007388 */ /* 0x0001e20000000800 */
[----:B-1----:R-:W-:Y:S01]  /*a6f0*/  FMUL.FTZ R129, R193, R32 ;  /* 0x00000020c1817220 */ /* 0x002fe20000410000 */
[----:B------:R-:W-:Y:S01]  /*a700*/  FADD.FTZ R124, R124, R127 ;  /* 0x0000007f7c7c7221 */ /* 0x000fe20000010000 */
[----:B------:R-:W-:Y:S01]  /*a710*/  FFMA.FTZ R140, R226, UR43, R143 ;  /* 0x0000002be28c7c23 */ /* 0x000fe2000801008f */
        /* <DEDUP_REMOVED lines=8> */
[-C--:B------:R-:W-:Y:S01]  /*a7a0*/  FFMA.FTZ R131, R113, -R30.reuse, R220 ;  /* 0x8000001e71837223 */ /* 0x080fe200000100dc */
[----:B------:R-:W-:Y:S01]  /*a7b0*/  FMUL.FTZ R124, R60, R30 ;  /* 0x0000001e3c7c7220 */ /* 0x000fe20000410000 */
[----:B0-----:R-:W-:Y:S01]  /*a7c0*/  FMUL.FTZ R135, R69, R28 ;  /* 0x0000001c45877220 */ /* 0x001fe20000410000 */
[----:B------:R-:W-:Y:S01]  /*a7d0*/  FADD.FTZ R126, R125, R126 ;  /* 0x0000007e7d7e7221 */ /* 0x000fe20000010000 */
[----:B------:R-:W-:Y:S01]  /*a7e0*/  FMUL.FTZ R125, R61, R29 ;  /* 0x0000001d3d7d7220 */ /* 0x000fe20000410000 */
[----:B------:R-:W-:Y:S01]  /*a7f0*/  FMUL.FTZ R134, R206, R124 ;  /* 0x0000007cce867220 */ /* 0x000fe20000410000 */
[----:B------:R-:W-:Y:S01]  /*a800*/  FMUL.FTZ R143, R5, -R140 ;  /* 0x8000008c058f7220 */ /* 0x000fe20000410000 */
[----:B------:R-:W-:Y:S01]  /*a810*/  FMUL.FTZ R148, R213, UR42 ;  /* 0x0000002ad5947c20 */ /* 0x000fe20008410000 */
[----:B------:R-:W-:Y:S01]  /*a820*/  FMUL.FTZ R129, R207, R125 ;  /* 0x0000007dcf817220 */ /* 0x000fe20000410000 */
[-C--:B------:R-:W-:Y:S01]  /*a830*/  FFMA.FTZ R134, R131, R133.reuse, -R134 ;  /* 0x0000008583867223 */ /* 0x080fe20000010886 */
[----:B------:R-:W-:Y:S01]  /*a840*/  FFMA.FTZ R225, R111, -R24, R225 ;  /* 0x800000186fe17223 */ /* 0x000fe200000100e1 */
[----:B------:R-:W-:Y:S01]  /*a850*/  STS [R62+0x426c], R143 ;  /* 0x00426c8f3e007388 */ /* 0x000fe20000000800 */
[-C--:B------:R-:W-:Y:S01]  /*a860*/  FFMA.FTZ R132, R130, R128.reuse, -R129 ;  /* 0x0000008082847223 */ /* 0x080fe20000010881 */
[----:B------:R-:W-:Y:S01]  /*a870*/  FMUL.FTZ R129, R207, R128 ;  /* 0x00000080cf817220 */ /* 0x000fe20000410000 */
[----:B------:R-:W-:Y:S01]  /*a880*/  FMUL.FTZ R128, R206, R133 ;  /* 0x00000085ce807220 */ /* 0x000fe20000410000 */
[----:B------:R-:W-:Y:S01]  /*a890*/  FMUL.FTZ R133, R7, -R136 ;  /* 0x8000008807857220 */ /* 0x000fe20000410000 */
[----:B------:R-:W-:Y:S01]  /*a8a0*/  FADD.FTZ R127, R127, R132 ;  /* 0x000000847f7f7221 */ /* 0x000fe20000010000 */
[----:B------:R-:W-:Y:S01]  /*a8b0*/  FFMA.FTZ R129, R130, R125, R129 ;  /* 0x0000007d82817223 */ /* 0x000fe20000010081 */
[----:B------:R-:W-:Y:S01]  /*a8c0*/  FMUL.FTZ R136, R197, UR42 ;  /* 0x0000002ac5887c20 */ /* 0x000fe20008410000 */
[----:B------:R-:W-:Y:S01]  /*a8d0*/  FMUL.FTZ R157, R232, UR42 ;  /* 0x0000002ae89d7c20 */ /* 0x000fe20008410000 */
[----:B------:R-:W-:Y:S01]  /*a8e0*/  FADD.FTZ R134, R127, R134 ;  /* 0x000000867f867221 */ /* 0x000fe20000010000 */
[----:B------:R-:W-:Y:S01]  /*a8f0*/  FADD.FTZ R126, R126, R129 ;  /* 0x000000817e7e7221 */ /* 0x000fe20000010000 */
[----:B------:R-:W-:Y:S01]  /*a900*/  FFMA.FTZ R129, R131, R124, R128 ;  /* 0x0000007c83817223 */ /* 0x000fe20000010080 */
[----:B------:R-:W-:Y:S01]  /*a910*/  FMUL.FTZ R127, R56, R28 ;  /* 0x0000001c387f7220 */ /* 0x000fe20000410000 */
[-C--:B------:R-:W-:Y:S01]  /*a920*/  FMUL.FTZ R128, R66, R27.reuse ;  /* 0x0000001b42807220 */ /* 0x080fe20000410000 */
[----:B------:R0:W-:Y:S01]  /*a930*/  STS [R62+0x425c], R133 ;  /* 0x00425c853e007388 */ /* 0x0001e20000000800 */
[----:B------:R-:W-:Y:S01]  /*a940*/  FADD.FTZ R129, R126, R129 ;  /* 0x000000817e817221 */ /* 0x000fe20000010000 */
[----:B------:R-:W-:Y:S01]  /*a950*/  FMUL.FTZ R126, R57, R27 ;  /* 0x0000001b397e7220 */ /* 0x000fe20000410000 */
[----:B------:R-:W-:Y:S01]  /*a960*/  FMUL.FTZ R137, R204, R127 ;  /* 0x0000007fcc897220 */ /* 0x000fe20000410000 */
[----:B------:R-:W-:Y:S01]  /*a970*/  FFMA.FTZ R139, R231, UR43, R136 ;  /* 0x0000002be78b7c23 */ /* 0x000fe20008010088 */
[----:B------:R-:W-:Y:S01]  /*a980*/  FFMA.FTZ R136, R226, UR42, -R141 ;  /* 0x0000002ae2887c23 */ /* 0x000fe2000801088d */
[----:B------:R-:W-:Y:S01]  /*a990*/  FMUL.FTZ R132, R205, R126 ;  /* 0x0000007ecd847220 */ /* 0x000fe20000410000 */
[----:B------:R-:W-:Y:S01]  /*a9a0*/  FMUL.FTZ R150, R43, R22 ;  /* 0x000000162b967220 */ /* 0x000fe20000410000 */
[----:B------:R-:W-:Y:S01]  /*a9b0*/  FMUL.FTZ R141, R6, -R139 ;  /* 0x8000008b068d7220 */ /* 0x000fe20000410000 */
[----:B------:R-:W-:Y:S01]  /*a9c0*/  FMUL.FTZ R153, R5, R136 ;  /* 0x0000008805997220 */ /* 0x000fe20000410000 */
[-C--:B0-----:R-:W-:Y:S01]  /*a9d0*/  FFMA.FTZ R133, R221, R128.reuse, -R132 ;  /* 0x00000080dd857223 */ /* 0x081fe20000010884 */
[----:B------:R-:W-:Y:S01]  /*a9e0*/  FMUL.FTZ R128, R205, R128 ;  /* 0x00000080cd807220 */ /* 0x000fe20000410000 */
[-C--:B------:R-:W-:Y:S01]  /*a9f0*/  FFMA.FTZ R132, R222, R135.reuse, -R137 ;  /* 0x00000087de847223 */ /* 0x080fe20000010889 */
[----:B------:R-:W-:Y:S01]  /*aa00*/  FMUL.FTZ R135, R204, R135 ;  /* 0x00000087cc877220 */ /* 0x000fe20000410000 */
[----:B------:R-:W-:Y:S01]  /*aa10*/  FADD.FTZ R133, R134, R133 ;  /* 0x0000008586857221 */ /* 0x000fe20000010000 */
[----:B------:R-:W-:Y:S01]  /*aa20*/  FFMA.FTZ R128, R221, R126, R128 ;  /* 0x0000007edd807223 */ /* 0x000fe20000010080 */
[-C--:B------:R-:W-:Y:S01]  /*aa30*/  FFMA.FTZ R137, R109, -R26.reuse, R224 ;  /* 0x8000001a6d897223 */ /* 0x080fe200000100e0 */
[----:B------:R-:W-:Y:S01]  /*aa40*/  FFMA.FTZ R135, R222, R127, R135 ;  /* 0x0000007fde877223 */ /* 0x000fe20000010087 */
[----:B------:R-:W-:Y:S01]  /*aa50*/  FADD.FTZ R132, R133, R132 ;  /* 0x0000008485847221 */ /* 0x000fe20000010000 */
[----:B------:R-:W-:Y:S01]  /*aa60*/  FADD.FTZ R128, R129, R128 ;  /* 0x0000008081807221 */ /* 0x000fe20000010000 */
[-C--:B------:R-:W-:Y:S01]  /*aa70*/  FMUL.FTZ R129, R55, R25.reuse ;  /* 0x0000001937817220 */ /* 0x080fe20000410000 */
[----:B------:R-:W-:Y:S01]  /*aa80*/  FMUL.FTZ R133, R64, R25 ;  /* 0x0000001940857220 */ /* 0x000fe20000410000 */
[-C--:B------:R-:W-:Y:S01]  /*aa90*/  FMUL.FTZ R136, R67, R26.reuse ;  /* 0x0000001a43887220 */ /* 0x080fe20000410000 */
[----:B------:R-:W-:Y:S01]  /*aaa0*/  FADD.FTZ R135, R128, R135 ;  /* 0x0000008780877221 */ /* 0x000fe20000010000 */
[----:B------:R-:W-:Y:S01]  /*aab0*/  FMUL.FTZ R128, R58, R26 ;  /* 0x0000001a3a807220 */ /* 0x000fe20000410000 */
[----:B------:R-:W-:Y:S01]  /*aac0*/  FMUL.FTZ R139, R202, R129 ;  /* 0x00000081ca8b7220 */ /* 0x000fe20000410000 */
[----:B------:R0:W-:Y:S01]  /*aad0*/  STS [R62+0x4264], R141 ;  /* 0x0042648d3e007388 */ /* 0x0001e20000000800 */
[----:B------:R-:W-:Y:S01]  /*aae0*/  FMUL.FTZ R154, R42, R19 ;  /* 0x000000132a9a7220 */ /* 0x000fe20000410000 */
[----:B------:R-:W-:Y:S01]  /*aaf0*/  FMUL.FTZ R134, R200, R128 ;  /* 0x00000080c8867220 */ /* 0x000fe20000410000 */
[-C--:B------:R-:W-:Y:S01]  /*ab00*/  FFMA.FTZ R139, R138, R133.reuse, -R139 ;  /* 0x000000858a8b7223 */ /* 0x080fe2000001088b */
[----:B------:R-:W-:Y:S01]  /*ab10*/  FMUL.FTZ R133, R202, R133 ;  /* 0x00000085ca857220 */ /* 0x000fe20000410000 */
[----:B------:R1:W-:Y:S01]  /*ab20*/  STS [R62+0x4268], R153 ;  /* 0x004268993e007388 */ /* 0x0003e20000000800 */
[----:B------:R-:W-:Y:S01]  /*ab30*/  FMUL.FTZ R165, R42, UR41 ;  /* 0x000000292aa57c20 */ /* 0x000fe20008410000 */
[----:B------:R-:W-:Y:S01]  /*ab40*/  FADD.FTZ R132, R132, R139 ;  /* 0x0000008b84847221 */ /* 0x000fe20000010000 */
[----:B------:R-:W-:Y:S01]  /*ab50*/  FFMA.FTZ R139, R235, UR43, R148 ;  /* 0x0000002beb8b7c23 */ /* 0x000fe20008010094 */
[----:B------:R-:W-:Y:S01]  /*ab60*/  FMUL.FTZ R160, R43, UR41 ;  /* 0x000000292ba07c20 */ /* 0x000fe20008410000 */
[-C--:B0-----:R-:W-:Y:S01]  /*ab70*/  FFMA.FTZ R141, R137, R136.reuse, -R134 ;  /* 0x00000088898d7223 */ /* 0x081fe20000010886 */
[----:B------:R-:W-:Y:S01]  /*ab80*/  FFMA.FTZ R134, R138, R129, R133 ;  /* 0x000000818a867223 */ /* 0x000fe20000010085 */
[----:B------:R-:W-:Y:S01]  /*ab90*/  FMUL.FTZ R136, R200, R136 ;  /* 0x00000088c8887220 */ /* 0x000fe20000410000 */
[----:B------:R-:W-:Y:S01]  /*aba0*/  FMUL.FTZ R155, R4, -R139 ;  /* 0x8000008b049b7220 */ /* 0x000fe20000410000 */
[----:B------:R-:W-:Y:S01]  /*abb0*/  FADD.FTZ R141, R132, R141 ;  /* 0x0000008d848d7221 */ /* 0x000fe20000010000 */
[----:B------:R-:W-:Y:S01]  /*abc0*/  FADD.FTZ R134, R135, R134 ;  /* 0x0000008687867221 */ /* 0x000fe20000010000 */
[----:B------:R-:W-:Y:S01]  /*abd0*/  FFMA.FTZ R133, R137, R128, R136 ;  /* 0x0000008089857223 */ /* 0x000fe20000010088 */
[-C--:B------:R-:W-:Y:S01]  /*abe0*/  FMUL.FTZ R132, R49, R23.reuse ;  /* 0x0000001731847220 */ /* 0x080fe20000410000 */
[----:B------:R-:W-:Y:S01]  /*abf0*/  FMUL.FTZ R136, R54, R23 ;  /* 0x0000001736887220 */ /* 0x000fe20000410000 */
[----:B-1----:R-:W-:Y:S01]  /*ac00*/  FFMA.FTZ R153, R235, UR42, -R142 ;  /* 0x0000002aeb997c23 */ /* 0x002fe2000801088e */
[----:B------:R-:W-:Y:S01]  /*ac10*/  FADD.FTZ R133, R134, R133 ;  /* 0x0000008586857221 */ /* 0x000fe20000010000 */
[----:B------:R-:W-:Y:S01]  /*ac20*/  FMUL.FTZ R134, R59, R24 ;  /* 0x000000183b867220 */ /* 0x000fe20000410000 */
[----:B------:R-:W-:Y:S01]  /*ac30*/  FMUL.FTZ R140, R203, R132 ;  /* 0x00000084cb8c7220 */ /* 0x000fe20000410000 */
[----:B------:R-:W-:Y:S01]  /*ac40*/  FMUL.FTZ R135, R232, UR43 ;  /* 0x0000002be8877c20 */ /* 0x000fe20008410000 */
[----:B------:R-:W-:Y:S01]  /*ac50*/  FMUL.FTZ R142, R63, R24 ;  /* 0x000000183f8e7220 */ /* 0x000fe20000410000 */
[----:B------:R-:W-:Y:S01]  /*ac60*/  FMUL.FTZ R146, R201, R134 ;  /* 0x00000086c9927220 */ /* 0x000fe20000410000 */
[-C--:B------:R-:W-:Y:S01]  /*ac70*/  FFMA.FTZ R140, R227, R136.reuse, -R140 ;  /* 0x00000088e38c7223 */ /* 0x080fe2000001088c */
[----:B------:R-:W-:Y:S01]  /*ac80*/  FMUL.FTZ R136, R203, R136 ;  /* 0x00000088cb887220 */ /* 0x000fe20000410000 */
[----:B------:R-:W-:Y:S01]  /*ac90*/  FFMA.FTZ R148, R230, UR42, -R135 ;  /* 0x0000002ae6947c23 */ /* 0x000fe20008010887 */
[-C--:B------:R-:W-:Y:S01]  /*aca0*/  FFMA.FTZ R135, R225, R142.reuse, -R146 ;  /* 0x0000008ee1877223 */ /* 0x080fe20000010892 */
[----:B------:R-:W-:Y:S01]  /*acb0*/  FMUL.FTZ R142, R201, R142 ;  /* 0x0000008ec98e7220 */ /* 0x000fe20000410000 */
[----:B------:R-:W-:Y:S01]  /*acc0*/  FFMA.FTZ R136, R227, R132, R136 ;  /* 0x00000084e3887223 */ /* 0x000fe20000010088 */
[----:B------:R-:W-:Y:S01]  /*acd0*/  FMUL.FTZ R153, R4, R153 ;  /* 0x0000009904997220 */ /* 0x000fe20000410000 */
[----:B------:R-:W-:Y:S01]  /*ace0*/  FADD.FTZ R140, R141, R140 ;  /* 0x0000008c8d8c7221 */ /* 0x000fe20000010000 */
[----:B------:R-:W-:Y:S01]  /*acf0*/  FFMA.FTZ R142, R225, R134, R142 ;  /* 0x00000086e18e7223 */ /* 0x000fe2000001008e */
[----:B------:R-:W-:Y:S01]  /*ad00*/  FADD.FTZ R133, R133, R136 ;  /* 0x0000008885857221 */ /* 0x000fe20000010000 */
[-C--:B------:R-:W-:Y:S01]  /*ad10*/  FMUL.FTZ R146, R189, R21.reuse ;  /* 0x00000015bd927220 */ /* 0x080fe20000410000 */
[----:B------:R0:W-:Y:S01]  /*ad20*/  STS [R62+0x4270], R153 ;  /* 0x004270993e007388 */ /* 0x0001e20000000800 */
[----:B------:R-:W-:Y:S01]  /*ad30*/  FADD.FTZ R143, R140, R135 ;  /* 0x000000878c8f7221 */ /* 0x000fe20000010000 */
[----:B------:R-:W-:Y:S01]  /*ad40*/  FADD.FTZ R141, R133, R142 ;  /* 0x0000008e858d7221 */ /* 0x000fe20000010000 */
[-C--:B------:R-:W-:Y:S01]  /*ad50*/  FMUL.FTZ R133, R53, R21.reuse ;  /* 0x0000001535857220 */ /* 0x080fe20000410000 */
[----:B------:R-:W-:Y:S01]  /*ad60*/  FFMA.FTZ R140, R104, -R21, R231 ;  /* 0x80000015688c7223 */ /* 0x000fe200000100e7 */
[----:B------:R-:W-:Y:S01]  /*ad70*/  FMUL.FTZ R159, R3, R148 ;  /* 0x00000094039f7220 */ /* 0x000fe20000410000 */
[----:B------:R1:W-:Y:S01]  /*ad80*/  STS [R62+0x4274], R155 ;  /* 0x0042749b3e007388 */ /* 0x0003e20000000800 */
[-C--:B------:R-:W-:Y:S01]  /*ad90*/  FMUL.FTZ R136, R51, R22.reuse ;  /* 0x0000001633887220 */ /* 0x080fe20000410000 */
[----:B------:R-:W-:Y:S01]  /*ada0*/  FMUL.FTZ R135, R50, R19 ;  /* 0x0000001332877220 */ /* 0x000fe20000410000 */
[----:B------:R-:W-:Y:S01]  /*adb0*/  FFMA.FTZ R139, R105, -R22, R226 ;  /* 0x80000016698b7223 */ /* 0x000fe200000100e2 */
[C---:B0-----:R-:W-:Y:S01]  /*adc0*/  FMUL.FTZ R153, R197.reuse, R133 ;  /* 0x00000085c5997220 */ /* 0x041fe20000410000 */
[----:B------:R-:W-:Y:S01]  /*add0*/  FMUL.FTZ R152, R212, R136 ;  /* 0x00000088d4987220 */ /* 0x000fe20000410000 */
[----:B------:R-:W-:Y:S01]  /*ade0*/  STS [R62+0x4278], R159 ;  /* 0x0042789f3e007388 */ /* 0x000fe20000000800 */
[----:B------:R-:W-:Y:S01]  /*adf0*/  FFMA.FTZ R142, R106, -R19, R235 ;  /* 0x800000136a8e7223 */ /* 0x000fe200000100eb */
[-C--:B------:R-:W-:Y:S01]  /*ae00*/  FFMA.FTZ R148, R140, R146.reuse, -R153 ;  /* 0x000000928c947223 */ /* 0x080fe20000010899 */
[----:B------:R-:W-:Y:S01]  /*ae10*/  FMUL.FTZ R153, R197, R146 ;  /* 0x00000092c5997220 */ /* 0x000fe20000410000 */
[-C--:B------:R-:W-:Y:S01]  /*ae20*/  FFMA.FTZ R152, R139, R150.reuse, -R152 ;  /* 0x000000968b987223 */ /* 0x080fe20000010898 */
[----:B------:R-:W-:Y:S01]  /*ae30*/  FMUL.FTZ R150, R212, R150 ;  /* 0x00000096d4967220 */ /* 0x000fe20000410000 */
[----:B------:R-:W-:Y:S01]  /*ae40*/  FADD.FTZ R143, R143, R148 ;  /* 0x000000948f8f7221 */ /* 0x000fe20000010000 */
[----:B------:R-:W-:Y:S01]  /*ae50*/  FFMA.FTZ R146, R140, R133, R153 ;  /* 0x000000858c927223 */ /* 0x000fe20000010099 */
[-C--:B------:R-:W-:Y:S01]  /*ae60*/  FMUL.FTZ R153, R213, R135.reuse ;  /* 0x00000087d5997220 */ /* 0x080fe20000410000 */
[----:B------:R-:W-:Y:S01]  /*ae70*/  FFMA.FTZ R150, R139, R136, R150 ;  /* 0x000000888b967223 */ /* 0x000fe20000010096 */
[----:B------:R-:W-:Y:S01]  /*ae80*/  FADD.FTZ R143, R143, R152 ;  /* 0x000000988f8f7221 */ /* 0x000fe20000010000 */
[----:B------:R-:W-:Y:S01]  /*ae90*/  FADD.FTZ R141, R141, R146 ;  /* 0x000000928d8d7221 */ /* 0x000fe20000010000 */
[----:B------:R-:W-:Y:S01]  /*aea0*/  FFMA.FTZ R146, R230, UR43, R157 ;  /* 0x0000002be6927c23 */ /* 0x000fe2000801009d */
[-C--:B------:R-:W-:Y:S01]  /*aeb0*/  FFMA.FTZ R156, R142, R154.reuse, -R153 ;  /* 0x0000009a8e9c7223 */ /* 0x080fe20000010899 */
[----:B------:R-:W-:Y:S01]  /*aec0*/  FMUL.FTZ R153, R213, R154 ;  /* 0x0000009ad5997220 */ /* 0x000fe20000410000 */
[----:B------:R-:W-:Y:S01]  /*aed0*/  IADD3 R157, PT, PT, R2, 0x80, RZ ;  /* 0x00000080029d7810 */ /* 0x000fe20007ffe0ff */
[----:B-1----:R-:W-:Y:S01]  /*aee0*/  FMUL.FTZ R155, R3, -R146 ;  /* 0x80000092039b7220 */ /* 0x002fe20000410000 */
[----:B------:R-:W-:Y:S01]  /*aef0*/  FADD.FTZ R141, R141, R150 ;  /* 0x000000968d8d7221 */ /* 0x000fe20000010000 */
[----:B------:R-:W-:Y:S01]  /*af00*/  FFMA.FTZ R146, R142, R135, R153 ;  /* 0x000000878e927223 */ /* 0x000fe20000010099 */
[----:B------:R-:W-:Y:S01]  /*af10*/  FADD.FTZ R153, R143, R156 ;  /* 0x0000009c8f997221 */ /* 0x000fe20000010000 */
[----:B------:R-:W-:Y:S01]  /*af20*/  FMUL.FTZ R143, R50, UR41 ;  /* 0x00000029328f7c20 */ /* 0x000fe20008410000 */
[----:B------:R0:W-:Y:S01]  /*af30*/  STS [R62+0x427c], R155 ;  /* 0x00427c9b3e007388 */ /* 0x0001e20000000800 */
[----:B------:R-:W-:Y:S01]  /*af40*/  LEA.HI R157, R157, R2, RZ, 0x1b ;  /* 0x000000029d9d7211 */ /* 0x000fe200078fd8ff */
[----:B------:R-:W-:Y:S01]  /*af50*/  FADD.FTZ R141, R141, R146 ;  /* 0x000000928d8d7221 */ /* 0x000fe20000010000 */
[----:B------:R-:W-:Y:S01]  /*af60*/  FFMA.FTZ R150, R42, UR15, -R143 ;  /* 0x0000000f2a967c23 */ /* 0x000fe2000801088f */
[----:B------:R-:W-:Y:S01]  /*af70*/  FMUL.FTZ R42, R189, UR41 ;  /* 0x00000029bd2a7c20 */ /* 0x000fe20008410000 */
[----:B------:R-:W-:Y:S01]  /*af80*/  LEA R157, R157, UR13, 0x2 ;  /* 0x0000000d9d9d7c11 */ /* 0x000fe2000f8e10ff */
[----:B------:R-:W-:Y:S01]  /*af90*/  BAR.SYNC.DEFER_BLOCKING 0x0 ;  /* 0x0000000000007b1d */ /* 0x000fe20000010000 */
[----:B------:R-:W-:Y:S01]  /*afa0*/  FMUL.FTZ R146, R47, UR41 ;  /* 0x000000292f927c20 */ /* 0x000fe20008410000 */
[----:B------:R-:W-:Y:S01]  /*afb0*/  FFMA.FTZ R167, R53, UR15, R42 ;  /* 0x0000000f35a77c23 */ /* 0x000fe2000801002a */
[----:B------:R-:W-:Y:S01]  /*afc0*/  FMUL.FTZ R42, R58, UR41 ;  /* 0x000000293a2a7c20 */ /* 0x000fe20008410000 */
[----:B0-----:R-:W-:Y:S01]  /*afd0*/  FMUL.FTZ R62, R51, UR41 ;  /* 0x00000029333e7c20 */ /* 0x001fe20008410000 */
[----:B------:R-:W-:Y:S01]  /*afe0*/  FFMA.FTZ R163, R41, UR15, -R146 ;  /* 0x0000000f29a37c23 */ /* 0x000fe20008010892 */
[----:B------:R-:W-:Y:S01]  /*aff0*/  FMUL.FTZ R148, R59, UR41 ;  /* 0x000000293b947c20 */ /* 0x000fe20008410000 */
[----:B------:R-:W-:Y:S01]  /*b000*/  LEA R40, R16, -R40, 0x1 ;  /* 0x8000002810287211 */ /* 0x000fe200078e08ff */
[----:B------:R-:W-:Y:S01]  /*b010*/  FFMA.FTZ R143, R43, UR15, -R62 ;  /* 0x0000000f2b8f7c23 */ /* 0x000fe2000801083e */
[----:B------:R-:W-:Y:S01]  /*b020*/  FMUL.FTZ R43, R49, UR41 ;  /* 0x00000029312b7c20 */ /* 0x000fe20008410000 */
[C---:B------:R-:W-:Y:S01]  /*b030*/  FFMA.FTZ R148, R63.reuse, UR15, -R148 ;  /* 0x0000000f3f947c23 */ /* 0x040fe20008010894 */
[----:B------:R-:W-:Y:S01]  /*b040*/  FMUL.FTZ R164, R63, UR41 ;  /* 0x000000293fa47c20 */ /* 0x000fe20008410000 */
[----:B------:R-:W-:Y:S01]  /*b050*/  ISETP.GE.AND P0, PT, R40, 0x1, PT ;  /* 0x000000012800780c */ /* 0x000fe20003f06270 */
[----:B------:R-:W-:Y:S01]  /*b060*/  FFMA.FTZ R146, R54, UR15, -R43 ;  /* 0x0000000f36927c23 */ /* 0x000fe2000801082b */
[----:B------:R-:W-:Y:S01]  /*b070*/  FMUL.FTZ R43, R57, UR41 ;  /* 0x00000029392b7c20 */ /* 0x000fe20008410000 */
[----:B------:R-:W-:Y:S01]  /*b080*/  FMUL.FTZ R155, R55, UR41 ;  /* 0x00000029379b7c20 */ /* 0x000fe20008410000 */
[----:B------:R-:W-:Y:S01]  /*b090*/  FMUL.FTZ R152, R41, UR41 ;  /* 0x0000002929987c20 */ /* 0x000fe20008410000 */
[----:B------:R-:W-:Y:S01]  /*b0a0*/  FMUL.FTZ R156, R53, UR41 ;  /* 0x00000029359c7c20 */ /* 0x000fe20008410000 */
[----:B------:R-:W-:Y:S01]  /*b0b0*/  FFMA.FTZ R154, R66, UR15, -R43 ;  /* 0x0000000f429a7c23 */ /* 0x000fe2000801082b */
[----:B------:R-:W-:Y:S01]  /*b0c0*/  FMUL.FTZ R43, R61, UR41 ;  /* 0x000000293d2b7c20 */ /* 0x000fe20008410000 */
[C---:B------:R-:W-:Y:S01]  /*b0d0*/  FFMA.FTZ R155, R64.reuse, UR15, -R155 ;  /* 0x0000000f409b7c23 */ /* 0x040fe2000801089b */
[----:B------:R-:W-:Y:S01]  /*b0e0*/  FMUL.FTZ R64, R64, UR41 ;  /* 0x0000002940407c20 */ /* 0x000fe20008410000 */
[----:B------:R-:W-:Y:S01]  /*b0f0*/  FMUL.FTZ R158, R54, UR41 ;  /* 0x00000029369e7c20 */ /* 0x000fe20008410000 */
[C---:B------:R-:W-:Y:S01]  /*b100*/  FFMA.FTZ R62, R68.reuse, UR15, -R43 ;  /* 0x0000000f443e7c23 */ /* 0x040fe2000801082b */
[----:B------:R0:W1:Y:S01]  /*b110*/  LDS R179, [R157+0x4400] ;  /* 0x004400009db37984 */ /* 0x0000620000000800 */
[----:B------:R-:W-:Y:S01]  /*b120*/  FMUL.FTZ R68, R68, UR41 ;  /* 0x0000002944447c20 */ /* 0x000fe20008410000 */
[----:B------:R-:W-:Y:S01]  /*b130*/  FMUL.FTZ R43, R214, UR41 ;  /* 0x00000029d62b7c20 */ /* 0x000fe20008410000 */
[----:B------:R-:W-:Y:S01]  /*b140*/  FFMA.FTZ R169, R55, UR15, R64 ;  /* 0x0000000f37a97c23 */ /* 0x000fe20008010040 */
[----:B------:R-:W-:Y:S01]  /*b150*/  FMUL.FTZ R161, R69, UR41 ;  /* 0x0000002945a17c20 */ /* 0x000fe20008410000 */
[----:B------:R-:W-:Y:S01]  /*b160*/  FMUL.FTZ R170, R66, UR41 ;  /* 0x0000002942aa7c20 */ /* 0x000fe20008410000 */
[----:B------:R-:W-:Y:S01]  /*b170*/  FFMA.FTZ R64, R194, UR15, -R43 ;  /* 0x0000000fc2407c23 */ /* 0x000fe2000801082b */
[----:B------:R-:W-:Y:S01]  /*b180*/  FMUL.FTZ R171, R193, UR41 ;  /* 0x00000029c1ab7c20 */ /* 0x000fe20008410000 */
[C---:B0-----:R-:W-:Y:S01]  /*b190*/  FFMA.FTZ R157, R67.reuse, UR15, -R42 ;  /* 0x0000000f439d7c23 */ /* 0x041fe2000801082a */
[----:B------:R-:W-:Y:S01]  /*b1a0*/  FMUL.FTZ R42, R56, UR41 ;  /* 0x00000029382a7c20 */ /* 0x000fe20008410000 */
[----:B------:R-:W-:Y:S01]  /*b1b0*/  FMUL.FTZ R67, R67, UR41 ;  /* 0x0000002943437c20 */ /* 0x000fe20008410000 */
[----:B------:R-:W-:Y:S01]  /*b1c0*/  FMUL.FTZ R43, R233, UR41 ;  /* 0x00000029e92b7c20 */ /* 0x000fe20008410000 */
[----:B------:R-:W-:Y:S01]  /*b1d0*/  FMUL.FTZ R177, R194, UR41 ;  /* 0x00000029c2b17c20 */ /* 0x000fe20008410000 */
[----:B------:R-:W-:Y:S01]  /*b1e0*/  FFMA.FTZ R63, R69, UR15, -R42 ;  /* 0x0000000f453f7c23 */ /* 0x000fe2000801082a */
[----:B------:R-:W-:Y:S01]  /*b1f0*/  FMUL.FTZ R42, R60, UR41 ;  /* 0x000000293c2a7c20 */ /* 0x000fe20008410000 */
[----:B------:R-:W-:Y:S01]  /*b200*/  FFMA.FTZ R172, R58, UR15, R67 ;  /* 0x0000000f3aac7c23 */ /* 0x000fe20008010043 */
[----:B------:R-:W-:Y:S01]  /*b210*/  FMUL.FTZ R166, R195, UR41 ;  /* 0x00000029c3a67c20 */ /* 0x000fe20008410000 */
[----:B------:R-:W-:Y:S01]  /*b220*/  BSSY.RECONVERGENT B0, `(.L_x_4369) ;  /* 0x000001f000007945 */ /* 0x000fe20003800200 */
[C---:B------:R-:W-:Y:S01]  /*b230*/  FFMA.FTZ R159, R71.reuse, UR15, -R42 ;  /* 0x0000000f479f7c23 */ /* 0x040fe2000801082a */
[----:B------:R-:W-:Y:S01]  /*b240*/  FMUL.FTZ R71, R71, UR41 ;  /* 0x0000002947477c20 */ /* 0x000fe20008410000 */
[----:B------:R-:W-:Y:S01]  /*b250*/  FMUL.FTZ R42, R228, UR41 ;  /* 0x00000029e42a7c20 */ /* 0x000fe20008410000 */
[----:B------:R-:W-:Y:S01]  /*b260*/  IADD3 R175, PT, PT, R2, 0x100, RZ ;  /* 0x0000010002af7810 */ /* 0x000fe20007ffe0ff */
[----:B------:R-:W-:Y:S01]  /*b270*/  FFMA.FTZ R152, R47, UR15, R152 ;  /* 0x0000000f2f987c23 */ /* 0x000fe20008010098 */
[----:B------:R-:W-:Y:S01]  /*b280*/  FFMA.FTZ R162, R60, UR15, R71 ;  /* 0x0000000f3ca27c23 */ /* 0x000fe20008010047 */
[----:B------:R-:W-:Y:S01]  /*b290*/  FFMA.FTZ R71, R61, UR15, R68 ;  /* 0x0000000f3d477c23 */ /* 0x000fe20008010044 */
[----:B------:R-:W-:Y:S01]  /*b2a0*/  FFMA.FTZ R67, R193, UR15, -R42 ;  /* 0x0000000fc1437c23 */ /* 0x000fe2000801082a */
[----:B------:R-:W-:Y:S01]  /*b2b0*/  FMUL.FTZ R42, R219, UR41 ;  /* 0x00000029db2a7c20 */ /* 0x000fe20008410000 */
[----:B------:R-:W-:Y:S01]  /*b2c0*/  FMUL.FTZ R68, R196, UR41 ;  /* 0x00000029c4447c20 */ /* 0x000fe20008410000 */
[----:B------:R-:W-:Y:S01]  /*b2d0*/  IADD3 R173, PT, PT, R2, 0x180, RZ ;  /* 0x0000018002ad7810 */ /* 0x000fe20007ffe0ff */
[----:B------:R-:W-:Y:S01]  /*b2e0*/  FFMA.FTZ R165, R50, UR15, R165 ;  /* 0x0000000f32a57c23 */ /* 0x000fe200080100a5 */
[----:B------:R-:W-:Y:S01]  /*b2f0*/  ISETP.GE.AND P2, PT, R40, 0x81, PT ;  /* 0x000000812800780c */ /* 0x000fe20003f46270 */
[----:B------:R-:W-:Y:S01]  /*b300*/  FFMA.FTZ R160, R51, UR15, R160 ;  /* 0x0000000f33a07c23 */ /* 0x000fe200080100a0 */
[----:B------:R-:W-:Y:S01]  /*b310*/  FFMA.FTZ R156, R189, UR15, -R156 ;  /* 0x0000000fbd9c7c23 */ /* 0x000fe2000801089c */
[----:B------:R-:W-:Y:S01]  /*b320*/  FFMA.FTZ R164, R59, UR15, R164 ;  /* 0x0000000f3ba47c23 */ /* 0x000fe200080100a4 */
[----:B------:R-:W-:Y:S01]  /*b330*/  FFMA.FTZ R158, R49, UR15, R158 ;  /* 0x0000000f319e7c23 */ /* 0x000fe2000801009e */
        /* <DEDUP_REMOVED lines=8> */
[----:B-1----:R-:W-:Y:S06]  /*b3c0*/  @!P0 BRA `(.L_x_4370) ;  /* 0x0000000000108947 */ /* 0x002fec0003800000 */
[----:B------:R-:W-:-:S04]  /*b3d0*/  LEA.HI R42, R2, R2, RZ, 0x1b ;  /* 0x00000002022a7211 */ /* 0x000fc800078fd8ff */
[----:B------:R-:W-:-:S05]  /*b3e0*/  LEA R42, R42, UR13, 0x2 ;  /* 0x0000000d2a2a7c11 */ /* 0x000fca000f8e10ff */
[----:B------:R-:W0:Y:S04]  /*b3f0*/  LDS R43, [R42+0x4200] ;  /* 0x004200002a2b7984 */ /* 0x000e280000000800 */
[----:B0-----:R0:W-:Y:S02]  /*b400*/  REDG.E.ADD.F32.FTZ.RN.STRONG.GPU desc[UR16][R44.64], R43 ;  /* 0x0000002b2c0079a6 */ /* 0x0011e4000c12f310 */
.L_x_4370:
[----:B------:R-:W-:Y:S05]  /*b410*/  BSYNC.RECONVERGENT B0 ;  /* 0x0000000000007941 */ /* 0x000fea0003800200 */
.L_x_4369:
[----:B------:R-:W-:Y:S04]  /*b420*/  BSSY.RECONVERGENT B0, `(.L_x_4371) ;  /* 0x0000003000007945 */ /* 0x000fe80003800200 */
[----:B------:R-:W-:Y:S05]  /*b430*/  @!P2 BRA `(.L_x_4372) ;  /* 0x000000000004a947 */ /* 0x000fea0003800000 */
[----:B------:R1:W-:Y:S02]  /*b440*/  REDG.E.ADD.F32.FTZ.RN.STRONG.GPU desc[UR16][R44.64+0x200], R179 ;  /* 0x000200b32c0079a6 */ /* 0x0003e4000c12f310 */
.L_x_4372:
[----:B------:R-:W-:Y:S05]  /*b450*/  BSYNC.RECONVERGENT B0 ;  /* 0x0000000000007941 */ /* 0x000fea0003800200 */
.L_x_4371:
        /* <DEDUP_REMOVED lines=16> */
.L_x_4374:
[----:B------:R-:W-:Y:S05]  /*b560*/  BSYNC.RECONVERGENT B0 ;  /* 0x0000000000007941 */ /* 0x000fea0003800200 */
.L_x_4373:
[----:B0--3--:R0:W3:Y:S01]  /*b570*/  LDS R43, [R66+0x4800] ;  /* 0x00480000422b7984 */ /* 0x0090e20000000800 */
[----:B------:R-:W-:Y:S01]  /*b580*/  BSSY.RECONVERGENT B0, `(.L_x_4375) ;  /* 0x0000006000007945 */ /* 0x000fe20003800200 */
[----:B------:R-:W-:Y:S02]  /*b590*/  IADD3 R173, PT, PT, R2, 0x300, RZ ;  /* 0x0000030002ad7810 */ /* 0x000fe40007ffe0ff */
[----:B------:R-:W-:Y:S02]  /*b5a0*/  LEA R42, R42, UR13, 0x2 ;  /* 0x0000000d2a2a7c11 */ /* 0x000fe4000f8e10ff */
[----:B------:R-:W-:Y:S01]  /*b5b0*/  LEA.HI R177, R177, R2, RZ, 0x1b ;  /* 0x00000002b1b17211 */ /* 0x000fe200078fd8ff */
[----:B------:R-:W-:Y:S06]  /*b5c0*/  @!P0 BRA `(.L_x_4376) ;  /* 0x0000000000048947 */ /* 0x000fec0003800000 */
[----:B---3--:R4:W-:Y:S02]  /*b5d0*/  REDG.E.ADD.F32.FTZ.RN.STRONG.GPU desc[UR16][R44.64+0x600], R43 ;  /* 0x0006002b2c0079a6 */ /* 0x0089e4000c12f310 */
.L_x_4376:
[----:B------:R-:W-:Y:S05]  /*b5e0*/  BSYNC.RECONVERGENT B0 ;  /* 0x0000000000007941 */ /* 0x000fea0003800200 */
.L_x_4375:
[----:B---34-:R3:W4:Y:S01]  /*b5f0*/  LDS R43, [R42+0x4a00] ;  /* 0x004a00002a2b7984 */ /* 0x0187220000000800 */
[----:B------:R-:W-:Y:S01]  /*b600*/  BSSY.RECONVERGENT B0, `(.L_x_4377) ;  /* 0x0000006000007945 */ /* 0x000fe20003800200 */
[----:B------:R-:W-:Y:S02]  /*b610*/  IADD3 R175, PT, PT, R2, 0x380, RZ ;  /* 0x0000038002af7810 */ /* 0x000fe40007ffe0ff */
[----:B------:R-:W-:Y:S02]  /*b620*/  LEA.HI R173, R173, R2, RZ, 0x1b ;  /* 0x00000002adad7211 */ /* 0x000fe400078fd8ff */
[----:B------:R-:W-:Y:S01]  /*b630*/  LEA R177, R177, UR13, 0x2 ;  /* 0x0000000db1b17c11 */ /* 0x000fe2000f8e10ff */
[----:B------:R-:W-:Y:S06]  /*b640*/  @!P2 BRA `(.L_x_4378) ;  /* 0x000000000004a947 */ /* 0x000fec0003800000 */
[----:B----4-:R4:W-:Y:S02]  /*b650*/  REDG.E.ADD.F32.FTZ.RN.STRONG.GPU desc[UR16][R44.64+0x800], R43 ;  /* 0x0008002b2c0079a6 */ /* 0x0109e4000c12f310 */
.L_x_4378:
[----:B------:R-:W-:Y:S05]  /*b660*/  BSYNC.RECONVERGENT B0 ;  /* 0x0000000000007941 */ /* 0x000fea0003800200 */
.L_x_4377:
[----:B----4-:R4:W0:Y:S01]  /*b670*/  LDS R43, [R177+0x4c00] ;  /* 0x004c0000b12b7984 */ /* 0x0108220000000800 */
[----:B------:R-:W-:Y:S01]  /*b680*/  BSSY.RECONVERGENT B0, `(.L_x_4379) ;  /* 0x0000005000007945 */ /* 0x000fe20003800200 */
[----:B------:R-:W-:Y:S02]  /*b690*/  LEA.HI R175, R175, R2, RZ, 0x1b ;  /* 0x00000002afaf7211 */ /* 0x000fe400078fd8ff */
[----:B------:R-:W-:Y:S01]  /*b6a0*/  LEA R173, R173, UR13, 0x2 ;  /* 0x0000000dadad7c11 */ /* 0x000fe2000f8e10ff */
[----:B------:R-:W-:Y:S06]  /*b6b0*/  @!P3 BRA `(.L_x_4380) ;  /* 0x000000000004b947 */ /* 0x000fec0003800000 */
[----:B0-----:R0:W-:Y:S02]  /*b6c0*/  REDG.E.ADD.F32.FTZ.RN.STRONG.GPU desc[UR16][R44.64+0xa00], R43 ;  /* 0x000a002b2c0079a6 */ /* 0x0011e4000c12f310 */
.L_x_4380:
[----:B------:R-:W-:Y:S05]  /*b6d0*/  BSYNC.RECONVERGENT B0 ;  /* 0x0000000000007941 */ /* 0x000fea0003800200 */
.L_x_4379:
[----:B0-----:R0:W0:Y:S01]  /*b6e0*/  LDS R43, [R173+0x4e00] ;  /* 0x004e0000ad2b7984 */ /* 0x0010220000000800 */
[----:B------:R-:W-:Y:S01]  /*b6f0*/  BSSY.RECONVERGENT B0, `(.L_x_4381) ;  /* 0x0000004000007945 */ /* 0x000fe20003800200 */
[----:B---3--:R-:W-:-:S03]  /*b700*/  LEA R42, R175, UR13, 0x2 ;  /* 0x0000000daf2a7c11 */ /* 0x008fc6000f8e10ff */
[----:B------:R-:W-:Y:S05]  /*b710*/  @!P4 BRA `(.L_x_4382) ;  /* 0x000000000004c947 */ /* 0x000fea0003800000 */
[----:B0-----:R3:W-:Y:S02]  /*b720*/  REDG.E.ADD.F32.FTZ.RN.STRONG.GPU desc[UR16][R44.64+0xc00], R43 ;  /* 0x000c002b2c0079a6 */ /* 0x0017e4000c12f310 */
.L_x_4382:
[----:B------:R-:W-:Y:S05]  /*b730*/  BSYNC.RECONVERGENT B0 ;  /* 0x0000000000007941 */ /* 0x000fea0003800200 */
.L_x_4381:
[----:B0--3--:R0:W3:Y:S01]  /*b740*/  LDS R43, [R42+0x5000] ;  /* 0x005000002a2b7984 */ /* 0x0090e20000000800 */
[----:B------:R-:W-:Y:S01]  /*b750*/  BSSY.RECONVERGENT B0, `(.L_x_4383) ;  /* 0x0000005000007945 */ /* 0x000fe20003800200 */
[C---:B------:R-:W-:Y:S02]  /*b760*/  LOP3.LUT R173, R2.reuse, 0x400, RZ, 0xfc, !PT ;  /* 0x0000040002ad7812 */ /* 0x040fe400078efcff */
[----:B------:R-:W-:Y:S01]  /*b770*/  IADD3 R175, PT, PT, R2, 0x480, RZ ;  /* 0x0000048002af7810 */ /* 0x000fe20007ffe0ff */
[----:B------:R-:W-:Y:S06]  /*b780*/  @!P5 BRA `(.L_x_4384) ;  /* 0x000000000004d947 */ /* 0x000fec0003800000 */
[----:B---3--:R3:W-:Y:S02]  /*b790*/  REDG.E.ADD.F32.FTZ.RN.STRONG.GPU desc[UR16][R44.64+0xe00], R43 ;  /* 0x000e002b2c0079a6 */ /* 0x0087e4000c12f310 */
.L_x_4384:
[----:B------:R-:W-:Y:S05]  /*b7a0*/  BSYNC.RECONVERGENT B0 ;  /* 0x0000000000007941 */ /* 0x000fea0003800200 */
.L_x_4383:
[----:B---3--:R-:W-:Y:S01]  /*b7b0*/  IADD3 R43, PT, PT, R2, 0x500, RZ ;  /* 0x00000500022b7810 */ /* 0x008fe20007ffe0ff */
[----:B------:R-:W-:Y:S01]  /*b7c0*/  BSSY.RECONVERGENT B0, `(.L_x_4385) ;  /* 0x0000010000007945 */ /* 0x000fe20003800200 */
[-C--:B------:R-:W-:Y:S02]  /*b7d0*/  LEA.HI R173, R173, R2.reuse, RZ, 0x1b ;  /* 0x00000002adad7211 */ /* 0x080fe400078fd8ff */
[-C--:B0-----:R-:W-:Y:S02]  /*b7e0*/  LEA.HI R42, R43, R2.reuse, RZ, 0x1b ;  /* 0x000000022b2a7211 */ /* 0x081fe400078fd8ff */
[----:B------:R-:W-:Y:S02]  /*b7f0*/  LEA R43, R173, UR13, 0x2 ;  /* 0x0000000dad2b7c11 */ /* 0x000fe4000f8e10ff */
[----:B------:R-:W-:Y:S02]  /*b800*/  ISETP.GE.AND P6, PT, R40, 0x401, PT ;  /* 0x000004012800780c */ /* 0x000fe40003fc6270 */
[----:B------:R-:W-:-:S02]  /*b810*/  LEA.HI R175, R175, R2, RZ, 0x1b ;  /* 0x00000002afaf7211 */ /* 0x000fc400078fd8ff */
[----:B------:R-:W0:Y:S01]  /*b820*/  LDS R43, [R43+0x5200] ;  /* 0x005200002b2b7984 */ /* 0x000e220000000800 */
[----:B----4-:R-:W-:Y:S02]  /*b830*/  IADD3 R177, PT, PT, R2, 0x580, RZ ;  /* 0x0000058002b17810 */ /* 0x010fe40007ffe0ff */
        /* <DEDUP_REMOVED lines=8> */
.L_x_4386:
[----:B------:R-:W-:Y:S05]  /*b8c0*/  BSYNC.RECONVERGENT B0 ;  /* 0x0000000000007941 */ /* 0x000fea0003800200 */
.L_x_4385:
[----:B0--3--:R0:W3:Y:S01]  /*b8d0*/  LDS R43, [R175+0x5400] ;  /* 0x00540000af2b7984 */ /* 0x0090e20000000800 */
[----:B------:R-:W-:Y:S01]  /*b8e0*/  BSSY.RECONVERGENT B0, `(.L_x_4387) ;  /* 0x0000006000007945 */ /* 0x000fe20003800200 */
[----:B------:R-:W-:Y:S02]  /*b8f0*/  IADD3 R173, PT, PT, R2, 0x600, RZ ;  /* 0x0000060002ad7810 */ /* 0x000fe40007ffe0ff */
[----:B------:R-:W-:Y:S02]  /*b900*/  LEA.HI R177, R177, R2, RZ, 0x1b ;  /* 0x00000002b1b17211 */ /* 0x000fe400078fd8ff */
[----:B------:R-:W-:Y:S01]  /*b910*/  LEA R42, R42, UR13, 0x2 ;  /* 0x0000000d2a2a7c11 */ /* 0x000fe2000f8e10ff */
[----:B------:R-:W-:Y:S06]  /*b920*/  @!P0 BRA `(.L_x_4388) ;  /* 0x0000000000048947 */ /* 0x000fec0003800000 */
[----:B---3--:R4:W-:Y:S02]  /*b930*/  REDG.E.ADD.F32.FTZ.RN.STRONG.GPU desc[UR16][R44.64+0x1200], R43 ;  /* 0x0012002b2c0079a6 */ /* 0x0089e4000c12f310 */
.L_x_4388:
[----:B------:R-:W-:Y:S05]  /*b940*/  BSYNC.RECONVERGENT B0 ;  /* 0x0000000000007941 */ /* 0x000fea0003800200 */
.L_x_4387:
[----:B---34-:R3:W4:Y:S01]  /*b950*/  LDS R43, [R42+0x5600] ;  /* 0x005600002a2b7984 */ /* 0x0187220000000800 */
[----:B------:R-:W-:Y:S01]  /*b960*/  BSSY.RECONVERGENT B0, `(.L_x_4389) ;  /* 0x0000006000007945 */ /* 0x000fe20003800200 */
[----:B0-----:R-:W-:Y:S02]  /*b970*/  IADD3 R175, PT, PT, R2, 0x680, RZ ;  /* 0x0000068002af7810 */ /* 0x001fe40007ffe0ff */
[----:B------:R-:W-:Y:S02]  /*b980*/  LEA.HI R173, R173, R2, RZ, 0x1b ;  /* 0x00000002adad7211 */ /* 0x000fe400078fd8ff */
[----:B------:R-:W-:Y:S01]  /*b990*/  LEA R177, R177, UR13, 0x2 ;  /* 0x0000000db1b17c11 */ /* 0x000fe2000f8e10ff */
[----:B------:R-:W-:Y:S06]  /*b9a0*/  @!P2 BRA `(.L_x_4390) ;  /* 0x000000000004a947 */ /* 0x000fec0003800000 */
[----:B----4-:R0:W-:Y:S02]  /*b9b0*/  REDG.E.ADD.F32.FTZ.RN.STRONG.GPU desc[UR16][R44.64+0x1400], R43 ;  /* 0x0014002b2c0079a6 */ /* 0x0101e4000c12f310 */
.L_x_4390:
[----:B------:R-:W-:Y:S05]  /*b9c0*/  BSYNC.RECONVERGENT B0 ;  /* 0x0000000000007941 */ /* 0x000fea0003800200 */
.L_x_4389:
[----:B0---4-:R0:W4:Y:S01]  /*b9d0*/  LDS R43, [R177+0x5800] ;  /* 0x00580000b12b7984 */ /* 0x0111220000000800 */
[----:B------:R-:W-:Y:S01]  /*b9e0*/  BSSY.RECONVERGENT B0, `(.L_x_4391) ;  /* 0x0000005000007945 */ /* 0x000fe20003800200 */
[----:B------:R-:W-:Y:S02]  /*b9f0*/  LEA.HI R175, R175, R2, RZ, 0x1b ;  /* 0x00000002afaf7211 */ /* 0x000fe400078fd8ff */
[----:B------:R-:W-:Y:S01]  /*ba00*/  LEA R173, R173, UR13, 0x2 ;  /* 0x0000000dadad7c11 */ /* 0x000fe2000f8e10ff */
[----:B------:R-:W-:Y:S06]  /*ba10*/  @!P3 BRA `(.L_x_4392) ;  /* 0x000000000004b947 */ /* 0x000fec0003800000 */
[----:B----4-:R4:W-:Y:S02]  /*ba20*/  REDG.E.ADD.F32.FTZ.RN.STRONG.GPU desc[UR16][R44.64+0x1600], R43 ;  /* 0x0016002b2c0079a6 */ /* 0x0109e4000c12f310 */
.L_x_4392:
[----:B------:R-:W-:Y:S05]  /*ba30*/  BSYNC.RECONVERGENT B0 ;  /* 0x0000000000007941 */ /* 0x000fea0003800200 */
.L_x_4391:
[----:B----4-:R4:W0:Y:S01]  /*ba40*/  LDS R43, [R173+0x5a00] ;  /* 0x005a0000ad2b7984 */ /* 0x0108220000000800 */
[----:B------:R-:W-:Y:S01]  /*ba50*/  BSSY.RECONVERGENT B0, `(.L_x_4393) ;  /* 0x0000004000007945 */ /* 0x000fe20003800200 */
[----:B---3--:R-:W-:-:S03]  /*ba60*/  LEA R42, R175, UR13, 0x2 ;  /* 0x0000000daf2a7c11 */ /* 0x008fc6000f8e10ff */
[----:B------:R-:W-:Y:S05]  /*ba70*/  @!P4 BRA `(.L_x_4394) ;  /* 0x000000000004c947 */ /* 0x000fea0003800000 */
[----:B0-----:R3:W-:Y:S02]  /*ba80*/  REDG.E.ADD.F32.FTZ.RN.STRONG.GPU desc[UR16][R44.64+0x1800], R43 ;  /* 0x0018002b2c0079a6 */ /* 0x0017e4000c12f310 */
.L_x_4394:
[----:B------:R-:W-:Y:S05]  /*ba90*/  BSYNC.RECONVERGENT B0 ;  /* 0x0000000000007941 */ /* 0x000fea0003800200 */
.L_x_4393:
[----:B0--3--:R0:W3:Y:S01]  /*baa0*/  LDS R43, [R42+0x5c00] ;  /* 0x005c00002a2b7984 */ /* 0x0090e20000000800 */
[----:B------:R-:W-:Y:S01]  /*bab0*/  BSSY.RECONVERGENT B0, `(.L_x_4395) ;  /* 0x0000005000007945 */ /* 0x000fe20003800200 */
[C---:B----4-:R-:W-:Y:S02]  /*bac0*/  IADD3 R173, PT, PT, R2.reuse, 0x700, RZ ;  /* 0x0000070002ad7810 */ /* 0x050fe40007ffe0ff */
[----:B------:R-:W-:Y:S01]  /*bad0*/  IADD3 R175, PT, PT, R2, 0x780, RZ ;  /* 0x0000078002af7810 */ /* 0x000fe20007ffe0ff */
[----:B------:R-:W-:Y:S06]  /*bae0*/  @!P5 BRA `(.L_x_4396) ;  /* 0x000000000004d947 */ /* 0x000fec0003800000 */
[----:B---3--:R4:W-:Y:S02]  /*baf0*/  REDG.E.ADD.F32.FTZ.RN.STRONG.GPU desc[UR16][R44.64+0x1a00], R43 ;  /* 0x001a002b2c0079a6 */ /* 0x0089e4000c12f310 */
.L_x_4396:
[----:B------:R-:W-:Y:S05]  /*bb00*/  BSYNC.RECONVERGENT B0 ;  /* 0x0000000000007941 */ /* 0x000fea0003800200 */
.L_x_4395:
        /* <DEDUP_REMOVED lines=17> */
.L_x_4398:
[----:B------:R-:W-:Y:S05]  /*bc20*/  BSYNC.RECONVERGENT B0 ;  /* 0x0000000000007941 */ /* 0x000fea0003800200 */
.L_x_4397:
[----:B0--3--:R0:W3:Y:S01]  /*bc30*/  LDS R43, [R175+0x6000] ;  /* 0x00600000af2b7984 */ /* 0x0090e20000000800 */
[----:B------:R-:W-:Y:S01]  /*bc40*/  BSSY.RECONVERGENT B0, `(.L_x_4399) ;  /* 0x0000006000007945 */ /* 0x000fe20003800200 */
[----:B------:R-:W-:Y:S02]  /*bc50*/  IADD3 R173, PT, PT, R2, 0x900, RZ ;  /* 0x0000090002ad7810 */ /* 0x000fe40007ffe0ff */
[----:B------:R-:W-:Y:S02]  /*bc60*/  LEA.HI R177, R177, R2, RZ, 0x1b ;  /* 0x00000002b1b17211 */ /* 0x000fe400078fd8ff */
[----:B------:R-:W-:Y:S01]  /*bc70*/  LEA R42, R42, UR13, 0x2 ;  /* 0x0000000d2a2a7c11 */ /* 0x000fe2000f8e10ff */
[----:B------:R-:W-:Y:S06]  /*bc80*/  @!P0 BRA `(.L_x_4400) ;  /* 0x0000000000048947 */ /* 0x000fec0003800000 */
[----:B---3--:R4:W-:Y:S02]  /*bc90*/  REDG.E.ADD.F32.FTZ.RN.STRONG.GPU desc[UR16][R44.64+0x1e00], R43 ;  /* 0x001e002b2c0079a6 */ /* 0x0089e4000c12f310 */
.L_x_4400:
[----:B------:R-:W-:Y:S05]  /*bca0*/  BSYNC.RECONVERGENT B0 ;  /* 0x0000000000007941 */ /* 0x000fea0003800200 */
.L_x_4399:
[----:B---34-:R3:W4:Y:S01]  /*bcb0*/  LDS R43, [R42+0x6200] ;  /* 0x006200002a2b7984 */ /* 0x0187220000000800 */
[----:B------:R-:W-:Y:S01]  /*bcc0*/  BSSY.RECONVERGENT B0, `(.L_x_4401) ;  /* 0x0000006000007945 */ /* 0x000fe20003800200 */
[----:B0-----:R-:W-:Y:S02]  /*bcd0*/  IADD3 R175, PT, PT, R2, 0x980, RZ ;  /* 0x0000098002af7810 */ /* 0x001fe40007ffe0ff */
[----:B------:R-:W-:Y:S02]  /*bce0*/  LEA.HI R173, R173, R2, RZ, 0x1b ;  /* 0x00000002adad7211 */ /* 0x000fe400078fd8ff */
[----:B------:R-:W-:Y:S01]  /*bcf0*/  LEA R177, R177, UR13, 0x2 ;  /* 0x0000000db1b17c11 */ /* 0x000fe2000f8e10ff */
[----:B------:R-:W-:Y:S06]  /*bd00*/  @!P2 BRA `(.L_x_4402) ;  /* 0x000000000004a947 */ /* 0x000fec0003800000 */
[----:B----4-:R0:W-:Y:S02]  /*bd10*/  REDG.E.ADD.F32.FTZ.RN.STRONG.GPU desc[UR16][R44.64+0x2000], R43 ;  /* 0x0020002b2c0079a6 */ /* 0x0101e4000c12f310 */
.L_x_4402:
[----:B------:R-:W-:Y:S05]  /*bd20*/  BSYNC.RECONVERGENT B0 ;  /* 0x0000000000007941 */ /* 0x000fea0003800200 */
.L_x_4401:
[----:B0---4-:R0:W4:Y:S01]  /*bd30*/  LDS R43, [R177+0x6400] ;  /* 0x00640000b12b7984 */ /* 0x0111220000000800 */
[----:B------:R-:W-:Y:S01]  /*bd40*/  BSSY.RECONVERGENT B0, `(.L_x_4403) ;  /* 0x0000005000007945 */ /* 0x000fe20003800200 */
[----:B------:R-:W-:Y:S02]  /*bd50*/  LEA.HI R175, R175, R2, RZ, 0x1b ;  /* 0x00000002afaf7211 */ /* 0x000fe400078fd8ff */
[----:B------:R-:W-:Y:S01]  /*bd60*/  LEA R173, R173, UR13, 0x2 ;  /* 0x0000000dadad7c11 */ /* 0x000fe2000f8e10ff */
[----:B------:R-:W-:Y:S06]  /*bd70*/  @!P3 BRA `(.L_x_4404) ;  /* 0x000000000004b947 */ /* 0x000fec0003800000 */
[----:B----4-:R4:W-:Y:S02]  /*bd80*/  REDG.E.ADD.F32.FTZ.RN.STRONG.GPU desc[UR16][R44.64+0x2200], R43 ;  /* 0x0022002b2c0079a6 */ /* 0x0109e4000c12f310 */
.L_x_4404:
[----:B------:R-:W-:Y:S05]  /*bd90*/  BSYNC.RECONVERGENT B0 ;  /* 0x0000000000007941 */ /* 0x000fea0003800200 */
.L_x_4403:
[----:B----4-:R4:W0:Y:S01]  /*bda0*/  LDS R43, [R173+0x6600] ;  /* 0x00660000ad2b7984 */ /* 0x0108220000000800 */
[----:B------:R-:W-:Y:S01]  /*bdb0*/  BSSY.RECONVERGENT B0, `(.L_x_4405) ;  /* 0x0000004000007945 */ /* 0x000fe20003800200 */
[----:B---3--:R-:W-:-:S03]  /*bdc0*/  LEA R42, R175, UR13, 0x2 ;  /* 0x0000000daf2a7c11 */ /* 0x008fc6000f8e10ff */
[----:B------:R-:W-:Y:S05]  /*bdd0*/  @!P4 BRA `(.L_x_4406) ;  /* 0x000000000004c947 */ /* 0x000fea0003800000 */
[----:B0-----:R3:W-:Y:S02]  /*bde0*/  REDG.E.ADD.F32.FTZ.RN.STRONG.GPU desc[UR16][R44.64+0x2400], R43 ;  /* 0x0024002b2c0079a6 */ /* 0x0017e4000c12f310 */
.L_x_4406:
[----:B------:R-:W-:Y:S05]  /*bdf0*/  BSYNC.RECONVERGENT B0 ;  /* 0x0000000000007941 */ /* 0x000fea0003800200 */
.L_x_4405:
[----:B0--3--:R0:W3:Y:S01]  /*be00*/  LDS R43, [R42+0x6800] ;  /* 0x006800002a2b7984 */ /* 0x0090e20000000800 */
[----:B------:R-:W-:Y:S01]  /*be10*/  BSSY.RECONVERGENT B0, `(.L_x_4407) ;  /* 0x0000005000007945 */ /* 0x000fe20003800200 */
[C---:B----4-:R-:W-:Y:S02]  /*be20*/  IADD3 R173, PT, PT, R2.reuse, 0xa00, RZ ;  /* 0x00000a0002ad7810 */ /* 0x050fe40007ffe0ff */
[----:B------:R-:W-:Y:S01]  /*be30*/  IADD3 R175, PT, PT, R2, 0xa80, RZ ;  /* 0x00000a8002af7810 */ /* 0x000fe20007ffe0ff */
[----:B------:R-:W-:Y:S06]  /*be40*/  @!P5 BRA `(.L_x_4408) ;  /* 0x000000000004d947 */ /* 0x000fec0003800000 */
[----:B---3--:R4:W-:Y:S02]  /*be50*/  REDG.E.ADD.F32.FTZ.RN.STRONG.GPU desc[UR16][R44.64+0x2600], R43 ;  /* 0x0026002b2c0079a6 */ /* 0x0089e4000c12f310 */
.L_x_4408:
[----:B------:R-:W-:Y:S05]  /*be60*/  BSYNC.RECONVERGENT B0 ;  /* 0x0000000000007941 */ /* 0x000fea0003800200 */
.L_x_4407:
        /* <DEDUP_REMOVED lines=17> */
.L_x_4410:
[----:B------:R-:W-:Y:S05]  /*bf80*/  BSYNC.RECONVERGENT B0 ;  /* 0x0000000000007941 */ /* 0x000fea0003800200 */
.L_x_4409:
[----:B0--3--:R0:W3:Y:S01]  /*bf90*/  LDS R43, [R175+0x6c00] ;  /* 0x006c0000af2b7984 */ /* 0x0090e20000000800 */
[----:B------:R-:W-:Y:S01]  /*bfa0*/  BSSY.RECONVERGENT B0, `(.L_x_4411) ;  /* 0x0000006000007945 */ /* 0x000fe20003800200 */
[----:B------:R-:W-:Y:S02]  /*bfb0*/  LOP3.LUT R173, R2, 0xc00, RZ, 0xfc, !PT ;  /* 0x00000c0002ad7812 */ /* 0x000fe400078efcff */
[----:B------:R-:W-:Y:S02]  /*bfc0*/  LEA.HI R177, R177, R2, RZ, 0x1b ;  /* 0x00000002b1b17211 */ /* 0x000fe400078fd8ff */
[----:B------:R-:W-:Y:S01]  /*bfd0*/  LEA R42, R42, UR13, 0x2 ;  /* 0x0000000d2a2a7c11 */ /* 0x000fe2000f8e10ff */
[----:B------:R-:W-:Y:S06]  /*bfe0*/  @!P0 BRA `(.L_x_4412) ;  /* 0x0000000000048947 */ /* 0x000fec0003800000 */
[----:B---3--:R4:W-:Y:S02]  /*bff0*/  REDG.E.ADD.F32.FTZ.RN.STRONG.GPU desc[UR16][R44.64+0x2a00], R43 ;  /* 0x002a002b2c0079a6 */ /* 0x0089e4000c12f310 */
.L_x_4412:
[----:B------:R-:W-:Y:S05]  /*c000*/  BSYNC.RECONVERGENT B0 ;  /* 0x0000000000007941 */ /* 0x000fea0003800200 */
.L_x_4411:
[----:B---34-:R3:W4:Y:S01]  /*c010*/  LDS R43, [R42+0x6e00] ;  /* 0x006e00002a2b7984 */ /* 0x0187220000000800 */
[----:B------:R-:W-:Y:S01]  /*c020*/  BSSY.RECONVERGENT B0, `(.L_x_4413) ;  /* 0x0000006000007945 */ /* 0x000fe20003800200 */
[----:B0-----:R-:W-:Y:S02]  /*c030*/  IADD3 R175, PT, PT, R2, 0xc80, RZ ;  /* 0x00000c8002af7810 */ /* 0x001fe40007ffe0ff */
[----:B------:R-:W-:Y:S02]  /*c040*/  LEA.HI R173, R173, R2, RZ, 0x1b ;  /* 0x00000002adad7211 */ /* 0x000fe400078fd8ff */
[----:B------:R-:W-:Y:S01]  /*c050*/  LEA R177, R177, UR13, 0x2 ;  /* 0x0000000db1b17c11 */ /* 0x000fe2000f8e10ff */
[----:B------:R-:W-:Y:S06]  /*c060*/  @!P2 BRA `(.L_x_4414) ;  /* 0x000000000004a947 */ /* 0x000fec0003800000 */
[----:B----4-:R0:W-:Y:S02]  /*c070*/  REDG.E.ADD.F32.FTZ.RN.STRONG.GPU desc[UR16][R44.64+0x2c00], R43 ;  /* 0x002c002b2c0079a6 */ /* 0x0101e4000c12f310 */
.L_x_4414:
[----:B------:R-:W-:Y:S05]  /*c080*/  BSYNC.RECONVERGENT B0 ;  /* 0x0000000000007941 */ /* 0x000fea0003800200 */
.L_x_4413:
[----:B0---4-:R0:W4:Y:S01]  /*c090*/  LDS R43, [R177+0x7000] ;  /* 0x00700000b12b7984 */ /* 0x0111220000000800 */
[----:B------:R-:W-:Y:S01]  /*c0a0*/  BSSY.RECONVERGENT B0, `(.L_x_4415) ;  /* 0x0000005000007945 */ /* 0x000fe20003800200 */
[----:B------:R-:W-:Y:S02]  /*c0b0*/  LEA.HI R175, R175, R2, RZ, 0x1b ;  /* 0x00000002afaf7211 */ /* 0x000fe400078fd8ff */
[----:B---3--:R-:W-:Y:S01]  /*c0c0*/  LEA R42, R173, UR13, 0x2 ;  /* 0x0000000dad2a7c11 */ /* 0x008fe2000f8e10ff */
[----:B------:R-:W-:Y:S06]  /*c0d0*/  @!P3 BRA `(.L_x_4416) ;  /* 0x000000000004b947 */ /* 0x000fec0003800000 */
[----:B----4-:R3:W-:Y:S02]  /*c0e0*/  REDG.E.ADD.F32.FTZ.RN.STRONG.GPU desc[UR16][R44.64+0x2e00], R43 ;  /* 0x002e002b2c0079a6 */ /* 0x0107e4000c12f310 */
.L_x_4416:
[----:B------:R-:W-:Y:S05]  /*c0f0*/  BSYNC.RECONVERGENT B0 ;  /* 0x0000000000007941 */ /* 0x000fea0003800200 */
.L_x_4415:
[----:B---34-:R3:W4:Y:S01]  /*c100*/  LDS R43, [R42+0x7200] ;  /* 0x007200002a2b7984 */ /* 0x0187220000000800 */
[----:B------:R-:W-:Y:S01]  /*c110*/  BSSY.RECONVERGENT B0, `(.L_x_4417) ;  /* 0x0000006000007945 */ /* 0x000fe20003800200 */
[C---:B------:R-:W-:Y:S02]  /*c120*/  IADD3 R173, PT, PT, R2.reuse, 0xd00, RZ ;  /* 0x00000d0002ad7810 */ /* 0x040fe40007ffe0ff */
[----:B0-----:R-:W-:Y:S02]  /*c130*/  IADD3 R177, PT, PT, R2, 0xd80, RZ ;  /* 0x00000d8002b17810 */ /* 0x001fe40007ffe0ff */
[----:B------:R-:W-:Y:S01]  /*c140*/  LEA R66, R175, UR13, 0x2 ;  /* 0x0000000daf427c11 */ /* 0x000fe2000f8e10ff */
[----:B------:R-:W-:Y:S06]  /*c150*/  @!P4 BRA `(.L_x_4418) ;  /* 0x000000000004c947 */ /* 0x000fec0003800000 */
[----:B----4-:R0:W-:Y:S02]  /*c160*/  REDG.E.ADD.F32.FTZ.RN.STRONG.GPU desc[UR16][R44.64+0x3000], R43 ;  /* 0x0030002b2c0079a6 */ /* 0x0101e4000c12f310 */
.L_x_4418:
[----:B------:R-:W-:Y:S05]  /*c170*/  BSYNC.RECONVERGENT B0 ;  /* 0x0000000000007941 */ /* 0x000fea0003800200 */
.L_x_4417:
[----:B0---4-:R0:W4:Y:S01]  /*c180*/  LDS R43, [R66+0x7400] ;  /* 0x00740000422b7984 */ /* 0x0111220000000800 */
[----:B------:R-:W-:Y:S01]  /*c190*/  BSSY.RECONVERGENT B0, `(.L_x_4419) ;  /* 0x0000006000007945 */ /* 0x000fe20003800200 */
[----:B------:R-:W-:Y:S02]  /*c1a0*/  IADD3 R175, PT, PT, R2, 0xe00, RZ ;  /* 0x00000e0002af7810 */ /* 0x000fe40007ffe0ff */
[-C--:B------:R-:W-:Y:S02]  /*c1b0*/  LEA.HI R173, R173, R2.reuse, RZ, 0x1b ;  /* 0x00000002adad7211 */ /* 0x080fe400078fd8ff */
[----:B------:R-:W-:Y:S01]  /*c1c0*/  LEA.HI R177, R177, R2, RZ, 0x1b ;  /* 0x00000002b1b17211 */ /* 0x000fe200078fd8ff */
[----:B------:R-:W-:Y:S06]  /*c1d0*/  @!P5 BRA `(.L_x_4420) ;  /* 0x000000000004d947 */ /* 0x000fec0003800000 */
[----:B----4-:R4:W-:Y:S02]  /*c1e0*/  REDG.E.ADD.F32.FTZ.RN.STRONG.GPU desc[UR16][R44.64+0x3200], R43 ;  /* 0x0032002b2c0079a6 */ /* 0x0109e4000c12f310 */
.L_x_4420:
[----:B------:R-:W-:Y:S05]  /*c1f0*/  BSYNC.RECONVERGENT B0 ;  /* 0x0000000000007941 */ /* 0x000fea0003800200 */
.L_x_4419:
        /* <DEDUP_REMOVED lines=13> */
.L_x_4422:
[----:B------:R-:W-:Y:S05]  /*c2d0*/  BSYNC.RECONVERGENT B0 ;  /* 0x0000000000007941 */ /* 0x000fea0003800200 */
.L_x_4421:
[----:B----4-:R4:W0:Y:S01]  /*c2e0*/  LDS R43, [R177+0x7800] ;  /* 0x00780000b12b7984 */ /* 0x0108220000000800 */
[----:B------:R-:W-:Y:S01]  /*c2f0*/  BSSY.RECONVERGENT B0, `(.L_x_4423) ;  /* 0x0000004000007945 */ /* 0x000fe20003800200 */
[----:B------:R-:W-:-:S03]  /*c300*/  LEA R175, R175, UR13, 0x2 ;  /* 0x0000000dafaf7c11 */ /* 0x000fc6000f8e10ff */
[----:B------:R-:W-:Y:S05]  /*c310*/  @!P0 BRA `(.L_x_4424) ;  /* 0x0000000000048947 */ /* 0x000fea0003800000 */
[----:B0-----:R0:W-:Y:S02]  /*c320*/  REDG.E.ADD.F32.FTZ.RN.STRONG.GPU desc[UR16][R44.64+0x3600], R43 ;  /* 0x0036002b2c0079a6 */ /* 0x0011e4000c12f310 */
.L_x_4424:
[----:B------:R-:W-:Y:S05]  /*c330*/  BSYNC.RECONVERGENT B0 ;  /* 0x0000000000007941 */ /* 0x000fea0003800200 */
.L_x_4423:
[----:B0-----:R0:W0:Y:S01]  /*c340*/  LDS R43, [R175+0x7a00] ;  /* 0x007a0000af2b7984 */ /* 0x0010220000000800 */
[----:B------:R-:W-:Y:S04]  /*c350*/  BSSY.RECONVERGENT B0, `(.L_x_4425) ;  /* 0x0000003000007945 */ /* 0x000fe80003800200 */
[----:B------:R-:W-:Y:S05]  /*c360*/  @!P2 BRA `(.L_x_4426) ;  /* 0x000000000004a947 */ /* 0x000fea0003800000 */
[----:B0-----:R0:W-:Y:S02]  /*c370*/  REDG.E.ADD.F32.FTZ.RN.STRONG.GPU desc[UR16][R44.64+0x3800], R43 ;  /* 0x0038002b2c0079a6 */ /* 0x0011e4000c12f310 */
.L_x_4426:
[----:B------:R-:W-:Y:S05]  /*c380*/  BSYNC.RECONVERGENT B0 ;  /* 0x0000000000007941 */ /* 0x000fea0003800200 */
.L_x_4425:
[----:B0-----:R-:W-:Y:S01]  /*c390*/  IADD3 R43, PT, PT, R2, 0xe80, RZ ;  /* 0x00000e80022b7810 */ /* 0x001fe20007ffe0ff */
[-C--:B------:R-:W-:Y:S01]  /*c3a0*/  FMUL.FTZ R66, R47, R20.reuse ;  /* 0x000000142f427220 */ /* 0x080fe20000410000 */
[-C--:B------:R-:W-:Y:S01]  /*c3b0*/  FFMA.FTZ R173, R107, -R20.reuse, R230 ;  /* 0x800000146bad7223 */ /* 0x080fe200000100e6 */
[----:B------:R-:W-:Y:S01]  /*c3c0*/  FMUL.FTZ R41, R41, R20 ;  /* 0x0000001429297220 */ /* 0x000fe20000410000 */
[----:B------:R-:W-:Y:S01]  /*c3d0*/  LEA.HI R43, R43, R2, RZ, 0x1b ;  /* 0x000000022b2b7211 */ /* 0x000fe200078fd8ff */
[----:B------:R-:W-:Y:S01]  /*c3e0*/  FMUL.FTZ R40, R232, R66 ;  /* 0x00000042e8287220 */ /* 0x000fe20000410000 */
[----:B------:R-:W-:Y:S01]  /*c3f0*/  IADD3 R175, PT, PT, R2, 0xf00, RZ ;  /* 0x00000f0002af7810 */ /* 0x000fe20007ffe0ff */
[----:B------:R-:W-:Y:S01]  /*c400*/  BSSY.RECONVERGENT B0, `(.L_x_4427) ;  /* 0x000000b000007945 */ /* 0x000fe20003800200 */
[----:B------:R-:W-:Y:S01]  /*c410*/  LEA R43, R43, UR13, 0x2 ;  /* 0x0000000d2b2b7c11 */ /* 0x000fe2000f8e10ff */
[-C--:B---3--:R-:W-:Y:S01]  /*c420*/  FFMA.FTZ R42, R173, R41.reuse, -R40 ;  /* 0x00000029ad2a7223 */ /* 0x088fe20000010828 */
[----:B------:R-:W-:Y:S01]  /*c430*/  FMUL.FTZ R40, R232, R41 ;  /* 0x00000029e8287220 */ /* 0x000fe20000410000 */
[----:B----4-:R-:W-:-:S02]  /*c440*/  IADD3 R177, PT, PT, R2, 0xf80, RZ ;  /* 0x00000f8002b17810 */ /* 0x010fc40007ffe0ff */
[----:B------:R0:W3:Y:S01]  /*c450*/  LDS R41, [R43+0x7c00] ;  /* 0x007c00002b297984 */ /* 0x0000e20000000800 */
[-C--:B------:R-:W-:Y:S02]  /*c460*/  LEA.HI R175, R175, R2.reuse, RZ, 0x1b ;  /* 0x00000002afaf7211 */ /* 0x080fe400078fd8ff */
[----:B------:R-:W-:Y:S02]  /*c470*/  LEA.HI R177, R177, R2, RZ, 0x1b ;  /* 0x00000002b1b17211 */ /* 0x000fe400078fd8ff */
[----:B------:R-:W-:Y:S01]  /*c480*/  LEA R175, R175, UR13, 0x2 ;  /* 0x0000000dafaf7c11 */ /* 0x000fe2000f8e10ff */
[----:B------:R-:W-:Y:S06]  /*c490*/  @!P3 BRA `(.L_x_4428) ;  /* 0x000000000004b947 */ /* 0x000fec0003800000 */
[----:B---3--:R4:W-:Y:S02]  /*c4a0*/  REDG.E.ADD.F32.FTZ.RN.STRONG.GPU desc[UR16][R44.64+0x3a00], R41 ;  /* 0x003a00292c0079a6 */ /* 0x0089e4000c12f310 */
.L_x_4428:
[----:B------:R-:W-:Y:S05]  /*c4b0*/  BSYNC.RECONVERGENT B0 ;  /* 0x0000000000007941 */ /* 0x000fea0003800200 */
.L_x_4427:
[----:B---34-:R3:W4:Y:S01]  /*c4c0*/  LDS R41, [R175+0x7e00] ;  /* 0x007e0000af297984 */ /* 0x0187220000000800 */
[----:B------:R-:W-:Y:S01]  /*c4d0*/  BSSY.RECONVERGENT B0, `(.L_x_4429) ;  /* 0x0000005000007945 */ /* 0x000fe20003800200 */
[----:B------:R-:W-:Y:S01]  /*c4e0*/  LEA R177, R177, UR13, 0x2 ;  /* 0x0000000db1b17c11 */ /* 0x000fe2000f8e10ff */
[----:B------:R-:W-:Y:S02]  /*c4f0*/  FFMA.FTZ R40, R173, R66, R40 ;  /* 0x00000042ad287223 */ /* 0x000fe40000010028 */
[----:B------:R-:W-:Y:S05]  /*c500*/  @!P4 BRA `(.L_x_4430) ;  /* 0x000000000004c947 */ /* 0x000fea0003800000 */
[----:B----4-:R4:W-:Y:S02]  /*c510*/  REDG.E.ADD.F32.FTZ.RN.STRONG.GPU desc[UR16][R44.64+0x3c00], R41 ;  /* 0x003c00292c0079a6 */ /* 0x0109e4000c12f310 */
.L_x_4430:
[----:B------:R-:W-:Y:S05]  /*c520*/  BSYNC.RECONVERGENT B0 ;  /* 0x0000000000007941 */ /* 0x000fea0003800200 */
.L_x_4429:
[----:B----4-:R4:W0:Y:S01]  /*c530*/  LDS R41, [R177+0x8000] ;  /* 0x00800000b1297984 */ /* 0x0108220000000800 */
[----:B------:R-:W-:Y:S01]  /*c540*/  BSSY.RECONVERGENT B0, `(.L_x_4431) ;  /* 0x0000004000007945 */ /* 0x000fe20003800200 */
[----:B------:R-:W-:-:S03]  /*c550*/  FADD.FTZ R40, R141, R40 ;  /* 0x000000288d287221 */ /* 0x000fc60000010000 */
[----:B------:R-:W-:Y:S05]  /*c560*/  @!P5 BRA `(.L_x_4432) ;  /* 0x000000000004d947 */ /* 0x000fea0003800000 */
[----:B0-----:R0:W-:Y:S02]  /*c570*/  REDG.E.ADD.F32.FTZ.RN.STRONG.GPU desc[UR16][R44.64+0x3e00], R41 ;  /* 0x003e00292c0079a6 */ /* 0x0011e4000c12f310 */
.L_x_4432:
[----:B------:R-:W-:Y:S05]  /*c580*/  BSYNC.RECONVERGENT B0 ;  /* 0x0000000000007941 */ /* 0x000fea0003800200 */
.L_x_4431:
[----:B0-----:R-:W-:Y:S01]  /*c590*/  FADD.FTZ R41, R153, R42 ;  /* 0x0000002a99297221 */ /* 0x001fe20000010000 */
[C---:B------:R-:W-:Y:S01]  /*c5a0*/  FFMA.FTZ R42, R3.reuse, R48, R52 ;  /* 0x00000030032a7223 */ /* 0x040fe20000010034 */
[----:B------:R-:W-:Y:S01]  /*c5b0*/  FFMA.FTZ R43, -R3, R46, R65 ;  /* 0x0000002e032b7223 */ /* 0x000fe20000010141 */
[----:B-1----:R-:W0:Y:S01]  /*c5c0*/  SHFL.DOWN PT, R45, R40, 0x1, 0x1f ;  /* 0x08201f00282d7f89 */ /* 0x002e2200000e0000 */
[----:B------:R-:W-:Y:S01]  /*c5d0*/  ISETP.GT.AND P0, PT, R37, 0x1e, PT ;  /* 0x0000001e2500780c */ /* 0x000fe20003f04270 */
[----:B------:R-:W-:Y:S01]  /*c5e0*/  FMUL.FTZ R173, R173, R152 ;  /* 0x00000098adad7220 */ /* 0x000fe20000410000 */
[----:B------:R-:W-:Y:S01]  /*c5f0*/  ISETP.GT.AND P2, PT, R37, 0xf, PT ;  /* 0x0000000f2500780c */ /* 0x000fe20003f44270 */
[----:B------:R-:W1:Y:S01]  /*c600*/  SHFL.DOWN PT, R44, R41, 0x1, 0x1f ;  /* 0x08201f00292c7f89 */ /* 0x000e6200000e0000 */
[----:B------:R-:W-:Y:S01]  /*c610*/  FMUL.FTZ R142, R142, R165 ;  /* 0x000000a58e8e7220 */ /* 0x000fe20000410000 */
[----:B------:R-:W-:Y:S01]  /*c620*/  FFMA.FTZ R232, R232, R163, R173 ;  /* 0x000000a3e8e87223 */ /* 0x000fe200000100ad */
[----:B------:R-:W-:Y:S01]  /*c630*/  FMUL.FTZ R139, R139, R160 ;  /* 0x000000a08b8b7220 */ /* 0x000fe20000410000 */
[----:B------:R-:W5:Y:S01]  /*c640*/  SHFL.DOWN PT, R65, R42, 0x1, 0x1f ;  /* 0x08201f002a417f89 */ /* 0x000f6200000e0000 */
[----:B------:R-:W-:Y:S01]  /*c650*/  FMUL.FTZ R140, R140, R167 ;  /* 0x000000a78c8c7220 */ /* 0x000fe20000410000 */
[----:B------:R-:W-:Y:S01]  /*c660*/  FFMA.FTZ R232, R107, R47, R232 ;  /* 0x0000002f6be87223 */ /* 0x000fe200000100e8 */
[----:B------:R-:W-:Y:S01]  /*c670*/  FMUL.FTZ R164, R225, R164 ;  /* 0x000000a4e1a47220 */ /* 0x000fe20000410000 */
[----:B------:R-:W2:Y:S01]  /*c680*/  SHFL.DOWN PT, R46, R43, 0x1, 0x1f ;  /* 0x08201f002b2e7f89 */ /* 0x000ea200000e0000 */
        /* <DEDUP_REMOVED lines=19> */
[----:B-----5:R-:W-:Y:S01]  /*c7c0*/  @!P0 FADD.FTZ R42, R42, R65 ;  /* 0x000000412a2a8221 */ /* 0x020fe20000010000 */
        /* <DEDUP_REMOVED lines=39> */
[----:B------:R-:W-:-:S08]  /*ca40*/  FFMA.FTZ R211, R116, R233, R211 ;  /* 0x000000e974d37223 */ /* 0x000fd000000100d3 */
[----:B0-----:R-:W-:Y:S01]  /*ca50*/  @!P0 FADD.FTZ R40, R40, R45 ;  /* 0x0000002d28288221 */ /* 0x001fe20000010000 */
[----:B-1----:R-:W-:-:S04]  /*ca60*/  @!P0 FADD.FTZ R41, R41, R44 ;  /* 0x0000002c29298221 */ /* 0x002fc80000010000 */
[----:B------:R-:W0:Y:S01]  /*ca70*/  SHFL.DOWN PT, R45, R40, 0x8, 0x1f ;  /* 0x09001f00282d7f89 */ /* 0x000e2200000e0000 */
[----:B--2---:R-:W-:-:S03]  /*ca80*/  @!P0 FADD.FTZ R42, R42, R47 ;  /* 0x0000002f2a2a8221 */ /* 0x004fc60000010000 */
[----:B------:R-:W1:Y:S01]  /*ca90*/  SHFL.DOWN PT, R44, R41, 0x8, 0x1f ;  /* 0x09001f00292c7f89 */ /* 0x000e6200000e0000 */
[----:B-----5:R-:W-:-:S03]  /*caa0*/  @!P0 FADD.FTZ R43, R43, R46 ;  /* 0x0000002e2b2b8221 */ /* 0x020fc60000010000 */
[----:B------:R-:W2:Y:S01]  /*cab0*/  SHFL.DOWN PT, R47, R42, 0x8, 0x1f ;  /* 0x09001f002a2f7f89 */ /* 0x000ea200000e0000 */
[----:B------:R-:W-:-:S03]  /*cac0*/  ISETP.GT.AND P0, PT, R37, 0x17, PT ;  /* 0x000000172500780c */ /* 0x000fc60003f04270 */
[----:B------:R-:W5:Y:S10]  /*cad0*/  SHFL.DOWN PT, R46, R43, 0x8, 0x1f ;  /* 0x09001f002b2e7f89 */ /* 0x000f7400000e0000 */
[----:B0-----:R-:W-:Y:S01]  /*cae0*/  @!P0 FADD.FTZ R40, R40, R45 ;  /* 0x0000002d28288221 */ /* 0x001fe20000010000 */
[----:B-1----:R-:W-:-:S04]  /*caf0*/  @!P0 FADD.FTZ R41, R41, R44 ;  /* 0x0000002c29298221 */ /* 0x002fc80000010000 */
[----:B------:R0:W1:Y:S01]  /*cb00*/  SHFL.DOWN PT, R45, R40, 0x10, 0x1f ;  /* 0x0a001f00282d7f89 */ /* 0x00006200000e0000 */
[----:B--2---:R-:W-:Y:S01]  /*cb10*/  @!P0 FADD.FTZ R42, R42, R47 ;  /* 0x0000002f2a2a8221 */ /* 0x004fe20000010000 */
[----:B-----5:R-:W-:-:S04]  /*cb20*/  @!P0 FADD.FTZ R43, R43, R46 ;  /* 0x0000002e2b2b8221 */ /* 0x020fc80000010000 */
[----:B------:R0:W2:Y:S04]  /*cb30*/  SHFL.DOWN PT, R47, R42, 0x10, 0x1f ;  /* 0x0a001f002a2f7f89 */ /* 0x0000a800000e0000 */
[----:B------:R0:W0:Y:S04]  /*cb40*/  SHFL.DOWN PT, R46, R41, 0x10, 0x1f ;  /* 0x0a001f00292e7f89 */ /* 0x00002800000e0000 */
[----:B------:R0:W0:Y:S01]  /*cb50*/  SHFL.DOWN PT, R48, R43, 0x10, 0x1f ;  /* 0x0a001f002b307f89 */ /* 0x00002200000e0000 */
[----:B------:R-:W-:Y:S05]  /*cb60*/  @P2 BRA `(.L_x_4434) ;  /* 0x0000000000202947 */ /* 0x000fea0003800000 */
[----:B------:R-:W-:Y:S01]  /*cb70*/  ISETP.NE.AND P0, PT, R37, RZ, PT ;  /* 0x000000ff2500720c */ /* 0x000fe20003f05270 */
[----:B01----:R-:W-:Y:S01]  /*cb80*/  FADD.FTZ R40, R40, R45 ;  /* 0x0000002d28287221 */ /* 0x003fe20000010000 */
[----:B------:R-:W-:Y:S01]  /*cb90*/  FADD.FTZ R41, R41, R46 ;  /* 0x0000002e29297221 */ /* 0x000fe20000010000 */
[----:B--2---:R-:W-:Y:S01]  /*cba0*/  FADD.FTZ R42, R42, R47 ;  /* 0x0000002f2a2a7221 */ /* 0x004fe20000010000 */
[----:B------:R-:W-:-:S09]  /*cbb0*/  FADD.FTZ R43, R43, R48 ;  /* 0x000000302b2b7221 */ /* 0x000fd20000010000 */
[----:B------:R-:W-:-:S04]  /*cbc0*/  @!P0 SHF.R.U32.HI R44, RZ, 0x1, R2 ;  /* 0x00000001ff2c8819 */ /* 0x000fc80000011602 */
[----:B------:R-:W-:-:S05]  /*cbd0*/  @!P0 LOP3.LUT R44, R44, 0x1f0, RZ, 0xc0, !PT ;  /* 0x000001f02c2c8812 */ /* 0x000fca00078ec0ff */
[----:B------:R0:W-:Y:S02]  /*cbe0*/  @!P0 STS.128 [R44+UR13+0x8410], R40 ;  /* 0x008410282c008988 */ /* 0x0001e40008000c0d */
.L_x_4434:
[----:B------:R-:W-:Y:S05]  /*cbf0*/  BSYNC.RECONVERGENT B0 ;  /* 0x0000000000007941 */ /* 0x000fea0003800200 */
.L_x_4433:
        /* <DEDUP_REMOVED lines=40> */
[----:B-12---:R-:W1:Y:S06]  /*ce80*/  LDS.128 R44, [UR13+0x8440] ;  /* 0x0084400dff2c7984 */ /* 0x006e6c0008000c00 */
        /* <DEDUP_REMOVED lines=20> */
.L_x_4436:
[----:B------:R-:W-:Y:S05]  /*cfd0*/  BSYNC.RECONVERGENT B0 ;  /* 0x0000000000007941 */ /* 0x000fea0003800200 */
.L_x_4435:
[----:B------:R-:W-:-:S04]  /*cfe0*/  UIADD3 UR6, UPT, UPT, UR6, 0x1, URZ ;  /* 0x0000000106067890 */ /* 0x000fc8000fffe0ff */
[----:B------:R-:W-:-:S09]  /*cff0*/  UISETP.GE.AND UP0, UPT, UR6, UR39, UPT ;  /* 0x000000270600728c */ /* 0x000fd2000bf06270 */
[----:B------:R-:W-:Y:S05]  /*d000*/  BRA.U !UP0, `(.L_x_4437) ;  /* 0xffffff7508ec7547 */ /* 0x000fea000b83ffff */
.L_x_4338:
[----:B------:R-:W-:Y:S01]  /*d010*/  BAR.SYNC.DEFER_BLOCKING 0x0 ;  /* 0x0000000000007b1d */ /* 0x000fe20000010000 */
[----:B------:R-:W-:Y:S02]  /*d020*/  LOP3.LUT R2, R38, R147, RZ, 0xfc, !PT ;  /* 0x0000009326027212 */ /* 0x000fe400078efcff */
[----:B------:R-:W-:-:S05]  /*d030*/  MOV R3, 0x10 ;  /* 0x0000001000037802 */ /* 0x000fca0000000f00 */
[----:B------:R-:W5:Y:S01]  /*d040*/  S2UR UR6, SR_CTAID.X ;  /* 0x00000000000679c3 */ /* 0x000f620000002500 */
[----:B------:R-:W0:Y:S01]  /*d050*/  LDCU.64 UR14, c[0x0][0x500] ;  /* 0x0000a000ff0e77ac */ /* 0x000e220008000a00 */
[----:B------:R-:W-:-:S05]  /*d060*/  IMAD.WIDE.U32 R2, R2, R3, UR8 ;  /* 0x0000000802027e25 */ /* 0x000fca000f8e0003 */
[----:B------:R-:W2:Y:S04]  /*d070*/  LDG.E.128 R4, desc[UR16][R2.64] ;  /* 0x0000001002047981 */ /* 0x000ea8000c1e1d00 */
[----:B------:R-:W3:Y:S04]  /*d080*/  LDG.E.128 R8, desc[UR16][R2.64+0x200] ;  /* 0x0002001002087981 */ /* 0x000ee8000c1e1d00 */
[----:B------:R-:W4:Y:S04]  /*d090*/  LDG.E.128 R12, desc[UR16][R2.64+0x400] ;  /* 0x00040010020c7981 */ /* 0x000f28000c1e1d00 */
[----:B------:R1:W5:Y:S01]  /*d0a0*/  LDG.E.128 R16, desc[UR16][R2.64+0x600] ;  /* 0x0006001002107981 */ /* 0x000362000c1e1d00 */
[----:B------:R-:W-:Y:S01]  /*d0b0*/  IADD3 R32, PT, PT, R144, -0x1, RZ ;  /* 0xffffffff90207810 */ /* 0x000fe20007ffe0ff */
[----:B------:R-:W-:Y:S01]  /*d0c0*/  UIADD3 UR37, UP0, UPT, UR37, -0x4000, URZ ;  /* 0xffffc00025257890 */ /* 0x000fe2000ff1e0ff */
[----:B------:R-:W0:Y:S01]  /*d0d0*/  S2R R38, SR_TID.X ;  /* 0x0000000000267919 */ /* 0x000e220000002100 */
[----:B------:R-:W-:-:S02]  /*d0e0*/  UIADD3 UR19, UP1, UPT, UR19, -0x2000, URZ ;  /* 0xffffe00013137890 */ /* 0x000fc4000ff3e0ff */
[----:B------:R-:W-:Y:S02]  /*d0f0*/  UIADD3 UR11, UP2, UPT, UR11, -0x2000, URZ ;  /* 0xffffe0000b0b7890 */ /* 0x000fe4000ff5e0ff */
[----:B------:R-:W-:Y:S01]  /*d100*/  UIADD3 UR13, UP3, UPT, UR8, -0x2000, URZ ;  /* 0xffffe000080d7890 */ /* 0x000fe2000ff7e0ff */
[----:B-1----:R-:W-:Y:S01]  /*d110*/  SHF.L.U32 R2, R32, 0xb, RZ ;  /* 0x0000000b20027819 */ /* 0x002fe200000006ff */
[----:B------:R-:W-:Y:S02]  /*d120*/  UIADD3.X UR38, UPT, UPT, UR38, -0x1, URZ, UP0, !UPT ;  /* 0xffffffff26267890 */ /* 0x000fe400087fe4ff */
[----:B------:R-:W-:Y:S02]  /*d130*/  UIADD3.X UR36, UPT, UPT, UR36, -0x1, URZ, UP1, !UPT ;  /* 0xffffffff24247890 */ /* 0x000fe40008ffe4ff */
[----:B------:R-:W-:Y:S02]  /*d140*/  UIADD3.X UR12, UPT, UPT, UR12, -0x1, URZ, UP2, !UPT ;  /* 0xffffffff0c0c7890 */ /* 0x000fe400097fe4ff */
[----:B------:R-:W-:Y:S01]  /*d150*/  UIADD3.X UR9, UPT, UPT, UR9, -0x1, URZ, UP3, !UPT ;  /* 0xffffffff09097890 */ /* 0x000fe20009ffe4ff */
[----:B--2---:R-:W-:Y:S04]  /*d160*/  STS.128 [R36], R4 ;  /* 0x0000000424007388 */ /* 0x004fe80000000c00 */
[----:B---3--:R-:W-:Y:S04]  /*d170*/  STS.128 [R36+0x200], R8 ;  /* 0x0002000824007388 */ /* 0x008fe80000000c00 */
[----:B----4-:R1:W-:Y:S04]  /*d180*/  STS.128 [R36+0x400], R12 ;  /* 0x0004000c24007388 */ /* 0x0103e80000000c00 */
[----:B-----5:R0:W-:Y:S01]  /*d190*/  STS.128 [R36+0x600], R16 ;  /* 0x0006001024007388 */ /* 0x0201e20000000c00 */
[----:B------:R-:W-:-:S03]  /*d1a0*/  NOP ;  /* 0x0000000000007918 */ /* 0x000fc60000000000 */
[----:B------:R-:W2:Y:S04]  /*d1b0*/  LDS.128 R20, [R35] ;  /* 0x0000000023147984 */ /* 0x000ea80000000c00 */
[----:B------:R-:W3:Y:S01]  /*d1c0*/  LDS.128 R4, [R35+0x20] ;  /* 0x0000200023047984 */ /* 0x000ee20000000c00 */
[----:B-1----:R-:W1:Y:S03]  /*d1d0*/  LDC.64 R14, c[0x0][0x4f8] ;  /* 0x00013e00ff0e7b82 */ /* 0x002e660000000a00 */
[----:B------:R-:W4:Y:S01]  /*d1e0*/  LDS.128 R24, [R35+0x10] ;  /* 0x0000100023187984 */ /* 0x000f220000000c00 */
[----:B0-----:R-:W-:-:S04]  /*d1f0*/  MOV R17, UR14 ;  /* 0x0000000e00117c02 */ /* 0x001fc80008000f00 */
[----:B------:R-:W0:Y:S01]  /*d200*/  LDC.64 R18, c[0x0][0x550] ;  /* 0x00015400ff127b82 */ /* 0x000e220000000a00 */
[----:B--2---:R-:W-:Y:S01]  /*d210*/  FADD.FTZ R21, R21, UR4 ;  /* 0x0000000415157e21 */ /* 0x004fe20008010000 */
[----:B------:R-:W-:Y:S01]  /*d220*/  FADD.FTZ R22, R22, UR4 ;  /* 0x0000000416167e21 */ /* 0x000fe20008010000 */
[----:B------:R-:W-:Y:S01]  /*d230*/  FADD.FTZ R20, R20, UR4 ;  /* 0x0000000414147e21 */ /* 0x000fe20008010000 */
[----:B------:R-:W-:Y:S01]  /*d240*/  FADD.FTZ R23, R23, UR4 ;  /* 0x0000000417177e21 */ /* 0x000fe20008010000 */
[----:B---3--:R-:W-:Y:S01]  /*d250*/  FADD.FTZ R7, R7, UR4 ;  /* 0x0000000407077e21 */ /* 0x008fe20008010000 */
[----:B------:R-:W-:Y:S02]  /*d260*/  FSETP.GTU.FTZ.AND P1, PT, R21, 20, PT ;  /* 0x41a000001500780b */ /* 0x000fe40003f3c000 */
[----:B------:R-:W-:Y:S01]  /*d270*/  FSETP.GTU.FTZ.AND P0, PT, R22, 20, PT ;  /* 0x41a000001600780b */ /* 0x000fe20003f1c000 */
[----:B----4-:R-:W-:Y:S01]  /*d280*/  FADD.FTZ R26, R26, UR4 ;  /* 0x000000041a1a7e21 */ /* 0x010fe20008010000 */
[----:B------:R-:W-:Y:S01]  /*d290*/  FSETP.GTU.FTZ.AND P2, PT, R20, 20, PT ;  /* 0x41a000001400780b */ /* 0x000fe20003f5c000 */
[----:B------:R-:W-:Y:S01]  /*d2a0*/  FADD.FTZ R25, R25, UR4 ;  /* 0x0000000419197e21 */ /* 0x000fe20008010000 */
[----:B------:R-:W-:Y:S01]  /*d2b0*/  FSETP.GTU.FTZ.AND P4, PT, R23, 20, PT ;  /* 0x41a000001700780b */ /* 0x000fe20003f9c000 */
[----:B------:R-:W-:Y:S01]  /*d2c0*/  FADD.FTZ R24, R24, UR4 ;  /* 0x0000000418187e21 */ /* 0x000fe20008010000 */
[----:B------:R-:W-:-:S02]  /*d2d0*/  FADD.FTZ R27, R27, UR4 ;  /* 0x000000041b1b7e21 */ /* 0x000fc40008010000 */
[----:B------:R-:W-:Y:S02]  /*d2e0*/  FSETP.GTU.FTZ.AND P5, PT, R25, 20, PT ;  /* 0x41a000001900780b */ /* 0x000fe40003fbc000 */
[----:B------:R-:W-:Y:S01]  /*d2f0*/  FSETP.GTU.FTZ.AND P6, PT, R24, 20, PT ;  /* 0x41a000001800780b */ /* 0x000fe20003fdc000 */
[----:B------:R-:W-:Y:S02]  /*d300*/  @!P1 FMUL.FTZ R10, R21, -1.4426950216293334961 ;  /* 0xbfb8aa3b150a9820 */ /* 0x000fe40000410000 */
[----:B------:R-:W-:Y:S02]  /*d310*/  @!P0 FMUL.FTZ R3, R22, -1.4426950216293334961 ;  /* 0xbfb8aa3b16038820 */ /* 0x000fe40000410000 */
[----:B------:R-:W-:Y:S02]  /*d320*/  @!P2 FMUL.FTZ R0, R20, -1.4426950216293334961 ;  /* 0xbfb8aa3b1400a820 */ /* 0x000fe40000410000 */
[----:B------:R-:W2:Y:S01]  /*d330*/  @!P1 MUFU.EX2 R10, R10 ;  /* 0x0000000a000a9308 */ /* 0x000ea20000000800 */
[----:B------:R-:W-:-:S07]  /*d340*/  @!P4 FMUL.FTZ R13, R23, -1.4426950216293334961 ;  /* 0xbfb8aa3b170dc820 */ /* 0x000fce0000410000 */
[----:B------:R3:W-:Y:S08]  /*d350*/  @!P0 MUFU.EX2 R11, R3 ;  /* 0x00000003000b8308 */ /* 0x0007f00000000800 */
[----:B------:R-:W4:Y:S01]  /*d360*/  @!P2 MUFU.EX2 R0, R0 ;  /* 0x000000000000a308 */ /* 0x000f220000000800 */
[----:B---3--:R-:W-:Y:S02]  /*d370*/  HFMA2 R3, -RZ, RZ, 0, 0 ;  /* 0x00000000ff037431 */ /* 0x008fe400000001ff */
[----:B--2---:R-:W-:-:S06]  /*d380*/  @!P1 FADD.FTZ R12, R10, 1 ;  /* 0x3f8000000a0c9421 */ /* 0x004fcc0000010000 */
[----:B------:R-:W2:Y:S01]  /*d390*/  @!P1 MUFU.RCP R12, R12 ;  /* 0x0000000c000c9308 */ /* 0x000ea20000001000 */
[----:B-1----:R-:W-:-:S04]  /*d3a0*/  IMAD.WIDE.U32 R8, R14, UR6, R2 ;  /* 0x000000060e087c25 */ /* 0x002fc8000f8e0002 */
[----:B------:R-:W-:-:S03]  /*d3b0*/  IMAD R9, R15, UR6, R9 ;  /* 0x000000060f097c24 */ /* 0x000fc6000f8e0209 */
[----:B------:R1:W3:Y:S01]  /*d3c0*/  @!P4 MUFU.EX2 R16, R13 ;  /* 0x0000000d0010c308 */ /* 0x0002e20000000800 */
[----:B----4-:R-:W-:Y:S01]  /*d3d0*/  @!P2 FADD.FTZ R0, R0, 1 ;  /* 0x3f8000000000a421 */ /* 0x010fe20000010000 */
[----:B------:R-:W-:Y:S01]  /*d3e0*/  IMAD.WIDE.U32 R8, R17, UR18, R8 ;  /* 0x0000001211087c25 */ /* 0x000fe2000f8e0008 */
[----:B------:R-:W-:Y:S01]  /*d3f0*/  MOV R17, UR15 ;  /* 0x0000000f00117c02 */ /* 0x000fe20008000f00 */
[----:B------:R-:W4:Y:S01]  /*d400*/  LDCU.64 UR14, c[0x0][0x520] ;  /* 0x0000a400ff0e77ac */ /* 0x000f220008000a00 */
[----:B0-----:R-:W-:-:S03]  /*d410*/  LEA R10, P3, R8, R18, 0x2 ;  /* 0x00000012080a7211 */ /* 0x001fc600078610ff */
[----:B-1----:R-:W-:Y:S02]  /*d420*/  IMAD R13, R17, UR18, R9 ;  /* 0x00000012110d7c24 */ /* 0x002fe4000f8e0209 */
[----:B------:R-:W-:Y:S01]  /*d430*/  @!P0 FADD.FTZ R9, R11, 1 ;  /* 0x3f8000000b098421 */ /* 0x000fe20000010000 */
[----:B------:R0:W1:Y:S01]  /*d440*/  @!P2 MUFU.RCP R15, R0 ;  /* 0x00000000000fa308 */ /* 0x0000620000001000 */
[----:B--2---:R-:W-:Y:S01]  /*d450*/  @!P1 FMUL.FTZ R89, R89, R12 ;  /* 0x0000000c59599220 */ /* 0x004fe20000410000 */
[----:B------:R-:W-:Y:S01]  /*d460*/  FADD.FTZ R17, R5, UR4 ;  /* 0x0000000405117e21 */ /* 0x000fe20008010000 */
[----:B------:R-:W-:Y:S01]  /*d470*/  LEA.HI.X R11, R8, R19, R13, 0x2, P3 ;  /* 0x00000013080b7211 */ /* 0x000fe200018f140d */
[----:B------:R-:W-:Y:S01]  /*d480*/  FADD.FTZ R13, R4, UR4 ;  /* 0x00000004040d7e21 */ /* 0x000fe20008010000 */
[----:B------:R-:W-:Y:S01]  /*d490*/  FSETP.GTU.FTZ.AND P3, PT, R26, 20, PT ;  /* 0x41a000001a00780b */ /* 0x000fe20003f7c000 */
[----:B------:R-:W-:Y:S01]  /*d4a0*/  @!P5 FMUL.FTZ R4, R25, -1.4426950216293334961 ;  /* 0xbfb8aa3b1904d820 */ /* 0x000fe20000410000 */
[----:B---3--:R-:W-:Y:S01]  /*d4b0*/  @!P4 FADD.FTZ R16, R16, 1 ;  /* 0x3f8000001010c421 */ /* 0x008fe20000010000 */
[----:B------:R-:W2:Y:S01]  /*d4c0*/  @!P0 MUFU.RCP R9, R9 ;  /* 0x0000000900098308 */ /* 0x000ea20000001000 */
[----:B------:R-:W-:Y:S01]  /*d4d0*/  FSETP.GTU.FTZ.AND P1, PT, R13, 20, PT ;  /* 0x41a000000d00780b */ /* 0x000fe20003f3c000 */
[----:B0-----:R-:W-:Y:S01]  /*d4e0*/  @!P6 FMUL.FTZ R0, R24, -1.4426950216293334961 ;  /* 0xbfb8aa3b1800e820 */ /* 0x001fe20000410000 */
[----:B------:R-:W-:-:S05]  /*d4f0*/  FADD.FTZ R18, R6, UR4 ;  /* 0x0000000406127e21 */ /* 0x000fca0008010000 */
[----:B------:R-:W0:Y:S01]  /*d500*/  @!P5 MUFU.EX2 R4, R4 ;  /* 0x000000040004d308 */ /* 0x000e220000000800 */
[----:B-1----:R-:W-:Y:S01]  /*d510*/  @!P2 FMUL.FTZ R88, R88, R15 ;  /* 0x0000000f5858a220 */ /* 0x002fe20000410000 */
[----:B------:R-:W-:Y:S01]  /*d520*/  FSETP.GTU.FTZ.AND P2, PT, R27, 20, PT ;  /* 0x41a000001b00780b */ /* 0x000fe20003f5c000 */
[----:B------:R-:W-:-:S05]  /*d530*/  @!P3 FMUL.FTZ R8, R26, -1.4426950216293334961 ;  /* 0xbfb8aa3b1a08b820 */ /* 0x000fca0000410000 */
[----:B------:R-:W1:Y:S01]  /*d540*/  @!P6 MUFU.EX2 R0, R0 ;  /* 0x000000000000e308 */ /* 0x000e620000000800 */
[----:B--2---:R-:W-:Y:S01]  /*d550*/  @!P0 FMUL.FTZ R90, R90, R9 ;  /* 0x000000095a5a8220 */ /* 0x004fe20000410000 */
[----:B------:R-:W-:Y:S01]  /*d560*/  @!P1 FMUL.FTZ R9, R13, -1.4426950216293334961 ;  /* 0xbfb8aa3b0d099820 */ /* 0x000fe20000410000 */
[----:B------:R-:W-:Y:S01]  /*d570*/  FSETP.GTU.FTZ.AND P0, PT, R17, 20, PT ;  /* 0x41a000001100780b */ /* 0x000fe20003f1c000 */
[----:B------:R-:W2:Y:S03]  /*d580*/  LDS.128 R12, [R35+0x30] ;  /* 0x00003000230c7984 */ /* 0x000ea60000000c00 */
[----:B------:R-:W-:Y:S01]  /*d590*/  @!P2 FMUL.FTZ R5, R27, -1.4426950216293334961 ;  /* 0xbfb8aa3b1b05a820 */ /* 0x000fe20000410000 */
[----:B------:R-:W3:Y:S01]  /*d5a0*/  @!P3 MUFU.EX2 R8, R8 ;  /* 0x000000080008b308 */ /* 0x000ee20000000800 */
[----:B0-----:R-:W-:Y:S01]  /*d5b0*/  @!P5 FADD.FTZ R4, R4, 1 ;  /* 0x3f8000000404d421 */ /* 0x001fe20000010000 */
[----:B------:R-:W-:Y:S06]  /*d5c0*/  BAR.SYNC.DEFER_BLOCKING 0x0 ;  /* 0x0000000000007b1d */ /* 0x000fec0000010000 */
[----:B------:R-:W0:Y:S01]  /*d5d0*/  @!P2 MUFU.EX2 R5, R5 ;  /* 0x000000050005a308 */ /* 0x000e220000000800 */
[----:B-1----:R-:W-:Y:S01]  /*d5e0*/  @!P6 FADD.FTZ R0, R0, 1 ;  /* 0x3f8000000000e421 */ /* 0x002fe20000010000 */
[----:B------:R-:W-:-:S06]  /*d5f0*/  @!P0 FMUL.FTZ R17, R17, -1.4426950216293334961 ;  /* 0xbfb8aa3b11118820 */ /* 0x000fcc0000410000 */
[----:B------:R-:W1:Y:S01]  /*d600*/  @!P1 MUFU.EX2 R9, R9 ;  /* 0x0000000900099308 */ /* 0x000e620000000800 */
[----:B---3--:R-:W-:-:S07]  /*d610*/  @!P3 FADD.FTZ R8, R8, 1 ;  /* 0x3f8000000808b421 */ /* 0x008fce0000010000 */
[----:B------:R-:W3:Y:S01]  /*d620*/  @!P3 MUFU.RCP R21, R8 ;  /* 0x000000080015b308 */ /* 0x000ee20000001000 */
[----:B0-----:R-:W-:Y:S01]  /*d630*/  @!P2 FADD.FTZ R5, R5, 1 ;  /* 0x3f8000000505a421 */ /* 0x001fe20000010000 */
[----:B------:R-:W-:Y:S04]  /*d640*/  STS.128 [R35], R84 ;  /* 0x0000005423007388 */ /* 0x000fe80000000c00 */
[----:B------:R-:W-:Y:S02]  /*d650*/  STS.128 [R35+0x10], R80 ;  /* 0x0000105023007388 */ /* 0x000fe40000000c00 */
[----:B------:R-:W0:Y:S01]  /*d660*/  @!P6 MUFU.RCP R19, R0 ;  /* 0x000000000013e308 */ /* 0x000e220000001000 */
[----:B-1----:R-:W-:Y:S01]  /*d670*/  @!P1 FADD.FTZ R9, R9, 1 ;  /* 0x3f80000009099421 */ /* 0x002fe20000010000 */
[----:B------:R-:W-:Y:S01]  /*d680*/  STS.128 [R35+0x20], R76 ;  /* 0x0000204c23007388 */ /* 0x000fe20000000c00 */
[----:B--2---:R-:W-:Y:S01]  /*d690*/  FADD.FTZ R13, R13, UR4 ;  /* 0x000000040d0d7e21 */ /* 0x004fe20008010000 */
[----:B------:R-:W-:-:S02]  /*d6a0*/  FADD.FTZ R12, R12, UR4 ;  /* 0x000000040c0c7e21 */ /* 0x000fc40008010000 */
[----:B------:R-:W-:Y:S01]  /*d6b0*/  STS.128 [R35+0x30], R72 ;  /* 0x0000304823007388 */ /* 0x000fe20000000c00 */
[----:B------:R-:W-:Y:S01]  /*d6c0*/  NOP ;  /* 0x0000000000007918 */ /* 0x000fe20000000000 */
[----:B------:R-:W1:Y:S01]  /*d6d0*/  @!P5 MUFU.RCP R4, R4 ;  /* 0x000000040004d308 */ /* 0x000e620000001000 */
[----:B---3--:R-:W-:Y:S01]  /*d6e0*/  @!P3 FMUL.FTZ R94, R94, R21 ;  /* 0x000000155e5eb220 */ /* 0x008fe20000410000 */
[----:B------:R-:W-:Y:S01]  /*d6f0*/  FSETP.GTU.FTZ.AND P3, PT, R13, 20, PT ;  /* 0x41a000000d00780b */ /* 0x000fe20003f7c000 */
[----:B------:R-:W-:Y:S01]  /*d700*/  FADD.FTZ R14, R14, UR4 ;  /* 0x000000040e0e7e21 */ /* 0x000fe20008010000 */
[----:B0-----:R-:W-:Y:S01]  /*d710*/  @!P6 FMUL.FTZ R92, R92, R19 ;  /* 0x000000135c5ce220 */ /* 0x001fe20000410000 */
[----:B------:R-:W-:Y:S01]  /*d720*/  FSETP.GTU.FTZ.AND P6, PT, R7, 20, PT ;  /* 0x41a000000700780b */ /* 0x000fe20003fdc000 */
[----:B------:R-:W-:Y:S01]  /*d730*/  FADD.FTZ R15, R15, UR4 ;  /* 0x000000040f0f7e21 */ /* 0x000fe20008010000 */
[----:B------:R-:W0:Y:S01]  /*d740*/  LDS.128 R20, [R36] ;  /* 0x0000000024147984 */ /* 0x000e220000000c00 */
[----:B------:R-:W2:Y:S03]  /*d750*/  @!P2 MUFU.RCP R6, R5 ;  /* 0x000000050006a308 */ /* 0x000ea60000001000 */
[----:B------:R-:W3:Y:S04]  /*d760*/  LDS.128 R24, [R36+0x200] ;  /* 0x0002000024187984 */ /* 0x000ee80000000c00 */
[----:B------:R-:W5:Y:S01]  /*d770*/  LDS.128 R28, [R36+0x400] ;  /* 0x00040000241c7984 */ /* 0x000f620000000c00 */
[----:B------:R-:W4:Y:S01]  /*d780*/  @!P4 MUFU.RCP R16, R16 ;  /* 0x000000100010c308 */ /* 0x000f220000001000 */
[----:B-1----:R-:W-:Y:S01]  /*d790*/  @!P5 FMUL.FTZ R93, R93, R4 ;  /* 0x000000045d5dd220 */ /* 0x002fe20000410000 */
[----:B------:R-:W-:Y:S01]  /*d7a0*/  FSETP.GTU.FTZ.AND P5, PT, R12, 20, PT ;  /* 0x41a000000c00780b */ /* 0x000fe20003fbc000 */
[----:B------:R-:W1:Y:S01]  /*d7b0*/  LDS.128 R40, [R36+0x600] ;  /* 0x0006000024287984 */ /* 0x000e620000000c00 */
[----:B------:R-:W-:-:S04]  /*d7c0*/  @!P6 FMUL.FTZ R4, R7, -1.4426950216293334961 ;  /* 0xbfb8aa3b0704e820 */ /* 0x000fc80000410000 */
[----:B------:R-:W0:Y:S01]  /*d7d0*/  @!P1 MUFU.RCP R9, R9 ;  /* 0x0000000900099308 */ /* 0x000e220000001000 */
[----:B--2---:R-:W-:Y:S01]  /*d7e0*/  @!P2 FMUL.FTZ R95, R95, R6 ;  /* 0x000000065f5fa220 */ /* 0x004fe20000410000 */
[----:B------:R-:W-:Y:S01]  /*d7f0*/  @!P3 FMUL.FTZ R6, R13, -1.4426950216293334961 ;  /* 0xbfb8aa3b0d06b820 */ /* 0x000fe20000410000 */
[----:B------:R-:W-:-:S04]  /*d800*/  FSETP.GTU.FTZ.AND P2, PT, R14, 20, PT ;  /* 0x41a000000e00780b */ /* 0x000fc80003f5c000 */
[----:B------:R-:W-:Y:S01]  /*d810*/  @!P5 FMUL.FTZ R5, R12, -1.4426950216293334961 ;  /* 0xbfb8aa3b0c05d820 */ /* 0x000fe20000410000 */
[----:B------:R-:W2:Y:S01]  /*d820*/  @!P3 MUFU.EX2 R6, R6 ;  /* 0x000000060006b308 */ /* 0x000ea20000000800 */
[----:B----4-:R-:W-:Y:S01]  /*d830*/  @!P4 FMUL.FTZ R91, R91, R16 ;  /* 0x000000105b5bc220 */ /* 0x010fe20000410000 */
[----:B------:R-:W-:-:S06]  /*d840*/  FSETP.GTU.FTZ.AND P4, PT, R18, 20, PT ;  /* 0x41a000001200780b */ /* 0x000fcc0003f9c000 */
[----:B------:R-:W-:Y:S01]  /*d850*/  @!P6 MUFU.EX2 R4, R4 ;  /* 0x000000040004e308 */ /* 0x000fe20000000800 */
[----:B0-----:R-:W-:Y:S01]  /*d860*/  @!P1 FMUL.FTZ R96, R96, R9 ;  /* 0x0000000960609220 */ /* 0x001fe20000410000 */
[----:B------:R-:W-:Y:S01]  /*d870*/  FSETP.GTU.FTZ.AND P1, PT, R15, 20, PT ;  /* 0x41a000000f00780b */ /* 0x000fe20003f3c000 */
[----:B------:R-:W-:-:S04]  /*d880*/  @!P2 FMUL.FTZ R7, R14, -1.4426950216293334961 ;  /* 0xbfb8aa3b0e07a820 */ /* 0x000fc80000410000 */
[----:B------:R-:W-:Y:S01]  /*d890*/  @!P4 FMUL.FTZ R0, R18, -1.4426950216293334961 ;  /* 0xbfb8aa3b1200c820 */ /* 0x000fe20000410000 */
[----:B------:R-:W-:Y:S01]  /*d8a0*/  @!P5 MUFU.EX2 R5, R5 ;  /* 0x000000050005d308 */ /* 0x000fe20000000800 */
[----:B--2---:R-:W-:Y:S01]  /*d8b0*/  @!P3 FADD.FTZ R9, R6, 1 ;  /* 0x3f8000000609b421 */ /* 0x004fe20000010000 */
[----:B------:R-:W-:-:S05]  /*d8c0*/  LOP3.LUT R6, R38, 0x3e0, RZ, 0xc0, !PT ;  /* 0x000003e026067812 */ /* 0x000fca00078ec0ff */
[----:B------:R-:W-:Y:S01]  /*d8d0*/  @!P1 FMUL.FTZ R8, R15, -1.4426950216293334961 ;  /* 0xbfb8aa3b0f089820 */ /* 0x000fe20000410000 */
[----:B------:R-:W0:Y:S01]  /*d8e0*/  @!P0 MUFU.EX2 R17, R17 ;  /* 0x0000001100118308 */ /* 0x000e220000000800 */
[----:B------:R-:W-:-:S07]  /*d8f0*/  LEA R15, R6, R147, 0x2 ;  /* 0x00000093060f7211 */ /* 0x000fce00078e10ff */
[----:B------:R-:W2:Y:S08]  /*d900*/  @!P4 MUFU.EX2 R0, R0 ;  /* 0x000000000000c308 */ /* 0x000eb00000000800 */
[----:B------:R4:W3:Y:S01]  /*d910*/  @!P2 MUFU.EX2 R12, R7 ;  /* 0x00000007000ca308 */ /* 0x0008e20000000800 */
[----:B0-----:R-:W-:-:S07]  /*d920*/  @!P0 FADD.FTZ R17, R17, 1 ;  /* 0x3f80000011118421 */ /* 0x001fce0000010000 */
[----:B------:R0:W5:Y:S01]  /*d930*/  @!P1 MUFU.EX2 R13, R8 ;  /* 0x00000008000d9308 */ /* 0x0001620000000800 */
[----:B----4-:R-:W-:Y:S01]  /*d940*/  @!P6 FADD.FTZ R7, R4, 1 ;  /* 0x3f8000000407e421 */ /* 0x010fe20000010000 */
[----:B--2---:R-:W-:-:S06]  /*d950*/  @!P4 FADD.FTZ R0, R0, 1 ;  /* 0x3f8000000000c421 */ /* 0x004fcc0000010000 */
[----:B------:R-:W2:Y:S01]  /*d960*/  @!P0 MUFU.RCP R14, R17 ;  /* 0x00000011000e8308 */ /* 0x000ea20000001000 */
[----:B0-----:R-:W-:Y:S01]  /*d970*/  @!P5 FADD.FTZ R8, R5, 1 ;  /* 0x3f8000000508d421 */ /* 0x001fe20000010000 */
[----:B------:R-:W-:-:S04]  /*d980*/  IMAD.WIDE.U32 R4, R15, 0x10, R10 ;  /* 0x000000100f047825 */ /* 0x000fc800078e000a */
[----:B---3--:R-:W-:Y:S01]  /*d990*/  @!P2 FADD.FTZ R12, R12, 1 ;  /* 0x3f8000000c0ca421 */ /* 0x008fe20000010000 */
[----:B------:R-:W-:Y:S01]  /*d9a0*/  STG.E.128 desc[UR16][R4.64], R20 ;  /* 0x0000001404007986 */ /* 0x000fe2000c101d10 */
[----:B------:R0:W3:Y:S01]  /*d9b0*/  @!P4 MUFU.RCP R19, R0 ;  /* 0x000000000013c308 */ /* 0x0000e20000001000 */
[----:B-----5:R-:W-:Y:S02]  /*d9c0*/  @!P1 FADD.FTZ R13, R13, 1 ;  /* 0x3f8000000d0d9421 */ /* 0x020fe40000010000 */
[----:B------:R-:W-:Y:S04]  /*d9d0*/  STG.E.128 desc[UR16][R4.64+0x200], R24 ;  /* 0x0002001804007986 */ /* 0x000fe8000c101d10 */
[----:B------:R-:W-:Y:S01]  /*d9e0*/  STG.E.128 desc[UR16][R4.64+0x400], R28 ;  /* 0x0004001c04007986 */ /* 0x000fe2000c101d10 */
[----:B------:R4:W5:Y:S01]  /*d9f0*/  @!P6 MUFU.RCP R16, R7 ;  /* 0x000000070010e308 */ /* 0x0009620000001000 */
[----:B--2---:R-:W-:Y:S01]  /*da00*/  @!P0 FMUL.FTZ R97, R97, R14 ;  /* 0x0000000e61618220 */ /* 0x004fe20000410000 */
[----:B0-----:R-:W-:Y:S01]  /*da10*/  FADD.FTZ R0, R88, R149 ;  /* 0x0000009558007221 */ /* 0x001fe20000010000 */
[----:B-1----:R0:W-:Y:S01]  /*da20*/  STG.E.128 desc[UR16][R4.64+0x600], R40 ;  /* 0x0006002804007986 */ /* 0x0021e2000c101d10 */
[----:B------:R-:W-:Y:S01]  /*da30*/  BAR.SYNC.DEFER_BLOCKING 0x0 ;  /* 0x0000000000007b1d */ /* 0x000fe20000010000 */
[----:B---3--:R-:W-:Y:S01]  /*da40*/  @!P4 FMUL.FTZ R98, R98, R19 ;  /* 0x000000136262c220 */ /* 0x008fe20000410000 */
[----:B----4-:R-:W-:-:S04]  /*da50*/  FADD.FTZ R7, R0, R89 ;  /* 0x0000005900077221 */ /* 0x010fc80000010000 */
[----:B------:R-:W1:Y:S01]  /*da60*/  @!P5 MUFU.RCP R33, R8 ;  /* 0x000000080021d308 */ /* 0x000e620000001000 */
[----:B------:R-:W-:Y:S01]  /*da70*/  FADD.FTZ R0, R7, R90 ;  /* 0x0000005a07007221 */ /* 0x000fe20000010000 */
[----:B------:R-:W-:Y:S01]  /*da80*/  MOV R7, UR14 ;  /* 0x0000000e00077c02 */ /* 0x000fe20008000f00 */
[----:B-----5:R-:W-:-:S05]  /*da90*/  @!P6 FMUL.FTZ R99, R99, R16 ;  /* 0x000000106363e220 */ /* 0x020fca0000410000 */
[----:B------:R-:W2:Y:S01]  /*daa0*/  @!P3 MUFU.RCP R18, R9 ;  /* 0x000000090012b308 */ /* 0x000ea20000001000 */
[----:B0-----:R-:W0:Y:S07]  /*dab0*/  LDC.64 R4, c[0x0][0x560] ;  /* 0x00015800ff047b82 */ /* 0x001e2e0000000a00 */
[----:B------:R-:W3:Y:S01]  /*dac0*/  @!P2 MUFU.RCP R17, R12 ;  /* 0x0000000c0011a308 */ /* 0x000ee20000001000 */
[----:B-1----:R-:W-:Y:S01]  /*dad0*/  @!P5 FMUL.FTZ R100, R100, R33 ;  /* 0x000000216464d220 */ /* 0x002fe20000410000 */
[----:B------:R1:W-:Y:S04]  /*dae0*/  STS.128 [R35], R88 ;  /* 0x0000005823007388 */ /* 0x0003e80000000c00 */
[----:B------:R4:W-:Y:S02]  /*daf0*/  STS.128 [R35+0x10], R92 ;  /* 0x0000105c23007388 */ /* 0x0009e40000000c00 */
[----:B------:R5:W4:Y:S01]  /*db00*/  @!P1 MUFU.RCP R10, R13 ;  /* 0x0000000d000a9308 */ /* 0x000b220000001000 */
[----:B--2---:R-:W-:Y:S01]  /*db10*/  @!P3 FMUL.FTZ R101, R101, R18 ;  /* 0x000000126565b220 */ /* 0x004fe20000410000 */
[----:B------:R2:W-:Y:S01]  /*db20*/  STS.128 [R35+0x20], R96 ;  /* 0x0000206023007388 */ /* 0x0005e20000000c00 */
[----:B-----5:R-:W5:Y:S01]  /*db30*/  LDC.64 R12, c[0x0][0x518] ;  /* 0x00014600ff0c7b82 */ /* 0x020f620000000a00 */
[----:B---3--:R-:W-:Y:S01]  /*db40*/  @!P2 FMUL.FTZ R102, R102, R17 ;  /* 0x000000116666a220 */ /* 0x008fe20000410000 */
[----:B-1----:R-:W-:-:S04]  /*db50*/  FADD.FTZ R91, R0, R91 ;  /* 0x0000005b005b7221 */ /* 0x002fc80000010000 */
[----:B----4-:R-:W-:Y:S01]  /*db60*/  FADD.FTZ R92, R91, R92 ;  /* 0x0000005c5b5c7221 */ /* 0x010fe20000010000 */
[----:B------:R-:W-:-:S03]  /*db70*/  @!P1 FMUL.FTZ R103, R103, R10 ;  /* 0x0000000a67679220 */ /* 0x000fc60000410000 */
[----:B------:R-:W-:Y:S02]  /*db80*/  FADD.FTZ R93, R92, R93 ;  /* 0x0000005d5c5d7221 */ /* 0x000fe40000010000 */
[----:B------:R1:W-:Y:S01]  /*db90*/  STS.128 [R35+0x30], R100 ;  /* 0x0000306423007388 */ /* 0x0003e20000000c00 */
[----:B------:R-:W-:-:S03]  /*dba0*/  NOP ;  /* 0x0000000000007918 */ /* 0x000fc60000000000 */
[----:B------:R-:W3:Y:S01]  /*dbb0*/  LDS.128 R8, [R36] ;  /* 0x0000000024087984 */ /* 0x000ee20000000c00 */
[----:B------:R-:W-:-:S03]  /*dbc0*/  FADD.FTZ R94, R93, R94 ;  /* 0x0000005e5d5e7221 */ /* 0x000fc60000010000 */
[----:B------:R-:W4:Y:S01]  /*dbd0*/  LDS.128 R16, [R36+0x200] ;  /* 0x0002000024107984 */ /* 0x000f220000000c00 */
[----:B-----5:R-:W-:-:S04]  /*dbe0*/  IMAD.WIDE.U32 R2, R12, UR6, R2 ;  /* 0x000000060c027c25 */ /* 0x020fc8000f8e0002 */
[----:B------:R-:W-:Y:S01]  /*dbf0*/  FADD.FTZ R95, R94, R95 ;  /* 0x0000005f5e5f7221 */ /* 0x000fe20000010000 */
[----:B------:R-:W5:Y:S01]  /*dc00*/  LDS.128 R20, [R36+0x400] ;  /* 0x0004000024147984 */ /* 0x000f620000000c00 */
[----:B------:R-:W-:Y:S01]  /*dc10*/  IMAD R3, R13, UR6, R3 ;  /* 0x000000060d037c24 */ /* 0x000fe2000f8e0203 */
[----:B------:R-:W-:Y:S01]  /*dc20*/  MOV R13, UR15 ;  /* 0x0000000f000d7c02 */ /* 0x000fe20008000f00 */
[----:B--2---:R-:W-:Y:S01]  /*dc30*/  FADD.FTZ R96, R95, R96 ;  /* 0x000000605f607221 */ /* 0x004fe20000010000 */
[----:B------:R-:W2:Y:S01]  /*dc40*/  LDS.128 R24, [R36+0x600] ;  /* 0x0006000024187984 */ /* 0x000ea20000000c00 */
[----:B------:R-:W-:-:S04]  /*dc50*/  IMAD.WIDE.U32 R2, R7, UR18, R2 ;  /* 0x0000001207027c25 */ /* 0x000fc8000f8e0002 */
[----:B------:R-:W-:Y:S01]  /*dc60*/  FADD.FTZ R97, R96, R97 ;  /* 0x0000006160617221 */ /* 0x000fe20000010000 */
[----:B------:R-:W-:Y:S01]  /*dc70*/  IMAD R0, R13, UR18, R3 ;  /* 0x000000120d007c24 */ /* 0x000fe2000f8e0203 */
[C---:B0-----:R-:W-:Y:S02]  /*dc80*/  LEA R4, P0, R2.reuse, R4, 0x2 ;  /* 0x0000000402047211 */ /* 0x041fe400078010ff */
[----:B------:R-:W-:Y:S02]  /*dc90*/  FADD.FTZ R98, R97, R98 ;  /* 0x0000006261627221 */ /* 0x000fe40000010000 */
[----:B------:R-:W-:Y:S02]  /*dca0*/  LEA.HI.X R5, R2, R5, R0, 0x2, P0 ;  /* 0x0000000502057211 */ /* 0x000fe400000f1400 */
[----:B------:R-:W-:Y:S01]  /*dcb0*/  FADD.FTZ R99, R98, R99 ;  /* 0x0000006362637221 */ /* 0x000fe20000010000 */
[----:B------:R-:W-:Y:S02]  /*dcc0*/  ISETP.GT.AND P0, PT, R144, 0x1, PT ;  /* 0x000000019000780c */ /* 0x000fe40003f04270 */
[----:B------:R-:W-:Y:S01]  /*dcd0*/  MOV R144, R32 ;  /* 0x0000002000907202 */ /* 0x000fe20000000f00 */
[----:B------:R-:W-:-:S04]  /*dce0*/  IMAD.WIDE.U32 R2, R15, 0x10, R4 ;  /* 0x000000100f027825 */ /* 0x000fc800078e0004 */
[----:B-1----:R-:W-:-:S04]  /*dcf0*/  FADD.FTZ R100, R99, R100 ;  /* 0x0000006463647221 */ /* 0x002fc80000010000 */
[----:B------:R-:W-:-:S04]  /*dd00*/  FADD.FTZ R101, R100, R101 ;  /* 0x0000006564657221 */ /* 0x000fc80000010000 */
[----:B------:R-:W-:Y:S01]  /*dd10*/  FADD.FTZ R102, R101, R102 ;  /* 0x0000006665667221 */ /* 0x000fe20000010000 */
[----:B---3--:R0:W-:Y:S03]  /*dd20*/  STG.E.128 desc[UR16][R2.64], R8 ;  /* 0x0000000802007986 */ /* 0x0081e6000c101d10 */
[----:B------:R-:W-:Y:S01]  /*dd30*/  FADD.FTZ R149, R102, R103 ;  /* 0x0000006766957221 */ /* 0x000fe20000010000 */
[----:B----4-:R0:W-:Y:S04]  /*dd40*/  STG.E.128 desc[UR16][R2.64+0x200], R16 ;  /* 0x0002001002007986 */ /* 0x0101e8000c101d10 */
[----:B-----5:R0:W-:Y:S04]  /*dd50*/  STG.E.128 desc[UR16][R2.64+0x400], R20 ;  /* 0x0004001402007986 */ /* 0x0201e8000c101d10 */
[----:B--2---:R0:W-:Y:S01]  /*dd60*/  STG.E.128 desc[UR16][R2.64+0x600], R24 ;  /* 0x0006001802007986 */ /* 0x0041e2000c101d10 */
[----:B------:R-:W-:Y:S05]  /*dd70*/  @P0 BRA `(.L_x_4438) ;  /* 0xffffff2c00100947 */ /* 0x000fea000383ffff */
.L_x_4304:
[----:B------:R-:W1:Y:S01]  /*dd80*/  LDC.64 R6, c[0x0][0x548] ;  /* 0x00015200ff067b82 */ /* 0x000e620000000a00 */
[----:B------:R-:W2:Y:S01]  /*dd90*/  S2R R13, SR_TID.X ;  /* 0x00000000000d7919 */ /* 0x000ea20000002100 */
[----:B------:R-:W2:Y:S06]  /*dda0*/  LDCU UR15, c[0x0][0x38c] ;  /* 0x00007180ff0f77ac */ /* 0x000eac0008000800 */
[----:B0-----:R-:W0:Y:S01]  /*ddb0*/  LDC.64 R8, c[0x0][0x568] ;  /* 0x00015a00ff087b82 */ /* 0x001e220000000a00 */
[----:B-1----:R-:W-:-:S04]  /*ddc0*/  ISETP.NE.U32.AND P1, PT, R6, RZ, PT ;  /* 0x000000ff0600720c */ /* 0x002fc80003f25070 */
[----:B------:R-:W-:Y:S02]  /*ddd0*/  ISETP.NE.AND.EX P1, PT, R7, RZ, PT, P1 ;  /* 0x000000ff0700720c */ /* 0x000fe40003f25310 */
[----:B0-----:R-:W-:Y:S02]  /*dde0*/  ISETP.NE.U32.AND P0, PT, R8, RZ, PT ;  /* 0x000000ff0800720c */ /* 0x001fe40003f05070 */
[----:B--2---:R-:W-:Y:S02]  /*ddf0*/  ISETP.GE.AND P2, PT, R13, UR15, PT ;  /* 0x0000000f0d007c0c */ /* 0x004fe4000bf46270 */
        /* <DEDUP_REMOVED lines=27> */
[----:B------:R-:W-:Y:S01]  /*dfb0*/  UMOV UR4, 0x400 ;  /* 0x0000040000047882 */ /* 0x000fe20000000000 */
[----:B------:R-:W-:Y:S02]  /*dfc0*/  MOV R11, UR18 ;  /* 0x00000012000b7c02 */ /* 0x000fe40008000f00 */
[----:B------:R-:W-:Y:S01]  /*dfd0*/  MOV R0, UR18 ;  /* 0x0000001200007c02 */ /* 0x000fe20008000f00 */
        /* <DEDUP_REMOVED lines=9> */
.L_x_4440:
[----:B------:R-:W-:Y:S05]  /*e070*/  BSYNC.RECONVERGENT B0 ;  /* 0x0000000000007941 */ /* 0x000fea0003800200 */
.L_x_4439:
        /* <DEDUP_REMOVED lines=28> */
[----:B0-----:R-:W-:Y:S02]  /*e240*/  MOV R7, UR18 ;  /* 0x0000001200077c02 */ /* 0x001fe40008000f00 */
[----:B------:R-:W-:Y:S01]  /*e250*/  MOV R0, UR18 ;  /* 0x0000001200007c02 */ /* 0x000fe20008000f00 */
        /* <DEDUP_REMOVED lines=9> */
.L_x_4442:
[----:B------:R-:W-:Y:S05]  /*e2f0*/  BSYNC.RECONVERGENT B0 ;  /* 0x0000000000007941 */ /* 0x000fea0003800200 */
.L_x_4441:
        /* <DEDUP_REMOVED lines=17> */
.L_x_4444:
        /* <DEDUP_REMOVED lines=26> */
.L_x_4443:
[----:B------:R-:W-:Y:S05]  /*e5b0*/  EXIT ;  /* 0x000000000000794d */ /* 0x000fea0003800000 */
.L_x_4343:
[----:B------:R-:W-:Y:S01]  /*e5c0*/  HFMA2 R203, -RZ, RZ, 0, 5.9604644775390625e-08 ;  /* 0x00000001ffcb7431 */ /* 0x000fe200000001ff */
[----:B------:R-:W-:Y:S02]  /*e5d0*/  MOV R208, R143 ;  /* 0x0000008f00d07202 */ /* 0x000fe40000000f00 */
[----:B------:R-:W-:Y:S02]  /*e5e0*/  MOV R210, RZ ;  /* 0x000000ff00d27202 */ /* 0x000fe40000000f00 */
[----:B------:R-:W-:-:S07]  /*e5f0*/  MOV R135, 0xffffffff ;  /* 0xffffffff00877802 */ /* 0x000fce0000000f00 */
[----:B0-2--5:R-:W-:Y:S05]  /*e600*/  WARPSYNC.COLLECTIVE R135, `(.L_x_4445) ;  /* 0x0000000087087348 */ /* 0x025fea0003c00000 */
[----:B------:R1:W3:Y:S02]  /*e610*/  SHFL.UP P6, R204, R208, R203, R210 ;  /* 0x040000cbd0cc7389 */ /* 0x0002e400000c00d2 */
[----:B0123-5:R-:W-:Y:S05]  /*e620*/  ENDCOLLECTIVE ;  /* 0x000000000000791b */ /* 0x02ffea0003800000 */
.L_x_4445:
[----:B------:R-:W-:Y:S02]  /*e630*/  MOV R208, R197 ;  /* 0x000000c500d07202 */ /* 0x000fe40000000f00 */
[----:B------:R-:W-:-:S07]  /*e640*/  MOV R132, R204 ;  /* 0x000000cc00847202 */ /* 0x000fce0000000f00 */
[----:B------:R-:W-:Y:S05]  /*e650*/  WARPSYNC.COLLECTIVE R135, `(.L_x_4446) ;  /* 0x0000000087087348 */ /* 0x000fea0003c00000 */
[----:B------:R0:W1:Y:S02]  /*e660*/  SHFL.UP P6, R204, R208, R203, R210 ;  /* 0x040000cbd0cc7389 */ /* 0x00006400000c00d2 */
[----:B01----:R-:W-:Y:S05]  /*e670*/  ENDCOLLECTIVE ;  /* 0x000000000000791b */ /* 0x003fea0003800000 */
.L_x_4446:
[----:B------:R-:W-:Y:S02]  /*e680*/  MOV R208, R200 ;  /* 0x000000c800d07202 */ /* 0x000fe40000000f00 */
[----:B------:R-:W-:-:S07]  /*e690*/  MOV R134, R204 ;  /* 0x000000cc00867202 */ /* 0x000fce0000000f00 */
[----:B------:R-:W-:Y:S05]  /*e6a0*/  WARPSYNC.COLLECTIVE R135, `(.L_x_4447) ;  /* 0x0000000087087348 */ /* 0x000fea0003c00000 */
[----:B------:R0:W1:Y:S02]  /*e6b0*/  SHFL.UP P6, R204, R208, R203, R210 ;  /* 0x040000cbd0cc7389 */ /* 0x00006400000c00d2 */
[----:B01----:R-:W-:Y:S05]  /*e6c0*/  ENDCOLLECTIVE ;  /* 0x000000000000791b */ /* 0x003fea0003800000 */
.L_x_4447:
[----:B------:R-:W-:Y:S02]  /*e6d0*/  MOV R208, R201 ;  /* 0x000000c900d07202 */ /* 0x000fe40000000f00 */
[----:B------:R-:W-:-:S07]  /*e6e0*/  MOV R202, R204 ;  /* 0x000000cc00ca7202 */ /* 0x000fce0000000f00 */
[----:B------:R-:W-:Y:S05]  /*e6f0*/  WARPSYNC.COLLECTIVE R135, `(.L_x_4448) ;  /* 0x0000000087087348 */ /* 0x000fea0003c00000 */
[----:B------:R0:W1:Y:S02]  /*e700*/  SHFL.UP P6, R204, R208, R203, R210 ;  /* 0x040000cbd0cc7389 */ /* 0x00006400000c00d2 */
[----:B01----:R-:W-:Y:S05]  /*e710*/  ENDCOLLECTIVE ;  /* 0x000000000000791b */ /* 0x003fea0003800000 */
.L_x_4448:
[----:B------:R-:W-:Y:S02]  /*e720*/  HFMA2 R203, -RZ, RZ, 0, 1.1920928955078125e-07 ;  /* 0x00000002ffcb7431 */ /* 0x000fe400000001ff */
[-C--:B------:R-:W-:Y:S01]  /*e730*/  FMUL.FTZ R206, R197, R204.reuse ;  /* 0x000000ccc5ce7220 */ /* 0x080fe20000410000 */
[----:B------:R-:W-:-:S03]  /*e740*/  FMUL.FTZ R204, R143, R204 ;  /* 0x000000cc8fcc7220 */ /* 0x000fc60000410000 */
[-C--:B------:R-:W-:Y:S01]  /*e750*/  FFMA.FTZ R133, R143, R202.reuse, -R206 ;  /* 0x000000ca8f857223 */ /* 0x080fe200000108ce */
        /* <DEDUP_REMOVED lines=11> */
.L_x_4449:
[----:B------:R-:W-:Y:S02]  /*e810*/  MOV R208, R197 ;  /* 0x000000c500d07202 */ /* 0x000fe40000000f00 */
[----:B------:R-:W-:-:S07]  /*e820*/  MOV R132, R204 ;  /* 0x000000cc00847202 */ /* 0x000fce0000000f00 */
[----:B------:R-:W-:Y:S05]  /*e830*/  WARPSYNC.COLLECTIVE R135, `(.L_x_4450) ;  /* 0x0000000087087348 */ /* 0x000fea0003c00000 */
[----:B------:R0:W1:Y:S02]  /*e840*/  SHFL.UP P6, R204, R208, R203, R210 ;  /* 0x040000cbd0cc7389 */ /* 0x00006400000c00d2 */
[----:B01----:R-:W-:Y:S05]  /*e850*/  ENDCOLLECTIVE ;  /* 0x000000000000791b */ /* 0x003fea0003800000 */
.L_x_4450:
[----:B------:R-:W-:Y:S02]  /*e860*/  MOV R208, R200 ;  /* 0x000000c800d07202 */ /* 0x000fe40000000f00 */
[----:B------:R-:W-:-:S07]  /*e870*/  MOV R134, R204 ;  /* 0x000000cc00867202 */ /* 0x000fce0000000f00 */
[----:B------:R-:W-:Y:S05]  /*e880*/  WARPSYNC.COLLECTIVE R135, `(.L_x_4451) ;  /* 0x0000000087087348 */ /* 0x000fea0003c00000 */
[----:B------:R0:W1:Y:S02]  /*e890*/  SHFL.UP P6, R204, R208, R203, R210 ;  /* 0x040000cbd0cc7389 */ /* 0x00006400000c00d2 */
[----:B01----:R-:W-:Y:S05]  /*e8a0*/  ENDCOLLECTIVE ;  /* 0x000000000000791b */ /* 0x003fea0003800000 */
.L_x_4451:
[----:B------:R-:W-:Y:S02]  /*e8b0*/  MOV R208, R201 ;  /* 0x000000c900d07202 */ /* 0x000fe40000000f00 */
[----:B------:R-:W-:-:S07]  /*e8c0*/  MOV R202, R204 ;  /* 0x000000cc00ca7202 */ /* 0x000fce0000000f00 */
[----:B------:R-:W-:Y:S05]  /*e8d0*/  WARPSYNC.COLLECTIVE R135, `(.L_x_4452) ;  /* 0x0000000087087348 */ /* 0x000fea0003c00000 */
[----:B------:R0:W1:Y:S02]  /*e8e0*/  SHFL.UP P6, R204, R208, R203, R210 ;  /* 0x040000cbd0cc7389 */ /* 0x00006400000c00d2 */
[----:B01----:R-:W-:Y:S05]  /*e8f0*/  ENDCOLLECTIVE ;  /* 0x000000000000791b */ /* 0x003fea0003800000 */
.L_x_4452:
[----:B------:R-:W-:Y:S02]  /*e900*/  HFMA2 R203, -RZ, RZ, 0, 2.384185791015625e-07 ;  /* 0x00000004ffcb7431 */ /* 0x000fe400000001ff */
        /* <DEDUP_REMOVED lines=14> */
.L_x_4453:
[----:B------:R-:W-:Y:S02]  /*e9f0*/  MOV R208, R197 ;  /* 0x000000c500d07202 */ /* 0x000fe40000000f00 */
[----:B------:R-:W-:-:S07]  /*ea00*/  MOV R132, R204 ;  /* 0x000000cc00847202 */ /* 0x000fce0000000f00 */
[----:B------:R-:W-:Y:S05]  /*ea10*/  WARPSYNC.COLLECTIVE R135, `(.L_x_4454) ;  /* 0x0000000087087348 */ /* 0x000fea0003c00000 */
[----:B------:R0:W1:Y:S02]  /*ea20*/  SHFL.UP P6, R204, R208, R203, R210 ;  /* 0x040000cbd0cc7389 */ /* 0x00006400000c00d2 */
[----:B01----:R-:W-:Y:S05]  /*ea30*/  ENDCOLLECTIVE ;  /* 0x000000000000791b */ /* 0x003fea0003800000 */
.L_x_4454:
[----:B------:R-:W-:Y:S02]  /*ea40*/  MOV R208, R200 ;  /* 0x000000c800d07202 */ /* 0x000fe40000000f00 */
[----:B------:R-:W-:-:S07]  /*ea50*/  MOV R134, R204 ;  /* 0x000000cc00867202 */ /* 0x000fce0000000f00 */
[----:B------:R-:W-:Y:S05]  /*ea60*/  WARPSYNC.COLLECTIVE R135, `(.L_x_4455) ;  /* 0x0000000087087348 */ /* 0x000fea0003c00000 */
[----:B------:R0:W1:Y:S02]  /*ea70*/  SHFL.UP P6, R204, R208, R203, R210 ;  /* 0x040000cbd0cc7389 */ /* 0x00006400000c00d2 */
[----:B01----:R-:W-:Y:S05]  /*ea80*/  ENDCOLLECTIVE ;  /* 0x000000000000791b */ /* 0x003fea0003800000 */
.L_x_4455:
[----:B------:R-:W-:Y:S02]  /*ea90*/  MOV R208, R201 ;  /* 0x000000c900d07202 */ /* 0x000fe40000000f00 */
[----:B------:R-:W-:-:S07]  /*eaa0*/  MOV R202, R204 ;  /* 0x000000cc00ca7202 */ /* 0x000fce0000000f00 */
[----:B------:R-:W-:Y:S05]  /*eab0*/  WARPSYNC.COLLECTIVE R135, `(.L_x_4456) ;  /* 0x0000000087087348 */ /* 0x000fea0003c00000 */
[----:B------:R0:W1:Y:S02]  /*eac0*/  SHFL.UP P6, R204, R208, R203, R210 ;  /* 0x040000cbd0cc7389 */ /* 0x00006400000c00d2 */
[----:B01----:R-:W-:Y:S05]  /*ead0*/  ENDCOLLECTIVE ;  /* 0x000000000000791b */ /* 0x003fea0003800000 */
.L_x_4456:
[----:B------:R-:W-:Y:S02]  /*eae0*/  HFMA2 R203, -RZ, RZ, 0, 4.76837158203125e-07 ;  /* 0x00000008ffcb7431 */ /* 0x000fe400000001ff */
        /* <DEDUP_REMOVED lines=14> */
.L_x_4457:
[----:B------:R-:W-:Y:S02]  /*ebd0*/  MOV R208, R197 ;  /* 0x000000c500d07202 */ /* 0x000fe40000000f00 */
[----:B------:R-:W-:-:S07]  /*ebe0*/  MOV R132, R204 ;  /* 0x000000cc00847202 */ /* 0x000fce0000000f00 */
[----:B------:R-:W-:Y:S05]  /*ebf0*/  WARPSYNC.COLLECTIVE R135, `(.L_x_4458) ;  /* 0x0000000087087348 */ /* 0x000fea0003c00000 */
[----:B------:R0:W1:Y:S02]  /*ec00*/  SHFL.UP P6, R204, R208, R203, R210 ;  /* 0x040000cbd0cc7389 */ /* 0x00006400000c00d2 */
[----:B01----:R-:W-:Y:S05]  /*ec10*/  ENDCOLLECTIVE ;  /* 0x000000000000791b */ /* 0x003fea0003800000 */
.L_x_4458:
[----:B------:R-:W-:Y:S02]  /*ec20*/  MOV R208, R200 ;  /* 0x000000c800d07202 */ /* 0x000fe40000000f00 */
[----:B------:R-:W-:-:S07]  /*ec30*/  MOV R134, R204 ;  /* 0x000000cc00867202 */ /* 0x000fce0000000f00 */
[----:B------:R-:W-:Y:S05]  /*ec40*/  WARPSYNC.COLLECTIVE R135, `(.L_x_4459) ;  /* 0x0000000087087348 */ /* 0x000fea0003c00000 */
[----:B------:R0:W1:Y:S02]  /*ec50*/  SHFL.UP P6, R204, R208, R203, R210 ;  /* 0x040000cbd0cc7389 */ /* 0x00006400000c00d2 */
[----:B01----:R-:W-:Y:S05]  /*ec60*/  ENDCOLLECTIVE ;  /* 0x000000000000791b */ /* 0x003fea0003800000 */
.L_x_4459:
[----:B------:R-:W-:Y:S02]  /*ec70*/  MOV R208, R201 ;  /* 0x000000c900d07202 */ /* 0x000fe40000000f00 */
[----:B------:R-:W-:-:S07]  /*ec80*/  MOV R202, R204 ;  /* 0x000000cc00ca7202 */ /* 0x000fce0000000f00 */
[----:B------:R-:W-:Y:S05]  /*ec90*/  WARPSYNC.COLLECTIVE R135, `(.L_x_4460) ;  /* 0x0000000087087348 */ /* 0x000fea0003c00000 */
[----:B------:R0:W1:Y:S02]  /*eca0*/  SHFL.UP P6, R204, R208, R203, R210 ;  /* 0x040000cbd0cc7389 */ /* 0x00006400000c00d2 */
[----:B01----:R-:W-:Y:S05]  /*ecb0*/  ENDCOLLECTIVE ;  /* 0x000000000000791b */ /* 0x003fea0003800000 */
.L_x_4460:
[----:B------:R-:W-:Y:S02]  /*ecc0*/  HFMA2 R203, -RZ, RZ, 0, 9.5367431640625e-07 ;  /* 0x00000010ffcb7431 */ /* 0x000fe400000001ff */
        /* <DEDUP_REMOVED lines=14> */
.L_x_4461:
[----:B------:R-:W-:Y:S02]  /*edb0*/  MOV R208, R197 ;  /* 0x000000c500d07202 */ /* 0x000fe40000000f00 */
[----:B------:R-:W-:-:S07]  /*edc0*/  MOV R132, R204 ;  /* 0x000000cc00847202 */ /* 0x000fce0000000f00 */
[----:B------:R-:W-:Y:S05]  /*edd0*/  WARPSYNC.COLLECTIVE R135, `(.L_x_4462) ;  /* 0x0000000087087348 */ /* 0x000fea0003c00000 */
[----:B------:R0:W1:Y:S02]  /*ede0*/  SHFL.UP P6, R204, R208, R203, R210 ;  /* 0x040000cbd0cc7389 */ /* 0x00006400000c00d2 */
[----:B01----:R-:W-:Y:S05]  /*edf0*/  ENDCOLLECTIVE ;  /* 0x000000000000791b */ /* 0x003fea0003800000 */
.L_x_4462:
[----:B------:R-:W-:Y:S02]  /*ee00*/  MOV R208, R200 ;  /* 0x000000c800d07202 */ /* 0x000fe40000000f00 */
[----:B------:R-:W-:-:S07]  /*ee10*/  MOV R134, R204 ;  /* 0x000000cc00867202 */ /* 0x000fce0000000f00 */
[----:B------:R-:W-:Y:S05]  /*ee20*/  WARPSYNC.COLLECTIVE R135, `(.L_x_4463) ;  /* 0x0000000087087348 */ /* 0x000fea0003c00000 */
[----:B------:R0:W1:Y:S02]  /*ee30*/  SHFL.UP P6, R204, R208, R203, R210 ;  /* 0x040000cbd0cc7389 */ /* 0x00006400000c00d2 */
[----:B01----:R-:W-:Y:S05]  /*ee40*/  ENDCOLLECTIVE ;  /* 0x000000000000791b */ /* 0x003fea0003800000 */
.L_x_4463:
[----:B------:R-:W-:Y:S02]  /*ee50*/  MOV R208, R201 ;  /* 0x000000c900d07202 */ /* 0x000fe40000000f00 */
[----:B------:R-:W-:-:S07]  /*ee60*/  MOV R202, R204 ;  /* 0x000000cc00ca7202 */ /* 0x000fce0000000f00 */
[----:B------:R-:W-:Y:S05]  /*ee70*/  WARPSYNC.COLLECTIVE R135, `(.L_x_4464) ;  /* 0x0000000087087348 */ /* 0x000fea0003c00000 */
[----:B------:R0:W1:Y:S02]  /*ee80*/  SHFL.UP P6, R204, R208, R203, R210 ;  /* 0x040000cbd0cc7389 */ /* 0x00006400000c00d2 */
[----:B01----:R-:W-:Y:S05]  /*ee90*/  ENDCOLLECTIVE ;  /* 0x000000000000791b */ /* 0x003fea0003800000 */
.L_x_4464:
[----:B------:R-:W-:Y:S05]  /*eea0*/  BRA `(.L_x_4465) ;  /* 0xffffff7c002c7947 */ /* 0x000fea000383ffff */
.L_x_4344:
        /* <DEDUP_REMOVED lines=8> */
.L_x_4467:
[----:B------:R-:W-:Y:S05]  /*ef30*/  BSYNC B0 ;  /* 0x0000000000007941 */ /* 0x000fea0003800000 */
.L_x_4466:
[----:B------:R-:W-:Y:S05]  /*ef40*/  BRA `(.L_x_4468) ;  /* 0xffffff7c00387947 */ /* 0x000fea000383ffff */
.L_x_4345:
        /* <DEDUP_REMOVED lines=8> */
.L_x_4470:
[----:B------:R-:W-:Y:S05]  /*efd0*/  BSYNC B0 ;  /* 0x0000000000007941 */ /* 0x000fea0003800000 */
.L_x_4469:
[----:B------:R-:W-:Y:S05]  /*efe0*/  BRA `(.L_x_4471) ;  /* 0xffffff7c00187947 */ /* 0x000fea000383ffff */
.L_x_4346:
        /* <DEDUP_REMOVED lines=8> */
.L_x_4473:
[----:B------:R-:W-:Y:S05]  /*f070*/  BSYNC B0 ;  /* 0x0000000000007941 */ /* 0x000fea0003800000 */
.L_x_4472:
[----:B------:R-:W-:Y:S05]  /*f080*/  BRA `(.L_x_4474) ;  /* 0xffffff7800f87947 */ /* 0x000fea000383ffff */
.L_x_4347:
        /* <DEDUP_REMOVED lines=8> */
.L_x_4476:
[----:B------:R-:W-:Y:S05]  /*f110*/  BSYNC B0 ;  /* 0x0000000000007941 */ /* 0x000fea0003800000 */
.L_x_4475:
[----:B------:R-:W-:Y:S05]  /*f120*/  BRA `(.L_x_4477) ;  /* 0xffffff7800d87947 */ /* 0x000fea000383ffff */
.L_x_4348:
        /* <DEDUP_REMOVED lines=8> */
.L_x_4479:
[----:B------:R-:W-:Y:S05]  /*f1b0*/  BSYNC B0 ;  /* 0x0000000000007941 */ /* 0x000fea0003800000 */
.L_x_4478:
        /* <DEDUP_REMOVED lines=10> */
.L_x_4480:
[----:B------:R-:W-:Y:S02]  /*f260*/  MOV R132, 0x1f ;  /* 0x0000001f00847802 */ /* 0x000fe40000000f00 */
[----:B------:R-:W-:Y:S02]  /*f270*/  MOV R208, R200 ;  /* 0x000000c800d07202 */ /* 0x000fe40000000f00 */
[----:B------:R-:W-:-:S07]  /*f280*/  MOV R197, R204 ;  /* 0x000000cc00c57202 */ /* 0x000fce0000000f00 */
[----:B------:R-:W-:Y:S05]  /*f290*/  WARPSYNC.COLLECTIVE R135, `(.L_x_4481) ;  /* 0x0000000087087348 */ /* 0x000fea0003c00000 */
[----:B------:R0:W1:Y:S02]  /*f2a0*/  SHFL.UP P6, R204, R208, R203, R210 ;  /* 0x040000cbd0cc7389 */ /* 0x00006400000c00d2 */
[----:B01----:R-:W-:Y:S05]  /*f2b0*/  ENDCOLLECTIVE ;  /* 0x000000000000791b */ /* 0x003fea0003800000 */
.L_x_4481:
[----:B------:R-:W-:Y:S02]  /*f2c0*/  MOV R208, R201 ;  /* 0x000000c900d07202 */ /* 0x000fe40000000f00 */
[----:B------:R-:W-:-:S07]  /*f2d0*/  MOV R200, R204 ;  /* 0x000000cc00c87202 */ /* 0x000fce0000000f00 */
[----:B------:R-:W-:Y:S05]  /*f2e0*/  WARPSYNC.COLLECTIVE R135, `(.L_x_4482) ;  /* 0x0000000087087348 */ /* 0x000fea0003c00000 */
[----:B------:R0:W1:Y:S02]  /*f2f0*/  SHFL.UP P6, R204, R208, R203, R210 ;  /* 0x040000cbd0cc7389 */ /* 0x00006400000c00d2 */
[----:B01----:R-:W-:Y:S05]  /*f300*/  ENDCOLLECTIVE ;  /* 0x000000000000791b */ /* 0x003fea0003800000 */
.L_x_4482:
[----:B------:R-:W-:Y:S05]  /*f310*/  WARPSYNC.COLLECTIVE R135, `(.L_x_4483) ;  /* 0x0000000087087348 */ /* 0x000fea0003c00000 */
[----:B------:R0:W1:Y:S02]  /*f320*/  SHFL.IDX P2, R240, R134, R133, R132 ;  /* 0x0000008586f07389 */ /* 0x0000640000040084 */
[----:B01----:R-:W-:Y:S05]  /*f330*/  ENDCOLLECTIVE ;  /* 0x000000000000791b */ /* 0x003fea0003800000 */
.L_x_4483:
[----:B------:R-:W-:Y:S02]  /*f340*/  MOV R134, R137 ;  /* 0x0000008900867202 */ /* 0x000fe40000000f00 */
[----:B------:R-:W-:Y:S02]  /*f350*/  MOV R201, R204 ;  /* 0x000000cc00c97202 */ /* 0x000fe40000000f00 */
[----:B------:R-:W-:-:S07]  /*f360*/  MOV R136, R240 ;  /* 0x000000f000887202 */ /* 0x000fce0000000f00 */
[----:B------:R-:W-:Y:S05]  /*f370*/  WARPSYNC.COLLECTIVE R135, `(.L_x_4484) ;  /* 0x0000000087087348 */ /* 0x000fea0003c00000 */
[----:B------:R0:W1:Y:S02]  /*f380*/  SHFL.IDX P2, R240, R134, R133, R132 ;  /* 0x0000008586f07389 */ /* 0x0000640000040084 */
[----:B01----:R-:W-:Y:S05]  /*f390*/  ENDCOLLECTIVE ;  /* 0x000000000000791b */ /* 0x003fea0003800000 */
.L_x_4484:
[----:B------:R-:W-:Y:S02]  /*f3a0*/  MOV R134, R138 ;  /* 0x0000008a00867202 */ /* 0x000fe40000000f00 */
[----:B------:R-:W-:-:S07]  /*f3b0*/  MOV R202, R240 ;  /* 0x000000f000ca7202 */ /* 0x000fce0000000f00 */
[----:B------:R-:W-:Y:S05]  /*f3c0*/  WARPSYNC.COLLECTIVE R135, `(.L_x_4485) ;  /* 0x0000000087087348 */ /* 0x000fea0003c00000 */
[----:B------:R0:W1:Y:S02]  /*f3d0*/  SHFL.IDX P2, R240, R134, R133, R132 ;  /* 0x0000008586f07389 */ /* 0x0000640000040084 */
[----:B01----:R-:W-:Y:S05]  /*f3e0*/  ENDCOLLECTIVE ;  /* 0x000000000000791b */ /* 0x003fea0003800000 */
.L_x_4485:
[----:B------:R-:W-:Y:S02]  /*f3f0*/  MOV R134, R139 ;  /* 0x0000008b00867202 */ /* 0x000fe40000000f00 */
[----:B------:R-:W-:-:S07]  /*f400*/  MOV R138, R240 ;  /* 0x000000f0008a7202 */ /* 0x000fce0000000f00 */
[----:B------:R-:W-:Y:S05]  /*f410*/  WARPSYNC.COLLECTIVE R135, `(.L_x_4486) ;  /* 0x0000000087087348 */ /* 0x000fea0003c00000 */
[----:B------:R0:W1:Y:S02]  /*f420*/  SHFL.IDX P2, R240, R134, R133, R132 ;  /* 0x0000008586f07389 */ /* 0x0000640000040084 */
[----:B01----:R-:W-:Y:S05]  /*f430*/  ENDCOLLECTIVE ;  /* 0x000000000000791b */ /* 0x003fea0003800000 */
.L_x_4486:
[----:B------:R-:W-:Y:S01]  /*f440*/  MOV R139, R240 ;  /* 0x000000f0008b7202 */ /* 0x000fe20000000f00 */
[----:B------:R-:W-:Y:S06]  /*f450*/  BRA `(.L_x_4487) ;  /* 0xffffff7800347947 */ /* 0x000fec000383ffff */
.L_x_4351:
[----:B------:R-:W-:Y:S01]  /*f460*/  HFMA2 R245, -RZ, RZ, 0, 5.9604644775390625e-08 ;  /* 0x00000001fff57431 */ /* 0x000fe200000001ff */
[----:B------:R-:W-:Y:S02]  /*f470*/  MOV R246, R137 ;  /* 0x0000008900f67202 */ /* 0x000fe40000000f00 */
[----:B------:R-:W-:Y:S02]  /*f480*/  MOV R244, 0x1f ;  /* 0x0000001f00f47802 */ /* 0x000fe40000000f00 */
[----:B------:R-:W-:-:S07]  /*f490*/  MOV R135, 0xffffffff ;  /* 0xffffffff00877802 */ /* 0x000fce0000000f00 */
[----:B0-----:R-:W-:Y:S05]  /*f4a0*/  WARPSYNC.COLLECTIVE R135, `(.L_x_4488) ;  /* 0x0000000087087348 */ /* 0x001fea0003c00000 */
[----:B------:R1:W2:Y:S02]  /*f4b0*/  SHFL.DOWN P0, R240, R246, R245, R244 ;  /* 0x080000f5f6f07389 */ /* 0x0002a400000000f4 */
[----:B012---:R-:W-:Y:S05]  /*f4c0*/  ENDCOLLECTIVE ;  /* 0x000000000000791b */ /* 0x007fea0003800000 */
.L_x_4488:
[----:B------:R-:W-:Y:S02]  /*f4d0*/  MOV R246, R138 ;  /* 0x0000008a00f67202 */ /* 0x000fe40000000f00 */
[----:B------:R-:W-:-:S07]  /*f4e0*/  MOV R132, R240 ;  /* 0x000000f000847202 */ /* 0x000fce0000000f00 */
[----:B------:R-:W-:Y:S05]  /*f4f0*/  WARPSYNC.COLLECTIVE R135, `(.L_x_4489) ;  /* 0x0000000087087348 */ /* 0x000fea0003c00000 */
[----:B------:R0:W1:Y:S02]  /*f500*/  SHFL.DOWN P0, R240, R246, R245, R244 ;  /* 0x080000f5f6f07389 */ /* 0x00006400000000f4 */
[----:B01----:R-:W-:Y:S05]  /*f510*/  ENDCOLLECTIVE ;  /* 0x000000000000791b */ /* 0x003fea0003800000 */
.L_x_4489:
[----:B------:R-:W-:Y:S02]  /*f520*/  MOV R246, R139 ;  /* 0x0000008b00f67202 */ /* 0x000fe40000000f00 */
[----:B------:R-:W-:-:S07]  /*f530*/  MOV R133, R240 ;  /* 0x000000f000857202 */ /* 0x000fce0000000f00 */
[----:B------:R-:W-:Y:S05]  /*f540*/  WARPSYNC.COLLECTIVE R135, `(.L_x_4490) ;  /* 0x0000000087087348 */ /* 0x000fea0003c00000 */
[----:B------:R0:W1:Y:S02]  /*f550*/  SHFL.DOWN P0, R240, R246, R245, R244 ;  /* 0x080000f5f6f07389 */ /* 0x00006400000000f4 */
[----:B01----:R-:W-:Y:S05]  /*f560*/  ENDCOLLECTIVE ;  /* 0x000000000000791b */ /* 0x003fea0003800000 */
.L_x_4490:
[----:B------:R-:W-:Y:S02]  /*f570*/  MOV R246, R136 ;  /* 0x0000008800f67202 */ /* 0x000fe40000000f00 */
[----:B------:R-:W-:-:S07]  /*f580*/  MOV R134, R240 ;  /* 0x000000f000867202 */ /* 0x000fce0000000f00 */
[----:B------:R-:W-:Y:S05]  /*f590*/  WARPSYNC.COLLECTIVE R135, `(.L_x_4491) ;  /* 0x0000000087087348 */ /* 0x000fea0003c00000 */
[----:B------:R0:W1:Y:S02]  /*f5a0*/  SHFL.DOWN P0, R240, R246, R245, R244 ;  /* 0x080000f5f6f07389 */ /* 0x00006400000000f4 */
[----:B01----:R-:W-:Y:S05]  /*f5b0*/  ENDCOLLECTIVE ;  /* 0x000000000000791b */ /* 0x003fea0003800000 */
.L_x_4491:
[----:B------:R-:W-:Y:S05]  /*f5c0*/  BRA `(.L_x_4492) ;  /* 0xffffff8c00d07947 */ /* 0x000fea000383ffff */
.L_x_4354:
        /* <DEDUP_REMOVED lines=8> */
.L_x_4494:
[----:B------:R-:W-:Y:S05]  /*f650*/  BSYNC B1 ;  /* 0x0000000000017941 */ /* 0x000fea0003800000 */
.L_x_4493:
        /* <DEDUP_REMOVED lines=8> */
.L_x_4495:
[----:B------:R-:W-:Y:S02]  /*f6e0*/  MOV R246, R139 ;  /* 0x0000008b00f67202 */ /* 0x000fe40000000f00 */
[----:B------:R-:W-:-:S07]  /*f6f0*/  MOV R133, R240 ;  /* 0x000000f000857202 */ /* 0x000fce0000000f00 */
[----:B------:R-:W-:Y:S05]  /*f700*/  WARPSYNC.COLLECTIVE R135, `(.L_x_4496) ;  /* 0x0000000087087348 */ /* 0x000fea0003c00000 */
[----:B------:R0:W1:Y:S02]  /*f710*/  SHFL.DOWN P0, R240, R246, R245, R244 ;  /* 0x080000f5f6f07389 */ /* 0x00006400000000f4 */
[----:B01----:R-:W-:Y:S05]  /*f720*/  ENDCOLLECTIVE ;  /* 0x000000000000791b */ /* 0x003fea0003800000 */
.L_x_4496:
[----:B------:R-:W-:Y:S02]  /*f730*/  MOV R246, R136 ;  /* 0x0000008800f67202 */ /* 0x000fe40000000f00 */
[----:B------:R-:W-:-:S07]  /*f740*/  MOV R134, R240 ;  /* 0x000000f000867202 */ /* 0x000fce0000000f00 */
[----:B------:R-:W-:Y:S05]  /*f750*/  WARPSYNC.COLLECTIVE R135, `(.L_x_4497) ;  /* 0x0000000087087348 */ /* 0x000fea0003c00000 */
[----:B------:R0:W1:Y:S02]  /*f760*/  SHFL.DOWN P0, R240, R246, R245, R244 ;  /* 0x080000f5f6f07389 */ /* 0x00006400000000f4 */
[----:B01----:R-:W-:Y:S05]  /*f770*/  ENDCOLLECTIVE ;  /* 0x000000000000791b */ /* 0x003fea0003800000 */
.L_x_4497:
[----:B------:R-:W-:Y:S05]  /*f780*/  BRA `(.L_x_4498) ;  /* 0xffffff8c00b07947 */ /* 0x000fea000383ffff */
.L_x_4357:
        /* <DEDUP_REMOVED lines=8> */
.L_x_4500:
[----:B------:R-:W-:Y:S05]  /*f810*/  BSYNC B1 ;  /* 0x0000000000017941 */ /* 0x000fea0003800000 */
.L_x_4499:
        /* <DEDUP_REMOVED lines=8> */
.L_x_4501:
[----:B------:R-:W-:Y:S02]  /*f8a0*/  MOV R246, R139 ;  /* 0x0000008b00f67202 */ /* 0x000fe40000000f00 */
[----:B------:R-:W-:-:S07]  /*f8b0*/  MOV R133, R240 ;  /* 0x000000f000857202 */ /* 0x000fce0000000f00 */
[----:B------:R-:W-:Y:S05]  /*f8c0*/  WARPSYNC.COLLECTIVE R135, `(.L_x_4502) ;  /* 0x0000000087087348 */ /* 0x000fea0003c00000 */
[----:B------:R0:W1:Y:S02]  /*f8d0*/  SHFL.DOWN P0, R240, R246, R245, R244 ;  /* 0x080000f5f6f07389 */ /* 0x00006400000000f4 */
[----:B01----:R-:W-:Y:S05]  /*f8e0*/  ENDCOLLECTIVE ;  /* 0x000000000000791b */ /* 0x003fea0003800000 */
.L_x_4502:
[----:B------:R-:W-:Y:S02]  /*f8f0*/  MOV R246, R136 ;  /* 0x0000008800f67202 */ /* 0x000fe40000000f00 */
[----:B------:R-:W-:-:S07]  /*f900*/  MOV R134, R240 ;  /* 0x000000f000867202 */ /* 0x000fce0000000f00 */
[----:B------:R-:W-:Y:S05]  /*f910*/  WARPSYNC.COLLECTIVE R135, `(.L_x_4503) ;  /* 0x0000000087087348 */ /* 0x000fea0003c00000 */
[----:B------:R0:W1:Y:S02]  /*f920*/  SHFL.DOWN P0, R240, R246, R245, R244 ;  /* 0x080000f5f6f07389 */ /* 0x00006400000000f4 */
[----:B01----:R-:W-:Y:S05]  /*f930*/  ENDCOLLECTIVE ;  /* 0x000000000000791b */ /* 0x003fea0003800000 */
.L_x_4503:
[----:B------:R-:W-:Y:S05]  /*f940*/  BRA `(.L_x_4504) ;  /* 0xffffff8c00907947 */ /* 0x000fea000383ffff */
.L_x_4360:
        /* <DEDUP_REMOVED lines=8> */
.L_x_4506:
[----:B------:R-:W-:Y:S05]  /*f9d0*/  BSYNC B1 ;  /* 0x0000000000017941 */ /* 0x000fea0003800000 */
.L_x_4505:
        /* <DEDUP_REMOVED lines=8> */
.L_x_4507:
[----:B------:R-:W-:Y:S02]  /*fa60*/  MOV R246, R139 ;  /* 0x0000008b00f67202 */ /* 0x000fe40000000f00 */
[----:B------:R-:W-:-:S07]  /*fa70*/  MOV R133, R240 ;  /* 0x000000f000857202 */ /* 0x000fce0000000f00 */
[----:B------:R-:W-:Y:S05]  /*fa80*/  WARPSYNC.COLLECTIVE R135, `(.L_x_4508) ;  /* 0x0000000087087348 */ /* 0x000fea0003c00000 */
[----:B------:R0:W1:Y:S02]  /*fa90*/  SHFL.DOWN P0, R240, R246, R245, R244 ;  /* 0x080000f5f6f07389 */ /* 0x00006400000000f4 */
[----:B01----:R-:W-:Y:S05]  /*faa0*/  ENDCOLLECTIVE ;  /* 0x000000000000791b */ /* 0x003fea0003800000 */
.L_x_4508:
[----:B------:R-:W-:Y:S02]  /*fab0*/  MOV R246, R136 ;  /* 0x0000008800f67202 */ /* 0x000fe40000000f00 */
[----:B------:R-:W-:-:S07]  /*fac0*/  MOV R134, R240 ;  /* 0x000000f000867202 */ /* 0x000fce0000000f00 */
[----:B------:R-:W-:Y:S05]  /*fad0*/  WARPSYNC.COLLECTIVE R135, `(.L_x_4509) ;  /* 0x0000000087087348 */ /* 0x000fea0003c00000 */
[----:B------:R0:W1:Y:S02]  /*fae0*/  SHFL.DOWN P0, R240, R246, R245, R244 ;  /* 0x080000f5f6f07389 */ /* 0x00006400000000f4 */
[----:B01----:R-:W-:Y:S05]  /*faf0*/  ENDCOLLECTIVE ;  /* 0x000000000000791b */ /* 0x003fea0003800000 */
.L_x_4509:
[----:B------:R-:W-:Y:S05]  /*fb00*/  BRA `(.L_x_4510) ;  /* 0xffffff8c00707947 */ /* 0x000fea000383ffff */
.L_x_4363:
        /* <DEDUP_REMOVED lines=8> */
.L_x_4512:
[----:B------:R-:W-:Y:S05]  /*fb90*/  BSYNC B1 ;  /* 0x0000000000017941 */ /* 0x000fea0003800000 */
.L_x_4511:
        /* <DEDUP_REMOVED lines=8> */
.L_x_4513:
[----:B------:R-:W-:Y:S02]  /*fc20*/  MOV R246, R139 ;  /* 0x0000008b00f67202 */ /* 0x000fe40000000f00 */
[----:B------:R-:W-:-:S07]  /*fc30*/  MOV R133, R240 ;  /* 0x000000f000857202 */ /* 0x000fce0000000f00 */
[----:B------:R-:W-:Y:S05]  /*fc40*/  WARPSYNC.COLLECTIVE R135, `(.L_x_4514) ;  /* 0x0000000087087348 */ /* 0x000fea0003c00000 */
[----:B------:R0:W1:Y:S02]  /*fc50*/  SHFL.DOWN P0, R240, R246, R245, R244 ;  /* 0x080000f5f6f07389 */ /* 0x00006400000000f4 */
[----:B01----:R-:W-:Y:S05]  /*fc60*/  ENDCOLLECTIVE ;  /* 0x000000000000791b */ /* 0x003fea0003800000 */
.L_x_4514:
[----:B------:R-:W-:Y:S02]  /*fc70*/  MOV R246, R136 ;  /* 0x0000008800f67202 */ /* 0x000fe40000000f00 */
[----:B------:R-:W-:-:S07]  /*fc80*/  MOV R134, R240 ;  /* 0x000000f000867202 */ /* 0x000fce0000000f00 */
[----:B------:R-:W-:Y:S05]  /*fc90*/  WARPSYNC.COLLECTIVE R135, `(.L_x_4515) ;  /* 0x0000000087087348 */ /* 0x000fea0003c00000 */
[----:B------:R0:W1:Y:S02]  /*fca0*/  SHFL.DOWN P0, R240, R246, R245, R244 ;  /* 0x080000f5f6f07389 */ /* 0x00006400000000f4 */
[----:B01----:R-:W-:Y:S05]  /*fcb0*/  ENDCOLLECTIVE ;  /* 0x000000000000791b */ /* 0x003fea0003800000 */
.L_x_4515:
[----:B------:R-:W-:Y:S05]  /*fcc0*/  BRA `(.L_x_4516) ;  /* 0xffffff8c00507947 */ /* 0x000fea000383ffff */
.L_x_4366:
        /* <DEDUP_REMOVED lines=8> */
.L_x_4518:
[----:B------:R-:W-:Y:S05]  /*fd50*/  BSYNC B1 ;  /* 0x0000000000017941 */ /* 0x000fea0003800000 */
.L_x_4517:
        /* <DEDUP_REMOVED lines=10> */
.L_x_4519:
[----:B------:R-:W-:Y:S02]  /*fe00*/  MOV R134, R139 ;  /* 0x0000008b00867202 */ /* 0x000fe40000000f00 */
[----:B------:R-:W-:-:S07]  /*fe10*/  MOV R237, R240 ;  /* 0x000000f000ed7202 */ /* 0x000fce0000000f00 */
[----:B------:R-:W-:Y:S05]  /*fe20*/  WARPSYNC.COLLECTIVE R135, `(.L_x_4520) ;  /* 0x0000000087087348 */ /* 0x000fea0003c00000 */
[----:B------:R0:W1:Y:S02]  /*fe30*/  SHFL.IDX P2, R240, R134, R133, R132 ;  /* 0x0000008586f07389 */ /* 0x0000640000040084 */
[----:B01----:R-:W-:Y:S05]  /*fe40*/  ENDCOLLECTIVE ;  /* 0x000000000000791b */ /* 0x003fea0003800000 */
.L_x_4520:
[-C--:B------:R-:W-:Y:S01]  /*fe50*/  FMUL.FTZ R239, R143, R237.reuse ;  /* 0x000000ed8fef7220 */ /* 0x080fe20000410000 */
[-C--:B------:R-:W-:Y:S01]  /*fe60*/  FMUL.FTZ R241, R141, R237.reuse ;  /* 0x000000ed8df17220 */ /* 0x080fe20000410000 */
[CC--:B------:R-:W-:Y:S02]  /*fe70*/  FMUL.FTZ R242, R142.reuse, R237.reuse ;  /* 0x000000ed8ef27220 */ /* 0x0c0fe40000410000 */
[-C--:B------:R-:W-:Y:S01]  /*fe80*/  FFMA.FTZ R239, R142, R236.reuse, -R239 ;  /* 0x000000ec8eef7223 */ /* 0x080fe200000108ef */
[-C--:B------:R-:W-:Y:S01]  /*fe90*/  FFMA.FTZ R238, R140, R236.reuse, -R241 ;  /* 0x000000ec8cee7223 */ /* 0x080fe200000108f1 */
[----:B------:R-:W-:Y:S01]  /*fea0*/  FFMA.FTZ R241, R143, R236, R242 ;  /* 0x000000ec8ff17223 */ /* 0x000fe200000100f2 */
[----:B------:R-:W-:Y:S01]  /*feb0*/  MOV R134, R136 ;  /* 0x0000008800867202 */ /* 0x000fe20000000f00 */
[----:B------:R-:W-:Y:S01]  /*fec0*/  FADD.FTZ R239, R240, R239 ;  /* 0x000000eff0ef7221 */ /* 0x000fe20000010000 */
[----:B------:R-:W-:-:S04]  /*fed0*/  FMUL.FTZ R240, R140, R237 ;  /* 0x000000ed8cf07220 */ /* 0x000fc80000410000 */
[----:B------:R-:W-:-:S07]  /*fee0*/  FFMA.FTZ R237, R141, R236, R240 ;  /* 0x000000ec8ded7223 */ /* 0x000fce00000100f0 */
[----:B------:R-:W-:Y:S05]  /*fef0*/  WARPSYNC.COLLECTIVE R135, `(.L_x_4521) ;  /* 0x0000000087087348 */ /* 0x000fea0003c00000 */
[----:B------:R0:W1:Y:S02]  /*ff00*/  SHFL.IDX P2, R240, R134, R133, R132 ;  /* 0x0000008586f07389 */ /* 0x0000640000040084 */
[----:B01----:R-:W-:Y:S05]  /*ff10*/  ENDCOLLECTIVE ;  /* 0x000000000000791b */ /* 0x003fea0003800000 */
.L_x_4521:
[----:B------:R-:W-:Y:S02]  /*ff20*/  MOV R134, R140 ;  /* 0x0000008c00867202 */ /* 0x000fe40000000f00 */
[----:B------:R-:W-:-:S05]  /*ff30*/  MOV R246, R240 ;  /* 0x000000f000f67202 */ /* 0x000fca0000000f00 */
[----:B------:R-:W-:Y:S01]  /*ff40*/  FADD.FTZ R236, R246, R241 ;  /* 0x000000f1f6ec7221 */ /* 0x000fe20000010000 */
[----:B------:R-:W-:-:S07]  /*ff50*/  MOV R246, R137 ;  /* 0x0000008900f67202 */ /* 0x000fce0000000f00 */
[----:B------:R-:W-:Y:S05]  /*ff60*/  WARPSYNC.COLLECTIVE R135, `(.L_x_4522) ;  /* 0x0000000087087348 */ /* 0x000fea0003c00000 */
[----:B------:R0:W1:Y:S02]  /*ff70*/  SHFL.DOWN P0, R240, R246, R245, R244 ;  /* 0x080000f5f6f07389 */ /* 0x00006400000000f4 */
[----:B01----:R-:W-:Y:S05]  /*ff80*/  ENDCOLLECTIVE ;  /* 0x000000000000791b */ /* 0x003fea0003800000 */
.L_x_4522:
[----:B------:R-:W-:Y:S02]  /*ff90*/  MOV R246, R138 ;  /* 0x0000008a00f67202 */ /* 0x000fe40000000f00 */
[----:B------:R-:W-:-:S07]  /*ffa0*/  MOV R241, R240 ;  /* 0x000000f000f17202 */ /* 0x000fce0000000f00 */
[----:B------:R-:W-:Y:S05]  /*ffb0*/  WARPSYNC.COLLECTIVE R135, `(.L_x_4523) ;  /* 0x0000000087087348 */ /* 0x000fea0003c00000 */
[----:B------:R0:W1:Y:S02]  /*ffc0*/  SHFL.DOWN P0, R240, R246, R245, R244 ;  /* 0x080000f5f6f07389 */ /* 0x00006400000000f4 */
[----:B01----:R-:W-:Y:S05]  /*ffd0*/  ENDCOLLECTIVE ;  /* 0x000000000000791b */ /* 0x003fea0003800000 */
.L_x_4523:
[----:B------:R-:W-:Y:S02]  /*ffe0*/  MOV R246, R139 ;  /* 0x0000008b00f67202 */ /* 0x000fe40000000f00 */
[----:B------:R-:W-:-:S07]  /*fff0*/  MOV R242, R240 ;  /* 0x000000f000f27202 */ /* 0x000fce0000000f00 */
[----:B------:R-:W-:Y:S05]  /*10000*/  WARPSYNC.COLLECTIVE R135, `(.L_x_4524) ;  /* 0x0000000087087348 */ /* 0x000fea0003c00000 */
[----:B------:R0:W1:Y:S02]  /*10010*/  SHFL.DOWN P0, R240, R246, R245, R244 ;  /* 0x080000f5f6f07389 */ /* 0x00006400000000f4 */
[----:B01----:R-:W-:Y:S05]  /*10020*/  ENDCOLLECTIVE ;  /* 0x000000000000791b */ /* 0x003fea0003800000 */
.L_x_4524:
[----:B------:R-:W-:Y:S02]  /*10030*/  MOV R246, R136 ;  /* 0x0000008800f67202 */ /* 0x000fe40000000f00 */
[----:B------:R-:W-:-:S07]  /*10040*/  MOV R243, R240 ;  /* 0x000000f000f37202 */ /* 0x000fce0000000f00 */
[----:B------:R-:W-:Y:S05]  /*10050*/  WARPSYNC.COLLECTIVE R135, `(.L_x_4525) ;  /* 0x0000000087087348 */ /* 0x000fea0003c00000 */
[----:B------:R0:W1:Y:S02]  /*10060*/  SHFL.DOWN P0, R240, R246, R245, R244 ;  /* 0x080000f5f6f07389 */ /* 0x00006400000000f4 */
[----:B01----:R-:W-:Y:S05]  /*10070*/  ENDCOLLECTIVE ;  /* 0x000000000000791b */ /* 0x003fea0003800000 */
.L_x_4525:
[----:B------:R-:W-:-:S07]  /*10080*/  MOV R248, R240 ;  /* 0x000000f000f87202 */ /* 0x000fce0000000f00 */
[----:B------:R-:W-:Y:S05]  /*10090*/  WARPSYNC.COLLECTIVE R135, `(.L_x_4526) ;  /* 0x0000000087087348 */ /* 0x000fea0003c00000 */
[----:B------:R0:W1:Y:S02]  /*100a0*/  SHFL.IDX P2, R240, R134, R133, R132 ;  /* 0x0000008586f07389 */ /* 0x0000640000040084 */
[----:B01----:R-:W-:Y:S05]  /*100b0*/  ENDCOLLECTIVE ;  /* 0x000000000000791b */ /* 0x003fea0003800000 */
.L_x_4526:
[----:B------:R-:W-:Y:S02]  /*100c0*/  MOV R134, R141 ;  /* 0x0000008d00867202 */ /* 0x000fe40000000f00 */
[----:B------:R-:W-:-:S07]  /*100d0*/  MOV R247, R240 ;  /* 0x000000f000f77202 */ /* 0x000fce0000000f00 */
[----:B------:R-:W-:Y:S05]  /*100e0*/  WARPSYNC.COLLECTIVE R135, `(.L_x_4527) ;  /* 0x0000000087087348 */ /* 0x000fea0003c00000 */
[----:B------:R0:W1:Y:S02]  /*100f0*/  SHFL.IDX P2, R240, R134, R133, R132 ;  /* 0x0000008586f07389 */ /* 0x0000640000040084 */
[----:B01----:R-:W-:Y:S05]  /*10100*/  ENDCOLLECTIVE ;  /* 0x000000000000791b */ /* 0x003fea0003800000 */
.L_x_4527:
[----:B------:R-:W-:Y:S02]  /*10110*/  MOV R136, R247 ;  /* 0x000000f700887202 */ /* 0x000fe40000000f00 */
[----:B------:R-:W-:Y:S02]  /*10120*/  MOV R134, R142 ;  /* 0x0000008e00867202 */ /* 0x000fe40000000f00 */
[----:B------:R-:W-:-:S07]  /*10130*/  MOV R244, R240 ;  /* 0x000000f000f47202 */ /* 0x000fce0000000f00 */
[----:B------:R-:W-:Y:S05]  /*10140*/  WARPSYNC.COLLECTIVE R135, `(.L_x_4528) ;  /* 0x0000000087087348 */ /* 0x000fea0003c00000 */
[----:B------:R0:W1:Y:S02]  /*10150*/  SHFL.IDX P2, R240, R134, R133, R132 ;  /* 0x0000008586f07389 */ /* 0x0000640000040084 */
[----:B01----:R-:W-:Y:S05]  /*10160*/  ENDCOLLECTIVE ;  /* 0x000000000000791b */ /* 0x003fea0003800000 */
.L_x_4528:
[----:B------:R-:W-:Y:S02]  /*10170*/  MOV R137, R244 ;  /* 0x000000f400897202 */ /* 0x000fe40000000f00 */
[----:B------:R-:W-:Y:S02]  /*10180*/  MOV R134, R143 ;  /* 0x0000008f00867202 */ /* 0x000fe40000000f00 */
[----:B------:R-:W-:-:S07]  /*10190*/  MOV R245, R240 ;  /* 0x000000f000f57202 */ /* 0x000fce0000000f00 */
[----:B------:R-:W-:Y:S05]  /*101a0*/  WARPSYNC.COLLECTIVE R135, `(.L_x_4529) ;  /* 0x0000000087087348 */ /* 0x000fea0003c00000 */
[----:B------:R0:W1:Y:S02]  /*101b0*/  SHFL.IDX P2, R240, R134, R133, R132 ;  /* 0x0000008586f07389 */ /* 0x0000640000040084 */
[----:B01----:R-:W-:Y:S05]  /*101c0*/  ENDCOLLECTIVE ;  /* 0x000000000000791b */ /* 0x003fea0003800000 */
.L_x_4529:
[----:B------:R-:W-:Y:S01]  /*101d0*/  MOV R249, R240 ;  /* 0x000000f000f97202 */ /* 0x000fe20000000f00 */
[----:B------:R-:W-:Y:S06]  /*101e0*/  BRA `(.L_x_4530) ;  /* 0xffffff8800a87947 */ /* 0x000fec000383ffff */
.L_x_4531:
        /* <DEDUP_REMOVED lines=9> */
.L_x_18679:


//--------------------- .text._Z25selective_scan_bwd_kernelI32Selective_Scan_bwd_kernel_traitsILi128ELi16ELb1ELb1ELb0ELb0ELb0EfN3c107complexIfEEEEv12SSMParamsBwd --------------------------
	.section	.text._Z25selective_scan_bwd_kernelI32Selective_Scan_bwd_kernel_traitsILi128ELi16ELb1ELb1ELb0ELb0ELb0EfN3c107complexIfEEEEv12SSMParamsBwd,"ax",@progbits
	.align	128
        .global         _Z25selective_scan_bwd_kernelI32Selective_Scan_bwd_kernel_traitsILi128ELi16ELb1ELb1ELb0ELb0ELb0EfN3c107complexIfEEEEv12SSMParamsBwd
        .type           _Z25selective_scan_bwd_kernelI32Selective_Scan_bwd_kernel_traitsILi128ELi16ELb1ELb1ELb0ELb0ELb0EfN3c107complexIfEEEEv12SSMParamsBwd,@function
        .size           _Z25selective_scan_bwd_kernelI32Selective_Scan_bwd_kernel_traitsILi128ELi16ELb1ELb1ELb0ELb0ELb0EfN3c107complexIfEEEEv12SSMParamsBwd,(.L_x_18680 - _Z25selective_scan_bwd_kernelI32Selective_Scan_bwd_kernel_traitsILi128ELi16ELb1ELb1ELb0ELb0ELb0EfN3c107complexIfEEEEv12SSMParamsBwd)
        .other          _Z25selective_scan_bwd_kernelI32Selective_Scan_bwd_kernel_traitsILi128ELi16ELb1ELb1ELb0ELb0ELb0EfN3c107complexIfEEEEv12SSMParamsBwd,@"STO_CUDA_ENTRY STV_DEFAULT"
_Z25selective_scan_bwd_kernelI32Selective_Scan_bwd_kernel_traitsILi128ELi16ELb1ELb1ELb0ELb0ELb0EfN3c107complexIfEEEEv12SSMParamsBwd:
.text._Z25selective_scan_bwd_kernelI32Selective_Scan_bwd_kernel_traitsILi128ELi16ELb1ELb1ELb0ELb0ELb0EfN3c107complexIfEEEEv12SSMParamsBwd:
        /* <DEDUP_REMOVED lines=31> */
[----:B------:R-:W5:Y:S02]  /*01f0*/  S2UR UR6, SR_CTAID.X ;  /* 0x00000000000679c3 */ /* 0x000f640000002500 */
        /* <DEDUP_REMOVED lines=14> */
[----:B------:R-:W-:-:S02]  /*02e0*/  ULEA UR22, UR24, 0xfffff800, 0xb ;  /* 0xfffff80018167891 */ /* 0x000fc4000f8e58ff */
[----:B------:R-:W-:Y:S02]  /*02f0*/  UIMAD UR7, UR8, UR23, UR19 ;  /* 0x00000017080772a4 */ /* 0x000fe4000f8e0213 */
[----:B------:R-:W-:Y:S02]  /*0300*/  UIADD3 UR9, UP0, UPT, UR22, UR4, URZ ;  /* 0x0000000416097290 */ /* 0x000fe4000ff1e0ff */
[----:B------:R-:W-:Y:S01]  /*0310*/  USHF.R.S32.HI UR23, URZ, 0x1f, UR22 ;  /* 0x0000001fff177899 */ /* 0x000fe20008011416 */
[----:B------:R-:W-:Y:S01]  /*0320*/  UMOV UR4, URZ ;  /* 0x000000ff00047c82 */ /* 0x000fe20008000000 */
[----:B------:R-:W-:Y:S01]  /*0330*/  UIADD3 UR19, UP2, UPT, UR22, UR18, URZ ;  /* 0x0000001216137290 */ /* 0x000fe2000ff5e0ff */
[----:B---3--:R-:W-:Y:S01]  /*0340*/  IADD3 R2, PT, PT, R0, 0xffffffe, RZ ;  /* 0x0ffffffe00027810 */ /* 0x008fe20007ffe0ff */
[----:B------:R-:W1:Y:S01]  /*0350*/  LDCU.64 UR20, c[0x0][0x498] ;  /* 0x00009300ff1477ac */ /* 0x000e620008000a00 */
[----:B------:R-:W-:Y:S01]  /*0360*/  MOV R0, UR8 ;  /* 0x0000000800007c02 */ /* 0x000fe20008000f00 */
[----:B------:R-:W-:-:S03]  /*0370*/  UIADD3.X UR7, UPT, UPT, UR23, UR7, URZ, UP2, !UPT ;  /* 0x0000000717077290 */ /* 0x000fc600097fe4ff */
[----:B------:R-:W3:Y:S01]  /*0380*/  F2I.FTZ.U32.TRUNC.NTZ R2, R2 ;  /* 0x0000000200027305 */ /* 0x000ee2000021f000 */
[----:B------:R-:W-:Y:S01]  /*0390*/  IABS R0, R0 ;  /* 0x0000000000007213 */ /* 0x000fe20000000000 */
[----:B0-----:R-:W-:Y:S02]  /*03a0*/  ULEA UR14, UP3, UR19, UR14, 0x2 ;  /* 0x0000000e130e7291 */ /* 0x001fe4000f8610ff */
[----:B------:R-:W-:Y:S01]  /*03b0*/  ULEA UR12, UP1, UR9, UR12, 0x2 ;  /* 0x0000000c090c7291 */ /* 0x000fe2000f8210ff */
[----:B------:R-:W-:Y:S01]  /*03c0*/  R2UR UR27, R0 ;  /* 0x00000000001b72ca */ /* 0x000fe200000e0000 */
[----:B------:R-:W-:Y:S02]  /*03d0*/  UIADD3.X UR18, UPT, UPT, UR23, UR25, URZ, UP0, !UPT ;  /* 0x0000001917127290 */ /* 0x000fe400087fe4ff */
[----:B------:R-:W-:Y:S02]  /*03e0*/  ULEA.HI.X UR19, UR19, UR15, UR7, 0x2, UP3 ;  /* 0x0000000f13137291 */ /* 0x000fe400098f1407 */
[----:B------:R-:W-:Y:S01]  /*03f0*/  ULEA.HI.X UR13, UR9, UR13, UR18, 0x2, UP1 ;  /* 0x0000000d090d7291 */ /* 0x000fe200088f1412 */
[----:B------:R-:W0:Y:S01]  /*0400*/  LDCU.64 UR10, c[0x0][0x3b0] ;  /* 0x00007600ff0a77ac */ /* 0x000e220008000a00 */
[----:B---3--:R-:W-:Y:S01]  /*0410*/  R2UR UR5, R2 ;  /* 0x00000000020572ca */ /* 0x008fe200000e0000 */
[----:B--2---:R-:W-:-:S02]  /*0420*/  USHF.R.U32.HI UR25, URZ, 0x1, UR17 ;  /* 0x00000001ff197899 */ /* 0x004fc40008011611 */
[----:B------:R-:W-:Y:S02]  /*0430*/  UISETP.NE.AND UP1, UPT, UR30, URZ, UPT ;  /* 0x000000ff1e00728c */ /* 0x000fe4000bf25270 */
[----:B------:R-:W-:-:S08]  /*0440*/  UIMAD UR25, UR25, UR6, URZ ;  /* 0x00000006191972a4 */ /* 0x000fd0000f8e02ff */
[----:B------:R-:W-:-:S04]  /*0450*/  UIADD3 UR26, UPT, UPT, URZ, -UR5, URZ ;  /* 0x80000005ff1a7290 */ /* 0x000fc8000fffe0ff */
[----:B------:R-:W-:-:S04]  /*0460*/  UIMAD UR26, UR26, UR31, URZ ;  /* 0x0000001f1a1a72a4 */ /* 0x000fc8000f8e02ff */
[----:B------:R-:W-:-:S04]  /*0470*/  UIMAD.WIDE.U32 UR4, UR5, UR26, UR4 ;  /* 0x0000001a050472a5 */ /* 0x000fc8000f8e0004 */
[----:B------:R-:W-:-:S07]  /*0480*/  UIMAD.WIDE.U32 UR4, UR5, UR27, URZ ;  /* 0x0000001b050472a5 */ /* 0x000fce000f8e00ff */
[----:B------:R-:W-:Y:S01]  /*0490*/  UMOV UR7, UR5 ;  /* 0x0000000500077c82 */ /* 0x000fe20008000000 */
[----:B-1----:R-:W-:Y:S02]  /*04a0*/  UIMAD.WIDE.U32 UR4, UR6, UR20, URZ ;  /* 0x00000014060472a5 */ /* 0x002fe4000f8e00ff */
[----:B------:R-:W-:Y:S02]  /*04b0*/  UIADD3 UR9, UPT, UPT, -UR7, URZ, URZ ;  /* 0x000000ff07097290 */ /* 0x000fe4000fffe1ff */
[----:B------:R-:W-:Y:S02]  /*04c0*/  UIMAD UR5, UR6, UR21, UR5 ;  /* 0x00000015060572a4 */ /* 0x000fe4000f8e0205 */
[----:B------:R-:W-:Y:S02]  /*04d0*/  UIMAD UR9, UR31, UR9, UR27 ;  /* 0x000000091f0972a4 */ /* 0x000fe4000f8e021b */
[----:B------:R-:W-:Y:S02]  /*04e0*/  UIMAD.WIDE.U32 UR4, UR8, UR32, UR4 ;  /* 0x00000020080472a5 */ /* 0x000fe4000f8e0004 */
[----:B------:R-:W-:-:S02]  /*04f0*/  UISETP.GT.U32.AND UP2, UPT, UR31, UR9, UPT ;  /* 0x000000091f00728c */ /* 0x000fc4000bf44070 */
[----:B0-----:R-:W-:Y:S02]  /*0500*/  UIMAD.WIDE.U32 UR20, UR6, UR10, URZ ;  /* 0x0000000a061472a5 */ /* 0x001fe4000f8e00ff */
[----:B------:R-:W-:Y:S02]  /*0510*/  USHF.R.U64 UR10, UR16, 0x1, UR17 ;  /* 0x00000001100a7899 */ /* 0x000fe40008001211 */
[----:B------:R-:W-:Y:S02]  /*0520*/  UIMAD UR17, UR8, UR33, UR5 ;  /* 0x00000021081172a4 */ /* 0x000fe4000f8e0205 */
[----:B------:R-:W-:Y:S01]  /*0530*/  ULOP3.LUT UR5, UR8, UR30, URZ, 0x3c, !UPT ;  /* 0x0000001e08057292 */ /* 0x000fe2000f8e3cff */
[----:B------:R-:W0:Y:S02]  /*0540*/  LDCU.64 UR26, c[0x0][0x3c8] ;  /* 0x00007900ff1a77ac */ /* 0x000e240008000a00 */
[----:B------:R-:W-:Y:S02]  /*0550*/  @!UP2 UIADD3 UR9, UPT, UPT, UR9, -UR31, URZ ;  /* 0x8000001f0909a290 */ /* 0x000fe4000fffe0ff */
[----:B------:R-:W-:-:S02]  /*0560*/  @!UP2 UIADD3 UR7, UPT, UPT, UR7, 0x1, URZ ;  /* 0x000000010707a890 */ /* 0x000fc4000fffe0ff */
[----:B------:R-:W-:Y:S02]  /*0570*/  UISETP.GE.U32.AND UP0, UPT, UR9, UR31, UPT ;  /* 0x0000001f0900728c */ /* 0x000fe4000bf06070 */
[----:B------:R-:W-:Y:S01]  /*0580*/  UISETP.GE.AND UP2, UPT, UR5, URZ, UPT ;  /* 0x000000ff0500728c */ /* 0x000fe2000bf46270 */
[----:B------:R-:W1:Y:S01]  /*0590*/  LDCU.64 UR32, c[0x0][0x4c0] ;  /* 0x00009800ff2077ac */ /* 0x000e620008000a00 */
[----:B------:R-:W-:Y:S02]  /*05a0*/  UIADD3 UR4, UP3, UPT, UR22, UR4, URZ ;  /* 0x0000000416047290 */ /* 0x000fe4000ff7e0ff */
[----:B------:R-:W-:-:S05]  /*05b0*/  UIMAD UR21, UR6, UR11, UR21 ;  /* 0x0000000b061572a4 */ /* 0x000fca000f8e0215 */
[----:B------:R-:W-:Y:S02]  /*05c0*/  @UP0 UIADD3 UR7, UPT, UPT, UR7, 0x1, URZ ;  /* 0x0000000107070890 */ /* 0x000fe4000fffe0ff */
[----:B------:R-:W-:Y:S02]  /*05d0*/  UISETP.NE.U32.AND UP0, UPT, UR36, URZ, UPT ;  /* 0x000000ff2400728c */ /* 0x000fe4000bf05070 */
[----:B------:R-:W-:Y:S02]  /*05e0*/  @!UP2 UIADD3 UR7, UPT, UPT, -UR7, URZ, URZ ;  /* 0x000000ff0707a290 */ /* 0x000fe4000fffe1ff */
[----:B------:R-:W-:Y:S02]  /*05f0*/  UISETP.NE.AND.EX UP0, UPT, UR37, URZ, UPT, UP0 ;  /* 0x000000ff2500728c */ /* 0x000fe4000bf05300 */
[----:B------:R-:W-:Y:S02]  /*0600*/  UIADD3.X UR17, UPT, UPT, UR23, UR17, URZ, UP3, !UPT ;  /* 0x0000001117117290 */ /* 0x000fe40009ffe4ff */
[----:B------:R-:W-:-:S02]  /*0610*/  ULEA UR18, UP2, UR4, UR34, 0x2 ;  /* 0x0000002204127291 */ /* 0x000fc4000f8410ff */
[----:B------:R-:W-:Y:S02]  /*0620*/  @!UP1 ULOP3.LUT UR7, URZ, UR30, URZ, 0x33, !UPT ;  /* 0x0000001eff079292 */ /* 0x000fe4000f8e33ff */
[----:B------:R-:W-:Y:S02]  /*0630*/  ULEA.HI.X UR17, UR4, UR35, UR17, 0x2, UP2 ;  /* 0x0000002304117291 */ /* 0x000fe400090f1411 */
[----:B------:R-:W-:Y:S02]  /*0640*/  USHF.R.S32.HI UR4, URZ, 0x1f, UR7 ;  /* 0x0000001fff047899 */ /* 0x000fe40008011407 */
[----:B0-----:R-:W-:Y:S02]  /*0650*/  UIMAD.WIDE.U32 UR20, UR7, UR26, UR20 ;  /* 0x0000001a071472a5 */ /* 0x001fe4000f8e0014 */
[----:B------:R-:W-:Y:S01]  /*0660*/  UIMAD UR5, UR4, UR26, URZ ;  /* 0x0000001a040572a4 */ /* 0x000fe2000f8e02ff */
[----:B------:R-:W0:Y:S01]  /*0670*/  @UP0 LDCU UR26, c[0x0][0x384] ;  /* 0x00007080ff1a07ac */ /* 0x000e220008000800 */
[----:B-1----:R-:W-:-:S02]  /*0680*/  UIMAD UR11, UR4, UR32, URZ ;  /* 0x00000020040b72a4 */ /* 0x002fc4000f8e02ff */
[----:B------:R-:W-:Y:S02]  /*0690*/  UIMAD UR9, UR7, UR27, UR5 ;  /* 0x0000001b070972a4 */ /* 0x000fe4000f8e0205 */
[----:B------:R-:W-:Y:S02]  /*06a0*/  UIMAD.WIDE.U32 UR4, UR7, UR32, URZ ;  /* 0x00000020070472a5 */ /* 0x000fe4000f8e00ff */
[----:B------:R-:W-:Y:S01]  /*06b0*/  UIMAD UR11, UR7, UR33, UR11 ;  /* 0x00000021070b72a4 */ /* 0x000fe2000f8e020b */
[----:B------:R-:W1:Y:S01]  /*06c0*/  LDCU.64 UR22, c[0x0][0x538] ;  /* 0x0000a700ff1677ac */ /* 0x000e620008000a00 */
[----:B------:R-:W-:Y:S01]  /*06d0*/  ULEA UR7, UR24, 0xfffff000, 0xc ;  /* 0xfffff00018077891 */ /* 0x000fe2000f8e60ff */
[----:B------:R-:W2:Y:S01]  /*06e0*/  @UP0 LDCU UR27, c[0x0][0x38c] ;  /* 0x00007180ff1b07ac */ /* 0x000ea20008000800 */
[----:B------:R-:W3:Y:S02]  /*06f0*/  LDCU.64 UR30, c[0x0][0x448] ;  /* 0x00008900ff1e77ac */ /* 0x000ee40008000a00 */
        /* <DEDUP_REMOVED lines=9> */
[----:B-1----:R-:W-:Y:S02]  /*0790*/  ULEA UR9, UP1, UR10, UR22, 0x3 ;  /* 0x000000160a097291 */ /* 0x002fe4000f8218ff */
[----:B--2---:R-:W-:Y:S02]  /*07a0*/  @UP0 UIMAD UR11, UR4, UR27, URZ ;  /* 0x0000001b040b02a4 */ /* 0x004fe4000f8e02ff */
[----:B---3--:R-:W-:Y:S02]  /*07b0*/  ULEA UR16, UP2, UR15, UR30, 0x2 ;  /* 0x0000001e0f107291 */ /* 0x008fe4000f8410ff */
        /* <DEDUP_REMOVED lines=10> */
[----:B----4-:R-:W-:Y:S11]  /*0860*/  BRA.U !UP0, `(.L_x_4532) ;  /* 0x0000009108c87547 */ /* 0x010ff6000b800000 */
[----:B------:R-:W0:Y:S01]  /*0870*/  S2R R2, SR_TID.X ;  /* 0x0000000000027919 */ /* 0x000e220000002100 */
[----:B------:R-:W1:Y:S01]  /*0880*/  LDCU UR11, c[0x0][0x394] ;  /* 0x00007280ff0b77ac */ /* 0x000e620008000800 */
[----:B------:R2:W-:Y:S04]  /*0890*/  STL [R1+0x10], RZ ;  /* 0x000010ff01007387 */ /* 0x0005e80000100800 */
[----:B------:R2:W-:Y:S01]  /*08a0*/  STL [R1+0x14], RZ ;  /* 0x000014ff01007387 */ /* 0x0005e20000100800 */
[C---:B0-----:R-:W-:Y:S02]  /*08b0*/  SHF.L.U32 R0, R2.reuse, 0x2, RZ ;  /* 0x0000000202007819 */ /* 0x041fe400000006ff */
[----:B------:R-:W-:Y:S02]  /*08c0*/  LOP3.LUT R36, R2, 0x1f, RZ, 0xc0, !PT ;  /* 0x0000001f02247812 */ /* 0x000fe400078ec0ff */
[----:B------:R-:W-:-:S02]  /*08d0*/  LOP3.LUT R5, R0, 0xf80, RZ, 0xc0, !PT ;  /* 0x00000f8000057812 */ /* 0x000fc400078ec0ff */
[----:B------:R-:W-:Y:S02]  /*08e0*/  LOP3.LUT R0, R2, 0x3e0, RZ, 0xc0, !PT ;  /* 0x000003e002007812 */ /* 0x000fe400078ec0ff */
[----:B------:R-:W-:-:S03]  /*08f0*/  LOP3.LUT R7, R5, R36, RZ, 0xfc, !PT ;  /* 0x0000002405077212 */ /* 0x000fc600078efcff */
[----:B-1----:R2:W-:Y:S04]  /*0900*/  STL [R1+0x18], R0 ;  /* 0x0000180001007387 */ /* 0x0025e80000100800 */
.L_x_4632:
[----:B------:R-:W-:Y:S01]  /*0910*/  BAR.SYNC.DEFER_BLOCKING 0x0 ;  /* 0x0000000000007b1d */ /* 0x000fe20000010000 */
[----:B0-----:R-:W-:Y:S02]  /*0920*/  MOV R2, UR12 ;  /* 0x0000000c00027c02 */ /* 0x001fe40008000f00 */
[----:B------:R-:W-:-:S03]  /*0930*/  MOV R3, UR13 ;  /* 0x0000000d00037c02 */ /* 0x000fc60008000f00 */
[----:B------:R-:W3:Y:S01]  /*0940*/  LDL R6, [R1+0x18] ;  /* 0x0000180001067983 */ /* 0x000ee20000100800 */
[----:B------:R-:W-:-:S05]  /*0950*/  IMAD.WIDE.U32 R2, R7, 0x10, R2 ;  /* 0x0000001007027825 */ /* 0x000fca00078e0002 */
[----:B------:R-:W4:Y:S04]  /*0960*/  LDG.E.128 R8, desc[UR28][R2.64] ;  /* 0x0000001c02087981 */ /* 0x000f28000c1e1d00 */
[----:B------:R-:W5:Y:S04]  /*0970*/  LDG.E.128 R12, desc[UR28][R2.64+0x200] ;  /* 0x0002001c020c7981 */ /* 0x000f68000c1e1d00 */
[----:B------:R-:W5:Y:S04]  /*0980*/  LDG.E.128 R16, desc[UR28][R2.64+0x400] ;  /* 0x0004001c02107981 */ /* 0x000f68000c1e1d00 */
[----:B------:R0:W5:Y:S01]  /*0990*/  LDG.E.128 R20, desc[UR28][R2.64+0x600] ;  /* 0x0006001c02147981 */ /* 0x000162000c1e1d00 */
[----:B------:R-:W1:Y:S01]  /*09a0*/  S2UR UR20, SR_CgaCtaId ;  /* 0x00000000001479c3 */ /* 0x000e620000008800 */
[----:B------:R-:W-:Y:S01]  /*09b0*/  UMOV UR8, 0x400 ;  /* 0x0000040000087882 */ /* 0x000fe20000000000 */
[----:B------:R-:W-:Y:S01]  /*09c0*/  MOV R4, UR14 ;  /* 0x0000000e00047c02 */ /* 0x000fe20008000f00 */
[----:B------:R-:W2:Y:S01]  /*09d0*/  S2R R37, SR_LANEID ;  /* 0x0000000000257919 */ /* 0x000ea20000000000 */
[----:B-1----:R-:W-:-:S06]  /*09e0*/  ULEA UR8, UR20, UR8, 0x18 ;  /* 0x0000000814087291 */ /* 0x002fcc000f8ec0ff */
[----:B------:R-:W-:Y:S02]  /*09f0*/  MOV R189, UR8 ;  /* 0x0000000800bd7c02 */ /* 0x000fe40008000f00 */
[----:B--2---:R-:W-:-:S03]  /*0a00*/  IADD3 R0, PT, PT, R5, R37, RZ ;  /* 0x0000002505007210 */ /* 0x004fc60007ffe0ff */
[----:B------:R-:W1:Y:S01]  /*0a10*/  LDCU UR8, c[0x0][0x38c] ;  /* 0x00007180ff0877ac */ /* 0x000e620008000800 */
[----:B------:R-:W-:Y:S02]  /*0a20*/  MOV R5, UR19 ;  /* 0x0000001300057c02 */ /* 0x000fe40008000f00 */
[----:B------:R-:W-:Y:S02]  /*0a30*/  LEA R241, R0, R189, 0x4 ;  /* 0x000000bd00f17211 */ /* 0x000fe400078e20ff */
[----:B------:R-:W2:Y:S01]  /*0a40*/  LDL.LU R0, [R1+0x14] ;  /* 0x0000140001007983 */ /* 0x000ea20000300800 */
[----:B0-----:R-:W-:Y:S01]  /*0a50*/  IMAD.WIDE.U32 R2, R7, 0x10, R4 ;  /* 0x0000001007027825 */ /* 0x001fe200078e0004 */
[----:B---3--:R-:W-:-:S04]  /*0a60*/  IADD3 R38, PT, PT, R6, R37, RZ ;  /* 0x0000002506267210 */ /* 0x008fc80007ffe0ff */
[----:B------:R-:W-:Y:S01]  /*0a70*/  LEA R240, R38, R189, 0x6 ;  /* 0x000000bd26f07211 */ /* 0x000fe200078e30ff */
[----:B----4-:R0:W-:Y:S04]  /*0a80*/  STS.128 [R241], R8 ;  /* 0x00000008f1007388 */ /* 0x0101e80000000c00 */
[----:B-----5:R3:W-:Y:S04]  /*0a90*/  STS.128 [R241+0x200], R12 ;  /* 0x0002000cf1007388 */ /* 0x0207e80000000c00 */
[----:B------:R-:W-:Y:S04]  /*0aa0*/  STS.128 [R241+0x400], R16 ;  /* 0x00040010f1007388 */ /* 0x000fe80000000c00 */
[----:B------:R4:W-:Y:S01]  /*0ab0*/  STS.128 [R241+0x600], R20 ;  /* 0x00060014f1007388 */ /* 0x0009e20000000c00 */
[----:B------:R-:W-:-:S03]  /*0ac0*/  NOP ;  /* 0x0000000000007918 */ /* 0x000fc60000000000 */
[----:B------:R-:W-:Y:S04]  /*0ad0*/  LDS.128 R116, [R240] ;  /* 0x00000000f0747984 */ /* 0x000fe80000000c00 */
[----:B------:R-:W-:Y:S04]  /*0ae0*/  LDS.128 R112, [R240+0x10] ;  /* 0x00001000f0707984 */ /* 0x000fe80000000c00 */
[----:B------:R-:W-:Y:S04]  /*0af0*/  LDS.128 R108, [R240+0x20] ;  /* 0x00002000f06c7984 */ /* 0x000fe80000000c00 */
[----:B------:R-:W-:Y:S01]  /*0b00*/  LDS.128 R104, [R240+0x30] ;  /* 0x00003000f0687984 */ /* 0x000fe20000000c00 */
[----:B------:R-:W-:Y:S06]  /*0b10*/  BAR.SYNC.DEFER_BLOCKING 0x0 ;  /* 0x0000000000007b1d */ /* 0x000fec0000010000 */
[----:B0-----:R-:W5:Y:S04]  /*0b20*/  LDG.E.128 R8, desc[UR28][R2.64] ;  /* 0x0000001c02087981 */ /* 0x001f68000c1e1d00 */
[----:B---3--:R-:W3:Y:S04]  /*0b30*/  LDG.E.128 R12, desc[UR28][R2.64+0x200] ;  /* 0x0002001c020c7981 */ /* 0x008ee8000c1e1d00 */
[----:B----4-:R-:W4:Y:S04]  /*0b40*/  LDG.E.128 R20, desc[UR28][R2.64+0x400] ;  /* 0x0004001c02147981 */ /* 0x010f28000c1e1d00 */
[----:B------:R-:W2:Y:S01]  /*0b50*/  LDG.E.128 R24, desc[UR28][R2.64+0x600] ;  /* 0x0006001c02187981 */ /* 0x000ea2000c1e1d00 */
[----:B------:R-:W-:-:S02]  /*0b60*/  MOV R4, UR18 ;  /* 0x0000001200047c02 */ /* 0x000fc40008000f00 */
[----:B------:R-:W-:-:S03]  /*0b70*/  MOV R5, UR17 ;  /* 0x0000001100057c02 */ /* 0x000fc60008000f00 */
[----:B------:R-:W-:Y:S01]  /*0b80*/  IMAD.WIDE.U32 R4, R7, 0x10, R4 ;  /* 0x0000001007047825 */ /* 0x000fe200078e0004 */
        /* <DEDUP_REMOVED lines=10> */
[----:B------:R-:W2:Y:S04]  /*0c30*/  LDG.E.128 R52, desc[UR28][R4.64] ;  /* 0x0000001c04347981 */ /* 0x000ea8000c1e1d00 */
[----:B0-----:R-:W4:Y:S04]  /*0c40*/  LDG.E.128 R8, desc[UR28][R4.64+0x200] ;  /* 0x0002001c04087981 */ /* 0x001f28000c1e1d00 */
[----:B---3--:R-:W3:Y:S04]  /*0c50*/  LDG.E.128 R12, desc[UR28][R4.64+0x400] ;  /* 0x0004001c040c7981 */ /* 0x008ee8000c1e1d00 */
[----:B------:R-:W5:Y:S01]  /*0c60*/  LDG.E.128 R56, desc[UR28][R4.64+0x600] ;  /* 0x0006001c04387981 */ /* 0x000f62000c1e1d00 */
[----:B-1----:R-:W-:Y:S01]  /*0c70*/  UISETP.GE.AND UP0, UPT, UR8, 0x1, UPT ;  /* 0x000000010800788c */ /* 0x002fe2000bf06270 */
        /* <DEDUP_REMOVED lines=9> */
[----:B----4-:R-:W-:Y:S04]  /*0d10*/  STS.128 [R241+0x200], R8 ;  /* 0x00020008f1007388 */ /* 0x010fe80000000c00 */
[----:B---3--:R-:W-:Y:S04]  /*0d20*/  STS.128 [R241+0x400], R12 ;  /* 0x0004000cf1007388 */ /* 0x008fe80000000c00 */
[----:B-----5:R-:W-:Y:S01]  /*0d30*/  STS.128 [R241+0x600], R56 ;  /* 0x00060038f1007388 */ /* 0x020fe20000000c00 */
[----:B------:R-:W-:-:S03]  /*0d40*/  NOP ;  /* 0x0000000000007918 */ /* 0x000fc60000000000 */
[----:B------:R-:W0:Y:S04]  /*0d50*/  LDS.128 R20, [R240] ;  /* 0x00000000f0147984 */ /* 0x000e280000000c00 */
[----:B------:R-:W1:Y:S04]  /*0d60*/  LDS.128 R24, [R240+0x10] ;  /* 0x00001000f0187984 */ /* 0x000e680000000c00 */
[----:B------:R-:W2:Y:S04]  /*0d70*/  LDS.128 R28, [R240+0x20] ;  /* 0x00002000f01c7984 */ /* 0x000ea80000000c00 */
[----:B------:R-:W3:Y:S01]  /*0d80*/  LDS.128 R32, [R240+0x30] ;  /* 0x00003000f0207984 */ /* 0x000ee20000000c00 */
[----:B0-----:R-:W-:-:S04]  /*0d90*/  FFMA.FTZ R0, R116, R20, R0 ;  /* 0x0000001474007223 */ /* 0x001fc80000010000 */
[----:B------:R-:W-:-:S04]  /*0da0*/  FFMA.FTZ R3, R117, R21, R0 ;  /* 0x0000001575037223 */ /* 0x000fc80000010000 */
[----:B------:R-:W-:-:S04]  /*0db0*/  FFMA.FTZ R0, R118, R22, R3 ;  /* 0x0000001676007223 */ /* 0x000fc80000010003 */
[----:B------:R-:W-:-:S04]  /*0dc0*/  FFMA.FTZ R3, R119, R23, R0 ;  /* 0x0000001777037223 */ /* 0x000fc80000010000 */
[----:B-1----:R-:W-:-:S04]  /*0dd0*/  FFMA.FTZ R0, R112, R24, R3 ;  /* 0x0000001870007223 */ /* 0x002fc80000010003 */
[----:B------:R-:W-:-:S04]  /*0de0*/  FFMA.FTZ R3, R113, R25, R0 ;  /* 0x0000001971037223 */ /* 0x000fc80000010000 */
[----:B------:R-:W-:-:S04]  /*0df0*/  FFMA.FTZ R0, R114, R26, R3 ;  /* 0x0000001a72007223 */ /* 0x000fc80000010003 */
[----:B------:R-:W-:-:S04]  /*0e00*/  FFMA.FTZ R3, R115, R27, R0 ;  /* 0x0000001b73037223 */ /* 0x000fc80000010000 */
[----:B--2---:R-:W-:-:S04]  /*0e10*/  FFMA.FTZ R0, R108, R28, R3 ;  /* 0x0000001c6c007223 */ /* 0x004fc80000010003 */
[----:B------:R-:W-:-:S04]  /*0e20*/  FFMA.FTZ R3, R109, R29, R0 ;  /* 0x0000001d6d037223 */ /* 0x000fc80000010000 */
[----:B------:R-:W-:-:S04]  /*0e30*/  FFMA.FTZ R0, R110, R30, R3 ;  /* 0x0000001e6e007223 */ /* 0x000fc80000010003 */
[----:B------:R-:W-:-:S04]  /*0e40*/  FFMA.FTZ R3, R111, R31, R0 ;  /* 0x0000001f6f037223 */ /* 0x000fc80000010000 */
[----:B---3--:R-:W-:-:S04]  /*0e50*/  FFMA.FTZ R0, R104, R32, R3 ;  /* 0x0000002068007223 */ /* 0x008fc80000010003 */
[----:B------:R-:W-:-:S04]  /*0e60*/  FFMA.FTZ R3, R105, R33, R0 ;  /* 0x0000002169037223 */ /* 0x000fc80000010000 */
[----:B------:R-:W-:-:S04]  /*0e70*/  FFMA.FTZ R0, R106, R34, R3 ;  /* 0x000000226a007223 */ /* 0x000fc80000010003 */
[----:B------:R-:W-:-:S05]  /*0e80*/  FFMA.FTZ R0, R107, R35, R0 ;  /* 0x000000236b007223 */ /* 0x000fca0000010000 */
        /* <DEDUP_REMOVED lines=19> */
[----:B------:R-:W0:Y:S01]  /*0fc0*/  S2R R190, SR_TID.X ;  /* 0x0000000000be7919 */ /* 0x000e220000002100 */
[----:B------:R-:W-:Y:S01]  /*0fd0*/  FADD.FTZ R14, R16, UR6 ;  /* 0x00000006100e7e21 */ /* 0x000fe20008010000 */
[----:B------:R-:W-:Y:S01]  /*0fe0*/  FADD.FTZ R16, R18, UR6 ;  /* 0x0000000612107e21 */ /* 0x000fe20008010000 */
[----:B------:R-:W-:Y:S01]  /*0ff0*/  FADD.FTZ R18, R21, R21 ;  /* 0x0000001515127221 */ /* 0x000fe20000010000 */
[----:B------:R-:W-:Y:S01]  /*1000*/  FADD.FTZ R21, R24, R24 ;  /* 0x0000001818157221 */ /* 0x000fe20000010000 */
[----:B------:R-:W-:Y:S01]  /*1010*/  FADD.FTZ R24, R27, R27 ;  /* 0x0000001b1b187221 */ /* 0x000fe20000010000 */
[----:B------:R-:W-:Y:S01]  /*1020*/  FADD.FTZ R27, R30, R30 ;  /* 0x0000001e1e1b7221 */ /* 0x000fe20000010000 */
[----:B------:R-:W-:Y:S01]  /*1030*/  FADD.FTZ R15, R17, UR6 ;  /* 0x00000006110f7e21 */ /* 0x000fe20008010000 */
[----:B------:R-:W-:Y:S01]  /*1040*/  FADD.FTZ R30, R33, R33 ;  /* 0x00000021211e7221 */ /* 0x000fe20000010000 */
[----:B------:R-:W-:Y:S01]  /*1050*/  FADD.FTZ R17, R19, UR6 ;  /* 0x0000000613117e21 */ /* 0x000fe20008010000 */
[----:B------:R-:W-:Y:S01]  /*1060*/  FADD.FTZ R19, R22, R22 ;  /* 0x0000001616137221 */ /* 0x000fe20000010000 */
[----:B------:R-:W-:Y:S01]  /*1070*/  FADD.FTZ R22, R25, R25 ;  /* 0x0000001919167221 */ /* 0x000fe20000010000 */
[----:B------:R-:W-:Y:S01]  /*1080*/  FADD.FTZ R25, R28, R28 ;  /* 0x0000001c1c197221 */ /* 0x000fe20000010000 */
[----:B------:R-:W-:Y:S01]  /*1090*/  FADD.FTZ R28, R31, R31 ;  /* 0x0000001f1f1c7221 */ /* 0x000fe20000010000 */
[----:B------:R-:W-:Y:S01]  /*10a0*/  UISETP.NE.AND UP0, UPT, UR11, 0x1, UPT ;  /* 0x000000010b00788c */ /* 0x000fe2000bf05270 */
[----:B------:R-:W-:Y:S01]  /*10b0*/  FADD.FTZ R31, R34, R34 ;  /* 0x00000022221f7221 */ /* 0x000fe20000010000 */
[----:B------:R-:W-:Y:S01]  /*10c0*/  FADD.FTZ R0, R20, R20 ;  /* 0x0000001414007221 */ /* 0x000fe20000010000 */
[----:B------:R-:W-:Y:S01]  /*10d0*/  SHF.L.U32 R38, R38, 0x3, RZ ;  /* 0x0000000326267819 */ /* 0x000fe200000006ff */
[----:B------:R-:W-:Y:S01]  /*10e0*/  FADD.FTZ R20, R23, R23 ;  /* 0x0000001717147221 */ /* 0x000fe20000010000 */
[----:B------:R-:W-:Y:S01]  /*10f0*/  FADD.FTZ R23, R26, R26 ;  /* 0x0000001a1a177221 */ /* 0x000fe20000010000 */
[----:B------:R-:W-:Y:S01]  /*1100*/  PLOP3.LUT P1, PT, PT, PT, UP0, 0x80, 0x8 ;  /* 0x000000000008781c */ /* 0x000fe20003f2f008 */
[----:B------:R-:W-:Y:S01]  /*1110*/  FADD.FTZ R12, R50, UR6 ;  /* 0x00000006320c7e21 */ /* 0x000fe20008010000 */
[----:B------:R-:W-:Y:S01]  /*1120*/  FADD.FTZ R26, R29, R29 ;  /* 0x0000001d1d1a7221 */ /* 0x000fe20000010000 */
[----:B------:R-:W-:Y:S01]  /*1130*/  FADD.FTZ R29, R32, R32 ;  /* 0x00000020201d7221 */ /* 0x000fe20000010000 */
[----:B------:R-:W-:Y:S01]  /*1140*/  LEA.HI.SX32 R50, R38, R38, 0x1b ;  /* 0x0000002626327211 */ /* 0x000fe200078fdaff */
[----:B------:R-:W-:Y:S01]  /*1150*/  FADD.FTZ R32, R35, R35 ;  /* 0x0000002323207221 */ /* 0x000fe20000010000 */
[----:B------:R-:W-:Y:S01]  /*1160*/  ISETP.EQ.AND P1, PT, R36, RZ, P1 ;  /* 0x000000ff2400720c */ /* 0x000fe20000f22270 */
[----:B------:R-:W1:Y:S01]  /*1170*/  S2UR UR8, SR_CTAID.Y ;  /* 0x00000000000879c3 */ /* 0x000e620000002600 */
[----:B------:R-:W1:Y:S01]  /*1180*/  LDCU.64 UR24, c[0x0][0x3a0] ;  /* 0x00007400ff1877ac */ /* 0x000e620008000a00 */
[----:B------:R-:W-:Y:S01]  /*1190*/  FADD.FTZ R2, R40, UR6 ;  /* 0x0000000628027e21 */ /* 0x000fe20008010000 */
[----:B------:R-:W-:Y:S01]  /*11a0*/  FADD.FTZ R4, R42, UR6 ;  /* 0x000000062a047e21 */ /* 0x000fe20008010000 */
[----:B------:R-:W-:Y:S01]  /*11b0*/  FADD.FTZ R6, R44, UR6 ;  /* 0x000000062c067e21 */ /* 0x000fe20008010000 */
[C---:B0-----:R-:W-:Y:S01]  /*11c0*/  SHF.L.U32 R33, R190.reuse, 0x2, RZ ;  /* 0x00000002be217819 */ /* 0x041fe200000006ff */
[----:B------:R-:W0:Y:S01]  /*11d0*/  LDCU.64 UR26, c[0x0][0x3d8] ;  /* 0x00007b00ff1a77ac */ /* 0x000e220008000a00 */
[----:B------:R-:W-:Y:S01]  /*11e0*/  LOP3.LUT R34, R190, 0x3e0, RZ, 0xc0, !PT ;  /* 0x000003e0be227812 */ /* 0x000fe200078ec0ff */
[----:B------:R-:W-:Y:S01]  /*11f0*/  FADD.FTZ R8, R46, UR6 ;  /* 0x000000062e087e21 */ /* 0x000fe20008010000 */
[----:B------:R-:W-:Y:S01]  /*1200*/  LOP3.LUT R33, R33, 0xf80, RZ, 0xc0, !PT ;  /* 0x00000f8021217812 */ /* 0x000fe200078ec0ff */
[----:B------:R-:W-:Y:S01]  /*1210*/  FADD.FTZ R10, R48, UR6 ;  /* 0x00000006300a7e21 */ /* 0x000fe20008010000 */
[C---:B------:R-:W-:Y:S01]  /*1220*/  SHF.L.U32 R35, R190.reuse, 0x3, RZ ;  /* 0x00000003be237819 */ /* 0x040fe200000006ff */
[----:B------:R2:W-:Y:S01]  /*1230*/  STL [R1+0x18], R34 ;  /* 0x0000182201007387 */ /* 0x0005e20000100800 */
[----:B------:R-:W-:Y:S01]  /*1240*/  IADD3 R33, PT, PT, R33, R37, R33 ;  /* 0x0000002521217210 */ /* 0x000fe20007ffe021 */
[----:B------:R-:W-:Y:S01]  /*1250*/  HFMA2 R103, -RZ, RZ, 0, 0 ;  /* 0x00000000ff677431 */ /* 0x000fe200000001ff */
[----:B------:R-:W-:Y:S01]  /*1260*/  LOP3.LUT R184, R190, 0x1f, RZ, 0xc0, !PT ;  /* 0x0000001fbeb87812 */ /* 0x000fe200078ec0ff */
[----:B------:R-:W-:Y:S01]  /*1270*/  FADD.FTZ R3, R41, UR6 ;  /* 0x0000000629037e21 */ /* 0x000fe20008010000 */
[----:B------:R-:W-:Y:S01]  /*1280*/  IADD3 R38, PT, PT, R33, 0x40, RZ ;  /* 0x0000004021267810 */ /* 0x000fe20007ffe0ff */
[----:B------:R-:W-:Y:S01]  /*1290*/  FADD.FTZ R5, R43, UR6 ;  /* 0x000000062b057e21 */ /* 0x000fe20008010000 */
[----:B------:R-:W-:Y:S01]  /*12a0*/  LOP3.LUT R39, R184, 0x1f00, R35, 0xf8, !PT ;  /* 0x00001f00b8277812 */ /* 0x000fe200078ef823 */
[----:B------:R-:W-:Y:S01]  /*12b0*/  FADD.FTZ R7, R45, UR6 ;  /* 0x000000062d077e21 */ /* 0x000fe20008010000 */
[-C--:B------:R-:W-:Y:S01]  /*12c0*/  LEA.HI.SX32 R38, R38, R33.reuse, 0x1b ;  /* 0x0000002126267211 */ /* 0x080fe200078fdaff */
[----:B------:R-:W-:Y:S01]  /*12d0*/  FADD.FTZ R9, R47, UR6 ;  /* 0x000000062f097e21 */ /* 0x000fe20008010000 */
[C---:B--2---:R-:W-:Y:S01]  /*12e0*/  IADD3 R34, PT, PT, R33.reuse, 0x20, RZ ;  /* 0x0000002021227810 */ /* 0x044fe20007ffe0ff */
[----:B------:R2:W-:Y:S01]  /*12f0*/  STL [R1+0xc], R39 ;  /* 0x00000c2701007387 */ /* 0x0005e20000100800 */
[C---:B------:R-:W-:Y:S01]  /*1300*/  IADD3 R40, PT, PT, R33.reuse, 0x60, RZ ;  /* 0x0000006021287810 */ /* 0x040fe20007ffe0ff */
[----:B-1----:R-:W-:Y:S01]  /*1310*/  UIMAD.WIDE.U32 UR20, UR8, UR24, URZ ;  /* 0x00000018081472a5 */ /* 0x002fe2000f8e00ff */
[-C--:B------:R-:W-:Y:S01]  /*1320*/  LEA.HI.SX32 R36, R34, R33.reuse, 0x1b ;  /* 0x0000002122247211 */ /* 0x080fe200078fdaff */
[----:B0-----:R-:W-:Y:S01]  /*1330*/  UIMAD.WIDE.U32 UR22, UR8, UR26, URZ ;  /* 0x0000001a081672a5 */ /* 0x001fe2000f8e00ff */
[----:B------:R-:W-:Y:S01]  /*1340*/  LEA.HI.SX32 R34, R33, R33, 0x1b ;  /* 0x0000002121227211 */ /* 0x000fe200078fdaff */
[----:B------:R-:W-:Y:S01]  /*1350*/  FADD.FTZ R11, R49, UR6 ;  /* 0x00000006310b7e21 */ /* 0x000fe20008010000 */
[-C--:B------:R-:W-:Y:S01]  /*1360*/  LEA R35, R36, R189.reuse, 0x4 ;  /* 0x000000bd24237211 */ /* 0x080fe200078e20ff */
[----:B------:R-:W-:Y:S01]  /*1370*/  FADD.FTZ R13, R51, UR6 ;  /* 0x00000006330d7e21 */ /* 0x000fe20008010000 */
[-C--:B------:R-:W-:Y:S01]  /*1380*/  LEA R37, R34, R189.reuse, 0x4 ;  /* 0x000000bd22257211 */ /* 0x080fe200078e20ff */
[----:B------:R-:W-:Y:S01]  /*1390*/  UIMAD UR25, UR8, UR25, UR21 ;  /* 0x00000019081972a4 */ /* 0x000fe2000f8e0215 */
[----:B------:R-:W-:Y:S01]  /*13a0*/  LEA R34, R38, R189, 0x4 ;  /* 0x000000bd26227211 */ /* 0x000fe200078e20ff */
[----:B------:R-:W-:Y:S01]  /*13b0*/  UIMAD UR27, UR8, UR27, UR23 ;  /* 0x0000001b081b72a4 */ /* 0x000fe2000f8e0217 */
[C---:B------:R-:W-:Y:S01]  /*13c0*/  IADD3 R42, PT, PT, R33.reuse, 0x80, RZ ;  /* 0x00000080212a7810 */ /* 0x040fe20007ffe0ff */
[----:B------:R2:W-:Y:S01]  /*13d0*/  STL [R1+0x8], R37 ;  /* 0x0000082501007387 */ /* 0x0005e20000100800 */
[C---:B------:R-:W-:Y:S01]  /*13e0*/  IADD3 R44, PT, PT, R33.reuse, 0xa0, RZ ;  /* 0x000000a0212c7810 */ /* 0x040fe20007ffe0ff */
[----:B------:R-:W0:Y:S01]  /*13f0*/  LDCU UR44, c[0x0][0x394] ;  /* 0x00007280ff2c77ac */ /* 0x000e220008000800 */
[C---:B------:R-:W-:Y:S01]  /*1400*/  IADD3 R46, PT, PT, R33.reuse, 0xc0, RZ ;  /* 0x000000c0212e7810 */ /* 0x040fe20007ffe0ff */
[----:B------:R2:W-:Y:S01]  /*1410*/  STL [R1+0x4], R35 ;  /* 0x0000042301007387 */ /* 0x0005e20000100800 */
[----:B------:R-:W-:Y:S01]  /*1420*/  IADD3 R48, PT, PT, R33, 0xe0, RZ ;  /* 0x000000e021307810 */ /* 0x000fe20007ffe0ff */
[----:B------:R-:W1:Y:S01]  /*1430*/  LDCU UR45, c[0x0][0x38c] ;  /* 0x00007180ff2d77ac */ /* 0x000e620008000800 */
[-C--:B------:R-:W-:Y:S01]  /*1440*/  LEA.HI.SX32 R40, R40, R33.reuse, 0x1b ;  /* 0x0000002128287211 */ /* 0x080fe200078fdaff */
[----:B------:R2:W-:Y:S01]  /*1450*/  STL [R1], R34 ;  /* 0x0000002201007387 */ /* 0x0005e20000100800 */
[-C--:B------:R-:W-:Y:S01]  /*1460*/  LEA.HI.SX32 R42, R42, R33.reuse, 0x1b ;  /* 0x000000212a2a7211 */ /* 0x080fe200078fdaff */
[----:B------:R-:W3:Y:S01]  /*1470*/  LDCU.64 UR32, c[0x0][0x3c0] ;  /* 0x00007800ff2077ac */ /* 0x000ee20008000a00 */
[----:B------:R-:W-:-:S02]  /*1480*/  LEA.HI.SX32 R44, R44, R33, 0x1b ;  /* 0x000000212c2c7211 */ /* 0x000fc400078fdaff */
[-C--:B------:R-:W-:Y:S01]  /*1490*/  LEA.HI.SX32 R46, R46, R33.reuse, 0x1b ;  /* 0x000000212e2e7211 */ /* 0x080fe200078fdaff */
[----:B------:R-:W4:Y:S01]  /*14a0*/  LDCU.64 UR34, c[0x0][0x440] ;  /* 0x00008800ff2277ac */ /* 0x000f220008000a00 */
[----:B------:R-:W-:Y:S02]  /*14b0*/  LEA.HI.SX32 R48, R48, R33, 0x1b ;  /* 0x0000002130307211 */ /* 0x000fe400078fdaff */
[C---:B------:R-:W-:Y:S01]  /*14c0*/  ISETP.NE.AND P2, PT, R190.reuse, 0x7f, PT ;  /* 0x0000007fbe00780c */ /* 0x040fe20003f45270 */
[----:B------:R-:W0:Y:S01]  /*14d0*/  LDCU.64 UR36, c[0x0][0x3a8] ;  /* 0x00007500ff2477ac */ /* 0x000e220008000a00 */
[C---:B------:R-:W-:Y:S02]  /*14e0*/  ISETP.NE.AND P0, PT, R190.reuse, RZ, PT ;  /* 0x000000ffbe00720c */ /* 0x040fe40003f05270 */
[----:B------:R-:W-:Y:S01]  /*14f0*/  IADD3 R135, PT, PT, R190, 0x200, RZ ;  /* 0x00000200be877810 */ /* 0x000fe20007ffe0ff */
[----:B------:R-:W0:Y:S01]  /*1500*/  LDCU.64 UR38, c[0x0][0x450] ;  /* 0x00008a00ff2677ac */ /* 0x000e220008000a00 */
[----:B------:R-:W-:-:S02]  /*1510*/  LEA R33, R50, R189, 0x4 ;  /* 0x000000bd32217211 */ /* 0x000fc400078e20ff */
[-C--:B------:R-:W-:Y:S01]  /*1520*/  LEA R250, R40, R189.reuse, 0x4 ;  /* 0x000000bd28fa7211 */ /* 0x080fe200078e20ff */
[----:B------:R-:W0:Y:S01]  /*1530*/  LDCU.64 UR40, c[0x0][0x3e0] ;  /* 0x00007c00ff2877ac */ /* 0x000e220008000a00 */
[-C--:B------:R-:W-:Y:S02]  /*1540*/  LEA R249, R42, R189.reuse, 0x4 ;  /* 0x000000bd2af97211 */ /* 0x080fe400078e20ff */
[-C--:B------:R-:W-:Y:S01]  /*1550*/  LEA R244, R44, R189.reuse, 0x4 ;  /* 0x000000bd2cf47211 */ /* 0x080fe200078e20ff */
[----:B------:R-:W0:Y:S01]  /*1560*/  LDCU.64 UR42, c[0x0][0x4d0] ;  /* 0x00009a00ff2a77ac */ /* 0x000e220008000a00 */
[-C--:B------:R-:W-:Y:S02]  /*1570*/  LEA R243, R46, R189.reuse, 0x4 ;  /* 0x000000bd2ef37211 */ /* 0x080fe400078e20ff */
[----:B------:R-:W-:Y:S01]  /*1580*/  LEA R242, R48, R189, 0x4 ;  /* 0x000000bd30f27211 */ /* 0x000fe200078e20ff */
[----:B-1234-:R-:W-:-:S06]  /*1590*/  UMOV UR8, URZ ;  /* 0x000000ff00087c82 */ /* 0x01efcc0008000000 */
.L_x_4631:
[----:B0-2---:R-:W2:Y:S01]  /*15a0*/  LDL R34, [R1+0xc] ;  /* 0x00000c0001227983 */ /* 0x005ea20000100800 */
[----:B------:R-:W-:-:S03]  /*15b0*/  UIMAD.WIDE.U32 UR30, UR8, UR32, URZ ;  /* 0x00000020081e72a5 */ /* 0x000fc6000f8e00ff */
[----:B---3--:R-:W3:Y:S01]  /*15c0*/  LDL R120, [R1+0x8] ;  /* 0x0000080001787983 */ /* 0x008ee20000100800 */
[----:B------:R-:W-:Y:S02]  /*15d0*/  UIMAD UR24, UR8, UR33, UR31 ;  /* 0x00000021081872a4 */ /* 0x000fe4000f8e021f */
[----:B------:R-:W-:Y:S01]  /*15e0*/  ULEA UR26, UP0, UR30, UR16, 0x2 ;  /* 0x000000101e1a7291 */ /* 0x000fe2000f8010ff */
[----:B----4-:R-:W4:Y:S03]  /*15f0*/  LDL R71, [R1+0x4] ;  /* 0x0000040001477983 */ /* 0x010f260000100800 */
[----:B------:R-:W-:Y:S01]  /*1600*/  ULEA.HI.X UR30, UR30, UR15, UR24, 0x2, UP0 ;  /* 0x0000000f1e1e7291 */ /* 0x000fe200080f1418 */
[----:B------:R-:W5:Y:S01]  /*1610*/  LDL R70, [R1] ;  /* 0x0000000001467983 */ /* 0x000f620000100800 */
[----:B------:R-:W-:-:S04]  /*1620*/  MOV R68, UR26 ;  /* 0x0000001a00447c02 */ /* 0x000fc80008000f00 */
[----:B------:R-:W-:Y:S01]  /*1630*/  MOV R69, UR30 ;  /* 0x0000001e00457c02 */ /* 0x000fe20008000f00 */
[----:B------:R-:W-:Y:S02]  /*1640*/  UMOV UR24, UR20 ;  /* 0x0000001400187c82 */ /* 0x000fe40008000000 */
[----:B0-----:R-:W-:-:S04]  /*1650*/  UIMAD.WIDE.U32 UR30, UR8, UR36, UR24 ;  /* 0x00000024081e72a5 */ /* 0x001fc8000f8e0018 */
[----:B------:R-:W-:Y:S02]  /*1660*/  UIMAD UR24, UR8, UR37, UR31 ;  /* 0x00000025081872a4 */ /* 0x000fe4000f8e021f */
[----:B------:R-:W-:-:S04]  /*1670*/  ULEA UR26, UP0, UR30, UR34, 0x3 ;  /* 0x000000221e1a7291 */ /* 0x000fc8000f8018ff */
[----:B------:R-:W-:-:S06]  /*1680*/  ULEA.HI.X UR30, UR30, UR35, UR24, 0x3, UP0 ;  /* 0x000000231e1e7291 */ /* 0x000fcc00080f1c18 */
[----:B------:R-:W-:Y:S01]  /*1690*/  MOV R35, UR30 ;  /* 0x0000001e00237c02 */ /* 0x000fe20008000f00 */
[----:B--2---:R-:W-:-:S05]  /*16a0*/  IMAD.WIDE.U32 R68, R34, 0x10, R68 ;  /* 0x0000001022447825 */ /* 0x004fca00078e0044 */
[----:B------:R-:W3:Y:S04]  /*16b0*/  LDG.E.128 R36, desc[UR28][R68.64] ;  /* 0x0000001c44247981 */ /* 0x000ee8000c1e1d00 */
[----:B------:R-:W4:Y:S04]  /*16c0*/  LDG.E.128 R40, desc[UR28][R68.64+0x200] ;  /* 0x0002001c44287981 */ /* 0x000f28000c1e1d00 */
[----:B-1----:R-:W5:Y:S04]  /*16d0*/  LDG.E.128 R44, desc[UR28][R68.64+0x400] ;  /* 0x0004001c442c7981 */ /* 0x002f68000c1e1d00 */
[----:B------:R-:W2:Y:S04]  /*16e0*/  LDG.E.128 R48, desc[UR28][R68.64+0x600] ;  /* 0x0006001c44307981 */ /* 0x000ea8000c1e1d00 */
[----:B------:R-:W2:Y:S04]  /*16f0*/  LDG.E.128 R52, desc[UR28][R68.64+0x800] ;  /* 0x0008001c44347981 */ /* 0x000ea8000c1e1d00 */
[----:B------:R-:W2:Y:S04]  /*1700*/  LDG.E.128 R56, desc[UR28][R68.64+0xa00] ;  /* 0x000a001c44387981 */ /* 0x000ea8000c1e1d00 */
[----:B------:R-:W2:Y:S04]  /*1710*/  LDG.E.128 R60, desc[UR28][R68.64+0xc00] ;  /* 0x000c001c443c7981 */ /* 0x000ea8000c1e1d00 */
[----:B------:R-:W2:Y:S01]  /*1720*/  LDG.E.128 R64, desc[UR28][R68.64+0xe00] ;  /* 0x000e001c44407981 */ /* 0x000ea2000c1e1d00 */
[----:B------:R-:W-:-:S06]  /*1730*/  MOV R34, UR26 ;  /* 0x0000001a00227c02 */ /* 0x000fcc0008000f00 */
[----:B------:R-:W2:Y:S01]  /*1740*/  LDG.E.64 R34, desc[UR28][R34.64] ;  /* 0x0000001c22227981 */ /* 0x000ea2000c1e1b00 */
[----:B------:R-:W-:Y:S02]  /*1750*/  UMOV UR26, UR22 ;  /* 0x00000016001a7c82 */ /* 0x000fe40008000000 */
[----:B------:R-:W-:-:S04]  /*1760*/  UIMAD.WIDE.U32 UR30, UR8, UR40, UR26 ;  /* 0x00000028081e72a5 */ /* 0x000fc8000f8e001a */
[----:B------:R-:W-:Y:S02]  /*1770*/  UIMAD UR24, UR8, UR41, UR31 ;  /* 0x00000029081872a4 */ /* 0x000fe4000f8e021f */
[----:B------:R-:W-:-:S04]  /*1780*/  ULEA UR26, UP0, UR30, UR38, 0x3 ;  /* 0x000000261e1a7291 */ /* 0x000fc8000f8018ff */
[----:B------:R-:W-:-:S06]  /*1790*/  ULEA.HI.X UR30, UR30, UR39, UR24, 0x3, UP0 ;  /* 0x000000271e1e7291 */ /* 0x000fcc00080f1c18 */
[----:B------:R-:W-:Y:S01]  /*17a0*/  MOV R121, UR30 ;  /* 0x0000001e00797c02 */ /* 0x000fe20008000f00 */
[----:B---3--:R0:W-:Y:S04]  /*17b0*/  STS.128 [R120], R36 ;  /* 0x0000002478007388 */ /* 0x0081e80000000c00 */
[----:B----4-:R1:W-:Y:S04]  /*17c0*/  STS.128 [R71+0x200], R40 ;  /* 0x0002002847007388 */ /* 0x0103e80000000c00 */
[----:B-----5:R3:W-:Y:S04]  /*17d0*/  STS.128 [R70+0x400], R44 ;  /* 0x0004002c46007388 */ /* 0x0207e80000000c00 */
[----:B--2---:R2:W-:Y:S01]  /*17e0*/  STS.128 [R250+0x600], R48 ;  /* 0x00060030fa007388 */ /* 0x0045e20000000c00 */
[----:B0-----:R-:W-:-:S03]  /*17f0*/  MOV R120, UR26 ;  /* 0x0000001a00787c02 */ /* 0x001fc60008000f00 */
[----:B------:R0:W-:Y:S04]  /*1800*/  STS.128 [R249+0x800], R52 ;  /* 0x00080034f9007388 */ /* 0x0001e80000000c00 */
[----:B------:R4:W-:Y:S04]  /*1810*/  STS.128 [R244+0xa00], R56 ;  /* 0x000a0038f4007388 */ /* 0x0009e80000000c00 */
[----:B------:R5:W-:Y:S04]  /*1820*/  STS.128 [R243+0xc00], R60 ;  /* 0x000c003cf3007388 */ /* 0x000be80000000c00 */
[----:B------:R5:W-:Y:S01]  /*1830*/  STS.128 [R242+0xe00], R64 ;  /* 0x000e0040f2007388 */ /* 0x000be20000000c00 */
[----:B------:R-:W-:-:S03]  /*1840*/  NOP ;  /* 0x0000000000007918 */ /* 0x000fc60000000000 */
[----:B------:R-:W5:Y:S01]  /*1850*/  LDG.E.64 R120, desc[UR28][R120.64] ;  /* 0x0000001c78787981 */ /* 0x000f62000c1e1b00 */
[----:B------:R-:W-:Y:S01]  /*1860*/  R2UR UR31, R35 ;  /* 0x00000000231f72ca */ /* 0x000fe200000e0000 */
[----:B------:R-:W-:Y:S01]  /*1870*/  USHF.L.U32 UR26, UR11, 0x8, URZ ;  /* 0x000000080b1a7899 */ /* 0x000fe200080006ff */
[----:B------:R-:W-:Y:S01]  /*1880*/  R2UR UR30, R34 ;  /* 0x00000000221e72ca */ /* 0x000fe200000e0000 */
[----:B------:R-:W0:Y:S01]  /*1890*/  LDS.128 R68, [R33] ;  /* 0x0000000021447984 */ /* 0x000e220000000c00 */
[----:B------:R-:W-:Y:S01]  /*18a0*/  ISETP.NE.AND P2, PT, R190, 0x7f, PT ;  /* 0x0000007fbe00780c */ /* 0x000fe20003f45270 */
[----:B------:R-:W-:Y:S01]  /*18b0*/  UIADD3 UR24, UPT, UPT, UR26, -0x100, URZ ;  /* 0xffffff001a187890 */ /* 0x000fe2000fffe0ff */
[----:B------:R-:W-:Y:S03]  /*18c0*/  BSSY.RECONVERGENT B0, `(.L_x_4534) ;  /* 0x00000bf000007945 */ /* 0x000fe60003800200 */
[----:B------:R-:W-:-:S04]  /*18d0*/  ULOP3.LUT UR24, UR24, 0x100, URZ, 0xc0, !UPT ;  /* 0x0000010018187892 */ /* 0x000fc8000f8ec0ff */
[----:B------:R-:W-:Y:S01]  /*18e0*/  FMUL.FTZ R35, R2, UR31 ;  /* 0x0000001f02237c20 */ /* 0x000fe20008410000 */
[----:B------:R-:W-:Y:S01]  /*18f0*/  FMUL.FTZ R34, R16, UR31 ;  /* 0x0000001f10227c20 */ /* 0x000fe20008410000 */
[----:B------:R-:W-:Y:S02]  /*1900*/  UIADD3 UR24, UPT, UPT, UR24, UR8, URZ ;  /* 0x0000000818187290 */ /* 0x000fe4000fffe0ff */
[----:B------:R-:W-:Y:S01]  /*1910*/  FMUL.RZ R36, R35, 0.15915493667125701904 ;  /* 0x3e22f98323247820 */ /* 0x000fe2000040c000 */
[----:B------:R-:W-:-:S03]  /*1920*/  FMUL.FTZ R35, R3, UR31 ;  /* 0x0000001f03237c20 */ /* 0x000fc60008410000 */
[----:B------:R-:W-:Y:S01]  /*1930*/  MUFU.SIN R163, R36 ;  /* 0x0000002400a37308 */ /* 0x000fe20000000400 */
[----:B-1----:R-:W-:Y:S01]  /*1940*/  FMUL.RZ R40, R35, 0.15915493667125701904 ;  /* 0x3e22f98323287820 */ /* 0x002fe2000040c000 */
[----:B------:R-:W-:-:S04]  /*1950*/  FMUL.FTZ R35, R4, UR31 ;  /* 0x0000001f04237c20 */ /* 0x000fc80008410000 */
[----:B------:R-:W-:Y:S01]  /*1960*/  FMUL.RZ R42, R35, 0.15915493667125701904 ;  /* 0x3e22f983232a7820 */ /* 0x000fe2000040c000 */
[----:B------:R-:W-:Y:S01]  /*1970*/  FMUL.FTZ R35, R5, UR31 ;  /* 0x0000001f05237c20 */ /* 0x000fe20008410000 */
[----:B------:R1:W-:Y:S03]  /*1980*/  MUFU.COS R37, R36 ;  /* 0x0000002400257308 */ /* 0x0003e60000000000 */
[----:B---3--:R-:W-:Y:S01]  /*1990*/  FMUL.RZ R44, R35, 0.15915493667125701904 ;  /* 0x3e22f983232c7820 */ /* 0x008fe2000040c000 */
[----:B------:R-:W-:-:S04]  /*19a0*/  FMUL.FTZ R35, R6, UR31 ;  /* 0x0000001f06237c20 */ /* 0x000fc80008410000 */
[----:B------:R-:W-:Y:S01]  /*19b0*/  MUFU.SIN R158, R40 ;  /* 0x00000028009e7308 */ /* 0x000fe20000000400 */
[----:B-1----:R-:W-:Y:S01]  /*19c0*/  FMUL.RZ R36, R35, 0.15915493667125701904 ;  /* 0x3e22f98323247820 */ /* 0x002fe2000040c000 */
[----:B------:R-:W-:-:S06]  /*19d0*/  FMUL.FTZ R35, R7, UR31 ;  /* 0x0000001f07237c20 */ /* 0x000fcc0008410000 */
[----:B------:R1:W-:Y:S08]  /*19e0*/  MUFU.COS R38, R40 ;  /* 0x0000002800267308 */ /* 0x0003f00000000000 */
        /* <DEDUP_REMOVED lines=20> */
[----:B--2---:R-:W-:Y:S01]  /*1b30*/  MUFU.SIN R49, R44 ;  /* 0x0000002c00317308 */ /* 0x004fe20000000400 */
[----:B-1----:R-:W-:Y:S01]  /*1b40*/  FMUL.RZ R42, R35, 0.15915493667125701904 ;  /* 0x3e22f983232a7820 */ /* 0x002fe2000040c000 */
[----:B------:R-:W-:-:S06]  /*1b50*/  FMUL.FTZ R35, R13, UR31 ;  /* 0x0000001f0d237c20 */ /* 0x000fcc0008410000 */
[----:B------:R1:W-:Y:S08]  /*1b60*/  MUFU.COS R51, R44 ;  /* 0x0000002c00337308 */ /* 0x0003f00000000000 */
[----:B------:R-:W-:Y:S01]  /*1b70*/  MUFU.SIN R50, R36 ;  /* 0x0000002400327308 */ /* 0x000fe20000000400 */
[----:B-1----:R-:W-:Y:S01]  /*1b80*/  FMUL.RZ R44, R35, 0.15915493667125701904 ;  /* 0x3e22f983232c7820 */ /* 0x002fe2000040c000 */
[----:B------:R-:W-:-:S06]  /*1b90*/  FMUL.FTZ R35, R14, UR31 ;  /* 0x0000001f0e237c20 */ /* 0x000fcc0008410000 */
[----:B0-----:R0:W-:Y:S08]  /*1ba0*/  MUFU.COS R52, R36 ;  /* 0x0000002400347308 */ /* 0x0011f00000000000 */
[----:B------:R-:W-:Y:S01]  /*1bb0*/  MUFU.SIN R170, R40 ;  /* 0x0000002800aa7308 */ /* 0x000fe20000000400 */
[----:B0-----:R-:W-:Y:S01]  /*1bc0*/  FMUL.RZ R36, R35, 0.15915493667125701904 ;  /* 0x3e22f98323247820 */ /* 0x001fe2000040c000 */
[----:B------:R-:W-:-:S06]  /*1bd0*/  FMUL.FTZ R35, R15, UR31 ;  /* 0x0000001f0f237c20 */ /* 0x000fcc0008410000 */
[----:B------:R0:W-:Y:S08]  /*1be0*/  MUFU.COS R166, R40 ;  /* 0x0000002800a67308 */ /* 0x0001f00000000000 */
[----:B------:R-:W-:Y:S01]  /*1bf0*/  MUFU.SIN R145, R42 ;  /* 0x0000002a00917308 */ /* 0x000fe20000000400 */
[----:B0-----:R-:W-:Y:S01]  /*1c00*/  FMUL.RZ R40, R35, 0.15915493667125701904 ;  /* 0x3e22f98323287820 */ /* 0x001fe2000040c000 */
[----:B------:R-:W-:-:S06]  /*1c10*/  MOV R35, UR30 ;  /* 0x0000001e00237c02 */ /* 0x000fcc0008000f00 */
[----:B------:R0:W-:Y:S08]  /*1c20*/  MUFU.COS R179, R42 ;  /* 0x0000002a00b37308 */ /* 0x0001f00000000000 */
[----:B------:R-:W-:Y:S01]  /*1c30*/  MUFU.SIN R161, R36 ;  /* 0x0000002400a17308 */ /* 0x000fe20000000400 */
[----:B0-----:R-:W-:Y:S01]  /*1c40*/  FMUL.RZ R42, R34, 0.15915493667125701904 ;  /* 0x3e22f983222a7820 */ /* 0x001fe2000040c000 */
[----:B------:R-:W-:-:S04]  /*1c50*/  FMUL.FTZ R34, R17, UR31 ;  /* 0x0000001f11227c20 */ /* 0x000fc80008410000 */
[----:B------:R-:W-:Y:S01]  /*1c60*/  FMUL.RZ R46, R34, 0.15915493667125701904 ;  /* 0x3e22f983222e7820 */ /* 0x000fe2000040c000 */
[----:B------:R-:W-:Y:S01]  /*1c70*/  FMUL.FTZ R34, R35, 1.4426950216293334961 ;  /* 0x3fb8aa3b23227820 */ /* 0x000fe20000410000 */
[----:B------:R0:W-:Y:S03]  /*1c80*/  MUFU.COS R181, R36 ;  /* 0x0000002400b57308 */ /* 0x0001e60000000000 */
[-C--:B------:R-:W-:Y:S01]  /*1c90*/  FMUL.FTZ R35, R3, R34.reuse ;  /* 0x0000002203237220 */ /* 0x080fe20000410000 */
[-C--:B------:R-:W-:Y:S01]  /*1ca0*/  FMUL.FTZ R48, R9, R34.reuse ;  /* 0x0000002209307220 */ /* 0x080fe20000410000 */
[-C--:B------:R-:W-:Y:S01]  /*1cb0*/  FMUL.FTZ R53, R11, R34.reuse ;  /* 0x000000220b357220 */ /* 0x080fe20000410000 */
[-C--:B------:R-:W-:Y:S01]  /*1cc0*/  FMUL.FTZ R54, R12, R34.reuse ;  /* 0x000000220c367220 */ /* 0x080fe20000410000 */
[-C--:B------:R-:W-:Y:S01]  /*1cd0*/  FMUL.FTZ R55, R13, R34.reuse ;  /* 0x000000220d377220 */ /* 0x080fe20000410000 */
[----:B------:R-:W-:Y:S01]  /*1ce0*/  MUFU.SIN R142, R44 ;  /* 0x0000002c008e7308 */ /* 0x000fe20000000400 */
[-C--:B0-----:R-:W-:Y:S01]  /*1cf0*/  FMUL.FTZ R36, R4, R34.reuse ;  /* 0x0000002204247220 */ /* 0x081fe20000410000 */
[-C--:B----4-:R-:W-:Y:S01]  /*1d00*/  FMUL.FTZ R56, R14, R34.reuse ;  /* 0x000000220e387220 */ /* 0x090fe20000410000 */
[-C--:B------:R-:W-:Y:S01]  /*1d10*/  FMUL.FTZ R57, R15, R34.reuse ;  /* 0x000000220f397220 */ /* 0x080fe20000410000 */
[----:B------:R-:W-:-:S04]  /*1d20*/  FMUL.FTZ R59, R16, R34 ;  /* 0x00000022103b7220 */ /* 0x000fc80000410000 */
[----:B------:R-:W0:Y:S08]  /*1d30*/  MUFU.EX2 R35, R35 ;  /* 0x0000002300237308 */ /* 0x000e300000000800 */
[----:B------:R1:W-:Y:S08]  /*1d40*/  MUFU.COS R168, R44 ;  /* 0x0000002c00a87308 */ /* 0x0003f00000000000 */
[----:B------:R-:W-:Y:S01]  /*1d50*/  MUFU.SIN R148, R40 ;  /* 0x0000002800947308 */ /* 0x000fe20000000400 */
[C---:B0-----:R-:W-:Y:S01]  /*1d60*/  FMUL.FTZ R169, R35.reuse, R38 ;  /* 0x0000002623a97220 */ /* 0x041fe20000410000 */
[----:B------:R-:W-:Y:S01]  /*1d70*/  FMUL.FTZ R158, R35, R158 ;  /* 0x0000009e239e7220 */ /* 0x000fe20000410000 */
[-C--:B-1----:R-:W-:Y:S01]  /*1d80*/  FMUL.FTZ R44, R7, R34.reuse ;  /* 0x00000022072c7220 */ /* 0x082fe20000410000 */
[----:B------:R-:W-:-:S04]  /*1d90*/  FMUL.FTZ R35, R17, R34 ;  /* 0x0000002211237220 */ /* 0x000fc80000410000 */
[----:B------:R0:W-:Y:S08]  /*1da0*/  MUFU.COS R58, R40 ;  /* 0x00000028003a7308 */ /* 0x0001f00000000000 */
[----:B-----5:R-:W-:Y:S01]  /*1db0*/  MUFU.SIN R60, R42 ;  /* 0x0000002a003c7308 */ /* 0x020fe20000000400 */
[----:B0-----:R-:W-:-:S07]  /*1dc0*/  FMUL.FTZ R40, R5, R34 ;  /* 0x0000002205287220 */ /* 0x001fce0000410000 */
[----:B------:R0:W-:Y:S08]  /*1dd0*/  MUFU.COS R62, R42 ;  /* 0x0000002a003e7308 */ /* 0x0001f00000000000 */
[----:B------:R-:W-:Y:S01]  /*1de0*/  MUFU.SIN R64, R46 ;  /* 0x0000002e00407308 */ /* 0x000fe20000000400 */
[----:B0-----:R-:W-:-:S07]  /*1df0*/  FMUL.FTZ R42, R6, R34 ;  /* 0x00000022062a7220 */ /* 0x001fce0000410000 */
[----:B------:R0:W-:Y:S08]  /*1e00*/  MUFU.COS R66, R46 ;  /* 0x0000002e00427308 */ /* 0x0001f00000000000 */
[----:B------:R1:W2:Y:S01]  /*1e10*/  MUFU.EX2 R160, R36 ;  /* 0x0000002400a07308 */ /* 0x0002a20000000800 */
[----:B0-----:R-:W-:-:S07]  /*1e20*/  FMUL.FTZ R46, R8, R34 ;  /* 0x00000022082e7220 */ /* 0x001fce0000410000 */
[----:B------:R-:W0:Y:S01]  /*1e30*/  MUFU.EX2 R159, R35 ;  /* 0x00000023009f7308 */ /* 0x000e220000000800 */
[-C--:B-1----:R-:W-:Y:S01]  /*1e40*/  FMUL.FTZ R36, R10, R34.reuse ;  /* 0x000000220a247220 */ /* 0x082fe20000410000 */
[----:B------:R-:W-:Y:S01]  /*1e50*/  FMUL.FTZ R34, R2, R34 ;  /* 0x0000002202227220 */ /* 0x000fe20000410000 */
[-C--:B------:R-:W-:Y:S01]  /*1e60*/  FMUL.FTZ R239, R0, R120.reuse ;  /* 0x0000007800ef7220 */ /* 0x080fe20000410000 */
[----:B------:R-:W-:-:S04]  /*1e70*/  FMUL.FTZ R238, R18, R120 ;  /* 0x0000007812ee7220 */ /* 0x000fc80000410000 */
[----:B------:R-:W1:Y:S01]  /*1e80*/  MUFU.EX2 R34, R34 ;  /* 0x0000002200227308 */ /* 0x000e620000000800 */
[C---:B--2---:R-:W-:Y:S01]  /*1e90*/  FMUL.FTZ R157, R160.reuse, R157 ;  /* 0x0000009da09d7220 */ /* 0x044fe20000410000 */
[----:B------:R-:W-:Y:S01]  /*1ea0*/  FMUL.FTZ R160, R160, R39 ;  /* 0x00000027a0a07220 */ /* 0x000fe20000410000 */
[-C--:B------:R-:W-:Y:S01]  /*1eb0*/  FMUL.FTZ R237, R19, R120.reuse ;  /* 0x0000007813ed7220 */ /* 0x080fe20000410000 */
[-C--:B------:R-:W-:Y:S01]  /*1ec0*/  FMUL.FTZ R233, R20, R120.reuse ;  /* 0x0000007814e97220 */ /* 0x080fe20000410000 */
[-C--:B------:R-:W-:Y:S01]  /*1ed0*/  FMUL.FTZ R232, R21, R120.reuse ;  /* 0x0000007815e87220 */ /* 0x080fe20000410000 */
[-C--:B------:R-:W-:Y:S01]  /*1ee0*/  FMUL.FTZ R231, R22, R120.reuse ;  /* 0x0000007816e77220 */ /* 0x080fe20000410000 */
[----:B------:R-:W-:Y:S01]  /*1ef0*/  FMUL.FTZ R230, R23, R120 ;  /* 0x0000007817e67220 */ /* 0x000fe20000410000 */
[----:B------:R2:W3:Y:S01]  /*1f00*/  MUFU.EX2 R173, R36 ;  /* 0x0000002400ad7308 */ /* 0x0004e20000000800 */
[C---:B0-----:R-:W-:Y:S01]  /*1f10*/  FMUL.FTZ R35, R159.reuse, R66 ;  /* 0x000000429f237220 */ /* 0x041fe20000410000 */
[----:B------:R-:W-:Y:S01]  /*1f20*/  FMUL.FTZ R159, R159, R64 ;  /* 0x000000409f9f7220 */ /* 0x000fe20000410000 */
[-C--:B------:R-:W-:Y:S01]  /*1f30*/  FMUL.FTZ R229, R24, R120.reuse ;  /* 0x0000007818e57220 */ /* 0x080fe20000410000 */
[----:B------:R-:W0:Y:S01]  /*1f40*/  LDS.128 R64, [R33+0x10] ;  /* 0x0000100021407984 */ /* 0x000e220000000c00 */
[-C--:B------:R-:W-:Y:S01]  /*1f50*/  FMUL.FTZ R228, R25, R120.reuse ;  /* 0x0000007819e47220 */ /* 0x080fe20000410000 */
[-C--:B------:R-:W-:Y:S01]  /*1f60*/  FMUL.FTZ R227, R26, R120.reuse ;  /* 0x000000781ae37220 */ /* 0x080fe20000410000 */
[-C--:B------:R-:W-:Y:S01]  /*1f70*/  FMUL.FTZ R225, R27, R120.reuse ;  /* 0x000000781be17220 */ /* 0x080fe20000410000 */
[----:B------:R-:W4:Y:S01]  /*1f80*/  MUFU.EX2 R40, R40 ;  /* 0x0000002800287308 */ /* 0x000f220000000800 */
[----:B--2---:R-:W-:Y:S01]  /*1f90*/  MOV R36, UR24 ;  /* 0x0000001800247c02 */ /* 0x004fe20008000f00 */
[C---:B-1----:R-:W-:Y:S01]  /*1fa0*/  FMUL.FTZ R162, R34.reuse, R37 ;  /* 0x0000002522a27220 */ /* 0x042fe20000410000 */
[----:B------:R-:W-:Y:S01]  /*1fb0*/  FMUL.FTZ R163, R34, R163 ;  /* 0x000000a322a37220 */ /* 0x000fe20000410000 */
[-C--:B------:R-:W-:Y:S01]  /*1fc0*/  FMUL.FTZ R224, R28, R120.reuse ;  /* 0x000000781ce07220 */ /* 0x080fe20000410000 */
[----:B------:R-:W-:Y:S01]  /*1fd0*/  SEL R36, R36, R135, !P0 ;  /* 0x0000008724247207 */ /* 0x000fe20004000000 */
[-C--:B------:R-:W-:Y:S01]  /*1fe0*/  FMUL.FTZ R223, R29, R120.reuse ;  /* 0x000000781ddf7220 */ /* 0x080fe20000410000 */
[----:B------:R-:W-:Y:S01]  /*1ff0*/  FMUL.FTZ R39, R30, R120 ;  /* 0x000000781e277220 */ /* 0x000fe20000410000 */
[----:B------:R-:W1:Y:S01]  /*2000*/  MUFU.EX2 R42, R42 ;  /* 0x0000002a002a7308 */ /* 0x000e620000000800 */
[----:B------:R-:W-:Y:S01]  /*2010*/  LEA R36, R36, R189, 0x3 ;  /* 0x000000bd24247211 */ /* 0x000fe200078e18ff */
[C---:B---3--:R-:W-:Y:S01]  /*2020*/  FMUL.FTZ R177, R173.reuse, R52 ;  /* 0x00000034adb17220 */ /* 0x048fe20000410000 */
[----:B------:R-:W-:Y:S01]  /*2030*/  FMUL.FTZ R173, R173, R50 ;  /* 0x00000032adad7220 */ /* 0x000fe20000410000 */
[----:B------:R-:W-:Y:S01]  /*2040*/  FMUL.FTZ R34, R32, R120 ;  /* 0x0000007820227220 */ /* 0x000fe20000410000 */
[-C--:B------:R-:W-:Y:S01]  /*2050*/  FMUL.FTZ R187, R0, -R121.reuse ;  /* 0x8000007900bb7220 */ /* 0x080fe20000410000 */
[-C--:B------:R-:W-:Y:S01]  /*2060*/  FMUL.FTZ R186, R18, -R121.reuse ;  /* 0x8000007912ba7220 */ /* 0x080fe20000410000 */
[----:B------:R-:W-:Y:S01]  /*2070*/  FMUL.FTZ R185, R19, -R121 ;  /* 0x8000007913b97220 */ /* 0x000fe20000410000 */
[----:B------:R-:W2:Y:S01]  /*2080*/  MUFU.EX2 R44, R44 ;  /* 0x0000002c002c7308 */ /* 0x000ea20000000800 */
[C---:B----4-:R-:W-:Y:S01]  /*2090*/  FMUL.FTZ R175, R40.reuse, R175 ;  /* 0x000000af28af7220 */ /* 0x050fe20000410000 */
[----:B------:R-:W-:Y:S01]  /*20a0*/  FMUL.FTZ R156, R40, R41 ;  /* 0x00000029289c7220 */ /* 0x000fe20000410000 */
[-C--:B------:R-:W-:Y:S01]  /*20b0*/  FMUL.FTZ R155, R20, -R121.reuse ;  /* 0x80000079149b7220 */ /* 0x080fe20000410000 */
[-C--:B------:R-:W-:Y:S01]  /*20c0*/  FMUL.FTZ R174, R21, -R121.reuse ;  /* 0x8000007915ae7220 */ /* 0x080fe20000410000 */
[-C--:B------:R-:W-:Y:S01]  /*20d0*/  FMUL.FTZ R151, R22, -R121.reuse ;  /* 0x8000007916977220 */ /* 0x080fe20000410000 */
[-C--:B------:R-:W-:Y:S01]  /*20e0*/  FMUL.FTZ R152, R23, -R121.reuse ;  /* 0x8000007917987220 */ /* 0x080fe20000410000 */
[----:B------:R-:W-:Y:S01]  /*20f0*/  FMUL.FTZ R149, R24, -R121 ;  /* 0x8000007918957220 */ /* 0x000fe20000410000 */
[----:B------:R-:W3:Y:S01]  /*2100*/  MUFU.EX2 R46, R46 ;  /* 0x0000002e002e7308 */ /* 0x000ee20000000800 */
[C---:B-1----:R-:W-:Y:S01]  /*2110*/  FMUL.FTZ R154, R42.reuse, R43 ;  /* 0x0000002b2a9a7220 */ /* 0x042fe20000410000 */
[----:B------:R-:W-:Y:S01]  /*2120*/  FMUL.FTZ R171, R42, R171 ;  /* 0x000000ab2aab7220 */ /* 0x000fe20000410000 */
[-C--:B------:R-:W-:Y:S01]  /*2130*/  FMUL.FTZ R178, R25, -R121.reuse ;  /* 0x8000007919b27220 */ /* 0x080fe20000410000 */
[----:B------:R-:W1:Y:S01]  /*2140*/  LDS.128 R40, [R33+0x70] ;  /* 0x0000700021287984 */ /* 0x000e620000000c00 */
[-C--:B------:R-:W-:Y:S01]  /*2150*/  FMUL.FTZ R144, R26, -R121.reuse ;  /* 0x800000791a907220 */ /* 0x080fe20000410000 */
[-C--:B------:R-:W-:Y:S01]  /*2160*/  FMUL.FTZ R180, R27, -R121.reuse ;  /* 0x800000791bb47220 */ /* 0x080fe20000410000 */
[----:B------:R-:W-:Y:S01]  /*2170*/  FMUL.FTZ R141, R28, -R121 ;  /* 0x800000791c8d7220 */ /* 0x000fe20000410000 */
[----:B------:R-:W4:Y:S01]  /*2180*/  MUFU.EX2 R48, R48 ;  /* 0x0000003000307308 */ /* 0x000f220000000800 */
[C---:B--2---:R-:W-:Y:S01]  /*2190*/  FMUL.FTZ R167, R44.reuse, R167 ;  /* 0x000000a72ca77220 */ /* 0x044fe20000410000 */
[----:B------:R-:W-:Y:S01]  /*21a0*/  FMUL.FTZ R164, R44, R45 ;  /* 0x0000002d2ca47220 */ /* 0x000fe20000410000 */
[-C--:B------:R-:W-:Y:S01]  /*21b0*/  FMUL.FTZ R182, R29, -R121.reuse ;  /* 0x800000791db67220 */ /* 0x080fe20000410000 */
[-C--:B------:R-:W-:Y:S01]  /*21c0*/  FMUL.FTZ R143, R30, -R121.reuse ;  /* 0x800000791e8f7220 */ /* 0x080fe20000410000 */
[-C--:B------:R-:W-:Y:S01]  /*21d0*/  FMUL.FTZ R140, R31, -R121.reuse ;  /* 0x800000791f8c7220 */ /* 0x080fe20000410000 */
[----:B------:R-:W-:-:S02]  /*21e0*/  FMUL.FTZ R37, R32, -R121 ;  /* 0x8000007920257220 */ /* 0x000fc40000410000 */
[----:B------:R-:W2:Y:S01]  /*21f0*/  MUFU.EX2 R53, R53 ;  /* 0x0000003500357308 */ /* 0x000ea20000000800 */
[C---:B---3--:R-:W-:Y:S01]  /*2200*/  FMUL.FTZ R153, R46.reuse, R153 ;  /* 0x000000992e997220 */ /* 0x048fe20000410000 */
[----:B------:R-:W-:Y:S02]  /*2210*/  FMUL.FTZ R172, R46, R47 ;  /* 0x0000002f2eac7220 */ /* 0x000fe40000410000 */
[----:B------:R-:W3:Y:S04]  /*2220*/  LDS.128 R44, [R33+0x60] ;  /* 0x00006000212c7984 */ /* 0x000ee80000000c00 */
[----:B------:R-:W5:Y:S01]  /*2230*/  MUFU.EX2 R54, R54 ;  /* 0x0000003600367308 */ /* 0x000f620000000800 */
[C---:B----4-:R-:W-:Y:S01]  /*2240*/  FMUL.FTZ R176, R48.reuse, R51 ;  /* 0x0000003330b07220 */ /* 0x050fe20000410000 */
[----:B------:R-:W-:-:S02]  /*2250*/  FMUL.FTZ R150, R48, R49 ;  /* 0x0000003130967220 */ /* 0x000fc40000410000 */
[----:B------:R-:W4:Y:S04]  /*2260*/  LDS.128 R48, [R33+0x50] ;  /* 0x0000500021307984 */ /* 0x000f280000000c00 */
[----:B------:R-:W0:Y:S01]  /*2270*/  MUFU.EX2 R55, R55 ;  /* 0x0000003700377308 */ /* 0x000e220000000800 */
[C---:B--2---:R-:W-:Y:S01]  /*2280*/  FMUL.FTZ R166, R53.reuse, R166 ;  /* 0x000000a635a67220 */ /* 0x044fe20000410000 */
[----:B------:R-:W-:-:S06]  /*2290*/  FMUL.FTZ R170, R53, R170 ;  /* 0x000000aa35aa7220 */ /* 0x000fcc0000410000 */
[----:B------:R-:W2:Y:S01]  /*22a0*/  MUFU.EX2 R56, R56 ;  /* 0x0000003800387308 */ /* 0x000ea20000000800 */
[C---:B-----5:R-:W-:Y:S01]  /*22b0*/  FMUL.FTZ R179, R54.reuse, R179 ;  /* 0x000000b336b37220 */ /* 0x060fe20000410000 */
[----:B------:R-:W-:-:S06]  /*22c0*/  FMUL.FTZ R145, R54, R145 ;  /* 0x0000009136917220 */ /* 0x000fcc0000410000 */
[----:B------:R-:W5:Y:S01]  /*22d0*/  MUFU.EX2 R57, R57 ;  /* 0x0000003900397308 */ /* 0x000f620000000800 */
[C---:B0-----:R-:W-:Y:S01]  /*22e0*/  FMUL.FTZ R168, R55.reuse, R168 ;  /* 0x000000a837a87220 */ /* 0x041fe20000410000 */
[----:B------:R-:W-:Y:S02]  /*22f0*/  FMUL.FTZ R142, R55, R142 ;  /* 0x0000008e378e7220 */ /* 0x000fe40000410000 */
[----:B------:R-:W0:Y:S04]  /*2300*/  LDS.128 R52, [R33+0x40] ;  /* 0x0000400021347984 */ /* 0x000e280000000c00 */
[----:B------:R-:W1:Y:S01]  /*2310*/  MUFU.EX2 R59, R59 ;  /* 0x0000003b003b7308 */ /* 0x000e620000000800 */
[C---:B--2---:R-:W-:Y:S01]  /*2320*/  FMUL.FTZ R181, R56.reuse, R181 ;  /* 0x000000b538b57220 */ /* 0x044fe20000410000 */
[----:B------:R-:W-:Y:S01]  /*2330*/  FMUL.FTZ R161, R56, R161 ;  /* 0x000000a138a17220 */ /* 0x000fe20000410000 */
[C---:B-----5:R-:W-:Y:S01]  /*2340*/  FMUL.FTZ R165, R57.reuse, R58 ;  /* 0x0000003a39a57220 */ /* 0x060fe20000410000 */
[----:B------:R-:W-:Y:S01]  /*2350*/  FMUL.FTZ R148, R57, R148 ;  /* 0x0000009439947220 */ /* 0x000fe20000410000 */
[C---:B-1----:R-:W-:Y:S01]  /*2360*/  FMUL.FTZ R183, R59.reuse, R62 ;  /* 0x0000003e3bb77220 */ /* 0x042fe20000410000 */
[----:B------:R-:W-:-:S02]  /*2370*/  FMUL.FTZ R38, R59, R60 ;  /* 0x0000003c3b267220 */ /* 0x000fc40000410000 */
[----:B------:R-:W1:Y:S04]  /*2380*/  LDS.128 R60, [R33+0x20] ;  /* 0x00002000213c7984 */ /* 0x000e680000000c00 */
[----:B------:R-:W2:Y:S04]  /*2390*/  LDS.128 R56, [R33+0x30] ;  /* 0x0000300021387984 */ /* 0x000ea80000000c00 */
[----:B------:R5:W-:Y:S02]  /*23a0*/  STS.64 [R36+0x9880], R162 ;  /* 0x009880a224007388 */ /* 0x000be40000000a00 */
[----:B-----5:R-:W-:Y:S01]  /*23b0*/  FMUL.FTZ R36, R31, R120 ;  /* 0x000000781f247220 */ /* 0x020fe20000410000 */
[----:B------:R-:W-:Y:S06]  /*23c0*/  BAR.SYNC.DEFER_BLOCKING 0x0 ;  /* 0x0000000000007b1d */ /* 0x000fec0000010000 */
[----:B0--34-:R-:W-:Y:S05]  /*23d0*/  @P2 BRA `(.L_x_4535) ;  /* 0x0000000000282947 */ /* 0x019fea0003800000 */
[----:B------:R-:W-:Y:S01]  /*23e0*/  UISETP.NE.AND UP0, UPT, UR11, UR44, UPT ;  /* 0x0000002c0b00728c */ /* 0x000fe2000bf05270 */
[----:B------:R-:W-:Y:S01]  /*23f0*/  HFMA2 R146, -RZ, RZ, 1.875, 0 ;  /* 0x3f800000ff927431 */ /* 0x000fe200000001ff */
[----:B------:R-:W-:-:S07]  /*2400*/  MOV R147, RZ ;  /* 0x000000ff00937202 */ /* 0x000fce0000000f00 */
[----:B------:R-:W-:Y:S05]  /*2410*/  BRA.U !UP0, `(.L_x_4536) ;  /* 0x0000000108247547 */ /* 0x000fea000b800000 */
[----:B------:R-:W-:-:S04]  /*2420*/  ULOP3.LUT UR24, UR26, 0x100, URZ, 0xc0, !UPT ;  /* 0x000001001a187892 */ /* 0x000fc8000f8ec0ff */
[----:B------:R-:W-:-:S06]  /*2430*/  UIADD3 UR24, UPT, UPT, UR24, UR8, URZ ;  /* 0x0000000818187290 */ /* 0x000fcc000fffe0ff */
[----:B------:R-:W-:-:S04]  /*2440*/  MOV R146, UR24 ;  /* 0x0000001800927c02 */ /* 0x000fc80008000f00 */
[----:B------:R-:W-:-:S06]  /*2450*/  LEA R146, R146, R189, 0x3 ;  /* 0x000000bd92927211 */ /* 0x000fcc00078e18ff */
[----:B------:R-:W3:Y:S01]  /*2460*/  LDS.64 R146, [R146+0x9880] ;  /* 0x0098800092927984 */ /* 0x000ee20000000a00 */
[----:B------:R-:W-:Y:S05]  /*2470*/  BRA `(.L_x_4536) ;  /* 0x00000000000c7947 */ /* 0x000fea0003800000 */
.L_x_4535:
[----:B------:R-:W-:-:S04]  /*2480*/  SHF.L.U32 R120, R190, 0x3, RZ ;  /* 0x00000003be787819 */ /* 0x000fc800000006ff */
[----:B------:R-:W-:-:S06]  /*2490*/  IADD3 R146, PT, PT, R189, R120, RZ ;  /* 0x00000078bd927210 */ /* 0x000fcc0007ffe0ff */
[----:B------:R-:W0:Y:S02]  /*24a0*/  LDS.64 R146, [R146+0xa888] ;  /* 0x00a8880092927984 */ /* 0x000e240000000a00 */
.L_x_4536:
[----:B------:R-:W-:Y:S05]  /*24b0*/  BSYNC.RECONVERGENT B0 ;  /* 0x0000000000007941 */ /* 0x000fea0003800200 */
.L_x_4534:
[----:B------:R-:W4:Y:S01]  /*24c0*/  @P1 LDC R124, c[0x0][0x38c] ;  /* 0x0000e300ff7c1b82 */ /* 0x000f220000000800 */
        /* <DEDUP_REMOVED lines=11> */
[C---:B------:R-:W-:Y:S01]  /*2580*/  FMUL.FTZ R193, R3.reuse, R71 ;  /* 0x0000004703c17220 */ /* 0x040fe20000410000 */
[----:B------:R-:W-:Y:S01]  /*2590*/  FMUL.FTZ R194, R3, R70 ;  /* 0x0000004603c27220 */ /* 0x000fe20000410000 */
[C---:B------:R-:W-:Y:S01]  /*25a0*/  FFMA.FTZ R130, R169.reuse, R127, R130 ;  /* 0x0000007fa9827223 */ /* 0x040fe20000010082 */
[----:B------:R-:W-:Y:S01]  /*25b0*/  FFMA.FTZ R129, R169, R126, -R128 ;  /* 0x0000007ea9817223 */ /* 0x000fe20000010880 */
[----:B----4-:R-:W-:-:S02]  /*25c0*/  @P1 IMAD R124, R121, R124, UR8 ;  /* 0x00000008797c1e24 */ /* 0x010fc4000f8e027c */
        /* <DEDUP_REMOVED lines=9> */
[C---:B-1----:R-:W-:Y:S01]  /*2660*/  FMUL.FTZ R200, R6.reuse, R60 ;  /* 0x0000003c06c87220 */ /* 0x042fe20000410000 */
[----:B------:R-:W-:Y:S01]  /*2670*/  FMUL.FTZ R199, R6, R61 ;  /* 0x0000003d06c77220 */ /* 0x000fe20000410000 */
[C---:B------:R-:W-:Y:S01]  /*2680*/  FMUL.FTZ R201, R7.reuse, R63 ;  /* 0x0000003f07c97220 */ /* 0x040fe20000410000 */
[----:B------:R-:W-:Y:S01]  /*2690*/  FMUL.FTZ R202, R7, R62 ;  /* 0x0000003e07ca7220 */ /* 0x000fe20000410000 */
[C---:B--2---:R-:W-:Y:S01]  /*26a0*/  FMUL.FTZ R203, R8.reuse, R57 ;  /* 0x0000003908cb7220 */ /* 0x044fe20000410000 */
[----:B------:R-:W-:Y:S01]  /*26b0*/  FMUL.FTZ R204, R8, R56 ;  /* 0x0000003808cc7220 */ /* 0x000fe20000410000 */
[C---:B----4-:R-:W-:Y:S01]  /*26c0*/  FMUL.FTZ R124, R160.reuse, R130 ;  /* 0x00000082a07c7220 */ /* 0x050fe20000410000 */
        /* <DEDUP_REMOVED lines=33> */
[----:B------:R-:W-:Y:S01]  /*28e0*/  ISETP.GT.U32.AND P2, PT, R190, 0x1f, PT ;  /* 0x0000001fbe00780c */ /* 0x000fe20003f44070 */
[C---:B------:R-:W-:Y:S01]  /*28f0*/  FMUL.FTZ R221, R17.reuse, R43 ;  /* 0x0000002b11dd7220 */ /* 0x040fe20000410000 */
[C---:B------:R-:W-:Y:S01]  /*2900*/  FMUL.FTZ R126, R164.reuse, R125 ;  /* 0x0000007da47e7220 */ /* 0x040fe20000410000 */
[-C--:B------:R-:W-:Y:S01]  /*2910*/  FMUL.FTZ R124, R164, R127.reuse ;  /* 0x0000007fa47c7220 */ /* 0x080fe20000410000 */
[----:B------:R-:W-:Y:S01]  /*2920*/  LEA.HI R188, R190, R190, RZ, 0x1e ;  /* 0x000000bebebc7211 */ /* 0x000fe200078ff0ff */
[----:B------:R-:W-:Y:S01]  /*2930*/  FMUL.FTZ R222, R17, R42 ;  /* 0x0000002a11de7220 */ /* 0x000fe20000410000 */
[C---:B------:R-:W-:Y:S01]  /*2940*/  FFMA.FTZ R126, R167.reuse, R127, R126 ;  /* 0x0000007fa77e7223 */ /* 0x040fe2000001007e */
[----:B------:R-:W-:Y:S01]  /*2950*/  FFMA.FTZ R125, R167, R125, -R124 ;  /* 0x0000007da77d7223 */ /* 0x000fe2000001087c */
[----:B------:R-:W-:Y:S01]  /*2960*/  FMUL.FTZ R124, R162, R158 ;  /* 0x0000009ea27c7220 */ /* 0x000fe20000410000 */
[----:B------:R-:W-:Y:S01]  /*2970*/  LEA R188, R188, R189, 0x4 ;  /* 0x000000bdbcbc7211 */ /* 0x000fe200078e20ff */
[C---:B------:R-:W-:Y:S01]  /*2980*/  FFMA.FTZ R127, R113.reuse, R201, R126 ;  /* 0x000000c9717f7223 */ /* 0x040fe2000001007e */
[----:B------:R-:W-:Y:S01]  /*2990*/  FFMA.FTZ R126, R113, R202, R125 ;  /* 0x000000ca717e7223 */ /* 0x000fe2000001007d */
[C---:B------:R-:W-:Y:S01]  /*29a0*/  FMUL.FTZ R125, R163.reuse, R158 ;  /* 0x0000009ea37d7220 */ /* 0x040fe20000410000 */
[----:B------:R-:W-:Y:S01]  /*29b0*/  FFMA.FTZ R124, R163, R169, R124 ;  /* 0x000000a9a37c7223 */ /* 0x000fe2000001007c */
[C---:B------:R-:W-:Y:S01]  /*29c0*/  FMUL.FTZ R128, R172.reuse, R127 ;  /* 0x0000007fac807220 */ /* 0x040fe20000410000 */
[----:B------:R-:W-:Y:S01]  /*29d0*/  FMUL.FTZ R130, R172, R126 ;  /* 0x0000007eac827220 */ /* 0x000fe20000410000 */
[----:B------:R-:W-:-:S02]  /*29e0*/  FFMA.FTZ R125, R162, R169, -R125 ;  /* 0x000000a9a27d7223 */ /* 0x000fc4000001087d */
[C---:B------:R-:W-:Y:S01]  /*29f0*/  FFMA.FTZ R129, R153.reuse, R126, -R128 ;  /* 0x0000007e99817223 */ /* 0x040fe20000010880 */
[C---:B------:R-:W-:Y:S01]  /*2a00*/  FMUL.FTZ R126, R160.reuse, R124 ;  /* 0x0000007ca07e7220 */ /* 0x040fe20000410000 */
[----:B------:R-:W-:Y:S01]  /*2a10*/  FMUL.FTZ R128, R160, R125 ;  /* 0x0000007da0807220 */ /* 0x000fe20000410000 */
[----:B------:R-:W-:Y:S01]  /*2a20*/  FFMA.FTZ R127, R153, R127, R130 ;  /* 0x0000007f997f7223 */ /* 0x000fe20000010082 */
[C---:B------:R-:W-:Y:S01]  /*2a30*/  FFMA.FTZ R129, R114.reuse, R204, R129 ;  /* 0x000000cc72817223 */ /* 0x040fe20000010081 */
[C---:B------:R-:W-:Y:S01]  /*2a40*/  FFMA.FTZ R126, R157.reuse, R125, -R126 ;  /* 0x0000007d9d7e7223 */ /* 0x040fe2000001087e */
[----:B------:R-:W-:Y:S01]  /*2a50*/  FFMA.FTZ R128, R157, R124, R128 ;  /* 0x0000007c9d807223 */ /* 0x000fe20000010080 */
[----:B------:R-:W-:Y:S01]  /*2a60*/  FFMA.FTZ R127, R114, R203, R127 ;  /* 0x000000cb727f7223 */ /* 0x000fe2000001007f */
        /* <DEDUP_REMOVED lines=8> */
[----:B------:R-:W-:Y:S01]  /*2af0*/  FFMA.FTZ R130, R115, R205, R130 ;  /* 0x000000cd73827223 */ /* 0x000fe20000010082 */
[CC--:B------:R-:W-:Y:S01]  /*2b00*/  FMUL.FTZ R127, R171.reuse, R125.reuse ;  /* 0x0000007dab7f7220 */ /* 0x0c0fe20000410000 */
[----:B------:R-:W-:Y:S01]  /*2b10*/  FMUL.FTZ R129, R171, R124 ;  /* 0x0000007cab817220 */ /* 0x000fe20000410000 */
[----:B------:R-:W-:Y:S01]  /*2b20*/  FFMA.FTZ R128, R115, R206, R131 ;  /* 0x000000ce73807223 */ /* 0x000fe20000010083 */
[C---:B------:R-:W-:Y:S01]  /*2b30*/  FMUL.FTZ R132, R173.reuse, R130 ;  /* 0x00000082ad847220 */ /* 0x040fe20000410000 */
[C---:B------:R-:W-:Y:S01]  /*2b40*/  FFMA.FTZ R127, R154.reuse, R124, -R127 ;  /* 0x0000007c9a7f7223 */ /* 0x040fe2000001087f */
[----:B------:R-:W-:Y:S01]  /*2b50*/  FFMA.FTZ R129, R154, R125, R129 ;  /* 0x0000007d9a817223 */ /* 0x000fe20000010081 */
[----:B------:R-:W-:-:S02]  /*2b60*/  FMUL.FTZ R125, R173, R128 ;  /* 0x00000080ad7d7220 */ /* 0x000fc40000410000 */
[C---:B------:R-:W-:Y:S01]  /*2b70*/  FMUL.FTZ R126, R164.reuse, R127 ;  /* 0x0000007fa47e7220 */ /* 0x040fe20000410000 */
[-C--:B------:R-:W-:Y:S01]  /*2b80*/  FMUL.FTZ R124, R164, R129.reuse ;  /* 0x00000081a47c7220 */ /* 0x080fe20000410000 */
[----:B------:R-:W-:Y:S02]  /*2b90*/  FFMA.FTZ R131, R177, R130, R125 ;  /* 0x00000082b1837223 */ /* 0x000fe4000001007d */
[C---:B------:R-:W-:Y:S01]  /*2ba0*/  FFMA.FTZ R126, R167.reuse, R129, R126 ;  /* 0x00000081a77e7223 */ /* 0x040fe2000001007e */
[----:B------:R-:W-:Y:S01]  /*2bb0*/  FFMA.FTZ R124, R167, R127, -R124 ;  /* 0x0000007fa77c7223 */ /* 0x000fe2000001087c */
[----:B------:R-:W-:Y:S01]  /*2bc0*/  FFMA.FTZ R129, R177, R128, -R132 ;  /* 0x00000080b1817223 */ /* 0x000fe20000010884 */
[----:B------:R-:W-:Y:S01]  /*2bd0*/  FFMA.FTZ R133, R108, R207, R131 ;  /* 0x000000cf6c857223 */ /* 0x000fe20000010083 */
[C---:B------:R-:W-:Y:S01]  /*2be0*/  FMUL.FTZ R125, R172.reuse, R126 ;  /* 0x0000007eac7d7220 */ /* 0x040fe20000410000 */
[----:B------:R-:W-:Y:S01]  /*2bf0*/  FMUL.FTZ R128, R172, R124 ;  /* 0x0000007cac807220 */ /* 0x000fe20000410000 */
[----:B------:R-:W-:Y:S01]  /*2c00*/  FFMA.FTZ R131, R108, R208, R129 ;  /* 0x000000d06c837223 */ /* 0x000fe20000010081 */
[C---:B------:R-:W-:Y:S01]  /*2c10*/  FMUL.FTZ R135, R170.reuse, R133 ;  /* 0x00000085aa877220 */ /* 0x040fe20000410000 */
[C---:B------:R-:W-:Y:S01]  /*2c20*/  FFMA.FTZ R125, R153.reuse, R124, -R125 ;  /* 0x0000007c997d7223 */ /* 0x040fe2000001087d */
[----:B------:R-:W-:Y:S01]  /*2c30*/  FFMA.FTZ R127, R153, R126, R128 ;  /* 0x0000007e997f7223 */ /* 0x000fe20000010080 */
[-C--:B------:R-:W-:Y:S01]  /*2c40*/  FMUL.FTZ R128, R170, R131.reuse ;  /* 0x00000083aa807220 */ /* 0x080fe20000410000 */
[----:B------:R-:W-:Y:S01]  /*2c50*/  FFMA.FTZ R135, R166, R131, -R135 ;  /* 0x00000083a6877223 */ /* 0x000fe20000010887 */
[C---:B------:R-:W-:Y:S01]  /*2c60*/  FMUL.FTZ R126, R150.reuse, R125 ;  /* 0x0000007d967e7220 */ /* 0x040fe20000410000 */
[----:B------:R-:W-:Y:S01]  /*2c70*/  FMUL.FTZ R129, R150, R127 ;  /* 0x0000007f96817220 */ /* 0x000fe20000410000 */
[----:B------:R-:W-:-:S02]  /*2c80*/  FFMA.FTZ R130, R166, R133, R128 ;  /* 0x00000085a6827223 */ /* 0x000fc40000010080 */
[C---:B------:R-:W-:Y:S01]  /*2c90*/  FFMA.FTZ R126, R176.reuse, R127, R126 ;  /* 0x0000007fb07e7223 */ /* 0x040fe2000001007e */
[----:B------:R-:W-:Y:S01]  /*2ca0*/  FFMA.FTZ R124, R176, R125, -R129 ;  /* 0x0000007db07c7223 */ /* 0x000fe20000010881 */
[----:B------:R-:W-:Y:S02]  /*2cb0*/  FFMA.FTZ R130, R109, R209, R130 ;  /* 0x000000d16d827223 */ /* 0x000fe40000010082 */
[C---:B------:R-:W-:Y:S01]  /*2cc0*/  FMUL.FTZ R125, R173.reuse, R126 ;  /* 0x0000007ead7d7220 */ /* 0x040fe20000410000 */
[----:B------:R-:W-:Y:S01]  /*2cd0*/  FMUL.FTZ R128, R173, R124 ;  /* 0x0000007cad807220 */ /* 0x000fe20000410000 */
[----:B------:R-:W-:Y:S02]  /*2ce0*/  FMUL.FTZ R132, R145, R130 ;  /* 0x0000008291847220 */ /* 0x000fe40000410000 */
[C---:B------:R-:W-:Y:S01]  /*2cf0*/  FFMA.FTZ R125, R177.reuse, R124, -R125 ;  /* 0x0000007cb17d7223 */ /* 0x040fe2000001087d */
[----:B------:R-:W-:Y:S01]  /*2d00*/  FFMA.FTZ R127, R177, R126, R128 ;  /* 0x0000007eb17f7223 */ /* 0x000fe20000010080 */
[----:B------:R-:W-:-:S02]  /*2d10*/  FFMA.FTZ R128, R109, R210, R135 ;  /* 0x000000d26d807223 */ /* 0x000fc40000010087 */
[C---:B------:R-:W-:Y:S01]  /*2d20*/  FMUL.FTZ R126, R170.reuse, R125 ;  /* 0x0000007daa7e7220 */ /* 0x040fe20000410000 */
[-C--:B------:R-:W-:Y:S01]  /*2d30*/  FMUL.FTZ R129, R170, R127.reuse ;  /* 0x0000007faa817220 */ /* 0x080fe20000410000 */
[-C--:B------:R-:W-:Y:S02]  /*2d40*/  FMUL.FTZ R131, R145, R128.reuse ;  /* 0x0000008091837220 */ /* 0x080fe40000410000 */
[C---:B------:R-:W-:Y:S01]  /*2d50*/  FFMA.FTZ R126, R166.reuse, R127, R126 ;  /* 0x0000007fa67e7223 */ /* 0x040fe2000001007e */
[----:B------:R-:W-:Y:S01]  /*2d60*/  FFMA.FTZ R124, R166, R125, -R129 ;  /* 0x0000007da67c7223 */ /* 0x000fe20000010881 */
[C---:B------:R-:W-:Y:S01]  /*2d70*/  FFMA.FTZ R129, R179.reuse, R128, -R132 ;  /* 0x00000080b3817223 */ /* 0x040fe20000010884 */
[----:B------:R-:W-:Y:S01]  /*2d80*/  FFMA.FTZ R131, R179, R130, R131 ;  /* 0x00000082b3837223 */ /* 0x000fe20000010083 */
[C---:B------:R-:W-:Y:S01]  /*2d90*/  FMUL.FTZ R125, R145.reuse, R126 ;  /* 0x0000007e917d7220 */ /* 0x040fe20000410000 */
[----:B------:R-:W-:Y:S01]  /*2da0*/  FMUL.FTZ R128, R145, R124 ;  /* 0x0000007c91807220 */ /* 0x000fe20000410000 */
[C---:B------:R-:W-:Y:S01]  /*2db0*/  FFMA.FTZ R129, R110.reuse, R212, R129 ;  /* 0x000000d46e817223 */ /* 0x040fe20000010081 */
[----:B------:R-:W-:Y:S01]  /*2dc0*/  FFMA.FTZ R131, R110, R211, R131 ;  /* 0x000000d36e837223 */ /* 0x000fe20000010083 */
[C---:B------:R-:W-:Y:S01]  /*2dd0*/  FFMA.FTZ R125, R179.reuse, R124, -R125 ;  /* 0x0000007cb37d7223 */ /* 0x040fe2000001087d */
[----:B------:R-:W-:Y:S01]  /*2de0*/  FFMA.FTZ R127, R179, R126, R128 ;  /* 0x0000007eb37f7223 */ /* 0x000fe20000010080 */
[C---:B------:R-:W-:Y:S01]  /*2df0*/  FMUL.FTZ R130, R142.reuse, R129 ;  /* 0x000000818e827220 */ /* 0x040fe20000410000 */
[C---:B------:R-:W-:Y:S01]  /*2e00*/  FMUL.FTZ R128, R142.reuse, R131 ;  /* 0x000000838e807220 */ /* 0x040fe20000410000 */
[C---:B------:R-:W-:Y:S01]  /*2e10*/  FMUL.FTZ R126, R142.reuse, R125 ;  /* 0x0000007d8e7e7220 */ /* 0x040fe20000410000 */
[----:B------:R-:W-:Y:S01]  /*2e20*/  FMUL.FTZ R133, R142, R127 ;  /* 0x0000007f8e857220 */ /* 0x000fe20000410000 */
[C---:B------:R-:W-:Y:S01]  /*2e30*/  FFMA.FTZ R130, R168.reuse, R131, R130 ;  /* 0x00000083a8827223 */ /* 0x040fe20000010082 */
[C---:B------:R-:W-:Y:S01]  /*2e40*/  FFMA.FTZ R129, R168.reuse, R129, -R128 ;  /* 0x00000081a8817223 */ /* 0x040fe20000010880 */
[C---:B------:R-:W-:Y:S01]  /*2e50*/  FFMA.FTZ R126, R168.reuse, R127, R126 ;  /* 0x0000007fa87e7223 */ /* 0x040fe2000001007e */
[----:B------:R-:W-:Y:S01]  /*2e60*/  FFMA.FTZ R124, R168, R125, -R133 ;  /* 0x0000007da87c7223 */ /* 0x000fe20000010885 */
[----:B------:R-:W-:-:S02]  /*2e70*/  FFMA.FTZ R130, R111, R213, R130 ;  /* 0x000000d56f827223 */ /* 0x000fc40000010082 */
[C---:B------:R-:W-:Y:S01]  /*2e80*/  FMUL.FTZ R125, R161.reuse, R126 ;  /* 0x0000007ea17d7220 */ /* 0x040fe20000410000 */
[----:B------:R-:W-:-:S03]  /*2e90*/  FMUL.FTZ R128, R161, R124 ;  /* 0x0000007ca1807220 */ /* 0x000fc60000410000 */
[C---:B------:R-:W-:Y:S01]  /*2ea0*/  FFMA.FTZ R125, R181.reuse, R124, -R125 ;  /* 0x0000007cb57d7223 */ /* 0x040fe2000001087d */
[----:B------:R-:W-:Y:S01]  /*2eb0*/  FFMA.FTZ R128, R181, R126, R128 ;  /* 0x0000007eb5807223 */ /* 0x000fe20000010080 */
[----:B------:R-:W-:Y:S01]  /*2ec0*/  FFMA.FTZ R124, R111, R214, R129 ;  /* 0x000000d66f7c7223 */ /* 0x000fe20000010081 */
[C---:B------:R-:W-:Y:S01]  /*2ed0*/  FMUL.FTZ R126, R161.reuse, R130 ;  /* 0x00000082a17e7220 */ /* 0x040fe20000410000 */
[CC--:B------:R-:W-:Y:S01]  /*2ee0*/  FMUL.FTZ R129, R148.reuse, R125.reuse ;  /* 0x0000007d94817220 */ /* 0x0c0fe20000410000 */
[----:B------:R-:W-:Y:S01]  /*2ef0*/  FMUL.FTZ R132, R148, R128 ;  /* 0x0000008094847220 */ /* 0x000fe20000410000 */
[----:B------:R-:W-:Y:S02]  /*2f00*/  FMUL.FTZ R127, R161, R124 ;  /* 0x0000007ca17f7220 */ /* 0x000fe40000410000 */
        /* <DEDUP_REMOVED lines=21> */
[----:B------:R-:W-:Y:S01]  /*3060*/  FFMA.FTZ R130, R106, R219, R127 ;  /* 0x000000db6a827223 */ /* 0x000fe2000001007f */
[C---:B------:R-:W-:Y:S02]  /*3070*/  FMUL.FTZ R127, R159.reuse, R124 ;  /* 0x0000007c9f7f7220 */ /* 0x040fe40000410000 */
[C---:B------:R-:W-:Y:S01]  /*3080*/  FMUL.FTZ R125, R159.reuse, R128 ;  /* 0x000000809f7d7220 */ /* 0x040fe20000410000 */
[----:B------:R-:W-:-:S03]  /*3090*/  FMUL.FTZ R132, R159, R130 ;  /* 0x000000829f847220 */ /* 0x000fc60000410000 */
[----:B------:R-:W-:Y:S01]  /*30a0*/  FFMA.FTZ R130, R35, R130, R125 ;  /* 0x0000008223827223 */ /* 0x000fe2000001007d */
[----:B------:R-:W-:Y:S01]  /*30b0*/  FMUL.FTZ R125, R159, R126 ;  /* 0x0000007e9f7d7220 */ /* 0x000fe20000410000 */
[----:B------:R-:W-:-:S03]  /*30c0*/  FFMA.FTZ R129, R35, R128, -R132 ;  /* 0x0000008023817223 */ /* 0x000fc60000010884 */
[C---:B------:R-:W-:Y:S01]  /*30d0*/  FFMA.FTZ R124, R35.reuse, R124, -R125 ;  /* 0x0000007c237c7223 */ /* 0x040fe2000001087d */
[----:B------:R-:W-:Y:S01]  /*30e0*/  FFMA.FTZ R125, R35, R126, R127 ;  /* 0x0000007e237d7223 */ /* 0x000fe2000001007f */
[C---:B------:R-:W-:Y:S01]  /*30f0*/  FFMA.FTZ R127, R107.reuse, R221, R130 ;  /* 0x000000dd6b7f7223 */ /* 0x040fe20000010082 */
[----:B------:R-:W-:-:S05]  /*3100*/  FFMA.FTZ R126, R107, R222, R129 ;  /* 0x000000de6b7e7223 */ /* 0x000fca0000010081 */
[----:B------:R1:W-:Y:S01]  /*3110*/  STS.128 [R188+0x8470], R124 ;  /* 0x0084707cbc007388 */ /* 0x0003e20000000c00 */
[----:B------:R-:W-:Y:S06]  /*3120*/  BAR.SYNC.DEFER_BLOCKING 0x0 ;  /* 0x0000000000007b1d */ /* 0x000fec0000010000 */
[----:B------:R-:W-:Y:S05]  /*3130*/  @P2 BRA `(.L_x_4537) ;  /* 0x0000000800d82947 */ /* 0x000fea0003800000 */
[----:B-1----:R-:W1:Y:S01]  /*3140*/  S2R R125, SR_CgaCtaId ;  /* 0x00000000007d7919 */ /* 0x002e620000008800 */
[----:B------:R-:W-:Y:S01]  /*3150*/  MOV R124, 0x400 ;  /* 0x00000400007c7802 */ /* 0x000fe20000000f00 */
[----:B------:R-:W-:Y:S01]  /*3160*/  UMOV UR24, 0xffffffff ;  /* 0xffffffff00187882 */ /* 0x000fe20000000000 */
[----:B------:R-:W2:Y:S01]  /*3170*/  S2R R136, SR_TID.X ;  /* 0x0000000000887919 */ /* 0x000ea20000002100 */
[----:B------:R-:W4:Y:S01]  /*3180*/  S2R R248, SR_LANEID ;  /* 0x0000000000f87919 */ /* 0x000f220000000000 */
[----:B-1----:R-:W-:Y:S02]  /*3190*/  LEA R125, R125, R124, 0x18 ;  /* 0x0000007c7d7d7211 */ /* 0x002fe400078ec0ff */
[----:B--2---:R-:W-:-:S03]  /*31a0*/  ISETP.NE.AND P0, PT, R136, RZ, PT ;  /* 0x000000ff8800720c */ /* 0x004fc60003f05270 */
[----:B------:R-:W-:Y:S01]  /*31b0*/  IMAD R189, R136, 0x50, R125 ;  /* 0x0000005088bd7824 */ /* 0x000fe200078e027d */
[----:B----4-:R-:W-:-:S04]  /*31c0*/  ISETP.GE.AND P4, PT, R248, 0x10, PT ;  /* 0x00000010f800780c */ /* 0x010fc80003f86270 */
[----:B------:R-:W-:Y:S01]  /*31d0*/  LDS.128 R124, [R189+0x8470] ;  /* 0x00847000bd7c7984 */ /* 0x000fe20000000c00 */
[C---:B------:R-:W-:Y:S02]  /*31e0*/  ISETP.GE.AND P2, PT, R248.reuse, 0x8, PT ;  /* 0x00000008f800780c */ /* 0x040fe40003f46270 */
[C---:B------:R-:W-:Y:S01]  /*31f0*/  ISETP.GE.AND P3, PT, R248.reuse, 0x4, PT ;  /* 0x00000004f800780c */ /* 0x040fe20003f66270 */
[----:B------:R-:W1:Y:S01]  /*3200*/  LDS.128 R128, [R189+0x8480] ;  /* 0x00848000bd807984 */ /* 0x000e620000000c00 */
[C---:B------:R-:W-:Y:S02]  /*3210*/  ISETP.GE.AND P4, PT, R248.reuse, 0x2, PT ;  /* 0x00000002f800780c */ /* 0x040fe40003f86270 */
[----:B------:R-:W-:Y:S01]  /*3220*/  ISETP.GE.AND P5, PT, R248, 0x1, PT ;  /* 0x00000001f800780c */ /* 0x000fe20003fa6270 */
[----:B------:R-:W2:Y:S01]  /*3230*/  LDS.128 R132, [R189+0x8490] ;  /* 0x00849000bd847984 */ /* 0x000ea20000000c00 */
[-C--:B-1----:R-:W-:Y:S01]  /*3240*/  FMUL.FTZ R136, R124, R129.reuse ;  /* 0x000000817c887220 */ /* 0x082fe20000410000 */
[----:B------:R-:W-:-:S03]  /*3250*/  FMUL.FTZ R137, R125, R129 ;  /* 0x000000817d897220 */ /* 0x000fc60000410000 */
[-C--:B------:R-:W-:Y:S01]  /*3260*/  FFMA.FTZ R136, R125, R128.reuse, R136 ;  /* 0x000000807d887223 */ /* 0x080fe20000010088 */
[----:B------:R-:W-:-:S03]  /*3270*/  FFMA.FTZ R137, R124, R128, -R137 ;  /* 0x000000807c897223 */ /* 0x000fc60000010889 */
[C---:B--2---:R-:W-:Y:S01]  /*3280*/  FMUL.FTZ R139, R133.reuse, R136 ;  /* 0x00000088858b7220 */ /* 0x044fe20000410000 */
[----:B------:R-:W-:-:S03]  /*3290*/  FMUL.FTZ R235, R133, R137 ;  /* 0x0000008985eb7220 */ /* 0x000fc60000410000 */
[C---:B------:R-:W-:Y:S01]  /*32a0*/  FFMA.FTZ R234, R132.reuse, R137, -R139 ;  /* 0x0000008984ea7223 */ /* 0x040fe2000001088b */
[----:B------:R-:W-:Y:S01]  /*32b0*/  FFMA.FTZ R236, R132, R136, R235 ;  /* 0x0000008884ec7223 */ /* 0x000fe200000100eb */
[-C--:B------:R-:W-:Y:S01]  /*32c0*/  FMUL.FTZ R136, R126, R129.reuse ;  /* 0x000000817e887220 */ /* 0x080fe20000410000 */
[----:B------:R-:W-:-:S03]  /*32d0*/  FMUL.FTZ R137, R127, R129 ;  /* 0x000000817f897220 */ /* 0x000fc60000410000 */
[-C--:B------:R-:W-:Y:S01]  /*32e0*/  FFMA.FTZ R136, R127, R128.reuse, R136 ;  /* 0x000000807f887223 */ /* 0x080fe20000010088 */
[----:B------:R-:W-:-:S03]  /*32f0*/  FFMA.FTZ R137, R126, R128, -R137 ;  /* 0x000000807e897223 */ /* 0x000fc60000010889 */
[----:B------:R-:W-:Y:S01]  /*3300*/  FADD.FTZ R235, R131, R136 ;  /* 0x0000008883eb7221 */ /* 0x000fe20000010000 */
[----:B------:R-:W-:-:S03]  /*3310*/  FADD.FTZ R137, R130, R137 ;  /* 0x0000008982897221 */ /* 0x000fc60000010000 */
[C---:B------:R-:W-:Y:S01]  /*3320*/  FMUL.FTZ R139, R133.reuse, R235 ;  /* 0x000000eb858b7220 */ /* 0x040fe20000410000 */
[----:B------:R-:W-:-:S03]  /*3330*/  FMUL.FTZ R136, R133, R137 ;  /* 0x0000008985887220 */ /* 0x000fc60000410000 */
[C---:B------:R-:W-:Y:S01]  /*3340*/  FFMA.FTZ R226, R132.reuse, R137, -R139 ;  /* 0x0000008984e27223 */ /* 0x040fe2000001088b */
[----:B------:R-:W-:Y:S02]  /*3350*/  FFMA.FTZ R235, R132, R235, R136 ;  /* 0x000000eb84eb7223 */ /* 0x000fe40000010088 */
[----:B------:R-:W1:Y:S01]  /*3360*/  LDS.128 R136, [R189+0x84a0] ;  /* 0x0084a000bd887984 */ /* 0x000e620000000c00 */
[----:B------:R-:W-:Y:S01]  /*3370*/  FADD.FTZ R226, R134, R226 ;  /* 0x000000e286e27221 */ /* 0x000fe20000010000 */
[----:B------:R-:W-:Y:S01]  /*3380*/  FADD.FTZ R235, R135, R235 ;  /* 0x000000eb87eb7221 */ /* 0x000fe20000010000 */
[----:B-1----:R-:W-:-:S04]  /*3390*/  FMUL.FTZ R190, R137, R236 ;  /* 0x000000ec89be7220 */ /* 0x002fc80000410000 */
        /* <DEDUP_REMOVED lines=10> */
[----:B------:R-:W1:Y:S04]  /*3440*/  SHFL.UP PT, R136, R236, 0x1, RZ ;  /* 0x04200000ec887989 */ /* 0x000e6800000e00ff */
[----:B------:R-:W2:Y:S04]  /*3450*/  SHFL.UP PT, R245, R235, 0x1, RZ ;  /* 0x04200000ebf57989 */ /* 0x000ea800000e00ff */
[----:B------:R-:W4:Y:S01]  /*3460*/  SHFL.UP PT, R226, R234, 0x1, RZ ;  /* 0x04200000eae27989 */ /* 0x000f2200000e00ff */
[-C--:B-1----:R-:W-:Y:S01]  /*3470*/  FMUL.FTZ R137, R234, R136.reuse ;  /* 0x00000088ea897220 */ /* 0x082fe20000410000 */
[----:B------:R-:W-:-:S03]  /*3480*/  FMUL.FTZ R138, R190, R136 ;  /* 0x00000088be8a7220 */ /* 0x000fc60000410000 */
[-C--:B--2---:R-:W-:Y:S01]  /*3490*/  FFMA.FTZ R136, R190, R245.reuse, -R137 ;  /* 0x000000f5be887223 */ /* 0x084fe20000010889 */
[C---:B------:R-:W-:Y:S02]  /*34a0*/  FFMA.FTZ R245, R234.reuse, R245, R138 ;  /* 0x000000f5eaf57223 */ /* 0x040fe4000001008a */
[----:B------:R-:W1:Y:S01]  /*34b0*/  SHFL.UP PT, R138, R190, 0x1, RZ ;  /* 0x04200000be8a7989 */ /* 0x000e6200000e00ff */
[-C--:B----4-:R-:W-:Y:S01]  /*34c0*/  FMUL.FTZ R137, R234, R226.reuse ;  /* 0x000000e2ea897220 */ /* 0x090fe20000410000 */
[----:B------:R-:W-:Y:S01]  /*34d0*/  @P5 FADD.FTZ R236, R236, R245 ;  /* 0x000000f5ecec5221 */ /* 0x000fe20000010000 */
[----:B------:R-:W-:Y:S01]  /*34e0*/  FMUL.FTZ R226, R190, R226 ;  /* 0x000000e2bee27220 */ /* 0x000fe20000410000 */
[----:B------:R-:W-:-:S03]  /*34f0*/  @P5 FADD.FTZ R235, R235, R136 ;  /* 0x00000088ebeb5221 */ /* 0x000fc60000010000 */
[----:B------:R-:W2:Y:S04]  /*3500*/  SHFL.UP PT, R136, R236, 0x2, RZ ;  /* 0x04400000ec887989 */ /* 0x000ea800000e00ff */
[----:B------:R-:W4:Y:S01]  /*3510*/  SHFL.UP PT, R245, R235, 0x2, RZ ;  /* 0x04400000ebf57989 */ /* 0x000f2200000e00ff */
[-C--:B-1----:R-:W-:Y:S01]  /*3520*/  @P5 FFMA.FTZ R234, R234, R138.reuse, R226 ;  /* 0x0000008aeaea5223 */ /* 0x082fe200000100e2 */
[----:B------:R-:W-:-:S04]  /*3530*/  @P5 FFMA.FTZ R190, R190, R138, -R137 ;  /* 0x0000008abebe5223 */ /* 0x000fc80000010889 */
[----:B------:R-:W1:Y:S01]  /*3540*/  SHFL.UP PT, R226, R234, 0x2, RZ ;  /* 0x04400000eae27989 */ /* 0x000e6200000e00ff */
[-C--:B--2---:R-:W-:Y:S01]  /*3550*/  FMUL.FTZ R137, R234, R136.reuse ;  /* 0x00000088ea897220 */ /* 0x084fe20000410000 */
[C---:B------:R-:W-:Y:S02]  /*3560*/  FMUL.FTZ R136, R190.reuse, R136 ;  /* 0x00000088be887220 */ /* 0x040fe40000410000 */
[----:B------:R-:W2:Y:S01]  /*3570*/  SHFL.UP PT, R138, R190, 0x2, RZ ;  /* 0x04400000be8a7989 */ /* 0x000ea200000e00ff */
[-C--:B----4-:R-:W-:Y:S01]  /*3580*/  FFMA.FTZ R137, R190, R245.reuse, -R137 ;  /* 0x000000f5be897223 */ /* 0x090fe20000010889 */
[----:B------:R-:W-:-:S03]  /*3590*/  FFMA.FTZ R245, R234, R245, R136 ;  /* 0x000000f5eaf57223 */ /* 0x000fc60000010088 */
[----:B------:R-:W-:Y:S01]  /*35a0*/  @P4 FADD.FTZ R235, R235, R137 ;  /* 0x00000089ebeb4221 */ /* 0x000fe20000010000 */
[----:B------:R-:W-:-:S04]  /*35b0*/  @P4 FADD.FTZ R236, R236, R245 ;  /* 0x000000f5ecec4221 */ /* 0x000fc80000010000 */
[----:B------:R-:W-:Y:S01]  /*35c0*/  SHFL.UP PT, R245, R235, 0x4, RZ ;  /* 0x04800000ebf57989 */ /* 0x000fe200000e00ff */
[-C--:B-1----:R-:W-:Y:S01]  /*35d0*/  FMUL.FTZ R136, R234, R226.reuse ;  /* 0x000000e2ea887220 */ /* 0x082fe20000410000 */
[----:B------:R-:W-:-:S03]  /*35e0*/  FMUL.FTZ R226, R190, R226 ;  /* 0x000000e2bee27220 */ /* 0x000fc60000410000 */
[-C--:B--2---:R-:W-:Y:S01]  /*35f0*/  @P4 FFMA.FTZ R190, R190, R138.reuse, -R136 ;  /* 0x0000008abebe4223 */ /* 0x084fe20000010888 */
[----:B------:R-:W-:Y:S01]  /*3600*/  @P4 FFMA.FTZ R234, R234, R138, R226 ;  /* 0x0000008aeaea4223 */ /* 0x000fe200000100e2 */
[----:B------:R-:W1:Y:S04]  /*3610*/  SHFL.UP PT, R136, R236, 0x4, RZ ;  /* 0x04800000ec887989 */ /* 0x000e6800000e00ff */
[----:B------:R-:W2:Y:S04]  /*3620*/  SHFL.UP PT, R226, R234, 0x4, RZ ;  /* 0x04800000eae27989 */ /* 0x000ea800000e00ff */
[----:B------:R-:W4:Y:S01]  /*3630*/  SHFL.UP PT, R138, R190, 0x4, RZ ;  /* 0x04800000be8a7989 */ /* 0x000f2200000e00ff */
[-C--:B-1----:R-:W-:Y:S01]  /*3640*/  FMUL.FTZ R137, R234, R136.reuse ;  /* 0x00000088ea897220 */ /* 0x082fe20000410000 */
[----:B------:R-:W-:-:S03]  /*3650*/  FMUL.FTZ R136, R190, R136 ;  /* 0x00000088be887220 */ /* 0x000fc60000410000 */
[-C--:B------:R-:W-:Y:S01]  /*3660*/  FFMA.FTZ R137, R190, R245.reuse, -R137 ;  /* 0x000000f5be897223 */ /* 0x080fe20000010889 */
[C---:B------:R-:W-:Y:S01]  /*3670*/  FFMA.FTZ R245, R234.reuse, R245, R136 ;  /* 0x000000f5eaf57223 */ /* 0x040fe20000010088 */
[-C--:B--2---:R-:W-:Y:S01]  /*3680*/  FMUL.FTZ R136, R234, R226.reuse ;  /* 0x000000e2ea887220 */ /* 0x084fe20000410000 */
[----:B------:R-:W-:Y:S01]  /*3690*/  FMUL.FTZ R226, R190, R226 ;  /* 0x000000e2bee27220 */ /* 0x000fe20000410000 */
[----:B------:R-:W-:Y:S01]  /*36a0*/  @P3 FADD.FTZ R235, R235, R137 ;  /* 0x00000089ebeb3221 */ /* 0x000fe20000010000 */
[----:B------:R-:W-:Y:S01]  /*36b0*/  @P3 FADD.FTZ R236, R236, R245 ;  /* 0x000000f5ecec3221 */ /* 0x000fe20000010000 */
[-C--:B----4-:R-:W-:Y:S01]  /*36c0*/  @P3 FFMA.FTZ R190, R190, R138.reuse, -R136 ;  /* 0x0000008abebe3223 */ /* 0x090fe20000010888 */
[----:B------:R-:W-:Y:S02]  /*36d0*/  @P3 FFMA.FTZ R234, R234, R138, R226 ;  /* 0x0000008aeaea3223 */ /* 0x000fe400000100e2 */
[----:B------:R-:W-:Y:S04]  /*36e0*/  SHFL.UP PT, R245, R235, 0x8, RZ ;  /* 0x05000000ebf57989 */ /* 0x000fe800000e00ff */
        /* <DEDUP_REMOVED lines=13> */
[----:B------:R1:W2:Y:S04]  /*37c0*/  SHFL.UP PT, R245, R235, 0x10, RZ ;  /* 0x06000000ebf57989 */ /* 0x0002a800000e00ff */
[----:B------:R1:W4:Y:S04]  /*37d0*/  SHFL.UP PT, R138, R190, 0x10, RZ ;  /* 0x06000000be8a7989 */ /* 0x00032800000e00ff */
[----:B------:R1:W0:Y:S04]  /*37e0*/  SHFL.UP PT, R226, R234, 0x10, RZ ;  /* 0x06000000eae27989 */ /* 0x00022800000e00ff */
[----:B------:R1:W0:Y:S02]  /*37f0*/  SHFL.UP PT, R136, R236, 0x10, RZ ;  /* 0x06000000ec887989 */ /* 0x00022400000e00ff */
.L_x_4659:
[----:B------:R-:W-:Y:S01]  /*3800*/  ISETP.GE.AND P2, PT, R248, 0x10, PT ;  /* 0x00000010f800780c */ /* 0x000fe20003f46270 */
[-C--:B0-----:R-:W-:Y:S01]  /*3810*/  FMUL.FTZ R137, R234, R136.reuse ;  /* 0x00000088ea897220 */ /* 0x081fe20000410000 */
[----:B------:R-:W-:Y:S01]  /*3820*/  FMUL.FTZ R136, R190, R136 ;  /* 0x00000088be887220 */ /* 0x000fe20000410000 */
[-C--:B------:R-:W-:Y:S01]  /*3830*/  FMUL.FTZ R139, R234, R226.reuse ;  /* 0x000000e2ea8b7220 */ /* 0x080fe20000410000 */
[----:B------:R-:W-:Y:S01]  /*3840*/  UMOV UR24, 0xffffffff ;  /* 0xffffffff00187882 */ /* 0x000fe20000000000 */
[-C--:B--2---:R-:W-:Y:S01]  /*3850*/  FFMA.FTZ R137, R190, R245.reuse, -R137 ;  /* 0x000000f5be897223 */ /* 0x084fe20000010889 */
[----:B------:R-:W-:Y:S01]  /*3860*/  FFMA.FTZ R136, R234, R245, R136 ;  /* 0x000000f5ea887223 */ /* 0x000fe20000010088 */
[----:B------:R-:W-:-:S06]  /*3870*/  FMUL.FTZ R226, R190, R226 ;  /* 0x000000e2bee27220 */ /* 0x000fcc0000410000 */
[-C--:B-1--4-:R-:W-:Y:S01]  /*3880*/  @P2 FFMA.FTZ R190, R190, R138.reuse, -R139 ;  /* 0x0000008abebe2223 */ /* 0x092fe2000001088b */
[----:B------:R-:W-:Y:S01]  /*3890*/  @P2 FFMA.FTZ R234, R234, R138, R226 ;  /* 0x0000008aeaea2223 */ /* 0x000fe200000100e2 */
[----:B------:R-:W-:Y:S01]  /*38a0*/  @P2 FADD.FTZ R235, R235, R137 ;  /* 0x00000089ebeb2221 */ /* 0x000fe20000010000 */
[----:B------:R-:W-:Y:S01]  /*38b0*/  @P2 FADD.FTZ R236, R236, R136 ;  /* 0x00000088ecec2221 */ /* 0x000fe20000010000 */
[----:B------:R-:W-:Y:S06]  /*38c0*/  BRA.DIV UR24, `(.L_x_4539) ;  /* 0x00000076183c7947 */ /* 0x000fec000b800000 */
.L_x_4662:
[----:B------:R-:W-:-:S03]  /*38d0*/  UMOV UR24, 0xffffffff ;  /* 0xffffffff00187882 */ /* 0x000fc60000000000 */
[----:B------:R-:W-:Y:S05]  /*38e0*/  BRA.DIV UR24, `(.L_x_4540) ;  /* 0x00000076185c7947 */ /* 0x000fea000b800000 */
.L_x_4665:
[----:B------:R-:W-:-:S03]  /*38f0*/  UMOV UR24, 0xffffffff ;  /* 0xffffffff00187882 */ /* 0x000fc60000000000 */
[----:B------:R-:W-:Y:S05]  /*3900*/  BRA.DIV UR24, `(.L_x_4541) ;  /* 0x00000076187c7947 */ /* 0x000fea000b800000 */
.L_x_4668:
[----:B------:R-:W-:-:S03]  /*3910*/  UMOV UR24, 0xffffffff ;  /* 0xffffffff00187882 */ /* 0x000fc60000000000 */
[----:B------:R-:W-:Y:S05]  /*3920*/  BRA.DIV UR24, `(.L_x_4542) ;  /* 0x00000076189c7947 */ /* 0x000fea000b800000 */
.L_x_4671:
[----:B------:R-:W-:-:S03]  /*3930*/  UMOV UR24, 0xffffffff ;  /* 0xffffffff00187882 */ /* 0x000fc60000000000 */
[----:B------:R-:W-:Y:S05]  /*3940*/  BRA.DIV UR24, `(.L_x_4543) ;  /* 0x0000007618bc7947 */ /* 0x000fea000b800000 */
[----:B-----5:R-:W0:Y:S04]  /*3950*/  SHFL.IDX PT, R121, R121, RZ, 0x1f ;  /* 0x00001fff79797589 */ /* 0x020e2800000e0000 */
[----:B------:R-:W1:Y:S04]  /*3960*/  SHFL.IDX PT, R120, R120, RZ, 0x1f ;  /* 0x00001fff78787589 */ /* 0x000e6800000e0000 */
[----:B------:R-:W2:Y:S04]  /*3970*/  SHFL.IDX PT, R122, R122, RZ, 0x1f ;  /* 0x00001fff7a7a7589 */ /* 0x000ea800000e0000 */
[----:B------:R-:W4:Y:S04]  /*3980*/  SHFL.IDX PT, R123, R123, RZ, 0x1f ;  /* 0x00001fff7b7b7589 */ /* 0x000f2800000e0000 */
[----:B------:R-:W0:Y:S04]  /*3990*/  SHFL.UP PT, R190, R190, 0x1, RZ ;  /* 0x04200000bebe7989 */ /* 0x000e2800000e00ff */
[----:B------:R-:W0:Y:S04]  /*39a0*/  SHFL.UP PT, R234, R234, 0x1, RZ ;  /* 0x04200000eaea7989 */ /* 0x000e2800000e00ff */
[----:B------:R-:W0:Y:S04]  /*39b0*/  SHFL.UP PT, R235, R235, 0x1, RZ ;  /* 0x04200000ebeb7989 */ /* 0x000e2800000e00ff */
[----:B-1----:R-:W0:Y:S02]  /*39c0*/  SHFL.UP PT, R236, R236, 0x1, RZ ;  /* 0x04200000ecec7989 */ /* 0x002e2400000e00ff */
.L_x_4681:
[-C--:B0---4-:R-:W-:Y:S01]  /*39d0*/  FMUL.FTZ R137, R190, R123.reuse ;  /* 0x0000007bbe897220 */ /* 0x091fe20000410000 */
[----:B------:R-:W-:Y:S01]  /*39e0*/  FMUL.FTZ R138, R234, R123 ;  /* 0x0000007bea8a7220 */ /* 0x000fe20000410000 */
[-C--:B------:R-:W-:Y:S02]  /*39f0*/  FMUL.FTZ R139, R190, R121.reuse ;  /* 0x00000079be8b7220 */ /* 0x080fe40000410000 */
[-C--:B--2---:R-:W-:Y:S01]  /*3a00*/  FFMA.FTZ R137, R234, R122.reuse, R137 ;  /* 0x0000007aea897223 */ /* 0x084fe20000010089 */
[----:B------:R-:W-:Y:S01]  /*3a10*/  FFMA.FTZ R138, R190, R122, -R138 ;  /* 0x0000007abe8a7223 */ /* 0x000fe2000001088a */
[C---:B------:R-:W-:Y:S01]  /*3a20*/  FFMA.FTZ R136, R234.reuse, R120, R139 ;  /* 0x00000078ea887223 */ /* 0x040fe2000001008b */
[----:B------:R-:W-:Y:S01]  /*3a30*/  FMUL.FTZ R234, R234, R121 ;  /* 0x00000079eaea7220 */ /* 0x000fe20000410000 */
[----:B------:R-:W-:Y:S01]  /*3a40*/  @P0 FADD.FTZ R123, R236, R137 ;  /* 0x00000089ec7b0221 */ /* 0x000fe20000010000 */
[----:B------:R-:W-:Y:S02]  /*3a50*/  @P0 FADD.FTZ R122, R235, R138 ;  /* 0x0000008aeb7a0221 */ /* 0x000fe40000010000 */
[----:B------:R-:W-:Y:S01]  /*3a60*/  FSEL R121, R121, R136, !P0 ;  /* 0x0000008879797208 */ /* 0x000fe20004000000 */
[C---:B------:R-:W-:Y:S01]  /*3a70*/  FMUL.FTZ R137, R125.reuse, R123 ;  /* 0x0000007b7d897220 */ /* 0x040fe20000410000 */
[----:B------:R-:W-:Y:S01]  /*3a80*/  FMUL.FTZ R136, R125, R122 ;  /* 0x0000007a7d887220 */ /* 0x000fe20000410000 */
[----:B------:R-:W-:-:S02]  /*3a90*/  @P0 FFMA.FTZ R120, R190, R120, -R234 ;  /* 0x00000078be780223 */ /* 0x000fc400000108ea */
[C---:B------:R-:W-:Y:S01]  /*3aa0*/  FFMA.FTZ R137, R124.reuse, R122, -R137 ;  /* 0x0000007a7c897223 */ /* 0x040fe20000010889 */
[----:B------:R-:W-:Y:S01]  /*3ab0*/  FFMA.FTZ R138, R124, R123, R136 ;  /* 0x0000007b7c8a7223 */ /* 0x000fe20000010088 */
[CC--:B------:R-:W-:Y:S01]  /*3ac0*/  FMUL.FTZ R139, R125.reuse, R121.reuse ;  /* 0x000000797d8b7220 */ /* 0x0c0fe20000410000 */
[----:B------:R0:W-:Y:S01]  /*3ad0*/  STS.128 [R189+0x8470], R120 ;  /* 0x00847078bd007388 */ /* 0x0001e20000000c00 */
[-C--:B------:R-:W-:Y:S01]  /*3ae0*/  FMUL.FTZ R136, R125, R120.reuse ;  /* 0x000000787d887220 */ /* 0x080fe20000410000 */
[----:B0-----:R-:W-:Y:S01]  /*3af0*/  FADD.FTZ R123, R127, R138 ;  /* 0x0000008a7f7b7221 */ /* 0x001fe20000010000 */
[----:B------:R-:W-:Y:S01]  /*3b00*/  FADD.FTZ R122, R126, R137 ;  /* 0x000000897e7a7221 */ /* 0x000fe20000010000 */
[C---:B------:R-:W-:Y:S01]  /*3b10*/  FFMA.FTZ R120, R124.reuse, R120, -R139 ;  /* 0x000000787c787223 */ /* 0x040fe2000001088b */
[----:B------:R-:W-:Y:S01]  /*3b20*/  FFMA.FTZ R121, R124, R121, R136 ;  /* 0x000000797c797223 */ /* 0x000fe20000010088 */
[C---:B------:R-:W-:Y:S01]  /*3b30*/  FMUL.FTZ R125, R129.reuse, R123 ;  /* 0x0000007b817d7220 */ /* 0x040fe20000410000 */
[----:B------:R-:W-:-:S03]  /*3b40*/  FMUL.FTZ R124, R129, R122 ;  /* 0x0000007a817c7220 */ /* 0x000fc60000410000 */
[C---:B------:R-:W-:Y:S01]  /*3b50*/  FFMA.FTZ R127, R128.reuse, R122, -R125 ;  /* 0x0000007a807f7223 */ /* 0x040fe2000001087d */
[----:B------:R-:W-:Y:S01]  /*3b60*/  FFMA.FTZ R126, R128, R123, R124 ;  /* 0x0000007b807e7223 */ /* 0x000fe2000001007c */
[----:B------:R0:W-:Y:S01]  /*3b70*/  STS.128 [R189+0x8480], R120 ;  /* 0x00848078bd007388 */ /* 0x0001e20000000c00 */
[CC--:B------:R-:W-:Y:S01]  /*3b80*/  FMUL.FTZ R125, R129.reuse, R121.reuse ;  /* 0x00000079817d7220 */ /* 0x0c0fe20000410000 */
        /* <DEDUP_REMOVED lines=17> */
.L_x_4537:
[----:B------:R-:W-:Y:S05]  /*3ca0*/  WARPSYNC.ALL ;  /* 0x0000000000007948 */ /* 0x000fea0003800000 */
[CC--:B--2--5:R-:W-:Y:S01]  /*3cb0*/  FMUL.FTZ R120, R159.reuse, R34.reuse ;  /* 0x000000229f787220 */ /* 0x0e4fe20000410000 */
[----:B------:R-:W-:Y:S01]  /*3cc0*/  FMUL.FTZ R121, R159, R37 ;  /* 0x000000259f797220 */ /* 0x000fe20000410000 */
[C---:B0--3--:R-:W-:Y:S01]  /*3cd0*/  FMUL.FTZ R122, R35.reuse, R147 ;  /* 0x00000093237a7220 */ /* 0x049fe20000410000 */
[----:B------:R-:W-:Y:S01]  /*3ce0*/  BAR.SYNC.DEFER_BLOCKING 0x0 ;  /* 0x0000000000007b1d */ /* 0x000fe20000010000 */
[C---:B------:R-:W-:Y:S01]  /*3cf0*/  FFMA.FTZ R123, R35.reuse, R37, -R120 ;  /* 0x00000025237b7223 */ /* 0x040fe20000010878 */
[----:B------:R-:W-:Y:S01]  /*3d00*/  FFMA.FTZ R121, R35, R34, R121 ;  /* 0x0000002223797223 */ /* 0x000fe20000010079 */
[----:B------:R-:W-:Y:S01]  /*3d10*/  FFMA.FTZ R122, -R159, R146, -R122 ;  /* 0x000000929f7a7223 */ /* 0x000fe2000001097a */
[----:B------:R-:W-:Y:S01]  /*3d20*/  UISETP.GE.AND UP0, UPT, UR11, UR44, UPT ;  /* 0x0000002c0b00728c */ /* 0x000fe2000bf06270 */
[----:B------:R-:W-:Y:S01]  /*3d30*/  FADD.FTZ R123, R140, R123 ;  /* 0x0000007b8c7b7221 */ /* 0x000fe20000010000 */
[----:B------:R-:W-:-:S02]  /*3d40*/  FADD.FTZ R121, R36, R121 ;  /* 0x0000007924797221 */ /* 0x000fc40000010000 */
[----:B------:R-:W0:Y:S01]  /*3d50*/  S2UR UR26, SR_CgaCtaId ;  /* 0x00000000001a79c3 */ /* 0x000e220000008800 */
[----:B------:R-:W-:Y:S01]  /*3d60*/  UMOV UR24, 0x400 ;  /* 0x0000040000187882 */ /* 0x000fe20000000000 */
[C---:B------:R-:W-:Y:S01]  /*3d70*/  FMUL.FTZ R120, R38.reuse, R123 ;  /* 0x0000007b26787220 */ /* 0x040fe20000410000 */
[CC--:B-1----:R-:W-:Y:S01]  /*3d80*/  FMUL.FTZ R126, R38.reuse, R121.reuse ;  /* 0x00000079267e7220 */ /* 0x0c2fe20000410000 */
[----:B------:R-:W-:Y:S02]  /*3d90*/  PLOP3.LUT P2, PT, PT, PT, UP0, 0x80, 0x8 ;  /* 0x000000000008781c */ /* 0x000fe40003f4f008 */
[----:B------:R-:W-:Y:S01]  /*3da0*/  CS2R R134, SRZ ;  /* 0x0000000000867805 */ /* 0x000fe2000001ff00 */
[----:B------:R-:W-:Y:S01]  /*3db0*/  FFMA.FTZ R124, R183, R121, R120 ;  /* 0x00000079b77c7223 */ /* 0x000fe20000010078 */
[----:B------:R-:W-:Y:S01]  /*3dc0*/  FMUL.FTZ R120, R159, R147 ;  /* 0x000000939f787220 */ /* 0x000fe20000410000 */
[----:B------:R-:W-:Y:S01]  /*3dd0*/  FMUL.FTZ R121, R38, R122 ;  /* 0x0000007a26797220 */ /* 0x000fe20000410000 */
[----:B------:R-:W-:Y:S01]  /*3de0*/  FFMA.FTZ R126, R183, R123, -R126 ;  /* 0x0000007bb77e7223 */ /* 0x000fe2000001087e */
[----:B------:R-:W-:Y:S01]  /*3df0*/  FADD.FTZ R124, R39, R124 ;  /* 0x0000007c277c7221 */ /* 0x000fe20000010000 */
[----:B------:R-:W-:Y:S01]  /*3e00*/  FFMA.FTZ R120, R35, R146, -R120 ;  /* 0x0000009223787223 */ /* 0x000fe20000010878 */
[----:B------:R-:W-:Y:S01]  /*3e10*/  ISETP.NE.OR P2, PT, R184, RZ, P2 ;  /* 0x000000ffb800720c */ /* 0x000fe20001745670 */
[----:B------:R-:W-:Y:S01]  /*3e20*/  FADD.FTZ R126, R143, R126 ;  /* 0x0000007e8f7e7221 */ /* 0x000fe20000010000 */
[----:B------:R-:W-:Y:S01]  /*3e30*/  FMUL.FTZ R123, R148, R124 ;  /* 0x0000007c947b7220 */ /* 0x000fe20000410000 */
[-C--:B------:R-:W-:Y:S01]  /*3e40*/  FFMA.FTZ R121, R183, R120.reuse, R121 ;  /* 0x00000078b7797223 */ /* 0x080fe20000010079 */
[----:B------:R-:W-:Y:S01]  /*3e50*/  FMUL.FTZ R120, R38, R120 ;  /* 0x0000007826787220 */ /* 0x000fe20000410000 */
[----:B------:R-:W-:Y:S01]  /*3e60*/  MOV R133, RZ ;  /* 0x000000ff00857202 */ /* 0x000fe20000000f00 */
[----:B------:R-:W-:Y:S01]  /*3e70*/  FFMA.FTZ R123, R165, R126, -R123 ;  /* 0x0000007ea57b7223 */ /* 0x000fe2000001087b */
[----:B------:R-:W1:Y:S01]  /*3e80*/  S2R R190, SR_TID.X ;  /* 0x0000000000be7919 */ /* 0x000e620000002100 */
[----:B------:R-:W-:Y:S01]  /*3e90*/  FFMA.FTZ R120, R183, R122, -R120 ;  /* 0x0000007ab7787223 */ /* 0x000fe20000010878 */
[----:B------:R-:W-:Y:S01]  /*3ea0*/  FMUL.FTZ R122, R148, R126 ;  /* 0x0000007e947a7220 */ /* 0x000fe20000410000 */
[----:B------:R-:W-:Y:S01]  /*3eb0*/  FADD.FTZ R126, R182, R123 ;  /* 0x0000007bb67e7221 */ /* 0x000fe20000010000 */
[----:B0-----:R-:W-:-:S02]  /*3ec0*/  ULEA UR24, UR26, UR24, 0x18 ;  /* 0x000000181a187291 */ /* 0x001fc4000f8ec0ff */
[----:B------:R-:W-:Y:S01]  /*3ed0*/  FFMA.FTZ R128, R165, R124, R122 ;  /* 0x0000007ca5807223 */ /* 0x000fe2000001007a */
[CC--:B------:R-:W-:Y:S01]  /*3ee0*/  FMUL.FTZ R122, R148.reuse, R120.reuse ;  /* 0x00000078947a7220 */ /* 0x0c0fe20000410000 */
[-C--:B------:R-:W-:Y:S02]  /*3ef0*/  FMUL.FTZ R124, R148, R121.reuse ;  /* 0x00000079947c7220 */ /* 0x080fe40000410000 */
[----:B------:R-:W-:Y:S01]  /*3f00*/  FADD.FTZ R128, R223, R128 ;  /* 0x00000080df807221 */ /* 0x000fe20000010000 */
[C---:B------:R-:W-:Y:S01]  /*3f10*/  FFMA.FTZ R122, R165.reuse, R121, R122 ;  /* 0x00000079a57a7223 */ /* 0x040fe2000001007a */
[----:B------:R-:W-:Y:S01]  /*3f20*/  FFMA.FTZ R124, R165, R120, -R124 ;  /* 0x00000078a57c7223 */ /* 0x000fe2000001087c */
[C---:B------:R-:W-:Y:S01]  /*3f30*/  FMUL.FTZ R120, R161.reuse, R126 ;  /* 0x0000007ea1787220 */ /* 0x040fe20000410000 */
[-C--:B------:R-:W-:Y:S01]  /*3f40*/  FMUL.FTZ R121, R161, R128.reuse ;  /* 0x00000080a1797220 */ /* 0x080fe20000410000 */
[----:B------:R-:W-:Y:S02]  /*3f50*/  MOV R189, UR24 ;  /* 0x0000001800bd7c02 */ /* 0x000fe40008000f00 */
[C---:B------:R-:W-:Y:S01]  /*3f60*/  FFMA.FTZ R123, R181.reuse, R128, R120 ;  /* 0x00000080b57b7223 */ /* 0x040fe20000010078 */
[----:B------:R-:W-:Y:S01]  /*3f70*/  FFMA.FTZ R126, R181, R126, -R121 ;  /* 0x0000007eb57e7223 */ /* 0x000fe20000010879 */
[----:B------:R-:W-:-:S02]  /*3f80*/  FMUL.FTZ R121, R161, R124 ;  /* 0x0000007ca1797220 */ /* 0x000fc40000410000 */
[----:B------:R-:W-:Y:S01]  /*3f90*/  FADD.FTZ R125, R224, R123 ;  /* 0x0000007be07d7221 */ /* 0x000fe20000010000 */
[----:B------:R-:W-:Y:S01]  /*3fa0*/  FADD.FTZ R127, R141, R126 ;  /* 0x0000007e8d7f7221 */ /* 0x000fe20000010000 */
[-C--:B------:R-:W-:Y:S01]  /*3fb0*/  FFMA.FTZ R121, R181, R122.reuse, R121 ;  /* 0x0000007ab5797223 */ /* 0x080fe20000010079 */
[----:B------:R-:W-:Y:S01]  /*3fc0*/  FMUL.FTZ R122, R161, R122 ;  /* 0x0000007aa17a7220 */ /* 0x000fe20000410000 */
[C---:B------:R-:W-:Y:S01]  /*3fd0*/  FMUL.FTZ R120, R142.reuse, R125 ;  /* 0x0000007d8e787220 */ /* 0x040fe20000410000 */
[-C--:B------:R-:W-:Y:S02]  /*3fe0*/  FMUL.FTZ R129, R142, R127.reuse ;  /* 0x0000007f8e817220 */ /* 0x080fe40000410000 */
[----:B------:R-:W-:Y:S01]  /*3ff0*/  FFMA.FTZ R123, R181, R124, -R122 ;  /* 0x0000007cb57b7223 */ /* 0x000fe2000001087a */
[C---:B------:R-:W-:Y:S01]  /*4000*/  FFMA.FTZ R127, R168.reuse, R127, -R120 ;  /* 0x0000007fa87f7223 */ /* 0x040fe20000010878 */
[----:B------:R-:W-:Y:S02]  /*4010*/  FFMA.FTZ R122, R168, R125, R129 ;  /* 0x0000007da87a7223 */ /* 0x000fe40000010081 */
[----:B------:R-:W-:Y:S01]  /*4020*/  FMUL.FTZ R120, R142, R123 ;  /* 0x0000007b8e787220 */ /* 0x000fe20000410000 */
[----:B------:R-:W-:Y:S01]  /*4030*/  FADD.FTZ R126, R180, R127 ;  /* 0x0000007fb47e7221 */ /* 0x000fe20000010000 */
[----:B------:R-:W-:Y:S01]  /*4040*/  FADD.FTZ R124, R225, R122 ;  /* 0x0000007ae17c7221 */ /* 0x000fe20000010000 */
[----:B-1----:R-:W-:Y:S01]  /*4050*/  ISETP.GT.U32.AND P3, PT, R190, 0x1f, PT ;  /* 0x0000001fbe00780c */ /* 0x002fe20003f64070 */
[-C--:B------:R-:W-:Y:S01]  /*4060*/  FFMA.FTZ R120, R168, R121.reuse, R120 ;  /* 0x00000079a8787223 */ /* 0x080fe20000010078 */
[----:B------:R-:W-:Y:S01]  /*4070*/  FMUL.FTZ R121, R142, R121 ;  /* 0x000000798e797220 */ /* 0x000fe20000410000 */
[----:B------:R-:W-:-:S03]  /*4080*/  FMUL.FTZ R128, R145, R126 ;  /* 0x0000007e91807220 */ /* 0x000fc60000410000 */
[----:B------:R-:W-:Y:S01]  /*4090*/  FFMA.FTZ R122, R168, R123, -R121 ;  /* 0x0000007ba87a7223 */ /* 0x000fe20000010879 */
[-C--:B------:R-:W-:Y:S01]  /*40a0*/  FMUL.FTZ R121, R145, R124.reuse ;  /* 0x0000007c91797220 */ /* 0x080fe20000410000 */
[----:B------:R-:W-:-:S03]  /*40b0*/  FFMA.FTZ R128, R179, R124, R128 ;  /* 0x0000007cb3807223 */ /* 0x000fc60000010080 */
[----:B------:R-:W-:Y:S01]  /*40c0*/  FFMA.FTZ R123, R179, R126, -R121 ;  /* 0x0000007eb37b7223 */ /* 0x000fe20000010879 */
[----:B------:R-:W-:Y:S01]  /*40d0*/  FMUL.FTZ R121, R145, R122 ;  /* 0x0000007a91797220 */ /* 0x000fe20000410000 */
[----:B------:R-:W-:Y:S02]  /*40e0*/  FADD.FTZ R125, R227, R128 ;  /* 0x00000080e37d7221 */ /* 0x000fe40000010000 */
[----:B------:R-:W-:Y:S01]  /*40f0*/  FADD.FTZ R127, R144, R123 ;  /* 0x0000007b907f7221 */ /* 0x000fe20000010000 */
[-C--:B------:R-:W-:Y:S01]  /*4100*/  FFMA.FTZ R121, R179, R120.reuse, R121 ;  /* 0x00000078b3797223 */ /* 0x080fe20000010079 */
[----:B------:R-:W-:Y:S02]  /*4110*/  FMUL.FTZ R120, R145, R120 ;  /* 0x0000007891787220 */ /* 0x000fe40000410000 */
[C---:B------:R-:W-:Y:S02]  /*4120*/  FMUL.FTZ R129, R170.reuse, R127 ;  /* 0x0000007faa817220 */ /* 0x040fe40000410000 */
        /* <DEDUP_REMOVED lines=28> */
[----:B------:R-:W-:Y:S01]  /*42f0*/  FMUL.FTZ R121, R150, R121 ;  /* 0x0000007996797220 */ /* 0x000fe20000410000 */
[C---:B------:R-:W-:Y:S01]  /*4300*/  FMUL.FTZ R124, R172.reuse, R129 ;  /* 0x00000081ac7c7220 */ /* 0x040fe20000410000 */
[----:B------:R-:W-:Y:S02]  /*4310*/  FMUL.FTZ R122, R172, R127 ;  /* 0x0000007fac7a7220 */ /* 0x000fe40000410000 */
[----:B------:R-:W-:Y:S01]  /*4320*/  FFMA.FTZ R121, R176, R123, -R121 ;  /* 0x0000007bb0797223 */ /* 0x000fe20000010879 */
[C---:B------:R-:W-:Y:S01]  /*4330*/  FFMA.FTZ R124, R153.reuse, R127, -R124 ;  /* 0x0000007f997c7223 */ /* 0x040fe2000001087c */
[----:B------:R-:W-:-:S02]  /*4340*/  FFMA.FTZ R122, R153, R129, R122 ;  /* 0x00000081997a7223 */ /* 0x000fc4000001007a */
[CC--:B------:R-:W-:Y:S01]  /*4350*/  FMUL.FTZ R123, R172.reuse, R121.reuse ;  /* 0x00000079ac7b7220 */ /* 0x0c0fe20000410000 */
[----:B------:R-:W-:Y:S01]  /*4360*/  FADD.FTZ R124, R151, R124 ;  /* 0x0000007c977c7221 */ /* 0x000fe20000010000 */
[----:B------:R-:W-:Y:S02]  /*4370*/  FADD.FTZ R122, R231, R122 ;  /* 0x0000007ae77a7221 */ /* 0x000fe40000010000 */
[CC--:B------:R-:W-:Y:S01]  /*4380*/  FFMA.FTZ R123, R153.reuse, R120.reuse, R123 ;  /* 0x00000078997b7223 */ /* 0x0c0fe2000001007b */
[----:B------:R-:W-:Y:S01]  /*4390*/  FMUL.FTZ R120, R172, R120 ;  /* 0x00000078ac787220 */ /* 0x000fe20000410000 */
[C---:B------:R-:W-:Y:S01]  /*43a0*/  FMUL.FTZ R126, R164.reuse, R124 ;  /* 0x0000007ca47e7220 */ /* 0x040fe20000410000 */
[CC--:B------:R-:W-:Y:S02]  /*43b0*/  FMUL.FTZ R125, R164.reuse, R122.reuse ;  /* 0x0000007aa47d7220 */ /* 0x0c0fe40000410000 */
[----:B------:R-:W-:Y:S01]  /*43c0*/  FFMA.FTZ R120, R153, R121, -R120 ;  /* 0x0000007999787223 */ /* 0x000fe20000010878 */
[C---:B------:R-:W-:Y:S01]  /*43d0*/  FFMA.FTZ R121, R167.reuse, R122, R126 ;  /* 0x0000007aa7797223 */ /* 0x040fe2000001007e */
[C---:B------:R-:W-:Y:S01]  /*43e0*/  FFMA.FTZ R125, R167.reuse, R124, -R125 ;  /* 0x0000007ca77d7223 */ /* 0x040fe2000001087d */
[CC--:B------:R-:W-:Y:S01]  /*43f0*/  FMUL.FTZ R124, R164.reuse, R123.reuse ;  /* 0x0000007ba47c7220 */ /* 0x0c0fe20000410000 */
        /* <DEDUP_REMOVED lines=8> */
[C---:B------:R-:W-:Y:S01]  /*4480*/  FFMA.FTZ R120, R154.reuse, R121, R123 ;  /* 0x000000799a787223 */ /* 0x040fe2000001007b */
[C---:B------:R-:W-:Y:S01]  /*4490*/  FMUL.FTZ R121, R171.reuse, R124 ;  /* 0x0000007cab797220 */ /* 0x040fe20000410000 */
[-C--:B------:R-:W-:Y:S01]  /*44a0*/  FMUL.FTZ R123, R171, R122.reuse ;  /* 0x0000007aab7b7220 */ /* 0x080fe20000410000 */
[----:B------:R-:W-:Y:S01]  /*44b0*/  FADD.FTZ R126, R155, R126 ;  /* 0x0000007e9b7e7221 */ /* 0x000fe20000010000 */
[----:B------:R-:W-:Y:S01]  /*44c0*/  FADD.FTZ R120, R233, R120 ;  /* 0x00000078e9787221 */ /* 0x000fe20000010000 */
[C---:B------:R-:W-:Y:S01]  /*44d0*/  FFMA.FTZ R121, R154.reuse, R122, R121 ;  /* 0x0000007a9a797223 */ /* 0x040fe20000010079 */
[----:B------:R-:W-:Y:S01]  /*44e0*/  FFMA.FTZ R123, R154, R124, -R123 ;  /* 0x0000007c9a7b7223 */ /* 0x000fe2000001087b */
[C---:B------:R-:W-:Y:S01]  /*44f0*/  FMUL.FTZ R122, R156.reuse, R126 ;  /* 0x0000007e9c7a7220 */ /* 0x040fe20000410000 */
[----:B------:R-:W-:-:S03]  /*4500*/  FMUL.FTZ R125, R156, R120 ;  /* 0x000000789c7d7220 */ /* 0x000fc60000410000 */
[C---:B------:R-:W-:Y:S01]  /*4510*/  FFMA.FTZ R124, R175.reuse, R120, R122 ;  /* 0x00000078af7c7223 */ /* 0x040fe2000001007a */
        /* <DEDUP_REMOVED lines=9> */
[C---:B------:R-:W-:Y:S01]  /*45b0*/  FFMA.FTZ R125, R157.reuse, R126, -R121 ;  /* 0x0000007e9d7d7223 */ /* 0x040fe20000010879 */
[C---:B------:R-:W-:Y:S01]  /*45c0*/  FFMA.FTZ R123, R157.reuse, R124, R128 ;  /* 0x0000007c9d7b7223 */ /* 0x040fe20000010080 */
[C---:B------:R-:W-:Y:S01]  /*45d0*/  FMUL.FTZ R124, R160.reuse, R122 ;  /* 0x0000007aa07c7220 */ /* 0x040fe20000410000 */
[-C--:B------:R-:W-:Y:S01]  /*45e0*/  FMUL.FTZ R121, R160, R120.reuse ;  /* 0x00000078a0797220 */ /* 0x080fe20000410000 */
[----:B------:R-:W-:Y:S01]  /*45f0*/  MOV R128, UR8 ;  /* 0x0000000800807c02 */ /* 0x000fe20008000f00 */
[----:B------:R-:W-:Y:S01]  /*4600*/  FADD.FTZ R123, R238, R123 ;  /* 0x0000007bee7b7221 */ /* 0x000fe20000010000 */
[C---:B------:R-:W-:Y:S01]  /*4610*/  FFMA.FTZ R120, R157.reuse, R120, R124 ;  /* 0x000000789d787223 */ /* 0x040fe2000001007c */
[----:B------:R-:W-:Y:S01]  /*4620*/  FFMA.FTZ R121, R157, R122, -R121 ;  /* 0x0000007a9d797223 */ /* 0x000fe20000010879 */
[----:B------:R-:W-:Y:S01]  /*4630*/  FADD.FTZ R122, R186, R125 ;  /* 0x0000007dba7a7221 */ /* 0x000fe20000010000 */
[----:B------:R-:W-:Y:S01]  /*4640*/  FMUL.FTZ R127, R158, R123 ;  /* 0x0000007b9e7f7220 */ /* 0x000fe20000410000 */
[----:B------:R-:W0:Y:S01]  /*4650*/  LDS.64 R124, [R188+0x8478] ;  /* 0x00847800bc7c7984 */ /* 0x000e220000000a00 */
[----:B------:R-:W-:Y:S01]  /*4660*/  @!P2 LEA R128, R128, R189, 0x4 ;  /* 0x000000bd8080a211 */ /* 0x000fe200078e20ff */
[CC--:B------:R-:W-:Y:S01]  /*4670*/  FMUL.FTZ R126, R158.reuse, R122.reuse ;  /* 0x0000007a9e7e7220 */ /* 0x0c0fe20000410000 */
[----:B------:R-:W-:Y:S01]  /*4680*/  FFMA.FTZ R132, R169, R122, -R127 ;  /* 0x0000007aa9847223 */ /* 0x000fe2000001087f */
[----:B------:R-:W-:-:S02]  /*4690*/  FMUL.FTZ R122, R158, R121 ;  /* 0x000000799e7a7220 */ /* 0x000fc40000410000 */
[----:B------:R-:W-:Y:S01]  /*46a0*/  FFMA.FTZ R130, R169, R123, R126 ;  /* 0x0000007ba9827223 */ /* 0x000fe2000001007e */
[-C--:B------:R-:W-:Y:S01]  /*46b0*/  FMUL.FTZ R126, R158, R120.reuse ;  /* 0x000000789e7e7220 */ /* 0x080fe20000410000 */
[----:B------:R-:W-:Y:S01]  /*46c0*/  FADD.FTZ R123, R187, R132 ;  /* 0x00000084bb7b7221 */ /* 0x000fe20000010000 */
[----:B------:R-:W-:Y:S02]  /*46d0*/  HFMA2 R132, -RZ, RZ, 1.875, 0 ;  /* 0x3f800000ff847431 */ /* 0x000fe400000001ff */
[C---:B------:R-:W-:Y:S01]  /*46e0*/  FFMA.FTZ R120, R169.reuse, R120, R122 ;  /* 0x00000078a9787223 */ /* 0x040fe2000001007a */
[----:B------:R-:W-:Y:S01]  /*46f0*/  FFMA.FTZ R121, R169, R121, -R126 ;  /* 0x00000079a9797223 */ /* 0x000fe2000001087e */
[----:B------:R-:W-:Y:S02]  /*4700*/  FADD.FTZ R122, R239, R130 ;  /* 0x00000082ef7a7221 */ /* 0x000fe40000010000 */
[----:B------:R-:W1:Y:S04]  /*4710*/  @!P2 LDS.128 R132, [R128+0xac80] ;  /* 0x00ac80008084a984 */ /* 0x000e680000000c00 */
        /* <DEDUP_REMOVED lines=13> */
[C---:B--2---:R-:W-:Y:S01]  /*47f0*/  FMUL.FTZ R120, R160.reuse, R194 ;  /* 0x000000c2a0787220 */ /* 0x044fe20000410000 */
        /* <DEDUP_REMOVED lines=83> */
[----:B------:R-:W-:Y:S06]  /*4d30*/  BAR.SYNC.DEFER_BLOCKING 0x0 ;  /* 0x0000000000007b1d */ /* 0x000fec0000010000 */
[----:B-1----:R-:W-:Y:S05]  /*4d40*/  @P3 BRA `(.L_x_4544) ;  /* 0x0000000c00683947 */ /* 0x002fea0003800000 */
[----:B------:R-:W-:Y:S01]  /*4d50*/  IMAD R162, R190, 0x50, R189 ;  /* 0x00000050bea27824 */ /* 0x000fe200078e02bd */
[----:B------:R-:W-:-:S04]  /*4d60*/  UMOV UR24, 0xffffffff ;  /* 0xffffffff00187882 */ /* 0x000fc80000000000 */
[----:B------:R-:W-:Y:S04]  /*4d70*/  LDS.128 R128, [R162+0x8ea0] ;  /* 0x008ea000a2807984 */ /* 0x000fe80000000c00 */
[----:B------:R-:W0:Y:S04]  /*4d80*/  LDS.128 R124, [R162+0x8eb0] ;  /* 0x008eb000a27c7984 */ /* 0x000e280000000c00 */
[----:B------:R-:W1:Y:S01]  /*4d90*/  LDS.128 R120, [R162+0x8e90] ;  /* 0x008e9000a2787984 */ /* 0x000e620000000c00 */
[C---:B0-----:R-:W-:Y:S01]  /*4da0*/  FMUL.FTZ R139, R129.reuse, R124 ;  /* 0x0000007c818b7220 */ /* 0x041fe20000410000 */
[----:B------:R-:W-:-:S03]  /*4db0*/  FMUL.FTZ R137, R129, R125 ;  /* 0x0000007d81897220 */ /* 0x000fc60000410000 */
[C---:B------:R-:W-:Y:S01]  /*4dc0*/  FFMA.FTZ R139, R128.reuse, R125, R139 ;  /* 0x0000007d808b7223 */ /* 0x040fe2000001008b */
[----:B------:R-:W-:-:S03]  /*4dd0*/  FFMA.FTZ R137, R128, R124, -R137 ;  /* 0x0000007c80897223 */ /* 0x000fc60000010889 */
[C---:B-1----:R-:W-:Y:S01]  /*4de0*/  FMUL.FTZ R163, R121.reuse, R139 ;  /* 0x0000008b79a37220 */ /* 0x042fe20000410000 */
        /* <DEDUP_REMOVED lines=33> */
.L_x_4686:
        /* <DEDUP_REMOVED lines=12> */
[----:B------:R-:W-:-:S07]  /*50c0*/  MOV R245, R136 ;  /* 0x0000008800f57202 */ /* 0x000fce0000000f00 */
.L_x_4547:
[----:B------:R-:W-:Y:S05]  /*50d0*/  BSYNC.RECONVERGENT B0 ;  /* 0x0000000000007941 */ /* 0x000fea0003800200 */
.L_x_4546:
[----:B------:R-:W-:Y:S01]  /*50e0*/  UMOV UR24, 0xffffffff ;  /* 0xffffffff00187882 */ /* 0x000fe20000000000 */
[----:B------:R-:W-:Y:S02]  /*50f0*/  ISETP.GT.U32.AND P3, PT, R184, 0x1d, PT ;  /* 0x0000001db800780c */ /* 0x000fe40003f64070 */
[----:B------:R-:W-:Y:S11]  /*5100*/  BRA.DIV UR24, `(.L_x_4548) ;  /* 0x0000006218f47947 */ /* 0x000ff6000b800000 */
[----:B-1----:R1:W0:Y:S04]  /*5110*/  SHFL.DOWN PT, R137, R245, 0x2, 0x1f ;  /* 0x08401f00f5897f89 */ /* 0x00222800000e0000 */
[----:B--2---:R1:W2:Y:S04]  /*5120*/  SHFL.DOWN PT, R138, R246, 0x2, 0x1f ;  /* 0x08401f00f68a7f89 */ /* 0x0042a800000e0000 */
[----:B---3--:R1:W3:Y:S04]  /*5130*/  SHFL.DOWN PT, R163, R247, 0x2, 0x1f ;  /* 0x08401f00f7a37f89 */ /* 0x0082e800000e0000 */
[----:B------:R1:W0:Y:S02]  /*5140*/  SHFL.DOWN PT, R139, R248, 0x2, 0x1f ;  /* 0x08401f00f88b7f89 */ /* 0x00022400000e0000 */
.L_x_4692:
        /* <DEDUP_REMOVED lines=8> */
[----:B------:R-:W-:Y:S01]  /*51d0*/  FADD.FTZ R248, R248, R139 ;  /* 0x0000008bf8f87221 */ /* 0x000fe20000010000 */
[C---:B------:R-:W-:Y:S02]  /*51e0*/  FMUL.FTZ R139, R245.reuse, R138 ;  /* 0x0000008af58b7220 */ /* 0x040fe40000410000 */
[-C--:B------:R-:W-:Y:S02]  /*51f0*/  FFMA.FTZ R136, R245, R137.reuse, -R136 ;  /* 0x00000089f5887223 */ /* 0x080fe40000010888 */
[----:B------:R-:W-:-:S03]  /*5200*/  FFMA.FTZ R246, R246, R137, R139 ;  /* 0x00000089f6f67223 */ /* 0x000fc6000001008b */
[----:B------:R-:W-:-:S07]  /*5210*/  MOV R245, R136 ;  /* 0x0000008800f57202 */ /* 0x000fce0000000f00 */
.L_x_4550:
[----:B------:R-:W-:Y:S05]  /*5220*/  BSYNC.RECONVERGENT B0 ;  /* 0x0000000000007941 */ /* 0x000fea0003800200 */
.L_x_4549:
[----:B------:R-:W-:Y:S01]  /*5230*/  UMOV UR24, 0xffffffff ;  /* 0xffffffff00187882 */ /* 0x000fe20000000000 */
[----:B------:R-:W-:Y:S02]  /*5240*/  ISETP.GT.U32.AND P3, PT, R184, 0x1b, PT ;  /* 0x0000001bb800780c */ /* 0x000fe40003f64070 */
[----:B------:R-:W-:Y:S11]  /*5250*/  BRA.DIV UR24, `(.L_x_4551) ;  /* 0x0000006618147947 */ /* 0x000ff6000b800000 */
[----:B0-----:R0:W0:Y:S04]  /*5260*/  SHFL.DOWN PT, R137, R245, 0x4, 0x1f ;  /* 0x08801f00f5897f89 */ /* 0x00102800000e0000 */
[----:B--2---:R2:W0:Y:S04]  /*5270*/  SHFL.DOWN PT, R138, R246, 0x4, 0x1f ;  /* 0x08801f00f68a7f89 */ /* 0x00442800000e0000 */
[----:B---3--:R2:W3:Y:S04]  /*5280*/  SHFL.DOWN PT, R163, R247, 0x4, 0x1f ;  /* 0x08801f00f7a37f89 */ /* 0x0084e800000e0000 */
[----:B------:R2:W0:Y:S02]  /*5290*/  SHFL.DOWN PT, R139, R248, 0x4, 0x1f ;  /* 0x08801f00f88b7f89 */ /* 0x00042400000e0000 */
.L_x_4698:
        /* <DEDUP_REMOVED lines=8> */
[----:B------:R-:W-:Y:S01]  /*5320*/  FADD.FTZ R248, R248, R139 ;  /* 0x0000008bf8f87221 */ /* 0x000fe20000010000 */
[C---:B------:R-:W-:Y:S02]  /*5330*/  FMUL.FTZ R139, R245.reuse, R138 ;  /* 0x0000008af58b7220 */ /* 0x040fe40000410000 */
[-C--:B------:R-:W-:Y:S02]  /*5340*/  FFMA.FTZ R136, R245, R137.reuse, -R136 ;  /* 0x00000089f5887223 */ /* 0x080fe40000010888 */
[----:B------:R-:W-:-:S03]  /*5350*/  FFMA.FTZ R246, R246, R137, R139 ;  /* 0x00000089f6f67223 */ /* 0x000fc6000001008b */
[----:B------:R-:W-:-:S07]  /*5360*/  MOV R245, R136 ;  /* 0x0000008800f57202 */ /* 0x000fce0000000f00 */
.L_x_4553:
[----:B------:R-:W-:Y:S05]  /*5370*/  BSYNC.RECONVERGENT B0 ;  /* 0x0000000000007941 */ /* 0x000fea0003800200 */
.L_x_4552:
[----:B------:R-:W-:Y:S01]  /*5380*/  UMOV UR24, 0xffffffff ;  /* 0xffffffff00187882 */ /* 0x000fe20000000000 */
[----:B------:R-:W-:Y:S02]  /*5390*/  ISETP.GT.U32.AND P3, PT, R184, 0x17, PT ;  /* 0x00000017b800780c */ /* 0x000fe40003f64070 */
[----:B------:R-:W-:Y:S11]  /*53a0*/  BRA.DIV UR24, `(.L_x_4554) ;  /* 0x0000006618347947 */ /* 0x000ff6000b800000 */
[----:B0-----:R0:W0:Y:S04]  /*53b0*/  SHFL.DOWN PT, R137, R245, 0x8, 0x1f ;  /* 0x09001f00f5897f89 */ /* 0x00102800000e0000 */
[----:B------:R0:W0:Y:S04]  /*53c0*/  SHFL.DOWN PT, R138, R246, 0x8, 0x1f ;  /* 0x09001f00f68a7f89 */ /* 0x00002800000e0000 */
[----:B---3--:R3:W0:Y:S04]  /*53d0*/  SHFL.DOWN PT, R163, R247, 0x8, 0x1f ;  /* 0x09001f00f7a37f89 */ /* 0x00862800000e0000 */
[----:B------:R3:W0:Y:S02]  /*53e0*/  SHFL.DOWN PT, R139, R248, 0x8, 0x1f ;  /* 0x09001f00f88b7f89 */ /* 0x00062400000e0000 */
.L_x_4704:
        /* <DEDUP_REMOVED lines=8> */
[----:B------:R-:W-:Y:S01]  /*5470*/  FADD.FTZ R248, R248, R139 ;  /* 0x0000008bf8f87221 */ /* 0x000fe20000010000 */
[C---:B------:R-:W-:Y:S02]  /*5480*/  FMUL.FTZ R139, R245.reuse, R138 ;  /* 0x0000008af58b7220 */ /* 0x040fe40000410000 */
[-C--:B------:R-:W-:Y:S02]  /*5490*/  FFMA.FTZ R136, R245, R137.reuse, -R136 ;  /* 0x00000089f5887223 */ /* 0x080fe40000010888 */
[----:B------:R-:W-:-:S03]  /*54a0*/  FFMA.FTZ R246, R246, R137, R139 ;  /* 0x00000089f6f67223 */ /* 0x000fc6000001008b */
[----:B------:R-:W-:-:S07]  /*54b0*/  MOV R245, R136 ;  /* 0x0000008800f57202 */ /* 0x000fce0000000f00 */
.L_x_4556:
[----:B------:R-:W-:Y:S05]  /*54c0*/  BSYNC.RECONVERGENT B0 ;  /* 0x0000000000007941 */ /* 0x000fea0003800200 */
.L_x_4555:
[----:B------:R-:W-:Y:S01]  /*54d0*/  UMOV UR24, 0xffffffff ;  /* 0xffffffff00187882 */ /* 0x000fe20000000000 */
[----:B------:R-:W-:Y:S02]  /*54e0*/  ISETP.GT.U32.AND P3, PT, R184, 0xf, PT ;  /* 0x0000000fb800780c */ /* 0x000fe40003f64070 */
[----:B------:R-:W-:Y:S11]  /*54f0*/  BRA.DIV UR24, `(.L_x_4557) ;  /* 0x0000006618547947 */ /* 0x000ff6000b800000 */
[----:B0-----:R0:W0:Y:S04]  /*5500*/  SHFL.DOWN PT, R137, R245, 0x10, 0x1f ;  /* 0x0a001f00f5897f89 */ /* 0x00102800000e0000 */
[----:B------:R0:W0:Y:S04]  /*5510*/  SHFL.DOWN PT, R138, R246, 0x10, 0x1f ;  /* 0x0a001f00f68a7f89 */ /* 0x00002800000e0000 */
[----:B------:R0:W0:Y:S04]  /*5520*/  SHFL.DOWN PT, R163, R247, 0x10, 0x1f ;  /* 0x0a001f00f7a37f89 */ /* 0x00002800000e0000 */
[----:B------:R0:W0:Y:S02]  /*5530*/  SHFL.DOWN PT, R139, R248, 0x10, 0x1f ;  /* 0x0a001f00f88b7f89 */ /* 0x00002400000e0000 */
.L_x_4710:
        /* <DEDUP_REMOVED lines=13> */
.L_x_4559:
[----:B------:R-:W-:Y:S05]  /*5610*/  BSYNC.RECONVERGENT B0 ;  /* 0x0000000000007941 */ /* 0x000fea0003800200 */
.L_x_4558:
        /* <DEDUP_REMOVED lines=25> */
.L_x_4724:
        /* <DEDUP_REMOVED lines=13> */
.L_x_4562:
[----:B------:R-:W-:Y:S05]  /*5880*/  BSYNC.RECONVERGENT B0 ;  /* 0x0000000000007941 */ /* 0x000fea0003800200 */
.L_x_4561:
[----:B0-----:R-:W-:Y:S01]  /*5890*/  FMUL.FTZ R137, R125, R135 ;  /* 0x000000877d897220 */ /* 0x001fe20000410000 */
[----:B------:R0:W-:Y:S03]  /*58a0*/  STS.128 [R162+0x8eb0], R132 ;  /* 0x008eb084a2007388 */ /* 0x0001e60000000c00 */
[----:B------:R-:W-:-:S04]  /*58b0*/  FFMA.FTZ R137, R124, R134, -R137 ;  /* 0x000000867c897223 */ /* 0x000fc80000010889 */
[----:B------:R-:W-:Y:S01]  /*58c0*/  FADD.FTZ R138, R126, R137 ;  /* 0x000000897e8a7221 */ /* 0x000fe20000010000 */
[C---:B------:R-:W-:Y:S01]  /*58d0*/  FMUL.FTZ R137, R125.reuse, R133 ;  /* 0x000000857d897220 */ /* 0x040fe20000410000 */
[----:B------:R-:W-:-:S03]  /*58e0*/  FMUL.FTZ R126, R125, R132 ;  /* 0x000000847d7e7220 */ /* 0x000fc60000410000 */
[C---:B------:R-:W-:Y:S01]  /*58f0*/  FFMA.FTZ R136, R124.reuse, R132, -R137 ;  /* 0x000000847c887223 */ /* 0x040fe20000010889 */
[----:B------:R-:W-:Y:S01]  /*5900*/  FFMA.FTZ R137, R124, R133, R126 ;  /* 0x000000857c897223 */ /* 0x000fe2000001007e */
[----:B------:R-:W-:Y:S01]  /*5910*/  FMUL.FTZ R126, R125, R134 ;  /* 0x000000867d7e7220 */ /* 0x000fe20000410000 */
[----:B0-----:R-:W-:-:S03]  /*5920*/  MOV R134, R163 ;  /* 0x000000a300867202 */ /* 0x001fc60000000f00 */
[----:B------:R-:W-:Y:S01]  /*5930*/  FFMA.FTZ R126, R124, R135, R126 ;  /* 0x000000877c7e7223 */ /* 0x000fe2000001007e */
[----:B------:R-:W-:Y:S02]  /*5940*/  MOV R135, R236 ;  /* 0x000000ec00877202 */ /* 0x000fe40000000f00 */
[----:B------:R-:W-:Y:S01]  /*5950*/  MOV R133, R235 ;  /* 0x000000eb00857202 */ /* 0x000fe20000000f00 */
[----:B------:R-:W-:Y:S01]  /*5960*/  FADD.FTZ R139, R127, R126 ;  /* 0x0000007e7f8b7221 */ /* 0x000fe20000010000 */
[----:B------:R-:W-:-:S03]  /*5970*/  MOV R132, R234 ;  /* 0x000000ea00847202 */ /* 0x000fc60000000f00 */
        /* <DEDUP_REMOVED lines=23> */
.L_x_4544:
[----:B------:R-:W-:Y:S05]  /*5af0*/  WARPSYNC.ALL ;  /* 0x0000000000007948 */ /* 0x000fea0003800000 */
[----:B------:R-:W-:Y:S01]  /*5b00*/  BAR.SYNC.DEFER_BLOCKING 0x0 ;  /* 0x0000000000007b1d */ /* 0x000fe20000010000 */
[----:B------:R-:W-:Y:S01]  /*5b10*/  ULEA UR24, UR11, 0xfffff000, 0xc ;  /* 0xfffff0000b187891 */ /* 0x000fe2000f8e60ff */
[----:B0-----:R-:W-:Y:S02]  /*5b20*/  MOV R127, UR42 ;  /* 0x0000002a007f7c02 */ /* 0x001fe40008000f00 */
[----:B------:R-:W-:Y:S01]  /*5b30*/  MOV R123, UR43 ;  /* 0x0000002b007b7c02 */ /* 0x000fe20008000f00 */
[----:B------:R-:W-:Y:S01]  /*5b40*/  USHF.R.S32.HI UR26, URZ, 0x1f, UR24 ;  /* 0x0000001fff1a7899 */ /* 0x000fe20008011418 */
[C---:B------:R-:W-:Y:S01]  /*5b50*/  ISETP.NE.AND P2, PT, R190.reuse, RZ, PT ;  /* 0x000000ffbe00720c */ /* 0x040fe20003f45270 */
[----:B------:R-:W-:Y:S01]  /*5b60*/  BSSY.RECONVERGENT B0, `(.L_x_4563) ;  /* 0x00001dc000007945 */ /* 0x000fe20003800200 */
[----:B------:R-:W-:-:S02]  /*5b70*/  LOP3.LUT R124, R190, UR24, RZ, 0xfc, !PT ;  /* 0x00000018be7c7c12 */ /* 0x000fc4000f8efcff */
[----:B------:R-:W-:Y:S02]  /*5b80*/  MOV R128, UR8 ;  /* 0x0000000800807c02 */ /* 0x000fe40008000f00 */
[----:B------:R-:W-:-:S03]  /*5b90*/  MOV R125, UR26 ;  /* 0x0000001a007d7c02 */ /* 0x000fc60008000f00 */
[----:B------:R-:W-:-:S04]  /*5ba0*/  IMAD.WIDE.U32 R126, R127, UR8, R124 ;  /* 0x000000087f7e7c25 */ /* 0x000fc8000f8e007c */
[----:B------:R-:W-:Y:S01]  /*5bb0*/  @!P2 LEA R128, R128, R189, 0x4 ;  /* 0x000000bd8080a211 */ /* 0x000fe200078e20ff */
[----:B------:R-:W-:Y:S01]  /*5bc0*/  IMAD R123, R123, UR8, R127 ;  /* 0x000000087b7b7c24 */ /* 0x000fe2000f8e027f */
[C---:B------:R-:W-:Y:S01]  /*5bd0*/  LEA R122, P3, R126.reuse, UR9, 0x2 ;  /* 0x000000097e7a7c11 */ /* 0x040fe2000f8610ff */
[----:B------:R-:W-:Y:S01]  /*5be0*/  FMUL.FTZ R127, R117, R3 ;  /* 0x00000003757f7220 */ /* 0x000fe20000410000 */
[----:B------:R-:W0:Y:S02]  /*5bf0*/  LDS.64 R120, [R188+0x8e88] ;  /* 0x008e8800bc787984 */ /* 0x000e240000000a00 */
[----:B------:R-:W-:Y:S02]  /*5c00*/  LEA.HI.X R123, R126, UR10, R123, 0x2, P3 ;  /* 0x0000000a7e7b7c11 */ /* 0x000fe400098f147b */
[----:B------:R1:W-:Y:S01]  /*5c10*/  @!P2 STS.128 [R128+0xac80], R132 ;  /* 0x00ac80848000a388 */ /* 0x0003e20000000c00 */
[-C--:B0-----:R-:W-:Y:S01]  /*5c20*/  FMUL.FTZ R125, R121, R147.reuse ;  /* 0x00000093797d7220 */ /* 0x081fe20000410000 */
[----:B------:R-:W-:Y:S01]  /*5c30*/  FMUL.FTZ R126, R120, R147 ;  /* 0x00000093787e7220 */ /* 0x000fe20000410000 */
[----:B------:R-:W-:-:S02]  /*5c40*/  FMUL.FTZ R147, R107, R17 ;  /* 0x000000116b937220 */ /* 0x000fc40000410000 */
[-C--:B------:R-:W-:Y:S01]  /*5c50*/  FFMA.FTZ R125, R120, R146.reuse, R125 ;  /* 0x00000092787d7223 */ /* 0x080fe2000001007d */
[----:B------:R-:W-:Y:S01]  /*5c60*/  FFMA.FTZ R146, R121, R146, -R126 ;  /* 0x0000009279927223 */ /* 0x000fe2000001087e */
[C---:B------:R-:W-:Y:S01]  /*5c70*/  FFMA.FTZ R121, R0.reuse, R192, RZ ;  /* 0x000000c000797223 */ /* 0x040fe200000100ff */
[----:B------:R-:W-:Y:S01]  /*5c80*/  FFMA.FTZ R126, R0, -R191, RZ ;  /* 0x800000bf007e7223 */ /* 0x000fe200000100ff */
[----:B------:R-:W-:Y:S01]  /*5c90*/  FADD.FTZ R34, R34, R125 ;  /* 0x0000007d22227221 */ /* 0x000fe20000010000 */
[----:B------:R-:W-:Y:S01]  /*5ca0*/  FADD.FTZ R163, R37, R146 ;  /* 0x0000009225a37221 */ /* 0x000fe20000010000 */
[C---:B-1----:R-:W-:Y:S01]  /*5cb0*/  FFMA.FTZ R128, R18.reuse, R194, R121 ;  /* 0x000000c212807223 */ /* 0x042fe20000010079 */
[----:B------:R-:W-:Y:S01]  /*5cc0*/  FFMA.FTZ R126, R18, -R193, R126 ;  /* 0x800000c1127e7223 */ /* 0x000fe2000001007e */
[-C--:B------:R-:W-:Y:S01]  /*5cd0*/  FFMA.FTZ R194, -R70, R127.reuse, R194 ;  /* 0x0000007f46c27223 */ /* 0x080fe200000101c2 */
[----:B------:R-:W-:Y:S01]  /*5ce0*/  FFMA.FTZ R193, R71, -R127, R193 ;  /* 0x8000007f47c17223 */ /* 0x000fe200000100c1 */
[C---:B------:R-:W-:Y:S01]  /*5cf0*/  FFMA.FTZ R127, R19.reuse, R196, R128 ;  /* 0x000000c4137f7223 */ /* 0x040fe20000010080 */
[----:B------:R-:W-:Y:S01]  /*5d00*/  FFMA.FTZ R128, R19, -R195, R126 ;  /* 0x800000c313807223 */ /* 0x000fe2000001007e */
[----:B------:R-:W-:Y:S01]  /*5d10*/  FMUL.FTZ R146, R159, R34 ;  /* 0x000000229f927220 */ /* 0x000fe20000410000 */
[----:B------:R-:W-:Y:S01]  /*5d20*/  FMUL.FTZ R120, R116, R2 ;  /* 0x0000000274787220 */ /* 0x000fe20000410000 */
[C---:B------:R-:W-:Y:S01]  /*5d30*/  FFMA.FTZ R130, R20.reuse, R198, R127 ;  /* 0x000000c614827223 */ /* 0x040fe2000001007f */
[----:B------:R-:W-:Y:S01]  /*5d40*/  FFMA.FTZ R128, R20, -R197, R128 ;  /* 0x800000c514807223 */ /* 0x000fe20000010080 */
[----:B------:R-:W-:Y:S01]  /*5d50*/  FFMA.FTZ R139, R35, R163, -R146 ;  /* 0x000000a3238b7223 */ /* 0x000fe20000010892 */
[----:B------:R-:W-:Y:S01]  /*5d60*/  FMUL.FTZ R146, R34, UR31 ;  /* 0x0000001f22927c20 */ /* 0x000fe20008410000 */
[C---:B------:R-:W-:Y:S01]  /*5d70*/  FFMA.FTZ R129, R21.reuse, R200, R130 ;  /* 0x000000c815817223 */ /* 0x040fe20000010082 */
[----:B------:R-:W-:Y:S01]  /*5d80*/  FFMA.FTZ R130, R21, -R199, R128 ;  /* 0x800000c715827223 */ /* 0x000fe20000010080 */
[----:B------:R-:W-:Y:S01]  /*5d90*/  FADD.FTZ R139, R140, R139 ;  /* 0x0000008b8c8b7221 */ /* 0x000fe20000010000 */
[----:B------:R-:W-:Y:S01]  /*5da0*/  FFMA.FTZ R146, R163, UR30, -R146 ;  /* 0x0000001ea3927c23 */ /* 0x000fe20008010892 */
[C---:B------:R-:W-:Y:S01]  /*5db0*/  FFMA.FTZ R132, R22.reuse, R202, R129 ;  /* 0x000000ca16847223 */ /* 0x040fe20000010081 */
[----:B------:R-:W-:Y:S01]  /*5dc0*/  FFMA.FTZ R130, R22, -R201, R130 ;  /* 0x800000c916827223 */ /* 0x000fe20000010082 */
[----:B------:R-:W-:Y:S01]  /*5dd0*/  FMUL.FTZ R140, R38, R139 ;  /* 0x0000008b268c7220 */ /* 0x000fe20000410000 */
[----:B------:R-:W-:Y:S01]  /*5de0*/  FMUL.FTZ R129, R114, R8 ;  /* 0x0000000872817220 */ /* 0x000fe20000410000 */
[C---:B------:R-:W-:Y:S01]  /*5df0*/  FFMA.FTZ R131, R23.reuse, R204, R132 ;  /* 0x000000cc17837223 */ /* 0x040fe20000010084 */
[----:B------:R-:W-:Y:S01]  /*5e00*/  FFMA.FTZ R132, R23, -R203, R130 ;  /* 0x800000cb17847223 */ /* 0x000fe20000010082 */
[----:B------:R-:W-:Y:S01]  /*5e10*/  FMUL.FTZ R130, R115, R9 ;  /* 0x0000000973827220 */ /* 0x000fe20000410000 */
[----:B------:R-:W-:Y:S01]  /*5e20*/  FFMA.FTZ R204, -R56, R129, R204 ;  /* 0x0000008138cc7223 */ /* 0x000fe200000101cc */
        /* <DEDUP_REMOVED lines=26> */
[-C--:B------:R-:W-:Y:S01]  /*5fd0*/  FMUL.FTZ R136, R159, R163.reuse ;  /* 0x000000a39f887220 */ /* 0x080fe20000410000 */
[----:B------:R-:W-:Y:S01]  /*5fe0*/  FMUL.FTZ R137, R106, R16 ;  /* 0x000000106a897220 */ /* 0x000fe20000410000 */
[----:B------:R-:W-:Y:S01]  /*5ff0*/  FFMA.FTZ R37, R31, R220, R162 ;  /* 0x000000dc1f257223 */ /* 0x000fe200000100a2 */
[-C--:B------:R-:W-:Y:S01]  /*6000*/  FMUL.FTZ R162, R17, R163.reuse ;  /* 0x000000a311a27220 */ /* 0x080fe20000410000 */
[-C--:B------:R-:W-:Y:S01]  /*6010*/  FFMA.FTZ R125, R35, R34.reuse, R136 ;  /* 0x00000022237d7223 */ /* 0x080fe20000010088 */
[C---:B------:R-:W-:Y:S01]  /*6020*/  FMUL.FTZ R35, R43.reuse, R163 ;  /* 0x000000a32b237220 */ /* 0x040fe20000410000 */
[-C--:B------:R-:W-:Y:S01]  /*6030*/  FFMA.FTZ R136, -R42, R147.reuse, R222 ;  /* 0x000000932a887223 */ /* 0x080fe200000101de */
[----:B------:R-:W-:Y:S01]  /*6040*/  FFMA.FTZ R43, R43, -R147, R221 ;  /* 0x800000932b2b7223 */ /* 0x000fe200000100dd */
[----:B------:R-:W-:Y:S01]  /*6050*/  FADD.FTZ R125, R36, R125 ;  /* 0x0000007d247d7221 */ /* 0x000fe20000010000 */
[----:B------:R-:W-:Y:S01]  /*6060*/  FFMA.FTZ R42, R42, R34, R35 ;  /* 0x000000222a2a7223 */ /* 0x000fe20000010023 */
[----:B------:R-:W-:Y:S01]  /*6070*/  FMUL.FTZ R35, R163, UR31 ;  /* 0x0000001fa3237c20 */ /* 0x000fe20008410000 */
[----:B------:R-:W-:Y:S01]  /*6080*/  FMUL.FTZ R159, R43, R146 ;  /* 0x000000922b9f7220 */ /* 0x000fe20000410000 */
[-C--:B------:R-:W-:Y:S01]  /*6090*/  FMUL.FTZ R38, R38, R125.reuse ;  /* 0x0000007d26267220 */ /* 0x080fe20000410000 */
[----:B------:R-:W-:Y:S01]  /*60a0*/  FFMA.FTZ R140, R183, R125, R140 ;  /* 0x0000007db78c7223 */ /* 0x000fe2000001008c */
[----:B------:R-:W-:Y:S01]  /*60b0*/  FFMA.FTZ R147, R34, UR30, R35 ;  /* 0x0000001e22937c23 */ /* 0x000fe20008010023 */
[----:B------:R-:W-:Y:S01]  /*60c0*/  FMUL.FTZ R34, R17, R34 ;  /* 0x0000002211227220 */ /* 0x000fe20000410000 */
[----:B------:R-:W-:Y:S01]  /*60d0*/  FMUL.FTZ R35, R43, R162 ;  /* 0x000000a22b237220 */ /* 0x000fe20000410000 */
[----:B------:R-:W-:Y:S01]  /*60e0*/  FFMA.FTZ R38, R183, R139, -R38 ;  /* 0x0000008bb7267223 */ /* 0x000fe20000010826 */
[----:B------:R-:W-:Y:S01]  /*60f0*/  FFMA.FTZ R220, -R40, R137, R220 ;  /* 0x0000008928dc7223 */ /* 0x000fe200000101dc */
[-C--:B------:R-:W-:Y:S01]  /*6100*/  FMUL.FTZ R163, R43, R34.reuse ;  /* 0x000000222ba37220 */ /* 0x080fe20000410000 */
[-C--:B------:R-:W-:Y:S01]  /*6110*/  FFMA.FTZ R36, R136, R34.reuse, R35 ;  /* 0x0000002288247223 */ /* 0x080fe20000010023 */
[----:B------:R-:W-:Y:S01]  /*6120*/  FMUL.FTZ R35, R41, R139 ;  /* 0x0000008b29237220 */ /* 0x000fe20000410000 */
[----:B------:R-:W-:Y:S01]  /*6130*/  FMUL.FTZ R146, R107, R34 ;  /* 0x000000226b927220 */ /* 0x000fe20000410000 */
[----:B------:R-:W-:-:S02]  /*6140*/  IMAD R43, R190, 0x84, R189 ;  /* 0x00000084be2b7824 */ /* 0x000fc400078e02bd */
[----:B------:R-:W-:Y:S01]  /*6150*/  FFMA.FTZ R137, R41, -R137, R219 ;  /* 0x8000008929897223 */ /* 0x000fe200000100db */
[----:B------:R-:W-:Y:S01]  /*6160*/  FFMA.FTZ R35, R40, R125, R35 ;  /* 0x0000007d28237223 */ /* 0x000fe20000010023 */
[----:B------:R-:W-:Y:S01]  /*6170*/  FADD.FTZ R40, R39, R140 ;  /* 0x0000008c27287221 */ /* 0x000fe20000010000 */
[----:B------:R-:W-:Y:S01]  /*6180*/  FADD.FTZ R140, R143, R38 ;  /* 0x000000268f8c7221 */ /* 0x000fe20000010000 */
[----:B------:R-:W-:Y:S01]  /*6190*/  FFMA.FTZ R219, R31, -R219, R188 ;  /* 0x800000db1fdb7223 */ /* 0x000fe200000100bc */
[----:B------:R0:W-:Y:S01]  /*61a0*/  STS [R43+0x4278], R146 ;  /* 0x004278922b007388 */ /* 0x0001e20000000800 */
[-C--:B------:R-:W-:Y:S01]  /*61b0*/  FMUL.FTZ R188, R107, R162.reuse ;  /* 0x000000a26bbc7220 */ /* 0x080fe20000410000 */
[----:B------:R-:W-:Y:S01]  /*61c0*/  FFMA.FTZ R34, R136, R162, -R163 ;  /* 0x000000a288227223 */ /* 0x000fe200000108a3 */
[C---:B------:R-:W-:Y:S01]  /*61d0*/  FMUL.FTZ R39, R148.reuse, R40 ;  /* 0x0000002894277220 */ /* 0x040fe20000410000 */
[----:B------:R-:W-:Y:S01]  /*61e0*/  FMUL.FTZ R162, R125, UR31 ;  /* 0x0000001f7da27c20 */ /* 0x000fe20008410000 */
[-C--:B------:R-:W-:Y:S01]  /*61f0*/  FMUL.FTZ R38, R148, R140.reuse ;  /* 0x0000008c94267220 */ /* 0x080fe20000410000 */
[----:B------:R-:W-:Y:S01]  /*6200*/  FMUL.FTZ R143, R16, R139 ;  /* 0x0000008b108f7220 */ /* 0x000fe20000410000 */
[----:B------:R-:W-:Y:S01]  /*6210*/  FFMA.FTZ R39, R165, R140, -R39 ;  /* 0x0000008ca5277223 */ /* 0x000fe20000010827 */
[C---:B------:R-:W-:Y:S01]  /*6220*/  FFMA.FTZ R162, R139.reuse, UR30, -R162 ;  /* 0x0000001e8ba27c23 */ /* 0x040fe200080108a2 */
[----:B------:R-:W-:Y:S01]  /*6230*/  FFMA.FTZ R136, R136, R147, R159 ;  /* 0x0000009388887223 */ /* 0x000fe2000001009f */
[----:B0-----:R-:W-:Y:S01]  /*6240*/  FMUL.FTZ R146, R139, UR31 ;  /* 0x0000001f8b927c20 */ /* 0x001fe20008410000 */
[----:B------:R-:W-:Y:S01]  /*6250*/  FMUL.FTZ R139, R16, R125 ;  /* 0x0000007d108b7220 */ /* 0x000fe20000410000 */
[----:B------:R-:W-:Y:S01]  /*6260*/  FADD.FTZ R182, R182, R39 ;  /* 0x00000027b6b67221 */ /* 0x000fe20000010000 */
[----:B------:R-:W-:Y:S01]  /*6270*/  FMUL.FTZ R147, R137, R143 ;  /* 0x0000008f89937220 */ /* 0x000fe20000410000 */
[----:B------:R-:W-:Y:S01]  /*6280*/  FFMA.FTZ R41, R125, UR30, R146 ;  /* 0x0000001e7d297c23 */ /* 0x000fe20008010092 */
[----:B------:R-:W-:Y:S01]  /*6290*/  FFMA.FTZ R146, R165, R40, R38 ;  /* 0x00000028a5927223 */ /* 0x000fe20000010026 */
[C---:B------:R-:W-:Y:S01]  /*62a0*/  FMUL.FTZ R125, R137.reuse, R162 ;  /* 0x000000a2897d7220 */ /* 0x040fe20000410000 */
[----:B------:R-:W-:Y:S01]  /*62b0*/  FMUL.FTZ R137, R137, R139 ;  /* 0x0000008b89897220 */ /* 0x000fe20000410000 */
[----:B------:R-:W-:Y:S01]  /*62c0*/  FFMA.FTZ R218, -R46, R138, R218 ;  /* 0x0000008a2eda7223 */ /* 0x000fe200000101da */
[----:B------:R-:W-:Y:S01]  /*62d0*/  FADD.FTZ R223, R223, R146 ;  /* 0x00000092dfdf7221 */ /* 0x000fe20000010000 */
[----:B------:R-:W-:Y:S01]  /*62e0*/  FMUL.FTZ R146, R161, R182 ;  /* 0x000000b6a1927220 */ /* 0x000fe20000410000 */
[C---:B------:R-:W-:Y:S01]  /*62f0*/  FFMA.FTZ R39, R220.reuse, R143, -R137 ;  /* 0x0000008fdc277223 */ /* 0x040fe20000010889 */
[----:B------:R-:W-:Y:S01]  /*6300*/  FFMA.FTZ R138, R47, -R138, R217 ;  /* 0x8000008a2f8a7223 */ /* 0x000fe200000100d9 */
[-C--:B------:R-:W-:Y:S01]  /*6310*/  FMUL.FTZ R161, R161, R223.reuse ;  /* 0x000000dfa1a17220 */ /* 0x080fe20000410000 */
[----:B------:R-:W-:Y:S01]  /*6320*/  FMUL.FTZ R137, R47, R140 ;  /* 0x0000008c2f897220 */ /* 0x000fe20000410000 */
[C---:B------:R-:W-:Y:S01]  /*6330*/  FFMA.FTZ R47, R181.reuse, R223, R146 ;  /* 0x000000dfb52f7223 */ /* 0x040fe20000010092 */
[-C--:B------:R-:W-:Y:S01]  /*6340*/  FFMA.FTZ R38, R220, R139.reuse, R147 ;  /* 0x0000008bdc267223 */ /* 0x080fe20000010093 */
[----:B------:R-:W-:Y:S01]  /*6350*/  FFMA.FTZ R146, R181, R182, -R161 ;  /* 0x000000b6b5927223 */ /* 0x000fe200000108a1 */
[----:B------:R-:W-:Y:S01]  /*6360*/  FMUL.FTZ R148, R106, R139 ;  /* 0x0000008b6a947220 */ /* 0x000fe20000410000 */
[----:B------:R-:W-:Y:S01]  /*6370*/  FMUL.FTZ R139, R40, UR31 ;  /* 0x0000001f288b7c20 */ /* 0x000fe20008410000 */
[----:B------:R-:W-:Y:S01]  /*6380*/  FADD.FTZ R47, R224, R47 ;  /* 0x0000002fe02f7221 */ /* 0x000fe20000010000 */
[----:B------:R-:W-:Y:S01]  /*6390*/  FADD.FTZ R141, R141, R146 ;  /* 0x000000928d8d7221 */ /* 0x000fe20000010000 */
[----:B------:R-:W-:Y:S01]  /*63a0*/  FMUL.FTZ R162, R106, R143 ;  /* 0x0000008f6aa27220 */ /* 0x000fe20000410000 */
[----:B------:R-:W-:Y:S01]  /*63b0*/  FFMA.FTZ R147, R140, UR30, -R139 ;  /* 0x0000001e8c937c23 */ /* 0x000fe2000801088b */
[----:B------:R-:W-:Y:S01]  /*63c0*/  FFMA.FTZ R46, R46, R40, R137 ;  /* 0x000000282e2e7223 */ /* 0x000fe20000010089 */
[C---:B------:R-:W-:Y:S01]  /*63d0*/  FMUL.FTZ R139, R142.reuse, R141 ;  /* 0x0000008d8e8b7220 */ /* 0x040fe20000410000 */
[-C--:B------:R-:W-:Y:S01]  /*63e0*/  FMUL.FTZ R142, R142, R47.reuse ;  /* 0x0000002f8e8e7220 */ /* 0x080fe20000410000 */
[----:B------:R-:W-:Y:S01]  /*63f0*/  FMUL.FTZ R137, R140, UR31 ;  /* 0x0000001f8c897c20 */ /* 0x000fe20008410000 */
[C---:B------:R-:W-:Y:S01]  /*6400*/  FMUL.FTZ R161, R15.reuse, R140 ;  /* 0x0000008c0fa17220 */ /* 0x040fe20000410000 */
[C---:B------:R-:W-:Y:S01]  /*6410*/  FFMA.FTZ R140, R168.reuse, R47, R139 ;  /* 0x0000002fa88c7223 */ /* 0x040fe2000001008b */
[----:B------:R-:W-:Y:S01]  /*6420*/  FFMA.FTZ R143, R168, R141, -R142 ;  /* 0x0000008da88f7223 */ /* 0x000fe2000001088e */
[----:B------:R-:W-:Y:S01]  /*6430*/  FMUL.FTZ R159, R15, R40 ;  /* 0x000000280f9f7220 */ /* 0x000fe20000410000 */
[----:B------:R-:W-:Y:S01]  /*6440*/  FMUL.FTZ R163, R138, R161 ;  /* 0x000000a18aa37220 */ /* 0x000fe20000410000 */
[----:B------:R-:W-:Y:S01]  /*6450*/  FADD.FTZ R225, R225, R140 ;  /* 0x0000008ce1e17221 */ /* 0x000fe20000010000 */
[----:B------:R-:W-:Y:S01]  /*6460*/  FADD.FTZ R180, R180, R143 ;  /* 0x0000008fb4b47221 */ /* 0x000fe20000010000 */
[----:B------:R-:W-:Y:S01]  /*6470*/  FFMA.FTZ R137, R40, UR30, R137 ;  /* 0x0000001e28897c23 */ /* 0x000fe20008010089 */
[C---:B------:R-:W-:Y:S01]  /*6480*/  FMUL.FTZ R139, R138.reuse, R147 ;  /* 0x000000938a8b7220 */ /* 0x040fe20000410000 */
[----:B------:R-:W-:Y:S01]  /*6490*/  FFMA.FTZ R135, R45, -R135, R215 ;  /* 0x800000872d877223 */ /* 0x000fe200000100d7 */
[CC--:B------:R-:W-:Y:S01]  /*64a0*/  FMUL.FTZ R140, R145.reuse, R180.reuse ;  /* 0x000000b4918c7220 */ /* 0x0c0fe20000410000 */
[----:B------:R-:W-:Y:S01]  /*64b0*/  FMUL.FTZ R145, R145, R225 ;  /* 0x000000e191917220 */ /* 0x000fe20000410000 */
[-C--:B------:R-:W-:Y:S01]  /*64c0*/  FMUL.FTZ R147, R138, R159.reuse ;  /* 0x0000009f8a937220 */ /* 0x080fe20000410000 */
[----:B------:R-:W-:Y:S01]  /*64d0*/  FFMA.FTZ R40, R218, R159, R163 ;  /* 0x0000009fda287223 */ /* 0x000fe200000100a3 */
[C---:B------:R-:W-:Y:S01]  /*64e0*/  FFMA.FTZ R140, R179.reuse, R225, R140 ;  /* 0x000000e1b38c7223 */ /* 0x040fe2000001008c */
[----:B------:R-:W-:Y:S01]  /*64f0*/  FFMA.FTZ R145, R179, R180, -R145 ;  /* 0x000000b4b3917223 */ /* 0x000fe20000010891 */
[----:B------:R-:W-:Y:S01]  /*6500*/  FMUL.FTZ R142, R105, R159 ;  /* 0x0000009f698e7220 */ /* 0x000fe20000410000 */
[----:B------:R-:W-:Y:S01]  /*6510*/  FMUL.FTZ R45, R45, R182 ;  /* 0x000000b62d2d7220 */ /* 0x000fe20000410000 */
[----:B------:R-:W-:Y:S01]  /*6520*/  FADD.FTZ R227, R227, R140 ;  /* 0x0000008ce3e37221 */ /* 0x000fe20000010000 */
[----:B------:R-:W-:Y:S01]  /*6530*/  FADD.FTZ R144, R144, R145 ;  /* 0x0000009190907221 */ /* 0x000fe20000010000 */
[----:B------:R-:W-:Y:S01]  /*6540*/  FMUL.FTZ R143, R223, UR31 ;  /* 0x0000001fdf8f7c20 */ /* 0x000fe20008410000 */
[----:B------:R-:W-:Y:S01]  /*6550*/  FFMA.FTZ R138, R218, R161, -R147 ;  /* 0x000000a1da8a7223 */ /* 0x000fe20000010893 */
[C---:B------:R-:W-:Y:S01]  /*6560*/  FMUL.FTZ R159, R170.reuse, R227 ;  /* 0x000000e3aa9f7220 */ /* 0x040fe20000410000 */
[-C--:B------:R-:W-:Y:S01]  /*6570*/  FMUL.FTZ R145, R170, R144.reuse ;  /* 0x00000090aa917220 */ /* 0x080fe20000410000 */
[----:B------:R-:W-:Y:S01]  /*6580*/  FFMA.FTZ R45, R44, R223, R45 ;  /* 0x000000df2c2d7223 */ /* 0x000fe2000001002d */
[----:B------:R-:W-:Y:S01]  /*6590*/  FMUL.FTZ R44, R182, UR31 ;  /* 0x0000001fb62c7c20 */ /* 0x000fe20008410000 */
[C---:B------:R-:W-:Y:S01]  /*65a0*/  FFMA.FTZ R159, R166.reuse, R144, -R159 ;  /* 0x00000090a69f7223 */ /* 0x040fe2000001089f */
[----:B------:R-:W-:Y:S01]  /*65b0*/  FFMA.FTZ R147, R166, R227, R145 ;  /* 0x000000e3a6937223 */ /* 0x000fe20000010091 */
[----:B------:R-:W-:Y:S01]  /*65c0*/  FFMA.FTZ R140, R182, UR30, -R143 ;  /* 0x0000001eb68c7c23 */ /* 0x000fe2000801088f */
[----:B------:R-:W-:Y:S01]  /*65d0*/  FMUL.FTZ R146, R105, R161 ;  /* 0x000000a169927220 */ /* 0x000fe20000410000 */
[----:B------:R-:W-:Y:S01]  /*65e0*/  FADD.FTZ R178, R178, R159 ;  /* 0x0000009fb2b27221 */ /* 0x000fe20000010000 */
[----:B------:R-:W-:Y:S01]  /*65f0*/  FMUL.FTZ R161, R14, R182 ;  /* 0x000000b60ea17220 */ /* 0x000fe20000410000 */
[----:B------:R-:W-:Y:S01]  /*6600*/  FFMA.FTZ R143, R223, UR30, R44 ;  /* 0x0000001edf8f7c23 */ /* 0x000fe2000801002c */
[----:B------:R-:W-:Y:S01]  /*6610*/  FADD.FTZ R228, R228, R147 ;  /* 0x00000093e4e47221 */ /* 0x000fe20000010000 */
[----:B------:R-:W-:Y:S01]  /*6620*/  FMUL.FTZ R223, R14, R223 ;  /* 0x000000df0edf7220 */ /* 0x000fe20000410000 */
[----:B------:R-:W-:Y:S01]  /*6630*/  FMUL.FTZ R145, R135, R140 ;  /* 0x0000008c87917220 */ /* 0x000fe20000410000 */
[----:B------:R-:W-:Y:S01]  /*6640*/  FMUL.FTZ R140, R173, R178 ;  /* 0x000000b2ad8c7220 */ /* 0x000fe20000410000 */
[----:B------:R-:W-:Y:S01]  /*6650*/  FMUL.FTZ R163, R135, R161 ;  /* 0x000000a187a37220 */ /* 0x000fe20000410000 */
[----:B------:R-:W-:Y:S01]  /*6660*/  FMUL.FTZ R173, R173, R228 ;  /* 0x000000e4adad7220 */ /* 0x000fe20000410000 */
[----:B------:R-:W-:Y:S01]  /*6670*/  FMUL.FTZ R135, R135, R223 ;  /* 0x000000df87877220 */ /* 0x000fe20000410000 */
[----:B------:R-:W-:Y:S01]  /*6680*/  FFMA.FTZ R134, R51, -R134, R213 ;  /* 0x8000008633867223 */ /* 0x000fe200000100d5 */
[----:B------:R-:W-:Y:S01]  /*6690*/  FMUL.FTZ R159, R13, R141 ;  /* 0x0000008d0d9f7220 */ /* 0x000fe20000410000 */
[----:B------:R0:W-:Y:S01]  /*66a0*/  STS [R43+0x4268], R142 ;  /* 0x0042688e2b007388 */ /* 0x0001e20000000800 */
[----:B------:R-:W-:Y:S01]  /*66b0*/  FFMA.FTZ R140, R177, R228, R140 ;  /* 0x000000e4b18c7223 */ /* 0x000fe2000001008c */
[C---:B------:R-:W-:Y:S01]  /*66c0*/  FFMA.FTZ R135, R216.reuse, R161, -R135 ;  /* 0x000000a1d8877223 */ /* 0x040fe20000010887 */
[----:B------:R-:W-:Y:S01]  /*66d0*/  FMUL.FTZ R147, R13, R47 ;  /* 0x0000002f0d937220 */ /* 0x000fe20000410000 */
[----:B------:R1:W-:Y:S01]  /*66e0*/  STS [R43+0x426c], R146 ;  /* 0x00426c922b007388 */ /* 0x0003e20000000800 */
[----:B------:R-:W-:Y:S01]  /*66f0*/  FADD.FTZ R229, R229, R140 ;  /* 0x0000008ce5e57221 */ /* 0x000fe20000010000 */
[----:B------:R-:W-:Y:S01]  /*6700*/  FFMA.FTZ R133, R49, -R133, R211 ;  /* 0x8000008531857223 */ /* 0x000fe200000100d3 */
[----:B------:R-:W-:Y:S01]  /*6710*/  FFMA.FTZ R44, R216, R223, R163 ;  /* 0x000000dfd82c7223 */ /* 0x000fe200000100a3 */
[----:B------:R2:W-:Y:S01]  /*6720*/  STS [R43+0x4274], R162 ;  /* 0x004274a22b007388 */ /* 0x0005e20000000800 */
[----:B------:R-:W-:Y:S01]  /*6730*/  FMUL.FTZ R163, R12, R180 ;  /* 0x000000b40ca37220 */ /* 0x000fe20000410000 */
[----:B0-----:R-:W-:Y:S01]  /*6740*/  FFMA.FTZ R142, R177, R178, -R173 ;  /* 0x000000b2b18e7223 */ /* 0x001fe200000108ad */
[----:B------:R-:W-:Y:S01]  /*6750*/  FFMA.FTZ R132, R55, -R132, R209 ;  /* 0x8000008437847223 */ /* 0x000fe200000100d1 */
[----:B------:R0:W-:Y:S01]  /*6760*/  STS [R43+0x4270], R148 ;  /* 0x004270942b007388 */ /* 0x0001e20000000800 */
[----:B------:R-:W-:Y:S01]  /*6770*/  FMUL.FTZ R165, R133, R163 ;  /* 0x000000a385a57220 */ /* 0x000fe20000410000 */
[----:B-1----:R-:W-:Y:S01]  /*6780*/  FMUL.FTZ R146, R104, R223 ;  /* 0x000000df68927220 */ /* 0x002fe20000410000 */
[----:B------:R-:W-:Y:S01]  /*6790*/  FADD.FTZ R149, R149, R142 ;  /* 0x0000008e95957221 */ /* 0x000fe20000010000 */
[----:B------:R-:W-:Y:S01]  /*67a0*/  FMUL.FTZ R142, R111, R147 ;  /* 0x000000936f8e7220 */ /* 0x000fe20000410000 */
[----:B------:R-:W-:Y:S01]  /*67b0*/  FMUL.FTZ R166, R110, R163 ;  /* 0x000000a36ea67220 */ /* 0x000fe20000410000 */
[----:B--2---:R-:W-:Y:S01]  /*67c0*/  FMUL.FTZ R162, R104, R161 ;  /* 0x000000a168a27220 */ /* 0x004fe20000410000 */
[----:B------:R-:W-:Y:S01]  /*67d0*/  FMUL.FTZ R161, R134, R159 ;  /* 0x0000009f86a17220 */ /* 0x000fe20000410000 */
[----:B------:R1:W-:Y:S01]  /*67e0*/  STS [R43+0x4260], R146 ;  /* 0x004260922b007388 */ /* 0x0003e20000000800 */
[----:B------:R-:W-:Y:S01]  /*67f0*/  FFMA.FTZ R131, R53, -R131, R207 ;  /* 0x8000008335837223 */ /* 0x000fe200000100cf */
[----:B------:R-:W-:Y:S01]  /*6800*/  FFMA.FTZ R130, R59, -R130, R205 ;  /* 0x800000823b827223 */ /* 0x000fe200000100cd */
[----:B0-----:R-:W-:Y:S01]  /*6810*/  FFMA.FTZ R148, R214, R147, R161 ;  /* 0x00000093d6947223 */ /* 0x001fe200000100a1 */
[----:B------:R0:W-:Y:S01]  /*6820*/  STS [R43+0x4264], R162 ;  /* 0x004264a22b007388 */ /* 0x0001e20000000800 */
[----:B------:R-:W-:Y:S01]  /*6830*/  FMUL.FTZ R161, R12, R225 ;  /* 0x000000e10ca17220 */ /* 0x000fe20000410000 */
[----:B------:R-:W-:Y:S01]  /*6840*/  FFMA.FTZ R129, R57, -R129, R203 ;  /* 0x8000008139817223 */ /* 0x000fe200000100cb */
[-C--:B------:R-:W-:Y:S01]  /*6850*/  FFMA.FTZ R192, -R68, R120.reuse, R192 ;  /* 0x0000007844c07223 */ /* 0x080fe200000101c0 */
[----:B------:R2:W-:Y:S01]  /*6860*/  STS [R43+0x4258], R142 ;  /* 0x0042588e2b007388 */ /* 0x0005e20000000800 */
[----:B------:R-:W-:Y:S01]  /*6870*/  FMUL.FTZ R173, R133, R161 ;  /* 0x000000a185ad7220 */ /* 0x000fe20000410000 */
[----:B-1----:R-:W-:Y:S01]  /*6880*/  FMUL.FTZ R146, R134, R147 ;  /* 0x0000009386927220 */ /* 0x002fe20000410000 */
[C---:B------:R-:W-:Y:S01]  /*6890*/  FMUL.FTZ R147, R150.reuse, R229 ;  /* 0x000000e596937220 */ /* 0x040fe20000410000 */
[----:B------:R-:W-:Y:S01]  /*68a0*/  FMUL.FTZ R150, R150, R149 ;  /* 0x0000009596967220 */ /* 0x000fe20000410000 */
[----:B------:R-:W-:Y:S01]  /*68b0*/  STS [R43+0x4254], R166 ;  /* 0x004254a62b007388 */ /* 0x000fe20000000800 */
[-C--:B0-----:R-:W-:Y:S01]  /*68c0*/  FMUL.FTZ R162, R111, R159.reuse ;  /* 0x0000009f6fa27220 */ /* 0x081fe20000410000 */
[----:B------:R-:W-:Y:S01]  /*68d0*/  FFMA.FTZ R146, R214, R159, -R146 ;  /* 0x0000009fd6927223 */ /* 0x000fe20000010892 */
[C---:B------:R-:W-:Y:S01]  /*68e0*/  FFMA.FTZ R159, R176.reuse, R149, -R147 ;  /* 0x00000095b09f7223 */ /* 0x040fe20000010893 */
[----:B------:R-:W-:Y:S01]  /*68f0*/  FFMA.FTZ R147, R176, R229, R150 ;  /* 0x000000e5b0937223 */ /* 0x000fe20000010096 */
[----:B------:R-:W-:Y:S01]  /*6900*/  FFMA.FTZ R150, R212, R161, R165 ;  /* 0x000000a1d4967223 */ /* 0x000fe200000100a5 */
[----:B------:R0:W-:Y:S01]  /*6910*/  STS [R43+0x425c], R162 ;  /* 0x00425ca22b007388 */ /* 0x0001e20000000800 */
[----:B------:R-:W-:Y:S01]  /*6920*/  FADD.FTZ R152, R152, R159 ;  /* 0x0000009f98987221 */ /* 0x000fe20000010000 */
[----:B------:R-:W-:Y:S01]  /*6930*/  FADD.FTZ R147, R230, R147 ;  /* 0x00000093e6937221 */ /* 0x000fe20000010000 */
[----:B------:R-:W-:Y:S01]  /*6940*/  FFMA.FTZ R120, R69, -R120, R191 ;  /* 0x8000007845787223 */ /* 0x000fe200000100bf */
[----:B------:R-:W-:Y:S01]  /*6950*/  FMUL.FTZ R121, R118, R4 ;  /* 0x0000000476797220 */ /* 0x000fe20000410000 */
[CC--:B------:R-:W-:Y:S01]  /*6960*/  FMUL.FTZ R140, R172.reuse, R152.reuse ;  /* 0x00000098ac8c7220 */ /* 0x0c0fe20000410000 */
[----:B------:R-:W-:Y:S01]  /*6970*/  FMUL.FTZ R159, R172, R147 ;  /* 0x00000093ac9f7220 */ /* 0x000fe20000410000 */
[----:B------:R-:W-:Y:S01]  /*6980*/  FMUL.FTZ R126, R119, R5 ;  /* 0x00000005777e7220 */ /* 0x000fe20000410000 */
[----:B------:R-:W-:Y:S01]  /*6990*/  FFMA.FTZ R196, -R64, R121, R196 ;  /* 0x0000007940c47223 */ /* 0x000fe200000101c4 */
[C---:B--2---:R-:W-:Y:S01]  /*69a0*/  FFMA.FTZ R142, R153.reuse, R147, R140 ;  /* 0x00000093998e7223 */ /* 0x044fe2000001008c */
[----:B------:R-:W-:Y:S01]  /*69b0*/  FFMA.FTZ R140, R153, R152, -R159 ;  /* 0x00000098998c7223 */ /* 0x000fe2000001089f */
[----:B------:R-:W-:Y:S01]  /*69c0*/  FFMA.FTZ R153, R212, R163, -R173 ;  /* 0x000000a3d4997223 */ /* 0x000fe200000108ad */
[----:B0-----:R-:W-:Y:S01]  /*69d0*/  FMUL.FTZ R162, R110, R161 ;  /* 0x000000a16ea27220 */ /* 0x001fe20000410000 */
[----:B------:R-:W-:Y:S01]  /*69e0*/  FADD.FTZ R231, R231, R142 ;  /* 0x0000008ee7e77221 */ /* 0x000fe20000010000 */
[----:B------:R-:W-:Y:S01]  /*69f0*/  FADD.FTZ R140, R151, R140 ;  /* 0x0000008c978c7221 */ /* 0x000fe20000010000 */
[C---:B------:R-:W-:Y:S01]  /*6a00*/  FMUL.FTZ R163, R11.reuse, R144 ;  /* 0x000000900ba37220 */ /* 0x040fe20000410000 */
[----:B------:R-:W-:Y:S01]  /*6a10*/  FMUL.FTZ R161, R11, R227 ;  /* 0x000000e30ba17220 */ /* 0x000fe20000410000 */
[C---:B------:R-:W-:Y:S01]  /*6a20*/  FMUL.FTZ R159, R164.reuse, R231 ;  /* 0x000000e7a49f7220 */ /* 0x040fe20000410000 */
[-C--:B------:R-:W-:Y:S01]  /*6a30*/  FMUL.FTZ R142, R164, R140.reuse ;  /* 0x0000008ca48e7220 */ /* 0x080fe20000410000 */
[C---:B------:R-:W-:Y:S01]  /*6a40*/  FMUL.FTZ R165, R132.reuse, R163 ;  /* 0x000000a384a57220 */ /* 0x040fe20000410000 */
[----:B------:R-:W-:Y:S01]  /*6a50*/  FMUL.FTZ R173, R132, R161 ;  /* 0x000000a184ad7220 */ /* 0x000fe20000410000 */
[----:B------:R0:W-:Y:S01]  /*6a60*/  STS [R43+0x4250], R162 ;  /* 0x004250a22b007388 */ /* 0x0001e20000000800 */
[C---:B------:R-:W-:Y:S01]  /*6a70*/  FFMA.FTZ R151, R167.reuse, R231, R142 ;  /* 0x000000e7a7977223 */ /* 0x040fe2000001008e */
[----:B------:R-:W-:Y:S01]  /*6a80*/  FFMA.FTZ R167, R167, R140, -R159 ;  /* 0x0000008ca7a77223 */ /* 0x000fe2000001089f */
[----:B------:R-:W-:Y:S01]  /*6a90*/  FFMA.FTZ R159, R210, R161, R165 ;  /* 0x000000a1d29f7223 */ /* 0x000fe200000100a5 */
[----:B------:R-:W-:Y:S01]  /*6aa0*/  FMUL.FTZ R166, R109, R163 ;  /* 0x000000a36da67220 */ /* 0x000fe20000410000 */
[----:B------:R-:W-:Y:S01]  /*6ab0*/  FADD.FTZ R151, R232, R151 ;  /* 0x00000097e8977221 */ /* 0x000fe20000010000 */
[----:B------:R-:W-:Y:S01]  /*6ac0*/  FADD.FTZ R174, R174, R167 ;  /* 0x000000a7aeae7221 */ /* 0x000fe20000010000 */
[----:B------:R-:W-:Y:S01]  /*6ad0*/  FMUL.FTZ R165, R10, R178 ;  /* 0x000000b20aa57220 */ /* 0x000fe20000410000 */
[----:B------:R-:W-:Y:S01]  /*6ae0*/  FFMA.FTZ R121, R65, -R121, R195 ;  /* 0x8000007941797223 */ /* 0x000fe200000100c3 */
[----:B------:R1:W-:Y:S01]  /*6af0*/  STS [R43+0x424c], R166 ;  /* 0x00424ca62b007388 */ /* 0x0003e20000000800 */
[----:B0-----:R-:W-:Y:S01]  /*6b00*/  FMUL.FTZ R162, R109, R161 ;  /* 0x000000a16da27220 */ /* 0x001fe20000410000 */
[----:B------:R-:W-:Y:S01]  /*6b10*/  FFMA.FTZ R161, R210, R163, -R173 ;  /* 0x000000a3d2a17223 */ /* 0x000fe200000108ad */
[CC--:B------:R-:W-:Y:S01]  /*6b20*/  FMUL.FTZ R163, R171.reuse, R174.reuse ;  /* 0x000000aeaba37220 */ /* 0x0c0fe20000410000 */
[----:B------:R-:W-:Y:S01]  /*6b30*/  FMUL.FTZ R171, R171, R151 ;  /* 0x00000097abab7220 */ /* 0x000fe20000410000 */
[----:B------:R-:W-:Y:S01]  /*6b40*/  FMUL.FTZ R167, R131, R165 ;  /* 0x000000a583a77220 */ /* 0x000fe20000410000 */
[----:B------:R0:W-:Y:S01]  /*6b50*/  STS [R43+0x4248], R162 ;  /* 0x004248a22b007388 */ /* 0x0001e20000000800 */
[C---:B------:R-:W-:Y:S01]  /*6b60*/  FFMA.FTZ R142, R154.reuse, R151, R163 ;  /* 0x000000979a8e7223 */ /* 0x040fe200000100a3 */
[----:B------:R-:W-:Y:S01]  /*6b70*/  FFMA.FTZ R154, R154, R174, -R171 ;  /* 0x000000ae9a9a7223 */ /* 0x000fe200000108ab */
[----:B------:R-:W-:Y:S01]  /*6b80*/  FMUL.FTZ R163, R10, R228 ;  /* 0x000000e40aa37220 */ /* 0x000fe20000410000 */
[----:B-1----:R-:W-:Y:S01]  /*6b90*/  FMUL.FTZ R166, R108, R165 ;  /* 0x000000a56ca67220 */ /* 0x002fe20000410000 */
[----:B------:R-:W-:Y:S01]  /*6ba0*/  FADD.FTZ R233, R233, R142 ;  /* 0x0000008ee9e97221 */ /* 0x000fe20000010000 */
[----:B------:R-:W-:Y:S01]  /*6bb0*/  FADD.FTZ R142, R155, R154 ;  /* 0x0000009a9b8e7221 */ /* 0x000fe20000010000 */
[-C--:B------:R-:W-:Y:S01]  /*6bc0*/  FMUL.FTZ R154, R131, R163.reuse ;  /* 0x000000a3839a7220 */ /* 0x080fe20000410000 */
[----:B------:R-:W-:Y:S01]  /*6bd0*/  FFMA.FTZ R155, R208, R163, R167 ;  /* 0x000000a3d09b7223 */ /* 0x000fe200000100a7 */
[----:B------:R-:W-:Y:S01]  /*6be0*/  FMUL.FTZ R167, R9, R149 ;  /* 0x0000009509a77220 */ /* 0x000fe20000410000 */
[C---:B0-----:R-:W-:Y:S01]  /*6bf0*/  FMUL.FTZ R162, R156.reuse, R233 ;  /* 0x000000e99ca27220 */ /* 0x041fe20000410000 */
[-C--:B------:R-:W-:Y:S01]  /*6c00*/  FMUL.FTZ R156, R156, R142.reuse ;  /* 0x0000008e9c9c7220 */ /* 0x080fe20000410000 */
[----:B------:R-:W-:Y:S01]  /*6c10*/  FMUL.FTZ R164, R108, R163 ;  /* 0x000000a36ca47220 */ /* 0x000fe20000410000 */
[----:B------:R-:W-:Y:S01]  /*6c20*/  FFMA.FTZ R154, R208, R165, -R154 ;  /* 0x000000a5d09a7223 */ /* 0x000fe2000001089a */
[C---:B------:R-:W-:Y:S01]  /*6c30*/  FFMA.FTZ R162, R175.reuse, R142, -R162 ;  /* 0x0000008eafa27223 */ /* 0x040fe200000108a2 */
[----:B------:R-:W-:Y:S01]  /*6c40*/  FFMA.FTZ R156, R175, R233, R156 ;  /* 0x000000e9af9c7223 */ /* 0x000fe2000001009c */
[----:B------:R-:W-:Y:S01]  /*6c50*/  FMUL.FTZ R163, R9, R229 ;  /* 0x000000e509a37220 */ /* 0x000fe20000410000 */
[C---:B------:R-:W-:Y:S01]  /*6c60*/  FMUL.FTZ R165, R130.reuse, R167 ;  /* 0x000000a782a57220 */ /* 0x040fe20000410000 */
[----:B------:R-:W-:Y:S01]  /*6c70*/  FADD.FTZ R185, R185, R162 ;  /* 0x000000a2b9b97221 */ /* 0x000fe20000010000 */
[----:B------:R-:W-:Y:S01]  /*6c80*/  FADD.FTZ R237, R237, R156 ;  /* 0x0000009ceded7221 */ /* 0x000fe20000010000 */
[----:B------:R0:W-:Y:S01]  /*6c90*/  STS [R43+0x4240], R164 ;  /* 0x004240a42b007388 */ /* 0x0001e20000000800 */
[----:B------:R-:W-:Y:S01]  /*6ca0*/  FMUL.FTZ R171, R130, R163 ;  /* 0x000000a382ab7220 */ /* 0x000fe20000410000 */
[C---:B------:R-:W-:Y:S01]  /*6cb0*/  FMUL.FTZ R162, R160.reuse, R185 ;  /* 0x000000b9a0a27220 */ /* 0x040fe20000410000 */
[----:B------:R-:W-:Y:S01]  /*6cc0*/  FMUL.FTZ R160, R160, R237 ;  /* 0x000000eda0a07220 */ /* 0x000fe20000410000 */
[----:B------:R-:W-:Y:S01]  /*6cd0*/  FFMA.FTZ R156, R206, R163, R165 ;  /* 0x000000a3ce9c7223 */ /* 0x000fe200000100a5 */
[----:B------:R1:W-:Y:S01]  /*6ce0*/  STS [R43+0x4244], R166 ;  /* 0x004244a62b007388 */ /* 0x0003e20000000800 */
[-C--:B------:R-:W-:Y:S01]  /*6cf0*/  FFMA.FTZ R198, -R66, R126.reuse, R198 ;  /* 0x0000007e42c67223 */ /* 0x080fe200000101c6 */
[----:B------:R-:W-:Y:S01]  /*6d00*/  FFMA.FTZ R165, R157, R185, -R160 ;  /* 0x000000b99da57223 */ /* 0x000fe200000108a0 */
[----:B------:R-:W-:Y:S01]  /*6d10*/  FFMA.FTZ R126, R67, -R126, R197 ;  /* 0x8000007e437e7223 */ /* 0x000fe200000100c5 */
[----:B------:R-:W-:Y:S01]  /*6d20*/  FMUL.FTZ R127, R112, R6 ;  /* 0x00000006707f7220 */ /* 0x000fe20000410000 */
[----:B0-----:R-:W-:Y:S01]  /*6d30*/  FMUL.FTZ R164, R115, R163 ;  /* 0x000000a373a47220 */ /* 0x001fe20000410000 */
[----:B------:R-:W-:Y:S01]  /*6d40*/  FFMA.FTZ R163, R157, R237, R162 ;  /* 0x000000ed9da37223 */ /* 0x000fe200000100a2 */
[----:B------:R-:W-:Y:S01]  /*6d50*/  FADD.FTZ R186, R186, R165 ;  /* 0x000000a5baba7221 */ /* 0x000fe20000010000 */
[----:B------:R-:W-:Y:S01]  /*6d60*/  FFMA.FTZ R157, R206, R167, -R171 ;  /* 0x000000a7ce9d7223 */ /* 0x000fe200000108ab */
[----:B------:R-:W-:Y:S01]  /*6d70*/  FMUL.FTZ R165, R8, R147 ;  /* 0x0000009308a57220 */ /* 0x000fe20000410000 */
[----:B------:R-:W-:Y:S01]  /*6d80*/  FADD.FTZ R238, R238, R163 ;  /* 0x000000a3eeee7221 */ /* 0x000fe20000010000 */
[----:B------:R-:W-:Y:S01]  /*6d90*/  FMUL.FTZ R160, R158, R186 ;  /* 0x000000ba9ea07220 */ /* 0x000fe20000410000 */
[----:B-1----:R-:W-:Y:S01]  /*6da0*/  FMUL.FTZ R166, R115, R167 ;  /* 0x000000a773a67220 */ /* 0x002fe20000410000 */
[----:B------:R-:W-:Y:S01]  /*6db0*/  FMUL.FTZ R167, R8, R152 ;  /* 0x0000009808a77220 */ /* 0x000fe20000410000 */
[-C--:B------:R-:W-:Y:S01]  /*6dc0*/  FMUL.FTZ R163, R158, R238.reuse ;  /* 0x000000ee9ea37220 */ /* 0x080fe20000410000 */
[----:B------:R-:W-:Y:S01]  /*6dd0*/  FFMA.FTZ R160, R169, R238, R160 ;  /* 0x000000eea9a07223 */ /* 0x000fe200000100a0 */
[----:B------:R0:W-:Y:S01]  /*6de0*/  STS [R43+0x4238], R164 ;  /* 0x004238a42b007388 */ /* 0x0001e20000000800 */
[----:B------:R-:W-:Y:S01]  /*6df0*/  FMUL.FTZ R171, R129, R167 ;  /* 0x000000a781ab7220 */ /* 0x000fe20000410000 */
[-C--:B------:R-:W-:Y:S01]  /*6e00*/  FFMA.FTZ R158, R169, R186.reuse, -R163 ;  /* 0x000000baa99e7223 */ /* 0x080fe200000108a3 */
[----:B------:R-:W-:Y:S01]  /*6e10*/  FADD.FTZ R239, R239, R160 ;  /* 0x000000a0efef7221 */ /* 0x000fe20000010000 */
[-C--:B------:R-:W-:Y:S01]  /*6e20*/  FMUL.FTZ R168, R114, R165.reuse ;  /* 0x000000a572a87220 */ /* 0x080fe20000410000 */
[----:B------:R-:W-:Y:S01]  /*6e30*/  FFMA.FTZ R162, R204, R165, R171 ;  /* 0x000000a5cca27223 */ /* 0x000fe200000100ab */
[----:B------:R-:W-:Y:S01]  /*6e40*/  FADD.FTZ R187, R187, R158 ;  /* 0x0000009ebbbb7221 */ /* 0x000fe20000010000 */
[----:B------:R-:W-:Y:S01]  /*6e50*/  FMUL.FTZ R170, R114, R167 ;  /* 0x000000a772aa7220 */ /* 0x000fe20000410000 */
[----:B------:R1:W-:Y:S01]  /*6e60*/  STS [R43+0x423c], R166 ;  /* 0x00423ca62b007388 */ /* 0x0003e20000000800 */
[----:B------:R-:W-:Y:S01]  /*6e70*/  FMUL.FTZ R158, R3, R186 ;  /* 0x000000ba039e7220 */ /* 0x000fe20000410000 */
[----:B0-----:R-:W-:Y:S01]  /*6e80*/  FMUL.FTZ R164, R129, R165 ;  /* 0x000000a581a47220 */ /* 0x001fe20000410000 */
[C---:B------:R-:W-:Y:S01]  /*6e90*/  FMUL.FTZ R163, R2.reuse, R187 ;  /* 0x000000bb02a37220 */ /* 0x040fe20000410000 */
[----:B------:R-:W-:Y:S01]  /*6ea0*/  FMUL.FTZ R165, R2, R239 ;  /* 0x000000ef02a57220 */ /* 0x000fe20000410000 */
[----:B------:R-:W-:Y:S01]  /*6eb0*/  FMUL.FTZ R160, R3, R238 ;  /* 0x000000ee03a07220 */ /* 0x000fe20000410000 */
[----:B------:R-:W-:Y:S01]  /*6ec0*/  FFMA.FTZ R164, R204, R167, -R164 ;  /* 0x000000a7cca47223 */ /* 0x000fe200000108a4 */
[C---:B------:R-:W-:Y:S01]  /*6ed0*/  FMUL.FTZ R167, R120.reuse, R163 ;  /* 0x000000a378a77220 */ /* 0x040fe20000410000 */
[C---:B------:R-:W-:Y:S01]  /*6ee0*/  FMUL.FTZ R169, R193.reuse, R158 ;  /* 0x0000009ec1a97220 */ /* 0x040fe20000410000 */
[-C--:B------:R-:W-:Y:S01]  /*6ef0*/  FMUL.FTZ R173, R193, R160.reuse ;  /* 0x000000a0c1ad7220 */ /* 0x080fe20000410000 */
[-C--:B-1----:R-:W-:Y:S01]  /*6f00*/  FMUL.FTZ R166, R120, R165.reuse ;  /* 0x000000a578a67220 */ /* 0x082fe20000410000 */
[----:B------:R-:W-:Y:S01]  /*6f10*/  FFMA.FTZ R167, R192, R165, R167 ;  /* 0x000000a5c0a77223 */ /* 0x000fe200000100a7 */
[----:B------:R0:W-:Y:S01]  /*6f20*/  STS [R43+0x4230], R168 ;  /* 0x004230a82b007388 */ /* 0x0001e20000000800 */
[----:B------:R-:W-:Y:S01]  /*6f30*/  FFMA.FTZ R171, R194, R160, R169 ;  /* 0x000000a0c2ab7223 */ /* 0x000fe200000100a9 */
[----:B------:R-:W-:Y:S01]  /*6f40*/  FFMA.FTZ R166, R192, R163, -R166 ;  /* 0x000000a3c0a67223 */ /* 0x000fe200000108a6 */
[----:B------:R-:W-:Y:S01]  /*6f50*/  FFMA.FTZ R173, R194, R158, -R173 ;  /* 0x0000009ec2ad7223 */ /* 0x000fe200000108ad */
[----:B------:R-:W-:Y:S01]  /*6f60*/  FMUL.FTZ R169, R4, R237 ;  /* 0x000000ed04a97220 */ /* 0x000fe20000410000 */
[----:B------:R1:W-:Y:S01]  /*6f70*/  STS [R43+0x4234], R170 ;  /* 0x004234aa2b007388 */ /* 0x0003e20000000800 */
[----:B------:R-:W-:Y:S01]  /*6f80*/  FADD.FTZ R166, RZ, R166 ;  /* 0x000000a6ffa67221 */ /* 0x000fe20000010000 */
[-C--:B------:R-:W-:Y:S01]  /*6f90*/  FFMA.FTZ R200, -R60, R127.reuse, R200 ;  /* 0x0000007f3cc87223 */ /* 0x080fe200000101c8 */
[----:B------:R-:W-:Y:S01]  /*6fa0*/  FFMA.FTZ R127, R61, -R127, R199 ;  /* 0x8000007f3d7f7223 */ /* 0x000fe200000100c7 */
[----:B------:R-:W-:Y:S01]  /*6fb0*/  FMUL.FTZ R128, R113, R7 ;  /* 0x0000000771807220 */ /* 0x000fe20000410000 */
[----:B0-----:R-:W-:Y:S01]  /*6fc0*/  FADD.FTZ R168, RZ, R167 ;  /* 0x000000a7ffa87221 */ /* 0x001fe20000010000 */
[----:B------:R-:W-:Y:S01]  /*6fd0*/  FMUL.FTZ R167, R4, R185 ;  /* 0x000000b904a77220 */ /* 0x000fe20000410000 */
[----:B------:R-:W-:Y:S01]  /*6fe0*/  FADD.FTZ R166, R166, R173 ;  /* 0x000000ada6a67221 */ /* 0x000fe20000010000 */
[----:B------:R-:W-:Y:S01]  /*6ff0*/  FMUL.FTZ R173, R5, R233 ;  /* 0x000000e905ad7220 */ /* 0x000fe20000410000 */
[----:B------:R-:W-:Y:S01]  /*7000*/  FADD.FTZ R168, R168, R171 ;  /* 0x000000aba8a87221 */ /* 0x000fe20000010000 */
[C---:B------:R-:W-:Y:S01]  /*7010*/  FMUL.FTZ R175, R121.reuse, R167 ;  /* 0x000000a779af7220 */ /* 0x040fe20000410000 */
[-C--:B-1----:R-:W-:Y:S01]  /*7020*/  FMUL.FTZ R170, R121, R169.reuse ;  /* 0x000000a979aa7220 */ /* 0x082fe20000410000 */
[----:B------:R-:W-:Y:S01]  /*7030*/  FMUL.FTZ R171, R5, R142 ;  /* 0x0000008e05ab7220 */ /* 0x000fe20000410000 */
[----:B------:R-:W-:Y:S01]  /*7040*/  FMUL.FTZ R181, R6, R174 ;  /* 0x000000ae06b57220 */ /* 0x000fe20000410000 */
[C---:B------:R-:W-:Y:S01]  /*7050*/  FFMA.FTZ R175, R196.reuse, R169, R175 ;  /* 0x000000a9c4af7223 */ /* 0x040fe200000100af */
[----:B------:R-:W-:Y:S01]  /*7060*/  FFMA.FTZ R177, R196, R167, -R170 ;  /* 0x000000a7c4b17223 */ /* 0x000fe200000108aa */
[C---:B------:R-:W-:Y:S01]  /*7070*/  FMUL.FTZ R170, R126.reuse, R173 ;  /* 0x000000ad7eaa7220 */ /* 0x040fe20000410000 */
[-C--:B------:R-:W-:Y:S01]  /*7080*/  FMUL.FTZ R179, R126, R171.reuse ;  /* 0x000000ab7eb37220 */ /* 0x080fe20000410000 */
[----:B------:R-:W-:Y:S01]  /*7090*/  FADD.FTZ R168, R168, R175 ;  /* 0x000000afa8a87221 */ /* 0x000fe20000010000 */
[----:B------:R-:W-:Y:S01]  /*70a0*/  FADD.FTZ R166, R166, R177 ;  /* 0x000000b1a6a67221 */ /* 0x000fe20000010000 */
[----:B------:R-:W-:Y:S01]  /*70b0*/  FFMA.FTZ R175, R198, R171, -R170 ;  /* 0x000000abc6af7223 */ /* 0x000fe200000108aa */
[----:B------:R-:W-:Y:S01]  /*70c0*/  FMUL.FTZ R177, R6, R151 ;  /* 0x0000009706b17220 */ /* 0x000fe20000410000 */
[----:B------:R-:W-:Y:S01]  /*70d0*/  FFMA.FTZ R179, R198, R173, R179 ;  /* 0x000000adc6b37223 */ /* 0x000fe200000100b3 */
[-C--:B------:R-:W-:Y:S01]  /*70e0*/  FFMA.FTZ R202, -R62, R128.reuse, R202 ;  /* 0x000000803eca7223 */ /* 0x080fe200000101ca */
[----:B------:R-:W-:Y:S01]  /*70f0*/  FADD.FTZ R166, R166, R175 ;  /* 0x000000afa6a67221 */ /* 0x000fe20000010000 */
[C---:B------:R-:W-:Y:S01]  /*7100*/  FMUL.FTZ R175, R127.reuse, R181 ;  /* 0x000000b57faf7220 */ /* 0x040fe20000410000 */
[----:B------:R-:W-:Y:S01]  /*7110*/  FMUL.FTZ R170, R127, R177 ;  /* 0x000000b17faa7220 */ /* 0x000fe20000410000 */
[----:B------:R-:W-:Y:S01]  /*7120*/  FFMA.FTZ R128, R63, -R128, R201 ;  /* 0x800000803f807223 */ /* 0x000fe200000100c9 */
[C---:B------:R-:W-:Y:S01]  /*7130*/  FMUL.FTZ R191, R7.reuse, R140 ;  /* 0x0000008c07bf7220 */ /* 0x040fe20000410000 */
[----:B------:R-:W-:Y:S01]  /*7140*/  FMUL.FTZ R183, R7, R231 ;  /* 0x000000e707b77220 */ /* 0x000fe20000410000 */
[----:B------:R-:W-:Y:S01]  /*7150*/  FADD.FTZ R168, R168, R179 ;  /* 0x000000b3a8a87221 */ /* 0x000fe20000010000 */
        /* <DEDUP_REMOVED lines=17> */
[----:B------:R0:W-:Y:S01]  /*7270*/  STS [R43+0x4220], R166 ;  /* 0x004220a62b007388 */ /* 0x0001e20000000800 */
        /* <DEDUP_REMOVED lines=9> */
[----:B0-----:R-:W-:Y:S01]  /*7310*/  FADD.FTZ R166, R154, R161 ;  /* 0x000000a19aa67221 */ /* 0x001fe20000010000 */
[C---:B------:R-:W-:Y:S01]  /*7320*/  FMUL.FTZ R154, R118.reuse, R169 ;  /* 0x000000a9769a7220 */ /* 0x040fe20000410000 */
[----:B------:R-:W-:Y:S01]  /*7330*/  FMUL.FTZ R156, R118, R167 ;  /* 0x000000a7769c7220 */ /* 0x000fe20000410000 */
[----:B------:R-:W-:Y:S01]  /*7340*/  FADD.FTZ R159, R159, R150 ;  /* 0x000000969f9f7221 */ /* 0x000fe20000010000 */
[----:B------:R-:W-:Y:S01]  /*7350*/  FADD.FTZ R153, R166, R153 ;  /* 0x00000099a6997221 */ /* 0x000fe20000010000 */
[----:B------:R-:W-:Y:S01]  /*7360*/  STS [R43+0x4228], R170 ;  /* 0x004228aa2b007388 */ /* 0x000fe20000000800 */
[----:B------:R-:W0:Y:S01]  /*7370*/  LDC R155, c[0x0][0x388] ;  /* 0x0000e200ff9b7b82 */ /* 0x000e220000000800 */
[----:B------:R-:W-:Y:S01]  /*7380*/  FADD.FTZ R159, R159, R148 ;  /* 0x000000949f9f7221 */ /* 0x000fe20000010000 */
[----:B------:R-:W-:Y:S01]  /*7390*/  FADD.FTZ R146, R153, R146 ;  /* 0x0000009299927221 */ /* 0x000fe20000010000 */
[----:B------:R-:W-:Y:S01]  /*73a0*/  STS [R43+0x422c], R172 ;  /* 0x00422cac2b007388 */ /* 0x000fe20000000800 */
[----:B------:R-:W-:Y:S01]  /*73b0*/  IADD3 R153, PT, PT, R190, 0x100, RZ ;  /* 0x00000100be997810 */ /* 0x000fe20007ffe0ff */
[----:B------:R-:W-:Y:S01]  /*73c0*/  FADD.FTZ R159, R159, R44 ;  /* 0x0000002c9f9f7221 */ /* 0x000fe20000010000 */
[----:B------:R-:W-:Y:S01]  /*73d0*/  FADD.FTZ R135, R146, R135 ;  /* 0x0000008792877221 */ /* 0x000fe20000010000 */
[C---:B------:R-:W-:Y:S01]  /*73e0*/  FMUL.FTZ R44, R116.reuse, R165 ;  /* 0x000000a5742c7220 */ /* 0x040fe20000410000 */
        /* <DEDUP_REMOVED lines=8> */
[----:B------:R-:W-:Y:S01]  /*7470*/  FADD.FTZ R181, R159, R38 ;  /* 0x000000269fb57221 */ /* 0x000fe20000010000 */
[----:B------:R-:W-:Y:S01]  /*7480*/  STS [R43+0x421c], R164 ;  /* 0x00421ca42b007388 */ /* 0x000fe20000000800 */
[----:B------:R-:W-:Y:S01]  /*7490*/  FFMA.FTZ R38, R32, R222, R37 ;  /* 0x000000de20267223 */ /* 0x000fe20000010025 */
[----:B------:R-:W-:Y:S01]  /*74a0*/  LEA R135, R40, R189, 0x2 ;  /* 0x000000bd28877211 */ /* 0x000fe200078e10ff */
[----:B------:R-:W-:Y:S01]  /*74b0*/  FMUL.FTZ R40, R47, UR31 ;  /* 0x0000001f2f287c20 */ /* 0x000fe20008410000 */
[----:B------:R-:W-:Y:S01]  /*74c0*/  STS [R43+0x4210], R154 ;  /* 0x0042109a2b007388 */ /* 0x000fe20000000800 */
[----:B------:R-:W-:Y:S01]  /*74d0*/  FMUL.FTZ R179, R51, R141 ;  /* 0x0000008d33b37220 */ /* 0x000fe20000410000 */
[----:B------:R-:W-:Y:S01]  /*74e0*/  FMUL.FTZ R177, R227, UR31 ;  /* 0x0000001fe3b17c20 */ /* 0x000fe20008410000 */
[C---:B------:R-:W-:Y:S01]  /*74f0*/  FFMA.FTZ R191, R141.reuse, UR30, -R40 ;  /* 0x0000001e8dbf7c23 */ /* 0x040fe20008010828 */
[----:B------:R1:W-:Y:S01]  /*7500*/  STS [R43+0x4214], R156 ;  /* 0x0042149c2b007388 */ /* 0x0003e20000000800 */
[----:B------:R-:W-:Y:S01]  /*7510*/  FMUL.FTZ R40, R141, UR31 ;  /* 0x0000001f8d287c20 */ /* 0x000fe20008410000 */
[----:B0-----:R-:W-:Y:S01]  /*7520*/  LEA R150, R155, -R124, 0x1 ;  /* 0x8000007c9b967211 */ /* 0x001fe200078e08ff */
[----:B------:R-:W-:Y:S01]  /*7530*/  FMUL.FTZ R171, R178, UR31 ;  /* 0x0000001fb2ab7c20 */ /* 0x000fe20008410000 */
[----:B------:R-:W-:Y:S01]  /*7540*/  STS [R43+0x4208], R160 ;  /* 0x004208a02b007388 */ /* 0x000fe20000000800 */
[----:B------:R-:W-:Y:S01]  /*7550*/  FFMA.FTZ R183, R47, UR30, R40 ;  /* 0x0000001e2fb77c23 */ /* 0x000fe20008010028 */
[----:B------:R-:W-:Y:S01]  /*7560*/  FMUL.FTZ R40, R144, UR31 ;  /* 0x0000001f90287c20 */ /* 0x000fe20008410000 */
[----:B------:R-:W-:Y:S01]  /*7570*/  ISETP.GE.AND P6, PT, R150, 0x1, PT ;  /* 0x000000019600780c */ /* 0x000fe20003fc6270 */
[----:B------:R-:W-:Y:S01]  /*7580*/  STS [R43+0x420c], R158 ;  /* 0x00420c9e2b007388 */ /* 0x000fe20000000800 */
[-C--:B------:R-:W-:Y:S01]  /*7590*/  LEA.HI R124, R153, R190.reuse, RZ, 0x1b ;  /* 0x000000be997c7211 */ /* 0x080fe200078fd8ff */
[----:B------:R-:W-:Y:S01]  /*75a0*/  FFMA.FTZ R175, R227, UR30, R40 ;  /* 0x0000001ee3af7c23 */ /* 0x000fe20008010028 */
[----:B------:R-:W-:Y:S01]  /*75b0*/  FMUL.FTZ R40, R149, UR31 ;  /* 0x0000001f95287c20 */ /* 0x000fe20008410000 */
[----:B------:R0:W-:Y:S01]  /*75c0*/  STS [R43+0x4200], R44 ;  /* 0x0042002c2b007388 */ /* 0x0001e20000000800 */
[----:B------:R-:W-:Y:S01]  /*75d0*/  IADD3 R155, PT, PT, R190, 0x180, RZ ;  /* 0x00000180be9b7810 */ /* 0x000fe20007ffe0ff */
[----:B-1----:R-:W-:Y:S01]  /*75e0*/  FMUL.FTZ R156, R142, UR31 ;  /* 0x0000001f8e9c7c20 */ /* 0x002fe20008410000 */
[----:B------:R-:W-:Y:S01]  /*75f0*/  FFMA.FTZ R167, R229, UR30, R40 ;  /* 0x0000001ee5a77c23 */ /* 0x000fe20008010028 */
[----:B------:R1:W-:Y:S01]  /*7600*/  STS [R43+0x4204], R146 ;  /* 0x004204922b007388 */ /* 0x0003e20000000800 */
[----:B------:R-:W-:Y:S01]  /*7610*/  FMUL.FTZ R40, R152, UR31 ;  /* 0x0000001f98287c20 */ /* 0x000fe20008410000 */
[----:B------:R-:W-:Y:S01]  /*7620*/  LEA R37, R124, R189, 0x2 ;  /* 0x000000bd7c257211 */ /* 0x000fe200078e10ff */
[----:B------:R-:W-:Y:S01]  /*7630*/  FMUL.FTZ R163, R231, UR31 ;  /* 0x0000001fe7a37c20 */ /* 0x000fe20008410000 */
[----:B------:R-:W-:Y:S01]  /*7640*/  BAR.SYNC.DEFER_BLOCKING 0x0 ;  /* 0x0000000000007b1d */ /* 0x000fe20000010000 */
[----:B------:R-:W-:Y:S01]  /*7650*/  FFMA.FTZ R165, R147, UR30, R40 ;  /* 0x0000001e93a57c23 */ /* 0x000fe20008010028 */
[----:B0-----:R-:W-:Y:S01]  /*7660*/  FMUL.FTZ R44, R180, UR31 ;  /* 0x0000001fb42c7c20 */ /* 0x001fe20008410000 */
[----:B------:R-:W-:Y:S01]  /*7670*/  FMUL.FTZ R40, R174, UR31 ;  /* 0x0000001fae287c20 */ /* 0x000fe20008410000 */
[----:B------:R-:W-:Y:S01]  /*7680*/  LEA.HI R154, R155, R190, RZ, 0x1b ;  /* 0x000000be9b9a7211 */ /* 0x000fe200078fd8ff */
[----:B------:R-:W-:Y:S01]  /*7690*/  FFMA.FTZ R155, R233, UR30, R156 ;  /* 0x0000001ee99b7c23 */ /* 0x000fe2000801009c */
[C---:B-1----:R-:W-:Y:S01]  /*76a0*/  FMUL.FTZ R43, R225.reuse, UR31 ;  /* 0x0000001fe12b7c20 */ /* 0x042fe20008410000 */
[----:B------:R-:W-:Y:S01]  /*76b0*/  FFMA.FTZ R173, R225, UR30, R44 ;  /* 0x0000001ee1ad7c23 */ /* 0x000fe2000801002c */
[----:B------:R-:W-:Y:S01]  /*76c0*/  FMUL.FTZ R44, R229, UR31 ;  /* 0x0000001fe52c7c20 */ /* 0x000fe20008410000 */
[----:B------:R-:W-:Y:S01]  /*76d0*/  FFMA.FTZ R159, R151, UR30, R40 ;  /* 0x0000001e979f7c23 */ /* 0x000fe20008010028 */
[----:B------:R-:W-:Y:S01]  /*76e0*/  FFMA.FTZ R148, R180, UR30, -R43 ;  /* 0x0000001eb4947c23 */ /* 0x000fe2000801082b */
[----:B------:R-:W-:Y:S01]  /*76f0*/  FMUL.FTZ R43, R228, UR31 ;  /* 0x0000001fe42b7c20 */ /* 0x000fe20008410000 */
[----:B------:R-:W-:Y:S01]  /*7700*/  FFMA.FTZ R169, R149, UR30, -R44 ;  /* 0x0000001e95a97c23 */ /* 0x000fe2000801082c */
[----:B------:R-:W-:Y:S01]  /*7710*/  FMUL.FTZ R44, R140, UR31 ;  /* 0x0000001f8c2c7c20 */ /* 0x000fe20008410000 */
        /* <DEDUP_REMOVED lines=10> */
[----:B------:R-:W0:Y:S01]  /*77c0*/  LDS R135, [R135+0x4400] ;  /* 0x0044000087877984 */ /* 0x000e220000000800 */
[----:B------:R-:W-:Y:S01]  /*77d0*/  FFMA.FTZ R124, R174, UR30, -R43 ;  /* 0x0000001eae7c7c23 */ /* 0x000fe2000801082b */
[----:B------:R-:W-:Y:S01]  /*77e0*/  FMUL.FTZ R43, R238, UR31 ;  /* 0x0000001fee2b7c20 */ /* 0x000fe20008410000 */
[----:B------:R-:W-:Y:S01]  /*77f0*/  FMUL.FTZ R156, R187, UR31 ;  /* 0x0000001fbb9c7c20 */ /* 0x000fe20008410000 */
[----:B------:R-:W-:Y:S01]  /*7800*/  FFMA.FTZ R153, R237, UR30, R40 ;  /* 0x0000001eed997c23 */ /* 0x000fe20008010028 */
[----:B------:R-:W-:Y:S01]  /*7810*/  ISETP.GE.AND P3, PT, R150, 0x81, PT ;  /* 0x000000819600780c */ /* 0x000fe20003f66270 */
[----:B------:R-:W-:Y:S01]  /*7820*/  FFMA.FTZ R40, R186, UR30, -R43 ;  /* 0x0000001eba287c23 */ /* 0x000fe2000801082b */
[----:B------:R-:W-:Y:S01]  /*7830*/  ISETP.GE.AND P4, PT, R150, 0x101, PT ;  /* 0x000001019600780c */ /* 0x000fe20003f86270 */
[----:B------:R-:W-:Y:S01]  /*7840*/  FFMA.FTZ R177, R144, UR30, -R177 ;  /* 0x0000001e90b17c23 */ /* 0x000fe200080108b1 */
[----:B------:R-:W-:Y:S01]  /*7850*/  FFMA.FTZ R171, R228, UR30, R171 ;  /* 0x0000001ee4ab7c23 */ /* 0x000fe200080100ab */
[----:B------:R-:W-:Y:S01]  /*7860*/  FFMA.FTZ R163, R140, UR30, -R163 ;  /* 0x0000001e8ca37c23 */ /* 0x000fe200080108a3 */
[----:B------:R-:W-:Y:S01]  /*7870*/  FFMA.FTZ R157, R142, UR30, -R157 ;  /* 0x0000001e8e9d7c23 */ /* 0x000fe2000801089d */
[----:B------:R-:W-:Y:S01]  /*7880*/  FFMA.FTZ R44, R185, UR30, -R44 ;  /* 0x0000001eb92c7c23 */ /* 0x000fe2000801082c */
[----:B------:R-:W-:Y:S01]  /*7890*/  FFMA.FTZ R141, R238, UR30, R141 ;  /* 0x0000001eee8d7c23 */ /* 0x000fe2000801008d */
[----:B------:R-:W-:Y:S01]  /*78a0*/  FFMA.FTZ R51, R187, UR30, -R158 ;  /* 0x0000001ebb337c23 */ /* 0x000fe2000801089e */
[----:B------:R-:W-:Y:S01]  /*78b0*/  FFMA.FTZ R43, R239, UR30, R156 ;  /* 0x0000001eef2b7c23 */ /* 0x000fe2000801009c */
[----:B------:R-:W-:Y:S01]  /*78c0*/  ISETP.GE.AND P5, PT, R150, 0x181, PT ;  /* 0x000001819600780c */ /* 0x000fe20003fa6270 */
[----:B------:R-:W-:-:S12]  /*78d0*/  @!P6 BRA `(.L_x_4564) ;  /* 0x000000000010e947 */ /* 0x000fd80003800000 */
[----:B------:R-:W-:-:S04]  /*78e0*/  LEA.HI R156, R190, R190, RZ, 0x1b ;  /* 0x000000bebe9c7211 */ /* 0x000fc800078fd8ff */
[----:B------:R-:W-:-:S05]  /*78f0*/  LEA R156, R156, R189, 0x2 ;  /* 0x000000bd9c9c7211 */ /* 0x000fca00078e10ff */
[----:B------:R-:W1:Y:S04]  /*7900*/  LDS R195, [R156+0x4200] ;  /* 0x004200009cc37984 */ /* 0x000e680000000800 */
[----:B-1----:R1:W-:Y:S02]  /*7910*/  REDG.E.ADD.F32.FTZ.RN.STRONG.GPU desc[UR28][R122.64], R195 ;  /* 0x000000c37a0079a6 */ /* 0x0023e4000c12f31c */
.L_x_4564:
[----:B------:R-:W-:Y:S05]  /*7920*/  BSYNC.RECONVERGENT B0 ;  /* 0x0000000000007941 */ /* 0x000fea0003800200 */
.L_x_4563:
[----:B------:R-:W-:Y:S04]  /*7930*/  BSSY.RECONVERGENT B0, `(.L_x_4565) ;  /* 0x0000003000007945 */ /* 0x000fe80003800200 */
[----:B------:R-:W-:Y:S05]  /*7940*/  @!P3 BRA `(.L_x_4566) ;  /* 0x000000000004b947 */ /* 0x000fea0003800000 */
[----:B0-----:R2:W-:Y:S02]  /*7950*/  REDG.E.ADD.F32.FTZ.RN.STRONG.GPU desc[UR28][R122.64+0x200], R135 ;  /* 0x000200877a0079a6 */ /* 0x0015e4000c12f31c */
.L_x_4566:
[----:B------:R-:W-:Y:S05]  /*7960*/  BSYNC.RECONVERGENT B0 ;  /* 0x0000000000007941 */ /* 0x000fea0003800200 */
.L_x_4565:
[----:B------:R-:W0:Y:S01]  /*7970*/  LDS R37, [R37+0x4600] ;  /* 0x0046000025257984 */ /* 0x000e220000000800 */
[----:B------:R-:W-:Y:S01]  /*7980*/  BSSY.RECONVERGENT B0, `(.L_x_4567) ;  /* 0x0000004000007945 */ /* 0x000fe20003800200 */
[----:B------:R-:W-:-:S03]  /*7990*/  LEA R154, R154, R189, 0x2 ;  /* 0x000000bd9a9a7211 */ /* 0x000fc600078e10ff */
[----:B------:R-:W-:Y:S05]  /*79a0*/  @!P4 BRA `(.L_x_4568) ;  /* 0x000000000004c947 */ /* 0x000fea0003800000 */
[----:B0-----:R0:W-:Y:S02]  /*79b0*/  REDG.E.ADD.F32.FTZ.RN.STRONG.GPU desc[UR28][R122.64+0x400], R37 ;  /* 0x000400257a0079a6 */ /* 0x0011e4000c12f31c */
.L_x_4568:
[----:B------:R-:W-:Y:S05]  /*79c0*/  BSYNC.RECONVERGENT B0 ;  /* 0x0000000000007941 */ /* 0x000fea0003800200 */
.L_x_4567:
[----:B0-----:R0:W0:Y:S01]  /*79d0*/  LDS R37, [R154+0x4800] ;  /* 0x004800009a257984 */ /* 0x0010220000000800 */
[----:B------:R-:W-:Y:S01]  /*79e0*/  BSSY.RECONVERGENT B0, `(.L_x_4569) ;  /* 0x0000005000007945 */ /* 0x000fe20003800200 */
[C---:B--2---:R-:W-:Y:S02]  /*79f0*/  IADD3 R135, PT, PT, R190.reuse, 0x200, RZ ;  /* 0x00000200be877810 */ /* 0x044fe40007ffe0ff */
[----:B-1----:R-:W-:Y:S01]  /*7a00*/  IADD3 R195, PT, PT, R190, 0x280, RZ ;  /* 0x00000280bec37810 */ /* 0x002fe20007ffe0ff */
[----:B------:R-:W-:Y:S06]  /*7a10*/  @!P5 BRA `(.L_x_4570) ;  /* 0x000000000004d947 */ /* 0x000fec0003800000 */
[----:B0-----:R1:W-:Y:S02]  /*7a20*/  REDG.E.ADD.F32.FTZ.RN.STRONG.GPU desc[UR28][R122.64+0x600], R37 ;  /* 0x000600257a0079a6 */ /* 0x0013e4000c12f31c */
.L_x_4570:
[----:B------:R-:W-:Y:S05]  /*7a30*/  BSYNC.RECONVERGENT B0 ;  /* 0x0000000000007941 */ /* 0x000fea0003800200 */
.L_x_4569:
[----:B01----:R-:W-:Y:S01]  /*7a40*/  IADD3 R37, PT, PT, R190, 0x300, RZ ;  /* 0x00000300be257810 */ /* 0x003fe20007ffe0ff */
[----:B------:R-:W-:Y:S01]  /*7a50*/  BSSY.RECONVERGENT B0, `(.L_x_4571) ;  /* 0x000000e000007945 */ /* 0x000fe20003800200 */
[-C--:B------:R-:W-:Y:S02]  /*7a60*/  LEA.HI R154, R135, R190.reuse, RZ, 0x1b ;  /* 0x000000be879a7211 */ /* 0x080fe400078fd8ff */
[-C--:B------:R-:W-:Y:S02]  /*7a70*/  LEA.HI R158, R37, R190.reuse, RZ, 0x1b ;  /* 0x000000be259e7211 */ /* 0x080fe400078fd8ff */
[----:B------:R-:W-:Y:S02]  /*7a80*/  LEA R37, R154, R189, 0x2 ;  /* 0x000000bd9a257211 */ /* 0x000fe400078e10ff */
[----:B------:R-:W-:Y:S02]  /*7a90*/  ISETP.GE.AND P6, PT, R150, 0x201, PT ;  /* 0x000002019600780c */ /* 0x000fe40003fc6270 */
[----:B------:R-:W-:-:S02]  /*7aa0*/  LEA.HI R156, R195, R190, RZ, 0x1b ;  /* 0x000000bec39c7211 */ /* 0x000fc400078fd8ff */
[----:B------:R-:W0:Y:S01]  /*7ab0*/  LDS R37, [R37+0x4a00] ;  /* 0x004a000025257984 */ /* 0x000e220000000800 */
[----:B------:R-:W-:Y:S02]  /*7ac0*/  IADD3 R195, PT, PT, R190, 0x380, RZ ;  /* 0x00000380bec37810 */ /* 0x000fe40007ffe0ff */
[----:B------:R-:W-:Y:S02]  /*7ad0*/  LEA R156, R156, R189, 0x2 ;  /* 0x000000bd9c9c7211 */ /* 0x000fe400078e10ff */
[C---:B------:R-:W-:Y:S02]  /*7ae0*/  ISETP.GE.AND P3, PT, R150.reuse, 0x281, PT ;  /* 0x000002819600780c */ /* 0x040fe40003f66270 */
[C---:B------:R-:W-:Y:S02]  /*7af0*/  ISETP.GE.AND P4, PT, R150.reuse, 0x301, PT ;  /* 0x000003019600780c */ /* 0x040fe40003f86270 */
[----:B------:R-:W-:Y:S01]  /*7b00*/  ISETP.GE.AND P5, PT, R150, 0x381, PT ;  /* 0x000003819600780c */ /* 0x000fe20003fa6270 */
[----:B------:R-:W-:-:S12]  /*7b10*/  @!P6 BRA `(.L_x_4572) ;  /* 0x000000000004e947 */ /* 0x000fd80003800000 */
[----:B0-----:R1:W-:Y:S02]  /*7b20*/  REDG.E.ADD.F32.FTZ.RN.STRONG.GPU desc[UR28][R122.64+0x800], R37 ;  /* 0x000800257a0079a6 */ /* 0x0013e4000c12f31c */
.L_x_4572:
[----:B------:R-:W-:Y:S05]  /*7b30*/  BSYNC.RECONVERGENT B0 ;  /* 0x0000000000007941 */ /* 0x000fea0003800200 */
.L_x_4571:
[----:B01----:R0:W1:Y:S01]  /*7b40*/  LDS R37, [R156+0x4c00] ;  /* 0x004c00009c257984 */ /* 0x0030620000000800 */
[----:B------:R-:W-:Y:S01]  /*7b50*/  BSSY.RECONVERGENT B0, `(.L_x_4573) ;  /* 0x0000005000007945 */ /* 0x000fe20003800200 */
[----:B------:R-:W-:Y:S02]  /*7b60*/  LEA.HI R154, R195, R190, RZ, 0x1b ;  /* 0x000000bec39a7211 */ /* 0x000fe400078fd8ff */
[----:B------:R-:W-:Y:S01]  /*7b70*/  LEA R158, R158, R189, 0x2 ;  /* 0x000000bd9e9e7211 */ /* 0x000fe200078e10ff */
[----:B------:R-:W-:Y:S06]  /*7b80*/  @!P3 BRA `(.L_x_4574) ;  /* 0x000000000004b947 */ /* 0x000fec0003800000 */
[----:B-1----:R2:W-:Y:S02]  /*7b90*/  REDG.E.ADD.F32.FTZ.RN.STRONG.GPU desc[UR28][R122.64+0xa00], R37 ;  /* 0x000a00257a0079a6 */ /* 0x0025e4000c12f31c */
.L_x_4574:
[----:B------:R-:W-:Y:S05]  /*7ba0*/  BSYNC.RECONVERGENT B0 ;  /* 0x0000000000007941 */ /* 0x000fea0003800200 */
.L_x_4573:
[----:B-12---:R1:W2:Y:S01]  /*7bb0*/  LDS R37, [R158+0x4e00] ;  /* 0x004e00009e257984 */ /* 0x0062a20000000800 */
[----:B------:R-:W-:Y:S01]  /*7bc0*/  BSSY.RECONVERGENT B0, `(.L_x_4575) ;  /* 0x0000004000007945 */ /* 0x000fe20003800200 */
[----:B------:R-:W-:-:S03]  /*7bd0*/  LEA R154, R154, R189, 0x2 ;  /* 0x000000bd9a9a7211 */ /* 0x000fc600078e10ff */
[----:B------:R-:W-:Y:S05]  /*7be0*/  @!P4 BRA `(.L_x_4576) ;  /* 0x000000000004c947 */ /* 0x000fea0003800000 */
[----:B--2---:R2:W-:Y:S02]  /*7bf0*/  REDG.E.ADD.F32.FTZ.RN.STRONG.GPU desc[UR28][R122.64+0xc00], R37 ;  /* 0x000c00257a0079a6 */ /* 0x0045e4000c12f31c */
.L_x_4576:
[----:B------:R-:W-:Y:S05]  /*7c00*/  BSYNC.RECONVERGENT B0 ;  /* 0x0000000000007941 */ /* 0x000fea0003800200 */
.L_x_4575:
[----:B--2---:R2:W0:Y:S01]  /*7c10*/  LDS R37, [R154+0x5000] ;  /* 0x005000009a257984 */ /* 0x0044220000000800 */
[----:B------:R-:W-:Y:S01]  /*7c20*/  BSSY.RECONVERGENT B0, `(.L_x_4577) ;  /* 0x0000005000007945 */ /* 0x000fe20003800200 */
[C---:B------:R-:W-:Y:S02]  /*7c30*/  LOP3.LUT R195, R190.reuse, 0x400, RZ, 0xfc, !PT ;  /* 0x00000400bec37812 */ /* 0x040fe400078efcff */
[----:B------:R-:W-:Y:S01]  /*7c40*/  IADD3 R197, PT, PT, R190, 0x480, RZ ;  /* 0x00000480bec57810 */ /* 0x000fe20007ffe0ff */
[----:B------:R-:W-:Y:S06]  /*7c50*/  @!P5 BRA `(.L_x_4578) ;  /* 0x000000000004d947 */ /* 0x000fec0003800000 */
[----:B0-----:R0:W-:Y:S02]  /*7c60*/  REDG.E.ADD.F32.FTZ.RN.STRONG.GPU desc[UR28][R122.64+0xe00], R37 ;  /* 0x000e00257a0079a6 */ /* 0x0011e4000c12f31c */
.L_x_4578:
[----:B------:R-:W-:Y:S05]  /*7c70*/  BSYNC.RECONVERGENT B0 ;  /* 0x0000000000007941 */ /* 0x000fea0003800200 */
.L_x_4577:
[----:B0-----:R-:W-:Y:S01]  /*7c80*/  IADD3 R37, PT, PT, R190, 0x500, RZ ;  /* 0x00000500be257810 */ /* 0x001fe20007ffe0ff */
[----:B------:R-:W-:Y:S01]  /*7c90*/  BSSY.RECONVERGENT B0, `(.L_x_4579) ;  /* 0x000000e000007945 */ /* 0x000fe20003800200 */
[-C--:B--2---:R-:W-:Y:S02]  /*7ca0*/  LEA.HI R154, R195, R190.reuse, RZ, 0x1b ;  /* 0x000000bec39a7211 */ /* 0x084fe400078fd8ff */
[-C--:B-1----:R-:W-:Y:S02]  /*7cb0*/  LEA.HI R158, R37, R190.reuse, RZ, 0x1b ;  /* 0x000000be259e7211 */ /* 0x082fe400078fd8ff */
        /* <DEDUP_REMOVED lines=11> */
.L_x_4580:
[----:B------:R-:W-:Y:S05]  /*7d70*/  BSYNC.RECONVERGENT B0 ;  /* 0x0000000000007941 */ /* 0x000fea0003800200 */
.L_x_4579:
[----:B01----:R0:W1:Y:S01]  /*7d80*/  LDS R37, [R156+0x5400] ;  /* 0x005400009c257984 */ /* 0x0030620000000800 */
[----:B------:R-:W-:Y:S01]  /*7d90*/  BSSY.RECONVERGENT B0, `(.L_x_4581) ;  /* 0x0000005000007945 */ /* 0x000fe20003800200 */
[----:B------:R-:W-:Y:S02]  /*7da0*/  LEA.HI R154, R195, R190, RZ, 0x1b ;  /* 0x000000bec39a7211 */ /* 0x000fe400078fd8ff */
[----:B------:R-:W-:Y:S01]  /*7db0*/  LEA R158, R158, R189, 0x2 ;  /* 0x000000bd9e9e7211 */ /* 0x000fe200078e10ff */
[----:B------:R-:W-:Y:S06]  /*7dc0*/  @!P3 BRA `(.L_x_4582) ;  /* 0x000000000004b947 */ /* 0x000fec0003800000 */
[----:B-1----:R2:W-:Y:S02]  /*7dd0*/  REDG.E.ADD.F32.FTZ.RN.STRONG.GPU desc[UR28][R122.64+0x1200], R37 ;  /* 0x001200257a0079a6 */ /* 0x0025e4000c12f31c */
.L_x_4582:
[----:B------:R-:W-:Y:S05]  /*7de0*/  BSYNC.RECONVERGENT B0 ;  /* 0x0000000000007941 */ /* 0x000fea0003800200 */
.L_x_4581:
[----:B-12---:R1:W2:Y:S01]  /*7df0*/  LDS R37, [R158+0x5600] ;  /* 0x005600009e257984 */ /* 0x0062a20000000800 */
[----:B------:R-:W-:Y:S01]  /*7e00*/  BSSY.RECONVERGENT B0, `(.L_x_4583) ;  /* 0x0000004000007945 */ /* 0x000fe20003800200 */
[----:B------:R-:W-:-:S03]  /*7e10*/  LEA R154, R154, R189, 0x2 ;  /* 0x000000bd9a9a7211 */ /* 0x000fc600078e10ff */
[----:B------:R-:W-:Y:S05]  /*7e20*/  @!P4 BRA `(.L_x_4584) ;  /* 0x000000000004c947 */ /* 0x000fea0003800000 */
[----:B--2---:R2:W-:Y:S02]  /*7e30*/  REDG.E.ADD.F32.FTZ.RN.STRONG.GPU desc[UR28][R122.64+0x1400], R37 ;  /* 0x001400257a0079a6 */ /* 0x0045e4000c12f31c */
.L_x_4584:
[----:B------:R-:W-:Y:S05]  /*7e40*/  BSYNC.RECONVERGENT B0 ;  /* 0x0000000000007941 */ /* 0x000fea0003800200 */
.L_x_4583:
[----:B--2---:R2:W0:Y:S01]  /*7e50*/  LDS R37, [R154+0x5800] ;  /* 0x005800009a257984 */ /* 0x0044220000000800 */
[----:B------:R-:W-:Y:S01]  /*7e60*/  BSSY.RECONVERGENT B0, `(.L_x_4585) ;  /* 0x0000005000007945 */ /* 0x000fe20003800200 */
[C---:B------:R-:W-:Y:S02]  /*7e70*/  IADD3 R195, PT, PT, R190.reuse, 0x600, RZ ;  /* 0x00000600bec37810 */ /* 0x040fe40007ffe0ff */
[----:B------:R-:W-:Y:S01]  /*7e80*/  IADD3 R197, PT, PT, R190, 0x680, RZ ;  /* 0x00000680bec57810 */ /* 0x000fe20007ffe0ff */
[----:B------:R-:W-:Y:S06]  /*7e90*/  @!P5 BRA `(.L_x_4586) ;  /* 0x000000000004d947 */ /* 0x000fec0003800000 */
[----:B0-----:R0:W-:Y:S02]  /*7ea0*/  REDG.E.ADD.F32.FTZ.RN.STRONG.GPU desc[UR28][R122.64+0x1600], R37 ;  /* 0x001600257a0079a6 */ /* 0x0011e4000c12f31c */
.L_x_4586:
[----:B------:R-:W-:Y:S05]  /*7eb0*/  BSYNC.RECONVERGENT B0 ;  /* 0x0000000000007941 */ /* 0x000fea0003800200 */
.L_x_4585:
        /* <DEDUP_REMOVED lines=15> */
.L_x_4588:
[----:B------:R-:W-:Y:S05]  /*7fb0*/  BSYNC.RECONVERGENT B0 ;  /* 0x0000000000007941 */ /* 0x000fea0003800200 */
.L_x_4587:
[----:B01----:R0:W1:Y:S01]  /*7fc0*/  LDS R37, [R156+0x5c00] ;  /* 0x005c00009c257984 */ /* 0x0030620000000800 */
[----:B------:R-:W-:Y:S01]  /*7fd0*/  BSSY.RECONVERGENT B0, `(.L_x_4589) ;  /* 0x0000005000007945 */ /* 0x000fe20003800200 */
[----:B------:R-:W-:Y:S02]  /*7fe0*/  LEA.HI R154, R195, R190, RZ, 0x1b ;  /* 0x000000bec39a7211 */ /* 0x000fe400078fd8ff */
[----:B------:R-:W-:Y:S01]  /*7ff0*/  LEA R158, R158, R189, 0x2 ;  /* 0x000000bd9e9e7211 */ /* 0x000fe200078e10ff */
[----:B------:R-:W-:Y:S06]  /*8000*/  @!P3 BRA `(.L_x_4590) ;  /* 0x000000000004b947 */ /* 0x000fec0003800000 */
[----:B-1----:R2:W-:Y:S02]  /*8010*/  REDG.E.ADD.F32.FTZ.RN.STRONG.GPU desc[UR28][R122.64+0x1a00], R37 ;  /* 0x001a00257a0079a6 */ /* 0x0025e4000c12f31c */
.L_x_4590:
[----:B------:R-:W-:Y:S05]  /*8020*/  BSYNC.RECONVERGENT B0 ;  /* 0x0000000000007941 */ /* 0x000fea0003800200 */
.L_x_4589:
[----:B-12---:R1:W2:Y:S01]  /*8030*/  LDS R37, [R158+0x5e00] ;  /* 0x005e00009e257984 */ /* 0x0062a20000000800 */
[----:B------:R-:W-:Y:S01]  /*8040*/  BSSY.RECONVERGENT B0, `(.L_x_4591) ;  /* 0x0000004000007945 */ /* 0x000fe20003800200 */
[----:B------:R-:W-:-:S03]  /*8050*/  LEA R154, R154, R189, 0x2 ;  /* 0x000000bd9a9a7211 */ /* 0x000fc600078e10ff */
[----:B------:R-:W-:Y:S05]  /*8060*/  @!P4 BRA `(.L_x_4592) ;  /* 0x000000000004c947 */ /* 0x000fea0003800000 */
[----:B--2---:R2:W-:Y:S02]  /*8070*/  REDG.E.ADD.F32.FTZ.RN.STRONG.GPU desc[UR28][R122.64+0x1c00], R37 ;  /* 0x001c00257a0079a6 */ /* 0x0045e4000c12f31c */
.L_x_4592:
[----:B------:R-:W-:Y:S05]  /*8080*/  BSYNC.RECONVERGENT B0 ;  /* 0x0000000000007941 */ /* 0x000fea0003800200 */
.L_x_4591:
[----:B--2---:R2:W0:Y:S01]  /*8090*/  LDS R37, [R154+0x6000] ;  /* 0x006000009a257984 */ /* 0x0044220000000800 */
[----:B------:R-:W-:Y:S01]  /*80a0*/  BSSY.RECONVERGENT B0, `(.L_x_4593) ;  /* 0x0000005000007945 */ /* 0x000fe20003800200 */
[C---:B------:R-:W-:Y:S02]  /*80b0*/  LOP3.LUT R195, R190.reuse, 0x800, RZ, 0xfc, !PT ;  /* 0x00000800bec37812 */ /* 0x040fe400078efcff */
[----:B------:R-:W-:Y:S01]  /*80c0*/  IADD3 R197, PT, PT, R190, 0x880, RZ ;  /* 0x00000880bec57810 */ /* 0x000fe20007ffe0ff */
[----:B------:R-:W-:Y:S06]  /*80d0*/  @!P5 BRA `(.L_x_4594) ;  /* 0x000000000004d947 */ /* 0x000fec0003800000 */
[----:B0-----:R0:W-:Y:S02]  /*80e0*/  REDG.E.ADD.F32.FTZ.RN.STRONG.GPU desc[UR28][R122.64+0x1e00], R37 ;  /* 0x001e00257a0079a6 */ /* 0x0011e4000c12f31c */
.L_x_4594:
[----:B------:R-:W-:Y:S05]  /*80f0*/  BSYNC.RECONVERGENT B0 ;  /* 0x0000000000007941 */ /* 0x000fea0003800200 */
.L_x_4593:
        /* <DEDUP_REMOVED lines=15> */
.L_x_4596:
[----:B------:R-:W-:Y:S05]  /*81f0*/  BSYNC.RECONVERGENT B0 ;  /* 0x0000000000007941 */ /* 0x000fea0003800200 */
.L_x_4595:
[----:B01----:R0:W1:Y:S01]  /*8200*/  LDS R37, [R156+0x6400] ;  /* 0x006400009c257984 */ /* 0x0030620000000800 */
[----:B------:R-:W-:Y:S01]  /*8210*/  BSSY.RECONVERGENT B0, `(.L_x_4597) ;  /* 0x0000005000007945 */ /* 0x000fe20003800200 */
[----:B------:R-:W-:Y:S02]  /*8220*/  LEA.HI R154, R195, R190, RZ, 0x1b ;  /* 0x000000bec39a7211 */ /* 0x000fe400078fd8ff */
[----:B------:R-:W-:Y:S01]  /*8230*/  LEA R158, R158, R189, 0x2 ;  /* 0x000000bd9e9e7211 */ /* 0x000fe200078e10ff */
[----:B------:R-:W-:Y:S06]  /*8240*/  @!P3 BRA `(.L_x_4598) ;  /* 0x000000000004b947 */ /* 0x000fec0003800000 */
[----:B-1----:R2:W-:Y:S02]  /*8250*/  REDG.E.ADD.F32.FTZ.RN.STRONG.GPU desc[UR28][R122.64+0x2200], R37 ;  /* 0x002200257a0079a6 */ /* 0x0025e4000c12f31c */
.L_x_4598:
[----:B------:R-:W-:Y:S05]  /*8260*/  BSYNC.RECONVERGENT B0 ;  /* 0x0000000000007941 */ /* 0x000fea0003800200 */
.L_x_4597:
[----:B-12---:R1:W2:Y:S01]  /*8270*/  LDS R37, [R158+0x6600] ;  /* 0x006600009e257984 */ /* 0x0062a20000000800 */
[----:B------:R-:W-:Y:S01]  /*8280*/  BSSY.RECONVERGENT B0, `(.L_x_4599) ;  /* 0x0000004000007945 */ /* 0x000fe20003800200 */
[----:B------:R-:W-:-:S03]  /*8290*/  LEA R154, R154, R189, 0x2 ;  /* 0x000000bd9a9a7211 */ /* 0x000fc600078e10ff */
[----:B------:R-:W-:Y:S05]  /*82a0*/  @!P4 BRA `(.L_x_4600) ;  /* 0x000000000004c947 */ /* 0x000fea0003800000 */
[----:B--2---:R2:W-:Y:S02]  /*82b0*/  REDG.E.ADD.F32.FTZ.RN.STRONG.GPU desc[UR28][R122.64+0x2400], R37 ;  /* 0x002400257a0079a6 */ /* 0x0045e4000c12f31c */
.L_x_4600:
[----:B------:R-:W-:Y:S05]  /*82c0*/  BSYNC.RECONVERGENT B0 ;  /* 0x0000000000007941 */ /* 0x000fea0003800200 */
.L_x_4599:
[----:B--2---:R2:W0:Y:S01]  /*82d0*/  LDS R37, [R154+0x6800] ;  /* 0x006800009a257984 */ /* 0x0044220000000800 */
[----:B------:R-:W-:Y:S01]  /*82e0*/  BSSY.RECONVERGENT B0, `(.L_x_4601) ;  /* 0x0000005000007945 */ /* 0x000fe20003800200 */
[C---:B------:R-:W-:Y:S02]  /*82f0*/  IADD3 R195, PT, PT, R190.reuse, 0xa00, RZ ;  /* 0x00000a00bec37810 */ /* 0x040fe40007ffe0ff */
[----:B------:R-:W-:Y:S01]  /*8300*/  IADD3 R197, PT, PT, R190, 0xa80, RZ ;  /* 0x00000a80bec57810 */ /* 0x000fe20007ffe0ff */
[----:B------:R-:W-:Y:S06]  /*8310*/  @!P5 BRA `(.L_x_4602) ;  /* 0x000000000004d947 */ /* 0x000fec0003800000 */
[----:B0-----:R0:W-:Y:S02]  /*8320*/  REDG.E.ADD.F32.FTZ.RN.STRONG.GPU desc[UR28][R122.64+0x2600], R37 ;  /* 0x002600257a0079a6 */ /* 0x0011e4000c12f31c */
.L_x_4602:
[----:B------:R-:W-:Y:S05]  /*8330*/  BSYNC.RECONVERGENT B0 ;  /* 0x0000000000007941 */ /* 0x000fea0003800200 */
.L_x_4601:
        /* <DEDUP_REMOVED lines=15> */
.L_x_4604:
[----:B------:R-:W-:Y:S05]  /*8430*/  BSYNC.RECONVERGENT B0 ;  /* 0x0000000000007941 */ /* 0x000fea0003800200 */
.L_x_4603:
[----:B01----:R0:W1:Y:S01]  /*8440*/  LDS R37, [R156+0x6c00] ;  /* 0x006c00009c257984 */ /* 0x0030620000000800 */
[----:B------:R-:W-:Y:S01]  /*8450*/  BSSY.RECONVERGENT B0, `(.L_x_4605) ;  /* 0x0000005000007945 */ /* 0x000fe20003800200 */
[----:B------:R-:W-:Y:S02]  /*8460*/  LEA.HI R154, R195, R190, RZ, 0x1b ;  /* 0x000000bec39a7211 */ /* 0x000fe400078fd8ff */
[----:B------:R-:W-:Y:S01]  /*8470*/  LEA R158, R158, R189, 0x2 ;  /* 0x000000bd9e9e7211 */ /* 0x000fe200078e10ff */
[----:B------:R-:W-:Y:S06]  /*8480*/  @!P3 BRA `(.L_x_4606) ;  /* 0x000000000004b947 */ /* 0x000fec0003800000 */
[----:B-1----:R2:W-:Y:S02]  /*8490*/  REDG.E.ADD.F32.FTZ.RN.STRONG.GPU desc[UR28][R122.64+0x2a00], R37 ;  /* 0x002a00257a0079a6 */ /* 0x0025e4000c12f31c */
.L_x_4606:
[----:B------:R-:W-:Y:S05]  /*84a0*/  BSYNC.RECONVERGENT B0 ;  /* 0x0000000000007941 */ /* 0x000fea0003800200 */
.L_x_4605:
[----:B-12---:R1:W2:Y:S01]  /*84b0*/  LDS R37, [R158+0x6e00] ;  /* 0x006e00009e257984 */ /* 0x0062a20000000800 */
[----:B------:R-:W-:Y:S01]  /*84c0*/  BSSY.RECONVERGENT B0, `(.L_x_4607) ;  /* 0x0000004000007945 */ /* 0x000fe20003800200 */
[----:B------:R-:W-:-:S03]  /*84d0*/  LEA R154, R154, R189, 0x2 ;  /* 0x000000bd9a9a7211 */ /* 0x000fc600078e10ff */
[----:B------:R-:W-:Y:S05]  /*84e0*/  @!P4 BRA `(.L_x_4608) ;  /* 0x000000000004c947 */ /* 0x000fea0003800000 */
[----:B--2---:R2:W-:Y:S02]  /*84f0*/  REDG.E.ADD.F32.FTZ.RN.STRONG.GPU desc[UR28][R122.64+0x2c00], R37 ;  /* 0x002c00257a0079a6 */ /* 0x0045e4000c12f31c */
.L_x_4608:
[----:B------:R-:W-:Y:S05]  /*8500*/  BSYNC.RECONVERGENT B0 ;  /* 0x0000000000007941 */ /* 0x000fea0003800200 */
.L_x_4607:
[----:B--2---:R2:W0:Y:S01]  /*8510*/  LDS R37, [R154+0x7000] ;  /* 0x007000009a257984 */ /* 0x0044220000000800 */
[----:B------:R-:W-:Y:S01]  /*8520*/  BSSY.RECONVERGENT B0, `(.L_x_4609) ;  /* 0x0000005000007945 */ /* 0x000fe20003800200 */
[C---:B------:R-:W-:Y:S02]  /*8530*/  LOP3.LUT R195, R190.reuse, 0xc00, RZ, 0xfc, !PT ;  /* 0x00000c00bec37812 */ /* 0x040fe400078efcff */
[----:B------:R-:W-:Y:S01]  /*8540*/  IADD3 R197, PT, PT, R190, 0xc80, RZ ;  /* 0x00000c80bec57810 */ /* 0x000fe20007ffe0ff */
[----:B------:R-:W-:Y:S06]  /*8550*/  @!P5 BRA `(.L_x_4610) ;  /* 0x000000000004d947 */ /* 0x000fec0003800000 */
[----:B0-----:R0:W-:Y:S02]  /*8560*/  REDG.E.ADD.F32.FTZ.RN.STRONG.GPU desc[UR28][R122.64+0x2e00], R37 ;  /* 0x002e00257a0079a6 */ /* 0x0011e4000c12f31c */
.L_x_4610:
[----:B------:R-:W-:Y:S05]  /*8570*/  BSYNC.RECONVERGENT B0 ;  /* 0x0000000000007941 */ /* 0x000fea0003800200 */
.L_x_4609:
        /* <DEDUP_REMOVED lines=15> */
.L_x_4612:
[----:B------:R-:W-:Y:S05]  /*8670*/  BSYNC.RECONVERGENT B0 ;  /* 0x0000000000007941 */ /* 0x000fea0003800200 */
.L_x_4611:
[----:B01----:R0:W1:Y:S01]  /*8680*/  LDS R37, [R156+0x7400] ;  /* 0x007400009c257984 */ /* 0x0030620000000800 */
[----:B------:R-:W-:Y:S01]  /*8690*/  BSSY.RECONVERGENT B0, `(.L_x_4613) ;  /* 0x0000005000007945 */ /* 0x000fe20003800200 */
[----:B------:R-:W-:Y:S02]  /*86a0*/  LEA.HI R154, R195, R190, RZ, 0x1b ;  /* 0x000000bec39a7211 */ /* 0x000fe400078fd8ff */
[----:B------:R-:W-:Y:S01]  /*86b0*/  LEA R158, R158, R189, 0x2 ;  /* 0x000000bd9e9e7211 */ /* 0x000fe200078e10ff */
[----:B------:R-:W-:Y:S06]  /*86c0*/  @!P3 BRA `(.L_x_4614) ;  /* 0x000000000004b947 */ /* 0x000fec0003800000 */
[----:B-1----:R2:W-:Y:S02]  /*86d0*/  REDG.E.ADD.F32.FTZ.RN.STRONG.GPU desc[UR28][R122.64+0x3200], R37 ;  /* 0x003200257a0079a6 */ /* 0x0025e4000c12f31c */
.L_x_4614:
[----:B------:R-:W-:Y:S05]  /*86e0*/  BSYNC.RECONVERGENT B0 ;  /* 0x0000000000007941 */ /* 0x000fea0003800200 */
.L_x_4613:
[----:B-12---:R1:W2:Y:S01]  /*86f0*/  LDS R37, [R158+0x7600] ;  /* 0x007600009e257984 */ /* 0x0062a20000000800 */
[----:B------:R-:W-:Y:S01]  /*8700*/  BSSY.RECONVERGENT B0, `(.L_x_4615) ;  /* 0x0000004000007945 */ /* 0x000fe20003800200 */
[----:B------:R-:W-:-:S03]  /*8710*/  LEA R154, R154, R189, 0x2 ;  /* 0x000000bd9a9a7211 */ /* 0x000fc600078e10ff */
[----:B------:R-:W-:Y:S05]  /*8720*/  @!P4 BRA `(.L_x_4616) ;  /* 0x000000000004c947 */ /* 0x000fea0003800000 */
[----:B--2---:R2:W-:Y:S02]  /*8730*/  REDG.E.ADD.F32.FTZ.RN.STRONG.GPU desc[UR28][R122.64+0x3400], R37 ;  /* 0x003400257a0079a6 */ /* 0x0045e4000c12f31c */
.L_x_4616:
[----:B------:R-:W-:Y:S05]  /*8740*/  BSYNC.RECONVERGENT B0 ;  /* 0x0000000000007941 */ /* 0x000fea0003800200 */
.L_x_4615:
[----:B--2---:R2:W0:Y:S01]  /*8750*/  LDS R37, [R154+0x7800] ;  /* 0x007800009a257984 */ /* 0x0044220000000800 */
[----:B------:R-:W-:Y:S04]  /*8760*/  BSSY.RECONVERGENT B0, `(.L_x_4617) ;  /* 0x0000003000007945 */ /* 0x000fe80003800200 */
[----:B------:R-:W-:Y:S05]  /*8770*/  @!P5 BRA `(.L_x_4618) ;  /* 0x000000000004d947 */ /* 0x000fea0003800000 */
[----:B0-----:R0:W-:Y:S02]  /*8780*/  REDG.E.ADD.F32.FTZ.RN.STRONG.GPU desc[UR28][R122.64+0x3600], R37 ;  /* 0x003600257a0079a6 */ /* 0x0011e4000c12f31c */
.L_x_4618:
[----:B------:R-:W-:Y:S05]  /*8790*/  BSYNC.RECONVERGENT B0 ;  /* 0x0000000000007941 */ /* 0x000fea0003800200 */
.L_x_4617:
[----:B------:R-:W-:Y:S01]  /*87a0*/  FADD.FTZ R36, R181, R36 ;  /* 0x00000024b5247221 */ /* 0x000fe20000010000 */
[C---:B------:R-:W-:Y:S01]  /*87b0*/  IADD3 R181, PT, PT, R190.reuse, 0xe00, RZ ;  /* 0x00000e00beb57810 */ /* 0x040fe20007ffe0ff */
[----:B0-----:R-:W-:Y:S01]  /*87c0*/  FADD.FTZ R37, R39, R34 ;  /* 0x0000002227257221 */ /* 0x001fe20000010000 */
[----:B------:R-:W-:Y:S01]  /*87d0*/  IADD3 R39, PT, PT, R190, 0xf00, RZ ;  /* 0x00000f00be277810 */ /* 0x000fe20007ffe0ff */
[----:B------:R-:W-:Y:S01]  /*87e0*/  BSSY.RECONVERGENT B0, `(.L_x_4619) ;  /* 0x000000f000007945 */ /* 0x000fe20003800200 */
[-C--:B------:R-:W-:Y:S02]  /*87f0*/  LEA.HI R34, R181, R190.reuse, RZ, 0x1b ;  /* 0x000000beb5227211 */ /* 0x080fe400078fd8ff */
[----:B------:R-:W-:Y:S02]  /*8800*/  LEA.HI R156, R39, R190, RZ, 0x1b ;  /* 0x000000be279c7211 */ /* 0x000fe400078fd8ff */
[----:B------:R-:W-:Y:S02]  /*8810*/  LEA R34, R34, R189, 0x2 ;  /* 0x000000bd22227211 */ /* 0x000fe400078e10ff */
[----:B------:R-:W-:-:S02]  /*8820*/  ISETP.GE.AND P6, PT, R150, 0xe01, PT ;  /* 0x00000e019600780c */ /* 0x000fc40003fc6270 */
[C---:B------:R-:W-:Y:S01]  /*8830*/  IADD3 R195, PT, PT, R190.reuse, 0xe80, RZ ;  /* 0x00000e80bec37810 */ /* 0x040fe20007ffe0ff */
[----:B------:R0:W0:Y:S01]  /*8840*/  LDS R39, [R34+0x7a00] ;  /* 0x007a000022277984 */ /* 0x0000220000000800 */
[----:B------:R-:W-:Y:S02]  /*8850*/  IADD3 R181, PT, PT, R190, 0xf80, RZ ;  /* 0x00000f80beb57810 */ /* 0x000fe40007ffe0ff */
[----:B--2---:R-:W-:Y:S02]  /*8860*/  LEA.HI R154, R195, R190, RZ, 0x1b ;  /* 0x000000bec39a7211 */ /* 0x004fe400078fd8ff */
[----:B------:R-:W-:Y:S02]  /*8870*/  ISETP.GE.AND P3, PT, R150, 0xe81, PT ;  /* 0x00000e819600780c */ /* 0x000fe40003f66270 */
[----:B------:R-:W-:Y:S02]  /*8880*/  LEA R154, R154, R189, 0x2 ;  /* 0x000000bd9a9a7211 */ /* 0x000fe400078e10ff */
[----:B------:R-:W-:-:S02]  /*8890*/  ISETP.GE.AND P4, PT, R150, 0xf01, PT ;  /* 0x00000f019600780c */ /* 0x000fc40003f86270 */
[----:B------:R-:W-:Y:S01]  /*88a0*/  ISETP.GE.AND P5, PT, R150, 0xf81, PT ;  /* 0x00000f819600780c */ /* 0x000fe20003fa6270 */
[----:B------:R-:W-:-:S12]  /*88b0*/  @!P6 BRA `(.L_x_4620) ;  /* 0x000000000004e947 */ /* 0x000fd80003800000 */
[----:B0-----:R2:W-:Y:S02]  /*88c0*/  REDG.E.ADD.F32.FTZ.RN.STRONG.GPU desc[UR28][R122.64+0x3800], R39 ;  /* 0x003800277a0079a6 */ /* 0x0015e4000c12f31c */
.L_x_4620:
[----:B------:R-:W-:Y:S05]  /*88d0*/  BSYNC.RECONVERGENT B0 ;  /* 0x0000000000007941 */ /* 0x000fea0003800200 */
.L_x_4619:
[----:B0-2---:R0:W2:Y:S01]  /*88e0*/  LDS R39, [R154+0x7c00] ;  /* 0x007c00009a277984 */ /* 0x0050a20000000800 */
[----:B------:R-:W-:Y:S01]  /*88f0*/  BSSY.RECONVERGENT B0, `(.L_x_4621) ;  /* 0x0000005000007945 */ /* 0x000fe20003800200 */
[----:B------:R-:W-:Y:S02]  /*8900*/  LEA.HI R34, R181, R190, RZ, 0x1b ;  /* 0x000000beb5227211 */ /* 0x000fe400078fd8ff */
[----:B------:R-:W-:Y:S01]  /*8910*/  LEA R156, R156, R189, 0x2 ;  /* 0x000000bd9c9c7211 */ /* 0x000fe200078e10ff */
[----:B------:R-:W-:Y:S06]  /*8920*/  @!P3 BRA `(.L_x_4622) ;  /* 0x000000000004b947 */ /* 0x000fec0003800000 */
[----:B--2---:R2:W-:Y:S02]  /*8930*/  REDG.E.ADD.F32.FTZ.RN.STRONG.GPU desc[UR28][R122.64+0x3a00], R39 ;  /* 0x003a00277a0079a6 */ /* 0x0045e4000c12f31c */
.L_x_4622:
[----:B------:R-:W-:Y:S05]  /*8940*/  BSYNC.RECONVERGENT B0 ;  /* 0x0000000000007941 */ /* 0x000fea0003800200 */
.L_x_4621:
[----:B--2---:R2:W0:Y:S01]  /*8950*/  LDS R39, [R156+0x7e00] ;  /* 0x007e00009c277984 */ /* 0x0044220000000800 */
[----:B------:R-:W-:Y:S01]  /*8960*/  BSSY.RECONVERGENT B0, `(.L_x_4623) ;  /* 0x0000004000007945 */ /* 0x000fe20003800200 */
[----:B------:R-:W-:-:S03]  /*8970*/  LEA R34, R34, R189, 0x2 ;  /* 0x000000bd22227211 */ /* 0x000fc600078e10ff */
[----:B------:R-:W-:Y:S05]  /*8980*/  @!P4 BRA `(.L_x_4624) ;  /* 0x000000000004c947 */ /* 0x000fea0003800000 */
[----:B0-----:R0:W-:Y:S02]  /*8990*/  REDG.E.ADD.F32.FTZ.RN.STRONG.GPU desc[UR28][R122.64+0x3c00], R39 ;  /* 0x003c00277a0079a6 */ /* 0x0011e4000c12f31c */
.L_x_4624:
[----:B------:R-:W-:Y:S05]  /*89a0*/  BSYNC.RECONVERGENT B0 ;  /* 0x0000000000007941 */ /* 0x000fea0003800200 */
.L_x_4623:
[----:B0-----:R0:W0:Y:S01]  /*89b0*/  LDS R39, [R34+0x8000] ;  /* 0x0080000022277984 */ /* 0x0010220000000800 */
[----:B------:R-:W-:Y:S04]  /*89c0*/  BSSY.RECONVERGENT B0, `(.L_x_4625) ;  /* 0x0000003000007945 */ /* 0x000fe80003800200 */
[----:B------:R-:W-:Y:S05]  /*89d0*/  @!P5 BRA `(.L_x_4626) ;  /* 0x000000000004d947 */ /* 0x000fea0003800000 */
[----:B0-----:R0:W-:Y:S02]  /*89e0*/  REDG.E.ADD.F32.FTZ.RN.STRONG.GPU desc[UR28][R122.64+0x3e00], R39 ;  /* 0x003e00277a0079a6 */ /* 0x0011e4000c12f31c */
.L_x_4626:
[----:B------:R-:W-:Y:S05]  /*89f0*/  BSYNC.RECONVERGENT B0 ;  /* 0x0000000000007941 */ /* 0x000fea0003800200 */
.L_x_4625:
[----:B------:R-:W5:Y:S01]  /*8a00*/  S2R R150, SR_LANEID ;  /* 0x0000000000967919 */ /* 0x000f620000000000 */
[----:B0-----:R-:W-:Y:S01]  /*8a10*/  FFMA.FTZ R39, R32, -R221, R219 ;  /* 0x800000dd20277223 */ /* 0x001fe200000100db */
[----:B------:R-:W-:Y:S01]  /*8a20*/  FMUL.FTZ R49, R49, R180 ;  /* 0x000000b431317220 */ /* 0x000fe20000410000 */
[----:B------:R-:W-:Y:S01]  /*8a30*/  FFMA.FTZ R50, R50, R47, R179 ;  /* 0x0000002f32327223 */ /* 0x000fe200000100b3 */
[----:B------:R-:W0:Y:S01]  /*8a40*/  SHFL.DOWN PT, R123, R36, 0x1, 0x1f ;  /* 0x08201f00247b7f89 */ /* 0x000e2200000e0000 */
[----:B------:R-:W-:Y:S01]  /*8a50*/  FMUL.FTZ R191, R134, R191 ;  /* 0x000000bf86bf7220 */ /* 0x000fe20000410000 */
[----:B------:R-:W-:Y:S01]  /*8a60*/  FFMA.FTZ R225, R48, R225, R49 ;  /* 0x000000e130e17223 */ /* 0x000fe20000010031 */
[----:B------:R-:W-:Y:S01]  /*8a70*/  FMUL.FTZ R133, R133, R148 ;  /* 0x0000009485857220 */ /* 0x000fe20000410000 */
[----:B------:R-:W1:Y:S01]  /*8a80*/  SHFL.DOWN PT, R34, R37, 0x1, 0x1f ;  /* 0x08201f0025227f89 */ /* 0x000e6200000e0000 */
[----:B------:R-:W-:Y:S01]  /*8a90*/  FMUL.FTZ R55, R55, R144 ;  /* 0x0000009037377220 */ /* 0x000fe20000410000 */
[----:B------:R-:W-:Y:S01]  /*8aa0*/  FMUL.FTZ R177, R132, R177 ;  /* 0x000000b184b17220 */ /* 0x000fe20000410000 */
[----:B------:R-:W-:Y:S01]  /*8ab0*/  FMUL.FTZ R53, R53, R178 ;  /* 0x000000b235357220 */ /* 0x000fe20000410000 */
[----:B------:R-:W2:Y:S01]  /*8ac0*/  SHFL.DOWN PT, R181, R38, 0x1, 0x1f ;  /* 0x08201f0026b57f89 */ /* 0x000ea200000e0000 */
[----:B------:R-:W-:Y:S01]  /*8ad0*/  FMUL.FTZ R131, R131, R146 ;  /* 0x0000009283837220 */ /* 0x000fe20000410000 */
[----:B------:R-:W-:Y:S01]  /*8ae0*/  FMUL.FTZ R59, R59, R149 ;  /* 0x000000953b3b7220 */ /* 0x000fe20000410000 */
[----:B------:R-:W-:Y:S01]  /*8af0*/  FMUL.FTZ R169, R130, R169 ;  /* 0x000000a982a97220 */ /* 0x000fe20000410000 */
[----:B------:R-:W3:Y:S01]  /*8b00*/  SHFL.DOWN PT, R122, R39, 0x1, 0x1f ;  /* 0x08201f00277a7f89 */ /* 0x000ee200000e0000 */
        /* <DEDUP_REMOVED lines=14> */
[----:B------:R-:W-:Y:S01]  /*8bf0*/  BSSY.RECONVERGENT B0, `(.L_x_4627) ;  /* 0x0000049000007945 */ /* 0x000fe20003800200 */
[----:B-----5:R-:W-:Y:S01]  /*8c00*/  ISETP.GT.AND P3, PT, R150, 0x1e, PT ;  /* 0x0000001e9600780c */ /* 0x020fe20003f64270 */
[----:B------:R-:W-:Y:S01]  /*8c10*/  FFMA.FTZ R41, R220, R41, R125 ;  /* 0x00000029dc297223 */ /* 0x000fe2000001007d */
[----:B------:R-:W-:Y:S01]  /*8c20*/  ISETP.GT.AND P4, PT, R150, 0xf, PT ;  /* 0x0000000f9600780c */ /* 0x000fe20003f84270 */
        /* <DEDUP_REMOVED lines=11> */
[----:B-1----:R-:W-:Y:S01]  /*8ce0*/  @!P3 FADD.FTZ R37, R37, R34 ;  /* 0x000000222525b221 */ /* 0x002fe20000010000 */
[----:B--2---:R-:W-:Y:S01]  /*8cf0*/  @!P3 FADD.FTZ R38, R38, R181 ;  /* 0x000000b52626b221 */ /* 0x004fe20000010000 */
[----:B---3--:R-:W-:Y:S01]  /*8d00*/  @!P3 FADD.FTZ R39, R39, R122 ;  /* 0x0000007a2727b221 */ /* 0x008fe20000010000 */
[----:B------:R-:W-:Y:S01]  /*8d10*/  ISETP.GT.AND P3, PT, R150, 0x1d, PT ;  /* 0x0000001d9600780c */ /* 0x000fe20003f64270 */
[----:B------:R-:W0:Y:S01]  /*8d20*/  SHFL.DOWN PT, R123, R36, 0x2, 0x1f ;  /* 0x08401f00247b7f89 */ /* 0x000e2200000e0000 */
        /* <DEDUP_REMOVED lines=8> */
[----:B------:R-:W-:Y:S01]  /*8db0*/  FFMA.FTZ R66, R66, R233, R67 ;  /* 0x000000e942427223 */ /* 0x000fe20000010043 */
[----:B------:R-:W-:Y:S01]  /*8dc0*/  FFMA.FTZ R198, R198, R155, R157 ;  /* 0x0000009bc6c67223 */ /* 0x000fe2000001009d */
[----:B------:R-:W-:Y:S01]  /*8dd0*/  FFMA.FTZ R65, R64, R237, R65 ;  /* 0x000000ed40417223 */ /* 0x000fe20000010041 */
[----:B------:R-:W3:Y:S01]  /*8de0*/  SHFL.DOWN PT, R122, R39, 0x2, 0x1f ;  /* 0x08401f00277a7f89 */ /* 0x000ee200000e0000 */
[----:B------:R-:W-:Y:S01]  /*8df0*/  FFMA.FTZ R121, R196, R153, R121 ;  /* 0x00000099c4797223 */ /* 0x000fe20000010079 */
[----:B------:R-:W-:Y:S01]  /*8e00*/  FFMA.FTZ R70, R70, R238, R71 ;  /* 0x000000ee46467223 */ /* 0x000fe20000010047 */
[----:B------:R-:W-:Y:S01]  /*8e10*/  FFMA.FTZ R194, R194, R141, R193 ;  /* 0x0000008dc2c27223 */ /* 0x000fe200000100c1 */
[----:B------:R-:W-:Y:S01]  /*8e20*/  FFMA.FTZ R69, R68, R239, R69 ;  /* 0x000000ef44457223 */ /* 0x000fe20000010045 */
[----:B------:R-:W-:Y:S01]  /*8e30*/  FFMA.FTZ R43, R192, R43, R51 ;  /* 0x0000002bc02b7223 */ /* 0x000fe20000010033 */
        /* <DEDUP_REMOVED lines=20> */
[----:B------:R0:W1:Y:S01]  /*8f80*/  SHFL.DOWN PT, R47, R36, 0x10, 0x1f ;  /* 0x0a001f00242f7f89 */ /* 0x00006200000e0000 */
[----:B--2---:R-:W-:-:S03]  /*8f90*/  @!P3 FADD.FTZ R38, R38, R49 ;  /* 0x000000312626b221 */ /* 0x004fc60000010000 */
[----:B------:R0:W2:Y:S01]  /*8fa0*/  SHFL.DOWN PT, R40, R37, 0x10, 0x1f ;  /* 0x0a001f0025287f89 */ /* 0x0000a200000e0000 */
[----:B---3--:R-:W-:-:S03]  /*8fb0*/  @!P3 FADD.FTZ R39, R39, R48 ;  /* 0x000000302727b221 */ /* 0x008fc60000010000 */
[----:B------:R0:W3:Y:S04]  /*8fc0*/  SHFL.DOWN PT, R49, R38, 0x10, 0x1f ;  /* 0x0a001f0026317f89 */ /* 0x0000e800000e0000 */
[----:B------:R0:W0:Y:S01]  /*8fd0*/  SHFL.DOWN PT, R44, R39, 0x10, 0x1f ;  /* 0x0a001f00272c7f89 */ /* 0x00002200000e0000 */
[----:B------:R-:W-:Y:S05]  /*8fe0*/  @P4 BRA `(.L_x_4628) ;  /* 0x0000000000244947 */ /* 0x000fea0003800000 */
[----:B------:R-:W-:Y:S01]  /*8ff0*/  ISETP.NE.AND P3, PT, R150, RZ, PT ;  /* 0x000000ff9600720c */ /* 0x000fe20003f65270 */
[----:B01----:R-:W-:Y:S01]  /*9000*/  FADD.FTZ R36, R36, R47 ;  /* 0x0000002f24247221 */ /* 0x003fe20000010000 */
[----:B--2---:R-:W-:Y:S01]  /*9010*/  FADD.FTZ R37, R37, R40 ;  /* 0x0000002825257221 */ /* 0x004fe20000010000 */
[----:B---3--:R-:W-:Y:S01]  /*9020*/  FADD.FTZ R38, R38, R49 ;  /* 0x0000003126267221 */ /* 0x008fe20000010000 */
[----:B------:R-:W-:-:S09]  /*9030*/  FADD.FTZ R39, R39, R44 ;  /* 0x0000002c27277221 */ /* 0x000fd20000010000 */
[----:B------:R-:W-:-:S04]  /*9040*/  @!P3 SHF.R.U32.HI R34, RZ, 0x1, R190 ;  /* 0x00000001ff22b819 */ /* 0x000fc800000116be */
[----:B------:R-:W-:-:S04]  /*9050*/  @!P3 LOP3.LUT R34, R34, 0x1f0, RZ, 0xc0, !PT ;  /* 0x000001f02222b812 */ /* 0x000fc800078ec0ff */
[----:B------:R-:W-:-:S05]  /*9060*/  @!P3 IADD3 R34, PT, PT, R189, R34, RZ ;  /* 0x00000022bd22b210 */ /* 0x000fca0007ffe0ff */
[----:B------:R0:W-:Y:S02]  /*9070*/  @!P3 STS.128 [R34+0x8410], R36 ;  /* 0x008410242200b388 */ /* 0x0001e40000000c00 */
.L_x_4628:
[----:B------:R-:W-:Y:S05]  /*9080*/  BSYNC.RECONVERGENT B0 ;  /* 0x0000000000007941 */ /* 0x000fea0003800200 */
.L_x_4627:
        /* <DEDUP_REMOVED lines=19> */
[----:B------:R-:W-:Y:S01]  /*91c0*/  FADD.FTZ R103, R136, R103 ;  /* 0x0000006788677221 */ /* 0x000fe20000010000 */
[----:B------:R-:W-:Y:S01]  /*91d0*/  FFMA.FTZ R73, R15, R46, R73 ;  /* 0x0000002e0f497223 */ /* 0x000fe20000010049 */
[----:B------:R-:W-:Y:S01]  /*91e0*/  FADD.FTZ R102, R41, R102 ;  /* 0x0000006629667221 */ /* 0x000fe20000010000 */
[----:B------:R-:W-:Y:S01]  /*91f0*/  BSSY.RECONVERGENT B0, `(.L_x_4629) ;  /* 0x0000038000007945 */ /* 0x000fe20003800200 */
[----:B------:R-:W-:Y:S01]  /*9200*/  FFMA.FTZ R72, R14, R45, R72 ;  /* 0x0000002d0e487223 */ /* 0x000fe20000010048 */
[----:B------:R-:W-:Y:S01]  /*9210*/  FADD.FTZ R101, R218, R101 ;  /* 0x00000065da657221 */ /* 0x000fe20000010000 */
        /* <DEDUP_REMOVED lines=24> */
[----:B------:R-:W-:Y:S01]  /*93a0*/  FADD.FTZ R88, R43, R88 ;  /* 0x000000582b587221 */ /* 0x000fe20000010000 */
[----:B------:R-:W-:Y:S06]  /*93b0*/  @P2 BRA `(.L_x_4630) ;  /* 0x00000000006c2947 */ /* 0x000fec0003800000 */
[----:B------:R-:W-:Y:S01]  /*93c0*/  UISETP.NE.AND UP0, UPT, UR11, UR44, UPT ;  /* 0x0000002c0b00728c */ /* 0x000fe2000bf05270 */
[----:B--2---:R-:W2:Y:S01]  /*93d0*/  LDS.128 R40, [R189+0x8420] ;  /* 0x00842000bd287984 */ /* 0x004ea20000000c00 */
[----:B------:R-:W-:-:S03]  /*93e0*/  MOV R52, UR8 ;  /* 0x0000000800347c02 */ /* 0x000fc60008000f00 */
[----:B01----:R-:W0:Y:S01]  /*93f0*/  LDS.128 R44, [R189+0x8430] ;  /* 0x00843000bd2c7984 */ /* 0x003e220000000c00 */
[----:B------:R-:W-:Y:S02]  /*9400*/  PLOP3.LUT P2, PT, PT, PT, UP0, 0x80, 0x8 ;  /* 0x000000000008781c */ /* 0x000fe40003f4f008 */
[----:B------:R-:W-:Y:S01]  /*9410*/  LEA R52, R52, R189, 0x3 ;  /* 0x000000bd34347211 */ /* 0x000fe200078e18ff */
[----:B---3--:R-:W1:Y:S10]  /*9420*/  LDS.128 R48, [R189+0x8440] ;  /* 0x00844000bd307984 */ /* 0x008e740000000c00 */
[----:B------:R-:W3:Y:S04]  /*9430*/  @P2 LDS.64 R54, [R52+0xc480] ;  /* 0x00c4800034362984 */ /* 0x000ee80000000a00 */
[----:B------:R-:W5:Y:S01]  /*9440*/  @P2 LDS.64 R56, [R52+0xbc80] ;  /* 0x00bc800034382984 */ /* 0x000f620000000a00 */
[----:B--2---:R-:W-:Y:S01]  /*9450*/  FADD.FTZ R53, R42, R38 ;  /* 0x000000262a357221 */ /* 0x004fe20000010000 */
        /* <DEDUP_REMOVED lines=13> */
[----:B-----5:R-:W-:Y:S01]  /*9530*/  @P2 FADD.FTZ R48, R48, R56 ;  /* 0x0000003830302221 */ /* 0x020fe20000010000 */
[----:B------:R-:W-:-:S03]  /*9540*/  @P2 FADD.FTZ R49, R49, R57 ;  /* 0x0000003931312221 */ /* 0x000fc60000010000 */
[----:B------:R0:W-:Y:S04]  /*9550*/  STS.64 [R52+0xc480], R50 ;  /* 0x00c4803234007388 */ /* 0x0001e80000000a00 */
[----:B------:R0:W-:Y:S02]  /*9560*/  STS.64 [R52+0xbc80], R48 ;  /* 0x00bc803034007388 */ /* 0x0001e40000000a00 */
.L_x_4630:
[----:B------:R-:W-:Y:S05]  /*9570*/  BSYNC.RECONVERGENT B0 ;  /* 0x0000000000007941 */ /* 0x000fea0003800200 */
.L_x_4629:
[----:B------:R-:W-:-:S04]  /*9580*/  UIADD3 UR8, UPT, UPT, UR8, 0x1, URZ ;  /* 0x0000000108087890 */ /* 0x000fc8000fffe0ff */
[----:B------:R-:W-:-:S09]  /*9590*/  UISETP.GE.AND UP0, UPT, UR8, UR45, UPT ;  /* 0x0000002d0800728c */ /* 0x000fd2000bf06270 */
[----:B------:R-:W-:Y:S05]  /*95a0*/  BRA.U !UP0, `(.L_x_4631) ;  /* 0xffffff7d08fc7547 */ /* 0x000fea000b83ffff */
.L_x_4533:
[----:B0-----:R-:W5:Y:S01]  /*95b0*/  LDL.LU R34, [R1+0x10] ;  /* 0x0000100001227983 */ /* 0x001f620000300800 */
[----:B------:R-:W0:Y:S01]  /*95c0*/  S2UR UR34, SR_CTAID.X ;  /* 0x00000000002279c3 */ /* 0x000e220000002500 */
[----:B------:R-:W0:Y:S07]  /*95d0*/  LDCU.64 UR26, c[0x0][0x4f8] ;  /* 0x00009f00ff1a77ac */ /* 0x000e2e0008000a00 */
[----:B------:R-:W-:Y:S01]  /*95e0*/  BAR.SYNC.DEFER_BLOCKING 0x0 ;  /* 0x0000000000007b1d */ /* 0x000fe20000010000 */
[----:B------:R-:W-:-:S02]  /*95f0*/  UIADD3 UR24, UPT, UPT, UR11, -0x1, URZ ;  /* 0xffffffff0b187890 */ /* 0x000fc4000fffe0ff */
[----:B------:R-:W-:-:S05]  /*9600*/  UIADD3 UR18, UP1, UPT, UR18, -0x2000, URZ ;  /* 0xffffe00012127890 */ /* 0x000fca000ff3e0ff */
[----:B------:R-:W1:Y:S01]  /*9610*/  S2UR UR8, SR_CTAID.Y ;  /* 0x00000000000879c3 */ /* 0x000e620000002600 */
[----:B------:R-:W1:Y:S01]  /*9620*/  LDCU.64 UR30, c[0x0][0x500] ;  /* 0x0000a000ff1e77ac */ /* 0x000e620008000a00 */
[----:B------:R-:W2:Y:S01]  /*9630*/  S2R R36, SR_TID.X ;  /* 0x0000000000247919 */ /* 0x000ea20000002100 */
[----:B------:R-:W-:Y:S01]  /*9640*/  USHF.L.U32 UR22, UR24, 0xb, URZ ;  /* 0x0000000b18167899 */ /* 0x000fe200080006ff */
[----:B------:R-:W3:Y:S03]  /*9650*/  LDCU.64 UR32, c[0x0][0x550] ;  /* 0x0000aa00ff2077ac */ /* 0x000ee60008000a00 */
[----:B------:R-:W-:Y:S02]  /*9660*/  USHF.R.S32.HI UR23, URZ, 0x1f, UR22 ;  /* 0x0000001fff177899 */ /* 0x000fe40008011416 */
[----:B------:R-:W-:Y:S02]  /*9670*/  UIADD3 UR14, UP2, UPT, UR14, -0x2000, URZ ;  /* 0xffffe0000e0e7890 */ /* 0x000fe4000ff5e0ff */
[----:B0-----:R-:W-:-:S02]  /*9680*/  UIMAD.WIDE.U32 UR20, UR34, UR26, UR22 ;  /* 0x0000001a221472a5 */ /* 0x001fc4000f8e0016 */
[----:B------:R-:W-:Y:S01]  /*9690*/  UIADD3 UR12, UP3, UPT, UR12, -0x2000, URZ ;  /* 0xffffe0000c0c7890 */ /* 0x000fe2000ff7e0ff */
[----:B------:R-:W-:Y:S01]  /*96a0*/  STS.128 [R240], R84 ;  /* 0x00000054f0007388 */ /* 0x000fe20000000c00 */
[----:B------:R-:W-:Y:S01]  /*96b0*/  UIMAD UR21, UR34, UR27, UR21 ;  /* 0x0000001b221572a4 */ /* 0x000fe2000f8e0215 */
[----:B------:R-:W0:Y:S02]  /*96c0*/  LDCU.64 UR26, c[0x0][0x520] ;  /* 0x0000a400ff1a77ac */ /* 0x000e240008000a00 */
[----:B------:R-:W-:Y:S01]  /*96d0*/  STS.128 [R240+0x10], R80 ;  /* 0x00001050f0007388 */ /* 0x000fe20000000c00 */
[----:B-1----:R-:W-:-:S03]  /*96e0*/  UIMAD UR25, UR8, UR31, URZ ;  /* 0x0000001f081972a4 */ /* 0x002fc6000f8e02ff */
[----:B------:R-:W-:Y:S01]  /*96f0*/  STS.128 [R240+0x20], R76 ;  /* 0x0000204cf0007388 */ /* 0x000fe20000000c00 */
[----:B------:R-:W-:Y:S01]  /*9700*/  UIMAD.WIDE.U32 UR20, UR8, UR30, UR20 ;  /* 0x0000001e081472a5 */ /* 0x000fe2000f8e0014 */
[----:B------:R-:W1:Y:S02]  /*9710*/  LDCU.64 UR30, c[0x0][0x560] ;  /* 0x0000ac00ff1e77ac */ /* 0x000e640008000a00 */
[----:B------:R-:W-:Y:S01]  /*9720*/  STS.128 [R240+0x30], R72 ;  /* 0x00003048f0007388 */ /* 0x000fe20000000c00 */
[----:B------:R-:W-:-:S03]  /*9730*/  NOP ;  /* 0x0000000000007918 */ /* 0x000fc60000000000 */
[----:B------:R-:W4:Y:S01]  /*9740*/  LDS.128 R12, [R241] ;  /* 0x00000000f10c7984 */ /* 0x000f220000000c00 */
[----:B------:R-:W-:Y:S01]  /*9750*/  UIADD3 UR25, UPT, UPT, UR21, UR25, URZ ;  /* 0x0000001915197290 */ /* 0x000fe2000fffe0ff */
[C---:B--2---:R-:W-:Y:S01]  /*9760*/  SHF.L.U32 R5, R36.reuse, 0x2, RZ ;  /* 0x0000000224057819 */ /* 0x044fe200000006ff */
[----:B---3--:R-:W-:Y:S01]  /*9770*/  ULEA UR21, UP0, UR20, UR32, 0x2 ;  /* 0x0000002014157291 */ /* 0x008fe2000f8010ff */
[----:B------:R-:W2:Y:S01]  /*9780*/  LDS.128 R16, [R241+0x200] ;  /* 0x00020000f1107984 */ /* 0x000ea20000000c00 */
[----:B------:R-:W-:Y:S01]  /*9790*/  LOP3.LUT R36, R36, 0x1f, RZ, 0xc0, !PT ;  /* 0x0000001f24247812 */ /* 0x000fe200078ec0ff */
[----:B------:R-:W-:Y:S01]  /*97a0*/  UIADD3.X UR17, UPT, UPT, UR17, -0x1, URZ, UP1, !UPT ;  /* 0xffffffff11117890 */ /* 0x000fe20008ffe4ff */
[----:B------:R-:W-:Y:S01]  /*97b0*/  LOP3.LUT R5, R5, 0xf80, RZ, 0xc0, !PT ;  /* 0x00000f8005057812 */ /* 0x000fe200078ec0ff */
[----:B------:R-:W3:Y:S01]  /*97c0*/  LDS.128 R20, [R241+0x400] ;  /* 0x00040000f1147984 */ /* 0x000ee20000000c00 */
[----:B------:R-:W-:Y:S01]  /*97d0*/  ULEA.HI.X UR20, UR20, UR33, UR25, 0x2, UP0 ;  /* 0x0000002114147291 */ /* 0x000fe200080f1419 */
[----:B------:R-:W-:Y:S01]  /*97e0*/  MOV R2, UR21 ;  /* 0x0000001500027c02 */ /* 0x000fe20008000f00 */
[----:B------:R-:W-:Y:S01]  /*97f0*/  UIADD3.X UR19, UPT, UPT, UR19, -0x1, URZ, UP2, !UPT ;  /* 0xffffffff13137890 */ /* 0x000fe200097fe4ff */
[----:B------:R-:W1:Y:S01]  /*9800*/  LDS.128 R24, [R241+0x600] ;  /* 0x00060000f1187984 */ /* 0x000e620000000c00 */
[----:B------:R-:W-:Y:S01]  /*9810*/  LOP3.LUT R7, R5, R36, RZ, 0xfc, !PT ;  /* 0x0000002405077212 */ /* 0x000fe200078efcff */
[----:B------:R-:W-:Y:S01]  /*9820*/  UIADD3.X UR13, UPT, UPT, UR13, -0x1, URZ, UP3, !UPT ;  /* 0xffffffff0d0d7890 */ /* 0x000fe20009ffe4ff */
[----:B------:R-:W-:-:S03]  /*9830*/  MOV R3, UR20 ;  /* 0x0000001400037c02 */ /* 0x000fc60008000f00 */
[----:B------:R-:W-:Y:S02]  /*9840*/  IMAD.WIDE.U32 R2, R7, 0x10, R2 ;  /* 0x0000001007027825 */ /* 0x000fe400078e0002 */
[----:B------:R-:W0:Y:S02]  /*9850*/  LDCU.64 UR20, c[0x0][0x518] ;  /* 0x0000a300ff1477ac */ /* 0x000e240008000a00 */
[----:B0-----:R-:W-:Y:S01]  /*9860*/  UIMAD.WIDE.U32 UR22, UR34, UR20, UR22 ;  /* 0x00000014221672a5 */ /* 0x001fe2000f8e0016 */
[----:B----4-:R-:W-:Y:S03]  /*9870*/  STG.E.128 desc[UR28][R2.64], R12 ;  /* 0x0000000c02007986 */ /* 0x010fe6000c101d1c */
[----:B------:R-:W-:Y:S01]  /*9880*/  UIMAD UR21, UR34, UR21, UR23 ;  /* 0x00000015221572a4 */ /* 0x000fe2000f8e0217 */
[----:B--2---:R-:W-:Y:S01]  /*9890*/  STG.E.128 desc[UR28][R2.64+0x200], R16 ;  /* 0x0002001002007986 */ /* 0x004fe2000c101d1c */
[----:B------:R-:W-:Y:S01]  /*98a0*/  UIMAD UR23, UR8, UR27, URZ ;  /* 0x0000001b081772a4 */ /* 0x000fe2000f8e02ff */
[----:B------:R-:W-:-:S02]  /*98b0*/  UMOV UR20, UR22 ;  /* 0x0000001600147c82 */ /* 0x000fc40008000000 */
[----:B---3--:R-:W-:Y:S01]  /*98c0*/  STG.E.128 desc[UR28][R2.64+0x400], R20 ;  /* 0x0004001402007986 */ /* 0x008fe2000c101d1c */
[----:B------:R-:W-:-:S03]  /*98d0*/  UIMAD.WIDE.U32 UR20, UR8, UR26, UR20 ;  /* 0x0000001a081472a5 */ /* 0x000fc6000f8e0014 */
[----:B-1----:R0:W-:Y:S01]  /*98e0*/  STG.E.128 desc[UR28][R2.64+0x600], R24 ;  /* 0x0006001802007986 */ /* 0x0021e2000c101d1c */
[----:B------:R-:W-:Y:S02]  /*98f0*/  UIADD3 UR22, UPT, UPT, UR21, UR23, URZ ;  /* 0x0000001715167290 */ /* 0x000fe4000fffe0ff */
[----:B------:R-:W-:Y:S01]  /*9900*/  ULEA UR21, UP0, UR20, UR30, 0x2 ;  /* 0x0000001e14157291 */ /* 0x000fe2000f8010ff */
        /* <DEDUP_REMOVED lines=9> */
[----:B------:R-:W-:Y:S04]  /*99a0*/  STS.128 [R240+0x10], R92 ;  /* 0x0000105cf0007388 */ /* 0x000fe80000000c00 */
[----:B------:R-:W-:Y:S04]  /*99b0*/  STS.128 [R240], R88 ;  /* 0x00000058f0007388 */ /* 0x000fe80000000c00 */
[----:B------:R-:W-:Y:S04]  /*99c0*/  STS.128 [R240+0x20], R96 ;  /* 0x00002060f0007388 */ /* 0x000fe80000000c00 */
[----:B------:R-:W-:Y:S01]  /*99d0*/  STS.128 [R240+0x30], R100 ;  /* 0x00003064f0007388 */ /* 0x000fe20000000c00 */
[----:B------:R-:W-:-:S03]  /*99e0*/  NOP ;  /* 0x0000000000007918 */ /* 0x000fc60000000000 */
[----:B------:R-:W0:Y:S04]  /*99f0*/  LDS.128 R12, [R241] ;  /* 0x00000000f10c7984 */ /* 0x000e280000000c00 */
[----:B------:R-:W1:Y:S04]  /*9a00*/  LDS.128 R16, [R241+0x200] ;  /* 0x00020000f1107984 */ /* 0x000e680000000c00 */
[----:B------:R-:W2:Y:S04]  /*9a10*/  LDS.128 R20, [R241+0x400] ;  /* 0x00040000f1147984 */ /* 0x000ea80000000c00 */
[----:B------:R-:W3:Y:S04]  /*9a20*/  LDS.128 R24, [R241+0x600] ;  /* 0x00060000f1187984 */ /* 0x000ee80000000c00 */
[----:B0-----:R0:W-:Y:S04]  /*9a30*/  STG.E.128 desc[UR28][R2.64], R12 ;  /* 0x0000000c02007986 */ /* 0x0011e8000c101d1c */
[----:B-1----:R0:W-:Y:S04]  /*9a40*/  STG.E.128 desc[UR28][R2.64+0x200], R16 ;  /* 0x0002001002007986 */ /* 0x0021e8000c101d1c */
[----:B--2---:R0:W-:Y:S04]  /*9a50*/  STG.E.128 desc[UR28][R2.64+0x400], R20 ;  /* 0x0004001402007986 */ /* 0x0041e8000c101d1c */
[----:B---3--:R0:W-:Y:S01]  /*9a60*/  STG.E.128 desc[UR28][R2.64+0x600], R24 ;  /* 0x0006001802007986 */ /* 0x0081e2000c101d1c */
[----:B-----5:R-:W-:-:S04]  /*9a70*/  FADD.FTZ R0, R34, R88 ;  /* 0x0000005822007221 */ /* 0x020fc80000010000 */
[----:B------:R-:W-:-:S04]  /*9a80*/  FADD.FTZ R9, R0, R89 ;  /* 0x0000005900097221 */ /* 0x000fc80000010000 */
        /* <DEDUP_REMOVED lines=13> */
[----:B------:R-:W-:-:S05]  /*9b60*/  FADD.FTZ R0, R102, R103 ;  /* 0x0000006766007221 */ /* 0x000fca0000010000 */
[----:B------:R0:W-:Y:S01]  /*9b70*/  STL [R1+0x10], R0 ;  /* 0x0000100001007387 */ /* 0x0001e20000100800 */
[----:B------:R-:W-:Y:S05]  /*9b80*/  BRA.U UP0, `(.L_x_4632) ;  /* 0xffffff6d00607547 */ /* 0x000fea000b83ffff */
.L_x_4532:
        /* <DEDUP_REMOVED lines=45> */
.L_x_4634:
[----:B------:R-:W-:Y:S05]  /*9e60*/  BSYNC.RECONVERGENT B0 ;  /* 0x0000000000007941 */ /* 0x000fea0003800200 */
.L_x_4633:
        /* <DEDUP_REMOVED lines=43> */
.L_x_4636:
[----:B------:R-:W-:Y:S05]  /*a120*/  BSYNC.RECONVERGENT B0 ;  /* 0x0000000000007941 */ /* 0x000fea0003800200 */
.L_x_4635:
        /* <DEDUP_REMOVED lines=16> */
.L_x_4638:
        /* <DEDUP_REMOVED lines=32> */
.L_x_4637:
[----:B------:R-:W-:Y:S05]  /*a430*/  EXIT ;  /* 0x000000000000794d */ /* 0x000fea0003800000 */
.L_x_4538:
[----:B------:R-:W-:Y:S01]  /*a440*/  HFMA2 R137, -RZ, RZ, 0, 5.9604644775390625e-08 ;  /* 0x00000001ff897431 */ /* 0x000fe200000001ff */
[----:B------:R-:W-:Y:S02]  /*a450*/  MOV R246, R190 ;  /* 0x000000be00f67202 */ /* 0x000fe40000000f00 */
[----:B------:R-:W-:Y:S02]  /*a460*/  MOV R136, RZ ;  /* 0x000000ff00887202 */ /* 0x000fe40000000f00 */
[----:B------:R-:W-:-:S07]  /*a470*/  MOV R139, 0xffffffff ;  /* 0xffffffff008b7802 */ /* 0x000fce0000000f00 */
[----:B0--3-5:R-:W-:Y:S05]  /*a480*/  WARPSYNC.COLLECTIVE R139, `(.L_x_4639) ;  /* 0x000000008b087348 */ /* 0x029fea0003c00000 */
[----:B------:R1:W2:Y:S02]  /*a490*/  SHFL.UP P6, R247, R246, R137, R136 ;  /* 0x04000089f6f77389 */ /* 0x0002a400000c0088 */
[----:B0123-5:R-:W-:Y:S05]  /*a4a0*/  ENDCOLLECTIVE ;  /* 0x000000000000791b */ /* 0x02ffea0003800000 */
.L_x_4639:
[----:B------:R-:W-:Y:S02]  /*a4b0*/  MOV R246, R234 ;  /* 0x000000ea00f67202 */ /* 0x000fe40000000f00 */
[----:B------:R-:W-:-:S07]  /*a4c0*/  MOV R138, R247 ;  /* 0x000000f7008a7202 */ /* 0x000fce0000000f00 */
[----:B------:R-:W-:Y:S05]  /*a4d0*/  WARPSYNC.COLLECTIVE R139, `(.L_x_4640) ;  /* 0x000000008b087348 */ /* 0x000fea0003c00000 */
[----:B------:R0:W1:Y:S02]  /*a4e0*/  SHFL.UP P6, R247, R246, R137, R136 ;  /* 0x04000089f6f77389 */ /* 0x00006400000c0088 */
[----:B01----:R-:W-:Y:S05]  /*a4f0*/  ENDCOLLECTIVE ;  /* 0x000000000000791b */ /* 0x003fea0003800000 */
.L_x_4640:
[----:B------:R-:W-:Y:S02]  /*a500*/  MOV R246, R235 ;  /* 0x000000eb00f67202 */ /* 0x000fe40000000f00 */
[----:B------:R-:W-:-:S07]  /*a510*/  MOV R226, R247 ;  /* 0x000000f700e27202 */ /* 0x000fce0000000f00 */
[----:B------:R-:W-:Y:S05]  /*a520*/  WARPSYNC.COLLECTIVE R139, `(.L_x_4641) ;  /* 0x000000008b087348 */ /* 0x000fea0003c00000 */
[----:B------:R0:W1:Y:S02]  /*a530*/  SHFL.UP P6, R247, R246, R137, R136 ;  /* 0x04000089f6f77389 */ /* 0x00006400000c0088 */
[----:B01----:R-:W-:Y:S05]  /*a540*/  ENDCOLLECTIVE ;  /* 0x000000000000791b */ /* 0x003fea0003800000 */
.L_x_4641:
[----:B------:R-:W-:Y:S02]  /*a550*/  MOV R246, R236 ;  /* 0x000000ec00f67202 */ /* 0x000fe40000000f00 */
[----:B------:R-:W-:-:S07]  /*a560*/  MOV R245, R247 ;  /* 0x000000f700f57202 */ /* 0x000fce0000000f00 */
[----:B------:R-:W-:Y:S05]  /*a570*/  WARPSYNC.COLLECTIVE R139, `(.L_x_4642) ;  /* 0x000000008b087348 */ /* 0x000fea0003c00000 */
[----:B------:R0:W1:Y:S02]  /*a580*/  SHFL.UP P6, R247, R246, R137, R136 ;  /* 0x04000089f6f77389 */ /* 0x00006400000c0088 */
[----:B01----:R-:W-:Y:S05]  /*a590*/  ENDCOLLECTIVE ;  /* 0x000000000000791b */ /* 0x003fea0003800000 */
.L_x_4642:
[----:B------:R-:W-:-:S05]  /*a5a0*/  MOV R136, R247 ;  /* 0x000000f700887202 */ /* 0x000fca0000000f00 */
[-C--:B------:R-:W-:Y:S01]  /*a5b0*/  FMUL.FTZ R247, R234, R136.reuse ;  /* 0x00000088eaf77220 */ /* 0x080fe20000410000 */
[----:B------:R-:W-:-:S03]  /*a5c0*/  FMUL.FTZ R136, R190, R136 ;  /* 0x00000088be887220 */ /* 0x000fc60000410000 */
[-C--:B------:R-:W-:Y:S01]  /*a5d0*/  FFMA.FTZ R137, R190, R245.reuse, -R247 ;  /* 0x000000f5be897223 */ /* 0x080fe200000108f7 */
[C---:B------:R-:W-:Y:S01]  /*a5e0*/  FFMA.FTZ R245, R234.reuse, R245, R136 ;  /* 0x000000f5eaf57223 */ /* 0x040fe20000010088 */
[-C--:B------:R-:W-:Y:S01]  /*a5f0*/  FMUL.FTZ R136, R234, R226.reuse ;  /* 0x000000e2ea887220 */ /* 0x080fe20000410000 */
[C---:B------:R-:W-:Y:S01]  /*a600*/  FMUL.FTZ R226, R190.reuse, R226 ;  /* 0x000000e2bee27220 */ /* 0x040fe20000410000 */
        /* <DEDUP_REMOVED lines=10> */
.L_x_4643:
[----:B------:R-:W-:Y:S02]  /*a6b0*/  MOV R246, R234 ;  /* 0x000000ea00f67202 */ /* 0x000fe40000000f00 */
[----:B------:R-:W-:-:S07]  /*a6c0*/  MOV R138, R247 ;  /* 0x000000f7008a7202 */ /* 0x000fce0000000f00 */
[----:B------:R-:W-:Y:S05]  /*a6d0*/  WARPSYNC.COLLECTIVE R139, `(.L_x_4644) ;  /* 0x000000008b087348 */ /* 0x000fea0003c00000 */
[----:B------:R0:W1:Y:S02]  /*a6e0*/  SHFL.UP P6, R247, R246, R137, R136 ;  /* 0x04000089f6f77389 */ /* 0x00006400000c0088 */
[----:B01----:R-:W-:Y:S05]  /*a6f0*/  ENDCOLLECTIVE ;  /* 0x000000000000791b */ /* 0x003fea0003800000 */
.L_x_4644:
[----:B------:R-:W-:Y:S02]  /*a700*/  MOV R246, R235 ;  /* 0x000000eb00f67202 */ /* 0x000fe40000000f00 */
[----:B------:R-:W-:-:S07]  /*a710*/  MOV R226, R247 ;  /* 0x000000f700e27202 */ /* 0x000fce0000000f00 */
[----:B------:R-:W-:Y:S05]  /*a720*/  WARPSYNC.COLLECTIVE R139, `(.L_x_4645) ;  /* 0x000000008b087348 */ /* 0x000fea0003c00000 */
[----:B------:R0:W1:Y:S02]  /*a730*/  SHFL.UP P6, R247, R246, R137, R136 ;  /* 0x04000089f6f77389 */ /* 0x00006400000c0088 */
[----:B01----:R-:W-:Y:S05]  /*a740*/  ENDCOLLECTIVE ;  /* 0x000000000000791b */ /* 0x003fea0003800000 */
.L_x_4645:
[----:B------:R-:W-:Y:S02]  /*a750*/  MOV R246, R236 ;  /* 0x000000ec00f67202 */ /* 0x000fe40000000f00 */
[----:B------:R-:W-:-:S07]  /*a760*/  MOV R245, R247 ;  /* 0x000000f700f57202 */ /* 0x000fce0000000f00 */
[----:B------:R-:W-:Y:S05]  /*a770*/  WARPSYNC.COLLECTIVE R139, `(.L_x_4646) ;  /* 0x000000008b087348 */ /* 0x000fea0003c00000 */
[----:B------:R0:W1:Y:S02]  /*a780*/  SHFL.UP P6, R247, R246, R137, R136 ;  /* 0x04000089f6f77389 */ /* 0x00006400000c0088 */
[----:B01----:R-:W-:Y:S05]  /*a790*/  ENDCOLLECTIVE ;  /* 0x000000000000791b */ /* 0x003fea0003800000 */
.L_x_4646:
        /* <DEDUP_REMOVED lines=17> */
.L_x_4647:
[----:B------:R-:W-:Y:S02]  /*a8b0*/  MOV R246, R234 ;  /* 0x000000ea00f67202 */ /* 0x000fe40000000f00 */
[----:B------:R-:W-:-:S07]  /*a8c0*/  MOV R138, R247 ;  /* 0x000000f7008a7202 */ /* 0x000fce0000000f00 */
[----:B------:R-:W-:Y:S05]  /*a8d0*/  WARPSYNC.COLLECTIVE R139, `(.L_x_4648) ;  /* 0x000000008b087348 */ /* 0x000fea0003c00000 */
[----:B------:R0:W1:Y:S02]  /*a8e0*/  SHFL.UP P6, R247, R246, R137, R136 ;  /* 0x04000089f6f77389 */ /* 0x00006400000c0088 */
[----:B01----:R-:W-:Y:S05]  /*a8f0*/  ENDCOLLECTIVE ;  /* 0x000000000000791b */ /* 0x003fea0003800000 */
.L_x_4648:
[----:B------:R-:W-:Y:S02]  /*a900*/  MOV R246, R235 ;  /* 0x000000eb00f67202 */ /* 0x000fe40000000f00 */
[----:B------:R-:W-:-:S07]  /*a910*/  MOV R226, R247 ;  /* 0x000000f700e27202 */ /* 0x000fce0000000f00 */
[----:B------:R-:W-:Y:S05]  /*a920*/  WARPSYNC.COLLECTIVE R139, `(.L_x_4649) ;  /* 0x000000008b087348 */ /* 0x000fea0003c00000 */
[----:B------:R0:W1:Y:S02]  /*a930*/  SHFL.UP P6, R247, R246, R137, R136 ;  /* 0x04000089f6f77389 */ /* 0x00006400000c0088 */
[----:B01----:R-:W-:Y:S05]  /*a940*/  ENDCOLLECTIVE ;  /* 0x000000000000791b */ /* 0x003fea0003800000 */
.L_x_4649:
[----:B------:R-:W-:Y:S02]  /*a950*/  MOV R246, R236 ;  /* 0x000000ec00f67202 */ /* 0x000fe40000000f00 */
[----:B------:R-:W-:-:S07]  /*a960*/  MOV R245, R247 ;  /* 0x000000f700f57202 */ /* 0x000fce0000000f00 */
[----:B------:R-:W-:Y:S05]  /*a970*/  WARPSYNC.COLLECTIVE R139, `(.L_x_4650) ;  /* 0x000000008b087348 */ /* 0x000fea0003c00000 */
[----:B------:R0:W1:Y:S02]  /*a980*/  SHFL.UP P6, R247, R246, R137, R136 ;  /* 0x04000089f6f77389 */ /* 0x00006400000c0088 */
[----:B01----:R-:W-:Y:S05]  /*a990*/  ENDCOLLECTIVE ;  /* 0x000000000000791b */ /* 0x003fea0003800000 */
.L_x_4650:
        /* <DEDUP_REMOVED lines=17> */
.L_x_4651:
[----:B------:R-:W-:Y:S02]  /*aab0*/  MOV R246, R234 ;  /* 0x000000ea00f67202 */ /* 0x000fe40000000f00 */
[----:B------:R-:W-:-:S07]  /*aac0*/  MOV R138, R247 ;  /* 0x000000f7008a7202 */ /* 0x000fce0000000f00 */
[----:B------:R-:W-:Y:S05]  /*aad0*/  WARPSYNC.COLLECTIVE R139, `(.L_x_4652) ;  /* 0x000000008b087348 */ /* 0x000fea0003c00000 */
[----:B------:R0:W1:Y:S02]  /*aae0*/  SHFL.UP P6, R247, R246, R137, R136 ;  /* 0x04000089f6f77389 */ /* 0x00006400000c0088 */
[----:B01----:R-:W-:Y:S05]  /*aaf0*/  ENDCOLLECTIVE ;  /* 0x000000000000791b */ /* 0x003fea0003800000 */
.L_x_4652:
[----:B------:R-:W-:Y:S02]  /*ab00*/  MOV R246, R235 ;  /* 0x000000eb00f67202 */ /* 0x000fe40000000f00 */
[----:B------:R-:W-:-:S07]  /*ab10*/  MOV R226, R247 ;  /* 0x000000f700e27202 */ /* 0x000fce0000000f00 */
[----:B------:R-:W-:Y:S05]  /*ab20*/  WARPSYNC.COLLECTIVE R139, `(.L_x_4653) ;  /* 0x000000008b087348 */ /* 0x000fea0003c00000 */
[----:B------:R0:W1:Y:S02]  /*ab30*/  SHFL.UP P6, R247, R246, R137, R136 ;  /* 0x04000089f6f77389 */ /* 0x00006400000c0088 */
[----:B01----:R-:W-:Y:S05]  /*ab40*/  ENDCOLLECTIVE ;  /* 0x000000000000791b */ /* 0x003fea0003800000 */
.L_x_4653:
[----:B------:R-:W-:Y:S02]  /*ab50*/  MOV R246, R236 ;  /* 0x000000ec00f67202 */ /* 0x000fe40000000f00 */
[----:B------:R-:W-:-:S07]  /*ab60*/  MOV R245, R247 ;  /* 0x000000f700f57202 */ /* 0x000fce0000000f00 */
[----:B------:R-:W-:Y:S05]  /*ab70*/  WARPSYNC.COLLECTIVE R139, `(.L_x_4654) ;  /* 0x000000008b087348 */ /* 0x000fea0003c00000 */
[----:B------:R0:W1:Y:S02]  /*ab80*/  SHFL.UP P6, R247, R246, R137, R136 ;  /* 0x04000089f6f77389 */ /* 0x00006400000c0088 */
[----:B01----:R-:W-:Y:S05]  /*ab90*/  ENDCOLLECTIVE ;  /* 0x000000000000791b */ /* 0x003fea0003800000 */
.L_x_4654:
        /* <DEDUP_REMOVED lines=17> */
.L_x_4655:
[----:B------:R-:W-:Y:S02]  /*acb0*/  MOV R246, R234 ;  /* 0x000000ea00f67202 */ /* 0x000fe40000000f00 */
[----:B------:R-:W-:-:S07]  /*acc0*/  MOV R138, R247 ;  /* 0x000000f7008a7202 */ /* 0x000fce0000000f00 */
[----:B------:R-:W-:Y:S05]  /*acd0*/  WARPSYNC.COLLECTIVE R139, `(.L_x_4656) ;  /* 0x000000008b087348 */ /* 0x000fea0003c00000 */
[----:B------:R0:W1:Y:S02]  /*ace0*/  SHFL.UP P6, R247, R246, R137, R136 ;  /* 0x04000089f6f77389 */ /* 0x00006400000c0088 */
[----:B01----:R-:W-:Y:S05]  /*acf0*/  ENDCOLLECTIVE ;  /* 0x000000000000791b */ /* 0x003fea0003800000 */
.L_x_4656:
[----:B------:R-:W-:Y:S02]  /*ad00*/  MOV R246, R235 ;  /* 0x000000eb00f67202 */ /* 0x000fe40000000f00 */
[----:B------:R-:W-:-:S07]  /*ad10*/  MOV R226, R247 ;  /* 0x000000f700e27202 */ /* 0x000fce0000000f00 */
[----:B------:R-:W-:Y:S05]  /*ad20*/  WARPSYNC.COLLECTIVE R139, `(.L_x_4657) ;  /* 0x000000008b087348 */ /* 0x000fea0003c00000 */
[----:B------:R0:W1:Y:S02]  /*ad30*/  SHFL.UP P6, R247, R246, R137, R136 ;  /* 0x04000089f6f77389 */ /* 0x00006400000c0088 */
[----:B01----:R-:W-:Y:S05]  /*ad40*/  ENDCOLLECTIVE ;  /* 0x000000000000791b */ /* 0x003fea0003800000 */
.L_x_4657:
[----:B------:R-:W-:Y:S02]  /*ad50*/  MOV R246, R236 ;  /* 0x000000ec00f67202 */ /* 0x000fe40000000f00 */
[----:B------:R-:W-:-:S07]  /*ad60*/  MOV R245, R247 ;  /* 0x000000f700f57202 */ /* 0x000fce0000000f00 */
[----:B------:R-:W-:Y:S05]  /*ad70*/  WARPSYNC.COLLECTIVE R139, `(.L_x_4658) ;  /* 0x000000008b087348 */ /* 0x000fea0003c00000 */
[----:B------:R0:W1:Y:S02]  /*ad80*/  SHFL.UP P6, R247, R246, R137, R136 ;  /* 0x04000089f6f77389 */ /* 0x00006400000c0088 */
[----:B01----:R-:W-:Y:S05]  /*ad90*/  ENDCOLLECTIVE ;  /* 0x000000000000791b */ /* 0x003fea0003800000 */
.L_x_4658:
[----:B------:R-:W-:Y:S01]  /*ada0*/  MOV R136, R247 ;  /* 0x000000f700887202 */ /* 0x000fe20000000f00 */
[----:B------:R-:W-:Y:S06]  /*adb0*/  BRA `(.L_x_4659) ;  /* 0xffffff8800907947 */ /* 0x000fec000383ffff */
.L_x_4539:
[----:B------:R-:W-:Y:S01]  /*adc0*/  HFMA2 R137, -RZ, RZ, 0, 1.847743988037109375e-06 ;  /* 0x0000001fff897431 */ /* 0x000fe200000001ff */
[----:B------:R-:W-:Y:S01]  /*add0*/  BSSY B0, `(.L_x_4660) ;  /* 0x0000007000007945 */ /* 0x000fe20003800000 */
[----:B------:R-:W-:Y:S02]  /*ade0*/  MOV R138, R190 ;  /* 0x000000be008a7202 */ /* 0x000fe40000000f00 */
[----:B------:R-:W-:Y:S02]  /*adf0*/  MOV R136, 0x1f ;  /* 0x0000001f00887802 */ /* 0x000fe40000000f00 */
[----:B------:R-:W-:-:S07]  /*ae00*/  MOV R139, 0xffffffff ;  /* 0xffffffff008b7802 */ /* 0x000fce0000000f00 */
[----:B---3-5:R-:W-:Y:S05]  /*ae10*/  WARPSYNC.COLLECTIVE R139, `(.L_x_4661) ;  /* 0x000000008b087348 */ /* 0x028fea0003c00000 */
[----:B------:R0:W1:Y:S02]  /*ae20*/  SHFL.IDX P2, R226, R138, R137, R136 ;  /* 0x000000898ae27389 */ /* 0x0000640000040088 */
[----:B01-3-5:R-:W-:Y:S05]  /*ae30*/  ENDCOLLECTIVE ;  /* 0x000000000000791b */ /* 0x02bfea0003800000 */
.L_x_4661:
[----:B------:R-:W-:Y:S05]  /*ae40*/  BSYNC B0 ;  /* 0x0000000000007941 */ /* 0x000fea0003800000 */
.L_x_4660:
[----:B------:R-:W-:Y:S05]  /*ae50*/  BRA `(.L_x_4662) ;  /* 0xffffff88009c7947 */ /* 0x000fea000383ffff */
.L_x_4540:
        /* <DEDUP_REMOVED lines=8> */
.L_x_4664:
[----:B------:R-:W-:Y:S05]  /*aee0*/  BSYNC B0 ;  /* 0x0000000000007941 */ /* 0x000fea0003800000 */
.L_x_4663:
[----:B------:R-:W-:Y:S05]  /*aef0*/  BRA `(.L_x_4665) ;  /* 0xffffff88007c7947 */ /* 0x000fea000383ffff */
.L_x_4541:
        /* <DEDUP_REMOVED lines=8> */
.L_x_4667:
[----:B------:R-:W-:Y:S05]  /*af80*/  BSYNC B0 ;  /* 0x0000000000007941 */ /* 0x000fea0003800000 */
.L_x_4666:
[----:B------:R-:W-:Y:S05]  /*af90*/  BRA `(.L_x_4668) ;  /* 0xffffff88005c7947 */ /* 0x000fea000383ffff */
.L_x_4542:
        /* <DEDUP_REMOVED lines=8> */
.L_x_4670:
[----:B------:R-:W-:Y:S05]  /*b020*/  BSYNC B0 ;  /* 0x0000000000007941 */ /* 0x000fea0003800000 */
.L_x_4669:
[----:B------:R-:W-:Y:S05]  /*b030*/  BRA `(.L_x_4671) ;  /* 0xffffff88003c7947 */ /* 0x000fea000383ffff */
.L_x_4543:
[----:B------:R-:W-:Y:S01]  /*b040*/  HFMA2 R137, -RZ, RZ, 0, 5.9604644775390625e-08 ;  /* 0x00000001ff897431 */ /* 0x000fe200000001ff */
[----:B------:R-:W-:Y:S01]  /*b050*/  BSSY B0, `(.L_x_4672) ;  /* 0x0000007000007945 */ /* 0x000fe20003800000 */
[----:B------:R-:W-:Y:S02]  /*b060*/  MOV R246, R190 ;  /* 0x000000be00f67202 */ /* 0x000fe40000000f00 */
[----:B------:R-:W-:Y:S02]  /*b070*/  MOV R136, RZ ;  /* 0x000000ff00887202 */ /* 0x000fe40000000f00 */
[----:B------:R-:W-:-:S07]  /*b080*/  MOV R139, 0xffffffff ;  /* 0xffffffff008b7802 */ /* 0x000fce0000000f00 */
[----:B---3-5:R-:W-:Y:S05]  /*b090*/  WARPSYNC.COLLECTIVE R139, `(.L_x_4673) ;  /* 0x000000008b087348 */ /* 0x028fea0003c00000 */
[----:B------:R0:W1:Y:S02]  /*b0a0*/  SHFL.UP P6, R247, R246, R137, R136 ;  /* 0x04000089f6f77389 */ /* 0x00006400000c0088 */
[----:B01-3-5:R-:W-:Y:S05]  /*b0b0*/  ENDCOLLECTIVE ;  /* 0x000000000000791b */ /* 0x02bfea0003800000 */
.L_x_4673:
[----:B------:R-:W-:Y:S05]  /*b0c0*/  BSYNC B0 ;  /* 0x0000000000007941 */ /* 0x000fea0003800000 */
.L_x_4672:
        /* <DEDUP_REMOVED lines=9> */
.L_x_4674:
[----:B------:R-:W-:Y:S02]  /*b160*/  MOV R246, R235 ;  /* 0x000000eb00f67202 */ /* 0x000fe40000000f00 */
[----:B------:R-:W-:-:S07]  /*b170*/  MOV R234, R247 ;  /* 0x000000f700ea7202 */ /* 0x000fce0000000f00 */
[----:B------:R-:W-:Y:S05]  /*b180*/  WARPSYNC.COLLECTIVE R139, `(.L_x_4675) ;  /* 0x000000008b087348 */ /* 0x000fea0003c00000 */
[----:B------:R0:W1:Y:S02]  /*b190*/  SHFL.UP P6, R247, R246, R137, R136 ;  /* 0x04000089f6f77389 */ /* 0x00006400000c0088 */
[----:B01----:R-:W-:Y:S05]  /*b1a0*/  ENDCOLLECTIVE ;  /* 0x000000000000791b */ /* 0x003fea0003800000 */
.L_x_4675:
[----:B------:R-:W-:Y:S02]  /*b1b0*/  MOV R246, R236 ;  /* 0x000000ec00f67202 */ /* 0x000fe40000000f00 */
[----:B------:R-:W-:-:S07]  /*b1c0*/  MOV R235, R247 ;  /* 0x000000f700eb7202 */ /* 0x000fce0000000f00 */
[----:B------:R-:W-:Y:S05]  /*b1d0*/  WARPSYNC.COLLECTIVE R139, `(.L_x_4676) ;  /* 0x000000008b087348 */ /* 0x000fea0003c00000 */
[----:B------:R0:W1:Y:S02]  /*b1e0*/  SHFL.UP P6, R247, R246, R137, R136 ;  /* 0x04000089f6f77389 */ /* 0x00006400000c0088 */
[----:B01----:R-:W-:Y:S05]  /*b1f0*/  ENDCOLLECTIVE ;  /* 0x000000000000791b */ /* 0x003fea0003800000 */
.L_x_4676:
[----:B------:R-:W-:Y:S01]  /*b200*/  HFMA2 R137, -RZ, RZ, 0, 0 ;  /* 0x00000000ff897431 */ /* 0x000fe200000001ff */
[----:B------:R-:W-:-:S07]  /*b210*/  MOV R136, 0x1f ;  /* 0x0000001f00887802 */ /* 0x000fce0000000f00 */
[----:B------:R-:W-:Y:S05]  /*b220*/  WARPSYNC.COLLECTIVE R139, `(.L_x_4677) ;  /* 0x000000008b087348 */ /* 0x000fea0003c00000 */
[----:B------:R0:W1:Y:S02]  /*b230*/  SHFL.IDX P2, R226, R138, R137, R136 ;  /* 0x000000898ae27389 */ /* 0x0000640000040088 */
[----:B01----:R-:W-:Y:S05]  /*b240*/  ENDCOLLECTIVE ;  /* 0x000000000000791b */ /* 0x003fea0003800000 */
.L_x_4677:
[----:B------:R-:W-:Y:S02]  /*b250*/  MOV R236, R247 ;  /* 0x000000f700ec7202 */ /* 0x000fe40000000f00 */
[----:B------:R-:W-:Y:S02]  /*b260*/  MOV R138, R121 ;  /* 0x00000079008a7202 */ /* 0x000fe40000000f00 */
[----:B------:R-:W-:-:S07]  /*b270*/  MOV R120, R226 ;  /* 0x000000e200787202 */ /* 0x000fce0000000f00 */
[----:B------:R-:W-:Y:S05]  /*b280*/  WARPSYNC.COLLECTIVE R139, `(.L_x_4678) ;  /* 0x000000008b087348 */ /* 0x000fea0003c00000 */
[----:B------:R0:W1:Y:S02]  /*b290*/  SHFL.IDX P2, R226, R138, R137, R136 ;  /* 0x000000898ae27389 */ /* 0x0000640000040088 */
[----:B01----:R-:W-:Y:S05]  /*b2a0*/  ENDCOLLECTIVE ;  /* 0x000000000000791b */ /* 0x003fea0003800000 */
.L_x_4678:
[----:B------:R-:W-:Y:S02]  /*b2b0*/  MOV R138, R122 ;  /* 0x0000007a008a7202 */ /* 0x000fe40000000f00 */
[----:B------:R-:W-:-:S07]  /*b2c0*/  MOV R121, R226 ;  /* 0x000000e200797202 */ /* 0x000fce0000000f00 */
[----:B------:R-:W-:Y:S05]  /*b2d0*/  WARPSYNC.COLLECTIVE R139, `(.L_x_4679) ;  /* 0x000000008b087348 */ /* 0x000fea0003c00000 */
[----:B------:R0:W1:Y:S02]  /*b2e0*/  SHFL.IDX P2, R226, R138, R137, R136 ;  /* 0x000000898ae27389 */ /* 0x0000640000040088 */
[----:B01----:R-:W-:Y:S05]  /*b2f0*/  ENDCOLLECTIVE ;  /* 0x000000000000791b */ /* 0x003fea0003800000 */
.L_x_4679:
[----:B------:R-:W-:Y:S02]  /*b300*/  MOV R138, R123 ;  /* 0x0000007b008a7202 */ /* 0x000fe40000000f00 */
[----:B------:R-:W-:-:S07]  /*b310*/  MOV R122, R226 ;  /* 0x000000e2007a7202 */ /* 0x000fce0000000f00 */
[----:B------:R-:W-:Y:S05]  /*b320*/  WARPSYNC.COLLECTIVE R139, `(.L_x_4680) ;  /* 0x000000008b087348 */ /* 0x000fea0003c00000 */
[----:B------:R0:W1:Y:S02]  /*b330*/  SHFL.IDX P2, R226, R138, R137, R136 ;  /* 0x000000898ae27389 */ /* 0x0000640000040088 */
[----:B01----:R-:W-:Y:S05]  /*b340*/  ENDCOLLECTIVE ;  /* 0x000000000000791b */ /* 0x003fea0003800000 */
.L_x_4680:
[----:B------:R-:W-:Y:S01]  /*b350*/  MOV R123, R226 ;  /* 0x000000e2007b7202 */ /* 0x000fe20000000f00 */
[----:B------:R-:W-:Y:S06]  /*b360*/  BRA `(.L_x_4681) ;  /* 0xffffff8400987947 */ /* 0x000fec000383ffff */
.L_x_4545:
[----:B------:R-:W-:Y:S01]  /*b370*/  HFMA2 R251, -RZ, RZ, 0, 5.9604644775390625e-08 ;  /* 0x00000001fffb7431 */ /* 0x000fe200000001ff */
[----:B------:R-:W-:Y:S02]  /*b380*/  MOV R252, R245 ;  /* 0x000000f500fc7202 */ /* 0x000fe40000000f00 */
[----:B------:R-:W-:Y:S02]  /*b390*/  MOV R226, 0x1f ;  /* 0x0000001f00e27802 */ /* 0x000fe40000000f00 */
[----:B------:R-:W-:-:S07]  /*b3a0*/  MOV R139, 0xffffffff ;  /* 0xffffffff008b7802 */ /* 0x000fce0000000f00 */
[----:B------:R-:W-:Y:S05]  /*b3b0*/  WARPSYNC.COLLECTIVE R139, `(.L_x_4682) ;  /* 0x000000008b087348 */ /* 0x000fea0003c00000 */
[----:B------:R0:W1:Y:S02]  /*b3c0*/  SHFL.DOWN P2, R136, R252, R251, R226 ;  /* 0x080000fbfc887389 */ /* 0x00006400000400e2 */
[----:B01----:R-:W-:Y:S05]  /*b3d0*/  ENDCOLLECTIVE ;  /* 0x000000000000791b */ /* 0x003fea0003800000 */
.L_x_4682:
[----:B------:R-:W-:Y:S02]  /*b3e0*/  MOV R252, R246 ;  /* 0x000000f600fc7202 */ /* 0x000fe40000000f00 */
[----:B------:R-:W-:-:S07]  /*b3f0*/  MOV R137, R136 ;  /* 0x0000008800897202 */ /* 0x000fce0000000f00 */
[----:B------:R-:W-:Y:S05]  /*b400*/  WARPSYNC.COLLECTIVE R139, `(.L_x_4683) ;  /* 0x000000008b087348 */ /* 0x000fea0003c00000 */
[----:B------:R0:W1:Y:S02]  /*b410*/  SHFL.DOWN P2, R136, R252, R251, R226 ;  /* 0x080000fbfc887389 */ /* 0x00006400000400e2 */
[----:B01----:R-:W-:Y:S05]  /*b420*/  ENDCOLLECTIVE ;  /* 0x000000000000791b */ /* 0x003fea0003800000 */
.L_x_4683:
[----:B------:R-:W-:Y:S02]  /*b430*/  MOV R252, R247 ;  /* 0x000000f700fc7202 */ /* 0x000fe40000000f00 */
[----:B------:R-:W-:-:S07]  /*b440*/  MOV R138, R136 ;  /* 0x00000088008a7202 */ /* 0x000fce0000000f00 */
[----:B------:R-:W-:Y:S05]  /*b450*/  WARPSYNC.COLLECTIVE R139, `(.L_x_4684) ;  /* 0x000000008b087348 */ /* 0x000fea0003c00000 */
[----:B------:R0:W1:Y:S02]  /*b460*/  SHFL.DOWN P2, R136, R252, R251, R226 ;  /* 0x080000fbfc887389 */ /* 0x00006400000400e2 */
[----:B01----:R-:W-:Y:S05]  /*b470*/  ENDCOLLECTIVE ;  /* 0x000000000000791b */ /* 0x003fea0003800000 */
.L_x_4684:
[----:B------:R-:W-:Y:S02]  /*b480*/  MOV R252, R248 ;  /* 0x000000f800fc7202 */ /* 0x000fe40000000f00 */
[----:B------:R-:W-:-:S07]  /*b490*/  MOV R163, R136 ;  /* 0x0000008800a37202 */ /* 0x000fce0000000f00 */
[----:B------:R-:W-:Y:S05]  /*b4a0*/  WARPSYNC.COLLECTIVE R139, `(.L_x_4685) ;  /* 0x000000008b087348 */ /* 0x000fea0003c00000 */
[----:B------:R0:W1:Y:S02]  /*b4b0*/  SHFL.DOWN P2, R136, R252, R251, R226 ;  /* 0x080000fbfc887389 */ /* 0x00006400000400e2 */
[----:B01----:R-:W-:Y:S05]  /*b4c0*/  ENDCOLLECTIVE ;  /* 0x000000000000791b */ /* 0x003fea0003800000 */
.L_x_4685:
[----:B------:R-:W-:Y:S05]  /*b4d0*/  BRA `(.L_x_4686) ;  /* 0xffffff9800c87947 */ /* 0x000fea000383ffff */
.L_x_4548:
        /* <DEDUP_REMOVED lines=8> */
.L_x_4688:
[----:B------:R-:W-:Y:S05]  /*b560*/  BSYNC B0 ;  /* 0x0000000000007941 */ /* 0x000fea0003800000 */
.L_x_4687:
        /* <DEDUP_REMOVED lines=8> */
.L_x_4689:
[----:B------:R-:W-:Y:S02]  /*b5f0*/  MOV R252, R247 ;  /* 0x000000f700fc7202 */ /* 0x000fe40000000f00 */
[----:B------:R-:W-:-:S07]  /*b600*/  MOV R138, R136 ;  /* 0x00000088008a7202 */ /* 0x000fce0000000f00 */
[----:B------:R-:W-:Y:S05]  /*b610*/  WARPSYNC.COLLECTIVE R139, `(.L_x_4690) ;  /* 0x000000008b087348 */ /* 0x000fea0003c00000 */
[----:B------:R0:W1:Y:S02]  /*b620*/  SHFL.DOWN P2, R136, R252, R251, R226 ;  /* 0x080000fbfc887389 */ /* 0x00006400000400e2 */
[----:B01----:R-:W-:Y:S05]  /*b630*/  ENDCOLLECTIVE ;  /* 0x000000000000791b */ /* 0x003fea0003800000 */
.L_x_4690:
[----:B------:R-:W-:Y:S02]  /*b640*/  MOV R252, R248 ;  /* 0x000000f800fc7202 */ /* 0x000fe40000000f00 */
[----:B------:R-:W-:-:S07]  /*b650*/  MOV R163, R136 ;  /* 0x0000008800a37202 */ /* 0x000fce0000000f00 */
[----:B------:R-:W-:Y:S05]  /*b660*/  WARPSYNC.COLLECTIVE R139, `(.L_x_4691) ;  /* 0x000000008b087348 */ /* 0x000fea0003c00000 */
[----:B------:R0:W1:Y:S02]  /*b670*/  SHFL.DOWN P2, R136, R252, R251, R226 ;  /* 0x080000fbfc887389 */ /* 0x00006400000400e2 */
[----:B01----:R-:W-:Y:S05]  /*b680*/  ENDCOLLECTIVE ;  /* 0x000000000000791b */ /* 0x003fea0003800000 */
.L_x_4691:
[----:B------:R-:W-:Y:S01]  /*b690*/  MOV R139, R136 ;  /* 0x00000088008b7202 */ /* 0x000fe20000000f00 */
[----:B------:R-:W-:Y:S06]  /*b6a0*/  BRA `(.L_x_4692) ;  /* 0xffffff9800a87947 */ /* 0x000fec000383ffff */
.L_x_4551:
        /* <DEDUP_REMOVED lines=8> */
.L_x_4694:
[----:B------:R-:W-:Y:S05]  /*b730*/  BSYNC B0 ;  /* 0x0000000000007941 */ /* 0x000fea0003800000 */
.L_x_4693:
        /* <DEDUP_REMOVED lines=8> */
.L_x_4695:
[----:B------:R-:W-:Y:S02]  /*b7c0*/  MOV R252, R247 ;  /* 0x000000f700fc7202 */ /* 0x000fe40000000f00 */
[----:B------:R-:W-:-:S07]  /*b7d0*/  MOV R138, R136 ;  /* 0x00000088008a7202 */ /* 0x000fce0000000f00 */
[----:B------:R-:W-:Y:S05]  /*b7e0*/  WARPSYNC.COLLECTIVE R139, `(.L_x_4696) ;  /* 0x000000008b087348 */ /* 0x000fea0003c00000 */
[----:B------:R0:W1:Y:S02]  /*b7f0*/  SHFL.DOWN P2, R136, R252, R251, R226 ;  /* 0x080000fbfc887389 */ /* 0x00006400000400e2 */
[----:B01----:R-:W-:Y:S05]  /*b800*/  ENDCOLLECTIVE ;  /* 0x000000000000791b */ /* 0x003fea0003800000 */
.L_x_4696:
[----:B------:R-:W-:Y:S02]  /*b810*/  MOV R252, R248 ;  /* 0x000000f800fc7202 */ /* 0x000fe40000000f00 */
[----:B------:R-:W-:-:S07]  /*b820*/  MOV R163, R136 ;  /* 0x0000008800a37202 */ /* 0x000fce0000000f00 */
[----:B------:R-:W-:Y:S05]  /*b830*/  WARPSYNC.COLLECTIVE R139, `(.L_x_4697) ;  /* 0x000000008b087348 */ /* 0x000fea0003c00000 */
[----:B------:R0:W1:Y:S02]  /*b840*/  SHFL.DOWN P2, R136, R252, R251, R226 ;  /* 0x080000fbfc887389 */ /* 0x00006400000400e2 */
[----:B01----:R-:W-:Y:S05]  /*b850*/  ENDCOLLECTIVE ;  /* 0x000000000000791b */ /* 0x003fea0003800000 */
.L_x_4697:
[----:B------:R-:W-:Y:S01]  /*b860*/  MOV R139, R136 ;  /* 0x00000088008b7202 */ /* 0x000fe20000000f00 */
[----:B------:R-:W-:Y:S06]  /*b870*/  BRA `(.L_x_4698) ;  /* 0xffffff9800887947 */ /* 0x000fec000383ffff */
.L_x_4554:
        /* <DEDUP_REMOVED lines=8> */
.L_x_4700:
[----:B------:R-:W-:Y:S05]  /*b900*/  BSYNC B0 ;  /* 0x0000000000007941 */ /* 0x000fea0003800000 */
.L_x_4699:
        /* <DEDUP_REMOVED lines=8> */
.L_x_4701:
[----:B------:R-:W-:Y:S02]  /*b990*/  MOV R252, R247 ;  /* 0x000000f700fc7202 */ /* 0x000fe40000000f00 */
[----:B------:R-:W-:-:S07]  /*b9a0*/  MOV R138, R136 ;  /* 0x00000088008a7202 */ /* 0x000fce0000000f00 */
[----:B------:R-:W-:Y:S05]  /*b9b0*/  WARPSYNC.COLLECTIVE R139, `(.L_x_4702) ;  /* 0x000000008b087348 */ /* 0x000fea0003c00000 */
[----:B------:R0:W1:Y:S02]  /*b9c0*/  SHFL.DOWN P2, R136, R252, R251, R226 ;  /* 0x080000fbfc887389 */ /* 0x00006400000400e2 */
[----:B01----:R-:W-:Y:S05]  /*b9d0*/  ENDCOLLECTIVE ;  /* 0x000000000000791b */ /* 0x003fea0003800000 */
.L_x_4702:
[----:B------:R-:W-:Y:S02]  /*b9e0*/  MOV R252, R248 ;  /* 0x000000f800fc7202 */ /* 0x000fe40000000f00 */
[----:B------:R-:W-:-:S07]  /*b9f0*/  MOV R163, R136 ;  /* 0x0000008800a37202 */ /* 0x000fce0000000f00 */
[----:B------:R-:W-:Y:S05]  /*ba00*/  WARPSYNC.COLLECTIVE R139, `(.L_x_4703) ;  /* 0x000000008b087348 */ /* 0x000fea0003c00000 */
[----:B------:R0:W1:Y:S02]  /*ba10*/  SHFL.DOWN P2, R136, R252, R251, R226 ;  /* 0x080000fbfc887389 */ /* 0x00006400000400e2 */
[----:B01----:R-:W-:Y:S05]  /*ba20*/  ENDCOLLECTIVE ;  /* 0x000000000000791b */ /* 0x003fea0003800000 */
.L_x_4703:
[----:B------:R-:W-:Y:S01]  /*ba30*/  MOV R139, R136 ;  /* 0x00000088008b7202 */ /* 0x000fe20000000f00 */
[----:B------:R-:W-:Y:S06]  /*ba40*/  BRA `(.L_x_4704) ;  /* 0xffffff9800687947 */ /* 0x000fec000383ffff */
.L_x_4557:
        /* <DEDUP_REMOVED lines=8> */
.L_x_4706:
[----:B------:R-:W-:Y:S05]  /*bad0*/  BSYNC B0 ;  /* 0x0000000000007941 */ /* 0x000fea0003800000 */
.L_x_4705:
        /* <DEDUP_REMOVED lines=8> */
.L_x_4707:
[----:B------:R-:W-:Y:S02]  /*bb60*/  MOV R252, R247 ;  /* 0x000000f700fc7202 */ /* 0x000fe40000000f00 */
[----:B------:R-:W-:-:S07]  /*bb70*/  MOV R138, R136 ;  /* 0x00000088008a7202 */ /* 0x000fce0000000f00 */
[----:B------:R-:W-:Y:S05]  /*bb80*/  WARPSYNC.COLLECTIVE R139, `(.L_x_4708) ;  /* 0x000000008b087348 */ /* 0x000fea0003c00000 */
[----:B------:R0:W1:Y:S02]  /*bb90*/  SHFL.DOWN P2, R136, R252, R251, R226 ;  /* 0x080000fbfc887389 */ /* 0x00006400000400e2 */
[----:B01----:R-:W-:Y:S05]  /*bba0*/  ENDCOLLECTIVE ;  /* 0x000000000000791b */ /* 0x003fea0003800000 */
.L_x_4708:
[----:B------:R-:W-:Y:S02]  /*bbb0*/  MOV R252, R248 ;  /* 0x000000f800fc7202 */ /* 0x000fe40000000f00 */
[----:B------:R-:W-:-:S07]  /*bbc0*/  MOV R163, R136 ;  /* 0x0000008800a37202 */ /* 0x000fce0000000f00 */
[----:B------:R-:W-:Y:S05]  /*bbd0*/  WARPSYNC.COLLECTIVE R139, `(.L_x_4709) ;  /* 0x000000008b087348 */ /* 0x000fea0003c00000 */
[----:B------:R0:W1:Y:S02]  /*bbe0*/  SHFL.DOWN P2, R136, R252, R251, R226 ;  /* 0x080000fbfc887389 */ /* 0x00006400000400e2 */
[----:B01----:R-:W-:Y:S05]  /*bbf0*/  ENDCOLLECTIVE ;  /* 0x000000000000791b */ /* 0x003fea0003800000 */
.L_x_4709:
[----:B------:R-:W-:Y:S01]  /*bc00*/  MOV R139, R136 ;  /* 0x00000088008b7202 */ /* 0x000fe20000000f00 */
[----:B------:R-:W-:Y:S06]  /*bc10*/  BRA `(.L_x_4710) ;  /* 0xffffff9800487947 */ /* 0x000fec000383ffff */
.L_x_4560:
        /* <DEDUP_REMOVED lines=8> */
.L_x_4712:
[----:B------:R-:W-:Y:S05]  /*bca0*/  BSYNC B0 ;  /* 0x0000000000007941 */ /* 0x000fea0003800000 */
.L_x_4711:
        /* <DEDUP_REMOVED lines=10> */
.L_x_4713:
[----:B------:R-:W-:Y:S02]  /*bd50*/  MOV R138, R247 ;  /* 0x000000f7008a7202 */ /* 0x000fe40000000f00 */
[----:B------:R-:W-:-:S07]  /*bd60*/  MOV R234, R226 ;  /* 0x000000e200ea7202 */ /* 0x000fce0000000f00 */
[----:B------:R-:W-:Y:S05]  /*bd70*/  WARPSYNC.COLLECTIVE R139, `(.L_x_4714) ;  /* 0x000000008b087348 */ /* 0x000fea0003c00000 */
[----:B------:R0:W1:Y:S02]  /*bd80*/  SHFL.IDX P2, R226, R138, R137, R136 ;  /* 0x000000898ae27389 */ /* 0x0000640000040088 */
[----:B01----:R-:W-:Y:S05]  /*bd90*/  ENDCOLLECTIVE ;  /* 0x000000000000791b */ /* 0x003fea0003800000 */
.L_x_4714:
        /* <DEDUP_REMOVED lines=16> */
.L_x_4715:
[----:B------:R-:W-:Y:S01]  /*bea0*/  MOV R138, R132 ;  /* 0x00000084008a7202 */ /* 0x000fe20000000f00 */
[----:B------:R-:W-:Y:S01]  /*beb0*/  FADD.FTZ R236, R226, R236 ;  /* 0x000000ece2ec7221 */ /* 0x000fe20000010000 */
[----:B------:R-:W-:-:S07]  /*bec0*/  MOV R226, 0x1f ;  /* 0x0000001f00e27802 */ /* 0x000fce0000000f00 */
[----:B------:R-:W-:Y:S05]  /*bed0*/  WARPSYNC.COLLECTIVE R139, `(.L_x_4716) ;  /* 0x000000008b087348 */ /* 0x000fea0003c00000 */
[----:B------:R0:W1:Y:S02]  /*bee0*/  SHFL.DOWN P2, R136, R252, R251, R226 ;  /* 0x080000fbfc887389 */ /* 0x00006400000400e2 */
[----:B01----:R-:W-:Y:S05]  /*bef0*/  ENDCOLLECTIVE ;  /* 0x000000000000791b */ /* 0x003fea0003800000 */
.L_x_4716:
[----:B------:R-:W-:Y:S02]  /*bf00*/  MOV R252, R246 ;  /* 0x000000f600fc7202 */ /* 0x000fe40000000f00 */
[----:B------:R-:W-:-:S07]  /*bf10*/  MOV R245, R136 ;  /* 0x0000008800f57202 */ /* 0x000fce0000000f00 */
[----:B------:R-:W-:Y:S05]  /*bf20*/  WARPSYNC.COLLECTIVE R139, `(.L_x_4717) ;  /* 0x000000008b087348 */ /* 0x000fea0003c00000 */
[----:B------:R0:W1:Y:S02]  /*bf30*/  SHFL.DOWN P2, R136, R252, R251, R226 ;  /* 0x080000fbfc887389 */ /* 0x00006400000400e2 */
[----:B01----:R-:W-:Y:S05]  /*bf40*/  ENDCOLLECTIVE ;  /* 0x000000000000791b */ /* 0x003fea0003800000 */
.L_x_4717:
[----:B------:R-:W-:Y:S02]  /*bf50*/  MOV R252, R247 ;  /* 0x000000f700fc7202 */ /* 0x000fe40000000f00 */
[----:B------:R-:W-:-:S07]  /*bf60*/  MOV R246, R136 ;  /* 0x0000008800f67202 */ /* 0x000fce0000000f00 */
[----:B------:R-:W-:Y:S05]  /*bf70*/  WARPSYNC.COLLECTIVE R139, `(.L_x_4718) ;  /* 0x000000008b087348 */ /* 0x000fea0003c00000 */
[----:B------:R0:W1:Y:S02]  /*bf80*/  SHFL.DOWN P2, R136, R252, R251, R226 ;  /* 0x080000fbfc887389 */ /* 0x00006400000400e2 */
[----:B01----:R-:W-:Y:S05]  /*bf90*/  ENDCOLLECTIVE ;  /* 0x000000000000791b */ /* 0x003fea0003800000 */
.L_x_4718:
[----:B------:R-:W-:Y:S02]  /*bfa0*/  MOV R252, R248 ;  /* 0x000000f800fc7202 */ /* 0x000fe40000000f00 */
[----:B------:R-:W-:-:S07]  /*bfb0*/  MOV R247, R136 ;  /* 0x0000008800f77202 */ /* 0x000fce0000000f00 */
[----:B------:R-:W-:Y:S05]  /*bfc0*/  WARPSYNC.COLLECTIVE R139, `(.L_x_4719) ;  /* 0x000000008b087348 */ /* 0x000fea0003c00000 */
[----:B------:R0:W1:Y:S02]  /*bfd0*/  SHFL.DOWN P2, R136, R252, R251, R226 ;  /* 0x080000fbfc887389 */ /* 0x00006400000400e2 */
[----:B01----:R-:W-:Y:S05]  /*bfe0*/  ENDCOLLECTIVE ;  /* 0x000000000000791b */ /* 0x003fea0003800000 */
.L_x_4719:
[----:B------:R-:W-:Y:S01]  /*bff0*/  MOV R248, R136 ;  /* 0x0000008800f87202 */ /* 0x000fe20000000f00 */
[----:B------:R-:W-:-:S07]  /*c000*/  HFMA2 R136, -RZ, RZ, 0, 1.847743988037109375e-06 ;  /* 0x0000001fff887431 */ /* 0x000fce00000001ff */
[----:B------:R-:W-:Y:S05]  /*c010*/  WARPSYNC.COLLECTIVE R139, `(.L_x_4720) ;  /* 0x000000008b087348 */ /* 0x000fea0003c00000 */
[----:B------:R0:W1:Y:S02]  /*c020*/  SHFL.IDX P2, R226, R138, R137, R136 ;  /* 0x000000898ae27389 */ /* 0x0000640000040088 */
[----:B01----:R-:W-:Y:S05]  /*c030*/  ENDCOLLECTIVE ;  /* 0x000000000000791b */ /* 0x003fea0003800000 */
.L_x_4720:
[----:B------:R-:W-:Y:S02]  /*c040*/  MOV R138, R133 ;  /* 0x00000085008a7202 */ /* 0x000fe40000000f00 */
[----:B------:R-:W-:-:S07]  /*c050*/  MOV R132, R226 ;  /* 0x000000e200847202 */ /* 0x000fce0000000f00 */
[----:B------:R-:W-:Y:S05]  /*c060*/  WARPSYNC.COLLECTIVE R139, `(.L_x_4721) ;  /* 0x000000008b087348 */ /* 0x000fea0003c00000 */
[----:B------:R0:W1:Y:S02]  /*c070*/  SHFL.IDX P2, R226, R138, R137, R136 ;  /* 0x000000898ae27389 */ /* 0x0000640000040088 */
[----:B01----:R-:W-:Y:S05]  /*c080*/  ENDCOLLECTIVE ;  /* 0x000000000000791b */ /* 0x003fea0003800000 */
.L_x_4721:
[----:B------:R-:W-:Y:S02]  /*c090*/  MOV R138, R134 ;  /* 0x00000086008a7202 */ /* 0x000fe40000000f00 */
[----:B------:R-:W-:-:S07]  /*c0a0*/  MOV R133, R226 ;  /* 0x000000e200857202 */ /* 0x000fce0000000f00 */
[----:B------:R-:W-:Y:S05]  /*c0b0*/  WARPSYNC.COLLECTIVE R139, `(.L_x_4722) ;  /* 0x000000008b087348 */ /* 0x000fea0003c00000 */
[----:B------:R0:W1:Y:S02]  /*c0c0*/  SHFL.IDX P2, R226, R138, R137, R136 ;  /* 0x000000898ae27389 */ /* 0x0000640000040088 */
[----:B01----:R-:W-:Y:S05]  /*c0d0*/  ENDCOLLECTIVE ;  /* 0x000000000000791b */ /* 0x003fea0003800000 */
.L_x_4722:
[----:B------:R-:W-:Y:S02]  /*c0e0*/  MOV R138, R135 ;  /* 0x00000087008a7202 */ /* 0x000fe40000000f00 */
[----:B------:R-:W-:-:S07]  /*c0f0*/  MOV R134, R226 ;  /* 0x000000e200867202 */ /* 0x000fce0000000f00 */
[----:B------:R-:W-:Y:S05]  /*c100*/  WARPSYNC.COLLECTIVE R139, `(.L_x_4723) ;  /* 0x000000008b087348 */ /* 0x000fea0003c00000 */
[----:B------:R0:W1:Y:S02]  /*c110*/  SHFL.IDX P2, R226, R138, R137, R136 ;  /* 0x000000898ae27389 */ /* 0x0000640000040088 */
[----:B01----:R-:W-:Y:S05]  /*c120*/  ENDCOLLECTIVE ;  /* 0x000000000000791b */ /* 0x003fea0003800000 */
.L_x_4723:
[----:B------:R-:W-:Y:S01]  /*c130*/  MOV R135, R226 ;  /* 0x000000e200877202 */ /* 0x000fe20000000f00 */
[----:B------:R-:W-:Y:S06]  /*c140*/  BRA `(.L_x_4724) ;  /* 0xffffff9400987947 */ /* 0x000fec000383ffff */
.L_x_4725:
        /* <DEDUP_REMOVED lines=11> */
.L_x_18680:


//--------------------- .text._Z25selective_scan_bwd_kernelI32Selective_Scan_bwd_kernel_traitsILi128ELi16ELb1ELb1ELb0ELb0ELb1EfN3c107complexIfEEEEv12SSMParamsBwd --------------------------
	.section	.text._Z25selective_scan_bwd_kernelI32Selective_Scan_bwd_kernel_traitsILi128ELi16ELb1ELb1ELb0ELb0ELb1EfN3c107complexIfEEEEv12SSMParamsBwd,"ax",@progbits
	.align	128
        .global         _Z25selective_scan_bwd_kernelI32Selective_Scan_bwd_kernel_traitsILi128ELi16ELb1ELb1ELb0ELb0ELb1EfN3c107complexIfEEEEv12SSMParamsBwd
        .type           _Z25selective_scan_bwd_kernelI32Selective_Scan_bwd_kernel_traitsILi128ELi16ELb1ELb1ELb0ELb0ELb1EfN3c107complexIfEEEEv12SSMParamsBwd,@function
        .size           _Z25selective_scan_bwd_kernelI32Selective_Scan_bwd_kernel_traitsILi128ELi16ELb1ELb1ELb0ELb0ELb1EfN3c107complexIfEEEEv12SSMParamsBwd,(.L_x_18681 - _Z25selective_scan_bwd_kernelI32Selective_Scan_bwd_kernel_traitsILi128ELi16ELb1ELb1ELb0ELb0ELb1EfN3c107complexIfEEEEv12SSMParamsBwd)
        .other          _Z25selective_scan_bwd_kernelI32Selective_Scan_bwd_kernel_traitsILi128ELi16ELb1ELb1ELb0ELb0ELb1EfN3c107complexIfEEEEv12SSMParamsBwd,@"STO_CUDA_ENTRY STV_DEFAULT"
_Z25selective_scan_bwd_kernelI32Selective_Scan_bwd_kernel_traitsILi128ELi16ELb1ELb1ELb0ELb0ELb1EfN3c107complexIfEEEEv12SSMParamsBwd:
.text._Z25selective_scan_bwd_kernelI32Selective_Scan_bwd_kernel_traitsILi128ELi16ELb1ELb1ELb0ELb0ELb1EfN3c107complexIfEEEEv12SSMParamsBwd:
        /* <DEDUP_REMOVED lines=28> */
[----:B------:R-:W5:Y:S03]  /*01c0*/  LDCU.64 UR22, c[0x0][0x4b8] ;  /* 0x00009700ff1677ac */ /* 0x000f660008000a00 */
[----:B------:R-:W2:Y:S01]  /*01d0*/  @P1 LDG.E R4, desc[UR28][R4.64] ;  /* 0x0000001c04041981 */ /* 0x000ea2000c1e1900 */
        /* <DEDUP_REMOVED lines=14> */
[----:B------:R-:W-:Y:S01]  /*02c0*/  UIMAD.WIDE.U32 UR8, UR10, UR18, UR8 ;  /* 0x000000120a0872a5 */ /* 0x000fe2000f8e0008 */
[----:B-----5:R-:W3:Y:S01]  /*02d0*/  MUFU.RCP R0, R0 ;  /* 0x0000000000007308 */ /* 0x020ee20000001000 */
[----:B------:R-:W-:Y:S01]  /*02e0*/  UIMAD UR11, UR10, UR15, UR5 ;  /* 0x0000000f0a0b72a4 */ /* 0x000fe2000f8e0205 */
[----:B------:R-:W0:Y:S01]  /*02f0*/  LDCU.128 UR12, c[0x0][0x460] ;  /* 0x00008c00ff0c77ac */ /* 0x000e220008000c00 */
[----:B-1----:R-:W-:-:S02]  /*0300*/  ULEA UR17, UR26, 0xfffff800, 0xb ;  /* 0xfffff8001a117891 */ /* 0x002fc4000f8e58ff */
[----:B------:R-:W-:Y:S02]  /*0310*/  UIMAD UR7, UR10, UR19, UR9 ;  /* 0x000000130a0772a4 */ /* 0x000fe4000f8e0209 */
[----:B------:R-:W-:Y:S02]  /*0320*/  UIADD3 UR9, UP0, UPT, UR17, UR4, URZ ;  /* 0x0000000411097290 */ /* 0x000fe4000ff1e0ff */
[----:B------:R-:W-:Y:S01]  /*0330*/  USHF.R.S32.HI UR20, URZ, 0x1f, UR17 ;  /* 0x0000001fff147899 */ /* 0x000fe20008011411 */
[----:B------:R-:W-:Y:S01]  /*0340*/  UMOV UR4, URZ ;  /* 0x000000ff00047c82 */ /* 0x000fe20008000000 */
[----:B------:R-:W-:Y:S01]  /*0350*/  UIADD3 UR21, UP2, UPT, UR17, UR8, URZ ;  /* 0x0000000811157290 */ /* 0x000fe2000ff5e0ff */
[----:B---3--:R-:W-:Y:S01]  /*0360*/  IADD3 R2, PT, PT, R0, 0xffffffe, RZ ;  /* 0x0ffffffe00027810 */ /* 0x008fe20007ffe0ff */
[----:B------:R-:W-:Y:S01]  /*0370*/  UIADD3.X UR11, UPT, UPT, UR20, UR11, URZ, UP0, !UPT ;  /* 0x0000000b140b7290 */ /* 0x000fe200087fe4ff */
[----:B------:R-:W-:Y:S01]  /*0380*/  MOV R0, UR10 ;  /* 0x0000000a00007c02 */ /* 0x000fe20008000f00 */
[----:B------:R-:W-:-:S02]  /*0390*/  UIADD3.X UR7, UPT, UPT, UR20, UR7, URZ, UP2, !UPT ;  /* 0x0000000714077290 */ /* 0x000fc400097fe4ff */
[----:B0-----:R-:W-:Y:S01]  /*03a0*/  ULEA UR8, UP1, UR9, UR12, 0x2 ;  /* 0x0000000c09087291 */ /* 0x001fe2000f8210ff */
[----:B------:R-:W0:Y:S01]  /*03b0*/  F2I.FTZ.U32.TRUNC.NTZ R2, R2 ;  /* 0x0000000200027305 */ /* 0x000e22000021f000 */
[----:B------:R-:W-:Y:S01]  /*03c0*/  IABS R0, R0 ;  /* 0x0000000000007213 */ /* 0x000fe20000000000 */
[----:B------:R-:W1:Y:S03]  /*03d0*/  LDCU.64 UR18, c[0x0][0x3b0] ;  /* 0x00007600ff1277ac */ /* 0x000e660008000a00 */
[----:B------:R-:W-:Y:S01]  /*03e0*/  R2UR UR27, R0 ;  /* 0x00000000001b72ca */ /* 0x000fe200000e0000 */
[----:B------:R-:W-:Y:S02]  /*03f0*/  ULEA.HI.X UR9, UR9, UR13, UR11, 0x2, UP1 ;  /* 0x0000000d09097291 */ /* 0x000fe400088f140b */
[----:B------:R-:W-:Y:S02]  /*0400*/  UISETP.NE.AND UP1, UPT, UR30, URZ, UPT ;  /* 0x000000ff1e00728c */ /* 0x000fe4000bf25270 */
[----:B------:R-:W-:Y:S01]  /*0410*/  UIMAD UR23, UR23, UR6, URZ ;  /* 0x00000006171772a4 */ /* 0x000fe2000f8e02ff */
[----:B0-----:R-:W-:Y:S01]  /*0420*/  R2UR UR5, R2 ;  /* 0x00000000020572ca */ /* 0x001fe200000e0000 */
[----:B-1----:R-:W-:-:S04]  /*0430*/  UIMAD.WIDE.U32 UR12, UR6, UR18, URZ ;  /* 0x00000012060c72a5 */ /* 0x002fc8000f8e00ff */
[----:B------:R-:W-:-:S08]  /*0440*/  UIMAD UR13, UR6, UR19, UR13 ;  /* 0x00000013060d72a4 */ /* 0x000fd0000f8e020d */
[----:B------:R-:W-:-:S04]  /*0450*/  UIADD3 UR16, UPT, UPT, URZ, -UR5, URZ ;  /* 0x80000005ff107290 */ /* 0x000fc8000fffe0ff */
[----:B------:R-:W-:-:S04]  /*0460*/  UIMAD UR16, UR16, UR31, URZ ;  /* 0x0000001f101072a4 */ /* 0x000fc8000f8e02ff */
[----:B------:R-:W-:Y:S02]  /*0470*/  UIMAD.WIDE.U32 UR4, UR5, UR16, UR4 ;  /* 0x00000010050472a5 */ /* 0x000fe4000f8e0004 */
[----:B------:R-:W-:Y:S02]  /*0480*/  ULEA UR16, UP3, UR21, UR14, 0x2 ;  /* 0x0000000e15107291 */ /* 0x000fe4000f8610ff */
[----:B------:R-:W-:Y:S02]  /*0490*/  UIMAD.WIDE.U32 UR4, UR5, UR27, URZ ;  /* 0x0000001b050472a5 */ /* 0x000fe4000f8e00ff */
[----:B------:R-:W-:Y:S01]  /*04a0*/  ULEA.HI.X UR21, UR21, UR15, UR7, 0x2, UP3 ;  /* 0x0000000f15157291 */ /* 0x000fe200098f1407 */
[----:B------:R-:W0:Y:S04]  /*04b0*/  LDCU.64 UR14, c[0x0][0x3c8] ;  /* 0x00007900ff0e77ac */ /* 0x000e280008000a00 */
[----:B------:R-:W-:Y:S01]  /*04c0*/  UMOV UR7, UR5 ;  /* 0x0000000500077c82 */ /* 0x000fe20008000000 */
[----:B--2---:R-:W-:-:S02]  /*04d0*/  UIMAD.WIDE.U32 UR4, UR6, UR24, URZ ;  /* 0x00000018060472a5 */ /* 0x004fc4000f8e00ff */
[----:B------:R-:W-:Y:S02]  /*04e0*/  UIADD3 UR11, UPT, UPT, -UR7, URZ, URZ ;  /* 0x000000ff070b7290 */ /* 0x000fe4000fffe1ff */
[----:B------:R-:W-:Y:S02]  /*04f0*/  UIMAD UR5, UR6, UR25, UR5 ;  /* 0x00000019060572a4 */ /* 0x000fe4000f8e0205 */
[----:B------:R-:W-:Y:S02]  /*0500*/  UIMAD UR11, UR31, UR11, UR27 ;  /* 0x0000000b1f0b72a4 */ /* 0x000fe4000f8e021b */
[----:B------:R-:W-:Y:S02]  /*0510*/  UIMAD.WIDE.U32 UR4, UR10, UR32, UR4 ;  /* 0x000000200a0472a5 */ /* 0x000fe4000f8e0004 */
[----:B------:R-:W-:Y:S02]  /*0520*/  UISETP.GT.U32.AND UP2, UPT, UR31, UR11, UPT ;  /* 0x0000000b1f00728c */ /* 0x000fe4000bf44070 */
[----:B------:R-:W-:Y:S01]  /*0530*/  UIMAD UR19, UR10, UR33, UR5 ;  /* 0x000000210a1372a4 */ /* 0x000fe2000f8e0205 */
[----:B------:R-:W1:Y:S01]  /*0540*/  LDCU.64 UR32, c[0x0][0x528] ;  /* 0x0000a500ff2077ac */ /* 0x000e620008000a00 */
[----:B------:R-:W-:-:S02]  /*0550*/  ULOP3.LUT UR5, UR10, UR30, URZ, 0x3c, !UPT ;  /* 0x0000001e0a057292 */ /* 0x000fc4000f8e3cff */
[----:B------:R-:W-:-:S05]  /*0560*/  UIADD3 UR4, UP3, UPT, UR17, UR4, URZ ;  /* 0x0000000411047290 */ /* 0x000fca000ff7e0ff */
[----:B------:R-:W-:Y:S02]  /*0570*/  @!UP2 UIADD3 UR11, UPT, UPT, UR11, -UR31, URZ ;  /* 0x8000001f0b0ba290 */ /* 0x000fe4000fffe0ff */
[----:B------:R-:W-:Y:S02]  /*0580*/  @!UP2 UIADD3 UR7, UPT, UPT, UR7, 0x1, URZ ;  /* 0x000000010707a890 */ /* 0x000fe4000fffe0ff */
[----:B------:R-:W-:Y:S02]  /*0590*/  UISETP.GE.U32.AND UP0, UPT, UR11, UR31, UPT ;  /* 0x0000001f0b00728c */ /* 0x000fe4000bf06070 */
[----:B------:R-:W-:Y:S01]  /*05a0*/  UISETP.GE.AND UP2, UPT, UR5, URZ, UPT ;  /* 0x000000ff0500728c */ /* 0x000fe2000bf46270 */
[----:B------:R-:W2:Y:S01]  /*05b0*/  LDCU.64 UR24, c[0x0][0x4c0] ;  /* 0x00009800ff1877ac */ /* 0x000ea20008000a00 */
[----:B------:R-:W-:-:S07]  /*05c0*/  UIADD3.X UR19, UPT, UPT, UR20, UR19, URZ, UP3, !UPT ;  /* 0x0000001314137290 */ /* 0x000fce0009ffe4ff */
[----:B------:R-:W-:Y:S02]  /*05d0*/  @UP0 UIADD3 UR7, UPT, UPT, UR7, 0x1, URZ ;  /* 0x0000000107070890 */ /* 0x000fe4000fffe0ff */
[----:B------:R-:W-:Y:S02]  /*05e0*/  UISETP.NE.U32.AND UP0, UPT, UR34, URZ, UPT ;  /* 0x000000ff2200728c */ /* 0x000fe4000bf05070 */
[----:B------:R-:W-:Y:S02]  /*05f0*/  @!UP2 UIADD3 UR7, UPT, UPT, -UR7, URZ, URZ ;  /* 0x000000ff0707a290 */ /* 0x000fe4000fffe1ff */
[----:B-1----:R-:W-:Y:S02]  /*0600*/  ULEA UR20, UP2, UR4, UR32, 0x2 ;  /* 0x0000002004147291 */ /* 0x002fe4000f8410ff */
[----:B------:R-:W-:Y:S02]  /*0610*/  @!UP1 ULOP3.LUT UR7, URZ, UR30, URZ, 0x33, !UPT ;  /* 0x0000001eff079292 */ /* 0x000fe4000f8e33ff */
[----:B------:R-:W-:-:S02]  /*0620*/  UISETP.NE.AND.EX UP0, UPT, UR35, URZ, UPT, UP0 ;  /* 0x000000ff2300728c */ /* 0x000fc4000bf05300 */
[----:B------:R-:W-:Y:S02]  /*0630*/  ULEA.HI.X UR19, UR4, UR33, UR19, 0x2, UP2 ;  /* 0x0000002104137291 */ /* 0x000fe400090f1413 */
[----:B------:R-:W-:Y:S02]  /*0640*/  USHF.R.S32.HI UR4, URZ, 0x1f, UR7 ;  /* 0x0000001fff047899 */ /* 0x000fe40008011407 */
[----:B0-----:R-:W-:Y:S02]  /*0650*/  UIMAD.WIDE.U32 UR12, UR7, UR14, UR12 ;  /* 0x0000000e070c72a5 */ /* 0x001fe4000f8e000c */
[----:B------:R-:W-:Y:S02]  /*0660*/  UIMAD UR5, UR4, UR14, URZ ;  /* 0x0000000e040572a4 */ /* 0x000fe4000f8e02ff */
[----:B--2---:R-:W-:Y:S02]  /*0670*/  UIMAD UR14, UR4, UR24, URZ ;  /* 0x00000018040e72a4 */ /* 0x004fe4000f8e02ff */
[----:B------:R-:W-:Y:S01]  /*0680*/  UIMAD UR11, UR7, UR15, UR5 ;  /* 0x0000000f070b72a4 */ /* 0x000fe2000f8e0205 */
[----:B------:R-:W0:Y:S01]  /*0690*/  @UP0 LDCU UR15, c[0x0][0x384] ;  /* 0x00007080ff0f07ac */ /* 0x000e220008000800 */
[----:B------:R-:W-:-:S02]  /*06a0*/  UIMAD.WIDE.U32 UR4, UR7, UR24, URZ ;  /* 0x00000018070472a5 */ /* 0x000fc4000f8e00ff */
[----:B------:R-:W-:Y:S01]  /*06b0*/  UIMAD UR14, UR7, UR25, UR14 ;  /* 0x00000019070e72a4 */ /* 0x000fe2000f8e020e */
[----:B------:R-:W1:Y:S01]  /*06c0*/  LDCU.64 UR24, c[0x0][0x538] ;  /* 0x0000a700ff1877ac */ /* 0x000e620008000a00 */
[----:B------:R-:W2:Y:S01]  /*06d0*/  @UP0 LDCU UR27, c[0x0][0x38c] ;  /* 0x00007180ff1b07ac */ /* 0x000ea20008000800 */
[----:B------:R-:W3:Y:S01]  /*06e0*/  LDCU.64 UR30, c[0x0][0x448] ;  /* 0x00008900ff1e77ac */ /* 0x000ee20008000a00 */
[----:B------:R-:W-:Y:S01]  /*06f0*/  ULEA UR7, UR26, 0xfffff000, 0xc ;  /* 0xfffff0001a077891 */ /* 0x000fe2000f8e60ff */
[----:B------:R-:W4:Y:S03]  /*0700*/  @UP0 LDCU.64 UR32, c[0x0][0x480] ;  /* 0x00009000ff2007ac */ /* 0x000f260008000a00 */
[----:B------:R-:W-:Y:S02]  /*0710*/  UIADD3 UR17, UP1, UPT, UR7, UR12, URZ ;  /* 0x0000000c07117290 */ /* 0x000fe4000ff3e0ff */
[----:B------:R-:W-:-:S02]  /*0720*/  UIADD3 UR11, UPT, UPT, UR13, UR11, URZ ;  /* 0x0000000b0d0b7290 */ /* 0x000fc4000fffe0ff */
[----:B------:R-:W-:Y:S02]  /*0730*/  UIADD3 UR5, UPT, UPT, UR5, UR14, URZ ;  /* 0x0000000e05057290 */ /* 0x000fe4000fffe0ff */
[----:B------:R-:W-:Y:S02]  /*0740*/  ULEA.HI.X.SX32 UR7, UR7, UR11, 0x1, UP1 ;  /* 0x0000000b07077291 */ /* 0x000fe400088f0eff */
[----:B0-----:R-:W-:Y:S02]  /*0750*/  @UP0 UIMAD UR11, UR6, UR15, UR10 ;  /* 0x0000000f060b02a4 */ /* 0x001fe4000f8e020a */
[----:B------:R-:W-:Y:S02]  /*0760*/  UIMAD.WIDE.U32 UR12, UR6, UR22, UR4 ;  /* 0x00000016060c72a5 */ /* 0x000fe4000f8e0004 */
[----:B------:R-:W-:Y:S02]  /*0770*/  @UP0 UIMAD UR4, UR11, UR26, URZ ;  /* 0x0000001a0b0402a4 */ /* 0x000fe4000f8e02ff */
[----:B------:R-:W-:-:S02]  /*0780*/  UIADD3 UR5, UPT, UPT, UR13, UR23, URZ ;  /* 0x000000170d057290 */ /* 0x000fc4000fffe0ff */
[----:B-1----:R-:W-:Y:S02]  /*0790*/  ULEA UR11, UP1, UR12, UR24, 0x3 ;  /* 0x000000180c0b7291 */ /* 0x002fe4000f8218ff */
[----:B--2---:R-:W-:Y:S02]  /*07a0*/  @UP0 UIMAD UR13, UR4, UR27, URZ ;  /* 0x0000001b040d02a4 */ /* 0x004fe4000f8e02ff */
[----:B---3--:R-:W-:Y:S02]  /*07b0*/  ULEA UR18, UP2, UR17, UR30, 0x2 ;  /* 0x0000001e11127291 */ /* 0x008fe4000f8410ff */
[----:B------:R-:W-:Y:S01]  /*07c0*/  ULEA.HI.X UR12, UR12, UR25, UR5, 0x3, UP1 ;  /* 0x000000190c0c7291 */ /* 0x000fe200088f1c05 */
[----:B------:R-:W-:Y:S02]  /*07d0*/  UMOV UR4, URZ ;  /* 0x000000ff00047c82 */ /* 0x000fe40008000000 */
[----:B------:R-:W-:Y:S01]  /*07e0*/  UMOV UR5, URZ ;  /* 0x000000ff00057c82 */ /* 0x000fe20008000000 */
[----:B----4-:R-:W-:-:S02]  /*07f0*/  @UP0 UIMAD.WIDE UR4, UR13, 0x10, UR32 ;  /* 0x000000100d0408a5 */ /* 0x010fc4000f8e0220 */
[----:B------:R-:W-:Y:S02]  /*0800*/  ULEA.HI.X UR17, UR17, UR31, UR7, 0x2, UP2 ;  /* 0x0000001f11117291 */ /* 0x000fe400090f1407 */
        /* <DEDUP_REMOVED lines=10> */
[----:B------:R-:W-:Y:S02]  /*08b0*/  UMOV UR15, UR9 ;  /* 0x00000009000f7c82 */ /* 0x000fe40008000000 */
[----:B------:R2:W-:Y:S01]  /*08c0*/  STL [R1+0x14], RZ ;  /* 0x000014ff01007387 */ /* 0x0005e20000100800 */
[C---:B0-----:R-:W-:Y:S02]  /*08d0*/  SHF.L.U32 R2, R3.reuse, 0x2, RZ ;  /* 0x0000000203027819 */ /* 0x041fe400000006ff */
[----:B------:R-:W-:Y:S02]  /*08e0*/  LOP3.LUT R0, R3, 0x1f, RZ, 0xc0, !PT ;  /* 0x0000001f03007812 */ /* 0x000fe400078ec0ff */
[----:B------:R-:W-:-:S02]  /*08f0*/  LOP3.LUT R5, R2, 0xf80, RZ, 0xc0, !PT ;  /* 0x00000f8002057812 */ /* 0x000fc400078ec0ff */
[----:B------:R-:W-:Y:S02]  /*0900*/  LOP3.LUT R2, R3, 0x3e0, RZ, 0xc0, !PT ;  /* 0x000003e003027812 */ /* 0x000fe400078ec0ff */
[----:B------:R-:W-:-:S03]  /*0910*/  LOP3.LUT R61, R5, R0, RZ, 0xfc, !PT ;  /* 0x00000000053d7212 */ /* 0x000fc600078efcff */
[----:B-1----:R2:W-:Y:S04]  /*0920*/  STL [R1+0x18], R2 ;  /* 0x0000180201007387 */ /* 0x0025e80000100800 */
.L_x_4827:
[----:B------:R-:W-:Y:S01]  /*0930*/  BAR.SYNC.DEFER_BLOCKING 0x0 ;  /* 0x0000000000007b1d */ /* 0x000fe20000010000 */
[----:B0-2---:R-:W-:Y:S02]  /*0940*/  MOV R2, UR14 ;  /* 0x0000000e00027c02 */ /* 0x005fe40008000f00 */
[----:B------:R-:W-:-:S03]  /*0950*/  MOV R3, UR15 ;  /* 0x0000000f00037c02 */ /* 0x000fc60008000f00 */
[----:B------:R-:W2:Y:S01]  /*0960*/  LDL R6, [R1+0x18] ;  /* 0x0000180001067983 */ /* 0x000ea20000100800 */
[----:B------:R-:W-:Y:S01]  /*0970*/  IMAD.WIDE.U32 R2, R61, 0x10, R2 ;  /* 0x000000103d027825 */ /* 0x000fe200078e0002 */
[----:B------:R-:W0:Y:S01]  /*0980*/  S2UR UR9, SR_CgaCtaId ;  /* 0x00000000000979c3 */ /* 0x000e220000008800 */
[----:B------:R-:W1:Y:S01]  /*0990*/  S2R R128, SR_LANEID ;  /* 0x0000000000807919 */ /* 0x000e620000000000 */
[----:B------:R-:W-:-:S06]  /*09a0*/  UMOV UR8, 0x400 ;  /* 0x0000040000087882 */ /* 0x000fcc0000000000 */
[----:B------:R-:W3:Y:S01]  /*09b0*/  S2UR UR22, SR_CTAID.X ;  /* 0x00000000001679c3 */ /* 0x000ee20000002500 */
[----:B------:R-:W-:Y:S01]  /*09c0*/  HFMA2 R63, -RZ, RZ, 0, 0 ;  /* 0x00000000ff3f7431 */ /* 0x000fe200000001ff */
[----:B------:R-:W4:Y:S04]  /*09d0*/  LDL.LU R130, [R1+0x14] ;  /* 0x0000140001827983 */ /* 0x000f280000300800 */
[----:B------:R-:W5:Y:S02]  /*09e0*/  LDG.E.128 R8, desc[UR28][R2.64] ;  /* 0x0000001c02087981 */ /* 0x000f64000c1e1d00 */
[----:B------:R-:W3:Y:S02]  /*09f0*/  S2UR UR10, SR_CTAID.Y ;  /* 0x00000000000a79c3 */ /* 0x000ee40000002600 */
[----:B------:R-:W3:Y:S04]  /*0a00*/  LDG.E.128 R12, desc[UR28][R2.64+0x200] ;  /* 0x0002001c020c7981 */ /* 0x000ee8000c1e1d00 */
[----:B------:R-:W4:Y:S02]  /*0a10*/  LDG.E.128 R16, desc[UR28][R2.64+0x400] ;  /* 0x0004001c02107981 */ /* 0x000f24000c1e1d00 */
[----:B------:R-:W4:Y:S02]  /*0a20*/  LDC.64 R94, c[0x0][0x510] ;  /* 0x00014400ff5e7b82 */ /* 0x000f240000000a00 */
[----:B------:R1:W4:Y:S01]  /*0a30*/  LDG.E.128 R20, desc[UR28][R2.64+0x600] ;  /* 0x0006001c02147981 */ /* 0x000322000c1e1d00 */
[----:B0-----:R-:W-:-:S05]  /*0a40*/  ULEA UR8, UR9, UR8, 0x18 ;  /* 0x0000000809087291 */ /* 0x001fca000f8ec0ff */
[----:B------:R-:W0:Y:S01]  /*0a50*/  LDC.64 R100, c[0x0][0x558] ;  /* 0x00015600ff647b82 */ /* 0x000e220000000a00 */
[----:B------:R-:W-:Y:S02]  /*0a60*/  MOV R189, UR8 ;  /* 0x0000000800bd7c02 */ /* 0x000fe40008000f00 */
[----:B-1----:R-:W-:Y:S02]  /*0a70*/  IADD3 R4, PT, PT, R5, R128, RZ ;  /* 0x0000008005047210 */ /* 0x002fe40007ffe0ff */
[----:B------:R-:W-:Y:S02]  /*0a80*/  MOV R5, UR21 ;  /* 0x0000001500057c02 */ /* 0x000fe40008000f00 */
[----:B------:R-:W-:Y:S02]  /*0a90*/  LEA R241, R4, R189, 0x4 ;  /* 0x000000bd04f17211 */ /* 0x000fe400078e20ff */
[----:B------:R-:W-:-:S05]  /*0aa0*/  MOV R4, UR16 ;  /* 0x0000001000047c02 */ /* 0x000fca0008000f00 */
[----:B------:R-:W-:Y:S01]  /*0ab0*/  IMAD.WIDE.U32 R2, R61, 0x10, R4 ;  /* 0x000000103d027825 */ /* 0x000fe200078e0004 */
[----:B--2---:R-:W-:-:S04]  /*0ac0*/  IADD3 R60, PT, PT, R6, R128, RZ ;  /* 0x00000080063c7210 */ /* 0x004fc80007ffe0ff */
[----:B------:R-:W-:Y:S01]  /*0ad0*/  LEA R240, R60, R189, 0x6 ;  /* 0x000000bd3cf07211 */ /* 0x000fe200078e30ff */
[----:B-----5:R-:W-:Y:S04]  /*0ae0*/  STS.128 [R241], R8 ;  /* 0x00000008f1007388 */ /* 0x020fe80000000c00 */
[----:B---3--:R-:W-:Y:S04]  /*0af0*/  STS.128 [R241+0x200], R12 ;  /* 0x0002000cf1007388 */ /* 0x008fe80000000c00 */
[----:B----4-:R-:W-:Y:S04]  /*0b00*/  STS.128 [R241+0x400], R16 ;  /* 0x00040010f1007388 */ /* 0x010fe80000000c00 */
[----:B------:R1:W-:Y:S01]  /*0b10*/  STS.128 [R241+0x600], R20 ;  /* 0x00060014f1007388 */ /* 0x0003e20000000c00 */
[----:B------:R-:W-:-:S03]  /*0b20*/  NOP ;  /* 0x0000000000007918 */ /* 0x000fc60000000000 */
[----:B------:R-:W-:Y:S04]  /*0b30*/  LDS.128 R116, [R240] ;  /* 0x00000000f0747984 */ /* 0x000fe80000000c00 */
[----:B------:R-:W-:Y:S04]  /*0b40*/  LDS.128 R112, [R240+0x10] ;  /* 0x00001000f0707984 */ /* 0x000fe80000000c00 */
[----:B------:R-:W-:Y:S01]  /*0b50*/  LDS.128 R108, [R240+0x20] ;  /* 0x00002000f06c7984 */ /* 0x000fe20000000c00 */
[----:B-1----:R-:W-:Y:S01]  /*0b60*/  MOV R20, UR20 ;  /* 0x0000001400147c02 */ /* 0x002fe20008000f00 */
[----:B------:R-:W1:Y:S02]  /*0b70*/  LDC.64 R22, c[0x0][0x410] ;  /* 0x00010400ff167b82 */ /* 0x000e640000000a00 */
[----:B------:R-:W-:Y:S06]  /*0b80*/  LDS.128 R104, [R240+0x30] ;  /* 0x00003000f0687984 */ /* 0x000fec0000000c00 */
[----:B------:R-:W-:Y:S06]  /*0b90*/  BAR.SYNC.DEFER_BLOCKING 0x0 ;  /* 0x0000000000007b1d */ /* 0x000fec0000010000 */
[----:B------:R-:W2:Y:S04]  /*0ba0*/  LDG.E.128 R24, desc[UR28][R2.64] ;  /* 0x0000001c02187981 */ /* 0x000ea8000c1e1d00 */
[----:B------:R-:W3:Y:S04]  /*0bb0*/  LDG.E.128 R28, desc[UR28][R2.64+0x200] ;  /* 0x0002001c021c7981 */ /* 0x000ee8000c1e1d00 */
[----:B------:R-:W4:Y:S04]  /*0bc0*/  LDG.E.128 R32, desc[UR28][R2.64+0x400] ;  /* 0x0004001c02207981 */ /* 0x000f28000c1e1d00 */
[----:B------:R-:W5:Y:S01]  /*0bd0*/  LDG.E.128 R36, desc[UR28][R2.64+0x600] ;  /* 0x0006001c02247981 */ /* 0x000f62000c1e1d00 */
[----:B------:R-:W-:-:S03]  /*0be0*/  MOV R21, UR19 ;  /* 0x0000001300157c02 */ /* 0x000fc60008000f00 */
[----:B------:R-:W-:Y:S01]  /*0bf0*/  IMAD.WIDE.U32 R20, R61, 0x10, R20 ;  /* 0x000000103d147825 */ /* 0x000fe200078e0014 */
[----:B--2---:R2:W-:Y:S04]  /*0c00*/  STS.128 [R241], R24 ;  /* 0x00000018f1007388 */ /* 0x0045e80000000c00 */
[----:B---3--:R-:W-:Y:S04]  /*0c10*/  STS.128 [R241+0x200], R28 ;  /* 0x0002001cf1007388 */ /* 0x008fe80000000c00 */
[----:B----4-:R3:W-:Y:S04]  /*0c20*/  STS.128 [R241+0x400], R32 ;  /* 0x00040020f1007388 */ /* 0x0107e80000000c00 */
[----:B-----5:R-:W-:Y:S01]  /*0c30*/  STS.128 [R241+0x600], R36 ;  /* 0x00060024f1007388 */ /* 0x020fe20000000c00 */
[----:B------:R-:W-:-:S03]  /*0c40*/  NOP ;  /* 0x0000000000007918 */ /* 0x000fc60000000000 */
[----:B------:R-:W-:Y:S01]  /*0c50*/  LDS.128 R4, [R240] ;  /* 0x00000000f0047984 */ /* 0x000fe20000000c00 */
[----:B--2---:R-:W2:Y:S03]  /*0c60*/  LDC.64 R24, c[0x0][0x418] ;  /* 0x00010600ff187b82 */ /* 0x004ea60000000a00 */
[----:B------:R-:W-:Y:S04]  /*0c70*/  LDS.128 R8, [R240+0x10] ;  /* 0x00001000f0087984 */ /* 0x000fe80000000c00 */
[----:B------:R-:W-:Y:S01]  /*0c80*/  LDS.128 R12, [R240+0x20] ;  /* 0x00002000f00c7984 */ /* 0x000fe20000000c00 */
[----:B------:R-:W-:Y:S01]  /*0c90*/  ULEA UR8, UR13, 0xfffff800, 0xb ;  /* 0xfffff8000d087891 */ /* 0x000fe2000f8e58ff */
[----:B------:R-:W4:Y:S02]  /*0ca0*/  LDC.64 R26, c[0x0][0x488] ;  /* 0x00012200ff1a7b82 */ /* 0x000f240000000a00 */
[----:B------:R-:W-:Y:S06]  /*0cb0*/  LDS.128 R16, [R240+0x30] ;  /* 0x00003000f0107984 */ /* 0x000fec0000000c00 */
[----:B------:R-:W-:Y:S06]  /*0cc0*/  BAR.SYNC.DEFER_BLOCKING 0x0 ;  /* 0x0000000000007b1d */ /* 0x000fec0000010000 */
[----:B------:R-:W5:Y:S04]  /*0cd0*/  LDG.E.128 R40, desc[UR28][R20.64] ;  /* 0x0000001c14287981 */ /* 0x000f68000c1e1d00 */
[----:B------:R-:W5:Y:S04]  /*0ce0*/  LDG.E.128 R44, desc[UR28][R20.64+0x200] ;  /* 0x0002001c142c7981 */ /* 0x000f68000c1e1d00 */
[----:B---3--:R-:W3:Y:S04]  /*0cf0*/  LDG.E.128 R32, desc[UR28][R20.64+0x400] ;  /* 0x0004001c14207981 */ /* 0x008ee8000c1e1d00 */
[----:B------:R4:W3:Y:S01]  /*0d00*/  LDG.E.128 R48, desc[UR28][R20.64+0x600] ;  /* 0x0006001c14307981 */ /* 0x0008e2000c1e1d00 */
[----:B------:R-:W-:Y:S01]  /*0d10*/  MOV R62, UR8 ;  /* 0x00000008003e7c02 */ /* 0x000fe20008000f00 */
[----:B------:R-:W0:Y:S04]  /*0d20*/  LDCU.64 UR8, c[0x0][0x490] ;  /* 0x00009200ff0877ac */ /* 0x000e280008000a00 */
[----:B-1----:R-:W-:-:S04]  /*0d30*/  IMAD.WIDE.U32 R2, R22, UR22, R62 ;  /* 0x0000001616027c25 */ /* 0x002fc8000f8e003e */
[----:B------:R-:W-:Y:S02]  /*0d40*/  IMAD R3, R23, UR22, R3 ;  /* 0x0000001617037c24 */ /* 0x000fe4000f8e0203 */
[----:B--2---:R-:W-:-:S04]  /*0d50*/  IMAD.WIDE.U32 R2, R24, UR10, R2 ;  /* 0x0000000a18027c25 */ /* 0x004fc8000f8e0002 */
[----:B------:R-:W-:Y:S01]  /*0d60*/  IMAD R3, R25, UR10, R3 ;  /* 0x0000000a19037c24 */ /* 0x000fe2000f8e0203 */
[----:B----4-:R-:W-:-:S04]  /*0d70*/  LEA R20, P0, R2, R26, 0x2 ;  /* 0x0000001a02147211 */ /* 0x010fc800078010ff */
[----:B------:R-:W-:-:S03]  /*0d80*/  LEA.HI.X R21, R2, R27, R3, 0x2, P0 ;  /* 0x0000001b02157211 */ /* 0x000fc600000f1403 */
[----:B------:R-:W-:Y:S01]  /*0d90*/  IMAD.WIDE.U32 R2, R61, 0x10, R20 ;  /* 0x000000103d027825 */ /* 0x000fe200078e0014 */
[----:B-----5:R1:W-:Y:S04]  /*0da0*/  STS.128 [R241], R40 ;  /* 0x00000028f1007388 */ /* 0x0203e80000000c00 */
[----:B------:R-:W-:Y:S04]  /*0db0*/  STS.128 [R241+0x200], R44 ;  /* 0x0002002cf1007388 */ /* 0x000fe80000000c00 */
[----:B---3--:R2:W-:Y:S04]  /*0dc0*/  STS.128 [R241+0x400], R32 ;  /* 0x00040020f1007388 */ /* 0x0085e80000000c00 */
[----:B------:R-:W-:Y:S01]  /*0dd0*/  STS.128 [R241+0x600], R48 ;  /* 0x00060030f1007388 */ /* 0x000fe20000000c00 */
[----:B------:R-:W-:-:S03]  /*0de0*/  NOP ;  /* 0x0000000000007918 */ /* 0x000fc60000000000 */
[----:B------:R-:W-:Y:S01]  /*0df0*/  LDS.128 R36, [R240] ;  /* 0x00000000f0247984 */ /* 0x000fe20000000c00 */
[----:B-1----:R-:W1:Y:S03]  /*0e00*/  LDC.64 R40, c[0x0][0x428] ;  /* 0x00010a00ff287b82 */ /* 0x002e660000000a00 */
[----:B------:R-:W-:Y:S04]  /*0e10*/  LDS.128 R20, [R240+0x10] ;  /* 0x00001000f0147984 */ /* 0x000fe80000000c00 */
[----:B------:R-:W-:Y:S01]  /*0e20*/  LDS.128 R24, [R240+0x20] ;  /* 0x00002000f0187984 */ /* 0x000fe20000000c00 */
[----:B--2---:R-:W2:Y:S03]  /*0e30*/  LDC.64 R34, c[0x0][0x420] ;  /* 0x00010800ff227b82 */ /* 0x004ea60000000a00 */
[----:B------:R-:W-:Y:S05]  /*0e40*/  LDS.128 R28, [R240+0x30] ;  /* 0x00003000f01c7984 */ /* 0x000fea0000000c00 */
[----:B------:R-:W-:Y:S08]  /*0e50*/  BAR.SYNC.DEFER_BLOCKING 0x0 ;  /* 0x0000000000007b1d */ /* 0x000ff00000010000 */
[----:B------:R-:W3:Y:S01]  /*0e60*/  LDC.64 R42, c[0x0][0x478] ;  /* 0x00011e00ff2a7b82 */ /* 0x000ee20000000a00 */
[----:B------:R-:W4:Y:S04]  /*0e70*/  LDG.E.128 R52, desc[UR28][R2.64] ;  /* 0x0000001c02347981 */ /* 0x000f28000c1e1d00 */
[----:B------:R-:W5:Y:S04]  /*0e80*/  LDG.E.128 R56, desc[UR28][R2.64+0x200] ;  /* 0x0002001c02387981 */ /* 0x000f68000c1e1d00 */
[----:B------:R-:W5:Y:S04]  /*0e90*/  LDG.E.128 R64, desc[UR28][R2.64+0x400] ;  /* 0x0004001c02407981 */ /* 0x000f68000c1e1d00 */
[----:B------:R0:W5:Y:S01]  /*0ea0*/  LDG.E.128 R76, desc[UR28][R2.64+0x600] ;  /* 0x0006001c024c7981 */ /* 0x000162000c1e1d00 */
[----:B--2---:R-:W-:-:S04]  /*0eb0*/  IMAD.WIDE.U32 R32, R34, UR22, R62 ;  /* 0x0000001622207c25 */ /* 0x004fc8000f8e003e */
[----:B------:R-:W-:Y:S02]  /*0ec0*/  IMAD R33, R35, UR22, R33 ;  /* 0x0000001623217c24 */ /* 0x000fe4000f8e0221 */
[----:B-1----:R-:W-:-:S04]  /*0ed0*/  IMAD.WIDE.U32 R32, R40, UR10, R32 ;  /* 0x0000000a28207c25 */ /* 0x002fc8000f8e0020 */
[----:B------:R-:W-:Y:S01]  /*0ee0*/  IMAD R33, R41, UR10, R33 ;  /* 0x0000000a29217c24 */ /* 0x000fe2000f8e0221 */
[----:B---3--:R-:W-:-:S04]  /*0ef0*/  LEA R34, P0, R32, R42, 0x2 ;  /* 0x0000002a20227211 */ /* 0x008fc800078010ff */
[----:B------:R-:W-:-:S03]  /*0f00*/  LEA.HI.X R35, R32, R43, R33, 0x2, P0 ;  /* 0x0000002b20237211 */ /* 0x000fc600000f1421 */
[----:B0-----:R-:W-:Y:S01]  /*0f10*/  IMAD.WIDE.U32 R2, R61, 0x10, R34 ;  /* 0x000000103d027825 */ /* 0x001fe200078e0022 */
[----:B----4-:R0:W-:Y:S04]  /*0f20*/  STS.128 [R241], R52 ;  /* 0x00000034f1007388 */ /* 0x0101e80000000c00 */
[----:B-----5:R-:W-:Y:S04]  /*0f30*/  STS.128 [R241+0x200], R56 ;  /* 0x00020038f1007388 */ /* 0x020fe80000000c00 */
[----:B------:R1:W-:Y:S04]  /*0f40*/  STS.128 [R241+0x400], R64 ;  /* 0x00040040f1007388 */ /* 0x0003e80000000c00 */
[----:B------:R-:W-:Y:S01]  /*0f50*/  STS.128 [R241+0x600], R76 ;  /* 0x0006004cf1007388 */ /* 0x000fe20000000c00 */
[----:B------:R-:W-:-:S03]  /*0f60*/  NOP ;  /* 0x0000000000007918 */ /* 0x000fc60000000000 */
[----:B------:R-:W2:Y:S04]  /*0f70*/  LDS.128 R48, [R240] ;  /* 0x00000000f0307984 */ /* 0x000ea80000000c00 */
[----:B------:R-:W-:Y:S04]  /*0f80*/  LDS.128 R32, [R240+0x10] ;  /* 0x00001000f0207984 */ /* 0x000fe80000000c00 */
[----:B------:R-:W3:Y:S04]  /*0f90*/  LDS.128 R40, [R240+0x20] ;  /* 0x00002000f0287984 */ /* 0x000ee80000000c00 */
[----:B------:R-:W4:Y:S01]  /*0fa0*/  LDS.128 R44, [R240+0x30] ;  /* 0x00003000f02c7984 */ /* 0x000f220000000c00 */
[----:B------:R-:W-:Y:S06]  /*0fb0*/  BAR.SYNC.DEFER_BLOCKING 0x0 ;  /* 0x0000000000007b1d */ /* 0x000fec0000010000 */
[----:B------:R-:W5:Y:S04]  /*0fc0*/  LDG.E.128 R68, desc[UR28][R2.64] ;  /* 0x0000001c02447981 */ /* 0x000f68000c1e1d00 */
[----:B------:R-:W5:Y:S04]  /*0fd0*/  LDG.E.128 R72, desc[UR28][R2.64+0x200] ;  /* 0x0002001c02487981 */ /* 0x000f68000c1e1d00 */
[----:B0-----:R-:W5:Y:S04]  /*0fe0*/  LDG.E.128 R52, desc[UR28][R2.64+0x400] ;  /* 0x0004001c02347981 */ /* 0x001f68000c1e1d00 */
[----:B-1----:R0:W5:Y:S01]  /*0ff0*/  LDG.E.128 R64, desc[UR28][R2.64+0x600] ;  /* 0x0006001c02407981 */ /* 0x002162000c1e1d00 */
[----:B--2---:R-:W-:Y:S01]  /*1000*/  FMUL.FTZ R56, R48, -1.4426950216293334961 ;  /* 0xbfb8aa3b30387820 */ /* 0x004fe20000410000 */
[----:B------:R-:W-:Y:S01]  /*1010*/  FMUL.FTZ R57, R49, -1.4426950216293334961 ;  /* 0xbfb8aa3b31397820 */ /* 0x000fe20000410000 */
[----:B------:R-:W-:Y:S01]  /*1020*/  FMUL.FTZ R58, R50, -1.4426950216293334961 ;  /* 0xbfb8aa3b323a7820 */ /* 0x000fe20000410000 */
[----:B------:R-:W-:-:S03]  /*1030*/  FMUL.FTZ R59, R51, -1.4426950216293334961 ;  /* 0xbfb8aa3b333b7820 */ /* 0x000fc60000410000 */
[----:B------:R-:W1:Y:S01]  /*1040*/  MUFU.EX2 R56, R56 ;  /* 0x0000003800387308 */ /* 0x000e620000000800 */
[----:B---3--:R-:W-:-:S07]  /*1050*/  FMUL.FTZ R84, R43, -1.4426950216293334961 ;  /* 0xbfb8aa3b2b547820 */ /* 0x008fce0000410000 */
[----:B------:R-:W2:Y:S01]  /*1060*/  MUFU.EX2 R57, R57 ;  /* 0x0000003900397308 */ /* 0x000ea20000000800 */
[----:B----4-:R-:W-:-:S07]  /*1070*/  FMUL.FTZ R85, R44, -1.4426950216293334961 ;  /* 0xbfb8aa3b2c557820 */ /* 0x010fce0000410000 */
[----:B------:R-:W3:Y:S08]  /*1080*/  MUFU.EX2 R58, R58 ;  /* 0x0000003a003a7308 */ /* 0x000ef00000000800 */
[----:B------:R-:W4:Y:S01]  /*1090*/  MUFU.EX2 R59, R59 ;  /* 0x0000003b003b7308 */ /* 0x000f220000000800 */
[----:B------:R-:W-:Y:S01]  /*10a0*/  FMUL.FTZ R76, R32, -1.4426950216293334961 ;  /* 0xbfb8aa3b204c7820 */ /* 0x000fe20000410000 */
[----:B------:R-:W-:Y:S01]  /*10b0*/  FMUL.FTZ R80, R40, -1.4426950216293334961 ;  /* 0xbfb8aa3b28507820 */ /* 0x000fe20000410000 */
[----:B0-----:R-:W-:Y:S01]  /*10c0*/  FMUL.FTZ R2, R33, -1.4426950216293334961 ;  /* 0xbfb8aa3b21027820 */ /* 0x001fe20000410000 */
[----:B------:R-:W-:-:S04]  /*10d0*/  FMUL.FTZ R3, R34, -1.4426950216293334961 ;  /* 0xbfb8aa3b22037820 */ /* 0x000fc80000410000 */
[----:B------:R-:W-:Y:S01]  /*10e0*/  MUFU.EX2 R89, R84 ;  /* 0x0000005400597308 */ /* 0x000fe20000000800 */
[----:B------:R-:W-:Y:S01]  /*10f0*/  FMUL.FTZ R77, R35, -1.4426950216293334961 ;  /* 0xbfb8aa3b234d7820 */ /* 0x000fe20000410000 */
[----:B------:R-:W-:Y:S01]  /*1100*/  FMUL.FTZ R81, R41, -1.4426950216293334961 ;  /* 0xbfb8aa3b29517820 */ /* 0x000fe20000410000 */
[----:B-1----:R-:W-:-:S05]  /*1110*/  FADD.FTZ R56, R56, 1 ;  /* 0x3f80000038387421 */ /* 0x002fca0000010000 */
[----:B------:R0:W-:Y:S01]  /*1120*/  MUFU.EX2 R90, R85 ;  /* 0x00000055005a7308 */ /* 0x0001e20000000800 */
[----:B--2---:R-:W-:Y:S01]  /*1130*/  FADD.FTZ R57, R57, 1 ;  /* 0x3f80000039397421 */ /* 0x004fe20000010000 */
[----:B---3--:R-:W-:Y:S01]  /*1140*/  FADD.FTZ R58, R58, 1 ;  /* 0x3f8000003a3a7421 */ /* 0x008fe20000010000 */
[----:B----4-:R-:W-:Y:S01]  /*1150*/  FADD.FTZ R59, R59, 1 ;  /* 0x3f8000003b3b7421 */ /* 0x010fe20000010000 */
[----:B0-----:R-:W0:Y:S04]  /*1160*/  LDC.64 R84, c[0x0][0x508] ;  /* 0x00014200ff547b82 */ /* 0x001e280000000a00 */
[----:B------:R1:W-:Y:S08]  /*1170*/  MUFU.EX2 R78, R76 ;  /* 0x0000004c004e7308 */ /* 0x0003f00000000800 */
[----:B------:R2:W-:Y:S01]  /*1180*/  MUFU.EX2 R82, R80 ;  /* 0x0000005000527308 */ /* 0x0005e20000000800 */
[----:B-1----:R-:W-:Y:S01]  /*1190*/  FMUL.FTZ R76, R42, -1.4426950216293334961 ;  /* 0xbfb8aa3b2a4c7820 */ /* 0x002fe20000410000 */
[----:B--2---:R-:W-:-:S06]  /*11a0*/  FMUL.FTZ R80, R46, -1.4426950216293334961 ;  /* 0xbfb8aa3b2e507820 */ /* 0x004fcc0000410000 */
[----:B------:R-:W-:Y:S08]  /*11b0*/  MUFU.EX2 R2, R2 ;  /* 0x0000000200027308 */ /* 0x000ff00000000800 */
[----:B------:R-:W1:Y:S08]  /*11c0*/  MUFU.EX2 R3, R3 ;  /* 0x0000000300037308 */ /* 0x000e700000000800 */
[----:B------:R-:W-:Y:S08]  /*11d0*/  MUFU.EX2 R79, R77 ;  /* 0x0000004d004f7308 */ /* 0x000ff00000000800 */
[----:B------:R-:W-:Y:S08]  /*11e0*/  MUFU.EX2 R83, R81 ;  /* 0x0000005100537308 */ /* 0x000ff00000000800 */
[----:B------:R-:W-:Y:S08]  /*11f0*/  MUFU.EX2 R88, R76 ;  /* 0x0000004c00587308 */ /* 0x000ff00000000800 */
[----:B------:R-:W-:Y:S08]  /*1200*/  MUFU.EX2 R92, R80 ;  /* 0x00000050005c7308 */ /* 0x000ff00000000800 */
[----:B------:R-:W2:Y:S08]  /*1210*/  MUFU.RCP R77, R56 ;  /* 0x00000038004d7308 */ /* 0x000eb00000001000 */
[----:B------:R-:W3:Y:S08]  /*1220*/  MUFU.RCP R76, R57 ;  /* 0x00000039004c7308 */ /* 0x000ef00000001000 */
[----:B------:R-:W-:Y:S08]  /*1230*/  MUFU.RCP R81, R58 ;  /* 0x0000003a00517308 */ /* 0x000ff00000001000 */
[----:B------:R-:W-:Y:S01]  /*1240*/  MUFU.RCP R80, R59 ;  /* 0x0000003b00507308 */ /* 0x000fe20000001000 */
[----:B------:R-:W-:Y:S01]  /*1250*/  FMUL.FTZ R86, R45, -1.4426950216293334961 ;  /* 0xbfb8aa3b2d567820 */ /* 0x000fe20000410000 */
[----:B-1----:R-:W-:-:S06]  /*1260*/  FADD.FTZ R97, R3, 1 ;  /* 0x3f80000003617421 */ /* 0x002fcc0000010000 */
[----:B------:R1:W-:Y:S02]  /*1270*/  MUFU.EX2 R91, R86 ;  /* 0x00000056005b7308 */ /* 0x0003e40000000800 */
[----:B-1----:R-:W-:Y:S01]  /*1280*/  FADD.FTZ R86, R2, 1 ;  /* 0x3f80000002567421 */ /* 0x002fe20000010000 */
[----:B0-----:R-:W-:-:S04]  /*1290*/  IMAD.WIDE.U32 R2, R84, UR22, R62 ;  /* 0x0000001654027c25 */ /* 0x001fc8000f8e003e */
[----:B------:R-:W-:Y:S02]  /*12a0*/  IMAD R3, R85, UR22, R3 ;  /* 0x0000001655037c24 */ /* 0x000fe4000f8e0203 */
[----:B------:R-:W-:-:S04]  /*12b0*/  IMAD.WIDE.U32 R2, R94, UR10, R2 ;  /* 0x0000000a5e027c25 */ /* 0x000fc8000f8e0002 */
[----:B------:R-:W-:Y:S01]  /*12c0*/  IMAD R3, R95, UR10, R3 ;  /* 0x0000000a5f037c24 */ /* 0x000fe2000f8e0203 */
[----:B------:R-:W-:Y:S01]  /*12d0*/  LEA R84, P0, R2, R100, 0x2 ;  /* 0x0000006402547211 */ /* 0x000fe200078010ff */
[----:B------:R-:W-:Y:S01]  /*12e0*/  FMUL.FTZ R87, R47, -1.4426950216293334961 ;  /* 0xbfb8aa3b2f577820 */ /* 0x000fe20000410000 */
[----:B------:R-:W-:Y:S02]  /*12f0*/  FADD.FTZ R78, R78, 1 ;  /* 0x3f8000004e4e7421 */ /* 0x000fe40000010000 */
[----:B------:R-:W-:Y:S01]  /*1300*/  LEA.HI.X R85, R2, R101, R3, 0x2, P0 ;  /* 0x0000006502557211 */ /* 0x000fe200000f1403 */
[----:B------:R-:W-:Y:S01]  /*1310*/  FADD.FTZ R3, R5, UR6 ;  /* 0x0000000605037e21 */ /* 0x000fe20008010000 */
[----:B------:R-:W-:Y:S01]  /*1320*/  FADD.FTZ R2, R4, UR6 ;  /* 0x0000000604027e21 */ /* 0x000fe20008010000 */
[----:B------:R-:W-:Y:S01]  /*1330*/  FADD.FTZ R5, R7, UR6 ;  /* 0x0000000607057e21 */ /* 0x000fe20008010000 */
[----:B------:R-:W-:Y:S01]  /*1340*/  FADD.FTZ R4, R6, UR6 ;  /* 0x0000000606047e21 */ /* 0x000fe20008010000 */
[----:B------:R-:W-:Y:S01]  /*1350*/  FADD.FTZ R7, R9, UR6 ;  /* 0x0000000609077e21 */ /* 0x000fe20008010000 */
[----:B------:R-:W-:Y:S01]  /*1360*/  FADD.FTZ R6, R8, UR6 ;  /* 0x0000000608067e21 */ /* 0x000fe20008010000 */
[----:B------:R-:W-:Y:S01]  /*1370*/  FADD.FTZ R9, R11, UR6 ;  /* 0x000000060b097e21 */ /* 0x000fe20008010000 */
[----:B------:R-:W-:Y:S01]  /*1380*/  MUFU.EX2 R93, R87 ;  /* 0x00000057005d7308 */ /* 0x000fe20000000800 */
[----:B------:R-:W-:Y:S01]  /*1390*/  FADD.FTZ R8, R10, UR6 ;  /* 0x000000060a087e21 */ /* 0x000fe20008010000 */
[----:B------:R-:W-:Y:S01]  /*13a0*/  FADD.FTZ R11, R13, UR6 ;  /* 0x000000060d0b7e21 */ /* 0x000fe20008010000 */
[----:B------:R-:W-:Y:S01]  /*13b0*/  FADD.FTZ R10, R12, UR6 ;  /* 0x000000060c0a7e21 */ /* 0x000fe20008010000 */
[----:B------:R-:W-:Y:S01]  /*13c0*/  FADD.FTZ R13, R15, UR6 ;  /* 0x000000060f0d7e21 */ /* 0x000fe20008010000 */
[----:B------:R-:W-:Y:S01]  /*13d0*/  FADD.FTZ R12, R14, UR6 ;  /* 0x000000060e0c7e21 */ /* 0x000fe20008010000 */
[----:B------:R-:W-:-:S02]  /*13e0*/  FADD.FTZ R15, R17, UR6 ;  /* 0x00000006110f7e21 */ /* 0x000fc40008010000 */
[----:B------:R-:W0:Y:S01]  /*13f0*/  MUFU.RCP R87, R78 ;  /* 0x0000004e00577308 */ /* 0x000e220000001000 */
[----:B------:R-:W-:Y:S01]  /*1400*/  FADD.FTZ R14, R16, UR6 ;  /* 0x00000006100e7e21 */ /* 0x000fe20008010000 */
[----:B------:R-:W-:Y:S01]  /*1410*/  FADD.FTZ R17, R19, UR6 ;  /* 0x0000000613117e21 */ /* 0x000fe20008010000 */
[----:B------:R-:W-:Y:S01]  /*1420*/  FADD.FTZ R16, R18, UR6 ;  /* 0x0000000612107e21 */ /* 0x000fe20008010000 */
[----:B--2---:R-:W-:Y:S01]  /*1430*/  FADD.FTZ R19, -R77, 1 ;  /* 0x3f8000004d137421 */ /* 0x004fe20000010100 */
[----:B------:R-:W-:-:S03]  /*1440*/  FADD.FTZ R79, R79, 1 ;  /* 0x3f8000004f4f7421 */ /* 0x000fc60000010000 */
[----:B------:R-:W1:Y:S01]  /*1450*/  MUFU.RCP R97, R97 ;  /* 0x0000006100617308 */ /* 0x000e620000001000 */
[----:B------:R-:W-:Y:S01]  /*1460*/  FADD.FTZ R88, R88, 1 ;  /* 0x3f80000058587421 */ /* 0x000fe20000010000 */
[----:B---3--:R-:W-:Y:S01]  /*1470*/  FMUL.FTZ R98, R49, R76 ;  /* 0x0000004c31627220 */ /* 0x008fe20000410000 */
[----:B------:R-:W-:-:S05]  /*1480*/  FADD.FTZ R83, R83, 1 ;  /* 0x3f80000053537421 */ /* 0x000fca0000010000 */
[----:B------:R-:W2:Y:S01]  /*1490*/  MUFU.RCP R86, R86 ;  /* 0x0000005600567308 */ /* 0x000ea20000001000 */
[----:B------:R-:W-:-:S07]  /*14a0*/  FADD.FTZ R89, R89, 1 ;  /* 0x3f80000059597421 */ /* 0x000fce0000010000 */
[----:B------:R-:W3:Y:S01]  /*14b0*/  MUFU.RCP R96, R79 ;  /* 0x0000004f00607308 */ /* 0x000ee20000001000 */
[----:B-----5:R-:W-:Y:S04]  /*14c0*/  STS.128 [R241], R68 ;  /* 0x00000044f1007388 */ /* 0x020fe80000000c00 */
[----:B------:R-:W-:Y:S04]  /*14d0*/  STS.128 [R241+0x200], R72 ;  /* 0x00020048f1007388 */ /* 0x000fe80000000c00 */
[----:B------:R-:W-:Y:S04]  /*14e0*/  STS.128 [R241+0x400], R52 ;  /* 0x00040034f1007388 */ /* 0x000fe80000000c00 */
[----:B------:R4:W-:Y:S01]  /*14f0*/  STS.128 [R241+0x600], R64 ;  /* 0x00060040f1007388 */ /* 0x0009e20000000c00 */
[----:B------:R-:W-:-:S03]  /*1500*/  NOP ;  /* 0x0000000000007918 */ /* 0x000fc60000000000 */
[----:B------:R-:W5:Y:S04]  /*1510*/  LDS.128 R56, [R240] ;  /* 0x00000000f0387984 */ /* 0x000f680000000c00 */
[----:B------:R-:W1:Y:S01]  /*1520*/  LDS.128 R52, [R240+0x10] ;  /* 0x00001000f0347984 */ /* 0x000e620000000c00 */
[----:B----4-:R-:W-:Y:S01]  /*1530*/  FADD.FTZ R64, -R76, 1 ;  /* 0x3f8000004c407421 */ /* 0x010fe20000010100 */
[----:B------:R-:W-:-:S03]  /*1540*/  FFMA.FTZ R65, R48, R19, 1 ;  /* 0x3f80000030417423 */ /* 0x000fc60000010013 */
[----:B------:R-:W-:Y:S01]  /*1550*/  FFMA.FTZ R64, R49, R64, 1 ;  /* 0x3f80000031407423 */ /* 0x000fe20000010040 */
[----:B0-----:R-:W-:Y:S01]  /*1560*/  FADD.FTZ R71, -R87, 1 ;  /* 0x3f80000057477421 */ /* 0x001fe20000010100 */
[----:B------:R-:W-:-:S03]  /*1570*/  FMUL.FTZ R19, R48, R77 ;  /* 0x0000004d30137220 */ /* 0x000fc60000410000 */
[----:B------:R-:W-:Y:S01]  /*1580*/  FFMA.FTZ R71, R32, R71, 1 ;  /* 0x3f80000020477423 */ /* 0x000fe20000010047 */
[----:B-----5:R-:W-:Y:S01]  /*1590*/  FMUL.FTZ R67, R37, R57 ;  /* 0x0000003925437220 */ /* 0x020fe20000410000 */
[----:B------:R-:W-:-:S03]  /*15a0*/  FMUL.FTZ R18, R36, R56 ;  /* 0x0000003824127220 */ /* 0x000fc60000410000 */
[----:B------:R-:W-:Y:S01]  /*15b0*/  FMUL.FTZ R67, R76, R67 ;  /* 0x000000434c437220 */ /* 0x000fe20000410000 */
[----:B------:R-:W-:-:S03]  /*15c0*/  FMUL.FTZ R18, R77, R18 ;  /* 0x000000124d127220 */ /* 0x000fc60000410000 */
[----:B------:R-:W-:Y:S01]  /*15d0*/  FMUL.FTZ R73, R67, R64 ;  /* 0x0000004043497220 */ /* 0x000fe20000410000 */
[----:B------:R-:W-:Y:S02]  /*15e0*/  FMUL.FTZ R72, R18, R65 ;  /* 0x0000004112487220 */ /* 0x000fe40000410000 */
[----:B------:R-:W0:Y:S01]  /*15f0*/  LDS.128 R64, [R240+0x20] ;  /* 0x00002000f0407984 */ /* 0x000e220000000c00 */
[----:B------:R-:W-:Y:S01]  /*1600*/  FMUL.FTZ R69, R39, R59 ;  /* 0x0000003b27457220 */ /* 0x000fe20000410000 */
[----:B-1----:R-:W-:Y:S01]  /*1610*/  FMUL.FTZ R68, R20, R52 ;  /* 0x0000003414447220 */ /* 0x002fe20000410000 */
[C---:B------:R-:W-:Y:S02]  /*1620*/  FADD.FTZ R18, -R80.reuse, 1 ;  /* 0x3f80000050127421 */ /* 0x040fe40000010100 */
[----:B------:R-:W-:Y:S01]  /*1630*/  FMUL.FTZ R69, R80, R69 ;  /* 0x0000004550457220 */ /* 0x000fe20000410000 */
[----:B------:R-:W-:Y:S01]  /*1640*/  FMUL.FTZ R68, R87, R68 ;  /* 0x0000004457447220 */ /* 0x000fe20000410000 */
[----:B------:R-:W-:Y:S01]  /*1650*/  FFMA.FTZ R48, R51, R18, 1 ;  /* 0x3f80000033307423 */ /* 0x000fe20000010012 */
[----:B------:R1:W-:Y:S01]  /*1660*/  MUFU.RCP R125, R88 ;  /* 0x00000058007d7308 */ /* 0x0003e20000001000 */
[----:B------:R-:W-:Y:S01]  /*1670*/  FADD.FTZ R49, -R81, 1 ;  /* 0x3f80000051317421 */ /* 0x000fe20000010100 */
[----:B------:R-:W-:Y:S01]  /*1680*/  FMUL.FTZ R18, R38, R58 ;  /* 0x0000003a26127220 */ /* 0x000fe20000410000 */
[----:B------:R-:W-:-:S02]  /*1690*/  FMUL.FTZ R75, R69, R48 ;  /* 0x00000030454b7220 */ /* 0x000fc40000410000 */
[----:B------:R-:W-:Y:S01]  /*16a0*/  FFMA.FTZ R49, R50, R49, 1 ;  /* 0x3f80000032317423 */ /* 0x000fe20000010031 */
[----:B------:R-:W-:Y:S01]  /*16b0*/  FMUL.FTZ R18, R81, R18 ;  /* 0x0000001251127220 */ /* 0x000fe20000410000 */
[----:B-1----:R-:W-:Y:S02]  /*16c0*/  FMUL.FTZ R88, R68, R71 ;  /* 0x0000004744587220 */ /* 0x002fe40000410000 */
[----:B------:R-:W1:Y:S01]  /*16d0*/  LDS.128 R68, [R240+0x30] ;  /* 0x00003000f0447984 */ /* 0x000e620000000c00 */
[----:B------:R-:W4:Y:S01]  /*16e0*/  MUFU.RCP R120, R83 ;  /* 0x0000005300787308 */ /* 0x000f220000001000 */
[----:B------:R-:W-:Y:S01]  /*16f0*/  FADD.FTZ R82, R82, 1 ;  /* 0x3f80000052527421 */ /* 0x000fe20000010000 */
[----:B------:R-:W-:Y:S01]  /*1700*/  FMUL.FTZ R74, R18, R49 ;  /* 0x00000031124a7220 */ /* 0x000fe20000410000 */
[----:B------:R-:W-:-:S05]  /*1710*/  FADD.FTZ R49, -R97, 1 ;  /* 0x3f80000061317421 */ /* 0x000fca0000010100 */
[----:B------:R5:W0:Y:S01]  /*1720*/  MUFU.RCP R122, R89 ;  /* 0x00000059007a7308 */ /* 0x000a220000001000 */
[----:B------:R-:W-:Y:S01]  /*1730*/  FFMA.FTZ R77, R34, R49, 1 ;  /* 0x3f800000224d7423 */ /* 0x000fe20000010031 */
[----:B--2---:R-:W-:Y:S01]  /*1740*/  FADD.FTZ R18, -R86, 1 ;  /* 0x3f80000056127421 */ /* 0x004fe20000010100 */
[----:B---3--:R-:W-:Y:S01]  /*1750*/  FADD.FTZ R76, -R96, 1 ;  /* 0x3f800000604c7421 */ /* 0x008fe20000010100 */
[----:B------:R-:W-:Y:S01]  /*1760*/  FMUL.FTZ R49, R21, R53 ;  /* 0x0000003515317220 */ /* 0x000fe20000410000 */
[----:B------:R-:W-:Y:S01]  /*1770*/  FMUL.FTZ R48, R22, R54 ;  /* 0x0000003616307220 */ /* 0x000fe20000410000 */
[----:B------:R-:W-:Y:S01]  /*1780*/  FMUL.FTZ R79, R23, R55 ;  /* 0x00000037174f7220 */ /* 0x000fe20000410000 */
[----:B------:R-:W-:Y:S01]  /*1790*/  FADD.FTZ R91, R91, 1 ;  /* 0x3f8000005b5b7421 */ /* 0x000fe20000010000 */
[----:B------:R-:W2:Y:S01]  /*17a0*/  MUFU.RCP R99, R82 ;  /* 0x0000005200637308 */ /* 0x000ea20000001000 */
[----:B------:R-:W-:Y:S01]  /*17b0*/  FADD.FTZ R92, R92, 1 ;  /* 0x3f8000005c5c7421 */ /* 0x000fe20000010000 */
[----:B------:R-:W-:Y:S01]  /*17c0*/  FADD.FTZ R93, R93, 1 ;  /* 0x3f8000005d5d7421 */ /* 0x000fe20000010000 */
[----:B------:R-:W-:Y:S01]  /*17d0*/  FADD.FTZ R90, R90, 1 ;  /* 0x3f8000005a5a7421 */ /* 0x000fe20000010000 */
[----:B------:R-:W-:Y:S01]  /*17e0*/  FFMA.FTZ R18, R33, R18, 1 ;  /* 0x3f80000021127423 */ /* 0x000fe20000010012 */
[----:B------:R-:W-:Y:S01]  /*17f0*/  FFMA.FTZ R76, R35, R76, 1 ;  /* 0x3f800000234c7423 */ /* 0x000fe2000001004c */
[----:B------:R-:W-:Y:S01]  /*1800*/  FMUL.FTZ R49, R86, R49 ;  /* 0x0000003156317220 */ /* 0x000fe20000410000 */
[----:B------:R-:W-:Y:S01]  /*1810*/  FMUL.FTZ R48, R97, R48 ;  /* 0x0000003061307220 */ /* 0x000fe20000410000 */
[----:B------:R-:W-:Y:S01]  /*1820*/  FMUL.FTZ R79, R96, R79 ;  /* 0x0000004f604f7220 */ /* 0x000fe20000410000 */
[----:B------:R3:W1:Y:S01]  /*1830*/  MUFU.RCP R124, R91 ;  /* 0x0000005b007c7308 */ /* 0x0006620000001000 */
[----:B-----5:R-:W-:Y:S01]  /*1840*/  FMUL.FTZ R89, R49, R18 ;  /* 0x0000001231597220 */ /* 0x020fe20000410000 */
[----:B----4-:R-:W-:Y:S01]  /*1850*/  FADD.FTZ R18, -R120, 1 ;  /* 0x3f80000078127421 */ /* 0x010fe20000010100 */
[----:B------:R-:W-:Y:S06]  /*1860*/  BAR.SYNC.DEFER_BLOCKING 0x0 ;  /* 0x0000000000007b1d */ /* 0x000fec0000010000 */
[----:B------:R-:W4:Y:S01]  /*1870*/  MUFU.RCP R129, R92 ;  /* 0x0000005c00817308 */ /* 0x000f220000001000 */
[----:B---3--:R-:W-:Y:S01]  /*1880*/  FMUL.FTZ R91, R79, R76 ;  /* 0x0000004c4f5b7220 */ /* 0x008fe20000410000 */
[----:B0-----:R-:W-:-:S06]  /*1890*/  FADD.FTZ R76, -R122, 1 ;  /* 0x3f8000007a4c7421 */ /* 0x001fcc0000010100 */
[----:B------:R-:W0:Y:S01]  /*18a0*/  MUFU.RCP R126, R93 ;  /* 0x0000005d007e7308 */ /* 0x000e220000001000 */
[----:B------:R-:W-:-:S07]  /*18b0*/  FFMA.FTZ R78, R43, R76, 1 ;  /* 0x3f8000002b4e7423 */ /* 0x000fce000001004c */
[----:B------:R3:W5:Y:S01]  /*18c0*/  MUFU.RCP R127, R90 ;  /* 0x0000005a007f7308 */ /* 0x0007620000001000 */
[----:B--2---:R-:W-:Y:S01]  /*18d0*/  FADD.FTZ R49, -R99, 1 ;  /* 0x3f80000063317421 */ /* 0x004fe20000010100 */
[----:B------:R-:W-:Y:S01]  /*18e0*/  FMUL.FTZ R76, R26, R66 ;  /* 0x000000421a4c7220 */ /* 0x000fe20000410000 */
[----:B---3--:R-:W-:Y:S01]  /*18f0*/  FMUL.FTZ R90, R48, R77 ;  /* 0x0000004d305a7220 */ /* 0x008fe20000410000 */
[----:B------:R-:W-:Y:S01]  /*1900*/  FADD.FTZ R77, -R125, 1 ;  /* 0x3f8000007d4d7421 */ /* 0x000fe20000010100 */
[----:B------:R-:W-:Y:S01]  /*1910*/  FFMA.FTZ R48, R41, R18, 1 ;  /* 0x3f80000029307423 */ /* 0x000fe20000010012 */
[----:B------:R-:W-:Y:S02]  /*1920*/  FMUL.FTZ R18, R24, R64 ;  /* 0x0000004018127220 */ /* 0x000fe40000410000 */
        /* <DEDUP_REMOVED lines=11> */
[----:B-1----:R-:W-:Y:S01]  /*19e0*/  FADD.FTZ R18, -R124, 1 ;  /* 0x3f8000007c127421 */ /* 0x002fe20000010100 */
[----:B----4-:R-:W-:Y:S01]  /*19f0*/  FADD.FTZ R77, -R129, 1 ;  /* 0x3f800000814d7421 */ /* 0x010fe20000010100 */
[----:B0-----:R-:W-:Y:S01]  /*1a00*/  FADD.FTZ R76, -R126, 1 ;  /* 0x3f8000007e4c7421 */ /* 0x001fe20000010100 */
[----:B------:R-:W-:Y:S01]  /*1a10*/  FMUL.FTZ R95, R83, R78 ;  /* 0x0000004e535f7220 */ /* 0x000fe20000410000 */
[----:B------:R-:W-:Y:S01]  /*1a20*/  FFMA.FTZ R48, R45, R18, 1 ;  /* 0x3f8000002d307423 */ /* 0x000fe20000010012 */
[----:B------:R-:W-:Y:S01]  /*1a30*/  FFMA.FTZ R79, R46, R77, 1 ;  /* 0x3f8000002e4f7423 */ /* 0x000fe2000001004d */
[----:B------:R-:W-:Y:S01]  /*1a40*/  FFMA.FTZ R78, R47, R76, 1 ;  /* 0x3f8000002f4e7423 */ /* 0x000fe2000001004c */
[----:B-----5:R-:W-:Y:S01]  /*1a50*/  FADD.FTZ R49, -R127, 1 ;  /* 0x3f8000007f317421 */ /* 0x020fe20000010100 */
        /* <DEDUP_REMOVED lines=15> */
[----:B------:R-:W-:-:S02]  /*1b50*/  FMUL.FTZ R18, R51, R80 ;  /* 0x0000005033127220 */ /* 0x000fc40000410000 */
[----:B------:R-:W-:Y:S04]  /*1b60*/  STS.128 [R240+0x10], R88 ;  /* 0x00001058f0007388 */ /* 0x000fe80000000c00 */
[----:B------:R-:W-:Y:S04]  /*1b70*/  STS.128 [R240+0x20], R92 ;  /* 0x0000205cf0007388 */ /* 0x000fe80000000c00 */
[----:B------:R-:W-:Y:S01]  /*1b80*/  STS.128 [R240+0x30], R100 ;  /* 0x00003064f0007388 */ /* 0x000fe20000000c00 */
[----:B------:R-:W-:-:S03]  /*1b90*/  NOP ;  /* 0x0000000000007918 */ /* 0x000fc60000000000 */
[----:B------:R-:W0:Y:S04]  /*1ba0*/  LDS.128 R76, [R241] ;  /* 0x00000000f14c7984 */ /* 0x000e280000000c00 */
[----:B------:R-:W1:Y:S04]  /*1bb0*/  LDS.128 R48, [R241+0x200] ;  /* 0x00020000f1307984 */ /* 0x000e680000000c00 */
[----:B------:R-:W2:Y:S04]  /*1bc0*/  LDS.128 R80, [R241+0x400] ;  /* 0x00040000f1507984 */ /* 0x000ea80000000c00 */
[----:B------:R-:W3:Y:S01]  /*1bd0*/  LDS.128 R72, [R241+0x600] ;  /* 0x00060000f1487984 */ /* 0x000ee20000000c00 */
[----:B------:R-:W-:-:S04]  /*1be0*/  IMAD.WIDE.U32 R84, R61, 0x10, R84 ;  /* 0x000000103d547825 */ /* 0x000fc800078e0054 */
[----:B------:R-:W-:Y:S01]  /*1bf0*/  FMUL.FTZ R87, R32, R87 ;  /* 0x0000005720577220 */ /* 0x000fe20000410000 */
[----:B------:R-:W-:Y:S01]  /*1c00*/  FMUL.FTZ R121, R36, R19 ;  /* 0x0000001324797220 */ /* 0x000fe20000410000 */
[----:B------:R-:W-:Y:S01]  /*1c10*/  UISETP.NE.U32.AND UP0, UPT, UR8, URZ, UPT ;  /* 0x000000ff0800728c */ /* 0x000fe2000bf05070 */
[----:B------:R-:W-:Y:S01]  /*1c20*/  FMUL.FTZ R86, R33, R86 ;  /* 0x0000005621567220 */ /* 0x000fe20000410000 */
        /* <DEDUP_REMOVED lines=8> */
[----:B0-----:R0:W-:Y:S04]  /*1cb0*/  STG.E.128 desc[UR28][R84.64], R76 ;  /* 0x0000004c54007986 */ /* 0x0011e8000c101d1c */
[----:B-1----:R0:W-:Y:S04]  /*1cc0*/  STG.E.128 desc[UR28][R84.64+0x200], R48 ;  /* 0x0002003054007986 */ /* 0x0021e8000c101d1c */
[----:B--2---:R0:W-:Y:S04]  /*1cd0*/  STG.E.128 desc[UR28][R84.64+0x400], R80 ;  /* 0x0004005054007986 */ /* 0x0041e8000c101d1c */
[----:B---3--:R0:W-:Y:S01]  /*1ce0*/  STG.E.128 desc[UR28][R84.64+0x600], R72 ;  /* 0x0006004854007986 */ /* 0x0081e2000c101d1c */
        /* <DEDUP_REMOVED lines=28> */
[----:B------:R-:W-:-:S03]  /*1eb0*/  FMUL.FTZ R52, R52, R87 ;  /* 0x0000005734347220 */ /* 0x000fc60000410000 */
[----:B------:R-:W0:Y:S01]  /*1ec0*/  LDC.64 R18, c[0x0][0x430] ;  /* 0x00010c00ff127b82 */ /* 0x000e220000000a00 */
        /* <DEDUP_REMOVED lines=32> */
.L_x_4727:
        /* <DEDUP_REMOVED lines=37> */
[----:B------:R-:W-:-:S05]  /*2320*/  FFMA.FTZ R18, R107, R46, R18 ;  /* 0x0000002e6b127223 */ /* 0x000fca0000010012 */
[----:B------:R0:W-:Y:S01]  /*2330*/  STL [R1+0x14], R18 ;  /* 0x0000141201007387 */ /* 0x0001e20000100800 */
[----:B------:R-:W-:Y:S06]  /*2340*/  BAR.SYNC.DEFER_BLOCKING 0x0 ;  /* 0x0000000000007b1d */ /* 0x000fec0000010000 */
[----:B------:R-:W-:Y:S05]  /*2350*/  BRA.U !UP0, `(.L_x_4728) ;  /* 0x00000085083c7547 */ /* 0x000fea000b800000 */
[----:B------:R-:W1:Y:S01]  /*2360*/  S2R R190, SR_TID.X ;  /* 0x0000000000be7919 */ /* 0x000e620000002100 */
[----:B------:R-:W-:Y:S01]  /*2370*/  FADD.FTZ R21, R33, R33 ;  /* 0x0000002121157221 */ /* 0x000fe20000010000 */
[----:B------:R-:W-:Y:S01]  /*2380*/  FADD.FTZ R24, R34, R34 ;  /* 0x0000002222187221 */ /* 0x000fe20000010000 */
[----:B------:R-:W-:Y:S01]  /*2390*/  FADD.FTZ R20, R38, R38 ;  /* 0x0000002626147221 */ /* 0x000fe20000010000 */
[----:B0-----:R-:W-:Y:S01]  /*23a0*/  FADD.FTZ R18, R36, R36 ;  /* 0x0000002424127221 */ /* 0x001fe20000010000 */
[----:B------:R-:W-:Y:S01]  /*23b0*/  FADD.FTZ R23, R35, R35 ;  /* 0x0000002323177221 */ /* 0x000fe20000010000 */
[----:B------:R-:W-:Y:S01]  /*23c0*/  FADD.FTZ R25, R39, R39 ;  /* 0x0000002727197221 */ /* 0x000fe20000010000 */
[----:B------:R-:W-:Y:S01]  /*23d0*/  FADD.FTZ R19, R37, R37 ;  /* 0x0000002525137221 */ /* 0x000fe20000010000 */
[----:B------:R-:W0:Y:S01]  /*23e0*/  LDCU.64 UR8, c[0x0][0x3a0] ;  /* 0x00007400ff0877ac */ /* 0x000e220008000a00 */
[----:B------:R-:W-:Y:S01]  /*23f0*/  FADD.FTZ R22, R32, R32 ;  /* 0x0000002020167221 */ /* 0x000fe20000010000 */
[----:B------:R-:W-:Y:S01]  /*2400*/  FADD.FTZ R26, R40, R40 ;  /* 0x00000028281a7221 */ /* 0x000fe20000010000 */
[----:B------:R-:W-:Y:S01]  /*2410*/  FADD.FTZ R28, R42, R42 ;  /* 0x0000002a2a1c7221 */ /* 0x000fe20000010000 */
[----:B------:R-:W2:Y:S01]  /*2420*/  LDCU.64 UR26, c[0x0][0x3d8] ;  /* 0x00007b00ff1a77ac */ /* 0x000ea20008000a00 */
[----:B------:R-:W-:Y:S01]  /*2430*/  FADD.FTZ R30, R44, R44 ;  /* 0x0000002c2c1e7221 */ /* 0x000fe20000010000 */
[----:B------:R-:W-:Y:S01]  /*2440*/  FADD.FTZ R32, R46, R46 ;  /* 0x0000002e2e207221 */ /* 0x000fe20000010000 */
[----:B------:R-:W-:Y:S01]  /*2450*/  SHF.L.U32 R60, R60, 0x3, RZ ;  /* 0x000000033c3c7819 */ /* 0x000fe200000006ff */
[----:B------:R-:W-:Y:S01]  /*2460*/  UISETP.NE.AND UP0, UPT, UR13, 0x1, UPT ;  /* 0x000000010d00788c */ /* 0x000fe2000bf05270 */
[----:B------:R-:W-:Y:S01]  /*2470*/  FADD.FTZ R27, R41, R41 ;  /* 0x00000029291b7221 */ /* 0x000fe20000010000 */
[----:B------:R-:W-:Y:S01]  /*2480*/  FADD.FTZ R29, R43, R43 ;  /* 0x0000002b2b1d7221 */ /* 0x000fe20000010000 */
[----:B------:R-:W-:Y:S01]  /*2490*/  LEA.HI.SX32 R60, R60, R60, 0x1b ;  /* 0x0000003c3c3c7211 */ /* 0x000fe200078fdaff */
[----:B------:R-:W-:Y:S01]  /*24a0*/  FADD.FTZ R31, R45, R45 ;  /* 0x0000002d2d1f7221 */ /* 0x000fe20000010000 */
[----:B------:R-:W-:Y:S01]  /*24b0*/  MOV R100, RZ ;  /* 0x000000ff00647202 */ /* 0x000fe20000000f00 */
[----:B------:R-:W3:Y:S01]  /*24c0*/  LDCU UR44, c[0x0][0x394] ;  /* 0x00007280ff2c77ac */ /* 0x000ee20008000800 */
[----:B------:R-:W-:Y:S01]  /*24d0*/  PLOP3.LUT P1, PT, PT, PT, UP0, 0x80, 0x8 ;  /* 0x000000000008781c */ /* 0x000fe20003f2f008 */
[----:B0-----:R-:W-:-:S03]  /*24e0*/  UIMAD.WIDE.U32 UR22, UR10, UR8, URZ ;  /* 0x000000080a1672a5 */ /* 0x001fc6000f8e00ff */
[----:B------:R-:W-:Y:S01]  /*24f0*/  ISETP.EQ.AND P1, PT, R0, RZ, P1 ;  /* 0x000000ff0000720c */ /* 0x000fe20000f22270 */
[----:B------:R-:W-:Y:S01]  /*2500*/  FADD.FTZ R0, R121, R121 ;  /* 0x0000007979007221 */ /* 0x000fe20000010000 */
[----:B------:R-:W0:Y:S01]  /*2510*/  LDCU UR45, c[0x0][0x38c] ;  /* 0x00007180ff2d77ac */ /* 0x000e220008000800 */
[C---:B-1----:R-:W-:Y:S01]  /*2520*/  SHF.L.U32 R33, R190.reuse, 0x2, RZ ;  /* 0x00000002be217819 */ /* 0x042fe200000006ff */
[----:B--2---:R-:W-:Y:S01]  /*2530*/  UIMAD.WIDE.U32 UR24, UR10, UR26, URZ ;  /* 0x0000001a0a1872a5 */ /* 0x004fe2000f8e00ff */
[C---:B------:R-:W-:Y:S01]  /*2540*/  LOP3.LUT R34, R190.reuse, 0x3e0, RZ, 0xc0, !PT ;  /* 0x000003e0be227812 */ /* 0x040fe200078ec0ff */
[----:B------:R-:W-:Y:S01]  /*2550*/  UIMAD UR9, UR10, UR9, UR23 ;  /* 0x000000090a0972a4 */ /* 0x000fe2000f8e0217 */
[----:B------:R-:W-:Y:S01]  /*2560*/  LOP3.LUT R33, R33, 0xf80, RZ, 0xc0, !PT ;  /* 0x00000f8021217812 */ /* 0x000fe200078ec0ff */
[----:B------:R-:W-:Y:S01]  /*2570*/  UIMAD UR27, UR10, UR27, UR25 ;  /* 0x0000001b0a1b72a4 */ /* 0x000fe2000f8e0219 */
[C---:B------:R-:W-:Y:S01]  /*2580*/  SHF.L.U32 R35, R190.reuse, 0x3, RZ ;  /* 0x00000003be237819 */ /* 0x040fe200000006ff */
[----:B------:R1:W-:Y:S01]  /*2590*/  STL [R1+0x18], R34 ;  /* 0x0000182201007387 */ /* 0x0003e20000100800 */
[----:B------:R-:W-:Y:S01]  /*25a0*/  IADD3 R33, PT, PT, R33, R128, R33 ;  /* 0x0000008021217210 */ /* 0x000fe20007ffe021 */
[----:B------:R-:W2:Y:S01]  /*25b0*/  LDCU.64 UR32, c[0x0][0x3c0] ;  /* 0x00007800ff2077ac */ /* 0x000ea20008000a00 */
[----:B------:R-:W-:-:S02]  /*25c0*/  LOP3.LUT R184, R190, 0x1f, RZ, 0xc0, !PT ;  /* 0x0000001fbeb87812 */ /* 0x000fc400078ec0ff */
[C---:B------:R-:W-:Y:S01]  /*25d0*/  IADD3 R38, PT, PT, R33.reuse, 0x40, RZ ;  /* 0x0000004021267810 */ /* 0x040fe20007ffe0ff */
[----:B------:R-:W4:Y:S01]  /*25e0*/  LDCU.64 UR34, c[0x0][0x440] ;  /* 0x00008800ff2277ac */ /* 0x000f220008000a00 */
[----:B------:R-:W-:Y:S02]  /*25f0*/  LOP3.LUT R39, R184, 0x1f00, R35, 0xf8, !PT ;  /* 0x00001f00b8277812 */ /* 0x000fe400078ef823 */
[-C--:B------:R-:W-:Y:S01]  /*2600*/  LEA.HI.SX32 R38, R38, R33.reuse, 0x1b ;  /* 0x0000002126267211 */ /* 0x080fe200078fdaff */
[----:B------:R-:W0:Y:S01]  /*2610*/  LDCU.64 UR36, c[0x0][0x3a8] ;  /* 0x00007500ff2477ac */ /* 0x000e220008000a00 */
[C---:B-1----:R-:W-:Y:S01]  /*2620*/  IADD3 R34, PT, PT, R33.reuse, 0x20, RZ ;  /* 0x0000002021227810 */ /* 0x042fe20007ffe0ff */
[----:B------:R1:W-:Y:S01]  /*2630*/  STL [R1+0xc], R39 ;  /* 0x00000c2701007387 */ /* 0x0003e20000100800 */
[----:B------:R-:W-:Y:S01]  /*2640*/  IADD3 R40, PT, PT, R33, 0x60, RZ ;  /* 0x0000006021287810 */ /* 0x000fe20007ffe0ff */
[----:B------:R-:W0:Y:S01]  /*2650*/  LDCU.64 UR38, c[0x0][0x450] ;  /* 0x00008a00ff2677ac */ /* 0x000e220008000a00 */
[----:B------:R-:W-:-:S02]  /*2660*/  LEA.HI.SX32 R36, R34, R33, 0x1b ;  /* 0x0000002122247211 */ /* 0x000fc400078fdaff */
[C---:B------:R-:W-:Y:S01]  /*2670*/  LEA.HI.SX32 R34, R33.reuse, R33, 0x1b ;  /* 0x0000002121227211 */ /* 0x040fe200078fdaff */
[----:B------:R-:W0:Y:S01]  /*2680*/  LDCU.64 UR40, c[0x0][0x3e0] ;  /* 0x00007c00ff2877ac */ /* 0x000e220008000a00 */
[-C--:B------:R-:W-:Y:S02]  /*2690*/  LEA R35, R36, R189.reuse, 0x4 ;  /* 0x000000bd24237211 */ /* 0x080fe400078e20ff */
[-C--:B------:R-:W-:Y:S01]  /*26a0*/  LEA R37, R34, R189.reuse, 0x4 ;  /* 0x000000bd22257211 */ /* 0x080fe200078e20ff */
[----:B------:R-:W0:Y:S01]  /*26b0*/  LDCU.64 UR42, c[0x0][0x4d0] ;  /* 0x00009a00ff2a77ac */ /* 0x000e220008000a00 */
[----:B------:R-:W-:Y:S02]  /*26c0*/  LEA R34, R38, R189, 0x4 ;  /* 0x000000bd26227211 */ /* 0x000fe400078e20ff */
[C---:B------:R-:W-:Y:S01]  /*26d0*/  IADD3 R42, PT, PT, R33.reuse, 0x80, RZ ;  /* 0x00000080212a7810 */ /* 0x040fe20007ffe0ff */
[----:B------:R1:W-:Y:S01]  /*26e0*/  STL [R1+0x8], R37 ;  /* 0x0000082501007387 */ /* 0x0003e20000100800 */
[C---:B------:R-:W-:Y:S01]  /*26f0*/  IADD3 R44, PT, PT, R33.reuse, 0xa0, RZ ;  /* 0x000000a0212c7810 */ /* 0x040fe20007ffe0ff */
[----:B------:R-:W-:Y:S01]  /*2700*/  UMOV UR8, URZ ;  /* 0x000000ff00087c82 */ /* 0x000fe20008000000 */
[C---:B------:R-:W-:Y:S01]  /*2710*/  IADD3 R46, PT, PT, R33.reuse, 0xc0, RZ ;  /* 0x000000c0212e7810 */ /* 0x040fe20007ffe0ff */
[----:B------:R1:W-:Y:S01]  /*2720*/  STL [R1+0x4], R35 ;  /* 0x0000042301007387 */ /* 0x0003e20000100800 */
[----:B------:R-:W-:-:S02]  /*2730*/  IADD3 R48, PT, PT, R33, 0xe0, RZ ;  /* 0x000000e021307810 */ /* 0x000fc40007ffe0ff */
[-C--:B------:R-:W-:Y:S01]  /*2740*/  LEA.HI.SX32 R40, R40, R33.reuse, 0x1b ;  /* 0x0000002128287211 */ /* 0x080fe200078fdaff */
[----:B------:R1:W-:Y:S01]  /*2750*/  STL [R1], R34 ;  /* 0x0000002201007387 */ /* 0x0003e20000100800 */
[-C--:B------:R-:W-:Y:S02]  /*2760*/  LEA.HI.SX32 R42, R42, R33.reuse, 0x1b ;  /* 0x000000212a2a7211 */ /* 0x080fe400078fdaff */
[-C--:B------:R-:W-:Y:S02]  /*2770*/  LEA.HI.SX32 R44, R44, R33.reuse, 0x1b ;  /* 0x000000212c2c7211 */ /* 0x080fe400078fdaff */
[-C--:B------:R-:W-:Y:S02]  /*2780*/  LEA.HI.SX32 R46, R46, R33.reuse, 0x1b ;  /* 0x000000212e2e7211 */ /* 0x080fe400078fdaff */
[----:B------:R-:W-:Y:S02]  /*2790*/  LEA.HI.SX32 R48, R48, R33, 0x1b ;  /* 0x0000002130307211 */ /* 0x000fe400078fdaff */
[----:B------:R-:W-:-:S02]  /*27a0*/  ISETP.NE.AND P2, PT, R190, 0x7f, PT ;  /* 0x0000007fbe00780c */ /* 0x000fc40003f45270 */
[C---:B------:R-:W-:Y:S02]  /*27b0*/  ISETP.NE.AND P0, PT, R190.reuse, RZ, PT ;  /* 0x000000ffbe00720c */ /* 0x040fe40003f05270 */
[----:B------:R-:W-:Y:S02]  /*27c0*/  IADD3 R135, PT, PT, R190, 0x200, RZ ;  /* 0x00000200be877810 */ /* 0x000fe40007ffe0ff */
[-C--:B------:R-:W-:Y:S02]  /*27d0*/  LEA R33, R60, R189.reuse, 0x4 ;  /* 0x000000bd3c217211 */ /* 0x080fe400078e20ff */
[-C--:B------:R-:W-:Y:S02]  /*27e0*/  LEA R250, R40, R189.reuse, 0x4 ;  /* 0x000000bd28fa7211 */ /* 0x080fe400078e20ff */
[-C--:B------:R-:W-:Y:S02]  /*27f0*/  LEA R249, R42, R189.reuse, 0x4 ;  /* 0x000000bd2af97211 */ /* 0x080fe400078e20ff */
[----:B------:R-:W-:-:S02]  /*2800*/  LEA R244, R44, R189, 0x4 ;  /* 0x000000bd2cf47211 */ /* 0x000fc400078e20ff */
[-C--:B------:R-:W-:Y:S02]  /*2810*/  LEA R243, R46, R189.reuse, 0x4 ;  /* 0x000000bd2ef37211 */ /* 0x080fe400078e20ff */
[----:B01234-:R-:W-:-:S07]  /*2820*/  LEA R242, R48, R189, 0x4 ;  /* 0x000000bd30f27211 */ /* 0x01ffce00078e20ff */
.L_x_4826:
        /* <DEDUP_REMOVED lines=10> */
[----:B------:R-:W-:Y:S01]  /*28d0*/  UMOV UR30, UR22 ;  /* 0x00000016001e7c82 */ /* 0x000fe20008000000 */
[----:B------:R-:W-:Y:S02]  /*28e0*/  UMOV UR31, UR9 ;  /* 0x00000009001f7c82 */ /* 0x000fe40008000000 */
[----:B------:R-:W-:-:S04]  /*28f0*/  UIMAD.WIDE.U32 UR30, UR8, UR36, UR30 ;  /* 0x00000024081e72a5 */ /* 0x000fc8000f8e001e */
        /* <DEDUP_REMOVED lines=226> */
.L_x_4730:
[----:B------:R-:W-:-:S04]  /*3720*/  SHF.L.U32 R120, R190, 0x3, RZ ;  /* 0x00000003be787819 */ /* 0x000fc800000006ff */
[----:B------:R-:W-:-:S06]  /*3730*/  IADD3 R146, PT, PT, R189, R120, RZ ;  /* 0x00000078bd927210 */ /* 0x000fcc0007ffe0ff */
[----:B------:R-:W0:Y:S02]  /*3740*/  LDS.64 R146, [R146+0xa888] ;  /* 0x00a8880092927984 */ /* 0x000e240000000a00 */
.L_x_4731:
[----:B------:R-:W-:Y:S05]  /*3750*/  BSYNC.RECONVERGENT B0 ;  /* 0x0000000000007941 */ /* 0x000fea0003800200 */
.L_x_4729:
        /* <DEDUP_REMOVED lines=308> */
.L_x_4854:
        /* <DEDUP_REMOVED lines=13> */
.L_x_4857:
[----:B------:R-:W-:-:S03]  /*4b70*/  UMOV UR10, 0xffffffff ;  /* 0xffffffff000a7882 */ /* 0x000fc60000000000 */
[----:B------:R-:W-:Y:S05]  /*4b80*/  BRA.DIV UR10, `(.L_x_4735) ;  /* 0x000000760a587947 */ /* 0x000fea000b800000 */
.L_x_4860:
[----:B------:R-:W-:-:S03]  /*4b90*/  UMOV UR10, 0xffffffff ;  /* 0xffffffff000a7882 */ /* 0x000fc60000000000 */
[----:B------:R-:W-:Y:S05]  /*4ba0*/  BRA.DIV UR10, `(.L_x_4736) ;  /* 0x000000760a787947 */ /* 0x000fea000b800000 */
.L_x_4863:
[----:B------:R-:W-:-:S03]  /*4bb0*/  UMOV UR10, 0xffffffff ;  /* 0xffffffff000a7882 */ /* 0x000fc60000000000 */
[----:B------:R-:W-:Y:S05]  /*4bc0*/  BRA.DIV UR10, `(.L_x_4737) ;  /* 0x000000760a987947 */ /* 0x000fea000b800000 */
.L_x_4866:
        /* <DEDUP_REMOVED lines=10> */
.L_x_4876:
        /* <DEDUP_REMOVED lines=45> */
.L_x_4732:
        /* <DEDUP_REMOVED lines=310> */
.L_x_4881:
        /* <DEDUP_REMOVED lines=13> */
.L_x_4742:
[----:B------:R-:W-:Y:S05]  /*6370*/  BSYNC.RECONVERGENT B0 ;  /* 0x0000000000007941 */ /* 0x000fea0003800200 */
.L_x_4741:
[----:B------:R-:W-:Y:S01]  /*6380*/  UMOV UR10, 0xffffffff ;  /* 0xffffffff000a7882 */ /* 0x000fe20000000000 */
[----:B------:R-:W-:Y:S02]  /*6390*/  ISETP.GT.U32.AND P3, PT, R184, 0x1d, PT ;  /* 0x0000001db800780c */ /* 0x000fe40003f64070 */
[----:B------:R-:W-:Y:S11]  /*63a0*/  BRA.DIV UR10, `(.L_x_4743) ;  /* 0x000000620af07947 */ /* 0x000ff6000b800000 */
[----:B-1----:R1:W0:Y:S04]  /*63b0*/  SHFL.DOWN PT, R137, R245, 0x2, 0x1f ;  /* 0x08401f00f5897f89 */ /* 0x00222800000e0000 */
[----:B--2---:R1:W2:Y:S04]  /*63c0*/  SHFL.DOWN PT, R138, R246, 0x2, 0x1f ;  /* 0x08401f00f68a7f89 */ /* 0x0042a800000e0000 */
[----:B---3--:R1:W3:Y:S04]  /*63d0*/  SHFL.DOWN PT, R163, R247, 0x2, 0x1f ;  /* 0x08401f00f7a37f89 */ /* 0x0082e800000e0000 */
[----:B------:R1:W0:Y:S02]  /*63e0*/  SHFL.DOWN PT, R139, R248, 0x2, 0x1f ;  /* 0x08401f00f88b7f89 */ /* 0x00022400000e0000 */
.L_x_4887:
        /* <DEDUP_REMOVED lines=13> */
.L_x_4745:
[----:B------:R-:W-:Y:S05]  /*64c0*/  BSYNC.RECONVERGENT B0 ;  /* 0x0000000000007941 */ /* 0x000fea0003800200 */
.L_x_4744:
[----:B------:R-:W-:Y:S01]  /*64d0*/  UMOV UR10, 0xffffffff ;  /* 0xffffffff000a7882 */ /* 0x000fe20000000000 */
[----:B------:R-:W-:Y:S02]  /*64e0*/  ISETP.GT.U32.AND P3, PT, R184, 0x1b, PT ;  /* 0x0000001bb800780c */ /* 0x000fe40003f64070 */
[----:B------:R-:W-:Y:S11]  /*64f0*/  BRA.DIV UR10, `(.L_x_4746) ;  /* 0x000000660a107947 */ /* 0x000ff6000b800000 */
[----:B0-----:R0:W0:Y:S04]  /*6500*/  SHFL.DOWN PT, R137, R245, 0x4, 0x1f ;  /* 0x08801f00f5897f89 */ /* 0x00102800000e0000 */
[----:B--2---:R2:W0:Y:S04]  /*6510*/  SHFL.DOWN PT, R138, R246, 0x4, 0x1f ;  /* 0x08801f00f68a7f89 */ /* 0x00442800000e0000 */
[----:B---3--:R2:W3:Y:S04]  /*6520*/  SHFL.DOWN PT, R163, R247, 0x4, 0x1f ;  /* 0x08801f00f7a37f89 */ /* 0x0084e800000e0000 */
[----:B------:R2:W0:Y:S02]  /*6530*/  SHFL.DOWN PT, R139, R248, 0x4, 0x1f ;  /* 0x08801f00f88b7f89 */ /* 0x00042400000e0000 */
.L_x_4893:
        /* <DEDUP_REMOVED lines=13> */
.L_x_4748:
[----:B------:R-:W-:Y:S05]  /*6610*/  BSYNC.RECONVERGENT B0 ;  /* 0x0000000000007941 */ /* 0x000fea0003800200 */
.L_x_4747:
[----:B------:R-:W-:Y:S01]  /*6620*/  UMOV UR10, 0xffffffff ;  /* 0xffffffff000a7882 */ /* 0x000fe20000000000 */
[----:B------:R-:W-:Y:S02]  /*6630*/  ISETP.GT.U32.AND P3, PT, R184, 0x17, PT ;  /* 0x00000017b800780c */ /* 0x000fe40003f64070 */
[----:B------:R-:W-:Y:S11]  /*6640*/  BRA.DIV UR10, `(.L_x_4749) ;  /* 0x000000660a307947 */ /* 0x000ff6000b800000 */
[----:B0-----:R0:W0:Y:S04]  /*6650*/  SHFL.DOWN PT, R137, R245, 0x8, 0x1f ;  /* 0x09001f00f5897f89 */ /* 0x00102800000e0000 */
[----:B------:R0:W0:Y:S04]  /*6660*/  SHFL.DOWN PT, R138, R246, 0x8, 0x1f ;  /* 0x09001f00f68a7f89 */ /* 0x00002800000e0000 */
[----:B---3--:R3:W0:Y:S04]  /*6670*/  SHFL.DOWN PT, R163, R247, 0x8, 0x1f ;  /* 0x09001f00f7a37f89 */ /* 0x00862800000e0000 */
[----:B------:R3:W0:Y:S02]  /*6680*/  SHFL.DOWN PT, R139, R248, 0x8, 0x1f ;  /* 0x09001f00f88b7f89 */ /* 0x00062400000e0000 */
.L_x_4899:
        /* <DEDUP_REMOVED lines=13> */
.L_x_4751:
[----:B------:R-:W-:Y:S05]  /*6760*/  BSYNC.RECONVERGENT B0 ;  /* 0x0000000000007941 */ /* 0x000fea0003800200 */
.L_x_4750:
[----:B------:R-:W-:Y:S01]  /*6770*/  UMOV UR10, 0xffffffff ;  /* 0xffffffff000a7882 */ /* 0x000fe20000000000 */
[----:B------:R-:W-:Y:S02]  /*6780*/  ISETP.GT.U32.AND P3, PT, R184, 0xf, PT ;  /* 0x0000000fb800780c */ /* 0x000fe40003f64070 */
[----:B------:R-:W-:Y:S11]  /*6790*/  BRA.DIV UR10, `(.L_x_4752) ;  /* 0x000000660a507947 */ /* 0x000ff6000b800000 */
[----:B0-----:R0:W0:Y:S04]  /*67a0*/  SHFL.DOWN PT, R137, R245, 0x10, 0x1f ;  /* 0x0a001f00f5897f89 */ /* 0x00102800000e0000 */
[----:B------:R0:W0:Y:S04]  /*67b0*/  SHFL.DOWN PT, R138, R246, 0x10, 0x1f ;  /* 0x0a001f00f68a7f89 */ /* 0x00002800000e0000 */
[----:B------:R0:W0:Y:S04]  /*67c0*/  SHFL.DOWN PT, R163, R247, 0x10, 0x1f ;  /* 0x0a001f00f7a37f89 */ /* 0x00002800000e0000 */
[----:B------:R0:W0:Y:S02]  /*67d0*/  SHFL.DOWN PT, R139, R248, 0x10, 0x1f ;  /* 0x0a001f00f88b7f89 */ /* 0x00002400000e0000 */
.L_x_4905:
        /* <DEDUP_REMOVED lines=13> */
.L_x_4754:
[----:B------:R-:W-:Y:S05]  /*68b0*/  BSYNC.RECONVERGENT B0 ;  /* 0x0000000000007941 */ /* 0x000fea0003800200 */
.L_x_4753:
        /* <DEDUP_REMOVED lines=25> */
.L_x_4919:
        /* <DEDUP_REMOVED lines=13> */
.L_x_4757:
[----:B------:R-:W-:Y:S05]  /*6b20*/  BSYNC.RECONVERGENT B0 ;  /* 0x0000000000007941 */ /* 0x000fea0003800200 */
.L_x_4756:
        /* <DEDUP_REMOVED lines=38> */
.L_x_4739:
        /* <DEDUP_REMOVED lines=483> */
.L_x_4759:
[----:B------:R-:W-:Y:S05]  /*8bc0*/  BSYNC.RECONVERGENT B0 ;  /* 0x0000000000007941 */ /* 0x000fea0003800200 */
.L_x_4758:
[----:B------:R-:W-:Y:S04]  /*8bd0*/  BSSY.RECONVERGENT B0, `(.L_x_4760) ;  /* 0x0000003000007945 */ /* 0x000fe80003800200 */
[----:B------:R-:W-:Y:S05]  /*8be0*/  @!P3 BRA `(.L_x_4761) ;  /* 0x000000000004b947 */ /* 0x000fea0003800000 */
[----:B0-----:R2:W-:Y:S02]  /*8bf0*/  REDG.E.ADD.F32.FTZ.RN.STRONG.GPU desc[UR28][R122.64+0x200], R135 ;  /* 0x000200877a0079a6 */ /* 0x0015e4000c12f31c */
.L_x_4761:
[----:B------:R-:W-:Y:S05]  /*8c00*/  BSYNC.RECONVERGENT B0 ;  /* 0x0000000000007941 */ /* 0x000fea0003800200 */
.L_x_4760:
[----:B------:R-:W0:Y:S01]  /*8c10*/  LDS R37, [R37+0x4600] ;  /* 0x0046000025257984 */ /* 0x000e220000000800 */
[----:B------:R-:W-:Y:S01]  /*8c20*/  BSSY.RECONVERGENT B0, `(.L_x_4762) ;  /* 0x0000004000007945 */ /* 0x000fe20003800200 */
[----:B------:R-:W-:-:S03]  /*8c30*/  LEA R154, R154, R189, 0x2 ;  /* 0x000000bd9a9a7211 */ /* 0x000fc600078e10ff */
[----:B------:R-:W-:Y:S05]  /*8c40*/  @!P4 BRA `(.L_x_4763) ;  /* 0x000000000004c947 */ /* 0x000fea0003800000 */
[----:B0-----:R0:W-:Y:S02]  /*8c50*/  REDG.E.ADD.F32.FTZ.RN.STRONG.GPU desc[UR28][R122.64+0x400], R37 ;  /* 0x000400257a0079a6 */ /* 0x0011e4000c12f31c */
.L_x_4763:
[----:B------:R-:W-:Y:S05]  /*8c60*/  BSYNC.RECONVERGENT B0 ;  /* 0x0000000000007941 */ /* 0x000fea0003800200 */
.L_x_4762:
[----:B0-----:R0:W0:Y:S01]  /*8c70*/  LDS R37, [R154+0x4800] ;  /* 0x004800009a257984 */ /* 0x0010220000000800 */
[----:B------:R-:W-:Y:S01]  /*8c80*/  BSSY.RECONVERGENT B0, `(.L_x_4764) ;  /* 0x0000005000007945 */ /* 0x000fe20003800200 */
[C---:B--2---:R-:W-:Y:S02]  /*8c90*/  IADD3 R135, PT, PT, R190.reuse, 0x200, RZ ;  /* 0x00000200be877810 */ /* 0x044fe40007ffe0ff */
[----:B-1----:R-:W-:Y:S01]  /*8ca0*/  IADD3 R195, PT, PT, R190, 0x280, RZ ;  /* 0x00000280bec37810 */ /* 0x002fe20007ffe0ff */
[----:B------:R-:W-:Y:S06]  /*8cb0*/  @!P5 BRA `(.L_x_4765) ;  /* 0x000000000004d947 */ /* 0x000fec0003800000 */
[----:B0-----:R1:W-:Y:S02]  /*8cc0*/  REDG.E.ADD.F32.FTZ.RN.STRONG.GPU desc[UR28][R122.64+0x600], R37 ;  /* 0x000600257a0079a6 */ /* 0x0013e4000c12f31c */
.L_x_4765:
[----:B------:R-:W-:Y:S05]  /*8cd0*/  BSYNC.RECONVERGENT B0 ;  /* 0x0000000000007941 */ /* 0x000fea0003800200 */
.L_x_4764:
        /* <DEDUP_REMOVED lines=15> */
.L_x_4767:
[----:B------:R-:W-:Y:S05]  /*8dd0*/  BSYNC.RECONVERGENT B0 ;  /* 0x0000000000007941 */ /* 0x000fea0003800200 */
.L_x_4766:
[----:B01----:R0:W1:Y:S01]  /*8de0*/  LDS R37, [R156+0x4c00] ;  /* 0x004c00009c257984 */ /* 0x0030620000000800 */
[----:B------:R-:W-:Y:S01]  /*8df0*/  BSSY.RECONVERGENT B0, `(.L_x_4768) ;  /* 0x0000005000007945 */ /* 0x000fe20003800200 */
[----:B------:R-:W-:Y:S02]  /*8e00*/  LEA.HI R154, R195, R190, RZ, 0x1b ;  /* 0x000000bec39a7211 */ /* 0x000fe400078fd8ff */
[----:B------:R-:W-:Y:S01]  /*8e10*/  LEA R158, R158, R189, 0x2 ;  /* 0x000000bd9e9e7211 */ /* 0x000fe200078e10ff */
[----:B------:R-:W-:Y:S06]  /*8e20*/  @!P3 BRA `(.L_x_4769) ;  /* 0x000000000004b947 */ /* 0x000fec0003800000 */
[----:B-1----:R2:W-:Y:S02]  /*8e30*/  REDG.E.ADD.F32.FTZ.RN.STRONG.GPU desc[UR28][R122.64+0xa00], R37 ;  /* 0x000a00257a0079a6 */ /* 0x0025e4000c12f31c */
.L_x_4769:
[----:B------:R-:W-:Y:S05]  /*8e40*/  BSYNC.RECONVERGENT B0 ;  /* 0x0000000000007941 */ /* 0x000fea0003800200 */
.L_x_4768:
[----:B-12---:R1:W2:Y:S01]  /*8e50*/  LDS R37, [R158+0x4e00] ;  /* 0x004e00009e257984 */ /* 0x0062a20000000800 */
[----:B------:R-:W-:Y:S01]  /*8e60*/  BSSY.RECONVERGENT B0, `(.L_x_4770) ;  /* 0x0000004000007945 */ /* 0x000fe20003800200 */
[----:B------:R-:W-:-:S03]  /*8e70*/  LEA R154, R154, R189, 0x2 ;  /* 0x000000bd9a9a7211 */ /* 0x000fc600078e10ff */
[----:B------:R-:W-:Y:S05]  /*8e80*/  @!P4 BRA `(.L_x_4771) ;  /* 0x000000000004c947 */ /* 0x000fea0003800000 */
[----:B--2---:R2:W-:Y:S02]  /*8e90*/  REDG.E.ADD.F32.FTZ.RN.STRONG.GPU desc[UR28][R122.64+0xc00], R37 ;  /* 0x000c00257a0079a6 */ /* 0x0045e4000c12f31c */
.L_x_4771:
[----:B------:R-:W-:Y:S05]  /*8ea0*/  BSYNC.RECONVERGENT B0 ;  /* 0x0000000000007941 */ /* 0x000fea0003800200 */
.L_x_4770:
[----:B--2---:R2:W0:Y:S01]  /*8eb0*/  LDS R37, [R154+0x5000] ;  /* 0x005000009a257984 */ /* 0x0044220000000800 */
[----:B------:R-:W-:Y:S01]  /*8ec0*/  BSSY.RECONVERGENT B0, `(.L_x_4772) ;  /* 0x0000005000007945 */ /* 0x000fe20003800200 */
[C---:B------:R-:W-:Y:S02]  /*8ed0*/  LOP3.LUT R195, R190.reuse, 0x400, RZ, 0xfc, !PT ;  /* 0x00000400bec37812 */ /* 0x040fe400078efcff */
[----:B------:R-:W-:Y:S01]  /*8ee0*/  IADD3 R197, PT, PT, R190, 0x480, RZ ;  /* 0x00000480bec57810 */ /* 0x000fe20007ffe0ff */
[----:B------:R-:W-:Y:S06]  /*8ef0*/  @!P5 BRA `(.L_x_4773) ;  /* 0x000000000004d947 */ /* 0x000fec0003800000 */
[----:B0-----:R0:W-:Y:S02]  /*8f00*/  REDG.E.ADD.F32.FTZ.RN.STRONG.GPU desc[UR28][R122.64+0xe00], R37 ;  /* 0x000e00257a0079a6 */ /* 0x0011e4000c12f31c */
.L_x_4773:
[----:B------:R-:W-:Y:S05]  /*8f10*/  BSYNC.RECONVERGENT B0 ;  /* 0x0000000000007941 */ /* 0x000fea0003800200 */
.L_x_4772:
        /* <DEDUP_REMOVED lines=15> */
.L_x_4775:
[----:B------:R-:W-:Y:S05]  /*9010*/  BSYNC.RECONVERGENT B0 ;  /* 0x0000000000007941 */ /* 0x000fea0003800200 */
.L_x_4774:
[----:B01----:R0:W1:Y:S01]  /*9020*/  LDS R37, [R156+0x5400] ;  /* 0x005400009c257984 */ /* 0x0030620000000800 */
[----:B------:R-:W-:Y:S01]  /*9030*/  BSSY.RECONVERGENT B0, `(.L_x_4776) ;  /* 0x0000005000007945 */ /* 0x000fe20003800200 */
[----:B------:R-:W-:Y:S02]  /*9040*/  LEA.HI R154, R195, R190, RZ, 0x1b ;  /* 0x000000bec39a7211 */ /* 0x000fe400078fd8ff */
[----:B------:R-:W-:Y:S01]  /*9050*/  LEA R158, R158, R189, 0x2 ;  /* 0x000000bd9e9e7211 */ /* 0x000fe200078e10ff */
[----:B------:R-:W-:Y:S06]  /*9060*/  @!P3 BRA `(.L_x_4777) ;  /* 0x000000000004b947 */ /* 0x000fec0003800000 */
[----:B-1----:R2:W-:Y:S02]  /*9070*/  REDG.E.ADD.F32.FTZ.RN.STRONG.GPU desc[UR28][R122.64+0x1200], R37 ;  /* 0x001200257a0079a6 */ /* 0x0025e4000c12f31c */
.L_x_4777:
[----:B------:R-:W-:Y:S05]  /*9080*/  BSYNC.RECONVERGENT B0 ;  /* 0x0000000000007941 */ /* 0x000fea0003800200 */
.L_x_4776:
[----:B-12---:R1:W2:Y:S01]  /*9090*/  LDS R37, [R158+0x5600] ;  /* 0x005600009e257984 */ /* 0x0062a20000000800 */
[----:B------:R-:W-:Y:S01]  /*90a0*/  BSSY.RECONVERGENT B0, `(.L_x_4778) ;  /* 0x0000004000007945 */ /* 0x000fe20003800200 */
[----:B------:R-:W-:-:S03]  /*90b0*/  LEA R154, R154, R189, 0x2 ;  /* 0x000000bd9a9a7211 */ /* 0x000fc600078e10ff */
[----:B------:R-:W-:Y:S05]  /*90c0*/  @!P4 BRA `(.L_x_4779) ;  /* 0x000000000004c947 */ /* 0x000fea0003800000 */
[----:B--2---:R2:W-:Y:S02]  /*90d0*/  REDG.E.ADD.F32.FTZ.RN.STRONG.GPU desc[UR28][R122.64+0x1400], R37 ;  /* 0x001400257a0079a6 */ /* 0x0045e4000c12f31c */
.L_x_4779:
[----:B------:R-:W-:Y:S05]  /*90e0*/  BSYNC.RECONVERGENT B0 ;  /* 0x0000000000007941 */ /* 0x000fea0003800200 */
.L_x_4778:
[----:B--2---:R2:W0:Y:S01]  /*90f0*/  LDS R37, [R154+0x5800] ;  /* 0x005800009a257984 */ /* 0x0044220000000800 */
[----:B------:R-:W-:Y:S01]  /*9100*/  BSSY.RECONVERGENT B0, `(.L_x_4780) ;  /* 0x0000005000007945 */ /* 0x000fe20003800200 */
[C---:B------:R-:W-:Y:S02]  /*9110*/  IADD3 R195, PT, PT, R190.reuse, 0x600, RZ ;  /* 0x00000600bec37810 */ /* 0x040fe40007ffe0ff */
[----:B------:R-:W-:Y:S01]  /*9120*/  IADD3 R197, PT, PT, R190, 0x680, RZ ;  /* 0x00000680bec57810 */ /* 0x000fe20007ffe0ff */
[----:B------:R-:W-:Y:S06]  /*9130*/  @!P5 BRA `(.L_x_4781) ;  /* 0x000000000004d947 */ /* 0x000fec0003800000 */
[----:B0-----:R0:W-:Y:S02]  /*9140*/  REDG.E.ADD.F32.FTZ.RN.STRONG.GPU desc[UR28][R122.64+0x1600], R37 ;  /* 0x001600257a0079a6 */ /* 0x0011e4000c12f31c */
.L_x_4781:
[----:B------:R-:W-:Y:S05]  /*9150*/  BSYNC.RECONVERGENT B0 ;  /* 0x0000000000007941 */ /* 0x000fea0003800200 */
.L_x_4780:
        /* <DEDUP_REMOVED lines=15> */
.L_x_4783:
[----:B------:R-:W-:Y:S05]  /*9250*/  BSYNC.RECONVERGENT B0 ;  /* 0x0000000000007941 */ /* 0x000fea0003800200 */
.L_x_4782:
[----:B01----:R0:W1:Y:S01]  /*9260*/  LDS R37, [R156+0x5c00] ;  /* 0x005c00009c257984 */ /* 0x0030620000000800 */
[----:B------:R-:W-:Y:S01]  /*9270*/  BSSY.RECONVERGENT B0, `(.L_x_4784) ;  /* 0x0000005000007945 */ /* 0x000fe20003800200 */
[----:B------:R-:W-:Y:S02]  /*9280*/  LEA.HI R154, R195, R190, RZ, 0x1b ;  /* 0x000000bec39a7211 */ /* 0x000fe400078fd8ff */
[----:B------:R-:W-:Y:S01]  /*9290*/  LEA R158, R158, R189, 0x2 ;  /* 0x000000bd9e9e7211 */ /* 0x000fe200078e10ff */
[----:B------:R-:W-:Y:S06]  /*92a0*/  @!P3 BRA `(.L_x_4785) ;  /* 0x000000000004b947 */ /* 0x000fec0003800000 */
[----:B-1----:R2:W-:Y:S02]  /*92b0*/  REDG.E.ADD.F32.FTZ.RN.STRONG.GPU desc[UR28][R122.64+0x1a00], R37 ;  /* 0x001a00257a0079a6 */ /* 0x0025e4000c12f31c */
.L_x_4785:
[----:B------:R-:W-:Y:S05]  /*92c0*/  BSYNC.RECONVERGENT B0 ;  /* 0x0000000000007941 */ /* 0x000fea0003800200 */
.L_x_4784:
[----:B-12---:R1:W2:Y:S01]  /*92d0*/  LDS R37, [R158+0x5e00] ;  /* 0x005e00009e257984 */ /* 0x0062a20000000800 */
[----:B------:R-:W-:Y:S01]  /*92e0*/  BSSY.RECONVERGENT B0, `(.L_x_4786) ;  /* 0x0000004000007945 */ /* 0x000fe20003800200 */
[----:B------:R-:W-:-:S03]  /*92f0*/  LEA R154, R154, R189, 0x2 ;  /* 0x000000bd9a9a7211 */ /* 0x000fc600078e10ff */
[----:B------:R-:W-:Y:S05]  /*9300*/  @!P4 BRA `(.L_x_4787) ;  /* 0x000000000004c947 */ /* 0x000fea0003800000 */
[----:B--2---:R2:W-:Y:S02]  /*9310*/  REDG.E.ADD.F32.FTZ.RN.STRONG.GPU desc[UR28][R122.64+0x1c00], R37 ;  /* 0x001c00257a0079a6 */ /* 0x0045e4000c12f31c */
.L_x_4787:
[----:B------:R-:W-:Y:S05]  /*9320*/  BSYNC.RECONVERGENT B0 ;  /* 0x0000000000007941 */ /* 0x000fea0003800200 */
.L_x_4786:
[----:B--2---:R2:W0:Y:S01]  /*9330*/  LDS R37, [R154+0x6000] ;  /* 0x006000009a257984 */ /* 0x0044220000000800 */
[----:B------:R-:W-:Y:S01]  /*9340*/  BSSY.RECONVERGENT B0, `(.L_x_4788) ;  /* 0x0000005000007945 */ /* 0x000fe20003800200 */
[C---:B------:R-:W-:Y:S02]  /*9350*/  LOP3.LUT R195, R190.reuse, 0x800, RZ, 0xfc, !PT ;  /* 0x00000800bec37812 */ /* 0x040fe400078efcff */
[----:B------:R-:W-:Y:S01]  /*9360*/  IADD3 R197, PT, PT, R190, 0x880, RZ ;  /* 0x00000880bec57810 */ /* 0x000fe20007ffe0ff */
[----:B------:R-:W-:Y:S06]  /*9370*/  @!P5 BRA `(.L_x_4789) ;  /* 0x000000000004d947 */ /* 0x000fec0003800000 */
[----:B0-----:R0:W-:Y:S02]  /*9380*/  REDG.E.ADD.F32.FTZ.RN.STRONG.GPU desc[UR28][R122.64+0x1e00], R37 ;  /* 0x001e00257a0079a6 */ /* 0x0011e4000c12f31c */
.L_x_4789:
[----:B------:R-:W-:Y:S05]  /*9390*/  BSYNC.RECONVERGENT B0 ;  /* 0x0000000000007941 */ /* 0x000fea0003800200 */
.L_x_4788:
        /* <DEDUP_REMOVED lines=15> */
.L_x_4791:
[----:B------:R-:W-:Y:S05]  /*9490*/  BSYNC.RECONVERGENT B0 ;  /* 0x0000000000007941 */ /* 0x000fea0003800200 */
.L_x_4790:
[----:B01----:R0:W1:Y:S01]  /*94a0*/  LDS R37, [R156+0x6400] ;  /* 0x006400009c257984 */ /* 0x0030620000000800 */
[----:B------:R-:W-:Y:S01]  /*94b0*/  BSSY.RECONVERGENT B0, `(.L_x_4792) ;  /* 0x0000005000007945 */ /* 0x000fe20003800200 */
[----:B------:R-:W-:Y:S02]  /*94c0*/  LEA.HI R154, R195, R190, RZ, 0x1b ;  /* 0x000000bec39a7211 */ /* 0x000fe400078fd8ff */
[----:B------:R-:W-:Y:S01]  /*94d0*/  LEA R158, R158, R189, 0x2 ;  /* 0x000000bd9e9e7211 */ /* 0x000fe200078e10ff */
[----:B------:R-:W-:Y:S06]  /*94e0*/  @!P3 BRA `(.L_x_4793) ;  /* 0x000000000004b947 */ /* 0x000fec0003800000 */
[----:B-1----:R2:W-:Y:S02]  /*94f0*/  REDG.E.ADD.F32.FTZ.RN.STRONG.GPU desc[UR28][R122.64+0x2200], R37 ;  /* 0x002200257a0079a6 */ /* 0x0025e4000c12f31c */
.L_x_4793:
[----:B------:R-:W-:Y:S05]  /*9500*/  BSYNC.RECONVERGENT B0 ;  /* 0x0000000000007941 */ /* 0x000fea0003800200 */
.L_x_4792:
[----:B-12---:R1:W2:Y:S01]  /*9510*/  LDS R37, [R158+0x6600] ;  /* 0x006600009e257984 */ /* 0x0062a20000000800 */
[----:B------:R-:W-:Y:S01]  /*9520*/  BSSY.RECONVERGENT B0, `(.L_x_4794) ;  /* 0x0000004000007945 */ /* 0x000fe20003800200 */
[----:B------:R-:W-:-:S03]  /*9530*/  LEA R154, R154, R189, 0x2 ;  /* 0x000000bd9a9a7211 */ /* 0x000fc600078e10ff */
[----:B------:R-:W-:Y:S05]  /*9540*/  @!P4 BRA `(.L_x_4795) ;  /* 0x000000000004c947 */ /* 0x000fea0003800000 */
[----:B--2---:R2:W-:Y:S02]  /*9550*/  REDG.E.ADD.F32.FTZ.RN.STRONG.GPU desc[UR28][R122.64+0x2400], R37 ;  /* 0x002400257a0079a6 */ /* 0x0045e4000c12f31c */
.L_x_4795:
[----:B------:R-:W-:Y:S05]  /*9560*/  BSYNC.RECONVERGENT B0 ;  /* 0x0000000000007941 */ /* 0x000fea0003800200 */
.L_x_4794:
[----:B--2---:R2:W0:Y:S01]  /*9570*/  LDS R37, [R154+0x6800] ;  /* 0x006800009a257984 */ /* 0x0044220000000800 */
[----:B------:R-:W-:Y:S01]  /*9580*/  BSSY.RECONVERGENT B0, `(.L_x_4796) ;  /* 0x0000005000007945 */ /* 0x000fe20003800200 */
[C---:B------:R-:W-:Y:S02]  /*9590*/  IADD3 R195, PT, PT, R190.reuse, 0xa00, RZ ;  /* 0x00000a00bec37810 */ /* 0x040fe40007ffe0ff */
[----:B------:R-:W-:Y:S01]  /*95a0*/  IADD3 R197, PT, PT, R190, 0xa80, RZ ;  /* 0x00000a80bec57810 */ /* 0x000fe20007ffe0ff */
[----:B------:R-:W-:Y:S06]  /*95b0*/  @!P5 BRA `(.L_x_4797) ;  /* 0x000000000004d947 */ /* 0x000fec0003800000 */
[----:B0-----:R0:W-:Y:S02]  /*95c0*/  REDG.E.ADD.F32.FTZ.RN.STRONG.GPU desc[UR28][R122.64+0x2600], R37 ;  /* 0x002600257a0079a6 */ /* 0x0011e4000c12f31c */
.L_x_4797:
[----:B------:R-:W-:Y:S05]  /*95d0*/  BSYNC.RECONVERGENT B0 ;  /* 0x0000000000007941 */ /* 0x000fea0003800200 */
.L_x_4796:
        /* <DEDUP_REMOVED lines=15> */
.L_x_4799:
[----:B------:R-:W-:Y:S05]  /*96d0*/  BSYNC.RECONVERGENT B0 ;  /* 0x0000000000007941 */ /* 0x000fea0003800200 */
.L_x_4798:
[----:B01----:R0:W1:Y:S01]  /*96e0*/  LDS R37, [R156+0x6c00] ;  /* 0x006c00009c257984 */ /* 0x0030620000000800 */
[----:B------:R-:W-:Y:S01]  /*96f0*/  BSSY.RECONVERGENT B0, `(.L_x_4800) ;  /* 0x0000005000007945 */ /* 0x000fe20003800200 */
[----:B------:R-:W-:Y:S02]  /*9700*/  LEA.HI R154, R195, R190, RZ, 0x1b ;  /* 0x000000bec39a7211 */ /* 0x000fe400078fd8ff */
[----:B------:R-:W-:Y:S01]  /*9710*/  LEA R158, R158, R189, 0x2 ;  /* 0x000000bd9e9e7211 */ /* 0x000fe200078e10ff */
[----:B------:R-:W-:Y:S06]  /*9720*/  @!P3 BRA `(.L_x_4801) ;  /* 0x000000000004b947 */ /* 0x000fec0003800000 */
[----:B-1----:R2:W-:Y:S02]  /*9730*/  REDG.E.ADD.F32.FTZ.RN.STRONG.GPU desc[UR28][R122.64+0x2a00], R37 ;  /* 0x002a00257a0079a6 */ /* 0x0025e4000c12f31c */
.L_x_4801:
[----:B------:R-:W-:Y:S05]  /*9740*/  BSYNC.RECONVERGENT B0 ;  /* 0x0000000000007941 */ /* 0x000fea0003800200 */
.L_x_4800:
[----:B-12---:R1:W2:Y:S01]  /*9750*/  LDS R37, [R158+0x6e00] ;  /* 0x006e00009e257984 */ /* 0x0062a20000000800 */
[----:B------:R-:W-:Y:S01]  /*9760*/  BSSY.RECONVERGENT B0, `(.L_x_4802) ;  /* 0x0000004000007945 */ /* 0x000fe20003800200 */
[----:B------:R-:W-:-:S03]  /*9770*/  LEA R154, R154, R189, 0x2 ;  /* 0x000000bd9a9a7211 */ /* 0x000fc600078e10ff */
[----:B------:R-:W-:Y:S05]  /*9780*/  @!P4 BRA `(.L_x_4803) ;  /* 0x000000000004c947 */ /* 0x000fea0003800000 */
[----:B--2---:R2:W-:Y:S02]  /*9790*/  REDG.E.ADD.F32.FTZ.RN.STRONG.GPU desc[UR28][R122.64+0x2c00], R37 ;  /* 0x002c00257a0079a6 */ /* 0x0045e4000c12f31c */
.L_x_4803:
[----:B------:R-:W-:Y:S05]  /*97a0*/  BSYNC.RECONVERGENT B0 ;  /* 0x0000000000007941 */ /* 0x000fea0003800200 */
.L_x_4802:
[----:B--2---:R2:W0:Y:S01]  /*97b0*/  LDS R37, [R154+0x7000] ;  /* 0x007000009a257984 */ /* 0x0044220000000800 */
[----:B------:R-:W-:Y:S01]  /*97c0*/  BSSY.RECONVERGENT B0, `(.L_x_4804) ;  /* 0x0000005000007945 */ /* 0x000fe20003800200 */
[C---:B------:R-:W-:Y:S02]  /*97d0*/  LOP3.LUT R195, R190.reuse, 0xc00, RZ, 0xfc, !PT ;  /* 0x00000c00bec37812 */ /* 0x040fe400078efcff */
[----:B------:R-:W-:Y:S01]  /*97e0*/  IADD3 R197, PT, PT, R190, 0xc80, RZ ;  /* 0x00000c80bec57810 */ /* 0x000fe20007ffe0ff */
[----:B------:R-:W-:Y:S06]  /*97f0*/  @!P5 BRA `(.L_x_4805) ;  /* 0x000000000004d947 */ /* 0x000fec0003800000 */
[----:B0-----:R0:W-:Y:S02]  /*9800*/  REDG.E.ADD.F32.FTZ.RN.STRONG.GPU desc[UR28][R122.64+0x2e00], R37 ;  /* 0x002e00257a0079a6 */ /* 0x0011e4000c12f31c */
.L_x_4805:
[----:B------:R-:W-:Y:S05]  /*9810*/  BSYNC.RECONVERGENT B0 ;  /* 0x0000000000007941 */ /* 0x000fea0003800200 */
.L_x_4804:
        /* <DEDUP_REMOVED lines=15> */
.L_x_4807:
[----:B------:R-:W-:Y:S05]  /*9910*/  BSYNC.RECONVERGENT B0 ;  /* 0x0000000000007941 */ /* 0x000fea0003800200 */
.L_x_4806:
[----:B01----:R0:W1:Y:S01]  /*9920*/  LDS R37, [R156+0x7400] ;  /* 0x007400009c257984 */ /* 0x0030620000000800 */
[----:B------:R-:W-:Y:S01]  /*9930*/  BSSY.RECONVERGENT B0, `(.L_x_4808) ;  /* 0x0000005000007945 */ /* 0x000fe20003800200 */
[----:B------:R-:W-:Y:S02]  /*9940*/  LEA.HI R154, R195, R190, RZ, 0x1b ;  /* 0x000000bec39a7211 */ /* 0x000fe400078fd8ff */
[----:B------:R-:W-:Y:S01]  /*9950*/  LEA R158, R158, R189, 0x2 ;  /* 0x000000bd9e9e7211 */ /* 0x000fe200078e10ff */
[----:B------:R-:W-:Y:S06]  /*9960*/  @!P3 BRA `(.L_x_4809) ;  /* 0x000000000004b947 */ /* 0x000fec0003800000 */
[----:B-1----:R2:W-:Y:S02]  /*9970*/  REDG.E.ADD.F32.FTZ.RN.STRONG.GPU desc[UR28][R122.64+0x3200], R37 ;  /* 0x003200257a0079a6 */ /* 0x0025e4000c12f31c */
.L_x_4809:
[----:B------:R-:W-:Y:S05]  /*9980*/  BSYNC.RECONVERGENT B0 ;  /* 0x0000000000007941 */ /* 0x000fea0003800200 */
.L_x_4808:
[----:B-12---:R1:W2:Y:S01]  /*9990*/  LDS R37, [R158+0x7600] ;  /* 0x007600009e257984 */ /* 0x0062a20000000800 */
[----:B------:R-:W-:Y:S01]  /*99a0*/  BSSY.RECONVERGENT B0, `(.L_x_4810) ;  /* 0x0000004000007945 */ /* 0x000fe20003800200 */
[----:B------:R-:W-:-:S03]  /*99b0*/  LEA R154, R154, R189, 0x2 ;  /* 0x000000bd9a9a7211 */ /* 0x000fc600078e10ff */
[----:B------:R-:W-:Y:S05]  /*99c0*/  @!P4 BRA `(.L_x_4811) ;  /* 0x000000000004c947 */ /* 0x000fea0003800000 */
[----:B--2---:R2:W-:Y:S02]  /*99d0*/  REDG.E.ADD.F32.FTZ.RN.STRONG.GPU desc[UR28][R122.64+0x3400], R37 ;  /* 0x003400257a0079a6 */ /* 0x0045e4000c12f31c */
.L_x_4811:
[----:B------:R-:W-:Y:S05]  /*99e0*/  BSYNC.RECONVERGENT B0 ;  /* 0x0000000000007941 */ /* 0x000fea0003800200 */
.L_x_4810:
[----:B--2---:R2:W0:Y:S01]  /*99f0*/  LDS R37, [R154+0x7800] ;  /* 0x007800009a257984 */ /* 0x0044220000000800 */
[----:B------:R-:W-:Y:S04]  /*9a00*/  BSSY.RECONVERGENT B0, `(.L_x_4812) ;  /* 0x0000003000007945 */ /* 0x000fe80003800200 */
[----:B------:R-:W-:Y:S05]  /*9a10*/  @!P5 BRA `(.L_x_4813) ;  /* 0x000000000004d947 */ /* 0x000fea0003800000 */
[----:B0-----:R0:W-:Y:S02]  /*9a20*/  REDG.E.ADD.F32.FTZ.RN.STRONG.GPU desc[UR28][R122.64+0x3600], R37 ;  /* 0x003600257a0079a6 */ /* 0x0011e4000c12f31c */
.L_x_4813:
[----:B------:R-:W-:Y:S05]  /*9a30*/  BSYNC.RECONVERGENT B0 ;  /* 0x0000000000007941 */ /* 0x000fea0003800200 */
.L_x_4812:
        /* <DEDUP_REMOVED lines=19> */
.L_x_4815:
[----:B------:R-:W-:Y:S05]  /*9b70*/  BSYNC.RECONVERGENT B0 ;  /* 0x0000000000007941 */ /* 0x000fea0003800200 */
.L_x_4814:
[----:B0-2---:R0:W2:Y:S01]  /*9b80*/  LDS R39, [R154+0x7c00] ;  /* 0x007c00009a277984 */ /* 0x0050a20000000800 */
[----:B------:R-:W-:Y:S01]  /*9b90*/  BSSY.RECONVERGENT B0, `(.L_x_4816) ;  /* 0x0000005000007945 */ /* 0x000fe20003800200 */
[----:B------:R-:W-:Y:S02]  /*9ba0*/  LEA.HI R34, R181, R190, RZ, 0x1b ;  /* 0x000000beb5227211 */ /* 0x000fe400078fd8ff */
[----:B------:R-:W-:Y:S01]  /*9bb0*/  LEA R156, R156, R189, 0x2 ;  /* 0x000000bd9c9c7211 */ /* 0x000fe200078e10ff */
[----:B------:R-:W-:Y:S06]  /*9bc0*/  @!P3 BRA `(.L_x_4817) ;  /* 0x000000000004b947 */ /* 0x000fec0003800000 */
[----:B--2---:R2:W-:Y:S02]  /*9bd0*/  REDG.E.ADD.F32.FTZ.RN.STRONG.GPU desc[UR28][R122.64+0x3a00], R39 ;  /* 0x003a00277a0079a6 */ /* 0x0045e4000c12f31c */
.L_x_4817:
[----:B------:R-:W-:Y:S05]  /*9be0*/  BSYNC.RECONVERGENT B0 ;  /* 0x0000000000007941 */ /* 0x000fea0003800200 */
.L_x_4816:
[----:B--2---:R2:W0:Y:S01]  /*9bf0*/  LDS R39, [R156+0x7e00] ;  /* 0x007e00009c277984 */ /* 0x0044220000000800 */
[----:B------:R-:W-:Y:S01]  /*9c00*/  BSSY.RECONVERGENT B0, `(.L_x_4818) ;  /* 0x0000004000007945 */ /* 0x000fe20003800200 */
[----:B------:R-:W-:-:S03]  /*9c10*/  LEA R34, R34, R189, 0x2 ;  /* 0x000000bd22227211 */ /* 0x000fc600078e10ff */
[----:B------:R-:W-:Y:S05]  /*9c20*/  @!P4 BRA `(.L_x_4819) ;  /* 0x000000000004c947 */ /* 0x000fea0003800000 */
[----:B0-----:R0:W-:Y:S02]  /*9c30*/  REDG.E.ADD.F32.FTZ.RN.STRONG.GPU desc[UR28][R122.64+0x3c00], R39 ;  /* 0x003c00277a0079a6 */ /* 0x0011e4000c12f31c */
.L_x_4819:
[----:B------:R-:W-:Y:S05]  /*9c40*/  BSYNC.RECONVERGENT B0 ;  /* 0x0000000000007941 */ /* 0x000fea0003800200 */
.L_x_4818:
[----:B0-----:R0:W0:Y:S01]  /*9c50*/  LDS R39, [R34+0x8000] ;  /* 0x0080000022277984 */ /* 0x0010220000000800 */
[----:B------:R-:W-:Y:S04]  /*9c60*/  BSSY.RECONVERGENT B0, `(.L_x_4820) ;  /* 0x0000003000007945 */ /* 0x000fe80003800200 */
[----:B------:R-:W-:Y:S05]  /*9c70*/  @!P5 BRA `(.L_x_4821) ;  /* 0x000000000004d947 */ /* 0x000fea0003800000 */
[----:B0-----:R0:W-:Y:S02]  /*9c80*/  REDG.E.ADD.F32.FTZ.RN.STRONG.GPU desc[UR28][R122.64+0x3e00], R39 ;  /* 0x003e00277a0079a6 */ /* 0x0011e4000c12f31c */
.L_x_4821:
[----:B------:R-:W-:Y:S05]  /*9c90*/  BSYNC.RECONVERGENT B0 ;  /* 0x0000000000007941 */ /* 0x000fea0003800200 */
.L_x_4820:
        /* <DEDUP_REMOVED lines=104> */
.L_x_4823:
[----:B------:R-:W-:Y:S05]  /*a320*/  BSYNC.RECONVERGENT B0 ;  /* 0x0000000000007941 */ /* 0x000fea0003800200 */
.L_x_4822:
        /* <DEDUP_REMOVED lines=78> */
.L_x_4825:
[----:B------:R-:W-:Y:S05]  /*a810*/  BSYNC.RECONVERGENT B0 ;  /* 0x0000000000007941 */ /* 0x000fea0003800200 */
.L_x_4824:
[----:B------:R-:W-:-:S04]  /*a820*/  UIADD3 UR8, UPT, UPT, UR8, 0x1, URZ ;  /* 0x0000000108087890 */ /* 0x000fc8000fffe0ff */
[----:B------:R-:W-:-:S09]  /*a830*/  UISETP.GE.AND UP0, UPT, UR8, UR45, UPT ;  /* 0x0000002d0800728c */ /* 0x000fd2000bf06270 */
[----:B------:R-:W-:Y:S05]  /*a840*/  BRA.U !UP0, `(.L_x_4826) ;  /* 0xffffff7d08f87547 */ /* 0x000fea000b83ffff */
.L_x_4728:
        /* <DEDUP_REMOVED lines=9> */
[----:B------:R-:W3:Y:S01]  /*a8e0*/  LDCU.64 UR32, c[0x0][0x550] ;  /* 0x0000aa00ff2077ac */ /* 0x000ee20008000a00 */
[----:B------:R-:W-:Y:S01]  /*a8f0*/  USHF.L.U32 UR8, UR24, 0xb, URZ ;  /* 0x0000000b18087899 */ /* 0x000fe200080006ff */
[----:B------:R-:W-:Y:S01]  /*a900*/  UMOV UR9, URZ ;  /* 0x000000ff00097c82 */ /* 0x000fe20008000000 */
[----:B------:R-:W-:Y:S02]  /*a910*/  UIADD3 UR16, UP2, UPT, UR16, -0x2000, URZ ;  /* 0xffffe00010107890 */ /* 0x000fe4000ff5e0ff */
[----:B------:R-:W-:Y:S02]  /*a920*/  UIADD3 UR14, UP3, UPT, UR14, -0x2000, URZ ;  /* 0xffffe0000e0e7890 */ /* 0x000fe4000ff7e0ff */
[----:B0-----:R-:W-:Y:S01]  /*a930*/  UIMAD.WIDE.U32 UR22, UR34, UR26, UR8 ;  /* 0x0000001a221672a5 */ /* 0x001fe2000f8e0008 */
[----:B------:R-:W-:Y:S01]  /*a940*/  STS.128 [R240], R84 ;  /* 0x00000054f0007388 */ /* 0x000fe20000000c00 */
[----:B------:R-:W-:-:S02]  /*a950*/  UIADD3.X UR19, UPT, UPT, UR19, -0x1, URZ, UP1, !UPT ;  /* 0xffffffff13137890 */ /* 0x000fc40008ffe4ff */
[----:B------:R-:W-:Y:S01]  /*a960*/  UIMAD UR23, UR34, UR27, UR23 ;  /* 0x0000001b221772a4 */ /* 0x000fe2000f8e0217 */
[----:B------:R-:W-:Y:S01]  /*a970*/  STS.128 [R240+0x10], R80 ;  /* 0x00001050f0007388 */ /* 0x000fe20000000c00 */
[----:B------:R-:W0:Y:S03]  /*a980*/  LDCU.64 UR26, c[0x0][0x520] ;  /* 0x0000a400ff1a77ac */ /* 0x000e260008000a00 */
[----:B------:R-:W-:Y:S01]  /*a990*/  STS.128 [R240+0x20], R76 ;  /* 0x0000204cf0007388 */ /* 0x000fe20000000c00 */
[----:B-1----:R-:W-:Y:S02]  /*a9a0*/  UIMAD UR25, UR10, UR31, URZ ;  /* 0x0000001f0a1972a4 */ /* 0x002fe4000f8e02ff */
[----:B------:R-:W-:Y:S01]  /*a9b0*/  UIMAD.WIDE.U32 UR22, UR10, UR30, UR22 ;  /* 0x0000001e0a1672a5 */ /* 0x000fe2000f8e0016 */
[----:B------:R-:W-:Y:S01]  /*a9c0*/  STS.128 [R240+0x30], R72 ;  /* 0x00003048f0007388 */ /* 0x000fe20000000c00 */
[----:B------:R-:W-:-:S03]  /*a9d0*/  NOP ;  /* 0x0000000000007918 */ /* 0x000fc60000000000 */
[----:B------:R-:W1:Y:S01]  /*a9e0*/  LDS.128 R8, [R241] ;  /* 0x00000000f1087984 */ /* 0x000e620000000c00 */
[----:B------:R-:W-:Y:S01]  /*a9f0*/  UIADD3 UR25, UPT, UPT, UR23, UR25, URZ ;  /* 0x0000001917197290 */ /* 0x000fe2000fffe0ff */
[C---:B--2---:R-:W-:Y:S01]  /*aa00*/  SHF.L.U32 R5, R0.reuse, 0x2, RZ ;  /* 0x0000000200057819 */ /* 0x044fe200000006ff */
[----:B---3--:R-:W-:Y:S01]  /*aa10*/  ULEA UR23, UP0, UR22, UR32, 0x2 ;  /* 0x0000002016177291 */ /* 0x008fe2000f8010ff */
[----:B------:R-:W2:Y:S01]  /*aa20*/  LDS.128 R12, [R241+0x200] ;  /* 0x00020000f10c7984 */ /* 0x000ea20000000c00 */
[----:B------:R-:W-:Y:S01]  /*aa30*/  LOP3.LUT R0, R0, 0x1f, RZ, 0xc0, !PT ;  /* 0x0000001f00007812 */ /* 0x000fe200078ec0ff */
[----:B------:R-:W3:Y:S01]  /*aa40*/  LDCU.64 UR30, c[0x0][0x560] ;  /* 0x0000ac00ff1e77ac */ /* 0x000ee20008000a00 */
[----:B------:R-:W-:Y:S01]  /*aa50*/  LOP3.LUT R5, R5, 0xf80, RZ, 0xc0, !PT ;  /* 0x00000f8005057812 */ /* 0x000fe200078ec0ff */
[----:B------:R-:W4:Y:S01]  /*aa60*/  LDS.128 R16, [R241+0x400] ;  /* 0x00040000f1107984 */ /* 0x000f220000000c00 */
[----:B------:R-:W-:Y:S01]  /*aa70*/  MOV R2, UR23 ;  /* 0x0000001700027c02 */ /* 0x000fe20008000f00 */
[----:B------:R-:W-:Y:S01]  /*aa80*/  ULEA.HI.X UR22, UR22, UR33, UR25, 0x2, UP0 ;  /* 0x0000002116167291 */ /* 0x000fe200080f1419 */
[----:B------:R-:W-:Y:S01]  /*aa90*/  LOP3.LUT R61, R5, R0, RZ, 0xfc, !PT ;  /* 0x00000000053d7212 */ /* 0x000fe200078efcff */
[----:B------:R-:W3:Y:S01]  /*aaa0*/  LDS.128 R20, [R241+0x600] ;  /* 0x00060000f1147984 */ /* 0x000ee20000000c00 */
[----:B------:R-:W-:-:S02]  /*aab0*/  UIADD3.X UR21, UPT, UPT, UR21, -0x1, URZ, UP2, !UPT ;  /* 0xffffffff15157890 */ /* 0x000fc400097fe4ff */
[----:B------:R-:W-:Y:S01]  /*aac0*/  UIADD3.X UR15, UPT, UPT, UR15, -0x1, URZ, UP3, !UPT ;  /* 0xffffffff0f0f7890 */ /* 0x000fe20009ffe4ff */
[----:B------:R-:W-:-:S03]  /*aad0*/  MOV R3, UR22 ;  /* 0x0000001600037c02 */ /* 0x000fc60008000f00 */
[----:B------:R-:W-:Y:S02]  /*aae0*/  IMAD.WIDE.U32 R2, R61, 0x10, R2 ;  /* 0x000000103d027825 */ /* 0x000fe400078e0002 */
[----:B------:R-:W0:Y:S03]  /*aaf0*/  LDCU.64 UR22, c[0x0][0x518] ;  /* 0x0000a300ff1677ac */ /* 0x000e260008000a00 */
[----:B-1----:R-:W-:Y:S01]  /*ab00*/  STG.E.128 desc[UR28][R2.64], R8 ;  /* 0x0000000802007986 */ /* 0x002fe2000c101d1c */
[----:B0-----:R-:W-:Y:S02]  /*ab10*/  UIMAD.WIDE.U32 UR8, UR34, UR22, UR8 ;  /* 0x00000016220872a5 */ /* 0x001fe4000f8e0008 */
[----:B------:R-:W-:Y:S01]  /*ab20*/  UIMAD UR22, UR10, UR27, URZ ;  /* 0x0000001b0a1672a4 */ /* 0x000fe2000f8e02ff */
[----:B--2---:R-:W-:Y:S01]  /*ab30*/  STG.E.128 desc[UR28][R2.64+0x200], R12 ;  /* 0x0002000c02007986 */ /* 0x004fe2000c101d1c */
[----:B------:R-:W-:-:S03]  /*ab40*/  UIMAD UR9, UR34, UR23, UR9 ;  /* 0x00000017220972a4 */ /* 0x000fc6000f8e0209 */
[----:B----4-:R-:W-:Y:S01]  /*ab50*/  STG.E.128 desc[UR28][R2.64+0x400], R16 ;  /* 0x0004001002007986 */ /* 0x010fe2000c101d1c */
[----:B------:R-:W-:-:S03]  /*ab60*/  UIMAD.WIDE.U32 UR8, UR10, UR26, UR8 ;  /* 0x0000001a0a0872a5 */ /* 0x000fc6000f8e0008 */
[----:B---3--:R0:W-:Y:S01]  /*ab70*/  STG.E.128 desc[UR28][R2.64+0x600], R20 ;  /* 0x0006001402007986 */ /* 0x0081e2000c101d1c */
        /* <DEDUP_REMOVED lines=9> */
[----:B------:R-:W-:Y:S04]  /*ac10*/  STS.128 [R240], R100 ;  /* 0x00000064f0007388 */ /* 0x000fe80000000c00 */
[----:B------:R0:W-:Y:S04]  /*ac20*/  STS.128 [R240+0x10], R96 ;  /* 0x00001060f0007388 */ /* 0x0001e80000000c00 */
[----:B------:R-:W-:Y:S04]  /*ac30*/  STS.128 [R240+0x20], R92 ;  /* 0x0000205cf0007388 */ /* 0x000fe80000000c00 */
[----:B------:R-:W-:Y:S01]  /*ac40*/  STS.128 [R240+0x30], R88 ;  /* 0x00003058f0007388 */ /* 0x000fe20000000c00 */
[----:B------:R-:W-:-:S03]  /*ac50*/  NOP ;  /* 0x0000000000007918 */ /* 0x000fc60000000000 */
[----:B------:R-:W1:Y:S04]  /*ac60*/  LDS.128 R8, [R241] ;  /* 0x00000000f1087984 */ /* 0x000e680000000c00 */
[----:B------:R-:W2:Y:S04]  /*ac70*/  LDS.128 R12, [R241+0x200] ;  /* 0x00020000f10c7984 */ /* 0x000ea80000000c00 */
[----:B------:R-:W3:Y:S04]  /*ac80*/  LDS.128 R16, [R241+0x400] ;  /* 0x00040000f1107984 */ /* 0x000ee80000000c00 */
[----:B------:R-:W4:Y:S01]  /*ac90*/  LDS.128 R20, [R241+0x600] ;  /* 0x00060000f1147984 */ /* 0x000f220000000c00 */
[----:B-----5:R-:W-:-:S04]  /*aca0*/  FADD.FTZ R4, R34, R100 ;  /* 0x0000006422047221 */ /* 0x020fc80000010000 */
[----:B------:R-:W-:-:S04]  /*acb0*/  FADD.FTZ R7, R4, R101 ;  /* 0x0000006504077221 */ /* 0x000fc80000010000 */
[----:B------:R-:W-:-:S04]  /*acc0*/  FADD.FTZ R4, R7, R102 ;  /* 0x0000006607047221 */ /* 0x000fc80000010000 */
[----:B------:R-:W-:-:S04]  /*acd0*/  FADD.FTZ R7, R4, R103 ;  /* 0x0000006704077221 */ /* 0x000fc80000010000 */
[----:B------:R-:W-:-:S04]  /*ace0*/  FADD.FTZ R2, R7, R96 ;  /* 0x0000006007027221 */ /* 0x000fc80000010000 */
[----:B0-----:R-:W-:Y:S01]  /*acf0*/  FADD.FTZ R97, R2, R97 ;  /* 0x0000006102617221 */ /* 0x001fe20000010000 */
[----:B------:R-:W-:-:S03]  /*ad00*/  MOV R2, UR9 ;  /* 0x0000000900027c02 */ /* 0x000fc60008000f00 */
[----:B------:R-:W-:Y:S02]  /*ad10*/  FADD.FTZ R98, R97, R98 ;  /* 0x0000006261627221 */ /* 0x000fe40000010000 */
[----:B------:R-:W-:-:S04]  /*ad20*/  IMAD.WIDE.U32 R2, R61, 0x10, R2 ;  /* 0x000000103d027825 */ /* 0x000fc800078e0002 */
[----:B------:R-:W-:Y:S01]  /*ad30*/  FADD.FTZ R99, R98, R99 ;  /* 0x0000006362637221 */ /* 0x000fe20000010000 */
[----:B-1----:R-:W-:Y:S03]  /*ad40*/  STG.E.128 desc[UR28][R2.64], R8 ;  /* 0x0000000802007986 */ /* 0x002fe6000c101d1c */
[----:B------:R-:W-:Y:S01]  /*ad50*/  FADD.FTZ R92, R99, R92 ;  /* 0x0000005c635c7221 */ /* 0x000fe20000010000 */
[----:B--2---:R-:W-:Y:S03]  /*ad60*/  STG.E.128 desc[UR28][R2.64+0x200], R12 ;  /* 0x0002000c02007986 */ /* 0x004fe6000c101d1c */
[----:B------:R-:W-:Y:S01]  /*ad70*/  FADD.FTZ R93, R92, R93 ;  /* 0x0000005d5c5d7221 */ /* 0x000fe20000010000 */
[----:B---3--:R-:W-:Y:S03]  /*ad80*/  STG.E.128 desc[UR28][R2.64+0x400], R16 ;  /* 0x0004001002007986 */ /* 0x008fe6000c101d1c */
[----:B------:R-:W-:Y:S01]  /*ad90*/  FADD.FTZ R94, R93, R94 ;  /* 0x0000005e5d5e7221 */ /* 0x000fe20000010000 */
[----:B----4-:R0:W-:Y:S03]  /*ada0*/  STG.E.128 desc[UR28][R2.64+0x600], R20 ;  /* 0x0006001402007986 */ /* 0x0101e6000c101d1c */
[----:B------:R-:W-:-:S04]  /*adb0*/  FADD.FTZ R95, R94, R95 ;  /* 0x0000005f5e5f7221 */ /* 0x000fc80000010000 */
[----:B------:R-:W-:-:S04]  /*adc0*/  FADD.FTZ R88, R95, R88 ;  /* 0x000000585f587221 */ /* 0x000fc80000010000 */
[----:B------:R-:W-:-:S04]  /*add0*/  FADD.FTZ R89, R88, R89 ;  /* 0x0000005958597221 */ /* 0x000fc80000010000 */
[----:B------:R-:W-:-:S04]  /*ade0*/  FADD.FTZ R90, R89, R90 ;  /* 0x0000005a595a7221 */ /* 0x000fc80000010000 */
[----:B0-----:R-:W-:-:S05]  /*adf0*/  FADD.FTZ R2, R90, R91 ;  /* 0x0000005b5a027221 */ /* 0x001fca0000010000 */
[----:B------:R0:W-:Y:S01]  /*ae00*/  STL [R1+0x10], R2 ;  /* 0x0000100201007387 */ /* 0x0001e20000100800 */
[----:B------:R-:W-:Y:S05]  /*ae10*/  BRA.U UP0, `(.L_x_4827) ;  /* 0xffffff5900c47547 */ /* 0x000fea000b83ffff */
.L_x_4726:
        /* <DEDUP_REMOVED lines=45> */
.L_x_4829:
[----:B------:R-:W-:Y:S05]  /*b0f0*/  BSYNC.RECONVERGENT B0 ;  /* 0x0000000000007941 */ /* 0x000fea0003800200 */
.L_x_4828:
        /* <DEDUP_REMOVED lines=43> */
.L_x_4831:
[----:B------:R-:W-:Y:S05]  /*b3b0*/  BSYNC.RECONVERGENT B0 ;  /* 0x0000000000007941 */ /* 0x000fea0003800200 */
.L_x_4830:
[----:B------:R-:W-:Y:S05]  /*b3c0*/  @P0 EXIT ;  /* 0x000000000000094d */ /* 0x000fea0003800000 */
[----:B------:R-:W2:Y:S01]  /*b3d0*/  LDCU.64 UR8, c[0x0][0x4e8] ;  /* 0x00009d00ff0877ac */ /* 0x000ea20008000a00 */
[----:B------:R-:W3:Y:S01]  /*b3e0*/  S2UR UR11, SR_CgaCtaId ;  /* 0x00000000000b79c3 */ /* 0x000ee20000008800 */
[----:B------:R-:W-:Y:S01]  /*b3f0*/  BSSY.RECONVERGENT B0, `(.L_x_4832) ;  /* 0x000002c000007945 */ /* 0x000fe20003800200 */
[----:B------:R-:W4:Y:S01]  /*b400*/  LDCU.64 UR12, c[0x0][0x4a8] ;  /* 0x00009500ff0c77ac */ /* 0x000f220008000a00 */
[----:B------:R-:W0:Y:S01]  /*b410*/  LDCU UR14, c[0x0][0x360] ;  /* 0x00006c00ff0e77ac */ /* 0x000e220008000800 */
[----:B------:R-:W0:Y:S01]  /*b420*/  LDCU.64 UR16, c[0x0][0x4b0] ;  /* 0x00009600ff1077ac */ /* 0x000e220008000a00 */
[----:B------:R-:W0:Y:S01]  /*b430*/  LDCU.64 UR18, c[0x0][0x530] ;  /* 0x0000a600ff1277ac */ /* 0x000e220008000a00 */
[----:B--2---:R-:W-:Y:S02]  /*b440*/  UIMAD.WIDE.U32 UR4, UR10, UR8, URZ ;  /* 0x000000080a0472a5 */ /* 0x004fe4000f8e00ff */
[----:B----4-:R-:W-:Y:S02]  /*b450*/  UIMAD.WIDE.U32 UR6, UR10, UR12, URZ ;  /* 0x0000000c0a0672a5 */ /* 0x010fe4000f8e00ff */
[----:B------:R-:W-:Y:S01]  /*b460*/  UIMAD UR8, UR10, UR9, UR5 ;  /* 0x000000090a0872a4 */ /* 0x000fe2000f8e0205 */
[----:B------:R-:W2:Y:S02]  /*b470*/  LDCU.64 UR20, c[0x0][0x4f0] ;  /* 0x00009e00ff1477ac */ /* 0x000ea40008000a00 */
[----:B------:R-:W-:Y:S01]  /*b480*/  UMOV UR9, 0x400 ;  /* 0x0000040000097882 */ /* 0x000fe20000000000 */
[----:B------:R-:W4:Y:S01]  /*b490*/  LDCU.64 UR22, c[0x0][0x540] ;  /* 0x0000a800ff1677ac */ /* 0x000f220008000a00 */
[----:B------:R-:W-:-:S02]  /*b4a0*/  UIMAD UR10, UR10, UR13, UR7 ;  /* 0x0000000d0a0a72a4 */ /* 0x000fc4000f8e0207 */
[----:B0--3--:R-:W-:-:S12]  /*b4b0*/  ULEA UR9, UR11, UR9, 0x18 ;  /* 0x000000090b097291 */ /* 0x009fd8000f8ec0ff */
.L_x_4833:
        /* <DEDUP_REMOVED lines=10> */
[----:B--2---:R-:W-:Y:S01]  /*b560*/  IMAD R10, R3, UR20, RZ ;  /* 0x00000014030a7c24 */ /* 0x004fe2000f8e02ff */
        /* <DEDUP_REMOVED lines=21> */
.L_x_4832:
[----:B------:R-:W-:Y:S05]  /*b6c0*/  EXIT ;  /* 0x000000000000794d */ /* 0x000fea0003800000 */
.L_x_4733:
[----:B------:R-:W-:Y:S01]  /*b6d0*/  HFMA2 R137, -RZ, RZ, 0, 5.9604644775390625e-08 ;  /* 0x00000001ff897431 */ /* 0x000fe200000001ff */
[----:B------:R-:W-:Y:S02]  /*b6e0*/  MOV R246, R190 ;  /* 0x000000be00f67202 */ /* 0x000fe40000000f00 */
[----:B------:R-:W-:Y:S02]  /*b6f0*/  MOV R136, RZ ;  /* 0x000000ff00887202 */ /* 0x000fe40000000f00 */
[----:B------:R-:W-:-:S07]  /*b700*/  MOV R139, 0xffffffff ;  /* 0xffffffff008b7802 */ /* 0x000fce0000000f00 */
[----:B0--3-5:R-:W-:Y:S05]  /*b710*/  WARPSYNC.COLLECTIVE R139, `(.L_x_4834) ;  /* 0x000000008b087348 */ /* 0x029fea0003c00000 */
[----:B------:R1:W2:Y:S02]  /*b720*/  SHFL.UP P6, R247, R246, R137, R136 ;  /* 0x04000089f6f77389 */ /* 0x0002a400000c0088 */
[----:B0123-5:R-:W-:Y:S05]  /*b730*/  ENDCOLLECTIVE ;  /* 0x000000000000791b */ /* 0x02ffea0003800000 */
.L_x_4834:
[----:B------:R-:W-:Y:S02]  /*b740*/  MOV R246, R234 ;  /* 0x000000ea00f67202 */ /* 0x000fe40000000f00 */
[----:B------:R-:W-:-:S07]  /*b750*/  MOV R138, R247 ;  /* 0x000000f7008a7202 */ /* 0x000fce0000000f00 */
[----:B------:R-:W-:Y:S05]  /*b760*/  WARPSYNC.COLLECTIVE R139, `(.L_x_4835) ;  /* 0x000000008b087348 */ /* 0x000fea0003c00000 */
[----:B------:R0:W1:Y:S02]  /*b770*/  SHFL.UP P6, R247, R246, R137, R136 ;  /* 0x04000089f6f77389 */ /* 0x00006400000c0088 */
[----:B01----:R-:W-:Y:S05]  /*b780*/  ENDCOLLECTIVE ;  /* 0x000000000000791b */ /* 0x003fea0003800000 */
.L_x_4835:
[----:B------:R-:W-:Y:S02]  /*b790*/  MOV R246, R235 ;  /* 0x000000eb00f67202 */ /* 0x000fe40000000f00 */
[----:B------:R-:W-:-:S07]  /*b7a0*/  MOV R226, R247 ;  /* 0x000000f700e27202 */ /* 0x000fce0000000f00 */
[----:B------:R-:W-:Y:S05]  /*b7b0*/  WARPSYNC.COLLECTIVE R139, `(.L_x_4836) ;  /* 0x000000008b087348 */ /* 0x000fea0003c00000 */
[----:B------:R0:W1:Y:S02]  /*b7c0*/  SHFL.UP P6, R247, R246, R137, R136 ;  /* 0x04000089f6f77389 */ /* 0x00006400000c0088 */
[----:B01----:R-:W-:Y:S05]  /*b7d0*/  ENDCOLLECTIVE ;  /* 0x000000000000791b */ /* 0x003fea0003800000 */
.L_x_4836:
[----:B------:R-:W-:Y:S02]  /*b7e0*/  MOV R246, R236 ;  /* 0x000000ec00f67202 */ /* 0x000fe40000000f00 */
[----:B------:R-:W-:-:S07]  /*b7f0*/  MOV R245, R247 ;  /* 0x000000f700f57202 */ /* 0x000fce0000000f00 */
[----:B------:R-:W-:Y:S05]  /*b800*/  WARPSYNC.COLLECTIVE R139, `(.L_x_4837) ;  /* 0x000000008b087348 */ /* 0x000fea0003c00000 */
[----:B------:R0:W1:Y:S02]  /*b810*/  SHFL.UP P6, R247, R246, R137, R136 ;  /* 0x04000089f6f77389 */ /* 0x00006400000c0088 */
[----:B01----:R-:W-:Y:S05]  /*b820*/  ENDCOLLECTIVE ;  /* 0x000000000000791b */ /* 0x003fea0003800000 */
.L_x_4837:
        /* <DEDUP_REMOVED lines=17> */
.L_x_4838:
[----:B------:R-:W-:Y:S02]  /*b940*/  MOV R246, R234 ;  /* 0x000000ea00f67202 */ /* 0x000fe40000000f00 */
[----:B------:R-:W-:-:S07]  /*b950*/  MOV R138, R247 ;  /* 0x000000f7008a7202 */ /* 0x000fce0000000f00 */
[----:B------:R-:W-:Y:S05]  /*b960*/  WARPSYNC.COLLECTIVE R139, `(.L_x_4839) ;  /* 0x000000008b087348 */ /* 0x000fea0003c00000 */
[----:B------:R0:W1:Y:S02]  /*b970*/  SHFL.UP P6, R247, R246, R137, R136 ;  /* 0x04000089f6f77389 */ /* 0x00006400000c0088 */
[----:B01----:R-:W-:Y:S05]  /*b980*/  ENDCOLLECTIVE ;  /* 0x000000000000791b */ /* 0x003fea0003800000 */
.L_x_4839:
[----:B------:R-:W-:Y:S02]  /*b990*/  MOV R246, R235 ;  /* 0x000000eb00f67202 */ /* 0x000fe40000000f00 */
[----:B------:R-:W-:-:S07]  /*b9a0*/  MOV R226, R247 ;  /* 0x000000f700e27202 */ /* 0x000fce0000000f00 */
[----:B------:R-:W-:Y:S05]  /*b9b0*/  WARPSYNC.COLLECTIVE R139, `(.L_x_4840) ;  /* 0x000000008b087348 */ /* 0x000fea0003c00000 */
[----:B------:R0:W1:Y:S02]  /*b9c0*/  SHFL.UP P6, R247, R246, R137, R136 ;  /* 0x04000089f6f77389 */ /* 0x00006400000c0088 */
[----:B01----:R-:W-:Y:S05]  /*b9d0*/  ENDCOLLECTIVE ;  /* 0x000000000000791b */ /* 0x003fea0003800000 */
.L_x_4840:
[----:B------:R-:W-:Y:S02]  /*b9e0*/  MOV R246, R236 ;  /* 0x000000ec00f67202 */ /* 0x000fe40000000f00 */
[----:B------:R-:W-:-:S07]  /*b9f0*/  MOV R245, R247 ;  /* 0x000000f700f57202 */ /* 0x000fce0000000f00 */
[----:B------:R-:W-:Y:S05]  /*ba00*/  WARPSYNC.COLLECTIVE R139, `(.L_x_4841) ;  /* 0x000000008b087348 */ /* 0x000fea0003c00000 */
[----:B------:R0:W1:Y:S02]  /*ba10*/  SHFL.UP P6, R247, R246, R137, R136 ;  /* 0x04000089f6f77389 */ /* 0x00006400000c0088 */
[----:B01----:R-:W-:Y:S05]  /*ba20*/  ENDCOLLECTIVE ;  /* 0x000000000000791b */ /* 0x003fea0003800000 */
.L_x_4841:
        /* <DEDUP_REMOVED lines=17> */
.L_x_4842:
[----:B------:R-:W-:Y:S02]  /*bb40*/  MOV R246, R234 ;  /* 0x000000ea00f67202 */ /* 0x000fe40000000f00 */
[----:B------:R-:W-:-:S07]  /*bb50*/  MOV R138, R247 ;  /* 0x000000f7008a7202 */ /* 0x000fce0000000f00 */
[----:B------:R-:W-:Y:S05]  /*bb60*/  WARPSYNC.COLLECTIVE R139, `(.L_x_4843) ;  /* 0x000000008b087348 */ /* 0x000fea0003c00000 */
[----:B------:R0:W1:Y:S02]  /*bb70*/  SHFL.UP P6, R247, R246, R137, R136 ;  /* 0x04000089f6f77389 */ /* 0x00006400000c0088 */
[----:B01----:R-:W-:Y:S05]  /*bb80*/  ENDCOLLECTIVE ;  /* 0x000000000000791b */ /* 0x003fea0003800000 */
.L_x_4843:
[----:B------:R-:W-:Y:S02]  /*bb90*/  MOV R246, R235 ;  /* 0x000000eb00f67202 */ /* 0x000fe40000000f00 */
[----:B------:R-:W-:-:S07]  /*bba0*/  MOV R226, R247 ;  /* 0x000000f700e27202 */ /* 0x000fce0000000f00 */
[----:B------:R-:W-:Y:S05]  /*bbb0*/  WARPSYNC.COLLECTIVE R139, `(.L_x_4844) ;  /* 0x000000008b087348 */ /* 0x000fea0003c00000 */
[----:B------:R0:W1:Y:S02]  /*bbc0*/  SHFL.UP P6, R247, R246, R137, R136 ;  /* 0x04000089f6f77389 */ /* 0x00006400000c0088 */
[----:B01----:R-:W-:Y:S05]  /*bbd0*/  ENDCOLLECTIVE ;  /* 0x000000000000791b */ /* 0x003fea0003800000 */
.L_x_4844:
[----:B------:R-:W-:Y:S02]  /*bbe0*/  MOV R246, R236 ;  /* 0x000000ec00f67202 */ /* 0x000fe40000000f00 */
[----:B------:R-:W-:-:S07]  /*bbf0*/  MOV R245, R247 ;  /* 0x000000f700f57202 */ /* 0x000fce0000000f00 */
[----:B------:R-:W-:Y:S05]  /*bc00*/  WARPSYNC.COLLECTIVE R139, `(.L_x_4845) ;  /* 0x000000008b087348 */ /* 0x000fea0003c00000 */
[----:B------:R0:W1:Y:S02]  /*bc10*/  SHFL.UP P6, R247, R246, R137, R136 ;  /* 0x04000089f6f77389 */ /* 0x00006400000c0088 */
[----:B01----:R-:W-:Y:S05]  /*bc20*/  ENDCOLLECTIVE ;  /* 0x000000000000791b */ /* 0x003fea0003800000 */
.L_x_4845:
        /* <DEDUP_REMOVED lines=17> */
.L_x_4846:
[----:B------:R-:W-:Y:S02]  /*bd40*/  MOV R246, R234 ;  /* 0x000000ea00f67202 */ /* 0x000fe40000000f00 */
[----:B------:R-:W-:-:S07]  /*bd50*/  MOV R138, R247 ;  /* 0x000000f7008a7202 */ /* 0x000fce0000000f00 */
[----:B------:R-:W-:Y:S05]  /*bd60*/  WARPSYNC.COLLECTIVE R139, `(.L_x_4847) ;  /* 0x000000008b087348 */ /* 0x000fea0003c00000 */
[----:B------:R0:W1:Y:S02]  /*bd70*/  SHFL.UP P6, R247, R246, R137, R136 ;  /* 0x04000089f6f77389 */ /* 0x00006400000c0088 */
[----:B01----:R-:W-:Y:S05]  /*bd80*/  ENDCOLLECTIVE ;  /* 0x000000000000791b */ /* 0x003fea0003800000 */
.L_x_4847:
[----:B------:R-:W-:Y:S02]  /*bd90*/  MOV R246, R235 ;  /* 0x000000eb00f67202 */ /* 0x000fe40000000f00 */
[----:B------:R-:W-:-:S07]  /*bda0*/  MOV R226, R247 ;  /* 0x000000f700e27202 */ /* 0x000fce0000000f00 */
[----:B------:R-:W-:Y:S05]  /*bdb0*/  WARPSYNC.COLLECTIVE R139, `(.L_x_4848) ;  /* 0x000000008b087348 */ /* 0x000fea0003c00000 */
[----:B------:R0:W1:Y:S02]  /*bdc0*/  SHFL.UP P6, R247, R246, R137, R136 ;  /* 0x04000089f6f77389 */ /* 0x00006400000c0088 */
[----:B01----:R-:W-:Y:S05]  /*bdd0*/  ENDCOLLECTIVE ;  /* 0x000000000000791b */ /* 0x003fea0003800000 */
.L_x_4848:
[----:B------:R-:W-:Y:S02]  /*bde0*/  MOV R246, R236 ;  /* 0x000000ec00f67202 */ /* 0x000fe40000000f00 */
[----:B------:R-:W-:-:S07]  /*bdf0*/  MOV R245, R247 ;  /* 0x000000f700f57202 */ /* 0x000fce0000000f00 */
[----:B------:R-:W-:Y:S05]  /*be00*/  WARPSYNC.COLLECTIVE R139, `(.L_x_4849) ;  /* 0x000000008b087348 */ /* 0x000fea0003c00000 */
[----:B------:R0:W1:Y:S02]  /*be10*/  SHFL.UP P6, R247, R246, R137, R136 ;  /* 0x04000089f6f77389 */ /* 0x00006400000c0088 */
[----:B01----:R-:W-:Y:S05]  /*be20*/  ENDCOLLECTIVE ;  /* 0x000000000000791b */ /* 0x003fea0003800000 */
.L_x_4849:
        /* <DEDUP_REMOVED lines=17> */
.L_x_4850:
[----:B------:R-:W-:Y:S02]  /*bf40*/  MOV R246, R234 ;  /* 0x000000ea00f67202 */ /* 0x000fe40000000f00 */
[----:B------:R-:W-:-:S07]  /*bf50*/  MOV R138, R247 ;  /* 0x000000f7008a7202 */ /* 0x000fce0000000f00 */
[----:B------:R-:W-:Y:S05]  /*bf60*/  WARPSYNC.COLLECTIVE R139, `(.L_x_4851) ;  /* 0x000000008b087348 */ /* 0x000fea0003c00000 */
[----:B------:R0:W1:Y:S02]  /*bf70*/  SHFL.UP P6, R247, R246, R137, R136 ;  /* 0x04000089f6f77389 */ /* 0x00006400000c0088 */
[----:B01----:R-:W-:Y:S05]  /*bf80*/  ENDCOLLECTIVE ;  /* 0x000000000000791b */ /* 0x003fea0003800000 */
.L_x_4851:
[----:B------:R-:W-:Y:S02]  /*bf90*/  MOV R246, R235 ;  /* 0x000000eb00f67202 */ /* 0x000fe40000000f00 */
[----:B------:R-:W-:-:S07]  /*bfa0*/  MOV R226, R247 ;  /* 0x000000f700e27202 */ /* 0x000fce0000000f00 */
[----:B------:R-:W-:Y:S05]  /*bfb0*/  WARPSYNC.COLLECTIVE R139, `(.L_x_4852) ;  /* 0x000000008b087348 */ /* 0x000fea0003c00000 */
[----:B------:R0:W1:Y:S02]  /*bfc0*/  SHFL.UP P6, R247, R246, R137, R136 ;  /* 0x04000089f6f77389 */ /* 0x00006400000c0088 */
[----:B01----:R-:W-:Y:S05]  /*bfd0*/  ENDCOLLECTIVE ;  /* 0x000000000000791b */ /* 0x003fea0003800000 */
.L_x_4852:
[----:B------:R-:W-:Y:S02]  /*bfe0*/  MOV R246, R236 ;  /* 0x000000ec00f67202 */ /* 0x000fe40000000f00 */
[----:B------:R-:W-:-:S07]  /*bff0*/  MOV R245, R247 ;  /* 0x000000f700f57202 */ /* 0x000fce0000000f00 */
[----:B------:R-:W-:Y:S05]  /*c000*/  WARPSYNC.COLLECTIVE R139, `(.L_x_4853) ;  /* 0x000000008b087348 */ /* 0x000fea0003c00000 */
[----:B------:R0:W1:Y:S02]  /*c010*/  SHFL.UP P6, R247, R246, R137, R136 ;  /* 0x04000089f6f77389 */ /* 0x00006400000c0088 */
[----:B01----:R-:W-:Y:S05]  /*c020*/  ENDCOLLECTIVE ;  /* 0x000000000000791b */ /* 0x003fea0003800000 */
.L_x_4853:
[----:B------:R-:W-:Y:S01]  /*c030*/  MOV R136, R247 ;  /* 0x000000f700887202 */ /* 0x000fe20000000f00 */
[----:B------:R-:W-:Y:S06]  /*c040*/  BRA `(.L_x_4854) ;  /* 0xffffff8800947947 */ /* 0x000fec000383ffff */
.L_x_4734:
        /* <DEDUP_REMOVED lines=8> */
.L_x_4856:
[----:B------:R-:W-:Y:S05]  /*c0d0*/  BSYNC B0 ;  /* 0x0000000000007941 */ /* 0x000fea0003800000 */
.L_x_4855:
[----:B------:R-:W-:Y:S05]  /*c0e0*/  BRA `(.L_x_4857) ;  /* 0xffffff8800a07947 */ /* 0x000fea000383ffff */
.L_x_4735:
        /* <DEDUP_REMOVED lines=8> */
.L_x_4859:
[----:B------:R-:W-:Y:S05]  /*c170*/  BSYNC B0 ;  /* 0x0000000000007941 */ /* 0x000fea0003800000 */
.L_x_4858:
[----:B------:R-:W-:Y:S05]  /*c180*/  BRA `(.L_x_4860) ;  /* 0xffffff8800807947 */ /* 0x000fea000383ffff */
.L_x_4736:
        /* <DEDUP_REMOVED lines=8> */
.L_x_4862:
[----:B------:R-:W-:Y:S05]  /*c210*/  BSYNC B0 ;  /* 0x0000000000007941 */ /* 0x000fea0003800000 */
.L_x_4861:
[----:B------:R-:W-:Y:S05]  /*c220*/  BRA `(.L_x_4863) ;  /* 0xffffff8800607947 */ /* 0x000fea000383ffff */
.L_x_4737:
        /* <DEDUP_REMOVED lines=8> */
.L_x_4865:
[----:B------:R-:W-:Y:S05]  /*c2b0*/  BSYNC B0 ;  /* 0x0000000000007941 */ /* 0x000fea0003800000 */
.L_x_4864:
[----:B------:R-:W-:Y:S05]  /*c2c0*/  BRA `(.L_x_4866) ;  /* 0xffffff8800407947 */ /* 0x000fea000383ffff */
.L_x_4738:
        /* <DEDUP_REMOVED lines=8> */
.L_x_4868:
[----:B------:R-:W-:Y:S05]  /*c350*/  BSYNC B0 ;  /* 0x0000000000007941 */ /* 0x000fea0003800000 */
.L_x_4867:
        /* <DEDUP_REMOVED lines=9> */
.L_x_4869:
[----:B------:R-:W-:Y:S02]  /*c3f0*/  MOV R246, R235 ;  /* 0x000000eb00f67202 */ /* 0x000fe40000000f00 */
[----:B------:R-:W-:-:S07]  /*c400*/  MOV R234, R247 ;  /* 0x000000f700ea7202 */ /* 0x000fce0000000f00 */
[----:B------:R-:W-:Y:S05]  /*c410*/  WARPSYNC.COLLECTIVE R139, `(.L_x_4870) ;  /* 0x000000008b087348 */ /* 0x000fea0003c00000 */
[----:B------:R0:W1:Y:S02]  /*c420*/  SHFL.UP P6, R247, R246, R137, R136 ;  /* 0x04000089f6f77389 */ /* 0x00006400000c0088 */
[----:B01----:R-:W-:Y:S05]  /*c430*/  ENDCOLLECTIVE ;  /* 0x000000000000791b */ /* 0x003fea0003800000 */
.L_x_4870:
[----:B------:R-:W-:Y:S02]  /*c440*/  MOV R246, R236 ;  /* 0x000000ec00f67202 */ /* 0x000fe40000000f00 */
[----:B------:R-:W-:-:S07]  /*c450*/  MOV R235, R247 ;  /* 0x000000f700eb7202 */ /* 0x000fce0000000f00 */
[----:B------:R-:W-:Y:S05]  /*c460*/  WARPSYNC.COLLECTIVE R139, `(.L_x_4871) ;  /* 0x000000008b087348 */ /* 0x000fea0003c00000 */
[----:B------:R0:W1:Y:S02]  /*c470*/  SHFL.UP P6, R247, R246, R137, R136 ;  /* 0x04000089f6f77389 */ /* 0x00006400000c0088 */
[----:B01----:R-:W-:Y:S05]  /*c480*/  ENDCOLLECTIVE ;  /* 0x000000000000791b */ /* 0x003fea0003800000 */
.L_x_4871:
[----:B------:R-:W-:Y:S01]  /*c490*/  HFMA2 R137, -RZ, RZ, 0, 0 ;  /* 0x00000000ff897431 */ /* 0x000fe200000001ff */
[----:B------:R-:W-:-:S07]  /*c4a0*/  MOV R136, 0x1f ;  /* 0x0000001f00887802 */ /* 0x000fce0000000f00 */
[----:B------:R-:W-:Y:S05]  /*c4b0*/  WARPSYNC.COLLECTIVE R139, `(.L_x_4872) ;  /* 0x000000008b087348 */ /* 0x000fea0003c00000 */
[----:B------:R0:W1:Y:S02]  /*c4c0*/  SHFL.IDX P2, R226, R138, R137, R136 ;  /* 0x000000898ae27389 */ /* 0x0000640000040088 */
[----:B01----:R-:W-:Y:S05]  /*c4d0*/  ENDCOLLECTIVE ;  /* 0x000000000000791b */ /* 0x003fea0003800000 */
.L_x_4872:
[----:B------:R-:W-:Y:S02]  /*c4e0*/  MOV R236, R247 ;  /* 0x000000f700ec7202 */ /* 0x000fe40000000f00 */
[----:B------:R-:W-:Y:S02]  /*c4f0*/  MOV R138, R121 ;  /* 0x00000079008a7202 */ /* 0x000fe40000000f00 */
[----:B------:R-:W-:-:S07]  /*c500*/  MOV R120, R226 ;  /* 0x000000e200787202 */ /* 0x000fce0000000f00 */
[----:B------:R-:W-:Y:S05]  /*c510*/  WARPSYNC.COLLECTIVE R139, `(.L_x_4873) ;  /* 0x000000008b087348 */ /* 0x000fea0003c00000 */
[----:B------:R0:W1:Y:S02]  /*c520*/  SHFL.IDX P2, R226, R138, R137, R136 ;  /* 0x000000898ae27389 */ /* 0x0000640000040088 */
[----:B01----:R-:W-:Y:S05]  /*c530*/  ENDCOLLECTIVE ;  /* 0x000000000000791b */ /* 0x003fea0003800000 */
.L_x_4873:
[----:B------:R-:W-:Y:S02]  /*c540*/  MOV R138, R122 ;  /* 0x0000007a008a7202 */ /* 0x000fe40000000f00 */
[----:B------:R-:W-:-:S07]  /*c550*/  MOV R121, R226 ;  /* 0x000000e200797202 */ /* 0x000fce0000000f00 */
[----:B------:R-:W-:Y:S05]  /*c560*/  WARPSYNC.COLLECTIVE R139, `(.L_x_4874) ;  /* 0x000000008b087348 */ /* 0x000fea0003c00000 */
[----:B------:R0:W1:Y:S02]  /*c570*/  SHFL.IDX P2, R226, R138, R137, R136 ;  /* 0x000000898ae27389 */ /* 0x0000640000040088 */
[----:B01----:R-:W-:Y:S05]  /*c580*/  ENDCOLLECTIVE ;  /* 0x000000000000791b */ /* 0x003fea0003800000 */
.L_x_4874:
[----:B------:R-:W-:Y:S02]  /*c590*/  MOV R138, R123 ;  /* 0x0000007b008a7202 */ /* 0x000fe40000000f00 */
[----:B------:R-:W-:-:S07]  /*c5a0*/  MOV R122, R226 ;  /* 0x000000e2007a7202 */ /* 0x000fce0000000f00 */
[----:B------:R-:W-:Y:S05]  /*c5b0*/  WARPSYNC.COLLECTIVE R139, `(.L_x_4875) ;  /* 0x000000008b087348 */ /* 0x000fea0003c00000 */
[----:B------:R0:W1:Y:S02]  /*c5c0*/  SHFL.IDX P2, R226, R138, R137, R136 ;  /* 0x000000898ae27389 */ /* 0x0000640000040088 */
[----:B01----:R-:W-:Y:S05]  /*c5d0*/  ENDCOLLECTIVE ;  /* 0x000000000000791b */ /* 0x003fea0003800000 */
.L_x_4875:
[----:B------:R-:W-:Y:S01]  /*c5e0*/  MOV R123, R226 ;  /* 0x000000e2007b7202 */ /* 0x000fe20000000f00 */
[----:B------:R-:W-:Y:S06]  /*c5f0*/  BRA `(.L_x_4876) ;  /* 0xffffff84009c7947 */ /* 0x000fec000383ffff */
.L_x_4740:
[----:B------:R-:W-:Y:S01]  /*c600*/  HFMA2 R251, -RZ, RZ, 0, 5.9604644775390625e-08 ;  /* 0x00000001fffb7431 */ /* 0x000fe200000001ff */
[----:B------:R-:W-:Y:S02]  /*c610*/  MOV R252, R245 ;  /* 0x000000f500fc7202 */ /* 0x000fe40000000f00 */
[----:B------:R-:W-:Y:S02]  /*c620*/  MOV R226, 0x1f ;  /* 0x0000001f00e27802 */ /* 0x000fe40000000f00 */
[----:B------:R-:W-:-:S07]  /*c630*/  MOV R139, 0xffffffff ;  /* 0xffffffff008b7802 */ /* 0x000fce0000000f00 */
[----:B------:R-:W-:Y:S05]  /*c640*/  WARPSYNC.COLLECTIVE R139, `(.L_x_4877) ;  /* 0x000000008b087348 */ /* 0x000fea0003c00000 */
[----:B------:R0:W1:Y:S02]  /*c650*/  SHFL.DOWN P2, R136, R252, R251, R226 ;  /* 0x080000fbfc887389 */ /* 0x00006400000400e2 */
[----:B01----:R-:W-:Y:S05]  /*c660*/  ENDCOLLECTIVE ;  /* 0x000000000000791b */ /* 0x003fea0003800000 */
.L_x_4877:
[----:B------:R-:W-:Y:S02]  /*c670*/  MOV R252, R246 ;  /* 0x000000f600fc7202 */ /* 0x000fe40000000f00 */
[----:B------:R-:W-:-:S07]  /*c680*/  MOV R137, R136 ;  /* 0x0000008800897202 */ /* 0x000fce0000000f00 */
[----:B------:R-:W-:Y:S05]  /*c690*/  WARPSYNC.COLLECTIVE R139, `(.L_x_4878) ;  /* 0x000000008b087348 */ /* 0x000fea0003c00000 */
[----:B------:R0:W1:Y:S02]  /*c6a0*/  SHFL.DOWN P2, R136, R252, R251, R226 ;  /* 0x080000fbfc887389 */ /* 0x00006400000400e2 */
[----:B01----:R-:W-:Y:S05]  /*c6b0*/  ENDCOLLECTIVE ;  /* 0x000000000000791b */ /* 0x003fea0003800000 */
.L_x_4878:
[----:B------:R-:W-:Y:S02]  /*c6c0*/  MOV R252, R247 ;  /* 0x000000f700fc7202 */ /* 0x000fe40000000f00 */
[----:B------:R-:W-:-:S07]  /*c6d0*/  MOV R138, R136 ;  /* 0x00000088008a7202 */ /* 0x000fce0000000f00 */
[----:B------:R-:W-:Y:S05]  /*c6e0*/  WARPSYNC.COLLECTIVE R139, `(.L_x_4879) ;  /* 0x000000008b087348 */ /* 0x000fea0003c00000 */
[----:B------:R0:W1:Y:S02]  /*c6f0*/  SHFL.DOWN P2, R136, R252, R251, R226 ;  /* 0x080000fbfc887389 */ /* 0x00006400000400e2 */
[----:B01----:R-:W-:Y:S05]  /*c700*/  ENDCOLLECTIVE ;  /* 0x000000000000791b */ /* 0x003fea0003800000 */
.L_x_4879:
[----:B------:R-:W-:Y:S02]  /*c710*/  MOV R252, R248 ;  /* 0x000000f800fc7202 */ /* 0x000fe40000000f00 */
[----:B------:R-:W-:-:S07]  /*c720*/  MOV R163, R136 ;  /* 0x0000008800a37202 */ /* 0x000fce0000000f00 */
[----:B------:R-:W-:Y:S05]  /*c730*/  WARPSYNC.COLLECTIVE R139, `(.L_x_4880) ;  /* 0x000000008b087348 */ /* 0x000fea0003c00000 */
[----:B------:R0:W1:Y:S02]  /*c740*/  SHFL.DOWN P2, R136, R252, R251, R226 ;  /* 0x080000fbfc887389 */ /* 0x00006400000400e2 */
[----:B01----:R-:W-:Y:S05]  /*c750*/  ENDCOLLECTIVE ;  /* 0x000000000000791b */ /* 0x003fea0003800000 */
.L_x_4880:
[----:B------:R-:W-:Y:S05]  /*c760*/  BRA `(.L_x_4881) ;  /* 0xffffff9800cc7947 */ /* 0x000fea000383ffff */
.L_x_4743:
        /* <DEDUP_REMOVED lines=8> */
.L_x_4883:
[----:B------:R-:W-:Y:S05]  /*c7f0*/  BSYNC B0 ;  /* 0x0000000000007941 */ /* 0x000fea0003800000 */
.L_x_4882:
        /* <DEDUP_REMOVED lines=8> */
.L_x_4884:
[----:B------:R-:W-:Y:S02]  /*c880*/  MOV R252, R247 ;  /* 0x000000f700fc7202 */ /* 0x000fe40000000f00 */
[----:B------:R-:W-:-:S07]  /*c890*/  MOV R138, R136 ;  /* 0x00000088008a7202 */ /* 0x000fce0000000f00 */
[----:B------:R-:W-:Y:S05]  /*c8a0*/  WARPSYNC.COLLECTIVE R139, `(.L_x_4885) ;  /* 0x000000008b087348 */ /* 0x000fea0003c00000 */
[----:B------:R0:W1:Y:S02]  /*c8b0*/  SHFL.DOWN P2, R136, R252, R251, R226 ;  /* 0x080000fbfc887389 */ /* 0x00006400000400e2 */
[----:B01----:R-:W-:Y:S05]  /*c8c0*/  ENDCOLLECTIVE ;  /* 0x000000000000791b */ /* 0x003fea0003800000 */
.L_x_4885:
[----:B------:R-:W-:Y:S02]  /*c8d0*/  MOV R252, R248 ;  /* 0x000000f800fc7202 */ /* 0x000fe40000000f00 */
[----:B------:R-:W-:-:S07]  /*c8e0*/  MOV R163, R136 ;  /* 0x0000008800a37202 */ /* 0x000fce0000000f00 */
[----:B------:R-:W-:Y:S05]  /*c8f0*/  WARPSYNC.COLLECTIVE R139, `(.L_x_4886) ;  /* 0x000000008b087348 */ /* 0x000fea0003c00000 */
[----:B------:R0:W1:Y:S02]  /*c900*/  SHFL.DOWN P2, R136, R252, R251, R226 ;  /* 0x080000fbfc887389 */ /* 0x00006400000400e2 */
[----:B01----:R-:W-:Y:S05]  /*c910*/  ENDCOLLECTIVE ;  /* 0x000000000000791b */ /* 0x003fea0003800000 */
.L_x_4886:
[----:B------:R-:W-:Y:S01]  /*c920*/  MOV R139, R136 ;  /* 0x00000088008b7202 */ /* 0x000fe20000000f00 */
[----:B------:R-:W-:Y:S06]  /*c930*/  BRA `(.L_x_4887) ;  /* 0xffffff9800ac7947 */ /* 0x000fec000383ffff */
.L_x_4746:
        /* <DEDUP_REMOVED lines=8> */
.L_x_4889:
[----:B------:R-:W-:Y:S05]  /*c9c0*/  BSYNC B0 ;  /* 0x0000000000007941 */ /* 0x000fea0003800000 */
.L_x_4888:
        /* <DEDUP_REMOVED lines=8> */
.L_x_4890:
[----:B------:R-:W-:Y:S02]  /*ca50*/  MOV R252, R247 ;  /* 0x000000f700fc7202 */ /* 0x000fe40000000f00 */
[----:B------:R-:W-:-:S07]  /*ca60*/  MOV R138, R136 ;  /* 0x00000088008a7202 */ /* 0x000fce0000000f00 */
[----:B------:R-:W-:Y:S05]  /*ca70*/  WARPSYNC.COLLECTIVE R139, `(.L_x_4891) ;  /* 0x000000008b087348 */ /* 0x000fea0003c00000 */
[----:B------:R0:W1:Y:S02]  /*ca80*/  SHFL.DOWN P2, R136, R252, R251, R226 ;  /* 0x080000fbfc887389 */ /* 0x00006400000400e2 */
[----:B01----:R-:W-:Y:S05]  /*ca90*/  ENDCOLLECTIVE ;  /* 0x000000000000791b */ /* 0x003fea0003800000 */
.L_x_4891:
[----:B------:R-:W-:Y:S02]  /*caa0*/  MOV R252, R248 ;  /* 0x000000f800fc7202 */ /* 0x000fe40000000f00 */
[----:B------:R-:W-:-:S07]  /*cab0*/  MOV R163, R136 ;  /* 0x0000008800a37202 */ /* 0x000fce0000000f00 */
[----:B------:R-:W-:Y:S05]  /*cac0*/  WARPSYNC.COLLECTIVE R139, `(.L_x_4892) ;  /* 0x000000008b087348 */ /* 0x000fea0003c00000 */
[----:B------:R0:W1:Y:S02]  /*cad0*/  SHFL.DOWN P2, R136, R252, R251, R226 ;  /* 0x080000fbfc887389 */ /* 0x00006400000400e2 */
[----:B01----:R-:W-:Y:S05]  /*cae0*/  ENDCOLLECTIVE ;  /* 0x000000000000791b */ /* 0x003fea0003800000 */
.L_x_4892:
[----:B------:R-:W-:Y:S01]  /*caf0*/  MOV R139, R136 ;  /* 0x00000088008b7202 */ /* 0x000fe20000000f00 */
[----:B------:R-:W-:Y:S06]  /*cb00*/  BRA `(.L_x_4893) ;  /* 0xffffff98008c7947 */ /* 0x000fec000383ffff */
.L_x_4749:
        /* <DEDUP_REMOVED lines=8> */
.L_x_4895:
[----:B------:R-:W-:Y:S05]  /*cb90*/  BSYNC B0 ;  /* 0x0000000000007941 */ /* 0x000fea0003800000 */
.L_x_4894:
        /* <DEDUP_REMOVED lines=8> */
.L_x_4896:
[----:B------:R-:W-:Y:S02]  /*cc20*/  MOV R252, R247 ;  /* 0x000000f700fc7202 */ /* 0x000fe40000000f00 */
[----:B------:R-:W-:-:S07]  /*cc30*/  MOV R138, R136 ;  /* 0x00000088008a7202 */ /* 0x000fce0000000f00 */
[----:B------:R-:W-:Y:S05]  /*cc40*/  WARPSYNC.COLLECTIVE R139, `(.L_x_4897) ;  /* 0x000000008b087348 */ /* 0x000fea0003c00000 */
[----:B------:R0:W1:Y:S02]  /*cc50*/  SHFL.DOWN P2, R136, R252, R251, R226 ;  /* 0x080000fbfc887389 */ /* 0x00006400000400e2 */
[----:B01----:R-:W-:Y:S05]  /*cc60*/  ENDCOLLECTIVE ;  /* 0x000000000000791b */ /* 0x003fea0003800000 */
.L_x_4897:
[----:B------:R-:W-:Y:S02]  /*cc70*/  MOV R252, R248 ;  /* 0x000000f800fc7202 */ /* 0x000fe40000000f00 */
[----:B------:R-:W-:-:S07]  /*cc80*/  MOV R163, R136 ;  /* 0x0000008800a37202 */ /* 0x000fce0000000f00 */
[----:B------:R-:W-:Y:S05]  /*cc90*/  WARPSYNC.COLLECTIVE R139, `(.L_x_4898) ;  /* 0x000000008b087348 */ /* 0x000fea0003c00000 */
[----:B------:R0:W1:Y:S02]  /*cca0*/  SHFL.DOWN P2, R136, R252, R251, R226 ;  /* 0x080000fbfc887389 */ /* 0x00006400000400e2 */
[----:B01----:R-:W-:Y:S05]  /*ccb0*/  ENDCOLLECTIVE ;  /* 0x000000000000791b */ /* 0x003fea0003800000 */
.L_x_4898:
[----:B------:R-:W-:Y:S01]  /*ccc0*/  MOV R139, R136 ;  /* 0x00000088008b7202 */ /* 0x000fe20000000f00 */
[----:B------:R-:W-:Y:S06]  /*ccd0*/  BRA `(.L_x_4899) ;  /* 0xffffff98006c7947 */ /* 0x000fec000383ffff */
.L_x_4752:
        /* <DEDUP_REMOVED lines=8> */
.L_x_4901:
[----:B------:R-:W-:Y:S05]  /*cd60*/  BSYNC B0 ;  /* 0x0000000000007941 */ /* 0x000fea0003800000 */
.L_x_4900:
        /* <DEDUP_REMOVED lines=8> */
.L_x_4902:
[----:B------:R-:W-:Y:S02]  /*cdf0*/  MOV R252, R247 ;  /* 0x000000f700fc7202 */ /* 0x000fe40000000f00 */
[----:B------:R-:W-:-:S07]  /*ce00*/  MOV R138, R136 ;  /* 0x00000088008a7202 */ /* 0x000fce0000000f00 */
[----:B------:R-:W-:Y:S05]  /*ce10*/  WARPSYNC.COLLECTIVE R139, `(.L_x_4903) ;  /* 0x000000008b087348 */ /* 0x000fea0003c00000 */
[----:B------:R0:W1:Y:S02]  /*ce20*/  SHFL.DOWN P2, R136, R252, R251, R226 ;  /* 0x080000fbfc887389 */ /* 0x00006400000400e2 */
[----:B01----:R-:W-:Y:S05]  /*ce30*/  ENDCOLLECTIVE ;  /* 0x000000000000791b */ /* 0x003fea0003800000 */
.L_x_4903:
[----:B------:R-:W-:Y:S02]  /*ce40*/  MOV R252, R248 ;  /* 0x000000f800fc7202 */ /* 0x000fe40000000f00 */
[----:B------:R-:W-:-:S07]  /*ce50*/  MOV R163, R136 ;  /* 0x0000008800a37202 */ /* 0x000fce0000000f00 */
[----:B------:R-:W-:Y:S05]  /*ce60*/  WARPSYNC.COLLECTIVE R139, `(.L_x_4904) ;  /* 0x000000008b087348 */ /* 0x000fea0003c00000 */
[----:B------:R0:W1:Y:S02]  /*ce70*/  SHFL.DOWN P2, R136, R252, R251, R226 ;  /* 0x080000fbfc887389 */ /* 0x00006400000400e2 */
[----:B01----:R-:W-:Y:S05]  /*ce80*/  ENDCOLLECTIVE ;  /* 0x000000000000791b */ /* 0x003fea0003800000 */
.L_x_4904:
[----:B------:R-:W-:Y:S01]  /*ce90*/  MOV R139, R136 ;  /* 0x00000088008b7202 */ /* 0x000fe20000000f00 */
[----:B------:R-:W-:Y:S06]  /*cea0*/  BRA `(.L_x_4905) ;  /* 0xffffff98004c7947 */ /* 0x000fec000383ffff */
.L_x_4755:
        /* <DEDUP_REMOVED lines=8> */
.L_x_4907:
[----:B------:R-:W-:Y:S05]  /*cf30*/  BSYNC B0 ;  /* 0x0000000000007941 */ /* 0x000fea0003800000 */
.L_x_4906:
        /* <DEDUP_REMOVED lines=10> */
.L_x_4908:
[----:B------:R-:W-:Y:S02]  /*cfe0*/  MOV R138, R247 ;  /* 0x000000f7008a7202 */ /* 0x000fe40000000f00 */
[----:B------:R-:W-:-:S07]  /*cff0*/  MOV R234, R226 ;  /* 0x000000e200ea7202 */ /* 0x000fce0000000f00 */
[----:B------:R-:W-:Y:S05]  /*d000*/  WARPSYNC.COLLECTIVE R139, `(.L_x_4909) ;  /* 0x000000008b087348 */ /* 0x000fea0003c00000 */
[----:B------:R0:W1:Y:S02]  /*d010*/  SHFL.IDX P2, R226, R138, R137, R136 ;  /* 0x000000898ae27389 */ /* 0x0000640000040088 */
[----:B01----:R-:W-:Y:S05]  /*d020*/  ENDCOLLECTIVE ;  /* 0x000000000000791b */ /* 0x003fea0003800000 */
.L_x_4909:
        /* <DEDUP_REMOVED lines=16> */
.L_x_4910:
[----:B------:R-:W-:Y:S01]  /*d130*/  MOV R138, R132 ;  /* 0x00000084008a7202 */ /* 0x000fe20000000f00 */
[----:B------:R-:W-:Y:S01]  /*d140*/  FADD.FTZ R236, R226, R236 ;  /* 0x000000ece2ec7221 */ /* 0x000fe20000010000 */
[----:B------:R-:W-:-:S07]  /*d150*/  MOV R226, 0x1f ;  /* 0x0000001f00e27802 */ /* 0x000fce0000000f00 */
[----:B------:R-:W-:Y:S05]  /*d160*/  WARPSYNC.COLLECTIVE R139, `(.L_x_4911) ;  /* 0x000000008b087348 */ /* 0x000fea0003c00000 */
[----:B------:R0:W1:Y:S02]  /*d170*/  SHFL.DOWN P2, R136, R252, R251, R226 ;  /* 0x080000fbfc887389 */ /* 0x00006400000400e2 */
[----:B01----:R-:W-:Y:S05]  /*d180*/  ENDCOLLECTIVE ;  /* 0x000000000000791b */ /* 0x003fea0003800000 */
.L_x_4911:
[----:B------:R-:W-:Y:S02]  /*d190*/  MOV R252, R246 ;  /* 0x000000f600fc7202 */ /* 0x000fe40000000f00 */
[----:B------:R-:W-:-:S07]  /*d1a0*/  MOV R245, R136 ;  /* 0x0000008800f57202 */ /* 0x000fce0000000f00 */
[----:B------:R-:W-:Y:S05]  /*d1b0*/  WARPSYNC.COLLECTIVE R139, `(.L_x_4912) ;  /* 0x000000008b087348 */ /* 0x000fea0003c00000 */
[----:B------:R0:W1:Y:S02]  /*d1c0*/  SHFL.DOWN P2, R136, R252, R251, R226 ;  /* 0x080000fbfc887389 */ /* 0x00006400000400e2 */
[----:B01----:R-:W-:Y:S05]  /*d1d0*/  ENDCOLLECTIVE ;  /* 0x000000000000791b */ /* 0x003fea0003800000 */
.L_x_4912:
[----:B------:R-:W-:Y:S02]  /*d1e0*/  MOV R252, R247 ;  /* 0x000000f700fc7202 */ /* 0x000fe40000000f00 */
[----:B------:R-:W-:-:S07]  /*d1f0*/  MOV R246, R136 ;  /* 0x0000008800f67202 */ /* 0x000fce0000000f00 */
[----:B------:R-:W-:Y:S05]  /*d200*/  WARPSYNC.COLLECTIVE R139, `(.L_x_4913) ;  /* 0x000000008b087348 */ /* 0x000fea0003c00000 */
[----:B------:R0:W1:Y:S02]  /*d210*/  SHFL.DOWN P2, R136, R252, R251, R226 ;  /* 0x080000fbfc887389 */ /* 0x00006400000400e2 */
[----:B01----:R-:W-:Y:S05]  /*d220*/  ENDCOLLECTIVE ;  /* 0x000000000000791b */ /* 0x003fea0003800000 */
.L_x_4913:
[----:B------:R-:W-:Y:S02]  /*d230*/  MOV R252, R248 ;  /* 0x000000f800fc7202 */ /* 0x000fe40000000f00 */
[----:B------:R-:W-:-:S07]  /*d240*/  MOV R247, R136 ;  /* 0x0000008800f77202 */ /* 0x000fce0000000f00 */
[----:B------:R-:W-:Y:S05]  /*d250*/  WARPSYNC.COLLECTIVE R139, `(.L_x_4914) ;  /* 0x000000008b087348 */ /* 0x000fea0003c00000 */
[----:B------:R0:W1:Y:S02]  /*d260*/  SHFL.DOWN P2, R136, R252, R251, R226 ;  /* 0x080000fbfc887389 */ /* 0x00006400000400e2 */
[----:B01----:R-:W-:Y:S05]  /*d270*/  ENDCOLLECTIVE ;  /* 0x000000000000791b */ /* 0x003fea0003800000 */
.L_x_4914:
[----:B------:R-:W-:Y:S01]  /*d280*/  MOV R248, R136 ;  /* 0x0000008800f87202 */ /* 0x000fe20000000f00 */
[----:B------:R-:W-:-:S07]  /*d290*/  HFMA2 R136, -RZ, RZ, 0, 1.847743988037109375e-06 ;  /* 0x0000001fff887431 */ /* 0x000fce00000001ff */
[----:B------:R-:W-:Y:S05]  /*d2a0*/  WARPSYNC.COLLECTIVE R139, `(.L_x_4915) ;  /* 0x000000008b087348 */ /* 0x000fea0003c00000 */
[----:B------:R0:W1:Y:S02]  /*d2b0*/  SHFL.IDX P2, R226, R138, R137, R136 ;  /* 0x000000898ae27389 */ /* 0x0000640000040088 */
[----:B01----:R-:W-:Y:S05]  /*d2c0*/  ENDCOLLECTIVE ;  /* 0x000000000000791b */ /* 0x003fea0003800000 */
.L_x_4915:
[----:B------:R-:W-:Y:S02]  /*d2d0*/  MOV R138, R133 ;  /* 0x00000085008a7202 */ /* 0x000fe40000000f00 */
[----:B------:R-:W-:-:S07]  /*d2e0*/  MOV R132, R226 ;  /* 0x000000e200847202 */ /* 0x000fce0000000f00 */
[----:B------:R-:W-:Y:S05]  /*d2f0*/  WARPSYNC.COLLECTIVE R139, `(.L_x_4916) ;  /* 0x000000008b087348 */ /* 0x000fea0003c00000 */
[----:B------:R0:W1:Y:S02]  /*d300*/  SHFL.IDX P2, R226, R138, R137, R136 ;  /* 0x000000898ae27389 */ /* 0x0000640000040088 */
[----:B01----:R-:W-:Y:S05]  /*d310*/  ENDCOLLECTIVE ;  /* 0x000000000000791b */ /* 0x003fea0003800000 */
.L_x_4916:
[----:B------:R-:W-:Y:S02]  /*d320*/  MOV R138, R134 ;  /* 0x00000086008a7202 */ /* 0x000fe40000000f00 */
[----:B------:R-:W-:-:S07]  /*d330*/  MOV R133, R226 ;  /* 0x000000e200857202 */ /* 0x000fce0000000f00 */
[----:B------:R-:W-:Y:S05]  /*d340*/  WARPSYNC.COLLECTIVE R139, `(.L_x_4917) ;  /* 0x000000008b087348 */ /* 0x000fea0003c00000 */
[----:B------:R0:W1:Y:S02]  /*d350*/  SHFL.IDX P2, R226, R138, R137, R136 ;  /* 0x000000898ae27389 */ /* 0x0000640000040088 */
[----:B01----:R-:W-:Y:S05]  /*d360*/  ENDCOLLECTIVE ;  /* 0x000000000000791b */ /* 0x003fea0003800000 */
.L_x_4917:
[----:B------:R-:W-:Y:S02]  /*d370*/  MOV R138, R135 ;  /* 0x00000087008a7202 */ /* 0x000fe40000000f00 */
[----:B------:R-:W-:-:S07]  /*d380*/  MOV R134, R226 ;  /* 0x000000e200867202 */ /* 0x000fce0000000f00 */
[----:B------:R-:W-:Y:S05]  /*d390*/  WARPSYNC.COLLECTIVE R139, `(.L_x_4918) ;  /* 0x000000008b087348 */ /* 0x000fea0003c00000 */
[----:B------:R0:W1:Y:S02]  /*d3a0*/  SHFL.IDX P2, R226, R138, R137, R136 ;  /* 0x000000898ae27389 */ /* 0x0000640000040088 */
[----:B01----:R-:W-:Y:S05]  /*d3b0*/  ENDCOLLECTIVE ;  /* 0x000000000000791b */ /* 0x003fea0003800000 */
.L_x_4918:
[----:B------:R-:W-:Y:S01]  /*d3c0*/  MOV R135, R226 ;  /* 0x000000e200877202 */ /* 0x000fe20000000f00 */
[----:B------:R-:W-:Y:S06]  /*d3d0*/  BRA `(.L_x_4919) ;  /* 0xffffff94009c7947 */ /* 0x000fec000383ffff */
.L_x_4920:
        /* <DEDUP_REMOVED lines=10> */
.L_x_18681:


//--------------------- .text._Z25selective_scan_bwd_kernelI32Selective_Scan_bwd_kernel_traitsILi128ELi16ELb1ELb1ELb0ELb1ELb0EfN3c107complexIfEEEEv12SSMParamsBwd --------------------------
	.section	.text._Z25selective_scan_bwd_kernelI32Selective_Scan_bwd_kernel_traitsILi128ELi16ELb1ELb1ELb0ELb1ELb0EfN3c107complexIfEEEEv12SSMParamsBwd,"ax",@progbits
	.align	128
        .global         _Z25selective_scan_bwd_kernelI32Selective_Scan_bwd_kernel_traitsILi128ELi16ELb1ELb1ELb0ELb1ELb0EfN3c107complexIfEEEEv12SSMParamsBwd
        .type           _Z25selective_scan_bwd_kernelI32Selective_Scan_bwd_kernel_traitsILi128ELi16ELb1ELb1ELb0ELb1ELb0EfN3c107complexIfEEEEv12SSMParamsBwd,@function
        .size           _Z25selective_scan_bwd_kernelI32Selective_Scan_bwd_kernel_traitsILi128ELi16ELb1ELb1ELb0ELb1ELb0EfN3c107complexIfEEEEv12SSMParamsBwd,(.L_x_18682 - _Z25selective_scan_bwd_kernelI32Selective_Scan_bwd_kernel_traitsILi128ELi16ELb1ELb1ELb0ELb1ELb0EfN3c107complexIfEEEEv12SSMParamsBwd)
        .other          _Z25selective_scan_bwd_kernelI32Selective_Scan_bwd_kernel_traitsILi128ELi16ELb1ELb1ELb0ELb1ELb0EfN3c107complexIfEEEEv12SSMParamsBwd,@"STO_CUDA_ENTRY STV_DEFAULT"
_Z25selective_scan_bwd_kernelI32Selective_Scan_bwd_kernel_traitsILi128ELi16ELb1ELb1ELb0ELb1ELb0EfN3c107complexIfEEEEv12SSMParamsBwd:
.text._Z25selective_scan_bwd_kernelI32Selective_Scan_bwd_kernel_traitsILi128ELi16ELb1ELb1ELb0ELb1ELb0EfN3c107complexIfEEEEv12SSMParamsBwd:
        /* <DEDUP_REMOVED lines=40> */
[----:B----4-:R-:W-:Y:S02]  /*0280*/  USHF.R.U64 UR20, UR20, 0x1, UR21 ;  /* 0x0000000114147899 */ /* 0x010fe40008001215 */
[----:B-----5:R-:W-:Y:S02]  /*0290*/  UIMAD.WIDE.U32 UR4, UR6, UR12, URZ ;  /* 0x0000000c060472a5 */ /* 0x020fe4000f8e00ff */
[----:B0-----:R-:W-:Y:S02]  /*02a0*/  UIMAD.WIDE.U32 UR10, UR6, UR16, URZ ;  /* 0x00000010060a72a5 */ /* 0x001fe4000f8e00ff */
[----:B------:R-:W-:Y:S02]  /*02b0*/  UIMAD UR5, UR6, UR13, UR5 ;  /* 0x0000000d060572a4 */ /* 0x000fe4000f8e0205 */
[----:B------:R-:W-:Y:S02]  /*02c0*/  UIMAD UR11, UR6, UR17, UR11 ;  /* 0x00000011060b72a4 */ /* 0x000fe4000f8e020b */
[----:B------:R-:W-:-:S02]  /*02d0*/  UIMAD.WIDE.U32 UR4, UR8, UR14, UR4 ;  /* 0x0000000e080472a5 */ /* 0x000fc4000f8e0004 */
[----:B------:R-:W-:Y:S01]  /*02e0*/  UIMAD.WIDE.U32 UR10, UR8, UR18, UR10 ;  /* 0x00000012080a72a5 */ /* 0x000fe2000f8e000a */
[----:B---3--:R-:W0:Y:S01]  /*02f0*/  MUFU.RCP R0, R0 ;  /* 0x0000000000007308 */ /* 0x008e220000001000 */
[----:B------:R-:W-:Y:S01]  /*0300*/  UIMAD UR9, UR8, UR15, UR5 ;  /* 0x0000000f080972a4 */ /* 0x000fe2000f8e0205 */
[----:B------:R-:W3:Y:S01]  /*0310*/  LDCU.128 UR12, c[0x0][0x460] ;  /* 0x00008c00ff0c77ac */ /* 0x000ee20008000c00 */
[----:B------:R-:W-:Y:S02]  /*0320*/  UIMAD UR7, UR8, UR19, UR11 ;  /* 0x00000013080772a4 */ /* 0x000fe4000f8e020b */
[----:B------:R-:W-:Y:S02]  /*0330*/  UIADD3 UR16, UP0, UPT, UR24, UR4, URZ ;  /* 0x0000000418107290 */ /* 0x000fe4000ff1e0ff */
[----:B------:R-:W-:Y:S01]  /*0340*/  UIADD3 UR17, UP2, UPT, UR24, UR10, URZ ;  /* 0x0000000a18117290 */ /* 0x000fe2000ff5e0ff */
[----:B------:R-:W-:Y:S01]  /*0350*/  UMOV UR4, URZ ;  /* 0x000000ff00047c82 */ /* 0x000fe20008000000 */
[----:B------:R-:W-:-:S02]  /*0360*/  UIADD3.X UR9, UPT, UPT, UR25, UR9, URZ, UP0, !UPT ;  /* 0x0000000919097290 */ /* 0x000fc400087fe4ff */
[----:B------:R-:W-:Y:S01]  /*0370*/  UIADD3.X UR7, UPT, UPT, UR25, UR7, URZ, UP2, !UPT ;  /* 0x0000000719077290 */ /* 0x000fe200097fe4ff */
[----:B0-----:R-:W-:Y:S01]  /*0380*/  IADD3 R2, PT, PT, R0, 0xffffffe, RZ ;  /* 0x0ffffffe00027810 */ /* 0x001fe20007ffe0ff */
[----:B------:R-:W0:Y:S01]  /*0390*/  LDCU.64 UR18, c[0x0][0x3b0] ;  /* 0x00007600ff1277ac */ /* 0x000e220008000a00 */
[----:B------:R-:W-:Y:S01]  /*03a0*/  MOV R0, UR8 ;  /* 0x0000000800007c02 */ /* 0x000fe20008000f00 */
[----:B---3--:R-:W-:-:S03]  /*03b0*/  ULEA UR10, UP3, UR17, UR14, 0x2 ;  /* 0x0000000e110a7291 */ /* 0x008fc6000f8610ff */
[----:B------:R-:W3:Y:S01]  /*03c0*/  F2I.FTZ.U32.TRUNC.NTZ R2, R2 ;  /* 0x0000000200027305 */ /* 0x000ee2000021f000 */
[----:B------:R-:W-:Y:S01]  /*03d0*/  IABS R0, R0 ;  /* 0x0000000000007213 */ /* 0x000fe20000000000 */
[----:B------:R-:W-:Y:S02]  /*03e0*/  USHF.R.U32.HI UR14, URZ, 0x1, UR21 ;  /* 0x00000001ff0e7899 */ /* 0x000fe40008011615 */
[----:B------:R-:W-:Y:S01]  /*03f0*/  ULEA.HI.X UR17, UR17, UR15, UR7, 0x2, UP3 ;  /* 0x0000000f11117291 */ /* 0x000fe200098f1407 */
[----:B------:R-:W-:Y:S01]  /*0400*/  R2UR UR27, R0 ;  /* 0x00000000001b72ca */ /* 0x000fe200000e0000 */
[----:B------:R-:W-:Y:S01]  /*0410*/  UIMAD UR14, UR14, UR6, URZ ;  /* 0x000000060e0e72a4 */ /* 0x000fe2000f8e02ff */
[----:B---3--:R-:W-:-:S13]  /*0420*/  R2UR UR5, R2 ;  /* 0x00000000020572ca */ /* 0x008fda00000e0000 */
[----:B------:R-:W-:-:S04]  /*0430*/  UIADD3 UR11, UPT, UPT, URZ, -UR5, URZ ;  /* 0x80000005ff0b7290 */ /* 0x000fc8000fffe0ff */
[----:B------:R-:W-:-:S04]  /*0440*/  UIMAD UR11, UR11, UR31, URZ ;  /* 0x0000001f0b0b72a4 */ /* 0x000fc8000f8e02ff */
[----:B------:R-:W-:Y:S02]  /*0450*/  UIMAD.WIDE.U32 UR4, UR5, UR11, UR4 ;  /* 0x0000000b050472a5 */ /* 0x000fe4000f8e0004 */
[----:B------:R-:W-:Y:S02]  /*0460*/  ULEA UR11, UP1, UR16, UR12, 0x2 ;  /* 0x0000000c100b7291 */ /* 0x000fe4000f8210ff */
[----:B------:R-:W-:Y:S02]  /*0470*/  UIMAD.WIDE.U32 UR4, UR5, UR27, URZ ;  /* 0x0000001b050472a5 */ /* 0x000fe4000f8e00ff */
[----:B------:R-:W-:Y:S02]  /*0480*/  ULEA.HI.X UR16, UR16, UR13, UR9, 0x2, UP1 ;  /* 0x0000000d10107291 */ /* 0x000fe400088f1409 */
[----:B0-----:R-:W-:Y:S02]  /*0490*/  UIMAD.WIDE.U32 UR12, UR6, UR18, URZ ;  /* 0x00000012060c72a5 */ /* 0x001fe4000f8e00ff */
[----:B------:R-:W-:Y:S01]  /*04a0*/  UISETP.NE.AND UP1, UPT, UR30, URZ, UPT ;  /* 0x000000ff1e00728c */ /* 0x000fe2000bf25270 */
        /* <DEDUP_REMOVED lines=10> */
[----:B------:R-:W-:-:S05]  /*0550*/  UIADD3 UR4, UP3, UPT, UR24, UR4, URZ ;  /* 0x0000000418047290 */ /* 0x000fca000ff7e0ff */
[----:B------:R-:W-:Y:S02]  /*0560*/  @!UP2 UIADD3 UR9, UPT, UPT, UR9, -UR31, URZ ;  /* 0x8000001f0909a290 */ /* 0x000fe4000fffe0ff */
[----:B------:R-:W-:Y:S02]  /*0570*/  @!UP2 UIADD3 UR7, UPT, UPT, UR7, 0x1, URZ ;  /* 0x000000010707a890 */ /* 0x000fe4000fffe0ff */
[----:B------:R-:W-:Y:S02]  /*0580*/  UISETP.GE.U32.AND UP0, UPT, UR9, UR31, UPT ;  /* 0x0000001f0900728c */ /* 0x000fe4000bf06070 */
[----:B------:R-:W-:Y:S02]  /*0590*/  UISETP.GE.AND UP2, UPT, UR5, URZ, UPT ;  /* 0x000000ff0500728c */ /* 0x000fe4000bf46270 */
[----:B------:R-:W-:Y:S01]  /*05a0*/  UIMAD UR13, UR6, UR19, UR13 ;  /* 0x00000013060d72a4 */ /* 0x000fe2000f8e020d */
[----:B------:R-:W2:Y:S01]  /*05b0*/  LDCU.64 UR32, c[0x0][0x4c0] ;  /* 0x00009800ff2077ac */ /* 0x000ea20008000a00 */
[----:B------:R-:W-:-:S05]  /*05c0*/  UIADD3.X UR18, UPT, UPT, UR25, UR18, URZ, UP3, !UPT ;  /* 0x0000001219127290 */ /* 0x000fca0009ffe4ff */
[----:B------:R-:W-:Y:S02]  /*05d0*/  @UP0 UIADD3 UR7, UPT, UPT, UR7, 0x1, URZ ;  /* 0x0000000107070890 */ /* 0x000fe4000fffe0ff */
[----:B------:R-:W-:Y:S02]  /*05e0*/  UISETP.NE.U32.AND UP0, UPT, UR36, URZ, UPT ;  /* 0x000000ff2400728c */ /* 0x000fe4000bf05070 */
[----:B------:R-:W-:Y:S02]  /*05f0*/  @!UP2 UIADD3 UR7, UPT, UPT, -UR7, URZ, URZ ;  /* 0x000000ff0707a290 */ /* 0x000fe4000fffe1ff */
[----:B------:R-:W-:Y:S02]  /*0600*/  ULEA UR19, UP2, UR4, UR34, 0x2 ;  /* 0x0000002204137291 */ /* 0x000fe4000f8410ff */
[----:B------:R-:W-:Y:S02]  /*0610*/  @!UP1 ULOP3.LUT UR7, URZ, UR30, URZ, 0x33, !UPT ;  /* 0x0000001eff079292 */ /* 0x000fe4000f8e33ff */
[----:B------:R-:W-:-:S02]  /*0620*/  UISETP.NE.AND.EX UP0, UPT, UR37, URZ, UPT, UP0 ;  /* 0x000000ff2500728c */ /* 0x000fc4000bf05300 */
[----:B------:R-:W-:Y:S02]  /*0630*/  ULEA.HI.X UR18, UR4, UR35, UR18, 0x2, UP2 ;  /* 0x0000002304127291 */ /* 0x000fe400090f1412 */
[----:B------:R-:W-:Y:S01]  /*0640*/  USHF.R.S32.HI UR4, URZ, 0x1f, UR7 ;  /* 0x0000001fff047899 */ /* 0x000fe20008011407 */
[----:B------:R-:W3:Y:S03]  /*0650*/  LDCU.64 UR24, c[0x0][0x538] ;  /* 0x0000a700ff1877ac */ /* 0x000ee60008000a00 */
[----:B0-----:R-:W-:Y:S02]  /*0660*/  UIMAD UR5, UR4, UR22, URZ ;  /* 0x00000016040572a4 */ /* 0x001fe4000f8e02ff */
[----:B--2---:R-:W-:Y:S02]  /*0670*/  UIMAD UR15, UR4, UR32, URZ ;  /* 0x00000020040f72a4 */ /* 0x004fe4000f8e02ff */
[----:B------:R-:W-:Y:S01]  /*0680*/  UIMAD UR9, UR7, UR23, UR5 ;  /* 0x00000017070972a4 */ /* 0x000fe2000f8e0205 */
[----:B------:R-:W0:Y:S01]  /*0690*/  @UP0 LDCU UR23, c[0x0][0x384] ;  /* 0x00007080ff1707ac */ /* 0x000e220008000800 */
[----:B------:R-:W-:-:S02]  /*06a0*/  UIMAD.WIDE.U32 UR12, UR7, UR22, UR12 ;  /* 0x00000016070c72a5 */ /* 0x000fc4000f8e000c */
[----:B------:R-:W-:Y:S02]  /*06b0*/  UIMAD.WIDE.U32 UR4, UR7, UR32, URZ ;  /* 0x00000020070472a5 */ /* 0x000fe4000f8e00ff */
[----:B------:R-:W-:Y:S01]  /*06c0*/  UIMAD UR15, UR7, UR33, UR15 ;  /* 0x00000021070f72a4 */ /* 0x000fe2000f8e020f */
[----:B------:R-:W2:Y:S01]  /*06d0*/  @UP0 LDCU UR27, c[0x0][0x38c] ;  /* 0x00007180ff1b07ac */ /* 0x000ea20008000800 */
[----:B------:R-:W4:Y:S01]  /*06e0*/  LDCU.64 UR30, c[0x0][0x448] ;  /* 0x00008900ff1e77ac */ /* 0x000f220008000a00 */
[----:B------:R-:W-:Y:S01]  /*06f0*/  ULEA UR7, UR26, 0xfffff000, 0xc ;  /* 0xfffff0001a077891 */ /* 0x000fe2000f8e60ff */
[----:B------:R-:W5:Y:S03]  /*0700*/  @UP0 LDCU.64 UR32, c[0x0][0x480] ;  /* 0x00009000ff2007ac */ /* 0x000f660008000a00 */
        /* <DEDUP_REMOVED lines=23> */
[----:B------:R-:W-:Y:S01]  /*0880*/  UMOV UR14, UR11 ;  /* 0x0000000b000e7c82 */ /* 0x000fe20008000000 */
[----:B------:R-:W-:Y:S01]  /*0890*/  UMOV UR15, UR16 ;  /* 0x00000010000f7c82 */ /* 0x000fe20008000000 */
[----:B------:R-:W-:Y:S01]  /*08a0*/  UMOV UR11, UR17 ;  /* 0x00000011000b7c82 */ /* 0x000fe20008000000 */
[----:B------:R1:W-:Y:S01]  /*08b0*/  STL [R1+0x10], RZ ;  /* 0x000010ff01007387 */ /* 0x0003e20000100800 */
[----:B------:R-:W2:Y:S03]  /*08c0*/  LDCU UR13, c[0x0][0x394] ;  /* 0x00007280ff0d77ac */ /* 0x000ea60008000800 */
[----:B------:R1:W-:Y:S01]  /*08d0*/  STL [R1+0x14], RZ ;  /* 0x000014ff01007387 */ /* 0x0003e20000100800 */
[----:B------:R-:W-:Y:S01]  /*08e0*/  UMOV UR20, UR10 ;  /* 0x0000000a00147c82 */ /* 0x000fe20008000000 */
[----:B------:R-:W-:Y:S01]  /*08f0*/  UMOV UR17, UR21 ;  /* 0x0000001500117c82 */ /* 0x000fe20008000000 */
[----:B------:R-:W-:Y:S01]  /*0900*/  UMOV UR16, UR22 ;  /* 0x0000001600107c82 */ /* 0x000fe20008000000 */
[----:B0-----:R-:W-:-:S02]  /*0910*/  SHF.L.U32 R0, R5, 0x2, RZ ;  /* 0x0000000205007819 */ /* 0x001fc400000006ff */
[C---:B------:R-:W-:Y:S02]  /*0920*/  LOP3.LUT R36, R5.reuse, 0x1f, RZ, 0xc0, !PT ;  /* 0x0000001f05247812 */ /* 0x040fe400078ec0ff */
[----:B------:R-:W-:Y:S02]  /*0930*/  LOP3.LUT R7, R0, 0xf80, RZ, 0xc0, !PT ;  /* 0x00000f8000077812 */ /* 0x000fe400078ec0ff */
[----:B------:R-:W-:Y:S02]  /*0940*/  LOP3.LUT R5, R5, 0x3e0, RZ, 0xc0, !PT ;  /* 0x000003e005057812 */ /* 0x000fe400078ec0ff */
[----:B-12---:R-:W-:-:S07]  /*0950*/  LOP3.LUT R0, R7, R36, RZ, 0xfc, !PT ;  /* 0x0000002407007212 */ /* 0x006fce00078efcff */
.L_x_5053:
[----:B------:R-:W-:Y:S01]  /*0960*/  BAR.SYNC.DEFER_BLOCKING 0x0 ;  /* 0x0000000000007b1d */ /* 0x000fe20000010000 */
[----:B0-----:R-:W-:Y:S02]  /*0970*/  MOV R2, UR14 ;  /* 0x0000000e00027c02 */ /* 0x001fe40008000f00 */
[----:B------:R-:W-:-:S03]  /*0980*/  MOV R3, UR15 ;  /* 0x0000000f00037c02 */ /* 0x000fc60008000f00 */
[----:B------:R-:W-:-:S05]  /*0990*/  IMAD.WIDE.U32 R2, R0, 0x10, R2 ;  /* 0x0000001000027825 */ /* 0x000fca00078e0002 */
[----:B------:R-:W2:Y:S04]  /*09a0*/  LDG.E.128 R8, desc[UR28][R2.64] ;  /* 0x0000001c02087981 */ /* 0x000ea8000c1e1d00 */
[----:B------:R-:W3:Y:S04]  /*09b0*/  LDG.E.128 R12, desc[UR28][R2.64+0x200] ;  /* 0x0002001c020c7981 */ /* 0x000ee8000c1e1d00 */
[----:B------:R-:W4:Y:S04]  /*09c0*/  LDG.E.128 R16, desc[UR28][R2.64+0x400] ;  /* 0x0004001c02107981 */ /* 0x000f28000c1e1d00 */
[----:B------:R0:W5:Y:S01]  /*09d0*/  LDG.E.128 R20, desc[UR28][R2.64+0x600] ;  /* 0x0006001c02147981 */ /* 0x000162000c1e1d00 */
[----:B------:R-:W1:Y:S01]  /*09e0*/  S2UR UR10, SR_CgaCtaId ;  /* 0x00000000000a79c3 */ /* 0x000e620000008800 */
[----:B------:R-:W-:Y:S01]  /*09f0*/  UMOV UR8, 0x400 ;  /* 0x0000040000087882 */ /* 0x000fe20000000000 */
[----:B------:R-:W0:Y:S01]  /*0a00*/  S2R R60, SR_LANEID ;  /* 0x00000000003c7919 */ /* 0x000e220000000000 */
[----:B-1----:R-:W-:-:S03]  /*0a10*/  ULEA UR8, UR10, UR8, 0x18 ;  /* 0x000000080a087291 */ /* 0x002fc6000f8ec0ff */
[----:B------:R-:W-:-:S03]  /*0a20*/  UMOV UR10, UR20 ;  /* 0x00000014000a7c82 */ /* 0x000fc60008000000 */
[----:B------:R-:W-:Y:S02]  /*0a30*/  MOV R189, UR8 ;  /* 0x0000000800bd7c02 */ /* 0x000fe40008000f00 */
[-C--:B0-----:R-:W-:Y:S01]  /*0a40*/  IADD3 R4, PT, PT, R7, R60.reuse, RZ ;  /* 0x0000003c07047210 */ /* 0x081fe20007ffe0ff */
[----:B------:R-:W-:Y:S01]  /*0a50*/  HFMA2 R7, -RZ, RZ, 0, 9.5367431640625e-07 ;  /* 0x00000010ff077431 */ /* 0x000fe200000001ff */
[----:B------:R-:W-:Y:S02]  /*0a60*/  IADD3 R38, PT, PT, R5, R60, RZ ;  /* 0x0000003c05267210 */ /* 0x000fe40007ffe0ff */
[-C--:B------:R-:W-:Y:S02]  /*0a70*/  LEA R241, R4, R189.reuse, 0x4 ;  /* 0x000000bd04f17211 */ /* 0x080fe400078e20ff */
[----:B------:R-:W-:Y:S01]  /*0a80*/  LEA R240, R38, R189, 0x6 ;  /* 0x000000bd26f07211 */ /* 0x000fe200078e30ff */
[----:B------:R-:W-:Y:S02]  /*0a90*/  IMAD.WIDE.U32 R2, R0, R7, UR10 ;  /* 0x0000000a00027e25 */ /* 0x000fe4000f8e0007 */
[----:B--2---:R0:W-:Y:S04]  /*0aa0*/  STS.128 [R241], R8 ;  /* 0x00000008f1007388 */ /* 0x0041e80000000c00 */
[----:B---3--:R-:W-:Y:S04]  /*0ab0*/  STS.128 [R241+0x200], R12 ;  /* 0x0002000cf1007388 */ /* 0x008fe80000000c00 */
        /* <DEDUP_REMOVED lines=17> */
[----:B----4-:R-:W-:Y:S04]  /*0bd0*/  STS.128 [R241+0x400], R24 ;  /* 0x00040018f1007388 */ /* 0x010fe80000000c00 */
[----:B-----5:R-:W-:Y:S01]  /*0be0*/  STS.128 [R241+0x600], R28 ;  /* 0x0006001cf1007388 */ /* 0x020fe20000000c00 */
[----:B------:R-:W-:-:S03]  /*0bf0*/  NOP ;  /* 0x0000000000007918 */ /* 0x000fc60000000000 */
[----:B------:R-:W1:Y:S04]  /*0c00*/  LDS.128 R40, [R240] ;  /* 0x00000000f0287984 */ /* 0x000e680000000c00 */
[----:B------:R-:W2:Y:S04]  /*0c10*/  LDS.128 R44, [R240+0x10] ;  /* 0x00001000f02c7984 */ /* 0x000ea80000000c00 */
[----:B------:R-:W3:Y:S04]  /*0c20*/  LDS.128 R12, [R240+0x20] ;  /* 0x00002000f00c7984 */ /* 0x000ee80000000c00 */
[----:B------:R-:W4:Y:S01]  /*0c30*/  LDS.128 R16, [R240+0x30] ;  /* 0x00003000f0107984 */ /* 0x000f220000000c00 */
[----:B------:R-:W-:Y:S06]  /*0c40*/  BAR.SYNC.DEFER_BLOCKING 0x0 ;  /* 0x0000000000007b1d */ /* 0x000fec0000010000 */
[----:B------:R-:W5:Y:S04]  /*0c50*/  LDG.E.128 R48, desc[UR28][R4.64] ;  /* 0x0000001c04307981 */ /* 0x000f68000c1e1d00 */
[----:B0-----:R-:W3:Y:S04]  /*0c60*/  LDG.E.128 R8, desc[UR28][R4.64+0x200] ;  /* 0x0002001c04087981 */ /* 0x001ee8000c1e1d00 */
[----:B------:R-:W4:Y:S04]  /*0c70*/  LDG.E.128 R52, desc[UR28][R4.64+0x400] ;  /* 0x0004001c04347981 */ /* 0x000f28000c1e1d00 */
[----:B------:R0:W4:Y:S01]  /*0c80*/  LDG.E.128 R56, desc[UR28][R4.64+0x600] ;  /* 0x0006001c04387981 */ /* 0x000122000c1e1d00 */
[----:B-1----:R-:W-:Y:S01]  /*0c90*/  FADD.FTZ R2, R40, UR6 ;  /* 0x0000000628027e21 */ /* 0x002fe20008010000 */
[----:B------:R-:W-:Y:S01]  /*0ca0*/  FADD.FTZ R3, R41, UR6 ;  /* 0x0000000629037e21 */ /* 0x000fe20008010000 */
[----:B--2---:R-:W-:Y:S01]  /*0cb0*/  FADD.FTZ R6, R44, UR6 ;  /* 0x000000062c067e21 */ /* 0x004fe20008010000 */
[----:B------:R-:W-:Y:S01]  /*0cc0*/  FADD.FTZ R7, R45, UR6 ;  /* 0x000000062d077e21 */ /* 0x000fe20008010000 */
[----:B------:R-:W-:Y:S01]  /*0cd0*/  BSSY.RECONVERGENT B0, `(.L_x_4922) ;  /* 0x0000032000007945 */ /* 0x000fe20003800200 */
[----:B------:R-:W-:-:S02]  /*0ce0*/  FSETP.GTU.FTZ.AND P0, PT, R2, 20, PT ;  /* 0x41a000000200780b */ /* 0x000fc40003f1c000 */
[----:B------:R-:W-:Y:S01]  /*0cf0*/  FSETP.GTU.FTZ.AND P1, PT, R3, 20, PT ;  /* 0x41a000000300780b */ /* 0x000fe20003f3c000 */
[----:B0-----:R-:W-:Y:S01]  /*0d00*/  FADD.FTZ R4, R42, UR6 ;  /* 0x000000062a047e21 */ /* 0x001fe20008010000 */
[----:B------:R-:W-:Y:S01]  /*0d10*/  FADD.FTZ R5, R43, UR6 ;  /* 0x000000062b057e21 */ /* 0x000fe20008010000 */
[----:B------:R-:W-:Y:S02]  /*0d20*/  FSETP.GTU.FTZ.AND P4, PT, R6, 20, PT ;  /* 0x41a000000600780b */ /* 0x000fe40003f9c000 */
[----:B------:R-:W-:Y:S02]  /*0d30*/  FSETP.GTU.FTZ.AND P5, PT, R7, 20, PT ;  /* 0x41a000000700780b */ /* 0x000fe40003fbc000 */
[----:B------:R-:W-:Y:S02]  /*0d40*/  FSETP.GTU.FTZ.AND P2, PT, R4, 20, PT ;  /* 0x41a000000400780b */ /* 0x000fe40003f5c000 */
[----:B------:R-:W-:Y:S01]  /*0d50*/  FSETP.GTU.FTZ.AND P3, PT, R5, 20, PT ;  /* 0x41a000000500780b */ /* 0x000fe20003f7c000 */
[----:B-----5:R-:W-:Y:S04]  /*0d60*/  STS.128 [R241], R48 ;  /* 0x00000030f1007388 */ /* 0x020fe80000000c00 */
[----:B---3--:R0:W-:Y:S04]  /*0d70*/  STS.128 [R241+0x200], R8 ;  /* 0x00020008f1007388 */ /* 0x0081e80000000c00 */
[----:B----4-:R1:W-:Y:S04]  /*0d80*/  STS.128 [R241+0x400], R52 ;  /* 0x00040034f1007388 */ /* 0x0103e80000000c00 */
[----:B------:R1:W-:Y:S01]  /*0d90*/  STS.128 [R241+0x600], R56 ;  /* 0x00060038f1007388 */ /* 0x0003e20000000c00 */
[----:B------:R-:W-:-:S03]  /*0da0*/  NOP ;  /* 0x0000000000007918 */ /* 0x000fc60000000000 */
[----:B------:R1:W2:Y:S01]  /*0db0*/  LDS.128 R20, [R240] ;  /* 0x00000000f0147984 */ /* 0x0002a20000000c00 */
[----:B0-----:R-:W-:-:S03]  /*0dc0*/  FADD.FTZ R8, R46, UR6 ;  /* 0x000000062e087e21 */ /* 0x001fc60008010000 */
[----:B------:R1:W0:Y:S04]  /*0dd0*/  LDS.128 R24, [R240+0x10] ;  /* 0x00001000f0187984 */ /* 0x0002280000000c00 */
[----:B------:R1:W3:Y:S04]  /*0de0*/  LDS.128 R28, [R240+0x20] ;  /* 0x00002000f01c7984 */ /* 0x0002e80000000c00 */
[----:B------:R1:W4:Y:S01]  /*0df0*/  LDS.128 R32, [R240+0x30] ;  /* 0x00003000f0207984 */ /* 0x0003220000000c00 */
        /* <DEDUP_REMOVED lines=31> */
.L_x_4923:
[----:B------:R-:W-:Y:S05]  /*0ff0*/  BSYNC.RECONVERGENT B0 ;  /* 0x0000000000007941 */ /* 0x000fea0003800200 */
.L_x_4922:
        /* <DEDUP_REMOVED lines=34> */
.L_x_4925:
[----:B------:R-:W-:Y:S05]  /*1220*/  BSYNC.RECONVERGENT B0 ;  /* 0x0000000000007941 */ /* 0x000fea0003800200 */
.L_x_4924:
        /* <DEDUP_REMOVED lines=34> */
.L_x_4927:
[----:B------:R-:W-:Y:S05]  /*1450*/  BSYNC.RECONVERGENT B0 ;  /* 0x0000000000007941 */ /* 0x000fea0003800200 */
.L_x_4926:
        /* <DEDUP_REMOVED lines=34> */
.L_x_4929:
[----:B------:R-:W-:Y:S05]  /*1680*/  BSYNC.RECONVERGENT B0 ;  /* 0x0000000000007941 */ /* 0x000fea0003800200 */
.L_x_4928:
        /* <DEDUP_REMOVED lines=34> */
.L_x_4931:
[----:B------:R-:W-:Y:S05]  /*18b0*/  BSYNC.RECONVERGENT B0 ;  /* 0x0000000000007941 */ /* 0x000fea0003800200 */
.L_x_4930:
[----:B------:R-:W2:Y:S01]  /*18c0*/  LDL.LU R0, [R1+0x14] ;  /* 0x0000140001007983 */ /* 0x000ea20000300800 */
        /* <DEDUP_REMOVED lines=36> */
.L_x_4933:
[----:B------:R-:W-:Y:S05]  /*1b10*/  BSYNC.RECONVERGENT B0 ;  /* 0x0000000000007941 */ /* 0x000fea0003800200 */
.L_x_4932:
[----:B------:R-:W-:Y:S01]  /*1b20*/  FFMA.FTZ R37, R117, R21, R40 ;  /* 0x0000001575257223 */ /* 0x000fe20000010028 */
[----:B------:R-:W-:Y:S01]  /*1b30*/  BSSY.RECONVERGENT B0, `(.L_x_4934) ;  /* 0x0000026000007945 */ /* 0x000fe20003800200 */
[----:B------:R-:W-:Y:S02]  /*1b40*/  HFMA2 R103, -RZ, RZ, 0, 0 ;  /* 0x00000000ff677431 */ /* 0x000fe400000001ff */
[----:B------:R-:W-:Y:S01]  /*1b50*/  FADD.FTZ R15, R17, UR6 ;  /* 0x00000006110f7e21 */ /* 0x000fe20008010000 */
[----:B------:R-:W-:Y:S01]  /*1b60*/  FSETP.GTU.FTZ.AND P5, PT, R13, 20, PT ;  /* 0x41a000000d00780b */ /* 0x000fe20003fbc000 */
[----:B------:R-:W-:Y:S01]  /*1b70*/  FADD.FTZ R16, R18, UR6 ;  /* 0x0000000612107e21 */ /* 0x000fe20008010000 */
[----:B------:R-:W-:Y:S01]  /*1b80*/  FADD.FTZ R17, R19, UR6 ;  /* 0x0000000613117e21 */ /* 0x000fe20008010000 */
[----:B------:R-:W-:Y:S01]  /*1b90*/  FFMA.FTZ R40, R118, R22, R37 ;  /* 0x0000001676287223 */ /* 0x000fe20000010025 */
[----:B------:R-:W-:Y:S09]  /*1ba0*/  @P0 BRA `(.L_x_4935) ;  /* 0x0000000000780947 */ /* 0x000ff20003800000 */
        /* <DEDUP_REMOVED lines=30> */
.L_x_4935:
[----:B------:R-:W-:Y:S05]  /*1d90*/  BSYNC.RECONVERGENT B0 ;  /* 0x0000000000007941 */ /* 0x000fea0003800200 */
.L_x_4934:
        /* <DEDUP_REMOVED lines=38> */
.L_x_4937:
[----:B------:R-:W-:Y:S05]  /*2000*/  BSYNC.RECONVERGENT B0 ;  /* 0x0000000000007941 */ /* 0x000fea0003800200 */
.L_x_4936:
        /* <DEDUP_REMOVED lines=38> */
.L_x_4939:
[----:B------:R-:W-:Y:S05]  /*2270*/  BSYNC.RECONVERGENT B0 ;  /* 0x0000000000007941 */ /* 0x000fea0003800200 */
.L_x_4938:
        /* <DEDUP_REMOVED lines=38> */
.L_x_4941:
[----:B------:R-:W-:Y:S05]  /*24e0*/  BSYNC.RECONVERGENT B0 ;  /* 0x0000000000007941 */ /* 0x000fea0003800200 */
.L_x_4940:
        /* <DEDUP_REMOVED lines=38> */
.L_x_4943:
[----:B------:R-:W-:Y:S05]  /*2750*/  BSYNC.RECONVERGENT B0 ;  /* 0x0000000000007941 */ /* 0x000fea0003800200 */
.L_x_4942:
        /* <DEDUP_REMOVED lines=32> */
.L_x_4945:
[----:B------:R-:W-:Y:S05]  /*2960*/  BSYNC.RECONVERGENT B0 ;  /* 0x0000000000007941 */ /* 0x000fea0003800200 */
.L_x_4944:
        /* <DEDUP_REMOVED lines=32> */
.L_x_4947:
[----:B------:R-:W-:Y:S05]  /*2b70*/  BSYNC.RECONVERGENT B0 ;  /* 0x0000000000007941 */ /* 0x000fea0003800200 */
.L_x_4946:
        /* <DEDUP_REMOVED lines=32> */
.L_x_4949:
[----:B------:R-:W-:Y:S05]  /*2d80*/  BSYNC.RECONVERGENT B0 ;  /* 0x0000000000007941 */ /* 0x000fea0003800200 */
.L_x_4948:
        /* <DEDUP_REMOVED lines=32> */
.L_x_4951:
[----:B------:R-:W-:Y:S05]  /*2f90*/  BSYNC.RECONVERGENT B0 ;  /* 0x0000000000007941 */ /* 0x000fea0003800200 */
.L_x_4950:
        /* <DEDUP_REMOVED lines=32> */
.L_x_4953:
[----:B------:R-:W-:Y:S05]  /*31a0*/  BSYNC.RECONVERGENT B0 ;  /* 0x0000000000007941 */ /* 0x000fea0003800200 */
.L_x_4952:
[----:B------:R-:W-:Y:S01]  /*31b0*/  FFMA.FTZ R19, R111, R31, R40 ;  /* 0x0000001f6f137223 */ /* 0x000fe20000010028 */
[----:B------:R-:W0:Y:S01]  /*31c0*/  LDCU UR8, c[0x0][0x38c] ;  /* 0x00007180ff0877ac */ /* 0x000e220008000800 */
        /* <DEDUP_REMOVED lines=23> */
[----:B------:R-:W2:Y:S01]  /*3340*/  S2R R190, SR_TID.X ;  /* 0x0000000000be7919 */ /* 0x000ea20000002100 */
[----:B------:R-:W-:Y:S01]  /*3350*/  FADD.FTZ R18, R21, R21 ;  /* 0x0000001515127221 */ /* 0x000fe20000010000 */
[----:B------:R-:W-:Y:S01]  /*3360*/  FADD.FTZ R21, R24, R24 ;  /* 0x0000001818157221 */ /* 0x000fe20000010000 */
[----:B------:R-:W-:Y:S01]  /*3370*/  FADD.FTZ R24, R27, R27 ;  /* 0x0000001b1b187221 */ /* 0x000fe20000010000 */
[----:B------:R-:W-:Y:S01]  /*3380*/  FADD.FTZ R27, R30, R30 ;  /* 0x0000001e1e1b7221 */ /* 0x000fe20000010000 */
[----:B------:R-:W-:Y:S01]  /*3390*/  FADD.FTZ R30, R33, R33 ;  /* 0x00000021211e7221 */ /* 0x000fe20000010000 */
[----:B------:R-:W-:Y:S01]  /*33a0*/  UISETP.NE.AND UP0, UPT, UR13, 0x1, UPT ;  /* 0x000000010d00788c */ /* 0x000fe2000bf05270 */
[----:B------:R-:W-:Y:S01]  /*33b0*/  FADD.FTZ R19, R22, R22 ;  /* 0x0000001616137221 */ /* 0x000fe20000010000 */
[----:B------:R-:W-:Y:S01]  /*33c0*/  FADD.FTZ R22, R25, R25 ;  /* 0x0000001919167221 */ /* 0x000fe20000010000 */
[----:B------:R-:W-:Y:S01]  /*33d0*/  FADD.FTZ R25, R28, R28 ;  /* 0x0000001c1c197221 */ /* 0x000fe20000010000 */
[----:B------:R-:W-:Y:S01]  /*33e0*/  FADD.FTZ R28, R31, R31 ;  /* 0x0000001f1f1c7221 */ /* 0x000fe20000010000 */
[----:B------:R-:W-:Y:S01]  /*33f0*/  SHF.L.U32 R38, R38, 0x3, RZ ;  /* 0x0000000326267819 */ /* 0x000fe200000006ff */
[----:B------:R-:W-:Y:S01]  /*3400*/  FADD.FTZ R31, R34, R34 ;  /* 0x00000022221f7221 */ /* 0x000fe20000010000 */
[----:B------:R-:W-:Y:S01]  /*3410*/  PLOP3.LUT P1, PT, PT, PT, UP0, 0x80, 0x8 ;  /* 0x000000000008781c */ /* 0x000fe20003f2f008 */
[----:B------:R-:W3:Y:S01]  /*3420*/  S2UR UR8, SR_CTAID.Y ;  /* 0x00000000000879c3 */ /* 0x000ee20000002600 */
[----:B------:R-:W-:Y:S01]  /*3430*/  LEA.HI.SX32 R50, R38, R38, 0x1b ;  /* 0x0000002626327211 */ /* 0x000fe200078fdaff */
[----:B------:R-:W3:Y:S01]  /*3440*/  LDCU.64 UR24, c[0x0][0x3a0] ;  /* 0x00007400ff1877ac */ /* 0x000ee20008000a00 */
[----:B------:R-:W-:Y:S01]  /*3450*/  ISETP.EQ.AND P1, PT, R36, RZ, P1 ;  /* 0x000000ff2400720c */ /* 0x000fe20000f22270 */
[----:B0-----:R-:W-:Y:S01]  /*3460*/  FADD.FTZ R0, R20, R20 ;  /* 0x0000001414007221 */ /* 0x001fe20000010000 */
[----:B------:R-:W-:Y:S01]  /*3470*/  FADD.FTZ R20, R23, R23 ;  /* 0x0000001717147221 */ /* 0x000fe20000010000 */
[----:B------:R-:W0:Y:S01]  /*3480*/  LDCU.64 UR26, c[0x0][0x3d8] ;  /* 0x00007b00ff1a77ac */ /* 0x000e220008000a00 */
[----:B------:R-:W-:Y:S01]  /*3490*/  FADD.FTZ R23, R26, R26 ;  /* 0x0000001a1a177221 */ /* 0x000fe20000010000 */
[----:B------:R-:W-:Y:S01]  /*34a0*/  FADD.FTZ R26, R29, R29 ;  /* 0x0000001d1d1a7221 */ /* 0x000fe20000010000 */
[----:B------:R-:W-:Y:S01]  /*34b0*/  FADD.FTZ R29, R32, R32 ;  /* 0x00000020201d7221 */ /* 0x000fe20000010000 */
[----:B------:R-:W-:-:S02]  /*34c0*/  HFMA2 R103, -RZ, RZ, 0, 0 ;  /* 0x00000000ff677431 */ /* 0x000fc400000001ff */
[----:B------:R-:W-:Y:S01]  /*34d0*/  FADD.FTZ R32, R35, R35 ;  /* 0x0000002323207221 */ /* 0x000fe20000010000 */
[----:B------:R-:W4:Y:S01]  /*34e0*/  LDCU UR44, c[0x0][0x394] ;  /* 0x00007280ff2c77ac */ /* 0x000f220008000800 */
[----:B------:R-:W1:Y:S01]  /*34f0*/  LDCU UR45, c[0x0][0x38c] ;  /* 0x00007180ff2d77ac */ /* 0x000e620008000800 */
[C---:B--2---:R-:W-:Y:S02]  /*3500*/  SHF.L.U32 R33, R190.reuse, 0x2, RZ ;  /* 0x00000002be217819 */ /* 0x044fe400000006ff */
[C---:B------:R-:W-:Y:S01]  /*3510*/  SHF.L.U32 R37, R190.reuse, 0x3, RZ ;  /* 0x00000003be257819 */ /* 0x040fe200000006ff */
[----:B------:R-:W2:Y:S01]  /*3520*/  LDCU.64 UR32, c[0x0][0x3c0] ;  /* 0x00007800ff2077ac */ /* 0x000ea20008000a00 */
[----:B------:R-:W-:Y:S02]  /*3530*/  LOP3.LUT R33, R33, 0xf80, RZ, 0xc0, !PT ;  /* 0x00000f8021217812 */ /* 0x000fe400078ec0ff */
[----:B------:R-:W-:Y:S01]  /*3540*/  LOP3.LUT R184, R190, 0x1f, RZ, 0xc0, !PT ;  /* 0x0000001fbeb87812 */ /* 0x000fe200078ec0ff */
[----:B---3--:R-:W-:Y:S01]  /*3550*/  UIMAD.WIDE.U32 UR20, UR8, UR24, URZ ;  /* 0x00000018081472a5 */ /* 0x008fe2000f8e00ff */
[----:B------:R-:W-:Y:S01]  /*3560*/  IADD3 R33, PT, PT, R33, R60, R33 ;  /* 0x0000003c21217210 */ /* 0x000fe20007ffe021 */
[----:B0-----:R-:W-:Y:S01]  /*3570*/  UIMAD.WIDE.U32 UR22, UR8, UR26, URZ ;  /* 0x0000001a081672a5 */ /* 0x001fe2000f8e00ff */
[----:B------:R-:W-:Y:S01]  /*3580*/  LOP3.LUT R39, R184, 0x1f00, R37, 0xf8, !PT ;  /* 0x00001f00b8277812 */ /* 0x000fe200078ef825 */
[----:B------:R-:W-:Y:S01]  /*3590*/  UIMAD UR25, UR8, UR25, UR21 ;  /* 0x00000019081972a4 */ /* 0x000fe2000f8e0215 */
[C---:B------:R-:W-:Y:S01]  /*35a0*/  IADD3 R34, PT, PT, R33.reuse, 0x20, RZ ;  /* 0x0000002021227810 */ /* 0x040fe20007ffe0ff */
[----:B------:R-:W-:Y:S01]  /*35b0*/  UIMAD UR27, UR8, UR27, UR23 ;  /* 0x0000001b081b72a4 */ /* 0x000fe2000f8e0217 */
[C---:B------:R-:W-:Y:S01]  /*35c0*/  IADD3 R38, PT, PT, R33.reuse, 0x40, RZ ;  /* 0x0000004021267810 */ /* 0x040fe20007ffe0ff */
[----:B------:R0:W-:Y:S01]  /*35d0*/  STL [R1+0xc], R39 ;  /* 0x00000c2701007387 */ /* 0x0001e20000100800 */
[-C--:B------:R-:W-:Y:S01]  /*35e0*/  LEA.HI.SX32 R36, R34, R33.reuse, 0x1b ;  /* 0x0000002122247211 */ /* 0x080fe200078fdaff */
[----:B------:R-:W3:Y:S01]  /*35f0*/  LDCU.64 UR34, c[0x0][0x440] ;  /* 0x00008800ff2277ac */ /* 0x000ee20008000a00 */
[----:B------:R-:W-:-:S02]  /*3600*/  LEA.HI.SX32 R34, R33, R33, 0x1b ;  /* 0x0000002121227211 */ /* 0x000fc400078fdaff */
[----:B------:R-:W-:Y:S01]  /*3610*/  LEA.HI.SX32 R38, R38, R33, 0x1b ;  /* 0x0000002126267211 */ /* 0x000fe200078fdaff */
[----:B------:R-:W0:Y:S01]  /*3620*/  LDCU.64 UR36, c[0x0][0x3a8] ;  /* 0x00007500ff2477ac */ /* 0x000e220008000a00 */
[-C--:B------:R-:W-:Y:S02]  /*3630*/  LEA R37, R34, R189.reuse, 0x4 ;  /* 0x000000bd22257211 */ /* 0x080fe400078e20ff */
[-C--:B------:R-:W-:Y:S01]  /*3640*/  LEA R36, R36, R189.reuse, 0x4 ;  /* 0x000000bd24247211 */ /* 0x080fe200078e20ff */
[----:B------:R-:W0:Y:S01]  /*3650*/  LDCU.64 UR38, c[0x0][0x450] ;  /* 0x00008a00ff2677ac */ /* 0x000e220008000a00 */
[----:B------:R-:W-:Y:S01]  /*3660*/  LEA R34, R38, R189, 0x4 ;  /* 0x000000bd26227211 */ /* 0x000fe200078e20ff */
[----:B------:R0:W-:Y:S01]  /*3670*/  STL [R1+0x8], R37 ;  /* 0x0000082501007387 */ /* 0x0001e20000100800 */
[C---:B------:R-:W-:Y:S01]  /*3680*/  IADD3 R40, PT, PT, R33.reuse, 0x60, RZ ;  /* 0x0000006021287810 */ /* 0x040fe20007ffe0ff */
[----:B------:R-:W0:Y:S01]  /*3690*/  LDCU.64 UR40, c[0x0][0x3e0] ;  /* 0x00007c00ff2877ac */ /* 0x000e220008000a00 */
[C---:B------:R-:W-:Y:S01]  /*36a0*/  IADD3 R42, PT, PT, R33.reuse, 0x80, RZ ;  /* 0x00000080212a7810 */ /* 0x040fe20007ffe0ff */
[----:B------:R0:W-:Y:S01]  /*36b0*/  STL [R1+0x4], R36 ;  /* 0x0000042401007387 */ /* 0x0001e20000100800 */
[C---:B------:R-:W-:Y:S01]  /*36c0*/  IADD3 R44, PT, PT, R33.reuse, 0xa0, RZ ;  /* 0x000000a0212c7810 */ /* 0x040fe20007ffe0ff */
[----:B------:R-:W0:Y:S01]  /*36d0*/  LDCU.64 UR42, c[0x0][0x4d0] ;  /* 0x00009a00ff2a77ac */ /* 0x000e220008000a00 */
[C---:B------:R-:W-:Y:S01]  /*36e0*/  IADD3 R46, PT, PT, R33.reuse, 0xc0, RZ ;  /* 0x000000c0212e7810 */ /* 0x040fe20007ffe0ff */
[----:B------:R0:W-:Y:S01]  /*36f0*/  STL [R1], R34 ;  /* 0x0000002201007387 */ /* 0x0001e20000100800 */
[----:B------:R-:W-:Y:S01]  /*3700*/  IADD3 R48, PT, PT, R33, 0xe0, RZ ;  /* 0x000000e021307810 */ /* 0x000fe20007ffe0ff */
[----:B------:R-:W-:Y:S01]  /*3710*/  UMOV UR8, URZ ;  /* 0x000000ff00087c82 */ /* 0x000fe20008000000 */
[----:B------:R-:W-:-:S02]  /*3720*/  LEA.HI.SX32 R40, R40, R33, 0x1b ;  /* 0x0000002128287211 */ /* 0x000fc400078fdaff */
[-C--:B------:R-:W-:Y:S02]  /*3730*/  LEA.HI.SX32 R42, R42, R33.reuse, 0x1b ;  /* 0x000000212a2a7211 */ /* 0x080fe400078fdaff */
[-C--:B------:R-:W-:Y:S02]  /*3740*/  LEA.HI.SX32 R44, R44, R33.reuse, 0x1b ;  /* 0x000000212c2c7211 */ /* 0x080fe400078fdaff */
[-C--:B------:R-:W-:Y:S02]  /*3750*/  LEA.HI.SX32 R46, R46, R33.reuse, 0x1b ;  /* 0x000000212e2e7211 */ /* 0x080fe400078fdaff */
[----:B------:R-:W-:Y:S02]  /*3760*/  LEA.HI.SX32 R48, R48, R33, 0x1b ;  /* 0x0000002130307211 */ /* 0x000fe400078fdaff */
[C---:B------:R-:W-:Y:S02]  /*3770*/  ISETP.NE.AND P2, PT, R190.reuse, 0x7f, PT ;  /* 0x0000007fbe00780c */ /* 0x040fe40003f45270 */
[----:B------:R-:W-:-:S02]  /*3780*/  ISETP.NE.AND P0, PT, R190, RZ, PT ;  /* 0x000000ffbe00720c */ /* 0x000fc40003f05270 */
[----:B------:R-:W-:Y:S02]  /*3790*/  IADD3 R35, PT, PT, R190, 0x200, RZ ;  /* 0x00000200be237810 */ /* 0x000fe40007ffe0ff */
[-C--:B------:R-:W-:Y:S02]  /*37a0*/  LEA R33, R50, R189.reuse, 0x4 ;  /* 0x000000bd32217211 */ /* 0x080fe400078e20ff */
[-C--:B------:R-:W-:Y:S02]  /*37b0*/  LEA R250, R40, R189.reuse, 0x4 ;  /* 0x000000bd28fa7211 */ /* 0x080fe400078e20ff */
[-C--:B------:R-:W-:Y:S02]  /*37c0*/  LEA R249, R42, R189.reuse, 0x4 ;  /* 0x000000bd2af97211 */ /* 0x080fe400078e20ff */
[-C--:B------:R-:W-:Y:S02]  /*37d0*/  LEA R244, R44, R189.reuse, 0x4 ;  /* 0x000000bd2cf47211 */ /* 0x080fe400078e20ff */
[----:B------:R-:W-:-:S02]  /*37e0*/  LEA R243, R46, R189, 0x4 ;  /* 0x000000bd2ef37211 */ /* 0x000fc400078e20ff */
[----:B01234-:R-:W-:-:S07]  /*37f0*/  LEA R242, R48, R189, 0x4 ;  /* 0x000000bd30f27211 */ /* 0x01ffce00078e20ff */
.L_x_5052:
        /* <DEDUP_REMOVED lines=11> */
[----:B------:R-:W-:-:S04]  /*38b0*/  UIMAD.WIDE.U32 UR30, UR8, UR36, UR24 ;  /* 0x00000024081e72a5 */ /* 0x000fc8000f8e0018 */
[----:B------:R-:W-:Y:S02]  /*38c0*/  UIMAD UR24, UR8, UR37, UR31 ;  /* 0x00000025081872a4 */ /* 0x000fe4000f8e021f */
[----:B------:R-:W-:-:S04]  /*38d0*/  ULEA UR26, UP0, UR30, UR34, 0x3 ;  /* 0x000000221e1a7291 */ /* 0x000fc8000f8018ff */
[----:B------:R-:W-:Y:S02]  /*38e0*/  ULEA.HI.X UR30, UR30, UR35, UR24, 0x3, UP0 ;  /* 0x000000231e1e7291 */ /* 0x000fe400080f1c18 */
[----:B------:R-:W-:-:S04]  /*38f0*/  MOV R68, UR26 ;  /* 0x0000001a00447c02 */ /* 0x000fc80008000f00 */
[----:B------:R-:W-:-:S06]  /*3900*/  MOV R69, UR30 ;  /* 0x0000001e00457c02 */ /* 0x000fcc0008000f00 */
[----:B------:R-:W3:Y:S01]  /*3910*/  LDG.E.64 R68, desc[UR28][R68.64] ;  /* 0x0000001c44447981 */ /* 0x000ee2000c1e1b00 */
[----:B--2---:R-:W-:-:S05]  /*3920*/  IMAD.WIDE.U32 R70, R36, 0x10, R70 ;  /* 0x0000001024467825 */ /* 0x004fca00078e0046 */
[----:B------:R-:W2:Y:S04]  /*3930*/  LDG.E.128 R36, desc[UR28][R70.64] ;  /* 0x0000001c46247981 */ /* 0x000ea8000c1e1d00 */
[----:B------:R-:W4:Y:S04]  /*3940*/  LDG.E.128 R40, desc[UR28][R70.64+0x200] ;  /* 0x0002001c46287981 */ /* 0x000f28000c1e1d00 */
[----:B-1----:R-:W5:Y:S04]  /*3950*/  LDG.E.128 R44, desc[UR28][R70.64+0x400] ;  /* 0x0004001c462c7981 */ /* 0x002f68000c1e1d00 */
[----:B------:R-:W5:Y:S04]  /*3960*/  LDG.E.128 R48, desc[UR28][R70.64+0x600] ;  /* 0x0006001c46307981 */ /* 0x000f68000c1e1d00 */
[----:B------:R-:W5:Y:S04]  /*3970*/  LDG.E.128 R52, desc[UR28][R70.64+0x800] ;  /* 0x0008001c46347981 */ /* 0x000f68000c1e1d00 */
[----:B------:R-:W5:Y:S04]  /*3980*/  LDG.E.128 R56, desc[UR28][R70.64+0xa00] ;  /* 0x000a001c46387981 */ /* 0x000f68000c1e1d00 */
[----:B------:R-:W5:Y:S04]  /*3990*/  LDG.E.128 R60, desc[UR28][R70.64+0xc00] ;  /* 0x000c001c463c7981 */ /* 0x000f68000c1e1d00 */
[----:B------:R-:W5:Y:S01]  /*39a0*/  LDG.E.128 R64, desc[UR28][R70.64+0xe00] ;  /* 0x000e001c46407981 */ /* 0x000f62000c1e1d00 */
[----:B------:R-:W-:-:S02]  /*39b0*/  UMOV UR26, UR22 ;  /* 0x00000016001a7c82 */ /* 0x000fc40008000000 */
[----:B------:R-:W-:-:S04]  /*39c0*/  UIMAD.WIDE.U32 UR30, UR8, UR40, UR26 ;  /* 0x00000028081e72a5 */ /* 0x000fc8000f8e001a */
[----:B------:R-:W-:Y:S02]  /*39d0*/  UIMAD UR24, UR8, UR41, UR31 ;  /* 0x00000029081872a4 */ /* 0x000fe4000f8e021f */
[----:B------:R-:W-:-:S04]  /*39e0*/  ULEA UR26, UP0, UR30, UR38, 0x3 ;  /* 0x000000261e1a7291 */ /* 0x000fc8000f8018ff */
[----:B------:R-:W-:Y:S01]  /*39f0*/  ULEA.HI.X UR30, UR30, UR39, UR24, 0x3, UP0 ;  /* 0x000000271e1e7291 */ /* 0x000fe200080f1c18 */
[----:B---3--:R-:W-:Y:S01]  /*3a00*/  R2UR UR31, R69 ;  /* 0x00000000451f72ca */ /* 0x008fe200000e0000 */
[----:B--2---:R0:W-:Y:S04]  /*3a10*/  STS.128 [R121], R36 ;  /* 0x0000002479007388 */ /* 0x0041e80000000c00 */
[----:B----4-:R1:W-:Y:S04]  /*3a20*/  STS.128 [R120+0x200], R40 ;  /* 0x0002002878007388 */ /* 0x0103e80000000c00 */
[----:B-----5:R2:W-:Y:S04]  /*3a30*/  STS.128 [R34+0x400], R44 ;  /* 0x0004002c22007388 */ /* 0x0205e80000000c00 */
[----:B------:R3:W-:Y:S01]  /*3a40*/  STS.128 [R250+0x600], R48 ;  /* 0x00060030fa007388 */ /* 0x0007e20000000c00 */
[----:B0-----:R-:W-:-:S03]  /*3a50*/  MOV R121, UR30 ;  /* 0x0000001e00797c02 */ /* 0x001fc60008000f00 */
[----:B------:R0:W-:Y:S01]  /*3a60*/  STS.128 [R249+0x800], R52 ;  /* 0x00080034f9007388 */ /* 0x0001e20000000c00 */
[----:B-1----:R-:W-:-:S03]  /*3a70*/  MOV R120, UR26 ;  /* 0x0000001a00787c02 */ /* 0x002fc60008000f00 */
[----:B------:R1:W-:Y:S04]  /*3a80*/  STS.128 [R244+0xa00], R56 ;  /* 0x000a0038f4007388 */ /* 0x0003e80000000c00 */
[----:B------:R4:W-:Y:S04]  /*3a90*/  STS.128 [R243+0xc00], R60 ;  /* 0x000c003cf3007388 */ /* 0x0009e80000000c00 */
[----:B------:R5:W-:Y:S01]  /*3aa0*/  STS.128 [R242+0xe00], R64 ;  /* 0x000e0040f2007388 */ /* 0x000be20000000c00 */
[----:B------:R-:W-:-:S03]  /*3ab0*/  NOP ;  /* 0x0000000000007918 */ /* 0x000fc60000000000 */
[----:B------:R-:W5:Y:S01]  /*3ac0*/  LDG.E.64 R120, desc[UR28][R120.64] ;  /* 0x0000001c78787981 */ /* 0x000f62000c1e1b00 */
[----:B--2---:R-:W-:-:S04]  /*3ad0*/  FMUL.FTZ R34, R2, UR31 ;  /* 0x0000001f02227c20 */ /* 0x004fc80008410000 */
[----:B------:R-:W-:Y:S01]  /*3ae0*/  FMUL.RZ R37, R34, 0.15915493667125701904 ;  /* 0x3e22f98322257820 */ /* 0x000fe2000040c000 */
[----:B------:R-:W-:-:S04]  /*3af0*/  FMUL.FTZ R34, R3, UR31 ;  /* 0x0000001f03227c20 */ /* 0x000fc80008410000 */
[----:B------:R-:W-:Y:S01]  /*3b00*/  FMUL.RZ R39, R34, 0.15915493667125701904 ;  /* 0x3e22f98322277820 */ /* 0x000fe2000040c000 */
[----:B------:R-:W-:-:S04]  /*3b10*/  FMUL.FTZ R34, R4, UR31 ;  /* 0x0000001f04227c20 */ /* 0x000fc80008410000 */
[----:B------:R-:W-:Y:S01]  /*3b20*/  FMUL.RZ R40, R34, 0.15915493667125701904 ;  /* 0x3e22f98322287820 */ /* 0x000fe2000040c000 */
[----:B------:R-:W-:-:S04]  /*3b30*/  FMUL.FTZ R34, R5, UR31 ;  /* 0x0000001f05227c20 */ /* 0x000fc80008410000 */
[----:B------:R-:W-:Y:S01]  /*3b40*/  FMUL.RZ R41, R34, 0.15915493667125701904 ;  /* 0x3e22f98322297820 */ /* 0x000fe2000040c000 */
[----:B------:R-:W-:Y:S01]  /*3b50*/  FMUL.FTZ R34, R6, UR31 ;  /* 0x0000001f06227c20 */ /* 0x000fe20008410000 */
[----:B------:R-:W-:Y:S08]  /*3b60*/  MUFU.SIN R36, R37 ;  /* 0x0000002500247308 */ /* 0x000ff00000000400 */
[----:B------:R2:W-:Y:S02]  /*3b70*/  MUFU.COS R162, R37 ;  /* 0x0000002500a27308 */ /* 0x0005e40000000000 */
[----:B--2---:R-:W-:Y:S01]  /*3b80*/  FMUL.RZ R37, R34, 0.15915493667125701904 ;  /* 0x3e22f98322257820 */ /* 0x004fe2000040c000 */
[----:B------:R-:W-:-:S05]  /*3b90*/  FMUL.FTZ R34, R7, UR31 ;  /* 0x0000001f07227c20 */ /* 0x000fca0008410000 */
        /* <DEDUP_REMOVED lines=9> */
[----:B---3--:R2:W-:Y:S02]  /*3c30*/  MUFU.COS R48, R41 ;  /* 0x0000002900307308 */ /* 0x0085e40000000000 */
[----:B--2---:R-:W-:Y:S01]  /*3c40*/  FMUL.RZ R41, R34, 0.15915493667125701904 ;  /* 0x3e22f98322297820 */ /* 0x004fe2000040c000 */
[----:B------:R-:W-:-:S05]  /*3c50*/  FMUL.FTZ R34, R10, UR31 ;  /* 0x0000001f0a227c20 */ /* 0x000fca0008410000 */
[----:B------:R-:W-:Y:S08]  /*3c60*/  MUFU.SIN R50, R37 ;  /* 0x0000002500327308 */ /* 0x000ff00000000400 */
[----:B0-----:R0:W-:Y:S02]  /*3c70*/  MUFU.COS R52, R37 ;  /* 0x0000002500347308 */ /* 0x0011e40000000000 */
        /* <DEDUP_REMOVED lines=11> */
[----:B-1----:R-:W-:Y:S08]  /*3d30*/  MUFU.SIN R56, R41 ;  /* 0x0000002900387308 */ /* 0x002ff00000000400 */
        /* <DEDUP_REMOVED lines=9> */
[----:B------:R-:W-:Y:S01]  /*3dd0*/  USHF.L.U32 UR26, UR13, 0x8, URZ ;  /* 0x000000080d1a7899 */ /* 0x000fe200080006ff */
[----:B0-----:R-:W-:Y:S01]  /*3de0*/  FMUL.RZ R39, R34, 0.15915493667125701904 ;  /* 0x3e22f98322277820 */ /* 0x001fe2000040c000 */
[----:B------:R-:W-:-:S05]  /*3df0*/  FMUL.FTZ R34, R16, UR31 ;  /* 0x0000001f10227c20 */ /* 0x000fca0008410000 */
[----:B------:R-:W-:Y:S01]  /*3e00*/  MUFU.SIN R148, R40 ;  /* 0x0000002800947308 */ /* 0x000fe20000000400 */
[----:B------:R-:W-:Y:S01]  /*3e10*/  FMUL.RZ R43, R34, 0.15915493667125701904 ;  /* 0x3e22f983222b7820 */ /* 0x000fe2000040c000 */
[----:B------:R-:W-:-:S06]  /*3e20*/  FMUL.FTZ R34, R17, UR31 ;  /* 0x0000001f11227c20 */ /* 0x000fcc0008410000 */
[----:B------:R0:W-:Y:S01]  /*3e30*/  MUFU.COS R62, R40 ;  /* 0x00000028003e7308 */ /* 0x0001e20000000000 */
[----:B------:R-:W-:Y:S01]  /*3e40*/  FMUL.RZ R45, R34, 0.15915493667125701904 ;  /* 0x3e22f983222d7820 */ /* 0x000fe2000040c000 */
[----:B------:R-:W-:Y:S01]  /*3e50*/  UIADD3 UR24, UPT, UPT, UR26, -0x100, URZ ;  /* 0xffffff001a187890 */ /* 0x000fe2000fffe0ff */
[----:B0-----:R-:W-:-:S03]  /*3e60*/  MOV R40, UR30 ;  /* 0x0000001e00287c02 */ /* 0x001fc60008000f00 */
[----:B------:R-:W-:Y:S02]  /*3e70*/  ULOP3.LUT UR24, UR24, 0x100, URZ, 0xc0, !UPT ;  /* 0x0000010018187892 */ /* 0x000fe4000f8ec0ff */
[----:B------:R-:W-:-:S04]  /*3e80*/  FMUL.FTZ R34, R40, 1.4426950216293334961 ;  /* 0x3fb8aa3b28227820 */ /* 0x000fc80000410000 */
[----:B------:R-:W-:Y:S01]  /*3e90*/  FMUL.FTZ R40, R34, R5 ;  /* 0x0000000522287220 */ /* 0x000fe20000410000 */
[----:B------:R-:W-:-:S03]  /*3ea0*/  UIADD3 UR24, UPT, UPT, UR24, UR8, URZ ;  /* 0x0000000818187290 */ /* 0x000fc6000fffe0ff */
[----:B------:R0:W-:Y:S02]  /*3eb0*/  MUFU.EX2 R157, R40 ;  /* 0x00000028009d7308 */ /* 0x0001e40000000800 */
[----:B0-----:R-:W-:-:S06]  /*3ec0*/  FMUL.FTZ R40, R34, R11 ;  /* 0x0000000b22287220 */ /* 0x001fcc0000410000 */
[----:B------:R0:W-:Y:S01]  /*3ed0*/  MUFU.EX2 R170, R40 ;  /* 0x0000002800aa7308 */ /* 0x0001e20000000800 */
[C---:B------:R-:W-:Y:S01]  /*3ee0*/  FMUL.FTZ R47, R34.reuse, R9 ;  /* 0x00000009222f7220 */ /* 0x040fe20000410000 */
[C---:B------:R-:W-:Y:S01]  /*3ef0*/  FMUL.FTZ R49, R34.reuse, R10 ;  /* 0x0000000a22317220 */ /* 0x040fe20000410000 */
[----:B------:R-:W-:Y:S01]  /*3f00*/  FMUL.FTZ R55, R34, R12 ;  /* 0x0000000c22377220 */ /* 0x000fe20000410000 */
[----:B0-----:R-:W-:-:S04]  /*3f10*/  MOV R40, UR24 ;  /* 0x0000001800287c02 */ /* 0x001fc80008000f00 */
[----:B-----5:R-:W-:Y:S01]  /*3f20*/  MUFU.SIN R64, R41 ;  /* 0x0000002900407308 */ /* 0x020fe20000000400 */
[----:B------:R-:W-:Y:S01]  /*3f30*/  FMUL.FTZ R57, R34, R13 ;  /* 0x0000000d22397220 */ /* 0x000fe20000410000 */
[----:B------:R-:W-:Y:S01]  /*3f40*/  SEL R40, R40, R35, !P0 ;  /* 0x0000002328287207 */ /* 0x000fe20004000000 */
[C---:B------:R-:W-:Y:S01]  /*3f50*/  FMUL.FTZ R35, R34.reuse, R17 ;  /* 0x0000001122237220 */ /* 0x040fe20000410000 */
[C---:B------:R-:W-:Y:S01]  /*3f60*/  FMUL.FTZ R59, R34.reuse, R14 ;  /* 0x0000000e223b7220 */ /* 0x040fe20000410000 */
[C---:B------:R-:W-:Y:S01]  /*3f70*/  FMUL.FTZ R61, R34.reuse, R15 ;  /* 0x0000000f223d7220 */ /* 0x040fe20000410000 */
[C---:B------:R-:W-:Y:S02]  /*3f80*/  FMUL.FTZ R63, R34.reuse, R16 ;  /* 0x00000010223f7220 */ /* 0x040fe40000410000 */
        /* <DEDUP_REMOVED lines=15> */
[----:B------:R-:W0:Y:S08]  /*4080*/  MUFU.EX2 R35, R35 ;  /* 0x0000002300237308 */ /* 0x000e300000000800 */
[----:B------:R0:W1:Y:S08]  /*4090*/  MUFU.EX2 R163, R34 ;  /* 0x0000002200a37308 */ /* 0x0000700000000800 */
[----:B------:R-:W2:Y:S08]  /*40a0*/  MUFU.EX2 R37, R37 ;  /* 0x0000002500257308 */ /* 0x000eb00000000800 */
[----:B------:R-:W3:Y:S08]  /*40b0*/  MUFU.EX2 R39, R39 ;  /* 0x0000002700277308 */ /* 0x000ef00000000800 */
[----:B------:R-:W4:Y:S08]  /*40c0*/  MUFU.EX2 R41, R41 ;  /* 0x0000002900297308 */ /* 0x000f300000000800 */
[----:B------:R-:W5:Y:S08]  /*40d0*/  MUFU.EX2 R43, R43 ;  /* 0x0000002b002b7308 */ /* 0x000f700000000800 */
[----:B------:R-:W5:Y:S08]  /*40e0*/  MUFU.EX2 R45, R45 ;  /* 0x0000002d002d7308 */ /* 0x000f700000000800 */
[----:B------:R-:W5:Y:S08]  /*40f0*/  MUFU.EX2 R47, R47 ;  /* 0x0000002f002f7308 */ /* 0x000f700000000800 */
[----:B------:R-:W5:Y:S08]  /*4100*/  MUFU.EX2 R49, R49 ;  /* 0x0000003100317308 */ /* 0x000f700000000800 */
[----:B------:R-:W5:Y:S08]  /*4110*/  MUFU.EX2 R55, R55 ;  /* 0x0000003700377308 */ /* 0x000f700000000800 */
[----:B------:R-:W5:Y:S08]  /*4120*/  MUFU.EX2 R57, R57 ;  /* 0x0000003900397308 */ /* 0x000f700000000800 */
[----:B------:R-:W5:Y:S08]  /*4130*/  MUFU.EX2 R59, R59 ;  /* 0x0000003b003b7308 */ /* 0x000f700000000800 */
[----:B------:R-:W5:Y:S08]  /*4140*/  MUFU.EX2 R61, R61 ;  /* 0x0000003d003d7308 */ /* 0x000f700000000800 */
[----:B------:R-:W5:Y:S01]  /*4150*/  MUFU.EX2 R63, R63 ;  /* 0x0000003f003f7308 */ /* 0x000f620000000800 */
[----:B------:R-:W-:Y:S01]  /*4160*/  ISETP.NE.AND P2, PT, R190, 0x7f, PT ;  /* 0x0000007fbe00780c */ /* 0x000fe20003f45270 */
[C---:B0-----:R-:W-:Y:S01]  /*4170*/  FMUL.FTZ R34, R35.reuse, R126 ;  /* 0x0000007e23227220 */ /* 0x041fe20000410000 */
[----:B------:R-:W-:Y:S01]  /*4180*/  FMUL.FTZ R160, R35, R160 ;  /* 0x000000a023a07220 */ /* 0x000fe20000410000 */
[C---:B-1----:R-:W-:Y:S01]  /*4190*/  FMUL.FTZ R162, R163.reuse, R162 ;  /* 0x000000a2a3a27220 */ /* 0x042fe20000410000 */
[----:B------:R-:W-:Y:S01]  /*41a0*/  FMUL.FTZ R163, R163, R36 ;  /* 0x00000024a3a37220 */ /* 0x000fe20000410000 */
[----:B------:R-:W-:Y:S01]  /*41b0*/  LEA R35, R40, R189, 0x3 ;  /* 0x000000bd28237211 */ /* 0x000fe200078e18ff */
[----:B--2---:R-:W-:Y:S01]  /*41c0*/  FMUL.FTZ R159, R37, R38 ;  /* 0x00000026259f7220 */ /* 0x004fe20000410000 */
[----:B------:R-:W-:Y:S01]  /*41d0*/  FMUL.FTZ R175, R157, R48 ;  /* 0x000000309daf7220 */ /* 0x000fe20000410000 */
[C---:B------:R-:W-:Y:S01]  /*41e0*/  FMUL.FTZ R166, R170.reuse, R53 ;  /* 0x00000035aaa67220 */ /* 0x040fe20000410000 */
[----:B------:R-:W-:Y:S01]  /*41f0*/  FMUL.FTZ R169, R37, R42 ;  /* 0x0000002a25a97220 */ /* 0x000fe20000410000 */
[----:B---3--:R-:W-:Y:S01]  /*4200*/  FMUL.FTZ R161, R39, R44 ;  /* 0x0000002c27a17220 */ /* 0x008fe20000410000 */
[----:B------:R-:W-:Y:S01]  /*4210*/  FMUL.FTZ R157, R157, R46 ;  /* 0x0000002e9d9d7220 */ /* 0x000fe20000410000 */
[C---:B----4-:R-:W-:Y:S01]  /*4220*/  FMUL.FTZ R155, R41.reuse, R52 ;  /* 0x00000034299b7220 */ /* 0x050fe20000410000 */
[----:B------:R-:W-:Y:S01]  /*4230*/  FMUL.FTZ R171, R41, R50 ;  /* 0x0000003229ab7220 */ /* 0x000fe20000410000 */
[C---:B-----5:R-:W-:Y:S01]  /*4240*/  FMUL.FTZ R167, R43.reuse, R54 ;  /* 0x000000362ba77220 */ /* 0x060fe20000410000 */
        /* <DEDUP_REMOVED lines=18> */
[----:B------:R-:W0:Y:S01]  /*4370*/  LDS.128 R68, [R33] ;  /* 0x0000000021447984 */ /* 0x000e220000000c00 */
[----:B------:R-:W-:Y:S03]  /*4380*/  BSSY.RECONVERGENT B0, `(.L_x_4955) ;  /* 0x0000039000007945 */ /* 0x000fe60003800200 */
[----:B------:R-:W1:Y:S04]  /*4390*/  LDS.128 R64, [R33+0x10] ;  /* 0x0000100021407984 */ /* 0x000e680000000c00 */
[----:B------:R-:W2:Y:S04]  /*43a0*/  LDS.128 R60, [R33+0x20] ;  /* 0x00002000213c7984 */ /* 0x000ea80000000c00 */
[----:B------:R-:W3:Y:S04]  /*43b0*/  LDS.128 R56, [R33+0x30] ;  /* 0x0000300021387984 */ /* 0x000ee80000000c00 */
[----:B------:R-:W4:Y:S04]  /*43c0*/  LDS.128 R52, [R33+0x40] ;  /* 0x0000400021347984 */ /* 0x000f280000000c00 */
[----:B------:R-:W0:Y:S04]  /*43d0*/  LDS.128 R48, [R33+0x50] ;  /* 0x0000500021307984 */ /* 0x000e280000000c00 */
[----:B------:R-:W0:Y:S04]  /*43e0*/  LDS.128 R44, [R33+0x60] ;  /* 0x00006000212c7984 */ /* 0x000e280000000c00 */
[----:B------:R-:W0:Y:S01]  /*43f0*/  LDS.128 R40, [R33+0x70] ;  /* 0x0000700021287984 */ /* 0x000e220000000c00 */
[----:B------:R-:W-:-:S03]  /*4400*/  FMUL.FTZ R158, R39, R158 ;  /* 0x0000009e279e7220 */ /* 0x000fc60000410000 */
[----:B------:R5:W-:Y:S01]  /*4410*/  STS.64 [R35+0x9880], R162 ;  /* 0x009880a223007388 */ /* 0x000be20000000a00 */
        /* <DEDUP_REMOVED lines=15> */
[----:B-----5:R-:W-:Y:S01]  /*4510*/  FMUL.FTZ R35, R32, R120 ;  /* 0x0000007820237220 */ /* 0x020fe20000410000 */
        /* <DEDUP_REMOVED lines=17> */
[----:B-1234-:R-:W-:Y:S05]  /*4630*/  @P2 BRA `(.L_x_4956) ;  /* 0x0000000000282947 */ /* 0x01efea0003800000 */
        /* <DEDUP_REMOVED lines=8> */
[----:B------:R-:W2:Y:S01]  /*46c0*/  LDS.64 R146, [R146+0x9880] ;  /* 0x0098800092927984 */ /* 0x000ea20000000a00 */
[----:B------:R-:W-:Y:S05]  /*46d0*/  BRA `(.L_x_4957) ;  /* 0x00000000000c7947 */ /* 0x000fea0003800000 */
.L_x_4956:
[----:B------:R-:W-:-:S04]  /*46e0*/  SHF.L.U32 R120, R190, 0x3, RZ ;  /* 0x00000003be787819 */ /* 0x000fc800000006ff */
[----:B------:R-:W-:-:S06]  /*46f0*/  IADD3 R146, PT, PT, R189, R120, RZ ;  /* 0x00000078bd927210 */ /* 0x000fcc0007ffe0ff */
[----:B------:R-:W1:Y:S02]  /*4700*/  LDS.64 R146, [R146+0xa888] ;  /* 0x00a8880092927984 */ /* 0x000e640000000a00 */
.L_x_4957:
[----:B------:R-:W-:Y:S05]  /*4710*/  BSYNC.RECONVERGENT B0 ;  /* 0x0000000000007941 */ /* 0x000fea0003800200 */
.L_x_4955:
[----:B------:R-:W3:Y:S01]  /*4720*/  @P1 LDC R124, c[0x0][0x38c] ;  /* 0x0000e300ff7c1b82 */ /* 0x000ee20000000800 */
[----:B------:R-:W-:Y:S01]  /*4730*/  MOV R121, UR13 ;  /* 0x0000000d00797c02 */ /* 0x000fe20008000f00 */
[-C--:B0-----:R-:W-:Y:S01]  /*4740*/  FMUL.FTZ R191, R69, R2.reuse ;  /* 0x0000000245bf7220 */ /* 0x081fe20000410000 */
        /* <DEDUP_REMOVED lines=8> */
[-C--:B------:R-:W-:Y:S01]  /*47d0*/  FMUL.FTZ R127, R159, R126.reuse ;  /* 0x0000007e9f7f7220 */ /* 0x080fe20000410000 */
[-C--:B------:R-:W-:Y:S01]  /*47e0*/  FMUL.FTZ R193, R70, R3.reuse ;  /* 0x0000000346c17220 */ /* 0x080fe20000410000 */
[----:B------:R-:W-:Y:S01]  /*47f0*/  FMUL.FTZ R194, R71, R3 ;  /* 0x0000000347c27220 */ /* 0x000fe20000410000 */
[C---:B------:R-:W-:Y:S01]  /*4800*/  FFMA.FTZ R130, R169.reuse, R126, -R130 ;  /* 0x0000007ea9827223 */ /* 0x040fe20000010882 */
[----:B------:R-:W-:Y:S01]  /*4810*/  FFMA.FTZ R127, R169, R128, R127 ;  /* 0x00000080a97f7223 */ /* 0x000fe2000001007f */
[----:B---3--:R-:W-:-:S02]  /*4820*/  @P1 IMAD R124, R121, R124, UR8 ;  /* 0x00000008797c1e24 */ /* 0x008fc4000f8e027c */
[----:B------:R-:W-:Y:S02]  /*4830*/  HFMA2 R121, -RZ, RZ, 0, 0 ;  /* 0x00000000ff797431 */ /* 0x000fe400000001ff */
[----:B------:R-:W-:Y:S01]  /*4840*/  FFMA.FTZ R130, R117, R193, R130 ;  /* 0x000000c175827223 */ /* 0x000fe20000010082 */
[----:B------:R-:W-:-:S04]  /*4850*/  @P1 IMAD.WIDE R124, R124, R125, UR4 ;  /* 0x000000047c7c1e25 */ /* 0x000fc8000f8e027d */
[----:B------:R-:W-:Y:S01]  /*4860*/  FFMA.FTZ R127, R117, R194, R127 ;  /* 0x000000c2757f7223 */ /* 0x000fe2000001007f */
[----:B------:R-:W-:Y:S01]  /*4870*/  FMUL.FTZ R129, R161, R130 ;  /* 0x00000082a1817220 */ /* 0x000fe20000410000 */
[----:B------:R0:W5:Y:S03]  /*4880*/  @P1 LDG.E.128 R120, desc[UR28][R124.64] ;  /* 0x0000001c7c781981 */ /* 0x000166000c1e1d00 */
[----:B------:R-:W-:Y:S01]  /*4890*/  FFMA.FTZ R129, R158, R127, R129 ;  /* 0x0000007f9e817223 */ /* 0x000fe20000010081 */
[-C--:B------:R-:W-:Y:S01]  /*48a0*/  FMUL.FTZ R195, R65, R4.reuse ;  /* 0x0000000441c37220 */ /* 0x080fe20000410000 */
[----:B------:R-:W-:Y:S01]  /*48b0*/  FMUL.FTZ R196, R64, R4 ;  /* 0x0000000440c47220 */ /* 0x000fe20000410000 */
[-C--:B------:R-:W-:Y:S01]  /*48c0*/  FMUL.FTZ R197, R66, R5.reuse ;  /* 0x0000000542c57220 */ /* 0x080fe20000410000 */
[----:B------:R-:W-:Y:S01]  /*48d0*/  FMUL.FTZ R198, R67, R5 ;  /* 0x0000000543c67220 */ /* 0x000fe20000410000 */
[----:B------:R-:W-:Y:S01]  /*48e0*/  FFMA.FTZ R126, R118, R195, R129 ;  /* 0x000000c3767e7223 */ /* 0x000fe20000010081 */
[-C--:B------:R-:W-:Y:S01]  /*48f0*/  FMUL.FTZ R199, R61, R6.reuse ;  /* 0x000000063dc77220 */ /* 0x080fe20000410000 */
[----:B------:R-:W-:Y:S01]  /*4900*/  FMUL.FTZ R200, R60, R6 ;  /* 0x000000063cc87220 */ /* 0x000fe20000410000 */
[----:B------:R-:W-:Y:S01]  /*4910*/  FMUL.FTZ R201, R62, R7 ;  /* 0x000000073ec97220 */ /* 0x000fe20000410000 */
[----:B0-----:R-:W-:Y:S01]  /*4920*/  FMUL.FTZ R125, R161, R127 ;  /* 0x0000007fa17d7220 */ /* 0x001fe20000410000 */
[----:B------:R-:W-:Y:S01]  /*4930*/  FMUL.FTZ R128, R157, R126 ;  /* 0x0000007e9d807220 */ /* 0x000fe20000410000 */
[----:B------:R-:W-:Y:S01]  /*4940*/  FMUL.FTZ R202, R63, R7 ;  /* 0x000000073fca7220 */ /* 0x000fe20000410000 */
[----:B------:R-:W-:Y:S01]  /*4950*/  FMUL.FTZ R203, R57, R8 ;  /* 0x0000000839cb7220 */ /* 0x000fe20000410000 */
[----:B------:R-:W-:Y:S01]  /*4960*/  FFMA.FTZ R125, R158, R130, -R125 ;  /* 0x000000829e7d7223 */ /* 0x000fe2000001087d */
[----:B------:R-:W-:Y:S01]  /*4970*/  FMUL.FTZ R204, R56, R8 ;  /* 0x0000000838cc7220 */ /* 0x000fe20000410000 */
[-C--:B------:R-:W-:Y:S01]  /*4980*/  FMUL.FTZ R205, R58, R9.reuse ;  /* 0x000000093acd7220 */ /* 0x080fe20000410000 */
[----:B------:R-:W-:Y:S01]  /*4990*/  FMUL.FTZ R206, R59, R9 ;  /* 0x000000093bce7220 */ /* 0x000fe20000410000 */
[----:B------:R-:W-:Y:S01]  /*49a0*/  FFMA.FTZ R124, R118, R196, R125 ;  /* 0x000000c4767c7223 */ /* 0x000fe2000001007d */
[-C--:B------:R-:W-:Y:S01]  /*49b0*/  FMUL.FTZ R207, R53, R10.reuse ;  /* 0x0000000a35cf7220 */ /* 0x080fe20000410000 */
[----:B------:R-:W-:Y:S01]  /*49c0*/  FMUL.FTZ R208, R52, R10 ;  /* 0x0000000a34d07220 */ /* 0x000fe20000410000 */
[-C--:B------:R-:W-:Y:S01]  /*49d0*/  FMUL.FTZ R209, R54, R11.reuse ;  /* 0x0000000b36d17220 */ /* 0x080fe20000410000 */
[-C--:B------:R-:W-:Y:S01]  /*49e0*/  FMUL.FTZ R125, R157, R124.reuse ;  /* 0x0000007c9d7d7220 */ /* 0x080fe20000410000 */
[----:B------:R-:W-:Y:S01]  /*49f0*/  FFMA.FTZ R128, R175, R124, -R128 ;  /* 0x0000007caf807223 */ /* 0x000fe20000010880 */
[----:B------:R-:W-:Y:S01]  /*4a00*/  FMUL.FTZ R210, R55, R11 ;  /* 0x0000000b37d27220 */ /* 0x000fe20000410000 */
[----:B------:R-:W-:Y:S01]  /*4a10*/  FMUL.FTZ R212, R48, R12 ;  /* 0x0000000c30d47220 */ /* 0x000fe20000410000 */
[----:B------:R-:W-:Y:S01]  /*4a20*/  FFMA.FTZ R125, R175, R126, R125 ;  /* 0x0000007eaf7d7223 */ /* 0x000fe2000001007d */
[----:B------:R-:W-:Y:S01]  /*4a30*/  FFMA.FTZ R128, R119, R197, R128 ;  /* 0x000000c577807223 */ /* 0x000fe20000010080 */
[----:B------:R-:W-:Y:S01]  /*4a40*/  FMUL.FTZ R211, R49, R12 ;  /* 0x0000000c31d37220 */ /* 0x000fe20000410000 */
[-C--:B------:R-:W-:Y:S01]  /*4a50*/  FMUL.FTZ R214, R51, R13.reuse ;  /* 0x0000000d33d67220 */ /* 0x080fe20000410000 */
[----:B------:R-:W-:Y:S01]  /*4a60*/  FFMA.FTZ R124, R119, R198, R125 ;  /* 0x000000c6777c7223 */ /* 0x000fe2000001007d */
[C---:B------:R-:W-:Y:S01]  /*4a70*/  FMUL.FTZ R126, R171.reuse, R128 ;  /* 0x00000080ab7e7220 */ /* 0x040fe20000410000 */
[----:B------:R-:W-:Y:S01]  /*4a80*/  FMUL.FTZ R213, R50, R13 ;  /* 0x0000000d32d57220 */ /* 0x000fe20000410000 */
[----:B------:R-:W-:Y:S01]  /*4a90*/  FMUL.FTZ R216, R44, R14 ;  /* 0x0000000e2cd87220 */ /* 0x000fe20000410000 */
[-C--:B------:R-:W-:Y:S01]  /*4aa0*/  FMUL.FTZ R125, R171, R124.reuse ;  /* 0x0000007cab7d7220 */ /* 0x080fe20000410000 */
[----:B------:R-:W-:Y:S01]  /*4ab0*/  FFMA.FTZ R129, R155, R124, R126 ;  /* 0x0000007c9b817223 */ /* 0x000fe2000001007e */
[-C--:B------:R-:W-:Y:S01]  /*4ac0*/  FMUL.FTZ R124, R162, R159.reuse ;  /* 0x0000009fa27c7220 */ /* 0x080fe20000410000 */
[----:B------:R-:W-:Y:S01]  /*4ad0*/  FMUL.FTZ R215, R45, R14 ;  /* 0x0000000e2dd77220 */ /* 0x000fe20000410000 */
[----:B------:R-:W-:Y:S01]  /*4ae0*/  FFMA.FTZ R127, R155, R128, -R125 ;  /* 0x000000809b7f7223 */ /* 0x000fe2000001087d */
[C---:B------:R-:W-:Y:S01]  /*4af0*/  FMUL.FTZ R125, R163.reuse, R159 ;  /* 0x0000009fa37d7220 */ /* 0x040fe20000410000 */
[C---:B------:R-:W-:Y:S01]  /*4b00*/  FFMA.FTZ R129, R112.reuse, R199, R129 ;  /* 0x000000c770817223 */ /* 0x040fe20000010081 */
[-C--:B------:R-:W-:Y:S01]  /*4b10*/  FFMA.FTZ R124, R163, R169.reuse, R124 ;  /* 0x000000a9a37c7223 */ /* 0x080fe2000001007c */
[----:B------:R-:W-:Y:S01]  /*4b20*/  FFMA.FTZ R126, R112, R200, R127 ;  /* 0x000000c8707e7223 */ /* 0x000fe2000001007f */
[----:B------:R-:W-:Y:S01]  /*4b30*/  FFMA.FTZ R125, R162, R169, -R125 ;  /* 0x000000a9a27d7223 */ /* 0x000fe2000001087d */
[C---:B------:R-:W-:Y:S01]  /*4b40*/  FMUL.FTZ R128, R164.reuse, R129 ;  /* 0x00000081a4807220 */ /* 0x040fe20000410000 */
[----:B------:R-:W-:Y:S01]  /*4b50*/  FMUL.FTZ R217, R47, R15 ;  /* 0x0000000f2fd97220 */ /* 0x000fe20000410000 */
[-C--:B------:R-:W-:Y:S01]  /*4b60*/  FMUL.FTZ R130, R164, R126.reuse ;  /* 0x0000007ea4827220 */ /* 0x080fe20000410000 */
[----:B------:R-:W-:Y:S01]  /*4b70*/  FMUL.FTZ R127, R161, R125 ;  /* 0x0000007da17f7220 */ /* 0x000fe20000410000 */
[C---:B------:R-:W-:Y:S01]  /*4b80*/  FFMA.FTZ R128, R167.reuse, R126, -R128 ;  /* 0x0000007ea7807223 */ /* 0x040fe20000010880 */
[----:B------:R-:W-:Y:S01]  /*4b90*/  FMUL.FTZ R218, R46, R15 ;  /* 0x0000000f2eda7220 */ /* 0x000fe20000410000 */
[----:B------:R-:W-:Y:S01]  /*4ba0*/  FFMA.FTZ R129, R167, R129, R130 ;  /* 0x00000081a7817223 */ /* 0x000fe20000010082 */
[-C--:B------:R-:W-:Y:S01]  /*4bb0*/  FFMA.FTZ R126, R158, R124.reuse, R127 ;  /* 0x0000007c9e7e7223 */ /* 0x080fe2000001007f */
[----:B------:R-:W-:Y:S01]  /*4bc0*/  FMUL.FTZ R127, R161, R124 ;  /* 0x0000007ca17f7220 */ /* 0x000fe20000410000 */
[----:B------:R-:W-:Y:S01]  /*4bd0*/  FMUL.FTZ R220, R40, R16 ;  /* 0x0000001028dc7220 */ /* 0x000fe20000410000 */
[----:B------:R-:W-:Y:S01]  /*4be0*/  FFMA.FTZ R129, R113, R202, R129 ;  /* 0x000000ca71817223 */ /* 0x000fe20000010081 */
[----:B------:R-:W-:Y:S01]  /*4bf0*/  FMUL.FTZ R219, R41, R16 ;  /* 0x0000001029db7220 */ /* 0x000fe20000410000 */
[----:B------:R-:W-:Y:S01]  /*4c00*/  FFMA.FTZ R124, R158, R125, -R127 ;  /* 0x0000007d9e7c7223 */ /* 0x000fe2000001087f */
[----:B------:R-:W-:Y:S01]  /*4c10*/  FFMA.FTZ R127, R113, R201, R128 ;  /* 0x000000c9717f7223 */ /* 0x000fe20000010080 */
[C---:B------:R-:W-:Y:S01]  /*4c20*/  FMUL.FTZ R128, R157.reuse, R126 ;  /* 0x0000007e9d807220 */ /* 0x040fe20000410000 */
[----:B------:R-:W-:Y:S01]  /*4c30*/  ISETP.GT.U32.AND P2, PT, R190, 0x1f, PT ;  /* 0x0000001fbe00780c */ /* 0x000fe20003f44070 */
        /* <DEDUP_REMOVED lines=9> */
[C---:B------:R-:W-:Y:S01]  /*4cd0*/  FFMA.FTZ R131, R114.reuse, R203, R131 ;  /* 0x000000cb72837223 */ /* 0x040fe20000010083 */
[C---:B------:R-:W-:Y:S01]  /*4ce0*/  FFMA.FTZ R125, R155.reuse, R126, R125 ;  /* 0x0000007e9b7d7223 */ /* 0x040fe2000001007d */
[----:B------:R-:W-:Y:S01]  /*4cf0*/  FFMA.FTZ R127, R114, R204, R127 ;  /* 0x000000cc727f7223 */ /* 0x000fe2000001007f */
[----:B------:R-:W-:Y:S01]  /*4d00*/  FFMA.FTZ R124, R155, R128, -R124 ;  /* 0x000000809b7c7223 */ /* 0x000fe2000001087c */
[----:B------:R-:W-:Y:S01]  /*4d10*/  FMUL.FTZ R129, R151, R131 ;  /* 0x0000008397817220 */ /* 0x000fe20000410000 */
[----:B------:R-:W-:Y:S01]  /*4d20*/  LEA.HI R188, R190, R190, RZ, 0x1e ;  /* 0x000000bebebc7211 */ /* 0x000fe200078ff0ff */
[----:B------:R-:W-:Y:S01]  /*4d30*/  FMUL.FTZ R221, R43, R17 ;  /* 0x000000112bdd7220 */ /* 0x000fe20000410000 */
[-C--:B------:R-:W-:Y:S01]  /*4d40*/  FMUL.FTZ R126, R164, R124.reuse ;  /* 0x0000007ca47e7220 */ /* 0x080fe20000410000 */
        /* <DEDUP_REMOVED lines=10> */
[C---:B------:R-:W-:Y:S01]  /*4df0*/  FMUL.FTZ R130, R173.reuse, R128 ;  /* 0x00000080ad827220 */ /* 0x040fe20000410000 */
[----:B------:R-:W-:Y:S01]  /*4e00*/  LEA R188, R188, R189, 0x4 ;  /* 0x000000bdbcbc7211 */ /* 0x000fe200078e20ff */
[-C--:B------:R-:W-:Y:S01]  /*4e10*/  FMUL.FTZ R124, R172, R125.reuse ;  /* 0x0000007dac7c7220 */ /* 0x080fe20000410000 */
[----:B------:R-:W-:Y:S01]  /*4e20*/  FFMA.FTZ R129, R154, R125, -R129 ;  /* 0x0000007d9a817223 */ /* 0x000fe20000010881 */
[----:B------:R-:W-:-:S02]  /*4e30*/  FMUL.FTZ R125, R173, R126 ;  /* 0x0000007ead7d7220 */ /* 0x000fc40000410000 */
[----:B------:R-:W-:Y:S01]  /*4e40*/  FFMA.FTZ R124, R154, R127, R124 ;  /* 0x0000007f9a7c7223 */ /* 0x000fe2000001007c */
[C---:B------:R-:W-:Y:S01]  /*4e50*/  FFMA.FTZ R127, R177.reuse, R126, R130 ;  /* 0x0000007eb17f7223 */ /* 0x040fe20000010082 */
[----:B------:R-:W-:Y:S02]  /*4e60*/  FFMA.FTZ R131, R177, R128, -R125 ;  /* 0x00000080b1837223 */ /* 0x000fe4000001087d */
[C---:B------:R-:W-:Y:S01]  /*4e70*/  FMUL.FTZ R125, R151.reuse, R124 ;  /* 0x0000007c977d7220 */ /* 0x040fe20000410000 */
[C---:B------:R-:W-:Y:S01]  /*4e80*/  FFMA.FTZ R133, R108.reuse, R207, R127 ;  /* 0x000000cf6c857223 */ /* 0x040fe2000001007f */
[-C--:B------:R-:W-:Y:S01]  /*4e90*/  FMUL.FTZ R127, R151, R129.reuse ;  /* 0x00000081977f7220 */ /* 0x080fe20000410000 */
[----:B------:R-:W-:Y:S01]  /*4ea0*/  FFMA.FTZ R131, R108, R208, R131 ;  /* 0x000000d06c837223 */ /* 0x000fe20000010083 */
[----:B------:R-:W-:Y:S01]  /*4eb0*/  FFMA.FTZ R126, R176, R129, -R125 ;  /* 0x00000081b07e7223 */ /* 0x000fe2000001087d */
[----:B------:R-:W-:Y:S01]  /*4ec0*/  FMUL.FTZ R125, R170, R133 ;  /* 0x00000085aa7d7220 */ /* 0x000fe20000410000 */
[----:B------:R-:W-:-:S02]  /*4ed0*/  FFMA.FTZ R124, R176, R124, R127 ;  /* 0x0000007cb07c7223 */ /* 0x000fc4000001007f */
[----:B------:R-:W-:Y:S01]  /*4ee0*/  FMUL.FTZ R128, R173, R126 ;  /* 0x0000007ead807220 */ /* 0x000fe20000410000 */
[-C--:B------:R-:W-:Y:S01]  /*4ef0*/  FFMA.FTZ R130, R166, R131.reuse, -R125 ;  /* 0x00000083a6827223 */ /* 0x080fe2000001087d */
[----:B------:R-:W-:Y:S02]  /*4f00*/  FMUL.FTZ R131, R170, R131 ;  /* 0x00000083aa837220 */ /* 0x000fe40000410000 */
[-C--:B------:R-:W-:Y:S01]  /*4f10*/  FFMA.FTZ R127, R177, R124.reuse, R128 ;  /* 0x0000007cb17f7223 */ /* 0x080fe20000010080 */
[----:B------:R-:W-:Y:S01]  /*4f20*/  FMUL.FTZ R124, R173, R124 ;  /* 0x0000007cad7c7220 */ /* 0x000fe20000410000 */
[----:B------:R-:W-:Y:S01]  /*4f30*/  FFMA.FTZ R131, R166, R133, R131 ;  /* 0x00000085a6837223 */ /* 0x000fe20000010083 */
[----:B------:R-:W-:Y:S01]  /*4f40*/  FFMA.FTZ R130, R109, R209, R130 ;  /* 0x000000d16d827223 */ /* 0x000fe20000010082 */
[----:B------:R-:W-:Y:S01]  /*4f50*/  FMUL.FTZ R129, R170, R127 ;  /* 0x0000007faa817220 */ /* 0x000fe20000410000 */
[----:B------:R-:W-:Y:S01]  /*4f60*/  FFMA.FTZ R125, R177, R126, -R124 ;  /* 0x0000007eb17d7223 */ /* 0x000fe2000001087c */
[----:B------:R-:W-:Y:S01]  /*4f70*/  FFMA.FTZ R131, R109, R210, R131 ;  /* 0x000000d26d837223 */ /* 0x000fe20000010083 */
[----:B------:R-:W-:-:S02]  /*4f80*/  FMUL.FTZ R126, R148, R130 ;  /* 0x00000082947e7220 */ /* 0x000fc40000410000 */
[-C--:B------:R-:W-:Y:S01]  /*4f90*/  FMUL.FTZ R124, R170, R125.reuse ;  /* 0x0000007daa7c7220 */ /* 0x080fe20000410000 */
[----:B------:R-:W-:Y:S01]  /*4fa0*/  FFMA.FTZ R129, R166, R125, -R129 ;  /* 0x0000007da6817223 */ /* 0x000fe20000010881 */
[-C--:B------:R-:W-:Y:S01]  /*4fb0*/  FMUL.FTZ R125, R148, R131.reuse ;  /* 0x00000083947d7220 */ /* 0x080fe20000410000 */
[C---:B------:R-:W-:Y:S01]  /*4fc0*/  FFMA.FTZ R131, R179.reuse, R131, R126 ;  /* 0x00000083b3837223 */ /* 0x040fe2000001007e */
[----:B------:R-:W-:Y:S02]  /*4fd0*/  FFMA.FTZ R124, R166, R127, R124 ;  /* 0x0000007fa67c7223 */ /* 0x000fe4000001007c */
[C---:B------:R-:W-:Y:S01]  /*4fe0*/  FFMA.FTZ R127, R179.reuse, R130, -R125 ;  /* 0x00000082b37f7223 */ /* 0x040fe2000001087d */
[C---:B------:R-:W-:Y:S01]  /*4ff0*/  FMUL.FTZ R125, R148.reuse, R129 ;  /* 0x00000081947d7220 */ /* 0x040fe20000410000 */
[----:B------:R-:W-:Y:S01]  /*5000*/  FMUL.FTZ R126, R148, R124 ;  /* 0x0000007c947e7220 */ /* 0x000fe20000410000 */
[C---:B------:R-:W-:Y:S01]  /*5010*/  FFMA.FTZ R131, R110.reuse, R211, R131 ;  /* 0x000000d36e837223 */ /* 0x040fe20000010083 */
[----:B------:R-:W-:Y:S01]  /*5020*/  FFMA.FTZ R127, R110, R212, R127 ;  /* 0x000000d46e7f7223 */ /* 0x000fe2000001007f */
[C---:B------:R-:W-:Y:S01]  /*5030*/  FFMA.FTZ R125, R179.reuse, R124, R125 ;  /* 0x0000007cb37d7223 */ /* 0x040fe2000001007d */
[----:B------:R-:W-:Y:S01]  /*5040*/  FFMA.FTZ R126, R179, R129, -R126 ;  /* 0x00000081b37e7223 */ /* 0x000fe2000001087e */
[C---:B------:R-:W-:Y:S01]  /*5050*/  FMUL.FTZ R129, R143.reuse, R131 ;  /* 0x000000838f817220 */ /* 0x040fe20000410000 */
[----:B------:R-:W-:-:S02]  /*5060*/  FMUL.FTZ R130, R143, R127 ;  /* 0x0000007f8f827220 */ /* 0x000fc40000410000 */
[C---:B------:R-:W-:Y:S01]  /*5070*/  FMUL.FTZ R124, R143.reuse, R126 ;  /* 0x0000007e8f7c7220 */ /* 0x040fe20000410000 */
[C---:B------:R-:W-:Y:S01]  /*5080*/  FFMA.FTZ R128, R168.reuse, R127, -R129 ;  /* 0x0000007fa8807223 */ /* 0x040fe20000010881 */
[C---:B------:R-:W-:Y:S02]  /*5090*/  FFMA.FTZ R131, R168.reuse, R131, R130 ;  /* 0x00000083a8837223 */ /* 0x040fe40000010082 */
[CC--:B------:R-:W-:Y:S01]  /*50a0*/  FFMA.FTZ R124, R168.reuse, R125.reuse, R124 ;  /* 0x0000007da87c7223 */ /* 0x0c0fe2000001007c */
[----:B------:R-:W-:Y:S01]  /*50b0*/  FMUL.FTZ R125, R143, R125 ;  /* 0x0000007d8f7d7220 */ /* 0x000fe20000410000 */
[C---:B------:R-:W-:Y:S01]  /*50c0*/  FFMA.FTZ R131, R111.reuse, R214, R131 ;  /* 0x000000d66f837223 */ /* 0x040fe20000010083 */
[----:B------:R-:W-:Y:S02]  /*50d0*/  FFMA.FTZ R128, R111, R213, R128 ;  /* 0x000000d56f807223 */ /* 0x000fe40000010080 */
[----:B------:R-:W-:Y:S01]  /*50e0*/  FFMA.FTZ R125, R168, R126, -R125 ;  /* 0x0000007ea87d7223 */ /* 0x000fe2000001087d */
[C---:B------:R-:W-:Y:S01]  /*50f0*/  FMUL.FTZ R126, R142.reuse, R124 ;  /* 0x0000007c8e7e7220 */ /* 0x040fe20000410000 */
[----:B------:R-:W-:-:S02]  /*5100*/  FMUL.FTZ R130, R142, R128 ;  /* 0x000000808e827220 */ /* 0x000fc40000410000 */
[CC--:B------:R-:W-:Y:S01]  /*5110*/  FMUL.FTZ R127, R142.reuse, R125.reuse ;  /* 0x0000007d8e7f7220 */ /* 0x0c0fe20000410000 */
[C---:B------:R-:W-:Y:S01]  /*5120*/  FFMA.FTZ R126, R181.reuse, R125, -R126 ;  /* 0x0000007db57e7223 */ /* 0x040fe2000001087e */
[-C--:B------:R-:W-:Y:S01]  /*5130*/  FMUL.FTZ R125, R142, R131.reuse ;  /* 0x000000838e7d7220 */ /* 0x080fe20000410000 */
[C---:B------:R-:W-:Y:S01]  /*5140*/  FFMA.FTZ R131, R181.reuse, R131, R130 ;  /* 0x00000083b5837223 */ /* 0x040fe20000010082 */
[----:B------:R-:W-:Y:S01]  /*5150*/  FFMA.FTZ R124, R181, R124, R127 ;  /* 0x0000007cb57c7223 */ /* 0x000fe2000001007f */
[----:B------:R-:W-:Y:S01]  /*5160*/  FMUL.FTZ R127, R149, R126 ;  /* 0x0000007e957f7220 */ /* 0x000fe20000410000 */
[----:B------:R-:W-:Y:S01]  /*5170*/  FFMA.FTZ R125, R181, R128, -R125 ;  /* 0x00000080b57d7223 */ /* 0x000fe2000001087d */
[C---:B------:R-:W-:Y:S01]  /*5180*/  FFMA.FTZ R130, R104.reuse, R215, R131 ;  /* 0x000000d768827223 */ /* 0x040fe20000010083 */
[-C--:B------:R-:W-:Y:S01]  /*5190*/  FMUL.FTZ R132, R149, R124.reuse ;  /* 0x0000007c95847220 */ /* 0x080fe20000410000 */
[----:B------:R-:W-:Y:S01]  /*51a0*/  FFMA.FTZ R127, R165, R124, R127 ;  /* 0x0000007ca57f7223 */ /* 0x000fe2000001007f */
[----:B------:R-:W-:Y:S01]  /*51b0*/  FFMA.FTZ R128, R104, R216, R125 ;  /* 0x000000d868807223 */ /* 0x000fe2000001007d */
[----:B------:R-:W-:Y:S01]  /*51c0*/  FMUL.FTZ R125, R149, R130 ;  /* 0x00000082957d7220 */ /* 0x000fe20000410000 */
[----:B------:R-:W-:Y:S01]  /*51d0*/  FFMA.FTZ R132, R165, R126, -R132 ;  /* 0x0000007ea5847223 */ /* 0x000fe20000010884 */
[----:B------:R-:W-:Y:S01]  /*51e0*/  FMUL.FTZ R124, R38, R127 ;  /* 0x0000007f267c7220 */ /* 0x000fe20000410000 */
[-C--:B------:R-:W-:Y:S01]  /*51f0*/  FMUL.FTZ R129, R149, R128.reuse ;  /* 0x0000008095817220 */ /* 0x080fe20000410000 */
[----:B------:R-:W-:-:S03]  /*5200*/  FFMA.FTZ R125, R165, R128, -R125 ;  /* 0x00000080a57d7223 */ /* 0x000fc6000001087d */
[----:B------:R-:W-:Y:S01]  /*5210*/  FFMA.FTZ R130, R165, R130, R129 ;  /* 0x00000082a5827223 */ /* 0x000fe20000010081 */
[----:B------:R-:W-:Y:S01]  /*5220*/  FFMA.FTZ R125, R105, R218, R125 ;  /* 0x000000da697d7223 */ /* 0x000fe2000001007d */
[-C--:B------:R-:W-:Y:S01]  /*5230*/  FFMA.FTZ R129, R183, R132.reuse, -R124 ;  /* 0x00000084b7817223 */ /* 0x080fe2000001087c */
[C---:B------:R-:W-:Y:S01]  /*5240*/  FMUL.FTZ R132, R38.reuse, R132 ;  /* 0x0000008426847220 */ /* 0x040fe20000410000 */
[----:B------:R-:W-:Y:S01]  /*5250*/  FFMA.FTZ R130, R105, R217, R130 ;  /* 0x000000d969827223 */ /* 0x000fe20000010082 */
[----:B------:R-:W-:Y:S01]  /*5260*/  FMUL.FTZ R131, R38, R125 ;  /* 0x0000007d26837220 */ /* 0x000fe20000410000 */
[----:B------:R-:W-:Y:S01]  /*5270*/  FMUL.FTZ R126, R160, R129 ;  /* 0x00000081a07e7220 */ /* 0x000fe20000410000 */
[C---:B------:R-:W-:Y:S01]  /*5280*/  FFMA.FTZ R127, R183.reuse, R127, R132 ;  /* 0x0000007fb77f7223 */ /* 0x040fe20000010084 */
[-C--:B------:R-:W-:Y:S01]  /*5290*/  FMUL.FTZ R124, R38, R130.reuse ;  /* 0x00000082267c7220 */ /* 0x080fe20000410000 */
[----:B------:R-:W-:-:S03]  /*52a0*/  FFMA.FTZ R131, R183, R130, R131 ;  /* 0x00000082b7837223 */ /* 0x000fc60000010083 */
[----:B------:R-:W-:Y:S01]  /*52b0*/  FFMA.FTZ R125, R183, R125, -R124 ;  /* 0x0000007db77d7223 */ /* 0x000fe2000001087c */
[----:B------:R-:W-:-:S03]  /*52c0*/  FFMA.FTZ R131, R106, R219, R131 ;  /* 0x000000db6a837223 */ /* 0x000fc60000010083 */
[----:B------:R-:W-:Y:S01]  /*52d0*/  FFMA.FTZ R125, R106, R220, R125 ;  /* 0x000000dc6a7d7223 */ /* 0x000fe2000001007d */
[----:B------:R-:W-:-:S03]  /*52e0*/  FMUL.FTZ R133, R160, R131 ;  /* 0x00000083a0857220 */ /* 0x000fc60000410000 */
[-C--:B------:R-:W-:Y:S01]  /*52f0*/  FMUL.FTZ R124, R160, R125.reuse ;  /* 0x0000007da07c7220 */ /* 0x080fe20000410000 */
[C---:B------:R-:W-:Y:S01]  /*5300*/  FFMA.FTZ R133, R34.reuse, R125, -R133 ;  /* 0x0000007d22857223 */ /* 0x040fe20000010885 */
[C---:B------:R-:W-:Y:S02]  /*5310*/  FFMA.FTZ R125, R34.reuse, R127, R126 ;  /* 0x0000007f227d7223 */ /* 0x040fe4000001007e */
[----:B------:R-:W-:Y:S01]  /*5320*/  FFMA.FTZ R128, R34, R131, R124 ;  /* 0x0000008322807223 */ /* 0x000fe2000001007c */
[----:B------:R-:W-:Y:S01]  /*5330*/  FMUL.FTZ R124, R160, R127 ;  /* 0x0000007fa07c7220 */ /* 0x000fe20000410000 */
[C---:B------:R-:W-:Y:S02]  /*5340*/  FFMA.FTZ R126, R107.reuse, R222, R133 ;  /* 0x000000de6b7e7223 */ /* 0x040fe40000010085 */
[----:B------:R-:W-:Y:S01]  /*5350*/  FFMA.FTZ R127, R107, R221, R128 ;  /* 0x000000dd6b7f7223 */ /* 0x000fe20000010080 */
[----:B------:R-:W-:-:S05]  /*5360*/  FFMA.FTZ R124, R34, R129, -R124 ;  /* 0x00000081227c7223 */ /* 0x000fca000001087c */
[----:B------:R0:W-:Y:S01]  /*5370*/  STS.128 [R188+0x8470], R124 ;  /* 0x0084707cbc007388 */ /* 0x0001e20000000c00 */
[----:B------:R-:W-:Y:S06]  /*5380*/  BAR.SYNC.DEFER_BLOCKING 0x0 ;  /* 0x0000000000007b1d */ /* 0x000fec0000010000 */
[----:B------:R-:W-:Y:S05]  /*5390*/  @P2 BRA `(.L_x_4958) ;  /* 0x0000000800d82947 */ /* 0x000fea0003800000 */
[----:B0-----:R-:W0:Y:S01]  /*53a0*/  S2R R125, SR_CgaCtaId ;  /* 0x00000000007d7919 */ /* 0x001e220000008800 */
[----:B------:R-:W-:Y:S01]  /*53b0*/  MOV R124, 0x400 ;  /* 0x00000400007c7802 */ /* 0x000fe20000000f00 */
[----:B------:R-:W-:Y:S01]  /*53c0*/  UMOV UR24, 0xffffffff ;  /* 0xffffffff00187882 */ /* 0x000fe20000000000 */
[----:B------:R-:W3:Y:S01]  /*53d0*/  S2R R136, SR_TID.X ;  /* 0x0000000000887919 */ /* 0x000ee20000002100 */
[----:B------:R-:W4:Y:S01]  /*53e0*/  S2R R248, SR_LANEID ;  /* 0x0000000000f87919 */ /* 0x000f220000000000 */
[----:B0-----:R-:W-:Y:S02]  /*53f0*/  LEA R125, R125, R124, 0x18 ;  /* 0x0000007c7d7d7211 */ /* 0x001fe400078ec0ff */
[----:B---3--:R-:W-:-:S03]  /*5400*/  ISETP.NE.AND P0, PT, R136, RZ, PT ;  /* 0x000000ff8800720c */ /* 0x008fc60003f05270 */
[----:B------:R-:W-:Y:S01]  /*5410*/  IMAD R189, R136, 0x50, R125 ;  /* 0x0000005088bd7824 */ /* 0x000fe200078e027d */
[----:B----4-:R-:W-:-:S04]  /*5420*/  ISETP.GE.AND P4, PT, R248, 0x10, PT ;  /* 0x00000010f800780c */ /* 0x010fc80003f86270 */
[----:B------:R-:W-:Y:S01]  /*5430*/  LDS.128 R124, [R189+0x8470] ;  /* 0x00847000bd7c7984 */ /* 0x000fe20000000c00 */
[C---:B------:R-:W-:Y:S02]  /*5440*/  ISETP.GE.AND P2, PT, R248.reuse, 0x8, PT ;  /* 0x00000008f800780c */ /* 0x040fe40003f46270 */
[C---:B------:R-:W-:Y:S01]  /*5450*/  ISETP.GE.AND P3, PT, R248.reuse, 0x4, PT ;  /* 0x00000004f800780c */ /* 0x040fe20003f66270 */
[----:B------:R-:W0:Y:S01]  /*5460*/  LDS.128 R128, [R189+0x8480] ;  /* 0x00848000bd807984 */ /* 0x000e220000000c00 */
[C---:B------:R-:W-:Y:S02]  /*5470*/  ISETP.GE.AND P4, PT, R248.reuse, 0x2, PT ;  /* 0x00000002f800780c */ /* 0x040fe40003f86270 */
[----:B------:R-:W-:Y:S01]  /*5480*/  ISETP.GE.AND P5, PT, R248, 0x1, PT ;  /* 0x00000001f800780c */ /* 0x000fe20003fa6270 */
[----:B------:R-:W3:Y:S01]  /*5490*/  LDS.128 R132, [R189+0x8490] ;  /* 0x00849000bd847984 */ /* 0x000ee20000000c00 */
[-C--:B0-----:R-:W-:Y:S01]  /*54a0*/  FMUL.FTZ R136, R124, R129.reuse ;  /* 0x000000817c887220 */ /* 0x081fe20000410000 */
[----:B------:R-:W-:-:S03]  /*54b0*/  FMUL.FTZ R137, R125, R129 ;  /* 0x000000817d897220 */ /* 0x000fc60000410000 */
[-C--:B------:R-:W-:Y:S01]  /*54c0*/  FFMA.FTZ R136, R125, R128.reuse, R136 ;  /* 0x000000807d887223 */ /* 0x080fe20000010088 */
[----:B------:R-:W-:-:S03]  /*54d0*/  FFMA.FTZ R137, R124, R128, -R137 ;  /* 0x000000807c897223 */ /* 0x000fc60000010889 */
[C---:B---3--:R-:W-:Y:S01]  /*54e0*/  FMUL.FTZ R139, R133.reuse, R136 ;  /* 0x00000088858b7220 */ /* 0x048fe20000410000 */
        /* <DEDUP_REMOVED lines=27> */
[----:B------:R-:W0:Y:S04]  /*56a0*/  SHFL.UP PT, R136, R236, 0x1, RZ ;  /* 0x04200000ec887989 */ /* 0x000e2800000e00ff */
[----:B------:R-:W3:Y:S04]  /*56b0*/  SHFL.UP PT, R245, R235, 0x1, RZ ;  /* 0x04200000ebf57989 */ /* 0x000ee800000e00ff */
[----:B------:R-:W4:Y:S01]  /*56c0*/  SHFL.UP PT, R226, R234, 0x1, RZ ;  /* 0x04200000eae27989 */ /* 0x000f2200000e00ff */
[-C--:B0-----:R-:W-:Y:S01]  /*56d0*/  FMUL.FTZ R137, R234, R136.reuse ;  /* 0x00000088ea897220 */ /* 0x081fe20000410000 */
[----:B------:R-:W-:-:S03]  /*56e0*/  FMUL.FTZ R138, R190, R136 ;  /* 0x00000088be8a7220 */ /* 0x000fc60000410000 */
[-C--:B---3--:R-:W-:Y:S01]  /*56f0*/  FFMA.FTZ R136, R190, R245.reuse, -R137 ;  /* 0x000000f5be887223 */ /* 0x088fe20000010889 */
[C---:B------:R-:W-:Y:S02]  /*5700*/  FFMA.FTZ R245, R234.reuse, R245, R138 ;  /* 0x000000f5eaf57223 */ /* 0x040fe4000001008a */
[----:B------:R-:W0:Y:S01]  /*5710*/  SHFL.UP PT, R138, R190, 0x1, RZ ;  /* 0x04200000be8a7989 */ /* 0x000e2200000e00ff */
[-C--:B----4-:R-:W-:Y:S01]  /*5720*/  FMUL.FTZ R137, R234, R226.reuse ;  /* 0x000000e2ea897220 */ /* 0x090fe20000410000 */
[----:B------:R-:W-:Y:S01]  /*5730*/  @P5 FADD.FTZ R236, R236, R245 ;  /* 0x000000f5ecec5221 */ /* 0x000fe20000010000 */
[----:B------:R-:W-:Y:S01]  /*5740*/  FMUL.FTZ R226, R190, R226 ;  /* 0x000000e2bee27220 */ /* 0x000fe20000410000 */
[----:B------:R-:W-:-:S03]  /*5750*/  @P5 FADD.FTZ R235, R235, R136 ;  /* 0x00000088ebeb5221 */ /* 0x000fc60000010000 */
[----:B------:R-:W3:Y:S04]  /*5760*/  SHFL.UP PT, R136, R236, 0x2, RZ ;  /* 0x04400000ec887989 */ /* 0x000ee800000e00ff */
[----:B------:R-:W4:Y:S01]  /*5770*/  SHFL.UP PT, R245, R235, 0x2, RZ ;  /* 0x04400000ebf57989 */ /* 0x000f2200000e00ff */
[-C--:B0-----:R-:W-:Y:S01]  /*5780*/  @P5 FFMA.FTZ R234, R234, R138.reuse, R226 ;  /* 0x0000008aeaea5223 */ /* 0x081fe200000100e2 */
[----:B------:R-:W-:-:S04]  /*5790*/  @P5 FFMA.FTZ R190, R190, R138, -R137 ;  /* 0x0000008abebe5223 */ /* 0x000fc80000010889 */
[----:B------:R-:W0:Y:S01]  /*57a0*/  SHFL.UP PT, R226, R234, 0x2, RZ ;  /* 0x04400000eae27989 */ /* 0x000e2200000e00ff */
[-C--:B---3--:R-:W-:Y:S01]  /*57b0*/  FMUL.FTZ R137, R234, R136.reuse ;  /* 0x00000088ea897220 */ /* 0x088fe20000410000 */
[C---:B------:R-:W-:Y:S02]  /*57c0*/  FMUL.FTZ R136, R190.reuse, R136 ;  /* 0x00000088be887220 */ /* 0x040fe40000410000 */
[----:B------:R-:W3:Y:S01]  /*57d0*/  SHFL.UP PT, R138, R190, 0x2, RZ ;  /* 0x04400000be8a7989 */ /* 0x000ee200000e00ff */
[-C--:B----4-:R-:W-:Y:S01]  /*57e0*/  FFMA.FTZ R137, R190, R245.reuse, -R137 ;  /* 0x000000f5be897223 */ /* 0x090fe20000010889 */
[----:B------:R-:W-:-:S03]  /*57f0*/  FFMA.FTZ R245, R234, R245, R136 ;  /* 0x000000f5eaf57223 */ /* 0x000fc60000010088 */
[----:B------:R-:W-:Y:S01]  /*5800*/  @P4 FADD.FTZ R235, R235, R137 ;  /* 0x00000089ebeb4221 */ /* 0x000fe20000010000 */
[----:B------:R-:W-:-:S04]  /*5810*/  @P4 FADD.FTZ R236, R236, R245 ;  /* 0x000000f5ecec4221 */ /* 0x000fc80000010000 */
[----:B------:R-:W-:Y:S01]  /*5820*/  SHFL.UP PT, R245, R235, 0x4, RZ ;  /* 0x04800000ebf57989 */ /* 0x000fe200000e00ff */
[-C--:B0-----:R-:W-:Y:S01]  /*5830*/  FMUL.FTZ R136, R234, R226.reuse ;  /* 0x000000e2ea887220 */ /* 0x081fe20000410000 */
[----:B------:R-:W-:-:S03]  /*5840*/  FMUL.FTZ R226, R190, R226 ;  /* 0x000000e2bee27220 */ /* 0x000fc60000410000 */
[-C--:B---3--:R-:W-:Y:S01]  /*5850*/  @P4 FFMA.FTZ R190, R190, R138.reuse, -R136 ;  /* 0x0000008abebe4223 */ /* 0x088fe20000010888 */
[----:B------:R-:W-:Y:S01]  /*5860*/  @P4 FFMA.FTZ R234, R234, R138, R226 ;  /* 0x0000008aeaea4223 */ /* 0x000fe200000100e2 */
[----:B------:R-:W0:Y:S04]  /*5870*/  SHFL.UP PT, R136, R236, 0x4, RZ ;  /* 0x04800000ec887989 */ /* 0x000e2800000e00ff */
[----:B------:R-:W3:Y:S04]  /*5880*/  SHFL.UP PT, R226, R234, 0x4, RZ ;  /* 0x04800000eae27989 */ /* 0x000ee800000e00ff */
[----:B------:R-:W4:Y:S01]  /*5890*/  SHFL.UP PT, R138, R190, 0x4, RZ ;  /* 0x04800000be8a7989 */ /* 0x000f2200000e00ff */
[-C--:B0-----:R-:W-:Y:S01]  /*58a0*/  FMUL.FTZ R137, R234, R136.reuse ;  /* 0x00000088ea897220 */ /* 0x081fe20000410000 */
[----:B------:R-:W-:-:S03]  /*58b0*/  FMUL.FTZ R136, R190, R136 ;  /* 0x00000088be887220 */ /* 0x000fc60000410000 */
[-C--:B------:R-:W-:Y:S01]  /*58c0*/  FFMA.FTZ R137, R190, R245.reuse, -R137 ;  /* 0x000000f5be897223 */ /* 0x080fe20000010889 */
        /* <DEDUP_REMOVED lines=25> */
.L_x_5080:
[----:B------:R-:W-:Y:S01]  /*5a60*/  ISETP.GE.AND P2, PT, R248, 0x10, PT ;  /* 0x00000010f800780c */ /* 0x000fe20003f46270 */
[-C--:B0-----:R-:W-:Y:S01]  /*5a70*/  FMUL.FTZ R137, R234, R136.reuse ;  /* 0x00000088ea897220 */ /* 0x081fe20000410000 */
[----:B------:R-:W-:Y:S01]  /*5a80*/  FMUL.FTZ R136, R190, R136 ;  /* 0x00000088be887220 */ /* 0x000fe20000410000 */
[-C--:B------:R-:W-:Y:S01]  /*5a90*/  FMUL.FTZ R139, R234, R226.reuse ;  /* 0x000000e2ea8b7220 */ /* 0x080fe20000410000 */
[----:B------:R-:W-:Y:S01]  /*5aa0*/  UMOV UR24, 0xffffffff ;  /* 0xffffffff00187882 */ /* 0x000fe20000000000 */
[-C--:B---3--:R-:W-:Y:S01]  /*5ab0*/  FFMA.FTZ R137, R190, R245.reuse, -R137 ;  /* 0x000000f5be897223 */ /* 0x088fe20000010889 */
[----:B------:R-:W-:Y:S01]  /*5ac0*/  FFMA.FTZ R136, R234, R245, R136 ;  /* 0x000000f5ea887223 */ /* 0x000fe20000010088 */
[----:B------:R-:W-:-:S06]  /*5ad0*/  FMUL.FTZ R226, R190, R226 ;  /* 0x000000e2bee27220 */ /* 0x000fcc0000410000 */
[-C--:B----4-:R-:W-:Y:S01]  /*5ae0*/  @P2 FFMA.FTZ R190, R190, R138.reuse, -R139 ;  /* 0x0000008abebe2223 */ /* 0x090fe2000001088b */
[----:B------:R-:W-:Y:S01]  /*5af0*/  @P2 FFMA.FTZ R234, R234, R138, R226 ;  /* 0x0000008aeaea2223 */ /* 0x000fe200000100e2 */
[----:B------:R-:W-:Y:S01]  /*5b00*/  @P2 FADD.FTZ R235, R235, R137 ;  /* 0x00000089ebeb2221 */ /* 0x000fe20000010000 */
[----:B------:R-:W-:Y:S01]  /*5b10*/  @P2 FADD.FTZ R236, R236, R136 ;  /* 0x00000088ecec2221 */ /* 0x000fe20000010000 */
[----:B------:R-:W-:Y:S06]  /*5b20*/  BRA.DIV UR24, `(.L_x_4960) ;  /* 0x0000007e18447947 */ /* 0x000fec000b800000 */
.L_x_5083:
[----:B------:R-:W-:-:S03]  /*5b30*/  UMOV UR24, 0xffffffff ;  /* 0xffffffff00187882 */ /* 0x000fc60000000000 */
[----:B------:R-:W-:Y:S05]  /*5b40*/  BRA.DIV UR24, `(.L_x_4961) ;  /* 0x0000007e18647947 */ /* 0x000fea000b800000 */
.L_x_5086:
[----:B------:R-:W-:-:S03]  /*5b50*/  UMOV UR24, 0xffffffff ;  /* 0xffffffff00187882 */ /* 0x000fc60000000000 */
[----:B------:R-:W-:Y:S05]  /*5b60*/  BRA.DIV UR24, `(.L_x_4962) ;  /* 0x0000007e18847947 */ /* 0x000fea000b800000 */
.L_x_5089:
[----:B------:R-:W-:-:S03]  /*5b70*/  UMOV UR24, 0xffffffff ;  /* 0xffffffff00187882 */ /* 0x000fc60000000000 */
[----:B------:R-:W-:Y:S05]  /*5b80*/  BRA.DIV UR24, `(.L_x_4963) ;  /* 0x0000007e18a47947 */ /* 0x000fea000b800000 */
.L_x_5092:
[----:B------:R-:W-:-:S03]  /*5b90*/  UMOV UR24, 0xffffffff ;  /* 0xffffffff00187882 */ /* 0x000fc60000000000 */
[----:B------:R-:W-:Y:S05]  /*5ba0*/  BRA.DIV UR24, `(.L_x_4964) ;  /* 0x0000007e18c47947 */ /* 0x000fea000b800000 */
[----:B-----5:R-:W0:Y:S04]  /*5bb0*/  SHFL.IDX PT, R121, R121, RZ, 0x1f ;  /* 0x00001fff79797589 */ /* 0x020e2800000e0000 */
[----:B------:R-:W3:Y:S04]  /*5bc0*/  SHFL.IDX PT, R120, R120, RZ, 0x1f ;  /* 0x00001fff78787589 */ /* 0x000ee800000e0000 */
[----:B------:R-:W4:Y:S04]  /*5bd0*/  SHFL.IDX PT, R122, R122, RZ, 0x1f ;  /* 0x00001fff7a7a7589 */ /* 0x000f2800000e0000 */
[----:B------:R-:W0:Y:S04]  /*5be0*/  SHFL.IDX PT, R123, R123, RZ, 0x1f ;  /* 0x00001fff7b7b7589 */ /* 0x000e2800000e0000 */
[----:B------:R-:W0:Y:S04]  /*5bf0*/  SHFL.UP PT, R190, R190, 0x1, RZ ;  /* 0x04200000bebe7989 */ /* 0x000e2800000e00ff */
[----:B------:R-:W0:Y:S04]  /*5c00*/  SHFL.UP PT, R234, R234, 0x1, RZ ;  /* 0x04200000eaea7989 */ /* 0x000e2800000e00ff */
[----:B------:R-:W0:Y:S04]  /*5c10*/  SHFL.UP PT, R235, R235, 0x1, RZ ;  /* 0x04200000ebeb7989 */ /* 0x000e2800000e00ff */
[----:B---3--:R-:W0:Y:S02]  /*5c20*/  SHFL.UP PT, R236, R236, 0x1, RZ ;  /* 0x04200000ecec7989 */ /* 0x008e2400000e00ff */
.L_x_5102:
[C---:B0-----:R-:W-:Y:S01]  /*5c30*/  FMUL.FTZ R137, R190.reuse, R121 ;  /* 0x00000079be897220 */ /* 0x041fe20000410000 */
[----:B------:R-:W-:Y:S01]  /*5c40*/  FMUL.FTZ R139, R190, R123 ;  /* 0x0000007bbe8b7220 */ /* 0x000fe20000410000 */
[C---:B------:R-:W-:Y:S02]  /*5c50*/  FMUL.FTZ R245, R234.reuse, R121 ;  /* 0x00000079eaf57220 */ /* 0x040fe40000410000 */
[C---:B------:R-:W-:Y:S01]  /*5c60*/  FFMA.FTZ R136, R234.reuse, R120, R137 ;  /* 0x00000078ea887223 */ /* 0x040fe20000010089 */
[C---:B----4-:R-:W-:Y:S01]  /*5c70*/  FFMA.FTZ R137, R234.reuse, R122, R139 ;  /* 0x0000007aea897223 */ /* 0x050fe2000001008b */
[----:B------:R-:W-:Y:S01]  /*5c80*/  FMUL.FTZ R139, R234, R123 ;  /* 0x0000007bea8b7220 */ /* 0x000fe20000410000 */
[----:B------:R-:W-:Y:S02]  /*5c90*/  @P0 FFMA.FTZ R120, R190, R120, -R245 ;  /* 0x00000078be780223 */ /* 0x000fe400000108f5 */
[----:B------:R-:W-:Y:S01]  /*5ca0*/  @P0 FADD.FTZ R123, R236, R137 ;  /* 0x00000089ec7b0221 */ /* 0x000fe20000010000 */
[----:B------:R-:W-:Y:S01]  /*5cb0*/  FFMA.FTZ R138, R190, R122, -R139 ;  /* 0x0000007abe8a7223 */ /* 0x000fe2000001088b */
[----:B------:R-:W-:-:S02]  /*5cc0*/  FSEL R121, R121, R136, !P0 ;  /* 0x0000008879797208 */ /* 0x000fc40004000000 */
[----:B------:R-:W-:Y:S01]  /*5cd0*/  FMUL.FTZ R137, R125, R123 ;  /* 0x0000007b7d897220 */ /* 0x000fe20000410000 */
[----:B------:R-:W-:-:S04]  /*5ce0*/  @P0 FADD.FTZ R122, R235, R138 ;  /* 0x0000008aeb7a0221 */ /* 0x000fc80000010000 */
[CC--:B------:R-:W-:Y:S01]  /*5cf0*/  FMUL.FTZ R136, R125.reuse, R122.reuse ;  /* 0x0000007a7d887220 */ /* 0x0c0fe20000410000 */
[C---:B------:R-:W-:Y:S01]  /*5d00*/  FFMA.FTZ R139, R124.reuse, R122, -R137 ;  /* 0x0000007a7c8b7223 */ /* 0x040fe20000010889 */
[----:B------:R0:W-:Y:S01]  /*5d10*/  STS.128 [R189+0x8470], R120 ;  /* 0x00847078bd007388 */ /* 0x0001e20000000c00 */
[C---:B------:R-:W-:Y:S01]  /*5d20*/  FMUL.FTZ R137, R125.reuse, R121 ;  /* 0x000000797d897220 */ /* 0x040fe20000410000 */
[----:B------:R-:W-:Y:S01]  /*5d30*/  FFMA.FTZ R138, R124, R123, R136 ;  /* 0x0000007b7c8a7223 */ /* 0x000fe20000010088 */
[----:B------:R-:W-:-:S03]  /*5d40*/  FMUL.FTZ R136, R125, R120 ;  /* 0x000000787d887220 */ /* 0x000fc60000410000 */
        /* <DEDUP_REMOVED lines=27> */
.L_x_4958:
[----:B------:R-:W-:Y:S05]  /*5f00*/  WARPSYNC.ALL ;  /* 0x0000000000007948 */ /* 0x000fea0003800000 */
[----:B0-----:R-:W-:Y:S01]  /*5f10*/  FMUL.FTZ R125, R160, R36 ;  /* 0x00000024a07d7220 */ /* 0x001fe20000410000 */
[----:B-123-5:R-:W-:Y:S01]  /*5f20*/  FMUL.FTZ R123, R34, R147 ;  /* 0x00000093227b7220 */ /* 0x02efe20000410000 */
[C---:B------:R-:W-:Y:S01]  /*5f30*/  FMUL.FTZ R127, R160.reuse, R35 ;  /* 0x00000023a07f7220 */ /* 0x040fe20000410000 */
[----:B------:R-:W-:Y:S01]  /*5f40*/  FMUL.FTZ R121, R160, R147 ;  /* 0x00000093a0797220 */ /* 0x000fe20000410000 */
[----:B------:R-:W-:Y:S01]  /*5f50*/  FFMA.FTZ R120, R34, R35, R125 ;  /* 0x0000002322787223 */ /* 0x000fe2000001007d */
[----:B------:R-:W-:Y:S01]  /*5f60*/  FFMA.FTZ R123, -R160, R146, -R123 ;  /* 0x00000092a07b7223 */ /* 0x000fe2000001097b */
[C---:B------:R-:W-:Y:S01]  /*5f70*/  FFMA.FTZ R127, R34.reuse, R36, -R127 ;  /* 0x00000024227f7223 */ /* 0x040fe2000001087f */
[----:B------:R-:W-:Y:S01]  /*5f80*/  FFMA.FTZ R121, R34, R146, -R121 ;  /* 0x0000009222797223 */ /* 0x000fe20000010879 */
[----:B------:R-:W-:Y:S01]  /*5f90*/  FADD.FTZ R120, R37, R120 ;  /* 0x0000007825787221 */ /* 0x000fe20000010000 */
[----:B------:R-:W-:Y:S01]  /*5fa0*/  FMUL.FTZ R122, R38, R123 ;  /* 0x0000007b267a7220 */ /* 0x000fe20000410000 */
[----:B------:R-:W-:Y:S01]  /*5fb0*/  FADD.FTZ R127, R140, R127 ;  /* 0x0000007f8c7f7221 */ /* 0x000fe20000010000 */
[CC--:B------:R-:W-:Y:S01]  /*5fc0*/  FMUL.FTZ R124, R38.reuse, R121.reuse ;  /* 0x00000079267c7220 */ /* 0x0c0fe20000410000 */
[C---:B------:R-:W-:Y:S01]  /*5fd0*/  FMUL.FTZ R126, R38.reuse, R120 ;  /* 0x00000078267e7220 */ /* 0x040fe20000410000 */
[C---:B------:R-:W-:Y:S01]  /*5fe0*/  FFMA.FTZ R122, R183.reuse, R121, R122 ;  /* 0x00000079b77a7223 */ /* 0x040fe2000001007a */
[----:B------:R-:W-:Y:S01]  /*5ff0*/  FMUL.FTZ R121, R38, R127 ;  /* 0x0000007f26797220 */ /* 0x000fe20000410000 */
[C---:B------:R-:W-:Y:S01]  /*6000*/  FFMA.FTZ R124, R183.reuse, R123, -R124 ;  /* 0x0000007bb77c7223 */ /* 0x040fe2000001087c */
[----:B------:R-:W-:Y:S01]  /*6010*/  FFMA.FTZ R127, R183, R127, -R126 ;  /* 0x0000007fb77f7223 */ /* 0x000fe2000001087e */
[----:B------:R-:W-:Y:S01]  /*6020*/  FMUL.FTZ R128, R149, R122 ;  /* 0x0000007a95807220 */ /* 0x000fe20000410000 */
[----:B------:R-:W-:Y:S01]  /*6030*/  FFMA.FTZ R120, R183, R120, R121 ;  /* 0x00000078b7787223 */ /* 0x000fe20000010079 */
[-C--:B------:R-:W-:Y:S01]  /*6040*/  FMUL.FTZ R121, R149, R124.reuse ;  /* 0x0000007c95797220 */ /* 0x080fe20000410000 */
[----:B------:R-:W-:Y:S01]  /*6050*/  FADD.FTZ R126, R144, R127 ;  /* 0x0000007f907e7221 */ /* 0x000fe20000010000 */
[----:B------:R-:W-:Y:S01]  /*6060*/  FFMA.FTZ R128, R165, R124, -R128 ;  /* 0x0000007ca5807223 */ /* 0x000fe20000010880 */
[----:B------:R-:W-:Y:S01]  /*6070*/  FADD.FTZ R120, R39, R120 ;  /* 0x0000007827787221 */ /* 0x000fe20000010000 */
[----:B------:R-:W-:Y:S01]  /*6080*/  FFMA.FTZ R121, R165, R122, R121 ;  /* 0x0000007aa5797223 */ /* 0x000fe20000010079 */
[C---:B------:R-:W-:Y:S01]  /*6090*/  FMUL.FTZ R130, R149.reuse, R126 ;  /* 0x0000007e95827220 */ /* 0x040fe20000410000 */
[----:B------:R-:W-:Y:S01]  /*60a0*/  BAR.SYNC.DEFER_BLOCKING 0x0 ;  /* 0x0000000000007b1d */ /* 0x000fe20000010000 */
[-C--:B------:R-:W-:Y:S01]  /*60b0*/  FMUL.FTZ R123, R149, R120.reuse ;  /* 0x00000078957b7220 */ /* 0x080fe20000410000 */
[----:B------:R-:W-:Y:S01]  /*60c0*/  UISETP.GE.AND UP0, UPT, UR13, UR44, UPT ;  /* 0x0000002c0d00728c */ /* 0x000fe2000bf06270 */
[C---:B------:R-:W-:Y:S01]  /*60d0*/  FFMA.FTZ R130, R165.reuse, R120, R130 ;  /* 0x00000078a5827223 */ /* 0x040fe20000010082 */
[----:B------:R-:W-:Y:S01]  /*60e0*/  FMUL.FTZ R120, R142, R128 ;  /* 0x000000808e787220 */ /* 0x000fe20000410000 */
[----:B------:R-:W-:-:S03]  /*60f0*/  FFMA.FTZ R123, R165, R126, -R123 ;  /* 0x0000007ea57b7223 */ /* 0x000fc6000001087b */
[----:B------:R-:W0:Y:S01]  /*6100*/  S2UR UR26, SR_CgaCtaId ;  /* 0x00000000001a79c3 */ /* 0x000e220000008800 */
[----:B------:R-:W-:Y:S01]  /*6110*/  FADD.FTZ R130, R223, R130 ;  /* 0x00000082df827221 */ /* 0x000fe20000010000 */
[CC--:B------:R-:W-:Y:S01]  /*6120*/  FFMA.FTZ R120, R181.reuse, R121.reuse, R120 ;  /* 0x00000079b5787223 */ /* 0x0c0fe20000010078 */
[----:B------:R-:W-:Y:S01]  /*6130*/  FADD.FTZ R123, R182, R123 ;  /* 0x0000007bb67b7221 */ /* 0x000fe20000010000 */
[C---:B------:R-:W-:Y:S01]  /*6140*/  FMUL.FTZ R121, R142.reuse, R121 ;  /* 0x000000798e797220 */ /* 0x040fe20000410000 */
[C---:B------:R-:W-:Y:S01]  /*6150*/  FMUL.FTZ R122, R142.reuse, R130 ;  /* 0x000000828e7a7220 */ /* 0x040fe20000410000 */
[----:B------:R-:W-:Y:S01]  /*6160*/  PLOP3.LUT P2, PT, PT, PT, UP0, 0x80, 0x8 ;  /* 0x000000000008781c */ /* 0x000fe20003f4f008 */
[-C--:B------:R-:W-:Y:S01]  /*6170*/  FMUL.FTZ R125, R142, R123.reuse ;  /* 0x0000007b8e7d7220 */ /* 0x080fe20000410000 */
[C---:B------:R-:W-:Y:S01]  /*6180*/  FFMA.FTZ R121, R181.reuse, R128, -R121 ;  /* 0x00000080b5797223 */ /* 0x040fe20000010879 */
[----:B------:R-:W-:Y:S01]  /*6190*/  FFMA.FTZ R122, R181, R123, -R122 ;  /* 0x0000007bb57a7223 */ /* 0x000fe2000001087a */
[----:B------:R-:W-:Y:S01]  /*61a0*/  FMUL.FTZ R123, R143, R120 ;  /* 0x000000788f7b7220 */ /* 0x000fe20000410000 */
[----:B------:R-:W-:Y:S01]  /*61b0*/  FFMA.FTZ R125, R181, R130, R125 ;  /* 0x00000082b57d7223 */ /* 0x000fe2000001007d */
[----:B------:R-:W-:Y:S01]  /*61c0*/  ISETP.NE.OR P2, PT, R184, RZ, P2 ;  /* 0x000000ffb800720c */ /* 0x000fe20001745670 */
[----:B------:R-:W-:Y:S01]  /*61d0*/  FADD.FTZ R122, R141, R122 ;  /* 0x0000007a8d7a7221 */ /* 0x000fe20000010000 */
[-C--:B------:R-:W-:Y:S01]  /*61e0*/  FFMA.FTZ R123, R168, R121.reuse, -R123 ;  /* 0x00000079a87b7223 */ /* 0x080fe2000001087b */
[----:B------:R-:W-:Y:S01]  /*61f0*/  FADD.FTZ R125, R224, R125 ;  /* 0x0000007de07d7221 */ /* 0x000fe20000010000 */
[C---:B------:R-:W-:Y:S01]  /*6200*/  FMUL.FTZ R121, R143.reuse, R121 ;  /* 0x000000798f797220 */ /* 0x040fe20000410000 */
[C---:B------:R-:W-:Y:S01]  /*6210*/  FMUL.FTZ R127, R143.reuse, R122 ;  /* 0x0000007a8f7f7220 */ /* 0x040fe20000410000 */
[----:B------:R-:W-:Y:S01]  /*6220*/  UMOV UR24, 0x400 ;  /* 0x0000040000187882 */ /* 0x000fe20000000000 */
[-C--:B------:R-:W-:Y:S01]  /*6230*/  FMUL.FTZ R129, R143, R125.reuse ;  /* 0x0000007d8f817220 */ /* 0x080fe20000410000 */
[C---:B------:R-:W-:Y:S01]  /*6240*/  FFMA.FTZ R121, R168.reuse, R120, R121 ;  /* 0x00000078a8797223 */ /* 0x040fe20000010079 */
[----:B------:R-:W-:Y:S01]  /*6250*/  FFMA.FTZ R124, R168, R125, R127 ;  /* 0x0000007da87c7223 */ /* 0x000fe2000001007f */
[----:B------:R-:W-:Y:S01]  /*6260*/  FMUL.FTZ R120, R148, R123 ;  /* 0x0000007b94787220 */ /* 0x000fe20000410000 */
[----:B------:R-:W-:Y:S01]  /*6270*/  FFMA.FTZ R129, R168, R122, -R129 ;  /* 0x0000007aa8817223 */ /* 0x000fe20000010881 */
[----:B0-----:R-:W-:Y:S01]  /*6280*/  ULEA UR24, UR26, UR24, 0x18 ;  /* 0x000000181a187291 */ /* 0x001fe2000f8ec0ff */
[----:B------:R-:W-:Y:S01]  /*6290*/  FADD.FTZ R124, R225, R124 ;  /* 0x0000007ce17c7221 */ /* 0x000fe20000010000 */
[CC--:B------:R-:W-:Y:S01]  /*62a0*/  FFMA.FTZ R125, R179.reuse, R121.reuse, R120 ;  /* 0x00000079b37d7223 */ /* 0x0c0fe20000010078 */
[----:B------:R-:W-:Y:S01]  /*62b0*/  FADD.FTZ R129, R180, R129 ;  /* 0x00000081b4817221 */ /* 0x000fe20000010000 */
[C---:B------:R-:W-:Y:S01]  /*62c0*/  FMUL.FTZ R120, R148.reuse, R121 ;  /* 0x0000007994787220 */ /* 0x040fe20000410000 */
[CC--:B------:R-:W-:Y:S01]  /*62d0*/  FMUL.FTZ R122, R148.reuse, R124.reuse ;  /* 0x0000007c947a7220 */ /* 0x0c0fe20000410000 */
[----:B------:R-:W-:Y:S01]  /*62e0*/  MOV R189, UR24 ;  /* 0x0000001800bd7c02 */ /* 0x000fe20008000f00 */
[----:B------:R-:W-:Y:S01]  /*62f0*/  FMUL.FTZ R121, R148, R129 ;  /* 0x0000008194797220 */ /* 0x000fe20000410000 */
[C---:B------:R-:W-:Y:S01]  /*6300*/  FFMA.FTZ R123, R179.reuse, R123, -R120 ;  /* 0x0000007bb37b7223 */ /* 0x040fe20000010878 */
        /* <DEDUP_REMOVED lines=8> */
[C---:B------:R-:W-:Y:S01]  /*6390*/  FMUL.FTZ R129, R170.reuse, R127 ;  /* 0x0000007faa817220 */ /* 0x040fe20000410000 */
[----:B------:R-:W-:Y:S01]  /*63a0*/  FMUL.FTZ R128, R173, R122 ;  /* 0x0000007aad807220 */ /* 0x000fe20000410000 */
[-C--:B------:R-:W-:Y:S01]  /*63b0*/  FMUL.FTZ R124, R170, R121.reuse ;  /* 0x00000079aa7c7220 */ /* 0x080fe20000410000 */
[----:B------:R-:W-:Y:S01]  /*63c0*/  CS2R R134, SRZ ;  /* 0x0000000000867805 */ /* 0x000fe2000001ff00 */
[C---:B------:R-:W-:Y:S01]  /*63d0*/  FFMA.FTZ R129, R166.reuse, R121, R129 ;  /* 0x00000079a6817223 */ /* 0x040fe20000010081 */
[-C--:B------:R-:W-:Y:S01]  /*63e0*/  FFMA.FTZ R128, R177, R120.reuse, R128 ;  /* 0x00000078b1807223 */ /* 0x080fe20000010080 */
[----:B------:R-:W-:Y:S01]  /*63f0*/  FFMA.FTZ R127, R166, R127, -R124 ;  /* 0x0000007fa67f7223 */ /* 0x000fe2000001087c */
[----:B------:R-:W-:Y:S01]  /*6400*/  FMUL.FTZ R121, R173, R120 ;  /* 0x00000078ad797220 */ /* 0x000fe20000410000 */
[----:B------:R-:W-:Y:S01]  /*6410*/  FADD.FTZ R124, R228, R129 ;  /* 0x00000081e47c7221 */ /* 0x000fe20000010000 */
[----:B------:R-:W-:Y:S01]  /*6420*/  MOV R133, RZ ;  /* 0x000000ff00857202 */ /* 0x000fe20000000f00 */
[----:B------:R-:W-:Y:S01]  /*6430*/  FADD.FTZ R126, R178, R127 ;  /* 0x0000007fb27e7221 */ /* 0x000fe20000010000 */
[----:B------:R-:W-:Y:S01]  /*6440*/  FFMA.FTZ R121, R177, R122, -R121 ;  /* 0x0000007ab1797223 */ /* 0x000fe20000010879 */
[C---:B------:R-:W-:Y:S01]  /*6450*/  FMUL.FTZ R130, R173.reuse, R124 ;  /* 0x0000007cad827220 */ /* 0x040fe20000410000 */
[----:B------:R-:W0:Y:S01]  /*6460*/  S2R R190, SR_TID.X ;  /* 0x0000000000be7919 */ /* 0x000e220000002100 */
[----:B------:R-:W-:-:S02]  /*6470*/  FMUL.FTZ R123, R173, R126 ;  /* 0x0000007ead7b7220 */ /* 0x000fc40000410000 */
[C---:B------:R-:W-:Y:S02]  /*6480*/  FFMA.FTZ R125, R177.reuse, R126, -R130 ;  /* 0x0000007eb17d7223 */ /* 0x040fe40000010882 */
[----:B------:R-:W-:Y:S01]  /*6490*/  FFMA.FTZ R124, R177, R124, R123 ;  /* 0x0000007cb17c7223 */ /* 0x000fe2000001007b */
[----:B------:R-:W-:Y:S01]  /*64a0*/  FMUL.FTZ R123, R151, R128 ;  /* 0x00000080977b7220 */ /* 0x000fe20000410000 */
[----:B------:R-:W-:Y:S02]  /*64b0*/  FADD.FTZ R125, R150, R125 ;  /* 0x0000007d967d7221 */ /* 0x000fe40000010000 */
[----:B------:R-:W-:Y:S01]  /*64c0*/  FADD.FTZ R124, R229, R124 ;  /* 0x0000007ce57c7221 */ /* 0x000fe20000010000 */
[----:B------:R-:W-:Y:S01]  /*64d0*/  FFMA.FTZ R123, R176, R121, -R123 ;  /* 0x00000079b07b7223 */ /* 0x000fe2000001087b */
[C---:B------:R-:W-:Y:S01]  /*64e0*/  FMUL.FTZ R127, R151.reuse, R125 ;  /* 0x0000007d977f7220 */ /* 0x040fe20000410000 */
[C---:B------:R-:W-:Y:S01]  /*64f0*/  FMUL.FTZ R121, R151.reuse, R121 ;  /* 0x0000007997797220 */ /* 0x040fe20000410000 */
[-C--:B------:R-:W-:Y:S01]  /*6500*/  FMUL.FTZ R120, R151, R124.reuse ;  /* 0x0000007c97787220 */ /* 0x080fe20000410000 */
[----:B------:R-:W-:Y:S01]  /*6510*/  FMUL.FTZ R129, R172, R123 ;  /* 0x0000007bac817220 */ /* 0x000fe20000410000 */
[C---:B------:R-:W-:Y:S01]  /*6520*/  FFMA.FTZ R127, R176.reuse, R124, R127 ;  /* 0x0000007cb07f7223 */ /* 0x040fe2000001007f */
[C---:B------:R-:W-:Y:S01]  /*6530*/  FFMA.FTZ R121, R176.reuse, R128, R121 ;  /* 0x00000080b0797223 */ /* 0x040fe20000010079 */
[----:B------:R-:W-:-:S02]  /*6540*/  FFMA.FTZ R120, R176, R125, -R120 ;  /* 0x0000007db0787223 */ /* 0x000fc40000010878 */
[----:B------:R-:W-:Y:S01]  /*6550*/  FADD.FTZ R127, R230, R127 ;  /* 0x0000007fe67f7221 */ /* 0x000fe20000010000 */
[-C--:B------:R-:W-:Y:S01]  /*6560*/  FFMA.FTZ R129, R154, R121.reuse, R129 ;  /* 0x000000799a817223 */ /* 0x080fe20000010081 */
[----:B------:R-:W-:Y:S01]  /*6570*/  FADD.FTZ R125, R153, R120 ;  /* 0x00000078997d7221 */ /* 0x000fe20000010000 */
[C---:B------:R-:W-:Y:S01]  /*6580*/  FMUL.FTZ R120, R172.reuse, R121 ;  /* 0x00000079ac787220 */ /* 0x040fe20000410000 */
[----:B------:R-:W-:Y:S01]  /*6590*/  FMUL.FTZ R131, R172, R127 ;  /* 0x0000007fac837220 */ /* 0x000fe20000410000 */
[----:B------:R-:W-:Y:S01]  /*65a0*/  FMUL.FTZ R124, R164, R129 ;  /* 0x00000081a47c7220 */ /* 0x000fe20000410000 */
[----:B------:R-:W-:Y:S01]  /*65b0*/  FMUL.FTZ R122, R172, R125 ;  /* 0x0000007dac7a7220 */ /* 0x000fe20000410000 */
[C---:B------:R-:W-:Y:S01]  /*65c0*/  FFMA.FTZ R120, R154.reuse, R123, -R120 ;  /* 0x0000007b9a787223 */ /* 0x040fe20000010878 */
[C---:B------:R-:W-:Y:S02]  /*65d0*/  FFMA.FTZ R131, R154.reuse, R125, -R131 ;  /* 0x0000007d9a837223 */ /* 0x040fe40000010883 */
[----:B------:R-:W-:Y:S01]  /*65e0*/  FFMA.FTZ R122, R154, R127, R122 ;  /* 0x0000007f9a7a7223 */ /* 0x000fe2000001007a */
[-C--:B------:R-:W-:Y:S01]  /*65f0*/  FFMA.FTZ R124, R167, R120.reuse, -R124 ;  /* 0x00000078a77c7223 */ /* 0x080fe2000001087c */
[----:B------:R-:W-:Y:S01]  /*6600*/  FADD.FTZ R131, R152, R131 ;  /* 0x0000008398837221 */ /* 0x000fe20000010000 */
[----:B------:R-:W-:Y:S01]  /*6610*/  FMUL.FTZ R120, R164, R120 ;  /* 0x00000078a4787220 */ /* 0x000fe20000410000 */
[----:B------:R-:W-:Y:S01]  /*6620*/  FADD.FTZ R122, R231, R122 ;  /* 0x0000007ae77a7221 */ /* 0x000fe20000010000 */
[----:B0-----:R-:W-:Y:S01]  /*6630*/  ISETP.GT.U32.AND P3, PT, R190, 0x1f, PT ;  /* 0x0000001fbe00780c */ /* 0x001fe20003f64070 */
[C---:B------:R-:W-:Y:S01]  /*6640*/  FMUL.FTZ R126, R164.reuse, R131 ;  /* 0x00000083a47e7220 */ /* 0x040fe20000410000 */
[----:B------:R-:W-:Y:S01]  /*6650*/  FFMA.FTZ R120, R167, R129, R120 ;  /* 0x00000081a7787223 */ /* 0x000fe20000010078 */
[----:B------:R-:W-:-:S02]  /*6660*/  FMUL.FTZ R128, R164, R122 ;  /* 0x0000007aa4807220 */ /* 0x000fc40000410000 */
[C---:B------:R-:W-:Y:S02]  /*6670*/  FFMA.FTZ R121, R167.reuse, R122, R126 ;  /* 0x0000007aa7797223 */ /* 0x040fe4000001007e */
[----:B------:R-:W-:Y:S01]  /*6680*/  FFMA.FTZ R131, R167, R131, -R128 ;  /* 0x00000083a7837223 */ /* 0x000fe20000010880 */
[C---:B------:R-:W-:Y:S01]  /*6690*/  FMUL.FTZ R128, R171.reuse, R124 ;  /* 0x0000007cab807220 */ /* 0x040fe20000410000 */
[----:B------:R-:W-:Y:S01]  /*66a0*/  FADD.FTZ R122, R232, R121 ;  /* 0x00000079e87a7221 */ /* 0x000fe20000010000 */
[-C--:B------:R-:W-:Y:S01]  /*66b0*/  FMUL.FTZ R121, R171, R120.reuse ;  /* 0x00000078ab797220 */ /* 0x080fe20000410000 */
[----:B------:R-:W-:Y:S01]  /*66c0*/  FADD.FTZ R126, R174, R131 ;  /* 0x00000083ae7e7221 */ /* 0x000fe20000010000 */
[----:B------:R-:W-:Y:S01]  /*66d0*/  FFMA.FTZ R128, R155, R120, R128 ;  /* 0x000000789b807223 */ /* 0x000fe20000010080 */
[----:B------:R-:W-:Y:S01]  /*66e0*/  FMUL.FTZ R130, R171, R122 ;  /* 0x0000007aab827220 */ /* 0x000fe20000410000 */
[----:B------:R-:W-:Y:S01]  /*66f0*/  FFMA.FTZ R124, R155, R124, -R121 ;  /* 0x0000007c9b7c7223 */ /* 0x000fe20000010879 */
[----:B------:R-:W-:-:S02]  /*6700*/  FMUL.FTZ R123, R171, R126 ;  /* 0x0000007eab7b7220 */ /* 0x000fc40000410000 */
[----:B------:R-:W-:Y:S01]  /*6710*/  FFMA.FTZ R125, R155, R126, -R130 ;  /* 0x0000007e9b7d7223 */ /* 0x000fe20000010882 */
[----:B------:R-:W-:Y:S01]  /*6720*/  FMUL.FTZ R121, R157, R124 ;  /* 0x0000007c9d797220 */ /* 0x000fe20000410000 */
[----:B------:R-:W-:Y:S01]  /*6730*/  FFMA.FTZ R122, R155, R122, R123 ;  /* 0x0000007a9b7a7223 */ /* 0x000fe2000001007b */
[-C--:B------:R-:W-:Y:S01]  /*6740*/  FMUL.FTZ R126, R157, R128.reuse ;  /* 0x000000809d7e7220 */ /* 0x080fe20000410000 */
[----:B------:R-:W-:Y:S01]  /*6750*/  FADD.FTZ R120, R156, R125 ;  /* 0x0000007d9c787221 */ /* 0x000fe20000010000 */
[----:B------:R-:W-:Y:S01]  /*6760*/  FFMA.FTZ R121, R175, R128, R121 ;  /* 0x00000080af797223 */ /* 0x000fe20000010079 */
[----:B------:R-:W-:Y:S01]  /*6770*/  FADD.FTZ R122, R233, R122 ;  /* 0x0000007ae97a7221 */ /* 0x000fe20000010000 */
[----:B------:R-:W-:Y:S01]  /*6780*/  FFMA.FTZ R126, R175, R124, -R126 ;  /* 0x0000007caf7e7223 */ /* 0x000fe2000001087e */
[C---:B------:R-:W-:Y:S02]  /*6790*/  FMUL.FTZ R130, R157.reuse, R120 ;  /* 0x000000789d827220 */ /* 0x040fe40000410000 */
[----:B------:R-:W-:-:S02]  /*67a0*/  FMUL.FTZ R123, R157, R122 ;  /* 0x0000007a9d7b7220 */ /* 0x000fc40000410000 */
[C---:B------:R-:W-:Y:S02]  /*67b0*/  FFMA.FTZ R130, R175.reuse, R122, R130 ;  /* 0x0000007aaf827223 */ /* 0x040fe40000010082 */
[----:B------:R-:W-:Y:S01]  /*67c0*/  FFMA.FTZ R120, R175, R120, -R123 ;  /* 0x00000078af787223 */ /* 0x000fe2000001087b */
[----:B------:R-:W-:Y:S01]  /*67d0*/  FMUL.FTZ R123, R161, R126 ;  /* 0x0000007ea17b7220 */ /* 0x000fe20000410000 */
[----:B------:R-:W-:Y:S02]  /*67e0*/  FADD.FTZ R130, R237, R130 ;  /* 0x00000082ed827221 */ /* 0x000fe40000010000 */
[----:B------:R-:W-:Y:S01]  /*67f0*/  FADD.FTZ R120, R185, R120 ;  /* 0x00000078b9787221 */ /* 0x000fe20000010000 */
[-C--:B------:R-:W-:Y:S01]  /*6800*/  FFMA.FTZ R122, R158, R121.reuse, R123 ;  /* 0x000000799e7a7223 */ /* 0x080fe2000001007b */
[C---:B------:R-:W-:Y:S01]  /*6810*/  FMUL.FTZ R125, R161.reuse, R130 ;  /* 0x00000082a17d7220 */ /* 0x040fe20000410000 */
[C---:B------:R-:W-:Y:S01]  /*6820*/  FMUL.FTZ R121, R161.reuse, R121 ;  /* 0x00000079a1797220 */ /* 0x040fe20000410000 */
[----:B------:R-:W-:-:S02]  /*6830*/  FMUL.FTZ R123, R161, R120 ;  /* 0x00000078a17b7220 */ /* 0x000fc40000410000 */
[C---:B------:R-:W-:Y:S01]  /*6840*/  FFMA.FTZ R125, R158.reuse, R120, -R125 ;  /* 0x000000789e7d7223 */ /* 0x040fe2000001087d */
[C---:B------:R-:W-:Y:S01]  /*6850*/  FFMA.FTZ R126, R158.reuse, R126, -R121 ;  /* 0x0000007e9e7e7223 */ /* 0x040fe20000010879 */
[----:B------:R-:W-:Y:S02]  /*6860*/  FFMA.FTZ R123, R158, R130, R123 ;  /* 0x000000829e7b7223 */ /* 0x000fe4000001007b */
[----:B------:R-:W-:Y:S02]  /*6870*/  FADD.FTZ R128, R186, R125 ;  /* 0x0000007dba807221 */ /* 0x000fe40000010000 */
[----:B------:R-:W0:Y:S01]  /*6880*/  LDS.64 R124, [R188+0x8478] ;  /* 0x00847800bc7c7984 */ /* 0x000e220000000a00 */
[----:B------:R-:W-:Y:S01]  /*6890*/  FADD.FTZ R120, R238, R123 ;  /* 0x0000007bee787221 */ /* 0x000fe20000010000 */
[----:B------:R-:W-:-:S03]  /*68a0*/  FMUL.FTZ R130, R159, R128 ;  /* 0x000000809f827220 */ /* 0x000fc60000410000 */
[-C--:B------:R-:W-:Y:S01]  /*68b0*/  FMUL.FTZ R121, R159, R120.reuse ;  /* 0x000000789f797220 */ /* 0x080fe20000410000 */
[----:B------:R-:W-:Y:S01]  /*68c0*/  FFMA.FTZ R130, R169, R120, R130 ;  /* 0x00000078a9827223 */ /* 0x000fe20000010082 */
[----:B------:R-:W-:Y:S02]  /*68d0*/  FMUL.FTZ R120, R159, R126 ;  /* 0x0000007e9f787220 */ /* 0x000fe40000410000 */
[----:B------:R-:W-:Y:S01]  /*68e0*/  FFMA.FTZ R132, R169, R128, -R121 ;  /* 0x00000080a9847223 */ /* 0x000fe20000010879 */
[-C--:B------:R-:W-:Y:S01]  /*68f0*/  FMUL.FTZ R121, R159, R122.reuse ;  /* 0x0000007a9f797220 */ /* 0x080fe20000410000 */
[----:B------:R-:W-:Y:S01]  /*6900*/  MOV R128, UR8 ;  /* 0x0000000800807c02 */ /* 0x000fe20008000f00 */
[----:B------:R-:W-:Y:S01]  /*6910*/  FFMA.FTZ R120, R169, R122, R120 ;  /* 0x0000007aa9787223 */ /* 0x000fe20000010078 */
[----:B------:R-:W-:Y:S01]  /*6920*/  FADD.FTZ R123, R187, R132 ;  /* 0x00000084bb7b7221 */ /* 0x000fe20000010000 */
[----:B------:R-:W-:Y:S01]  /*6930*/  FFMA.FTZ R121, R169, R126, -R121 ;  /* 0x0000007ea9797223 */ /* 0x000fe20000010879 */
[----:B------:R-:W-:Y:S01]  /*6940*/  HFMA2 R132, -RZ, RZ, 1.875, 0 ;  /* 0x3f800000ff847431 */ /* 0x000fe200000001ff */
[----:B------:R-:W-:Y:S01]  /*6950*/  @!P2 LEA R128, R128, R189, 0x4 ;  /* 0x000000bd8080a211 */ /* 0x000fe200078e20ff */
[----:B------:R-:W-:-:S04]  /*6960*/  FADD.FTZ R122, R239, R130 ;  /* 0x00000082ef7a7221 */ /* 0x000fc80000010000 */
        /* <DEDUP_REMOVED lines=143> */
.L_x_5107:
        /* <DEDUP_REMOVED lines=13> */
.L_x_4968:
[----:B------:R-:W-:Y:S05]  /*7330*/  BSYNC.RECONVERGENT B0 ;  /* 0x0000000000007941 */ /* 0x000fea0003800200 */
.L_x_4967:
[----:B------:R-:W-:Y:S01]  /*7340*/  UMOV UR24, 0xffffffff ;  /* 0xffffffff00187882 */ /* 0x000fe20000000000 */
[----:B------:R-:W-:Y:S02]  /*7350*/  ISETP.GT.U32.AND P3, PT, R184, 0x1d, PT ;  /* 0x0000001db800780c */ /* 0x000fe40003f64070 */
[----:B------:R-:W-:Y:S11]  /*7360*/  BRA.DIV UR24, `(.L_x_4969) ;  /* 0x0000006a18fc7947 */ /* 0x000ff6000b800000 */
[----:B-1----:R1:W0:Y:S04]  /*7370*/  SHFL.DOWN PT, R137, R245, 0x2, 0x1f ;  /* 0x08401f00f5897f89 */ /* 0x00222800000e0000 */
[----:B--2---:R1:W2:Y:S04]  /*7380*/  SHFL.DOWN PT, R138, R246, 0x2, 0x1f ;  /* 0x08401f00f68a7f89 */ /* 0x0042a800000e0000 */
[----:B---3--:R1:W3:Y:S04]  /*7390*/  SHFL.DOWN PT, R163, R247, 0x2, 0x1f ;  /* 0x08401f00f7a37f89 */ /* 0x0082e800000e0000 */
[----:B------:R1:W0:Y:S02]  /*73a0*/  SHFL.DOWN PT, R139, R248, 0x2, 0x1f ;  /* 0x08401f00f88b7f89 */ /* 0x00022400000e0000 */
.L_x_5113:
        /* <DEDUP_REMOVED lines=13> */
.L_x_4971:
[----:B------:R-:W-:Y:S05]  /*7480*/  BSYNC.RECONVERGENT B0 ;  /* 0x0000000000007941 */ /* 0x000fea0003800200 */
.L_x_4970:
[----:B------:R-:W-:Y:S01]  /*7490*/  UMOV UR24, 0xffffffff ;  /* 0xffffffff00187882 */ /* 0x000fe20000000000 */
[----:B------:R-:W-:Y:S02]  /*74a0*/  ISETP.GT.U32.AND P3, PT, R184, 0x1b, PT ;  /* 0x0000001bb800780c */ /* 0x000fe40003f64070 */
[----:B------:R-:W-:Y:S11]  /*74b0*/  BRA.DIV UR24, `(.L_x_4972) ;  /* 0x0000006e181c7947 */ /* 0x000ff6000b800000 */
[----:B0-----:R0:W0:Y:S04]  /*74c0*/  SHFL.DOWN PT, R137, R245, 0x4, 0x1f ;  /* 0x08801f00f5897f89 */ /* 0x00102800000e0000 */
[----:B--2---:R2:W0:Y:S04]  /*74d0*/  SHFL.DOWN PT, R138, R246, 0x4, 0x1f ;  /* 0x08801f00f68a7f89 */ /* 0x00442800000e0000 */
[----:B---3--:R2:W3:Y:S04]  /*74e0*/  SHFL.DOWN PT, R163, R247, 0x4, 0x1f ;  /* 0x08801f00f7a37f89 */ /* 0x0084e800000e0000 */
[----:B------:R2:W0:Y:S02]  /*74f0*/  SHFL.DOWN PT, R139, R248, 0x4, 0x1f ;  /* 0x08801f00f88b7f89 */ /* 0x00042400000e0000 */
.L_x_5119:
        /* <DEDUP_REMOVED lines=13> */
.L_x_4974:
[----:B------:R-:W-:Y:S05]  /*75d0*/  BSYNC.RECONVERGENT B0 ;  /* 0x0000000000007941 */ /* 0x000fea0003800200 */
.L_x_4973:
[----:B------:R-:W-:Y:S01]  /*75e0*/  UMOV UR24, 0xffffffff ;  /* 0xffffffff00187882 */ /* 0x000fe20000000000 */
[----:B------:R-:W-:Y:S02]  /*75f0*/  ISETP.GT.U32.AND P3, PT, R184, 0x17, PT ;  /* 0x00000017b800780c */ /* 0x000fe40003f64070 */
[----:B------:R-:W-:Y:S11]  /*7600*/  BRA.DIV UR24, `(.L_x_4975) ;  /* 0x0000006e183c7947 */ /* 0x000ff6000b800000 */
[----:B0-----:R0:W0:Y:S04]  /*7610*/  SHFL.DOWN PT, R137, R245, 0x8, 0x1f ;  /* 0x09001f00f5897f89 */ /* 0x00102800000e0000 */
[----:B------:R0:W0:Y:S04]  /*7620*/  SHFL.DOWN PT, R138, R246, 0x8, 0x1f ;  /* 0x09001f00f68a7f89 */ /* 0x00002800000e0000 */
[----:B---3--:R3:W0:Y:S04]  /*7630*/  SHFL.DOWN PT, R163, R247, 0x8, 0x1f ;  /* 0x09001f00f7a37f89 */ /* 0x00862800000e0000 */
[----:B------:R3:W0:Y:S02]  /*7640*/  SHFL.DOWN PT, R139, R248, 0x8, 0x1f ;  /* 0x09001f00f88b7f89 */ /* 0x00062400000e0000 */
.L_x_5125:
        /* <DEDUP_REMOVED lines=13> */
.L_x_4977:
[----:B------:R-:W-:Y:S05]  /*7720*/  BSYNC.RECONVERGENT B0 ;  /* 0x0000000000007941 */ /* 0x000fea0003800200 */
.L_x_4976:
[----:B------:R-:W-:Y:S01]  /*7730*/  UMOV UR24, 0xffffffff ;  /* 0xffffffff00187882 */ /* 0x000fe20000000000 */
[----:B------:R-:W-:Y:S02]  /*7740*/  ISETP.GT.U32.AND P3, PT, R184, 0xf, PT ;  /* 0x0000000fb800780c */ /* 0x000fe40003f64070 */
[----:B------:R-:W-:Y:S11]  /*7750*/  BRA.DIV UR24, `(.L_x_4978) ;  /* 0x0000006e185c7947 */ /* 0x000ff6000b800000 */
[----:B0-----:R0:W0:Y:S04]  /*7760*/  SHFL.DOWN PT, R137, R245, 0x10, 0x1f ;  /* 0x0a001f00f5897f89 */ /* 0x00102800000e0000 */
[----:B------:R0:W0:Y:S04]  /*7770*/  SHFL.DOWN PT, R138, R246, 0x10, 0x1f ;  /* 0x0a001f00f68a7f89 */ /* 0x00002800000e0000 */
[----:B------:R0:W0:Y:S04]  /*7780*/  SHFL.DOWN PT, R163, R247, 0x10, 0x1f ;  /* 0x0a001f00f7a37f89 */ /* 0x00002800000e0000 */
[----:B------:R0:W0:Y:S02]  /*7790*/  SHFL.DOWN PT, R139, R248, 0x10, 0x1f ;  /* 0x0a001f00f88b7f89 */ /* 0x00002400000e0000 */
.L_x_5131:
        /* <DEDUP_REMOVED lines=13> */
.L_x_4980:
[----:B------:R-:W-:Y:S05]  /*7870*/  BSYNC.RECONVERGENT B0 ;  /* 0x0000000000007941 */ /* 0x000fea0003800200 */
.L_x_4979:
        /* <DEDUP_REMOVED lines=25> */
.L_x_5145:
        /* <DEDUP_REMOVED lines=13> */
.L_x_4983:
[----:B------:R-:W-:Y:S05]  /*7ae0*/  BSYNC.RECONVERGENT B0 ;  /* 0x0000000000007941 */ /* 0x000fea0003800200 */
.L_x_4982:
        /* <DEDUP_REMOVED lines=38> */
.L_x_4965:
[----:B------:R-:W-:Y:S05]  /*7d50*/  WARPSYNC.ALL ;  /* 0x0000000000007948 */ /* 0x000fea0003800000 */
[----:B------:R-:W-:Y:S01]  /*7d60*/  BAR.SYNC.DEFER_BLOCKING 0x0 ;  /* 0x0000000000007b1d */ /* 0x000fe20000010000 */
[----:B------:R-:W-:Y:S01]  /*7d70*/  ULEA UR24, UR13, 0xfffff000, 0xc ;  /* 0xfffff0000d187891 */ /* 0x000fe2000f8e60ff */
[C---:B------:R-:W-:Y:S01]  /*7d80*/  ISETP.NE.AND P2, PT, R190.reuse, RZ, PT ;  /* 0x000000ffbe00720c */ /* 0x040fe20003f45270 */
[----:B0-----:R-:W-:Y:S01]  /*7d90*/  FMUL.FTZ R129, R117, R3 ;  /* 0x0000000375817220 */ /* 0x001fe20000410000 */
[----:B------:R-:W-:Y:S01]  /*7da0*/  MOV R127, UR42 ;  /* 0x0000002a007f7c02 */ /* 0x000fe20008000f00 */
[----:B------:R-:W-:Y:S01]  /*7db0*/  USHF.R.S32.HI UR26, URZ, 0x1f, UR24 ;  /* 0x0000001fff1a7899 */ /* 0x000fe20008011418 */
[----:B------:R-:W-:Y:S01]  /*7dc0*/  MOV R123, UR43 ;  /* 0x0000002b007b7c02 */ /* 0x000fe20008000f00 */
[----:B------:R-:W-:Y:S01]  /*7dd0*/  BSSY.RECONVERGENT B0, `(.L_x_4984) ;  /* 0x00001da000007945 */ /* 0x000fe20003800200 */
[----:B------:R-:W-:-:S02]  /*7de0*/  LOP3.LUT R124, R190, UR24, RZ, 0xfc, !PT ;  /* 0x00000018be7c7c12 */ /* 0x000fc4000f8efcff */
[----:B------:R-:W-:Y:S02]  /*7df0*/  MOV R128, UR8 ;  /* 0x0000000800807c02 */ /* 0x000fe40008000f00 */
[----:B------:R-:W-:-:S03]  /*7e00*/  MOV R125, UR26 ;  /* 0x0000001a007d7c02 */ /* 0x000fc60008000f00 */
[----:B------:R-:W-:Y:S01]  /*7e10*/  @!P2 LEA R128, R128, R189, 0x4 ;  /* 0x000000bd8080a211 */ /* 0x000fe200078e20ff */
[----:B------:R-:W-:-:S04]  /*7e20*/  IMAD.WIDE.U32 R126, R127, UR8, R124 ;  /* 0x000000087f7e7c25 */ /* 0x000fc8000f8e007c */
[----:B------:R-:W-:Y:S01]  /*7e30*/  IMAD R123, R123, UR8, R127 ;  /* 0x000000087b7b7c24 */ /* 0x000fe2000f8e027f */
[----:B------:R-:W-:Y:S01]  /*7e40*/  LEA R122, P3, R126, UR9, 0x2 ;  /* 0x000000097e7a7c11 */ /* 0x000fe2000f8610ff */
[----:B------:R-:W-:Y:S01]  /*7e50*/  FFMA.FTZ R127, R0, -R191, RZ ;  /* 0x800000bf007f7223 */ /* 0x000fe200000100ff */
[----:B------:R-:W0:Y:S02]  /*7e60*/  LDS.64 R120, [R188+0x8e88] ;  /* 0x008e8800bc787984 */ /* 0x000e240000000a00 */
[----:B------:R-:W-:Y:S02]  /*7e70*/  LEA.HI.X R123, R126, UR12, R123, 0x2, P3 ;  /* 0x0000000c7e7b7c11 */ /* 0x000fe400098f147b */
[----:B------:R1:W-:Y:S02]  /*7e80*/  @!P2 STS.128 [R128+0xac80], R132 ;  /* 0x00ac80848000a388 */ /* 0x0003e40000000c00 */
[----:B-1----:R-:W-:-:S04]  /*7e90*/  FMUL.FTZ R128, R116, R2 ;  /* 0x0000000274807220 */ /* 0x002fc80000410000 */
[----:B------:R-:W-:Y:S01]  /*7ea0*/  FFMA.FTZ R191, R69, -R128, R191 ;  /* 0x8000008045bf7223 */ /* 0x000fe200000100bf */
[-C--:B0-----:R-:W-:Y:S01]  /*7eb0*/  FMUL.FTZ R125, R121, R147.reuse ;  /* 0x00000093797d7220 */ /* 0x081fe20000410000 */
[----:B------:R-:W-:-:S03]  /*7ec0*/  FMUL.FTZ R126, R120, R147 ;  /* 0x00000093787e7220 */ /* 0x000fc60000410000 */
[----:B------:R-:W-:Y:S01]  /*7ed0*/  FFMA.FTZ R120, R120, R146, R125 ;  /* 0x0000009278787223 */ /* 0x000fe2000001007d */
[----:B------:R-:W-:Y:S01]  /*7ee0*/  FFMA.FTZ R125, R0, R192, RZ ;  /* 0x000000c0007d7223 */ /* 0x000fe200000100ff */
[----:B------:R-:W-:Y:S01]  /*7ef0*/  FFMA.FTZ R121, R121, R146, -R126 ;  /* 0x0000009279797223 */ /* 0x000fe2000001087e */
[----:B------:R-:W-:Y:S01]  /*7f00*/  FFMA.FTZ R192, -R68, R128, R192 ;  /* 0x0000008044c07223 */ /* 0x000fe200000101c0 */
[C---:B------:R-:W-:Y:S01]  /*7f10*/  FFMA.FTZ R128, R18.reuse, -R194, R127 ;  /* 0x800000c212807223 */ /* 0x040fe2000001007f */
[----:B------:R-:W-:Y:S01]  /*7f20*/  FFMA.FTZ R126, R18, R193, R125 ;  /* 0x000000c1127e7223 */ /* 0x000fe2000001007d */
[----:B------:R-:W-:Y:S01]  /*7f30*/  FMUL.FTZ R125, R118, R4 ;  /* 0x00000004767d7220 */ /* 0x000fe20000410000 */
[-C--:B------:R-:W-:Y:S01]  /*7f40*/  FFMA.FTZ R193, -R70, R129.reuse, R193 ;  /* 0x0000008146c17223 */ /* 0x080fe200000101c1 */
[----:B------:R-:W-:Y:S01]  /*7f50*/  FFMA.FTZ R194, R71, -R129, R194 ;  /* 0x8000008147c27223 */ /* 0x000fe200000100c2 */
[----:B------:R-:W-:Y:S01]  /*7f60*/  FFMA.FTZ R127, R19, R196, R126 ;  /* 0x000000c4137f7223 */ /* 0x000fe2000001007e */
[-C--:B------:R-:W-:Y:S01]  /*7f70*/  FFMA.FTZ R196, -R64, R125.reuse, R196 ;  /* 0x0000007d40c47223 */ /* 0x080fe200000101c4 */
[----:B------:R-:W-:Y:S01]  /*7f80*/  FFMA.FTZ R125, R65, -R125, R195 ;  /* 0x8000007d417d7223 */ /* 0x000fe200000100c3 */
[----:B------:R-:W-:Y:S01]  /*7f90*/  FFMA.FTZ R195, R19, -R195, R128 ;  /* 0x800000c313c37223 */ /* 0x000fe20000010080 */
[----:B------:R-:W-:Y:S01]  /*7fa0*/  FFMA.FTZ R128, R20, R197, R127 ;  /* 0x000000c514807223 */ /* 0x000fe2000001007f */
[----:B------:R-:W-:Y:S01]  /*7fb0*/  FADD.FTZ R162, R36, R121 ;  /* 0x0000007924a27221 */ /* 0x000fe20000010000 */
[----:B------:R-:W-:Y:S01]  /*7fc0*/  FADD.FTZ R139, R35, R120 ;  /* 0x00000078238b7221 */ /* 0x000fe20000010000 */
[----:B------:R-:W-:Y:S01]  /*7fd0*/  FMUL.FTZ R146, R107, R17 ;  /* 0x000000116b927220 */ /* 0x000fe20000410000 */
[----:B------:R-:W-:Y:S01]  /*7fe0*/  FFMA.FTZ R129, R21, R200, R128 ;  /* 0x000000c815817223 */ /* 0x000fe20000010080 */
[----:B------:R-:W-:Y:S01]  /*7ff0*/  FMUL.FTZ R121, R160, R162 ;  /* 0x000000a2a0797220 */ /* 0x000fe20000410000 */
[----:B------:R-:W-:Y:S01]  /*8000*/  FMUL.FTZ R126, R119, R5 ;  /* 0x00000005777e7220 */ /* 0x000fe20000410000 */
[----:B------:R-:W-:Y:S01]  /*8010*/  FFMA.FTZ R147, R43, -R146, R221 ;  /* 0x800000922b937223 */ /* 0x000fe200000100dd */
[----:B------:R-:W-:Y:S01]  /*8020*/  FFMA.FTZ R130, R22, R201, R129 ;  /* 0x000000c916827223 */ /* 0x000fe20000010081 */
[----:B------:R-:W-:Y:S01]  /*8030*/  FFMA.FTZ R36, R34, R139, R121 ;  /* 0x0000008b22247223 */ /* 0x000fe20000010079 */
[----:B------:R-:W-:Y:S01]  /*8040*/  FMUL.FTZ R129, R114, R8 ;  /* 0x0000000872817220 */ /* 0x000fe20000410000 */
[----:B------:R-:W-:Y:S01]  /*8050*/  FFMA.FTZ R197, -R66, R126, R197 ;  /* 0x0000007e42c57223 */ /* 0x000fe200000101c5 */
        /* <DEDUP_REMOVED lines=36> */
[-C--:B------:R-:W-:Y:S01]  /*82a0*/  FMUL.FTZ R138, R43, R162.reuse ;  /* 0x000000a22b8a7220 */ /* 0x080fe20000410000 */
[----:B------:R-:W-:Y:S01]  /*82b0*/  FMUL.FTZ R43, R139, UR31 ;  /* 0x0000001f8b2b7c20 */ /* 0x000fe20008410000 */
[----:B------:R-:W-:Y:S01]  /*82c0*/  FMUL.FTZ R160, R162, R17 ;  /* 0x00000011a2a07220 */ /* 0x000fe20000410000 */
[----:B------:R-:W-:Y:S01]  /*82d0*/  FFMA.FTZ R121, R34, R162, -R137 ;  /* 0x000000a222797223 */ /* 0x000fe20000010889 */
[C---:B------:R-:W-:Y:S01]  /*82e0*/  FFMA.FTZ R34, -R42.reuse, R146, R222 ;  /* 0x000000922a227223 */ /* 0x040fe200000101de */
[----:B------:R-:W-:Y:S01]  /*82f0*/  FADD.FTZ R137, R37, R36 ;  /* 0x0000002425897221 */ /* 0x000fe20000010000 */
[----:B------:R-:W-:Y:S01]  /*8300*/  FFMA.FTZ R42, R42, R139, R138 ;  /* 0x0000008b2a2a7223 */ /* 0x000fe2000001008a */
[C---:B------:R-:W-:Y:S01]  /*8310*/  FMUL.FTZ R36, R162.reuse, UR31 ;  /* 0x0000001fa2247c20 */ /* 0x040fe20008410000 */
[----:B------:R-:W-:Y:S01]  /*8320*/  FFMA.FTZ R138, R162, UR30, -R43 ;  /* 0x0000001ea28a7c23 */ /* 0x000fe2000801082b */
[----:B------:R-:W-:Y:S01]  /*8330*/  FADD.FTZ R140, R140, R121 ;  /* 0x000000798c8c7221 */ /* 0x000fe20000010000 */
[C---:B------:R-:W-:Y:S01]  /*8340*/  FMUL.FTZ R146, R139.reuse, R17 ;  /* 0x000000118b927220 */ /* 0x040fe20000410000 */
[----:B------:R-:W-:Y:S01]  /*8350*/  FFMA.FTZ R163, R139, UR30, R36 ;  /* 0x0000001e8ba37c23 */ /* 0x000fe20008010024 */
[C---:B------:R-:W-:Y:S01]  /*8360*/  FMUL.FTZ R139, R147.reuse, R138 ;  /* 0x0000008a938b7220 */ /* 0x040fe20000410000 */
[CC--:B------:R-:W-:Y:S01]  /*8370*/  FMUL.FTZ R121, R38.reuse, R137.reuse ;  /* 0x0000008926797220 */ /* 0x0c0fe20000410000 */
[----:B------:R-:W-:Y:S01]  /*8380*/  FMUL.FTZ R138, R38, R140 ;  /* 0x0000008c268a7220 */ /* 0x000fe20000410000 */
[C---:B------:R-:W-:Y:S01]  /*8390*/  FMUL.FTZ R37, R147.reuse, R160 ;  /* 0x000000a093257220 */ /* 0x040fe20000410000 */
[----:B------:R-:W-:Y:S01]  /*83a0*/  FMUL.FTZ R147, R147, R146 ;  /* 0x0000009293937220 */ /* 0x000fe20000410000 */
[C---:B------:R-:W-:Y:S01]  /*83b0*/  FFMA.FTZ R121, R183.reuse, R140, -R121 ;  /* 0x0000008cb7797223 */ /* 0x040fe20000010879 */
[----:B------:R-:W-:Y:S01]  /*83c0*/  FFMA.FTZ R138, R183, R137, R138 ;  /* 0x00000089b78a7223 */ /* 0x000fe2000001008a */
[----:B------:R-:W-:Y:S01]  /*83d0*/  FMUL.FTZ R38, R140, UR31 ;  /* 0x0000001f8c267c20 */ /* 0x000fe20008410000 */
[----:B------:R-:W-:Y:S01]  /*83e0*/  FFMA.FTZ R36, R34, R146, R37 ;  /* 0x0000009222247223 */ /* 0x000fe20000010025 */
[----:B------:R-:W-:Y:S01]  /*83f0*/  FADD.FTZ R144, R144, R121 ;  /* 0x0000007990907221 */ /* 0x000fe20000010000 */
[----:B------:R-:W-:Y:S01]  /*8400*/  FADD.FTZ R138, R39, R138 ;  /* 0x0000008a278a7221 */ /* 0x000fe20000010000 */
[C---:B------:R-:W-:Y:S01]  /*8410*/  FFMA.FTZ R37, R34.reuse, R160, -R147 ;  /* 0x000000a022257223 */ /* 0x040fe20000010893 */
[----:B------:R-:W-:Y:S01]  /*8420*/  FFMA.FTZ R34, R34, R163, R139 ;  /* 0x000000a322227223 */ /* 0x000fe2000001008b */
[C---:B------:R-:W-:Y:S01]  /*8430*/  FFMA.FTZ R121, R137.reuse, UR30, R38 ;  /* 0x0000001e89797c23 */ /* 0x040fe20008010026 */
[----:B------:R-:W-:Y:S01]  /*8440*/  FMUL.FTZ R139, R137, UR31 ;  /* 0x0000001f898b7c20 */ /* 0x000fe20008410000 */
[----:B------:R-:W-:Y:S01]  /*8450*/  FMUL.FTZ R38, R149, R144 ;  /* 0x0000009095267220 */ /* 0x000fe20000410000 */
[----:B------:R-:W-:Y:S01]  /*8460*/  FMUL.FTZ R41, R41, R140 ;  /* 0x0000008c29297220 */ /* 0x000fe20000410000 */
[----:B------:R-:W-:Y:S01]  /*8470*/  FMUL.FTZ R149, R149, R138 ;  /* 0x0000008a95957220 */ /* 0x000fe20000410000 */
[C---:B------:R-:W-:Y:S01]  /*8480*/  FFMA.FTZ R139, R140.reuse, UR30, -R139 ;  /* 0x0000001e8c8b7c23 */ /* 0x040fe2000801088b */
[-C--:B------:R-:W-:Y:S01]  /*8490*/  FMUL.FTZ R147, R140, R16.reuse ;  /* 0x000000108c937220 */ /* 0x080fe20000410000 */
[----:B------:R-:W-:Y:S01]  /*84a0*/  FFMA.FTZ R41, R40, R137, R41 ;  /* 0x0000008928297223 */ /* 0x000fe20000010029 */
[----:B------:R-:W-:Y:S01]  /*84b0*/  FMUL.FTZ R39, R137, R16 ;  /* 0x0000001089277220 */ /* 0x000fe20000410000 */
[C---:B------:R-:W-:Y:S01]  /*84c0*/  FFMA.FTZ R149, R165.reuse, R144, -R149 ;  /* 0x00000090a5957223 */ /* 0x040fe20000010895 */
[----:B------:R-:W-:Y:S01]  /*84d0*/  FFMA.FTZ R40, R165, R138, R38 ;  /* 0x0000008aa5287223 */ /* 0x000fe20000010026 */
[C---:B------:R-:W-:Y:S01]  /*84e0*/  FMUL.FTZ R163, R120.reuse, R147 ;  /* 0x0000009378a37220 */ /* 0x040fe20000410000 */
[C---:B------:R-:W-:Y:S01]  /*84f0*/  FMUL.FTZ R137, R120.reuse, R139 ;  /* 0x0000008b78897220 */ /* 0x040fe20000410000 */
[-C--:B------:R-:W-:Y:S01]  /*8500*/  FMUL.FTZ R139, R120, R39.reuse ;  /* 0x00000027788b7220 */ /* 0x080fe20000410000 */
[----:B------:R-:W-:Y:S01]  /*8510*/  FADD.FTZ R182, R182, R149 ;  /* 0x00000095b6b67221 */ /* 0x000fe20000010000 */
[----:B------:R-:W-:Y:S01]  /*8520*/  FADD.FTZ R223, R223, R40 ;  /* 0x00000028dfdf7221 */ /* 0x000fe20000010000 */
[-C--:B------:R-:W-:Y:S01]  /*8530*/  FFMA.FTZ R38, R220, R39.reuse, R163 ;  /* 0x00000027dc267223 */ /* 0x080fe200000100a3 */
[----:B------:R-:W-:Y:S01]  /*8540*/  FMUL.FTZ R120, R106, R39 ;  /* 0x000000276a787220 */ /* 0x000fe20000410000 */
[----:B------:R-:W-:Y:S01]  /*8550*/  FFMA.FTZ R39, R220, R147, -R139 ;  /* 0x00000093dc277223 */ /* 0x000fe2000001088b */
        /* <DEDUP_REMOVED lines=10> */
[C---:B------:R-:W-:Y:S01]  /*8600*/  FMUL.FTZ R47, R144.reuse, UR31 ;  /* 0x0000001f902f7c20 */ /* 0x040fe20008410000 */
[----:B------:R-:W-:Y:S01]  /*8610*/  FFMA.FTZ R141, R144, UR30, -R139 ;  /* 0x0000001e908d7c23 */ /* 0x000fe2000801088b */
[CC--:B------:R-:W-:Y:S01]  /*8620*/  FMUL.FTZ R147, R138.reuse, R15.reuse ;  /* 0x0000000f8a937220 */ /* 0x0c0fe20000410000 */
[C---:B------:R-:W-:Y:S01]  /*8630*/  FMUL.FTZ R139, R143.reuse, R40 ;  /* 0x000000288f8b7220 */ /* 0x040fe20000410000 */
[-C--:B------:R-:W-:Y:S01]  /*8640*/  FMUL.FTZ R143, R143, R224.reuse ;  /* 0x000000e08f8f7220 */ /* 0x080fe20000410000 */
[----:B------:R-:W-:Y:S01]  /*8650*/  FFMA.FTZ R47, R138, UR30, R47 ;  /* 0x0000001e8a2f7c23 */ /* 0x000fe2000801002f */
[----:B------:R-:W-:Y:S01]  /*8660*/  FMUL.FTZ R149, R144, R15 ;  /* 0x0000000f90957220 */ /* 0x000fe20000410000 */
[C---:B------:R-:W-:Y:S01]  /*8670*/  FFMA.FTZ R138, R168.reuse, R224, R139 ;  /* 0x000000e0a88a7223 */ /* 0x040fe2000001008b */
[----:B------:R-:W-:Y:S01]  /*8680*/  FFMA.FTZ R143, R168, R40, -R143 ;  /* 0x00000028a88f7223 */ /* 0x000fe2000001088f */
[C---:B------:R-:W-:Y:S01]  /*8690*/  FMUL.FTZ R139, R136.reuse, R141 ;  /* 0x0000008d888b7220 */ /* 0x040fe20000410000 */
[----:B------:R-:W-:Y:S01]  /*86a0*/  FMUL.FTZ R141, R136, R147 ;  /* 0x00000093888d7220 */ /* 0x000fe20000410000 */
[----:B------:R-:W-:Y:S01]  /*86b0*/  FADD.FTZ R225, R225, R138 ;  /* 0x0000008ae1e17221 */ /* 0x000fe20000010000 */
[----:B------:R-:W-:Y:S01]  /*86c0*/  FADD.FTZ R180, R180, R143 ;  /* 0x0000008fb4b47221 */ /* 0x000fe20000010000 */
[-C--:B------:R-:W-:Y:S01]  /*86d0*/  FMUL.FTZ R163, R136, R149.reuse ;  /* 0x0000009588a37220 */ /* 0x080fe20000410000 */
[----:B------:R-:W-:Y:S01]  /*86e0*/  FFMA.FTZ R136, R218, R149, -R141 ;  /* 0x00000095da887223 */ /* 0x000fe2000001088d */
[----:B------:R-:W-:Y:S01]  /*86f0*/  FMUL.FTZ R45, R45, R182 ;  /* 0x000000b62d2d7220 */ /* 0x000fe20000410000 */
[C---:B------:R-:W-:Y:S01]  /*8700*/  FMUL.FTZ R141, R148.reuse, R225 ;  /* 0x000000e1948d7220 */ /* 0x040fe20000410000 */
[----:B------:R-:W-:Y:S01]  /*8710*/  FMUL.FTZ R138, R148, R180 ;  /* 0x000000b4948a7220 */ /* 0x000fe20000410000 */
[----:B------:R-:W-:-:S02]  /*8720*/  IMAD R43, R190, 0x84, R189 ;  /* 0x00000084be2b7824 */ /* 0x000fc400078e02bd */
[----:B------:R-:W-:Y:S01]  /*8730*/  FFMA.FTZ R45, R44, R223, R45 ;  /* 0x000000df2c2d7223 */ /* 0x000fe2000001002d */
[C---:B------:R-:W-:Y:S01]  /*8740*/  FFMA.FTZ R44, R179.reuse, R180, -R141 ;  /* 0x000000b4b32c7223 */ /* 0x040fe2000001088d */
[----:B------:R-:W-:Y:S01]  /*8750*/  FFMA.FTZ R138, R179, R225, R138 ;  /* 0x000000e1b38a7223 */ /* 0x000fe2000001008a */
[----:B------:R-:W-:Y:S01]  /*8760*/  FMUL.FTZ R142, R105, R149 ;  /* 0x00000095698e7220 */ /* 0x000fe20000410000 */
[----:B------:R0:W-:Y:S01]  /*8770*/  STS [R43+0x4270], R120 ;  /* 0x004270782b007388 */ /* 0x0001e20000000800 */
[----:B------:R-:W-:Y:S01]  /*8780*/  FADD.FTZ R145, R145, R44 ;  /* 0x0000002c91917221 */ /* 0x000fe20000010000 */
[----:B------:R-:W-:Y:S01]  /*8790*/  FADD.FTZ R227, R227, R138 ;  /* 0x0000008ae3e37221 */ /* 0x000fe20000010000 */
[----:B------:R-:W-:Y:S01]  /*87a0*/  FMUL.FTZ R141, R223, UR31 ;  /* 0x0000001fdf8d7c20 */ /* 0x000fe20008410000 */
[----:B------:R1:W-:Y:S01]  /*87b0*/  STS [R43+0x4274], R140 ;  /* 0x0042748c2b007388 */ /* 0x0003e20000000800 */
[C---:B------:R-:W-:Y:S01]  /*87c0*/  FMUL.FTZ R143, R170.reuse, R145 ;  /* 0x00000091aa8f7220 */ /* 0x040fe20000410000 */
[----:B------:R-:W-:Y:S01]  /*87d0*/  FMUL.FTZ R170, R170, R227 ;  /* 0x000000e3aaaa7220 */ /* 0x000fe20000410000 */
[C---:B------:R-:W-:Y:S01]  /*87e0*/  FMUL.FTZ R138, R182.reuse, UR31 ;  /* 0x0000001fb68a7c20 */ /* 0x040fe20008410000 */
[----:B------:R-:W-:Y:S01]  /*87f0*/  FMUL.FTZ R146, R107, R146 ;  /* 0x000000926b927220 */ /* 0x000fe20000410000 */
[----:B------:R-:W-:Y:S01]  /*8800*/  FFMA.FTZ R44, R182, UR30, -R141 ;  /* 0x0000001eb62c7c23 */ /* 0x000fe2000801088d */
[----:B0-----:R-:W-:Y:S01]  /*8810*/  FFMA.FTZ R120, R218, R147, R163 ;  /* 0x00000093da787223 */ /* 0x001fe200000100a3 */
[C---:B------:R-:W-:Y:S01]  /*8820*/  FFMA.FTZ R149, R166.reuse, R145, -R170 ;  /* 0x00000091a6957223 */ /* 0x040fe200000108aa */
[C---:B------:R-:W-:Y:S01]  /*8830*/  FFMA.FTZ R141, R223.reuse, UR30, R138 ;  /* 0x0000001edf8d7c23 */ /* 0x040fe2000801008a */
[----:B------:R-:W-:Y:S01]  /*8840*/  FMUL.FTZ R223, R223, R14 ;  /* 0x0000000edfdf7220 */ /* 0x000fe20000410000 */
[----:B-1----:R-:W-:Y:S01]  /*8850*/  FMUL.FTZ R140, R105, R147 ;  /* 0x00000093698c7220 */ /* 0x002fe20000410000 */
[----:B------:R-:W-:Y:S01]  /*8860*/  FFMA.FTZ R147, R166, R227, R143 ;  /* 0x000000e3a6937223 */ /* 0x000fe2000001008f */
[----:B------:R-:W-:Y:S01]  /*8870*/  FADD.FTZ R178, R178, R149 ;  /* 0x00000095b2b27221 */ /* 0x000fe20000010000 */
[----:B------:R-:W-:Y:S01]  /*8880*/  FMUL.FTZ R144, R40, R13 ;  /* 0x0000000d28907220 */ /* 0x000fe20000410000 */
[----:B------:R0:W-:Y:S01]  /*8890*/  STS [R43+0x4278], R146 ;  /* 0x004278922b007388 */ /* 0x0001e20000000800 */
[----:B------:R-:W-:Y:S01]  /*88a0*/  FADD.FTZ R228, R228, R147 ;  /* 0x00000093e4e47221 */ /* 0x000fe20000010000 */
[C---:B------:R-:W-:Y:S01]  /*88b0*/  FMUL.FTZ R138, R173.reuse, R178 ;  /* 0x000000b2ad8a7220 */ /* 0x040fe20000410000 */
[----:B------:R-:W-:Y:S01]  /*88c0*/  FMUL.FTZ R163, R182, R14 ;  /* 0x0000000eb6a37220 */ /* 0x000fe20000410000 */
[----:B------:R1:W-:Y:S01]  /*88d0*/  STS [R43+0x4268], R140 ;  /* 0x0042688c2b007388 */ /* 0x0003e20000000800 */
[-C--:B------:R-:W-:Y:S01]  /*88e0*/  FMUL.FTZ R173, R173, R228.reuse ;  /* 0x000000e4adad7220 */ /* 0x080fe20000410000 */
[C---:B------:R-:W-:Y:S01]  /*88f0*/  FFMA.FTZ R138, R177.reuse, R228, R138 ;  /* 0x000000e4b18a7223 */ /* 0x040fe2000001008a */
[C---:B------:R-:W-:Y:S01]  /*8900*/  FMUL.FTZ R148, R104.reuse, R163 ;  /* 0x000000a368947220 */ /* 0x040fe20000410000 */
[----:B------:R2:W-:Y:S01]  /*8910*/  STS [R43+0x426c], R142 ;  /* 0x00426c8e2b007388 */ /* 0x0005e20000000800 */
[----:B------:R-:W-:Y:S01]  /*8920*/  FFMA.FTZ R173, R177, R178, -R173 ;  /* 0x000000b2b1ad7223 */ /* 0x000fe200000108ad */
[----:B0-----:R-:W-:Y:S01]  /*8930*/  FMUL.FTZ R146, R104, R223 ;  /* 0x000000df68927220 */ /* 0x001fe20000410000 */
[----:B------:R-:W-:Y:S01]  /*8940*/  FADD.FTZ R229, R229, R138 ;  /* 0x0000008ae5e57221 */ /* 0x000fe20000010000 */
[----:B------:R0:W-:Y:S01]  /*8950*/  STS [R43+0x4264], R148 ;  /* 0x004264942b007388 */ /* 0x0001e20000000800 */
[----:B------:R-:W-:Y:S01]  /*8960*/  FADD.FTZ R150, R150, R173 ;  /* 0x000000ad96967221 */ /* 0x000fe20000010000 */
[----:B-1----:R-:W-:Y:S01]  /*8970*/  FMUL.FTZ R140, R224, R13 ;  /* 0x0000000de08c7220 */ /* 0x002fe20000410000 */
[----:B------:R-:W-:Y:S01]  /*8980*/  FMUL.FTZ R165, R135, R163 ;  /* 0x000000a387a57220 */ /* 0x000fe20000410000 */
[----:B------:R1:W-:Y:S01]  /*8990*/  STS [R43+0x4260], R146 ;  /* 0x004260922b007388 */ /* 0x0003e20000000800 */
[----:B------:R-:W-:Y:S01]  /*89a0*/  FMUL.FTZ R138, R151, R150 ;  /* 0x00000096978a7220 */ /* 0x000fe20000410000 */
[C---:B--2---:R-:W-:Y:S01]  /*89b0*/  FMUL.FTZ R142, R134.reuse, R144 ;  /* 0x00000090868e7220 */ /* 0x044fe20000410000 */
[----:B------:R-:W-:Y:S01]  /*89c0*/  FMUL.FTZ R147, R134, R140 ;  /* 0x0000008c86937220 */ /* 0x000fe20000410000 */
[C---:B------:R-:W-:Y:S01]  /*89d0*/  FMUL.FTZ R143, R135.reuse, R44 ;  /* 0x0000002c878f7220 */ /* 0x040fe20000410000 */
[----:B------:R-:W-:Y:S01]  /*89e0*/  FMUL.FTZ R135, R135, R223 ;  /* 0x000000df87877220 */ /* 0x000fe20000410000 */
[----:B------:R-:W-:Y:S01]  /*89f0*/  FFMA.FTZ R142, R213, R140, R142 ;  /* 0x0000008cd58e7223 */ /* 0x000fe2000001008e */
[----:B0-----:R-:W-:Y:S01]  /*8a00*/  FMUL.FTZ R148, R111, R144 ;  /* 0x000000906f947220 */ /* 0x001fe20000410000 */
[----:B------:R-:W-:Y:S01]  /*8a10*/  FMUL.FTZ R162, R107, R160 ;  /* 0x000000a06ba27220 */ /* 0x000fe20000410000 */
[----:B------:R-:W-:Y:S01]  /*8a20*/  FFMA.FTZ R135, R216, R163, -R135 ;  /* 0x000000a3d8877223 */ /* 0x000fe20000010887 */
[----:B-1----:R-:W-:Y:S01]  /*8a30*/  FMUL.FTZ R146, R111, R140 ;  /* 0x0000008c6f927220 */ /* 0x002fe20000410000 */
[----:B------:R-:W-:Y:S01]  /*8a40*/  FFMA.FTZ R140, R213, R144, -R147 ;  /* 0x00000090d58c7223 */ /* 0x000fe20000010893 */
[----:B------:R-:W-:Y:S01]  /*8a50*/  FMUL.FTZ R147, R151, R229 ;  /* 0x000000e597937220 */ /* 0x000fe20000410000 */
[-C--:B------:R-:W-:Y:S01]  /*8a60*/  FMUL.FTZ R163, R180, R12.reuse ;  /* 0x0000000cb4a37220 */ /* 0x080fe20000410000 */
[----:B------:R-:W-:Y:S01]  /*8a70*/  FFMA.FTZ R44, R216, R223, R165 ;  /* 0x000000dfd82c7223 */ /* 0x000fe200000100a5 */
[----:B------:R-:W-:Y:S01]  /*8a80*/  FMUL.FTZ R151, R225, R12 ;  /* 0x0000000ce1977220 */ /* 0x000fe20000410000 */
[C---:B------:R-:W-:Y:S01]  /*8a90*/  FFMA.FTZ R144, R176.reuse, R150, -R147 ;  /* 0x00000096b0907223 */ /* 0x040fe20000010893 */
[----:B------:R-:W-:Y:S01]  /*8aa0*/  FFMA.FTZ R147, R176, R229, R138 ;  /* 0x000000e5b0937223 */ /* 0x000fe2000001008a */
[----:B------:R-:W-:Y:S01]  /*8ab0*/  FMUL.FTZ R165, R133, R163 ;  /* 0x000000a385a57220 */ /* 0x000fe20000410000 */
[----:B------:R0:W-:Y:S01]  /*8ac0*/  STS [R43+0x427c], R162 ;  /* 0x00427ca22b007388 */ /* 0x0001e20000000800 */
[----:B------:R-:W-:Y:S01]  /*8ad0*/  FADD.FTZ R153, R153, R144 ;  /* 0x0000009099997221 */ /* 0x000fe20000010000 */
[----:B------:R-:W-:Y:S01]  /*8ae0*/  FADD.FTZ R147, R230, R147 ;  /* 0x00000093e6937221 */ /* 0x000fe20000010000 */
[-C--:B------:R-:W-:Y:S01]  /*8af0*/  FMUL.FTZ R173, R133, R151.reuse ;  /* 0x0000009785ad7220 */ /* 0x080fe20000410000 */
[----:B------:R-:W-:Y:S01]  /*8b00*/  FFMA.FTZ R144, R212, R151, R165 ;  /* 0x00000097d4907223 */ /* 0x000fe200000100a5 */
[C---:B------:R-:W-:Y:S01]  /*8b10*/  FMUL.FTZ R149, R172.reuse, R153 ;  /* 0x00000099ac957220 */ /* 0x040fe20000410000 */
[----:B------:R-:W-:Y:S01]  /*8b20*/  FMUL.FTZ R172, R172, R147 ;  /* 0x00000093acac7220 */ /* 0x000fe20000410000 */
[----:B------:R-:W-:Y:S01]  /*8b30*/  FMUL.FTZ R160, R145, R11 ;  /* 0x0000000b91a07220 */ /* 0x000fe20000410000 */
[----:B------:R1:W-:Y:S01]  /*8b40*/  STS [R43+0x425c], R148 ;  /* 0x00425c942b007388 */ /* 0x0003e20000000800 */
[C---:B------:R-:W-:Y:S01]  /*8b50*/  FFMA.FTZ R138, R154.reuse, R147, R149 ;  /* 0x000000939a8a7223 */ /* 0x040fe20000010095 */
[----:B------:R-:W-:Y:S01]  /*8b60*/  FFMA.FTZ R149, R154, R153, -R172 ;  /* 0x000000999a957223 */ /* 0x000fe200000108ac */
[----:B0-----:R-:W-:Y:S01]  /*8b70*/  FMUL.FTZ R162, R110, R151 ;  /* 0x000000976ea27220 */ /* 0x001fe20000410000 */
[----:B------:R-:W-:Y:S01]  /*8b80*/  FMUL.FTZ R154, R227, R11 ;  /* 0x0000000be39a7220 */ /* 0x000fe20000410000 */
[----:B------:R-:W-:Y:S01]  /*8b90*/  FADD.FTZ R231, R231, R138 ;  /* 0x0000008ae7e77221 */ /* 0x000fe20000010000 */
[----:B------:R-:W-:Y:S01]  /*8ba0*/  FADD.FTZ R152, R152, R149 ;  /* 0x0000009598987221 */ /* 0x000fe20000010000 */
[----:B------:R0:W-:Y:S01]  /*8bb0*/  STS [R43+0x4258], R146 ;  /* 0x004258922b007388 */ /* 0x0001e20000000800 */
[----:B------:R-:W-:Y:S01]  /*8bc0*/  FMUL.FTZ R166, R110, R163 ;  /* 0x000000a36ea67220 */ /* 0x000fe20000410000 */
[CC--:B------:R-:W-:Y:S01]  /*8bd0*/  FMUL.FTZ R151, R164.reuse, R231.reuse ;  /* 0x000000e7a4977220 */ /* 0x0c0fe20000410000 */
[----:B------:R-:W-:Y:S01]  /*8be0*/  FMUL.FTZ R138, R164, R152 ;  /* 0x00000098a48a7220 */ /* 0x000fe20000410000 */
[C---:B-1----:R-:W-:Y:S01]  /*8bf0*/  FMUL.FTZ R148, R132.reuse, R160 ;  /* 0x000000a084947220 */ /* 0x042fe20000410000 */
[----:B------:R1:W-:Y:S01]  /*8c00*/  STS [R43+0x4250], R162 ;  /* 0x004250a22b007388 */ /* 0x0003e20000000800 */
[C---:B------:R-:W-:Y:S01]  /*8c10*/  FFMA.FTZ R151, R167.reuse, R152, -R151 ;  /* 0x00000098a7977223 */ /* 0x040fe20000010897 */
[----:B------:R-:W-:Y:S01]  /*8c20*/  FFMA.FTZ R149, R167, R231, R138 ;  /* 0x000000e7a7957223 */ /* 0x000fe2000001008a */
[-C--:B------:R-:W-:Y:S01]  /*8c30*/  FMUL.FTZ R138, R132, R154.reuse ;  /* 0x0000009a848a7220 */ /* 0x080fe20000410000 */
[C---:B------:R-:W-:Y:S01]  /*8c40*/  FFMA.FTZ R148, R209.reuse, R154, R148 ;  /* 0x0000009ad1947223 */ /* 0x040fe20000010094 */
[----:B------:R-:W-:Y:S01]  /*8c50*/  FADD.FTZ R174, R174, R151 ;  /* 0x00000097aeae7221 */ /* 0x000fe20000010000 */
[----:B------:R-:W-:Y:S01]  /*8c60*/  FADD.FTZ R232, R232, R149 ;  /* 0x00000095e8e87221 */ /* 0x000fe20000010000 */
[----:B------:R-:W-:Y:S01]  /*8c70*/  FFMA.FTZ R149, R209, R160, -R138 ;  /* 0x000000a0d1957223 */ /* 0x000fe2000001088a */
[----:B0-----:R-:W-:Y:S01]  /*8c80*/  FFMA.FTZ R146, R212, R163, -R173 ;  /* 0x000000a3d4927223 */ /* 0x001fe200000108ad */
[C---:B------:R-:W-:Y:S01]  /*8c90*/  FMUL.FTZ R138, R171.reuse, R174 ;  /* 0x000000aeab8a7220 */ /* 0x040fe20000410000 */
[----:B------:R-:W-:Y:S01]  /*8ca0*/  FMUL.FTZ R171, R171, R232 ;  /* 0x000000e8abab7220 */ /* 0x000fe20000410000 */
[-C--:B------:R-:W-:Y:S01]  /*8cb0*/  FMUL.FTZ R163, R178, R10.reuse ;  /* 0x0000000ab2a37220 */ /* 0x080fe20000410000 */
[----:B------:R-:W-:Y:S01]  /*8cc0*/  FMUL.FTZ R151, R228, R10 ;  /* 0x0000000ae4977220 */ /* 0x000fe20000410000 */
[----:B------:R-:W-:Y:S01]  /*8cd0*/  FMUL.FTZ R154, R109, R154 ;  /* 0x0000009a6d9a7220 */ /* 0x000fe20000410000 */
[C---:B------:R-:W-:Y:S01]  /*8ce0*/  FFMA.FTZ R138, R155.reuse, R232, R138 ;  /* 0x000000e89b8a7223 */ /* 0x040fe2000001008a */
[----:B------:R-:W-:Y:S01]  /*8cf0*/  FFMA.FTZ R171, R155, R174, -R171 ;  /* 0x000000ae9bab7223 */ /* 0x000fe200000108ab */
[----:B-1----:R-:W-:Y:S01]  /*8d00*/  FMUL.FTZ R162, R109, R160 ;  /* 0x000000a06da27220 */ /* 0x002fe20000410000 */
[C---:B------:R-:W-:Y:S01]  /*8d10*/  FMUL.FTZ R155, R131.reuse, R163 ;  /* 0x000000a3839b7220 */ /* 0x040fe20000410000 */
[-C--:B------:R-:W-:Y:S01]  /*8d20*/  FMUL.FTZ R160, R131, R151.reuse ;  /* 0x0000009783a07220 */ /* 0x080fe20000410000 */
[----:B------:R-:W-:Y:S01]  /*8d30*/  FADD.FTZ R138, R233, R138 ;  /* 0x0000008ae98a7221 */ /* 0x000fe20000010000 */
[----:B------:R0:W-:Y:S01]  /*8d40*/  STS [R43+0x4248], R154 ;  /* 0x0042489a2b007388 */ /* 0x0001e20000000800 */
[----:B------:R-:W-:Y:S01]  /*8d50*/  FADD.FTZ R156, R156, R171 ;  /* 0x000000ab9c9c7221 */ /* 0x000fe20000010000 */
[C---:B------:R-:W-:Y:S01]  /*8d60*/  FMUL.FTZ R170, R108.reuse, R151 ;  /* 0x000000976caa7220 */ /* 0x040fe20000410000 */
[----:B------:R-:W-:Y:S01]  /*8d70*/  FMUL.FTZ R172, R108, R163 ;  /* 0x000000a36cac7220 */ /* 0x000fe20000410000 */
[----:B------:R1:W-:Y:S01]  /*8d80*/  STS [R43+0x424c], R162 ;  /* 0x00424ca22b007388 */ /* 0x0003e20000000800 */
[----:B------:R-:W-:Y:S01]  /*8d90*/  FMUL.FTZ R164, R229, R9 ;  /* 0x00000009e5a47220 */ /* 0x000fe20000410000 */
[----:B------:R-:W-:Y:S01]  /*8da0*/  FMUL.FTZ R165, R153, R8 ;  /* 0x0000000899a57220 */ /* 0x000fe20000410000 */
[----:B------:R-:W-:Y:S01]  /*8db0*/  FFMA.FTZ R126, R67, -R126, R198 ;  /* 0x8000007e437e7223 */ /* 0x000fe200000100c6 */
[----:B------:R2:W-:Y:S01]  /*8dc0*/  STS [R43+0x4254], R166 ;  /* 0x004254a62b007388 */ /* 0x0005e20000000800 */
[----:B------:R-:W-:Y:S01]  /*8dd0*/  FMUL.FTZ R168, R130, R164 ;  /* 0x000000a482a87220 */ /* 0x000fe20000410000 */
[C---:B0-----:R-:W-:Y:S01]  /*8de0*/  FFMA.FTZ R154, R208.reuse, R151, R155 ;  /* 0x00000097d09a7223 */ /* 0x041fe2000001009b */
[----:B------:R-:W-:Y:S01]  /*8df0*/  FFMA.FTZ R151, R208, R163, -R160 ;  /* 0x000000a3d0977223 */ /* 0x000fe200000108a0 */
[C---:B------:R-:W-:Y:S01]  /*8e00*/  FMUL.FTZ R160, R157.reuse, R138 ;  /* 0x0000008a9da07220 */ /* 0x040fe20000410000 */
[----:B------:R-:W-:Y:S01]  /*8e10*/  FMUL.FTZ R157, R157, R156 ;  /* 0x0000009c9d9d7220 */ /* 0x000fe20000410000 */
[----:B------:R0:W-:Y:S01]  /*8e20*/  STS [R43+0x4240], R170 ;  /* 0x004240aa2b007388 */ /* 0x0001e20000000800 */
[----:B------:R-:W-:Y:S01]  /*8e30*/  FMUL.FTZ R127, R112, R6 ;  /* 0x00000006707f7220 */ /* 0x000fe20000410000 */
[C---:B-1----:R-:W-:Y:S01]  /*8e40*/  FFMA.FTZ R162, R175.reuse, R156, -R160 ;  /* 0x0000009cafa27223 */ /* 0x042fe200000108a0 */
[----:B------:R-:W-:Y:S01]  /*8e50*/  FFMA.FTZ R160, R175, R138, R157 ;  /* 0x0000008aafa07223 */ /* 0x000fe2000001009d */
[----:B--2---:R-:W-:Y:S01]  /*8e60*/  FMUL.FTZ R166, R150, R9 ;  /* 0x0000000996a67220 */ /* 0x004fe20000410000 */
[----:B------:R-:W-:Y:S01]  /*8e70*/  STS [R43+0x4244], R172 ;  /* 0x004244ac2b007388 */ /* 0x000fe20000000800 */
[----:B------:R-:W-:Y:S01]  /*8e80*/  FADD.FTZ R185, R185, R162 ;  /* 0x000000a2b9b97221 */ /* 0x000fe20000010000 */
[----:B------:R-:W-:Y:S01]  /*8e90*/  FADD.FTZ R237, R237, R160 ;  /* 0x000000a0eded7221 */ /* 0x000fe20000010000 */
[-C--:B------:R-:W-:Y:S01]  /*8ea0*/  FMUL.FTZ R162, R130, R166.reuse ;  /* 0x000000a682a27220 */ /* 0x080fe20000410000 */
[----:B------:R-:W-:Y:S01]  /*8eb0*/  FFMA.FTZ R200, -R60, R127, R200 ;  /* 0x0000007f3cc87223 */ /* 0x000fe200000101c8 */
[C---:B------:R-:W-:Y:S01]  /*8ec0*/  FMUL.FTZ R157, R161.reuse, R185 ;  /* 0x000000b9a19d7220 */ /* 0x040fe20000410000 */
[-C--:B------:R-:W-:Y:S01]  /*8ed0*/  FMUL.FTZ R160, R161, R237.reuse ;  /* 0x000000eda1a07220 */ /* 0x080fe20000410000 */
[----:B0-----:R-:W-:Y:S01]  /*8ee0*/  FMUL.FTZ R170, R115, R166 ;  /* 0x000000a673aa7220 */ /* 0x001fe20000410000 */
[-C--:B------:R-:W-:Y:S01]  /*8ef0*/  FFMA.FTZ R155, R205, R164.reuse, R162 ;  /* 0x000000a4cd9b7223 */ /* 0x080fe200000100a2 */
[C---:B------:R-:W-:Y:S01]  /*8f00*/  FFMA.FTZ R161, R158.reuse, R237, R157 ;  /* 0x000000ed9ea17223 */ /* 0x040fe2000001009d */
[----:B------:R-:W-:Y:S01]  /*8f10*/  FFMA.FTZ R163, R158, R185, -R160 ;  /* 0x000000b99ea37223 */ /* 0x000fe200000108a0 */
[----:B------:R-:W-:Y:S01]  /*8f20*/  FMUL.FTZ R164, R115, R164 ;  /* 0x000000a473a47220 */ /* 0x000fe20000410000 */
[----:B------:R-:W-:Y:S01]  /*8f30*/  FFMA.FTZ R157, R205, R166, -R168 ;  /* 0x000000a6cd9d7223 */ /* 0x000fe200000108a8 */
[----:B------:R-:W-:Y:S01]  /*8f40*/  FADD.FTZ R238, R238, R161 ;  /* 0x000000a1eeee7221 */ /* 0x000fe20000010000 */
[----:B------:R-:W-:Y:S01]  /*8f50*/  FADD.FTZ R186, R186, R163 ;  /* 0x000000a3baba7221 */ /* 0x000fe20000010000 */
[----:B------:R-:W-:Y:S01]  /*8f60*/  FMUL.FTZ R161, R147, R8 ;  /* 0x0000000893a17220 */ /* 0x000fe20000410000 */
[----:B------:R-:W-:Y:S01]  /*8f70*/  FMUL.FTZ R163, R129, R165 ;  /* 0x000000a581a37220 */ /* 0x000fe20000410000 */
[----:B------:R0:W-:Y:S01]  /*8f80*/  STS [R43+0x423c], R170 ;  /* 0x00423caa2b007388 */ /* 0x0001e20000000800 */
[C---:B------:R-:W-:Y:S01]  /*8f90*/  FMUL.FTZ R158, R159.reuse, R186 ;  /* 0x000000ba9f9e7220 */ /* 0x040fe20000410000 */
[-C--:B------:R-:W-:Y:S01]  /*8fa0*/  FMUL.FTZ R159, R159, R238.reuse ;  /* 0x000000ee9f9f7220 */ /* 0x080fe20000410000 */
[-C--:B------:R-:W-:Y:S01]  /*8fb0*/  FMUL.FTZ R162, R129, R161.reuse ;  /* 0x000000a181a27220 */ /* 0x080fe20000410000 */
[-C--:B------:R-:W-:Y:S01]  /*8fc0*/  FFMA.FTZ R163, R204, R161.reuse, R163 ;  /* 0x000000a1cca37223 */ /* 0x080fe200000100a3 */
[C---:B------:R-:W-:Y:S01]  /*8fd0*/  FFMA.FTZ R158, R169.reuse, R238, R158 ;  /* 0x000000eea99e7223 */ /* 0x040fe2000001009e */
[----:B------:R-:W-:Y:S01]  /*8fe0*/  FFMA.FTZ R160, R169, R186, -R159 ;  /* 0x000000baa9a07223 */ /* 0x000fe2000001089f */
[----:B------:R-:W-:Y:S01]  /*8ff0*/  FMUL.FTZ R168, R114, R161 ;  /* 0x000000a172a87220 */ /* 0x000fe20000410000 */
[-C--:B------:R-:W-:Y:S01]  /*9000*/  FFMA.FTZ R162, R204, R165.reuse, -R162 ;  /* 0x000000a5cca27223 */ /* 0x080fe200000108a2 */
[----:B------:R-:W-:Y:S01]  /*9010*/  FADD.FTZ R239, R239, R158 ;  /* 0x0000009eefef7221 */ /* 0x000fe20000010000 */
[----:B------:R-:W-:Y:S01]  /*9020*/  FADD.FTZ R187, R187, R160 ;  /* 0x000000a0bbbb7221 */ /* 0x000fe20000010000 */
[----:B0-----:R-:W-:Y:S01]  /*9030*/  FMUL.FTZ R170, R114, R165 ;  /* 0x000000a572aa7220 */ /* 0x001fe20000410000 */
[-C--:B------:R-:W-:Y:S01]  /*9040*/  FMUL.FTZ R158, R186, R3.reuse ;  /* 0x00000003ba9e7220 */ /* 0x080fe20000410000 */
[-C--:B------:R-:W-:Y:S01]  /*9050*/  FMUL.FTZ R161, R239, R2.reuse ;  /* 0x00000002efa17220 */ /* 0x080fe20000410000 */
[----:B------:R-:W-:Y:S01]  /*9060*/  FMUL.FTZ R159, R187, R2 ;  /* 0x00000002bb9f7220 */ /* 0x000fe20000410000 */
[----:B------:R0:W-:Y:S01]  /*9070*/  STS [R43+0x4238], R164 ;  /* 0x004238a42b007388 */ /* 0x0001e20000000800 */
[----:B------:R-:W-:Y:S01]  /*9080*/  FMUL.FTZ R160, R238, R3 ;  /* 0x00000003eea07220 */ /* 0x000fe20000410000 */
[C---:B------:R-:W-:Y:S01]  /*9090*/  FMUL.FTZ R166, R194.reuse, R158 ;  /* 0x0000009ec2a67220 */ /* 0x040fe20000410000 */
[----:B------:R-:W-:Y:S01]  /*90a0*/  FMUL.FTZ R165, R191, R159 ;  /* 0x0000009fbfa57220 */ /* 0x000fe20000410000 */
[----:B------:R1:W-:Y:S01]  /*90b0*/  STS [R43+0x4234], R170 ;  /* 0x004234aa2b007388 */ /* 0x0003e20000000800 */
[-C--:B------:R-:W-:Y:S01]  /*90c0*/  FMUL.FTZ R167, R194, R160.reuse ;  /* 0x000000a0c2a77220 */ /* 0x080fe20000410000 */
[C---:B------:R-:W-:Y:S01]  /*90d0*/  FFMA.FTZ R169, R193.reuse, R160, R166 ;  /* 0x000000a0c1a97223 */ /* 0x040fe200000100a6 */
[CC--:B------:R-:W-:Y:S01]  /*90e0*/  FFMA.FTZ R165, R192.reuse, R161.reuse, R165 ;  /* 0x000000a1c0a57223 */ /* 0x0c0fe200000100a5 */
[----:B------:R2:W-:Y:S01]  /*90f0*/  STS [R43+0x4230], R168 ;  /* 0x004230a82b007388 */ /* 0x0005e20000000800 */
[----:B------:R-:W-:Y:S01]  /*9100*/  FFMA.FTZ R171, R193, R158, -R167 ;  /* 0x0000009ec1ab7223 */ /* 0x000fe200000108a7 */
[----:B0-----:R-:W-:Y:S01]  /*9110*/  FMUL.FTZ R164, R191, R161 ;  /* 0x000000a1bfa47220 */ /* 0x001fe20000410000 */
[----:B------:R-:W-:Y:S01]  /*9120*/  FADD.FTZ R166, RZ, R165 ;  /* 0x000000a5ffa67221 */ /* 0x000fe20000010000 */
[-C--:B------:R-:W-:Y:S01]  /*9130*/  FMUL.FTZ R165, R185, R4.reuse ;  /* 0x00000004b9a57220 */ /* 0x080fe20000410000 */
[----:B------:R-:W-:Y:S01]  /*9140*/  FMUL.FTZ R167, R237, R4 ;  /* 0x00000004eda77220 */ /* 0x000fe20000410000 */
[----:B------:R-:W-:Y:S01]  /*9150*/  FFMA.FTZ R164, R192, R159, -R164 ;  /* 0x0000009fc0a47223 */ /* 0x000fe200000108a4 */
[----:B------:R-:W-:Y:S01]  /*9160*/  FADD.FTZ R169, R166, R169 ;  /* 0x000000a9a6a97221 */ /* 0x000fe20000010000 */
[C---:B------:R-:W-:Y:S01]  /*9170*/  FMUL.FTZ R173, R125.reuse, R165 ;  /* 0x000000a57dad7220 */ /* 0x040fe20000410000 */
[----:B-1----:R-:W-:Y:S01]  /*9180*/  FMUL.FTZ R170, R125, R167 ;  /* 0x000000a77daa7220 */ /* 0x002fe20000410000 */
[----:B------:R-:W-:Y:S01]  /*9190*/  FADD.FTZ R164, RZ, R164 ;  /* 0x000000a4ffa47221 */ /* 0x000fe20000010000 */
[----:B------:R-:W-:Y:S01]  /*91a0*/  FMUL.FTZ R166, R138, R5 ;  /* 0x000000058aa67220 */ /* 0x000fe20000410000 */
[C---:B--2---:R-:W-:Y:S01]  /*91b0*/  FFMA.FTZ R168, R196.reuse, R167, R173 ;  /* 0x000000a7c4a87223 */ /* 0x044fe200000100ad */
[----:B------:R-:W-:Y:S01]  /*91c0*/  FFMA.FTZ R170, R196, R165, -R170 ;  /* 0x000000a5c4aa7223 */ /* 0x000fe200000108aa */
[----:B------:R-:W-:Y:S01]  /*91d0*/  FADD.FTZ R171, R164, R171 ;  /* 0x000000aba4ab7221 */ /* 0x000fe20000010000 */
[----:B------:R-:W-:Y:S01]  /*91e0*/  FMUL.FTZ R164, R156, R5 ;  /* 0x000000059ca47220 */ /* 0x000fe20000410000 */
[----:B------:R-:W-:Y:S01]  /*91f0*/  FADD.FTZ R168, R169, R168 ;  /* 0x000000a8a9a87221 */ /* 0x000fe20000010000 */
[C---:B------:R-:W-:Y:S01]  /*9200*/  FMUL.FTZ R173, R126.reuse, R166 ;  /* 0x000000a67ead7220 */ /* 0x040fe20000410000 */
[----:B------:R-:W-:Y:S01]  /*9210*/  FADD.FTZ R170, R171, R170 ;  /* 0x000000aaabaa7221 */ /* 0x000fe20000010000 */
[----:B------:R-:W-:Y:S01]  /*9220*/  FMUL.FTZ R172, R126, R164 ;  /* 0x000000a47eac7220 */ /* 0x000fe20000410000 */
[----:B------:R-:W-:Y:S01]  /*9230*/  FMUL.FTZ R128, R113, R7 ;  /* 0x0000000771807220 */ /* 0x000fe20000410000 */
[----:B------:R-:W-:Y:S01]  /*9240*/  FFMA.FTZ R127, R61, -R127, R199 ;  /* 0x8000007f3d7f7223 */ /* 0x000fe200000100c7 */
[----:B------:R-:W-:Y:S01]  /*9250*/  FMUL.FTZ R175, R174, R6 ;  /* 0x00000006aeaf7220 */ /* 0x000fe20000410000 */
[C---:B------:R-:W-:Y:S01]  /*9260*/  FFMA.FTZ R169, R197.reuse, R166, R172 ;  /* 0x000000a6c5a97223 */ /* 0x040fe200000100ac */
[----:B------:R-:W-:Y:S01]  /*9270*/  FMUL.FTZ R171, R232, R6 ;  /* 0x00000006e8ab7220 */ /* 0x000fe20000410000 */
[----:B------:R-:W-:Y:S01]  /*9280*/  FFMA.FTZ R173, R197, R164, -R173 ;  /* 0x000000a4c5ad7223 */ /* 0x000fe200000108ad */
[-C--:B------:R-:W-:Y:S01]  /*9290*/  FFMA.FTZ R201, -R62, R128.reuse, R201 ;  /* 0x000000803ec97223 */ /* 0x080fe200000101c9 */
[----:B------:R-:W-:Y:S01]  /*92a0*/  FADD.FTZ R168, R168, R169 ;  /* 0x000000a9a8a87221 */ /* 0x000fe20000010000 */
[C---:B------:R-:W-:Y:S01]  /*92b0*/  FMUL.FTZ R169, R127.reuse, R175 ;  /* 0x000000af7fa97220 */ /* 0x040fe20000410000 */
[----:B------:R-:W-:Y:S01]  /*92c0*/  FMUL.FTZ R172, R127, R171 ;  /* 0x000000ab7fac7220 */ /* 0x000fe20000410000 */
[----:B------:R-:W-:Y:S01]  /*92d0*/  FFMA.FTZ R128, R63, -R128, R202 ;  /* 0x800000803f807223 */ /* 0x000fe200000100ca */
[-C--:B------:R-:W-:Y:S01]  /*92e0*/  FMUL.FTZ R182, R152, R7.reuse ;  /* 0x0000000798b67220 */ /* 0x080fe20000410000 */
        /* <DEDUP_REMOVED lines=36> */
[----:B------:R-:W-:Y:S01]  /*9530*/  FADD.FTZ R155, R155, R142 ;  /* 0x0000008e9b9b7221 */ /* 0x000fe20000010000 */
[----:B------:R-:W-:Y:S01]  /*9540*/  FADD.FTZ R140, R149, R140 ;  /* 0x0000008c958c7221 */ /* 0x000fe20000010000 */
[----:B------:R-:W0:Y:S01]  /*9550*/  LDC R151, c[0x0][0x388] ;  /* 0x0000e200ff977b82 */ /* 0x000e220000000800 */
[----:B------:R1:W-:Y:S01]  /*9560*/  STS [R43+0x4224], R162 ;  /* 0x004224a22b007388 */ /* 0x0003e20000000800 */
        /* <DEDUP_REMOVED lines=14> */
[----:B------:R-:W-:Y:S01]  /*9650*/  LEA R173, R120, R189, 0x2 ;  /* 0x000000bd78ad7211 */ /* 0x000fe200078e10ff */
[----:B------:R-:W-:Y:S01]  /*9660*/  FFMA.FTZ R38, R32, R222, R35 ;  /* 0x000000de20267223 */ /* 0x000fe20000010023 */
[----:B------:R-:W-:Y:S01]  /*9670*/  STS [R43+0x4214], R154 ;  /* 0x0042149a2b007388 */ /* 0x000fe20000000800 */
[----:B------:R-:W-:Y:S01]  /*9680*/  FFMA.FTZ R203, R23, -R203, R202 ;  /* 0x800000cb17cb7223 */ /* 0x000fe200000100ca */
[----:B------:R-:W-:Y:S01]  /*9690*/  FMUL.FTZ R35, R40, UR31 ;  /* 0x0000001f28237c20 */ /* 0x000fe20008410000 */
[----:B-1----:R-:W-:Y:S01]  /*96a0*/  FADD.FTZ R162, R136, R39 ;  /* 0x0000002788a27221 */ /* 0x002fe20000010000 */
[----:B------:R1:W-:Y:S01]  /*96b0*/  STS [R43+0x4208], R160 ;  /* 0x004208a02b007388 */ /* 0x0003e20000000800 */
[----:B------:R-:W-:Y:S01]  /*96c0*/  FFMA.FTZ R206, R24, -R206, R203 ;  /* 0x800000ce18ce7223 */ /* 0x000fe200000100cb */
[----:B0-----:R-:W-:Y:S01]  /*96d0*/  LEA R39, R151, -R124, 0x1 ;  /* 0x8000007c97277211 */ /* 0x001fe200078e08ff */
[----:B------:R-:W-:Y:S01]  /*96e0*/  FMUL.FTZ R120, R180, UR31 ;  /* 0x0000001fb4787c20 */ /* 0x000fe20008410000 */
[----:B------:R0:W-:Y:S01]  /*96f0*/  STS [R43+0x420c], R158 ;  /* 0x00420c9e2b007388 */ /* 0x0001e20000000800 */
[----:B------:R-:W-:Y:S01]  /*9700*/  FFMA.FTZ R207, R25, -R207, R206 ;  /* 0x800000cf19cf7223 */ /* 0x000fe200000100ce */
[----:B------:R-:W-:Y:S01]  /*9710*/  ISETP.GE.AND P6, PT, R39, 0x1, PT ;  /* 0x000000012700780c */ /* 0x000fe20003fc6270 */
[----:B------:R-:W-:Y:S01]  /*9720*/  FMUL.FTZ R171, R224, UR31 ;  /* 0x0000001fe0ab7c20 */ /* 0x000fe20008410000 */
[----:B------:R2:W-:Y:S01]  /*9730*/  STS [R43+0x4200], R44 ;  /* 0x0042002c2b007388 */ /* 0x0005e20000000800 */
[----:B------:R-:W-:Y:S01]  /*9740*/  FFMA.FTZ R210, R26, -R210, R207 ;  /* 0x800000d21ad27223 */ /* 0x000fe200000100cf */
[----:B-1----:R-:W-:Y:S01]  /*9750*/  FFMA.FTZ R160, R224, UR30, R35 ;  /* 0x0000001ee0a07c23 */ /* 0x002fe20008010023 */
[----:B------:R-:W-:Y:S01]  /*9760*/  FMUL.FTZ R35, R225, UR31 ;  /* 0x0000001fe1237c20 */ /* 0x000fe20008410000 */
[----:B------:R1:W-:Y:S01]  /*9770*/  STS [R43+0x4204], R140 ;  /* 0x0042048c2b007388 */ /* 0x0003e20000000800 */
[----:B------:R-:W-:Y:S01]  /*9780*/  FFMA.FTZ R211, R27, -R211, R210 ;  /* 0x800000d31bd37223 */ /* 0x000fe200000100d2 */
[----:B------:R-:W-:Y:S01]  /*9790*/  IADD3 R149, PT, PT, R190, 0x100, RZ ;  /* 0x00000100be957810 */ /* 0x000fe20007ffe0ff */
[----:B0-----:R-:W-:Y:S01]  /*97a0*/  FFMA.FTZ R158, R180, UR30, -R35 ;  /* 0x0000001eb49e7c23 */ /* 0x001fe20008010823 */
[----:B------:R-:W-:Y:S01]  /*97b0*/  BAR.SYNC.DEFER_BLOCKING 0x0 ;  /* 0x0000000000007b1d */ /* 0x000fe20000010000 */
[----:B------:R-:W-:Y:S01]  /*97c0*/  FMUL.FTZ R35, R228, UR31 ;  /* 0x0000001fe4237c20 */ /* 0x000fe20008410000 */
[----:B--2---:R-:W-:Y:S01]  /*97d0*/  FMUL.FTZ R44, R227, UR31 ;  /* 0x0000001fe32c7c20 */ /* 0x004fe20008410000 */
[----:B------:R-:W-:Y:S01]  /*97e0*/  FFMA.FTZ R214, R28, -R214, R211 ;  /* 0x800000d61cd67223 */ /* 0x000fe200000100d3 */
[----:B------:R-:W-:Y:S01]  /*97f0*/  IADD3 R151, PT, PT, R190, 0x180, RZ ;  /* 0x00000180be977810 */ /* 0x000fe20007ffe0ff */
[----:B------:R-:W-:Y:S01]  /*9800*/  FFMA.FTZ R148, R178, UR30, -R35 ;  /* 0x0000001eb2947c23 */ /* 0x000fe20008010823 */
[----:B------:R-:W-:Y:S01]  /*9810*/  FFMA.FTZ R167, R145, UR30, -R44 ;  /* 0x0000001e91a77c23 */ /* 0x000fe2000801082c */
[----:B------:R-:W-:Y:S01]  /*9820*/  FMUL.FTZ R44, R153, UR31 ;  /* 0x0000001f992c7c20 */ /* 0x000fe20008410000 */
[----:B------:R-:W-:Y:S01]  /*9830*/  FMUL.FTZ R35, R232, UR31 ;  /* 0x0000001fe8237c20 */ /* 0x000fe20008410000 */
[-C--:B------:R-:W-:Y:S01]  /*9840*/  LEA.HI R124, R149, R190.reuse, RZ, 0x1b ;  /* 0x000000be957c7211 */ /* 0x080fe200078fd8ff */
[----:B------:R-:W-:Y:S01]  /*9850*/  FFMA.FTZ R214, R29, -R215, R214 ;  /* 0x800000d71dd67223 */ /* 0x000fe200000100d6 */
[----:B------:R-:W-:Y:S01]  /*9860*/  FFMA.FTZ R159, R147, UR30, R44 ;  /* 0x0000001e939f7c23 */ /* 0x000fe2000801002c */
[----:B------:R-:W-:Y:S01]  /*9870*/  FFMA.FTZ R142, R174, UR30, -R35 ;  /* 0x0000001eae8e7c23 */ /* 0x000fe20008010823 */
[----:B------:R-:W-:Y:S01]  /*9880*/  FMUL.FTZ R35, R156, UR31 ;  /* 0x0000001f9c237c20 */ /* 0x000fe20008410000 */
[----:B------:R-:W-:Y:S01]  /*9890*/  FMUL.FTZ R44, R185, UR31 ;  /* 0x0000001fb92c7c20 */ /* 0x000fe20008410000 */
[----:B------:R-:W-:Y:S01]  /*98a0*/  LEA.HI R166, R151, R190, RZ, 0x1b ;  /* 0x000000be97a67211 */ /* 0x000fe200078fd8ff */
[----:B------:R-:W-:Y:S01]  /*98b0*/  FFMA.FTZ R214, R30, -R217, R214 ;  /* 0x800000d91ed67223 */ /* 0x000fe200000100d6 */
[----:B------:R-:W-:Y:S01]  /*98c0*/  LEA R168, R124, R189, 0x2 ;  /* 0x000000bd7ca87211 */ /* 0x000fe200078e10ff */
[----:B------:R-:W-:Y:S01]  /*98d0*/  FFMA.FTZ R136, R138, UR30, R35 ;  /* 0x0000001e8a887c23 */ /* 0x000fe20008010023 */
[----:B------:R-:W-:Y:S01]  /*98e0*/  FFMA.FTZ R135, R237, UR30, R44 ;  /* 0x0000001eed877c23 */ /* 0x000fe2000801002c */
[----:B------:R-:W-:Y:S01]  /*98f0*/  FMUL.FTZ R154, R145, UR31 ;  /* 0x0000001f919a7c20 */ /* 0x000fe20008410000 */
[----:B------:R-:W-:Y:S01]  /*9900*/  FMUL.FTZ R163, R178, UR31 ;  /* 0x0000001fb2a37c20 */ /* 0x000fe20008410000 */
[----:B------:R-:W-:Y:S01]  /*9910*/  FMUL.FTZ R161, R229, UR31 ;  /* 0x0000001fe5a17c20 */ /* 0x000fe20008410000 */
[----:B------:R-:W-:Y:S01]  /*9920*/  FMUL.FTZ R144, R150, UR31 ;  /* 0x0000001f96907c20 */ /* 0x000fe20008410000 */
[----:B------:R-:W0:Y:S01]  /*9930*/  LDS R173, [R173+0x4400] ;  /* 0x00440000adad7984 */ /* 0x000e220000000800 */
[----:B------:R-:W-:Y:S01]  /*9940*/  FMUL.FTZ R146, R147, UR31 ;  /* 0x0000001f93927c20 */ /* 0x000fe20008410000 */
[----:B------:R-:W-:Y:S01]  /*9950*/  FMUL.FTZ R157, R231, UR31 ;  /* 0x0000001fe79d7c20 */ /* 0x000fe20008410000 */
[----:B-1----:R-:W-:Y:S01]  /*9960*/  FMUL.FTZ R140, R152, UR31 ;  /* 0x0000001f988c7c20 */ /* 0x002fe20008410000 */
[----:B------:R-:W-:Y:S01]  /*9970*/  FMUL.FTZ R155, R174, UR31 ;  /* 0x0000001fae9b7c20 */ /* 0x000fe20008410000 */
[----:B------:R-:W-:Y:S01]  /*9980*/  FMUL.FTZ R151, R138, UR31 ;  /* 0x0000001f8a977c20 */ /* 0x000fe20008410000 */
[----:B------:R-:W-:Y:S01]  /*9990*/  FMUL.FTZ R124, R237, UR31 ;  /* 0x0000001fed7c7c20 */ /* 0x000fe20008410000 */
[----:B------:R-:W-:Y:S01]  /*99a0*/  FMUL.FTZ R149, R238, UR31 ;  /* 0x0000001fee957c20 */ /* 0x000fe20008410000 */
[----:B------:R-:W-:Y:S01]  /*99b0*/  FMUL.FTZ R35, R186, UR31 ;  /* 0x0000001fba237c20 */ /* 0x000fe20008410000 */
[----:B------:R-:W-:Y:S01]  /*99c0*/  FMUL.FTZ R44, R239, UR31 ;  /* 0x0000001fef2c7c20 */ /* 0x000fe20008410000 */
[----:B------:R-:W-:Y:S01]  /*99d0*/  FMUL.FTZ R164, R187, UR31 ;  /* 0x0000001fbba47c20 */ /* 0x000fe20008410000 */
[----:B------:R-:W-:Y:S01]  /*99e0*/  FFMA.FTZ R165, R225, UR30, R120 ;  /* 0x0000001ee1a57c23 */ /* 0x000fe20008010078 */
[----:B------:R-:W-:Y:S01]  /*99f0*/  FFMA.FTZ R219, R31, -R219, R214 ;  /* 0x800000db1fdb7223 */ /* 0x000fe200000100d6 */
[C---:B------:R-:W-:Y:S01]  /*9a00*/  ISETP.GE.AND P3, PT, R39.reuse, 0x81, PT ;  /* 0x000000812700780c */ /* 0x040fe20003f66270 */
[----:B------:R-:W-:Y:S01]  /*9a10*/  FFMA.FTZ R171, R40, UR30, -R171 ;  /* 0x0000001e28ab7c23 */ /* 0x000fe200080108ab */
[----:B------:R-:W-:Y:S01]  /*9a20*/  ISETP.GE.AND P4, PT, R39, 0x101, PT ;  /* 0x000001012700780c */ /* 0x000fe20003f86270 */
[----:B------:R-:W-:Y:S01]  /*9a30*/  FFMA.FTZ R154, R227, UR30, R154 ;  /* 0x0000001ee39a7c23 */ /* 0x000fe2000801009a */
[----:B------:R-:W-:Y:S01]  /*9a40*/  FFMA.FTZ R163, R228, UR30, R163 ;  /* 0x0000001ee4a37c23 */ /* 0x000fe200080100a3 */
[----:B------:R-:W-:Y:S01]  /*9a50*/  FFMA.FTZ R161, R150, UR30, -R161 ;  /* 0x0000001e96a17c23 */ /* 0x000fe200080108a1 */
[----:B------:R-:W-:Y:S01]  /*9a60*/  FFMA.FTZ R144, R229, UR30, R144 ;  /* 0x0000001ee5907c23 */ /* 0x000fe20008010090 */
[----:B------:R-:W-:Y:S01]  /*9a70*/  FFMA.FTZ R146, R153, UR30, -R146 ;  /* 0x0000001e99927c23 */ /* 0x000fe20008010892 */
[----:B------:R-:W-:Y:S01]  /*9a80*/  FFMA.FTZ R157, R152, UR30, -R157 ;  /* 0x0000001e989d7c23 */ /* 0x000fe2000801089d */
[----:B------:R-:W-:Y:S01]  /*9a90*/  FFMA.FTZ R140, R231, UR30, R140 ;  /* 0x0000001ee78c7c23 */ /* 0x000fe2000801008c */
        /* <DEDUP_REMOVED lines=13> */
.L_x_4985:
[----:B------:R-:W-:Y:S05]  /*9b70*/  BSYNC.RECONVERGENT B0 ;  /* 0x0000000000007941 */ /* 0x000fea0003800200 */
.L_x_4984:
[----:B------:R-:W-:Y:S04]  /*9b80*/  BSSY.RECONVERGENT B0, `(.L_x_4986) ;  /* 0x0000003000007945 */ /* 0x000fe80003800200 */
[----:B------:R-:W-:Y:S05]  /*9b90*/  @!P3 BRA `(.L_x_4987) ;  /* 0x000000000004b947 */ /* 0x000fea0003800000 */
[----:B0-----:R2:W-:Y:S02]  /*9ba0*/  REDG.E.ADD.F32.FTZ.RN.STRONG.GPU desc[UR28][R122.64+0x200], R173 ;  /* 0x000200ad7a0079a6 */ /* 0x0015e4000c12f31c */
.L_x_4987:
[----:B------:R-:W-:Y:S05]  /*9bb0*/  BSYNC.RECONVERGENT B0 ;  /* 0x0000000000007941 */ /* 0x000fea0003800200 */
.L_x_4986:
[----:B-1----:R1:W0:Y:S01]  /*9bc0*/  LDS R35, [R168+0x4600] ;  /* 0x00460000a8237984 */ /* 0x0022220000000800 */
[----:B------:R-:W-:Y:S01]  /*9bd0*/  BSSY.RECONVERGENT B0, `(.L_x_4988) ;  /* 0x0000004000007945 */ /* 0x000fe20003800200 */
[----:B------:R-:W-:-:S03]  /*9be0*/  LEA R166, R166, R189, 0x2 ;  /* 0x000000bda6a67211 */ /* 0x000fc600078e10ff */
[----:B------:R-:W-:Y:S05]  /*9bf0*/  @!P4 BRA `(.L_x_4989) ;  /* 0x000000000004c947 */ /* 0x000fea0003800000 */
[----:B0-----:R0:W-:Y:S02]  /*9c00*/  REDG.E.ADD.F32.FTZ.RN.STRONG.GPU desc[UR28][R122.64+0x400], R35 ;  /* 0x000400237a0079a6 */ /* 0x0011e4000c12f31c */
.L_x_4989:
[----:B------:R-:W-:Y:S05]  /*9c10*/  BSYNC.RECONVERGENT B0 ;  /* 0x0000000000007941 */ /* 0x000fea0003800200 */
.L_x_4988:
[----:B0-2---:R0:W2:Y:S01]  /*9c20*/  LDS R173, [R166+0x4800] ;  /* 0x00480000a6ad7984 */ /* 0x0050a20000000800 */
[----:B------:R-:W-:Y:S01]  /*9c30*/  BSSY.RECONVERGENT B0, `(.L_x_4990) ;  /* 0x0000005000007945 */ /* 0x000fe20003800200 */
[C---:B------:R-:W-:Y:S02]  /*9c40*/  IADD3 R35, PT, PT, R190.reuse, 0x200, RZ ;  /* 0x00000200be237810 */ /* 0x040fe40007ffe0ff */
[----:B------:R-:W-:Y:S01]  /*9c50*/  IADD3 R175, PT, PT, R190, 0x280, RZ ;  /* 0x00000280beaf7810 */ /* 0x000fe20007ffe0ff */
[----:B------:R-:W-:Y:S06]  /*9c60*/  @!P5 BRA `(.L_x_4991) ;  /* 0x000000000004d947 */ /* 0x000fec0003800000 */
[----:B--2---:R2:W-:Y:S02]  /*9c70*/  REDG.E.ADD.F32.FTZ.RN.STRONG.GPU desc[UR28][R122.64+0x600], R173 ;  /* 0x000600ad7a0079a6 */ /* 0x0045e4000c12f31c */
.L_x_4991:
[----:B------:R-:W-:Y:S05]  /*9c80*/  BSYNC.RECONVERGENT B0 ;  /* 0x0000000000007941 */ /* 0x000fea0003800200 */
.L_x_4990:
[-C--:B------:R-:W-:Y:S01]  /*9c90*/  LEA.HI R164, R35, R190.reuse, RZ, 0x1b ;  /* 0x000000be23a47211 */ /* 0x080fe200078fd8ff */
[----:B------:R-:W-:Y:S01]  /*9ca0*/  BSSY.RECONVERGENT B0, `(.L_x_4992) ;  /* 0x000000e000007945 */ /* 0x000fe20003800200 */
[----:B--2---:R-:W-:Y:S02]  /*9cb0*/  IADD3 R173, PT, PT, R190, 0x300, RZ ;  /* 0x00000300bead7810 */ /* 0x004fe40007ffe0ff */
[----:B------:R-:W-:Y:S02]  /*9cc0*/  LEA R164, R164, R189, 0x2 ;  /* 0x000000bda4a47211 */ /* 0x000fe400078e10ff */
[-C--:B-1----:R-:W-:Y:S02]  /*9cd0*/  LEA.HI R168, R173, R190.reuse, RZ, 0x1b ;  /* 0x000000beada87211 */ /* 0x082fe400078fd8ff */
[----:B------:R-:W-:Y:S01]  /*9ce0*/  ISETP.GE.AND P6, PT, R39, 0x201, PT ;  /* 0x000002012700780c */ /* 0x000fe20003fc6270 */
[----:B------:R1:W2:Y:S01]  /*9cf0*/  LDS R173, [R164+0x4a00] ;  /* 0x004a0000a4ad7984 */ /* 0x0002a20000000800 */
[----:B0-----:R-:W-:-:S02]  /*9d00*/  LEA.HI R166, R175, R190, RZ, 0x1b ;  /* 0x000000beafa67211 */ /* 0x001fc400078fd8ff */
[----:B------:R-:W-:Y:S02]  /*9d10*/  IADD3 R175, PT, PT, R190, 0x380, RZ ;  /* 0x00000380beaf7810 */ /* 0x000fe40007ffe0ff */
[----:B------:R-:W-:Y:S02]  /*9d20*/  LEA R166, R166, R189, 0x2 ;  /* 0x000000bda6a67211 */ /* 0x000fe400078e10ff */
[C---:B------:R-:W-:Y:S02]  /*9d30*/  ISETP.GE.AND P3, PT, R39.reuse, 0x281, PT ;  /* 0x000002812700780c */ /* 0x040fe40003f66270 */
[C---:B------:R-:W-:Y:S02]  /*9d40*/  ISETP.GE.AND P4, PT, R39.reuse, 0x301, PT ;  /* 0x000003012700780c */ /* 0x040fe40003f86270 */
[----:B------:R-:W-:Y:S01]  /*9d50*/  ISETP.GE.AND P5, PT, R39, 0x381, PT ;  /* 0x000003812700780c */ /* 0x000fe20003fa6270 */
[----:B-1----:R-:W-:-:S12]  /*9d60*/  @!P6 BRA `(.L_x_4993) ;  /* 0x000000000004e947 */ /* 0x002fd80003800000 */
[----:B--2---:R0:W-:Y:S02]  /*9d70*/  REDG.E.ADD.F32.FTZ.RN.STRONG.GPU desc[UR28][R122.64+0x800], R173 ;  /* 0x000800ad7a0079a6 */ /* 0x0041e4000c12f31c */
.L_x_4993:
[----:B------:R-:W-:Y:S05]  /*9d80*/  BSYNC.RECONVERGENT B0 ;  /* 0x0000000000007941 */ /* 0x000fea0003800200 */
.L_x_4992:
[----:B0-2---:R0:W1:Y:S01]  /*9d90*/  LDS R173, [R166+0x4c00] ;  /* 0x004c0000a6ad7984 */ /* 0x0050620000000800 */
[----:B------:R-:W-:Y:S01]  /*9da0*/  BSSY.RECONVERGENT B0, `(.L_x_4994) ;  /* 0x0000005000007945 */ /* 0x000fe20003800200 */
[----:B------:R-:W-:Y:S02]  /*9db0*/  LEA.HI R164, R175, R190, RZ, 0x1b ;  /* 0x000000beafa47211 */ /* 0x000fe400078fd8ff */
[----:B------:R-:W-:Y:S01]  /*9dc0*/  LEA R168, R168, R189, 0x2 ;  /* 0x000000bda8a87211 */ /* 0x000fe200078e10ff */
[----:B------:R-:W-:Y:S06]  /*9dd0*/  @!P3 BRA `(.L_x_4995) ;  /* 0x000000000004b947 */ /* 0x000fec0003800000 */
[----:B-1----:R2:W-:Y:S02]  /*9de0*/  REDG.E.ADD.F32.FTZ.RN.STRONG.GPU desc[UR28][R122.64+0xa00], R173 ;  /* 0x000a00ad7a0079a6 */ /* 0x0025e4000c12f31c */
.L_x_4995:
[----:B------:R-:W-:Y:S05]  /*9df0*/  BSYNC.RECONVERGENT B0 ;  /* 0x0000000000007941 */ /* 0x000fea0003800200 */
.L_x_4994:
[----:B-12---:R1:W2:Y:S01]  /*9e00*/  LDS R173, [R168+0x4e00] ;  /* 0x004e0000a8ad7984 */ /* 0x0062a20000000800 */
[----:B------:R-:W-:Y:S01]  /*9e10*/  BSSY.RECONVERGENT B0, `(.L_x_4996) ;  /* 0x0000004000007945 */ /* 0x000fe20003800200 */
[----:B------:R-:W-:-:S03]  /*9e20*/  LEA R164, R164, R189, 0x2 ;  /* 0x000000bda4a47211 */ /* 0x000fc600078e10ff */
[----:B------:R-:W-:Y:S05]  /*9e30*/  @!P4 BRA `(.L_x_4997) ;  /* 0x000000000004c947 */ /* 0x000fea0003800000 */
[----:B--2---:R2:W-:Y:S02]  /*9e40*/  REDG.E.ADD.F32.FTZ.RN.STRONG.GPU desc[UR28][R122.64+0xc00], R173 ;  /* 0x000c00ad7a0079a6 */ /* 0x0045e4000c12f31c */
.L_x_4997:
[----:B------:R-:W-:Y:S05]  /*9e50*/  BSYNC.RECONVERGENT B0 ;  /* 0x0000000000007941 */ /* 0x000fea0003800200 */
.L_x_4996:
[----:B--2---:R2:W0:Y:S01]  /*9e60*/  LDS R173, [R164+0x5000] ;  /* 0x00500000a4ad7984 */ /* 0x0044220000000800 */
[----:B------:R-:W-:Y:S01]  /*9e70*/  BSSY.RECONVERGENT B0, `(.L_x_4998) ;  /* 0x0000005000007945 */ /* 0x000fe20003800200 */
[C---:B------:R-:W-:Y:S02]  /*9e80*/  LOP3.LUT R175, R190.reuse, 0x400, RZ, 0xfc, !PT ;  /* 0x00000400beaf7812 */ /* 0x040fe400078efcff */
[----:B------:R-:W-:Y:S01]  /*9e90*/  IADD3 R177, PT, PT, R190, 0x480, RZ ;  /* 0x00000480beb17810 */ /* 0x000fe20007ffe0ff */
[----:B------:R-:W-:Y:S06]  /*9ea0*/  @!P5 BRA `(.L_x_4999) ;  /* 0x000000000004d947 */ /* 0x000fec0003800000 */
[----:B0-----:R0:W-:Y:S02]  /*9eb0*/  REDG.E.ADD.F32.FTZ.RN.STRONG.GPU desc[UR28][R122.64+0xe00], R173 ;  /* 0x000e00ad7a0079a6 */ /* 0x0011e4000c12f31c */
.L_x_4999:
[----:B------:R-:W-:Y:S05]  /*9ec0*/  BSYNC.RECONVERGENT B0 ;  /* 0x0000000000007941 */ /* 0x000fea0003800200 */
.L_x_4998:
[-C--:B--2---:R-:W-:Y:S01]  /*9ed0*/  LEA.HI R164, R175, R190.reuse, RZ, 0x1b ;  /* 0x000000beafa47211 */ /* 0x084fe200078fd8ff */
[----:B------:R-:W-:Y:S01]  /*9ee0*/  BSSY.RECONVERGENT B0, `(.L_x_5000) ;  /* 0x000000e000007945 */ /* 0x000fe20003800200 */
[----:B0-----:R-:W-:Y:S02]  /*9ef0*/  IADD3 R173, PT, PT, R190, 0x500, RZ ;  /* 0x00000500bead7810 */ /* 0x001fe40007ffe0ff */
[----:B------:R-:W-:Y:S02]  /*9f00*/  LEA R164, R164, R189, 0x2 ;  /* 0x000000bda4a47211 */ /* 0x000fe400078e10ff */
[-C--:B-1----:R-:W-:Y:S02]  /*9f10*/  LEA.HI R168, R173, R190.reuse, RZ, 0x1b ;  /* 0x000000beada87211 */ /* 0x082fe400078fd8ff */
[----:B------:R-:W-:Y:S01]  /*9f20*/  ISETP.GE.AND P6, PT, R39, 0x401, PT ;  /* 0x000004012700780c */ /* 0x000fe20003fc6270 */
[----:B------:R0:W1:Y:S01]  /*9f30*/  LDS R173, [R164+0x5200] ;  /* 0x00520000a4ad7984 */ /* 0x0000620000000800 */
[----:B------:R-:W-:-:S02]  /*9f40*/  LEA.HI R166, R177, R190, RZ, 0x1b ;  /* 0x000000beb1a67211 */ /* 0x000fc400078fd8ff */
[----:B------:R-:W-:Y:S02]  /*9f50*/  IADD3 R175, PT, PT, R190, 0x580, RZ ;  /* 0x00000580beaf7810 */ /* 0x000fe40007ffe0ff */
[----:B------:R-:W-:Y:S02]  /*9f60*/  LEA R166, R166, R189, 0x2 ;  /* 0x000000bda6a67211 */ /* 0x000fe400078e10ff */
[C---:B------:R-:W-:Y:S02]  /*9f70*/  ISETP.GE.AND P3, PT, R39.reuse, 0x481, PT ;  /* 0x000004812700780c */ /* 0x040fe40003f66270 */
[C---:B------:R-:W-:Y:S02]  /*9f80*/  ISETP.GE.AND P4, PT, R39.reuse, 0x501, PT ;  /* 0x000005012700780c */ /* 0x040fe40003f86270 */
[----:B------:R-:W-:Y:S01]  /*9f90*/  ISETP.GE.AND P5, PT, R39, 0x581, PT ;  /* 0x000005812700780c */ /* 0x000fe20003fa6270 */
[----:B------:R-:W-:-:S12]  /*9fa0*/  @!P6 BRA `(.L_x_5001) ;  /* 0x000000000004e947 */ /* 0x000fd80003800000 */
[----:B-1----:R2:W-:Y:S02]  /*9fb0*/  REDG.E.ADD.F32.FTZ.RN.STRONG.GPU desc[UR28][R122.64+0x1000], R173 ;  /* 0x001000ad7a0079a6 */ /* 0x0025e4000c12f31c */
.L_x_5001:
[----:B------:R-:W-:Y:S05]  /*9fc0*/  BSYNC.RECONVERGENT B0 ;  /* 0x0000000000007941 */ /* 0x000fea0003800200 */
.L_x_5000:
[----:B-12---:R1:W2:Y:S01]  /*9fd0*/  LDS R173, [R166+0x5400] ;  /* 0x00540000a6ad7984 */ /* 0x0062a20000000800 */
[----:B------:R-:W-:Y:S01]  /*9fe0*/  BSSY.RECONVERGENT B0, `(.L_x_5002) ;  /* 0x0000005000007945 */ /* 0x000fe20003800200 */
[----:B0-----:R-:W-:Y:S02]  /*9ff0*/  LEA.HI R164, R175, R190, RZ, 0x1b ;  /* 0x000000beafa47211 */ /* 0x001fe400078fd8ff */
[----:B------:R-:W-:Y:S01]  /*a000*/  LEA R168, R168, R189, 0x2 ;  /* 0x000000bda8a87211 */ /* 0x000fe200078e10ff */
[----:B------:R-:W-:Y:S06]  /*a010*/  @!P3 BRA `(.L_x_5003) ;  /* 0x000000000004b947 */ /* 0x000fec0003800000 */
[----:B--2---:R0:W-:Y:S02]  /*a020*/  REDG.E.ADD.F32.FTZ.RN.STRONG.GPU desc[UR28][R122.64+0x1200], R173 ;  /* 0x001200ad7a0079a6 */ /* 0x0041e4000c12f31c */
.L_x_5003:
[----:B------:R-:W-:Y:S05]  /*a030*/  BSYNC.RECONVERGENT B0 ;  /* 0x0000000000007941 */ /* 0x000fea0003800200 */
.L_x_5002:
[----:B0-2---:R0:W2:Y:S01]  /*a040*/  LDS R173, [R168+0x5600] ;  /* 0x00560000a8ad7984 */ /* 0x0050a20000000800 */
[----:B------:R-:W-:Y:S01]  /*a050*/  BSSY.RECONVERGENT B0, `(.L_x_5004) ;  /* 0x0000004000007945 */ /* 0x000fe20003800200 */
[----:B------:R-:W-:-:S03]  /*a060*/  LEA R164, R164, R189, 0x2 ;  /* 0x000000bda4a47211 */ /* 0x000fc600078e10ff */
[----:B------:R-:W-:Y:S05]  /*a070*/  @!P4 BRA `(.L_x_5005) ;  /* 0x000000000004c947 */ /* 0x000fea0003800000 */
[----:B--2---:R2:W-:Y:S02]  /*a080*/  REDG.E.ADD.F32.FTZ.RN.STRONG.GPU desc[UR28][R122.64+0x1400], R173 ;  /* 0x001400ad7a0079a6 */ /* 0x0045e4000c12f31c */
.L_x_5005:
[----:B------:R-:W-:Y:S05]  /*a090*/  BSYNC.RECONVERGENT B0 ;  /* 0x0000000000007941 */ /* 0x000fea0003800200 */
.L_x_5004:
[----:B--2---:R2:W0:Y:S01]  /*a0a0*/  LDS R173, [R164+0x5800] ;  /* 0x00580000a4ad7984 */ /* 0x0044220000000800 */
[----:B------:R-:W-:Y:S01]  /*a0b0*/  BSSY.RECONVERGENT B0, `(.L_x_5006) ;  /* 0x0000005000007945 */ /* 0x000fe20003800200 */
[C---:B------:R-:W-:Y:S02]  /*a0c0*/  IADD3 R175, PT, PT, R190.reuse, 0x600, RZ ;  /* 0x00000600beaf7810 */ /* 0x040fe40007ffe0ff */
[----:B------:R-:W-:Y:S01]  /*a0d0*/  IADD3 R177, PT, PT, R190, 0x680, RZ ;  /* 0x00000680beb17810 */ /* 0x000fe20007ffe0ff */
[----:B------:R-:W-:Y:S06]  /*a0e0*/  @!P5 BRA `(.L_x_5007) ;  /* 0x000000000004d947 */ /* 0x000fec0003800000 */
[----:B0-----:R0:W-:Y:S02]  /*a0f0*/  REDG.E.ADD.F32.FTZ.RN.STRONG.GPU desc[UR28][R122.64+0x1600], R173 ;  /* 0x001600ad7a0079a6 */ /* 0x0011e4000c12f31c */
.L_x_5007:
[----:B------:R-:W-:Y:S05]  /*a100*/  BSYNC.RECONVERGENT B0 ;  /* 0x0000000000007941 */ /* 0x000fea0003800200 */
.L_x_5006:
[-C--:B--2---:R-:W-:Y:S01]  /*a110*/  LEA.HI R164, R175, R190.reuse, RZ, 0x1b ;  /* 0x000000beafa47211 */ /* 0x084fe200078fd8ff */
[----:B------:R-:W-:Y:S01]  /*a120*/  BSSY.RECONVERGENT B0, `(.L_x_5008) ;  /* 0x000000e000007945 */ /* 0x000fe20003800200 */
[----:B0-----:R-:W-:Y:S02]  /*a130*/  IADD3 R173, PT, PT, R190, 0x700, RZ ;  /* 0x00000700bead7810 */ /* 0x001fe40007ffe0ff */
[----:B------:R-:W-:Y:S02]  /*a140*/  LEA R164, R164, R189, 0x2 ;  /* 0x000000bda4a47211 */ /* 0x000fe400078e10ff */
[-C--:B------:R-:W-:Y:S02]  /*a150*/  LEA.HI R168, R173, R190.reuse, RZ, 0x1b ;  /* 0x000000beada87211 */ /* 0x080fe400078fd8ff */
[----:B------:R-:W-:Y:S01]  /*a160*/  ISETP.GE.AND P6, PT, R39, 0x601, PT ;  /* 0x000006012700780c */ /* 0x000fe20003fc6270 */
[----:B------:R0:W2:Y:S01]  /*a170*/  LDS R173, [R164+0x5a00] ;  /* 0x005a0000a4ad7984 */ /* 0x0000a20000000800 */
[----:B-1----:R-:W-:-:S02]  /*a180*/  LEA.HI R166, R177, R190, RZ, 0x1b ;  /* 0x000000beb1a67211 */ /* 0x002fc400078fd8ff */
[----:B------:R-:W-:Y:S02]  /*a190*/  IADD3 R175, PT, PT, R190, 0x780, RZ ;  /* 0x00000780beaf7810 */ /* 0x000fe40007ffe0ff */
[----:B------:R-:W-:Y:S02]  /*a1a0*/  LEA R166, R166, R189, 0x2 ;  /* 0x000000bda6a67211 */ /* 0x000fe400078e10ff */
[C---:B------:R-:W-:Y:S02]  /*a1b0*/  ISETP.GE.AND P3, PT, R39.reuse, 0x681, PT ;  /* 0x000006812700780c */ /* 0x040fe40003f66270 */
[C---:B------:R-:W-:Y:S02]  /*a1c0*/  ISETP.GE.AND P4, PT, R39.reuse, 0x701, PT ;  /* 0x000007012700780c */ /* 0x040fe40003f86270 */
[----:B------:R-:W-:Y:S01]  /*a1d0*/  ISETP.GE.AND P5, PT, R39, 0x781, PT ;  /* 0x000007812700780c */ /* 0x000fe20003fa6270 */
[----:B------:R-:W-:-:S12]  /*a1e0*/  @!P6 BRA `(.L_x_5009) ;  /* 0x000000000004e947 */ /* 0x000fd80003800000 */
[----:B--2---:R1:W-:Y:S02]  /*a1f0*/  REDG.E.ADD.F32.FTZ.RN.STRONG.GPU desc[UR28][R122.64+0x1800], R173 ;  /* 0x001800ad7a0079a6 */ /* 0x0043e4000c12f31c */
.L_x_5009:
[----:B------:R-:W-:Y:S05]  /*a200*/  BSYNC.RECONVERGENT B0 ;  /* 0x0000000000007941 */ /* 0x000fea0003800200 */
.L_x_5008:
[----:B-12---:R1:W2:Y:S01]  /*a210*/  LDS R173, [R166+0x5c00] ;  /* 0x005c0000a6ad7984 */ /* 0x0062a20000000800 */
[----:B------:R-:W-:Y:S01]  /*a220*/  BSSY.RECONVERGENT B0, `(.L_x_5010) ;  /* 0x0000005000007945 */ /* 0x000fe20003800200 */
[----:B0-----:R-:W-:Y:S02]  /*a230*/  LEA.HI R164, R175, R190, RZ, 0x1b ;  /* 0x000000beafa47211 */ /* 0x001fe400078fd8ff */
[----:B------:R-:W-:Y:S01]  /*a240*/  LEA R168, R168, R189, 0x2 ;  /* 0x000000bda8a87211 */ /* 0x000fe200078e10ff */
[----:B------:R-:W-:Y:S06]  /*a250*/  @!P3 BRA `(.L_x_5011) ;  /* 0x000000000004b947 */ /* 0x000fec0003800000 */
[----:B--2---:R0:W-:Y:S02]  /*a260*/  REDG.E.ADD.F32.FTZ.RN.STRONG.GPU desc[UR28][R122.64+0x1a00], R173 ;  /* 0x001a00ad7a0079a6 */ /* 0x0041e4000c12f31c */
.L_x_5011:
[----:B------:R-:W-:Y:S05]  /*a270*/  BSYNC.RECONVERGENT B0 ;  /* 0x0000000000007941 */ /* 0x000fea0003800200 */
.L_x_5010:
[----:B0-2---:R0:W2:Y:S01]  /*a280*/  LDS R173, [R168+0x5e00] ;  /* 0x005e0000a8ad7984 */ /* 0x0050a20000000800 */
[----:B------:R-:W-:Y:S01]  /*a290*/  BSSY.RECONVERGENT B0, `(.L_x_5012) ;  /* 0x0000004000007945 */ /* 0x000fe20003800200 */
[----:B------:R-:W-:-:S03]  /*a2a0*/  LEA R164, R164, R189, 0x2 ;  /* 0x000000bda4a47211 */ /* 0x000fc600078e10ff */
[----:B------:R-:W-:Y:S05]  /*a2b0*/  @!P4 BRA `(.L_x_5013) ;  /* 0x000000000004c947 */ /* 0x000fea0003800000 */
[----:B--2---:R2:W-:Y:S02]  /*a2c0*/  REDG.E.ADD.F32.FTZ.RN.STRONG.GPU desc[UR28][R122.64+0x1c00], R173 ;  /* 0x001c00ad7a0079a6 */ /* 0x0045e4000c12f31c */
.L_x_5013:
[----:B------:R-:W-:Y:S05]  /*a2d0*/  BSYNC.RECONVERGENT B0 ;  /* 0x0000000000007941 */ /* 0x000fea0003800200 */
.L_x_5012:
[----:B--2---:R2:W0:Y:S01]  /*a2e0*/  LDS R173, [R164+0x6000] ;  /* 0x00600000a4ad7984 */ /* 0x0044220000000800 */
[----:B------:R-:W-:Y:S01]  /*a2f0*/  BSSY.RECONVERGENT B0, `(.L_x_5014) ;  /* 0x0000005000007945 */ /* 0x000fe20003800200 */
[C---:B------:R-:W-:Y:S02]  /*a300*/  LOP3.LUT R175, R190.reuse, 0x800, RZ, 0xfc, !PT ;  /* 0x00000800beaf7812 */ /* 0x040fe400078efcff */
[----:B------:R-:W-:Y:S01]  /*a310*/  IADD3 R177, PT, PT, R190, 0x880, RZ ;  /* 0x00000880beb17810 */ /* 0x000fe20007ffe0ff */
[----:B------:R-:W-:Y:S06]  /*a320*/  @!P5 BRA `(.L_x_5015) ;  /* 0x000000000004d947 */ /* 0x000fec0003800000 */
[----:B0-----:R0:W-:Y:S02]  /*a330*/  REDG.E.ADD.F32.FTZ.RN.STRONG.GPU desc[UR28][R122.64+0x1e00], R173 ;  /* 0x001e00ad7a0079a6 */ /* 0x0011e4000c12f31c */
.L_x_5015:
[----:B------:R-:W-:Y:S05]  /*a340*/  BSYNC.RECONVERGENT B0 ;  /* 0x0000000000007941 */ /* 0x000fea0003800200 */
.L_x_5014:
        /* <DEDUP_REMOVED lines=15> */
.L_x_5017:
[----:B------:R-:W-:Y:S05]  /*a440*/  BSYNC.RECONVERGENT B0 ;  /* 0x0000000000007941 */ /* 0x000fea0003800200 */
.L_x_5016:
[----:B-12---:R1:W2:Y:S01]  /*a450*/  LDS R173, [R166+0x6400] ;  /* 0x00640000a6ad7984 */ /* 0x0062a20000000800 */
[----:B------:R-:W-:Y:S01]  /*a460*/  BSSY.RECONVERGENT B0, `(.L_x_5018) ;  /* 0x0000005000007945 */ /* 0x000fe20003800200 */
[----:B0-----:R-:W-:Y:S02]  /*a470*/  LEA.HI R164, R175, R190, RZ, 0x1b ;  /* 0x000000beafa47211 */ /* 0x001fe400078fd8ff */
[----:B------:R-:W-:Y:S01]  /*a480*/  LEA R168, R168, R189, 0x2 ;  /* 0x000000bda8a87211 */ /* 0x000fe200078e10ff */
[----:B------:R-:W-:Y:S06]  /*a490*/  @!P3 BRA `(.L_x_5019) ;  /* 0x000000000004b947 */ /* 0x000fec0003800000 */
[----:B--2---:R0:W-:Y:S02]  /*a4a0*/  REDG.E.ADD.F32.FTZ.RN.STRONG.GPU desc[UR28][R122.64+0x2200], R173 ;  /* 0x002200ad7a0079a6 */ /* 0x0041e4000c12f31c */
.L_x_5019:
[----:B------:R-:W-:Y:S05]  /*a4b0*/  BSYNC.RECONVERGENT B0 ;  /* 0x0000000000007941 */ /* 0x000fea0003800200 */
.L_x_5018:
[----:B0-2---:R0:W2:Y:S01]  /*a4c0*/  LDS R173, [R168+0x6600] ;  /* 0x00660000a8ad7984 */ /* 0x0050a20000000800 */
[----:B------:R-:W-:Y:S01]  /*a4d0*/  BSSY.RECONVERGENT B0, `(.L_x_5020) ;  /* 0x0000004000007945 */ /* 0x000fe20003800200 */
[----:B------:R-:W-:-:S03]  /*a4e0*/  LEA R164, R164, R189, 0x2 ;  /* 0x000000bda4a47211 */ /* 0x000fc600078e10ff */
[----:B------:R-:W-:Y:S05]  /*a4f0*/  @!P4 BRA `(.L_x_5021) ;  /* 0x000000000004c947 */ /* 0x000fea0003800000 */
[----:B--2---:R2:W-:Y:S02]  /*a500*/  REDG.E.ADD.F32.FTZ.RN.STRONG.GPU desc[UR28][R122.64+0x2400], R173 ;  /* 0x002400ad7a0079a6 */ /* 0x0045e4000c12f31c */
.L_x_5021:
[----:B------:R-:W-:Y:S05]  /*a510*/  BSYNC.RECONVERGENT B0 ;  /* 0x0000000000007941 */ /* 0x000fea0003800200 */
.L_x_5020:
[----:B--2---:R2:W0:Y:S01]  /*a520*/  LDS R173, [R164+0x6800] ;  /* 0x00680000a4ad7984 */ /* 0x0044220000000800 */
[----:B------:R-:W-:Y:S01]  /*a530*/  BSSY.RECONVERGENT B0, `(.L_x_5022) ;  /* 0x0000005000007945 */ /* 0x000fe20003800200 */
[C---:B------:R-:W-:Y:S02]  /*a540*/  IADD3 R175, PT, PT, R190.reuse, 0xa00, RZ ;  /* 0x00000a00beaf7810 */ /* 0x040fe40007ffe0ff */
[----:B------:R-:W-:Y:S01]  /*a550*/  IADD3 R177, PT, PT, R190, 0xa80, RZ ;  /* 0x00000a80beb17810 */ /* 0x000fe20007ffe0ff */
[----:B------:R-:W-:Y:S06]  /*a560*/  @!P5 BRA `(.L_x_5023) ;  /* 0x000000000004d947 */ /* 0x000fec0003800000 */
[----:B0-----:R0:W-:Y:S02]  /*a570*/  REDG.E.ADD.F32.FTZ.RN.STRONG.GPU desc[UR28][R122.64+0x2600], R173 ;  /* 0x002600ad7a0079a6 */ /* 0x0011e4000c12f31c */
.L_x_5023:
[----:B------:R-:W-:Y:S05]  /*a580*/  BSYNC.RECONVERGENT B0 ;  /* 0x0000000000007941 */ /* 0x000fea0003800200 */
.L_x_5022:
        /* <DEDUP_REMOVED lines=15> */
.L_x_5025:
[----:B------:R-:W-:Y:S05]  /*a680*/  BSYNC.RECONVERGENT B0 ;  /* 0x0000000000007941 */ /* 0x000fea0003800200 */
.L_x_5024:
[----:B-12---:R1:W2:Y:S01]  /*a690*/  LDS R173, [R166+0x6c00] ;  /* 0x006c0000a6ad7984 */ /* 0x0062a20000000800 */
[----:B------:R-:W-:Y:S01]  /*a6a0*/  BSSY.RECONVERGENT B0, `(.L_x_5026) ;  /* 0x0000005000007945 */ /* 0x000fe20003800200 */
[----:B0-----:R-:W-:Y:S02]  /*a6b0*/  LEA.HI R164, R175, R190, RZ, 0x1b ;  /* 0x000000beafa47211 */ /* 0x001fe400078fd8ff */
[----:B------:R-:W-:Y:S01]  /*a6c0*/  LEA R168, R168, R189, 0x2 ;  /* 0x000000bda8a87211 */ /* 0x000fe200078e10ff */
[----:B------:R-:W-:Y:S06]  /*a6d0*/  @!P3 BRA `(.L_x_5027) ;  /* 0x000000000004b947 */ /* 0x000fec0003800000 */
[----:B--2---:R0:W-:Y:S02]  /*a6e0*/  REDG.E.ADD.F32.FTZ.RN.STRONG.GPU desc[UR28][R122.64+0x2a00], R173 ;  /* 0x002a00ad7a0079a6 */ /* 0x0041e4000c12f31c */
.L_x_5027:
[----:B------:R-:W-:Y:S05]  /*a6f0*/  BSYNC.RECONVERGENT B0 ;  /* 0x0000000000007941 */ /* 0x000fea0003800200 */
.L_x_5026:
[----:B0-2---:R0:W2:Y:S01]  /*a700*/  LDS R173, [R168+0x6e00] ;  /* 0x006e0000a8ad7984 */ /* 0x0050a20000000800 */
[----:B------:R-:W-:Y:S01]  /*a710*/  BSSY.RECONVERGENT B0, `(.L_x_5028) ;  /* 0x0000004000007945 */ /* 0x000fe20003800200 */
[----:B------:R-:W-:-:S03]  /*a720*/  LEA R164, R164, R189, 0x2 ;  /* 0x000000bda4a47211 */ /* 0x000fc600078e10ff */
[----:B------:R-:W-:Y:S05]  /*a730*/  @!P4 BRA `(.L_x_5029) ;  /* 0x000000000004c947 */ /* 0x000fea0003800000 */
[----:B--2---:R2:W-:Y:S02]  /*a740*/  REDG.E.ADD.F32.FTZ.RN.STRONG.GPU desc[UR28][R122.64+0x2c00], R173 ;  /* 0x002c00ad7a0079a6 */ /* 0x0045e4000c12f31c */
.L_x_5029:
[----:B------:R-:W-:Y:S05]  /*a750*/  BSYNC.RECONVERGENT B0 ;  /* 0x0000000000007941 */ /* 0x000fea0003800200 */
.L_x_5028:
[----:B--2---:R2:W0:Y:S01]  /*a760*/  LDS R173, [R164+0x7000] ;  /* 0x00700000a4ad7984 */ /* 0x0044220000000800 */
[----:B------:R-:W-:Y:S01]  /*a770*/  BSSY.RECONVERGENT B0, `(.L_x_5030) ;  /* 0x0000005000007945 */ /* 0x000fe20003800200 */
[C---:B------:R-:W-:Y:S02]  /*a780*/  LOP3.LUT R175, R190.reuse, 0xc00, RZ, 0xfc, !PT ;  /* 0x00000c00beaf7812 */ /* 0x040fe400078efcff */
[----:B------:R-:W-:Y:S01]  /*a790*/  IADD3 R177, PT, PT, R190, 0xc80, RZ ;  /* 0x00000c80beb17810 */ /* 0x000fe20007ffe0ff */
[----:B------:R-:W-:Y:S06]  /*a7a0*/  @!P5 BRA `(.L_x_5031) ;  /* 0x000000000004d947 */ /* 0x000fec0003800000 */
[----:B0-----:R0:W-:Y:S02]  /*a7b0*/  REDG.E.ADD.F32.FTZ.RN.STRONG.GPU desc[UR28][R122.64+0x2e00], R173 ;  /* 0x002e00ad7a0079a6 */ /* 0x0011e4000c12f31c */
.L_x_5031:
[----:B------:R-:W-:Y:S05]  /*a7c0*/  BSYNC.RECONVERGENT B0 ;  /* 0x0000000000007941 */ /* 0x000fea0003800200 */
.L_x_5030:
        /* <DEDUP_REMOVED lines=15> */
.L_x_5033:
[----:B------:R-:W-:Y:S05]  /*a8c0*/  BSYNC.RECONVERGENT B0 ;  /* 0x0000000000007941 */ /* 0x000fea0003800200 */
.L_x_5032:
[----:B-12---:R1:W2:Y:S01]  /*a8d0*/  LDS R173, [R166+0x7400] ;  /* 0x00740000a6ad7984 */ /* 0x0062a20000000800 */
[----:B------:R-:W-:Y:S01]  /*a8e0*/  BSSY.RECONVERGENT B0, `(.L_x_5034) ;  /* 0x0000005000007945 */ /* 0x000fe20003800200 */
[----:B0-----:R-:W-:Y:S02]  /*a8f0*/  LEA.HI R164, R175, R190, RZ, 0x1b ;  /* 0x000000beafa47211 */ /* 0x001fe400078fd8ff */
[----:B------:R-:W-:Y:S01]  /*a900*/  LEA R168, R168, R189, 0x2 ;  /* 0x000000bda8a87211 */ /* 0x000fe200078e10ff */
[----:B------:R-:W-:Y:S06]  /*a910*/  @!P3 BRA `(.L_x_5035) ;  /* 0x000000000004b947 */ /* 0x000fec0003800000 */
[----:B--2---:R0:W-:Y:S02]  /*a920*/  REDG.E.ADD.F32.FTZ.RN.STRONG.GPU desc[UR28][R122.64+0x3200], R173 ;  /* 0x003200ad7a0079a6 */ /* 0x0041e4000c12f31c */
.L_x_5035:
[----:B------:R-:W-:Y:S05]  /*a930*/  BSYNC.RECONVERGENT B0 ;  /* 0x0000000000007941 */ /* 0x000fea0003800200 */
.L_x_5034:
[----:B0-2---:R0:W2:Y:S01]  /*a940*/  LDS R173, [R168+0x7600] ;  /* 0x00760000a8ad7984 */ /* 0x0050a20000000800 */
[----:B------:R-:W-:Y:S01]  /*a950*/  BSSY.RECONVERGENT B0, `(.L_x_5036) ;  /* 0x0000004000007945 */ /* 0x000fe20003800200 */
[----:B------:R-:W-:-:S03]  /*a960*/  LEA R164, R164, R189, 0x2 ;  /* 0x000000bda4a47211 */ /* 0x000fc600078e10ff */
[----:B------:R-:W-:Y:S05]  /*a970*/  @!P4 BRA `(.L_x_5037) ;  /* 0x000000000004c947 */ /* 0x000fea0003800000 */
[----:B--2---:R2:W-:Y:S02]  /*a980*/  REDG.E.ADD.F32.FTZ.RN.STRONG.GPU desc[UR28][R122.64+0x3400], R173 ;  /* 0x003400ad7a0079a6 */ /* 0x0045e4000c12f31c */
.L_x_5037:
[----:B------:R-:W-:Y:S05]  /*a990*/  BSYNC.RECONVERGENT B0 ;  /* 0x0000000000007941 */ /* 0x000fea0003800200 */
.L_x_5036:
[----:B--2---:R2:W0:Y:S01]  /*a9a0*/  LDS R173, [R164+0x7800] ;  /* 0x00780000a4ad7984 */ /* 0x0044220000000800 */
[----:B------:R-:W-:Y:S04]  /*a9b0*/  BSSY.RECONVERGENT B0, `(.L_x_5038) ;  /* 0x0000003000007945 */ /* 0x000fe80003800200 */
[----:B------:R-:W-:Y:S05]  /*a9c0*/  @!P5 BRA `(.L_x_5039) ;  /* 0x000000000004d947 */ /* 0x000fea0003800000 */
[----:B0-----:R0:W-:Y:S02]  /*a9d0*/  REDG.E.ADD.F32.FTZ.RN.STRONG.GPU desc[UR28][R122.64+0x3600], R173 ;  /* 0x003600ad7a0079a6 */ /* 0x0011e4000c12f31c */
.L_x_5039:
[----:B------:R-:W-:Y:S05]  /*a9e0*/  BSYNC.RECONVERGENT B0 ;  /* 0x0000000000007941 */ /* 0x000fea0003800200 */
.L_x_5038:
[----:B------:R-:W-:Y:S01]  /*a9f0*/  FADD.FTZ R36, R169, R36 ;  /* 0x00000024a9247221 */ /* 0x000fe20000010000 */
[----:B------:R-:W-:Y:S01]  /*aa00*/  IADD3 R169, PT, PT, R190, 0xe00, RZ ;  /* 0x00000e00bea97810 */ /* 0x000fe20007ffe0ff */
[----:B------:R-:W-:Y:S01]  /*aa10*/  FADD.FTZ R37, R162, R37 ;  /* 0x00000025a2257221 */ /* 0x000fe20000010000 */
[----:B------:R-:W-:Y:S01]  /*aa20*/  ISETP.GE.AND P6, PT, R39, 0xe01, PT ;  /* 0x00000e012700780c */ /* 0x000fe20003fc6270 */
[----:B------:R-:W-:Y:S01]  /*aa30*/  BSSY.RECONVERGENT B0, `(.L_x_5040) ;  /* 0x000000f000007945 */ /* 0x000fe20003800200 */
[----:B------:R-:W-:Y:S02]  /*aa40*/  LEA.HI R162, R169, R190, RZ, 0x1b ;  /* 0x000000bea9a27211 */ /* 0x000fe400078fd8ff */
[----:B0-----:R-:W-:Y:S02]  /*aa50*/  IADD3 R173, PT, PT, R190, 0xe80, RZ ;  /* 0x00000e80bead7810 */ /* 0x001fe40007ffe0ff */
[----:B------:R-:W-:Y:S02]  /*aa60*/  LEA R162, R162, R189, 0x2 ;  /* 0x000000bda2a27211 */ /* 0x000fe400078e10ff */
[----:B------:R-:W-:-:S02]  /*aa70*/  IADD3 R175, PT, PT, R190, 0xf00, RZ ;  /* 0x00000f00beaf7810 */ /* 0x000fc40007ffe0ff */
[-C--:B--2---:R-:W-:Y:S01]  /*aa80*/  LEA.HI R164, R173, R190.reuse, RZ, 0x1b ;  /* 0x000000beada47211 */ /* 0x084fe200078fd8ff */
[----:B------:R0:W2:Y:S01]  /*aa90*/  LDS R169, [R162+0x7a00] ;  /* 0x007a0000a2a97984 */ /* 0x0000a20000000800 */
[----:B------:R-:W-:Y:S02]  /*aaa0*/  IADD3 R173, PT, PT, R190, 0xf80, RZ ;  /* 0x00000f80bead7810 */ /* 0x000fe40007ffe0ff */
[----:B-1----:R-:W-:Y:S02]  /*aab0*/  LEA.HI R166, R175, R190, RZ, 0x1b ;  /* 0x000000beafa67211 */ /* 0x002fe400078fd8ff */
[----:B------:R-:W-:Y:S02]  /*aac0*/  LEA R164, R164, R189, 0x2 ;  /* 0x000000bda4a47211 */ /* 0x000fe400078e10ff */
[C---:B------:R-:W-:Y:S02]  /*aad0*/  ISETP.GE.AND P3, PT, R39.reuse, 0xe81, PT ;  /* 0x00000e812700780c */ /* 0x040fe40003f66270 */
[----:B------:R-:W-:-:S02]  /*aae0*/  ISETP.GE.AND P4, PT, R39, 0xf01, PT ;  /* 0x00000f012700780c */ /* 0x000fc40003f86270 */
[----:B------:R-:W-:Y:S01]  /*aaf0*/  ISETP.GE.AND P5, PT, R39, 0xf81, PT ;  /* 0x00000f812700780c */ /* 0x000fe20003fa6270 */
[----:B0-----:R-:W-:-:S12]  /*ab00*/  @!P6 BRA `(.L_x_5041) ;  /* 0x000000000004e947 */ /* 0x001fd80003800000 */
[----:B--2---:R0:W-:Y:S02]  /*ab10*/  REDG.E.ADD.F32.FTZ.RN.STRONG.GPU desc[UR28][R122.64+0x3800], R169 ;  /* 0x003800a97a0079a6 */ /* 0x0041e4000c12f31c */
.L_x_5041:
[----:B------:R-:W-:Y:S05]  /*ab20*/  BSYNC.RECONVERGENT B0 ;  /* 0x0000000000007941 */ /* 0x000fea0003800200 */
.L_x_5040:
[----:B------:R1:W0:Y:S01]  /*ab30*/  LDS R39, [R164+0x7c00] ;  /* 0x007c0000a4277984 */ /* 0x0002220000000800 */
[----:B------:R-:W-:Y:S01]  /*ab40*/  BSSY.RECONVERGENT B0, `(.L_x_5042) ;  /* 0x0000005000007945 */ /* 0x000fe20003800200 */
[----:B------:R-:W-:Y:S02]  /*ab50*/  LEA.HI R162, R173, R190, RZ, 0x1b ;  /* 0x000000beada27211 */ /* 0x000fe400078fd8ff */
[----:B------:R-:W-:Y:S01]  /*ab60*/  LEA R166, R166, R189, 0x2 ;  /* 0x000000bda6a67211 */ /* 0x000fe200078e10ff */
[----:B------:R-:W-:Y:S06]  /*ab70*/  @!P3 BRA `(.L_x_5043) ;  /* 0x000000000004b947 */ /* 0x000fec0003800000 */
[----:B0-----:R0:W-:Y:S02]  /*ab80*/  REDG.E.ADD.F32.FTZ.RN.STRONG.GPU desc[UR28][R122.64+0x3a00], R39 ;  /* 0x003a00277a0079a6 */ /* 0x0011e4000c12f31c */
.L_x_5043:
[----:B------:R-:W-:Y:S05]  /*ab90*/  BSYNC.RECONVERGENT B0 ;  /* 0x0000000000007941 */ /* 0x000fea0003800200 */
.L_x_5042:
[----:B0-----:R0:W0:Y:S01]  /*aba0*/  LDS R39, [R166+0x7e00] ;  /* 0x007e0000a6277984 */ /* 0x0010220000000800 */
[----:B------:R-:W-:Y:S01]  /*abb0*/  BSSY.RECONVERGENT B0, `(.L_x_5044) ;  /* 0x0000004000007945 */ /* 0x000fe20003800200 */
[----:B------:R-:W-:-:S03]  /*abc0*/  LEA R162, R162, R189, 0x2 ;  /* 0x000000bda2a27211 */ /* 0x000fc600078e10ff */
[----:B------:R-:W-:Y:S05]  /*abd0*/  @!P4 BRA `(.L_x_5045) ;  /* 0x000000000004c947 */ /* 0x000fea0003800000 */
[----:B0-----:R0:W-:Y:S02]  /*abe0*/  REDG.E.ADD.F32.FTZ.RN.STRONG.GPU desc[UR28][R122.64+0x3c00], R39 ;  /* 0x003c00277a0079a6 */ /* 0x0011e4000c12f31c */
.L_x_5045:
[----:B------:R-:W-:Y:S05]  /*abf0*/  BSYNC.RECONVERGENT B0 ;  /* 0x0000000000007941 */ /* 0x000fea0003800200 */
.L_x_5044:
[----:B0-----:R0:W0:Y:S01]  /*ac00*/  LDS R39, [R162+0x8000] ;  /* 0x00800000a2277984 */ /* 0x0010220000000800 */
[----:B------:R-:W-:Y:S04]  /*ac10*/  BSSY.RECONVERGENT B0, `(.L_x_5046) ;  /* 0x0000003000007945 */ /* 0x000fe80003800200 */
[----:B------:R-:W-:Y:S05]  /*ac20*/  @!P5 BRA `(.L_x_5047) ;  /* 0x000000000004d947 */ /* 0x000fea0003800000 */
[----:B0-----:R0:W-:Y:S02]  /*ac30*/  REDG.E.ADD.F32.FTZ.RN.STRONG.GPU desc[UR28][R122.64+0x3e00], R39 ;  /* 0x003e00277a0079a6 */ /* 0x0011e4000c12f31c */
.L_x_5047:
[----:B------:R-:W-:Y:S05]  /*ac40*/  BSYNC.RECONVERGENT B0 ;  /* 0x0000000000007941 */ /* 0x000fea0003800200 */
.L_x_5046:
[----:B-1----:R-:W1:Y:S01]  /*ac50*/  S2R R164, SR_LANEID ;  /* 0x0000000000a47919 */ /* 0x002e620000000000 */
[----:B0-----:R-:W-:Y:S01]  /*ac60*/  FFMA.FTZ R39, R32, -R221, R219 ;  /* 0x800000dd20277223 */ /* 0x001fe200000100db */
[----:B------:R-:W-:Y:S01]  /*ac70*/  FMUL.FTZ R49, R49, R180 ;  /* 0x000000b431317220 */ /* 0x000fe20000410000 */
[----:B------:R-:W-:Y:S01]  /*ac80*/  FFMA.FTZ R218, R218, R47, R139 ;  /* 0x0000002fdada7223 */ /* 0x000fe2000001008b */
[----:B------:R-:W0:Y:S01]  /*ac90*/  SHFL.DOWN PT, R123, R36, 0x1, 0x1f ;  /* 0x08201f00247b7f89 */ /* 0x000e2200000e0000 */
[----:B------:R-:W-:Y:S01]  /*aca0*/  FMUL.FTZ R51, R51, R40 ;  /* 0x0000002833337220 */ /* 0x000fe20000410000 */
[----:B------:R-:W-:Y:S01]  /*acb0*/  FFMA.FTZ R225, R48, R225, R49 ;  /* 0x000000e130e17223 */ /* 0x000fe20000010031 */
[----:B------:R-:W-:Y:S01]  /*acc0*/  FMUL.FTZ R134, R134, R171 ;  /* 0x000000ab86867220 */ /* 0x000fe20000410000 */
[----:B------:R-:W5:Y:S01]  /*acd0*/  SHFL.DOWN PT, R122, R37, 0x1, 0x1f ;  /* 0x08201f00257a7f89 */ /* 0x000f6200000e0000 */
[----:B------:R-:W-:Y:S01]  /*ace0*/  FMUL.FTZ R133, R133, R158 ;  /* 0x0000009e85857220 */ /* 0x000fe20000410000 */
[----:B------:R-:W-:Y:S01]  /*acf0*/  FMUL.FTZ R55, R55, R145 ;  /* 0x0000009137377220 */ /* 0x000fe20000410000 */
[----:B------:R-:W-:Y:S01]  /*ad00*/  FMUL.FTZ R132, R132, R167 ;  /* 0x000000a784847220 */ /* 0x000fe20000410000 */
[----:B--2---:R-:W2:Y:S01]  /*ad10*/  SHFL.DOWN PT, R169, R38, 0x1, 0x1f ;  /* 0x08201f0026a97f89 */ /* 0x004ea200000e0000 */
        /* <DEDUP_REMOVED lines=19> */
[C---:B-1----:R-:W-:Y:S01]  /*ae50*/  ISETP.GT.AND P3, PT, R164.reuse, 0x1e, PT ;  /* 0x0000001ea400780c */ /* 0x042fe20003f64270 */
[----:B------:R-:W-:Y:S01]  /*ae60*/  BSSY.RECONVERGENT B0, `(.L_x_5048) ;  /* 0x0000048000007945 */ /* 0x000fe20003800200 */
        /* <DEDUP_REMOVED lines=12> */
[----:B-----5:R-:W-:Y:S01]  /*af30*/  @!P3 FADD.FTZ R37, R37, R122 ;  /* 0x0000007a2525b221 */ /* 0x020fe20000010000 */
        /* <DEDUP_REMOVED lines=58> */
.L_x_5049:
[----:B------:R-:W-:Y:S05]  /*b2e0*/  BSYNC.RECONVERGENT B0 ;  /* 0x0000000000007941 */ /* 0x000fea0003800200 */
.L_x_5048:
        /* <DEDUP_REMOVED lines=52> */
[----:B0-----:R-:W0:Y:S01]  /*b630*/  LDS.128 R40, [R189+0x8420] ;  /* 0x00842000bd287984 */ /* 0x001e220000000c00 */
[----:B------:R-:W-:-:S03]  /*b640*/  MOV R52, UR8 ;  /* 0x0000000800347c02 */ /* 0x000fc60008000f00 */
[----:B-12---:R-:W1:Y:S01]  /*b650*/  LDS.128 R44, [R189+0x8430] ;  /* 0x00843000bd2c7984 */ /* 0x006e620000000c00 */
[----:B------:R-:W-:Y:S02]  /*b660*/  PLOP3.LUT P2, PT, PT, PT, UP0, 0x80, 0x8 ;  /* 0x000000000008781c */ /* 0x000fe40003f4f008 */
[----:B------:R-:W-:Y:S01]  /*b670*/  LEA R52, R52, R189, 0x3 ;  /* 0x000000bd34347211 */ /* 0x000fe200078e18ff */
[----:B---3--:R-:W2:Y:S10]  /*b680*/  LDS.128 R48, [R189+0x8440] ;  /* 0x00844000bd307984 */ /* 0x008eb40000000c00 */
[----:B------:R-:W3:Y:S04]  /*b690*/  @P2 LDS.64 R54, [R52+0xc480] ;  /* 0x00c4800034362984 */ /* 0x000ee80000000a00 */
[----:B------:R-:W5:Y:S01]  /*b6a0*/  @P2 LDS.64 R56, [R52+0xbc80] ;  /* 0x00bc800034382984 */ /* 0x000f620000000a00 */
        /* <DEDUP_REMOVED lines=18> */
.L_x_5051:
[----:B------:R-:W-:Y:S05]  /*b7d0*/  BSYNC.RECONVERGENT B0 ;  /* 0x0000000000007941 */ /* 0x000fea0003800200 */
.L_x_5050:
[----:B------:R-:W-:-:S04]  /*b7e0*/  UIADD3 UR8, UPT, UPT, UR8, 0x1, URZ ;  /* 0x0000000108087890 */ /* 0x000fc8000fffe0ff */
[----:B------:R-:W-:-:S09]  /*b7f0*/  UISETP.GE.AND UP0, UPT, UR8, UR45, UPT ;  /* 0x0000002d0800728c */ /* 0x000fd2000bf06270 */
[----:B------:R-:W-:Y:S05]  /*b800*/  BRA.U !UP0, `(.L_x_5052) ;  /* 0xffffff7d08fc7547 */ /* 0x000fea000b83ffff */
.L_x_4954:
[----:B------:R-:W5:Y:S01]  /*b810*/  S2R R32, SR_TID.X ;  /* 0x0000000000207919 */ /* 0x000f620000002100 */
[----:B------:R-:W-:Y:S01]  /*b820*/  BAR.SYNC.DEFER_BLOCKING 0x0 ;  /* 0x0000000000007b1d */ /* 0x000fe20000010000 */
[----:B------:R-:W-:-:S05]  /*b830*/  HFMA2 R3, -RZ, RZ, 0, 9.5367431640625e-07 ;  /* 0x00000010ff037431 */ /* 0x000fca00000001ff */
[----:B------:R-:W2:Y:S02]  /*b840*/  LDL.LU R34, [R1+0x10] ;  /* 0x0000100001227983 */ /* 0x000ea40000300800 */
[----:B------:R-:W-:Y:S01]  /*b850*/  S2UR UR34, SR_CTAID.X ;  /* 0x00000000002279c3 */ /* 0x000fe20000002500 */
[----:B------:R-:W1:Y:S01]  /*b860*/  LDCU.64 UR26, c[0x0][0x4f8] ;  /* 0x00009f00ff1a77ac */ /* 0x000e620008000a00 */
[----:B------:R-:W-:Y:S01]  /*b870*/  UIADD3 UR24, UPT, UPT, UR13, -0x1, URZ ;  /* 0xffffffff0d187890 */ /* 0x000fe2000fffe0ff */
[----:B------:R-:W3:Y:S05]  /*b880*/  LDCU.64 UR30, c[0x0][0x500] ;  /* 0x0000a000ff1e77ac */ /* 0x000eea0008000a00 */
[----:B------:R-:W3:Y:S01]  /*b890*/  S2UR UR8, SR_CTAID.Y ;  /* 0x00000000000879c3 */ /* 0x000ee20000002600 */
[----:B------:R-:W4:Y:S01]  /*b8a0*/  LDCU.64 UR32, c[0x0][0x550] ;  /* 0x0000aa00ff2077ac */ /* 0x000f220008000a00 */
[----:B-----5:R-:W-:-:S02]  /*b8b0*/  SHF.L.U32 R7, R32, 0x2, RZ ;  /* 0x0000000220077819 */ /* 0x020fc400000006ff */
[----:B0-----:R-:W-:Y:S02]  /*b8c0*/  LOP3.LUT R36, R32, 0x1f, RZ, 0xc0, !PT ;  /* 0x0000001f20247812 */ /* 0x001fe400078ec0ff */
[----:B------:R-:W-:-:S04]  /*b8d0*/  LOP3.LUT R7, R7, 0xf80, RZ, 0xc0, !PT ;  /* 0x00000f8007077812 */ /* 0x000fc800078ec0ff */
[----:B------:R-:W-:-:S05]  /*b8e0*/  LOP3.LUT R0, R7, R36, RZ, 0xfc, !PT ;  /* 0x0000002407007212 */ /* 0x000fca00078efcff */
[----:B------:R-:W-:-:S05]  /*b8f0*/  IMAD.WIDE.U32 R2, R0, R3, UR10 ;  /* 0x0000000a00027e25 */ /* 0x000fca000f8e0003 */
[----:B------:R-:W5:Y:S04]  /*b900*/  LDG.E.128 R8, desc[UR28][R2.64] ;  /* 0x0000001c02087981 */ /* 0x000f68000c1e1d00 */
[----:B------:R-:W2:Y:S04]  /*b910*/  LDG.E.128 R12, desc[UR28][R2.64+0x200] ;  /* 0x0002001c020c7981 */ /* 0x000ea8000c1e1d00 */
[----:B------:R-:W2:Y:S04]  /*b920*/  LDG.E.128 R16, desc[UR28][R2.64+0x400] ;  /* 0x0004001c02107981 */ /* 0x000ea8000c1e1d00 */
[----:B------:R-:W2:Y:S01]  /*b930*/  LDG.E.128 R20, desc[UR28][R2.64+0x600] ;  /* 0x0006001c02147981 */ /* 0x000ea2000c1e1d00 */
[----:B------:R-:W-:-:S02]  /*b940*/  USHF.L.U32 UR22, UR24, 0xb, URZ ;  /* 0x0000000b18167899 */ /* 0x000fc400080006ff */
[----:B---3--:R-:W-:Y:S02]  /*b950*/  UIMAD UR25, UR8, UR31, URZ ;  /* 0x0000001f081972a4 */ /* 0x008fe4000f8e02ff */
[----:B------:R-:W-:Y:S02]  /*b960*/  USHF.R.S32.HI UR23, URZ, 0x1f, UR22 ;  /* 0x0000001fff177899 */ /* 0x000fe40008011416 */
[----:B------:R-:W-:Y:S02]  /*b970*/  UIADD3 UR19, UP1, UPT, UR19, -0x2000, URZ ;  /* 0xffffe00013137890 */ /* 0x000fe4000ff3e0ff */
[----:B-1----:R-:W-:Y:S02]  /*b980*/  UIMAD.WIDE.U32 UR20, UR34, UR26, UR22 ;  /* 0x0000001a221472a5 */ /* 0x002fe4000f8e0016 */
[----:B------:R-:W-:Y:S02]  /*b990*/  UIADD3 UR14, UP2, UPT, UR14, -0x2000, URZ ;  /* 0xffffe0000e0e7890 */ /* 0x000fe4000ff5e0ff */
[----:B------:R-:W-:Y:S01]  /*b9a0*/  UIMAD UR21, UR34, UR27, UR21 ;  /* 0x0000001b221572a4 */ /* 0x000fe2000f8e0215 */
[----:B------:R-:W0:Y:S03]  /*b9b0*/  LDCU.64 UR26, c[0x0][0x520] ;  /* 0x0000a400ff1a77ac */ /* 0x000e260008000a00 */
[----:B------:R-:W-:Y:S01]  /*b9c0*/  UIMAD.WIDE.U32 UR20, UR8, UR30, UR20 ;  /* 0x0000001e081472a5 */ /* 0x000fe2000f8e0014 */
[----:B------:R-:W1:Y:S03]  /*b9d0*/  LDCU.64 UR30, c[0x0][0x560] ;  /* 0x0000ac00ff1e77ac */ /* 0x000e660008000a00 */
[----:B------:R-:W-:-:S02]  /*b9e0*/  UIADD3 UR25, UPT, UPT, UR21, UR25, URZ ;  /* 0x0000001915197290 */ /* 0x000fc4000fffe0ff */
[----:B----4-:R-:W-:Y:S02]  /*b9f0*/  ULEA UR21, UP0, UR20, UR32, 0x2 ;  /* 0x0000002014157291 */ /* 0x010fe4000f8010ff */
[----:B------:R-:W-:Y:S02]  /*ba00*/  UIADD3.X UR18, UPT, UPT, UR18, -0x1, URZ, UP1, !UPT ;  /* 0xffffffff12127890 */ /* 0x000fe40008ffe4ff */
[----:B------:R-:W-:Y:S02]  /*ba10*/  ULEA.HI.X UR20, UR20, UR33, UR25, 0x2, UP0 ;  /* 0x0000002114147291 */ /* 0x000fe400080f1419 */
[----:B------:R-:W-:Y:S01]  /*ba20*/  UIADD3.X UR15, UPT, UPT, UR15, -0x1, URZ, UP2, !UPT ;  /* 0xffffffff0f0f7890 */ /* 0x000fe200097fe4ff */
[----:B-----5:R-:W-:Y:S04]  /*ba30*/  STS.128 [R241], R8 ;  /* 0x00000008f1007388 */ /* 0x020fe80000000c00 */
[----:B--2---:R-:W-:Y:S04]  /*ba40*/  STS.128 [R241+0x200], R12 ;  /* 0x0002000cf1007388 */ /* 0x004fe80000000c00 */
[----:B------:R-:W-:Y:S04]  /*ba50*/  STS.128 [R241+0x400], R16 ;  /* 0x00040010f1007388 */ /* 0x000fe80000000c00 */
[----:B------:R-:W-:Y:S01]  /*ba60*/  STS.128 [R241+0x600], R20 ;  /* 0x00060014f1007388 */ /* 0x000fe20000000c00 */
[----:B------:R-:W-:-:S03]  /*ba70*/  NOP ;  /* 0x0000000000007918 */ /* 0x000fc60000000000 */
[----:B------:R-:W2:Y:S04]  /*ba80*/  LDS.128 R24, [R240] ;  /* 0x00000000f0187984 */ /* 0x000ea80000000c00 */
[----:B------:R-:W3:Y:S04]  /*ba90*/  LDS.128 R28, [R240+0x10] ;  /* 0x00001000f01c7984 */ /* 0x000ee80000000c00 */
[----:B------:R-:W4:Y:S01]  /*baa0*/  LDS.128 R8, [R240+0x20] ;  /* 0x00002000f0087984 */ /* 0x000f220000000c00 */
[----:B--2---:R-:W-:Y:S01]  /*bab0*/  FADD.FTZ R24, R24, UR6 ;  /* 0x0000000618187e21 */ /* 0x004fe20008010000 */
[----:B------:R-:W-:Y:S01]  /*bac0*/  FADD.FTZ R25, R25, UR6 ;  /* 0x0000000619197e21 */ /* 0x000fe20008010000 */
[----:B------:R-:W-:Y:S01]  /*bad0*/  FADD.FTZ R26, R26, UR6 ;  /* 0x000000061a1a7e21 */ /* 0x000fe20008010000 */
[----:B------:R-:W-:Y:S01]  /*bae0*/  FADD.FTZ R27, R27, UR6 ;  /* 0x000000061b1b7e21 */ /* 0x000fe20008010000 */
        /* <DEDUP_REMOVED lines=8> */
[----:B----4-:R-:W-:Y:S01]  /*bb70*/  FADD.FTZ R8, R8, UR6 ;  /* 0x0000000608087e21 */ /* 0x010fe20008010000 */
        /* <DEDUP_REMOVED lines=9> */
[----:B------:R-:W2:Y:S01]  /*bc10*/  @!P2 MUFU.EX2 R2, R2 ;  /* 0x000000020002a308 */ /* 0x000ea20000000800 */
[----:B------:R-:W-:-:S07]  /*bc20*/  @!P4 FMUL.FTZ R6, R27, -1.4426950216293334961 ;  /* 0xbfb8aa3b1b06c820 */ /* 0x000fce0000410000 */
[----:B------:R-:W3:Y:S08]  /*bc30*/  @!P1 MUFU.EX2 R4, R4 ;  /* 0x0000000400049308 */ /* 0x000ef00000000800 */
[----:B------:R-:W4:Y:S01]  /*bc40*/  @!P0 MUFU.EX2 R5, R5 ;  /* 0x0000000500058308 */ /* 0x000f220000000800 */
[----:B--2---:R-:W-:-:S07]  /*bc50*/  @!P2 FADD.FTZ R3, R2, 1 ;  /* 0x3f8000000203a421 */ /* 0x004fce0000010000 */
[----:B------:R2:W5:Y:S01]  /*bc60*/  @!P2 MUFU.RCP R13, R3 ;  /* 0x00000003000da308 */ /* 0x0005620000001000 */
[----:B---3--:R-:W-:Y:S01]  /*bc70*/  @!P1 FADD.FTZ R2, R4, 1 ;  /* 0x3f80000004029421 */ /* 0x008fe20000010000 */
[----:B------:R-:W-:-:S06]  /*bc80*/  @!P6 FMUL.FTZ R4, R28, -1.4426950216293334961 ;  /* 0xbfb8aa3b1c04e820 */ /* 0x000fcc0000410000 */
[----:B------:R-:W3:Y:S01]  /*bc90*/  @!P1 MUFU.RCP R2, R2 ;  /* 0x0000000200029308 */ /* 0x000ee20000001000 */
[----:B----4-:R-:W-:Y:S01]  /*bca0*/  @!P0 FADD.FTZ R5, R5, 1 ;  /* 0x3f80000005058421 */ /* 0x010fe20000010000 */
[----:B--2---:R-:W-:-:S06]  /*bcb0*/  @!P5 FMUL.FTZ R3, R29, -1.4426950216293334961 ;  /* 0xbfb8aa3b1d03d820 */ /* 0x004fcc0000410000 */
[----:B------:R-:W2:Y:S01]  /*bcc0*/  @!P0 MUFU.RCP R5, R5 ;  /* 0x0000000500058308 */ /* 0x000ea20000001000 */
[----:B-----5:R-:W-:Y:S01]  /*bcd0*/  @!P2 FMUL.FTZ R88, R88, R13 ;  /* 0x0000000d5858a220 */ /* 0x020fe20000410000 */
[----:B------:R-:W-:Y:S01]  /*bce0*/  FSETP.GTU.FTZ.AND P2, PT, R31, 20, PT ;  /* 0x41a000001f00780b */ /* 0x000fe20003f5c000 */
[----:B------:R-:W4:Y:S01]  /*bcf0*/  LDS.128 R12, [R240+0x30] ;  /* 0x00003000f00c7984 */ /* 0x000f220000000c00 */
[----:B------:R-:W-:Y:S01]  /*bd00*/  BAR.SYNC.DEFER_BLOCKING 0x0 ;  /* 0x0000000000007b1d */ /* 0x000fe20000010000 */
[----:B---3--:R-:W-:Y:S01]  /*bd10*/  @!P1 FMUL.FTZ R89, R89, R2 ;  /* 0x0000000259599220 */ /* 0x008fe20000410000 */
[----:B------:R-:W-:Y:S01]  /*bd20*/  FSETP.GTU.FTZ.AND P1, PT, R8, 20, PT ;  /* 0x41a000000800780b */ /* 0x000fe20003f3c000 */
[----:B------:R-:W-:-:S03]  /*bd30*/  @!P3 FMUL.FTZ R2, R30, -1.4426950216293334961 ;  /* 0xbfb8aa3b1e02b820 */ /* 0x000fc60000410000 */
[----:B------:R-:W3:Y:S01]  /*bd40*/  @!P4 MUFU.EX2 R6, R6 ;  /* 0x000000060006c308 */ /* 0x000ee20000000800 */
[----:B--2---:R-:W-:-:S04]  /*bd50*/  @!P0 FMUL.FTZ R90, R90, R5 ;  /* 0x000000055a5a8220 */ /* 0x004fc80000410000 */
[----:B------:R-:W-:Y:S01]  /*bd60*/  @!P2 FMUL.FTZ R5, R31, -1.4426950216293334961 ;  /* 0xbfb8aa3b1f05a820 */ /* 0x000fe20000410000 */
[----:B------:R-:W-:Y:S02]  /*bd70*/  FSETP.GTU.FTZ.AND P0, PT, R9, 20, PT ;  /* 0x41a000000900780b */ /* 0x000fe40003f1c000 */
[----:B------:R-:W2:Y:S01]  /*bd80*/  @!P6 MUFU.EX2 R4, R4 ;  /* 0x000000040004e308 */ /* 0x000ea20000000800 */
[----:B------:R-:W-:-:S07]  /*bd90*/  @!P1 FMUL.FTZ R8, R8, -1.4426950216293334961 ;  /* 0xbfb8aa3b08089820 */ /* 0x000fce0000410000 */
[----:B------:R-:W5:Y:S01]  /*bda0*/  @!P5 MUFU.EX2 R3, R3 ;  /* 0x000000030003d308 */ /* 0x000f620000000800 */
[----:B---3--:R-:W-:Y:S01]  /*bdb0*/  @!P4 FADD.FTZ R6, R6, 1 ;  /* 0x3f8000000606c421 */ /* 0x008fe20000010000 */
[----:B------:R-:W-:Y:S01]  /*bdc0*/  STS.128 [R240], R84 ;  /* 0x00000054f0007388 */ /* 0x000fe20000000c00 */
[----:B------:R-:W-:-:S03]  /*bdd0*/  @!P0 FMUL.FTZ R9, R9, -1.4426950216293334961 ;  /* 0xbfb8aa3b09098820 */ /* 0x000fc60000410000 */
[----:B------:R-:W-:Y:S02]  /*bde0*/  STS.128 [R240+0x10], R80 ;  /* 0x00001050f0007388 */ /* 0x000fe40000000c00 */
[----:B------:R-:W3:Y:S01]  /*bdf0*/  @!P3 MUFU.EX2 R2, R2 ;  /* 0x000000020002b308 */ /* 0x000ee20000000800 */
[----:B--2---:R-:W-:Y:S01]  /*be00*/  @!P6 FADD.FTZ R4, R4, 1 ;  /* 0x3f8000000404e421 */ /* 0x004fe20000010000 */
[----:B------:R-:W-:Y:S01]  /*be10*/  STS.128 [R240+0x20], R76 ;  /* 0x0000204cf0007388 */ /* 0x000fe20000000c00 */
[----:B----4-:R-:W-:Y:S01]  /*be20*/  FADD.FTZ R12, R12, UR6 ;  /* 0x000000060c0c7e21 */ /* 0x010fe20008010000 */
[----:B------:R-:W-:-:S04]  /*be30*/  FADD.FTZ R13, R13, UR6 ;  /* 0x000000060d0d7e21 */ /* 0x000fc80008010000 */
[----:B------:R-:W2:Y:S01]  /*be40*/  @!P2 MUFU.EX2 R5, R5 ;  /* 0x000000050005a308 */ /* 0x000ea20000000800 */
[----:B-----5:R-:W-:Y:S01]  /*be50*/  @!P5 FADD.FTZ R3, R3, 1 ;  /* 0x3f8000000303d421 */ /* 0x020fe20000010000 */
[----:B------:R-:W-:Y:S01]  /*be60*/  FADD.FTZ R14, R14, UR6 ;  /* 0x000000060e0e7e21 */ /* 0x000fe20008010000 */
[----:B------:R-:W-:Y:S01]  /*be70*/  FADD.FTZ R15, R15, UR6 ;  /* 0x000000060f0f7e21 */ /* 0x000fe20008010000 */
[----:B------:R-:W-:Y:S01]  /*be80*/  STS.128 [R240+0x30], R72 ;  /* 0x00003048f0007388 */ /* 0x000fe20000000c00 */
[----:B------:R-:W-:-:S03]  /*be90*/  NOP ;  /* 0x0000000000007918 */ /* 0x000fc60000000000 */
[----:B------:R-:W4:Y:S01]  /*bea0*/  @!P1 MUFU.EX2 R8, R8 ;  /* 0x0000000800089308 */ /* 0x000f220000000800 */
[----:B---3--:R-:W-:Y:S01]  /*beb0*/  @!P3 FADD.FTZ R2, R2, 1 ;  /* 0x3f8000000202b421 */ /* 0x008fe20000010000 */
[----:B------:R-:W-:Y:S01]  /*bec0*/  LDS.128 R20, [R241+0x400] ;  /* 0x00040000f1147984 */ /* 0x000fe20000000c00 */
[----:B--2---:R-:W-:-:S03]  /*bed0*/  @!P2 FADD.FTZ R5, R5, 1 ;  /* 0x3f8000000505a421 */ /* 0x004fc60000010000 */
[----:B------:R-:W-:Y:S02]  /*bee0*/  LDS.128 R24, [R241+0x600] ;  /* 0x00060000f1187984 */ /* 0x000fe40000000c00 */
[----:B------:R-:W2:Y:S08]  /*bef0*/  @!P4 MUFU.RCP R6, R6 ;  /* 0x000000060006c308 */ /* 0x000eb00000001000 */
[----:B------:R-:W3:Y:S01]  /*bf00*/  @!P6 MUFU.RCP R17, R4 ;  /* 0x000000040011e308 */ /* 0x000ee20000001000 */
[----:B----4-:R-:W-:-:S07]  /*bf10*/  @!P1 FADD.FTZ R8, R8, 1 ;  /* 0x3f80000008089421 */ /* 0x010fce0000010000 */
[----:B------:R-:W4:Y:S01]  /*bf20*/  @!P5 MUFU.RCP R16, R3 ;  /* 0x000000030010d308 */ /* 0x000f220000001000 */
[----:B--2---:R-:W-:Y:S01]  /*bf30*/  @!P4 FMUL.FTZ R91, R91, R6 ;  /* 0x000000065b5bc220 */ /* 0x004fe20000410000 */
[----:B------:R-:W-:-:S06]  /*bf40*/  FSETP.GTU.FTZ.AND P4, PT, R10, 20, PT ;  /* 0x41a000000a00780b */ /* 0x000fcc0003f9c000 */
[----:B------:R2:W5:Y:S01]  /*bf50*/  @!P3 MUFU.RCP R19, R2 ;  /* 0x000000020013b308 */ /* 0x0005620000001000 */
[----:B---3--:R-:W-:Y:S01]  /*bf60*/  @!P6 FMUL.FTZ R92, R92, R17 ;  /* 0x000000115c5ce220 */ /* 0x008fe20000410000 */
[----:B------:R-:W-:-:S06]  /*bf70*/  FSETP.GTU.FTZ.AND P6, PT, R18, 20, PT ;  /* 0x41a000001200780b */ /* 0x000fcc0003fdc000 */
[----:B------:R-:W3:Y:S01]  /*bf80*/  @!P2 MUFU.RCP R6, R5 ;  /* 0x000000050006a308 */ /* 0x000ee20000001000 */
[----:B----4-:R-:W-:Y:S01]  /*bf90*/  @!P5 FMUL.FTZ R93, R93, R16 ;  /* 0x000000105d5dd220 */ /* 0x010fe20000410000 */
[----:B------:R-:W-:Y:S01]  /*bfa0*/  FSETP.GTU.FTZ.AND P5, PT, R12, 20, PT ;  /* 0x41a000000c00780b */ /* 0x000fe20003fbc000 */
[----:B--2---:R-:W-:-:S04]  /*bfb0*/  @!P4 FMUL.FTZ R2, R10, -1.4426950216293334961 ;  /* 0xbfb8aa3b0a02c820 */ /* 0x004fc80000410000 */
[----:B------:R-:W-:Y:S01]  /*bfc0*/  @!P6 FMUL.FTZ R3, R18, -1.4426950216293334961 ;  /* 0xbfb8aa3b1203e820 */ /* 0x000fe20000410000 */
[----:B------:R-:W2:Y:S01]  /*bfd0*/  @!P1 MUFU.RCP R11, R8 ;  /* 0x00000008000b9308 */ /* 0x000ea20000001000 */
[----:B-----5:R-:W-:Y:S01]  /*bfe0*/  @!P3 FMUL.FTZ R94, R94, R19 ;  /* 0x000000135e5eb220 */ /* 0x020fe20000410000 */
[----:B------:R-:W-:Y:S01]  /*bff0*/  FSETP.GTU.FTZ.AND P3, PT, R13, 20, PT ;  /* 0x41a000000d00780b */ /* 0x000fe20003f7c000 */
[----:B------:R-:W-:Y:S04]  /*c000*/  LDS.128 R16, [R241+0x200] ;  /* 0x00020000f1107984 */ /* 0x000fe80000000c00 */
[----:B------:R-:W-:Y:S01]  /*c010*/  @!P5 FMUL.FTZ R4, R12, -1.4426950216293334961 ;  /* 0xbfb8aa3b0c04d820 */ /* 0x000fe20000410000 */
[----:B------:R-:W4:Y:S01]  /*c020*/  @!P0 MUFU.EX2 R9, R9 ;  /* 0x0000000900098308 */ /* 0x000f220000000800 */
[----:B---3--:R-:W-:Y:S01]  /*c030*/  @!P2 FMUL.FTZ R95, R95, R6 ;  /* 0x000000065f5fa220 */ /* 0x008fe20000410000 */
[----:B------:R-:W-:-:S05]  /*c040*/  FSETP.GTU.FTZ.AND P2, PT, R14, 20, PT ;  /* 0x41a000000e00780b */ /* 0x000fca0003f5c000 */
[----:B------:R-:W-:Y:S01]  /*c050*/  @!P3 FMUL.FTZ R5, R13, -1.4426950216293334961 ;  /* 0xbfb8aa3b0d05b820 */ /* 0x000fe20000410000 */
[----:B------:R-:W3:Y:S01]  /*c060*/  @!P4 MUFU.EX2 R2, R2 ;  /* 0x000000020002c308 */ /* 0x000ee20000000800 */
[----:B--2---:R-:W-:Y:S01]  /*c070*/  @!P1 FMUL.FTZ R96, R96, R11 ;  /* 0x0000000b60609220 */ /* 0x004fe20000410000 */
[----:B------:R-:W-:-:S05]  /*c080*/  FSETP.GTU.FTZ.AND P1, PT, R15, 20, PT ;  /* 0x41a000000f00780b */ /* 0x000fca0003f3c000 */
[----:B------:R-:W-:Y:S01]  /*c090*/  @!P2 FMUL.FTZ R6, R14, -1.4426950216293334961 ;  /* 0xbfb8aa3b0e06a820 */ /* 0x000fe20000410000 */
[----:B------:R-:W2:Y:S01]  /*c0a0*/  @!P6 MUFU.EX2 R3, R3 ;  /* 0x000000030003e308 */ /* 0x000ea20000000800 */
[----:B----4-:R-:W-:-:S06]  /*c0b0*/  @!P0 FADD.FTZ R9, R9, 1 ;  /* 0x3f80000009098421 */ /* 0x010fcc0000010000 */
[----:B------:R-:W-:Y:S01]  /*c0c0*/  @!P1 FMUL.FTZ R10, R15, -1.4426950216293334961 ;  /* 0xbfb8aa3b0f0a9820 */ /* 0x000fe20000410000 */
[----:B------:R-:W4:Y:S01]  /*c0d0*/  @!P3 MUFU.EX2 R5, R5 ;  /* 0x000000050005b308 */ /* 0x000f220000000800 */
[----:B------:R-:W5:Y:S01]  /*c0e0*/  LDS.128 R12, [R241] ;  /* 0x00000000f10c7984 */ /* 0x000f620000000c00 */
[----:B---3--:R-:W-:-:S06]  /*c0f0*/  @!P4 FADD.FTZ R2, R2, 1 ;  /* 0x3f8000000202c421 */ /* 0x008fcc0000010000 */
[----:B------:R4:W3:Y:S01]  /*c100*/  @!P2 MUFU.EX2 R8, R6 ;  /* 0x000000060008a308 */ /* 0x0008e20000000800 */
[----:B--2---:R-:W-:-:S07]  /*c110*/  @!P6 FADD.FTZ R3, R3, 1 ;  /* 0x3f8000000303e421 */ /* 0x004fce0000010000 */
[----:B------:R-:W2:Y:S01]  /*c120*/  @!P1 MUFU.EX2 R10, R10 ;  /* 0x0000000a000a9308 */ /* 0x000ea20000000800 */
[----:B----4-:R-:W-:Y:S01]  /*c130*/  @!P3 FADD.FTZ R6, R5, 1 ;  /* 0x3f8000000506b421 */ /* 0x010fe20000010000 */
[----:B------:R-:W-:-:S06]  /*c140*/  LOP3.LUT R5, R32, 0x3e0, RZ, 0xc0, !PT ;  /* 0x000003e020057812 */ /* 0x000fcc00078ec0ff */
[----:B------:R-:W4:Y:S01]  /*c150*/  @!P5 MUFU.EX2 R4, R4 ;  /* 0x000000040004d308 */ /* 0x000f220000000800 */
[----:B---3--:R-:W-:-:S07]  /*c160*/  @!P2 FADD.FTZ R8, R8, 1 ;  /* 0x3f8000000808a421 */ /* 0x008fce0000010000 */
[----:B------:R3:W0:Y:S01]  /*c170*/  @!P0 MUFU.RCP R28, R9 ;  /* 0x00000009001c8308 */ /* 0x0006220000001000 */
[----:B--2---:R-:W-:-:S07]  /*c180*/  @!P1 FADD.FTZ R10, R10, 1 ;  /* 0x3f8000000a0a9421 */ /* 0x004fce0000010000 */
[----:B------:R2:W1:Y:S01]  /*c190*/  @!P4 MUFU.RCP R11, R2 ;  /* 0x00000002000bc308 */ /* 0x0004620000001000 */
[----:B---3--:R-:W-:Y:S01]  /*c1a0*/  LEA R9, R5, R36, 0x2 ;  /* 0x0000002405097211 */ /* 0x008fe200078e10ff */
[----:B----4-:R-:W-:-:S06]  /*c1b0*/  @!P5 FADD.FTZ R4, R4, 1 ;  /* 0x3f8000000404d421 */ /* 0x010fcc0000010000 */
[----:B------:R3:W4:Y:S01]  /*c1c0*/  @!P6 MUFU.RCP R30, R3 ;  /* 0x00000003001ee308 */ /* 0x0007220000001000 */
[----:B--2---:R-:W-:Y:S01]  /*c1d0*/  MOV R2, UR21 ;  /* 0x0000001500027c02 */ /* 0x004fe20008000f00 */
[----:B0-----:R-:W-:-:S06]  /*c1e0*/  @!P0 FMUL.FTZ R97, R97, R28 ;  /* 0x0000001c61618220 */ /* 0x001fcc0000410000 */
[----:B------:R0:W2:Y:S01]  /*c1f0*/  @!P5 MUFU.RCP R29, R4 ;  /* 0x00000004001dd308 */ /* 0x0000a20000001000 */
[----:B---3--:R-:W-:Y:S01]  /*c200*/  MOV R3, UR20 ;  /* 0x0000001400037c02 */ /* 0x008fe20008000f00 */
[----:B-1----:R-:W-:Y:S01]  /*c210*/  @!P4 FMUL.FTZ R98, R98, R11 ;  /* 0x0000000b6262c220 */ /* 0x002fe20000410000 */
[----:B------:R-:W1:Y:S01]  /*c220*/  LDCU.64 UR20, c[0x0][0x518] ;  /* 0x0000a300ff1477ac */ /* 0x000e620008000a00 */
[----:B------:R-:W-:-:S04]  /*c230*/  IMAD.WIDE.U32 R2, R9, 0x10, R2 ;  /* 0x0000001009027825 */ /* 0x000fc800078e0002 */
[----:B------:R-:W3:Y:S01]  /*c240*/  @!P3 MUFU.RCP R6, R6 ;  /* 0x000000060006b308 */ /* 0x000ee20000001000 */
[----:B0-----:R-:W-:Y:S01]  /*c250*/  FADD.FTZ R4, R88, R34 ;  /* 0x0000002258047221 */ /* 0x001fe20000010000 */
[----:B----4-:R-:W-:Y:S01]  /*c260*/  @!P6 FMUL.FTZ R99, R99, R30 ;  /* 0x0000001e6363e220 */ /* 0x010fe20000410000 */
[----:B-----5:R-:W-:Y:S02]  /*c270*/  STG.E.128 desc[UR28][R2.64], R12 ;  /* 0x0000000c02007986 */ /* 0x020fe4000c101d1c */
[----:B------:R-:W-:Y:S02]  /*c280*/  FADD.FTZ R11, R4, R89 ;  /* 0x00000059040b7221 */ /* 0x000fe40000010000 */
[----:B------:R-:W-:Y:S01]  /*c290*/  STG.E.128 desc[UR28][R2.64+0x200], R16 ;  /* 0x0002001002007986 */ /* 0x000fe2000c101d1c */
[----:B------:R-:W0:Y:S01]  /*c2a0*/  @!P2 MUFU.RCP R31, R8 ;  /* 0x00000008001fa308 */ /* 0x000e220000001000 */
[----:B--2---:R-:W-:Y:S02]  /*c2b0*/  @!P5 FMUL.FTZ R100, R100, R29 ;  /* 0x0000001d6464d220 */ /* 0x004fe40000410000 */
[----:B------:R-:W-:Y:S01]  /*c2c0*/  STG.E.128 desc[UR28][R2.64+0x400], R20 ;  /* 0x0004001402007986 */ /* 0x000fe2000c101d1c */
[----:B-1----:R-:W-:-:S03]  /*c2d0*/  UIMAD.WIDE.U32 UR22, UR34, UR20, UR22 ;  /* 0x00000014221672a5 */ /* 0x002fc6000f8e0016 */
[----:B------:R1:W-:Y:S01]  /*c2e0*/  STG.E.128 desc[UR28][R2.64+0x600], R24 ;  /* 0x0006001802007986 */ /* 0x0003e2000c101d1c */
[----:B------:R-:W2:Y:S01]  /*c2f0*/  @!P1 MUFU.RCP R10, R10 ;  /* 0x0000000a000a9308 */ /* 0x000ea20000001000 */
[----:B---3--:R-:W-:Y:S01]  /*c300*/  @!P3 FMUL.FTZ R101, R101, R6 ;  /* 0x000000066565b220 */ /* 0x008fe20000410000 */
[----:B------:R-:W-:Y:S01]  /*c310*/  UIMAD UR21, UR34, UR21, UR23 ;  /* 0x00000015221572a4 */ /* 0x000fe2000f8e0217 */
[----:B------:R-:W-:Y:S01]  /*c320*/  BAR.SYNC.DEFER_BLOCKING 0x0 ;  /* 0x0000000000007b1d */ /* 0x000fe20000010000 */
[----:B------:R-:W-:Y:S01]  /*c330*/  UIMAD UR23, UR8, UR27, URZ ;  /* 0x0000001b081772a4 */ /* 0x000fe2000f8e02ff */
[----:B0-----:R-:W-:-:S04]  /*c340*/  @!P2 FMUL.FTZ R102, R102, R31 ;  /* 0x0000001f6666a220 */ /* 0x001fc80000410000 */
[----:B------:R-:W-:Y:S02]  /*c350*/  UMOV UR20, UR22 ;  /* 0x0000001600147c82 */ /* 0x000fe40008000000 */
[----:B------:R-:W-:-:S04]  /*c360*/  UIMAD.WIDE.U32 UR20, UR8, UR26, UR20 ;  /* 0x0000001a081472a5 */ /* 0x000fc8000f8e0014 */
[----:B------:R-:W-:Y:S01]  /*c370*/  UIADD3 UR22, UPT, UPT, UR21, UR23, URZ ;  /* 0x0000001715167290 */ /* 0x000fe2000fffe0ff */
[----:B-1----:R-:W-:Y:S01]  /*c380*/  FADD.FTZ R2, R11, R90 ;  /* 0x0000005a0b027221 */ /* 0x002fe20000010000 */
[----:B--2---:R-:W-:Y:S01]  /*c390*/  @!P1 FMUL.FTZ R103, R103, R10 ;  /* 0x0000000a67679220 */ /* 0x004fe20000410000 */
[----:B------:R-:W-:-:S04]  /*c3a0*/  ULEA UR21, UP0, UR20, UR30, 0x2 ;  /* 0x0000001e14157291 */ /* 0x000fc8000f8010ff */
[----:B------:R-:W-:Y:S02]  /*c3b0*/  ULEA.HI.X UR20, UR20, UR31, UR22, 0x2, UP0 ;  /* 0x0000001f14147291 */ /* 0x000fe400080f1416 */
[----:B------:R-:W-:Y:S01]  /*c3c0*/  UIADD3 UR17, UP0, UPT, UR17, -0x4000, URZ ;  /* 0xffffc00011117890 */ /* 0x000fe2000ff1e0ff */
[----:B------:R0:W-:Y:S03]  /*c3d0*/  STS.128 [R240], R88 ;  /* 0x00000058f0007388 */ /* 0x0001e60000000c00 */
[----:B------:R-:W-:Y:S01]  /*c3e0*/  MOV R3, UR20 ;  /* 0x0000001400037c02 */ /* 0x000fe20008000f00 */
[----:B------:R-:W-:Y:S01]  /*c3f0*/  UIADD3.X UR16, UPT, UPT, UR16, -0x1, URZ, UP0, !UPT ;  /* 0xffffffff10107890 */ /* 0x000fe200087fe4ff */
[----:B------:R1:W-:Y:S01]  /*c400*/  STS.128 [R240+0x10], R92 ;  /* 0x0000105cf0007388 */ /* 0x0003e20000000c00 */
[----:B------:R-:W-:Y:S02]  /*c410*/  UISETP.GT.AND UP0, UPT, UR13, 0x1, UPT ;  /* 0x000000010d00788c */ /* 0x000fe4000bf04270 */
[----:B------:R-:W-:Y:S01]  /*c420*/  UIADD3 UR20, UP3, UPT, UR10, -0x2000, URZ ;  /* 0xffffe0000a147890 */ /* 0x000fe2000ff7e0ff */
[----:B------:R2:W-:Y:S01]  /*c430*/  STS.128 [R240+0x20], R96 ;  /* 0x00002060f0007388 */ /* 0x0005e20000000c00 */
[----:B------:R-:W-:-:S02]  /*c440*/  UMOV UR13, UR24 ;  /* 0x00000018000d7c82 */ /* 0x000fc40008000000 */
[----:B------:R-:W-:Y:S01]  /*c450*/  UIADD3.X UR11, UPT, UPT, UR11, -0x1, URZ, UP3, !UPT ;  /* 0xffffffff0b0b7890 */ /* 0x000fe20009ffe4ff */
[----:B------:R3:W-:Y:S01]  /*c460*/  STS.128 [R240+0x30], R100 ;  /* 0x00003064f0007388 */ /* 0x0007e20000000c00 */
[----:B------:R-:W-:Y:S01]  /*c470*/  NOP ;  /* 0x0000000000007918 */ /* 0x000fe20000000000 */
[----:B0-----:R-:W-:Y:S02]  /*c480*/  FADD.FTZ R91, R2, R91 ;  /* 0x0000005b025b7221 */ /* 0x001fe40000010000 */
[----:B------:R-:W0:Y:S01]  /*c490*/  LDS.128 R12, [R241] ;  /* 0x00000000f10c7984 */ /* 0x000e220000000c00 */
[----:B------:R-:W-:Y:S01]  /*c4a0*/  MOV R2, UR21 ;  /* 0x0000001500027c02 */ /* 0x000fe20008000f00 */
[----:B-1----:R-:W-:Y:S02]  /*c4b0*/  FADD.FTZ R92, R91, R92 ;  /* 0x0000005c5b5c7221 */ /* 0x002fe40000010000 */
[----:B------:R-:W1:Y:S02]  /*c4c0*/  LDS.128 R16, [R241+0x200] ;  /* 0x00020000f1107984 */ /* 0x000e640000000c00 */
[----:B------:R-:W-:-:S04]  /*c4d0*/  IMAD.WIDE.U32 R2, R9, 0x10, R2 ;  /* 0x0000001009027825 */ /* 0x000fc800078e0002 */
[----:B------:R-:W-:Y:S01]  /*c4e0*/  FADD.FTZ R93, R92, R93 ;  /* 0x0000005d5c5d7221 */ /* 0x000fe20000010000 */
[----:B------:R-:W4:Y:S03]  /*c4f0*/  LDS.128 R20, [R241+0x400] ;  /* 0x00040000f1147984 */ /* 0x000f260000000c00 */
[----:B------:R-:W-:Y:S01]  /*c500*/  FADD.FTZ R94, R93, R94 ;  /* 0x0000005e5d5e7221 */ /* 0x000fe20000010000 */
[----:B------:R-:W5:Y:S03]  /*c510*/  LDS.128 R24, [R241+0x600] ;  /* 0x00060000f1187984 */ /* 0x000f660000000c00 */
[----:B------:R-:W-:-:S04]  /*c520*/  FADD.FTZ R95, R94, R95 ;  /* 0x0000005f5e5f7221 */ /* 0x000fc80000010000 */
[----:B--2---:R-:W-:-:S04]  /*c530*/  FADD.FTZ R96, R95, R96 ;  /* 0x000000605f607221 */ /* 0x004fc80000010000 */
[----:B------:R-:W-:-:S04]  /*c540*/  FADD.FTZ R97, R96, R97 ;  /* 0x0000006160617221 */ /* 0x000fc80000010000 */
[----:B------:R-:W-:-:S04]  /*c550*/  FADD.FTZ R98, R97, R98 ;  /* 0x0000006261627221 */ /* 0x000fc80000010000 */
[----:B------:R-:W-:-:S04]  /*c560*/  FADD.FTZ R99, R98, R99 ;  /* 0x0000006362637221 */ /* 0x000fc80000010000 */
[----:B---3--:R-:W-:-:S04]  /*c570*/  FADD.FTZ R100, R99, R100 ;  /* 0x0000006463647221 */ /* 0x008fc80000010000 */
[----:B------:R-:W-:Y:S01]  /*c580*/  FADD.FTZ R101, R100, R101 ;  /* 0x0000006564657221 */ /* 0x000fe20000010000 */
[----:B0-----:R-:W-:Y:S03]  /*c590*/  STG.E.128 desc[UR28][R2.64], R12 ;  /* 0x0000000c02007986 */ /* 0x001fe6000c101d1c */
[----:B------:R-:W-:Y:S01]  /*c5a0*/  FADD.FTZ R102, R101, R102 ;  /* 0x0000006665667221 */ /* 0x000fe20000010000 */
[----:B-1----:R-:W-:Y:S04]  /*c5b0*/  STG.E.128 desc[UR28][R2.64+0x200], R16 ;  /* 0x0002001002007986 */ /* 0x002fe8000c101d1c */
[----:B----4-:R-:W-:Y:S04]  /*c5c0*/  STG.E.128 desc[UR28][R2.64+0x400], R20 ;  /* 0x0004001402007986 */ /* 0x010fe8000c101d1c */
[----:B-----5:R0:W-:Y:S02]  /*c5d0*/  STG.E.128 desc[UR28][R2.64+0x600], R24 ;  /* 0x0006001802007986 */ /* 0x0201e4000c101d1c */
[----:B0-----:R-:W-:-:S05]  /*c5e0*/  FADD.FTZ R2, R102, R103 ;  /* 0x0000006766027221 */ /* 0x001fca0000010000 */
[----:B------:R0:W-:Y:S01]  /*c5f0*/  STL [R1+0x10], R2 ;  /* 0x0000100201007387 */ /* 0x0001e20000100800 */
[----:B------:R-:W-:Y:S05]  /*c600*/  BRA.U UP0, `(.L_x_5053) ;  /* 0xffffff4100d47547 */ /* 0x000fea000b83ffff */
.L_x_4921:
        /* <DEDUP_REMOVED lines=45> */
.L_x_5055:
[----:B------:R-:W-:Y:S05]  /*c8e0*/  BSYNC.RECONVERGENT B0 ;  /* 0x0000000000007941 */ /* 0x000fea0003800200 */
.L_x_5054:
        /* <DEDUP_REMOVED lines=43> */
.L_x_5057:
[----:B------:R-:W-:Y:S05]  /*cba0*/  BSYNC.RECONVERGENT B0 ;  /* 0x0000000000007941 */ /* 0x000fea0003800200 */
.L_x_5056:
        /* <DEDUP_REMOVED lines=16> */
.L_x_5059:
        /* <DEDUP_REMOVED lines=32> */
.L_x_5058:
[----:B------:R-:W-:Y:S05]  /*ceb0*/  EXIT ;  /* 0x000000000000794d */ /* 0x000fea0003800000 */
.L_x_4959:
[----:B------:R-:W-:Y:S01]  /*cec0*/  HFMA2 R137, -RZ, RZ, 0, 5.9604644775390625e-08 ;  /* 0x00000001ff897431 */ /* 0x000fe200000001ff */
[----:B------:R-:W-:Y:S02]  /*ced0*/  MOV R246, R190 ;  /* 0x000000be00f67202 */ /* 0x000fe40000000f00 */
[----:B------:R-:W-:Y:S02]  /*cee0*/  MOV R136, RZ ;  /* 0x000000ff00887202 */ /* 0x000fe40000000f00 */
[----:B------:R-:W-:-:S07]  /*cef0*/  MOV R139, 0xffffffff ;  /* 0xffffffff008b7802 */ /* 0x000fce0000000f00 */
[----:B-12--5:R-:W-:Y:S05]  /*cf00*/  WARPSYNC.COLLECTIVE R139, `(.L_x_5060) ;  /* 0x000000008b087348 */ /* 0x026fea0003c00000 */
[----:B------:R0:W3:Y:S02]  /*cf10*/  SHFL.UP P6, R247, R246, R137, R136 ;  /* 0x04000089f6f77389 */ /* 0x0000e400000c0088 */
[----:B0123-5:R-:W-:Y:S05]  /*cf20*/  ENDCOLLECTIVE ;  /* 0x000000000000791b */ /* 0x02ffea0003800000 */
.L_x_5060:
[----:B------:R-:W-:Y:S02]  /*cf30*/  MOV R246, R234 ;  /* 0x000000ea00f67202 */ /* 0x000fe40000000f00 */
[----:B------:R-:W-:-:S07]  /*cf40*/  MOV R138, R247 ;  /* 0x000000f7008a7202 */ /* 0x000fce0000000f00 */
[----:B------:R-:W-:Y:S05]  /*cf50*/  WARPSYNC.COLLECTIVE R139, `(.L_x_5061) ;  /* 0x000000008b087348 */ /* 0x000fea0003c00000 */
[----:B------:R0:W1:Y:S02]  /*cf60*/  SHFL.UP P6, R247, R246, R137, R136 ;  /* 0x04000089f6f77389 */ /* 0x00006400000c0088 */
[----:B01----:R-:W-:Y:S05]  /*cf70*/  ENDCOLLECTIVE ;  /* 0x000000000000791b */ /* 0x003fea0003800000 */
.L_x_5061:
[----:B------:R-:W-:Y:S02]  /*cf80*/  MOV R246, R235 ;  /* 0x000000eb00f67202 */ /* 0x000fe40000000f00 */
[----:B------:R-:W-:-:S07]  /*cf90*/  MOV R226, R247 ;  /* 0x000000f700e27202 */ /* 0x000fce0000000f00 */
[----:B------:R-:W-:Y:S05]  /*cfa0*/  WARPSYNC.COLLECTIVE R139, `(.L_x_5062) ;  /* 0x000000008b087348 */ /* 0x000fea0003c00000 */
[----:B------:R0:W1:Y:S02]  /*cfb0*/  SHFL.UP P6, R247, R246, R137, R136 ;  /* 0x04000089f6f77389 */ /* 0x00006400000c0088 */
[----:B01----:R-:W-:Y:S05]  /*cfc0*/  ENDCOLLECTIVE ;  /* 0x000000000000791b */ /* 0x003fea0003800000 */
.L_x_5062:
[----:B------:R-:W-:Y:S02]  /*cfd0*/  MOV R246, R236 ;  /* 0x000000ec00f67202 */ /* 0x000fe40000000f00 */
[----:B------:R-:W-:-:S07]  /*cfe0*/  MOV R245, R247 ;  /* 0x000000f700f57202 */ /* 0x000fce0000000f00 */
[----:B------:R-:W-:Y:S05]  /*cff0*/  WARPSYNC.COLLECTIVE R139, `(.L_x_5063) ;  /* 0x000000008b087348 */ /* 0x000fea0003c00000 */
[----:B------:R0:W1:Y:S02]  /*d000*/  SHFL.UP P6, R247, R246, R137, R136 ;  /* 0x04000089f6f77389 */ /* 0x00006400000c0088 */
[----:B01----:R-:W-:Y:S05]  /*d010*/  ENDCOLLECTIVE ;  /* 0x000000000000791b */ /* 0x003fea0003800000 */
.L_x_5063:
[----:B------:R-:W-:-:S05]  /*d020*/  MOV R136, R247 ;  /* 0x000000f700887202 */ /* 0x000fca0000000f00 */
[-C--:B------:R-:W-:Y:S01]  /*d030*/  FMUL.FTZ R247, R234, R136.reuse ;  /* 0x00000088eaf77220 */ /* 0x080fe20000410000 */
[----:B------:R-:W-:-:S03]  /*d040*/  FMUL.FTZ R136, R190, R136 ;  /* 0x00000088be887220 */ /* 0x000fc60000410000 */
[-C--:B------:R-:W-:Y:S01]  /*d050*/  FFMA.FTZ R137, R190, R245.reuse, -R247 ;  /* 0x000000f5be897223 */ /* 0x080fe200000108f7 */
[----:B------:R-:W-:-:S03]  /*d060*/  FFMA.FTZ R136, R234, R245, R136 ;  /* 0x000000f5ea887223 */ /* 0x000fc60000010088 */
[----:B------:R-:W-:Y:S01]  /*d070*/  @P5 FADD.FTZ R235, R235, R137 ;  /* 0x00000089ebeb5221 */ /* 0x000fe20000010000 */
[-C--:B------:R-:W-:Y:S01]  /*d080*/  FMUL.FTZ R137, R234, R226.reuse ;  /* 0x000000e2ea897220 */ /* 0x080fe20000410000 */
[----:B------:R-:W-:Y:S01]  /*d090*/  FMUL.FTZ R226, R190, R226 ;  /* 0x000000e2bee27220 */ /* 0x000fe20000410000 */
[----:B------:R-:W-:Y:S01]  /*d0a0*/  @P5 FADD.FTZ R236, R236, R136 ;  /* 0x00000088ecec5221 */ /* 0x000fe20000010000 */
[----:B------:R-:W-:Y:S01]  /*d0b0*/  MOV R136, RZ ;  /* 0x000000ff00887202 */ /* 0x000fe20000000f00 */
[-C--:B------:R-:W-:Y:S01]  /*d0c0*/  @P5 FFMA.FTZ R190, R190, R138.reuse, -R137 ;  /* 0x0000008abebe5223 */ /* 0x080fe20000010889 */
[----:B------:R-:W-:Y:S02]  /*d0d0*/  HFMA2 R137, -RZ, RZ, 0, 1.1920928955078125e-07 ;  /* 0x00000002ff897431 */ /* 0x000fe400000001ff */
[----:B------:R-:W-:Y:S02]  /*d0e0*/  @P5 FFMA.FTZ R234, R234, R138, R226 ;  /* 0x0000008aeaea5223 */ /* 0x000fe400000100e2 */
[----:B------:R-:W-:-:S07]  /*d0f0*/  MOV R246, R190 ;  /* 0x000000be00f67202 */ /* 0x000fce0000000f00 */
[----:B------:R-:W-:Y:S05]  /*d100*/  WARPSYNC.COLLECTIVE R139, `(.L_x_5064) ;  /* 0x000000008b087348 */ /* 0x000fea0003c00000 */
[----:B------:R0:W1:Y:S02]  /*d110*/  SHFL.UP P6, R247, R246, R137, R136 ;  /* 0x04000089f6f77389 */ /* 0x00006400000c0088 */
[----:B01----:R-:W-:Y:S05]  /*d120*/  ENDCOLLECTIVE ;  /* 0x000000000000791b */ /* 0x003fea0003800000 */
.L_x_5064:
[----:B------:R-:W-:Y:S02]  /*d130*/  MOV R246, R234 ;  /* 0x000000ea00f67202 */ /* 0x000fe40000000f00 */
[----:B------:R-:W-:-:S07]  /*d140*/  MOV R138, R247 ;  /* 0x000000f7008a7202 */ /* 0x000fce0000000f00 */
[----:B------:R-:W-:Y:S05]  /*d150*/  WARPSYNC.COLLECTIVE R139, `(.L_x_5065) ;  /* 0x000000008b087348 */ /* 0x000fea0003c00000 */
[----:B------:R0:W1:Y:S02]  /*d160*/  SHFL.UP P6, R247, R246, R137, R136 ;  /* 0x04000089f6f77389 */ /* 0x00006400000c0088 */
[----:B01----:R-:W-:Y:S05]  /*d170*/  ENDCOLLECTIVE ;  /* 0x000000000000791b */ /* 0x003fea0003800000 */
.L_x_5065:
[----:B------:R-:W-:Y:S02]  /*d180*/  MOV R246, R235 ;  /* 0x000000eb00f67202 */ /* 0x000fe40000000f00 */
[----:B------:R-:W-:-:S07]  /*d190*/  MOV R226, R247 ;  /* 0x000000f700e27202 */ /* 0x000fce0000000f00 */
[----:B------:R-:W-:Y:S05]  /*d1a0*/  WARPSYNC.COLLECTIVE R139, `(.L_x_5066) ;  /* 0x000000008b087348 */ /* 0x000fea0003c00000 */
[----:B------:R0:W1:Y:S02]  /*d1b0*/  SHFL.UP P6, R247, R246, R137, R136 ;  /* 0x04000089f6f77389 */ /* 0x00006400000c0088 */
[----:B01----:R-:W-:Y:S05]  /*d1c0*/  ENDCOLLECTIVE ;  /* 0x000000000000791b */ /* 0x003fea0003800000 */
.L_x_5066:
[----:B------:R-:W-:Y:S02]  /*d1d0*/  MOV R246, R236 ;  /* 0x000000ec00f67202 */ /* 0x000fe40000000f00 */
[----:B------:R-:W-:-:S07]  /*d1e0*/  MOV R245, R247 ;  /* 0x000000f700f57202 */ /* 0x000fce0000000f00 */
[----:B------:R-:W-:Y:S05]  /*d1f0*/  WARPSYNC.COLLECTIVE R139, `(.L_x_5067) ;  /* 0x000000008b087348 */ /* 0x000fea0003c00000 */
[----:B------:R0:W1:Y:S02]  /*d200*/  SHFL.UP P6, R247, R246, R137, R136 ;  /* 0x04000089f6f77389 */ /* 0x00006400000c0088 */
[----:B01----:R-:W-:Y:S05]  /*d210*/  ENDCOLLECTIVE ;  /* 0x000000000000791b */ /* 0x003fea0003800000 */
.L_x_5067:
        /* <DEDUP_REMOVED lines=11> */
[----:B------:R-:W-:Y:S02]  /*d2d0*/  HFMA2 R137, -RZ, RZ, 0, 2.384185791015625e-07 ;  /* 0x00000004ff897431 */ /* 0x000fe400000001ff */
[----:B------:R-:W-:Y:S02]  /*d2e0*/  @P4 FFMA.FTZ R234, R234, R138, R226 ;  /* 0x0000008aeaea4223 */ /* 0x000fe400000100e2 */
[----:B------:R-:W-:-:S07]  /*d2f0*/  MOV R246, R190 ;  /* 0x000000be00f67202 */ /* 0x000fce0000000f00 */
[----:B------:R-:W-:Y:S05]  /*d300*/  WARPSYNC.COLLECTIVE R139, `(.L_x_5068) ;  /* 0x000000008b087348 */ /* 0x000fea0003c00000 */
[----:B------:R0:W1:Y:S02]  /*d310*/  SHFL.UP P6, R247, R246, R137, R136 ;  /* 0x04000089f6f77389 */ /* 0x00006400000c0088 */
[----:B01----:R-:W-:Y:S05]  /*d320*/  ENDCOLLECTIVE ;  /* 0x000000000000791b */ /* 0x003fea0003800000 */
.L_x_5068:
[----:B------:R-:W-:Y:S02]  /*d330*/  MOV R246, R234 ;  /* 0x000000ea00f67202 */ /* 0x000fe40000000f00 */
[----:B------:R-:W-:-:S07]  /*d340*/  MOV R138, R247 ;  /* 0x000000f7008a7202 */ /* 0x000fce0000000f00 */
[----:B------:R-:W-:Y:S05]  /*d350*/  WARPSYNC.COLLECTIVE R139, `(.L_x_5069) ;  /* 0x000000008b087348 */ /* 0x000fea0003c00000 */
[----:B------:R0:W1:Y:S02]  /*d360*/  SHFL.UP P6, R247, R246, R137, R136 ;  /* 0x04000089f6f77389 */ /* 0x00006400000c0088 */
[----:B01----:R-:W-:Y:S05]  /*d370*/  ENDCOLLECTIVE ;  /* 0x000000000000791b */ /* 0x003fea0003800000 */
.L_x_5069:
[----:B------:R-:W-:Y:S02]  /*d380*/  MOV R246, R235 ;  /* 0x000000eb00f67202 */ /* 0x000fe40000000f00 */
[----:B------:R-:W-:-:S07]  /*d390*/  MOV R226, R247 ;  /* 0x000000f700e27202 */ /* 0x000fce0000000f00 */
[----:B------:R-:W-:Y:S05]  /*d3a0*/  WARPSYNC.COLLECTIVE R139, `(.L_x_5070) ;  /* 0x000000008b087348 */ /* 0x000fea0003c00000 */
[----:B------:R0:W1:Y:S02]  /*d3b0*/  SHFL.UP P6, R247, R246, R137, R136 ;  /* 0x04000089f6f77389 */ /* 0x00006400000c0088 */
[----:B01----:R-:W-:Y:S05]  /*d3c0*/  ENDCOLLECTIVE ;  /* 0x000000000000791b */ /* 0x003fea0003800000 */
.L_x_5070:
[----:B------:R-:W-:Y:S02]  /*d3d0*/  MOV R246, R236 ;  /* 0x000000ec00f67202 */ /* 0x000fe40000000f00 */
[----:B------:R-:W-:-:S07]  /*d3e0*/  MOV R245, R247 ;  /* 0x000000f700f57202 */ /* 0x000fce0000000f00 */
[----:B------:R-:W-:Y:S05]  /*d3f0*/  WARPSYNC.COLLECTIVE R139, `(.L_x_5071) ;  /* 0x000000008b087348 */ /* 0x000fea0003c00000 */
[----:B------:R0:W1:Y:S02]  /*d400*/  SHFL.UP P6, R247, R246, R137, R136 ;  /* 0x04000089f6f77389 */ /* 0x00006400000c0088 */
[----:B01----:R-:W-:Y:S05]  /*d410*/  ENDCOLLECTIVE ;  /* 0x000000000000791b */ /* 0x003fea0003800000 */
.L_x_5071:
        /* <DEDUP_REMOVED lines=11> */
[----:B------:R-:W-:Y:S02]  /*d4d0*/  HFMA2 R137, -RZ, RZ, 0, 4.76837158203125e-07 ;  /* 0x00000008ff897431 */ /* 0x000fe400000001ff */
[----:B------:R-:W-:Y:S02]  /*d4e0*/  @P3 FFMA.FTZ R234, R234, R138, R226 ;  /* 0x0000008aeaea3223 */ /* 0x000fe400000100e2 */
[----:B------:R-:W-:-:S07]  /*d4f0*/  MOV R246, R190 ;  /* 0x000000be00f67202 */ /* 0x000fce0000000f00 */
[----:B------:R-:W-:Y:S05]  /*d500*/  WARPSYNC.COLLECTIVE R139, `(.L_x_5072) ;  /* 0x000000008b087348 */ /* 0x000fea0003c00000 */
[----:B------:R0:W1:Y:S02]  /*d510*/  SHFL.UP P6, R247, R246, R137, R136 ;  /* 0x04000089f6f77389 */ /* 0x00006400000c0088 */
[----:B01----:R-:W-:Y:S05]  /*d520*/  ENDCOLLECTIVE ;  /* 0x000000000000791b */ /* 0x003fea0003800000 */
.L_x_5072:
[----:B------:R-:W-:Y:S02]  /*d530*/  MOV R246, R234 ;  /* 0x000000ea00f67202 */ /* 0x000fe40000000f00 */
[----:B------:R-:W-:-:S07]  /*d540*/  MOV R138, R247 ;  /* 0x000000f7008a7202 */ /* 0x000fce0000000f00 */
[----:B------:R-:W-:Y:S05]  /*d550*/  WARPSYNC.COLLECTIVE R139, `(.L_x_5073) ;  /* 0x000000008b087348 */ /* 0x000fea0003c00000 */
[----:B------:R0:W1:Y:S02]  /*d560*/  SHFL.UP P6, R247, R246, R137, R136 ;  /* 0x04000089f6f77389 */ /* 0x00006400000c0088 */
[----:B01----:R-:W-:Y:S05]  /*d570*/  ENDCOLLECTIVE ;  /* 0x000000000000791b */ /* 0x003fea0003800000 */
.L_x_5073:
[----:B------:R-:W-:Y:S02]  /*d580*/  MOV R246, R235 ;  /* 0x000000eb00f67202 */ /* 0x000fe40000000f00 */
[----:B------:R-:W-:-:S07]  /*d590*/  MOV R226, R247 ;  /* 0x000000f700e27202 */ /* 0x000fce0000000f00 */
[----:B------:R-:W-:Y:S05]  /*d5a0*/  WARPSYNC.COLLECTIVE R139, `(.L_x_5074) ;  /* 0x000000008b087348 */ /* 0x000fea0003c00000 */
[----:B------:R0:W1:Y:S02]  /*d5b0*/  SHFL.UP P6, R247, R246, R137, R136 ;  /* 0x04000089f6f77389 */ /* 0x00006400000c0088 */
[----:B01----:R-:W-:Y:S05]  /*d5c0*/  ENDCOLLECTIVE ;  /* 0x000000000000791b */ /* 0x003fea0003800000 */
.L_x_5074:
[----:B------:R-:W-:Y:S02]  /*d5d0*/  MOV R246, R236 ;  /* 0x000000ec00f67202 */ /* 0x000fe40000000f00 */
[----:B------:R-:W-:-:S07]  /*d5e0*/  MOV R245, R247 ;  /* 0x000000f700f57202 */ /* 0x000fce0000000f00 */
[----:B------:R-:W-:Y:S05]  /*d5f0*/  WARPSYNC.COLLECTIVE R139, `(.L_x_5075) ;  /* 0x000000008b087348 */ /* 0x000fea0003c00000 */
[----:B------:R0:W1:Y:S02]  /*d600*/  SHFL.UP P6, R247, R246, R137, R136 ;  /* 0x04000089f6f77389 */ /* 0x00006400000c0088 */
[----:B01----:R-:W-:Y:S05]  /*d610*/  ENDCOLLECTIVE ;  /* 0x000000000000791b */ /* 0x003fea0003800000 */
.L_x_5075:
        /* <DEDUP_REMOVED lines=11> */
[----:B------:R-:W-:Y:S02]  /*d6d0*/  HFMA2 R137, -RZ, RZ, 0, 9.5367431640625e-07 ;  /* 0x00000010ff897431 */ /* 0x000fe400000001ff */
[----:B------:R-:W-:Y:S02]  /*d6e0*/  @P2 FFMA.FTZ R234, R234, R138, R226 ;  /* 0x0000008aeaea2223 */ /* 0x000fe400000100e2 */
[----:B------:R-:W-:-:S07]  /*d6f0*/  MOV R246, R190 ;  /* 0x000000be00f67202 */ /* 0x000fce0000000f00 */
[----:B------:R-:W-:Y:S05]  /*d700*/  WARPSYNC.COLLECTIVE R139, `(.L_x_5076) ;  /* 0x000000008b087348 */ /* 0x000fea0003c00000 */
[----:B------:R0:W1:Y:S02]  /*d710*/  SHFL.UP P6, R247, R246, R137, R136 ;  /* 0x04000089f6f77389 */ /* 0x00006400000c0088 */
[----:B01----:R-:W-:Y:S05]  /*d720*/  ENDCOLLECTIVE ;  /* 0x000000000000791b */ /* 0x003fea0003800000 */
.L_x_5076:
[----:B------:R-:W-:Y:S02]  /*d730*/  MOV R246, R234 ;  /* 0x000000ea00f67202 */ /* 0x000fe40000000f00 */
[----:B------:R-:W-:-:S07]  /*d740*/  MOV R138, R247 ;  /* 0x000000f7008a7202 */ /* 0x000fce0000000f00 */
[----:B------:R-:W-:Y:S05]  /*d750*/  WARPSYNC.COLLECTIVE R139, `(.L_x_5077) ;  /* 0x000000008b087348 */ /* 0x000fea0003c00000 */
[----:B------:R0:W1:Y:S02]  /*d760*/  SHFL.UP P6, R247, R246, R137, R136 ;  /* 0x04000089f6f77389 */ /* 0x00006400000c0088 */
[----:B01----:R-:W-:Y:S05]  /*d770*/  ENDCOLLECTIVE ;  /* 0x000000000000791b */ /* 0x003fea0003800000 */
.L_x_5077:
[----:B------:R-:W-:Y:S02]  /*d780*/  MOV R246, R235 ;  /* 0x000000eb00f67202 */ /* 0x000fe40000000f00 */
[----:B------:R-:W-:-:S07]  /*d790*/  MOV R226, R247 ;  /* 0x000000f700e27202 */ /* 0x000fce0000000f00 */
[----:B------:R-:W-:Y:S05]  /*d7a0*/  WARPSYNC.COLLECTIVE R139, `(.L_x_5078) ;  /* 0x000000008b087348 */ /* 0x000fea0003c00000 */
[----:B------:R0:W1:Y:S02]  /*d7b0*/  SHFL.UP P6, R247, R246, R137, R136 ;  /* 0x04000089f6f77389 */ /* 0x00006400000c0088 */
[----:B01----:R-:W-:Y:S05]  /*d7c0*/  ENDCOLLECTIVE ;  /* 0x000000000000791b */ /* 0x003fea0003800000 */
.L_x_5078:
[----:B------:R-:W-:Y:S02]  /*d7d0*/  MOV R246, R236 ;  /* 0x000000ec00f67202 */ /* 0x000fe40000000f00 */
[----:B------:R-:W-:-:S07]  /*d7e0*/  MOV R245, R247 ;  /* 0x000000f700f57202 */ /* 0x000fce0000000f00 */
[----:B------:R-:W-:Y:S05]  /*d7f0*/  WARPSYNC.COLLECTIVE R139, `(.L_x_5079) ;  /* 0x000000008b087348 */ /* 0x000fea0003c00000 */
[----:B------:R0:W1:Y:S02]  /*d800*/  SHFL.UP P6, R247, R246, R137, R136 ;  /* 0x04000089f6f77389 */ /* 0x00006400000c0088 */
[----:B01----:R-:W-:Y:S05]  /*d810*/  ENDCOLLECTIVE ;  /* 0x000000000000791b */ /* 0x003fea0003800000 */
.L_x_5079:
[----:B------:R-:W-:Y:S01]  /*d820*/  MOV R136, R247 ;  /* 0x000000f700887202 */ /* 0x000fe20000000f00 */
[----:B------:R-:W-:Y:S06]  /*d830*/  BRA `(.L_x_5080) ;  /* 0xffffff8000887947 */ /* 0x000fec000383ffff */
.L_x_4960:
[----:B------:R-:W-:Y:S01]  /*d840*/  HFMA2 R137, -RZ, RZ, 0, 1.847743988037109375e-06 ;  /* 0x0000001fff897431 */ /* 0x000fe200000001ff */
[----:B------:R-:W-:Y:S01]  /*d850*/  BSSY B0, `(.L_x_5081) ;  /* 0x0000007000007945 */ /* 0x000fe20003800000 */
[----:B------:R-:W-:Y:S02]  /*d860*/  MOV R138, R190 ;  /* 0x000000be008a7202 */ /* 0x000fe40000000f00 */
[----:B------:R-:W-:Y:S02]  /*d870*/  MOV R136, 0x1f ;  /* 0x0000001f00887802 */ /* 0x000fe40000000f00 */
[----:B------:R-:W-:-:S07]  /*d880*/  MOV R139, 0xffffffff ;  /* 0xffffffff008b7802 */ /* 0x000fce0000000f00 */
[----:B-12--5:R-:W-:Y:S05]  /*d890*/  WARPSYNC.COLLECTIVE R139, `(.L_x_5082) ;  /* 0x000000008b087348 */ /* 0x026fea0003c00000 */
[----:B------:R0:W3:Y:S02]  /*d8a0*/  SHFL.IDX P2, R226, R138, R137, R136 ;  /* 0x000000898ae27389 */ /* 0x0000e40000040088 */
[----:B0123-5:R-:W-:Y:S05]  /*d8b0*/  ENDCOLLECTIVE ;  /* 0x000000000000791b */ /* 0x02ffea0003800000 */
.L_x_5082:
[----:B------:R-:W-:Y:S05]  /*d8c0*/  BSYNC B0 ;  /* 0x0000000000007941 */ /* 0x000fea0003800000 */
.L_x_5081:
[----:B------:R-:W-:Y:S05]  /*d8d0*/  BRA `(.L_x_5083) ;  /* 0xffffff8000947947 */ /* 0x000fea000383ffff */
.L_x_4961:
        /* <DEDUP_REMOVED lines=8> */
.L_x_5085:
[----:B------:R-:W-:Y:S05]  /*d960*/  BSYNC B0 ;  /* 0x0000000000007941 */ /* 0x000fea0003800000 */
.L_x_5084:
[----:B------:R-:W-:Y:S05]  /*d970*/  BRA `(.L_x_5086) ;  /* 0xffffff8000747947 */ /* 0x000fea000383ffff */
.L_x_4962:
        /* <DEDUP_REMOVED lines=8> */
.L_x_5088:
[----:B------:R-:W-:Y:S05]  /*da00*/  BSYNC B0 ;  /* 0x0000000000007941 */ /* 0x000fea0003800000 */
.L_x_5087:
[----:B------:R-:W-:Y:S05]  /*da10*/  BRA `(.L_x_5089) ;  /* 0xffffff8000547947 */ /* 0x000fea000383ffff */
.L_x_4963:
        /* <DEDUP_REMOVED lines=8> */
.L_x_5091:
[----:B------:R-:W-:Y:S05]  /*daa0*/  BSYNC B0 ;  /* 0x0000000000007941 */ /* 0x000fea0003800000 */
.L_x_5090:
[----:B------:R-:W-:Y:S05]  /*dab0*/  BRA `(.L_x_5092) ;  /* 0xffffff8000347947 */ /* 0x000fea000383ffff */
.L_x_4964:
[----:B------:R-:W-:Y:S01]  /*dac0*/  HFMA2 R137, -RZ, RZ, 0, 5.9604644775390625e-08 ;  /* 0x00000001ff897431 */ /* 0x000fe200000001ff */
[----:B------:R-:W-:Y:S01]  /*dad0*/  BSSY B0, `(.L_x_5093) ;  /* 0x0000007000007945 */ /* 0x000fe20003800000 */
[----:B------:R-:W-:Y:S02]  /*dae0*/  MOV R246, R190 ;  /* 0x000000be00f67202 */ /* 0x000fe40000000f00 */
[----:B------:R-:W-:Y:S02]  /*daf0*/  MOV R136, RZ ;  /* 0x000000ff00887202 */ /* 0x000fe40000000f00 */
[----:B------:R-:W-:-:S07]  /*db00*/  MOV R139, 0xffffffff ;  /* 0xffffffff008b7802 */ /* 0x000fce0000000f00 */
[----:B-12--5:R-:W-:Y:S05]  /*db10*/  WARPSYNC.COLLECTIVE R139, `(.L_x_5094) ;  /* 0x000000008b087348 */ /* 0x026fea0003c00000 */
[----:B------:R0:W3:Y:S02]  /*db20*/  SHFL.UP P6, R247, R246, R137, R136 ;  /* 0x04000089f6f77389 */ /* 0x0000e400000c0088 */
[----:B0123-5:R-:W-:Y:S05]  /*db30*/  ENDCOLLECTIVE ;  /* 0x000000000000791b */ /* 0x02ffea0003800000 */
.L_x_5094:
[----:B------:R-:W-:Y:S05]  /*db40*/  BSYNC B0 ;  /* 0x0000000000007941 */ /* 0x000fea0003800000 */
.L_x_5093:
        /* <DEDUP_REMOVED lines=9> */
.L_x_5095:
[----:B------:R-:W-:Y:S02]  /*dbe0*/  MOV R246, R235 ;  /* 0x000000eb00f67202 */ /* 0x000fe40000000f00 */
[----:B------:R-:W-:-:S07]  /*dbf0*/  MOV R234, R247 ;  /* 0x000000f700ea7202 */ /* 0x000fce0000000f00 */
[----:B------:R-:W-:Y:S05]  /*dc00*/  WARPSYNC.COLLECTIVE R139, `(.L_x_5096) ;  /* 0x000000008b087348 */ /* 0x000fea0003c00000 */
[----:B------:R0:W1:Y:S02]  /*dc10*/  SHFL.UP P6, R247, R246, R137, R136 ;  /* 0x04000089f6f77389 */ /* 0x00006400000c0088 */
[----:B01----:R-:W-:Y:S05]  /*dc20*/  ENDCOLLECTIVE ;  /* 0x000000000000791b */ /* 0x003fea0003800000 */
.L_x_5096:
[----:B------:R-:W-:Y:S02]  /*dc30*/  MOV R246, R236 ;  /* 0x000000ec00f67202 */ /* 0x000fe40000000f00 */
[----:B------:R-:W-:-:S07]  /*dc40*/  MOV R235, R247 ;  /* 0x000000f700eb7202 */ /* 0x000fce0000000f00 */
[----:B------:R-:W-:Y:S05]  /*dc50*/  WARPSYNC.COLLECTIVE R139, `(.L_x_5097) ;  /* 0x000000008b087348 */ /* 0x000fea0003c00000 */
[----:B------:R0:W1:Y:S02]  /*dc60*/  SHFL.UP P6, R247, R246, R137, R136 ;  /* 0x04000089f6f77389 */ /* 0x00006400000c0088 */
[----:B01----:R-:W-:Y:S05]  /*dc70*/  ENDCOLLECTIVE ;  /* 0x000000000000791b */ /* 0x003fea0003800000 */
.L_x_5097:
[----:B------:R-:W-:Y:S01]  /*dc80*/  HFMA2 R137, -RZ, RZ, 0, 0 ;  /* 0x00000000ff897431 */ /* 0x000fe200000001ff */
[----:B------:R-:W-:-:S07]  /*dc90*/  MOV R136, 0x1f ;  /* 0x0000001f00887802 */ /* 0x000fce0000000f00 */
[----:B------:R-:W-:Y:S05]  /*dca0*/  WARPSYNC.COLLECTIVE R139, `(.L_x_5098) ;  /* 0x000000008b087348 */ /* 0x000fea0003c00000 */
[----:B------:R0:W1:Y:S02]  /*dcb0*/  SHFL.IDX P2, R226, R138, R137, R136 ;  /* 0x000000898ae27389 */ /* 0x0000640000040088 */
[----:B01----:R-:W-:Y:S05]  /*dcc0*/  ENDCOLLECTIVE ;  /* 0x000000000000791b */ /* 0x003fea0003800000 */
.L_x_5098:
[----:B------:R-:W-:Y:S02]  /*dcd0*/  MOV R236, R247 ;  /* 0x000000f700ec7202 */ /* 0x000fe40000000f00 */
[----:B------:R-:W-:Y:S02]  /*dce0*/  MOV R138, R121 ;  /* 0x00000079008a7202 */ /* 0x000fe40000000f00 */
[----:B------:R-:W-:-:S07]  /*dcf0*/  MOV R120, R226 ;  /* 0x000000e200787202 */ /* 0x000fce0000000f00 */
[----:B------:R-:W-:Y:S05]  /*dd00*/  WARPSYNC.COLLECTIVE R139, `(.L_x_5099) ;  /* 0x000000008b087348 */ /* 0x000fea0003c00000 */
[----:B------:R0:W1:Y:S02]  /*dd10*/  SHFL.IDX P2, R226, R138, R137, R136 ;  /* 0x000000898ae27389 */ /* 0x0000640000040088 */
[----:B01----:R-:W-:Y:S05]  /*dd20*/  ENDCOLLECTIVE ;  /* 0x000000000000791b */ /* 0x003fea0003800000 */
.L_x_5099:
[----:B------:R-:W-:Y:S02]  /*dd30*/  MOV R138, R122 ;  /* 0x0000007a008a7202 */ /* 0x000fe40000000f00 */
[----:B------:R-:W-:-:S07]  /*dd40*/  MOV R121, R226 ;  /* 0x000000e200797202 */ /* 0x000fce0000000f00 */
[----:B------:R-:W-:Y:S05]  /*dd50*/  WARPSYNC.COLLECTIVE R139, `(.L_x_5100) ;  /* 0x000000008b087348 */ /* 0x000fea0003c00000 */
[----:B------:R0:W1:Y:S02]  /*dd60*/  SHFL.IDX P2, R226, R138, R137, R136 ;  /* 0x000000898ae27389 */ /* 0x0000640000040088 */
[----:B01----:R-:W-:Y:S05]  /*dd70*/  ENDCOLLECTIVE ;  /* 0x000000000000791b */ /* 0x003fea0003800000 */
.L_x_5100:
[----:B------:R-:W-:Y:S02]  /*dd80*/  MOV R138, R123 ;  /* 0x0000007b008a7202 */ /* 0x000fe40000000f00 */
[----:B------:R-:W-:-:S07]  /*dd90*/  MOV R122, R226 ;  /* 0x000000e2007a7202 */ /* 0x000fce0000000f00 */
[----:B------:R-:W-:Y:S05]  /*dda0*/  WARPSYNC.COLLECTIVE R139, `(.L_x_5101) ;  /* 0x000000008b087348 */ /* 0x000fea0003c00000 */
[----:B------:R0:W1:Y:S02]  /*ddb0*/  SHFL.IDX P2, R226, R138, R137, R136 ;  /* 0x000000898ae27389 */ /* 0x0000640000040088 */
[----:B01----:R-:W-:Y:S05]  /*ddc0*/  ENDCOLLECTIVE ;  /* 0x000000000000791b */ /* 0x003fea0003800000 */
.L_x_5101:
[----:B------:R-:W-:Y:S01]  /*ddd0*/  MOV R123, R226 ;  /* 0x000000e2007b7202 */ /* 0x000fe20000000f00 */
[----:B------:R-:W-:Y:S06]  /*dde0*/  BRA `(.L_x_5102) ;  /* 0xffffff7c00907947 */ /* 0x000fec000383ffff */
.L_x_4966:
[----:B------:R-:W-:Y:S01]  /*ddf0*/  HFMA2 R251, -RZ, RZ, 0, 5.9604644775390625e-08 ;  /* 0x00000001fffb7431 */ /* 0x000fe200000001ff */
[----:B------:R-:W-:Y:S02]  /*de00*/  MOV R252, R245 ;  /* 0x000000f500fc7202 */ /* 0x000fe40000000f00 */
[----:B------:R-:W-:Y:S02]  /*de10*/  MOV R226, 0x1f ;  /* 0x0000001f00e27802 */ /* 0x000fe40000000f00 */
[----:B------:R-:W-:-:S07]  /*de20*/  MOV R139, 0xffffffff ;  /* 0xffffffff008b7802 */ /* 0x000fce0000000f00 */
[----:B------:R-:W-:Y:S05]  /*de30*/  WARPSYNC.COLLECTIVE R139, `(.L_x_5103) ;  /* 0x000000008b087348 */ /* 0x000fea0003c00000 */
[----:B------:R0:W1:Y:S02]  /*de40*/  SHFL.DOWN P2, R136, R252, R251, R226 ;  /* 0x080000fbfc887389 */ /* 0x00006400000400e2 */
[----:B01----:R-:W-:Y:S05]  /*de50*/  ENDCOLLECTIVE ;  /* 0x000000000000791b */ /* 0x003fea0003800000 */
.L_x_5103:
[----:B------:R-:W-:Y:S02]  /*de60*/  MOV R252, R246 ;  /* 0x000000f600fc7202 */ /* 0x000fe40000000f00 */
[----:B------:R-:W-:-:S07]  /*de70*/  MOV R137, R136 ;  /* 0x0000008800897202 */ /* 0x000fce0000000f00 */
[----:B------:R-:W-:Y:S05]  /*de80*/  WARPSYNC.COLLECTIVE R139, `(.L_x_5104) ;  /* 0x000000008b087348 */ /* 0x000fea0003c00000 */
[----:B------:R0:W1:Y:S02]  /*de90*/  SHFL.DOWN P2, R136, R252, R251, R226 ;  /* 0x080000fbfc887389 */ /* 0x00006400000400e2 */
[----:B01----:R-:W-:Y:S05]  /*dea0*/  ENDCOLLECTIVE ;  /* 0x000000000000791b */ /* 0x003fea0003800000 */
.L_x_5104:
[----:B------:R-:W-:Y:S02]  /*deb0*/  MOV R252, R247 ;  /* 0x000000f700fc7202 */ /* 0x000fe40000000f00 */
[----:B------:R-:W-:-:S07]  /*dec0*/  MOV R138, R136 ;  /* 0x00000088008a7202 */ /* 0x000fce0000000f00 */
[----:B------:R-:W-:Y:S05]  /*ded0*/  WARPSYNC.COLLECTIVE R139, `(.L_x_5105) ;  /* 0x000000008b087348 */ /* 0x000fea0003c00000 */
[----:B------:R0:W1:Y:S02]  /*dee0*/  SHFL.DOWN P2, R136, R252, R251, R226 ;  /* 0x080000fbfc887389 */ /* 0x00006400000400e2 */
[----:B01----:R-:W-:Y:S05]  /*def0*/  ENDCOLLECTIVE ;  /* 0x000000000000791b */ /* 0x003fea0003800000 */
.L_x_5105:
[----:B------:R-:W-:Y:S02]  /*df00*/  MOV R252, R248 ;  /* 0x000000f800fc7202 */ /* 0x000fe40000000f00 */
[----:B------:R-:W-:-:S07]  /*df10*/  MOV R163, R136 ;  /* 0x0000008800a37202 */ /* 0x000fce0000000f00 */
[----:B------:R-:W-:Y:S05]  /*df20*/  WARPSYNC.COLLECTIVE R139, `(.L_x_5106) ;  /* 0x000000008b087348 */ /* 0x000fea0003c00000 */
[----:B------:R0:W1:Y:S02]  /*df30*/  SHFL.DOWN P2, R136, R252, R251, R226 ;  /* 0x080000fbfc887389 */ /* 0x00006400000400e2 */
[----:B01----:R-:W-:Y:S05]  /*df40*/  ENDCOLLECTIVE ;  /* 0x000000000000791b */ /* 0x003fea0003800000 */
.L_x_5106:
[----:B------:R-:W-:Y:S05]  /*df50*/  BRA `(.L_x_5107) ;  /* 0xffffff9000c07947 */ /* 0x000fea000383ffff */
.L_x_4969:
        /* <DEDUP_REMOVED lines=8> */
.L_x_5109:
[----:B------:R-:W-:Y:S05]  /*dfe0*/  BSYNC B0 ;  /* 0x0000000000007941 */ /* 0x000fea0003800000 */
.L_x_5108:
        /* <DEDUP_REMOVED lines=8> */
.L_x_5110:
[----:B------:R-:W-:Y:S02]  /*e070*/  MOV R252, R247 ;  /* 0x000000f700fc7202 */ /* 0x000fe40000000f00 */
[----:B------:R-:W-:-:S07]  /*e080*/  MOV R138, R136 ;  /* 0x00000088008a7202 */ /* 0x000fce0000000f00 */
[----:B------:R-:W-:Y:S05]  /*e090*/  WARPSYNC.COLLECTIVE R139, `(.L_x_5111) ;  /* 0x000000008b087348 */ /* 0x000fea0003c00000 */
[----:B------:R0:W1:Y:S02]  /*e0a0*/  SHFL.DOWN P2, R136, R252, R251, R226 ;  /* 0x080000fbfc887389 */ /* 0x00006400000400e2 */
[----:B01----:R-:W-:Y:S05]  /*e0b0*/  ENDCOLLECTIVE ;  /* 0x000000000000791b */ /* 0x003fea0003800000 */
.L_x_5111:
[----:B------:R-:W-:Y:S02]  /*e0c0*/  MOV R252, R248 ;  /* 0x000000f800fc7202 */ /* 0x000fe40000000f00 */
[----:B------:R-:W-:-:S07]  /*e0d0*/  MOV R163, R136 ;  /* 0x0000008800a37202 */ /* 0x000fce0000000f00 */
[----:B------:R-:W-:Y:S05]  /*e0e0*/  WARPSYNC.COLLECTIVE R139, `(.L_x_5112) ;  /* 0x000000008b087348 */ /* 0x000fea0003c00000 */
[----:B------:R0:W1:Y:S02]  /*e0f0*/  SHFL.DOWN P2, R136, R252, R251, R226 ;  /* 0x080000fbfc887389 */ /* 0x00006400000400e2 */
[----:B01----:R-:W-:Y:S05]  /*e100*/  ENDCOLLECTIVE ;  /* 0x000000000000791b */ /* 0x003fea0003800000 */
.L_x_5112:
[----:B------:R-:W-:Y:S01]  /*e110*/  MOV R139, R136 ;  /* 0x00000088008b7202 */ /* 0x000fe20000000f00 */
[----:B------:R-:W-:Y:S06]  /*e120*/  BRA `(.L_x_5113) ;  /* 0xffffff9000a07947 */ /* 0x000fec000383ffff */
.L_x_4972:
        /* <DEDUP_REMOVED lines=8> */
.L_x_5115:
[----:B------:R-:W-:Y:S05]  /*e1b0*/  BSYNC B0 ;  /* 0x0000000000007941 */ /* 0x000fea0003800000 */
.L_x_5114:
        /* <DEDUP_REMOVED lines=8> */
.L_x_5116:
[----:B------:R-:W-:Y:S02]  /*e240*/  MOV R252, R247 ;  /* 0x000000f700fc7202 */ /* 0x000fe40000000f00 */
[----:B------:R-:W-:-:S07]  /*e250*/  MOV R138, R136 ;  /* 0x00000088008a7202 */ /* 0x000fce0000000f00 */
[----:B------:R-:W-:Y:S05]  /*e260*/  WARPSYNC.COLLECTIVE R139, `(.L_x_5117) ;  /* 0x000000008b087348 */ /* 0x000fea0003c00000 */
[----:B------:R0:W1:Y:S02]  /*e270*/  SHFL.DOWN P2, R136, R252, R251, R226 ;  /* 0x080000fbfc887389 */ /* 0x00006400000400e2 */
[----:B01----:R-:W-:Y:S05]  /*e280*/  ENDCOLLECTIVE ;  /* 0x000000000000791b */ /* 0x003fea0003800000 */
.L_x_5117:
[----:B------:R-:W-:Y:S02]  /*e290*/  MOV R252, R248 ;  /* 0x000000f800fc7202 */ /* 0x000fe40000000f00 */
[----:B------:R-:W-:-:S07]  /*e2a0*/  MOV R163, R136 ;  /* 0x0000008800a37202 */ /* 0x000fce0000000f00 */
[----:B------:R-:W-:Y:S05]  /*e2b0*/  WARPSYNC.COLLECTIVE R139, `(.L_x_5118) ;  /* 0x000000008b087348 */ /* 0x000fea0003c00000 */
[----:B------:R0:W1:Y:S02]  /*e2c0*/  SHFL.DOWN P2, R136, R252, R251, R226 ;  /* 0x080000fbfc887389 */ /* 0x00006400000400e2 */
[----:B01----:R-:W-:Y:S05]  /*e2d0*/  ENDCOLLECTIVE ;  /* 0x000000000000791b */ /* 0x003fea0003800000 */
.L_x_5118:
[----:B------:R-:W-:Y:S01]  /*e2e0*/  MOV R139, R136 ;  /* 0x00000088008b7202 */ /* 0x000fe20000000f00 */
[----:B------:R-:W-:Y:S06]  /*e2f0*/  BRA `(.L_x_5119) ;  /* 0xffffff9000807947 */ /* 0x000fec000383ffff */
.L_x_4975:
        /* <DEDUP_REMOVED lines=8> */
.L_x_5121:
[----:B------:R-:W-:Y:S05]  /*e380*/  BSYNC B0 ;  /* 0x0000000000007941 */ /* 0x000fea0003800000 */
.L_x_5120:
        /* <DEDUP_REMOVED lines=8> */
.L_x_5122:
[----:B------:R-:W-:Y:S02]  /*e410*/  MOV R252, R247 ;  /* 0x000000f700fc7202 */ /* 0x000fe40000000f00 */
[----:B------:R-:W-:-:S07]  /*e420*/  MOV R138, R136 ;  /* 0x00000088008a7202 */ /* 0x000fce0000000f00 */
[----:B------:R-:W-:Y:S05]  /*e430*/  WARPSYNC.COLLECTIVE R139, `(.L_x_5123) ;  /* 0x000000008b087348 */ /* 0x000fea0003c00000 */
[----:B------:R0:W1:Y:S02]  /*e440*/  SHFL.DOWN P2, R136, R252, R251, R226 ;  /* 0x080000fbfc887389 */ /* 0x00006400000400e2 */
[----:B01----:R-:W-:Y:S05]  /*e450*/  ENDCOLLECTIVE ;  /* 0x000000000000791b */ /* 0x003fea0003800000 */
.L_x_5123:
[----:B------:R-:W-:Y:S02]  /*e460*/  MOV R252, R248 ;  /* 0x000000f800fc7202 */ /* 0x000fe40000000f00 */
[----:B------:R-:W-:-:S07]  /*e470*/  MOV R163, R136 ;  /* 0x0000008800a37202 */ /* 0x000fce0000000f00 */
[----:B------:R-:W-:Y:S05]  /*e480*/  WARPSYNC.COLLECTIVE R139, `(.L_x_5124) ;  /* 0x000000008b087348 */ /* 0x000fea0003c00000 */
[----:B------:R0:W1:Y:S02]  /*e490*/  SHFL.DOWN P2, R136, R252, R251, R226 ;  /* 0x080000fbfc887389 */ /* 0x00006400000400e2 */
[----:B01----:R-:W-:Y:S05]  /*e4a0*/  ENDCOLLECTIVE ;  /* 0x000000000000791b */ /* 0x003fea0003800000 */
.L_x_5124:
[----:B------:R-:W-:Y:S01]  /*e4b0*/  MOV R139, R136 ;  /* 0x00000088008b7202 */ /* 0x000fe20000000f00 */
[----:B------:R-:W-:Y:S06]  /*e4c0*/  BRA `(.L_x_5125) ;  /* 0xffffff9000607947 */ /* 0x000fec000383ffff */
.L_x_4978:
        /* <DEDUP_REMOVED lines=8> */
.L_x_5127:
[----:B------:R-:W-:Y:S05]  /*e550*/  BSYNC B0 ;  /* 0x0000000000007941 */ /* 0x000fea0003800000 */
.L_x_5126:
        /* <DEDUP_REMOVED lines=8> */
.L_x_5128:
[----:B------:R-:W-:Y:S02]  /*e5e0*/  MOV R252, R247 ;  /* 0x000000f700fc7202 */ /* 0x000fe40000000f00 */
[----:B------:R-:W-:-:S07]  /*e5f0*/  MOV R138, R136 ;  /* 0x00000088008a7202 */ /* 0x000fce0000000f00 */
[----:B------:R-:W-:Y:S05]  /*e600*/  WARPSYNC.COLLECTIVE R139, `(.L_x_5129) ;  /* 0x000000008b087348 */ /* 0x000fea0003c00000 */
[----:B------:R0:W1:Y:S02]  /*e610*/  SHFL.DOWN P2, R136, R252, R251, R226 ;  /* 0x080000fbfc887389 */ /* 0x00006400000400e2 */
[----:B01----:R-:W-:Y:S05]  /*e620*/  ENDCOLLECTIVE ;  /* 0x000000000000791b */ /* 0x003fea0003800000 */
.L_x_5129:
[----:B------:R-:W-:Y:S02]  /*e630*/  MOV R252, R248 ;  /* 0x000000f800fc7202 */ /* 0x000fe40000000f00 */
[----:B------:R-:W-:-:S07]  /*e640*/  MOV R163, R136 ;  /* 0x0000008800a37202 */ /* 0x000fce0000000f00 */
[----:B------:R-:W-:Y:S05]  /*e650*/  WARPSYNC.COLLECTIVE R139, `(.L_x_5130) ;  /* 0x000000008b087348 */ /* 0x000fea0003c00000 */
[----:B------:R0:W1:Y:S02]  /*e660*/  SHFL.DOWN P2, R136, R252, R251, R226 ;  /* 0x080000fbfc887389 */ /* 0x00006400000400e2 */
[----:B01----:R-:W-:Y:S05]  /*e670*/  ENDCOLLECTIVE ;  /* 0x000000000000791b */ /* 0x003fea0003800000 */
.L_x_5130:
[----:B------:R-:W-:Y:S01]  /*e680*/  MOV R139, R136 ;  /* 0x00000088008b7202 */ /* 0x000fe20000000f00 */
[----:B------:R-:W-:Y:S06]  /*e690*/  BRA `(.L_x_5131) ;  /* 0xffffff9000407947 */ /* 0x000fec000383ffff */
.L_x_4981:
        /* <DEDUP_REMOVED lines=8> */
.L_x_5133:
[----:B------:R-:W-:Y:S05]  /*e720*/  BSYNC B0 ;  /* 0x0000000000007941 */ /* 0x000fea0003800000 */
.L_x_5132:
        /* <DEDUP_REMOVED lines=10> */
.L_x_5134:
[----:B------:R-:W-:Y:S02]  /*e7d0*/  MOV R138, R247 ;  /* 0x000000f7008a7202 */ /* 0x000fe40000000f00 */
[----:B------:R-:W-:-:S07]  /*e7e0*/  MOV R234, R226 ;  /* 0x000000e200ea7202 */ /* 0x000fce0000000f00 */
[----:B------:R-:W-:Y:S05]  /*e7f0*/  WARPSYNC.COLLECTIVE R139, `(.L_x_5135) ;  /* 0x000000008b087348 */ /* 0x000fea0003c00000 */
[----:B------:R0:W1:Y:S02]  /*e800*/  SHFL.IDX P2, R226, R138, R137, R136 ;  /* 0x000000898ae27389 */ /* 0x0000640000040088 */
[----:B01----:R-:W-:Y:S05]  /*e810*/  ENDCOLLECTIVE ;  /* 0x000000000000791b */ /* 0x003fea0003800000 */
.L_x_5135:
        /* <DEDUP_REMOVED lines=16> */
.L_x_5136:
[----:B------:R-:W-:Y:S01]  /*e920*/  MOV R138, R132 ;  /* 0x00000084008a7202 */ /* 0x000fe20000000f00 */
[----:B------:R-:W-:Y:S01]  /*e930*/  FADD.FTZ R236, R226, R236 ;  /* 0x000000ece2ec7221 */ /* 0x000fe20000010000 */
[----:B------:R-:W-:-:S07]  /*e940*/  MOV R226, 0x1f ;  /* 0x0000001f00e27802 */ /* 0x000fce0000000f00 */
[----:B------:R-:W-:Y:S05]  /*e950*/  WARPSYNC.COLLECTIVE R139, `(.L_x_5137) ;  /* 0x000000008b087348 */ /* 0x000fea0003c00000 */
[----:B------:R0:W1:Y:S02]  /*e960*/  SHFL.DOWN P2, R136, R252, R251, R226 ;  /* 0x080000fbfc887389 */ /* 0x00006400000400e2 */
[----:B01----:R-:W-:Y:S05]  /*e970*/  ENDCOLLECTIVE ;  /* 0x000000000000791b */ /* 0x003fea0003800000 */
.L_x_5137:
[----:B------:R-:W-:Y:S02]  /*e980*/  MOV R252, R246 ;  /* 0x000000f600fc7202 */ /* 0x000fe40000000f00 */
[----:B------:R-:W-:-:S07]  /*e990*/  MOV R245, R136 ;  /* 0x0000008800f57202 */ /* 0x000fce0000000f00 */
[----:B------:R-:W-:Y:S05]  /*e9a0*/  WARPSYNC.COLLECTIVE R139, `(.L_x_5138) ;  /* 0x000000008b087348 */ /* 0x000fea0003c00000 */
[----:B------:R0:W1:Y:S02]  /*e9b0*/  SHFL.DOWN P2, R136, R252, R251, R226 ;  /* 0x080000fbfc887389 */ /* 0x00006400000400e2 */
[----:B01----:R-:W-:Y:S05]  /*e9c0*/  ENDCOLLECTIVE ;  /* 0x000000000000791b */ /* 0x003fea0003800000 */
.L_x_5138:
[----:B------:R-:W-:Y:S02]  /*e9d0*/  MOV R252, R247 ;  /* 0x000000f700fc7202 */ /* 0x000fe40000000f00 */
[----:B------:R-:W-:-:S07]  /*e9e0*/  MOV R246, R136 ;  /* 0x0000008800f67202 */ /* 0x000fce0000000f00 */
[----:B------:R-:W-:Y:S05]  /*e9f0*/  WARPSYNC.COLLECTIVE R139, `(.L_x_5139) ;  /* 0x000000008b087348 */ /* 0x000fea0003c00000 */
[----:B------:R0:W1:Y:S02]  /*ea00*/  SHFL.DOWN P2, R136, R252, R251, R226 ;  /* 0x080000fbfc887389 */ /* 0x00006400000400e2 */
[----:B01----:R-:W-:Y:S05]  /*ea10*/  ENDCOLLECTIVE ;  /* 0x000000000000791b */ /* 0x003fea0003800000 */
.L_x_5139:
[----:B------:R-:W-:Y:S02]  /*ea20*/  MOV R252, R248 ;  /* 0x000000f800fc7202 */ /* 0x000fe40000000f00 */
[----:B------:R-:W-:-:S07]  /*ea30*/  MOV R247, R136 ;  /* 0x0000008800f77202 */ /* 0x000fce0000000f00 */
[----:B------:R-:W-:Y:S05]  /*ea40*/  WARPSYNC.COLLECTIVE R139, `(.L_x_5140) ;  /* 0x000000008b087348 */ /* 0x000fea0003c00000 */
[----:B------:R0:W1:Y:S02]  /*ea50*/  SHFL.DOWN P2, R136, R252, R251, R226 ;  /* 0x080000fbfc887389 */ /* 0x00006400000400e2 */
[----:B01----:R-:W-:Y:S05]  /*ea60*/  ENDCOLLECTIVE ;  /* 0x000000000000791b */ /* 0x003fea0003800000 */
.L_x_5140:
[----:B------:R-:W-:Y:S01]  /*ea70*/  MOV R248, R136 ;  /* 0x0000008800f87202 */ /* 0x000fe20000000f00 */
[----:B------:R-:W-:-:S07]  /*ea80*/  HFMA2 R136, -RZ, RZ, 0, 1.847743988037109375e-06 ;  /* 0x0000001fff887431 */ /* 0x000fce00000001ff */
[----:B------:R-:W-:Y:S05]  /*ea90*/  WARPSYNC.COLLECTIVE R139, `(.L_x_5141) ;  /* 0x000000008b087348 */ /* 0x000fea0003c00000 */
[----:B------:R0:W1:Y:S02]  /*eaa0*/  SHFL.IDX P2, R226, R138, R137, R136 ;  /* 0x000000898ae27389 */ /* 0x0000640000040088 */
[----:B01----:R-:W-:Y:S05]  /*eab0*/  ENDCOLLECTIVE ;  /* 0x000000000000791b */ /* 0x003fea0003800000 */
.L_x_5141:
[----:B------:R-:W-:Y:S02]  /*eac0*/  MOV R138, R133 ;  /* 0x00000085008a7202 */ /* 0x000fe40000000f00 */
[----:B------:R-:W-:-:S07]  /*ead0*/  MOV R132, R226 ;  /* 0x000000e200847202 */ /* 0x000fce0000000f00 */
[----:B------:R-:W-:Y:S05]  /*eae0*/  WARPSYNC.COLLECTIVE R139, `(.L_x_5142) ;  /* 0x000000008b087348 */ /* 0x000fea0003c00000 */
[----:B------:R0:W1:Y:S02]  /*eaf0*/  SHFL.IDX P2, R226, R138, R137, R136 ;  /* 0x000000898ae27389 */ /* 0x0000640000040088 */
[----:B01----:R-:W-:Y:S05]  /*eb00*/  ENDCOLLECTIVE ;  /* 0x000000000000791b */ /* 0x003fea0003800000 */
.L_x_5142:
[----:B------:R-:W-:Y:S02]  /*eb10*/  MOV R138, R134 ;  /* 0x00000086008a7202 */ /* 0x000fe40000000f00 */
[----:B------:R-:W-:-:S07]  /*eb20*/  MOV R133, R226 ;  /* 0x000000e200857202 */ /* 0x000fce0000000f00 */
[----:B------:R-:W-:Y:S05]  /*eb30*/  WARPSYNC.COLLECTIVE R139, `(.L_x_5143) ;  /* 0x000000008b087348 */ /* 0x000fea0003c00000 */
[----:B------:R0:W1:Y:S02]  /*eb40*/  SHFL.IDX P2, R226, R138, R137, R136 ;  /* 0x000000898ae27389 */ /* 0x0000640000040088 */
[----:B01----:R-:W-:Y:S05]  /*eb50*/  ENDCOLLECTIVE ;  /* 0x000000000000791b */ /* 0x003fea0003800000 */
.L_x_5143:
[----:B------:R-:W-:Y:S02]  /*eb60*/  MOV R138, R135 ;  /* 0x00000087008a7202 */ /* 0x000fe40000000f00 */
[----:B------:R-:W-:-:S07]  /*eb70*/  MOV R134, R226 ;  /* 0x000000e200867202 */ /* 0x000fce0000000f00 */
[----:B------:R-:W-:Y:S05]  /*eb80*/  WARPSYNC.COLLECTIVE R139, `(.L_x_5144) ;  /* 0x000000008b087348 */ /* 0x000fea0003c00000 */
[----:B------:R0:W1:Y:S02]  /*eb90*/  SHFL.IDX P2, R226, R138, R137, R136 ;  /* 0x000000898ae27389 */ /* 0x0000640000040088 */
[----:B01----:R-:W-:Y:S05]  /*eba0*/  ENDCOLLECTIVE ;  /* 0x000000000000791b */ /* 0x003fea0003800000 */
.L_x_5144:
[----:B------:R-:W-:Y:S01]  /*ebb0*/  MOV R135, R226 ;  /* 0x000000e200877202 */ /* 0x000fe20000000f00 */
[----:B------:R-:W-:Y:S06]  /*ebc0*/  BRA `(.L_x_5145) ;  /* 0xffffff8c00907947 */ /* 0x000fec000383ffff */
.L_x_5146:
        /* <DEDUP_REMOVED lines=11> */
.L_x_18682:


//--------------------- .text._Z25selective_scan_bwd_kernelI32Selective_Scan_bwd_kernel_traitsILi128ELi16ELb1ELb1ELb0ELb1ELb1EfN3c107complexIfEEEEv12SSMParamsBwd --------------------------
	.section	.text._Z25selective_scan_bwd_kernelI32Selective_Scan_bwd_kernel_traitsILi128ELi16ELb1ELb1ELb0ELb1ELb1EfN3c107complexIfEEEEv12SSMParamsBwd,"ax",@progbits
	.align	128
        .global         _Z25selective_scan_bwd_kernelI32Selective_Scan_bwd_kernel_traitsILi128ELi16ELb1ELb1ELb0ELb1ELb1EfN3c107complexIfEEEEv12SSMParamsBwd
        .type           _Z25selective_scan_bwd_kernelI32Selective_Scan_bwd_kernel_traitsILi128ELi16ELb1ELb1ELb0ELb1ELb1EfN3c107complexIfEEEEv12SSMParamsBwd,@function
        .size           _Z25selective_scan_bwd_kernelI32Selective_Scan_bwd_kernel_traitsILi128ELi16ELb1ELb1ELb0ELb1ELb1EfN3c107complexIfEEEEv12SSMParamsBwd,(.L_x_18683 - _Z25selective_scan_bwd_kernelI32Selective_Scan_bwd_kernel_traitsILi128ELi16ELb1ELb1ELb0ELb1ELb1EfN3c107complexIfEEEEv12SSMParamsBwd)
        .other          _Z25selective_scan_bwd_kernelI32Selective_Scan_bwd_kernel_traitsILi128ELi16ELb1ELb1ELb0ELb1ELb1EfN3c107complexIfEEEEv12SSMParamsBwd,@"STO_CUDA_ENTRY STV_DEFAULT"
_Z25selective_scan_bwd_kernelI32Selective_Scan_bwd_kernel_traitsILi128ELi16ELb1ELb1ELb0ELb1ELb1EfN3c107complexIfEEEEv12SSMParamsBwd:
.text._Z25selective_scan_bwd_kernelI32Selective_Scan_bwd_kernel_traitsILi128ELi16ELb1ELb1ELb0ELb1ELb1EfN3c107complexIfEEEEv12SSMParamsBwd:
        /* <DEDUP_REMOVED lines=48> */
[----:B------:R-:W-:-:S02]  /*0300*/  UIADD3 UR17, UP0, UPT, UR24, UR4, URZ ;  /* 0x0000000418117290 */ /* 0x000fc4000ff1e0ff */
[----:B------:R-:W-:Y:S01]  /*0310*/  UIMAD UR7, UR10, UR19, UR9 ;  /* 0x000000130a0772a4 */ /* 0x000fe2000f8e0209 */
[----:B------:R-:W-:Y:S01]  /*0320*/  UMOV UR4, URZ ;  /* 0x000000ff00047c82 */ /* 0x000fe20008000000 */
[----:B------:R-:W-:Y:S02]  /*0330*/  UIADD3 UR9, UP2, UPT, UR24, UR8, URZ ;  /* 0x0000000818097290 */ /* 0x000fe4000ff5e0ff */
        /* <DEDUP_REMOVED lines=8> */
[----:B--2---:R-:W-:Y:S02]  /*03c0*/  USHF.R.U64 UR14, UR20, 0x1, UR21 ;  /* 0x00000001140e7899 */ /* 0x004fe40008001215 */
[----:B------:R-:W-:Y:S01]  /*03d0*/  ULEA.HI.X UR9, UR9, UR15, UR7, 0x2, UP3 ;  /* 0x0000000f09097291 */ /* 0x000fe200098f1407 */
[----:B------:R-:W-:Y:S01]  /*03e0*/  R2UR UR27, R0 ;  /* 0x00000000001b72ca */ /* 0x000fe200000e0000 */
[----:B------:R-:W-:Y:S01]  /*03f0*/  USHF.R.U32.HI UR15, URZ, 0x1, UR21 ;  /* 0x00000001ff0f7899 */ /* 0x000fe20008011615 */
[----:B0-----:R-:W-:-:S13]  /*0400*/  R2UR UR5, R2 ;  /* 0x00000000020572ca */ /* 0x001fda00000e0000 */
[----:B------:R-:W-:-:S04]  /*0410*/  UIADD3 UR16, UPT, UPT, URZ, -UR5, URZ ;  /* 0x80000005ff107290 */ /* 0x000fc8000fffe0ff */
[----:B------:R-:W-:-:S04]  /*0420*/  UIMAD UR16, UR16, UR31, URZ ;  /* 0x0000001f101072a4 */ /* 0x000fc8000f8e02ff */
[----:B------:R-:W-:Y:S02]  /*0430*/  UIMAD.WIDE.U32 UR4, UR5, UR16, UR4 ;  /* 0x00000010050472a5 */ /* 0x000fe4000f8e0004 */
[----:B------:R-:W-:Y:S02]  /*0440*/  ULEA UR16, UP1, UR17, UR12, 0x2 ;  /* 0x0000000c11107291 */ /* 0x000fe4000f8210ff */
[----:B------:R-:W-:Y:S02]  /*0450*/  UIMAD.WIDE.U32 UR4, UR5, UR27, URZ ;  /* 0x0000001b050472a5 */ /* 0x000fe4000f8e00ff */
[----:B------:R-:W-:Y:S02]  /*0460*/  ULEA.HI.X UR17, UR17, UR13, UR11, 0x2, UP1 ;  /* 0x0000000d11117291 */ /* 0x000fe400088f140b */
[----:B---3--:R-:W-:Y:S02]  /*0470*/  UIMAD.WIDE.U32 UR12, UR6, UR18, URZ ;  /* 0x00000012060c72a5 */ /* 0x008fe4000f8e00ff */
[----:B------:R-:W-:Y:S01]  /*0480*/  UISETP.NE.AND UP1, UPT, UR30, URZ, UPT ;  /* 0x000000ff1e00728c */ /* 0x000fe2000bf25270 */
        /* <DEDUP_REMOVED lines=15> */
[----:B------:R-:W2:Y:S01]  /*0580*/  LDCU.64 UR18, c[0x0][0x3c8] ;  /* 0x00007900ff1277ac */ /* 0x000ea20008000a00 */
[----:B------:R-:W3:Y:S07]  /*0590*/  LDCU.64 UR22, c[0x0][0x4c0] ;  /* 0x00009800ff1677ac */ /* 0x000eee0008000a00 */
[----:B------:R-:W-:-:S02]  /*05a0*/  @UP0 UIADD3 UR7, UPT, UPT, UR7, 0x1, URZ ;  /* 0x0000000107070890 */ /* 0x000fc4000fffe0ff */
[----:B------:R-:W-:Y:S02]  /*05b0*/  UIADD3 UR4, UP3, UPT, UR24, UR4, URZ ;  /* 0x0000000418047290 */ /* 0x000fe4000ff7e0ff */
[----:B------:R-:W-:Y:S02]  /*05c0*/  @!UP2 UIADD3 UR7, UPT, UPT, -UR7, URZ, URZ ;  /* 0x000000ff0707a290 */ /* 0x000fe4000fffe1ff */
[----:B------:R-:W-:Y:S02]  /*05d0*/  UIADD3.X UR20, UPT, UPT, UR25, UR20, URZ, UP3, !UPT ;  /* 0x0000001419147290 */ /* 0x000fe40009ffe4ff */
        /* <DEDUP_REMOVED lines=22> */
[----:B------:R-:W-:Y:S02]  /*0740*/  UIMAD UR12, UR15, UR6, URZ ;  /* 0x000000060f0c72a4 */ /* 0x000fe4000f8e02ff */
[----:B0-----:R-:W-:Y:S02]  /*0750*/  @UP0 UIMAD UR11, UR6, UR23, UR10 ;  /* 0x00000017060b02a4 */ /* 0x001fe4000f8e020a */
[----:B------:R-:W-:-:S02]  /*0760*/  UIMAD.WIDE.U32 UR14, UR6, UR14, UR4 ;  /* 0x0000000e060e72a5 */ /* 0x000fc4000f8e0004 */
[----:B------:R-:W-:Y:S02]  /*0770*/  @UP0 UIMAD UR4, UR11, UR26, URZ ;  /* 0x0000001a0b0402a4 */ /* 0x000fe4000f8e02ff */
[----:B------:R-:W-:Y:S02]  /*0780*/  UIADD3 UR5, UPT, UPT, UR15, UR12, URZ ;  /* 0x0000000c0f057290 */ /* 0x000fe4000fffe0ff */
[----:B--2---:R-:W-:Y:S02]  /*0790*/  ULEA UR11, UP1, UR14, UR24, 0x3 ;  /* 0x000000180e0b7291 */ /* 0x004fe4000f8218ff */
[----:B---3--:R-:W-:Y:S02]  /*07a0*/  @UP0 UIMAD UR12, UR4, UR27, URZ ;  /* 0x0000001b040c02a4 */ /* 0x008fe4000f8e02ff */
[----:B----4-:R-:W-:Y:S02]  /*07b0*/  ULEA UR19, UP2, UR18, UR30, 0x2 ;  /* 0x0000001e12137291 */ /* 0x010fe4000f8410ff */
[----:B------:R-:W-:Y:S01]  /*07c0*/  ULEA.HI.X UR14, UR14, UR25, UR5, 0x3, UP1 ;  /* 0x000000190e0e7291 */ /* 0x000fe200088f1c05 */
[----:B------:R-:W-:-:S02]  /*07d0*/  UMOV UR4, URZ ;  /* 0x000000ff00047c82 */ /* 0x000fc40008000000 */
[----:B------:R-:W-:Y:S01]  /*07e0*/  UMOV UR5, URZ ;  /* 0x000000ff00057c82 */ /* 0x000fe20008000000 */
[----:B-----5:R-:W-:Y:S02]  /*07f0*/  @UP0 UIMAD.WIDE UR4, UR12, 0x10, UR32 ;  /* 0x000000100c0408a5 */ /* 0x020fe4000f8e0220 */
        /* <DEDUP_REMOVED lines=17> */
[----:B-12---:R-:W-:-:S07]  /*0910*/  LOP3.LUT R18, R9, R0, RZ, 0xfc, !PT ;  /* 0x0000000009127212 */ /* 0x006fce00078efcff */
.L_x_5280:
        /* <DEDUP_REMOVED lines=11> */
[----:B------:R-:W1:Y:S04]  /*09d0*/  S2R R129, SR_LANEID ;  /* 0x0000000000817919 */ /* 0x000e680000000000 */
[----:B0-----:R-:W-:Y:S01]  /*09e0*/  IMAD.WIDE.U32 R2, R18, R7, UR12 ;  /* 0x0000000c12027e25 */ /* 0x001fe2000f8e0007 */
[----:B-1----:R-:W-:-:S06]  /*09f0*/  ULEA UR8, UR9, UR8, 0x18 ;  /* 0x0000000809087291 */ /* 0x002fcc000f8ec0ff */
[----:B------:R-:W-:Y:S02]  /*0a00*/  MOV R189, UR8 ;  /* 0x0000000800bd7c02 */ /* 0x000fe40008000f00 */
[-C--:B------:R-:W-:Y:S02]  /*0a10*/  IADD3 R4, PT, PT, R9, R129.reuse, RZ ;  /* 0x0000008109047210 */ /* 0x080fe40007ffe0ff */
[----:B------:R-:W-:Y:S02]  /*0a20*/  IADD3 R36, PT, PT, R5, R129, RZ ;  /* 0x0000008105247210 */ /* 0x000fe40007ffe0ff */
[-C--:B------:R-:W-:Y:S02]  /*0a30*/  LEA R241, R4, R189.reuse, 0x4 ;  /* 0x000000bd04f17211 */ /* 0x080fe400078e20ff */
[----:B------:R-:W-:-:S03]  /*0a40*/  LEA R240, R36, R189, 0x6 ;  /* 0x000000bd24f07211 */ /* 0x000fc600078e30ff */
        /* <DEDUP_REMOVED lines=13> */
[----:B------:R-:W5:Y:S01]  /*0b20*/  LDG.E.128 R32, desc[UR28][R2.64+0x600] ;  /* 0x0006001c02207981 */ /* 0x000f62000c1e1d00 */
[----:B------:R-:W-:-:S02]  /*0b30*/  MOV R8, UR21 ;  /* 0x0000001500087c02 */ /* 0x000fc40008000f00 */
[----:B------:R-:W-:-:S03]  /*0b40*/  MOV R9, UR20 ;  /* 0x0000001400097c02 */ /* 0x000fc60008000f00 */
[----:B------:R-:W-:Y:S01]  /*0b50*/  IMAD.WIDE.U32 R8, R18, 0x10, R8 ;  /* 0x0000001012087825 */ /* 0x000fe200078e0008 */
[----:B--2---:R-:W-:Y:S04]  /*0b60*/  STS.128 [R241], R4 ;  /* 0x00000004f1007388 */ /* 0x004fe80000000c00 */
[----:B---3--:R0:W-:Y:S04]  /*0b70*/  STS.128 [R241+0x200], R24 ;  /* 0x00020018f1007388 */ /* 0x0081e80000000c00 */
[----:B----4-:R1:W-:Y:S04]  /*0b80*/  STS.128 [R241+0x400], R28 ;  /* 0x0004001cf1007388 */ /* 0x0103e80000000c00 */
[----:B-----5:R2:W-:Y:S01]  /*0b90*/  STS.128 [R241+0x600], R32 ;  /* 0x00060020f1007388 */ /* 0x0205e20000000c00 */
[----:B------:R-:W-:-:S03]  /*0ba0*/  NOP ;  /* 0x0000000000007918 */ /* 0x000fc60000000000 */
[----:B------:R-:W3:Y:S01]  /*0bb0*/  LDS.128 R40, [R240] ;  /* 0x00000000f0287984 */ /* 0x000ee20000000c00 */
[----:B0-----:R-:W0:Y:S03]  /*0bc0*/  LDC.64 R24, c[0x0][0x410] ;  /* 0x00010400ff187b82 */ /* 0x001e260000000a00 */
[----:B------:R-:W4:Y:S04]  /*0bd0*/  LDS.128 R44, [R240+0x10] ;  /* 0x00001000f02c7984 */ /* 0x000f280000000c00 */
[----:B------:R0:W0:Y:S04]  /*0be0*/  LDS.128 R12, [R240+0x20] ;  /* 0x00002000f00c7984 */ /* 0x0000280000000c00 */
[----:B------:R0:W0:Y:S01]  /*0bf0*/  LDS.128 R20, [R240+0x30] ;  /* 0x00003000f0147984 */ /* 0x0000220000000c00 */
[----:B------:R-:W-:Y:S06]  /*0c00*/  BAR.SYNC.DEFER_BLOCKING 0x0 ;  /* 0x0000000000007b1d */ /* 0x000fec0000010000 */
[----:B------:R-:W5:Y:S04]  /*0c10*/  LDG.E.128 R48, desc[UR28][R8.64] ;  /* 0x0000001c08307981 */ /* 0x000f68000c1e1d00 */
[----:B------:R-:W5:Y:S04]  /*0c20*/  LDG.E.128 R52, desc[UR28][R8.64+0x200] ;  /* 0x0002001c08347981 */ /* 0x000f68000c1e1d00 */
[----:B-1----:R-:W5:Y:S04]  /*0c30*/  LDG.E.128 R28, desc[UR28][R8.64+0x400] ;  /* 0x0004001c081c7981 */ /* 0x002f68000c1e1d00 */
[----:B--2---:R1:W2:Y:S01]  /*0c40*/  LDG.E.128 R32, desc[UR28][R8.64+0x600] ;  /* 0x0006001c08207981 */ /* 0x0042a2000c1e1d00 */
        /* <DEDUP_REMOVED lines=9> */
[----:B-1----:R-:W-:Y:S01]  /*0ce0*/  FADD.FTZ R8, R46, UR6 ;  /* 0x000000062e087e21 */ /* 0x002fe20008010000 */
[----:B------:R-:W-:-:S02]  /*0cf0*/  FSETP.GTU.FTZ.AND P2, PT, R4, 20, PT ;  /* 0x41a000000400780b */ /* 0x000fc40003f5c000 */
[----:B------:R-:W-:Y:S02]  /*0d00*/  FSETP.GTU.FTZ.AND P3, PT, R5, 20, PT ;  /* 0x41a000000500780b */ /* 0x000fe40003f7c000 */
[----:B------:R-:W-:Y:S02]  /*0d10*/  FSETP.GTU.FTZ.AND P4, PT, R6, 20, PT ;  /* 0x41a000000600780b */ /* 0x000fe40003f9c000 */
[----:B------:R-:W-:Y:S01]  /*0d20*/  FSETP.GTU.FTZ.AND P5, PT, R7, 20, PT ;  /* 0x41a000000700780b */ /* 0x000fe20003fbc000 */
[----:B-----5:R1:W-:Y:S04]  /*0d30*/  STS.128 [R241], R48 ;  /* 0x00000030f1007388 */ /* 0x0203e80000000c00 */
[----:B------:R1:W-:Y:S04]  /*0d40*/  STS.128 [R241+0x200], R52 ;  /* 0x00020034f1007388 */ /* 0x0003e80000000c00 */
[----:B------:R1:W-:Y:S04]  /*0d50*/  STS.128 [R241+0x400], R28 ;  /* 0x0004001cf1007388 */ /* 0x0003e80000000c00 */
[----:B--2---:R1:W-:Y:S01]  /*0d60*/  STS.128 [R241+0x600], R32 ;  /* 0x00060020f1007388 */ /* 0x0043e20000000c00 */
[----:B------:R-:W-:Y:S01]  /*0d70*/  NOP ;  /* 0x0000000000007918 */ /* 0x000fe20000000000 */
[----:B0-----:R-:W-:Y:S05]  /*0d80*/  @P0 BRA `(.L_x_5149) ;  /* 0x0000000000780947 */ /* 0x001fea0003800000 */
        /* <DEDUP_REMOVED lines=30> */
.L_x_5149:
[----:B------:R-:W-:Y:S05]  /*0f70*/  BSYNC.RECONVERGENT B0 ;  /* 0x0000000000007941 */ /* 0x000fea0003800200 */
.L_x_5148:
[----:B------:R-:W-:Y:S01]  /*0f80*/  BSSY.RECONVERGENT B0, `(.L_x_5150) ;  /* 0x0000022000007945 */ /* 0x000fe20003800200 */
[----:B------:R-:W-:Y:S01]  /*0f90*/  FSETP.GTU.FTZ.AND P0, PT, R8, 20, PT ;  /* 0x41a000000800780b */ /* 0x000fe20003f1c000 */
[----:B------:R-:W-:Y:S02]  /*0fa0*/  FADD.FTZ R9, R47, UR6 ;  /* 0x000000062f097e21 */ /* 0x000fe40008010000 */
[----:B------:R-:W-:Y:S10]  /*0fb0*/  @P1 BRA `(.L_x_5151) ;  /* 0x0000000000781947 */ /* 0x000ff40003800000 */
[----:B------:R-:W-:Y:S01]  /*0fc0*/  FMUL.FTZ R3, R3, 1.4426950216293334961 ;  /* 0x3fb8aa3b03037820 */ /* 0x000fe20000410000 */
[----:B------:R-:W-:Y:S01]  /*0fd0*/  MOV R19, 0x3e800000 ;  /* 0x3e80000000137802 */ /* 0x000fe20000000f00 */
        /* <DEDUP_REMOVED lines=28> */
.L_x_5151:
[----:B------:R-:W-:Y:S05]  /*11a0*/  BSYNC.RECONVERGENT B0 ;  /* 0x0000000000007941 */ /* 0x000fea0003800200 */
.L_x_5150:
        /* <DEDUP_REMOVED lines=34> */
.L_x_5153:
[----:B------:R-:W-:Y:S05]  /*13d0*/  BSYNC.RECONVERGENT B0 ;  /* 0x0000000000007941 */ /* 0x000fea0003800200 */
.L_x_5152:
        /* <DEDUP_REMOVED lines=34> */
.L_x_5155:
[----:B------:R-:W-:Y:S05]  /*1600*/  BSYNC.RECONVERGENT B0 ;  /* 0x0000000000007941 */ /* 0x000fea0003800200 */
.L_x_5154:
        /* <DEDUP_REMOVED lines=34> */
.L_x_5157:
[----:B------:R-:W-:Y:S05]  /*1830*/  BSYNC.RECONVERGENT B0 ;  /* 0x0000000000007941 */ /* 0x000fea0003800200 */
.L_x_5156:
        /* <DEDUP_REMOVED lines=34> */
.L_x_5159:
[----:B------:R-:W-:Y:S05]  /*1a60*/  BSYNC.RECONVERGENT B0 ;  /* 0x0000000000007941 */ /* 0x000fea0003800200 */
.L_x_5158:
        /* <DEDUP_REMOVED lines=34> */
.L_x_5161:
[----:B------:R-:W-:Y:S05]  /*1c90*/  BSYNC.RECONVERGENT B0 ;  /* 0x0000000000007941 */ /* 0x000fea0003800200 */
.L_x_5160:
        /* <DEDUP_REMOVED lines=34> */
.L_x_5163:
[----:B------:R-:W-:Y:S05]  /*1ec0*/  BSYNC.RECONVERGENT B0 ;  /* 0x0000000000007941 */ /* 0x000fea0003800200 */
.L_x_5162:
        /* <DEDUP_REMOVED lines=34> */
.L_x_5165:
[----:B------:R-:W-:Y:S05]  /*20f0*/  BSYNC.RECONVERGENT B0 ;  /* 0x0000000000007941 */ /* 0x000fea0003800200 */
.L_x_5164:
        /* <DEDUP_REMOVED lines=34> */
.L_x_5167:
[----:B------:R-:W-:Y:S05]  /*2320*/  BSYNC.RECONVERGENT B0 ;  /* 0x0000000000007941 */ /* 0x000fea0003800200 */
.L_x_5166:
        /* <DEDUP_REMOVED lines=34> */
.L_x_5169:
[----:B------:R-:W-:Y:S05]  /*2550*/  BSYNC.RECONVERGENT B0 ;  /* 0x0000000000007941 */ /* 0x000fea0003800200 */
.L_x_5168:
        /* <DEDUP_REMOVED lines=32> */
.L_x_5171:
[----:B------:R-:W-:Y:S05]  /*2760*/  BSYNC.RECONVERGENT B0 ;  /* 0x0000000000007941 */ /* 0x000fea0003800200 */
.L_x_5170:
        /* <DEDUP_REMOVED lines=32> */
.L_x_5173:
[----:B------:R-:W-:Y:S05]  /*2970*/  BSYNC.RECONVERGENT B0 ;  /* 0x0000000000007941 */ /* 0x000fea0003800200 */
.L_x_5172:
        /* <DEDUP_REMOVED lines=32> */
.L_x_5175:
[----:B------:R-:W-:Y:S05]  /*2b80*/  BSYNC.RECONVERGENT B0 ;  /* 0x0000000000007941 */ /* 0x000fea0003800200 */
.L_x_5174:
        /* <DEDUP_REMOVED lines=32> */
.L_x_5177:
[----:B------:R-:W-:Y:S05]  /*2d90*/  BSYNC.RECONVERGENT B0 ;  /* 0x0000000000007941 */ /* 0x000fea0003800200 */
.L_x_5176:
        /* <DEDUP_REMOVED lines=32> */
.L_x_5179:
[----:B------:R-:W-:Y:S05]  /*2fa0*/  BSYNC.RECONVERGENT B0 ;  /* 0x0000000000007941 */ /* 0x000fea0003800200 */
.L_x_5178:
[----:B------:R-:W0:Y:S01]  /*2fb0*/  S2UR UR22, SR_CTAID.X ;  /* 0x00000000001679c3 */ /* 0x000e220000002500 */
[----:B------:R-:W-:Y:S01]  /*2fc0*/  USHF.L.U32 UR8, UR8, 0xb, URZ ;  /* 0x0000000b08087899 */ /* 0x000fe200080006ff */
[----:B------:R-:W-:Y:S01]  /*2fd0*/  HFMA2 R39, -RZ, RZ, 0, 0 ;  /* 0x00000000ff277431 */ /* 0x000fe200000001ff */
[----:B-1----:R-:W-:Y:S04]  /*2fe0*/  LDS.128 R32, [R240] ;  /* 0x00000000f0207984 */ /* 0x002fe80000000c00 */
[----:B------:R-:W2:Y:S01]  /*2ff0*/  LDL.LU R130, [R1+0x14] ;  /* 0x0000140001827983 */ /* 0x000ea20000300800 */
[----:B------:R-:W1:Y:S01]  /*3000*/  LDC.64 R22, c[0x0][0x418] ;  /* 0x00010600ff167b82 */ /* 0x000e620000000a00 */
[----:B------:R-:W-:Y:S02]  /*3010*/  MOV R38, UR8 ;  /* 0x0000000800267c02 */ /* 0x000fe40008000f00 */
[----:B------:R-:W-:Y:S01]  /*3020*/  LDS.128 R28, [R240+0x20] ;  /* 0x00002000f01c7984 */ /* 0x000fe20000000c00 */
[----:B------:R-:W3:Y:S04]  /*3030*/  LDCU.64 UR8, c[0x0][0x490] ;  /* 0x00009200ff0877ac */ /* 0x000ee80008000a00 */
[----:B------:R-:W1:Y:S08]  /*3040*/  S2UR UR10, SR_CTAID.Y ;  /* 0x00000000000a79c3 */ /* 0x000e700000002600 */
[----:B------:R-:W4:Y:S01]  /*3050*/  LDC.64 R40, c[0x0][0x488] ;  /* 0x00012200ff287b82 */ /* 0x000f220000000a00 */
[----:B0-----:R-:W-:-:S04]  /*3060*/  IMAD.WIDE.U32 R20, R24, UR22, R38 ;  /* 0x0000001618147c25 */ /* 0x001fc8000f8e0026 */
[----:B------:R-:W-:Y:S02]  /*3070*/  IMAD R21, R25, UR22, R21 ;  /* 0x0000001619157c24 */ /* 0x000fe4000f8e0215 */
[----:B------:R-:W-:Y:S01]  /*3080*/  LDS.128 R24, [R240+0x10] ;  /* 0x00001000f0187984 */ /* 0x000fe20000000c00 */
[----:B------:R-:W0:Y:S01]  /*3090*/  LDC.64 R44, c[0x0][0x420] ;  /* 0x00010800ff2c7b82 */ /* 0x000e220000000a00 */
[----:B-1----:R-:W-:-:S07]  /*30a0*/  IMAD.WIDE.U32 R20, R22, UR10, R20 ;  /* 0x0000000a16147c25 */ /* 0x002fce000f8e0014 */
[----:B------:R-:W1:Y:S01]  /*30b0*/  LDC.64 R46, c[0x0][0x428] ;  /* 0x00010a00ff2e7b82 */ /* 0x000e620000000a00 */
[----:B------:R-:W-:Y:S01]  /*30c0*/  IMAD R19, R23, UR10, R21 ;  /* 0x0000000a17137c24 */ /* 0x000fe2000f8e0215 */
[----:B----4-:R-:W-:-:S06]  /*30d0*/  LEA R40, P0, R20, R40, 0x2 ;  /* 0x0000002814287211 */ /* 0x010fcc00078010ff */
[----:B------:R-:W4:Y:S01]  /*30e0*/  LDC.64 R60, c[0x0][0x478] ;  /* 0x00011e00ff3c7b82 */ /* 0x000f220000000a00 */
[----:B------:R-:W-:Y:S02]  /*30f0*/  LEA.HI.X R41, R20, R41, R19, 0x2, P0 ;  /* 0x0000002914297211 */ /* 0x000fe400000f1413 */
[----:B------:R-:W-:Y:S01]  /*3100*/  LDS.128 R20, [R240+0x30] ;  /* 0x00003000f0147984 */ /* 0x000fe20000000c00 */
[----:B------:R-:W-:-:S04]  /*3110*/  IMAD.WIDE.U32 R40, R18, 0x10, R40 ;  /* 0x0000001012287825 */ /* 0x000fc800078e0028 */
[----:B------:R-:W-:Y:S08]  /*3120*/  BAR.SYNC.DEFER_BLOCKING 0x0 ;  /* 0x0000000000007b1d */ /* 0x000ff00000010000 */
[----:B------:R-:W5:Y:S08]  /*3130*/  LDC.64 R92, c[0x0][0x508] ;  /* 0x00014200ff5c7b82 */ /* 0x000f700000000a00 */
[----:B------:R-:W5:Y:S08]  /*3140*/  LDC.64 R94, c[0x0][0x510] ;  /* 0x00014400ff5e7b82 */ /* 0x000f700000000a00 */
[----:B------:R-:W5:Y:S01]  /*3150*/  LDC.64 R96, c[0x0][0x558] ;  /* 0x00015600ff607b82 */ /* 0x000f620000000a00 */
[----:B------:R-:W3:Y:S04]  /*3160*/  LDG.E.128 R56, desc[UR28][R40.64] ;  /* 0x0000001c28387981 */ /* 0x000ee8000c1e1d00 */
[----:B------:R-:W5:Y:S04]  /*3170*/  LDG.E.128 R68, desc[UR28][R40.64+0x200] ;  /* 0x0002001c28447981 */ /* 0x000f68000c1e1d00 */
[----:B------:R-:W2:Y:S04]  /*3180*/  LDG.E.128 R72, desc[UR28][R40.64+0x400] ;  /* 0x0004001c28487981 */ /* 0x000ea8000c1e1d00 */
[----:B------:R-:W2:Y:S01]  /*3190*/  LDG.E.128 R76, desc[UR28][R40.64+0x600] ;  /* 0x0006001c284c7981 */ /* 0x000ea2000c1e1d00 */
[----:B0-----:R-:W-:-:S04]  /*31a0*/  IMAD.WIDE.U32 R42, R44, UR22, R38 ;  /* 0x000000162c2a7c25 */ /* 0x001fc8000f8e0026 */
[----:B------:R-:W-:Y:S02]  /*31b0*/  IMAD R43, R45, UR22, R43 ;  /* 0x000000162d2b7c24 */ /* 0x000fe4000f8e022b */
[----:B-1----:R-:W-:-:S04]  /*31c0*/  IMAD.WIDE.U32 R42, R46, UR10, R42 ;  /* 0x0000000a2e2a7c25 */ /* 0x002fc8000f8e002a */
[----:B------:R-:W-:Y:S01]  /*31d0*/  IMAD R19, R47, UR10, R43 ;  /* 0x0000000a2f137c24 */ /* 0x000fe2000f8e022b */
[----:B----4-:R-:W-:-:S04]  /*31e0*/  LEA R60, P0, R42, R60, 0x2 ;  /* 0x0000003c2a3c7211 */ /* 0x010fc800078010ff */
[----:B------:R-:W-:-:S03]  /*31f0*/  LEA.HI.X R61, R42, R61, R19, 0x2, P0 ;  /* 0x0000003d2a3d7211 */ /* 0x000fc600000f1413 */
[----:B------:R-:W-:Y:S01]  /*3200*/  IMAD.WIDE.U32 R60, R18, 0x10, R60 ;  /* 0x00000010123c7825 */ /* 0x000fe200078e003c */
[----:B---3--:R0:W-:Y:S04]  /*3210*/  STS.128 [R241], R56 ;  /* 0x00000038f1007388 */ /* 0x0081e80000000c00 */
[----:B-----5:R1:W-:Y:S04]  /*3220*/  STS.128 [R241+0x200], R68 ;  /* 0x00020044f1007388 */ /* 0x0203e80000000c00 */
[----:B--2---:R2:W-:Y:S04]  /*3230*/  STS.128 [R241+0x400], R72 ;  /* 0x00040048f1007388 */ /* 0x0045e80000000c00 */
[----:B------:R-:W-:Y:S01]  /*3240*/  STS.128 [R241+0x600], R76 ;  /* 0x0006004cf1007388 */ /* 0x000fe20000000c00 */
        /* <DEDUP_REMOVED lines=15> */
[----:B------:R1:W3:Y:S01]  /*3340*/  MUFU.EX2 R62, R37 ;  /* 0x00000025003e7308 */ /* 0x0002e20000000800 */
[----:B-----5:R-:W-:Y:S01]  /*3350*/  FMUL.FTZ R81, R50, -1.4426950216293334961 ;  /* 0xbfb8aa3b32517820 */ /* 0x020fe20000410000 */
[----:B------:R-:W-:Y:S01]  /*3360*/  FMUL.FTZ R86, R40, -1.4426950216293334961 ;  /* 0xbfb8aa3b28567820 */ /* 0x000fe20000410000 */
[----:B------:R-:W-:Y:S01]  /*3370*/  FMUL.FTZ R85, R51, -1.4426950216293334961 ;  /* 0xbfb8aa3b33557820 */ /* 0x000fe20000410000 */
[----:B0-----:R-:W-:Y:S01]  /*3380*/  FMUL.FTZ R60, R45, -1.4426950216293334961 ;  /* 0xbfb8aa3b2d3c7820 */ /* 0x001fe20000410000 */
[----:B------:R-:W-:Y:S01]  /*3390*/  FMUL.FTZ R61, R46, -1.4426950216293334961 ;  /* 0xbfb8aa3b2e3d7820 */ /* 0x000fe20000410000 */
[----:B------:R-:W-:Y:S01]  /*33a0*/  FMUL.FTZ R80, R48, -1.4426950216293334961 ;  /* 0xbfb8aa3b30507820 */ /* 0x000fe20000410000 */
[----:B------:R-:W-:Y:S01]  /*33b0*/  FMUL.FTZ R88, R41, -1.4426950216293334961 ;  /* 0xbfb8aa3b29587820 */ /* 0x000fe20000410000 */
[----:B------:R-:W0:Y:S01]  /*33c0*/  MUFU.EX2 R63, R63 ;  /* 0x0000003f003f7308 */ /* 0x000e220000000800 */
[----:B-1----:R-:W-:Y:S01]  /*33d0*/  FMUL.FTZ R37, R47, -1.4426950216293334961 ;  /* 0xbfb8aa3b2f257820 */ /* 0x002fe20000410000 */
[----:B------:R-:W-:Y:S01]  /*33e0*/  FMUL.FTZ R89, R42, -1.4426950216293334961 ;  /* 0xbfb8aa3b2a597820 */ /* 0x000fe20000410000 */
[----:B------:R-:W-:Y:S01]  /*33f0*/  FMUL.FTZ R90, R43, -1.4426950216293334961 ;  /* 0xbfb8aa3b2b5a7820 */ /* 0x000fe20000410000 */
[----:B------:R-:W-:-:S04]  /*3400*/  UISETP.NE.U32.AND UP0, UPT, UR8, URZ, UPT ;  /* 0x000000ff0800728c */ /* 0x000fc8000bf05070 */
[----:B------:R-:W1:Y:S01]  /*3410*/  MUFU.EX2 R19, R19 ;  /* 0x0000001300137308 */ /* 0x000e620000000800 */
[----:B---3--:R-:W-:Y:S01]  /*3420*/  FADD.FTZ R62, R62, 1 ;  /* 0x3f8000003e3e7421 */ /* 0x008fe20000010000 */
[----:B------:R-:W-:-:S06]  /*3430*/  UISETP.NE.AND.EX UP0, UPT, UR9, URZ, UPT, UP0 ;  /* 0x000000ff0900728c */ /* 0x000fcc000bf05300 */
[----:B------:R-:W3:Y:S01]  /*3440*/  MUFU.EX2 R78, R78 ;  /* 0x0000004e004e7308 */ /* 0x000ee20000000800 */
[----:B0-----:R-:W-:-:S07]  /*3450*/  FADD.FTZ R63, R63, 1 ;  /* 0x3f8000003f3f7421 */ /* 0x001fce0000010000 */
[----:B------:R-:W-:Y:S08]  /*3460*/  MUFU.EX2 R60, R60 ;  /* 0x0000003c003c7308 */ /* 0x000ff00000000800 */
[----:B------:R-:W0:Y:S08]  /*3470*/  MUFU.EX2 R61, R61 ;  /* 0x0000003d003d7308 */ /* 0x000e300000000800 */
[----:B------:R4:W5:Y:S08]  /*3480*/  MUFU.EX2 R77, R76 ;  /* 0x0000004c004d7308 */ /* 0x0009700000000800 */
[----:B------:R1:W5:Y:S01]  /*3490*/  MUFU.EX2 R79, R37 ;  /* 0x00000025004f7308 */ /* 0x0003620000000800 */
[----:B----4-:R-:W-:-:S07]  /*34a0*/  FMUL.FTZ R76, R49, -1.4426950216293334961 ;  /* 0xbfb8aa3b314c7820 */ /* 0x010fce0000410000 */
[----:B------:R-:W4:Y:S01]  /*34b0*/  MUFU.EX2 R83, R76 ;  /* 0x0000004c00537308 */ /* 0x000f220000000800 */
[----:B-1----:R-:W-:Y:S01]  /*34c0*/  FADD.FTZ R37, R19, 1 ;  /* 0x3f80000013257421 */ /* 0x002fe20000010000 */
[----:B---3--:R-:W-:Y:S01]  /*34d0*/  FADD.FTZ R19, R78, 1 ;  /* 0x3f8000004e137421 */ /* 0x008fe20000010000 */
[----:B0-----:R-:W-:Y:S01]  /*34e0*/  FADD.FTZ R78, R61, 1 ;  /* 0x3f8000003d4e7421 */ /* 0x001fe20000010000 */
[----:B-----5:R-:W-:-:S04]  /*34f0*/  FADD.FTZ R77, R77, 1 ;  /* 0x3f8000004d4d7421 */ /* 0x020fc80000010000 */
[----:B------:R-:W-:Y:S01]  /*3500*/  MUFU.EX2 R84, R81 ;  /* 0x0000005100547308 */ /* 0x000fe20000000800 */
[----:B------:R-:W-:-:S07]  /*3510*/  FADD.FTZ R79, R79, 1 ;  /* 0x3f8000004f4f7421 */ /* 0x000fce0000010000 */
[----:B------:R0:W-:Y:S01]  /*3520*/  MUFU.EX2 R87, R86 ;  /* 0x0000005600577308 */ /* 0x0001e20000000800 */
[----:B----4-:R-:W-:-:S07]  /*3530*/  FADD.FTZ R83, R83, 1 ;  /* 0x3f80000053537421 */ /* 0x010fce0000010000 */
[----:B------:R-:W1:Y:S01]  /*3540*/  MUFU.RCP R76, R62 ;  /* 0x0000003e004c7308 */ /* 0x000e620000001000 */
[----:B0-----:R-:W-:-:S07]  /*3550*/  FADD.FTZ R86, R60, 1 ;  /* 0x3f8000003c567421 */ /* 0x001fce0000010000 */
[----:B------:R-:W0:Y:S08]  /*3560*/  MUFU.RCP R81, R63 ;  /* 0x0000003f00517308 */ /* 0x000e300000001000 */
[----:B------:R-:W-:Y:S01]  /*3570*/  MUFU.EX2 R85, R85 ;  /* 0x0000005500557308 */ /* 0x000fe20000000800 */
[----:B-1----:R-:W-:-:S07]  /*3580*/  FMUL.FTZ R100, R53, R76 ;  /* 0x0000004c35647220 */ /* 0x002fce0000410000 */
[----:B------:R-:W-:Y:S01]  /*3590*/  MUFU.RCP R37, R37 ;  /* 0x0000002500257308 */ /* 0x000fe20000001000 */
[----:B0-----:R-:W-:-:S07]  /*35a0*/  FMUL.FTZ R101, R54, R81 ;  /* 0x0000005136657220 */ /* 0x001fce0000410000 */
[----:B------:R-:W0:Y:S08]  /*35b0*/  MUFU.EX2 R82, R80 ;  /* 0x0000005000527308 */ /* 0x000e300000000800 */
[----:B------:R-:W1:Y:S08]  /*35c0*/  MUFU.RCP R80, R77 ;  /* 0x0000004d00507308 */ /* 0x000e700000001000 */
[----:B------:R-:W-:Y:S01]  /*35d0*/  MUFU.RCP R19, R19 ;  /* 0x0000001300137308 */ /* 0x000fe20000001000 */
[----:B0-----:R-:W-:-:S07]  /*35e0*/  FADD.FTZ R82, R82, 1 ;  /* 0x3f80000052527421 */ /* 0x001fce0000010000 */
[----:B------:R-:W0:Y:S01]  /*35f0*/  MUFU.EX2 R88, R88 ;  /* 0x0000005800587308 */ /* 0x000e220000000800 */
[----:B-1----:R-:W-:-:S07]  /*3600*/  FMUL.FTZ R102, R55, R80 ;  /* 0x0000005037667220 */ /* 0x002fce0000410000 */
[----:B------:R-:W-:Y:S08]  /*3610*/  MUFU.RCP R103, R78 ;  /* 0x0000004e00677308 */ /* 0x000ff00000001000 */
[----:B------:R-:W-:Y:S01]  /*3620*/  MUFU.RCP R86, R86 ;  /* 0x0000005600567308 */ /* 0x000fe20000001000 */
[----:B0-----:R-:W-:-:S07]  /*3630*/  FADD.FTZ R88, R88, 1 ;  /* 0x3f80000058587421 */ /* 0x001fce0000010000 */
[----:B------:R-:W0:Y:S08]  /*3640*/  MUFU.RCP R120, R79 ;  /* 0x0000004f00787308 */ /* 0x000e300000001000 */
[----:B------:R-:W1:Y:S08]  /*3650*/  MUFU.EX2 R89, R89 ;  /* 0x0000005900597308 */ /* 0x000e700000000800 */
[----:B------:R-:W3:Y:S01]  /*3660*/  MUFU.EX2 R90, R90 ;  /* 0x0000005a005a7308 */ /* 0x000ee20000000800 */
[----:B0-----:R-:W-:-:S04]  /*3670*/  FADD.FTZ R78, -R120, 1 ;  /* 0x3f800000784e7421 */ /* 0x001fc80000010100 */
[----:B------:R-:W-:-:S03]  /*3680*/  FFMA.FTZ R78, R47, R78, 1 ;  /* 0x3f8000002f4e7423 */ /* 0x000fc6000001004e */
[----:B------:R-:W-:Y:S01]  /*3690*/  MUFU.RCP R126, R88 ;  /* 0x00000058007e7308 */ /* 0x000fe20000001000 */
[----:B-1----:R-:W-:-:S07]  /*36a0*/  FADD.FTZ R89, R89, 1 ;  /* 0x3f80000059597421 */ /* 0x002fce0000010000 */
[----:B------:R-:W-:Y:S01]  /*36b0*/  MUFU.RCP R122, R83 ;  /* 0x00000053007a7308 */ /* 0x000fe20000001000 */
[----:B---3--:R-:W-:-:S07]  /*36c0*/  FADD.FTZ R79, R90, 1 ;  /* 0x3f8000005a4f7421 */ /* 0x008fce0000010000 */
[----:B------:R-:W-:Y:S08]  /*36d0*/  MUFU.RCP R121, R82 ;  /* 0x0000005200797308 */ /* 0x000ff00000001000 */
[----:B------:R-:W-:Y:S08]  /*36e0*/  MUFU.RCP R127, R89 ;  /* 0x00000059007f7308 */ /* 0x000ff00000001000 */
[----:B------:R-:W-:Y:S01]  /*36f0*/  MUFU.RCP R128, R79 ;  /* 0x0000004f00807308 */ /* 0x000fe20000001000 */
[----:B------:R0:W-:Y:S04]  /*3700*/  STS.128 [R241], R64 ;  /* 0x00000040f1007388 */ /* 0x0001e80000000c00 */
[----:B------:R-:W-:Y:S04]  /*3710*/  STS.128 [R241+0x200], R56 ;  /* 0x00020038f1007388 */ /* 0x000fe80000000c00 */
[----:B------:R1:W-:Y:S04]  /*3720*/  STS.128 [R241+0x400], R68 ;  /* 0x00040044f1007388 */ /* 0x0003e80000000c00 */
[----:B--2---:R-:W-:Y:S01]  /*3730*/  STS.128 [R241+0x600], R72 ;  /* 0x00060048f1007388 */ /* 0x004fe20000000c00 */
[----:B------:R-:W-:-:S03]  /*3740*/  NOP ;  /* 0x0000000000007918 */ /* 0x000fc60000000000 */
[----:B------:R-:W2:Y:S01]  /*3750*/  LDS.128 R60, [R240] ;  /* 0x00000000f03c7984 */ /* 0x000ea20000000c00 */
[----:B0-----:R-:W-:-:S04]  /*3760*/  IMAD.WIDE.U32 R64, R92, UR22, R38 ;  /* 0x000000165c407c25 */ /* 0x001fc8000f8e0026 */
[----:B------:R-:W-:Y:S01]  /*3770*/  FADD.FTZ R66, R84, 1 ;  /* 0x3f80000054427421 */ /* 0x000fe20000010000 */
[----:B------:R-:W0:Y:S01]  /*3780*/  LDS.128 R56, [R240+0x10] ;  /* 0x00001000f0387984 */ /* 0x000e220000000c00 */
[----:B------:R-:W-:Y:S02]  /*3790*/  IMAD R65, R93, UR22, R65 ;  /* 0x000000165d417c24 */ /* 0x000fe4000f8e0241 */
[----:B-1----:R-:W-:Y:S01]  /*37a0*/  FADD.FTZ R68, R85, 1 ;  /* 0x3f80000055447421 */ /* 0x002fe20000010000 */
[----:B------:R1:W3:Y:S01]  /*37b0*/  MUFU.RCP R123, R66 ;  /* 0x00000042007b7308 */ /* 0x0002e20000001000 */
[----:B------:R-:W-:Y:S01]  /*37c0*/  FADD.FTZ R69, R87, 1 ;  /* 0x3f80000057457421 */ /* 0x000fe20000010000 */
[----:B------:R-:W-:-:S04]  /*37d0*/  IMAD.WIDE.U32 R64, R94, UR10, R64 ;  /* 0x0000000a5e407c25 */ /* 0x000fc8000f8e0040 */
[----:B------:R-:W-:Y:S01]  /*37e0*/  FMUL.FTZ R87, R52, R37 ;  /* 0x0000002534577220 */ /* 0x000fe20000410000 */
[----:B------:R-:W-:Y:S01]  /*37f0*/  IMAD R65, R95, UR10, R65 ;  /* 0x0000000a5f417c24 */ /* 0x000fe2000f8e0241 */
[----:B------:R-:W-:Y:S01]  /*3800*/  LEA R84, P0, R64, R96, 0x2 ;  /* 0x0000006040547211 */ /* 0x000fe200078010ff */
[----:B------:R4:W-:Y:S01]  /*3810*/  MUFU.RCP R125, R69 ;  /* 0x00000045007d7308 */ /* 0x0009e20000001000 */
[----:B-1----:R-:W-:Y:S02]  /*3820*/  FADD.FTZ R66, -R76, 1 ;  /* 0x3f8000004c427421 */ /* 0x002fe40000010100 */
[----:B------:R-:W-:Y:S01]  /*3830*/  LEA.HI.X R85, R64, R97, R65, 0x2, P0 ;  /* 0x0000006140557211 */ /* 0x000fe200000f1441 */
[----:B------:R-:W-:Y:S01]  /*3840*/  FADD.FTZ R65, -R37, 1 ;  /* 0x3f80000025417421 */ /* 0x000fe20000010100 */
[----:B------:R-:W-:-:S03]  /*3850*/  FFMA.FTZ R66, R53, R66, 1 ;  /* 0x3f80000035427423 */ /* 0x000fc60000010042 */
[----:B------:R-:W-:Y:S01]  /*3860*/  FFMA.FTZ R65, R52, R65, 1 ;  /* 0x3f80000034417423 */ /* 0x000fe20000010041 */
[----:B------:R-:W-:Y:S01]  /*3870*/  FADD.FTZ R52, -R80, 1 ;  /* 0x3f80000050347421 */ /* 0x000fe20000010100 */
[----:B----4-:R-:W-:Y:S01]  /*3880*/  FADD.FTZ R69, -R19, 1 ;  /* 0x3f80000013457421 */ /* 0x010fe20000010100 */
[----:B------:R1:W4:Y:S01]  /*3890*/  MUFU.RCP R124, R68 ;  /* 0x00000044007c7308 */ /* 0x0003220000001000 */
[----:B------:R-:W-:-:S04]  /*38a0*/  IMAD.WIDE.U32 R84, R18, 0x10, R84 ;  /* 0x0000001012547825 */ /* 0x000fc800078e0054 */
[----:B------:R-:W-:Y:S01]  /*38b0*/  FFMA.FTZ R69, R44, R69, 1 ;  /* 0x3f8000002c457423 */ /* 0x000fe20000010045 */
[----:B-1----:R-:W-:Y:S01]  /*38c0*/  FFMA.FTZ R68, R55, R52, 1 ;  /* 0x3f80000037447423 */ /* 0x002fe20000010034 */
[----:B--2---:R-:W-:Y:S01]  /*38d0*/  FMUL.FTZ R64, R32, R60 ;  /* 0x0000003c20407220 */ /* 0x004fe20000410000 */
[----:B------:R-:W-:Y:S01]  /*38e0*/  FMUL.FTZ R67, R33, R61 ;  /* 0x0000003d21437220 */ /* 0x000fe20000410000 */
[----:B------:R-:W-:Y:S01]  /*38f0*/  FMUL.FTZ R53, R35, R63 ;  /* 0x0000003f23357220 */ /* 0x000fe20000410000 */
[----:B------:R-:W-:Y:S01]  /*3900*/  FMUL.FTZ R52, R34, R62 ;  /* 0x0000003e22347220 */ /* 0x000fe20000410000 */
[----:B------:R-:W-:Y:S01]  /*3910*/  FMUL.FTZ R64, R37, R64 ;  /* 0x0000004025407220 */ /* 0x000fe20000410000 */
[----:B------:R-:W-:Y:S01]  /*3920*/  FMUL.FTZ R67, R76, R67 ;  /* 0x000000434c437220 */ /* 0x000fe20000410000 */
[----:B0-----:R-:W-:Y:S01]  /*3930*/  FMUL.FTZ R70, R24, R56 ;  /* 0x0000003818467220 */ /* 0x001fe20000410000 */
[----:B------:R-:W-:Y:S01]  /*3940*/  FMUL.FTZ R53, R80, R53 ;  /* 0x0000003550357220 */ /* 0x000fe20000410000 */
[----:B------:R-:W-:Y:S01]  /*3950*/  FMUL.FTZ R72, R64, R65 ;  /* 0x0000004140487220 */ /* 0x000fe20000410000 */
[----:B------:R-:W-:Y:S01]  /*3960*/  FMUL.FTZ R73, R67, R66 ;  /* 0x0000004243497220 */ /* 0x000fe20000410000 */
[----:B------:R-:W-:Y:S01]  /*3970*/  FMUL.FTZ R70, R19, R70 ;  /* 0x0000004613467220 */ /* 0x000fe20000410000 */
[----:B------:R-:W0:Y:S01]  /*3980*/  LDS.128 R64, [R240+0x20] ;  /* 0x00002000f0407984 */ /* 0x000e220000000c00 */
[----:B------:R-:W-:Y:S01]  /*3990*/  FADD.FTZ R37, -R81, 1 ;  /* 0x3f80000051257421 */ /* 0x000fe20000010100 */
[----:B------:R-:W-:Y:S01]  /*39a0*/  FMUL.FTZ R75, R53, R68 ;  /* 0x00000044354b7220 */ /* 0x000fe20000410000 */
[----:B------:R-:W-:Y:S01]  /*39b0*/  FMUL.FTZ R88, R70, R69 ;  /* 0x0000004546587220 */ /* 0x000fe20000410000 */
[----:B------:R-:W-:Y:S01]  /*39c0*/  FMUL.FTZ R52, R81, R52 ;  /* 0x0000003451347220 */ /* 0x000fe20000410000 */
[----:B------:R-:W1:Y:S01]  /*39d0*/  LDS.128 R68, [R240+0x30] ;  /* 0x00003000f0447984 */ /* 0x000e620000000c00 */
[----:B------:R-:W-:Y:S01]  /*39e0*/  FFMA.FTZ R37, R54, R37, 1 ;  /* 0x3f80000036257423 */ /* 0x000fe20000010025 */
[----:B------:R-:W-:Y:S01]  /*39f0*/  FMUL.FTZ R76, R26, R58 ;  /* 0x0000003a1a4c7220 */ /* 0x000fe20000410000 */
[----:B------:R-:W-:Y:S01]  /*3a00*/  FMUL.FTZ R77, R27, R59 ;  /* 0x0000003b1b4d7220 */ /* 0x000fe20000410000 */
[----:B------:R-:W-:Y:S01]  /*3a10*/  FMUL.FTZ R19, R44, R19 ;  /* 0x000000132c137220 */ /* 0x000fe20000410000 */
[----:B------:R-:W-:Y:S01]  /*3a20*/  FMUL.FTZ R74, R52, R37 ;  /* 0x00000025344a7220 */ /* 0x000fe20000410000 */
[C---:B------:R-:W-:Y:S01]  /*3a30*/  FADD.FTZ R37, -R103.reuse, 1 ;  /* 0x3f80000067257421 */ /* 0x040fe20000010100 */
[----:B------:R-:W-:Y:S01]  /*3a40*/  FADD.FTZ R52, -R86, 1 ;  /* 0x3f80000056347421 */ /* 0x000fe20000010100 */
[----:B------:R-:W-:Y:S01]  /*3a50*/  FMUL.FTZ R76, R103, R76 ;  /* 0x0000004c674c7220 */ /* 0x000fe20000410000 */
[----:B------:R-:W-:Y:S01]  /*3a60*/  FMUL.FTZ R77, R120, R77 ;  /* 0x0000004d784d7220 */ /* 0x000fe20000410000 */
[----:B------:R-:W-:Y:S01]  /*3a70*/  FFMA.FTZ R53, R46, R37, 1 ;  /* 0x3f8000002e357423 */ /* 0x000fe20000010025 */
[----:B------:R-:W-:Y:S01]  /*3a80*/  FMUL.FTZ R37, R25, R57 ;  /* 0x0000003919257220 */ /* 0x000fe20000410000 */
[----:B------:R-:W-:Y:S01]  /*3a90*/  FFMA.FTZ R52, R45, R52, 1 ;  /* 0x3f8000002d347423 */ /* 0x000fe20000010034 */
[----:B------:R-:W-:Y:S01]  /*3aa0*/  FMUL.FTZ R91, R77, R78 ;  /* 0x0000004e4d5b7220 */ /* 0x000fe20000410000 */
[----:B------:R-:W-:Y:S01]  /*3ab0*/  FMUL.FTZ R90, R76, R53 ;  /* 0x000000354c5a7220 */ /* 0x000fe20000410000 */
[----:B------:R-:W-:Y:S01]  /*3ac0*/  FMUL.FTZ R37, R86, R37 ;  /* 0x0000002556257220 */ /* 0x000fe20000410000 */
[----:B---3--:R-:W-:Y:S01]  /*3ad0*/  FADD.FTZ R53, -R123, 1 ;  /* 0x3f8000007b357421 */ /* 0x008fe20000010100 */
[----:B----4-:R-:W-:Y:S01]  /*3ae0*/  FADD.FTZ R78, -R124, 1 ;  /* 0x3f8000007c4e7421 */ /* 0x010fe20000010100 */
[----:B------:R-:W-:Y:S01]  /*3af0*/  BAR.SYNC.DEFER_BLOCKING 0x0 ;  /* 0x0000000000007b1d */ /* 0x000fe20000010000 */
[----:B------:R-:W-:Y:S01]  /*3b00*/  FMUL.FTZ R89, R37, R52 ;  /* 0x0000003425597220 */ /* 0x000fe20000410000 */
[----:B------:R-:W-:Y:S01]  /*3b10*/  FADD.FTZ R52, -R122, 1 ;  /* 0x3f8000007a347421 */ /* 0x000fe20000010100 */
[----:B------:R-:W-:Y:S01]  /*3b20*/  FFMA.FTZ R77, R50, R53, 1 ;  /* 0x3f800000324d7423 */ /* 0x000fe20000010035 */
[----:B------:R-:W-:Y:S01]  /*3b30*/  FFMA.FTZ R82, R51, R78, 1 ;  /* 0x3f80000033527423 */ /* 0x000fe2000001004e */
[----:B------:R-:W-:Y:S01]  /*3b40*/  FADD.FTZ R37, -R121, 1 ;  /* 0x3f80000079257421 */ /* 0x000fe20000010100 */
[----:B------:R-:W-:Y:S01]  /*3b50*/  FFMA.FTZ R76, R49, R52, 1 ;  /* 0x3f800000314c7423 */ /* 0x000fe20000010034 */
[----:B------:R-:W-:Y:S01]  /*3b60*/  FMUL.FTZ R86, R45, R86 ;  /* 0x000000562d567220 */ /* 0x000fe20000410000 */
[----:B------:R-:W-:Y:S01]  /*3b70*/  FMUL.FTZ R103, R46, R103 ;  /* 0x000000672e677220 */ /* 0x000fe20000410000 */
[----:B------:R-:W-:Y:S01]  /*3b80*/  FFMA.FTZ R37, R48, R37, 1 ;  /* 0x3f80000030257423 */ /* 0x000fe20000010025 */
[----:B------:R-:W-:Y:S01]  /*3b90*/  FMUL.FTZ R120, R47, R120 ;  /* 0x000000782f787220 */ /* 0x000fe20000410000 */
        /* <DEDUP_REMOVED lines=48> */
[----:B------:R-:W-:Y:S01]  /*3ea0*/  FFMA.FTZ R42, R116, R37, R130 ;  /* 0x00000025742a7223 */ /* 0x000fe20000010082 */
[----:B------:R-:W-:Y:S01]  /*3eb0*/  FMUL.FTZ R25, R26, R103 ;  /* 0x000000671a197220 */ /* 0x000fe20000410000 */
[----:B------:R-:W1:Y:S01]  /*3ec0*/  LDS.128 R52, [R241+0x200] ;  /* 0x00020000f1347984 */ /* 0x000e620000000c00 */
[----:B------:R-:W-:Y:S01]  /*3ed0*/  FMUL.FTZ R123, R50, R123 ;  /* 0x0000007b327b7220 */ /* 0x000fe20000410000 */
[----:B------:R-:W-:Y:S01]  /*3ee0*/  FMUL.FTZ R26, R27, R120 ;  /* 0x000000781b1a7220 */ /* 0x000fe20000410000 */
[----:B------:R-:W-:Y:S01]  /*3ef0*/  FMUL.FTZ R124, R51, R124 ;  /* 0x0000007c337c7220 */ /* 0x000fe20000410000 */
[----:B------:R-:W2:Y:S01]  /*3f00*/  LDS.128 R80, [R241+0x400] ;  /* 0x00040000f1507984 */ /* 0x000ea20000000c00 */
[----:B------:R-:W-:Y:S01]  /*3f10*/  FMUL.FTZ R125, R40, R125 ;  /* 0x0000007d287d7220 */ /* 0x000fe20000410000 */
[----:B------:R-:W-:Y:S01]  /*3f20*/  FMUL.FTZ R27, R28, R121 ;  /* 0x000000791c1b7220 */ /* 0x000fe20000410000 */
[----:B------:R-:W-:Y:S01]  /*3f30*/  FMUL.FTZ R40, R21, R126 ;  /* 0x0000007e15287220 */ /* 0x000fe20000410000 */
[----:B------:R-:W3:Y:S01]  /*3f40*/  LDS.128 R72, [R241+0x600] ;  /* 0x00060000f1487984 */ /* 0x000ee20000000c00 */
[----:B------:R-:W-:Y:S01]  /*3f50*/  FMUL.FTZ R28, R29, R122 ;  /* 0x0000007a1d1c7220 */ /* 0x000fe20000410000 */
[----:B------:R-:W-:Y:S01]  /*3f60*/  FFMA.FTZ R21, R117, R32, R42 ;  /* 0x0000002075157223 */ /* 0x000fe2000001002a */
[----:B------:R-:W-:Y:S01]  /*3f70*/  FMUL.FTZ R29, R30, R123 ;  /* 0x0000007b1e1d7220 */ /* 0x000fe20000410000 */
[----:B------:R-:W-:Y:S01]  /*3f80*/  FMUL.FTZ R30, R31, R124 ;  /* 0x0000007c1f1e7220 */ /* 0x000fe20000410000 */
[----:B------:R-:W-:Y:S01]  /*3f90*/  FMUL.FTZ R31, R20, R125 ;  /* 0x0000007d141f7220 */ /* 0x000fe20000410000 */
[----:B------:R-:W-:Y:S01]  /*3fa0*/  FMUL.FTZ R128, R43, R128 ;  /* 0x000000802b807220 */ /* 0x000fe20000410000 */
[----:B------:R-:W-:Y:S01]  /*3fb0*/  FFMA.FTZ R20, R118, R33, R21 ;  /* 0x0000002176147223 */ /* 0x000fe20000010015 */
[----:B------:R-:W-:-:S02]  /*3fc0*/  FMUL.FTZ R41, R22, R127 ;  /* 0x0000007f16297220 */ /* 0x000fc40000410000 */
        /* <DEDUP_REMOVED lines=25> */
[----:B------:R-:W2:Y:S01]  /*4160*/  LDC.64 R22, c[0x0][0x438] ;  /* 0x00010e00ff167b82 */ /* 0x000ea20000000a00 */
        /* <DEDUP_REMOVED lines=8> */
[----:B--2---:R-:W-:-:S03]  /*41f0*/  IMAD.WIDE.U32 R20, R22, UR10, R38 ;  /* 0x0000000a16147c25 */ /* 0x004fc6000f8e0026 */
[----:B------:R-:W2:Y:S01]  /*4200*/  LDS.128 R48, [R241+0x200] ;  /* 0x00020000f1307984 */ /* 0x000ea20000000c00 */
[----:B------:R-:W-:Y:S01]  /*4210*/  IMAD R19, R23, UR10, R21 ;  /* 0x0000000a17137c24 */ /* 0x000fe2000f8e0215 */
[C---:B------:R-:W-:Y:S02]  /*4220*/  LEA R22, P0, R20.reuse, UR8, 0x2 ;  /* 0x0000000814167c11 */ /* 0x040fe4000f8010ff */
[----:B0-----:R-:W0:Y:S02]  /*4230*/  LDS.128 R52, [R241+0x400] ;  /* 0x00040000f1347984 */ /* 0x001e240000000c00 */
[----:B------:R-:W-:Y:S02]  /*4240*/  LEA.HI.X R23, R20, UR9, R19, 0x2, P0 ;  /* 0x0000000914177c11 */ /* 0x000fe400080f1413 */
[----:B------:R-:W3:Y:S01]  /*4250*/  LDS.128 R72, [R241+0x600] ;  /* 0x00060000f1487984 */ /* 0x000ee20000000c00 */
[----:B------:R-:W-:-:S05]  /*4260*/  IMAD.WIDE.U32 R18, R18, 0x10, R22 ;  /* 0x0000001012127825 */ /* 0x000fca00078e0016 */
[----:B-1----:R1:W-:Y:S04]  /*4270*/  STG.E.128 desc[UR28][R18.64], R44 ;  /* 0x0000002c12007986 */ /* 0x0023e8000c101d1c */
[----:B--2---:R1:W-:Y:S04]  /*4280*/  STG.E.128 desc[UR28][R18.64+0x200], R48 ;  /* 0x0002003012007986 */ /* 0x0043e8000c101d1c */
[----:B0-----:R1:W-:Y:S04]  /*4290*/  STG.E.128 desc[UR28][R18.64+0x400], R52 ;  /* 0x0004003412007986 */ /* 0x0013e8000c101d1c */
[----:B---3--:R1:W-:Y:S02]  /*42a0*/  STG.E.128 desc[UR28][R18.64+0x600], R72 ;  /* 0x0006004812007986 */ /* 0x0083e4000c101d1c */
.L_x_5180:
[----:B-1----:R-:W-:Y:S01]  /*42b0*/  FFMA.FTZ R18, R112, R35, R43 ;  /* 0x0000002370127223 */ /* 0x002fe2000001002b */
[----:B------:R-:W1:Y:S01]  /*42c0*/  LDCU UR8, c[0x0][0x38c] ;  /* 0x00007180ff0877ac */ /* 0x000e620008000800 */
        /* <DEDUP_REMOVED lines=11> */
[----:B0-----:R-:W-:Y:S01]  /*4380*/  FMUL.FTZ R84, R37, UR7 ;  /* 0x0000000725547c20 */ /* 0x001fe20008410000 */
        /* <DEDUP_REMOVED lines=29> */
[----:B------:R-:W-:Y:S01]  /*4560*/  UISETP.NE.AND UP0, UPT, UR15, 0x1, UPT ;  /* 0x000000010f00788c */ /* 0x000fe2000bf05270 */
[----:B------:R-:W-:Y:S01]  /*4570*/  FADD.FTZ R20, R34, R34 ;  /* 0x0000002222147221 */ /* 0x000fe20000010000 */
[----:B------:R-:W-:Y:S01]  /*4580*/  SHF.L.U32 R36, R36, 0x3, RZ ;  /* 0x0000000324247819 */ /* 0x000fe200000006ff */
[----:B------:R-:W2:Y:S01]  /*4590*/  LDCU.64 UR8, c[0x0][0x3a0] ;  /* 0x00007400ff0877ac */ /* 0x000ea20008000a00 */
[----:B------:R-:W-:Y:S01]  /*45a0*/  FADD.FTZ R22, R24, R24 ;  /* 0x0000001818167221 */ /* 0x000fe20000010000 */
[----:B------:R-:W-:Y:S01]  /*45b0*/  FADD.FTZ R24, R26, R26 ;  /* 0x0000001a1a187221 */ /* 0x000fe20000010000 */
[----:B------:R-:W-:Y:S01]  /*45c0*/  PLOP3.LUT P1, PT, PT, PT, UP0, 0x80, 0x8 ;  /* 0x000000000008781c */ /* 0x000fe20003f2f008 */
[----:B------:R-:W3:Y:S01]  /*45d0*/  LDCU.64 UR26, c[0x0][0x3d8] ;  /* 0x00007b00ff1a77ac */ /* 0x000ee20008000a00 */
[----:B------:R-:W-:Y:S01]  /*45e0*/  LEA.HI.SX32 R50, R36, R36, 0x1b ;  /* 0x0000002424327211 */ /* 0x000fe200078fdaff */
[----:B------:R-:W-:Y:S01]  /*45f0*/  FADD.FTZ R26, R28, R28 ;  /* 0x0000001c1c1a7221 */ /* 0x000fe20000010000 */
[----:B------:R-:W-:Y:S01]  /*4600*/  ISETP.EQ.AND P1, PT, R0, RZ, P1 ;  /* 0x000000ff0000720c */ /* 0x000fe20000f22270 */
[----:B------:R-:W-:Y:S01]  /*4610*/  FADD.FTZ R0, R37, R37 ;  /* 0x0000002525007221 */ /* 0x000fe20000010000 */
[----:B0-----:R-:W-:Y:S01]  /*4620*/  FADD.FTZ R18, R32, R32 ;  /* 0x0000002020127221 */ /* 0x001fe20000010000 */
        /* <DEDUP_REMOVED lines=8> */
[----:B--2---:R-:W-:Y:S01]  /*46b0*/  UIMAD.WIDE.U32 UR22, UR10, UR8, URZ ;  /* 0x000000080a1672a5 */ /* 0x004fe2000f8e00ff */
[----:B------:R-:W-:Y:S01]  /*46c0*/  FADD.FTZ R31, R41, R41 ;  /* 0x00000029291f7221 */ /* 0x000fe20000010000 */
[----:B------:R-:W-:Y:S01]  /*46d0*/  MOV R103, RZ ;  /* 0x000000ff00677202 */ /* 0x000fe20000000f00 */
[----:B------:R-:W0:Y:S01]  /*46e0*/  LDCU UR44, c[0x0][0x394] ;  /* 0x00007280ff2c77ac */ /* 0x000e220008000800 */
[----:B---3--:R-:W-:Y:S01]  /*46f0*/  UIMAD.WIDE.U32 UR24, UR10, UR26, URZ ;  /* 0x0000001a0a1872a5 */ /* 0x008fe2000f8e00ff */
[C---:B-1----:R-:W-:Y:S01]  /*4700*/  SHF.L.U32 R33, R190.reuse, 0x2, RZ ;  /* 0x00000002be217819 */ /* 0x042fe200000006ff */
[----:B------:R-:W-:Y:S01]  /*4710*/  UIMAD UR9, UR10, UR9, UR23 ;  /* 0x000000090a0972a4 */ /* 0x000fe2000f8e0217 */
[C---:B------:R-:W-:Y:S01]  /*4720*/  SHF.L.U32 R37, R190.reuse, 0x3, RZ ;  /* 0x00000003be257819 */ /* 0x040fe200000006ff */
[----:B------:R-:W-:Y:S01]  /*4730*/  UIMAD UR27, UR10, UR27, UR25 ;  /* 0x0000001b0a1b72a4 */ /* 0x000fe2000f8e0219 */
[----:B------:R-:W-:Y:S01]  /*4740*/  LOP3.LUT R33, R33, 0xf80, RZ, 0xc0, !PT ;  /* 0x00000f8021217812 */ /* 0x000fe200078ec0ff */
[----:B------:R-:W1:Y:S01]  /*4750*/  LDCU UR45, c[0x0][0x38c] ;  /* 0x00007180ff2d77ac */ /* 0x000e620008000800 */
[----:B------:R-:W-:-:S02]  /*4760*/  LOP3.LUT R184, R190, 0x1f, RZ, 0xc0, !PT ;  /* 0x0000001fbeb87812 */ /* 0x000fc400078ec0ff */
[----:B------:R-:W-:Y:S01]  /*4770*/  IADD3 R33, PT, PT, R33, R129, R33 ;  /* 0x0000008121217210 */ /* 0x000fe20007ffe021 */
[----:B------:R-:W2:Y:S01]  /*4780*/  LDCU.64 UR32, c[0x0][0x3c0] ;  /* 0x00007800ff2077ac */ /* 0x000ea20008000a00 */
[----:B------:R-:W-:Y:S02]  /*4790*/  LOP3.LUT R39, R184, 0x1f00, R37, 0xf8, !PT ;  /* 0x00001f00b8277812 */ /* 0x000fe400078ef825 */
[C---:B------:R-:W-:Y:S01]  /*47a0*/  IADD3 R34, PT, PT, R33.reuse, 0x20, RZ ;  /* 0x0000002021227810 */ /* 0x040fe20007ffe0ff */
[----:B------:R-:W3:Y:S01]  /*47b0*/  LDCU.64 UR34, c[0x0][0x440] ;  /* 0x00008800ff2277ac */ /* 0x000ee20008000a00 */
[C---:B------:R-:W-:Y:S01]  /*47c0*/  IADD3 R38, PT, PT, R33.reuse, 0x40, RZ ;  /* 0x0000004021267810 */ /* 0x040fe20007ffe0ff */
[----:B------:R4:W-:Y:S01]  /*47d0*/  STL [R1+0xc], R39 ;  /* 0x00000c2701007387 */ /* 0x0009e20000100800 */
[-C--:B------:R-:W-:Y:S01]  /*47e0*/  LEA.HI.SX32 R36, R34, R33.reuse, 0x1b ;  /* 0x0000002122247211 */ /* 0x080fe200078fdaff */
[----:B------:R-:W0:Y:S01]  /*47f0*/  LDCU.64 UR36, c[0x0][0x3a8] ;  /* 0x00007500ff2477ac */ /* 0x000e220008000a00 */
        /* <DEDUP_REMOVED lines=13> */
[----:B------:R-:W-:Y:S01]  /*48d0*/  UMOV UR8, URZ ;  /* 0x000000ff00087c82 */ /* 0x000fe20008000000 */
[C---:B------:R-:W-:Y:S01]  /*48e0*/  IADD3 R46, PT, PT, R33.reuse, 0xc0, RZ ;  /* 0x000000c0212e7810 */ /* 0x040fe20007ffe0ff */
[----:B------:R4:W-:Y:S01]  /*48f0*/  STL [R1], R34 ;  /* 0x0000002201007387 */ /* 0x0009e20000100800 */
[----:B------:R-:W-:-:S02]  /*4900*/  IADD3 R48, PT, PT, R33, 0xe0, RZ ;  /* 0x000000e021307810 */ /* 0x000fc40007ffe0ff */
[-C--:B------:R-:W-:Y:S02]  /*4910*/  LEA.HI.SX32 R40, R40, R33.reuse, 0x1b ;  /* 0x0000002128287211 */ /* 0x080fe400078fdaff */
        /* <DEDUP_REMOVED lines=13> */
.L_x_5279:
        /* <DEDUP_REMOVED lines=239> */
.L_x_5183:
[----:B------:R-:W-:-:S04]  /*58e0*/  SHF.L.U32 R120, R190, 0x3, RZ ;  /* 0x00000003be787819 */ /* 0x000fc800000006ff */
[----:B------:R-:W-:-:S06]  /*58f0*/  IADD3 R146, PT, PT, R189, R120, RZ ;  /* 0x00000078bd927210 */ /* 0x000fcc0007ffe0ff */
[----:B------:R-:W1:Y:S02]  /*5900*/  LDS.64 R146, [R146+0xa888] ;  /* 0x00a8880092927984 */ /* 0x000e640000000a00 */
.L_x_5184:
[----:B------:R-:W-:Y:S05]  /*5910*/  BSYNC.RECONVERGENT B0 ;  /* 0x0000000000007941 */ /* 0x000fea0003800200 */
.L_x_5182:
        /* <DEDUP_REMOVED lines=308> */
.L_x_5307:
        /* <DEDUP_REMOVED lines=13> */
.L_x_5310:
[----:B------:R-:W-:-:S03]  /*6d30*/  UMOV UR10, 0xffffffff ;  /* 0xffffffff000a7882 */ /* 0x000fc60000000000 */
[----:B------:R-:W-:Y:S05]  /*6d40*/  BRA.DIV UR10, `(.L_x_5188) ;  /* 0x0000007e0a607947 */ /* 0x000fea000b800000 */
.L_x_5313:
[----:B------:R-:W-:-:S03]  /*6d50*/  UMOV UR10, 0xffffffff ;  /* 0xffffffff000a7882 */ /* 0x000fc60000000000 */
[----:B------:R-:W-:Y:S05]  /*6d60*/  BRA.DIV UR10, `(.L_x_5189) ;  /* 0x0000007e0a807947 */ /* 0x000fea000b800000 */
.L_x_5316:
[----:B------:R-:W-:-:S03]  /*6d70*/  UMOV UR10, 0xffffffff ;  /* 0xffffffff000a7882 */ /* 0x000fc60000000000 */
[----:B------:R-:W-:Y:S05]  /*6d80*/  BRA.DIV UR10, `(.L_x_5190) ;  /* 0x0000007e0aa07947 */ /* 0x000fea000b800000 */
.L_x_5319:
        /* <DEDUP_REMOVED lines=10> */
.L_x_5329:
        /* <DEDUP_REMOVED lines=45> */
.L_x_5185:
        /* <DEDUP_REMOVED lines=310> */
.L_x_5334:
        /* <DEDUP_REMOVED lines=13> */
.L_x_5195:
[----:B------:R-:W-:Y:S05]  /*8530*/  BSYNC.RECONVERGENT B0 ;  /* 0x0000000000007941 */ /* 0x000fea0003800200 */
.L_x_5194:
[----:B------:R-:W-:Y:S01]  /*8540*/  UMOV UR10, 0xffffffff ;  /* 0xffffffff000a7882 */ /* 0x000fe20000000000 */
[----:B------:R-:W-:Y:S02]  /*8550*/  ISETP.GT.U32.AND P3, PT, R184, 0x1d, PT ;  /* 0x0000001db800780c */ /* 0x000fe40003f64070 */
[----:B------:R-:W-:Y:S11]  /*8560*/  BRA.DIV UR10, `(.L_x_5196) ;  /* 0x0000006a0af87947 */ /* 0x000ff6000b800000 */
[----:B-1----:R1:W0:Y:S04]  /*8570*/  SHFL.DOWN PT, R137, R245, 0x2, 0x1f ;  /* 0x08401f00f5897f89 */ /* 0x00222800000e0000 */
[----:B--2---:R1:W2:Y:S04]  /*8580*/  SHFL.DOWN PT, R138, R246, 0x2, 0x1f ;  /* 0x08401f00f68a7f89 */ /* 0x0042a800000e0000 */
[----:B---3--:R1:W3:Y:S04]  /*8590*/  SHFL.DOWN PT, R163, R247, 0x2, 0x1f ;  /* 0x08401f00f7a37f89 */ /* 0x0082e800000e0000 */
[----:B------:R1:W0:Y:S02]  /*85a0*/  SHFL.DOWN PT, R139, R248, 0x2, 0x1f ;  /* 0x08401f00f88b7f89 */ /* 0x00022400000e0000 */
.L_x_5340:
        /* <DEDUP_REMOVED lines=13> */
.L_x_5198:
[----:B------:R-:W-:Y:S05]  /*8680*/  BSYNC.RECONVERGENT B0 ;  /* 0x0000000000007941 */ /* 0x000fea0003800200 */
.L_x_5197:
[----:B------:R-:W-:Y:S01]  /*8690*/  UMOV UR10, 0xffffffff ;  /* 0xffffffff000a7882 */ /* 0x000fe20000000000 */
[----:B------:R-:W-:Y:S02]  /*86a0*/  ISETP.GT.U32.AND P3, PT, R184, 0x1b, PT ;  /* 0x0000001bb800780c */ /* 0x000fe40003f64070 */
[----:B------:R-:W-:Y:S11]  /*86b0*/  BRA.DIV UR10, `(.L_x_5199) ;  /* 0x0000006e0a187947 */ /* 0x000ff6000b800000 */
[----:B0-----:R0:W0:Y:S04]  /*86c0*/  SHFL.DOWN PT, R137, R245, 0x4, 0x1f ;  /* 0x08801f00f5897f89 */ /* 0x00102800000e0000 */
[----:B--2---:R2:W0:Y:S04]  /*86d0*/  SHFL.DOWN PT, R138, R246, 0x4, 0x1f ;  /* 0x08801f00f68a7f89 */ /* 0x00442800000e0000 */
[----:B---3--:R2:W3:Y:S04]  /*86e0*/  SHFL.DOWN PT, R163, R247, 0x4, 0x1f ;  /* 0x08801f00f7a37f89 */ /* 0x0084e800000e0000 */
[----:B------:R2:W0:Y:S02]  /*86f0*/  SHFL.DOWN PT, R139, R248, 0x4, 0x1f ;  /* 0x08801f00f88b7f89 */ /* 0x00042400000e0000 */
.L_x_5346:
        /* <DEDUP_REMOVED lines=13> */
.L_x_5201:
[----:B------:R-:W-:Y:S05]  /*87d0*/  BSYNC.RECONVERGENT B0 ;  /* 0x0000000000007941 */ /* 0x000fea0003800200 */
.L_x_5200:
[----:B------:R-:W-:Y:S01]  /*87e0*/  UMOV UR10, 0xffffffff ;  /* 0xffffffff000a7882 */ /* 0x000fe20000000000 */
[----:B------:R-:W-:Y:S02]  /*87f0*/  ISETP.GT.U32.AND P3, PT, R184, 0x17, PT ;  /* 0x00000017b800780c */ /* 0x000fe40003f64070 */
[----:B------:R-:W-:Y:S11]  /*8800*/  BRA.DIV UR10, `(.L_x_5202) ;  /* 0x0000006e0a387947 */ /* 0x000ff6000b800000 */
[----:B0-----:R0:W0:Y:S04]  /*8810*/  SHFL.DOWN PT, R137, R245, 0x8, 0x1f ;  /* 0x09001f00f5897f89 */ /* 0x00102800000e0000 */
[----:B------:R0:W0:Y:S04]  /*8820*/  SHFL.DOWN PT, R138, R246, 0x8, 0x1f ;  /* 0x09001f00f68a7f89 */ /* 0x00002800000e0000 */
[----:B---3--:R3:W0:Y:S04]  /*8830*/  SHFL.DOWN PT, R163, R247, 0x8, 0x1f ;  /* 0x09001f00f7a37f89 */ /* 0x00862800000e0000 */
[----:B------:R3:W0:Y:S02]  /*8840*/  SHFL.DOWN PT, R139, R248, 0x8, 0x1f ;  /* 0x09001f00f88b7f89 */ /* 0x00062400000e0000 */
.L_x_5352:
        /* <DEDUP_REMOVED lines=13> */
.L_x_5204:
[----:B------:R-:W-:Y:S05]  /*8920*/  BSYNC.RECONVERGENT B0 ;  /* 0x0000000000007941 */ /* 0x000fea0003800200 */
.L_x_5203:
[----:B------:R-:W-:Y:S01]  /*8930*/  UMOV UR10, 0xffffffff ;  /* 0xffffffff000a7882 */ /* 0x000fe20000000000 */
[----:B------:R-:W-:Y:S02]  /*8940*/  ISETP.GT.U32.AND P3, PT, R184, 0xf, PT ;  /* 0x0000000fb800780c */ /* 0x000fe40003f64070 */
[----:B------:R-:W-:Y:S11]  /*8950*/  BRA.DIV UR10, `(.L_x_5205) ;  /* 0x0000006e0a587947 */ /* 0x000ff6000b800000 */
[----:B0-----:R0:W0:Y:S04]  /*8960*/  SHFL.DOWN PT, R137, R245, 0x10, 0x1f ;  /* 0x0a001f00f5897f89 */ /* 0x00102800000e0000 */
[----:B------:R0:W0:Y:S04]  /*8970*/  SHFL.DOWN PT, R138, R246, 0x10, 0x1f ;  /* 0x0a001f00f68a7f89 */ /* 0x00002800000e0000 */
[----:B------:R0:W0:Y:S04]  /*8980*/  SHFL.DOWN PT, R163, R247, 0x10, 0x1f ;  /* 0x0a001f00f7a37f89 */ /* 0x00002800000e0000 */
[----:B------:R0:W0:Y:S02]  /*8990*/  SHFL.DOWN PT, R139, R248, 0x10, 0x1f ;  /* 0x0a001f00f88b7f89 */ /* 0x00002400000e0000 */
.L_x_5358:
        /* <DEDUP_REMOVED lines=13> */
.L_x_5207:
[----:B------:R-:W-:Y:S05]  /*8a70*/  BSYNC.RECONVERGENT B0 ;  /* 0x0000000000007941 */ /* 0x000fea0003800200 */
.L_x_5206:
        /* <DEDUP_REMOVED lines=25> */
.L_x_5372:
        /* <DEDUP_REMOVED lines=13> */
.L_x_5210:
[----:B------:R-:W-:Y:S05]  /*8ce0*/  BSYNC.RECONVERGENT B0 ;  /* 0x0000000000007941 */ /* 0x000fea0003800200 */
.L_x_5209:
        /* <DEDUP_REMOVED lines=38> */
.L_x_5192:
        /* <DEDUP_REMOVED lines=482> */
.L_x_5212:
[----:B------:R-:W-:Y:S05]  /*ad70*/  BSYNC.RECONVERGENT B0 ;  /* 0x0000000000007941 */ /* 0x000fea0003800200 */
.L_x_5211:
[----:B------:R-:W-:Y:S04]  /*ad80*/  BSSY.RECONVERGENT B0, `(.L_x_5213) ;  /* 0x0000003000007945 */ /* 0x000fe80003800200 */
[----:B------:R-:W-:Y:S05]  /*ad90*/  @!P3 BRA `(.L_x_5214) ;  /* 0x000000000004b947 */ /* 0x000fea0003800000 */
[----:B0-----:R2:W-:Y:S02]  /*ada0*/  REDG.E.ADD.F32.FTZ.RN.STRONG.GPU desc[UR28][R122.64+0x200], R173 ;  /* 0x000200ad7a0079a6 */ /* 0x0015e4000c12f31c */
.L_x_5214:
[----:B------:R-:W-:Y:S05]  /*adb0*/  BSYNC.RECONVERGENT B0 ;  /* 0x0000000000007941 */ /* 0x000fea0003800200 */
.L_x_5213:
[----:B-1----:R1:W0:Y:S01]  /*adc0*/  LDS R35, [R168+0x4600] ;  /* 0x00460000a8237984 */ /* 0x0022220000000800 */
[----:B------:R-:W-:Y:S01]  /*add0*/  BSSY.RECONVERGENT B0, `(.L_x_5215) ;  /* 0x0000004000007945 */ /* 0x000fe20003800200 */
[----:B------:R-:W-:-:S03]  /*ade0*/  LEA R166, R166, R189, 0x2 ;  /* 0x000000bda6a67211 */ /* 0x000fc600078e10ff */
[----:B------:R-:W-:Y:S05]  /*adf0*/  @!P4 BRA `(.L_x_5216) ;  /* 0x000000000004c947 */ /* 0x000fea0003800000 */
[----:B0-----:R0:W-:Y:S02]  /*ae00*/  REDG.E.ADD.F32.FTZ.RN.STRONG.GPU desc[UR28][R122.64+0x400], R35 ;  /* 0x000400237a0079a6 */ /* 0x0011e4000c12f31c */
.L_x_5216:
[----:B------:R-:W-:Y:S05]  /*ae10*/  BSYNC.RECONVERGENT B0 ;  /* 0x0000000000007941 */ /* 0x000fea0003800200 */
.L_x_5215:
[----:B0-2---:R0:W2:Y:S01]  /*ae20*/  LDS R173, [R166+0x4800] ;  /* 0x00480000a6ad7984 */ /* 0x0050a20000000800 */
[----:B------:R-:W-:Y:S01]  /*ae30*/  BSSY.RECONVERGENT B0, `(.L_x_5217) ;  /* 0x0000005000007945 */ /* 0x000fe20003800200 */
[C---:B------:R-:W-:Y:S02]  /*ae40*/  IADD3 R35, PT, PT, R190.reuse, 0x200, RZ ;  /* 0x00000200be237810 */ /* 0x040fe40007ffe0ff */
[----:B------:R-:W-:Y:S01]  /*ae50*/  IADD3 R175, PT, PT, R190, 0x280, RZ ;  /* 0x00000280beaf7810 */ /* 0x000fe20007ffe0ff */
[----:B------:R-:W-:Y:S06]  /*ae60*/  @!P5 BRA `(.L_x_5218) ;  /* 0x000000000004d947 */ /* 0x000fec0003800000 */
[----:B--2---:R2:W-:Y:S02]  /*ae70*/  REDG.E.ADD.F32.FTZ.RN.STRONG.GPU desc[UR28][R122.64+0x600], R173 ;  /* 0x000600ad7a0079a6 */ /* 0x0045e4000c12f31c */
.L_x_5218:
[----:B------:R-:W-:Y:S05]  /*ae80*/  BSYNC.RECONVERGENT B0 ;  /* 0x0000000000007941 */ /* 0x000fea0003800200 */
.L_x_5217:
        /* <DEDUP_REMOVED lines=15> */
.L_x_5220:
[----:B------:R-:W-:Y:S05]  /*af80*/  BSYNC.RECONVERGENT B0 ;  /* 0x0000000000007941 */ /* 0x000fea0003800200 */
.L_x_5219:
[----:B0-2---:R0:W1:Y:S01]  /*af90*/  LDS R173, [R166+0x4c00] ;  /* 0x004c0000a6ad7984 */ /* 0x0050620000000800 */
[----:B------:R-:W-:Y:S01]  /*afa0*/  BSSY.RECONVERGENT B0, `(.L_x_5221) ;  /* 0x0000005000007945 */ /* 0x000fe20003800200 */
[----:B------:R-:W-:Y:S02]  /*afb0*/  LEA.HI R164, R175, R190, RZ, 0x1b ;  /* 0x000000beafa47211 */ /* 0x000fe400078fd8ff */
[----:B------:R-:W-:Y:S01]  /*afc0*/  LEA R168, R168, R189, 0x2 ;  /* 0x000000bda8a87211 */ /* 0x000fe200078e10ff */
[----:B------:R-:W-:Y:S06]  /*afd0*/  @!P3 BRA `(.L_x_5222) ;  /* 0x000000000004b947 */ /* 0x000fec0003800000 */
[----:B-1----:R2:W-:Y:S02]  /*afe0*/  REDG.E.ADD.F32.FTZ.RN.STRONG.GPU desc[UR28][R122.64+0xa00], R173 ;  /* 0x000a00ad7a0079a6 */ /* 0x0025e4000c12f31c */
.L_x_5222:
[----:B------:R-:W-:Y:S05]  /*aff0*/  BSYNC.RECONVERGENT B0 ;  /* 0x0000000000007941 */ /* 0x000fea0003800200 */
.L_x_5221:
[----:B-12---:R1:W2:Y:S01]  /*b000*/  LDS R173, [R168+0x4e00] ;  /* 0x004e0000a8ad7984 */ /* 0x0062a20000000800 */
[----:B------:R-:W-:Y:S01]  /*b010*/  BSSY.RECONVERGENT B0, `(.L_x_5223) ;  /* 0x0000004000007945 */ /* 0x000fe20003800200 */
[----:B------:R-:W-:-:S03]  /*b020*/  LEA R164, R164, R189, 0x2 ;  /* 0x000000bda4a47211 */ /* 0x000fc600078e10ff */
[----:B------:R-:W-:Y:S05]  /*b030*/  @!P4 BRA `(.L_x_5224) ;  /* 0x000000000004c947 */ /* 0x000fea0003800000 */
[----:B--2---:R2:W-:Y:S02]  /*b040*/  REDG.E.ADD.F32.FTZ.RN.STRONG.GPU desc[UR28][R122.64+0xc00], R173 ;  /* 0x000c00ad7a0079a6 */ /* 0x0045e4000c12f31c */
.L_x_5224:
[----:B------:R-:W-:Y:S05]  /*b050*/  BSYNC.RECONVERGENT B0 ;  /* 0x0000000000007941 */ /* 0x000fea0003800200 */
.L_x_5223:
[----:B--2---:R2:W0:Y:S01]  /*b060*/  LDS R173, [R164+0x5000] ;  /* 0x00500000a4ad7984 */ /* 0x0044220000000800 */
[----:B------:R-:W-:Y:S01]  /*b070*/  BSSY.RECONVERGENT B0, `(.L_x_5225) ;  /* 0x0000005000007945 */ /* 0x000fe20003800200 */
[C---:B------:R-:W-:Y:S02]  /*b080*/  LOP3.LUT R175, R190.reuse, 0x400, RZ, 0xfc, !PT ;  /* 0x00000400beaf7812 */ /* 0x040fe400078efcff */
[----:B------:R-:W-:Y:S01]  /*b090*/  IADD3 R177, PT, PT, R190, 0x480, RZ ;  /* 0x00000480beb17810 */ /* 0x000fe20007ffe0ff */
[----:B------:R-:W-:Y:S06]  /*b0a0*/  @!P5 BRA `(.L_x_5226) ;  /* 0x000000000004d947 */ /* 0x000fec0003800000 */
[----:B0-----:R0:W-:Y:S02]  /*b0b0*/  REDG.E.ADD.F32.FTZ.RN.STRONG.GPU desc[UR28][R122.64+0xe00], R173 ;  /* 0x000e00ad7a0079a6 */ /* 0x0011e4000c12f31c */
.L_x_5226:
[----:B------:R-:W-:Y:S05]  /*b0c0*/  BSYNC.RECONVERGENT B0 ;  /* 0x0000000000007941 */ /* 0x000fea0003800200 */
.L_x_5225:
        /* <DEDUP_REMOVED lines=15> */
.L_x_5228:
[----:B------:R-:W-:Y:S05]  /*b1c0*/  BSYNC.RECONVERGENT B0 ;  /* 0x0000000000007941 */ /* 0x000fea0003800200 */
.L_x_5227:
[----:B-12---:R1:W2:Y:S01]  /*b1d0*/  LDS R173, [R166+0x5400] ;  /* 0x00540000a6ad7984 */ /* 0x0062a20000000800 */
[----:B------:R-:W-:Y:S01]  /*b1e0*/  BSSY.RECONVERGENT B0, `(.L_x_5229) ;  /* 0x0000005000007945 */ /* 0x000fe20003800200 */
[----:B0-----:R-:W-:Y:S02]  /*b1f0*/  LEA.HI R164, R175, R190, RZ, 0x1b ;  /* 0x000000beafa47211 */ /* 0x001fe400078fd8ff */
[----:B------:R-:W-:Y:S01]  /*b200*/  LEA R168, R168, R189, 0x2 ;  /* 0x000000bda8a87211 */ /* 0x000fe200078e10ff */
[----:B------:R-:W-:Y:S06]  /*b210*/  @!P3 BRA `(.L_x_5230) ;  /* 0x000000000004b947 */ /* 0x000fec0003800000 */
[----:B--2---:R0:W-:Y:S02]  /*b220*/  REDG.E.ADD.F32.FTZ.RN.STRONG.GPU desc[UR28][R122.64+0x1200], R173 ;  /* 0x001200ad7a0079a6 */ /* 0x0041e4000c12f31c */
.L_x_5230:
[----:B------:R-:W-:Y:S05]  /*b230*/  BSYNC.RECONVERGENT B0 ;  /* 0x0000000000007941 */ /* 0x000fea0003800200 */
.L_x_5229:
[----:B0-2---:R0:W2:Y:S01]  /*b240*/  LDS R173, [R168+0x5600] ;  /* 0x00560000a8ad7984 */ /* 0x0050a20000000800 */
[----:B------:R-:W-:Y:S01]  /*b250*/  BSSY.RECONVERGENT B0, `(.L_x_5231) ;  /* 0x0000004000007945 */ /* 0x000fe20003800200 */
[----:B------:R-:W-:-:S03]  /*b260*/  LEA R164, R164, R189, 0x2 ;  /* 0x000000bda4a47211 */ /* 0x000fc600078e10ff */
[----:B------:R-:W-:Y:S05]  /*b270*/  @!P4 BRA `(.L_x_5232) ;  /* 0x000000000004c947 */ /* 0x000fea0003800000 */
[----:B--2---:R2:W-:Y:S02]  /*b280*/  REDG.E.ADD.F32.FTZ.RN.STRONG.GPU desc[UR28][R122.64+0x1400], R173 ;  /* 0x001400ad7a0079a6 */ /* 0x0045e4000c12f31c */
.L_x_5232:
[----:B------:R-:W-:Y:S05]  /*b290*/  BSYNC.RECONVERGENT B0 ;  /* 0x0000000000007941 */ /* 0x000fea0003800200 */
.L_x_5231:
[----:B--2---:R2:W0:Y:S01]  /*b2a0*/  LDS R173, [R164+0x5800] ;  /* 0x00580000a4ad7984 */ /* 0x0044220000000800 */
[----:B------:R-:W-:Y:S01]  /*b2b0*/  BSSY.RECONVERGENT B0, `(.L_x_5233) ;  /* 0x0000005000007945 */ /* 0x000fe20003800200 */
[C---:B------:R-:W-:Y:S02]  /*b2c0*/  IADD3 R175, PT, PT, R190.reuse, 0x600, RZ ;  /* 0x00000600beaf7810 */ /* 0x040fe40007ffe0ff */
[----:B------:R-:W-:Y:S01]  /*b2d0*/  IADD3 R177, PT, PT, R190, 0x680, RZ ;  /* 0x00000680beb17810 */ /* 0x000fe20007ffe0ff */
[----:B------:R-:W-:Y:S06]  /*b2e0*/  @!P5 BRA `(.L_x_5234) ;  /* 0x000000000004d947 */ /* 0x000fec0003800000 */
[----:B0-----:R0:W-:Y:S02]  /*b2f0*/  REDG.E.ADD.F32.FTZ.RN.STRONG.GPU desc[UR28][R122.64+0x1600], R173 ;  /* 0x001600ad7a0079a6 */ /* 0x0011e4000c12f31c */
.L_x_5234:
[----:B------:R-:W-:Y:S05]  /*b300*/  BSYNC.RECONVERGENT B0 ;  /* 0x0000000000007941 */ /* 0x000fea0003800200 */
.L_x_5233:
        /* <DEDUP_REMOVED lines=15> */
.L_x_5236:
[----:B------:R-:W-:Y:S05]  /*b400*/  BSYNC.RECONVERGENT B0 ;  /* 0x0000000000007941 */ /* 0x000fea0003800200 */
.L_x_5235:
[----:B-12---:R1:W2:Y:S01]  /*b410*/  LDS R173, [R166+0x5c00] ;  /* 0x005c0000a6ad7984 */ /* 0x0062a20000000800 */
[----:B------:R-:W-:Y:S01]  /*b420*/  BSSY.RECONVERGENT B0, `(.L_x_5237) ;  /* 0x0000005000007945 */ /* 0x000fe20003800200 */
[----:B0-----:R-:W-:Y:S02]  /*b430*/  LEA.HI R164, R175, R190, RZ, 0x1b ;  /* 0x000000beafa47211 */ /* 0x001fe400078fd8ff */
[----:B------:R-:W-:Y:S01]  /*b440*/  LEA R168, R168, R189, 0x2 ;  /* 0x000000bda8a87211 */ /* 0x000fe200078e10ff */
[----:B------:R-:W-:Y:S06]  /*b450*/  @!P3 BRA `(.L_x_5238) ;  /* 0x000000000004b947 */ /* 0x000fec0003800000 */
[----:B--2---:R0:W-:Y:S02]  /*b460*/  REDG.E.ADD.F32.FTZ.RN.STRONG.GPU desc[UR28][R122.64+0x1a00], R173 ;  /* 0x001a00ad7a0079a6 */ /* 0x0041e4000c12f31c */
.L_x_5238:
[----:B------:R-:W-:Y:S05]  /*b470*/  BSYNC.RECONVERGENT B0 ;  /* 0x0000000000007941 */ /* 0x000fea0003800200 */
.L_x_5237:
[----:B0-2---:R0:W2:Y:S01]  /*b480*/  LDS R173, [R168+0x5e00] ;  /* 0x005e0000a8ad7984 */ /* 0x0050a20000000800 */
[----:B------:R-:W-:Y:S01]  /*b490*/  BSSY.RECONVERGENT B0, `(.L_x_5239) ;  /* 0x0000004000007945 */ /* 0x000fe20003800200 */
[----:B------:R-:W-:-:S03]  /*b4a0*/  LEA R164, R164, R189, 0x2 ;  /* 0x000000bda4a47211 */ /* 0x000fc600078e10ff */
[----:B------:R-:W-:Y:S05]  /*b4b0*/  @!P4 BRA `(.L_x_5240) ;  /* 0x000000000004c947 */ /* 0x000fea0003800000 */
[----:B--2---:R2:W-:Y:S02]  /*b4c0*/  REDG.E.ADD.F32.FTZ.RN.STRONG.GPU desc[UR28][R122.64+0x1c00], R173 ;  /* 0x001c00ad7a0079a6 */ /* 0x0045e4000c12f31c */
.L_x_5240:
[----:B------:R-:W-:Y:S05]  /*b4d0*/  BSYNC.RECONVERGENT B0 ;  /* 0x0000000000007941 */ /* 0x000fea0003800200 */
.L_x_5239:
[----:B--2---:R2:W0:Y:S01]  /*b4e0*/  LDS R173, [R164+0x6000] ;  /* 0x00600000a4ad7984 */ /* 0x0044220000000800 */
[----:B------:R-:W-:Y:S01]  /*b4f0*/  BSSY.RECONVERGENT B0, `(.L_x_5241) ;  /* 0x0000005000007945 */ /* 0x000fe20003800200 */
[C---:B------:R-:W-:Y:S02]  /*b500*/  LOP3.LUT R175, R190.reuse, 0x800, RZ, 0xfc, !PT ;  /* 0x00000800beaf7812 */ /* 0x040fe400078efcff */
[----:B------:R-:W-:Y:S01]  /*b510*/  IADD3 R177, PT, PT, R190, 0x880, RZ ;  /* 0x00000880beb17810 */ /* 0x000fe20007ffe0ff */
[----:B------:R-:W-:Y:S06]  /*b520*/  @!P5 BRA `(.L_x_5242) ;  /* 0x000000000004d947 */ /* 0x000fec0003800000 */
[----:B0-----:R0:W-:Y:S02]  /*b530*/  REDG.E.ADD.F32.FTZ.RN.STRONG.GPU desc[UR28][R122.64+0x1e00], R173 ;  /* 0x001e00ad7a0079a6 */ /* 0x0011e4000c12f31c */
.L_x_5242:
[----:B------:R-:W-:Y:S05]  /*b540*/  BSYNC.RECONVERGENT B0 ;  /* 0x0000000000007941 */ /* 0x000fea0003800200 */
.L_x_5241:
        /* <DEDUP_REMOVED lines=15> */
.L_x_5244:
[----:B------:R-:W-:Y:S05]  /*b640*/  BSYNC.RECONVERGENT B0 ;  /* 0x0000000000007941 */ /* 0x000fea0003800200 */
.L_x_5243:
[----:B-12---:R1:W2:Y:S01]  /*b650*/  LDS R173, [R166+0x6400] ;  /* 0x00640000a6ad7984 */ /* 0x0062a20000000800 */
[----:B------:R-:W-:Y:S01]  /*b660*/  BSSY.RECONVERGENT B0, `(.L_x_5245) ;  /* 0x0000005000007945 */ /* 0x000fe20003800200 */
[----:B0-----:R-:W-:Y:S02]  /*b670*/  LEA.HI R164, R175, R190, RZ, 0x1b ;  /* 0x000000beafa47211 */ /* 0x001fe400078fd8ff */
[----:B------:R-:W-:Y:S01]  /*b680*/  LEA R168, R168, R189, 0x2 ;  /* 0x000000bda8a87211 */ /* 0x000fe200078e10ff */
[----:B------:R-:W-:Y:S06]  /*b690*/  @!P3 BRA `(.L_x_5246) ;  /* 0x000000000004b947 */ /* 0x000fec0003800000 */
[----:B--2---:R0:W-:Y:S02]  /*b6a0*/  REDG.E.ADD.F32.FTZ.RN.STRONG.GPU desc[UR28][R122.64+0x2200], R173 ;  /* 0x002200ad7a0079a6 */ /* 0x0041e4000c12f31c */
.L_x_5246:
[----:B------:R-:W-:Y:S05]  /*b6b0*/  BSYNC.RECONVERGENT B0 ;  /* 0x0000000000007941 */ /* 0x000fea0003800200 */
.L_x_5245:
[----:B0-2---:R0:W2:Y:S01]  /*b6c0*/  LDS R173, [R168+0x6600] ;  /* 0x00660000a8ad7984 */ /* 0x0050a20000000800 */
[----:B------:R-:W-:Y:S01]  /*b6d0*/  BSSY.RECONVERGENT B0, `(.L_x_5247) ;  /* 0x0000004000007945 */ /* 0x000fe20003800200 */
[----:B------:R-:W-:-:S03]  /*b6e0*/  LEA R164, R164, R189, 0x2 ;  /* 0x000000bda4a47211 */ /* 0x000fc600078e10ff */
[----:B------:R-:W-:Y:S05]  /*b6f0*/  @!P4 BRA `(.L_x_5248) ;  /* 0x000000000004c947 */ /* 0x000fea0003800000 */
[----:B--2---:R2:W-:Y:S02]  /*b700*/  REDG.E.ADD.F32.FTZ.RN.STRONG.GPU desc[UR28][R122.64+0x2400], R173 ;  /* 0x002400ad7a0079a6 */ /* 0x0045e4000c12f31c */
.L_x_5248:
[----:B------:R-:W-:Y:S05]  /*b710*/  BSYNC.RECONVERGENT B0 ;  /* 0x0000000000007941 */ /* 0x000fea0003800200 */
.L_x_5247:
[----:B--2---:R2:W0:Y:S01]  /*b720*/  LDS R173, [R164+0x6800] ;  /* 0x00680000a4ad7984 */ /* 0x0044220000000800 */
[----:B------:R-:W-:Y:S01]  /*b730*/  BSSY.RECONVERGENT B0, `(.L_x_5249) ;  /* 0x0000005000007945 */ /* 0x000fe20003800200 */
[C---:B------:R-:W-:Y:S02]  /*b740*/  IADD3 R175, PT, PT, R190.reuse, 0xa00, RZ ;  /* 0x00000a00beaf7810 */ /* 0x040fe40007ffe0ff */
[----:B------:R-:W-:Y:S01]  /*b750*/  IADD3 R177, PT, PT, R190, 0xa80, RZ ;  /* 0x00000a80beb17810 */ /* 0x000fe20007ffe0ff */
[----:B------:R-:W-:Y:S06]  /*b760*/  @!P5 BRA `(.L_x_5250) ;  /* 0x000000000004d947 */ /* 0x000fec0003800000 */
[----:B0-----:R0:W-:Y:S02]  /*b770*/  REDG.E.ADD.F32.FTZ.RN.STRONG.GPU desc[UR28][R122.64+0x2600], R173 ;  /* 0x002600ad7a0079a6 */ /* 0x0011e4000c12f31c */
.L_x_5250:
[----:B------:R-:W-:Y:S05]  /*b780*/  BSYNC.RECONVERGENT B0 ;  /* 0x0000000000007941 */ /* 0x000fea0003800200 */
.L_x_5249:
        /* <DEDUP_REMOVED lines=15> */
.L_x_5252:
[----:B------:R-:W-:Y:S05]  /*b880*/  BSYNC.RECONVERGENT B0 ;  /* 0x0000000000007941 */ /* 0x000fea0003800200 */
.L_x_5251:
[----:B-12---:R1:W2:Y:S01]  /*b890*/  LDS R173, [R166+0x6c00] ;  /* 0x006c0000a6ad7984 */ /* 0x0062a20000000800 */
[----:B------:R-:W-:Y:S01]  /*b8a0*/  BSSY.RECONVERGENT B0, `(.L_x_5253) ;  /* 0x0000005000007945 */ /* 0x000fe20003800200 */
[----:B0-----:R-:W-:Y:S02]  /*b8b0*/  LEA.HI R164, R175, R190, RZ, 0x1b ;  /* 0x000000beafa47211 */ /* 0x001fe400078fd8ff */
[----:B------:R-:W-:Y:S01]  /*b8c0*/  LEA R168, R168, R189, 0x2 ;  /* 0x000000bda8a87211 */ /* 0x000fe200078e10ff */
[----:B------:R-:W-:Y:S06]  /*b8d0*/  @!P3 BRA `(.L_x_5254) ;  /* 0x000000000004b947 */ /* 0x000fec0003800000 */
[----:B--2---:R0:W-:Y:S02]  /*b8e0*/  REDG.E.ADD.F32.FTZ.RN.STRONG.GPU desc[UR28][R122.64+0x2a00], R173 ;  /* 0x002a00ad7a0079a6 */ /* 0x0041e4000c12f31c */
.L_x_5254:
[----:B------:R-:W-:Y:S05]  /*b8f0*/  BSYNC.RECONVERGENT B0 ;  /* 0x0000000000007941 */ /* 0x000fea0003800200 */
.L_x_5253:
[----:B0-2---:R0:W2:Y:S01]  /*b900*/  LDS R173, [R168+0x6e00] ;  /* 0x006e0000a8ad7984 */ /* 0x0050a20000000800 */
[----:B------:R-:W-:Y:S01]  /*b910*/  BSSY.RECONVERGENT B0, `(.L_x_5255) ;  /* 0x0000004000007945 */ /* 0x000fe20003800200 */
[----:B------:R-:W-:-:S03]  /*b920*/  LEA R164, R164, R189, 0x2 ;  /* 0x000000bda4a47211 */ /* 0x000fc600078e10ff */
[----:B------:R-:W-:Y:S05]  /*b930*/  @!P4 BRA `(.L_x_5256) ;  /* 0x000000000004c947 */ /* 0x000fea0003800000 */
[----:B--2---:R2:W-:Y:S02]  /*b940*/  REDG.E.ADD.F32.FTZ.RN.STRONG.GPU desc[UR28][R122.64+0x2c00], R173 ;  /* 0x002c00ad7a0079a6 */ /* 0x0045e4000c12f31c */
.L_x_5256:
[----:B------:R-:W-:Y:S05]  /*b950*/  BSYNC.RECONVERGENT B0 ;  /* 0x0000000000007941 */ /* 0x000fea0003800200 */
.L_x_5255:
[----:B--2---:R2:W0:Y:S01]  /*b960*/  LDS R173, [R164+0x7000] ;  /* 0x00700000a4ad7984 */ /* 0x0044220000000800 */
[----:B------:R-:W-:Y:S01]  /*b970*/  BSSY.RECONVERGENT B0, `(.L_x_5257) ;  /* 0x0000005000007945 */ /* 0x000fe20003800200 */
[C---:B------:R-:W-:Y:S02]  /*b980*/  LOP3.LUT R175, R190.reuse, 0xc00, RZ, 0xfc, !PT ;  /* 0x00000c00beaf7812 */ /* 0x040fe400078efcff */
[----:B------:R-:W-:Y:S01]  /*b990*/  IADD3 R177, PT, PT, R190, 0xc80, RZ ;  /* 0x00000c80beb17810 */ /* 0x000fe20007ffe0ff */
[----:B------:R-:W-:Y:S06]  /*b9a0*/  @!P5 BRA `(.L_x_5258) ;  /* 0x000000000004d947 */ /* 0x000fec0003800000 */
[----:B0-----:R0:W-:Y:S02]  /*b9b0*/  REDG.E.ADD.F32.FTZ.RN.STRONG.GPU desc[UR28][R122.64+0x2e00], R173 ;  /* 0x002e00ad7a0079a6 */ /* 0x0011e4000c12f31c */
.L_x_5258:
[----:B------:R-:W-:Y:S05]  /*b9c0*/  BSYNC.RECONVERGENT B0 ;  /* 0x0000000000007941 */ /* 0x000fea0003800200 */
.L_x_5257:
        /* <DEDUP_REMOVED lines=15> */
.L_x_5260:
[----:B------:R-:W-:Y:S05]  /*bac0*/  BSYNC.RECONVERGENT B0 ;  /* 0x0000000000007941 */ /* 0x000fea0003800200 */
.L_x_5259:
[----:B-12---:R1:W2:Y:S01]  /*bad0*/  LDS R173, [R166+0x7400] ;  /* 0x00740000a6ad7984 */ /* 0x0062a20000000800 */
[----:B------:R-:W-:Y:S01]  /*bae0*/  BSSY.RECONVERGENT B0, `(.L_x_5261) ;  /* 0x0000005000007945 */ /* 0x000fe20003800200 */
[----:B0-----:R-:W-:Y:S02]  /*baf0*/  LEA.HI R164, R175, R190, RZ, 0x1b ;  /* 0x000000beafa47211 */ /* 0x001fe400078fd8ff */
[----:B------:R-:W-:Y:S01]  /*bb00*/  LEA R168, R168, R189, 0x2 ;  /* 0x000000bda8a87211 */ /* 0x000fe200078e10ff */
[----:B------:R-:W-:Y:S06]  /*bb10*/  @!P3 BRA `(.L_x_5262) ;  /* 0x000000000004b947 */ /* 0x000fec0003800000 */
[----:B--2---:R0:W-:Y:S02]  /*bb20*/  REDG.E.ADD.F32.FTZ.RN.STRONG.GPU desc[UR28][R122.64+0x3200], R173 ;  /* 0x003200ad7a0079a6 */ /* 0x0041e4000c12f31c */
.L_x_5262:
[----:B------:R-:W-:Y:S05]  /*bb30*/  BSYNC.RECONVERGENT B0 ;  /* 0x0000000000007941 */ /* 0x000fea0003800200 */
.L_x_5261:
[----:B0-2---:R0:W2:Y:S01]  /*bb40*/  LDS R173, [R168+0x7600] ;  /* 0x00760000a8ad7984 */ /* 0x0050a20000000800 */
[----:B------:R-:W-:Y:S01]  /*bb50*/  BSSY.RECONVERGENT B0, `(.L_x_5263) ;  /* 0x0000004000007945 */ /* 0x000fe20003800200 */
[----:B------:R-:W-:-:S03]  /*bb60*/  LEA R164, R164, R189, 0x2 ;  /* 0x000000bda4a47211 */ /* 0x000fc600078e10ff */
[----:B------:R-:W-:Y:S05]  /*bb70*/  @!P4 BRA `(.L_x_5264) ;  /* 0x000000000004c947 */ /* 0x000fea0003800000 */
[----:B--2---:R2:W-:Y:S02]  /*bb80*/  REDG.E.ADD.F32.FTZ.RN.STRONG.GPU desc[UR28][R122.64+0x3400], R173 ;  /* 0x003400ad7a0079a6 */ /* 0x0045e4000c12f31c */
.L_x_5264:
[----:B------:R-:W-:Y:S05]  /*bb90*/  BSYNC.RECONVERGENT B0 ;  /* 0x0000000000007941 */ /* 0x000fea0003800200 */
.L_x_5263:
[----:B--2---:R2:W0:Y:S01]  /*bba0*/  LDS R173, [R164+0x7800] ;  /* 0x00780000a4ad7984 */ /* 0x0044220000000800 */
[----:B------:R-:W-:Y:S04]  /*bbb0*/  BSSY.RECONVERGENT B0, `(.L_x_5265) ;  /* 0x0000003000007945 */ /* 0x000fe80003800200 */
[----:B------:R-:W-:Y:S05]  /*bbc0*/  @!P5 BRA `(.L_x_5266) ;  /* 0x000000000004d947 */ /* 0x000fea0003800000 */
[----:B0-----:R0:W-:Y:S02]  /*bbd0*/  REDG.E.ADD.F32.FTZ.RN.STRONG.GPU desc[UR28][R122.64+0x3600], R173 ;  /* 0x003600ad7a0079a6 */ /* 0x0011e4000c12f31c */
.L_x_5266:
[----:B------:R-:W-:Y:S05]  /*bbe0*/  BSYNC.RECONVERGENT B0 ;  /* 0x0000000000007941 */ /* 0x000fea0003800200 */
.L_x_5265:
        /* <DEDUP_REMOVED lines=19> */
.L_x_5268:
[----:B------:R-:W-:Y:S05]  /*bd20*/  BSYNC.RECONVERGENT B0 ;  /* 0x0000000000007941 */ /* 0x000fea0003800200 */
.L_x_5267:
[----:B------:R1:W0:Y:S01]  /*bd30*/  LDS R39, [R164+0x7c00] ;  /* 0x007c0000a4277984 */ /* 0x0002220000000800 */
[----:B------:R-:W-:Y:S01]  /*bd40*/  BSSY.RECONVERGENT B0, `(.L_x_5269) ;  /* 0x0000005000007945 */ /* 0x000fe20003800200 */
[----:B------:R-:W-:Y:S02]  /*bd50*/  LEA.HI R162, R173, R190, RZ, 0x1b ;  /* 0x000000beada27211 */ /* 0x000fe400078fd8ff */
[----:B------:R-:W-:Y:S01]  /*bd60*/  LEA R166, R166, R189, 0x2 ;  /* 0x000000bda6a67211 */ /* 0x000fe200078e10ff */
[----:B------:R-:W-:Y:S06]  /*bd70*/  @!P3 BRA `(.L_x_5270) ;  /* 0x000000000004b947 */ /* 0x000fec0003800000 */
[----:B0-----:R0:W-:Y:S02]  /*bd80*/  REDG.E.ADD.F32.FTZ.RN.STRONG.GPU desc[UR28][R122.64+0x3a00], R39 ;  /* 0x003a00277a0079a6 */ /* 0x0011e4000c12f31c */
.L_x_5270:
[----:B------:R-:W-:Y:S05]  /*bd90*/  BSYNC.RECONVERGENT B0 ;  /* 0x0000000000007941 */ /* 0x000fea0003800200 */
.L_x_5269:
[----:B0-----:R0:W0:Y:S01]  /*bda0*/  LDS R39, [R166+0x7e00] ;  /* 0x007e0000a6277984 */ /* 0x0010220000000800 */
[----:B------:R-:W-:Y:S01]  /*bdb0*/  BSSY.RECONVERGENT B0, `(.L_x_5271) ;  /* 0x0000004000007945 */ /* 0x000fe20003800200 */
[----:B------:R-:W-:-:S03]  /*bdc0*/  LEA R162, R162, R189, 0x2 ;  /* 0x000000bda2a27211 */ /* 0x000fc600078e10ff */
[----:B------:R-:W-:Y:S05]  /*bdd0*/  @!P4 BRA `(.L_x_5272) ;  /* 0x000000000004c947 */ /* 0x000fea0003800000 */
[----:B0-----:R0:W-:Y:S02]  /*bde0*/  REDG.E.ADD.F32.FTZ.RN.STRONG.GPU desc[UR28][R122.64+0x3c00], R39 ;  /* 0x003c00277a0079a6 */ /* 0x0011e4000c12f31c */
.L_x_5272:
[----:B------:R-:W-:Y:S05]  /*bdf0*/  BSYNC.RECONVERGENT B0 ;  /* 0x0000000000007941 */ /* 0x000fea0003800200 */
.L_x_5271:
[----:B0-----:R0:W0:Y:S01]  /*be00*/  LDS R39, [R162+0x8000] ;  /* 0x00800000a2277984 */ /* 0x0010220000000800 */
[----:B------:R-:W-:Y:S04]  /*be10*/  BSSY.RECONVERGENT B0, `(.L_x_5273) ;  /* 0x0000003000007945 */ /* 0x000fe80003800200 */
[----:B------:R-:W-:Y:S05]  /*be20*/  @!P5 BRA `(.L_x_5274) ;  /* 0x000000000004d947 */ /* 0x000fea0003800000 */
[----:B0-----:R0:W-:Y:S02]  /*be30*/  REDG.E.ADD.F32.FTZ.RN.STRONG.GPU desc[UR28][R122.64+0x3e00], R39 ;  /* 0x003e00277a0079a6 */ /* 0x0011e4000c12f31c */
.L_x_5274:
[----:B------:R-:W-:Y:S05]  /*be40*/  BSYNC.RECONVERGENT B0 ;  /* 0x0000000000007941 */ /* 0x000fea0003800200 */
.L_x_5273:
        /* <DEDUP_REMOVED lines=105> */
.L_x_5276:
[----:B------:R-:W-:Y:S05]  /*c4e0*/  BSYNC.RECONVERGENT B0 ;  /* 0x0000000000007941 */ /* 0x000fea0003800200 */
.L_x_5275:
        /* <DEDUP_REMOVED lines=78> */
.L_x_5278:
[----:B------:R-:W-:Y:S05]  /*c9d0*/  BSYNC.RECONVERGENT B0 ;  /* 0x0000000000007941 */ /* 0x000fea0003800200 */
.L_x_5277:
[----:B------:R-:W-:-:S04]  /*c9e0*/  UIADD3 UR8, UPT, UPT, UR8, 0x1, URZ ;  /* 0x0000000108087890 */ /* 0x000fc8000fffe0ff */
[----:B------:R-:W-:-:S09]  /*c9f0*/  UISETP.GE.AND UP0, UPT, UR8, UR45, UPT ;  /* 0x0000002d0800728c */ /* 0x000fd2000bf06270 */
[----:B------:R-:W-:Y:S05]  /*ca00*/  BRA.U !UP0, `(.L_x_5279) ;  /* 0xffffff7d08f87547 */ /* 0x000fea000b83ffff */
.L_x_5181:
[----:B0-----:R-:W0:Y:S01]  /*ca10*/  S2R R36, SR_TID.X ;  /* 0x0000000000247919 */ /* 0x001e220000002100 */
[----:B------:R-:W-:Y:S01]  /*ca20*/  BAR.SYNC.DEFER_BLOCKING 0x0 ;  /* 0x0000000000007b1d */ /* 0x000fe20000010000 */
[----:B------:R-:W-:-:S05]  /*ca30*/  HFMA2 R3, -RZ, RZ, 0, 9.5367431640625e-07 ;  /* 0x00000010ff037431 */ /* 0x000fca00000001ff */
[----:B------:R-:W5:Y:S02]  /*ca40*/  LDL.LU R37, [R1+0x10] ;  /* 0x0000100001257983 */ /* 0x000f640000300800 */
[----:B------:R-:W1:Y:S01]  /*ca50*/  S2UR UR33, SR_CTAID.X ;  /* 0x00000000002179c3 */ /* 0x000e620000002500 */
[----:B------:R-:W1:Y:S01]  /*ca60*/  LDCU.64 UR24, c[0x0][0x4f8] ;  /* 0x00009f00ff1877ac */ /* 0x000e620008000a00 */
[----:B------:R-:W2:Y:S06]  /*ca70*/  LDCU.64 UR26, c[0x0][0x500] ;  /* 0x0000a000ff1a77ac */ /* 0x000eac0008000a00 */
[----:B------:R-:W2:Y:S01]  /*ca80*/  S2UR UR10, SR_CTAID.Y ;  /* 0x00000000000a79c3 */ /* 0x000ea20000002600 */
[----:B------:R-:W-:Y:S01]  /*ca90*/  UIADD3 UR32, UPT, UPT, UR15, -0x1, URZ ;  /* 0xffffffff0f207890 */ /* 0x000fe2000fffe0ff */
[----:B------:R-:W3:Y:S01]  /*caa0*/  LDCU.64 UR30, c[0x0][0x550] ;  /* 0x0000aa00ff1e77ac */ /* 0x000ee20008000a00 */
[----:B0-----:R-:W-:-:S02]  /*cab0*/  SHF.L.U32 R9, R36, 0x2, RZ ;  /* 0x0000000224097819 */ /* 0x001fc400000006ff */
[----:B------:R-:W-:Y:S02]  /*cac0*/  LOP3.LUT R0, R36, 0x1f, RZ, 0xc0, !PT ;  /* 0x0000001f24007812 */ /* 0x000fe400078ec0ff */
[----:B------:R-:W-:-:S04]  /*cad0*/  LOP3.LUT R9, R9, 0xf80, RZ, 0xc0, !PT ;  /* 0x00000f8009097812 */ /* 0x000fc800078ec0ff */
[----:B------:R-:W-:-:S05]  /*cae0*/  LOP3.LUT R18, R9, R0, RZ, 0xfc, !PT ;  /* 0x0000000009127212 */ /* 0x000fca00078efcff */
[----:B------:R-:W-:-:S05]  /*caf0*/  IMAD.WIDE.U32 R2, R18, R3, UR12 ;  /* 0x0000000c12027e25 */ /* 0x000fca000f8e0003 */
[----:B------:R-:W4:Y:S04]  /*cb00*/  LDG.E.128 R4, desc[UR28][R2.64] ;  /* 0x0000001c02047981 */ /* 0x000f28000c1e1d00 */
[----:B------:R-:W5:Y:S04]  /*cb10*/  LDG.E.128 R12, desc[UR28][R2.64+0x200] ;  /* 0x0002001c020c7981 */ /* 0x000f68000c1e1d00 */
[----:B------:R-:W5:Y:S04]  /*cb20*/  LDG.E.128 R20, desc[UR28][R2.64+0x400] ;  /* 0x0004001c02147981 */ /* 0x000f68000c1e1d00 */
[----:B------:R-:W5:Y:S01]  /*cb30*/  LDG.E.128 R24, desc[UR28][R2.64+0x600] ;  /* 0x0006001c02187981 */ /* 0x000f62000c1e1d00 */
[----:B------:R-:W-:Y:S01]  /*cb40*/  USHF.L.U32 UR8, UR32, 0xb, URZ ;  /* 0x0000000b20087899 */ /* 0x000fe200080006ff */
[----:B------:R-:W-:Y:S01]  /*cb50*/  UMOV UR9, URZ ;  /* 0x000000ff00097c82 */ /* 0x000fe20008000000 */
[----:B------:R-:W-:-:S02]  /*cb60*/  UIADD3 UR21, UP1, UPT, UR21, -0x2000, URZ ;  /* 0xffffe00015157890 */ /* 0x000fc4000ff3e0ff */
[----:B-1----:R-:W-:Y:S02]  /*cb70*/  UIMAD.WIDE.U32 UR22, UR33, UR24, UR8 ;  /* 0x00000018211672a5 */ /* 0x002fe4000f8e0008 */
[----:B--2---:R-:W-:Y:S02]  /*cb80*/  UIMAD UR24, UR10, UR27, URZ ;  /* 0x0000001b0a1872a4 */ /* 0x004fe4000f8e02ff */
[----:B------:R-:W-:Y:S02]  /*cb90*/  UIMAD UR23, UR33, UR25, UR23 ;  /* 0x00000019211772a4 */ /* 0x000fe4000f8e0217 */
[----:B------:R-:W-:Y:S02]  /*cba0*/  UIADD3 UR16, UP2, UPT, UR16, -0x2000, URZ ;  /* 0xffffe00010107890 */ /* 0x000fe4000ff5e0ff */
[----:B------:R-:W-:Y:S01]  /*cbb0*/  UIMAD.WIDE.U32 UR22, UR10, UR26, UR22 ;  /* 0x0000001a0a1672a5 */ /* 0x000fe2000f8e0016 */
[----:B------:R-:W0:Y:S03]  /*cbc0*/  LDCU.64 UR26, c[0x0][0x560] ;  /* 0x0000ac00ff1a77ac */ /* 0x000e260008000a00 */
[----:B------:R-:W-:-:S02]  /*cbd0*/  UIADD3 UR24, UPT, UPT, UR23, UR24, URZ ;  /* 0x0000001817187290 */ /* 0x000fc4000fffe0ff */
[----:B---3--:R-:W-:Y:S02]  /*cbe0*/  ULEA UR23, UP0, UR22, UR30, 0x2 ;  /* 0x0000001e16177291 */ /* 0x008fe4000f8010ff */
[----:B------:R-:W-:Y:S02]  /*cbf0*/  UIADD3 UR12, UP3, UPT, UR12, -0x2000, URZ ;  /* 0xffffe0000c0c7890 */ /* 0x000fe4000ff7e0ff */
[----:B------:R-:W-:Y:S02]  /*cc00*/  ULEA.HI.X UR22, UR22, UR31, UR24, 0x2, UP0 ;  /* 0x0000001f16167291 */ /* 0x000fe400080f1418 */
[----:B------:R-:W-:Y:S02]  /*cc10*/  UIADD3.X UR20, UPT, UPT, UR20, -0x1, URZ, UP1, !UPT ;  /* 0xffffffff14147890 */ /* 0x000fe40008ffe4ff */
[----:B------:R-:W-:Y:S01]  /*cc20*/  UIADD3.X UR17, UPT, UPT, UR17, -0x1, URZ, UP2, !UPT ;  /* 0xffffffff11117890 */ /* 0x000fe200097fe4ff */
[----:B------:R-:W1:Y:S01]  /*cc30*/  LDCU.64 UR24, c[0x0][0x520] ;  /* 0x0000a400ff1877ac */ /* 0x000e620008000a00 */
[----:B------:R-:W-:Y:S01]  /*cc40*/  UIADD3.X UR13, UPT, UPT, UR13, -0x1, URZ, UP3, !UPT ;  /* 0xffffffff0d0d7890 */ /* 0x000fe20009ffe4ff */
[----:B----4-:R-:W-:Y:S04]  /*cc50*/  STS.128 [R241], R4 ;  /* 0x00000004f1007388 */ /* 0x010fe80000000c00 */
[----:B-----5:R-:W-:Y:S04]  /*cc60*/  STS.128 [R241+0x200], R12 ;  /* 0x0002000cf1007388 */ /* 0x020fe80000000c00 */
        /* <DEDUP_REMOVED lines=16> */
[----:B----4-:R-:W-:Y:S01]  /*cd70*/  FADD.FTZ R14, R4, UR6 ;  /* 0x00000006040e7e21 */ /* 0x010fe20008010000 */
[----:B------:R-:W-:Y:S01]  /*cd80*/  FADD.FTZ R32, R32, UR6 ;  /* 0x0000000620207e21 */ /* 0x000fe20008010000 */
[----:B------:R-:W-:Y:S01]  /*cd90*/  FSETP.GTU.FTZ.AND P5, PT, R33, 20, PT ;  /* 0x41a000002100780b */ /* 0x000fe20003fbc000 */
[----:B------:R-:W-:Y:S01]  /*cda0*/  FADD.FTZ R6, R6, UR6 ;  /* 0x0000000606067e21 */ /* 0x000fe20008010000 */
[----:B------:R-:W-:Y:S01]  /*cdb0*/  FSETP.GTU.FTZ.AND P3, PT, R34, 20, PT ;  /* 0x41a000002200780b */ /* 0x000fe20003f7c000 */
[----:B------:R-:W-:Y:S01]  /*cdc0*/  FADD.FTZ R7, R7, UR6 ;  /* 0x0000000607077e21 */ /* 0x000fe20008010000 */
[----:B------:R-:W-:-:S02]  /*cdd0*/  FSETP.GTU.FTZ.AND P4, PT, R31, 20, PT ;  /* 0x41a000001f00780b */ /* 0x000fc40003f9c000 */
[----:B------:R-:W-:Y:S01]  /*cde0*/  @!P2 FMUL.FTZ R2, R28, -1.4426950216293334961 ;  /* 0xbfb8aa3b1c02a820 */ /* 0x000fe20000410000 */
[----:B------:R-:W-:Y:S01]  /*cdf0*/  FSETP.GTU.FTZ.AND P6, PT, R32, 20, PT ;  /* 0x41a000002000780b */ /* 0x000fe20003fdc000 */
[----:B------:R-:W-:Y:S02]  /*ce00*/  @!P1 FMUL.FTZ R8, R29, -1.4426950216293334961 ;  /* 0xbfb8aa3b1d089820 */ /* 0x000fe40000410000 */
[----:B------:R-:W-:Y:S02]  /*ce10*/  @!P0 FMUL.FTZ R10, R30, -1.4426950216293334961 ;  /* 0xbfb8aa3b1e0a8820 */ /* 0x000fe40000410000 */
[----:B------:R-:W2:Y:S05]  /*ce20*/  @!P2 MUFU.EX2 R2, R2 ;  /* 0x000000020002a308 */ /* 0x000eaa0000000800 */
[----:B------:R-:W-:-:S03]  /*ce30*/  @!P4 FMUL.FTZ R11, R31, -1.4426950216293334961 ;  /* 0xbfb8aa3b1f0bc820 */ /* 0x000fc60000410000 */
[----:B------:R-:W3:Y:S08]  /*ce40*/  @!P1 MUFU.EX2 R8, R8 ;  /* 0x0000000800089308 */ /* 0x000ef00000000800 */
[----:B------:R-:W4:Y:S01]  /*ce50*/  @!P0 MUFU.EX2 R10, R10 ;  /* 0x0000000a000a8308 */ /* 0x000f220000000800 */
[----:B--2---:R-:W-:-:S07]  /*ce60*/  @!P2 FADD.FTZ R3, R2, 1 ;  /* 0x3f8000000203a421 */ /* 0x004fce0000010000 */
[----:B------:R-:W2:Y:S01]  /*ce70*/  @!P2 MUFU.RCP R3, R3 ;  /* 0x000000030003a308 */ /* 0x000ea20000001000 */
[----:B---3--:R-:W-:Y:S01]  /*ce80*/  @!P1 FADD.FTZ R2, R8, 1 ;  /* 0x3f80000008029421 */ /* 0x008fe20000010000 */
[----:B------:R-:W-:-:S06]  /*ce90*/  @!P6 FMUL.FTZ R8, R32, -1.4426950216293334961 ;  /* 0xbfb8aa3b2008e820 */ /* 0x000fcc0000410000 */
[----:B------:R3:W5:Y:S01]  /*cea0*/  @!P1 MUFU.RCP R12, R2 ;  /* 0x00000002000c9308 */ /* 0x0007620000001000 */
[----:B----4-:R-:W-:-:S07]  /*ceb0*/  @!P0 FADD.FTZ R10, R10, 1 ;  /* 0x3f8000000a0a8421 */ /* 0x010fce0000010000 */
[----:B------:R4:W0:Y:S01]  /*cec0*/  @!P0 MUFU.RCP R13, R10 ;  /* 0x0000000a000d8308 */ /* 0x0008220000001000 */
[----:B--2---:R-:W-:Y:S01]  /*ced0*/  @!P2 FMUL.FTZ R88, R88, R3 ;  /* 0x000000035858a220 */ /* 0x004fe20000410000 */
[----:B------:R-:W-:Y:S01]  /*cee0*/  FSETP.GTU.FTZ.AND P2, PT, R35, 20, PT ;  /* 0x41a000002300780b */ /* 0x000fe20003f5c000 */
[----:B---3--:R-:W-:Y:S01]  /*cef0*/  @!P5 FMUL.FTZ R2, R33, -1.4426950216293334961 ;  /* 0xbfb8aa3b2102d820 */ /* 0x008fe20000410000 */
[----:B------:R-:W-:-:S04]  /*cf00*/  @!P3 FMUL.FTZ R3, R34, -1.4426950216293334961 ;  /* 0xbfb8aa3b2203b820 */ /* 0x000fc80000410000 */
[----:B------:R-:W2:Y:S01]  /*cf10*/  @!P4 MUFU.EX2 R11, R11 ;  /* 0x0000000b000bc308 */ /* 0x000ea20000000800 */
[----:B-----5:R-:W-:Y:S01]  /*cf20*/  @!P1 FMUL.FTZ R89, R89, R12 ;  /* 0x0000000c59599220 */ /* 0x020fe20000410000 */
[----:B------:R-:W-:Y:S01]  /*cf30*/  FSETP.GTU.FTZ.AND P1, PT, R14, 20, PT ;  /* 0x41a000000e00780b */ /* 0x000fe20003f3c000 */
[----:B----4-:R-:W-:-:S04]  /*cf40*/  FADD.FTZ R10, R5, UR6 ;  /* 0x00000006050a7e21 */ /* 0x010fc80008010000 */
[----:B------:R-:W-:Y:S01]  /*cf50*/  @!P2 FMUL.FTZ R4, R35, -1.4426950216293334961 ;  /* 0xbfb8aa3b2304a820 */ /* 0x000fe20000410000 */
[----:B------:R-:W3:Y:S01]  /*cf60*/  @!P5 MUFU.EX2 R2, R2 ;  /* 0x000000020002d308 */ /* 0x000ee20000000800 */
[----:B0-----:R-:W-:Y:S01]  /*cf70*/  @!P0 FMUL.FTZ R90, R90, R13 ;  /* 0x0000000d5a5a8220 */ /* 0x001fe20000410000 */
[----:B------:R-:W-:-:S05]  /*cf80*/  FSETP.GTU.FTZ.AND P0, PT, R10, 20, PT ;  /* 0x41a000000a00780b */ /* 0x000fca0003f1c000 */
[----:B------:R-:W-:Y:S01]  /*cf90*/  @!P1 FMUL.FTZ R5, R14, -1.4426950216293334961 ;  /* 0xbfb8aa3b0e059820 */ /* 0x000fe20000410000 */
[----:B------:R-:W0:Y:S01]  /*cfa0*/  @!P3 MUFU.EX2 R3, R3 ;  /* 0x000000030003b308 */ /* 0x000e220000000800 */
[----:B------:R-:W4:Y:S01]  /*cfb0*/  LDS.128 R12, [R240+0x30] ;  /* 0x00003000f00c7984 */ /* 0x000f220000000c00 */
[----:B--2---:R-:W-:Y:S01]  /*cfc0*/  @!P4 FADD.FTZ R11, R11, 1 ;  /* 0x3f8000000b0bc421 */ /* 0x004fe20000010000 */
[----:B------:R-:W-:Y:S04]  /*cfd0*/  BAR.SYNC.DEFER_BLOCKING 0x0 ;  /* 0x0000000000007b1d */ /* 0x000fe80000010000 */
[----:B------:R-:W-:Y:S01]  /*cfe0*/  @!P0 FMUL.FTZ R10, R10, -1.4426950216293334961 ;  /* 0xbfb8aa3b0a0a8820 */ /* 0x000fe20000410000 */
[----:B---3--:R-:W-:Y:S01]  /*cff0*/  @!P5 FADD.FTZ R2, R2, 1 ;  /* 0x3f8000000202d421 */ /* 0x008fe20000010000 */
[----:B------:R-:W2:Y:S01]  /*d000*/  @!P2 MUFU.EX2 R4, R4 ;  /* 0x000000040004a308 */ /* 0x000ea20000000800 */
[----:B0-----:R-:W-:-:S07]  /*d010*/  @!P3 FADD.FTZ R3, R3, 1 ;  /* 0x3f8000000303b421 */ /* 0x001fce0000010000 */
[----:B------:R-:W0:Y:S08]  /*d020*/  @!P1 MUFU.EX2 R5, R5 ;  /* 0x0000000500059308 */ /* 0x000e300000000800 */
[----:B------:R-:W3:Y:S01]  /*d030*/  @!P6 MUFU.EX2 R8, R8 ;  /* 0x000000080008e308 */ /* 0x000ee20000000800 */
[----:B--2---:R-:W-:Y:S01]  /*d040*/  @!P2 FADD.FTZ R4, R4, 1 ;  /* 0x3f8000000404a421 */ /* 0x004fe20000010000 */
[----:B------:R-:W-:Y:S04]  /*d050*/  STS.128 [R240], R84 ;  /* 0x00000054f0007388 */ /* 0x000fe80000000c00 */
[----:B------:R-:W-:Y:S02]  /*d060*/  STS.128 [R240+0x10], R80 ;  /* 0x00001050f0007388 */ /* 0x000fe40000000c00 */
[----:B------:R-:W2:Y:S01]  /*d070*/  @!P4 MUFU.RCP R16, R11 ;  /* 0x0000000b0010c308 */ /* 0x000ea20000001000 */
[----:B0-----:R-:W-:Y:S01]  /*d080*/  @!P1 FADD.FTZ R5, R5, 1 ;  /* 0x3f80000005059421 */ /* 0x001fe20000010000 */
[----:B------:R-:W-:Y:S01]  /*d090*/  STS.128 [R240+0x20], R76 ;  /* 0x0000204cf0007388 */ /* 0x000fe20000000c00 */
[----:B----4-:R-:W-:Y:S01]  /*d0a0*/  FADD.FTZ R12, R12, UR6 ;  /* 0x000000060c0c7e21 */ /* 0x010fe20008010000 */
[----:B------:R-:W-:-:S04]  /*d0b0*/  FADD.FTZ R13, R13, UR6 ;  /* 0x000000060d0d7e21 */ /* 0x000fc80008010000 */
[----:B------:R-:W0:Y:S01]  /*d0c0*/  @!P5 MUFU.RCP R2, R2 ;  /* 0x000000020002d308 */ /* 0x000e220000001000 */
[----:B---3--:R-:W-:Y:S01]  /*d0d0*/  @!P6 FADD.FTZ R8, R8, 1 ;  /* 0x3f8000000808e421 */ /* 0x008fe20000010000 */
[----:B------:R-:W-:Y:S01]  /*d0e0*/  FADD.FTZ R14, R14, UR6 ;  /* 0x000000060e0e7e21 */ /* 0x000fe20008010000 */
[----:B------:R-:W-:Y:S01]  /*d0f0*/  FADD.FTZ R15, R15, UR6 ;  /* 0x000000060f0f7e21 */ /* 0x000fe20008010000 */
[----:B------:R-:W-:Y:S01]  /*d100*/  STS.128 [R240+0x30], R72 ;  /* 0x00003048f0007388 */ /* 0x000fe20000000c00 */
[----:B------:R-:W-:-:S03]  /*d110*/  NOP ;  /* 0x0000000000007918 */ /* 0x000fc60000000000 */
[----:B------:R-:W3:Y:S01]  /*d120*/  @!P3 MUFU.RCP R3, R3 ;  /* 0x000000030003b308 */ /* 0x000ee20000001000 */
[----:B--2---:R-:W-:Y:S01]  /*d130*/  @!P4 FMUL.FTZ R91, R91, R16 ;  /* 0x000000105b5bc220 */ /* 0x004fe20000410000 */
[----:B------:R-:W-:Y:S01]  /*d140*/  FSETP.GTU.FTZ.AND P4, PT, R6, 20, PT ;  /* 0x41a000000600780b */ /* 0x000fe20003f9c000 */
[----:B------:R-:W-:Y:S01]  /*d150*/  LDS.128 R20, [R241+0x200] ;  /* 0x00020000f1147984 */ /* 0x000fe20000000c00 */
[----:B0-----:R-:W-:Y:S01]  /*d160*/  @!P5 FMUL.FTZ R93, R93, R2 ;  /* 0x000000025d5dd220 */ /* 0x001fe20000410000 */
[----:B------:R-:W-:-:S03]  /*d170*/  FSETP.GTU.FTZ.AND P5, PT, R12, 20, PT ;  /* 0x41a000000c00780b */ /* 0x000fc60003fbc000 */
[----:B------:R-:W0:Y:S01]  /*d180*/  @!P2 MUFU.RCP R4, R4 ;  /* 0x000000040004a308 */ /* 0x000e220000001000 */
[----:B------:R-:W-:Y:S04]  /*d190*/  LDS.128 R24, [R241+0x400] ;  /* 0x00040000f1187984 */ /* 0x000fe80000000c00 */
[----:B------:R-:W-:Y:S02]  /*d1a0*/  LDS.128 R28, [R241+0x600] ;  /* 0x00060000f11c7984 */ /* 0x000fe40000000c00 */
[----:B------:R-:W-:Y:S01]  /*d1b0*/  @!P4 FMUL.FTZ R2, R6, -1.4426950216293334961 ;  /* 0xbfb8aa3b0602c820 */ /* 0x000fe20000410000 */
[----:B------:R-:W2:Y:S01]  /*d1c0*/  @!P1 MUFU.RCP R5, R5 ;  /* 0x0000000500059308 */ /* 0x000ea20000001000 */
[----:B---3--:R-:W-:Y:S01]  /*d1d0*/  @!P3 FMUL.FTZ R94, R94, R3 ;  /* 0x000000035e5eb220 */ /* 0x008fe20000410000 */
[----:B------:R-:W-:-:S06]  /*d1e0*/  FSETP.GTU.FTZ.AND P3, PT, R13, 20, PT ;  /* 0x41a000000d00780b */ /* 0x000fcc0003f7c000 */
[----:B------:R-:W3:Y:S01]  /*d1f0*/  @!P6 MUFU.RCP R17, R8 ;  /* 0x000000080011e308 */ /* 0x000ee20000001000 */
[----:B0-----:R-:W-:Y:S01]  /*d200*/  @!P2 FMUL.FTZ R95, R95, R4 ;  /* 0x000000045f5fa220 */ /* 0x001fe20000410000 */
[----:B------:R-:W-:Y:S01]  /*d210*/  FSETP.GTU.FTZ.AND P2, PT, R14, 20, PT ;  /* 0x41a000000e00780b */ /* 0x000fe20003f5c000 */
[----:B------:R-:W-:-:S05]  /*d220*/  @!P5 FMUL.FTZ R4, R12, -1.4426950216293334961 ;  /* 0xbfb8aa3b0c04d820 */ /* 0x000fca0000410000 */
[----:B------:R-:W0:Y:S01]  /*d230*/  @!P4 MUFU.EX2 R2, R2 ;  /* 0x000000020002c308 */ /* 0x000e220000000800 */
[----:B--2---:R-:W-:Y:S01]  /*d240*/  @!P1 FMUL.FTZ R96, R96, R5 ;  /* 0x0000000560609220 */ /* 0x004fe20000410000 */
[----:B------:R-:W-:Y:S01]  /*d250*/  FSETP.GTU.FTZ.AND P1, PT, R15, 20, PT ;  /* 0x41a000000f00780b */ /* 0x000fe20003f3c000 */
[----:B------:R-:W-:-:S04]  /*d260*/  @!P3 FMUL.FTZ R5, R13, -1.4426950216293334961 ;  /* 0xbfb8aa3b0d05b820 */ /* 0x000fc80000410000 */
[----:B------:R-:W-:Y:S01]  /*d270*/  @!P2 FMUL.FTZ R6, R14, -1.4426950216293334961 ;  /* 0xbfb8aa3b0e06a820 */ /* 0x000fe20000410000 */
[----:B------:R-:W2:Y:S01]  /*d280*/  @!P0 MUFU.EX2 R10, R10 ;  /* 0x0000000a000a8308 */ /* 0x000ea20000000800 */
[----:B---3--:R-:W-:Y:S01]  /*d290*/  @!P6 FMUL.FTZ R92, R92, R17 ;  /* 0x000000115c5ce220 */ /* 0x008fe20000410000 */
[----:B------:R-:W-:-:S05]  /*d2a0*/  FSETP.GTU.FTZ.AND P6, PT, R7, 20, PT ;  /* 0x41a000000700780b */ /* 0x000fca0003fdc000 */
[----:B------:R-:W-:Y:S01]  /*d2b0*/  @!P1 FMUL.FTZ R8, R15, -1.4426950216293334961 ;  /* 0xbfb8aa3b0f089820 */ /* 0x000fe20000410000 */
[----:B------:R-:W-:Y:S01]  /*d2c0*/  @!P3 MUFU.EX2 R5, R5 ;  /* 0x000000050005b308 */ /* 0x000fe20000000800 */
[----:B------:R-:W3:Y:S01]  /*d2d0*/  LDS.128 R12, [R241] ;  /* 0x00000000f10c7984 */ /* 0x000ee20000000c00 */
[----:B0-----:R-:W-:-:S05]  /*d2e0*/  @!P4 FADD.FTZ R2, R2, 1 ;  /* 0x3f8000000202c421 */ /* 0x001fca0000010000 */
[----:B------:R-:W-:Y:S01]  /*d2f0*/  @!P6 FMUL.FTZ R3, R7, -1.4426950216293334961 ;  /* 0xbfb8aa3b0703e820 */ /* 0x000fe20000410000 */
[----:B------:R-:W0:Y:S01]  /*d300*/  @!P1 MUFU.EX2 R8, R8 ;  /* 0x0000000800089308 */ /* 0x000e220000000800 */
[----:B--2---:R-:W-:-:S07]  /*d310*/  @!P0 FADD.FTZ R10, R10, 1 ;  /* 0x3f8000000a0a8421 */ /* 0x004fce0000010000 */
[----:B------:R-:W2:Y:S08]  /*d320*/  @!P6 MUFU.EX2 R3, R3 ;  /* 0x000000030003e308 */ /* 0x000eb00000000800 */
[----:B------:R4:W5:Y:S01]  /*d330*/  @!P2 MUFU.EX2 R7, R6 ;  /* 0x000000060007a308 */ /* 0x0009620000000800 */
[----:B0-----:R-:W-:-:S07]  /*d340*/  @!P1 FADD.FTZ R8, R8, 1 ;  /* 0x3f80000008089421 */ /* 0x001fce0000010000 */
[----:B------:R-:W0:Y:S01]  /*d350*/  @!P5 MUFU.EX2 R4, R4 ;  /* 0x000000040004d308 */ /* 0x000e220000000800 */
[----:B--2---:R-:W-:Y:S01]  /*d360*/  @!P6 FADD.FTZ R3, R3, 1 ;  /* 0x3f8000000303e421 */ /* 0x004fe20000010000 */
[----:B----4-:R-:W-:Y:S01]  /*d370*/  @!P3 FADD.FTZ R6, R5, 1 ;  /* 0x3f8000000506b421 */ /* 0x010fe20000010000 */
[----:B------:R-:W-:-:S04]  /*d380*/  LOP3.LUT R5, R36, 0x3e0, RZ, 0xc0, !PT ;  /* 0x000003e024057812 */ /* 0x000fc800078ec0ff */
[----:B------:R-:W-:Y:S01]  /*d390*/  LEA R11, R5, R0, 0x2 ;  /* 0x00000000050b7211 */ /* 0x000fe200078e10ff */
[----:B------:R2:W4:Y:S01]  /*d3a0*/  @!P4 MUFU.RCP R17, R2 ;  /* 0x000000020011c308 */ /* 0x0005220000001000 */
[----:B-----5:R-:W-:-:S07]  /*d3b0*/  @!P2 FADD.FTZ R7, R7, 1 ;  /* 0x3f8000000707a421 */ /* 0x020fce0000010000 */
[----:B------:R5:W1:Y:S01]  /*d3c0*/  @!P6 MUFU.RCP R16, R3 ;  /* 0x000000030010e308 */ /* 0x000a620000001000 */
[----:B--2---:R-:W-:Y:S01]  /*d3d0*/  MOV R2, UR23 ;  /* 0x0000001700027c02 */ /* 0x004fe20008000f00 */
[----:B0-----:R-:W-:-:S06]  /*d3e0*/  @!P5 FADD.FTZ R4, R4, 1 ;  /* 0x3f8000000404d421 */ /* 0x001fcc0000010000 */
[----:B------:R-:W0:Y:S01]  /*d3f0*/  @!P2 MUFU.RCP R7, R7 ;  /* 0x000000070007a308 */ /* 0x000e220000001000 */
[----:B-----5:R-:W-:Y:S01]  /*d400*/  MOV R3, UR22 ;  /* 0x0000001600037c02 */ /* 0x020fe20008000f00 */
[----:B------:R-:W2:Y:S01]  /*d410*/  LDCU.64 UR22, c[0x0][0x518] ;  /* 0x0000a300ff1677ac */ /* 0x000ea20008000a00 */
[----:B----4-:R-:W-:Y:S01]  /*d420*/  @!P4 FMUL.FTZ R98, R98, R17 ;  /* 0x000000116262c220 */ /* 0x010fe20000410000 */
[----:B------:R-:W-:-:S04]  /*d430*/  IMAD.WIDE.U32 R2, R11, 0x10, R2 ;  /* 0x000000100b027825 */ /* 0x000fc800078e0002 */
[----:B------:R-:W4:Y:S01]  /*d440*/  @!P0 MUFU.RCP R10, R10 ;  /* 0x0000000a000a8308 */ /* 0x000f220000001000 */
[----:B-1----:R-:W-:Y:S01]  /*d450*/  @!P6 FMUL.FTZ R99, R99, R16 ;  /* 0x000000106363e220 */ /* 0x002fe20000410000 */
[----:B---3--:R-:W-:Y:S04]  /*d460*/  STG.E.128 desc[UR28][R2.64], R12 ;  /* 0x0000000c02007986 */ /* 0x008fe8000c101d1c */
[----:B------:R-:W-:Y:S02]  /*d470*/  STG.E.128 desc[UR28][R2.64+0x200], R20 ;  /* 0x0002001402007986 */ /* 0x000fe4000c101d1c */
[----:B------:R1:W3:Y:S01]  /*d480*/  @!P5 MUFU.RCP R19, R4 ;  /* 0x000000040013d308 */ /* 0x0002e20000001000 */
[----:B0-----:R-:W-:Y:S01]  /*d490*/  @!P2 FMUL.FTZ R102, R102, R7 ;  /* 0x000000076666a220 */ /* 0x001fe20000410000 */
[----:B------:R-:W-:Y:S01]  /*d4a0*/  STG.E.128 desc[UR28][R2.64+0x400], R24 ;  /* 0x0004001802007986 */ /* 0x000fe2000c101d1c */
[----:B--2---:R-:W-:-:S02]  /*d4b0*/  UIMAD.WIDE.U32 UR8, UR33, UR22, UR8 ;  /* 0x00000016210872a5 */ /* 0x004fc4000f8e0008 */
[----:B------:R-:W-:Y:S01]  /*d4c0*/  UIMAD UR22, UR10, UR25, URZ ;  /* 0x000000190a1672a4 */ /* 0x000fe2000f8e02ff */
[----:B------:R0:W-:Y:S02]  /*d4d0*/  STG.E.128 desc[UR28][R2.64+0x600], R28 ;  /* 0x0006001c02007986 */ /* 0x0001e4000c101d1c */
[----:B------:R-:W2:Y:S01]  /*d4e0*/  @!P3 MUFU.RCP R6, R6 ;  /* 0x000000060006b308 */ /* 0x000ea20000001000 */
[----:B-1----:R-:W-:Y:S01]  /*d4f0*/  FADD.FTZ R4, R88, R37 ;  /* 0x0000002558047221 */ /* 0x002fe20000010000 */
[----:B----4-:R-:W-:Y:S01]  /*d500*/  @!P0 FMUL.FTZ R97, R97, R10 ;  /* 0x0000000a61618220 */ /* 0x010fe20000410000 */
[----:B------:R-:W-:Y:S01]  /*d510*/  BAR.SYNC.DEFER_BLOCKING 0x0 ;  /* 0x0000000000007b1d */ /* 0x000fe20000010000 */
[----:B------:R-:W-:Y:S01]  /*d520*/  UIMAD UR9, UR33, UR23, UR9 ;  /* 0x00000017210972a4 */ /* 0x000fe2000f8e0209 */
[----:B------:R-:W-:-:S03]  /*d530*/  FADD.FTZ R7, R4, R89 ;  /* 0x0000005904077221 */ /* 0x000fc60000010000 */
[----:B------:R-:W-:Y:S01]  /*d540*/  UIMAD.WIDE.U32 UR8, UR10, UR24, UR8 ;  /* 0x000000180a0872a5 */ /* 0x000fe2000f8e0008 */
[----:B------:R-:W1:Y:S01]  /*d550*/  @!P1 MUFU.RCP R8, R8 ;  /* 0x0000000800089308 */ /* 0x000e620000001000 */
[----:B---3--:R-:W-:Y:S02]  /*d560*/  @!P5 FMUL.FTZ R100, R100, R19 ;  /* 0x000000136464d220 */ /* 0x008fe40000410000 */
[----:B------:R-:W-:Y:S02]  /*d570*/  UIADD3 UR22, UPT, UPT, UR9, UR22, URZ ;  /* 0x0000001609167290 */ /* 0x000fe4000fffe0ff */
[----:B------:R-:W-:Y:S01]  /*d580*/  ULEA UR9, UP0, UR8, UR26, 0x2 ;  /* 0x0000001a08097291 */ /* 0x000fe2000f8010ff */
[----:B0-----:R-:W-:Y:S01]  /*d590*/  FADD.FTZ R2, R7, R90 ;  /* 0x0000005a07027221 */ /* 0x001fe20000010000 */
[----:B--2---:R-:W-:Y:S02]  /*d5a0*/  @!P3 FMUL.FTZ R101, R101, R6 ;  /* 0x000000066565b220 */ /* 0x004fe40000410000 */
[----:B------:R-:W-:-:S02]  /*d5b0*/  ULEA.HI.X UR8, UR8, UR27, UR22, 0x2, UP0 ;  /* 0x0000001b08087291 */ /* 0x000fc400080f1416 */
[----:B------:R-:W-:-:S04]  /*d5c0*/  UIADD3 UR19, UP0, UPT, UR19, -0x4000, URZ ;  /* 0xffffc00013137890 */ /* 0x000fc8000ff1e0ff */
[----:B------:R-:W-:Y:S01]  /*d5d0*/  MOV R3, UR8 ;  /* 0x0000000800037c02 */ /* 0x000fe20008000f00 */
[----:B-1----:R-:W-:Y:S01]  /*d5e0*/  @!P1 FMUL.FTZ R103, R103, R8 ;  /* 0x0000000867679220 */ /* 0x002fe20000410000 */
[----:B------:R0:W-:Y:S01]  /*d5f0*/  STS.128 [R240], R88 ;  /* 0x00000058f0007388 */ /* 0x0001e20000000c00 */
[----:B------:R-:W-:Y:S02]  /*d600*/  UIADD3.X UR18, UPT, UPT, UR18, -0x1, URZ, UP0, !UPT ;  /* 0xffffffff12127890 */ /* 0x000fe400087fe4ff */
[----:B------:R-:W-:Y:S01]  /*d610*/  UISETP.GT.AND UP0, UPT, UR15, 0x1, UPT ;  /* 0x000000010f00788c */ /* 0x000fe2000bf04270 */
[----:B------:R1:W-:Y:S02]  /*d620*/  STS.128 [R240+0x10], R92 ;  /* 0x0000105cf0007388 */ /* 0x0003e40000000c00 */
[----:B------:R-:W-:Y:S02]  /*d630*/  UMOV UR15, UR32 ;  /* 0x00000020000f7c82 */ /* 0x000fe40008000000 */
[----:B------:R2:W-:Y:S04]  /*d640*/  STS.128 [R240+0x20], R96 ;  /* 0x00002060f0007388 */ /* 0x0005e80000000c00 */
[----:B------:R3:W-:Y:S01]  /*d650*/  STS.128 [R240+0x30], R100 ;  /* 0x00003064f0007388 */ /* 0x0007e20000000c00 */
[----:B------:R-:W-:Y:S01]  /*d660*/  NOP ;  /* 0x0000000000007918 */ /* 0x000fe20000000000 */
[----:B0-----:R-:W-:-:S02]  /*d670*/  FADD.FTZ R91, R2, R91 ;  /* 0x0000005b025b7221 */ /* 0x001fc40000010000 */
        /* <DEDUP_REMOVED lines=24> */
.L_x_5147:
        /* <DEDUP_REMOVED lines=45> */
.L_x_5282:
[----:B------:R-:W-:Y:S05]  /*dad0*/  BSYNC.RECONVERGENT B0 ;  /* 0x0000000000007941 */ /* 0x000fea0003800200 */
.L_x_5281:
        /* <DEDUP_REMOVED lines=43> */
.L_x_5284:
[----:B------:R-:W-:Y:S05]  /*dd90*/  BSYNC.RECONVERGENT B0 ;  /* 0x0000000000007941 */ /* 0x000fea0003800200 */
.L_x_5283:
        /* <DEDUP_REMOVED lines=16> */
.L_x_5286:
        /* <DEDUP_REMOVED lines=32> */
.L_x_5285:
[----:B------:R-:W-:Y:S05]  /*e0a0*/  EXIT ;  /* 0x000000000000794d */ /* 0x000fea0003800000 */
.L_x_5186:
[----:B------:R-:W-:Y:S01]  /*e0b0*/  HFMA2 R137, -RZ, RZ, 0, 5.9604644775390625e-08 ;  /* 0x00000001ff897431 */ /* 0x000fe200000001ff */
[----:B------:R-:W-:Y:S02]  /*e0c0*/  MOV R246, R190 ;  /* 0x000000be00f67202 */ /* 0x000fe40000000f00 */
[----:B------:R-:W-:Y:S02]  /*e0d0*/  MOV R136, RZ ;  /* 0x000000ff00887202 */ /* 0x000fe40000000f00 */
[----:B------:R-:W-:-:S07]  /*e0e0*/  MOV R139, 0xffffffff ;  /* 0xffffffff008b7802 */ /* 0x000fce0000000f00 */
[----:B-12--5:R-:W-:Y:S05]  /*e0f0*/  WARPSYNC.COLLECTIVE R139, `(.L_x_5287) ;  /* 0x000000008b087348 */ /* 0x026fea0003c00000 */
[----:B------:R0:W3:Y:S02]  /*e100*/  SHFL.UP P6, R247, R246, R137, R136 ;  /* 0x04000089f6f77389 */ /* 0x0000e400000c0088 */
[----:B0123-5:R-:W-:Y:S05]  /*e110*/  ENDCOLLECTIVE ;  /* 0x000000000000791b */ /* 0x02ffea0003800000 */
.L_x_5287:
[----:B------:R-:W-:Y:S02]  /*e120*/  MOV R246, R234 ;  /* 0x000000ea00f67202 */ /* 0x000fe40000000f00 */
[----:B------:R-:W-:-:S07]  /*e130*/  MOV R138, R247 ;  /* 0x000000f7008a7202 */ /* 0x000fce0000000f00 */
[----:B------:R-:W-:Y:S05]  /*e140*/  WARPSYNC.COLLECTIVE R139, `(.L_x_5288) ;  /* 0x000000008b087348 */ /* 0x000fea0003c00000 */
[----:B------:R0:W1:Y:S02]  /*e150*/  SHFL.UP P6, R247, R246, R137, R136 ;  /* 0x04000089f6f77389 */ /* 0x00006400000c0088 */
[----:B01----:R-:W-:Y:S05]  /*e160*/  ENDCOLLECTIVE ;  /* 0x000000000000791b */ /* 0x003fea0003800000 */
.L_x_5288:
[----:B------:R-:W-:Y:S02]  /*e170*/  MOV R246, R235 ;  /* 0x000000eb00f67202 */ /* 0x000fe40000000f00 */
[----:B------:R-:W-:-:S07]  /*e180*/  MOV R226, R247 ;  /* 0x000000f700e27202 */ /* 0x000fce0000000f00 */
[----:B------:R-:W-:Y:S05]  /*e190*/  WARPSYNC.COLLECTIVE R139, `(.L_x_5289) ;  /* 0x000000008b087348 */ /* 0x000fea0003c00000 */
[----:B------:R0:W1:Y:S02]  /*e1a0*/  SHFL.UP P6, R247, R246, R137, R136 ;  /* 0x04000089f6f77389 */ /* 0x00006400000c0088 */
[----:B01----:R-:W-:Y:S05]  /*e1b0*/  ENDCOLLECTIVE ;  /* 0x000000000000791b */ /* 0x003fea0003800000 */
.L_x_5289:
[----:B------:R-:W-:Y:S02]  /*e1c0*/  MOV R246, R236 ;  /* 0x000000ec00f67202 */ /* 0x000fe40000000f00 */
[----:B------:R-:W-:-:S07]  /*e1d0*/  MOV R245, R247 ;  /* 0x000000f700f57202 */ /* 0x000fce0000000f00 */
[----:B------:R-:W-:Y:S05]  /*e1e0*/  WARPSYNC.COLLECTIVE R139, `(.L_x_5290) ;  /* 0x000000008b087348 */ /* 0x000fea0003c00000 */
[----:B------:R0:W1:Y:S02]  /*e1f0*/  SHFL.UP P6, R247, R246, R137, R136 ;  /* 0x04000089f6f77389 */ /* 0x00006400000c0088 */
[----:B01----:R-:W-:Y:S05]  /*e200*/  ENDCOLLECTIVE ;  /* 0x000000000000791b */ /* 0x003fea0003800000 */
.L_x_5290:
        /* <DEDUP_REMOVED lines=17> */
.L_x_5291:
[----:B------:R-:W-:Y:S02]  /*e320*/  MOV R246, R234 ;  /* 0x000000ea00f67202 */ /* 0x000fe40000000f00 */
[----:B------:R-:W-:-:S07]  /*e330*/  MOV R138, R247 ;  /* 0x000000f7008a7202 */ /* 0x000fce0000000f00 */
[----:B------:R-:W-:Y:S05]  /*e340*/  WARPSYNC.COLLECTIVE R139, `(.L_x_5292) ;  /* 0x000000008b087348 */ /* 0x000fea0003c00000 */
[----:B------:R0:W1:Y:S02]  /*e350*/  SHFL.UP P6, R247, R246, R137, R136 ;  /* 0x04000089f6f77389 */ /* 0x00006400000c0088 */
[----:B01----:R-:W-:Y:S05]  /*e360*/  ENDCOLLECTIVE ;  /* 0x000000000000791b */ /* 0x003fea0003800000 */
.L_x_5292:
[----:B------:R-:W-:Y:S02]  /*e370*/  MOV R246, R235 ;  /* 0x000000eb00f67202 */ /* 0x000fe40000000f00 */
[----:B------:R-:W-:-:S07]  /*e380*/  MOV R226, R247 ;  /* 0x000000f700e27202 */ /* 0x000fce0000000f00 */
[----:B------:R-:W-:Y:S05]  /*e390*/  WARPSYNC.COLLECTIVE R139, `(.L_x_5293) ;  /* 0x000000008b087348 */ /* 0x000fea0003c00000 */
[----:B------:R0:W1:Y:S02]  /*e3a0*/  SHFL.UP P6, R247, R246, R137, R136 ;  /* 0x04000089f6f77389 */ /* 0x00006400000c0088 */
[----:B01----:R-:W-:Y:S05]  /*e3b0*/  ENDCOLLECTIVE ;  /* 0x000000000000791b */ /* 0x003fea0003800000 */
.L_x_5293:
[----:B------:R-:W-:Y:S02]  /*e3c0*/  MOV R246, R236 ;  /* 0x000000ec00f67202 */ /* 0x000fe40000000f00 */
[----:B------:R-:W-:-:S07]  /*e3d0*/  MOV R245, R247 ;  /* 0x000000f700f57202 */ /* 0x000fce0000000f00 */
[----:B------:R-:W-:Y:S05]  /*e3e0*/  WARPSYNC.COLLECTIVE R139, `(.L_x_5294) ;  /* 0x000000008b087348 */ /* 0x000fea0003c00000 */
[----:B------:R0:W1:Y:S02]  /*e3f0*/  SHFL.UP P6, R247, R246, R137, R136 ;  /* 0x04000089f6f77389 */ /* 0x00006400000c0088 */
[----:B01----:R-:W-:Y:S05]  /*e400*/  ENDCOLLECTIVE ;  /* 0x000000000000791b */ /* 0x003fea0003800000 */
.L_x_5294:
        /* <DEDUP_REMOVED lines=17> */
.L_x_5295:
[----:B------:R-:W-:Y:S02]  /*e520*/  MOV R246, R234 ;  /* 0x000000ea00f67202 */ /* 0x000fe40000000f00 */
[----:B------:R-:W-:-:S07]  /*e530*/  MOV R138, R247 ;  /* 0x000000f7008a7202 */ /* 0x000fce0000000f00 */
[----:B------:R-:W-:Y:S05]  /*e540*/  WARPSYNC.COLLECTIVE R139, `(.L_x_5296) ;  /* 0x000000008b087348 */ /* 0x000fea0003c00000 */
[----:B------:R0:W1:Y:S02]  /*e550*/  SHFL.UP P6, R247, R246, R137, R136 ;  /* 0x04000089f6f77389 */ /* 0x00006400000c0088 */
[----:B01----:R-:W-:Y:S05]  /*e560*/  ENDCOLLECTIVE ;  /* 0x000000000000791b */ /* 0x003fea0003800000 */
.L_x_5296:
[----:B------:R-:W-:Y:S02]  /*e570*/  MOV R246, R235 ;  /* 0x000000eb00f67202 */ /* 0x000fe40000000f00 */
[----:B------:R-:W-:-:S07]  /*e580*/  MOV R226, R247 ;  /* 0x000000f700e27202 */ /* 0x000fce0000000f00 */
[----:B------:R-:W-:Y:S05]  /*e590*/  WARPSYNC.COLLECTIVE R139, `(.L_x_5297) ;  /* 0x000000008b087348 */ /* 0x000fea0003c00000 */
[----:B------:R0:W1:Y:S02]  /*e5a0*/  SHFL.UP P6, R247, R246, R137, R136 ;  /* 0x04000089f6f77389 */ /* 0x00006400000c0088 */
[----:B01----:R-:W-:Y:S05]  /*e5b0*/  ENDCOLLECTIVE ;  /* 0x000000000000791b */ /* 0x003fea0003800000 */
.L_x_5297:
[----:B------:R-:W-:Y:S02]  /*e5c0*/  MOV R246, R236 ;  /* 0x000000ec00f67202 */ /* 0x000fe40000000f00 */
[----:B------:R-:W-:-:S07]  /*e5d0*/  MOV R245, R247 ;  /* 0x000000f700f57202 */ /* 0x000fce0000000f00 */
[----:B------:R-:W-:Y:S05]  /*e5e0*/  WARPSYNC.COLLECTIVE R139, `(.L_x_5298) ;  /* 0x000000008b087348 */ /* 0x000fea0003c00000 */
[----:B------:R0:W1:Y:S02]  /*e5f0*/  SHFL.UP P6, R247, R246, R137, R136 ;  /* 0x04000089f6f77389 */ /* 0x00006400000c0088 */
[----:B01----:R-:W-:Y:S05]  /*e600*/  ENDCOLLECTIVE ;  /* 0x000000000000791b */ /* 0x003fea0003800000 */
.L_x_5298:
        /* <DEDUP_REMOVED lines=17> */
.L_x_5299:
[----:B------:R-:W-:Y:S02]  /*e720*/  MOV R246, R234 ;  /* 0x000000ea00f67202 */ /* 0x000fe40000000f00 */
[----:B------:R-:W-:-:S07]  /*e730*/  MOV R138, R247 ;  /* 0x000000f7008a7202 */ /* 0x000fce0000000f00 */
[----:B------:R-:W-:Y:S05]  /*e740*/  WARPSYNC.COLLECTIVE R139, `(.L_x_5300) ;  /* 0x000000008b087348 */ /* 0x000fea0003c00000 */
[----:B------:R0:W1:Y:S02]  /*e750*/  SHFL.UP P6, R247, R246, R137, R136 ;  /* 0x04000089f6f77389 */ /* 0x00006400000c0088 */
[----:B01----:R-:W-:Y:S05]  /*e760*/  ENDCOLLECTIVE ;  /* 0x000000000000791b */ /* 0x003fea0003800000 */
.L_x_5300:
[----:B------:R-:W-:Y:S02]  /*e770*/  MOV R246, R235 ;  /* 0x000000eb00f67202 */ /* 0x000fe40000000f00 */
[----:B------:R-:W-:-:S07]  /*e780*/  MOV R226, R247 ;  /* 0x000000f700e27202 */ /* 0x000fce0000000f00 */
[----:B------:R-:W-:Y:S05]  /*e790*/  WARPSYNC.COLLECTIVE R139, `(.L_x_5301) ;  /* 0x000000008b087348 */ /* 0x000fea0003c00000 */
[----:B------:R0:W1:Y:S02]  /*e7a0*/  SHFL.UP P6, R247, R246, R137, R136 ;  /* 0x04000089f6f77389 */ /* 0x00006400000c0088 */
[----:B01----:R-:W-:Y:S05]  /*e7b0*/  ENDCOLLECTIVE ;  /* 0x000000000000791b */ /* 0x003fea0003800000 */
.L_x_5301:
[----:B------:R-:W-:Y:S02]  /*e7c0*/  MOV R246, R236 ;  /* 0x000000ec00f67202 */ /* 0x000fe40000000f00 */
[----:B------:R-:W-:-:S07]  /*e7d0*/  MOV R245, R247 ;  /* 0x000000f700f57202 */ /* 0x000fce0000000f00 */
[----:B------:R-:W-:Y:S05]  /*e7e0*/  WARPSYNC.COLLECTIVE R139, `(.L_x_5302) ;  /* 0x000000008b087348 */ /* 0x000fea0003c00000 */
[----:B------:R0:W1:Y:S02]  /*e7f0*/  SHFL.UP P6, R247, R246, R137, R136 ;  /* 0x04000089f6f77389 */ /* 0x00006400000c0088 */
[----:B01----:R-:W-:Y:S05]  /*e800*/  ENDCOLLECTIVE ;  /* 0x000000000000791b */ /* 0x003fea0003800000 */
.L_x_5302:
        /* <DEDUP_REMOVED lines=17> */
.L_x_5303:
[----:B------:R-:W-:Y:S02]  /*e920*/  MOV R246, R234 ;  /* 0x000000ea00f67202 */ /* 0x000fe40000000f00 */
[----:B------:R-:W-:-:S07]  /*e930*/  MOV R138, R247 ;  /* 0x000000f7008a7202 */ /* 0x000fce0000000f00 */
[----:B------:R-:W-:Y:S05]  /*e940*/  WARPSYNC.COLLECTIVE R139, `(.L_x_5304) ;  /* 0x000000008b087348 */ /* 0x000fea0003c00000 */
[----:B------:R0:W1:Y:S02]  /*e950*/  SHFL.UP P6, R247, R246, R137, R136 ;  /* 0x04000089f6f77389 */ /* 0x00006400000c0088 */
[----:B01----:R-:W-:Y:S05]  /*e960*/  ENDCOLLECTIVE ;  /* 0x000000000000791b */ /* 0x003fea0003800000 */
.L_x_5304:
[----:B------:R-:W-:Y:S02]  /*e970*/  MOV R246, R235 ;  /* 0x000000eb00f67202 */ /* 0x000fe40000000f00 */
[----:B------:R-:W-:-:S07]  /*e980*/  MOV R226, R247 ;  /* 0x000000f700e27202 */ /* 0x000fce0000000f00 */
[----:B------:R-:W-:Y:S05]  /*e990*/  WARPSYNC.COLLECTIVE R139, `(.L_x_5305) ;  /* 0x000000008b087348 */ /* 0x000fea0003c00000 */
[----:B------:R0:W1:Y:S02]  /*e9a0*/  SHFL.UP P6, R247, R246, R137, R136 ;  /* 0x04000089f6f77389 */ /* 0x00006400000c0088 */
[----:B01----:R-:W-:Y:S05]  /*e9b0*/  ENDCOLLECTIVE ;  /* 0x000000000000791b */ /* 0x003fea0003800000 */
.L_x_5305:
[----:B------:R-:W-:Y:S02]  /*e9c0*/  MOV R246, R236 ;  /* 0x000000ec00f67202 */ /* 0x000fe40000000f00 */
[----:B------:R-:W-:-:S07]  /*e9d0*/  MOV R245, R247 ;  /* 0x000000f700f57202 */ /* 0x000fce0000000f00 */
[----:B------:R-:W-:Y:S05]  /*e9e0*/  WARPSYNC.COLLECTIVE R139, `(.L_x_5306) ;  /* 0x000000008b087348 */ /* 0x000fea0003c00000 */
[----:B------:R0:W1:Y:S02]  /*e9f0*/  SHFL.UP P6, R247, R246, R137, R136 ;  /* 0x04000089f6f77389 */ /* 0x00006400000c0088 */
[----:B01----:R-:W-:Y:S05]  /*ea00*/  ENDCOLLECTIVE ;  /* 0x000000000000791b */ /* 0x003fea0003800000 */
.L_x_5306:
[----:B------:R-:W-:Y:S01]  /*ea10*/  MOV R136, R247 ;  /* 0x000000f700887202 */ /* 0x000fe20000000f00 */
[----:B------:R-:W-:Y:S06]  /*ea20*/  BRA `(.L_x_5307) ;  /* 0xffffff80008c7947 */ /* 0x000fec000383ffff */
.L_x_5187:
        /* <DEDUP_REMOVED lines=8> */
.L_x_5309:
[----:B------:R-:W-:Y:S05]  /*eab0*/  BSYNC B0 ;  /* 0x0000000000007941 */ /* 0x000fea0003800000 */
.L_x_5308:
[----:B------:R-:W-:Y:S05]  /*eac0*/  BRA `(.L_x_5310) ;  /* 0xffffff8000987947 */ /* 0x000fea000383ffff */
.L_x_5188:
        /* <DEDUP_REMOVED lines=8> */
.L_x_5312:
[----:B------:R-:W-:Y:S05]  /*eb50*/  BSYNC B0 ;  /* 0x0000000000007941 */ /* 0x000fea0003800000 */
.L_x_5311:
[----:B------:R-:W-:Y:S05]  /*eb60*/  BRA `(.L_x_5313) ;  /* 0xffffff8000787947 */ /* 0x000fea000383ffff */
.L_x_5189:
        /* <DEDUP_REMOVED lines=8> */
.L_x_5315:
[----:B------:R-:W-:Y:S05]  /*ebf0*/  BSYNC B0 ;  /* 0x0000000000007941 */ /* 0x000fea0003800000 */
.L_x_5314:
[----:B------:R-:W-:Y:S05]  /*ec00*/  BRA `(.L_x_5316) ;  /* 0xffffff8000587947 */ /* 0x000fea000383ffff */
.L_x_5190:
        /* <DEDUP_REMOVED lines=8> */
.L_x_5318:
[----:B------:R-:W-:Y:S05]  /*ec90*/  BSYNC B0 ;  /* 0x0000000000007941 */ /* 0x000fea0003800000 */
.L_x_5317:
[----:B------:R-:W-:Y:S05]  /*eca0*/  BRA `(.L_x_5319) ;  /* 0xffffff8000387947 */ /* 0x000fea000383ffff */
.L_x_5191:
        /* <DEDUP_REMOVED lines=8> */
.L_x_5321:
[----:B------:R-:W-:Y:S05]  /*ed30*/  BSYNC B0 ;  /* 0x0000000000007941 */ /* 0x000fea0003800000 */
.L_x_5320:
        /* <DEDUP_REMOVED lines=9> */
.L_x_5322:
[----:B------:R-:W-:Y:S02]  /*edd0*/  MOV R246, R235 ;  /* 0x000000eb00f67202 */ /* 0x000fe40000000f00 */
[----:B------:R-:W-:-:S07]  /*ede0*/  MOV R234, R247 ;  /* 0x000000f700ea7202 */ /* 0x000fce0000000f00 */
[----:B------:R-:W-:Y:S05]  /*edf0*/  WARPSYNC.COLLECTIVE R139, `(.L_x_5323) ;  /* 0x000000008b087348 */ /* 0x000fea0003c00000 */
[----:B------:R0:W1:Y:S02]  /*ee00*/  SHFL.UP P6, R247, R246, R137, R136 ;  /* 0x04000089f6f77389 */ /* 0x00006400000c0088 */
[----:B01----:R-:W-:Y:S05]  /*ee10*/  ENDCOLLECTIVE ;  /* 0x000000000000791b */ /* 0x003fea0003800000 */
.L_x_5323:
[----:B------:R-:W-:Y:S02]  /*ee20*/  MOV R246, R236 ;  /* 0x000000ec00f67202 */ /* 0x000fe40000000f00 */
[----:B------:R-:W-:-:S07]  /*ee30*/  MOV R235, R247 ;  /* 0x000000f700eb7202 */ /* 0x000fce0000000f00 */
[----:B------:R-:W-:Y:S05]  /*ee40*/  WARPSYNC.COLLECTIVE R139, `(.L_x_5324) ;  /* 0x000000008b087348 */ /* 0x000fea0003c00000 */
[----:B------:R0:W1:Y:S02]  /*ee50*/  SHFL.UP P6, R247, R246, R137, R136 ;  /* 0x04000089f6f77389 */ /* 0x00006400000c0088 */
[----:B01----:R-:W-:Y:S05]  /*ee60*/  ENDCOLLECTIVE ;  /* 0x000000000000791b */ /* 0x003fea0003800000 */
.L_x_5324:
[----:B------:R-:W-:Y:S01]  /*ee70*/  HFMA2 R137, -RZ, RZ, 0, 0 ;  /* 0x00000000ff897431 */ /* 0x000fe200000001ff */
[----:B------:R-:W-:-:S07]  /*ee80*/  MOV R136, 0x1f ;  /* 0x0000001f00887802 */ /* 0x000fce0000000f00 */
[----:B------:R-:W-:Y:S05]  /*ee90*/  WARPSYNC.COLLECTIVE R139, `(.L_x_5325) ;  /* 0x000000008b087348 */ /* 0x000fea0003c00000 */
[----:B------:R0:W1:Y:S02]  /*eea0*/  SHFL.IDX P2, R226, R138, R137, R136 ;  /* 0x000000898ae27389 */ /* 0x0000640000040088 */
[----:B01----:R-:W-:Y:S05]  /*eeb0*/  ENDCOLLECTIVE ;  /* 0x000000000000791b */ /* 0x003fea0003800000 */
.L_x_5325:
[----:B------:R-:W-:Y:S02]  /*eec0*/  MOV R236, R247 ;  /* 0x000000f700ec7202 */ /* 0x000fe40000000f00 */
[----:B------:R-:W-:Y:S02]  /*eed0*/  MOV R138, R121 ;  /* 0x00000079008a7202 */ /* 0x000fe40000000f00 */
[----:B------:R-:W-:-:S07]  /*eee0*/  MOV R120, R226 ;  /* 0x000000e200787202 */ /* 0x000fce0000000f00 */
[----:B------:R-:W-:Y:S05]  /*eef0*/  WARPSYNC.COLLECTIVE R139, `(.L_x_5326) ;  /* 0x000000008b087348 */ /* 0x000fea0003c00000 */
[----:B------:R0:W1:Y:S02]  /*ef00*/  SHFL.IDX P2, R226, R138, R137, R136 ;  /* 0x000000898ae27389 */ /* 0x0000640000040088 */
[----:B01----:R-:W-:Y:S05]  /*ef10*/  ENDCOLLECTIVE ;  /* 0x000000000000791b */ /* 0x003fea0003800000 */
.L_x_5326:
[----:B------:R-:W-:Y:S02]  /*ef20*/  MOV R138, R122 ;  /* 0x0000007a008a7202 */ /* 0x000fe40000000f00 */
[----:B------:R-:W-:-:S07]  /*ef30*/  MOV R121, R226 ;  /* 0x000000e200797202 */ /* 0x000fce0000000f00 */
[----:B------:R-:W-:Y:S05]  /*ef40*/  WARPSYNC.COLLECTIVE R139, `(.L_x_5327) ;  /* 0x000000008b087348 */ /* 0x000fea0003c00000 */
[----:B------:R0:W1:Y:S02]  /*ef50*/  SHFL.IDX P2, R226, R138, R137, R136 ;  /* 0x000000898ae27389 */ /* 0x0000640000040088 */
[----:B01----:R-:W-:Y:S05]  /*ef60*/  ENDCOLLECTIVE ;  /* 0x000000000000791b */ /* 0x003fea0003800000 */
.L_x_5327:
[----:B------:R-:W-:Y:S02]  /*ef70*/  MOV R138, R123 ;  /* 0x0000007b008a7202 */ /* 0x000fe40000000f00 */
[----:B------:R-:W-:-:S07]  /*ef80*/  MOV R122, R226 ;  /* 0x000000e2007a7202 */ /* 0x000fce0000000f00 */
[----:B------:R-:W-:Y:S05]  /*ef90*/  WARPSYNC.COLLECTIVE R139, `(.L_x_5328) ;  /* 0x000000008b087348 */ /* 0x000fea0003c00000 */
[----:B------:R0:W1:Y:S02]  /*efa0*/  SHFL.IDX P2, R226, R138, R137, R136 ;  /* 0x000000898ae27389 */ /* 0x0000640000040088 */
[----:B01----:R-:W-:Y:S05]  /*efb0*/  ENDCOLLECTIVE ;  /* 0x000000000000791b */ /* 0x003fea0003800000 */
.L_x_5328:
[----:B------:R-:W-:Y:S01]  /*efc0*/  MOV R123, R226 ;  /* 0x000000e2007b7202 */ /* 0x000fe20000000f00 */
[----:B------:R-:W-:Y:S06]  /*efd0*/  BRA `(.L_x_5329) ;  /* 0xffffff7c00947947 */ /* 0x000fec000383ffff */
.L_x_5193:
[----:B------:R-:W-:Y:S01]  /*efe0*/  HFMA2 R251, -RZ, RZ, 0, 5.9604644775390625e-08 ;  /* 0x00000001fffb7431 */ /* 0x000fe200000001ff */
[----:B------:R-:W-:Y:S02]  /*eff0*/  MOV R252, R245 ;  /* 0x000000f500fc7202 */ /* 0x000fe40000000f00 */
[----:B------:R-:W-:Y:S02]  /*f000*/  MOV R226, 0x1f ;  /* 0x0000001f00e27802 */ /* 0x000fe40000000f00 */
[----:B------:R-:W-:-:S07]  /*f010*/  MOV R139, 0xffffffff ;  /* 0xffffffff008b7802 */ /* 0x000fce0000000f00 */
[----:B------:R-:W-:Y:S05]  /*f020*/  WARPSYNC.COLLECTIVE R139, `(.L_x_5330) ;  /* 0x000000008b087348 */ /* 0x000fea0003c00000 */
[----:B------:R0:W1:Y:S02]  /*f030*/  SHFL.DOWN P2, R136, R252, R251, R226 ;  /* 0x080000fbfc887389 */ /* 0x00006400000400e2 */
[----:B01----:R-:W-:Y:S05]  /*f040*/  ENDCOLLECTIVE ;  /* 0x000000000000791b */ /* 0x003fea0003800000 */
.L_x_5330:
[----:B------:R-:W-:Y:S02]  /*f050*/  MOV R252, R246 ;  /* 0x000000f600fc7202 */ /* 0x000fe40000000f00 */
[----:B------:R-:W-:-:S07]  /*f060*/  MOV R137, R136 ;  /* 0x0000008800897202 */ /* 0x000fce0000000f00 */
[----:B------:R-:W-:Y:S05]  /*f070*/  WARPSYNC.COLLECTIVE R139, `(.L_x_5331) ;  /* 0x000000008b087348 */ /* 0x000fea0003c00000 */
[----:B------:R0:W1:Y:S02]  /*f080*/  SHFL.DOWN P2, R136, R252, R251, R226 ;  /* 0x080000fbfc887389 */ /* 0x00006400000400e2 */
[----:B01----:R-:W-:Y:S05]  /*f090*/  ENDCOLLECTIVE ;  /* 0x000000000000791b */ /* 0x003fea0003800000 */
.L_x_5331:
[----:B------:R-:W-:Y:S02]  /*f0a0*/  MOV R252, R247 ;  /* 0x000000f700fc7202 */ /* 0x000fe40000000f00 */
[----:B------:R-:W-:-:S07]  /*f0b0*/  MOV R138, R136 ;  /* 0x00000088008a7202 */ /* 0x000fce0000000f00 */
[----:B------:R-:W-:Y:S05]  /*f0c0*/  WARPSYNC.COLLECTIVE R139, `(.L_x_5332) ;  /* 0x000000008b087348 */ /* 0x000fea0003c00000 */
[----:B------:R0:W1:Y:S02]  /*f0d0*/  SHFL.DOWN P2, R136, R252, R251, R226 ;  /* 0x080000fbfc887389 */ /* 0x00006400000400e2 */
[----:B01----:R-:W-:Y:S05]  /*f0e0*/  ENDCOLLECTIVE ;  /* 0x000000000000791b */ /* 0x003fea0003800000 */
.L_x_5332:
[----:B------:R-:W-:Y:S02]  /*f0f0*/  MOV R252, R248 ;  /* 0x000000f800fc7202 */ /* 0x000fe40000000f00 */
[----:B------:R-:W-:-:S07]  /*f100*/  MOV R163, R136 ;  /* 0x0000008800a37202 */ /* 0x000fce0000000f00 */
[----:B------:R-:W-:Y:S05]  /*f110*/  WARPSYNC.COLLECTIVE R139, `(.L_x_5333) ;  /* 0x000000008b087348 */ /* 0x000fea0003c00000 */
[----:B------:R0:W1:Y:S02]  /*f120*/  SHFL.DOWN P2, R136, R252, R251, R226 ;  /* 0x080000fbfc887389 */ /* 0x00006400000400e2 */
[----:B01----:R-:W-:Y:S05]  /*f130*/  ENDCOLLECTIVE ;  /* 0x000000000000791b */ /* 0x003fea0003800000 */
.L_x_5333:
[----:B------:R-:W-:Y:S05]  /*f140*/  BRA `(.L_x_5334) ;  /* 0xffffff9000c47947 */ /* 0x000fea000383ffff */
.L_x_5196:
        /* <DEDUP_REMOVED lines=8> */
.L_x_5336:
[----:B------:R-:W-:Y:S05]  /*f1d0*/  BSYNC B0 ;  /* 0x0000000000007941 */ /* 0x000fea0003800000 */
.L_x_5335:
        /* <DEDUP_REMOVED lines=8> */
.L_x_5337:
[----:B------:R-:W-:Y:S02]  /*f260*/  MOV R252, R247 ;  /* 0x000000f700fc7202 */ /* 0x000fe40000000f00 */
[----:B------:R-:W-:-:S07]  /*f270*/  MOV R138, R136 ;  /* 0x00000088008a7202 */ /* 0x000fce0000000f00 */
[----:B------:R-:W-:Y:S05]  /*f280*/  WARPSYNC.COLLECTIVE R139, `(.L_x_5338) ;  /* 0x000000008b087348 */ /* 0x000fea0003c00000 */
[----:B------:R0:W1:Y:S02]  /*f290*/  SHFL.DOWN P2, R136, R252, R251, R226 ;  /* 0x080000fbfc887389 */ /* 0x00006400000400e2 */
[----:B01----:R-:W-:Y:S05]  /*f2a0*/  ENDCOLLECTIVE ;  /* 0x000000000000791b */ /* 0x003fea0003800000 */
.L_x_5338:
[----:B------:R-:W-:Y:S02]  /*f2b0*/  MOV R252, R248 ;  /* 0x000000f800fc7202 */ /* 0x000fe40000000f00 */
[----:B------:R-:W-:-:S07]  /*f2c0*/  MOV R163, R136 ;  /* 0x0000008800a37202 */ /* 0x000fce0000000f00 */
[----:B------:R-:W-:Y:S05]  /*f2d0*/  WARPSYNC.COLLECTIVE R139, `(.L_x_5339) ;  /* 0x000000008b087348 */ /* 0x000fea0003c00000 */
[----:B------:R0:W1:Y:S02]  /*f2e0*/  SHFL.DOWN P2, R136, R252, R251, R226 ;  /* 0x080000fbfc887389 */ /* 0x00006400000400e2 */
[----:B01----:R-:W-:Y:S05]  /*f2f0*/  ENDCOLLECTIVE ;  /* 0x000000000000791b */ /* 0x003fea0003800000 */
.L_x_5339:
[----:B------:R-:W-:Y:S01]  /*f300*/  MOV R139, R136 ;  /* 0x00000088008b7202 */ /* 0x000fe20000000f00 */
[----:B------:R-:W-:Y:S06]  /*f310*/  BRA `(.L_x_5340) ;  /* 0xffffff9000a47947 */ /* 0x000fec000383ffff */
.L_x_5199:
        /* <DEDUP_REMOVED lines=8> */
.L_x_5342:
[----:B------:R-:W-:Y:S05]  /*f3a0*/  BSYNC B0 ;  /* 0x0000000000007941 */ /* 0x000fea0003800000 */
.L_x_5341:
        /* <DEDUP_REMOVED lines=8> */
.L_x_5343:
[----:B------:R-:W-:Y:S02]  /*f430*/  MOV R252, R247 ;  /* 0x000000f700fc7202 */ /* 0x000fe40000000f00 */
[----:B------:R-:W-:-:S07]  /*f440*/  MOV R138, R136 ;  /* 0x00000088008a7202 */ /* 0x000fce0000000f00 */
[----:B------:R-:W-:Y:S05]  /*f450*/  WARPSYNC.COLLECTIVE R139, `(.L_x_5344) ;  /* 0x000000008b087348 */ /* 0x000fea0003c00000 */
[----:B------:R0:W1:Y:S02]  /*f460*/  SHFL.DOWN P2, R136, R252, R251, R226 ;  /* 0x080000fbfc887389 */ /* 0x00006400000400e2 */
[----:B01----:R-:W-:Y:S05]  /*f470*/  ENDCOLLECTIVE ;  /* 0x000000000000791b */ /* 0x003fea0003800000 */
.L_x_5344:
[----:B------:R-:W-:Y:S02]  /*f480*/  MOV R252, R248 ;  /* 0x000000f800fc7202 */ /* 0x000fe40000000f00 */
[----:B------:R-:W-:-:S07]  /*f490*/  MOV R163, R136 ;  /* 0x0000008800a37202 */ /* 0x000fce0000000f00 */
[----:B------:R-:W-:Y:S05]  /*f4a0*/  WARPSYNC.COLLECTIVE R139, `(.L_x_5345) ;  /* 0x000000008b087348 */ /* 0x000fea0003c00000 */
[----:B------:R0:W1:Y:S02]  /*f4b0*/  SHFL.DOWN P2, R136, R252, R251, R226 ;  /* 0x080000fbfc887389 */ /* 0x00006400000400e2 */
[----:B01----:R-:W-:Y:S05]  /*f4c0*/  ENDCOLLECTIVE ;  /* 0x000000000000791b */ /* 0x003fea0003800000 */
.L_x_5345:
[----:B------:R-:W-:Y:S01]  /*f4d0*/  MOV R139, R136 ;  /* 0x00000088008b7202 */ /* 0x000fe20000000f00 */
[----:B------:R-:W-:Y:S06]  /*f4e0*/  BRA `(.L_x_5346) ;  /* 0xffffff9000847947 */ /* 0x000fec000383ffff */
.L_x_5202:
        /* <DEDUP_REMOVED lines=8> */
.L_x_5348:
[----:B------:R-:W-:Y:S05]  /*f570*/  BSYNC B0 ;  /* 0x0000000000007941 */ /* 0x000fea0003800000 */
.L_x_5347:
        /* <DEDUP_REMOVED lines=8> */
.L_x_5349:
[----:B------:R-:W-:Y:S02]  /*f600*/  MOV R252, R247 ;  /* 0x000000f700fc7202 */ /* 0x000fe40000000f00 */
[----:B------:R-:W-:-:S07]  /*f610*/  MOV R138, R136 ;  /* 0x00000088008a7202 */ /* 0x000fce0000000f00 */
[----:B------:R-:W-:Y:S05]  /*f620*/  WARPSYNC.COLLECTIVE R139, `(.L_x_5350) ;  /* 0x000000008b087348 */ /* 0x000fea0003c00000 */
[----:B------:R0:W1:Y:S02]  /*f630*/  SHFL.DOWN P2, R136, R252, R251, R226 ;  /* 0x080000fbfc887389 */ /* 0x00006400000400e2 */
[----:B01----:R-:W-:Y:S05]  /*f640*/  ENDCOLLECTIVE ;  /* 0x000000000000791b */ /* 0x003fea0003800000 */
.L_x_5350:
[----:B------:R-:W-:Y:S02]  /*f650*/  MOV R252, R248 ;  /* 0x000000f800fc7202 */ /* 0x000fe40000000f00 */
[----:B------:R-:W-:-:S07]  /*f660*/  MOV R163, R136 ;  /* 0x0000008800a37202 */ /* 0x000fce0000000f00 */
[----:B------:R-:W-:Y:S05]  /*f670*/  WARPSYNC.COLLECTIVE R139, `(.L_x_5351) ;  /* 0x000000008b087348 */ /* 0x000fea0003c00000 */
[----:B------:R0:W1:Y:S02]  /*f680*/  SHFL.DOWN P2, R136, R252, R251, R226 ;  /* 0x080000fbfc887389 */ /* 0x00006400000400e2 */
[----:B01----:R-:W-:Y:S05]  /*f690*/  ENDCOLLECTIVE ;  /* 0x000000000000791b */ /* 0x003fea0003800000 */
.L_x_5351:
[----:B------:R-:W-:Y:S01]  /*f6a0*/  MOV R139, R136 ;  /* 0x00000088008b7202 */ /* 0x000fe20000000f00 */
[----:B------:R-:W-:Y:S06]  /*f6b0*/  BRA `(.L_x_5352) ;  /* 0xffffff9000647947 */ /* 0x000fec000383ffff */
.L_x_5205:
        /* <DEDUP_REMOVED lines=8> */
.L_x_5354:
[----:B------:R-:W-:Y:S05]  /*f740*/  BSYNC B0 ;  /* 0x0000000000007941 */ /* 0x000fea0003800000 */
.L_x_5353:
        /* <DEDUP_REMOVED lines=8> */
.L_x_5355:
[----:B------:R-:W-:Y:S02]  /*f7d0*/  MOV R252, R247 ;  /* 0x000000f700fc7202 */ /* 0x000fe40000000f00 */
[----:B------:R-:W-:-:S07]  /*f7e0*/  MOV R138, R136 ;  /* 0x00000088008a7202 */ /* 0x000fce0000000f00 */
[----:B------:R-:W-:Y:S05]  /*f7f0*/  WARPSYNC.COLLECTIVE R139, `(.L_x_5356) ;  /* 0x000000008b087348 */ /* 0x000fea0003c00000 */
[----:B------:R0:W1:Y:S02]  /*f800*/  SHFL.DOWN P2, R136, R252, R251, R226 ;  /* 0x080000fbfc887389 */ /* 0x00006400000400e2 */
[----:B01----:R-:W-:Y:S05]  /*f810*/  ENDCOLLECTIVE ;  /* 0x000000000000791b */ /* 0x003fea0003800000 */
.L_x_5356:
[----:B------:R-:W-:Y:S02]  /*f820*/  MOV R252, R248 ;  /* 0x000000f800fc7202 */ /* 0x000fe40000000f00 */
[----:B------:R-:W-:-:S07]  /*f830*/  MOV R163, R136 ;  /* 0x0000008800a37202 */ /* 0x000fce0000000f00 */
[----:B------:R-:W-:Y:S05]  /*f840*/  WARPSYNC.COLLECTIVE R139, `(.L_x_5357) ;  /* 0x000000008b087348 */ /* 0x000fea0003c00000 */
[----:B------:R0:W1:Y:S02]  /*f850*/  SHFL.DOWN P2, R136, R252, R251, R226 ;  /* 0x080000fbfc887389 */ /* 0x00006400000400e2 */
[----:B01----:R-:W-:Y:S05]  /*f860*/  ENDCOLLECTIVE ;  /* 0x000000000000791b */ /* 0x003fea0003800000 */
.L_x_5357:
[----:B------:R-:W-:Y:S01]  /*f870*/  MOV R139, R136 ;  /* 0x00000088008b7202 */ /* 0x000fe20000000f00 */
[----:B------:R-:W-:Y:S06]  /*f880*/  BRA `(.L_x_5358) ;  /* 0xffffff9000447947 */ /* 0x000fec000383ffff */
.L_x_5208:
        /* <DEDUP_REMOVED lines=8> */
.L_x_5360:
[----:B------:R-:W-:Y:S05]  /*f910*/  BSYNC B0 ;  /* 0x0000000000007941 */ /* 0x000fea0003800000 */
.L_x_5359:
        /* <DEDUP_REMOVED lines=10> */
.L_x_5361:
[----:B------:R-:W-:Y:S02]  /*f9c0*/  MOV R138, R247 ;  /* 0x000000f7008a7202 */ /* 0x000fe40000000f00 */
[----:B------:R-:W-:-:S07]  /*f9d0*/  MOV R234, R226 ;  /* 0x000000e200ea7202 */ /* 0x000fce0000000f00 */
[----:B------:R-:W-:Y:S05]  /*f9e0*/  WARPSYNC.COLLECTIVE R139, `(.L_x_5362) ;  /* 0x000000008b087348 */ /* 0x000fea0003c00000 */
[----:B------:R0:W1:Y:S02]  /*f9f0*/  SHFL.IDX P2, R226, R138, R137, R136 ;  /* 0x000000898ae27389 */ /* 0x0000640000040088 */
[----:B01----:R-:W-:Y:S05]  /*fa00*/  ENDCOLLECTIVE ;  /* 0x000000000000791b */ /* 0x003fea0003800000 */
.L_x_5362:
        /* <DEDUP_REMOVED lines=16> */
.L_x_5363:
[----:B------:R-:W-:Y:S01]  /*fb10*/  MOV R138, R132 ;  /* 0x00000084008a7202 */ /* 0x000fe20000000f00 */
[----:B------:R-:W-:Y:S01]  /*fb20*/  FADD.FTZ R236, R226, R236 ;  /* 0x000000ece2ec7221 */ /* 0x000fe20000010000 */
[----:B------:R-:W-:-:S07]  /*fb30*/  MOV R226, 0x1f ;  /* 0x0000001f00e27802 */ /* 0x000fce0000000f00 */
[----:B------:R-:W-:Y:S05]  /*fb40*/  WARPSYNC.COLLECTIVE R139, `(.L_x_5364) ;  /* 0x000000008b087348 */ /* 0x000fea0003c00000 */
[----:B------:R0:W1:Y:S02]  /*fb50*/  SHFL.DOWN P2, R136, R252, R251, R226 ;  /* 0x080000fbfc887389 */ /* 0x00006400000400e2 */
[----:B01----:R-:W-:Y:S05]  /*fb60*/  ENDCOLLECTIVE ;  /* 0x000000000000791b */ /* 0x003fea0003800000 */
.L_x_5364:
[----:B------:R-:W-:Y:S02]  /*fb70*/  MOV R252, R246 ;  /* 0x000000f600fc7202 */ /* 0x000fe40000000f00 */
[----:B------:R-:W-:-:S07]  /*fb80*/  MOV R245, R136 ;  /* 0x0000008800f57202 */ /* 0x000fce0000000f00 */
[----:B------:R-:W-:Y:S05]  /*fb90*/  WARPSYNC.COLLECTIVE R139, `(.L_x_5365) ;  /* 0x000000008b087348 */ /* 0x000fea0003c00000 */
[----:B------:R0:W1:Y:S02]  /*fba0*/  SHFL.DOWN P2, R136, R252, R251, R226 ;  /* 0x080000fbfc887389 */ /* 0x00006400000400e2 */
[----:B01----:R-:W-:Y:S05]  /*fbb0*/  ENDCOLLECTIVE ;  /* 0x000000000000791b */ /* 0x003fea0003800000 */
.L_x_5365:
[----:B------:R-:W-:Y:S02]  /*fbc0*/  MOV R252, R247 ;  /* 0x000000f700fc7202 */ /* 0x000fe40000000f00 */
[----:B------:R-:W-:-:S07]  /*fbd0*/  MOV R246, R136 ;  /* 0x0000008800f67202 */ /* 0x000fce0000000f00 */
[----:B------:R-:W-:Y:S05]  /*fbe0*/  WARPSYNC.COLLECTIVE R139, `(.L_x_5366) ;  /* 0x000000008b087348 */ /* 0x000fea0003c00000 */
[----:B------:R0:W1:Y:S02]  /*fbf0*/  SHFL.DOWN P2, R136, R252, R251, R226 ;  /* 0x080000fbfc887389 */ /* 0x00006400000400e2 */
[----:B01----:R-:W-:Y:S05]  /*fc00*/  ENDCOLLECTIVE ;  /* 0x000000000000791b */ /* 0x003fea0003800000 */
.L_x_5366:
[----:B------:R-:W-:Y:S02]  /*fc10*/  MOV R252, R248 ;  /* 0x000000f800fc7202 */ /* 0x000fe40000000f00 */
[----:B------:R-:W-:-:S07]  /*fc20*/  MOV R247, R136 ;  /* 0x0000008800f77202 */ /* 0x000fce0000000f00 */
[----:B------:R-:W-:Y:S05]  /*fc30*/  WARPSYNC.COLLECTIVE R139, `(.L_x_5367) ;  /* 0x000000008b087348 */ /* 0x000fea0003c00000 */
[----:B------:R0:W1:Y:S02]  /*fc40*/  SHFL.DOWN P2, R136, R252, R251, R226 ;  /* 0x080000fbfc887389 */ /* 0x00006400000400e2 */
[----:B01----:R-:W-:Y:S05]  /*fc50*/  ENDCOLLECTIVE ;  /* 0x000000000000791b */ /* 0x003fea0003800000 */
.L_x_5367:
[----:B------:R-:W-:Y:S01]  /*fc60*/  MOV R248, R136 ;  /* 0x0000008800f87202 */ /* 0x000fe20000000f00 */
[----:B------:R-:W-:-:S07]  /*fc70*/  HFMA2 R136, -RZ, RZ, 0, 1.847743988037109375e-06 ;  /* 0x0000001fff887431 */ /* 0x000fce00000001ff */
[----:B------:R-:W-:Y:S05]  /*fc80*/  WARPSYNC.COLLECTIVE R139, `(.L_x_5368) ;  /* 0x000000008b087348 */ /* 0x000fea0003c00000 */
[----:B------:R0:W1:Y:S02]  /*fc90*/  SHFL.IDX P2, R226, R138, R137, R136 ;  /* 0x000000898ae27389 */ /* 0x0000640000040088 */
[----:B01----:R-:W-:Y:S05]  /*fca0*/  ENDCOLLECTIVE ;  /* 0x000000000000791b */ /* 0x003fea0003800000 */
.L_x_5368:
[----:B------:R-:W-:Y:S02]  /*fcb0*/  MOV R138, R133 ;  /* 0x00000085008a7202 */ /* 0x000fe40000000f00 */
[----:B------:R-:W-:-:S07]  /*fcc0*/  MOV R132, R226 ;  /* 0x000000e200847202 */ /* 0x000fce0000000f00 */
[----:B------:R-:W-:Y:S05]  /*fcd0*/  WARPSYNC.COLLECTIVE R139, `(.L_x_5369) ;  /* 0x000000008b087348 */ /* 0x000fea0003c00000 */
[----:B------:R0:W1:Y:S02]  /*fce0*/  SHFL.IDX P2, R226, R138, R137, R136 ;  /* 0x000000898ae27389 */ /* 0x0000640000040088 */
[----:B01----:R-:W-:Y:S05]  /*fcf0*/  ENDCOLLECTIVE ;  /* 0x000000000000791b */ /* 0x003fea0003800000 */
.L_x_5369:
[----:B------:R-:W-:Y:S02]  /*fd00*/  MOV R138, R134 ;  /* 0x00000086008a7202 */ /* 0x000fe40000000f00 */
[----:B------:R-:W-:-:S07]  /*fd10*/  MOV R133, R226 ;  /* 0x000000e200857202 */ /* 0x000fce0000000f00 */
[----:B------:R-:W-:Y:S05]  /*fd20*/  WARPSYNC.COLLECTIVE R139, `(.L_x_5370) ;  /* 0x000000008b087348 */ /* 0x000fea0003c00000 */
[----:B------:R0:W1:Y:S02]  /*fd30*/  SHFL.IDX P2, R226, R138, R137, R136 ;  /* 0x000000898ae27389 */ /* 0x0000640000040088 */
[----:B01----:R-:W-:Y:S05]  /*fd40*/  ENDCOLLECTIVE ;  /* 0x000000000000791b */ /* 0x003fea0003800000 */
.L_x_5370:
[----:B------:R-:W-:Y:S02]  /*fd50*/  MOV R138, R135 ;  /* 0x00000087008a7202 */ /* 0x000fe40000000f00 */
[----:B------:R-:W-:-:S07]  /*fd60*/  MOV R134, R226 ;  /* 0x000000e200867202 */ /* 0x000fce0000000f00 */
[----:B------:R-:W-:Y:S05]  /*fd70*/  WARPSYNC.COLLECTIVE R139, `(.L_x_5371) ;  /* 0x000000008b087348 */ /* 0x000fea0003c00000 */
[----:B------:R0:W1:Y:S02]  /*fd80*/  SHFL.IDX P2, R226, R138, R137, R136 ;  /* 0x000000898ae27389 */ /* 0x0000640000040088 */
[----:B01----:R-:W-:Y:S05]  /*fd90*/  ENDCOLLECTIVE ;  /* 0x000000000000791b */ /* 0x003fea0003800000 */
.L_x_5371:
[----:B------:R-:W-:Y:S01]  /*fda0*/  MOV R135, R226 ;  /* 0x000000e200877202 */ /* 0x000fe20000000f00 */
[----:B------:R-:W-:Y:S06]  /*fdb0*/  BRA `(.L_x_5372) ;  /* 0xffffff8c00947947 */ /* 0x000fec000383ffff */
.L_x_5373:
        /* <DEDUP_REMOVED lines=12> */
.L_x_18683:


//--------------------- .text._Z25selective_scan_bwd_kernelI32Selective_Scan_bwd_kernel_traitsILi128ELi16ELb1ELb1ELb1ELb0ELb0EfN3c107complexIfEEEEv12SSMParamsBwd --------------------------
	.section	.text._Z25selective_scan_bwd_kernelI32Selective_Scan_bwd_kernel_traitsILi128ELi16ELb1ELb1ELb1ELb0ELb0EfN3c107complexIfEEEEv12SSMParamsBwd,"ax",@progbits
	.align	128
        .global         _Z25selective_scan_bwd_kernelI32Selective_Scan_bwd_kernel_traitsILi128ELi16ELb1ELb1ELb1ELb0ELb0EfN3c107complexIfEEEEv12SSMParamsBwd
        .type           _Z25selective_scan_bwd_kernelI32Selective_Scan_bwd_kernel_traitsILi128ELi16ELb1ELb1ELb1ELb0ELb0EfN3c107complexIfEEEEv12SSMParamsBwd,@function
        .size           _Z25selective_scan_bwd_kernelI32Selective_Scan_bwd_kernel_traitsILi128ELi16ELb1ELb1ELb1ELb0ELb0EfN3c107complexIfEEEEv12SSMParamsBwd,(.L_x_18684 - _Z25selective_scan_bwd_kernelI32Selective_Scan_bwd_kernel_traitsILi128ELi16ELb1ELb1ELb1ELb0ELb0EfN3c107complexIfEEEEv12SSMParamsBwd)
        .other          _Z25selective_scan_bwd_kernelI32Selective_Scan_bwd_kernel_traitsILi128ELi16ELb1ELb1ELb1ELb0ELb0EfN3c107complexIfEEEEv12SSMParamsBwd,@"STO_CUDA_ENTRY STV_DEFAULT"
_Z25selective_scan_bwd_kernelI32Selective_Scan_bwd_kernel_traitsILi128ELi16ELb1ELb1ELb1ELb0ELb0EfN3c107complexIfEEEEv12SSMParamsBwd:
.text._Z25selective_scan_bwd_kernelI32Selective_Scan_bwd_kernel_traitsILi128ELi16ELb1ELb1ELb1ELb0ELb0EfN3c107complexIfEEEEv12SSMParamsBwd:
        /* <DEDUP_REMOVED lines=68> */
[----:B------:R-:W-:-:S04]  /*0440*/  USHF.R.U32.HI UR16, URZ, 0x1, UR17 ;  /* 0x00000001ff107899 */ /* 0x000fc80008011611 */
[----:B------:R-:W-:Y:S02]  /*0450*/  UIMAD UR16, UR16, UR6, URZ ;  /* 0x00000006101072a4 */ /* 0x000fe4000f8e02ff */
[----:B-----5:R-:W-:-:S04]  /*0460*/  USHF.R.U32.HI UR17, URZ, 0x1, UR31 ;  /* 0x00000001ff117899 */ /* 0x020fc8000801161f */
        /* <DEDUP_REMOVED lines=16> */
[----:B---3--:R-:W-:-:S02]  /*0570*/  UIMAD.WIDE.U32 UR4, UR8, UR28, UR4 ;  /* 0x0000001c080472a5 */ /* 0x008fc4000f8e0004 */
        /* <DEDUP_REMOVED lines=18> */
[----:B--2---:R-:W-:Y:S01]  /*06a0*/  UIMAD UR34, UR37, UR24, URZ ;  /* 0x00000018252272a4 */ /* 0x004fe2000f8e02ff */
[----:B------:R-:W0:Y:S01]  /*06b0*/  LDCU.64 UR22, c[0x0][0x4e0] ;  /* 0x00009c00ff1677ac */ /* 0x000e220008000a00 */
[----:B------:R-:W-:Y:S02]  /*06c0*/  UISETP.NE.AND.EX UP0, UPT, UR41, URZ, UPT, UP0 ;  /* 0x000000ff2900728c */ /* 0x000fe4000bf05300 */
[----:B------:R-:W-:Y:S02]  /*06d0*/  ULEA.HI.X UR13, UR4, UR39, UR13, 0x2, UP1 ;  /* 0x00000027040d7291 */ /* 0x000fe400088f140d */
[----:B------:R-:W-:Y:S02]  /*06e0*/  UIMAD.WIDE.U32 UR4, UR32, UR24, URZ ;  /* 0x00000018200472a5 */ /* 0x000fe4000f8e00ff */
[----:B------:R-:W-:Y:S01]  /*06f0*/  UIMAD UR41, UR32, UR25, UR34 ;  /* 0x00000019202972a4 */ /* 0x000fe2000f8e0222 */
[----:B------:R-:W2:Y:S01]  /*0700*/  LDCU.64 UR24, c[0x0][0x448] ;  /* 0x00008900ff1877ac */ /* 0x000ea20008000a00 */
[----:B---3--:R-:W-:-:S02]  /*0710*/  UIMAD UR36, UR37, UR20, URZ ;  /* 0x00000014252472a4 */ /* 0x008fc4000f8e02ff */
[----:B-----5:R-:W-:Y:S02]  /*0720*/  UIMAD UR34, UR37, UR28, URZ ;  /* 0x0000001c252272a4 */ /* 0x020fe4000f8e02ff */
[----:B------:R-:W-:Y:S02]  /*0730*/  UIMAD UR40, UR32, UR21, UR36 ;  /* 0x00000015202872a4 */ /* 0x000fe4000f8e0224 */
[----:B------:R-:W-:Y:S02]  /*0740*/  UIMAD.WIDE.U32 UR30, UR32, UR28, UR30 ;  /* 0x0000001c201e72a5 */ /* 0x000fe4000f8e001e */
[----:B------:R-:W-:Y:S02]  /*0750*/  ULEA UR36, UR33, 0xfffff000, 0xc ;  /* 0xfffff00021247891 */ /* 0x000fe4000f8e60ff */
[----:B------:R-:W-:Y:S02]  /*0760*/  UIMAD UR39, UR32, UR29, UR34 ;  /* 0x0000001d202772a4 */ /* 0x000fe4000f8e0222 */
[----:B------:R-:W-:-:S02]  /*0770*/  UIMAD.WIDE.U32 UR34, UR32, UR20, UR18 ;  /* 0x00000014202272a5 */ /* 0x000fc4000f8e0012 */
[----:B------:R-:W-:Y:S02]  /*0780*/  UIADD3 UR30, UP1, UPT, UR36, UR30, URZ ;  /* 0x0000001e241e7290 */ /* 0x000fe4000ff3e0ff */
[----:B0-----:R-:W-:Y:S02]  /*0790*/  UIMAD.WIDE.U32 UR18, UR32, UR22, URZ ;  /* 0x00000016201272a5 */ /* 0x001fe4000f8e00ff */
[----:B------:R-:W-:Y:S02]  /*07a0*/  UIMAD UR37, UR37, UR22, URZ ;  /* 0x00000016252572a4 */ /* 0x000fe4000f8e02ff */
[----:B------:R-:W-:Y:S02]  /*07b0*/  USHF.R.S32.HI UR38, URZ, 0x1f, UR36 ;  /* 0x0000001fff267899 */ /* 0x000fe40008011424 */
[----:B------:R-:W-:Y:S01]  /*07c0*/  UIADD3 UR22, UPT, UPT, UR31, UR39, URZ ;  /* 0x000000271f167290 */ /* 0x000fe2000fffe0ff */
[----:B------:R-:W0:Y:S01]  /*07d0*/  LDCU.64 UR20, c[0x0][0x538] ;  /* 0x0000a700ff1477ac */ /* 0x000e220008000a00 */
[----:B--2---:R-:W-:-:S02]  /*07e0*/  ULEA UR24, UP2, UR30, UR24, 0x2 ;  /* 0x000000181e187291 */ /* 0x004fc4000f8410ff */
[----:B------:R-:W-:Y:S02]  /*07f0*/  UIADD3.X UR22, UPT, UPT, UR38, UR22, URZ, UP1, !UPT ;  /* 0x0000001626167290 */ /* 0x000fe40008ffe4ff */
        /* <DEDUP_REMOVED lines=46> */
[----:B------:R-:W-:Y:S02]  /*0ae0*/  LOP3.LUT R0, R2, 0x3e0, RZ, 0xc0, !PT ;  /* 0x000003e002007812 */ /* 0x000fe400078ec0ff */
[----:B------:R-:W-:-:S03]  /*0af0*/  LOP3.LUT R7, R5, R40, RZ, 0xfc, !PT ;  /* 0x0000002805077212 */ /* 0x000fc600078efcff */
[----:B-1----:R2:W-:Y:S04]  /*0b00*/  STL [R1+0xc], R0 ;  /* 0x00000c0001007387 */ /* 0x0025e80000100800 */
.L_x_5472:
[----:B------:R-:W-:Y:S01]  /*0b10*/  BAR.SYNC.DEFER_BLOCKING 0x0 ;  /* 0x0000000000007b1d */ /* 0x000fe20000010000 */
[----:B0-----:R-:W-:Y:S02]  /*0b20*/  MOV R2, UR10 ;  /* 0x0000000a00027c02 */ /* 0x001fe40008000f00 */
[----:B------:R-:W-:-:S03]  /*0b30*/  MOV R3, UR11 ;  /* 0x0000000b00037c02 */ /* 0x000fc60008000f00 */
[----:B------:R-:W-:Y:S01]  /*0b40*/  IMAD.WIDE.U32 R2, R7, 0x10, R2 ;  /* 0x0000001007027825 */ /* 0x000fe200078e0002 */
[----:B--2---:R-:W2:Y:S04]  /*0b50*/  LDL R0, [R1+0xc] ;  /* 0x00000c0001007983 */ /* 0x004ea80000100800 */
[----:B------:R-:W3:Y:S04]  /*0b60*/  LDG.E.128 R8, desc[UR26][R2.64] ;  /* 0x0000001a02087981 */ /* 0x000ee8000c1e1d00 */
[----:B------:R-:W4:Y:S04]  /*0b70*/  LDG.E.128 R12, desc[UR26][R2.64+0x200] ;  /* 0x0002001a020c7981 */ /* 0x000f28000c1e1d00 */
[----:B------:R-:W5:Y:S04]  /*0b80*/  LDG.E.128 R16, desc[UR26][R2.64+0x400] ;  /* 0x0004001a02107981 */ /* 0x000f68000c1e1d00 */
[----:B------:R0:W5:Y:S01]  /*0b90*/  LDG.E.128 R20, desc[UR26][R2.64+0x600] ;  /* 0x0006001a02147981 */ /* 0x000162000c1e1d00 */
[----:B------:R-:W1:Y:S01]  /*0ba0*/  S2UR UR24, SR_CgaCtaId ;  /* 0x00000000001879c3 */ /* 0x000e620000008800 */
[----:B------:R-:W-:Y:S01]  /*0bb0*/  UMOV UR8, 0x400 ;  /* 0x0000040000087882 */ /* 0x000fe20000000000 */
[----:B------:R-:W-:Y:S01]  /*0bc0*/  MOV R4, UR9 ;  /* 0x0000000900047c02 */ /* 0x000fe20008000f00 */
[----:B------:R-:W0:Y:S01]  /*0bd0*/  S2R R42, SR_LANEID ;  /* 0x00000000002a7919 */ /* 0x000e220000000000 */
[----:B-1----:R-:W-:-:S06]  /*0be0*/  ULEA UR8, UR24, UR8, 0x18 ;  /* 0x0000000818087291 */ /* 0x002fcc000f8ec0ff */
[----:B------:R-:W-:Y:S02]  /*0bf0*/  MOV R174, UR8 ;  /* 0x0000000800ae7c02 */ /* 0x000fe40008000f00 */
[----:B0-----:R-:W-:-:S03]  /*0c00*/  IADD3 R5, PT, PT, R5, R42, RZ ;  /* 0x0000002a05057210 */ /* 0x001fc60007ffe0ff */
[----:B------:R-:W0:Y:S01]  /*0c10*/  LDCU UR8, c[0x0][0x38c] ;  /* 0x00007180ff0877ac */ /* 0x000e220008000800 */
[----:B------:R-:W-:Y:S02]  /*0c20*/  LEA R6, R5, R174, 0x4 ;  /* 0x000000ae05067211 */ /* 0x000fe400078e20ff */
[----:B------:R-:W-:-:S03]  /*0c30*/  MOV R5, UR12 ;  /* 0x0000000c00057c02 */ /* 0x000fc60008000f00 */
[----:B------:R-:W-:Y:S01]  /*0c40*/  STL [R1], R6 ;  /* 0x0000000601007387 */ /* 0x000fe20000100800 */
[----:B------:R-:W-:Y:S01]  /*0c50*/  IMAD.WIDE.U32 R2, R7, 0x10, R4 ;  /* 0x0000001007027825 */ /* 0x000fe200078e0004 */
[----:B--2---:R-:W-:Y:S02]  /*0c60*/  IADD3 R41, PT, PT, R0, R42, RZ ;  /* 0x0000002a00297210 */ /* 0x004fe40007ffe0ff */
[----:B---3--:R1:W-:Y:S02]  /*0c70*/  STS.128 [R6], R8 ;  /* 0x0000000806007388 */ /* 0x0083e40000000c00 */
[----:B------:R-:W-:Y:S02]  /*0c80*/  LEA R250, R41, R174, 0x6 ;  /* 0x000000ae29fa7211 */ /* 0x000fe400078e30ff */
[----:B----4-:R2:W-:Y:S04]  /*0c90*/  STS.128 [R6+0x200], R12 ;  /* 0x0002000c06007388 */ /* 0x0105e80000000c00 */
[----:B-----5:R3:W-:Y:S04]  /*0ca0*/  STS.128 [R6+0x400], R16 ;  /* 0x0004001006007388 */ /* 0x0207e80000000c00 */
[----:B------:R4:W-:Y:S01]  /*0cb0*/  STS.128 [R6+0x600], R20 ;  /* 0x0006001406007388 */ /* 0x0009e20000000c00 */
[----:B------:R-:W-:-:S03]  /*0cc0*/  NOP ;  /* 0x0000000000007918 */ /* 0x000fc60000000000 */
[----:B------:R-:W-:Y:S04]  /*0cd0*/  LDS.128 R112, [R250] ;  /* 0x00000000fa707984 */ /* 0x000fe80000000c00 */
[----:B------:R-:W-:Y:S04]  /*0ce0*/  LDS.128 R108, [R250+0x10] ;  /* 0x00001000fa6c7984 */ /* 0x000fe80000000c00 */
[----:B------:R-:W-:Y:S04]  /*0cf0*/  LDS.128 R104, [R250+0x20] ;  /* 0x00002000fa687984 */ /* 0x000fe80000000c00 */
[----:B------:R-:W-:Y:S01]  /*0d00*/  LDS.128 R100, [R250+0x30] ;  /* 0x00003000fa647984 */ /* 0x000fe20000000c00 */
[----:B------:R-:W-:Y:S01]  /*0d10*/  BAR.SYNC.DEFER_BLOCKING 0x0 ;  /* 0x0000000000007b1d */ /* 0x000fe20000010000 */
[----:B------:R-:W-:-:S02]  /*0d20*/  MOV R4, UR14 ;  /* 0x0000000e00047c02 */ /* 0x000fc40008000f00 */
[----:B------:R-:W-:-:S03]  /*0d30*/  MOV R5, UR13 ;  /* 0x0000000d00057c02 */ /* 0x000fc60008000f00 */
[----:B------:R-:W5:Y:S04]  /*0d40*/  LDL.LU R0, [R1+0x8] ;  /* 0x0000080001007983 */ /* 0x000f680000300800 */
[----:B-1----:R-:W5:Y:S04]  /*0d50*/  LDG.E.128 R8, desc[UR26][R2.64] ;  /* 0x0000001a02087981 */ /* 0x002f68000c1e1d00 */
[----:B--2---:R-:W2:Y:S04]  /*0d60*/  LDG.E.128 R12, desc[UR26][R2.64+0x200] ;  /* 0x0002001a020c7981 */ /* 0x004ea8000c1e1d00 */
[----:B---3--:R-:W3:Y:S04]  /*0d70*/  LDG.E.128 R16, desc[UR26][R2.64+0x400] ;  /* 0x0004001a02107981 */ /* 0x008ee8000c1e1d00 */
[----:B----4-:R-:W4:Y:S01]  /*0d80*/  LDG.E.128 R20, desc[UR26][R2.64+0x600] ;  /* 0x0006001a02147981 */ /* 0x010f22000c1e1d00 */
[----:B------:R-:W-:-:S03]  /*0d90*/  IMAD.WIDE.U32 R4, R7, 0x10, R4 ;  /* 0x0000001007047825 */ /* 0x000fc600078e0004 */
[----:B-----5:R1:W-:Y:S04]  /*0da0*/  STS.128 [R6], R8 ;  /* 0x0000000806007388 */ /* 0x0203e80000000c00 */
[----:B--2---:R2:W-:Y:S04]  /*0db0*/  STS.128 [R6+0x200], R12 ;  /* 0x0002000c06007388 */ /* 0x0045e80000000c00 */
[----:B---3--:R3:W-:Y:S04]  /*0dc0*/  STS.128 [R6+0x400], R16 ;  /* 0x0004001006007388 */ /* 0x0087e80000000c00 */
[----:B----4-:R-:W-:Y:S01]  /*0dd0*/  STS.128 [R6+0x600], R20 ;  /* 0x0006001406007388 */ /* 0x010fe20000000c00 */
[----:B------:R-:W-:-:S03]  /*0de0*/  NOP ;  /* 0x0000000000007918 */ /* 0x000fc60000000000 */
[----:B------:R-:W-:Y:S04]  /*0df0*/  LDS.128 R44, [R250] ;  /* 0x00000000fa2c7984 */ /* 0x000fe80000000c00 */
[----:B------:R-:W-:Y:S04]  /*0e00*/  LDS.128 R48, [R250+0x10] ;  /* 0x00001000fa307984 */ /* 0x000fe80000000c00 */
[----:B------:R-:W-:Y:S04]  /*0e10*/  LDS.128 R52, [R250+0x20] ;  /* 0x00002000fa347984 */ /* 0x000fe80000000c00 */
[----:B------:R-:W-:Y:S01]  /*0e20*/  LDS.128 R32, [R250+0x30] ;  /* 0x00003000fa207984 */ /* 0x000fe20000000c00 */
[----:B------:R-:W-:Y:S06]  /*0e30*/  BAR.SYNC.DEFER_BLOCKING 0x0 ;  /* 0x0000000000007b1d */ /* 0x000fec0000010000 */
[----:B------:R-:W4:Y:S04]  /*0e40*/  LDG.E.128 R56, desc[UR26][R4.64] ;  /* 0x0000001a04387981 */ /* 0x000f28000c1e1d00 */
[----:B-1----:R-:W5:Y:S04]  /*0e50*/  LDG.E.128 R8, desc[UR26][R4.64+0x200] ;  /* 0x0002001a04087981 */ /* 0x002f68000c1e1d00 */
[----:B--2---:R-:W2:Y:S04]  /*0e60*/  LDG.E.128 R12, desc[UR26][R4.64+0x400] ;  /* 0x0004001a040c7981 */ /* 0x004ea8000c1e1d00 */
[----:B---3--:R-:W3:Y:S01]  /*0e70*/  LDG.E.128 R16, desc[UR26][R4.64+0x600] ;  /* 0x0006001a04107981 */ /* 0x008ee2000c1e1d00 */
        /* <DEDUP_REMOVED lines=9> */
[----:B----4-:R-:W-:Y:S04]  /*0f10*/  STS.128 [R6], R56 ;  /* 0x0000003806007388 */ /* 0x010fe80000000c00 */
[----:B-----5:R-:W-:Y:S04]  /*0f20*/  STS.128 [R6+0x200], R8 ;  /* 0x0002000806007388 */ /* 0x020fe80000000c00 */
[----:B--2---:R-:W-:Y:S04]  /*0f30*/  STS.128 [R6+0x400], R12 ;  /* 0x0004000c06007388 */ /* 0x004fe80000000c00 */
[----:B---3--:R-:W-:Y:S01]  /*0f40*/  STS.128 [R6+0x600], R16 ;  /* 0x0006001006007388 */ /* 0x008fe20000000c00 */
        /* <DEDUP_REMOVED lines=38> */
[----:B------:R-:W-:Y:S06]  /*11b0*/  BAR.SYNC.DEFER_BLOCKING 0x0 ;  /* 0x0000000000007b1d */ /* 0x000fec0000010000 */
[----:B------:R-:W-:Y:S05]  /*11c0*/  BRA.U !UP0, `(.L_x_5375) ;  /* 0x0000008908e87547 */ /* 0x000fea000b800000 */
[----:B------:R-:W1:Y:S01]  /*11d0*/  S2R R173, SR_TID.X ;  /* 0x0000000000ad7919 */ /* 0x000e620000002100 */
[----:B------:R-:W2:Y:S01]  /*11e0*/  S2UR UR8, SR_CTAID.Y ;  /* 0x00000000000879c3 */ /* 0x000ea20000002600 */
[----:B------:R-:W-:Y:S01]  /*11f0*/  FADD.FTZ R18, R20, R20 ;  /* 0x0000001414127221 */ /* 0x000fe20000010000 */
[----:B------:R-:W-:Y:S01]  /*1200*/  FADD.FTZ R20, R22, R22 ;  /* 0x0000001616147221 */ /* 0x000fe20000010000 */
[----:B------:R-:W-:Y:S01]  /*1210*/  FADD.FTZ R22, R24, R24 ;  /* 0x0000001818167221 */ /* 0x000fe20000010000 */
[----:B------:R-:W-:Y:S01]  /*1220*/  FADD.FTZ R24, R26, R26 ;  /* 0x0000001a1a187221 */ /* 0x000fe20000010000 */
[----:B------:R-:W2:Y:S01]  /*1230*/  LDCU.64 UR28, c[0x0][0x3a0] ;  /* 0x00007400ff1c77ac */ /* 0x000ea20008000a00 */
[----:B------:R-:W-:Y:S01]  /*1240*/  FADD.FTZ R17, R31, R31 ;  /* 0x0000001f1f117221 */ /* 0x000fe20000010000 */
[----:B------:R-:W-:Y:S01]  /*1250*/  FADD.FTZ R19, R21, R21 ;  /* 0x0000001515137221 */ /* 0x000fe20000010000 */
[----:B------:R-:W-:Y:S01]  /*1260*/  FADD.FTZ R21, R23, R23 ;  /* 0x0000001717157221 */ /* 0x000fe20000010000 */
[----:B------:R-:W-:Y:S01]  /*1270*/  UISETP.NE.AND UP0, UPT, UR19, 0x1, UPT ;  /* 0x000000011300788c */ /* 0x000fe2000bf05270 */
[----:B------:R-:W-:Y:S01]  /*1280*/  FADD.FTZ R23, R25, R25 ;  /* 0x0000001919177221 */ /* 0x000fe20000010000 */
[----:B------:R-:W-:Y:S01]  /*1290*/  FADD.FTZ R3, R33, UR7 ;  /* 0x0000000721037e21 */ /* 0x000fe20008010000 */
[----:B0-----:R-:W-:Y:S01]  /*12a0*/  FADD.FTZ R0, R35, UR7 ;  /* 0x0000000723007e21 */ /* 0x001fe20008010000 */
[----:B------:R-:W-:Y:S01]  /*12b0*/  FADD.FTZ R178, R37, R37 ;  /* 0x0000002525b27221 */ /* 0x000fe20000010000 */
[----:B------:R-:W-:Y:S01]  /*12c0*/  FADD.FTZ R176, R39, R39 ;  /* 0x0000002727b07221 */ /* 0x000fe20000010000 */
[----:B------:R-:W-:Y:S01]  /*12d0*/  FADD.FTZ R172, R29, R29 ;  /* 0x0000001d1dac7221 */ /* 0x000fe20000010000 */
[----:B------:R-:W-:Y:S01]  /*12e0*/  FADD.FTZ R25, R27, R27 ;  /* 0x0000001b1b197221 */ /* 0x000fe20000010000 */
[----:B------:R-:W-:Y:S01]  /*12f0*/  SHF.L.U32 R41, R41, 0x3, RZ ;  /* 0x0000000329297819 */ /* 0x000fe200000006ff */
[----:B------:R-:W-:Y:S01]  /*1300*/  FADD.FTZ R175, R28, R28 ;  /* 0x0000001c1caf7221 */ /* 0x000fe20000010000 */
[----:B------:R-:W-:Y:S01]  /*1310*/  FADD.FTZ R171, R30, R30 ;  /* 0x0000001e1eab7221 */ /* 0x000fe20000010000 */
[----:B------:R-:W-:Y:S01]  /*1320*/  PLOP3.LUT P1, PT, PT, PT, UP0, 0x80, 0x8 ;  /* 0x000000000008781c */ /* 0x000fe20003f2f008 */
[----:B------:R-:W-:Y:S01]  /*1330*/  HFMA2 R96, -RZ, RZ, 0, 0 ;  /* 0x00000000ff607431 */ /* 0x000fe200000001ff */
[----:B------:R-:W-:Y:S01]  /*1340*/  LEA.HI.SX32 R41, R41, R41, 0x1b ;  /* 0x0000002929297211 */ /* 0x000fe200078fdaff */
[----:B------:R-:W-:Y:S01]  /*1350*/  FADD.FTZ R16, R44, UR7 ;  /* 0x000000072c107e21 */ /* 0x000fe20008010000 */
[----:B--2---:R-:W-:Y:S01]  /*1360*/  UIMAD.WIDE.U32 UR24, UR8, UR28, URZ ;  /* 0x0000001c081872a5 */ /* 0x004fe2000f8e00ff */
[----:B------:R-:W-:Y:S01]  /*1370*/  FADD.FTZ R15, R45, UR7 ;  /* 0x000000072d0f7e21 */ /* 0x000fe20008010000 */
[----:B------:R-:W-:Y:S01]  /*1380*/  FADD.FTZ R14, R46, UR7 ;  /* 0x000000072e0e7e21 */ /* 0x000fe20008010000 */
[----:B------:R-:W-:Y:S01]  /*1390*/  FADD.FTZ R13, R47, UR7 ;  /* 0x000000072f0d7e21 */ /* 0x000fe20008010000 */
[----:B------:R-:W-:Y:S01]  /*13a0*/  FADD.FTZ R12, R48, UR7 ;  /* 0x00000007300c7e21 */ /* 0x000fe20008010000 */
[----:B------:R-:W-:Y:S01]  /*13b0*/  FADD.FTZ R11, R49, UR7 ;  /* 0x00000007310b7e21 */ /* 0x000fe20008010000 */
[----:B------:R-:W-:Y:S01]  /*13c0*/  FADD.FTZ R10, R50, UR7 ;  /* 0x00000007320a7e21 */ /* 0x000fe20008010000 */
[----:B-1----:R-:W-:Y:S01]  /*13d0*/  SHF.L.U32 R26, R173, 0x2, RZ ;  /* 0x00000002ad1a7819 */ /* 0x002fe200000006ff */
[----:B------:R-:W-:Y:S01]  /*13e0*/  FADD.FTZ R9, R51, UR7 ;  /* 0x0000000733097e21 */ /* 0x000fe20008010000 */
[----:B------:R-:W-:Y:S01]  /*13f0*/  LOP3.LUT R31, R173, 0x3e0, RZ, 0xc0, !PT ;  /* 0x000003e0ad1f7812 */ /* 0x000fe200078ec0ff */
[----:B------:R-:W-:Y:S01]  /*1400*/  FADD.FTZ R8, R52, UR7 ;  /* 0x0000000734087e21 */ /* 0x000fe20008010000 */
[----:B------:R-:W-:Y:S01]  /*1410*/  LOP3.LUT R26, R26, 0xf80, RZ, 0xc0, !PT ;  /* 0x00000f801a1a7812 */ /* 0x000fe200078ec0ff */
[----:B------:R-:W-:Y:S01]  /*1420*/  FADD.FTZ R7, R53, UR7 ;  /* 0x0000000735077e21 */ /* 0x000fe20008010000 */
[C---:B------:R-:W-:Y:S01]  /*1430*/  SHF.L.U32 R30, R173.reuse, 0x3, RZ ;  /* 0x00000003ad1e7819 */ /* 0x040fe200000006ff */
[----:B------:R0:W-:Y:S01]  /*1440*/  STL [R1+0xc], R31 ;  /* 0x00000c1f01007387 */ /* 0x0001e20000100800 */
[----:B------:R-:W-:Y:S01]  /*1450*/  IADD3 R26, PT, PT, R26, R42, R26 ;  /* 0x0000002a1a1a7210 */ /* 0x000fe20007ffe01a */
[----:B------:R-:W-:Y:S01]  /*1460*/  FADD.FTZ R6, R54, UR7 ;  /* 0x0000000736067e21 */ /* 0x000fe20008010000 */
[----:B------:R-:W-:Y:S01]  /*1470*/  LOP3.LUT R28, R173, 0x1f, RZ, 0xc0, !PT ;  /* 0x0000001fad1c7812 */ /* 0x000fe200078ec0ff */
[----:B------:R-:W-:Y:S01]  /*1480*/  FADD.FTZ R5, R55, UR7 ;  /* 0x0000000737057e21 */ /* 0x000fe20008010000 */
[----:B------:R-:W-:Y:S01]  /*1490*/  IADD3 R27, PT, PT, R26, 0x20, RZ ;  /* 0x000000201a1b7810 */ /* 0x000fe20007ffe0ff */
[----:B------:R-:W-:Y:S01]  /*14a0*/  FADD.FTZ R4, R32, UR7 ;  /* 0x0000000720047e21 */ /* 0x000fe20008010000 */
[----:B------:R-:W-:Y:S01]  /*14b0*/  IADD3 R29, PT, PT, R26, 0x40, RZ ;  /* 0x000000401a1d7810 */ /* 0x000fe20007ffe0ff */
[----:B------:R-:W-:Y:S01]  /*14c0*/  FADD.FTZ R2, R34, UR7 ;  /* 0x0000000722027e21 */ /* 0x000fe20008010000 */
[----:B------:R-:W-:Y:S01]  /*14d0*/  IADD3 R33, PT, PT, R26, 0x80, RZ ;  /* 0x000000801a217810 */ /* 0x000fe20007ffe0ff */
[----:B------:R-:W-:Y:S01]  /*14e0*/  FADD.FTZ R179, R36, R36 ;  /* 0x0000002424b37221 */ /* 0x000fe20000010000 */
[----:B0-----:R-:W-:Y:S01]  /*14f0*/  IADD3 R31, PT, PT, R26, 0x60, RZ ;  /* 0x000000601a1f7810 */ /* 0x001fe20007ffe0ff */
[----:B------:R-:W-:Y:S01]  /*1500*/  FADD.FTZ R177, R38, R38 ;  /* 0x0000002626b17221 */ /* 0x000fe20000010000 */
[C---:B------:R-:W-:Y:S01]  /*1510*/  IADD3 R35, PT, PT, R26.reuse, 0xa0, RZ ;  /* 0x000000a01a237810 */ /* 0x040fe20007ffe0ff */
[----:B------:R-:W-:Y:S01]  /*1520*/  UIMAD UR29, UR8, UR29, UR25 ;  /* 0x0000001d081d72a4 */ /* 0x000fe2000f8e0219 */
[C---:B------:R-:W-:Y:S01]  /*1530*/  IADD3 R37, PT, PT, R26.reuse, 0xc0, RZ ;  /* 0x000000c01a257810 */ /* 0x040fe20007ffe0ff */
[----:B------:R-:W0:Y:S01]  /*1540*/  LDCU UR44, c[0x0][0x394] ;  /* 0x00007280ff2c77ac */ /* 0x000e220008000800 */
[----:B------:R-:W-:-:S02]  /*1550*/  IADD3 R39, PT, PT, R26, 0xe0, RZ ;  /* 0x000000e01a277810 */ /* 0x000fc40007ffe0ff */
[-C--:B------:R-:W-:Y:S01]  /*1560*/  LEA.HI.SX32 R27, R27, R26.reuse, 0x1b ;  /* 0x0000001a1b1b7211 */ /* 0x080fe200078fdaff */
[----:B------:R-:W1:Y:S01]  /*1570*/  LDCU UR45, c[0x0][0x38c] ;  /* 0x00007180ff2d77ac */ /* 0x000e620008000800 */
[-C--:B------:R-:W-:Y:S02]  /*1580*/  LEA.HI.SX32 R29, R29, R26.reuse, 0x1b ;  /* 0x0000001a1d1d7211 */ /* 0x080fe400078fdaff */
[-C--:B------:R-:W-:Y:S01]  /*1590*/  LEA.HI.SX32 R31, R31, R26.reuse, 0x1b ;  /* 0x0000001a1f1f7211 */ /* 0x080fe200078fdaff */
[----:B------:R-:W2:Y:S01]  /*15a0*/  LDCU.64 UR32, c[0x0][0x3c0] ;  /* 0x00007800ff2077ac */ /* 0x000ea20008000a00 */
[-C--:B------:R-:W-:Y:S02]  /*15b0*/  LEA.HI.SX32 R33, R33, R26.reuse, 0x1b ;  /* 0x0000001a21217211 */ /* 0x080fe400078fdaff */
[-C--:B------:R-:W-:Y:S01]  /*15c0*/  LEA.HI.SX32 R35, R35, R26.reuse, 0x1b ;  /* 0x0000001a23237211 */ /* 0x080fe200078fdaff */
[----:B------:R-:W3:Y:S01]  /*15d0*/  LDCU.64 UR34, c[0x0][0x440] ;  /* 0x00008800ff2277ac */ /* 0x000ee20008000a00 */
[----:B------:R-:W-:-:S02]  /*15e0*/  LEA.HI.SX32 R37, R37, R26, 0x1b ;  /* 0x0000001a25257211 */ /* 0x000fc400078fdaff */
[-C--:B------:R-:W-:Y:S01]  /*15f0*/  LEA.HI.SX32 R39, R39, R26.reuse, 0x1b ;  /* 0x0000001a27277211 */ /* 0x080fe200078fdaff */
[----:B------:R-:W4:Y:S01]  /*1600*/  LDCU.64 UR36, c[0x0][0x3a8] ;  /* 0x00007500ff2477ac */ /* 0x000f220008000a00 */
[----:B------:R-:W-:Y:S02]  /*1610*/  LEA.HI.SX32 R249, R26, R26, 0x1b ;  /* 0x0000001a1af97211 */ /* 0x000fe400078fdaff */
[----:B------:R-:W-:Y:S01]  /*1620*/  ISETP.EQ.AND P1, PT, R40, RZ, P1 ;  /* 0x000000ff2800720c */ /* 0x000fe20000f22270 */
[----:B------:R-:W0:Y:S01]  /*1630*/  LDCU.64 UR38, c[0x0][0x3e0] ;  /* 0x00007c00ff2677ac */ /* 0x000e220008000a00 */
[C---:B------:R-:W-:Y:S02]  /*1640*/  ISETP.NE.AND P2, PT, R173.reuse, 0x7f, PT ;  /* 0x0000007fad00780c */ /* 0x040fe40003f45270 */
[C---:B------:R-:W-:Y:S01]  /*1650*/  ISETP.NE.AND P0, PT, R173.reuse, RZ, PT ;  /* 0x000000ffad00720c */ /* 0x040fe20003f05270 */
[----:B------:R-:W0:Y:S01]  /*1660*/  LDCU.64 UR40, c[0x0][0x4d0] ;  /* 0x00009a00ff2877ac */ /* 0x000e220008000a00 */
[----:B------:R-:W-:-:S02]  /*1670*/  IADD3 R62, PT, PT, R173, 0x200, RZ ;  /* 0x00000200ad3e7810 */ /* 0x000fc40007ffe0ff */
[-C--:B------:R-:W-:Y:S01]  /*1680*/  LEA R26, R41, R174.reuse, 0x4 ;  /* 0x000000ae291a7211 */ /* 0x080fe200078e20ff */
[----:B------:R-:W0:Y:S01]  /*1690*/  LDCU.64 UR42, c[0x0][0x4f0] ;  /* 0x00009e00ff2a77ac */ /* 0x000e220008000a00 */
[----:B------:R-:W-:Y:S02]  /*16a0*/  LOP3.LUT R28, R28, 0x1f00, R30, 0xf8, !PT ;  /* 0x00001f001c1c7812 */ /* 0x000fe400078ef81e */
[-C--:B------:R-:W-:Y:S01]  /*16b0*/  LEA R249, R249, R174.reuse, 0x4 ;  /* 0x000000aef9f97211 */ /* 0x080fe200078e20ff */
[----:B------:R-:W-:Y:S01]  /*16c0*/  UMOV UR8, URZ ;  /* 0x000000ff00087c82 */ /* 0x000fe20008000000 */
[-C--:B------:R-:W-:Y:S02]  /*16d0*/  LEA R244, R27, R174.reuse, 0x4 ;  /* 0x000000ae1bf47211 */ /* 0x080fe400078e20ff */
[-C--:B------:R-:W-:Y:S02]  /*16e0*/  LEA R243, R29, R174.reuse, 0x4 ;  /* 0x000000ae1df37211 */ /* 0x080fe400078e20ff */
[----:B------:R-:W-:-:S02]  /*16f0*/  LEA R242, R31, R174, 0x4 ;  /* 0x000000ae1ff27211 */ /* 0x000fc400078e20ff */
[-C--:B------:R-:W-:Y:S02]  /*1700*/  LEA R241, R33, R174.reuse, 0x4 ;  /* 0x000000ae21f17211 */ /* 0x080fe400078e20ff */
[-C--:B------:R-:W-:Y:S02]  /*1710*/  LEA R240, R35, R174.reuse, 0x4 ;  /* 0x000000ae23f07211 */ /* 0x080fe400078e20ff */
[-C--:B------:R-:W-:Y:S02]  /*1720*/  LEA R239, R37, R174.reuse, 0x4 ;  /* 0x000000ae25ef7211 */ /* 0x080fe400078e20ff */
[----:B-1234-:R-:W-:-:S07]  /*1730*/  LEA R238, R39, R174, 0x4 ;  /* 0x000000ae27ee7211 */ /* 0x01efce00078e20ff */
.L_x_5471:
[----:B------:R-:W-:Y:S01]  /*1740*/  UIMAD.WIDE.U32 UR30, UR8, UR32, URZ ;  /* 0x00000020081e72a5 */ /* 0x000fe2000f8e00ff */
[C---:B------:R-:W-:Y:S02]  /*1750*/  SHF.L.U32 R28, R173.reuse, 0x3, RZ ;  /* 0x00000003ad1c7819 */ /* 0x040fe400000006ff */
[----:B----4-:R-:W-:Y:S01]  /*1760*/  LOP3.LUT R27, R173, 0x1f, RZ, 0xc0, !PT ;  /* 0x0000001fad1b7812 */ /* 0x010fe200078ec0ff */
[----:B------:R-:W-:Y:S02]  /*1770*/  UIMAD UR28, UR8, UR33, UR31 ;  /* 0x00000021081c72a4 */ /* 0x000fe4000f8e021f */
[----:B------:R-:W-:Y:S01]  /*1780*/  ULEA UR31, UP0, UR30, UR21, 0x2 ;  /* 0x000000151e1f7291 */ /* 0x000fe2000f8010ff */
[----:B------:R-:W-:-:S03]  /*1790*/  LOP3.LUT R27, R27, 0x1f00, R28, 0xf8, !PT ;  /* 0x00001f001b1b7812 */ /* 0x000fc600078ef81c */
[----:B------:R-:W-:Y:S02]  /*17a0*/  ULEA.HI.X UR30, UR30, UR20, UR28, 0x2, UP0 ;  /* 0x000000141e1e7291 */ /* 0x000fe400080f141c */
[----:B------:R-:W-:-:S04]  /*17b0*/  MOV R64, UR31 ;  /* 0x0000001f00407c02 */ /* 0x000fc80008000f00 */
[----:B------:R-:W-:-:S03]  /*17c0*/  MOV R65, UR30 ;  /* 0x0000001e00417c02 */ /* 0x000fc60008000f00 */
[----:B------:R-:W-:-:S05]  /*17d0*/  IMAD.WIDE.U32 R64, R27, 0x10, R64 ;  /* 0x000000101b407825 */ /* 0x000fca00078e0040 */
[----:B012---:R-:W2:Y:S04]  /*17e0*/  LDG.E.128 R28, desc[UR26][R64.64] ;  /* 0x0000001a401c7981 */ /* 0x007ea8000c1e1d00 */
[----:B---3--:R-:W3:Y:S04]  /*17f0*/  LDG.E.128 R32, desc[UR26][R64.64+0x200] ;  /* 0x0002001a40207981 */ /* 0x008ee8000c1e1d00 */
[----:B------:R-:W4:Y:S04]  /*1800*/  LDG.E.128 R36, desc[UR26][R64.64+0x400] ;  /* 0x0004001a40247981 */ /* 0x000f28000c1e1d00 */
[----:B------:R-:W5:Y:S04]  /*1810*/  LDG.E.128 R40, desc[UR26][R64.64+0x600] ;  /* 0x0006001a40287981 */ /* 0x000f68000c1e1d00 */
[----:B------:R-:W5:Y:S04]  /*1820*/  LDG.E.128 R44, desc[UR26][R64.64+0x800] ;  /* 0x0008001a402c7981 */ /* 0x000f68000c1e1d00 */
[----:B------:R-:W5:Y:S04]  /*1830*/  LDG.E.128 R48, desc[UR26][R64.64+0xa00] ;  /* 0x000a001a40307981 */ /* 0x000f68000c1e1d00 */
[----:B------:R-:W5:Y:S04]  /*1840*/  LDG.E.128 R52, desc[UR26][R64.64+0xc00] ;  /* 0x000c001a40347981 */ /* 0x000f68000c1e1d00 */
[----:B------:R1:W5:Y:S01]  /*1850*/  LDG.E.128 R56, desc[UR26][R64.64+0xe00] ;  /* 0x000e001a40387981 */ /* 0x000362000c1e1d00 */
[----:B------:R-:W-:-:S02]  /*1860*/  UMOV UR28, UR24 ;  /* 0x00000018001c7c82 */ /* 0x000fc40008000000 */
[----:B------:R-:W-:-:S04]  /*1870*/  UIMAD.WIDE.U32 UR30, UR8, UR36, UR28 ;  /* 0x00000024081e72a5 */ /* 0x000fc8000f8e001c */
[----:B------:R-:W-:Y:S02]  /*1880*/  UIMAD UR28, UR8, UR37, UR31 ;  /* 0x00000025081c72a4 */ /* 0x000fe4000f8e021f */
[----:B------:R-:W-:-:S04]  /*1890*/  ULEA UR31, UP0, UR30, UR34, 0x3 ;  /* 0x000000221e1f7291 */ /* 0x000fc8000f8018ff */
[----:B------:R-:W-:Y:S02]  /*18a0*/  ULEA.HI.X UR30, UR30, UR35, UR28, 0x3, UP0 ;  /* 0x000000231e1e7291 */ /* 0x000fe400080f1c1c */
[----:B------:R-:W-:-:S04]  /*18b0*/  MOV R60, UR31 ;  /* 0x0000001f003c7c02 */ /* 0x000fc80008000f00 */
[----:B------:R-:W-:-:S06]  /*18c0*/  MOV R61, UR30 ;  /* 0x0000001e003d7c02 */ /* 0x000fcc0008000f00 */
[----:B------:R-:W5:Y:S01]  /*18d0*/  LDG.E.64 R60, desc[UR26][R60.64] ;  /* 0x0000001a3c3c7981 */ /* 0x000f62000c1e1b00 */
[----:B0-----:R-:W-:-:S04]  /*18e0*/  UIMAD.WIDE.U32 UR30, UR8, UR38, URZ ;  /* 0x00000026081e72a5 */ /* 0x001fc8000f8e00ff */
[----:B------:R-:W-:Y:S02]  /*18f0*/  UIMAD UR28, UR8, UR39, UR31 ;  /* 0x00000027081c72a4 */ /* 0x000fe4000f8e021f */
[----:B------:R-:W-:-:S04]  /*1900*/  ULEA UR31, UP0, UR30, UR22, 0x2 ;  /* 0x000000161e1f7291 */ /* 0x000fc8000f8010ff */
[----:B------:R-:W-:Y:S02]  /*1910*/  ULEA.HI.X UR30, UR30, UR23, UR28, 0x2, UP0 ;  /* 0x000000171e1e7291 */ /* 0x000fe400080f141c */
[----:B-1----:R-:W-:-:S04]  /*1920*/  MOV R64, UR31 ;  /* 0x0000001f00407c02 */ /* 0x002fc80008000f00 */
[----:B------:R-:W-:-:S03]  /*1930*/  MOV R65, UR30 ;  /* 0x0000001e00417c02 */ /* 0x000fc60008000f00 */
[----:B------:R-:W-:Y:S01]  /*1940*/  IMAD.WIDE.U32 R64, R27, 0x10, R64 ;  /* 0x000000101b407825 */ /* 0x000fe200078e0040 */
[----:B--2---:R-:W-:Y:S04]  /*1950*/  STS.128 [R249], R28 ;  /* 0x0000001cf9007388 */ /* 0x004fe80000000c00 */
[----:B---3--:R0:W-:Y:S04]  /*1960*/  STS.128 [R244+0x200], R32 ;  /* 0x00020020f4007388 */ /* 0x0081e80000000c00 */
[----:B----4-:R-:W-:Y:S04]  /*1970*/  STS.128 [R243+0x400], R36 ;  /* 0x00040024f3007388 */ /* 0x010fe80000000c00 */
[----:B-----5:R1:W-:Y:S04]  /*1980*/  STS.128 [R242+0x600], R40 ;  /* 0x00060028f2007388 */ /* 0x0203e80000000c00 */
[----:B------:R-:W-:Y:S04]  /*1990*/  STS.128 [R241+0x800], R44 ;  /* 0x0008002cf1007388 */ /* 0x000fe80000000c00 */
[----:B------:R-:W-:Y:S04]  /*19a0*/  STS.128 [R240+0xa00], R48 ;  /* 0x000a0030f0007388 */ /* 0x000fe80000000c00 */
[----:B------:R-:W-:Y:S04]  /*19b0*/  STS.128 [R239+0xc00], R52 ;  /* 0x000c0034ef007388 */ /* 0x000fe80000000c00 */
[----:B------:R-:W-:Y:S01]  /*19c0*/  STS.128 [R238+0xe00], R56 ;  /* 0x000e0038ee007388 */ /* 0x000fe20000000c00 */
[----:B------:R-:W-:-:S03]  /*19d0*/  NOP ;  /* 0x0000000000007918 */ /* 0x000fc60000000000 */
[----:B0-----:R-:W2:Y:S04]  /*19e0*/  LDG.E.128 R32, desc[UR26][R64.64] ;  /* 0x0000001a40207981 */ /* 0x001ea8000c1e1d00 */
[----:B------:R-:W3:Y:S04]  /*19f0*/  LDG.E.128 R116, desc[UR26][R64.64+0x200] ;  /* 0x0002001a40747981 */ /* 0x000ee8000c1e1d00 */
[----:B------:R-:W4:Y:S04]  /*1a00*/  LDG.E.128 R120, desc[UR26][R64.64+0x400] ;  /* 0x0004001a40787981 */ /* 0x000f28000c1e1d00 */
[----:B------:R-:W5:Y:S04]  /*1a10*/  LDG.E.128 R124, desc[UR26][R64.64+0x600] ;  /* 0x0006001a407c7981 */ /* 0x000f68000c1e1d00 */
[----:B------:R-:W5:Y:S04]  /*1a20*/  LDG.E.128 R128, desc[UR26][R64.64+0x800] ;  /* 0x0008001a40807981 */ /* 0x000f68000c1e1d00 */
[----:B------:R-:W5:Y:S04]  /*1a30*/  LDG.E.128 R132, desc[UR26][R64.64+0xa00] ;  /* 0x000a001a40847981 */ /* 0x000f68000c1e1d00 */
[----:B------:R-:W5:Y:S04]  /*1a40*/  LDG.E.128 R136, desc[UR26][R64.64+0xc00] ;  /* 0x000c001a40887981 */ /* 0x000f68000c1e1d00 */
[----:B------:R0:W5:Y:S01]  /*1a50*/  LDG.E.128 R140, desc[UR26][R64.64+0xe00] ;  /* 0x000e001a408c7981 */ /* 0x000162000c1e1d00 */
[----:B------:R-:W-:Y:S01]  /*1a60*/  R2UR UR31, R61 ;  /* 0x000000003d1f72ca */ /* 0x000fe200000e0000 */
[----:B------:R-:W-:Y:S01]  /*1a70*/  USHF.L.U32 UR30, UR19, 0x8, URZ ;  /* 0x00000008131e7899 */ /* 0x000fe200080006ff */
[----:B------:R-:W-:Y:S01]  /*1a80*/  R2UR UR46, R60 ;  /* 0x000000003c2e72ca */ /* 0x000fe200000e0000 */
[----:B------:R-:W-:Y:S01]  /*1a90*/  LDS.128 R56, [R26+0x20] ;  /* 0x000020001a387984 */ /* 0x000fe20000000c00 */
[----:B------:R-:W-:Y:S01]  /*1aa0*/  ISETP.NE.AND P2, PT, R173, 0x7f, PT ;  /* 0x0000007fad00780c */ /* 0x000fe20003f45270 */
[----:B------:R-:W-:Y:S01]  /*1ab0*/  UIADD3 UR28, UPT, UPT, UR30, -0x100, URZ ;  /* 0xffffff001e1c7890 */ /* 0x000fe2000fffe0ff */
[----:B------:R-:W-:Y:S01]  /*1ac0*/  BSSY.RECONVERGENT B0, `(.L_x_5376) ;  /* 0x00000d0000007945 */ /* 0x000fe20003800200 */
[----:B------:R-:W-:Y:S02]  /*1ad0*/  LDS.128 R52, [R26+0x30] ;  /* 0x000030001a347984 */ /* 0x000fe40000000c00 */
[----:B------:R-:W-:-:S02]  /*1ae0*/  ULOP3.LUT UR28, UR28, 0x100, URZ, 0xc0, !UPT ;  /* 0x000001001c1c7892 */ /* 0x000fc4000f8ec0ff */
[----:B0-----:R-:W-:Y:S02]  /*1af0*/  LDS.128 R64, [R26] ;  /* 0x000000001a407984 */ /* 0x001fe40000000c00 */
[----:B------:R-:W-:Y:S01]  /*1b00*/  FMUL.FTZ R27, R15, UR31 ;  /* 0x0000001f0f1b7c20 */ /* 0x000fe20008410000 */
[----:B------:R-:W-:Y:S01]  /*1b10*/  UIADD3 UR28, UPT, UPT, UR28, UR8, URZ ;  /* 0x000000081c1c7290 */ /* 0x000fe2000fffe0ff */
[----:B------:R-:W-:Y:S01]  /*1b20*/  MOV R145, UR46 ;  /* 0x0000002e00917c02 */ /* 0x000fe20008000f00 */
[----:B------:R-:W-:Y:S01]  /*1b30*/  LDS.128 R48, [R26+0x40] ;  /* 0x000040001a307984 */ /* 0x000fe20000000c00 */
[----:B------:R-:W-:Y:S01]  /*1b40*/  FMUL.RZ R28, R27, 0.15915493667125701904 ;  /* 0x3e22f9831b1c7820 */ /* 0x000fe2000040c000 */
[----:B------:R-:W-:Y:S01]  /*1b50*/  FMUL.FTZ R27, R14, UR31 ;  /* 0x0000001f0e1b7c20 */ /* 0x000fe20008410000 */
[----:B------:R-:W-:Y:S01]  /*1b60*/  FMUL.FTZ R161, R16, UR31 ;  /* 0x0000001f10a17c20 */ /* 0x000fe20008410000 */
[----:B------:R-:W-:Y:S01]  /*1b70*/  FMUL.FTZ R145, R145, 1.4426950216293334961 ;  /* 0x3fb8aa3b91917820 */ /* 0x000fe20000410000 */
[----:B------:R-:W-:Y:S01]  /*1b80*/  MUFU.SIN R29, R28 ;  /* 0x0000001c001d7308 */ /* 0x000fe20000000400 */
[----:B------:R-:W-:Y:S01]  /*1b90*/  FMUL.RZ R30, R27, 0.15915493667125701904 ;  /* 0x3e22f9831b1e7820 */ /* 0x000fe2000040c000 */
[----:B------:R-:W-:Y:S01]  /*1ba0*/  FMUL.FTZ R27, R13, UR31 ;  /* 0x0000001f0d1b7c20 */ /* 0x000fe20008410000 */
[-C--:B-1----:R-:W-:Y:S01]  /*1bb0*/  FMUL.FTZ R42, R10, R145.reuse ;  /* 0x000000910a2a7220 */ /* 0x082fe20000410000 */
[----:B------:R-:W-:Y:S01]  /*1bc0*/  MOV R181, UR28 ;  /* 0x0000001c00b57c02 */ /* 0x000fe20008000f00 */
[-C--:B------:R-:W-:Y:S01]  /*1bd0*/  FMUL.FTZ R146, R7, R145.reuse ;  /* 0x0000009107927220 */ /* 0x080fe20000410000 */
[----:B------:R-:W-:Y:S01]  /*1be0*/  FMUL.RZ R36, R27, 0.15915493667125701904 ;  /* 0x3e22f9831b247820 */ /* 0x000fe2000040c000 */
[----:B------:R-:W-:Y:S01]  /*1bf0*/  FMUL.FTZ R27, R12, UR31 ;  /* 0x0000001f0c1b7c20 */ /* 0x000fe20008410000 */
[----:B------:R0:W-:Y:S01]  /*1c00*/  MUFU.COS R37, R28 ;  /* 0x0000001c00257308 */ /* 0x0001e20000000000 */
[-C--:B------:R-:W-:Y:S01]  /*1c10*/  FMUL.FTZ R144, R6, R145.reuse ;  /* 0x0000009106907220 */ /* 0x080fe20000410000 */
[-C--:B------:R-:W-:Y:S01]  /*1c20*/  FMUL.FTZ R147, R5, R145.reuse ;  /* 0x0000009105937220 */ /* 0x080fe20000410000 */
[----:B------:R-:W-:Y:S01]  /*1c30*/  FMUL.RZ R38, R27, 0.15915493667125701904 ;  /* 0x3e22f9831b267820 */ /* 0x000fe2000040c000 */
[----:B------:R-:W-:Y:S01]  /*1c40*/  FMUL.FTZ R27, R11, UR31 ;  /* 0x0000001f0b1b7c20 */ /* 0x000fe20008410000 */
[----:B------:R-:W-:Y:S01]  /*1c50*/  SEL R181, R181, R62, !P0 ;  /* 0x0000003eb5b57207 */ /* 0x000fe20004000000 */
[----:B------:R-:W-:Y:S01]  /*1c60*/  LDS.128 R44, [R26+0x50] ;  /* 0x000050001a2c7984 */ /* 0x000fe20000000c00 */
[-C--:B------:R-:W-:Y:S01]  /*1c70*/  FMUL.FTZ R182, R4, R145.reuse ;  /* 0x0000009104b67220 */ /* 0x080fe20000410000 */
[----:B------:R-:W-:Y:S01]  /*1c80*/  MUFU.SIN R39, R30 ;  /* 0x0000001e00277308 */ /* 0x000fe20000000400 */
[----:B0-----:R-:W-:Y:S01]  /*1c90*/  FMUL.RZ R28, R27, 0.15915493667125701904 ;  /* 0x3e22f9831b1c7820 */ /* 0x001fe2000040c000 */
[----:B------:R-:W-:Y:S01]  /*1ca0*/  FMUL.FTZ R27, R10, UR31 ;  /* 0x0000001f0a1b7c20 */ /* 0x000fe20008410000 */
[----:B------:R-:W-:Y:S01]  /*1cb0*/  LDS.128 R60, [R26+0x10] ;  /* 0x000010001a3c7984 */ /* 0x000fe20000000c00 */
[----:B------:R-:W-:Y:S01]  /*1cc0*/  FMUL.FTZ R192, R3, R145 ;  /* 0x0000009103c07220 */ /* 0x000fe20000410000 */
[----:B------:R-:W-:-:S03]  /*1cd0*/  FMUL.RZ R161, R161, 0.15915493667125701904 ;  /* 0x3e22f983a1a17820 */ /* 0x000fc6000040c000 */
        /* <DEDUP_REMOVED lines=37> */
[-C--:B------:R-:W-:Y:S01]  /*1f30*/  FMUL.FTZ R27, R15, R145.reuse ;  /* 0x000000910f1b7220 */ /* 0x080fe20000410000 */
[----:B------:R-:W-:Y:S08]  /*1f40*/  MUFU.SIN R168, R30 ;  /* 0x0000001e00a87308 */ /* 0x000ff00000000400 */
[----:B------:R0:W-:Y:S08]  /*1f50*/  MUFU.COS R167, R30 ;  /* 0x0000001e00a77308 */ /* 0x0001f00000000000 */
[----:B------:R-:W-:Y:S01]  /*1f60*/  MUFU.COS R165, R28 ;  /* 0x0000001c00a57308 */ /* 0x000fe20000000000 */
[----:B0-----:R-:W-:-:S07]  /*1f70*/  FMUL.FTZ R30, R14, R145 ;  /* 0x000000910e1e7220 */ /* 0x001fce0000410000 */
[----:B------:R0:W1:Y:S08]  /*1f80*/  MUFU.EX2 R28, R27 ;  /* 0x0000001b001c7308 */ /* 0x0000700000000800 */
[----:B------:R-:W1:Y:S01]  /*1f90*/  MUFU.EX2 R30, R30 ;  /* 0x0000001e001e7308 */ /* 0x000e620000000800 */
[----:B0-----:R-:W-:-:S07]  /*1fa0*/  FMUL.FTZ R27, R9, R145 ;  /* 0x00000091091b7220 */ /* 0x001fce0000410000 */
[----:B------:R-:W-:Y:S08]  /*1fb0*/  MUFU.SIN R162, R36 ;  /* 0x0000002400a27308 */ /* 0x000ff00000000400 */
[----:B------:R0:W-:Y:S08]  /*1fc0*/  MUFU.COS R159, R36 ;  /* 0x00000024009f7308 */ /* 0x0001f00000000000 */
[----:B------:R-:W-:Y:S01]  /*1fd0*/  MUFU.SIN R164, R38 ;  /* 0x0000002600a47308 */ /* 0x000fe20000000400 */
[----:B0-----:R-:W-:-:S07]  /*1fe0*/  FMUL.FTZ R36, R13, R145 ;  /* 0x000000910d247220 */ /* 0x001fce0000410000 */
[----:B------:R0:W-:Y:S08]  /*1ff0*/  MUFU.COS R163, R38 ;  /* 0x0000002600a37308 */ /* 0x0001f00000000000 */
[----:B------:R-:W-:Y:S01]  /*2000*/  MUFU.SIN R170, R40 ;  /* 0x0000002800aa7308 */ /* 0x000fe20000000400 */
[----:B0-----:R-:W-:-:S07]  /*2010*/  FMUL.FTZ R38, R12, R145 ;  /* 0x000000910c267220 */ /* 0x001fce0000410000 */
[----:B------:R0:W-:Y:S08]  /*2020*/  MUFU.COS R169, R40 ;  /* 0x0000002800a97308 */ /* 0x0001f00000000000 */
[----:B------:R1:W2:Y:S01]  /*2030*/  MUFU.EX2 R186, R36 ;  /* 0x0000002400ba7308 */ /* 0x0002a20000000800 */
[----:B0-----:R-:W-:-:S07]  /*2040*/  FMUL.FTZ R40, R11, R145 ;  /* 0x000000910b287220 */ /* 0x001fce0000410000 */
[----:B------:R0:W3:Y:S01]  /*2050*/  MUFU.EX2 R190, R27 ;  /* 0x0000001b00be7308 */ /* 0x0000e20000000800 */
[----:B-1----:R-:W-:-:S07]  /*2060*/  FMUL.FTZ R36, R8, R145 ;  /* 0x0000009108247220 */ /* 0x002fce0000410000 */
[----:B------:R-:W-:Y:S01]  /*2070*/  MUFU.EX2 R188, R38 ;  /* 0x0000002600bc7308 */ /* 0x000fe20000000800 */
[C---:B0-----:R-:W-:Y:S01]  /*2080*/  FMUL.FTZ R27, R28.reuse, R37 ;  /* 0x000000251c1b7220 */ /* 0x041fe20000410000 */
[----:B------:R-:W-:Y:S01]  /*2090*/  FMUL.FTZ R28, R28, R29 ;  /* 0x0000001d1c1c7220 */ /* 0x000fe20000410000 */
[C---:B------:R-:W-:Y:S01]  /*20a0*/  FMUL.FTZ R29, R30.reuse, R41 ;  /* 0x000000291e1d7220 */ /* 0x040fe20000410000 */
[----:B------:R-:W-:Y:S01]  /*20b0*/  FMUL.FTZ R30, R30, R39 ;  /* 0x000000271e1e7220 */ /* 0x000fe20000410000 */
[----:B--2---:R-:W-:-:S03]  /*20c0*/  FMUL.FTZ R31, R186, R31 ;  /* 0x0000001fba1f7220 */ /* 0x004fc60000410000 */
[----:B------:R-:W0:Y:S01]  /*20d0*/  MUFU.EX2 R187, R40 ;  /* 0x0000002800bb7308 */ /* 0x000e220000000800 */
[C---:B---3--:R-:W-:Y:S01]  /*20e0*/  FMUL.FTZ R151, R190.reuse, R151 ;  /* 0x00000097be977220 */ /* 0x048fe20000410000 */
[----:B------:R-:W-:-:S06]  /*20f0*/  FMUL.FTZ R152, R190, R152 ;  /* 0x00000098be987220 */ /* 0x000fcc0000410000 */
[----:B------:R1:W2:Y:S08]  /*2100*/  MUFU.EX2 R189, R42 ;  /* 0x0000002a00bd7308 */ /* 0x0002b00000000800 */
[----:B------:R3:W4:Y:S01]  /*2110*/  MUFU.EX2 R191, R36 ;  /* 0x0000002400bf7308 */ /* 0x0007220000000800 */
[----:B-1----:R-:W-:Y:S01]  /*2120*/  LDS.128 R40, [R26+0x60] ;  /* 0x000060001a287984 */ /* 0x002fe20000000c00 */
[----:B0-----:R-:W-:-:S06]  /*2130*/  FMUL.FTZ R148, R187, R148 ;  /* 0x00000094bb947220 */ /* 0x001fcc0000410000 */
[----:B------:R-:W0:Y:S01]  /*2140*/  MUFU.EX2 R146, R146 ;  /* 0x0000009200927308 */ /* 0x000e220000000800 */
[----:B---3--:R-:W-:Y:S01]  /*2150*/  LDS.128 R36, [R26+0x70] ;  /* 0x000070001a247984 */ /* 0x008fe20000000c00 */
[C---:B--2---:R-:W-:Y:S01]  /*2160*/  FMUL.FTZ R149, R189.reuse, R149 ;  /* 0x00000095bd957220 */ /* 0x044fe20000410000 */
[----:B------:R-:W-:Y:S02]  /*2170*/  FMUL.FTZ R150, R189, R150 ;  /* 0x00000096bd967220 */ /* 0x000fe40000410000 */
[----:B------:R1:W-:Y:S03]  /*2180*/  STS.128 [R249+0x4200], R32 ;  /* 0x00420020f9007388 */ /* 0x0003e60000000c00 */
[----:B------:R-:W2:Y:S01]  /*2190*/  MUFU.EX2 R144, R144 ;  /* 0x0000009000907308 */ /* 0x000ea20000000800 */
[----:B------:R-:W-:Y:S01]  /*21a0*/  STS.128 [R244+0x4400], R116 ;  /* 0x00440074f4007388 */ /* 0x000fe20000000c00 */
[C---:B----4-:R-:W-:Y:S01]  /*21b0*/  FMUL.FTZ R153, R191.reuse, R153 ;  /* 0x00000099bf997220 */ /* 0x050fe20000410000 */
[----:B------:R-:W-:-:S02]  /*21c0*/  FMUL.FTZ R154, R191, R154 ;  /* 0x0000009abf9a7220 */ /* 0x000fc40000410000 */
[----:B------:R-:W-:Y:S03]  /*21d0*/  STS.128 [R243+0x4600], R120 ;  /* 0x00460078f3007388 */ /* 0x000fe60000000c00 */
[----:B------:R-:W3:Y:S01]  /*21e0*/  MUFU.EX2 R147, R147 ;  /* 0x0000009300937308 */ /* 0x000ee20000000800 */
[----:B-----5:R-:W-:Y:S01]  /*21f0*/  STS.128 [R242+0x4800], R124 ;  /* 0x0048007cf2007388 */ /* 0x020fe20000000c00 */
[C---:B0-----:R-:W-:Y:S01]  /*2200*/  FMUL.FTZ R155, R146.reuse, R155 ;  /* 0x0000009b929b7220 */ /* 0x041fe20000410000 */
[----:B------:R-:W-:Y:S02]  /*2210*/  FMUL.FTZ R156, R146, R156 ;  /* 0x0000009c929c7220 */ /* 0x000fe40000410000 */
[----:B------:R-:W-:Y:S01]  /*2220*/  STS.128 [R241+0x4a00], R128 ;  /* 0x004a0080f1007388 */ /* 0x000fe20000000c00 */
[----:B-1----:R-:W-:Y:S01]  /*2230*/  FMUL.FTZ R32, R186, R184 ;  /* 0x000000b8ba207220 */ /* 0x002fe20000410000 */
[----:B------:R-:W-:Y:S01]  /*2240*/  FMUL.FTZ R33, R188, R185 ;  /* 0x000000b9bc217220 */ /* 0x000fe20000410000 */
[----:B------:R-:W0:Y:S01]  /*2250*/  MUFU.EX2 R182, R182 ;  /* 0x000000b600b67308 */ /* 0x000e220000000800 */
[----:B------:R-:W-:Y:S01]  /*2260*/  STS.128 [R240+0x4c00], R132 ;  /* 0x004c0084f0007388 */ /* 0x000fe20000000c00 */
[----:B------:R-:W-:Y:S01]  /*2270*/  FMUL.FTZ R35, R187, R180 ;  /* 0x000000b4bb237220 */ /* 0x000fe20000410000 */
[-C--:B------:R-:W-:Y:S01]  /*2280*/  FMUL.FTZ R184, R2, R145.reuse ;  /* 0x0000009102b87220 */ /* 0x080fe20000410000 */
[----:B------:R-:W-:Y:S01]  /*2290*/  FMUL.FTZ R180, R16, R145 ;  /* 0x0000009110b47220 */ /* 0x000fe20000410000 */
[----:B------:R-:W-:Y:S01]  /*22a0*/  STS.128 [R239+0x4e00], R136 ;  /* 0x004e0088ef007388 */ /* 0x000fe20000000c00 */
[C---:B--2---:R-:W-:Y:S01]  /*22b0*/  FMUL.FTZ R157, R144.reuse, R157 ;  /* 0x0000009d909d7220 */ /* 0x044fe20000410000 */
[----:B------:R-:W-:Y:S01]  /*22c0*/  FMUL.FTZ R158, R144, R158 ;  /* 0x0000009e909e7220 */ /* 0x000fe20000410000 */
[----:B------:R-:W-:Y:S01]  /*22d0*/  FMUL.FTZ R34, R188, R183 ;  /* 0x000000b7bc227220 */ /* 0x000fe20000410000 */
[----:B------:R1:W-:Y:S01]  /*22e0*/  STS.128 [R238+0x5000], R140 ;  /* 0x0050008cee007388 */ /* 0x0003e20000000c00 */
[----:B------:R-:W-:-:S03]  /*22f0*/  NOP ;  /* 0x0000000000007918 */ /* 0x000fc60000000000 */
[----:B------:R-:W2:Y:S01]  /*2300*/  LDS.128 R116, [R26+0x4200] ;  /* 0x004200001a747984 */ /* 0x000ea20000000c00 */
[C---:B---3--:R-:W-:Y:S01]  /*2310*/  FMUL.FTZ R159, R147.reuse, R159 ;  /* 0x0000009f939f7220 */ /* 0x048fe20000410000 */
[----:B------:R-:W-:Y:S01]  /*2320*/  FMUL.FTZ R162, R147, R162 ;  /* 0x000000a293a27220 */ /* 0x000fe20000410000 */
[C---:B0-----:R-:W-:Y:S01]  /*2330*/  FMUL.FTZ R163, R182.reuse, R163 ;  /* 0x000000a3b6a37220 */ /* 0x041fe20000410000 */
[----:B------:R-:W0:Y:S01]  /*2340*/  LDS.128 R120, [R26+0x4210] ;  /* 0x004210001a787984 */ /* 0x000e220000000c00 */
[----:B------:R-:W-:Y:S01]  /*2350*/  FMUL.FTZ R164, R182, R164 ;  /* 0x000000a4b6a47220 */ /* 0x000fe20000410000 */
[----:B------:R-:W-:Y:S02]  /*2360*/  MUFU.COS R160, R161 ;  /* 0x000000a100a07308 */ /* 0x000fe40000000000 */
[----:B------:R-:W3:Y:S01]  /*2370*/  LDS.128 R124, [R26+0x4220] ;  /* 0x004220001a7c7984 */ /* 0x000ee20000000c00 */
[----:B-1----:R-:W-:-:S03]  /*2380*/  FMUL.FTZ R140, R0, R145 ;  /* 0x00000091008c7220 */ /* 0x002fc60000410000 */
[----:B------:R-:W1:Y:S02]  /*2390*/  LDS.128 R128, [R26+0x4230] ;  /* 0x004230001a807984 */ /* 0x000e640000000c00 */
[----:B------:R4:W5:Y:S02]  /*23a0*/  MUFU.EX2 R185, R140 ;  /* 0x0000008c00b97308 */ /* 0x0009640000000800 */
[----:B------:R-:W1:Y:S04]  /*23b0*/  LDS.128 R132, [R26+0x4240] ;  /* 0x004240001a847984 */ /* 0x000e680000000c00 */
[----:B------:R-:W1:Y:S02]  /*23c0*/  LDS.128 R136, [R26+0x4250] ;  /* 0x004250001a887984 */ /* 0x000e640000000c00 */
[----:B------:R-:W2:Y:S02]  /*23d0*/  MUFU.EX2 R183, R180 ;  /* 0x000000b400b77308 */ /* 0x000ea40000000800 */
[----:B----4-:R-:W4:Y:S04]  /*23e0*/  LDS.128 R140, [R26+0x4260] ;  /* 0x004260001a8c7984 */ /* 0x010f280000000c00 */
[----:B------:R-:W4:Y:S02]  /*23f0*/  LDS.128 R144, [R26+0x4270] ;  /* 0x004270001a907984 */ /* 0x000f240000000c00 */
[----:B------:R-:W3:Y:S01]  /*2400*/  MUFU.SIN R182, R161 ;  /* 0x000000a100b67308 */ /* 0x000ee20000000400 */
[C---:B-----5:R-:W-:Y:S01]  /*2410*/  FMUL.FTZ R169, R185.reuse, R169 ;  /* 0x000000a9b9a97220 */ /* 0x060fe20000410000 */
[----:B------:R-:W-:-:S06]  /*2420*/  FMUL.FTZ R170, R185, R170 ;  /* 0x000000aab9aa7220 */ /* 0x000fcc0000410000 */
[----:B------:R-:W5:Y:S01]  /*2430*/  MUFU.EX2 R184, R184 ;  /* 0x000000b800b87308 */ /* 0x000f620000000800 */
[----:B--2---:R-:W-:Y:S01]  /*2440*/  FMUL.FTZ R160, R183, R160 ;  /* 0x000000a0b7a07220 */ /* 0x004fe20000410000 */
[----:B------:R-:W-:Y:S01]  /*2450*/  FMUL.FTZ R237, R179, R116 ;  /* 0x00000074b3ed7220 */ /* 0x000fe20000410000 */
[----:B------:R-:W-:Y:S01]  /*2460*/  LEA R116, R181, R174, 0x3 ;  /* 0x000000aeb5747211 */ /* 0x000fe200078e18ff */
[----:B------:R-:W-:Y:S01]  /*2470*/  FMUL.FTZ R234, R179, -R117 ;  /* 0x80000075b3ea7220 */ /* 0x000fe20000410000 */
[C---:B------:R-:W-:Y:S01]  /*2480*/  FMUL.FTZ R232, R178.reuse, R118 ;  /* 0x00000076b2e87220 */ /* 0x040fe20000410000 */
[----:B------:R-:W-:Y:S01]  /*2490*/  FMUL.FTZ R231, R178, -R119 ;  /* 0x80000077b2e77220 */ /* 0x000fe20000410000 */
[----:B0-----:R-:W-:Y:S01]  /*24a0*/  FMUL.FTZ R230, R177, R120 ;  /* 0x00000078b1e67220 */ /* 0x001fe20000410000 */
[----:B------:R-:W0:Y:S01]  /*24b0*/  MUFU.EX2 R192, R192 ;  /* 0x000000c000c07308 */ /* 0x000e220000000800 */
[----:B---3--:R-:W-:Y:S01]  /*24c0*/  FMUL.FTZ R161, R183, R182 ;  /* 0x000000b6b7a17220 */ /* 0x008fe20000410000 */
[----:B------:R-:W-:Y:S01]  /*24d0*/  FMUL.FTZ R229, R177, -R121 ;  /* 0x80000079b1e57220 */ /* 0x000fe20000410000 */
[C---:B------:R-:W-:Y:S01]  /*24e0*/  FMUL.FTZ R228, R176.reuse, R122 ;  /* 0x0000007ab0e47220 */ /* 0x040fe20000410000 */
[----:B------:R-:W-:Y:S01]  /*24f0*/  FMUL.FTZ R227, R176, -R123 ;  /* 0x8000007bb0e37220 */ /* 0x000fe20000410000 */
[C---:B------:R-:W-:Y:S01]  /*2500*/  FMUL.FTZ R226, R175.reuse, R124 ;  /* 0x0000007cafe27220 */ /* 0x040fe20000410000 */
[----:B------:R2:W-:Y:S01]  /*2510*/  STS.64 [R116+0x11c80], R160 ;  /* 0x011c80a074007388 */ /* 0x0005e20000000a00 */
[----:B------:R-:W-:Y:S01]  /*2520*/  FMUL.FTZ R225, R175, -R125 ;  /* 0x8000007dafe17220 */ /* 0x000fe20000410000 */
[----:B------:R-:W-:Y:S01]  /*2530*/  FMUL.FTZ R224, R172, R126 ;  /* 0x0000007eace07220 */ /* 0x000fe20000410000 */
[C---:B-----5:R-:W-:Y:S01]  /*2540*/  FMUL.FTZ R167, R184.reuse, R167 ;  /* 0x000000a7b8a77220 */ /* 0x060fe20000410000 */
[----:B------:R-:W-:Y:S01]  /*2550*/  FMUL.FTZ R168, R184, R168 ;  /* 0x000000a8b8a87220 */ /* 0x000fe20000410000 */
[----:B------:R-:W-:Y:S01]  /*2560*/  FMUL.FTZ R223, R172, -R127 ;  /* 0x8000007facdf7220 */ /* 0x000fe20000410000 */
[C---:B-1----:R-:W-:Y:S01]  /*2570*/  FMUL.FTZ R189, R171.reuse, R128 ;  /* 0x00000080abbd7220 */ /* 0x042fe20000410000 */
[----:B------:R-:W-:Y:S01]  /*2580*/  FMUL.FTZ R188, R171, -R129 ;  /* 0x80000081abbc7220 */ /* 0x000fe20000410000 */
[C---:B------:R-:W-:Y:S01]  /*2590*/  FMUL.FTZ R187, R17.reuse, R130 ;  /* 0x0000008211bb7220 */ /* 0x040fe20000410000 */
[----:B------:R-:W-:Y:S01]  /*25a0*/  FMUL.FTZ R180, R17, -R131 ;  /* 0x8000008311b47220 */ /* 0x000fe20000410000 */
[----:B------:R-:W-:Y:S01]  /*25b0*/  FMUL.FTZ R181, R18, R132 ;  /* 0x0000008412b57220 */ /* 0x000fe20000410000 */
[C---:B0-----:R-:W-:Y:S01]  /*25c0*/  FMUL.FTZ R165, R192.reuse, R165 ;  /* 0x000000a5c0a57220 */ /* 0x041fe20000410000 */
[----:B------:R-:W-:Y:S01]  /*25d0*/  FMUL.FTZ R166, R192, R166 ;  /* 0x000000a6c0a67220 */ /* 0x000fe20000410000 */
[----:B------:R-:W-:Y:S01]  /*25e0*/  FMUL.FTZ R182, R18, -R133 ;  /* 0x8000008512b67220 */ /* 0x000fe20000410000 */
[C---:B------:R-:W-:Y:S01]  /*25f0*/  FMUL.FTZ R183, R19.reuse, R134 ;  /* 0x0000008613b77220 */ /* 0x040fe20000410000 */
[----:B------:R-:W-:Y:S01]  /*2600*/  FMUL.FTZ R184, R19, -R135 ;  /* 0x8000008713b87220 */ /* 0x000fe20000410000 */
[C---:B------:R-:W-:Y:S01]  /*2610*/  FMUL.FTZ R185, R20.reuse, R136 ;  /* 0x0000008814b97220 */ /* 0x040fe20000410000 */
[----:B------:R-:W-:Y:S01]  /*2620*/  FMUL.FTZ R186, R20, -R137 ;  /* 0x8000008914ba7220 */ /* 0x000fe20000410000 */
[C---:B------:R-:W-:Y:S01]  /*2630*/  FMUL.FTZ R138, R21.reuse, R138 ;  /* 0x0000008a158a7220 */ /* 0x040fe20000410000 */
[----:B------:R-:W-:Y:S01]  /*2640*/  FMUL.FTZ R139, R21, -R139 ;  /* 0x8000008b158b7220 */ /* 0x000fe20000410000 */
[C---:B----4-:R-:W-:Y:S01]  /*2650*/  FMUL.FTZ R140, R22.reuse, R140 ;  /* 0x0000008c168c7220 */ /* 0x050fe20000410000 */
[----:B------:R-:W-:Y:S01]  /*2660*/  FMUL.FTZ R141, R22, -R141 ;  /* 0x8000008d168d7220 */ /* 0x000fe20000410000 */
        /* <DEDUP_REMOVED lines=16> */
[----:B------:R-:W1:Y:S01]  /*2770*/  LDS.64 R136, [R136+0x11c80] ;  /* 0x011c800088887984 */ /* 0x000e620000000a00 */
[----:B------:R-:W-:Y:S05]  /*2780*/  BRA `(.L_x_5378) ;  /* 0x00000000000c7947 */ /* 0x000fea0003800000 */
.L_x_5377:
[----:B------:R-:W-:-:S04]  /*2790*/  SHF.L.U32 R116, R173, 0x3, RZ ;  /* 0x00000003ad747819 */ /* 0x000fc800000006ff */
[----:B------:R-:W-:-:S06]  /*27a0*/  IADD3 R136, PT, PT, R174, R116, RZ ;  /* 0x00000074ae887210 */ /* 0x000fcc0007ffe0ff */
[----:B------:R-:W0:Y:S02]  /*27b0*/  LDS.64 R136, [R136+0x12c88] ;  /* 0x012c880088887984 */ /* 0x000e240000000a00 */
.L_x_5378:
[----:B------:R-:W-:Y:S05]  /*27c0*/  BSYNC.RECONVERGENT B0 ;  /* 0x0000000000007941 */ /* 0x000fea0003800200 */
.L_x_5376:
        /* <DEDUP_REMOVED lines=14> */
[C---:B------:R-:W-:Y:S01]  /*28b0*/  FFMA.FTZ R124, R27.reuse, R122, -R124 ;  /* 0x0000007a1b7c7223 */ /* 0x040fe2000001087c */
[----:B------:R-:W-:Y:S01]  /*28c0*/  FFMA.FTZ R126, R27, R123, R126 ;  /* 0x0000007b1b7e7223 */ /* 0x000fe2000001007e */
[----:B--2---:R-:W-:-:S02]  /*28d0*/  @P1 IMAD R120, R117, R120, UR8 ;  /* 0x0000000875781e24 */ /* 0x004fc4000f8e0278 */
        /* <DEDUP_REMOVED lines=45> */
[CC--:B------:R-:W-:Y:S01]  /*2bb0*/  FMUL.FTZ R121, R161.reuse, R28.reuse ;  /* 0x0000001ca1797220 */ /* 0x0c0fe20000410000 */
[----:B------:R-:W-:Y:S01]  /*2bc0*/  FMUL.FTZ R120, R160, R28 ;  /* 0x0000001ca0787220 */ /* 0x000fe20000410000 */
[C---:B------:R-:W-:Y:S01]  /*2bd0*/  FFMA.FTZ R124, R108.reuse, R198, R123 ;  /* 0x000000c66c7c7223 */ /* 0x040fe2000001007b */
[----:B------:R-:W-:Y:S01]  /*2be0*/  FFMA.FTZ R123, R108, R199, R122 ;  /* 0x000000c76c7b7223 */ /* 0x000fe2000001007a */
[-C--:B------:R-:W-:Y:S01]  /*2bf0*/  FFMA.FTZ R121, R160, R27.reuse, -R121 ;  /* 0x0000001ba0797223 */ /* 0x080fe20000010879 */
[----:B------:R-:W-:Y:S01]  /*2c00*/  FFMA.FTZ R120, R161, R27, R120 ;  /* 0x0000001ba1787223 */ /* 0x000fe20000010078 */
[C---:B------:R-:W-:Y:S01]  /*2c10*/  FMUL.FTZ R126, R148.reuse, R124 ;  /* 0x0000007c947e7220 */ /* 0x040fe20000410000 */
[----:B------:R-:W-:Y:S01]  /*2c20*/  FMUL.FTZ R128, R148, R123 ;  /* 0x0000007b94807220 */ /* 0x000fe20000410000 */
[----:B------:R-:W-:Y:S01]  /*2c30*/  FMUL.FTZ R122, R30, R121 ;  /* 0x000000791e7a7220 */ /* 0x000fe20000410000 */
[----:B------:R-:W-:Y:S01]  /*2c40*/  FMUL.FTZ R219, R2, R36 ;  /* 0x0000002402db7220 */ /* 0x000fe20000410000 */
[C---:B------:R-:W-:Y:S01]  /*2c50*/  FFMA.FTZ R126, R35.reuse, R123, -R126 ;  /* 0x0000007b237e7223 */ /* 0x040fe2000001087e */
[----:B------:R-:W-:Y:S01]  /*2c60*/  FFMA.FTZ R128, R35, R124, R128 ;  /* 0x0000007c23807223 */ /* 0x000fe20000010080 */
[-C--:B------:R-:W-:Y:S01]  /*2c70*/  FFMA.FTZ R122, R29, R120.reuse, R122 ;  /* 0x000000781d7a7223 */ /* 0x080fe2000001007a */
[----:B------:R-:W-:Y:S01]  /*2c80*/  FMUL.FTZ R120, R30, R120 ;  /* 0x000000781e787220 */ /* 0x000fe20000410000 */
[C---:B------:R-:W-:Y:S01]  /*2c90*/  FFMA.FTZ R126, R109.reuse, R200, R126 ;  /* 0x000000c86d7e7223 */ /* 0x040fe2000001007e */
[----:B------:R-:W-:Y:S01]  /*2ca0*/  FFMA.FTZ R128, R109, R201, R128 ;  /* 0x000000c96d807223 */ /* 0x000fe20000010080 */
[----:B------:R-:W-:Y:S01]  /*2cb0*/  FMUL.FTZ R124, R32, R122 ;  /* 0x0000007a207c7220 */ /* 0x000fe20000410000 */
[----:B------:R-:W-:Y:S01]  /*2cc0*/  FFMA.FTZ R120, R29, R121, -R120 ;  /* 0x000000791d787223 */ /* 0x000fe20000010878 */
[C---:B------:R-:W-:Y:S01]  /*2cd0*/  FMUL.FTZ R130, R150.reuse, R126 ;  /* 0x0000007e96827220 */ /* 0x040fe20000410000 */
[----:B------:R-:W-:Y:S01]  /*2ce0*/  FMUL.FTZ R123, R150, R128 ;  /* 0x00000080967b7220 */ /* 0x000fe20000410000 */
[----:B------:R-:W-:Y:S01]  /*2cf0*/  FMUL.FTZ R218, R2, R37 ;  /* 0x0000002502da7220 */ /* 0x000fe20000410000 */
[-C--:B------:R-:W-:Y:S01]  /*2d00*/  FMUL.FTZ R121, R32, R120.reuse ;  /* 0x0000007820797220 */ /* 0x080fe20000410000 */
[----:B------:R-:W-:Y:S01]  /*2d10*/  FFMA.FTZ R124, R31, R120, -R124 ;  /* 0x000000781f7c7223 */ /* 0x000fe2000001087c */
[C---:B------:R-:W-:Y:S01]  /*2d20*/  FFMA.FTZ R125, R149.reuse, R128, R130 ;  /* 0x00000080957d7223 */ /* 0x040fe20000010082 */
[----:B------:R-:W-:Y:S01]  /*2d30*/  FFMA.FTZ R126, R149, R126, -R123 ;  /* 0x0000007e957e7223 */ /* 0x000fe2000001087b */
[----:B------:R-:W-:Y:S01]  /*2d40*/  FFMA.FTZ R121, R31, R122, R121 ;  /* 0x0000007a1f797223 */ /* 0x000fe20000010079 */
[----:B------:R-:W-:Y:S01]  /*2d50*/  FMUL.FTZ R122, R34, R124 ;  /* 0x0000007c227a7220 */ /* 0x000fe20000410000 */
[C---:B------:R-:W-:Y:S01]  /*2d60*/  FFMA.FTZ R125, R110.reuse, R202, R125 ;  /* 0x000000ca6e7d7223 */ /* 0x040fe2000001007d */
[----:B------:R-:W-:Y:S01]  /*2d70*/  FFMA.FTZ R126, R110, R203, R126 ;  /* 0x000000cb6e7e7223 */ /* 0x000fe2000001007e */
[-C--:B------:R-:W-:Y:S01]  /*2d80*/  FMUL.FTZ R120, R34, R121.reuse ;  /* 0x0000007922787220 */ /* 0x080fe20000410000 */
[----:B------:R-:W-:Y:S01]  /*2d90*/  FFMA.FTZ R122, R33, R121, R122 ;  /* 0x00000079217a7223 */ /* 0x000fe2000001007a */
[----:B------:R-:W-:Y:S01]  /*2da0*/  FMUL.FTZ R128, R152, R125 ;  /* 0x0000007d98807220 */ /* 0x000fe20000410000 */
[----:B------:R-:W-:Y:S01]  /*2db0*/  ISETP.GT.U32.AND P2, PT, R173, 0x1f, PT ;  /* 0x0000001fad00780c */ /* 0x000fe20003f44070 */
[----:B------:R-:W-:Y:S01]  /*2dc0*/  FFMA.FTZ R120, R33, R124, -R120 ;  /* 0x0000007c21787223 */ /* 0x000fe20000010878 */
[----:B------:R-:W-:Y:S01]  /*2dd0*/  FMUL.FTZ R221, R0, R39 ;  /* 0x0000002700dd7220 */ /* 0x000fe20000410000 */
[-C--:B------:R-:W-:Y:S01]  /*2de0*/  FFMA.FTZ R128, R151, R126.reuse, -R128 ;  /* 0x0000007e97807223 */ /* 0x080fe20000010880 */
[----:B------:R-:W-:Y:S01]  /*2df0*/  FMUL.FTZ R126, R152, R126 ;  /* 0x0000007e987e7220 */ /* 0x000fe20000410000 */
[----:B------:R-:W-:Y:S01]  /*2e00*/  FMUL.FTZ R124, R148, R120 ;  /* 0x00000078947c7220 */ /* 0x000fe20000410000 */
[----:B------:R-:W-:Y:S01]  /*2e10*/  FMUL.FTZ R222, R0, R38 ;  /* 0x0000002600de7220 */ /* 0x000fe20000410000 */
[----:B------:R-:W-:Y:S01]  /*2e20*/  FFMA.FTZ R128, R111, R204, R128 ;  /* 0x000000cc6f807223 */ /* 0x000fe20000010080 */
[----:B------:R-:W-:Y:S01]  /*2e30*/  FFMA.FTZ R126, R151, R125, R126 ;  /* 0x0000007d977e7223 */ /* 0x000fe2000001007e */
[-C--:B------:R-:W-:Y:S01]  /*2e40*/  FFMA.FTZ R124, R35, R122.reuse, R124 ;  /* 0x0000007a237c7223 */ /* 0x080fe2000001007c */
[----:B------:R-:W-:Y:S01]  /*2e50*/  FMUL.FTZ R122, R148, R122 ;  /* 0x0000007a947a7220 */ /* 0x000fe20000410000 */
[----:B------:R-:W-:Y:S01]  /*2e60*/  FMUL.FTZ R130, R154, R128 ;  /* 0x000000809a827220 */ /* 0x000fe20000410000 */
[----:B------:R-:W-:-:S02]  /*2e70*/  FFMA.FTZ R126, R111, R205, R126 ;  /* 0x000000cd6f7e7223 */ /* 0x000fc4000001007e */
[----:B------:R-:W-:Y:S01]  /*2e80*/  FFMA.FTZ R122, R35, R120, -R122 ;  /* 0x00000078237a7223 */ /* 0x000fe2000001087a */
[----:B------:R-:W-:Y:S01]  /*2e90*/  FMUL.FTZ R120, R150, R124 ;  /* 0x0000007c96787220 */ /* 0x000fe20000410000 */
[-C--:B------:R-:W-:Y:S01]  /*2ea0*/  FMUL.FTZ R123, R154, R126.reuse ;  /* 0x0000007e9a7b7220 */ /* 0x080fe20000410000 */
[----:B------:R-:W-:Y:S01]  /*2eb0*/  FFMA.FTZ R125, R153, R126, R130 ;  /* 0x0000007e997d7223 */ /* 0x000fe20000010082 */
[-C--:B------:R-:W-:Y:S01]  /*2ec0*/  FMUL.FTZ R121, R150, R122.reuse ;  /* 0x0000007a96797220 */ /* 0x080fe20000410000 */
[----:B------:R-:W-:Y:S01]  /*2ed0*/  FFMA.FTZ R120, R149, R122, -R120 ;  /* 0x0000007a95787223 */ /* 0x000fe20000010878 */
[----:B------:R-:W-:Y:S01]  /*2ee0*/  FFMA.FTZ R128, R153, R128, -R123 ;  /* 0x0000008099807223 */ /* 0x000fe2000001087b */
[----:B------:R-:W-:Y:S01]  /*2ef0*/  FFMA.FTZ R125, R104, R206, R125 ;  /* 0x000000ce687d7223 */ /* 0x000fe2000001007d */
[----:B------:R-:W-:Y:S01]  /*2f00*/  FFMA.FTZ R121, R149, R124, R121 ;  /* 0x0000007c95797223 */ /* 0x000fe20000010079 */
[----:B------:R-:W-:Y:S01]  /*2f10*/  FMUL.FTZ R124, R152, R120 ;  /* 0x00000078987c7220 */ /* 0x000fe20000410000 */
[----:B------:R-:W-:Y:S01]  /*2f20*/  FFMA.FTZ R128, R104, R207, R128 ;  /* 0x000000cf68807223 */ /* 0x000fe20000010080 */
[----:B------:R-:W-:Y:S01]  /*2f30*/  FMUL.FTZ R126, R156, R125 ;  /* 0x0000007d9c7e7220 */ /* 0x000fe20000410000 */
[-C--:B------:R-:W-:Y:S01]  /*2f40*/  FMUL.FTZ R122, R152, R121.reuse ;  /* 0x00000079987a7220 */ /* 0x080fe20000410000 */
[----:B------:R-:W-:-:S02]  /*2f50*/  FFMA.FTZ R124, R151, R121, R124 ;  /* 0x00000079977c7223 */ /* 0x000fc4000001007c */
[----:B------:R-:W-:Y:S01]  /*2f60*/  FFMA.FTZ R126, R155, R128, -R126 ;  /* 0x000000809b7e7223 */ /* 0x000fe2000001087e */
[----:B------:R-:W-:Y:S01]  /*2f70*/  FFMA.FTZ R122, R151, R120, -R122 ;  /* 0x00000078977a7223 */ /* 0x000fe2000001087a */
[----:B------:R-:W-:Y:S02]  /*2f80*/  FMUL.FTZ R128, R156, R128 ;  /* 0x000000809c807220 */ /* 0x000fe40000410000 */
[----:B------:R-:W-:Y:S01]  /*2f90*/  FFMA.FTZ R126, R105, R208, R126 ;  /* 0x000000d0697e7223 */ /* 0x000fe2000001007e */
[----:B------:R-:W-:Y:S01]  /*2fa0*/  FMUL.FTZ R120, R154, R122 ;  /* 0x0000007a9a787220 */ /* 0x000fe20000410000 */
[----:B------:R-:W-:Y:S02]  /*2fb0*/  FFMA.FTZ R128, R155, R125, R128 ;  /* 0x0000007d9b807223 */ /* 0x000fe40000010080 */
[----:B------:R-:W-:Y:S01]  /*2fc0*/  FMUL.FTZ R130, R158, R126 ;  /* 0x0000007e9e827220 */ /* 0x000fe20000410000 */
[-C--:B------:R-:W-:Y:S01]  /*2fd0*/  FFMA.FTZ R120, R153, R124.reuse, R120 ;  /* 0x0000007c99787223 */ /* 0x080fe20000010078 */
[----:B------:R-:W-:Y:S01]  /*2fe0*/  FMUL.FTZ R124, R154, R124 ;  /* 0x0000007c9a7c7220 */ /* 0x000fe20000410000 */
[----:B------:R-:W-:-:S03]  /*2ff0*/  FFMA.FTZ R128, R105, R209, R128 ;  /* 0x000000d169807223 */ /* 0x000fc60000010080 */
        /* <DEDUP_REMOVED lines=10> */
[----:B------:R-:W-:-:S02]  /*30a0*/  FFMA.FTZ R126, R106, R211, R126 ;  /* 0x000000d36a7e7223 */ /* 0x000fc4000001007e */
[-C--:B------:R-:W-:Y:S01]  /*30b0*/  FMUL.FTZ R120, R158, R121.reuse ;  /* 0x000000799e787220 */ /* 0x080fe20000410000 */
[----:B------:R-:W-:-:S03]  /*30c0*/  FFMA.FTZ R124, R157, R121, R124 ;  /* 0x000000799d7c7223 */ /* 0x000fc6000001007c */
[----:B------:R-:W-:Y:S01]  /*30d0*/  FFMA.FTZ R120, R157, R122, -R120 ;  /* 0x0000007a9d787223 */ /* 0x000fe20000010878 */
[----:B------:R-:W-:-:S03]  /*30e0*/  FMUL.FTZ R122, R162, R125 ;  /* 0x0000007da27a7220 */ /* 0x000fc60000410000 */
[C---:B------:R-:W-:Y:S01]  /*30f0*/  FMUL.FTZ R121, R162.reuse, R120 ;  /* 0x00000078a2797220 */ /* 0x040fe20000410000 */
[CC--:B------:R-:W-:Y:S01]  /*3100*/  FFMA.FTZ R128, R159.reuse, R126.reuse, -R122 ;  /* 0x0000007e9f807223 */ /* 0x0c0fe2000001087a */
[C---:B------:R-:W-:Y:S02]  /*3110*/  FMUL.FTZ R126, R162.reuse, R126 ;  /* 0x0000007ea27e7220 */ /* 0x040fe40000410000 */
[CC--:B------:R-:W-:Y:S01]  /*3120*/  FFMA.FTZ R122, R159.reuse, R124.reuse, R121 ;  /* 0x0000007c9f7a7223 */ /* 0x0c0fe20000010079 */
[----:B------:R-:W-:Y:S01]  /*3130*/  FMUL.FTZ R121, R162, R124 ;  /* 0x0000007ca2797220 */ /* 0x000fe20000410000 */
[----:B------:R-:W-:Y:S01]  /*3140*/  FFMA.FTZ R126, R159, R125, R126 ;  /* 0x0000007d9f7e7223 */ /* 0x000fe2000001007e */
[----:B------:R-:W-:Y:S02]  /*3150*/  FFMA.FTZ R128, R107, R212, R128 ;  /* 0x000000d46b807223 */ /* 0x000fe40000010080 */
[----:B------:R-:W-:Y:S01]  /*3160*/  FFMA.FTZ R121, R159, R120, -R121 ;  /* 0x000000789f797223 */ /* 0x000fe20000010879 */
[C---:B------:R-:W-:Y:S01]  /*3170*/  FMUL.FTZ R120, R164.reuse, R122 ;  /* 0x0000007aa4787220 */ /* 0x040fe20000410000 */
[----:B------:R-:W-:Y:S01]  /*3180*/  FFMA.FTZ R126, R107, R213, R126 ;  /* 0x000000d56b7e7223 */ /* 0x000fe2000001007e */
[C---:B------:R-:W-:Y:S01]  /*3190*/  FMUL.FTZ R125, R164.reuse, R128 ;  /* 0x00000080a47d7220 */ /* 0x040fe20000410000 */
[CC--:B------:R-:W-:Y:S01]  /*31a0*/  FMUL.FTZ R123, R164.reuse, R121.reuse ;  /* 0x00000079a47b7220 */ /* 0x0c0fe20000410000 */
[C---:B------:R-:W-:Y:S01]  /*31b0*/  FFMA.FTZ R120, R163.reuse, R121, -R120 ;  /* 0x00000079a3787223 */ /* 0x040fe20000010878 */
[-C--:B------:R-:W-:Y:S01]  /*31c0*/  FMUL.FTZ R121, R164, R126.reuse ;  /* 0x0000007ea4797220 */ /* 0x080fe20000410000 */
[C---:B------:R-:W-:Y:S01]  /*31d0*/  FFMA.FTZ R125, R163.reuse, R126, R125 ;  /* 0x0000007ea37d7223 */ /* 0x040fe2000001007d */
[C---:B------:R-:W-:Y:S01]  /*31e0*/  FFMA.FTZ R123, R163.reuse, R122, R123 ;  /* 0x0000007aa37b7223 */ /* 0x040fe2000001007b */
[----:B------:R-:W-:Y:S01]  /*31f0*/  FMUL.FTZ R124, R166, R120 ;  /* 0x00000078a67c7220 */ /* 0x000fe20000410000 */
[----:B------:R-:W-:Y:S01]  /*3200*/  FFMA.FTZ R128, R163, R128, -R121 ;  /* 0x00000080a3807223 */ /* 0x000fe20000010879 */
[----:B------:R-:W-:Y:S01]  /*3210*/  FFMA.FTZ R125, R100, R214, R125 ;  /* 0x000000d6647d7223 */ /* 0x000fe2000001007d */
[-C--:B------:R-:W-:Y:S01]  /*3220*/  FMUL.FTZ R122, R166, R123.reuse ;  /* 0x0000007ba67a7220 */ /* 0x080fe20000410000 */
[C---:B------:R-:W-:Y:S01]  /*3230*/  FFMA.FTZ R124, R165.reuse, R123, R124 ;  /* 0x0000007ba57c7223 */ /* 0x040fe2000001007c */
[----:B------:R-:W-:Y:S01]  /*3240*/  FFMA.FTZ R128, R100, R215, R128 ;  /* 0x000000d764807223 */ /* 0x000fe20000010080 */
[----:B------:R-:W-:Y:S01]  /*3250*/  FMUL.FTZ R121, R166, R125 ;  /* 0x0000007da6797220 */ /* 0x000fe20000410000 */
[C---:B------:R-:W-:Y:S01]  /*3260*/  FFMA.FTZ R122, R165.reuse, R120, -R122 ;  /* 0x00000078a57a7223 */ /* 0x040fe2000001087a */
[----:B------:R-:W-:Y:S01]  /*3270*/  FMUL.FTZ R126, R168, R124 ;  /* 0x0000007ca87e7220 */ /* 0x000fe20000410000 */
[-C--:B------:R-:W-:Y:S01]  /*3280*/  FMUL.FTZ R120, R166, R128.reuse ;  /* 0x00000080a6787220 */ /* 0x080fe20000410000 */
[----:B------:R-:W-:-:S02]  /*3290*/  FFMA.FTZ R128, R165, R128, -R121 ;  /* 0x00000080a5807223 */ /* 0x000fc40000010879 */
[-C--:B------:R-:W-:Y:S01]  /*32a0*/  FFMA.FTZ R126, R167, R122.reuse, -R126 ;  /* 0x0000007aa77e7223 */ /* 0x080fe2000001087e */
[----:B------:R-:W-:Y:S01]  /*32b0*/  FFMA.FTZ R120, R165, R125, R120 ;  /* 0x0000007da5787223 */ /* 0x000fe20000010078 */
[C---:B------:R-:W-:Y:S01]  /*32c0*/  FFMA.FTZ R128, R101.reuse, R217, R128 ;  /* 0x000000d965807223 */ /* 0x040fe20000010080 */
[C---:B------:R-:W-:Y:S02]  /*32d0*/  FMUL.FTZ R122, R168.reuse, R122 ;  /* 0x0000007aa87a7220 */ /* 0x040fe40000410000 */
[----:B------:R-:W-:Y:S01]  /*32e0*/  FFMA.FTZ R120, R101, R216, R120 ;  /* 0x000000d865787223 */ /* 0x000fe20000010078 */
[C---:B------:R-:W-:Y:S01]  /*32f0*/  FMUL.FTZ R123, R168.reuse, R128 ;  /* 0x00000080a87b7220 */ /* 0x040fe20000410000 */
[C---:B------:R-:W-:Y:S02]  /*3300*/  FFMA.FTZ R122, R167.reuse, R124, R122 ;  /* 0x0000007ca77a7223 */ /* 0x040fe4000001007a */
[-C--:B------:R-:W-:Y:S01]  /*3310*/  FMUL.FTZ R121, R168, R120.reuse ;  /* 0x00000078a8797220 */ /* 0x080fe20000410000 */
[----:B------:R-:W-:-:S03]  /*3320*/  FFMA.FTZ R123, R167, R120, R123 ;  /* 0x00000078a77b7223 */ /* 0x000fc6000001007b */
[----:B------:R-:W-:Y:S01]  /*3330*/  FFMA.FTZ R128, R167, R128, -R121 ;  /* 0x00000080a7807223 */ /* 0x000fe20000010879 */
[----:B------:R-:W-:Y:S01]  /*3340*/  FFMA.FTZ R123, R102, R218, R123 ;  /* 0x000000da667b7223 */ /* 0x000fe2000001007b */
[----:B------:R-:W-:Y:S02]  /*3350*/  FMUL.FTZ R121, R170, R122 ;  /* 0x0000007aaa797220 */ /* 0x000fe40000410000 */
[----:B------:R-:W-:Y:S01]  /*3360*/  FFMA.FTZ R128, R102, R219, R128 ;  /* 0x000000db66807223 */ /* 0x000fe20000010080 */
[----:B------:R-:W-:-:S03]  /*3370*/  FMUL.FTZ R120, R170, R123 ;  /* 0x0000007baa787220 */ /* 0x000fc60000410000 */
[CC--:B------:R-:W-:Y:S01]  /*3380*/  FMUL.FTZ R124, R170.reuse, R128.reuse ;  /* 0x00000080aa7c7220 */ /* 0x0c0fe20000410000 */
[C---:B------:R-:W-:Y:S01]  /*3390*/  FFMA.FTZ R125, R169.reuse, R128, -R120 ;  /* 0x00000080a97d7223 */ /* 0x040fe20000010878 */
[CC--:B------:R-:W-:Y:S02]  /*33a0*/  FFMA.FTZ R120, R169.reuse, R126.reuse, -R121 ;  /* 0x0000007ea9787223 */ /* 0x0c0fe40000010879 */
[----:B------:R-:W-:Y:S01]  /*33b0*/  FFMA.FTZ R124, R169, R123, R124 ;  /* 0x0000007ba97c7223 */ /* 0x000fe2000001007c */
[----:B------:R-:W-:-:S04]  /*33c0*/  FMUL.FTZ R123, R170, R126 ;  /* 0x0000007eaa7b7220 */ /* 0x000fc80000410000 */
[----:B------:R-:W-:Y:S01]  /*33d0*/  FFMA.FTZ R121, R169, R122, R123 ;  /* 0x0000007aa9797223 */ /* 0x000fe2000001007b */
[----:B------:R-:W-:Y:S01]  /*33e0*/  LEA.HI R123, R173, R173, RZ, 0x1e ;  /* 0x000000adad7b7211 */ /* 0x000fe200078ff0ff */
[----:B------:R-:W-:-:S03]  /*33f0*/  FFMA.FTZ R122, R103, R222, R125 ;  /* 0x000000de677a7223 */ /* 0x000fc6000001007d */
[----:B------:R-:W-:Y:S01]  /*3400*/  LEA R220, R123, R174, 0x4 ;  /* 0x000000ae7bdc7211 */ /* 0x000fe200078e20ff */
[----:B------:R-:W-:-:S05]  /*3410*/  FFMA.FTZ R123, R103, R221, R124 ;  /* 0x000000dd677b7223 */ /* 0x000fca000001007c */
[----:B------:R2:W-:Y:S01]  /*3420*/  STS.128 [R220+0x10870], R120 ;  /* 0x01087078dc007388 */ /* 0x0005e20000000c00 */
[----:B------:R-:W-:Y:S06]  /*3430*/  BAR.SYNC.DEFER_BLOCKING 0x0 ;  /* 0x0000000000007b1d */ /* 0x000fec0000010000 */
[----:B------:R-:W-:Y:S05]  /*3440*/  @P2 BRA `(.L_x_5379) ;  /* 0x0000000800d82947 */ /* 0x000fea0003800000 */
[----:B--2---:R-:W2:Y:S01]  /*3450*/  S2R R121, SR_CgaCtaId ;  /* 0x0000000000797919 */ /* 0x004ea20000008800 */
[----:B------:R-:W-:Y:S01]  /*3460*/  MOV R120, 0x400 ;  /* 0x0000040000787802 */ /* 0x000fe20000000f00 */
[----:B------:R-:W-:Y:S01]  /*3470*/  UMOV UR28, 0xffffffff ;  /* 0xffffffff001c7882 */ /* 0x000fe20000000000 */
[----:B------:R-:W3:Y:S01]  /*3480*/  S2R R132, SR_TID.X ;  /* 0x0000000000847919 */ /* 0x000ee20000002100 */
[----:B------:R-:W4:Y:S01]  /*3490*/  S2R R252, SR_LANEID ;  /* 0x0000000000fc7919 */ /* 0x000f220000000000 */
[----:B--2---:R-:W-:Y:S02]  /*34a0*/  LEA R121, R121, R120, 0x18 ;  /* 0x0000007879797211 */ /* 0x004fe400078ec0ff */
[----:B---3--:R-:W-:-:S03]  /*34b0*/  ISETP.NE.AND P0, PT, R132, RZ, PT ;  /* 0x000000ff8400720c */ /* 0x008fc60003f05270 */
[----:B------:R-:W-:Y:S01]  /*34c0*/  IMAD R173, R132, 0x50, R121 ;  /* 0x0000005084ad7824 */ /* 0x000fe200078e0279 */
[----:B----4-:R-:W-:-:S04]  /*34d0*/  ISETP.GE.AND P4, PT, R252, 0x10, PT ;  /* 0x00000010fc00780c */ /* 0x010fc80003f86270 */
[----:B------:R-:W-:Y:S01]  /*34e0*/  LDS.128 R120, [R173+0x10870] ;  /* 0x01087000ad787984 */ /* 0x000fe20000000c00 */
[C---:B------:R-:W-:Y:S02]  /*34f0*/  ISETP.GE.AND P2, PT, R252.reuse, 0x8, PT ;  /* 0x00000008fc00780c */ /* 0x040fe40003f46270 */
[C---:B------:R-:W-:Y:S01]  /*3500*/  ISETP.GE.AND P3, PT, R252.reuse, 0x4, PT ;  /* 0x00000004fc00780c */ /* 0x040fe20003f66270 */
[----:B------:R-:W2:Y:S01]  /*3510*/  LDS.128 R124, [R173+0x10880] ;  /* 0x01088000ad7c7984 */ /* 0x000ea20000000c00 */
[C---:B------:R-:W-:Y:S02]  /*3520*/  ISETP.GE.AND P4, PT, R252.reuse, 0x2, PT ;  /* 0x00000002fc00780c */ /* 0x040fe40003f86270 */
[----:B------:R-:W-:Y:S01]  /*3530*/  ISETP.GE.AND P5, PT, R252, 0x1, PT ;  /* 0x00000001fc00780c */ /* 0x000fe20003fa6270 */
[----:B------:R-:W3:Y:S01]  /*3540*/  LDS.128 R128, [R173+0x10890] ;  /* 0x01089000ad807984 */ /* 0x000ee20000000c00 */
[-C--:B--2---:R-:W-:Y:S01]  /*3550*/  FMUL.FTZ R132, R120, R125.reuse ;  /* 0x0000007d78847220 */ /* 0x084fe20000410000 */
        /* <DEDUP_REMOVED lines=16> */
[----:B------:R-:W-:Y:S02]  /*3660*/  FFMA.FTZ R233, R128, R133, -R233 ;  /* 0x0000008580e97223 */ /* 0x000fe400000108e9 */
        /* <DEDUP_REMOVED lines=74> */
.L_x_5498:
        /* <DEDUP_REMOVED lines=13> */
.L_x_5501:
[----:B------:R-:W-:-:S03]  /*3be0*/  UMOV UR28, 0xffffffff ;  /* 0xffffffff001c7882 */ /* 0x000fc60000000000 */
[----:B------:R-:W-:Y:S05]  /*3bf0*/  BRA.DIV UR28, `(.L_x_5382) ;  /* 0x0000007a1c487947 */ /* 0x000fea000b800000 */
.L_x_5504:
[----:B------:R-:W-:-:S03]  /*3c00*/  UMOV UR28, 0xffffffff ;  /* 0xffffffff001c7882 */ /* 0x000fc60000000000 */
[----:B------:R-:W-:Y:S05]  /*3c10*/  BRA.DIV UR28, `(.L_x_5383) ;  /* 0x0000007a1c687947 */ /* 0x000fea000b800000 */
.L_x_5507:
[----:B------:R-:W-:-:S03]  /*3c20*/  UMOV UR28, 0xffffffff ;  /* 0xffffffff001c7882 */ /* 0x000fc60000000000 */
[----:B------:R-:W-:Y:S05]  /*3c30*/  BRA.DIV UR28, `(.L_x_5384) ;  /* 0x0000007a1c887947 */ /* 0x000fea000b800000 */
.L_x_5510:
        /* <DEDUP_REMOVED lines=10> */
.L_x_5520:
[C---:B0---4-:R-:W-:Y:S01]  /*3ce0*/  FMUL.FTZ R133, R174.reuse, R119 ;  /* 0x00000077ae857220 */ /* 0x051fe20000410000 */
[----:B------:R-:W-:-:S03]  /*3cf0*/  FMUL.FTZ R132, R174, R117 ;  /* 0x00000075ae847220 */ /* 0x000fc60000410000 */
[C---:B---3--:R-:W-:Y:S01]  /*3d00*/  FFMA.FTZ R134, R235.reuse, R118, R133 ;  /* 0x00000076eb867223 */ /* 0x048fe20000010085 */
[C---:B------:R-:W-:Y:S01]  /*3d10*/  FMUL.FTZ R133, R235.reuse, R119 ;  /* 0x00000077eb857220 */ /* 0x040fe20000410000 */
[C---:B------:R-:W-:Y:S01]  /*3d20*/  FFMA.FTZ R132, R235.reuse, R116, R132 ;  /* 0x00000074eb847223 */ /* 0x040fe20000010084 */
[----:B------:R-:W-:Y:S01]  /*3d30*/  FMUL.FTZ R235, R235, R117 ;  /* 0x00000075ebeb7220 */ /* 0x000fe20000410000 */
[----:B------:R-:W-:Y:S01]  /*3d40*/  @P0 FADD.FTZ R119, R245, R134 ;  /* 0x00000086f5770221 */ /* 0x000fe20000010000 */
[C---:B------:R-:W-:Y:S02]  /*3d50*/  FFMA.FTZ R133, R174.reuse, R118, -R133 ;  /* 0x00000076ae857223 */ /* 0x040fe40000010885 */
[----:B------:R-:W-:Y:S01]  /*3d60*/  FSEL R117, R117, R132, !P0 ;  /* 0x0000008475757208 */ /* 0x000fe20004000000 */
[----:B------:R-:W-:Y:S01]  /*3d70*/  @P0 FFMA.FTZ R116, R174, R116, -R235 ;  /* 0x00000074ae740223 */ /* 0x000fe200000108eb */
[----:B------:R-:W-:Y:S01]  /*3d80*/  @P0 FADD.FTZ R118, R236, R133 ;  /* 0x00000085ec760221 */ /* 0x000fe20000010000 */
[----:B------:R-:W-:-:S03]  /*3d90*/  FMUL.FTZ R133, R121, R119 ;  /* 0x0000007779857220 */ /* 0x000fc60000410000 */
        /* <DEDUP_REMOVED lines=33> */
.L_x_5379:
[----:B---3--:R-:W3:Y:S01]  /*3fb0*/  S2R R173, SR_TID.X ;  /* 0x0000000000ad7919 */ /* 0x008ee20000002100 */
[----:B------:R-:W-:Y:S05]  /*3fc0*/  WARPSYNC.ALL ;  /* 0x0000000000007948 */ /* 0x000fea0003800000 */
[----:B---3--:R-:W-:Y:S01]  /*3fd0*/  LOP3.LUT P2, RZ, R173, 0x1f, RZ, 0xc0, !PT ;  /* 0x0000001fadff7812 */ /* 0x008fe2000784c0ff */
[CC--:B-----5:R-:W-:Y:S01]  /*3fe0*/  FMUL.FTZ R116, R170.reuse, R146.reuse ;  /* 0x00000092aa747220 */ /* 0x0e0fe20000410000 */
[-C--:B------:R-:W-:Y:S01]  /*3ff0*/  FMUL.FTZ R117, R170, R147.reuse ;  /* 0x00000093aa757220 */ /* 0x080fe20000410000 */
[----:B------:R-:W-:Y:S01]  /*4000*/  BAR.SYNC.DEFER_BLOCKING 0x0 ;  /* 0x0000000000007b1d */ /* 0x000fe20000010000 */
[----:B--2---:R-:W-:Y:S01]  /*4010*/  MOV R123, UR8 ;  /* 0x00000008007b7c02 */ /* 0x004fe20008000f00 */
[C---:B------:R-:W-:Y:S01]  /*4020*/  FFMA.FTZ R116, R169.reuse, R147, -R116 ;  /* 0x00000093a9747223 */ /* 0x040fe20000010874 */
[----:B------:R-:W-:Y:S01]  /*4030*/  FFMA.FTZ R117, R169, R146, R117 ;  /* 0x00000092a9757223 */ /* 0x000fe20000010075 */
[----:B------:R-:W-:Y:S01]  /*4040*/  HFMA2 R128, -RZ, RZ, 1.875, 0 ;  /* 0x3f800000ff807431 */ /* 0x000fe200000001ff */
[----:B------:R-:W-:Y:S01]  /*4050*/  CS2R R130, SRZ ;  /* 0x0000000000827805 */ /* 0x000fe2000001ff00 */
[----:B------:R-:W-:Y:S01]  /*4060*/  FADD.FTZ R118, R145, R116 ;  /* 0x0000007491767221 */ /* 0x000fe20000010000 */
[----:B------:R-:W-:Y:S01]  /*4070*/  FADD.FTZ R116, R144, R117 ;  /* 0x0000007590747221 */ /* 0x000fe20000010000 */
[-C--:B01----:R-:W-:Y:S01]  /*4080*/  FMUL.FTZ R117, R169, R137.reuse ;  /* 0x00000089a9757220 */ /* 0x083fe20000410000 */
[----:B------:R-:W0:Y:S01]  /*4090*/  S2UR UR30, SR_CgaCtaId ;  /* 0x00000000001e79c3 */ /* 0x000e220000008800 */
[----:B------:R-:W-:Y:S01]  /*40a0*/  FMUL.FTZ R120, R168, R118 ;  /* 0x00000076a8787220 */ /* 0x000fe20000410000 */
[----:B------:R-:W-:Y:S01]  /*40b0*/  UMOV UR28, 0x400 ;  /* 0x00000400001c7882 */ /* 0x000fe20000000000 */
[----:B------:R-:W-:Y:S01]  /*40c0*/  FFMA.FTZ R117, -R170, R136, -R117 ;  /* 0x00000088aa757223 */ /* 0x000fe20000010975 */
[----:B------:R-:W-:Y:S01]  /*40d0*/  MOV R129, RZ ;  /* 0x000000ff00817202 */ /* 0x000fe20000000f00 */
[CC--:B------:R-:W-:Y:S01]  /*40e0*/  FFMA.FTZ R121, R167.reuse, R116.reuse, R120 ;  /* 0x00000074a7797223 */ /* 0x0c0fe20000010078 */
[----:B------:R-:W-:Y:S01]  /*40f0*/  FMUL.FTZ R120, R168, R116 ;  /* 0x00000074a8787220 */ /* 0x000fe20000410000 */
[----:B------:R-:W-:Y:S01]  /*4100*/  FMUL.FTZ R116, R170, R137 ;  /* 0x00000089aa747220 */ /* 0x000fe20000410000 */
[----:B------:R-:W-:Y:S01]  /*4110*/  FMUL.FTZ R119, R168, R117 ;  /* 0x00000075a8777220 */ /* 0x000fe20000410000 */
[----:B------:R-:W-:Y:S01]  /*4120*/  FADD.FTZ R121, R142, R121 ;  /* 0x000000798e797221 */ /* 0x000fe20000010000 */
[----:B------:R-:W-:Y:S01]  /*4130*/  FFMA.FTZ R120, R167, R118, -R120 ;  /* 0x00000076a7787223 */ /* 0x000fe20000010878 */
[----:B------:R-:W-:Y:S01]  /*4140*/  FFMA.FTZ R116, R169, R136, -R116 ;  /* 0x00000088a9747223 */ /* 0x000fe20000010874 */
[----:B------:R-:W-:-:S02]  /*4150*/  ISETP.GT.U32.AND P3, PT, R173, 0x1f, PT ;  /* 0x0000001fad00780c */ /* 0x000fc40003f64070 */
[----:B------:R-:W-:Y:S01]  /*4160*/  FADD.FTZ R120, R143, R120 ;  /* 0x000000788f787221 */ /* 0x000fe20000010000 */
[CC--:B------:R-:W-:Y:S01]  /*4170*/  FFMA.FTZ R119, R167.reuse, R116.reuse, R119 ;  /* 0x00000074a7777223 */ /* 0x0c0fe20000010077 */
[----:B------:R-:W-:Y:S02]  /*4180*/  FMUL.FTZ R116, R168, R116 ;  /* 0x00000074a8747220 */ /* 0x000fe40000410000 */
[C---:B------:R-:W-:Y:S02]  /*4190*/  FMUL.FTZ R118, R166.reuse, R120 ;  /* 0x00000078a6767220 */ /* 0x040fe40000410000 */
[----:B------:R-:W-:Y:S01]  /*41a0*/  FFMA.FTZ R116, R167, R117, -R116 ;  /* 0x00000075a7747223 */ /* 0x000fe20000010874 */
[CC--:B------:R-:W-:Y:S01]  /*41b0*/  FMUL.FTZ R117, R166.reuse, R121.reuse ;  /* 0x00000079a6757220 */ /* 0x0c0fe20000410000 */
[C---:B------:R-:W-:Y:S02]  /*41c0*/  FFMA.FTZ R121, R165.reuse, R121, R118 ;  /* 0x00000079a5797223 */ /* 0x040fe40000010076 */
[C---:B------:R-:W-:Y:S01]  /*41d0*/  FMUL.FTZ R118, R166.reuse, R116 ;  /* 0x00000074a6767220 */ /* 0x040fe20000410000 */
[C---:B------:R-:W-:Y:S01]  /*41e0*/  FFMA.FTZ R122, R165.reuse, R120, -R117 ;  /* 0x00000078a57a7223 */ /* 0x040fe20000010875 */
[-C--:B------:R-:W-:Y:S01]  /*41f0*/  FMUL.FTZ R120, R166, R119.reuse ;  /* 0x00000077a6787220 */ /* 0x080fe20000410000 */
[----:B------:R-:W-:Y:S01]  /*4200*/  FADD.FTZ R121, R140, R121 ;  /* 0x000000798c797221 */ /* 0x000fe20000010000 */
[----:B------:R-:W-:Y:S01]  /*4210*/  FFMA.FTZ R118, R165, R119, R118 ;  /* 0x00000077a5767223 */ /* 0x000fe20000010076 */
[----:B------:R-:W-:Y:S01]  /*4220*/  FADD.FTZ R122, R141, R122 ;  /* 0x0000007a8d7a7221 */ /* 0x000fe20000010000 */
[----:B------:R-:W-:Y:S01]  /*4230*/  FFMA.FTZ R120, R165, R116, -R120 ;  /* 0x00000074a5787223 */ /* 0x000fe20000010878 */
[C---:B------:R-:W-:Y:S01]  /*4240*/  FMUL.FTZ R117, R164.reuse, R121 ;  /* 0x00000079a4757220 */ /* 0x040fe20000410000 */
[----:B0-----:R-:W-:Y:S01]  /*4250*/  ULEA UR28, UR30, UR28, 0x18 ;  /* 0x0000001c1e1c7291 */ /* 0x001fe2000f8ec0ff */
[----:B------:R-:W-:-:S02]  /*4260*/  FMUL.FTZ R116, R164, R122 ;  /* 0x0000007aa4747220 */ /* 0x000fc40000410000 */
[C---:B------:R-:W-:Y:S01]  /*4270*/  FFMA.FTZ R122, R163.reuse, R122, -R117 ;  /* 0x0000007aa37a7223 */ /* 0x040fe20000010875 */
[----:B------:R-:W-:Y:S01]  /*4280*/  FMUL.FTZ R117, R164, R120 ;  /* 0x00000078a4757220 */ /* 0x000fe20000410000 */
[----:B------:R-:W-:Y:S01]  /*4290*/  FFMA.FTZ R121, R163, R121, R116 ;  /* 0x00000079a3797223 */ /* 0x000fe20000010074 */
[----:B------:R-:W-:Y:S01]  /*42a0*/  MOV R174, UR28 ;  /* 0x0000001c00ae7c02 */ /* 0x000fe20008000f00 */
[----:B------:R-:W-:Y:S01]  /*42b0*/  FADD.FTZ R122, R139, R122 ;  /* 0x0000007a8b7a7221 */ /* 0x000fe20000010000 */
[CC--:B------:R-:W-:Y:S01]  /*42c0*/  FFMA.FTZ R117, R163.reuse, R118.reuse, R117 ;  /* 0x00000076a3757223 */ /* 0x0c0fe20000010075 */
[----:B------:R-:W-:Y:S01]  /*42d0*/  FADD.FTZ R121, R138, R121 ;  /* 0x000000798a797221 */ /* 0x000fe20000010000 */
[----:B------:R-:W-:Y:S01]  /*42e0*/  FMUL.FTZ R118, R164, R118 ;  /* 0x00000076a4767220 */ /* 0x000fe20000410000 */
[C---:B------:R-:W-:Y:S02]  /*42f0*/  FMUL.FTZ R116, R162.reuse, R122 ;  /* 0x0000007aa2747220 */ /* 0x040fe40000410000 */
[CC--:B------:R-:W-:Y:S01]  /*4300*/  FMUL.FTZ R119, R162.reuse, R121.reuse ;  /* 0x00000079a2777220 */ /* 0x0c0fe20000410000 */
[----:B------:R-:W-:Y:S01]  /*4310*/  FFMA.FTZ R118, R163, R120, -R118 ;  /* 0x00000078a3767223 */ /* 0x000fe20000010876 */
[C---:B------:R-:W-:Y:S01]  /*4320*/  FFMA.FTZ R124, R159.reuse, R121, R116 ;  /* 0x000000799f7c7223 */ /* 0x040fe20000010074 */
[CC--:B------:R-:W-:Y:S01]  /*4330*/  FMUL.FTZ R120, R162.reuse, R117.reuse ;  /* 0x00000075a2787220 */ /* 0x0c0fe20000410000 */
[----:B------:R-:W-:Y:S01]  /*4340*/  FFMA.FTZ R119, R159, R122, -R119 ;  /* 0x0000007a9f777223 */ /* 0x000fe20000010877 */
[-C--:B------:R-:W-:Y:S01]  /*4350*/  FMUL.FTZ R116, R162, R118.reuse ;  /* 0x00000076a2747220 */ /* 0x080fe20000410000 */
[----:B------:R-:W-:Y:S01]  /*4360*/  FADD.FTZ R124, R185, R124 ;  /* 0x0000007cb97c7221 */ /* 0x000fe20000010000 */
[C---:B------:R-:W-:Y:S01]  /*4370*/  FFMA.FTZ R120, R159.reuse, R118, -R120 ;  /* 0x000000769f787223 */ /* 0x040fe20000010878 */
[----:B------:R-:W-:Y:S01]  /*4380*/  FADD.FTZ R119, R186, R119 ;  /* 0x00000077ba777221 */ /* 0x000fe20000010000 */
[----:B------:R-:W-:Y:S01]  /*4390*/  FFMA.FTZ R116, R159, R117, R116 ;  /* 0x000000759f747223 */ /* 0x000fe20000010074 */
[C---:B------:R-:W-:Y:S01]  /*43a0*/  FMUL.FTZ R122, R158.reuse, R124 ;  /* 0x0000007c9e7a7220 */ /* 0x040fe20000410000 */
[C---:B------:R-:W-:Y:S01]  /*43b0*/  FMUL.FTZ R117, R158.reuse, R120 ;  /* 0x000000789e757220 */ /* 0x040fe20000410000 */
[----:B------:R-:W-:-:S02]  /*43c0*/  FMUL.FTZ R118, R158, R119 ;  /* 0x000000779e767220 */ /* 0x000fc40000410000 */
[C---:B------:R-:W-:Y:S01]  /*43d0*/  FFMA.FTZ R119, R157.reuse, R119, -R122 ;  /* 0x000000779d777223 */ /* 0x040fe2000001087a */
[C---:B------:R-:W-:Y:S01]  /*43e0*/  FFMA.FTZ R117, R157.reuse, R116, R117 ;  /* 0x000000749d757223 */ /* 0x040fe20000010075 */
[----:B------:R-:W-:Y:S01]  /*43f0*/  FFMA.FTZ R118, R157, R124, R118 ;  /* 0x0000007c9d767223 */ /* 0x000fe20000010076 */
[----:B------:R-:W-:Y:S01]  /*4400*/  FMUL.FTZ R116, R158, R116 ;  /* 0x000000749e747220 */ /* 0x000fe20000410000 */
[----:B------:R-:W-:Y:S02]  /*4410*/  FADD.FTZ R119, R184, R119 ;  /* 0x00000077b8777221 */ /* 0x000fe40000010000 */
[----:B------:R-:W-:Y:S01]  /*4420*/  FADD.FTZ R118, R183, R118 ;  /* 0x00000076b7767221 */ /* 0x000fe20000010000 */
[----:B------:R-:W-:Y:S01]  /*4430*/  FFMA.FTZ R116, R157, R120, -R116 ;  /* 0x000000789d747223 */ /* 0x000fe20000010874 */
[C---:B------:R-:W-:Y:S02]  /*4440*/  FMUL.FTZ R120, R156.reuse, R119 ;  /* 0x000000779c787220 */ /* 0x040fe40000410000 */
[----:B------:R-:W-:-:S02]  /*4450*/  FMUL.FTZ R124, R156, R118 ;  /* 0x000000769c7c7220 */ /* 0x000fc40000410000 */
        /* <DEDUP_REMOVED lines=38> */
[C---:B------:R-:W-:Y:S01]  /*46c0*/  FMUL.FTZ R118, R148.reuse, R124 ;  /* 0x0000007c94767220 */ /* 0x040fe20000410000 */
[C---:B------:R-:W-:Y:S01]  /*46d0*/  FMUL.FTZ R120, R148.reuse, R117 ;  /* 0x0000007594787220 */ /* 0x040fe20000410000 */
[----:B------:R-:W-:-:S02]  /*46e0*/  FMUL.FTZ R119, R148, R121 ;  /* 0x0000007994777220 */ /* 0x000fc40000410000 */
[C---:B------:R-:W-:Y:S01]  /*46f0*/  FFMA.FTZ R121, R35.reuse, R121, R118 ;  /* 0x0000007923797223 */ /* 0x040fe20000010076 */
[----:B------:R-:W-:Y:S01]  /*4700*/  FMUL.FTZ R118, R148, R116 ;  /* 0x0000007494767220 */ /* 0x000fe20000410000 */
[C---:B------:R-:W-:Y:S01]  /*4710*/  FFMA.FTZ R124, R35.reuse, R124, -R119 ;  /* 0x0000007c237c7223 */ /* 0x040fe20000010877 */
[C---:B------:R-:W-:Y:S01]  /*4720*/  FFMA.FTZ R120, R35.reuse, R116, -R120 ;  /* 0x0000007423787223 */ /* 0x040fe20000010878 */
[----:B------:R-:W-:Y:S01]  /*4730*/  FADD.FTZ R121, R226, R121 ;  /* 0x00000079e2797221 */ /* 0x000fe20000010000 */
[----:B------:R-:W-:Y:S01]  /*4740*/  FFMA.FTZ R118, R35, R117, R118 ;  /* 0x0000007523767223 */ /* 0x000fe20000010076 */
[----:B------:R-:W-:Y:S02]  /*4750*/  FADD.FTZ R124, R225, R124 ;  /* 0x0000007ce17c7221 */ /* 0x000fe40000010000 */
[C---:B------:R-:W-:Y:S02]  /*4760*/  FMUL.FTZ R117, R34.reuse, R121 ;  /* 0x0000007922757220 */ /* 0x040fe40000410000 */
[----:B------:R-:W-:-:S02]  /*4770*/  FMUL.FTZ R116, R34, R124 ;  /* 0x0000007c22747220 */ /* 0x000fc40000410000 */
[C---:B------:R-:W-:Y:S01]  /*4780*/  FFMA.FTZ R124, R33.reuse, R124, -R117 ;  /* 0x0000007c217c7223 */ /* 0x040fe20000010875 */
[----:B------:R-:W-:Y:S01]  /*4790*/  FMUL.FTZ R117, R34, R120 ;  /* 0x0000007822757220 */ /* 0x000fe20000410000 */
[----:B------:R-:W-:Y:S02]  /*47a0*/  FFMA.FTZ R121, R33, R121, R116 ;  /* 0x0000007921797223 */ /* 0x000fe40000010074 */
        /* <DEDUP_REMOVED lines=9> */
[C---:B------:R-:W-:Y:S01]  /*4840*/  FFMA.FTZ R124, R31.reuse, R124, -R119 ;  /* 0x0000007c1f7c7223 */ /* 0x040fe20000010877 */
[-C--:B------:R-:W-:Y:S01]  /*4850*/  FMUL.FTZ R116, R32, R118.reuse ;  /* 0x0000007620747220 */ /* 0x080fe20000410000 */
[----:B------:R-:W-:Y:S01]  /*4860*/  FADD.FTZ R121, R230, R121 ;  /* 0x00000079e6797221 */ /* 0x000fe20000010000 */
[----:B------:R-:W-:Y:S01]  /*4870*/  FFMA.FTZ R120, R31, R118, -R120 ;  /* 0x000000761f787223 */ /* 0x000fe20000010878 */
        /* <DEDUP_REMOVED lines=9> */
[C---:B------:R-:W-:Y:S02]  /*4910*/  FFMA.FTZ R117, R29.reuse, R120, -R117 ;  /* 0x000000781d757223 */ /* 0x040fe40000010875 */
[----:B------:R-:W-:Y:S01]  /*4920*/  FFMA.FTZ R116, R29, R116, R118 ;  /* 0x000000741d747223 */ /* 0x000fe20000010076 */
[----:B------:R-:W-:Y:S01]  /*4930*/  FADD.FTZ R118, R232, R121 ;  /* 0x00000079e8767221 */ /* 0x000fe20000010000 */
[C---:B------:R-:W-:Y:S01]  /*4940*/  FMUL.FTZ R122, R28.reuse, R124 ;  /* 0x0000007c1c7a7220 */ /* 0x040fe20000410000 */
[----:B------:R-:W0:Y:S02]  /*4950*/  LDS.64 R120, [R220+0x10878] ;  /* 0x01087800dc787984 */ /* 0x000e240000000a00 */
[CC--:B------:R-:W-:Y:S01]  /*4960*/  FMUL.FTZ R119, R28.reuse, R118.reuse ;  /* 0x000000761c777220 */ /* 0x0c0fe20000410000 */
[C---:B------:R-:W-:Y:S01]  /*4970*/  FFMA.FTZ R126, R27.reuse, R118, R122 ;  /* 0x000000761b7e7223 */ /* 0x040fe2000001007a */
[----:B------:R-:W-:Y:S01]  /*4980*/  MOV R118, UR44 ;  /* 0x0000002c00767c02 */ /* 0x000fe20008000f00 */
[----:B------:R-:W-:Y:S01]  /*4990*/  FMUL.FTZ R122, R28, R116 ;  /* 0x000000741c7a7220 */ /* 0x000fe20000410000 */
[----:B------:R-:W-:-:S02]  /*49a0*/  FFMA.FTZ R119, R27, R124, -R119 ;  /* 0x0000007c1b777223 */ /* 0x000fc40000010877 */
[----:B------:R-:W-:Y:S01]  /*49b0*/  ISETP.LE.OR P2, PT, R118, UR19, P2 ;  /* 0x0000001376007c0c */ /* 0x000fe20009743670 */
[-C--:B------:R-:W-:Y:S01]  /*49c0*/  FMUL.FTZ R118, R28, R117.reuse ;  /* 0x000000751c767220 */ /* 0x080fe20000410000 */
[C---:B------:R-:W-:Y:S01]  /*49d0*/  FFMA.FTZ R117, R27.reuse, R117, -R122 ;  /* 0x000000751b757223 */ /* 0x040fe2000001087a */
[----:B------:R-:W-:Y:S02]  /*49e0*/  FADD.FTZ R119, R234, R119 ;  /* 0x00000077ea777221 */ /* 0x000fe40000010000 */
[----:B------:R-:W-:Y:S01]  /*49f0*/  FFMA.FTZ R116, R27, R116, R118 ;  /* 0x000000741b747223 */ /* 0x000fe20000010076 */
[----:B------:R-:W-:-:S07]  /*4a00*/  FADD.FTZ R118, R237, R126 ;  /* 0x0000007eed767221 */ /* 0x000fce0000010000 */
[----:B------:R-:W-:-:S05]  /*4a10*/  @!P2 LEA R122, R123, R174, 0x4 ;  /* 0x000000ae7b7aa211 */ /* 0x000fca00078e20ff */
[----:B------:R1:W2:Y:S04]  /*4a20*/  @!P2 LDS.128 R128, [R122+0x13080] ;  /* 0x013080007a80a984 */ /* 0x0002a80000000c00 */
        /* <DEDUP_REMOVED lines=10> */
[----:B-1----:R-:W-:-:S03]  /*4ad0*/  FFMA.FTZ R122, R27, R190, R121 ;  /* 0x000000be1b7a7223 */ /* 0x002fc60000010079 */
[C---:B------:R-:W-:Y:S01]  /*4ae0*/  FFMA.FTZ R192, R113.reuse, R192, R120 ;  /* 0x000000c071c07223 */ /* 0x040fe20000010078 */
[----:B------:R-:W-:-:S03]  /*4af0*/  FFMA.FTZ R193, R113, R193, R122 ;  /* 0x000000c171c17223 */ /* 0x000fc6000001007a */
[C---:B---3--:R-:W-:Y:S01]  /*4b00*/  FMUL.FTZ R116, R30.reuse, R192 ;  /* 0x000000c01e747220 */ /* 0x048fe20000410000 */
        /* <DEDUP_REMOVED lines=84> */
[----:B--2---:R-:W-:Y:S05]  /*5050*/  @P3 BRA `(.L_x_5386) ;  /* 0x0000000c00683947 */ /* 0x004fea0003800000 */
        /* <DEDUP_REMOVED lines=43> */
.L_x_5525:
        /* <DEDUP_REMOVED lines=13> */
.L_x_5389:
[----:B------:R-:W-:Y:S05]  /*53e0*/  BSYNC.RECONVERGENT B0 ;  /* 0x0000000000007941 */ /* 0x000fea0003800200 */
.L_x_5388:
[----:B------:R-:W-:Y:S01]  /*53f0*/  UMOV UR28, 0xffffffff ;  /* 0xffffffff001c7882 */ /* 0x000fe20000000000 */
[----:B------:R-:W-:Y:S02]  /*5400*/  ISETP.GT.U32.AND P3, PT, R220, 0x1d, PT ;  /* 0x0000001ddc00780c */ /* 0x000fe40003f64070 */
[----:B------:R-:W-:Y:S11]  /*5410*/  BRA.DIV UR28, `(.L_x_5390) ;  /* 0x000000661ce47947 */ /* 0x000ff6000b800000 */
[----:B-1----:R1:W0:Y:S04]  /*5420*/  SHFL.DOWN PT, R133, R245, 0x2, 0x1f ;  /* 0x08401f00f5857f89 */ /* 0x00222800000e0000 */
[----:B--2---:R1:W2:Y:S04]  /*5430*/  SHFL.DOWN PT, R134, R246, 0x2, 0x1f ;  /* 0x08401f00f6867f89 */ /* 0x0042a800000e0000 */
[----:B---3--:R1:W3:Y:S04]  /*5440*/  SHFL.DOWN PT, R161, R247, 0x2, 0x1f ;  /* 0x08401f00f7a17f89 */ /* 0x0082e800000e0000 */
[----:B------:R1:W0:Y:S02]  /*5450*/  SHFL.DOWN PT, R135, R248, 0x2, 0x1f ;  /* 0x08401f00f8877f89 */ /* 0x00022400000e0000 */
.L_x_5531:
        /* <DEDUP_REMOVED lines=13> */
.L_x_5392:
[----:B------:R-:W-:Y:S05]  /*5530*/  BSYNC.RECONVERGENT B0 ;  /* 0x0000000000007941 */ /* 0x000fea0003800200 */
.L_x_5391:
[----:B------:R-:W-:Y:S01]  /*5540*/  UMOV UR28, 0xffffffff ;  /* 0xffffffff001c7882 */ /* 0x000fe20000000000 */
[----:B------:R-:W-:Y:S02]  /*5550*/  ISETP.GT.U32.AND P3, PT, R220, 0x1b, PT ;  /* 0x0000001bdc00780c */ /* 0x000fe40003f64070 */
[----:B------:R-:W-:Y:S11]  /*5560*/  BRA.DIV UR28, `(.L_x_5393) ;  /* 0x0000006a1c047947 */ /* 0x000ff6000b800000 */
[----:B0-----:R0:W0:Y:S04]  /*5570*/  SHFL.DOWN PT, R133, R245, 0x4, 0x1f ;  /* 0x08801f00f5857f89 */ /* 0x00102800000e0000 */
[----:B--2---:R2:W0:Y:S04]  /*5580*/  SHFL.DOWN PT, R134, R246, 0x4, 0x1f ;  /* 0x08801f00f6867f89 */ /* 0x00442800000e0000 */
[----:B---3--:R2:W3:Y:S04]  /*5590*/  SHFL.DOWN PT, R161, R247, 0x4, 0x1f ;  /* 0x08801f00f7a17f89 */ /* 0x0084e800000e0000 */
[----:B------:R2:W0:Y:S02]  /*55a0*/  SHFL.DOWN PT, R135, R248, 0x4, 0x1f ;  /* 0x08801f00f8877f89 */ /* 0x00042400000e0000 */
.L_x_5537:
        /* <DEDUP_REMOVED lines=13> */
.L_x_5395:
[----:B------:R-:W-:Y:S05]  /*5680*/  BSYNC.RECONVERGENT B0 ;  /* 0x0000000000007941 */ /* 0x000fea0003800200 */
.L_x_5394:
[----:B------:R-:W-:Y:S01]  /*5690*/  UMOV UR28, 0xffffffff ;  /* 0xffffffff001c7882 */ /* 0x000fe20000000000 */
[----:B------:R-:W-:Y:S02]  /*56a0*/  ISETP.GT.U32.AND P3, PT, R220, 0x17, PT ;  /* 0x00000017dc00780c */ /* 0x000fe40003f64070 */
[----:B------:R-:W-:Y:S11]  /*56b0*/  BRA.DIV UR28, `(.L_x_5396) ;  /* 0x0000006a1c247947 */ /* 0x000ff6000b800000 */
[----:B0-----:R0:W0:Y:S04]  /*56c0*/  SHFL.DOWN PT, R133, R245, 0x8, 0x1f ;  /* 0x09001f00f5857f89 */ /* 0x00102800000e0000 */
[----:B------:R0:W0:Y:S04]  /*56d0*/  SHFL.DOWN PT, R134, R246, 0x8, 0x1f ;  /* 0x09001f00f6867f89 */ /* 0x00002800000e0000 */
[----:B---3--:R3:W0:Y:S04]  /*56e0*/  SHFL.DOWN PT, R161, R247, 0x8, 0x1f ;  /* 0x09001f00f7a17f89 */ /* 0x00862800000e0000 */
[----:B------:R3:W0:Y:S02]  /*56f0*/  SHFL.DOWN PT, R135, R248, 0x8, 0x1f ;  /* 0x09001f00f8877f89 */ /* 0x00062400000e0000 */
.L_x_5543:
        /* <DEDUP_REMOVED lines=13> */
.L_x_5398:
[----:B------:R-:W-:Y:S05]  /*57d0*/  BSYNC.RECONVERGENT B0 ;  /* 0x0000000000007941 */ /* 0x000fea0003800200 */
.L_x_5397:
[----:B------:R-:W-:Y:S01]  /*57e0*/  UMOV UR28, 0xffffffff ;  /* 0xffffffff001c7882 */ /* 0x000fe20000000000 */
[----:B------:R-:W-:Y:S02]  /*57f0*/  ISETP.GT.U32.AND P3, PT, R220, 0xf, PT ;  /* 0x0000000fdc00780c */ /* 0x000fe40003f64070 */
[----:B------:R-:W-:Y:S11]  /*5800*/  BRA.DIV UR28, `(.L_x_5399) ;  /* 0x0000006a1c447947 */ /* 0x000ff6000b800000 */
[----:B0-----:R0:W0:Y:S04]  /*5810*/  SHFL.DOWN PT, R133, R245, 0x10, 0x1f ;  /* 0x0a001f00f5857f89 */ /* 0x00102800000e0000 */
[----:B------:R0:W0:Y:S04]  /*5820*/  SHFL.DOWN PT, R134, R246, 0x10, 0x1f ;  /* 0x0a001f00f6867f89 */ /* 0x00002800000e0000 */
[----:B------:R0:W0:Y:S04]  /*5830*/  SHFL.DOWN PT, R161, R247, 0x10, 0x1f ;  /* 0x0a001f00f7a17f89 */ /* 0x00002800000e0000 */
[----:B------:R0:W0:Y:S02]  /*5840*/  SHFL.DOWN PT, R135, R248, 0x10, 0x1f ;  /* 0x0a001f00f8877f89 */ /* 0x00002400000e0000 */
.L_x_5549:
        /* <DEDUP_REMOVED lines=13> */
.L_x_5401:
[----:B------:R-:W-:Y:S05]  /*5920*/  BSYNC.RECONVERGENT B0 ;  /* 0x0000000000007941 */ /* 0x000fea0003800200 */
.L_x_5400:
[----:B------:R-:W-:Y:S01]  /*5930*/  UMOV UR28, 0xffffffff ;  /* 0xffffffff001c7882 */ /* 0x000fe20000000000 */
[----:B------:R-:W-:Y:S02]  /*5940*/  ISETP.NE.AND P3, PT, R173, 0x1f, PT ;  /* 0x0000001fad00780c */ /* 0x000fe40003f65270 */
[----:B------:R-:W-:Y:S11]  /*5950*/  BRA.DIV UR28, `(.L_x_5402) ;  /* 0x0000006a1c647947 */ /* 0x000ff6000b800000 */
[----:B------:R-:W5:Y:S04]  /*5960*/  SHFL.IDX PT, R220, R246, RZ, 0x1f ;  /* 0x00001ffff6dc7589 */ /* 0x000f6800000e0000 */
[----:B------:R-:W4:Y:S04]  /*5970*/  SHFL.IDX PT, R236, R245, RZ, 0x1f ;  /* 0x00001ffff5ec7589 */ /* 0x000f2800000e0000 */
[----:B------:R-:W4:Y:S04]  /*5980*/  SHFL.IDX PT, R233, R247, RZ, 0x1f ;  /* 0x00001ffff7e97589 */ /* 0x000f2800000e0000 */
[----:B01----:R-:W-:Y:S04]  /*5990*/  SHFL.DOWN PT, R245, R245, 0x1, 0x1f ;  /* 0x08201f00f5f57f89 */ /* 0x003fe800000e0000 */
[----:B--2---:R-:W-:Y:S04]  /*59a0*/  SHFL.DOWN PT, R246, R246, 0x1, 0x1f ;  /* 0x08201f00f6f67f89 */ /* 0x004fe800000e0000 */
[----:B---3--:R-:W-:Y:S01]  /*59b0*/  SHFL.DOWN PT, R247, R247, 0x1, 0x1f ;  /* 0x08201f00f7f77f89 */ /* 0x008fe200000e0000 */
[-C--:B-----5:R-:W-:Y:S01]  /*59c0*/  FMUL.FTZ R133, R131, R220.reuse ;  /* 0x000000dc83857220 */ /* 0x0a0fe20000410000 */
[----:B------:R-:W-:-:S03]  /*59d0*/  FMUL.FTZ R235, R128, R220 ;  /* 0x000000dc80eb7220 */ /* 0x000fc60000410000 */
[C---:B----4-:R-:W-:Y:S01]  /*59e0*/  FFMA.FTZ R132, R130.reuse, R236, -R133 ;  /* 0x000000ec82847223 */ /* 0x050fe20000010885 */
[C---:B------:R-:W-:Y:S01]  /*59f0*/  FMUL.FTZ R133, R129.reuse, R220 ;  /* 0x000000dc81857220 */ /* 0x040fe20000410000 */
[----:B------:R-:W-:Y:S02]  /*5a00*/  FFMA.FTZ R235, R129, R236, R235 ;  /* 0x000000ec81eb7223 */ /* 0x000fe400000100eb */
[----:B------:R-:W-:Y:S01]  /*5a10*/  FADD.FTZ R161, R233, R132 ;  /* 0x00000084e9a17221 */ /* 0x000fe20000010000 */
[----:B------:R-:W-:Y:S01]  /*5a20*/  FMUL.FTZ R132, R130, R220 ;  /* 0x000000dc82847220 */ /* 0x000fe20000410000 */
[----:B------:R-:W0:Y:S01]  /*5a30*/  SHFL.IDX PT, R233, R248, RZ, 0x1f ;  /* 0x00001ffff8e97589 */ /* 0x000e2200000e0000 */
[-C--:B------:R-:W-:Y:S02]  /*5a40*/  FFMA.FTZ R220, R128, R236.reuse, -R133 ;  /* 0x000000ec80dc7223 */ /* 0x080fe40000010885 */
[----:B------:R-:W-:Y:S01]  /*5a50*/  FFMA.FTZ R132, R131, R236, R132 ;  /* 0x000000ec83847223 */ /* 0x000fe20000010084 */
[----:B------:R-:W1:Y:S04]  /*5a60*/  SHFL.IDX PT, R128, R128, RZ, 0x1f ;  /* 0x00001fff80807589 */ /* 0x000e6800000e0000 */
[----:B------:R-:W2:Y:S04]  /*5a70*/  SHFL.IDX PT, R129, R129, RZ, 0x1f ;  /* 0x00001fff81817589 */ /* 0x000ea800000e0000 */
[----:B------:R-:W3:Y:S04]  /*5a80*/  SHFL.IDX PT, R130, R130, RZ, 0x1f ;  /* 0x00001fff82827589 */ /* 0x000ee800000e0000 */
[----:B------:R-:W4:Y:S04]  /*5a90*/  SHFL.IDX PT, R131, R131, RZ, 0x1f ;  /* 0x00001fff83837589 */ /* 0x000f2800000e0000 */
[----:B------:R-:W1:Y:S01]  /*5aa0*/  SHFL.DOWN PT, R248, R248, 0x1, 0x1f ;  /* 0x08201f00f8f87f89 */ /* 0x000e6200000e0000 */
[----:B0-----:R-:W-:-:S07]  /*5ab0*/  FADD.FTZ R236, R233, R132 ;  /* 0x00000084e9ec7221 */ /* 0x001fce0000010000 */
.L_x_5563:
[----:B------:R-:W-:Y:S04]  /*5ac0*/  BSSY.RECONVERGENT B0, `(.L_x_5403) ;  /* 0x000000d000007945 */ /* 0x000fe80003800200 */
[----:B------:R-:W-:Y:S05]  /*5ad0*/  @!P3 BRA `(.L_x_5404) ;  /* 0x00000000002cb947 */ /* 0x000fea0003800000 */
[-C--:B--2---:R-:W-:Y:S01]  /*5ae0*/  FMUL.FTZ R132, R246, R129.reuse ;  /* 0x00000081f6847220 */ /* 0x084fe20000410000 */
[----:B------:R-:W-:-:S03]  /*5af0*/  FMUL.FTZ R129, R245, R129 ;  /* 0x00000081f5817220 */ /* 0x000fc60000410000 */
[CC--:B-1----:R-:W-:Y:S01]  /*5b00*/  FFMA.FTZ R132, R245.reuse, R128.reuse, -R132 ;  /* 0x00000080f5847223 */ /* 0x0c2fe20000010884 */
[C---:B------:R-:W-:Y:S01]  /*5b10*/  FFMA.FTZ R129, R246.reuse, R128, R129 ;  /* 0x00000080f6817223 */ /* 0x040fe20000010081 */
[-C--:B----4-:R-:W-:Y:S01]  /*5b20*/  FMUL.FTZ R128, R246, R131.reuse ;  /* 0x00000083f6807220 */ /* 0x090fe20000410000 */
[----:B------:R-:W-:-:S03]  /*5b30*/  FMUL.FTZ R131, R245, R131 ;  /* 0x00000083f5837220 */ /* 0x000fc60000410000 */
[-C--:B---3--:R-:W-:Y:S01]  /*5b40*/  FFMA.FTZ R128, R245, R130.reuse, -R128 ;  /* 0x00000082f5807223 */ /* 0x088fe20000010880 */
[----:B------:R-:W-:-:S03]  /*5b50*/  FFMA.FTZ R131, R246, R130, R131 ;  /* 0x00000082f6837223 */ /* 0x000fc60000010083 */
[----:B------:R-:W-:Y:S01]  /*5b60*/  FADD.FTZ R130, R247, R128 ;  /* 0x00000080f7827221 */ /* 0x000fe20000010000 */
[----:B------:R-:W-:Y:S01]  /*5b70*/  FADD.FTZ R131, R248, R131 ;  /* 0x00000083f8837221 */ /* 0x000fe20000010000 */
[----:B------:R-:W-:-:S07]  /*5b80*/  MOV R128, R132 ;  /* 0x0000008400807202 */ /* 0x000fce0000000f00 */
.L_x_5404:
[----:B------:R-:W-:Y:S05]  /*5b90*/  BSYNC.RECONVERGENT B0 ;  /* 0x0000000000007941 */ /* 0x000fea0003800200 */
.L_x_5403:
[----:B----4-:R-:W-:Y:S01]  /*5ba0*/  FMUL.FTZ R133, R121, R131 ;  /* 0x0000008379857220 */ /* 0x010fe20000410000 */
[----:B-123--:R0:W-:Y:S03]  /*5bb0*/  STS.128 [R160+0x112b0], R128 ;  /* 0x0112b080a0007388 */ /* 0x00e1e60000000c00 */
        /* <DEDUP_REMOVED lines=36> */
.L_x_5386:
[----:B------:R-:W-:Y:S05]  /*5e00*/  WARPSYNC.ALL ;  /* 0x0000000000007948 */ /* 0x000fea0003800000 */
[----:B------:R-:W-:Y:S01]  /*5e10*/  BAR.SYNC.DEFER_BLOCKING 0x0 ;  /* 0x0000000000007b1d */ /* 0x000fe20000010000 */
[----:B------:R-:W-:Y:S01]  /*5e20*/  SHF.R.U32.HI R118, RZ, 0x2, R173 ;  /* 0x00000002ff767819 */ /* 0x000fe200000116ad */
[----:B------:R-:W-:Y:S01]  /*5e30*/  ULEA UR28, UR19, 0xfffff000, 0xc ;  /* 0xfffff000131c7891 */ /* 0x000fe2000f8e60ff */
[----:B------:R-:W-:Y:S01]  /*5e40*/  ISETP.NE.AND P2, PT, R173, RZ, PT ;  /* 0x000000ffad00720c */ /* 0x000fe20003f45270 */
[----:B------:R-:W-:Y:S01]  /*5e50*/  FMUL.FTZ R236, R176, -R197 ;  /* 0x800000c5b0ec7220 */ /* 0x000fe20000410000 */
[----:B------:R-:W-:Y:S01]  /*5e60*/  IADD3 R117, PT, PT, R118, R173, RZ ;  /* 0x000000ad76757210 */ /* 0x000fe20007ffe0ff */
[----:B------:R-:W-:Y:S01]  /*5e70*/  USHF.R.S32.HI UR30, URZ, 0x1f, UR28 ;  /* 0x0000001fff1e7899 */ /* 0x000fe2000801141c */
[----:B0-----:R-:W-:Y:S01]  /*5e80*/  MOV R123, UR8 ;  /* 0x00000008007b7c02 */ /* 0x001fe20008000f00 */
[----:B------:R-:W-:Y:S01]  /*5e90*/  FMUL.FTZ R246, R175, R199 ;  /* 0x000000c7aff67220 */ /* 0x000fe20000410000 */
[----:B------:R-:W-:Y:S01]  /*5ea0*/  LEA R117, R117, R174, 0x4 ;  /* 0x000000ae75757211 */ /* 0x000fe200078e20ff */
[----:B------:R-:W-:Y:S01]  /*5eb0*/  BSSY.RECONVERGENT B0, `(.L_x_5405) ;  /* 0x00002a3000007945 */ /* 0x000fe20003800200 */
[----:B------:R-:W-:-:S02]  /*5ec0*/  IADD3 R160, PT, PT, R173, 0xa00, RZ ;  /* 0x00000a00ada07810 */ /* 0x000fc40007ffe0ff */
[----:B------:R-:W-:-:S03]  /*5ed0*/  LEA.HI R233, R173, R173, RZ, 0x1b ;  /* 0x000000adade97211 */ /* 0x000fc600078fd8ff */
[----:B------:R-:W-:Y:S01]  /*5ee0*/  @!P2 LEA R123, R123, R174, 0x4 ;  /* 0x000000ae7b7ba211 */ /* 0x000fe200078e20ff */
[----:B------:R-:W0:Y:S04]  /*5ef0*/  LDS.64 R116, [R117+0x11288] ;  /* 0x0112880075747984 */ /* 0x000e280000000a00 */
[----:B------:R1:W-:Y:S01]  /*5f00*/  @!P2 STS.128 [R123+0x13080], R128 ;  /* 0x013080807b00a388 */ /* 0x0003e20000000c00 */
[-C--:B0-----:R-:W-:Y:S01]  /*5f10*/  FMUL.FTZ R120, R116, R137.reuse ;  /* 0x0000008974787220 */ /* 0x081fe20000410000 */
[----:B------:R-:W-:-:S03]  /*5f20*/  FMUL.FTZ R119, R117, R137 ;  /* 0x0000008975777220 */ /* 0x000fc60000410000 */
[-C--:B------:R-:W-:Y:S01]  /*5f30*/  FFMA.FTZ R120, R117, R136.reuse, -R120 ;  /* 0x0000008875787223 */ /* 0x080fe20000010878 */
[----:B------:R-:W-:-:S03]  /*5f40*/  FFMA.FTZ R119, R116, R136, R119 ;  /* 0x0000008874777223 */ /* 0x000fc60000010077 */
[----:B------:R-:W-:Y:S01]  /*5f50*/  FADD.FTZ R147, R147, R120 ;  /* 0x0000007893937221 */ /* 0x000fe20000010000 */
[----:B------:R-:W-:Y:S01]  /*5f60*/  FMUL.FTZ R120, R103, R0 ;  /* 0x0000000067787220 */ /* 0x000fe20000410000 */
[----:B------:R-:W-:Y:S02]  /*5f70*/  FADD.FTZ R122, R146, R119 ;  /* 0x00000077927a7221 */ /* 0x000fe40000010000 */
[CC--:B------:R-:W-:Y:S01]  /*5f80*/  FMUL.FTZ R116, R170.reuse, R147.reuse ;  /* 0x00000093aa747220 */ /* 0x0c0fe20000410000 */
[CC--:B------:R-:W-:Y:S01]  /*5f90*/  FMUL.FTZ R119, R39.reuse, R147.reuse ;  /* 0x0000009327777220 */ /* 0x0c0fe20000410000 */
[----:B------:R-:W-:Y:S01]  /*5fa0*/  FFMA.FTZ R121, R39, -R120, R221 ;  /* 0x8000007827797223 */ /* 0x000fe200000100dd */
[-C--:B------:R-:W-:Y:S01]  /*5fb0*/  FMUL.FTZ R170, R170, R122.reuse ;  /* 0x0000007aaaaa7220 */ /* 0x080fe20000410000 */
[----:B------:R-:W-:Y:S01]  /*5fc0*/  FMUL.FTZ R39, R147, UR31 ;  /* 0x0000001f93277c20 */ /* 0x000fe20008410000 */
[C---:B------:R-:W-:Y:S01]  /*5fd0*/  FFMA.FTZ R117, R169.reuse, R122, R116 ;  /* 0x0000007aa9757223 */ /* 0x040fe20000010074 */
[----:B------:R-:W-:Y:S01]  /*5fe0*/  FFMA.FTZ R116, -R38, R120, R222 ;  /* 0x0000007826747223 */ /* 0x000fe200000101de */
[----:B------:R-:W-:Y:S01]  /*5ff0*/  FMUL.FTZ R120, R122, UR31 ;  /* 0x0000001f7a787c20 */ /* 0x000fe20008410000 */
[-C--:B------:R-:W-:Y:S01]  /*6000*/  FMUL.FTZ R124, R0, R147.reuse ;  /* 0x00000093007c7220 */ /* 0x080fe20000410000 */
[----:B------:R-:W-:Y:S01]  /*6010*/  FFMA.FTZ R170, R169, R147, -R170 ;  /* 0x00000093a9aa7223 */ /* 0x000fe200000108aa */
[-C--:B------:R-:W-:Y:S01]  /*6020*/  FFMA.FTZ R38, R38, R122.reuse, R119 ;  /* 0x0000007a26267223 */ /* 0x080fe20000010077 */
[----:B------:R-:W-:Y:S01]  /*6030*/  FFMA.FTZ R125, R122, UR46, R39 ;  /* 0x0000002e7a7d7c23 */ /* 0x000fe20008010027 */
[----:B------:R-:W-:Y:S01]  /*6040*/  FMUL.FTZ R122, R0, R122 ;  /* 0x0000007a007a7220 */ /* 0x000fe20000410000 */
[----:B------:R-:W-:Y:S01]  /*6050*/  FFMA.FTZ R120, R147, UR46, -R120 ;  /* 0x0000002e93787c23 */ /* 0x000fe20008010878 */
[----:B------:R-:W-:Y:S01]  /*6060*/  FMUL.FTZ R119, R121, R124 ;  /* 0x0000007c79777220 */ /* 0x000fe20000410000 */
[----:B------:R-:W-:Y:S01]  /*6070*/  FADD.FTZ R170, R145, R170 ;  /* 0x000000aa91aa7221 */ /* 0x000fe20000010000 */
[----:B-1----:R-:W-:Y:S01]  /*6080*/  FMUL.FTZ R123, R121, R122 ;  /* 0x0000007a797b7220 */ /* 0x002fe20000410000 */
[----:B------:R-:W-:Y:S01]  /*6090*/  FADD.FTZ R117, R144, R117 ;  /* 0x0000007590757221 */ /* 0x000fe20000010000 */
[----:B------:R-:W-:-:S02]  /*60a0*/  IMAD R39, R173, 0x84, R174 ;  /* 0x00000084ad277824 */ /* 0x000fc400078e02ae */
[----:B------:R-:W-:Y:S01]  /*60b0*/  FMUL.FTZ R126, R103, R122 ;  /* 0x0000007a677e7220 */ /* 0x000fe20000410000 */
[----:B------:R-:W-:Y:S01]  /*60c0*/  FMUL.FTZ R121, R121, R120 ;  /* 0x0000007879797220 */ /* 0x000fe20000410000 */
[----:B------:R-:W-:Y:S01]  /*60d0*/  FFMA.FTZ R119, R116, R122, R119 ;  /* 0x0000007a74777223 */ /* 0x000fe20000010077 */
[----:B------:R-:W-:Y:S01]  /*60e0*/  FMUL.FTZ R122, R168, R170 ;  /* 0x000000aaa87a7220 */ /* 0x000fe20000410000 */
[----:B------:R-:W-:Y:S01]  /*60f0*/  FFMA.FTZ R120, R116, R124, -R123 ;  /* 0x0000007c74787223 */ /* 0x000fe2000001087b */
[----:B------:R-:W-:Y:S01]  /*6100*/  FMUL.FTZ R123, R102, R2 ;  /* 0x00000002667b7220 */ /* 0x000fe20000410000 */
[----:B------:R-:W-:Y:S01]  /*6110*/  FMUL.FTZ R168, R168, R117 ;  /* 0x00000075a8a87220 */ /* 0x000fe20000410000 */
[----:B------:R-:W-:Y:S01]  /*6120*/  FFMA.FTZ R116, R116, R125, R121 ;  /* 0x0000007d74747223 */ /* 0x000fe20000010079 */
[----:B------:R0:W-:Y:S01]  /*6130*/  STS [R39+0x8478], R126 ;  /* 0x0084787e27007388 */ /* 0x0001e20000000800 */
[----:B------:R-:W-:Y:S01]  /*6140*/  FFMA.FTZ R121, R167, R117, R122 ;  /* 0x00000075a7797223 */ /* 0x000fe2000001007a */
[----:B------:R-:W-:Y:S01]  /*6150*/  FMUL.FTZ R128, R103, R124 ;  /* 0x0000007c67807220 */ /* 0x000fe20000410000 */
[CC--:B------:R-:W-:Y:S01]  /*6160*/  FMUL.FTZ R122, R37.reuse, R170.reuse ;  /* 0x000000aa257a7220 */ /* 0x0c0fe20000410000 */
[-C--:B------:R-:W-:Y:S01]  /*6170*/  FFMA.FTZ R124, R37, -R123.reuse, R218 ;  /* 0x8000007b257c7223 */ /* 0x080fe200000100da */
[----:B------:R-:W-:Y:S01]  /*6180*/  FMUL.FTZ R125, R117, UR31 ;  /* 0x0000001f757d7c20 */ /* 0x000fe20008410000 */
[-C--:B------:R-:W-:Y:S01]  /*6190*/  FMUL.FTZ R127, R2, R170.reuse ;  /* 0x000000aa027f7220 */ /* 0x080fe20000410000 */
[----:B------:R-:W-:Y:S01]  /*61a0*/  FFMA.FTZ R168, R167, R170, -R168 ;  /* 0x000000aaa7a87223 */ /* 0x000fe200000108a8 */
[C---:B------:R-:W-:Y:S01]  /*61b0*/  FFMA.FTZ R123, -R36.reuse, R123, R219 ;  /* 0x0000007b247b7223 */ /* 0x040fe200000101db */
[----:B------:R-:W-:Y:S01]  /*61c0*/  FFMA.FTZ R37, R36, R117, R122 ;  /* 0x0000007524257223 */ /* 0x000fe2000001007a */
[C---:B0-----:R-:W-:Y:S01]  /*61d0*/  FMUL.FTZ R126, R170.reuse, UR31 ;  /* 0x0000001faa7e7c20 */ /* 0x041fe20008410000 */
[----:B------:R-:W-:Y:S01]  /*61e0*/  FFMA.FTZ R125, R170, UR46, -R125 ;  /* 0x0000002eaa7d7c23 */ /* 0x000fe2000801087d */
[----:B------:R-:W-:Y:S01]  /*61f0*/  FMUL.FTZ R36, R124, R127 ;  /* 0x0000007f7c247220 */ /* 0x000fe20000410000 */
[----:B------:R-:W-:Y:S01]  /*6200*/  FADD.FTZ R143, R143, R168 ;  /* 0x000000a88f8f7221 */ /* 0x000fe20000010000 */
[----:B------:R-:W-:Y:S01]  /*6210*/  FFMA.FTZ R126, R117, UR46, R126 ;  /* 0x0000002e757e7c23 */ /* 0x000fe2000801007e */
[----:B------:R-:W-:Y:S01]  /*6220*/  FMUL.FTZ R117, R2, R117 ;  /* 0x0000007502757220 */ /* 0x000fe20000410000 */
[----:B------:R0:W-:Y:S01]  /*6230*/  STS [R39+0x847c], R128 ;  /* 0x00847c8027007388 */ /* 0x0001e20000000800 */
[----:B------:R-:W-:Y:S01]  /*6240*/  FADD.FTZ R129, R142, R121 ;  /* 0x000000798e817221 */ /* 0x000fe20000010000 */
[----:B------:R-:W-:Y:S01]  /*6250*/  FMUL.FTZ R132, R102, R127 ;  /* 0x0000007f66847220 */ /* 0x000fe20000410000 */
[-C--:B------:R-:W-:Y:S01]  /*6260*/  FMUL.FTZ R122, R124, R117.reuse ;  /* 0x000000757c7a7220 */ /* 0x080fe20000410000 */
[C---:B------:R-:W-:Y:S01]  /*6270*/  FFMA.FTZ R121, R123.reuse, R117, R36 ;  /* 0x000000757b797223 */ /* 0x040fe20000010024 */
[----:B------:R-:W-:Y:S01]  /*6280*/  FMUL.FTZ R36, R166, R143 ;  /* 0x0000008fa6247220 */ /* 0x000fe20000410000 */
[----:B------:R-:W-:Y:S01]  /*6290*/  FMUL.FTZ R130, R102, R117 ;  /* 0x0000007566827220 */ /* 0x000fe20000410000 */
[----:B------:R-:W-:Y:S01]  /*62a0*/  FFMA.FTZ R122, R123, R127, -R122 ;  /* 0x0000007f7b7a7223 */ /* 0x000fe2000001087a */
[----:B------:R-:W-:Y:S01]  /*62b0*/  FMUL.FTZ R166, R166, R129 ;  /* 0x00000081a6a67220 */ /* 0x000fe20000410000 */
[----:B------:R-:W-:Y:S01]  /*62c0*/  STS [R39+0x8474], R132 ;  /* 0x0084748427007388 */ /* 0x000fe20000000800 */
[----:B0-----:R-:W-:Y:S01]  /*62d0*/  FMUL.FTZ R128, R124, R125 ;  /* 0x0000007d7c807220 */ /* 0x001fe20000410000 */
[----:B------:R-:W-:Y:S01]  /*62e0*/  FMUL.FTZ R124, R101, R3 ;  /* 0x00000003657c7220 */ /* 0x000fe20000410000 */
[----:B------:R-:W-:Y:S01]  /*62f0*/  FFMA.FTZ R166, R165, R143, -R166 ;  /* 0x0000008fa5a67223 */ /* 0x000fe200000108a6 */
[----:B------:R0:W-:Y:S01]  /*6300*/  STS [R39+0x8470], R130 ;  /* 0x0084708227007388 */ /* 0x0001e20000000800 */
[----:B------:R-:W-:Y:S01]  /*6310*/  FFMA.FTZ R117, R123, R126, R128 ;  /* 0x0000007e7b757223 */ /* 0x000fe20000010080 */
[----:B------:R-:W-:Y:S01]  /*6320*/  FFMA.FTZ R123, R165, R129, R36 ;  /* 0x00000081a57b7223 */ /* 0x000fe20000010024 */
[CC--:B------:R-:W-:Y:S01]  /*6330*/  FFMA.FTZ R125, R43.reuse, -R124.reuse, R216 ;  /* 0x8000007c2b7d7223 */ /* 0x0c0fe200000100d8 */
[----:B------:R-:W-:Y:S01]  /*6340*/  FMUL.FTZ R43, R43, R143 ;  /* 0x0000008f2b2b7220 */ /* 0x000fe20000410000 */
[C---:B------:R-:W-:Y:S01]  /*6350*/  FFMA.FTZ R36, -R42.reuse, R124, R217 ;  /* 0x0000007c2a247223 */ /* 0x040fe200000101d9 */
[----:B------:R-:W-:Y:S01]  /*6360*/  FMUL.FTZ R124, R143, UR31 ;  /* 0x0000001f8f7c7c20 */ /* 0x000fe20008410000 */
[----:B------:R-:W-:Y:S01]  /*6370*/  FMUL.FTZ R126, R129, UR31 ;  /* 0x0000001f817e7c20 */ /* 0x000fe20008410000 */
[----:B------:R-:W-:Y:S01]  /*6380*/  FFMA.FTZ R42, R42, R129, R43 ;  /* 0x000000812a2a7223 */ /* 0x000fe2000001002b */
[----:B------:R-:W-:Y:S01]  /*6390*/  FMUL.FTZ R128, R3, R143 ;  /* 0x0000008f03807220 */ /* 0x000fe20000410000 */
[----:B------:R-:W-:Y:S01]  /*63a0*/  FFMA.FTZ R43, R129, UR46, R124 ;  /* 0x0000002e812b7c23 */ /* 0x000fe2000801007c */
[----:B------:R-:W-:Y:S01]  /*63b0*/  FMUL.FTZ R124, R3, R129 ;  /* 0x00000081037c7220 */ /* 0x000fe20000410000 */
[----:B------:R-:W-:Y:S01]  /*63c0*/  FFMA.FTZ R126, R143, UR46, -R126 ;  /* 0x0000002e8f7e7c23 */ /* 0x000fe2000801087e */
[----:B------:R-:W-:Y:S01]  /*63d0*/  FADD.FTZ R140, R140, R123 ;  /* 0x0000007b8c8c7221 */ /* 0x000fe20000010000 */
[----:B------:R-:W-:Y:S01]  /*63e0*/  FADD.FTZ R166, R141, R166 ;  /* 0x000000a68da67221 */ /* 0x000fe20000010000 */
[C---:B------:R-:W-:Y:S01]  /*63f0*/  FMUL.FTZ R123, R125.reuse, R128 ;  /* 0x000000807d7b7220 */ /* 0x040fe20000410000 */
[C---:B------:R-:W-:Y:S01]  /*6400*/  FMUL.FTZ R129, R125.reuse, R124 ;  /* 0x0000007c7d817220 */ /* 0x040fe20000410000 */
[----:B------:R-:W-:Y:S01]  /*6410*/  FMUL.FTZ R127, R125, R126 ;  /* 0x0000007e7d7f7220 */ /* 0x000fe20000410000 */
[----:B------:R-:W-:Y:S01]  /*6420*/  FMUL.FTZ R126, R164, R166 ;  /* 0x000000a6a47e7220 */ /* 0x000fe20000410000 */
[CC--:B0-----:R-:W-:Y:S01]  /*6430*/  FMUL.FTZ R130, R101.reuse, R124.reuse ;  /* 0x0000007c65827220 */ /* 0x0c1fe20000410000 */
[----:B------:R-:W-:Y:S01]  /*6440*/  FFMA.FTZ R123, R36, R124, R123 ;  /* 0x0000007c247b7223 */ /* 0x000fe2000001007b */
[----:B------:R-:W-:Y:S01]  /*6450*/  FMUL.FTZ R125, R100, R4 ;  /* 0x00000004647d7220 */ /* 0x000fe20000410000 */
[CC--:B------:R-:W-:Y:S01]  /*6460*/  FFMA.FTZ R124, R36.reuse, R128.reuse, -R129 ;  /* 0x00000080247c7223 */ /* 0x0c0fe20000010881 */
[----:B------:R-:W-:Y:S01]  /*6470*/  FFMA.FTZ R36, R36, R43, R127 ;  /* 0x0000002b24247223 */ /* 0x000fe2000001007f */
[----:B------:R-:W-:Y:S01]  /*6480*/  FMUL.FTZ R132, R101, R128 ;  /* 0x0000008065847220 */ /* 0x000fe20000410000 */
[-C--:B------:R-:W-:Y:S01]  /*6490*/  FFMA.FTZ R43, R163, R140.reuse, R126 ;  /* 0x0000008ca32b7223 */ /* 0x080fe2000001007e */
[CC--:B------:R-:W-:Y:S01]  /*64a0*/  FFMA.FTZ R126, R41.reuse, -R125.reuse, R214 ;  /* 0x8000007d297e7223 */ /* 0x0c0fe200000100d6 */
[----:B------:R-:W-:Y:S01]  /*64b0*/  FFMA.FTZ R128, -R40, R125, R215 ;  /* 0x0000007d28807223 */ /* 0x000fe200000101d7 */
[----:B------:R-:W-:Y:S01]  /*64c0*/  FMUL.FTZ R125, R166, UR31 ;  /* 0x0000001fa67d7c20 */ /* 0x000fe20008410000 */
[----:B------:R-:W-:Y:S01]  /*64d0*/  FMUL.FTZ R127, R140, UR31 ;  /* 0x0000001f8c7f7c20 */ /* 0x000fe20008410000 */
[----:B------:R-:W-:Y:S01]  /*64e0*/  FMUL.FTZ R164, R164, R140 ;  /* 0x0000008ca4a47220 */ /* 0x000fe20000410000 */
[-C--:B------:R-:W-:Y:S01]  /*64f0*/  FMUL.FTZ R41, R41, R166.reuse ;  /* 0x000000a629297220 */ /* 0x080fe20000410000 */
[----:B------:R-:W-:Y:S01]  /*6500*/  FMUL.FTZ R131, R4, R166 ;  /* 0x000000a604837220 */ /* 0x000fe20000410000 */
[----:B------:R-:W-:Y:S01]  /*6510*/  FFMA.FTZ R129, R140, UR46, R125 ;  /* 0x0000002e8c817c23 */ /* 0x000fe2000801007d */
[----:B------:R-:W-:Y:S01]  /*6520*/  FFMA.FTZ R127, R166, UR46, -R127 ;  /* 0x0000002ea67f7c23 */ /* 0x000fe2000801087f */
[----:B------:R-:W-:Y:S01]  /*6530*/  FMUL.FTZ R125, R4, R140 ;  /* 0x0000008c047d7220 */ /* 0x000fe20000410000 */
[----:B------:R-:W-:Y:S01]  /*6540*/  FFMA.FTZ R164, R163, R166, -R164 ;  /* 0x000000a6a3a47223 */ /* 0x000fe200000108a4 */
[----:B------:R-:W-:Y:S01]  /*6550*/  FFMA.FTZ R41, R40, R140, R41 ;  /* 0x0000008c28297223 */ /* 0x000fe20000010029 */
[----:B------:R-:W-:Y:S01]  /*6560*/  FADD.FTZ R138, R138, R43 ;  /* 0x0000002b8a8a7221 */ /* 0x000fe20000010000 */
[C---:B------:R-:W-:Y:S01]  /*6570*/  FMUL.FTZ R133, R126.reuse, R131 ;  /* 0x000000837e857220 */ /* 0x040fe20000410000 */
[C---:B------:R-:W-:Y:S01]  /*6580*/  FMUL.FTZ R40, R126.reuse, R125 ;  /* 0x0000007d7e287220 */ /* 0x040fe20000410000 */
[----:B------:R-:W-:Y:S01]  /*6590*/  FMUL.FTZ R43, R126, R127 ;  /* 0x0000007f7e2b7220 */ /* 0x000fe20000410000 */
[----:B------:R-:W-:Y:S01]  /*65a0*/  FMUL.FTZ R127, R107, R5 ;  /* 0x000000056b7f7220 */ /* 0x000fe20000410000 */
[----:B------:R0:W-:Y:S01]  /*65b0*/  STS [R39+0x846c], R132 ;  /* 0x00846c8427007388 */ /* 0x0001e20000000800 */
[----:B------:R-:W-:Y:S01]  /*65c0*/  FADD.FTZ R139, R139, R164 ;  /* 0x000000a48b8b7221 */ /* 0x000fe20000010000 */
[C---:B------:R-:W-:Y:S01]  /*65d0*/  FFMA.FTZ R126, R128.reuse, R125, R133 ;  /* 0x0000007d807e7223 */ /* 0x040fe20000010085 */
[----:B------:R-:W-:Y:S01]  /*65e0*/  FFMA.FTZ R43, R128, R129, R43 ;  /* 0x00000081802b7223 */ /* 0x000fe2000001002b */
[----:B------:R-:W-:Y:S01]  /*65f0*/  FMUL.FTZ R134, R100, R131 ;  /* 0x0000008364867220 */ /* 0x000fe20000410000 */
[----:B------:R1:W-:Y:S01]  /*6600*/  STS [R39+0x8468], R130 ;  /* 0x0084688227007388 */ /* 0x0003e20000000800 */
[----:B------:R-:W-:Y:S01]  /*6610*/  FMUL.FTZ R129, R139, UR31 ;  /* 0x0000001f8b817c20 */ /* 0x000fe20008410000 */
[----:B------:R-:W-:Y:S01]  /*6620*/  IADD3 R164, PT, PT, R173, 0xb00, RZ ;  /* 0x00000b00ada47810 */ /* 0x000fe20007ffe0ff */
[----:B------:R-:W-:Y:S01]  /*6630*/  FMUL.FTZ R214, R22, -R214 ;  /* 0x800000d616d67220 */ /* 0x000fe20000410000 */
[----:B------:R2:W-:Y:S01]  /*6640*/  STS [R39+0x8464], R134 ;  /* 0x0084648627007388 */ /* 0x0005e20000000800 */
[----:B0-----:R-:W-:Y:S01]  /*6650*/  FMUL.FTZ R132, R100, R125 ;  /* 0x0000007d64847220 */ /* 0x001fe20000410000 */
[----:B------:R-:W-:Y:S01]  /*6660*/  FFMA.FTZ R125, R128, R131, -R40 ;  /* 0x00000083807d7223 */ /* 0x000fe20000010828 */
[C---:B------:R-:W-:Y:S01]  /*6670*/  FFMA.FTZ R128, R47.reuse, -R127, R213 ;  /* 0x8000007f2f807223 */ /* 0x040fe200000100d5 */
[-C--:B------:R-:W-:Y:S01]  /*6680*/  FMUL.FTZ R40, R162, R139.reuse ;  /* 0x0000008ba2287220 */ /* 0x080fe20000410000 */
[----:B------:R-:W-:Y:S01]  /*6690*/  FMUL.FTZ R47, R47, R139 ;  /* 0x0000008b2f2f7220 */ /* 0x000fe20000410000 */
[----:B-1----:R-:W-:Y:S01]  /*66a0*/  FMUL.FTZ R130, R138, UR31 ;  /* 0x0000001f8a827c20 */ /* 0x002fe20008410000 */
[-C--:B------:R-:W-:Y:S01]  /*66b0*/  FMUL.FTZ R162, R162, R138.reuse ;  /* 0x0000008aa2a27220 */ /* 0x080fe20000410000 */
[C---:B------:R-:W-:Y:S01]  /*66c0*/  FFMA.FTZ R127, -R46.reuse, R127, R212 ;  /* 0x0000007f2e7f7223 */ /* 0x040fe200000101d4 */
[----:B------:R0:W-:Y:S01]  /*66d0*/  STS [R39+0x8460], R132 ;  /* 0x0084608427007388 */ /* 0x0001e20000000800 */
[-C--:B------:R-:W-:Y:S01]  /*66e0*/  FFMA.FTZ R40, R159, R138.reuse, R40 ;  /* 0x0000008a9f287223 */ /* 0x080fe20000010028 */
[----:B------:R-:W-:Y:S01]  /*66f0*/  FFMA.FTZ R46, R46, R138, R47 ;  /* 0x0000008a2e2e7223 */ /* 0x000fe2000001002f */
[----:B------:R-:W-:Y:S01]  /*6700*/  FFMA.FTZ R47, R139, UR46, -R130 ;  /* 0x0000002e8b2f7c23 */ /* 0x000fe20008010882 */
[-C--:B--2---:R-:W-:Y:S01]  /*6710*/  FMUL.FTZ R134, R5, R139.reuse ;  /* 0x0000008b05867220 */ /* 0x084fe20000410000 */
[----:B------:R-:W-:Y:S01]  /*6720*/  FFMA.FTZ R159, R159, R139, -R162 ;  /* 0x0000008b9f9f7223 */ /* 0x000fe200000108a2 */
[----:B------:R-:W-:Y:S01]  /*6730*/  FADD.FTZ R142, R185, R40 ;  /* 0x00000028b98e7221 */ /* 0x000fe20000010000 */
[----:B------:R-:W-:Y:S01]  /*6740*/  FFMA.FTZ R130, R138, UR46, R129 ;  /* 0x0000002e8a827c23 */ /* 0x000fe20008010081 */
[C---:B------:R-:W-:Y:S01]  /*6750*/  FMUL.FTZ R136, R128.reuse, R134 ;  /* 0x0000008680887220 */ /* 0x040fe20000410000 */
[----:B------:R-:W-:Y:S01]  /*6760*/  FMUL.FTZ R40, R128, R47 ;  /* 0x0000002f80287220 */ /* 0x000fe20000410000 */
[----:B0-----:R-:W-:Y:S01]  /*6770*/  FMUL.FTZ R132, R5, R138 ;  /* 0x0000008a05847220 */ /* 0x001fe20000410000 */
[----:B------:R-:W-:Y:S01]  /*6780*/  FMUL.FTZ R47, R106, R6 ;  /* 0x000000066a2f7220 */ /* 0x000fe20000410000 */
[----:B------:R-:W-:Y:S01]  /*6790*/  FADD.FTZ R159, R186, R159 ;  /* 0x0000009fba9f7221 */ /* 0x000fe20000010000 */
[C---:B------:R-:W-:Y:S01]  /*67a0*/  FFMA.FTZ R40, R127.reuse, R130, R40 ;  /* 0x000000827f287223 */ /* 0x040fe20000010028 */
[-C--:B------:R-:W-:Y:S01]  /*67b0*/  FMUL.FTZ R133, R128, R132.reuse ;  /* 0x0000008480857220 */ /* 0x080fe20000410000 */
[C---:B------:R-:W-:Y:S01]  /*67c0*/  FFMA.FTZ R135, R127.reuse, R132, R136 ;  /* 0x000000847f877223 */ /* 0x040fe20000010088 */
[----:B------:R-:W-:Y:S01]  /*67d0*/  FMUL.FTZ R128, R158, R159 ;  /* 0x0000009f9e807220 */ /* 0x000fe20000410000 */
[----:B------:R-:W-:Y:S01]  /*67e0*/  FMUL.FTZ R130, R142, UR31 ;  /* 0x0000001f8e827c20 */ /* 0x000fe20008410000 */
[----:B------:R-:W-:Y:S01]  /*67f0*/  FFMA.FTZ R133, R127, R134, -R133 ;  /* 0x000000867f857223 */ /* 0x000fe20000010885 */
[C---:B------:R-:W-:Y:S01]  /*6800*/  FFMA.FTZ R127, R45.reuse, -R47, R210 ;  /* 0x8000002f2d7f7223 */ /* 0x040fe200000100d2 */
[----:B------:R-:W-:Y:S01]  /*6810*/  FMUL.FTZ R45, R45, R159 ;  /* 0x0000009f2d2d7220 */ /* 0x000fe20000410000 */
[----:B------:R-:W-:Y:S01]  /*6820*/  FMUL.FTZ R138, R107, R132 ;  /* 0x000000846b8a7220 */ /* 0x000fe20000410000 */
[-C--:B------:R-:W-:Y:S01]  /*6830*/  FMUL.FTZ R158, R158, R142.reuse ;  /* 0x0000008e9e9e7220 */ /* 0x080fe20000410000 */
[----:B------:R-:W-:Y:S01]  /*6840*/  FMUL.FTZ R129, R159, UR31 ;  /* 0x0000001f9f817c20 */ /* 0x000fe20008410000 */
[-C--:B------:R-:W-:Y:S01]  /*6850*/  FFMA.FTZ R128, R157, R142.reuse, R128 ;  /* 0x0000008e9d807223 */ /* 0x080fe20000010080 */
[C---:B------:R-:W-:Y:S01]  /*6860*/  FFMA.FTZ R47, -R44.reuse, R47, R211 ;  /* 0x0000002f2c2f7223 */ /* 0x040fe200000101d3 */
[-C--:B------:R-:W-:Y:S01]  /*6870*/  FFMA.FTZ R45, R44, R142.reuse, R45 ;  /* 0x0000008e2c2d7223 */ /* 0x080fe2000001002d */
[CC--:B------:R-:W-:Y:S01]  /*6880*/  FMUL.FTZ R132, R6.reuse, R159.reuse ;  /* 0x0000009f06847220 */ /* 0x0c0fe20000410000 */
[----:B------:R-:W-:Y:S01]  /*6890*/  FMUL.FTZ R136, R6, R142 ;  /* 0x0000008e06887220 */ /* 0x000fe20000410000 */
[----:B------:R-:W-:Y:S01]  /*68a0*/  FFMA.FTZ R44, R159, UR46, -R130 ;  /* 0x0000002e9f2c7c23 */ /* 0x000fe20008010882 */
[----:B------:R-:W-:Y:S01]  /*68b0*/  FMUL.FTZ R140, R107, R134 ;  /* 0x000000866b8c7220 */ /* 0x000fe20000410000 */
[----:B------:R-:W-:Y:S01]  /*68c0*/  FFMA.FTZ R157, R157, R159, -R158 ;  /* 0x0000009f9d9d7223 */ /* 0x000fe2000001089e */
[----:B------:R-:W-:Y:S01]  /*68d0*/  FFMA.FTZ R130, R142, UR46, R129 ;  /* 0x0000002e8e827c23 */ /* 0x000fe20008010081 */
[----:B------:R-:W-:Y:S01]  /*68e0*/  FADD.FTZ R142, R183, R128 ;  /* 0x00000080b78e7221 */ /* 0x000fe20000010000 */
[C---:B------:R-:W-:Y:S01]  /*68f0*/  FMUL.FTZ R134, R127.reuse, R132 ;  /* 0x000000847f867220 */ /* 0x040fe20000410000 */
[C---:B------:R-:W-:Y:S01]  /*6900*/  FMUL.FTZ R137, R127.reuse, R136 ;  /* 0x000000887f897220 */ /* 0x040fe20000410000 */
[----:B------:R-:W-:Y:S01]  /*6910*/  FMUL.FTZ R128, R127, R44 ;  /* 0x0000002c7f807220 */ /* 0x000fe20000410000 */
[----:B------:R0:W-:Y:S01]  /*6920*/  STS [R39+0x8458], R138 ;  /* 0x0084588a27007388 */ /* 0x0001e20000000800 */
[----:B------:R-:W-:Y:S01]  /*6930*/  FMUL.FTZ R127, R105, R7 ;  /* 0x00000007697f7220 */ /* 0x000fe20000410000 */
[----:B------:R-:W-:Y:S01]  /*6940*/  FADD.FTZ R157, R184, R157 ;  /* 0x0000009db89d7221 */ /* 0x000fe20000010000 */
[----:B------:R-:W-:Y:S01]  /*6950*/  FFMA.FTZ R137, R47, R132, -R137 ;  /* 0x000000842f897223 */ /* 0x000fe20000010889 */
[----:B------:R1:W-:Y:S01]  /*6960*/  STS [R39+0x845c], R140 ;  /* 0x00845c8c27007388 */ /* 0x0003e20000000800 */
[----:B------:R-:W-:Y:S01]  /*6970*/  IADD3 R162, PT, PT, R173, 0xa80, RZ ;  /* 0x00000a80ada27810 */ /* 0x000fe20007ffe0ff */
[C---:B------:R-:W-:Y:S01]  /*6980*/  FMUL.FTZ R44, R156.reuse, R157 ;  /* 0x0000009d9c2c7220 */ /* 0x040fe20000410000 */
[----:B------:R-:W-:Y:S01]  /*6990*/  FMUL.FTZ R156, R156, R142 ;  /* 0x0000008e9c9c7220 */ /* 0x000fe20000410000 */
[----:B------:R-:W-:Y:S01]  /*69a0*/  FMUL.FTZ R129, R157, UR31 ;  /* 0x0000001f9d817c20 */ /* 0x000fe20008410000 */
[----:B------:R-:W-:Y:S01]  /*69b0*/  IADD3 R166, PT, PT, R173, 0xb80, RZ ;  /* 0x00000b80ada67810 */ /* 0x000fe20007ffe0ff */
[-C--:B0-----:R-:W-:Y:S01]  /*69c0*/  FMUL.FTZ R138, R106, R136.reuse ;  /* 0x000000886a8a7220 */ /* 0x081fe20000410000 */
[C---:B------:R-:W-:Y:S01]  /*69d0*/  FFMA.FTZ R136, R47.reuse, R136, R134 ;  /* 0x000000882f887223 */ /* 0x040fe20000010086 */
[----:B------:R-:W-:Y:S01]  /*69e0*/  FFMA.FTZ R47, R47, R130, R128 ;  /* 0x000000822f2f7223 */ /* 0x000fe20000010080 */
[C---:B------:R-:W-:Y:S01]  /*69f0*/  FFMA.FTZ R128, R51.reuse, -R127, R209 ;  /* 0x8000007f33807223 */ /* 0x040fe200000100d1 */
[----:B------:R-:W-:Y:S01]  /*6a00*/  FMUL.FTZ R51, R51, R157 ;  /* 0x0000009d33337220 */ /* 0x000fe20000410000 */
[----:B------:R-:W-:Y:S01]  /*6a10*/  FMUL.FTZ R130, R142, UR31 ;  /* 0x0000001f8e827c20 */ /* 0x000fe20008410000 */
[C---:B------:R-:W-:Y:S01]  /*6a20*/  FFMA.FTZ R127, -R50.reuse, R127, R208 ;  /* 0x0000007f327f7223 */ /* 0x040fe200000101d0 */
[----:B------:R0:W-:Y:S01]  /*6a30*/  STS [R39+0x8450], R138 ;  /* 0x0084508a27007388 */ /* 0x0001e20000000800 */
[-C--:B------:R-:W-:Y:S01]  /*6a40*/  FFMA.FTZ R44, R155, R142.reuse, R44 ;  /* 0x0000008e9b2c7223 */ /* 0x080fe2000001002c */
[-C--:B------:R-:W-:Y:S01]  /*6a50*/  FFMA.FTZ R50, R50, R142.reuse, R51 ;  /* 0x0000008e32327223 */ /* 0x080fe20000010033 */
[----:B------:R-:W-:Y:S01]  /*6a60*/  FFMA.FTZ R51, R157, UR46, -R130 ;  /* 0x0000002e9d337c23 */ /* 0x000fe20008010882 */
[----:B------:R-:W-:Y:S01]  /*6a70*/  FMUL.FTZ R134, R7, R142 ;  /* 0x0000008e07867220 */ /* 0x000fe20000410000 */
[----:B-1----:R-:W-:Y:S01]  /*6a80*/  FMUL.FTZ R140, R106, R132 ;  /* 0x000000846a8c7220 */ /* 0x002fe20000410000 */
[-C--:B------:R-:W-:Y:S01]  /*6a90*/  FFMA.FTZ R155, R155, R157.reuse, -R156 ;  /* 0x0000009d9b9b7223 */ /* 0x080fe2000001089c */
[----:B------:R-:W-:Y:S01]  /*6aa0*/  FFMA.FTZ R130, R142, UR46, R129 ;  /* 0x0000002e8e827c23 */ /* 0x000fe20008010081 */
[----:B------:R-:W-:Y:S01]  /*6ab0*/  FADD.FTZ R144, R181, R44 ;  /* 0x0000002cb5907221 */ /* 0x000fe20000010000 */
[C---:B------:R-:W-:Y:S01]  /*6ac0*/  FMUL.FTZ R129, R128.reuse, R134 ;  /* 0x0000008680817220 */ /* 0x040fe20000410000 */
[----:B0-----:R-:W-:Y:S01]  /*6ad0*/  FMUL.FTZ R138, R7, R157 ;  /* 0x0000009d078a7220 */ /* 0x001fe20000410000 */
[----:B------:R-:W-:Y:S01]  /*6ae0*/  FMUL.FTZ R44, R128, R51 ;  /* 0x00000033802c7220 */ /* 0x000fe20000410000 */
[----:B------:R-:W-:Y:S01]  /*6af0*/  FMUL.FTZ R51, R104, R8 ;  /* 0x0000000868337220 */ /* 0x000fe20000410000 */
[----:B------:R0:W-:Y:S01]  /*6b00*/  STS [R39+0x8454], R140 ;  /* 0x0084548c27007388 */ /* 0x0001e20000000800 */
[-C--:B------:R-:W-:Y:S01]  /*6b10*/  FMUL.FTZ R132, R128, R138.reuse ;  /* 0x0000008a80847220 */ /* 0x080fe20000410000 */
[----:B------:R-:W-:Y:S01]  /*6b20*/  FADD.FTZ R155, R182, R155 ;  /* 0x0000009bb69b7221 */ /* 0x000fe20000010000 */
[-C--:B------:R-:W-:Y:S01]  /*6b30*/  FMUL.FTZ R142, R105, R138.reuse ;  /* 0x0000008a698e7220 */ /* 0x080fe20000410000 */
[C---:B------:R-:W-:Y:S01]  /*6b40*/  FFMA.FTZ R138, R127.reuse, R138, -R129 ;  /* 0x0000008a7f8a7223 */ /* 0x040fe20000010881 */
[----:B------:R-:W-:Y:S01]  /*6b50*/  FFMA.FTZ R44, R127, R130, R44 ;  /* 0x000000827f2c7223 */ /* 0x000fe2000001002c */
[----:B------:R-:W-:Y:S01]  /*6b60*/  FMUL.FTZ R128, R154, R155 ;  /* 0x0000009b9a807220 */ /* 0x000fe20000410000 */
[----:B------:R-:W-:Y:S01]  /*6b70*/  FMUL.FTZ R130, R144, UR31 ;  /* 0x0000001f90827c20 */ /* 0x000fe20008410000 */
[----:B------:R-:W-:Y:S01]  /*6b80*/  FMUL.FTZ R154, R154, R144 ;  /* 0x000000909a9a7220 */ /* 0x000fe20000410000 */
[----:B------:R-:W-:Y:S01]  /*6b90*/  FMUL.FTZ R129, R155, UR31 ;  /* 0x0000001f9b817c20 */ /* 0x000fe20008410000 */
[-C--:B0-----:R-:W-:Y:S01]  /*6ba0*/  FMUL.FTZ R140, R105, R134.reuse ;  /* 0x00000086698c7220 */ /* 0x081fe20000410000 */
[----:B------:R-:W-:Y:S01]  /*6bb0*/  FFMA.FTZ R134, R127, R134, R132 ;  /* 0x000000867f867223 */ /* 0x000fe20000010084 */
[C---:B------:R-:W-:Y:S01]  /*6bc0*/  FFMA.FTZ R127, R49.reuse, -R51, R206 ;  /* 0x80000033317f7223 */ /* 0x040fe200000100ce */
[----:B------:R-:W-:Y:S01]  /*6bd0*/  FMUL.FTZ R49, R49, R155 ;  /* 0x0000009b31317220 */ /* 0x000fe20000410000 */
[-C--:B------:R-:W-:Y:S01]  /*6be0*/  FFMA.FTZ R128, R153, R144.reuse, R128 ;  /* 0x0000009099807223 */ /* 0x080fe20000010080 */
[----:B------:R0:W-:Y:S01]  /*6bf0*/  STS [R39+0x8448], R140 ;  /* 0x0084488c27007388 */ /* 0x0001e20000000800 */
[C---:B------:R-:W-:Y:S01]  /*6c00*/  FFMA.FTZ R51, -R48.reuse, R51, R207 ;  /* 0x0000003330337223 */ /* 0x040fe200000101cf */
[-C--:B------:R-:W-:Y:S01]  /*6c10*/  FFMA.FTZ R49, R48, R144.reuse, R49 ;  /* 0x0000009030317223 */ /* 0x080fe20000010031 */
[----:B------:R-:W-:Y:S01]  /*6c20*/  FMUL.FTZ R132, R8, R144 ;  /* 0x0000009008847220 */ /* 0x000fe20000410000 */
[----:B------:R-:W-:Y:S01]  /*6c30*/  FFMA.FTZ R48, R155, UR46, -R130 ;  /* 0x0000002e9b307c23 */ /* 0x000fe20008010882 */
[----:B------:R1:W-:Y:S01]  /*6c40*/  STS [R39+0x844c], R142 ;  /* 0x00844c8e27007388 */ /* 0x0003e20000000800 */
[-C--:B------:R-:W-:Y:S01]  /*6c50*/  FFMA.FTZ R153, R153, R155.reuse, -R154 ;  /* 0x0000009b99997223 */ /* 0x080fe2000001089a */
[----:B------:R-:W-:Y:S01]  /*6c60*/  FFMA.FTZ R130, R144, UR46, R129 ;  /* 0x0000002e90827c23 */ /* 0x000fe20008010081 */
[----:B------:R-:W-:Y:S01]  /*6c70*/  FADD.FTZ R154, R187, R128 ;  /* 0x00000080bb9a7221 */ /* 0x000fe20000010000 */
[C---:B------:R-:W-:Y:S01]  /*6c80*/  FMUL.FTZ R129, R127.reuse, R132 ;  /* 0x000000847f817220 */ /* 0x040fe20000410000 */
[----:B0-----:R-:W-:Y:S01]  /*6c90*/  FMUL.FTZ R140, R8, R155 ;  /* 0x0000009b088c7220 */ /* 0x001fe20000410000 */
[C---:B------:R-:W-:Y:S01]  /*6ca0*/  FMUL.FTZ R128, R127.reuse, R48 ;  /* 0x000000307f807220 */ /* 0x040fe20000410000 */
[----:B------:R-:W-:Y:S01]  /*6cb0*/  FADD.FTZ R180, R180, R153 ;  /* 0x00000099b4b47221 */ /* 0x000fe20000010000 */
[C---:B------:R-:W-:Y:S01]  /*6cc0*/  FMUL.FTZ R144, R104.reuse, R132 ;  /* 0x0000008468907220 */ /* 0x040fe20000410000 */
[-C--:B------:R-:W-:Y:S01]  /*6cd0*/  FMUL.FTZ R146, R104, R140.reuse ;  /* 0x0000008c68927220 */ /* 0x080fe20000410000 */
[-C--:B-1----:R-:W-:Y:S01]  /*6ce0*/  FMUL.FTZ R142, R127, R140.reuse ;  /* 0x0000008c7f8e7220 */ /* 0x082fe20000410000 */
[----:B------:R-:W-:Y:S01]  /*6cf0*/  FFMA.FTZ R140, R51, R140, -R129 ;  /* 0x0000008c338c7223 */ /* 0x000fe20000010881 */
[-C--:B------:R-:W-:Y:S01]  /*6d00*/  FMUL.FTZ R127, R55, R180.reuse ;  /* 0x000000b4377f7220 */ /* 0x080fe20000410000 */
[C---:B------:R-:W-:Y:S01]  /*6d10*/  FMUL.FTZ R48, R152.reuse, R180 ;  /* 0x000000b498307220 */ /* 0x040fe20000410000 */
[C---:B------:R-:W-:Y:S01]  /*6d20*/  FFMA.FTZ R139, R51.reuse, R132, R142 ;  /* 0x00000084338b7223 */ /* 0x040fe2000001008e */
[----:B------:R-:W-:Y:S01]  /*6d30*/  FFMA.FTZ R51, R51, R130, R128 ;  /* 0x0000008233337223 */ /* 0x000fe20000010080 */
[----:B------:R-:W-:Y:S01]  /*6d40*/  FMUL.FTZ R128, R111, R9 ;  /* 0x000000096f807220 */ /* 0x000fe20000410000 */
[-C--:B------:R-:W-:Y:S01]  /*6d50*/  FMUL.FTZ R152, R152, R154.reuse ;  /* 0x0000009a98987220 */ /* 0x080fe20000410000 */
[----:B------:R-:W-:Y:S01]  /*6d60*/  FMUL.FTZ R129, R154, UR31 ;  /* 0x0000001f9a817c20 */ /* 0x000fe20008410000 */
[----:B------:R-:W-:Y:S01]  /*6d70*/  FFMA.FTZ R48, R151, R154, R48 ;  /* 0x0000009a97307223 */ /* 0x000fe20000010030 */
[-C--:B------:R-:W-:Y:S01]  /*6d80*/  FFMA.FTZ R55, R55, -R128.reuse, R205 ;  /* 0x8000008037377223 */ /* 0x080fe200000100cd */
[C---:B------:R-:W-:Y:S01]  /*6d90*/  FFMA.FTZ R128, -R54.reuse, R128, R204 ;  /* 0x0000008036807223 */ /* 0x040fe200000101cc */
[----:B------:R-:W-:Y:S01]  /*6da0*/  FFMA.FTZ R54, R54, R154, R127 ;  /* 0x0000009a36367223 */ /* 0x000fe2000001007f */
[C---:B------:R-:W-:Y:S01]  /*6db0*/  FMUL.FTZ R127, R180.reuse, UR31 ;  /* 0x0000001fb47f7c20 */ /* 0x040fe20008410000 */
[-C--:B------:R-:W-:Y:S01]  /*6dc0*/  FMUL.FTZ R132, R9, R180.reuse ;  /* 0x000000b409847220 */ /* 0x080fe20000410000 */
[----:B------:R-:W-:Y:S01]  /*6dd0*/  FFMA.FTZ R151, R151, R180, -R152 ;  /* 0x000000b497977223 */ /* 0x000fe20000010898 */
[----:B------:R-:W-:Y:S01]  /*6de0*/  FFMA.FTZ R130, R180, UR46, -R129 ;  /* 0x0000002eb4827c23 */ /* 0x000fe20008010881 */
[----:B------:R-:W-:Y:S01]  /*6df0*/  FADD.FTZ R189, R189, R48 ;  /* 0x00000030bdbd7221 */ /* 0x000fe20000010000 */
[----:B------:R-:W-:Y:S01]  /*6e00*/  FFMA.FTZ R129, R154, UR46, R127 ;  /* 0x0000002e9a817c23 */ /* 0x000fe2000801007f */
[----:B------:R-:W-:Y:S01]  /*6e10*/  FMUL.FTZ R48, R9, R154 ;  /* 0x0000009a09307220 */ /* 0x000fe20000410000 */
[C---:B------:R-:W-:Y:S01]  /*6e20*/  FMUL.FTZ R127, R55.reuse, R132 ;  /* 0x00000084377f7220 */ /* 0x040fe20000410000 */
[----:B------:R-:W-:Y:S01]  /*6e30*/  FADD.FTZ R151, R188, R151 ;  /* 0x00000097bc977221 */ /* 0x000fe20000010000 */
[----:B------:R0:W-:Y:S01]  /*6e40*/  STS [R39+0x8440], R144 ;  /* 0x0084409027007388 */ /* 0x0001e20000000800 */
[CC--:B------:R-:W-:Y:S01]  /*6e50*/  FMUL.FTZ R141, R55.reuse, R48.reuse ;  /* 0x00000030378d7220 */ /* 0x0c0fe20000410000 */
[----:B------:R-:W-:Y:S01]  /*6e60*/  FFMA.FTZ R142, R128, R48, R127 ;  /* 0x00000030808e7223 */ /* 0x000fe2000001007f */
[----:B------:R-:W-:Y:S01]  /*6e70*/  FMUL.FTZ R131, R55, R130 ;  /* 0x0000008237837220 */ /* 0x000fe20000410000 */
[----:B------:R-:W-:Y:S01]  /*6e80*/  FMUL.FTZ R127, R110, R10 ;  /* 0x0000000a6e7f7220 */ /* 0x000fe20000410000 */
[----:B------:R-:W-:Y:S01]  /*6e90*/  FFMA.FTZ R141, R128, R132, -R141 ;  /* 0x00000084808d7223 */ /* 0x000fe2000001088d */
[----:B------:R1:W-:Y:S01]  /*6ea0*/  STS [R39+0x8444], R146 ;  /* 0x0084449227007388 */ /* 0x0003e20000000800 */
[----:B------:R-:W-:Y:S01]  /*6eb0*/  LOP3.LUT R168, R173, 0xc00, RZ, 0xfc, !PT ;  /* 0x00000c00ada87812 */ /* 0x000fe200078efcff */
[C---:B------:R-:W-:Y:S01]  /*6ec0*/  FFMA.FTZ R130, R53.reuse, -R127, R202 ;  /* 0x8000007f35827223 */ /* 0x040fe200000100ca */
[-C--:B------:R-:W-:Y:S01]  /*6ed0*/  FMUL.FTZ R53, R53, R151.reuse ;  /* 0x0000009735357220 */ /* 0x080fe20000410000 */
[----:B0-----:R-:W-:Y:S01]  /*6ee0*/  FMUL.FTZ R144, R111, R48 ;  /* 0x000000306f907220 */ /* 0x001fe20000410000 */
[C---:B------:R-:W-:Y:S01]  /*6ef0*/  FMUL.FTZ R48, R150.reuse, R151 ;  /* 0x0000009796307220 */ /* 0x040fe20000410000 */
[-C--:B------:R-:W-:Y:S01]  /*6f00*/  FMUL.FTZ R150, R150, R189.reuse ;  /* 0x000000bd96967220 */ /* 0x080fe20000410000 */
[-C--:B------:R-:W-:Y:S01]  /*6f10*/  FFMA.FTZ R53, R52, R189.reuse, R53 ;  /* 0x000000bd34357223 */ /* 0x080fe20000010035 */
[----:B------:R-:W-:Y:S01]  /*6f20*/  IADD3 R170, PT, PT, R173, 0xc80, RZ ;  /* 0x00000c80adaa7810 */ /* 0x000fe20007ffe0ff */
[C---:B------:R-:W-:Y:S01]  /*6f30*/  FFMA.FTZ R55, R149.reuse, R189, R48 ;  /* 0x000000bd95377223 */ /* 0x040fe20000010030 */
[----:B------:R-:W-:Y:S01]  /*6f40*/  FFMA.FTZ R150, R149, R151, -R150 ;  /* 0x0000009795967223 */ /* 0x000fe20000010896 */
[----:B------:R-:W-:Y:S01]  /*6f50*/  FFMA.FTZ R48, R128, R129, R131 ;  /* 0x0000008180307223 */ /* 0x000fe20000010083 */
[----:B------:R-:W-:Y:S01]  /*6f60*/  FFMA.FTZ R129, -R52, R127, R203 ;  /* 0x0000007f34817223 */ /* 0x000fe200000101cb */
[----:B------:R-:W-:Y:S01]  /*6f70*/  FADD.FTZ R224, R224, R55 ;  /* 0x00000037e0e07221 */ /* 0x000fe20000010000 */
[----:B------:R-:W-:Y:S01]  /*6f80*/  FADD.FTZ R223, R223, R150 ;  /* 0x00000096dfdf7221 */ /* 0x000fe20000010000 */
[----:B------:R-:W-:Y:S01]  /*6f90*/  FMUL.FTZ R52, R151, UR31 ;  /* 0x0000001f97347c20 */ /* 0x000fe20008410000 */
[----:B------:R-:W-:Y:S01]  /*6fa0*/  FMUL.FTZ R131, R10, R151 ;  /* 0x000000970a837220 */ /* 0x000fe20000410000 */
[----:B------:R-:W-:Y:S01]  /*6fb0*/  FMUL.FTZ R127, R189, UR31 ;  /* 0x0000001fbd7f7c20 */ /* 0x000fe20008410000 */
[CC--:B------:R-:W-:Y:S01]  /*6fc0*/  FMUL.FTZ R128, R148.reuse, R223.reuse ;  /* 0x000000df94807220 */ /* 0x0c0fe20000410000 */
[----:B------:R-:W-:Y:S01]  /*6fd0*/  FMUL.FTZ R148, R148, R224 ;  /* 0x000000e094947220 */ /* 0x000fe20000410000 */
[----:B-1----:R-:W-:Y:S01]  /*6fe0*/  FMUL.FTZ R146, R111, R132 ;  /* 0x000000846f927220 */ /* 0x002fe20000410000 */
[----:B------:R-:W-:Y:S01]  /*6ff0*/  FFMA.FTZ R127, R151, UR46, -R127 ;  /* 0x0000002e977f7c23 */ /* 0x000fe2000801087f */
[C---:B------:R-:W-:Y:S01]  /*7000*/  FFMA.FTZ R55, R35.reuse, R224, R128 ;  /* 0x000000e023377223 */ /* 0x040fe20000010080 */
[----:B------:R-:W-:Y:S01]  /*7010*/  FFMA.FTZ R148, R35, R223, -R148 ;  /* 0x000000df23947223 */ /* 0x000fe20000010894 */
[----:B------:R-:W-:Y:S01]  /*7020*/  FFMA.FTZ R128, R189, UR46, R52 ;  /* 0x0000002ebd807c23 */ /* 0x000fe20008010034 */
[----:B------:R-:W-:Y:S01]  /*7030*/  FMUL.FTZ R52, R130, R131 ;  /* 0x0000008382347220 */ /* 0x000fe20000410000 */
[----:B------:R-:W-:Y:S01]  /*7040*/  FADD.FTZ R35, R226, R55 ;  /* 0x00000037e2237221 */ /* 0x000fe20000010000 */
[----:B------:R-:W-:Y:S01]  /*7050*/  FMUL.FTZ R55, R10, R189 ;  /* 0x000000bd0a377220 */ /* 0x000fe20000410000 */
[----:B------:R-:W-:Y:S01]  /*7060*/  FADD.FTZ R225, R225, R148 ;  /* 0x00000094e1e17221 */ /* 0x000fe20000010000 */
[----:B------:R-:W-:Y:S01]  /*7070*/  FMUL.FTZ R132, R130, R127 ;  /* 0x0000007f82847220 */ /* 0x000fe20000410000 */
[----:B------:R0:W-:Y:S01]  /*7080*/  STS [R39+0x8438], R144 ;  /* 0x0084389027007388 */ /* 0x0001e20000000800 */
[----:B------:R-:W-:Y:S01]  /*7090*/  FFMA.FTZ R143, R129, R55, R52 ;  /* 0x00000037818f7223 */ /* 0x000fe20000010034 */
[C---:B------:R-:W-:Y:S01]  /*70a0*/  FMUL.FTZ R52, R34.reuse, R35 ;  /* 0x0000002322347220 */ /* 0x040fe20000410000 */
[----:B------:R-:W-:Y:S01]  /*70b0*/  FMUL.FTZ R34, R34, R225 ;  /* 0x000000e122227220 */ /* 0x000fe20000410000 */
[----:B------:R-:W-:Y:S01]  /*70c0*/  FMUL.FTZ R127, R109, R11 ;  /* 0x0000000b6d7f7220 */ /* 0x000fe20000410000 */
[----:B------:R1:W-:Y:S01]  /*70d0*/  STS [R39+0x843c], R146 ;  /* 0x00843c9227007388 */ /* 0x0003e20000000800 */
[C---:B------:R-:W-:Y:S01]  /*70e0*/  FFMA.FTZ R52, R33.reuse, R225, -R52 ;  /* 0x000000e121347223 */ /* 0x040fe20000010834 */
[----:B------:R-:W-:Y:S01]  /*70f0*/  FFMA.FTZ R33, R33, R35, R34 ;  /* 0x0000002321217223 */ /* 0x000fe20000010022 */
[----:B------:R-:W-:Y:S01]  /*7100*/  FMUL.FTZ R156, R35, UR31 ;  /* 0x0000001f239c7c20 */ /* 0x000fe20008410000 */
[----:B------:R-:W-:Y:S01]  /*7110*/  FMUL.FTZ R154, R225, UR31 ;  /* 0x0000001fe19a7c20 */ /* 0x000fe20008410000 */
[-C--:B0-----:R-:W-:Y:S01]  /*7120*/  FMUL.FTZ R144, R130, R55.reuse ;  /* 0x0000003782907220 */ /* 0x081fe20000410000 */
[----:B------:R-:W-:Y:S01]  /*7130*/  FADD.FTZ R228, R228, R33 ;  /* 0x00000021e4e47221 */ /* 0x000fe20000010000 */
[----:B------:R-:W-:Y:S01]  /*7140*/  FADD.FTZ R34, R227, R52 ;  /* 0x00000034e3227221 */ /* 0x000fe20000010000 */
[----:B------:R-:W-:Y:S01]  /*7150*/  FMUL.FTZ R130, R110, R55 ;  /* 0x000000376e827220 */ /* 0x000fe20000410000 */
[----:B------:R-:W-:Y:S01]  /*7160*/  FFMA.FTZ R55, R129, R128, R132 ;  /* 0x0000008081377223 */ /* 0x000fe20000010084 */
[C---:B------:R-:W-:Y:S01]  /*7170*/  FMUL.FTZ R33, R32.reuse, R228 ;  /* 0x000000e420217220 */ /* 0x040fe20000410000 */
[C---:B------:R-:W-:Y:S01]  /*7180*/  FFMA.FTZ R128, R59.reuse, -R127, R201 ;  /* 0x8000007f3b807223 */ /* 0x040fe200000100c9 */
[----:B------:R-:W-:Y:S01]  /*7190*/  FMUL.FTZ R59, R59, R223 ;  /* 0x000000df3b3b7220 */ /* 0x000fe20000410000 */
[-C--:B------:R-:W-:Y:S01]  /*71a0*/  FMUL.FTZ R52, R32, R34.reuse ;  /* 0x0000002220347220 */ /* 0x080fe20000410000 */
[C---:B------:R-:W-:Y:S01]  /*71b0*/  FFMA.FTZ R32, R31.reuse, R34, -R33 ;  /* 0x000000221f207223 */ /* 0x040fe20000010821 */
[C---:B------:R-:W-:Y:S01]  /*71c0*/  FFMA.FTZ R127, -R58.reuse, R127, R200 ;  /* 0x0000007f3a7f7223 */ /* 0x040fe200000101c8 */
[----:B------:R-:W-:Y:S01]  /*71d0*/  FFMA.FTZ R58, R58, R224, R59 ;  /* 0x000000e03a3a7223 */ /* 0x000fe2000001003b */
[----:B------:R-:W-:Y:S01]  /*71e0*/  FFMA.FTZ R59, R31, R228, R52 ;  /* 0x000000e41f3b7223 */ /* 0x000fe20000010034 */
[----:B------:R-:W-:Y:S01]  /*71f0*/  FADD.FTZ R229, R229, R32 ;  /* 0x00000020e5e57221 */ /* 0x000fe20000010000 */
[----:B------:R-:W-:Y:S01]  /*7200*/  FMUL.FTZ R52, R224, UR31 ;  /* 0x0000001fe0347c20 */ /* 0x000fe20008410000 */
[C---:B------:R-:W-:Y:S01]  /*7210*/  FMUL.FTZ R31, R223.reuse, UR31 ;  /* 0x0000001fdf1f7c20 */ /* 0x040fe20008410000 */
[----:B------:R-:W-:Y:S01]  /*7220*/  FADD.FTZ R59, R230, R59 ;  /* 0x0000003be63b7221 */ /* 0x000fe20000010000 */
[----:B------:R-:W-:Y:S01]  /*7230*/  FMUL.FTZ R32, R30, R229 ;  /* 0x000000e51e207220 */ /* 0x000fe20000410000 */
[----:B-1----:R-:W-:Y:S01]  /*7240*/  FMUL.FTZ R146, R110, R131 ;  /* 0x000000836e927220 */ /* 0x002fe20000410000 */
[----:B------:R0:W-:Y:S01]  /*7250*/  STS [R39+0x8430], R130 ;  /* 0x0084308227007388 */ /* 0x0001e20000000800 */
[----:B------:R-:W-:Y:S01]  /*7260*/  FFMA.FTZ R33, R223, UR46, -R52 ;  /* 0x0000002edf217c23 */ /* 0x000fe20008010834 */
[----:B------:R-:W-:Y:S01]  /*7270*/  FMUL.FTZ R52, R30, R59 ;  /* 0x0000003b1e347220 */ /* 0x000fe20000410000 */
[----:B------:R-:W-:Y:S01]  /*7280*/  FFMA.FTZ R144, R129, R131, -R144 ;  /* 0x0000008381907223 */ /* 0x000fe20000010890 */
[----:B------:R1:W-:Y:S01]  /*7290*/  STS [R39+0x8434], R146 ;  /* 0x0084349227007388 */ /* 0x0003e20000000800 */
[----:B------:R-:W-:Y:S01]  /*72a0*/  FMUL.FTZ R132, R128, R33 ;  /* 0x0000002180847220 */ /* 0x000fe20000410000 */
[-C--:B------:R-:W-:Y:S01]  /*72b0*/  FFMA.FTZ R52, R29, R229.reuse, -R52 ;  /* 0x000000e51d347223 */ /* 0x080fe20000010834 */
[C---:B------:R-:W-:Y:S01]  /*72c0*/  FMUL.FTZ R145, R14.reuse, R229 ;  /* 0x000000e50e917220 */ /* 0x040fe20000410000 */
[-C--:B------:R-:W-:Y:S01]  /*72d0*/  FMUL.FTZ R147, R14, R59.reuse ;  /* 0x0000003b0e937220 */ /* 0x080fe20000410000 */
[----:B------:R-:W-:Y:S01]  /*72e0*/  FFMA.FTZ R157, R225, UR46, -R156 ;  /* 0x0000002ee19d7c23 */ /* 0x000fe2000801089c */
[----:B0-----:R-:W-:Y:S01]  /*72f0*/  FFMA.FTZ R130, R224, UR46, R31 ;  /* 0x0000002ee0827c23 */ /* 0x001fe2000801001f */
[----:B------:R-:W-:Y:S01]  /*7300*/  FFMA.FTZ R31, R29, R59, R32 ;  /* 0x0000003b1d1f7223 */ /* 0x000fe20000010020 */
[----:B------:R-:W-:Y:S01]  /*7310*/  FMUL.FTZ R224, R11, R224 ;  /* 0x000000e00be07220 */ /* 0x000fe20000410000 */
[----:B------:R-:W-:Y:S01]  /*7320*/  FADD.FTZ R52, R231, R52 ;  /* 0x00000034e7347221 */ /* 0x000fe20000010000 */
[----:B-1----:R-:W-:Y:S01]  /*7330*/  FMUL.FTZ R146, R11, R223 ;  /* 0x000000df0b927220 */ /* 0x002fe20000410000 */
[----:B------:R-:W-:Y:S01]  /*7340*/  FADD.FTZ R232, R232, R31 ;  /* 0x0000001fe8e87221 */ /* 0x000fe20000010000 */
[----:B------:R-:W-:Y:S01]  /*7350*/  FFMA.FTZ R155, R35, UR46, R154 ;  /* 0x0000002e239b7c23 */ /* 0x000fe2000801009a */
[----:B------:R-:W-:Y:S01]  /*7360*/  FMUL.FTZ R32, R28, R52 ;  /* 0x000000341c207220 */ /* 0x000fe20000410000 */
[----:B------:R-:W-:Y:S01]  /*7370*/  FMUL.FTZ R148, R128, R146 ;  /* 0x0000009280947220 */ /* 0x000fe20000410000 */
[----:B------:R-:W-:Y:S01]  /*7380*/  FMUL.FTZ R31, R28, R232 ;  /* 0x000000e81c1f7220 */ /* 0x000fe20000410000 */
[----:B------:R-:W-:Y:S01]  /*7390*/  FMUL.FTZ R128, R128, R224 ;  /* 0x000000e080807220 */ /* 0x000fe20000410000 */
[----:B------:R-:W-:Y:S01]  /*73a0*/  FFMA.FTZ R32, R27, R232, R32 ;  /* 0x000000e81b207223 */ /* 0x000fe20000010020 */
[----:B------:R-:W-:Y:S01]  /*73b0*/  FFMA.FTZ R30, R127, R224, R148 ;  /* 0x000000e07f1e7223 */ /* 0x000fe20000010094 */
[----:B------:R-:W-:Y:S01]  /*73c0*/  FFMA.FTZ R31, R27, R52, -R31 ;  /* 0x000000341b1f7223 */ /* 0x000fe2000001081f */
[C---:B------:R-:W-:Y:S01]  /*73d0*/  FFMA.FTZ R29, R127.reuse, R146, -R128 ;  /* 0x000000927f1d7223 */ /* 0x040fe20000010880 */
[----:B------:R-:W-:Y:S01]  /*73e0*/  FFMA.FTZ R128, R127, R130, R132 ;  /* 0x000000827f807223 */ /* 0x000fe20000010084 */
[----:B------:R-:W-:Y:S01]  /*73f0*/  FMUL.FTZ R130, R112, R16 ;  /* 0x0000001070827220 */ /* 0x000fe20000410000 */
[----:B------:R-:W-:Y:S01]  /*7400*/  FADD.FTZ R234, R234, R31 ;  /* 0x0000001feaea7221 */ /* 0x000fe20000010000 */
[----:B------:R-:W-:Y:S01]  /*7410*/  FMUL.FTZ R132, R108, R12 ;  /* 0x0000000c6c847220 */ /* 0x000fe20000410000 */
[----:B------:R-:W-:Y:S01]  /*7420*/  FMUL.FTZ R28, R57, R225 ;  /* 0x000000e1391c7220 */ /* 0x000fe20000410000 */
[----:B------:R-:W-:Y:S01]  /*7430*/  FMUL.FTZ R127, R113, R15 ;  /* 0x0000000f717f7220 */ /* 0x000fe20000410000 */
[-C--:B------:R-:W-:Y:S01]  /*7440*/  FFMA.FTZ R131, -R64, R130.reuse, R191 ;  /* 0x0000008240837223 */ /* 0x080fe200000101bf */
[----:B------:R-:W-:Y:S01]  /*7450*/  FADD.FTZ R237, R237, R32 ;  /* 0x00000020eded7221 */ /* 0x000fe20000010000 */
[----:B------:R-:W-:Y:S01]  /*7460*/  FFMA.FTZ R130, R65, -R130, R190 ;  /* 0x8000008241827223 */ /* 0x000fe200000100be */
[----:B------:R-:W-:Y:S01]  /*7470*/  FMUL.FTZ R31, R16, R234 ;  /* 0x000000ea101f7220 */ /* 0x000fe20000410000 */
[----:B------:R-:W-:Y:S01]  /*7480*/  FMUL.FTZ R148, R109, R146 ;  /* 0x000000926d947220 */ /* 0x000fe20000410000 */
[-C--:B------:R-:W-:Y:S01]  /*7490*/  FFMA.FTZ R152, R57, -R132.reuse, R198 ;  /* 0x8000008439987223 */ /* 0x080fe200000100c6 */
[----:B------:R-:W-:Y:S01]  /*74a0*/  FFMA.FTZ R27, R56, R35, R28 ;  /* 0x00000023381b7223 */ /* 0x000fe2000001001c */
[-C--:B------:R-:W-:Y:S01]  /*74b0*/  FFMA.FTZ R129, -R66, R127.reuse, R192 ;  /* 0x0000007f42817223 */ /* 0x080fe200000101c0 */
[----:B------:R-:W-:Y:S01]  /*74c0*/  FFMA.FTZ R132, -R56, R132, R199 ;  /* 0x0000008438847223 */ /* 0x000fe200000101c7 */
[----:B------:R-:W-:Y:S01]  /*74d0*/  FFMA.FTZ R127, R67, -R127, R193 ;  /* 0x8000007f437f7223 */ /* 0x000fe200000100c1 */
[----:B------:R-:W-:Y:S01]  /*74e0*/  FMUL.FTZ R33, R16, R237 ;  /* 0x000000ed10217220 */ /* 0x000fe20000410000 */
[C---:B------:R-:W-:Y:S01]  /*74f0*/  FMUL.FTZ R28, R15.reuse, R52 ;  /* 0x000000340f1c7220 */ /* 0x040fe20000410000 */
[----:B------:R-:W-:Y:S01]  /*7500*/  FMUL.FTZ R146, R130, R31 ;  /* 0x0000001f82927220 */ /* 0x000fe20000410000 */
[----:B------:R-:W-:Y:S01]  /*7510*/  FMUL.FTZ R56, R114, R14 ;  /* 0x0000000e72387220 */ /* 0x000fe20000410000 */
[----:B------:R0:W-:Y:S01]  /*7520*/  STS [R39+0x842c], R148 ;  /* 0x00842c9427007388 */ /* 0x0001e20000000800 */
[----:B------:R-:W-:Y:S01]  /*7530*/  FMUL.FTZ R32, R15, R232 ;  /* 0x000000e80f207220 */ /* 0x000fe20000410000 */
[----:B------:R-:W-:Y:S01]  /*7540*/  FMUL.FTZ R150, R127, R28 ;  /* 0x0000001c7f967220 */ /* 0x000fe20000410000 */
[----:B------:R-:W-:Y:S01]  /*7550*/  FFMA.FTZ R146, R131, R33, R146 ;  /* 0x0000002183927223 */ /* 0x000fe20000010092 */
[----:B------:R-:W-:Y:S01]  /*7560*/  FFMA.FTZ R57, R61, -R56, R194 ;  /* 0x800000383d397223 */ /* 0x000fe200000100c2 */
[-C--:B------:R-:W-:Y:S01]  /*7570*/  FMUL.FTZ R151, R127, R32.reuse ;  /* 0x000000207f977220 */ /* 0x080fe20000410000 */
[----:B------:R-:W-:Y:S01]  /*7580*/  FFMA.FTZ R149, R129, R32, R150 ;  /* 0x0000002081957223 */ /* 0x000fe20000010096 */
[----:B------:R-:W-:Y:S01]  /*7590*/  FADD.FTZ R146, RZ, R146 ;  /* 0x00000092ff927221 */ /* 0x000fe20000010000 */
[----:B------:R-:W-:Y:S01]  /*75a0*/  FFMA.FTZ R56, -R60, R56, R195 ;  /* 0x000000383c387223 */ /* 0x000fe200000101c3 */
[C---:B------:R-:W-:Y:S01]  /*75b0*/  FMUL.FTZ R153, R57.reuse, R145 ;  /* 0x0000009139997220 */ /* 0x040fe20000410000 */
[----:B0-----:R-:W-:Y:S01]  /*75c0*/  FMUL.FTZ R148, R130, R33 ;  /* 0x0000002182947220 */ /* 0x001fe20000410000 */
[----:B------:R-:W-:Y:S01]  /*75d0*/  FMUL.FTZ R150, R57, R147 ;  /* 0x0000009339967220 */ /* 0x000fe20000410000 */
[----:B------:R-:W-:Y:S01]  /*75e0*/  FFMA.FTZ R151, R129, R28, -R151 ;  /* 0x0000001c81977223 */ /* 0x000fe20000010897 */
[----:B------:R-:W-:Y:S01]  /*75f0*/  FADD.FTZ R146, R146, R149 ;  /* 0x0000009592927221 */ /* 0x000fe20000010000 */
[----:B------:R-:W-:Y:S01]  /*7600*/  FFMA.FTZ R148, R131, R31, -R148 ;  /* 0x0000001f83947223 */ /* 0x000fe20000010894 */
[C---:B------:R-:W-:Y:S01]  /*7610*/  FFMA.FTZ R153, R56.reuse, R147, R153 ;  /* 0x0000009338997223 */ /* 0x040fe20000010099 */
[----:B------:R-:W-:Y:S01]  /*7620*/  FFMA.FTZ R149, R56, R145, -R150 ;  /* 0x0000009138957223 */ /* 0x000fe20000010896 */
[----:B------:R-:W-:Y:S01]  /*7630*/  FMUL.FTZ R150, R115, R13 ;  /* 0x0000000d73967220 */ /* 0x000fe20000410000 */
[----:B------:R-:W-:Y:S01]  /*7640*/  FADD.FTZ R148, RZ, R148 ;  /* 0x00000094ff947221 */ /* 0x000fe20000010000 */
[----:B------:R-:W-:Y:S01]  /*7650*/  FADD.FTZ R153, R146, R153 ;  /* 0x0000009992997221 */ /* 0x000fe20000010000 */
[----:B------:R-:W-:Y:S01]  /*7660*/  FMUL.FTZ R225, R12, R225 ;  /* 0x000000e10ce17220 */ /* 0x000fe20000410000 */
[-C--:B------:R-:W-:Y:S01]  /*7670*/  FFMA.FTZ R146, -R62, R150.reuse, R196 ;  /* 0x000000963e927223 */ /* 0x080fe200000101c4 */
[----:B------:R-:W-:Y:S01]  /*7680*/  FADD.FTZ R148, R148, R151 ;  /* 0x0000009794947221 */ /* 0x000fe20000010000 */
[----:B------:R-:W-:Y:S01]  /*7690*/  FFMA.FTZ R150, R63, -R150, R197 ;  /* 0x800000963f967223 */ /* 0x000fe200000100c5 */
[C---:B------:R-:W-:Y:S01]  /*76a0*/  FMUL.FTZ R151, R13.reuse, R34 ;  /* 0x000000220d977220 */ /* 0x040fe20000410000 */
[----:B------:R-:W-:Y:S01]  /*76b0*/  FMUL.FTZ R159, R12, R35 ;  /* 0x000000230c9f7220 */ /* 0x000fe20000410000 */
        /* <DEDUP_REMOVED lines=8> */
[----:B------:R-:W-:Y:S01]  /*7740*/  FFMA.FTZ R161, R132, R159, R161 ;  /* 0x0000009f84a17223 */ /* 0x000fe200000100a1 */
[----:B------:R-:W-:Y:S01]  /*7750*/  FFMA.FTZ R35, R146, R151, -R154 ;  /* 0x0000009792237223 */ /* 0x000fe2000001089a */
[----:B------:R-:W-:Y:S01]  /*7760*/  FFMA.FTZ R154, R132, R225, -R163 ;  /* 0x000000e1849a7223 */ /* 0x000fe200000108a3 */
        /* <DEDUP_REMOVED lines=9> */
[----:B------:R-:W-:Y:S01]  /*7800*/  FFMA.FTZ R63, R132, R155, R157 ;  /* 0x0000009b843f7223 */ /* 0x000fe2000001009d */
[----:B------:R-:W-:Y:S01]  /*7810*/  FADD.FTZ R29, R154, R29 ;  /* 0x0000001d9a1d7221 */ /* 0x000fe20000010000 */
[----:B------:R-:W-:Y:S01]  /*7820*/  FFMA.FTZ R132, R62, R228, R35 ;  /* 0x000000e43e847223 */ /* 0x000fe20000010023 */
[----:B------:R-:W-:Y:S01]  /*7830*/  FADD.FTZ R143, R30, R143 ;  /* 0x0000008f1e8f7221 */ /* 0x000fe20000010000 */
[----:B------:R-:W-:Y:S01]  /*7840*/  FMUL.FTZ R62, R115, R151 ;  /* 0x00000097733e7220 */ /* 0x000fe20000410000 */
[----:B------:R-:W-:Y:S01]  /*7850*/  FADD.FTZ R144, R29, R144 ;  /* 0x000000901d907221 */ /* 0x000fe20000010000 */
[----:B------:R-:W-:Y:S01]  /*7860*/  FMUL.FTZ R30, R115, R149 ;  /* 0x00000095731e7220 */ /* 0x000fe20000410000 */
[----:B------:R-:W-:Y:S01]  /*7870*/  FADD.FTZ R142, R143, R142 ;  /* 0x0000008e8f8e7221 */ /* 0x000fe20000010000 */
[----:B------:R-:W-:Y:S01]  /*7880*/  FMUL.FTZ R35, R228, UR31 ;  /* 0x0000001fe4237c20 */ /* 0x000fe20008410000 */
[----:B------:R-:W-:Y:S01]  /*7890*/  FADD.FTZ R141, R144, R141 ;  /* 0x0000008d908d7221 */ /* 0x000fe20000010000 */
[----:B------:R0:W-:Y:S01]  /*78a0*/  STS [R39+0x841c], R62 ;  /* 0x00841c3e27007388 */ /* 0x0001e20000000800 */
[----:B------:R-:W-:Y:S01]  /*78b0*/  FADD.FTZ R139, R142, R139 ;  /* 0x0000008b8e8b7221 */ /* 0x000fe20000010000 */
[C---:B------:R-:W-:Y:S01]  /*78c0*/  FMUL.FTZ R29, R34.reuse, UR31 ;  /* 0x0000001f221d7c20 */ /* 0x040fe20008410000 */
[----:B------:R-:W-:Y:S01]  /*78d0*/  FADD.FTZ R141, R141, R140 ;  /* 0x0000008c8d8d7221 */ /* 0x000fe20000010000 */
[----:B------:R-:W-:Y:S01]  /*78e0*/  FFMA.FTZ R35, R34, UR46, -R35 ;  /* 0x0000002e22237c23 */ /* 0x000fe20008010823 */
[----:B------:R-:W-:Y:S01]  /*78f0*/  FADD.FTZ R139, R139, R134 ;  /* 0x000000868b8b7221 */ /* 0x000fe20000010000 */
[----:B------:R1:W-:Y:S01]  /*7900*/  STS [R39+0x8418], R30 ;  /* 0x0084181e27007388 */ /* 0x0003e20000000800 */
[----:B------:R-:W-:Y:S01]  /*7910*/  FADD.FTZ R138, R141, R138 ;  /* 0x0000008a8d8a7221 */ /* 0x000fe20000010000 */
[----:B------:R-:W-:Y:S01]  /*7920*/  FMUL.FTZ R34, R114, R147 ;  /* 0x0000009372227220 */ /* 0x000fe20000410000 */
[----:B------:R-:W-:Y:S01]  /*7930*/  FADD.FTZ R140, R139, R136 ;  /* 0x000000888b8c7221 */ /* 0x000fe20000010000 */
[C---:B0-----:R-:W-:Y:S01]  /*7940*/  FMUL.FTZ R62, R113.reuse, R28 ;  /* 0x0000001c713e7220 */ /* 0x041fe20000410000 */
[----:B------:R-:W-:Y:S01]  /*7950*/  FADD.FTZ R138, R138, R137 ;  /* 0x000000898a8a7221 */ /* 0x000fe20000010000 */
[----:B------:R-:W-:Y:S01]  /*7960*/  FMUL.FTZ R136, R114, R145 ;  /* 0x0000009172887220 */ /* 0x000fe20000410000 */
[----:B------:R-:W-:Y:S01]  /*7970*/  FADD.FTZ R135, R140, R135 ;  /* 0x000000878c877221 */ /* 0x000fe20000010000 */
[----:B------:R-:W-:Y:S01]  /*7980*/  FMUL.FTZ R32, R113, R32 ;  /* 0x0000002071207220 */ /* 0x000fe20000410000 */
[C---:B------:R-:W-:Y:S01]  /*7990*/  FMUL.FTZ R28, R112.reuse, R33 ;  /* 0x00000021701c7220 */ /* 0x040fe20000410000 */
[----:B-1----:R-:W-:Y:S01]  /*79a0*/  FMUL.FTZ R30, R112, R31 ;  /* 0x0000001f701e7220 */ /* 0x002fe20000410000 */
[----:B------:R-:W-:Y:S01]  /*79b0*/  FADD.FTZ R138, R138, R133 ;  /* 0x000000858a8a7221 */ /* 0x000fe20000010000 */
[----:B------:R-:W-:Y:S01]  /*79c0*/  FADD.FTZ R126, R135, R126 ;  /* 0x0000007e877e7221 */ /* 0x000fe20000010000 */
[----:B------:R-:W-:Y:S01]  /*79d0*/  STS [R39+0x8428], R224 ;  /* 0x008428e027007388 */ /* 0x000fe20000000800 */
[----:B------:R-:W-:Y:S01]  /*79e0*/  FFMA.FTZ R29, R228, UR46, R29 ;  /* 0x0000002ee41d7c23 */ /* 0x000fe2000801001d */
[----:B------:R-:W-:Y:S01]  /*79f0*/  FADD.FTZ R125, R138, R125 ;  /* 0x0000007d8a7d7221 */ /* 0x000fe20000010000 */
[----:B------:R-:W-:Y:S01]  /*7a00*/  FADD.FTZ R126, R126, R123 ;  /* 0x0000007b7e7e7221 */ /* 0x000fe20000010000 */
[----:B------:R-:W-:Y:S01]  /*7a10*/  STS [R39+0x8420], R156 ;  /* 0x0084209c27007388 */ /* 0x000fe20000000800 */
[----:B------:R-:W-:Y:S01]  /*7a20*/  FMUL.FTZ R35, R150, R35 ;  /* 0x0000002396237220 */ /* 0x000fe20000410000 */
[----:B------:R-:W-:Y:S01]  /*7a30*/  FADD.FTZ R125, R125, R124 ;  /* 0x0000007c7d7d7221 */ /* 0x000fe20000010000 */
[----:B------:R-:W-:Y:S01]  /*7a40*/  FADD.FTZ R126, R126, R121 ;  /* 0x000000797e7e7221 */ /* 0x000fe20000010000 */
[----:B------:R-:W-:Y:S01]  /*7a50*/  STS [R39+0x8424], R158 ;  /* 0x0084249e27007388 */ /* 0x000fe20000000800 */
[----:B------:R-:W-:Y:S01]  /*7a60*/  IADD3 R124, PT, PT, R173, 0x180, RZ ;  /* 0x00000180ad7c7810 */ /* 0x000fe20007ffe0ff */
[----:B------:R-:W-:Y:S01]  /*7a70*/  FADD.FTZ R125, R125, R122 ;  /* 0x0000007a7d7d7221 */ /* 0x000fe20000010000 */
[----:B------:R-:W-:Y:S01]  /*7a80*/  IADD3 R122, PT, PT, R173, 0x100, RZ ;  /* 0x00000100ad7a7810 */ /* 0x000fe20007ffe0ff */
[----:B------:R0:W-:Y:S01]  /*7a90*/  STS [R39+0x8410], R34 ;  /* 0x0084102227007388 */ /* 0x0001e20000000800 */
[----:B------:R-:W-:Y:S01]  /*7aa0*/  FFMA.FTZ R134, R146, R29, R35 ;  /* 0x0000001d92867223 */ /* 0x000fe20000010023 */
[----:B------:R-:W-:Y:S01]  /*7ab0*/  FADD.FTZ R119, R126, R119 ;  /* 0x000000777e777221 */ /* 0x000fe20000010000 */
[----:B------:R-:W-:Y:S01]  /*7ac0*/  FMUL.FTZ R230, R179, -R190 ;  /* 0x800000beb3e67220 */ /* 0x000fe20000410000 */
[----:B------:R1:W-:Y:S01]  /*7ad0*/  STS [R39+0x8414], R136 ;  /* 0x0084148827007388 */ /* 0x0003e20000000800 */
[----:B------:R-:W-:Y:S01]  /*7ae0*/  IADD3 R126, PT, PT, R173, 0x280, RZ ;  /* 0x00000280ad7e7810 */ /* 0x000fe20007ffe0ff */
[----:B------:R-:W-:Y:S01]  /*7af0*/  FADD.FTZ R120, R125, R120 ;  /* 0x000000787d787221 */ /* 0x000fe20000010000 */
[C---:B------:R-:W-:Y:S01]  /*7b00*/  IADD3 R138, PT, PT, R173.reuse, 0x480, RZ ;  /* 0x00000480ad8a7810 */ /* 0x040fe20007ffe0ff */
[----:B------:R2:W-:Y:S01]  /*7b10*/  STS [R39+0x8408], R32 ;  /* 0x0084082027007388 */ /* 0x0005e20000000800 */
[----:B------:R-:W-:Y:S01]  /*7b20*/  IADD3 R140, PT, PT, R173, 0x500, RZ ;  /* 0x00000500ad8c7810 */ /* 0x000fe20007ffe0ff */
[----:B0-----:R-:W-:Y:S01]  /*7b30*/  FMUL.FTZ R34, R179, R191 ;  /* 0x000000bfb3227220 */ /* 0x001fe20000410000 */
[C---:B------:R-:W-:Y:S01]  /*7b40*/  IADD3 R142, PT, PT, R173.reuse, 0x580, RZ ;  /* 0x00000580ad8e7810 */ /* 0x040fe20007ffe0ff */
[----:B------:R-:W-:Y:S01]  /*7b50*/  STS [R39+0x840c], R62 ;  /* 0x00840c3e27007388 */ /* 0x000fe20000000800 */
[C---:B------:R-:W-:Y:S01]  /*7b60*/  IADD3 R144, PT, PT, R173.reuse, 0x600, RZ ;  /* 0x00000600ad907810 */ /* 0x040fe20007ffe0ff */
[----:B------:R-:W-:Y:S01]  /*7b70*/  FMUL.FTZ R192, R178, R192 ;  /* 0x000000c0b2c07220 */ /* 0x000fe20000410000 */
[C---:B-1----:R-:W-:Y:S01]  /*7b80*/  LOP3.LUT R136, R173.reuse, 0x400, RZ, 0xfc, !PT ;  /* 0x00000400ad887812 */ /* 0x042fe200078efcff */
[----:B------:R0:W-:Y:S01]  /*7b90*/  STS [R39+0x8400], R28 ;  /* 0x0084001c27007388 */ /* 0x0001e20000000800 */
[----:B------:R-:W-:Y:S01]  /*7ba0*/  IADD3 R146, PT, PT, R173, 0x680, RZ ;  /* 0x00000680ad927810 */ /* 0x000fe20007ffe0ff */
[----:B------:R-:W-:Y:S01]  /*7bb0*/  FMUL.FTZ R194, R177, -R194 ;  /* 0x800000c2b1c27220 */ /* 0x000fe20000410000 */
[C---:B--2---:R-:W-:Y:S01]  /*7bc0*/  IADD3 R32, PT, PT, R173.reuse, 0x80, RZ ;  /* 0x00000080ad207810 */ /* 0x044fe20007ffe0ff */
[----:B------:R1:W-:Y:S01]  /*7bd0*/  STS [R39+0x8404], R30 ;  /* 0x0084041e27007388 */ /* 0x0003e20000000800 */
[C---:B------:R-:W-:Y:S01]  /*7be0*/  IADD3 R148, PT, PT, R173.reuse, 0x700, RZ ;  /* 0x00000700ad947810 */ /* 0x040fe20007ffe0ff */
[----:B------:R-:W-:Y:S01]  /*7bf0*/  FMUL.FTZ R196, R176, R196 ;  /* 0x000000c4b0c47220 */ /* 0x000fe20000410000 */
[----:B------:R-:W-:Y:S01]  /*7c00*/  IADD3 R150, PT, PT, R173, 0x780, RZ ;  /* 0x00000780ad967810 */ /* 0x000fe20007ffe0ff */
[----:B------:R-:W-:Y:S01]  /*7c10*/  FMUL.FTZ R198, R175, -R198 ;  /* 0x800000c6afc67220 */ /* 0x000fe20000410000 */
[C---:B------:R-:W-:Y:S01]  /*7c20*/  LOP3.LUT R152, R173.reuse, 0x800, RZ, 0xfc, !PT ;  /* 0x00000800ad987812 */ /* 0x040fe200078efcff */
[----:B------:R-:W-:Y:S01]  /*7c30*/  FMUL.FTZ R200, R172, R200 ;  /* 0x000000c8acc87220 */ /* 0x000fe20000410000 */
[----:B0-----:R-:W-:Y:S01]  /*7c40*/  IADD3 R28, PT, PT, R173, 0x300, RZ ;  /* 0x00000300ad1c7810 */ /* 0x001fe20007ffe0ff */
[----:B------:R-:W-:Y:S01]  /*7c50*/  FMUL.FTZ R202, R171, -R202 ;  /* 0x800000caabca7220 */ /* 0x000fe20000410000 */
[----:B------:R-:W-:Y:S01]  /*7c60*/  IADD3 R154, PT, PT, R173, 0x880, RZ ;  /* 0x00000880ad9a7810 */ /* 0x000fe20007ffe0ff */
[----:B------:R-:W-:Y:S01]  /*7c70*/  FMUL.FTZ R204, R17, R204 ;  /* 0x000000cc11cc7220 */ /* 0x000fe20000410000 */
[C---:B-1----:R-:W-:Y:S01]  /*7c80*/  IADD3 R30, PT, PT, R173.reuse, 0x380, RZ ;  /* 0x00000380ad1e7810 */ /* 0x042fe20007ffe0ff */
        /* <DEDUP_REMOVED lines=8> */
[----:B------:R-:W-:Y:S01]  /*7d10*/  FMUL.FTZ R216, R23, -R216 ;  /* 0x800000d817d87220 */ /* 0x000fe20000410000 */
[C---:B------:R-:W-:Y:S01]  /*7d20*/  IADD3 R184, PT, PT, R173.reuse, 0xe00, RZ ;  /* 0x00000e00adb87810 */ /* 0x040fe20007ffe0ff */
[----:B------:R-:W-:Y:S01]  /*7d30*/  FMUL.FTZ R218, R24, -R218 ;  /* 0x800000da18da7220 */ /* 0x000fe20000410000 */
[----:B------:R-:W-:Y:S01]  /*7d40*/  IADD3 R186, PT, PT, R173, 0xe80, RZ ;  /* 0x00000e80adba7810 */ /* 0x000fe20007ffe0ff */
[----:B------:R-:W-:Y:S01]  /*7d50*/  FMUL.FTZ R222, R25, R222 ;  /* 0x000000de19de7220 */ /* 0x000fe20000410000 */
[C---:B------:R-:W-:Y:S01]  /*7d60*/  IADD3 R188, PT, PT, R173.reuse, 0xf00, RZ ;  /* 0x00000f00adbc7810 */ /* 0x040fe20007ffe0ff */
[----:B------:R-:W-:Y:S01]  /*7d70*/  FMUL.FTZ R197, R232, UR31 ;  /* 0x0000001fe8c57c20 */ /* 0x000fe20008410000 */
[----:B------:R-:W-:Y:S01]  /*7d80*/  IADD3 R190, PT, PT, R173, 0xf80, RZ ;  /* 0x00000f80adbe7810 */ /* 0x000fe20007ffe0ff */
[----:B------:R-:W-:Y:S01]  /*7d90*/  FMUL.FTZ R61, R61, R229 ;  /* 0x000000e53d3d7220 */ /* 0x000fe20000410000 */
[----:B------:R-:W-:-:S02]  /*7da0*/  IADD3 R62, PT, PT, R173, 0x200, RZ ;  /* 0x00000200ad3e7810 */ /* 0x000fc40007ffe0ff */
        /* <DEDUP_REMOVED lines=30> */
[----:B------:R-:W-:Y:S02]  /*7f90*/  LEA.HI R35, R62, R173, RZ, 0x1b ;  /* 0x000000ad3e237211 */ /* 0x000fe400078fd8ff */
[-C--:B------:R-:W-:Y:S01]  /*7fa0*/  LEA R226, R31, R174.reuse, 0x2 ;  /* 0x000000ae1fe27211 */ /* 0x080fe200078e10ff */
[----:B------:R-:W-:Y:S01]  /*7fb0*/  BAR.SYNC.DEFER_BLOCKING 0x0 ;  /* 0x0000000000007b1d */ /* 0x000fe20000010000 */
[-C--:B------:R-:W-:Y:S02]  /*7fc0*/  LEA R224, R33, R174.reuse, 0x2 ;  /* 0x000000ae21e07211 */ /* 0x080fe400078e10ff */
[----:B------:R-:W-:Y:S02]  /*7fd0*/  LEA R231, R233, R174, 0x2 ;  /* 0x000000aee9e77211 */ /* 0x000fe400078e10ff */
[----:B------:R-:W-:Y:S02]  /*7fe0*/  LOP3.LUT R30, R173, UR28, RZ, 0xfc, !PT ;  /* 0x0000001cad1e7c12 */ /* 0x000fe4000f8efcff */
[----:B------:R-:W-:-:S02]  /*7ff0*/  MOV R31, UR30 ;  /* 0x0000001e001f7c02 */ /* 0x000fc40008000f00 */
[----:B------:R-:W-:Y:S02]  /*8000*/  MOV R33, UR40 ;  /* 0x0000002800217c02 */ /* 0x000fe40008000f00 */
[-C--:B------:R-:W-:Y:S02]  /*8010*/  LEA R228, R29, R174.reuse, 0x2 ;  /* 0x000000ae1de47211 */ /* 0x080fe400078e10ff */
[-C--:B------:R-:W-:Y:S01]  /*8020*/  LEA R220, R121, R174.reuse, 0x2 ;  /* 0x000000ae79dc7211 */ /* 0x080fe200078e10ff */
[----:B------:R-:W-:Y:S01]  /*8030*/  IMAD.WIDE.U32 R32, R33, UR8, R30 ;  /* 0x0000000821207c25 */ /* 0x000fe2000f8e001e */
[-C--:B------:R-:W-:Y:S02]  /*8040*/  LEA R190, R123, R174.reuse, 0x2 ;  /* 0x000000ae7bbe7211 */ /* 0x080fe400078e10ff */
[-C--:B------:R-:W-:Y:S02]  /*8050*/  LEA R188, R125, R174.reuse, 0x2 ;  /* 0x000000ae7dbc7211 */ /* 0x080fe400078e10ff */
[----:B------:R-:W-:-:S02]  /*8060*/  LEA R186, R133, R174, 0x2 ;  /* 0x000000ae85ba7211 */ /* 0x000fc400078e10ff */
[-C--:B------:R-:W-:Y:S02]  /*8070*/  LEA R184, R135, R174.reuse, 0x2 ;  /* 0x000000ae87b87211 */ /* 0x080fe400078e10ff */
[-C--:B------:R-:W-:Y:S01]  /*8080*/  LEA R182, R137, R174.reuse, 0x2 ;  /* 0x000000ae89b67211 */ /* 0x080fe200078e10ff */
[----:B------:R-:W0:Y:S01]  /*8090*/  LDS R231, [R231+0x8400] ;  /* 0x00840000e7e77984 */ /* 0x000e220000000800 */
[-C--:B------:R-:W-:Y:S02]  /*80a0*/  LEA R180, R139, R174.reuse, 0x2 ;  /* 0x000000ae8bb47211 */ /* 0x080fe400078e10ff */
[-C--:B------:R-:W-:Y:S01]  /*80b0*/  LEA R170, R141, R174.reuse, 0x2 ;  /* 0x000000ae8daa7211 */ /* 0x080fe200078e10ff */
[----:B------:R-:W1:Y:S01]  /*80c0*/  LDS R227, [R228+0x8600] ;  /* 0x00860000e4e37984 */ /* 0x000e620000000800 */
[-C--:B------:R-:W-:Y:S02]  /*80d0*/  LEA R168, R143, R174.reuse, 0x2 ;  /* 0x000000ae8fa87211 */ /* 0x080fe400078e10ff */
[-C--:B------:R-:W-:Y:S01]  /*80e0*/  LEA R166, R145, R174.reuse, 0x2 ;  /* 0x000000ae91a67211 */ /* 0x080fe200078e10ff */
[----:B------:R-:W2:Y:S01]  /*80f0*/  LDS R225, [R226+0x8800] ;  /* 0x00880000e2e17984 */ /* 0x000ea20000000800 */
[----:B------:R-:W-:-:S02]  /*8100*/  LEA R164, R147, R174, 0x2 ;  /* 0x000000ae93a47211 */ /* 0x000fc400078e10ff */
[-C--:B------:R-:W-:Y:S01]  /*8110*/  LEA R162, R149, R174.reuse, 0x2 ;  /* 0x000000ae95a27211 */ /* 0x080fe200078e10ff */
[----:B------:R-:W3:Y:S01]  /*8120*/  LDS R223, [R224+0x8a00] ;  /* 0x008a0000e0df7984 */ /* 0x000ee20000000800 */
[-C--:B------:R-:W-:Y:S02]  /*8130*/  LEA R160, R151, R174.reuse, 0x2 ;  /* 0x000000ae97a07211 */ /* 0x080fe400078e10ff */
[-C--:B------:R-:W-:Y:S02]  /*8140*/  LEA R158, R153, R174.reuse, 0x2 ;  /* 0x000000ae999e7211 */ /* 0x080fe400078e10ff */
[-C--:B------:R-:W-:Y:S02]  /*8150*/  LEA R156, R155, R174.reuse, 0x2 ;  /* 0x000000ae9b9c7211 */ /* 0x080fe400078e10ff */
[-C--:B------:R-:W-:Y:S01]  /*8160*/  LEA R154, R157, R174.reuse, 0x2 ;  /* 0x000000ae9d9a7211 */ /* 0x080fe200078e10ff */
[----:B------:R-:W4:Y:S01]  /*8170*/  LDS R155, [R160+0xa600] ;  /* 0x00a60000a09b7984 */ /* 0x000f220000000800 */
[----:B------:R-:W-:-:S02]  /*8180*/  LEA R152, R159, R174, 0x2 ;  /* 0x000000ae9f987211 */ /* 0x000fc400078e10ff */
[-C--:B------:R-:W-:Y:S01]  /*8190*/  LEA R150, R161, R174.reuse, 0x2 ;  /* 0x000000aea1967211 */ /* 0x080fe200078e10ff */
[----:B------:R-:W0:Y:S01]  /*81a0*/  LDS R159, [R164+0xa200] ;  /* 0x00a20000a49f7984 */ /* 0x000e220000000800 */
[-C--:B------:R-:W-:Y:S02]  /*81b0*/  LEA R148, R163, R174.reuse, 0x2 ;  /* 0x000000aea3947211 */ /* 0x080fe400078e10ff */
[-C--:B------:R-:W-:Y:S01]  /*81c0*/  LEA R146, R165, R174.reuse, 0x2 ;  /* 0x000000aea5927211 */ /* 0x080fe200078e10ff */
[----:B------:R-:W0:Y:S01]  /*81d0*/  LDS R163, [R168+0x9e00] ;  /* 0x009e0000a8a37984 */ /* 0x000e220000000800 */
[-C--:B------:R-:W-:Y:S02]  /*81e0*/  LEA R144, R167, R174.reuse, 0x2 ;  /* 0x000000aea7907211 */ /* 0x080fe400078e10ff */
[-C--:B------:R-:W-:Y:S01]  /*81f0*/  LEA R142, R169, R174.reuse, 0x2 ;  /* 0x000000aea98e7211 */ /* 0x080fe200078e10ff */
[----:B------:R-:W0:Y:S01]  /*8200*/  LDS R167, [R180+0x9a00] ;  /* 0x009a0000b4a77984 */ /* 0x000e220000000800 */
[----:B------:R-:W-:-:S02]  /*8210*/  LEA R140, R181, R174, 0x2 ;  /* 0x000000aeb58c7211 */ /* 0x000fc400078e10ff */
[-C--:B------:R-:W-:Y:S01]  /*8220*/  LEA R138, R183, R174.reuse, 0x2 ;  /* 0x000000aeb78a7211 */ /* 0x080fe200078e10ff */
[----:B------:R-:W0:Y:S01]  /*8230*/  LDS R181, [R184+0x9600] ;  /* 0x00960000b8b57984 */ /* 0x000e220000000800 */
[-C--:B------:R-:W-:Y:S02]  /*8240*/  LEA R136, R185, R174.reuse, 0x2 ;  /* 0x000000aeb9887211 */ /* 0x080fe400078e10ff */
[-C--:B------:R-:W-:Y:S01]  /*8250*/  LEA R126, R187, R174.reuse, 0x2 ;  /* 0x000000aebb7e7211 */ /* 0x080fe200078e10ff */
[----:B------:R-:W0:Y:S01]  /*8260*/  LDS R185, [R188+0x9200] ;  /* 0x00920000bcb97984 */ /* 0x000e220000000800 */
[-C--:B------:R-:W-:Y:S02]  /*8270*/  LEA R124, R189, R174.reuse, 0x2 ;  /* 0x000000aebd7c7211 */ /* 0x080fe400078e10ff */
[----:B------:R-:W-:Y:S01]  /*8280*/  LEA R122, R35, R174, 0x2 ;  /* 0x000000ae237a7211 */ /* 0x000fe200078e10ff */
[----:B------:R-:W0:Y:S01]  /*8290*/  LDS R189, [R220+0x8e00] ;  /* 0x008e0000dcbd7984 */ /* 0x000e220000000800 */
[----:B------:R-:W-:-:S02]  /*82a0*/  MOV R35, UR42 ;  /* 0x0000002a00237c02 */ /* 0x000fc40008000f00 */
[----:B------:R-:W-:Y:S01]  /*82b0*/  MOV R29, UR41 ;  /* 0x00000029001d7c02 */ /* 0x000fe20008000f00 */
[----:B------:R-:W0:Y:S01]  /*82c0*/  LDS R191, [R122+0x8c00] ;  /* 0x008c00007abf7984 */ /* 0x000e220000000800 */
[----:B------:R-:W-:-:S03]  /*82d0*/  LEA R28, P3, R32, UR15, 0x2 ;  /* 0x0000000f201c7c11 */ /* 0x000fc6000f8610ff */
[----:B------:R-:W0:Y:S01]  /*82e0*/  LDS R187, [R190+0x9000] ;  /* 0x00900000bebb7984 */ /* 0x000e220000000800 */
[----:B------:R-:W-:-:S03]  /*82f0*/  IMAD R29, R29, UR8, R33 ;  /* 0x000000081d1d7c24 */ /* 0x000fc6000f8e0221 */
[----:B------:R-:W0:Y:S02]  /*8300*/  LDS R183, [R186+0x9400] ;  /* 0x00940000bab77984 */ /* 0x000e240000000800 */
[----:B------:R-:W-:Y:S02]  /*8310*/  LEA.HI.X R29, R32, UR16, R29, 0x2, P3 ;  /* 0x00000010201d7c11 */ /* 0x000fe400098f141d */
        /* <DEDUP_REMOVED lines=21> */
[----:B-----5:R-:W-:Y:S01]  /*8470*/  IMAD.WIDE.U32 R34, R35, UR8, R30 ;  /* 0x0000000823227c25 */ /* 0x020fe2000f8e001e */
[----:B------:R-:W-:-:S02]  /*8480*/  MOV R31, UR43 ;  /* 0x0000002b001f7c02 */ /* 0x000fc40008000f00 */
[----:B------:R5:W-:Y:S01]  /*8490*/  STS [R39+0xc618], R196 ;  /* 0x00c618c427007388 */ /* 0x000be20000000800 */
[----:B-1----:R-:W-:Y:S01]  /*84a0*/  FMUL.FTZ R192, R171, R203 ;  /* 0x000000cbabc07220 */ /* 0x002fe20000410000 */
[C---:B------:R-:W-:Y:S01]  /*84b0*/  LEA R32, P3, R34.reuse, UR17, 0x2 ;  /* 0x0000001122207c11 */ /* 0x040fe2000f8610ff */
[----:B------:R-:W-:Y:S01]  /*84c0*/  IMAD R31, R31, UR8, R35 ;  /* 0x000000081f1f7c24 */ /* 0x000fe2000f8e0223 */
[----:B------:R1:W-:Y:S01]  /*84d0*/  STS [R39+0xc624], R198 ;  /* 0x00c624c627007388 */ /* 0x0003e20000000800 */
[----:B--2---:R-:W-:Y:S01]  /*84e0*/  FMUL.FTZ R194, R17, -R205 ;  /* 0x800000cd11c27220 */ /* 0x004fe20000410000 */
[----:B------:R-:W-:Y:S02]  /*84f0*/  FMUL.FTZ R35, R237, UR31 ;  /* 0x0000001fed237c20 */ /* 0x000fe40008410000 */
[----:B------:R-:W-:Y:S01]  /*8500*/  LEA.HI.X R33, R34, UR18, R31, 0x2, P3 ;  /* 0x0000001222217c11 */ /* 0x000fe200098f141f */
[----:B------:R-:W-:Y:S01]  /*8510*/  FMUL.FTZ R34, R178, -R193 ;  /* 0x800000c1b2227220 */ /* 0x000fe20000410000 */
[----:B------:R-:W2:Y:S01]  /*8520*/  LDC R31, c[0x0][0x388] ;  /* 0x0000e200ff1f7b82 */ /* 0x000ea20000000800 */
[----:B------:R3:W-:Y:S01]  /*8530*/  STS [R39+0xc630], R192 ;  /* 0x00c630c027007388 */ /* 0x0007e20000000800 */
[----:B-----5:R-:W-:Y:S01]  /*8540*/  FMUL.FTZ R196, R18, R207 ;  /* 0x000000cf12c47220 */ /* 0x020fe20000410000 */
[----:B------:R-:W-:Y:S01]  /*8550*/  FFMA.FTZ R35, R234, UR46, -R35 ;  /* 0x0000002eea237c23 */ /* 0x000fe20008010823 */
[----:B-1----:R-:W-:Y:S01]  /*8560*/  IADD3 R198, PT, PT, R174, 0x8400, RZ ;  /* 0x00008400aec67810 */ /* 0x002fe20007ffe0ff */
[----:B------:R1:W-:Y:S03]  /*8570*/  STS [R39+0xc60c], R34 ;  /* 0x00c60c2227007388 */ /* 0x0003e60000000800 */
[----:B------:R-:W-:Y:S01]  /*8580*/  LEA R233, R233, R198, 0x2 ;  /* 0x000000c6e9e97211 */ /* 0x000fe200078e10ff */
[----:B------:R5:W-:Y:S01]  /*8590*/  STS [R39+0xc63c], R194 ;  /* 0x00c63cc227007388 */ /* 0x000be20000000800 */
[----:B------:R-:W-:Y:S01]  /*85a0*/  FMUL.FTZ R198, R23, R217 ;  /* 0x000000d917c67220 */ /* 0x000fe20000410000 */
[----:B---3--:R-:W-:-:S02]  /*85b0*/  FMUL.FTZ R192, R20, R211 ;  /* 0x000000d314c07220 */ /* 0x008fc40000410000 */
[----:B------:R3:W-:Y:S01]  /*85c0*/  STS [R39+0xc604], R230 ;  /* 0x00c604e627007388 */ /* 0x0007e20000000800 */
[----:B-1----:R-:W-:-:S03]  /*85d0*/  FMUL.FTZ R34, R172, -R201 ;  /* 0x800000c9ac227220 */ /* 0x002fc60000410000 */
[----:B------:R1:W-:Y:S01]  /*85e0*/  STS [R39+0xc640], R196 ;  /* 0x00c640c427007388 */ /* 0x0003e20000000800 */
[----:B-----5:R-:W-:-:S03]  /*85f0*/  FMUL.FTZ R194, R21, -R213 ;  /* 0x800000d515c27220 */ /* 0x020fc60000410000 */
[----:B------:R5:W-:Y:S01]  /*8600*/  STS [R39+0xc62c], R34 ;  /* 0x00c62c2227007388 */ /* 0x000be20000000800 */
[----:B---3--:R-:W-:Y:S01]  /*8610*/  FMUL.FTZ R230, R177, R195 ;  /* 0x000000c3b1e67220 */ /* 0x008fe20000410000 */
[----:B--2---:R-:W-:Y:S02]  /*8620*/  LEA R31, R31, -R30, 0x1 ;  /* 0x8000001e1f1f7211 */ /* 0x004fe400078e08ff */
[----:B------:R2:W-:Y:S01]  /*8630*/  STS [R39+0xc650], R192 ;  /* 0x00c650c027007388 */ /* 0x0005e20000000800 */
[----:B------:R-:W-:Y:S01]  /*8640*/  FMUL.FTZ R30, R229, UR31 ;  /* 0x0000001fe51e7c20 */ /* 0x000fe20008410000 */
[----:B-1----:R-:W-:Y:S01]  /*8650*/  FMUL.FTZ R196, R22, R215 ;  /* 0x000000d716c47220 */ /* 0x002fe20000410000 */
[----:B------:R-:W-:Y:S01]  /*8660*/  ISETP.GE.AND P6, PT, R31, 0x1, PT ;  /* 0x000000011f00780c */ /* 0x000fe20003fc6270 */
[----:B------:R1:W-:Y:S01]  /*8670*/  STS [R39+0xc65c], R194 ;  /* 0x00c65cc227007388 */ /* 0x0003e20000000800 */
[----:B------:R-:W-:Y:S01]  /*8680*/  FFMA.FTZ R193, R59, UR46, R30 ;  /* 0x0000002e3bc17c23 */ /* 0x000fe2000801001e */
[----:B-----5:R-:W-:Y:S01]  /*8690*/  FMUL.FTZ R34, R19, -R209 ;  /* 0x800000d113227220 */ /* 0x020fe20000410000 */
[----:B------:R-:W-:Y:S01]  /*86a0*/  FMUL.FTZ R195, R52, UR31 ;  /* 0x0000001f34c37c20 */ /* 0x000fe20008410000 */
[----:B------:R-:W-:Y:S01]  /*86b0*/  STS [R39+0xc610], R230 ;  /* 0x00c610e627007388 */ /* 0x000fe20000000800 */
[----:B------:R-:W-:Y:S01]  /*86c0*/  FMUL.FTZ R30, R234, UR31 ;  /* 0x0000001fea1e7c20 */ /* 0x000fe20008410000 */
[----:B--2---:R-:W-:Y:S01]  /*86d0*/  FMUL.FTZ R192, R25, -R221 ;  /* 0x800000dd19c07220 */ /* 0x004fe20000410000 */
[C---:B------:R-:W-:Y:S01]  /*86e0*/  ISETP.GE.AND P3, PT, R31.reuse, 0x81, PT ;  /* 0x000000811f00780c */ /* 0x040fe20003f66270 */
[----:B------:R2:W-:Y:S01]  /*86f0*/  STS [R39+0xc64c], R34 ;  /* 0x00c64c2227007388 */ /* 0x0005e20000000800 */
[----:B------:R-:W-:Y:S01]  /*8700*/  ISETP.GE.AND P4, PT, R31, 0x101, PT ;  /* 0x000001011f00780c */ /* 0x000fe20003f86270 */
[----:B-1----:R-:W-:Y:S01]  /*8710*/  FMUL.FTZ R194, R59, UR31 ;  /* 0x0000001f3bc27c20 */ /* 0x002fe20008410000 */
[----:B------:R-:W-:Y:S01]  /*8720*/  FFMA.FTZ R30, R237, UR46, R30 ;  /* 0x0000002eed1e7c23 */ /* 0x000fe2000801001e */
[----:B------:R-:W-:Y:S01]  /*8730*/  STS [R39+0xc61c], R236 ;  /* 0x00c61cec27007388 */ /* 0x000fe20000000800 */
[----:B------:R-:W-:Y:S01]  /*8740*/  ISETP.GE.AND P5, PT, R31, 0x181, PT ;  /* 0x000001811f00780c */ /* 0x000fe20003fa6270 */
[----:B------:R-:W-:-:S02]  /*8750*/  FFMA.FTZ R194, R229, UR46, -R194 ;  /* 0x0000002ee5c27c23 */ /* 0x000fc400080108c2 */
[----:B------:R-:W-:Y:S01]  /*8760*/  STS [R39+0xc620], R246 ;  /* 0x00c620f627007388 */ /* 0x000fe20000000800 */
[----:B--2---:R-:W-:-:S03]  /*8770*/  FMUL.FTZ R34, R24, R219 ;  /* 0x000000db18227220 */ /* 0x004fc60000410000 */
        /* <DEDUP_REMOVED lines=14> */
[----:B-1----:R-:W-:-:S03]  /*8860*/  FFMA.FTZ R34, R232, UR46, R195 ;  /* 0x0000002ee8227c23 */ /* 0x002fc600080100c3 */
[----:B------:R1:W-:Y:S02]  /*8870*/  STS [R39+0xc67c], R192 ;  /* 0x00c67cc027007388 */ /* 0x0003e40000000800 */
[----:B-1----:R-:W-:Y:S01]  /*8880*/  FFMA.FTZ R192, R52, UR46, -R197 ;  /* 0x0000002e34c07c23 */ /* 0x002fe200080108c5 */
[----:B------:R-:W-:Y:S06]  /*8890*/  BAR.SYNC.DEFER_BLOCKING 0x0 ;  /* 0x0000000000007b1d */ /* 0x000fec0000010000 */
[----:B0---4-:R-:W-:Y:S05]  /*88a0*/  @!P6 BRA `(.L_x_5406) ;  /* 0x00000000000ce947 */ /* 0x011fea0003800000 */
[----:B------:R-:W0:Y:S04]  /*88b0*/  LDS R233, [R233+0x4200] ;  /* 0x00420000e9e97984 */ /* 0x000e280000000800 */
[----:B------:R1:W-:Y:S04]  /*88c0*/  REDG.E.ADD.F32.FTZ.RN.STRONG.GPU desc[UR26][R28.64], R231 ;  /* 0x000000e71c0079a6 */ /* 0x0003e8000c12f31a */
[----:B0-----:R1:W-:Y:S02]  /*88d0*/  REDG.E.ADD.F32.FTZ.RN.STRONG.GPU desc[UR26][R32.64], R233 ;  /* 0x000000e9200079a6 */ /* 0x0013e4000c12f31a */
.L_x_5406:
[----:B------:R-:W-:Y:S05]  /*88e0*/  BSYNC.RECONVERGENT B0 ;  /* 0x0000000000007941 */ /* 0x000fea0003800200 */
.L_x_5405:
[----:B------:R0:W2:Y:S01]  /*88f0*/  LDS R39, [R228+0xc800] ;  /* 0x00c80000e4277984 */ /* 0x0000a20000000800 */
[----:B------:R-:W-:Y:S04]  /*8900*/  BSSY.RECONVERGENT B0, `(.L_x_5407) ;  /* 0x0000004000007945 */ /* 0x000fe80003800200 */
[----:B------:R-:W-:Y:S05]  /*8910*/  @!P3 BRA `(.L_x_5408) ;  /* 0x000000000008b947 */ /* 0x000fea0003800000 */
[----:B------:R3:W-:Y:S04]  /*8920*/  REDG.E.ADD.F32.FTZ.RN.STRONG.GPU desc[UR26][R28.64+0x200], R227 ;  /* 0x000200e31c0079a6 */ /* 0x0007e8000c12f31a */
[----:B--2---:R3:W-:Y:S02]  /*8930*/  REDG.E.ADD.F32.FTZ.RN.STRONG.GPU desc[UR26][R32.64+0x200], R39 ;  /* 0x00020027200079a6 */ /* 0x0047e4000c12f31a */
.L_x_5408:
[----:B------:R-:W-:Y:S05]  /*8940*/  BSYNC.RECONVERGENT B0 ;  /* 0x0000000000007941 */ /* 0x000fea0003800200 */
.L_x_5407:
[----:B--23--:R2:W3:Y:S01]  /*8950*/  LDS R39, [R226+0xca00] ;  /* 0x00ca0000e2277984 */ /* 0x00c4e20000000800 */
[----:B------:R-:W-:Y:S04]  /*8960*/  BSSY.RECONVERGENT B0, `(.L_x_5409) ;  /* 0x0000004000007945 */ /* 0x000fe80003800200 */
[----:B------:R-:W-:Y:S05]  /*8970*/  @!P4 BRA `(.L_x_5410) ;  /* 0x000000000008c947 */ /* 0x000fea0003800000 */
[----:B------:R4:W-:Y:S04]  /*8980*/  REDG.E.ADD.F32.FTZ.RN.STRONG.GPU desc[UR26][R28.64+0x400], R225 ;  /* 0x000400e11c0079a6 */ /* 0x0009e8000c12f31a */
[----:B---3--:R4:W-:Y:S02]  /*8990*/  REDG.E.ADD.F32.FTZ.RN.STRONG.GPU desc[UR26][R32.64+0x400], R39 ;  /* 0x00040027200079a6 */ /* 0x0089e4000c12f31a */
.L_x_5410:
[----:B------:R-:W-:Y:S05]  /*89a0*/  BSYNC.RECONVERGENT B0 ;  /* 0x0000000000007941 */ /* 0x000fea0003800200 */
.L_x_5409:
[----:B---34-:R3:W4:Y:S01]  /*89b0*/  LDS R39, [R224+0xcc00] ;  /* 0x00cc0000e0277984 */ /* 0x0187220000000800 */
[----:B------:R-:W-:Y:S04]  /*89c0*/  BSSY.RECONVERGENT B0, `(.L_x_5411) ;  /* 0x0000004000007945 */ /* 0x000fe80003800200 */
[----:B------:R-:W-:Y:S05]  /*89d0*/  @!P5 BRA `(.L_x_5412) ;  /* 0x000000000008d947 */ /* 0x000fea0003800000 */
[----:B------:R0:W-:Y:S04]  /*89e0*/  REDG.E.ADD.F32.FTZ.RN.STRONG.GPU desc[UR26][R28.64+0x600], R223 ;  /* 0x000600df1c0079a6 */ /* 0x0001e8000c12f31a */
[----:B----4-:R0:W-:Y:S02]  /*89f0*/  REDG.E.ADD.F32.FTZ.RN.STRONG.GPU desc[UR26][R32.64+0x600], R39 ;  /* 0x00060027200079a6 */ /* 0x0101e4000c12f31a */
.L_x_5412:
[----:B------:R-:W-:Y:S05]  /*8a00*/  BSYNC.RECONVERGENT B0 ;  /* 0x0000000000007941 */ /* 0x000fea0003800200 */
.L_x_5411:
[----:B0---4-:R0:W4:Y:S01]  /*8a10*/  LDS R39, [R122+0xce00] ;  /* 0x00ce00007a277984 */ /* 0x0111220000000800 */
[C---:B------:R-:W-:Y:S01]  /*8a20*/  ISETP.GE.AND P6, PT, R31.reuse, 0x201, PT ;  /* 0x000002011f00780c */ /* 0x040fe20003fc6270 */
[----:B------:R-:W-:Y:S01]  /*8a30*/  BSSY.RECONVERGENT B0, `(.L_x_5413) ;  /* 0x0000007000007945 */ /* 0x000fe20003800200 */
[C---:B------:R-:W-:Y:S02]  /*8a40*/  ISETP.GE.AND P3, PT, R31.reuse, 0x281, PT ;  /* 0x000002811f00780c */ /* 0x040fe40003f66270 */
[C---:B------:R-:W-:Y:S02]  /*8a50*/  ISETP.GE.AND P4, PT, R31.reuse, 0x301, PT ;  /* 0x000003011f00780c */ /* 0x040fe40003f86270 */
[----:B------:R-:W-:-:S07]  /*8a60*/  ISETP.GE.AND P5, PT, R31, 0x381, PT ;  /* 0x000003811f00780c */ /* 0x000fce0003fa6270 */
[----:B0-----:R-:W-:Y:S06]  /*8a70*/  @!P6 BRA `(.L_x_5414) ;  /* 0x000000000008e947 */ /* 0x001fec0003800000 */
[----:B------:R0:W-:Y:S04]  /*8a80*/  REDG.E.ADD.F32.FTZ.RN.STRONG.GPU desc[UR26][R28.64+0x800], R191 ;  /* 0x000800bf1c0079a6 */ /* 0x0001e8000c12f31a */
[----:B----4-:R0:W-:Y:S02]  /*8a90*/  REDG.E.ADD.F32.FTZ.RN.STRONG.GPU desc[UR26][R32.64+0x800], R39 ;  /* 0x00080027200079a6 */ /* 0x0101e4000c12f31a */
.L_x_5414:
[----:B------:R-:W-:Y:S05]  /*8aa0*/  BSYNC.RECONVERGENT B0 ;  /* 0x0000000000007941 */ /* 0x000fea0003800200 */
.L_x_5413:
[----:B0---4-:R0:W4:Y:S01]  /*8ab0*/  LDS R39, [R220+0xd000] ;  /* 0x00d00000dc277984 */ /* 0x0111220000000800 */
[----:B------:R-:W-:Y:S04]  /*8ac0*/  BSSY.RECONVERGENT B0, `(.L_x_5415) ;  /* 0x0000004000007945 */ /* 0x000fe80003800200 */
[----:B------:R-:W-:Y:S05]  /*8ad0*/  @!P3 BRA `(.L_x_5416) ;  /* 0x000000000008b947 */ /* 0x000fea0003800000 */
[----:B------:R0:W-:Y:S04]  /*8ae0*/  REDG.E.ADD.F32.FTZ.RN.STRONG.GPU desc[UR26][R28.64+0xa00], R189 ;  /* 0x000a00bd1c0079a6 */ /* 0x0001e8000c12f31a */
[----:B----4-:R0:W-:Y:S02]  /*8af0*/  REDG.E.ADD.F32.FTZ.RN.STRONG.GPU desc[UR26][R32.64+0xa00], R39 ;  /* 0x000a0027200079a6 */ /* 0x0101e4000c12f31a */
.L_x_5416:
[----:B------:R-:W-:Y:S05]  /*8b00*/  BSYNC.RECONVERGENT B0 ;  /* 0x0000000000007941 */ /* 0x000fea0003800200 */
.L_x_5415:
[----:B0---4-:R0:W4:Y:S01]  /*8b10*/  LDS R39, [R190+0xd200] ;  /* 0x00d20000be277984 */ /* 0x0111220000000800 */
[----:B------:R-:W-:Y:S04]  /*8b20*/  BSSY.RECONVERGENT B0, `(.L_x_5417) ;  /* 0x0000004000007945 */ /* 0x000fe80003800200 */
[----:B------:R-:W-:Y:S05]  /*8b30*/  @!P4 BRA `(.L_x_5418) ;  /* 0x000000000008c947 */ /* 0x000fea0003800000 */
[----:B------:R0:W-:Y:S04]  /*8b40*/  REDG.E.ADD.F32.FTZ.RN.STRONG.GPU desc[UR26][R28.64+0xc00], R187 ;  /* 0x000c00bb1c0079a6 */ /* 0x0001e8000c12f31a */
[----:B----4-:R0:W-:Y:S02]  /*8b50*/  REDG.E.ADD.F32.FTZ.RN.STRONG.GPU desc[UR26][R32.64+0xc00], R39 ;  /* 0x000c0027200079a6 */ /* 0x0101e4000c12f31a */
.L_x_5418:
[----:B------:R-:W-:Y:S05]  /*8b60*/  BSYNC.RECONVERGENT B0 ;  /* 0x0000000000007941 */ /* 0x000fea0003800200 */
.L_x_5417:
[----:B0---4-:R0:W4:Y:S01]  /*8b70*/  LDS R39, [R188+0xd400] ;  /* 0x00d40000bc277984 */ /* 0x0111220000000800 */
[----:B------:R-:W-:Y:S04]  /*8b80*/  BSSY.RECONVERGENT B0, `(.L_x_5419) ;  /* 0x0000004000007945 */ /* 0x000fe80003800200 */
[----:B------:R-:W-:Y:S05]  /*8b90*/  @!P5 BRA `(.L_x_5420) ;  /* 0x000000000008d947 */ /* 0x000fea0003800000 */
[----:B------:R0:W-:Y:S04]  /*8ba0*/  REDG.E.ADD.F32.FTZ.RN.STRONG.GPU desc[UR26][R28.64+0xe00], R185 ;  /* 0x000e00b91c0079a6 */ /* 0x0001e8000c12f31a */
[----:B----4-:R0:W-:Y:S02]  /*8bb0*/  REDG.E.ADD.F32.FTZ.RN.STRONG.GPU desc[UR26][R32.64+0xe00], R39 ;  /* 0x000e0027200079a6 */ /* 0x0101e4000c12f31a */
.L_x_5420:
[----:B------:R-:W-:Y:S05]  /*8bc0*/  BSYNC.RECONVERGENT B0 ;  /* 0x0000000000007941 */ /* 0x000fea0003800200 */
.L_x_5419:
        /* <DEDUP_REMOVED lines=9> */
.L_x_5422:
[----:B------:R-:W-:Y:S05]  /*8c60*/  BSYNC.RECONVERGENT B0 ;  /* 0x0000000000007941 */ /* 0x000fea0003800200 */
.L_x_5421:
[----:B0---4-:R0:W4:Y:S01]  /*8c70*/  LDS R39, [R184+0xd800] ;  /* 0x00d80000b8277984 */ /* 0x0111220000000800 */
[----:B------:R-:W-:Y:S04]  /*8c80*/  BSSY.RECONVERGENT B0, `(.L_x_5423) ;  /* 0x0000004000007945 */ /* 0x000fe80003800200 */
[----:B------:R-:W-:Y:S05]  /*8c90*/  @!P3 BRA `(.L_x_5424) ;  /* 0x000000000008b947 */ /* 0x000fea0003800000 */
[----:B------:R0:W-:Y:S04]  /*8ca0*/  REDG.E.ADD.F32.FTZ.RN.STRONG.GPU desc[UR26][R28.64+0x1200], R181 ;  /* 0x001200b51c0079a6 */ /* 0x0001e8000c12f31a */
[----:B----4-:R0:W-:Y:S02]  /*8cb0*/  REDG.E.ADD.F32.FTZ.RN.STRONG.GPU desc[UR26][R32.64+0x1200], R39 ;  /* 0x00120027200079a6 */ /* 0x0101e4000c12f31a */
.L_x_5424:
[----:B------:R-:W-:Y:S05]  /*8cc0*/  BSYNC.RECONVERGENT B0 ;  /* 0x0000000000007941 */ /* 0x000fea0003800200 */
.L_x_5423:
[----:B0---4-:R0:W4:Y:S01]  /*8cd0*/  LDS R39, [R182+0xda00] ;  /* 0x00da0000b6277984 */ /* 0x0111220000000800 */
[----:B------:R-:W-:Y:S04]  /*8ce0*/  BSSY.RECONVERGENT B0, `(.L_x_5425) ;  /* 0x0000004000007945 */ /* 0x000fe80003800200 */
[----:B------:R-:W-:Y:S05]  /*8cf0*/  @!P4 BRA `(.L_x_5426) ;  /* 0x000000000008c947 */ /* 0x000fea0003800000 */
[----:B------:R0:W-:Y:S04]  /*8d00*/  REDG.E.ADD.F32.FTZ.RN.STRONG.GPU desc[UR26][R28.64+0x1400], R169 ;  /* 0x001400a91c0079a6 */ /* 0x0001e8000c12f31a */
[----:B----4-:R0:W-:Y:S02]  /*8d10*/  REDG.E.ADD.F32.FTZ.RN.STRONG.GPU desc[UR26][R32.64+0x1400], R39 ;  /* 0x00140027200079a6 */ /* 0x0101e4000c12f31a */
.L_x_5426:
[----:B------:R-:W-:Y:S05]  /*8d20*/  BSYNC.RECONVERGENT B0 ;  /* 0x0000000000007941 */ /* 0x000fea0003800200 */
.L_x_5425:
[----:B0---4-:R0:W4:Y:S01]  /*8d30*/  LDS R39, [R180+0xdc00] ;  /* 0x00dc0000b4277984 */ /* 0x0111220000000800 */
[----:B------:R-:W-:Y:S04]  /*8d40*/  BSSY.RECONVERGENT B0, `(.L_x_5427) ;  /* 0x0000004000007945 */ /* 0x000fe80003800200 */
[----:B------:R-:W-:Y:S05]  /*8d50*/  @!P5 BRA `(.L_x_5428) ;  /* 0x000000000008d947 */ /* 0x000fea0003800000 */
[----:B------:R0:W-:Y:S04]  /*8d60*/  REDG.E.ADD.F32.FTZ.RN.STRONG.GPU desc[UR26][R28.64+0x1600], R167 ;  /* 0x001600a71c0079a6 */ /* 0x0001e8000c12f31a */
[----:B----4-:R0:W-:Y:S02]  /*8d70*/  REDG.E.ADD.F32.FTZ.RN.STRONG.GPU desc[UR26][R32.64+0x1600], R39 ;  /* 0x00160027200079a6 */ /* 0x0101e4000c12f31a */
.L_x_5428:
[----:B------:R-:W-:Y:S05]  /*8d80*/  BSYNC.RECONVERGENT B0 ;  /* 0x0000000000007941 */ /* 0x000fea0003800200 */
.L_x_5427:
        /* <DEDUP_REMOVED lines=9> */
.L_x_5430:
[----:B------:R-:W-:Y:S05]  /*8e20*/  BSYNC.RECONVERGENT B0 ;  /* 0x0000000000007941 */ /* 0x000fea0003800200 */
.L_x_5429:
[----:B0---4-:R0:W4:Y:S01]  /*8e30*/  LDS R39, [R168+0xe000] ;  /* 0x00e00000a8277984 */ /* 0x0111220000000800 */
[----:B------:R-:W-:Y:S04]  /*8e40*/  BSSY.RECONVERGENT B0, `(.L_x_5431) ;  /* 0x0000004000007945 */ /* 0x000fe80003800200 */
[----:B------:R-:W-:Y:S05]  /*8e50*/  @!P3 BRA `(.L_x_5432) ;  /* 0x000000000008b947 */ /* 0x000fea0003800000 */
[----:B------:R0:W-:Y:S04]  /*8e60*/  REDG.E.ADD.F32.FTZ.RN.STRONG.GPU desc[UR26][R28.64+0x1a00], R163 ;  /* 0x001a00a31c0079a6 */ /* 0x0001e8000c12f31a */
[----:B----4-:R0:W-:Y:S02]  /*8e70*/  REDG.E.ADD.F32.FTZ.RN.STRONG.GPU desc[UR26][R32.64+0x1a00], R39 ;  /* 0x001a0027200079a6 */ /* 0x0101e4000c12f31a */
.L_x_5432:
[----:B------:R-:W-:Y:S05]  /*8e80*/  BSYNC.RECONVERGENT B0 ;  /* 0x0000000000007941 */ /* 0x000fea0003800200 */
.L_x_5431:
[----:B0---4-:R0:W4:Y:S01]  /*8e90*/  LDS R39, [R166+0xe200] ;  /* 0x00e20000a6277984 */ /* 0x0111220000000800 */
[----:B------:R-:W-:Y:S04]  /*8ea0*/  BSSY.RECONVERGENT B0, `(.L_x_5433) ;  /* 0x0000004000007945 */ /* 0x000fe80003800200 */
[----:B------:R-:W-:Y:S05]  /*8eb0*/  @!P4 BRA `(.L_x_5434) ;  /* 0x000000000008c947 */ /* 0x000fea0003800000 */
[----:B------:R0:W-:Y:S04]  /*8ec0*/  REDG.E.ADD.F32.FTZ.RN.STRONG.GPU desc[UR26][R28.64+0x1c00], R161 ;  /* 0x001c00a11c0079a6 */ /* 0x0001e8000c12f31a */
[----:B----4-:R0:W-:Y:S02]  /*8ed0*/  REDG.E.ADD.F32.FTZ.RN.STRONG.GPU desc[UR26][R32.64+0x1c00], R39 ;  /* 0x001c0027200079a6 */ /* 0x0101e4000c12f31a */
.L_x_5434:
[----:B------:R-:W-:Y:S05]  /*8ee0*/  BSYNC.RECONVERGENT B0 ;  /* 0x0000000000007941 */ /* 0x000fea0003800200 */
.L_x_5433:
[----:B0---4-:R0:W4:Y:S01]  /*8ef0*/  LDS R39, [R164+0xe400] ;  /* 0x00e40000a4277984 */ /* 0x0111220000000800 */
[----:B------:R-:W-:Y:S04]  /*8f00*/  BSSY.RECONVERGENT B0, `(.L_x_5435) ;  /* 0x0000004000007945 */ /* 0x000fe80003800200 */
[----:B------:R-:W-:Y:S05]  /*8f10*/  @!P5 BRA `(.L_x_5436) ;  /* 0x000000000008d947 */ /* 0x000fea0003800000 */
[----:B------:R0:W-:Y:S04]  /*8f20*/  REDG.E.ADD.F32.FTZ.RN.STRONG.GPU desc[UR26][R28.64+0x1e00], R159 ;  /* 0x001e009f1c0079a6 */ /* 0x0001e8000c12f31a */
[----:B----4-:R0:W-:Y:S02]  /*8f30*/  REDG.E.ADD.F32.FTZ.RN.STRONG.GPU desc[UR26][R32.64+0x1e00], R39 ;  /* 0x001e0027200079a6 */ /* 0x0101e4000c12f31a */
.L_x_5436:
[----:B------:R-:W-:Y:S05]  /*8f40*/  BSYNC.RECONVERGENT B0 ;  /* 0x0000000000007941 */ /* 0x000fea0003800200 */
.L_x_5435:
        /* <DEDUP_REMOVED lines=9> */
.L_x_5438:
[----:B------:R-:W-:Y:S05]  /*8fe0*/  BSYNC.RECONVERGENT B0 ;  /* 0x0000000000007941 */ /* 0x000fea0003800200 */
.L_x_5437:
[----:B0---4-:R0:W4:Y:S01]  /*8ff0*/  LDS R39, [R160+0xe800] ;  /* 0x00e80000a0277984 */ /* 0x0111220000000800 */
[----:B------:R-:W-:Y:S04]  /*9000*/  BSSY.RECONVERGENT B0, `(.L_x_5439) ;  /* 0x0000004000007945 */ /* 0x000fe80003800200 */
[----:B------:R-:W-:Y:S05]  /*9010*/  @!P3 BRA `(.L_x_5440) ;  /* 0x000000000008b947 */ /* 0x000fea0003800000 */
[----:B------:R0:W-:Y:S04]  /*9020*/  REDG.E.ADD.F32.FTZ.RN.STRONG.GPU desc[UR26][R28.64+0x2200], R155 ;  /* 0x0022009b1c0079a6 */ /* 0x0001e8000c12f31a */
[----:B----4-:R0:W-:Y:S02]  /*9030*/  REDG.E.ADD.F32.FTZ.RN.STRONG.GPU desc[UR26][R32.64+0x2200], R39 ;  /* 0x00220027200079a6 */ /* 0x0101e4000c12f31a */
.L_x_5440:
[----:B------:R-:W-:Y:S05]  /*9040*/  BSYNC.RECONVERGENT B0 ;  /* 0x0000000000007941 */ /* 0x000fea0003800200 */
.L_x_5439:
[----:B0---4-:R0:W4:Y:S01]  /*9050*/  LDS R39, [R158+0xea00] ;  /* 0x00ea00009e277984 */ /* 0x0111220000000800 */
[----:B------:R-:W-:Y:S04]  /*9060*/  BSSY.RECONVERGENT B0, `(.L_x_5441) ;  /* 0x0000004000007945 */ /* 0x000fe80003800200 */
[----:B------:R-:W-:Y:S05]  /*9070*/  @!P4 BRA `(.L_x_5442) ;  /* 0x000000000008c947 */ /* 0x000fea0003800000 */
[----:B------:R0:W-:Y:S04]  /*9080*/  REDG.E.ADD.F32.FTZ.RN.STRONG.GPU desc[UR26][R28.64+0x2400], R153 ;  /* 0x002400991c0079a6 */ /* 0x0001e8000c12f31a */
[----:B----4-:R0:W-:Y:S02]  /*9090*/  REDG.E.ADD.F32.FTZ.RN.STRONG.GPU desc[UR26][R32.64+0x2400], R39 ;  /* 0x00240027200079a6 */ /* 0x0101e4000c12f31a */
.L_x_5442:
[----:B------:R-:W-:Y:S05]  /*90a0*/  BSYNC.RECONVERGENT B0 ;  /* 0x0000000000007941 */ /* 0x000fea0003800200 */
.L_x_5441:
[----:B0---4-:R0:W4:Y:S01]  /*90b0*/  LDS R39, [R156+0xec00] ;  /* 0x00ec00009c277984 */ /* 0x0111220000000800 */
[----:B------:R-:W-:Y:S04]  /*90c0*/  BSSY.RECONVERGENT B0, `(.L_x_5443) ;  /* 0x0000004000007945 */ /* 0x000fe80003800200 */
[----:B------:R-:W-:Y:S05]  /*90d0*/  @!P5 BRA `(.L_x_5444) ;  /* 0x000000000008d947 */ /* 0x000fea0003800000 */
[----:B------:R0:W-:Y:S04]  /*90e0*/  REDG.E.ADD.F32.FTZ.RN.STRONG.GPU desc[UR26][R28.64+0x2600], R151 ;  /* 0x002600971c0079a6 */ /* 0x0001e8000c12f31a */
[----:B----4-:R0:W-:Y:S02]  /*90f0*/  REDG.E.ADD.F32.FTZ.RN.STRONG.GPU desc[UR26][R32.64+0x2600], R39 ;  /* 0x00260027200079a6 */ /* 0x0101e4000c12f31a */
.L_x_5444:
[----:B------:R-:W-:Y:S05]  /*9100*/  BSYNC.RECONVERGENT B0 ;  /* 0x0000000000007941 */ /* 0x000fea0003800200 */
.L_x_5443:
        /* <DEDUP_REMOVED lines=9> */
.L_x_5446:
[----:B------:R-:W-:Y:S05]  /*91a0*/  BSYNC.RECONVERGENT B0 ;  /* 0x0000000000007941 */ /* 0x000fea0003800200 */
.L_x_5445:
[----:B0---4-:R0:W4:Y:S01]  /*91b0*/  LDS R39, [R152+0xf000] ;  /* 0x00f0000098277984 */ /* 0x0111220000000800 */
[----:B------:R-:W-:Y:S04]  /*91c0*/  BSSY.RECONVERGENT B0, `(.L_x_5447) ;  /* 0x0000004000007945 */ /* 0x000fe80003800200 */
[----:B------:R-:W-:Y:S05]  /*91d0*/  @!P3 BRA `(.L_x_5448) ;  /* 0x000000000008b947 */ /* 0x000fea0003800000 */
[----:B------:R0:W-:Y:S04]  /*91e0*/  REDG.E.ADD.F32.FTZ.RN.STRONG.GPU desc[UR26][R28.64+0x2a00], R147 ;  /* 0x002a00931c0079a6 */ /* 0x0001e8000c12f31a */
[----:B----4-:R0:W-:Y:S02]  /*91f0*/  REDG.E.ADD.F32.FTZ.RN.STRONG.GPU desc[UR26][R32.64+0x2a00], R39 ;  /* 0x002a0027200079a6 */ /* 0x0101e4000c12f31a */
.L_x_5448:
[----:B------:R-:W-:Y:S05]  /*9200*/  BSYNC.RECONVERGENT B0 ;  /* 0x0000000000007941 */ /* 0x000fea0003800200 */
.L_x_5447:
[----:B0---4-:R0:W4:Y:S01]  /*9210*/  LDS R39, [R150+0xf200] ;  /* 0x00f2000096277984 */ /* 0x0111220000000800 */
[----:B------:R-:W-:Y:S04]  /*9220*/  BSSY.RECONVERGENT B0, `(.L_x_5449) ;  /* 0x0000004000007945 */ /* 0x000fe80003800200 */
[----:B------:R-:W-:Y:S05]  /*9230*/  @!P4 BRA `(.L_x_5450) ;  /* 0x000000000008c947 */ /* 0x000fea0003800000 */
[----:B------:R0:W-:Y:S04]  /*9240*/  REDG.E.ADD.F32.FTZ.RN.STRONG.GPU desc[UR26][R28.64+0x2c00], R145 ;  /* 0x002c00911c0079a6 */ /* 0x0001e8000c12f31a */
[----:B----4-:R0:W-:Y:S02]  /*9250*/  REDG.E.ADD.F32.FTZ.RN.STRONG.GPU desc[UR26][R32.64+0x2c00], R39 ;  /* 0x002c0027200079a6 */ /* 0x0101e4000c12f31a */
.L_x_5450:
[----:B------:R-:W-:Y:S05]  /*9260*/  BSYNC.RECONVERGENT B0 ;  /* 0x0000000000007941 */ /* 0x000fea0003800200 */
.L_x_5449:
[----:B0---4-:R0:W4:Y:S01]  /*9270*/  LDS R39, [R148+0xf400] ;  /* 0x00f4000094277984 */ /* 0x0111220000000800 */
[----:B------:R-:W-:Y:S04]  /*9280*/  BSSY.RECONVERGENT B0, `(.L_x_5451) ;  /* 0x0000004000007945 */ /* 0x000fe80003800200 */
[----:B------:R-:W-:Y:S05]  /*9290*/  @!P5 BRA `(.L_x_5452) ;  /* 0x000000000008d947 */ /* 0x000fea0003800000 */
[----:B------:R0:W-:Y:S04]  /*92a0*/  REDG.E.ADD.F32.FTZ.RN.STRONG.GPU desc[UR26][R28.64+0x2e00], R143 ;  /* 0x002e008f1c0079a6 */ /* 0x0001e8000c12f31a */
[----:B----4-:R0:W-:Y:S02]  /*92b0*/  REDG.E.ADD.F32.FTZ.RN.STRONG.GPU desc[UR26][R32.64+0x2e00], R39 ;  /* 0x002e0027200079a6 */ /* 0x0101e4000c12f31a */
.L_x_5452:
[----:B------:R-:W-:Y:S05]  /*92c0*/  BSYNC.RECONVERGENT B0 ;  /* 0x0000000000007941 */ /* 0x000fea0003800200 */
.L_x_5451:
        /* <DEDUP_REMOVED lines=9> */
.L_x_5454:
[----:B------:R-:W-:Y:S05]  /*9360*/  BSYNC.RECONVERGENT B0 ;  /* 0x0000000000007941 */ /* 0x000fea0003800200 */
.L_x_5453:
[----:B0---4-:R0:W4:Y:S01]  /*9370*/  LDS R39, [R144+0xf800] ;  /* 0x00f8000090277984 */ /* 0x0111220000000800 */
[----:B------:R-:W-:Y:S04]  /*9380*/  BSSY.RECONVERGENT B0, `(.L_x_5455) ;  /* 0x0000004000007945 */ /* 0x000fe80003800200 */
[----:B------:R-:W-:Y:S05]  /*9390*/  @!P3 BRA `(.L_x_5456) ;  /* 0x000000000008b947 */ /* 0x000fea0003800000 */
[----:B------:R0:W-:Y:S04]  /*93a0*/  REDG.E.ADD.F32.FTZ.RN.STRONG.GPU desc[UR26][R28.64+0x3200], R139 ;  /* 0x0032008b1c0079a6 */ /* 0x0001e8000c12f31a */
[----:B----4-:R0:W-:Y:S02]  /*93b0*/  REDG.E.ADD.F32.FTZ.RN.STRONG.GPU desc[UR26][R32.64+0x3200], R39 ;  /* 0x00320027200079a6 */ /* 0x0101e4000c12f31a */
.L_x_5456:
[----:B------:R-:W-:Y:S05]  /*93c0*/  BSYNC.RECONVERGENT B0 ;  /* 0x0000000000007941 */ /* 0x000fea0003800200 */
.L_x_5455:
[----:B0---4-:R0:W4:Y:S01]  /*93d0*/  LDS R39, [R142+0xfa00] ;  /* 0x00fa00008e277984 */ /* 0x0111220000000800 */
[----:B------:R-:W-:Y:S04]  /*93e0*/  BSSY.RECONVERGENT B0, `(.L_x_5457) ;  /* 0x0000004000007945 */ /* 0x000fe80003800200 */
[----:B------:R-:W-:Y:S05]  /*93f0*/  @!P4 BRA `(.L_x_5458) ;  /* 0x000000000008c947 */ /* 0x000fea0003800000 */
[----:B------:R0:W-:Y:S04]  /*9400*/  REDG.E.ADD.F32.FTZ.RN.STRONG.GPU desc[UR26][R28.64+0x3400], R137 ;  /* 0x003400891c0079a6 */ /* 0x0001e8000c12f31a */
[----:B----4-:R0:W-:Y:S02]  /*9410*/  REDG.E.ADD.F32.FTZ.RN.STRONG.GPU desc[UR26][R32.64+0x3400], R39 ;  /* 0x00340027200079a6 */ /* 0x0101e4000c12f31a */
.L_x_5458:
[----:B------:R-:W-:Y:S05]  /*9420*/  BSYNC.RECONVERGENT B0 ;  /* 0x0000000000007941 */ /* 0x000fea0003800200 */
.L_x_5457:
[----:B0---4-:R0:W4:Y:S01]  /*9430*/  LDS R39, [R140+0xfc00] ;  /* 0x00fc00008c277984 */ /* 0x0111220000000800 */
[----:B------:R-:W-:Y:S04]  /*9440*/  BSSY.RECONVERGENT B0, `(.L_x_5459) ;  /* 0x0000004000007945 */ /* 0x000fe80003800200 */
[----:B------:R-:W-:Y:S05]  /*9450*/  @!P5 BRA `(.L_x_5460) ;  /* 0x000000000008d947 */ /* 0x000fea0003800000 */
[----:B------:R0:W-:Y:S04]  /*9460*/  REDG.E.ADD.F32.FTZ.RN.STRONG.GPU desc[UR26][R28.64+0x3600], R135 ;  /* 0x003600871c0079a6 */ /* 0x0001e8000c12f31a */
[----:B----4-:R0:W-:Y:S02]  /*9470*/  REDG.E.ADD.F32.FTZ.RN.STRONG.GPU desc[UR26][R32.64+0x3600], R39 ;  /* 0x00360027200079a6 */ /* 0x0101e4000c12f31a */
.L_x_5460:
[----:B------:R-:W-:Y:S05]  /*9480*/  BSYNC.RECONVERGENT B0 ;  /* 0x0000000000007941 */ /* 0x000fea0003800200 */
.L_x_5459:
        /* <DEDUP_REMOVED lines=9> */
.L_x_5462:
[----:B------:R-:W-:Y:S05]  /*9520*/  BSYNC.RECONVERGENT B0 ;  /* 0x0000000000007941 */ /* 0x000fea0003800200 */
.L_x_5461:
[----:B------:R0:W0:Y:S01]  /*9530*/  LDS R31, [R136+0x10000] ;  /* 0x01000000881f7984 */ /* 0x0000220000000800 */
[----:B------:R-:W-:Y:S04]  /*9540*/  BSSY.RECONVERGENT B0, `(.L_x_5463) ;  /* 0x0000004000007945 */ /* 0x000fe80003800200 */
[----:B------:R-:W-:Y:S05]  /*9550*/  @!P3 BRA `(.L_x_5464) ;  /* 0x000000000008b947 */ /* 0x000fea0003800000 */
[----:B------:R1:W-:Y:S04]  /*9560*/  REDG.E.ADD.F32.FTZ.RN.STRONG.GPU desc[UR26][R28.64+0x3a00], R125 ;  /* 0x003a007d1c0079a6 */ /* 0x0003e8000c12f31a */
[----:B0-----:R1:W-:Y:S02]  /*9570*/  REDG.E.ADD.F32.FTZ.RN.STRONG.GPU desc[UR26][R32.64+0x3a00], R31 ;  /* 0x003a001f200079a6 */ /* 0x0013e4000c12f31a */
.L_x_5464:
[----:B------:R-:W-:Y:S05]  /*9580*/  BSYNC.RECONVERGENT B0 ;  /* 0x0000000000007941 */ /* 0x000fea0003800200 */
.L_x_5463:
[----:B01----:R0:W1:Y:S01]  /*9590*/  LDS R31, [R126+0x10200] ;  /* 0x010200007e1f7984 */ /* 0x0030620000000800 */
[----:B------:R-:W-:Y:S04]  /*95a0*/  BSSY.RECONVERGENT B0, `(.L_x_5465) ;  /* 0x0000004000007945 */ /* 0x000fe80003800200 */
[----:B------:R-:W-:Y:S05]  /*95b0*/  @!P4 BRA `(.L_x_5466) ;  /* 0x000000000008c947 */ /* 0x000fea0003800000 */
[----:B------:R0:W-:Y:S04]  /*95c0*/  REDG.E.ADD.F32.FTZ.RN.STRONG.GPU desc[UR26][R28.64+0x3c00], R123 ;  /* 0x003c007b1c0079a6 */ /* 0x0001e8000c12f31a */
[----:B-1----:R0:W-:Y:S02]  /*95d0*/  REDG.E.ADD.F32.FTZ.RN.STRONG.GPU desc[UR26][R32.64+0x3c00], R31 ;  /* 0x003c001f200079a6 */ /* 0x0021e4000c12f31a */
.L_x_5466:
[----:B------:R-:W-:Y:S05]  /*95e0*/  BSYNC.RECONVERGENT B0 ;  /* 0x0000000000007941 */ /* 0x000fea0003800200 */
.L_x_5465:
[----:B01----:R0:W1:Y:S01]  /*95f0*/  LDS R31, [R124+0x10400] ;  /* 0x010400007c1f7984 */ /* 0x0030620000000800 */
[----:B------:R-:W-:Y:S04]  /*9600*/  BSSY.RECONVERGENT B0, `(.L_x_5467) ;  /* 0x0000004000007945 */ /* 0x000fe80003800200 */
[----:B------:R-:W-:Y:S05]  /*9610*/  @!P5 BRA `(.L_x_5468) ;  /* 0x000000000008d947 */ /* 0x000fea0003800000 */
[----:B------:R0:W-:Y:S04]  /*9620*/  REDG.E.ADD.F32.FTZ.RN.STRONG.GPU desc[UR26][R28.64+0x3e00], R121 ;  /* 0x003e00791c0079a6 */ /* 0x0001e8000c12f31a */
[----:B-1----:R0:W-:Y:S02]  /*9630*/  REDG.E.ADD.F32.FTZ.RN.STRONG.GPU desc[UR26][R32.64+0x3e00], R31 ;  /* 0x003e001f200079a6 */ /* 0x0021e4000c12f31a */
.L_x_5468:
[----:B------:R-:W-:Y:S05]  /*9640*/  BSYNC.RECONVERGENT B0 ;  /* 0x0000000000007941 */ /* 0x000fea0003800200 */
.L_x_5467:
[----:B----4-:R-:W4:Y:S01]  /*9650*/  S2R R39, SR_LANEID ;  /* 0x0000000000277919 */ /* 0x010f220000000000 */
[----:B------:R-:W-:Y:S01]  /*9660*/  FMUL.FTZ R57, R57, R194 ;  /* 0x000000c239397220 */ /* 0x000fe20000410000 */
[----:B------:R-:W-:Y:S01]  /*9670*/  FMUL.FTZ R67, R67, R52 ;  /* 0x0000003443437220 */ /* 0x000fe20000410000 */
[----:B------:R-:W-:Y:S01]  /*9680*/  FMUL.FTZ R192, R127, R192 ;  /* 0x000000c07fc07220 */ /* 0x000fe20000410000 */
[----:B0-----:R-:W0:Y:S01]  /*9690*/  SHFL.DOWN PT, R28, R119, 0x1, 0x1f ;  /* 0x08201f00771c7f89 */ /* 0x001e2200000e0000 */
[----:B------:R-:W-:Y:S01]  /*96a0*/  FMUL.FTZ R65, R65, R234 ;  /* 0x000000ea41417220 */ /* 0x000fe20000410000 */
[----:B------:R-:W-:Y:S01]  /*96b0*/  FMUL.FTZ R130, R130, R35 ;  /* 0x0000002382827220 */ /* 0x000fe20000410000 */
        /* <DEDUP_REMOVED lines=25> */
[----:B----4-:R-:W-:Y:S01]  /*9850*/  ISETP.GT.AND P3, PT, R39, 0x1e, PT ;  /* 0x0000001e2700780c */ /* 0x010fe20003f64270 */
        /* <DEDUP_REMOVED lines=12> */
[----:B0-----:R-:W-:Y:S01]  /*9920*/  @!P3 FADD.FTZ R119, R119, R28 ;  /* 0x0000001c7777b221 */ /* 0x001fe20000010000 */
[----:B-----5:R-:W-:Y:S01]  /*9930*/  @!P3 FADD.FTZ R120, R120, R29 ;  /* 0x0000001d7878b221 */ /* 0x020fe20000010000 */
[----:B------:R-:W-:Y:S01]  /*9940*/  ISETP.GT.AND P3, PT, R39, 0x1d, PT ;  /* 0x0000001d2700780c */ /* 0x000fe20003f64270 */
[----:B------:R-:W-:Y:S01]  /*9950*/  FFMA.FTZ R72, R8, R49, R72 ;  /* 0x0000003108487223 */ /* 0x000fe20000010048 */
[----:B------:R-:W-:Y:S01]  /*9960*/  FADD.FTZ R89, R44, R89 ;  /* 0x000000592c597221 */ /* 0x000fe20000010000 */
[----:B------:R-:W0:Y:S01]  /*9970*/  SHFL.DOWN PT, R28, R119, 0x2, 0x1f ;  /* 0x08401f00771c7f89 */ /* 0x000e2200000e0000 */
[----:B------:R-:W-:Y:S01]  /*9980*/  FFMA.FTZ R79, R9, R54, R79 ;  /* 0x00000036094f7223 */ /* 0x000fe2000001004f */
[----:B------:R-:W-:Y:S01]  /*9990*/  FADD.FTZ R88, R51, R88 ;  /* 0x0000005833587221 */ /* 0x000fe20000010000 */
[----:B------:R-:W-:Y:S01]  /*99a0*/  FFMA.FTZ R78, R10, R53, R78 ;  /* 0x000000350a4e7223 */ /* 0x000fe2000001004e */
[----:B------:R-:W4:Y:S01]  /*99b0*/  SHFL.DOWN PT, R29, R120, 0x2, 0x1f ;  /* 0x08401f00781d7f89 */ /* 0x000f2200000e0000 */
        /* <DEDUP_REMOVED lines=14> */
[----:B0-----:R-:W-:Y:S01]  /*9aa0*/  @!P3 FADD.FTZ R119, R119, R28 ;  /* 0x0000001c7777b221 */ /* 0x001fe20000010000 */
[----:B----4-:R-:W-:-:S04]  /*9ab0*/  @!P3 FADD.FTZ R120, R120, R29 ;  /* 0x0000001d7878b221 */ /* 0x010fc80000010000 */
[----:B------:R-:W0:Y:S01]  /*9ac0*/  SHFL.DOWN PT, R28, R119, 0x4, 0x1f ;  /* 0x08801f00771c7f89 */ /* 0x000e2200000e0000 */
[----:B------:R-:W-:-:S03]  /*9ad0*/  ISETP.GT.AND P3, PT, R39, 0x1b, PT ;  /* 0x0000001b2700780c */ /* 0x000fc60003f64270 */
[----:B------:R-:W4:Y:S10]  /*9ae0*/  SHFL.DOWN PT, R29, R120, 0x4, 0x1f ;  /* 0x08801f00781d7f89 */ /* 0x000f3400000e0000 */
        /* <DEDUP_REMOVED lines=8> */
[----:B------:R-:W-:-:S03]  /*9b70*/  ISETP.NE.AND P3, PT, R39, RZ, PT ;  /* 0x000000ff2700720c */ /* 0x000fc60003f65270 */
[----:B------:R-:W4:Y:S10]  /*9b80*/  SHFL.DOWN PT, R33, R120, 0x10, 0x1f ;  /* 0x0a001f0078217f89 */ /* 0x000f3400000e0000 */
[----:B------:R-:W-:-:S04]  /*9b90*/  @!P3 LOP3.LUT R29, R118, 0xf8, RZ, 0xc0, !PT ;  /* 0x000000f8761db812 */ /* 0x000fc800078ec0ff */
[----:B------:R-:W-:Y:S01]  /*9ba0*/  @!P3 IADD3 R29, PT, PT, R174, R29, RZ ;  /* 0x0000001dae1db210 */ /* 0x000fe20007ffe0ff */
[----:B0-----:R-:W-:Y:S01]  /*9bb0*/  FADD.FTZ R32, R119, R32 ;  /* 0x0000002077207221 */ /* 0x001fe20000010000 */
[----:B----4-:R-:W-:-:S05]  /*9bc0*/  FADD.FTZ R33, R120, R33 ;  /* 0x0000002178217221 */ /* 0x010fca0000010000 */
[----:B------:R0:W-:Y:S01]  /*9bd0*/  @!P3 STS.64 [R29+0x10808], R32 ;  /* 0x010808201d00b388 */ /* 0x0001e20000000a00 */
[----:B------:R-:W-:Y:S06]  /*9be0*/  BAR.SYNC.DEFER_BLOCKING 0x0 ;  /* 0x0000000000007b1d */ /* 0x000fec0000010000 */
[----:B------:R-:W-:Y:S05]  /*9bf0*/  @P2 BRA `(.L_x_5470) ;  /* 0x00000000004c2947 */ /* 0x000fea0003800000 */
[----:B------:R-:W-:Y:S01]  /*9c00*/  UISETP.NE.AND UP0, UPT, UR19, UR44, UPT ;  /* 0x0000002c1300728c */ /* 0x000fe2000bf05270 */
[----:B01----:R-:W0:Y:S01]  /*9c10*/  LDS.128 R28, [R174+0x10810] ;  /* 0x01081000ae1c7984 */ /* 0x003e220000000c00 */
[----:B------:R-:W-:Y:S02]  /*9c20*/  MOV R27, UR8 ;  /* 0x00000008001b7c02 */ /* 0x000fe40008000f00 */
[----:B------:R-:W-:Y:S01]  /*9c30*/  ISETP.GT.AND P2, PT, R39, 0xf, PT ;  /* 0x0000000f2700780c */ /* 0x000fe20003f44270 */
[----:B------:R-:W1:Y:S01]  /*9c40*/  LDS.64 R34, [R174+0x10820] ;  /* 0x01082000ae227984 */ /* 0x000e620000000a00 */
[----:B------:R-:W-:Y:S02]  /*9c50*/  PLOP3.LUT P3, PT, PT, PT, UP0, 0x80, 0x8 ;  /* 0x000000000008781c */ /* 0x000fe40003f6f008 */
[----:B------:R-:W-:Y:S02]  /*9c60*/  LEA R27, R27, R174, 0x3 ;  /* 0x000000ae1b1b7211 */ /* 0x000fe400078e18ff */
[----:B------:R-:W-:-:S02]  /*9c70*/  FSEL R119, R119, R32, P2 ;  /* 0x0000002077777208 */ /* 0x000fc40001000000 */
[----:B------:R-:W-:-:S07]  /*9c80*/  FSEL R120, R120, R33, P2 ;  /* 0x0000002178787208 */ /* 0x000fce0001000000 */
[----:B------:R-:W4:Y:S01]  /*9c90*/  @P3 LDS.64 R36, [R27+0x14080] ;  /* 0x014080001b243984 */ /* 0x000f220000000a00 */
[----:B0-----:R-:W-:Y:S01]  /*9ca0*/  FADD.FTZ R119, R28, R119 ;  /* 0x000000771c777221 */ /* 0x001fe20000010000 */
[----:B------:R-:W-:-:S03]  /*9cb0*/  FADD.FTZ R120, R29, R120 ;  /* 0x000000781d787221 */ /* 0x000fc60000010000 */
[----:B------:R-:W-:Y:S01]  /*9cc0*/  FADD.FTZ R119, R30, R119 ;  /* 0x000000771e777221 */ /* 0x000fe20000010000 */
[----:B------:R-:W-:-:S03]  /*9cd0*/  FADD.FTZ R120, R31, R120 ;  /* 0x000000781f787221 */ /* 0x000fc60000010000 */
[----:B-1----:R-:W-:Y:S01]  /*9ce0*/  FADD.FTZ R34, R119, R34 ;  /* 0x0000002277227221 */ /* 0x002fe20000010000 */
[----:B------:R-:W-:-:S03]  /*9cf0*/  FADD.FTZ R35, R120, R35 ;  /* 0x0000002378237221 */ /* 0x000fc60000010000 */
[----:B----4-:R-:W-:Y:S01]  /*9d00*/  @P3 FADD.FTZ R34, R34, R36 ;  /* 0x0000002422223221 */ /* 0x010fe20000010000 */
[----:B------:R-:W-:-:S05]  /*9d10*/  @P3 FADD.FTZ R35, R35, R37 ;  /* 0x0000002523233221 */ /* 0x000fca0000010000 */
[----:B------:R4:W-:Y:S02]  /*9d20*/  STS.64 [R27+0x14080], R34 ;  /* 0x014080221b007388 */ /* 0x0009e40000000a00 */
.L_x_5470:
[----:B------:R-:W-:Y:S05]  /*9d30*/  BSYNC.RECONVERGENT B0 ;  /* 0x0000000000007941 */ /* 0x000fea0003800200 */
.L_x_5469:
[----:B------:R-:W-:-:S04]  /*9d40*/  UIADD3 UR8, UPT, UPT, UR8, 0x1, URZ ;  /* 0x0000000108087890 */ /* 0x000fc8000fffe0ff */
[----:B------:R-:W-:-:S09]  /*9d50*/  UISETP.GE.AND UP0, UPT, UR8, UR45, UPT ;  /* 0x0000002d0800728c */ /* 0x000fd2000bf06270 */
[----:B------:R-:W-:Y:S05]  /*9d60*/  BRA.U !UP0, `(.L_x_5471) ;  /* 0xffffff7908747547 */ /* 0x000fea000b83ffff */
.L_x_5375:
[----:B0-----:R-:W5:Y:S01]  /*9d70*/  LDL.LU R29, [R1+0x4] ;  /* 0x00000400011d7983 */ /* 0x001f620000300800 */
[----:B------:R-:W0:Y:S01]  /*9d80*/  S2UR UR38, SR_CTAID.X ;  /* 0x00000000002679c3 */ /* 0x000e220000002500 */
[----:B------:R-:W0:Y:S02]  /*9d90*/  LDCU.64 UR32, c[0x0][0x4f8] ;  /* 0x00009f00ff2077ac */ /* 0x000e240008000a00 */
[----:B------:R-:W2:Y:S01]  /*9da0*/  LDL.LU R28, [R1] ;  /* 0x00000000011c7983 */ /* 0x000ea20000300800 */
[----:B------:R-:W-:-:S04]  /*9db0*/  UIADD3 UR30, UPT, UPT, UR19, -0x1, URZ ;  /* 0xffffffff131e7890 */ /* 0x000fc8000fffe0ff */
[----:B------:R-:W-:Y:S01]  /*9dc0*/  BAR.SYNC.DEFER_BLOCKING 0x0 ;  /* 0x0000000000007b1d */ /* 0x000fe20000010000 */
[----:B------:R-:W-:Y:S02]  /*9dd0*/  UIADD3 UR22, UP1, UPT, UR22, -0x4000, URZ ;  /* 0xffffc00016167890 */ /* 0x000fe4000ff3e0ff */
[----:B------:R-:W-:Y:S02]  /*9de0*/  USHF.L.U32 UR28, UR30, 0xb, URZ ;  /* 0x0000000b1e1c7899 */ /* 0x000fe400080006ff */
[----:B------:R-:W-:-:S03]  /*9df0*/  UIADD3 UR14, UP2, UPT, UR14, -0x2000, URZ ;  /* 0xffffe0000e0e7890 */ /* 0x000fc6000ff5e0ff */
[----:B------:R-:W1:Y:S01]  /*9e00*/  S2UR UR8, SR_CTAID.Y ;  /* 0x00000000000879c3 */ /* 0x000e620000002600 */
[----:B------:R-:W1:Y:S01]  /*9e10*/  LDCU.64 UR34, c[0x0][0x500] ;  /* 0x0000a000ff2277ac */ /* 0x000e620008000a00 */
[----:B------:R-:W3:Y:S01]  /*9e20*/  S2R R40, SR_TID.X ;  /* 0x0000000000287919 */ /* 0x000ee20000002100 */
[----:B------:R-:W4:Y:S01]  /*9e30*/  LDCU.64 UR36, c[0x0][0x550] ;  /* 0x0000aa00ff2477ac */ /* 0x000f220008000a00 */
[----:B------:R-:W-:Y:S02]  /*9e40*/  USHF.R.S32.HI UR29, URZ, 0x1f, UR28 ;  /* 0x0000001fff1d7899 */ /* 0x000fe4000801141c */
[----:B------:R-:W-:Y:S02]  /*9e50*/  UIADD3 UR9, UP3, UPT, UR9, -0x2000, URZ ;  /* 0xffffe00009097890 */ /* 0x000fe4000ff7e0ff */
[----:B0-----:R-:W-:Y:S02]  /*9e60*/  UIMAD.WIDE.U32 UR24, UR38, UR32, UR28 ;  /* 0x00000020261872a5 */ /* 0x001fe4000f8e001c */
[----:B------:R-:W-:-:S02]  /*9e70*/  UIADD3 UR10, UP4, UPT, UR10, -0x2000, URZ ;  /* 0xffffe0000a0a7890 */ /* 0x000fc4000ff9e0ff */
[----:B------:R-:W-:Y:S01]  /*9e80*/  UIMAD UR25, UR38, UR33, UR25 ;  /* 0x00000021261972a4 */ /* 0x000fe2000f8e0219 */
[----:B------:R-:W-:Y:S01]  /*9e90*/  STS.128 [R250], R80 ;  /* 0x00000050fa007388 */ /* 0x000fe20000000c00 */
[----:B------:R-:W0:Y:S03]  /*9ea0*/  LDCU.64 UR32, c[0x0][0x520] ;  /* 0x0000a400ff2077ac */ /* 0x000e260008000a00 */
[----:B------:R-:W-:Y:S01]  /*9eb0*/  STS.128 [R250+0x10], R76 ;  /* 0x0000104cfa007388 */ /* 0x000fe20000000c00 */
[----:B------:R-:W-:Y:S02]  /*9ec0*/  UIADD3.X UR23, UPT, UPT, UR23, -0x1, URZ, UP1, !UPT ;  /* 0xffffffff17177890 */ /* 0x000fe40008ffe4ff */
[----:B-1----:R-:W-:Y:S01]  /*9ed0*/  UIMAD UR31, UR8, UR35, URZ ;  /* 0x00000023081f72a4 */ /* 0x002fe2000f8e02ff */
[----:B------:R-:W-:Y:S01]  /*9ee0*/  STS.128 [R250+0x20], R72 ;  /* 0x00002048fa007388 */ /* 0x000fe20000000c00 */
[----:B------:R-:W-:Y:S01]  /*9ef0*/  UIMAD.WIDE.U32 UR24, UR8, UR34, UR24 ;  /* 0x00000022081872a5 */ /* 0x000fe2000f8e0018 */
[----:B------:R-:W1:Y:S02]  /*9f00*/  LDCU.64 UR34, c[0x0][0x560] ;  /* 0x0000ac00ff2277ac */ /* 0x000e640008000a00 */
[----:B------:R-:W-:Y:S01]  /*9f10*/  STS.128 [R250+0x30], R68 ;  /* 0x00003044fa007388 */ /* 0x000fe20000000c00 */
[----:B------:R-:W-:Y:S01]  /*9f20*/  NOP ;  /* 0x0000000000007918 */ /* 0x000fe20000000000 */
[----:B------:R-:W-:Y:S01]  /*9f30*/  UIADD3 UR31, UPT, UPT, UR25, UR31, URZ ;  /* 0x0000001f191f7290 */ /* 0x000fe2000fffe0ff */
[C---:B---3--:R-:W-:Y:S01]  /*9f40*/  SHF.L.U32 R5, R40.reuse, 0x2, RZ ;  /* 0x0000000228057819 */ /* 0x048fe200000006ff */
[----:B----4-:R-:W-:Y:S01]  /*9f50*/  ULEA UR25, UP0, UR24, UR36, 0x2 ;  /* 0x0000002418197291 */ /* 0x010fe2000f8010ff */
[----:B------:R-:W-:Y:S01]  /*9f60*/  LOP3.LUT R40, R40, 0x1f, RZ, 0xc0, !PT ;  /* 0x0000001f28287812 */ /* 0x000fe200078ec0ff */
[----:B------:R-:W-:Y:S01]  /*9f70*/  UIADD3.X UR13, UPT, UPT, UR13, -0x1, URZ, UP2, !UPT ;  /* 0xffffffff0d0d7890 */ /* 0x000fe200097fe4ff */
[----:B------:R-:W-:Y:S01]  /*9f80*/  LOP3.LUT R5, R5, 0xf80, RZ, 0xc0, !PT ;  /* 0x00000f8005057812 */ /* 0x000fe200078ec0ff */
[----:B------:R-:W-:-:S02]  /*9f90*/  ULEA.HI.X UR24, UR24, UR37, UR31, 0x2, UP0 ;  /* 0x0000002518187291 */ /* 0x000fc400080f141f */
[----:B------:R-:W-:Y:S01]  /*9fa0*/  MOV R2, UR25 ;  /* 0x0000001900027c02 */ /* 0x000fe20008000f00 */
[----:B------:R-:W-:Y:S01]  /*9fb0*/  UIADD3.X UR12, UPT, UPT, UR12, -0x1, URZ, UP3, !UPT ;  /* 0xffffffff0c0c7890 */ /* 0x000fe20009ffe4ff */
[----:B------:R-:W-:Y:S01]  /*9fc0*/  LOP3.LUT R7, R5, R40, RZ, 0xfc, !PT ;  /* 0x0000002805077212 */ /* 0x000fe200078efcff */
[----:B------:R-:W-:Y:S01]  /*9fd0*/  UIADD3.X UR11, UPT, UPT, UR11, -0x1, URZ, UP4, !UPT ;  /* 0xffffffff0b0b7890 */ /* 0x000fe2000a7fe4ff */
[----:B------:R-:W-:-:S03]  /*9fe0*/  MOV R3, UR24 ;  /* 0x0000001800037c02 */ /* 0x000fc60008000f00 */
[----:B------:R-:W-:Y:S02]  /*9ff0*/  IMAD.WIDE.U32 R2, R7, 0x10, R2 ;  /* 0x0000001007027825 */ /* 0x000fe400078e0002 */
[----:B------:R-:W3:Y:S02]  /*a000*/  LDCU.64 UR24, c[0x0][0x518] ;  /* 0x0000a300ff1877ac */ /* 0x000ee40008000a00 */
[----:B---3--:R-:W-:-:S04]  /*a010*/  UIMAD.WIDE.U32 UR28, UR38, UR24, UR28 ;  /* 0x00000018261c72a5 */ /* 0x008fc8000f8e001c */
[----:B------:R-:W-:Y:S02]  /*a020*/  UIMAD UR25, UR38, UR25, UR29 ;  /* 0x00000019261972a4 */ /* 0x000fe4000f8e021d */
[----:B0-----:R-:W-:Y:S01]  /*a030*/  UIMAD UR29, UR8, UR33, URZ ;  /* 0x00000021081d72a4 */ /* 0x001fe2000f8e02ff */
[----:B------:R-:W-:Y:S02]  /*a040*/  UMOV UR24, UR28 ;  /* 0x0000001c00187c82 */ /* 0x000fe40008000000 */
[----:B------:R-:W-:-:S04]  /*a050*/  UIMAD.WIDE.U32 UR24, UR8, UR32, UR24 ;  /* 0x00000020081872a5 */ /* 0x000fc8000f8e0018 */
[----:B------:R-:W-:Y:S02]  /*a060*/  UIADD3 UR28, UPT, UPT, UR25, UR29, URZ ;  /* 0x0000001d191c7290 */ /* 0x000fe4000fffe0ff */
[----:B-1----:R-:W-:-:S04]  /*a070*/  ULEA UR25, UP0, UR24, UR34, 0x2 ;  /* 0x0000002218197291 */ /* 0x002fc8000f8010ff */
[----:B------:R-:W-:Y:S02]  /*a080*/  ULEA.HI.X UR24, UR24, UR35, UR28, 0x2, UP0 ;  /* 0x0000002318187291 */ /* 0x000fe400080f141c */
[----:B------:R-:W-:-:S04]  /*a090*/  UIADD3 UR21, UP0, UPT, UR21, -0x4000, URZ ;  /* 0xffffc00015157890 */ /* 0x000fc8000ff1e0ff */
[----:B------:R-:W-:Y:S02]  /*a0a0*/  UIADD3.X UR20, UPT, UPT, UR20, -0x1, URZ, UP0, !UPT ;  /* 0xffffffff14147890 */ /* 0x000fe400087fe4ff */
[----:B------:R-:W-:-:S03]  /*a0b0*/  UISETP.GT.AND UP0, UPT, UR19, 0x1, UPT ;  /* 0x000000011300788c */ /* 0x000fc6000bf04270 */
[----:B------:R-:W-:Y:S01]  /*a0c0*/  UMOV UR19, UR30 ;  /* 0x0000001e00137c82 */ /* 0x000fe20008000000 */
[----:B-----5:R-:W-:Y:S01]  /*a0d0*/  FADD.FTZ R0, R29, R96 ;  /* 0x000000601d007221 */ /* 0x020fe20000010000 */
[----:B--2---:R-:W0:Y:S03]  /*a0e0*/  LDS.128 R12, [R28] ;  /* 0x000000001c0c7984 */ /* 0x004e260000000c00 */
[----:B------:R-:W-:Y:S01]  /*a0f0*/  FADD.FTZ R9, R0, R97 ;  /* 0x0000006100097221 */ /* 0x000fe20000010000 */
[----:B------:R-:W1:Y:S03]  /*a100*/  LDS.128 R16, [R28+0x200] ;  /* 0x000200001c107984 */ /* 0x000e660000000c00 */
[----:B------:R-:W-:Y:S01]  /*a110*/  FADD.FTZ R0, R9, R98 ;  /* 0x0000006209007221 */ /* 0x000fe20000010000 */
[----:B------:R-:W2:Y:S03]  /*a120*/  LDS.128 R20, [R28+0x400] ;  /* 0x000400001c147984 */ /* 0x000ea60000000c00 */
[----:B------:R-:W-:Y:S01]  /*a130*/  FADD.FTZ R9, R0, R99 ;  /* 0x0000006300097221 */ /* 0x000fe20000010000 */
[----:B------:R-:W3:Y:S03]  /*a140*/  LDS.128 R24, [R28+0x600] ;  /* 0x000600001c187984 */ /* 0x000ee60000000c00 */
[----:B------:R-:W-:Y:S01]  /*a150*/  FADD.FTZ R0, R9, R92 ;  /* 0x0000005c09007221 */ /* 0x000fe20000010000 */
[----:B0-----:R-:W-:Y:S04]  /*a160*/  STG.E.128 desc[UR26][R2.64], R12 ;  /* 0x0000000c02007986 */ /* 0x001fe8000c101d1a */
[----:B-1----:R-:W-:Y:S04]  /*a170*/  STG.E.128 desc[UR26][R2.64+0x200], R16 ;  /* 0x0002001002007986 */ /* 0x002fe8000c101d1a */
[----:B--2---:R-:W-:Y:S04]  /*a180*/  STG.E.128 desc[UR26][R2.64+0x400], R20 ;  /* 0x0004001402007986 */ /* 0x004fe8000c101d1a */
[----:B---3--:R0:W-:Y:S01]  /*a190*/  STG.E.128 desc[UR26][R2.64+0x600], R24 ;  /* 0x0006001802007986 */ /* 0x0081e2000c101d1a */
[----:B------:R-:W-:Y:S01]  /*a1a0*/  BAR.SYNC.DEFER_BLOCKING 0x0 ;  /* 0x0000000000007b1d */ /* 0x000fe20000010000 */
[----:B0-----:R-:W-:-:S02]  /*a1b0*/  MOV R2, UR25 ;  /* 0x0000001900027c02 */ /* 0x001fc40008000f00 */
[----:B------:R-:W-:-:S03]  /*a1c0*/  MOV R3, UR24 ;  /* 0x0000001800037c02 */ /* 0x000fc60008000f00 */
[----:B------:R-:W-:Y:S01]  /*a1d0*/  IMAD.WIDE.U32 R2, R7, 0x10, R2 ;  /* 0x0000001007027825 */ /* 0x000fe200078e0002 */
[----:B------:R0:W-:Y:S04]  /*a1e0*/  STS.128 [R250+0x10], R92 ;  /* 0x0000105cfa007388 */ /* 0x0001e80000000c00 */
[----:B------:R-:W-:Y:S04]  /*a1f0*/  STS.128 [R250], R96 ;  /* 0x00000060fa007388 */ /* 0x000fe80000000c00 */
[----:B------:R1:W-:Y:S04]  /*a200*/  STS.128 [R250+0x20], R88 ;  /* 0x00002058fa007388 */ /* 0x0003e80000000c00 */
[----:B------:R2:W-:Y:S01]  /*a210*/  STS.128 [R250+0x30], R84 ;  /* 0x00003054fa007388 */ /* 0x0005e20000000c00 */
[----:B------:R-:W-:Y:S01]  /*a220*/  NOP ;  /* 0x0000000000007918 */ /* 0x000fe20000000000 */
[----:B0-----:R-:W-:-:S02]  /*a230*/  FADD.FTZ R93, R0, R93 ;  /* 0x0000005d005d7221 */ /* 0x001fc40000010000 */
[----:B------:R-:W0:Y:S02]  /*a240*/  LDS.128 R12, [R28] ;  /* 0x000000001c0c7984 */ /* 0x000e240000000c00 */
[----:B------:R-:W-:Y:S02]  /*a250*/  FADD.FTZ R94, R93, R94 ;  /* 0x0000005e5d5e7221 */ /* 0x000fe40000010000 */
[----:B------:R-:W3:Y:S02]  /*a260*/  LDS.128 R16, [R28+0x200] ;  /* 0x000200001c107984 */ /* 0x000ee40000000c00 */
[----:B------:R-:W-:Y:S02]  /*a270*/  FADD.FTZ R95, R94, R95 ;  /* 0x0000005f5e5f7221 */ /* 0x000fe40000010000 */
[----:B------:R-:W4:Y:S02]  /*a280*/  LDS.128 R20, [R28+0x400] ;  /* 0x000400001c147984 */ /* 0x000f240000000c00 */
[----:B-1----:R-:W-:-:S02]  /*a290*/  FADD.FTZ R88, R95, R88 ;  /* 0x000000585f587221 */ /* 0x002fc40000010000 */
[----:B------:R-:W1:Y:S02]  /*a2a0*/  LDS.128 R24, [R28+0x600] ;  /* 0x000600001c187984 */ /* 0x000e640000000c00 */
[----:B------:R-:W-:-:S04]  /*a2b0*/  FADD.FTZ R89, R88, R89 ;  /* 0x0000005958597221 */ /* 0x000fc80000010000 */
[----:B------:R-:W-:-:S04]  /*a2c0*/  FADD.FTZ R90, R89, R90 ;  /* 0x0000005a595a7221 */ /* 0x000fc80000010000 */
[----:B------:R-:W-:-:S04]  /*a2d0*/  FADD.FTZ R91, R90, R91 ;  /* 0x0000005b5a5b7221 */ /* 0x000fc80000010000 */
[----:B--2---:R-:W-:-:S04]  /*a2e0*/  FADD.FTZ R84, R91, R84 ;  /* 0x000000545b547221 */ /* 0x004fc80000010000 */
[----:B------:R-:W-:-:S04]  /*a2f0*/  FADD.FTZ R85, R84, R85 ;  /* 0x0000005554557221 */ /* 0x000fc80000010000 */
[----:B------:R-:W-:-:S04]  /*a300*/  FADD.FTZ R86, R85, R86 ;  /* 0x0000005655567221 */ /* 0x000fc80000010000 */
[----:B------:R-:W-:Y:S01]  /*a310*/  FADD.FTZ R0, R86, R87 ;  /* 0x0000005756007221 */ /* 0x000fe20000010000 */
[----:B0-----:R0:W-:Y:S04]  /*a320*/  STG.E.128 desc[UR26][R2.64], R12 ;  /* 0x0000000c02007986 */ /* 0x0011e8000c101d1a */
[----:B---3--:R0:W-:Y:S04]  /*a330*/  STG.E.128 desc[UR26][R2.64+0x200], R16 ;  /* 0x0002001002007986 */ /* 0x0081e8000c101d1a */
[----:B----4-:R0:W-:Y:S04]  /*a340*/  STG.E.128 desc[UR26][R2.64+0x400], R20 ;  /* 0x0004001402007986 */ /* 0x0101e8000c101d1a */
[----:B-1----:R0:W-:Y:S04]  /*a350*/  STG.E.128 desc[UR26][R2.64+0x600], R24 ;  /* 0x0006001802007986 */ /* 0x0021e8000c101d1a */
[----:B------:R0:W-:Y:S01]  /*a360*/  STL [R1+0x4], R0 ;  /* 0x0000040001007387 */ /* 0x0001e20000100800 */
[----:B------:R-:W-:Y:S05]  /*a370*/  BRA.U UP0, `(.L_x_5472) ;  /* 0xffffff6500e47547 */ /* 0x000fea000b83ffff */
.L_x_5374:
        /* <DEDUP_REMOVED lines=45> */
.L_x_5474:
[----:B------:R-:W-:Y:S05]  /*a650*/  BSYNC.RECONVERGENT B0 ;  /* 0x0000000000007941 */ /* 0x000fea0003800200 */
.L_x_5473:
        /* <DEDUP_REMOVED lines=43> */
.L_x_5476:
[----:B------:R-:W-:Y:S05]  /*a910*/  BSYNC.RECONVERGENT B0 ;  /* 0x0000000000007941 */ /* 0x000fea0003800200 */
.L_x_5475:
        /* <DEDUP_REMOVED lines=11> */
.L_x_5477:
        /* <DEDUP_REMOVED lines=19> */
.L_x_5380:
[----:B------:R-:W-:Y:S01]  /*ab00*/  HFMA2 R133, -RZ, RZ, 0, 5.9604644775390625e-08 ;  /* 0x00000001ff857431 */ /* 0x000fe200000001ff */
[----:B------:R-:W-:Y:S02]  /*ab10*/  MOV R246, R174 ;  /* 0x000000ae00f67202 */ /* 0x000fe40000000f00 */
[----:B------:R-:W-:Y:S02]  /*ab20*/  MOV R132, RZ ;  /* 0x000000ff00847202 */ /* 0x000fe40000000f00 */
[----:B------:R-:W-:-:S07]  /*ab30*/  MOV R135, 0xffffffff ;  /* 0xffffffff00877802 */ /* 0x000fce0000000f00 */
[----:B01---5:R-:W-:Y:S05]  /*ab40*/  WARPSYNC.COLLECTIVE R135, `(.L_x_5478) ;  /* 0x0000000087087348 */ /* 0x023fea0003c00000 */
[----:B------:R2:W3:Y:S02]  /*ab50*/  SHFL.UP P6, R248, R246, R133, R132 ;  /* 0x04000085f6f87389 */ /* 0x0004e400000c0084 */
[----:B0123-5:R-:W-:Y:S05]  /*ab60*/  ENDCOLLECTIVE ;  /* 0x000000000000791b */ /* 0x02ffea0003800000 */
.L_x_5478:
[----:B------:R-:W-:Y:S02]  /*ab70*/  MOV R246, R235 ;  /* 0x000000eb00f67202 */ /* 0x000fe40000000f00 */
[----:B------:R-:W-:-:S07]  /*ab80*/  MOV R134, R248 ;  /* 0x000000f800867202 */ /* 0x000fce0000000f00 */
[----:B------:R-:W-:Y:S05]  /*ab90*/  WARPSYNC.COLLECTIVE R135, `(.L_x_5479) ;  /* 0x0000000087087348 */ /* 0x000fea0003c00000 */
[----:B------:R0:W1:Y:S02]  /*aba0*/  SHFL.UP P6, R248, R246, R133, R132 ;  /* 0x04000085f6f87389 */ /* 0x00006400000c0084 */
[----:B01----:R-:W-:Y:S05]  /*abb0*/  ENDCOLLECTIVE ;  /* 0x000000000000791b */ /* 0x003fea0003800000 */
.L_x_5479:
[----:B------:R-:W-:Y:S02]  /*abc0*/  MOV R246, R236 ;  /* 0x000000ec00f67202 */ /* 0x000fe40000000f00 */
[----:B------:R-:W-:-:S07]  /*abd0*/  MOV R233, R248 ;  /* 0x000000f800e97202 */ /* 0x000fce0000000f00 */
[----:B------:R-:W-:Y:S05]  /*abe0*/  WARPSYNC.COLLECTIVE R135, `(.L_x_5480) ;  /* 0x0000000087087348 */ /* 0x000fea0003c00000 */
[----:B------:R0:W1:Y:S02]  /*abf0*/  SHFL.UP P6, R248, R246, R133, R132 ;  /* 0x04000085f6f87389 */ /* 0x00006400000c0084 */
[----:B01----:R-:W-:Y:S05]  /*ac00*/  ENDCOLLECTIVE ;  /* 0x000000000000791b */ /* 0x003fea0003800000 */
.L_x_5480:
[----:B------:R-:W-:Y:S02]  /*ac10*/  MOV R246, R245 ;  /* 0x000000f500f67202 */ /* 0x000fe40000000f00 */
[----:B------:R-:W-:-:S07]  /*ac20*/  MOV R247, R248 ;  /* 0x000000f800f77202 */ /* 0x000fce0000000f00 */
[----:B------:R-:W-:Y:S05]  /*ac30*/  WARPSYNC.COLLECTIVE R135, `(.L_x_5481) ;  /* 0x0000000087087348 */ /* 0x000fea0003c00000 */
[----:B------:R0:W1:Y:S02]  /*ac40*/  SHFL.UP P6, R248, R246, R133, R132 ;  /* 0x04000085f6f87389 */ /* 0x00006400000c0084 */
[----:B01----:R-:W-:Y:S05]  /*ac50*/  ENDCOLLECTIVE ;  /* 0x000000000000791b */ /* 0x003fea0003800000 */
.L_x_5481:
[----:B------:R-:W-:-:S05]  /*ac60*/  MOV R132, R248 ;  /* 0x000000f800847202 */ /* 0x000fca0000000f00 */
[-C--:B------:R-:W-:Y:S01]  /*ac70*/  FMUL.FTZ R251, R235, R132.reuse ;  /* 0x00000084ebfb7220 */ /* 0x080fe20000410000 */
[----:B------:R-:W-:-:S03]  /*ac80*/  FMUL.FTZ R132, R174, R132 ;  /* 0x00000084ae847220 */ /* 0x000fc60000410000 */
[-C--:B------:R-:W-:Y:S01]  /*ac90*/  FFMA.FTZ R133, R174, R247.reuse, -R251 ;  /* 0x000000f7ae857223 */ /* 0x080fe200000108fb */
[----:B------:R-:W-:-:S03]  /*aca0*/  FFMA.FTZ R132, R235, R247, R132 ;  /* 0x000000f7eb847223 */ /* 0x000fc60000010084 */
[----:B------:R-:W-:Y:S01]  /*acb0*/  @P5 FADD.FTZ R236, R236, R133 ;  /* 0x00000085ecec5221 */ /* 0x000fe20000010000 */
[-C--:B------:R-:W-:Y:S01]  /*acc0*/  FMUL.FTZ R133, R235, R233.reuse ;  /* 0x000000e9eb857220 */ /* 0x080fe20000410000 */
[C---:B------:R-:W-:Y:S01]  /*acd0*/  FMUL.FTZ R233, R174.reuse, R233 ;  /* 0x000000e9aee97220 */ /* 0x040fe20000410000 */
        /* <DEDUP_REMOVED lines=9> */
.L_x_5482:
[----:B------:R-:W-:Y:S02]  /*ad70*/  MOV R246, R235 ;  /* 0x000000eb00f67202 */ /* 0x000fe40000000f00 */
[----:B------:R-:W-:-:S07]  /*ad80*/  MOV R134, R248 ;  /* 0x000000f800867202 */ /* 0x000fce0000000f00 */
[----:B------:R-:W-:Y:S05]  /*ad90*/  WARPSYNC.COLLECTIVE R135, `(.L_x_5483) ;  /* 0x0000000087087348 */ /* 0x000fea0003c00000 */
[----:B------:R0:W1:Y:S02]  /*ada0*/  SHFL.UP P6, R248, R246, R133, R132 ;  /* 0x04000085f6f87389 */ /* 0x00006400000c0084 */
[----:B01----:R-:W-:Y:S05]  /*adb0*/  ENDCOLLECTIVE ;  /* 0x000000000000791b */ /* 0x003fea0003800000 */
.L_x_5483:
[----:B------:R-:W-:Y:S02]  /*adc0*/  MOV R246, R236 ;  /* 0x000000ec00f67202 */ /* 0x000fe40000000f00 */
[----:B------:R-:W-:-:S07]  /*add0*/  MOV R233, R248 ;  /* 0x000000f800e97202 */ /* 0x000fce0000000f00 */
[----:B------:R-:W-:Y:S05]  /*ade0*/  WARPSYNC.COLLECTIVE R135, `(.L_x_5484) ;  /* 0x0000000087087348 */ /* 0x000fea0003c00000 */
[----:B------:R0:W1:Y:S02]  /*adf0*/  SHFL.UP P6, R248, R246, R133, R132 ;  /* 0x04000085f6f87389 */ /* 0x00006400000c0084 */
[----:B01----:R-:W-:Y:S05]  /*ae00*/  ENDCOLLECTIVE ;  /* 0x000000000000791b */ /* 0x003fea0003800000 */
.L_x_5484:
[----:B------:R-:W-:Y:S02]  /*ae10*/  MOV R246, R245 ;  /* 0x000000f500f67202 */ /* 0x000fe40000000f00 */
[----:B------:R-:W-:-:S07]  /*ae20*/  MOV R247, R248 ;  /* 0x000000f800f77202 */ /* 0x000fce0000000f00 */
[----:B------:R-:W-:Y:S05]  /*ae30*/  WARPSYNC.COLLECTIVE R135, `(.L_x_5485) ;  /* 0x0000000087087348 */ /* 0x000fea0003c00000 */
[----:B------:R0:W1:Y:S02]  /*ae40*/  SHFL.UP P6, R248, R246, R133, R132 ;  /* 0x04000085f6f87389 */ /* 0x00006400000c0084 */
[----:B01----:R-:W-:Y:S05]  /*ae50*/  ENDCOLLECTIVE ;  /* 0x000000000000791b */ /* 0x003fea0003800000 */
.L_x_5485:
        /* <DEDUP_REMOVED lines=17> */
.L_x_5486:
[----:B------:R-:W-:Y:S02]  /*af70*/  MOV R246, R235 ;  /* 0x000000eb00f67202 */ /* 0x000fe40000000f00 */
[----:B------:R-:W-:-:S07]  /*af80*/  MOV R134, R248 ;  /* 0x000000f800867202 */ /* 0x000fce0000000f00 */
[----:B------:R-:W-:Y:S05]  /*af90*/  WARPSYNC.COLLECTIVE R135, `(.L_x_5487) ;  /* 0x0000000087087348 */ /* 0x000fea0003c00000 */
[----:B------:R0:W1:Y:S02]  /*afa0*/  SHFL.UP P6, R248, R246, R133, R132 ;  /* 0x04000085f6f87389 */ /* 0x00006400000c0084 */
[----:B01----:R-:W-:Y:S05]  /*afb0*/  ENDCOLLECTIVE ;  /* 0x000000000000791b */ /* 0x003fea0003800000 */
.L_x_5487:
[----:B------:R-:W-:Y:S02]  /*afc0*/  MOV R246, R236 ;  /* 0x000000ec00f67202 */ /* 0x000fe40000000f00 */
[----:B------:R-:W-:-:S07]  /*afd0*/  MOV R233, R248 ;  /* 0x000000f800e97202 */ /* 0x000fce0000000f00 */
[----:B------:R-:W-:Y:S05]  /*afe0*/  WARPSYNC.COLLECTIVE R135, `(.L_x_5488) ;  /* 0x0000000087087348 */ /* 0x000fea0003c00000 */
[----:B------:R0:W1:Y:S02]  /*aff0*/  SHFL.UP P6, R248, R246, R133, R132 ;  /* 0x04000085f6f87389 */ /* 0x00006400000c0084 */
[----:B01----:R-:W-:Y:S05]  /*b000*/  ENDCOLLECTIVE ;  /* 0x000000000000791b */ /* 0x003fea0003800000 */
.L_x_5488:
[----:B------:R-:W-:Y:S02]  /*b010*/  MOV R246, R245 ;  /* 0x000000f500f67202 */ /* 0x000fe40000000f00 */
[----:B------:R-:W-:-:S07]  /*b020*/  MOV R247, R248 ;  /* 0x000000f800f77202 */ /* 0x000fce0000000f00 */
[----:B------:R-:W-:Y:S05]  /*b030*/  WARPSYNC.COLLECTIVE R135, `(.L_x_5489) ;  /* 0x0000000087087348 */ /* 0x000fea0003c00000 */
[----:B------:R0:W1:Y:S02]  /*b040*/  SHFL.UP P6, R248, R246, R133, R132 ;  /* 0x04000085f6f87389 */ /* 0x00006400000c0084 */
[----:B01----:R-:W-:Y:S05]  /*b050*/  ENDCOLLECTIVE ;  /* 0x000000000000791b */ /* 0x003fea0003800000 */
.L_x_5489:
        /* <DEDUP_REMOVED lines=17> */
.L_x_5490:
[----:B------:R-:W-:Y:S02]  /*b170*/  MOV R246, R235 ;  /* 0x000000eb00f67202 */ /* 0x000fe40000000f00 */
[----:B------:R-:W-:-:S07]  /*b180*/  MOV R134, R248 ;  /* 0x000000f800867202 */ /* 0x000fce0000000f00 */
[----:B------:R-:W-:Y:S05]  /*b190*/  WARPSYNC.COLLECTIVE R135, `(.L_x_5491) ;  /* 0x0000000087087348 */ /* 0x000fea0003c00000 */
[----:B------:R0:W1:Y:S02]  /*b1a0*/  SHFL.UP P6, R248, R246, R133, R132 ;  /* 0x04000085f6f87389 */ /* 0x00006400000c0084 */
[----:B01----:R-:W-:Y:S05]  /*b1b0*/  ENDCOLLECTIVE ;  /* 0x000000000000791b */ /* 0x003fea0003800000 */
.L_x_5491:
[----:B------:R-:W-:Y:S02]  /*b1c0*/  MOV R246, R236 ;  /* 0x000000ec00f67202 */ /* 0x000fe40000000f00 */
[----:B------:R-:W-:-:S07]  /*b1d0*/  MOV R233, R248 ;  /* 0x000000f800e97202 */ /* 0x000fce0000000f00 */
[----:B------:R-:W-:Y:S05]  /*b1e0*/  WARPSYNC.COLLECTIVE R135, `(.L_x_5492) ;  /* 0x0000000087087348 */ /* 0x000fea0003c00000 */
[----:B------:R0:W1:Y:S02]  /*b1f0*/  SHFL.UP P6, R248, R246, R133, R132 ;  /* 0x04000085f6f87389 */ /* 0x00006400000c0084 */
[----:B01----:R-:W-:Y:S05]  /*b200*/  ENDCOLLECTIVE ;  /* 0x000000000000791b */ /* 0x003fea0003800000 */
.L_x_5492:
[----:B------:R-:W-:Y:S02]  /*b210*/  MOV R246, R245 ;  /* 0x000000f500f67202 */ /* 0x000fe40000000f00 */
[----:B------:R-:W-:-:S07]  /*b220*/  MOV R247, R248 ;  /* 0x000000f800f77202 */ /* 0x000fce0000000f00 */
[----:B------:R-:W-:Y:S05]  /*b230*/  WARPSYNC.COLLECTIVE R135, `(.L_x_5493) ;  /* 0x0000000087087348 */ /* 0x000fea0003c00000 */
[----:B------:R0:W1:Y:S02]  /*b240*/  SHFL.UP P6, R248, R246, R133, R132 ;  /* 0x04000085f6f87389 */ /* 0x00006400000c0084 */
[----:B01----:R-:W-:Y:S05]  /*b250*/  ENDCOLLECTIVE ;  /* 0x000000000000791b */ /* 0x003fea0003800000 */
.L_x_5493:
        /* <DEDUP_REMOVED lines=17> */
.L_x_5494:
[----:B------:R-:W-:Y:S02]  /*b370*/  MOV R246, R235 ;  /* 0x000000eb00f67202 */ /* 0x000fe40000000f00 */
[----:B------:R-:W-:-:S07]  /*b380*/  MOV R134, R248 ;  /* 0x000000f800867202 */ /* 0x000fce0000000f00 */
[----:B------:R-:W-:Y:S05]  /*b390*/  WARPSYNC.COLLECTIVE R135, `(.L_x_5495) ;  /* 0x0000000087087348 */ /* 0x000fea0003c00000 */
[----:B------:R0:W1:Y:S02]  /*b3a0*/  SHFL.UP P6, R248, R246, R133, R132 ;  /* 0x04000085f6f87389 */ /* 0x00006400000c0084 */
[----:B01----:R-:W-:Y:S05]  /*b3b0*/  ENDCOLLECTIVE ;  /* 0x000000000000791b */ /* 0x003fea0003800000 */
.L_x_5495:
[----:B------:R-:W-:Y:S02]  /*b3c0*/  MOV R246, R236 ;  /* 0x000000ec00f67202 */ /* 0x000fe40000000f00 */
[----:B------:R-:W-:-:S07]  /*b3d0*/  MOV R233, R248 ;  /* 0x000000f800e97202 */ /* 0x000fce0000000f00 */
[----:B------:R-:W-:Y:S05]  /*b3e0*/  WARPSYNC.COLLECTIVE R135, `(.L_x_5496) ;  /* 0x0000000087087348 */ /* 0x000fea0003c00000 */
[----:B------:R0:W1:Y:S02]  /*b3f0*/  SHFL.UP P6, R248, R246, R133, R132 ;  /* 0x04000085f6f87389 */ /* 0x00006400000c0084 */
[----:B01----:R-:W-:Y:S05]  /*b400*/  ENDCOLLECTIVE ;  /* 0x000000000000791b */ /* 0x003fea0003800000 */
.L_x_5496:
[----:B------:R-:W-:Y:S02]  /*b410*/  MOV R246, R245 ;  /* 0x000000f500f67202 */ /* 0x000fe40000000f00 */
[----:B------:R-:W-:-:S07]  /*b420*/  MOV R247, R248 ;  /* 0x000000f800f77202 */ /* 0x000fce0000000f00 */
[----:B------:R-:W-:Y:S05]  /*b430*/  WARPSYNC.COLLECTIVE R135, `(.L_x_5497) ;  /* 0x0000000087087348 */ /* 0x000fea0003c00000 */
[----:B------:R0:W1:Y:S02]  /*b440*/  SHFL.UP P6, R248, R246, R133, R132 ;  /* 0x04000085f6f87389 */ /* 0x00006400000c0084 */
[----:B01----:R-:W-:Y:S05]  /*b450*/  ENDCOLLECTIVE ;  /* 0x000000000000791b */ /* 0x003fea0003800000 */
.L_x_5497:
[----:B------:R-:W-:Y:S01]  /*b460*/  MOV R132, R248 ;  /* 0x000000f800847202 */ /* 0x000fe20000000f00 */
[----:B------:R-:W-:Y:S06]  /*b470*/  BRA `(.L_x_5498) ;  /* 0xffffff8400a47947 */ /* 0x000fec000383ffff */
.L_x_5381:
        /* <DEDUP_REMOVED lines=8> */
.L_x_5500:
[----:B------:R-:W-:Y:S05]  /*b500*/  BSYNC B0 ;  /* 0x0000000000007941 */ /* 0x000fea0003800000 */
.L_x_5499:
[----:B------:R-:W-:Y:S05]  /*b510*/  BRA `(.L_x_5501) ;  /* 0xffffff8400b07947 */ /* 0x000fea000383ffff */
.L_x_5382:
        /* <DEDUP_REMOVED lines=8> */
.L_x_5503:
[----:B------:R-:W-:Y:S05]  /*b5a0*/  BSYNC B0 ;  /* 0x0000000000007941 */ /* 0x000fea0003800000 */
.L_x_5502:
[----:B------:R-:W-:Y:S05]  /*b5b0*/  BRA `(.L_x_5504) ;  /* 0xffffff8400907947 */ /* 0x000fea000383ffff */
.L_x_5383:
        /* <DEDUP_REMOVED lines=8> */
.L_x_5506:
[----:B------:R-:W-:Y:S05]  /*b640*/  BSYNC B0 ;  /* 0x0000000000007941 */ /* 0x000fea0003800000 */
.L_x_5505:
[----:B------:R-:W-:Y:S05]  /*b650*/  BRA `(.L_x_5507) ;  /* 0xffffff8400707947 */ /* 0x000fea000383ffff */
.L_x_5384:
        /* <DEDUP_REMOVED lines=8> */
.L_x_5509:
[----:B------:R-:W-:Y:S05]  /*b6e0*/  BSYNC B0 ;  /* 0x0000000000007941 */ /* 0x000fea0003800000 */
.L_x_5508:
[----:B------:R-:W-:Y:S05]  /*b6f0*/  BRA `(.L_x_5510) ;  /* 0xffffff8400507947 */ /* 0x000fea000383ffff */
.L_x_5385:
        /* <DEDUP_REMOVED lines=8> */
.L_x_5512:
[----:B------:R-:W-:Y:S05]  /*b780*/  BSYNC B0 ;  /* 0x0000000000007941 */ /* 0x000fea0003800000 */
.L_x_5511:
        /* <DEDUP_REMOVED lines=9> */
.L_x_5513:
[----:B------:R-:W-:Y:S02]  /*b820*/  MOV R246, R236 ;  /* 0x000000ec00f67202 */ /* 0x000fe40000000f00 */
[----:B------:R-:W-:-:S07]  /*b830*/  MOV R235, R248 ;  /* 0x000000f800eb7202 */ /* 0x000fce0000000f00 */
[----:B------:R-:W-:Y:S05]  /*b840*/  WARPSYNC.COLLECTIVE R135, `(.L_x_5514) ;  /* 0x0000000087087348 */ /* 0x000fea0003c00000 */
[----:B------:R0:W1:Y:S02]  /*b850*/  SHFL.UP P6, R248, R246, R133, R132 ;  /* 0x04000085f6f87389 */ /* 0x00006400000c0084 */
[----:B01----:R-:W-:Y:S05]  /*b860*/  ENDCOLLECTIVE ;  /* 0x000000000000791b */ /* 0x003fea0003800000 */
.L_x_5514:
[----:B------:R-:W-:Y:S02]  /*b870*/  MOV R246, R245 ;  /* 0x000000f500f67202 */ /* 0x000fe40000000f00 */
[----:B------:R-:W-:-:S07]  /*b880*/  MOV R236, R248 ;  /* 0x000000f800ec7202 */ /* 0x000fce0000000f00 */
[----:B------:R-:W-:Y:S05]  /*b890*/  WARPSYNC.COLLECTIVE R135, `(.L_x_5515) ;  /* 0x0000000087087348 */ /* 0x000fea0003c00000 */
[----:B------:R0:W1:Y:S02]  /*b8a0*/  SHFL.UP P6, R248, R246, R133, R132 ;  /* 0x04000085f6f87389 */ /* 0x00006400000c0084 */
[----:B01----:R-:W-:Y:S05]  /*b8b0*/  ENDCOLLECTIVE ;  /* 0x000000000000791b */ /* 0x003fea0003800000 */
.L_x_5515:
[----:B------:R-:W-:Y:S01]  /*b8c0*/  HFMA2 R133, -RZ, RZ, 0, 0 ;  /* 0x00000000ff857431 */ /* 0x000fe200000001ff */
[----:B------:R-:W-:-:S07]  /*b8d0*/  MOV R132, 0x1f ;  /* 0x0000001f00847802 */ /* 0x000fce0000000f00 */
[----:B------:R-:W-:Y:S05]  /*b8e0*/  WARPSYNC.COLLECTIVE R135, `(.L_x_5516) ;  /* 0x0000000087087348 */ /* 0x000fea0003c00000 */
[----:B------:R0:W1:Y:S02]  /*b8f0*/  SHFL.IDX P2, R233, R134, R133, R132 ;  /* 0x0000008586e97389 */ /* 0x0000640000040084 */
[----:B01----:R-:W-:Y:S05]  /*b900*/  ENDCOLLECTIVE ;  /* 0x000000000000791b */ /* 0x003fea0003800000 */
.L_x_5516:
[----:B------:R-:W-:Y:S02]  /*b910*/  MOV R245, R248 ;  /* 0x000000f800f57202 */ /* 0x000fe40000000f00 */
[----:B------:R-:W-:Y:S02]  /*b920*/  MOV R134, R117 ;  /* 0x0000007500867202 */ /* 0x000fe40000000f00 */
[----:B------:R-:W-:-:S07]  /*b930*/  MOV R116, R233 ;  /* 0x000000e900747202 */ /* 0x000fce0000000f00 */
[----:B------:R-:W-:Y:S05]  /*b940*/  WARPSYNC.COLLECTIVE R135, `(.L_x_5517) ;  /* 0x0000000087087348 */ /* 0x000fea0003c00000 */
[----:B------:R0:W1:Y:S02]  /*b950*/  SHFL.IDX P2, R233, R134, R133, R132 ;  /* 0x0000008586e97389 */ /* 0x0000640000040084 */
[----:B01----:R-:W-:Y:S05]  /*b960*/  ENDCOLLECTIVE ;  /* 0x000000000000791b */ /* 0x003fea0003800000 */
.L_x_5517:
[----:B------:R-:W-:Y:S02]  /*b970*/  MOV R134, R118 ;  /* 0x0000007600867202 */ /* 0x000fe40000000f00 */
[----:B------:R-:W-:-:S07]  /*b980*/  MOV R117, R233 ;  /* 0x000000e900757202 */ /* 0x000fce0000000f00 */
[----:B------:R-:W-:Y:S05]  /*b990*/  WARPSYNC.COLLECTIVE R135, `(.L_x_5518) ;  /* 0x0000000087087348 */ /* 0x000fea0003c00000 */
[----:B------:R0:W1:Y:S02]  /*b9a0*/  SHFL.IDX P2, R233, R134, R133, R132 ;  /* 0x0000008586e97389 */ /* 0x0000640000040084 */
[----:B01----:R-:W-:Y:S05]  /*b9b0*/  ENDCOLLECTIVE ;  /* 0x000000000000791b */ /* 0x003fea0003800000 */
.L_x_5518:
[----:B------:R-:W-:Y:S02]  /*b9c0*/  MOV R134, R119 ;  /* 0x0000007700867202 */ /* 0x000fe40000000f00 */
[----:B------:R-:W-:-:S07]  /*b9d0*/  MOV R118, R233 ;  /* 0x000000e900767202 */ /* 0x000fce0000000f00 */
[----:B------:R-:W-:Y:S05]  /*b9e0*/  WARPSYNC.COLLECTIVE R135, `(.L_x_5519) ;  /* 0x0000000087087348 */ /* 0x000fea0003c00000 */
[----:B------:R0:W1:Y:S02]  /*b9f0*/  SHFL.IDX P2, R233, R134, R133, R132 ;  /* 0x0000008586e97389 */ /* 0x0000640000040084 */
[----:B01----:R-:W-:Y:S05]  /*ba00*/  ENDCOLLECTIVE ;  /* 0x000000000000791b */ /* 0x003fea0003800000 */
.L_x_5519:
[----:B------:R-:W-:Y:S01]  /*ba10*/  MOV R119, R233 ;  /* 0x000000e900777202 */ /* 0x000fe20000000f00 */
[----:B------:R-:W-:Y:S06]  /*ba20*/  BRA `(.L_x_5520) ;  /* 0xffffff8000ac7947 */ /* 0x000fec000383ffff */
.L_x_5387:
[----:B------:R-:W-:Y:S01]  /*ba30*/  HFMA2 R251, -RZ, RZ, 0, 5.9604644775390625e-08 ;  /* 0x00000001fffb7431 */ /* 0x000fe200000001ff */
[----:B------:R-:W-:Y:S02]  /*ba40*/  MOV R252, R245 ;  /* 0x000000f500fc7202 */ /* 0x000fe40000000f00 */
[----:B------:R-:W-:Y:S02]  /*ba50*/  MOV R132, 0x1f ;  /* 0x0000001f00847802 */ /* 0x000fe40000000f00 */
[----:B------:R-:W-:-:S07]  /*ba60*/  MOV R135, 0xffffffff ;  /* 0xffffffff00877802 */ /* 0x000fce0000000f00 */
[----:B------:R-:W-:Y:S05]  /*ba70*/  WARPSYNC.COLLECTIVE R135, `(.L_x_5521) ;  /* 0x0000000087087348 */ /* 0x000fea0003c00000 */
[----:B------:R0:W1:Y:S02]  /*ba80*/  SHFL.DOWN P2, R233, R252, R251, R132 ;  /* 0x080000fbfce97389 */ /* 0x0000640000040084 */
[----:B01----:R-:W-:Y:S05]  /*ba90*/  ENDCOLLECTIVE ;  /* 0x000000000000791b */ /* 0x003fea0003800000 */
.L_x_5521:
[----:B------:R-:W-:Y:S02]  /*baa0*/  MOV R252, R246 ;  /* 0x000000f600fc7202 */ /* 0x000fe40000000f00 */
[----:B------:R-:W-:-:S07]  /*bab0*/  MOV R133, R233 ;  /* 0x000000e900857202 */ /* 0x000fce0000000f00 */
[----:B------:R-:W-:Y:S05]  /*bac0*/  WARPSYNC.COLLECTIVE R135, `(.L_x_5522) ;  /* 0x0000000087087348 */ /* 0x000fea0003c00000 */
[----:B------:R0:W1:Y:S02]  /*bad0*/  SHFL.DOWN P2, R233, R252, R251, R132 ;  /* 0x080000fbfce97389 */ /* 0x0000640000040084 */
[----:B01----:R-:W-:Y:S05]  /*bae0*/  ENDCOLLECTIVE ;  /* 0x000000000000791b */ /* 0x003fea0003800000 */
.L_x_5522:
[----:B------:R-:W-:Y:S02]  /*baf0*/  MOV R252, R247 ;  /* 0x000000f700fc7202 */ /* 0x000fe40000000f00 */
[----:B------:R-:W-:-:S07]  /*bb00*/  MOV R134, R233 ;  /* 0x000000e900867202 */ /* 0x000fce0000000f00 */
[----:B------:R-:W-:Y:S05]  /*bb10*/  WARPSYNC.COLLECTIVE R135, `(.L_x_5523) ;  /* 0x0000000087087348 */ /* 0x000fea0003c00000 */
[----:B------:R0:W1:Y:S02]  /*bb20*/  SHFL.DOWN P2, R233, R252, R251, R132 ;  /* 0x080000fbfce97389 */ /* 0x0000640000040084 */
[----:B01----:R-:W-:Y:S05]  /*bb30*/  ENDCOLLECTIVE ;  /* 0x000000000000791b */ /* 0x003fea0003800000 */
.L_x_5523:
[----:B------:R-:W-:Y:S02]  /*bb40*/  MOV R252, R248 ;  /* 0x000000f800fc7202 */ /* 0x000fe40000000f00 */
[----:B------:R-:W-:-:S07]  /*bb50*/  MOV R161, R233 ;  /* 0x000000e900a17202 */ /* 0x000fce0000000f00 */
[----:B------:R-:W-:Y:S05]  /*bb60*/  WARPSYNC.COLLECTIVE R135, `(.L_x_5524) ;  /* 0x0000000087087348 */ /* 0x000fea0003c00000 */
[----:B------:R0:W1:Y:S02]  /*bb70*/  SHFL.DOWN P2, R233, R252, R251, R132 ;  /* 0x080000fbfce97389 */ /* 0x0000640000040084 */
[----:B01----:R-:W-:Y:S05]  /*bb80*/  ENDCOLLECTIVE ;  /* 0x000000000000791b */ /* 0x003fea0003800000 */
.L_x_5524:
[----:B------:R-:W-:Y:S01]  /*bb90*/  MOV R132, R233 ;  /* 0x000000e900847202 */ /* 0x000fe20000000f00 */
[----:B------:R-:W-:Y:S06]  /*bba0*/  BRA `(.L_x_5525) ;  /* 0xffffff9400d87947 */ /* 0x000fec000383ffff */
.L_x_5390:
        /* <DEDUP_REMOVED lines=8> */
.L_x_5527:
[----:B------:R-:W-:Y:S05]  /*bc30*/  BSYNC B0 ;  /* 0x0000000000007941 */ /* 0x000fea0003800000 */
.L_x_5526:
        /* <DEDUP_REMOVED lines=8> */
.L_x_5528:
[----:B------:R-:W-:Y:S02]  /*bcc0*/  MOV R252, R247 ;  /* 0x000000f700fc7202 */ /* 0x000fe40000000f00 */
[----:B------:R-:W-:-:S07]  /*bcd0*/  MOV R134, R233 ;  /* 0x000000e900867202 */ /* 0x000fce0000000f00 */
[----:B------:R-:W-:Y:S05]  /*bce0*/  WARPSYNC.COLLECTIVE R135, `(.L_x_5529) ;  /* 0x0000000087087348 */ /* 0x000fea0003c00000 */
[----:B------:R0:W1:Y:S02]  /*bcf0*/  SHFL.DOWN P2, R233, R252, R251, R132 ;  /* 0x080000fbfce97389 */ /* 0x0000640000040084 */
[----:B01----:R-:W-:Y:S05]  /*bd00*/  ENDCOLLECTIVE ;  /* 0x000000000000791b */ /* 0x003fea0003800000 */
.L_x_5529:
[----:B------:R-:W-:Y:S02]  /*bd10*/  MOV R252, R248 ;  /* 0x000000f800fc7202 */ /* 0x000fe40000000f00 */
[----:B------:R-:W-:-:S07]  /*bd20*/  MOV R161, R233 ;  /* 0x000000e900a17202 */ /* 0x000fce0000000f00 */
[----:B------:R-:W-:Y:S05]  /*bd30*/  WARPSYNC.COLLECTIVE R135, `(.L_x_5530) ;  /* 0x0000000087087348 */ /* 0x000fea0003c00000 */
[----:B------:R0:W1:Y:S02]  /*bd40*/  SHFL.DOWN P2, R233, R252, R251, R132 ;  /* 0x080000fbfce97389 */ /* 0x0000640000040084 */
[----:B01----:R-:W-:Y:S05]  /*bd50*/  ENDCOLLECTIVE ;  /* 0x000000000000791b */ /* 0x003fea0003800000 */
.L_x_5530:
[----:B------:R-:W-:Y:S01]  /*bd60*/  MOV R135, R233 ;  /* 0x000000e900877202 */ /* 0x000fe20000000f00 */
[----:B------:R-:W-:Y:S06]  /*bd70*/  BRA `(.L_x_5531) ;  /* 0xffffff9400b87947 */ /* 0x000fec000383ffff */
.L_x_5393:
        /* <DEDUP_REMOVED lines=8> */
.L_x_5533:
[----:B------:R-:W-:Y:S05]  /*be00*/  BSYNC B0 ;  /* 0x0000000000007941 */ /* 0x000fea0003800000 */
.L_x_5532:
        /* <DEDUP_REMOVED lines=8> */
.L_x_5534:
[----:B------:R-:W-:Y:S02]  /*be90*/  MOV R252, R247 ;  /* 0x000000f700fc7202 */ /* 0x000fe40000000f00 */
[----:B------:R-:W-:-:S07]  /*bea0*/  MOV R134, R233 ;  /* 0x000000e900867202 */ /* 0x000fce0000000f00 */
[----:B------:R-:W-:Y:S05]  /*beb0*/  WARPSYNC.COLLECTIVE R135, `(.L_x_5535) ;  /* 0x0000000087087348 */ /* 0x000fea0003c00000 */
[----:B------:R0:W1:Y:S02]  /*bec0*/  SHFL.DOWN P2, R233, R252, R251, R132 ;  /* 0x080000fbfce97389 */ /* 0x0000640000040084 */
[----:B01----:R-:W-:Y:S05]  /*bed0*/  ENDCOLLECTIVE ;  /* 0x000000000000791b */ /* 0x003fea0003800000 */
.L_x_5535:
[----:B------:R-:W-:Y:S02]  /*bee0*/  MOV R252, R248 ;  /* 0x000000f800fc7202 */ /* 0x000fe40000000f00 */
[----:B------:R-:W-:-:S07]  /*bef0*/  MOV R161, R233 ;  /* 0x000000e900a17202 */ /* 0x000fce0000000f00 */
[----:B------:R-:W-:Y:S05]  /*bf00*/  WARPSYNC.COLLECTIVE R135, `(.L_x_5536) ;  /* 0x0000000087087348 */ /* 0x000fea0003c00000 */
[----:B------:R0:W1:Y:S02]  /*bf10*/  SHFL.DOWN P2, R233, R252, R251, R132 ;  /* 0x080000fbfce97389 */ /* 0x0000640000040084 */
[----:B01----:R-:W-:Y:S05]  /*bf20*/  ENDCOLLECTIVE ;  /* 0x000000000000791b */ /* 0x003fea0003800000 */
.L_x_5536:
[----:B------:R-:W-:Y:S01]  /*bf30*/  MOV R135, R233 ;  /* 0x000000e900877202 */ /* 0x000fe20000000f00 */
[----:B------:R-:W-:Y:S06]  /*bf40*/  BRA `(.L_x_5537) ;  /* 0xffffff9400987947 */ /* 0x000fec000383ffff */
.L_x_5396:
        /* <DEDUP_REMOVED lines=8> */
.L_x_5539:
[----:B------:R-:W-:Y:S05]  /*bfd0*/  BSYNC B0 ;  /* 0x0000000000007941 */ /* 0x000fea0003800000 */
.L_x_5538:
        /* <DEDUP_REMOVED lines=8> */
.L_x_5540:
[----:B------:R-:W-:Y:S02]  /*c060*/  MOV R252, R247 ;  /* 0x000000f700fc7202 */ /* 0x000fe40000000f00 */
[----:B------:R-:W-:-:S07]  /*c070*/  MOV R134, R233 ;  /* 0x000000e900867202 */ /* 0x000fce0000000f00 */
[----:B------:R-:W-:Y:S05]  /*c080*/  WARPSYNC.COLLECTIVE R135, `(.L_x_5541) ;  /* 0x0000000087087348 */ /* 0x000fea0003c00000 */
[----:B------:R0:W1:Y:S02]  /*c090*/  SHFL.DOWN P2, R233, R252, R251, R132 ;  /* 0x080000fbfce97389 */ /* 0x0000640000040084 */
[----:B01----:R-:W-:Y:S05]  /*c0a0*/  ENDCOLLECTIVE ;  /* 0x000000000000791b */ /* 0x003fea0003800000 */
.L_x_5541:
[----:B------:R-:W-:Y:S02]  /*c0b0*/  MOV R252, R248 ;  /* 0x000000f800fc7202 */ /* 0x000fe40000000f00 */
[----:B------:R-:W-:-:S07]  /*c0c0*/  MOV R161, R233 ;  /* 0x000000e900a17202 */ /* 0x000fce0000000f00 */
[----:B------:R-:W-:Y:S05]  /*c0d0*/  WARPSYNC.COLLECTIVE R135, `(.L_x_5542) ;  /* 0x0000000087087348 */ /* 0x000fea0003c00000 */
[----:B------:R0:W1:Y:S02]  /*c0e0*/  SHFL.DOWN P2, R233, R252, R251, R132 ;  /* 0x080000fbfce97389 */ /* 0x0000640000040084 */
[----:B01----:R-:W-:Y:S05]  /*c0f0*/  ENDCOLLECTIVE ;  /* 0x000000000000791b */ /* 0x003fea0003800000 */
.L_x_5542:
[----:B------:R-:W-:Y:S01]  /*c100*/  MOV R135, R233 ;  /* 0x000000e900877202 */ /* 0x000fe20000000f00 */
[----:B------:R-:W-:Y:S06]  /*c110*/  BRA `(.L_x_5543) ;  /* 0xffffff9400787947 */ /* 0x000fec000383ffff */
.L_x_5399:
        /* <DEDUP_REMOVED lines=8> */
.L_x_5545:
[----:B------:R-:W-:Y:S05]  /*c1a0*/  BSYNC B0 ;  /* 0x0000000000007941 */ /* 0x000fea0003800000 */
.L_x_5544:
        /* <DEDUP_REMOVED lines=8> */
.L_x_5546:
[----:B------:R-:W-:Y:S02]  /*c230*/  MOV R252, R247 ;  /* 0x000000f700fc7202 */ /* 0x000fe40000000f00 */
[----:B------:R-:W-:-:S07]  /*c240*/  MOV R134, R233 ;  /* 0x000000e900867202 */ /* 0x000fce0000000f00 */
[----:B------:R-:W-:Y:S05]  /*c250*/  WARPSYNC.COLLECTIVE R135, `(.L_x_5547) ;  /* 0x0000000087087348 */ /* 0x000fea0003c00000 */
[----:B------:R0:W1:Y:S02]  /*c260*/  SHFL.DOWN P2, R233, R252, R251, R132 ;  /* 0x080000fbfce97389 */ /* 0x0000640000040084 */
[----:B01----:R-:W-:Y:S05]  /*c270*/  ENDCOLLECTIVE ;  /* 0x000000000000791b */ /* 0x003fea0003800000 */
.L_x_5547:
[----:B------:R-:W-:Y:S02]  /*c280*/  MOV R252, R248 ;  /* 0x000000f800fc7202 */ /* 0x000fe40000000f00 */
[----:B------:R-:W-:-:S07]  /*c290*/  MOV R161, R233 ;  /* 0x000000e900a17202 */ /* 0x000fce0000000f00 */
[----:B------:R-:W-:Y:S05]  /*c2a0*/  WARPSYNC.COLLECTIVE R135, `(.L_x_5548) ;  /* 0x0000000087087348 */ /* 0x000fea0003c00000 */
[----:B------:R0:W1:Y:S02]  /*c2b0*/  SHFL.DOWN P2, R233, R252, R251, R132 ;  /* 0x080000fbfce97389 */ /* 0x0000640000040084 */
[----:B01----:R-:W-:Y:S05]  /*c2c0*/  ENDCOLLECTIVE ;  /* 0x000000000000791b */ /* 0x003fea0003800000 */
.L_x_5548:
[----:B------:R-:W-:Y:S01]  /*c2d0*/  MOV R135, R233 ;  /* 0x000000e900877202 */ /* 0x000fe20000000f00 */
[----:B------:R-:W-:Y:S06]  /*c2e0*/  BRA `(.L_x_5549) ;  /* 0xffffff9400587947 */ /* 0x000fec000383ffff */
.L_x_5402:
        /* <DEDUP_REMOVED lines=8> */
.L_x_5551:
[----:B------:R-:W-:Y:S05]  /*c370*/  BSYNC B0 ;  /* 0x0000000000007941 */ /* 0x000fea0003800000 */
.L_x_5550:
[----:B------:R-:W-:Y:S01]  /*c380*/  HFMA2 R133, -RZ, RZ, 0, 0 ;  /* 0x00000000ff857431 */ /* 0x000fe200000001ff */
[----:B------:R-:W-:Y:S01]  /*c390*/  MOV R134, R246 ;  /* 0x000000f600867202 */ /* 0x000fe20000000f00 */
[----:B------:R-:W-:Y:S01]  /*c3a0*/  HFMA2 R251, -RZ, RZ, 0, 5.9604644775390625e-08 ;  /* 0x00000001fffb7431 */ /* 0x000fe200000001ff */
[----:B------:R-:W-:Y:S02]  /*c3b0*/  MOV R132, 0x1f ;  /* 0x0000001f00847802 */ /* 0x000fe40000000f00 */
[----:B------:R-:W-:Y:S02]  /*c3c0*/  MOV R135, 0xffffffff ;  /* 0xffffffff00877802 */ /* 0x000fe40000000f00 */
[----:B------:R-:W-:-:S07]  /*c3d0*/  MOV R236, R233 ;  /* 0x000000e900ec7202 */ /* 0x000fce0000000f00 */
[----:B------:R-:W-:Y:S05]  /*c3e0*/  WARPSYNC.COLLECTIVE R135, `(.L_x_5552) ;  /* 0x0000000087087348 */ /* 0x000fea0003c00000 */
[----:B------:R0:W1:Y:S02]  /*c3f0*/  SHFL.IDX P2, R233, R134, R133, R132 ;  /* 0x0000008586e97389 */ /* 0x0000640000040084 */
[----:B01----:R-:W-:Y:S05]  /*c400*/  ENDCOLLECTIVE ;  /* 0x000000000000791b */ /* 0x003fea0003800000 */
.L_x_5552:
[----:B------:R-:W-:Y:S02]  /*c410*/  MOV R134, R247 ;  /* 0x000000f700867202 */ /* 0x000fe40000000f00 */
[----:B------:R-:W-:-:S07]  /*c420*/  MOV R220, R233 ;  /* 0x000000e900dc7202 */ /* 0x000fce0000000f00 */
[----:B------:R-:W-:Y:S05]  /*c430*/  WARPSYNC.COLLECTIVE R135, `(.L_x_5553) ;  /* 0x0000000087087348 */ /* 0x000fea0003c00000 */
[----:B------:R0:W1:Y:S02]  /*c440*/  SHFL.IDX P2, R233, R134, R133, R132 ;  /* 0x0000008586e97389 */ /* 0x0000640000040084 */
[----:B01----:R-:W-:Y:S05]  /*c450*/  ENDCOLLECTIVE ;  /* 0x000000000000791b */ /* 0x003fea0003800000 */
.L_x_5553:
        /* <DEDUP_REMOVED lines=12> */
[----:B------:R-:W-:-:S07]  /*c520*/  MOV R252, R245 ;  /* 0x000000f500fc7202 */ /* 0x000fce0000000f00 */
[----:B------:R-:W-:Y:S05]  /*c530*/  WARPSYNC.COLLECTIVE R135, `(.L_x_5554) ;  /* 0x0000000087087348 */ /* 0x000fea0003c00000 */
[----:B------:R0:W1:Y:S02]  /*c540*/  SHFL.IDX P2, R233, R134, R133, R132 ;  /* 0x0000008586e97389 */ /* 0x0000640000040084 */
[----:B01----:R-:W-:Y:S05]  /*c550*/  ENDCOLLECTIVE ;  /* 0x000000000000791b */ /* 0x003fea0003800000 */
.L_x_5554:
[----:B------:R-:W-:Y:S01]  /*c560*/  MOV R134, R128 ;  /* 0x0000008000867202 */ /* 0x000fe20000000f00 */
[----:B------:R-:W-:-:S07]  /*c570*/  FADD.FTZ R236, R233, R236 ;  /* 0x000000ece9ec7221 */ /* 0x000fce0000010000 */
[----:B------:R-:W-:Y:S05]  /*c580*/  WARPSYNC.COLLECTIVE R135, `(.L_x_5555) ;  /* 0x0000000087087348 */ /* 0x000fea0003c00000 */
[----:B------:R0:W1:Y:S02]  /*c590*/  SHFL.DOWN P2, R233, R252, R251, R132 ;  /* 0x080000fbfce97389 */ /* 0x0000640000040084 */
[----:B01----:R-:W-:Y:S05]  /*c5a0*/  ENDCOLLECTIVE ;  /* 0x000000000000791b */ /* 0x003fea0003800000 */
.L_x_5555:
[----:B------:R-:W-:Y:S02]  /*c5b0*/  MOV R252, R246 ;  /* 0x000000f600fc7202 */ /* 0x000fe40000000f00 */
[----:B------:R-:W-:-:S07]  /*c5c0*/  MOV R245, R233 ;  /* 0x000000e900f57202 */ /* 0x000fce0000000f00 */
[----:B------:R-:W-:Y:S05]  /*c5d0*/  WARPSYNC.COLLECTIVE R135, `(.L_x_5556) ;  /* 0x0000000087087348 */ /* 0x000fea0003c00000 */
[----:B------:R0:W1:Y:S02]  /*c5e0*/  SHFL.DOWN P2, R233, R252, R251, R132 ;  /* 0x080000fbfce97389 */ /* 0x0000640000040084 */
[----:B01----:R-:W-:Y:S05]  /*c5f0*/  ENDCOLLECTIVE ;  /* 0x000000000000791b */ /* 0x003fea0003800000 */
.L_x_5556:
[----:B------:R-:W-:Y:S02]  /*c600*/  MOV R252, R247 ;  /* 0x000000f700fc7202 */ /* 0x000fe40000000f00 */
[----:B------:R-:W-:-:S07]  /*c610*/  MOV R246, R233 ;  /* 0x000000e900f67202 */ /* 0x000fce0000000f00 */
[----:B------:R-:W-:Y:S05]  /*c620*/  WARPSYNC.COLLECTIVE R135, `(.L_x_5557) ;  /* 0x0000000087087348 */ /* 0x000fea0003c00000 */
[----:B------:R0:W1:Y:S02]  /*c630*/  SHFL.DOWN P2, R233, R252, R251, R132 ;  /* 0x080000fbfce97389 */ /* 0x0000640000040084 */
[----:B01----:R-:W-:Y:S05]  /*c640*/  ENDCOLLECTIVE ;  /* 0x000000000000791b */ /* 0x003fea0003800000 */
.L_x_5557:
[----:B------:R-:W-:Y:S02]  /*c650*/  MOV R252, R248 ;  /* 0x000000f800fc7202 */ /* 0x000fe40000000f00 */
[----:B------:R-:W-:-:S07]  /*c660*/  MOV R247, R233 ;  /* 0x000000e900f77202 */ /* 0x000fce0000000f00 */
[----:B------:R-:W-:Y:S05]  /*c670*/  WARPSYNC.COLLECTIVE R135, `(.L_x_5558) ;  /* 0x0000000087087348 */ /* 0x000fea0003c00000 */
[----:B------:R0:W1:Y:S02]  /*c680*/  SHFL.DOWN P2, R233, R252, R251, R132 ;  /* 0x080000fbfce97389 */ /* 0x0000640000040084 */
[----:B01----:R-:W-:Y:S05]  /*c690*/  ENDCOLLECTIVE ;  /* 0x000000000000791b */ /* 0x003fea0003800000 */
.L_x_5558:
[----:B------:R-:W-:-:S07]  /*c6a0*/  MOV R248, R233 ;  /* 0x000000e900f87202 */ /* 0x000fce0000000f00 */
[----:B------:R-:W-:Y:S05]  /*c6b0*/  WARPSYNC.COLLECTIVE R135, `(.L_x_5559) ;  /* 0x0000000087087348 */ /* 0x000fea0003c00000 */
[----:B------:R0:W1:Y:S02]  /*c6c0*/  SHFL.IDX P2, R233, R134, R133, R132 ;  /* 0x0000008586e97389 */ /* 0x0000640000040084 */
[----:B01----:R-:W-:Y:S05]  /*c6d0*/  ENDCOLLECTIVE ;  /* 0x000000000000791b */ /* 0x003fea0003800000 */
.L_x_5559:
[----:B------:R-:W-:Y:S02]  /*c6e0*/  MOV R134, R129 ;  /* 0x0000008100867202 */ /* 0x000fe40000000f00 */
[----:B------:R-:W-:-:S07]  /*c6f0*/  MOV R128, R233 ;  /* 0x000000e900807202 */ /* 0x000fce0000000f00 */
[----:B------:R-:W-:Y:S05]  /*c700*/  WARPSYNC.COLLECTIVE R135, `(.L_x_5560) ;  /* 0x0000000087087348 */ /* 0x000fea0003c00000 */
[----:B------:R0:W1:Y:S02]  /*c710*/  SHFL.IDX P2, R233, R134, R133, R132 ;  /* 0x0000008586e97389 */ /* 0x0000640000040084 */
[----:B01----:R-:W-:Y:S05]  /*c720*/  ENDCOLLECTIVE ;  /* 0x000000000000791b */ /* 0x003fea0003800000 */
.L_x_5560:
[----:B------:R-:W-:Y:S02]  /*c730*/  MOV R134, R130 ;  /* 0x0000008200867202 */ /* 0x000fe40000000f00 */
[----:B------:R-:W-:-:S07]  /*c740*/  MOV R129, R233 ;  /* 0x000000e900817202 */ /* 0x000fce0000000f00 */
[----:B------:R-:W-:Y:S05]  /*c750*/  WARPSYNC.COLLECTIVE R135, `(.L_x_5561) ;  /* 0x0000000087087348 */ /* 0x000fea0003c00000 */
[----:B------:R0:W1:Y:S02]  /*c760*/  SHFL.IDX P2, R233, R134, R133, R132 ;  /* 0x0000008586e97389 */ /* 0x0000640000040084 */
[----:B01----:R-:W-:Y:S05]  /*c770*/  ENDCOLLECTIVE ;  /* 0x000000000000791b */ /* 0x003fea0003800000 */
.L_x_5561:
[----:B------:R-:W-:Y:S02]  /*c780*/  MOV R134, R131 ;  /* 0x0000008300867202 */ /* 0x000fe40000000f00 */
[----:B------:R-:W-:-:S07]  /*c790*/  MOV R130, R233 ;  /* 0x000000e900827202 */ /* 0x000fce0000000f00 */
[----:B------:R-:W-:Y:S05]  /*c7a0*/  WARPSYNC.COLLECTIVE R135, `(.L_x_5562) ;  /* 0x0000000087087348 */ /* 0x000fea0003c00000 */
[----:B------:R0:W1:Y:S02]  /*c7b0*/  SHFL.IDX P2, R233, R134, R133, R132 ;  /* 0x0000008586e97389 */ /* 0x0000640000040084 */
[----:B01----:R-:W-:Y:S05]  /*c7c0*/  ENDCOLLECTIVE ;  /* 0x000000000000791b */ /* 0x003fea0003800000 */
.L_x_5562:
[----:B------:R-:W-:Y:S01]  /*c7d0*/  MOV R131, R233 ;  /* 0x000000e900837202 */ /* 0x000fe20000000f00 */
[----:B------:R-:W-:Y:S06]  /*c7e0*/  BRA `(.L_x_5563) ;  /* 0xffffff9000b47947 */ /* 0x000fec000383ffff */
.L_x_5564:
        /* <DEDUP_REMOVED lines=9> */
.L_x_18684:


//--------------------- .text._Z25selective_scan_bwd_kernelI32Selective_Scan_bwd_kernel_traitsILi128ELi16ELb1ELb1ELb1ELb0ELb1EfN3c107complexIfEEEEv12SSMParamsBwd --------------------------
	.section	.text._Z25selective_scan_bwd_kernelI32Selective_Scan_bwd_kernel_traitsILi128ELi16ELb1ELb1ELb1ELb0ELb1EfN3c107complexIfEEEEv12SSMParamsBwd,"ax",@progbits
	.align	128
        .global         _Z25selective_scan_bwd_kernelI32Selective_Scan_bwd_kernel_traitsILi128ELi16ELb1ELb1ELb1ELb0ELb1EfN3c107complexIfEEEEv12SSMParamsBwd
        .type           _Z25selective_scan_bwd_kernelI32Selective_Scan_bwd_kernel_traitsILi128ELi16ELb1ELb1ELb1ELb0ELb1EfN3c107complexIfEEEEv12SSMParamsBwd,@function
        .size           _Z25selective_scan_bwd_kernelI32Selective_Scan_bwd_kernel_traitsILi128ELi16ELb1ELb1ELb1ELb0ELb1EfN3c107complexIfEEEEv12SSMParamsBwd,(.L_x_18685 - _Z25selective_scan_bwd_kernelI32Selective_Scan_bwd_kernel_traitsILi128ELi16ELb1ELb1ELb1ELb0ELb1EfN3c107complexIfEEEEv12SSMParamsBwd)
        .other          _Z25selective_scan_bwd_kernelI32Selective_Scan_bwd_kernel_traitsILi128ELi16ELb1ELb1ELb1ELb0ELb1EfN3c107complexIfEEEEv12SSMParamsBwd,@"STO_CUDA_ENTRY STV_DEFAULT"
_Z25selective_scan_bwd_kernelI32Selective_Scan_bwd_kernel_traitsILi128ELi16ELb1ELb1ELb1ELb0ELb1EfN3c107complexIfEEEEv12SSMParamsBwd:
.text._Z25selective_scan_bwd_kernelI32Selective_Scan_bwd_kernel_traitsILi128ELi16ELb1ELb1ELb1ELb0ELb1EfN3c107complexIfEEEEv12SSMParamsBwd:
        /* <DEDUP_REMOVED lines=48> */
[----:B------:R-:W-:Y:S02]  /*0300*/  UIADD3 UR11, UP0, UPT, UR22, UR4, URZ ;  /* 0x00000004160b7290 */ /* 0x000fe4000ff1e0ff */
[----:B------:R-:W-:Y:S02]  /*0310*/  UIMAD UR16, UR10, UR27, UR9 ;  /* 0x0000001b0a1072a4 */ /* 0x000fe4000f8e0209 */
[----:B------:R-:W-:Y:S02]  /*0320*/  ULEA UR9, UP1, UR11, UR12, 0x2 ;  /* 0x0000000c0b097291 */ /* 0x000fe4000f8210ff */
[----:B------:R-:W-:Y:S02]  /*0330*/  UIADD3.X UR7, UPT, UPT, UR23, UR7, URZ, UP0, !UPT ;  /* 0x0000000717077290 */ /* 0x000fe400087fe4ff */
[----:B------:R-:W-:Y:S02]  /*0340*/  UIADD3 UR4, UP2, UPT, UR22, UR8, URZ ;  /* 0x0000000816047290 */ /* 0x000fe4000ff5e0ff */
[----:B------:R-:W-:-:S02]  /*0350*/  ULEA.HI.X UR11, UR11, UR13, UR7, 0x2, UP1 ;  /* 0x0000000d0b0b7291 */ /* 0x000fc400088f1407 */
[----:B------:R-:W-:Y:S01]  /*0360*/  ULEA UR8, UP3, UR4, UR14, 0x2 ;  /* 0x0000000e04087291 */ /* 0x000fe2000f8610ff */
        /* <DEDUP_REMOVED lines=12> */
[----:B-----5:R-:W-:-:S12]  /*0430*/  USHF.R.U64 UR15, UR16, 0x1, UR17 ;  /* 0x00000001100f7899 */ /* 0x020fd80008001211 */
[----:B------:R-:W-:Y:S02]  /*0440*/  UIADD3 UR7, UPT, UPT, URZ, -UR5, URZ ;  /* 0x80000005ff077290 */ /* 0x000fe4000fffe0ff */
[----:B------:R-:W-:Y:S02]  /*0450*/  USHF.R.U32.HI UR16, URZ, 0x1, UR17 ;  /* 0x00000001ff107899 */ /* 0x000fe40008011611 */
[----:B------:R-:W-:Y:S02]  /*0460*/  UIMAD UR7, UR7, UR20, URZ ;  /* 0x00000014070772a4 */ /* 0x000fe4000f8e02ff */
[----:B------:R-:W-:Y:S02]  /*0470*/  USHF.R.U32.HI UR17, URZ, 0x1, UR31 ;  /* 0x00000001ff117899 */ /* 0x000fe4000801161f */
[----:B------:R-:W-:Y:S02]  /*0480*/  UIMAD.WIDE.U32 UR4, UR5, UR7, UR4 ;  /* 0x00000007050472a5 */ /* 0x000fe4000f8e0004 */
[----:B------:R-:W-:-:S02]  /*0490*/  USHF.R.U64 UR7, UR30, 0x1, UR31 ;  /* 0x000000011e077899 */ /* 0x000fc4000800121f */
[----:B------:R-:W-:Y:S02]  /*04a0*/  UIMAD.WIDE.U32 UR18, UR5, UR13, URZ ;  /* 0x0000000d051272a5 */ /* 0x000fe4000f8e00ff */
[----:B0-----:R-:W-:Y:S02]  /*04b0*/  UIMAD.WIDE.U32 UR4, UR6, UR24, URZ ;  /* 0x00000018060472a5 */ /* 0x001fe4000f8e00ff */
[----:B------:R-:W-:Y:S02]  /*04c0*/  UIMAD.WIDE.U32 UR30, UR6, UR36, URZ ;  /* 0x00000024061e72a5 */ /* 0x000fe4000f8e00ff */
[----:B------:R-:W-:Y:S01]  /*04d0*/  UIMAD UR5, UR6, UR25, UR5 ;  /* 0x00000019060572a4 */ /* 0x000fe2000f8e0205 */
[----:B------:R-:W-:Y:S01]  /*04e0*/  UMOV UR32, UR19 ;  /* 0x0000001300207c82 */ /* 0x000fe20008000000 */
[----:B------:R-:W-:Y:S02]  /*04f0*/  UIMAD.WIDE.U32 UR18, UR6, UR38, URZ ;  /* 0x00000026061272a5 */ /* 0x000fe4000f8e00ff */
[----:B------:R-:W-:-:S02]  /*0500*/  UIADD3 UR14, UPT, UPT, -UR32, URZ, URZ ;  /* 0x000000ff200e7290 */ /* 0x000fc4000fffe1ff */
[----:B---3--:R-:W-:Y:S02]  /*0510*/  UIMAD.WIDE.U32 UR4, UR10, UR26, UR4 ;  /* 0x0000001a0a0472a5 */ /* 0x008fe4000f8e0004 */
[----:B------:R-:W-:Y:S01]  /*0520*/  UIMAD UR13, UR20, UR14, UR13 ;  /* 0x0000000e140d72a4 */ /* 0x000fe2000f8e020d */
[----:B------:R-:W0:Y:S03]  /*0530*/  LDCU.64 UR24, c[0x0][0x4c0] ;  /* 0x00009800ff1877ac */ /* 0x000e260008000a00 */
[----:B------:R-:W-:Y:S02]  /*0540*/  UISETP.GT.U32.AND UP1, UPT, UR20, UR13, UPT ;  /* 0x0000000d1400728c */ /* 0x000fe4000bf24070 */
[----:B------:R-:W-:Y:S01]  /*0550*/  UIMAD UR19, UR6, UR39, UR19 ;  /* 0x00000027061372a4 */ /* 0x000fe2000f8e0213 */
[----:B------:R-:W2:Y:S01]  /*0560*/  LDCU.64 UR38, c[0x0][0x528] ;  /* 0x0000a500ff2677ac */ /* 0x000ea20008000a00 */
[----:B------:R-:W-:Y:S01]  /*0570*/  UIMAD UR5, UR10, UR27, UR5 ;  /* 0x0000001b0a0572a4 */ /* 0x000fe2000f8e0205 */
[----:B------:R-:W3:Y:S06]  /*0580*/  LDCU.64 UR26, c[0x0][0x3c8] ;  /* 0x00007900ff1a77ac */ /* 0x000eec0008000a00 */
[----:B------:R-:W-:-:S02]  /*0590*/  @!UP1 UIADD3 UR13, UPT, UPT, UR13, -UR20, URZ ;  /* 0x800000140d0d9290 */ /* 0x000fc4000fffe0ff */
[----:B------:R-:W-:Y:S02]  /*05a0*/  @!UP1 UIADD3 UR32, UPT, UPT, UR32, 0x1, URZ ;  /* 0x0000000120209890 */ /* 0x000fe4000fffe0ff */
[----:B------:R-:W-:Y:S02]  /*05b0*/  UISETP.GE.U32.AND UP0, UPT, UR13, UR20, UPT ;  /* 0x000000140d00728c */ /* 0x000fe4000bf06070 */
[----:B------:R-:W-:Y:S02]  /*05c0*/  ULOP3.LUT UR13, UR10, UR34, URZ, 0x3c, !UPT ;  /* 0x000000220a0d7292 */ /* 0x000fe4000f8e3cff */
[----:B------:R-:W-:Y:S02]  /*05d0*/  UISETP.NE.AND UP1, UPT, UR34, URZ, UPT ;  /* 0x000000ff2200728c */ /* 0x000fe4000bf25270 */
[----:B------:R-:W-:Y:S02]  /*05e0*/  UISETP.GE.AND UP2, UPT, UR13, URZ, UPT ;  /* 0x000000ff0d00728c */ /* 0x000fe4000bf46270 */
[----:B------:R-:W-:Y:S01]  /*05f0*/  UIMAD UR31, UR6, UR37, UR31 ;  /* 0x00000025061f72a4 */ /* 0x000fe2000f8e021f */
[----:B------:R-:W5:Y:S02]  /*0600*/  LDCU.64 UR20, c[0x0][0x3e8] ;  /* 0x00007d00ff1477ac */ /* 0x000f640008000a00 */
[----:B------:R-:W-:-:S02]  /*0610*/  @UP0 UIADD3 UR32, UPT, UPT, UR32, 0x1, URZ ;  /* 0x0000000120200890 */ /* 0x000fc4000fffe0ff */
[----:B----4-:R-:W-:-:S04]  /*0620*/  UISETP.NE.U32.AND UP0, UPT, UR40, URZ, UPT ;  /* 0x000000ff2800728c */ /* 0x010fc8000bf05070 */
[----:B------:R-:W-:Y:S02]  /*0630*/  @!UP2 UIADD3 UR32, UPT, UPT, -UR32, URZ, URZ ;  /* 0x000000ff2020a290 */ /* 0x000fe4000fffe1ff */
[----:B------:R-:W-:Y:S02]  /*0640*/  @!UP1 ULOP3.LUT UR32, URZ, UR34, URZ, 0x33, !UPT ;  /* 0x00000022ff209292 */ /* 0x000fe4000f8e33ff */
[----:B------:R-:W-:Y:S02]  /*0650*/  UIADD3 UR4, UP2, UPT, UR22, UR4, URZ ;  /* 0x0000000416047290 */ /* 0x000fe4000ff5e0ff */
[----:B------:R-:W-:Y:S02]  /*0660*/  USHF.R.S32.HI UR37, URZ, 0x1f, UR32 ;  /* 0x0000001fff257899 */ /* 0x000fe40008011420 */
[----:B------:R-:W-:Y:S02]  /*0670*/  UIADD3.X UR13, UPT, UPT, UR23, UR5, URZ, UP2, !UPT ;  /* 0x00000005170d7290 */ /* 0x000fe400097fe4ff */
[----:B0-----:R-:W-:-:S02]  /*0680*/  UIMAD UR34, UR37, UR24, URZ ;  /* 0x00000018252272a4 */ /* 0x001fc4000f8e02ff */
[----:B--2---:R-:W-:Y:S02]  /*0690*/  ULEA UR14, UP1, UR4, UR38, 0x2 ;  /* 0x00000026040e7291 */ /* 0x004fe4000f8210ff */
[----:B------:R-:W-:Y:S01]  /*06a0*/  UISETP.NE.AND.EX UP0, UPT, UR41, URZ, UPT, UP0 ;  /* 0x000000ff2900728c */ /* 0x000fe2000bf05300 */
[----:B------:R-:W0:Y:S01]  /*06b0*/  LDCU.64 UR22, c[0x0][0x4e0] ;  /* 0x00009c00ff1677ac */ /* 0x000e220008000a00 */
[----:B------:R-:W-:Y:S02]  /*06c0*/  UIMAD UR41, UR32, UR25, UR34 ;  /* 0x00000019202972a4 */ /* 0x000fe4000f8e0222 */
[----:B---3--:R-:W-:Y:S02]  /*06d0*/  UIMAD UR34, UR37, UR26, URZ ;  /* 0x0000001a252272a4 */ /* 0x008fe4000f8e02ff */
[----:B------:R-:W-:Y:S02]  /*06e0*/  ULEA.HI.X UR13, UR4, UR39, UR13, 0x2, UP1 ;  /* 0x00000027040d7291 */ /* 0x000fe400088f140d */
[----:B------:R-:W-:Y:S01]  /*06f0*/  UIMAD.WIDE.U32 UR4, UR32, UR24, URZ ;  /* 0x00000018200472a5 */ /* 0x000fe2000f8e00ff */
[----:B------:R-:W2:Y:S01]  /*0700*/  LDCU.64 UR24, c[0x0][0x448] ;  /* 0x00008900ff1877ac */ /* 0x000ea20008000a00 */
[----:B------:R-:W-:-:S02]  /*0710*/  UIMAD.WIDE.U32 UR30, UR32, UR26, UR30 ;  /* 0x0000001a201e72a5 */ /* 0x000fc4000f8e001e */
[----:B------:R-:W-:Y:S01]  /*0720*/  UIMAD UR39, UR32, UR27, UR34 ;  /* 0x0000001b202772a4 */ /* 0x000fe2000f8e0222 */
[----:B------:R-:W3:Y:S01]  /*0730*/  LDCU.64 UR26, c[0x0][0x450] ;  /* 0x00008a00ff1a77ac */ /* 0x000ee20008000a00 */
[----:B-----5:R-:W-:Y:S02]  /*0740*/  UIMAD UR36, UR37, UR20, URZ ;  /* 0x00000014252472a4 */ /* 0x020fe4000f8e02ff */
[----:B------:R-:W-:Y:S02]  /*0750*/  UIMAD.WIDE.U32 UR34, UR32, UR20, UR18 ;  /* 0x00000014202272a5 */ /* 0x000fe4000f8e0012 */
[----:B------:R-:W-:Y:S02]  /*0760*/  UIMAD UR40, UR32, UR21, UR36 ;  /* 0x00000015202872a4 */ /* 0x000fe4000f8e0224 */
[----:B------:R-:W-:Y:S02]  /*0770*/  ULEA UR36, UR33, 0xfffff000, 0xc ;  /* 0xfffff00021247891 */ /* 0x000fe4000f8e60ff */
[----:B0-----:R-:W-:-:S02]  /*0780*/  UIMAD.WIDE.U32 UR18, UR32, UR22, URZ ;  /* 0x00000016201272a5 */ /* 0x001fc4000f8e00ff */
[----:B------:R-:W-:Y:S02]  /*0790*/  UIMAD UR37, UR37, UR22, URZ ;  /* 0x00000016252572a4 */ /* 0x000fe4000f8e02ff */
[----:B------:R-:W-:Y:S02]  /*07a0*/  USHF.R.S32.HI UR38, URZ, 0x1f, UR36 ;  /* 0x0000001fff267899 */ /* 0x000fe40008011424 */
[----:B------:R-:W-:Y:S02]  /*07b0*/  UIADD3 UR30, UP1, UPT, UR36, UR30, URZ ;  /* 0x0000001e241e7290 */ /* 0x000fe4000ff3e0ff */
[----:B------:R-:W-:Y:S02]  /*07c0*/  UIADD3 UR22, UPT, UPT, UR31, UR39, URZ ;  /* 0x000000271f167290 */ /* 0x000fe4000fffe0ff */
[----:B------:R-:W-:Y:S02]  /*07d0*/  UIADD3 UR36, UP3, UPT, UR36, UR34, URZ ;  /* 0x0000002224247290 */ /* 0x000fe4000ff7e0ff */
[----:B------:R-:W-:-:S02]  /*07e0*/  UIADD3 UR40, UPT, UPT, UR35, UR40, URZ ;  /* 0x0000002823287290 */ /* 0x000fc4000fffe0ff */
[----:B--2---:R-:W-:Y:S02]  /*07f0*/  ULEA UR24, UP2, UR30, UR24, 0x2 ;  /* 0x000000181e187291 */ /* 0x004fe4000f8410ff */
[----:B------:R-:W-:Y:S01]  /*0800*/  UIADD3.X UR22, UPT, UPT, UR38, UR22, URZ, UP1, !UPT ;  /* 0x0000001626167290 */ /* 0x000fe20008ffe4ff */
[----:B------:R-:W0:Y:S01]  /*0810*/  LDCU.64 UR20, c[0x0][0x538] ;  /* 0x0000a700ff1477ac */ /* 0x000e220008000a00 */
[----:B---3--:R-:W-:Y:S02]  /*0820*/  ULEA UR26, UP4, UR36, UR26, 0x2 ;  /* 0x0000001a241a7291 */ /* 0x008fe4000f8810ff */
[----:B------:R-:W-:Y:S02]  /*0830*/  UIADD3.X UR38, UPT, UPT, UR38, UR40, URZ, UP3, !UPT ;  /* 0x0000002826267290 */ /* 0x000fe40009ffe4ff */
[----:B------:R-:W-:Y:S02]  /*0840*/  ULEA.HI.X UR30, UR30, UR25, UR22, 0x2, UP2 ;  /* 0x000000191e1e7291 */ /* 0x000fe400090f1416 */
[----:B------:R-:W-:Y:S01]  /*0850*/  ULEA.HI.X UR25, UR36, UR27, UR38, 0x2, UP4 ;  /* 0x0000001b24197291 */ /* 0x000fe2000a0f1426 */
[----:B------:R-:W2:Y:S01]  /*0860*/  @UP0 LDCU UR27, c[0x0][0x384] ;  /* 0x00007080ff1b07ac */ /* 0x000ea20008000800 */
[----:B------:R-:W-:-:S02]  /*0870*/  UIMAD UR37, UR32, UR23, UR37 ;  /* 0x00000017202572a4 */ /* 0x000fc4000f8e0225 */
[----:B------:R-:W-:Y:S01]  /*0880*/  UIADD3 UR5, UPT, UPT, UR5, UR41, URZ ;  /* 0x0000002905057290 */ /* 0x000fe2000fffe0ff */
[----:B------:R-:W3:Y:S01]  /*0890*/  LDCU.64 UR22, c[0x0][0x540] ;  /* 0x0000a800ff1677ac */ /* 0x000ee20008000a00 */
[----:B------:R-:W4:Y:S01]  /*08a0*/  @UP0 LDCU UR31, c[0x0][0x38c] ;  /* 0x00007180ff1f07ac */ /* 0x000f220008000800 */
[----:B------:R-:W-:Y:S02]  /*08b0*/  UIMAD UR16, UR16, UR6, URZ ;  /* 0x00000006101072a4 */ /* 0x000fe4000f8e02ff */
[----:B------:R-:W-:Y:S01]  /*08c0*/  UIMAD.WIDE.U32 UR4, UR6, UR15, UR4 ;  /* 0x0000000f060472a5 */ /* 0x000fe2000f8e0004 */
[----:B------:R-:W5:Y:S03]  /*08d0*/  @UP0 LDCU.64 UR34, c[0x0][0x480] ;  /* 0x00009000ff2207ac */ /* 0x000f660008000a00 */
        /* <DEDUP_REMOVED lines=8> */
[----:B------:R-:W-:Y:S02]  /*0960*/  UIADD3 UR5, UPT, UPT, UR19, UR5, URZ ;  /* 0x0000000513057290 */ /* 0x000fe4000fffe0ff */
        /* <DEDUP_REMOVED lines=14> */
[----:B------:R-:W1:Y:S01]  /*0a50*/  LDCU UR19, c[0x0][0x394] ;  /* 0x00007280ff1377ac */ /* 0x000e620008000800 */
[----:B------:R2:W-:Y:S01]  /*0a60*/  STL [R1+0x4], RZ ;  /* 0x000004ff01007387 */ /* 0x0005e20000100800 */
[----:B------:R-:W-:Y:S01]  /*0a70*/  UMOV UR20, UR9 ;  /* 0x0000000900147c82 */ /* 0x000fe20008000000 */
[----:B------:R-:W-:Y:S02]  /*0a80*/  UMOV UR21, UR8 ;  /* 0x0000000800157c82 */ /* 0x000fe40008000000 */
[----:B------:R2:W-:Y:S01]  /*0a90*/  STL [R1+0x8], RZ ;  /* 0x000008ff01007387 */ /* 0x0005e20000100800 */
[----:B------:R-:W-:Y:S01]  /*0aa0*/  UMOV UR22, UR30 ;  /* 0x0000001e00167c82 */ /* 0x000fe20008000000 */
[----:B------:R-:W-:Y:S01]  /*0ab0*/  UMOV UR24, UR26 ;  /* 0x0000001a00187c82 */ /* 0x000fe20008000000 */
[----:B0-----:R-:W-:-:S02]  /*0ac0*/  SHF.L.U32 R0, R2, 0x2, RZ ;  /* 0x0000000202007819 */ /* 0x001fc400000006ff */
[C---:B------:R-:W-:Y:S02]  /*0ad0*/  LOP3.LUT R17, R2.reuse, 0x1f, RZ, 0xc0, !PT ;  /* 0x0000001f02117812 */ /* 0x040fe400078ec0ff */
[----:B------:R-:W-:Y:S02]  /*0ae0*/  LOP3.LUT R2, R2, 0x3e0, RZ, 0xc0, !PT ;  /* 0x000003e002027812 */ /* 0x000fe400078ec0ff */
[----:B------:R-:W-:-:S03]  /*0af0*/  LOP3.LUT R0, R0, 0xf80, RZ, 0xc0, !PT ;  /* 0x00000f8000007812 */ /* 0x000fc600078ec0ff */
[----:B------:R2:W-:Y:S01]  /*0b00*/  STL [R1+0xc], R2 ;  /* 0x00000c0201007387 */ /* 0x0005e20000100800 */
[----:B-1----:R-:W-:-:S07]  /*0b10*/  LOP3.LUT R18, R0, R17, RZ, 0xfc, !PT ;  /* 0x0000001100127212 */ /* 0x002fce00078efcff */
.L_x_5664:
[----:B------:R-:W-:Y:S01]  /*0b20*/  BAR.SYNC.DEFER_BLOCKING 0x0 ;  /* 0x0000000000007b1d */ /* 0x000fe20000010000 */
[----:B0-2---:R-:W-:Y:S02]  /*0b30*/  MOV R2, UR20 ;  /* 0x0000001400027c02 */ /* 0x005fe40008000f00 */
[----:B------:R-:W-:-:S03]  /*0b40*/  MOV R3, UR11 ;  /* 0x0000000b00037c02 */ /* 0x000fc60008000f00 */
[----:B------:R-:W2:Y:S01]  /*0b50*/  LDL R6, [R1+0xc] ;  /* 0x00000c0001067983 */ /* 0x000ea20000100800 */
[----:B------:R-:W-:Y:S01]  /*0b60*/  IMAD.WIDE.U32 R2, R18, 0x10, R2 ;  /* 0x0000001012027825 */ /* 0x000fe200078e0002 */
[----:B------:R-:W0:Y:S01]  /*0b70*/  S2UR UR9, SR_CgaCtaId ;  /* 0x00000000000979c3 */ /* 0x000e220000008800 */
[----:B------:R-:W1:Y:S01]  /*0b80*/  S2R R128, SR_LANEID ;  /* 0x0000000000807919 */ /* 0x000e620000000000 */
[----:B------:R-:W-:Y:S01]  /*0b90*/  UMOV UR8, 0x400 ;  /* 0x0000040000087882 */ /* 0x000fe20000000000 */
[----:B------:R-:W-:Y:S02]  /*0ba0*/  MOV R4, UR21 ;  /* 0x0000001500047c02 */ /* 0x000fe40008000f00 */
[----:B------:R-:W-:-:S03]  /*0bb0*/  MOV R5, UR12 ;  /* 0x0000000c00057c02 */ /* 0x000fc60008000f00 */
        /* <DEDUP_REMOVED lines=12> */
[----:B-1----:R-:W-:-:S04]  /*0c80*/  IADD3 R239, PT, PT, R0, R128, RZ ;  /* 0x0000008000ef7210 */ /* 0x002fc80007ffe0ff */
[----:B------:R-:W-:Y:S01]  /*0c90*/  LEA R239, R239, R174, 0x4 ;  /* 0x000000aeefef7211 */ /* 0x000fe200078e20ff */
[----:B------:R-:W-:Y:S01]  /*0ca0*/  IMAD.WIDE.U32 R2, R18, 0x10, R4 ;  /* 0x0000001012027825 */ /* 0x000fe200078e0004 */
[----:B------:R-:W1:Y:S01]  /*0cb0*/  LDC.64 R98, c[0x0][0x558] ;  /* 0x00015600ff627b82 */ /* 0x000e620000000a00 */
[----:B--2---:R-:W-:-:S04]  /*0cc0*/  IADD3 R65, PT, PT, R6, R128, RZ ;  /* 0x0000008006417210 */ /* 0x004fc80007ffe0ff */
[----:B------:R-:W-:Y:S01]  /*0cd0*/  LEA R238, R65, R174, 0x6 ;  /* 0x000000ae41ee7211 */ /* 0x000fe200078e30ff */
[----:B-----5:R-:W-:Y:S04]  /*0ce0*/  STS.128 [R239], R8 ;  /* 0x00000008ef007388 */ /* 0x020fe80000000c00 */
[----:B---3--:R2:W-:Y:S04]  /*0cf0*/  STS.128 [R239+0x200], R12 ;  /* 0x0002000cef007388 */ /* 0x0085e80000000c00 */
[----:B----4-:R3:W-:Y:S04]  /*0d00*/  STS.128 [R239+0x400], R20 ;  /* 0x00040014ef007388 */ /* 0x0107e80000000c00 */
[----:B------:R4:W-:Y:S01]  /*0d10*/  STS.128 [R239+0x600], R24 ;  /* 0x00060018ef007388 */ /* 0x0009e20000000c00 */
[----:B------:R-:W-:-:S03]  /*0d20*/  NOP ;  /* 0x0000000000007918 */ /* 0x000fc60000000000 */
[----:B------:R-:W-:Y:S01]  /*0d30*/  LDS.128 R112, [R238] ;  /* 0x00000000ee707984 */ /* 0x000fe20000000c00 */
[----:B--2---:R-:W-:Y:S01]  /*0d40*/  MOV R12, UR14 ;  /* 0x0000000e000c7c02 */ /* 0x004fe20008000f00 */
[----:B------:R-:W2:Y:S02]  /*0d50*/  LDC.64 R14, c[0x0][0x410] ;  /* 0x00010400ff0e7b82 */ /* 0x000ea40000000a00 */
[----:B------:R-:W-:Y:S04]  /*0d60*/  LDS.128 R108, [R238+0x10] ;  /* 0x00001000ee6c7984 */ /* 0x000fe80000000c00 */
[----:B------:R-:W-:Y:S04]  /*0d70*/  LDS.128 R104, [R238+0x20] ;  /* 0x00002000ee687984 */ /* 0x000fe80000000c00 */
[----:B------:R-:W-:Y:S01]  /*0d80*/  LDS.128 R100, [R238+0x30] ;  /* 0x00003000ee647984 */ /* 0x000fe20000000c00 */
[----:B------:R-:W-:Y:S06]  /*0d90*/  BAR.SYNC.DEFER_BLOCKING 0x0 ;  /* 0x0000000000007b1d */ /* 0x000fec0000010000 */
[----:B---3--:R-:W3:Y:S04]  /*0da0*/  LDG.E.128 R20, desc[UR28][R2.64] ;  /* 0x0000001c02147981 */ /* 0x008ee8000c1e1d00 */
[----:B------:R-:W5:Y:S04]  /*0db0*/  LDG.E.128 R28, desc[UR28][R2.64+0x200] ;  /* 0x0002001c021c7981 */ /* 0x000f68000c1e1d00 */
[----:B----4-:R-:W4:Y:S04]  /*0dc0*/  LDG.E.128 R24, desc[UR28][R2.64+0x400] ;  /* 0x0004001c02187981 */ /* 0x010f28000c1e1d00 */
[----:B------:R-:W2:Y:S01]  /*0dd0*/  LDG.E.128 R32, desc[UR28][R2.64+0x600] ;  /* 0x0006001c02207981 */ /* 0x000ea2000c1e1d00 */
[----:B------:R-:W-:-:S03]  /*0de0*/  MOV R13, UR13 ;  /* 0x0000000d000d7c02 */ /* 0x000fc60008000f00 */
[----:B------:R-:W-:Y:S01]  /*0df0*/  IMAD.WIDE.U32 R12, R18, 0x10, R12 ;  /* 0x00000010120c7825 */ /* 0x000fe200078e000c */
[----:B---3--:R3:W-:Y:S04]  /*0e00*/  STS.128 [R239], R20 ;  /* 0x00000014ef007388 */ /* 0x0087e80000000c00 */
[----:B-----5:R-:W-:Y:S04]  /*0e10*/  STS.128 [R239+0x200], R28 ;  /* 0x0002001cef007388 */ /* 0x020fe80000000c00 */
[----:B----4-:R-:W-:Y:S04]  /*0e20*/  STS.128 [R239+0x400], R24 ;  /* 0x00040018ef007388 */ /* 0x010fe80000000c00 */
[----:B--2---:R2:W-:Y:S01]  /*0e30*/  STS.128 [R239+0x600], R32 ;  /* 0x00060020ef007388 */ /* 0x0045e20000000c00 */
[----:B------:R-:W-:-:S03]  /*0e40*/  NOP ;  /* 0x0000000000007918 */ /* 0x000fc60000000000 */
[----:B------:R-:W-:Y:S01]  /*0e50*/  LDS.128 R8, [R238] ;  /* 0x00000000ee087984 */ /* 0x000fe20000000c00 */
[----:B---3--:R-:W3:Y:S03]  /*0e60*/  LDC.64 R20, c[0x0][0x418] ;  /* 0x00010600ff147b82 */ /* 0x008ee60000000a00 */
        /* <DEDUP_REMOVED lines=8> */
[----:B------:R-:W5:Y:S04]  /*0ef0*/  LDG.E.128 R48, desc[UR28][R12.64+0x400] ;  /* 0x0004001c0c307981 */ /* 0x000f68000c1e1d00 */
[----:B--2---:R4:W2:Y:S01]  /*0f00*/  LDG.E.128 R32, desc[UR28][R12.64+0x600] ;  /* 0x0006001c0c207981 */ /* 0x0048a2000c1e1d00 */
[----:B------:R-:W-:Y:S01]  /*0f10*/  MOV R66, UR8 ;  /* 0x0000000800427c02 */ /* 0x000fe20008000f00 */
[----:B------:R-:W1:Y:S04]  /*0f20*/  LDCU.64 UR8, c[0x0][0x490] ;  /* 0x00009200ff0877ac */ /* 0x000e680008000a00 */
[----:B------:R-:W-:-:S04]  /*0f30*/  IMAD.WIDE.U32 R2, R14, UR26, R66 ;  /* 0x0000001a0e027c25 */ /* 0x000fc8000f8e0042 */
[----:B------:R-:W-:Y:S02]  /*0f40*/  IMAD R3, R15, UR26, R3 ;  /* 0x0000001a0f037c24 */ /* 0x000fe4000f8e0203 */
[----:B------:R-:W0:Y:S01]  /*0f50*/  LDC.64 R14, c[0x0][0x420] ;  /* 0x00010800ff0e7b82 */ /* 0x000e220000000a00 */
[----:B---3--:R-:W-:-:S04]  /*0f60*/  IMAD.WIDE.U32 R2, R20, UR10, R2 ;  /* 0x0000000a14027c25 */ /* 0x008fc8000f8e0002 */
[----:B------:R-:W-:Y:S01]  /*0f70*/  IMAD R0, R21, UR10, R3 ;  /* 0x0000000a15007c24 */ /* 0x000fe2000f8e0203 */
[----:B----4-:R-:W-:-:S04]  /*0f80*/  LEA R12, P0, R2, R22, 0x2 ;  /* 0x00000016020c7211 */ /* 0x010fc800078010ff */
[----:B------:R-:W-:-:S03]  /*0f90*/  LEA.HI.X R13, R2, R23, R0, 0x2, P0 ;  /* 0x00000017020d7211 */ /* 0x000fc600000f1400 */
[----:B------:R-:W-:Y:S01]  /*0fa0*/  IMAD.WIDE.U32 R2, R18, 0x10, R12 ;  /* 0x0000001012027825 */ /* 0x000fe200078e000c */
[----:B-----5:R-:W-:Y:S04]  /*0fb0*/  STS.128 [R239], R40 ;  /* 0x00000028ef007388 */ /* 0x020fe80000000c00 */
[----:B------:R-:W-:Y:S04]  /*0fc0*/  STS.128 [R239+0x200], R44 ;  /* 0x0002002cef007388 */ /* 0x000fe80000000c00 */
[----:B------:R-:W-:Y:S04]  /*0fd0*/  STS.128 [R239+0x400], R48 ;  /* 0x00040030ef007388 */ /* 0x000fe80000000c00 */
[----:B--2---:R2:W-:Y:S01]  /*0fe0*/  STS.128 [R239+0x600], R32 ;  /* 0x00060020ef007388 */ /* 0x0045e20000000c00 */
[----:B------:R-:W-:-:S03]  /*0ff0*/  NOP ;  /* 0x0000000000007918 */ /* 0x000fc60000000000 */
[----:B------:R-:W-:Y:S04]  /*1000*/  LDS.128 R36, [R238] ;  /* 0x00000000ee247984 */ /* 0x000fe80000000c00 */
        /* <DEDUP_REMOVED lines=10> */
[----:B0-----:R-:W-:-:S04]  /*10b0*/  IMAD.WIDE.U32 R12, R14, UR26, R66 ;  /* 0x0000001a0e0c7c25 */ /* 0x001fc8000f8e0042 */
[----:B------:R-:W-:Y:S02]  /*10c0*/  IMAD R13, R15, UR26, R13 ;  /* 0x0000001a0f0d7c24 */ /* 0x000fe4000f8e020d */
[----:B--2---:R-:W-:-:S04]  /*10d0*/  IMAD.WIDE.U32 R12, R32, UR10, R12 ;  /* 0x0000000a200c7c25 */ /* 0x004fc8000f8e000c */
[----:B------:R-:W-:Y:S01]  /*10e0*/  IMAD R0, R33, UR10, R13 ;  /* 0x0000000a21007c24 */ /* 0x000fe2000f8e020d */
[----:B---3--:R-:W-:-:S04]  /*10f0*/  LEA R14, P0, R12, R34, 0x2 ;  /* 0x000000220c0e7211 */ /* 0x008fc800078010ff */
[----:B------:R-:W-:-:S03]  /*1100*/  LEA.HI.X R15, R12, R35, R0, 0x2, P0 ;  /* 0x000000230c0f7211 */ /* 0x000fc600000f1400 */
[----:B-1----:R-:W-:Y:S01]  /*1110*/  IMAD.WIDE.U32 R2, R18, 0x10, R14 ;  /* 0x0000001012027825 */ /* 0x002fe200078e000e */
[----:B----4-:R0:W-:Y:S04]  /*1120*/  STS.128 [R239], R52 ;  /* 0x00000034ef007388 */ /* 0x0101e80000000c00 */
[----:B-----5:R-:W-:Y:S04]  /*1130*/  STS.128 [R239+0x200], R56 ;  /* 0x00020038ef007388 */ /* 0x020fe80000000c00 */
[----:B------:R-:W-:Y:S04]  /*1140*/  STS.128 [R239+0x400], R80 ;  /* 0x00040050ef007388 */ /* 0x000fe80000000c00 */
        /* <DEDUP_REMOVED lines=8> */
[----:B------:R-:W5:Y:S04]  /*11d0*/  LDG.E.128 R76, desc[UR28][R2.64+0x200] ;  /* 0x0002001c024c7981 */ /* 0x000f68000c1e1d00 */
[----:B------:R-:W5:Y:S04]  /*11e0*/  LDG.E.128 R12, desc[UR28][R2.64+0x400] ;  /* 0x0004001c020c7981 */ /* 0x000f68000c1e1d00 */
[----:B0-----:R0:W5:Y:S01]  /*11f0*/  LDG.E.128 R52, desc[UR28][R2.64+0x600] ;  /* 0x0006001c02347981 */ /* 0x001162000c1e1d00 */
[----:B-1----:R-:W-:Y:S01]  /*1200*/  FMUL.FTZ R56, R51, -1.4426950216293334961 ;  /* 0xbfb8aa3b33387820 */ /* 0x002fe20000410000 */
[----:B------:R-:W-:Y:S01]  /*1210*/  FMUL.FTZ R19, R50, -1.4426950216293334961 ;  /* 0xbfb8aa3b32137820 */ /* 0x000fe20000410000 */
[----:B--2---:R-:W-:Y:S01]  /*1220*/  FMUL.FTZ R57, R32, -1.4426950216293334961 ;  /* 0xbfb8aa3b20397820 */ /* 0x004fe20000410000 */
[----:B------:R-:W-:-:S03]  /*1230*/  FMUL.FTZ R58, R35, -1.4426950216293334961 ;  /* 0xbfb8aa3b233a7820 */ /* 0x000fc60000410000 */
[----:B------:R-:W1:Y:S08]  /*1240*/  MUFU.EX2 R56, R56 ;  /* 0x0000003800387308 */ /* 0x000e700000000800 */
[----:B------:R-:W2:Y:S01]  /*1250*/  MUFU.EX2 R19, R19 ;  /* 0x0000001300137308 */ /* 0x000ea20000000800 */
[----:B---3--:R-:W-:-:S07]  /*1260*/  FMUL.FTZ R59, R40, -1.4426950216293334961 ;  /* 0xbfb8aa3b283b7820 */ /* 0x008fce0000410000 */
[----:B------:R-:W3:Y:S08]  /*1270*/  MUFU.EX2 R57, R57 ;  /* 0x0000003900397308 */ /* 0x000ef00000000800 */
[----:B------:R-:W3:Y:S01]  /*1280*/  MUFU.EX2 R58, R58 ;  /* 0x0000003a003a7308 */ /* 0x000ee20000000800 */
[----:B------:R-:W-:Y:S01]  /*1290*/  FMUL.FTZ R80, R42, -1.4426950216293334961 ;  /* 0xbfb8aa3b2a507820 */ /* 0x000fe20000410000 */
[----:B------:R-:W-:Y:S01]  /*12a0*/  FMUL.FTZ R81, R43, -1.4426950216293334961 ;  /* 0xbfb8aa3b2b517820 */ /* 0x000fe20000410000 */
[----:B----4-:R-:W-:Y:S01]  /*12b0*/  FMUL.FTZ R86, R44, -1.4426950216293334961 ;  /* 0xbfb8aa3b2c567820 */ /* 0x010fe20000410000 */
[----:B-1----:R-:W-:Y:S01]  /*12c0*/  FADD.FTZ R56, R56, 1 ;  /* 0x3f80000038387421 */ /* 0x002fe20000010000 */
[----:B------:R-:W-:-:S03]  /*12d0*/  FMUL.FTZ R0, R48, -1.4426950216293334961 ;  /* 0xbfb8aa3b30007820 */ /* 0x000fc60000410000 */
[----:B------:R1:W-:Y:S01]  /*12e0*/  MUFU.EX2 R84, R59 ;  /* 0x0000003b00547308 */ /* 0x0003e20000000800 */
[----:B------:R-:W-:Y:S01]  /*12f0*/  FMUL.FTZ R16, R49, -1.4426950216293334961 ;  /* 0xbfb8aa3b31107820 */ /* 0x000fe20000410000 */
[----:B0-----:R-:W-:Y:S01]  /*1300*/  FMUL.FTZ R2, R33, -1.4426950216293334961 ;  /* 0xbfb8aa3b21027820 */ /* 0x001fe20000410000 */
[----:B------:R-:W-:Y:S01]  /*1310*/  FMUL.FTZ R3, R34, -1.4426950216293334961 ;  /* 0xbfb8aa3b22037820 */ /* 0x000fe20000410000 */
[----:B-1----:R-:W-:-:S04]  /*1320*/  FMUL.FTZ R59, R46, -1.4426950216293334961 ;  /* 0xbfb8aa3b2e3b7820 */ /* 0x002fc80000410000 */
[----:B------:R2:W-:Y:S08]  /*1330*/  MUFU.EX2 R89, R81 ;  /* 0x0000005100597308 */ /* 0x0005f00000000800 */
[----:B------:R-:W-:Y:S01]  /*1340*/  MUFU.EX2 R88, R80 ;  /* 0x0000005000587308 */ /* 0x000fe20000000800 */
[----:B--2---:R-:W-:Y:S01]  /*1350*/  FADD.FTZ R81, R19, 1 ;  /* 0x3f80000013517421 */ /* 0x004fe20000010000 */
[----:B---3--:R-:W-:-:S06]  /*1360*/  FADD.FTZ R19, R57, 1 ;  /* 0x3f80000039137421 */ /* 0x008fcc0000010000 */
[----:B------:R0:W-:Y:S08]  /*1370*/  MUFU.EX2 R90, R86 ;  /* 0x00000056005a7308 */ /* 0x0001f00000000800 */
[----:B------:R-:W-:Y:S01]  /*1380*/  MUFU.EX2 R92, R59 ;  /* 0x0000003b005c7308 */ /* 0x000fe20000000800 */
[----:B0-----:R-:W-:-:S07]  /*1390*/  FADD.FTZ R86, R58, 1 ;  /* 0x3f8000003a567421 */ /* 0x001fce0000010000 */
[----:B------:R-:W-:Y:S08]  /*13a0*/  MUFU.RCP R80, R56 ;  /* 0x0000003800507308 */ /* 0x000ff00000001000 */
[----:B------:R-:W0:Y:S08]  /*13b0*/  MUFU.EX2 R0, R0 ;  /* 0x0000000000007308 */ /* 0x000e300000000800 */
[----:B------:R-:W1:Y:S01]  /*13c0*/  MUFU.EX2 R16, R16 ;  /* 0x0000001000107308 */ /* 0x000e620000000800 */
[----:B------:R-:W-:-:S07]  /*13d0*/  FMUL.FTZ R64, R41, -1.4426950216293334961 ;  /* 0xbfb8aa3b29407820 */ /* 0x000fce0000410000 */
[----:B------:R-:W-:Y:S08]  /*13e0*/  MUFU.EX2 R2, R2 ;  /* 0x0000000200027308 */ /* 0x000ff00000000800 */
[----:B------:R-:W2:Y:S01]  /*13f0*/  MUFU.EX2 R3, R3 ;  /* 0x0000000300037308 */ /* 0x000ea20000000800 */
[----:B------:R-:W-:Y:S01]  /*1400*/  FMUL.FTZ R87, R45, -1.4426950216293334961 ;  /* 0xbfb8aa3b2d577820 */ /* 0x000fe20000410000 */
[----:B0-----:R-:W-:Y:S01]  /*1410*/  FADD.FTZ R0, R0, 1 ;  /* 0x3f80000000007421 */ /* 0x001fe20000010000 */
[----:B-1----:R-:W-:-:S05]  /*1420*/  FADD.FTZ R16, R16, 1 ;  /* 0x3f80000010107421 */ /* 0x002fca0000010000 */
[----:B------:R0:W1:Y:S02]  /*1430*/  MUFU.EX2 R85, R64 ;  /* 0x0000004000557308 */ /* 0x0000640000000800 */
[----:B0-----:R-:W-:-:S06]  /*1440*/  FMUL.FTZ R64, R47, -1.4426950216293334961 ;  /* 0xbfb8aa3b2f407820 */ /* 0x001fcc0000410000 */
[----:B------:R2:W-:Y:S08]  /*1450*/  MUFU.EX2 R91, R87 ;  /* 0x00000057005b7308 */ /* 0x0005f00000000800 */
[----:B------:R0:W-:Y:S01]  /*1460*/  MUFU.EX2 R93, R64 ;  /* 0x00000040005d7308 */ /* 0x0001e20000000800 */
[----:B--2---:R-:W-:Y:S01]  /*1470*/  FADD.FTZ R87, R3, 1 ;  /* 0x3f80000003577421 */ /* 0x004fe20000010000 */
[----:B0-----:R-:W-:Y:S01]  /*1480*/  FADD.FTZ R64, R2, 1 ;  /* 0x3f80000002407421 */ /* 0x001fe20000010000 */
[----:B------:R-:W-:-:S05]  /*1490*/  IMAD.WIDE.U32 R2, R94, UR26, R66 ;  /* 0x0000001a5e027c25 */ /* 0x000fca000f8e0042 */
[----:B------:R1:W0:Y:S01]  /*14a0*/  MUFU.RCP R83, R0 ;  /* 0x0000000000537308 */ /* 0x0002220000001000 */
[----:B------:R-:W-:-:S07]  /*14b0*/  IMAD R3, R95, UR26, R3 ;  /* 0x0000001a5f037c24 */ /* 0x000fce000f8e0203 */
[----:B------:R-:W2:Y:S01]  /*14c0*/  MUFU.RCP R82, R16 ;  /* 0x0000001000527308 */ /* 0x000ea20000001000 */
[----:B------:R-:W-:-:S04]  /*14d0*/  IMAD.WIDE.U32 R2, R96, UR10, R2 ;  /* 0x0000000a60027c25 */ /* 0x000fc8000f8e0002 */
[----:B------:R-:W-:Y:S01]  /*14e0*/  FADD.FTZ R117, R84, 1 ;  /* 0x3f80000054757421 */ /* 0x000fe20000010000 */
[----:B-1----:R-:W-:Y:S01]  /*14f0*/  FADD.FTZ R0, R85, 1 ;  /* 0x3f80000055007421 */ /* 0x002fe20000010000 */
[----:B------:R-:W-:Y:S01]  /*1500*/  IMAD R3, R97, UR10, R3 ;  /* 0x0000000a61037c24 */ /* 0x000fe2000f8e0203 */
[C---:B------:R-:W-:Y:S01]  /*1510*/  LEA R84, P0, R2.reuse, R98, 0x2 ;  /* 0x0000006202547211 */ /* 0x040fe200078010ff */
[----:B------:R-:W-:Y:S03]  /*1520*/  MUFU.RCP R19, R19 ;  /* 0x0000001300137308 */ /* 0x000fe60000001000 */
[----:B------:R-:W-:Y:S01]  /*1530*/  LEA.HI.X R85, R2, R99, R3, 0x2, P0 ;  /* 0x0000006302557211 */ /* 0x000fe200000f1403 */
[----:B------:R-:W-:Y:S01]  /*1540*/  FADD.FTZ R3, R61, UR7 ;  /* 0x000000073d037e21 */ /* 0x000fe20008010000 */
[----:B------:R-:W-:Y:S01]  /*1550*/  FADD.FTZ R2, R62, UR7 ;  /* 0x000000073e027e21 */ /* 0x000fe20008010000 */
[----:B0-----:R-:W-:-:S02]  /*1560*/  FADD.FTZ R61, -R83, 1 ;  /* 0x3f800000533d7421 */ /* 0x001fc40000010100 */
[----:B------:R0:W-:Y:S01]  /*1570*/  MUFU.RCP R120, R0 ;  /* 0x0000000000787308 */ /* 0x0001e20000001000 */
[----:B--2---:R-:W-:Y:S01]  /*1580*/  FADD.FTZ R62, -R82, 1 ;  /* 0x3f800000523e7421 */ /* 0x004fe20000010100 */
[----:B------:R-:W-:Y:S01]  /*1590*/  FFMA.FTZ R61, R48, R61, 1 ;  /* 0x3f800000303d7423 */ /* 0x000fe2000001003d */
[----:B0-----:R-:W-:Y:S02]  /*15a0*/  FADD.FTZ R0, R63, UR7 ;  /* 0x000000073f007e21 */ /* 0x001fe40008010000 */
[----:B------:R-:W-:-:S03]  /*15b0*/  FFMA.FTZ R62, R49, R62, 1 ;  /* 0x3f800000313e7423 */ /* 0x000fc6000001003e */
[----:B------:R-:W0:Y:S01]  /*15c0*/  MUFU.RCP R81, R81 ;  /* 0x0000005100517308 */ /* 0x000e220000001000 */
[----:B------:R-:W-:Y:S01]  /*15d0*/  FMUL.FTZ R119, R48, R83 ;  /* 0x0000005330777220 */ /* 0x000fe20000410000 */
[----:B------:R-:W-:Y:S01]  /*15e0*/  FADD.FTZ R48, -R80, 1 ;  /* 0x3f80000050307421 */ /* 0x000fe20000010100 */
[----:B------:R-:W-:Y:S01]  /*15f0*/  FADD.FTZ R16, R8, UR7 ;  /* 0x0000000708107e21 */ /* 0x000fe20008010000 */
[----:B------:R-:W-:-:S04]  /*1600*/  FADD.FTZ R8, R68, UR7 ;  /* 0x0000000744087e21 */ /* 0x000fc80008010000 */
[----:B------:R-:W1:Y:S01]  /*1610*/  MUFU.RCP R87, R87 ;  /* 0x0000005700577308 */ /* 0x000e620000001000 */
[----:B------:R-:W-:Y:S01]  /*1620*/  FADD.FTZ R88, R88, 1 ;  /* 0x3f80000058587421 */ /* 0x000fe20000010000 */
[----:B------:R-:W-:Y:S01]  /*1630*/  FFMA.FTZ R68, R51, R48, 1 ;  /* 0x3f80000033447423 */ /* 0x000fe20000010030 */
[----:B------:R-:W-:-:S05]  /*1640*/  FMUL.FTZ R116, R49, R82 ;  /* 0x0000005231747220 */ /* 0x000fca0000410000 */
[----:B------:R-:W2:Y:S01]  /*1650*/  MUFU.RCP R64, R64 ;  /* 0x0000004000407308 */ /* 0x000ea20000001000 */
[----:B0-----:R-:W-:Y:S01]  /*1660*/  FADD.FTZ R49, -R81, 1 ;  /* 0x3f80000051317421 */ /* 0x001fe20000010100 */
[----:B------:R-:W-:-:S06]  /*1670*/  FADD.FTZ R89, R89, 1 ;  /* 0x3f80000059597421 */ /* 0x000fcc0000010000 */
[----:B------:R-:W0:Y:S01]  /*1680*/  MUFU.RCP R86, R86 ;  /* 0x0000005600567308 */ /* 0x000e220000001000 */
[----:B------:R-:W-:-:S07]  /*1690*/  FFMA.FTZ R49, R50, R49, 1 ;  /* 0x3f80000032317423 */ /* 0x000fce0000010031 */
[----:B------:R3:W-:Y:S01]  /*16a0*/  MUFU.RCP R123, R88 ;  /* 0x00000058007b7308 */ /* 0x0007e20000001000 */
[----:B-----5:R-:W-:Y:S04]  /*16b0*/  STS.128 [R239], R72 ;  /* 0x00000048ef007388 */ /* 0x020fe80000000c00 */
[----:B------:R-:W-:Y:S04]  /*16c0*/  STS.128 [R239+0x200], R76 ;  /* 0x0002004cef007388 */ /* 0x000fe80000000c00 */
[----:B------:R4:W-:Y:S04]  /*16d0*/  STS.128 [R239+0x400], R12 ;  /* 0x0004000cef007388 */ /* 0x0009e80000000c00 */
[----:B------:R-:W-:Y:S01]  /*16e0*/  STS.128 [R239+0x600], R52 ;  /* 0x00060034ef007388 */ /* 0x000fe20000000c00 */
[----:B------:R-:W-:-:S03]  /*16f0*/  NOP ;  /* 0x0000000000007918 */ /* 0x000fc60000000000 */
[----:B------:R-:W5:Y:S04]  /*1700*/  LDS.128 R56, [R238] ;  /* 0x00000000ee387984 */ /* 0x000f680000000c00 */
[----:B------:R-:W1:Y:S01]  /*1710*/  LDS.128 R52, [R238+0x10] ;  /* 0x00001000ee347984 */ /* 0x000e620000000c00 */
[----:B----4-:R-:W-:Y:S01]  /*1720*/  FADD.FTZ R12, R4, UR7 ;  /* 0x00000007040c7e21 */ /* 0x010fe20008010000 */
        /* <DEDUP_REMOVED lines=10> */
[----:B------:R-:W-:-:S04]  /*17d0*/  FADD.FTZ R71, -R19, 1 ;  /* 0x3f80000013477421 */ /* 0x000fc80000010100 */
[----:B------:R-:W-:Y:S01]  /*17e0*/  FFMA.FTZ R71, R32, R71, 1 ;  /* 0x3f80000020477423 */ /* 0x000fe20000010047 */
[----:B-----5:R-:W-:Y:S01]  /*17f0*/  FMUL.FTZ R60, R36, R56 ;  /* 0x00000038243c7220 */ /* 0x020fe20000410000 */
[----:B------:R-:W-:-:S03]  /*1800*/  FMUL.FTZ R63, R37, R57 ;  /* 0x00000039253f7220 */ /* 0x000fc60000410000 */
[----:B------:R-:W-:Y:S01]  /*1810*/  FMUL.FTZ R60, R83, R60 ;  /* 0x0000003c533c7220 */ /* 0x000fe20000410000 */
[----:B------:R-:W-:-:S03]  /*1820*/  FMUL.FTZ R63, R82, R63 ;  /* 0x0000003f523f7220 */ /* 0x000fc60000410000 */
[----:B------:R-:W-:Y:S01]  /*1830*/  FMUL.FTZ R72, R60, R61 ;  /* 0x0000003d3c487220 */ /* 0x000fe20000410000 */
[----:B------:R-:W-:Y:S02]  /*1840*/  FMUL.FTZ R73, R63, R62 ;  /* 0x0000003e3f497220 */ /* 0x000fe40000410000 */
[----:B------:R-:W4:Y:S01]  /*1850*/  LDS.128 R60, [R238+0x20] ;  /* 0x00002000ee3c7984 */ /* 0x000f220000000c00 */
[----:B------:R-:W-:Y:S01]  /*1860*/  FMUL.FTZ R69, R39, R59 ;  /* 0x0000003b27457220 */ /* 0x000fe20000410000 */
[----:B-1----:R-:W-:-:S03]  /*1870*/  FMUL.FTZ R70, R20, R52 ;  /* 0x0000003414467220 */ /* 0x002fc60000410000 */
[----:B------:R-:W-:Y:S01]  /*1880*/  FMUL.FTZ R69, R80, R69 ;  /* 0x0000004550457220 */ /* 0x000fe20000410000 */
[----:B------:R-:W-:Y:S01]  /*1890*/  FMUL.FTZ R70, R19, R70 ;  /* 0x0000004613467220 */ /* 0x000fe20000410000 */
[----:B------:R-:W-:Y:S02]  /*18a0*/  FMUL.FTZ R48, R38, R58 ;  /* 0x0000003a26307220 */ /* 0x000fe40000410000 */
[----:B------:R-:W-:Y:S01]  /*18b0*/  FMUL.FTZ R75, R69, R68 ;  /* 0x00000044454b7220 */ /* 0x000fe20000410000 */
[----:B---3--:R-:W-:Y:S02]  /*18c0*/  FMUL.FTZ R88, R70, R71 ;  /* 0x0000004746587220 */ /* 0x008fe40000410000 */
[----:B------:R-:W1:Y:S01]  /*18d0*/  LDS.128 R68, [R238+0x30] ;  /* 0x00003000ee447984 */ /* 0x000e620000000c00 */
[----:B------:R-:W-:Y:S01]  /*18e0*/  FMUL.FTZ R48, R81, R48 ;  /* 0x0000003051307220 */ /* 0x000fe20000410000 */
[----:B------:R3:W5:Y:S03]  /*18f0*/  MUFU.RCP R122, R89 ;  /* 0x00000059007a7308 */ /* 0x0007660000001000 */
[----:B------:R-:W-:Y:S01]  /*1900*/  FMUL.FTZ R74, R48, R49 ;  /* 0x00000031304a7220 */ /* 0x000fe20000410000 */
[----:B------:R-:W-:Y:S01]  /*1910*/  FADD.FTZ R49, -R87, 1 ;  /* 0x3f80000057317421 */ /* 0x000fe20000010100 */
[----:B--2---:R-:W-:-:S03]  /*1920*/  FADD.FTZ R48, -R64, 1 ;  /* 0x3f80000040307421 */ /* 0x004fc60000010100 */
[----:B------:R-:W2:Y:S01]  /*1930*/  MUFU.RCP R117, R117 ;  /* 0x0000007500757308 */ /* 0x000ea20000001000 */
[----:B------:R-:W-:Y:S01]  /*1940*/  FFMA.FTZ R77, R34, R49, 1 ;  /* 0x3f800000224d7423 */ /* 0x000fe20000010031 */
[----:B0-----:R-:W-:Y:S01]  /*1950*/  FADD.FTZ R78, -R86, 1 ;  /* 0x3f800000564e7421 */ /* 0x001fe20000010100 */
[----:B------:R-:W-:Y:S01]  /*1960*/  FMUL.FTZ R49, R21, R53 ;  /* 0x0000003515317220 */ /* 0x000fe20000410000 */
[----:B------:R-:W-:Y:S01]  /*1970*/  FMUL.FTZ R76, R22, R54 ;  /* 0x00000036164c7220 */ /* 0x000fe20000410000 */
[----:B------:R-:W-:Y:S01]  /*1980*/  FMUL.FTZ R79, R23, R55 ;  /* 0x00000037174f7220 */ /* 0x000fe20000410000 */
[----:B------:R-:W-:Y:S01]  /*1990*/  FADD.FTZ R91, R91, 1 ;  /* 0x3f8000005b5b7421 */ /* 0x000fe20000010000 */
        /* <DEDUP_REMOVED lines=9> */
[----:B---3--:R-:W-:Y:S01]  /*1a30*/  FMUL.FTZ R89, R49, R48 ;  /* 0x0000003031597220 */ /* 0x008fe20000410000 */
[----:B------:R-:W-:Y:S01]  /*1a40*/  FADD.FTZ R48, -R120, 1 ;  /* 0x3f80000078307421 */ /* 0x000fe20000010100 */
[----:B------:R-:W-:Y:S06]  /*1a50*/  BAR.SYNC.DEFER_BLOCKING 0x0 ;  /* 0x0000000000007b1d */ /* 0x000fec0000010000 */
[----:B------:R-:W3:Y:S01]  /*1a60*/  MUFU.RCP R127, R92 ;  /* 0x0000005c007f7308 */ /* 0x000ee20000001000 */
[----:B0-----:R-:W-:Y:S01]  /*1a70*/  FMUL.FTZ R91, R79, R78 ;  /* 0x0000004e4f5b7220 */ /* 0x001fe20000410000 */
[----:B-----5:R-:W-:-:S06]  /*1a80*/  FADD.FTZ R78, -R122, 1 ;  /* 0x3f8000007a4e7421 */ /* 0x020fcc0000010100 */
[----:B------:R-:W0:Y:S01]  /*1a90*/  MUFU.RCP R126, R93 ;  /* 0x0000005d007e7308 */ /* 0x000e220000001000 */
[----:B------:R-:W-:-:S07]  /*1aa0*/  FFMA.FTZ R82, R43, R78, 1 ;  /* 0x3f8000002b527423 */ /* 0x000fce000001004e */
[----:B------:R5:W0:Y:S01]  /*1ab0*/  MUFU.RCP R125, R90 ;  /* 0x0000005a007d7308 */ /* 0x000a220000001000 */
[----:B--2---:R-:W-:Y:S01]  /*1ac0*/  FADD.FTZ R49, -R117, 1 ;  /* 0x3f80000075317421 */ /* 0x004fe20000010100 */
[----:B----4-:R-:W-:Y:S01]  /*1ad0*/  FMUL.FTZ R78, R26, R62 ;  /* 0x0000003e1a4e7220 */ /* 0x010fe20000410000 */
[----:B-----5:R-:W-:Y:S01]  /*1ae0*/  FMUL.FTZ R90, R76, R77 ;  /* 0x0000004d4c5a7220 */ /* 0x020fe20000410000 */
        /* <DEDUP_REMOVED lines=15> */
[----:B---3--:R-:W-:Y:S01]  /*1be0*/  FADD.FTZ R77, -R127, 1 ;  /* 0x3f8000007f4d7421 */ /* 0x008fe20000010100 */
[----:B0-----:R-:W-:Y:S01]  /*1bf0*/  FADD.FTZ R78, -R126, 1 ;  /* 0x3f8000007e4e7421 */ /* 0x001fe20000010100 */
        /* <DEDUP_REMOVED lines=36> */
[----:B------:R-:W-:Y:S01]  /*1e40*/  FMUL.FTZ R117, R40, R117 ;  /* 0x0000007528757220 */ /* 0x000fe20000410000 */
[----:B------:R-:W-:Y:S01]  /*1e50*/  FFMA.FTZ R20, R112, R179, R129 ;  /* 0x000000b370147223 */ /* 0x000fe20000010081 */
[----:B------:R-:W-:Y:S01]  /*1e60*/  FMUL.FTZ R120, R41, R120 ;  /* 0x0000007829787220 */ /* 0x000fe20000410000 */
[----:B------:R-:W-:Y:S01]  /*1e70*/  UISETP.NE.AND.EX UP0, UPT, UR9, URZ, UPT, UP0 ;  /* 0x000000ff0900728c */ /* 0x000fe2000bf05300 */
[----:B------:R-:W-:Y:S01]  /*1e80*/  FMUL.FTZ R123, R42, R123 ;  /* 0x0000007b2a7b7220 */ /* 0x000fe20000410000 */
[----:B------:R-:W-:Y:S01]  /*1e90*/  FMUL.FTZ R172, R21, R64 ;  /* 0x0000004015ac7220 */ /* 0x000fe20000410000 */
[----:B------:R-:W-:Y:S01]  /*1ea0*/  FMUL.FTZ R122, R43, R122 ;  /* 0x0000007a2b7a7220 */ /* 0x000fe20000410000 */
[----:B------:R-:W-:Y:S01]  /*1eb0*/  FMUL.FTZ R177, R38, R121 ;  /* 0x0000007926b17220 */ /* 0x000fe20000410000 */
[----:B------:R-:W-:Y:S01]  /*1ec0*/  FMUL.FTZ R33, R24, R117 ;  /* 0x0000007518217220 */ /* 0x000fe20000410000 */
[----:B0-----:R0:W-:Y:S04]  /*1ed0*/  STG.E.128 desc[UR28][R84.64], R76 ;  /* 0x0000004c54007986 */ /* 0x0011e8000c101d1c */
[----:B-1----:R0:W-:Y:S04]  /*1ee0*/  STG.E.128 desc[UR28][R84.64+0x200], R48 ;  /* 0x0002003054007986 */ /* 0x0021e8000c101d1c */
[----:B--2---:R0:W-:Y:S04]  /*1ef0*/  STG.E.128 desc[UR28][R84.64+0x400], R80 ;  /* 0x0004005054007986 */ /* 0x0041e8000c101d1c */
[----:B---3--:R0:W-:Y:S01]  /*1f00*/  STG.E.128 desc[UR28][R84.64+0x600], R72 ;  /* 0x0006004854007986 */ /* 0x0081e2000c101d1c */
        /* <DEDUP_REMOVED lines=59> */
.L_x_5566:
        /* <DEDUP_REMOVED lines=45> */
[----:B------:R-:W-:Y:S01]  /*2590*/  FADD.FTZ R22, R27, R27 ;  /* 0x0000001b1b167221 */ /* 0x000fe20000010000 */
[----:B------:R-:W2:Y:S01]  /*25a0*/  LDCU.64 UR8, c[0x0][0x3a0] ;  /* 0x00007400ff0877ac */ /* 0x000ea20008000a00 */
[----:B0-----:R-:W-:Y:S01]  /*25b0*/  FADD.FTZ R18, R33, R33 ;  /* 0x0000002121127221 */ /* 0x001fe20000010000 */
[----:B------:R-:W-:Y:S01]  /*25c0*/  SHF.L.U32 R65, R65, 0x3, RZ ;  /* 0x0000000341417819 */ /* 0x000fe200000006ff */
[----:B------:R-:W-:Y:S01]  /*25d0*/  FADD.FTZ R20, R25, R25 ;  /* 0x0000001919147221 */ /* 0x000fe20000010000 */
[----:B------:R-:W-:Y:S01]  /*25e0*/  UISETP.NE.AND UP0, UPT, UR19, 0x1, UPT ;  /* 0x000000011300788c */ /* 0x000fe2000bf05270 */
[----:B------:R-:W-:Y:S01]  /*25f0*/  FADD.FTZ R23, R28, R28 ;  /* 0x0000001c1c177221 */ /* 0x000fe20000010000 */
[----:B------:R-:W-:Y:S01]  /*2600*/  FADD.FTZ R25, R30, R30 ;  /* 0x0000001e1e197221 */ /* 0x000fe20000010000 */
[----:B------:R-:W-:Y:S01]  /*2610*/  LEA.HI.SX32 R65, R65, R65, 0x1b ;  /* 0x0000004141417211 */ /* 0x000fe200078fdaff */
        /* <DEDUP_REMOVED lines=10> */
[----:B--2---:R-:W-:Y:S01]  /*26c0*/  UIMAD.WIDE.U32 UR26, UR10, UR8, URZ ;  /* 0x000000080a1a72a5 */ /* 0x004fe2000f8e00ff */
[----:B------:R-:W-:Y:S01]  /*26d0*/  MOV R96, RZ ;  /* 0x000000ff00607202 */ /* 0x000fe20000000f00 */
[----:B------:R-:W0:Y:S02]  /*26e0*/  LDCU UR44, c[0x0][0x394] ;  /* 0x00007280ff2c77ac */ /* 0x000e240008000800 */
[----:B------:R-:W-:Y:S01]  /*26f0*/  UIMAD UR9, UR10, UR9, UR27 ;  /* 0x000000090a0972a4 */ /* 0x000fe2000f8e021b */
[----:B------:R-:W2:Y:S01]  /*2700*/  LDCU UR45, c[0x0][0x38c] ;  /* 0x00007180ff2d77ac */ /* 0x000ea20008000800 */
[----:B-1----:R-:W-:-:S02]  /*2710*/  SHF.L.U32 R26, R173, 0x2, RZ ;  /* 0x00000002ad1a7819 */ /* 0x002fc400000006ff */
[C---:B------:R-:W-:Y:S01]  /*2720*/  LOP3.LUT R29, R173.reuse, 0x3e0, RZ, 0xc0, !PT ;  /* 0x000003e0ad1d7812 */ /* 0x040fe200078ec0ff */
[----:B------:R-:W1:Y:S01]  /*2730*/  LDCU.64 UR32, c[0x0][0x3c0] ;  /* 0x00007800ff2077ac */ /* 0x000e620008000a00 */
[----:B------:R-:W-:Y:S02]  /*2740*/  LOP3.LUT R26, R26, 0xf80, RZ, 0xc0, !PT ;  /* 0x00000f801a1a7812 */ /* 0x000fe400078ec0ff */
[C---:B------:R-:W-:Y:S01]  /*2750*/  SHF.L.U32 R30, R173.reuse, 0x3, RZ ;  /* 0x00000003ad1e7819 */ /* 0x040fe200000006ff */
[----:B------:R3:W-:Y:S01]  /*2760*/  STL [R1+0xc], R29 ;  /* 0x00000c1d01007387 */ /* 0x0007e20000100800 */
[----:B------:R-:W-:Y:S01]  /*2770*/  IADD3 R26, PT, PT, R26, R128, R26 ;  /* 0x000000801a1a7210 */ /* 0x000fe20007ffe01a */
[----:B------:R-:W4:Y:S01]  /*2780*/  LDCU.64 UR34, c[0x0][0x440] ;  /* 0x00008800ff2277ac */ /* 0x000f220008000a00 */
[----:B------:R-:W-:Y:S02]  /*2790*/  LOP3.LUT R28, R173, 0x1f, RZ, 0xc0, !PT ;  /* 0x0000001fad1c7812 */ /* 0x000fe400078ec0ff */
[C---:B------:R-:W-:Y:S01]  /*27a0*/  IADD3 R27, PT, PT, R26.reuse, 0x20, RZ ;  /* 0x000000201a1b7810 */ /* 0x040fe20007ffe0ff */
[----:B------:R-:W0:Y:S01]  /*27b0*/  LDCU.64 UR36, c[0x0][0x3a8] ;  /* 0x00007500ff2477ac */ /* 0x000e220008000a00 */
[----:B------:R-:W-:-:S02]  /*27c0*/  IADD3 R31, PT, PT, R26, 0x40, RZ ;  /* 0x000000401a1f7810 */ /* 0x000fc40007ffe0ff */
[C---:B------:R-:W-:Y:S01]  /*27d0*/  IADD3 R33, PT, PT, R26.reuse, 0x60, RZ ;  /* 0x000000601a217810 */ /* 0x040fe20007ffe0ff */
[----:B------:R-:W0:Y:S01]  /*27e0*/  LDCU.64 UR38, c[0x0][0x3e0] ;  /* 0x00007c00ff2677ac */ /* 0x000e220008000a00 */
[-C--:B---3--:R-:W-:Y:S02]  /*27f0*/  LEA.HI.SX32 R29, R27, R26.reuse, 0x1b ;  /* 0x0000001a1b1d7211 */ /* 0x088fe400078fdaff */
[C---:B------:R-:W-:Y:S01]  /*2800*/  LEA.HI.SX32 R27, R26.reuse, R26, 0x1b ;  /* 0x0000001a1a1b7211 */ /* 0x040fe200078fdaff */
[----:B------:R-:W3:Y:S01]  /*2810*/  LDCU.64 UR40, c[0x0][0x4d0] ;  /* 0x00009a00ff2877ac */ /* 0x000ee20008000a00 */
[C---:B------:R-:W-:Y:S02]  /*2820*/  IADD3 R35, PT, PT, R26.reuse, 0x80, RZ ;  /* 0x000000801a237810 */ /* 0x040fe40007ffe0ff */
[----:B------:R-:W-:Y:S01]  /*2830*/  LEA R27, R27, R174, 0x4 ;  /* 0x000000ae1b1b7211 */ /* 0x000fe200078e20ff */
[----:B------:R-:W0:Y:S01]  /*2840*/  LDCU.64 UR42, c[0x0][0x4f0] ;  /* 0x00009e00ff2a77ac */ /* 0x000e220008000a00 */
[----:B------:R-:W-:-:S02]  /*2850*/  IADD3 R37, PT, PT, R26, 0xa0, RZ ;  /* 0x000000a01a257810 */ /* 0x000fc40007ffe0ff */
[C---:B------:R-:W-:Y:S01]  /*2860*/  IADD3 R39, PT, PT, R26.reuse, 0xc0, RZ ;  /* 0x000000c01a277810 */ /* 0x040fe20007ffe0ff */
[----:B------:R0:W-:Y:S01]  /*2870*/  STL [R1], R27 ;  /* 0x0000001b01007387 */ /* 0x0001e20000100800 */
[----:B------:R-:W-:Y:S01]  /*2880*/  IADD3 R41, PT, PT, R26, 0xe0, RZ ;  /* 0x000000e01a297810 */ /* 0x000fe20007ffe0ff */
[----:B------:R-:W-:Y:S01]  /*2890*/  UMOV UR8, URZ ;  /* 0x000000ff00087c82 */ /* 0x000fe20008000000 */
[-C--:B------:R-:W-:Y:S02]  /*28a0*/  LEA.HI.SX32 R31, R31, R26.reuse, 0x1b ;  /* 0x0000001a1f1f7211 */ /* 0x080fe400078fdaff */
[-C--:B------:R-:W-:Y:S02]  /*28b0*/  LEA.HI.SX32 R33, R33, R26.reuse, 0x1b ;  /* 0x0000001a21217211 */ /* 0x080fe400078fdaff */
[-C--:B------:R-:W-:Y:S02]  /*28c0*/  LEA.HI.SX32 R35, R35, R26.reuse, 0x1b ;  /* 0x0000001a23237211 */ /* 0x080fe400078fdaff */
[----:B------:R-:W-:-:S02]  /*28d0*/  LEA.HI.SX32 R37, R37, R26, 0x1b ;  /* 0x0000001a25257211 */ /* 0x000fc400078fdaff */
[-C--:B------:R-:W-:Y:S02]  /*28e0*/  LEA.HI.SX32 R39, R39, R26.reuse, 0x1b ;  /* 0x0000001a27277211 */ /* 0x080fe400078fdaff */
[----:B------:R-:W-:Y:S02]  /*28f0*/  LEA.HI.SX32 R41, R41, R26, 0x1b ;  /* 0x0000001a29297211 */ /* 0x000fe400078fdaff */
[C---:B------:R-:W-:Y:S02]  /*2900*/  ISETP.NE.AND P2, PT, R173.reuse, 0x7f, PT ;  /* 0x0000007fad00780c */ /* 0x040fe40003f45270 */
[C---:B------:R-:W-:Y:S02]  /*2910*/  ISETP.NE.AND P0, PT, R173.reuse, RZ, PT ;  /* 0x000000ffad00720c */ /* 0x040fe40003f05270 */
[----:B------:R-:W-:Y:S02]  /*2920*/  IADD3 R62, PT, PT, R173, 0x200, RZ ;  /* 0x00000200ad3e7810 */ /* 0x000fe40007ffe0ff */
[----:B------:R-:W-:-:S02]  /*2930*/  LEA R26, R65, R174, 0x4 ;  /* 0x000000ae411a7211 */ /* 0x000fc400078e20ff */
[----:B------:R-:W-:Y:S02]  /*2940*/  LOP3.LUT R28, R28, 0x1f00, R30, 0xf8, !PT ;  /* 0x00001f001c1c7812 */ /* 0x000fe400078ef81e */
[-C--:B------:R-:W-:Y:S02]  /*2950*/  LEA R250, R29, R174.reuse, 0x4 ;  /* 0x000000ae1dfa7211 */ /* 0x080fe400078e20ff */
[-C--:B------:R-:W-:Y:S02]  /*2960*/  LEA R249, R31, R174.reuse, 0x4 ;  /* 0x000000ae1ff97211 */ /* 0x080fe400078e20ff */
[-C--:B------:R-:W-:Y:S02]  /*2970*/  LEA R244, R33, R174.reuse, 0x4 ;  /* 0x000000ae21f47211 */ /* 0x080fe400078e20ff */
[-C--:B------:R-:W-:Y:S02]  /*2980*/  LEA R243, R35, R174.reuse, 0x4 ;  /* 0x000000ae23f37211 */ /* 0x080fe400078e20ff */
[----:B------:R-:W-:-:S02]  /*2990*/  LEA R242, R37, R174, 0x4 ;  /* 0x000000ae25f27211 */ /* 0x000fc400078e20ff */
[-C--:B------:R-:W-:Y:S02]  /*29a0*/  LEA R241, R39, R174.reuse, 0x4 ;  /* 0x000000ae27f17211 */ /* 0x080fe400078e20ff */
[----:B01234-:R-:W-:-:S07]  /*29b0*/  LEA R240, R41, R174, 0x4 ;  /* 0x000000ae29f07211 */ /* 0x01ffce00078e20ff */
.L_x_5663:
[----:B------:R-:W-:Y:S01]  /*29c0*/  UIMAD.WIDE.U32 UR30, UR8, UR32, URZ ;  /* 0x00000020081e72a5 */ /* 0x000fe2000f8e00ff */
[----:B--2---:R-:W2:Y:S01]  /*29d0*/  LDL R192, [R1] ;  /* 0x0000000001c07983 */ /* 0x004ea20000100800 */
[C---:B------:R-:W-:Y:S02]  /*29e0*/  SHF.L.U32 R28, R173.reuse, 0x3, RZ ;  /* 0x00000003ad1c7819 */ /* 0x040fe400000006ff */
[----:B------:R-:W-:Y:S01]  /*29f0*/  UIMAD UR10, UR8, UR33, UR31 ;  /* 0x00000021080a72a4 */ /* 0x000fe2000f8e021f */
[----:B----4-:R-:W-:Y:S01]  /*2a00*/  LOP3.LUT R27, R173, 0x1f, RZ, 0xc0, !PT ;  /* 0x0000001fad1b7812 */ /* 0x010fe200078ec0ff */
[----:B------:R-:W-:-:S03]  /*2a10*/  ULEA UR31, UP0, UR30, UR23, 0x2 ;  /* 0x000000171e1f7291 */ /* 0x000fc6000f8010ff */
[----:B------:R-:W-:Y:S01]  /*2a20*/  LOP3.LUT R27, R27, 0x1f00, R28, 0xf8, !PT ;  /* 0x00001f001b1b7812 */ /* 0x000fe200078ef81c */
[----:B------:R-:W-:Y:S02]  /*2a30*/  ULEA.HI.X UR30, UR30, UR22, UR10, 0x2, UP0 ;  /* 0x000000161e1e7291 */ /* 0x000fe400080f140a */
[----:B------:R-:W-:-:S04]  /*2a40*/  MOV R64, UR31 ;  /* 0x0000001f00407c02 */ /* 0x000fc80008000f00 */
[----:B------:R-:W-:-:S03]  /*2a50*/  MOV R65, UR30 ;  /* 0x0000001e00417c02 */ /* 0x000fc60008000f00 */
[----:B------:R-:W-:-:S05]  /*2a60*/  IMAD.WIDE.U32 R64, R27, 0x10, R64 ;  /* 0x000000101b407825 */ /* 0x000fca00078e0040 */
[----:B01----:R-:W2:Y:S04]  /*2a70*/  LDG.E.128 R28, desc[UR28][R64.64] ;  /* 0x0000001c401c7981 */ /* 0x003ea8000c1e1d00 */
[----:B---3--:R-:W3:Y:S04]  /*2a80*/  LDG.E.128 R32, desc[UR28][R64.64+0x200] ;  /* 0x0002001c40207981 */ /* 0x008ee8000c1e1d00 */
[----:B------:R-:W4:Y:S04]  /*2a90*/  LDG.E.128 R36, desc[UR28][R64.64+0x400] ;  /* 0x0004001c40247981 */ /* 0x000f28000c1e1d00 */
[----:B------:R-:W5:Y:S04]  /*2aa0*/  LDG.E.128 R40, desc[UR28][R64.64+0x600] ;  /* 0x0006001c40287981 */ /* 0x000f68000c1e1d00 */
[----:B------:R-:W5:Y:S04]  /*2ab0*/  LDG.E.128 R44, desc[UR28][R64.64+0x800] ;  /* 0x0008001c402c7981 */ /* 0x000f68000c1e1d00 */
[----:B------:R-:W5:Y:S04]  /*2ac0*/  LDG.E.128 R48, desc[UR28][R64.64+0xa00] ;  /* 0x000a001c40307981 */ /* 0x000f68000c1e1d00 */
[----:B------:R-:W5:Y:S04]  /*2ad0*/  LDG.E.128 R52, desc[UR28][R64.64+0xc00] ;  /* 0x000c001c40347981 */ /* 0x000f68000c1e1d00 */
[----:B------:R0:W5:Y:S01]  /*2ae0*/  LDG.E.128 R56, desc[UR28][R64.64+0xe00] ;  /* 0x000e001c40387981 */ /* 0x000162000c1e1d00 */
[----:B------:R-:W-:Y:S01]  /*2af0*/  UMOV UR30, UR26 ;  /* 0x0000001a001e7c82 */ /* 0x000fe20008000000 */
        /* <DEDUP_REMOVED lines=8> */
[----:B------:R-:W-:-:S04]  /*2b80*/  UIMAD.WIDE.U32 UR30, UR8, UR38, URZ ;  /* 0x00000026081e72a5 */ /* 0x000fc8000f8e00ff */
[----:B------:R-:W-:Y:S02]  /*2b90*/  UIMAD UR10, UR8, UR39, UR31 ;  /* 0x00000027080a72a4 */ /* 0x000fe4000f8e021f */
[----:B------:R-:W-:-:S04]  /*2ba0*/  ULEA UR31, UP0, UR30, UR24, 0x2 ;  /* 0x000000181e1f7291 */ /* 0x000fc8000f8010ff */
[----:B------:R-:W-:Y:S02]  /*2bb0*/  ULEA.HI.X UR30, UR30, UR25, UR10, 0x2, UP0 ;  /* 0x000000191e1e7291 */ /* 0x000fe400080f140a */
[----:B0-----:R-:W-:-:S04]  /*2bc0*/  MOV R64, UR31 ;  /* 0x0000001f00407c02 */ /* 0x001fc80008000f00 */
        /* <DEDUP_REMOVED lines=52> */
[----:B------:R-:W-:Y:S01]  /*2f10*/  FMUL.FTZ R182, R4, R145 ;  /* 0x0000009104b67220 */ /* 0x000fe20000410000 */
[----:B------:R-:W-:Y:S01]  /*2f20*/  MUFU.SIN R39, R30 ;  /* 0x0000001e00277308 */ /* 0x000fe20000000400 */
[----:B0-----:R-:W-:Y:S01]  /*2f30*/  FMUL.RZ R28, R27, 0.15915493667125701904 ;  /* 0x3e22f9831b1c7820 */ /* 0x001fe2000040c000 */
[----:B------:R-:W-:Y:S01]  /*2f40*/  FMUL.FTZ R27, R10, UR31 ;  /* 0x0000001f0a1b7c20 */ /* 0x000fe20008410000 */
[----:B------:R-:W-:Y:S01]  /*2f50*/  LDS.128 R60, [R26+0x10] ;  /* 0x000010001a3c7984 */ /* 0x000fe20000000c00 */
[----:B------:R-:W-:-:S04]  /*2f60*/  FMUL.RZ R161, R161, 0.15915493667125701904 ;  /* 0x3e22f983a1a17820 */ /* 0x000fc8000040c000 */
        /* <DEDUP_REMOVED lines=91> */
[-C--:B------:R-:W-:Y:S01]  /*3520*/  FMUL.FTZ R184, R2, R145.reuse ;  /* 0x0000009102b87220 */ /* 0x080fe20000410000 */
[----:B------:R-:W-:Y:S01]  /*3530*/  STS.128 [R241+0x4e00], R136 ;  /* 0x004e0088f1007388 */ /* 0x000fe20000000c00 */
[----:B------:R-:W-:Y:S01]  /*3540*/  FMUL.FTZ R180, R16, R145 ;  /* 0x0000009110b47220 */ /* 0x000fe20000410000 */
[C---:B--2---:R-:W-:Y:S01]  /*3550*/  FMUL.FTZ R157, R144.reuse, R157 ;  /* 0x0000009d909d7220 */ /* 0x044fe20000410000 */
[----:B------:R-:W-:Y:S01]  /*3560*/  FMUL.FTZ R158, R144, R158 ;  /* 0x0000009e909e7220 */ /* 0x000fe20000410000 */
[----:B------:R1:W-:Y:S01]  /*3570*/  STS.128 [R240+0x5000], R140 ;  /* 0x0050008cf0007388 */ /* 0x0003e20000000c00 */
[----:B------:R-:W-:-:S03]  /*3580*/  NOP ;  /* 0x0000000000007918 */ /* 0x000fc60000000000 */
[----:B------:R-:W2:Y:S01]  /*3590*/  LDS.128 R116, [R26+0x4200] ;  /* 0x004200001a747984 */ /* 0x000ea20000000c00 */
[C---:B---3--:R-:W-:Y:S01]  /*35a0*/  FMUL.FTZ R159, R147.reuse, R159 ;  /* 0x0000009f939f7220 */ /* 0x048fe20000410000 */
[----:B------:R-:W-:Y:S01]  /*35b0*/  FMUL.FTZ R162, R147, R162 ;  /* 0x000000a293a27220 */ /* 0x000fe20000410000 */
[----:B------:R-:W-:Y:S01]  /*35c0*/  FMUL.FTZ R34, R188, R183 ;  /* 0x000000b7bc227220 */ /* 0x000fe20000410000 */
[----:B------:R-:W3:Y:S01]  /*35d0*/  LDS.128 R120, [R26+0x4210] ;  /* 0x004210001a787984 */ /* 0x000ee20000000c00 */
[C---:B0-----:R-:W-:Y:S01]  /*35e0*/  FMUL.FTZ R163, R182.reuse, R163 ;  /* 0x000000a3b6a37220 */ /* 0x041fe20000410000 */
[----:B------:R-:W-:Y:S01]  /*35f0*/  FMUL.FTZ R164, R182, R164 ;  /* 0x000000a4b6a47220 */ /* 0x000fe20000410000 */
[----:B------:R-:W-:Y:S01]  /*3600*/  MUFU.COS R160, R161 ;  /* 0x000000a100a07308 */ /* 0x000fe20000000000 */
[----:B------:R-:W0:Y:S01]  /*3610*/  LDS.128 R124, [R26+0x4220] ;  /* 0x004220001a7c7984 */ /* 0x000e220000000c00 */
[----:B-1----:R-:W-:-:S03]  /*3620*/  FMUL.FTZ R140, R0, R145 ;  /* 0x00000091008c7220 */ /* 0x002fc60000410000 */
[----:B------:R-:W1:Y:S03]  /*3630*/  LDS.128 R128, [R26+0x4230] ;  /* 0x004230001a807984 */ /* 0x000e660000000c00 */
[----:B------:R4:W5:Y:S01]  /*3640*/  MUFU.EX2 R185, R140 ;  /* 0x0000008c00b97308 */ /* 0x0009620000000800 */
[----:B------:R-:W1:Y:S04]  /*3650*/  LDS.128 R132, [R26+0x4240] ;  /* 0x004240001a847984 */ /* 0x000e680000000c00 */
[----:B------:R-:W1:Y:S03]  /*3660*/  LDS.128 R136, [R26+0x4250] ;  /* 0x004250001a887984 */ /* 0x000e660000000c00 */
[----:B------:R-:W2:Y:S01]  /*3670*/  MUFU.EX2 R183, R180 ;  /* 0x000000b400b77308 */ /* 0x000ea20000000800 */
[----:B----4-:R-:W4:Y:S04]  /*3680*/  LDS.128 R140, [R26+0x4260] ;  /* 0x004260001a8c7984 */ /* 0x010f280000000c00 */
[----:B------:R-:W4:Y:S03]  /*3690*/  LDS.128 R144, [R26+0x4270] ;  /* 0x004270001a907984 */ /* 0x000f260000000c00 */
[----:B------:R-:W0:Y:S01]  /*36a0*/  MUFU.SIN R182, R161 ;  /* 0x000000a100b67308 */ /* 0x000e220000000400 */
        /* <DEDUP_REMOVED lines=9> */
[----:B---3--:R-:W-:Y:S01]  /*3740*/  FMUL.FTZ R230, R177, R120 ;  /* 0x00000078b1e67220 */ /* 0x008fe20000410000 */
[----:B------:R-:W2:Y:S01]  /*3750*/  MUFU.EX2 R192, R192 ;  /* 0x000000c000c07308 */ /* 0x000ea20000000800 */
[----:B0-----:R-:W-:Y:S01]  /*3760*/  FMUL.FTZ R161, R183, R182 ;  /* 0x000000b6b7a17220 */ /* 0x001fe20000410000 */
        /* <DEDUP_REMOVED lines=15> */
[C---:B--2---:R-:W-:Y:S01]  /*3860*/  FMUL.FTZ R165, R192.reuse, R165 ;  /* 0x000000a5c0a57220 */ /* 0x044fe20000410000 */
        /* <DEDUP_REMOVED lines=17> */
[----:B0-----:R-:W-:Y:S05]  /*3980*/  @P2 BRA `(.L_x_5569) ;  /* 0x0000000000282947 */ /* 0x001fea0003800000 */
        /* <DEDUP_REMOVED lines=10> */
.L_x_5569:
[----:B------:R-:W-:-:S04]  /*3a30*/  SHF.L.U32 R116, R173, 0x3, RZ ;  /* 0x00000003ad747819 */ /* 0x000fc800000006ff */
[----:B------:R-:W-:-:S06]  /*3a40*/  IADD3 R136, PT, PT, R174, R116, RZ ;  /* 0x00000074ae887210 */ /* 0x000fcc0007ffe0ff */
[----:B------:R-:W0:Y:S02]  /*3a50*/  LDS.64 R136, [R136+0x12c88] ;  /* 0x012c880088887984 */ /* 0x000e240000000a00 */
.L_x_5570:
[----:B------:R-:W-:Y:S05]  /*3a60*/  BSYNC.RECONVERGENT B0 ;  /* 0x0000000000007941 */ /* 0x000fea0003800200 */
.L_x_5568:
        /* <DEDUP_REMOVED lines=308> */
.L_x_5690:
        /* <DEDUP_REMOVED lines=13> */
.L_x_5693:
[----:B------:R-:W-:-:S03]  /*4e80*/  UMOV UR10, 0xffffffff ;  /* 0xffffffff000a7882 */ /* 0x000fc60000000000 */
[----:B------:R-:W-:Y:S05]  /*4e90*/  BRA.DIV UR10, `(.L_x_5574) ;  /* 0x0000007a0a407947 */ /* 0x000fea000b800000 */
.L_x_5696:
[----:B------:R-:W-:-:S03]  /*4ea0*/  UMOV UR10, 0xffffffff ;  /* 0xffffffff000a7882 */ /* 0x000fc60000000000 */
[----:B------:R-:W-:Y:S05]  /*4eb0*/  BRA.DIV UR10, `(.L_x_5575) ;  /* 0x0000007a0a607947 */ /* 0x000fea000b800000 */
.L_x_5699:
[----:B------:R-:W-:-:S03]  /*4ec0*/  UMOV UR10, 0xffffffff ;  /* 0xffffffff000a7882 */ /* 0x000fc60000000000 */
[----:B------:R-:W-:Y:S05]  /*4ed0*/  BRA.DIV UR10, `(.L_x_5576) ;  /* 0x0000007a0a807947 */ /* 0x000fea000b800000 */
.L_x_5702:
        /* <DEDUP_REMOVED lines=10> */
.L_x_5712:
        /* <DEDUP_REMOVED lines=45> */
.L_x_5571:
        /* <DEDUP_REMOVED lines=310> */
.L_x_5717:
        /* <DEDUP_REMOVED lines=13> */
.L_x_5581:
[----:B------:R-:W-:Y:S05]  /*6680*/  BSYNC.RECONVERGENT B0 ;  /* 0x0000000000007941 */ /* 0x000fea0003800200 */
.L_x_5580:
[----:B------:R-:W-:Y:S01]  /*6690*/  UMOV UR10, 0xffffffff ;  /* 0xffffffff000a7882 */ /* 0x000fe20000000000 */
[----:B------:R-:W-:Y:S02]  /*66a0*/  ISETP.GT.U32.AND P3, PT, R220, 0x1d, PT ;  /* 0x0000001ddc00780c */ /* 0x000fe40003f64070 */
[----:B------:R-:W-:Y:S11]  /*66b0*/  BRA.DIV UR10, `(.L_x_5582) ;  /* 0x000000660adc7947 */ /* 0x000ff6000b800000 */
[----:B-1----:R1:W0:Y:S04]  /*66c0*/  SHFL.DOWN PT, R133, R245, 0x2, 0x1f ;  /* 0x08401f00f5857f89 */ /* 0x00222800000e0000 */
[----:B--2---:R1:W2:Y:S04]  /*66d0*/  SHFL.DOWN PT, R134, R246, 0x2, 0x1f ;  /* 0x08401f00f6867f89 */ /* 0x0042a800000e0000 */
[----:B---3--:R1:W3:Y:S04]  /*66e0*/  SHFL.DOWN PT, R161, R247, 0x2, 0x1f ;  /* 0x08401f00f7a17f89 */ /* 0x0082e800000e0000 */
[----:B------:R1:W0:Y:S02]  /*66f0*/  SHFL.DOWN PT, R135, R248, 0x2, 0x1f ;  /* 0x08401f00f8877f89 */ /* 0x00022400000e0000 */
.L_x_5723:
        /* <DEDUP_REMOVED lines=13> */
.L_x_5584:
[----:B------:R-:W-:Y:S05]  /*67d0*/  BSYNC.RECONVERGENT B0 ;  /* 0x0000000000007941 */ /* 0x000fea0003800200 */
.L_x_5583:
[----:B------:R-:W-:Y:S01]  /*67e0*/  UMOV UR10, 0xffffffff ;  /* 0xffffffff000a7882 */ /* 0x000fe20000000000 */
[----:B------:R-:W-:Y:S02]  /*67f0*/  ISETP.GT.U32.AND P3, PT, R220, 0x1b, PT ;  /* 0x0000001bdc00780c */ /* 0x000fe40003f64070 */
[----:B------:R-:W-:Y:S11]  /*6800*/  BRA.DIV UR10, `(.L_x_5585) ;  /* 0x000000660afc7947 */ /* 0x000ff6000b800000 */
[----:B0-----:R0:W0:Y:S04]  /*6810*/  SHFL.DOWN PT, R133, R245, 0x4, 0x1f ;  /* 0x08801f00f5857f89 */ /* 0x00102800000e0000 */
[----:B--2---:R2:W0:Y:S04]  /*6820*/  SHFL.DOWN PT, R134, R246, 0x4, 0x1f ;  /* 0x08801f00f6867f89 */ /* 0x00442800000e0000 */
[----:B---3--:R2:W3:Y:S04]  /*6830*/  SHFL.DOWN PT, R161, R247, 0x4, 0x1f ;  /* 0x08801f00f7a17f89 */ /* 0x0084e800000e0000 */
[----:B------:R2:W0:Y:S02]  /*6840*/  SHFL.DOWN PT, R135, R248, 0x4, 0x1f ;  /* 0x08801f00f8877f89 */ /* 0x00042400000e0000 */
.L_x_5729:
        /* <DEDUP_REMOVED lines=13> */
.L_x_5587:
[----:B------:R-:W-:Y:S05]  /*6920*/  BSYNC.RECONVERGENT B0 ;  /* 0x0000000000007941 */ /* 0x000fea0003800200 */
.L_x_5586:
[----:B------:R-:W-:Y:S01]  /*6930*/  UMOV UR10, 0xffffffff ;  /* 0xffffffff000a7882 */ /* 0x000fe20000000000 */
[----:B------:R-:W-:Y:S02]  /*6940*/  ISETP.GT.U32.AND P3, PT, R220, 0x17, PT ;  /* 0x00000017dc00780c */ /* 0x000fe40003f64070 */
[----:B------:R-:W-:Y:S11]  /*6950*/  BRA.DIV UR10, `(.L_x_5588) ;  /* 0x0000006a0a1c7947 */ /* 0x000ff6000b800000 */
[----:B0-----:R0:W0:Y:S04]  /*6960*/  SHFL.DOWN PT, R133, R245, 0x8, 0x1f ;  /* 0x09001f00f5857f89 */ /* 0x00102800000e0000 */
[----:B------:R0:W0:Y:S04]  /*6970*/  SHFL.DOWN PT, R134, R246, 0x8, 0x1f ;  /* 0x09001f00f6867f89 */ /* 0x00002800000e0000 */
[----:B---3--:R3:W0:Y:S04]  /*6980*/  SHFL.DOWN PT, R161, R247, 0x8, 0x1f ;  /* 0x09001f00f7a17f89 */ /* 0x00862800000e0000 */
[----:B------:R3:W0:Y:S02]  /*6990*/  SHFL.DOWN PT, R135, R248, 0x8, 0x1f ;  /* 0x09001f00f8877f89 */ /* 0x00062400000e0000 */
.L_x_5735:
        /* <DEDUP_REMOVED lines=13> */
.L_x_5590:
[----:B------:R-:W-:Y:S05]  /*6a70*/  BSYNC.RECONVERGENT B0 ;  /* 0x0000000000007941 */ /* 0x000fea0003800200 */
.L_x_5589:
[----:B------:R-:W-:Y:S01]  /*6a80*/  UMOV UR10, 0xffffffff ;  /* 0xffffffff000a7882 */ /* 0x000fe20000000000 */
[----:B------:R-:W-:Y:S02]  /*6a90*/  ISETP.GT.U32.AND P3, PT, R220, 0xf, PT ;  /* 0x0000000fdc00780c */ /* 0x000fe40003f64070 */
[----:B------:R-:W-:Y:S11]  /*6aa0*/  BRA.DIV UR10, `(.L_x_5591) ;  /* 0x0000006a0a3c7947 */ /* 0x000ff6000b800000 */
[----:B0-----:R0:W0:Y:S04]  /*6ab0*/  SHFL.DOWN PT, R133, R245, 0x10, 0x1f ;  /* 0x0a001f00f5857f89 */ /* 0x00102800000e0000 */
[----:B------:R0:W0:Y:S04]  /*6ac0*/  SHFL.DOWN PT, R134, R246, 0x10, 0x1f ;  /* 0x0a001f00f6867f89 */ /* 0x00002800000e0000 */
[----:B------:R0:W0:Y:S04]  /*6ad0*/  SHFL.DOWN PT, R161, R247, 0x10, 0x1f ;  /* 0x0a001f00f7a17f89 */ /* 0x00002800000e0000 */
[----:B------:R0:W0:Y:S02]  /*6ae0*/  SHFL.DOWN PT, R135, R248, 0x10, 0x1f ;  /* 0x0a001f00f8877f89 */ /* 0x00002400000e0000 */
.L_x_5741:
        /* <DEDUP_REMOVED lines=13> */
.L_x_5593:
[----:B------:R-:W-:Y:S05]  /*6bc0*/  BSYNC.RECONVERGENT B0 ;  /* 0x0000000000007941 */ /* 0x000fea0003800200 */
.L_x_5592:
        /* <DEDUP_REMOVED lines=25> */
.L_x_5755:
        /* <DEDUP_REMOVED lines=13> */
.L_x_5596:
[----:B------:R-:W-:Y:S05]  /*6e30*/  BSYNC.RECONVERGENT B0 ;  /* 0x0000000000007941 */ /* 0x000fea0003800200 */
.L_x_5595:
        /* <DEDUP_REMOVED lines=38> */
.L_x_5578:
        /* <DEDUP_REMOVED lines=686> */
.L_x_5598:
[----:B------:R-:W-:Y:S05]  /*9b80*/  BSYNC.RECONVERGENT B0 ;  /* 0x0000000000007941 */ /* 0x000fea0003800200 */
.L_x_5597:
[----:B------:R0:W2:Y:S01]  /*9b90*/  LDS R39, [R228+0xc800] ;  /* 0x00c80000e4277984 */ /* 0x0000a20000000800 */
[----:B------:R-:W-:Y:S04]  /*9ba0*/  BSSY.RECONVERGENT B0, `(.L_x_5599) ;  /* 0x0000004000007945 */ /* 0x000fe80003800200 */
[----:B------:R-:W-:Y:S05]  /*9bb0*/  @!P3 BRA `(.L_x_5600) ;  /* 0x000000000008b947 */ /* 0x000fea0003800000 */
[----:B------:R3:W-:Y:S04]  /*9bc0*/  REDG.E.ADD.F32.FTZ.RN.STRONG.GPU desc[UR28][R28.64+0x200], R227 ;  /* 0x000200e31c0079a6 */ /* 0x0007e8000c12f31c */
[----:B--2---:R3:W-:Y:S02]  /*9bd0*/  REDG.E.ADD.F32.FTZ.RN.STRONG.GPU desc[UR28][R32.64+0x200], R39 ;  /* 0x00020027200079a6 */ /* 0x0047e4000c12f31c */
.L_x_5600:
[----:B------:R-:W-:Y:S05]  /*9be0*/  BSYNC.RECONVERGENT B0 ;  /* 0x0000000000007941 */ /* 0x000fea0003800200 */
.L_x_5599:
[----:B--23--:R2:W3:Y:S01]  /*9bf0*/  LDS R39, [R226+0xca00] ;  /* 0x00ca0000e2277984 */ /* 0x00c4e20000000800 */
[----:B------:R-:W-:Y:S04]  /*9c00*/  BSSY.RECONVERGENT B0, `(.L_x_5601) ;  /* 0x0000004000007945 */ /* 0x000fe80003800200 */
[----:B------:R-:W-:Y:S05]  /*9c10*/  @!P4 BRA `(.L_x_5602) ;  /* 0x000000000008c947 */ /* 0x000fea0003800000 */
[----:B------:R4:W-:Y:S04]  /*9c20*/  REDG.E.ADD.F32.FTZ.RN.STRONG.GPU desc[UR28][R28.64+0x400], R225 ;  /* 0x000400e11c0079a6 */ /* 0x0009e8000c12f31c */
[----:B---3--:R4:W-:Y:S02]  /*9c30*/  REDG.E.ADD.F32.FTZ.RN.STRONG.GPU desc[UR28][R32.64+0x400], R39 ;  /* 0x00040027200079a6 */ /* 0x0089e4000c12f31c */
.L_x_5602:
[----:B------:R-:W-:Y:S05]  /*9c40*/  BSYNC.RECONVERGENT B0 ;  /* 0x0000000000007941 */ /* 0x000fea0003800200 */
.L_x_5601:
[----:B---34-:R3:W4:Y:S01]  /*9c50*/  LDS R39, [R224+0xcc00] ;  /* 0x00cc0000e0277984 */ /* 0x0187220000000800 */
[----:B------:R-:W-:Y:S04]  /*9c60*/  BSSY.RECONVERGENT B0, `(.L_x_5603) ;  /* 0x0000004000007945 */ /* 0x000fe80003800200 */
[----:B------:R-:W-:Y:S05]  /*9c70*/  @!P5 BRA `(.L_x_5604) ;  /* 0x000000000008d947 */ /* 0x000fea0003800000 */
[----:B------:R0:W-:Y:S04]  /*9c80*/  REDG.E.ADD.F32.FTZ.RN.STRONG.GPU desc[UR28][R28.64+0x600], R223 ;  /* 0x000600df1c0079a6 */ /* 0x0001e8000c12f31c */
[----:B----4-:R0:W-:Y:S02]  /*9c90*/  REDG.E.ADD.F32.FTZ.RN.STRONG.GPU desc[UR28][R32.64+0x600], R39 ;  /* 0x00060027200079a6 */ /* 0x0101e4000c12f31c */
.L_x_5604:
[----:B------:R-:W-:Y:S05]  /*9ca0*/  BSYNC.RECONVERGENT B0 ;  /* 0x0000000000007941 */ /* 0x000fea0003800200 */
.L_x_5603:
        /* <DEDUP_REMOVED lines=9> */
.L_x_5606:
[----:B------:R-:W-:Y:S05]  /*9d40*/  BSYNC.RECONVERGENT B0 ;  /* 0x0000000000007941 */ /* 0x000fea0003800200 */
.L_x_5605:
[----:B0---4-:R0:W4:Y:S01]  /*9d50*/  LDS R39, [R220+0xd000] ;  /* 0x00d00000dc277984 */ /* 0x0111220000000800 */
[----:B------:R-:W-:Y:S04]  /*9d60*/  BSSY.RECONVERGENT B0, `(.L_x_5607) ;  /* 0x0000004000007945 */ /* 0x000fe80003800200 */
[----:B------:R-:W-:Y:S05]  /*9d70*/  @!P3 BRA `(.L_x_5608) ;  /* 0x000000000008b947 */ /* 0x000fea0003800000 */
[----:B------:R0:W-:Y:S04]  /*9d80*/  REDG.E.ADD.F32.FTZ.RN.STRONG.GPU desc[UR28][R28.64+0xa00], R189 ;  /* 0x000a00bd1c0079a6 */ /* 0x0001e8000c12f31c */
[----:B----4-:R0:W-:Y:S02]  /*9d90*/  REDG.E.ADD.F32.FTZ.RN.STRONG.GPU desc[UR28][R32.64+0xa00], R39 ;  /* 0x000a0027200079a6 */ /* 0x0101e4000c12f31c */
.L_x_5608:
[----:B------:R-:W-:Y:S05]  /*9da0*/  BSYNC.RECONVERGENT B0 ;  /* 0x0000000000007941 */ /* 0x000fea0003800200 */
.L_x_5607:
[----:B0---4-:R0:W4:Y:S01]  /*9db0*/  LDS R39, [R190+0xd200] ;  /* 0x00d20000be277984 */ /* 0x0111220000000800 */
[----:B------:R-:W-:Y:S04]  /*9dc0*/  BSSY.RECONVERGENT B0, `(.L_x_5609) ;  /* 0x0000004000007945 */ /* 0x000fe80003800200 */
[----:B------:R-:W-:Y:S05]  /*9dd0*/  @!P4 BRA `(.L_x_5610) ;  /* 0x000000000008c947 */ /* 0x000fea0003800000 */
[----:B------:R0:W-:Y:S04]  /*9de0*/  REDG.E.ADD.F32.FTZ.RN.STRONG.GPU desc[UR28][R28.64+0xc00], R187 ;  /* 0x000c00bb1c0079a6 */ /* 0x0001e8000c12f31c */
[----:B----4-:R0:W-:Y:S02]  /*9df0*/  REDG.E.ADD.F32.FTZ.RN.STRONG.GPU desc[UR28][R32.64+0xc00], R39 ;  /* 0x000c0027200079a6 */ /* 0x0101e4000c12f31c */
.L_x_5610:
[----:B------:R-:W-:Y:S05]  /*9e00*/  BSYNC.RECONVERGENT B0 ;  /* 0x0000000000007941 */ /* 0x000fea0003800200 */
.L_x_5609:
[----:B0---4-:R0:W4:Y:S01]  /*9e10*/  LDS R39, [R188+0xd400] ;  /* 0x00d40000bc277984 */ /* 0x0111220000000800 */
[----:B------:R-:W-:Y:S04]  /*9e20*/  BSSY.RECONVERGENT B0, `(.L_x_5611) ;  /* 0x0000004000007945 */ /* 0x000fe80003800200 */
[----:B------:R-:W-:Y:S05]  /*9e30*/  @!P5 BRA `(.L_x_5612) ;  /* 0x000000000008d947 */ /* 0x000fea0003800000 */
[----:B------:R0:W-:Y:S04]  /*9e40*/  REDG.E.ADD.F32.FTZ.RN.STRONG.GPU desc[UR28][R28.64+0xe00], R185 ;  /* 0x000e00b91c0079a6 */ /* 0x0001e8000c12f31c */
[----:B----4-:R0:W-:Y:S02]  /*9e50*/  REDG.E.ADD.F32.FTZ.RN.STRONG.GPU desc[UR28][R32.64+0xe00], R39 ;  /* 0x000e0027200079a6 */ /* 0x0101e4000c12f31c */
.L_x_5612:
[----:B------:R-:W-:Y:S05]  /*9e60*/  BSYNC.RECONVERGENT B0 ;  /* 0x0000000000007941 */ /* 0x000fea0003800200 */
.L_x_5611:
        /* <DEDUP_REMOVED lines=9> */
.L_x_5614:
[----:B------:R-:W-:Y:S05]  /*9f00*/  BSYNC.RECONVERGENT B0 ;  /* 0x0000000000007941 */ /* 0x000fea0003800200 */
.L_x_5613:
[----:B0---4-:R0:W4:Y:S01]  /*9f10*/  LDS R39, [R184+0xd800] ;  /* 0x00d80000b8277984 */ /* 0x0111220000000800 */
[----:B------:R-:W-:Y:S04]  /*9f20*/  BSSY.RECONVERGENT B0, `(.L_x_5615) ;  /* 0x0000004000007945 */ /* 0x000fe80003800200 */
[----:B------:R-:W-:Y:S05]  /*9f30*/  @!P3 BRA `(.L_x_5616) ;  /* 0x000000000008b947 */ /* 0x000fea0003800000 */
[----:B------:R0:W-:Y:S04]  /*9f40*/  REDG.E.ADD.F32.FTZ.RN.STRONG.GPU desc[UR28][R28.64+0x1200], R181 ;  /* 0x001200b51c0079a6 */ /* 0x0001e8000c12f31c */
[----:B----4-:R0:W-:Y:S02]  /*9f50*/  REDG.E.ADD.F32.FTZ.RN.STRONG.GPU desc[UR28][R32.64+0x1200], R39 ;  /* 0x00120027200079a6 */ /* 0x0101e4000c12f31c */
.L_x_5616:
[----:B------:R-:W-:Y:S05]  /*9f60*/  BSYNC.RECONVERGENT B0 ;  /* 0x0000000000007941 */ /* 0x000fea0003800200 */
.L_x_5615:
[----:B0---4-:R0:W4:Y:S01]  /*9f70*/  LDS R39, [R182+0xda00] ;  /* 0x00da0000b6277984 */ /* 0x0111220000000800 */
[----:B------:R-:W-:Y:S04]  /*9f80*/  BSSY.RECONVERGENT B0, `(.L_x_5617) ;  /* 0x0000004000007945 */ /* 0x000fe80003800200 */
[----:B------:R-:W-:Y:S05]  /*9f90*/  @!P4 BRA `(.L_x_5618) ;  /* 0x000000000008c947 */ /* 0x000fea0003800000 */
[----:B------:R0:W-:Y:S04]  /*9fa0*/  REDG.E.ADD.F32.FTZ.RN.STRONG.GPU desc[UR28][R28.64+0x1400], R169 ;  /* 0x001400a91c0079a6 */ /* 0x0001e8000c12f31c */
[----:B----4-:R0:W-:Y:S02]  /*9fb0*/  REDG.E.ADD.F32.FTZ.RN.STRONG.GPU desc[UR28][R32.64+0x1400], R39 ;  /* 0x00140027200079a6 */ /* 0x0101e4000c12f31c */
.L_x_5618:
[----:B------:R-:W-:Y:S05]  /*9fc0*/  BSYNC.RECONVERGENT B0 ;  /* 0x0000000000007941 */ /* 0x000fea0003800200 */
.L_x_5617:
[----:B0---4-:R0:W4:Y:S01]  /*9fd0*/  LDS R39, [R180+0xdc00] ;  /* 0x00dc0000b4277984 */ /* 0x0111220000000800 */
[----:B------:R-:W-:Y:S04]  /*9fe0*/  BSSY.RECONVERGENT B0, `(.L_x_5619) ;  /* 0x0000004000007945 */ /* 0x000fe80003800200 */
[----:B------:R-:W-:Y:S05]  /*9ff0*/  @!P5 BRA `(.L_x_5620) ;  /* 0x000000000008d947 */ /* 0x000fea0003800000 */
[----:B------:R0:W-:Y:S04]  /*a000*/  REDG.E.ADD.F32.FTZ.RN.STRONG.GPU desc[UR28][R28.64+0x1600], R167 ;  /* 0x001600a71c0079a6 */ /* 0x0001e8000c12f31c */
[----:B----4-:R0:W-:Y:S02]  /*a010*/  REDG.E.ADD.F32.FTZ.RN.STRONG.GPU desc[UR28][R32.64+0x1600], R39 ;  /* 0x00160027200079a6 */ /* 0x0101e4000c12f31c */
.L_x_5620:
[----:B------:R-:W-:Y:S05]  /*a020*/  BSYNC.RECONVERGENT B0 ;  /* 0x0000000000007941 */ /* 0x000fea0003800200 */
.L_x_5619:
        /* <DEDUP_REMOVED lines=9> */
.L_x_5622:
[----:B------:R-:W-:Y:S05]  /*a0c0*/  BSYNC.RECONVERGENT B0 ;  /* 0x0000000000007941 */ /* 0x000fea0003800200 */
.L_x_5621:
[----:B0---4-:R0:W4:Y:S01]  /*a0d0*/  LDS R39, [R168+0xe000] ;  /* 0x00e00000a8277984 */ /* 0x0111220000000800 */
[----:B------:R-:W-:Y:S04]  /*a0e0*/  BSSY.RECONVERGENT B0, `(.L_x_5623) ;  /* 0x0000004000007945 */ /* 0x000fe80003800200 */
[----:B------:R-:W-:Y:S05]  /*a0f0*/  @!P3 BRA `(.L_x_5624) ;  /* 0x000000000008b947 */ /* 0x000fea0003800000 */
[----:B------:R0:W-:Y:S04]  /*a100*/  REDG.E.ADD.F32.FTZ.RN.STRONG.GPU desc[UR28][R28.64+0x1a00], R163 ;  /* 0x001a00a31c0079a6 */ /* 0x0001e8000c12f31c */
[----:B----4-:R0:W-:Y:S02]  /*a110*/  REDG.E.ADD.F32.FTZ.RN.STRONG.GPU desc[UR28][R32.64+0x1a00], R39 ;  /* 0x001a0027200079a6 */ /* 0x0101e4000c12f31c */
.L_x_5624:
[----:B------:R-:W-:Y:S05]  /*a120*/  BSYNC.RECONVERGENT B0 ;  /* 0x0000000000007941 */ /* 0x000fea0003800200 */
.L_x_5623:
[----:B0---4-:R0:W4:Y:S01]  /*a130*/  LDS R39, [R166+0xe200] ;  /* 0x00e20000a6277984 */ /* 0x0111220000000800 */
[----:B------:R-:W-:Y:S04]  /*a140*/  BSSY.RECONVERGENT B0, `(.L_x_5625) ;  /* 0x0000004000007945 */ /* 0x000fe80003800200 */
[----:B------:R-:W-:Y:S05]  /*a150*/  @!P4 BRA `(.L_x_5626) ;  /* 0x000000000008c947 */ /* 0x000fea0003800000 */
[----:B------:R0:W-:Y:S04]  /*a160*/  REDG.E.ADD.F32.FTZ.RN.STRONG.GPU desc[UR28][R28.64+0x1c00], R161 ;  /* 0x001c00a11c0079a6 */ /* 0x0001e8000c12f31c */
[----:B----4-:R0:W-:Y:S02]  /*a170*/  REDG.E.ADD.F32.FTZ.RN.STRONG.GPU desc[UR28][R32.64+0x1c00], R39 ;  /* 0x001c0027200079a6 */ /* 0x0101e4000c12f31c */
.L_x_5626:
[----:B------:R-:W-:Y:S05]  /*a180*/  BSYNC.RECONVERGENT B0 ;  /* 0x0000000000007941 */ /* 0x000fea0003800200 */
.L_x_5625:
[----:B0---4-:R0:W4:Y:S01]  /*a190*/  LDS R39, [R164+0xe400] ;  /* 0x00e40000a4277984 */ /* 0x0111220000000800 */
[----:B------:R-:W-:Y:S04]  /*a1a0*/  BSSY.RECONVERGENT B0, `(.L_x_5627) ;  /* 0x0000004000007945 */ /* 0x000fe80003800200 */
[----:B------:R-:W-:Y:S05]  /*a1b0*/  @!P5 BRA `(.L_x_5628) ;  /* 0x000000000008d947 */ /* 0x000fea0003800000 */
[----:B------:R0:W-:Y:S04]  /*a1c0*/  REDG.E.ADD.F32.FTZ.RN.STRONG.GPU desc[UR28][R28.64+0x1e00], R159 ;  /* 0x001e009f1c0079a6 */ /* 0x0001e8000c12f31c */
[----:B----4-:R0:W-:Y:S02]  /*a1d0*/  REDG.E.ADD.F32.FTZ.RN.STRONG.GPU desc[UR28][R32.64+0x1e00], R39 ;  /* 0x001e0027200079a6 */ /* 0x0101e4000c12f31c */
.L_x_5628:
[----:B------:R-:W-:Y:S05]  /*a1e0*/  BSYNC.RECONVERGENT B0 ;  /* 0x0000000000007941 */ /* 0x000fea0003800200 */
.L_x_5627:
        /* <DEDUP_REMOVED lines=9> */
.L_x_5630:
[----:B------:R-:W-:Y:S05]  /*a280*/  BSYNC.RECONVERGENT B0 ;  /* 0x0000000000007941 */ /* 0x000fea0003800200 */
.L_x_5629:
[----:B0---4-:R0:W4:Y:S01]  /*a290*/  LDS R39, [R160+0xe800] ;  /* 0x00e80000a0277984 */ /* 0x0111220000000800 */
[----:B------:R-:W-:Y:S04]  /*a2a0*/  BSSY.RECONVERGENT B0, `(.L_x_5631) ;  /* 0x0000004000007945 */ /* 0x000fe80003800200 */
[----:B------:R-:W-:Y:S05]  /*a2b0*/  @!P3 BRA `(.L_x_5632) ;  /* 0x000000000008b947 */ /* 0x000fea0003800000 */
[----:B------:R0:W-:Y:S04]  /*a2c0*/  REDG.E.ADD.F32.FTZ.RN.STRONG.GPU desc[UR28][R28.64+0x2200], R155 ;  /* 0x0022009b1c0079a6 */ /* 0x0001e8000c12f31c */
[----:B----4-:R0:W-:Y:S02]  /*a2d0*/  REDG.E.ADD.F32.FTZ.RN.STRONG.GPU desc[UR28][R32.64+0x2200], R39 ;  /* 0x00220027200079a6 */ /* 0x0101e4000c12f31c */
.L_x_5632:
[----:B------:R-:W-:Y:S05]  /*a2e0*/  BSYNC.RECONVERGENT B0 ;  /* 0x0000000000007941 */ /* 0x000fea0003800200 */
.L_x_5631:
[----:B0---4-:R0:W4:Y:S01]  /*a2f0*/  LDS R39, [R158+0xea00] ;  /* 0x00ea00009e277984 */ /* 0x0111220000000800 */
[----:B------:R-:W-:Y:S04]  /*a300*/  BSSY.RECONVERGENT B0, `(.L_x_5633) ;  /* 0x0000004000007945 */ /* 0x000fe80003800200 */
[----:B------:R-:W-:Y:S05]  /*a310*/  @!P4 BRA `(.L_x_5634) ;  /* 0x000000000008c947 */ /* 0x000fea0003800000 */
[----:B------:R0:W-:Y:S04]  /*a320*/  REDG.E.ADD.F32.FTZ.RN.STRONG.GPU desc[UR28][R28.64+0x2400], R153 ;  /* 0x002400991c0079a6 */ /* 0x0001e8000c12f31c */
[----:B----4-:R0:W-:Y:S02]  /*a330*/  REDG.E.ADD.F32.FTZ.RN.STRONG.GPU desc[UR28][R32.64+0x2400], R39 ;  /* 0x00240027200079a6 */ /* 0x0101e4000c12f31c */
.L_x_5634:
[----:B------:R-:W-:Y:S05]  /*a340*/  BSYNC.RECONVERGENT B0 ;  /* 0x0000000000007941 */ /* 0x000fea0003800200 */
.L_x_5633:
[----:B0---4-:R0:W4:Y:S01]  /*a350*/  LDS R39, [R156+0xec00] ;  /* 0x00ec00009c277984 */ /* 0x0111220000000800 */
[----:B------:R-:W-:Y:S04]  /*a360*/  BSSY.RECONVERGENT B0, `(.L_x_5635) ;  /* 0x0000004000007945 */ /* 0x000fe80003800200 */
[----:B------:R-:W-:Y:S05]  /*a370*/  @!P5 BRA `(.L_x_5636) ;  /* 0x000000000008d947 */ /* 0x000fea0003800000 */
[----:B------:R0:W-:Y:S04]  /*a380*/  REDG.E.ADD.F32.FTZ.RN.STRONG.GPU desc[UR28][R28.64+0x2600], R151 ;  /* 0x002600971c0079a6 */ /* 0x0001e8000c12f31c */
[----:B----4-:R0:W-:Y:S02]  /*a390*/  REDG.E.ADD.F32.FTZ.RN.STRONG.GPU desc[UR28][R32.64+0x2600], R39 ;  /* 0x00260027200079a6 */ /* 0x0101e4000c12f31c */
.L_x_5636:
[----:B------:R-:W-:Y:S05]  /*a3a0*/  BSYNC.RECONVERGENT B0 ;  /* 0x0000000000007941 */ /* 0x000fea0003800200 */
.L_x_5635:
        /* <DEDUP_REMOVED lines=9> */
.L_x_5638:
[----:B------:R-:W-:Y:S05]  /*a440*/  BSYNC.RECONVERGENT B0 ;  /* 0x0000000000007941 */ /* 0x000fea0003800200 */
.L_x_5637:
[----:B0---4-:R0:W4:Y:S01]  /*a450*/  LDS R39, [R152+0xf000] ;  /* 0x00f0000098277984 */ /* 0x0111220000000800 */
[----:B------:R-:W-:Y:S04]  /*a460*/  BSSY.RECONVERGENT B0, `(.L_x_5639) ;  /* 0x0000004000007945 */ /* 0x000fe80003800200 */
[----:B------:R-:W-:Y:S05]  /*a470*/  @!P3 BRA `(.L_x_5640) ;  /* 0x000000000008b947 */ /* 0x000fea0003800000 */
[----:B------:R0:W-:Y:S04]  /*a480*/  REDG.E.ADD.F32.FTZ.RN.STRONG.GPU desc[UR28][R28.64+0x2a00], R147 ;  /* 0x002a00931c0079a6 */ /* 0x0001e8000c12f31c */
[----:B----4-:R0:W-:Y:S02]  /*a490*/  REDG.E.ADD.F32.FTZ.RN.STRONG.GPU desc[UR28][R32.64+0x2a00], R39 ;  /* 0x002a0027200079a6 */ /* 0x0101e4000c12f31c */
.L_x_5640:
[----:B------:R-:W-:Y:S05]  /*a4a0*/  BSYNC.RECONVERGENT B0 ;  /* 0x0000000000007941 */ /* 0x000fea0003800200 */
.L_x_5639:
[----:B0---4-:R0:W4:Y:S01]  /*a4b0*/  LDS R39, [R150+0xf200] ;  /* 0x00f2000096277984 */ /* 0x0111220000000800 */
[----:B------:R-:W-:Y:S04]  /*a4c0*/  BSSY.RECONVERGENT B0, `(.L_x_5641) ;  /* 0x0000004000007945 */ /* 0x000fe80003800200 */
[----:B------:R-:W-:Y:S05]  /*a4d0*/  @!P4 BRA `(.L_x_5642) ;  /* 0x000000000008c947 */ /* 0x000fea0003800000 */
[----:B------:R0:W-:Y:S04]  /*a4e0*/  REDG.E.ADD.F32.FTZ.RN.STRONG.GPU desc[UR28][R28.64+0x2c00], R145 ;  /* 0x002c00911c0079a6 */ /* 0x0001e8000c12f31c */
[----:B----4-:R0:W-:Y:S02]  /*a4f0*/  REDG.E.ADD.F32.FTZ.RN.STRONG.GPU desc[UR28][R32.64+0x2c00], R39 ;  /* 0x002c0027200079a6 */ /* 0x0101e4000c12f31c */
.L_x_5642:
[----:B------:R-:W-:Y:S05]  /*a500*/  BSYNC.RECONVERGENT B0 ;  /* 0x0000000000007941 */ /* 0x000fea0003800200 */
.L_x_5641:
[----:B0---4-:R0:W4:Y:S01]  /*a510*/  LDS R39, [R148+0xf400] ;  /* 0x00f4000094277984 */ /* 0x0111220000000800 */
[----:B------:R-:W-:Y:S04]  /*a520*/  BSSY.RECONVERGENT B0, `(.L_x_5643) ;  /* 0x0000004000007945 */ /* 0x000fe80003800200 */
[----:B------:R-:W-:Y:S05]  /*a530*/  @!P5 BRA `(.L_x_5644) ;  /* 0x000000000008d947 */ /* 0x000fea0003800000 */
[----:B------:R0:W-:Y:S04]  /*a540*/  REDG.E.ADD.F32.FTZ.RN.STRONG.GPU desc[UR28][R28.64+0x2e00], R143 ;  /* 0x002e008f1c0079a6 */ /* 0x0001e8000c12f31c */
[----:B----4-:R0:W-:Y:S02]  /*a550*/  REDG.E.ADD.F32.FTZ.RN.STRONG.GPU desc[UR28][R32.64+0x2e00], R39 ;  /* 0x002e0027200079a6 */ /* 0x0101e4000c12f31c */
.L_x_5644:
[----:B------:R-:W-:Y:S05]  /*a560*/  BSYNC.RECONVERGENT B0 ;  /* 0x0000000000007941 */ /* 0x000fea0003800200 */
.L_x_5643:
        /* <DEDUP_REMOVED lines=9> */
.L_x_5646:
[----:B------:R-:W-:Y:S05]  /*a600*/  BSYNC.RECONVERGENT B0 ;  /* 0x0000000000007941 */ /* 0x000fea0003800200 */
.L_x_5645:
[----:B0---4-:R0:W4:Y:S01]  /*a610*/  LDS R39, [R144+0xf800] ;  /* 0x00f8000090277984 */ /* 0x0111220000000800 */
[----:B------:R-:W-:Y:S04]  /*a620*/  BSSY.RECONVERGENT B0, `(.L_x_5647) ;  /* 0x0000004000007945 */ /* 0x000fe80003800200 */
[----:B------:R-:W-:Y:S05]  /*a630*/  @!P3 BRA `(.L_x_5648) ;  /* 0x000000000008b947 */ /* 0x000fea0003800000 */
[----:B------:R0:W-:Y:S04]  /*a640*/  REDG.E.ADD.F32.FTZ.RN.STRONG.GPU desc[UR28][R28.64+0x3200], R139 ;  /* 0x0032008b1c0079a6 */ /* 0x0001e8000c12f31c */
[----:B----4-:R0:W-:Y:S02]  /*a650*/  REDG.E.ADD.F32.FTZ.RN.STRONG.GPU desc[UR28][R32.64+0x3200], R39 ;  /* 0x00320027200079a6 */ /* 0x0101e4000c12f31c */
.L_x_5648:
[----:B------:R-:W-:Y:S05]  /*a660*/  BSYNC.RECONVERGENT B0 ;  /* 0x0000000000007941 */ /* 0x000fea0003800200 */
.L_x_5647:
[----:B0---4-:R0:W4:Y:S01]  /*a670*/  LDS R39, [R142+0xfa00] ;  /* 0x00fa00008e277984 */ /* 0x0111220000000800 */
[----:B------:R-:W-:Y:S04]  /*a680*/  BSSY.RECONVERGENT B0, `(.L_x_5649) ;  /* 0x0000004000007945 */ /* 0x000fe80003800200 */
[----:B------:R-:W-:Y:S05]  /*a690*/  @!P4 BRA `(.L_x_5650) ;  /* 0x000000000008c947 */ /* 0x000fea0003800000 */
[----:B------:R0:W-:Y:S04]  /*a6a0*/  REDG.E.ADD.F32.FTZ.RN.STRONG.GPU desc[UR28][R28.64+0x3400], R137 ;  /* 0x003400891c0079a6 */ /* 0x0001e8000c12f31c */
[----:B----4-:R0:W-:Y:S02]  /*a6b0*/  REDG.E.ADD.F32.FTZ.RN.STRONG.GPU desc[UR28][R32.64+0x3400], R39 ;  /* 0x00340027200079a6 */ /* 0x0101e4000c12f31c */
.L_x_5650:
[----:B------:R-:W-:Y:S05]  /*a6c0*/  BSYNC.RECONVERGENT B0 ;  /* 0x0000000000007941 */ /* 0x000fea0003800200 */
.L_x_5649:
[----:B0---4-:R0:W4:Y:S01]  /*a6d0*/  LDS R39, [R140+0xfc00] ;  /* 0x00fc00008c277984 */ /* 0x0111220000000800 */
[----:B------:R-:W-:Y:S04]  /*a6e0*/  BSSY.RECONVERGENT B0, `(.L_x_5651) ;  /* 0x0000004000007945 */ /* 0x000fe80003800200 */
[----:B------:R-:W-:Y:S05]  /*a6f0*/  @!P5 BRA `(.L_x_5652) ;  /* 0x000000000008d947 */ /* 0x000fea0003800000 */
[----:B------:R0:W-:Y:S04]  /*a700*/  REDG.E.ADD.F32.FTZ.RN.STRONG.GPU desc[UR28][R28.64+0x3600], R135 ;  /* 0x003600871c0079a6 */ /* 0x0001e8000c12f31c */
[----:B----4-:R0:W-:Y:S02]  /*a710*/  REDG.E.ADD.F32.FTZ.RN.STRONG.GPU desc[UR28][R32.64+0x3600], R39 ;  /* 0x00360027200079a6 */ /* 0x0101e4000c12f31c */
.L_x_5652:
[----:B------:R-:W-:Y:S05]  /*a720*/  BSYNC.RECONVERGENT B0 ;  /* 0x0000000000007941 */ /* 0x000fea0003800200 */
.L_x_5651:
        /* <DEDUP_REMOVED lines=9> */
.L_x_5654:
[----:B------:R-:W-:Y:S05]  /*a7c0*/  BSYNC.RECONVERGENT B0 ;  /* 0x0000000000007941 */ /* 0x000fea0003800200 */
.L_x_5653:
[----:B------:R0:W0:Y:S01]  /*a7d0*/  LDS R31, [R136+0x10000] ;  /* 0x01000000881f7984 */ /* 0x0000220000000800 */
[----:B------:R-:W-:Y:S04]  /*a7e0*/  BSSY.RECONVERGENT B0, `(.L_x_5655) ;  /* 0x0000004000007945 */ /* 0x000fe80003800200 */
[----:B------:R-:W-:Y:S05]  /*a7f0*/  @!P3 BRA `(.L_x_5656) ;  /* 0x000000000008b947 */ /* 0x000fea0003800000 */
[----:B------:R1:W-:Y:S04]  /*a800*/  REDG.E.ADD.F32.FTZ.RN.STRONG.GPU desc[UR28][R28.64+0x3a00], R125 ;  /* 0x003a007d1c0079a6 */ /* 0x0003e8000c12f31c */
[----:B0-----:R1:W-:Y:S02]  /*a810*/  REDG.E.ADD.F32.FTZ.RN.STRONG.GPU desc[UR28][R32.64+0x3a00], R31 ;  /* 0x003a001f200079a6 */ /* 0x0013e4000c12f31c */
.L_x_5656:
[----:B------:R-:W-:Y:S05]  /*a820*/  BSYNC.RECONVERGENT B0 ;  /* 0x0000000000007941 */ /* 0x000fea0003800200 */
.L_x_5655:
[----:B01----:R0:W1:Y:S01]  /*a830*/  LDS R31, [R126+0x10200] ;  /* 0x010200007e1f7984 */ /* 0x0030620000000800 */
[----:B------:R-:W-:Y:S04]  /*a840*/  BSSY.RECONVERGENT B0, `(.L_x_5657) ;  /* 0x0000004000007945 */ /* 0x000fe80003800200 */
[----:B------:R-:W-:Y:S05]  /*a850*/  @!P4 BRA `(.L_x_5658) ;  /* 0x000000000008c947 */ /* 0x000fea0003800000 */
[----:B------:R0:W-:Y:S04]  /*a860*/  REDG.E.ADD.F32.FTZ.RN.STRONG.GPU desc[UR28][R28.64+0x3c00], R123 ;  /* 0x003c007b1c0079a6 */ /* 0x0001e8000c12f31c */
[----:B-1----:R0:W-:Y:S02]  /*a870*/  REDG.E.ADD.F32.FTZ.RN.STRONG.GPU desc[UR28][R32.64+0x3c00], R31 ;  /* 0x003c001f200079a6 */ /* 0x0021e4000c12f31c */
.L_x_5658:
[----:B------:R-:W-:Y:S05]  /*a880*/  BSYNC.RECONVERGENT B0 ;  /* 0x0000000000007941 */ /* 0x000fea0003800200 */
.L_x_5657:
[----:B01----:R0:W1:Y:S01]  /*a890*/  LDS R31, [R124+0x10400] ;  /* 0x010400007c1f7984 */ /* 0x0030620000000800 */
[----:B------:R-:W-:Y:S04]  /*a8a0*/  BSSY.RECONVERGENT B0, `(.L_x_5659) ;  /* 0x0000004000007945 */ /* 0x000fe80003800200 */
[----:B------:R-:W-:Y:S05]  /*a8b0*/  @!P5 BRA `(.L_x_5660) ;  /* 0x000000000008d947 */ /* 0x000fea0003800000 */
[----:B------:R0:W-:Y:S04]  /*a8c0*/  REDG.E.ADD.F32.FTZ.RN.STRONG.GPU desc[UR28][R28.64+0x3e00], R121 ;  /* 0x003e00791c0079a6 */ /* 0x0001e8000c12f31c */
[----:B-1----:R0:W-:Y:S02]  /*a8d0*/  REDG.E.ADD.F32.FTZ.RN.STRONG.GPU desc[UR28][R32.64+0x3e00], R31 ;  /* 0x003e001f200079a6 */ /* 0x0021e4000c12f31c */
.L_x_5660:
[----:B------:R-:W-:Y:S05]  /*a8e0*/  BSYNC.RECONVERGENT B0 ;  /* 0x0000000000007941 */ /* 0x000fea0003800200 */
.L_x_5659:
        /* <DEDUP_REMOVED lines=110> */
.L_x_5662:
[----:B------:R-:W-:Y:S05]  /*afd0*/  BSYNC.RECONVERGENT B0 ;  /* 0x0000000000007941 */ /* 0x000fea0003800200 */
.L_x_5661:
[----:B------:R-:W-:-:S04]  /*afe0*/  UIADD3 UR8, UPT, UPT, UR8, 0x1, URZ ;  /* 0x0000000108087890 */ /* 0x000fc8000fffe0ff */
[----:B------:R-:W-:-:S09]  /*aff0*/  UISETP.GE.AND UP0, UPT, UR8, UR45, UPT ;  /* 0x0000002d0800728c */ /* 0x000fd2000bf06270 */
[----:B------:R-:W-:Y:S05]  /*b000*/  BRA.U !UP0, `(.L_x_5663) ;  /* 0xffffff79086c7547 */ /* 0x000fea000b83ffff */
.L_x_5567:
[----:B------:R-:W5:Y:S01]  /*b010*/  LDL.LU R28, [R1+0x4] ;  /* 0x00000400011c7983 */ /* 0x000f620000300800 */
        /* <DEDUP_REMOVED lines=15> */
[----:B------:R-:W-:-:S02]  /*b110*/  UIADD3 UR20, UP4, UPT, UR20, -0x2000, URZ ;  /* 0xffffe00014147890 */ /* 0x000fc4000ff9e0ff */
        /* <DEDUP_REMOVED lines=16> */
[----:B------:R-:W3:Y:S01]  /*b220*/  LDS.128 R20, [R239+0x400] ;  /* 0x00040000ef147984 */ /* 0x000ee20000000c00 */
[----:B------:R-:W-:Y:S01]  /*b230*/  MOV R2, UR27 ;  /* 0x0000001b00027c02 */ /* 0x000fe20008000f00 */
[----:B------:R-:W-:Y:S01]  /*b240*/  ULEA.HI.X UR26, UR26, UR37, UR31, 0x2, UP0 ;  /* 0x000000251a1a7291 */ /* 0x000fe200080f141f */
[----:B------:R-:W-:Y:S01]  /*b250*/  LOP3.LUT R18, R0, R17, RZ, 0xfc, !PT ;  /* 0x0000001100127212 */ /* 0x000fe200078efcff */
[----:B----4-:R-:W4:Y:S01]  /*b260*/  LDS.128 R24, [R239+0x600] ;  /* 0x00060000ef187984 */ /* 0x010f220000000c00 */
[----:B------:R-:W-:-:S02]  /*b270*/  UIADD3.X UR25, UPT, UPT, UR25, -0x1, URZ, UP1, !UPT ;  /* 0xffffffff19197890 */ /* 0x000fc40008ffe4ff */
[----:B------:R-:W-:Y:S01]  /*b280*/  UIADD3.X UR13, UPT, UPT, UR13, -0x1, URZ, UP2, !UPT ;  /* 0xffffffff0d0d7890 */ /* 0x000fe200097fe4ff */
[----:B------:R-:W-:Y:S01]  /*b290*/  MOV R3, UR26 ;  /* 0x0000001a00037c02 */ /* 0x000fe20008000f00 */
[----:B------:R-:W-:Y:S02]  /*b2a0*/  UIADD3.X UR12, UPT, UPT, UR12, -0x1, URZ, UP3, !UPT ;  /* 0xffffffff0c0c7890 */ /* 0x000fe40009ffe4ff */
[----:B------:R-:W-:Y:S01]  /*b2b0*/  UIADD3.X UR11, UPT, UPT, UR11, -0x1, URZ, UP4, !UPT ;  /* 0xffffffff0b0b7890 */ /* 0x000fe2000a7fe4ff */
[----:B------:R-:W-:Y:S01]  /*b2c0*/  IMAD.WIDE.U32 R2, R18, 0x10, R2 ;  /* 0x0000001012027825 */ /* 0x000fe200078e0002 */
[----:B------:R-:W0:Y:S04]  /*b2d0*/  LDCU.64 UR26, c[0x0][0x518] ;  /* 0x0000a300ff1a77ac */ /* 0x000e280008000a00 */
[----:B-1----:R-:W-:Y:S01]  /*b2e0*/  STG.E.128 desc[UR28][R2.64], R8 ;  /* 0x0000000802007986 */ /* 0x002fe2000c101d1c */
[----:B0-----:R-:W-:-:S02]  /*b2f0*/  UIMAD.WIDE.U32 UR8, UR38, UR26, UR8 ;  /* 0x0000001a260872a5 */ /* 0x001fc4000f8e0008 */
[----:B------:R-:W-:Y:S01]  /*b300*/  UIMAD UR26, UR10, UR33, URZ ;  /* 0x000000210a1a72a4 */ /* 0x000fe2000f8e02ff */
[----:B--2---:R-:W-:Y:S01]  /*b310*/  STG.E.128 desc[UR28][R2.64+0x200], R12 ;  /* 0x0002000c02007986 */ /* 0x004fe2000c101d1c */
[----:B------:R-:W-:-:S03]  /*b320*/  UIMAD UR9, UR38, UR27, UR9 ;  /* 0x0000001b260972a4 */ /* 0x000fc6000f8e0209 */
[----:B---3--:R-:W-:Y:S01]  /*b330*/  STG.E.128 desc[UR28][R2.64+0x400], R20 ;  /* 0x0004001402007986 */ /* 0x008fe2000c101d1c */
[----:B------:R-:W-:-:S03]  /*b340*/  UIMAD.WIDE.U32 UR8, UR10, UR32, UR8 ;  /* 0x000000200a0872a5 */ /* 0x000fc6000f8e0008 */
[----:B----4-:R0:W-:Y:S01]  /*b350*/  STG.E.128 desc[UR28][R2.64+0x600], R24 ;  /* 0x0006001802007986 */ /* 0x0101e2000c101d1c */
        /* <DEDUP_REMOVED lines=42> */
.L_x_5565:
        /* <DEDUP_REMOVED lines=45> */
.L_x_5666:
[----:B------:R-:W-:Y:S05]  /*b8d0*/  BSYNC.RECONVERGENT B0 ;  /* 0x0000000000007941 */ /* 0x000fea0003800200 */
.L_x_5665:
        /* <DEDUP_REMOVED lines=43> */
.L_x_5668:
[----:B------:R-:W-:Y:S05]  /*bb90*/  BSYNC.RECONVERGENT B0 ;  /* 0x0000000000007941 */ /* 0x000fea0003800200 */
.L_x_5667:
        /* <DEDUP_REMOVED lines=11> */
.L_x_5669:
        /* <DEDUP_REMOVED lines=19> */
.L_x_5572:
[----:B------:R-:W-:Y:S01]  /*bd80*/  HFMA2 R133, -RZ, RZ, 0, 5.9604644775390625e-08 ;  /* 0x00000001ff857431 */ /* 0x000fe200000001ff */
[----:B------:R-:W-:Y:S02]  /*bd90*/  MOV R246, R174 ;  /* 0x000000ae00f67202 */ /* 0x000fe40000000f00 */
[----:B------:R-:W-:Y:S02]  /*bda0*/  MOV R132, RZ ;  /* 0x000000ff00847202 */ /* 0x000fe40000000f00 */
[----:B------:R-:W-:-:S07]  /*bdb0*/  MOV R135, 0xffffffff ;  /* 0xffffffff00877802 */ /* 0x000fce0000000f00 */
[----:B01---5:R-:W-:Y:S05]  /*bdc0*/  WARPSYNC.COLLECTIVE R135, `(.L_x_5670) ;  /* 0x0000000087087348 */ /* 0x023fea0003c00000 */
[----:B------:R2:W3:Y:S02]  /*bdd0*/  SHFL.UP P6, R248, R246, R133, R132 ;  /* 0x04000085f6f87389 */ /* 0x0004e400000c0084 */
[----:B0123-5:R-:W-:Y:S05]  /*bde0*/  ENDCOLLECTIVE ;  /* 0x000000000000791b */ /* 0x02ffea0003800000 */
.L_x_5670:
[----:B------:R-:W-:Y:S02]  /*bdf0*/  MOV R246, R235 ;  /* 0x000000eb00f67202 */ /* 0x000fe40000000f00 */
[----:B------:R-:W-:-:S07]  /*be00*/  MOV R134, R248 ;  /* 0x000000f800867202 */ /* 0x000fce0000000f00 */
[----:B------:R-:W-:Y:S05]  /*be10*/  WARPSYNC.COLLECTIVE R135, `(.L_x_5671) ;  /* 0x0000000087087348 */ /* 0x000fea0003c00000 */
[----:B------:R0:W1:Y:S02]  /*be20*/  SHFL.UP P6, R248, R246, R133, R132 ;  /* 0x04000085f6f87389 */ /* 0x00006400000c0084 */
[----:B01----:R-:W-:Y:S05]  /*be30*/  ENDCOLLECTIVE ;  /* 0x000000000000791b */ /* 0x003fea0003800000 */
.L_x_5671:
[----:B------:R-:W-:Y:S02]  /*be40*/  MOV R246, R236 ;  /* 0x000000ec00f67202 */ /* 0x000fe40000000f00 */
[----:B------:R-:W-:-:S07]  /*be50*/  MOV R233, R248 ;  /* 0x000000f800e97202 */ /* 0x000fce0000000f00 */
[----:B------:R-:W-:Y:S05]  /*be60*/  WARPSYNC.COLLECTIVE R135, `(.L_x_5672) ;  /* 0x0000000087087348 */ /* 0x000fea0003c00000 */
[----:B------:R0:W1:Y:S02]  /*be70*/  SHFL.UP P6, R248, R246, R133, R132 ;  /* 0x04000085f6f87389 */ /* 0x00006400000c0084 */
[----:B01----:R-:W-:Y:S05]  /*be80*/  ENDCOLLECTIVE ;  /* 0x000000000000791b */ /* 0x003fea0003800000 */
.L_x_5672:
[----:B------:R-:W-:Y:S02]  /*be90*/  MOV R246, R245 ;  /* 0x000000f500f67202 */ /* 0x000fe40000000f00 */
[----:B------:R-:W-:-:S07]  /*bea0*/  MOV R247, R248 ;  /* 0x000000f800f77202 */ /* 0x000fce0000000f00 */
[----:B------:R-:W-:Y:S05]  /*beb0*/  WARPSYNC.COLLECTIVE R135, `(.L_x_5673) ;  /* 0x0000000087087348 */ /* 0x000fea0003c00000 */
[----:B------:R0:W1:Y:S02]  /*bec0*/  SHFL.UP P6, R248, R246, R133, R132 ;  /* 0x04000085f6f87389 */ /* 0x00006400000c0084 */
[----:B01----:R-:W-:Y:S05]  /*bed0*/  ENDCOLLECTIVE ;  /* 0x000000000000791b */ /* 0x003fea0003800000 */
.L_x_5673:
        /* <DEDUP_REMOVED lines=17> */
.L_x_5674:
[----:B------:R-:W-:Y:S02]  /*bff0*/  MOV R246, R235 ;  /* 0x000000eb00f67202 */ /* 0x000fe40000000f00 */
[----:B------:R-:W-:-:S07]  /*c000*/  MOV R134, R248 ;  /* 0x000000f800867202 */ /* 0x000fce0000000f00 */
[----:B------:R-:W-:Y:S05]  /*c010*/  WARPSYNC.COLLECTIVE R135, `(.L_x_5675) ;  /* 0x0000000087087348 */ /* 0x000fea0003c00000 */
[----:B------:R0:W1:Y:S02]  /*c020*/  SHFL.UP P6, R248, R246, R133, R132 ;  /* 0x04000085f6f87389 */ /* 0x00006400000c0084 */
[----:B01----:R-:W-:Y:S05]  /*c030*/  ENDCOLLECTIVE ;  /* 0x000000000000791b */ /* 0x003fea0003800000 */
.L_x_5675:
[----:B------:R-:W-:Y:S02]  /*c040*/  MOV R246, R236 ;  /* 0x000000ec00f67202 */ /* 0x000fe40000000f00 */
[----:B------:R-:W-:-:S07]  /*c050*/  MOV R233, R248 ;  /* 0x000000f800e97202 */ /* 0x000fce0000000f00 */
[----:B------:R-:W-:Y:S05]  /*c060*/  WARPSYNC.COLLECTIVE R135, `(.L_x_5676) ;  /* 0x0000000087087348 */ /* 0x000fea0003c00000 */
[----:B------:R0:W1:Y:S02]  /*c070*/  SHFL.UP P6, R248, R246, R133, R132 ;  /* 0x04000085f6f87389 */ /* 0x00006400000c0084 */
[----:B01----:R-:W-:Y:S05]  /*c080*/  ENDCOLLECTIVE ;  /* 0x000000000000791b */ /* 0x003fea0003800000 */
.L_x_5676:
[----:B------:R-:W-:Y:S02]  /*c090*/  MOV R246, R245 ;  /* 0x000000f500f67202 */ /* 0x000fe40000000f00 */
[----:B------:R-:W-:-:S07]  /*c0a0*/  MOV R247, R248 ;  /* 0x000000f800f77202 */ /* 0x000fce0000000f00 */
[----:B------:R-:W-:Y:S05]  /*c0b0*/  WARPSYNC.COLLECTIVE R135, `(.L_x_5677) ;  /* 0x0000000087087348 */ /* 0x000fea0003c00000 */
[----:B------:R0:W1:Y:S02]  /*c0c0*/  SHFL.UP P6, R248, R246, R133, R132 ;  /* 0x04000085f6f87389 */ /* 0x00006400000c0084 */
[----:B01----:R-:W-:Y:S05]  /*c0d0*/  ENDCOLLECTIVE ;  /* 0x000000000000791b */ /* 0x003fea0003800000 */
.L_x_5677:
        /* <DEDUP_REMOVED lines=17> */
.L_x_5678:
[----:B------:R-:W-:Y:S02]  /*c1f0*/  MOV R246, R235 ;  /* 0x000000eb00f67202 */ /* 0x000fe40000000f00 */
[----:B------:R-:W-:-:S07]  /*c200*/  MOV R134, R248 ;  /* 0x000000f800867202 */ /* 0x000fce0000000f00 */
[----:B------:R-:W-:Y:S05]  /*c210*/  WARPSYNC.COLLECTIVE R135, `(.L_x_5679) ;  /* 0x0000000087087348 */ /* 0x000fea0003c00000 */
[----:B------:R0:W1:Y:S02]  /*c220*/  SHFL.UP P6, R248, R246, R133, R132 ;  /* 0x04000085f6f87389 */ /* 0x00006400000c0084 */
[----:B01----:R-:W-:Y:S05]  /*c230*/  ENDCOLLECTIVE ;  /* 0x000000000000791b */ /* 0x003fea0003800000 */
.L_x_5679:
[----:B------:R-:W-:Y:S02]  /*c240*/  MOV R246, R236 ;  /* 0x000000ec00f67202 */ /* 0x000fe40000000f00 */
[----:B------:R-:W-:-:S07]  /*c250*/  MOV R233, R248 ;  /* 0x000000f800e97202 */ /* 0x000fce0000000f00 */
[----:B------:R-:W-:Y:S05]  /*c260*/  WARPSYNC.COLLECTIVE R135, `(.L_x_5680) ;  /* 0x0000000087087348 */ /* 0x000fea0003c00000 */
[----:B------:R0:W1:Y:S02]  /*c270*/  SHFL.UP P6, R248, R246, R133, R132 ;  /* 0x04000085f6f87389 */ /* 0x00006400000c0084 */
[----:B01----:R-:W-:Y:S05]  /*c280*/  ENDCOLLECTIVE ;  /* 0x000000000000791b */ /* 0x003fea0003800000 */
.L_x_5680:
[----:B------:R-:W-:Y:S02]  /*c290*/  MOV R246, R245 ;  /* 0x000000f500f67202 */ /* 0x000fe40000000f00 */
[----:B------:R-:W-:-:S07]  /*c2a0*/  MOV R247, R248 ;  /* 0x000000f800f77202 */ /* 0x000fce0000000f00 */
[----:B------:R-:W-:Y:S05]  /*c2b0*/  WARPSYNC.COLLECTIVE R135, `(.L_x_5681) ;  /* 0x0000000087087348 */ /* 0x000fea0003c00000 */
[----:B------:R0:W1:Y:S02]  /*c2c0*/  SHFL.UP P6, R248, R246, R133, R132 ;  /* 0x04000085f6f87389 */ /* 0x00006400000c0084 */
[----:B01----:R-:W-:Y:S05]  /*c2d0*/  ENDCOLLECTIVE ;  /* 0x000000000000791b */ /* 0x003fea0003800000 */
.L_x_5681:
        /* <DEDUP_REMOVED lines=17> */
.L_x_5682:
[----:B------:R-:W-:Y:S02]  /*c3f0*/  MOV R246, R235 ;  /* 0x000000eb00f67202 */ /* 0x000fe40000000f00 */
[----:B------:R-:W-:-:S07]  /*c400*/  MOV R134, R248 ;  /* 0x000000f800867202 */ /* 0x000fce0000000f00 */
[----:B------:R-:W-:Y:S05]  /*c410*/  WARPSYNC.COLLECTIVE R135, `(.L_x_5683) ;  /* 0x0000000087087348 */ /* 0x000fea0003c00000 */
[----:B------:R0:W1:Y:S02]  /*c420*/  SHFL.UP P6, R248, R246, R133, R132 ;  /* 0x04000085f6f87389 */ /* 0x00006400000c0084 */
[----:B01----:R-:W-:Y:S05]  /*c430*/  ENDCOLLECTIVE ;  /* 0x000000000000791b */ /* 0x003fea0003800000 */
.L_x_5683:
[----:B------:R-:W-:Y:S02]  /*c440*/  MOV R246, R236 ;  /* 0x000000ec00f67202 */ /* 0x000fe40000000f00 */
[----:B------:R-:W-:-:S07]  /*c450*/  MOV R233, R248 ;  /* 0x000000f800e97202 */ /* 0x000fce0000000f00 */
[----:B------:R-:W-:Y:S05]  /*c460*/  WARPSYNC.COLLECTIVE R135, `(.L_x_5684) ;  /* 0x0000000087087348 */ /* 0x000fea0003c00000 */
[----:B------:R0:W1:Y:S02]  /*c470*/  SHFL.UP P6, R248, R246, R133, R132 ;  /* 0x04000085f6f87389 */ /* 0x00006400000c0084 */
[----:B01----:R-:W-:Y:S05]  /*c480*/  ENDCOLLECTIVE ;  /* 0x000000000000791b */ /* 0x003fea0003800000 */
.L_x_5684:
[----:B------:R-:W-:Y:S02]  /*c490*/  MOV R246, R245 ;  /* 0x000000f500f67202 */ /* 0x000fe40000000f00 */
[----:B------:R-:W-:-:S07]  /*c4a0*/  MOV R247, R248 ;  /* 0x000000f800f77202 */ /* 0x000fce0000000f00 */
[----:B------:R-:W-:Y:S05]  /*c4b0*/  WARPSYNC.COLLECTIVE R135, `(.L_x_5685) ;  /* 0x0000000087087348 */ /* 0x000fea0003c00000 */
[----:B------:R0:W1:Y:S02]  /*c4c0*/  SHFL.UP P6, R248, R246, R133, R132 ;  /* 0x04000085f6f87389 */ /* 0x00006400000c0084 */
[----:B01----:R-:W-:Y:S05]  /*c4d0*/  ENDCOLLECTIVE ;  /* 0x000000000000791b */ /* 0x003fea0003800000 */
.L_x_5685:
        /* <DEDUP_REMOVED lines=17> */
.L_x_5686:
[----:B------:R-:W-:Y:S02]  /*c5f0*/  MOV R246, R235 ;  /* 0x000000eb00f67202 */ /* 0x000fe40000000f00 */
[----:B------:R-:W-:-:S07]  /*c600*/  MOV R134, R248 ;  /* 0x000000f800867202 */ /* 0x000fce0000000f00 */
[----:B------:R-:W-:Y:S05]  /*c610*/  WARPSYNC.COLLECTIVE R135, `(.L_x_5687) ;  /* 0x0000000087087348 */ /* 0x000fea0003c00000 */
[----:B------:R0:W1:Y:S02]  /*c620*/  SHFL.UP P6, R248, R246, R133, R132 ;  /* 0x04000085f6f87389 */ /* 0x00006400000c0084 */
[----:B01----:R-:W-:Y:S05]  /*c630*/  ENDCOLLECTIVE ;  /* 0x000000000000791b */ /* 0x003fea0003800000 */
.L_x_5687:
[----:B------:R-:W-:Y:S02]  /*c640*/  MOV R246, R236 ;  /* 0x000000ec00f67202 */ /* 0x000fe40000000f00 */
[----:B------:R-:W-:-:S07]  /*c650*/  MOV R233, R248 ;  /* 0x000000f800e97202 */ /* 0x000fce0000000f00 */
[----:B------:R-:W-:Y:S05]  /*c660*/  WARPSYNC.COLLECTIVE R135, `(.L_x_5688) ;  /* 0x0000000087087348 */ /* 0x000fea0003c00000 */
[----:B------:R0:W1:Y:S02]  /*c670*/  SHFL.UP P6, R248, R246, R133, R132 ;  /* 0x04000085f6f87389 */ /* 0x00006400000c0084 */
[----:B01----:R-:W-:Y:S05]  /*c680*/  ENDCOLLECTIVE ;  /* 0x000000000000791b */ /* 0x003fea0003800000 */
.L_x_5688:
[----:B------:R-:W-:Y:S02]  /*c690*/  MOV R246, R245 ;  /* 0x000000f500f67202 */ /* 0x000fe40000000f00 */
[----:B------:R-:W-:-:S07]  /*c6a0*/  MOV R247, R248 ;  /* 0x000000f800f77202 */ /* 0x000fce0000000f00 */
[----:B------:R-:W-:Y:S05]  /*c6b0*/  WARPSYNC.COLLECTIVE R135, `(.L_x_5689) ;  /* 0x0000000087087348 */ /* 0x000fea0003c00000 */
[----:B------:R0:W1:Y:S02]  /*c6c0*/  SHFL.UP P6, R248, R246, R133, R132 ;  /* 0x04000085f6f87389 */ /* 0x00006400000c0084 */
[----:B01----:R-:W-:Y:S05]  /*c6d0*/  ENDCOLLECTIVE ;  /* 0x000000000000791b */ /* 0x003fea0003800000 */
.L_x_5689:
[----:B------:R-:W-:Y:S01]  /*c6e0*/  MOV R132, R248 ;  /* 0x000000f800847202 */ /* 0x000fe20000000f00 */
[----:B------:R-:W-:Y:S06]  /*c6f0*/  BRA `(.L_x_5690) ;  /* 0xffffff8400ac7947 */ /* 0x000fec000383ffff */
.L_x_5573:
        /* <DEDUP_REMOVED lines=8> */
.L_x_5692:
[----:B------:R-:W-:Y:S05]  /*c780*/  BSYNC B0 ;  /* 0x0000000000007941 */ /* 0x000fea0003800000 */
.L_x_5691:
[----:B------:R-:W-:Y:S05]  /*c790*/  BRA `(.L_x_5693) ;  /* 0xffffff8400b87947 */ /* 0x000fea000383ffff */
.L_x_5574:
        /* <DEDUP_REMOVED lines=8> */
.L_x_5695:
[----:B------:R-:W-:Y:S05]  /*c820*/  BSYNC B0 ;  /* 0x0000000000007941 */ /* 0x000fea0003800000 */
.L_x_5694:
[----:B------:R-:W-:Y:S05]  /*c830*/  BRA `(.L_x_5696) ;  /* 0xffffff8400987947 */ /* 0x000fea000383ffff */
.L_x_5575:
        /* <DEDUP_REMOVED lines=8> */
.L_x_5698:
[----:B------:R-:W-:Y:S05]  /*c8c0*/  BSYNC B0 ;  /* 0x0000000000007941 */ /* 0x000fea0003800000 */
.L_x_5697:
[----:B------:R-:W-:Y:S05]  /*c8d0*/  BRA `(.L_x_5699) ;  /* 0xffffff8400787947 */ /* 0x000fea000383ffff */
.L_x_5576:
        /* <DEDUP_REMOVED lines=8> */
.L_x_5701:
[----:B------:R-:W-:Y:S05]  /*c960*/  BSYNC B0 ;  /* 0x0000000000007941 */ /* 0x000fea0003800000 */
.L_x_5700:
[----:B------:R-:W-:Y:S05]  /*c970*/  BRA `(.L_x_5702) ;  /* 0xffffff8400587947 */ /* 0x000fea000383ffff */
.L_x_5577:
        /* <DEDUP_REMOVED lines=8> */
.L_x_5704:
[----:B------:R-:W-:Y:S05]  /*ca00*/  BSYNC B0 ;  /* 0x0000000000007941 */ /* 0x000fea0003800000 */
.L_x_5703:
        /* <DEDUP_REMOVED lines=9> */
.L_x_5705:
[----:B------:R-:W-:Y:S02]  /*caa0*/  MOV R246, R236 ;  /* 0x000000ec00f67202 */ /* 0x000fe40000000f00 */
[----:B------:R-:W-:-:S07]  /*cab0*/  MOV R235, R248 ;  /* 0x000000f800eb7202 */ /* 0x000fce0000000f00 */
[----:B------:R-:W-:Y:S05]  /*cac0*/  WARPSYNC.COLLECTIVE R135, `(.L_x_5706) ;  /* 0x0000000087087348 */ /* 0x000fea0003c00000 */
[----:B------:R0:W1:Y:S02]  /*cad0*/  SHFL.UP P6, R248, R246, R133, R132 ;  /* 0x04000085f6f87389 */ /* 0x00006400000c0084 */
[----:B01----:R-:W-:Y:S05]  /*cae0*/  ENDCOLLECTIVE ;  /* 0x000000000000791b */ /* 0x003fea0003800000 */
.L_x_5706:
[----:B------:R-:W-:Y:S02]  /*caf0*/  MOV R246, R245 ;  /* 0x000000f500f67202 */ /* 0x000fe40000000f00 */
[----:B------:R-:W-:-:S07]  /*cb00*/  MOV R236, R248 ;  /* 0x000000f800ec7202 */ /* 0x000fce0000000f00 */
[----:B------:R-:W-:Y:S05]  /*cb10*/  WARPSYNC.COLLECTIVE R135, `(.L_x_5707) ;  /* 0x0000000087087348 */ /* 0x000fea0003c00000 */
[----:B------:R0:W1:Y:S02]  /*cb20*/  SHFL.UP P6, R248, R246, R133, R132 ;  /* 0x04000085f6f87389 */ /* 0x00006400000c0084 */
[----:B01----:R-:W-:Y:S05]  /*cb30*/  ENDCOLLECTIVE ;  /* 0x000000000000791b */ /* 0x003fea0003800000 */
.L_x_5707:
[----:B------:R-:W-:Y:S01]  /*cb40*/  HFMA2 R133, -RZ, RZ, 0, 0 ;  /* 0x00000000ff857431 */ /* 0x000fe200000001ff */
[----:B------:R-:W-:-:S07]  /*cb50*/  MOV R132, 0x1f ;  /* 0x0000001f00847802 */ /* 0x000fce0000000f00 */
[----:B------:R-:W-:Y:S05]  /*cb60*/  WARPSYNC.COLLECTIVE R135, `(.L_x_5708) ;  /* 0x0000000087087348 */ /* 0x000fea0003c00000 */
[----:B------:R0:W1:Y:S02]  /*cb70*/  SHFL.IDX P2, R233, R134, R133, R132 ;  /* 0x0000008586e97389 */ /* 0x0000640000040084 */
[----:B01----:R-:W-:Y:S05]  /*cb80*/  ENDCOLLECTIVE ;  /* 0x000000000000791b */ /* 0x003fea0003800000 */
.L_x_5708:
[----:B------:R-:W-:Y:S02]  /*cb90*/  MOV R245, R248 ;  /* 0x000000f800f57202 */ /* 0x000fe40000000f00 */
[----:B------:R-:W-:Y:S02]  /*cba0*/  MOV R134, R117 ;  /* 0x0000007500867202 */ /* 0x000fe40000000f00 */
[----:B------:R-:W-:-:S07]  /*cbb0*/  MOV R116, R233 ;  /* 0x000000e900747202 */ /* 0x000fce0000000f00 */
[----:B------:R-:W-:Y:S05]  /*cbc0*/  WARPSYNC.COLLECTIVE R135, `(.L_x_5709) ;  /* 0x0000000087087348 */ /* 0x000fea0003c00000 */
[----:B------:R0:W1:Y:S02]  /*cbd0*/  SHFL.IDX P2, R233, R134, R133, R132 ;  /* 0x0000008586e97389 */ /* 0x0000640000040084 */
[----:B01----:R-:W-:Y:S05]  /*cbe0*/  ENDCOLLECTIVE ;  /* 0x000000000000791b */ /* 0x003fea0003800000 */
.L_x_5709:
[----:B------:R-:W-:Y:S02]  /*cbf0*/  MOV R134, R118 ;  /* 0x0000007600867202 */ /* 0x000fe40000000f00 */
[----:B------:R-:W-:-:S07]  /*cc00*/  MOV R117, R233 ;  /* 0x000000e900757202 */ /* 0x000fce0000000f00 */
[----:B------:R-:W-:Y:S05]  /*cc10*/  WARPSYNC.COLLECTIVE R135, `(.L_x_5710) ;  /* 0x0000000087087348 */ /* 0x000fea0003c00000 */
[----:B------:R0:W1:Y:S02]  /*cc20*/  SHFL.IDX P2, R233, R134, R133, R132 ;  /* 0x0000008586e97389 */ /* 0x0000640000040084 */
[----:B01----:R-:W-:Y:S05]  /*cc30*/  ENDCOLLECTIVE ;  /* 0x000000000000791b */ /* 0x003fea0003800000 */
.L_x_5710:
[----:B------:R-:W-:Y:S02]  /*cc40*/  MOV R134, R119 ;  /* 0x0000007700867202 */ /* 0x000fe40000000f00 */
[----:B------:R-:W-:-:S07]  /*cc50*/  MOV R118, R233 ;  /* 0x000000e900767202 */ /* 0x000fce0000000f00 */
[----:B------:R-:W-:Y:S05]  /*cc60*/  WARPSYNC.COLLECTIVE R135, `(.L_x_5711) ;  /* 0x0000000087087348 */ /* 0x000fea0003c00000 */
[----:B------:R0:W1:Y:S02]  /*cc70*/  SHFL.IDX P2, R233, R134, R133, R132 ;  /* 0x0000008586e97389 */ /* 0x0000640000040084 */
[----:B01----:R-:W-:Y:S05]  /*cc80*/  ENDCOLLECTIVE ;  /* 0x000000000000791b */ /* 0x003fea0003800000 */
.L_x_5711:
[----:B------:R-:W-:Y:S01]  /*cc90*/  MOV R119, R233 ;  /* 0x000000e900777202 */ /* 0x000fe20000000f00 */
[----:B------:R-:W-:Y:S06]  /*cca0*/  BRA `(.L_x_5712) ;  /* 0xffffff8000b47947 */ /* 0x000fec000383ffff */
.L_x_5579:
[----:B------:R-:W-:Y:S01]  /*ccb0*/  HFMA2 R251, -RZ, RZ, 0, 5.9604644775390625e-08 ;  /* 0x00000001fffb7431 */ /* 0x000fe200000001ff */
[----:B------:R-:W-:Y:S02]  /*ccc0*/  MOV R252, R245 ;  /* 0x000000f500fc7202 */ /* 0x000fe40000000f00 */
[----:B------:R-:W-:Y:S02]  /*ccd0*/  MOV R132, 0x1f ;  /* 0x0000001f00847802 */ /* 0x000fe40000000f00 */
[----:B------:R-:W-:-:S07]  /*cce0*/  MOV R135, 0xffffffff ;  /* 0xffffffff00877802 */ /* 0x000fce0000000f00 */
[----:B------:R-:W-:Y:S05]  /*ccf0*/  WARPSYNC.COLLECTIVE R135, `(.L_x_5713) ;  /* 0x0000000087087348 */ /* 0x000fea0003c00000 */
[----:B------:R0:W1:Y:S02]  /*cd00*/  SHFL.DOWN P2, R233, R252, R251, R132 ;  /* 0x080000fbfce97389 */ /* 0x0000640000040084 */
[----:B01----:R-:W-:Y:S05]  /*cd10*/  ENDCOLLECTIVE ;  /* 0x000000000000791b */ /* 0x003fea0003800000 */
.L_x_5713:
[----:B------:R-:W-:Y:S02]  /*cd20*/  MOV R252, R246 ;  /* 0x000000f600fc7202 */ /* 0x000fe40000000f00 */
[----:B------:R-:W-:-:S07]  /*cd30*/  MOV R133, R233 ;  /* 0x000000e900857202 */ /* 0x000fce0000000f00 */
[----:B------:R-:W-:Y:S05]  /*cd40*/  WARPSYNC.COLLECTIVE R135, `(.L_x_5714) ;  /* 0x0000000087087348 */ /* 0x000fea0003c00000 */
[----:B------:R0:W1:Y:S02]  /*cd50*/  SHFL.DOWN P2, R233, R252, R251, R132 ;  /* 0x080000fbfce97389 */ /* 0x0000640000040084 */
[----:B01----:R-:W-:Y:S05]  /*cd60*/  ENDCOLLECTIVE ;  /* 0x000000000000791b */ /* 0x003fea0003800000 */
.L_x_5714:
[----:B------:R-:W-:Y:S02]  /*cd70*/  MOV R252, R247 ;  /* 0x000000f700fc7202 */ /* 0x000fe40000000f00 */
[----:B------:R-:W-:-:S07]  /*cd80*/  MOV R134, R233 ;  /* 0x000000e900867202 */ /* 0x000fce0000000f00 */
[----:B------:R-:W-:Y:S05]  /*cd90*/  WARPSYNC.COLLECTIVE R135, `(.L_x_5715) ;  /* 0x0000000087087348 */ /* 0x000fea0003c00000 */
[----:B------:R0:W1:Y:S02]  /*cda0*/  SHFL.DOWN P2, R233, R252, R251, R132 ;  /* 0x080000fbfce97389 */ /* 0x0000640000040084 */
[----:B01----:R-:W-:Y:S05]  /*cdb0*/  ENDCOLLECTIVE ;  /* 0x000000000000791b */ /* 0x003fea0003800000 */
.L_x_5715:
[----:B------:R-:W-:Y:S02]  /*cdc0*/  MOV R252, R248 ;  /* 0x000000f800fc7202 */ /* 0x000fe40000000f00 */
[----:B------:R-:W-:-:S07]  /*cdd0*/  MOV R161, R233 ;  /* 0x000000e900a17202 */ /* 0x000fce0000000f00 */
[----:B------:R-:W-:Y:S05]  /*cde0*/  WARPSYNC.COLLECTIVE R135, `(.L_x_5716) ;  /* 0x0000000087087348 */ /* 0x000fea0003c00000 */
[----:B------:R0:W1:Y:S02]  /*cdf0*/  SHFL.DOWN P2, R233, R252, R251, R132 ;  /* 0x080000fbfce97389 */ /* 0x0000640000040084 */
[----:B01----:R-:W-:Y:S05]  /*ce00*/  ENDCOLLECTIVE ;  /* 0x000000000000791b */ /* 0x003fea0003800000 */
.L_x_5716:
[----:B------:R-:W-:Y:S01]  /*ce10*/  MOV R132, R233 ;  /* 0x000000e900847202 */ /* 0x000fe20000000f00 */
[----:B------:R-:W-:Y:S06]  /*ce20*/  BRA `(.L_x_5717) ;  /* 0xffffff9400e07947 */ /* 0x000fec000383ffff */
.L_x_5582:
        /* <DEDUP_REMOVED lines=8> */
.L_x_5719:
[----:B------:R-:W-:Y:S05]  /*ceb0*/  BSYNC B0 ;  /* 0x0000000000007941 */ /* 0x000fea0003800000 */
.L_x_5718:
        /* <DEDUP_REMOVED lines=8> */
.L_x_5720:
[----:B------:R-:W-:Y:S02]  /*cf40*/  MOV R252, R247 ;  /* 0x000000f700fc7202 */ /* 0x000fe40000000f00 */
[----:B------:R-:W-:-:S07]  /*cf50*/  MOV R134, R233 ;  /* 0x000000e900867202 */ /* 0x000fce0000000f00 */
[----:B------:R-:W-:Y:S05]  /*cf60*/  WARPSYNC.COLLECTIVE R135, `(.L_x_5721) ;  /* 0x0000000087087348 */ /* 0x000fea0003c00000 */
[----:B------:R0:W1:Y:S02]  /*cf70*/  SHFL.DOWN P2, R233, R252, R251, R132 ;  /* 0x080000fbfce97389 */ /* 0x0000640000040084 */
[----:B01----:R-:W-:Y:S05]  /*cf80*/  ENDCOLLECTIVE ;  /* 0x000000000000791b */ /* 0x003fea0003800000 */
.L_x_5721:
[----:B------:R-:W-:Y:S02]  /*cf90*/  MOV R252, R248 ;  /* 0x000000f800fc7202 */ /* 0x000fe40000000f00 */
[----:B------:R-:W-:-:S07]  /*cfa0*/  MOV R161, R233 ;  /* 0x000000e900a17202 */ /* 0x000fce0000000f00 */
[----:B------:R-:W-:Y:S05]  /*cfb0*/  WARPSYNC.COLLECTIVE R135, `(.L_x_5722) ;  /* 0x0000000087087348 */ /* 0x000fea0003c00000 */
[----:B------:R0:W1:Y:S02]  /*cfc0*/  SHFL.DOWN P2, R233, R252, R251, R132 ;  /* 0x080000fbfce97389 */ /* 0x0000640000040084 */
[----:B01----:R-:W-:Y:S05]  /*cfd0*/  ENDCOLLECTIVE ;  /* 0x000000000000791b */ /* 0x003fea0003800000 */
.L_x_5722:
[----:B------:R-:W-:Y:S01]  /*cfe0*/  MOV R135, R233 ;  /* 0x000000e900877202 */ /* 0x000fe20000000f00 */
[----:B------:R-:W-:Y:S06]  /*cff0*/  BRA `(.L_x_5723) ;  /* 0xffffff9400c07947 */ /* 0x000fec000383ffff */
.L_x_5585:
        /* <DEDUP_REMOVED lines=8> */
.L_x_5725:
[----:B------:R-:W-:Y:S05]  /*d080*/  BSYNC B0 ;  /* 0x0000000000007941 */ /* 0x000fea0003800000 */
.L_x_5724:
        /* <DEDUP_REMOVED lines=8> */
.L_x_5726:
[----:B------:R-:W-:Y:S02]  /*d110*/  MOV R252, R247 ;  /* 0x000000f700fc7202 */ /* 0x000fe40000000f00 */
[----:B------:R-:W-:-:S07]  /*d120*/  MOV R134, R233 ;  /* 0x000000e900867202 */ /* 0x000fce0000000f00 */
[----:B------:R-:W-:Y:S05]  /*d130*/  WARPSYNC.COLLECTIVE R135, `(.L_x_5727) ;  /* 0x0000000087087348 */ /* 0x000fea0003c00000 */
[----:B------:R0:W1:Y:S02]  /*d140*/  SHFL.DOWN P2, R233, R252, R251, R132 ;  /* 0x080000fbfce97389 */ /* 0x0000640000040084 */
[----:B01----:R-:W-:Y:S05]  /*d150*/  ENDCOLLECTIVE ;  /* 0x000000000000791b */ /* 0x003fea0003800000 */
.L_x_5727:
[----:B------:R-:W-:Y:S02]  /*d160*/  MOV R252, R248 ;  /* 0x000000f800fc7202 */ /* 0x000fe40000000f00 */
[----:B------:R-:W-:-:S07]  /*d170*/  MOV R161, R233 ;  /* 0x000000e900a17202 */ /* 0x000fce0000000f00 */
[----:B------:R-:W-:Y:S05]  /*d180*/  WARPSYNC.COLLECTIVE R135, `(.L_x_5728) ;  /* 0x0000000087087348 */ /* 0x000fea0003c00000 */
[----:B------:R0:W1:Y:S02]  /*d190*/  SHFL.DOWN P2, R233, R252, R251, R132 ;  /* 0x080000fbfce97389 */ /* 0x0000640000040084 */
[----:B01----:R-:W-:Y:S05]  /*d1a0*/  ENDCOLLECTIVE ;  /* 0x000000000000791b */ /* 0x003fea0003800000 */
.L_x_5728:
[----:B------:R-:W-:Y:S01]  /*d1b0*/  MOV R135, R233 ;  /* 0x000000e900877202 */ /* 0x000fe20000000f00 */
[----:B------:R-:W-:Y:S06]  /*d1c0*/  BRA `(.L_x_5729) ;  /* 0xffffff9400a07947 */ /* 0x000fec000383ffff */
.L_x_5588:
        /* <DEDUP_REMOVED lines=8> */
.L_x_5731:
[----:B------:R-:W-:Y:S05]  /*d250*/  BSYNC B0 ;  /* 0x0000000000007941 */ /* 0x000fea0003800000 */
.L_x_5730:
        /* <DEDUP_REMOVED lines=8> */
.L_x_5732:
[----:B------:R-:W-:Y:S02]  /*d2e0*/  MOV R252, R247 ;  /* 0x000000f700fc7202 */ /* 0x000fe40000000f00 */
[----:B------:R-:W-:-:S07]  /*d2f0*/  MOV R134, R233 ;  /* 0x000000e900867202 */ /* 0x000fce0000000f00 */
[----:B------:R-:W-:Y:S05]  /*d300*/  WARPSYNC.COLLECTIVE R135, `(.L_x_5733) ;  /* 0x0000000087087348 */ /* 0x000fea0003c00000 */
[----:B------:R0:W1:Y:S02]  /*d310*/  SHFL.DOWN P2, R233, R252, R251, R132 ;  /* 0x080000fbfce97389 */ /* 0x0000640000040084 */
[----:B01----:R-:W-:Y:S05]  /*d320*/  ENDCOLLECTIVE ;  /* 0x000000000000791b */ /* 0x003fea0003800000 */
.L_x_5733:
[----:B------:R-:W-:Y:S02]  /*d330*/  MOV R252, R248 ;  /* 0x000000f800fc7202 */ /* 0x000fe40000000f00 */
[----:B------:R-:W-:-:S07]  /*d340*/  MOV R161, R233 ;  /* 0x000000e900a17202 */ /* 0x000fce0000000f00 */
[----:B------:R-:W-:Y:S05]  /*d350*/  WARPSYNC.COLLECTIVE R135, `(.L_x_5734) ;  /* 0x0000000087087348 */ /* 0x000fea0003c00000 */
[----:B------:R0:W1:Y:S02]  /*d360*/  SHFL.DOWN P2, R233, R252, R251, R132 ;  /* 0x080000fbfce97389 */ /* 0x0000640000040084 */
[----:B01----:R-:W-:Y:S05]  /*d370*/  ENDCOLLECTIVE ;  /* 0x000000000000791b */ /* 0x003fea0003800000 */
.L_x_5734:
[----:B------:R-:W-:Y:S01]  /*d380*/  MOV R135, R233 ;  /* 0x000000e900877202 */ /* 0x000fe20000000f00 */
[----:B------:R-:W-:Y:S06]  /*d390*/  BRA `(.L_x_5735) ;  /* 0xffffff9400807947 */ /* 0x000fec000383ffff */
.L_x_5591:
        /* <DEDUP_REMOVED lines=8> */
.L_x_5737:
[----:B------:R-:W-:Y:S05]  /*d420*/  BSYNC B0 ;  /* 0x0000000000007941 */ /* 0x000fea0003800000 */
.L_x_5736:
        /* <DEDUP_REMOVED lines=8> */
.L_x_5738:
[----:B------:R-:W-:Y:S02]  /*d4b0*/  MOV R252, R247 ;  /* 0x000000f700fc7202 */ /* 0x000fe40000000f00 */
[----:B------:R-:W-:-:S07]  /*d4c0*/  MOV R134, R233 ;  /* 0x000000e900867202 */ /* 0x000fce0000000f00 */
[----:B------:R-:W-:Y:S05]  /*d4d0*/  WARPSYNC.COLLECTIVE R135, `(.L_x_5739) ;  /* 0x0000000087087348 */ /* 0x000fea0003c00000 */
[----:B------:R0:W1:Y:S02]  /*d4e0*/  SHFL.DOWN P2, R233, R252, R251, R132 ;  /* 0x080000fbfce97389 */ /* 0x0000640000040084 */
[----:B01----:R-:W-:Y:S05]  /*d4f0*/  ENDCOLLECTIVE ;  /* 0x000000000000791b */ /* 0x003fea0003800000 */
.L_x_5739:
[----:B------:R-:W-:Y:S02]  /*d500*/  MOV R252, R248 ;  /* 0x000000f800fc7202 */ /* 0x000fe40000000f00 */
[----:B------:R-:W-:-:S07]  /*d510*/  MOV R161, R233 ;  /* 0x000000e900a17202 */ /* 0x000fce0000000f00 */
[----:B------:R-:W-:Y:S05]  /*d520*/  WARPSYNC.COLLECTIVE R135, `(.L_x_5740) ;  /* 0x0000000087087348 */ /* 0x000fea0003c00000 */
[----:B------:R0:W1:Y:S02]  /*d530*/  SHFL.DOWN P2, R233, R252, R251, R132 ;  /* 0x080000fbfce97389 */ /* 0x0000640000040084 */
[----:B01----:R-:W-:Y:S05]  /*d540*/  ENDCOLLECTIVE ;  /* 0x000000000000791b */ /* 0x003fea0003800000 */
.L_x_5740:
[----:B------:R-:W-:Y:S01]  /*d550*/  MOV R135, R233 ;  /* 0x000000e900877202 */ /* 0x000fe20000000f00 */
[----:B------:R-:W-:Y:S06]  /*d560*/  BRA `(.L_x_5741) ;  /* 0xffffff9400607947 */ /* 0x000fec000383ffff */
.L_x_5594:
        /* <DEDUP_REMOVED lines=8> */
.L_x_5743:
[----:B------:R-:W-:Y:S05]  /*d5f0*/  BSYNC B0 ;  /* 0x0000000000007941 */ /* 0x000fea0003800000 */
.L_x_5742:
        /* <DEDUP_REMOVED lines=9> */
.L_x_5744:
[----:B------:R-:W-:Y:S02]  /*d690*/  MOV R134, R247 ;  /* 0x000000f700867202 */ /* 0x000fe40000000f00 */
[----:B------:R-:W-:-:S07]  /*d6a0*/  MOV R220, R233 ;  /* 0x000000e900dc7202 */ /* 0x000fce0000000f00 */
[----:B------:R-:W-:Y:S05]  /*d6b0*/  WARPSYNC.COLLECTIVE R135, `(.L_x_5745) ;  /* 0x0000000087087348 */ /* 0x000fea0003c00000 */
[----:B------:R0:W1:Y:S02]  /*d6c0*/  SHFL.IDX P2, R233, R134, R133, R132 ;  /* 0x0000008586e97389 */ /* 0x0000640000040084 */
[----:B01----:R-:W-:Y:S05]  /*d6d0*/  ENDCOLLECTIVE ;  /* 0x000000000000791b */ /* 0x003fea0003800000 */
.L_x_5745:
        /* <DEDUP_REMOVED lines=16> */
.L_x_5746:
[----:B------:R-:W-:Y:S01]  /*d7e0*/  MOV R134, R128 ;  /* 0x0000008000867202 */ /* 0x000fe20000000f00 */
[----:B------:R-:W-:-:S07]  /*d7f0*/  FADD.FTZ R236, R233, R236 ;  /* 0x000000ece9ec7221 */ /* 0x000fce0000010000 */
[----:B------:R-:W-:Y:S05]  /*d800*/  WARPSYNC.COLLECTIVE R135, `(.L_x_5747) ;  /* 0x0000000087087348 */ /* 0x000fea0003c00000 */
[----:B------:R0:W1:Y:S02]  /*d810*/  SHFL.DOWN P2, R233, R252, R251, R132 ;  /* 0x080000fbfce97389 */ /* 0x0000640000040084 */
[----:B01----:R-:W-:Y:S05]  /*d820*/  ENDCOLLECTIVE ;  /* 0x000000000000791b */ /* 0x003fea0003800000 */
.L_x_5747:
[----:B------:R-:W-:Y:S02]  /*d830*/  MOV R252, R246 ;  /* 0x000000f600fc7202 */ /* 0x000fe40000000f00 */
[----:B------:R-:W-:-:S07]  /*d840*/  MOV R245, R233 ;  /* 0x000000e900f57202 */ /* 0x000fce0000000f00 */
[----:B------:R-:W-:Y:S05]  /*d850*/  WARPSYNC.COLLECTIVE R135, `(.L_x_5748) ;  /* 0x0000000087087348 */ /* 0x000fea0003c00000 */
[----:B------:R0:W1:Y:S02]  /*d860*/  SHFL.DOWN P2, R233, R252, R251, R132 ;  /* 0x080000fbfce97389 */ /* 0x0000640000040084 */
[----:B01----:R-:W-:Y:S05]  /*d870*/  ENDCOLLECTIVE ;  /* 0x000000000000791b */ /* 0x003fea0003800000 */
.L_x_5748:
[----:B------:R-:W-:Y:S02]  /*d880*/  MOV R252, R247 ;  /* 0x000000f700fc7202 */ /* 0x000fe40000000f00 */
[----:B------:R-:W-:-:S07]  /*d890*/  MOV R246, R233 ;  /* 0x000000e900f67202 */ /* 0x000fce0000000f00 */
[----:B------:R-:W-:Y:S05]  /*d8a0*/  WARPSYNC.COLLECTIVE R135, `(.L_x_5749) ;  /* 0x0000000087087348 */ /* 0x000fea0003c00000 */
[----:B------:R0:W1:Y:S02]  /*d8b0*/  SHFL.DOWN P2, R233, R252, R251, R132 ;  /* 0x080000fbfce97389 */ /* 0x0000640000040084 */
[----:B01----:R-:W-:Y:S05]  /*d8c0*/  ENDCOLLECTIVE ;  /* 0x000000000000791b */ /* 0x003fea0003800000 */
.L_x_5749:
[----:B------:R-:W-:Y:S02]  /*d8d0*/  MOV R252, R248 ;  /* 0x000000f800fc7202 */ /* 0x000fe40000000f00 */
[----:B------:R-:W-:-:S07]  /*d8e0*/  MOV R247, R233 ;  /* 0x000000e900f77202 */ /* 0x000fce0000000f00 */
[----:B------:R-:W-:Y:S05]  /*d8f0*/  WARPSYNC.COLLECTIVE R135, `(.L_x_5750) ;  /* 0x0000000087087348 */ /* 0x000fea0003c00000 */
[----:B------:R0:W1:Y:S02]  /*d900*/  SHFL.DOWN P2, R233, R252, R251, R132 ;  /* 0x080000fbfce97389 */ /* 0x0000640000040084 */
[----:B01----:R-:W-:Y:S05]  /*d910*/  ENDCOLLECTIVE ;  /* 0x000000000000791b */ /* 0x003fea0003800000 */
.L_x_5750:
[----:B------:R-:W-:-:S07]  /*d920*/  MOV R248, R233 ;  /* 0x000000e900f87202 */ /* 0x000fce0000000f00 */
[----:B------:R-:W-:Y:S05]  /*d930*/  WARPSYNC.COLLECTIVE R135, `(.L_x_5751) ;  /* 0x0000000087087348 */ /* 0x000fea0003c00000 */
[----:B------:R0:W1:Y:S02]  /*d940*/  SHFL.IDX P2, R233, R134, R133, R132 ;  /* 0x0000008586e97389 */ /* 0x0000640000040084 */
[----:B01----:R-:W-:Y:S05]  /*d950*/  ENDCOLLECTIVE ;  /* 0x000000000000791b */ /* 0x003fea0003800000 */
.L_x_5751:
[----:B------:R-:W-:Y:S02]  /*d960*/  MOV R134, R129 ;  /* 0x0000008100867202 */ /* 0x000fe40000000f00 */
[----:B------:R-:W-:-:S07]  /*d970*/  MOV R128, R233 ;  /* 0x000000e900807202 */ /* 0x000fce0000000f00 */
[----:B------:R-:W-:Y:S05]  /*d980*/  WARPSYNC.COLLECTIVE R135, `(.L_x_5752) ;  /* 0x0000000087087348 */ /* 0x000fea0003c00000 */
[----:B------:R0:W1:Y:S02]  /*d990*/  SHFL.IDX P2, R233, R134, R133, R132 ;  /* 0x0000008586e97389 */ /* 0x0000640000040084 */
[----:B01----:R-:W-:Y:S05]  /*d9a0*/  ENDCOLLECTIVE ;  /* 0x000000000000791b */ /* 0x003fea0003800000 */
.L_x_5752:
[----:B------:R-:W-:Y:S02]  /*d9b0*/  MOV R134, R130 ;  /* 0x0000008200867202 */ /* 0x000fe40000000f00 */
[----:B------:R-:W-:-:S07]  /*d9c0*/  MOV R129, R233 ;  /* 0x000000e900817202 */ /* 0x000fce0000000f00 */
[----:B------:R-:W-:Y:S05]  /*d9d0*/  WARPSYNC.COLLECTIVE R135, `(.L_x_5753) ;  /* 0x0000000087087348 */ /* 0x000fea0003c00000 */
[----:B------:R0:W1:Y:S02]  /*d9e0*/  SHFL.IDX P2, R233, R134, R133, R132 ;  /* 0x0000008586e97389 */ /* 0x0000640000040084 */
[----:B01----:R-:W-:Y:S05]  /*d9f0*/  ENDCOLLECTIVE ;  /* 0x000000000000791b */ /* 0x003fea0003800000 */
.L_x_5753:
[----:B------:R-:W-:Y:S02]  /*da00*/  MOV R134, R131 ;  /* 0x0000008300867202 */ /* 0x000fe40000000f00 */
[----:B------:R-:W-:-:S07]  /*da10*/  MOV R130, R233 ;  /* 0x000000e900827202 */ /* 0x000fce0000000f00 */
[----:B------:R-:W-:Y:S05]  /*da20*/  WARPSYNC.COLLECTIVE R135, `(.L_x_5754) ;  /* 0x0000000087087348 */ /* 0x000fea0003c00000 */
[----:B------:R0:W1:Y:S02]  /*da30*/  SHFL.IDX P2, R233, R134, R133, R132 ;  /* 0x0000008586e97389 */ /* 0x0000640000040084 */
[----:B01----:R-:W-:Y:S05]  /*da40*/  ENDCOLLECTIVE ;  /* 0x000000000000791b */ /* 0x003fea0003800000 */
.L_x_5754:
[----:B------:R-:W-:Y:S01]  /*da50*/  MOV R131, R233 ;  /* 0x000000e900837202 */ /* 0x000fe20000000f00 */
[----:B------:R-:W-:Y:S06]  /*da60*/  BRA `(.L_x_5755) ;  /* 0xffffff9000bc7947 */ /* 0x000fec000383ffff */
.L_x_5756:
        /* <DEDUP_REMOVED lines=9> */
.L_x_18685:


//--------------------- .text._Z25selective_scan_bwd_kernelI32Selective_Scan_bwd_kernel_traitsILi128ELi16ELb1ELb1ELb1ELb1ELb0EfN3c107complexIfEEEEv12SSMParamsBwd --------------------------
	.section	.text._Z25selective_scan_bwd_kernelI32Selective_Scan_bwd_kernel_traitsILi128ELi16ELb1ELb1ELb1ELb1ELb0EfN3c107complexIfEEEEv12SSMParamsBwd,"ax",@progbits
	.align	128
        .global         _Z25selective_scan_bwd_kernelI32Selective_Scan_bwd_kernel_traitsILi128ELi16ELb1ELb1ELb1ELb1ELb0EfN3c107complexIfEEEEv12SSMParamsBwd
        .type           _Z25selective_scan_bwd_kernelI32Selective_Scan_bwd_kernel_traitsILi128ELi16ELb1ELb1ELb1ELb1ELb0EfN3c107complexIfEEEEv12SSMParamsBwd,@function
        .size           _Z25selective_scan_bwd_kernelI32Selective_Scan_bwd_kernel_traitsILi128ELi16ELb1ELb1ELb1ELb1ELb0EfN3c107complexIfEEEEv12SSMParamsBwd,(.L_x_18686 - _Z25selective_scan_bwd_kernelI32Selective_Scan_bwd_kernel_traitsILi128ELi16ELb1ELb1ELb1ELb1ELb0EfN3c107complexIfEEEEv12SSMParamsBwd)
        .other          _Z25selective_scan_bwd_kernelI32Selective_Scan_bwd_kernel_traitsILi128ELi16ELb1ELb1ELb1ELb1ELb0EfN3c107complexIfEEEEv12SSMParamsBwd,@"STO_CUDA_ENTRY STV_DEFAULT"
_Z25selective_scan_bwd_kernelI32Selective_Scan_bwd_kernel_traitsILi128ELi16ELb1ELb1ELb1ELb1ELb0EfN3c107complexIfEEEEv12SSMParamsBwd:
.text._Z25selective_scan_bwd_kernelI32Selective_Scan_bwd_kernel_traitsILi128ELi16ELb1ELb1ELb1ELb1ELb0EfN3c107complexIfEEEEv12SSMParamsBwd:
        /* <DEDUP_REMOVED lines=45> */
[----:B------:R-:W-:-:S02]  /*02d0*/  ULEA UR16, UR33, 0xfffff800, 0xb ;  /* 0xfffff80021107891 */ /* 0x000fc4000f8e58ff */
[----:B------:R-:W-:Y:S02]  /*02e0*/  UIMAD UR7, UR8, UR19, UR5 ;  /* 0x00000013080772a4 */ /* 0x000fe4000f8e0205 */
[----:B------:R-:W-:Y:S02]  /*02f0*/  UIMAD UR17, UR8, UR31, UR11 ;  /* 0x0000001f081172a4 */ /* 0x000fe4000f8e020b */
[----:B------:R-:W-:Y:S02]  /*0300*/  UIADD3 UR11, UP0, UPT, UR16, UR4, URZ ;  /* 0x00000004100b7290 */ /* 0x000fe4000ff1e0ff */
[----:B------:R-:W-:Y:S02]  /*0310*/  UIADD3 UR4, UP2, UPT, UR16, UR10, URZ ;  /* 0x0000000a10047290 */ /* 0x000fe4000ff5e0ff */
[----:B------:R-:W-:Y:S02]  /*0320*/  USHF.R.S32.HI UR22, URZ, 0x1f, UR16 ;  /* 0x0000001fff167899 */ /* 0x000fe40008011410 */
[----:B--2---:R-:W-:-:S02]  /*0330*/  ULEA UR10, UP1, UR11, UR12, 0x2 ;  /* 0x0000000c0b0a7291 */ /* 0x004fc4000f8210ff */
[----:B------:R-:W-:Y:S01]  /*0340*/  ULEA UR9, UP3, UR4, UR14, 0x2 ;  /* 0x0000000e04097291 */ /* 0x000fe2000f8610ff */
[----:B---3--:R-:W-:Y:S01]  /*0350*/  IADD3 R2, PT, PT, R0, 0xffffffe, RZ ;  /* 0x0ffffffe00027810 */ /* 0x008fe20007ffe0ff */
[----:B------:R-:W-:Y:S01]  /*0360*/  UIADD3.X UR12, UPT, UPT, UR22, UR17, URZ, UP2, !UPT ;  /* 0x00000011160c7290 */ /* 0x000fe200097fe4ff */
[----:B------:R-:W-:Y:S01]  /*0370*/  MOV R0, UR8 ;  /* 0x0000000800007c02 */ /* 0x000fe20008000f00 */
[----:B------:R-:W-:Y:S02]  /*0380*/  UIADD3.X UR7, UPT, UPT, UR22, UR7, URZ, UP0, !UPT ;  /* 0x0000000716077290 */ /* 0x000fe400087fe4ff */
[----:B------:R-:W-:Y:S01]  /*0390*/  ULEA.HI.X UR12, UR4, UR15, UR12, 0x2, UP3 ;  /* 0x0000000f040c7291 */ /* 0x000fe200098f140c */
[----:B------:R-:W0:Y:S01]  /*03a0*/  F2I.FTZ.U32.TRUNC.NTZ R2, R2 ;  /* 0x0000000200027305 */ /* 0x000e22000021f000 */
[----:B------:R-:W-:Y:S01]  /*03b0*/  IABS R0, R0 ;  /* 0x0000000000007213 */ /* 0x000fe20000000000 */
[----:B------:R-:W-:Y:S01]  /*03c0*/  ULEA.HI.X UR11, UR11, UR13, UR7, 0x2, UP1 ;  /* 0x0000000d0b0b7291 */ /* 0x000fe200088f1407 */
[----:B------:R-:W-:-:S02]  /*03d0*/  UMOV UR4, URZ ;  /* 0x000000ff00047c82 */ /* 0x000fc40008000000 */
[----:B------:R-:W-:Y:S01]  /*03e0*/  R2UR UR15, R0 ;  /* 0x00000000000f72ca */ /* 0x000fe200000e0000 */
[----:B------:R-:W1:Y:S01]  /*03f0*/  LDCU.64 UR30, c[0x0][0x4b8] ;  /* 0x00009700ff1e77ac */ /* 0x000e620008000a00 */
[----:B------:R-:W2:Y:S01]  /*0400*/  LDCU.64 UR28, c[0x0][0x4a0] ;  /* 0x00009400ff1c77ac */ /* 0x000ea20008000a00 */
[----:B------:R-:W-:Y:S01]  /*0410*/  USHF.R.U32.HI UR17, URZ, 0x1, UR39 ;  /* 0x00000001ff117899 */ /* 0x000fe20008011627 */
[----:B0-----:R-:W-:Y:S01]  /*0420*/  R2UR UR5, R2 ;  /* 0x00000000020572ca */ /* 0x001fe200000e0000 */
[----:B-1----:R-:W-:Y:S02]  /*0430*/  USHF.R.U64 UR13, UR30, 0x1, UR31 ;  /* 0x000000011e0d7899 */ /* 0x002fe4000800121f */
[----:B------:R-:W-:-:S10]  /*0440*/  USHF.R.U32.HI UR14, URZ, 0x1, UR31 ;  /* 0x00000001ff0e7899 */ /* 0x000fd4000801161f */
[----:B------:R-:W-:Y:S02]  /*0450*/  UIADD3 UR7, UPT, UPT, URZ, -UR5, URZ ;  /* 0x80000005ff077290 */ /* 0x000fe4000fffe0ff */
[----:B------:R-:W-:Y:S02]  /*0460*/  UIMAD.WIDE.U32 UR30, UR6, UR34, URZ ;  /* 0x00000022061e72a5 */ /* 0x000fe4000f8e00ff */
[----:B------:R-:W-:Y:S02]  /*0470*/  UIMAD UR7, UR7, UR20, URZ ;  /* 0x00000014070772a4 */ /* 0x000fe4000f8e02ff */
[----:B------:R-:W-:Y:S02]  /*0480*/  UIMAD UR31, UR6, UR35, UR31 ;  /* 0x00000023061f72a4 */ /* 0x000fe4000f8e021f */
[----:B------:R-:W-:Y:S01]  /*0490*/  UIMAD.WIDE.U32 UR4, UR5, UR7, UR4 ;  /* 0x00000007050472a5 */ /* 0x000fe2000f8e0004 */
[----:B------:R-:W0:Y:S03]  /*04a0*/  LDCU.64 UR34, c[0x0][0x528] ;  /* 0x0000a500ff2277ac */ /* 0x000e260008000a00 */
[----:B------:R-:W-:-:S02]  /*04b0*/  UIMAD.WIDE.U32 UR18, UR5, UR15, URZ ;  /* 0x0000000f051272a5 */ /* 0x000fc4000f8e00ff */
[----:B------:R-:W-:Y:S02]  /*04c0*/  UIMAD.WIDE.U32 UR4, UR6, UR24, URZ ;  /* 0x00000018060472a5 */ /* 0x000fe4000f8e00ff */
[----:B------:R-:W-:Y:S02]  /*04d0*/  USHF.R.U64 UR7, UR38, 0x1, UR39 ;  /* 0x0000000126077899 */ /* 0x000fe40008001227 */
[----:B------:R-:W-:Y:S01]  /*04e0*/  UIMAD UR5, UR6, UR25, UR5 ;  /* 0x00000019060572a4 */ /* 0x000fe2000f8e0205 */
[----:B------:R-:W-:Y:S01]  /*04f0*/  UMOV UR32, UR19 ;  /* 0x0000001300207c82 */ /* 0x000fe20008000000 */
[----:B------:R-:W1:Y:S01]  /*0500*/  LDCU.64 UR24, c[0x0][0x4c0] ;  /* 0x00009800ff1877ac */ /* 0x000e620008000a00 */
[----:B------:R-:W-:Y:S02]  /*0510*/  UIADD3 UR18, UPT, UPT, -UR32, URZ, URZ ;  /* 0x000000ff20127290 */ /* 0x000fe4000fffe1ff */
[----:B--2---:R-:W-:Y:S02]  /*0520*/  UIMAD.WIDE.U32 UR4, UR8, UR28, UR4 ;  /* 0x0000001c080472a5 */ /* 0x004fe4000f8e0004 */
[----:B------:R-:W-:-:S02]  /*0530*/  UIMAD UR15, UR20, UR18, UR15 ;  /* 0x00000012140f72a4 */ /* 0x000fc4000f8e020f */
[----:B----4-:R-:W-:Y:S02]  /*0540*/  UIMAD.WIDE.U32 UR18, UR6, UR36, URZ ;  /* 0x00000024061272a5 */ /* 0x010fe4000f8e00ff */
[----:B------:R-:W-:Y:S02]  /*0550*/  UISETP.GT.U32.AND UP1, UPT, UR20, UR15, UPT ;  /* 0x0000000f1400728c */ /* 0x000fe4000bf24070 */
[----:B------:R-:W-:Y:S01]  /*0560*/  UIMAD UR5, UR8, UR29, UR5 ;  /* 0x0000001d080572a4 */ /* 0x000fe2000f8e0205 */
[----:B------:R-:W2:Y:S01]  /*0570*/  LDCU.64 UR38, c[0x0][0x480] ;  /* 0x00009000ff2677ac */ /* 0x000ea20008000a00 */
[----:B------:R-:W3:Y:S07]  /*0580*/  LDCU.64 UR28, c[0x0][0x3c8] ;  /* 0x00007900ff1c77ac */ /* 0x000eee0008000a00 */
[----:B------:R-:W-:-:S02]  /*0590*/  @!UP1 UIADD3 UR15, UPT, UPT, UR15, -UR20, URZ ;  /* 0x800000140f0f9290 */ /* 0x000fc4000fffe0ff */
[----:B------:R-:W-:Y:S02]  /*05a0*/  @!UP1 UIADD3 UR32, UPT, UPT, UR32, 0x1, URZ ;  /* 0x0000000120209890 */ /* 0x000fe4000fffe0ff */
[----:B------:R-:W-:Y:S02]  /*05b0*/  UISETP.GE.U32.AND UP0, UPT, UR15, UR20, UPT ;  /* 0x000000140f00728c */ /* 0x000fe4000bf06070 */
[----:B------:R-:W-:Y:S02]  /*05c0*/  ULOP3.LUT UR15, UR8, UR23, URZ, 0x3c, !UPT ;  /* 0x00000017080f7292 */ /* 0x000fe4000f8e3cff */
[----:B------:R-:W-:Y:S02]  /*05d0*/  UISETP.NE.AND UP1, UPT, UR23, URZ, UPT ;  /* 0x000000ff1700728c */ /* 0x000fe4000bf25270 */
[----:B------:R-:W-:Y:S01]  /*05e0*/  UISETP.GE.AND UP2, UPT, UR15, URZ, UPT ;  /* 0x000000ff0f00728c */ /* 0x000fe2000bf46270 */
[----:B------:R-:W4:Y:S04]  /*05f0*/  LDCU.64 UR20, c[0x0][0x3e8] ;  /* 0x00007d00ff1477ac */ /* 0x000f280008000a00 */
[----:B------:R-:W-:-:S02]  /*0600*/  @UP0 UIADD3 UR32, UPT, UPT, UR32, 0x1, URZ ;  /* 0x0000000120200890 */ /* 0x000fc4000fffe0ff */
[----:B------:R-:W-:Y:S02]  /*0610*/  UIMAD UR19, UR6, UR37, UR19 ;  /* 0x00000025061372a4 */ /* 0x000fe4000f8e0213 */
[----:B--2---:R-:W-:Y:S02]  /*0620*/  UISETP.NE.U32.AND UP0, UPT, UR38, URZ, UPT ;  /* 0x000000ff2600728c */ /* 0x004fe4000bf05070 */
[----:B------:R-:W-:Y:S02]  /*0630*/  @!UP2 UIADD3 UR32, UPT, UPT, -UR32, URZ, URZ ;  /* 0x000000ff2020a290 */ /* 0x000fe4000fffe1ff */
[----:B------:R-:W-:Y:S02]  /*0640*/  @!UP1 ULOP3.LUT UR32, URZ, UR23, URZ, 0x33, !UPT ;  /* 0x00000017ff209292 */ /* 0x000fe4000f8e33ff */
[----:B------:R-:W-:Y:S02]  /*0650*/  UIADD3 UR4, UP2, UPT, UR16, UR4, URZ ;  /* 0x0000000410047290 */ /* 0x000fe4000ff5e0ff */
[----:B------:R-:W-:-:S02]  /*0660*/  USHF.R.S32.HI UR37, URZ, 0x1f, UR32 ;  /* 0x0000001fff257899 */ /* 0x000fc40008011420 */
[----:B------:R-:W-:Y:S02]  /*0670*/  UIADD3.X UR15, UPT, UPT, UR22, UR5, URZ, UP2, !UPT ;  /* 0x00000005160f7290 */ /* 0x000fe400097fe4ff */
[----:B0-----:R-:W-:Y:S02]  /*0680*/  ULEA UR16, UP1, UR4, UR34, 0x2 ;  /* 0x0000002204107291 */ /* 0x001fe4000f8210ff */
[----:B-1----:R-:W-:Y:S01]  /*0690*/  UIMAD UR34, UR37, UR24, URZ ;  /* 0x00000018252272a4 */ /* 0x002fe2000f8e02ff */
[----:B------:R-:W0:Y:S01]  /*06a0*/  LDCU.64 UR22, c[0x0][0x4e0] ;  /* 0x00009c00ff1677ac */ /* 0x000e220008000a00 */
[----:B------:R-:W-:Y:S02]  /*06b0*/  ULEA.HI.X UR15, UR4, UR35, UR15, 0x2, UP1 ;  /* 0x00000023040f7291 */ /* 0x000fe400088f140f */
[----:B------:R-:W-:Y:S02]  /*06c0*/  UIMAD.WIDE.U32 UR4, UR32, UR24, URZ ;  /* 0x00000018200472a5 */ /* 0x000fe4000f8e00ff */
[----:B------:R-:W-:Y:S01]  /*06d0*/  UIMAD UR41, UR32, UR25, UR34 ;  /* 0x00000019202972a4 */ /* 0x000fe2000f8e0222 */
[----:B------:R-:W1:Y:S01]  /*06e0*/  LDCU.64 UR24, c[0x0][0x448] ;  /* 0x00008900ff1877ac */ /* 0x000e620008000a00 */
[----:B----4-:R-:W-:-:S02]  /*06f0*/  UIMAD UR36, UR37, UR20, URZ ;  /* 0x00000014252472a4 */ /* 0x010fc4000f8e02ff */
[----:B---3--:R-:W-:Y:S02]  /*0700*/  UIMAD UR34, UR37, UR28, URZ ;  /* 0x0000001c252272a4 */ /* 0x008fe4000f8e02ff */
[----:B------:R-:W-:Y:S02]  /*0710*/  UISETP.NE.AND.EX UP0, UPT, UR39, URZ, UPT, UP0 ;  /* 0x000000ff2700728c */ /* 0x000fe4000bf05300 */
[----:B------:R-:W-:Y:S02]  /*0720*/  UIMAD UR40, UR32, UR21, UR36 ;  /* 0x00000015202872a4 */ /* 0x000fe4000f8e0224 */
[----:B------:R-:W-:Y:S02]  /*0730*/  UIMAD.WIDE.U32 UR30, UR32, UR28, UR30 ;  /* 0x0000001c201e72a5 */ /* 0x000fe4000f8e001e */
[----:B------:R-:W-:Y:S02]  /*0740*/  UIMAD UR39, UR32, UR29, UR34 ;  /* 0x0000001d202772a4 */ /* 0x000fe4000f8e0222 */
[----:B------:R-:W-:-:S02]  /*0750*/  ULEA UR36, UR33, 0xfffff000, 0xc ;  /* 0xfffff00021247891 */ /* 0x000fc4000f8e60ff */
[----:B------:R-:W-:Y:S02]  /*0760*/  UIMAD.WIDE.U32 UR34, UR32, UR20, UR18 ;  /* 0x00000014202272a5 */ /* 0x000fe4000f8e0012 */
[----:B0-----:R-:W-:Y:S02]  /*0770*/  UIMAD.WIDE.U32 UR18, UR32, UR22, URZ ;  /* 0x00000016201272a5 */ /* 0x001fe4000f8e00ff */
[----:B------:R-:W-:Y:S02]  /*0780*/  UIMAD UR37, UR37, UR22, URZ ;  /* 0x00000016252572a4 */ /* 0x000fe4000f8e02ff */
[----:B------:R-:W-:Y:S02]  /*0790*/  USHF.R.S32.HI UR38, URZ, 0x1f, UR36 ;  /* 0x0000001fff267899 */ /* 0x000fe40008011424 */
[----:B------:R-:W-:Y:S02]  /*07a0*/  UIADD3 UR30, UP1, UPT, UR36, UR30, URZ ;  /* 0x0000001e241e7290 */ /* 0x000fe4000ff3e0ff */
[----:B------:R-:W-:Y:S01]  /*07b0*/  UIADD3 UR22, UPT, UPT, UR31, UR39, URZ ;  /* 0x000000271f167290 */ /* 0x000fe2000fffe0ff */
[----:B------:R-:W0:Y:S01]  /*07c0*/  LDCU.64 UR20, c[0x0][0x538] ;  /* 0x0000a700ff1477ac */ /* 0x000e220008000a00 */
[----:B-1----:R-:W-:-:S02]  /*07d0*/  ULEA UR24, UP2, UR30, UR24, 0x2 ;  /* 0x000000181e187291 */ /* 0x002fc4000f8410ff */
[----:B------:R-:W-:Y:S02]  /*07e0*/  UIADD3.X UR22, UPT, UPT, UR38, UR22, URZ, UP1, !UPT ;  /* 0x0000001626167290 */ /* 0x000fe40008ffe4ff */
[----:B------:R-:W-:Y:S02]  /*07f0*/  UIMAD UR37, UR32, UR23, UR37 ;  /* 0x00000017202572a4 */ /* 0x000fe4000f8e0225 */
[----:B------:R-:W-:Y:S01]  /*0800*/  ULEA.HI.X UR30, UR30, UR25, UR22, 0x2, UP2 ;  /* 0x000000191e1e7291 */ /* 0x000fe200090f1416 */
[----:B------:R-:W1:Y:S01]  /*0810*/  @UP0 LDCU UR25, c[0x0][0x384] ;  /* 0x00007080ff1907ac */ /* 0x000e620008000800 */
[----:B------:R-:W-:-:S05]  /*0820*/  UIADD3 UR5, UPT, UPT, UR5, UR41, URZ ;  /* 0x0000002905057290 */ /* 0x000fca000fffe0ff */
[----:B------:R-:W2:Y:S01]  /*0830*/  LDCU.64 UR22, c[0x0][0x540] ;  /* 0x0000a800ff1677ac */ /* 0x000ea20008000a00 */
[----:B------:R-:W3:Y:S01]  /*0840*/  @UP0 LDCU UR31, c[0x0][0x38c] ;  /* 0x00007180ff1f07ac */ /* 0x000ee20008000800 */
[----:B------:R-:W-:Y:S02]  /*0850*/  UIMAD UR14, UR14, UR6, URZ ;  /* 0x000000060e0e72a4 */ /* 0x000fe4000f8e02ff */
[----:B------:R-:W-:Y:S02]  /*0860*/  UIMAD.WIDE.U32 UR4, UR6, UR13, UR4 ;  /* 0x0000000d060472a5 */ /* 0x000fe4000f8e0004 */
[----:B------:R-:W-:Y:S02]  /*0870*/  UIADD3 UR36, UP3, UPT, UR36, UR34, URZ ;  /* 0x0000002224247290 */ /* 0x000fe4000ff7e0ff */
[----:B------:R-:W-:Y:S01]  /*0880*/  UIADD3 UR40, UPT, UPT, UR35, UR40, URZ ;  /* 0x0000002823287290 */ /* 0x000fe2000fffe0ff */
[----:B------:R-:W4:Y:S01]  /*0890*/  @UP0 LDCU.64 UR34, c[0x0][0x480] ;  /* 0x00009000ff2207ac */ /* 0x000f220008000a00 */
[----:B------:R-:W-:-:S02]  /*08a0*/  UIADD3 UR14, UPT, UPT, UR5, UR14, URZ ;  /* 0x0000000e050e7290 */ /* 0x000fc4000fffe0ff */
[----:B0-----:R-:W-:Y:S02]  /*08b0*/  ULEA UR13, UP1, UR4, UR20, 0x3 ;  /* 0x00000014040d7291 */ /* 0x001fe4000f8218ff */
[----:B------:R-:W-:Y:S02]  /*08c0*/  UIADD3 UR19, UPT, UPT, UR19, UR37, URZ ;  /* 0x0000002513137290 */ /* 0x000fe4000fffe0ff */
[----:B------:R-:W-:Y:S02]  /*08d0*/  ULEA.HI.X UR14, UR4, UR21, UR14, 0x3, UP1 ;  /* 0x00000015040e7291 */ /* 0x000fe400088f1c0e */
[----:B------:R-:W-:Y:S02]  /*08e0*/  UIMAD UR5, UR17, UR6, URZ ;  /* 0x00000006110572a4 */ /* 0x000fe4000f8e02ff */
[----:B-1----:R-:W-:Y:S02]  /*08f0*/  @UP0 UIMAD UR4, UR6, UR25, UR8 ;  /* 0x00000019060402a4 */ /* 0x002fe4000f8e0208 */
[----:B------:R-:W-:-:S02]  /*0900*/  UIMAD.WIDE.U32 UR18, UR6, UR7, UR18 ;  /* 0x00000007061272a5 */ /* 0x000fc4000f8e0012 */
[----:B------:R-:W-:Y:S02]  /*0910*/  @UP0 UIMAD UR4, UR4, UR33, URZ ;  /* 0x00000021040402a4 */ /* 0x000fe4000f8e02ff */
[----:B------:R-:W-:Y:S01]  /*0920*/  UIADD3 UR5, UPT, UPT, UR19, UR5, URZ ;  /* 0x0000000513057290 */ /* 0x000fe2000fffe0ff */
[----:B------:R-:W0:Y:S01]  /*0930*/  LDCU.64 UR28, c[0x0][0x450] ;  /* 0x00008a00ff1c77ac */ /* 0x000e220008000a00 */
        /* <DEDUP_REMOVED lines=14> */
[----:B------:R-:W-:-:S14]  /*0a20*/  BRA.U !UP0, `(.L_x_5757) ;  /* 0x000000c108f07547 */ /* 0x000fdc000b800000 */
        /* <DEDUP_REMOVED lines=17> */
.L_x_5887:
        /* <DEDUP_REMOVED lines=14> */
[-C--:B0-----:R-:W-:Y:S02]  /*0c20*/  IADD3 R5, PT, PT, R5, R46.reuse, RZ ;  /* 0x0000002e05057210 */ /* 0x081fe40007ffe0ff */
[----:B------:R-:W-:Y:S02]  /*0c30*/  IADD3 R45, PT, PT, R45, R46, RZ ;  /* 0x0000002e2d2d7210 */ /* 0x000fe40007ffe0ff */
[-C--:B------:R-:W-:Y:S01]  /*0c40*/  LEA R6, R5, R174.reuse, 0x4 ;  /* 0x000000ae05067211 */ /* 0x080fe200078e20ff */
[----:B------:R-:W-:Y:S01]  /*0c50*/  HFMA2 R5, -RZ, RZ, 0, 9.5367431640625e-07 ;  /* 0x00000010ff057431 */ /* 0x000fe200000001ff */
[----:B------:R-:W-:Y:S02]  /*0c60*/  LEA R250, R45, R174, 0x6 ;  /* 0x000000ae2dfa7211 */ /* 0x000fe400078e30ff */
[----:B------:R-:W-:Y:S01]  /*0c70*/  MOV R4, UR16 ;  /* 0x0000001000047c02 */ /* 0x000fe20008000f00 */
[----:B------:R-:W-:Y:S01]  /*0c80*/  STL [R1], R6 ;  /* 0x0000000601007387 */ /* 0x000fe20000100800 */
[----:B------:R-:W-:-:S03]  /*0c90*/  IMAD.WIDE.U32 R2, R0, R5, UR10 ;  /* 0x0000000a00027e25 */ /* 0x000fc6000f8e0005 */
[----:B--2---:R0:W-:Y:S04]  /*0ca0*/  STS.128 [R6], R8 ;  /* 0x0000000806007388 */ /* 0x0041e80000000c00 */
[----:B---3--:R1:W-:Y:S04]  /*0cb0*/  STS.128 [R6+0x200], R12 ;  /* 0x0002000c06007388 */ /* 0x0083e80000000c00 */
        /* <DEDUP_REMOVED lines=8> */
[----:B0-----:R-:W4:Y:S04]  /*0d40*/  LDG.E.128 R8, desc[UR26][R2.64] ;  /* 0x0000001a02087981 */ /* 0x001f28000c1e1d00 */
[----:B-1----:R-:W5:Y:S04]  /*0d50*/  LDG.E.128 R12, desc[UR26][R2.64+0x200] ;  /* 0x0002001a020c7981 */ /* 0x002f68000c1e1d00 */
[----:B--2---:R-:W2:Y:S04]  /*0d60*/  LDG.E.128 R16, desc[UR26][R2.64+0x400] ;  /* 0x0004001a02107981 */ /* 0x004ea8000c1e1d00 */
[----:B---3--:R-:W3:Y:S01]  /*0d70*/  LDG.E.128 R20, desc[UR26][R2.64+0x600] ;  /* 0x0006001a02147981 */ /* 0x008ee2000c1e1d00 */
[----:B------:R-:W-:-:S03]  /*0d80*/  MOV R5, UR15 ;  /* 0x0000000f00057c02 */ /* 0x000fc60008000f00 */
[----:B------:R-:W-:Y:S01]  /*0d90*/  IMAD.WIDE.U32 R4, R0, 0x10, R4 ;  /* 0x0000001000047825 */ /* 0x000fe200078e0004 */
[----:B----4-:R0:W-:Y:S04]  /*0da0*/  STS.128 [R6], R8 ;  /* 0x0000000806007388 */ /* 0x0101e80000000c00 */
[----:B-----5:R-:W-:Y:S04]  /*0db0*/  STS.128 [R6+0x200], R12 ;  /* 0x0002000c06007388 */ /* 0x020fe80000000c00 */
[----:B--2---:R-:W-:Y:S04]  /*0dc0*/  STS.128 [R6+0x400], R16 ;  /* 0x0004001006007388 */ /* 0x004fe80000000c00 */
[----:B---3--:R-:W-:Y:S01]  /*0dd0*/  STS.128 [R6+0x600], R20 ;  /* 0x0006001406007388 */ /* 0x008fe20000000c00 */
        /* <DEDUP_REMOVED lines=9> */
[----:B------:R-:W4:Y:S01]  /*0e70*/  LDG.E.128 R64, desc[UR26][R4.64+0x600] ;  /* 0x0006001a04407981 */ /* 0x000f22000c1e1d00 */
[----:B-1----:R-:W-:Y:S01]  /*0e80*/  FADD.FTZ R16, R48, UR7 ;  /* 0x0000000730107e21 */ /* 0x002fe20008010000 */
[----:B------:R-:W-:Y:S01]  /*0e90*/  FADD.FTZ R15, R49, UR7 ;  /* 0x00000007310f7e21 */ /* 0x000fe20008010000 */
[----:B------:R-:W-:Y:S01]  /*0ea0*/  FADD.FTZ R14, R50, UR7 ;  /* 0x00000007320e7e21 */ /* 0x000fe20008010000 */
[----:B------:R-:W-:Y:S01]  /*0eb0*/  FADD.FTZ R13, R51, UR7 ;  /* 0x00000007330d7e21 */ /* 0x000fe20008010000 */
[----:B--2---:R-:W-:Y:S01]  /*0ec0*/  FADD.FTZ R12, R52, UR7 ;  /* 0x00000007340c7e21 */ /* 0x004fe20008010000 */
[----:B------:R-:W-:Y:S01]  /*0ed0*/  FSETP.GTU.FTZ.AND P0, PT, R16, 20, PT ;  /* 0x41a000001000780b */ /* 0x000fe20003f1c000 */
[----:B------:R-:W-:Y:S01]  /*0ee0*/  BSSY.RECONVERGENT B0, `(.L_x_5758) ;  /* 0x0000030000007945 */ /* 0x000fe20003800200 */
[----:B------:R-:W-:-:S02]  /*0ef0*/  FSETP.GTU.FTZ.AND P1, PT, R15, 20, PT ;  /* 0x41a000000f00780b */ /* 0x000fc40003f3c000 */
        /* <DEDUP_REMOVED lines=46> */
.L_x_5759:
[----:B------:R-:W-:Y:S05]  /*11e0*/  BSYNC.RECONVERGENT B0 ;  /* 0x0000000000007941 */ /* 0x000fea0003800200 */
.L_x_5758:
        /* <DEDUP_REMOVED lines=34> */
.L_x_5761:
[----:B------:R-:W-:Y:S05]  /*1410*/  BSYNC.RECONVERGENT B0 ;  /* 0x0000000000007941 */ /* 0x000fea0003800200 */
.L_x_5760:
        /* <DEDUP_REMOVED lines=34> */
.L_x_5763:
[----:B------:R-:W-:Y:S05]  /*1640*/  BSYNC.RECONVERGENT B0 ;  /* 0x0000000000007941 */ /* 0x000fea0003800200 */
.L_x_5762:
        /* <DEDUP_REMOVED lines=34> */
.L_x_5765:
[----:B------:R-:W-:Y:S05]  /*1870*/  BSYNC.RECONVERGENT B0 ;  /* 0x0000000000007941 */ /* 0x000fea0003800200 */
.L_x_5764:
[----:B------:R-:W-:Y:S01]  /*1880*/  BSSY.RECONVERGENT B0, `(.L_x_5766) ;  /* 0x0000022000007945 */ /* 0x000fe20003800200 */
[----:B------:R-:W-:Y:S01]  /*1890*/  FSETP.GTU.FTZ.AND P3, PT, R7, 20, PT ;  /* 0x41a000000700780b */ /* 0x000fe20003f7c000 */
[----:B-1----:R-:W-:Y:S02]  /*18a0*/  FADD.FTZ R6, R42, UR7 ;  /* 0x000000072a067e21 */ /* 0x002fe40008010000 */
        /* <DEDUP_REMOVED lines=31> */
.L_x_5767:
[----:B------:R-:W-:Y:S05]  /*1aa0*/  BSYNC.RECONVERGENT B0 ;  /* 0x0000000000007941 */ /* 0x000fea0003800200 */
.L_x_5766:
        /* <DEDUP_REMOVED lines=37> */
.L_x_5769:
[----:B------:R-:W-:Y:S05]  /*1d00*/  BSYNC.RECONVERGENT B0 ;  /* 0x0000000000007941 */ /* 0x000fea0003800200 */
.L_x_5768:
        /* <DEDUP_REMOVED lines=39> */
.L_x_5771:
[----:B------:R-:W-:Y:S05]  /*1f80*/  BSYNC.RECONVERGENT B0 ;  /* 0x0000000000007941 */ /* 0x000fea0003800200 */
.L_x_5770:
        /* <DEDUP_REMOVED lines=38> */
.L_x_5773:
[----:B------:R-:W-:Y:S05]  /*21f0*/  BSYNC.RECONVERGENT B0 ;  /* 0x0000000000007941 */ /* 0x000fea0003800200 */
.L_x_5772:
        /* <DEDUP_REMOVED lines=38> */
.L_x_5775:
[----:B------:R-:W-:Y:S05]  /*2460*/  BSYNC.RECONVERGENT B0 ;  /* 0x0000000000007941 */ /* 0x000fea0003800200 */
.L_x_5774:
        /* <DEDUP_REMOVED lines=38> */
.L_x_5777:
[----:B------:R-:W-:Y:S05]  /*26d0*/  BSYNC.RECONVERGENT B0 ;  /* 0x0000000000007941 */ /* 0x000fea0003800200 */
.L_x_5776:
        /* <DEDUP_REMOVED lines=38> */
.L_x_5779:
[----:B------:R-:W-:Y:S05]  /*2940*/  BSYNC.RECONVERGENT B0 ;  /* 0x0000000000007941 */ /* 0x000fea0003800200 */
.L_x_5778:
        /* <DEDUP_REMOVED lines=32> */
.L_x_5781:
[----:B------:R-:W-:Y:S05]  /*2b50*/  BSYNC.RECONVERGENT B0 ;  /* 0x0000000000007941 */ /* 0x000fea0003800200 */
.L_x_5780:
        /* <DEDUP_REMOVED lines=32> */
.L_x_5783:
[----:B------:R-:W-:Y:S05]  /*2d60*/  BSYNC.RECONVERGENT B0 ;  /* 0x0000000000007941 */ /* 0x000fea0003800200 */
.L_x_5782:
        /* <DEDUP_REMOVED lines=32> */
.L_x_5785:
[----:B------:R-:W-:Y:S05]  /*2f70*/  BSYNC.RECONVERGENT B0 ;  /* 0x0000000000007941 */ /* 0x000fea0003800200 */
.L_x_5784:
        /* <DEDUP_REMOVED lines=32> */
.L_x_5787:
[----:B------:R-:W-:Y:S05]  /*3180*/  BSYNC.RECONVERGENT B0 ;  /* 0x0000000000007941 */ /* 0x000fea0003800200 */
.L_x_5786:
        /* <DEDUP_REMOVED lines=32> */
.L_x_5789:
[----:B------:R-:W-:Y:S05]  /*3390*/  BSYNC.RECONVERGENT B0 ;  /* 0x0000000000007941 */ /* 0x000fea0003800200 */
.L_x_5788:
        /* <DEDUP_REMOVED lines=37> */
[----:B------:R-:W-:Y:S01]  /*35f0*/  FADD.FTZ R176, R35, R35 ;  /* 0x0000002323b07221 */ /* 0x000fe20000010000 */
[----:B0-----:R-:W-:Y:S01]  /*3600*/  FADD.FTZ R17, R31, R31 ;  /* 0x0000001f1f117221 */ /* 0x001fe20000010000 */
[----:B------:R-:W-:Y:S01]  /*3610*/  FADD.FTZ R25, R27, R27 ;  /* 0x0000001b1b197221 */ /* 0x000fe20000010000 */
[----:B------:R-:W-:Y:S01]  /*3620*/  SHF.L.U32 R45, R45, 0x3, RZ ;  /* 0x000000032d2d7819 */ /* 0x000fe200000006ff */
[----:B------:R-:W-:Y:S01]  /*3630*/  FADD.FTZ R175, R28, R28 ;  /* 0x0000001c1caf7221 */ /* 0x000fe20000010000 */
[----:B------:R-:W-:Y:S01]  /*3640*/  FADD.FTZ R172, R29, R29 ;  /* 0x0000001d1dac7221 */ /* 0x000fe20000010000 */
[----:B------:R-:W-:Y:S01]  /*3650*/  FADD.FTZ R171, R30, R30 ;  /* 0x0000001e1eab7221 */ /* 0x000fe20000010000 */
[----:B------:R-:W-:Y:S01]  /*3660*/  PLOP3.LUT P1, PT, PT, PT, UP0, 0x80, 0x8 ;  /* 0x000000000008781c */ /* 0x000fe20003f2f008 */
[----:B------:R-:W-:Y:S01]  /*3670*/  HFMA2 R98, -RZ, RZ, 0, 0 ;  /* 0x00000000ff627431 */ /* 0x000fe200000001ff */
[----:B------:R-:W-:Y:S01]  /*3680*/  LEA.HI.SX32 R45, R45, R45, 0x1b ;  /* 0x0000002d2d2d7211 */ /* 0x000fe200078fdaff */
[----:B------:R-:W-:Y:S01]  /*3690*/  FADD.FTZ R179, R32, R32 ;  /* 0x0000002020b37221 */ /* 0x000fe20000010000 */
[----:B------:R-:W-:Y:S01]  /*36a0*/  FADD.FTZ R177, R34, R34 ;  /* 0x0000002222b17221 */ /* 0x000fe20000010000 */
[----:B------:R-:W-:Y:S01]  /*36b0*/  ISETP.EQ.AND P1, PT, R44, RZ, P1 ;  /* 0x000000ff2c00720c */ /* 0x000fe20000f22270 */
[----:B--2---:R-:W-:Y:S01]  /*36c0*/  UIMAD.WIDE.U32 UR24, UR8, UR28, URZ ;  /* 0x0000001c081872a5 */ /* 0x004fe2000f8e00ff */
[----:B------:R-:W0:Y:S03]  /*36d0*/  LDCU UR44, c[0x0][0x394] ;  /* 0x00007280ff2c77ac */ /* 0x000e260008000800 */
[----:B------:R-:W-:Y:S01]  /*36e0*/  UIMAD UR29, UR8, UR29, UR25 ;  /* 0x0000001d081d72a4 */ /* 0x000fe2000f8e0219 */
[C---:B-1----:R-:W-:Y:S01]  /*36f0*/  SHF.L.U32 R26, R173.reuse, 0x2, RZ ;  /* 0x00000002ad1a7819 */ /* 0x042fe200000006ff */
[----:B------:R-:W1:Y:S01]  /*3700*/  LDCU UR45, c[0x0][0x38c] ;  /* 0x00007180ff2d77ac */ /* 0x000e620008000800 */
[----:B------:R-:W-:-:S02]  /*3710*/  SHF.L.U32 R30, R173, 0x3, RZ ;  /* 0x00000003ad1e7819 */ /* 0x000fc400000006ff */
[----:B------:R-:W-:Y:S01]  /*3720*/  LOP3.LUT R26, R26, 0xf80, RZ, 0xc0, !PT ;  /* 0x00000f801a1a7812 */ /* 0x000fe200078ec0ff */
[----:B------:R-:W2:Y:S01]  /*3730*/  LDCU.64 UR32, c[0x0][0x3c0] ;  /* 0x00007800ff2077ac */ /* 0x000ea20008000a00 */
[C---:B------:R-:W-:Y:S02]  /*3740*/  LOP3.LUT R28, R173.reuse, 0x1f, RZ, 0xc0, !PT ;  /* 0x0000001fad1c7812 */ /* 0x040fe400078ec0ff */
[----:B------:R-:W-:Y:S01]  /*3750*/  IADD3 R26, PT, PT, R26, R46, R26 ;  /* 0x0000002e1a1a7210 */ /* 0x000fe20007ffe01a */
[----:B------:R-:W3:Y:S01]  /*3760*/  LDCU.64 UR34, c[0x0][0x440] ;  /* 0x00008800ff2277ac */ /* 0x000ee20008000a00 */
[----:B------:R-:W-:Y:S02]  /*3770*/  ISETP.NE.AND P2, PT, R173, 0x7f, PT ;  /* 0x0000007fad00780c */ /* 0x000fe40003f45270 */
[C---:B------:R-:W-:Y:S01]  /*3780*/  IADD3 R27, PT, PT, R26.reuse, 0x20, RZ ;  /* 0x000000201a1b7810 */ /* 0x040fe20007ffe0ff */
[----:B------:R-:W4:Y:S01]  /*3790*/  LDCU.64 UR36, c[0x0][0x3a8] ;  /* 0x00007500ff2477ac */ /* 0x000f220008000a00 */
[----:B------:R-:W-:-:S02]  /*37a0*/  IADD3 R31, PT, PT, R26, 0x40, RZ ;  /* 0x000000401a1f7810 */ /* 0x000fc40007ffe0ff */
[C---:B------:R-:W-:Y:S01]  /*37b0*/  IADD3 R33, PT, PT, R26.reuse, 0x60, RZ ;  /* 0x000000601a217810 */ /* 0x040fe20007ffe0ff */
[----:B------:R-:W0:Y:S01]  /*37c0*/  LDCU.64 UR38, c[0x0][0x3e0] ;  /* 0x00007c00ff2677ac */ /* 0x000e220008000a00 */
[C---:B------:R-:W-:Y:S02]  /*37d0*/  IADD3 R35, PT, PT, R26.reuse, 0x80, RZ ;  /* 0x000000801a237810 */ /* 0x040fe40007ffe0ff */
[C---:B------:R-:W-:Y:S01]  /*37e0*/  IADD3 R37, PT, PT, R26.reuse, 0xa0, RZ ;  /* 0x000000a01a257810 */ /* 0x040fe20007ffe0ff */
[----:B------:R-:W0:Y:S01]  /*37f0*/  LDCU.64 UR40, c[0x0][0x4d0] ;  /* 0x00009a00ff2877ac */ /* 0x000e220008000a00 */
[C---:B------:R-:W-:Y:S02]  /*3800*/  IADD3 R39, PT, PT, R26.reuse, 0xc0, RZ ;  /* 0x000000c01a277810 */ /* 0x040fe40007ffe0ff */
[----:B------:R-:W-:Y:S01]  /*3810*/  IADD3 R41, PT, PT, R26, 0xe0, RZ ;  /* 0x000000e01a297810 */ /* 0x000fe20007ffe0ff */
[----:B------:R-:W0:Y:S01]  /*3820*/  LDCU.64 UR42, c[0x0][0x4f0] ;  /* 0x00009e00ff2a77ac */ /* 0x000e220008000a00 */
[----:B------:R-:W-:-:S02]  /*3830*/  LEA.HI.SX32 R29, R27, R26, 0x1b ;  /* 0x0000001a1b1d7211 */ /* 0x000fc400078fdaff */
[-C--:B------:R-:W-:Y:S01]  /*3840*/  LEA.HI.SX32 R31, R31, R26.reuse, 0x1b ;  /* 0x0000001a1f1f7211 */ /* 0x080fe200078fdaff */
[----:B------:R-:W-:Y:S01]  /*3850*/  UMOV UR8, URZ ;  /* 0x000000ff00087c82 */ /* 0x000fe20008000000 */
[-C--:B------:R-:W-:Y:S02]  /*3860*/  LEA.HI.SX32 R33, R33, R26.reuse, 0x1b ;  /* 0x0000001a21217211 */ /* 0x080fe400078fdaff */
[-C--:B------:R-:W-:Y:S02]  /*3870*/  LEA.HI.SX32 R35, R35, R26.reuse, 0x1b ;  /* 0x0000001a23237211 */ /* 0x080fe400078fdaff */
[-C--:B------:R-:W-:Y:S02]  /*3880*/  LEA.HI.SX32 R37, R37, R26.reuse, 0x1b ;  /* 0x0000001a25257211 */ /* 0x080fe400078fdaff */
[-C--:B------:R-:W-:Y:S02]  /*3890*/  LEA.HI.SX32 R39, R39, R26.reuse, 0x1b ;  /* 0x0000001a27277211 */ /* 0x080fe400078fdaff */
[----:B------:R-:W-:-:S02]  /*38a0*/  LEA.HI.SX32 R41, R41, R26, 0x1b ;  /* 0x0000001a29297211 */ /* 0x000fc400078fdaff */
[----:B------:R-:W-:Y:S02]  /*38b0*/  LEA.HI.SX32 R249, R26, R26, 0x1b ;  /* 0x0000001a1af97211 */ /* 0x000fe400078fdaff */
[C---:B------:R-:W-:Y:S02]  /*38c0*/  ISETP.NE.AND P0, PT, R173.reuse, RZ, PT ;  /* 0x000000ffad00720c */ /* 0x040fe40003f05270 */
[----:B------:R-:W-:Y:S02]  /*38d0*/  IADD3 R27, PT, PT, R173, 0x200, RZ ;  /* 0x00000200ad1b7810 */ /* 0x000fe40007ffe0ff */
[-C--:B------:R-:W-:Y:S02]  /*38e0*/  LEA R26, R45, R174.reuse, 0x4 ;  /* 0x000000ae2d1a7211 */ /* 0x080fe400078e20ff */
[----:B------:R-:W-:Y:S02]  /*38f0*/  LOP3.LUT R28, R28, 0x1f00, R30, 0xf8, !PT ;  /* 0x00001f001c1c7812 */ /* 0x000fe400078ef81e */
[----:B------:R-:W-:-:S02]  /*3900*/  LEA R249, R249, R174, 0x4 ;  /* 0x000000aef9f97211 */ /* 0x000fc400078e20ff */
[-C--:B------:R-:W-:Y:S02]  /*3910*/  LEA R244, R29, R174.reuse, 0x4 ;  /* 0x000000ae1df47211 */ /* 0x080fe400078e20ff */
[-C--:B------:R-:W-:Y:S02]  /*3920*/  LEA R243, R31, R174.reuse, 0x4 ;  /* 0x000000ae1ff37211 */ /* 0x080fe400078e20ff */
[-C--:B------:R-:W-:Y:S02]  /*3930*/  LEA R242, R33, R174.reuse, 0x4 ;  /* 0x000000ae21f27211 */ /* 0x080fe400078e20ff */
[-C--:B------:R-:W-:Y:S02]  /*3940*/  LEA R241, R35, R174.reuse, 0x4 ;  /* 0x000000ae23f17211 */ /* 0x080fe400078e20ff */
[-C--:B------:R-:W-:Y:S02]  /*3950*/  LEA R240, R37, R174.reuse, 0x4 ;  /* 0x000000ae25f07211 */ /* 0x080fe400078e20ff */
[----:B------:R-:W-:-:S02]  /*3960*/  LEA R239, R39, R174, 0x4 ;  /* 0x000000ae27ef7211 */ /* 0x000fc400078e20ff */
[----:B01234-:R-:W-:-:S07]  /*3970*/  LEA R238, R41, R174, 0x4 ;  /* 0x000000ae29ee7211 */ /* 0x01ffce00078e20ff */
.L_x_5886:
[----:B------:R-:W-:Y:S01]  /*3980*/  UIMAD.WIDE.U32 UR30, UR8, UR32, URZ ;  /* 0x00000020081e72a5 */ /* 0x000fe2000f8e00ff */
[C---:B------:R-:W-:Y:S02]  /*3990*/  SHF.L.U32 R28, R173.reuse, 0x3, RZ ;  /* 0x00000003ad1c7819 */ /* 0x040fe400000006ff */
[----:B------:R-:W-:Y:S01]  /*39a0*/  LOP3.LUT R64, R173, 0x1f, RZ, 0xc0, !PT ;  /* 0x0000001fad407812 */ /* 0x000fe200078ec0ff */
[----:B------:R-:W-:Y:S02]  /*39b0*/  UIMAD UR28, UR8, UR33, UR31 ;  /* 0x00000021081c72a4 */ /* 0x000fe4000f8e021f */
[----:B------:R-:W-:Y:S01]  /*39c0*/  ULEA UR31, UP0, UR30, UR12, 0x2 ;  /* 0x0000000c1e1f7291 */ /* 0x000fe2000f8010ff */
[----:B------:R-:W-:-:S03]  /*39d0*/  LOP3.LUT R64, R64, 0x1f00, R28, 0xf8, !PT ;  /* 0x00001f0040407812 */ /* 0x000fc600078ef81c */
[----:B------:R-:W-:Y:S02]  /*39e0*/  ULEA.HI.X UR30, UR30, UR9, UR28, 0x2, UP0 ;  /* 0x000000091e1e7291 */ /* 0x000fe400080f141c */
[----:B------:R-:W-:-:S04]  /*39f0*/  MOV R62, UR31 ;  /* 0x0000001f003e7c02 */ /* 0x000fc80008000f00 */
[----:B------:R-:W-:-:S03]  /*3a00*/  MOV R63, UR30 ;  /* 0x0000001e003f7c02 */ /* 0x000fc60008000f00 */
[----:B------:R-:W-:-:S05]  /*3a10*/  IMAD.WIDE.U32 R62, R64, 0x10, R62 ;  /* 0x00000010403e7825 */ /* 0x000fca00078e003e */
[----:B--2---:R-:W2:Y:S04]  /*3a20*/  LDG.E.128 R28, desc[UR26][R62.64] ;  /* 0x0000001a3e1c7981 */ /* 0x004ea8000c1e1d00 */
[----:B0-----:R-:W3:Y:S04]  /*3a30*/  LDG.E.128 R32, desc[UR26][R62.64+0x200] ;  /* 0x0002001a3e207981 */ /* 0x001ee8000c1e1d00 */
        /* <DEDUP_REMOVED lines=23> */
[----:B----4-:R1:W-:Y:S04]  /*3bb0*/  STS.128 [R243+0x400], R36 ;  /* 0x00040024f3007388 */ /* 0x0103e80000000c00 */
[----:B-----5:R2:W-:Y:S04]  /*3bc0*/  STS.128 [R242+0x600], R40 ;  /* 0x00060028f2007388 */ /* 0x0205e80000000c00 */
[----:B------:R-:W-:Y:S04]  /*3bd0*/  STS.128 [R241+0x800], R44 ;  /* 0x0008002cf1007388 */ /* 0x000fe80000000c00 */
[----:B------:R-:W-:Y:S04]  /*3be0*/  STS.128 [R240+0xa00], R48 ;  /* 0x000a0030f0007388 */ /* 0x000fe80000000c00 */
[----:B------:R-:W-:Y:S04]  /*3bf0*/  STS.128 [R239+0xc00], R52 ;  /* 0x000c0034ef007388 */ /* 0x000fe80000000c00 */
[----:B------:R-:W-:Y:S01]  /*3c00*/  STS.128 [R238+0xe00], R56 ;  /* 0x000e0038ee007388 */ /* 0x000fe20000000c00 */
[----:B------:R-:W-:-:S03]  /*3c10*/  NOP ;  /* 0x0000000000007918 */ /* 0x000fc60000000000 */
[----:B0-----:R-:W3:Y:S04]  /*3c20*/  LDG.E.128 R32, desc[UR26][R62.64] ;  /* 0x0000001a3e207981 */ /* 0x001ee8000c1e1d00 */
[----:B------:R-:W4:Y:S04]  /*3c30*/  LDG.E.128 R116, desc[UR26][R62.64+0x200] ;  /* 0x0002001a3e747981 */ /* 0x000f28000c1e1d00 */
[----:B------:R-:W5:Y:S04]  /*3c40*/  LDG.E.128 R120, desc[UR26][R62.64+0x400] ;  /* 0x0004001a3e787981 */ /* 0x000f68000c1e1d00 */
        /* <DEDUP_REMOVED lines=8> */
[----:B------:R-:W-:Y:S01]  /*3cd0*/  LDS.128 R64, [R26] ;  /* 0x000000001a407984 */ /* 0x000fe20000000c00 */
[----:B------:R-:W-:Y:S01]  /*3ce0*/  ISETP.NE.AND P2, PT, R173, 0x7f, PT ;  /* 0x0000007fad00780c */ /* 0x000fe20003f45270 */
[----:B------:R-:W-:Y:S01]  /*3cf0*/  UIADD3 UR28, UPT, UPT, UR30, -0x100, URZ ;  /* 0xffffff001e1c7890 */ /* 0x000fe2000fffe0ff */
[----:B------:R-:W-:Y:S01]  /*3d00*/  BSSY.RECONVERGENT B0, `(.L_x_5791) ;  /* 0x00000d0000007945 */ /* 0x000fe20003800200 */
[----:B------:R-:W-:Y:S02]  /*3d10*/  LDS.128 R56, [R26+0x20] ;  /* 0x000020001a387984 */ /* 0x000fe40000000c00 */
[----:B------:R-:W-:-:S02]  /*3d20*/  ULOP3.LUT UR28, UR28, 0x100, URZ, 0xc0, !UPT ;  /* 0x000001001c1c7892 */ /* 0x000fc4000f8ec0ff */
[----:B0-----:R-:W-:Y:S02]  /*3d30*/  LDS.128 R60, [R26+0x10] ;  /* 0x000010001a3c7984 */ /* 0x001fe40000000c00 */
        /* <DEDUP_REMOVED lines=9> */
[----:B-1----:R-:W-:Y:S01]  /*3dd0*/  FMUL.RZ R36, R28, 0.15915493667125701904 ;  /* 0x3e22f9831c247820 */ /* 0x002fe2000040c000 */
[----:B------:R-:W-:Y:S01]  /*3de0*/  FMUL.FTZ R28, R13, UR31 ;  /* 0x0000001f0d1c7c20 */ /* 0x000fe20008410000 */
[C---:B--2---:R-:W-:Y:S01]  /*3df0*/  FMUL.FTZ R43, R145.reuse, R9 ;  /* 0x00000009912b7220 */ /* 0x044fe20000410000 */
[C---:B------:R-:W-:Y:S01]  /*3e00*/  FMUL.FTZ R146, R145.reuse, R7 ;  /* 0x0000000791927220 */ /* 0x040fe20000410000 */
[C---:B------:R-:W-:Y:S01]  /*3e10*/  FMUL.FTZ R144, R145.reuse, R6 ;  /* 0x0000000691907220 */ /* 0x040fe20000410000 */
[----:B------:R-:W-:Y:S01]  /*3e20*/  FMUL.RZ R38, R28, 0.15915493667125701904 ;  /* 0x3e22f9831c267820 */ /* 0x000fe2000040c000 */
[----:B------:R-:W-:Y:S01]  /*3e30*/  FMUL.FTZ R28, R12, UR31 ;  /* 0x0000001f0c1c7c20 */ /* 0x000fe20008410000 */
[----:B------:R0:W-:Y:S01]  /*3e40*/  MUFU.COS R37, R30 ;  /* 0x0000001e00257308 */ /* 0x0001e20000000000 */
[----:B------:R-:W-:Y:S01]  /*3e50*/  FMUL.FTZ R147, R145, R5 ;  /* 0x0000000591937220 */ /* 0x000fe20000410000 */
[----:B------:R-:W-:Y:S01]  /*3e60*/  LDS.128 R48, [R26+0x40] ;  /* 0x000040001a307984 */ /* 0x000fe20000000c00 */
[----:B------:R-:W-:Y:S01]  /*3e70*/  FMUL.RZ R40, R28, 0.15915493667125701904 ;  /* 0x3e22f9831c287820 */ /* 0x000fe2000040c000 */
[----:B------:R-:W-:Y:S01]  /*3e80*/  FMUL.FTZ R28, R11, UR31 ;  /* 0x0000001f0b1c7c20 */ /* 0x000fe20008410000 */
[C---:B------:R-:W-:Y:S01]  /*3e90*/  FMUL.FTZ R182, R145.reuse, R4 ;  /* 0x0000000491b67220 */ /* 0x040fe20000410000 */
[----:B------:R-:W-:Y:S01]  /*3ea0*/  LDS.128 R44, [R26+0x50] ;  /* 0x000050001a2c7984 */ /* 0x000fe20000000c00 */
[----:B------:R-:W-:Y:S01]  /*3eb0*/  FMUL.FTZ R192, R145, R3 ;  /* 0x0000000391c07220 */ /* 0x000fe20000410000 */
[----:B------:R-:W-:Y:S01]  /*3ec0*/  MUFU.SIN R39, R36 ;  /* 0x0000002400277308 */ /* 0x000fe20000000400 */
[----:B0-----:R-:W-:Y:S01]  /*3ed0*/  FMUL.RZ R30, R28, 0.15915493667125701904 ;  /* 0x3e22f9831c1e7820 */ /* 0x001fe2000040c000 */
[----:B------:R-:W-:Y:S01]  /*3ee0*/  FMUL.FTZ R28, R10, UR31 ;  /* 0x0000001f0a1c7c20 */ /* 0x000fe20008410000 */
[----:B------:R-:W-:-:S05]  /*3ef0*/  FMUL.RZ R161, R161, 0.15915493667125701904 ;  /* 0x3e22f983a1a17820 */ /* 0x000fca000040c000 */
        /* <DEDUP_REMOVED lines=37> */
[C---:B------:R-:W-:Y:S01]  /*4150*/  FMUL.FTZ R28, R145.reuse, R15 ;  /* 0x0000000f911c7220 */ /* 0x040fe20000410000 */
[----:B------:R0:W-:Y:S08]  /*4160*/  MUFU.COS R165, R30 ;  /* 0x0000001e00a57308 */ /* 0x0001f00000000000 */
[----:B------:R-:W1:Y:S01]  /*4170*/  MUFU.EX2 R28, R28 ;  /* 0x0000001c001c7308 */ /* 0x000e620000000800 */
[----:B0-----:R-:W-:-:S07]  /*4180*/  FMUL.FTZ R30, R145, R14 ;  /* 0x0000000e911e7220 */ /* 0x001fce0000410000 */
[----:B------:R-:W0:Y:S08]  /*4190*/  MUFU.EX2 R30, R30 ;  /* 0x0000001e001e7308 */ /* 0x000e300000000800 */
[----:B------:R-:W-:Y:S08]  /*41a0*/  MUFU.SIN R162, R38 ;  /* 0x0000002600a27308 */ /* 0x000ff00000000400 */
[----:B------:R2:W-:Y:S08]  /*41b0*/  MUFU.COS R159, R38 ;  /* 0x00000026009f7308 */ /* 0x0005f00000000000 */
[----:B------:R-:W-:Y:S01]  /*41c0*/  MUFU.SIN R168, R36 ;  /* 0x0000002400a87308 */ /* 0x000fe20000000400 */
[----:B--2---:R-:W-:-:S07]  /*41d0*/  FMUL.FTZ R38, R145, R12 ;  /* 0x0000000c91267220 */ /* 0x004fce0000410000 */
[----:B------:R2:W-:Y:S08]  /*41e0*/  MUFU.COS R167, R36 ;  /* 0x0000002400a77308 */ /* 0x0005f00000000000 */
[----:B------:R1:W-:Y:S01]  /*41f0*/  MUFU.EX2 R188, R38 ;  /* 0x0000002600bc7308 */ /* 0x0003e20000000800 */
[----:B--2---:R-:W-:-:S07]  /*4200*/  FMUL.FTZ R36, R145, R13 ;  /* 0x0000000d91247220 */ /* 0x004fce0000410000 */
[----:B------:R-:W-:Y:S01]  /*4210*/  MUFU.SIN R164, R40 ;  /* 0x0000002800a47308 */ /* 0x000fe20000000400 */
[----:B-1----:R-:W-:-:S04]  /*4220*/  MOV R38, UR28 ;  /* 0x0000001c00267c02 */ /* 0x002fc80008000f00 */
[----:B------:R-:W-:Y:S01]  /*4230*/  SEL R181, R38, R27, !P0 ;  /* 0x0000001b26b57207 */ /* 0x000fe20004000000 */
[C---:B------:R-:W-:Y:S01]  /*4240*/  FMUL.FTZ R27, R28.reuse, R37 ;  /* 0x000000251c1b7220 */ /* 0x040fe20000410000 */
[----:B------:R-:W-:Y:S01]  /*4250*/  FMUL.FTZ R28, R28, R29 ;  /* 0x0000001d1c1c7220 */ /* 0x000fe20000410000 */
[----:B------:R1:W-:Y:S01]  /*4260*/  MUFU.COS R163, R40 ;  /* 0x0000002800a37308 */ /* 0x0003e20000000000 */
[C---:B0-----:R-:W-:Y:S01]  /*4270*/  FMUL.FTZ R29, R30.reuse, R41 ;  /* 0x000000291e1d7220 */ /* 0x041fe20000410000 */
[----:B------:R-:W-:-:S06]  /*4280*/  FMUL.FTZ R30, R30, R39 ;  /* 0x000000271e1e7220 */ /* 0x000fcc0000410000 */
[----:B------:R-:W-:Y:S01]  /*4290*/  MUFU.SIN R170, R42 ;  /* 0x0000002a00aa7308 */ /* 0x000fe20000000400 */
[----:B-1----:R-:W-:-:S07]  /*42a0*/  FMUL.FTZ R40, R145, R11 ;  /* 0x0000000b91287220 */ /* 0x002fce0000410000 */
[----:B------:R0:W-:Y:S08]  /*42b0*/  MUFU.COS R169, R42 ;  /* 0x0000002a00a97308 */ /* 0x0001f00000000000 */
[----:B------:R1:W2:Y:S01]  /*42c0*/  MUFU.EX2 R186, R36 ;  /* 0x0000002400ba7308 */ /* 0x0002a20000000800 */
[----:B0-----:R-:W-:-:S07]  /*42d0*/  FMUL.FTZ R42, R145, R10 ;  /* 0x0000000a912a7220 */ /* 0x001fce0000410000 */
[----:B------:R-:W0:Y:S01]  /*42e0*/  MUFU.EX2 R187, R40 ;  /* 0x0000002800bb7308 */ /* 0x000e220000000800 */
[----:B-1----:R-:W-:-:S07]  /*42f0*/  FMUL.FTZ R36, R145, R8 ;  /* 0x0000000891247220 */ /* 0x002fce0000410000 */
[----:B------:R-:W1:Y:S01]  /*4300*/  MUFU.EX2 R189, R42 ;  /* 0x0000002a00bd7308 */ /* 0x000e620000000800 */
[----:B--2---:R-:W-:-:S07]  /*4310*/  FMUL.FTZ R31, R186, R31 ;  /* 0x0000001fba1f7220 */ /* 0x004fce0000410000 */
[----:B------:R2:W3:Y:S01]  /*4320*/  MUFU.EX2 R190, R43 ;  /* 0x0000002b00be7308 */ /* 0x0004e20000000800 */
[----:B0-----:R-:W-:-:S07]  /*4330*/  FMUL.FTZ R148, R187, R148 ;  /* 0x00000094bb947220 */ /* 0x001fce0000410000 */
[----:B------:R0:W5:Y:S01]  /*4340*/  MUFU.EX2 R191, R36 ;  /* 0x0000002400bf7308 */ /* 0x0001620000000800 */
[----:B--2---:R-:W-:Y:S01]  /*4350*/  LDS.128 R40, [R26+0x60] ;  /* 0x000060001a287984 */ /* 0x004fe20000000c00 */
[C---:B-1----:R-:W-:Y:S01]  /*4360*/  FMUL.FTZ R149, R189.reuse, R149 ;  /* 0x00000095bd957220 */ /* 0x042fe20000410000 */
[----:B------:R-:W-:-:S05]  /*4370*/  FMUL.FTZ R150, R189, R150 ;  /* 0x00000096bd967220 */ /* 0x000fca0000410000 */
[----:B------:R-:W1:Y:S01]  /*4380*/  MUFU.EX2 R146, R146 ;  /* 0x0000009200927308 */ /* 0x000e620000000800 */
[----:B0-----:R-:W-:Y:S01]  /*4390*/  LDS.128 R36, [R26+0x70] ;  /* 0x000070001a247984 */ /* 0x001fe20000000c00 */
[C---:B---3--:R-:W-:Y:S01]  /*43a0*/  FMUL.FTZ R151, R190.reuse, R151 ;  /* 0x00000097be977220 */ /* 0x048fe20000410000 */
[----:B------:R-:W-:Y:S02]  /*43b0*/  FMUL.FTZ R152, R190, R152 ;  /* 0x00000098be987220 */ /* 0x000fe40000410000 */
[----:B------:R0:W-:Y:S03]  /*43c0*/  STS.128 [R249+0x4200], R32 ;  /* 0x00420020f9007388 */ /* 0x0001e60000000c00 */
[----:B------:R-:W2:Y:S01]  /*43d0*/  MUFU.EX2 R144, R144 ;  /* 0x0000009000907308 */ /* 0x000ea20000000800 */
[----:B----4-:R-:W-:Y:S01]  /*43e0*/  STS.128 [R244+0x4400], R116 ;  /* 0x00440074f4007388 */ /* 0x010fe20000000c00 */
[C---:B-----5:R-:W-:Y:S01]  /*43f0*/  FMUL.FTZ R153, R191.reuse, R153 ;  /* 0x00000099bf997220 */ /* 0x060fe20000410000 */
[----:B------:R-:W-:-:S02]  /*4400*/  FMUL.FTZ R154, R191, R154 ;  /* 0x0000009abf9a7220 */ /* 0x000fc40000410000 */
[----:B------:R-:W-:Y:S03]  /*4410*/  STS.128 [R243+0x4600], R120 ;  /* 0x00460078f3007388 */ /* 0x000fe60000000c00 */
[----:B------:R-:W3:Y:S01]  /*4420*/  MUFU.EX2 R147, R147 ;  /* 0x0000009300937308 */ /* 0x000ee20000000800 */
[----:B------:R-:W-:Y:S01]  /*4430*/  STS.128 [R242+0x4800], R124 ;  /* 0x0048007cf2007388 */ /* 0x000fe20000000c00 */
[C---:B-1----:R-:W-:Y:S01]  /*4440*/  FMUL.FTZ R155, R146.reuse, R155 ;  /* 0x0000009b929b7220 */ /* 0x042fe20000410000 */
[----:B------:R-:W-:Y:S02]  /*4450*/  FMUL.FTZ R156, R146, R156 ;  /* 0x0000009c929c7220 */ /* 0x000fe40000410000 */
[----:B------:R-:W-:Y:S01]  /*4460*/  STS.128 [R241+0x4a00], R128 ;  /* 0x004a0080f1007388 */ /* 0x000fe20000000c00 */
[----:B0-----:R-:W-:Y:S01]  /*4470*/  FMUL.FTZ R32, R186, R184 ;  /* 0x000000b8ba207220 */ /* 0x001fe20000410000 */
[----:B------:R-:W-:Y:S01]  /*4480*/  FMUL.FTZ R33, R188, R185 ;  /* 0x000000b9bc217220 */ /* 0x000fe20000410000 */
[----:B------:R-:W0:Y:S01]  /*4490*/  MUFU.EX2 R182, R182 ;  /* 0x000000b600b67308 */ /* 0x000e220000000800 */
[----:B------:R-:W-:Y:S01]  /*44a0*/  STS.128 [R240+0x4c00], R132 ;  /* 0x004c0084f0007388 */ /* 0x000fe20000000c00 */
[----:B------:R-:W-:Y:S01]  /*44b0*/  FMUL.FTZ R35, R187, R180 ;  /* 0x000000b4bb237220 */ /* 0x000fe20000410000 */
[C---:B------:R-:W-:Y:S01]  /*44c0*/  FMUL.FTZ R184, R145.reuse, R2 ;  /* 0x0000000291b87220 */ /* 0x040fe20000410000 */
        /* <DEDUP_REMOVED lines=80> */
.L_x_5792:
[----:B------:R-:W-:-:S04]  /*49d0*/  SHF.L.U32 R116, R173, 0x3, RZ ;  /* 0x00000003ad747819 */ /* 0x000fc800000006ff */
[----:B------:R-:W-:-:S06]  /*49e0*/  IADD3 R136, PT, PT, R174, R116, RZ ;  /* 0x00000074ae887210 */ /* 0x000fcc0007ffe0ff */
[----:B------:R-:W0:Y:S02]  /*49f0*/  LDS.64 R136, [R136+0x12c88] ;  /* 0x012c880088887984 */ /* 0x000e240000000a00 */
.L_x_5793:
[----:B------:R-:W-:Y:S05]  /*4a00*/  BSYNC.RECONVERGENT B0 ;  /* 0x0000000000007941 */ /* 0x000fea0003800200 */
.L_x_5791:
        /* <DEDUP_REMOVED lines=32> */
[C---:B--2---:R-:W-:Y:S01]  /*4c10*/  FMUL.FTZ R121, R30.reuse, R124 ;  /* 0x0000007c1e797220 */ /* 0x044fe20000410000 */
[-C--:B------:R-:W-:Y:S01]  /*4c20*/  FMUL.FTZ R120, R30, R126.reuse ;  /* 0x0000007e1e787220 */ /* 0x080fe20000410000 */
[-C--:B------:R-:W-:Y:S01]  /*4c30*/  FMUL.FTZ R205, R54, R9.reuse ;  /* 0x0000000936cd7220 */ /* 0x080fe20000410000 */
[----:B------:R-:W-:Y:S01]  /*4c40*/  FMUL.FTZ R204, R55, R9 ;  /* 0x0000000937cc7220 */ /* 0x000fe20000410000 */
[C---:B------:R-:W-:Y:S01]  /*4c50*/  FFMA.FTZ R121, R29.reuse, R126, R121 ;  /* 0x0000007e1d797223 */ /* 0x040fe20000010079 */
[----:B------:R-:W-:Y:S01]  /*4c60*/  FFMA.FTZ R120, R29, R124, -R120 ;  /* 0x0000007c1d787223 */ /* 0x000fe20000010878 */
[-C--:B------:R-:W-:Y:S01]  /*4c70*/  FMUL.FTZ R206, R49, R8.reuse ;  /* 0x0000000831ce7220 */ /* 0x080fe20000410000 */
[----:B------:R-:W-:Y:S01]  /*4c80*/  FMUL.FTZ R207, R48, R8 ;  /* 0x0000000830cf7220 */ /* 0x000fe20000410000 */
[C---:B------:R-:W-:Y:S01]  /*4c90*/  FFMA.FTZ R121, R114.reuse, R194, R121 ;  /* 0x000000c272797223 */ /* 0x040fe20000010079 */
[----:B------:R-:W-:Y:S01]  /*4ca0*/  FFMA.FTZ R120, R114, R195, R120 ;  /* 0x000000c372787223 */ /* 0x000fe20000010078 */
[-C--:B------:R-:W-:Y:S01]  /*4cb0*/  FMUL.FTZ R209, R50, R7.reuse ;  /* 0x0000000732d17220 */ /* 0x080fe20000410000 */
[----:B------:R-:W-:Y:S01]  /*4cc0*/  FMUL.FTZ R208, R51, R7 ;  /* 0x0000000733d07220 */ /* 0x000fe20000410000 */
[CC--:B------:R-:W-:Y:S01]  /*4cd0*/  FMUL.FTZ R122, R32.reuse, R121.reuse ;  /* 0x00000079207a7220 */ /* 0x0c0fe20000410000 */
        /* <DEDUP_REMOVED lines=21> */
[----:B------:R-:W-:Y:S01]  /*4e30*/  ISETP.GT.U32.AND P2, PT, R173, 0x1f, PT ;  /* 0x0000001fad00780c */ /* 0x000fe20003f44070 */
[----:B------:R-:W-:Y:S01]  /*4e40*/  FMUL.FTZ R221, R39, R0 ;  /* 0x0000000027dd7220 */ /* 0x000fe20000410000 */
[C---:B------:R-:W-:Y:S01]  /*4e50*/  FMUL.FTZ R122, R148.reuse, R121 ;  /* 0x00000079947a7220 */ /* 0x040fe20000410000 */
[----:B------:R-:W-:Y:S01]  /*4e60*/  FMUL.FTZ R124, R148, R120 ;  /* 0x00000078947c7220 */ /* 0x000fe20000410000 */
[----:B------:R-:W-:-:S02]  /*4e70*/  FMUL.FTZ R222, R38, R0 ;  /* 0x0000000026de7220 */ /* 0x000fc40000410000 */
        /* <DEDUP_REMOVED lines=9> */
[----:B------:R-:W-:Y:S01]  /*4f10*/  FFMA.FTZ R122, R110, R203, R120 ;  /* 0x000000cb6e7a7223 */ /* 0x000fe20000010078 */
[CC--:B------:R-:W-:Y:S01]  /*4f20*/  FMUL.FTZ R121, R161.reuse, R28.reuse ;  /* 0x0000001ca1797220 */ /* 0x0c0fe20000410000 */
[----:B------:R-:W-:Y:S01]  /*4f30*/  FMUL.FTZ R120, R160, R28 ;  /* 0x0000001ca0787220 */ /* 0x000fe20000410000 */
[C---:B------:R-:W-:Y:S01]  /*4f40*/  FMUL.FTZ R124, R152.reuse, R123 ;  /* 0x0000007b987c7220 */ /* 0x040fe20000410000 */
[-C--:B------:R-:W-:Y:S01]  /*4f50*/  FMUL.FTZ R128, R152, R122.reuse ;  /* 0x0000007a98807220 */ /* 0x080fe20000410000 */
[-C--:B------:R-:W-:Y:S01]  /*4f60*/  FFMA.FTZ R121, R160, R27.reuse, -R121 ;  /* 0x0000001ba0797223 */ /* 0x080fe20000010879 */
[----:B------:R-:W-:Y:S01]  /*4f70*/  FFMA.FTZ R120, R161, R27, R120 ;  /* 0x0000001ba1787223 */ /* 0x000fe20000010078 */
[C---:B------:R-:W-:Y:S01]  /*4f80*/  FFMA.FTZ R126, R151.reuse, R122, -R124 ;  /* 0x0000007a977e7223 */ /* 0x040fe2000001087c */
[----:B------:R-:W-:Y:S01]  /*4f90*/  FFMA.FTZ R128, R151, R123, R128 ;  /* 0x0000007b97807223 */ /* 0x000fe20000010080 */
[C---:B------:R-:W-:Y:S01]  /*4fa0*/  FMUL.FTZ R124, R30.reuse, R121 ;  /* 0x000000791e7c7220 */ /* 0x040fe20000410000 */
[----:B------:R-:W-:Y:S01]  /*4fb0*/  FMUL.FTZ R122, R30, R120 ;  /* 0x000000781e7a7220 */ /* 0x000fe20000410000 */
[C---:B------:R-:W-:Y:S01]  /*4fc0*/  FFMA.FTZ R126, R111.reuse, R205, R126 ;  /* 0x000000cd6f7e7223 */ /* 0x040fe2000001007e */
[----:B------:R-:W-:Y:S01]  /*4fd0*/  FFMA.FTZ R128, R111, R204, R128 ;  /* 0x000000cc6f807223 */ /* 0x000fe20000010080 */
        /* <DEDUP_REMOVED lines=10> */
[C---:B------:R-:W-:Y:S01]  /*5080*/  FFMA.FTZ R125, R104.reuse, R206, R125 ;  /* 0x000000ce687d7223 */ /* 0x040fe2000001007d */
[----:B------:R-:W-:Y:S01]  /*5090*/  FFMA.FTZ R130, R104, R207, R130 ;  /* 0x000000cf68827223 */ /* 0x000fe20000010082 */
        /* <DEDUP_REMOVED lines=15> */
[----:B------:R-:W-:Y:S01]  /*5190*/  FMUL.FTZ R128, R158, R126 ;  /* 0x0000007e9e807220 */ /* 0x000fe20000410000 */
[C---:B------:R-:W-:Y:S01]  /*51a0*/  FMUL.FTZ R122, R150.reuse, R120 ;  /* 0x00000078967a7220 */ /* 0x040fe20000410000 */
[-C--:B------:R-:W-:Y:S01]  /*51b0*/  FMUL.FTZ R123, R150, R121.reuse ;  /* 0x00000079967b7220 */ /* 0x080fe20000410000 */
[C---:B------:R-:W-:Y:S01]  /*51c0*/  FFMA.FTZ R125, R157.reuse, R126, R125 ;  /* 0x0000007e9d7d7223 */ /* 0x040fe2000001007d */
[----:B------:R-:W-:Y:S01]  /*51d0*/  FFMA.FTZ R128, R157, R124, -R128 ;  /* 0x0000007c9d807223 */ /* 0x000fe20000010880 */
[C---:B------:R-:W-:Y:S01]  /*51e0*/  FFMA.FTZ R122, R149.reuse, R121, R122 ;  /* 0x00000079957a7223 */ /* 0x040fe2000001007a */
[----:B------:R-:W-:Y:S01]  /*51f0*/  FFMA.FTZ R123, R149, R120, -R123 ;  /* 0x00000078957b7223 */ /* 0x000fe2000001087b */
[C---:B------:R-:W-:Y:S01]  /*5200*/  FFMA.FTZ R125, R106.reuse, R210, R125 ;  /* 0x000000d26a7d7223 */ /* 0x040fe2000001007d */
[----:B------:R-:W-:Y:S01]  /*5210*/  FFMA.FTZ R128, R106, R211, R128 ;  /* 0x000000d36a807223 */ /* 0x000fe20000010080 */
        /* <DEDUP_REMOVED lines=17> */
[-C--:B------:R-:W-:Y:S01]  /*5330*/  FMUL.FTZ R121, R156, R123.reuse ;  /* 0x0000007b9c797220 */ /* 0x080fe20000410000 */
        /* <DEDUP_REMOVED lines=26> */
[----:B------:R-:W-:Y:S02]  /*54e0*/  FFMA.FTZ R125, R102, R218, R125 ;  /* 0x000000da667d7223 */ /* 0x000fe4000001007d */
[C---:B------:R-:W-:Y:S01]  /*54f0*/  FMUL.FTZ R120, R166.reuse, R122 ;  /* 0x0000007aa6787220 */ /* 0x040fe20000410000 */
[----:B------:R-:W-:-:S03]  /*5500*/  FMUL.FTZ R121, R166, R123 ;  /* 0x0000007ba6797220 */ /* 0x000fc60000410000 */
[C---:B------:R-:W-:Y:S01]  /*5510*/  FFMA.FTZ R120, R165.reuse, R123, -R120 ;  /* 0x0000007ba5787223 */ /* 0x040fe20000010878 */
[----:B------:R-:W-:Y:S01]  /*5520*/  FFMA.FTZ R121, R165, R122, R121 ;  /* 0x0000007aa5797223 */ /* 0x000fe20000010079 */
[C---:B------:R-:W-:Y:S02]  /*5530*/  FMUL.FTZ R123, R168.reuse, R124 ;  /* 0x0000007ca87b7220 */ /* 0x040fe40000410000 */
[C---:B------:R-:W-:Y:S01]  /*5540*/  FMUL.FTZ R126, R168.reuse, R120 ;  /* 0x00000078a87e7220 */ /* 0x040fe20000410000 */
[-C--:B------:R-:W-:Y:S01]  /*5550*/  FMUL.FTZ R122, R168, R121.reuse ;  /* 0x00000079a87a7220 */ /* 0x080fe20000410000 */
[C---:B------:R-:W-:Y:S02]  /*5560*/  FFMA.FTZ R128, R167.reuse, R128, -R123 ;  /* 0x00000080a7807223 */ /* 0x040fe4000001087b */
[C---:B------:R-:W-:Y:S01]  /*5570*/  FFMA.FTZ R121, R167.reuse, R121, R126 ;  /* 0x00000079a7797223 */ /* 0x040fe2000001007e */
[----:B------:R-:W-:Y:S01]  /*5580*/  FFMA.FTZ R120, R167, R120, -R122 ;  /* 0x00000078a7787223 */ /* 0x000fe2000001087a */
[----:B------:R-:W-:Y:S01]  /*5590*/  FFMA.FTZ R128, R102, R219, R128 ;  /* 0x000000db66807223 */ /* 0x000fe20000010080 */
[C---:B------:R-:W-:Y:S01]  /*55a0*/  FMUL.FTZ R122, R170.reuse, R125 ;  /* 0x0000007daa7a7220 */ /* 0x040fe20000410000 */
[----:B------:R-:W-:-:S02]  /*55b0*/  FMUL.FTZ R123, R170, R121 ;  /* 0x00000079aa7b7220 */ /* 0x000fc40000410000 */
[CC--:B------:R-:W-:Y:S01]  /*55c0*/  FMUL.FTZ R124, R170.reuse, R128.reuse ;  /* 0x00000080aa7c7220 */ /* 0x0c0fe20000410000 */
[C---:B------:R-:W-:Y:S01]  /*55d0*/  FFMA.FTZ R127, R169.reuse, R128, -R122 ;  /* 0x00000080a97f7223 */ /* 0x040fe2000001087a */
[-C--:B------:R-:W-:Y:S01]  /*55e0*/  FMUL.FTZ R122, R170, R120.reuse ;  /* 0x00000078aa7a7220 */ /* 0x080fe20000410000 */
[----:B------:R-:W-:Y:S01]  /*55f0*/  FFMA.FTZ R120, R169, R120, -R123 ;  /* 0x00000078a9787223 */ /* 0x000fe2000001087b */
[----:B------:R-:W-:Y:S01]  /*5600*/  LEA.HI R123, R173, R173, RZ, 0x1e ;  /* 0x000000adad7b7211 */ /* 0x000fe200078ff0ff */
[C---:B------:R-:W-:Y:S01]  /*5610*/  FFMA.FTZ R124, R169.reuse, R125, R124 ;  /* 0x0000007da97c7223 */ /* 0x040fe2000001007c */
[----:B------:R-:W-:Y:S01]  /*5620*/  FFMA.FTZ R121, R169, R121, R122 ;  /* 0x00000079a9797223 */ /* 0x000fe2000001007a */
[----:B------:R-:W-:Y:S01]  /*5630*/  FFMA.FTZ R122, R103, R222, R127 ;  /* 0x000000de677a7223 */ /* 0x000fe2000001007f */
        /* <DEDUP_REMOVED lines=58> */
[-C--:B---3--:R-:W-:Y:S01]  /*59e0*/  FFMA.FTZ R132, R174, R247.reuse, -R133 ;  /* 0x000000f7ae847223 */ /* 0x088fe20000010885 */
[----:B------:R-:W-:Y:S02]  /*59f0*/  FFMA.FTZ R247, R235, R247, R134 ;  /* 0x000000f7ebf77223 */ /* 0x000fe40000010086 */
[----:B------:R-:W2:Y:S01]  /*5a00*/  SHFL.UP PT, R134, R174, 0x1, RZ ;  /* 0x04200000ae867989 */ /* 0x000ea200000e00ff */
[----:B------:R-:W-:Y:S01]  /*5a10*/  @P5 FADD.FTZ R236, R236, R132 ;  /* 0x00000084ecec5221 */ /* 0x000fe20000010000 */
[----:B------:R-:W-:Y:S01]  /*5a20*/  @P5 FADD.FTZ R245, R245, R247 ;  /* 0x000000f7f5f55221 */ /* 0x000fe20000010000 */
[CC--:B----4-:R-:W-:Y:S01]  /*5a30*/  FMUL.FTZ R133, R235.reuse, R233.reuse ;  /* 0x000000e9eb857220 */ /* 0x0d0fe20000410000 */
[C---:B------:R-:W-:Y:S02]  /*5a40*/  FMUL.FTZ R233, R174.reuse, R233 ;  /* 0x000000e9aee97220 */ /* 0x040fe40000410000 */
[----:B------:R-:W-:Y:S04]  /*5a50*/  SHFL.UP PT, R247, R236, 0x2, RZ ;  /* 0x04400000ecf77989 */ /* 0x000fe800000e00ff */
[----:B------:R-:W3:Y:S01]  /*5a60*/  SHFL.UP PT, R132, R245, 0x2, RZ ;  /* 0x04400000f5847989 */ /* 0x000ee200000e00ff */
[-C--:B--2---:R-:W-:Y:S01]  /*5a70*/  @P5 FFMA.FTZ R235, R235, R134.reuse, R233 ;  /* 0x00000086ebeb5223 */ /* 0x084fe200000100e9 */
[----:B------:R-:W-:-:S04]  /*5a80*/  @P5 FFMA.FTZ R174, R174, R134, -R133 ;  /* 0x00000086aeae5223 */ /* 0x000fc80000010885 */
[----:B------:R-:W2:Y:S04]  /*5a90*/  SHFL.UP PT, R233, R235, 0x2, RZ ;  /* 0x04400000ebe97989 */ /* 0x000ea800000e00ff */
[----:B------:R-:W4:Y:S01]  /*5aa0*/  SHFL.UP PT, R134, R174, 0x2, RZ ;  /* 0x04400000ae867989 */ /* 0x000f2200000e00ff */
[-C--:B---3--:R-:W-:Y:S01]  /*5ab0*/  FMUL.FTZ R133, R235, R132.reuse ;  /* 0x00000084eb857220 */ /* 0x088fe20000410000 */
[----:B------:R-:W-:-:S03]  /*5ac0*/  FMUL.FTZ R132, R174, R132 ;  /* 0x00000084ae847220 */ /* 0x000fc60000410000 */
[-C--:B------:R-:W-:Y:S01]  /*5ad0*/  FFMA.FTZ R133, R174, R247.reuse, -R133 ;  /* 0x000000f7ae857223 */ /* 0x080fe20000010885 */
[----:B------:R-:W-:-:S03]  /*5ae0*/  FFMA.FTZ R132, R235, R247, R132 ;  /* 0x000000f7eb847223 */ /* 0x000fc60000010084 */
[----:B------:R-:W-:Y:S01]  /*5af0*/  @P4 FADD.FTZ R236, R236, R133 ;  /* 0x00000085ecec4221 */ /* 0x000fe20000010000 */
[----:B------:R-:W-:-:S04]  /*5b00*/  @P4 FADD.FTZ R245, R245, R132 ;  /* 0x00000084f5f54221 */ /* 0x000fc80000010000 */
[----:B------:R-:W-:Y:S04]  /*5b10*/  SHFL.UP PT, R247, R236, 0x4, RZ ;  /* 0x04800000ecf77989 */ /* 0x000fe800000e00ff */
[----:B------:R-:W3:Y:S01]  /*5b20*/  SHFL.UP PT, R132, R245, 0x4, RZ ;  /* 0x04800000f5847989 */ /* 0x000ee200000e00ff */
[-C--:B--2---:R-:W-:Y:S01]  /*5b30*/  FMUL.FTZ R246, R174, R233.reuse ;  /* 0x000000e9aef67220 */ /* 0x084fe20000410000 */
[----:B------:R-:W-:-:S03]  /*5b40*/  FMUL.FTZ R133, R235, R233 ;  /* 0x000000e9eb857220 */ /* 0x000fc60000410000 */
[-C--:B----4-:R-:W-:Y:S01]  /*5b50*/  @P4 FFMA.FTZ R235, R235, R134.reuse, R246 ;  /* 0x00000086ebeb4223 */ /* 0x090fe200000100f6 */
        /* <DEDUP_REMOVED lines=8> */
[----:B------:R-:W-:Y:S01]  /*5be0*/  @P3 FADD.FTZ R245, R245, R132 ;  /* 0x00000084f5f53221 */ /* 0x000fe20000010000 */
[CC--:B--2---:R-:W-:Y:S01]  /*5bf0*/  FMUL.FTZ R246, R174.reuse, R233.reuse ;  /* 0x000000e9aef67220 */ /* 0x0c4fe20000410000 */
[C---:B------:R-:W-:Y:S02]  /*5c00*/  FMUL.FTZ R133, R235.reuse, R233 ;  /* 0x000000e9eb857220 */ /* 0x040fe40000410000 */
[----:B------:R-:W-:Y:S01]  /*5c10*/  SHFL.UP PT, R247, R236, 0x8, RZ ;  /* 0x05000000ecf77989 */ /* 0x000fe200000e00ff */
[-C--:B----4-:R-:W-:Y:S01]  /*5c20*/  @P3 FFMA.FTZ R235, R235, R134.reuse, R246 ;  /* 0x00000086ebeb3223 */ /* 0x090fe200000100f6 */
[----:B------:R-:W-:Y:S02]  /*5c30*/  @P3 FFMA.FTZ R174, R174, R134, -R133 ;  /* 0x00000086aeae3223 */ /* 0x000fe40000010885 */
[----:B------:R-:W2:Y:S04]  /*5c40*/  SHFL.UP PT, R132, R245, 0x8, RZ ;  /* 0x05000000f5847989 */ /* 0x000ea800000e00ff */
[----:B------:R-:W3:Y:S04]  /*5c50*/  SHFL.UP PT, R233, R235, 0x8, RZ ;  /* 0x05000000ebe97989 */ /* 0x000ee800000e00ff */
[----:B------:R-:W4:Y:S01]  /*5c60*/  SHFL.UP PT, R134, R174, 0x8, RZ ;  /* 0x05000000ae867989 */ /* 0x000f2200000e00ff */
[-C--:B--2---:R-:W-:Y:S01]  /*5c70*/  FMUL.FTZ R133, R235, R132.reuse ;  /* 0x00000084eb857220 */ /* 0x084fe20000410000 */
[----:B------:R-:W-:-:S03]  /*5c80*/  FMUL.FTZ R132, R174, R132 ;  /* 0x00000084ae847220 */ /* 0x000fc60000410000 */
[CC--:B------:R-:W-:Y:S01]  /*5c90*/  FFMA.FTZ R133, R174.reuse, R247.reuse, -R133 ;  /* 0x000000f7ae857223 */ /* 0x0c0fe20000010885 */
[C---:B------:R-:W-:Y:S01]  /*5ca0*/  FFMA.FTZ R132, R235.reuse, R247, R132 ;  /* 0x000000f7eb847223 */ /* 0x040fe20000010084 */
[-C--:B---3--:R-:W-:Y:S02]  /*5cb0*/  FMUL.FTZ R246, R174, R233.reuse ;  /* 0x000000e9aef67220 */ /* 0x088fe40000410000 */
[----:B------:R-:W-:Y:S01]  /*5cc0*/  @P2 FADD.FTZ R236, R236, R133 ;  /* 0x00000085ecec2221 */ /* 0x000fe20000010000 */
[C---:B------:R-:W-:Y:S01]  /*5cd0*/  FMUL.FTZ R133, R235.reuse, R233 ;  /* 0x000000e9eb857220 */ /* 0x040fe20000410000 */
[-C--:B----4-:R-:W-:Y:S01]  /*5ce0*/  @P2 FFMA.FTZ R235, R235, R134.reuse, R246 ;  /* 0x00000086ebeb2223 */ /* 0x090fe200000100f6 */
[----:B------:R-:W-:Y:S02]  /*5cf0*/  @P2 FADD.FTZ R245, R245, R132 ;  /* 0x00000084f5f52221 */ /* 0x000fe40000010000 */
[----:B------:R-:W-:Y:S01]  /*5d00*/  @P2 FFMA.FTZ R174, R174, R134, -R133 ;  /* 0x00000086aeae2223 */ /* 0x000fe20000010885 */
[----:B------:R2:W3:Y:S04]  /*5d10*/  SHFL.UP PT, R247, R236, 0x10, RZ ;  /* 0x06000000ecf77989 */ /* 0x0004e800000e00ff */
[----:B------:R2:W4:Y:S04]  /*5d20*/  SHFL.UP PT, R134, R174, 0x10, RZ ;  /* 0x06000000ae867989 */ /* 0x00052800000e00ff */
[----:B------:R2:W0:Y:S04]  /*5d30*/  SHFL.UP PT, R233, R235, 0x10, RZ ;  /* 0x06000000ebe97989 */ /* 0x00042800000e00ff */
[----:B------:R2:W0:Y:S02]  /*5d40*/  SHFL.UP PT, R132, R245, 0x10, RZ ;  /* 0x06000000f5847989 */ /* 0x00042400000e00ff */
.L_x_5913:
[----:B------:R-:W1:Y:S01]  /*5d50*/  S2R R135, SR_LANEID ;  /* 0x0000000000877919 */ /* 0x000e620000000000 */
[CC--:B0-----:R-:W-:Y:S01]  /*5d60*/  FMUL.FTZ R133, R235.reuse, R132.reuse ;  /* 0x00000084eb857220 */ /* 0x0c1fe20000410000 */
[C---:B------:R-:W-:Y:S01]  /*5d70*/  FMUL.FTZ R132, R174.reuse, R132 ;  /* 0x00000084ae847220 */ /* 0x040fe20000410000 */
[----:B------:R-:W-:Y:S02]  /*5d80*/  UMOV UR28, 0xffffffff ;  /* 0xffffffff001c7882 */ /* 0x000fe40000000000 */
[CC--:B---3--:R-:W-:Y:S01]  /*5d90*/  FFMA.FTZ R133, R174.reuse, R247.reuse, -R133 ;  /* 0x000000f7ae857223 */ /* 0x0c8fe20000010885 */
[----:B------:R-:W-:Y:S01]  /*5da0*/  FFMA.FTZ R132, R235, R247, R132 ;  /* 0x000000f7eb847223 */ /* 0x000fe20000010084 */
[----:B-1----:R-:W-:Y:S01]  /*5db0*/  ISETP.GE.AND P2, PT, R135, 0x10, PT ;  /* 0x000000108700780c */ /* 0x002fe20003f46270 */
[-C--:B------:R-:W-:Y:S01]  /*5dc0*/  FMUL.FTZ R135, R235, R233.reuse ;  /* 0x000000e9eb877220 */ /* 0x080fe20000410000 */
[----:B------:R-:W-:-:S11]  /*5dd0*/  FMUL.FTZ R233, R174, R233 ;  /* 0x000000e9aee97220 */ /* 0x000fd60000410000 */
[-C--:B--2-4-:R-:W-:Y:S01]  /*5de0*/  @P2 FFMA.FTZ R174, R174, R134.reuse, -R135 ;  /* 0x00000086aeae2223 */ /* 0x094fe20000010887 */
[----:B------:R-:W-:Y:S01]  /*5df0*/  @P2 FFMA.FTZ R235, R235, R134, R233 ;  /* 0x00000086ebeb2223 */ /* 0x000fe200000100e9 */
[----:B------:R-:W-:Y:S01]  /*5e00*/  @P2 FADD.FTZ R236, R236, R133 ;  /* 0x00000085ecec2221 */ /* 0x000fe20000010000 */
[----:B------:R-:W-:Y:S01]  /*5e10*/  @P2 FADD.FTZ R245, R245, R132 ;  /* 0x00000084f5f52221 */ /* 0x000fe20000010000 */
[----:B------:R-:W-:Y:S06]  /*5e20*/  BRA.DIV UR28, `(.L_x_5796) ;  /* 0x000000821c307947 */ /* 0x000fec000b800000 */
.L_x_5916:
[----:B------:R-:W-:-:S03]  /*5e30*/  UMOV UR28, 0xffffffff ;  /* 0xffffffff001c7882 */ /* 0x000fc60000000000 */
[----:B------:R-:W-:Y:S05]  /*5e40*/  BRA.DIV UR28, `(.L_x_5797) ;  /* 0x000000821c507947 */ /* 0x000fea000b800000 */
.L_x_5919:
[----:B------:R-:W-:-:S03]  /*5e50*/  UMOV UR28, 0xffffffff ;  /* 0xffffffff001c7882 */ /* 0x000fc60000000000 */
[----:B------:R-:W-:Y:S05]  /*5e60*/  BRA.DIV UR28, `(.L_x_5798) ;  /* 0x000000821c707947 */ /* 0x000fea000b800000 */
.L_x_5922:
[----:B------:R-:W-:-:S03]  /*5e70*/  UMOV UR28, 0xffffffff ;  /* 0xffffffff001c7882 */ /* 0x000fc60000000000 */
[----:B------:R-:W-:Y:S05]  /*5e80*/  BRA.DIV UR28, `(.L_x_5799) ;  /* 0x000000821c907947 */ /* 0x000fea000b800000 */
.L_x_5925:
[----:B------:R-:W-:-:S03]  /*5e90*/  UMOV UR28, 0xffffffff ;  /* 0xffffffff001c7882 */ /* 0x000fc60000000000 */
[----:B------:R-:W-:Y:S05]  /*5ea0*/  BRA.DIV UR28, `(.L_x_5800) ;  /* 0x000000821cb07947 */ /* 0x000fea000b800000 */
[----:B-----5:R-:W0:Y:S04]  /*5eb0*/  SHFL.IDX PT, R117, R117, RZ, 0x1f ;  /* 0x00001fff75757589 */ /* 0x020e2800000e0000 */
[----:B------:R-:W1:Y:S04]  /*5ec0*/  SHFL.IDX PT, R116, R116, RZ, 0x1f ;  /* 0x00001fff74747589 */ /* 0x000e6800000e0000 */
[----:B------:R-:W2:Y:S04]  /*5ed0*/  SHFL.IDX PT, R118, R118, RZ, 0x1f ;  /* 0x00001fff76767589 */ /* 0x000ea800000e0000 */
[----:B------:R-:W3:Y:S04]  /*5ee0*/  SHFL.IDX PT, R119, R119, RZ, 0x1f ;  /* 0x00001fff77777589 */ /* 0x000ee800000e0000 */
[----:B------:R-:W4:Y:S04]  /*5ef0*/  SHFL.UP PT, R174, R174, 0x1, RZ ;  /* 0x04200000aeae7989 */ /* 0x000f2800000e00ff */
[----:B------:R-:W0:Y:S04]  /*5f00*/  SHFL.UP PT, R235, R235, 0x1, RZ ;  /* 0x04200000ebeb7989 */ /* 0x000e2800000e00ff */
[----:B------:R-:W0:Y:S04]  /*5f10*/  SHFL.UP PT, R236, R236, 0x1, RZ ;  /* 0x04200000ecec7989 */ /* 0x000e2800000e00ff */
[----:B-1----:R-:W0:Y:S02]  /*5f20*/  SHFL.UP PT, R245, R245, 0x1, RZ ;  /* 0x04200000f5f57989 */ /* 0x002e2400000e00ff */
.L_x_5935:
[C---:B---34-:R-:W-:Y:S01]  /*5f30*/  FMUL.FTZ R133, R174.reuse, R119 ;  /* 0x00000077ae857220 */ /* 0x058fe20000410000 */
[----:B0-----:R-:W-:-:S03]  /*5f40*/  FMUL.FTZ R132, R174, R117 ;  /* 0x00000075ae847220 */ /* 0x001fc60000410000 */
[C---:B--2---:R-:W-:Y:S01]  /*5f50*/  FFMA.FTZ R134, R235.reuse, R118, R133 ;  /* 0x00000076eb867223 */ /* 0x044fe20000010085 */
        /* <DEDUP_REMOVED lines=42> */
.L_x_5794:
[----:B---3--:R-:W3:Y:S01]  /*6200*/  S2R R173, SR_TID.X ;  /* 0x0000000000ad7919 */ /* 0x008ee20000002100 */
[----:B------:R-:W-:Y:S05]  /*6210*/  WARPSYNC.ALL ;  /* 0x0000000000007948 */ /* 0x000fea0003800000 */
[C---:B---3--:R-:W-:Y:S01]  /*6220*/  LOP3.LUT P2, RZ, R173.reuse, 0x1f, RZ, 0xc0, !PT ;  /* 0x0000001fadff7812 */ /* 0x048fe2000784c0ff */
[CC--:B-----5:R-:W-:Y:S01]  /*6230*/  FMUL.FTZ R116, R170.reuse, R146.reuse ;  /* 0x00000092aa747220 */ /* 0x0e0fe20000410000 */
[-C--:B------:R-:W-:Y:S01]  /*6240*/  FMUL.FTZ R117, R170, R147.reuse ;  /* 0x00000093aa757220 */ /* 0x080fe20000410000 */
[----:B------:R-:W-:Y:S01]  /*6250*/  BAR.SYNC.DEFER_BLOCKING 0x0 ;  /* 0x0000000000007b1d */ /* 0x000fe20000010000 */
[----:B------:R-:W-:Y:S01]  /*6260*/  ISETP.GT.U32.AND P3, PT, R173, 0x1f, PT ;  /* 0x0000001fad00780c */ /* 0x000fe20003f64070 */
[C---:B------:R-:W-:Y:S01]  /*6270*/  FFMA.FTZ R116, R169.reuse, R147, -R116 ;  /* 0x00000093a9747223 */ /* 0x040fe20000010874 */
[----:B------:R-:W-:-:S03]  /*6280*/  FFMA.FTZ R117, R169, R146, R117 ;  /* 0x00000092a9757223 */ /* 0x000fc60000010075 */
[----:B------:R-:W-:Y:S01]  /*6290*/  FADD.FTZ R119, R145, R116 ;  /* 0x0000007491777221 */ /* 0x000fe20000010000 */
[----:B------:R-:W-:Y:S01]  /*62a0*/  FADD.FTZ R118, R144, R117 ;  /* 0x0000007590767221 */ /* 0x000fe20000010000 */
[CC--:B01----:R-:W-:Y:S01]  /*62b0*/  FMUL.FTZ R117, R169.reuse, R137.reuse ;  /* 0x00000089a9757220 */ /* 0x0c3fe20000410000 */
[----:B------:R-:W-:Y:S01]  /*62c0*/  FMUL.FTZ R116, R170, R137 ;  /* 0x00000089aa747220 */ /* 0x000fe20000410000 */
[CC--:B--2---:R-:W-:Y:S01]  /*62d0*/  FMUL.FTZ R120, R168.reuse, R119.reuse ;  /* 0x00000077a8787220 */ /* 0x0c4fe20000410000 */
[----:B------:R-:W-:Y:S01]  /*62e0*/  FMUL.FTZ R122, R168, R118 ;  /* 0x00000076a87a7220 */ /* 0x000fe20000410000 */
[-C--:B------:R-:W-:Y:S01]  /*62f0*/  FFMA.FTZ R117, -R170, R136.reuse, -R117 ;  /* 0x00000088aa757223 */ /* 0x080fe20000010975 */
[----:B------:R-:W-:Y:S01]  /*6300*/  FFMA.FTZ R116, R169, R136, -R116 ;  /* 0x00000088a9747223 */ /* 0x000fe20000010874 */
        /* <DEDUP_REMOVED lines=8> */
[CC--:B------:R-:W-:Y:S01]  /*6390*/  FMUL.FTZ R124, R166.reuse, R121.reuse ;  /* 0x00000079a67c7220 */ /* 0x0c0fe20000410000 */
[C---:B------:R-:W-:Y:S01]  /*63a0*/  FMUL.FTZ R116, R166.reuse, R122 ;  /* 0x0000007aa6747220 */ /* 0x040fe20000410000 */
[C---:B------:R-:W-:Y:S01]  /*63b0*/  FMUL.FTZ R117, R166.reuse, R118 ;  /* 0x00000076a6757220 */ /* 0x040fe20000410000 */
[----:B------:R-:W0:Y:S01]  /*63c0*/  S2UR UR30, SR_CgaCtaId ;  /* 0x00000000001e79c3 */ /* 0x000e220000008800 */
[C---:B------:R-:W-:Y:S01]  /*63d0*/  FFMA.FTZ R124, R165.reuse, R122, -R124 ;  /* 0x0000007aa57c7223 */ /* 0x040fe2000001087c */
[C---:B------:R-:W-:Y:S01]  /*63e0*/  FFMA.FTZ R121, R165.reuse, R121, R116 ;  /* 0x00000079a5797223 */ /* 0x040fe20000010074 */
[-C--:B------:R-:W-:Y:S01]  /*63f0*/  FMUL.FTZ R116, R166, R120.reuse ;  /* 0x00000078a6747220 */ /* 0x080fe20000410000 */
[----:B------:R-:W-:Y:S01]  /*6400*/  FFMA.FTZ R117, R165, R120, -R117 ;  /* 0x00000078a5757223 */ /* 0x000fe20000010875 */
[----:B------:R-:W-:Y:S01]  /*6410*/  FADD.FTZ R124, R141, R124 ;  /* 0x0000007c8d7c7221 */ /* 0x000fe20000010000 */
[----:B------:R-:W-:Y:S01]  /*6420*/  FADD.FTZ R121, R140, R121 ;  /* 0x000000798c797221 */ /* 0x000fe20000010000 */
[----:B------:R-:W-:Y:S01]  /*6430*/  FFMA.FTZ R116, R165, R118, R116 ;  /* 0x00000076a5747223 */ /* 0x000fe20000010074 */
[----:B------:R-:W-:Y:S01]  /*6440*/  UMOV UR28, 0x400 ;  /* 0x00000400001c7882 */ /* 0x000fe20000000000 */
[C---:B------:R-:W-:Y:S01]  /*6450*/  FMUL.FTZ R118, R164.reuse, R124 ;  /* 0x0000007ca4767220 */ /* 0x040fe20000410000 */
[C---:B------:R-:W-:Y:S01]  /*6460*/  FMUL.FTZ R119, R164.reuse, R121 ;  /* 0x00000079a4777220 */ /* 0x040fe20000410000 */
[----:B------:R-:W-:-:S02]  /*6470*/  FMUL.FTZ R120, R164, R116 ;  /* 0x00000074a4787220 */ /* 0x000fc40000410000 */
[C---:B------:R-:W-:Y:S01]  /*6480*/  FFMA.FTZ R121, R163.reuse, R121, R118 ;  /* 0x00000079a3797223 */ /* 0x040fe20000010076 */
[C---:B------:R-:W-:Y:S01]  /*6490*/  FFMA.FTZ R124, R163.reuse, R124, -R119 ;  /* 0x0000007ca37c7223 */ /* 0x040fe20000010877 */
[-C--:B------:R-:W-:Y:S01]  /*64a0*/  FMUL.FTZ R118, R164, R117.reuse ;  /* 0x00000075a4767220 */ /* 0x080fe20000410000 */
[----:B------:R-:W-:Y:S01]  /*64b0*/  FFMA.FTZ R120, R163, R117, -R120 ;  /* 0x00000075a3787223 */ /* 0x000fe20000010878 */
[----:B------:R-:W-:Y:S01]  /*64c0*/  FADD.FTZ R121, R138, R121 ;  /* 0x000000798a797221 */ /* 0x000fe20000010000 */
[----:B------:R-:W-:Y:S01]  /*64d0*/  FADD.FTZ R124, R139, R124 ;  /* 0x0000007c8b7c7221 */ /* 0x000fe20000010000 */
[----:B------:R-:W-:Y:S02]  /*64e0*/  FFMA.FTZ R118, R163, R116, R118 ;  /* 0x00000074a3767223 */ /* 0x000fe40000010076 */
[CC--:B------:R-:W-:Y:S01]  /*64f0*/  FMUL.FTZ R122, R162.reuse, R121.reuse ;  /* 0x00000079a27a7220 */ /* 0x0c0fe20000410000 */
[C---:B------:R-:W-:Y:S01]  /*6500*/  FMUL.FTZ R116, R162.reuse, R124 ;  /* 0x0000007ca2747220 */ /* 0x040fe20000410000 */
[C---:B------:R-:W-:Y:S01]  /*6510*/  FMUL.FTZ R117, R162.reuse, R118 ;  /* 0x00000076a2757220 */ /* 0x040fe20000410000 */
[----:B0-----:R-:W-:Y:S01]  /*6520*/  ULEA UR28, UR30, UR28, 0x18 ;  /* 0x0000001c1e1c7291 */ /* 0x001fe2000f8ec0ff */
[C---:B------:R-:W-:Y:S01]  /*6530*/  FFMA.FTZ R119, R159.reuse, R124, -R122 ;  /* 0x0000007c9f777223 */ /* 0x040fe2000001087a */
[C---:B------:R-:W-:Y:S01]  /*6540*/  FFMA.FTZ R122, R159.reuse, R121, R116 ;  /* 0x000000799f7a7223 */ /* 0x040fe20000010074 */
[-C--:B------:R-:W-:Y:S01]  /*6550*/  FMUL.FTZ R116, R162, R120.reuse ;  /* 0x00000078a2747220 */ /* 0x080fe20000410000 */
[----:B------:R-:W-:Y:S01]  /*6560*/  FFMA.FTZ R117, R159, R120, -R117 ;  /* 0x000000789f757223 */ /* 0x000fe20000010875 */
[----:B------:R-:W-:Y:S01]  /*6570*/  FADD.FTZ R119, R186, R119 ;  /* 0x00000077ba777221 */ /* 0x000fe20000010000 */
[----:B------:R-:W-:Y:S01]  /*6580*/  FADD.FTZ R122, R185, R122 ;  /* 0x0000007ab97a7221 */ /* 0x000fe20000010000 */
[----:B------:R-:W-:Y:S01]  /*6590*/  FFMA.FTZ R116, R159, R118, R116 ;  /* 0x000000769f747223 */ /* 0x000fe20000010074 */
[----:B------:R-:W-:Y:S01]  /*65a0*/  MOV R174, UR28 ;  /* 0x0000001c00ae7c02 */ /* 0x000fe20008000f00 */
[C---:B------:R-:W-:Y:S01]  /*65b0*/  FMUL.FTZ R118, R158.reuse, R119 ;  /* 0x000000779e767220 */ /* 0x040fe20000410000 */
[----:B------:R-:W-:-:S03]  /*65c0*/  FMUL.FTZ R120, R158, R122 ;  /* 0x0000007a9e787220 */ /* 0x000fc60000410000 */
        /* <DEDUP_REMOVED lines=11> */
[----:B------:R-:W-:Y:S01]  /*6680*/  FFMA.FTZ R122, R155, R122, R117 ;  /* 0x0000007a9b7a7223 */ /* 0x000fe20000010075 */
        /* <DEDUP_REMOVED lines=38> */
[----:B------:R-:W-:-:S02]  /*68f0*/  FMUL.FTZ R117, R148, R118 ;  /* 0x0000007694757220 */ /* 0x000fc40000410000 */
[C---:B------:R-:W-:Y:S01]  /*6900*/  FFMA.FTZ R124, R35.reuse, R122, -R124 ;  /* 0x0000007a237c7223 */ /* 0x040fe2000001087c */
[C---:B------:R-:W-:Y:S01]  /*6910*/  FFMA.FTZ R121, R35.reuse, R121, R116 ;  /* 0x0000007923797223 */ /* 0x040fe20000010074 */
[-C--:B------:R-:W-:Y:S01]  /*6920*/  FMUL.FTZ R116, R148, R120.reuse ;  /* 0x0000007894747220 */ /* 0x080fe20000410000 */
[----:B------:R-:W-:Y:S01]  /*6930*/  FFMA.FTZ R117, R35, R120, -R117 ;  /* 0x0000007823757223 */ /* 0x000fe20000010875 */
[----:B------:R-:W-:Y:S01]  /*6940*/  FADD.FTZ R124, R225, R124 ;  /* 0x0000007ce17c7221 */ /* 0x000fe20000010000 */
[----:B------:R-:W-:Y:S01]  /*6950*/  FADD.FTZ R121, R226, R121 ;  /* 0x00000079e2797221 */ /* 0x000fe20000010000 */
[----:B------:R-:W-:Y:S02]  /*6960*/  FFMA.FTZ R116, R35, R118, R116 ;  /* 0x0000007623747223 */ /* 0x000fe40000010074 */
        /* <DEDUP_REMOVED lines=13> */
[C---:B------:R-:W-:Y:S01]  /*6a40*/  FFMA.FTZ R122, R31.reuse, R124, -R122 ;  /* 0x0000007c1f7a7223 */ /* 0x040fe2000001087a */
[----:B------:R-:W-:Y:S01]  /*6a50*/  FFMA.FTZ R121, R31, R121, R116 ;  /* 0x000000791f797223 */ /* 0x000fe20000010074 */
[----:B------:R-:W0:Y:S01]  /*6a60*/  LDS.64 R124, [R220+0x10878] ;  /* 0x01087800dc7c7984 */ /* 0x000e220000000a00 */
[-C--:B------:R-:W-:Y:S01]  /*6a70*/  FMUL.FTZ R116, R32, R120.reuse ;  /* 0x0000007820747220 */ /* 0x080fe20000410000 */
[----:B------:R-:W-:Y:S01]  /*6a80*/  FADD.FTZ R122, R229, R122 ;  /* 0x0000007ae57a7221 */ /* 0x000fe20000010000 */
[----:B------:R-:W-:Y:S01]  /*6a90*/  FADD.FTZ R121, R230, R121 ;  /* 0x00000079e6797221 */ /* 0x000fe20000010000 */
[C---:B------:R-:W-:Y:S01]  /*6aa0*/  FFMA.FTZ R117, R31.reuse, R120, -R117 ;  /* 0x000000781f757223 */ /* 0x040fe20000010875 */
[----:B------:R-:W-:Y:S01]  /*6ab0*/  FFMA.FTZ R116, R31, R118, R116 ;  /* 0x000000761f747223 */ /* 0x000fe20000010074 */
[C---:B------:R-:W-:Y:S01]  /*6ac0*/  FMUL.FTZ R118, R30.reuse, R122 ;  /* 0x0000007a1e767220 */ /* 0x040fe20000410000 */
[CC--:B------:R-:W-:Y:S02]  /*6ad0*/  FMUL.FTZ R119, R30.reuse, R121.reuse ;  /* 0x000000791e777220 */ /* 0x0c0fe40000410000 */
[C---:B------:R-:W-:Y:S01]  /*6ae0*/  FMUL.FTZ R120, R30.reuse, R116 ;  /* 0x000000741e787220 */ /* 0x040fe20000410000 */
[C---:B------:R-:W-:Y:S01]  /*6af0*/  FFMA.FTZ R121, R29.reuse, R121, R118 ;  /* 0x000000791d797223 */ /* 0x040fe20000010076 */
[C---:B------:R-:W-:Y:S01]  /*6b00*/  FFMA.FTZ R122, R29.reuse, R122, -R119 ;  /* 0x0000007a1d7a7223 */ /* 0x040fe20000010877 */
[-C--:B------:R-:W-:Y:S01]  /*6b10*/  FMUL.FTZ R118, R30, R117.reuse ;  /* 0x000000751e767220 */ /* 0x080fe20000410000 */
[----:B------:R-:W-:Y:S01]  /*6b20*/  FFMA.FTZ R117, R29, R117, -R120 ;  /* 0x000000751d757223 */ /* 0x000fe20000010878 */
[----:B------:R-:W-:Y:S01]  /*6b30*/  FADD.FTZ R121, R232, R121 ;  /* 0x00000079e8797221 */ /* 0x000fe20000010000 */
[----:B------:R-:W-:Y:S01]  /*6b40*/  FADD.FTZ R122, R231, R122 ;  /* 0x0000007ae77a7221 */ /* 0x000fe20000010000 */
[----:B------:R-:W-:Y:S01]  /*6b50*/  FFMA.FTZ R118, R29, R116, R118 ;  /* 0x000000741d767223 */ /* 0x000fe20000010076 */
[C---:B------:R-:W-:Y:S01]  /*6b60*/  FMUL.FTZ R120, R28.reuse, R117 ;  /* 0x000000751c787220 */ /* 0x040fe20000410000 */
[C---:B------:R-:W-:Y:S01]  /*6b70*/  FMUL.FTZ R119, R28.reuse, R121 ;  /* 0x000000791c777220 */ /* 0x040fe20000410000 */
[----:B------:R-:W-:-:S02]  /*6b80*/  FMUL.FTZ R116, R28, R122 ;  /* 0x0000007a1c747220 */ /* 0x000fc40000410000 */
[C---:B------:R-:W-:Y:S01]  /*6b90*/  FFMA.FTZ R120, R27.reuse, R118, R120 ;  /* 0x000000761b787223 */ /* 0x040fe20000010078 */
[C---:B------:R-:W-:Y:S01]  /*6ba0*/  FFMA.FTZ R119, R27.reuse, R122, -R119 ;  /* 0x0000007a1b777223 */ /* 0x040fe20000010877 */
[----:B------:R-:W-:Y:S01]  /*6bb0*/  FFMA.FTZ R128, R27, R121, R116 ;  /* 0x000000791b807223 */ /* 0x000fe20000010074 */
[----:B------:R-:W-:Y:S02]  /*6bc0*/  MOV R116, UR44 ;  /* 0x0000002c00747c02 */ /* 0x000fe40008000f00 */
[----:B------:R-:W-:Y:S01]  /*6bd0*/  FADD.FTZ R123, R234, R119 ;  /* 0x00000077ea7b7221 */ /* 0x000fe20000010000 */
[----:B------:R-:W-:Y:S01]  /*6be0*/  FADD.FTZ R122, R237, R128 ;  /* 0x00000080ed7a7221 */ /* 0x000fe20000010000 */
[----:B------:R-:W-:Y:S01]  /*6bf0*/  ISETP.LE.OR P2, PT, R116, UR19, P2 ;  /* 0x0000001374007c0c */ /* 0x000fe20009743670 */
[----:B------:R-:W-:Y:S01]  /*6c00*/  FMUL.FTZ R116, R28, R118 ;  /* 0x000000761c747220 */ /* 0x000fe20000410000 */
[----:B------:R-:W-:-:S03]  /*6c10*/  CS2R R118, SRZ ;  /* 0x0000000000767805 */ /* 0x000fc6000001ff00 */
[----:B------:R-:W-:Y:S01]  /*6c20*/  FFMA.FTZ R121, R27, R117, -R116 ;  /* 0x000000751b797223 */ /* 0x000fe20000010874 */
[----:B------:R-:W-:Y:S01]  /*6c30*/  MOV R117, UR8 ;  /* 0x0000000800757c02 */ /* 0x000fe20008000f00 */
[----:B------:R-:W-:Y:S02]  /*6c40*/  HFMA2 R116, -RZ, RZ, 1.875, 0 ;  /* 0x3f800000ff747431 */ /* 0x000fe400000001ff */
[C---:B0-----:R-:W-:Y:S01]  /*6c50*/  FMUL.FTZ R127, R161.reuse, R124 ;  /* 0x0000007ca17f7220 */ /* 0x041fe20000410000 */
[----:B------:R-:W-:-:S03]  /*6c60*/  FMUL.FTZ R161, R161, R125 ;  /* 0x0000007da1a17220 */ /* 0x000fc60000410000 */
[----:B------:R-:W-:Y:S01]  /*6c70*/  @!P2 LEA R126, R117, R174, 0x4 ;  /* 0x000000ae757ea211 */ /* 0x000fe200078e20ff */
[C---:B------:R-:W-:Y:S01]  /*6c80*/  FFMA.FTZ R127, R160.reuse, R125, R127 ;  /* 0x0000007da07f7223 */ /* 0x040fe2000001007f */
[----:B------:R-:W-:Y:S01]  /*6c90*/  FFMA.FTZ R124, R160, R124, -R161 ;  /* 0x0000007ca07c7223 */ /* 0x000fe200000108a1 */
[----:B------:R-:W-:Y:S02]  /*6ca0*/  MOV R117, RZ ;  /* 0x000000ff00757202 */ /* 0x000fe40000000f00 */
[C---:B------:R-:W-:Y:S01]  /*6cb0*/  FFMA.FTZ R190, R112.reuse, R190, R127 ;  /* 0x000000be70be7223 */ /* 0x040fe2000001007f */
[----:B------:R-:W-:-:S03]  /*6cc0*/  FFMA.FTZ R191, R112, R191, R124 ;  /* 0x000000bf70bf7223 */ /* 0x000fc6000001007c */
[CC--:B------:R-:W-:Y:S01]  /*6cd0*/  FMUL.FTZ R124, R28.reuse, R190.reuse ;  /* 0x000000be1c7c7220 */ /* 0x0c0fe20000410000 */
[-C--:B------:R-:W-:Y:S01]  /*6ce0*/  FMUL.FTZ R125, R28, R191.reuse ;  /* 0x000000bf1c7d7220 */ /* 0x080fe20000410000 */
[----:B------:R-:W0:Y:S02]  /*6cf0*/  @!P2 LDS.128 R116, [R126+0x13080] ;  /* 0x013080007e74a984 */ /* 0x000e240000000c00 */
[C---:B------:R-:W-:Y:S01]  /*6d00*/  FFMA.FTZ R124, R27.reuse, R191, -R124 ;  /* 0x000000bf1b7c7223 */ /* 0x040fe2000001087c */
[----:B------:R-:W-:Y:S01]  /*6d10*/  FFMA.FTZ R125, R27, R190, R125 ;  /* 0x000000be1b7d7223 */ /* 0x000fe2000001007d */
[----:B------:R1:W-:Y:S02]  /*6d20*/  STS.128 [R220+0x11280], R120 ;  /* 0x01128078dc007388 */ /* 0x0003e40000000c00 */
[C---:B------:R-:W-:Y:S01]  /*6d30*/  FFMA.FTZ R193, R113.reuse, R193, R124 ;  /* 0x000000c171c17223 */ /* 0x040fe2000001007c */
[----:B------:R-:W-:-:S03]  /*6d40*/  FFMA.FTZ R192, R113, R192, R125 ;  /* 0x000000c071c07223 */ /* 0x000fc6000001007d */
[C---:B-1----:R-:W-:Y:S01]  /*6d50*/  FMUL.FTZ R122, R30.reuse, R193 ;  /* 0x000000c11e7a7220 */ /* 0x042fe20000410000 */
        /* <DEDUP_REMOVED lines=84> */
[----:B0-----:R-:W-:Y:S05]  /*72a0*/  @P3 BRA `(.L_x_5801) ;  /* 0x0000000c00683947 */ /* 0x001fea0003800000 */
        /* <DEDUP_REMOVED lines=26> */
[C---:B0-----:R-:W-:Y:S02]  /*7450*/  FMUL.FTZ R245, R133.reuse, R246 ;  /* 0x000000f685f57220 */ /* 0x041fe40000410000 */
[C---:B------:R-:W-:Y:S02]  /*7460*/  FMUL.FTZ R247, R133.reuse, R220 ;  /* 0x000000dc85f77220 */ /* 0x040fe40000410000 */
[CC--:B------:R-:W-:Y:S01]  /*7470*/  FFMA.FTZ R245, R132.reuse, R233.reuse, -R245 ;  /* 0x000000e984f57223 */ /* 0x0c0fe200000108f5 */
[C---:B------:R-:W-:Y:S01]  /*7480*/  FMUL.FTZ R233, R133.reuse, R233 ;  /* 0x000000e985e97220 */ /* 0x040fe20000410000 */
[-C--:B------:R-:W-:Y:S01]  /*7490*/  FMUL.FTZ R133, R133, R161.reuse ;  /* 0x000000a185857220 */ /* 0x080fe20000410000 */
[----:B------:R-:W-:-:S02]  /*74a0*/  FFMA.FTZ R247, R132, R161, -R247 ;  /* 0x000000a184f77223 */ /* 0x000fc400000108f7 */
[C---:B------:R-:W-:Y:S01]  /*74b0*/  FFMA.FTZ R246, R132.reuse, R246, R233 ;  /* 0x000000f684f67223 */ /* 0x040fe200000100e9 */
[----:B------:R-:W-:Y:S01]  /*74c0*/  FFMA.FTZ R248, R132, R220, R133 ;  /* 0x000000dc84f87223 */ /* 0x000fe20000010085 */
[----:B------:R-:W-:Y:S01]  /*74d0*/  LOP3.LUT R220, R173, 0x1f, RZ, 0xc0, !PT ;  /* 0x0000001faddc7812 */ /* 0x000fe200078ec0ff */
[----:B------:R-:W-:Y:S02]  /*74e0*/  FADD.FTZ R247, R134, R247 ;  /* 0x000000f786f77221 */ /* 0x000fe40000010000 */
[----:B------:R-:W-:Y:S01]  /*74f0*/  FADD.FTZ R248, R135, R248 ;  /* 0x000000f887f87221 */ /* 0x000fe20000010000 */
[----:B------:R-:W-:Y:S01]  /*7500*/  ISETP.NE.AND P3, PT, R220, 0x1f, PT ;  /* 0x0000001fdc00780c */ /* 0x000fe20003f65270 */
[----:B------:R-:W-:-:S12]  /*7510*/  BRA.DIV UR28, `(.L_x_5802) ;  /* 0x0000006e1ce07947 */ /* 0x000fd8000b800000 */
[----:B------:R0:W1:Y:S04]  /*7520*/  SHFL.DOWN PT, R133, R245, 0x1, 0x1f ;  /* 0x08201f00f5857f89 */ /* 0x00006800000e0000 */
[----:B------:R0:W2:Y:S04]  /*7530*/  SHFL.DOWN PT, R134, R246, 0x1, 0x1f ;  /* 0x08201f00f6867f89 */ /* 0x0000a800000e0000 */
[----:B------:R0:W3:Y:S04]  /*7540*/  SHFL.DOWN PT, R161, R247, 0x1, 0x1f ;  /* 0x08201f00f7a17f89 */ /* 0x0000e800000e0000 */
[----:B------:R0:W4:Y:S02]  /*7550*/  SHFL.DOWN PT, R132, R248, 0x1, 0x1f ;  /* 0x08201f00f8847f89 */ /* 0x00012400000e0000 */
.L_x_5940:
[----:B------:R-:W-:Y:S04]  /*7560*/  BSSY.RECONVERGENT B0, `(.L_x_5803) ;  /* 0x000000d000007945 */ /* 0x000fe80003800200 */
[----:B------:R-:W-:Y:S05]  /*7570*/  @!P3 BRA `(.L_x_5804) ;  /* 0x00000000002cb947 */ /* 0x000fea0003800000 */
[-C--:B----4-:R-:W-:Y:S01]  /*7580*/  FMUL.FTZ R135, R246, R132.reuse ;  /* 0x00000084f6877220 */ /* 0x090fe20000410000 */
[----:B------:R-:W-:-:S03]  /*7590*/  FMUL.FTZ R132, R245, R132 ;  /* 0x00000084f5847220 */ /* 0x000fc60000410000 */
[-C--:B---3--:R-:W-:Y:S01]  /*75a0*/  FFMA.FTZ R135, R245, R161.reuse, -R135 ;  /* 0x000000a1f5877223 */ /* 0x088fe20000010887 */
[C---:B------:R-:W-:Y:S01]  /*75b0*/  FFMA.FTZ R161, R246.reuse, R161, R132 ;  /* 0x000000a1f6a17223 */ /* 0x040fe20000010084 */
[-C--:B--2---:R-:W-:Y:S02]  /*75c0*/  FMUL.FTZ R132, R246, R134.reuse ;  /* 0x00000086f6847220 */ /* 0x084fe40000410000 */
[----:B0-----:R-:W-:Y:S01]  /*75d0*/  FADD.FTZ R247, R247, R135 ;  /* 0x00000087f7f77221 */ /* 0x001fe20000010000 */
[----:B------:R-:W-:Y:S01]  /*75e0*/  FMUL.FTZ R135, R245, R134 ;  /* 0x00000086f5877220 */ /* 0x000fe20000410000 */
[C---:B-1----:R-:W-:Y:S01]  /*75f0*/  FFMA.FTZ R132, R133.reuse, R245, -R132 ;  /* 0x000000f585847223 */ /* 0x042fe20000010884 */
[----:B------:R-:W-:Y:S02]  /*7600*/  FADD.FTZ R248, R248, R161 ;  /* 0x000000a1f8f87221 */ /* 0x000fe40000010000 */
[----:B------:R-:W-:Y:S02]  /*7610*/  FFMA.FTZ R246, R133, R246, R135 ;  /* 0x000000f685f67223 */ /* 0x000fe40000010087 */
[----:B------:R-:W-:-:S07]  /*7620*/  MOV R245, R132 ;  /* 0x0000008400f57202 */ /* 0x000fce0000000f00 */
.L_x_5804:
[----:B------:R-:W-:Y:S05]  /*7630*/  BSYNC.RECONVERGENT B0 ;  /* 0x0000000000007941 */ /* 0x000fea0003800200 */
.L_x_5803:
[----:B------:R-:W-:Y:S01]  /*7640*/  UMOV UR28, 0xffffffff ;  /* 0xffffffff001c7882 */ /* 0x000fe20000000000 */
[----:B------:R-:W-:Y:S02]  /*7650*/  ISETP.GT.U32.AND P3, PT, R220, 0x1d, PT ;  /* 0x0000001ddc00780c */ /* 0x000fe40003f64070 */
[----:B------:R-:W-:Y:S11]  /*7660*/  BRA.DIV UR28, `(.L_x_5805) ;  /* 0x0000006e1cec7947 */ /* 0x000ff6000b800000 */
[----:B-1----:R1:W0:Y:S04]  /*7670*/  SHFL.DOWN PT, R133, R245, 0x2, 0x1f ;  /* 0x08401f00f5857f89 */ /* 0x00222800000e0000 */
[----:B--2---:R1:W2:Y:S04]  /*7680*/  SHFL.DOWN PT, R134, R246, 0x2, 0x1f ;  /* 0x08401f00f6867f89 */ /* 0x0042a800000e0000 */
[----:B---3--:R1:W3:Y:S04]  /*7690*/  SHFL.DOWN PT, R161, R247, 0x2, 0x1f ;  /* 0x08401f00f7a17f89 */ /* 0x0082e800000e0000 */
[----:B------:R1:W0:Y:S02]  /*76a0*/  SHFL.DOWN PT, R135, R248, 0x2, 0x1f ;  /* 0x08401f00f8877f89 */ /* 0x00022400000e0000 */
.L_x_5946:
        /* <DEDUP_REMOVED lines=13> */
.L_x_5807:
[----:B------:R-:W-:Y:S05]  /*7780*/  BSYNC.RECONVERGENT B0 ;  /* 0x0000000000007941 */ /* 0x000fea0003800200 */
.L_x_5806:
[----:B------:R-:W-:Y:S01]  /*7790*/  UMOV UR28, 0xffffffff ;  /* 0xffffffff001c7882 */ /* 0x000fe20000000000 */
[----:B------:R-:W-:Y:S02]  /*77a0*/  ISETP.GT.U32.AND P3, PT, R220, 0x1b, PT ;  /* 0x0000001bdc00780c */ /* 0x000fe40003f64070 */
[----:B------:R-:W-:Y:S11]  /*77b0*/  BRA.DIV UR28, `(.L_x_5808) ;  /* 0x000000721c0c7947 */ /* 0x000ff6000b800000 */
[----:B0-----:R0:W0:Y:S04]  /*77c0*/  SHFL.DOWN PT, R133, R245, 0x4, 0x1f ;  /* 0x08801f00f5857f89 */ /* 0x00102800000e0000 */
[----:B--2---:R2:W0:Y:S04]  /*77d0*/  SHFL.DOWN PT, R134, R246, 0x4, 0x1f ;  /* 0x08801f00f6867f89 */ /* 0x00442800000e0000 */
[----:B---3--:R2:W3:Y:S04]  /*77e0*/  SHFL.DOWN PT, R161, R247, 0x4, 0x1f ;  /* 0x08801f00f7a17f89 */ /* 0x0084e800000e0000 */
[----:B------:R2:W0:Y:S02]  /*77f0*/  SHFL.DOWN PT, R135, R248, 0x4, 0x1f ;  /* 0x08801f00f8877f89 */ /* 0x00042400000e0000 */
.L_x_5952:
        /* <DEDUP_REMOVED lines=13> */
.L_x_5810:
[----:B------:R-:W-:Y:S05]  /*78d0*/  BSYNC.RECONVERGENT B0 ;  /* 0x0000000000007941 */ /* 0x000fea0003800200 */
.L_x_5809:
[----:B------:R-:W-:Y:S01]  /*78e0*/  UMOV UR28, 0xffffffff ;  /* 0xffffffff001c7882 */ /* 0x000fe20000000000 */
[----:B------:R-:W-:Y:S02]  /*78f0*/  ISETP.GT.U32.AND P3, PT, R220, 0x17, PT ;  /* 0x00000017dc00780c */ /* 0x000fe40003f64070 */
[----:B------:R-:W-:Y:S11]  /*7900*/  BRA.DIV UR28, `(.L_x_5811) ;  /* 0x000000721c2c7947 */ /* 0x000ff6000b800000 */
[----:B0-----:R0:W0:Y:S04]  /*7910*/  SHFL.DOWN PT, R133, R245, 0x8, 0x1f ;  /* 0x09001f00f5857f89 */ /* 0x00102800000e0000 */
[----:B------:R0:W0:Y:S04]  /*7920*/  SHFL.DOWN PT, R134, R246, 0x8, 0x1f ;  /* 0x09001f00f6867f89 */ /* 0x00002800000e0000 */
[----:B---3--:R3:W0:Y:S04]  /*7930*/  SHFL.DOWN PT, R161, R247, 0x8, 0x1f ;  /* 0x09001f00f7a17f89 */ /* 0x00862800000e0000 */
[----:B------:R3:W0:Y:S02]  /*7940*/  SHFL.DOWN PT, R135, R248, 0x8, 0x1f ;  /* 0x09001f00f8877f89 */ /* 0x00062400000e0000 */
.L_x_5958:
        /* <DEDUP_REMOVED lines=13> */
.L_x_5813:
[----:B------:R-:W-:Y:S05]  /*7a20*/  BSYNC.RECONVERGENT B0 ;  /* 0x0000000000007941 */ /* 0x000fea0003800200 */
.L_x_5812:
[----:B------:R-:W-:Y:S01]  /*7a30*/  UMOV UR28, 0xffffffff ;  /* 0xffffffff001c7882 */ /* 0x000fe20000000000 */
[----:B------:R-:W-:Y:S02]  /*7a40*/  ISETP.GT.U32.AND P3, PT, R220, 0xf, PT ;  /* 0x0000000fdc00780c */ /* 0x000fe40003f64070 */
[----:B------:R-:W-:Y:S11]  /*7a50*/  BRA.DIV UR28, `(.L_x_5814) ;  /* 0x000000721c4c7947 */ /* 0x000ff6000b800000 */
[----:B0-----:R0:W0:Y:S04]  /*7a60*/  SHFL.DOWN PT, R133, R245, 0x10, 0x1f ;  /* 0x0a001f00f5857f89 */ /* 0x00102800000e0000 */
[----:B------:R0:W0:Y:S04]  /*7a70*/  SHFL.DOWN PT, R134, R246, 0x10, 0x1f ;  /* 0x0a001f00f6867f89 */ /* 0x00002800000e0000 */
[----:B------:R0:W0:Y:S04]  /*7a80*/  SHFL.DOWN PT, R161, R247, 0x10, 0x1f ;  /* 0x0a001f00f7a17f89 */ /* 0x00002800000e0000 */
[----:B------:R0:W0:Y:S02]  /*7a90*/  SHFL.DOWN PT, R233, R248, 0x10, 0x1f ;  /* 0x0a001f00f8e97f89 */ /* 0x00002400000e0000 */
.L_x_5964:
        /* <DEDUP_REMOVED lines=13> */
.L_x_5816:
[----:B------:R-:W-:Y:S05]  /*7b70*/  BSYNC.RECONVERGENT B0 ;  /* 0x0000000000007941 */ /* 0x000fea0003800200 */
.L_x_5815:
[----:B------:R-:W-:Y:S01]  /*7b80*/  UMOV UR28, 0xffffffff ;  /* 0xffffffff001c7882 */ /* 0x000fe20000000000 */
[----:B------:R-:W-:Y:S02]  /*7b90*/  ISETP.NE.AND P3, PT, R173, 0x1f, PT ;  /* 0x0000001fad00780c */ /* 0x000fe40003f65270 */
[----:B------:R-:W-:Y:S11]  /*7ba0*/  BRA.DIV UR28, `(.L_x_5817) ;  /* 0x000000721c687947 */ /* 0x000ff6000b800000 */
[----:B------:R-:W5:Y:S04]  /*7bb0*/  SHFL.IDX PT, R220, R246, RZ, 0x1f ;  /* 0x00001ffff6dc7589 */ /* 0x000f6800000e0000 */
[----:B------:R-:W4:Y:S04]  /*7bc0*/  SHFL.IDX PT, R236, R245, RZ, 0x1f ;  /* 0x00001ffff5ec7589 */ /* 0x000f2800000e0000 */
[----:B0-----:R-:W0:Y:S04]  /*7bd0*/  SHFL.IDX PT, R233, R247, RZ, 0x1f ;  /* 0x00001ffff7e97589 */ /* 0x001e2800000e0000 */
[----:B-1----:R-:W-:Y:S04]  /*7be0*/  SHFL.DOWN PT, R245, R245, 0x1, 0x1f ;  /* 0x08201f00f5f57f89 */ /* 0x002fe800000e0000 */
[----:B--2---:R-:W-:Y:S04]  /*7bf0*/  SHFL.DOWN PT, R246, R246, 0x1, 0x1f ;  /* 0x08201f00f6f67f89 */ /* 0x004fe800000e0000 */
[----:B---3--:R-:W-:Y:S01]  /*7c00*/  SHFL.DOWN PT, R247, R247, 0x1, 0x1f ;  /* 0x08201f00f7f77f89 */ /* 0x008fe200000e0000 */
[-C--:B-----5:R-:W-:Y:S01]  /*7c10*/  FMUL.FTZ R133, R119, R220.reuse ;  /* 0x000000dc77857220 */ /* 0x0a0fe20000410000 */
[----:B------:R-:W-:-:S03]  /*7c20*/  FMUL.FTZ R235, R116, R220 ;  /* 0x000000dc74eb7220 */ /* 0x000fc60000410000 */
[C---:B----4-:R-:W-:Y:S01]  /*7c30*/  FFMA.FTZ R132, R118.reuse, R236, -R133 ;  /* 0x000000ec76847223 */ /* 0x050fe20000010885 */
[C---:B------:R-:W-:Y:S01]  /*7c40*/  FMUL.FTZ R133, R117.reuse, R220 ;  /* 0x000000dc75857220 */ /* 0x040fe20000410000 */
[----:B------:R-:W-:Y:S02]  /*7c50*/  FFMA.FTZ R235, R117, R236, R235 ;  /* 0x000000ec75eb7223 */ /* 0x000fe400000100eb */
[----:B0-----:R-:W-:Y:S01]  /*7c60*/  FADD.FTZ R161, R233, R132 ;  /* 0x00000084e9a17221 */ /* 0x001fe20000010000 */
        /* <DEDUP_REMOVED lines=10> */
.L_x_5978:
[----:B------:R-:W-:Y:S04]  /*7d10*/  BSSY.RECONVERGENT B0, `(.L_x_5818) ;  /* 0x000000d000007945 */ /* 0x000fe80003800200 */
[----:B------:R-:W-:Y:S05]  /*7d20*/  @!P3 BRA `(.L_x_5819) ;  /* 0x00000000002cb947 */ /* 0x000fea0003800000 */
[CC--:B--2---:R-:W-:Y:S01]  /*7d30*/  FMUL.FTZ R132, R246.reuse, R117.reuse ;  /* 0x00000075f6847220 */ /* 0x0c4fe20000410000 */
[C---:B------:R-:W-:Y:S01]  /*7d40*/  FMUL.FTZ R117, R245.reuse, R117 ;  /* 0x00000075f5757220 */ /* 0x040fe20000410000 */
[CC--:B----4-:R-:W-:Y:S01]  /*7d50*/  FMUL.FTZ R133, R246.reuse, R119.reuse ;  /* 0x00000077f6857220 */ /* 0x0d0fe20000410000 */
[C---:B------:R-:W-:Y:S01]  /*7d60*/  FMUL.FTZ R119, R245.reuse, R119 ;  /* 0x00000077f5777220 */ /* 0x040fe20000410000 */
[CC--:B-1----:R-:W-:Y:S01]  /*7d70*/  FFMA.FTZ R132, R245.reuse, R116.reuse, -R132 ;  /* 0x00000074f5847223 */ /* 0x0c2fe20000010884 */
[C---:B------:R-:W-:Y:S01]  /*7d80*/  FFMA.FTZ R117, R246.reuse, R116, R117 ;  /* 0x00000074f6757223 */ /* 0x040fe20000010075 */
[-C--:B---3--:R-:W-:Y:S01]  /*7d90*/  FFMA.FTZ R116, R245, R118.reuse, -R133 ;  /* 0x00000076f5747223 */ /* 0x088fe20000010885 */
[----:B------:R-:W-:-:S03]  /*7da0*/  FFMA.FTZ R119, R246, R118, R119 ;  /* 0x00000076f6777223 */ /* 0x000fc60000010077 */
[----:B------:R-:W-:Y:S01]  /*7db0*/  FADD.FTZ R118, R247, R116 ;  /* 0x00000074f7767221 */ /* 0x000fe20000010000 */
[----:B------:R-:W-:Y:S01]  /*7dc0*/  FADD.FTZ R119, R248, R119 ;  /* 0x00000077f8777221 */ /* 0x000fe20000010000 */
[----:B------:R-:W-:-:S07]  /*7dd0*/  MOV R116, R132 ;  /* 0x0000008400747202 */ /* 0x000fce0000000f00 */
.L_x_5819:
[----:B------:R-:W-:Y:S05]  /*7de0*/  BSYNC.RECONVERGENT B0 ;  /* 0x0000000000007941 */ /* 0x000fea0003800200 */
.L_x_5818:
[CC--:B----4-:R-:W-:Y:S01]  /*7df0*/  FMUL.FTZ R133, R125.reuse, R119.reuse ;  /* 0x000000777d857220 */ /* 0x0d0fe20000410000 */
[-C--:B---3--:R-:W-:Y:S01]  /*7e00*/  FMUL.FTZ R132, R125, R118.reuse ;  /* 0x000000767d847220 */ /* 0x088fe20000410000 */
        /* <DEDUP_REMOVED lines=36> */
.L_x_5801:
[----:B------:R-:W-:Y:S05]  /*8050*/  WARPSYNC.ALL ;  /* 0x0000000000007948 */ /* 0x000fea0003800000 */
[----:B------:R-:W-:Y:S01]  /*8060*/  BAR.SYNC.DEFER_BLOCKING 0x0 ;  /* 0x0000000000007b1d */ /* 0x000fe20000010000 */
[----:B-1----:R-:W-:Y:S01]  /*8070*/  SHF.R.U32.HI R122, RZ, 0x2, R173 ;  /* 0x00000002ff7a7819 */ /* 0x002fe200000116ad */
[----:B------:R-:W-:Y:S01]  /*8080*/  FMUL.FTZ R129, R114, R14 ;  /* 0x0000000e72817220 */ /* 0x000fe20000410000 */
[----:B------:R-:W-:Y:S01]  /*8090*/  ISETP.NE.AND P2, PT, R173, RZ, PT ;  /* 0x000000ffad00720c */ /* 0x000fe20003f45270 */
[----:B------:R-:W-:Y:S01]  /*80a0*/  ULEA UR28, UR19, 0xfffff000, 0xc ;  /* 0xfffff000131c7891 */ /* 0x000fe2000f8e60ff */
[----:B------:R-:W-:Y:S01]  /*80b0*/  IADD3 R121, PT, PT, R122, R173, RZ ;  /* 0x000000ad7a797210 */ /* 0x000fe20007ffe0ff */
[----:B------:R-:W-:Y:S01]  /*80c0*/  FMUL.FTZ R246, R178, R193 ;  /* 0x000000c1b2f67220 */ /* 0x000fe20000410000 */
[----:B------:R-:W-:Y:S01]  /*80d0*/  MOV R123, UR8 ;  /* 0x00000008007b7c02 */ /* 0x000fe20008000f00 */
[----:B------:R-:W-:Y:S01]  /*80e0*/  USHF.R.S32.HI UR30, URZ, 0x1f, UR28 ;  /* 0x0000001fff1e7899 */ /* 0x000fe2000801141c */
[----:B------:R-:W-:Y:S01]  /*80f0*/  LEA R121, R121, R174, 0x4 ;  /* 0x000000ae79797211 */ /* 0x000fe200078e20ff */
[----:B------:R-:W-:Y:S01]  /*8100*/  FMUL.FTZ R248, R172, R201 ;  /* 0x000000c9acf87220 */ /* 0x000fe20000410000 */
[C---:B------:R-:W-:Y:S01]  /*8110*/  LEA.HI R236, R173.reuse, R173, RZ, 0x1b ;  /* 0x000000adadec7211 */ /* 0x040fe200078fd8ff */
[----:B------:R-:W-:Y:S01]  /*8120*/  BSSY.RECONVERGENT B0, `(.L_x_5820) ;  /* 0x00002a1000007945 */ /* 0x000fe20003800200 */
[----:B------:R-:W-:-:S03]  /*8130*/  IADD3 R220, PT, PT, R173, 0xf80, RZ ;  /* 0x00000f80addc7810 */ /* 0x000fc60007ffe0ff */
        /* <DEDUP_REMOVED lines=8> */
[----:B------:R-:W-:Y:S01]  /*81c0*/  FADD.FTZ R146, R146, R137 ;  /* 0x0000008992927221 */ /* 0x000fe20000010000 */
[----:B------:R-:W-:Y:S02]  /*81d0*/  FMUL.FTZ R124, R103, R0 ;  /* 0x00000000677c7220 */ /* 0x000fe40000410000 */
[CC--:B------:R-:W-:Y:S01]  /*81e0*/  FMUL.FTZ R120, R170.reuse, R147.reuse ;  /* 0x00000093aa787220 */ /* 0x0c0fe20000410000 */
[-C--:B------:R-:W-:Y:S01]  /*81f0*/  FMUL.FTZ R170, R170, R146.reuse ;  /* 0x00000092aaaa7220 */ /* 0x080fe20000410000 */
[-C--:B------:R-:W-:Y:S01]  /*8200*/  FMUL.FTZ R123, R39, R147.reuse ;  /* 0x00000093277b7220 */ /* 0x080fe20000410000 */
[----:B------:R-:W-:Y:S01]  /*8210*/  FMUL.FTZ R125, R146, UR31 ;  /* 0x0000001f927d7c20 */ /* 0x000fe20008410000 */
[----:B------:R-:W-:Y:S01]  /*8220*/  FFMA.FTZ R121, R169, R146, R120 ;  /* 0x00000092a9797223 */ /* 0x000fe20000010078 */
[-C--:B------:R-:W-:Y:S01]  /*8230*/  FFMA.FTZ R120, R39, -R124.reuse, R221 ;  /* 0x8000007c27787223 */ /* 0x080fe200000100dd */
[C---:B------:R-:W-:Y:S01]  /*8240*/  FFMA.FTZ R124, -R38.reuse, R124, R222 ;  /* 0x0000007c267c7223 */ /* 0x040fe200000101de */
[----:B------:R-:W-:Y:S01]  /*8250*/  FFMA.FTZ R170, R169, R147, -R170 ;  /* 0x00000093a9aa7223 */ /* 0x000fe200000108aa */
[----:B------:R-:W-:Y:S01]  /*8260*/  FFMA.FTZ R38, R38, R146, R123 ;  /* 0x0000009226267223 */ /* 0x000fe2000001007b */
[CC--:B------:R-:W-:Y:S01]  /*8270*/  FMUL.FTZ R123, R147.reuse, R0.reuse ;  /* 0x00000000937b7220 */ /* 0x0c0fe20000410000 */
[----:B-1----:R-:W-:Y:S01]  /*8280*/  FMUL.FTZ R117, R146, R0 ;  /* 0x0000000092757220 */ /* 0x002fe20000410000 */
[C---:B------:R-:W-:Y:S01]  /*8290*/  FMUL.FTZ R39, R147.reuse, UR31 ;  /* 0x0000001f93277c20 */ /* 0x040fe20008410000 */
[----:B------:R-:W-:Y:S01]  /*82a0*/  FFMA.FTZ R125, R147, UR46, -R125 ;  /* 0x0000002e937d7c23 */ /* 0x000fe2000801087d */
[----:B------:R-:W-:Y:S01]  /*82b0*/  FADD.FTZ R170, R145, R170 ;  /* 0x000000aa91aa7221 */ /* 0x000fe20000010000 */
[C---:B------:R-:W-:Y:S01]  /*82c0*/  FMUL.FTZ R127, R120.reuse, R123 ;  /* 0x0000007b787f7220 */ /* 0x040fe20000410000 */
[----:B------:R-:W-:Y:S01]  /*82d0*/  FMUL.FTZ R118, R120, R117 ;  /* 0x0000007578767220 */ /* 0x000fe20000410000 */
[----:B------:R-:W-:Y:S01]  /*82e0*/  FFMA.FTZ R119, R146, UR46, R39 ;  /* 0x0000002e92777c23 */ /* 0x000fe20008010027 */
[----:B------:R-:W-:Y:S01]  /*82f0*/  FMUL.FTZ R125, R120, R125 ;  /* 0x0000007d787d7220 */ /* 0x000fe20000410000 */
[----:B------:R-:W-:Y:S01]  /*8300*/  FADD.FTZ R121, R144, R121 ;  /* 0x0000007990797221 */ /* 0x000fe20000010000 */
[----:B------:R-:W-:-:S02]  /*8310*/  IMAD R39, R173, 0x84, R174 ;  /* 0x00000084ad277824 */ /* 0x000fc400078e02ae */
[CC--:B------:R-:W-:Y:S01]  /*8320*/  FMUL.FTZ R126, R103.reuse, R117.reuse ;  /* 0x00000075677e7220 */ /* 0x0c0fe20000410000 */
[----:B------:R-:W-:Y:S01]  /*8330*/  FMUL.FTZ R120, R168, R170 ;  /* 0x000000aaa8787220 */ /* 0x000fe20000410000 */
[C---:B------:R-:W-:Y:S01]  /*8340*/  FFMA.FTZ R116, R124.reuse, R117, R127 ;  /* 0x000000757c747223 */ /* 0x040fe2000001007f */
[CC--:B------:R-:W-:Y:S01]  /*8350*/  FFMA.FTZ R117, R124.reuse, R123.reuse, -R118 ;  /* 0x0000007b7c757223 */ /* 0x0c0fe20000010876 */
[----:B------:R-:W-:Y:S01]  /*8360*/  FMUL.FTZ R128, R103, R123 ;  /* 0x0000007b67807220 */ /* 0x000fe20000410000 */
[----:B------:R-:W-:Y:S01]  /*8370*/  FFMA.FTZ R118, R124, R119, R125 ;  /* 0x000000777c767223 */ /* 0x000fe2000001007d */
[----:B------:R-:W-:Y:S01]  /*8380*/  FMUL.FTZ R123, R102, R2 ;  /* 0x00000002667b7220 */ /* 0x000fe20000410000 */
[-C--:B------:R-:W-:Y:S01]  /*8390*/  FFMA.FTZ R119, R167, R121.reuse, R120 ;  /* 0x00000079a7777223 */ /* 0x080fe20000010078 */
[----:B------:R0:W-:Y:S01]  /*83a0*/  STS [R39+0x8478], R126 ;  /* 0x0084787e27007388 */ /* 0x0001e20000000800 */
[CC--:B------:R-:W-:Y:S01]  /*83b0*/  FMUL.FTZ R120, R37.reuse, R170.reuse ;  /* 0x000000aa25787220 */ /* 0x0c0fe20000410000 */
[----:B------:R-:W-:Y:S01]  /*83c0*/  FMUL.FTZ R168, R168, R121 ;  /* 0x00000079a8a87220 */ /* 0x000fe20000410000 */
[CC--:B------:R-:W-:Y:S01]  /*83d0*/  FFMA.FTZ R125, -R36.reuse, R123.reuse, R219 ;  /* 0x0000007b247d7223 */ /* 0x0c0fe200000101db */
[----:B------:R-:W-:Y:S01]  /*83e0*/  FFMA.FTZ R124, R37, -R123, R218 ;  /* 0x8000007b257c7223 */ /* 0x000fe200000100da */
[----:B------:R-:W-:Y:S01]  /*83f0*/  FFMA.FTZ R36, R36, R121, R120 ;  /* 0x0000007924247223 */ /* 0x000fe20000010078 */
[----:B------:R-:W-:Y:S01]  /*8400*/  FMUL.FTZ R37, R121, UR31 ;  /* 0x0000001f79257c20 */ /* 0x000fe20008410000 */
[----:B------:R-:W-:Y:S01]  /*8410*/  FFMA.FTZ R168, R167, R170, -R168 ;  /* 0x000000aaa7a87223 */ /* 0x000fe200000108a8 */
[CC--:B------:R-:W-:Y:S01]  /*8420*/  FMUL.FTZ R123, R170.reuse, R2.reuse ;  /* 0x00000002aa7b7220 */ /* 0x0c0fe20000410000 */
[----:B------:R1:W-:Y:S01]  /*8430*/  STS [R39+0x847c], R128 ;  /* 0x00847c8027007388 */ /* 0x0003e20000000800 */
[C---:B0-----:R-:W-:Y:S01]  /*8440*/  FMUL.FTZ R126, R170.reuse, UR31 ;  /* 0x0000001faa7e7c20 */ /* 0x041fe20008410000 */
[----:B------:R-:W-:Y:S01]  /*8450*/  FFMA.FTZ R37, R170, UR46, -R37 ;  /* 0x0000002eaa257c23 */ /* 0x000fe20008010825 */
[----:B------:R-:W-:Y:S01]  /*8460*/  FADD.FTZ R143, R143, R168 ;  /* 0x000000a88f8f7221 */ /* 0x000fe20000010000 */
[----:B------:R-:W-:Y:S01]  /*8470*/  FADD.FTZ R142, R142, R119 ;  /* 0x000000778e8e7221 */ /* 0x000fe20000010000 */
[C---:B------:R-:W-:Y:S01]  /*8480*/  FFMA.FTZ R120, R121.reuse, UR46, R126 ;  /* 0x0000002e79787c23 */ /* 0x040fe2000801007e */
[----:B------:R-:W-:Y:S01]  /*8490*/  FMUL.FTZ R121, R121, R2 ;  /* 0x0000000279797220 */ /* 0x000fe20000410000 */
[----:B------:R-:W-:Y:S01]  /*84a0*/  FMUL.FTZ R126, R124, R37 ;  /* 0x000000257c7e7220 */ /* 0x000fe20000410000 */
[----:B------:R-:W-:Y:S01]  /*84b0*/  FMUL.FTZ R134, R102, R123 ;  /* 0x0000007b66867220 */ /* 0x000fe20000410000 */
[----:B------:R-:W-:Y:S01]  /*84c0*/  LOP3.LUT R168, R173, 0xc00, RZ, 0xfc, !PT ;  /* 0x00000c00ada87812 */ /* 0x000fe200078efcff */
[C---:B------:R-:W-:Y:S01]  /*84d0*/  FMUL.FTZ R130, R124.reuse, R121 ;  /* 0x000000797c827220 */ /* 0x040fe20000410000 */
[----:B-1----:R-:W-:Y:S01]  /*84e0*/  FMUL.FTZ R128, R124, R123 ;  /* 0x0000007b7c807220 */ /* 0x002fe20000410000 */
[----:B------:R-:W-:Y:S01]  /*84f0*/  FMUL.FTZ R124, R166, R143 ;  /* 0x0000008fa67c7220 */ /* 0x000fe20000410000 */
[----:B------:R-:W-:Y:S01]  /*8500*/  FMUL.FTZ R132, R102, R121 ;  /* 0x0000007966847220 */ /* 0x000fe20000410000 */
[----:B------:R-:W-:Y:S01]  /*8510*/  FFMA.FTZ R119, R125, R123, -R130 ;  /* 0x0000007b7d777223 */ /* 0x000fe20000010882 */
[----:B------:R-:W-:Y:S01]  /*8520*/  FMUL.FTZ R123, R101, R3 ;  /* 0x00000003657b7220 */ /* 0x000fe20000410000 */
[----:B------:R-:W-:Y:S01]  /*8530*/  FFMA.FTZ R37, R125, R121, R128 ;  /* 0x000000797d257223 */ /* 0x000fe20000010080 */
[-C--:B------:R-:W-:Y:S01]  /*8540*/  FMUL.FTZ R166, R166, R142.reuse ;  /* 0x0000008ea6a67220 */ /* 0x080fe20000410000 */
[----:B------:R-:W-:Y:S01]  /*8550*/  FFMA.FTZ R121, R165, R142, R124 ;  /* 0x0000008ea5797223 */ /* 0x000fe2000001007c */
[----:B------:R-:W-:Y:S01]  /*8560*/  FFMA.FTZ R124, R43, -R123, R216 ;  /* 0x8000007b2b7c7223 */ /* 0x000fe200000100d8 */
[----:B------:R-:W-:Y:S01]  /*8570*/  FFMA.FTZ R120, R125, R120, R126 ;  /* 0x000000787d787223 */ /* 0x000fe2000001007e */
[-C--:B------:R-:W-:Y:S01]  /*8580*/  FMUL.FTZ R43, R43, R143.reuse ;  /* 0x0000008f2b2b7220 */ /* 0x080fe20000410000 */
[----:B------:R-:W-:Y:S01]  /*8590*/  FMUL.FTZ R126, R142, UR31 ;  /* 0x0000001f8e7e7c20 */ /* 0x000fe20008410000 */
[----:B------:R-:W-:Y:S01]  /*85a0*/  FFMA.FTZ R166, R165, R143, -R166 ;  /* 0x0000008fa5a67223 */ /* 0x000fe200000108a6 */
[C---:B------:R-:W-:Y:S01]  /*85b0*/  FFMA.FTZ R125, -R42.reuse, R123, R217 ;  /* 0x0000007b2a7d7223 */ /* 0x040fe200000101d9 */
[----:B------:R0:W-:Y:S01]  /*85c0*/  STS [R39+0x8470], R132 ;  /* 0x0084708427007388 */ /* 0x0001e20000000800 */
[----:B------:R-:W-:Y:S01]  /*85d0*/  FFMA.FTZ R42, R42, R142, R43 ;  /* 0x0000008e2a2a7223 */ /* 0x000fe2000001002b */
[C---:B------:R-:W-:Y:S01]  /*85e0*/  FMUL.FTZ R123, R143.reuse, UR31 ;  /* 0x0000001f8f7b7c20 */ /* 0x040fe20008410000 */
[----:B------:R-:W-:Y:S01]  /*85f0*/  FFMA.FTZ R43, R143, UR46, -R126 ;  /* 0x0000002e8f2b7c23 */ /* 0x000fe2000801087e */
[C---:B------:R-:W-:Y:S01]  /*8600*/  FMUL.FTZ R130, R142.reuse, R3 ;  /* 0x000000038e827220 */ /* 0x040fe20000410000 */
[----:B------:R-:W-:Y:S01]  /*8610*/  FADD.FTZ R127, R141, R166 ;  /* 0x000000a68d7f7221 */ /* 0x000fe20000010000 */
[----:B------:R1:W-:Y:S01]  /*8620*/  STS [R39+0x8474], R134 ;  /* 0x0084748627007388 */ /* 0x0003e20000000800 */
[----:B------:R-:W-:Y:S01]  /*8630*/  FFMA.FTZ R126, R142, UR46, R123 ;  /* 0x0000002e8e7e7c23 */ /* 0x000fe2000801007b */
[C---:B------:R-:W-:Y:S01]  /*8640*/  FMUL.FTZ R131, R124.reuse, R130 ;  /* 0x000000827c837220 */ /* 0x040fe20000410000 */
[----:B------:R-:W-:Y:S01]  /*8650*/  FMUL.FTZ R128, R124, R43 ;  /* 0x0000002b7c807220 */ /* 0x000fe20000410000 */
[----:B0-----:R-:W-:Y:S01]  /*8660*/  FMUL.FTZ R132, R143, R3 ;  /* 0x000000038f847220 */ /* 0x001fe20000410000 */
[----:B------:R-:W-:Y:S01]  /*8670*/  FADD.FTZ R142, R140, R121 ;  /* 0x000000798c8e7221 */ /* 0x000fe20000010000 */
[----:B------:R-:W-:Y:S01]  /*8680*/  FMUL.FTZ R123, R100, R4 ;  /* 0x00000004647b7220 */ /* 0x000fe20000410000 */
[----:B------:R-:W-:Y:S01]  /*8690*/  FFMA.FTZ R43, R125, R126, R128 ;  /* 0x0000007e7d2b7223 */ /* 0x000fe20000010080 */
[C---:B------:R-:W-:Y:S01]  /*86a0*/  FMUL.FTZ R136, R101.reuse, R130 ;  /* 0x0000008265887220 */ /* 0x040fe20000410000 */
[----:B------:R-:W-:Y:S01]  /*86b0*/  FMUL.FTZ R126, R142, UR31 ;  /* 0x0000001f8e7e7c20 */ /* 0x000fe20008410000 */
[----:B-1----:R-:W-:Y:S01]  /*86c0*/  FMUL.FTZ R134, R124, R132 ;  /* 0x000000847c867220 */ /* 0x002fe20000410000 */
[C---:B------:R-:W-:Y:S01]  /*86d0*/  FMUL.FTZ R124, R164.reuse, R127 ;  /* 0x0000007fa47c7220 */ /* 0x040fe20000410000 */
[----:B------:R-:W-:Y:S01]  /*86e0*/  FMUL.FTZ R164, R164, R142 ;  /* 0x0000008ea4a47220 */ /* 0x000fe20000410000 */
[----:B------:R-:W-:Y:S01]  /*86f0*/  FMUL.FTZ R140, R101, R132 ;  /* 0x00000084658c7220 */ /* 0x000fe20000410000 */
[----:B------:R-:W-:Y:S01]  /*8700*/  FFMA.FTZ R130, R125, R130, R134 ;  /* 0x000000827d827223 */ /* 0x000fe20000010086 */
[----:B------:R-:W-:Y:S01]  /*8710*/  FFMA.FTZ R121, R163, R142, R124 ;  /* 0x0000008ea3797223 */ /* 0x000fe2000001007c */
[C---:B------:R-:W-:Y:S01]  /*8720*/  FFMA.FTZ R124, R41.reuse, -R123, R214 ;  /* 0x8000007b297c7223 */ /* 0x040fe200000100d6 */
[-C--:B------:R-:W-:Y:S01]  /*8730*/  FMUL.FTZ R41, R41, R127.reuse ;  /* 0x0000007f29297220 */ /* 0x080fe20000410000 */
[----:B------:R-:W-:Y:S01]  /*8740*/  FFMA.FTZ R164, R163, R127, -R164 ;  /* 0x0000007fa3a47223 */ /* 0x000fe200000108a4 */
[C---:B------:R-:W-:Y:S01]  /*8750*/  FFMA.FTZ R123, -R40.reuse, R123, R215 ;  /* 0x0000007b287b7223 */ /* 0x040fe200000101d7 */
[----:B------:R-:W-:Y:S01]  /*8760*/  FFMA.FTZ R131, R125, R132, -R131 ;  /* 0x000000847d837223 */ /* 0x000fe20000010883 */
[----:B------:R-:W-:Y:S01]  /*8770*/  FFMA.FTZ R40, R40, R142, R41 ;  /* 0x0000008e28287223 */ /* 0x000fe20000010029 */
[C---:B------:R-:W-:Y:S01]  /*8780*/  FMUL.FTZ R125, R127.reuse, UR31 ;  /* 0x0000001f7f7d7c20 */ /* 0x040fe20008410000 */
[C---:B------:R-:W-:Y:S01]  /*8790*/  FFMA.FTZ R41, R127.reuse, UR46, -R126 ;  /* 0x0000002e7f297c23 */ /* 0x040fe2000801087e */
[-C--:B------:R-:W-:Y:S01]  /*87a0*/  FMUL.FTZ R127, R127, R4.reuse ;  /* 0x000000047f7f7220 */ /* 0x080fe20000410000 */
[----:B------:R-:W-:Y:S01]  /*87b0*/  FMUL.FTZ R133, R142, R4 ;  /* 0x000000048e857220 */ /* 0x000fe20000410000 */
[----:B------:R-:W-:Y:S01]  /*87c0*/  FADD.FTZ R139, R139, R164 ;  /* 0x000000a48b8b7221 */ /* 0x000fe20000010000 */
[----:B------:R0:W-:Y:S01]  /*87d0*/  STS [R39+0x846c], R140 ;  /* 0x00846c8c27007388 */ /* 0x0001e20000000800 */
[C---:B------:R-:W-:Y:S01]  /*87e0*/  FMUL.FTZ R132, R124.reuse, R127 ;  /* 0x0000007f7c847220 */ /* 0x040fe20000410000 */
[C---:B------:R-:W-:Y:S01]  /*87f0*/  FMUL.FTZ R134, R124.reuse, R133 ;  /* 0x000000857c867220 */ /* 0x040fe20000410000 */
[----:B------:R-:W-:Y:S01]  /*8800*/  FMUL.FTZ R128, R124, R41 ;  /* 0x000000297c807220 */ /* 0x000fe20000410000 */
[----:B------:R1:W-:Y:S01]  /*8810*/  STS [R39+0x8468], R136 ;  /* 0x0084688827007388 */ /* 0x0003e20000000800 */
[----:B------:R-:W-:Y:S01]  /*8820*/  FMUL.FTZ R124, R162, R139 ;  /* 0x0000008ba27c7220 */ /* 0x000fe20000410000 */
[----:B------:R-:W-:Y:S01]  /*8830*/  FFMA.FTZ R126, R142, UR46, R125 ;  /* 0x0000002e8e7e7c23 */ /* 0x000fe2000801007d */
[C---:B------:R-:W-:Y:S01]  /*8840*/  IADD3 R166, PT, PT, R173.reuse, 0xb80, RZ ;  /* 0x00000b80ada67810 */ /* 0x040fe20007ffe0ff */
[----:B------:R-:W-:Y:S01]  /*8850*/  FMUL.FTZ R214, R22, -R214 ;  /* 0x800000d616d67220 */ /* 0x000fe20000410000 */
[----:B------:R-:W-:Y:S01]  /*8860*/  IADD3 R170, PT, PT, R173, 0xc80, RZ ;  /* 0x00000c80adaa7810 */ /* 0x000fe20007ffe0ff */
[----:B0-----:R-:W-:Y:S01]  /*8870*/  FADD.FTZ R140, R138, R121 ;  /* 0x000000798a8c7221 */ /* 0x001fe20000010000 */
[----:B------:R-:W-:Y:S01]  /*8880*/  FMUL.FTZ R121, R107, R5 ;  /* 0x000000056b797220 */ /* 0x000fe20000410000 */
[----:B------:R-:W-:Y:S01]  /*8890*/  FFMA.FTZ R41, R123, R126, R128 ;  /* 0x0000007e7b297223 */ /* 0x000fe20000010080 */
[C---:B------:R-:W-:Y:S01]  /*88a0*/  FMUL.FTZ R138, R100.reuse, R127 ;  /* 0x0000007f648a7220 */ /* 0x040fe20000410000 */
[----:B-1----:R-:W-:Y:S01]  /*88b0*/  FMUL.FTZ R136, R100, R133 ;  /* 0x0000008564887220 */ /* 0x002fe20000410000 */
[-C--:B------:R-:W-:Y:S01]  /*88c0*/  FMUL.FTZ R162, R162, R140.reuse ;  /* 0x0000008ca2a27220 */ /* 0x080fe20000410000 */
[-C--:B------:R-:W-:Y:S01]  /*88d0*/  FFMA.FTZ R124, R159, R140.reuse, R124 ;  /* 0x0000008c9f7c7223 */ /* 0x080fe2000001007c */
[----:B------:R-:W-:Y:S01]  /*88e0*/  FFMA.FTZ R125, R47, -R121, R212 ;  /* 0x800000792f7d7223 */ /* 0x000fe200000100d4 */
[----:B------:R-:W-:Y:S01]  /*88f0*/  FMUL.FTZ R126, R140, UR31 ;  /* 0x0000001f8c7e7c20 */ /* 0x000fe20008410000 */
[----:B------:R0:W-:Y:S01]  /*8900*/  STS [R39+0x8460], R136 ;  /* 0x0084608827007388 */ /* 0x0001e20000000800 */
[----:B------:R-:W-:Y:S01]  /*8910*/  FFMA.FTZ R159, R159, R139, -R162 ;  /* 0x0000008b9f9f7223 */ /* 0x000fe200000108a2 */
[C---:B------:R-:W-:Y:S01]  /*8920*/  FFMA.FTZ R133, R123.reuse, R133, R132 ;  /* 0x000000857b857223 */ /* 0x040fe20000010084 */
[----:B------:R-:W-:Y:S01]  /*8930*/  FFMA.FTZ R132, R123, R127, -R134 ;  /* 0x0000007f7b847223 */ /* 0x000fe20000010886 */
[----:B------:R-:W-:Y:S01]  /*8940*/  FMUL.FTZ R47, R47, R139 ;  /* 0x0000008b2f2f7220 */ /* 0x000fe20000410000 */
[----:B------:R-:W-:Y:S01]  /*8950*/  FADD.FTZ R142, R185, R124 ;  /* 0x0000007cb98e7221 */ /* 0x000fe20000010000 */
[----:B------:R-:W-:Y:S01]  /*8960*/  FFMA.FTZ R123, -R46, R121, R213 ;  /* 0x000000792e7b7223 */ /* 0x000fe200000101d5 */
[-C--:B------:R-:W-:Y:S01]  /*8970*/  FMUL.FTZ R134, R140, R5.reuse ;  /* 0x000000058c867220 */ /* 0x080fe20000410000 */
[C---:B------:R-:W-:Y:S01]  /*8980*/  FMUL.FTZ R121, R139.reuse, UR31 ;  /* 0x0000001f8b797c20 */ /* 0x040fe20008410000 */
[C---:B------:R-:W-:Y:S01]  /*8990*/  FFMA.FTZ R128, R139.reuse, UR46, -R126 ;  /* 0x0000002e8b807c23 */ /* 0x040fe2000801087e */
[----:B0-----:R-:W-:Y:S01]  /*89a0*/  FMUL.FTZ R136, R139, R5 ;  /* 0x000000058b887220 */ /* 0x001fe20000410000 */
[----:B------:R-:W-:Y:S01]  /*89b0*/  FADD.FTZ R159, R186, R159 ;  /* 0x0000009fba9f7221 */ /* 0x000fe20000010000 */
[----:B------:R0:W-:Y:S01]  /*89c0*/  STS [R39+0x8464], R138 ;  /* 0x0084648a27007388 */ /* 0x0001e20000000800 */
[----:B------:R-:W-:Y:S01]  /*89d0*/  FFMA.FTZ R46, R46, R140, R47 ;  /* 0x0000008c2e2e7223 */ /* 0x000fe2000001002f */
[C---:B------:R-:W-:Y:S01]  /*89e0*/  FMUL.FTZ R124, R125.reuse, R136 ;  /* 0x000000887d7c7220 */ /* 0x040fe20000410000 */
[C---:B------:R-:W-:Y:S01]  /*89f0*/  FMUL.FTZ R47, R125.reuse, R134 ;  /* 0x000000867d2f7220 */ /* 0x040fe20000410000 */
[----:B------:R-:W-:Y:S01]  /*8a00*/  FFMA.FTZ R126, R140, UR46, R121 ;  /* 0x0000002e8c7e7c23 */ /* 0x000fe20008010079 */
[----:B------:R-:W-:Y:S01]  /*8a10*/  FMUL.FTZ R128, R125, R128 ;  /* 0x000000807d807220 */ /* 0x000fe20000410000 */
[----:B------:R-:W-:Y:S01]  /*8a20*/  FFMA.FTZ R135, R123, R134, R124 ;  /* 0x000000867b877223 */ /* 0x000fe2000001007c */
[----:B------:R-:W-:Y:S01]  /*8a30*/  FMUL.FTZ R124, R158, R159 ;  /* 0x0000009f9e7c7220 */ /* 0x000fe20000410000 */
[----:B------:R-:W-:Y:S01]  /*8a40*/  FMUL.FTZ R121, R106, R6 ;  /* 0x000000066a797220 */ /* 0x000fe20000410000 */
[----:B------:R-:W-:Y:S01]  /*8a50*/  FMUL.FTZ R158, R158, R142 ;  /* 0x0000008e9e9e7220 */ /* 0x000fe20000410000 */
[----:B0-----:R-:W-:Y:S01]  /*8a60*/  FMUL.FTZ R138, R107, R134 ;  /* 0x000000866b8a7220 */ /* 0x001fe20000410000 */
[C---:B------:R-:W-:Y:S01]  /*8a70*/  FFMA.FTZ R134, R123.reuse, R136, -R47 ;  /* 0x000000887b867223 */ /* 0x040fe2000001082f */
[----:B------:R-:W-:Y:S01]  /*8a80*/  FFMA.FTZ R47, R123, R126, R128 ;  /* 0x0000007e7b2f7223 */ /* 0x000fe20000010080 */
[----:B------:R-:W-:Y:S01]  /*8a90*/  FFMA.FTZ R124, R157, R142, R124 ;  /* 0x0000008e9d7c7223 */ /* 0x000fe2000001007c */
[----:B------:R-:W-:Y:S01]  /*8aa0*/  FFMA.FTZ R123, R45, -R121, R210 ;  /* 0x800000792d7b7223 */ /* 0x000fe200000100d2 */
[----:B------:R0:W-:Y:S01]  /*8ab0*/  STS [R39+0x8458], R138 ;  /* 0x0084588a27007388 */ /* 0x0001e20000000800 */
[----:B------:R-:W-:Y:S01]  /*8ac0*/  FMUL.FTZ R140, R107, R136 ;  /* 0x000000886b8c7220 */ /* 0x000fe20000410000 */
[----:B------:R-:W-:Y:S01]  /*8ad0*/  FFMA.FTZ R157, R157, R159, -R158 ;  /* 0x0000009f9d9d7223 */ /* 0x000fe2000001089e */
[C---:B------:R-:W-:Y:S01]  /*8ae0*/  FMUL.FTZ R126, R142.reuse, UR31 ;  /* 0x0000001f8e7e7c20 */ /* 0x040fe20008410000 */
[-C--:B------:R-:W-:Y:S01]  /*8af0*/  FMUL.FTZ R136, R142, R6.reuse ;  /* 0x000000068e887220 */ /* 0x080fe20000410000 */
[----:B------:R-:W-:Y:S01]  /*8b00*/  FADD.FTZ R144, R183, R124 ;  /* 0x0000007cb7907221 */ /* 0x000fe20000010000 */
[----:B------:R-:W-:Y:S01]  /*8b10*/  FFMA.FTZ R121, -R44, R121, R211 ;  /* 0x000000792c797223 */ /* 0x000fe200000101d3 */
[C---:B------:R-:W-:Y:S01]  /*8b20*/  FMUL.FTZ R125, R159.reuse, UR31 ;  /* 0x0000001f9f7d7c20 */ /* 0x040fe20008410000 */
[C---:B------:R-:W-:Y:S01]  /*8b30*/  FFMA.FTZ R128, R159.reuse, UR46, -R126 ;  /* 0x0000002e9f807c23 */ /* 0x040fe2000801087e */
[----:B------:R-:W-:Y:S01]  /*8b40*/  FADD.FTZ R157, R184, R157 ;  /* 0x0000009db89d7221 */ /* 0x000fe20000010000 */
[----:B0-----:R-:W-:Y:S01]  /*8b50*/  FMUL.FTZ R138, R159, R6 ;  /* 0x000000069f8a7220 */ /* 0x001fe20000410000 */
[----:B------:R0:W-:Y:S01]  /*8b60*/  STS [R39+0x845c], R140 ;  /* 0x00845c8c27007388 */ /* 0x0001e20000000800 */
[----:B------:R-:W-:Y:S01]  /*8b70*/  FMUL.FTZ R137, R123, R136 ;  /* 0x000000887b897220 */ /* 0x000fe20000410000 */
[----:B------:R-:W-:Y:S01]  /*8b80*/  FMUL.FTZ R45, R45, R159 ;  /* 0x0000009f2d2d7220 */ /* 0x000fe20000410000 */
[C---:B------:R-:W-:Y:S01]  /*8b90*/  FMUL.FTZ R124, R123.reuse, R138 ;  /* 0x0000008a7b7c7220 */ /* 0x040fe20000410000 */
[----:B------:R-:W-:Y:S01]  /*8ba0*/  FFMA.FTZ R126, R142, UR46, R125 ;  /* 0x0000002e8e7e7c23 */ /* 0x000fe2000801007d */
[----:B------:R-:W-:Y:S01]  /*8bb0*/  FMUL.FTZ R128, R123, R128 ;  /* 0x000000807b807220 */ /* 0x000fe20000410000 */
[----:B------:R-:W-:Y:S01]  /*8bc0*/  FMUL.FTZ R123, R105, R7 ;  /* 0x00000007697b7220 */ /* 0x000fe20000410000 */
[----:B------:R-:W-:Y:S01]  /*8bd0*/  FFMA.FTZ R44, R44, R142, R45 ;  /* 0x0000008e2c2c7223 */ /* 0x000fe2000001002d */
[CC--:B------:R-:W-:Y:S01]  /*8be0*/  FMUL.FTZ R142, R106.reuse, R138.reuse ;  /* 0x0000008a6a8e7220 */ /* 0x0c0fe20000410000 */
[C---:B------:R-:W-:Y:S01]  /*8bf0*/  FFMA.FTZ R137, R121.reuse, R138, -R137 ;  /* 0x0000008a79897223 */ /* 0x040fe20000010889 */
[-C--:B0-----:R-:W-:Y:S01]  /*8c00*/  FMUL.FTZ R140, R106, R136.reuse ;  /* 0x000000886a8c7220 */ /* 0x081fe20000410000 */
[C---:B------:R-:W-:Y:S01]  /*8c10*/  FFMA.FTZ R136, R121.reuse, R136, R124 ;  /* 0x0000008879887223 */ /* 0x040fe2000001007c */
[C---:B------:R-:W-:Y:S01]  /*8c20*/  FMUL.FTZ R124, R156.reuse, R157 ;  /* 0x0000009d9c7c7220 */ /* 0x040fe20000410000 */
[----:B------:R-:W-:Y:S01]  /*8c30*/  FMUL.FTZ R156, R156, R144 ;  /* 0x000000909c9c7220 */ /* 0x000fe20000410000 */
[----:B------:R-:W-:Y:S01]  /*8c40*/  FFMA.FTZ R45, R121, R126, R128 ;  /* 0x0000007e792d7223 */ /* 0x000fe20000010080 */
[----:B------:R-:W-:Y:S01]  /*8c50*/  FFMA.FTZ R125, R51, -R123, R208 ;  /* 0x8000007b337d7223 */ /* 0x000fe200000100d0 */
[-C--:B------:R-:W-:Y:S01]  /*8c60*/  FFMA.FTZ R124, R155, R144.reuse, R124 ;  /* 0x000000909b7c7223 */ /* 0x080fe2000001007c */
[----:B------:R-:W-:Y:S01]  /*8c70*/  FMUL.FTZ R126, R144, UR31 ;  /* 0x0000001f907e7c20 */ /* 0x000fe20008410000 */
[----:B------:R-:W-:Y:S01]  /*8c80*/  FMUL.FTZ R138, R157, R7 ;  /* 0x000000079d8a7220 */ /* 0x000fe20000410000 */
[-C--:B------:R-:W-:Y:S01]  /*8c90*/  FFMA.FTZ R155, R155, R157.reuse, -R156 ;  /* 0x0000009d9b9b7223 */ /* 0x080fe2000001089c */
[----:B------:R0:W-:Y:S01]  /*8ca0*/  STS [R39+0x8450], R140 ;  /* 0x0084508c27007388 */ /* 0x0001e20000000800 */
[----:B------:R-:W-:Y:S01]  /*8cb0*/  FMUL.FTZ R121, R51, R157 ;  /* 0x0000009d33797220 */ /* 0x000fe20000410000 */
[----:B------:R-:W-:Y:S01]  /*8cc0*/  FADD.FTZ R146, R181, R124 ;  /* 0x0000007cb5927221 */ /* 0x000fe20000010000 */
[----:B------:R-:W-:Y:S01]  /*8cd0*/  FFMA.FTZ R51, -R50, R123, R209 ;  /* 0x0000007b32337223 */ /* 0x000fe200000101d1 */
[----:B------:R-:W-:Y:S01]  /*8ce0*/  FFMA.FTZ R128, R157, UR46, -R126 ;  /* 0x0000002e9d807c23 */ /* 0x000fe2000801087e */
[----:B------:R-:W-:Y:S01]  /*8cf0*/  FMUL.FTZ R124, R144, R7 ;  /* 0x00000007907c7220 */ /* 0x000fe20000410000 */
[----:B------:R-:W-:Y:S01]  /*8d00*/  FADD.FTZ R155, R182, R155 ;  /* 0x0000009bb69b7221 */ /* 0x000fe20000010000 */
[----:B------:R-:W-:Y:S01]  /*8d10*/  FFMA.FTZ R50, R50, R144, R121 ;  /* 0x0000009032327223 */ /* 0x000fe20000010079 */
[----:B------:R-:W-:Y:S01]  /*8d20*/  FMUL.FTZ R128, R125, R128 ;  /* 0x000000807d807220 */ /* 0x000fe20000410000 */
[----:B------:R-:W-:Y:S01]  /*8d30*/  FMUL.FTZ R121, R157, UR31 ;  /* 0x0000001f9d797c20 */ /* 0x000fe20008410000 */
[C---:B0-----:R-:W-:Y:S01]  /*8d40*/  FMUL.FTZ R140, R125.reuse, R138 ;  /* 0x0000008a7d8c7220 */ /* 0x041fe20000410000 */
[-C--:B------:R-:W-:Y:S01]  /*8d50*/  FMUL.FTZ R125, R125, R124.reuse ;  /* 0x0000007c7d7d7220 */ /* 0x080fe20000410000 */
[----:B------:R0:W-:Y:S01]  /*8d60*/  STS [R39+0x8454], R142 ;  /* 0x0084548e27007388 */ /* 0x0001e20000000800 */
[----:B------:R-:W-:Y:S01]  /*8d70*/  FFMA.FTZ R126, R144, UR46, R121 ;  /* 0x0000002e907e7c23 */ /* 0x000fe20008010079 */
[-C--:B------:R-:W-:Y:S01]  /*8d80*/  FFMA.FTZ R139, R51, R124.reuse, R140 ;  /* 0x0000007c338b7223 */ /* 0x080fe2000001008c */
[----:B------:R-:W-:Y:S01]  /*8d90*/  FMUL.FTZ R140, R105, R124 ;  /* 0x0000007c698c7220 */ /* 0x000fe20000410000 */
[CC--:B------:R-:W-:Y:S01]  /*8da0*/  FMUL.FTZ R124, R154.reuse, R155.reuse ;  /* 0x0000009b9a7c7220 */ /* 0x0c0fe20000410000 */
[----:B------:R-:W-:Y:S01]  /*8db0*/  FMUL.FTZ R154, R154, R146 ;  /* 0x000000929a9a7220 */ /* 0x000fe20000410000 */
[----:B------:R-:W-:Y:S01]  /*8dc0*/  FMUL.FTZ R123, R104, R8 ;  /* 0x00000008687b7220 */ /* 0x000fe20000410000 */
[-C--:B------:R-:W-:Y:S01]  /*8dd0*/  FMUL.FTZ R121, R49, R155.reuse ;  /* 0x0000009b31797220 */ /* 0x080fe20000410000 */
[C---:B------:R-:W-:Y:S01]  /*8de0*/  FFMA.FTZ R124, R153.reuse, R146, R124 ;  /* 0x00000092997c7223 */ /* 0x040fe2000001007c */
[----:B------:R-:W-:Y:S01]  /*8df0*/  FFMA.FTZ R153, R153, R155, -R154 ;  /* 0x0000009b99997223 */ /* 0x000fe2000001089a */
[-C--:B0-----:R-:W-:Y:S01]  /*8e00*/  FMUL.FTZ R142, R105, R138.reuse ;  /* 0x0000008a698e7220 */ /* 0x081fe20000410000 */
[----:B------:R-:W-:Y:S01]  /*8e10*/  FFMA.FTZ R138, R51, R138, -R125 ;  /* 0x0000008a338a7223 */ /* 0x000fe2000001087d */
[----:B------:R-:W-:Y:S01]  /*8e20*/  FADD.FTZ R187, R187, R124 ;  /* 0x0000007cbbbb7221 */ /* 0x000fe20000010000 */
[----:B------:R-:W-:Y:S01]  /*8e30*/  FADD.FTZ R180, R180, R153 ;  /* 0x00000099b4b47221 */ /* 0x000fe20000010000 */
[----:B------:R-:W-:Y:S01]  /*8e40*/  FFMA.FTZ R51, R51, R126, R128 ;  /* 0x0000007e33337223 */ /* 0x000fe20000010080 */
[-C--:B------:R-:W-:Y:S01]  /*8e50*/  FFMA.FTZ R126, R49, -R123.reuse, R206 ;  /* 0x8000007b317e7223 */ /* 0x080fe200000100ce */
[----:B------:R-:W-:Y:S01]  /*8e60*/  FFMA.FTZ R125, -R48, R123, R207 ;  /* 0x0000007b307d7223 */ /* 0x000fe200000101cf */
[C---:B------:R-:W-:Y:S01]  /*8e70*/  FMUL.FTZ R124, R152.reuse, R180 ;  /* 0x000000b4987c7220 */ /* 0x040fe20000410000 */
[-C--:B------:R-:W-:Y:S01]  /*8e80*/  FMUL.FTZ R49, R152, R187.reuse ;  /* 0x000000bb98317220 */ /* 0x080fe20000410000 */
[----:B------:R-:W-:Y:S01]  /*8e90*/  FFMA.FTZ R48, R48, R146, R121 ;  /* 0x0000009230307223 */ /* 0x000fe20000010079 */
[----:B------:R-:W-:Y:S01]  /*8ea0*/  FMUL.FTZ R121, R155, UR31 ;  /* 0x0000001f9b797c20 */ /* 0x000fe20008410000 */
[----:B------:R-:W-:Y:S01]  /*8eb0*/  FFMA.FTZ R124, R151, R187, R124 ;  /* 0x000000bb977c7223 */ /* 0x000fe2000001007c */
[----:B------:R-:W-:Y:S01]  /*8ec0*/  FMUL.FTZ R127, R155, R8 ;  /* 0x000000089b7f7220 */ /* 0x000fe20000410000 */
[----:B------:R-:W-:Y:S01]  /*8ed0*/  FFMA.FTZ R49, R151, R180, -R49 ;  /* 0x000000b497317223 */ /* 0x000fe20000010831 */
[C---:B------:R-:W-:Y:S01]  /*8ee0*/  FMUL.FTZ R123, R146.reuse, UR31 ;  /* 0x0000001f927b7c20 */ /* 0x040fe20008410000 */
[----:B------:R-:W-:Y:S01]  /*8ef0*/  FADD.FTZ R189, R189, R124 ;  /* 0x0000007cbdbd7221 */ /* 0x000fe20000010000 */
[C---:B------:R-:W-:Y:S01]  /*8f00*/  FFMA.FTZ R128, R146.reuse, UR46, R121 ;  /* 0x0000002e92807c23 */ /* 0x040fe20008010079 */
[----:B------:R-:W-:Y:S01]  /*8f10*/  FMUL.FTZ R121, R146, R8 ;  /* 0x0000000892797220 */ /* 0x000fe20000410000 */
[----:B------:R-:W-:Y:S01]  /*8f20*/  FMUL.FTZ R124, R126, R127 ;  /* 0x0000007f7e7c7220 */ /* 0x000fe20000410000 */
[----:B------:R-:W-:Y:S01]  /*8f30*/  FADD.FTZ R188, R188, R49 ;  /* 0x00000031bcbc7221 */ /* 0x000fe20000010000 */
[----:B------:R-:W-:Y:S01]  /*8f40*/  FFMA.FTZ R123, R155, UR46, -R123 ;  /* 0x0000002e9b7b7c23 */ /* 0x000fe2000801087b */
[----:B------:R0:W-:Y:S01]  /*8f50*/  STS [R39+0x8448], R140 ;  /* 0x0084488c27007388 */ /* 0x0001e20000000800 */
[----:B------:R-:W-:Y:S01]  /*8f60*/  FFMA.FTZ R141, R125, R121, R124 ;  /* 0x000000797d8d7223 */ /* 0x000fe2000001007c */
[C---:B------:R-:W-:Y:S01]  /*8f70*/  FMUL.FTZ R124, R150.reuse, R188 ;  /* 0x000000bc967c7220 */ /* 0x040fe20000410000 */
[----:B------:R-:W-:Y:S01]  /*8f80*/  FMUL.FTZ R49, R150, R189 ;  /* 0x000000bd96317220 */ /* 0x000fe20000410000 */
[----:B------:R1:W-:Y:S01]  /*8f90*/  STS [R39+0x844c], R142 ;  /* 0x00844c8e27007388 */ /* 0x0003e20000000800 */
[----:B------:R-:W-:Y:S01]  /*8fa0*/  FMUL.FTZ R144, R104, R127 ;  /* 0x0000007f68907220 */ /* 0x000fe20000410000 */
[----:B------:R-:W-:Y:S01]  /*8fb0*/  FMUL.FTZ R146, R187, R9 ;  /* 0x00000009bb927220 */ /* 0x000fe20000410000 */
[C---:B------:R-:W-:Y:S01]  /*8fc0*/  IADD3 R182, PT, PT, R173.reuse, 0xd80, RZ ;  /* 0x00000d80adb67810 */ /* 0x040fe20007ffe0ff */
[----:B------:R-:W-:Y:S01]  /*8fd0*/  FMUL.FTZ R206, R18, -R206 ;  /* 0x800000ce12ce7220 */ /* 0x000fe20000410000 */
[C---:B------:R-:W-:Y:S01]  /*8fe0*/  IADD3 R184, PT, PT, R173.reuse, 0xe00, RZ ;  /* 0x00000e00adb87810 */ /* 0x040fe20007ffe0ff */
[C---:B0-----:R-:W-:Y:S01]  /*8ff0*/  FMUL.FTZ R140, R126.reuse, R121 ;  /* 0x000000797e8c7220 */ /* 0x041fe20000410000 */
[----:B------:R-:W-:Y:S01]  /*9000*/  STS [R39+0x8444], R144 ;  /* 0x0084449027007388 */ /* 0x000fe20000000800 */
[----:B------:R-:W-:Y:S01]  /*9010*/  IADD3 R186, PT, PT, R173, 0xe80, RZ ;  /* 0x00000e80adba7810 */ /* 0x000fe20007ffe0ff */
[----:B------:R-:W-:Y:S01]  /*9020*/  FMUL.FTZ R208, R19, -R208 ;  /* 0x800000d013d07220 */ /* 0x000fe20000410000 */
[----:B-1----:R-:W-:Y:S01]  /*9030*/  FMUL.FTZ R142, R126, R123 ;  /* 0x0000007b7e8e7220 */ /* 0x002fe20000410000 */
[----:B------:R-:W-:Y:S01]  /*9040*/  FMUL.FTZ R126, R104, R121 ;  /* 0x00000079687e7220 */ /* 0x000fe20000410000 */
[C---:B------:R-:W-:Y:S01]  /*9050*/  FFMA.FTZ R121, R149.reuse, R189, R124 ;  /* 0x000000bd95797223 */ /* 0x040fe2000001007c */
[----:B------:R-:W-:Y:S01]  /*9060*/  FFMA.FTZ R124, R149, R188, -R49 ;  /* 0x000000bc957c7223 */ /* 0x000fe20000010831 */
[----:B------:R-:W-:Y:S01]  /*9070*/  FMUL.FTZ R123, R111, R9 ;  /* 0x000000096f7b7220 */ /* 0x000fe20000410000 */
[----:B------:R-:W-:Y:S01]  /*9080*/  FFMA.FTZ R49, R125, R128, R142 ;  /* 0x000000807d317223 */ /* 0x000fe2000001008e */
[----:B------:R-:W-:Y:S01]  /*9090*/  FADD.FTZ R224, R224, R121 ;  /* 0x00000079e0e07221 */ /* 0x000fe20000010000 */
[----:B------:R-:W-:Y:S01]  /*90a0*/  FADD.FTZ R124, R223, R124 ;  /* 0x0000007cdf7c7221 */ /* 0x000fe20000010000 */
[----:B------:R0:W-:Y:S01]  /*90b0*/  STS [R39+0x8440], R126 ;  /* 0x0084407e27007388 */ /* 0x0001e20000000800 */
[C---:B------:R-:W-:Y:S01]  /*90c0*/  FFMA.FTZ R121, R55.reuse, -R123, R204 ;  /* 0x8000007b37797223 */ /* 0x040fe200000100cc */
[----:B------:R-:W-:Y:S01]  /*90d0*/  FMUL.FTZ R128, R55, R180 ;  /* 0x000000b437807220 */ /* 0x000fe20000410000 */
[----:B------:R-:W-:Y:S01]  /*90e0*/  FMUL.FTZ R55, R148, R224 ;  /* 0x000000e094377220 */ /* 0x000fe20000410000 */
[----:B------:R-:W-:Y:S01]  /*90f0*/  FFMA.FTZ R140, R125, R127, -R140 ;  /* 0x0000007f7d8c7223 */ /* 0x000fe2000001088c */
[C---:B------:R-:W-:Y:S01]  /*9100*/  FMUL.FTZ R125, R187.reuse, UR31 ;  /* 0x0000001fbb7d7c20 */ /* 0x040fe20008410000 */
[C---:B------:R-:W-:Y:S01]  /*9110*/  FFMA.FTZ R123, -R54.reuse, R123, R205 ;  /* 0x0000007b367b7223 */ /* 0x040fe200000101cd */
[----:B------:R-:W-:Y:S01]  /*9120*/  FFMA.FTZ R54, R54, R187, R128 ;  /* 0x000000bb36367223 */ /* 0x000fe20000010080 */
[C---:B------:R-:W-:Y:S01]  /*9130*/  FMUL.FTZ R128, R180.reuse, UR31 ;  /* 0x0000001fb4807c20 */ /* 0x040fe20008410000 */
[----:B------:R-:W-:Y:S01]  /*9140*/  FFMA.FTZ R142, R180, UR46, -R125 ;  /* 0x0000002eb48e7c23 */ /* 0x000fe2000801087d */
[----:B0-----:R-:W-:Y:S01]  /*9150*/  FMUL.FTZ R126, R148, R124 ;  /* 0x0000007c947e7220 */ /* 0x001fe20000410000 */
[----:B------:R-:W-:Y:S01]  /*9160*/  FMUL.FTZ R180, R180, R9 ;  /* 0x00000009b4b47220 */ /* 0x000fe20000410000 */
        /* <DEDUP_REMOVED lines=8> */
[----:B------:R-:W-:Y:S01]  /*91f0*/  FMUL.FTZ R121, R110, R10 ;  /* 0x0000000a6e797220 */ /* 0x000fe20000410000 */
[C---:B------:R-:W-:Y:S01]  /*9200*/  FFMA.FTZ R55, R123.reuse, R128, R144 ;  /* 0x000000807b377223 */ /* 0x040fe20000010090 */
[C---:B------:R-:W-:Y:S01]  /*9210*/  FMUL.FTZ R126, R34.reuse, R127 ;  /* 0x0000007f227e7220 */ /* 0x040fe20000410000 */
[-C--:B------:R-:W-:Y:S01]  /*9220*/  FMUL.FTZ R34, R34, R225.reuse ;  /* 0x000000e122227220 */ /* 0x080fe20000410000 */
[C---:B------:R-:W-:Y:S01]  /*9230*/  FFMA.FTZ R142, R123.reuse, R146, R148 ;  /* 0x000000927b8e7223 */ /* 0x040fe20000010094 */
[----:B------:R-:W-:Y:S01]  /*9240*/  FFMA.FTZ R35, R123, R180, -R35 ;  /* 0x000000b47b237223 */ /* 0x000fe20000010823 */
[C---:B------:R-:W-:Y:S01]  /*9250*/  FFMA.FTZ R126, R33.reuse, R225, -R126 ;  /* 0x000000e1217e7223 */ /* 0x040fe2000001087e */
[----:B------:R-:W-:Y:S01]  /*9260*/  FFMA.FTZ R33, R33, R127, R34 ;  /* 0x0000007f21217223 */ /* 0x000fe20000010022 */
[CC--:B------:R-:W-:Y:S01]  /*9270*/  FFMA.FTZ R123, R53.reuse, -R121.reuse, R202 ;  /* 0x80000079357b7223 */ /* 0x0c0fe200000100ca */
[----:B------:R-:W-:Y:S01]  /*9280*/  FMUL.FTZ R144, R53, R188 ;  /* 0x000000bc35907220 */ /* 0x000fe20000410000 */
[----:B------:R-:W-:Y:S01]  /*9290*/  FADD.FTZ R34, R227, R126 ;  /* 0x0000007ee3227221 */ /* 0x000fe20000010000 */
[----:B------:R-:W-:Y:S01]  /*92a0*/  FADD.FTZ R128, R228, R33 ;  /* 0x00000021e4807221 */ /* 0x000fe20000010000 */
[C---:B------:R-:W-:Y:S01]  /*92b0*/  FFMA.FTZ R121, -R52.reuse, R121, R203 ;  /* 0x0000007934797223 */ /* 0x040fe200000101cb */
[----:B------:R-:W-:Y:S01]  /*92c0*/  FFMA.FTZ R52, R52, R189, R144 ;  /* 0x000000bd34347223 */ /* 0x000fe20000010090 */
[C---:B------:R-:W-:Y:S01]  /*92d0*/  FMUL.FTZ R126, R32.reuse, R34 ;  /* 0x00000022207e7220 */ /* 0x040fe20000410000 */
[----:B------:R-:W-:Y:S01]  /*92e0*/  FMUL.FTZ R53, R32, R128 ;  /* 0x0000008020357220 */ /* 0x000fe20000410000 */
[C---:B------:R-:W-:Y:S01]  /*92f0*/  FMUL.FTZ R146, R111.reuse, R146 ;  /* 0x000000926f927220 */ /* 0x040fe20000410000 */
[----:B------:R-:W-:Y:S01]  /*9300*/  FMUL.FTZ R148, R111, R180 ;  /* 0x000000b46f947220 */ /* 0x000fe20000410000 */
[C---:B------:R-:W-:Y:S01]  /*9310*/  FFMA.FTZ R33, R31.reuse, R128, R126 ;  /* 0x000000801f217223 */ /* 0x040fe2000001007e */
[----:B------:R-:W-:Y:S01]  /*9320*/  FFMA.FTZ R32, R31, R34, -R53 ;  /* 0x000000221f207223 */ /* 0x000fe20000010835 */
[----:B------:R-:W-:Y:S01]  /*9330*/  FMUL.FTZ R126, R188, UR31 ;  /* 0x0000001fbc7e7c20 */ /* 0x000fe20008410000 */
[----:B------:R-:W-:Y:S01]  /*9340*/  FMUL.FTZ R125, R189, UR31 ;  /* 0x0000001fbd7d7c20 */ /* 0x000fe20008410000 */
[----:B------:R-:W-:Y:S01]  /*9350*/  FADD.FTZ R230, R230, R33 ;  /* 0x00000021e6e67221 */ /* 0x000fe20000010000 */
[----:B------:R-:W-:Y:S01]  /*9360*/  FADD.FTZ R229, R229, R32 ;  /* 0x00000020e5e57221 */ /* 0x000fe20000010000 */
[----:B------:R-:W-:Y:S01]  /*9370*/  FFMA.FTZ R144, R189, UR46, R126 ;  /* 0x0000002ebd907c23 */ /* 0x000fe2000801007e */
[----:B------:R0:W-:Y:S01]  /*9380*/  STS [R39+0x8438], R146 ;  /* 0x0084389227007388 */ /* 0x0001e20000000800 */
[CC--:B------:R-:W-:Y:S01]  /*9390*/  FMUL.FTZ R126, R30.reuse, R230.reuse ;  /* 0x000000e61e7e7220 */ /* 0x0c0fe20000410000 */
[----:B------:R-:W-:Y:S01]  /*93a0*/  FMUL.FTZ R32, R30, R229 ;  /* 0x000000e51e207220 */ /* 0x000fe20000410000 */
[----:B------:R-:W-:Y:S01]  /*93b0*/  FMUL.FTZ R33, R109, R11 ;  /* 0x0000000b6d217220 */ /* 0x000fe20000410000 */
[----:B------:R1:W-:Y:S01]  /*93c0*/  STS [R39+0x843c], R148 ;  /* 0x00843c9427007388 */ /* 0x0003e20000000800 */
[C---:B------:R-:W-:Y:S01]  /*93d0*/  FFMA.FTZ R126, R29.reuse, R229, -R126 ;  /* 0x000000e51d7e7223 */ /* 0x040fe2000001087e */
[----:B------:R-:W-:Y:S01]  /*93e0*/  FFMA.FTZ R31, R29, R230, R32 ;  /* 0x000000e61d1f7223 */ /* 0x000fe20000010020 */
[----:B------:R-:W-:Y:S01]  /*93f0*/  FMUL.FTZ R149, R108, R12 ;  /* 0x0000000c6c957220 */ /* 0x000fe20000410000 */
[----:B------:R-:W-:Y:S01]  /*9400*/  FMUL.FTZ R143, R230, R14 ;  /* 0x0000000ee68f7220 */ /* 0x000fe20000410000 */
[----:B------:R-:W-:Y:S01]  /*9410*/  FADD.FTZ R231, R231, R126 ;  /* 0x0000007ee7e77221 */ /* 0x000fe20000010000 */
[----:B------:R-:W-:Y:S01]  /*9420*/  FADD.FTZ R232, R232, R31 ;  /* 0x0000001fe8e87221 */ /* 0x000fe20000010000 */
[C---:B0-----:R-:W-:Y:S01]  /*9430*/  FFMA.FTZ R146, R188.reuse, UR46, -R125 ;  /* 0x0000002ebc927c23 */ /* 0x041fe2000801087d */
[-C--:B------:R-:W-:Y:S01]  /*9440*/  FMUL.FTZ R188, R188, R10.reuse ;  /* 0x0000000abcbc7220 */ /* 0x080fe20000410000 */
[CC--:B------:R-:W-:Y:S01]  /*9450*/  FMUL.FTZ R32, R28.reuse, R231.reuse ;  /* 0x000000e71c207220 */ /* 0x0c0fe20000410000 */
[----:B-1----:R-:W-:Y:S01]  /*9460*/  FMUL.FTZ R148, R189, R10 ;  /* 0x0000000abd947220 */ /* 0x002fe20000410000 */
[----:B------:R-:W-:Y:S01]  /*9470*/  FMUL.FTZ R28, R28, R232 ;  /* 0x000000e81c1c7220 */ /* 0x000fe20000410000 */
[C---:B------:R-:W-:Y:S01]  /*9480*/  FMUL.FTZ R150, R123.reuse, R188 ;  /* 0x000000bc7b967220 */ /* 0x040fe20000410000 */
[C---:B------:R-:W-:Y:S01]  /*9490*/  FMUL.FTZ R146, R123.reuse, R146 ;  /* 0x000000927b927220 */ /* 0x040fe20000410000 */
[----:B------:R-:W-:Y:S01]  /*94a0*/  FMUL.FTZ R152, R123, R148 ;  /* 0x000000947b987220 */ /* 0x000fe20000410000 */
[C---:B------:R-:W-:Y:S01]  /*94b0*/  FFMA.FTZ R32, R27.reuse, R232, R32 ;  /* 0x000000e81b207223 */ /* 0x040fe20000010020 */
[----:B------:R-:W-:Y:S01]  /*94c0*/  FFMA.FTZ R27, R27, R231, -R28 ;  /* 0x000000e71b1b7223 */ /* 0x000fe2000001081c */
[----:B------:R-:W-:Y:S01]  /*94d0*/  FMUL.FTZ R31, R59, R124 ;  /* 0x0000007c3b1f7220 */ /* 0x000fe20000410000 */
[CC--:B------:R-:W-:Y:S01]  /*94e0*/  FFMA.FTZ R30, R121.reuse, R148.reuse, R150 ;  /* 0x00000094791e7223 */ /* 0x0c0fe20000010096 */
[----:B------:R-:W-:Y:S01]  /*94f0*/  FMUL.FTZ R148, R110, R148 ;  /* 0x000000946e947220 */ /* 0x000fe20000410000 */
[C---:B------:R-:W-:Y:S01]  /*9500*/  FFMA.FTZ R29, R121.reuse, R188, -R152 ;  /* 0x000000bc791d7223 */ /* 0x040fe20000010898 */
[----:B------:R-:W-:Y:S01]  /*9510*/  FFMA.FTZ R53, R121, R144, R146 ;  /* 0x0000009079357223 */ /* 0x000fe20000010092 */
[-C--:B------:R-:W-:Y:S01]  /*9520*/  FFMA.FTZ R121, -R58, R33.reuse, R201 ;  /* 0x000000213a797223 */ /* 0x080fe200000101c9 */
[----:B------:R-:W-:Y:S01]  /*9530*/  FADD.FTZ R234, R234, R27 ;  /* 0x0000001beaea7221 */ /* 0x000fe20000010000 */
[----:B------:R-:W-:Y:S01]  /*9540*/  FFMA.FTZ R58, R58, R224, R31 ;  /* 0x000000e03a3a7223 */ /* 0x000fe2000001001f */
[----:B------:R-:W-:Y:S01]  /*9550*/  FMUL.FTZ R27, R124, UR31 ;  /* 0x0000001f7c1b7c20 */ /* 0x000fe20008410000 */
[----:B------:R-:W-:Y:S01]  /*9560*/  FMUL.FTZ R125, R112, R16 ;  /* 0x00000010707d7220 */ /* 0x000fe20000410000 */
[----:B------:R-:W-:Y:S01]  /*9570*/  FMUL.FTZ R31, R224, UR31 ;  /* 0x0000001fe01f7c20 */ /* 0x000fe20008410000 */
[----:B------:R-:W-:Y:S01]  /*9580*/  FMUL.FTZ R150, R110, R188 ;  /* 0x000000bc6e967220 */ /* 0x000fe20000410000 */
[----:B------:R0:W-:Y:S01]  /*9590*/  STS [R39+0x8430], R148 ;  /* 0x0084309427007388 */ /* 0x0001e20000000800 */
[----:B------:R-:W-:Y:S01]  /*95a0*/  FFMA.FTZ R59, R59, -R33, R200 ;  /* 0x800000213b3b7223 */ /* 0x000fe200000100c8 */
[----:B------:R-:W-:Y:S01]  /*95b0*/  FMUL.FTZ R123, R113, R15 ;  /* 0x0000000f717b7220 */ /* 0x000fe20000410000 */
[-C--:B------:R-:W-:Y:S01]  /*95c0*/  FFMA.FTZ R126, -R64, R125.reuse, R191 ;  /* 0x0000007d407e7223 */ /* 0x080fe200000101bf */
[C---:B------:R-:W-:Y:S01]  /*95d0*/  FFMA.FTZ R28, R124.reuse, UR46, -R31 ;  /* 0x0000002e7c1c7c23 */ /* 0x040fe2000801081f */
[----:B------:R-:W-:Y:S01]  /*95e0*/  FADD.FTZ R237, R237, R32 ;  /* 0x00000020eded7221 */ /* 0x000fe20000010000 */
[----:B------:R-:W-:Y:S01]  /*95f0*/  FFMA.FTZ R125, R65, -R125, R190 ;  /* 0x8000007d417d7223 */ /* 0x000fe200000100be */
[----:B------:R1:W-:Y:S01]  /*9600*/  STS [R39+0x8434], R150 ;  /* 0x0084349627007388 */ /* 0x0003e20000000800 */
[----:B------:R-:W-:Y:S01]  /*9610*/  FMUL.FTZ R32, R124, R11 ;  /* 0x0000000b7c207220 */ /* 0x000fe20000410000 */
[----:B------:R-:W-:Y:S01]  /*9620*/  FFMA.FTZ R124, -R66, R123, R193 ;  /* 0x0000007b427c7223 */ /* 0x000fe200000101c1 */
[C---:B0-----:R-:W-:Y:S01]  /*9630*/  FFMA.FTZ R148, R224.reuse, UR46, R27 ;  /* 0x0000002ee0947c23 */ /* 0x041fe2000801001b */
[----:B------:R-:W-:Y:S01]  /*9640*/  FMUL.FTZ R224, R224, R11 ;  /* 0x0000000be0e07220 */ /* 0x000fe20000410000 */
[-C--:B------:R-:W-:Y:S01]  /*9650*/  FMUL.FTZ R27, R234, R16.reuse ;  /* 0x00000010ea1b7220 */ /* 0x080fe20000410000 */
[----:B------:R-:W-:Y:S01]  /*9660*/  FFMA.FTZ R123, R67, -R123, R192 ;  /* 0x8000007b437b7223 */ /* 0x000fe200000100c0 */
[----:B------:R-:W-:Y:S01]  /*9670*/  FMUL.FTZ R31, R237, R16 ;  /* 0x00000010ed1f7220 */ /* 0x000fe20000410000 */
[----:B------:R-:W-:Y:S01]  /*9680*/  FMUL.FTZ R145, R59, R224 ;  /* 0x000000e03b917220 */ /* 0x000fe20000410000 */
[----:B------:R-:W-:Y:S01]  /*9690*/  FMUL.FTZ R33, R125, R27 ;  /* 0x0000001b7d217220 */ /* 0x000fe20000410000 */
[----:B-1----:R-:W-:Y:S01]  /*96a0*/  FMUL.FTZ R150, R59, R28 ;  /* 0x0000001c3b967220 */ /* 0x002fe20000410000 */
[-C--:B------:R-:W-:Y:S01]  /*96b0*/  FMUL.FTZ R28, R231, R15.reuse ;  /* 0x0000000fe71c7220 */ /* 0x080fe20000410000 */
[-C--:B------:R-:W-:Y:S01]  /*96c0*/  FMUL.FTZ R146, R59, R32.reuse ;  /* 0x000000203b927220 */ /* 0x080fe20000410000 */
[-C--:B------:R-:W-:Y:S01]  /*96d0*/  FFMA.FTZ R145, R121, R32.reuse, -R145 ;  /* 0x0000002079917223 */ /* 0x080fe20000010891 */
[----:B------:R-:W-:Y:S01]  /*96e0*/  FMUL.FTZ R152, R109, R32 ;  /* 0x000000206d987220 */ /* 0x000fe20000410000 */
[----:B------:R-:W-:Y:S01]  /*96f0*/  FMUL.FTZ R32, R232, R15 ;  /* 0x0000000fe8207220 */ /* 0x000fe20000410000 */
[----:B------:R-:W-:Y:S01]  /*9700*/  FMUL.FTZ R59, R123, R28 ;  /* 0x0000001c7b3b7220 */ /* 0x000fe20000410000 */
[----:B------:R-:W-:Y:S01]  /*9710*/  FFMA.FTZ R33, R126, R31, R33 ;  /* 0x0000001f7e217223 */ /* 0x000fe20000010021 */
[C---:B------:R-:W-:Y:S01]  /*9720*/  FFMA.FTZ R146, R121.reuse, R224, R146 ;  /* 0x000000e079927223 */ /* 0x040fe20000010092 */
[----:B------:R-:W-:Y:S01]  /*9730*/  FFMA.FTZ R121, R121, R148, R150 ;  /* 0x0000009479797223 */ /* 0x000fe20000010096 */
[----:B------:R-:W-:Y:S01]  /*9740*/  FFMA.FTZ R144, R124, R32, R59 ;  /* 0x000000207c907223 */ /* 0x000fe2000001003b */
[----:B------:R-:W-:Y:S01]  /*9750*/  FADD.FTZ R33, RZ, R33 ;  /* 0x00000021ff217221 */ /* 0x000fe20000010000 */
[----:B------:R-:W-:Y:S01]  /*9760*/  FFMA.FTZ R59, -R60, R129, R195 ;  /* 0x000000813c3b7223 */ /* 0x000fe200000101c3 */
[----:B------:R0:W-:Y:S01]  /*9770*/  STS [R39+0x842c], R152 ;  /* 0x00842c9827007388 */ /* 0x0001e20000000800 */
[----:B------:R-:W-:Y:S01]  /*9780*/  FFMA.FTZ R151, R57, -R149, R198 ;  /* 0x8000009539977223 */ /* 0x000fe200000100c6 */
[----:B------:R-:W-:Y:S01]  /*9790*/  FADD.FTZ R147, R33, R144 ;  /* 0x0000009021937221 */ /* 0x000fe20000010000 */
[----:B------:R-:W-:Y:S01]  /*97a0*/  FFMA.FTZ R144, R61, -R129, R194 ;  /* 0x800000813d907223 */ /* 0x000fe200000100c2 */
[----:B------:R-:W-:Y:S01]  /*97b0*/  FMUL.FTZ R33, R229, R14 ;  /* 0x0000000ee5217220 */ /* 0x000fe20000410000 */
[----:B------:R-:W-:Y:S01]  /*97c0*/  FMUL.FTZ R129, R125, R31 ;  /* 0x0000001f7d817220 */ /* 0x000fe20000410000 */
[----:B------:R-:W-:Y:S01]  /*97d0*/  FFMA.FTZ R153, -R56, R149, R199 ;  /* 0x0000009538997223 */ /* 0x000fe200000101c7 */
[----:B------:R-:W-:Y:S01]  /*97e0*/  FMUL.FTZ R154, R225, R12 ;  /* 0x0000000ce19a7220 */ /* 0x000fe20000410000 */
[----:B------:R-:W-:Y:S01]  /*97f0*/  FMUL.FTZ R150, R144, R33 ;  /* 0x0000002190967220 */ /* 0x000fe20000410000 */
[----:B------:R-:W-:Y:S01]  /*9800*/  FFMA.FTZ R129, R126, R27, -R129 ;  /* 0x0000001b7e817223 */ /* 0x000fe20000010881 */
[----:B0-----:R-:W-:Y:S01]  /*9810*/  FMUL.FTZ R152, R57, R225 ;  /* 0x000000e139987220 */ /* 0x001fe20000410000 */
[----:B------:R-:W-:Y:S01]  /*9820*/  FMUL.FTZ R57, R123, R32 ;  /* 0x000000207b397220 */ /* 0x000fe20000410000 */
[----:B------:R-:W-:Y:S01]  /*9830*/  FFMA.FTZ R150, R59, R143, R150 ;  /* 0x0000008f3b967223 */ /* 0x000fe20000010096 */
[----:B------:R-:W-:Y:S01]  /*9840*/  FADD.FTZ R129, RZ, R129 ;  /* 0x00000081ff817221 */ /* 0x000fe20000010000 */
[----:B------:R-:W-:Y:S01]  /*9850*/  FMUL.FTZ R160, R151, R154 ;  /* 0x0000009a97a07220 */ /* 0x000fe20000410000 */
[----:B------:R-:W-:Y:S01]  /*9860*/  FFMA.FTZ R148, R124, R28, -R57 ;  /* 0x0000001c7c947223 */ /* 0x000fe20000010839 */
[----:B------:R-:W-:Y:S01]  /*9870*/  FFMA.FTZ R57, R56, R127, R152 ;  /* 0x0000007f38397223 */ /* 0x000fe20000010098 */
[----:B------:R-:W-:Y:S01]  /*9880*/  FADD.FTZ R147, R147, R150 ;  /* 0x0000009693937221 */ /* 0x000fe20000010000 */
[----:B------:R-:W-:Y:S01]  /*9890*/  FMUL.FTZ R56, R127, UR31 ;  /* 0x0000001f7f387c20 */ /* 0x000fe20008410000 */
[----:B------:R-:W-:Y:S01]  /*98a0*/  FMUL.FTZ R150, R225, UR31 ;  /* 0x0000001fe1967c20 */ /* 0x000fe20008410000 */
[----:B------:R-:W-:Y:S01]  /*98b0*/  FADD.FTZ R129, R129, R148 ;  /* 0x0000009481817221 */ /* 0x000fe20000010000 */
[-C--:B------:R-:W-:Y:S01]  /*98c0*/  FMUL.FTZ R148, R115, R13.reuse ;  /* 0x0000000d73947220 */ /* 0x080fe20000410000 */
[----:B------:R-:W-:Y:S01]  /*98d0*/  FFMA.FTZ R152, R225, UR46, -R56 ;  /* 0x0000002ee1987c23 */ /* 0x000fe20008010838 */
[C---:B------:R-:W-:Y:S01]  /*98e0*/  FFMA.FTZ R156, R127.reuse, UR46, R150 ;  /* 0x0000002e7f9c7c23 */ /* 0x040fe20008010096 */
[----:B------:R-:W-:Y:S01]  /*98f0*/  FMUL.FTZ R150, R127, R12 ;  /* 0x0000000c7f967220 */ /* 0x000fe20000410000 */
[-C--:B------:R-:W-:Y:S01]  /*9900*/  FFMA.FTZ R56, -R62, R148.reuse, R197 ;  /* 0x000000943e387223 */ /* 0x080fe200000101c5 */
[----:B------:R-:W-:Y:S01]  /*9910*/  FFMA.FTZ R127, R63, -R148, R196 ;  /* 0x800000943f7f7223 */ /* 0x000fe200000100c4 */
[C---:B------:R-:W-:Y:S01]  /*9920*/  FMUL.FTZ R158, R151.reuse, R152 ;  /* 0x00000098979e7220 */ /* 0x040fe20000410000 */
[-C--:B------:R-:W-:Y:S01]  /*9930*/  FMUL.FTZ R162, R151, R150.reuse ;  /* 0x0000009697a27220 */ /* 0x080fe20000410000 */
[CC--:B------:R-:W-:Y:S01]  /*9940*/  FFMA.FTZ R160, R153.reuse, R150.reuse, R160 ;  /* 0x0000009699a07223 */ /* 0x0c0fe200000100a0 */
[----:B------:R-:W-:Y:S01]  /*9950*/  FMUL.FTZ R164, R108, R150 ;  /* 0x000000966ca47220 */ /* 0x000fe20000410000 */
[----:B------:R-:W-:Y:S01]  /*9960*/  FMUL.FTZ R152, R34, R13 ;  /* 0x0000000d22987220 */ /* 0x000fe20000410000 */
[----:B------:R-:W-:Y:S01]  /*9970*/  FMUL.FTZ R148, R144, R143 ;  /* 0x0000008f90947220 */ /* 0x000fe20000410000 */
[----:B------:R-:W-:Y:S01]  /*9980*/  FMUL.FTZ R150, R128, R13 ;  /* 0x0000000d80967220 */ /* 0x000fe20000410000 */
[----:B------:R-:W-:Y:S01]  /*9990*/  FFMA.FTZ R155, R153, R154, -R162 ;  /* 0x0000009a999b7223 */ /* 0x000fe200000108a2 */
[----:B------:R-:W-:Y:S01]  /*99a0*/  FMUL.FTZ R149, R127, R152 ;  /* 0x000000987f957220 */ /* 0x000fe20000410000 */
[----:B------:R-:W-:Y:S01]  /*99b0*/  FFMA.FTZ R148, R59, R33, -R148 ;  /* 0x000000213b947223 */ /* 0x000fe20000010894 */
[----:B------:R-:W-:Y:S01]  /*99c0*/  FMUL.FTZ R151, R127, R150 ;  /* 0x000000967f977220 */ /* 0x000fe20000410000 */
[----:B------:R-:W-:Y:S01]  /*99d0*/  FMUL.FTZ R162, R108, R154 ;  /* 0x0000009a6ca27220 */ /* 0x000fe20000410000 */
[C---:B------:R-:W-:Y:S01]  /*99e0*/  FFMA.FTZ R154, R56.reuse, R150, R149 ;  /* 0x00000096389a7223 */ /* 0x040fe20000010095 */
[----:B------:R-:W-:Y:S01]  /*99f0*/  FADD.FTZ R129, R129, R148 ;  /* 0x0000009481817221 */ /* 0x000fe20000010000 */
[----:B------:R-:W-:Y:S01]  /*9a00*/  FFMA.FTZ R148, R56, R152, -R151 ;  /* 0x0000009838947223 */ /* 0x000fe20000010897 */
        /* <DEDUP_REMOVED lines=10> */
[----:B------:R-:W-:Y:S01]  /*9ab0*/  FMUL.FTZ R147, R128, UR31 ;  /* 0x0000001f80937c20 */ /* 0x000fe20008410000 */
[----:B------:R-:W-:Y:S01]  /*9ac0*/  FADD.FTZ R148, R148, R145 ;  /* 0x0000009194947221 */ /* 0x000fe20000010000 */
[----:B------:R-:W-:Y:S01]  /*9ad0*/  FMUL.FTZ R145, R34, UR31 ;  /* 0x0000001f22917c20 */ /* 0x000fe20008410000 */
[----:B------:R-:W-:Y:S01]  /*9ae0*/  FADD.FTZ R149, R149, R30 ;  /* 0x0000001e95957221 */ /* 0x000fe20000010000 */
[----:B------:R-:W-:Y:S01]  /*9af0*/  FMUL.FTZ R30, R230, UR31 ;  /* 0x0000001fe61e7c20 */ /* 0x000fe20008410000 */
[----:B------:R-:W-:Y:S01]  /*9b00*/  FADD.FTZ R148, R148, R29 ;  /* 0x0000001d94947221 */ /* 0x000fe20000010000 */
[----:B------:R-:W-:Y:S01]  /*9b10*/  FFMA.FTZ R34, R34, UR46, -R147 ;  /* 0x0000002e22227c23 */ /* 0x000fe20008010893 */
[----:B------:R-:W-:Y:S01]  /*9b20*/  FADD.FTZ R142, R149, R142 ;  /* 0x0000008e958e7221 */ /* 0x000fe20000010000 */
[----:B------:R-:W-:Y:S01]  /*9b30*/  FFMA.FTZ R29, R229, UR46, -R30 ;  /* 0x0000002ee51d7c23 */ /* 0x000fe2000801081e */
        /* <DEDUP_REMOVED lines=9> */
[----:B------:R-:W-:Y:S01]  /*9bd0*/  FFMA.FTZ R129, R62, R128, R129 ;  /* 0x000000803e817223 */ /* 0x000fe20000010081 */
        /* <DEDUP_REMOVED lines=11> */
[----:B------:R-:W-:Y:S01]  /*9c90*/  FMUL.FTZ R132, R113, R28 ;  /* 0x0000001c71847220 */ /* 0x000fe20000410000 */
[----:B------:R-:W-:Y:S01]  /*9ca0*/  FMUL.FTZ R62, R144, R29 ;  /* 0x0000001d903e7220 */ /* 0x000fe20000410000 */
[----:B------:R-:W-:Y:S01]  /*9cb0*/  STS [R39+0x841c], R152 ;  /* 0x00841c9827007388 */ /* 0x000fe20000000800 */
[----:B------:R-:W-:Y:S01]  /*9cc0*/  FADD.FTZ R28, R30, R131 ;  /* 0x000000831e1c7221 */ /* 0x000fe20000010000 */
[----:B------:R-:W-:Y:S01]  /*9cd0*/  FMUL.FTZ R30, R112, R31 ;  /* 0x0000001f701e7220 */ /* 0x000fe20000410000 */
[----:B------:R-:W-:Y:S01]  /*9ce0*/  FFMA.FTZ R63, R153, R156, R158 ;  /* 0x0000009c993f7223 */ /* 0x000fe2000001009e */
[----:B------:R1:W-:Y:S01]  /*9cf0*/  STS [R39+0x8410], R136 ;  /* 0x0084108827007388 */ /* 0x0003e20000000800 */
[----:B------:R-:W-:Y:S01]  /*9d00*/  IADD3 R144, PT, PT, R173, 0x600, RZ ;  /* 0x00000600ad907810 */ /* 0x000fe20007ffe0ff */
[----:B------:R-:W-:Y:S01]  /*9d10*/  FADD.FTZ R130, R133, R130 ;  /* 0x0000008285827221 */ /* 0x000fe20000010000 */
[C---:B------:R-:W-:Y:S01]  /*9d20*/  IADD3 R134, PT, PT, R173.reuse, 0x280, RZ ;  /* 0x00000280ad867810 */ /* 0x040fe20007ffe0ff */
[----:B------:R2:W-:Y:S01]  /*9d30*/  STS [R39+0x8414], R138 ;  /* 0x0084148a27007388 */ /* 0x0005e20000000800 */
[C---:B0-----:R-:W-:Y:S01]  /*9d40*/  IADD3 R150, PT, PT, R173.reuse, 0x780, RZ ;  /* 0x00000780ad967810 */ /* 0x041fe20007ffe0ff */
[----:B------:R-:W-:Y:S01]  /*9d50*/  FADD.FTZ R37, R130, R37 ;  /* 0x0000002582257221 */ /* 0x000fe20000010000 */
[C---:B------:R-:W-:Y:S01]  /*9d60*/  IADD3 R158, PT, PT, R173.reuse, 0x980, RZ ;  /* 0x00000980ad9e7810 */ /* 0x040fe20007ffe0ff */
[----:B------:R-:W-:Y:S01]  /*9d70*/  STS [R39+0x8408], R34 ;  /* 0x0084082227007388 */ /* 0x000fe20000000800 */
[----:B------:R-:W-:Y:S01]  /*9d80*/  IADD3 R162, PT, PT, R173, 0xa80, RZ ;  /* 0x00000a80ada27810 */ /* 0x000fe20007ffe0ff */
[----:B------:R-:W-:Y:S01]  /*9d90*/  FADD.FTZ R116, R37, R116 ;  /* 0x0000007425747221 */ /* 0x000fe20000010000 */
[----:B-1----:R-:W-:Y:S01]  /*9da0*/  IADD3 R136, PT, PT, R173, 0x300, RZ ;  /* 0x00000300ad887810 */ /* 0x002fe20007ffe0ff */
[----:B------:R0:W-:Y:S01]  /*9db0*/  STS [R39+0x840c], R132 ;  /* 0x00840c8427007388 */ /* 0x0001e20000000800 */
[-C--:B------:R-:W-:Y:S01]  /*9dc0*/  LEA.HI R31, R27, R173.reuse, RZ, 0x1b ;  /* 0x000000ad1b1f7211 */ /* 0x080fe200078fd8ff */
[----:B------:R-:W-:Y:S01]  /*9dd0*/  FFMA.FTZ R128, R128, UR46, R145 ;  /* 0x0000002e80807c23 */ /* 0x000fe20008010091 */
[-C--:B------:R-:W-:Y:S01]  /*9de0*/  LEA.HI R33, R136, R173.reuse, RZ, 0x1b ;  /* 0x000000ad88217211 */ /* 0x080fe200078fd8ff */
[----:B------:R1:W-:Y:S01]  /*9df0*/  STS [R39+0x8400], R30 ;  /* 0x0084001e27007388 */ /* 0x0003e20000000800 */
[C---:B--2---:R-:W-:Y:S01]  /*9e00*/  IADD3 R138, PT, PT, R173.reuse, 0x480, RZ ;  /* 0x00000480ad8a7810 */ /* 0x044fe20007ffe0ff */
[----:B------:R-:W-:Y:S01]  /*9e10*/  FADD.FTZ R28, R28, R119 ;  /* 0x000000771c1c7221 */ /* 0x000fe20000010000 */
[-C--:B------:R-:W-:Y:S01]  /*9e20*/  LEA.HI R141, R144, R173.reuse, RZ, 0x1b ;  /* 0x000000ad908d7211 */ /* 0x080fe200078fd8ff */
[----:B------:R2:W-:Y:S01]  /*9e30*/  STS [R39+0x8404], R32 ;  /* 0x0084042027007388 */ /* 0x0005e20000000800 */
[----:B------:R-:W-:Y:S01]  /*9e40*/  LEA.HI R131, R134, R173, RZ, 0x1b ;  /* 0x000000ad86837211 */ /* 0x000fe200078fd8ff */
[----:B------:R-:W-:Y:S01]  /*9e50*/  FADD.FTZ R117, R28, R117 ;  /* 0x000000751c757221 */ /* 0x000fe20000010000 */
[----:B0-----:R-:W-:Y:S01]  /*9e60*/  IADD3 R132, PT, PT, R173, 0x180, RZ ;  /* 0x00000180ad847810 */ /* 0x001fe20007ffe0ff */
[C---:B------:R-:W-:Y:S01]  /*9e70*/  FMUL.FTZ R28, R179.reuse, R191 ;  /* 0x000000bfb31c7220 */ /* 0x040fe20000410000 */
[-C--:B------:R-:W-:Y:S01]  /*9e80*/  LEA.HI R147, R150, R173.reuse, RZ, 0x1b ;  /* 0x000000ad96937211 */ /* 0x080fe200078fd8ff */
[----:B------:R-:W-:Y:S01]  /*9e90*/  FMUL.FTZ R190, R179, -R190 ;  /* 0x800000beb3be7220 */ /* 0x000fe20000410000 */
[----:B-1----:R-:W-:Y:S01]  /*9ea0*/  IADD3 R30, PT, PT, R173, 0x380, RZ ;  /* 0x00000380ad1e7810 */ /* 0x002fe20007ffe0ff */
[----:B------:R-:W-:Y:S01]  /*9eb0*/  FMUL.FTZ R192, R178, -R192 ;  /* 0x800000c0b2c07220 */ /* 0x000fe20000410000 */
[-C--:B------:R-:W-:Y:S01]  /*9ec0*/  LEA.HI R29, R132, R173.reuse, RZ, 0x1b ;  /* 0x000000ad841d7211 */ /* 0x080fe200078fd8ff */
[----:B------:R-:W-:Y:S01]  /*9ed0*/  FMUL.FTZ R194, R177, -R194 ;  /* 0x800000c2b1c27220 */ /* 0x000fe20000410000 */
[----:B--2---:R-:W-:Y:S01]  /*9ee0*/  LOP3.LUT R32, R173, 0x400, RZ, 0xfc, !PT ;  /* 0x00000400ad207812 */ /* 0x004fe200078efcff */
[----:B------:R-:W-:Y:S01]  /*9ef0*/  FMUL.FTZ R196, R176, -R196 ;  /* 0x800000c4b0c47220 */ /* 0x000fe20000410000 */
[-C--:B------:R-:W-:Y:S01]  /*9f00*/  LEA.HI R133, R30, R173.reuse, RZ, 0x1b ;  /* 0x000000ad1e857211 */ /* 0x080fe200078fd8ff */
[----:B------:R-:W-:Y:S01]  /*9f10*/  FMUL.FTZ R198, R175, -R198 ;  /* 0x800000c6afc67220 */ /* 0x000fe20000410000 */
[-C--:B------:R-:W-:Y:S01]  /*9f20*/  LEA.HI R35, R32, R173.reuse, RZ, 0x1b ;  /* 0x000000ad20237211 */ /* 0x080fe200078fd8ff */
[----:B------:R-:W-:Y:S01]  /*9f30*/  FMUL.FTZ R200, R172, -R200 ;  /* 0x800000c8acc87220 */ /* 0x000fe20000410000 */
[-C--:B------:R-:W-:Y:S01]  /*9f40*/  LEA.HI R155, R158, R173.reuse, RZ, 0x1b ;  /* 0x000000ad9e9b7211 */ /* 0x080fe200078fd8ff */
[----:B------:R-:W-:Y:S01]  /*9f50*/  FMUL.FTZ R202, R171, -R202 ;  /* 0x800000caabca7220 */ /* 0x000fe20000410000 */
[----:B------:R-:W-:Y:S01]  /*9f60*/  LEA.HI R159, R162, R173, RZ, 0x1b ;  /* 0x000000ada29f7211 */ /* 0x000fe200078fd8ff */
[----:B------:R-:W-:Y:S01]  /*9f70*/  FMUL.FTZ R204, R17, -R204 ;  /* 0x800000cc11cc7220 */ /* 0x000fe20000410000 */
[----:B------:R-:W-:Y:S01]  /*9f80*/  IADD3 R140, PT, PT, R173, 0x500, RZ ;  /* 0x00000500ad8c7810 */ /* 0x000fe20007ffe0ff */
[----:B------:R-:W-:Y:S01]  /*9f90*/  FMUL.FTZ R210, R20, -R210 ;  /* 0x800000d214d27220 */ /* 0x000fe20000410000 */
[----:B------:R-:W-:Y:S01]  /*9fa0*/  LEA R30, R236, R174, 0x2 ;  /* 0x000000aeec1e7211 */ /* 0x000fe200078e10ff */
[----:B------:R-:W-:Y:S01]  /*9fb0*/  FMUL.FTZ R212, R21, -R212 ;  /* 0x800000d415d47220 */ /* 0x000fe20000410000 */
[----:B------:R-:W-:Y:S01]  /*9fc0*/  LEA R132, R33, R174, 0x2 ;  /* 0x000000ae21847211 */ /* 0x000fe200078e10ff */
[----:B------:R-:W-:Y:S01]  /*9fd0*/  FMUL.FTZ R216, R23, -R216 ;  /* 0x800000d817d87220 */ /* 0x000fe20000410000 */
[----:B------:R-:W-:Y:S01]  /*9fe0*/  LEA R134, R35, R174, 0x2 ;  /* 0x000000ae23867211 */ /* 0x000fe200078e10ff */
[----:B------:R-:W-:Y:S01]  /*9ff0*/  FMUL.FTZ R218, R24, -R218 ;  /* 0x800000da18da7220 */ /* 0x000fe20000410000 */
[----:B------:R-:W-:Y:S01]  /*a000*/  LEA R158, R31, R174, 0x2 ;  /* 0x000000ae1f9e7211 */ /* 0x000fe200078e10ff */
[----:B------:R-:W-:Y:S01]  /*a010*/  FMUL.FTZ R222, R25, R222 ;  /* 0x000000de19de7220 */ /* 0x000fe20000410000 */
[----:B------:R-:W-:Y:S01]  /*a020*/  IADD3 R34, PT, PT, R173, 0x80, RZ ;  /* 0x00000080ad227810 */ /* 0x000fe20007ffe0ff */
[----:B------:R-:W-:Y:S01]  /*a030*/  FMUL.FTZ R193, R231, UR31 ;  /* 0x0000001fe7c17c20 */ /* 0x000fe20008410000 */
[----:B------:R-:W-:Y:S01]  /*a040*/  IADD3 R142, PT, PT, R173, 0x580, RZ ;  /* 0x00000580ad8e7810 */ /* 0x000fe20007ffe0ff */
[----:B------:R-:W-:Y:S01]  /*a050*/  FMUL.FTZ R61, R61, R229 ;  /* 0x000000e53d3d7220 */ /* 0x000fe20000410000 */
[----:B------:R-:W-:-:S02]  /*a060*/  LEA.HI R135, R138, R173, RZ, 0x1b ;  /* 0x000000ad8a877211 */ /* 0x000fc400078fd8ff */
[C---:B------:R-:W-:Y:S02]  /*a070*/  LOP3.LUT R32, R173.reuse, UR28, RZ, 0xfc, !PT ;  /* 0x0000001cad207c12 */ /* 0x040fe4000f8efcff */
[----:B------:R-:W-:Y:S02]  /*a080*/  MOV R33, UR30 ;  /* 0x0000001e00217c02 */ /* 0x000fe40008000f00 */
[----:B------:R-:W-:Y:S02]  /*a090*/  MOV R31, UR40 ;  /* 0x00000028001f7c02 */ /* 0x000fe40008000f00 */
[----:B------:R-:W-:Y:S02]  /*a0a0*/  MOV R35, UR42 ;  /* 0x0000002a00237c02 */ /* 0x000fe40008000f00 */
[C---:B------:R-:W-:Y:S02]  /*a0b0*/  IADD3 R146, PT, PT, R173.reuse, 0x680, RZ ;  /* 0x00000680ad927810 */ /* 0x040fe40007ffe0ff */
[----:B------:R-:W-:-:S02]  /*a0c0*/  IADD3 R148, PT, PT, R173, 0x700, RZ ;  /* 0x00000700ad947810 */ /* 0x000fc40007ffe0ff */
[-C--:B------:R-:W-:Y:S02]  /*a0d0*/  LEA R138, R141, R174.reuse, 0x2 ;  /* 0x000000ae8d8a7211 */ /* 0x080fe400078e10ff */
[C---:B------:R-:W-:Y:S02]  /*a0e0*/  LOP3.LUT R152, R173.reuse, 0x800, RZ, 0xfc, !PT ;  /* 0x00000800ad987812 */ /* 0x040fe400078efcff */
[C---:B------:R-:W-:Y:S02]  /*a0f0*/  IADD3 R154, PT, PT, R173.reuse, 0x880, RZ ;  /* 0x00000880ad9a7810 */ /* 0x040fe40007ffe0ff */
[C---:B------:R-:W-:Y:S02]  /*a100*/  IADD3 R156, PT, PT, R173.reuse, 0x900, RZ ;  /* 0x00000900ad9c7810 */ /* 0x040fe40007ffe0ff */
[----:B------:R-:W-:Y:S02]  /*a110*/  IADD3 R160, PT, PT, R173, 0xa00, RZ ;  /* 0x00000a00ada07810 */ /* 0x000fe40007ffe0ff */
[----:B------:R-:W-:-:S02]  /*a120*/  LEA R141, R147, R174, 0x2 ;  /* 0x000000ae938d7211 */ /* 0x000fc400078e10ff */
[C---:B------:R-:W-:Y:S02]  /*a130*/  IADD3 R130, PT, PT, R173.reuse, 0x100, RZ ;  /* 0x00000100ad827810 */ /* 0x040fe40007ffe0ff */
[C---:B------:R-:W-:Y:S02]  /*a140*/  IADD3 R164, PT, PT, R173.reuse, 0xb00, RZ ;  /* 0x00000b00ada47810 */ /* 0x040fe40007ffe0ff */
[C---:B------:R-:W-:Y:S02]  /*a150*/  IADD3 R180, PT, PT, R173.reuse, 0xd00, RZ ;  /* 0x00000d00adb47810 */ /* 0x040fe40007ffe0ff */
[----:B------:R-:W-:Y:S02]  /*a160*/  IADD3 R188, PT, PT, R173, 0xf00, RZ ;  /* 0x00000f00adbc7810 */ /* 0x000fe40007ffe0ff */
[-C--:B------:R-:W-:Y:S02]  /*a170*/  LEA.HI R137, R140, R173.reuse, RZ, 0x1b ;  /* 0x000000ad8c897211 */ /* 0x080fe400078fd8ff */
[----:B------:R-:W-:Y:S01]  /*a180*/  LEA R147, R159, R174, 0x2 ;  /* 0x000000ae9f937211 */ /* 0x000fe200078e10ff */
[----:B------:R-:W-:Y:S01]  /*a190*/  BAR.SYNC.DEFER_BLOCKING 0x0 ;  /* 0x0000000000007b1d */ /* 0x000fe20000010000 */
[-C--:B------:R-:W-:Y:S01]  /*a1a0*/  LEA.HI R37, R34, R173.reuse, RZ, 0x1b ;  /* 0x000000ad22257211 */ /* 0x080fe200078fd8ff */
[----:B------:R-:W-:Y:S01]  /*a1b0*/  IMAD.WIDE.U32 R34, R35, UR8, R32 ;  /* 0x0000000823227c25 */ /* 0x000fe2000f8e0020 */
        /* <DEDUP_REMOVED lines=10> */
[-C--:B------:R-:W-:Y:S01]  /*a260*/  LEA.HI R165, R168, R173.reuse, RZ, 0x1b ;  /* 0x000000ada8a57211 */ /* 0x080fe200078fd8ff */
[----:B------:R0:W1:Y:S01]  /*a270*/  LDS R159, [R30+0x8400] ;  /* 0x008400001e9f7984 */ /* 0x0000620000000800 */
[-C--:B------:R-:W-:Y:S02]  /*a280*/  LEA.HI R167, R170, R173.reuse, RZ, 0x1b ;  /* 0x000000adaaa77211 */ /* 0x080fe400078fd8ff */
[----:B------:R-:W-:-:S02]  /*a290*/  LEA.HI R169, R180, R173, RZ, 0x1b ;  /* 0x000000adb4a97211 */ /* 0x000fc400078fd8ff */
[-C--:B------:R-:W-:Y:S01]  /*a2a0*/  LEA.HI R181, R182, R173.reuse, RZ, 0x1b ;  /* 0x000000adb6b57211 */ /* 0x080fe200078fd8ff */
[----:B------:R-:W2:Y:S01]  /*a2b0*/  LDS R180, [R138+0x9c00] ;  /* 0x009c00008ab47984 */ /* 0x000ea20000000800 */
[-C--:B------:R-:W-:Y:S01]  /*a2c0*/  LEA.HI R183, R184, R173.reuse, RZ, 0x1b ;  /* 0x000000adb8b77211 */ /* 0x080fe200078fd8ff */
[----:B0-----:R-:W-:Y:S01]  /*a2d0*/  IMAD.WIDE.U32 R30, R31, UR8, R32 ;  /* 0x000000081f1e7c25 */ /* 0x001fe2000f8e0020 */
[----:B------:R-:W-:Y:S02]  /*a2e0*/  IADD3 R33, PT, PT, R174, 0x8400, RZ ;  /* 0x00008400ae217810 */ /* 0x000fe40007ffe0ff */
[-C--:B------:R-:W-:Y:S02]  /*a2f0*/  LEA.HI R185, R186, R173.reuse, RZ, 0x1b ;  /* 0x000000adbab97211 */ /* 0x080fe400078fd8ff */
[-C--:B------:R-:W-:Y:S02]  /*a300*/  LEA.HI R187, R188, R173.reuse, RZ, 0x1b ;  /* 0x000000adbcbb7211 */ /* 0x080fe400078fd8ff */
[----:B------:R-:W-:-:S02]  /*a310*/  LEA.HI R189, R220, R173, RZ, 0x1b ;  /* 0x000000addcbd7211 */ /* 0x000fc400078fd8ff */
[-C--:B------:R-:W-:Y:S02]  /*a320*/  LEA R136, R137, R174.reuse, 0x2 ;  /* 0x000000ae89887211 */ /* 0x080fe400078e10ff */
[-C--:B------:R-:W-:Y:S02]  /*a330*/  LEA R137, R139, R174.reuse, 0x2 ;  /* 0x000000ae8b897211 */ /* 0x080fe400078e10ff */
[-C--:B------:R-:W-:Y:S02]  /*a340*/  LEA R139, R143, R174.reuse, 0x2 ;  /* 0x000000ae8f8b7211 */ /* 0x080fe400078e10ff */
[-C--:B------:R-:W-:Y:S01]  /*a350*/  LEA R140, R145, R174.reuse, 0x2 ;  /* 0x000000ae918c7211 */ /* 0x080fe200078e10ff */
[----:B------:R-:W0:Y:S01]  /*a360*/  LDS R170, [R137+0x9a00] ;  /* 0x009a000089aa7984 */ /* 0x000e220000000800 */
[-C--:B------:R-:W-:Y:S02]  /*a370*/  LEA R130, R29, R174.reuse, 0x2 ;  /* 0x000000ae1d827211 */ /* 0x080fe400078e10ff */
[-C--:B------:R-:W-:Y:S01]  /*a380*/  LEA R142, R149, R174.reuse, 0x2 ;  /* 0x000000ae958e7211 */ /* 0x080fe200078e10ff */
[----:B------:R-:W3:Y:S01]  /*a390*/  LDS R182, [R140+0xa000] ;  /* 0x00a000008cb67984 */ /* 0x000ee20000000800 */
[----:B------:R-:W-:-:S02]  /*a3a0*/  LEA R143, R151, R174, 0x2 ;  /* 0x000000ae978f7211 */ /* 0x000fc400078e10ff */
[-C--:B------:R-:W-:Y:S01]  /*a3b0*/  LEA R144, R153, R174.reuse, 0x2 ;  /* 0x000000ae99907211 */ /* 0x080fe200078e10ff */
[----:B------:R-:W4:Y:S01]  /*a3c0*/  LDS R162, [R130+0x8a00] ;  /* 0x008a000082a27984 */ /* 0x000f220000000800 */
        /* <DEDUP_REMOVED lines=25> */
[----:B------:R-:W-:Y:S01]  /*a560*/  MOV R29, UR41 ;  /* 0x00000029001d7c02 */ /* 0x000fe20008000f00 */
[----:B------:R-:W0:Y:S01]  /*a570*/  LDS R167, [R134+0x9400] ;  /* 0x0094000086a77984 */ /* 0x000e220000000800 */
[----:B------:R-:W-:Y:S02]  /*a580*/  LEA R236, R236, R33, 0x2 ;  /* 0x00000021ecec7211 */ /* 0x000fe400078e10ff */
[----:B------:R-:W5:Y:S01]  /*a590*/  LDC R33, c[0x0][0x388] ;  /* 0x0000e200ff217b82 */ /* 0x000f620000000800 */
[----:B------:R-:W0:Y:S01]  /*a5a0*/  LDS R168, [R135+0x9600] ;  /* 0x0096000087a87984 */ /* 0x000e220000000800 */
[----:B------:R-:W-:Y:S01]  /*a5b0*/  IMAD R29, R29, UR8, R31 ;  /* 0x000000081d1d7c24 */ /* 0x000fe2000f8e021f */
[----:B------:R-:W-:Y:S02]  /*a5c0*/  MOV R31, UR43 ;  /* 0x0000002b001f7c02 */ /* 0x000fe40008000f00 */
[----:B------:R-:W0:Y:S03]  /*a5d0*/  LDS R169, [R136+0x9800] ;  /* 0x0098000088a97984 */ /* 0x000e260000000800 */
[----:B------:R-:W-:Y:S01]  /*a5e0*/  IMAD R31, R31, UR8, R35 ;  /* 0x000000081f1f7c24 */ /* 0x000fe2000f8e0223 */
[----:B------:R-:W0:Y:S01]  /*a5f0*/  LDS R181, [R139+0x9e00] ;  /* 0x009e00008bb57984 */ /* 0x000e220000000800 */
[----:B------:R-:W-:-:S03]  /*a600*/  FMUL.FTZ R35, R237, UR31 ;  /* 0x0000001fed237c20 */ /* 0x000fc60008410000 */
[----:B------:R-:W0:Y:S04]  /*a610*/  LDS R183, [R141+0xa200] ;  /* 0x00a200008db77984 */ /* 0x000e280000000800 */
[----:B------:R-:W0:Y:S04]  /*a620*/  LDS R185, [R143+0xa600] ;  /* 0x00a600008fb97984 */ /* 0x000e280000000800 */
[----:B------:R-:W0:Y:S01]  /*a630*/  LDS R187, [R145+0xaa00] ;  /* 0x00aa000091bb7984 */ /* 0x000e220000000800 */
[----:B-----5:R-:W-:-:S03]  /*a640*/  LEA R32, R33, -R32, 0x1 ;  /* 0x8000002021207211 */ /* 0x020fc600078e08ff */
[----:B------:R-:W0:Y:S01]  /*a650*/  LDS R188, [R146+0xac00] ;  /* 0x00ac000092bc7984 */ /* 0x000e220000000800 */
[----:B------:R-:W-:Y:S01]  /*a660*/  FMUL.FTZ R33, R229, UR31 ;  /* 0x0000001fe5217c20 */ /* 0x000fe20008410000 */
[C---:B------:R-:W-:Y:S02]  /*a670*/  ISETP.GE.AND P6, PT, R32.reuse, 0x1, PT ;  /* 0x000000012000780c */ /* 0x040fe40003fc6270 */
[----:B------:R-:W0:Y:S01]  /*a680*/  LDS R189, [R147+0xae00] ;  /* 0x00ae000093bd7984 */ /* 0x000e220000000800 */
[----:B------:R-:W-:Y:S01]  /*a690*/  ISETP.GE.AND P4, PT, R32, 0x101, PT ;  /* 0x000001012000780c */ /* 0x000fe20003f86270 */
[----:B------:R-:W-:Y:S01]  /*a6a0*/  FFMA.FTZ R33, R230, UR46, R33 ;  /* 0x0000002ee6217c23 */ /* 0x000fe20008010021 */
[----:B------:R-:W-:Y:S01]  /*a6b0*/  ISETP.GE.AND P5, PT, R32, 0x181, PT ;  /* 0x000001812000780c */ /* 0x000fe20003fa6270 */
        /* <DEDUP_REMOVED lines=13> */
[----:B-----5:R-:W-:-:S03]  /*a790*/  LEA R28, P3, R30, UR13, 0x2 ;  /* 0x0000000d1e1c7c11 */ /* 0x020fc6000f8610ff */
[----:B------:R5:W-:Y:S01]  /*a7a0*/  STS [R39+0xc614], R194 ;  /* 0x00c614c227007388 */ /* 0x000be20000000800 */
[----:B------:R-:W-:Y:S01]  /*a7b0*/  LEA.HI.X R29, R30, UR14, R29, 0x2, P3 ;  /* 0x0000000e1e1d7c11 */ /* 0x000fe200098f141d */
[----:B-1----:R-:W-:Y:S01]  /*a7c0*/  FMUL.FTZ R190, R176, R197 ;  /* 0x000000c5b0be7220 */ /* 0x002fe20000410000 */
[----:B------:R-:W-:Y:S01]  /*a7d0*/  LEA R30, P3, R34, UR17, 0x2 ;  /* 0x00000011221e7c11 */ /* 0x000fe2000f8610ff */
[----:B------:R1:W-:Y:S01]  /*a7e0*/  STS [R39+0xc608], R246 ;  /* 0x00c608f627007388 */ /* 0x0003e20000000800 */
[----:B--2---:R-:W-:Y:S02]  /*a7f0*/  FMUL.FTZ R192, R18, R207 ;  /* 0x000000cf12c07220 */ /* 0x004fe40000410000 */
[----:B------:R-:W-:Y:S01]  /*a800*/  LEA.HI.X R31, R34, UR18, R31, 0x2, P3 ;  /* 0x00000012221f7c11 */ /* 0x000fe200098f141f */
[----:B------:R-:W-:Y:S01]  /*a810*/  FMUL.FTZ R34, R177, R195 ;  /* 0x000000c3b1227220 */ /* 0x000fe20000410000 */
[----:B------:R2:W-:Y:S01]  /*a820*/  STS [R39+0xc618], R190 ;  /* 0x00c618be27007388 */ /* 0x0005e20000000800 */
[----:B-----5:R-:W-:Y:S01]  /*a830*/  FMUL.FTZ R194, R20, R211 ;  /* 0x000000d314c27220 */ /* 0x020fe20000410000 */
[----:B------:R-:W-:-:S02]  /*a840*/  ISETP.GE.AND P3, PT, R32, 0x81, PT ;  /* 0x000000812000780c */ /* 0x000fc40003f66270 */
[----:B------:R5:W-:Y:S01]  /*a850*/  STS [R39+0xc610], R34 ;  /* 0x00c6102227007388 */ /* 0x000be20000000800 */
[----:B-1----:R-:W-:-:S03]  /*a860*/  FMUL.FTZ R246, R175, R199 ;  /* 0x000000c7aff67220 */ /* 0x002fc60000410000 */
[----:B------:R1:W-:Y:S01]  /*a870*/  STS [R39+0xc640], R192 ;  /* 0x00c640c027007388 */ /* 0x0003e20000000800 */
[----:B--2---:R-:W-:-:S03]  /*a880*/  FMUL.FTZ R190, R17, R205 ;  /* 0x000000cd11be7220 */ /* 0x004fc60000410000 */
[----:B------:R2:W-:Y:S01]  /*a890*/  STS [R39+0xc61c], R196 ;  /* 0x00c61cc427007388 */ /* 0x0005e20000000800 */
[----:B-----5:R-:W-:-:S03]  /*a8a0*/  FMUL.FTZ R34, R171, R203 ;  /* 0x000000cbab227220 */ /* 0x020fc60000410000 */
        /* <DEDUP_REMOVED lines=9> */
[----:B--2---:R-:W-:-:S03]  /*a940*/  FMUL.FTZ R194, R25, -R221 ;  /* 0x800000dd19c27220 */ /* 0x004fc60000410000 */
[----:B------:R2:W-:Y:S01]  /*a950*/  STS [R39+0xc648], R34 ;  /* 0x00c6482227007388 */ /* 0x0005e20000000800 */
[----:B-----5:R-:W-:-:S03]  /*a960*/  FMUL.FTZ R192, R234, UR31 ;  /* 0x0000001feac07c20 */ /* 0x020fc60008410000 */
[----:B------:R-:W-:Y:S01]  /*a970*/  STS [R39+0xc620], R246 ;  /* 0x00c620f627007388 */ /* 0x000fe20000000800 */
[----:B-1----:R-:W-:-:S03]  /*a980*/  FMUL.FTZ R190, R232, UR31 ;  /* 0x0000001fe8be7c20 */ /* 0x002fc60008410000 */
[----:B------:R-:W-:Y:S01]  /*a990*/  STS [R39+0xc624], R198 ;  /* 0x00c624c627007388 */ /* 0x000fe20000000800 */
[----:B--2---:R-:W-:Y:S01]  /*a9a0*/  FMUL.FTZ R34, R24, R219 ;  /* 0x000000db18227220 */ /* 0x004fe20000410000 */
[----:B------:R-:W-:Y:S02]  /*a9b0*/  FFMA.FTZ R190, R231, UR46, -R190 ;  /* 0x0000002ee7be7c23 */ /* 0x000fe400080108be */
        /* <DEDUP_REMOVED lines=14> */
[----:B-1----:R-:W-:Y:S01]  /*aaa0*/  FFMA.FTZ R34, R234, UR46, -R35 ;  /* 0x0000002eea227c23 */ /* 0x002fe20008010823 */
[----:B------:R-:W-:-:S02]  /*aab0*/  FFMA.FTZ R35, R237, UR46, R192 ;  /* 0x0000002eed237c23 */ /* 0x000fc400080100c0 */
[----:B------:R1:W-:Y:S02]  /*aac0*/  STS [R39+0xc67c], R194 ;  /* 0x00c67cc227007388 */ /* 0x0003e40000000800 */
[----:B-1----:R-:W-:Y:S01]  /*aad0*/  FFMA.FTZ R39, R232, UR46, R193 ;  /* 0x0000002ee8277c23 */ /* 0x002fe200080100c1 */
[----:B------:R-:W-:Y:S06]  /*aae0*/  BAR.SYNC.DEFER_BLOCKING 0x0 ;  /* 0x0000000000007b1d */ /* 0x000fec0000010000 */
[----:B0--34-:R-:W-:Y:S05]  /*aaf0*/  @!P6 BRA `(.L_x_5821) ;  /* 0x00000000000ce947 */ /* 0x019fea0003800000 */
[----:B------:R-:W0:Y:S04]  /*ab00*/  LDS R193, [R236+0x4200] ;  /* 0x00420000ecc17984 */ /* 0x000e280000000800 */
[----:B------:R1:W-:Y:S04]  /*ab10*/  REDG.E.ADD.F32.FTZ.RN.STRONG.GPU desc[UR26][R28.64], R159 ;  /* 0x0000009f1c0079a6 */ /* 0x0003e8000c12f31a */
[----:B0-----:R1:W-:Y:S02]  /*ab20*/  REDG.E.ADD.F32.FTZ.RN.STRONG.GPU desc[UR26][R30.64], R193 ;  /* 0x000000c11e0079a6 */ /* 0x0013e4000c12f31a */
.L_x_5821:
[----:B------:R-:W-:Y:S05]  /*ab30*/  BSYNC.RECONVERGENT B0 ;  /* 0x0000000000007941 */ /* 0x000fea0003800200 */
.L_x_5820:
[----:B------:R-:W0:Y:S01]  /*ab40*/  LDS R37, [R37+0xc800] ;  /* 0x00c8000025257984 */ /* 0x000e220000000800 */
[----:B------:R-:W-:Y:S04]  /*ab50*/  BSSY.RECONVERGENT B0, `(.L_x_5822) ;  /* 0x0000004000007945 */ /* 0x000fe80003800200 */
[----:B------:R-:W-:Y:S05]  /*ab60*/  @!P3 BRA `(.L_x_5823) ;  /* 0x000000000008b947 */ /* 0x000fea0003800000 */
[----:B------:R2:W-:Y:S04]  /*ab70*/  REDG.E.ADD.F32.FTZ.RN.STRONG.GPU desc[UR26][R28.64+0x200], R160 ;  /* 0x000200a01c0079a6 */ /* 0x0005e8000c12f31a */
[----:B0-----:R2:W-:Y:S02]  /*ab80*/  REDG.E.ADD.F32.FTZ.RN.STRONG.GPU desc[UR26][R30.64+0x200], R37 ;  /* 0x000200251e0079a6 */ /* 0x0015e4000c12f31a */
.L_x_5823:
[----:B------:R-:W-:Y:S05]  /*ab90*/  BSYNC.RECONVERGENT B0 ;  /* 0x0000000000007941 */ /* 0x000fea0003800200 */
.L_x_5822:
[----:B------:R-:W3:Y:S01]  /*aba0*/  LDS R119, [R119+0xca00] ;  /* 0x00ca000077777984 */ /* 0x000ee20000000800 */
[----:B------:R-:W-:Y:S04]  /*abb0*/  BSSY.RECONVERGENT B0, `(.L_x_5824) ;  /* 0x0000004000007945 */ /* 0x000fe80003800200 */
[----:B------:R-:W-:Y:S05]  /*abc0*/  @!P4 BRA `(.L_x_5825) ;  /* 0x000000000008c947 */ /* 0x000fea0003800000 */
[----:B------:R4:W-:Y:S04]  /*abd0*/  REDG.E.ADD.F32.FTZ.RN.STRONG.GPU desc[UR26][R28.64+0x400], R161 ;  /* 0x000400a11c0079a6 */ /* 0x0009e8000c12f31a */
[----:B---3--:R4:W-:Y:S02]  /*abe0*/  REDG.E.ADD.F32.FTZ.RN.STRONG.GPU desc[UR26][R30.64+0x400], R119 ;  /* 0x000400771e0079a6 */ /* 0x0089e4000c12f31a */
.L_x_5825:
[----:B------:R-:W-:Y:S05]  /*abf0*/  BSYNC.RECONVERGENT B0 ;  /* 0x0000000000007941 */ /* 0x000fea0003800200 */
.L_x_5824:
[----:B0-2---:R0:W2:Y:S01]  /*ac00*/  LDS R37, [R130+0xcc00] ;  /* 0x00cc000082257984 */ /* 0x0050a20000000800 */
[----:B------:R-:W-:Y:S04]  /*ac10*/  BSSY.RECONVERGENT B0, `(.L_x_5826) ;  /* 0x0000004000007945 */ /* 0x000fe80003800200 */
[----:B------:R-:W-:Y:S05]  /*ac20*/  @!P5 BRA `(.L_x_5827) ;  /* 0x000000000008d947 */ /* 0x000fea0003800000 */
[----:B------:R0:W-:Y:S04]  /*ac30*/  REDG.E.ADD.F32.FTZ.RN.STRONG.GPU desc[UR26][R28.64+0x600], R162 ;  /* 0x000600a21c0079a6 */ /* 0x0001e8000c12f31a */
[----:B--2---:R0:W-:Y:S02]  /*ac40*/  REDG.E.ADD.F32.FTZ.RN.STRONG.GPU desc[UR26][R30.64+0x600], R37 ;  /* 0x000600251e0079a6 */ /* 0x0041e4000c12f31a */
.L_x_5827:
[----:B------:R-:W-:Y:S05]  /*ac50*/  BSYNC.RECONVERGENT B0 ;  /* 0x0000000000007941 */ /* 0x000fea0003800200 */
.L_x_5826:
[----:B0-2---:R0:W2:Y:S01]  /*ac60*/  LDS R37, [R158+0xce00] ;  /* 0x00ce00009e257984 */ /* 0x0050a20000000800 */
[C---:B------:R-:W-:Y:S01]  /*ac70*/  ISETP.GE.AND P6, PT, R32.reuse, 0x201, PT ;  /* 0x000002012000780c */ /* 0x040fe20003fc6270 */
[----:B------:R-:W-:Y:S01]  /*ac80*/  BSSY.RECONVERGENT B0, `(.L_x_5828) ;  /* 0x0000007000007945 */ /* 0x000fe20003800200 */
[C---:B------:R-:W-:Y:S02]  /*ac90*/  ISETP.GE.AND P3, PT, R32.reuse, 0x281, PT ;  /* 0x000002812000780c */ /* 0x040fe40003f66270 */
[C---:B------:R-:W-:Y:S02]  /*aca0*/  ISETP.GE.AND P4, PT, R32.reuse, 0x301, PT ;  /* 0x000003012000780c */ /* 0x040fe40003f86270 */
[----:B------:R-:W-:-:S07]  /*acb0*/  ISETP.GE.AND P5, PT, R32, 0x381, PT ;  /* 0x000003812000780c */ /* 0x000fce0003fa6270 */
[----:B0-----:R-:W-:Y:S06]  /*acc0*/  @!P6 BRA `(.L_x_5829) ;  /* 0x000000000008e947 */ /* 0x001fec0003800000 */
[----:B------:R0:W-:Y:S04]  /*acd0*/  REDG.E.ADD.F32.FTZ.RN.STRONG.GPU desc[UR26][R28.64+0x800], R163 ;  /* 0x000800a31c0079a6 */ /* 0x0001e8000c12f31a */
[----:B--2---:R0:W-:Y:S02]  /*ace0*/  REDG.E.ADD.F32.FTZ.RN.STRONG.GPU desc[UR26][R30.64+0x800], R37 ;  /* 0x000800251e0079a6 */ /* 0x0041e4000c12f31a */
.L_x_5829:
[----:B------:R-:W-:Y:S05]  /*acf0*/  BSYNC.RECONVERGENT B0 ;  /* 0x0000000000007941 */ /* 0x000fea0003800200 */
.L_x_5828:
[----:B------:R-:W0:Y:S01]  /*ad00*/  LDS R131, [R131+0xd000] ;  /* 0x00d0000083837984 */ /* 0x000e220000000800 */
[----:B------:R-:W-:Y:S04]  /*ad10*/  BSSY.RECONVERGENT B0, `(.L_x_5830) ;  /* 0x0000004000007945 */ /* 0x000fe80003800200 */
[----:B------:R-:W-:Y:S05]  /*ad20*/  @!P3 BRA `(.L_x_5831) ;  /* 0x000000000008b947 */ /* 0x000fea0003800000 */
[----:B------:R1:W-:Y:S04]  /*ad30*/  REDG.E.ADD.F32.FTZ.RN.STRONG.GPU desc[UR26][R28.64+0xa00], R164 ;  /* 0x000a00a41c0079a6 */ /* 0x0003e8000c12f31a */
[----:B0-----:R1:W-:Y:S02]  /*ad40*/  REDG.E.ADD.F32.FTZ.RN.STRONG.GPU desc[UR26][R30.64+0xa00], R131 ;  /* 0x000a00831e0079a6 */ /* 0x0013e4000c12f31a */
.L_x_5831:
[----:B------:R-:W-:Y:S05]  /*ad50*/  BSYNC.RECONVERGENT B0 ;  /* 0x0000000000007941 */ /* 0x000fea0003800200 */
.L_x_5830:
[----:B0-2---:R0:W2:Y:S01]  /*ad60*/  LDS R37, [R132+0xd200] ;  /* 0x00d2000084257984 */ /* 0x0050a20000000800 */
[----:B------:R-:W-:Y:S04]  /*ad70*/  BSSY.RECONVERGENT B0, `(.L_x_5832) ;  /* 0x0000004000007945 */ /* 0x000fe80003800200 */
[----:B------:R-:W-:Y:S05]  /*ad80*/  @!P4 BRA `(.L_x_5833) ;  /* 0x000000000008c947 */ /* 0x000fea0003800000 */
[----:B------:R0:W-:Y:S04]  /*ad90*/  REDG.E.ADD.F32.FTZ.RN.STRONG.GPU desc[UR26][R28.64+0xc00], R165 ;  /* 0x000c00a51c0079a6 */ /* 0x0001e8000c12f31a */
[----:B--2---:R0:W-:Y:S02]  /*ada0*/  REDG.E.ADD.F32.FTZ.RN.STRONG.GPU desc[UR26][R30.64+0xc00], R37 ;  /* 0x000c00251e0079a6 */ /* 0x0041e4000c12f31a */
.L_x_5833:
[----:B------:R-:W-:Y:S05]  /*adb0*/  BSYNC.RECONVERGENT B0 ;  /* 0x0000000000007941 */ /* 0x000fea0003800200 */
.L_x_5832:
[----:B------:R-:W0:Y:S01]  /*adc0*/  LDS R133, [R133+0xd400] ;  /* 0x00d4000085857984 */ /* 0x000e220000000800 */
[----:B------:R-:W-:Y:S04]  /*add0*/  BSSY.RECONVERGENT B0, `(.L_x_5834) ;  /* 0x0000004000007945 */ /* 0x000fe80003800200 */
[----:B------:R-:W-:Y:S05]  /*ade0*/  @!P5 BRA `(.L_x_5835) ;  /* 0x000000000008d947 */ /* 0x000fea0003800000 */
[----:B------:R1:W-:Y:S04]  /*adf0*/  REDG.E.ADD.F32.FTZ.RN.STRONG.GPU desc[UR26][R28.64+0xe00], R166 ;  /* 0x000e00a61c0079a6 */ /* 0x0003e8000c12f31a */
[----:B0-----:R1:W-:Y:S02]  /*ae00*/  REDG.E.ADD.F32.FTZ.RN.STRONG.GPU desc[UR26][R30.64+0xe00], R133 ;  /* 0x000e00851e0079a6 */ /* 0x0013e4000c12f31a */
.L_x_5835:
[----:B------:R-:W-:Y:S05]  /*ae10*/  BSYNC.RECONVERGENT B0 ;  /* 0x0000000000007941 */ /* 0x000fea0003800200 */
.L_x_5834:
[----:B0-2---:R0:W2:Y:S01]  /*ae20*/  LDS R37, [R134+0xd600] ;  /* 0x00d6000086257984 */ /* 0x0050a20000000800 */
[C---:B------:R-:W-:Y:S01]  /*ae30*/  ISETP.GE.AND P6, PT, R32.reuse, 0x401, PT ;  /* 0x000004012000780c */ /* 0x040fe20003fc6270 */
[----:B------:R-:W-:Y:S01]  /*ae40*/  BSSY.RECONVERGENT B0, `(.L_x_5836) ;  /* 0x0000007000007945 */ /* 0x000fe20003800200 */
[C---:B------:R-:W-:Y:S02]  /*ae50*/  ISETP.GE.AND P3, PT, R32.reuse, 0x481, PT ;  /* 0x000004812000780c */ /* 0x040fe40003f66270 */
[C---:B------:R-:W-:Y:S02]  /*ae60*/  ISETP.GE.AND P4, PT, R32.reuse, 0x501, PT ;  /* 0x000005012000780c */ /* 0x040fe40003f86270 */
[----:B------:R-:W-:-:S07]  /*ae70*/  ISETP.GE.AND P5, PT, R32, 0x581, PT ;  /* 0x000005812000780c */ /* 0x000fce0003fa6270 */
[----:B------:R-:W-:Y:S06]  /*ae80*/  @!P6 BRA `(.L_x_5837) ;  /* 0x000000000008e947 */ /* 0x000fec0003800000 */
[----:B------:R0:W-:Y:S04]  /*ae90*/  REDG.E.ADD.F32.FTZ.RN.STRONG.GPU desc[UR26][R28.64+0x1000], R167 ;  /* 0x001000a71c0079a6 */ /* 0x0001e8000c12f31a */
[----:B--2---:R0:W-:Y:S02]  /*aea0*/  REDG.E.ADD.F32.FTZ.RN.STRONG.GPU desc[UR26][R30.64+0x1000], R37 ;  /* 0x001000251e0079a6 */ /* 0x0041e4000c12f31a */
.L_x_5837:
[----:B------:R-:W-:Y:S05]  /*aeb0*/  BSYNC.RECONVERGENT B0 ;  /* 0x0000000000007941 */ /* 0x000fea0003800200 */
.L_x_5836:
[----:B------:R-:W0:Y:S01]  /*aec0*/  LDS R135, [R135+0xd800] ;  /* 0x00d8000087877984 */ /* 0x000e220000000800 */
[----:B------:R-:W-:Y:S04]  /*aed0*/  BSSY.RECONVERGENT B0, `(.L_x_5838) ;  /* 0x0000004000007945 */ /* 0x000fe80003800200 */
[----:B------:R-:W-:Y:S05]  /*aee0*/  @!P3 BRA `(.L_x_5839) ;  /* 0x000000000008b947 */ /* 0x000fea0003800000 */
[----:B------:R1:W-:Y:S04]  /*aef0*/  REDG.E.ADD.F32.FTZ.RN.STRONG.GPU desc[UR26][R28.64+0x1200], R168 ;  /* 0x001200a81c0079a6 */ /* 0x0003e8000c12f31a */
[----:B0-----:R1:W-:Y:S02]  /*af00*/  REDG.E.ADD.F32.FTZ.RN.STRONG.GPU desc[UR26][R30.64+0x1200], R135 ;  /* 0x001200871e0079a6 */ /* 0x0013e4000c12f31a */
.L_x_5839:
[----:B------:R-:W-:Y:S05]  /*af10*/  BSYNC.RECONVERGENT B0 ;  /* 0x0000000000007941 */ /* 0x000fea0003800200 */
.L_x_5838:
[----:B0-2---:R0:W2:Y:S01]  /*af20*/  LDS R37, [R136+0xda00] ;  /* 0x00da000088257984 */ /* 0x0050a20000000800 */
[----:B------:R-:W-:Y:S04]  /*af30*/  BSSY.RECONVERGENT B0, `(.L_x_5840) ;  /* 0x0000004000007945 */ /* 0x000fe80003800200 */
[----:B------:R-:W-:Y:S05]  /*af40*/  @!P4 BRA `(.L_x_5841) ;  /* 0x000000000008c947 */ /* 0x000fea0003800000 */
[----:B------:R0:W-:Y:S04]  /*af50*/  REDG.E.ADD.F32.FTZ.RN.STRONG.GPU desc[UR26][R28.64+0x1400], R169 ;  /* 0x001400a91c0079a6 */ /* 0x0001e8000c12f31a */
[----:B--2---:R0:W-:Y:S02]  /*af60*/  REDG.E.ADD.F32.FTZ.RN.STRONG.GPU desc[UR26][R30.64+0x1400], R37 ;  /* 0x001400251e0079a6 */ /* 0x0041e4000c12f31a */
.L_x_5841:
[----:B------:R-:W-:Y:S05]  /*af70*/  BSYNC.RECONVERGENT B0 ;  /* 0x0000000000007941 */ /* 0x000fea0003800200 */
.L_x_5840:
[----:B------:R-:W0:Y:S01]  /*af80*/  LDS R137, [R137+0xdc00] ;  /* 0x00dc000089897984 */ /* 0x000e220000000800 */
[----:B------:R-:W-:Y:S04]  /*af90*/  BSSY.RECONVERGENT B0, `(.L_x_5842) ;  /* 0x0000004000007945 */ /* 0x000fe80003800200 */
[----:B------:R-:W-:Y:S05]  /*afa0*/  @!P5 BRA `(.L_x_5843) ;  /* 0x000000000008d947 */ /* 0x000fea0003800000 */
[----:B------:R1:W-:Y:S04]  /*afb0*/  REDG.E.ADD.F32.FTZ.RN.STRONG.GPU desc[UR26][R28.64+0x1600], R170 ;  /* 0x001600aa1c0079a6 */ /* 0x0003e8000c12f31a */
[----:B0-----:R1:W-:Y:S02]  /*afc0*/  REDG.E.ADD.F32.FTZ.RN.STRONG.GPU desc[UR26][R30.64+0x1600], R137 ;  /* 0x001600891e0079a6 */ /* 0x0013e4000c12f31a */
.L_x_5843:
[----:B------:R-:W-:Y:S05]  /*afd0*/  BSYNC.RECONVERGENT B0 ;  /* 0x0000000000007941 */ /* 0x000fea0003800200 */
.L_x_5842:
        /* <DEDUP_REMOVED lines=9> */
.L_x_5845:
[----:B------:R-:W-:Y:S05]  /*b070*/  BSYNC.RECONVERGENT B0 ;  /* 0x0000000000007941 */ /* 0x000fea0003800200 */
.L_x_5844:
[----:B------:R-:W0:Y:S01]  /*b080*/  LDS R139, [R139+0xe000] ;  /* 0x00e000008b8b7984 */ /* 0x000e220000000800 */
[----:B------:R-:W-:Y:S04]  /*b090*/  BSSY.RECONVERGENT B0, `(.L_x_5846) ;  /* 0x0000004000007945 */ /* 0x000fe80003800200 */
[----:B------:R-:W-:Y:S05]  /*b0a0*/  @!P3 BRA `(.L_x_5847) ;  /* 0x000000000008b947 */ /* 0x000fea0003800000 */
[----:B------:R1:W-:Y:S04]  /*b0b0*/  REDG.E.ADD.F32.FTZ.RN.STRONG.GPU desc[UR26][R28.64+0x1a00], R181 ;  /* 0x001a00b51c0079a6 */ /* 0x0003e8000c12f31a */
[----:B0-----:R1:W-:Y:S02]  /*b0c0*/  REDG.E.ADD.F32.FTZ.RN.STRONG.GPU desc[UR26][R30.64+0x1a00], R139 ;  /* 0x001a008b1e0079a6 */ /* 0x0013e4000c12f31a */
.L_x_5847:
[----:B------:R-:W-:Y:S05]  /*b0d0*/  BSYNC.RECONVERGENT B0 ;  /* 0x0000000000007941 */ /* 0x000fea0003800200 */
.L_x_5846:
[----:B0-2---:R0:W2:Y:S01]  /*b0e0*/  LDS R37, [R140+0xe200] ;  /* 0x00e200008c257984 */ /* 0x0050a20000000800 */
[----:B------:R-:W-:Y:S04]  /*b0f0*/  BSSY.RECONVERGENT B0, `(.L_x_5848) ;  /* 0x0000004000007945 */ /* 0x000fe80003800200 */
[----:B------:R-:W-:Y:S05]  /*b100*/  @!P4 BRA `(.L_x_5849) ;  /* 0x000000000008c947 */ /* 0x000fea0003800000 */
[----:B------:R0:W-:Y:S04]  /*b110*/  REDG.E.ADD.F32.FTZ.RN.STRONG.GPU desc[UR26][R28.64+0x1c00], R182 ;  /* 0x001c00b61c0079a6 */ /* 0x0001e8000c12f31a */
[----:B--2---:R0:W-:Y:S02]  /*b120*/  REDG.E.ADD.F32.FTZ.RN.STRONG.GPU desc[UR26][R30.64+0x1c00], R37 ;  /* 0x001c00251e0079a6 */ /* 0x0041e4000c12f31a */
.L_x_5849:
[----:B------:R-:W-:Y:S05]  /*b130*/  BSYNC.RECONVERGENT B0 ;  /* 0x0000000000007941 */ /* 0x000fea0003800200 */
.L_x_5848:
[----:B------:R-:W0:Y:S01]  /*b140*/  LDS R141, [R141+0xe400] ;  /* 0x00e400008d8d7984 */ /* 0x000e220000000800 */
[----:B------:R-:W-:Y:S04]  /*b150*/  BSSY.RECONVERGENT B0, `(.L_x_5850) ;  /* 0x0000004000007945 */ /* 0x000fe80003800200 */
[----:B------:R-:W-:Y:S05]  /*b160*/  @!P5 BRA `(.L_x_5851) ;  /* 0x000000000008d947 */ /* 0x000fea0003800000 */
[----:B------:R1:W-:Y:S04]  /*b170*/  REDG.E.ADD.F32.FTZ.RN.STRONG.GPU desc[UR26][R28.64+0x1e00], R183 ;  /* 0x001e00b71c0079a6 */ /* 0x0003e8000c12f31a */
[----:B0-----:R1:W-:Y:S02]  /*b180*/  REDG.E.ADD.F32.FTZ.RN.STRONG.GPU desc[UR26][R30.64+0x1e00], R141 ;  /* 0x001e008d1e0079a6 */ /* 0x0013e4000c12f31a */
.L_x_5851:
[----:B------:R-:W-:Y:S05]  /*b190*/  BSYNC.RECONVERGENT B0 ;  /* 0x0000000000007941 */ /* 0x000fea0003800200 */
.L_x_5850:
        /* <DEDUP_REMOVED lines=9> */
.L_x_5853:
[----:B------:R-:W-:Y:S05]  /*b230*/  BSYNC.RECONVERGENT B0 ;  /* 0x0000000000007941 */ /* 0x000fea0003800200 */
.L_x_5852:
[----:B------:R-:W0:Y:S01]  /*b240*/  LDS R143, [R143+0xe800] ;  /* 0x00e800008f8f7984 */ /* 0x000e220000000800 */
[----:B------:R-:W-:Y:S04]  /*b250*/  BSSY.RECONVERGENT B0, `(.L_x_5854) ;  /* 0x0000004000007945 */ /* 0x000fe80003800200 */
[----:B------:R-:W-:Y:S05]  /*b260*/  @!P3 BRA `(.L_x_5855) ;  /* 0x000000000008b947 */ /* 0x000fea0003800000 */
[----:B------:R1:W-:Y:S04]  /*b270*/  REDG.E.ADD.F32.FTZ.RN.STRONG.GPU desc[UR26][R28.64+0x2200], R185 ;  /* 0x002200b91c0079a6 */ /* 0x0003e8000c12f31a */
[----:B0-----:R1:W-:Y:S02]  /*b280*/  REDG.E.ADD.F32.FTZ.RN.STRONG.GPU desc[UR26][R30.64+0x2200], R143 ;  /* 0x0022008f1e0079a6 */ /* 0x0013e4000c12f31a */
.L_x_5855:
[----:B------:R-:W-:Y:S05]  /*b290*/  BSYNC.RECONVERGENT B0 ;  /* 0x0000000000007941 */ /* 0x000fea0003800200 */
.L_x_5854:
[----:B0-2---:R0:W2:Y:S01]  /*b2a0*/  LDS R37, [R144+0xea00] ;  /* 0x00ea000090257984 */ /* 0x0050a20000000800 */
[----:B------:R-:W-:Y:S04]  /*b2b0*/  BSSY.RECONVERGENT B0, `(.L_x_5856) ;  /* 0x0000004000007945 */ /* 0x000fe80003800200 */
[----:B------:R-:W-:Y:S05]  /*b2c0*/  @!P4 BRA `(.L_x_5857) ;  /* 0x000000000008c947 */ /* 0x000fea0003800000 */
[----:B------:R0:W-:Y:S04]  /*b2d0*/  REDG.E.ADD.F32.FTZ.RN.STRONG.GPU desc[UR26][R28.64+0x2400], R186 ;  /* 0x002400ba1c0079a6 */ /* 0x0001e8000c12f31a */
[----:B--2---:R0:W-:Y:S02]  /*b2e0*/  REDG.E.ADD.F32.FTZ.RN.STRONG.GPU desc[UR26][R30.64+0x2400], R37 ;  /* 0x002400251e0079a6 */ /* 0x0041e4000c12f31a */
.L_x_5857:
[----:B------:R-:W-:Y:S05]  /*b2f0*/  BSYNC.RECONVERGENT B0 ;  /* 0x0000000000007941 */ /* 0x000fea0003800200 */
.L_x_5856:
[----:B------:R-:W0:Y:S01]  /*b300*/  LDS R145, [R145+0xec00] ;  /* 0x00ec000091917984 */ /* 0x000e220000000800 */
[----:B------:R-:W-:Y:S04]  /*b310*/  BSSY.RECONVERGENT B0, `(.L_x_5858) ;  /* 0x0000004000007945 */ /* 0x000fe80003800200 */
[----:B------:R-:W-:Y:S05]  /*b320*/  @!P5 BRA `(.L_x_5859) ;  /* 0x000000000008d947 */ /* 0x000fea0003800000 */
[----:B------:R1:W-:Y:S04]  /*b330*/  REDG.E.ADD.F32.FTZ.RN.STRONG.GPU desc[UR26][R28.64+0x2600], R187 ;  /* 0x002600bb1c0079a6 */ /* 0x0003e8000c12f31a */
[----:B0-----:R1:W-:Y:S02]  /*b340*/  REDG.E.ADD.F32.FTZ.RN.STRONG.GPU desc[UR26][R30.64+0x2600], R145 ;  /* 0x002600911e0079a6 */ /* 0x0013e4000c12f31a */
.L_x_5859:
[----:B------:R-:W-:Y:S05]  /*b350*/  BSYNC.RECONVERGENT B0 ;  /* 0x0000000000007941 */ /* 0x000fea0003800200 */
.L_x_5858:
        /* <DEDUP_REMOVED lines=9> */
.L_x_5861:
[----:B------:R-:W-:Y:S05]  /*b3f0*/  BSYNC.RECONVERGENT B0 ;  /* 0x0000000000007941 */ /* 0x000fea0003800200 */
.L_x_5860:
[----:B------:R-:W0:Y:S01]  /*b400*/  LDS R147, [R147+0xf000] ;  /* 0x00f0000093937984 */ /* 0x000e220000000800 */
[----:B------:R-:W-:Y:S04]  /*b410*/  BSSY.RECONVERGENT B0, `(.L_x_5862) ;  /* 0x0000004000007945 */ /* 0x000fe80003800200 */
[----:B------:R-:W-:Y:S05]  /*b420*/  @!P3 BRA `(.L_x_5863) ;  /* 0x000000000008b947 */ /* 0x000fea0003800000 */
[----:B------:R1:W-:Y:S04]  /*b430*/  REDG.E.ADD.F32.FTZ.RN.STRONG.GPU desc[UR26][R28.64+0x2a00], R189 ;  /* 0x002a00bd1c0079a6 */ /* 0x0003e8000c12f31a */
[----:B0-----:R1:W-:Y:S02]  /*b440*/  REDG.E.ADD.F32.FTZ.RN.STRONG.GPU desc[UR26][R30.64+0x2a00], R147 ;  /* 0x002a00931e0079a6 */ /* 0x0013e4000c12f31a */
.L_x_5863:
[----:B------:R-:W-:Y:S05]  /*b450*/  BSYNC.RECONVERGENT B0 ;  /* 0x0000000000007941 */ /* 0x000fea0003800200 */
.L_x_5862:
[----:B0-2---:R0:W2:Y:S01]  /*b460*/  LDS R37, [R148+0xf200] ;  /* 0x00f2000094257984 */ /* 0x0050a20000000800 */
[----:B------:R-:W-:Y:S04]  /*b470*/  BSSY.RECONVERGENT B0, `(.L_x_5864) ;  /* 0x0000004000007945 */ /* 0x000fe80003800200 */
[----:B------:R-:W-:Y:S05]  /*b480*/  @!P4 BRA `(.L_x_5865) ;  /* 0x000000000008c947 */ /* 0x000fea0003800000 */
[----:B------:R0:W-:Y:S04]  /*b490*/  REDG.E.ADD.F32.FTZ.RN.STRONG.GPU desc[UR26][R28.64+0x2c00], R191 ;  /* 0x002c00bf1c0079a6 */ /* 0x0001e8000c12f31a */
[----:B--2---:R0:W-:Y:S02]  /*b4a0*/  REDG.E.ADD.F32.FTZ.RN.STRONG.GPU desc[UR26][R30.64+0x2c00], R37 ;  /* 0x002c00251e0079a6 */ /* 0x0041e4000c12f31a */
.L_x_5865:
[----:B------:R-:W-:Y:S05]  /*b4b0*/  BSYNC.RECONVERGENT B0 ;  /* 0x0000000000007941 */ /* 0x000fea0003800200 */
.L_x_5864:
[----:B------:R-:W0:Y:S01]  /*b4c0*/  LDS R149, [R149+0xf400] ;  /* 0x00f4000095957984 */ /* 0x000e220000000800 */
[----:B------:R-:W-:Y:S04]  /*b4d0*/  BSSY.RECONVERGENT B0, `(.L_x_5866) ;  /* 0x0000004000007945 */ /* 0x000fe80003800200 */
[----:B------:R-:W-:Y:S05]  /*b4e0*/  @!P5 BRA `(.L_x_5867) ;  /* 0x000000000008d947 */ /* 0x000fea0003800000 */
[----:B------:R1:W-:Y:S04]  /*b4f0*/  REDG.E.ADD.F32.FTZ.RN.STRONG.GPU desc[UR26][R28.64+0x2e00], R220 ;  /* 0x002e00dc1c0079a6 */ /* 0x0003e8000c12f31a */
[----:B0-----:R1:W-:Y:S02]  /*b500*/  REDG.E.ADD.F32.FTZ.RN.STRONG.GPU desc[UR26][R30.64+0x2e00], R149 ;  /* 0x002e00951e0079a6 */ /* 0x0013e4000c12f31a */
.L_x_5867:
[----:B------:R-:W-:Y:S05]  /*b510*/  BSYNC.RECONVERGENT B0 ;  /* 0x0000000000007941 */ /* 0x000fea0003800200 */
.L_x_5866:
        /* <DEDUP_REMOVED lines=9> */
.L_x_5869:
[----:B------:R-:W-:Y:S05]  /*b5b0*/  BSYNC.RECONVERGENT B0 ;  /* 0x0000000000007941 */ /* 0x000fea0003800200 */
.L_x_5868:
[----:B------:R-:W0:Y:S01]  /*b5c0*/  LDS R151, [R151+0xf800] ;  /* 0x00f8000097977984 */ /* 0x000e220000000800 */
[----:B------:R-:W-:Y:S04]  /*b5d0*/  BSSY.RECONVERGENT B0, `(.L_x_5870) ;  /* 0x0000004000007945 */ /* 0x000fe80003800200 */
[----:B------:R-:W-:Y:S05]  /*b5e0*/  @!P3 BRA `(.L_x_5871) ;  /* 0x000000000008b947 */ /* 0x000fea0003800000 */
[----:B------:R1:W-:Y:S04]  /*b5f0*/  REDG.E.ADD.F32.FTZ.RN.STRONG.GPU desc[UR26][R28.64+0x3200], R224 ;  /* 0x003200e01c0079a6 */ /* 0x0003e8000c12f31a */
[----:B0-----:R1:W-:Y:S02]  /*b600*/  REDG.E.ADD.F32.FTZ.RN.STRONG.GPU desc[UR26][R30.64+0x3200], R151 ;  /* 0x003200971e0079a6 */ /* 0x0013e4000c12f31a */
.L_x_5871:
[----:B------:R-:W-:Y:S05]  /*b610*/  BSYNC.RECONVERGENT B0 ;  /* 0x0000000000007941 */ /* 0x000fea0003800200 */
.L_x_5870:
[----:B0-2---:R0:W2:Y:S01]  /*b620*/  LDS R37, [R152+0xfa00] ;  /* 0x00fa000098257984 */ /* 0x0050a20000000800 */
[----:B------:R-:W-:Y:S04]  /*b630*/  BSSY.RECONVERGENT B0, `(.L_x_5872) ;  /* 0x0000004000007945 */ /* 0x000fe80003800200 */
[----:B------:R-:W-:Y:S05]  /*b640*/  @!P4 BRA `(.L_x_5873) ;  /* 0x000000000008c947 */ /* 0x000fea0003800000 */
[----:B------:R0:W-:Y:S04]  /*b650*/  REDG.E.ADD.F32.FTZ.RN.STRONG.GPU desc[UR26][R28.64+0x3400], R225 ;  /* 0x003400e11c0079a6 */ /* 0x0001e8000c12f31a */
[----:B--2---:R0:W-:Y:S02]  /*b660*/  REDG.E.ADD.F32.FTZ.RN.STRONG.GPU desc[UR26][R30.64+0x3400], R37 ;  /* 0x003400251e0079a6 */ /* 0x0041e4000c12f31a */
.L_x_5873:
[----:B------:R-:W-:Y:S05]  /*b670*/  BSYNC.RECONVERGENT B0 ;  /* 0x0000000000007941 */ /* 0x000fea0003800200 */
.L_x_5872:
[----:B------:R-:W0:Y:S01]  /*b680*/  LDS R153, [R153+0xfc00] ;  /* 0x00fc000099997984 */ /* 0x000e220000000800 */
[----:B------:R-:W-:Y:S04]  /*b690*/  BSSY.RECONVERGENT B0, `(.L_x_5874) ;  /* 0x0000004000007945 */ /* 0x000fe80003800200 */
[----:B------:R-:W-:Y:S05]  /*b6a0*/  @!P5 BRA `(.L_x_5875) ;  /* 0x000000000008d947 */ /* 0x000fea0003800000 */
[----:B------:R1:W-:Y:S04]  /*b6b0*/  REDG.E.ADD.F32.FTZ.RN.STRONG.GPU desc[UR26][R28.64+0x3600], R226 ;  /* 0x003600e21c0079a6 */ /* 0x0003e8000c12f31a */
[----:B0-----:R1:W-:Y:S02]  /*b6c0*/  REDG.E.ADD.F32.FTZ.RN.STRONG.GPU desc[UR26][R30.64+0x3600], R153 ;  /* 0x003600991e0079a6 */ /* 0x0013e4000c12f31a */
.L_x_5875:
[----:B------:R-:W-:Y:S05]  /*b6d0*/  BSYNC.RECONVERGENT B0 ;  /* 0x0000000000007941 */ /* 0x000fea0003800200 */
.L_x_5874:
        /* <DEDUP_REMOVED lines=9> */
.L_x_5877:
[----:B------:R-:W-:Y:S05]  /*b770*/  BSYNC.RECONVERGENT B0 ;  /* 0x0000000000007941 */ /* 0x000fea0003800200 */
.L_x_5876:
[----:B------:R-:W0:Y:S01]  /*b780*/  LDS R155, [R155+0x10000] ;  /* 0x010000009b9b7984 */ /* 0x000e220000000800 */
[----:B------:R-:W-:Y:S04]  /*b790*/  BSSY.RECONVERGENT B0, `(.L_x_5878) ;  /* 0x0000004000007945 */ /* 0x000fe80003800200 */
[----:B------:R-:W-:Y:S05]  /*b7a0*/  @!P3 BRA `(.L_x_5879) ;  /* 0x000000000008b947 */ /* 0x000fea0003800000 */
[----:B------:R1:W-:Y:S04]  /*b7b0*/  REDG.E.ADD.F32.FTZ.RN.STRONG.GPU desc[UR26][R28.64+0x3a00], R228 ;  /* 0x003a00e41c0079a6 */ /* 0x0003e8000c12f31a */
[----:B0-----:R1:W-:Y:S02]  /*b7c0*/  REDG.E.ADD.F32.FTZ.RN.STRONG.GPU desc[UR26][R30.64+0x3a00], R155 ;  /* 0x003a009b1e0079a6 */ /* 0x0013e4000c12f31a */
.L_x_5879:
[----:B------:R-:W-:Y:S05]  /*b7d0*/  BSYNC.RECONVERGENT B0 ;  /* 0x0000000000007941 */ /* 0x000fea0003800200 */
.L_x_5878:
[----:B0-2---:R0:W2:Y:S01]  /*b7e0*/  LDS R37, [R156+0x10200] ;  /* 0x010200009c257984 */ /* 0x0050a20000000800 */
[----:B------:R-:W-:Y:S04]  /*b7f0*/  BSSY.RECONVERGENT B0, `(.L_x_5880) ;  /* 0x0000004000007945 */ /* 0x000fe80003800200 */
[----:B------:R-:W-:Y:S05]  /*b800*/  @!P4 BRA `(.L_x_5881) ;  /* 0x000000000008c947 */ /* 0x000fea0003800000 */
[----:B------:R0:W-:Y:S04]  /*b810*/  REDG.E.ADD.F32.FTZ.RN.STRONG.GPU desc[UR26][R28.64+0x3c00], R233 ;  /* 0x003c00e91c0079a6 */ /* 0x0001e8000c12f31a */
[----:B--2---:R0:W-:Y:S02]  /*b820*/  REDG.E.ADD.F32.FTZ.RN.STRONG.GPU desc[UR26][R30.64+0x3c00], R37 ;  /* 0x003c00251e0079a6 */ /* 0x0041e4000c12f31a */
.L_x_5881:
[----:B------:R-:W-:Y:S05]  /*b830*/  BSYNC.RECONVERGENT B0 ;  /* 0x0000000000007941 */ /* 0x000fea0003800200 */
.L_x_5880:
[----:B------:R-:W0:Y:S01]  /*b840*/  LDS R157, [R157+0x10400] ;  /* 0x010400009d9d7984 */ /* 0x000e220000000800 */
[----:B------:R-:W-:Y:S04]  /*b850*/  BSSY.RECONVERGENT B0, `(.L_x_5882) ;  /* 0x0000004000007945 */ /* 0x000fe80003800200 */
[----:B------:R-:W-:Y:S05]  /*b860*/  @!P5 BRA `(.L_x_5883) ;  /* 0x000000000008d947 */ /* 0x000fea0003800000 */
[----:B------:R1:W-:Y:S04]  /*b870*/  REDG.E.ADD.F32.FTZ.RN.STRONG.GPU desc[UR26][R28.64+0x3e00], R235 ;  /* 0x003e00eb1c0079a6 */ /* 0x0003e8000c12f31a */
[----:B0-----:R1:W-:Y:S02]  /*b880*/  REDG.E.ADD.F32.FTZ.RN.STRONG.GPU desc[UR26][R30.64+0x3e00], R157 ;  /* 0x003e009d1e0079a6 */ /* 0x0013e4000c12f31a */
.L_x_5883:
[----:B------:R-:W-:Y:S05]  /*b890*/  BSYNC.RECONVERGENT B0 ;  /* 0x0000000000007941 */ /* 0x000fea0003800200 */
.L_x_5882:
[----:B---34-:R-:W3:Y:S01]  /*b8a0*/  S2R R119, SR_LANEID ;  /* 0x0000000000777919 */ /* 0x018ee20000000000 */
[----:B------:R-:W-:Y:S01]  /*b8b0*/  FFMA.FTZ R59, R59, R33, R62 ;  /* 0x000000213b3b7223 */ /* 0x000fe2000001003e */
[----:B------:R-:W-:Y:S01]  /*b8c0*/  FMUL.FTZ R67, R67, R231 ;  /* 0x000000e743437220 */ /* 0x000fe20000410000 */
[----:B------:R-:W-:Y:S01]  /*b8d0*/  FMUL.FTZ R123, R123, R190 ;  /* 0x000000be7b7b7220 */ /* 0x000fe20000410000 */
[----:B01----:R-:W0:Y:S01]  /*b8e0*/  SHFL.DOWN PT, R28, R117, 0x1, 0x1f ;  /* 0x08201f00751c7f89 */ /* 0x003e2200000e0000 */
[----:B------:R-:W-:Y:S01]  /*b8f0*/  FMUL.FTZ R65, R65, R234 ;  /* 0x000000ea41417220 */ /* 0x000fe20000410000 */
[----:B------:R-:W-:Y:S01]  /*b900*/  FMUL.FTZ R125, R125, R34 ;  /* 0x000000227d7d7220 */ /* 0x000fe20000410000 */
[----:B------:R-:W-:Y:S01]  /*b910*/  FFMA.FTZ R128, R56, R128, R127 ;  /* 0x0000008038807223 */ /* 0x000fe2000001007f */
[----:B------:R-:W1:Y:S01]  /*b920*/  SHFL.DOWN PT, R29, R116, 0x1, 0x1f ;  /* 0x08201f00741d7f89 */ /* 0x000e6200000e0000 */
        /* <DEDUP_REMOVED lines=18> */
[----:B------:R-:W-:Y:S01]  /*ba50*/  FADD.FTZ R87, R118, R87 ;  /* 0x0000005776577221 */ /* 0x000fe20000010000 */
[----:B------:R-:W-:Y:S01]  /*ba60*/  FFMA.FTZ R69, R42, R3, R69 ;  /* 0x000000032a457223 */ /* 0x000fe20000010045 */
[----:B------:R-:W-:Y:S01]  /*ba70*/  FFMA.FTZ R68, R40, R4, R68 ;  /* 0x0000000428447223 */ /* 0x000fe20000010044 */
[----:B------:R-:W-:Y:S01]  /*ba80*/  FFMA.FTZ R75, R46, R5, R75 ;  /* 0x000000052e4b7223 */ /* 0x000fe2000001004b */
[----:B------:R-:W-:Y:S01]  /*ba90*/  FADD.FTZ R84, R41, R84 ;  /* 0x0000005429547221 */ /* 0x000fe20000010000 */
[----:B---3--:R-:W-:Y:S01]  /*baa0*/  ISETP.GT.AND P3, PT, R119, 0x1e, PT ;  /* 0x0000001e7700780c */ /* 0x008fe20003f64270 */
[----:B------:R-:W-:Y:S01]  /*bab0*/  FFMA.FTZ R74, R44, R6, R74 ;  /* 0x000000062c4a7223 */ /* 0x000fe2000001004a */
[----:B------:R-:W-:Y:S01]  /*bac0*/  FFMA.FTZ R73, R50, R7, R73 ;  /* 0x0000000732497223 */ /* 0x000fe20000010049 */
[----:B------:R-:W-:Y:S01]  /*bad0*/  FADD.FTZ R90, R45, R90 ;  /* 0x0000005a2d5a7221 */ /* 0x000fe20000010000 */
        /* <DEDUP_REMOVED lines=9> */
[----:B0-----:R-:W-:Y:S01]  /*bb70*/  @!P3 FADD.FTZ R117, R117, R28 ;  /* 0x0000001c7575b221 */ /* 0x001fe20000010000 */
[----:B-1----:R-:W-:Y:S01]  /*bb80*/  @!P3 FADD.FTZ R116, R116, R29 ;  /* 0x0000001d7474b221 */ /* 0x002fe20000010000 */
[----:B------:R-:W-:Y:S01]  /*bb90*/  ISETP.GT.AND P3, PT, R119, 0x1d, PT ;  /* 0x0000001d7700780c */ /* 0x000fe20003f64270 */
[----:B------:R-:W-:Y:S01]  /*bba0*/  FFMA.FTZ R82, R61, R14, R82 ;  /* 0x0000000e3d527223 */ /* 0x000fe20000010052 */
[----:B------:R-:W-:Y:S01]  /*bbb0*/  FADD.FTZ R99, R128, R99 ;  /* 0x0000006380637221 */ /* 0x000fe20000010000 */
[----:B------:R-:W0:Y:S01]  /*bbc0*/  SHFL.DOWN PT, R28, R117, 0x2, 0x1f ;  /* 0x08401f00751c7f89 */ /* 0x000e2200000e0000 */
[----:B------:R-:W-:Y:S01]  /*bbd0*/  FFMA.FTZ R81, R66, R15, R81 ;  /* 0x0000000f42517223 */ /* 0x000fe20000010051 */
[----:B------:R-:W-:Y:S01]  /*bbe0*/  FADD.FTZ R98, R59, R98 ;  /* 0x000000623b627221 */ /* 0x000fe20000010000 */
[----:B------:R-:W-:Y:S01]  /*bbf0*/  FFMA.FTZ R80, R65, R16, R80 ;  /* 0x0000001041507223 */ /* 0x000fe20000010050 */
[----:B------:R-:W1:Y:S01]  /*bc00*/  SHFL.DOWN PT, R29, R116, 0x2, 0x1f ;  /* 0x08401f00741d7f89 */ /* 0x000e6200000e0000 */
[----:B------:R-:W-:Y:S01]  /*bc10*/  FADD.FTZ R97, R124, R97 ;  /* 0x000000617c617221 */ /* 0x000fe20000010000 */
[----:B------:R-:W-:-:S04]  /*bc20*/  FADD.FTZ R96, R35, R96 ;  /* 0x0000006023607221 */ /* 0x000fc80000010000 */
        /* <DEDUP_REMOVED lines=15> */
[----:B------:R-:W-:-:S04]  /*bd20*/  @!P3 LOP3.LUT R31, R122, 0xf8, RZ, 0xc0, !PT ;  /* 0x000000f87a1fb812 */ /* 0x000fc800078ec0ff */
[----:B------:R-:W-:Y:S01]  /*bd30*/  @!P3 IADD3 R31, PT, PT, R174, R31, RZ ;  /* 0x0000001fae1fb210 */ /* 0x000fe20007ffe0ff */
[----:B0-----:R-:W-:Y:S01]  /*bd40*/  FADD.FTZ R33, R117, R28 ;  /* 0x0000001c75217221 */ /* 0x001fe20000010000 */
[----:B------:R-:W-:Y:S01]  /*bd50*/  FFMA.FTZ R28, R101, R42, R43 ;  /* 0x0000002a651c7223 */ /* 0x000fe2000001002b */
[----:B-1----:R-:W-:-:S03]  /*bd60*/  FADD.FTZ R32, R116, R29 ;  /* 0x0000001d74207221 */ /* 0x002fc60000010000 */
[----:B------:R-:W-:Y:S01]  /*bd70*/  FADD.FTZ R85, R28, R85 ;  /* 0x000000551c557221 */ /* 0x000fe20000010000 */
[----:B------:R-:W-:Y:S01]  /*bd80*/  FFMA.FTZ R28, R107, R46, R47 ;  /* 0x0000002e6b1c7223 */ /* 0x000fe2000001002f */
[----:B------:R-:W-:Y:S01]  /*bd90*/  FFMA.FTZ R29, R102, R36, R120 ;  /* 0x00000024661d7223 */ /* 0x000fe20000010078 */
[----:B------:R0:W-:Y:S02]  /*bda0*/  @!P3 STS.64 [R31+0x10808], R32 ;  /* 0x010808201f00b388 */ /* 0x0001e40000000a00 */
[----:B------:R-:W-:Y:S01]  /*bdb0*/  FADD.FTZ R91, R28, R91 ;  /* 0x0000005b1c5b7221 */ /* 0x000fe20000010000 */
[----:B------:R-:W-:Y:S01]  /*bdc0*/  FFMA.FTZ R28, R105, R50, R51 ;  /* 0x00000032691c7223 */ /* 0x000fe20000010033 */
[----:B------:R-:W-:-:S03]  /*bdd0*/  FADD.FTZ R86, R29, R86 ;  /* 0x000000561d567221 */ /* 0x000fc60000010000 */
[----:B------:R-:W-:Y:S01]  /*bde0*/  FADD.FTZ R89, R28, R89 ;  /* 0x000000591c597221 */ /* 0x000fe20000010000 */
[----:B------:R-:W-:-:S04]  /*bdf0*/  FFMA.FTZ R28, R111, R54, R55 ;  /* 0x000000366f1c7223 */ /* 0x000fc80000010037 */
[----:B------:R-:W-:Y:S01]  /*be00*/  FADD.FTZ R95, R28, R95 ;  /* 0x0000005f1c5f7221 */ /* 0x000fe20000010000 */
[----:B------:R-:W-:-:S04]  /*be10*/  FFMA.FTZ R28, R109, R58, R121 ;  /* 0x0000003a6d1c7223 */ /* 0x000fc80000010079 */
[----:B------:R-:W-:Y:S01]  /*be20*/  FADD.FTZ R93, R28, R93 ;  /* 0x0000005d1c5d7221 */ /* 0x000fe20000010000 */
[----:B------:R-:W-:Y:S06]  /*be30*/  BAR.SYNC.DEFER_BLOCKING 0x0 ;  /* 0x0000000000007b1d */ /* 0x000fec0000010000 */
[----:B0-----:R-:W-:Y:S05]  /*be40*/  @P2 BRA `(.L_x_5885) ;  /* 0x00000000004c2947 */ /* 0x001fea0003800000 */
[----:B------:R-:W-:Y:S01]  /*be50*/  UISETP.NE.AND UP0, UPT, UR19, UR44, UPT ;  /* 0x0000002c1300728c */ /* 0x000fe2000bf05270 */
[----:B------:R-:W0:Y:S01]  /*be60*/  LDS.128 R28, [R174+0x10810] ;  /* 0x01081000ae1c7984 */ /* 0x000e220000000c00 */
[----:B------:R-:W-:Y:S02]  /*be70*/  MOV R35, UR8 ;  /* 0x0000000800237c02 */ /* 0x000fe40008000f00 */
[----:B------:R-:W-:Y:S01]  /*be80*/  ISETP.GT.AND P2, PT, R119, 0xf, PT ;  /* 0x0000000f7700780c */ /* 0x000fe20003f44270 */
[----:B--2---:R-:W1:Y:S01]  /*be90*/  LDS.64 R36, [R174+0x10820] ;  /* 0x01082000ae247984 */ /* 0x004e620000000a00 */
[----:B------:R-:W-:Y:S02]  /*bea0*/  PLOP3.LUT P3, PT, PT, PT, UP0, 0x80, 0x8 ;  /* 0x000000000008781c */ /* 0x000fe40003f6f008 */
[----:B------:R-:W-:Y:S02]  /*beb0*/  LEA R34, R35, R174, 0x3 ;  /* 0x000000ae23227211 */ /* 0x000fe400078e18ff */
[----:B------:R-:W-:-:S02]  /*bec0*/  FSEL R35, R116, R32, P2 ;  /* 0x0000002074237208 */ /* 0x000fc40001000000 */
[----:B------:R-:W-:-:S07]  /*bed0*/  FSEL R32, R117, R33, P2 ;  /* 0x0000002175207208 */ /* 0x000fce0001000000 */
[----:B------:R-:W2:Y:S01]  /*bee0*/  @P3 LDS.64 R38, [R34+0x14080] ;  /* 0x0140800022263984 */ /* 0x000ea20000000a00 */
[----:B0-----:R-:W-:Y:S01]  /*bef0*/  FADD.FTZ R35, R28, R35 ;  /* 0x000000231c237221 */ /* 0x001fe20000010000 */
[----:B------:R-:W-:-:S03]  /*bf00*/  FADD.FTZ R32, R29, R32 ;  /* 0x000000201d207221 */ /* 0x000fc60000010000 */
[----:B------:R-:W-:Y:S01]  /*bf10*/  FADD.FTZ R35, R30, R35 ;  /* 0x000000231e237221 */ /* 0x000fe20000010000 */
[----:B------:R-:W-:-:S03]  /*bf20*/  FADD.FTZ R32, R31, R32 ;  /* 0x000000201f207221 */ /* 0x000fc60000010000 */
[----:B-1----:R-:W-:Y:S01]  /*bf30*/  FADD.FTZ R36, R35, R36 ;  /* 0x0000002423247221 */ /* 0x002fe20000010000 */
[----:B------:R-:W-:-:S03]  /*bf40*/  FADD.FTZ R37, R32, R37 ;  /* 0x0000002520257221 */ /* 0x000fc60000010000 */
[----:B--2---:R-:W-:Y:S01]  /*bf50*/  @P3 FADD.FTZ R36, R36, R38 ;  /* 0x0000002624243221 */ /* 0x004fe20000010000 */
[----:B------:R-:W-:-:S05]  /*bf60*/  @P3 FADD.FTZ R37, R37, R39 ;  /* 0x0000002725253221 */ /* 0x000fca0000010000 */
[----:B------:R0:W-:Y:S02]  /*bf70*/  STS.64 [R34+0x14080], R36 ;  /* 0x0140802422007388 */ /* 0x0001e40000000a00 */
.L_x_5885:
[----:B------:R-:W-:Y:S05]  /*bf80*/  BSYNC.RECONVERGENT B0 ;  /* 0x0000000000007941 */ /* 0x000fea0003800200 */
.L_x_5884:
[----:B------:R-:W-:-:S04]  /*bf90*/  UIADD3 UR8, UPT, UPT, UR8, 0x1, URZ ;  /* 0x0000000108087890 */ /* 0x000fc8000fffe0ff */
[----:B------:R-:W-:-:S09]  /*bfa0*/  UISETP.GE.AND UP0, UPT, UR8, UR45, UPT ;  /* 0x0000002d0800728c */ /* 0x000fd2000bf06270 */
[----:B------:R-:W-:Y:S05]  /*bfb0*/  BRA.U !UP0, `(.L_x_5886) ;  /* 0xffffff7908707547 */ /* 0x000fea000b83ffff */
.L_x_5790:
[----:B------:R-:W1:Y:S01]  /*bfc0*/  S2R R45, SR_TID.X ;  /* 0x00000000002d7919 */ /* 0x000e620000002100 */
[----:B------:R-:W-:Y:S01]  /*bfd0*/  BAR.SYNC.DEFER_BLOCKING 0x0 ;  /* 0x0000000000007b1d */ /* 0x000fe20000010000 */
[----:B------:R-:W-:-:S05]  /*bfe0*/  HFMA2 R3, -RZ, RZ, 0, 9.5367431640625e-07 ;  /* 0x00000010ff037431 */ /* 0x000fca00000001ff */
[----:B------:R-:W3:Y:S02]  /*bff0*/  LDL.LU R33, [R1+0x4] ;  /* 0x0000040001217983 */ /* 0x000ee40000300800 */
[----:B------:R-:W-:Y:S01]  /*c000*/  S2UR UR38, SR_CTAID.X ;  /* 0x00000000002679c3 */ /* 0x000fe20000002500 */
[----:B------:R-:W4:Y:S01]  /*c010*/  LDCU.64 UR32, c[0x0][0x4f8] ;  /* 0x00009f00ff2077ac */ /* 0x000f220008000a00 */
[----:B------:R-:W5:Y:S01]  /*c020*/  LDL.LU R32, [R1] ;  /* 0x0000000001207983 */ /* 0x000f620000300800 */
[----:B------:R-:W-:Y:S01]  /*c030*/  UIADD3 UR30, UPT, UPT, UR19, -0x1, URZ ;  /* 0xffffffff131e7890 */ /* 0x000fe2000fffe0ff */
[----:B------:R-:W2:Y:S04]  /*c040*/  LDCU.64 UR34, c[0x0][0x500] ;  /* 0x0000a000ff2277ac */ /* 0x000ea80008000a00 */
[----:B------:R-:W2:Y:S01]  /*c050*/  S2UR UR8, SR_CTAID.Y ;  /* 0x00000000000879c3 */ /* 0x000ea20000002600 */
[----:B------:R-:W4:Y:S01]  /*c060*/  LDCU.64 UR36, c[0x0][0x550] ;  /* 0x0000aa00ff2477ac */ /* 0x000f220008000a00 */
[----:B-1----:R-:W-:-:S02]  /*c070*/  SHF.L.U32 R5, R45, 0x2, RZ ;  /* 0x000000022d057819 */ /* 0x002fc400000006ff */
[----:B------:R-:W-:Y:S02]  /*c080*/  LOP3.LUT R44, R45, 0x1f, RZ, 0xc0, !PT ;  /* 0x0000001f2d2c7812 */ /* 0x000fe400078ec0ff */
[----:B------:R-:W-:-:S04]  /*c090*/  LOP3.LUT R5, R5, 0xf80, RZ, 0xc0, !PT ;  /* 0x00000f8005057812 */ /* 0x000fc800078ec0ff */
[----:B------:R-:W-:-:S05]  /*c0a0*/  LOP3.LUT R0, R5, R44, RZ, 0xfc, !PT ;  /* 0x0000002c05007212 */ /* 0x000fca00078efcff */
[----:B------:R-:W-:-:S05]  /*c0b0*/  IMAD.WIDE.U32 R2, R0, R3, UR10 ;  /* 0x0000000a00027e25 */ /* 0x000fca000f8e0003 */
[----:B------:R-:W5:Y:S04]  /*c0c0*/  LDG.E.128 R8, desc[UR26][R2.64] ;  /* 0x0000001a02087981 */ /* 0x000f68000c1e1d00 */
[----:B------:R-:W3:Y:S04]  /*c0d0*/  LDG.E.128 R12, desc[UR26][R2.64+0x200] ;  /* 0x0002001a020c7981 */ /* 0x000ee8000c1e1d00 */
[----:B0-----:R-:W3:Y:S04]  /*c0e0*/  LDG.E.128 R16, desc[UR26][R2.64+0x400] ;  /* 0x0004001a02107981 */ /* 0x001ee8000c1e1d00 */
[----:B------:R-:W3:Y:S01]  /*c0f0*/  LDG.E.128 R20, desc[UR26][R2.64+0x600] ;  /* 0x0006001a02147981 */ /* 0x000ee2000c1e1d00 */
[----:B------:R-:W-:Y:S01]  /*c100*/  USHF.L.U32 UR28, UR30, 0xb, URZ ;  /* 0x0000000b1e1c7899 */ /* 0x000fe200080006ff */
[----:B------:R-:W-:Y:S01]  /*c110*/  LOP3.LUT R45, R45, 0x3e0, RZ, 0xc0, !PT ;  /* 0x000003e02d2d7812 */ /* 0x000fe200078ec0ff */
[----:B--2---:R-:W-:-:S02]  /*c120*/  UIMAD UR31, UR8, UR35, URZ ;  /* 0x00000023081f72a4 */ /* 0x004fc4000f8e02ff */
[----:B------:R-:W-:Y:S02]  /*c130*/  USHF.R.S32.HI UR29, URZ, 0x1f, UR28 ;  /* 0x0000001fff1d7899 */ /* 0x000fe4000801141c */
[----:B------:R-:W-:Y:S02]  /*c140*/  UIADD3 UR23, UP1, UPT, UR23, -0x4000, URZ ;  /* 0xffffc00017177890 */ /* 0x000fe4000ff3e0ff */
[----:B----4-:R-:W-:Y:S02]  /*c150*/  UIMAD.WIDE.U32 UR24, UR38, UR32, UR28 ;  /* 0x00000020261872a5 */ /* 0x010fe4000f8e001c */
[----:B------:R-:W-:Y:S02]  /*c160*/  UIADD3 UR16, UP2, UPT, UR16, -0x2000, URZ ;  /* 0xffffe00010107890 */ /* 0x000fe4000ff5e0ff */
[----:B------:R-:W-:Y:S01]  /*c170*/  UIMAD UR25, UR38, UR33, UR25 ;  /* 0x00000021261972a4 */ /* 0x000fe2000f8e0219 */
[----:B------:R-:W0:Y:S03]  /*c180*/  LDCU.64 UR32, c[0x0][0x520] ;  /* 0x0000a400ff2077ac */ /* 0x000e260008000a00 */
[----:B------:R-:W-:Y:S01]  /*c190*/  UIMAD.WIDE.U32 UR24, UR8, UR34, UR24 ;  /* 0x00000022081872a5 */ /* 0x000fe2000f8e0018 */
[----:B------:R-:W1:Y:S03]  /*c1a0*/  LDCU.64 UR34, c[0x0][0x560] ;  /* 0x0000ac00ff2277ac */ /* 0x000e660008000a00 */
[----:B------:R-:W-:-:S02]  /*c1b0*/  UIADD3 UR31, UPT, UPT, UR25, UR31, URZ ;  /* 0x0000001f191f7290 */ /* 0x000fc4000fffe0ff */
[----:B------:R-:W-:Y:S02]  /*c1c0*/  ULEA UR25, UP0, UR24, UR36, 0x2 ;  /* 0x0000002418197291 */ /* 0x000fe4000f8010ff */
[----:B------:R-:W-:Y:S02]  /*c1d0*/  UIADD3 UR20, UP3, UPT, UR20, -0x2000, URZ ;  /* 0xffffe00014147890 */ /* 0x000fe4000ff7e0ff */
[----:B------:R-:W-:Y:S02]  /*c1e0*/  ULEA.HI.X UR24, UR24, UR37, UR31, 0x2, UP0 ;  /* 0x0000002518187291 */ /* 0x000fe400080f141f */
[----:B------:R-:W-:Y:S02]  /*c1f0*/  UIADD3.X UR22, UPT, UPT, UR22, -0x1, URZ, UP1, !UPT ;  /* 0xffffffff16167890 */ /* 0x000fe40008ffe4ff */
[----:B------:R-:W-:Y:S02]  /*c200*/  UIADD3.X UR15, UPT, UPT, UR15, -0x1, URZ, UP2, !UPT ;  /* 0xffffffff0f0f7890 */ /* 0x000fe400097fe4ff */
[----:B------:R-:W-:Y:S01]  /*c210*/  UIADD3.X UR21, UPT, UPT, UR21, -0x1, URZ, UP3, !UPT ;  /* 0xffffffff15157890 */ /* 0x000fe20009ffe4ff */
[----:B-----5:R-:W-:Y:S04]  /*c220*/  STS.128 [R32], R8 ;  /* 0x0000000820007388 */ /* 0x020fe80000000c00 */
[----:B---3--:R-:W-:Y:S04]  /*c230*/  STS.128 [R32+0x200], R12 ;  /* 0x0002000c20007388 */ /* 0x008fe80000000c00 */
        /* <DEDUP_REMOVED lines=39> */
[----:B------:R2:W4:Y:S01]  /*c4b0*/  @!P0 MUFU.RCP R15, R6 ;  /* 0x00000006000f8308 */ /* 0x0005220000001000 */
[----:B-----5:R-:W-:Y:S01]  /*c4c0*/  @!P2 FMUL.FTZ R96, R96, R13 ;  /* 0x0000000d6060a220 */ /* 0x020fe20000410000 */
[----:B------:R-:W-:-:S06]  /*c4d0*/  FSETP.GTU.FTZ.AND P2, PT, R31, 20, PT ;  /* 0x41a000001f00780b */ /* 0x000fcc0003f5c000 */
[----:B------:R-:W5:Y:S01]  /*c4e0*/  @!P4 MUFU.EX2 R7, R7 ;  /* 0x000000070007c308 */ /* 0x000f620000000800 */
[----:B---3--:R-:W-:Y:S01]  /*c4f0*/  @!P1 FMUL.FTZ R97, R97, R2 ;  /* 0x0000000261619220 */ /* 0x008fe20000410000 */
[----:B------:R-:W-:Y:S01]  /*c500*/  FSETP.GTU.FTZ.AND P1, PT, R8, 20, PT ;  /* 0x41a000000800780b */ /* 0x000fe20003f3c000 */
[----:B------:R-:W-:-:S04]  /*c510*/  @!P3 FMUL.FTZ R2, R30, -1.4426950216293334961 ;  /* 0xbfb8aa3b1e02b820 */ /* 0x000fc80000410000 */
[----:B--2---:R-:W-:Y:S01]  /*c520*/  @!P2 FMUL.FTZ R6, R31, -1.4426950216293334961 ;  /* 0xbfb8aa3b1f06a820 */ /* 0x004fe20000410000 */
[----:B------:R-:W2:Y:S01]  /*c530*/  @!P5 MUFU.EX2 R3, R3 ;  /* 0x000000030003d308 */ /* 0x000ea20000000800 */
[----:B----4-:R-:W-:Y:S01]  /*c540*/  @!P0 FMUL.FTZ R98, R98, R15 ;  /* 0x0000000f62628220 */ /* 0x010fe20000410000 */
[----:B------:R-:W-:Y:S01]  /*c550*/  FSETP.GTU.FTZ.AND P0, PT, R9, 20, PT ;  /* 0x41a000000900780b */ /* 0x000fe20003f1c000 */
[----:B------:R-:W3:Y:S04]  /*c560*/  LDS.128 R12, [R250+0x30] ;  /* 0x00003000fa0c7984 */ /* 0x000ee80000000c00 */
[----:B------:R-:W-:Y:S01]  /*c570*/  @!P1 FMUL.FTZ R8, R8, -1.4426950216293334961 ;  /* 0xbfb8aa3b08089820 */ /* 0x000fe20000410000 */
[----:B------:R-:W4:Y:S01]  /*c580*/  @!P2 MUFU.EX2 R6, R6 ;  /* 0x000000060006a308 */ /* 0x000f220000000800 */
[----:B-----5:R-:W-:Y:S01]  /*c590*/  @!P4 FADD.FTZ R7, R7, 1 ;  /* 0x3f8000000707c421 */ /* 0x020fe20000010000 */
[----:B------:R-:W-:Y:S05]  /*c5a0*/  BAR.SYNC.DEFER_BLOCKING 0x0 ;  /* 0x0000000000007b1d */ /* 0x000fea0000010000 */
[----:B------:R-:W-:Y:S01]  /*c5b0*/  @!P0 FMUL.FTZ R9, R9, -1.4426950216293334961 ;  /* 0xbfb8aa3b09098820 */ /* 0x000fe20000410000 */
[----:B------:R-:W5:Y:S01]  /*c5c0*/  @!P3 MUFU.EX2 R2, R2 ;  /* 0x000000020002b308 */ /* 0x000f620000000800 */
[----:B--2---:R-:W-:-:S07]  /*c5d0*/  @!P5 FADD.FTZ R3, R3, 1 ;  /* 0x3f8000000303d421 */ /* 0x004fce0000010000 */
[----:B------:R-:W2:Y:S01]  /*c5e0*/  @!P1 MUFU.EX2 R8, R8 ;  /* 0x0000000800089308 */ /* 0x000ea20000000800 */
[----:B----4-:R-:W-:-:S07]  /*c5f0*/  @!P2 FADD.FTZ R6, R6, 1 ;  /* 0x3f8000000606a421 */ /* 0x010fce0000010000 */
[----:B------:R-:W4:Y:S01]  /*c600*/  @!P6 MUFU.EX2 R4, R4 ;  /* 0x000000040004e308 */ /* 0x000f220000000800 */
[----:B-----5:R-:W-:Y:S01]  /*c610*/  @!P3 FADD.FTZ R2, R2, 1 ;  /* 0x3f8000000202b421 */ /* 0x020fe20000010000 */
[----:B------:R-:W-:Y:S04]  /*c620*/  STS.128 [R250], R80 ;  /* 0x00000050fa007388 */ /* 0x000fe80000000c00 */
[----:B------:R-:W-:Y:S02]  /*c630*/  STS.128 [R250+0x10], R76 ;  /* 0x0000104cfa007388 */ /* 0x000fe40000000c00 */
[----:B------:R-:W5:Y:S01]  /*c640*/  @!P4 MUFU.RCP R16, R7 ;  /* 0x000000070010c308 */ /* 0x000f620000001000 */
[----:B--2---:R-:W-:Y:S01]  /*c650*/  @!P1 FADD.FTZ R8, R8, 1 ;  /* 0x3f80000008089421 */ /* 0x004fe20000010000 */
[----:B------:R-:W-:Y:S01]  /*c660*/  STS.128 [R250+0x20], R72 ;  /* 0x00002048fa007388 */ /* 0x000fe20000000c00 */
[----:B---3--:R-:W-:Y:S01]  /*c670*/  FADD.FTZ R12, R12, UR7 ;  /* 0x000000070c0c7e21 */ /* 0x008fe20008010000 */
[----:B------:R-:W-:Y:S01]  /*c680*/  FADD.FTZ R13, R13, UR7 ;  /* 0x000000070d0d7e21 */ /* 0x000fe20008010000 */
[----:B------:R-:W-:Y:S01]  /*c690*/  FADD.FTZ R14, R14, UR7 ;  /* 0x000000070e0e7e21 */ /* 0x000fe20008010000 */
[----:B------:R-:W-:Y:S01]  /*c6a0*/  FADD.FTZ R15, R15, UR7 ;  /* 0x000000070f0f7e21 */ /* 0x000fe20008010000 */
[----:B------:R-:W-:Y:S01]  /*c6b0*/  STS.128 [R250+0x30], R68 ;  /* 0x00003044fa007388 */ /* 0x000fe20000000c00 */
[----:B------:R-:W2:Y:S01]  /*c6c0*/  @!P5 MUFU.RCP R18, R3 ;  /* 0x000000030012d308 */ /* 0x000ea20000001000 */
[----:B----4-:R-:W-:Y:S01]  /*c6d0*/  @!P6 FADD.FTZ R4, R4, 1 ;  /* 0x3f8000000404e421 */ /* 0x010fe20000010000 */
[----:B------:R-:W-:-:S06]  /*c6e0*/  NOP ;  /* 0x0000000000007918 */ /* 0x000fcc0000000000 */
[----:B------:R3:W4:Y:S01]  /*c6f0*/  @!P3 MUFU.RCP R19, R2 ;  /* 0x000000020013b308 */ /* 0x0007220000001000 */
[----:B-----5:R-:W-:Y:S01]  /*c700*/  @!P4 FMUL.FTZ R99, R99, R16 ;  /* 0x000000106363c220 */ /* 0x020fe20000410000 */
[----:B------:R-:W-:Y:S01]  /*c710*/  FSETP.GTU.FTZ.AND P4, PT, R10, 20, PT ;  /* 0x41a000000a00780b */ /* 0x000fe20003f9c000 */
[----:B------:R-:W-:Y:S04]  /*c720*/  LDS.128 R20, [R32+0x400] ;  /* 0x0004000020147984 */ /* 0x000fe80000000c00 */
[----:B------:R-:W-:Y:S01]  /*c730*/  LDS.128 R24, [R32+0x600] ;  /* 0x0006000020187984 */ /* 0x000fe20000000c00 */
[----:B------:R-:W5:Y:S01]  /*c740*/  @!P2 MUFU.RCP R6, R6 ;  /* 0x000000060006a308 */ /* 0x000f620000001000 */
[----:B--2---:R-:W-:Y:S01]  /*c750*/  @!P5 FMUL.FTZ R93, R93, R18 ;  /* 0x000000125d5dd220 */ /* 0x004fe20000410000 */
[----:B------:R-:W-:-:S05]  /*c760*/  FSETP.GTU.FTZ.AND P5, PT, R12, 20, PT ;  /* 0x41a000000c00780b */ /* 0x000fca0003fbc000 */
[----:B---3--:R-:W-:Y:S01]  /*c770*/  @!P4 FMUL.FTZ R2, R10, -1.4426950216293334961 ;  /* 0xbfb8aa3b0a02c820 */ /* 0x008fe20000410000 */
[----:B------:R-:W2:Y:S01]  /*c780*/  @!P1 MUFU.RCP R7, R8 ;  /* 0x0000000800079308 */ /* 0x000ea20000001000 */
[----:B----4-:R-:W-:Y:S01]  /*c790*/  @!P3 FMUL.FTZ R94, R94, R19 ;  /* 0x000000135e5eb220 */ /* 0x010fe20000410000 */
[----:B------:R-:W-:-:S06]  /*c7a0*/  FSETP.GTU.FTZ.AND P3, PT, R13, 20, PT ;  /* 0x41a000000d00780b */ /* 0x000fcc0003f7c000 */
[----:B------:R3:W4:Y:S01]  /*c7b0*/  @!P6 MUFU.RCP R17, R4 ;  /* 0x000000040011e308 */ /* 0x0007220000001000 */
[----:B-----5:R-:W-:Y:S01]  /*c7c0*/  @!P2 FMUL.FTZ R95, R95, R6 ;  /* 0x000000065f5fa220 */ /* 0x020fe20000410000 */
[----:B------:R-:W-:-:S05]  /*c7d0*/  FSETP.GTU.FTZ.AND P2, PT, R14, 20, PT ;  /* 0x41a000000e00780b */ /* 0x000fca0003f5c000 */
[----:B------:R-:W-:Y:S01]  /*c7e0*/  @!P3 FMUL.FTZ R6, R13, -1.4426950216293334961 ;  /* 0xbfb8aa3b0d06b820 */ /* 0x000fe20000410000 */
[----:B------:R-:W5:Y:S01]  /*c7f0*/  @!P0 MUFU.EX2 R9, R9 ;  /* 0x0000000900098308 */ /* 0x000f620000000800 */
[----:B--2---:R-:W-:Y:S01]  /*c800*/  @!P1 FMUL.FTZ R88, R88, R7 ;  /* 0x0000000758589220 */ /* 0x004fe20000410000 */
[----:B------:R-:W-:Y:S01]  /*c810*/  FSETP.GTU.FTZ.AND P1, PT, R15, 20, PT ;  /* 0x41a000000f00780b */ /* 0x000fe20003f3c000 */
[----:B---3--:R-:W-:-:S04]  /*c820*/  @!P5 FMUL.FTZ R4, R12, -1.4426950216293334961 ;  /* 0xbfb8aa3b0c04d820 */ /* 0x008fc80000410000 */
[----:B------:R-:W-:Y:S01]  /*c830*/  @!P2 FMUL.FTZ R7, R14, -1.4426950216293334961 ;  /* 0xbfb8aa3b0e07a820 */ /* 0x000fe20000410000 */
[----:B------:R-:W2:Y:S01]  /*c840*/  @!P4 MUFU.EX2 R2, R2 ;  /* 0x000000020002c308 */ /* 0x000ea20000000800 */
[----:B----4-:R-:W-:Y:S01]  /*c850*/  @!P6 FMUL.FTZ R92, R92, R17 ;  /* 0x000000115c5ce220 */ /* 0x010fe20000410000 */
[----:B------:R-:W-:Y:S01]  /*c860*/  FSETP.GTU.FTZ.AND P6, PT, R11, 20, PT ;  /* 0x41a000000b00780b */ /* 0x000fe20003fdc000 */
[----:B------:R-:W-:Y:S04]  /*c870*/  LDS.128 R16, [R32+0x200] ;  /* 0x0002000020107984 */ /* 0x000fe80000000c00 */
[----:B------:R-:W-:Y:S01]  /*c880*/  @!P1 FMUL.FTZ R8, R15, -1.4426950216293334961 ;  /* 0xbfb8aa3b0f089820 */ /* 0x000fe20000410000 */
[----:B------:R-:W3:Y:S01]  /*c890*/  @!P2 MUFU.EX2 R7, R7 ;  /* 0x000000070007a308 */ /* 0x000ee20000000800 */
[----:B------:R-:W4:Y:S01]  /*c8a0*/  LDS.128 R12, [R32] ;  /* 0x00000000200c7984 */ /* 0x000f220000000c00 */
[----:B-----5:R-:W-:-:S05]  /*c8b0*/  @!P0 FADD.FTZ R9, R9, 1 ;  /* 0x3f80000009098421 */ /* 0x020fca0000010000 */
[----:B------:R-:W-:Y:S01]  /*c8c0*/  @!P6 FMUL.FTZ R3, R11, -1.4426950216293334961 ;  /* 0xbfb8aa3b0b03e820 */ /* 0x000fe20000410000 */
[----:B------:R-:W5:Y:S01]  /*c8d0*/  @!P3 MUFU.EX2 R6, R6 ;  /* 0x000000060006b308 */ /* 0x000f620000000800 */
[----:B--2---:R-:W-:-:S07]  /*c8e0*/  @!P4 FADD.FTZ R2, R2, 1 ;  /* 0x3f8000000202c421 */ /* 0x004fce0000010000 */
[----:B------:R-:W2:Y:S01]  /*c8f0*/  @!P6 MUFU.EX2 R3, R3 ;  /* 0x000000030003e308 */ /* 0x000ea20000000800 */
[----:B---3--:R-:W-:-:S07]  /*c900*/  @!P2 FADD.FTZ R7, R7, 1 ;  /* 0x3f8000000707a421 */ /* 0x008fce0000010000 */
[----:B------:R-:W3:Y:S01]  /*c910*/  @!P1 MUFU.EX2 R8, R8 ;  /* 0x0000000800089308 */ /* 0x000ee20000000800 */
[----:B-----5:R-:W-:-:S07]  /*c920*/  @!P3 FADD.FTZ R6, R6, 1 ;  /* 0x3f8000000606b421 */ /* 0x020fce0000010000 */
[----:B------:R-:W5:Y:S01]  /*c930*/  @!P5 MUFU.EX2 R4, R4 ;  /* 0x000000040004d308 */ /* 0x000f620000000800 */
[----:B--2---:R-:W-:-:S07]  /*c940*/  @!P6 FADD.FTZ R3, R3, 1 ;  /* 0x3f8000000303e421 */ /* 0x004fce0000010000 */
[----:B------:R2:W0:Y:S01]  /*c950*/  @!P0 MUFU.RCP R10, R9 ;  /* 0x00000009000a8308 */ /* 0x0004220000001000 */
[----:B---3--:R-:W-:-:S07]  /*c960*/  @!P1 FADD.FTZ R8, R8, 1 ;  /* 0x3f80000008089421 */ /* 0x008fce0000010000 */
[----:B------:R3:W1:Y:S01]  /*c970*/  @!P4 MUFU.RCP R11, R2 ;  /* 0x00000002000bc308 */ /* 0x0006620000001000 */
[----:B--2---:R-:W-:Y:S01]  /*c980*/  LEA R9, R45, R44, 0x2 ;  /* 0x0000002c2d097211 */ /* 0x004fe200078e10ff */
[----:B-----5:R-:W-:-:S06]  /*c990*/  @!P5 FADD.FTZ R4, R4, 1 ;  /* 0x3f8000000404d421 */ /* 0x020fcc0000010000 */
[----:B------:R2:W5:Y:S01]  /*c9a0*/  @!P6 MUFU.RCP R28, R3 ;  /* 0x00000003001ce308 */ /* 0x0005620000001000 */
[----:B---3--:R-:W-:Y:S01]  /*c9b0*/  MOV R2, UR25 ;  /* 0x0000001900027c02 */ /* 0x008fe20008000f00 */
[----:B0-----:R-:W-:-:S06]  /*c9c0*/  @!P0 FMUL.FTZ R89, R89, R10 ;  /* 0x0000000a59598220 */ /* 0x001fcc0000410000 */
[----:B------:R-:W0:Y:S01]  /*c9d0*/  @!P2 MUFU.RCP R7, R7 ;  /* 0x000000070007a308 */ /* 0x000e220000001000 */
[----:B--2---:R-:W-:Y:S01]  /*c9e0*/  MOV R3, UR24 ;  /* 0x0000001800037c02 */ /* 0x004fe20008000f00 */
[----:B------:R-:W2:Y:S01]  /*c9f0*/  LDCU.64 UR24, c[0x0][0x518] ;  /* 0x0000a300ff1877ac */ /* 0x000ea20008000a00 */
[----:B-1----:R-:W-:Y:S01]  /*ca00*/  @!P4 FMUL.FTZ R90, R90, R11 ;  /* 0x0000000b5a5ac220 */ /* 0x002fe20000410000 */
[----:B------:R-:W-:-:S04]  /*ca10*/  IMAD.WIDE.U32 R2, R9, 0x10, R2 ;  /* 0x0000001009027825 */ /* 0x000fc800078e0002 */
[----:B------:R1:W3:Y:S01]  /*ca20*/  @!P5 MUFU.RCP R29, R4 ;  /* 0x00000004001dd308 */ /* 0x0002e20000001000 */
[----:B-----5:R-:W-:Y:S01]  /*ca30*/  @!P6 FMUL.FTZ R91, R91, R28 ;  /* 0x0000001c5b5be220 */ /* 0x020fe20000410000 */
[----:B----4-:R-:W-:Y:S04]  /*ca40*/  STG.E.128 desc[UR26][R2.64], R12 ;  /* 0x0000000c02007986 */ /* 0x010fe8000c101d1a */
[----:B------:R-:W-:Y:S02]  /*ca50*/  STG.E.128 desc[UR26][R2.64+0x200], R16 ;  /* 0x0002001002007986 */ /* 0x000fe4000c101d1a */
[----:B------:R-:W4:Y:S01]  /*ca60*/  @!P3 MUFU.RCP R6, R6 ;  /* 0x000000060006b308 */ /* 0x000f220000001000 */
[----:B-1----:R-:W-:Y:S01]  /*ca70*/  FADD.FTZ R4, R96, R33 ;  /* 0x0000002160047221 */ /* 0x002fe20000010000 */
[----:B0-----:R-:W-:Y:S01]  /*ca80*/  @!P2 FMUL.FTZ R86, R86, R7 ;  /* 0x000000075656a220 */ /* 0x001fe20000410000 */
[----:B------:R-:W-:Y:S01]  /*ca90*/  STG.E.128 desc[UR26][R2.64+0x400], R20 ;  /* 0x0004001402007986 */ /* 0x000fe2000c101d1a */
[----:B--2---:R-:W-:Y:S01]  /*caa0*/  UIMAD.WIDE.U32 UR28, UR38, UR24, UR28 ;  /* 0x00000018261c72a5 */ /* 0x004fe2000f8e001c */
[----:B------:R-:W-:-:S02]  /*cab0*/  FADD.FTZ R7, R4, R97 ;  /* 0x0000006104077221 */ /* 0x000fc40000010000 */
[----:B------:R0:W-:Y:S01]  /*cac0*/  STG.E.128 desc[UR26][R2.64+0x600], R24 ;  /* 0x0006001802007986 */ /* 0x0001e2000c101d1a */
[----:B------:R-:W1:Y:S01]  /*cad0*/  @!P1 MUFU.RCP R8, R8 ;  /* 0x0000000800089308 */ /* 0x000e620000001000 */
[----:B---3--:R-:W-:Y:S01]  /*cae0*/  @!P5 FMUL.FTZ R84, R84, R29 ;  /* 0x0000001d5454d220 */ /* 0x008fe20000410000 */
[----:B------:R-:W-:Y:S01]  /*caf0*/  UIMAD UR25, UR38, UR25, UR29 ;  /* 0x00000019261972a4 */ /* 0x000fe2000f8e021d */
[----:B------:R-:W-:Y:S01]  /*cb00*/  BAR.SYNC.DEFER_BLOCKING 0x0 ;  /* 0x0000000000007b1d */ /* 0x000fe20000010000 */
[----:B------:R-:W-:Y:S01]  /*cb10*/  UIMAD UR29, UR8, UR33, URZ ;  /* 0x00000021081d72a4 */ /* 0x000fe2000f8e02ff */
[----:B----4-:R-:W-:-:S04]  /*cb20*/  @!P3 FMUL.FTZ R85, R85, R6 ;  /* 0x000000065555b220 */ /* 0x010fc80000410000 */
[----:B------:R-:W-:Y:S02]  /*cb30*/  UMOV UR24, UR28 ;  /* 0x0000001c00187c82 */ /* 0x000fe40008000000 */
[----:B------:R-:W-:-:S04]  /*cb40*/  UIMAD.WIDE.U32 UR24, UR8, UR32, UR24 ;  /* 0x00000020081872a5 */ /* 0x000fc8000f8e0018 */
[----:B------:R-:W-:Y:S01]  /*cb50*/  UIADD3 UR28, UPT, UPT, UR25, UR29, URZ ;  /* 0x0000001d191c7290 */ /* 0x000fe2000fffe0ff */
[----:B0-----:R-:W-:Y:S01]  /*cb60*/  FADD.FTZ R2, R7, R98 ;  /* 0x0000006207027221 */ /* 0x001fe20000010000 */
[----:B-1----:R-:W-:Y:S01]  /*cb70*/  @!P1 FMUL.FTZ R87, R87, R8 ;  /* 0x0000000857579220 */ /* 0x002fe20000410000 */
[----:B------:R-:W-:Y:S02]  /*cb80*/  ULEA UR25, UP0, UR24, UR34, 0x2 ;  /* 0x0000002218197291 */ /* 0x000fe4000f8010ff */
[----:B------:R-:W-:Y:S02]  /*cb90*/  FADD.FTZ R3, R2, R99 ;  /* 0x0000006302037221 */ /* 0x000fe40000010000 */
[----:B------:R-:W-:Y:S02]  /*cba0*/  ULEA.HI.X UR24, UR24, UR35, UR28, 0x2, UP0 ;  /* 0x0000002318187291 */ /* 0x000fe400080f141c */
[----:B------:R-:W-:Y:S01]  /*cbb0*/  MOV R2, UR25 ;  /* 0x0000001900027c02 */ /* 0x000fe20008000f00 */
[----:B------:R-:W-:Y:S01]  /*cbc0*/  UIADD3 UR12, UP0, UPT, UR12, -0x4000, URZ ;  /* 0xffffc0000c0c7890 */ /* 0x000fe2000ff1e0ff */
[----:B------:R0:W-:Y:S01]  /*cbd0*/  STS.128 [R250+0x10], R92 ;  /* 0x0000105cfa007388 */ /* 0x0001e20000000c00 */
[----:B------:R-:W-:-:S02]  /*cbe0*/  UIADD3 UR25, UP4, UPT, UR10, -0x2000, URZ ;  /* 0xffffe0000a197890 */ /* 0x000fc4000ff9e0ff */
[----:B------:R-:W-:Y:S01]  /*cbf0*/  UIADD3.X UR9, UPT, UPT, UR9, -0x1, URZ, UP0, !UPT ;  /* 0xffffffff09097890 */ /* 0x000fe200087fe4ff */
[----:B------:R-:W-:Y:S01]  /*cc00*/  STS.128 [R250], R96 ;  /* 0x00000060fa007388 */ /* 0x000fe20000000c00 */
[----:B------:R-:W-:Y:S02]  /*cc10*/  UISETP.GT.AND UP0, UPT, UR19, 0x1, UPT ;  /* 0x000000011300788c */ /* 0x000fe4000bf04270 */
[----:B------:R-:W-:Y:S01]  /*cc20*/  UIADD3.X UR11, UPT, UPT, UR11, -0x1, URZ, UP4, !UPT ;  /* 0xffffffff0b0b7890 */ /* 0x000fe2000a7fe4ff */
[----:B------:R1:W-:Y:S01]  /*cc30*/  STS.128 [R250+0x20], R88 ;  /* 0x00002058fa007388 */ /* 0x0003e20000000c00 */
[----:B------:R-:W-:-:S03]  /*cc40*/  UMOV UR19, UR30 ;  /* 0x0000001e00137c82 */ /* 0x000fc60008000000 */
[----:B------:R2:W-:Y:S01]  /*cc50*/  STS.128 [R250+0x30], R84 ;  /* 0x00003054fa007388 */ /* 0x0005e20000000c00 */
[----:B------:R-:W-:Y:S01]  /*cc60*/  NOP ;  /* 0x0000000000007918 */ /* 0x000fe20000000000 */
[----:B0-----:R-:W-:Y:S02]  /*cc70*/  FADD.FTZ R92, R3, R92 ;  /* 0x0000005c035c7221 */ /* 0x001fe40000010000 */
[----:B------:R-:W0:Y:S01]  /*cc80*/  LDS.128 R12, [R32] ;  /* 0x00000000200c7984 */ /* 0x000e220000000c00 */
[----:B------:R-:W-:Y:S01]  /*cc90*/  MOV R3, UR24 ;  /* 0x0000001800037c02 */ /* 0x000fe20008000f00 */
[----:B------:R-:W-:Y:S02]  /*cca0*/  FADD.FTZ R93, R92, R93 ;  /* 0x0000005d5c5d7221 */ /* 0x000fe40000010000 */
[----:B------:R-:W3:Y:S01]  /*ccb0*/  LDS.128 R16, [R32+0x200] ;  /* 0x0002000020107984 */ /* 0x000ee20000000c00 */
[----:B------:R-:W-:-:S04]  /*ccc0*/  IMAD.WIDE.U32 R2, R9, 0x10, R2 ;  /* 0x0000001009027825 */ /* 0x000fc800078e0002 */
[----:B------:R-:W-:Y:S01]  /*ccd0*/  FADD.FTZ R94, R93, R94 ;  /* 0x0000005e5d5e7221 */ /* 0x000fe20000010000 */
[----:B------:R-:W4:Y:S03]  /*cce0*/  LDS.128 R20, [R32+0x400] ;  /* 0x0004000020147984 */ /* 0x000f260000000c00 */
[----:B------:R-:W-:Y:S01]  /*ccf0*/  FADD.FTZ R95, R94, R95 ;  /* 0x0000005f5e5f7221 */ /* 0x000fe20000010000 */
[----:B------:R-:W5:Y:S03]  /*cd00*/  LDS.128 R24, [R32+0x600] ;  /* 0x0006000020187984 */ /* 0x000f660000000c00 */
[----:B-1----:R-:W-:-:S04]  /*cd10*/  FADD.FTZ R88, R95, R88 ;  /* 0x000000585f587221 */ /* 0x002fc80000010000 */
[----:B------:R-:W-:-:S04]  /*cd20*/  FADD.FTZ R89, R88, R89 ;  /* 0x0000005958597221 */ /* 0x000fc80000010000 */
[----:B------:R-:W-:-:S04]  /*cd30*/  FADD.FTZ R90, R89, R90 ;  /* 0x0000005a595a7221 */ /* 0x000fc80000010000 */
[----:B------:R-:W-:-:S04]  /*cd40*/  FADD.FTZ R91, R90, R91 ;  /* 0x0000005b5a5b7221 */ /* 0x000fc80000010000 */
[----:B--2---:R-:W-:-:S04]  /*cd50*/  FADD.FTZ R84, R91, R84 ;  /* 0x000000545b547221 */ /* 0x004fc80000010000 */
[----:B------:R-:W-:-:S04]  /*cd60*/  FADD.FTZ R85, R84, R85 ;  /* 0x0000005554557221 */ /* 0x000fc80000010000 */
[----:B------:R-:W-:Y:S01]  /*cd70*/  FADD.FTZ R86, R85, R86 ;  /* 0x0000005655567221 */ /* 0x000fe20000010000 */
[----:B0-----:R-:W-:Y:S04]  /*cd80*/  STG.E.128 desc[UR26][R2.64], R12 ;  /* 0x0000000c02007986 */ /* 0x001fe8000c101d1a */
[----:B---3--:R-:W-:Y:S04]  /*cd90*/  STG.E.128 desc[UR26][R2.64+0x200], R16 ;  /* 0x0002001002007986 */ /* 0x008fe8000c101d1a */
[----:B----4-:R-:W-:Y:S04]  /*cda0*/  STG.E.128 desc[UR26][R2.64+0x400], R20 ;  /* 0x0004001402007986 */ /* 0x010fe8000c101d1a */
[----:B-----5:R0:W-:Y:S02]  /*cdb0*/  STG.E.128 desc[UR26][R2.64+0x600], R24 ;  /* 0x0006001802007986 */ /* 0x0201e4000c101d1a */
[----:B0-----:R-:W-:-:S05]  /*cdc0*/  FADD.FTZ R2, R86, R87 ;  /* 0x0000005756027221 */ /* 0x001fca0000010000 */
[----:B------:R0:W-:Y:S01]  /*cdd0*/  STL [R1+0x4], R2 ;  /* 0x0000040201007387 */ /* 0x0001e20000100800 */
[----:B------:R-:W-:Y:S05]  /*cde0*/  BRA.U UP0, `(.L_x_5887) ;  /* 0xffffff3d00547547 */ /* 0x000fea000b83ffff */
.L_x_5757:
        /* <DEDUP_REMOVED lines=45> */
.L_x_5889:
[----:B------:R-:W-:Y:S05]  /*d0c0*/  BSYNC.RECONVERGENT B0 ;  /* 0x0000000000007941 */ /* 0x000fea0003800200 */
.L_x_5888:
        /* <DEDUP_REMOVED lines=43> */
.L_x_5891:
[----:B------:R-:W-:Y:S05]  /*d380*/  BSYNC.RECONVERGENT B0 ;  /* 0x0000000000007941 */ /* 0x000fea0003800200 */
.L_x_5890:
        /* <DEDUP_REMOVED lines=11> */
.L_x_5892:
        /* <DEDUP_REMOVED lines=19> */
.L_x_5795:
[----:B------:R-:W-:Y:S01]  /*d570*/  HFMA2 R133, -RZ, RZ, 0, 5.9604644775390625e-08 ;  /* 0x00000001ff857431 */ /* 0x000fe200000001ff */
[----:B------:R-:W-:Y:S02]  /*d580*/  MOV R246, R174 ;  /* 0x000000ae00f67202 */ /* 0x000fe40000000f00 */
[----:B------:R-:W-:Y:S02]  /*d590*/  MOV R132, RZ ;  /* 0x000000ff00847202 */ /* 0x000fe40000000f00 */
[----:B------:R-:W-:-:S07]  /*d5a0*/  MOV R135, 0xffffffff ;  /* 0xffffffff00877802 */ /* 0x000fce0000000f00 */
[----:B01---5:R-:W-:Y:S05]  /*d5b0*/  WARPSYNC.COLLECTIVE R135, `(.L_x_5893) ;  /* 0x0000000087087348 */ /* 0x023fea0003c00000 */
[----:B------:R2:W3:Y:S02]  /*d5c0*/  SHFL.UP P6, R248, R246, R133, R132 ;  /* 0x04000085f6f87389 */ /* 0x0004e400000c0084 */
[----:B0123-5:R-:W-:Y:S05]  /*d5d0*/  ENDCOLLECTIVE ;  /* 0x000000000000791b */ /* 0x02ffea0003800000 */
.L_x_5893:
[----:B------:R-:W-:Y:S02]  /*d5e0*/  MOV R246, R235 ;  /* 0x000000eb00f67202 */ /* 0x000fe40000000f00 */
[----:B------:R-:W-:-:S07]  /*d5f0*/  MOV R134, R248 ;  /* 0x000000f800867202 */ /* 0x000fce0000000f00 */
[----:B------:R-:W-:Y:S05]  /*d600*/  WARPSYNC.COLLECTIVE R135, `(.L_x_5894) ;  /* 0x0000000087087348 */ /* 0x000fea0003c00000 */
[----:B------:R0:W1:Y:S02]  /*d610*/  SHFL.UP P6, R248, R246, R133, R132 ;  /* 0x04000085f6f87389 */ /* 0x00006400000c0084 */
[----:B01----:R-:W-:Y:S05]  /*d620*/  ENDCOLLECTIVE ;  /* 0x000000000000791b */ /* 0x003fea0003800000 */
.L_x_5894:
[----:B------:R-:W-:Y:S02]  /*d630*/  MOV R246, R236 ;  /* 0x000000ec00f67202 */ /* 0x000fe40000000f00 */
[----:B------:R-:W-:-:S07]  /*d640*/  MOV R233, R248 ;  /* 0x000000f800e97202 */ /* 0x000fce0000000f00 */
[----:B------:R-:W-:Y:S05]  /*d650*/  WARPSYNC.COLLECTIVE R135, `(.L_x_5895) ;  /* 0x0000000087087348 */ /* 0x000fea0003c00000 */
[----:B------:R0:W1:Y:S02]  /*d660*/  SHFL.UP P6, R248, R246, R133, R132 ;  /* 0x04000085f6f87389 */ /* 0x00006400000c0084 */
[----:B01----:R-:W-:Y:S05]  /*d670*/  ENDCOLLECTIVE ;  /* 0x000000000000791b */ /* 0x003fea0003800000 */
.L_x_5895:
[----:B------:R-:W-:Y:S01]  /*d680*/  FMUL.FTZ R252, R174, R233 ;  /* 0x000000e9aefc7220 */ /* 0x000fe20000410000 */
[----:B------:R-:W-:Y:S02]  /*d690*/  MOV R246, R245 ;  /* 0x000000f500f67202 */ /* 0x000fe40000000f00 */
[----:B------:R-:W-:-:S07]  /*d6a0*/  MOV R247, R248 ;  /* 0x000000f800f77202 */ /* 0x000fce0000000f00 */
[----:B------:R-:W-:Y:S05]  /*d6b0*/  WARPSYNC.COLLECTIVE R135, `(.L_x_5896) ;  /* 0x0000000087087348 */ /* 0x000fea0003c00000 */
[----:B------:R0:W1:Y:S02]  /*d6c0*/  SHFL.UP P6, R248, R246, R133, R132 ;  /* 0x04000085f6f87389 */ /* 0x00006400000c0084 */
[----:B01----:R-:W-:Y:S05]  /*d6d0*/  ENDCOLLECTIVE ;  /* 0x000000000000791b */ /* 0x003fea0003800000 */
.L_x_5896:
[----:B------:R-:W-:-:S05]  /*d6e0*/  MOV R132, R248 ;  /* 0x000000f800847202 */ /* 0x000fca0000000f00 */
[-C--:B------:R-:W-:Y:S01]  /*d6f0*/  FMUL.FTZ R251, R235, R132.reuse ;  /* 0x00000084ebfb7220 */ /* 0x080fe20000410000 */
[----:B------:R-:W-:-:S03]  /*d700*/  FMUL.FTZ R132, R174, R132 ;  /* 0x00000084ae847220 */ /* 0x000fc60000410000 */
[-C--:B------:R-:W-:Y:S01]  /*d710*/  FFMA.FTZ R133, R174, R247.reuse, -R251 ;  /* 0x000000f7ae857223 */ /* 0x080fe200000108fb */
[C---:B------:R-:W-:Y:S01]  /*d720*/  FFMA.FTZ R248, R235.reuse, R247, R132 ;  /* 0x000000f7ebf87223 */ /* 0x040fe20000010084 */
[----:B------:R-:W-:Y:S01]  /*d730*/  FMUL.FTZ R247, R235, R233 ;  /* 0x000000e9ebf77220 */ /* 0x000fe20000410000 */
[----:B------:R-:W-:Y:S01]  /*d740*/  MOV R132, RZ ;  /* 0x000000ff00847202 */ /* 0x000fe20000000f00 */
[----:B------:R-:W-:Y:S01]  /*d750*/  @P5 FADD.FTZ R236, R236, R133 ;  /* 0x00000085ecec5221 */ /* 0x000fe20000010000 */
[----:B------:R-:W-:Y:S02]  /*d760*/  HFMA2 R133, -RZ, RZ, 0, 1.1920928955078125e-07 ;  /* 0x00000002ff857431 */ /* 0x000fe400000001ff */
[-C--:B------:R-:W-:Y:S01]  /*d770*/  @P5 FFMA.FTZ R174, R174, R134.reuse, -R247 ;  /* 0x00000086aeae5223 */ /* 0x080fe200000108f7 */
[----:B------:R-:W-:Y:S01]  /*d780*/  @P5 FADD.FTZ R245, R245, R248 ;  /* 0x000000f8f5f55221 */ /* 0x000fe20000010000 */
[----:B------:R-:W-:-:S03]  /*d790*/  @P5 FFMA.FTZ R235, R235, R134, R252 ;  /* 0x00000086ebeb5223 */ /* 0x000fc600000100fc */
[----:B------:R-:W-:-:S07]  /*d7a0*/  MOV R246, R174 ;  /* 0x000000ae00f67202 */ /* 0x000fce0000000f00 */
[----:B------:R-:W-:Y:S05]  /*d7b0*/  WARPSYNC.COLLECTIVE R135, `(.L_x_5897) ;  /* 0x0000000087087348 */ /* 0x000fea0003c00000 */
[----:B------:R0:W1:Y:S02]  /*d7c0*/  SHFL.UP P6, R248, R246, R133, R132 ;  /* 0x04000085f6f87389 */ /* 0x00006400000c0084 */
[----:B01----:R-:W-:Y:S05]  /*d7d0*/  ENDCOLLECTIVE ;  /* 0x000000000000791b */ /* 0x003fea0003800000 */
.L_x_5897:
[----:B------:R-:W-:Y:S02]  /*d7e0*/  MOV R246, R235 ;  /* 0x000000eb00f67202 */ /* 0x000fe40000000f00 */
[----:B------:R-:W-:-:S07]  /*d7f0*/  MOV R134, R248 ;  /* 0x000000f800867202 */ /* 0x000fce0000000f00 */
[----:B------:R-:W-:Y:S05]  /*d800*/  WARPSYNC.COLLECTIVE R135, `(.L_x_5898) ;  /* 0x0000000087087348 */ /* 0x000fea0003c00000 */
[----:B------:R0:W1:Y:S02]  /*d810*/  SHFL.UP P6, R248, R246, R133, R132 ;  /* 0x04000085f6f87389 */ /* 0x00006400000c0084 */
[----:B01----:R-:W-:Y:S05]  /*d820*/  ENDCOLLECTIVE ;  /* 0x000000000000791b */ /* 0x003fea0003800000 */
.L_x_5898:
[----:B------:R-:W-:Y:S02]  /*d830*/  MOV R246, R236 ;  /* 0x000000ec00f67202 */ /* 0x000fe40000000f00 */
[----:B------:R-:W-:-:S07]  /*d840*/  MOV R233, R248 ;  /* 0x000000f800e97202 */ /* 0x000fce0000000f00 */
[----:B------:R-:W-:Y:S05]  /*d850*/  WARPSYNC.COLLECTIVE R135, `(.L_x_5899) ;  /* 0x0000000087087348 */ /* 0x000fea0003c00000 */
[----:B------:R0:W1:Y:S02]  /*d860*/  SHFL.UP P6, R248, R246, R133, R132 ;  /* 0x04000085f6f87389 */ /* 0x00006400000c0084 */
[----:B01----:R-:W-:Y:S05]  /*d870*/  ENDCOLLECTIVE ;  /* 0x000000000000791b */ /* 0x003fea0003800000 */
.L_x_5899:
[----:B------:R-:W-:Y:S01]  /*d880*/  FMUL.FTZ R252, R174, R233 ;  /* 0x000000e9aefc7220 */ /* 0x000fe20000410000 */
[----:B------:R-:W-:Y:S02]  /*d890*/  MOV R246, R245 ;  /* 0x000000f500f67202 */ /* 0x000fe40000000f00 */
[----:B------:R-:W-:-:S07]  /*d8a0*/  MOV R247, R248 ;  /* 0x000000f800f77202 */ /* 0x000fce0000000f00 */
[----:B------:R-:W-:Y:S05]  /*d8b0*/  WARPSYNC.COLLECTIVE R135, `(.L_x_5900) ;  /* 0x0000000087087348 */ /* 0x000fea0003c00000 */
[----:B------:R0:W1:Y:S02]  /*d8c0*/  SHFL.UP P6, R248, R246, R133, R132 ;  /* 0x04000085f6f87389 */ /* 0x00006400000c0084 */
[----:B01----:R-:W-:Y:S05]  /*d8d0*/  ENDCOLLECTIVE ;  /* 0x000000000000791b */ /* 0x003fea0003800000 */
.L_x_5900:
        /* <DEDUP_REMOVED lines=8> */
[----:B------:R-:W-:Y:S02]  /*d960*/  HFMA2 R133, -RZ, RZ, 0, 2.384185791015625e-07 ;  /* 0x00000004ff857431 */ /* 0x000fe400000001ff */
[-C--:B------:R-:W-:Y:S01]  /*d970*/  @P4 FFMA.FTZ R174, R174, R134.reuse, -R247 ;  /* 0x00000086aeae4223 */ /* 0x080fe200000108f7 */
[----:B------:R-:W-:Y:S01]  /*d980*/  @P4 FADD.FTZ R245, R245, R248 ;  /* 0x000000f8f5f54221 */ /* 0x000fe20000010000 */
[----:B------:R-:W-:-:S03]  /*d990*/  @P4 FFMA.FTZ R235, R235, R134, R252 ;  /* 0x00000086ebeb4223 */ /* 0x000fc600000100fc */
[----:B------:R-:W-:-:S07]  /*d9a0*/  MOV R246, R174 ;  /* 0x000000ae00f67202 */ /* 0x000fce0000000f00 */
[----:B------:R-:W-:Y:S05]  /*d9b0*/  WARPSYNC.COLLECTIVE R135, `(.L_x_5901) ;  /* 0x0000000087087348 */ /* 0x000fea0003c00000 */
[----:B------:R0:W1:Y:S02]  /*d9c0*/  SHFL.UP P6, R248, R246, R133, R132 ;  /* 0x04000085f6f87389 */ /* 0x00006400000c0084 */
[----:B01----:R-:W-:Y:S05]  /*d9d0*/  ENDCOLLECTIVE ;  /* 0x000000000000791b */ /* 0x003fea0003800000 */
.L_x_5901:
[----:B------:R-:W-:Y:S02]  /*d9e0*/  MOV R246, R235 ;  /* 0x000000eb00f67202 */ /* 0x000fe40000000f00 */
[----:B------:R-:W-:-:S07]  /*d9f0*/  MOV R134, R248 ;  /* 0x000000f800867202 */ /* 0x000fce0000000f00 */
[----:B------:R-:W-:Y:S05]  /*da00*/  WARPSYNC.COLLECTIVE R135, `(.L_x_5902) ;  /* 0x0000000087087348 */ /* 0x000fea0003c00000 */
[----:B------:R0:W1:Y:S02]  /*da10*/  SHFL.UP P6, R248, R246, R133, R132 ;  /* 0x04000085f6f87389 */ /* 0x00006400000c0084 */
[----:B01----:R-:W-:Y:S05]  /*da20*/  ENDCOLLECTIVE ;  /* 0x000000000000791b */ /* 0x003fea0003800000 */
.L_x_5902:
[----:B------:R-:W-:Y:S02]  /*da30*/  MOV R246, R236 ;  /* 0x000000ec00f67202 */ /* 0x000fe40000000f00 */
[----:B------:R-:W-:-:S07]  /*da40*/  MOV R233, R248 ;  /* 0x000000f800e97202 */ /* 0x000fce0000000f00 */
[----:B------:R-:W-:Y:S05]  /*da50*/  WARPSYNC.COLLECTIVE R135, `(.L_x_5903) ;  /* 0x0000000087087348 */ /* 0x000fea0003c00000 */
[----:B------:R0:W1:Y:S02]  /*da60*/  SHFL.UP P6, R248, R246, R133, R132 ;  /* 0x04000085f6f87389 */ /* 0x00006400000c0084 */
[----:B01----:R-:W-:Y:S05]  /*da70*/  ENDCOLLECTIVE ;  /* 0x000000000000791b */ /* 0x003fea0003800000 */
.L_x_5903:
[----:B------:R-:W-:Y:S01]  /*da80*/  FMUL.FTZ R252, R174, R233 ;  /* 0x000000e9aefc7220 */ /* 0x000fe20000410000 */
[----:B------:R-:W-:Y:S02]  /*da90*/  MOV R246, R245 ;  /* 0x000000f500f67202 */ /* 0x000fe40000000f00 */
[----:B------:R-:W-:-:S07]  /*daa0*/  MOV R247, R248 ;  /* 0x000000f800f77202 */ /* 0x000fce0000000f00 */
[----:B------:R-:W-:Y:S05]  /*dab0*/  WARPSYNC.COLLECTIVE R135, `(.L_x_5904) ;  /* 0x0000000087087348 */ /* 0x000fea0003c00000 */
[----:B------:R0:W1:Y:S02]  /*dac0*/  SHFL.UP P6, R248, R246, R133, R132 ;  /* 0x04000085f6f87389 */ /* 0x00006400000c0084 */
[----:B01----:R-:W-:Y:S05]  /*dad0*/  ENDCOLLECTIVE ;  /* 0x000000000000791b */ /* 0x003fea0003800000 */
.L_x_5904:
        /* <DEDUP_REMOVED lines=8> */
[----:B------:R-:W-:Y:S02]  /*db60*/  HFMA2 R133, -RZ, RZ, 0, 4.76837158203125e-07 ;  /* 0x00000008ff857431 */ /* 0x000fe400000001ff */
[-C--:B------:R-:W-:Y:S01]  /*db70*/  @P3 FFMA.FTZ R174, R174, R134.reuse, -R247 ;  /* 0x00000086aeae3223 */ /* 0x080fe200000108f7 */
[----:B------:R-:W-:Y:S01]  /*db80*/  @P3 FADD.FTZ R245, R245, R248 ;  /* 0x000000f8f5f53221 */ /* 0x000fe20000010000 */
[----:B------:R-:W-:-:S03]  /*db90*/  @P3 FFMA.FTZ R235, R235, R134, R252 ;  /* 0x00000086ebeb3223 */ /* 0x000fc600000100fc */
[----:B------:R-:W-:-:S07]  /*dba0*/  MOV R246, R174 ;  /* 0x000000ae00f67202 */ /* 0x000fce0000000f00 */
[----:B------:R-:W-:Y:S05]  /*dbb0*/  WARPSYNC.COLLECTIVE R135, `(.L_x_5905) ;  /* 0x0000000087087348 */ /* 0x000fea0003c00000 */
[----:B------:R0:W1:Y:S02]  /*dbc0*/  SHFL.UP P6, R248, R246, R133, R132 ;  /* 0x04000085f6f87389 */ /* 0x00006400000c0084 */
[----:B01----:R-:W-:Y:S05]  /*dbd0*/  ENDCOLLECTIVE ;  /* 0x000000000000791b */ /* 0x003fea0003800000 */
.L_x_5905:
[----:B------:R-:W-:Y:S02]  /*dbe0*/  MOV R246, R235 ;  /* 0x000000eb00f67202 */ /* 0x000fe40000000f00 */
[----:B------:R-:W-:-:S07]  /*dbf0*/  MOV R134, R248 ;  /* 0x000000f800867202 */ /* 0x000fce0000000f00 */
[----:B------:R-:W-:Y:S05]  /*dc00*/  WARPSYNC.COLLECTIVE R135, `(.L_x_5906) ;  /* 0x0000000087087348 */ /* 0x000fea0003c00000 */
[----:B------:R0:W1:Y:S02]  /*dc10*/  SHFL.UP P6, R248, R246, R133, R132 ;  /* 0x04000085f6f87389 */ /* 0x00006400000c0084 */
[----:B01----:R-:W-:Y:S05]  /*dc20*/  ENDCOLLECTIVE ;  /* 0x000000000000791b */ /* 0x003fea0003800000 */
.L_x_5906:
[----:B------:R-:W-:Y:S02]  /*dc30*/  MOV R246, R236 ;  /* 0x000000ec00f67202 */ /* 0x000fe40000000f00 */
[----:B------:R-:W-:-:S07]  /*dc40*/  MOV R233, R248 ;  /* 0x000000f800e97202 */ /* 0x000fce0000000f00 */
[----:B------:R-:W-:Y:S05]  /*dc50*/  WARPSYNC.COLLECTIVE R135, `(.L_x_5907) ;  /* 0x0000000087087348 */ /* 0x000fea0003c00000 */
[----:B------:R0:W1:Y:S02]  /*dc60*/  SHFL.UP P6, R248, R246, R133, R132 ;  /* 0x04000085f6f87389 */ /* 0x00006400000c0084 */
[----:B01----:R-:W-:Y:S05]  /*dc70*/  ENDCOLLECTIVE ;  /* 0x000000000000791b */ /* 0x003fea0003800000 */
.L_x_5907:
[----:B------:R-:W-:Y:S01]  /*dc80*/  FMUL.FTZ R252, R174, R233 ;  /* 0x000000e9aefc7220 */ /* 0x000fe20000410000 */
[----:B------:R-:W-:Y:S02]  /*dc90*/  MOV R246, R245 ;  /* 0x000000f500f67202 */ /* 0x000fe40000000f00 */
[----:B------:R-:W-:-:S07]  /*dca0*/  MOV R247, R248 ;  /* 0x000000f800f77202 */ /* 0x000fce0000000f00 */
[----:B------:R-:W-:Y:S05]  /*dcb0*/  WARPSYNC.COLLECTIVE R135, `(.L_x_5908) ;  /* 0x0000000087087348 */ /* 0x000fea0003c00000 */
[----:B------:R0:W1:Y:S02]  /*dcc0*/  SHFL.UP P6, R248, R246, R133, R132 ;  /* 0x04000085f6f87389 */ /* 0x00006400000c0084 */
[----:B01----:R-:W-:Y:S05]  /*dcd0*/  ENDCOLLECTIVE ;  /* 0x000000000000791b */ /* 0x003fea0003800000 */
.L_x_5908:
        /* <DEDUP_REMOVED lines=8> */
[----:B------:R-:W-:Y:S02]  /*dd60*/  HFMA2 R133, -RZ, RZ, 0, 9.5367431640625e-07 ;  /* 0x00000010ff857431 */ /* 0x000fe400000001ff */
[-C--:B------:R-:W-:Y:S01]  /*dd70*/  @P2 FFMA.FTZ R174, R174, R134.reuse, -R247 ;  /* 0x00000086aeae2223 */ /* 0x080fe200000108f7 */
[----:B------:R-:W-:Y:S01]  /*dd80*/  @P2 FADD.FTZ R245, R245, R248 ;  /* 0x000000f8f5f52221 */ /* 0x000fe20000010000 */
[----:B------:R-:W-:-:S03]  /*dd90*/  @P2 FFMA.FTZ R235, R235, R134, R252 ;  /* 0x00000086ebeb2223 */ /* 0x000fc600000100fc */
[----:B------:R-:W-:-:S07]  /*dda0*/  MOV R246, R174 ;  /* 0x000000ae00f67202 */ /* 0x000fce0000000f00 */
[----:B------:R-:W-:Y:S05]  /*ddb0*/  WARPSYNC.COLLECTIVE R135, `(.L_x_5909) ;  /* 0x0000000087087348 */ /* 0x000fea0003c00000 */
[----:B------:R0:W1:Y:S02]  /*ddc0*/  SHFL.UP P6, R248, R246, R133, R132 ;  /* 0x04000085f6f87389 */ /* 0x00006400000c0084 */
[----:B01----:R-:W-:Y:S05]  /*ddd0*/  ENDCOLLECTIVE ;  /* 0x000000000000791b */ /* 0x003fea0003800000 */
.L_x_5909:
[----:B------:R-:W-:Y:S02]  /*dde0*/  MOV R246, R235 ;  /* 0x000000eb00f67202 */ /* 0x000fe40000000f00 */
[----:B------:R-:W-:-:S07]  /*ddf0*/  MOV R134, R248 ;  /* 0x000000f800867202 */ /* 0x000fce0000000f00 */
[----:B------:R-:W-:Y:S05]  /*de00*/  WARPSYNC.COLLECTIVE R135, `(.L_x_5910) ;  /* 0x0000000087087348 */ /* 0x000fea0003c00000 */
[----:B------:R0:W1:Y:S02]  /*de10*/  SHFL.UP P6, R248, R246, R133, R132 ;  /* 0x04000085f6f87389 */ /* 0x00006400000c0084 */
[----:B01----:R-:W-:Y:S05]  /*de20*/  ENDCOLLECTIVE ;  /* 0x000000000000791b */ /* 0x003fea0003800000 */
.L_x_5910:
[----:B------:R-:W-:Y:S02]  /*de30*/  MOV R246, R236 ;  /* 0x000000ec00f67202 */ /* 0x000fe40000000f00 */
[----:B------:R-:W-:-:S07]  /*de40*/  MOV R233, R248 ;  /* 0x000000f800e97202 */ /* 0x000fce0000000f00 */
[----:B------:R-:W-:Y:S05]  /*de50*/  WARPSYNC.COLLECTIVE R135, `(.L_x_5911) ;  /* 0x0000000087087348 */ /* 0x000fea0003c00000 */
[----:B------:R0:W1:Y:S02]  /*de60*/  SHFL.UP P6, R248, R246, R133, R132 ;  /* 0x04000085f6f87389 */ /* 0x00006400000c0084 */
[----:B01----:R-:W-:Y:S05]  /*de70*/  ENDCOLLECTIVE ;  /* 0x000000000000791b */ /* 0x003fea0003800000 */
.L_x_5911:
[----:B------:R-:W-:Y:S02]  /*de80*/  MOV R246, R245 ;  /* 0x000000f500f67202 */ /* 0x000fe40000000f00 */
[----:B------:R-:W-:-:S07]  /*de90*/  MOV R247, R248 ;  /* 0x000000f800f77202 */ /* 0x000fce0000000f00 */
[----:B------:R-:W-:Y:S05]  /*dea0*/  WARPSYNC.COLLECTIVE R135, `(.L_x_5912) ;  /* 0x0000000087087348 */ /* 0x000fea0003c00000 */
[----:B------:R0:W1:Y:S02]  /*deb0*/  SHFL.UP P6, R248, R246, R133, R132 ;  /* 0x04000085f6f87389 */ /* 0x00006400000c0084 */
[----:B01----:R-:W-:Y:S05]  /*dec0*/  ENDCOLLECTIVE ;  /* 0x000000000000791b */ /* 0x003fea0003800000 */
.L_x_5912:
[----:B------:R-:W-:Y:S01]  /*ded0*/  MOV R132, R248 ;  /* 0x000000f800847202 */ /* 0x000fe20000000f00 */
[----:B------:R-:W-:Y:S06]  /*dee0*/  BRA `(.L_x_5913) ;  /* 0xffffff7c00987947 */ /* 0x000fec000383ffff */
.L_x_5796:
[----:B------:R-:W-:Y:S01]  /*def0*/  HFMA2 R133, -RZ, RZ, 0, 1.847743988037109375e-06 ;  /* 0x0000001fff857431 */ /* 0x000fe200000001ff */
[----:B------:R-:W-:Y:S01]  /*df00*/  BSSY B0, `(.L_x_5914) ;  /* 0x0000007000007945 */ /* 0x000fe20003800000 */
[----:B------:R-:W-:Y:S02]  /*df10*/  MOV R134, R174 ;  /* 0x000000ae00867202 */ /* 0x000fe40000000f00 */
[----:B------:R-:W-:Y:S02]  /*df20*/  MOV R132, 0x1f ;  /* 0x0000001f00847802 */ /* 0x000fe40000000f00 */
[----:B------:R-:W-:-:S07]  /*df30*/  MOV R135, 0xffffffff ;  /* 0xffffffff00877802 */ /* 0x000fce0000000f00 */
[----:B-----5:R-:W-:Y:S05]  /*df40*/  WARPSYNC.COLLECTIVE R135, `(.L_x_5915) ;  /* 0x0000000087087348 */ /* 0x020fea0003c00000 */
[----:B------:R0:W1:Y:S02]  /*df50*/  SHFL.IDX P2, R233, R134, R133, R132 ;  /* 0x0000008586e97389 */ /* 0x0000640000040084 */
[----:B01---5:R-:W-:Y:S05]  /*df60*/  ENDCOLLECTIVE ;  /* 0x000000000000791b */ /* 0x023fea0003800000 */
.L_x_5915:
[----:B------:R-:W-:Y:S05]  /*df70*/  BSYNC B0 ;  /* 0x0000000000007941 */ /* 0x000fea0003800000 */
.L_x_5914:
[----:B------:R-:W-:Y:S05]  /*df80*/  BRA `(.L_x_5916) ;  /* 0xffffff7c00a87947 */ /* 0x000fea000383ffff */
.L_x_5797:
        /* <DEDUP_REMOVED lines=8> */
.L_x_5918:
[----:B------:R-:W-:Y:S05]  /*e010*/  BSYNC B0 ;  /* 0x0000000000007941 */ /* 0x000fea0003800000 */
.L_x_5917:
[----:B------:R-:W-:Y:S05]  /*e020*/  BRA `(.L_x_5919) ;  /* 0xffffff7c00887947 */ /* 0x000fea000383ffff */
.L_x_5798:
        /* <DEDUP_REMOVED lines=8> */
.L_x_5921:
[----:B------:R-:W-:Y:S05]  /*e0b0*/  BSYNC B0 ;  /* 0x0000000000007941 */ /* 0x000fea0003800000 */
.L_x_5920:
[----:B------:R-:W-:Y:S05]  /*e0c0*/  BRA `(.L_x_5922) ;  /* 0xffffff7c00687947 */ /* 0x000fea000383ffff */
.L_x_5799:
        /* <DEDUP_REMOVED lines=8> */
.L_x_5924:
[----:B------:R-:W-:Y:S05]  /*e150*/  BSYNC B0 ;  /* 0x0000000000007941 */ /* 0x000fea0003800000 */
.L_x_5923:
[----:B------:R-:W-:Y:S05]  /*e160*/  BRA `(.L_x_5925) ;  /* 0xffffff7c00487947 */ /* 0x000fea000383ffff */
.L_x_5800:
[----:B------:R-:W-:Y:S01]  /*e170*/  HFMA2 R133, -RZ, RZ, 0, 5.9604644775390625e-08 ;  /* 0x00000001ff857431 */ /* 0x000fe200000001ff */
[----:B------:R-:W-:Y:S01]  /*e180*/  BSSY B0, `(.L_x_5926) ;  /* 0x0000007000007945 */ /* 0x000fe20003800000 */
[----:B------:R-:W-:Y:S02]  /*e190*/  MOV R246, R174 ;  /* 0x000000ae00f67202 */ /* 0x000fe40000000f00 */
[----:B------:R-:W-:Y:S02]  /*e1a0*/  MOV R132, RZ ;  /* 0x000000ff00847202 */ /* 0x000fe40000000f00 */
[----:B------:R-:W-:-:S07]  /*e1b0*/  MOV R135, 0xffffffff ;  /* 0xffffffff00877802 */ /* 0x000fce0000000f00 */
[----:B-----5:R-:W-:Y:S05]  /*e1c0*/  WARPSYNC.COLLECTIVE R135, `(.L_x_5927) ;  /* 0x0000000087087348 */ /* 0x020fea0003c00000 */
[----:B------:R0:W1:Y:S02]  /*e1d0*/  SHFL.UP P6, R248, R246, R133, R132 ;  /* 0x04000085f6f87389 */ /* 0x00006400000c0084 */
[----:B01---5:R-:W-:Y:S05]  /*e1e0*/  ENDCOLLECTIVE ;  /* 0x000000000000791b */ /* 0x023fea0003800000 */
.L_x_5927:
[----:B------:R-:W-:Y:S05]  /*e1f0*/  BSYNC B0 ;  /* 0x0000000000007941 */ /* 0x000fea0003800000 */
.L_x_5926:
        /* <DEDUP_REMOVED lines=9> */
.L_x_5928:
[----:B------:R-:W-:Y:S02]  /*e290*/  MOV R246, R236 ;  /* 0x000000ec00f67202 */ /* 0x000fe40000000f00 */
[----:B------:R-:W-:-:S07]  /*e2a0*/  MOV R235, R248 ;  /* 0x000000f800eb7202 */ /* 0x000fce0000000f00 */
[----:B------:R-:W-:Y:S05]  /*e2b0*/  WARPSYNC.COLLECTIVE R135, `(.L_x_5929) ;  /* 0x0000000087087348 */ /* 0x000fea0003c00000 */
[----:B------:R0:W1:Y:S02]  /*e2c0*/  SHFL.UP P6, R248, R246, R133, R132 ;  /* 0x04000085f6f87389 */ /* 0x00006400000c0084 */
[----:B01----:R-:W-:Y:S05]  /*e2d0*/  ENDCOLLECTIVE ;  /* 0x000000000000791b */ /* 0x003fea0003800000 */
.L_x_5929:
[----:B------:R-:W-:Y:S02]  /*e2e0*/  MOV R246, R245 ;  /* 0x000000f500f67202 */ /* 0x000fe40000000f00 */
[----:B------:R-:W-:-:S07]  /*e2f0*/  MOV R236, R248 ;  /* 0x000000f800ec7202 */ /* 0x000fce0000000f00 */
[----:B------:R-:W-:Y:S05]  /*e300*/  WARPSYNC.COLLECTIVE R135, `(.L_x_5930) ;  /* 0x0000000087087348 */ /* 0x000fea0003c00000 */
[----:B------:R0:W1:Y:S02]  /*e310*/  SHFL.UP P6, R248, R246, R133, R132 ;  /* 0x04000085f6f87389 */ /* 0x00006400000c0084 */
[----:B01----:R-:W-:Y:S05]  /*e320*/  ENDCOLLECTIVE ;  /* 0x000000000000791b */ /* 0x003fea0003800000 */
.L_x_5930:
[----:B------:R-:W-:Y:S01]  /*e330*/  HFMA2 R133, -RZ, RZ, 0, 0 ;  /* 0x00000000ff857431 */ /* 0x000fe200000001ff */
[----:B------:R-:W-:-:S07]  /*e340*/  MOV R132, 0x1f ;  /* 0x0000001f00847802 */ /* 0x000fce0000000f00 */
[----:B------:R-:W-:Y:S05]  /*e350*/  WARPSYNC.COLLECTIVE R135, `(.L_x_5931) ;  /* 0x0000000087087348 */ /* 0x000fea0003c00000 */
[----:B------:R0:W1:Y:S02]  /*e360*/  SHFL.IDX P2, R233, R134, R133, R132 ;  /* 0x0000008586e97389 */ /* 0x0000640000040084 */
[----:B01----:R-:W-:Y:S05]  /*e370*/  ENDCOLLECTIVE ;  /* 0x000000000000791b */ /* 0x003fea0003800000 */
.L_x_5931:
[----:B------:R-:W-:Y:S02]  /*e380*/  MOV R245, R248 ;  /* 0x000000f800f57202 */ /* 0x000fe40000000f00 */
[----:B------:R-:W-:Y:S02]  /*e390*/  MOV R134, R117 ;  /* 0x0000007500867202 */ /* 0x000fe40000000f00 */
[----:B------:R-:W-:-:S07]  /*e3a0*/  MOV R116, R233 ;  /* 0x000000e900747202 */ /* 0x000fce0000000f00 */
[----:B------:R-:W-:Y:S05]  /*e3b0*/  WARPSYNC.COLLECTIVE R135, `(.L_x_5932) ;  /* 0x0000000087087348 */ /* 0x000fea0003c00000 */
[----:B------:R0:W1:Y:S02]  /*e3c0*/  SHFL.IDX P2, R233, R134, R133, R132 ;  /* 0x0000008586e97389 */ /* 0x0000640000040084 */
[----:B01----:R-:W-:Y:S05]  /*e3d0*/  ENDCOLLECTIVE ;  /* 0x000000000000791b */ /* 0x003fea0003800000 */
.L_x_5932:
[----:B------:R-:W-:Y:S02]  /*e3e0*/  MOV R134, R118 ;  /* 0x0000007600867202 */ /* 0x000fe40000000f00 */
[----:B------:R-:W-:-:S07]  /*e3f0*/  MOV R117, R233 ;  /* 0x000000e900757202 */ /* 0x000fce0000000f00 */
[----:B------:R-:W-:Y:S05]  /*e400*/  WARPSYNC.COLLECTIVE R135, `(.L_x_5933) ;  /* 0x0000000087087348 */ /* 0x000fea0003c00000 */
[----:B------:R0:W1:Y:S02]  /*e410*/  SHFL.IDX P2, R233, R134, R133, R132 ;  /* 0x0000008586e97389 */ /* 0x0000640000040084 */
[----:B01----:R-:W-:Y:S05]  /*e420*/  ENDCOLLECTIVE ;  /* 0x000000000000791b */ /* 0x003fea0003800000 */
.L_x_5933:
[----:B------:R-:W-:Y:S02]  /*e430*/  MOV R134, R119 ;  /* 0x0000007700867202 */ /* 0x000fe40000000f00 */
[----:B------:R-:W-:-:S07]  /*e440*/  MOV R118, R233 ;  /* 0x000000e900767202 */ /* 0x000fce0000000f00 */
[----:B------:R-:W-:Y:S05]  /*e450*/  WARPSYNC.COLLECTIVE R135, `(.L_x_5934) ;  /* 0x0000000087087348 */ /* 0x000fea0003c00000 */
[----:B------:R0:W1:Y:S02]  /*e460*/  SHFL.IDX P2, R233, R134, R133, R132 ;  /* 0x0000008586e97389 */ /* 0x0000640000040084 */
[----:B01----:R-:W-:Y:S05]  /*e470*/  ENDCOLLECTIVE ;  /* 0x000000000000791b */ /* 0x003fea0003800000 */
.L_x_5934:
[----:B------:R-:W-:Y:S01]  /*e480*/  MOV R119, R233 ;  /* 0x000000e900777202 */ /* 0x000fe20000000f00 */
[----:B------:R-:W-:Y:S06]  /*e490*/  BRA `(.L_x_5935) ;  /* 0xffffff7800a47947 */ /* 0x000fec000383ffff */
.L_x_5802:
[----:B------:R-:W-:Y:S01]  /*e4a0*/  HFMA2 R251, -RZ, RZ, 0, 5.9604644775390625e-08 ;  /* 0x00000001fffb7431 */ /* 0x000fe200000001ff */
[----:B------:R-:W-:Y:S02]  /*e4b0*/  MOV R252, R245 ;  /* 0x000000f500fc7202 */ /* 0x000fe40000000f00 */
[----:B------:R-:W-:Y:S02]  /*e4c0*/  MOV R132, 0x1f ;  /* 0x0000001f00847802 */ /* 0x000fe40000000f00 */
[----:B------:R-:W-:-:S07]  /*e4d0*/  MOV R135, 0xffffffff ;  /* 0xffffffff00877802 */ /* 0x000fce0000000f00 */
[----:B------:R-:W-:Y:S05]  /*e4e0*/  WARPSYNC.COLLECTIVE R135, `(.L_x_5936) ;  /* 0x0000000087087348 */ /* 0x000fea0003c00000 */
[----:B------:R0:W1:Y:S02]  /*e4f0*/  SHFL.DOWN P2, R233, R252, R251, R132 ;  /* 0x080000fbfce97389 */ /* 0x0000640000040084 */
[----:B01----:R-:W-:Y:S05]  /*e500*/  ENDCOLLECTIVE ;  /* 0x000000000000791b */ /* 0x003fea0003800000 */
.L_x_5936:
[----:B------:R-:W-:Y:S02]  /*e510*/  MOV R252, R246 ;  /* 0x000000f600fc7202 */ /* 0x000fe40000000f00 */
[----:B------:R-:W-:-:S07]  /*e520*/  MOV R133, R233 ;  /* 0x000000e900857202 */ /* 0x000fce0000000f00 */
[----:B------:R-:W-:Y:S05]  /*e530*/  WARPSYNC.COLLECTIVE R135, `(.L_x_5937) ;  /* 0x0000000087087348 */ /* 0x000fea0003c00000 */
[----:B------:R0:W1:Y:S02]  /*e540*/  SHFL.DOWN P2, R233, R252, R251, R132 ;  /* 0x080000fbfce97389 */ /* 0x0000640000040084 */
[----:B01----:R-:W-:Y:S05]  /*e550*/  ENDCOLLECTIVE ;  /* 0x000000000000791b */ /* 0x003fea0003800000 */
.L_x_5937:
[----:B------:R-:W-:Y:S02]  /*e560*/  MOV R252, R247 ;  /* 0x000000f700fc7202 */ /* 0x000fe40000000f00 */
[----:B------:R-:W-:-:S07]  /*e570*/  MOV R134, R233 ;  /* 0x000000e900867202 */ /* 0x000fce0000000f00 */
[----:B------:R-:W-:Y:S05]  /*e580*/  WARPSYNC.COLLECTIVE R135, `(.L_x_5938) ;  /* 0x0000000087087348 */ /* 0x000fea0003c00000 */
[----:B------:R0:W1:Y:S02]  /*e590*/  SHFL.DOWN P2, R233, R252, R251, R132 ;  /* 0x080000fbfce97389 */ /* 0x0000640000040084 */
[----:B01----:R-:W-:Y:S05]  /*e5a0*/  ENDCOLLECTIVE ;  /* 0x000000000000791b */ /* 0x003fea0003800000 */
.L_x_5938:
[----:B------:R-:W-:Y:S02]  /*e5b0*/  MOV R252, R248 ;  /* 0x000000f800fc7202 */ /* 0x000fe40000000f00 */
[----:B------:R-:W-:-:S07]  /*e5c0*/  MOV R161, R233 ;  /* 0x000000e900a17202 */ /* 0x000fce0000000f00 */
[----:B------:R-:W-:Y:S05]  /*e5d0*/  WARPSYNC.COLLECTIVE R135, `(.L_x_5939) ;  /* 0x0000000087087348 */ /* 0x000fea0003c00000 */
[----:B------:R0:W1:Y:S02]  /*e5e0*/  SHFL.DOWN P2, R233, R252, R251, R132 ;  /* 0x080000fbfce97389 */ /* 0x0000640000040084 */
[----:B01----:R-:W-:Y:S05]  /*e5f0*/  ENDCOLLECTIVE ;  /* 0x000000000000791b */ /* 0x003fea0003800000 */
.L_x_5939:
[----:B------:R-:W-:Y:S01]  /*e600*/  MOV R132, R233 ;  /* 0x000000e900847202 */ /* 0x000fe20000000f00 */
[----:B------:R-:W-:Y:S06]  /*e610*/  BRA `(.L_x_5940) ;  /* 0xffffff8c00d07947 */ /* 0x000fec000383ffff */
.L_x_5805:
        /* <DEDUP_REMOVED lines=8> */
.L_x_5942:
[----:B------:R-:W-:Y:S05]  /*e6a0*/  BSYNC B0 ;  /* 0x0000000000007941 */ /* 0x000fea0003800000 */
.L_x_5941:
        /* <DEDUP_REMOVED lines=8> */
.L_x_5943:
[----:B------:R-:W-:Y:S02]  /*e730*/  MOV R252, R247 ;  /* 0x000000f700fc7202 */ /* 0x000fe40000000f00 */
[----:B------:R-:W-:-:S07]  /*e740*/  MOV R134, R233 ;  /* 0x000000e900867202 */ /* 0x000fce0000000f00 */
[----:B------:R-:W-:Y:S05]  /*e750*/  WARPSYNC.COLLECTIVE R135, `(.L_x_5944) ;  /* 0x0000000087087348 */ /* 0x000fea0003c00000 */
[----:B------:R0:W1:Y:S02]  /*e760*/  SHFL.DOWN P2, R233, R252, R251, R132 ;  /* 0x080000fbfce97389 */ /* 0x0000640000040084 */
[----:B01----:R-:W-:Y:S05]  /*e770*/  ENDCOLLECTIVE ;  /* 0x000000000000791b */ /* 0x003fea0003800000 */
.L_x_5944:
[----:B------:R-:W-:Y:S02]  /*e780*/  MOV R252, R248 ;  /* 0x000000f800fc7202 */ /* 0x000fe40000000f00 */
[----:B------:R-:W-:-:S07]  /*e790*/  MOV R161, R233 ;  /* 0x000000e900a17202 */ /* 0x000fce0000000f00 */
[----:B------:R-:W-:Y:S05]  /*e7a0*/  WARPSYNC.COLLECTIVE R135, `(.L_x_5945) ;  /* 0x0000000087087348 */ /* 0x000fea0003c00000 */
[----:B------:R0:W1:Y:S02]  /*e7b0*/  SHFL.DOWN P2, R233, R252, R251, R132 ;  /* 0x080000fbfce97389 */ /* 0x0000640000040084 */
[----:B01----:R-:W-:Y:S05]  /*e7c0*/  ENDCOLLECTIVE ;  /* 0x000000000000791b */ /* 0x003fea0003800000 */
.L_x_5945:
[----:B------:R-:W-:Y:S01]  /*e7d0*/  MOV R135, R233 ;  /* 0x000000e900877202 */ /* 0x000fe20000000f00 */
[----:B------:R-:W-:Y:S06]  /*e7e0*/  BRA `(.L_x_5946) ;  /* 0xffffff8c00b07947 */ /* 0x000fec000383ffff */
.L_x_5808:
        /* <DEDUP_REMOVED lines=8> */
.L_x_5948:
[----:B------:R-:W-:Y:S05]  /*e870*/  BSYNC B0 ;  /* 0x0000000000007941 */ /* 0x000fea0003800000 */
.L_x_5947:
        /* <DEDUP_REMOVED lines=8> */
.L_x_5949:
[----:B------:R-:W-:Y:S02]  /*e900*/  MOV R252, R247 ;  /* 0x000000f700fc7202 */ /* 0x000fe40000000f00 */
[----:B------:R-:W-:-:S07]  /*e910*/  MOV R134, R233 ;  /* 0x000000e900867202 */ /* 0x000fce0000000f00 */
[----:B------:R-:W-:Y:S05]  /*e920*/  WARPSYNC.COLLECTIVE R135, `(.L_x_5950) ;  /* 0x0000000087087348 */ /* 0x000fea0003c00000 */
[----:B------:R0:W1:Y:S02]  /*e930*/  SHFL.DOWN P2, R233, R252, R251, R132 ;  /* 0x080000fbfce97389 */ /* 0x0000640000040084 */
[----:B01----:R-:W-:Y:S05]  /*e940*/  ENDCOLLECTIVE ;  /* 0x000000000000791b */ /* 0x003fea0003800000 */
.L_x_5950:
[----:B------:R-:W-:Y:S02]  /*e950*/  MOV R252, R248 ;  /* 0x000000f800fc7202 */ /* 0x000fe40000000f00 */
[----:B------:R-:W-:-:S07]  /*e960*/  MOV R161, R233 ;  /* 0x000000e900a17202 */ /* 0x000fce0000000f00 */
[----:B------:R-:W-:Y:S05]  /*e970*/  WARPSYNC.COLLECTIVE R135, `(.L_x_5951) ;  /* 0x0000000087087348 */ /* 0x000fea0003c00000 */
[----:B------:R0:W1:Y:S02]  /*e980*/  SHFL.DOWN P2, R233, R252, R251, R132 ;  /* 0x080000fbfce97389 */ /* 0x0000640000040084 */
[----:B01----:R-:W-:Y:S05]  /*e990*/  ENDCOLLECTIVE ;  /* 0x000000000000791b */ /* 0x003fea0003800000 */
.L_x_5951:
[----:B------:R-:W-:Y:S01]  /*e9a0*/  MOV R135, R233 ;  /* 0x000000e900877202 */ /* 0x000fe20000000f00 */
[----:B------:R-:W-:Y:S06]  /*e9b0*/  BRA `(.L_x_5952) ;  /* 0xffffff8c00907947 */ /* 0x000fec000383ffff */
.L_x_5811:
        /* <DEDUP_REMOVED lines=8> */
.L_x_5954:
[----:B------:R-:W-:Y:S05]  /*ea40*/  BSYNC B0 ;  /* 0x0000000000007941 */ /* 0x000fea0003800000 */
.L_x_5953:
        /* <DEDUP_REMOVED lines=8> */
.L_x_5955:
[----:B------:R-:W-:Y:S02]  /*ead0*/  MOV R252, R247 ;  /* 0x000000f700fc7202 */ /* 0x000fe40000000f00 */
[----:B------:R-:W-:-:S07]  /*eae0*/  MOV R134, R233 ;  /* 0x000000e900867202 */ /* 0x000fce0000000f00 */
[----:B------:R-:W-:Y:S05]  /*eaf0*/  WARPSYNC.COLLECTIVE R135, `(.L_x_5956) ;  /* 0x0000000087087348 */ /* 0x000fea0003c00000 */
[----:B------:R0:W1:Y:S02]  /*eb00*/  SHFL.DOWN P2, R233, R252, R251, R132 ;  /* 0x080000fbfce97389 */ /* 0x0000640000040084 */
[----:B01----:R-:W-:Y:S05]  /*eb10*/  ENDCOLLECTIVE ;  /* 0x000000000000791b */ /* 0x003fea0003800000 */
.L_x_5956:
[----:B------:R-:W-:Y:S02]  /*eb20*/  MOV R252, R248 ;  /* 0x000000f800fc7202 */ /* 0x000fe40000000f00 */
[----:B------:R-:W-:-:S07]  /*eb30*/  MOV R161, R233 ;  /* 0x000000e900a17202 */ /* 0x000fce0000000f00 */
[----:B------:R-:W-:Y:S05]  /*eb40*/  WARPSYNC.COLLECTIVE R135, `(.L_x_5957) ;  /* 0x0000000087087348 */ /* 0x000fea0003c00000 */
[----:B------:R0:W1:Y:S02]  /*eb50*/  SHFL.DOWN P2, R233, R252, R251, R132 ;  /* 0x080000fbfce97389 */ /* 0x0000640000040084 */
[----:B01----:R-:W-:Y:S05]  /*eb60*/  ENDCOLLECTIVE ;  /* 0x000000000000791b */ /* 0x003fea0003800000 */
.L_x_5957:
[----:B------:R-:W-:Y:S01]  /*eb70*/  MOV R135, R233 ;  /* 0x000000e900877202 */ /* 0x000fe20000000f00 */
[----:B------:R-:W-:Y:S06]  /*eb80*/  BRA `(.L_x_5958) ;  /* 0xffffff8c00707947 */ /* 0x000fec000383ffff */
.L_x_5814:
        /* <DEDUP_REMOVED lines=8> */
.L_x_5960:
[----:B------:R-:W-:Y:S05]  /*ec10*/  BSYNC B0 ;  /* 0x0000000000007941 */ /* 0x000fea0003800000 */
.L_x_5959:
        /* <DEDUP_REMOVED lines=8> */
.L_x_5961:
[----:B------:R-:W-:Y:S02]  /*eca0*/  MOV R252, R247 ;  /* 0x000000f700fc7202 */ /* 0x000fe40000000f00 */
[----:B------:R-:W-:-:S07]  /*ecb0*/  MOV R134, R233 ;  /* 0x000000e900867202 */ /* 0x000fce0000000f00 */
[----:B------:R-:W-:Y:S05]  /*ecc0*/  WARPSYNC.COLLECTIVE R135, `(.L_x_5962) ;  /* 0x0000000087087348 */ /* 0x000fea0003c00000 */
[----:B------:R0:W1:Y:S02]  /*ecd0*/  SHFL.DOWN P2, R233, R252, R251, R132 ;  /* 0x080000fbfce97389 */ /* 0x0000640000040084 */
[----:B01----:R-:W-:Y:S05]  /*ece0*/  ENDCOLLECTIVE ;  /* 0x000000000000791b */ /* 0x003fea0003800000 */
.L_x_5962:
[----:B------:R-:W-:Y:S02]  /*ecf0*/  MOV R252, R248 ;  /* 0x000000f800fc7202 */ /* 0x000fe40000000f00 */
[----:B------:R-:W-:-:S07]  /*ed00*/  MOV R161, R233 ;  /* 0x000000e900a17202 */ /* 0x000fce0000000f00 */
[----:B------:R-:W-:Y:S05]  /*ed10*/  WARPSYNC.COLLECTIVE R135, `(.L_x_5963) ;  /* 0x0000000087087348 */ /* 0x000fea0003c00000 */
[----:B------:R0:W1:Y:S02]  /*ed20*/  SHFL.DOWN P2, R233, R252, R251, R132 ;  /* 0x080000fbfce97389 */ /* 0x0000640000040084 */
[----:B01----:R-:W-:Y:S05]  /*ed30*/  ENDCOLLECTIVE ;  /* 0x000000000000791b */ /* 0x003fea0003800000 */
.L_x_5963:
[----:B------:R-:W-:Y:S05]  /*ed40*/  BRA `(.L_x_5964) ;  /* 0xffffff8c00547947 */ /* 0x000fea000383ffff */
.L_x_5817:
        /* <DEDUP_REMOVED lines=8> */
.L_x_5966:
[----:B------:R-:W-:Y:S05]  /*edd0*/  BSYNC B0 ;  /* 0x0000000000007941 */ /* 0x000fea0003800000 */
.L_x_5965:
        /* <DEDUP_REMOVED lines=9> */
.L_x_5967:
[----:B------:R-:W-:Y:S02]  /*ee70*/  MOV R134, R247 ;  /* 0x000000f700867202 */ /* 0x000fe40000000f00 */
[----:B------:R-:W-:-:S07]  /*ee80*/  MOV R220, R233 ;  /* 0x000000e900dc7202 */ /* 0x000fce0000000f00 */
[----:B------:R-:W-:Y:S05]  /*ee90*/  WARPSYNC.COLLECTIVE R135, `(.L_x_5968) ;  /* 0x0000000087087348 */ /* 0x000fea0003c00000 */
[----:B------:R0:W1:Y:S02]  /*eea0*/  SHFL.IDX P2, R233, R134, R133, R132 ;  /* 0x0000008586e97389 */ /* 0x0000640000040084 */
[----:B01----:R-:W-:Y:S05]  /*eeb0*/  ENDCOLLECTIVE ;  /* 0x000000000000791b */ /* 0x003fea0003800000 */
.L_x_5968:
        /* <DEDUP_REMOVED lines=16> */
.L_x_5969:
[----:B------:R-:W-:Y:S01]  /*efc0*/  MOV R134, R116 ;  /* 0x0000007400867202 */ /* 0x000fe20000000f00 */
[----:B------:R-:W-:-:S07]  /*efd0*/  FADD.FTZ R236, R233, R236 ;  /* 0x000000ece9ec7221 */ /* 0x000fce0000010000 */
[----:B------:R-:W-:Y:S05]  /*efe0*/  WARPSYNC.COLLECTIVE R135, `(.L_x_5970) ;  /* 0x0000000087087348 */ /* 0x000fea0003c00000 */
[----:B------:R0:W1:Y:S02]  /*eff0*/  SHFL.DOWN P2, R233, R252, R251, R132 ;  /* 0x080000fbfce97389 */ /* 0x0000640000040084 */
[----:B01----:R-:W-:Y:S05]  /*f000*/  ENDCOLLECTIVE ;  /* 0x000000000000791b */ /* 0x003fea0003800000 */
.L_x_5970:
[----:B------:R-:W-:Y:S02]  /*f010*/  MOV R252, R246 ;  /* 0x000000f600fc7202 */ /* 0x000fe40000000f00 */
[----:B------:R-:W-:-:S07]  /*f020*/  MOV R245, R233 ;  /* 0x000000e900f57202 */ /* 0x000fce0000000f00 */
[----:B------:R-:W-:Y:S05]  /*f030*/  WARPSYNC.COLLECTIVE R135, `(.L_x_5971) ;  /* 0x0000000087087348 */ /* 0x000fea0003c00000 */
[----:B------:R0:W1:Y:S02]  /*f040*/  SHFL.DOWN P2, R233, R252, R251, R132 ;  /* 0x080000fbfce97389 */ /* 0x0000640000040084 */
[----:B01----:R-:W-:Y:S05]  /*f050*/  ENDCOLLECTIVE ;  /* 0x000000000000791b */ /* 0x003fea0003800000 */
.L_x_5971:
[----:B------:R-:W-:Y:S02]  /*f060*/  MOV R252, R247 ;  /* 0x000000f700fc7202 */ /* 0x000fe40000000f00 */
[----:B------:R-:W-:-:S07]  /*f070*/  MOV R246, R233 ;  /* 0x000000e900f67202 */ /* 0x000fce0000000f00 */
[----:B------:R-:W-:Y:S05]  /*f080*/  WARPSYNC.COLLECTIVE R135, `(.L_x_5972) ;  /* 0x0000000087087348 */ /* 0x000fea0003c00000 */
[----:B------:R0:W1:Y:S02]  /*f090*/  SHFL.DOWN P2, R233, R252, R251, R132 ;  /* 0x080000fbfce97389 */ /* 0x0000640000040084 */
[----:B01----:R-:W-:Y:S05]  /*f0a0*/  ENDCOLLECTIVE ;  /* 0x000000000000791b */ /* 0x003fea0003800000 */
.L_x_5972:
[----:B------:R-:W-:Y:S02]  /*f0b0*/  MOV R252, R248 ;  /* 0x000000f800fc7202 */ /* 0x000fe40000000f00 */
[----:B------:R-:W-:-:S07]  /*f0c0*/  MOV R247, R233 ;  /* 0x000000e900f77202 */ /* 0x000fce0000000f00 */
[----:B------:R-:W-:Y:S05]  /*f0d0*/  WARPSYNC.COLLECTIVE R135, `(.L_x_5973) ;  /* 0x0000000087087348 */ /* 0x000fea0003c00000 */
[----:B------:R0:W1:Y:S02]  /*f0e0*/  SHFL.DOWN P2, R233, R252, R251, R132 ;  /* 0x080000fbfce97389 */ /* 0x0000640000040084 */
[----:B01----:R-:W-:Y:S05]  /*f0f0*/  ENDCOLLECTIVE ;  /* 0x000000000000791b */ /* 0x003fea0003800000 */
.L_x_5973:
[----:B------:R-:W-:-:S07]  /*f100*/  MOV R248, R233 ;  /* 0x000000e900f87202 */ /* 0x000fce0000000f00 */
[----:B------:R-:W-:Y:S05]  /*f110*/  WARPSYNC.COLLECTIVE R135, `(.L_x_5974) ;  /* 0x0000000087087348 */ /* 0x000fea0003c00000 */
[----:B------:R0:W1:Y:S02]  /*f120*/  SHFL.IDX P2, R233, R134, R133, R132 ;  /* 0x0000008586e97389 */ /* 0x0000640000040084 */
[----:B01----:R-:W-:Y:S05]  /*f130*/  ENDCOLLECTIVE ;  /* 0x000000000000791b */ /* 0x003fea0003800000 */
.L_x_5974:
[----:B------:R-:W-:Y:S02]  /*f140*/  MOV R134, R117 ;  /* 0x0000007500867202 */ /* 0x000fe40000000f00 */
[----:B------:R-:W-:-:S07]  /*f150*/  MOV R116, R233 ;  /* 0x000000e900747202 */ /* 0x000fce0000000f00 */
[----:B------:R-:W-:Y:S05]  /*f160*/  WARPSYNC.COLLECTIVE R135, `(.L_x_5975) ;  /* 0x0000000087087348 */ /* 0x000fea0003c00000 */
[----:B------:R0:W1:Y:S02]  /*f170*/  SHFL.IDX P2, R233, R134, R133, R132 ;  /* 0x0000008586e97389 */ /* 0x0000640000040084 */
[----:B01----:R-:W-:Y:S05]  /*f180*/  ENDCOLLECTIVE ;  /* 0x000000000000791b */ /* 0x003fea0003800000 */
.L_x_5975:
[----:B------:R-:W-:Y:S02]  /*f190*/  MOV R134, R118 ;  /* 0x0000007600867202 */ /* 0x000fe40000000f00 */
[----:B------:R-:W-:-:S07]  /*f1a0*/  MOV R117, R233 ;  /* 0x000000e900757202 */ /* 0x000fce0000000f00 */
[----:B------:R-:W-:Y:S05]  /*f1b0*/  WARPSYNC.COLLECTIVE R135, `(.L_x_5976) ;  /* 0x0000000087087348 */ /* 0x000fea0003c00000 */
[----:B------:R0:W1:Y:S02]  /*f1c0*/  SHFL.IDX P2, R233, R134, R133, R132 ;  /* 0x0000008586e97389 */ /* 0x0000640000040084 */
[----:B01----:R-:W-:Y:S05]  /*f1d0*/  ENDCOLLECTIVE ;  /* 0x000000000000791b */ /* 0x003fea0003800000 */
.L_x_5976:
[----:B------:R-:W-:Y:S02]  /*f1e0*/  MOV R134, R119 ;  /* 0x0000007700867202 */ /* 0x000fe40000000f00 */
[----:B------:R-:W-:-:S07]  /*f1f0*/  MOV R118, R233 ;  /* 0x000000e900767202 */ /* 0x000fce0000000f00 */
[----:B------:R-:W-:Y:S05]  /*f200*/  WARPSYNC.COLLECTIVE R135, `(.L_x_5977) ;  /* 0x0000000087087348 */ /* 0x000fea0003c00000 */
[----:B------:R0:W1:Y:S02]  /*f210*/  SHFL.IDX P2, R233, R134, R133, R132 ;  /* 0x0000008586e97389 */ /* 0x0000640000040084 */
[----:B01----:R-:W-:Y:S05]  /*f220*/  ENDCOLLECTIVE ;  /* 0x000000000000791b */ /* 0x003fea0003800000 */
.L_x_5977:
[----:B------:R-:W-:Y:S01]  /*f230*/  MOV R119, R233 ;  /* 0x000000e900777202 */ /* 0x000fe20000000f00 */
[----:B------:R-:W-:Y:S06]  /*f240*/  BRA `(.L_x_5978) ;  /* 0xffffff8800b07947 */ /* 0x000fec000383ffff */
.L_x_5979:
        /* <DEDUP_REMOVED lines=11> */
.L_x_18686:


//--------------------- .text._Z25selective_scan_bwd_kernelI32Selective_Scan_bwd_kernel_traitsILi128ELi16ELb1ELb1ELb1ELb1ELb1EfN3c107complexIfEEEEv12SSMParamsBwd --------------------------
	.section	.text._Z25selective_scan_bwd_kernelI32Selective_Scan_bwd_kernel_traitsILi128ELi16ELb1ELb1ELb1ELb1ELb1EfN3c107complexIfEEEEv12SSMParamsBwd,"ax",@progbits
	.align	128
        .global         _Z25selective_scan_bwd_kernelI32Selective_Scan_bwd_kernel_traitsILi128ELi16ELb1ELb1ELb1ELb1ELb1EfN3c107complexIfEEEEv12SSMParamsBwd
        .type           _Z25selective_scan_bwd_kernelI32Selective_Scan_bwd_kernel_traitsILi128ELi16ELb1ELb1ELb1ELb1ELb1EfN3c107complexIfEEEEv12SSMParamsBwd,@function
        .size           _Z25selective_scan_bwd_kernelI32Selective_Scan_bwd_kernel_traitsILi128ELi16ELb1ELb1ELb1ELb1ELb1EfN3c107complexIfEEEEv12SSMParamsBwd,(.L_x_18687 - _Z25selective_scan_bwd_kernelI32Selective_Scan_bwd_kernel_traitsILi128ELi16ELb1ELb1ELb1ELb1ELb1EfN3c107complexIfEEEEv12SSMParamsBwd)
        .other          _Z25selective_scan_bwd_kernelI32Selective_Scan_bwd_kernel_traitsILi128ELi16ELb1ELb1ELb1ELb1ELb1EfN3c107complexIfEEEEv12SSMParamsBwd,@"STO_CUDA_ENTRY STV_DEFAULT"
_Z25selective_scan_bwd_kernelI32Selective_Scan_bwd_kernel_traitsILi128ELi16ELb1ELb1ELb1ELb1ELb1EfN3c107complexIfEEEEv12SSMParamsBwd:
.text._Z25selective_scan_bwd_kernelI32Selective_Scan_bwd_kernel_traitsILi128ELi16ELb1ELb1ELb1ELb1ELb1EfN3c107complexIfEEEEv12SSMParamsBwd:
        /* <DEDUP_REMOVED lines=45> */
[----:B------:R-:W-:-:S02]  /*02d0*/  UIMAD.WIDE.U32 UR8, UR10, UR26, UR8 ;  /* 0x0000001a0a0872a5 */ /* 0x000fc4000f8e0008 */
[----:B------:R-:W-:Y:S02]  /*02e0*/  UIMAD UR7, UR10, UR19, UR5 ;  /* 0x000000130a0772a4 */ /* 0x000fe4000f8e0205 */
[----:B------:R-:W-:Y:S02]  /*02f0*/  UIADD3 UR11, UP0, UPT, UR16, UR4, URZ ;  /* 0x00000004100b7290 */ /* 0x000fe4000ff1e0ff */
[----:B------:R-:W-:Y:S02]  /*0300*/  UIMAD UR17, UR10, UR27, UR9 ;  /* 0x0000001b0a1172a4 */ /* 0x000fe4000f8e0209 */
[----:B------:R-:W-:Y:S02]  /*0310*/  UIADD3 UR4, UP2, UPT, UR16, UR8, URZ ;  /* 0x0000000810047290 */ /* 0x000fe4000ff5e0ff */
[----:B------:R-:W-:Y:S02]  /*0320*/  USHF.R.S32.HI UR22, URZ, 0x1f, UR16 ;  /* 0x0000001fff167899 */ /* 0x000fe40008011410 */
[----:B------:R-:W-:-:S02]  /*0330*/  ULEA UR9, UP1, UR11, UR12, 0x2 ;  /* 0x0000000c0b097291 */ /* 0x000fc4000f8210ff */
        /* <DEDUP_REMOVED lines=13> */
[----:B------:R-:W-:Y:S01]  /*0410*/  USHF.R.U64 UR13, UR30, 0x1, UR31 ;  /* 0x000000011e0d7899 */ /* 0x000fe2000800121f */
[----:B0-----:R-:W-:Y:S01]  /*0420*/  R2UR UR5, R2 ;  /* 0x00000000020572ca */ /* 0x001fe200000e0000 */
[----:B------:R-:W-:Y:S02]  /*0430*/  USHF.R.U32.HI UR14, URZ, 0x1, UR31 ;  /* 0x00000001ff0e7899 */ /* 0x000fe4000801161f */
[----:B------:R-:W-:Y:S02]  /*0440*/  UIMAD.WIDE.U32 UR30, UR6, UR34, URZ ;  /* 0x00000022061e72a5 */ /* 0x000fe4000f8e00ff */
[----:B------:R-:W-:Y:S02]  /*0450*/  USHF.R.U32.HI UR17, URZ, 0x1, UR39 ;  /* 0x00000001ff117899 */ /* 0x000fe40008011627 */
[----:B------:R-:W-:Y:S01]  /*0460*/  UIMAD UR31, UR6, UR35, UR31 ;  /* 0x00000023061f72a4 */ /* 0x000fe2000f8e021f */
[----:B------:R-:W0:Y:S05]  /*0470*/  LDCU.64 UR34, c[0x0][0x528] ;  /* 0x0000a500ff2277ac */ /* 0x000e2a0008000a00 */
[----:B------:R-:W-:-:S02]  /*0480*/  UIADD3 UR7, UPT, UPT, URZ, -UR5, URZ ;  /* 0x80000005ff077290 */ /* 0x000fc4000fffe0ff */
[----:B------:R-:W-:Y:S02]  /*0490*/  UIMAD UR14, UR14, UR6, URZ ;  /* 0x000000060e0e72a4 */ /* 0x000fe4000f8e02ff */
[----:B------:R-:W-:-:S04]  /*04a0*/  UIMAD UR7, UR7, UR20, URZ ;  /* 0x00000014070772a4 */ /* 0x000fc8000f8e02ff */
[----:B------:R-:W-:Y:S02]  /*04b0*/  UIMAD.WIDE.U32 UR4, UR5, UR7, UR4 ;  /* 0x00000007050472a5 */ /* 0x000fe4000f8e0004 */
[----:B------:R-:W-:Y:S02]  /*04c0*/  USHF.R.U64 UR7, UR38, 0x1, UR39 ;  /* 0x0000000126077899 */ /* 0x000fe40008001227 */
[----:B------:R-:W-:Y:S02]  /*04d0*/  UIMAD.WIDE.U32 UR18, UR5, UR15, URZ ;  /* 0x0000000f051272a5 */ /* 0x000fe4000f8e00ff */
[----:B-1----:R-:W-:Y:S01]  /*04e0*/  UIMAD.WIDE.U32 UR4, UR6, UR24, URZ ;  /* 0x00000018060472a5 */ /* 0x002fe2000f8e00ff */
[----:B------:R-:W1:Y:S04]  /*04f0*/  LDCU.64 UR38, c[0x0][0x480] ;  /* 0x00009000ff2677ac */ /* 0x000e680008000a00 */
[----:B------:R-:W-:Y:S01]  /*0500*/  UMOV UR32, UR19 ;  /* 0x0000001300207c82 */ /* 0x000fe20008000000 */
[----:B------:R-:W-:-:S02]  /*0510*/  UIMAD UR5, UR6, UR25, UR5 ;  /* 0x00000019060572a4 */ /* 0x000fc4000f8e0205 */
[----:B------:R-:W-:Y:S02]  /*0520*/  UIADD3 UR18, UPT, UPT, -UR32, URZ, URZ ;  /* 0x000000ff20127290 */ /* 0x000fe4000fffe1ff */
[----:B--2---:R-:W-:Y:S02]  /*0530*/  UIMAD.WIDE.U32 UR4, UR10, UR26, UR4 ;  /* 0x0000001a0a0472a5 */ /* 0x004fe4000f8e0004 */
[----:B------:R-:W-:Y:S01]  /*0540*/  UIMAD UR15, UR20, UR18, UR15 ;  /* 0x00000012140f72a4 */ /* 0x000fe2000f8e020f */
[----:B------:R-:W2:Y:S03]  /*0550*/  LDCU.64 UR24, c[0x0][0x4c0] ;  /* 0x00009800ff1877ac */ /* 0x000ea60008000a00 */
[----:B------:R-:W-:Y:S02]  /*0560*/  UISETP.GT.U32.AND UP1, UPT, UR20, UR15, UPT ;  /* 0x0000000f1400728c */ /* 0x000fe4000bf24070 */
[----:B------:R-:W-:Y:S01]  /*0570*/  UIMAD UR5, UR10, UR27, UR5 ;  /* 0x0000001b0a0572a4 */ /* 0x000fe2000f8e0205 */
[----:B------:R-:W3:Y:S01]  /*0580*/  LDCU.64 UR26, c[0x0][0x3c8] ;  /* 0x00007900ff1a77ac */ /* 0x000ee20008000a00 */
[----:B----4-:R-:W-:-:S07]  /*0590*/  UIMAD.WIDE.U32 UR18, UR6, UR36, URZ ;  /* 0x00000024061272a5 */ /* 0x010fce000f8e00ff */
[----:B------:R-:W-:Y:S02]  /*05a0*/  @!UP1 UIADD3 UR15, UPT, UPT, UR15, -UR20, URZ ;  /* 0x800000140f0f9290 */ /* 0x000fe4000fffe0ff */
[----:B------:R-:W-:Y:S02]  /*05b0*/  @!UP1 UIADD3 UR32, UPT, UPT, UR32, 0x1, URZ ;  /* 0x0000000120209890 */ /* 0x000fe4000fffe0ff */
[----:B------:R-:W-:Y:S02]  /*05c0*/  UISETP.GE.U32.AND UP0, UPT, UR15, UR20, UPT ;  /* 0x000000140f00728c */ /* 0x000fe4000bf06070 */
[----:B------:R-:W-:Y:S02]  /*05d0*/  ULOP3.LUT UR15, UR10, UR23, URZ, 0x3c, !UPT ;  /* 0x000000170a0f7292 */ /* 0x000fe4000f8e3cff */
[----:B------:R-:W-:Y:S02]  /*05e0*/  UISETP.NE.AND UP1, UPT, UR23, URZ, UPT ;  /* 0x000000ff1700728c */ /* 0x000fe4000bf25270 */
[----:B------:R-:W-:-:S02]  /*05f0*/  UISETP.GE.AND UP2, UPT, UR15, URZ, UPT ;  /* 0x000000ff0f00728c */ /* 0x000fc4000bf46270 */
[----:B------:R-:W-:Y:S01]  /*0600*/  UIMAD UR19, UR6, UR37, UR19 ;  /* 0x00000025061372a4 */ /* 0x000fe2000f8e0213 */
[----:B------:R-:W4:Y:S02]  /*0610*/  LDCU.64 UR20, c[0x0][0x3e8] ;  /* 0x00007d00ff1477ac */ /* 0x000f240008000a00 */
[----:B------:R-:W-:Y:S02]  /*0620*/  @UP0 UIADD3 UR32, UPT, UPT, UR32, 0x1, URZ ;  /* 0x0000000120200890 */ /* 0x000fe4000fffe0ff */
[----:B-1----:R-:W-:-:S04]  /*0630*/  UISETP.NE.U32.AND UP0, UPT, UR38, URZ, UPT ;  /* 0x000000ff2600728c */ /* 0x002fc8000bf05070 */
[----:B------:R-:W-:Y:S02]  /*0640*/  @!UP2 UIADD3 UR32, UPT, UPT, -UR32, URZ, URZ ;  /* 0x000000ff2020a290 */ /* 0x000fe4000fffe1ff */
[----:B------:R-:W-:Y:S02]  /*0650*/  @!UP1 ULOP3.LUT UR32, URZ, UR23, URZ, 0x33, !UPT ;  /* 0x00000017ff209292 */ /* 0x000fe4000f8e33ff */
[----:B------:R-:W-:Y:S02]  /*0660*/  UIADD3 UR4, UP2, UPT, UR16, UR4, URZ ;  /* 0x0000000410047290 */ /* 0x000fe4000ff5e0ff */
[----:B------:R-:W-:Y:S02]  /*0670*/  USHF.R.S32.HI UR37, URZ, 0x1f, UR32 ;  /* 0x0000001fff257899 */ /* 0x000fe40008011420 */
[----:B0-----:R-:W-:Y:S02]  /*0680*/  ULEA UR16, UP1, UR4, UR34, 0x2 ;  /* 0x0000002204107291 */ /* 0x001fe4000f8210ff */
[----:B--2---:R-:W-:-:S02]  /*0690*/  UIMAD UR34, UR37, UR24, URZ ;  /* 0x00000018252272a4 */ /* 0x004fc4000f8e02ff */
[----:B------:R-:W-:Y:S01]  /*06a0*/  UIADD3.X UR15, UPT, UPT, UR22, UR5, URZ, UP2, !UPT ;  /* 0x00000005160f7290 */ /* 0x000fe200097fe4ff */
[----:B------:R-:W0:Y:S01]  /*06b0*/  LDCU.64 UR22, c[0x0][0x4e0] ;  /* 0x00009c00ff1677ac */ /* 0x000e220008000a00 */
[----:B------:R-:W-:Y:S02]  /*06c0*/  UIMAD UR41, UR32, UR25, UR34 ;  /* 0x00000019202972a4 */ /* 0x000fe4000f8e0222 */
[----:B---3--:R-:W-:Y:S02]  /*06d0*/  UIMAD UR34, UR37, UR26, URZ ;  /* 0x0000001a252272a4 */ /* 0x008fe4000f8e02ff */
[----:B------:R-:W-:Y:S02]  /*06e0*/  ULEA.HI.X UR15, UR4, UR35, UR15, 0x2, UP1 ;  /* 0x00000023040f7291 */ /* 0x000fe400088f140f */
[----:B------:R-:W-:Y:S02]  /*06f0*/  UISETP.NE.AND.EX UP0, UPT, UR39, URZ, UPT, UP0 ;  /* 0x000000ff2700728c */ /* 0x000fe4000bf05300 */
[----:B------:R-:W-:Y:S01]  /*0700*/  UIMAD.WIDE.U32 UR4, UR32, UR24, URZ ;  /* 0x00000018200472a5 */ /* 0x000fe2000f8e00ff */
[----:B------:R-:W1:Y:S01]  /*0710*/  LDCU.64 UR24, c[0x0][0x448] ;  /* 0x00008900ff1877ac */ /* 0x000e620008000a00 */
[----:B------:R-:W-:-:S02]  /*0720*/  UIMAD.WIDE.U32 UR30, UR32, UR26, UR30 ;  /* 0x0000001a201e72a5 */ /* 0x000fc4000f8e001e */
[----:B------:R-:W-:Y:S01]  /*0730*/  UIMAD UR39, UR32, UR27, UR34 ;  /* 0x0000001b202772a4 */ /* 0x000fe2000f8e0222 */
[----:B------:R-:W2:Y:S01]  /*0740*/  LDCU.64 UR26, c[0x0][0x450] ;  /* 0x00008a00ff1a77ac */ /* 0x000ea20008000a00 */
[----:B----4-:R-:W-:Y:S02]  /*0750*/  UIMAD UR36, UR37, UR20, URZ ;  /* 0x00000014252472a4 */ /* 0x010fe4000f8e02ff */
        /* <DEDUP_REMOVED lines=10> */
[----:B-1----:R-:W-:Y:S02]  /*0800*/  ULEA UR24, UP2, UR30, UR24, 0x2 ;  /* 0x000000181e187291 */ /* 0x002fe4000f8410ff */
[----:B------:R-:W-:Y:S02]  /*0810*/  UIADD3.X UR22, UPT, UPT, UR38, UR22, URZ, UP1, !UPT ;  /* 0x0000001626167290 */ /* 0x000fe40008ffe4ff */
[----:B--2---:R-:W-:Y:S02]  /*0820*/  ULEA UR26, UP4, UR36, UR26, 0x2 ;  /* 0x0000001a241a7291 */ /* 0x004fe4000f8810ff */
[----:B------:R-:W-:Y:S01]  /*0830*/  UIADD3.X UR38, UPT, UPT, UR38, UR40, URZ, UP3, !UPT ;  /* 0x0000002826267290 */ /* 0x000fe20009ffe4ff */
[----:B------:R-:W0:Y:S01]  /*0840*/  LDCU.64 UR20, c[0x0][0x538] ;  /* 0x0000a700ff1477ac */ /* 0x000e220008000a00 */
[----:B------:R-:W-:Y:S02]  /*0850*/  ULEA.HI.X UR30, UR30, UR25, UR22, 0x2, UP2 ;  /* 0x000000191e1e7291 */ /* 0x000fe400090f1416 */
[----:B------:R-:W-:Y:S01]  /*0860*/  ULEA.HI.X UR25, UR36, UR27, UR38, 0x2, UP4 ;  /* 0x0000001b24197291 */ /* 0x000fe2000a0f1426 */
[----:B------:R-:W1:Y:S01]  /*0870*/  @UP0 LDCU UR27, c[0x0][0x384] ;  /* 0x00007080ff1b07ac */ /* 0x000e620008000800 */
[----:B------:R-:W-:Y:S01]  /*0880*/  UIMAD UR37, UR32, UR23, UR37 ;  /* 0x00000017202572a4 */ /* 0x000fe2000f8e0225 */
[----:B------:R-:W2:Y:S01]  /*0890*/  LDCU.64 UR22, c[0x0][0x540] ;  /* 0x0000a800ff1677ac */ /* 0x000ea20008000a00 */
[----:B------:R-:W-:Y:S01]  /*08a0*/  UIADD3 UR5, UPT, UPT, UR5, UR41, URZ ;  /* 0x0000002905057290 */ /* 0x000fe2000fffe0ff */
[----:B------:R-:W3:Y:S03]  /*08b0*/  @UP0 LDCU UR31, c[0x0][0x38c] ;  /* 0x00007180ff1f07ac */ /* 0x000ee60008000800 */
[----:B------:R-:W-:Y:S01]  /*08c0*/  UIMAD.WIDE.U32 UR4, UR6, UR13, UR4 ;  /* 0x0000000d060472a5 */ /* 0x000fe2000f8e0004 */
[----:B------:R-:W4:Y:S03]  /*08d0*/  @UP0 LDCU.64 UR34, c[0x0][0x480] ;  /* 0x00009000ff2207ac */ /* 0x000f260008000a00 */
[----:B------:R-:W-:-:S02]  /*08e0*/  UIADD3 UR14, UPT, UPT, UR5, UR14, URZ ;  /* 0x0000000e050e7290 */ /* 0x000fc4000fffe0ff */
[----:B0-----:R-:W-:Y:S02]  /*08f0*/  ULEA UR13, UP1, UR4, UR20, 0x3 ;  /* 0x00000014040d7291 */ /* 0x001fe4000f8218ff */
[----:B------:R-:W-:Y:S02]  /*0900*/  UIADD3 UR19, UPT, UPT, UR19, UR37, URZ ;  /* 0x0000002513137290 */ /* 0x000fe4000fffe0ff */
[----:B------:R-:W-:Y:S02]  /*0910*/  UIMAD UR20, UR17, UR6, URZ ;  /* 0x00000006111472a4 */ /* 0x000fe4000f8e02ff */
[----:B-1----:R-:W-:Y:S02]  /*0920*/  @UP0 UIMAD UR17, UR6, UR27, UR10 ;  /* 0x0000001b061102a4 */ /* 0x002fe4000f8e020a */
[----:B------:R-:W-:Y:S02]  /*0930*/  ULEA.HI.X UR14, UR4, UR21, UR14, 0x3, UP1 ;  /* 0x00000015040e7291 */ /* 0x000fe400088f1c0e */
[----:B------:R-:W-:-:S02]  /*0940*/  UIMAD.WIDE.U32 UR4, UR6, UR7, UR18 ;  /* 0x00000007060472a5 */ /* 0x000fc4000f8e0012 */
[----:B------:R-:W-:Y:S02]  /*0950*/  @UP0 UIMAD UR17, UR17, UR33, URZ ;  /* 0x00000021111102a4 */ /* 0x000fe4000f8e02ff */
        /* <DEDUP_REMOVED lines=25> */
[C---:B------:R-:W-:Y:S02]  /*0af0*/  LOP3.LUT R17, R2.reuse, 0x1f, RZ, 0xc0, !PT ;  /* 0x0000001f02117812 */ /* 0x040fe400078ec0ff */
[----:B------:R-:W-:Y:S02]  /*0b00*/  LOP3.LUT R2, R2, 0x3e0, RZ, 0xc0, !PT ;  /* 0x000003e002027812 */ /* 0x000fe400078ec0ff */
[----:B------:R-:W-:-:S03]  /*0b10*/  LOP3.LUT R0, R0, 0xf80, RZ, 0xc0, !PT ;  /* 0x00000f8000007812 */ /* 0x000fc600078ec0ff */
[----:B------:R2:W-:Y:S01]  /*0b20*/  STL [R1+0xc], R2 ;  /* 0x00000c0201007387 */ /* 0x0005e20000100800 */
[----:B-1----:R-:W-:-:S07]  /*0b30*/  LOP3.LUT R18, R0, R17, RZ, 0xfc, !PT ;  /* 0x0000001100127212 */ /* 0x002fce00078efcff */
.L_x_6111:
[----:B------:R-:W-:Y:S01]  /*0b40*/  BAR.SYNC.DEFER_BLOCKING 0x0 ;  /* 0x0000000000007b1d */ /* 0x000fe20000010000 */
[----:B0-2---:R-:W-:Y:S02]  /*0b50*/  MOV R2, UR21 ;  /* 0x0000001500027c02 */ /* 0x005fe40008000f00 */
[----:B------:R-:W-:-:S03]  /*0b60*/  MOV R3, UR11 ;  /* 0x0000000b00037c02 */ /* 0x000fc60008000f00 */
[----:B------:R-:W2:Y:S01]  /*0b70*/  LDL R16, [R1+0xc] ;  /* 0x00000c0001107983 */ /* 0x000ea20000100800 */
[----:B------:R-:W-:-:S05]  /*0b80*/  IMAD.WIDE.U32 R2, R18, 0x10, R2 ;  /* 0x0000001012027825 */ /* 0x000fca00078e0002 */
[----:B------:R-:W3:Y:S04]  /*0b90*/  LDG.E.128 R4, desc[UR28][R2.64] ;  /* 0x0000001c02047981 */ /* 0x000ee8000c1e1d00 */
[----:B------:R-:W4:Y:S04]  /*0ba0*/  LDG.E.128 R8, desc[UR28][R2.64+0x200] ;  /* 0x0002001c02087981 */ /* 0x000f28000c1e1d00 */
[----:B------:R-:W5:Y:S04]  /*0bb0*/  LDG.E.128 R12, desc[UR28][R2.64+0x400] ;  /* 0x0004001c020c7981 */ /* 0x000f68000c1e1d00 */
[----:B------:R0:W5:Y:S01]  /*0bc0*/  LDG.E.128 R20, desc[UR28][R2.64+0x600] ;  /* 0x0006001c02147981 */ /* 0x000162000c1e1d00 */
[----:B------:R-:W1:Y:S01]  /*0bd0*/  S2UR UR9, SR_CgaCtaId ;  /* 0x00000000000979c3 */ /* 0x000e620000008800 */
[----:B------:R-:W-:Y:S01]  /*0be0*/  UMOV UR8, 0x400 ;  /* 0x0000040000087882 */ /* 0x000fe20000000000 */
[----:B------:R-:W-:Y:S01]  /*0bf0*/  HFMA2 R19, -RZ, RZ, 0, 9.5367431640625e-07 ;  /* 0x00000010ff137431 */ /* 0x000fe200000001ff */
[----:B------:R-:W1:Y:S01]  /*0c00*/  S2R R128, SR_LANEID ;  /* 0x0000000000807919 */ /* 0x000e620000000000 */
[----:B------:R-:W-:-:S03]  /*0c10*/  UMOV UR16, UR27 ;  /* 0x0000001b00107c82 */ /* 0x000fc60008000000 */
[----:B0-----:R-:W-:Y:S01]  /*0c20*/  IMAD.WIDE.U32 R2, R18, R19, UR16 ;  /* 0x0000001012027e25 */ /* 0x001fe2000f8e0013 */
[----:B-1----:R-:W-:-:S06]  /*0c30*/  ULEA UR8, UR9, UR8, 0x18 ;  /* 0x0000000809087291 */ /* 0x002fcc000f8ec0ff */
[----:B------:R-:W-:Y:S02]  /*0c40*/  MOV R174, UR8 ;  /* 0x0000000800ae7c02 */ /* 0x000fe40008000f00 */
[----:B------:R-:W-:-:S04]  /*0c50*/  IADD3 R239, PT, PT, R0, R128, RZ ;  /* 0x0000008000ef7210 */ /* 0x000fc80007ffe0ff */
[----:B------:R-:W-:Y:S02]  /*0c60*/  LEA R239, R239, R174, 0x4 ;  /* 0x000000aeefef7211 */ /* 0x000fe400078e20ff */
[----:B--2---:R-:W-:-:S04]  /*0c70*/  IADD3 R37, PT, PT, R16, R128, RZ ;  /* 0x0000008010257210 */ /* 0x004fc80007ffe0ff */
[----:B------:R-:W-:Y:S01]  /*0c80*/  LEA R238, R37, R174, 0x6 ;  /* 0x000000ae25ee7211 */ /* 0x000fe200078e30ff */
[----:B---3--:R-:W-:Y:S04]  /*0c90*/  STS.128 [R239], R4 ;  /* 0x00000004ef007388 */ /* 0x008fe80000000c00 */
[----:B----4-:R0:W-:Y:S04]  /*0ca0*/  STS.128 [R239+0x200], R8 ;  /* 0x00020008ef007388 */ /* 0x0101e80000000c00 */
[----:B-----5:R1:W-:Y:S04]  /*0cb0*/  STS.128 [R239+0x400], R12 ;  /* 0x0004000cef007388 */ /* 0x0203e80000000c00 */
[----:B------:R-:W-:Y:S01]  /*0cc0*/  STS.128 [R239+0x600], R20 ;  /* 0x00060014ef007388 */ /* 0x000fe20000000c00 */
        /* <DEDUP_REMOVED lines=13> */
[----:B--2---:R-:W-:Y:S04]  /*0da0*/  STS.128 [R239], R8 ;  /* 0x00000008ef007388 */ /* 0x004fe80000000c00 */
[----:B---3--:R-:W-:Y:S04]  /*0db0*/  STS.128 [R239+0x200], R12 ;  /* 0x0002000cef007388 */ /* 0x008fe80000000c00 */
[----:B----4-:R0:W-:Y:S04]  /*0dc0*/  STS.128 [R239+0x400], R28 ;  /* 0x0004001cef007388 */ /* 0x0101e80000000c00 */
[----:B-----5:R1:W-:Y:S01]  /*0dd0*/  STS.128 [R239+0x600], R32 ;  /* 0x00060020ef007388 */ /* 0x0203e20000000c00 */
[----:B------:R-:W-:-:S03]  /*0de0*/  NOP ;  /* 0x0000000000007918 */ /* 0x000fc60000000000 */
[----:B------:R-:W2:Y:S04]  /*0df0*/  LDS.128 R40, [R238] ;  /* 0x00000000ee287984 */ /* 0x000ea80000000c00 */
[----:B------:R-:W3:Y:S01]  /*0e00*/  LDS.128 R44, [R238+0x10] ;  /* 0x00001000ee2c7984 */ /* 0x000ee20000000c00 */
[----:B0-----:R-:W0:Y:S03]  /*0e10*/  LDC.64 R28, c[0x0][0x410] ;  /* 0x00010400ff1c7b82 */ /* 0x001e260000000a00 */
[----:B------:R4:W0:Y:S04]  /*0e20*/  LDS.128 R24, [R238+0x20] ;  /* 0x00002000ee187984 */ /* 0x0008280000000c00 */
[----:B------:R4:W0:Y:S01]  /*0e30*/  LDS.128 R20, [R238+0x30] ;  /* 0x00003000ee147984 */ /* 0x0008220000000c00 */
[----:B------:R-:W-:Y:S06]  /*0e40*/  BAR.SYNC.DEFER_BLOCKING 0x0 ;  /* 0x0000000000007b1d */ /* 0x000fec0000010000 */
[----:B------:R-:W5:Y:S04]  /*0e50*/  LDG.E.128 R48, desc[UR28][R4.64] ;  /* 0x0000001c04307981 */ /* 0x000f68000c1e1d00 */
[----:B------:R-:W4:Y:S04]  /*0e60*/  LDG.E.128 R52, desc[UR28][R4.64+0x200] ;  /* 0x0002001c04347981 */ /* 0x000f28000c1e1d00 */
[----:B------:R-:W4:Y:S04]  /*0e70*/  LDG.E.128 R56, desc[UR28][R4.64+0x400] ;  /* 0x0004001c04387981 */ /* 0x000f28000c1e1d00 */
[----:B-1----:R-:W4:Y:S01]  /*0e80*/  LDG.E.128 R32, desc[UR28][R4.64+0x600] ;  /* 0x0006001c04207981 */ /* 0x002f22000c1e1d00 */
[----:B--2---:R-:W-:Y:S01]  /*0e90*/  FADD.FTZ R16, R40, UR7 ;  /* 0x0000000728107e21 */ /* 0x004fe20008010000 */
[----:B------:R-:W-:Y:S01]  /*0ea0*/  FADD.FTZ R15, R41, UR7 ;  /* 0x00000007290f7e21 */ /* 0x000fe20008010000 */
[----:B------:R-:W-:Y:S01]  /*0eb0*/  FADD.FTZ R14, R42, UR7 ;  /* 0x000000072a0e7e21 */ /* 0x000fe20008010000 */
[----:B------:R-:W-:Y:S01]  /*0ec0*/  FADD.FTZ R13, R43, UR7 ;  /* 0x000000072b0d7e21 */ /* 0x000fe20008010000 */
[----:B---3--:R-:W-:Y:S01]  /*0ed0*/  FADD.FTZ R12, R44, UR7 ;  /* 0x000000072c0c7e21 */ /* 0x008fe20008010000 */
        /* <DEDUP_REMOVED lines=10> */
[----:B----4-:R1:W-:Y:S04]  /*0f80*/  STS.128 [R239+0x200], R52 ;  /* 0x00020034ef007388 */ /* 0x0103e80000000c00 */
[----:B------:R1:W-:Y:S04]  /*0f90*/  STS.128 [R239+0x400], R56 ;  /* 0x00040038ef007388 */ /* 0x0003e80000000c00 */
[----:B------:R1:W-:Y:S01]  /*0fa0*/  STS.128 [R239+0x600], R32 ;  /* 0x00060020ef007388 */ /* 0x0003e20000000c00 */
        /* <DEDUP_REMOVED lines=32> */
.L_x_5982:
[----:B------:R-:W-:Y:S05]  /*11b0*/  BSYNC.RECONVERGENT B0 ;  /* 0x0000000000007941 */ /* 0x000fea0003800200 */
.L_x_5981:
        /* <DEDUP_REMOVED lines=34> */
.L_x_5984:
[----:B------:R-:W-:Y:S05]  /*13e0*/  BSYNC.RECONVERGENT B0 ;  /* 0x0000000000007941 */ /* 0x000fea0003800200 */
.L_x_5983:
        /* <DEDUP_REMOVED lines=34> */
.L_x_5986:
[----:B------:R-:W-:Y:S05]  /*1610*/  BSYNC.RECONVERGENT B0 ;  /* 0x0000000000007941 */ /* 0x000fea0003800200 */
.L_x_5985:
        /* <DEDUP_REMOVED lines=34> */
.L_x_5988:
[----:B------:R-:W-:Y:S05]  /*1840*/  BSYNC.RECONVERGENT B0 ;  /* 0x0000000000007941 */ /* 0x000fea0003800200 */
.L_x_5987:
        /* <DEDUP_REMOVED lines=34> */
.L_x_5990:
[----:B------:R-:W-:Y:S05]  /*1a70*/  BSYNC.RECONVERGENT B0 ;  /* 0x0000000000007941 */ /* 0x000fea0003800200 */
.L_x_5989:
        /* <DEDUP_REMOVED lines=34> */
.L_x_5992:
[----:B------:R-:W-:Y:S05]  /*1ca0*/  BSYNC.RECONVERGENT B0 ;  /* 0x0000000000007941 */ /* 0x000fea0003800200 */
.L_x_5991:
        /* <DEDUP_REMOVED lines=34> */
.L_x_5994:
[----:B------:R-:W-:Y:S05]  /*1ed0*/  BSYNC.RECONVERGENT B0 ;  /* 0x0000000000007941 */ /* 0x000fea0003800200 */
.L_x_5993:
        /* <DEDUP_REMOVED lines=34> */
.L_x_5996:
[----:B------:R-:W-:Y:S05]  /*2100*/  BSYNC.RECONVERGENT B0 ;  /* 0x0000000000007941 */ /* 0x000fea0003800200 */
.L_x_5995:
        /* <DEDUP_REMOVED lines=34> */
.L_x_5998:
[----:B------:R-:W-:Y:S05]  /*2330*/  BSYNC.RECONVERGENT B0 ;  /* 0x0000000000007941 */ /* 0x000fea0003800200 */
.L_x_5997:
        /* <DEDUP_REMOVED lines=34> */
.L_x_6000:
[----:B------:R-:W-:Y:S05]  /*2560*/  BSYNC.RECONVERGENT B0 ;  /* 0x0000000000007941 */ /* 0x000fea0003800200 */
.L_x_5999:
        /* <DEDUP_REMOVED lines=34> */
.L_x_6002:
[----:B------:R-:W-:Y:S05]  /*2790*/  BSYNC.RECONVERGENT B0 ;  /* 0x0000000000007941 */ /* 0x000fea0003800200 */
.L_x_6001:
        /* <DEDUP_REMOVED lines=32> */
.L_x_6004:
[----:B------:R-:W-:Y:S05]  /*29a0*/  BSYNC.RECONVERGENT B0 ;  /* 0x0000000000007941 */ /* 0x000fea0003800200 */
.L_x_6003:
        /* <DEDUP_REMOVED lines=32> */
.L_x_6006:
[----:B------:R-:W-:Y:S05]  /*2bb0*/  BSYNC.RECONVERGENT B0 ;  /* 0x0000000000007941 */ /* 0x000fea0003800200 */
.L_x_6005:
        /* <DEDUP_REMOVED lines=32> */
.L_x_6008:
[----:B------:R-:W-:Y:S05]  /*2dc0*/  BSYNC.RECONVERGENT B0 ;  /* 0x0000000000007941 */ /* 0x000fea0003800200 */
.L_x_6007:
        /* <DEDUP_REMOVED lines=32> */
.L_x_6010:
[----:B------:R-:W-:Y:S05]  /*2fd0*/  BSYNC.RECONVERGENT B0 ;  /* 0x0000000000007941 */ /* 0x000fea0003800200 */
.L_x_6009:
        /* <DEDUP_REMOVED lines=32> */
.L_x_6012:
[----:B------:R-:W-:Y:S05]  /*31e0*/  BSYNC.RECONVERGENT B0 ;  /* 0x0000000000007941 */ /* 0x000fea0003800200 */
.L_x_6011:
        /* <DEDUP_REMOVED lines=53> */
[----:B------:R-:W-:Y:S01]  /*3540*/  FMUL.FTZ R63, R55, -1.4426950216293334961 ;  /* 0xbfb8aa3b373f7820 */ /* 0x000fe20000410000 */
[----:B----4-:R-:W-:Y:S01]  /*3550*/  FMUL.FTZ R76, R44, -1.4426950216293334961 ;  /* 0xbfb8aa3b2c4c7820 */ /* 0x010fe20000410000 */
[----:B------:R-:W-:Y:S01]  /*3560*/  FMUL.FTZ R77, R47, -1.4426950216293334961 ;  /* 0xbfb8aa3b2f4d7820 */ /* 0x000fe20000410000 */
[----:B------:R-:W-:Y:S01]  /*3570*/  MUFU.EX2 R19, R19 ;  /* 0x0000001300137308 */ /* 0x000fe20000000800 */
[----:B-----5:R-:W-:Y:S01]  /*3580*/  FMUL.FTZ R80, R48, -1.4426950216293334961 ;  /* 0xbfb8aa3b30507820 */ /* 0x020fe20000410000 */
[----:B------:R-:W-:Y:S01]  /*3590*/  FMUL.FTZ R81, R49, -1.4426950216293334961 ;  /* 0xbfb8aa3b31517820 */ /* 0x000fe20000410000 */
[----:B0-----:R-:W-:Y:S01]  /*35a0*/  FMUL.FTZ R60, R45, -1.4426950216293334961 ;  /* 0xbfb8aa3b2d3c7820 */ /* 0x001fe20000410000 */
[----:B------:R-:W-:Y:S01]  /*35b0*/  FMUL.FTZ R61, R46, -1.4426950216293334961 ;  /* 0xbfb8aa3b2e3d7820 */ /* 0x000fe20000410000 */
[----:B------:R-:W-:Y:S01]  /*35c0*/  FMUL.FTZ R88, R40, -1.4426950216293334961 ;  /* 0xbfb8aa3b28587820 */ /* 0x000fe20000410000 */
[----:B------:R-:W-:Y:S01]  /*35d0*/  FMUL.FTZ R90, R41, -1.4426950216293334961 ;  /* 0xbfb8aa3b295a7820 */ /* 0x000fe20000410000 */
[----:B------:R-:W-:Y:S01]  /*35e0*/  FMUL.FTZ R87, R51, -1.4426950216293334961 ;  /* 0xbfb8aa3b33577820 */ /* 0x000fe20000410000 */
[----:B------:R-:W-:Y:S01]  /*35f0*/  MUFU.EX2 R36, R36 ;  /* 0x0000002400247308 */ /* 0x000fe20000000800 */
[----:B------:R-:W-:Y:S01]  /*3600*/  FMUL.FTZ R91, R42, -1.4426950216293334961 ;  /* 0xbfb8aa3b2a5b7820 */ /* 0x000fe20000410000 */
[----:B------:R-:W-:Y:S01]  /*3610*/  FMUL.FTZ R93, R43, -1.4426950216293334961 ;  /* 0xbfb8aa3b2b5d7820 */ /* 0x000fe20000410000 */
[----:B------:R-:W-:-:S04]  /*3620*/  UISETP.NE.U32.AND UP0, UPT, UR8, URZ, UPT ;  /* 0x000000ff0800728c */ /* 0x000fc8000bf05070 */
[----:B------:R-:W-:Y:S01]  /*3630*/  UISETP.NE.AND.EX UP0, UPT, UR9, URZ, UPT, UP0 ;  /* 0x000000ff0900728c */ /* 0x000fe2000bf05300 */
[----:B------:R-:W0:Y:S08]  /*3640*/  MUFU.EX2 R62, R62 ;  /* 0x0000003e003e7308 */ /* 0x000e300000000800 */
[----:B------:R-:W1:Y:S08]  /*3650*/  MUFU.EX2 R63, R63 ;  /* 0x0000003f003f7308 */ /* 0x000e700000000800 */
[----:B------:R3:W4:Y:S01]  /*3660*/  MUFU.EX2 R78, R76 ;  /* 0x0000004c004e7308 */ /* 0x0007220000000800 */
[----:B0-----:R-:W-:-:S07]  /*3670*/  FADD.FTZ R62, R62, 1 ;  /* 0x3f8000003e3e7421 */ /* 0x001fce0000010000 */
[----:B------:R0:W5:Y:S01]  /*3680*/  MUFU.EX2 R79, R60 ;  /* 0x0000003c004f7308 */ /* 0x0001620000000800 */
[----:B---3--:R-:W-:Y:S01]  /*3690*/  FMUL.FTZ R76, R50, -1.4426950216293334961 ;  /* 0xbfb8aa3b324c7820 */ /* 0x008fe20000410000 */
[----:B-1----:R-:W-:-:S06]  /*36a0*/  FADD.FTZ R63, R63, 1 ;  /* 0x3f8000003f3f7421 */ /* 0x002fcc0000010000 */
[----:B------:R1:W3:Y:S01]  /*36b0*/  MUFU.EX2 R82, R61 ;  /* 0x0000003d00527308 */ /* 0x0002e20000000800 */
[----:B0-----:R-:W-:Y:S01]  /*36c0*/  FADD.FTZ R60, R19, 1 ;  /* 0x3f800000133c7421 */ /* 0x001fe20000010000 */
[----:B----4-:R-:W-:-:S06]  /*36d0*/  FADD.FTZ R19, R78, 1 ;  /* 0x3f8000004e137421 */ /* 0x010fcc0000010000 */
[----:B------:R-:W0:Y:S01]  /*36e0*/  MUFU.EX2 R83, R77 ;  /* 0x0000004d00537308 */ /* 0x000e220000000800 */
[----:B-1----:R-:W-:Y:S01]  /*36f0*/  FADD.FTZ R61, R36, 1 ;  /* 0x3f800000243d7421 */ /* 0x002fe20000010000 */
[----:B-----5:R-:W-:Y:S02]  /*3700*/  FADD.FTZ R36, R79, 1 ;  /* 0x3f8000004f247421 */ /* 0x020fe40000010000 */
[----:B------:R-:W1:Y:S04]  /*3710*/  LDC.64 R78, c[0x0][0x508] ;  /* 0x00014200ff4e7b82 */ /* 0x000e680000000a00 */
[----:B------:R-:W4:Y:S01]  /*3720*/  MUFU.EX2 R84, R80 ;  /* 0x0000005000547308 */ /* 0x000f220000000800 */
[----:B---3--:R-:W-:-:S07]  /*3730*/  FADD.FTZ R82, R82, 1 ;  /* 0x3f80000052527421 */ /* 0x008fce0000010000 */
[----:B------:R-:W3:Y:S01]  /*3740*/  MUFU.EX2 R85, R81 ;  /* 0x0000005100557308 */ /* 0x000ee20000000800 */
[----:B0-----:R-:W-:-:S07]  /*3750*/  FADD.FTZ R83, R83, 1 ;  /* 0x3f80000053537421 */ /* 0x001fce0000010000 */
[----:B------:R-:W0:Y:S01]  /*3760*/  MUFU.EX2 R86, R76 ;  /* 0x0000004c00567308 */ /* 0x000e220000000800 */
[----:B----4-:R-:W-:-:S07]  /*3770*/  FADD.FTZ R84, R84, 1 ;  /* 0x3f80000054547421 */ /* 0x010fce0000010000 */
[----:B------:R-:W-:Y:S01]  /*3780*/  MUFU.RCP R77, R60 ;  /* 0x0000003c004d7308 */ /* 0x000fe20000001000 */
[----:B---3--:R-:W-:-:S07]  /*3790*/  FADD.FTZ R85, R85, 1 ;  /* 0x3f80000055557421 */ /* 0x008fce0000010000 */
[----:B------:R-:W-:Y:S01]  /*37a0*/  MUFU.RCP R76, R61 ;  /* 0x0000003d004c7308 */ /* 0x000fe20000001000 */
[----:B0-----:R-:W-:-:S07]  /*37b0*/  FADD.FTZ R86, R86, 1 ;  /* 0x3f80000056567421 */ /* 0x001fce0000010000 */
[----:B------:R-:W0:Y:S08]  /*37c0*/  MUFU.RCP R81, R62 ;  /* 0x0000003e00517308 */ /* 0x000e300000001000 */
[----:B------:R-:W3:Y:S08]  /*37d0*/  MUFU.RCP R80, R63 ;  /* 0x0000003f00507308 */ /* 0x000ef00000001000 */
[----:B------:R-:W-:Y:S01]  /*37e0*/  MUFU.EX2 R89, R88 ;  /* 0x0000005800597308 */ /* 0x000fe20000000800 */
[----:B0-----:R-:W-:-:S04]  /*37f0*/  FMUL.FTZ R117, R54, R81 ;  /* 0x0000005136757220 */ /* 0x001fc80000410000 */
[----:B------:R-:W-:-:S03]  /*3800*/  FMUL.FTZ R177, R34, R117 ;  /* 0x0000007522b17220 */ /* 0x000fc60000410000 */
[----:B------:R-:W-:Y:S01]  /*3810*/  MUFU.RCP R19, R19 ;  /* 0x0000001300137308 */ /* 0x000fe20000001000 */
[----:B---3--:R-:W-:-:S04]  /*3820*/  FMUL.FTZ R116, R55, R80 ;  /* 0x0000005037747220 */ /* 0x008fc80000410000 */
[----:B------:R-:W-:-:S03]  /*3830*/  FMUL.FTZ R176, R35, R116 ;  /* 0x0000007423b07220 */ /* 0x000fc60000410000 */
[----:B------:R-:W-:Y:S08]  /*3840*/  MUFU.EX2 R90, R90 ;  /* 0x0000005a005a7308 */ /* 0x000ff00000000800 */
[----:B------:R-:W0:Y:S08]  /*3850*/  MUFU.EX2 R87, R87 ;  /* 0x0000005700577308 */ /* 0x000e300000000800 */
[----:B------:R3:W4:Y:S08]  /*3860*/  MUFU.EX2 R92, R91 ;  /* 0x0000005b005c7308 */ /* 0x0007300000000800 */
[----:B------:R-:W-:Y:S01]  /*3870*/  MUFU.RCP R119, R82 ;  /* 0x0000005200777308 */ /* 0x000fe20000001000 */
[----:B---3--:R-:W-:Y:S01]  /*3880*/  FMUL.FTZ R91, R52, R77 ;  /* 0x0000004d345b7220 */ /* 0x008fe20000410000 */
[----:B0-----:R-:W-:-:S03]  /*3890*/  FADD.FTZ R87, R87, 1 ;  /* 0x3f80000057577421 */ /* 0x001fc60000010000 */
[----:B------:R-:W-:-:S03]  /*38a0*/  FMUL.FTZ R179, R32, R91 ;  /* 0x0000005b20b37220 */ /* 0x000fc60000410000 */
[----:B------:R-:W-:Y:S01]  /*38b0*/  MUFU.RCP R36, R36 ;  /* 0x0000002400247308 */ /* 0x000fe20000001000 */
[----:B----4-:R-:W-:-:S07]  /*38c0*/  FADD.FTZ R92, R92, 1 ;  /* 0x3f8000005c5c7421 */ /* 0x010fce0000010000 */
[----:B------:R-:W-:Y:S08]  /*38d0*/  MUFU.RCP R118, R83 ;  /* 0x0000005300767308 */ /* 0x000ff00000001000 */
[----:B------:R-:W0:Y:S08]  /*38e0*/  MUFU.EX2 R93, R93 ;  /* 0x0000005d005d7308 */ /* 0x000e300000000800 */
[----:B------:R-:W-:Y:S08]  /*38f0*/  MUFU.RCP R121, R84 ;  /* 0x0000005400797308 */ /* 0x000ff00000001000 */
[----:B------:R-:W-:Y:S01]  /*3900*/  MUFU.RCP R120, R85 ;  /* 0x0000005500787308 */ /* 0x000fe20000001000 */
[----:B0-----:R-:W-:-:S07]  /*3910*/  FADD.FTZ R93, R93, 1 ;  /* 0x3f8000005d5d7421 */ /* 0x001fce0000010000 */
[----:B------:R-:W-:Y:S08]  /*3920*/  MUFU.RCP R123, R86 ;  /* 0x00000056007b7308 */ /* 0x000ff00000001000 */
[----:B------:R-:W0:Y:S08]  /*3930*/  MUFU.RCP R122, R87 ;  /* 0x00000057007a7308 */ /* 0x000e300000001000 */
[----:B------:R-:W-:Y:S08]  /*3940*/  MUFU.RCP R127, R92 ;  /* 0x0000005c007f7308 */ /* 0x000ff00000001000 */
[----:B------:R-:W-:Y:S01]  /*3950*/  MUFU.RCP R126, R93 ;  /* 0x0000005d007e7308 */ /* 0x000fe20000001000 */
[----:B------:R3:W-:Y:S04]  /*3960*/  STS.128 [R239], R64 ;  /* 0x00000040ef007388 */ /* 0x0007e80000000c00 */
[----:B------:R-:W-:Y:S04]  /*3970*/  STS.128 [R239+0x200], R56 ;  /* 0x00020038ef007388 */ /* 0x000fe80000000c00 */
[----:B------:R4:W-:Y:S04]  /*3980*/  STS.128 [R239+0x400], R68 ;  /* 0x00040044ef007388 */ /* 0x0009e80000000c00 */
[----:B--2---:R2:W-:Y:S01]  /*3990*/  STS.128 [R239+0x600], R72 ;  /* 0x00060048ef007388 */ /* 0x0045e20000000c00 */
[----:B------:R-:W-:-:S03]  /*39a0*/  NOP ;  /* 0x0000000000007918 */ /* 0x000fc60000000000 */
[----:B------:R-:W5:Y:S01]  /*39b0*/  LDS.128 R60, [R238] ;  /* 0x00000000ee3c7984 */ /* 0x000f620000000c00 */
[----:B---3--:R-:W3:Y:S01]  /*39c0*/  LDC.64 R66, c[0x0][0x558] ;  /* 0x00015600ff427b82 */ /* 0x008ee20000000a00 */
[----:B-1----:R-:W-:-:S04]  /*39d0*/  IMAD.WIDE.U32 R64, R78, UR26, R38 ;  /* 0x0000001a4e407c25 */ /* 0x002fc8000f8e0026 */
[----:B------:R-:W-:Y:S01]  /*39e0*/  FADD.FTZ R78, -R118, 1 ;  /* 0x3f800000764e7421 */ /* 0x000fe20000010100 */
[----:B------:R-:W1:Y:S01]  /*39f0*/  LDS.128 R56, [R238+0x10] ;  /* 0x00001000ee387984 */ /* 0x000e620000000c00 */
[----:B----4-:R-:W-:Y:S01]  /*3a00*/  FADD.FTZ R68, R89, 1 ;  /* 0x3f80000059447421 */ /* 0x010fe20000010000 */
[----:B------:R-:W-:Y:S02]  /*3a10*/  IMAD R65, R79, UR26, R65 ;  /* 0x0000001a4f417c24 */ /* 0x000fe4000f8e0241 */
[----:B------:R-:W-:Y:S01]  /*3a20*/  FFMA.FTZ R78, R47, R78, 1 ;  /* 0x3f8000002f4e7423 */ /* 0x000fe2000001004e */
[----:B------:R4:W-:Y:S01]  /*3a30*/  MUFU.RCP R125, R68 ;  /* 0x00000044007d7308 */ /* 0x0009e20000001000 */
[----:B------:R-:W-:-:S04]  /*3a40*/  IMAD.WIDE.U32 R64, R94, UR10, R64 ;  /* 0x0000000a5e407c25 */ /* 0x000fc8000f8e0040 */
[----:B--2---:R-:W-:Y:S01]  /*3a50*/  FADD.FTZ R74, R90, 1 ;  /* 0x3f8000005a4a7421 */ /* 0x004fe20000010000 */
[----:B------:R-:W-:Y:S01]  /*3a60*/  FMUL.FTZ R90, R53, R76 ;  /* 0x0000004c355a7220 */ /* 0x000fe20000410000 */
[----:B------:R-:W-:-:S03]  /*3a70*/  IMAD R65, R95, UR10, R65 ;  /* 0x0000000a5f417c24 */ /* 0x000fc6000f8e0241 */
[----:B------:R-:W-:Y:S01]  /*3a80*/  FMUL.FTZ R178, R33, R90 ;  /* 0x0000005a21b27220 */ /* 0x000fe20000410000 */
[----:B------:R2:W0:Y:S01]  /*3a90*/  MUFU.RCP R124, R74 ;  /* 0x0000004a007c7308 */ /* 0x0004220000001000 */
[----:B----4-:R-:W4:Y:S01]  /*3aa0*/  LDS.128 R68, [R238+0x20] ;  /* 0x00002000ee447984 */ /* 0x010f220000000c00 */
[----:B---3--:R-:W-:Y:S01]  /*3ab0*/  LEA R88, P0, R64, R66, 0x2 ;  /* 0x0000004240587211 */ /* 0x008fe200078010ff */
[----:B------:R-:W-:-:S03]  /*3ac0*/  FADD.FTZ R66, -R76, 1 ;  /* 0x3f8000004c427421 */ /* 0x000fc60000010100 */
[----:B------:R-:W-:Y:S01]  /*3ad0*/  LEA.HI.X R89, R64, R67, R65, 0x2, P0 ;  /* 0x0000004340597211 */ /* 0x000fe200000f1441 */
[----:B------:R-:W-:Y:S01]  /*3ae0*/  FADD.FTZ R65, -R77, 1 ;  /* 0x3f8000004d417421 */ /* 0x000fe20000010100 */
[----:B------:R-:W-:Y:S01]  /*3af0*/  FFMA.FTZ R66, R53, R66, 1 ;  /* 0x3f80000035427423 */ /* 0x000fe20000010042 */
[----:B------:R-:W-:Y:S02]  /*3b00*/  FADD.FTZ R53, -R81, 1 ;  /* 0x3f80000051357421 */ /* 0x000fe40000010100 */
[----:B------:R-:W-:Y:S01]  /*3b10*/  FFMA.FTZ R65, R52, R65, 1 ;  /* 0x3f80000034417423 */ /* 0x000fe20000010041 */
[----:B------:R-:W-:Y:S01]  /*3b20*/  FADD.FTZ R52, -R80, 1 ;  /* 0x3f80000050347421 */ /* 0x000fe20000010100 */
[----:B------:R-:W-:Y:S01]  /*3b30*/  FFMA.FTZ R53, R54, R53, 1 ;  /* 0x3f80000036357423 */ /* 0x000fe20000010035 */
[----:B------:R-:W-:-:S04]  /*3b40*/  IMAD.WIDE.U32 R88, R18, 0x10, R88 ;  /* 0x0000001012587825 */ /* 0x000fc800078e0058 */
[----:B-----5:R-:W-:Y:S01]  /*3b50*/  FMUL.FTZ R64, R32, R60 ;  /* 0x0000003c20407220 */ /* 0x020fe20000410000 */
[----:B------:R-:W-:Y:S01]  /*3b60*/  FMUL.FTZ R67, R33, R61 ;  /* 0x0000003d21437220 */ /* 0x000fe20000410000 */
[----:B------:R-:W-:Y:S02]  /*3b70*/  FFMA.FTZ R32, R112, R179, R129 ;  /* 0x000000b370207223 */ /* 0x000fe40000010081 */
[----:B------:R-:W-:Y:S01]  /*3b80*/  FMUL.FTZ R64, R77, R64 ;  /* 0x000000404d407220 */ /* 0x000fe20000410000 */
[----:B------:R-:W-:Y:S01]  /*3b90*/  FMUL.FTZ R67, R76, R67 ;  /* 0x000000434c437220 */ /* 0x000fe20000410000 */
[----:B-1----:R-:W-:Y:S01]  /*3ba0*/  FMUL.FTZ R76, R30, R58 ;  /* 0x0000003a1e4c7220 */ /* 0x002fe20000410000 */
        /* <DEDUP_REMOVED lines=15> */
[----:B------:R-:W1:Y:S01]  /*3ca0*/  LDS.128 R64, [R238+0x30] ;  /* 0x00003000ee407984 */ /* 0x000e620000000c00 */
[----:B------:R-:W-:Y:S01]  /*3cb0*/  FMUL.FTZ R79, R118, R79 ;  /* 0x0000004f764f7220 */ /* 0x000fe20000410000 */
[----:B----4-:R-:W-:Y:S01]  /*3cc0*/  FMUL.FTZ R83, R27, R71 ;  /* 0x000000471b537220 */ /* 0x010fe20000410000 */
[----:B--2---:R-:W-:Y:S01]  /*3cd0*/  FMUL.FTZ R74, R52, R53 ;  /* 0x00000035344a7220 */ /* 0x004fe20000410000 */
[----:B------:R-:W-:Y:S01]  /*3ce0*/  FADD.FTZ R53, -R119, 1 ;  /* 0x3f80000077357421 */ /* 0x000fe20000010100 */
[----:B------:R-:W-:Y:S01]  /*3cf0*/  FADD.FTZ R52, -R36, 1 ;  /* 0x3f80000024347421 */ /* 0x000fe20000010100 */
[----:B------:R-:W-:Y:S01]  /*3d00*/  FMUL.FTZ R87, R79, R78 ;  /* 0x0000004e4f577220 */ /* 0x000fe20000410000 */
[----:B0-----:R-:W-:Y:S01]  /*3d10*/  FADD.FTZ R78, -R122, 1 ;  /* 0x3f8000007a4e7421 */ /* 0x001fe20000010100 */
        /* <DEDUP_REMOVED lines=65> */
[----:B------:R-:W-:Y:S01]  /*4130*/  FFMA.FTZ R21, R113, R178, R32 ;  /* 0x000000b271157223 */ /* 0x000fe20000010020 */
[----:B------:R-:W-:Y:S01]  /*4140*/  FMUL.FTZ R25, R26, R123 ;  /* 0x0000007b1a197220 */ /* 0x000fe20000410000 */
[----:B------:R-:W2:Y:S01]  /*4150*/  LDS.128 R80, [R239+0x400] ;  /* 0x00040000ef507984 */ /* 0x000ea20000000c00 */
[----:B------:R-:W-:Y:S01]  /*4160*/  FMUL.FTZ R19, R44, R19 ;  /* 0x000000132c137220 */ /* 0x000fe20000410000 */
[----:B------:R-:W-:Y:S01]  /*4170*/  FMUL.FTZ R26, R27, R122 ;  /* 0x0000007a1b1a7220 */ /* 0x000fe20000410000 */
[----:B------:R-:W-:Y:S01]  /*4180*/  FMUL.FTZ R118, R47, R118 ;  /* 0x000000762f767220 */ /* 0x000fe20000410000 */
[----:B------:R-:W3:Y:S01]  /*4190*/  LDS.128 R72, [R239+0x600] ;  /* 0x00060000ef487984 */ /* 0x000ee20000000c00 */
        /* <DEDUP_REMOVED lines=45> */
[----:B------:R-:W3:Y:S02]  /*4470*/  LDS.128 R48, [R239+0x400] ;  /* 0x00040000ef307984 */ /* 0x000ee40000000c00 */
[----:B------:R-:W-:Y:S02]  /*4480*/  LEA.HI.X R23, R20, UR9, R19, 0x2, P0 ;  /* 0x0000000914177c11 */ /* 0x000fe400080f1413 */
[----:B0-----:R-:W0:Y:S01]  /*4490*/  LDS.128 R52, [R239+0x600] ;  /* 0x00060000ef347984 */ /* 0x001e220000000c00 */
[----:B------:R-:W-:-:S05]  /*44a0*/  IMAD.WIDE.U32 R18, R18, 0x10, R22 ;  /* 0x0000001012127825 */ /* 0x000fca00078e0016 */
[----:B-1----:R1:W-:Y:S04]  /*44b0*/  STG.E.128 desc[UR28][R18.64], R40 ;  /* 0x0000002812007986 */ /* 0x0023e8000c101d1c */
[----:B--2---:R1:W-:Y:S04]  /*44c0*/  STG.E.128 desc[UR28][R18.64+0x200], R44 ;  /* 0x0002002c12007986 */ /* 0x0043e8000c101d1c */
[----:B---3--:R1:W-:Y:S04]  /*44d0*/  STG.E.128 desc[UR28][R18.64+0x400], R48 ;  /* 0x0004003012007986 */ /* 0x0083e8000c101d1c */
[----:B0-----:R1:W-:Y:S02]  /*44e0*/  STG.E.128 desc[UR28][R18.64+0x600], R52 ;  /* 0x0006003412007986 */ /* 0x0013e4000c101d1c */
.L_x_6013:
[----:B-1----:R-:W-:Y:S01]  /*44f0*/  FFMA.FTZ R18, R108, R175, R33 ;  /* 0x000000af6c127223 */ /* 0x002fe20000010021 */
[----:B------:R-:W1:Y:S01]  /*4500*/  LDCU UR8, c[0x0][0x38c] ;  /* 0x00007180ff0877ac */ /* 0x000e620008000800 */
[----:B------:R-:W-:Y:S02]  /*4510*/  CS2R R96, SRZ ;  /* 0x0000000000607805 */ /* 0x000fe4000001ff00 */
[----:B------:R-:W-:Y:S01]  /*4520*/  CS2R R98, SRZ ;  /* 0x0000000000627805 */ /* 0x000fe2000001ff00 */
[----:B------:R-:W-:Y:S01]  /*4530*/  FFMA.FTZ R19, R109, R172, R18 ;  /* 0x000000ac6d137223 */ /* 0x000fe20000010012 */
[----:B------:R-:W-:Y:S02]  /*4540*/  CS2R R92, SRZ ;  /* 0x00000000005c7805 */ /* 0x000fe4000001ff00 */
[----:B------:R-:W-:Y:S02]  /*4550*/  CS2R R94, SRZ ;  /* 0x00000000005e7805 */ /* 0x000fe4000001ff00 */
[----:B0-----:R-:W-:Y:S01]  /*4560*/  CS2R R88, SRZ ;  /* 0x0000000000587805 */ /* 0x001fe2000001ff00 */
        /* <DEDUP_REMOVED lines=35> */
[----:B0-----:R-:W-:Y:S01]  /*47a0*/  FADD.FTZ R18, R29, R29 ;  /* 0x0000001d1d127221 */ /* 0x001fe20000010000 */
[----:B------:R-:W-:Y:S01]  /*47b0*/  FADD.FTZ R22, R27, R27 ;  /* 0x0000001b1b167221 */ /* 0x000fe20000010000 */
[----:B------:R-:W0:Y:S01]  /*47c0*/  LDCU.64 UR8, c[0x0][0x3a0] ;  /* 0x00007400ff0877ac */ /* 0x000e220008000a00 */
[----:B------:R-:W-:Y:S01]  /*47d0*/  SHF.L.U32 R37, R37, 0x3, RZ ;  /* 0x0000000325257819 */ /* 0x000fe200000006ff */
[----:B------:R-:W-:Y:S01]  /*47e0*/  FADD.FTZ R19, R24, R24 ;  /* 0x0000001818137221 */ /* 0x000fe20000010000 */
[----:B------:R-:W-:Y:S01]  /*47f0*/  FADD.FTZ R24, R31, R31 ;  /* 0x0000001f1f187221 */ /* 0x000fe20000010000 */
[----:B------:R-:W-:Y:S01]  /*4800*/  UISETP.NE.AND UP0, UPT, UR20, 0x1, UPT ;  /* 0x000000011400788c */ /* 0x000fe2000bf05270 */
[----:B------:R-:W-:Y:S01]  /*4810*/  LEA.HI.SX32 R43, R37, R37, 0x1b ;  /* 0x00000025252b7211 */ /* 0x000fe200078fdaff */
        /* <DEDUP_REMOVED lines=12> */
[----:B0-----:R-:W-:Y:S01]  /*48e0*/  UIMAD.WIDE.U32 UR26, UR10, UR8, URZ ;  /* 0x000000080a1a72a5 */ /* 0x001fe2000f8e00ff */
[----:B------:R-:W-:Y:S01]  /*48f0*/  FADD.FTZ R25, R32, R32 ;  /* 0x0000002020197221 */ /* 0x000fe20000010000 */
[----:B------:R-:W-:Y:S01]  /*4900*/  MOV R96, RZ ;  /* 0x000000ff00607202 */ /* 0x000fe20000000f00 */
[----:B------:R-:W0:Y:S01]  /*4910*/  LDCU UR44, c[0x0][0x394] ;  /* 0x00007280ff2c77ac */ /* 0x000e220008000800 */
        /* <DEDUP_REMOVED lines=45> */
.L_x_6110:
        /* <DEDUP_REMOVED lines=73> */
[C---:B-1----:R-:W-:Y:S01]  /*5080*/  FMUL.FTZ R42, R145.reuse, R10 ;  /* 0x0000000a912a7220 */ /* 0x042fe20000410000 */
[----:B------:R-:W-:Y:S01]  /*5090*/  MOV R181, UR10 ;  /* 0x0000000a00b57c02 */ /* 0x000fe20008000f00 */
[----:B------:R-:W-:Y:S01]  /*50a0*/  FMUL.FTZ R146, R145, R7 ;  /* 0x0000000791927220 */ /* 0x000fe20000410000 */
[----:B------:R-:W-:Y:S01]  /*50b0*/  FMUL.RZ R36, R27, 0.15915493667125701904 ;  /* 0x3e22f9831b247820 */ /* 0x000fe2000040c000 */
[----:B------:R-:W-:Y:S01]  /*50c0*/  FMUL.FTZ R27, R12, UR31 ;  /* 0x0000001f0c1b7c20 */ /* 0x000fe20008410000 */
[----:B------:R0:W-:Y:S01]  /*50d0*/  MUFU.COS R37, R28 ;  /* 0x0000001c00257308 */ /* 0x0001e20000000000 */
[C---:B------:R-:W-:Y:S01]  /*50e0*/  FMUL.FTZ R144, R145.reuse, R6 ;  /* 0x0000000691907220 */ /* 0x040fe20000410000 */
[----:B------:R-:W-:Y:S01]  /*50f0*/  FMUL.FTZ R147, R145, R5 ;  /* 0x0000000591937220 */ /* 0x000fe20000410000 */
        /* <DEDUP_REMOVED lines=100> */
[C---:B------:R-:W-:Y:S01]  /*5740*/  FMUL.FTZ R192, R145.reuse, R3 ;  /* 0x0000000391c07220 */ /* 0x040fe20000410000 */
[C---:B------:R-:W-:Y:S01]  /*5750*/  FMUL.FTZ R184, R145.reuse, R2 ;  /* 0x0000000291b87220 */ /* 0x040fe20000410000 */
        /* <DEDUP_REMOVED lines=80> */
.L_x_6016:
[----:B------:R-:W-:-:S04]  /*5c60*/  SHF.L.U32 R116, R173, 0x3, RZ ;  /* 0x00000003ad747819 */ /* 0x000fc800000006ff */
[----:B------:R-:W-:-:S06]  /*5c70*/  IADD3 R136, PT, PT, R174, R116, RZ ;  /* 0x00000074ae887210 */ /* 0x000fcc0007ffe0ff */
[----:B------:R-:W0:Y:S02]  /*5c80*/  LDS.64 R136, [R136+0x12c88] ;  /* 0x012c880088887984 */ /* 0x000e240000000a00 */
.L_x_6017:
[----:B------:R-:W-:Y:S05]  /*5c90*/  BSYNC.RECONVERGENT B0 ;  /* 0x0000000000007941 */ /* 0x000fea0003800200 */
.L_x_6015:
        /* <DEDUP_REMOVED lines=93> */
[CC--:B------:R-:W-:Y:S01]  /*6270*/  FMUL.FTZ R128, R152.reuse, R125.reuse ;  /* 0x0000007d98807220 */ /* 0x0c0fe20000410000 */
        /* <DEDUP_REMOVED lines=214> */
.L_x_6137:
        /* <DEDUP_REMOVED lines=13> */
.L_x_6140:
[----:B------:R-:W-:-:S03]  /*70b0*/  UMOV UR10, 0xffffffff ;  /* 0xffffffff000a7882 */ /* 0x000fc60000000000 */
[----:B------:R-:W-:Y:S05]  /*70c0*/  BRA.DIV UR10, `(.L_x_6021) ;  /* 0x000000820a407947 */ /* 0x000fea000b800000 */
.L_x_6143:
[----:B------:R-:W-:-:S03]  /*70d0*/  UMOV UR10, 0xffffffff ;  /* 0xffffffff000a7882 */ /* 0x000fc60000000000 */
[----:B------:R-:W-:Y:S05]  /*70e0*/  BRA.DIV UR10, `(.L_x_6022) ;  /* 0x000000820a607947 */ /* 0x000fea000b800000 */
.L_x_6146:
[----:B------:R-:W-:-:S03]  /*70f0*/  UMOV UR10, 0xffffffff ;  /* 0xffffffff000a7882 */ /* 0x000fc60000000000 */
[----:B------:R-:W-:Y:S05]  /*7100*/  BRA.DIV UR10, `(.L_x_6023) ;  /* 0x000000820a807947 */ /* 0x000fea000b800000 */
.L_x_6149:
        /* <DEDUP_REMOVED lines=10> */
.L_x_6159:
        /* <DEDUP_REMOVED lines=45> */
.L_x_6018:
        /* <DEDUP_REMOVED lines=310> */
.L_x_6164:
        /* <DEDUP_REMOVED lines=13> */
.L_x_6028:
[----:B------:R-:W-:Y:S05]  /*88b0*/  BSYNC.RECONVERGENT B0 ;  /* 0x0000000000007941 */ /* 0x000fea0003800200 */
.L_x_6027:
[----:B------:R-:W-:Y:S01]  /*88c0*/  UMOV UR10, 0xffffffff ;  /* 0xffffffff000a7882 */ /* 0x000fe20000000000 */
[----:B------:R-:W-:Y:S02]  /*88d0*/  ISETP.GT.U32.AND P3, PT, R220, 0x1d, PT ;  /* 0x0000001ddc00780c */ /* 0x000fe40003f64070 */
[----:B------:R-:W-:Y:S11]  /*88e0*/  BRA.DIV UR10, `(.L_x_6029) ;  /* 0x0000006e0adc7947 */ /* 0x000ff6000b800000 */
[----:B-1----:R1:W0:Y:S04]  /*88f0*/  SHFL.DOWN PT, R133, R245, 0x2, 0x1f ;  /* 0x08401f00f5857f89 */ /* 0x00222800000e0000 */
[----:B--2---:R1:W2:Y:S04]  /*8900*/  SHFL.DOWN PT, R134, R246, 0x2, 0x1f ;  /* 0x08401f00f6867f89 */ /* 0x0042a800000e0000 */
[----:B---3--:R1:W3:Y:S04]  /*8910*/  SHFL.DOWN PT, R161, R247, 0x2, 0x1f ;  /* 0x08401f00f7a17f89 */ /* 0x0082e800000e0000 */
[----:B------:R1:W0:Y:S02]  /*8920*/  SHFL.DOWN PT, R135, R248, 0x2, 0x1f ;  /* 0x08401f00f8877f89 */ /* 0x00022400000e0000 */
.L_x_6170:
        /* <DEDUP_REMOVED lines=13> */
.L_x_6031:
[----:B------:R-:W-:Y:S05]  /*8a00*/  BSYNC.RECONVERGENT B0 ;  /* 0x0000000000007941 */ /* 0x000fea0003800200 */
.L_x_6030:
[----:B------:R-:W-:Y:S01]  /*8a10*/  UMOV UR10, 0xffffffff ;  /* 0xffffffff000a7882 */ /* 0x000fe20000000000 */
[----:B------:R-:W-:Y:S02]  /*8a20*/  ISETP.GT.U32.AND P3, PT, R220, 0x1b, PT ;  /* 0x0000001bdc00780c */ /* 0x000fe40003f64070 */
[----:B------:R-:W-:Y:S11]  /*8a30*/  BRA.DIV UR10, `(.L_x_6032) ;  /* 0x0000006e0afc7947 */ /* 0x000ff6000b800000 */
[----:B0-----:R0:W0:Y:S04]  /*8a40*/  SHFL.DOWN PT, R133, R245, 0x4, 0x1f ;  /* 0x08801f00f5857f89 */ /* 0x00102800000e0000 */
[----:B--2---:R2:W0:Y:S04]  /*8a50*/  SHFL.DOWN PT, R134, R246, 0x4, 0x1f ;  /* 0x08801f00f6867f89 */ /* 0x00442800000e0000 */
[----:B---3--:R2:W3:Y:S04]  /*8a60*/  SHFL.DOWN PT, R161, R247, 0x4, 0x1f ;  /* 0x08801f00f7a17f89 */ /* 0x0084e800000e0000 */
[----:B------:R2:W0:Y:S02]  /*8a70*/  SHFL.DOWN PT, R135, R248, 0x4, 0x1f ;  /* 0x08801f00f8877f89 */ /* 0x00042400000e0000 */
.L_x_6176:
        /* <DEDUP_REMOVED lines=13> */
.L_x_6034:
[----:B------:R-:W-:Y:S05]  /*8b50*/  BSYNC.RECONVERGENT B0 ;  /* 0x0000000000007941 */ /* 0x000fea0003800200 */
.L_x_6033:
[----:B------:R-:W-:Y:S01]  /*8b60*/  UMOV UR10, 0xffffffff ;  /* 0xffffffff000a7882 */ /* 0x000fe20000000000 */
[----:B------:R-:W-:Y:S02]  /*8b70*/  ISETP.GT.U32.AND P3, PT, R220, 0x17, PT ;  /* 0x00000017dc00780c */ /* 0x000fe40003f64070 */
[----:B------:R-:W-:Y:S11]  /*8b80*/  BRA.DIV UR10, `(.L_x_6035) ;  /* 0x000000720a1c7947 */ /* 0x000ff6000b800000 */
[----:B0-----:R0:W0:Y:S04]  /*8b90*/  SHFL.DOWN PT, R133, R245, 0x8, 0x1f ;  /* 0x09001f00f5857f89 */ /* 0x00102800000e0000 */
[----:B------:R0:W0:Y:S04]  /*8ba0*/  SHFL.DOWN PT, R134, R246, 0x8, 0x1f ;  /* 0x09001f00f6867f89 */ /* 0x00002800000e0000 */
[----:B---3--:R3:W0:Y:S04]  /*8bb0*/  SHFL.DOWN PT, R161, R247, 0x8, 0x1f ;  /* 0x09001f00f7a17f89 */ /* 0x00862800000e0000 */
[----:B------:R3:W0:Y:S02]  /*8bc0*/  SHFL.DOWN PT, R135, R248, 0x8, 0x1f ;  /* 0x09001f00f8877f89 */ /* 0x00062400000e0000 */
.L_x_6182:
        /* <DEDUP_REMOVED lines=13> */
.L_x_6037:
[----:B------:R-:W-:Y:S05]  /*8ca0*/  BSYNC.RECONVERGENT B0 ;  /* 0x0000000000007941 */ /* 0x000fea0003800200 */
.L_x_6036:
[----:B------:R-:W-:Y:S01]  /*8cb0*/  UMOV UR10, 0xffffffff ;  /* 0xffffffff000a7882 */ /* 0x000fe20000000000 */
[----:B------:R-:W-:Y:S02]  /*8cc0*/  ISETP.GT.U32.AND P3, PT, R220, 0xf, PT ;  /* 0x0000000fdc00780c */ /* 0x000fe40003f64070 */
[----:B------:R-:W-:Y:S11]  /*8cd0*/  BRA.DIV UR10, `(.L_x_6038) ;  /* 0x000000720a3c7947 */ /* 0x000ff6000b800000 */
[----:B0-----:R0:W0:Y:S04]  /*8ce0*/  SHFL.DOWN PT, R133, R245, 0x10, 0x1f ;  /* 0x0a001f00f5857f89 */ /* 0x00102800000e0000 */
[----:B------:R0:W0:Y:S04]  /*8cf0*/  SHFL.DOWN PT, R134, R246, 0x10, 0x1f ;  /* 0x0a001f00f6867f89 */ /* 0x00002800000e0000 */
[----:B------:R0:W0:Y:S04]  /*8d00*/  SHFL.DOWN PT, R161, R247, 0x10, 0x1f ;  /* 0x0a001f00f7a17f89 */ /* 0x00002800000e0000 */
[----:B------:R0:W0:Y:S02]  /*8d10*/  SHFL.DOWN PT, R135, R248, 0x10, 0x1f ;  /* 0x0a001f00f8877f89 */ /* 0x00002400000e0000 */
.L_x_6188:
        /* <DEDUP_REMOVED lines=13> */
.L_x_6040:
[----:B------:R-:W-:Y:S05]  /*8df0*/  BSYNC.RECONVERGENT B0 ;  /* 0x0000000000007941 */ /* 0x000fea0003800200 */
.L_x_6039:
        /* <DEDUP_REMOVED lines=25> */
.L_x_6202:
        /* <DEDUP_REMOVED lines=13> */
.L_x_6043:
[----:B------:R-:W-:Y:S05]  /*9060*/  BSYNC.RECONVERGENT B0 ;  /* 0x0000000000007941 */ /* 0x000fea0003800200 */
.L_x_6042:
        /* <DEDUP_REMOVED lines=38> */
.L_x_6025:
        /* <DEDUP_REMOVED lines=29> */
[----:B------:R-:W-:Y:S01]  /*94a0*/  FFMA.FTZ R117, R169, R122, R116 ;  /* 0x0000007aa9757223 */ /* 0x000fe20000010074 */
[----:B------:R-:W-:Y:S01]  /*94b0*/  FFMA.FTZ R116, -R38, R120, R222 ;  /* 0x0000007826747223 */ /* 0x000fe200000101de */
[----:B------:R-:W-:Y:S01]  /*94c0*/  FMUL.FTZ R120, R122, UR31 ;  /* 0x0000001f7a787c20 */ /* 0x000fe20008410000 */
[----:B------:R-:W-:Y:S01]  /*94d0*/  FMUL.FTZ R124, R147, R0 ;  /* 0x00000000937c7220 */ /* 0x000fe20000410000 */
[----:B------:R-:W-:Y:S01]  /*94e0*/  FFMA.FTZ R170, R169, R147, -R170 ;  /* 0x00000093a9aa7223 */ /* 0x000fe200000108aa */
[----:B------:R-:W-:Y:S01]  /*94f0*/  FFMA.FTZ R38, R38, R122, R119 ;  /* 0x0000007a26267223 */ /* 0x000fe20000010077 */
[C---:B------:R-:W-:Y:S01]  /*9500*/  FFMA.FTZ R125, R122.reuse, UR46, R39 ;  /* 0x0000002e7a7d7c23 */ /* 0x040fe20008010027 */
        /* <DEDUP_REMOVED lines=18> */
[C---:B------:R-:W-:Y:S01]  /*9630*/  FMUL.FTZ R122, R37.reuse, R170 ;  /* 0x000000aa257a7220 */ /* 0x040fe20000410000 */
[-C--:B------:R-:W-:Y:S01]  /*9640*/  FFMA.FTZ R124, R37, -R123.reuse, R218 ;  /* 0x8000007b257c7223 */ /* 0x080fe200000100da */
[----:B------:R-:W-:Y:S01]  /*9650*/  FMUL.FTZ R125, R117, UR31 ;  /* 0x0000001f757d7c20 */ /* 0x000fe20008410000 */
[----:B------:R-:W-:Y:S01]  /*9660*/  FMUL.FTZ R127, R170, R2 ;  /* 0x00000002aa7f7220 */ /* 0x000fe20000410000 */
[----:B------:R-:W-:Y:S01]  /*9670*/  FFMA.FTZ R168, R167, R170, -R168 ;  /* 0x000000aaa7a87223 */ /* 0x000fe200000108a8 */
[C---:B------:R-:W-:Y:S01]  /*9680*/  FFMA.FTZ R123, -R36.reuse, R123, R219 ;  /* 0x0000007b247b7223 */ /* 0x040fe200000101db */
[----:B------:R-:W-:Y:S01]  /*9690*/  FFMA.FTZ R37, R36, R117, R122 ;  /* 0x0000007524257223 */ /* 0x000fe2000001007a */
[C---:B0-----:R-:W-:Y:S01]  /*96a0*/  FMUL.FTZ R126, R170.reuse, UR31 ;  /* 0x0000001faa7e7c20 */ /* 0x041fe20008410000 */
[----:B------:R-:W-:Y:S01]  /*96b0*/  FFMA.FTZ R125, R170, UR46, -R125 ;  /* 0x0000002eaa7d7c23 */ /* 0x000fe2000801087d */
[-C--:B------:R-:W-:Y:S01]  /*96c0*/  FMUL.FTZ R36, R124, R127.reuse ;  /* 0x0000007f7c247220 */ /* 0x080fe20000410000 */
[----:B------:R-:W-:Y:S01]  /*96d0*/  FADD.FTZ R143, R143, R168 ;  /* 0x000000a88f8f7221 */ /* 0x000fe20000010000 */
[C---:B------:R-:W-:Y:S01]  /*96e0*/  FFMA.FTZ R126, R117.reuse, UR46, R126 ;  /* 0x0000002e757e7c23 */ /* 0x040fe2000801007e */
        /* <DEDUP_REMOVED lines=23> */
[-C--:B------:R-:W-:Y:S01]  /*9860*/  FMUL.FTZ R128, R143, R3.reuse ;  /* 0x000000038f807220 */ /* 0x080fe20000410000 */
[C---:B------:R-:W-:Y:S01]  /*9870*/  FFMA.FTZ R43, R129.reuse, UR46, R124 ;  /* 0x0000002e812b7c23 */ /* 0x040fe2000801007c */
        /* <DEDUP_REMOVED lines=20> */
[----:B------:R-:W-:Y:S01]  /*99c0*/  FMUL.FTZ R41, R41, R166 ;  /* 0x000000a629297220 */ /* 0x000fe20000410000 */
[-C--:B------:R-:W-:Y:S01]  /*99d0*/  FMUL.FTZ R131, R166, R4.reuse ;  /* 0x00000004a6837220 */ /* 0x080fe20000410000 */
        /* <DEDUP_REMOVED lines=31> */
[C---:B------:R-:W-:Y:S01]  /*9bd0*/  FFMA.FTZ R47, R139.reuse, UR46, -R130 ;  /* 0x0000002e8b2f7c23 */ /* 0x040fe20008010882 */
[----:B--2---:R-:W-:Y:S01]  /*9be0*/  FMUL.FTZ R134, R139, R5 ;  /* 0x000000058b867220 */ /* 0x004fe20000410000 */
        /* <DEDUP_REMOVED lines=21> */
[----:B------:R-:W-:Y:S01]  /*9d40*/  FFMA.FTZ R45, R44, R142, R45 ;  /* 0x0000008e2c2d7223 */ /* 0x000fe2000001002d */
[CC--:B------:R-:W-:Y:S01]  /*9d50*/  FMUL.FTZ R132, R159.reuse, R6.reuse ;  /* 0x000000069f847220 */ /* 0x0c0fe20000410000 */
[C---:B------:R-:W-:Y:S01]  /*9d60*/  FMUL.FTZ R136, R142.reuse, R6 ;  /* 0x000000068e887220 */ /* 0x040fe20000410000 */
        /* <DEDUP_REMOVED lines=27> */
[----:B------:R-:W-:Y:S01]  /*9f20*/  FFMA.FTZ R50, R50, R142, R51 ;  /* 0x0000008e32327223 */ /* 0x000fe20000010033 */
[----:B------:R-:W-:Y:S01]  /*9f30*/  FFMA.FTZ R51, R157, UR46, -R130 ;  /* 0x0000002e9d337c23 */ /* 0x000fe20008010882 */
[----:B------:R-:W-:Y:S01]  /*9f40*/  FMUL.FTZ R134, R142, R7 ;  /* 0x000000078e867220 */ /* 0x000fe20000410000 */
[----:B-1----:R-:W-:Y:S01]  /*9f50*/  FMUL.FTZ R140, R106, R132 ;  /* 0x000000846a8c7220 */ /* 0x002fe20000410000 */
[----:B------:R-:W-:Y:S01]  /*9f60*/  FFMA.FTZ R155, R155, R157, -R156 ;  /* 0x0000009d9b9b7223 */ /* 0x000fe2000001089c */
        /* <DEDUP_REMOVED lines=23> */
[----:B------:R-:W-:Y:S01]  /*a0e0*/  FFMA.FTZ R49, R48, R144, R49 ;  /* 0x0000009030317223 */ /* 0x000fe20000010031 */
[C---:B------:R-:W-:Y:S01]  /*a0f0*/  FMUL.FTZ R132, R144.reuse, R8 ;  /* 0x0000000890847220 */ /* 0x040fe20000410000 */
[----:B------:R-:W-:Y:S01]  /*a100*/  FFMA.FTZ R48, R155, UR46, -R130 ;  /* 0x0000002e9b307c23 */ /* 0x000fe20008010882 */
[----:B------:R1:W-:Y:S01]  /*a110*/  STS [R39+0x844c], R142 ;  /* 0x00844c8e27007388 */ /* 0x0003e20000000800 */
[----:B------:R-:W-:Y:S01]  /*a120*/  FFMA.FTZ R153, R153, R155, -R154 ;  /* 0x0000009b99997223 */ /* 0x000fe2000001089a */
[----:B------:R-:W-:Y:S01]  /*a130*/  FFMA.FTZ R130, R144, UR46, R129 ;  /* 0x0000002e90827c23 */ /* 0x000fe20008010081 */
[----:B------:R-:W-:Y:S01]  /*a140*/  FADD.FTZ R154, R187, R128 ;  /* 0x00000080bb9a7221 */ /* 0x000fe20000010000 */
[----:B------:R-:W-:Y:S01]  /*a150*/  FMUL.FTZ R129, R127, R132 ;  /* 0x000000847f817220 */ /* 0x000fe20000410000 */
        /* <DEDUP_REMOVED lines=11> */
[-C--:B------:R-:W-:Y:S01]  /*a210*/  FMUL.FTZ R128, R111, R9.reuse ;  /* 0x000000096f807220 */ /* 0x080fe20000410000 */
[-C--:B------:R-:W-:Y:S01]  /*a220*/  FMUL.FTZ R152, R152, R154.reuse ;  /* 0x0000009a98987220 */ /* 0x080fe20000410000 */
[----:B------:R-:W-:Y:S01]  /*a230*/  FMUL.FTZ R129, R154, UR31 ;  /* 0x0000001f9a817c20 */ /* 0x000fe20008410000 */
[----:B------:R-:W-:Y:S01]  /*a240*/  FFMA.FTZ R48, R151, R154, R48 ;  /* 0x0000009a97307223 */ /* 0x000fe20000010030 */
[-C--:B------:R-:W-:Y:S01]  /*a250*/  FFMA.FTZ R55, R55, -R128.reuse, R205 ;  /* 0x8000008037377223 */ /* 0x080fe200000100cd */
[C---:B------:R-:W-:Y:S01]  /*a260*/  FFMA.FTZ R128, -R54.reuse, R128, R204 ;  /* 0x0000008036807223 */ /* 0x040fe200000101cc */
[----:B------:R-:W-:Y:S01]  /*a270*/  FFMA.FTZ R54, R54, R154, R127 ;  /* 0x0000009a36367223 */ /* 0x000fe2000001007f */
[C---:B------:R-:W-:Y:S01]  /*a280*/  FMUL.FTZ R127, R180.reuse, UR31 ;  /* 0x0000001fb47f7c20 */ /* 0x040fe20008410000 */
[CC--:B------:R-:W-:Y:S01]  /*a290*/  FMUL.FTZ R132, R180.reuse, R9.reuse ;  /* 0x00000009b4847220 */ /* 0x0c0fe20000410000 */
[----:B------:R-:W-:Y:S01]  /*a2a0*/  FFMA.FTZ R151, R151, R180, -R152 ;  /* 0x000000b497977223 */ /* 0x000fe20000010898 */
[----:B------:R-:W-:Y:S01]  /*a2b0*/  FFMA.FTZ R130, R180, UR46, -R129 ;  /* 0x0000002eb4827c23 */ /* 0x000fe20008010881 */
[----:B------:R-:W-:Y:S01]  /*a2c0*/  FADD.FTZ R189, R189, R48 ;  /* 0x00000030bdbd7221 */ /* 0x000fe20000010000 */
[C---:B------:R-:W-:Y:S01]  /*a2d0*/  FFMA.FTZ R129, R154.reuse, UR46, R127 ;  /* 0x0000002e9a817c23 */ /* 0x040fe2000801007f */
        /* <DEDUP_REMOVED lines=24> */
[C---:B------:R-:W-:Y:S01]  /*a460*/  FMUL.FTZ R52, R151.reuse, UR31 ;  /* 0x0000001f97347c20 */ /* 0x040fe20008410000 */
        /* <DEDUP_REMOVED lines=8> */
[C---:B------:R-:W-:Y:S01]  /*a4f0*/  FFMA.FTZ R128, R189.reuse, UR46, R52 ;  /* 0x0000002ebd807c23 */ /* 0x040fe20008010034 */
        /* <DEDUP_REMOVED lines=40> */
[----:B------:R-:W-:Y:S01]  /*a780*/  FFMA.FTZ R52, R29, R229, -R52 ;  /* 0x000000e51d347223 */ /* 0x000fe20000010834 */
[-C--:B------:R-:W-:Y:S01]  /*a790*/  FMUL.FTZ R145, R229, R14.reuse ;  /* 0x0000000ee5917220 */ /* 0x080fe20000410000 */
[----:B------:R-:W-:Y:S01]  /*a7a0*/  FMUL.FTZ R147, R59, R14 ;  /* 0x0000000e3b937220 */ /* 0x000fe20000410000 */
[----:B------:R-:W-:Y:S01]  /*a7b0*/  FFMA.FTZ R157, R225, UR46, -R156 ;  /* 0x0000002ee19d7c23 */ /* 0x000fe2000801089c */
[C---:B0-----:R-:W-:Y:S01]  /*a7c0*/  FFMA.FTZ R130, R224.reuse, UR46, R31 ;  /* 0x0000002ee0827c23 */ /* 0x041fe2000801001f */
[----:B------:R-:W-:Y:S01]  /*a7d0*/  FFMA.FTZ R31, R29, R59, R32 ;  /* 0x0000003b1d1f7223 */ /* 0x000fe20000010020 */
[-C--:B------:R-:W-:Y:S01]  /*a7e0*/  FMUL.FTZ R224, R224, R11.reuse ;  /* 0x0000000be0e07220 */ /* 0x080fe20000410000 */
        /* <DEDUP_REMOVED lines=29> */
[----:B------:R-:W-:Y:S01]  /*a9c0*/  FMUL.FTZ R28, R52, R15 ;  /* 0x0000000f341c7220 */ /* 0x000fe20000410000 */
        /* <DEDUP_REMOVED lines=19> */
[-C--:B------:R-:W-:Y:S01]  /*ab00*/  FMUL.FTZ R150, R115, R13.reuse ;  /* 0x0000000d73967220 */ /* 0x080fe20000410000 */
[----:B------:R-:W-:Y:S01]  /*ab10*/  FADD.FTZ R148, RZ, R148 ;  /* 0x00000094ff947221 */ /* 0x000fe20000010000 */
[----:B------:R-:W-:Y:S01]  /*ab20*/  FADD.FTZ R153, R146, R153 ;  /* 0x0000009992997221 */ /* 0x000fe20000010000 */
[----:B------:R-:W-:Y:S01]  /*ab30*/  FMUL.FTZ R225, R225, R12 ;  /* 0x0000000ce1e17220 */ /* 0x000fe20000410000 */
[-C--:B------:R-:W-:Y:S01]  /*ab40*/  FFMA.FTZ R146, -R62, R150.reuse, R196 ;  /* 0x000000963e927223 */ /* 0x080fe200000101c4 */
[----:B------:R-:W-:Y:S01]  /*ab50*/  FADD.FTZ R148, R148, R151 ;  /* 0x0000009794947221 */ /* 0x000fe20000010000 */
[----:B------:R-:W-:Y:S01]  /*ab60*/  FFMA.FTZ R150, R63, -R150, R197 ;  /* 0x800000963f967223 */ /* 0x000fe200000100c5 */
[-C--:B------:R-:W-:Y:S01]  /*ab70*/  FMUL.FTZ R151, R34, R13.reuse ;  /* 0x0000000d22977220 */ /* 0x080fe20000410000 */
        /* <DEDUP_REMOVED lines=291> */
.L_x_6045:
[----:B------:R-:W-:Y:S05]  /*bdb0*/  BSYNC.RECONVERGENT B0 ;  /* 0x0000000000007941 */ /* 0x000fea0003800200 */
.L_x_6044:
[----:B------:R0:W2:Y:S01]  /*bdc0*/  LDS R39, [R228+0xc800] ;  /* 0x00c80000e4277984 */ /* 0x0000a20000000800 */
[----:B------:R-:W-:Y:S04]  /*bdd0*/  BSSY.RECONVERGENT B0, `(.L_x_6046) ;  /* 0x0000004000007945 */ /* 0x000fe80003800200 */
[----:B------:R-:W-:Y:S05]  /*bde0*/  @!P3 BRA `(.L_x_6047) ;  /* 0x000000000008b947 */ /* 0x000fea0003800000 */
[----:B------:R3:W-:Y:S04]  /*bdf0*/  REDG.E.ADD.F32.FTZ.RN.STRONG.GPU desc[UR28][R28.64+0x200], R227 ;  /* 0x000200e31c0079a6 */ /* 0x0007e8000c12f31c */
[----:B--2---:R3:W-:Y:S02]  /*be00*/  REDG.E.ADD.F32.FTZ.RN.STRONG.GPU desc[UR28][R32.64+0x200], R39 ;  /* 0x00020027200079a6 */ /* 0x0047e4000c12f31c */
.L_x_6047:
[----:B------:R-:W-:Y:S05]  /*be10*/  BSYNC.RECONVERGENT B0 ;  /* 0x0000000000007941 */ /* 0x000fea0003800200 */
.L_x_6046:
[----:B--23--:R2:W3:Y:S01]  /*be20*/  LDS R39, [R226+0xca00] ;  /* 0x00ca0000e2277984 */ /* 0x00c4e20000000800 */
[----:B------:R-:W-:Y:S04]  /*be30*/  BSSY.RECONVERGENT B0, `(.L_x_6048) ;  /* 0x0000004000007945 */ /* 0x000fe80003800200 */
[----:B------:R-:W-:Y:S05]  /*be40*/  @!P4 BRA `(.L_x_6049) ;  /* 0x000000000008c947 */ /* 0x000fea0003800000 */
[----:B------:R4:W-:Y:S04]  /*be50*/  REDG.E.ADD.F32.FTZ.RN.STRONG.GPU desc[UR28][R28.64+0x400], R225 ;  /* 0x000400e11c0079a6 */ /* 0x0009e8000c12f31c */
[----:B---3--:R4:W-:Y:S02]  /*be60*/  REDG.E.ADD.F32.FTZ.RN.STRONG.GPU desc[UR28][R32.64+0x400], R39 ;  /* 0x00040027200079a6 */ /* 0x0089e4000c12f31c */
.L_x_6049:
[----:B------:R-:W-:Y:S05]  /*be70*/  BSYNC.RECONVERGENT B0 ;  /* 0x0000000000007941 */ /* 0x000fea0003800200 */
.L_x_6048:
[----:B---34-:R3:W4:Y:S01]  /*be80*/  LDS R39, [R224+0xcc00] ;  /* 0x00cc0000e0277984 */ /* 0x0187220000000800 */
[----:B------:R-:W-:Y:S04]  /*be90*/  BSSY.RECONVERGENT B0, `(.L_x_6050) ;  /* 0x0000004000007945 */ /* 0x000fe80003800200 */
[----:B------:R-:W-:Y:S05]  /*bea0*/  @!P5 BRA `(.L_x_6051) ;  /* 0x000000000008d947 */ /* 0x000fea0003800000 */
[----:B------:R0:W-:Y:S04]  /*beb0*/  REDG.E.ADD.F32.FTZ.RN.STRONG.GPU desc[UR28][R28.64+0x600], R223 ;  /* 0x000600df1c0079a6 */ /* 0x0001e8000c12f31c */
[----:B----4-:R0:W-:Y:S02]  /*bec0*/  REDG.E.ADD.F32.FTZ.RN.STRONG.GPU desc[UR28][R32.64+0x600], R39 ;  /* 0x00060027200079a6 */ /* 0x0101e4000c12f31c */
.L_x_6051:
[----:B------:R-:W-:Y:S05]  /*bed0*/  BSYNC.RECONVERGENT B0 ;  /* 0x0000000000007941 */ /* 0x000fea0003800200 */
.L_x_6050:
        /* <DEDUP_REMOVED lines=9> */
.L_x_6053:
[----:B------:R-:W-:Y:S05]  /*bf70*/  BSYNC.RECONVERGENT B0 ;  /* 0x0000000000007941 */ /* 0x000fea0003800200 */
.L_x_6052:
[----:B0---4-:R0:W4:Y:S01]  /*bf80*/  LDS R39, [R220+0xd000] ;  /* 0x00d00000dc277984 */ /* 0x0111220000000800 */
[----:B------:R-:W-:Y:S04]  /*bf90*/  BSSY.RECONVERGENT B0, `(.L_x_6054) ;  /* 0x0000004000007945 */ /* 0x000fe80003800200 */
[----:B------:R-:W-:Y:S05]  /*bfa0*/  @!P3 BRA `(.L_x_6055) ;  /* 0x000000000008b947 */ /* 0x000fea0003800000 */
[----:B------:R0:W-:Y:S04]  /*bfb0*/  REDG.E.ADD.F32.FTZ.RN.STRONG.GPU desc[UR28][R28.64+0xa00], R189 ;  /* 0x000a00bd1c0079a6 */ /* 0x0001e8000c12f31c */
[----:B----4-:R0:W-:Y:S02]  /*bfc0*/  REDG.E.ADD.F32.FTZ.RN.STRONG.GPU desc[UR28][R32.64+0xa00], R39 ;  /* 0x000a0027200079a6 */ /* 0x0101e4000c12f31c */
.L_x_6055:
[----:B------:R-:W-:Y:S05]  /*bfd0*/  BSYNC.RECONVERGENT B0 ;  /* 0x0000000000007941 */ /* 0x000fea0003800200 */
.L_x_6054:
[----:B0---4-:R0:W4:Y:S01]  /*bfe0*/  LDS R39, [R190+0xd200] ;  /* 0x00d20000be277984 */ /* 0x0111220000000800 */
[----:B------:R-:W-:Y:S04]  /*bff0*/  BSSY.RECONVERGENT B0, `(.L_x_6056) ;  /* 0x0000004000007945 */ /* 0x000fe80003800200 */
[----:B------:R-:W-:Y:S05]  /*c000*/  @!P4 BRA `(.L_x_6057) ;  /* 0x000000000008c947 */ /* 0x000fea0003800000 */
[----:B------:R0:W-:Y:S04]  /*c010*/  REDG.E.ADD.F32.FTZ.RN.STRONG.GPU desc[UR28][R28.64+0xc00], R187 ;  /* 0x000c00bb1c0079a6 */ /* 0x0001e8000c12f31c */
[----:B----4-:R0:W-:Y:S02]  /*c020*/  REDG.E.ADD.F32.FTZ.RN.STRONG.GPU desc[UR28][R32.64+0xc00], R39 ;  /* 0x000c0027200079a6 */ /* 0x0101e4000c12f31c */
.L_x_6057:
[----:B------:R-:W-:Y:S05]  /*c030*/  BSYNC.RECONVERGENT B0 ;  /* 0x0000000000007941 */ /* 0x000fea0003800200 */
.L_x_6056:
[----:B0---4-:R0:W4:Y:S01]  /*c040*/  LDS R39, [R188+0xd400] ;  /* 0x00d40000bc277984 */ /* 0x0111220000000800 */
[----:B------:R-:W-:Y:S04]  /*c050*/  BSSY.RECONVERGENT B0, `(.L_x_6058) ;  /* 0x0000004000007945 */ /* 0x000fe80003800200 */
[----:B------:R-:W-:Y:S05]  /*c060*/  @!P5 BRA `(.L_x_6059) ;  /* 0x000000000008d947 */ /* 0x000fea0003800000 */
[----:B------:R0:W-:Y:S04]  /*c070*/  REDG.E.ADD.F32.FTZ.RN.STRONG.GPU desc[UR28][R28.64+0xe00], R185 ;  /* 0x000e00b91c0079a6 */ /* 0x0001e8000c12f31c */
[----:B----4-:R0:W-:Y:S02]  /*c080*/  REDG.E.ADD.F32.FTZ.RN.STRONG.GPU desc[UR28][R32.64+0xe00], R39 ;  /* 0x000e0027200079a6 */ /* 0x0101e4000c12f31c */
.L_x_6059:
[----:B------:R-:W-:Y:S05]  /*c090*/  BSYNC.RECONVERGENT B0 ;  /* 0x0000000000007941 */ /* 0x000fea0003800200 */
.L_x_6058:
        /* <DEDUP_REMOVED lines=9> */
.L_x_6061:
[----:B------:R-:W-:Y:S05]  /*c130*/  BSYNC.RECONVERGENT B0 ;  /* 0x0000000000007941 */ /* 0x000fea0003800200 */
.L_x_6060:
[----:B0---4-:R0:W4:Y:S01]  /*c140*/  LDS R39, [R184+0xd800] ;  /* 0x00d80000b8277984 */ /* 0x0111220000000800 */
[----:B------:R-:W-:Y:S04]  /*c150*/  BSSY.RECONVERGENT B0, `(.L_x_6062) ;  /* 0x0000004000007945 */ /* 0x000fe80003800200 */
[----:B------:R-:W-:Y:S05]  /*c160*/  @!P3 BRA `(.L_x_6063) ;  /* 0x000000000008b947 */ /* 0x000fea0003800000 */
[----:B------:R0:W-:Y:S04]  /*c170*/  REDG.E.ADD.F32.FTZ.RN.STRONG.GPU desc[UR28][R28.64+0x1200], R181 ;  /* 0x001200b51c0079a6 */ /* 0x0001e8000c12f31c */
[----:B----4-:R0:W-:Y:S02]  /*c180*/  REDG.E.ADD.F32.FTZ.RN.STRONG.GPU desc[UR28][R32.64+0x1200], R39 ;  /* 0x00120027200079a6 */ /* 0x0101e4000c12f31c */
.L_x_6063:
[----:B------:R-:W-:Y:S05]  /*c190*/  BSYNC.RECONVERGENT B0 ;  /* 0x0000000000007941 */ /* 0x000fea0003800200 */
.L_x_6062:
[----:B0---4-:R0:W4:Y:S01]  /*c1a0*/  LDS R39, [R182+0xda00] ;  /* 0x00da0000b6277984 */ /* 0x0111220000000800 */
[----:B------:R-:W-:Y:S04]  /*c1b0*/  BSSY.RECONVERGENT B0, `(.L_x_6064) ;  /* 0x0000004000007945 */ /* 0x000fe80003800200 */
[----:B------:R-:W-:Y:S05]  /*c1c0*/  @!P4 BRA `(.L_x_6065) ;  /* 0x000000000008c947 */ /* 0x000fea0003800000 */
[----:B------:R0:W-:Y:S04]  /*c1d0*/  REDG.E.ADD.F32.FTZ.RN.STRONG.GPU desc[UR28][R28.64+0x1400], R169 ;  /* 0x001400a91c0079a6 */ /* 0x0001e8000c12f31c */
[----:B----4-:R0:W-:Y:S02]  /*c1e0*/  REDG.E.ADD.F32.FTZ.RN.STRONG.GPU desc[UR28][R32.64+0x1400], R39 ;  /* 0x00140027200079a6 */ /* 0x0101e4000c12f31c */
.L_x_6065:
[----:B------:R-:W-:Y:S05]  /*c1f0*/  BSYNC.RECONVERGENT B0 ;  /* 0x0000000000007941 */ /* 0x000fea0003800200 */
.L_x_6064:
[----:B0---4-:R0:W4:Y:S01]  /*c200*/  LDS R39, [R180+0xdc00] ;  /* 0x00dc0000b4277984 */ /* 0x0111220000000800 */
[----:B------:R-:W-:Y:S04]  /*c210*/  BSSY.RECONVERGENT B0, `(.L_x_6066) ;  /* 0x0000004000007945 */ /* 0x000fe80003800200 */
[----:B------:R-:W-:Y:S05]  /*c220*/  @!P5 BRA `(.L_x_6067) ;  /* 0x000000000008d947 */ /* 0x000fea0003800000 */
[----:B------:R0:W-:Y:S04]  /*c230*/  REDG.E.ADD.F32.FTZ.RN.STRONG.GPU desc[UR28][R28.64+0x1600], R167 ;  /* 0x001600a71c0079a6 */ /* 0x0001e8000c12f31c */
[----:B----4-:R0:W-:Y:S02]  /*c240*/  REDG.E.ADD.F32.FTZ.RN.STRONG.GPU desc[UR28][R32.64+0x1600], R39 ;  /* 0x00160027200079a6 */ /* 0x0101e4000c12f31c */
.L_x_6067:
[----:B------:R-:W-:Y:S05]  /*c250*/  BSYNC.RECONVERGENT B0 ;  /* 0x0000000000007941 */ /* 0x000fea0003800200 */
.L_x_6066:
        /* <DEDUP_REMOVED lines=9> */
.L_x_6069:
[----:B------:R-:W-:Y:S05]  /*c2f0*/  BSYNC.RECONVERGENT B0 ;  /* 0x0000000000007941 */ /* 0x000fea0003800200 */
.L_x_6068:
[----:B0---4-:R0:W4:Y:S01]  /*c300*/  LDS R39, [R168+0xe000] ;  /* 0x00e00000a8277984 */ /* 0x0111220000000800 */
[----:B------:R-:W-:Y:S04]  /*c310*/  BSSY.RECONVERGENT B0, `(.L_x_6070) ;  /* 0x0000004000007945 */ /* 0x000fe80003800200 */
[----:B------:R-:W-:Y:S05]  /*c320*/  @!P3 BRA `(.L_x_6071) ;  /* 0x000000000008b947 */ /* 0x000fea0003800000 */
[----:B------:R0:W-:Y:S04]  /*c330*/  REDG.E.ADD.F32.FTZ.RN.STRONG.GPU desc[UR28][R28.64+0x1a00], R163 ;  /* 0x001a00a31c0079a6 */ /* 0x0001e8000c12f31c */
[----:B----4-:R0:W-:Y:S02]  /*c340*/  REDG.E.ADD.F32.FTZ.RN.STRONG.GPU desc[UR28][R32.64+0x1a00], R39 ;  /* 0x001a0027200079a6 */ /* 0x0101e4000c12f31c */
.L_x_6071:
[----:B------:R-:W-:Y:S05]  /*c350*/  BSYNC.RECONVERGENT B0 ;  /* 0x0000000000007941 */ /* 0x000fea0003800200 */
.L_x_6070:
[----:B0---4-:R0:W4:Y:S01]  /*c360*/  LDS R39, [R166+0xe200] ;  /* 0x00e20000a6277984 */ /* 0x0111220000000800 */
[----:B------:R-:W-:Y:S04]  /*c370*/  BSSY.RECONVERGENT B0, `(.L_x_6072) ;  /* 0x0000004000007945 */ /* 0x000fe80003800200 */
[----:B------:R-:W-:Y:S05]  /*c380*/  @!P4 BRA `(.L_x_6073) ;  /* 0x000000000008c947 */ /* 0x000fea0003800000 */
[----:B------:R0:W-:Y:S04]  /*c390*/  REDG.E.ADD.F32.FTZ.RN.STRONG.GPU desc[UR28][R28.64+0x1c00], R161 ;  /* 0x001c00a11c0079a6 */ /* 0x0001e8000c12f31c */
[----:B----4-:R0:W-:Y:S02]  /*c3a0*/  REDG.E.ADD.F32.FTZ.RN.STRONG.GPU desc[UR28][R32.64+0x1c00], R39 ;  /* 0x001c0027200079a6 */ /* 0x0101e4000c12f31c */
.L_x_6073:
[----:B------:R-:W-:Y:S05]  /*c3b0*/  BSYNC.RECONVERGENT B0 ;  /* 0x0000000000007941 */ /* 0x000fea0003800200 */
.L_x_6072:
[----:B0---4-:R0:W4:Y:S01]  /*c3c0*/  LDS R39, [R164+0xe400] ;  /* 0x00e40000a4277984 */ /* 0x0111220000000800 */
[----:B------:R-:W-:Y:S04]  /*c3d0*/  BSSY.RECONVERGENT B0, `(.L_x_6074) ;  /* 0x0000004000007945 */ /* 0x000fe80003800200 */
[----:B------:R-:W-:Y:S05]  /*c3e0*/  @!P5 BRA `(.L_x_6075) ;  /* 0x000000000008d947 */ /* 0x000fea0003800000 */
[----:B------:R0:W-:Y:S04]  /*c3f0*/  REDG.E.ADD.F32.FTZ.RN.STRONG.GPU desc[UR28][R28.64+0x1e00], R159 ;  /* 0x001e009f1c0079a6 */ /* 0x0001e8000c12f31c */
[----:B----4-:R0:W-:Y:S02]  /*c400*/  REDG.E.ADD.F32.FTZ.RN.STRONG.GPU desc[UR28][R32.64+0x1e00], R39 ;  /* 0x001e0027200079a6 */ /* 0x0101e4000c12f31c */
.L_x_6075:
[----:B------:R-:W-:Y:S05]  /*c410*/  BSYNC.RECONVERGENT B0 ;  /* 0x0000000000007941 */ /* 0x000fea0003800200 */
.L_x_6074:
        /* <DEDUP_REMOVED lines=9> */
.L_x_6077:
[----:B------:R-:W-:Y:S05]  /*c4b0*/  BSYNC.RECONVERGENT B0 ;  /* 0x0000000000007941 */ /* 0x000fea0003800200 */
.L_x_6076:
[----:B0---4-:R0:W4:Y:S01]  /*c4c0*/  LDS R39, [R160+0xe800] ;  /* 0x00e80000a0277984 */ /* 0x0111220000000800 */
[----:B------:R-:W-:Y:S04]  /*c4d0*/  BSSY.RECONVERGENT B0, `(.L_x_6078) ;  /* 0x0000004000007945 */ /* 0x000fe80003800200 */
[----:B------:R-:W-:Y:S05]  /*c4e0*/  @!P3 BRA `(.L_x_6079) ;  /* 0x000000000008b947 */ /* 0x000fea0003800000 */
[----:B------:R0:W-:Y:S04]  /*c4f0*/  REDG.E.ADD.F32.FTZ.RN.STRONG.GPU desc[UR28][R28.64+0x2200], R155 ;  /* 0x0022009b1c0079a6 */ /* 0x0001e8000c12f31c */
[----:B----4-:R0:W-:Y:S02]  /*c500*/  REDG.E.ADD.F32.FTZ.RN.STRONG.GPU desc[UR28][R32.64+0x2200], R39 ;  /* 0x00220027200079a6 */ /* 0x0101e4000c12f31c */
.L_x_6079:
[----:B------:R-:W-:Y:S05]  /*c510*/  BSYNC.RECONVERGENT B0 ;  /* 0x0000000000007941 */ /* 0x000fea0003800200 */
.L_x_6078:
[----:B0---4-:R0:W4:Y:S01]  /*c520*/  LDS R39, [R158+0xea00] ;  /* 0x00ea00009e277984 */ /* 0x0111220000000800 */
[----:B------:R-:W-:Y:S04]  /*c530*/  BSSY.RECONVERGENT B0, `(.L_x_6080) ;  /* 0x0000004000007945 */ /* 0x000fe80003800200 */
[----:B------:R-:W-:Y:S05]  /*c540*/  @!P4 BRA `(.L_x_6081) ;  /* 0x000000000008c947 */ /* 0x000fea0003800000 */
[----:B------:R0:W-:Y:S04]  /*c550*/  REDG.E.ADD.F32.FTZ.RN.STRONG.GPU desc[UR28][R28.64+0x2400], R153 ;  /* 0x002400991c0079a6 */ /* 0x0001e8000c12f31c */
[----:B----4-:R0:W-:Y:S02]  /*c560*/  REDG.E.ADD.F32.FTZ.RN.STRONG.GPU desc[UR28][R32.64+0x2400], R39 ;  /* 0x00240027200079a6 */ /* 0x0101e4000c12f31c */
.L_x_6081:
[----:B------:R-:W-:Y:S05]  /*c570*/  BSYNC.RECONVERGENT B0 ;  /* 0x0000000000007941 */ /* 0x000fea0003800200 */
.L_x_6080:
[----:B0---4-:R0:W4:Y:S01]  /*c580*/  LDS R39, [R156+0xec00] ;  /* 0x00ec00009c277984 */ /* 0x0111220000000800 */
[----:B------:R-:W-:Y:S04]  /*c590*/  BSSY.RECONVERGENT B0, `(.L_x_6082) ;  /* 0x0000004000007945 */ /* 0x000fe80003800200 */
[----:B------:R-:W-:Y:S05]  /*c5a0*/  @!P5 BRA `(.L_x_6083) ;  /* 0x000000000008d947 */ /* 0x000fea0003800000 */
[----:B------:R0:W-:Y:S04]  /*c5b0*/  REDG.E.ADD.F32.FTZ.RN.STRONG.GPU desc[UR28][R28.64+0x2600], R151 ;  /* 0x002600971c0079a6 */ /* 0x0001e8000c12f31c */
[----:B----4-:R0:W-:Y:S02]  /*c5c0*/  REDG.E.ADD.F32.FTZ.RN.STRONG.GPU desc[UR28][R32.64+0x2600], R39 ;  /* 0x00260027200079a6 */ /* 0x0101e4000c12f31c */
.L_x_6083:
[----:B------:R-:W-:Y:S05]  /*c5d0*/  BSYNC.RECONVERGENT B0 ;  /* 0x0000000000007941 */ /* 0x000fea0003800200 */
.L_x_6082:
        /* <DEDUP_REMOVED lines=9> */
.L_x_6085:
[----:B------:R-:W-:Y:S05]  /*c670*/  BSYNC.RECONVERGENT B0 ;  /* 0x0000000000007941 */ /* 0x000fea0003800200 */
.L_x_6084:
[----:B0---4-:R0:W4:Y:S01]  /*c680*/  LDS R39, [R152+0xf000] ;  /* 0x00f0000098277984 */ /* 0x0111220000000800 */
[----:B------:R-:W-:Y:S04]  /*c690*/  BSSY.RECONVERGENT B0, `(.L_x_6086) ;  /* 0x0000004000007945 */ /* 0x000fe80003800200 */
[----:B------:R-:W-:Y:S05]  /*c6a0*/  @!P3 BRA `(.L_x_6087) ;  /* 0x000000000008b947 */ /* 0x000fea0003800000 */
[----:B------:R0:W-:Y:S04]  /*c6b0*/  REDG.E.ADD.F32.FTZ.RN.STRONG.GPU desc[UR28][R28.64+0x2a00], R147 ;  /* 0x002a00931c0079a6 */ /* 0x0001e8000c12f31c */
[----:B----4-:R0:W-:Y:S02]  /*c6c0*/  REDG.E.ADD.F32.FTZ.RN.STRONG.GPU desc[UR28][R32.64+0x2a00], R39 ;  /* 0x002a0027200079a6 */ /* 0x0101e4000c12f31c */
.L_x_6087:
[----:B------:R-:W-:Y:S05]  /*c6d0*/  BSYNC.RECONVERGENT B0 ;  /* 0x0000000000007941 */ /* 0x000fea0003800200 */
.L_x_6086:
[----:B0---4-:R0:W4:Y:S01]  /*c6e0*/  LDS R39, [R150+0xf200] ;  /* 0x00f2000096277984 */ /* 0x0111220000000800 */
[----:B------:R-:W-:Y:S04]  /*c6f0*/  BSSY.RECONVERGENT B0, `(.L_x_6088) ;  /* 0x0000004000007945 */ /* 0x000fe80003800200 */
[----:B------:R-:W-:Y:S05]  /*c700*/  @!P4 BRA `(.L_x_6089) ;  /* 0x000000000008c947 */ /* 0x000fea0003800000 */
[----:B------:R0:W-:Y:S04]  /*c710*/  REDG.E.ADD.F32.FTZ.RN.STRONG.GPU desc[UR28][R28.64+0x2c00], R145 ;  /* 0x002c00911c0079a6 */ /* 0x0001e8000c12f31c */
[----:B----4-:R0:W-:Y:S02]  /*c720*/  REDG.E.ADD.F32.FTZ.RN.STRONG.GPU desc[UR28][R32.64+0x2c00], R39 ;  /* 0x002c0027200079a6 */ /* 0x0101e4000c12f31c */
.L_x_6089:
[----:B------:R-:W-:Y:S05]  /*c730*/  BSYNC.RECONVERGENT B0 ;  /* 0x0000000000007941 */ /* 0x000fea0003800200 */
.L_x_6088:
[----:B0---4-:R0:W4:Y:S01]  /*c740*/  LDS R39, [R148+0xf400] ;  /* 0x00f4000094277984 */ /* 0x0111220000000800 */
[----:B------:R-:W-:Y:S04]  /*c750*/  BSSY.RECONVERGENT B0, `(.L_x_6090) ;  /* 0x0000004000007945 */ /* 0x000fe80003800200 */
[----:B------:R-:W-:Y:S05]  /*c760*/  @!P5 BRA `(.L_x_6091) ;  /* 0x000000000008d947 */ /* 0x000fea0003800000 */
[----:B------:R0:W-:Y:S04]  /*c770*/  REDG.E.ADD.F32.FTZ.RN.STRONG.GPU desc[UR28][R28.64+0x2e00], R143 ;  /* 0x002e008f1c0079a6 */ /* 0x0001e8000c12f31c */
[----:B----4-:R0:W-:Y:S02]  /*c780*/  REDG.E.ADD.F32.FTZ.RN.STRONG.GPU desc[UR28][R32.64+0x2e00], R39 ;  /* 0x002e0027200079a6 */ /* 0x0101e4000c12f31c */
.L_x_6091:
[----:B------:R-:W-:Y:S05]  /*c790*/  BSYNC.RECONVERGENT B0 ;  /* 0x0000000000007941 */ /* 0x000fea0003800200 */
.L_x_6090:
        /* <DEDUP_REMOVED lines=9> */
.L_x_6093:
[----:B------:R-:W-:Y:S05]  /*c830*/  BSYNC.RECONVERGENT B0 ;  /* 0x0000000000007941 */ /* 0x000fea0003800200 */
.L_x_6092:
[----:B0---4-:R0:W4:Y:S01]  /*c840*/  LDS R39, [R144+0xf800] ;  /* 0x00f8000090277984 */ /* 0x0111220000000800 */
[----:B------:R-:W-:Y:S04]  /*c850*/  BSSY.RECONVERGENT B0, `(.L_x_6094) ;  /* 0x0000004000007945 */ /* 0x000fe80003800200 */
[----:B------:R-:W-:Y:S05]  /*c860*/  @!P3 BRA `(.L_x_6095) ;  /* 0x000000000008b947 */ /* 0x000fea0003800000 */
[----:B------:R0:W-:Y:S04]  /*c870*/  REDG.E.ADD.F32.FTZ.RN.STRONG.GPU desc[UR28][R28.64+0x3200], R139 ;  /* 0x0032008b1c0079a6 */ /* 0x0001e8000c12f31c */
[----:B----4-:R0:W-:Y:S02]  /*c880*/  REDG.E.ADD.F32.FTZ.RN.STRONG.GPU desc[UR28][R32.64+0x3200], R39 ;  /* 0x00320027200079a6 */ /* 0x0101e4000c12f31c */
.L_x_6095:
[----:B------:R-:W-:Y:S05]  /*c890*/  BSYNC.RECONVERGENT B0 ;  /* 0x0000000000007941 */ /* 0x000fea0003800200 */
.L_x_6094:
[----:B0---4-:R0:W4:Y:S01]  /*c8a0*/  LDS R39, [R142+0xfa00] ;  /* 0x00fa00008e277984 */ /* 0x0111220000000800 */
[----:B------:R-:W-:Y:S04]  /*c8b0*/  BSSY.RECONVERGENT B0, `(.L_x_6096) ;  /* 0x0000004000007945 */ /* 0x000fe80003800200 */
[----:B------:R-:W-:Y:S05]  /*c8c0*/  @!P4 BRA `(.L_x_6097) ;  /* 0x000000000008c947 */ /* 0x000fea0003800000 */
[----:B------:R0:W-:Y:S04]  /*c8d0*/  REDG.E.ADD.F32.FTZ.RN.STRONG.GPU desc[UR28][R28.64+0x3400], R137 ;  /* 0x003400891c0079a6 */ /* 0x0001e8000c12f31c */
[----:B----4-:R0:W-:Y:S02]  /*c8e0*/  REDG.E.ADD.F32.FTZ.RN.STRONG.GPU desc[UR28][R32.64+0x3400], R39 ;  /* 0x00340027200079a6 */ /* 0x0101e4000c12f31c */
.L_x_6097:
[----:B------:R-:W-:Y:S05]  /*c8f0*/  BSYNC.RECONVERGENT B0 ;  /* 0x0000000000007941 */ /* 0x000fea0003800200 */
.L_x_6096:
[----:B0---4-:R0:W4:Y:S01]  /*c900*/  LDS R39, [R140+0xfc00] ;  /* 0x00fc00008c277984 */ /* 0x0111220000000800 */
[----:B------:R-:W-:Y:S04]  /*c910*/  BSSY.RECONVERGENT B0, `(.L_x_6098) ;  /* 0x0000004000007945 */ /* 0x000fe80003800200 */
[----:B------:R-:W-:Y:S05]  /*c920*/  @!P5 BRA `(.L_x_6099) ;  /* 0x000000000008d947 */ /* 0x000fea0003800000 */
[----:B------:R0:W-:Y:S04]  /*c930*/  REDG.E.ADD.F32.FTZ.RN.STRONG.GPU desc[UR28][R28.64+0x3600], R135 ;  /* 0x003600871c0079a6 */ /* 0x0001e8000c12f31c */
[----:B----4-:R0:W-:Y:S02]  /*c940*/  REDG.E.ADD.F32.FTZ.RN.STRONG.GPU desc[UR28][R32.64+0x3600], R39 ;  /* 0x00360027200079a6 */ /* 0x0101e4000c12f31c */
.L_x_6099:
[----:B------:R-:W-:Y:S05]  /*c950*/  BSYNC.RECONVERGENT B0 ;  /* 0x0000000000007941 */ /* 0x000fea0003800200 */
.L_x_6098:
        /* <DEDUP_REMOVED lines=9> */
.L_x_6101:
[----:B------:R-:W-:Y:S05]  /*c9f0*/  BSYNC.RECONVERGENT B0 ;  /* 0x0000000000007941 */ /* 0x000fea0003800200 */
.L_x_6100:
[----:B------:R0:W0:Y:S01]  /*ca00*/  LDS R31, [R136+0x10000] ;  /* 0x01000000881f7984 */ /* 0x0000220000000800 */
[----:B------:R-:W-:Y:S04]  /*ca10*/  BSSY.RECONVERGENT B0, `(.L_x_6102) ;  /* 0x0000004000007945 */ /* 0x000fe80003800200 */
[----:B------:R-:W-:Y:S05]  /*ca20*/  @!P3 BRA `(.L_x_6103) ;  /* 0x000000000008b947 */ /* 0x000fea0003800000 */
[----:B------:R1:W-:Y:S04]  /*ca30*/  REDG.E.ADD.F32.FTZ.RN.STRONG.GPU desc[UR28][R28.64+0x3a00], R125 ;  /* 0x003a007d1c0079a6 */ /* 0x0003e8000c12f31c */
[----:B0-----:R1:W-:Y:S02]  /*ca40*/  REDG.E.ADD.F32.FTZ.RN.STRONG.GPU desc[UR28][R32.64+0x3a00], R31 ;  /* 0x003a001f200079a6 */ /* 0x0013e4000c12f31c */
.L_x_6103:
[----:B------:R-:W-:Y:S05]  /*ca50*/  BSYNC.RECONVERGENT B0 ;  /* 0x0000000000007941 */ /* 0x000fea0003800200 */
.L_x_6102:
[----:B01----:R0:W1:Y:S01]  /*ca60*/  LDS R31, [R126+0x10200] ;  /* 0x010200007e1f7984 */ /* 0x0030620000000800 */
[----:B------:R-:W-:Y:S04]  /*ca70*/  BSSY.RECONVERGENT B0, `(.L_x_6104) ;  /* 0x0000004000007945 */ /* 0x000fe80003800200 */
[----:B------:R-:W-:Y:S05]  /*ca80*/  @!P4 BRA `(.L_x_6105) ;  /* 0x000000000008c947 */ /* 0x000fea0003800000 */
[----:B------:R0:W-:Y:S04]  /*ca90*/  REDG.E.ADD.F32.FTZ.RN.STRONG.GPU desc[UR28][R28.64+0x3c00], R123 ;  /* 0x003c007b1c0079a6 */ /* 0x0001e8000c12f31c */
[----:B-1----:R0:W-:Y:S02]  /*caa0*/  REDG.E.ADD.F32.FTZ.RN.STRONG.GPU desc[UR28][R32.64+0x3c00], R31 ;  /* 0x003c001f200079a6 */ /* 0x0021e4000c12f31c */
.L_x_6105:
[----:B------:R-:W-:Y:S05]  /*cab0*/  BSYNC.RECONVERGENT B0 ;  /* 0x0000000000007941 */ /* 0x000fea0003800200 */
.L_x_6104:
[----:B01----:R0:W1:Y:S01]  /*cac0*/  LDS R31, [R124+0x10400] ;  /* 0x010400007c1f7984 */ /* 0x0030620000000800 */
[----:B------:R-:W-:Y:S04]  /*cad0*/  BSSY.RECONVERGENT B0, `(.L_x_6106) ;  /* 0x0000004000007945 */ /* 0x000fe80003800200 */
[----:B------:R-:W-:Y:S05]  /*cae0*/  @!P5 BRA `(.L_x_6107) ;  /* 0x000000000008d947 */ /* 0x000fea0003800000 */
[----:B------:R0:W-:Y:S04]  /*caf0*/  REDG.E.ADD.F32.FTZ.RN.STRONG.GPU desc[UR28][R28.64+0x3e00], R121 ;  /* 0x003e00791c0079a6 */ /* 0x0001e8000c12f31c */
[----:B-1----:R0:W-:Y:S02]  /*cb00*/  REDG.E.ADD.F32.FTZ.RN.STRONG.GPU desc[UR28][R32.64+0x3e00], R31 ;  /* 0x003e001f200079a6 */ /* 0x0021e4000c12f31c */
.L_x_6107:
[----:B------:R-:W-:Y:S05]  /*cb10*/  BSYNC.RECONVERGENT B0 ;  /* 0x0000000000007941 */ /* 0x000fea0003800200 */
.L_x_6106:
        /* <DEDUP_REMOVED lines=110> */
.L_x_6109:
[----:B------:R-:W-:Y:S05]  /*d200*/  BSYNC.RECONVERGENT B0 ;  /* 0x0000000000007941 */ /* 0x000fea0003800200 */
.L_x_6108:
[----:B------:R-:W-:-:S04]  /*d210*/  UIADD3 UR8, UPT, UPT, UR8, 0x1, URZ ;  /* 0x0000000108087890 */ /* 0x000fc8000fffe0ff */
[----:B------:R-:W-:-:S09]  /*d220*/  UISETP.GE.AND UP0, UPT, UR8, UR45, UPT ;  /* 0x0000002d0800728c */ /* 0x000fd2000bf06270 */
[----:B------:R-:W-:Y:S05]  /*d230*/  BRA.U !UP0, `(.L_x_6110) ;  /* 0xffffff79086c7547 */ /* 0x000fea000b83ffff */
.L_x_6014:
[----:B------:R-:W5:Y:S01]  /*d240*/  S2R R17, SR_TID.X ;  /* 0x0000000000117919 */ /* 0x000f620000002100 */
[----:B------:R-:W-:Y:S01]  /*d250*/  BAR.SYNC.DEFER_BLOCKING 0x0 ;  /* 0x0000000000007b1d */ /* 0x000fe20000010000 */
[----:B------:R-:W-:-:S05]  /*d260*/  HFMA2 R3, -RZ, RZ, 0, 9.5367431640625e-07 ;  /* 0x00000010ff037431 */ /* 0x000fca00000001ff */
[----:B0-----:R-:W2:Y:S02]  /*d270*/  LDL.LU R33, [R1+0x4] ;  /* 0x0000040001217983 */ /* 0x001ea40000300800 */
[----:B------:R-:W0:Y:S01]  /*d280*/  S2UR UR37, SR_CTAID.X ;  /* 0x00000000002579c3 */ /* 0x000e220000002500 */
[----:B------:R-:W0:Y:S01]  /*d290*/  LDCU.64 UR30, c[0x0][0x4f8] ;  /* 0x00009f00ff1e77ac */ /* 0x000e220008000a00 */
[----:B------:R-:W1:Y:S06]  /*d2a0*/  LDCU.64 UR32, c[0x0][0x500] ;  /* 0x0000a000ff2077ac */ /* 0x000e6c0008000a00 */
[----:B------:R-:W1:Y:S01]  /*d2b0*/  S2UR UR10, SR_CTAID.Y ;  /* 0x00000000000a79c3 */ /* 0x000e620000002600 */
[----:B------:R-:W-:Y:S01]  /*d2c0*/  UIADD3 UR36, UPT, UPT, UR20, -0x1, URZ ;  /* 0xffffffff14247890 */ /* 0x000fe2000fffe0ff */
[----:B------:R-:W3:Y:S01]  /*d2d0*/  LDCU.64 UR34, c[0x0][0x550] ;  /* 0x0000aa00ff2277ac */ /* 0x000ee20008000a00 */
[----:B-----5:R-:W-:-:S02]  /*d2e0*/  SHF.L.U32 R0, R17, 0x2, RZ ;  /* 0x0000000211007819 */ /* 0x020fc400000006ff */
[----:B------:R-:W-:Y:S02]  /*d2f0*/  LOP3.LUT R17, R17, 0x1f, RZ, 0xc0, !PT ;  /* 0x0000001f11117812 */ /* 0x000fe400078ec0ff */
[----:B------:R-:W-:-:S04]  /*d300*/  LOP3.LUT R0, R0, 0xf80, RZ, 0xc0, !PT ;  /* 0x00000f8000007812 */ /* 0x000fc800078ec0ff */
[----:B------:R-:W-:-:S05]  /*d310*/  LOP3.LUT R18, R0, R17, RZ, 0xfc, !PT ;  /* 0x0000001100127212 */ /* 0x000fca00078efcff */
[----:B------:R-:W-:-:S05]  /*d320*/  IMAD.WIDE.U32 R2, R18, R3, UR16 ;  /* 0x0000001012027e25 */ /* 0x000fca000f8e0003 */
[----:B------:R-:W5:Y:S04]  /*d330*/  LDG.E.128 R4, desc[UR28][R2.64] ;  /* 0x0000001c02047981 */ /* 0x000f68000c1e1d00 */
[----:B------:R-:W4:Y:S04]  /*d340*/  LDG.E.128 R8, desc[UR28][R2.64+0x200] ;  /* 0x0002001c02087981 */ /* 0x000f28000c1e1d00 */
[----:B------:R-:W2:Y:S04]  /*d350*/  LDG.E.128 R12, desc[UR28][R2.64+0x400] ;  /* 0x0004001c020c7981 */ /* 0x000ea8000c1e1d00 */
[----:B------:R-:W2:Y:S01]  /*d360*/  LDG.E.128 R20, desc[UR28][R2.64+0x600] ;  /* 0x0006001c02147981 */ /* 0x000ea2000c1e1d00 */
[----:B------:R-:W-:Y:S01]  /*d370*/  USHF.L.U32 UR8, UR36, 0xb, URZ ;  /* 0x0000000b24087899 */ /* 0x000fe200080006ff */
[----:B------:R-:W-:Y:S01]  /*d380*/  UMOV UR9, URZ ;  /* 0x000000ff00097c82 */ /* 0x000fe20008000000 */
[----:B------:R-:W-:-:S02]  /*d390*/  UIADD3 UR24, UP1, UPT, UR24, -0x4000, URZ ;  /* 0xffffc00018187890 */ /* 0x000fc4000ff3e0ff */
[----:B0-----:R-:W-:Y:S02]  /*d3a0*/  UIMAD.WIDE.U32 UR26, UR37, UR30, UR8 ;  /* 0x0000001e251a72a5 */ /* 0x001fe4000f8e0008 */
[----:B-1----:R-:W-:Y:S02]  /*d3b0*/  UIMAD UR30, UR10, UR33, URZ ;  /* 0x000000210a1e72a4 */ /* 0x002fe4000f8e02ff */
        /* <DEDUP_REMOVED lines=12> */
[----:B-----5:R-:W-:Y:S04]  /*d480*/  STS.128 [R239], R4 ;  /* 0x00000004ef007388 */ /* 0x020fe80000000c00 */
[----:B----4-:R-:W-:Y:S04]  /*d490*/  STS.128 [R239+0x200], R8 ;  /* 0x00020008ef007388 */ /* 0x010fe80000000c00 */
[----:B--2---:R-:W-:Y:S04]  /*d4a0*/  STS.128 [R239+0x400], R12 ;  /* 0x0004000cef007388 */ /* 0x004fe80000000c00 */
        /* <DEDUP_REMOVED lines=26> */
[----:B------:R-:W2:Y:S01]  /*d650*/  @!P2 MUFU.EX2 R2, R2 ;  /* 0x000000020002a308 */ /* 0x000ea20000000800 */
[----:B------:R-:W-:-:S05]  /*d660*/  @!P4 FMUL.FTZ R10, R27, -1.4426950216293334961 ;  /* 0xbfb8aa3b1b0ac820 */ /* 0x000fca0000410000 */
[----:B------:R-:W-:Y:S02]  /*d670*/  @!P3 FMUL.FTZ R4, R30, -1.4426950216293334961 ;  /* 0xbfb8aa3b1e04b820 */ /* 0x000fe40000410000 */
        /* <DEDUP_REMOVED lines=8> */
[----:B------:R-:W4:Y:S01]  /*d700*/  @!P0 MUFU.RCP R9, R9 ;  /* 0x0000000900098308 */ /* 0x000f220000001000 */
[----:B--2---:R-:W-:Y:S01]  /*d710*/  @!P2 FMUL.FTZ R96, R96, R11 ;  /* 0x0000000b6060a220 */ /* 0x004fe20000410000 */
[----:B------:R-:W-:Y:S01]  /*d720*/  FSETP.GTU.FTZ.AND P2, PT, R31, 20, PT ;  /* 0x41a000001f00780b */ /* 0x000fe20003f5c000 */
[----:B---3--:R-:W-:-:S05]  /*d730*/  @!P5 FMUL.FTZ R2, R29, -1.4426950216293334961 ;  /* 0xbfb8aa3b1d02d820 */ /* 0x008fca0000410000 */
[----:B------:R-:W2:Y:S01]  /*d740*/  @!P4 MUFU.EX2 R12, R10 ;  /* 0x0000000a000cc308 */ /* 0x000ea20000000800 */
[----:B-----5:R-:W-:Y:S01]  /*d750*/  @!P1 FMUL.FTZ R97, R97, R14 ;  /* 0x0000000e61619220 */ /* 0x020fe20000410000 */
[----:B------:R-:W-:Y:S01]  /*d760*/  FSETP.GTU.FTZ.AND P1, PT, R13, 20, PT ;  /* 0x41a000000d00780b */ /* 0x000fe20003f3c000 */
[----:B------:R-:W-:-:S04]  /*d770*/  FADD.FTZ R14, R5, UR7 ;  /* 0x00000007050e7e21 */ /* 0x000fc80008010000 */
[----:B------:R-:W-:Y:S01]  /*d780*/  @!P2 FMUL.FTZ R5, R31, -1.4426950216293334961 ;  /* 0xbfb8aa3b1f05a820 */ /* 0x000fe20000410000 */
[----:B------:R3:W5:Y:S01]  /*d790*/  @!P6 MUFU.EX2 R3, R8 ;  /* 0x000000080003e308 */ /* 0x0007620000000800 */
[----:B----4-:R-:W-:Y:S01]  /*d7a0*/  @!P0 FMUL.FTZ R98, R98, R9 ;  /* 0x0000000962628220 */ /* 0x010fe20000410000 */
[----:B------:R-:W-:-:S05]  /*d7b0*/  FSETP.GTU.FTZ.AND P0, PT, R14, 20, PT ;  /* 0x41a000000e00780b */ /* 0x000fca0003f1c000 */
[----:B------:R-:W-:Y:S01]  /*d7c0*/  @!P1 FMUL.FTZ R13, R13, -1.4426950216293334961 ;  /* 0xbfb8aa3b0d0d9820 */ /* 0x000fe20000410000 */
[----:B------:R-:W4:Y:S01]  /*d7d0*/  @!P5 MUFU.EX2 R2, R2 ;  /* 0x000000020002d308 */ /* 0x000f220000000800 */
[----:B---3--:R-:W3:Y:S01]  /*d7e0*/  LDS.128 R8, [R238+0x30] ;  /* 0x00003000ee087984 */ /* 0x008ee20000000c00 */
[----:B--2---:R-:W-:Y:S01]  /*d7f0*/  @!P4 FADD.FTZ R12, R12, 1 ;  /* 0x3f8000000c0cc421 */ /* 0x004fe20000010000 */
[----:B------:R-:W-:Y:S04]  /*d800*/  BAR.SYNC.DEFER_BLOCKING 0x0 ;  /* 0x0000000000007b1d */ /* 0x000fe80000010000 */
[----:B------:R-:W-:Y:S01]  /*d810*/  @!P0 FMUL.FTZ R14, R14, -1.4426950216293334961 ;  /* 0xbfb8aa3b0e0e8820 */ /* 0x000fe20000410000 */
[----:B-----5:R-:W-:Y:S01]  /*d820*/  @!P6 FADD.FTZ R3, R3, 1 ;  /* 0x3f8000000303e421 */ /* 0x020fe20000010000 */
[----:B------:R-:W2:Y:S01]  /*d830*/  @!P1 MUFU.EX2 R13, R13 ;  /* 0x0000000d000d9308 */ /* 0x000ea20000000800 */
[----:B----4-:R-:W-:-:S07]  /*d840*/  @!P5 FADD.FTZ R2, R2, 1 ;  /* 0x3f8000000202d421 */ /* 0x010fce0000010000 */
[----:B------:R-:W4:Y:S08]  /*d850*/  @!P3 MUFU.EX2 R4, R4 ;  /* 0x000000040004b308 */ /* 0x000f300000000800 */
[----:B------:R-:W5:Y:S01]  /*d860*/  @!P2 MUFU.EX2 R5, R5 ;  /* 0x000000050005a308 */ /* 0x000f620000000800 */
[----:B--2---:R-:W-:Y:S01]  /*d870*/  @!P1 FADD.FTZ R13, R13, 1 ;  /* 0x3f8000000d0d9421 */ /* 0x004fe20000010000 */
[----:B------:R-:W-:Y:S04]  /*d880*/  STS.128 [R238], R80 ;  /* 0x00000050ee007388 */ /* 0x000fe80000000c00 */
[----:B------:R-:W-:Y:S02]  /*d890*/  STS.128 [R238+0x10], R76 ;  /* 0x0000104cee007388 */ /* 0x000fe40000000c00 */
[----:B------:R-:W2:Y:S01]  /*d8a0*/  @!P6 MUFU.RCP R3, R3 ;  /* 0x000000030003e308 */ /* 0x000ea20000001000 */
[----:B----4-:R-:W-:Y:S01]  /*d8b0*/  @!P3 FADD.FTZ R4, R4, 1 ;  /* 0x3f8000000404b421 */ /* 0x010fe20000010000 */
[----:B------:R-:W-:Y:S01]  /*d8c0*/  STS.128 [R238+0x20], R72 ;  /* 0x00002048ee007388 */ /* 0x000fe20000000c00 */
[----:B---3--:R-:W-:Y:S01]  /*d8d0*/  FADD.FTZ R8, R8, UR7 ;  /* 0x0000000708087e21 */ /* 0x008fe20008010000 */
[----:B------:R-:W-:-:S04]  /*d8e0*/  FADD.FTZ R9, R9, UR7 ;  /* 0x0000000709097e21 */ /* 0x000fc80008010000 */
[----:B------:R-:W3:Y:S01]  /*d8f0*/  @!P5 MUFU.RCP R16, R2 ;  /* 0x000000020010d308 */ /* 0x000ee20000001000 */
[----:B-----5:R-:W-:Y:S01]  /*d900*/  @!P2 FADD.FTZ R5, R5, 1 ;  /* 0x3f8000000505a421 */ /* 0x020fe20000010000 */
[----:B------:R-:W-:Y:S01]  /*d910*/  FADD.FTZ R10, R10, UR7 ;  /* 0x000000070a0a7e21 */ /* 0x000fe20008010000 */
[----:B------:R-:W-:Y:S01]  /*d920*/  FADD.FTZ R11, R11, UR7 ;  /* 0x000000070b0b7e21 */ /* 0x000fe20008010000 */
[----:B------:R-:W-:Y:S01]  /*d930*/  STS.128 [R238+0x30], R68 ;  /* 0x00003044ee007388 */ /* 0x000fe20000000c00 */
[----:B------:R-:W-:-:S03]  /*d940*/  NOP ;  /* 0x0000000000007918 */ /* 0x000fc60000000000 */
[----:B------:R-:W4:Y:S01]  /*d950*/  @!P3 MUFU.RCP R15, R4 ;  /* 0x00000004000fb308 */ /* 0x000f220000001000 */
[----:B--2---:R-:W-:Y:S01]  /*d960*/  @!P6 FMUL.FTZ R92, R92, R3 ;  /* 0x000000035c5ce220 */ /* 0x004fe20000410000 */
[----:B------:R-:W-:Y:S01]  /*d970*/  FSETP.GTU.FTZ.AND P6, PT, R7, 20, PT ;  /* 0x41a000000700780b */ /* 0x000fe20003fdc000 */
[----:B------:R-:W-:Y:S01]  /*d980*/  LDS.128 R20, [R239+0x200] ;  /* 0x00020000ef147984 */ /* 0x000fe20000000c00 */
[----:B---3--:R-:W-:Y:S01]  /*d990*/  @!P5 FMUL.FTZ R93, R93, R16 ;  /* 0x000000105d5dd220 */ /* 0x008fe20000410000 */
[----:B------:R-:W-:-:S03]  /*d9a0*/  FSETP.GTU.FTZ.AND P5, PT, R8, 20, PT ;  /* 0x41a000000800780b */ /* 0x000fc60003fbc000 */
[----:B------:R-:W2:Y:S01]  /*d9b0*/  @!P2 MUFU.RCP R6, R5 ;  /* 0x000000050006a308 */ /* 0x000ea20000001000 */
[----:B------:R-:W-:Y:S04]  /*d9c0*/  LDS.128 R24, [R239+0x400] ;  /* 0x00040000ef187984 */ /* 0x000fe80000000c00 */
[----:B------:R-:W-:Y:S02]  /*d9d0*/  LDS.128 R28, [R239+0x600] ;  /* 0x00060000ef1c7984 */ /* 0x000fe40000000c00 */
[----:B------:R-:W-:Y:S01]  /*d9e0*/  @!P6 FMUL.FTZ R3, R7, -1.4426950216293334961 ;  /* 0xbfb8aa3b0703e820 */ /* 0x000fe20000410000 */
[----:B------:R-:W3:Y:S01]  /*d9f0*/  @!P1 MUFU.RCP R13, R13 ;  /* 0x0000000d000d9308 */ /* 0x000ee20000001000 */
[----:B----4-:R-:W-:Y:S01]  /*da00*/  @!P3 FMUL.FTZ R94, R94, R15 ;  /* 0x0000000f5e5eb220 */ /* 0x010fe20000410000 */
[----:B------:R-:W-:Y:S01]  /*da10*/  FSETP.GTU.FTZ.AND P3, PT, R9, 20, PT ;  /* 0x41a000000900780b */ /* 0x000fe20003f7c000 */
[----:B------:R-:W-:-:S05]  /*da20*/  @!P5 FMUL.FTZ R4, R8, -1.4426950216293334961 ;  /* 0xbfb8aa3b0804d820 */ /* 0x000fca0000410000 */
[----:B------:R-:W4:Y:S01]  /*da30*/  @!P4 MUFU.RCP R12, R12 ;  /* 0x0000000c000cc308 */ /* 0x000f220000001000 */
[----:B--2---:R-:W-:Y:S01]  /*da40*/  @!P2 FMUL.FTZ R95, R95, R6 ;  /* 0x000000065f5fa220 */ /* 0x004fe20000410000 */
[----:B------:R-:W-:-:S05]  /*da50*/  FSETP.GTU.FTZ.AND P2, PT, R10, 20, PT ;  /* 0x41a000000a00780b */ /* 0x000fca0003f5c000 */
[----:B------:R-:W-:Y:S01]  /*da60*/  @!P3 FMUL.FTZ R5, R9, -1.4426950216293334961 ;  /* 0xbfb8aa3b0905b820 */ /* 0x000fe20000410000 */
[----:B------:R-:W2:Y:S01]  /*da70*/  @!P6 MUFU.EX2 R3, R3 ;  /* 0x000000030003e308 */ /* 0x000ea20000000800 */
[----:B---3--:R-:W-:Y:S01]  /*da80*/  @!P1 FMUL.FTZ R88, R88, R13 ;  /* 0x0000000d58589220 */ /* 0x008fe20000410000 */
[----:B------:R-:W-:-:S05]  /*da90*/  FSETP.GTU.FTZ.AND P1, PT, R11, 20, PT ;  /* 0x41a000000b00780b */ /* 0x000fca0003f3c000 */
[----:B------:R-:W-:Y:S01]  /*daa0*/  @!P2 FMUL.FTZ R6, R10, -1.4426950216293334961 ;  /* 0xbfb8aa3b0a06a820 */ /* 0x000fe20000410000 */
[----:B------:R-:W3:Y:S01]  /*dab0*/  @!P0 MUFU.EX2 R14, R14 ;  /* 0x0000000e000e8308 */ /* 0x000ee20000000800 */
[----:B----4-:R-:W-:Y:S01]  /*dac0*/  @!P4 FMUL.FTZ R99, R99, R12 ;  /* 0x0000000c6363c220 */ /* 0x010fe20000410000 */
[----:B------:R-:W-:-:S05]  /*dad0*/  FSETP.GTU.FTZ.AND P4, PT, R19, 20, PT ;  /* 0x41a000001300780b */ /* 0x000fca0003f9c000 */
[----:B------:R-:W-:Y:S01]  /*dae0*/  @!P1 FMUL.FTZ R7, R11, -1.4426950216293334961 ;  /* 0xbfb8aa3b0b079820 */ /* 0x000fe20000410000 */
[----:B------:R-:W4:Y:S01]  /*daf0*/  @!P5 MUFU.EX2 R4, R4 ;  /* 0x000000040004d308 */ /* 0x000f220000000800 */
[----:B------:R-:W5:Y:S01]  /*db00*/  LDS.128 R8, [R239] ;  /* 0x00000000ef087984 */ /* 0x000f620000000c00 */
[----:B--2---:R-:W-:-:S05]  /*db10*/  @!P6 FADD.FTZ R3, R3, 1 ;  /* 0x3f8000000303e421 */ /* 0x004fca0000010000 */
[----:B------:R-:W-:Y:S01]  /*db20*/  @!P4 FMUL.FTZ R2, R19, -1.4426950216293334961 ;  /* 0xbfb8aa3b1302c820 */ /* 0x000fe20000410000 */
[----:B------:R-:W2:Y:S01]  /*db30*/  @!P3 MUFU.EX2 R5, R5 ;  /* 0x000000050005b308 */ /* 0x000ea20000000800 */
[----:B---3--:R-:W-:-:S07]  /*db40*/  @!P0 FADD.FTZ R14, R14, 1 ;  /* 0x3f8000000e0e8421 */ /* 0x008fce0000010000 */
[----:B------:R-:W3:Y:S01]  /*db50*/  @!P4 MUFU.EX2 R2, R2 ;  /* 0x000000020002c308 */ /* 0x000ee20000000800 */
[----:B----4-:R-:W-:-:S07]  /*db60*/  @!P5 FADD.FTZ R4, R4, 1 ;  /* 0x3f8000000404d421 */ /* 0x010fce0000010000 */
[----:B------:R-:W4:Y:S01]  /*db70*/  @!P2 MUFU.EX2 R6, R6 ;  /* 0x000000060006a308 */ /* 0x000f220000000800 */
[----:B--2---:R-:W-:-:S07]  /*db80*/  @!P3 FADD.FTZ R5, R5, 1 ;  /* 0x3f8000000505b421 */ /* 0x004fce0000010000 */
[----:B------:R-:W2:Y:S01]  /*db90*/  @!P1 MUFU.EX2 R7, R7 ;  /* 0x0000000700079308 */ /* 0x000ea20000000800 */
[----:B---3--:R-:W-:-:S07]  /*dba0*/  @!P4 FADD.FTZ R2, R2, 1 ;  /* 0x3f8000000202c421 */ /* 0x008fce0000010000 */
[----:B------:R3:W0:Y:S01]  /*dbb0*/  @!P4 MUFU.RCP R13, R2 ;  /* 0x00000002000dc308 */ /* 0x0006220000001000 */
[----:B----4-:R-:W-:-:S07]  /*dbc0*/  @!P2 FADD.FTZ R6, R6, 1 ;  /* 0x3f8000000606a421 */ /* 0x010fce0000010000 */
[----:B------:R4:W1:Y:S01]  /*dbd0*/  @!P6 MUFU.RCP R12, R3 ;  /* 0x00000003000ce308 */ /* 0x0008620000001000 */
[----:B---3--:R-:W-:Y:S01]  /*dbe0*/  MOV R2, UR27 ;  /* 0x0000001b00027c02 */ /* 0x008fe20008000f00 */
[----:B--2---:R-:W-:-:S06]  /*dbf0*/  @!P1 FADD.FTZ R7, R7, 1 ;  /* 0x3f80000007079421 */ /* 0x004fcc0000010000 */
[----:B------:R-:W2:Y:S01]  /*dc00*/  @!P0 MUFU.RCP R14, R14 ;  /* 0x0000000e000e8308 */ /* 0x000ea20000001000 */
[----:B----4-:R-:W-:Y:S01]  /*dc10*/  MOV R3, UR26 ;  /* 0x0000001a00037c02 */ /* 0x010fe20008000f00 */
[----:B------:R-:W3:Y:S01]  /*dc20*/  LDCU.64 UR26, c[0x0][0x518] ;  /* 0x0000a300ff1a77ac */ /* 0x000ee20008000a00 */
[----:B0-----:R-:W-:Y:S01]  /*dc30*/  @!P4 FMUL.FTZ R90, R90, R13 ;  /* 0x0000000d5a5ac220 */ /* 0x001fe20000410000 */
[----:B------:R-:W-:-:S04]  /*dc40*/  IMAD.WIDE.U32 R2, R18, 0x10, R2 ;  /* 0x0000001012027825 */ /* 0x000fc800078e0002 */
[----:B------:R0:W4:Y:S01]  /*dc50*/  @!P5 MUFU.RCP R15, R4 ;  /* 0x00000004000fd308 */ /* 0x0001220000001000 */
[----:B-1----:R-:W-:Y:S01]  /*dc60*/  @!P6 FMUL.FTZ R91, R91, R12 ;  /* 0x0000000c5b5be220 */ /* 0x002fe20000410000 */
[----:B-----5:R-:W-:Y:S04]  /*dc70*/  STG.E.128 desc[UR28][R2.64], R8 ;  /* 0x0000000802007986 */ /* 0x020fe8000c101d1c */
[----:B------:R-:W-:Y:S02]  /*dc80*/  STG.E.128 desc[UR28][R2.64+0x200], R20 ;  /* 0x0002001402007986 */ /* 0x000fe4000c101d1c */
[----:B------:R1:W5:Y:S01]  /*dc90*/  @!P3 MUFU.RCP R16, R5 ;  /* 0x000000050010b308 */ /* 0x0003620000001000 */
[----:B0-----:R-:W-:Y:S01]  /*dca0*/  FADD.FTZ R4, R96, R33 ;  /* 0x0000002160047221 */ /* 0x001fe20000010000 */
[----:B--2---:R-:W-:Y:S01]  /*dcb0*/  @!P0 FMUL.FTZ R89, R89, R14 ;  /* 0x0000000e59598220 */ /* 0x004fe20000410000 */
[----:B------:R-:W-:Y:S01]  /*dcc0*/  STG.E.128 desc[UR28][R2.64+0x400], R24 ;  /* 0x0004001802007986 */ /* 0x000fe2000c101d1c */
[----:B---3--:R-:W-:-:S02]  /*dcd0*/  UIMAD.WIDE.U32 UR8, UR37, UR26, UR8 ;  /* 0x0000001a250872a5 */ /* 0x008fc4000f8e0008 */
[----:B------:R-:W-:Y:S01]  /*dce0*/  UIMAD UR26, UR10, UR31, URZ ;  /* 0x0000001f0a1a72a4 */ /* 0x000fe2000f8e02ff */
[----:B------:R0:W-:Y:S01]  /*dcf0*/  STG.E.128 desc[UR28][R2.64+0x600], R28 ;  /* 0x0006001c02007986 */ /* 0x0001e2000c101d1c */
[----:B------:R-:W2:Y:S01]  /*dd00*/  @!P2 MUFU.RCP R19, R6 ;  /* 0x000000060013a308 */ /* 0x000ea20000001000 */
[----:B-1----:R-:W-:Y:S01]  /*dd10*/  FADD.FTZ R5, R4, R97 ;  /* 0x0000006104057221 */ /* 0x002fe20000010000 */
[----:B----4-:R-:W-:Y:S01]  /*dd20*/  @!P5 FMUL.FTZ R84, R84, R15 ;  /* 0x0000000f5454d220 */ /* 0x010fe20000410000 */
[----:B------:R-:W-:Y:S01]  /*dd30*/  BAR.SYNC.DEFER_BLOCKING 0x0 ;  /* 0x0000000000007b1d */ /* 0x000fe20000010000 */
[----:B------:R-:W-:Y:S01]  /*dd40*/  UIMAD UR9, UR37, UR27, UR9 ;  /* 0x0000001b250972a4 */ /* 0x000fe2000f8e0209 */
[----:B------:R-:W-:Y:S01]  /*dd50*/  FADD.FTZ R4, R5, R98 ;  /* 0x0000006205047221 */ /* 0x000fe20000010000 */
[----:B------:R-:W-:Y:S02]  /*dd60*/  UIADD3 UR27, UP4, UPT, UR16, -0x2000, URZ ;  /* 0xffffe000101b7890 */ /* 0x000fe4000ff9e0ff */
[----:B------:R-:W-:Y:S01]  /*dd70*/  UIMAD.WIDE.U32 UR8, UR10, UR30, UR8 ;  /* 0x0000001e0a0872a5 */ /* 0x000fe2000f8e0008 */
[----:B------:R-:W1:Y:S01]  /*dd80*/  @!P1 MUFU.RCP R32, R7 ;  /* 0x0000000700209308 */ /* 0x000e620000001000 */
[----:B-----5:R-:W-:Y:S01]  /*dd90*/  @!P3 FMUL.FTZ R85, R85, R16 ;  /* 0x000000105555b220 */ /* 0x020fe20000410000 */
[----:B------:R-:W-:-:S02]  /*dda0*/  UIADD3.X UR17, UPT, UPT, UR17, -0x1, URZ, UP4, !UPT ;  /* 0xffffffff11117890 */ /* 0x000fc4000a7fe4ff */
[----:B------:R-:W-:Y:S02]  /*ddb0*/  UIADD3 UR26, UPT, UPT, UR9, UR26, URZ ;  /* 0x0000001a091a7290 */ /* 0x000fe4000fffe0ff */
[----:B------:R-:W-:Y:S01]  /*ddc0*/  ULEA UR9, UP0, UR8, UR32, 0x2 ;  /* 0x0000002008097291 */ /* 0x000fe2000f8010ff */
[----:B--2---:R-:W-:Y:S01]  /*ddd0*/  @!P2 FMUL.FTZ R86, R86, R19 ;  /* 0x000000135656a220 */ /* 0x004fe20000410000 */
[----:B0-----:R-:W-:Y:S02]  /*dde0*/  FADD.FTZ R3, R4, R99 ;  /* 0x0000006304037221 */ /* 0x001fe40000010000 */
[----:B------:R-:W-:Y:S02]  /*ddf0*/  ULEA.HI.X UR8, UR8, UR33, UR26, 0x2, UP0 ;  /* 0x0000002108087291 */ /* 0x000fe400080f141a */
[----:B------:R-:W-:Y:S01]  /*de00*/  UIADD3 UR23, UP0, UPT, UR23, -0x4000, URZ ;  /* 0xffffc00017177890 */ /* 0x000fe2000ff1e0ff */
[----:B------:R-:W-:-:S03]  /*de10*/  FADD.FTZ R2, R3, R92 ;  /* 0x0000005c03027221 */ /* 0x000fc60000010000 */
[----:B------:R-:W-:Y:S01]  /*de20*/  MOV R3, UR8 ;  /* 0x0000000800037c02 */ /* 0x000fe20008000f00 */
[----:B-1----:R-:W-:Y:S01]  /*de30*/  @!P1 FMUL.FTZ R87, R87, R32 ;  /* 0x0000002057579220 */ /* 0x002fe20000410000 */
[----:B------:R-:W-:Y:S01]  /*de40*/  STS.128 [R238], R96 ;  /* 0x00000060ee007388 */ /* 0x000fe20000000c00 */
[----:B------:R-:W-:Y:S02]  /*de50*/  UIADD3.X UR22, UPT, UPT, UR22, -0x1, URZ, UP0, !UPT ;  /* 0xffffffff16167890 */ /* 0x000fe400087fe4ff */
[----:B------:R-:W-:Y:S01]  /*de60*/  UISETP.GT.AND UP0, UPT, UR20, 0x1, UPT ;  /* 0x000000011400788c */ /* 0x000fe2000bf04270 */
[----:B------:R0:W-:Y:S02]  /*de70*/  STS.128 [R238+0x10], R92 ;  /* 0x0000105cee007388 */ /* 0x0001e40000000c00 */
[----:B------:R-:W-:Y:S02]  /*de80*/  UMOV UR20, UR36 ;  /* 0x0000002400147c82 */ /* 0x000fe40008000000 */
[----:B------:R1:W-:Y:S04]  /*de90*/  STS.128 [R238+0x20], R88 ;  /* 0x00002058ee007388 */ /* 0x0003e80000000c00 */
[----:B------:R2:W-:Y:S01]  /*dea0*/  STS.128 [R238+0x30], R84 ;  /* 0x00003054ee007388 */ /* 0x0005e20000000c00 */
[----:B------:R-:W-:-:S03]  /*deb0*/  NOP ;  /* 0x0000000000007918 */ /* 0x000fc60000000000 */
[----:B------:R-:W3:Y:S01]  /*dec0*/  LDS.128 R4, [R239] ;  /* 0x00000000ef047984 */ /* 0x000ee20000000c00 */
[----:B0-----:R-:W-:Y:S01]  /*ded0*/  FADD.FTZ R93, R2, R93 ;  /* 0x0000005d025d7221 */ /* 0x001fe20000010000 */
[----:B------:R-:W-:Y:S02]  /*dee0*/  MOV R2, UR9 ;  /* 0x0000000900027c02 */ /* 0x000fe40008000f00 */
[----:B------:R-:W0:Y:S01]  /*def0*/  LDS.128 R8, [R239+0x200] ;  /* 0x00020000ef087984 */ /* 0x000e220000000c00 */
[----:B------:R-:W-:Y:S02]  /*df00*/  FADD.FTZ R94, R93, R94 ;  /* 0x0000005e5d5e7221 */ /* 0x000fe40000010000 */
[----:B------:R-:W-:Y:S01]  /*df10*/  IMAD.WIDE.U32 R2, R18, 0x10, R2 ;  /* 0x0000001012027825 */ /* 0x000fe200078e0002 */
        /* <DEDUP_REMOVED lines=10> */
[----:B---3--:R-:W-:Y:S04]  /*dfc0*/  STG.E.128 desc[UR28][R2.64], R4 ;  /* 0x0000000402007986 */ /* 0x008fe8000c101d1c */
[----:B0-----:R-:W-:Y:S04]  /*dfd0*/  STG.E.128 desc[UR28][R2.64+0x200], R8 ;  /* 0x0002000802007986 */ /* 0x001fe8000c101d1c */
[----:B----4-:R-:W-:Y:S04]  /*dfe0*/  STG.E.128 desc[UR28][R2.64+0x400], R12 ;  /* 0x0004000c02007986 */ /* 0x010fe8000c101d1c */
[----:B-----5:R0:W-:Y:S02]  /*dff0*/  STG.E.128 desc[UR28][R2.64+0x600], R20 ;  /* 0x0006001402007986 */ /* 0x0201e4000c101d1c */
[----:B0-----:R-:W-:-:S05]  /*e000*/  FADD.FTZ R2, R86, R87 ;  /* 0x0000005756027221 */ /* 0x001fca0000010000 */
[----:B------:R0:W-:Y:S01]  /*e010*/  STL [R1+0x4], R2 ;  /* 0x0000040201007387 */ /* 0x0001e20000100800 */
[----:B------:R-:W-:Y:S05]  /*e020*/  BRA.U UP0, `(.L_x_6111) ;  /* 0xffffff2900c47547 */ /* 0x000fea000b83ffff */
.L_x_5980:
        /* <DEDUP_REMOVED lines=45> */
.L_x_6113:
[----:B------:R-:W-:Y:S05]  /*e300*/  BSYNC.RECONVERGENT B0 ;  /* 0x0000000000007941 */ /* 0x000fea0003800200 */
.L_x_6112:
        /* <DEDUP_REMOVED lines=43> */
.L_x_6115:
[----:B------:R-:W-:Y:S05]  /*e5c0*/  BSYNC.RECONVERGENT B0 ;  /* 0x0000000000007941 */ /* 0x000fea0003800200 */
.L_x_6114:
        /* <DEDUP_REMOVED lines=11> */
.L_x_6116:
        /* <DEDUP_REMOVED lines=19> */
.L_x_6019:
[----:B------:R-:W-:Y:S01]  /*e7b0*/  HFMA2 R133, -RZ, RZ, 0, 5.9604644775390625e-08 ;  /* 0x00000001ff857431 */ /* 0x000fe200000001ff */
[----:B------:R-:W-:Y:S02]  /*e7c0*/  MOV R246, R174 ;  /* 0x000000ae00f67202 */ /* 0x000fe40000000f00 */
[----:B------:R-:W-:Y:S02]  /*e7d0*/  MOV R132, RZ ;  /* 0x000000ff00847202 */ /* 0x000fe40000000f00 */
[----:B------:R-:W-:-:S07]  /*e7e0*/  MOV R135, 0xffffffff ;  /* 0xffffffff00877802 */ /* 0x000fce0000000f00 */
[----:B01---5:R-:W-:Y:S05]  /*e7f0*/  WARPSYNC.COLLECTIVE R135, `(.L_x_6117) ;  /* 0x0000000087087348 */ /* 0x023fea0003c00000 */
[----:B------:R2:W3:Y:S02]  /*e800*/  SHFL.UP P6, R248, R246, R133, R132 ;  /* 0x04000085f6f87389 */ /* 0x0004e400000c0084 */
[----:B0123-5:R-:W-:Y:S05]  /*e810*/  ENDCOLLECTIVE ;  /* 0x000000000000791b */ /* 0x02ffea0003800000 */
.L_x_6117:
[----:B------:R-:W-:Y:S02]  /*e820*/  MOV R246, R235 ;  /* 0x000000eb00f67202 */ /* 0x000fe40000000f00 */
[----:B------:R-:W-:-:S07]  /*e830*/  MOV R134, R248 ;  /* 0x000000f800867202 */ /* 0x000fce0000000f00 */
[----:B------:R-:W-:Y:S05]  /*e840*/  WARPSYNC.COLLECTIVE R135, `(.L_x_6118) ;  /* 0x0000000087087348 */ /* 0x000fea0003c00000 */
[----:B------:R0:W1:Y:S02]  /*e850*/  SHFL.UP P6, R248, R246, R133, R132 ;  /* 0x04000085f6f87389 */ /* 0x00006400000c0084 */
[----:B01----:R-:W-:Y:S05]  /*e860*/  ENDCOLLECTIVE ;  /* 0x000000000000791b */ /* 0x003fea0003800000 */
.L_x_6118:
[----:B------:R-:W-:Y:S02]  /*e870*/  MOV R246, R236 ;  /* 0x000000ec00f67202 */ /* 0x000fe40000000f00 */
[----:B------:R-:W-:-:S07]  /*e880*/  MOV R233, R248 ;  /* 0x000000f800e97202 */ /* 0x000fce0000000f00 */
[----:B------:R-:W-:Y:S05]  /*e890*/  WARPSYNC.COLLECTIVE R135, `(.L_x_6119) ;  /* 0x0000000087087348 */ /* 0x000fea0003c00000 */
[----:B------:R0:W1:Y:S02]  /*e8a0*/  SHFL.UP P6, R248, R246, R133, R132 ;  /* 0x04000085f6f87389 */ /* 0x00006400000c0084 */
[----:B01----:R-:W-:Y:S05]  /*e8b0*/  ENDCOLLECTIVE ;  /* 0x000000000000791b */ /* 0x003fea0003800000 */
.L_x_6119:
[----:B------:R-:W-:Y:S02]  /*e8c0*/  MOV R246, R245 ;  /* 0x000000f500f67202 */ /* 0x000fe40000000f00 */
[----:B------:R-:W-:-:S07]  /*e8d0*/  MOV R247, R248 ;  /* 0x000000f800f77202 */ /* 0x000fce0000000f00 */
[----:B------:R-:W-:Y:S05]  /*e8e0*/  WARPSYNC.COLLECTIVE R135, `(.L_x_6120) ;  /* 0x0000000087087348 */ /* 0x000fea0003c00000 */
[----:B------:R0:W1:Y:S02]  /*e8f0*/  SHFL.UP P6, R248, R246, R133, R132 ;  /* 0x04000085f6f87389 */ /* 0x00006400000c0084 */
[----:B01----:R-:W-:Y:S05]  /*e900*/  ENDCOLLECTIVE ;  /* 0x000000000000791b */ /* 0x003fea0003800000 */
.L_x_6120:
        /* <DEDUP_REMOVED lines=17> */
.L_x_6121:
[----:B------:R-:W-:Y:S02]  /*ea20*/  MOV R246, R235 ;  /* 0x000000eb00f67202 */ /* 0x000fe40000000f00 */
[----:B------:R-:W-:-:S07]  /*ea30*/  MOV R134, R248 ;  /* 0x000000f800867202 */ /* 0x000fce0000000f00 */
[----:B------:R-:W-:Y:S05]  /*ea40*/  WARPSYNC.COLLECTIVE R135, `(.L_x_6122) ;  /* 0x0000000087087348 */ /* 0x000fea0003c00000 */
[----:B------:R0:W1:Y:S02]  /*ea50*/  SHFL.UP P6, R248, R246, R133, R132 ;  /* 0x04000085f6f87389 */ /* 0x00006400000c0084 */
[----:B01----:R-:W-:Y:S05]  /*ea60*/  ENDCOLLECTIVE ;  /* 0x000000000000791b */ /* 0x003fea0003800000 */
.L_x_6122:
[----:B------:R-:W-:Y:S02]  /*ea70*/  MOV R246, R236 ;  /* 0x000000ec00f67202 */ /* 0x000fe40000000f00 */
[----:B------:R-:W-:-:S07]  /*ea80*/  MOV R233, R248 ;  /* 0x000000f800e97202 */ /* 0x000fce0000000f00 */
[----:B------:R-:W-:Y:S05]  /*ea90*/  WARPSYNC.COLLECTIVE R135, `(.L_x_6123) ;  /* 0x0000000087087348 */ /* 0x000fea0003c00000 */
[----:B------:R0:W1:Y:S02]  /*eaa0*/  SHFL.UP P6, R248, R246, R133, R132 ;  /* 0x04000085f6f87389 */ /* 0x00006400000c0084 */
[----:B01----:R-:W-:Y:S05]  /*eab0*/  ENDCOLLECTIVE ;  /* 0x000000000000791b */ /* 0x003fea0003800000 */
.L_x_6123:
[----:B------:R-:W-:Y:S02]  /*eac0*/  MOV R246, R245 ;  /* 0x000000f500f67202 */ /* 0x000fe40000000f00 */
[----:B------:R-:W-:-:S07]  /*ead0*/  MOV R247, R248 ;  /* 0x000000f800f77202 */ /* 0x000fce0000000f00 */
[----:B------:R-:W-:Y:S05]  /*eae0*/  WARPSYNC.COLLECTIVE R135, `(.L_x_6124) ;  /* 0x0000000087087348 */ /* 0x000fea0003c00000 */
[----:B------:R0:W1:Y:S02]  /*eaf0*/  SHFL.UP P6, R248, R246, R133, R132 ;  /* 0x04000085f6f87389 */ /* 0x00006400000c0084 */
[----:B01----:R-:W-:Y:S05]  /*eb00*/  ENDCOLLECTIVE ;  /* 0x000000000000791b */ /* 0x003fea0003800000 */
.L_x_6124:
        /* <DEDUP_REMOVED lines=17> */
.L_x_6125:
[----:B------:R-:W-:Y:S02]  /*ec20*/  MOV R246, R235 ;  /* 0x000000eb00f67202 */ /* 0x000fe40000000f00 */
[----:B------:R-:W-:-:S07]  /*ec30*/  MOV R134, R248 ;  /* 0x000000f800867202 */ /* 0x000fce0000000f00 */
[----:B------:R-:W-:Y:S05]  /*ec40*/  WARPSYNC.COLLECTIVE R135, `(.L_x_6126) ;  /* 0x0000000087087348 */ /* 0x000fea0003c00000 */
[----:B------:R0:W1:Y:S02]  /*ec50*/  SHFL.UP P6, R248, R246, R133, R132 ;  /* 0x04000085f6f87389 */ /* 0x00006400000c0084 */
[----:B01----:R-:W-:Y:S05]  /*ec60*/  ENDCOLLECTIVE ;  /* 0x000000000000791b */ /* 0x003fea0003800000 */
.L_x_6126:
[----:B------:R-:W-:Y:S02]  /*ec70*/  MOV R246, R236 ;  /* 0x000000ec00f67202 */ /* 0x000fe40000000f00 */
[----:B------:R-:W-:-:S07]  /*ec80*/  MOV R233, R248 ;  /* 0x000000f800e97202 */ /* 0x000fce0000000f00 */
[----:B------:R-:W-:Y:S05]  /*ec90*/  WARPSYNC.COLLECTIVE R135, `(.L_x_6127) ;  /* 0x0000000087087348 */ /* 0x000fea0003c00000 */
[----:B------:R0:W1:Y:S02]  /*eca0*/  SHFL.UP P6, R248, R246, R133, R132 ;  /* 0x04000085f6f87389 */ /* 0x00006400000c0084 */
[----:B01----:R-:W-:Y:S05]  /*ecb0*/  ENDCOLLECTIVE ;  /* 0x000000000000791b */ /* 0x003fea0003800000 */
.L_x_6127:
[----:B------:R-:W-:Y:S02]  /*ecc0*/  MOV R246, R245 ;  /* 0x000000f500f67202 */ /* 0x000fe40000000f00 */
[----:B------:R-:W-:-:S07]  /*ecd0*/  MOV R247, R248 ;  /* 0x000000f800f77202 */ /* 0x000fce0000000f00 */
[----:B------:R-:W-:Y:S05]  /*ece0*/  WARPSYNC.COLLECTIVE R135, `(.L_x_6128) ;  /* 0x0000000087087348 */ /* 0x000fea0003c00000 */
[----:B------:R0:W1:Y:S02]  /*ecf0*/  SHFL.UP P6, R248, R246, R133, R132 ;  /* 0x04000085f6f87389 */ /* 0x00006400000c0084 */
[----:B01----:R-:W-:Y:S05]  /*ed00*/  ENDCOLLECTIVE ;  /* 0x000000000000791b */ /* 0x003fea0003800000 */
.L_x_6128:
        /* <DEDUP_REMOVED lines=17> */
.L_x_6129:
[----:B------:R-:W-:Y:S02]  /*ee20*/  MOV R246, R235 ;  /* 0x000000eb00f67202 */ /* 0x000fe40000000f00 */
[----:B------:R-:W-:-:S07]  /*ee30*/  MOV R134, R248 ;  /* 0x000000f800867202 */ /* 0x000fce0000000f00 */
[----:B------:R-:W-:Y:S05]  /*ee40*/  WARPSYNC.COLLECTIVE R135, `(.L_x_6130) ;  /* 0x0000000087087348 */ /* 0x000fea0003c00000 */
[----:B------:R0:W1:Y:S02]  /*ee50*/  SHFL.UP P6, R248, R246, R133, R132 ;  /* 0x04000085f6f87389 */ /* 0x00006400000c0084 */
[----:B01----:R-:W-:Y:S05]  /*ee60*/  ENDCOLLECTIVE ;  /* 0x000000000000791b */ /* 0x003fea0003800000 */
.L_x_6130:
[----:B------:R-:W-:Y:S02]  /*ee70*/  MOV R246, R236 ;  /* 0x000000ec00f67202 */ /* 0x000fe40000000f00 */
[----:B------:R-:W-:-:S07]  /*ee80*/  MOV R233, R248 ;  /* 0x000000f800e97202 */ /* 0x000fce0000000f00 */
[----:B------:R-:W-:Y:S05]  /*ee90*/  WARPSYNC.COLLECTIVE R135, `(.L_x_6131) ;  /* 0x0000000087087348 */ /* 0x000fea0003c00000 */
[----:B------:R0:W1:Y:S02]  /*eea0*/  SHFL.UP P6, R248, R246, R133, R132 ;  /* 0x04000085f6f87389 */ /* 0x00006400000c0084 */
[----:B01----:R-:W-:Y:S05]  /*eeb0*/  ENDCOLLECTIVE ;  /* 0x000000000000791b */ /* 0x003fea0003800000 */
.L_x_6131:
[----:B------:R-:W-:Y:S02]  /*eec0*/  MOV R246, R245 ;  /* 0x000000f500f67202 */ /* 0x000fe40000000f00 */
[----:B------:R-:W-:-:S07]  /*eed0*/  MOV R247, R248 ;  /* 0x000000f800f77202 */ /* 0x000fce0000000f00 */
[----:B------:R-:W-:Y:S05]  /*eee0*/  WARPSYNC.COLLECTIVE R135, `(.L_x_6132) ;  /* 0x0000000087087348 */ /* 0x000fea0003c00000 */
[----:B------:R0:W1:Y:S02]  /*eef0*/  SHFL.UP P6, R248, R246, R133, R132 ;  /* 0x04000085f6f87389 */ /* 0x00006400000c0084 */
[----:B01----:R-:W-:Y:S05]  /*ef00*/  ENDCOLLECTIVE ;  /* 0x000000000000791b */ /* 0x003fea0003800000 */
.L_x_6132:
        /* <DEDUP_REMOVED lines=17> */
.L_x_6133:
[----:B------:R-:W-:Y:S02]  /*f020*/  MOV R246, R235 ;  /* 0x000000eb00f67202 */ /* 0x000fe40000000f00 */
[----:B------:R-:W-:-:S07]  /*f030*/  MOV R134, R248 ;  /* 0x000000f800867202 */ /* 0x000fce0000000f00 */
[----:B------:R-:W-:Y:S05]  /*f040*/  WARPSYNC.COLLECTIVE R135, `(.L_x_6134) ;  /* 0x0000000087087348 */ /* 0x000fea0003c00000 */
[----:B------:R0:W1:Y:S02]  /*f050*/  SHFL.UP P6, R248, R246, R133, R132 ;  /* 0x04000085f6f87389 */ /* 0x00006400000c0084 */
[----:B01----:R-:W-:Y:S05]  /*f060*/  ENDCOLLECTIVE ;  /* 0x000000000000791b */ /* 0x003fea0003800000 */
.L_x_6134:
[----:B------:R-:W-:Y:S02]  /*f070*/  MOV R246, R236 ;  /* 0x000000ec00f67202 */ /* 0x000fe40000000f00 */
[----:B------:R-:W-:-:S07]  /*f080*/  MOV R233, R248 ;  /* 0x000000f800e97202 */ /* 0x000fce0000000f00 */
[----:B------:R-:W-:Y:S05]  /*f090*/  WARPSYNC.COLLECTIVE R135, `(.L_x_6135) ;  /* 0x0000000087087348 */ /* 0x000fea0003c00000 */
[----:B------:R0:W1:Y:S02]  /*f0a0*/  SHFL.UP P6, R248, R246, R133, R132 ;  /* 0x04000085f6f87389 */ /* 0x00006400000c0084 */
[----:B01----:R-:W-:Y:S05]  /*f0b0*/  ENDCOLLECTIVE ;  /* 0x000000000000791b */ /* 0x003fea0003800000 */
.L_x_6135:
[----:B------:R-:W-:Y:S02]  /*f0c0*/  MOV R246, R245 ;  /* 0x000000f500f67202 */ /* 0x000fe40000000f00 */
[----:B------:R-:W-:-:S07]  /*f0d0*/  MOV R247, R248 ;  /* 0x000000f800f77202 */ /* 0x000fce0000000f00 */
[----:B------:R-:W-:Y:S05]  /*f0e0*/  WARPSYNC.COLLECTIVE R135, `(.L_x_6136) ;  /* 0x0000000087087348 */ /* 0x000fea0003c00000 */
[----:B------:R0:W1:Y:S02]  /*f0f0*/  SHFL.UP P6, R248, R246, R133, R132 ;  /* 0x04000085f6f87389 */ /* 0x00006400000c0084 */
[----:B01----:R-:W-:Y:S05]  /*f100*/  ENDCOLLECTIVE ;  /* 0x000000000000791b */ /* 0x003fea0003800000 */
.L_x_6136:
[----:B------:R-:W-:Y:S01]  /*f110*/  MOV R132, R248 ;  /* 0x000000f800847202 */ /* 0x000fe20000000f00 */
[----:B------:R-:W-:Y:S06]  /*f120*/  BRA `(.L_x_6137) ;  /* 0xffffff7c00ac7947 */ /* 0x000fec000383ffff */
.L_x_6020:
        /* <DEDUP_REMOVED lines=8> */
.L_x_6139:
[----:B------:R-:W-:Y:S05]  /*f1b0*/  BSYNC B0 ;  /* 0x0000000000007941 */ /* 0x000fea0003800000 */
.L_x_6138:
[----:B------:R-:W-:Y:S05]  /*f1c0*/  BRA `(.L_x_6140) ;  /* 0xffffff7c00b87947 */ /* 0x000fea000383ffff */
.L_x_6021:
        /* <DEDUP_REMOVED lines=8> */
.L_x_6142:
[----:B------:R-:W-:Y:S05]  /*f250*/  BSYNC B0 ;  /* 0x0000000000007941 */ /* 0x000fea0003800000 */
.L_x_6141:
[----:B------:R-:W-:Y:S05]  /*f260*/  BRA `(.L_x_6143) ;  /* 0xffffff7c00987947 */ /* 0x000fea000383ffff */
.L_x_6022:
        /* <DEDUP_REMOVED lines=8> */
.L_x_6145:
[----:B------:R-:W-:Y:S05]  /*f2f0*/  BSYNC B0 ;  /* 0x0000000000007941 */ /* 0x000fea0003800000 */
.L_x_6144:
[----:B------:R-:W-:Y:S05]  /*f300*/  BRA `(.L_x_6146) ;  /* 0xffffff7c00787947 */ /* 0x000fea000383ffff */
.L_x_6023:
        /* <DEDUP_REMOVED lines=8> */
.L_x_6148:
[----:B------:R-:W-:Y:S05]  /*f390*/  BSYNC B0 ;  /* 0x0000000000007941 */ /* 0x000fea0003800000 */
.L_x_6147:
[----:B------:R-:W-:Y:S05]  /*f3a0*/  BRA `(.L_x_6149) ;  /* 0xffffff7c00587947 */ /* 0x000fea000383ffff */
.L_x_6024:
        /* <DEDUP_REMOVED lines=8> */
.L_x_6151:
[----:B------:R-:W-:Y:S05]  /*f430*/  BSYNC B0 ;  /* 0x0000000000007941 */ /* 0x000fea0003800000 */
.L_x_6150:
        /* <DEDUP_REMOVED lines=9> */
.L_x_6152:
[----:B------:R-:W-:Y:S02]  /*f4d0*/  MOV R246, R236 ;  /* 0x000000ec00f67202 */ /* 0x000fe40000000f00 */
[----:B------:R-:W-:-:S07]  /*f4e0*/  MOV R235, R248 ;  /* 0x000000f800eb7202 */ /* 0x000fce0000000f00 */
[----:B------:R-:W-:Y:S05]  /*f4f0*/  WARPSYNC.COLLECTIVE R135, `(.L_x_6153) ;  /* 0x0000000087087348 */ /* 0x000fea0003c00000 */
[----:B------:R0:W1:Y:S02]  /*f500*/  SHFL.UP P6, R248, R246, R133, R132 ;  /* 0x04000085f6f87389 */ /* 0x00006400000c0084 */
[----:B01----:R-:W-:Y:S05]  /*f510*/  ENDCOLLECTIVE ;  /* 0x000000000000791b */ /* 0x003fea0003800000 */
.L_x_6153:
[----:B------:R-:W-:Y:S02]  /*f520*/  MOV R246, R245 ;  /* 0x000000f500f67202 */ /* 0x000fe40000000f00 */
[----:B------:R-:W-:-:S07]  /*f530*/  MOV R236, R248 ;  /* 0x000000f800ec7202 */ /* 0x000fce0000000f00 */
[----:B------:R-:W-:Y:S05]  /*f540*/  WARPSYNC.COLLECTIVE R135, `(.L_x_6154) ;  /* 0x0000000087087348 */ /* 0x000fea0003c00000 */
[----:B------:R0:W1:Y:S02]  /*f550*/  SHFL.UP P6, R248, R246, R133, R132 ;  /* 0x04000085f6f87389 */ /* 0x00006400000c0084 */
[----:B01----:R-:W-:Y:S05]  /*f560*/  ENDCOLLECTIVE ;  /* 0x000000000000791b */ /* 0x003fea0003800000 */
.L_x_6154:
[----:B------:R-:W-:Y:S01]  /*f570*/  HFMA2 R133, -RZ, RZ, 0, 0 ;  /* 0x00000000ff857431 */ /* 0x000fe200000001ff */
[----:B------:R-:W-:-:S07]  /*f580*/  MOV R132, 0x1f ;  /* 0x0000001f00847802 */ /* 0x000fce0000000f00 */
[----:B------:R-:W-:Y:S05]  /*f590*/  WARPSYNC.COLLECTIVE R135, `(.L_x_6155) ;  /* 0x0000000087087348 */ /* 0x000fea0003c00000 */
[----:B------:R0:W1:Y:S02]  /*f5a0*/  SHFL.IDX P2, R233, R134, R133, R132 ;  /* 0x0000008586e97389 */ /* 0x0000640000040084 */
[----:B01----:R-:W-:Y:S05]  /*f5b0*/  ENDCOLLECTIVE ;  /* 0x000000000000791b */ /* 0x003fea0003800000 */
.L_x_6155:
[----:B------:R-:W-:Y:S02]  /*f5c0*/  MOV R245, R248 ;  /* 0x000000f800f57202 */ /* 0x000fe40000000f00 */
[----:B------:R-:W-:Y:S02]  /*f5d0*/  MOV R134, R117 ;  /* 0x0000007500867202 */ /* 0x000fe40000000f00 */
[----:B------:R-:W-:-:S07]  /*f5e0*/  MOV R116, R233 ;  /* 0x000000e900747202 */ /* 0x000fce0000000f00 */
[----:B------:R-:W-:Y:S05]  /*f5f0*/  WARPSYNC.COLLECTIVE R135, `(.L_x_6156) ;  /* 0x0000000087087348 */ /* 0x000fea0003c00000 */
[----:B------:R0:W1:Y:S02]  /*f600*/  SHFL.IDX P2, R233, R134, R133, R132 ;  /* 0x0000008586e97389 */ /* 0x0000640000040084 */
[----:B01----:R-:W-:Y:S05]  /*f610*/  ENDCOLLECTIVE ;  /* 0x000000000000791b */ /* 0x003fea0003800000 */
.L_x_6156:
[----:B------:R-:W-:Y:S02]  /*f620*/  MOV R134, R118 ;  /* 0x0000007600867202 */ /* 0x000fe40000000f00 */
[----:B------:R-:W-:-:S07]  /*f630*/  MOV R117, R233 ;  /* 0x000000e900757202 */ /* 0x000fce0000000f00 */
[----:B------:R-:W-:Y:S05]  /*f640*/  WARPSYNC.COLLECTIVE R135, `(.L_x_6157) ;  /* 0x0000000087087348 */ /* 0x000fea0003c00000 */
[----:B------:R0:W1:Y:S02]  /*f650*/  SHFL.IDX P2, R233, R134, R133, R132 ;  /* 0x0000008586e97389 */ /* 0x0000640000040084 */
[----:B01----:R-:W-:Y:S05]  /*f660*/  ENDCOLLECTIVE ;  /* 0x000000000000791b */ /* 0x003fea0003800000 */
.L_x_6157:
[----:B------:R-:W-:Y:S02]  /*f670*/  MOV R134, R119 ;  /* 0x0000007700867202 */ /* 0x000fe40000000f00 */
[----:B------:R-:W-:-:S07]  /*f680*/  MOV R118, R233 ;  /* 0x000000e900767202 */ /* 0x000fce0000000f00 */
[----:B------:R-:W-:Y:S05]  /*f690*/  WARPSYNC.COLLECTIVE R135, `(.L_x_6158) ;  /* 0x0000000087087348 */ /* 0x000fea0003c00000 */
[----:B------:R0:W1:Y:S02]  /*f6a0*/  SHFL.IDX P2, R233, R134, R133, R132 ;  /* 0x0000008586e97389 */ /* 0x0000640000040084 */
[----:B01----:R-:W-:Y:S05]  /*f6b0*/  ENDCOLLECTIVE ;  /* 0x000000000000791b */ /* 0x003fea0003800000 */
.L_x_6158:
[----:B------:R-:W-:Y:S01]  /*f6c0*/  MOV R119, R233 ;  /* 0x000000e900777202 */ /* 0x000fe20000000f00 */
[----:B------:R-:W-:Y:S06]  /*f6d0*/  BRA `(.L_x_6159) ;  /* 0xffffff7800b47947 */ /* 0x000fec000383ffff */
.L_x_6026:
[----:B------:R-:W-:Y:S01]  /*f6e0*/  HFMA2 R251, -RZ, RZ, 0, 5.9604644775390625e-08 ;  /* 0x00000001fffb7431 */ /* 0x000fe200000001ff */
[----:B------:R-:W-:Y:S02]  /*f6f0*/  MOV R252, R245 ;  /* 0x000000f500fc7202 */ /* 0x000fe40000000f00 */
[----:B------:R-:W-:Y:S02]  /*f700*/  MOV R132, 0x1f ;  /* 0x0000001f00847802 */ /* 0x000fe40000000f00 */
[----:B------:R-:W-:-:S07]  /*f710*/  MOV R135, 0xffffffff ;  /* 0xffffffff00877802 */ /* 0x000fce0000000f00 */
[----:B------:R-:W-:Y:S05]  /*f720*/  WARPSYNC.COLLECTIVE R135, `(.L_x_6160) ;  /* 0x0000000087087348 */ /* 0x000fea0003c00000 */
[----:B------:R0:W1:Y:S02]  /*f730*/  SHFL.DOWN P2, R233, R252, R251, R132 ;  /* 0x080000fbfce97389 */ /* 0x0000640000040084 */
[----:B01----:R-:W-:Y:S05]  /*f740*/  ENDCOLLECTIVE ;  /* 0x000000000000791b */ /* 0x003fea0003800000 */
.L_x_6160:
[----:B------:R-:W-:Y:S02]  /*f750*/  MOV R252, R246 ;  /* 0x000000f600fc7202 */ /* 0x000fe40000000f00 */
[----:B------:R-:W-:-:S07]  /*f760*/  MOV R133, R233 ;  /* 0x000000e900857202 */ /* 0x000fce0000000f00 */
[----:B------:R-:W-:Y:S05]  /*f770*/  WARPSYNC.COLLECTIVE R135, `(.L_x_6161) ;  /* 0x0000000087087348 */ /* 0x000fea0003c00000 */
[----:B------:R0:W1:Y:S02]  /*f780*/  SHFL.DOWN P2, R233, R252, R251, R132 ;  /* 0x080000fbfce97389 */ /* 0x0000640000040084 */
[----:B01----:R-:W-:Y:S05]  /*f790*/  ENDCOLLECTIVE ;  /* 0x000000000000791b */ /* 0x003fea0003800000 */
.L_x_6161:
[----:B------:R-:W-:Y:S02]  /*f7a0*/  MOV R252, R247 ;  /* 0x000000f700fc7202 */ /* 0x000fe40000000f00 */
[----:B------:R-:W-:-:S07]  /*f7b0*/  MOV R134, R233 ;  /* 0x000000e900867202 */ /* 0x000fce0000000f00 */
[----:B------:R-:W-:Y:S05]  /*f7c0*/  WARPSYNC.COLLECTIVE R135, `(.L_x_6162) ;  /* 0x0000000087087348 */ /* 0x000fea0003c00000 */
[----:B------:R0:W1:Y:S02]  /*f7d0*/  SHFL.DOWN P2, R233, R252, R251, R132 ;  /* 0x080000fbfce97389 */ /* 0x0000640000040084 */
[----:B01----:R-:W-:Y:S05]  /*f7e0*/  ENDCOLLECTIVE ;  /* 0x000000000000791b */ /* 0x003fea0003800000 */
.L_x_6162:
[----:B------:R-:W-:Y:S02]  /*f7f0*/  MOV R252, R248 ;  /* 0x000000f800fc7202 */ /* 0x000fe40000000f00 */
[----:B------:R-:W-:-:S07]  /*f800*/  MOV R161, R233 ;  /* 0x000000e900a17202 */ /* 0x000fce0000000f00 */
[----:B------:R-:W-:Y:S05]  /*f810*/  WARPSYNC.COLLECTIVE R135, `(.L_x_6163) ;  /* 0x0000000087087348 */ /* 0x000fea0003c00000 */
[----:B------:R0:W1:Y:S02]  /*f820*/  SHFL.DOWN P2, R233, R252, R251, R132 ;  /* 0x080000fbfce97389 */ /* 0x0000640000040084 */
[----:B01----:R-:W-:Y:S05]  /*f830*/  ENDCOLLECTIVE ;  /* 0x000000000000791b */ /* 0x003fea0003800000 */
.L_x_6163:
[----:B------:R-:W-:Y:S01]  /*f840*/  MOV R132, R233 ;  /* 0x000000e900847202 */ /* 0x000fe20000000f00 */
[----:B------:R-:W-:Y:S06]  /*f850*/  BRA `(.L_x_6164) ;  /* 0xffffff8c00e07947 */ /* 0x000fec000383ffff */
.L_x_6029:
        /* <DEDUP_REMOVED lines=8> */
.L_x_6166:
[----:B------:R-:W-:Y:S05]  /*f8e0*/  BSYNC B0 ;  /* 0x0000000000007941 */ /* 0x000fea0003800000 */
.L_x_6165:
        /* <DEDUP_REMOVED lines=8> */
.L_x_6167:
[----:B------:R-:W-:Y:S02]  /*f970*/  MOV R252, R247 ;  /* 0x000000f700fc7202 */ /* 0x000fe40000000f00 */
[----:B------:R-:W-:-:S07]  /*f980*/  MOV R134, R233 ;  /* 0x000000e900867202 */ /* 0x000fce0000000f00 */
[----:B------:R-:W-:Y:S05]  /*f990*/  WARPSYNC.COLLECTIVE R135, `(.L_x_6168) ;  /* 0x0000000087087348 */ /* 0x000fea0003c00000 */
[----:B------:R0:W1:Y:S02]  /*f9a0*/  SHFL.DOWN P2, R233, R252, R251, R132 ;  /* 0x080000fbfce97389 */ /* 0x0000640000040084 */
[----:B01----:R-:W-:Y:S05]  /*f9b0*/  ENDCOLLECTIVE ;  /* 0x000000000000791b */ /* 0x003fea0003800000 */
.L_x_6168:
[----:B------:R-:W-:Y:S02]  /*f9c0*/  MOV R252, R248 ;  /* 0x000000f800fc7202 */ /* 0x000fe40000000f00 */
[----:B------:R-:W-:-:S07]  /*f9d0*/  MOV R161, R233 ;  /* 0x000000e900a17202 */ /* 0x000fce0000000f00 */
[----:B------:R-:W-:Y:S05]  /*f9e0*/  WARPSYNC.COLLECTIVE R135, `(.L_x_6169) ;  /* 0x0000000087087348 */ /* 0x000fea0003c00000 */
[----:B------:R0:W1:Y:S02]  /*f9f0*/  SHFL.DOWN P2, R233, R252, R251, R132 ;  /* 0x080000fbfce97389 */ /* 0x0000640000040084 */
[----:B01----:R-:W-:Y:S05]  /*fa00*/  ENDCOLLECTIVE ;  /* 0x000000000000791b */ /* 0x003fea0003800000 */
.L_x_6169:
[----:B------:R-:W-:Y:S01]  /*fa10*/  MOV R135, R233 ;  /* 0x000000e900877202 */ /* 0x000fe20000000f00 */
[----:B------:R-:W-:Y:S06]  /*fa20*/  BRA `(.L_x_6170) ;  /* 0xffffff8c00c07947 */ /* 0x000fec000383ffff */
.L_x_6032:
        /* <DEDUP_REMOVED lines=8> */
.L_x_6172:
[----:B------:R-:W-:Y:S05]  /*fab0*/  BSYNC B0 ;  /* 0x0000000000007941 */ /* 0x000fea0003800000 */
.L_x_6171:
        /* <DEDUP_REMOVED lines=8> */
.L_x_6173:
[----:B------:R-:W-:Y:S02]  /*fb40*/  MOV R252, R247 ;  /* 0x000000f700fc7202 */ /* 0x000fe40000000f00 */
[----:B------:R-:W-:-:S07]  /*fb50*/  MOV R134, R233 ;  /* 0x000000e900867202 */ /* 0x000fce0000000f00 */
[----:B------:R-:W-:Y:S05]  /*fb60*/  WARPSYNC.COLLECTIVE R135, `(.L_x_6174) ;  /* 0x0000000087087348 */ /* 0x000fea0003c00000 */
[----:B------:R0:W1:Y:S02]  /*fb70*/  SHFL.DOWN P2, R233, R252, R251, R132 ;  /* 0x080000fbfce97389 */ /* 0x0000640000040084 */
[----:B01----:R-:W-:Y:S05]  /*fb80*/  ENDCOLLECTIVE ;  /* 0x000000000000791b */ /* 0x003fea0003800000 */
.L_x_6174:
[----:B------:R-:W-:Y:S02]  /*fb90*/  MOV R252, R248 ;  /* 0x000000f800fc7202 */ /* 0x000fe40000000f00 */
[----:B------:R-:W-:-:S07]  /*fba0*/  MOV R161, R233 ;  /* 0x000000e900a17202 */ /* 0x000fce0000000f00 */
[----:B------:R-:W-:Y:S05]  /*fbb0*/  WARPSYNC.COLLECTIVE R135, `(.L_x_6175) ;  /* 0x0000000087087348 */ /* 0x000fea0003c00000 */
[----:B------:R0:W1:Y:S02]  /*fbc0*/  SHFL.DOWN P2, R233, R252, R251, R132 ;  /* 0x080000fbfce97389 */ /* 0x0000640000040084 */
[----:B01----:R-:W-:Y:S05]  /*fbd0*/  ENDCOLLECTIVE ;  /* 0x000000000000791b */ /* 0x003fea0003800000 */
.L_x_6175:
[----:B------:R-:W-:Y:S01]  /*fbe0*/  MOV R135, R233 ;  /* 0x000000e900877202 */ /* 0x000fe20000000f00 */
[----:B------:R-:W-:Y:S06]  /*fbf0*/  BRA `(.L_x_6176) ;  /* 0xffffff8c00a07947 */ /* 0x000fec000383ffff */
.L_x_6035:
        /* <DEDUP_REMOVED lines=8> */
.L_x_6178:
[----:B------:R-:W-:Y:S05]  /*fc80*/  BSYNC B0 ;  /* 0x0000000000007941 */ /* 0x000fea0003800000 */
.L_x_6177:
        /* <DEDUP_REMOVED lines=8> */
.L_x_6179:
[----:B------:R-:W-:Y:S02]  /*fd10*/  MOV R252, R247 ;  /* 0x000000f700fc7202 */ /* 0x000fe40000000f00 */
[----:B------:R-:W-:-:S07]  /*fd20*/  MOV R134, R233 ;  /* 0x000000e900867202 */ /* 0x000fce0000000f00 */
[----:B------:R-:W-:Y:S05]  /*fd30*/  WARPSYNC.COLLECTIVE R135, `(.L_x_6180) ;  /* 0x0000000087087348 */ /* 0x000fea0003c00000 */
[----:B------:R0:W1:Y:S02]  /*fd40*/  SHFL.DOWN P2, R233, R252, R251, R132 ;  /* 0x080000fbfce97389 */ /* 0x0000640000040084 */
[----:B01----:R-:W-:Y:S05]  /*fd50*/  ENDCOLLECTIVE ;  /* 0x000000000000791b */ /* 0x003fea0003800000 */
.L_x_6180:
[----:B------:R-:W-:Y:S02]  /*fd60*/  MOV R252, R248 ;  /* 0x000000f800fc7202 */ /* 0x000fe40000000f00 */
[----:B------:R-:W-:-:S07]  /*fd70*/  MOV R161, R233 ;  /* 0x000000e900a17202 */ /* 0x000fce0000000f00 */
[----:B------:R-:W-:Y:S05]  /*fd80*/  WARPSYNC.COLLECTIVE R135, `(.L_x_6181) ;  /* 0x0000000087087348 */ /* 0x000fea0003c00000 */
[----:B------:R0:W1:Y:S02]  /*fd90*/  SHFL.DOWN P2, R233, R252, R251, R132 ;  /* 0x080000fbfce97389 */ /* 0x0000640000040084 */
[----:B01----:R-:W-:Y:S05]  /*fda0*/  ENDCOLLECTIVE ;  /* 0x000000000000791b */ /* 0x003fea0003800000 */
.L_x_6181:
[----:B------:R-:W-:Y:S01]  /*fdb0*/  MOV R135, R233 ;  /* 0x000000e900877202 */ /* 0x000fe20000000f00 */
[----:B------:R-:W-:Y:S06]  /*fdc0*/  BRA `(.L_x_6182) ;  /* 0xffffff8c00807947 */ /* 0x000fec000383ffff */
.L_x_6038:
        /* <DEDUP_REMOVED lines=8> */
.L_x_6184:
[----:B------:R-:W-:Y:S05]  /*fe50*/  BSYNC B0 ;  /* 0x0000000000007941 */ /* 0x000fea0003800000 */
.L_x_6183:
        /* <DEDUP_REMOVED lines=8> */
.L_x_6185:
[----:B------:R-:W-:Y:S02]  /*fee0*/  MOV R252, R247 ;  /* 0x000000f700fc7202 */ /* 0x000fe40000000f00 */
[----:B------:R-:W-:-:S07]  /*fef0*/  MOV R134, R233 ;  /* 0x000000e900867202 */ /* 0x000fce0000000f00 */
[----:B------:R-:W-:Y:S05]  /*ff00*/  WARPSYNC.COLLECTIVE R135, `(.L_x_6186) ;  /* 0x0000000087087348 */ /* 0x000fea0003c00000 */
[----:B------:R0:W1:Y:S02]  /*ff10*/  SHFL.DOWN P2, R233, R252, R251, R132 ;  /* 0x080000fbfce97389 */ /* 0x0000640000040084 */
[----:B01----:R-:W-:Y:S05]  /*ff20*/  ENDCOLLECTIVE ;  /* 0x000000000000791b */ /* 0x003fea0003800000 */
.L_x_6186:
[----:B------:R-:W-:Y:S02]  /*ff30*/  MOV R252, R248 ;  /* 0x000000f800fc7202 */ /* 0x000fe40000000f00 */
[----:B------:R-:W-:-:S07]  /*ff40*/  MOV R161, R233 ;  /* 0x000000e900a17202 */ /* 0x000fce0000000f00 */
[----:B------:R-:W-:Y:S05]  /*ff50*/  WARPSYNC.COLLECTIVE R135, `(.L_x_6187) ;  /* 0x0000000087087348 */ /* 0x000fea0003c00000 */
[----:B------:R0:W1:Y:S02]  /*ff60*/  SHFL.DOWN P2, R233, R252, R251, R132 ;  /* 0x080000fbfce97389 */ /* 0x0000640000040084 */
[----:B01----:R-:W-:Y:S05]  /*ff70*/  ENDCOLLECTIVE ;  /* 0x000000000000791b */ /* 0x003fea0003800000 */
.L_x_6187:
[----:B------:R-:W-:Y:S01]  /*ff80*/  MOV R135, R233 ;  /* 0x000000e900877202 */ /* 0x000fe20000000f00 */
[----:B------:R-:W-:Y:S06]  /*ff90*/  BRA `(.L_x_6188) ;  /* 0xffffff8c00607947 */ /* 0x000fec000383ffff */
.L_x_6041:
        /* <DEDUP_REMOVED lines=8> */
.L_x_6190:
[----:B------:R-:W-:Y:S05]  /*10020*/  BSYNC B0 ;  /* 0x0000000000007941 */ /* 0x000fea0003800000 */
.L_x_6189:
        /* <DEDUP_REMOVED lines=9> */
.L_x_6191:
[----:B------:R-:W-:Y:S02]  /*100c0*/  MOV R134, R247 ;  /* 0x000000f700867202 */ /* 0x000fe40000000f00 */
[----:B------:R-:W-:-:S07]  /*100d0*/  MOV R220, R233 ;  /* 0x000000e900dc7202 */ /* 0x000fce0000000f00 */
[----:B------:R-:W-:Y:S05]  /*100e0*/  WARPSYNC.COLLECTIVE R135, `(.L_x_6192) ;  /* 0x0000000087087348 */ /* 0x000fea0003c00000 */
[----:B------:R0:W1:Y:S02]  /*100f0*/  SHFL.IDX P2, R233, R134, R133, R132 ;  /* 0x0000008586e97389 */ /* 0x0000640000040084 */
[----:B01----:R-:W-:Y:S05]  /*10100*/  ENDCOLLECTIVE ;  /* 0x000000000000791b */ /* 0x003fea0003800000 */
.L_x_6192:
        /* <DEDUP_REMOVED lines=16> */
.L_x_6193:
[----:B------:R-:W-:Y:S01]  /*10210*/  MOV R134, R128 ;  /* 0x0000008000867202 */ /* 0x000fe20000000f00 */
[----:B------:R-:W-:-:S07]  /*10220*/  FADD.FTZ R236, R233, R236 ;  /* 0x000000ece9ec7221 */ /* 0x000fce0000010000 */
[----:B------:R-:W-:Y:S05]  /*10230*/  WARPSYNC.COLLECTIVE R135, `(.L_x_6194) ;  /* 0x0000000087087348 */ /* 0x000fea0003c00000 */
[----:B------:R0:W1:Y:S02]  /*10240*/  SHFL.DOWN P2, R233, R252, R251, R132 ;  /* 0x080000fbfce97389 */ /* 0x0000640000040084 */
[----:B01----:R-:W-:Y:S05]  /*10250*/  ENDCOLLECTIVE ;  /* 0x000000000000791b */ /* 0x003fea0003800000 */
.L_x_6194:
[----:B------:R-:W-:Y:S02]  /*10260*/  MOV R252, R246 ;  /* 0x000000f600fc7202 */ /* 0x000fe40000000f00 */
[----:B------:R-:W-:-:S07]  /*10270*/  MOV R245, R233 ;  /* 0x000000e900f57202 */ /* 0x000fce0000000f00 */
[----:B------:R-:W-:Y:S05]  /*10280*/  WARPSYNC.COLLECTIVE R135, `(.L_x_6195) ;  /* 0x0000000087087348 */ /* 0x000fea0003c00000 */
[----:B------:R0:W1:Y:S02]  /*10290*/  SHFL.DOWN P2, R233, R252, R251, R132 ;  /* 0x080000fbfce97389 */ /* 0x0000640000040084 */
[----:B01----:R-:W-:Y:S05]  /*102a0*/  ENDCOLLECTIVE ;  /* 0x000000000000791b */ /* 0x003fea0003800000 */
.L_x_6195:
[----:B------:R-:W-:Y:S02]  /*102b0*/  MOV R252, R247 ;  /* 0x000000f700fc7202 */ /* 0x000fe40000000f00 */
[----:B------:R-:W-:-:S07]  /*102c0*/  MOV R246, R233 ;  /* 0x000000e900f67202 */ /* 0x000fce0000000f00 */
[----:B------:R-:W-:Y:S05]  /*102d0*/  WARPSYNC.COLLECTIVE R135, `(.L_x_6196) ;  /* 0x0000000087087348 */ /* 0x000fea0003c00000 */
[----:B------:R0:W1:Y:S02]  /*102e0*/  SHFL.DOWN P2, R233, R252, R251, R132 ;  /* 0x080000fbfce97389 */ /* 0x0000640000040084 */
[----:B01----:R-:W-:Y:S05]  /*102f0*/  ENDCOLLECTIVE ;  /* 0x000000000000791b */ /* 0x003fea0003800000 */
.L_x_6196:
[----:B------:R-:W-:Y:S02]  /*10300*/  MOV R252, R248 ;  /* 0x000000f800fc7202 */ /* 0x000fe40000000f00 */
[----:B------:R-:W-:-:S07]  /*10310*/  MOV R247, R233 ;  /* 0x000000e900f77202 */ /* 0x000fce0000000f00 */
[----:B------:R-:W-:Y:S05]  /*10320*/  WARPSYNC.COLLECTIVE R135, `(.L_x_6197) ;  /* 0x0000000087087348 */ /* 0x000fea0003c00000 */
[----:B------:R0:W1:Y:S02]  /*10330*/  SHFL.DOWN P2, R233, R252, R251, R132 ;  /* 0x080000fbfce97389 */ /* 0x0000640000040084 */
[----:B01----:R-:W-:Y:S05]  /*10340*/  ENDCOLLECTIVE ;  /* 0x000000000000791b */ /* 0x003fea0003800000 */
.L_x_6197:
[----:B------:R-:W-:-:S07]  /*10350*/  MOV R248, R233 ;  /* 0x000000e900f87202 */ /* 0x000fce0000000f00 */
[----:B------:R-:W-:Y:S05]  /*10360*/  WARPSYNC.COLLECTIVE R135, `(.L_x_6198) ;  /* 0x0000000087087348 */ /* 0x000fea0003c00000 */
[----:B------:R0:W1:Y:S02]  /*10370*/  SHFL.IDX P2, R233, R134, R133, R132 ;  /* 0x0000008586e97389 */ /* 0x0000640000040084 */
[----:B01----:R-:W-:Y:S05]  /*10380*/  ENDCOLLECTIVE ;  /* 0x000000000000791b */ /* 0x003fea0003800000 */
.L_x_6198:
[----:B------:R-:W-:Y:S02]  /*10390*/  MOV R134, R129 ;  /* 0x0000008100867202 */ /* 0x000fe40000000f00 */
[----:B------:R-:W-:-:S07]  /*103a0*/  MOV R128, R233 ;  /* 0x000000e900807202 */ /* 0x000fce0000000f00 */
[----:B------:R-:W-:Y:S05]  /*103b0*/  WARPSYNC.COLLECTIVE R135, `(.L_x_6199) ;  /* 0x0000000087087348 */ /* 0x000fea0003c00000 */
[----:B------:R0:W1:Y:S02]  /*103c0*/  SHFL.IDX P2, R233, R134, R133, R132 ;  /* 0x0000008586e97389 */ /* 0x0000640000040084 */
[----:B01----:R-:W-:Y:S05]  /*103d0*/  ENDCOLLECTIVE ;  /* 0x000000000000791b */ /* 0x003fea0003800000 */
.L_x_6199:
[----:B------:R-:W-:Y:S02]  /*103e0*/  MOV R134, R130 ;  /* 0x0000008200867202 */ /* 0x000fe40000000f00 */
[----:B------:R-:W-:-:S07]  /*103f0*/  MOV R129, R233 ;  /* 0x000000e900817202 */ /* 0x000fce0000000f00 */
[----:B------:R-:W-:Y:S05]  /*10400*/  WARPSYNC.COLLECTIVE R135, `(.L_x_6200) ;  /* 0x0000000087087348 */ /* 0x000fea0003c00000 */
[----:B------:R0:W1:Y:S02]  /*10410*/  SHFL.IDX P2, R233, R134, R133, R132 ;  /* 0x0000008586e97389 */ /* 0x0000640000040084 */
[----:B01----:R-:W-:Y:S05]  /*10420*/  ENDCOLLECTIVE ;  /* 0x000000000000791b */ /* 0x003fea0003800000 */
.L_x_6200:
[----:B------:R-:W-:Y:S02]  /*10430*/  MOV R134, R131 ;  /* 0x0000008300867202 */ /* 0x000fe40000000f00 */
[----:B------:R-:W-:-:S07]  /*10440*/  MOV R130, R233 ;  /* 0x000000e900827202 */ /* 0x000fce0000000f00 */
[----:B------:R-:W-:Y:S05]  /*10450*/  WARPSYNC.COLLECTIVE R135, `(.L_x_6201) ;  /* 0x0000000087087348 */ /* 0x000fea0003c00000 */
[----:B------:R0:W1:Y:S02]  /*10460*/  SHFL.IDX P2, R233, R134, R133, R132 ;  /* 0x0000008586e97389 */ /* 0x0000640000040084 */
[----:B01----:R-:W-:Y:S05]  /*10470*/  ENDCOLLECTIVE ;  /* 0x000000000000791b */ /* 0x003fea0003800000 */
.L_x_6201:
[----:B------:R-:W-:Y:S01]  /*10480*/  MOV R131, R233 ;  /* 0x000000e900837202 */ /* 0x000fe20000000f00 */
[----:B------:R-:W-:Y:S06]  /*10490*/  BRA `(.L_x_6202) ;  /* 0xffffff8800bc7947 */ /* 0x000fec000383ffff */
.L_x_6203:
        /* <DEDUP_REMOVED lines=14> */
.L_x_18687:


//--------------------- .text._Z25selective_scan_bwd_kernelI32Selective_Scan_bwd_kernel_traitsILi64ELi16ELb0ELb0ELb0ELb0ELb0EfN3c107complexIfEEEEv12SSMParamsBwd --------------------------
	.section	.text._Z25selective_scan_bwd_kernelI32Selective_Scan_bwd_kernel_traitsILi64ELi16ELb0ELb0ELb0ELb0ELb0EfN3c107complexIfEEEEv12SSMParamsBwd,"ax",@progbits
	.align	128
        .global         _Z25selective_scan_bwd_kernelI32Selective_Scan_bwd_kernel_traitsILi64ELi16ELb0ELb0ELb0ELb0ELb0EfN3c107complexIfEEEEv12SSMParamsBwd
        .type           _Z25selective_scan_bwd_kernelI32Selective_Scan_bwd_kernel_traitsILi64ELi16ELb0ELb0ELb0ELb0ELb0EfN3c107complexIfEEEEv12SSMParamsBwd,@function
        .size           _Z25selective_scan_bwd_kernelI32Selective_Scan_bwd_kernel_traitsILi64ELi16ELb0ELb0ELb0ELb0ELb0EfN3c107complexIfEEEEv12SSMParamsBwd,(.L_x_18688 - _Z25selective_scan_bwd_kernelI32Selective_Scan_bwd_kernel_traitsILi64ELi16ELb0ELb0ELb0ELb0ELb0EfN3c107complexIfEEEEv12SSMParamsBwd)
        .other          _Z25selective_scan_bwd_kernelI32Selective_Scan_bwd_kernel_traitsILi64ELi16ELb0ELb0ELb0ELb0ELb0EfN3c107complexIfEEEEv12SSMParamsBwd,@"STO_CUDA_ENTRY STV_DEFAULT"
_Z25selective_scan_bwd_kernelI32Selective_Scan_bwd_kernel_traitsILi64ELi16ELb0ELb0ELb0ELb0ELb0EfN3c107complexIfEEEEv12SSMParamsBwd:
.text._Z25selective_scan_bwd_kernelI32Selective_Scan_bwd_kernel_traitsILi64ELi16ELb0ELb0ELb0ELb0ELb0EfN3c107complexIfEEEEv12SSMParamsBwd:
[----:B------:R-:W-:Y:S01]  /*0000*/  LDC R1, c[0x0][0x37c] ;  /* 0x0000df00ff017b82 */ /* 0x000fe20000000800 */
[----:B------:R-:W0:Y:S07]  /*0010*/  LDCU.64 UR10, c[0x0][0x470] ;  /* 0x00008e00ff0a77ac */ /* 0x000e2e0008000a00 */
[----:B------:R-:W1:Y:S01]  /*0020*/  S2UR UR8, SR_CTAID.Y ;  /* 0x00000000000879c3 */ /* 0x000e620000002600 */
[----:B------:R-:W-:Y:S01]  /*0030*/  CS2R R130, SRZ ;  /* 0x0000000000827805 */ /* 0x000fe2000001ff00 */
[----:B------:R-:W2:Y:S01]  /*0040*/  LDCU.128 UR4, c[0x0][0x450] ;  /* 0x00008a00ff0477ac */ /* 0x000ea20008000c00 */
[----:B------:R-:W3:Y:S05]  /*0050*/  LDCU.64 UR24, c[0x0][0x358] ;  /* 0x00006b00ff1877ac */ /* 0x000eea0008000a00 */
[----:B------:R-:W4:Y:S01]  /*0060*/  S2UR UR26, SR_CTAID.X ;  /* 0x00000000001a79c3 */ /* 0x000f220000002500 */
[----:B------:R-:W4:Y:S01]  /*0070*/  LDCU.128 UR28, c[0x0][0x400] ;  /* 0x00008000ff1c77ac */ /* 0x000f220008000c00 */
[----:B------:R-:W4:Y:S01]  /*0080*/  LDCU.128 UR20, c[0x0][0x3f0] ;  /* 0x00007e00ff1477ac */ /* 0x000f220008000c00 */
[----:B0-----:R-:W-:-:S02]  /*0090*/  UISETP.NE.U32.AND UP1, UPT, UR10, URZ, UPT ;  /* 0x000000ff0a00728c */ /* 0x001fc4000bf25070 */
[----:B--2---:R-:W-:Y:S02]  /*00a0*/  UISETP.NE.U32.AND UP0, UPT, UR6, URZ, UPT ;  /* 0x000000ff0600728c */ /* 0x004fe4000bf05070 */
[----:B------:R-:W-:Y:S02]  /*00b0*/  UISETP.NE.AND.EX UP1, UPT, UR11, URZ, UPT, UP1 ;  /* 0x000000ff0b00728c */ /* 0x000fe4000bf25310 */
[----:B------:R-:W-:Y:S01]  /*00c0*/  UISETP.NE.AND.EX UP0, UPT, UR7, URZ, UPT, UP0 ;  /* 0x000000ff0700728c */ /* 0x000fe2000bf05300 */
[----:B------:R-:W0:Y:S03]  /*00d0*/  LDCU UR32, c[0x0][0x394] ;  /* 0x00007280ff2077ac */ /* 0x000e260008000800 */
        /* <DEDUP_REMOVED lines=13> */
[----:B---3--:R3:W5:Y:S01]  /*01b0*/  @P1 LDG.E R130, desc[UR24][R4.64] ;  /* 0x0000001804821981 */ /* 0x008762000c1e1900 */
[----:B------:R-:W3:Y:S03]  /*01c0*/  LDCU.64 UR36, c[0x0][0x528] ;  /* 0x0000a500ff2477ac */ /* 0x000ee60008000a00 */
[----:B------:R0:W5:Y:S01]  /*01d0*/  @P0 LDG.E R131, desc[UR24][R2.64] ;  /* 0x0000001802830981 */ /* 0x000162000c1e1900 */
[----:B----4-:R-:W-:-:S04]  /*01e0*/  UIMAD.WIDE.U32 UR10, UR26, UR28, URZ ;  /* 0x0000001c1a0a72a5 */ /* 0x010fc8000f8e00ff */
[----:B------:R-:W-:-:S04]  /*01f0*/  UIMAD UR11, UR26, UR29, UR11 ;  /* 0x0000001d1a0b72a4 */ /* 0x000fc8000f8e020b */
[----:B------:R-:W-:-:S04]  /*0200*/  UIMAD.WIDE.U32 UR18, UR8, UR30, UR10 ;  /* 0x0000001e081272a5 */ /* 0x000fc8000f8e000a */
[----:B------:R-:W-:Y:S01]  /*0210*/  UIMAD UR19, UR8, UR31, UR19 ;  /* 0x0000001f081372a4 */ /* 0x000fe2000f8e0213 */
[----:B------:R-:W4:Y:S01]  /*0220*/  LDCU.64 UR30, c[0x0][0x3d8] ;  /* 0x00007b00ff1e77ac */ /* 0x000f220008000a00 */
[----:B------:R-:W-:Y:S02]  /*0230*/  UIMAD.WIDE.U32 UR6, UR26, UR20, URZ ;  /* 0x000000141a0672a5 */ /* 0x000fe4000f8e00ff */
[----:B0-----:R-:W-:Y:S02]  /*0240*/  ULEA UR9, UR32, 0xfffffc00, 0xa ;  /* 0xfffffc0020097891 */ /* 0x001fe4000f8e50ff */
[----:B------:R-:W-:Y:S02]  /*0250*/  UIMAD UR7, UR26, UR21, UR7 ;  /* 0x000000151a0772a4 */ /* 0x000fe4000f8e0207 */
[----:B--2---:R-:W-:Y:S02]  /*0260*/  UISETP.NE.U32.AND UP0, UPT, UR16, URZ, UPT ;  /* 0x000000ff1000728c */ /* 0x004fe4000bf05070 */
[----:B------:R-:W-:-:S02]  /*0270*/  UIMAD.WIDE.U32 UR6, UR8, UR22, UR6 ;  /* 0x00000016080672a5 */ /* 0x000fc4000f8e0006 */
[----:B------:R-:W-:Y:S02]  /*0280*/  UIADD3 UR27, UP3, UPT, UR9, UR18, URZ ;  /* 0x00000012091b7290 */ /* 0x000fe4000ff7e0ff */
[----:B------:R-:W-:Y:S02]  /*0290*/  USHF.R.S32.HI UR22, URZ, 0x1f, UR9 ;  /* 0x0000001fff167899 */ /* 0x000fe40008011409 */
[----:B------:R-:W-:Y:S02]  /*02a0*/  UIMAD UR29, UR8, UR23, UR7 ;  /* 0x00000017081d72a4 */ /* 0x000fe4000f8e0207 */
[----:B------:R-:W-:Y:S02]  /*02b0*/  UIADD3 UR7, UP1, UPT, UR9, UR6, URZ ;  /* 0x0000000609077290 */ /* 0x000fe4000ff3e0ff */
[----:B------:R-:W-:Y:S02]  /*02c0*/  UISETP.NE.AND.EX UP0, UPT, UR17, URZ, UPT, UP0 ;  /* 0x000000ff1100728c */ /* 0x000fe4000bf05300 */
[----:B------:R-:W-:Y:S01]  /*02d0*/  UIADD3.X UR6, UPT, UPT, UR22, UR19, URZ, UP3, !UPT ;  /* 0x0000001316067290 */ /* 0x000fe20009ffe4ff */
[----:B------:R-:W0:Y:S01]  /*02e0*/  LDCU.64 UR16, c[0x0][0x3b8] ;  /* 0x00007700ff1077ac */ /* 0x000e220008000a00 */
[----:B----4-:R-:W-:-:S02]  /*02f0*/  UIMAD.WIDE.U32 UR18, UR8, UR30, URZ ;  /* 0x0000001e081272a5 */ /* 0x010fc4000f8e00ff */
[----:B-1----:R-:W-:Y:S02]  /*0300*/  ULEA UR28, UP2, UR7, UR12, 0x2 ;  /* 0x0000000c071c7291 */ /* 0x002fe4000f8410ff */
[----:B------:R-:W-:Y:S01]  /*0310*/  UIADD3.X UR29, UPT, UPT, UR22, UR29, URZ, UP1, !UPT ;  /* 0x0000001d161d7290 */ /* 0x000fe20008ffe4ff */
[----:B------:R-:W1:Y:S03]  /*0320*/  LDCU.64 UR10, c[0x0][0x4a0] ;  /* 0x00009400ff0a77ac */ /* 0x000e660008000a00 */
[----:B------:R-:W-:Y:S02]  /*0330*/  ULEA.HI.X UR29, UR7, UR13, UR29, 0x2, UP2 ;  /* 0x0000000d071d7291 */ /* 0x000fe400090f141d */
[----:B------:R-:W-:Y:S01]  /*0340*/  UIMAD UR7, UR8, UR31, UR19 ;  /* 0x0000001f080772a4 */ /* 0x000fe2000f8e0213 */
[----:B------:R-:W2:Y:S01]  /*0350*/  @UP0 LDCU UR19, c[0x0][0x384] ;  /* 0x00007080ff1307ac */ /* 0x000ea20008000800 */
[----:B------:R-:W-:-:S02]  /*0360*/  ULEA UR23, UP4, UR27, UR14, 0x2 ;  /* 0x0000000e1b177291 */ /* 0x000fc4000f8810ff */
[----:B------:R-:W-:Y:S02]  /*0370*/  UIMAD.WIDE.U32 UR20, UR26, UR34, URZ ;  /* 0x000000221a1472a5 */ /* 0x000fe4000f8e00ff */
[----:B------:R-:W-:Y:S02]  /*0380*/  ULEA.HI.X UR27, UR27, UR15, UR6, 0x2, UP4 ;  /* 0x0000000f1b1b7291 */ /* 0x000fe4000a0f1406 */
[----:B0-----:R-:W-:Y:S01]  /*0390*/  UIMAD.WIDE.U32 UR14, UR8, UR16, URZ ;  /* 0x00000010080e72a5 */ /* 0x001fe2000f8e00ff */
[----:B------:R-:W0:Y:S01]  /*03a0*/  @UP0 LDCU UR16, c[0x0][0x38c] ;  /* 0x00007180ff1007ac */ /* 0x000e220008000800 */
[----:B------:R-:W-:Y:S01]  /*03b0*/  UIMAD UR13, UR26, UR35, UR21 ;  /* 0x000000231a0d72a4 */ /* 0x000fe2000f8e0215 */
[----:B------:R-:W4:Y:S01]  /*03c0*/  @UP0 LDCU.64 UR34, c[0x0][0x480] ;  /* 0x00009000ff2207ac */ /* 0x000f220008000a00 */
[----:B------:R-:W-:Y:S01]  /*03d0*/  UMOV UR12, UR20 ;  /* 0x00000014000c7c82 */ /* 0x000fe20008000000 */
[----:B------:R-:W-:Y:S02]  /*03e0*/  ULEA UR6, UP1, UR18, UR4, 0x3 ;  /* 0x0000000412067291 */ /* 0x000fe4000f8218ff */
[----:B-1----:R-:W-:-:S02]  /*03f0*/  UIMAD.WIDE.U32 UR12, UR8, UR10, UR12 ;  /* 0x0000000a080c72a5 */ /* 0x002fc4000f8e000c */
[----:B--2---:R-:W-:Y:S02]  /*0400*/  @UP0 UIMAD UR4, UR26, UR19, UR8 ;  /* 0x000000131a0402a4 */ /* 0x004fe4000f8e0208 */
[----:B------:R-:W-:Y:S02]  /*0410*/  UIMAD UR11, UR8, UR11, UR13 ;  /* 0x0000000b080b72a4 */ /* 0x000fe4000f8e020d */
[----:B------:R-:W-:Y:S02]  /*0420*/  UIADD3 UR12, UP2, UPT, UR9, UR12, URZ ;  /* 0x0000000c090c7290 */ /* 0x000fe4000ff5e0ff */
[----:B------:R-:W-:Y:S01]  /*0430*/  @UP0 UIMAD UR4, UR4, UR32, URZ ;  /* 0x00000020040402a4 */ /* 0x000fe2000f8e02ff */
[----:B------:R-:W1:Y:S01]  /*0440*/  LDCU.64 UR30, c[0x0][0x448] ;  /* 0x00008900ff1e77ac */ /* 0x000e620008000a00 */
[----:B------:R-:W-:Y:S02]  /*0450*/  ULEA.HI.X UR7, UR18, UR5, UR7, 0x3, UP1 ;  /* 0x0000000512077291 */ /* 0x000fe400088f1c07 */
[----:B------:R-:W-:-:S02]  /*0460*/  UIADD3.X UR18, UPT, UPT, UR22, UR11, URZ, UP2, !UPT ;  /* 0x0000000b16127290 */ /* 0x000fc400097fe4ff */
[----:B0-----:R-:W-:Y:S01]  /*0470*/  @UP0 UIMAD UR11, UR4, UR16, URZ ;  /* 0x00000010040b02a4 */ /* 0x001fe2000f8e02ff */
[----:B------:R-:W-:Y:S02]  /*0480*/  UMOV UR5, URZ ;  /* 0x000000ff00057c82 */ /* 0x000fe40008000000 */
[----:B------:R-:W-:Y:S01]  /*0490*/  UMOV UR4, URZ ;  /* 0x000000ff00047c82 */ /* 0x000fe20008000000 */
[----:B----4-:R-:W-:Y:S02]  /*04a0*/  @UP0 UIMAD.WIDE UR4, UR11, 0x10, UR34 ;  /* 0x000000100b0408a5 */ /* 0x010fe4000f8e0222 */
[----:B------:R-:W-:Y:S02]  /*04b0*/  UISETP.GE.AND UP0, UPT, UR32, 0x1, UPT ;  /* 0x000000012000788c */ /* 0x000fe4000bf06270 */
[----:B------:R-:W-:Y:S01]  /*04c0*/  UIMAD UR10, UR8, UR17, UR15 ;  /* 0x00000011080a72a4 */ /* 0x000fe2000f8e020f */
[----:B------:R-:W-:Y:S01]  /*04d0*/  CS2R R128, SRZ ;  /* 0x0000000000807805 */ /* 0x000fe2000001ff00 */
[----:B-1----:R-:W-:-:S02]  /*04e0*/  ULEA UR9, UP1, UR14, UR30, 0x3 ;  /* 0x0000001e0e097291 */ /* 0x002fc4000f8218ff */
[----:B---3--:R-:W-:Y:S02]  /*04f0*/  ULEA UR17, UP2, UR12, UR36, 0x2 ;  /* 0x000000240c117291 */ /* 0x008fe4000f8410ff */
[----:B------:R-:W-:Y:S02]  /*0500*/  ULEA.HI.X UR10, UR14, UR31, UR10, 0x3, UP1 ;  /* 0x0000001f0e0a7291 */ /* 0x000fe400088f1c0a */
[----:B------:R-:W-:Y:S01]  /*0510*/  ULEA.HI.X UR18, UR12, UR37, UR18, 0x2, UP2 ;  /* 0x000000250c127291 */ /* 0x000fe200090f1412 */
[----:B------:R-:W-:Y:S11]  /*0520*/  BRA.U !UP0, `(.L_x_6204) ;  /* 0x00000085081c7547 */ /* 0x000ff6000b800000 */
[----:B------:R-:W0:Y:S01]  /*0530*/  S2R R127, SR_TID.X ;  /* 0x00000000007f7919 */ /* 0x000e220000002100 */
[----:B------:R-:W1:Y:S01]  /*0540*/  S2UR UR16, SR_CgaCtaId ;  /* 0x00000000001079c3 */ /* 0x000e620000008800 */
[----:B------:R-:W-:Y:S01]  /*0550*/  UMOV UR15, 0x400 ;  /* 0x00000400000f7882 */ /* 0x000fe20000000000 */
[----:B------:R-:W-:Y:S01]  /*0560*/  CS2R R128, SRZ ;  /* 0x0000000000807805 */ /* 0x000fe2000001ff00 */
[----:B------:R-:W2:Y:S01]  /*0570*/  LDCU UR11, c[0x0][0x394] ;  /* 0x00007280ff0b77ac */ /* 0x000ea20008000800 */
[----:B------:R-:W-:Y:S01]  /*0580*/  UMOV UR12, UR28 ;  /* 0x0000001c000c7c82 */ /* 0x000fe20008000000 */
[----:B------:R-:W-:Y:S01]  /*0590*/  UMOV UR13, UR29 ;  /* 0x0000001d000d7c82 */ /* 0x000fe20008000000 */
[----:B------:R-:W-:Y:S01]  /*05a0*/  UMOV UR14, UR23 ;  /* 0x00000017000e7c82 */ /* 0x000fe20008000000 */
[----:B-1----:R-:W-:-:S03]  /*05b0*/  ULEA UR15, UR16, UR15, 0x18 ;  /* 0x0000000f100f7291 */ /* 0x002fc6000f8ec0ff */
[----:B------:R-:W-:Y:S01]  /*05c0*/  UMOV UR16, UR27 ;  /* 0x0000001b00107c82 */ /* 0x000fe20008000000 */
[C---:B0-----:R-:W-:Y:S02]  /*05d0*/  SHF.L.U32 R126, R127.reuse, 0x4, RZ ;  /* 0x000000047f7e7819 */ /* 0x041fe400000006ff */
[----:B------:R-:W-:Y:S02]  /*05e0*/  LOP3.LUT R125, R127, 0x1f, RZ, 0xc0, !PT ;  /* 0x0000001f7f7d7812 */ /* 0x000fe400078ec0ff */
[C---:B------:R-:W-:Y:S02]  /*05f0*/  LOP3.LUT R0, R126.reuse, 0x3e00, RZ, 0xc0, !PT ;  /* 0x00003e007e007812 */ /* 0x040fe400078ec0ff */
[----:B------:R-:W-:Y:S02]  /*0600*/  IADD3 R124, PT, PT, R126, UR15, RZ ;  /* 0x0000000f7e7c7c10 */ /* 0x000fe4000fffe0ff */
[----:B--2---:R-:W-:-:S07]  /*0610*/  LOP3.LUT R5, R0, 0x1f, R127, 0xf8, !PT ;  /* 0x0000001f00057812 */ /* 0x004fce00078ef87f */
.L_x_6240:
[----:B0-----:R-:W0:Y:S01]  /*0620*/  LDCU UR20, c[0x0][0x388] ;  /* 0x00007100ff1477ac */ /* 0x001e220008000800 */
[----:B------:R-:W-:Y:S01]  /*0630*/  IADD3 R8, PT, PT, R125, R0, RZ ;  /* 0x000000007d087210 */ /* 0x000fe20007ffe0ff */
[----:B------:R-:W-:Y:S01]  /*0640*/  HFMA2 R25, -RZ, RZ, 0, 0 ;  /* 0x00000000ff197431 */ /* 0x000fe200000001ff */
[----:B------:R-:W-:Y:S01]  /*0650*/  MOV R2, UR12 ;  /* 0x0000000c00027c02 */ /* 0x000fe20008000f00 */
[----:B------:R-:W-:Y:S01]  /*0660*/  ULEA UR19, UR11, 0xfffffc00, 0xa ;  /* 0xfffffc000b137891 */ /* 0x000fe2000f8e50ff */
[C---:B------:R-:W-:Y:S01]  /*0670*/  IADD3 R10, PT, PT, R8.reuse, 0x20, RZ ;  /* 0x00000020080a7810 */ /* 0x040fe20007ffe0ff */
[----:B------:R-:W-:Y:S01]  /*0680*/  HFMA2 R21, -RZ, RZ, 0, 0 ;  /* 0x00000000ff157431 */ /* 0x000fe200000001ff */
[----:B------:R-:W-:Y:S01]  /*0690*/  MOV R3, UR13 ;  /* 0x0000000d00037c02 */ /* 0x000fe20008000f00 */
[----:B------:R-:W-:Y:S01]  /*06a0*/  HFMA2 R17, -RZ, RZ, 0, 0 ;  /* 0x00000000ff117431 */ /* 0x000fe200000001ff */
[C---:B------:R-:W-:Y:S01]  /*06b0*/  IADD3 R4, PT, PT, R8.reuse, 0x40, RZ ;  /* 0x0000004008047810 */ /* 0x040fe20007ffe0ff */
[----:B------:R-:W-:Y:S01]  /*06c0*/  HFMA2 R13, -RZ, RZ, 0, 0 ;  /* 0x00000000ff0d7431 */ /* 0x000fe200000001ff */
[----:B------:R-:W-:Y:S01]  /*06d0*/  IADD3 R9, PT, PT, R8, 0x60, RZ ;  /* 0x0000006008097810 */ /* 0x000fe20007ffe0ff */
[C---:B------:R-:W-:Y:S01]  /*06e0*/  IMAD.WIDE.U32 R6, R5.reuse, 0x4, R2 ;  /* 0x0000000405067825 */ /* 0x040fe200078e0002 */
[----:B------:R-:W-:-:S03]  /*06f0*/  SHF.L.U32 R2, R5, 0x2, RZ ;  /* 0x0000000205027819 */ /* 0x000fc600000006ff */
[----:B------:R-:W-:Y:S01]  /*0700*/  HFMA2 R29, -RZ, RZ, 0, 0 ;  /* 0x00000000ff1d7431 */ /* 0x000fe200000001ff */
[C---:B------:R-:W-:Y:S01]  /*0710*/  IADD3 R3, PT, PT, R8.reuse, 0xa0, RZ ;  /* 0x000000a008037810 */ /* 0x040fe20007ffe0ff */
[----:B------:R-:W-:Y:S01]  /*0720*/  HFMA2 R33, -RZ, RZ, 0, 0 ;  /* 0x00000000ff217431 */ /* 0x000fe200000001ff */
[C---:B------:R-:W-:Y:S01]  /*0730*/  IADD3 R12, PT, PT, R8.reuse, 0xe0, RZ ;  /* 0x000000e0080c7810 */ /* 0x040fe20007ffe0ff */
[----:B0-----:R-:W-:Y:S01]  /*0740*/  UIADD3 UR19, UPT, UPT, -UR19, UR20, URZ ;  /* 0x0000001413137290 */ /* 0x001fe2000fffe1ff */
[----:B------:R-:W-:Y:S01]  /*0750*/  MOV R23, RZ ;  /* 0x000000ff00177202 */ /* 0x000fe20000000f00 */
[----:B------:R-:W-:Y:S01]  /*0760*/  HFMA2 R37, -RZ, RZ, 0, 0 ;  /* 0x00000000ff257431 */ /* 0x000fe200000001ff */
[C---:B------:R-:W-:Y:S02]  /*0770*/  IADD3 R14, PT, PT, R8.reuse, 0x100, RZ ;  /* 0x00000100080e7810 */ /* 0x040fe40007ffe0ff */
[----:B------:R-:W-:Y:S02]  /*0780*/  IADD3 R11, PT, PT, R8, 0x80, RZ ;  /* 0x00000080080b7810 */ /* 0x000fe40007ffe0ff */
[----:B------:R-:W-:-:S02]  /*0790*/  ISETP.GE.AND P0, PT, R10, UR19, PT ;  /* 0x000000130a007c0c */ /* 0x000fc4000bf06270 */
[----:B------:R-:W-:Y:S01]  /*07a0*/  ISETP.GE.AND P6, PT, R4, UR19, PT ;  /* 0x0000001304007c0c */ /* 0x000fe2000bfc6270 */
[----:B------:R-:W-:Y:S01]  /*07b0*/  BAR.SYNC.DEFER_BLOCKING 0x0 ;  /* 0x0000000000007b1d */ /* 0x000fe20000010000 */
[----:B------:R-:W-:Y:S02]  /*07c0*/  P2R R30, PR, RZ, 0x1 ;  /* 0x00000001ff1e7803 */ /* 0x000fe40000000000 */
[----:B------:R-:W-:Y:S02]  /*07d0*/  ISETP.GE.AND P0, PT, R5, UR19, PT ;  /* 0x0000001305007c0c */ /* 0x000fe4000bf06270 */
[C---:B------:R-:W-:Y:S02]  /*07e0*/  IADD3 R4, P1, PT, R2.reuse, UR14, RZ ;  /* 0x0000000e02047c10 */ /* 0x040fe4000ff3e0ff */
[----:B------:R-:W-:Y:S02]  /*07f0*/  P2R R28, PR, RZ, 0x1 ;  /* 0x00000001ff1c7803 */ /* 0x000fe40000000000 */
[----:B------:R-:W-:-:S02]  /*0800*/  IADD3 R2, P0, PT, R2, UR17, RZ ;  /* 0x0000001102027c10 */ /* 0x000fc4000ff1e0ff */
[----:B------:R-:W-:Y:S02]  /*0810*/  ISETP.GE.AND P5, PT, R9, UR19, PT ;  /* 0x0000001309007c0c */ /* 0x000fe4000bfa6270 */
[----:B------:R-:W-:Y:S02]  /*0820*/  IADD3 R9, PT, PT, R8, 0xc0, RZ ;  /* 0x000000c008097810 */ /* 0x000fe40007ffe0ff */
[----:B------:R-:W-:Y:S02]  /*0830*/  ISETP.GE.AND P3, PT, R3, UR19, PT ;  /* 0x0000001303007c0c */ /* 0x000fe4000bf66270 */
[----:B------:R-:W-:Y:S02]  /*0840*/  IADD3.X R3, PT, PT, RZ, UR18, RZ, P0, !PT ;  /* 0x00000012ff037c10 */ /* 0x000fe400087fe4ff */
[----:B------:R-:W-:Y:S02]  /*0850*/  ISETP.NE.AND P0, PT, R28, RZ, PT ;  /* 0x000000ff1c00720c */ /* 0x000fe40003f05270 */
[----:B------:R-:W-:Y:S01]  /*0860*/  ISETP.GE.AND P2, PT, R9, UR19, PT ;  /* 0x0000001309007c0c */ /* 0x000fe2000bf46270 */
[----:B------:R-:W-:Y:S01]  /*0870*/  HFMA2 R9, -RZ, RZ, 0, 0 ;  /* 0x00000000ff097431 */ /* 0x000fe200000001ff */
[----:B------:R-:W-:Y:S01]  /*0880*/  IADD3.X R5, PT, PT, RZ, UR16, RZ, P1, !PT ;  /* 0x00000010ff057c10 */ /* 0x000fe20008ffe4ff */
[----:B------:R-:W2:Y:S01]  /*0890*/  @!P6 LDG.E R13, desc[UR24][R6.64+0x100] ;  /* 0x00010018060de981 */ /* 0x000ea2000c1e1900 */
[----:B------:R-:W-:-:S02]  /*08a0*/  ISETP.GE.AND P1, PT, R10, UR19, PT ;  /* 0x000000130a007c0c */ /* 0x000fc4000bf26270 */
[----:B------:R-:W-:Y:S02]  /*08b0*/  ISETP.GE.AND P4, PT, R11, UR19, PT ;  /* 0x000000130b007c0c */ /* 0x000fe4000bf86270 */
[----:B------:R-:W-:Y:S02]  /*08c0*/  MOV R11, RZ ;  /* 0x000000ff000b7202 */ /* 0x000fe40000000f00 */
[----:B------:R-:W-:Y:S01]  /*08d0*/  MOV R19, RZ ;  /* 0x000000ff00137202 */ /* 0x000fe20000000f00 */
[----:B------:R-:W3:Y:S01]  /*08e0*/  @!P0 LDG.E R9, desc[UR24][R6.64] ;  /* 0x0000001806098981 */ /* 0x000ee2000c1e1900 */
[----:B------:R-:W-:Y:S02]  /*08f0*/  ISETP.GE.AND P0, PT, R12, UR19, PT ;  /* 0x000000130c007c0c */ /* 0x000fe4000bf06270 */
[----:B------:R-:W-:Y:S01]  /*0900*/  IADD3 R16, PT, PT, R8, 0x120, RZ ;  /* 0x0000012008107810 */ /* 0x000fe20007ffe0ff */
[----:B------:R-:W4:Y:S01]  /*0910*/  @!P2 LDG.E R21, desc[UR24][R6.64+0x300] ;  /* 0x000300180615a981 */ /* 0x000f22000c1e1900 */
[----:B------:R-:W-:-:S02]  /*0920*/  P2R R42, PR, RZ, 0x1 ;  /* 0x00000001ff2a7803 */ /* 0x000fc40000000000 */
[C---:B------:R-:W-:Y:S01]  /*0930*/  IADD3 R41, PT, PT, R8.reuse, 0x140, RZ ;  /* 0x0000014008297810 */ /* 0x040fe20007ffe0ff */
[----:B------:R-:W2:Y:S01]  /*0940*/  @!P1 LDG.E R11, desc[UR24][R6.64+0x80] ;  /* 0x00008018060b9981 */ /* 0x000ea2000c1e1900 */
[----:B------:R-:W-:Y:S02]  /*0950*/  MOV R15, RZ ;  /* 0x000000ff000f7202 */ /* 0x000fe40000000f00 */
[C---:B------:R-:W-:Y:S01]  /*0960*/  IADD3 R43, PT, PT, R8.reuse, 0x160, RZ ;  /* 0x00000160082b7810 */ /* 0x040fe20007ffe0ff */
[----:B------:R-:W4:Y:S01]  /*0970*/  @!P3 LDG.E R19, desc[UR24][R6.64+0x280] ;  /* 0x000280180613b981 */ /* 0x000f22000c1e1900 */
[C---:B------:R-:W-:Y:S02]  /*0980*/  IADD3 R45, PT, PT, R8.reuse, 0x180, RZ ;  /* 0x00000180082d7810 */ /* 0x040fe40007ffe0ff */
[----:B------:R-:W-:Y:S01]  /*0990*/  IADD3 R46, PT, PT, R8, 0x1a0, RZ ;  /* 0x000001a0082e7810 */ /* 0x000fe20007ffe0ff */
[----:B------:R-:W4:Y:S01]  /*09a0*/  @!P0 LDG.E R23, desc[UR24][R6.64+0x380] ;  /* 0x0003801806178981 */ /* 0x000f22000c1e1900 */
[----:B------:R-:W-:-:S02]  /*09b0*/  ISETP.GE.AND P0, PT, R14, UR19, PT ;  /* 0x000000130e007c0c */ /* 0x000fc4000bf06270 */
[----:B------:R-:W-:Y:S01]  /*09c0*/  P2R R40, PR, RZ, 0x4 ;  /* 0x00000004ff287803 */ /* 0x000fe20000000000 */
[----:B------:R-:W4:Y:S01]  /*09d0*/  @!P4 LDG.E R17, desc[UR24][R6.64+0x200] ;  /* 0x000200180611c981 */ /* 0x000f22000c1e1900 */
[----:B------:R-:W-:Y:S02]  /*09e0*/  P2R R44, PR, RZ, 0x1 ;  /* 0x00000001ff2c7803 */ /* 0x000fe40000000000 */
[C---:B------:R-:W-:Y:S01]  /*09f0*/  IADD3 R47, PT, PT, R8.reuse, 0x1c0, RZ ;  /* 0x000001c0082f7810 */ /* 0x040fe20007ffe0ff */
[----:B------:R-:W4:Y:S01]  /*0a00*/  @!P5 LDG.E R15, desc[UR24][R6.64+0x180] ;  /* 0x00018018060fd981 */ /* 0x000f22000c1e1900 */
[----:B------:R-:W-:Y:S02]  /*0a10*/  ISETP.GE.AND P1, PT, R41, UR19, PT ;  /* 0x0000001329007c0c */ /* 0x000fe4000bf26270 */
[----:B------:R-:W-:Y:S02]  /*0a20*/  P2R R38, PR, RZ, 0x8 ;  /* 0x00000008ff267803 */ /* 0x000fe40000000000 */
[----:B------:R-:W-:Y:S01]  /*0a30*/  IADD3 R8, PT, PT, R8, 0x1e0, RZ ;  /* 0x000001e008087810 */ /* 0x000fe20007ffe0ff */
[----:B------:R-:W4:Y:S01]  /*0a40*/  @!P0 LDG.E R25, desc[UR24][R6.64+0x400] ;  /* 0x0004001806198981 */ /* 0x000f22000c1e1900 */
[----:B------:R-:W-:-:S02]  /*0a50*/  ISETP.GE.AND P0, PT, R16, UR19, PT ;  /* 0x0000001310007c0c */ /* 0x000fc4000bf06270 */
[----:B------:R-:W-:Y:S02]  /*0a60*/  ISETP.GE.AND P2, PT, R43, UR19, PT ;  /* 0x000000132b007c0c */ /* 0x000fe4000bf46270 */
[----:B------:R-:W-:Y:S02]  /*0a70*/  P2R R36, PR, RZ, 0x10 ;  /* 0x00000010ff247803 */ /* 0x000fe40000000000 */
[----:B------:R-:W-:Y:S01]  /*0a80*/  ISETP.GE.AND P3, PT, R45, UR19, PT ;  /* 0x000000132d007c0c */ /* 0x000fe2000bf66270 */
[----:B------:R-:W4:Y:S01]  /*0a90*/  @!P1 LDG.E R29, desc[UR24][R6.64+0x500] ;  /* 0x00050018061d9981 */ /* 0x000f22000c1e1900 */
[----:B------:R-:W-:Y:S02]  /*0aa0*/  P2R R34, PR, RZ, 0x20 ;  /* 0x00000020ff227803 */ /* 0x000fe40000000000 */
[----:B------:R-:W-:Y:S02]  /*0ab0*/  ISETP.GE.AND P4, PT, R46, UR19, PT ;  /* 0x000000132e007c0c */ /* 0x000fe4000bf86270 */
[----:B------:R-:W-:-:S02]  /*0ac0*/  P2R R32, PR, RZ, 0x40 ;  /* 0x00000040ff207803 */ /* 0x000fc40000000000 */
[----:B------:R-:W-:Y:S02]  /*0ad0*/  ISETP.GE.AND P5, PT, R47, UR19, PT ;  /* 0x000000132f007c0c */ /* 0x000fe4000bfa6270 */
[----:B------:R-:W-:Y:S02]  /*0ae0*/  ISETP.GE.AND P6, PT, R8, UR19, PT ;  /* 0x0000001308007c0c */ /* 0x000fe4000bfc6270 */
[----:B------:R-:W-:Y:S01]  /*0af0*/  MOV R27, RZ ;  /* 0x000000ff001b7202 */ /* 0x000fe20000000f00 */
[----:B------:R-:W4:Y:S01]  /*0b00*/  @!P3 LDG.E R33, desc[UR24][R6.64+0x600] ;  /* 0x000600180621b981 */ /* 0x000f22000c1e1900 */
[----:B------:R-:W-:Y:S02]  /*0b10*/  MOV R31, RZ ;  /* 0x000000ff001f7202 */ /* 0x000fe40000000f00 */
[----:B------:R-:W-:Y:S02]  /*0b20*/  MOV R35, RZ ;  /* 0x000000ff00237202 */ /* 0x000fe40000000f00 */
[----:B------:R-:W-:Y:S01]  /*0b30*/  MOV R39, RZ ;  /* 0x000000ff00277202 */ /* 0x000fe20000000f00 */
        /* <DEDUP_REMOVED lines=19> */
[C---:B------:R-:W-:Y:S02]  /*0c70*/  LEA.HI.SX32 R122, R0.reuse, R0, 0x1b ;  /* 0x00000000007a7211 */ /* 0x040fe400078fdaff */
        /* <DEDUP_REMOVED lines=11> */
[----:B------:R-:W-:Y:S02]  /*0d30*/  IADD3 R67, PT, PT, R0, 0x1e0, RZ ;  /* 0x000001e000437810 */ /* 0x000fe40007ffe0ff */
[-C--:B------:R-:W-:Y:S02]  /*0d40*/  LEA.HI.SX32 R41, R41, R0.reuse, 0x1b ;  /* 0x0000000029297211 */ /* 0x080fe400078fdaff */
[-C--:B------:R-:W-:Y:S02]  /*0d50*/  LEA.HI.SX32 R43, R43, R0.reuse, 0x1b ;  /* 0x000000002b2b7211 */ /* 0x080fe400078fdaff */
        /* <DEDUP_REMOVED lines=13> */
[----:B------:R-:W-:Y:S02]  /*0e30*/  LEA.HI.SX32 R67, R67, R0, 0x1b ;  /* 0x0000000043437211 */ /* 0x000fe400078fdaff */
[----:B------:R-:W-:-:S02]  /*0e40*/  LEA R120, R41, UR27, 0x2 ;  /* 0x0000001b29787c11 */ /* 0x000fc4000f8e10ff */
[----:B------:R-:W-:Y:S02]  /*0e50*/  LOP3.LUT R0, R127, 0x3e0, RZ, 0xc0, !PT ;  /* 0x000003e07f007812 */ /* 0x000fe400078ec0ff */
[----:B------:R-:W-:Y:S02]  /*0e60*/  LEA R118, R43, UR27, 0x2 ;  /* 0x0000001b2b767c11 */ /* 0x000fe4000f8e10ff */
[----:B------:R-:W-:Y:S02]  /*0e70*/  LEA R116, R45, UR27, 0x2 ;  /* 0x0000001b2d747c11 */ /* 0x000fe4000f8e10ff */
[----:B------:R-:W-:Y:S02]  /*0e80*/  ISETP.NE.AND P0, PT, R40, RZ, PT ;  /* 0x000000ff2800720c */ /* 0x000fe40003f05270 */
[----:B------:R-:W-:Y:S02]  /*0e90*/  LEA R114, R47, UR27, 0x2 ;  /* 0x0000001b2f727c11 */ /* 0x000fe4000f8e10ff */
[----:B------:R-:W-:-:S02]  /*0ea0*/  LEA R112, R7, UR27, 0x2 ;  /* 0x0000001b07707c11 */ /* 0x000fc4000f8e10ff */
[----:B------:R-:W-:Y:S02]  /*0eb0*/  IADD3 R0, PT, PT, R0, R123, RZ ;  /* 0x0000007b00007210 */ /* 0x000fe40007ffe0ff */
[----:B------:R-:W-:Y:S02]  /*0ec0*/  LEA R110, R49, UR27, 0x2 ;  /* 0x0000001b316e7c11 */ /* 0x000fe4000f8e10ff */
[----:B------:R-:W-:Y:S02]  /*0ed0*/  LEA R108, R51, UR27, 0x2 ;  /* 0x0000001b336c7c11 */ /* 0x000fe4000f8e10ff */
[----:B------:R-:W-:Y:S02]  /*0ee0*/  P2R R20, PR, RZ, 0x1 ;  /* 0x00000001ff147803 */ /* 0x000fe40000000000 */
[----:B------:R-:W-:Y:S02]  /*0ef0*/  LEA R106, R53, UR27, 0x2 ;  /* 0x0000001b356a7c11 */ /* 0x000fe4000f8e10ff */
[----:B------:R-:W-:-:S02]  /*0f00*/  ISETP.NE.AND P0, PT, R38, RZ, PT ;  /* 0x000000ff2600720c */ /* 0x000fc40003f05270 */
[----:B------:R-:W-:Y:S02]  /*0f10*/  LEA R104, R55, UR27, 0x2 ;  /* 0x0000001b37687c11 */ /* 0x000fe4000f8e10ff */
[----:B------:R-:W-:Y:S02]  /*0f20*/  SHF.L.U32 R0, R0, 0x4, RZ ;  /* 0x0000000400007819 */ /* 0x000fe400000006ff */
[----:B------:R-:W-:Y:S02]  /*0f30*/  LEA R102, R57, UR27, 0x2 ;  /* 0x0000001b39667c11 */ /* 0x000fe4000f8e10ff */
        /* <DEDUP_REMOVED lines=18> */
[----:B---3--:R1:W-:Y:S04]  /*1060*/  STS [R122], R9 ;  /* 0x000000097a007388 */ /* 0x0083e80000000800 */
[----:B--2---:R2:W-:Y:S04]  /*1070*/  STS [R120+0x80], R11 ;  /* 0x0000800b78007388 */ /* 0x0045e80000000800 */
[----:B------:R3:W-:Y:S04]  /*1080*/  STS [R118+0x100], R13 ;  /* 0x0001000d76007388 */ /* 0x0007e80000000800 */
[----:B----4-:R4:W-:Y:S04]  /*1090*/  STS [R116+0x180], R15 ;  /* 0x0001800f74007388 */ /* 0x0109e80000000800 */
[----:B------:R0:W-:Y:S04]  /*10a0*/  STS [R114+0x200], R17 ;  /* 0x0002001172007388 */ /* 0x0001e80000000800 */
[----:B------:R0:W-:Y:S04]  /*10b0*/  STS [R112+0x280], R19 ;  /* 0x0002801370007388 */ /* 0x0001e80000000800 */
[----:B------:R0:W-:Y:S04]  /*10c0*/  STS [R110+0x300], R21 ;  /* 0x000300156e007388 */ /* 0x0001e80000000800 */
        /* <DEDUP_REMOVED lines=27> */
[----:B-1----:R-:W-:Y:S01]  /*1280*/  MOV R9, RZ ;  /* 0x000000ff00097202 */ /* 0x002fe20000000f00 */
[----:B--2---:R-:W-:-:S04]  /*1290*/  HFMA2 R11, -RZ, RZ, 0, 0 ;  /* 0x00000000ff0b7431 */ /* 0x004fc800000001ff */
[----:B------:R-:W2:Y:S01]  /*12a0*/  @!P0 LDG.E R7, desc[UR24][R4.64] ;  /* 0x0000001804078981 */ /* 0x000ea2000c1e1900 */
[----:B------:R-:W-:-:S13]  /*12b0*/  ISETP.NE.AND P0, PT, R10, RZ, PT ;  /* 0x000000ff0a00720c */ /* 0x000fda0003f05270 */
[----:B------:R-:W2:Y:S01]  /*12c0*/  @!P0 LDG.E R9, desc[UR24][R4.64+0x80] ;  /* 0x0000801804098981 */ /* 0x000ea2000c1e1900 */
[----:B------:R-:W-:Y:S02]  /*12d0*/  ISETP.NE.AND P0, PT, R12, RZ, PT ;  /* 0x000000ff0c00720c */ /* 0x000fe40003f05270 */
[----:B---3--:R-:W-:-:S11]  /*12e0*/  MOV R13, RZ ;  /* 0x000000ff000d7202 */ /* 0x008fd60000000f00 */
[----:B------:R-:W3:Y:S01]  /*12f0*/  @!P0 LDG.E R11, desc[UR24][R4.64+0x100] ;  /* 0x00010018040b8981 */ /* 0x000ee2000c1e1900 */
[----:B------:R-:W-:Y:S01]  /*1300*/  ISETP.NE.AND P0, PT, R14, RZ, PT ;  /* 0x000000ff0e00720c */ /* 0x000fe20003f05270 */
[----:B----4-:R-:W-:-:S12]  /*1310*/  HFMA2 R15, -RZ, RZ, 0, 0 ;  /* 0x00000000ff0f7431 */ /* 0x010fd800000001ff */
[----:B------:R-:W4:Y:S01]  /*1320*/  @!P0 LDG.E R13, desc[UR24][R4.64+0x180] ;  /* 0x00018018040d8981 */ /* 0x000f22000c1e1900 */
[----:B------:R-:W-:Y:S02]  /*1330*/  ISETP.NE.AND P0, PT, R16, RZ, PT ;  /* 0x000000ff1000720c */ /* 0x000fe40003f05270 */
[----:B0-----:R-:W-:-:S11]  /*1340*/  MOV R17, RZ ;  /* 0x000000ff00117202 */ /* 0x001fd60000000f00 */
[----:B------:R-:W4:Y:S01]  /*1350*/  @!P0 LDG.E R15, desc[UR24][R4.64+0x200] ;  /* 0x00020018040f8981 */ /* 0x000f22000c1e1900 */
[----:B------:R-:W-:Y:S01]  /*1360*/  ISETP.NE.AND P0, PT, R18, RZ, PT ;  /* 0x000000ff1200720c */ /* 0x000fe20003f05270 */
[----:B------:R-:W-:-:S12]  /*1370*/  HFMA2 R19, -RZ, RZ, 0, 0 ;  /* 0x00000000ff137431 */ /* 0x000fd800000001ff */
[----:B------:R-:W4:Y:S01]  /*1380*/  @!P0 LDG.E R17, desc[UR24][R4.64+0x280] ;  /* 0x0002801804118981 */ /* 0x000f22000c1e1900 */
[----:B------:R-:W-:Y:S02]  /*1390*/  ISETP.NE.AND P0, PT, R20, RZ, PT ;  /* 0x000000ff1400720c */ /* 0x000fe40003f05270 */
[----:B------:R-:W-:-:S11]  /*13a0*/  MOV R21, RZ ;  /* 0x000000ff00157202 */ /* 0x000fd60000000f00 */
[----:B------:R-:W4:Y:S01]  /*13b0*/  @!P0 LDG.E R19, desc[UR24][R4.64+0x300] ;  /* 0x0003001804138981 */ /* 0x000f22000c1e1900 */
[----:B------:R-:W-:Y:S01]  /*13c0*/  ISETP.NE.AND P0, PT, R22, RZ, PT ;  /* 0x000000ff1600720c */ /* 0x000fe20003f05270 */
[----:B------:R-:W-:-:S12]  /*13d0*/  HFMA2 R23, -RZ, RZ, 0, 0 ;  /* 0x00000000ff177431 */ /* 0x000fd800000001ff */
[----:B------:R-:W4:Y:S01]  /*13e0*/  @!P0 LDG.E R21, desc[UR24][R4.64+0x380] ;  /* 0x0003801804158981 */ /* 0x000f22000c1e1900 */
[----:B------:R-:W-:Y:S01]  /*13f0*/  ISETP.NE.AND P0, PT, R24, RZ, PT ;  /* 0x000000ff1800720c */ /* 0x000fe20003f05270 */
[----:B------:R-:W-:Y:S01]  /*1400*/  HFMA2 R27, -RZ, RZ, 0, 0 ;  /* 0x00000000ff1b7431 */ /* 0x000fe200000001ff */
[----:B------:R-:W-:Y:S01]  /*1410*/  MOV R25, RZ ;  /* 0x000000ff00197202 */ /* 0x000fe20000000f00 */
[----:B------:R-:W-:Y:S01]  /*1420*/  HFMA2 R31, -RZ, RZ, 0, 0 ;  /* 0x00000000ff1f7431 */ /* 0x000fe200000001ff */
[----:B------:R-:W-:Y:S01]  /*1430*/  MOV R29, RZ ;  /* 0x000000ff001d7202 */ /* 0x000fe20000000f00 */
[----:B------:R-:W-:Y:S01]  /*1440*/  HFMA2 R35, -RZ, RZ, 0, 0 ;  /* 0x00000000ff237431 */ /* 0x000fe200000001ff */
[----:B------:R-:W-:Y:S02]  /*1450*/  MOV R33, RZ ;  /* 0x000000ff00217202 */ /* 0x000fe40000000f00 */
[----:B------:R-:W-:Y:S02]  /*1460*/  MOV R37, RZ ;  /* 0x000000ff00257202 */ /* 0x000fe40000000f00 */
[----:B------:R-:W4:Y:S04]  /*1470*/  @!P2 LDG.E R29, desc[UR24][R4.64+0x580] ;  /* 0x00058018041da981 */ /* 0x000f28000c1e1900 */
[----:B------:R-:W4:Y:S01]  /*1480*/  @!P0 LDG.E R23, desc[UR24][R4.64+0x400] ;  /* 0x0004001804178981 */ /* 0x000f22000c1e1900 */
        /* <DEDUP_REMOVED lines=27> */
[----:B------:R-:W-:Y:S01]  /*1640*/  MOV R43, RZ ;  /* 0x000000ff002b7202 */ /* 0x000fe20000000f00 */
[----:B------:R-:W-:Y:S01]  /*1650*/  HFMA2 R45, -RZ, RZ, 0, 0 ;  /* 0x00000000ff2d7431 */ /* 0x000fe200000001ff */
[----:B------:R-:W-:Y:S01]  /*1660*/  MOV R47, RZ ;  /* 0x000000ff002f7202 */ /* 0x000fe20000000f00 */
[----:B--2---:R-:W-:Y:S04]  /*1670*/  STS [R122], R7 ;  /* 0x000000077a007388 */ /* 0x004fe80000000800 */
[----:B------:R-:W-:Y:S04]  /*1680*/  STS [R120+0x80], R9 ;  /* 0x0000800978007388 */ /* 0x000fe80000000800 */
        /* <DEDUP_REMOVED lines=32> */
[----:B0-----:R-:W-:-:S05]  /*1890*/  MOV R37, RZ ;  /* 0x000000ff00257202 */ /* 0x001fca0000000f00 */
[----:B------:R-:W2:Y:S01]  /*18a0*/  @!P0 LDG.E R39, desc[UR24][R2.64] ;  /* 0x0000001802278981 */ /* 0x000ea2000c1e1900 */
[----:B------:R-:W-:-:S13]  /*18b0*/  ISETP.NE.AND P0, PT, R0, RZ, PT ;  /* 0x000000ff0000720c */ /* 0x000fda0003f05270 */
[----:B------:R-:W3:Y:S01]  /*18c0*/  @!P0 LDG.E R37, desc[UR24][R2.64+0x80] ;  /* 0x0000801802258981 */ /* 0x000ee2000c1e1900 */
[----:B------:R-:W-:-:S13]  /*18d0*/  ISETP.NE.AND P0, PT, R6, RZ, PT ;  /* 0x000000ff0600720c */ /* 0x000fda0003f05270 */
[----:B------:R-:W4:Y:S01]  /*18e0*/  @!P0 LDG.E R41, desc[UR24][R2.64+0x100] ;  /* 0x0001001802298981 */ /* 0x000f22000c1e1900 */
[----:B------:R-:W-:-:S13]  /*18f0*/  ISETP.NE.AND P0, PT, R8, RZ, PT ;  /* 0x000000ff0800720c */ /* 0x000fda0003f05270 */
[----:B------:R-:W4:Y:S01]  /*1900*/  @!P0 LDG.E R43, desc[UR24][R2.64+0x180] ;  /* 0x00018018022b8981 */ /* 0x000f22000c1e1900 */
[----:B------:R-:W-:-:S13]  /*1910*/  ISETP.NE.AND P0, PT, R10, RZ, PT ;  /* 0x000000ff0a00720c */ /* 0x000fda0003f05270 */
        /* <DEDUP_REMOVED lines=58> */
[----:B------:R-:W4:Y:S04]  /*1cc0*/  LDS R6, [R90+0x14] ;  /* 0x000014005a067984 */ /* 0x000f280000000800 */
[----:B------:R-:W4:Y:S04]  /*1cd0*/  LDS R36, [R90+0x18] ;  /* 0x000018005a247984 */ /* 0x000f280000000800 */
[----:B------:R-:W4:Y:S04]  /*1ce0*/  LDS R8, [R90+0x1c] ;  /* 0x00001c005a087984 */ /* 0x000f280000000800 */
[----:B------:R-:W4:Y:S04]  /*1cf0*/  LDS R34, [R90+0x20] ;  /* 0x000020005a227984 */ /* 0x000f280000000800 */
[----:B------:R-:W4:Y:S04]  /*1d00*/  LDS R10, [R90+0x24] ;  /* 0x000024005a0a7984 */ /* 0x000f280000000800 */
[----:B------:R-:W4:Y:S01]  /*1d10*/  LDS R32, [R90+0x28] ;  /* 0x000028005a207984 */ /* 0x000f220000000800 */
        /* <DEDUP_REMOVED lines=10> */
[----:B------:R-:W-:-:S04]  /*1dc0*/  FFMA.FTZ R128, R111, R6, R128 ;  /* 0x000000066f807223 */ /* 0x000fc80000010080 */
        /* <DEDUP_REMOVED lines=9> */
[-C--:B-----5:R-:W-:Y:S01]  /*1e60*/  FMUL.FTZ R73, R0, R131.reuse ;  /* 0x0000008300497220 */ /* 0x0a0fe20000410000 */
        /* <DEDUP_REMOVED lines=14> */
[----:B----4-:R-:W-:Y:S01]  /*1f50*/  FMUL.FTZ R43, R16, R131 ;  /* 0x00000083102b7220 */ /* 0x010fe20000410000 */
[----:B------:R-:W-:Y:S01]  /*1f60*/  FFMA.FTZ R128, R91, R16, R128 ;  /* 0x000000105b807223 */ /* 0x000fe20000010080 */
[----:B------:R-:W-:Y:S06]  /*1f70*/  BAR.SYNC.DEFER_BLOCKING 0x0 ;  /* 0x0000000000007b1d */ /* 0x000fec0000010000 */
[----:B------:R-:W-:Y:S05]  /*1f80*/  BRA.U !UP0, `(.L_x_6205) ;  /* 0x0000005d08347547 */ /* 0x000fea000b800000 */
[--C-:B------:R-:W-:Y:S01]  /*1f90*/  FADD.FTZ R56, R21, R130.reuse ;  /* 0x0000008215387221 */ /* 0x100fe20000010000 */
[----:B------:R-:W-:Y:S01]  /*1fa0*/  UISETP.NE.AND UP0, UPT, UR11, 0x1, UPT ;  /* 0x000000010b00788c */ /* 0x000fe2000bf05270 */
[----:B------:R-:W0:Y:S01]  /*1fb0*/  LDC.64 R20, c[0x0][0x440] ;  /* 0x00011000ff147b82 */ /* 0x000e220000000a00 */
[--C-:B------:R-:W-:Y:S01]  /*1fc0*/  FADD.FTZ R50, R27, R130.reuse ;  /* 0x000000821b327221 */ /* 0x100fe20000010000 */
[--C-:B------:R-:W-:Y:S01]  /*1fd0*/  FADD.FTZ R48, R29, R130.reuse ;  /* 0x000000821d307221 */ /* 0x100fe20000010000 */
[--C-:B------:R-:W-:Y:S01]  /*1fe0*/  FADD.FTZ R46, R31, R130.reuse ;  /* 0x000000821f2e7221 */ /* 0x100fe20000010000 */
[--C-:B------:R-:W-:Y:S01]  /*1ff0*/  FADD.FTZ R44, R33, R130.reuse ;  /* 0x00000082212c7221 */ /* 0x100fe20000010000 */
[----:B------:R-:W-:Y:S01]  /*2000*/  PLOP3.LUT P1, PT, PT, PT, UP0, 0x80, 0x8 ;  /* 0x000000000008781c */ /* 0x000fe20003f2f008 */
[--C-:B------:R-:W-:Y:S01]  /*2010*/  FADD.FTZ R42, R35, R130.reuse ;  /* 0x00000082232a7221 */ /* 0x100fe20000010000 */
        /* <DEDUP_REMOVED lines=27> */
[----:B------:R-:W-:Y:S01]  /*21d0*/  MOV R26, RZ ;  /* 0x000000ff001a7202 */ /* 0x000fe20000000f00 */
[----:B------:R-:W1:Y:S01]  /*21e0*/  LDCU UR34, c[0x0][0x394] ;  /* 0x00007280ff2277ac */ /* 0x000e620008000800 */
[----:B------:R-:W-:Y:S01]  /*21f0*/  MOV R89, RZ ;  /* 0x000000ff00597202 */ /* 0x000fe20000000f00 */
[----:B------:R-:W2:Y:S01]  /*2200*/  LDCU UR35, c[0x0][0x38c] ;  /* 0x00007180ff2377ac */ /* 0x000ea20008000800 */
[----:B------:R-:W3:Y:S01]  /*2210*/  LDCU.64 UR30, c[0x0][0x3e0] ;  /* 0x00007c00ff1e77ac */ /* 0x000ee20008000a00 */
[----:B------:R-:W4:Y:S01]  /*2220*/  LDCU.64 UR32, c[0x0][0x3c0] ;  /* 0x00007800ff2077ac */ /* 0x000f220008000a00 */
[----:B------:R-:W0:Y:S03]  /*2230*/  LDCU.128 UR20, c[0x0][0x3a0] ;  /* 0x00007400ff1477ac */ /* 0x000e260008000c00 */
.L_x_6239:
[----:B0-----:R-:W-:-:S04]  /*2240*/  UIMAD.WIDE.U32 UR28, UR8, UR20, URZ ;  /* 0x00000014081c72a5 */ /* 0x001fc8000f8e00ff */
[----:B------:R-:W-:Y:S02]  /*2250*/  UIMAD UR19, UR8, UR21, UR29 ;  /* 0x00000015081372a4 */ /* 0x000fe4000f8e021d */
[----:B------:R-:W-:Y:S02]  /*2260*/  MOV R3, UR29 ;  /* 0x0000001d00037c02 */ /* 0x000fe40008000f00 */
[----:B------:R-:W-:Y:S02]  /*2270*/  MOV R2, UR28 ;  /* 0x0000001c00027c02 */ /* 0x000fe40008000f00 */
[----:B------:R-:W-:-:S03]  /*2280*/  MOV R3, UR19 ;  /* 0x0000001300037c02 */ /* 0x000fc60008000f00 */
[----:B------:R-:W-:-:S04]  /*2290*/  IMAD.WIDE.U32 R2, R26, UR22, R2 ;  /* 0x000000161a027c25 */ /* 0x000fc8000f8e0002 */
[----:B------:R-:W-:Y:S01]  /*22a0*/  IMAD R3, R26, UR23, R3 ;  /* 0x000000171a037c24 */ /* 0x000fe2000f8e0203 */
[----:B------:R-:W-:-:S04]  /*22b0*/  LEA R22, P0, R2, R20, 0x3 ;  /* 0x0000001402167211 */ /* 0x000fc800078018ff */
[----:B------:R-:W-:-:S06]  /*22c0*/  LEA.HI.X R23, R2, R21, R3, 0x3, P0 ;  /* 0x0000001502177211 */ /* 0x000fcc00000f1c03 */
[----:B------:R-:W5:Y:S01]  /*22d0*/  LDG.E.64 R22, desc[UR24][R22.64] ;  /* 0x0000001816167981 */ /* 0x000f62000c1e1b00 */
[----:B----4-:R-:W-:-:S04]  /*22e0*/  IMAD.WIDE.U32 R2, R26, UR32, RZ ;  /* 0x000000201a027c25 */ /* 0x010fc8000f8e00ff */
[----:B---3--:R-:W-:Y:S01]  /*22f0*/  IMAD.WIDE.U32 R4, R26, UR30, RZ ;  /* 0x0000001e1a047c25 */ /* 0x008fe2000f8e00ff */
[----:B------:R-:W-:-:S03]  /*2300*/  LEA R6, P0, R2, UR9, 0x3 ;  /* 0x0000000902067c11 */ /* 0x000fc6000f8018ff */
[----:B------:R-:W-:Y:S01]  /*2310*/  IMAD R7, R26, UR33, R3 ;  /* 0x000000211a077c24 */ /* 0x000fe2000f8e0203 */
[----:B------:R-:W-:Y:S01]  /*2320*/  LEA R8, P2, R4, UR6, 0x3 ;  /* 0x0000000604087c11 */ /* 0x000fe2000f8418ff */
[----:B------:R-:W-:-:S03]  /*2330*/  IMAD R3, R26, UR31, R5 ;  /* 0x0000001f1a037c24 */ /* 0x000fc6000f8e0205 */
[----:B------:R-:W-:Y:S02]  /*2340*/  LEA.HI.X R7, R2, UR10, R7, 0x3, P0 ;  /* 0x0000000a02077c11 */ /* 0x000fe400080f1c07 */
[----:B------:R-:W-:-:S03]  /*2350*/  LEA.HI.X R9, R4, UR7, R3, 0x3, P2 ;  /* 0x0000000704097c11 */ /* 0x000fc600090f1c03 */
[----:B------:R0:W3:Y:S04]  /*2360*/  LDG.E.64 R2, desc[UR24][R6.64] ;  /* 0x0000001806027981 */ /* 0x0000e8000c1e1b00 */
[----:B------:R4:W3:Y:S01]  /*2370*/  LDG.E.64 R4, desc[UR24][R8.64] ;  /* 0x0000001808047981 */ /* 0x0008e2000c1e1b00 */
[----:B-1----:R-:W1:Y:S01]  /*2380*/  S2UR UR28, SR_CgaCtaId ;  /* 0x00000000001c79c3 */ /* 0x002e620000008800 */
[----:B------:R-:W-:Y:S01]  /*2390*/  USHF.L.U32 UR29, UR11, 0x8, URZ ;  /* 0x000000080b1d7899 */ /* 0x000fe200080006ff */
[C---:B------:R-:W-:Y:S01]  /*23a0*/  ISETP.NE.AND P0, PT, R127.reuse, RZ, PT ;  /* 0x000000ff7f00720c */ /* 0x040fe20003f05270 */
[----:B------:R-:W-:Y:S01]  /*23b0*/  UMOV UR27, 0x400 ;  /* 0x00000400001b7882 */ /* 0x000fe20000000000 */
[----:B------:R-:W-:Y:S01]  /*23c0*/  ISETP.NE.AND P2, PT, R127, 0x3f, PT ;  /* 0x0000003f7f00780c */ /* 0x000fe20003f45270 */
[----:B------:R-:W-:Y:S01]  /*23d0*/  UIADD3 UR19, UPT, UPT, UR29, -0x100, URZ ;  /* 0xffffff001d137890 */ /* 0x000fe2000fffe0ff */
[----:B------:R-:W-:Y:S03]  /*23e0*/  BSSY.RECONVERGENT B0, `(.L_x_6206) ;  /* 0x00000b9000007945 */ /* 0x000fe60003800200 */
[----:B------:R-:W-:-:S02]  /*23f0*/  ULOP3.LUT UR19, UR19, 0x100, URZ, 0xc0, !UPT ;  /* 0x0000010013137892 */ /* 0x000fc4000f8ec0ff */
[----:B-1----:R-:W-:Y:S01]  /*2400*/  ULEA UR27, UR28, UR27, 0x18 ;  /* 0x0000001b1c1b7291 */ /* 0x002fe2000f8ec0ff */
[----:B-----5:R-:W-:Y:S01]  /*2410*/  FMUL.FTZ R11, R22, 1.4426950216293334961 ;  /* 0x3fb8aa3b160b7820 */ /* 0x020fe20000410000 */
[-C--:B0-----:R-:W-:Y:S01]  /*2420*/  FMUL.FTZ R7, R68, R23.reuse ;  /* 0x0000001744077220 */ /* 0x081fe20000410000 */
[-C--:B------:R-:W-:Y:S01]  /*2430*/  FMUL.FTZ R10, R72, R23.reuse ;  /* 0x00000017480a7220 */ /* 0x080fe20000410000 */
[C---:B------:R-:W-:Y:S01]  /*2440*/  FMUL.FTZ R12, R70.reuse, R23 ;  /* 0x00000017460c7220 */ /* 0x040fe20000410000 */
[-C--:B------:R-:W-:Y:S01]  /*2450*/  FMUL.FTZ R6, R70, R11.reuse ;  /* 0x0000000b46067220 */ /* 0x080fe20000410000 */
[----:B------:R-:W-:Y:S01]  /*2460*/  FMUL.RZ R16, R7, 0.15915493667125701904 ;  /* 0x3e22f98307107820 */ /* 0x000fe2000040c000 */
[----:B------:R-:W-:Y:S01]  /*2470*/  FMUL.FTZ R7, R68, R11 ;  /* 0x0000000b44077220 */ /* 0x000fe20000410000 */
[----:B------:R-:W-:Y:S01]  /*2480*/  FMUL.RZ R14, R10, 0.15915493667125701904 ;  /* 0x3e22f9830a0e7820 */ /* 0x000fe2000040c000 */
[----:B------:R0:W-:Y:S01]  /*2490*/  MUFU.EX2 R192, R6 ;  /* 0x0000000600c07308 */ /* 0x0001e20000000800 */
[----:B------:R-:W-:Y:S01]  /*24a0*/  FMUL.RZ R12, R12, 0.15915493667125701904 ;  /* 0x3e22f9830c0c7820 */ /* 0x000fe2000040c000 */
[----:B----4-:R-:W-:Y:S01]  /*24b0*/  FMUL.FTZ R8, R66, R23 ;  /* 0x0000001742087220 */ /* 0x010fe20000410000 */
[----:B------:R-:W-:-:S05]  /*24c0*/  FMUL.FTZ R10, R72, R11 ;  /* 0x0000000b480a7220 */ /* 0x000fca0000410000 */
[----:B------:R1:W-:Y:S01]  /*24d0*/  MUFU.EX2 R190, R7 ;  /* 0x0000000700be7308 */ /* 0x0003e20000000800 */
[----:B0-----:R-:W-:-:S04]  /*24e0*/  FMUL.FTZ R6, R64, R23 ;  /* 0x0000001740067220 */ /* 0x001fc80000410000 */
[----:B------:R-:W-:Y:S01]  /*24f0*/  FMUL.RZ R18, R6, 0.15915493667125701904 ;  /* 0x3e22f98306127820 */ /* 0x000fe2000040c000 */
[----:B------:R-:W-:Y:S02]  /*2500*/  FMUL.FTZ R6, R64, R11 ;  /* 0x0000000b40067220 */ /* 0x000fe40000410000 */
[----:B------:R-:W-:Y:S01]  /*2510*/  MUFU.SIN R9, R16 ;  /* 0x0000001000097308 */ /* 0x000fe20000000400 */
[----:B-1----:R-:W-:-:S07]  /*2520*/  FMUL.FTZ R7, R62, R23 ;  /* 0x000000173e077220 */ /* 0x002fce0000410000 */
[----:B------:R0:W1:Y:S08]  /*2530*/  MUFU.COS R191, R16 ;  /* 0x0000001000bf7308 */ /* 0x0000700000000000 */
[----:B------:R4:W-:Y:S01]  /*2540*/  MUFU.EX2 R186, R6 ;  /* 0x0000000600ba7308 */ /* 0x0009e20000000800 */
[----:B0-----:R-:W-:Y:S01]  /*2550*/  FMUL.RZ R16, R7, 0.15915493667125701904 ;  /* 0x3e22f98307107820 */ /* 0x001fe2000040c000 */
[----:B------:R-:W-:-:S06]  /*2560*/  FMUL.FTZ R7, R62, R11 ;  /* 0x0000000b3e077220 */ /* 0x000fcc0000410000 */
[----:B------:R0:W-:Y:S01]  /*2570*/  MUFU.EX2 R184, R7 ;  /* 0x0000000700b87308 */ /* 0x0001e20000000800 */
[----:B----4-:R-:W-:Y:S01]  /*2580*/  FMUL.FTZ R6, R58, R23 ;  /* 0x000000173a067220 */ /* 0x010fe20000410000 */
[C---:B-1----:R-:W-:Y:S01]  /*2590*/  FMUL.FTZ R191, R190.reuse, R191 ;  /* 0x000000bfbebf7220 */ /* 0x042fe20000410000 */
[----:B------:R-:W-:-:S05]  /*25a0*/  FMUL.FTZ R190, R190, R9 ;  /* 0x00000009bebe7220 */ /* 0x000fca0000410000 */
[----:B------:R-:W-:Y:S01]  /*25b0*/  MUFU.SIN R25, R18 ;  /* 0x0000001200197308 */ /* 0x000fe20000000400 */
[----:B0-----:R-:W-:-:S07]  /*25c0*/  FMUL.FTZ R7, R56, R23 ;  /* 0x0000001738077220 */ /* 0x001fce0000410000 */
[----:B------:R0:W1:Y:S08]  /*25d0*/  MUFU.COS R187, R18 ;  /* 0x0000001200bb7308 */ /* 0x0000700000000000 */
[----:B------:R-:W-:Y:S01]  /*25e0*/  MUFU.SIN R133, R16 ;  /* 0x0000001000857308 */ /* 0x000fe20000000400 */
[----:B0-----:R-:W-:Y:S01]  /*25f0*/  FMUL.RZ R18, R6, 0.15915493667125701904 ;  /* 0x3e22f98306127820 */ /* 0x001fe2000040c000 */
[----:B------:R-:W-:-:S06]  /*2600*/  FMUL.FTZ R6, R58, R11 ;  /* 0x0000000b3a067220 */ /* 0x000fcc0000410000 */
[----:B------:R0:W4:Y:S01]  /*2610*/  MUFU.COS R185, R16 ;  /* 0x0000001000b97308 */ /* 0x0001220000000000 */
[C---:B-1----:R-:W-:Y:S01]  /*2620*/  FMUL.FTZ R187, R186.reuse, R187 ;  /* 0x000000bbbabb7220 */ /* 0x042fe20000410000 */
[----:B------:R-:W-:-:S06]  /*2630*/  FMUL.FTZ R186, R186, R25 ;  /* 0x00000019baba7220 */ /* 0x000fcc0000410000 */
[----:B------:R-:W-:Y:S01]  /*2640*/  MUFU.SIN R17, R14 ;  /* 0x0000000e00117308 */ /* 0x000fe20000000400 */
[----:B0-----:R-:W-:Y:S01]  /*2650*/  FMUL.RZ R16, R7, 0.15915493667125701904 ;  /* 0x3e22f98307107820 */ /* 0x001fe2000040c000 */
[----:B------:R-:W-:-:S06]  /*2660*/  FMUL.FTZ R7, R56, R11 ;  /* 0x0000000b38077220 */ /* 0x000fcc0000410000 */
[----:B------:R0:W-:Y:S01]  /*2670*/  MUFU.COS R13, R14 ;  /* 0x0000000e000d7308 */ /* 0x0001e20000000000 */
[C---:B----4-:R-:W-:Y:S01]  /*2680*/  FMUL.FTZ R185, R184.reuse, R185 ;  /* 0x000000b9b8b97220 */ /* 0x050fe20000410000 */
[----:B------:R-:W-:-:S06]  /*2690*/  FMUL.FTZ R184, R184, R133 ;  /* 0x00000085b8b87220 */ /* 0x000fcc0000410000 */
[----:B------:R1:W-:Y:S01]  /*26a0*/  MUFU.EX2 R180, R6 ;  /* 0x0000000600b47308 */ /* 0x0003e20000000800 */
[----:B0-----:R-:W-:Y:S01]  /*26b0*/  FMUL.RZ R14, R8, 0.15915493667125701904 ;  /* 0x3e22f983080e7820 */ /* 0x001fe2000040c000 */
[----:B------:R-:W-:-:S06]  /*26c0*/  FMUL.FTZ R8, R66, R11 ;  /* 0x0000000b42087220 */ /* 0x000fcc0000410000 */
[----:B------:R-:W-:Y:S01]  /*26d0*/  MUFU.SIN R15, R12 ;  /* 0x0000000c000f7308 */ /* 0x000fe20000000400 */
[----:B-1----:R-:W-:-:S07]  /*26e0*/  FMUL.FTZ R6, R52, R23 ;  /* 0x0000001734067220 */ /* 0x002fce0000410000 */
[----:B------:R0:W1:Y:S08]  /*26f0*/  MUFU.COS R193, R12 ;  /* 0x0000000c00c17308 */ /* 0x0000700000000000 */
[----:B------:R4:W-:Y:S01]  /*2700*/  MUFU.EX2 R178, R7 ;  /* 0x0000000700b27308 */ /* 0x0009e20000000800 */
[----:B0-----:R-:W-:-:S07]  /*2710*/  FMUL.FTZ R12, R60, R23 ;  /* 0x000000173c0c7220 */ /* 0x001fce0000410000 */
[----:B------:R-:W-:Y:S01]  /*2720*/  MUFU.SIN R137, R18 ;  /* 0x0000001200897308 */ /* 0x000fe20000000400 */
[----:B----4-:R-:W-:Y:S01]  /*2730*/  FMUL.FTZ R7, R50, R23 ;  /* 0x0000001732077220 */ /* 0x010fe20000410000 */
[C---:B-1----:R-:W-:Y:S01]  /*2740*/  FMUL.FTZ R193, R192.reuse, R193 ;  /* 0x000000c1c0c17220 */ /* 0x042fe20000410000 */
[----:B------:R-:W-:Y:S02]  /*2750*/  FMUL.FTZ R192, R192, R15 ;  /* 0x0000000fc0c07220 */ /* 0x000fe40000410000 */
[----:B------:R-:W-:Y:S01]  /*2760*/  FMUL.RZ R132, R7, 0.15915493667125701904 ;  /* 0x3e22f98307847820 */ /* 0x000fe2000040c000 */
[-C--:B------:R-:W-:Y:S02]  /*2770*/  FMUL.FTZ R7, R50, R11.reuse ;  /* 0x0000000b32077220 */ /* 0x080fe40000410000 */
[----:B------:R0:W1:Y:S08]  /*2780*/  MUFU.COS R181, R18 ;  /* 0x0000001200b57308 */ /* 0x0000700000000000 */
[----:B------:R-:W-:Y:S01]  /*2790*/  MUFU.SIN R19, R14 ;  /* 0x0000000e00137308 */ /* 0x000fe20000000400 */
[----:B0-----:R-:W-:Y:S01]  /*27a0*/  FMUL.RZ R18, R6, 0.15915493667125701904 ;  /* 0x3e22f98306127820 */ /* 0x001fe2000040c000 */
[----:B------:R-:W-:-:S06]  /*27b0*/  FMUL.FTZ R6, R52, R11 ;  /* 0x0000000b34067220 */ /* 0x000fcc0000410000 */
[----:B------:R0:W-:Y:S01]  /*27c0*/  MUFU.COS R189, R14 ;  /* 0x0000000e00bd7308 */ /* 0x0001e20000000000 */
[C---:B-1----:R-:W-:Y:S01]  /*27d0*/  FMUL.FTZ R181, R180.reuse, R181 ;  /* 0x000000b5b4b57220 */ /* 0x042fe20000410000 */
[----:B------:R-:W-:-:S06]  /*27e0*/  FMUL.FTZ R180, R180, R137 ;  /* 0x00000089b4b47220 */ /* 0x000fcc0000410000 */
[----:B------:R-:W-:Y:S01]  /*27f0*/  MUFU.SIN R139, R16 ;  /* 0x00000010008b7308 */ /* 0x000fe20000000400 */
[----:B0-----:R-:W-:Y:S01]  /*2800*/  FMUL.RZ R14, R12, 0.15915493667125701904 ;  /* 0x3e22f9830c0e7820 */ /* 0x001fe2000040c000 */
[----:B------:R-:W-:-:S06]  /*2810*/  FMUL.FTZ R12, R60, R11 ;  /* 0x0000000b3c0c7220 */ /* 0x000fcc0000410000 */
[----:B------:R0:W1:Y:S08]  /*2820*/  MUFU.COS R179, R16 ;  /* 0x0000001000b37308 */ /* 0x0000700000000000 */
[----:B------:R-:W4:Y:S01]  /*2830*/  MUFU.EX2 R8, R8 ;  /* 0x0000000800087308 */ /* 0x000f220000000800 */
[----:B0-----:R-:W-:-:S04]  /*2840*/  FMUL.FTZ R16, R48, R23 ;  /* 0x0000001730107220 */ /* 0x001fc80000410000 */
[----:B------:R-:W-:Y:S01]  /*2850*/  FMUL.RZ R134, R16, 0.15915493667125701904 ;  /* 0x3e22f98310867820 */ /* 0x000fe2000040c000 */
[----:B------:R-:W-:Y:S02]  /*2860*/  FMUL.FTZ R16, R48, R11 ;  /* 0x0000000b30107220 */ /* 0x000fe40000410000 */
[----:B------:R-:W-:Y:S01]  /*2870*/  MUFU.SIN R135, R14 ;  /* 0x0000000e00877308 */ /* 0x000fe20000000400 */
[C---:B-1----:R-:W-:Y:S01]  /*2880*/  FMUL.FTZ R179, R178.reuse, R179 ;  /* 0x000000b3b2b37220 */ /* 0x042fe20000410000 */
[----:B------:R-:W-:-:S06]  /*2890*/  FMUL.FTZ R178, R178, R139 ;  /* 0x0000008bb2b27220 */ /* 0x000fcc0000410000 */
[----:B------:R0:W-:Y:S01]  /*28a0*/  MUFU.COS R183, R14 ;  /* 0x0000000e00b77308 */ /* 0x0001e20000000000 */
[C---:B----4-:R-:W-:Y:S01]  /*28b0*/  FMUL.FTZ R189, R8.reuse, R189 ;  /* 0x000000bd08bd7220 */ /* 0x050fe20000410000 */
[----:B------:R-:W-:-:S06]  /*28c0*/  FMUL.FTZ R188, R8, R19 ;  /* 0x0000001308bc7220 */ /* 0x000fcc0000410000 */
[----:B------:R1:W-:Y:S01]  /*28d0*/  MUFU.EX2 R174, R6 ;  /* 0x0000000600ae7308 */ /* 0x0003e20000000800 */
[----:B0-----:R-:W-:-:S04]  /*28e0*/  FMUL.FTZ R14, R54, R23 ;  /* 0x00000017360e7220 */ /* 0x001fc80000410000 */
[----:B------:R-:W-:Y:S01]  /*28f0*/  FMUL.RZ R24, R14, 0.15915493667125701904 ;  /* 0x3e22f9830e187820 */ /* 0x000fe2000040c000 */
[----:B------:R-:W-:Y:S02]  /*2900*/  FMUL.FTZ R14, R54, R11 ;  /* 0x0000000b360e7220 */ /* 0x000fe40000410000 */
[----:B------:R0:W-:Y:S01]  /*2910*/  MUFU.EX2 R172, R7 ;  /* 0x0000000700ac7308 */ /* 0x0001e20000000800 */
[----:B-1----:R-:W-:-:S04]  /*2920*/  FMUL.FTZ R6, R46, R23 ;  /* 0x000000172e067220 */ /* 0x002fc80000410000 */
[----:B------:R-:W-:Y:S01]  /*2930*/  FMUL.RZ R136, R6, 0.15915493667125701904 ;  /* 0x3e22f98306887820 */ /* 0x000fe2000040c000 */
[-C--:B---3--:R-:W-:Y:S02]  /*2940*/  FMUL.FTZ R6, R2, R5.reuse ;  /* 0x0000000502067220 */ /* 0x088fe40000410000 */
[----:B------:R-:W-:Y:S01]  /*2950*/  MUFU.SIN R147, R134 ;  /* 0x0000008600937308 */ /* 0x000fe20000000400 */
[C---:B0-----:R-:W-:Y:S01]  /*2960*/  FMUL.FTZ R7, R3.reuse, R5 ;  /* 0x0000000503077220 */ /* 0x041fe20000410000 */
[-C--:B------:R-:W-:Y:S01]  /*2970*/  FMUL.FTZ R5, R44, R23.reuse ;  /* 0x000000172c057220 */ /* 0x080fe20000410000 */
[-C--:B------:R-:W-:Y:S02]  /*2980*/  FFMA.FTZ R6, R3, R4.reuse, R6 ;  /* 0x0000000403067223 */ /* 0x080fe40000010006 */
[----:B------:R-:W-:Y:S01]  /*2990*/  FFMA.FTZ R7, R2, R4, -R7 ;  /* 0x0000000402077223 */ /* 0x000fe20000010807 */
[----:B------:R-:W-:Y:S01]  /*29a0*/  FMUL.FTZ R2, R42, R23 ;  /* 0x000000172a027220 */ /* 0x000fe20000410000 */
[----:B------:R-:W-:Y:S01]  /*29b0*/  FMUL.RZ R4, R5, 0.15915493667125701904 ;  /* 0x3e22f98305047820 */ /* 0x000fe2000040c000 */
[----:B------:R-:W-:Y:S01]  /*29c0*/  MUFU.COS R171, R134 ;  /* 0x0000008600ab7308 */ /* 0x000fe20000000000 */
[-C--:B------:R-:W-:Y:S01]  /*29d0*/  FMUL.FTZ R163, R0, R7.reuse ;  /* 0x0000000700a37220 */ /* 0x080fe20000410000 */
[----:B------:R-:W-:Y:S01]  /*29e0*/  FMUL.RZ R9, R2, 0.15915493667125701904 ;  /* 0x3e22f98302097820 */ /* 0x000fe2000040c000 */
[----:B------:R-:W-:Y:S01]  /*29f0*/  IADD3 R2, PT, PT, R26, UR19, RZ ;  /* 0x000000131a027c10 */ /* 0x000fe2000fffe0ff */
[-C--:B------:R-:W-:Y:S01]  /*2a00*/  FMUL.FTZ R162, R41, R7.reuse ;  /* 0x0000000729a27220 */ /* 0x080fe20000410000 */
[----:B------:R-:W-:Y:S01]  /*2a10*/  @P0 IADD3 R2, PT, PT, R127, 0x200, RZ ;  /* 0x000002007f020810 */ /* 0x000fe20007ffe0ff */
[-C--:B------:R-:W-:Y:S01]  /*2a20*/  FMUL.FTZ R161, R40, R7.reuse ;  /* 0x0000000728a17220 */ /* 0x080fe20000410000 */
[-C--:B------:R-:W-:Y:S01]  /*2a30*/  FMUL.FTZ R160, R39, R7.reuse ;  /* 0x0000000727a07220 */ /* 0x080fe20000410000 */
[----:B------:R-:W0:Y:S01]  /*2a40*/  MUFU.EX2 R16, R16 ;  /* 0x0000001000107308 */ /* 0x000e220000000800 */
[----:B------:R-:W-:Y:S01]  /*2a50*/  LEA R2, R2, UR27, 0x3 ;  /* 0x0000001b02027c11 */ /* 0x000fe2000f8e18ff */
[-C--:B------:R-:W-:Y:S01]  /*2a60*/  FMUL.FTZ R159, R38, R7.reuse ;  /* 0x00000007269f7220 */ /* 0x080fe20000410000 */
[-C--:B------:R-:W-:Y:S01]  /*2a70*/  FMUL.FTZ R158, R37, R7.reuse ;  /* 0x00000007259e7220 */ /* 0x080fe20000410000 */
[-C--:B------:R-:W-:Y:S01]  /*2a80*/  FMUL.FTZ R157, R36, R7.reuse ;  /* 0x00000007249d7220 */ /* 0x080fe20000410000 */
[-C--:B------:R-:W-:Y:S01]  /*2a90*/  FMUL.FTZ R156, R35, R7.reuse ;  /* 0x00000007239c7220 */ /* 0x080fe20000410000 */
[-C--:B------:R-:W-:Y:S01]  /*2aa0*/  FMUL.FTZ R155, R34, R7.reuse ;  /* 0x00000007229b7220 */ /* 0x080fe20000410000 */
[-C--:B------:R-:W-:Y:S01]  /*2ab0*/  FMUL.FTZ R154, R33, R7.reuse ;  /* 0x00000007219a7220 */ /* 0x080fe20000410000 */
[----:B------:R-:W1:Y:S01]  /*2ac0*/  MUFU.EX2 R10, R10 ;  /* 0x0000000a000a7308 */ /* 0x000e620000000800 */
[-C--:B------:R-:W-:Y:S01]  /*2ad0*/  FMUL.FTZ R153, R32, R7.reuse ;  /* 0x0000000720997220 */ /* 0x080fe20000410000 */
[-C--:B------:R-:W-:Y:S01]  /*2ae0*/  FMUL.FTZ R152, R31, R7.reuse ;  /* 0x000000071f987220 */ /* 0x080fe20000410000 */
[-C--:B------:R-:W-:Y:S01]  /*2af0*/  FMUL.FTZ R151, R30, R7.reuse ;  /* 0x000000071e977220 */ /* 0x080fe20000410000 */
[-C--:B------:R-:W-:Y:S01]  /*2b00*/  FMUL.FTZ R150, R29, R7.reuse ;  /* 0x000000071d967220 */ /* 0x080fe20000410000 */
[----:B------:R-:W-:Y:S01]  /*2b10*/  FMUL.FTZ R148, R27, R7 ;  /* 0x000000071b947220 */ /* 0x000fe20000410000 */
[-C--:B------:R-:W-:Y:S01]  /*2b20*/  FMUL.FTZ R146, R41, -R6.reuse ;  /* 0x8000000629927220 */ /* 0x080fe20000410000 */
[-C--:B------:R-:W-:Y:S01]  /*2b30*/  FMUL.FTZ R144, R39, -R6.reuse ;  /* 0x8000000627907220 */ /* 0x080fe20000410000 */
[----:B------:R-:W-:Y:S01]  /*2b40*/  MUFU.SIN R141, R24 ;  /* 0x00000018008d7308 */ /* 0x000fe20000000400 */
[C---:B0-----:R-:W-:Y:S01]  /*2b50*/  FMUL.FTZ R171, R16.reuse, R171 ;  /* 0x000000ab10ab7220 */ /* 0x041fe20000410000 */
[----:B------:R-:W-:Y:S01]  /*2b60*/  FMUL.FTZ R170, R16, R147 ;  /* 0x0000009310aa7220 */ /* 0x000fe20000410000 */
[-C--:B------:R-:W-:Y:S01]  /*2b70*/  FMUL.FTZ R147, R0, -R6.reuse ;  /* 0x8000000600937220 */ /* 0x080fe20000410000 */
[-C--:B------:R-:W-:Y:S01]  /*2b80*/  FMUL.FTZ R142, R37, -R6.reuse ;  /* 0x80000006258e7220 */ /* 0x080fe20000410000 */
[-C--:B------:R-:W-:Y:S01]  /*2b90*/  FMUL.FTZ R140, R35, -R6.reuse ;  /* 0x80000006238c7220 */ /* 0x080fe20000410000 */
[-C--:B------:R-:W-:Y:S01]  /*2ba0*/  FMUL.FTZ R139, R34, -R6.reuse ;  /* 0x80000006228b7220 */ /* 0x080fe20000410000 */
[-C--:B------:R-:W-:Y:S01]  /*2bb0*/  FMUL.FTZ R138, R33, -R6.reuse ;  /* 0x80000006218a7220 */ /* 0x080fe20000410000 */
[----:B------:R0:W-:Y:S01]  /*2bc0*/  MUFU.COS R177, R24 ;  /* 0x0000001800b17308 */ /* 0x0001e20000000000 */
[C---:B-1----:R-:W-:Y:S01]  /*2bd0*/  FMUL.FTZ R16, R10.reuse, R13 ;  /* 0x0000000d0a107220 */ /* 0x042fe20000410000 */
[----:B------:R-:W-:Y:S01]  /*2be0*/  FMUL.FTZ R17, R10, R17 ;  /* 0x000000110a117220 */ /* 0x000fe20000410000 */
[-C--:B------:R-:W-:Y:S01]  /*2bf0*/  FMUL.FTZ R137, R32, -R6.reuse ;  /* 0x8000000620897220 */ /* 0x080fe20000410000 */
[-C--:B------:R-:W-:Y:S01]  /*2c00*/  FMUL.FTZ R134, R29, -R6.reuse ;  /* 0x800000061d867220 */ /* 0x080fe20000410000 */
[----:B------:R-:W-:-:S02]  /*2c10*/  FMUL.FTZ R133, R28, -R6 ;  /* 0x800000061c857220 */ /* 0x000fc40000410000 */
[----:B------:R1:W-:Y:S01]  /*2c20*/  STS.64 [R2+0x18f0], R16 ;  /* 0x0018f01002007388 */ /* 0x0003e20000000a00 */
[----:B------:R-:W-:Y:S01]  /*2c30*/  MUFU.SIN R143, R18 ;  /* 0x00000012008f7308 */ /* 0x000fe20000000400 */
[----:B0-----:R-:W-:-:S07]  /*2c40*/  FMUL.FTZ R24, R44, R11 ;  /* 0x0000000b2c187220 */ /* 0x001fce0000410000 */
[----:B------:R0:W3:Y:S08]  /*2c50*/  MUFU.COS R175, R18 ;  /* 0x0000001200af7308 */ /* 0x0000f00000000000 */
[----:B------:R-:W4:Y:S01]  /*2c60*/  MUFU.COS R173, R132 ;  /* 0x0000008400ad7308 */ /* 0x000f220000000000 */
[-C--:B0-----:R-:W-:Y:S01]  /*2c70*/  FMUL.FTZ R18, R46, R11.reuse ;  /* 0x0000000b2e127220 */ /* 0x081fe20000410000 */
[----:B------:R-:W-:-:S06]  /*2c80*/  FMUL.FTZ R11, R42, R11 ;  /* 0x0000000b2a0b7220 */ /* 0x000fcc0000410000 */
[----:B------:R-:W0:Y:S01]  /*2c90*/  MUFU.EX2 R12, R12 ;  /* 0x0000000c000c7308 */ /* 0x000e220000000800 */
[C---:B---3--:R-:W-:Y:S01]  /*2ca0*/  FMUL.FTZ R175, R174.reuse, R175 ;  /* 0x000000afaeaf7220 */ /* 0x048fe20000410000 */
[----:B------:R-:W-:Y:S01]  /*2cb0*/  FMUL.FTZ R174, R174, R143 ;  /* 0x0000008faeae7220 */ /* 0x000fe20000410000 */
[----:B------:R-:W-:-:S05]  /*2cc0*/  FMUL.FTZ R143, R38, -R6 ;  /* 0x80000006268f7220 */ /* 0x000fca0000410000 */
[----:B------:R-:W3:Y:S01]  /*2cd0*/  MUFU.EX2 R14, R14 ;  /* 0x0000000e000e7308 */ /* 0x000ee20000000800 */
[----:B----4-:R-:W-:-:S07]  /*2ce0*/  FMUL.FTZ R173, R172, R173 ;  /* 0x000000adacad7220 */ /* 0x010fce0000410000 */
[----:B------:R4:W5:Y:S01]  /*2cf0*/  MUFU.SIN R145, R132 ;  /* 0x0000008400917308 */ /* 0x0009620000000400 */
[C---:B0-----:R-:W-:Y:S01]  /*2d00*/  FMUL.FTZ R182, R12.reuse, R135 ;  /* 0x000000870cb67220 */ /* 0x041fe20000410000 */
[----:B------:R-:W-:Y:S01]  /*2d10*/  FMUL.FTZ R183, R12, R183 ;  /* 0x000000b70cb77220 */ /* 0x000fe20000410000 */
[----:B------:R-:W-:-:S05]  /*2d20*/  FMUL.FTZ R135, R30, -R6 ;  /* 0x800000061e877220 */ /* 0x000fca0000410000 */
[----:B------:R-:W-:Y:S01]  /*2d30*/  MUFU.SIN R149, R136 ;  /* 0x0000008800957308 */ /* 0x000fe20000000400 */
[C---:B---3--:R-:W-:Y:S01]  /*2d40*/  FMUL.FTZ R176, R14.reuse, R141 ;  /* 0x0000008d0eb07220 */ /* 0x048fe20000410000 */
[----:B------:R-:W-:Y:S01]  /*2d50*/  FMUL.FTZ R177, R14, R177 ;  /* 0x000000b10eb17220 */ /* 0x000fe20000410000 */
[-C--:B------:R-:W-:Y:S01]  /*2d60*/  FMUL.FTZ R141, R36, -R6.reuse ;  /* 0x80000006248d7220 */ /* 0x080fe20000410000 */
[----:B----4-:R-:W-:-:S04]  /*2d70*/  FMUL.FTZ R132, R27, -R6 ;  /* 0x800000061b847220 */ /* 0x010fc80000410000 */
[----:B------:R-:W0:Y:S01]  /*2d80*/  MUFU.EX2 R18, R18 ;  /* 0x0000001200127308 */ /* 0x000e220000000800 */
[----:B-----5:R-:W-:Y:S01]  /*2d90*/  FMUL.FTZ R172, R172, R145 ;  /* 0x00000091acac7220 */ /* 0x020fe20000410000 */
[----:B------:R-:W-:-:S06]  /*2da0*/  FMUL.FTZ R145, R40, -R6 ;  /* 0x8000000628917220 */ /* 0x000fcc0000410000 */
[----:B------:R-:W-:Y:S08]  /*2db0*/  MUFU.SIN R3, R4 ;  /* 0x0000000400037308 */ /* 0x000ff00000000400 */
[----:B------:R-:W-:Y:S01]  /*2dc0*/  MUFU.COS R5, R4 ;  /* 0x0000000400057308 */ /* 0x000fe20000000000 */
[----:B0-----:R-:W-:Y:S01]  /*2dd0*/  FMUL.FTZ R168, R18, R149 ;  /* 0x0000009512a87220 */ /* 0x001fe20000410000 */
[----:B------:R-:W-:-:S06]  /*2de0*/  FMUL.FTZ R149, R28, R7 ;  /* 0x000000071c957220 */ /* 0x000fcc0000410000 */
[----:B------:R0:W3:Y:S08]  /*2df0*/  MUFU.COS R169, R136 ;  /* 0x0000008800a97308 */ /* 0x0000f00000000000 */
[----:B------:R-:W4:Y:S01]  /*2e00*/  MUFU.EX2 R24, R24 ;  /* 0x0000001800187308 */ /* 0x000f220000000800 */
[----:B0-----:R-:W-:-:S07]  /*2e10*/  FMUL.FTZ R136, R31, -R6 ;  /* 0x800000061f887220 */ /* 0x001fce0000410000 */
[----:B------:R-:W-:Y:S01]  /*2e20*/  MUFU.EX2 R11, R11 ;  /* 0x0000000b000b7308 */ /* 0x000fe20000000800 */
[----:B---3--:R-:W-:-:S07]  /*2e30*/  FMUL.FTZ R169, R18, R169 ;  /* 0x000000a912a97220 */ /* 0x008fce0000410000 */
[----:B------:R-:W0:Y:S01]  /*2e40*/  MUFU.COS R8, R9 ;  /* 0x0000000900087308 */ /* 0x000e220000000000 */
[C---:B----4-:R-:W-:Y:S01]  /*2e50*/  FMUL.FTZ R166, R24.reuse, R5 ;  /* 0x0000000518a67220 */ /* 0x050fe20000410000 */
[----:B------:R-:W-:-:S06]  /*2e60*/  FMUL.FTZ R164, R24, R3 ;  /* 0x0000000318a47220 */ /* 0x000fcc0000410000 */
[----:B------:R-:W3:Y:S01]  /*2e70*/  MUFU.SIN R4, R9 ;  /* 0x0000000900047308 */ /* 0x000ee20000000400 */
[C---:B0-----:R-:W-:Y:S01]  /*2e80*/  FMUL.FTZ R167, R11.reuse, R8 ;  /* 0x000000080ba77220 */ /* 0x041fe20000410000 */
[----:B---3--:R-:W-:Y:S01]  /*2e90*/  FMUL.FTZ R165, R11, R4 ;  /* 0x000000040ba57220 */ /* 0x008fe20000410000 */
[----:B------:R-:W-:Y:S06]  /*2ea0*/  BAR.SYNC.DEFER_BLOCKING 0x0 ;  /* 0x0000000000007b1d */ /* 0x000fec0000010000 */
[----:B-1----:R-:W-:Y:S05]  /*2eb0*/  @P2 BRA `(.L_x_6207) ;  /* 0x0000000000242947 */ /* 0x002fea0003800000 */
[----:B------:R-:W-:Y:S01]  /*2ec0*/  UISETP.NE.AND UP0, UPT, UR11, UR34, UPT ;  /* 0x000000220b00728c */ /* 0x000fe2000bf05270 */
[----:B------:R-:W-:Y:S01]  /*2ed0*/  HFMA2 R24, -RZ, RZ, 1.875, 0 ;  /* 0x3f800000ff187431 */ /* 0x000fe200000001ff */
[----:B------:R-:W-:-:S07]  /*2ee0*/  MOV R25, RZ ;  /* 0x000000ff00197202 */ /* 0x000fce0000000f00 */
[----:B------:R-:W-:Y:S05]  /*2ef0*/  BRA.U !UP0, `(.L_x_6208) ;  /* 0x00000001081c7547 */ /* 0x000fea000b800000 */
[----:B------:R-:W-:-:S06]  /*2f00*/  ULOP3.LUT UR19, UR29, 0x100, URZ, 0xc0, !UPT ;  /* 0x000001001d137892 */ /* 0x000fcc000f8ec0ff */
[----:B------:R-:W-:-:S04]  /*2f10*/  IADD3 R2, PT, PT, R26, UR19, RZ ;  /* 0x000000131a027c10 */ /* 0x000fc8000fffe0ff */
[----:B------:R-:W-:-:S05]  /*2f20*/  LEA R2, R2, UR27, 0x3 ;  /* 0x0000001b02027c11 */ /* 0x000fca000f8e18ff */
[----:B------:R1:W3:Y:S01]  /*2f30*/  LDS.64 R24, [R2+0x18f0] ;  /* 0x0018f00002187984 */ /* 0x0002e20000000a00 */
[----:B------:R-:W-:Y:S05]  /*2f40*/  BRA `(.L_x_6208) ;  /* 0x0000000000087947 */ /* 0x000fea0003800000 */
.L_x_6207:
[----:B------:R-:W-:-:S06]  /*2f50*/  LEA R24, R127, UR27, 0x3 ;  /* 0x0000001b7f187c11 */ /* 0x000fcc000f8e18ff */
[----:B------:R-:W0:Y:S02]  /*2f60*/  LDS.64 R24, [R24+0x28f8] ;  /* 0x0028f80018187984 */ /* 0x000e240000000a00 */
.L_x_6208:
[----:B--2---:R-:W-:Y:S05]  /*2f70*/  BSYNC.RECONVERGENT B0 ;  /* 0x0000000000007941 */ /* 0x004fea0003800200 */
.L_x_6206:
[----:B------:R-:W2:Y:S01]  /*2f80*/  @P1 LDC R3, c[0x0][0x38c] ;  /* 0x0000e300ff031b82 */ /* 0x000ea20000000800 */
[----:B------:R-:W-:Y:S01]  /*2f90*/  VOTEU.ANY UP0, P1 ;  /* 0x0000000000ff7886 */ /* 0x000fe20000800100 */
[----:B------:R-:W-:Y:S01]  /*2fa0*/  HFMA2 R9, -RZ, RZ, 0, 9.5367431640625e-07 ;  /* 0x00000010ff097431 */ /* 0x000fe200000001ff */
[----:B------:R-:W-:Y:S01]  /*2fb0*/  MOV R4, 0x3f800000 ;  /* 0x3f80000000047802 */ /* 0x000fe20000000f00 */
[----:B------:R-:W-:Y:S01]  /*2fc0*/  HFMA2 R5, -RZ, RZ, 0, 0 ;  /* 0x00000000ff057431 */ /* 0x000fe200000001ff */
[----:B------:R-:W-:Y:S01]  /*2fd0*/  CS2R R6, SRZ ;  /* 0x0000000000067805 */ /* 0x000fe2000001ff00 */
[----:B------:R-:W-:Y:S01]  /*2fe0*/  @UP0 UIADD3 UR19, UPT, UPT, UR11, -0x2, URZ ;  /* 0xfffffffe0b130890 */ /* 0x000fe2000fffe0ff */
[----:B------:R-:W-:-:S05]  /*2ff0*/  FMUL.FTZ R10, RZ, R192 ;  /* 0x000000c0ff0a7220 */ /* 0x000fca0000410000 */
[----:B--2---:R-:W-:Y:S02]  /*3000*/  @P1 IMAD R8, R3, UR19, R26 ;  /* 0x0000001303081c24 */ /* 0x004fe4000f8e021a */
[----:B------:R-:W-:Y:S02]  /*3010*/  FMUL.FTZ R3, R121, R72 ;  /* 0x0000004879037220 */ /* 0x000fe40000410000 */
[----:B------:R-:W-:-:S04]  /*3020*/  @P1 IMAD.WIDE R8, R8, R9, UR4 ;  /* 0x0000000408081e25 */ /* 0x000fc8000f8e0209 */
[-C--:B-1----:R-:W-:Y:S01]  /*3030*/  FMUL.FTZ R2, R192, R3.reuse ;  /* 0x00000003c0027220 */ /* 0x082fe20000410000 */
[----:B------:R-:W-:-:S03]  /*3040*/  FFMA.FTZ R10, R193, R3, -R10 ;  /* 0x00000003c10a7223 */ /* 0x000fc6000001080a */
[----:B------:R-:W-:Y:S01]  /*3050*/  FFMA.FTZ R2, RZ, R193, R2 ;  /* 0x000000c1ff027223 */ /* 0x000fe20000010002 */
[----:B------:R-:W-:Y:S01]  /*3060*/  FFMA.FTZ R10, R119, R70, R10 ;  /* 0x00000046770a7223 */ /* 0x000fe2000001000a */
[----:B------:R1:W5:Y:S01]  /*3070*/  @P1 LDG.E.128 R4, desc[UR24][R8.64] ;  /* 0x0000001808041981 */ /* 0x000362000c1e1d00 */
[----:B------:R-:W-:Y:S01]  /*3080*/  ISETP.GT.U32.AND P2, PT, R127, 0x1f, PT ;  /* 0x0000001f7f00780c */ /* 0x000fe20003f44070 */
[----:B------:R-:W-:Y:S01]  /*3090*/  FADD.FTZ R2, RZ, R2 ;  /* 0x00000002ff027221 */ /* 0x000fe20000010000 */
[C---:B------:R-:W-:Y:S01]  /*30a0*/  FMUL.FTZ R12, R190.reuse, R10 ;  /* 0x0000000abe0c7220 */ /* 0x040fe20000410000 */
[----:B------:R-:W-:Y:S02]  /*30b0*/  LOP3.LUT R13, R13, 0xfffffffd, RZ, 0xc0, !PT ;  /* 0xfffffffd0d0d7812 */ /* 0x000fe400078ec0ff */
[-C--:B------:R-:W-:Y:S01]  /*30c0*/  FMUL.FTZ R3, R190, R2.reuse ;  /* 0x00000002be037220 */ /* 0x080fe20000410000 */
[----:B------:R-:W-:-:S03]  /*30d0*/  FFMA.FTZ R12, R191, R2, R12 ;  /* 0x00000002bf0c7223 */ /* 0x000fc6000001000c */
[----:B------:R-:W-:Y:S01]  /*30e0*/  FFMA.FTZ R10, R191, R10, -R3 ;  /* 0x0000000abf0a7223 */ /* 0x000fe20000010803 */
[----:B------:R-:W-:-:S03]  /*30f0*/  FADD.FTZ R12, RZ, R12 ;  /* 0x0000000cff0c7221 */ /* 0x000fc60000010000 */
[----:B------:R-:W-:Y:S01]  /*3100*/  FFMA.FTZ R10, R117, R68, R10 ;  /* 0x00000044750a7223 */ /* 0x000fe2000001000a */
[C---:B------:R-:W-:Y:S01]  /*3110*/  FMUL.FTZ R2, R188.reuse, R12 ;  /* 0x0000000cbc027220 */ /* 0x040fe20000410000 */
[----:B------:R-:W-:Y:S02]  /*3120*/  @P2 LOP3.LUT R13, R13, 0x2, RZ, 0xfc, !PT ;  /* 0x000000020d0d2812 */ /* 0x000fe400078efcff */
[-C--:B------:R-:W-:Y:S01]  /*3130*/  FMUL.FTZ R3, R188, R10.reuse ;  /* 0x0000000abc037220 */ /* 0x080fe20000410000 */
[----:B------:R-:W-:-:S03]  /*3140*/  FFMA.FTZ R2, R189, R10, -R2 ;  /* 0x0000000abd027223 */ /* 0x000fc60000010802 */
[----:B------:R-:W-:Y:S01]  /*3150*/  FFMA.FTZ R3, R189, R12, R3 ;  /* 0x0000000cbd037223 */ /* 0x000fe20000010003 */
[----:B------:R-:W-:-:S03]  /*3160*/  FFMA.FTZ R2, R115, R66, R2 ;  /* 0x0000004273027223 */ /* 0x000fc60000010002 */
[----:B------:R-:W-:Y:S01]  /*3170*/  FADD.FTZ R3, RZ, R3 ;  /* 0x00000003ff037221 */ /* 0x000fe20000010000 */
[----:B-1----:R-:W-:-:S03]  /*3180*/  FMUL.FTZ R8, R186, R2 ;  /* 0x00000002ba087220 */ /* 0x002fc60000410000 */
        /* <DEDUP_REMOVED lines=11> */
[C---:B------:R-:W-:Y:S02]  /*3240*/  FFMA.FTZ R2, R17.reuse, R193, R2 ;  /* 0x000000c111027223 */ /* 0x040fe40000010002 */
[----:B------:R-:W-:Y:S01]  /*3250*/  FADD.FTZ R8, RZ, R3 ;  /* 0x00000003ff087221 */ /* 0x000fe20000010000 */
[----:B------:R-:W-:Y:S01]  /*3260*/  FMUL.FTZ R3, R17, R192 ;  /* 0x000000c011037220 */ /* 0x000fe20000410000 */
[----:B------:R-:W-:-:S02]  /*3270*/  FMUL.FTZ R12, R182, R10 ;  /* 0x0000000ab60c7220 */ /* 0x000fc40000410000 */
[-C--:B------:R-:W-:Y:S01]  /*3280*/  FMUL.FTZ R9, R182, R8.reuse ;  /* 0x00000008b6097220 */ /* 0x080fe20000410000 */
        /* <DEDUP_REMOVED lines=9> */
[-C--:B------:R-:W-:Y:S01]  /*3320*/  FMUL.FTZ R14, R180, R11.reuse ;  /* 0x0000000bb40e7220 */ /* 0x080fe20000410000 */
        /* <DEDUP_REMOVED lines=45> */
[----:B------:R-:W-:Y:S01]  /*3600*/  FFMA.FTZ R12, R101, R52, R12 ;  /* 0x00000034650c7223 */ /* 0x000fe2000001000c */
[----:B------:R-:W-:Y:S01]  /*3610*/  FFMA.FTZ R8, R179, R3, R8 ;  /* 0x00000003b3087223 */ /* 0x000fe20000010008 */
        /* <DEDUP_REMOVED lines=11> */
[----:B------:R-:W-:Y:S01]  /*36d0*/  FMUL.FTZ R8, R174, R2 ;  /* 0x00000002ae087220 */ /* 0x000fe20000410000 */
[C---:B------:R-:W-:Y:S01]  /*36e0*/  FMUL.FTZ R10, R170.reuse, R14 ;  /* 0x0000000eaa0a7220 */ /* 0x040fe20000410000 */
[C---:B------:R-:W-:Y:S01]  /*36f0*/  FFMA.FTZ R9, R175.reuse, R2, -R9 ;  /* 0x00000002af097223 */ /* 0x040fe20000010809 */
[----:B------:R-:W-:Y:S01]  /*3700*/  FMUL.FTZ R15, R170, R11 ;  /* 0x0000000baa0f7220 */ /* 0x000fe20000410000 */
        /* <DEDUP_REMOVED lines=25> */
[----:B------:R-:W-:Y:S01]  /*38a0*/  FFMA.FTZ R19, R166, R11, R19 ;  /* 0x0000000ba6137223 */ /* 0x000fe20000010013 */
[----:B------:R-:W-:Y:S01]  /*38b0*/  FMUL.FTZ R2, R164, R3 ;  /* 0x00000003a4027220 */ /* 0x000fe20000410000 */
[----:B------:R-:W-:Y:S01]  /*38c0*/  FFMA.FTZ R10, R166, R15, -R10 ;  /* 0x0000000fa60a7223 */ /* 0x000fe2000001080a */
[-C--:B------:R-:W-:Y:S01]  /*38d0*/  FMUL.FTZ R11, R164, R9.reuse ;  /* 0x00000009a40b7220 */ /* 0x080fe20000410000 */
[----:B------:R-:W-:Y:S01]  /*38e0*/  FADD.FTZ R12, RZ, R19 ;  /* 0x00000013ff0c7221 */ /* 0x000fe20000010000 */
[C---:B------:R-:W-:Y:S01]  /*38f0*/  FFMA.FTZ R2, R166.reuse, R9, -R2 ;  /* 0x00000009a6027223 */ /* 0x040fe20000010802 */
[----:B------:R-:W-:Y:S01]  /*3900*/  FFMA.FTZ R8, R93, R44, R10 ;  /* 0x0000002c5d087223 */ /* 0x000fe2000001000a */
[----:B------:R-:W-:Y:S01]  /*3910*/  FFMA.FTZ R10, R166, R3, R11 ;  /* 0x00000003a60a7223 */ /* 0x000fe2000001000b */
        /* <DEDUP_REMOVED lines=8> */
[----:B------:R-:W-:-:S02]  /*39a0*/  FFMA.FTZ R10, R91, R42, R14 ;  /* 0x0000002a5b0a7223 */ /* 0x000fc4000001000e */
[----:B------:R-:W-:-:S05]  /*39b0*/  FADD.FTZ R11, RZ, R11 ;  /* 0x0000000bff0b7221 */ /* 0x000fca0000010000 */
[----:B------:R1:W-:Y:S01]  /*39c0*/  STS.128 [R126+UR15+0x10e0], R8 ;  /* 0x0010e0087e007988 */ /* 0x0003e20008000c0f */
[----:B------:R-:W-:Y:S06]  /*39d0*/  BAR.SYNC.DEFER_BLOCKING 0x0 ;  /* 0x0000000000007b1d */ /* 0x000fec0000010000 */
[----:B------:R-:W-:Y:S05]  /*39e0*/  @P2 BRA `(.L_x_6209) ;  /* 0x0000000800142947 */ /* 0x000fea0003800000 */
[----:B------:R-:W-:Y:S01]  /*39f0*/  LEA R3, R127, R124, 0x4 ;  /* 0x0000007c7f037211 */ /* 0x000fe200078e20ff */
[----:B------:R-:W-:Y:S01]  /*3a00*/  UMOV UR19, 0xffffffff ;  /* 0xffffffff00137882 */ /* 0x000fe20000000000 */
[C---:B------:R-:W-:Y:S02]  /*3a10*/  ISETP.GE.AND P4, PT, R123.reuse, 0x10, PT ;  /* 0x000000107b00780c */ /* 0x040fe40003f86270 */
[C---:B------:R-:W-:Y:S01]  /*3a20*/  ISETP.GE.AND P2, PT, R123.reuse, 0x8, PT ;  /* 0x000000087b00780c */ /* 0x040fe20003f46270 */
[----:B-1----:R-:W-:Y:S01]  /*3a30*/  LDS.128 R8, [R3+0x10e0] ;  /* 0x0010e00003087984 */ /* 0x002fe20000000c00 */
[C---:B------:R-:W-:Y:S02]  /*3a40*/  ISETP.GE.AND P3, PT, R123.reuse, 0x4, PT ;  /* 0x000000047b00780c */ /* 0x040fe40003f66270 */
[----:B------:R-:W-:Y:S01]  /*3a50*/  ISETP.GE.AND P5, PT, R123, 0x1, PT ;  /* 0x000000017b00780c */ /* 0x000fe20003fa6270 */
[----:B------:R-:W1:Y:S02]  /*3a60*/  LDS.128 R12, [R3+0x10f0] ;  /* 0x0010f000030c7984 */ /* 0x000e640000000c00 */
[-C--:B-1----:R-:W-:Y:S01]  /*3a70*/  FMUL.FTZ R195, R11, R13.reuse ;  /* 0x0000000d0bc37220 */ /* 0x082fe20000410000 */
[-C--:B------:R-:W-:Y:S01]  /*3a80*/  FMUL.FTZ R18, R10, R13.reuse ;  /* 0x0000000d0a127220 */ /* 0x080fe20000410000 */
[-C--:B------:R-:W-:Y:S01]  /*3a90*/  FMUL.FTZ R19, R9, R13.reuse ;  /* 0x0000000d09137220 */ /* 0x080fe20000410000 */
[----:B------:R-:W-:Y:S01]  /*3aa0*/  FMUL.FTZ R2, R8, R13 ;  /* 0x0000000d08027220 */ /* 0x000fe20000410000 */
[-C--:B------:R-:W-:Y:S01]  /*3ab0*/  FFMA.FTZ R195, R10, R12.reuse, -R195 ;  /* 0x0000000c0ac37223 */ /* 0x080fe200000108c3 */
[-C--:B------:R-:W-:Y:S01]  /*3ac0*/  FFMA.FTZ R194, R11, R12.reuse, R18 ;  /* 0x0000000c0bc27223 */ /* 0x080fe20000010012 */
[-C--:B------:R-:W-:Y:S01]  /*3ad0*/  FFMA.FTZ R13, R8, R12.reuse, -R19 ;  /* 0x0000000c080d7223 */ /* 0x080fe20000010813 */
[----:B------:R-:W-:Y:S01]  /*3ae0*/  FFMA.FTZ R12, R9, R12, R2 ;  /* 0x0000000c090c7223 */ /* 0x000fe20000010002 */
[----:B------:R-:W-:Y:S01]  /*3af0*/  P2R R2, PR, RZ, 0x10 ;  /* 0x00000010ff027803 */ /* 0x000fe20000000000 */
[----:B------:R-:W-:Y:S01]  /*3b00*/  FADD.FTZ R18, R14, R195 ;  /* 0x000000c30e127221 */ /* 0x000fe20000010000 */
[----:B------:R-:W-:Y:S01]  /*3b10*/  FADD.FTZ R194, R15, R194 ;  /* 0x000000c20fc27221 */ /* 0x000fe20000010000 */
[----:B------:R-:W-:Y:S01]  /*3b20*/  ISETP.GE.AND P4, PT, R123, 0x2, PT ;  /* 0x000000027b00780c */ /* 0x000fe20003f86270 */
[----:B------:R-:W-:-:S12]  /*3b30*/  BRA.DIV UR19, `(.L_x_6210) ;  /* 0x0000005a13447947 */ /* 0x000fd8000b800000 */
[----:B------:R-:W1:Y:S04]  /*3b40*/  SHFL.UP PT, R195, R194, 0x1, RZ ;  /* 0x04200000c2c37989 */ /* 0x000e6800000e00ff */
[----:B------:R-:W2:Y:S04]  /*3b50*/  SHFL.UP PT, R19, R18, 0x1, RZ ;  /* 0x0420000012137989 */ /* 0x000ea800000e00ff */
[----:B------:R-:W4:Y:S04]  /*3b60*/  SHFL.UP PT, R15, R12, 0x1, RZ ;  /* 0x042000000c0f7989 */ /* 0x000f2800000e00ff */
[----:B------:R-:W0:Y:S01]  /*3b70*/  SHFL.UP PT, R14, R13, 0x1, RZ ;  /* 0x042000000d0e7989 */ /* 0x000e2200000e00ff */
[-C--:B-1----:R-:W-:Y:S01]  /*3b80*/  FMUL.FTZ R197, R13, R195.reuse ;  /* 0x000000c30dc57220 */ /* 0x082fe20000410000 */
[----:B------:R-:W-:-:S03]  /*3b90*/  FMUL.FTZ R2, R12, R195 ;  /* 0x000000c30c027220 */ /* 0x000fc60000410000 */
[-C--:B--2---:R-:W-:Y:S01]  /*3ba0*/  FFMA.FTZ R197, R12, R19.reuse, R197 ;  /* 0x000000130cc57223 */ /* 0x084fe200000100c5 */
[----:B------:R-:W-:-:S03]  /*3bb0*/  FFMA.FTZ R19, R13, R19, -R2 ;  /* 0x000000130d137223 */ /* 0x000fc60000010802 */
[----:B------:R-:W-:Y:S01]  /*3bc0*/  @P5 FADD.FTZ R194, R194, R197 ;  /* 0x000000c5c2c25221 */ /* 0x000fe20000010000 */
[----:B------:R-:W-:Y:S01]  /*3bd0*/  @P5 FADD.FTZ R18, R18, R19 ;  /* 0x0000001312125221 */ /* 0x000fe20000010000 */
[CC--:B----4-:R-:W-:Y:S01]  /*3be0*/  FMUL.FTZ R2, R12.reuse, R15.reuse ;  /* 0x0000000f0c027220 */ /* 0x0d0fe20000410000 */
[C---:B------:R-:W-:Y:S02]  /*3bf0*/  FMUL.FTZ R15, R13.reuse, R15 ;  /* 0x0000000f0d0f7220 */ /* 0x040fe40000410000 */
[----:B------:R-:W1:Y:S01]  /*3c00*/  SHFL.UP PT, R195, R194, 0x2, RZ ;  /* 0x04400000c2c37989 */ /* 0x000e6200000e00ff */
[-C--:B0-----:R-:W-:Y:S01]  /*3c10*/  @P5 FFMA.FTZ R13, R13, R14.reuse, -R2 ;  /* 0x0000000e0d0d5223 */ /* 0x081fe20000010802 */
[----:B------:R-:W-:Y:S02]  /*3c20*/  @P5 FFMA.FTZ R12, R12, R14, R15 ;  /* 0x0000000e0c0c5223 */ /* 0x000fe4000001000f */
[----:B------:R-:W0:Y:S04]  /*3c30*/  SHFL.UP PT, R19, R18, 0x2, RZ ;  /* 0x0440000012137989 */ /* 0x000e2800000e00ff */
[----:B------:R-:W2:Y:S04]  /*3c40*/  SHFL.UP PT, R15, R12, 0x2, RZ ;  /* 0x044000000c0f7989 */ /* 0x000ea800000e00ff */
[----:B------:R-:W4:Y:S01]  /*3c50*/  SHFL.UP PT, R14, R13, 0x2, RZ ;  /* 0x044000000d0e7989 */ /* 0x000f2200000e00ff */
[-C--:B-1----:R-:W-:Y:S01]  /*3c60*/  FMUL.FTZ R197, R13, R195.reuse ;  /* 0x000000c30dc57220 */ /* 0x082fe20000410000 */
[----:B------:R-:W-:-:S03]  /*3c70*/  FMUL.FTZ R2, R12, R195 ;  /* 0x000000c30c027220 */ /* 0x000fc60000410000 */
[-C--:B0-----:R-:W-:Y:S01]  /*3c80*/  FFMA.FTZ R197, R12, R19.reuse, R197 ;  /* 0x000000130cc57223 */ /* 0x081fe200000100c5 */
[----:B------:R-:W-:-:S03]  /*3c90*/  FFMA.FTZ R19, R13, R19, -R2 ;  /* 0x000000130d137223 */ /* 0x000fc60000010802 */
[----:B------:R-:W-:Y:S01]  /*3ca0*/  @P4 FADD.FTZ R194, R194, R197 ;  /* 0x000000c5c2c24221 */ /* 0x000fe20000010000 */
[-C--:B--2---:R-:W-:Y:S01]  /*3cb0*/  FMUL.FTZ R2, R12, R15.reuse ;  /* 0x0000000f0c027220 */ /* 0x084fe20000410000 */
[C---:B------:R-:W-:Y:S01]  /*3cc0*/  FMUL.FTZ R15, R13.reuse, R15 ;  /* 0x0000000f0d0f7220 */ /* 0x040fe20000410000 */
[----:B------:R-:W-:Y:S02]  /*3cd0*/  @P4 FADD.FTZ R18, R18, R19 ;  /* 0x0000001312124221 */ /* 0x000fe40000010000 */
[----:B------:R-:W0:Y:S01]  /*3ce0*/  SHFL.UP PT, R195, R194, 0x4, RZ ;  /* 0x04800000c2c37989 */ /* 0x000e2200000e00ff */
[-C--:B----4-:R-:W-:Y:S01]  /*3cf0*/  @P4 FFMA.FTZ R12, R12, R14.reuse, R15 ;  /* 0x0000000e0c0c4223 */ /* 0x090fe2000001000f */
[----:B------:R-:W-:Y:S02]  /*3d00*/  @P4 FFMA.FTZ R13, R13, R14, -R2 ;  /* 0x0000000e0d0d4223 */ /* 0x000fe40000010802 */
[----:B------:R-:W1:Y:S04]  /*3d10*/  SHFL.UP PT, R19, R18, 0x4, RZ ;  /* 0x0480000012137989 */ /* 0x000e6800000e00ff */
[----:B------:R-:W2:Y:S04]  /*3d20*/  SHFL.UP PT, R15, R12, 0x4, RZ ;  /* 0x048000000c0f7989 */ /* 0x000ea800000e00ff */
[----:B------:R-:W4:Y:S01]  /*3d30*/  SHFL.UP PT, R14, R13, 0x4, RZ ;  /* 0x048000000d0e7989 */ /* 0x000f2200000e00ff */
[-C--:B0-----:R-:W-:Y:S01]  /*3d40*/  FMUL.FTZ R197, R13, R195.reuse ;  /* 0x000000c30dc57220 */ /* 0x081fe20000410000 */
[----:B------:R-:W-:-:S03]  /*3d50*/  FMUL.FTZ R2, R12, R195 ;  /* 0x000000c30c027220 */ /* 0x000fc60000410000 */
[-C--:B-1----:R-:W-:Y:S01]  /*3d60*/  FFMA.FTZ R197, R12, R19.reuse, R197 ;  /* 0x000000130cc57223 */ /* 0x082fe200000100c5 */
[C---:B------:R-:W-:Y:S01]  /*3d70*/  FFMA.FTZ R19, R13.reuse, R19, -R2 ;  /* 0x000000130d137223 */ /* 0x040fe20000010802 */
[CC--:B--2---:R-:W-:Y:S02]  /*3d80*/  FMUL.FTZ R195, R13.reuse, R15.reuse ;  /* 0x0000000f0dc37220 */ /* 0x0c4fe40000410000 */
[----:B------:R-:W-:Y:S01]  /*3d90*/  @P3 FADD.FTZ R194, R194, R197 ;  /* 0x000000c5c2c23221 */ /* 0x000fe20000010000 */
[----:B------:R-:W-:Y:S01]  /*3da0*/  FMUL.FTZ R2, R12, R15 ;  /* 0x0000000f0c027220 */ /* 0x000fe20000410000 */
[----:B------:R-:W-:Y:S01]  /*3db0*/  @P3 FADD.FTZ R18, R18, R19 ;  /* 0x0000001312123221 */ /* 0x000fe20000010000 */
[-C--:B----4-:R-:W-:Y:S02]  /*3dc0*/  @P3 FFMA.FTZ R12, R12, R14.reuse, R195 ;  /* 0x0000000e0c0c3223 */ /* 0x090fe400000100c3 */
[----:B------:R-:W0:Y:S01]  /*3dd0*/  SHFL.UP PT, R195, R194, 0x8, RZ ;  /* 0x05000000c2c37989 */ /* 0x000e2200000e00ff */
[----:B------:R-:W-:-:S03]  /*3de0*/  @P3 FFMA.FTZ R13, R13, R14, -R2 ;  /* 0x0000000e0d0d3223 */ /* 0x000fc60000010802 */
[----:B------:R-:W1:Y:S04]  /*3df0*/  SHFL.UP PT, R15, R12, 0x8, RZ ;  /* 0x050000000c0f7989 */ /* 0x000e6800000e00ff */
[----:B------:R-:W2:Y:S04]  /*3e00*/  SHFL.UP PT, R19, R18, 0x8, RZ ;  /* 0x0500000012137989 */ /* 0x000ea800000e00ff */
[----:B------:R-:W4:Y:S01]  /*3e10*/  SHFL.UP PT, R14, R13, 0x8, RZ ;  /* 0x050000000d0e7989 */ /* 0x000f2200000e00ff */
[CC--:B0-----:R-:W-:Y:S01]  /*3e20*/  FMUL.FTZ R2, R12.reuse, R195.reuse ;  /* 0x000000c30c027220 */ /* 0x0c1fe20000410000 */
[C---:B------:R-:W-:Y:S01]  /*3e30*/  FMUL.FTZ R199, R13.reuse, R195 ;  /* 0x000000c30dc77220 */ /* 0x040fe20000410000 */
[CC--:B-1----:R-:W-:Y:S01]  /*3e40*/  FMUL.FTZ R195, R12.reuse, R15.reuse ;  /* 0x0000000f0cc37220 */ /* 0x0c2fe20000410000 */
[C---:B------:R-:W-:Y:S01]  /*3e50*/  FMUL.FTZ R15, R13.reuse, R15 ;  /* 0x0000000f0d0f7220 */ /* 0x040fe20000410000 */
[CC--:B--2---:R-:W-:Y:S01]  /*3e60*/  FFMA.FTZ R197, R13.reuse, R19.reuse, -R2 ;  /* 0x000000130dc57223 */ /* 0x0c4fe20000010802 */
[C---:B------:R-:W-:Y:S01]  /*3e70*/  FFMA.FTZ R199, R12.reuse, R19, R199 ;  /* 0x000000130cc77223 */ /* 0x040fe200000100c7 */
[-C--:B----4-:R-:W-:Y:S01]  /*3e80*/  @P2 FFMA.FTZ R13, R13, R14.reuse, -R195 ;  /* 0x0000000e0d0d2223 */ /* 0x090fe200000108c3 */
[----:B------:R-:W-:Y:S01]  /*3e90*/  @P2 FFMA.FTZ R12, R12, R14, R15 ;  /* 0x0000000e0c0c2223 */ /* 0x000fe2000001000f */
[----:B------:R-:W-:Y:S01]  /*3ea0*/  @P2 FADD.FTZ R18, R18, R197 ;  /* 0x000000c512122221 */ /* 0x000fe20000010000 */
[----:B------:R-:W-:-:S02]  /*3eb0*/  @P2 FADD.FTZ R194, R194, R199 ;  /* 0x000000c7c2c22221 */ /* 0x000fc40000010000 */
[----:B------:R0:W1:Y:S04]  /*3ec0*/  SHFL.UP PT, R14, R13, 0x10, RZ ;  /* 0x060000000d0e7989 */ /* 0x00006800000e00ff */
[----:B------:R0:W2:Y:S04]  /*3ed0*/  SHFL.UP PT, R15, R12, 0x10, RZ ;  /* 0x060000000c0f7989 */ /* 0x0000a800000e00ff */
[----:B------:R0:W4:Y:S04]  /*3ee0*/  SHFL.UP PT, R19, R18, 0x10, RZ ;  /* 0x0600000012137989 */ /* 0x00012800000e00ff */
[----:B------:R0:W0:Y:S02]  /*3ef0*/  SHFL.UP PT, R195, R194, 0x10, RZ ;  /* 0x06000000c2c37989 */ /* 0x00002400000e00ff */
.L_x_6267:
[----:B------:R-:W-:Y:S01]  /*3f00*/  ISETP.GE.AND P2, PT, R123, 0x10, PT ;  /* 0x000000107b00780c */ /* 0x000fe20003f46270 */
[CC--:B0-----:R-:W-:Y:S01]  /*3f10*/  FMUL.FTZ R2, R12.reuse, R195.reuse ;  /* 0x000000c30c027220 */ /* 0x0c1fe20000410000 */
[C---:B------:R-:W-:Y:S01]  /*3f20*/  FMUL.FTZ R199, R13.reuse, R195 ;  /* 0x000000c30dc77220 */ /* 0x040fe20000410000 */
[CC--:B--2---:R-:W-:Y:S01]  /*3f30*/  FMUL.FTZ R195, R12.reuse, R15.reuse ;  /* 0x0000000f0cc37220 */ /* 0x0c4fe20000410000 */
        /* <DEDUP_REMOVED lines=9> */
.L_x_6270:
[----:B------:R-:W-:-:S03]  /*3fd0*/  UMOV UR19, 0xffffffff ;  /* 0xffffffff00137882 */ /* 0x000fc60000000000 */
[----:B------:R-:W-:Y:S05]  /*3fe0*/  BRA.DIV UR19, `(.L_x_6212) ;  /* 0x0000005e13907947 */ /* 0x000fea000b800000 */
.L_x_6273:
[----:B------:R-:W-:-:S03]  /*3ff0*/  UMOV UR19, 0xffffffff ;  /* 0xffffffff00137882 */ /* 0x000fc60000000000 */
[----:B------:R-:W-:Y:S05]  /*4000*/  BRA.DIV UR19, `(.L_x_6213) ;  /* 0x0000005e13b07947 */ /* 0x000fea000b800000 */
.L_x_6276:
[----:B------:R-:W-:-:S03]  /*4010*/  UMOV UR19, 0xffffffff ;  /* 0xffffffff00137882 */ /* 0x000fc60000000000 */
[----:B------:R-:W-:Y:S05]  /*4020*/  BRA.DIV UR19, `(.L_x_6214) ;  /* 0x0000005e13d07947 */ /* 0x000fea000b800000 */
.L_x_6279:
[----:B------:R-:W-:-:S03]  /*4030*/  UMOV UR19, 0xffffffff ;  /* 0xffffffff00137882 */ /* 0x000fc60000000000 */
[----:B------:R-:W-:Y:S05]  /*4040*/  BRA.DIV UR19, `(.L_x_6215) ;  /* 0x0000005e13f07947 */ /* 0x000fea000b800000 */
[----:B-----5:R0:W1:Y:S04]  /*4050*/  SHFL.IDX PT, R196, R5, RZ, 0x1f ;  /* 0x00001fff05c47589 */ /* 0x02006800000e0000 */
[----:B------:R-:W2:Y:S04]  /*4060*/  SHFL.IDX PT, R4, R4, RZ, 0x1f ;  /* 0x00001fff04047589 */ /* 0x000ea800000e0000 */
[----:B------:R-:W4:Y:S04]  /*4070*/  SHFL.IDX PT, R6, R6, RZ, 0x1f ;  /* 0x00001fff06067589 */ /* 0x000f2800000e0000 */
[----:B------:R-:W0:Y:S04]  /*4080*/  SHFL.IDX PT, R7, R7, RZ, 0x1f ;  /* 0x00001fff07077589 */ /* 0x000e2800000e0000 */
[----:B------:R-:W0:Y:S04]  /*4090*/  SHFL.UP PT, R13, R13, 0x1, RZ ;  /* 0x042000000d0d7989 */ /* 0x000e2800000e00ff */
[----:B------:R0:W0:Y:S04]  /*40a0*/  SHFL.UP PT, R195, R12, 0x1, RZ ;  /* 0x042000000cc37989 */ /* 0x00002800000e00ff */
[----:B------:R-:W0:Y:S04]  /*40b0*/  SHFL.UP PT, R18, R18, 0x1, RZ ;  /* 0x0420000012127989 */ /* 0x000e2800000e00ff */
[----:B-12---:R-:W0:Y:S02]  /*40c0*/  SHFL.UP PT, R194, R194, 0x1, RZ ;  /* 0x04200000c2c27989 */ /* 0x006e2400000e00ff */
.L_x_6289:
[-C--:B0-----:R-:W-:Y:S01]  /*40d0*/  FMUL.FTZ R14, R13, R7.reuse ;  /* 0x000000070d0e7220 */ /* 0x081fe20000410000 */
[----:B------:R-:W-:Y:S01]  /*40e0*/  FMUL.FTZ R12, R195, R7 ;  /* 0x00000007c30c7220 */ /* 0x000fe20000410000 */
[----:B------:R-:W-:Y:S02]  /*40f0*/  FMUL.FTZ R2, R13, R196 ;  /* 0x000000c40d027220 */ /* 0x000fe40000410000 */
[-C--:B----4-:R-:W-:Y:S01]  /*4100*/  FFMA.FTZ R19, R195, R6.reuse, R14 ;  /* 0x00000006c3137223 */ /* 0x090fe2000001000e */
[----:B------:R-:W-:Y:S01]  /*4110*/  FFMA.FTZ R15, R13, R6, -R12 ;  /* 0x000000060d0f7223 */ /* 0x000fe2000001080c */
[C---:B------:R-:W-:Y:S01]  /*4120*/  FFMA.FTZ R5, R195.reuse, R4, R2 ;  /* 0x00000004c3057223 */ /* 0x040fe20000010002 */
[----:B------:R-:W-:Y:S01]  /*4130*/  FMUL.FTZ R2, R195, R196 ;  /* 0x000000c4c3027220 */ /* 0x000fe20000410000 */
[----:B------:R-:W-:Y:S01]  /*4140*/  @P0 FADD.FTZ R7, R194, R19 ;  /* 0x00000013c2070221 */ /* 0x000fe20000010000 */
[----:B------:R-:W-:Y:S02]  /*4150*/  @P0 FADD.FTZ R6, R18, R15 ;  /* 0x0000000f12060221 */ /* 0x000fe40000010000 */
[----:B------:R-:W-:Y:S01]  /*4160*/  FSEL R5, R196, R5, !P0 ;  /* 0x00000005c4057208 */ /* 0x000fe20004000000 */
[----:B------:R-:W-:Y:S01]  /*4170*/  FMUL.FTZ R15, R9, R7 ;  /* 0x00000007090f7220 */ /* 0x000fe20000410000 */
[----:B------:R-:W-:Y:S01]  /*4180*/  @P0 FFMA.FTZ R4, R13, R4, -R2 ;  /* 0x000000040d040223 */ /* 0x000fe20000010802 */
[----:B------:R-:W-:-:S02]  /*4190*/  FMUL.FTZ R12, R9, R6 ;  /* 0x00000006090c7220 */ /* 0x000fc40000410000 */
[C---:B------:R-:W-:Y:S01]  /*41a0*/  FMUL.FTZ R13, R9.reuse, R5 ;  /* 0x00000005090d7220 */ /* 0x040fe20000410000 */
[C---:B------:R-:W-:Y:S01]  /*41b0*/  FFMA.FTZ R15, R8.reuse, R6, -R15 ;  /* 0x00000006080f7223 */ /* 0x040fe2000001080f */
[-C--:B------:R-:W-:Y:S01]  /*41c0*/  FMUL.FTZ R2, R9, R4.reuse ;  /* 0x0000000409027220 */ /* 0x080fe20000410000 */
[C---:B------:R-:W-:Y:S01]  /*41d0*/  FFMA.FTZ R18, R8.reuse, R7, R12 ;  /* 0x0000000708127223 */ /* 0x040fe2000001000c */
[----:B------:R-:W-:Y:S01]  /*41e0*/  FFMA.FTZ R12, R8, R4, -R13 ;  /* 0x00000004080c7223 */ /* 0x000fe2000001080d */
[----:B------:R-:W-:Y:S01]  /*41f0*/  FADD.FTZ R14, R10, R15 ;  /* 0x0000000f0a0e7221 */ /* 0x000fe20000010000 */
[----:B------:R-:W-:Y:S01]  /*4200*/  FFMA.FTZ R13, R8, R5, R2 ;  /* 0x00000005080d7223 */ /* 0x000fe20000010002 */
[----:B------:R-:W-:Y:S01]  /*4210*/  FADD.FTZ R15, R11, R18 ;  /* 0x000000120b0f7221 */ /* 0x000fe20000010000 */
[----:B------:R2:W-:Y:S04]  /*4220*/  STS.128 [R3+0x10e0], R4 ;  /* 0x0010e00403007388 */ /* 0x0005e80000000c00 */
[----:B------:R2:W-:Y:S02]  /*4230*/  STS.128 [R3+0x10f0], R12 ;  /* 0x0010f00c03007388 */ /* 0x0005e40000000c00 */
.L_x_6209:
[----:B------:R-:W-:Y:S05]  /*4240*/  WARPSYNC.ALL ;  /* 0x0000000000007948 */ /* 0x000fea0003800000 */
[C---:B--2--5:R-:W-:Y:S01]  /*4250*/  FMUL.FTZ R6, R165.reuse, R132 ;  /* 0x00000084a5067220 */ /* 0x064fe20000410000 */
[-C--:B------:R-:W-:Y:S01]  /*4260*/  FMUL.FTZ R3, R165, R148.reuse ;  /* 0x00000094a5037220 */ /* 0x080fe20000410000 */
[-C--:B0--3--:R-:W-:Y:S01]  /*4270*/  FMUL.FTZ R4, R167, R25.reuse ;  /* 0x00000019a7047220 */ /* 0x089fe20000410000 */
[----:B------:R-:W-:Y:S01]  /*4280*/  FMUL.FTZ R2, R165, R25 ;  /* 0x00000019a5027220 */ /* 0x000fe20000410000 */
[C---:B------:R-:W-:Y:S01]  /*4290*/  FFMA.FTZ R6, R167.reuse, R148, R6 ;  /* 0x00000094a7067223 */ /* 0x040fe20000010006 */
[----:B-1----:R-:W-:Y:S01]  /*42a0*/  FFMA.FTZ R8, R167, R132, -R3 ;  /* 0x00000084a7087223 */ /* 0x002fe20000010803 */
[-C--:B------:R-:W-:Y:S01]  /*42b0*/  FFMA.FTZ R5, -R165, R24.reuse, -R4 ;  /* 0x00000018a5057223 */ /* 0x080fe20000010904 */
[----:B------:R-:W-:Y:S01]  /*42c0*/  FFMA.FTZ R3, R167, R24, -R2 ;  /* 0x00000018a7037223 */ /* 0x000fe20000010802 */
[----:B------:R-:W-:Y:S01]  /*42d0*/  BAR.SYNC.DEFER_BLOCKING 0x0 ;  /* 0x0000000000007b1d */ /* 0x000fe20000010000 */
[----:B------:R-:W-:Y:S01]  /*42e0*/  FADD.FTZ R7, R149, R6 ;  /* 0x0000000695077221 */ /* 0x000fe20000010000 */
[----:B------:R-:W-:Y:S01]  /*42f0*/  FADD.FTZ R9, R133, R8 ;  /* 0x0000000885097221 */ /* 0x000fe20000010000 */
        /* <DEDUP_REMOVED lines=8> */
[CC--:B------:R-:W-:Y:S01]  /*4380*/  FMUL.FTZ R6, R168.reuse, R11.reuse ;  /* 0x0000000ba8067220 */ /* 0x0c0fe20000410000 */
[-C--:B------:R-:W-:Y:S01]  /*4390*/  FMUL.FTZ R4, R168, R2.reuse ;  /* 0x00000002a8047220 */ /* 0x080fe20000410000 */
[----:B------:R-:W-:Y:S01]  /*43a0*/  FADD.FTZ R9, R134, R9 ;  /* 0x0000000986097221 */ /* 0x000fe20000010000 */
[----:B------:R-:W-:Y:S01]  /*43b0*/  FADD.FTZ R7, R150, R7 ;  /* 0x0000000796077221 */ /* 0x000fe20000010000 */
[C---:B------:R-:W-:Y:S01]  /*43c0*/  FFMA.FTZ R6, R169.reuse, R2, -R6 ;  /* 0x00000002a9067223 */ /* 0x040fe20000010806 */
[C---:B------:R-:W-:Y:S01]  /*43d0*/  FFMA.FTZ R4, R169.reuse, R11, R4 ;  /* 0x0000000ba9047223 */ /* 0x040fe20000010004 */
[C---:B------:R-:W-:Y:S01]  /*43e0*/  FMUL.FTZ R2, R168.reuse, R9 ;  /* 0x00000009a8027220 */ /* 0x040fe20000410000 */
[-C--:B------:R-:W-:Y:S01]  /*43f0*/  FMUL.FTZ R10, R168, R7.reuse ;  /* 0x00000007a80a7220 */ /* 0x080fe20000410000 */
[C---:B------:R-:W-:Y:S01]  /*4400*/  FMUL.FTZ R12, R170.reuse, R6 ;  /* 0x00000006aa0c7220 */ /* 0x040fe20000410000 */
[-C--:B------:R-:W-:Y:S01]  /*4410*/  FMUL.FTZ R3, R170, R4.reuse ;  /* 0x00000004aa037220 */ /* 0x080fe20000410000 */
[C---:B------:R-:W-:Y:S01]  /*4420*/  FFMA.FTZ R8, R169.reuse, R7, R2 ;  /* 0x00000007a9087223 */ /* 0x040fe20000010002 */
[----:B------:R-:W-:Y:S01]  /*4430*/  FFMA.FTZ R10, R169, R9, -R10 ;  /* 0x00000009a90a7223 */ /* 0x000fe2000001080a */
[C---:B------:R-:W-:Y:S01]  /*4440*/  FFMA.FTZ R12, R171.reuse, R4, R12 ;  /* 0x00000004ab0c7223 */ /* 0x040fe2000001000c */
[----:B------:R-:W-:Y:S01]  /*4450*/  FFMA.FTZ R6, R171, R6, -R3 ;  /* 0x00000006ab067223 */ /* 0x000fe20000010803 */
[----:B------:R-:W-:Y:S01]  /*4460*/  FADD.FTZ R8, R151, R8 ;  /* 0x0000000897087221 */ /* 0x000fe20000010000 */
[----:B------:R-:W0:Y:S01]  /*4470*/  LDS.64 R2, [R126+UR15+0x10e8] ;  /* 0x0010e80f7e027984 */ /* 0x000e220008000a00 */
[C---:B------:R-:W-:Y:S01]  /*4480*/  FMUL.FTZ R5, R172.reuse, R12 ;  /* 0x0000000cac057220 */ /* 0x040fe20000410000 */
[----:B------:R-:W-:Y:S01]  /*4490*/  FADD.FTZ R10, R135, R10 ;  /* 0x0000000a870a7221 */ /* 0x000fe20000010000 */
[----:B------:R-:W-:Y:S01]  /*44a0*/  FMUL.FTZ R14, R172, R6 ;  /* 0x00000006ac0e7220 */ /* 0x000fe20000410000 */
[C---:B------:R-:W-:Y:S01]  /*44b0*/  FMUL.FTZ R4, R170.reuse, R8 ;  /* 0x00000008aa047220 */ /* 0x040fe20000410000 */
[C---:B------:R-:W-:Y:S01]  /*44c0*/  FFMA.FTZ R6, R173.reuse, R6, -R5 ;  /* 0x00000006ad067223 */ /* 0x040fe20000010805 */
[----:B------:R-:W-:Y:S01]  /*44d0*/  FMUL.FTZ R5, R170, R10 ;  /* 0x0000000aaa057220 */ /* 0x000fe20000410000 */
        /* <DEDUP_REMOVED lines=17> */
[----:B------:R-:W-:Y:S01]  /*45f0*/  FADD.FTZ R4, R153, R4 ;  /* 0x0000000499047221 */ /* 0x000fe20000010000 */
[CC--:B------:R-:W-:Y:S01]  /*4600*/  FMUL.FTZ R5, R178.reuse, R11.reuse ;  /* 0x0000000bb2057220 */ /* 0x0c0fe20000410000 */
[----:B------:R-:W-:Y:S01]  /*4610*/  FADD.FTZ R6, R137, R6 ;  /* 0x0000000689067221 */ /* 0x000fe20000010000 */
[----:B------:R-:W-:Y:S01]  /*4620*/  FMUL.FTZ R12, R178, R10 ;  /* 0x0000000ab20c7220 */ /* 0x000fe20000410000 */
        /* <DEDUP_REMOVED lines=12> */
[C---:B0-----:R-:W-:Y:S01]  /*46f0*/  FMUL.FTZ R5, R17.reuse, R2 ;  /* 0x0000000211057220 */ /* 0x041fe20000410000 */
[----:B------:R-:W-:Y:S01]  /*4700*/  FMUL.FTZ R17, R17, R3 ;  /* 0x0000000311117220 */ /* 0x000fe20000410000 */
[C---:B------:R-:W-:Y:S01]  /*4710*/  FMUL.FTZ R6, R176.reuse, R7 ;  /* 0x00000007b0067220 */ /* 0x040fe20000410000 */
[----:B------:R-:W-:Y:S01]  /*4720*/  FMUL.FTZ R8, R176, R4 ;  /* 0x00000004b0087220 */ /* 0x000fe20000410000 */
[C---:B------:R-:W-:Y:S01]  /*4730*/  FFMA.FTZ R5, R16.reuse, R3, R5 ;  /* 0x0000000310057223 */ /* 0x040fe20000010005 */
[----:B------:R-:W-:Y:S01]  /*4740*/  FFMA.FTZ R230, R16, R2, -R17 ;  /* 0x0000000210e67223 */ /* 0x000fe20000010811 */
[C---:B------:R-:W-:Y:S01]  /*4750*/  FMUL.FTZ R2, R182.reuse, R10 ;  /* 0x0000000ab6027220 */ /* 0x040fe20000410000 */
[-C--:B------:R-:W-:Y:S01]  /*4760*/  FMUL.FTZ R3, R182, R9.reuse ;  /* 0x00000009b6037220 */ /* 0x080fe20000410000 */
[----:B------:R-:W-:Y:S01]  /*4770*/  FADD.FTZ R203, RZ, R5 ;  /* 0x00000005ffcb7221 */ /* 0x000fe20000010000 */
[----:B------:R-:W-:Y:S01]  /*4780*/  FFMA.FTZ R230, R121, R72, R230 ;  /* 0x0000004879e67223 */ /* 0x000fe200000100e6 */
        /* <DEDUP_REMOVED lines=8> */
[----:B------:R-:W-:Y:S01]  /*4810*/  FFMA.FTZ R8, R177, R7, -R8 ;  /* 0x00000007b1087223 */ /* 0x000fe20000010808 */
[-C--:B------:R-:W-:Y:S01]  /*4820*/  FMUL.FTZ R12, R184, R3.reuse ;  /* 0x00000003b80c7220 */ /* 0x080fe20000410000 */
        /* <DEDUP_REMOVED lines=15> */
[----:B------:R-:W-:Y:S01]  /*4920*/  FFMA.FTZ R5, R179, R8, -R5 ;  /* 0x00000008b3057223 */ /* 0x000fe20000010805 */
[CC--:B------:R-:W-:Y:S01]  /*4930*/  FMUL.FTZ R2, R188.reuse, R201.reuse ;  /* 0x000000c9bc027220 */ /* 0x0c0fe20000410000 */
[----:B------:R-:W-:Y:S01]  /*4940*/  FMUL.FTZ R4, R188, R226 ;  /* 0x000000e2bc047220 */ /* 0x000fe20000410000 */
[----:B------:R-:W-:Y:S01]  /*4950*/  FMUL.FTZ R6, R186, R12 ;  /* 0x0000000cba067220 */ /* 0x000fe20000410000 */
[----:B------:R-:W-:Y:S01]  /*4960*/  FADD.FTZ R5, R140, R5 ;  /* 0x000000058c057221 */ /* 0x000fe20000010000 */
[C---:B------:R-:W-:Y:S01]  /*4970*/  FFMA.FTZ R2, R189.reuse, R226, -R2 ;  /* 0x000000e2bd027223 */ /* 0x040fe20000010802 */
[----:B------:R-:W-:Y:S01]  /*4980*/  FFMA.FTZ R4, R189, R201, R4 ;  /* 0x000000c9bd047223 */ /* 0x000fe20000010004 */
[-C--:B------:R-:W-:Y:S01]  /*4990*/  FMUL.FTZ R7, R186, R10.reuse ;  /* 0x0000000aba077220 */ /* 0x080fe20000410000 */
[----:B------:R-:W-:Y:S01]  /*49a0*/  FFMA.FTZ R10, R187, R10, R6 ;  /* 0x0000000abb0a7223 */ /* 0x000fe20000010006 */
[----:B------:R-:W-:Y:S01]  /*49b0*/  FFMA.FTZ R224, R115, R66, R2 ;  /* 0x0000004273e07223 */ /* 0x000fe20000010002 */
[----:B------:R-:W-:Y:S01]  /*49c0*/  FADD.FTZ R200, RZ, R4 ;  /* 0x00000004ffc87221 */ /* 0x000fe20000010000 */
[----:B------:R-:W-:Y:S01]  /*49d0*/  FADD.FTZ R4, R156, R3 ;  /* 0x000000039c047221 */ /* 0x000fe20000010000 */
[-C--:B------:R-:W-:Y:S01]  /*49e0*/  FMUL.FTZ R6, R180, R5.reuse ;  /* 0x00000005b4067220 */ /* 0x080fe20000410000 */
[C---:B------:R-:W-:Y:S01]  /*49f0*/  FMUL.FTZ R2, R186.reuse, R224 ;  /* 0x000000e0ba027220 */ /* 0x040fe20000410000 */
[----:B------:R-:W-:Y:S01]  /*4a00*/  FMUL.FTZ R3, R186, R200 ;  /* 0x000000c8ba037220 */ /* 0x000fe20000410000 */
[C---:B------:R-:W-:Y:S01]  /*4a10*/  FFMA.FTZ R7, R187.reuse, R12, -R7 ;  /* 0x0000000cbb077223 */ /* 0x040fe20000010807 */
[----:B------:R-:W-:Y:S01]  /*4a20*/  FMUL.FTZ R8, R180, R4 ;  /* 0x00000004b4087220 */ /* 0x000fe20000410000 */
[C---:B------:R-:W-:Y:S01]  /*4a30*/  FFMA.FTZ R2, R187.reuse, R200, R2 ;  /* 0x000000c8bb027223 */ /* 0x040fe20000010002 */
[----:B------:R-:W-:Y:S01]  /*4a40*/  FFMA.FTZ R222, R187, R224, -R3 ;  /* 0x000000e0bbde7223 */ /* 0x000fe20000010803 */
[C---:B------:R-:W-:Y:S01]  /*4a50*/  FFMA.FTZ R6, R181.reuse, R4, R6 ;  /* 0x00000004b5067223 */ /* 0x040fe20000010006 */
[----:B------:R-:W-:Y:S01]  /*4a60*/  FFMA.FTZ R8, R181, R5, -R8 ;  /* 0x00000005b5087223 */ /* 0x000fe20000010808 */
[----:B------:R-:W-:Y:S01]  /*4a70*/  FADD.FTZ R199, RZ, R2 ;  /* 0x00000002ffc77221 */ /* 0x000fe20000010000 */
[----:B------:R-:W-:Y:S01]  /*4a80*/  FMUL.FTZ R4, R188, R7 ;  /* 0x00000007bc047220 */ /* 0x000fe20000410000 */
[----:B------:R-:W-:Y:S01]  /*4a90*/  FFMA.FTZ R222, R113, R64, R222 ;  /* 0x0000004071de7223 */ /* 0x000fe200000100de */
[----:B------:R-:W-:Y:S01]  /*4aa0*/  FADD.FTZ R8, R141, R8 ;  /* 0x000000088d087221 */ /* 0x000fe20000010000 */
[CC--:B------:R-:W-:Y:S01]  /*4ab0*/  FMUL.FTZ R2, R184.reuse, R199.reuse ;  /* 0x000000c7b8027220 */ /* 0x0c0fe20000410000 */
[----:B------:R-:W-:Y:S01]  /*4ac0*/  FFMA.FTZ R11, R189, R10, R4 ;  /* 0x0000000abd0b7223 */ /* 0x000fe20000010004 */
[----:B------:R-:W-:Y:S01]  /*4ad0*/  FMUL.FTZ R4, R184, R222 ;  /* 0x000000deb8047220 */ /* 0x000fe20000410000 */
[----:B------:R-:W-:Y:S01]  /*4ae0*/  FMUL.FTZ R12, R188, R10 ;  /* 0x0000000abc0c7220 */ /* 0x000fe20000410000 */
[----:B------:R-:W-:Y:S01]  /*4af0*/  FFMA.FTZ R2, R185, R222, -R2 ;  /* 0x000000deb9027223 */ /* 0x000fe20000010802 */
[----:B------:R-:W-:Y:S01]  /*4b00*/  FADD.FTZ R6, R157, R6 ;  /* 0x000000069d067221 */ /* 0x000fe20000010000 */
[C---:B------:R-:W-:Y:S01]  /*4b10*/  FMUL.FTZ R10, R182.reuse, R8 ;  /* 0x00000008b60a7220 */ /* 0x040fe20000410000 */
[----:B------:R-:W-:Y:S01]  /*4b20*/  FFMA.FTZ R4, R185, R199, R4 ;  /* 0x000000c7b9047223 */ /* 0x000fe20000010004 */
[----:B------:R-:W-:Y:S01]  /*4b30*/  FFMA.FTZ R220, R111, R62, R2 ;  /* 0x0000003e6fdc7223 */ /* 0x000fe20000010002 */
[----:B------:R-:W-:Y:S01]  /*4b40*/  FFMA.FTZ R12, R189, R7, -R12 ;  /* 0x00000007bd0c7223 */ /* 0x000fe2000001080c */
[CC--:B------:R-:W-:Y:S01]  /*4b50*/  FMUL.FTZ R9, R182.reuse, R6.reuse ;  /* 0x00000006b6097220 */ /* 0x0c0fe20000410000 */
[C---:B------:R-:W-:Y:S01]  /*4b60*/  FFMA.FTZ R7, R183.reuse, R6, R10 ;  /* 0x00000006b7077223 */ /* 0x040fe2000001000a */
[----:B------:R-:W-:Y:S01]  /*4b70*/  FADD.FTZ R198, RZ, R4 ;  /* 0x00000004ffc67221 */ /* 0x000fe20000010000 */
[----:B------:R-:W-:Y:S01]  /*4b80*/  FMUL.FTZ R5, R182, R220 ;  /* 0x000000dcb6057220 */ /* 0x000fe20000410000 */
[C---:B------:R-:W-:Y:S01]  /*4b90*/  FFMA.FTZ R9, R183.reuse, R8, -R9 ;  /* 0x00000008b7097223 */ /* 0x040fe20000010809 */
[----:B------:R-:W-:Y:S01]  /*4ba0*/  FADD.FTZ R7, R158, R7 ;  /* 0x000000079e077221 */ /* 0x000fe20000010000 */
[-C--:B------:R-:W-:Y:S01]  /*4bb0*/  FMUL.FTZ R3, R182, R198.reuse ;  /* 0x000000c6b6037220 */ /* 0x080fe20000410000 */
[C---:B------:R-:W-:Y:S01]  /*4bc0*/  FFMA.FTZ R5, R183.reuse, R198, R5 ;  /* 0x000000c6b7057223 */ /* 0x040fe20000010005 */
[----:B------:R-:W-:Y:S01]  /*4bd0*/  FADD.FTZ R9, R142, R9 ;  /* 0x000000098e097221 */ /* 0x000fe20000010000 */
[C---:B------:R-:W-:Y:S01]  /*4be0*/  FMUL.FTZ R2, R184.reuse, R7 ;  /* 0x00000007b8027220 */ /* 0x040fe20000410000 */
[----:B------:R-:W-:Y:S01]  /*4bf0*/  FFMA.FTZ R218, R183, R220, -R3 ;  /* 0x000000dcb7da7223 */ /* 0x000fe20000010803 */
[----:B------:R-:W-:Y:S01]  /*4c00*/  FADD.FTZ R197, RZ, R5 ;  /* 0x00000005ffc57221 */ /* 0x000fe20000010000 */
[-C--:B------:R-:W-:Y:S01]  /*4c10*/  FMUL.FTZ R6, R184, R9.reuse ;  /* 0x00000009b8067220 */ /* 0x080fe20000410000 */
[----:B------:R-:W-:Y:S01]  /*4c20*/  FFMA.FTZ R8, R185, R9, -R2 ;  /* 0x00000009b9087223 */ /* 0x000fe20000010802 */
[----:B------:R-:W-:Y:S01]  /*4c30*/  FFMA.FTZ R218, R109, R60, R218 ;  /* 0x0000003c6dda7223 */ /* 0x000fe200000100da */
[C---:B------:R-:W-:Y:S01]  /*4c40*/  FMUL.FTZ R2, R180.reuse, R197 ;  /* 0x000000c5b4027220 */ /* 0x040fe20000410000 */
[----:B------:R-:W-:Y:S01]  /*4c50*/  FFMA.FTZ R6, R185, R7, R6 ;  /* 0x00000007b9067223 */ /* 0x000fe20000010006 */
[----:B------:R-:W-:Y:S01]  /*4c60*/  FADD.FTZ R8, R143, R8 ;  /* 0x000000088f087221 */ /* 0x000fe20000010000 */
[-C--:B------:R-:W-:Y:S01]  /*4c70*/  FMUL.FTZ R4, R180, R218.reuse ;  /* 0x000000dab4047220 */ /* 0x080fe20000410000 */
[----:B------:R-:W-:Y:S01]  /*4c80*/  FFMA.FTZ R2, R181, R218, -R2 ;  /* 0x000000dab5027223 */ /* 0x000fe20000010802 */
[----:B------:R-:W-:Y:S01]  /*4c90*/  FADD.FTZ R6, R159, R6 ;  /* 0x000000069f067221 */ /* 0x000fe20000010000 */
[C---:B------:R-:W-:Y:S01]  /*4ca0*/  FMUL.FTZ R10, R186.reuse, R8 ;  /* 0x00000008ba0a7220 */ /* 0x040fe20000410000 */
[----:B------:R-:W-:Y:S01]  /*4cb0*/  FFMA.FTZ R4, R181, R197, R4 ;  /* 0x000000c5b5047223 */ /* 0x000fe20000010004 */
[----:B------:R-:W-:Y:S01]  /*4cc0*/  FFMA.FTZ R216, R107, R58, R2 ;  /* 0x0000003a6bd87223 */ /* 0x000fe20000010002 */
[-C--:B------:R-:W-:Y:S01]  /*4cd0*/  FMUL.FTZ R7, R186, R6.reuse ;  /* 0x00000006ba077220 */ /* 0x080fe20000410000 */
[C---:B------:R-:W-:Y:S01]  /*4ce0*/  FFMA.FTZ R5, R187.reuse, R6, R10 ;  /* 0x00000006bb057223 */ /* 0x040fe2000001000a */
[----:B------:R-:W-:Y:S01]  /*4cf0*/  FADD.FTZ R196, RZ, R4 ;  /* 0x00000004ffc47221 */ /* 0x000fe20000010000 */
[----:B------:R-:W-:Y:S01]  /*4d00*/  FMUL.FTZ R2, R178, R216 ;  /* 0x000000d8b2027220 */ /* 0x000fe20000410000 */
[----:B------:R-:W-:Y:S01]  /*4d10*/  FMUL.FTZ R10, R190, R11 ;  /* 0x0000000bbe0a7220 */ /* 0x000fe20000410000 */
[----:B------:R-:W-:Y:S01]  /*4d20*/  FFMA.FTZ R7, R187, R8, -R7 ;  /* 0x00000008bb077223 */ /* 0x000fe20000010807 */
[-C--:B------:R-:W-:Y:S01]  /*4d30*/  FMUL.FTZ R3, R178, R196.reuse ;  /* 0x000000c4b2037220 */ /* 0x080fe20000410000 */
[----:B------:R-:W-:Y:S01]  /*4d40*/  FFMA.FTZ R2, R179, R196, R2 ;  /* 0x000000c4b3027223 */ /* 0x000fe20000010002 */
[----:B------:R-:W-:Y:S01]  /*4d50*/  FADD.FTZ R5, R160, R5 ;  /* 0x00000005a0057221 */ /* 0x000fe20000010000 */
[----:B------:R-:W-:Y:S01]  /*4d60*/  FFMA.FTZ R9, R191, R12, -R10 ;  /* 0x0000000cbf097223 */ /* 0x000fe2000001080a */
[----:B------:R-:W-:Y:S01]  /*4d70*/  FFMA.FTZ R214, R179, R216, -R3 ;  /* 0x000000d8b3d67223 */ /* 0x000fe20000010803 */
[----:B------:R-:W-:Y:S01]  /*4d80*/  FADD.FTZ R195, RZ, R2 ;  /* 0x00000002ffc37221 */ /* 0x000fe20000010000 */
[----:B------:R-:W-:Y:S01]  /*4d90*/  FADD.FTZ R7, R144, R7 ;  /* 0x0000000790077221 */ /* 0x000fe20000010000 */
[----:B------:R-:W-:Y:S01]  /*4da0*/  FMUL.FTZ R10, R188, R5 ;  /* 0x00000005bc0a7220 */ /* 0x000fe20000410000 */
[----:B------:R-:W-:Y:S01]  /*4db0*/  FFMA.FTZ R214, R105, R56, R214 ;  /* 0x0000003869d67223 */ /* 0x000fe200000100d6 */
[----:B------:R-:W-:Y:S01]  /*4dc0*/  FMUL.FTZ R2, R176, R195 ;  /* 0x000000c3b0027220 */ /* 0x000fe20000410000 */
[-C--:B------:R-:W-:Y:S01]  /*4dd0*/  FMUL.FTZ R6, R188, R7.reuse ;  /* 0x00000007bc067220 */ /* 0x080fe20000410000 */
[----:B------:R-:W-:Y:S01]  /*4de0*/  FFMA.FTZ R10, R189, R7, -R10 ;  /* 0x00000007bd0a7223 */ /* 0x000fe2000001080a */
[-C--:B------:R-:W-:Y:S01]  /*4df0*/  FMUL.FTZ R4, R176, R214.reuse ;  /* 0x000000d6b0047220 */ /* 0x080fe20000410000 */
[----:B------:R-:W-:Y:S01]  /*4e00*/  FFMA.FTZ R2, R177, R214, -R2 ;  /* 0x000000d6b1027223 */ /* 0x000fe20000010802 */
[----:B------:R-:W-:Y:S01]  /*4e10*/  FFMA.FTZ R6, R189, R5, R6 ;  /* 0x00000005bd067223 */ /* 0x000fe20000010006 */
[----:B------:R-:W-:Y:S01]  /*4e20*/  FADD.FTZ R10, R145, R10 ;  /* 0x0000000a910a7221 */ /* 0x000fe20000010000 */
[----:B------:R-:W-:Y:S01]  /*4e30*/  FFMA.FTZ R4, R177, R195, R4 ;  /* 0x000000c3b1047223 */ /* 0x000fe20000010004 */
[----:B------:R-:W-:Y:S01]  /*4e40*/  FFMA.FTZ R212, R103, R54, R2 ;  /* 0x0000003667d47223 */ /* 0x000fe20000010002 */
[----:B------:R-:W-:Y:S01]  /*4e50*/  FADD.FTZ R6, R161, R6 ;  /* 0x00000006a1067221 */ /* 0x000fe20000010000 */
[----:B------:R-:W-:Y:S01]  /*4e60*/  UISETP.GE.AND UP0, UPT, UR11, UR34, UPT ;  /* 0x000000220b00728c */ /* 0x000fe2000bf06270 */
[----:B------:R-:W-:Y:S01]  /*4e70*/  FADD.FTZ R194, RZ, R4 ;  /* 0x00000004ffc27221 */ /* 0x000fe20000010000 */
[----:B------:R-:W-:Y:S01]  /*4e80*/  FMUL.FTZ R2, R174, R212 ;  /* 0x000000d4ae027220 */ /* 0x000fe20000410000 */
[C---:B------:R-:W-:Y:S01]  /*4e90*/  FMUL.FTZ R4, R190.reuse, R10 ;  /* 0x0000000abe047220 */ /* 0x040fe20000410000 */
[----:B------:R-:W-:Y:S01]  /*4ea0*/  FMUL.FTZ R8, R190, R12 ;  /* 0x0000000cbe087220 */ /* 0x000fe20000410000 */
[-C--:B------:R-:W-:Y:S01]  /*4eb0*/  FMUL.FTZ R3, R174, R194.reuse ;  /* 0x000000c2ae037220 */ /* 0x080fe20000410000 */
[----:B------:R-:W-:Y:S01]  /*4ec0*/  FFMA.FTZ R2, R175, R194, R2 ;  /* 0x000000c2af027223 */ /* 0x000fe20000010002 */
[----:B------:R-:W-:Y:S01]  /*4ed0*/  FFMA.FTZ R13, R191, R6, R4 ;  /* 0x00000006bf0d7223 */ /* 0x000fe20000010004 */
[----:B------:R-:W-:Y:S01]  /*4ee0*/  PLOP3.LUT P0, PT, PT, PT, UP0, 0x80, 0x8 ;  /* 0x000000000008781c */ /* 0x000fe20003f0f008 */
[----:B------:R-:W-:Y:S01]  /*4ef0*/  FFMA.FTZ R210, R175, R212, -R3 ;  /* 0x000000d4afd27223 */ /* 0x000fe20000010803 */
[----:B------:R-:W-:Y:S01]  /*4f00*/  FADD.FTZ R205, RZ, R2 ;  /* 0x00000002ffcd7221 */ /* 0x000fe20000010000 */
[----:B------:R-:W-:Y:S01]  /*4f10*/  FMUL.FTZ R3, R190, R6 ;  /* 0x00000006be037220 */ /* 0x000fe20000410000 */
[----:B------:R-:W-:Y:S01]  /*4f20*/  FADD.FTZ R13, R162, R13 ;  /* 0x0000000da20d7221 */ /* 0x000fe20000010000 */
[----:B------:R-:W-:Y:S01]  /*4f30*/  FFMA.FTZ R210, R101, R52, R210 ;  /* 0x0000003465d27223 */ /* 0x000fe200000100d2 */
[C---:B------:R-:W-:Y:S01]  /*4f40*/  FMUL.FTZ R2, R172.reuse, R205 ;  /* 0x000000cdac027220 */ /* 0x040fe20000410000 */
[----:B------:R-:W-:Y:S01]  /*4f50*/  FFMA.FTZ R3, R191, R10, -R3 ;  /* 0x0000000abf037223 */ /* 0x000fe20000010803 */
[----:B------:R-:W-:Y:S01]  /*4f60*/  ISETP.NE.OR P0, PT, R125, RZ, P0 ;  /* 0x000000ff7d00720c */ /* 0x000fe20000705670 */
[-C--:B------:R-:W-:Y:S01]  /*4f70*/  FMUL.FTZ R6, R172, R210.reuse ;  /* 0x000000d2ac067220 */ /* 0x080fe20000410000 */
[----:B------:R-:W-:Y:S01]  /*4f80*/  FFMA.FTZ R2, R173, R210, -R2 ;  /* 0x000000d2ad027223 */ /* 0x000fe20000010802 */
[----:B------:R-:W-:Y:S01]  /*4f90*/  FADD.FTZ R10, R146, R3 ;  /* 0x00000003920a7221 */ /* 0x000fe20000010000 */
[----:B------:R-:W-:-:S02]  /*4fa0*/  HFMA2 R4, -RZ, RZ, 1.875, 0 ;  /* 0x3f800000ff047431 */ /* 0x000fc400000001ff */
[----:B------:R-:W-:Y:S01]  /*4fb0*/  FFMA.FTZ R204, R173, R205, R6 ;  /* 0x000000cdadcc7223 */ /* 0x000fe20000010006 */
[----:B------:R-:W-:Y:S01]  /*4fc0*/  FFMA.FTZ R208, R99, R50, R2 ;  /* 0x0000003263d07223 */ /* 0x000fe20000010002 */
[----:B------:R-:W-:Y:S01]  /*4fd0*/  FMUL.FTZ R12, R192, R10 ;  /* 0x0000000ac00c7220 */ /* 0x000fe20000410000 */
[----:B------:R-:W-:Y:S01]  /*4fe0*/  FFMA.FTZ R8, R191, R11, R8 ;  /* 0x0000000bbf087223 */ /* 0x000fe20000010008 */
[----:B------:R-:W-:Y:S01]  /*4ff0*/  FADD.FTZ R204, RZ, R204 ;  /* 0x000000ccffcc7221 */ /* 0x000fe20000010000 */
[C---:B------:R-:W-:Y:S01]  /*5000*/  FMUL.FTZ R2, R170.reuse, R208 ;  /* 0x000000d0aa027220 */ /* 0x040fe20000410000 */
[----:B------:R-:W-:Y:S01]  /*5010*/  FFMA.FTZ R16, R193, R13, R12 ;  /* 0x0000000dc1107223 */ /* 0x000fe2000001000c */
[----:B------:R-:W-:Y:S01]  /*5020*/  CS2R R6, SRZ ;  /* 0x0000000000067805 */ /* 0x000fe2000001ff00 */
[-C--:B------:R-:W-:Y:S01]  /*5030*/  FMUL.FTZ R3, R170, R204.reuse ;  /* 0x000000ccaa037220 */ /* 0x080fe20000410000 */
[C---:B------:R-:W-:Y:S01]  /*5040*/  FFMA.FTZ R2, R171.reuse, R204, R2 ;  /* 0x000000ccab027223 */ /* 0x040fe20000010002 */
[----:B------:R-:W-:Y:S01]  /*5050*/  MOV R5, RZ ;  /* 0x000000ff00057202 */ /* 0x000fe20000000f00 */
[C---:B------:R-:W-:Y:S01]  /*5060*/  FMUL.FTZ R12, R192.reuse, R9 ;  /* 0x00000009c00c7220 */ /* 0x040fe20000410000 */
[----:B------:R-:W-:Y:S01]  /*5070*/  FFMA.FTZ R206, R171, R208, -R3 ;  /* 0x000000d0abce7223 */ /* 0x000fe20000010803 */
[----:B------:R-:W-:Y:S01]  /*5080*/  FADD.FTZ R207, RZ, R2 ;  /* 0x00000002ffcf7221 */ /* 0x000fe20000010000 */
[----:B------:R-:W-:Y:S01]  /*5090*/  FMUL.FTZ R3, R192, R13 ;  /* 0x0000000dc0037220 */ /* 0x000fe20000410000 */
[----:B------:R-:W-:Y:S01]  /*50a0*/  @!P0 LEA R11, R26, UR27, 0x4 ;  /* 0x0000001b1a0b8c11 */ /* 0x000fe2000f8e20ff */
[----:B------:R-:W-:Y:S01]  /*50b0*/  FFMA.FTZ R206, R97, R48, R206 ;  /* 0x0000003061ce7223 */ /* 0x000fe200000100ce */
[CC--:B------:R-:W-:Y:S01]  /*50c0*/  FMUL.FTZ R2, R168.reuse, R207.reuse ;  /* 0x000000cfa8027220 */ /* 0x0c0fe20000410000 */
[----:B------:R-:W-:Y:S01]  /*50d0*/  FFMA.FTZ R18, R193, R10, -R3 ;  /* 0x0000000ac1127223 */ /* 0x000fe20000010803 */
[----:B------:R-:W-:Y:S01]  /*50e0*/  ISETP.GT.U32.AND P2, PT, R127, 0x1f, PT ;  /* 0x0000001f7f00780c */ /* 0x000fe20003f44070 */
[-C--:B------:R-:W-:Y:S01]  /*50f0*/  FMUL.FTZ R10, R168, R206.reuse ;  /* 0x000000cea80a7220 */ /* 0x080fe20000410000 */
[C---:B------:R-:W-:Y:S01]  /*5100*/  FFMA.FTZ R2, R169.reuse, R206, -R2 ;  /* 0x000000cea9027223 */ /* 0x040fe20000010802 */
[----:B------:R-:W-:Y:S01]  /*5110*/  FMUL.FTZ R14, R192, R8 ;  /* 0x00000008c00e7220 */ /* 0x000fe20000410000 */
[----:B------:R0:W1:Y:S01]  /*5120*/  @!P0 LDS.128 R4, [R11+0x2af0] ;  /* 0x002af0000b048984 */ /* 0x0000620000000c00 */
[----:B------:R-:W-:Y:S01]  /*5130*/  FFMA.FTZ R10, R169, R207, R10 ;  /* 0x000000cfa90a7223 */ /* 0x000fe2000001000a */
[----:B------:R-:W-:Y:S01]  /*5140*/  FFMA.FTZ R232, R95, R46, R2 ;  /* 0x0000002e5fe87223 */ /* 0x000fe20000010002 */
[C---:B------:R-:W-:Y:S01]  /*5150*/  FFMA.FTZ R8, R193.reuse, R8, R12 ;  /* 0x00000008c1087223 */ /* 0x040fe2000001000c */
[----:B------:R-:W-:Y:S01]  /*5160*/  FFMA.FTZ R9, R193, R9, -R14 ;  /* 0x00000009c1097223 */ /* 0x000fe2000001080e */
[----:B------:R-:W-:Y:S01]  /*5170*/  FADD.FTZ R209, RZ, R10 ;  /* 0x0000000affd17221 */ /* 0x000fe20000010000 */
[C---:B------:R-:W-:Y:S01]  /*5180*/  FMUL.FTZ R13, R164.reuse, R232 ;  /* 0x000000e8a40d7220 */ /* 0x040fe20000410000 */
[----:B------:R-:W-:Y:S01]  /*5190*/  FADD.FTZ R10, R163, R16 ;  /* 0x00000010a30a7221 */ /* 0x000fe20000010000 */
[----:B0-----:R-:W-:Y:S01]  /*51a0*/  FADD.FTZ R11, R147, R18 ;  /* 0x00000012930b7221 */ /* 0x001fe20000010000 */
[-C--:B------:R-:W-:Y:S01]  /*51b0*/  FMUL.FTZ R3, R164, R209.reuse ;  /* 0x000000d1a4037220 */ /* 0x080fe20000410000 */
[----:B------:R-:W-:-:S03]  /*51c0*/  FFMA.FTZ R13, R166, R209, R13 ;  /* 0x000000d1a60d7223 */ /* 0x000fc6000001000d */
[----:B------:R-:W-:Y:S01]  /*51d0*/  FFMA.FTZ R234, R166, R232, -R3 ;  /* 0x000000e8a6ea7223 */ /* 0x000fe20000010803 */
[----:B------:R-:W-:Y:S01]  /*51e0*/  FADD.FTZ R238, RZ, R13 ;  /* 0x0000000dffee7221 */ /* 0x000fe20000010000 */
[----:B------:R0:W-:Y:S02]  /*51f0*/  STS.128 [R126+UR15+0x14f0], R8 ;  /* 0x0014f0087e007988 */ /* 0x0001e40008000c0f */
[----:B------:R-:W-:Y:S01]  /*5200*/  FFMA.FTZ R234, R93, R44, R234 ;  /* 0x0000002c5dea7223 */ /* 0x000fe200000100ea */
[----:B------:R-:W-:-:S03]  /*5210*/  FMUL.FTZ R2, R165, R238 ;  /* 0x000000eea5027220 */ /* 0x000fc60000410000 */
[-C--:B------:R-:W-:Y:S01]  /*5220*/  FMUL.FTZ R211, R165, R234.reuse ;  /* 0x000000eaa5d37220 */ /* 0x080fe20000410000 */
[----:B------:R-:W-:-:S03]  /*5230*/  FFMA.FTZ R2, R167, R234, -R2 ;  /* 0x000000eaa7027223 */ /* 0x000fc60000010802 */
[----:B------:R-:W-:Y:S01]  /*5240*/  FFMA.FTZ R211, R167, R238, R211 ;  /* 0x000000eea7d37223 */ /* 0x000fe200000100d3 */
[----:B------:R-:W-:Y:S01]  /*5250*/  FFMA.FTZ R236, R91, R42, R2 ;  /* 0x0000002a5bec7223 */ /* 0x000fe20000010002 */
[----:B------:R-:W-:Y:S06]  /*5260*/  BAR.SYNC.DEFER_BLOCKING 0x0 ;  /* 0x0000000000007b1d */ /* 0x000fec0000010000 */
[----:B0-----:R-:W-:Y:S05]  /*5270*/  @P2 BRA `(.L_x_6216) ;  /* 0x0000000800b02947 */ /* 0x001fea0003800000 */
[----:B------:R-:W-:Y:S01]  /*5280*/  LEA R3, R127, R124, 0x4 ;  /* 0x0000007c7f037211 */ /* 0x000fe200078e20ff */
[----:B------:R-:W-:Y:S01]  /*5290*/  UMOV UR19, 0xffffffff ;  /* 0xffffffff00137882 */ /* 0x000fe20000000000 */
[----:B------:R-:W-:-:S03]  /*52a0*/  ISETP.NE.AND P2, PT, R125, 0x1f, PT ;  /* 0x0000001f7d00780c */ /* 0x000fc60003f45270 */
[----:B------:R-:W-:Y:S04]  /*52b0*/  LDS.128 R12, [R3+0x14f0] ;  /* 0x0014f000030c7984 */ /* 0x000fe80000000c00 */
[----:B------:R-:W0:Y:S02]  /*52c0*/  LDS.128 R8, [R3+0x1500] ;  /* 0x0015000003087984 */ /* 0x000e240000000c00 */
[C---:B0-----:R-:W-:Y:S01]  /*52d0*/  FMUL.FTZ R19, R13.reuse, R11 ;  /* 0x0000000b0d137220 */ /* 0x041fe20000410000 */
        /* <DEDUP_REMOVED lines=14> */
.L_x_6294:
        /* <DEDUP_REMOVED lines=9> */
[C---:B--2---:R-:W-:Y:S01]  /*5450*/  FFMA.FTZ R17, R14.reuse, R17, -R19 ;  /* 0x000000110e117223 */ /* 0x044fe20000010813 */
[----:B------:R-:W-:Y:S01]  /*5460*/  FFMA.FTZ R16, R14, R16, R15 ;  /* 0x000000100e107223 */ /* 0x000fe2000001000f */
[----:B------:R-:W-:Y:S01]  /*5470*/  FADD.FTZ R13, R13, R2 ;  /* 0x000000020d0d7221 */ /* 0x000fe20000010000 */
[----:B------:R-:W-:-:S07]  /*5480*/  FADD.FTZ R12, R12, R213 ;  /* 0x000000d50c0c7221 */ /* 0x000fce0000010000 */
.L_x_6219:
[----:B------:R-:W-:Y:S05]  /*5490*/  BSYNC.RECONVERGENT B0 ;  /* 0x0000000000007941 */ /* 0x000fea0003800200 */
.L_x_6218:
[----:B------:R-:W-:-:S03]  /*54a0*/  UMOV UR19, 0xffffffff ;  /* 0xffffffff00137882 */ /* 0x000fc60000000000 */
[----:B------:R-:W-:Y:S05]  /*54b0*/  BRA.DIV UR19, `(.L_x_6220) ;  /* 0x0000004e13fc7947 */ /* 0x000fea000b800000 */
[----:B--2---:R2:W1:Y:S04]  /*54c0*/  SHFL.DOWN PT, R14, R17, 0x2, 0x1f ;  /* 0x08401f00110e7f89 */ /* 0x00446800000e0000 */
[----:B---3--:R2:W3:Y:S04]  /*54d0*/  SHFL.DOWN PT, R15, R16, 0x2, 0x1f ;  /* 0x08401f00100f7f89 */ /* 0x0084e800000e0000 */
[----:B----4-:R2:W4:Y:S04]  /*54e0*/  SHFL.DOWN PT, R18, R13, 0x2, 0x1f ;  /* 0x08401f000d127f89 */ /* 0x01052800000e0000 */
[----:B0-----:R2:W0:Y:S02]  /*54f0*/  SHFL.DOWN PT, R19, R12, 0x2, 0x1f ;  /* 0x08401f000c137f89 */ /* 0x00142400000e0000 */
.L_x_6300:
        /* <DEDUP_REMOVED lines=13> */
.L_x_6222:
[----:B------:R-:W-:Y:S05]  /*55d0*/  BSYNC.RECONVERGENT B0 ;  /* 0x0000000000007941 */ /* 0x000fea0003800200 */
.L_x_6221:
[----:B------:R-:W-:-:S03]  /*55e0*/  UMOV UR19, 0xffffffff ;  /* 0xffffffff00137882 */ /* 0x000fc60000000000 */
[----:B------:R-:W-:Y:S05]  /*55f0*/  BRA.DIV UR19, `(.L_x_6223) ;  /* 0x00000052131c7947 */ /* 0x000fea000b800000 */
[----:B-1----:R1:W1:Y:S04]  /*5600*/  SHFL.DOWN PT, R14, R17, 0x4, 0x1f ;  /* 0x08801f00110e7f89 */ /* 0x00226800000e0000 */
[----:B---3--:R3:W1:Y:S04]  /*5610*/  SHFL.DOWN PT, R15, R16, 0x4, 0x1f ;  /* 0x08801f00100f7f89 */ /* 0x00866800000e0000 */
[----:B----4-:R3:W4:Y:S04]  /*5620*/  SHFL.DOWN PT, R18, R13, 0x4, 0x1f ;  /* 0x08801f000d127f89 */ /* 0x01072800000e0000 */
[----:B0-----:R3:W0:Y:S02]  /*5630*/  SHFL.DOWN PT, R19, R12, 0x4, 0x1f ;  /* 0x08801f000c137f89 */ /* 0x00162400000e0000 */
.L_x_6306:
        /* <DEDUP_REMOVED lines=13> */
.L_x_6225:
[----:B------:R-:W-:Y:S05]  /*5710*/  BSYNC.RECONVERGENT B0 ;  /* 0x0000000000007941 */ /* 0x000fea0003800200 */
.L_x_6224:
[----:B------:R-:W-:-:S03]  /*5720*/  UMOV UR19, 0xffffffff ;  /* 0xffffffff00137882 */ /* 0x000fc60000000000 */
[----:B------:R-:W-:Y:S05]  /*5730*/  BRA.DIV UR19, `(.L_x_6226) ;  /* 0x00000052133c7947 */ /* 0x000fea000b800000 */
[----:B-1----:R1:W1:Y:S04]  /*5740*/  SHFL.DOWN PT, R14, R17, 0x8, 0x1f ;  /* 0x09001f00110e7f89 */ /* 0x00226800000e0000 */
[----:B------:R0:W1:Y:S04]  /*5750*/  SHFL.DOWN PT, R15, R16, 0x8, 0x1f ;  /* 0x09001f00100f7f89 */ /* 0x00006800000e0000 */
[----:B----4-:R4:W1:Y:S04]  /*5760*/  SHFL.DOWN PT, R18, R13, 0x8, 0x1f ;  /* 0x09001f000d127f89 */ /* 0x01086800000e0000 */
[----:B0-----:R4:W0:Y:S02]  /*5770*/  SHFL.DOWN PT, R19, R12, 0x8, 0x1f ;  /* 0x09001f000c137f89 */ /* 0x00182400000e0000 */
.L_x_6312:
        /* <DEDUP_REMOVED lines=13> */
.L_x_6228:
[----:B------:R-:W-:Y:S05]  /*5850*/  BSYNC.RECONVERGENT B0 ;  /* 0x0000000000007941 */ /* 0x000fea0003800200 */
.L_x_6227:
[----:B------:R-:W-:-:S03]  /*5860*/  UMOV UR19, 0xffffffff ;  /* 0xffffffff00137882 */ /* 0x000fc60000000000 */
[----:B------:R-:W-:Y:S05]  /*5870*/  BRA.DIV UR19, `(.L_x_6229) ;  /* 0x00000052135c7947 */ /* 0x000fea000b800000 */
[----:B-1----:R1:W1:Y:S04]  /*5880*/  SHFL.DOWN PT, R14, R17, 0x10, 0x1f ;  /* 0x0a001f00110e7f89 */ /* 0x00226800000e0000 */
[----:B------:R0:W1:Y:S04]  /*5890*/  SHFL.DOWN PT, R15, R16, 0x10, 0x1f ;  /* 0x0a001f00100f7f89 */ /* 0x00006800000e0000 */
[----:B------:R1:W1:Y:S04]  /*58a0*/  SHFL.DOWN PT, R18, R13, 0x10, 0x1f ;  /* 0x0a001f000d127f89 */ /* 0x00026800000e0000 */
[----:B0-----:R0:W0:Y:S02]  /*58b0*/  SHFL.DOWN PT, R19, R12, 0x10, 0x1f ;  /* 0x0a001f000c137f89 */ /* 0x00102400000e0000 */
.L_x_6318:
        /* <DEDUP_REMOVED lines=13> */
.L_x_6231:
[----:B------:R-:W-:Y:S05]  /*5990*/  BSYNC.RECONVERGENT B0 ;  /* 0x0000000000007941 */ /* 0x000fea0003800200 */
.L_x_6230:
[----:B------:R-:W-:-:S03]  /*59a0*/  UMOV UR19, 0xffffffff ;  /* 0xffffffff00137882 */ /* 0x000fc60000000000 */
[----:B------:R-:W-:Y:S05]  /*59b0*/  BRA.DIV UR19, `(.L_x_6232) ;  /* 0x00000052137c7947 */ /* 0x000fea000b800000 */
[----:B------:R-:W0:Y:S04]  /*59c0*/  SHFL.IDX PT, R215, R16, RZ, 0x1f ;  /* 0x00001fff10d77589 */ /* 0x000e2800000e0000 */
[----:B------:R-:W5:Y:S04]  /*59d0*/  SHFL.IDX PT, R227, R17, RZ, 0x1f ;  /* 0x00001fff11e37589 */ /* 0x000f6800000e0000 */
[----:B------:R-:W2:Y:S04]  /*59e0*/  SHFL.IDX PT, R213, R13, RZ, 0x1f ;  /* 0x00001fff0dd57589 */ /* 0x000ea800000e0000 */
[----:B------:R-:W3:Y:S04]  /*59f0*/  SHFL.IDX PT, R229, R12, RZ, 0x1f ;  /* 0x00001fff0ce57589 */ /* 0x000ee800000e0000 */
[----:B------:R-:W-:Y:S04]  /*5a00*/  SHFL.IDX PT, R231, R4, RZ, 0x1f ;  /* 0x00001fff04e77589 */ /* 0x000fe800000e0000 */
[----:B------:R-:W4:Y:S04]  /*5a10*/  SHFL.IDX PT, R233, R5, RZ, 0x1f ;  /* 0x00001fff05e97589 */ /* 0x000f2800000e0000 */
[----:B-1----:R-:W1:Y:S01]  /*5a20*/  SHFL.DOWN PT, R18, R17, 0x1, 0x1f ;  /* 0x08201f0011127f89 */ /* 0x002e6200000e0000 */
[-C--:B0-----:R-:W-:Y:S01]  /*5a30*/  FMUL.FTZ R19, R7, R215.reuse ;  /* 0x000000d707137220 */ /* 0x081fe20000410000 */
[-C--:B------:R-:W-:Y:S01]  /*5a40*/  FMUL.FTZ R240, R6, R215.reuse ;  /* 0x000000d706f07220 */ /* 0x080fe20000410000 */
[-C--:B------:R-:W-:Y:S01]  /*5a50*/  FMUL.FTZ R15, R5, R215.reuse ;  /* 0x000000d7050f7220 */ /* 0x080fe20000410000 */
[----:B------:R-:W0:Y:S01]  /*5a60*/  SHFL.DOWN PT, R221, R16, 0x1, 0x1f ;  /* 0x08201f0010dd7f89 */ /* 0x000e2200000e0000 */
[----:B------:R-:W-:Y:S01]  /*5a70*/  FMUL.FTZ R2, R4, R215 ;  /* 0x000000d704027220 */ /* 0x000fe20000410000 */
[-C--:B-----5:R-:W-:Y:S01]  /*5a80*/  FFMA.FTZ R14, R6, R227.reuse, -R19 ;  /* 0x000000e3060e7223 */ /* 0x0a0fe20000010813 */
[-C--:B------:R-:W-:Y:S01]  /*5a90*/  FFMA.FTZ R240, R7, R227.reuse, R240 ;  /* 0x000000e307f07223 */ /* 0x080fe200000100f0 */
[----:B------:R-:W0:Y:S01]  /*5aa0*/  SHFL.IDX PT, R235, R6, RZ, 0x1f ;  /* 0x00001fff06eb7589 */ /* 0x000e2200000e0000 */
[-C--:B------:R-:W-:Y:S01]  /*5ab0*/  FFMA.FTZ R215, R4, R227.reuse, -R15 ;  /* 0x000000e304d77223 */ /* 0x080fe2000001080f */
[----:B------:R-:W-:Y:S01]  /*5ac0*/  FFMA.FTZ R217, R5, R227, R2 ;  /* 0x000000e305d97223 */ /* 0x000fe20000010002 */
[----:B--2---:R-:W-:Y:S01]  /*5ad0*/  FADD.FTZ R219, R213, R14 ;  /* 0x0000000ed5db7221 */ /* 0x004fe20000010000 */
[----:B------:R-:W2:Y:S01]  /*5ae0*/  SHFL.IDX PT, R237, R7, RZ, 0x1f ;  /* 0x00001fff07ed7589 */ /* 0x000ea200000e0000 */
[----:B---3--:R-:W-:-:S03]  /*5af0*/  FADD.FTZ R227, R229, R240 ;  /* 0x000000f0e5e37221 */ /* 0x008fc60000010000 */
[----:B------:R4:W3:Y:S04]  /*5b00*/  SHFL.DOWN PT, R223, R13, 0x1, 0x1f ;  /* 0x08201f000ddf7f89 */ /* 0x0008e800000e0000 */
[----:B------:R5:W0:Y:S01]  /*5b10*/  SHFL.DOWN PT, R225, R12, 0x1, 0x1f ;  /* 0x08201f000ce17f89 */ /* 0x000a2200000e0000 */
[----:B----4-:R-:W-:Y:S02]  /*5b20*/  MOV R13, R233 ;  /* 0x000000e9000d7202 */ /* 0x010fe40000000f00 */
[----:B-1---5:R-:W-:-:S07]  /*5b30*/  MOV R12, R231 ;  /* 0x000000e7000c7202 */ /* 0x022fce0000000f00 */
.L_x_6332:
[----:B------:R-:W-:Y:S01]  /*5b40*/  BSSY.RECONVERGENT B0, `(.L_x_6233) ;  /* 0x000000f000007945 */ /* 0x000fe20003800200 */
[----:B0-----:R-:W-:Y:S02]  /*5b50*/  MOV R14, R235 ;  /* 0x000000eb000e7202 */ /* 0x001fe40000000f00 */
[----:B--2---:R-:W-:Y:S01]  /*5b60*/  MOV R15, R237 ;  /* 0x000000ed000f7202 */ /* 0x004fe20000000f00 */
        /* <DEDUP_REMOVED lines=12> */
.L_x_6234:
[----:B------:R-:W-:Y:S05]  /*5c30*/  BSYNC.RECONVERGENT B0 ;  /* 0x0000000000007941 */ /* 0x000fea0003800200 */
.L_x_6233:
        /* <DEDUP_REMOVED lines=15> */
[----:B------:R-:W-:-:S07]  /*5d30*/  MOV R4, R215 ;  /* 0x000000d700047202 */ /* 0x000fce0000000f00 */
.L_x_6216:
[----:B------:R-:W-:Y:S05]  /*5d40*/  WARPSYNC.ALL ;  /* 0x0000000000007948 */ /* 0x000fea0003800000 */
[----:B------:R-:W-:Y:S01]  /*5d50*/  BAR.SYNC.DEFER_BLOCKING 0x0 ;  /* 0x0000000000007b1d */ /* 0x000fe20000010000 */
[----:B------:R-:W-:Y:S01]  /*5d60*/  ISETP.NE.AND P0, PT, R127, RZ, PT ;  /* 0x000000ff7f00720c */ /* 0x000fe20003f05270 */
[----:B------:R-:W-:Y:S01]  /*5d70*/  FFMA.FTZ R10, R0, -R203, RZ ;  /* 0x800000cb000a7223 */ /* 0x000fe200000100ff */
[C---:B------:R-:W-:Y:S02]  /*5d80*/  ISETP.GT.AND P2, PT, R123.reuse, 0x1e, PT ;  /* 0x0000001e7b00780c */ /* 0x040fe40003f44270 */
[----:B------:R-:W-:Y:S01]  /*5d90*/  ISETP.GT.AND P3, PT, R123, 0xf, PT ;  /* 0x0000000f7b00780c */ /* 0x000fe20003f64270 */
[----:B------:R-:W-:Y:S08]  /*5da0*/  BSSY.RECONVERGENT B0, `(.L_x_6235) ;  /* 0x00001bf000007945 */ /* 0x000ff00003800200 */
[----:B0-----:R-:W-:Y:S01]  /*5db0*/  @!P0 LEA R14, R26, UR27, 0x4 ;  /* 0x0000001b1a0e8c11 */ /* 0x001fe2000f8e20ff */
[----:B------:R-:W0:Y:S04]  /*5dc0*/  LDS.64 R2, [R126+UR15+0x14f8] ;  /* 0x0014f80f7e027984 */ /* 0x000e280008000a00 */
[----:B-1----:R1:W-:Y:S01]  /*5dd0*/  @!P0 STS.128 [R14+0x2af0], R4 ;  /* 0x002af0040e008388 */ /* 0x0023e20000000c00 */
[-C--:B0-----:R-:W-:Y:S01]  /*5de0*/  FMUL.FTZ R9, R3, R25.reuse ;  /* 0x0000001903097220 */ /* 0x081fe20000410000 */
        /* <DEDUP_REMOVED lines=18> */
[CC--:B------:R-:W-:Y:S01]  /*5f10*/  FMUL.FTZ R2, R168.reuse, R150.reuse ;  /* 0x00000096a8027220 */ /* 0x0c0fe20000410000 */
[-C--:B------:R-:W-:Y:S01]  /*5f20*/  FMUL.FTZ R3, R168, R9.reuse ;  /* 0x00000009a8037220 */ /* 0x080fe20000410000 */
[-C--:B------:R-:W-:Y:S02]  /*5f30*/  FMUL.FTZ R24, R46, R9.reuse ;  /* 0x000000092e187220 */ /* 0x080fe40000410000 */
        /* <DEDUP_REMOVED lines=31> */
[----:B------:R-:W-:Y:S01]  /*6130*/  FFMA.FTZ R2, R0, R230, RZ ;  /* 0x000000e600027223 */ /* 0x000fe200000100ff */
[----:B------:R-:W-:Y:S02]  /*6140*/  FFMA.FTZ R179, R179, R139, -R178 ;  /* 0x0000008bb3b37223 */ /* 0x000fe400000108b2 */
[----:B------:R-:W-:Y:S01]  /*6150*/  FADD.FTZ R156, R156, R13 ;  /* 0x0000000d9c9c7221 */ /* 0x000fe20000010000 */
[----:B------:R-:W-:Y:S01]  /*6160*/  FFMA.FTZ R15, R41, R228, R2 ;  /* 0x000000e4290f7223 */ /* 0x000fe20000010002 */
[----:B------:R-:W-:Y:S02]  /*6170*/  FADD.FTZ R13, R140, R179 ;  /* 0x000000b38c0d7221 */ /* 0x000fe40000010000 */
[----:B------:R-:W-:Y:S01]  /*6180*/  FMUL.FTZ R2, R180, R156 ;  /* 0x0000009cb4027220 */ /* 0x000fe20000410000 */
[----:B------:R-:W-:Y:S01]  /*6190*/  FFMA.FTZ R8, R40, R226, R15 ;  /* 0x000000e228087223 */ /* 0x000fe2000001000f */
[----:B------:R-:W-:Y:S01]  /*61a0*/  FMUL.FTZ R15, R180, R13 ;  /* 0x0000000db40f7220 */ /* 0x000fe20000410000 */
[----:B------:R-:W-:-:S02]  /*61b0*/  FFMA.FTZ R226, R117, -R68, R226 ;  /* 0x8000004475e27223 */ /* 0x000fc400000100e2 */
[----:B------:R-:W-:Y:S01]  /*61c0*/  FFMA.FTZ R17, R39, R224, R8 ;  /* 0x000000e027117223 */ /* 0x000fe20000010008 */
[C---:B------:R-:W-:Y:S01]  /*61d0*/  FFMA.FTZ R8, R181.reuse, R13, -R2 ;  /* 0x0000000db5087223 */ /* 0x040fe20000010802 */
[----:B------:R-:W-:Y:S01]  /*61e0*/  FFMA.FTZ R2, R181, R156, R15 ;  /* 0x0000009cb5027223 */ /* 0x000fe2000001000f */
[----:B------:R-:W-:Y:S01]  /*61f0*/  FFMA.FTZ R15, R41, -R202, R10 ;  /* 0x800000ca290f7223 */ /* 0x000fe2000001000a */
[----:B------:R-:W-:Y:S01]  /*6200*/  FFMA.FTZ R12, R38, R222, R17 ;  /* 0x000000de260c7223 */ /* 0x000fe20000010011 */
[----:B------:R-:W-:Y:S01]  /*6210*/  FADD.FTZ R141, R141, R8 ;  /* 0x000000088d8d7221 */ /* 0x000fe20000010000 */
[----:B------:R-:W-:Y:S01]  /*6220*/  FADD.FTZ R157, R157, R2 ;  /* 0x000000029d9d7221 */ /* 0x000fe20000010000 */
[----:B-1----:R-:W-:Y:S01]  /*6230*/  FFMA.FTZ R4, R40, -R201, R15 ;  /* 0x800000c928047223 */ /* 0x002fe2000001000f */
        /* <DEDUP_REMOVED lines=28> */
[----:B------:R-:W-:Y:S01]  /*6400*/  FFMA.FTZ R6, R30, R206, R7 ;  /* 0x000000ce1e067223 */ /* 0x000fe20000010007 */
[----:B------:R-:W-:Y:S01]  /*6410*/  FFMA.FTZ R7, R33, -R194, R4 ;  /* 0x800000c221077223 */ /* 0x000fe20000010004 */
[----:B------:R-:W-:Y:S01]  /*6420*/  FFMA.FTZ R5, R187, R159, R2 ;  /* 0x0000009fbb057223 */ /* 0x000fe20000010002 */
[----:B------:R-:W-:Y:S01]  /*6430*/  FADD.FTZ R8, RZ, R211 ;  /* 0x000000d3ff087221 */ /* 0x000fe20000010000 */
[----:B------:R-:W-:Y:S01]  /*6440*/  FFMA.FTZ R19, R29, R232, R6 ;  /* 0x000000e81d137223 */ /* 0x000fe20000010006 */
[----:B------:R-:W-:Y:S01]  /*6450*/  FFMA.FTZ R2, R32, -R205, R7 ;  /* 0x800000cd20027223 */ /* 0x000fe20000010007 */
[----:B------:R-:W-:Y:S01]  /*6460*/  FADD.FTZ R160, R160, R5 ;  /* 0x00000005a0a07221 */ /* 0x000fe20000010000 */
[----:B------:R-:W-:Y:S01]  /*6470*/  FMUL.FTZ R7, R23, R148 ;  /* 0x0000009417077220 */ /* 0x000fe20000410000 */
[----:B------:R-:W-:Y:S01]  /*6480*/  FFMA.FTZ R6, R28, R234, R19 ;  /* 0x000000ea1c067223 */ /* 0x000fe20000010013 */
[----:B------:R-:W-:Y:S01]  /*6490*/  FFMA.FTZ R5, R31, -R204, R2 ;  /* 0x800000cc1f057223 */ /* 0x000fe20000010002 */
[----:B------:R-:W-:Y:S01]  /*64a0*/  FMUL.FTZ R19, R23, R132 ;  /* 0x0000008417137220 */ /* 0x000fe20000410000 */
[----:B------:R-:W-:Y:S01]  /*64b0*/  FFMA.FTZ R17, R187, R143, -R186 ;  /* 0x0000008fbb117223 */ /* 0x000fe200000108ba */
[----:B------:R-:W-:Y:S01]  /*64c0*/  FFMA.FTZ R6, R27, R236, R6 ;  /* 0x000000ec1b067223 */ /* 0x000fe20000010006 */
[----:B------:R-:W-:Y:S01]  /*64d0*/  FFMA.FTZ R2, R30, -R207, R5 ;  /* 0x800000cf1e027223 */ /* 0x000fe20000010005 */
[----:B------:R-:W-:Y:S01]  /*64e0*/  FFMA.FTZ R236, R91, -R42, R236 ;  /* 0x8000002a5bec7223 */ /* 0x000fe200000100ec */
[C---:B------:R-:W-:Y:S01]  /*64f0*/  FFMA.FTZ R25, R22.reuse, R132, -R7 ;  /* 0x0000008416197223 */ /* 0x040fe20000010807 */
[-C--:B------:R-:W-:Y:S01]  /*6500*/  FFMA.FTZ R19, R22, R148.reuse, R19 ;  /* 0x0000009416137223 */ /* 0x080fe20000010013 */
[----:B------:R-:W-:Y:S01]  /*6510*/  FFMA.FTZ R5, R29, -R209, R2 ;  /* 0x800000d11d057223 */ /* 0x000fe20000010002 */
[----:B------:R-:W-:Y:S01]  /*6520*/  FMUL.FTZ R7, R42, R148 ;  /* 0x000000942a077220 */ /* 0x000fe20000410000 */
[----:B------:R-:W-:Y:S01]  /*6530*/  FMUL.FTZ R167, R8, R165 ;  /* 0x000000a508a77220 */ /* 0x000fe20000410000 */
[----:B------:R-:W-:Y:S01]  /*6540*/  FADD.FTZ R17, R144, R17 ;  /* 0x0000001190117221 */ /* 0x000fe20000010000 */
[----:B------:R-:W-:Y:S01]  /*6550*/  FFMA.FTZ R2, R28, -R238, R5 ;  /* 0x800000ee1c027223 */ /* 0x000fe20000010005 */
[C---:B------:R-:W-:Y:S01]  /*6560*/  FMUL.FTZ R19, R236.reuse, R19 ;  /* 0x00000013ec137220 */ /* 0x040fe20000410000 */
[----:B------:R-:W-:Y:S01]  /*6570*/  FADD.FTZ R43, R7, R43 ;  /* 0x0000002b072b7221 */ /* 0x000fe20000010000 */
[-C--:B------:R-:W-:Y:S01]  /*6580*/  FFMA.FTZ R4, R236, R7.reuse, R167 ;  /* 0x00000007ec047223 */ /* 0x080fe200000100a7 */
[----:B------:R-:W-:Y:S01]  /*6590*/  FMUL.FTZ R5, R8, R7 ;  /* 0x0000000708057220 */ /* 0x000fe20000410000 */
[----:B------:R-:W-:Y:S01]  /*65a0*/  FFMA.FTZ R7, R27, -R8, R2 ;  /* 0x800000081b077223 */ /* 0x000fe20000010002 */
[----:B------:R-:W-:Y:S01]  /*65b0*/  FMUL.FTZ R2, R188, R17 ;  /* 0x00000011bc027220 */ /* 0x000fe20000410000 */
[----:B------:R-:W-:Y:S01]  /*65c0*/  FFMA.FTZ R8, R8, R25, R19 ;  /* 0x0000001908087223 */ /* 0x000fe20000010013 */
[-C--:B------:R-:W-:Y:S01]  /*65d0*/  FMUL.FTZ R188, R188, R160.reuse ;  /* 0x000000a0bcbc7220 */ /* 0x080fe20000410000 */
[----:B------:R-:W-:Y:S01]  /*65e0*/  FFMA.FTZ R5, R236, R165, -R5 ;  /* 0x000000a5ec057223 */ /* 0x000fe20000010805 */
[----:B------:R-:W-:Y:S01]  /*65f0*/  FMUL.FTZ R19, R23, R149 ;  /* 0x0000009517137220 */ /* 0x000fe20000410000 */
[----:B------:R-:W-:Y:S01]  /*6600*/  FMUL.FTZ R165, R44, R133 ;  /* 0x000000852ca57220 */ /* 0x000fe20000410000 */
[C---:B------:R-:W-:Y:S01]  /*6610*/  FFMA.FTZ R188, R189.reuse, R17, -R188 ;  /* 0x00000011bdbc7223 */ /* 0x040fe200000108bc */
[----:B------:R-:W-:Y:S01]  /*6620*/  FFMA.FTZ R2, R189, R160, R2 ;  /* 0x000000a0bd027223 */ /* 0x000fe20000010002 */
[-C--:B------:R-:W-:Y:S01]  /*6630*/  FFMA.FTZ R25, R22, R133.reuse, -R19 ;  /* 0x0000008516197223 */ /* 0x080fe20000010813 */
[----:B------:R-:W-:Y:S01]  /*6640*/  FMUL.FTZ R133, R23, R133 ;  /* 0x0000008517857220 */ /* 0x000fe20000410000 */
[----:B------:R-:W-:Y:S01]  /*6650*/  FMUL.FTZ R19, R44, R149 ;  /* 0x000000952c137220 */ /* 0x000fe20000410000 */
[----:B------:R-:W-:Y:S01]  /*6660*/  FMUL.FTZ R167, R238, R165 ;  /* 0x000000a5eea77220 */ /* 0x000fe20000410000 */
[----:B------:R-:W-:Y:S01]  /*6670*/  FADD.FTZ R145, R145, R188 ;  /* 0x000000bc91917221 */ /* 0x000fe20000010000 */
[----:B------:R-:W-:Y:S01]  /*6680*/  FADD.FTZ R161, R161, R2 ;  /* 0x00000002a1a17221 */ /* 0x000fe20000010000 */
[----:B------:R-:W-:Y:S01]  /*6690*/  FFMA.FTZ R133, R22, R149, R133 ;  /* 0x0000009516857223 */ /* 0x000fe20000010085 */
[----:B------:R-:W-:Y:S01]  /*66a0*/  FADD.FTZ R45, R19, R45 ;  /* 0x0000002d132d7221 */ /* 0x000fe20000010000 */
[-C--:B------:R-:W-:Y:S01]  /*66b0*/  FFMA.FTZ R10, R12, R19.reuse, R167 ;  /* 0x000000130c0a7223 */ /* 0x080fe200000100a7 */
[----:B------:R-:W-:Y:S01]  /*66c0*/  FMUL.FTZ R19, R238, R19 ;  /* 0x00000013ee137220 */ /* 0x000fe20000410000 */
[C---:B------:R-:W-:Y:S01]  /*66d0*/  FMUL.FTZ R2, R190.reuse, R145 ;  /* 0x00000091be027220 */ /* 0x040fe20000410000 */
[----:B------:R-:W-:Y:S01]  /*66e0*/  FMUL.FTZ R190, R190, R161 ;  /* 0x000000a1bebe7220 */ /* 0x000fe20000410000 */
[C---:B------:R-:W-:Y:S01]  /*66f0*/  FMUL.FTZ R133, R12.reuse, R133 ;  /* 0x000000850c857220 */ /* 0x040fe20000410000 */
[----:B------:R-:W-:Y:S01]  /*6700*/  FFMA.FTZ R12, R12, R165, -R19 ;  /* 0x000000a50c0c7223 */ /* 0x000fe20000010813 */
[C---:B------:R-:W-:Y:S01]  /*6710*/  FFMA.FTZ R19, R191.reuse, R161, R2 ;  /* 0x000000a1bf137223 */ /* 0x040fe20000010002 */
[----:B------:R-:W-:Y:S01]  /*6720*/  FFMA.FTZ R191, R191, R145, -R190 ;  /* 0x00000091bfbf7223 */ /* 0x000fe200000108be */
[----:B------:R-:W-:Y:S01]  /*6730*/  FFMA.FTZ R238, R238, R25, R133 ;  /* 0x00000019eeee7223 */ /* 0x000fe20000010085 */
[----:B------:R-:W-:Y:S01]  /*6740*/  FMUL.FTZ R25, R23, R150 ;  /* 0x0000009617197220 */ /* 0x000fe20000410000 */
[----:B------:R-:W-:Y:S01]  /*6750*/  FADD.FTZ R162, R162, R19 ;  /* 0x00000013a2a27221 */ /* 0x000fe20000010000 */
[----:B------:R-:W-:Y:S01]  /*6760*/  FFMA.FTZ R232, R95, -R46, R232 ;  /* 0x8000002e5fe87223 */ /* 0x000fe200000100e8 */
[----:B------:R-:W-:Y:S01]  /*6770*/  FMUL.FTZ R2, R46, R150 ;  /* 0x000000962e027220 */ /* 0x000fe20000410000 */
[C---:B------:R-:W-:Y:S01]  /*6780*/  FMUL.FTZ R133, R209.reuse, R24 ;  /* 0x00000018d1857220 */ /* 0x040fe20000410000 */
[----:B------:R-:W-:Y:S01]  /*6790*/  FADD.FTZ R19, R146, R191 ;  /* 0x000000bf92137221 */ /* 0x000fe20000010000 */
[----:B------:R-:W-:Y:S01]  /*67a0*/  FFMA.FTZ R138, R22, R9, -R25 ;  /* 0x00000009168a7223 */ /* 0x000fe20000010819 */
[----:B------:R-:W-:Y:S01]  /*67b0*/  FADD.FTZ R47, R2, R47 ;  /* 0x0000002f022f7221 */ /* 0x000fe20000010000 */
[-C--:B------:R-:W-:Y:S01]  /*67c0*/  FFMA.FTZ R18, R232, R2.reuse, R133 ;  /* 0x00000002e8127223 */ /* 0x080fe20000010085 */
[----:B------:R-:W-:Y:S01]  /*67d0*/  FMUL.FTZ R25, R209, R2 ;  /* 0x00000002d1197220 */ /* 0x000fe20000410000 */
[C---:B------:R-:W-:Y:S01]  /*67e0*/  FMUL.FTZ R2, R192.reuse, R19 ;  /* 0x00000013c0027220 */ /* 0x040fe20000410000 */
[----:B------:R-:W-:Y:S01]  /*67f0*/  FMUL.FTZ R192, R192, R162 ;  /* 0x000000a2c0c07220 */ /* 0x000fe20000410000 */
[----:B------:R-:W-:Y:S01]  /*6800*/  FFMA.FTZ R8, R91, R148, R8 ;  /* 0x000000945b087223 */ /* 0x000fe20000010008 */
[----:B------:R-:W-:Y:S01]  /*6810*/  FMUL.FTZ R9, R23, R9 ;  /* 0x0000000917097220 */ /* 0x000fe20000410000 */
[C---:B------:R-:W-:Y:S01]  /*6820*/  FFMA.FTZ R2, R193.reuse, R162, R2 ;  /* 0x000000a2c1027223 */ /* 0x040fe20000010002 */
[----:B------:R-:W-:Y:S01]  /*6830*/  FFMA.FTZ R192, R193, R19, -R192 ;  /* 0x00000013c1c07223 */ /* 0x000fe200000108c0 */
[----:B------:R-:W-:Y:S01]  /*6840*/  FADD.FTZ R89, R8, R89 ;  /* 0x0000005908597221 */ /* 0x000fe20000010000 */
[----:B------:R-:W-:Y:S01]  /*6850*/  FFMA.FTZ R9, R22, R150, R9 ;  /* 0x0000009616097223 */ /* 0x000fe20000010009 */
[----:B------:R-:W-:Y:S01]  /*6860*/  FMUL.FTZ R8, R70, R162 ;  /* 0x000000a246087220 */ /* 0x000fe20000410000 */
[----:B------:R-:W-:Y:S01]  /*6870*/  FADD.FTZ R147, R147, R192 ;  /* 0x000000c093937221 */ /* 0x000fe20000010000 */
[----:B------:R-:W-:Y:S01]  /*6880*/  FADD.FTZ R163, R163, R2 ;  /* 0x00000002a3a37221 */ /* 0x000fe20000010000 */
[C---:B------:R-:W-:Y:S01]  /*6890*/  FFMA.FTZ R24, R232.reuse, R24, -R25 ;  /* 0x00000018e8187223 */ /* 0x040fe20000010819 */
[----:B------:R-:W-:Y:S01]  /*68a0*/  FMUL.FTZ R232, R232, R9 ;  /* 0x00000009e8e87220 */ /* 0x000fe20000410000 */
[----:B------:R-:W-:Y:S01]  /*68b0*/  FMUL.FTZ R14, R72, R147 ;  /* 0x00000093480e7220 */ /* 0x000fe20000410000 */
[----:B------:R-:W-:Y:S01]  /*68c0*/  FFMA.FTZ R25, R119, -R70, R228 ;  /* 0x8000004677197223 */ /* 0x000fe200000100e4 */
[----:B------:R-:W-:Y:S01]  /*68d0*/  FMUL.FTZ R132, R70, R19 ;  /* 0x0000001346847220 */ /* 0x000fe20000410000 */
[----:B------:R-:W-:Y:S01]  /*68e0*/  FMUL.FTZ R134, R202, R8 ;  /* 0x00000008ca867220 */ /* 0x000fe20000410000 */
[----:B------:R-:W-:Y:S01]  /*68f0*/  FMUL.FTZ R2, R72, R163 ;  /* 0x000000a348027220 */ /* 0x000fe20000410000 */
[----:B------:R-:W-:Y:S01]  /*6900*/  FFMA.FTZ R9, R121, -R72, R230 ;  /* 0x8000004879097223 */ /* 0x000fe200000100e6 */
[----:B------:R-:W-:Y:S01]  /*6910*/  FMUL.FTZ R16, R203, R14 ;  /* 0x0000000ecb107220 */ /* 0x000fe20000410000 */
[----:B------:R-:W-:Y:S01]  /*6920*/  FFMA.FTZ R149, R93, R149, R238 ;  /* 0x000000955d957223 */ /* 0x000fe200000100ee */
[----:B------:R-:W-:Y:S01]  /*6930*/  FFMA.FTZ R134, R25, R132, -R134 ;  /* 0x0000008419867223 */ /* 0x000fe20000010886 */
[----:B------:R-:W-:Y:S01]  /*6940*/  FMUL.FTZ R133, R203, R2 ;  /* 0x00000002cb857220 */ /* 0x000fe20000410000 */
[----:B------:R-:W-:Y:S01]  /*6950*/  FMUL.FTZ R132, R202, R132 ;  /* 0x00000084ca847220 */ /* 0x000fe20000410000 */
[----:B------:R-:W-:Y:S01]  /*6960*/  FFMA.FTZ R16, R9, R2, R16 ;  /* 0x0000000209107223 */ /* 0x000fe20000010010 */
[----:B------:R-:W-:Y:S01]  /*6970*/  FADD.FTZ R88, R149, R88 ;  /* 0x0000005895587221 */ /* 0x000fe20000010000 */
[----:B------:R-:W-:Y:S01]  /*6980*/  FFMA.FTZ R133, R9, R14, -R133 ;  /* 0x0000000e09857223 */ /* 0x000fe20000010885 */
[----:B------:R-:W-:Y:S01]  /*6990*/  FFMA.FTZ R149, R25, R8, R132 ;  /* 0x0000000819957223 */ /* 0x000fe20000010084 */
[----:B------:R-:W-:Y:S01]  /*69a0*/  FADD.FTZ R16, RZ, R16 ;  /* 0x00000010ff107221 */ /* 0x000fe20000010000 */
[C---:B------:R-:W-:Y:S01]  /*69b0*/  FMUL.FTZ R136, R68.reuse, R145 ;  /* 0x0000009144887220 */ /* 0x040fe20000410000 */
[----:B------:R-:W-:Y:S01]  /*69c0*/  FMUL.FTZ R14, R68, R161 ;  /* 0x000000a1440e7220 */ /* 0x000fe20000410000 */
[----:B------:R-:W-:Y:S01]  /*69d0*/  FADD.FTZ R133, RZ, R133 ;  /* 0x00000085ff857221 */ /* 0x000fe20000010000 */
[----:B------:R-:W-:Y:S01]  /*69e0*/  FADD.FTZ R16, R16, R149 ;  /* 0x0000009510107221 */ /* 0x000fe20000010000 */
[C---:B------:R-:W-:Y:S01]  /*69f0*/  FMUL.FTZ R165, R201.reuse, R136 ;  /* 0x00000088c9a57220 */ /* 0x040fe20000410000 */
[----:B------:R-:W-:Y:S01]  /*6a00*/  FMUL.FTZ R149, R201, R14 ;  /* 0x0000000ec9957220 */ /* 0x000fe20000410000 */
[----:B------:R-:W-:Y:S01]  /*6a10*/  FFMA.FTZ R232, R209, R138, R232 ;  /* 0x0000008ad1e87223 */ /* 0x000fe200000100e8 */
[----:B------:R-:W-:Y:S01]  /*6a20*/  FADD.FTZ R134, R133, R134 ;  /* 0x0000008685867221 */ /* 0x000fe20000010000 */
[C---:B------:R-:W-:Y:S01]  /*6a30*/  FFMA.FTZ R165, R226.reuse, R14, R165 ;  /* 0x0000000ee2a57223 */ /* 0x040fe200000100a5 */
[----:B------:R-:W-:Y:S01]  /*6a40*/  FFMA.FTZ R149, R226, R136, -R149 ;  /* 0x00000088e2957223 */ /* 0x000fe20000010895 */
[----:B------:R-:W-:Y:S01]  /*6a50*/  FMUL.FTZ R136, R66, R17 ;  /* 0x0000001142887220 */ /* 0x000fe20000410000 */
[----:B------:R-:W-:Y:S01]  /*6a60*/  FFMA.FTZ R133, R115, -R66, R224 ;  /* 0x8000004273857223 */ /* 0x000fe200000100e0 */
[----:B------:R-:W-:Y:S01]  /*6a70*/  FADD.FTZ R165, R16, R165 ;  /* 0x000000a510a57221 */ /* 0x000fe20000010000 */
[----:B------:R-:W-:Y:S01]  /*6a80*/  FMUL.FTZ R16, R66, R160 ;  /* 0x000000a042107220 */ /* 0x000fe20000410000 */
[----:B------:R-:W-:Y:S01]  /*6a90*/  FMUL.FTZ R138, R200, R136 ;  /* 0x00000088c88a7220 */ /* 0x000fe20000410000 */
[C---:B------:R-:W-:Y:S01]  /*6aa0*/  FMUL.FTZ R132, R64.reuse, R159 ;  /* 0x0000009f40847220 */ /* 0x040fe20000410000 */
[----:B------:R-:W-:Y:S01]  /*6ab0*/  FFMA.FTZ R222, R113, -R64, R222 ;  /* 0x8000004071de7223 */ /* 0x000fe200000100de */
[----:B------:R-:W-:Y:S01]  /*6ac0*/  FMUL.FTZ R140, R64, R143 ;  /* 0x0000008f408c7220 */ /* 0x000fe20000410000 */
[----:B------:R-:W-:Y:S01]  /*6ad0*/  FFMA.FTZ R138, R133, R16, R138 ;  /* 0x00000010858a7223 */ /* 0x000fe2000001008a */
[----:B------:R-:W-:Y:S01]  /*6ae0*/  FMUL.FTZ R169, R199, R132 ;  /* 0x00000084c7a97220 */ /* 0x000fe20000410000 */
[----:B------:R-:W-:Y:S01]  /*6af0*/  FMUL.FTZ R167, R200, R16 ;  /* 0x00000010c8a77220 */ /* 0x000fe20000410000 */
[----:B------:R-:W-:Y:S01]  /*6b00*/  FMUL.FTZ R144, R60, R141 ;  /* 0x0000008d3c907220 */ /* 0x000fe20000410000 */
[----:B------:R-:W-:Y:S01]  /*6b10*/  FADD.FTZ R138, R165, R138 ;  /* 0x0000008aa58a7221 */ /* 0x000fe20000010000 */
[-C--:B------:R-:W-:Y:S01]  /*6b20*/  FFMA.FTZ R169, R222, R140.reuse, -R169 ;  /* 0x0000008cdea97223 */ /* 0x080fe200000108a9 */
[----:B------:R-:W-:Y:S01]  /*6b30*/  FMUL.FTZ R165, R199, R140 ;  /* 0x0000008cc7a57220 */ /* 0x000fe20000410000 */
[----:B------:R-:W-:Y:S01]  /*6b40*/  FMUL.FTZ R140, R62, R15 ;  /* 0x0000000f3e8c7220 */ /* 0x000fe20000410000 */
[----:B------:R-:W-:Y:S01]  /*6b50*/  FFMA.FTZ R167, R133, R136, -R167 ;  /* 0x0000008885a77223 */ /* 0x000fe200000108a7 */
[----:B------:R-:W-:Y:S01]  /*6b60*/  FADD.FTZ R136, R134, R149 ;  /* 0x0000009586887221 */ /* 0x000fe20000010000 */
[----:B------:R-:W-:Y:S01]  /*6b70*/  FFMA.FTZ R165, R222, R132, R165 ;  /* 0x00000084dea57223 */ /* 0x000fe200000100a5 */
[----:B------:R-:W-:Y:S01]  /*6b80*/  FFMA.FTZ R149, R111, -R62, R220 ;  /* 0x8000003e6f957223 */ /* 0x000fe200000100dc */
[----:B------:R-:W-:Y:S01]  /*6b90*/  FMUL.FTZ R134, R62, R158 ;  /* 0x0000009e3e867220 */ /* 0x000fe20000410000 */
[----:B------:R-:W-:Y:S01]  /*6ba0*/  FMUL.FTZ R142, R198, R140 ;  /* 0x0000008cc68e7220 */ /* 0x000fe20000410000 */
[----:B------:R-:W-:Y:S01]  /*6bb0*/  FADD.FTZ R138, R138, R165 ;  /* 0x000000a58a8a7221 */ /* 0x000fe20000010000 */
[----:B------:R-:W-:Y:S01]  /*6bc0*/  FADD.FTZ R136, R136, R167 ;  /* 0x000000a788887221 */ /* 0x000fe20000010000 */
[-C--:B------:R-:W-:Y:S01]  /*6bd0*/  FMUL.FTZ R167, R198, R134.reuse ;  /* 0x00000086c6a77220 */ /* 0x080fe20000410000 */
[----:B------:R-:W-:Y:S01]  /*6be0*/  FFMA.FTZ R165, R149, R134, R142 ;  /* 0x0000008695a57223 */ /* 0x000fe2000001008e */
[----:B------:R-:W-:Y:S01]  /*6bf0*/  FMUL.FTZ R146, R197, R144 ;  /* 0x00000090c5927220 */ /* 0x000fe20000410000 */
[----:B------:R-:W-:Y:S01]  /*6c00*/  FADD.FTZ R169, R136, R169 ;  /* 0x000000a988a97221 */ /* 0x000fe20000010000 */
[----:B------:R-:W-:Y:S01]  /*6c10*/  FMUL.FTZ R136, R60, R157 ;  /* 0x0000009d3c887220 */ /* 0x000fe20000410000 */
[----:B------:R-:W-:Y:S01]  /*6c20*/  FADD.FTZ R142, R138, R165 ;  /* 0x000000a58a8e7221 */ /* 0x000fe20000010000 */
[----:B------:R-:W-:Y:S01]  /*6c30*/  FFMA.FTZ R165, R109, -R60, R218 ;  /* 0x8000003c6da57223 */ /* 0x000fe200000100da */
[C---:B------:R-:W-:Y:S01]  /*6c40*/  FMUL.FTZ R138, R58.reuse, R156 ;  /* 0x0000009c3a8a7220 */ /* 0x040fe20000410000 */
[----:B------:R-:W-:Y:S01]  /*6c50*/  FFMA.FTZ R140, R149, R140, -R167 ;  /* 0x0000008c958c7223 */ /* 0x000fe200000108a7 */
[----:B------:R-:W-:Y:S01]  /*6c60*/  FFMA.FTZ R167, R107, -R58, R216 ;  /* 0x8000003a6ba77223 */ /* 0x000fe200000100d8 */
[----:B------:R-:W-:Y:S01]  /*6c70*/  FFMA.FTZ R171, R165, R136, R146 ;  /* 0x00000088a5ab7223 */ /* 0x000fe20000010092 */
[----:B------:R-:W-:Y:S01]  /*6c80*/  FMUL.FTZ R148, R58, R13 ;  /* 0x0000000d3a947220 */ /* 0x000fe20000410000 */
[----:B------:R-:W-:Y:S01]  /*6c90*/  FMUL.FTZ R146, R196, R138 ;  /* 0x0000008ac4927220 */ /* 0x000fe20000410000 */
[----:B------:R-:W-:Y:S01]  /*6ca0*/  FMUL.FTZ R173, R197, R136 ;  /* 0x00000088c5ad7220 */ /* 0x000fe20000410000 */
[----:B------:R-:W-:Y:S01]  /*6cb0*/  FADD.FTZ R142, R142, R171 ;  /* 0x000000ab8e8e7221 */ /* 0x000fe20000010000 */
[----:B------:R-:W-:Y:S01]  /*6cc0*/  FFMA.FTZ R212, R103, -R54, R212 ;  /* 0x8000003667d47223 */ /* 0x000fe200000100d4 */
[-C--:B------:R-:W-:Y:S01]  /*6cd0*/  FFMA.FTZ R175, R167, R148.reuse, -R146 ;  /* 0x00000094a7af7223 */ /* 0x080fe20000010892 */
[----:B------:R-:W-:Y:S01]  /*6ce0*/  FMUL.FTZ R148, R196, R148 ;  /* 0x00000094c4947220 */ /* 0x000fe20000410000 */
[C---:B------:R-:W-:Y:S01]  /*6cf0*/  FMUL.FTZ R146, R56.reuse, R139 ;  /* 0x0000008b38927220 */ /* 0x040fe20000410000 */
[----:B------:R-:W-:Y:S01]  /*6d00*/  FFMA.FTZ R173, R165, R144, -R173 ;  /* 0x00000090a5ad7223 */ /* 0x000fe200000108ad */
[----:B------:R-:W-:Y:S01]  /*6d10*/  FADD.FTZ R144, R169, R140 ;  /* 0x0000008ca9907221 */ /* 0x000fe20000010000 */
[----:B------:R-:W-:Y:S01]  /*6d20*/  FFMA.FTZ R171, R167, R138, R148 ;  /* 0x0000008aa7ab7223 */ /* 0x000fe20000010094 */
[----:B------:R-:W-:Y:S01]  /*6d30*/  FMUL.FTZ R140, R56, R155 ;  /* 0x0000009b388c7220 */ /* 0x000fe20000410000 */
[----:B------:R-:W-:Y:S01]  /*6d40*/  FFMA.FTZ R169, R105, -R56, R214 ;  /* 0x8000003869a97223 */ /* 0x000fe200000100d6 */
[C---:B------:R-:W-:Y:S01]  /*6d50*/  FMUL.FTZ R148, R195.reuse, R146 ;  /* 0x00000092c3947220 */ /* 0x040fe20000410000 */
[----:B------:R-:W-:Y:S01]  /*6d60*/  FADD.FTZ R144, R144, R173 ;  /* 0x000000ad90907221 */ /* 0x000fe20000010000 */
[----:B------:R-:W-:Y:S01]  /*6d70*/  FADD.FTZ R142, R142, R171 ;  /* 0x000000ab8e8e7221 */ /* 0x000fe20000010000 */
[-C--:B------:R-:W-:Y:S01]  /*6d80*/  FMUL.FTZ R177, R195, R140.reuse ;  /* 0x0000008cc3b17220 */ /* 0x080fe20000410000 */
[C---:B------:R-:W-:Y:S01]  /*6d90*/  FFMA.FTZ R173, R169.reuse, R140, R148 ;  /* 0x0000008ca9ad7223 */ /* 0x040fe20000010094 */
[----:B------:R-:W-:Y:S01]  /*6da0*/  FMUL.FTZ R171, R54, R154 ;  /* 0x0000009a36ab7220 */ /* 0x000fe20000410000 */
[----:B------:R-:W-:Y:S01]  /*6db0*/  FADD.FTZ R144, R144, R175 ;  /* 0x000000af90907221 */ /* 0x000fe20000010000 */
[----:B------:R-:W-:Y:S01]  /*6dc0*/  FFMA.FTZ R177, R169, R146, -R177 ;  /* 0x00000092a9b17223 */ /* 0x000fe200000108b1 */
[----:B------:R-:W-:Y:S01]  /*6dd0*/  FADD.FTZ R142, R142, R173 ;  /* 0x000000ad8e8e7221 */ /* 0x000fe20000010000 */
[----:B------:R-:W-:Y:S01]  /*6de0*/  FMUL.FTZ R173, R54, R11 ;  /* 0x0000000b36ad7220 */ /* 0x000fe20000410000 */
[----:B------:R-:W-:Y:S01]  /*6df0*/  FMUL.FTZ R175, R194, R171 ;  /* 0x000000abc2af7220 */ /* 0x000fe20000410000 */
[----:B------:R-:W-:Y:S01]  /*6e00*/  FMUL.FTZ R148, R48, R135 ;  /* 0x0000008730947220 */ /* 0x000fe20000410000 */
[----:B------:R-:W-:Y:S01]  /*6e10*/  FADD.FTZ R144, R144, R177 ;  /* 0x000000b190907221 */ /* 0x000fe20000010000 */
[----:B------:R-:W-:Y:S01]  /*6e20*/  FMUL.FTZ R146, R48, R151 ;  /* 0x0000009730927220 */ /* 0x000fe20000410000 */
[-C--:B------:R-:W-:Y:S01]  /*6e30*/  FFMA.FTZ R175, R212, R173.reuse, -R175 ;  /* 0x000000add4af7223 */ /* 0x080fe200000108af */
[----:B------:R-:W-:Y:S01]  /*6e40*/  FMUL.FTZ R173, R194, R173 ;  /* 0x000000adc2ad7220 */ /* 0x000fe20000410000 */
[----:B------:R-:W-:Y:S01]  /*6e50*/  FFMA.FTZ R206, R97, -R48, R206 ;  /* 0x8000003061ce7223 */ /* 0x000fe200000100ce */
[C---:B------:R-:W-:Y:S01]  /*6e60*/  FMUL.FTZ R177, R207.reuse, R148 ;  /* 0x00000094cfb17220 */ /* 0x040fe20000410000 */
[-C--:B------:R-:W-:Y:S01]  /*6e70*/  FMUL.FTZ R179, R207, R146.reuse ;  /* 0x00000092cfb37220 */ /* 0x080fe20000410000 */
[----:B------:R-:W-:Y:S01]  /*6e80*/  FFMA.FTZ R173, R212, R171, R173 ;  /* 0x000000abd4ad7223 */ /* 0x000fe200000100ad */
[----:B------:R-:W-:Y:S01]  /*6e90*/  FADD.FTZ R49, R146, R49 ;  /* 0x0000003192317221 */ /* 0x000fe20000010000 */
[----:B------:R-:W-:Y:S01]  /*6ea0*/  FFMA.FTZ R185, R206, R146, R177 ;  /* 0x00000092ceb97223 */ /* 0x000fe200000100b1 */
[----:B------:R-:W-:Y:S01]  /*6eb0*/  FMUL.FTZ R146, R52, R153 ;  /* 0x0000009934927220 */ /* 0x000fe20000410000 */
[----:B------:R-:W-:Y:S01]  /*6ec0*/  FFMA.FTZ R187, R206, R148, -R179 ;  /* 0x00000094cebb7223 */ /* 0x000fe200000108b3 */
[----:B------:R-:W-:Y:S01]  /*6ed0*/  FADD.FTZ R142, R142, R173 ;  /* 0x000000ad8e8e7221 */ /* 0x000fe20000010000 */
[----:B------:R-:W-:Y:S01]  /*6ee0*/  FFMA.FTZ R210, R101, -R52, R210 ;  /* 0x8000003465d27223 */ /* 0x000fe200000100d2 */
[----:B------:R-:W-:Y:S01]  /*6ef0*/  FMUL.FTZ R148, R52, R137 ;  /* 0x0000008934947220 */ /* 0x000fe20000410000 */
[----:B------:R-:W-:Y:S01]  /*6f00*/  FMUL.FTZ R173, R205, R146 ;  /* 0x00000092cdad7220 */ /* 0x000fe20000410000 */
[----:B------:R-:W-:Y:S01]  /*6f10*/  FMUL.FTZ R177, R50, R152 ;  /* 0x0000009832b17220 */ /* 0x000fe20000410000 */
[----:B------:R-:W-:Y:S01]  /*6f20*/  FADD.FTZ R144, R144, R175 ;  /* 0x000000af90907221 */ /* 0x000fe20000010000 */
[----:B------:R-:W-:Y:S01]  /*6f30*/  FFMA.FTZ R208, R99, -R50, R208 ;  /* 0x8000003263d07223 */ /* 0x000fe200000100d0 */
[----:B------:R-:W-:Y:S01]  /*6f40*/  FMUL.FTZ R179, R50, R3 ;  /* 0x0000000332b37220 */ /* 0x000fe20000410000 */
[-C--:B------:R-:W-:Y:S01]  /*6f50*/  FFMA.FTZ R175, R210, R148.reuse, -R173 ;  /* 0x00000094d2af7223 */ /* 0x080fe200000108ad */
[----:B------:R-:W-:Y:S01]  /*6f60*/  FMUL.FTZ R181, R204, R177 ;  /* 0x000000b1ccb57220 */ /* 0x000fe20000410000 */
[----:B------:R-:W-:Y:S01]  /*6f70*/  FMUL.FTZ R173, R205, R148 ;  /* 0x00000094cdad7220 */ /* 0x000fe20000410000 */
[C---:B------:R-:W-:Y:S01]  /*6f80*/  FMUL.FTZ R183, R23.reuse, R151 ;  /* 0x0000009717b77220 */ /* 0x040fe20000410000 */
[----:B------:R-:W-:Y:S01]  /*6f90*/  FADD.FTZ R144, R144, R175 ;  /* 0x000000af90907221 */ /* 0x000fe20000010000 */
[-C--:B------:R-:W-:Y:S01]  /*6fa0*/  FFMA.FTZ R181, R208, R179.reuse, -R181 ;  /* 0x000000b3d0b57223 */ /* 0x080fe200000108b5 */
[----:B------:R-:W-:Y:S01]  /*6fb0*/  FFMA.FTZ R173, R210, R146, R173 ;  /* 0x00000092d2ad7223 */ /* 0x000fe200000100ad */
[----:B------:R-:W-:Y:S01]  /*6fc0*/  FMUL.FTZ R179, R204, R179 ;  /* 0x000000b3ccb37220 */ /* 0x000fe20000410000 */
[----:B------:R-:W-:Y:S01]  /*6fd0*/  FFMA.FTZ R148, R22, R135, -R183 ;  /* 0x0000008716947223 */ /* 0x000fe200000108b7 */
[----:B------:R-:W-:Y:S01]  /*6fe0*/  FADD.FTZ R144, R144, R181 ;  /* 0x000000b590907221 */ /* 0x000fe20000010000 */
[----:B------:R-:W-:Y:S01]  /*6ff0*/  FADD.FTZ R142, R142, R173 ;  /* 0x000000ad8e8e7221 */ /* 0x000fe20000010000 */
[----:B------:R-:W-:Y:S01]  /*7000*/  FFMA.FTZ R179, R208, R177, R179 ;  /* 0x000000b1d0b37223 */ /* 0x000fe200000100b3 */
[----:B------:R-:W-:Y:S01]  /*7010*/  FMUL.FTZ R135, R23, R135 ;  /* 0x0000008717877220 */ /* 0x000fe20000410000 */
[----:B------:R-:W-:Y:S01]  /*7020*/  FADD.FTZ R187, R144, R187 ;  /* 0x000000bb90bb7221 */ /* 0x000fe20000010000 */
[----:B------:R-:W-:Y:S01]  /*7030*/  FADD.FTZ R51, R177, R51 ;  /* 0x00000033b1337221 */ /* 0x000fe20000010000 */
[----:B------:R-:W-:Y:S01]  /*7040*/  FADD.FTZ R142, R142, R179 ;  /* 0x000000b38e8e7221 */ /* 0x000fe20000010000 */
[----:B------:R-:W0:Y:S01]  /*7050*/  SHFL.DOWN PT, R177, R6, 0x1, 0x1f ;  /* 0x08201f0006b17f89 */ /* 0x000e2200000e0000 */
[----:B------:R-:W-:Y:S01]  /*7060*/  FADD.FTZ R187, R187, R24 ;  /* 0x00000018bbbb7221 */ /* 0x000fe20000010000 */
[----:B------:R-:W-:Y:S01]  /*7070*/  FFMA.FTZ R135, R22, R151, R135 ;  /* 0x0000009716877223 */ /* 0x000fe20000010087 */
[----:B------:R-:W-:Y:S01]  /*7080*/  FADD.FTZ R185, R142, R185 ;  /* 0x000000b98eb97221 */ /* 0x000fe20000010000 */
[----:B------:R-:W-:Y:S01]  /*7090*/  FADD.FTZ R59, R138, R59 ;  /* 0x0000003b8a3b7221 */ /* 0x000fe20000010000 */
[----:B------:R-:W-:Y:S01]  /*70a0*/  FADD.FTZ R12, R187, R12 ;  /* 0x0000000cbb0c7221 */ /* 0x000fe20000010000 */
[----:B------:R-:W-:Y:S01]  /*70b0*/  FMUL.FTZ R206, R206, R135 ;  /* 0x00000087cece7220 */ /* 0x000fe20000410000 */
[----:B------:R-:W-:Y:S01]  /*70c0*/  FADD.FTZ R185, R185, R18 ;  /* 0x00000012b9b97221 */ /* 0x000fe20000010000 */
[----:B------:R-:W-:Y:S01]  /*70d0*/  FMUL.FTZ R135, R23, R152 ;  /* 0x0000009817877220 */ /* 0x000fe20000410000 */
[----:B------:R-:W-:Y:S01]  /*70e0*/  FADD.FTZ R5, R12, R5 ;  /* 0x000000050c057221 */ /* 0x000fe20000010000 */
[----:B------:R-:W1:Y:S01]  /*70f0*/  SHFL.DOWN PT, R18, R7, 0x1, 0x1f ;  /* 0x08201f0007127f89 */ /* 0x000e6200000e0000 */
[----:B------:R-:W-:Y:S01]  /*7100*/  FADD.FTZ R185, R185, R10 ;  /* 0x0000000ab9b97221 */ /* 0x000fe20000010000 */
[CC--:B------:R-:W-:Y:S01]  /*7110*/  FFMA.FTZ R135, R22.reuse, R3.reuse, -R135 ;  /* 0x0000000316877223 */ /* 0x0c0fe20000010887 */
[----:B------:R-:W-:Y:S01]  /*7120*/  FMUL.FTZ R3, R23, R3 ;  /* 0x0000000317037220 */ /* 0x000fe20000410000 */
[----:B------:R-:W2:Y:S01]  /*7130*/  SHFL.DOWN PT, R12, R5, 0x1, 0x1f ;  /* 0x08201f00050c7f89 */ /* 0x000ea200000e0000 */
[----:B------:R-:W-:Y:S01]  /*7140*/  FADD.FTZ R4, R185, R4 ;  /* 0x00000004b9047221 */ /* 0x000fe20000010000 */
[----:B------:R-:W-:Y:S01]  /*7150*/  FFMA.FTZ R148, R207, R148, R206 ;  /* 0x00000094cf947223 */ /* 0x000fe200000100ce */
[----:B------:R-:W-:Y:S01]  /*7160*/  FFMA.FTZ R3, R22, R152, R3 ;  /* 0x0000009816037223 */ /* 0x000fe20000010003 */
[----:B------:R-:W-:Y:S01]  /*7170*/  FMUL.FTZ R10, R23, R153 ;  /* 0x00000099170a7220 */ /* 0x000fe20000410000 */
[----:B------:R-:W-:Y:S01]  /*7180*/  FADD.FTZ R65, R132, R65 ;  /* 0x0000004184417221 */ /* 0x000fe20000010000 */
[----:B------:R-:W4:Y:S01]  /*7190*/  SHFL.DOWN PT, R175, R4, 0x1, 0x1f ;  /* 0x08201f0004af7f89 */ /* 0x000f2200000e0000 */
[----:B------:R-:W-:Y:S01]  /*71a0*/  FFMA.FTZ R173, R97, R151, R148 ;  /* 0x0000009761ad7223 */ /* 0x000fe20000010094 */
[----:B------:R-:W-:Y:S01]  /*71b0*/  FMUL.FTZ R151, R208, R3 ;  /* 0x00000003d0977220 */ /* 0x000fe20000410000 */
[-C--:B------:R-:W-:Y:S01]  /*71c0*/  FMUL.FTZ R3, R23, R137.reuse ;  /* 0x0000008917037220 */ /* 0x080fe20000410000 */
[----:B0-----:R-:W-:Y:S01]  /*71d0*/  @!P2 FADD.FTZ R6, R6, R177 ;  /* 0x000000b10606a221 */ /* 0x001fe20000010000 */
[----:B------:R-:W-:Y:S01]  /*71e0*/  FFMA.FTZ R10, R22, R137, -R10 ;  /* 0x00000089160a7223 */ /* 0x000fe2000001080a */
[----:B------:R-:W-:Y:S01]  /*71f0*/  FFMA.FTZ R204, R204, R135, R151 ;  /* 0x00000087cccc7223 */ /* 0x000fe20000010097 */
[----:B------:R-:W-:Y:S01]  /*7200*/  FFMA.FTZ R3, R22, R153, R3 ;  /* 0x0000009916037223 */ /* 0x000fe20000010003 */
[----:B------:R-:W-:Y:S01]  /*7210*/  FFMA.FTZ R232, R95, R150, R232 ;  /* 0x000000965fe87223 */ /* 0x000fe200000100e8 */
[----:B------:R-:W0:Y:S01]  /*7220*/  SHFL.DOWN PT, R151, R6, 0x2, 0x1f ;  /* 0x08401f0006977f89 */ /* 0x000e2200000e0000 */
[----:B------:R-:W-:Y:S01]  /*7230*/  FFMA.FTZ R204, R99, R152, R204 ;  /* 0x0000009863cc7223 */ /* 0x000fe200000100cc */
[----:B------:R-:W-:Y:S01]  /*7240*/  FMUL.FTZ R210, R210, R3 ;  /* 0x00000003d2d27220 */ /* 0x000fe20000410000 */
[----:B------:R-:W-:Y:S01]  /*7250*/  FMUL.FTZ R3, R23, R154 ;  /* 0x0000009a17037220 */ /* 0x000fe20000410000 */
[----:B------:R-:W-:Y:S01]  /*7260*/  FADD.FTZ R69, R14, R69 ;  /* 0x000000450e457221 */ /* 0x000fe20000010000 */
[----:B-1----:R-:W-:Y:S01]  /*7270*/  @!P2 FADD.FTZ R7, R7, R18 ;  /* 0x000000120707a221 */ /* 0x002fe20000010000 */
[----:B------:R-:W-:Y:S01]  /*7280*/  FFMA.FTZ R10, R205, R10, R210 ;  /* 0x0000000acd0a7223 */ /* 0x000fe200000100d2 */
[C---:B------:R-:W-:Y:S01]  /*7290*/  FFMA.FTZ R135, R22.reuse, R11, -R3 ;  /* 0x0000000b16877223 */ /* 0x040fe20000010803 */
[----:B------:R-:W-:Y:S01]  /*72a0*/  FMUL.FTZ R3, R23, R139 ;  /* 0x0000008b17037220 */ /* 0x000fe20000410000 */
[----:B--2---:R-:W-:Y:S01]  /*72b0*/  @!P2 FADD.FTZ R5, R5, R12 ;  /* 0x0000000c0505a221 */ /* 0x004fe20000010000 */
[----:B------:R-:W1:Y:S01]  /*72c0*/  SHFL.DOWN PT, R142, R7, 0x2, 0x1f ;  /* 0x08401f00078e7f89 */ /* 0x000e6200000e0000 */
[----:B------:R-:W-:Y:S01]  /*72d0*/  FFMA.FTZ R153, R101, R153, R10 ;  /* 0x0000009965997223 */ /* 0x000fe2000001000a */
[-C--:B------:R-:W-:Y:S01]  /*72e0*/  FMUL.FTZ R12, R23, R155.reuse ;  /* 0x0000009b170c7220 */ /* 0x080fe20000410000 */
[C---:B------:R-:W-:Y:S01]  /*72f0*/  FFMA.FTZ R10, R22.reuse, R155, R3 ;  /* 0x0000009b160a7223 */ /* 0x040fe20000010003 */
[----:B------:R-:W2:Y:S01]  /*7300*/  SHFL.DOWN PT, R24, R5, 0x2, 0x1f ;  /* 0x08401f0005187f89 */ /* 0x000ea200000e0000 */
[----:B----4-:R-:W-:Y:S01]  /*7310*/  @!P2 FADD.FTZ R4, R175, R4 ;  /* 0x00000004af04a221 */ /* 0x010fe20000010000 */
[----:B------:R-:W-:Y:S01]  /*7320*/  ISETP.GT.AND P2, PT, R123, 0x1d, PT ;  /* 0x0000001d7b00780c */ /* 0x000fe20003f44270 */
[----:B------:R-:W-:Y:S01]  /*7330*/  FMUL.FTZ R11, R23, R11 ;  /* 0x0000000b170b7220 */ /* 0x000fe20000410000 */
[C---:B------:R-:W-:Y:S01]  /*7340*/  FFMA.FTZ R18, R22.reuse, R139, -R12 ;  /* 0x0000008b16127223 */ /* 0x040fe2000001080c */
[----:B------:R-:W-:Y:S01]  /*7350*/  FMUL.FTZ R10, R169, R10 ;  /* 0x0000000aa90a7220 */ /* 0x000fe20000410000 */
[----:B------:R-:W4:Y:S01]  /*7360*/  SHFL.DOWN PT, R137, R4, 0x2, 0x1f ;  /* 0x08401f0004897f89 */ /* 0x000f2200000e0000 */
[C---:B------:R-:W-:Y:S01]  /*7370*/  FMUL.FTZ R3, R23.reuse, R13 ;  /* 0x0000000d17037220 */ /* 0x040fe20000410000 */
[C---:B------:R-:W-:Y:S01]  /*7380*/  FFMA.FTZ R11, R22.reuse, R154, R11 ;  /* 0x0000009a160b7223 */ /* 0x040fe2000001000b */
[----:B------:R-:W-:Y:S01]  /*7390*/  FMUL.FTZ R12, R23, R156 ;  /* 0x0000009c170c7220 */ /* 0x000fe20000410000 */
[----:B------:R-:W-:Y:S01]  /*73a0*/  FFMA.FTZ R18, R195, R18, R10 ;  /* 0x00000012c3127223 */ /* 0x000fe2000001000a */
[----:B------:R-:W-:Y:S01]  /*73b0*/  FFMA.FTZ R10, R22, R156, R3 ;  /* 0x0000009c160a7223 */ /* 0x000fe20000010003 */
[----:B------:R-:W-:Y:S01]  /*73c0*/  FMUL.FTZ R11, R212, R11 ;  /* 0x0000000bd40b7220 */ /* 0x000fe20000410000 */
[----:B------:R-:W-:Y:S01]  /*73d0*/  FFMA.FTZ R13, R22, R13, -R12 ;  /* 0x0000000d160d7223 */ /* 0x000fe2000001080c */
[----:B------:R-:W-:Y:S01]  /*73e0*/  FMUL.FTZ R3, R23, R141 ;  /* 0x0000008d17037220 */ /* 0x000fe20000410000 */
[----:B------:R-:W-:Y:S01]  /*73f0*/  FMUL.FTZ R167, R167, R10 ;  /* 0x0000000aa7a77220 */ /* 0x000fe20000410000 */
[----:B0-----:R-:W-:Y:S01]  /*7400*/  @!P2 FADD.FTZ R6, R6, R151 ;  /* 0x000000970606a221 */ /* 0x001fe20000010000 */
[----:B------:R-:W-:Y:S01]  /*7410*/  FFMA.FTZ R194, R194, R135, R11 ;  /* 0x00000087c2c27223 */ /* 0x000fe2000001000b */
[----:B------:R-:W-:Y:S01]  /*7420*/  FMUL.FTZ R12, R23, R157 ;  /* 0x0000009d170c7220 */ /* 0x000fe20000410000 */
[----:B------:R-:W-:Y:S01]  /*7430*/  FFMA.FTZ R196, R196, R13, R167 ;  /* 0x0000000dc4c47223 */ /* 0x000fe200000100a7 */
[----:B-1----:R-:W-:Y:S01]  /*7440*/  @!P2 FADD.FTZ R7, R7, R142 ;  /* 0x0000008e0707a221 */ /* 0x002fe20000010000 */
[----:B------:R-:W0:Y:S01]  /*7450*/  SHFL.DOWN PT, R13, R6, 0x4, 0x1f ;  /* 0x08801f00060d7f89 */ /* 0x000e2200000e0000 */
[C---:B------:R-:W-:Y:S01]  /*7460*/  FFMA.FTZ R10, R22.reuse, R157, R3 ;  /* 0x0000009d160a7223 */ /* 0x040fe20000010003 */
[----:B------:R-:W-:Y:S01]  /*7470*/  FFMA.FTZ R12, R22, R141, -R12 ;  /* 0x0000008d160c7223 */ /* 0x000fe2000001080c */
[----:B--2---:R-:W-:Y:S01]  /*7480*/  @!P2 FADD.FTZ R5, R5, R24 ;  /* 0x000000180505a221 */ /* 0x004fe20000010000 */
[----:B------:R-:W1:Y:S01]  /*7490*/  SHFL.DOWN PT, R138, R7, 0x4, 0x1f ;  /* 0x08801f00078a7f89 */ /* 0x000e6200000e0000 */
[----:B------:R-:W-:Y:S01]  /*74a0*/  FMUL.FTZ R10, R165, R10 ;  /* 0x0000000aa50a7220 */ /* 0x000fe20000410000 */
[----:B------:R-:W-:Y:S01]  /*74b0*/  FMUL.FTZ R3, R23, R15 ;  /* 0x0000000f17037220 */ /* 0x000fe20000410000 */
[----:B------:R-:W-:Y:S01]  /*74c0*/  FFMA.FTZ R155, R105, R155, R18 ;  /* 0x0000009b699b7223 */ /* 0x000fe20000010012 */
[----:B------:R-:W2:Y:S01]  /*74d0*/  SHFL.DOWN PT, R24, R5, 0x4, 0x1f ;  /* 0x08801f0005187f89 */ /* 0x000ea200000e0000 */
[----:B----4-:R-:W-:Y:S01]  /*74e0*/  @!P2 FADD.FTZ R4, R4, R137 ;  /* 0x000000890404a221 */ /* 0x010fe20000010000 */
[----:B------:R-:W-:Y:S01]  /*74f0*/  ISETP.GT.AND P2, PT, R123, 0x1b, PT ;  /* 0x0000001b7b00780c */ /* 0x000fe20003f44270 */
[----:B------:R-:W-:Y:S01]  /*7500*/  FFMA.FTZ R18, R197, R12, R10 ;  /* 0x0000000cc5127223 */ /* 0x000fe2000001000a */
[CC--:B------:R-:W-:Y:S01]  /*7510*/  FFMA.FTZ R10, R22.reuse, R158.reuse, R3 ;  /* 0x0000009e160a7223 */ /* 0x0c0fe20000010003 */
[C---:B------:R-:W-:Y:S01]  /*7520*/  FMUL.FTZ R3, R23.reuse, R159 ;  /* 0x0000009f17037220 */ /* 0x040fe20000410000 */
[----:B------:R-:W4:Y:S01]  /*7530*/  SHFL.DOWN PT, R11, R4, 0x4, 0x1f ;  /* 0x08801f00040b7f89 */ /* 0x000f2200000e0000 */
[----:B------:R-:W-:Y:S01]  /*7540*/  FMUL.FTZ R12, R23, R158 ;  /* 0x0000009e170c7220 */ /* 0x000fe20000410000 */
[----:B------:R-:W-:Y:S01]  /*7550*/  FMUL.FTZ R149, R149, R10 ;  /* 0x0000000a95957220 */ /* 0x000fe20000410000 */
[CC--:B------:R-:W-:Y:S01]  /*7560*/  FFMA.FTZ R10, R22.reuse, R143.reuse, -R3 ;  /* 0x0000008f160a7223 */ /* 0x0c0fe20000010803 */
[C---:B------:R-:W-:Y:S01]  /*7570*/  FMUL.FTZ R143, R23.reuse, R143 ;  /* 0x0000008f178f7220 */ /* 0x040fe20000410000 */
[C---:B------:R-:W-:Y:S01]  /*7580*/  FMUL.FTZ R3, R23.reuse, R17 ;  /* 0x0000001117037220 */ /* 0x040fe20000410000 */
[C---:B------:R-:W-:Y:S01]  /*7590*/  FFMA.FTZ R15, R22.reuse, R15, -R12 ;  /* 0x0000000f160f7223 */ /* 0x040fe2000001080c */
[----:B------:R-:W-:Y:S01]  /*75a0*/  FMUL.FTZ R12, R23, R160 ;  /* 0x000000a0170c7220 */ /* 0x000fe20000410000 */
[----:B------:R-:W-:Y:S01]  /*75b0*/  FFMA.FTZ R143, R22, R159, R143 ;  /* 0x0000009f168f7223 */ /* 0x000fe2000001008f */
[----:B------:R-:W-:Y:S01]  /*75c0*/  FFMA.FTZ R157, R109, R157, R18 ;  /* 0x0000009d6d9d7223 */ /* 0x000fe20000010012 */
[----:B0-----:R-:W-:Y:S01]  /*75d0*/  @!P2 FADD.FTZ R6, R6, R13 ;  /* 0x0000000d0606a221 */ /* 0x001fe20000010000 */
[----:B------:R-:W-:Y:S01]  /*75e0*/  FFMA.FTZ R198, R198, R15, R149 ;  /* 0x0000000fc6c67223 */ /* 0x000fe20000010095 */
[----:B------:R-:W-:Y:S01]  /*75f0*/  FMUL.FTZ R222, R222, R143 ;  /* 0x0000008fdede7220 */ /* 0x000fe20000410000 */
[C---:B------:R-:W-:Y:S01]  /*7600*/  FFMA.FTZ R17, R22.reuse, R17, -R12 ;  /* 0x0000001116117223 */ /* 0x040fe2000001080c */
[----:B-1----:R-:W-:Y:S01]  /*7610*/  @!P2 FADD.FTZ R7, R7, R138 ;  /* 0x0000008a0707a221 */ /* 0x002fe20000010000 */
[----:B------:R-:W0:Y:S01]  /*7620*/  SHFL.DOWN PT, R13, R6, 0x8, 0x1f ;  /* 0x09001f00060d7f89 */ /* 0x000e2200000e0000 */
[----:B------:R-:W-:Y:S01]  /*7630*/  FFMA.FTZ R222, R199, R10, R222 ;  /* 0x0000000ac7de7223 */ /* 0x000fe200000100de */
[----:B------:R-:W-:Y:S01]  /*7640*/  FFMA.FTZ R10, R22, R160, R3 ;  /* 0x000000a0160a7223 */ /* 0x000fe20000010003 */
[----:B--2---:R-:W-:Y:S01]  /*7650*/  @!P2 FADD.FTZ R5, R5, R24 ;  /* 0x000000180505a221 */ /* 0x004fe20000010000 */
[----:B------:R-:W1:Y:S01]  /*7660*/  SHFL.DOWN PT, R132, R7, 0x8, 0x1f ;  /* 0x09001f0007847f89 */ /* 0x000e6200000e0000 */
[----:B------:R-:W-:Y:S01]  /*7670*/  FMUL.FTZ R3, R23, R161 ;  /* 0x000000a117037220 */ /* 0x000fe20000410000 */
[----:B------:R-:W-:Y:S01]  /*7680*/  FMUL.FTZ R133, R133, R10 ;  /* 0x0000000a85857220 */ /* 0x000fe20000410000 */
[-C--:B------:R-:W-:Y:S01]  /*7690*/  FMUL.FTZ R10, R23, R145.reuse ;  /* 0x00000091170a7220 */ /* 0x080fe20000410000 */
[----:B------:R-:W2:Y:S01]  /*76a0*/  SHFL.DOWN PT, R24, R5, 0x8, 0x1f ;  /* 0x09001f0005187f89 */ /* 0x000ea200000e0000 */
[----:B----4-:R-:W-:Y:S01]  /*76b0*/  @!P2 FADD.FTZ R4, R4, R11 ;  /* 0x0000000b0404a221 */ /* 0x010fe20000010000 */
[----:B------:R-:W-:Y:S01]  /*76c0*/  ISETP.GT.AND P2, PT, R123, 0x17, PT ;  /* 0x000000177b00780c */ /* 0x000fe20003f44270 */
[C---:B------:R-:W-:Y:S01]  /*76d0*/  FFMA.FTZ R18, R22.reuse, R145, -R3 ;  /* 0x0000009116127223 */ /* 0x040fe20000010803 */
[----:B------:R-:W-:Y:S01]  /*76e0*/  FFMA.FTZ R3, R22, R161, R10 ;  /* 0x000000a116037223 */ /* 0x000fe2000001000a */
[----:B------:R-:W-:Y:S01]  /*76f0*/  FFMA.FTZ R194, R103, R154, R194 ;  /* 0x0000009a67c27223 */ /* 0x000fe200000100c2 */
[----:B------:R-:W4:Y:S01]  /*7700*/  SHFL.DOWN PT, R11, R4, 0x8, 0x1f ;  /* 0x09001f00040b7f89 */ /* 0x000f2200000e0000 */
[----:B------:R-:W-:Y:S01]  /*7710*/  FFMA.FTZ R196, R107, R156, R196 ;  /* 0x0000009c6bc47223 */ /* 0x000fe200000100c4 */
[----:B------:R-:W-:Y:S01]  /*7720*/  FFMA.FTZ R198, R111, R158, R198 ;  /* 0x0000009e6fc67223 */ /* 0x000fe200000100c6 */
[----:B------:R-:W-:Y:S01]  /*7730*/  FFMA.FTZ R159, R113, R159, R222 ;  /* 0x0000009f719f7223 */ /* 0x000fe200000100de */
[----:B------:R-:W-:Y:S01]  /*7740*/  FFMA.FTZ R200, R200, R17, R133 ;  /* 0x00000011c8c87223 */ /* 0x000fe20000010085 */
[----:B------:R-:W-:Y:S01]  /*7750*/  FMUL.FTZ R226, R226, R3 ;  /* 0x00000003e2e27220 */ /* 0x000fe20000410000 */
        /* <DEDUP_REMOVED lines=8> */
[----:B-1----:R-:W-:Y:S01]  /*77e0*/  @!P2 FADD.FTZ R7, R7, R132 ;  /* 0x000000840707a221 */ /* 0x002fe20000010000 */
[----:B------:R0:W1:Y:S01]  /*77f0*/  SHFL.DOWN PT, R13, R6, 0x10, 0x1f ;  /* 0x0a001f00060d7f89 */ /* 0x00006200000e0000 */
[----:B------:R-:W-:Y:S01]  /*7800*/  FADD.FTZ R83, R194, R83 ;  /* 0x00000053c2537221 */ /* 0x000fe20000010000 */
[----:B------:R-:W-:Y:S01]  /*7810*/  FADD.FTZ R82, R155, R82 ;  /* 0x000000529b527221 */ /* 0x000fe20000010000 */
[----:B--2---:R-:W-:Y:S01]  /*7820*/  @!P2 FADD.FTZ R5, R5, R24 ;  /* 0x000000180505a221 */ /* 0x004fe20000010000 */
[----:B------:R0:W2:Y:S01]  /*7830*/  SHFL.DOWN PT, R14, R7, 0x10, 0x1f ;  /* 0x0a001f00070e7f89 */ /* 0x0000a200000e0000 */
[----:B------:R-:W-:Y:S01]  /*7840*/  FADD.FTZ R61, R136, R61 ;  /* 0x0000003d883d7221 */ /* 0x000fe20000010000 */
[----:B------:R-:W-:Y:S01]  /*7850*/  FADD.FTZ R81, R196, R81 ;  /* 0x00000051c4517221 */ /* 0x000fe20000010000 */
[----:B------:R-:W-:Y:S01]  /*7860*/  FADD.FTZ R63, R134, R63 ;  /* 0x0000003f863f7221 */ /* 0x000fe20000010000 */
[----:B------:R0:W0:Y:S01]  /*7870*/  SHFL.DOWN PT, R12, R5, 0x10, 0x1f ;  /* 0x0a001f00050c7f89 */ /* 0x00002200000e0000 */
[----:B----4-:R-:W-:Y:S01]  /*7880*/  @!P2 FADD.FTZ R4, R4, R11 ;  /* 0x0000000b0404a221 */ /* 0x010fe20000010000 */
[----:B------:R-:W-:Y:S01]  /*7890*/  FADD.FTZ R80, R157, R80 ;  /* 0x000000509d507221 */ /* 0x000fe20000010000 */
[----:B------:R-:W-:Y:S01]  /*78a0*/  FADD.FTZ R79, R198, R79 ;  /* 0x0000004fc64f7221 */ /* 0x000fe20000010000 */
[----:B------:R-:W-:Y:S01]  /*78b0*/  FADD.FTZ R67, R16, R67 ;  /* 0x0000004310437221 */ /* 0x000fe20000010000 */
[----:B------:R-:W-:Y:S01]  /*78c0*/  FADD.FTZ R78, R159, R78 ;  /* 0x0000004e9f4e7221 */ /* 0x000fe20000010000 */
[----:B------:R4:W0:Y:S01]  /*78d0*/  SHFL.DOWN PT, R11, R4, 0x10, 0x1f ;  /* 0x0a001f00040b7f89 */ /* 0x00082200000e0000 */
[----:B------:R-:W-:Y:S01]  /*78e0*/  FFMA.FTZ R200, R115, R160, R200 ;  /* 0x000000a073c87223 */ /* 0x000fe200000100c8 */
[----:B------:R-:W-:Y:S01]  /*78f0*/  FMUL.FTZ R3, R23, R19 ;  /* 0x0000001317037220 */ /* 0x000fe20000410000 */
[----:B------:R-:W-:Y:S06]  /*7900*/  @P3 BRA `(.L_x_6236) ;  /* 0x0000000000203947 */ /* 0x000fec0003800000 */
        /* <DEDUP_REMOVED lines=8> */
.L_x_6236:
[----:B------:R-:W-:Y:S05]  /*7990*/  BSYNC.RECONVERGENT B0 ;  /* 0x0000000000007941 */ /* 0x000fea0003800200 */
.L_x_6235:
[C---:B0-----:R-:W-:Y:S01]  /*79a0*/  FMUL.FTZ R10, R23.reuse, R147 ;  /* 0x00000093170a7220 */ /* 0x041fe20000410000 */
[CC--:B------:R-:W-:Y:S01]  /*79b0*/  FMUL.FTZ R16, R23.reuse, R162.reuse ;  /* 0x000000a217107220 */ /* 0x0c0fe20000410000 */
[C---:B--2---:R-:W-:Y:S01]  /*79c0*/  FFMA.FTZ R14, R22.reuse, R162, R3 ;  /* 0x000000a2160e7223 */ /* 0x044fe20000010003 */
[-C--:B------:R-:W-:Y:S01]  /*79d0*/  FMUL.FTZ R12, R23, R163.reuse ;  /* 0x000000a3170c7220 */ /* 0x080fe20000410000 */
[C---:B------:R-:W-:Y:S01]  /*79e0*/  FFMA.FTZ R10, R22.reuse, R163, R10 ;  /* 0x000000a3160a7223 */ /* 0x040fe2000001000a */
[C---:B------:R-:W-:Y:S01]  /*79f0*/  FFMA.FTZ R19, R22.reuse, R19, -R16 ;  /* 0x0000001316137223 */ /* 0x040fe20000010810 */
[----:B------:R-:W-:Y:S01]  /*7a00*/  FMUL.FTZ R25, R25, R14 ;  /* 0x0000000e19197220 */ /* 0x000fe20000410000 */
[----:B------:R-:W-:Y:S01]  /*7a10*/  FFMA.FTZ R12, R22, R147, -R12 ;  /* 0x00000093160c7223 */ /* 0x000fe2000001080c */
[----:B------:R-:W-:Y:S01]  /*7a20*/  FMUL.FTZ R10, R9, R10 ;  /* 0x0000000a090a7220 */ /* 0x000fe20000410000 */
        /* <DEDUP_REMOVED lines=16> */
[----:B------:R-:W-:Y:S01]  /*7b30*/  LEA R14, R26, UR27, 0x3 ;  /* 0x0000001b1a0e7c11 */ /* 0x000fe2000f8e18ff */
[----:B------:R-:W0:Y:S04]  /*7b40*/  LDS.128 R8, [UR27+0x10b0] ;  /* 0x0010b01bff087984 */ /* 0x000e280008000c00 */
[----:B------:R-:W-:-:S13]  /*7b50*/  PLOP3.LUT P0, PT, PT, PT, UP0, 0x80, 0x8 ;  /* 0x000000000008781c */ /* 0x000fda0003f0f008 */
[----:B------:R-:W2:Y:S04]  /*7b60*/  @P0 LDS.64 R2, [R14+0x42f0] ;  /* 0x0042f0000e020984 */ /* 0x000ea80000000a00 */
[----:B-1----:R-:W1:Y:S01]  /*7b70*/  @P0 LDS.64 R12, [R14+0x3af0] ;  /* 0x003af0000e0c0984 */ /* 0x002e620000000a00 */
[----:B0-----:R-:W-:Y:S01]  /*7b80*/  FADD.FTZ R6, R10, R6 ;  /* 0x000000060a067221 */ /* 0x001fe20000010000 */
[----:B------:R-:W-:Y:S01]  /*7b90*/  FADD.FTZ R7, R11, R7 ;  /* 0x000000070b077221 */ /* 0x000fe20000010000 */
[----:B----4-:R-:W-:Y:S01]  /*7ba0*/  FADD.FTZ R4, R8, R4 ;  /* 0x0000000408047221 */ /* 0x010fe20000010000 */
[----:B------:R-:W-:Y:S01]  /*7bb0*/  FADD.FTZ R5, R9, R5 ;  /* 0x0000000509057221 */ /* 0x000fe20000010000 */
[----:B--2---:R-:W-:Y:S01]  /*7bc0*/  @P0 FADD.FTZ R6, R6, R2 ;  /* 0x0000000206060221 */ /* 0x004fe20000010000 */
[----:B------:R-:W-:Y:S01]  /*7bd0*/  @P0 FADD.FTZ R7, R7, R3 ;  /* 0x0000000307070221 */ /* 0x000fe20000010000 */
[----:B-1----:R-:W-:Y:S01]  /*7be0*/  @P0 FADD.FTZ R4, R4, R12 ;  /* 0x0000000c04040221 */ /* 0x002fe20000010000 */
[----:B------:R-:W-:-:S03]  /*7bf0*/  @P0 FADD.FTZ R5, R5, R13 ;  /* 0x0000000d05050221 */ /* 0x000fc60000010000 */
[----:B------:R0:W-:Y:S04]  /*7c00*/  STS.64 [R14+0x42f0], R6 ;  /* 0x0042f0060e007388 */ /* 0x0001e80000000a00 */
[----:B------:R0:W-:Y:S02]  /*7c10*/  STS.64 [R14+0x3af0], R4 ;  /* 0x003af0040e007388 */ /* 0x0001e40000000a00 */
.L_x_6238:
[----:B------:R-:W-:Y:S05]  /*7c20*/  BSYNC.RECONVERGENT B0 ;  /* 0x0000000000007941 */ /* 0x000fea0003800200 */
.L_x_6237:
[----:B------:R-:W-:-:S04]  /*7c30*/  IADD3 R26, PT, PT, R26, 0x1, RZ ;  /* 0x000000011a1a7810 */ /* 0x000fc80007ffe0ff */
[----:B------:R-:W-:-:S13]  /*7c40*/  ISETP.GE.AND P0, PT, R26, UR35, PT ;  /* 0x000000231a007c0c */ /* 0x000fda000bf06270 */
[----:B------:R-:W-:Y:S05]  /*7c50*/  @!P0 BRA `(.L_x_6239) ;  /* 0xffffffa400788947 */ /* 0x000fea000383ffff */
.L_x_6205:
[----:B------:R-:W2:Y:S01]  /*7c60*/  LDCU UR19, c[0x0][0x388] ;  /* 0x00007100ff1377ac */ /* 0x000ea20008000800 */
[----:B------:R-:W-:Y:S01]  /*7c70*/  BAR.SYNC.DEFER_BLOCKING 0x0 ;  /* 0x0000000000007b1d */ /* 0x000fe20000010000 */
[C---:B------:R-:W-:Y:S01]  /*7c80*/  ISETP.NE.AND P0, PT, R127.reuse, RZ, PT ;  /* 0x000000ff7f00720c */ /* 0x040fe20003f05270 */
[----:B------:R-:W-:Y:S01]  /*7c90*/  ULEA UR22, UR11, 0xfffffc00, 0xa ;  /* 0xfffffc000b167891 */ /* 0x000fe2000f8e50ff */
[----:B------:R-:W-:Y:S01]  /*7ca0*/  SHF.L.U32 R0, R127, 0x4, RZ ;  /* 0x000000047f007819 */ /* 0x000fe200000006ff */
[----:B------:R-:W-:Y:S02]  /*7cb0*/  UIADD3 UR12, UP0, UPT, UR12, -0x1000, URZ ;  /* 0xfffff0000c0c7890 */ /* 0x000fe4000ff1e0ff */
[----:B------:R-:W5:Y:S01]  /*7cc0*/  LDCU.64 UR28, c[0x0][0x4f8] ;  /* 0x00009f00ff1c77ac */ /* 0x000f620008000a00 */
[----:B------:R-:W-:Y:S01]  /*7cd0*/  LOP3.LUT R0, R0, 0x3e00, RZ, 0xc0, !PT ;  /* 0x00003e0000007812 */ /* 0x000fe200078ec0ff */
[----:B------:R-:W1:Y:S03]  /*7ce0*/  LDCU.64 UR30, c[0x0][0x500] ;  /* 0x0000a000ff1e77ac */ /* 0x000e660008000a00 */
[----:B------:R-:W-:-:S02]  /*7cf0*/  IADD3 R8, PT, PT, R125, R0, RZ ;  /* 0x000000007d087210 */ /* 0x000fc40007ffe0ff */
[----:B0-----:R-:W-:Y:S01]  /*7d00*/  LOP3.LUT R5, R0, 0x1f, R127, 0xf8, !PT ;  /* 0x0000001f00057812 */ /* 0x001fe200078ef87f */
[----:B------:R-:W-:Y:S01]  /*7d10*/  USHF.R.S32.HI UR23, URZ, 0x1f, UR22 ;  /* 0x0000001fff177899 */ /* 0x000fe20008011416 */
[C---:B------:R-:W-:Y:S01]  /*7d20*/  IADD3 R39, PT, PT, R8.reuse, 0x20, RZ ;  /* 0x0000002008277810 */ /* 0x040fe20007ffe0ff */
[----:B--2---:R-:W-:Y:S01]  /*7d30*/  UIADD3 UR19, UPT, UPT, -UR22, UR19, URZ ;  /* 0x0000001316137290 */ /* 0x004fe2000fffe1ff */
[----:B------:R-:W-:Y:S01]  /*7d40*/  IADD3 R41, PT, PT, R8, 0x40, RZ ;  /* 0x0000004008297810 */ /* 0x000fe20007ffe0ff */
[----:B------:R-:W-:Y:S02]  /*7d50*/  UIADD3.X UR13, UPT, UPT, UR13, -0x1, URZ, UP0, !UPT ;  /* 0xffffffff0d0d7890 */ /* 0x000fe400087fe4ff */
[----:B------:R-:W-:Y:S02]  /*7d60*/  UISETP.GT.AND UP0, UPT, UR11, 0x1, UPT ;  /* 0x000000010b00788c */ /* 0x000fe4000bf04270 */
[----:B------:R-:W-:Y:S01]  /*7d70*/  MOV R10, UR19 ;  /* 0x00000013000a7c02 */ /* 0x000fe20008000f00 */
[----:B------:R-:W-:Y:S01]  /*7d80*/  STS [R90], R73 ;  /* 0x000000495a007388 */ /* 0x000fe20000000800 */
[----:B-----5:R-:W-:-:S02]  /*7d90*/  UIMAD.WIDE.U32 UR20, UR26, UR28, UR22 ;  /* 0x0000001c1a1472a5 */ /* 0x020fc4000f8e0016 */
[----:B------:R-:W-:Y:S01]  /*7da0*/  UIADD3 UR14, UP1, UPT, UR14, -0x1000, URZ ;  /* 0xfffff0000e0e7890 */ /* 0x000fe2000ff3e0ff */
[----:B------:R-:W-:Y:S01]  /*7db0*/  STS [R90+0x4], R71 ;  /* 0x000004475a007388 */ /* 0x000fe20000000800 */
[----:B------:R-:W-:Y:S01]  /*7dc0*/  UIMAD UR21, UR26, UR29, UR21 ;  /* 0x0000001d1a1572a4 */ /* 0x000fe2000f8e0215 */
[----:B------:R-:W0:Y:S02]  /*7dd0*/  LDCU.64 UR28, c[0x0][0x550] ;  /* 0x0000aa00ff1c77ac */ /* 0x000e240008000a00 */
[----:B------:R-:W-:Y:S01]  /*7de0*/  STS [R90+0x8], R69 ;  /* 0x000008455a007388 */ /* 0x000fe20000000800 */
[----:B-1----:R-:W-:-:S03]  /*7df0*/  UIMAD.WIDE.U32 UR20, UR8, UR30, UR20 ;  /* 0x0000001e081472a5 */ /* 0x002fc6000f8e0014 */
[----:B------:R1:W-:Y:S01]  /*7e00*/  STS [R90+0xc], R67 ;  /* 0x00000c435a007388 */ /* 0x0003e20000000800 */
[----:B------:R-:W-:Y:S02]  /*7e10*/  UIADD3 UR17, UP2, UPT, UR17, -0x1000, URZ ;  /* 0xfffff00011117890 */ /* 0x000fe4000ff5e0ff */
[----:B------:R-:W-:Y:S01]  /*7e20*/  UIMAD UR19, UR8, UR31, UR21 ;  /* 0x0000001f081372a4 */ /* 0x000fe2000f8e0215 */
[----:B------:R2:W-:Y:S01]  /*7e30*/  STS [R90+0x10], R65 ;  /* 0x000010415a007388 */ /* 0x0005e20000000800 */
[----:B------:R-:W-:Y:S01]  /*7e40*/  IADD3 R3, P5, PT, R5, UR20, RZ ;  /* 0x0000001405037c10 */ /* 0x000fe2000ffbe0ff */
[----:B------:R-:W5:Y:S02]  /*7e50*/  LDCU.64 UR30, c[0x0][0x560] ;  /* 0x0000ac00ff1e77ac */ /* 0x000f640008000a00 */
[----:B------:R3:W-:Y:S01]  /*7e60*/  STS [R90+0x14], R63 ;  /* 0x0000143f5a007388 */ /* 0x0007e20000000800 */
[----:B------:R-:W-:Y:S01]  /*7e70*/  IADD3.X R6, PT, PT, RZ, UR19, RZ, P5, !PT ;  /* 0x00000013ff067c10 */ /* 0x000fe2000affe4ff */
[----:B------:R-:W4:Y:S01]  /*7e80*/  LDCU.64 UR20, c[0x0][0x518] ;  /* 0x0000a300ff1477ac */ /* 0x000f220008000a00 */
[C---:B-1----:R-:W-:Y:S01]  /*7e90*/  IADD3 R67, PT, PT, R8.reuse, 0x1e0, RZ ;  /* 0x000001e008437810 */ /* 0x042fe20007ffe0ff */
[----:B------:R1:W-:Y:S01]  /*7ea0*/  STS [R90+0x18], R61 ;  /* 0x0000183d5a007388 */ /* 0x0003e20000000800 */
[C---:B0-----:R-:W-:Y:S01]  /*7eb0*/  LEA R2, P5, R3.reuse, UR28, 0x2 ;  /* 0x0000001c03027c11 */ /* 0x041fe2000f8a10ff */
[----:B------:R-:W-:Y:S01]  /*7ec0*/  UIADD3.X UR16, UPT, UPT, UR16, -0x1, URZ, UP1, !UPT ;  /* 0xffffffff10107890 */ /* 0x000fe20008ffe4ff */
[C---:B--2---:R-:W-:Y:S01]  /*7ed0*/  IADD3 R65, PT, PT, R8.reuse, 0x1c0, RZ ;  /* 0x000001c008417810 */ /* 0x044fe20007ffe0ff */
[----:B------:R0:W-:Y:S01]  /*7ee0*/  STS [R90+0x1c], R59 ;  /* 0x00001c3b5a007388 */ /* 0x0001e20000000800 */
[----:B------:R-:W-:Y:S01]  /*7ef0*/  LEA.HI.X R3, R3, UR29, R6, 0x2, P5 ;  /* 0x0000001d03037c11 */ /* 0x000fe2000a8f1406 */
[----:B------:R-:W2:Y:S01]  /*7f00*/  LDCU.64 UR28, c[0x0][0x520] ;  /* 0x0000a400ff1c77ac */ /* 0x000ea20008000a00 */
[C---:B---3--:R-:W-:Y:S01]  /*7f10*/  IADD3 R63, PT, PT, R8.reuse, 0x1a0, RZ ;  /* 0x000001a0083f7810 */ /* 0x048fe20007ffe0ff */
[----:B------:R3:W-:Y:S01]  /*7f20*/  STS [R90+0x20], R57 ;  /* 0x000020395a007388 */ /* 0x0007e20000000800 */
[----:B-1----:R-:W-:Y:S01]  /*7f30*/  IADD3 R61, PT, PT, R8, 0x180, RZ ;  /* 0x00000180083d7810 */ /* 0x002fe20007ffe0ff */
[----:B------:R-:W-:-:S02]  /*7f40*/  UIADD3.X UR18, UPT, UPT, UR18, -0x1, URZ, UP2, !UPT ;  /* 0xffffffff12127890 */ /* 0x000fc400097fe4ff */
[----:B------:R1:W-:Y:S01]  /*7f50*/  STS [R90+0x24], R55 ;  /* 0x000024375a007388 */ /* 0x0003e20000000800 */
[----:B0-----:R-:W-:-:S03]  /*7f60*/  IADD3 R59, PT, PT, R8, 0x160, RZ ;  /* 0x00000160083b7810 */ /* 0x001fc60007ffe0ff */
[----:B------:R0:W-:Y:S01]  /*7f70*/  STS [R90+0x28], R53 ;  /* 0x000028355a007388 */ /* 0x0001e20000000800 */
[----:B----4-:R-:W-:Y:S01]  /*7f80*/  UIMAD.WIDE.U32 UR22, UR26, UR20, UR22 ;  /* 0x000000141a1672a5 */ /* 0x010fe2000f8e0016 */
[C---:B---3--:R-:W-:Y:S02]  /*7f90*/  IADD3 R57, PT, PT, R8.reuse, 0x140, RZ ;  /* 0x0000014008397810 */ /* 0x048fe40007ffe0ff */
[----:B------:R3:W-:Y:S01]  /*7fa0*/  STS [R90+0x2c], R51 ;  /* 0x00002c335a007388 */ /* 0x0007e20000000800 */
[----:B------:R-:W-:Y:S01]  /*7fb0*/  UIMAD UR21, UR26, UR21, UR23 ;  /* 0x000000151a1572a4 */ /* 0x000fe2000f8e0217 */
[C---:B-1----:R-:W-:Y:S02]  /*7fc0*/  IADD3 R55, PT, PT, R8.reuse, 0x120, RZ ;  /* 0x0000012008377810 */ /* 0x042fe40007ffe0ff */
[----:B------:R1:W-:Y:S01]  /*7fd0*/  STS [R90+0x30], R49 ;  /* 0x000030315a007388 */ /* 0x0003e20000000800 */
[----:B------:R-:W-:Y:S01]  /*7fe0*/  UMOV UR20, UR22 ;  /* 0x0000001600147c82 */ /* 0x000fe20008000000 */
[C---:B0-----:R-:W-:Y:S01]  /*7ff0*/  IADD3 R53, PT, PT, R8.reuse, 0x100, RZ ;  /* 0x0000010008357810 */ /* 0x041fe20007ffe0ff */
[----:B--2---:R-:W-:Y:S01]  /*8000*/  UIMAD.WIDE.U32 UR20, UR8, UR28, UR20 ;  /* 0x0000001c081472a5 */ /* 0x004fe2000f8e0014 */
[----:B------:R-:W-:Y:S01]  /*8010*/  STS [R90+0x34], R47 ;  /* 0x0000342f5a007388 */ /* 0x000fe20000000800 */
[----:B---3--:R-:W-:-:S02]  /*8020*/  IADD3 R51, PT, PT, R8, 0xe0, RZ ;  /* 0x000000e008337810 */ /* 0x008fc40007ffe0ff */
[----:B------:R-:W-:Y:S01]  /*8030*/  UIMAD UR19, UR8, UR29, UR21 ;  /* 0x0000001d081372a4 */ /* 0x000fe2000f8e0215 */
[----:B------:R0:W-:Y:S01]  /*8040*/  STS [R90+0x38], R45 ;  /* 0x0000382d5a007388 */ /* 0x0001e20000000800 */
[----:B-1----:R-:W-:-:S03]  /*8050*/  IADD3 R49, PT, PT, R8, 0xc0, RZ ;  /* 0x000000c008317810 */ /* 0x002fc60007ffe0ff */
[----:B------:R1:W-:Y:S01]  /*8060*/  STS [R90+0x3c], R43 ;  /* 0x00003c2b5a007388 */ /* 0x0003e20000000800 */
[----:B------:R-:W-:-:S03]  /*8070*/  NOP ;  /* 0x0000000000007918 */ /* 0x000fc60000000000 */
[----:B------:R-:W-:Y:S01]  /*8080*/  LDS R7, [R122] ;  /* 0x000000007a077984 */ /* 0x000fe20000000800 */
[C---:B0-----:R-:W-:Y:S02]  /*8090*/  IADD3 R45, PT, PT, R8.reuse, 0x80, RZ ;  /* 0x00000080082d7810 */ /* 0x041fe40007ffe0ff */
[C---:B-1----:R-:W-:Y:S01]  /*80a0*/  IADD3 R43, PT, PT, R8.reuse, 0x60, RZ ;  /* 0x00000060082b7810 */ /* 0x042fe20007ffe0ff */
[----:B------:R-:W-:Y:S01]  /*80b0*/  LDS R9, [R120+0x80] ;  /* 0x0000800078097984 */ /* 0x000fe20000000800 */
[----:B------:R-:W-:-:S03]  /*80c0*/  IADD3 R47, PT, PT, R8, 0xa0, RZ ;  /* 0x000000a0082f7810 */ /* 0x000fc60007ffe0ff */
        /* <DEDUP_REMOVED lines=101> */
[----:B------:R-:W-:-:S04]  /*8720*/  IADD3 R3, P0, PT, R5, UR20, RZ ;  /* 0x0000001405037c10 */ /* 0x000fc8000ff1e0ff */
[----:B------:R-:W-:Y:S01]  /*8730*/  IADD3.X R6, PT, PT, RZ, UR19, RZ, P0, !PT ;  /* 0x00000013ff067c10 */ /* 0x000fe200087fe4ff */
[----:B------:R-:W-:Y:S01]  /*8740*/  UIADD3 UR19, UPT, UPT, UR11, -0x1, URZ ;  /* 0xffffffff0b137890 */ /* 0x000fe2000fffe0ff */
[----:B-----5:R-:W-:-:S04]  /*8750*/  LEA R2, P3, R3, UR30, 0x2 ;  /* 0x0000001e03027c11 */ /* 0x020fc8000f8610ff */
[----:B------:R-:W-:Y:S02]  /*8760*/  LEA.HI.X R3, R3, UR31, R6, 0x2, P3 ;  /* 0x0000001f03037c11 */ /* 0x000fe400098f1406 */
[----:B------:R-:W-:Y:S01]  /*8770*/  UMOV UR11, UR19 ;  /* 0x00000013000b7c82 */ /* 0x000fe20008000000 */
[----:B------:R-:W0:Y:S02]  /*8780*/  LDS R4, [UR27+0x1080] ;  /* 0x0010801bff047984 */ /* 0x000e240008000800 */
[-C--:B0-----:R-:W-:Y:S02]  /*8790*/  ISETP.GE.AND P2, PT, R5, R4.reuse, PT ;  /* 0x000000040500720c */ /* 0x081fe40003f46270 */
[-C--:B------:R-:W-:Y:S02]  /*87a0*/  ISETP.GE.AND P1, PT, R39, R4.reuse, PT ;  /* 0x000000042700720c */ /* 0x080fe40003f26270 */
[-C--:B------:R-:W-:Y:S02]  /*87b0*/  ISETP.GE.AND P0, PT, R41, R4.reuse, PT ;  /* 0x000000042900720c */ /* 0x080fe40003f06270 */
[----:B------:R-:W-:-:S02]  /*87c0*/  ISETP.GE.AND P4, PT, R43, R4, PT ;  /* 0x000000042b00720c */ /* 0x000fc40003f86270 */
        /* <DEDUP_REMOVED lines=29> */
.L_x_6204:
[----:B------:R-:W1:Y:S01]  /*89a0*/  LDCU.64 UR12, c[0x0][0x548] ;  /* 0x0000a900ff0c77ac */ /* 0x000e620008000a00 */
[----:B0-----:R-:W0:Y:S01]  /*89b0*/  S2R R11, SR_TID.X ;  /* 0x00000000000b7919 */ /* 0x001e220000002100 */
[----:B------:R-:W2:Y:S01]  /*89c0*/  LDCU UR38, c[0x0][0x38c] ;  /* 0x00007180ff2677ac */ /* 0x000ea20008000800 */
[----:B------:R-:W3:Y:S01]  /*89d0*/  LDCU.64 UR14, c[0x0][0x568] ;  /* 0x0000ad00ff0e77ac */ /* 0x000ee20008000a00 */
[----:B-1----:R-:W-:-:S04]  /*89e0*/  UISETP.NE.U32.AND UP0, UPT, UR12, URZ, UPT ;  /* 0x000000ff0c00728c */ /* 0x002fc8000bf05070 */
[----:B------:R-:W-:-:S09]  /*89f0*/  UISETP.NE.AND.EX UP0, UPT, UR13, URZ, UPT, UP0 ;  /* 0x000000ff0d00728c */ /* 0x000fd2000bf05300 */
[----:B--23--:R-:W-:Y:S05]  /*8a00*/  BRA.U !UP0, `(.L_x_6241) ;  /* 0x00000001088c7547 */ /* 0x00cfea000b800000 */
[----:B------:R-:W1:Y:S01]  /*8a10*/  SHFL.DOWN P0, R3, R128, 0x1, 0x1f ;  /* 0x08201f0080037f89 */ /* 0x000e620000000000 */
[----:B------:R-:W-:Y:S01]  /*8a20*/  BSSY.RECONVERGENT B0, `(.L_x_6241) ;  /* 0x0000021000007945 */ /* 0x000fe20003800200 */
[----:B------:R-:W2:Y:S01]  /*8a30*/  S2R R4, SR_LANEID ;  /* 0x0000000000047919 */ /* 0x000ea20000000000 */
[----:B-1----:R-:W-:-:S05]  /*8a40*/  @P0 FADD R3, R3, R128 ;  /* 0x0000008003030221 */ /* 0x002fca0000000000 */
[----:B------:R-:W1:Y:S01]  /*8a50*/  SHFL.DOWN P0, R0, R3, 0x2, 0x1f ;  /* 0x08401f0003007f89 */ /* 0x000e620000000000 */
[----:B--2---:R-:W-:Y:S02]  /*8a60*/  ISETP.NE.AND P1, PT, R4, RZ, PT ;  /* 0x000000ff0400720c */ /* 0x004fe40003f25270 */
[----:B------:R-:W2:Y:S11]  /*8a70*/  S2R R4, SR_TID.X ;  /* 0x0000000000047919 */ /* 0x000eb60000002100 */
[----:B------:R-:W3:Y:S01]  /*8a80*/  @!P1 S2R R9, SR_CgaCtaId ;  /* 0x0000000000099919 */ /* 0x000ee20000008800 */
[----:B------:R-:W-:Y:S01]  /*8a90*/  @!P1 MOV R6, 0x400 ;  /* 0x0000040000069802 */ /* 0x000fe20000000f00 */
[----:B-1----:R-:W-:-:S05]  /*8aa0*/  @P0 FADD R0, R3, R0 ;  /* 0x0000000003000221 */ /* 0x002fca0000000000 */
[----:B------:R-:W1:Y:S01]  /*8ab0*/  SHFL.DOWN P0, R5, R0, 0x4, 0x1f ;  /* 0x08801f0000057f89 */ /* 0x000e620000000000 */
[----:B--2---:R-:W-:-:S04]  /*8ac0*/  @!P1 SHF.R.U32.HI R3, RZ, 0x3, R4 ;  /* 0x00000003ff039819 */ /* 0x004fc80000011604 */
[----:B------:R-:W-:Y:S02]  /*8ad0*/  @!P1 LOP3.LUT R3, R3, 0x7c, RZ, 0xc0, !PT ;  /* 0x0000007c03039812 */ /* 0x000fe400078ec0ff */
[----:B---3--:R-:W-:Y:S01]  /*8ae0*/  @!P1 LEA R6, R9, R6, 0x18 ;  /* 0x0000000609069211 */ /* 0x008fe200078ec0ff */
        /* <DEDUP_REMOVED lines=13> */
[----:B-1----:R-:W1:Y:S01]  /*8bc0*/  LDS R0, [UR4+0x1098] ;  /* 0x00109804ff007984 */ /* 0x002e620008000800 */
[----:B------:R-:W-:-:S04]  /*8bd0*/  ULEA UR4, UP0, UR8, UR12, 0x2 ;  /* 0x0000000c08047291 */ /* 0x000fc8000f8010ff */
[----:B------:R-:W-:Y:S02]  /*8be0*/  ULEA.HI.X UR5, UR8, UR13, URZ, 0x2, UP0 ;  /* 0x0000000d08057291 */ /* 0x000fe400080f14ff */
[----:B------:R-:W-:-:S04]  /*8bf0*/  MOV R2, UR4 ;  /* 0x0000000400027c02 */ /* 0x000fc80008000f00 */
[----:B------:R-:W-:Y:S01]  /*8c00*/  MOV R3, UR5 ;  /* 0x0000000500037c02 */ /* 0x000fe20008000f00 */
[----:B-1----:R-:W-:-:S05]  /*8c10*/  FADD.FTZ R7, R7, R0 ;  /* 0x0000000007077221 */ /* 0x002fca0000010000 */
[----:B------:R2:W-:Y:S02]  /*8c20*/  REDG.E.ADD.F32.FTZ.RN.STRONG.GPU desc[UR24][R2.64], R7 ;  /* 0x00000007020079a6 */ /* 0x0005e4000c12f318 */
.L_x_6242:
[----:B------:R-:W-:Y:S05]  /*8c30*/  BSYNC.RECONVERGENT B0 ;  /* 0x0000000000007941 */ /* 0x000fea0003800200 */
.L_x_6241:
[----:B------:R-:W-:Y:S01]  /*8c40*/  UISETP.NE.U32.AND UP0, UPT, UR14, URZ, UPT ;  /* 0x000000ff0e00728c */ /* 0x000fe2000bf05070 */
[----:B0-----:R-:W-:-:S03]  /*8c50*/  ISETP.GE.AND P0, PT, R11, UR38, PT ;  /* 0x000000260b007c0c */ /* 0x001fc6000bf06270 */
[----:B------:R-:W-:-:S09]  /*8c60*/  UISETP.NE.AND.EX UP0, UPT, UR15, URZ, UPT, UP0 ;  /* 0x000000ff0f00728c */ /* 0x000fd2000bf05300 */
[----:B------:R-:W-:Y:S05]  /*8c70*/  BRA.U !UP0, `(.L_x_6243) ;  /* 0x0000000108907547 */ /* 0x000fea000b800000 */
[----:B------:R-:W-:Y:S06]  /*8c80*/  BAR.SYNC.DEFER_BLOCKING 0x0 ;  /* 0x0000000000007b1d */ /* 0x000fec0000010000 */
[----:B------:R-:W-:Y:S01]  /*8c90*/  BSSY.RECONVERGENT B0, `(.L_x_6243) ;  /* 0x0000022000007945 */ /* 0x000fe20003800200 */
[----:B-1----:R-:W0:Y:S01]  /*8ca0*/  SHFL.DOWN P1, R0, R129, 0x1, 0x1f ;  /* 0x08201f0081007f89 */ /* 0x002e220000020000 */
[----:B------:R-:W1:Y:S01]  /*8cb0*/  S2R R4, SR_LANEID ;  /* 0x0000000000047919 */ /* 0x000e620000000000 */
[----:B------:R-:W3:Y:S01]  /*8cc0*/  S2R R6, SR_TID.X ;  /* 0x0000000000067919 */ /* 0x000ee20000002100 */
[----:B0-----:R-:W-:-:S05]  /*8cd0*/  @P1 FADD R0, R0, R129 ;  /* 0x0000008100001221 */ /* 0x001fca0000000000 */
[----:B--2---:R-:W0:Y:S01]  /*8ce0*/  SHFL.DOWN P1, R3, R0, 0x2, 0x1f ;  /* 0x08401f0000037f89 */ /* 0x004e220000020000 */
        /* <DEDUP_REMOVED lines=21> */
[----:B------:R-:W1:Y:S01]  /*8e40*/  LDS R5, [UR4+0x1098] ;  /* 0x00109804ff057984 */ /* 0x000e620008000800 */
[----:B------:R-:W-:-:S04]  /*8e50*/  ULEA UR4, UP0, UR8, UR14, 0x2 ;  /* 0x0000000e08047291 */ /* 0x000fc8000f8010ff */
[----:B------:R-:W-:Y:S02]  /*8e60*/  ULEA.HI.X UR5, UR8, UR15, URZ, 0x2, UP0 ;  /* 0x0000000f08057291 */ /* 0x000fe400080f14ff */
[----:B------:R-:W-:-:S04]  /*8e70*/  MOV R2, UR4 ;  /* 0x0000000400027c02 */ /* 0x000fc80008000f00 */
[----:B------:R-:W-:Y:S01]  /*8e80*/  MOV R3, UR5 ;  /* 0x0000000500037c02 */ /* 0x000fe20008000f00 */
[----:B-1----:R-:W-:-:S05]  /*8e90*/  FADD.FTZ R5, R4, R5 ;  /* 0x0000000504057221 */ /* 0x002fca0000010000 */
[----:B------:R1:W-:Y:S02]  /*8ea0*/  REDG.E.ADD.F32.FTZ.RN.STRONG.GPU desc[UR24][R2.64], R5 ;  /* 0x00000005020079a6 */ /* 0x0003e4000c12f318 */
.L_x_6244:
[----:B------:R-:W-:Y:S05]  /*8eb0*/  BSYNC.RECONVERGENT B0 ;  /* 0x0000000000007941 */ /* 0x000fea0003800200 */
.L_x_6243:
[----:B------:R-:W-:Y:S05]  /*8ec0*/  @P0 EXIT ;  /* 0x000000000000094d */ /* 0x000fea0003800000 */
[----:B------:R-:W3:Y:S01]  /*8ed0*/  LDCU.64 UR12, c[0x0][0x4e8] ;  /* 0x00009d00ff0c77ac */ /* 0x000ee20008000a00 */
[----:B------:R-:W4:Y:S01]  /*8ee0*/  S2UR UR22, SR_CgaCtaId ;  /* 0x00000000001679c3 */ /* 0x000f220000008800 */
[----:B------:R-:W-:Y:S01]  /*8ef0*/  BSSY.RECONVERGENT B0, `(.L_x_6245) ;  /* 0x0000054000007945 */ /* 0x000fe20003800200 */
[----:B------:R-:W0:Y:S01]  /*8f00*/  LDCU.64 UR18, c[0x0][0x4c8] ;  /* 0x00009900ff1277ac */ /* 0x000e220008000a00 */
[----:B------:R-:W1:Y:S01]  /*8f10*/  LDCU.64 UR20, c[0x0][0x4a8] ;  /* 0x00009500ff1477ac */ /* 0x000e620008000a00 */
[----:B------:R-:W-:Y:S01]  /*8f20*/  UMOV UR17, 0x400 ;  /* 0x0000040000117882 */ /* 0x000fe20000000000 */
[----:B------:R-:W0:Y:S01]  /*8f30*/  LDCU UR23, c[0x0][0x360] ;  /* 0x00006c00ff1777ac */ /* 0x000e220008000800 */
[----:B------:R-:W1:Y:S01]  /*8f40*/  LDCU.64 UR40, c[0x0][0x3e0] ;  /* 0x00007c00ff2877ac */ /* 0x000e620008000a00 */
[----:B---3--:R-:W-:Y:S01]  /*8f50*/  UIMAD.WIDE.U32 UR4, UR8, UR12, URZ ;  /* 0x0000000c080472a5 */ /* 0x008fe2000f8e00ff */
[----:B------:R-:W3:Y:S03]  /*8f60*/  LDCU.64 UR42, c[0x0][0x3c0] ;  /* 0x00007800ff2a77ac */ /* 0x000ee60008000a00 */
[----:B------:R-:W-:-:S02]  /*8f70*/  UIMAD UR16, UR8, UR13, UR5 ;  /* 0x0000000d081072a4 */ /* 0x000fc4000f8e0205 */
[----:B0-----:R-:W-:Y:S02]  /*8f80*/  UIMAD.WIDE.U32 UR12, UR8, UR18, URZ ;  /* 0x00000012080c72a5 */ /* 0x001fe4000f8e00ff */
[----:B-1----:R-:W-:Y:S02]  /*8f90*/  UIMAD.WIDE.U32 UR14, UR8, UR20, URZ ;  /* 0x00000014080e72a5 */ /* 0x002fe4000f8e00ff */
[----:B------:R-:W-:Y:S01]  /*8fa0*/  UIMAD UR11, UR8, UR19, UR13 ;  /* 0x00000013080b72a4 */ /* 0x000fe2000f8e020d */
[----:B------:R-:W0:Y:S01]  /*8fb0*/  LDCU.64 UR26, c[0x0][0x4b0] ;  /* 0x00009600ff1a77ac */ /* 0x000e220008000a00 */
[----:B------:R-:W1:Y:S01]  /*8fc0*/  LDCU.64 UR32, c[0x0][0x4d0] ;  /* 0x00009a00ff2077ac */ /* 0x000e620008000a00 */
[----:B------:R-:W0:Y:S01]  /*8fd0*/  LDCU.64 UR34, c[0x0][0x4f0] ;  /* 0x00009e00ff2277ac */ /* 0x000e220008000a00 */
[----:B------:R-:W0:Y:S01]  /*8fe0*/  LDCU.64 UR36, c[0x0][0x540] ;  /* 0x0000a800ff2477ac */ /* 0x000e220008000a00 */
[----:B------:R-:W0:Y:S01]  /*8ff0*/  LDCU.128 UR28, c[0x0][0x530] ;  /* 0x0000a600ff1c77ac */ /* 0x000e220008000c00 */
[----:B------:R-:W-:-:S02]  /*9000*/  UIMAD UR8, UR8, UR21, UR15 ;  /* 0x00000015080872a4 */ /* 0x000fc4000f8e020f */
[----:B----4-:R-:W-:-:S12]  /*9010*/  ULEA UR17, UR22, UR17, 0x18 ;  /* 0x0000001116117291 */ /* 0x010fd8000f8ec0ff */
.L_x_6246:
[C---:B------:R-:W-:Y:S01]  /*9020*/  LEA R0, R11.reuse, UR17, 0x3 ;  /* 0x000000110b007c11 */ /* 0x040fe2000f8e18ff */
[C---:B--2-4-:R-:W-:Y:S01]  /*9030*/  IMAD.WIDE.U32 R6, R11.reuse, UR40, RZ ;  /* 0x000000280b067c25 */ /* 0x054fe2000f8e00ff */
[----:B------:R-:W-:Y:S02]  /*9040*/  MOV R2, UR14 ;  /* 0x0000000e00027c02 */ /* 0x000fe40008000f00 */
[----:B------:R-:W-:Y:S01]  /*9050*/  SHF.R.S32.HI R10, RZ, 0x1f, R11 ;  /* 0x0000001fff0a7819 */ /* 0x000fe2000001140b */
[----:B------:R-:W2:Y:S01]  /*9060*/  LDS.64 R12, [R0+0x3af0] ;  /* 0x003af000000c7984 */ /* 0x000ea20000000a00 */
        /* <DEDUP_REMOVED lines=17> */
[----:B------:R4:W0:Y:S01]  /*9180*/  LDG.E.64 R16, desc[UR24][R8.64] ;  /* 0x0000001808107981 */ /* 0x000822000c1e1b00 */
[----:B------:R-:W-:Y:S01]  /*9190*/  MOV R6, UR12 ;  /* 0x0000000c00067c02 */ /* 0x000fe20008000f00 */
[C---:B-1----:R-:W-:Y:S01]  /*91a0*/  IMAD R18, R10.reuse, UR32, RZ ;  /* 0x000000200a127c24 */ /* 0x042fe2000f8e02ff */
[----:B------:R-:W-:Y:S01]  /*91b0*/  MOV R5, UR11 ;  /* 0x0000000b00057c02 */ /* 0x000fe20008000f00 */
[----:B---3--:R-:W-:Y:S01]  /*91c0*/  IMAD R20, R10, UR42, RZ ;  /* 0x0000002a0a147c24 */ /* 0x008fe2000f8e02ff */
[----:B------:R-:W-:Y:S01]  /*91d0*/  MOV R4, R6 ;  /* 0x0000000600047202 */ /* 0x000fe20000000f00 */
[C---:B------:R-:W-:Y:S01]  /*91e0*/  IMAD R19, R11.reuse, UR33, R18 ;  /* 0x000000210b137c24 */ /* 0x040fe2000f8e0212 */
[----:B------:R-:W-:Y:S01]  /*91f0*/  MOV R7, UR13 ;  /* 0x0000000d00077c02 */ /* 0x000fe20008000f00 */
[----:B------:R-:W-:-:S04]  /*9200*/  IMAD.WIDE.U32 R6, R11, UR42, RZ ;  /* 0x0000002a0b067c25 */ /* 0x000fc8000f8e00ff */
[----:B------:R-:W-:Y:S01]  /*9210*/  IMAD.WIDE.U32 R4, R11, UR32, R4 ;  /* 0x000000200b047c25 */ /* 0x000fe2000f8e0004 */
[----:B----4-:R-:W-:-:S03]  /*9220*/  LEA R8, P1, R6, UR9, 0x3 ;  /* 0x0000000906087c11 */ /* 0x010fc6000f8218ff */
[----:B--2---:R-:W-:Y:S01]  /*9230*/  IMAD R13, R11, UR43, R20 ;  /* 0x0000002b0b0d7c24 */ /* 0x004fe2000f8e0214 */
        /* <DEDUP_REMOVED lines=32> */
.L_x_6245:
[----:B------:R-:W-:Y:S05]  /*9440*/  EXIT ;  /* 0x000000000000794d */ /* 0x000fea0003800000 */
.L_x_6210:
[----:B------:R-:W-:Y:S01]  /*9450*/  HFMA2 R198, -RZ, RZ, 0, 5.9604644775390625e-08 ;  /* 0x00000001ffc67431 */ /* 0x000fe200000001ff */
[----:B------:R-:W-:Y:S02]  /*9460*/  MOV R201, R13 ;  /* 0x0000000d00c97202 */ /* 0x000fe40000000f00 */
[----:B------:R-:W-:Y:S02]  /*9470*/  MOV R203, RZ ;  /* 0x000000ff00cb7202 */ /* 0x000fe40000000f00 */
[----:B------:R-:W-:-:S07]  /*9480*/  MOV R2, 0xffffffff ;  /* 0xffffffff00027802 */ /* 0x000fce0000000f00 */
[----:B0--3-5:R-:W-:Y:S05]  /*9490*/  WARPSYNC.COLLECTIVE R2, `(.L_x_6247) ;  /* 0x0000000002087348 */ /* 0x029fea0003c00000 */
[----:B------:R1:W2:Y:S02]  /*94a0*/  SHFL.UP P6, R196, R201, R198, R203 ;  /* 0x040000c6c9c47389 */ /* 0x0002a400000c00cb */
[----:B0123-5:R-:W-:Y:S05]  /*94b0*/  ENDCOLLECTIVE ;  /* 0x000000000000791b */ /* 0x02ffea0003800000 */
.L_x_6247:
[----:B------:R-:W-:Y:S02]  /*94c0*/  MOV R201, R12 ;  /* 0x0000000c00c97202 */ /* 0x000fe40000000f00 */
[----:B------:R-:W-:-:S07]  /*94d0*/  MOV R14, R196 ;  /* 0x000000c4000e7202 */ /* 0x000fce0000000f00 */
[----:B------:R-:W-:Y:S05]  /*94e0*/  WARPSYNC.COLLECTIVE R2, `(.L_x_6248) ;  /* 0x0000000002087348 */ /* 0x000fea0003c00000 */
[----:B------:R0:W1:Y:S02]  /*94f0*/  SHFL.UP P6, R196, R201, R198, R203 ;  /* 0x040000c6c9c47389 */ /* 0x00006400000c00cb */
[----:B01----:R-:W-:Y:S05]  /*9500*/  ENDCOLLECTIVE ;  /* 0x000000000000791b */ /* 0x003fea0003800000 */
.L_x_6248:
[----:B------:R-:W-:Y:S02]  /*9510*/  MOV R201, R18 ;  /* 0x0000001200c97202 */ /* 0x000fe40000000f00 */
[----:B------:R-:W-:-:S07]  /*9520*/  MOV R15, R196 ;  /* 0x000000c4000f7202 */ /* 0x000fce0000000f00 */
[----:B------:R-:W-:Y:S05]  /*9530*/  WARPSYNC.COLLECTIVE R2, `(.L_x_6249) ;  /* 0x0000000002087348 */ /* 0x000fea0003c00000 */
[----:B------:R0:W1:Y:S02]  /*9540*/  SHFL.UP P6, R196, R201, R198, R203 ;  /* 0x040000c6c9c47389 */ /* 0x00006400000c00cb */
[----:B01----:R-:W-:Y:S05]  /*9550*/  ENDCOLLECTIVE ;  /* 0x000000000000791b */ /* 0x003fea0003800000 */
.L_x_6249:
[----:B------:R-:W-:Y:S02]  /*9560*/  MOV R201, R194 ;  /* 0x000000c200c97202 */ /* 0x000fe40000000f00 */
[----:B------:R-:W-:-:S07]  /*9570*/  MOV R19, R196 ;  /* 0x000000c400137202 */ /* 0x000fce0000000f00 */
[----:B------:R-:W-:Y:S05]  /*9580*/  WARPSYNC.COLLECTIVE R2, `(.L_x_6250) ;  /* 0x0000000002087348 */ /* 0x000fea0003c00000 */
[----:B------:R0:W1:Y:S02]  /*9590*/  SHFL.UP P6, R196, R201, R198, R203 ;  /* 0x040000c6c9c47389 */ /* 0x00006400000c00cb */
[----:B01----:R-:W-:Y:S05]  /*95a0*/  ENDCOLLECTIVE ;  /* 0x000000000000791b */ /* 0x003fea0003800000 */
.L_x_6250:
        /* <DEDUP_REMOVED lines=16> */
.L_x_6251:
[----:B------:R-:W-:Y:S02]  /*96b0*/  MOV R201, R12 ;  /* 0x0000000c00c97202 */ /* 0x000fe40000000f00 */
[----:B------:R-:W-:-:S07]  /*96c0*/  MOV R14, R196 ;  /* 0x000000c4000e7202 */ /* 0x000fce0000000f00 */
[----:B------:R-:W-:Y:S05]  /*96d0*/  WARPSYNC.COLLECTIVE R2, `(.L_x_6252) ;  /* 0x0000000002087348 */ /* 0x000fea0003c00000 */
[----:B------:R0:W1:Y:S02]  /*96e0*/  SHFL.UP P6, R196, R201, R198, R203 ;  /* 0x040000c6c9c47389 */ /* 0x00006400000c00cb */
[----:B01----:R-:W-:Y:S05]  /*96f0*/  ENDCOLLECTIVE ;  /* 0x000000000000791b */ /* 0x003fea0003800000 */
.L_x_6252:
[----:B------:R-:W-:Y:S02]  /*9700*/  MOV R201, R18 ;  /* 0x0000001200c97202 */ /* 0x000fe40000000f00 */
[----:B------:R-:W-:-:S07]  /*9710*/  MOV R15, R196 ;  /* 0x000000c4000f7202 */ /* 0x000fce0000000f00 */
[----:B------:R-:W-:Y:S05]  /*9720*/  WARPSYNC.COLLECTIVE R2, `(.L_x_6253) ;  /* 0x0000000002087348 */ /* 0x000fea0003c00000 */
[----:B------:R0:W1:Y:S02]  /*9730*/  SHFL.UP P6, R196, R201, R198, R203 ;  /* 0x040000c6c9c47389 */ /* 0x00006400000c00cb */
[----:B01----:R-:W-:Y:S05]  /*9740*/  ENDCOLLECTIVE ;  /* 0x000000000000791b */ /* 0x003fea0003800000 */
.L_x_6253:
[----:B------:R-:W-:Y:S02]  /*9750*/  MOV R201, R194 ;  /* 0x000000c200c97202 */ /* 0x000fe40000000f00 */
[----:B------:R-:W-:-:S07]  /*9760*/  MOV R19, R196 ;  /* 0x000000c400137202 */ /* 0x000fce0000000f00 */
[----:B------:R-:W-:Y:S05]  /*9770*/  WARPSYNC.COLLECTIVE R2, `(.L_x_6254) ;  /* 0x0000000002087348 */ /* 0x000fea0003c00000 */
[----:B------:R0:W1:Y:S02]  /*9780*/  SHFL.UP P6, R196, R201, R198, R203 ;  /* 0x040000c6c9c47389 */ /* 0x00006400000c00cb */
[----:B01----:R-:W-:Y:S05]  /*9790*/  ENDCOLLECTIVE ;  /* 0x000000000000791b */ /* 0x003fea0003800000 */
.L_x_6254:
        /* <DEDUP_REMOVED lines=16> */
.L_x_6255:
[----:B------:R-:W-:Y:S02]  /*98a0*/  MOV R201, R12 ;  /* 0x0000000c00c97202 */ /* 0x000fe40000000f00 */
[----:B------:R-:W-:-:S07]  /*98b0*/  MOV R14, R196 ;  /* 0x000000c4000e7202 */ /* 0x000fce0000000f00 */
[----:B------:R-:W-:Y:S05]  /*98c0*/  WARPSYNC.COLLECTIVE R2, `(.L_x_6256) ;  /* 0x0000000002087348 */ /* 0x000fea0003c00000 */
[----:B------:R0:W1:Y:S02]  /*98d0*/  SHFL.UP P6, R196, R201, R198, R203 ;  /* 0x040000c6c9c47389 */ /* 0x00006400000c00cb */
[----:B01----:R-:W-:Y:S05]  /*98e0*/  ENDCOLLECTIVE ;  /* 0x000000000000791b */ /* 0x003fea0003800000 */
.L_x_6256:
[----:B------:R-:W-:Y:S02]  /*98f0*/  MOV R201, R18 ;  /* 0x0000001200c97202 */ /* 0x000fe40000000f00 */
[----:B------:R-:W-:-:S07]  /*9900*/  MOV R15, R196 ;  /* 0x000000c4000f7202 */ /* 0x000fce0000000f00 */
[----:B------:R-:W-:Y:S05]  /*9910*/  WARPSYNC.COLLECTIVE R2, `(.L_x_6257) ;  /* 0x0000000002087348 */ /* 0x000fea0003c00000 */
[----:B------:R0:W1:Y:S02]  /*9920*/  SHFL.UP P6, R196, R201, R198, R203 ;  /* 0x040000c6c9c47389 */ /* 0x00006400000c00cb */
[----:B01----:R-:W-:Y:S05]  /*9930*/  ENDCOLLECTIVE ;  /* 0x000000000000791b */ /* 0x003fea0003800000 */
.L_x_6257:
[----:B------:R-:W-:Y:S02]  /*9940*/  MOV R201, R194 ;  /* 0x000000c200c97202 */ /* 0x000fe40000000f00 */
[----:B------:R-:W-:-:S07]  /*9950*/  MOV R19, R196 ;  /* 0x000000c400137202 */ /* 0x000fce0000000f00 */
[----:B------:R-:W-:Y:S05]  /*9960*/  WARPSYNC.COLLECTIVE R2, `(.L_x_6258) ;  /* 0x0000000002087348 */ /* 0x000fea0003c00000 */
[----:B------:R0:W1:Y:S02]  /*9970*/  SHFL.UP P6, R196, R201, R198, R203 ;  /* 0x040000c6c9c47389 */ /* 0x00006400000c00cb */
[----:B01----:R-:W-:Y:S05]  /*9980*/  ENDCOLLECTIVE ;  /* 0x000000000000791b */ /* 0x003fea0003800000 */
.L_x_6258:
        /* <DEDUP_REMOVED lines=16> */
.L_x_6259:
[----:B------:R-:W-:Y:S02]  /*9a90*/  MOV R201, R12 ;  /* 0x0000000c00c97202 */ /* 0x000fe40000000f00 */
[----:B------:R-:W-:-:S07]  /*9aa0*/  MOV R14, R196 ;  /* 0x000000c4000e7202 */ /* 0x000fce0000000f00 */
[----:B------:R-:W-:Y:S05]  /*9ab0*/  WARPSYNC.COLLECTIVE R2, `(.L_x_6260) ;  /* 0x0000000002087348 */ /* 0x000fea0003c00000 */
[----:B------:R0:W1:Y:S02]  /*9ac0*/  SHFL.UP P6, R196, R201, R198, R203 ;  /* 0x040000c6c9c47389 */ /* 0x00006400000c00cb */
[----:B01----:R-:W-:Y:S05]  /*9ad0*/  ENDCOLLECTIVE ;  /* 0x000000000000791b */ /* 0x003fea0003800000 */
.L_x_6260:
[----:B------:R-:W-:Y:S02]  /*9ae0*/  MOV R201, R18 ;  /* 0x0000001200c97202 */ /* 0x000fe40000000f00 */
[----:B------:R-:W-:-:S07]  /*9af0*/  MOV R15, R196 ;  /* 0x000000c4000f7202 */ /* 0x000fce0000000f00 */
[----:B------:R-:W-:Y:S05]  /*9b00*/  WARPSYNC.COLLECTIVE R2, `(.L_x_6261) ;  /* 0x0000000002087348 */ /* 0x000fea0003c00000 */
[----:B------:R0:W1:Y:S02]  /*9b10*/  SHFL.UP P6, R196, R201, R198, R203 ;  /* 0x040000c6c9c47389 */ /* 0x00006400000c00cb */
[----:B01----:R-:W-:Y:S05]  /*9b20*/  ENDCOLLECTIVE ;  /* 0x000000000000791b */ /* 0x003fea0003800000 */
.L_x_6261:
[----:B------:R-:W-:Y:S02]  /*9b30*/  MOV R201, R194 ;  /* 0x000000c200c97202 */ /* 0x000fe40000000f00 */
[----:B------:R-:W-:-:S07]  /*9b40*/  MOV R19, R196 ;  /* 0x000000c400137202 */ /* 0x000fce0000000f00 */
[----:B------:R-:W-:Y:S05]  /*9b50*/  WARPSYNC.COLLECTIVE R2, `(.L_x_6262) ;  /* 0x0000000002087348 */ /* 0x000fea0003c00000 */
[----:B------:R0:W1:Y:S02]  /*9b60*/  SHFL.UP P6, R196, R201, R198, R203 ;  /* 0x040000c6c9c47389 */ /* 0x00006400000c00cb */
[----:B01----:R-:W-:Y:S05]  /*9b70*/  ENDCOLLECTIVE ;  /* 0x000000000000791b */ /* 0x003fea0003800000 */
.L_x_6262:
        /* <DEDUP_REMOVED lines=16> */
.L_x_6263:
[----:B------:R-:W-:Y:S02]  /*9c80*/  MOV R201, R12 ;  /* 0x0000000c00c97202 */ /* 0x000fe40000000f00 */
[----:B------:R-:W-:-:S07]  /*9c90*/  MOV R14, R196 ;  /* 0x000000c4000e7202 */ /* 0x000fce0000000f00 */
[----:B------:R-:W-:Y:S05]  /*9ca0*/  WARPSYNC.COLLECTIVE R2, `(.L_x_6264) ;  /* 0x0000000002087348 */ /* 0x000fea0003c00000 */
[----:B------:R0:W1:Y:S02]  /*9cb0*/  SHFL.UP P6, R196, R201, R198, R203 ;  /* 0x040000c6c9c47389 */ /* 0x00006400000c00cb */
[----:B01----:R-:W-:Y:S05]  /*9cc0*/  ENDCOLLECTIVE ;  /* 0x000000000000791b */ /* 0x003fea0003800000 */
.L_x_6264:
[----:B------:R-:W-:Y:S02]  /*9cd0*/  MOV R201, R18 ;  /* 0x0000001200c97202 */ /* 0x000fe40000000f00 */
[----:B------:R-:W-:-:S07]  /*9ce0*/  MOV R15, R196 ;  /* 0x000000c4000f7202 */ /* 0x000fce0000000f00 */
[----:B------:R-:W-:Y:S05]  /*9cf0*/  WARPSYNC.COLLECTIVE R2, `(.L_x_6265) ;  /* 0x0000000002087348 */ /* 0x000fea0003c00000 */
[----:B------:R0:W1:Y:S02]  /*9d00*/  SHFL.UP P6, R196, R201, R198, R203 ;  /* 0x040000c6c9c47389 */ /* 0x00006400000c00cb */
[----:B01----:R-:W-:Y:S05]  /*9d10*/  ENDCOLLECTIVE ;  /* 0x000000000000791b */ /* 0x003fea0003800000 */
.L_x_6265:
[----:B------:R-:W-:Y:S02]  /*9d20*/  MOV R201, R194 ;  /* 0x000000c200c97202 */ /* 0x000fe40000000f00 */
[----:B------:R-:W-:-:S07]  /*9d30*/  MOV R19, R196 ;  /* 0x000000c400137202 */ /* 0x000fce0000000f00 */
[----:B------:R-:W-:Y:S05]  /*9d40*/  WARPSYNC.COLLECTIVE R2, `(.L_x_6266) ;  /* 0x0000000002087348 */ /* 0x000fea0003c00000 */
[----:B------:R0:W1:Y:S02]  /*9d50*/  SHFL.UP P6, R196, R201, R198, R203 ;  /* 0x040000c6c9c47389 */ /* 0x00006400000c00cb */
[----:B01----:R-:W-:Y:S05]  /*9d60*/  ENDCOLLECTIVE ;  /* 0x000000000000791b */ /* 0x003fea0003800000 */
.L_x_6266:
[----:B------:R-:W-:Y:S01]  /*9d70*/  MOV R195, R196 ;  /* 0x000000c400c37202 */ /* 0x000fe20000000f00 */
[----:B------:R-:W-:Y:S06]  /*9d80*/  BRA `(.L_x_6267) ;  /* 0xffffffa0005c7947 */ /* 0x000fec000383ffff */
.L_x_6211:
        /* <DEDUP_REMOVED lines=8> */
.L_x_6269:
[----:B------:R-:W-:Y:S05]  /*9e10*/  BSYNC B0 ;  /* 0x0000000000007941 */ /* 0x000fea0003800000 */
.L_x_6268:
[----:B------:R-:W-:Y:S05]  /*9e20*/  BRA `(.L_x_6270) ;  /* 0xffffffa000687947 */ /* 0x000fea000383ffff */
.L_x_6212:
        /* <DEDUP_REMOVED lines=8> */
.L_x_6272:
[----:B------:R-:W-:Y:S05]  /*9eb0*/  BSYNC B0 ;  /* 0x0000000000007941 */ /* 0x000fea0003800000 */
.L_x_6271:
[----:B------:R-:W-:Y:S05]  /*9ec0*/  BRA `(.L_x_6273) ;  /* 0xffffffa000487947 */ /* 0x000fea000383ffff */
.L_x_6213:
        /* <DEDUP_REMOVED lines=8> */
.L_x_6275:
[----:B------:R-:W-:Y:S05]  /*9f50*/  BSYNC B0 ;  /* 0x0000000000007941 */ /* 0x000fea0003800000 */
.L_x_6274:
[----:B------:R-:W-:Y:S05]  /*9f60*/  BRA `(.L_x_6276) ;  /* 0xffffffa000287947 */ /* 0x000fea000383ffff */
.L_x_6214:
        /* <DEDUP_REMOVED lines=8> */
.L_x_6278:
[----:B------:R-:W-:Y:S05]  /*9ff0*/  BSYNC B0 ;  /* 0x0000000000007941 */ /* 0x000fea0003800000 */
.L_x_6277:
[----:B------:R-:W-:Y:S05]  /*a000*/  BRA `(.L_x_6279) ;  /* 0xffffffa000087947 */ /* 0x000fea000383ffff */
.L_x_6215:
        /* <DEDUP_REMOVED lines=8> */
.L_x_6281:
[----:B------:R-:W-:Y:S05]  /*a090*/  BSYNC B0 ;  /* 0x0000000000007941 */ /* 0x000fea0003800000 */
.L_x_6280:
        /* <DEDUP_REMOVED lines=10> */
.L_x_6282:
[----:B------:R-:W-:Y:S02]  /*a140*/  MOV R15, 0x1f ;  /* 0x0000001f000f7802 */ /* 0x000fe40000000f00 */
[----:B------:R-:W-:Y:S02]  /*a150*/  MOV R201, R18 ;  /* 0x0000001200c97202 */ /* 0x000fe40000000f00 */
[----:B------:R-:W-:-:S07]  /*a160*/  MOV R195, R196 ;  /* 0x000000c400c37202 */ /* 0x000fce0000000f00 */
[----:B------:R-:W-:Y:S05]  /*a170*/  WARPSYNC.COLLECTIVE R2, `(.L_x_6283) ;  /* 0x0000000002087348 */ /* 0x000fea0003c00000 */
[----:B------:R0:W1:Y:S02]  /*a180*/  SHFL.UP P6, R196, R201, R198, R203 ;  /* 0x040000c6c9c47389 */ /* 0x00006400000c00cb */
[----:B01----:R-:W-:Y:S05]  /*a190*/  ENDCOLLECTIVE ;  /* 0x000000000000791b */ /* 0x003fea0003800000 */
.L_x_6283:
[----:B------:R-:W-:Y:S02]  /*a1a0*/  MOV R201, R194 ;  /* 0x000000c200c97202 */ /* 0x000fe40000000f00 */
[----:B------:R-:W-:-:S07]  /*a1b0*/  MOV R18, R196 ;  /* 0x000000c400127202 */ /* 0x000fce0000000f00 */
[----:B------:R-:W-:Y:S05]  /*a1c0*/  WARPSYNC.COLLECTIVE R2, `(.L_x_6284) ;  /* 0x0000000002087348 */ /* 0x000fea0003c00000 */
[----:B------:R0:W1:Y:S02]  /*a1d0*/  SHFL.UP P6, R196, R201, R198, R203 ;  /* 0x040000c6c9c47389 */ /* 0x00006400000c00cb */
[----:B01----:R-:W-:Y:S05]  /*a1e0*/  ENDCOLLECTIVE ;  /* 0x000000000000791b */ /* 0x003fea0003800000 */
.L_x_6284:
[----:B------:R-:W-:Y:S05]  /*a1f0*/  WARPSYNC.COLLECTIVE R2, `(.L_x_6285) ;  /* 0x0000000002087348 */ /* 0x000fea0003c00000 */
[----:B------:R0:W1:Y:S02]  /*a200*/  SHFL.IDX P2, R213, R19, R14, R15 ;  /* 0x0000000e13d57389 */ /* 0x000064000004000f */
[----:B01----:R-:W-:Y:S05]  /*a210*/  ENDCOLLECTIVE ;  /* 0x000000000000791b */ /* 0x003fea0003800000 */
.L_x_6285:
[----:B------:R-:W-:Y:S02]  /*a220*/  MOV R19, R5 ;  /* 0x0000000500137202 */ /* 0x000fe40000000f00 */
[----:B------:R-:W-:Y:S02]  /*a230*/  MOV R194, R196 ;  /* 0x000000c400c27202 */ /* 0x000fe40000000f00 */
[----:B------:R-:W-:-:S07]  /*a240*/  MOV R4, R213 ;  /* 0x000000d500047202 */ /* 0x000fce0000000f00 */
[----:B------:R-:W-:Y:S05]  /*a250*/  WARPSYNC.COLLECTIVE R2, `(.L_x_6286) ;  /* 0x0000000002087348 */ /* 0x000fea0003c00000 */
[----:B------:R0:W1:Y:S02]  /*a260*/  SHFL.IDX P2, R213, R19, R14, R15 ;  /* 0x0000000e13d57389 */ /* 0x000064000004000f */
[----:B01----:R-:W-:Y:S05]  /*a270*/  ENDCOLLECTIVE ;  /* 0x000000000000791b */ /* 0x003fea0003800000 */
.L_x_6286:
[----:B------:R-:W-:Y:S02]  /*a280*/  MOV R19, R6 ;  /* 0x0000000600137202 */ /* 0x000fe40000000f00 */
[----:B------:R-:W-:-:S07]  /*a290*/  MOV R196, R213 ;  /* 0x000000d500c47202 */ /* 0x000fce0000000f00 */
[----:B------:R-:W-:Y:S05]  /*a2a0*/  WARPSYNC.COLLECTIVE R2, `(.L_x_6287) ;  /* 0x0000000002087348 */ /* 0x000fea0003c00000 */
[----:B------:R0:W1:Y:S02]  /*a2b0*/  SHFL.IDX P2, R213, R19, R14, R15 ;  /* 0x0000000e13d57389 */ /* 0x000064000004000f */
[----:B01----:R-:W-:Y:S05]  /*a2c0*/  ENDCOLLECTIVE ;  /* 0x000000000000791b */ /* 0x003fea0003800000 */
.L_x_6287:
[----:B------:R-:W-:Y:S02]  /*a2d0*/  MOV R19, R7 ;  /* 0x0000000700137202 */ /* 0x000fe40000000f00 */
[----:B------:R-:W-:-:S07]  /*a2e0*/  MOV R6, R213 ;  /* 0x000000d500067202 */ /* 0x000fce0000000f00 */
[----:B------:R-:W-:Y:S05]  /*a2f0*/  WARPSYNC.COLLECTIVE R2, `(.L_x_6288) ;  /* 0x0000000002087348 */ /* 0x000fea0003c00000 */
[----:B------:R0:W1:Y:S02]  /*a300*/  SHFL.IDX P2, R213, R19, R14, R15 ;  /* 0x0000000e13d57389 */ /* 0x000064000004000f */
[----:B01----:R-:W-:Y:S05]  /*a310*/  ENDCOLLECTIVE ;  /* 0x000000000000791b */ /* 0x003fea0003800000 */
.L_x_6288:
[----:B------:R-:W-:Y:S01]  /*a320*/  MOV R7, R213 ;  /* 0x000000d500077202 */ /* 0x000fe20000000f00 */
[----:B------:R-:W-:Y:S06]  /*a330*/  BRA `(.L_x_6289) ;  /* 0xffffff9c00647947 */ /* 0x000fec000383ffff */
.L_x_6217:
[----:B------:R-:W-:Y:S01]  /*a340*/  HFMA2 R233, -RZ, RZ, 0, 5.9604644775390625e-08 ;  /* 0x00000001ffe97431 */ /* 0x000fe200000001ff */
[----:B------:R-:W-:Y:S02]  /*a350*/  MOV R229, R17 ;  /* 0x0000001100e57202 */ /* 0x000fe40000000f00 */
[----:B------:R-:W-:Y:S02]  /*a360*/  MOV R240, 0x1f ;  /* 0x0000001f00f07802 */ /* 0x000fe40000000f00 */
[----:B------:R-:W-:-:S07]  /*a370*/  MOV R2, 0xffffffff ;  /* 0xffffffff00027802 */ /* 0x000fce0000000f00 */
[----:B-1----:R-:W-:Y:S05]  /*a380*/  WARPSYNC.COLLECTIVE R2, `(.L_x_6290) ;  /* 0x0000000002087348 */ /* 0x002fea0003c00000 */
[----:B------:R0:W2:Y:S02]  /*a390*/  SHFL.DOWN P0, R19, R229, R233, R240 ;  /* 0x080000e9e5137389 */ /* 0x0000a400000000f0 */
[----:B012---:R-:W-:Y:S05]  /*a3a0*/  ENDCOLLECTIVE ;  /* 0x000000000000791b */ /* 0x007fea0003800000 */
.L_x_6290:
[----:B------:R-:W-:Y:S02]  /*a3b0*/  MOV R229, R16 ;  /* 0x0000001000e57202 */ /* 0x000fe40000000f00 */
[----:B------:R-:W-:-:S07]  /*a3c0*/  MOV R14, R19 ;  /* 0x00000013000e7202 */ /* 0x000fce0000000f00 */
[----:B------:R-:W-:Y:S05]  /*a3d0*/  WARPSYNC.COLLECTIVE R2, `(.L_x_6291) ;  /* 0x0000000002087348 */ /* 0x000fea0003c00000 */
[----:B------:R0:W1:Y:S02]  /*a3e0*/  SHFL.DOWN P0, R19, R229, R233, R240 ;  /* 0x080000e9e5137389 */ /* 0x00006400000000f0 */
[----:B01----:R-:W-:Y:S05]  /*a3f0*/  ENDCOLLECTIVE ;  /* 0x000000000000791b */ /* 0x003fea0003800000 */
.L_x_6291:
[----:B------:R-:W-:Y:S02]  /*a400*/  MOV R229, R13 ;  /* 0x0000000d00e57202 */ /* 0x000fe40000000f00 */
[----:B------:R-:W-:-:S07]  /*a410*/  MOV R15, R19 ;  /* 0x00000013000f7202 */ /* 0x000fce0000000f00 */
[----:B------:R-:W-:Y:S05]  /*a420*/  WARPSYNC.COLLECTIVE R2, `(.L_x_6292) ;  /* 0x0000000002087348 */ /* 0x000fea0003c00000 */
[----:B------:R0:W1:Y:S02]  /*a430*/  SHFL.DOWN P0, R19, R229, R233, R240 ;  /* 0x080000e9e5137389 */ /* 0x00006400000000f0 */
[----:B01----:R-:W-:Y:S05]  /*a440*/  ENDCOLLECTIVE ;  /* 0x000000000000791b */ /* 0x003fea0003800000 */
.L_x_6292:
[----:B------:R-:W-:Y:S02]  /*a450*/  MOV R229, R12 ;  /* 0x0000000c00e57202 */ /* 0x000fe40000000f00 */
[----:B------:R-:W-:-:S07]  /*a460*/  MOV R18, R19 ;  /* 0x0000001300127202 */ /* 0x000fce0000000f00 */
[----:B------:R-:W-:Y:S05]  /*a470*/  WARPSYNC.COLLECTIVE R2, `(.L_x_6293) ;  /* 0x0000000002087348 */ /* 0x000fea0003c00000 */
[----:B------:R0:W1:Y:S02]  /*a480*/  SHFL.DOWN P0, R19, R229, R233, R240 ;  /* 0x080000e9e5137389 */ /* 0x00006400000000f0 */
[----:B01----:R-:W-:Y:S05]  /*a490*/  ENDCOLLECTIVE ;  /* 0x000000000000791b */ /* 0x003fea0003800000 */
.L_x_6293:
[----:B------:R-:W-:Y:S05]  /*a4a0*/  BRA `(.L_x_6294) ;  /* 0xffffffac00c47947 */ /* 0x000fea000383ffff */
.L_x_6220:
        /* <DEDUP_REMOVED lines=8> */
.L_x_6296:
[----:B------:R-:W-:Y:S05]  /*a530*/  BSYNC B0 ;  /* 0x0000000000007941 */ /* 0x000fea0003800000 */
.L_x_6295:
        /* <DEDUP_REMOVED lines=8> */
.L_x_6297:
[----:B------:R-:W-:Y:S02]  /*a5c0*/  MOV R229, R13 ;  /* 0x0000000d00e57202 */ /* 0x000fe40000000f00 */
[----:B------:R-:W-:-:S07]  /*a5d0*/  MOV R15, R19 ;  /* 0x00000013000f7202 */ /* 0x000fce0000000f00 */
[----:B------:R-:W-:Y:S05]  /*a5e0*/  WARPSYNC.COLLECTIVE R2, `(.L_x_6298) ;  /* 0x0000000002087348 */ /* 0x000fea0003c00000 */
[----:B------:R0:W1:Y:S02]  /*a5f0*/  SHFL.DOWN P0, R19, R229, R233, R240 ;  /* 0x080000e9e5137389 */ /* 0x00006400000000f0 */
[----:B01----:R-:W-:Y:S05]  /*a600*/  ENDCOLLECTIVE ;  /* 0x000000000000791b */ /* 0x003fea0003800000 */
.L_x_6298:
[----:B------:R-:W-:Y:S02]  /*a610*/  MOV R229, R12 ;  /* 0x0000000c00e57202 */ /* 0x000fe40000000f00 */
[----:B------:R-:W-:-:S07]  /*a620*/  MOV R18, R19 ;  /* 0x0000001300127202 */ /* 0x000fce0000000f00 */
[----:B------:R-:W-:Y:S05]  /*a630*/  WARPSYNC.COLLECTIVE R2, `(.L_x_6299) ;  /* 0x0000000002087348 */ /* 0x000fea0003c00000 */
[----:B------:R0:W1:Y:S02]  /*a640*/  SHFL.DOWN P0, R19, R229, R233, R240 ;  /* 0x080000e9e5137389 */ /* 0x00006400000000f0 */
[----:B01----:R-:W-:Y:S05]  /*a650*/  ENDCOLLECTIVE ;  /* 0x000000000000791b */ /* 0x003fea0003800000 */
.L_x_6299:
[----:B------:R-:W-:Y:S05]  /*a660*/  BRA `(.L_x_6300) ;  /* 0xffffffac00a47947 */ /* 0x000fea000383ffff */
.L_x_6223:
        /* <DEDUP_REMOVED lines=8> */
.L_x_6302:
[----:B------:R-:W-:Y:S05]  /*a6f0*/  BSYNC B0 ;  /* 0x0000000000007941 */ /* 0x000fea0003800000 */
.L_x_6301:
        /* <DEDUP_REMOVED lines=8> */
.L_x_6303:
[----:B------:R-:W-:Y:S02]  /*a780*/  MOV R229, R13 ;  /* 0x0000000d00e57202 */ /* 0x000fe40000000f00 */
[----:B------:R-:W-:-:S07]  /*a790*/  MOV R15, R19 ;  /* 0x00000013000f7202 */ /* 0x000fce0000000f00 */
[----:B------:R-:W-:Y:S05]  /*a7a0*/  WARPSYNC.COLLECTIVE R2, `(.L_x_6304) ;  /* 0x0000000002087348 */ /* 0x000fea0003c00000 */
[----:B------:R0:W1:Y:S02]  /*a7b0*/  SHFL.DOWN P0, R19, R229, R233, R240 ;  /* 0x080000e9e5137389 */ /* 0x00006400000000f0 */
[----:B01----:R-:W-:Y:S05]  /*a7c0*/  ENDCOLLECTIVE ;  /* 0x000000000000791b */ /* 0x003fea0003800000 */
.L_x_6304:
[----:B------:R-:W-:Y:S02]  /*a7d0*/  MOV R229, R12 ;  /* 0x0000000c00e57202 */ /* 0x000fe40000000f00 */
[----:B------:R-:W-:-:S07]  /*a7e0*/  MOV R18, R19 ;  /* 0x0000001300127202 */ /* 0x000fce0000000f00 */
[----:B------:R-:W-:Y:S05]  /*a7f0*/  WARPSYNC.COLLECTIVE R2, `(.L_x_6305) ;  /* 0x0000000002087348 */ /* 0x000fea0003c00000 */
[----:B------:R0:W1:Y:S02]  /*a800*/  SHFL.DOWN P0, R19, R229, R233, R240 ;  /* 0x080000e9e5137389 */ /* 0x00006400000000f0 */
[----:B01----:R-:W-:Y:S05]  /*a810*/  ENDCOLLECTIVE ;  /* 0x000000000000791b */ /* 0x003fea0003800000 */
.L_x_6305:
[----:B------:R-:W-:Y:S05]  /*a820*/  BRA `(.L_x_6306) ;  /* 0xffffffac00847947 */ /* 0x000fea000383ffff */
.L_x_6226:
        /* <DEDUP_REMOVED lines=8> */
.L_x_6308:
[----:B------:R-:W-:Y:S05]  /*a8b0*/  BSYNC B0 ;  /* 0x0000000000007941 */ /* 0x000fea0003800000 */
.L_x_6307:
        /* <DEDUP_REMOVED lines=8> */
.L_x_6309:
[----:B------:R-:W-:Y:S02]  /*a940*/  MOV R229, R13 ;  /* 0x0000000d00e57202 */ /* 0x000fe40000000f00 */
[----:B------:R-:W-:-:S07]  /*a950*/  MOV R15, R19 ;  /* 0x00000013000f7202 */ /* 0x000fce0000000f00 */
[----:B------:R-:W-:Y:S05]  /*a960*/  WARPSYNC.COLLECTIVE R2, `(.L_x_6310) ;  /* 0x0000000002087348 */ /* 0x000fea0003c00000 */
[----:B------:R0:W1:Y:S02]  /*a970*/  SHFL.DOWN P0, R19, R229, R233, R240 ;  /* 0x080000e9e5137389 */ /* 0x00006400000000f0 */
[----:B01----:R-:W-:Y:S05]  /*a980*/  ENDCOLLECTIVE ;  /* 0x000000000000791b */ /* 0x003fea0003800000 */
.L_x_6310:
[----:B------:R-:W-:Y:S02]  /*a990*/  MOV R229, R12 ;  /* 0x0000000c00e57202 */ /* 0x000fe40000000f00 */
[----:B------:R-:W-:-:S07]  /*a9a0*/  MOV R18, R19 ;  /* 0x0000001300127202 */ /* 0x000fce0000000f00 */
[----:B------:R-:W-:Y:S05]  /*a9b0*/  WARPSYNC.COLLECTIVE R2, `(.L_x_6311) ;  /* 0x0000000002087348 */ /* 0x000fea0003c00000 */
[----:B------:R0:W1:Y:S02]  /*a9c0*/  SHFL.DOWN P0, R19, R229, R233, R240 ;  /* 0x080000e9e5137389 */ /* 0x00006400000000f0 */
[----:B01----:R-:W-:Y:S05]  /*a9d0*/  ENDCOLLECTIVE ;  /* 0x000000000000791b */ /* 0x003fea0003800000 */
.L_x_6311:
[----:B------:R-:W-:Y:S05]  /*a9e0*/  BRA `(.L_x_6312) ;  /* 0xffffffac00647947 */ /* 0x000fea000383ffff */
.L_x_6229:
        /* <DEDUP_REMOVED lines=8> */
.L_x_6314:
[----:B------:R-:W-:Y:S05]  /*aa70*/  BSYNC B0 ;  /* 0x0000000000007941 */ /* 0x000fea0003800000 */
.L_x_6313:
        /* <DEDUP_REMOVED lines=8> */
.L_x_6315:
[----:B------:R-:W-:Y:S02]  /*ab00*/  MOV R229, R13 ;  /* 0x0000000d00e57202 */ /* 0x000fe40000000f00 */
[----:B------:R-:W-:-:S07]  /*ab10*/  MOV R15, R19 ;  /* 0x00000013000f7202 */ /* 0x000fce0000000f00 */
[----:B------:R-:W-:Y:S05]  /*ab20*/  WARPSYNC.COLLECTIVE R2, `(.L_x_6316) ;  /* 0x0000000002087348 */ /* 0x000fea0003c00000 */
[----:B------:R0:W1:Y:S02]  /*ab30*/  SHFL.DOWN P0, R19, R229, R233, R240 ;  /* 0x080000e9e5137389 */ /* 0x00006400000000f0 */
[----:B01----:R-:W-:Y:S05]  /*ab40*/  ENDCOLLECTIVE ;  /* 0x000000000000791b */ /* 0x003fea0003800000 */
.L_x_6316:
[----:B------:R-:W-:Y:S02]  /*ab50*/  MOV R229, R12 ;  /* 0x0000000c00e57202 */ /* 0x000fe40000000f00 */
[----:B------:R-:W-:-:S07]  /*ab60*/  MOV R18, R19 ;  /* 0x0000001300127202 */ /* 0x000fce0000000f00 */
[----:B------:R-:W-:Y:S05]  /*ab70*/  WARPSYNC.COLLECTIVE R2, `(.L_x_6317) ;  /* 0x0000000002087348 */ /* 0x000fea0003c00000 */
[----:B------:R0:W1:Y:S02]  /*ab80*/  SHFL.DOWN P0, R19, R229, R233, R240 ;  /* 0x080000e9e5137389 */ /* 0x00006400000000f0 */
[----:B01----:R-:W-:Y:S05]  /*ab90*/  ENDCOLLECTIVE ;  /* 0x000000000000791b */ /* 0x003fea0003800000 */
.L_x_6317:
[----:B------:R-:W-:Y:S05]  /*aba0*/  BRA `(.L_x_6318) ;  /* 0xffffffac00447947 */ /* 0x000fea000383ffff */
.L_x_6232:
[----:B-1----:R-:W-:Y:S01]  /*abb0*/  HFMA2 R14, -RZ, RZ, 0, 0 ;  /* 0x00000000ff0e7431 */ /* 0x002fe200000001ff */
[----:B------:R-:W-:Y:S01]  /*abc0*/  BSSY B0, `(.L_x_6319) ;  /* 0x0000007000007945 */ /* 0x000fe20003800000 */
[----:B0-----:R-:W-:Y:S02]  /*abd0*/  MOV R19, R17 ;  /* 0x0000001100137202 */ /* 0x001fe40000000f00 */
[----:B------:R-:W-:Y:S02]  /*abe0*/  MOV R15, 0x1f ;  /* 0x0000001f000f7802 */ /* 0x000fe40000000f00 */
[----:B------:R-:W-:-:S07]  /*abf0*/  MOV R2, 0xffffffff ;  /* 0xffffffff00027802 */ /* 0x000fce0000000f00 */
[----:B--234-:R-:W-:Y:S05]  /*ac00*/  WARPSYNC.COLLECTIVE R2, `(.L_x_6320) ;  /* 0x0000000002087348 */ /* 0x01cfea0003c00000 */
[----:B------:R0:W1:Y:S02]  /*ac10*/  SHFL.IDX P2, R213, R19, R14, R15 ;  /* 0x0000000e13d57389 */ /* 0x000064000004000f */
[----:B01234-:R-:W-:Y:S05]  /*ac20*/  ENDCOLLECTIVE ;  /* 0x000000000000791b */ /* 0x01ffea0003800000 */
.L_x_6320:
[----:B------:R-:W-:Y:S05]  /*ac30*/  BSYNC B0 ;  /* 0x0000000000007941 */ /* 0x000fea0003800000 */
.L_x_6319:
        /* <DEDUP_REMOVED lines=9> */
.L_x_6321:
[----:B------:R-:W-:Y:S02]  /*acd0*/  MOV R19, R13 ;  /* 0x0000000d00137202 */ /* 0x000fe40000000f00 */
[----:B------:R-:W-:-:S07]  /*ace0*/  MOV R215, R213 ;  /* 0x000000d500d77202 */ /* 0x000fce0000000f00 */
[----:B------:R-:W-:Y:S05]  /*acf0*/  WARPSYNC.COLLECTIVE R2, `(.L_x_6322) ;  /* 0x0000000002087348 */ /* 0x000fea0003c00000 */
[----:B------:R0:W1:Y:S02]  /*ad00*/  SHFL.IDX P2, R213, R19, R14, R15 ;  /* 0x0000000e13d57389 */ /* 0x000064000004000f */
[----:B01----:R-:W-:Y:S05]  /*ad10*/  ENDCOLLECTIVE ;  /* 0x000000000000791b */ /* 0x003fea0003800000 */
.L_x_6322:
[-C--:B------:R-:W-:Y:S01]  /*ad20*/  FMUL.FTZ R217, R7, R215.reuse ;  /* 0x000000d707d97220 */ /* 0x080fe20000410000 */
[----:B------:R-:W-:-:S03]  /*ad30*/  FMUL.FTZ R240, R6, R215 ;  /* 0x000000d706f07220 */ /* 0x000fc60000410000 */
[-C--:B------:R-:W-:Y:S01]  /*ad40*/  FFMA.FTZ R18, R6, R227.reuse, -R217 ;  /* 0x000000e306127223 */ /* 0x080fe200000108d9 */
[----:B------:R-:W-:Y:S01]  /*ad50*/  FFMA.FTZ R240, R7, R227, R240 ;  /* 0x000000e307f07223 */ /* 0x000fe200000100f0 */
        /* <DEDUP_REMOVED lines=9> */
.L_x_6323:
[----:B------:R-:W-:-:S05]  /*adf0*/  MOV R229, R213 ;  /* 0x000000d500e57202 */ /* 0x000fca0000000f00 */
[----:B------:R-:W-:Y:S01]  /*ae00*/  FADD.FTZ R227, R229, R240 ;  /* 0x000000f0e5e37221 */ /* 0x000fe20000010000 */
[----:B------:R-:W-:Y:S02]  /*ae10*/  MOV R229, R17 ;  /* 0x0000001100e57202 */ /* 0x000fe40000000f00 */
[----:B------:R-:W-:-:S07]  /*ae20*/  MOV R240, 0x1f ;  /* 0x0000001f00f07802 */ /* 0x000fce0000000f00 */
[----:B------:R-:W-:Y:S05]  /*ae30*/  WARPSYNC.COLLECTIVE R2, `(.L_x_6324) ;  /* 0x0000000002087348 */ /* 0x000fea0003c00000 */
[----:B------:R0:W1:Y:S02]  /*ae40*/  SHFL.DOWN P0, R19, R229, R233, R240 ;  /* 0x080000e9e5137389 */ /* 0x00006400000000f0 */
[----:B01----:R-:W-:Y:S05]  /*ae50*/  ENDCOLLECTIVE ;  /* 0x000000000000791b */ /* 0x003fea0003800000 */
.L_x_6324:
[----:B------:R-:W-:Y:S02]  /*ae60*/  MOV R229, R16 ;  /* 0x0000001000e57202 */ /* 0x000fe40000000f00 */
[----:B------:R-:W-:-:S07]  /*ae70*/  MOV R18, R19 ;  /* 0x0000001300127202 */ /* 0x000fce0000000f00 */
[----:B------:R-:W-:Y:S05]  /*ae80*/  WARPSYNC.COLLECTIVE R2, `(.L_x_6325) ;  /* 0x0000000002087348 */ /* 0x000fea0003c00000 */
[----:B------:R0:W1:Y:S02]  /*ae90*/  SHFL.DOWN P0, R19, R229, R233, R240 ;  /* 0x080000e9e5137389 */ /* 0x00006400000000f0 */
[----:B01----:R-:W-:Y:S05]  /*aea0*/  ENDCOLLECTIVE ;  /* 0x000000000000791b */ /* 0x003fea0003800000 */
.L_x_6325:
[----:B------:R-:W-:Y:S02]  /*aeb0*/  MOV R229, R13 ;  /* 0x0000000d00e57202 */ /* 0x000fe40000000f00 */
[----:B------:R-:W-:-:S07]  /*aec0*/  MOV R221, R19 ;  /* 0x0000001300dd7202 */ /* 0x000fce0000000f00 */
[----:B------:R-:W-:Y:S05]  /*aed0*/  WARPSYNC.COLLECTIVE R2, `(.L_x_6326) ;  /* 0x0000000002087348 */ /* 0x000fea0003c00000 */
[----:B------:R0:W1:Y:S02]  /*aee0*/  SHFL.DOWN P0, R19, R229, R233, R240 ;  /* 0x080000e9e5137389 */ /* 0x00006400000000f0 */
[----:B01----:R-:W-:Y:S05]  /*aef0*/  ENDCOLLECTIVE ;  /* 0x000000000000791b */ /* 0x003fea0003800000 */
.L_x_6326:
[----:B------:R-:W-:Y:S02]  /*af00*/  MOV R229, R12 ;  /* 0x0000000c00e57202 */ /* 0x000fe40000000f00 */
[----:B------:R-:W-:-:S07]  /*af10*/  MOV R223, R19 ;  /* 0x0000001300df7202 */ /* 0x000fce0000000f00 */
[----:B------:R-:W-:Y:S05]  /*af20*/  WARPSYNC.COLLECTIVE R2, `(.L_x_6327) ;  /* 0x0000000002087348 */ /* 0x000fea0003c00000 */
[----:B------:R0:W1:Y:S02]  /*af30*/  SHFL.DOWN P0, R19, R229, R233, R240 ;  /* 0x080000e9e5137389 */ /* 0x00006400000000f0 */
[----:B01----:R-:W-:Y:S05]  /*af40*/  ENDCOLLECTIVE ;  /* 0x000000000000791b */ /* 0x003fea0003800000 */
.L_x_6327:
[----:B------:R-:W-:Y:S02]  /*af50*/  MOV R225, R19 ;  /* 0x0000001300e17202 */ /* 0x000fe40000000f00 */
[----:B------:R-:W-:-:S07]  /*af60*/  MOV R19, R4 ;  /* 0x0000000400137202 */ /* 0x000fce0000000f00 */
[----:B------:R-:W-:Y:S05]  /*af70*/  WARPSYNC.COLLECTIVE R2, `(.L_x_6328) ;  /* 0x0000000002087348 */ /* 0x000fea0003c00000 */
[----:B------:R0:W1:Y:S02]  /*af80*/  SHFL.IDX P2, R213, R19, R14, R15 ;  /* 0x0000000e13d57389 */ /* 0x000064000004000f */
[----:B01----:R-:W-:Y:S05]  /*af90*/  ENDCOLLECTIVE ;  /* 0x000000000000791b */ /* 0x003fea0003800000 */
.L_x_6328:
[----:B------:R-:W-:Y:S02]  /*afa0*/  MOV R19, R5 ;  /* 0x0000000500137202 */ /* 0x000fe40000000f00 */
[----:B------:R-:W-:-:S07]  /*afb0*/  MOV R231, R213 ;  /* 0x000000d500e77202 */ /* 0x000fce0000000f00 */
[----:B------:R-:W-:Y:S05]  /*afc0*/  WARPSYNC.COLLECTIVE R2, `(.L_x_6329) ;  /* 0x0000000002087348 */ /* 0x000fea0003c00000 */
[----:B------:R0:W1:Y:S02]  /*afd0*/  SHFL.IDX P2, R213, R19, R14, R15 ;  /* 0x0000000e13d57389 */ /* 0x000064000004000f */
[----:B01----:R-:W-:Y:S05]  /*afe0*/  ENDCOLLECTIVE ;  /* 0x000000000000791b */ /* 0x003fea0003800000 */
.L_x_6329:
[----:B------:R-:W-:Y:S02]  /*aff0*/  MOV R12, R231 ;  /* 0x000000e7000c7202 */ /* 0x000fe40000000f00 */
[----:B------:R-:W-:Y:S02]  /*b000*/  MOV R19, R6 ;  /* 0x0000000600137202 */ /* 0x000fe40000000f00 */
[----:B------:R-:W-:-:S07]  /*b010*/  MOV R233, R213 ;  /* 0x000000d500e97202 */ /* 0x000fce0000000f00 */
[----:B------:R-:W-:Y:S05]  /*b020*/  WARPSYNC.COLLECTIVE R2, `(.L_x_6330) ;  /* 0x0000000002087348 */ /* 0x000fea0003c00000 */
[----:B------:R0:W1:Y:S02]  /*b030*/  SHFL.IDX P2, R213, R19, R14, R15 ;  /* 0x0000000e13d57389 */ /* 0x000064000004000f */
[----:B01----:R-:W-:Y:S05]  /*b040*/  ENDCOLLECTIVE ;  /* 0x000000000000791b */ /* 0x003fea0003800000 */
.L_x_6330:
[----:B------:R-:W-:Y:S02]  /*b050*/  MOV R13, R233 ;  /* 0x000000e9000d7202 */ /* 0x000fe40000000f00 */
[----:B------:R-:W-:Y:S02]  /*b060*/  MOV R19, R7 ;  /* 0x0000000700137202 */ /* 0x000fe40000000f00 */
[----:B------:R-:W-:-:S07]  /*b070*/  MOV R235, R213 ;  /* 0x000000d500eb7202 */ /* 0x000fce0000000f00 */
[----:B------:R-:W-:Y:S05]  /*b080*/  WARPSYNC.COLLECTIVE R2, `(.L_x_6331) ;  /* 0x0000000002087348 */ /* 0x000fea0003c00000 */
[----:B------:R0:W1:Y:S02]  /*b090*/  SHFL.IDX P2, R213, R19, R14, R15 ;  /* 0x0000000e13d57389 */ /* 0x000064000004000f */
[----:B01----:R-:W-:Y:S05]  /*b0a0*/  ENDCOLLECTIVE ;  /* 0x000000000000791b */ /* 0x003fea0003800000 */
.L_x_6331:
[----:B------:R-:W-:Y:S01]  /*b0b0*/  MOV R237, R213 ;  /* 0x000000d500ed7202 */ /* 0x000fe20000000f00 */
[----:B------:R-:W-:Y:S06]  /*b0c0*/  BRA `(.L_x_6332) ;  /* 0xffffffa8009c7947 */ /* 0x000fec000383ffff */
.L_x_6333:
        /* <DEDUP_REMOVED lines=11> */
.L_x_18688:


//--------------------- .text._Z25selective_scan_bwd_kernelI32Selective_Scan_bwd_kernel_traitsILi64ELi16ELb0ELb0ELb0ELb0ELb1EfN3c107complexIfEEEEv12SSMParamsBwd --------------------------
	.section	.text._Z25selective_scan_bwd_kernelI32Selective_Scan_bwd_kernel_traitsILi64ELi16ELb0ELb0ELb0ELb0ELb1EfN3c107complexIfEEEEv12SSMParamsBwd,"ax",@progbits
	.align	128
        .global         _Z25selective_scan_bwd_kernelI32Selective_Scan_bwd_kernel_traitsILi64ELi16ELb0ELb0ELb0ELb0ELb1EfN3c107complexIfEEEEv12SSMParamsBwd
        .type           _Z25selective_scan_bwd_kernelI32Selective_Scan_bwd_kernel_traitsILi64ELi16ELb0ELb0ELb0ELb0ELb1EfN3c107complexIfEEEEv12SSMParamsBwd,@function
        .size           _Z25selective_scan_bwd_kernelI32Selective_Scan_bwd_kernel_traitsILi64ELi16ELb0ELb0ELb0ELb0ELb1EfN3c107complexIfEEEEv12SSMParamsBwd,(.L_x_18689 - _Z25selective_scan_bwd_kernelI32Selective_Scan_bwd_kernel_traitsILi64ELi16ELb0ELb0ELb0ELb0ELb1EfN3c107complexIfEEEEv12SSMParamsBwd)
        .other          _Z25selective_scan_bwd_kernelI32Selective_Scan_bwd_kernel_traitsILi64ELi16ELb0ELb0ELb0ELb0ELb1EfN3c107complexIfEEEEv12SSMParamsBwd,@"STO_CUDA_ENTRY STV_DEFAULT"
_Z25selective_scan_bwd_kernelI32Selective_Scan_bwd_kernel_traitsILi64ELi16ELb0ELb0ELb0ELb0ELb1EfN3c107complexIfEEEEv12SSMParamsBwd:
.text._Z25selective_scan_bwd_kernelI32Selective_Scan_bwd_kernel_traitsILi64ELi16ELb0ELb0ELb0ELb0ELb1EfN3c107complexIfEEEEv12SSMParamsBwd:
[----:B------:R-:W-:Y:S01]  /*0000*/  LDC R1, c[0x0][0x37c] ;  /* 0x0000df00ff017b82 */ /* 0x000fe20000000800 */
[----:B------:R-:W0:Y:S07]  /*0010*/  LDCU.64 UR8, c[0x0][0x470] ;  /* 0x00008e00ff0877ac */ /* 0x000e2e0008000a00 */
[----:B------:R-:W1:Y:S01]  /*0020*/  S2UR UR16, SR_CTAID.Y ;  /* 0x00000000001079c3 */ /* 0x000e620000002600 */
[----:B------:R-:W-:Y:S01]  /*0030*/  HFMA2 R66, -RZ, RZ, 0, 0 ;  /* 0x00000000ff427431 */ /* 0x000fe200000001ff */
[----:B------:R-:W-:Y:S01]  /*0040*/  CS2R R64, SRZ ;  /* 0x0000000000407805 */ /* 0x000fe2000001ff00 */
[----:B------:R-:W2:Y:S01]  /*0050*/  LDCU.128 UR4, c[0x0][0x450] ;  /* 0x00008a00ff0477ac */ /* 0x000ea20008000c00 */
[----:B------:R-:W3:Y:S04]  /*0060*/  LDCU.64 UR30, c[0x0][0x358] ;  /* 0x00006b00ff1e77ac */ /* 0x000ee80008000a00 */
[----:B------:R-:W4:Y:S01]  /*0070*/  S2UR UR29, SR_CTAID.X ;  /* 0x00000000001d79c3 */ /* 0x000f220000002500 */
[----:B------:R-:W3:Y:S01]  /*0080*/  LDCU.128 UR20, c[0x0][0x3f0] ;  /* 0x00007e00ff1477ac */ /* 0x000ee20008000c00 */
        /* <DEDUP_REMOVED lines=17> */
[----:B------:R-:W-:Y:S01]  /*01a0*/  MOV R3, UR7 ;  /* 0x0000000700037c02 */ /* 0x000fe20008000f00 */
[----:B----4-:R-:W-:-:S02]  /*01b0*/  UIMAD.WIDE.U32 UR12, UR29, UR24, URZ ;  /* 0x000000181d0c72a5 */ /* 0x010fc4000f8e00ff */
[----:B---3--:R3:W5:Y:S01]  /*01c0*/  @P1 LDG.E R65, desc[UR30][R4.64] ;  /* 0x0000001e04411981 */ /* 0x008762000c1e1900 */
[----:B------:R-:W4:Y:S03]  /*01d0*/  LDCU.128 UR8, c[0x0][0x460] ;  /* 0x00008c00ff0877ac */ /* 0x000f260008000c00 */
[----:B------:R3:W5:Y:S01]  /*01e0*/  @P0 LDG.E R66, desc[UR30][R2.64] ;  /* 0x0000001e02420981 */ /* 0x000762000c1e1900 */
[----:B------:R-:W-:Y:S02]  /*01f0*/  UIMAD.WIDE.U32 UR6, UR29, UR20, URZ ;  /* 0x000000141d0672a5 */ /* 0x000fe4000f8e00ff */
[----:B------:R-:W-:Y:S02]  /*0200*/  UIMAD UR13, UR29, UR25, UR13 ;  /* 0x000000191d0d72a4 */ /* 0x000fe4000f8e020d */
[----:B------:R-:W-:-:S04]  /*0210*/  UIMAD UR7, UR29, UR21, UR7 ;  /* 0x000000151d0772a4 */ /* 0x000fc8000f8e0207 */
[----:B------:R-:W-:Y:S02]  /*0220*/  UIMAD.WIDE.U32 UR14, UR16, UR22, UR6 ;  /* 0x00000016100e72a5 */ /* 0x000fe4000f8e0006 */
[----:B------:R-:W-:Y:S02]  /*0230*/  UIMAD.WIDE.U32 UR18, UR16, UR26, UR12 ;  /* 0x0000001a101272a5 */ /* 0x000fe4000f8e000c */
[----:B------:R-:W-:Y:S02]  /*0240*/  UIMAD UR24, UR16, UR23, UR15 ;  /* 0x00000017101872a4 */ /* 0x000fe4000f8e020f */
[----:B--2---:R-:W-:Y:S02]  /*0250*/  UISETP.NE.U32.AND UP0, UPT, UR36, URZ, UPT ;  /* 0x000000ff2400728c */ /* 0x004fe4000bf05070 */
[----:B0-----:R-:W-:Y:S02]  /*0260*/  ULEA UR15, UR32, 0xfffffc00, 0xa ;  /* 0xfffffc00200f7891 */ /* 0x001fe4000f8e50ff */
[----:B------:R-:W-:-:S02]  /*0270*/  UIMAD UR17, UR16, UR27, UR19 ;  /* 0x0000001b101172a4 */ /* 0x000fc4000f8e0213 */
[----:B------:R-:W-:Y:S01]  /*0280*/  UISETP.NE.AND.EX UP0, UPT, UR37, URZ, UPT, UP0 ;  /* 0x000000ff2500728c */ /* 0x000fe2000bf05300 */
[----:B------:R-:W0:Y:S01]  /*0290*/  LDCU.64 UR12, c[0x0][0x3b8] ;  /* 0x00007700ff0c77ac */ /* 0x000e220008000a00 */
[----:B-1----:R-:W-:Y:S02]  /*02a0*/  UIMAD.WIDE.U32 UR20, UR29, UR34, URZ ;  /* 0x000000221d1472a5 */ /* 0x002fe4000f8e00ff */
[----:B------:R-:W-:Y:S02]  /*02b0*/  UIADD3 UR27, UP1, UPT, UR15, UR14, URZ ;  /* 0x0000000e0f1b7290 */ /* 0x000fe4000ff3e0ff */
[----:B------:R-:W-:Y:S02]  /*02c0*/  UIADD3 UR23, UP3, UPT, UR15, UR18, URZ ;  /* 0x000000120f177290 */ /* 0x000fe4000ff7e0ff */
[----:B------:R-:W-:Y:S02]  /*02d0*/  USHF.R.S32.HI UR14, URZ, 0x1f, UR15 ;  /* 0x0000001fff0e7899 */ /* 0x000fe4000801140f */
[----:B----4-:R-:W-:-:S02]  /*02e0*/  ULEA UR22, UP4, UR23, UR10, 0x2 ;  /* 0x0000000a17167291 */ /* 0x010fc4000f8810ff */
[----:B------:R-:W-:Y:S02]  /*02f0*/  ULEA UR28, UP2, UR27, UR8, 0x2 ;  /* 0x000000081b1c7291 */ /* 0x000fe4000f8410ff */
[----:B------:R-:W-:Y:S01]  /*0300*/  UIADD3.X UR10, UPT, UPT, UR14, UR24, URZ, UP1, !UPT ;  /* 0x000000180e0a7290 */ /* 0x000fe20008ffe4ff */
[----:B------:R-:W1:Y:S03]  /*0310*/  LDCU.64 UR36, c[0x0][0x3d8] ;  /* 0x00007b00ff2477ac */ /* 0x000e660008000a00 */
[----:B------:R-:W-:Y:S02]  /*0320*/  ULEA.HI.X UR27, UR27, UR9, UR10, 0x2, UP2 ;  /* 0x000000091b1b7291 */ /* 0x000fe400090f140a */
[----:B------:R-:W-:Y:S01]  /*0330*/  UIMAD UR9, UR29, UR35, UR21 ;  /* 0x000000231d0972a4 */ /* 0x000fe2000f8e0215 */
[----:B------:R-:W2:Y:S01]  /*0340*/  @UP0 LDCU UR21, c[0x0][0x384] ;  /* 0x00007080ff1507ac */ /* 0x000ea20008000800 */
[----:B------:R-:W-:Y:S01]  /*0350*/  UIADD3.X UR8, UPT, UPT, UR14, UR17, URZ, UP3, !UPT ;  /* 0x000000110e087290 */ /* 0x000fe20009ffe4ff */
[----:B------:R-:W4:Y:S03]  /*0360*/  LDCU.64 UR6, c[0x0][0x4a0] ;  /* 0x00009400ff0677ac */ /* 0x000f260008000a00 */
[----:B------:R-:W-:-:S02]  /*0370*/  ULEA.HI.X UR23, UR23, UR11, UR8, 0x2, UP4 ;  /* 0x0000000b17177291 */ /* 0x000fc4000a0f1408 */
[----:B0-----:R-:W-:Y:S01]  /*0380*/  UIMAD.WIDE.U32 UR10, UR16, UR12, URZ ;  /* 0x0000000c100a72a5 */ /* 0x001fe2000f8e00ff */
[----:B------:R-:W0:Y:S01]  /*0390*/  @UP0 LDCU UR12, c[0x0][0x38c] ;  /* 0x00007180ff0c07ac */ /* 0x000e220008000800 */
[----:B------:R-:W3:Y:S01]  /*03a0*/  @UP0 LDCU.64 UR34, c[0x0][0x480] ;  /* 0x00009000ff2207ac */ /* 0x000ee20008000a00 */
[----:B-1----:R-:W-:Y:S01]  /*03b0*/  UIMAD.WIDE.U32 UR18, UR16, UR36, URZ ;  /* 0x00000024101272a5 */ /* 0x002fe2000f8e00ff */
[----:B------:R-:W1:Y:S03]  /*03c0*/  LDCU.64 UR24, c[0x0][0x448] ;  /* 0x00008900ff1877ac */ /* 0x000e660008000a00 */
[----:B------:R-:W-:Y:S02]  /*03d0*/  ULEA UR17, UP1, UR18, UR4, 0x3 ;  /* 0x0000000412117291 */ /* 0x000fe4000f8218ff */
[----:B--2---:R-:W-:Y:S02]  /*03e0*/  @UP0 UIMAD UR4, UR29, UR21, UR16 ;  /* 0x000000151d0402a4 */ /* 0x004fe4000f8e0210 */
[----:B------:R-:W-:-:S02]  /*03f0*/  UIMAD UR19, UR16, UR37, UR19 ;  /* 0x00000025101372a4 */ /* 0x000fc4000f8e0213 */
[----:B------:R-:W-:Y:S01]  /*0400*/  @UP0 UIMAD UR4, UR4, UR32, URZ ;  /* 0x00000020040402a4 */ /* 0x000fe2000f8e02ff */
[----:B------:R-:W2:Y:S01]  /*0410*/  LDCU.64 UR36, c[0x0][0x528] ;  /* 0x0000a500ff2477ac */ /* 0x000ea20008000a00 */
[----:B------:R-:W-:Y:S02]  /*0420*/  UMOV UR8, UR20 ;  /* 0x0000001400087c82 */ /* 0x000fe40008000000 */
[----:B----4-:R-:W-:Y:S02]  /*0430*/  UIMAD.WIDE.U32 UR8, UR16, UR6, UR8 ;  /* 0x00000006100872a5 */ /* 0x010fe4000f8e0008 */
[----:B0-----:R-:W-:Y:S02]  /*0440*/  @UP0 UIMAD UR6, UR4, UR12, URZ ;  /* 0x0000000c040602a4 */ /* 0x001fe4000f8e02ff */
[----:B------:R-:W-:Y:S01]  /*0450*/  ULEA.HI.X UR18, UR18, UR5, UR19, 0x3, UP1 ;  /* 0x0000000512127291 */ /* 0x000fe200088f1c13 */
[----:B------:R-:W-:Y:S02]  /*0460*/  UMOV UR4, URZ ;  /* 0x000000ff00047c82 */ /* 0x000fe40008000000 */
[----:B------:R-:W-:Y:S01]  /*0470*/  UMOV UR5, URZ ;  /* 0x000000ff00057c82 */ /* 0x000fe20008000000 */
[----:B---3--:R-:W-:-:S02]  /*0480*/  @UP0 UIMAD.WIDE UR4, UR6, 0x10, UR34 ;  /* 0x00000010060408a5 */ /* 0x008fc4000f8e0222 */
[----:B------:R-:W-:Y:S02]  /*0490*/  UISETP.GE.AND UP0, UPT, UR32, 0x1, UPT ;  /* 0x000000012000788c */ /* 0x000fe4000bf06270 */
[----:B------:R-:W-:Y:S02]  /*04a0*/  UIMAD UR7, UR16, UR7, UR9 ;  /* 0x00000007100772a4 */ /* 0x000fe4000f8e0209 */
[----:B------:R-:W-:Y:S01]  /*04b0*/  UIADD3 UR8, UP2, UPT, UR15, UR8, URZ ;  /* 0x000000080f087290 */ /* 0x000fe2000ff5e0ff */
[----:B------:R-:W-:Y:S01]  /*04c0*/  HFMA2 R62, -RZ, RZ, 0, 0 ;  /* 0x00000000ff3e7431 */ /* 0x000fe200000001ff */
[----:B-1----:R-:W-:Y:S02]  /*04d0*/  ULEA UR19, UP1, UR10, UR24, 0x3 ;  /* 0x000000180a137291 */ /* 0x002fe4000f8218ff */
[----:B------:R-:W-:Y:S02]  /*04e0*/  UIADD3.X UR26, UPT, UPT, UR14, UR7, URZ, UP2, !UPT ;  /* 0x000000070e1a7290 */ /* 0x000fe400097fe4ff */
[----:B------:R-:W-:-:S02]  /*04f0*/  UIMAD UR13, UR16, UR13, UR11 ;  /* 0x0000000d100d72a4 */ /* 0x000fc4000f8e020b */
[----:B--2---:R-:W-:Y:S02]  /*0500*/  ULEA UR24, UP2, UR8, UR36, 0x2 ;  /* 0x0000002408187291 */ /* 0x004fe4000f8410ff */
[----:B------:R-:W-:Y:S02]  /*0510*/  ULEA.HI.X UR20, UR10, UR25, UR13, 0x3, UP1 ;  /* 0x000000190a147291 */ /* 0x000fe400088f1c0d */
[----:B------:R-:W-:Y:S01]  /*0520*/  ULEA.HI.X UR26, UR8, UR37, UR26, 0x2, UP2 ;  /* 0x00000025081a7291 */ /* 0x000fe200090f141a */
[----:B------:R-:W-:Y:S11]  /*0530*/  BRA.U !UP0, `(.L_x_6334) ;  /* 0x000000a108d87547 */ /* 0x000ff6000b800000 */
[----:B------:R-:W0:Y:S01]  /*0540*/  S2R R63, SR_TID.X ;  /* 0x00000000003f7919 */ /* 0x000e220000002100 */
[----:B------:R-:W1:Y:S01]  /*0550*/  S2UR UR6, SR_CgaCtaId ;  /* 0x00000000000679c3 */ /* 0x000e620000008800 */
[----:B------:R-:W-:Y:S01]  /*0560*/  UMOV UR25, 0x400 ;  /* 0x0000040000197882 */ /* 0x000fe20000000000 */
[----:B------:R-:W-:Y:S01]  /*0570*/  MOV R62, RZ ;  /* 0x000000ff003e7202 */ /* 0x000fe20000000f00 */
[----:B------:R-:W2:Y:S01]  /*0580*/  LDCU UR21, c[0x0][0x394] ;  /* 0x00007280ff1577ac */ /* 0x000ea20008000800 */
[----:B------:R-:W-:Y:S01]  /*0590*/  MOV R64, RZ ;  /* 0x000000ff00407202 */ /* 0x000fe20000000f00 */
[----:B-1----:R-:W-:Y:S01]  /*05a0*/  ULEA UR25, UR6, UR25, 0x18 ;  /* 0x0000001906197291 */ /* 0x002fe2000f8ec0ff */
[C---:B0-----:R-:W-:Y:S02]  /*05b0*/  SHF.L.U32 R61, R63.reuse, 0x4, RZ ;  /* 0x000000043f3d7819 */ /* 0x041fe400000006ff */
[----:B------:R-:W-:Y:S02]  /*05c0*/  LOP3.LUT R202, R63, 0x1f, RZ, 0xc0, !PT ;  /* 0x0000001f3fca7812 */ /* 0x000fe400078ec0ff */
[----:B------:R-:W-:-:S02]  /*05d0*/  LOP3.LUT R0, R61, 0x3e00, RZ, 0xc0, !PT ;  /* 0x00003e003d007812 */ /* 0x000fc400078ec0ff */
[----:B------:R-:W-:Y:S02]  /*05e0*/  IADD3 R60, PT, PT, R61, UR25, RZ ;  /* 0x000000193d3c7c10 */ /* 0x000fe4000fffe0ff */
[----:B--2---:R-:W-:-:S07]  /*05f0*/  LOP3.LUT R27, R0, 0x1f, R63, 0xf8, !PT ;  /* 0x0000001f001b7812 */ /* 0x004fce00078ef83f */
.L_x_6371:
[----:B0-----:R-:W0:Y:S01]  /*0600*/  LDCU.128 UR8, c[0x0][0x410] ;  /* 0x00008200ff0877ac */ /* 0x001e220008000c00 */
[----:B------:R-:W-:Y:S02]  /*0610*/  SHF.L.U32 R0, R63, 0x4, RZ ;  /* 0x000000043f007819 */ /* 0x000fe400000006ff */
[----:B------:R-:W-:Y:S02]  /*0620*/  CS2R R28, SRZ ;  /* 0x00000000001c7805 */ /* 0x000fe4000001ff00 */
[----:B------:R-:W-:Y:S01]  /*0630*/  MOV R6, UR28 ;  /* 0x0000001c00067c02 */ /* 0x000fe20008000f00 */
[----:B------:R-:W1:Y:S01]  /*0640*/  LDCU.128 UR12, c[0x0][0x420] ;  /* 0x00008400ff0c77ac */ /* 0x000e620008000c00 */
[----:B------:R-:W-:Y:S01]  /*0650*/  LOP3.LUT R44, R0, 0x3e00, RZ, 0xc0, !PT ;  /* 0x00003e00002c7812 */ /* 0x000fe200078ec0ff */
[----:B------:R-:W-:Y:S01]  /*0660*/  HFMA2 R25, -RZ, RZ, 0, 0 ;  /* 0x00000000ff197431 */ /* 0x000fe200000001ff */
[----:B------:R-:W-:Y:S01]  /*0670*/  MOV R7, UR27 ;  /* 0x0000001b00077c02 */ /* 0x000fe20008000f00 */
[----:B------:R-:W-:Y:S01]  /*0680*/  ULEA UR6, UR21, 0xfffffc00, 0xa ;  /* 0xfffffc0015067891 */ /* 0x000fe2000f8e50ff */
[----:B------:R-:W-:Y:S01]  /*0690*/  LOP3.LUT R0, R44, 0x1f, R63, 0xf8, !PT ;  /* 0x0000001f2c007812 */ /* 0x000fe200078ef83f */
[----:B------:R-:W-:Y:S01]  /*06a0*/  UMOV UR7, URZ ;  /* 0x000000ff00077c82 */ /* 0x000fe20008000000 */
[----:B------:R-:W2:Y:S01]  /*06b0*/  LDCU UR36, c[0x0][0x388] ;  /* 0x00007100ff2477ac */ /* 0x000ea20008000800 */
[----:B------:R-:W-:-:S02]  /*06c0*/  CS2R R34, SRZ ;  /* 0x0000000000227805 */ /* 0x000fc4000001ff00 */
[----:B------:R-:W-:Y:S02]  /*06d0*/  CS2R R32, SRZ ;  /* 0x0000000000207805 */ /* 0x000fe4000001ff00 */
[----:B------:R-:W-:Y:S01]  /*06e0*/  CS2R R30, SRZ ;  /* 0x00000000001e7805 */ /* 0x000fe2000001ff00 */
[----:B------:R-:W3:Y:S01]  /*06f0*/  LDCU.64 UR38, c[0x0][0x488] ;  /* 0x00009100ff2677ac */ /* 0x000ee20008000a00 */
[----:B------:R-:W-:Y:S02]  /*0700*/  CS2R R36, SRZ ;  /* 0x0000000000247805 */ /* 0x000fe4000001ff00 */
[----:B------:R-:W-:Y:S02]  /*0710*/  CS2R R38, SRZ ;  /* 0x0000000000267805 */ /* 0x000fe4000001ff00 */
[----:B------:R-:W-:Y:S01]  /*0720*/  CS2R R40, SRZ ;  /* 0x0000000000287805 */ /* 0x000fe2000001ff00 */
[----:B0-----:R-:W-:Y:S01]  /*0730*/  UIMAD.WIDE.U32 UR32, UR29, UR8, UR6 ;  /* 0x000000081d2072a5 */ /* 0x001fe2000f8e0006 */
[----:B------:R-:W-:Y:S01]  /*0740*/  MOV R42, RZ ;  /* 0x000000ff002a7202 */ /* 0x000fe20000000f00 */
[----:B------:R-:W0:Y:S02]  /*0750*/  LDCU.64 UR40, c[0x0][0x478] ;  /* 0x00008f00ff2877ac */ /* 0x000e240008000a00 */
[----:B------:R-:W-:-:S02]  /*0760*/  UIMAD UR9, UR29, UR9, UR33 ;  /* 0x000000091d0972a4 */ /* 0x000fc4000f8e0221 */
[----:B-1----:R-:W-:Y:S01]  /*0770*/  UIMAD.WIDE.U32 UR34, UR29, UR12, UR6 ;  /* 0x0000000c1d2272a5 */ /* 0x002fe2000f8e0006 */
[----:B------:R-:W-:Y:S01]  /*0780*/  UMOV UR8, UR32 ;  /* 0x0000002000087c82 */ /* 0x000fe20008000000 */
[----:B--2---:R-:W-:Y:S02]  /*0790*/  UIADD3 UR36, UPT, UPT, -UR6, UR36, URZ ;  /* 0x0000002406247290 */ /* 0x004fe4000fffe1ff */
[----:B------:R-:W-:Y:S02]  /*07a0*/  UIMAD.WIDE.U32 UR8, UR16, UR10, UR8 ;  /* 0x0000000a100872a5 */ /* 0x000fe4000f8e0008 */
[----:B------:R-:W-:Y:S02]  /*07b0*/  UIMAD UR35, UR29, UR13, UR35 ;  /* 0x0000000d1d2372a4 */ /* 0x000fe4000f8e0223 */
[----:B------:R-:W-:Y:S01]  /*07c0*/  UIMAD UR9, UR16, UR11, UR9 ;  /* 0x0000000b100972a4 */ /* 0x000fe2000f8e0209 */
[C---:B------:R-:W-:Y:S01]  /*07d0*/  ISETP.GE.AND P2, PT, R27.reuse, UR36, PT ;  /* 0x000000241b007c0c */ /* 0x040fe2000bf46270 */
[----:B------:R-:W-:Y:S01]  /*07e0*/  UIMAD.WIDE.U32 UR10, UR16, UR14, UR34 ;  /* 0x0000000e100a72a5 */ /* 0x000fe2000f8e0022 */
[----:B------:R-:W-:Y:S01]  /*07f0*/  IADD3 R5, P0, PT, R0, UR8, RZ ;  /* 0x0000000800057c10 */ /* 0x000fe2000ff1e0ff */
[----:B------:R-:W-:Y:S01]  /*0800*/  IMAD.WIDE.U32 R26, R27, 0x4, R6 ;  /* 0x000000041b1a7825 */ /* 0x000fe200078e0006 */
[----:B------:R-:W-:Y:S01]  /*0810*/  BAR.SYNC.DEFER_BLOCKING 0x0 ;  /* 0x0000000000007b1d */ /* 0x000fe20000010000 */
[----:B------:R-:W-:Y:S01]  /*0820*/  UIMAD UR15, UR16, UR15, UR11 ;  /* 0x0000000f100f72a4 */ /* 0x000fe2000f8e020b */
[----:B------:R-:W-:-:S02]  /*0830*/  IADD3.X R10, PT, PT, RZ, UR9, RZ, P0, !PT ;  /* 0x00000009ff0a7c10 */ /* 0x000fc400087fe4ff */
[C---:B------:R-:W-:Y:S02]  /*0840*/  IADD3 R3, P1, PT, R0.reuse, UR10, RZ ;  /* 0x0000000a00037c10 */ /* 0x040fe4000ff3e0ff */
[----:B---3--:R-:W-:Y:S02]  /*0850*/  LEA R4, P0, R5, UR38, 0x2 ;  /* 0x0000002605047c11 */ /* 0x008fe4000f8010ff */
        /* <DEDUP_REMOVED lines=10> */
[----:B------:R-:W-:-:S02]  /*0900*/  IADD3.X R8, PT, PT, RZ, UR15, RZ, P1, !PT ;  /* 0x0000000fff087c10 */ /* 0x000fc40008ffe4ff */
[C---:B------:R-:W-:Y:S02]  /*0910*/  LOP3.LUT R19, R0.reuse, 0x160, RZ, 0xfc, !PT ;  /* 0x0000016000137812 */ /* 0x040fe400078efcff */
[C---:B------:R-:W-:Y:S02]  /*0920*/  LOP3.LUT R20, R0.reuse, 0x180, RZ, 0xfc, !PT ;  /* 0x0000018000147812 */ /* 0x040fe400078efcff */
[C---:B------:R-:W-:Y:S02]  /*0930*/  LOP3.LUT R21, R0.reuse, 0x1a0, RZ, 0xfc, !PT ;  /* 0x000001a000157812 */ /* 0x040fe400078efcff */
[C---:B------:R-:W-:Y:S02]  /*0940*/  LOP3.LUT R22, R0.reuse, 0x1c0, RZ, 0xfc, !PT ;  /* 0x000001c000167812 */ /* 0x040fe400078efcff */
[C---:B------:R-:W-:Y:S01]  /*0950*/  LOP3.LUT R23, R0.reuse, 0x1e0, RZ, 0xfc, !PT ;  /* 0x000001e000177812 */ /* 0x040fe200078efcff */
[----:B------:R-:W1:Y:S01]  /*0960*/  S2R R59, SR_LANEID ;  /* 0x00000000003b7919 */ /* 0x000e620000000000 */
[----:B0-----:R-:W-:Y:S01]  /*0970*/  LEA R2, P1, R3, UR40, 0x2 ;  /* 0x0000002803027c11 */ /* 0x001fe2000f8210ff */
[----:B------:R-:W-:Y:S01]  /*0980*/  UMOV UR12, 0x400 ;  /* 0x00000400000c7882 */ /* 0x000fe20000000000 */
[----:B------:R-:W-:-:S02]  /*0990*/  SHF.L.U32 R6, R0, 0x2, RZ ;  /* 0x0000000200067819 */ /* 0x000fc400000006ff */
[----:B------:R-:W-:Y:S02]  /*09a0*/  MOV R67, RZ ;  /* 0x000000ff00437202 */ /* 0x000fe40000000f00 */
[----:B------:R-:W-:Y:S02]  /*09b0*/  MOV R82, RZ ;  /* 0x000000ff00527202 */ /* 0x000fe40000000f00 */
[----:B------:R-:W-:Y:S02]  /*09c0*/  MOV R102, RZ ;  /* 0x000000ff00667202 */ /* 0x000fe40000000f00 */
[----:B------:R-:W-:Y:S02]  /*09d0*/  MOV R100, RZ ;  /* 0x000000ff00647202 */ /* 0x000fe40000000f00 */
[----:B------:R-:W-:Y:S02]  /*09e0*/  MOV R106, RZ ;  /* 0x000000ff006a7202 */ /* 0x000fe40000000f00 */
[----:B------:R-:W-:-:S02]  /*09f0*/  MOV R104, RZ ;  /* 0x000000ff00687202 */ /* 0x000fc40000000f00 */
[----:B------:R-:W-:Y:S02]  /*0a00*/  MOV R108, RZ ;  /* 0x000000ff006c7202 */ /* 0x000fe40000000f00 */
[----:B------:R-:W-:Y:S02]  /*0a10*/  MOV R110, RZ ;  /* 0x000000ff006e7202 */ /* 0x000fe40000000f00 */
[----:B------:R-:W-:Y:S01]  /*0a20*/  MOV R112, RZ ;  /* 0x000000ff00707202 */ /* 0x000fe20000000f00 */
[----:B------:R-:W-:Y:S01]  /*0a30*/  HFMA2 R89, -RZ, RZ, 0, 0 ;  /* 0x00000000ff597431 */ /* 0x000fe200000001ff */
[----:B------:R-:W-:Y:S02]  /*0a40*/  LEA.HI.X R5, R5, UR39, R10, 0x2, P0 ;  /* 0x0000002705057c11 */ /* 0x000fe400080f140a */
[----:B------:R-:W-:Y:S02]  /*0a50*/  MOV R93, RZ ;  /* 0x000000ff005d7202 */ /* 0x000fe40000000f00 */
[----:B------:R-:W-:-:S02]  /*0a60*/  MOV R91, RZ ;  /* 0x000000ff005b7202 */ /* 0x000fc40000000f00 */
[----:B------:R-:W-:Y:S02]  /*0a70*/  MOV R97, RZ ;  /* 0x000000ff00617202 */ /* 0x000fe40000000f00 */
[----:B------:R-:W-:Y:S01]  /*0a80*/  MOV R95, RZ ;  /* 0x000000ff005f7202 */ /* 0x000fe20000000f00 */
[----:B------:R-:W-:Y:S01]  /*0a90*/  HFMA2 R99, -RZ, RZ, 0, 0 ;  /* 0x00000000ff637431 */ /* 0x000fe200000001ff */
[----:B------:R-:W-:Y:S02]  /*0aa0*/  LEA.HI.X R3, R3, UR41, R8, 0x2, P1 ;  /* 0x0000002903037c11 */ /* 0x000fe400088f1408 */
[----:B------:R-:W-:Y:S02]  /*0ab0*/  CS2R R114, SRZ ;  /* 0x0000000000727805 */ /* 0x000fe4000001ff00 */
[----:B------:R-:W-:Y:S02]  /*0ac0*/  IADD3 R8, P0, PT, R6, UR22, RZ ;  /* 0x0000001606087c10 */ /* 0x000fe4000ff1e0ff */
[----:B------:R-:W-:-:S02]  /*0ad0*/  CS2R R116, SRZ ;  /* 0x0000000000747805 */ /* 0x000fc4000001ff00 */
[----:B------:R-:W-:Y:S01]  /*0ae0*/  P2R R113, PR, RZ, 0x4 ;  /* 0x00000004ff717803 */ /* 0x000fe20000000000 */
[----:B------:R-:W0:Y:S01]  /*0af0*/  S2UR UR8, SR_CgaCtaId ;  /* 0x00000000000879c3 */ /* 0x000e220000008800 */
[----:B------:R-:W-:Y:S02]  /*0b00*/  IADD3.X R9, PT, PT, RZ, UR23, RZ, P0, !PT ;  /* 0x00000017ff097c10 */ /* 0x000fe400087fe4ff */
[----:B------:R-:W-:Y:S02]  /*0b10*/  MOV R119, RZ ;  /* 0x000000ff00777202 */ /* 0x000fe40000000f00 */
[----:B------:R-:W-:Y:S02]  /*0b20*/  CS2R R120, SRZ ;  /* 0x0000000000787805 */ /* 0x000fe4000001ff00 */
[----:B------:R-:W-:Y:S02]  /*0b30*/  ISETP.GE.AND P0, PT, R24, UR36, PT ;  /* 0x0000002418007c0c */ /* 0x000fe4000bf06270 */
[----:B------:R-:W-:-:S02]  /*0b40*/  CS2R R122, SRZ ;  /* 0x00000000007a7805 */ /* 0x000fc4000001ff00 */
[----:B------:R-:W-:Y:S02]  /*0b50*/  ISETP.GE.AND P3, PT, R13, UR36, PT ;  /* 0x000000240d007c0c */ /* 0x000fe4000bf66270 */
[----:B------:R-:W-:Y:S02]  /*0b60*/  CS2R R124, SRZ ;  /* 0x00000000007c7805 */ /* 0x000fe4000001ff00 */
[----:B------:R-:W-:Y:S02]  /*0b70*/  ISETP.GE.AND P4, PT, R12, UR36, PT ;  /* 0x000000240c007c0c */ /* 0x000fe4000bf86270 */
[----:B------:R-:W-:Y:S02]  /*0b80*/  CS2R R126, SRZ ;  /* 0x00000000007e7805 */ /* 0x000fe4000001ff00 */
[----:B------:R-:W-:Y:S01]  /*0b90*/  ISETP.GE.AND P5, PT, R11, UR36, PT ;  /* 0x000000240b007c0c */ /* 0x000fe2000bfa6270 */
[----:B------:R-:W3:Y:S01]  /*0ba0*/  LDCU.64 UR10, c[0x0][0x508] ;  /* 0x0000a100ff0a77ac */ /* 0x000ee20008000a00 */
[----:B------:R-:W4:Y:S01]  /*0bb0*/  LDCU.64 UR14, c[0x0][0x510] ;  /* 0x0000a200ff0e77ac */ /* 0x000f220008000a00 */
[----:B------:R-:W3:Y:S01]  /*0bc0*/  @!P0 LDG.E R28, desc[UR30][R26.64+0x80] ;  /* 0x0000801e1a1c8981 */ /* 0x000ee2000c1e1900 */
[----:B------:R-:W-:Y:S01]  /*0bd0*/  ISETP.GE.AND P0, PT, R15, UR36, PT ;  /* 0x000000240f007c0c */ /* 0x000fe2000bf06270 */
[----:B------:R-:W4:Y:S01]  /*0be0*/  LDCU.64 UR32, c[0x0][0x490] ;  /* 0x00009200ff2077ac */ /* 0x000f220008000a00 */
[----:B------:R-:W-:Y:S01]  /*0bf0*/  LOP3.LUT R10, R0, 0x40, RZ, 0xfc, !PT ;  /* 0x00000040000a7812 */ /* 0x000fe200078efcff */
[----:B------:R-:W4:Y:S01]  /*0c00*/  @!P3 LDG.E R32, desc[UR30][R26.64+0x280] ;  /* 0x0002801e1a20b981 */ /* 0x000f22000c1e1900 */
[----:B------:R-:W-:-:S02]  /*0c10*/  ISETP.GE.AND P2, PT, R14, UR36, PT ;  /* 0x000000240e007c0c */ /* 0x000fc4000bf46270 */
[----:B------:R-:W-:Y:S01]  /*0c20*/  ISETP.GE.AND P6, PT, R10, UR36, PT ;  /* 0x000000240a007c0c */ /* 0x000fe2000bfc6270 */
[----:B------:R-:W4:Y:S01]  /*0c30*/  @!P4 LDG.E R31, desc[UR30][R26.64+0x200] ;  /* 0x0002001e1a1fc981 */ /* 0x000f22000c1e1900 */
[----:B------:R-:W-:-:S03]  /*0c40*/  IADD3 R6, P1, PT, R6, UR24, RZ ;  /* 0x0000001806067c10 */ /* 0x000fc6000ff3e0ff */
[----:B------:R-:W4:Y:S04]  /*0c50*/  @!P5 LDG.E R30, desc[UR30][R26.64+0x180] ;  /* 0x0001801e1a1ed981 */ /* 0x000f28000c1e1900 */
[----:B------:R-:W4:Y:S01]  /*0c60*/  @!P0 LDG.E R34, desc[UR30][R26.64+0x380] ;  /* 0x0003801e1a228981 */ /* 0x000f22000c1e1900 */
[----:B------:R-:W-:Y:S02]  /*0c70*/  ISETP.GE.AND P0, PT, R16, UR36, PT ;  /* 0x0000002410007c0c */ /* 0x000fe4000bf06270 */
[----:B------:R-:W-:Y:S01]  /*0c80*/  IADD3.X R7, PT, PT, RZ, UR26, RZ, P1, !PT ;  /* 0x0000001aff077c10 */ /* 0x000fe20008ffe4ff */
[----:B------:R-:W4:Y:S01]  /*0c90*/  @!P2 LDG.E R33, desc[UR30][R26.64+0x300] ;  /* 0x0003001e1a21a981 */ /* 0x000f22000c1e1900 */
[----:B------:R-:W-:Y:S02]  /*0ca0*/  ISETP.GE.AND P1, PT, R18, UR36, PT ;  /* 0x0000002412007c0c */ /* 0x000fe4000bf26270 */
[----:B------:R-:W-:Y:S01]  /*0cb0*/  ISETP.GE.AND P2, PT, R19, UR36, PT ;  /* 0x0000002413007c0c */ /* 0x000fe2000bf46270 */
[----:B------:R-:W4:Y:S01]  /*0cc0*/  @!P6 LDG.E R29, desc[UR30][R26.64+0x100] ;  /* 0x0001001e1a1de981 */ /* 0x000f22000c1e1900 */
[----:B------:R-:W-:-:S05]  /*0cd0*/  ISETP.GE.AND P3, PT, R20, UR36, PT ;  /* 0x0000002414007c0c */ /* 0x000fca000bf66270 */
[----:B------:R-:W4:Y:S01]  /*0ce0*/  @!P0 LDG.E R35, desc[UR30][R26.64+0x400] ;  /* 0x0004001e1a238981 */ /* 0x000f22000c1e1900 */
[----:B------:R-:W-:Y:S02]  /*0cf0*/  ISETP.GE.AND P0, PT, R17, UR36, PT ;  /* 0x0000002411007c0c */ /* 0x000fe4000bf06270 */
[----:B------:R-:W-:Y:S01]  /*0d00*/  ISETP.GE.AND P4, PT, R21, UR36, PT ;  /* 0x0000002415007c0c */ /* 0x000fe2000bf86270 */
[----:B------:R-:W4:Y:S01]  /*0d10*/  @!P1 LDG.E R37, desc[UR30][R26.64+0x500] ;  /* 0x0005001e1a259981 */ /* 0x000f22000c1e1900 */
[----:B------:R-:W-:Y:S02]  /*0d20*/  ISETP.GE.AND P5, PT, R22, UR36, PT ;  /* 0x0000002416007c0c */ /* 0x000fe4000bfa6270 */
[----:B------:R-:W-:Y:S01]  /*0d30*/  ISETP.GE.AND P6, PT, R23, UR36, PT ;  /* 0x0000002417007c0c */ /* 0x000fe2000bfc6270 */
[----:B------:R-:W4:Y:S04]  /*0d40*/  @!P2 LDG.E R38, desc[UR30][R26.64+0x580] ;  /* 0x0005801e1a26a981 */ /* 0x000f28000c1e1900 */
[----:B------:R-:W4:Y:S04]  /*0d50*/  @!P3 LDG.E R39, desc[UR30][R26.64+0x600] ;  /* 0x0006001e1a27b981 */ /* 0x000f28000c1e1900 */
[----:B------:R-:W4:Y:S04]  /*0d60*/  @!P0 LDG.E R36, desc[UR30][R26.64+0x480] ;  /* 0x0004801e1a248981 */ /* 0x000f28000c1e1900 */
[----:B------:R-:W4:Y:S04]  /*0d70*/  @!P4 LDG.E R40, desc[UR30][R26.64+0x680] ;  /* 0x0006801e1a28c981 */ /* 0x000f28000c1e1900 */
[----:B------:R-:W4:Y:S04]  /*0d80*/  @!P5 LDG.E R41, desc[UR30][R26.64+0x700] ;  /* 0x0007001e1a29d981 */ /* 0x000f28000c1e1900 */
[----:B------:R0:W4:Y:S01]  /*0d90*/  @!P6 LDG.E R42, desc[UR30][R26.64+0x780] ;  /* 0x0007801e1a2ae981 */ /* 0x000122000c1e1900 */
[----:B-1----:R-:W-:Y:S01]  /*0da0*/  IADD3 R43, PT, PT, R44, R59, RZ ;  /* 0x0000003b2c2b7210 */ /* 0x002fe20007ffe0ff */
[----:B0-----:R-:W-:-:S03]  /*0db0*/  ULEA UR12, UR8, UR12, 0x18 ;  /* 0x0000000c080c7291 */ /* 0x001fc6000f8ec0ff */
[C---:B------:R-:W-:Y:S02]  /*0dc0*/  IADD3 R44, PT, PT, R43.reuse, 0x20, RZ ;  /* 0x000000202b2c7810 */ /* 0x040fe40007ffe0ff */
[C---:B------:R-:W-:Y:S02]  /*0dd0*/  IADD3 R46, PT, PT, R43.reuse, 0x40, RZ ;  /* 0x000000402b2e7810 */ /* 0x040fe40007ffe0ff */
[C---:B------:R-:W-:Y:S02]  /*0de0*/  IADD3 R48, PT, PT, R43.reuse, 0x60, RZ ;  /* 0x000000602b307810 */ /* 0x040fe40007ffe0ff */
[C---:B------:R-:W-:Y:S02]  /*0df0*/  LEA.HI.SX32 R58, R43.reuse, R43, 0x1b ;  /* 0x0000002b2b3a7211 */ /* 0x040fe400078fdaff */
[C---:B------:R-:W-:Y:S02]  /*0e00*/  IADD3 R50, PT, PT, R43.reuse, 0x80, RZ ;  /* 0x000000802b327810 */ /* 0x040fe40007ffe0ff */
[----:B------:R-:W-:-:S02]  /*0e10*/  IADD3 R26, PT, PT, R43, 0xa0, RZ ;  /* 0x000000a02b1a7810 */ /* 0x000fc40007ffe0ff */
[C---:B------:R-:W-:Y:S02]  /*0e20*/  IADD3 R56, PT, PT, R43.reuse, 0x100, RZ ;  /* 0x000001002b387810 */ /* 0x040fe40007ffe0ff */
[-C--:B------:R-:W-:Y:S02]  /*0e30*/  LEA.HI.SX32 R44, R44, R43.reuse, 0x1b ;  /* 0x0000002b2c2c7211 */ /* 0x080fe400078fdaff */
[C---:B------:R-:W-:Y:S02]  /*0e40*/  IADD3 R52, PT, PT, R43.reuse, 0xc0, RZ ;  /* 0x000000c02b347810 */ /* 0x040fe40007ffe0ff */
[-C--:B------:R-:W-:Y:S02]  /*0e50*/  LEA.HI.SX32 R46, R46, R43.reuse, 0x1b ;  /* 0x0000002b2e2e7211 */ /* 0x080fe400078fdaff */
[----:B------:R-:W-:Y:S02]  /*0e60*/  IADD3 R54, PT, PT, R43, 0xe0, RZ ;  /* 0x000000e02b367810 */ /* 0x000fe40007ffe0ff */
[----:B------:R-:W-:-:S02]  /*0e70*/  LEA.HI.SX32 R48, R48, R43, 0x1b ;  /* 0x0000002b30307211 */ /* 0x000fc400078fdaff */
[----:B------:R-:W-:Y:S02]  /*0e80*/  LEA R58, R58, UR12, 0x2 ;  /* 0x0000000c3a3a7c11 */ /* 0x000fe4000f8e10ff */
[-C--:B------:R-:W-:Y:S02]  /*0e90*/  LEA.HI.SX32 R50, R50, R43.reuse, 0x1b ;  /* 0x0000002b32327211 */ /* 0x080fe400078fdaff */
[----:B------:R-:W-:Y:S02]  /*0ea0*/  IADD3 R68, PT, PT, R43, 0x120, RZ ;  /* 0x000001202b447810 */ /* 0x000fe40007ffe0ff */
[-C--:B------:R-:W-:Y:S02]  /*0eb0*/  LEA.HI.SX32 R26, R26, R43.reuse, 0x1b ;  /* 0x0000002b1a1a7211 */ /* 0x080fe400078fdaff */
        /* <DEDUP_REMOVED lines=8> */
[C---:B------:R-:W-:Y:S02]  /*0f40*/  IADD3 R74, PT, PT, R43.reuse, 0x180, RZ ;  /* 0x000001802b4a7810 */ /* 0x040fe40007ffe0ff */
        /* <DEDUP_REMOVED lines=14> */
[----:B------:R-:W-:Y:S02]  /*1030*/  LOP3.LUT R26, R63, 0x3e0, RZ, 0xc0, !PT ;  /* 0x000003e03f1a7812 */ /* 0x000fe400078ec0ff */
[----:B------:R-:W-:Y:S02]  /*1040*/  LEA.HI.SX32 R78, R78, R43, 0x1b ;  /* 0x0000002b4e4e7211 */ /* 0x000fe400078fdaff */
[----:B------:R-:W-:-:S02]  /*1050*/  LEA R48, R70, UR12, 0x2 ;  /* 0x0000000c46307c11 */ /* 0x000fc4000f8e10ff */
[----:B------:R-:W-:Y:S02]  /*1060*/  LEA.HI.SX32 R43, R80, R43, 0x1b ;  /* 0x0000002b502b7211 */ /* 0x000fe400078fdaff */
[----:B------:R-:W-:Y:S02]  /*1070*/  LEA R47, R47, UR12, 0x2 ;  /* 0x0000000c2f2f7c11 */ /* 0x000fe4000f8e10ff */
[----:B------:R-:W-:Y:S02]  /*1080*/  LEA R46, R74, UR12, 0x2 ;  /* 0x0000000c4a2e7c11 */ /* 0x000fe4000f8e10ff */
[----:B------:R-:W-:Y:S02]  /*1090*/  LEA R45, R45, UR12, 0x2 ;  /* 0x0000000c2d2d7c11 */ /* 0x000fe4000f8e10ff */
[----:B------:R-:W-:Y:S02]  /*10a0*/  IADD3 R26, PT, PT, R26, R59, RZ ;  /* 0x0000003b1a1a7210 */ /* 0x000fe40007ffe0ff */
[----:B------:R-:W-:-:S02]  /*10b0*/  LEA R44, R78, UR12, 0x2 ;  /* 0x0000000c4e2c7c11 */ /* 0x000fc4000f8e10ff */
[----:B------:R-:W-:Y:S02]  /*10c0*/  LEA R43, R43, UR12, 0x2 ;  /* 0x0000000c2b2b7c11 */ /* 0x000fe4000f8e10ff */
[----:B------:R-:W-:Y:S02]  /*10d0*/  SHF.L.U32 R26, R26, 0x4, RZ ;  /* 0x000000041a1a7819 */ /* 0x000fe400000006ff */
[----:B------:R-:W-:Y:S02]  /*10e0*/  P2R R85, PR, RZ, 0x1 ;  /* 0x00000001ff557803 */ /* 0x000fe40000000000 */
[----:B------:R-:W-:Y:S02]  /*10f0*/  ISETP.NE.AND P0, PT, R113, RZ, PT ;  /* 0x000000ff7100720c */ /* 0x000fe40003f05270 */
[----:B------:R-:W-:Y:S02]  /*1100*/  P2R R84, PR, RZ, 0x2 ;  /* 0x00000002ff547803 */ /* 0x000fe40000000000 */
[----:B------:R-:W-:-:S02]  /*1110*/  P2R R83, PR, RZ, 0x4 ;  /* 0x00000004ff537803 */ /* 0x000fc40000000000 */
[----:B------:R-:W-:Y:S02]  /*1120*/  ISETP.GE.AND P1, PT, R11, UR36, PT ;  /* 0x000000240b007c0c */ /* 0x000fe4000bf26270 */
[----:B------:R-:W-:Y:S02]  /*1130*/  P2R R81, PR, RZ, 0x8 ;  /* 0x00000008ff517803 */ /* 0x000fe40000000000 */
[----:B------:R-:W-:Y:S02]  /*1140*/  ISETP.GE.AND P2, PT, R10, UR36, PT ;  /* 0x000000240a007c0c */ /* 0x000fe4000bf46270 */
[----:B------:R-:W-:Y:S01]  /*1150*/  ISETP.GE.AND P3, PT, R24, UR36, PT ;  /* 0x0000002418007c0c */ /* 0x000fe2000bf66270 */
[----:B--2---:R0:W-:Y:S02]  /*1160*/  STS [R58], R25 ;  /* 0x000000193a007388 */ /* 0x0041e40000000800 */
[----:B0-----:R-:W-:Y:S01]  /*1170*/  HFMA2 R25, -RZ, RZ, 0, 0 ;  /* 0x00000000ff197431 */ /* 0x001fe200000001ff */
[----:B------:R-:W-:Y:S01]  /*1180*/  CS2R R68, SRZ ;  /* 0x0000000000447805 */ /* 0x000fe2000001ff00 */
        /* <DEDUP_REMOVED lines=14> */
[----:B------:R0:W-:Y:S02]  /*1270*/  STS [R43+0x780], R42 ;  /* 0x0007802a2b007388 */ /* 0x0001e40000000800 */
[----:B0-----:R-:W-:-:S04]  /*1280*/  LEA.HI.SX32 R42, R26, R26, 0x1b ;  /* 0x0000001a1a2a7211 */ /* 0x001fc800078fdaff */
[----:B------:R-:W-:Y:S01]  /*1290*/  LEA R42, R42, UR12, 0x2 ;  /* 0x0000000c2a2a7c11 */ /* 0x000fe2000f8e10ff */
[----:B------:R-:W-:-:S04]  /*12a0*/  NOP ;  /* 0x0000000000007918 */ /* 0x000fc80000000000 */
        /* <DEDUP_REMOVED lines=17> */
[----:B------:R-:W-:-:S02]  /*13c0*/  CS2R R70, SRZ ;  /* 0x0000000000467805 */ /* 0x000fc4000001ff00 */
[----:B------:R-:W-:-:S03]  /*13d0*/  CS2R R72, SRZ ;  /* 0x0000000000487805 */ /* 0x000fc6000001ff00 */
[----:B------:R-:W2:Y:S01]  /*13e0*/  @!P0 LDG.E R25, desc[UR30][R8.64] ;  /* 0x0000001e08198981 */ /* 0x000ea2000c1e1900 */
[----:B------:R-:W-:-:S03]  /*13f0*/  ISETP.GE.AND P0, PT, R12, UR36, PT ;  /* 0x000000240c007c0c */ /* 0x000fc6000bf06270 */
[----:B------:R-:W3:Y:S01]  /*1400*/  @!P1 LDG.E R70, desc[UR30][R8.64+0x180] ;  /* 0x0001801e08469981 */ /* 0x000ee2000c1e1900 */
[----:B------:R-:W-:-:S03]  /*1410*/  ISETP.GE.AND P1, PT, R15, UR36, PT ;  /* 0x000000240f007c0c */ /* 0x000fc6000bf26270 */
[----:B------:R-:W4:Y:S01]  /*1420*/  @!P2 LDG.E R67, desc[UR30][R8.64+0x100] ;  /* 0x0001001e0843a981 */ /* 0x000f22000c1e1900 */
[----:B------:R-:W-:-:S03]  /*1430*/  ISETP.GE.AND P2, PT, R14, UR36, PT ;  /* 0x000000240e007c0c */ /* 0x000fc6000bf46270 */
[----:B------:R-:W3:Y:S04]  /*1440*/  @!P3 LDG.E R68, desc[UR30][R8.64+0x80] ;  /* 0x0000801e0844b981 */ /* 0x000ee8000c1e1900 */
[----:B------:R-:W4:Y:S01]  /*1450*/  @!P0 LDG.E R69, desc[UR30][R8.64+0x200] ;  /* 0x0002001e08458981 */ /* 0x000f22000c1e1900 */
[----:B------:R-:W-:Y:S02]  /*1460*/  ISETP.GE.AND P0, PT, R16, UR36, PT ;  /* 0x0000002410007c0c */ /* 0x000fe4000bf06270 */
[----:B------:R-:W-:Y:S02]  /*1470*/  ISETP.GE.AND P3, PT, R13, UR36, PT ;  /* 0x000000240d007c0c */ /* 0x000fe4000bf66270 */
[----:B------:R-:W-:Y:S02]  /*1480*/  CS2R R74, SRZ ;  /* 0x00000000004a7805 */ /* 0x000fe4000001ff00 */
[----:B------:R-:W-:Y:S01]  /*1490*/  CS2R R76, SRZ ;  /* 0x00000000004c7805 */ /* 0x000fe2000001ff00 */
[----:B------:R-:W4:Y:S01]  /*14a0*/  @!P2 LDG.E R71, desc[UR30][R8.64+0x300] ;  /* 0x0003001e0847a981 */ /* 0x000f22000c1e1900 */
[----:B------:R-:W-:-:S03]  /*14b0*/  ISETP.NE.AND P2, PT, R83, RZ, PT ;  /* 0x000000ff5300720c */ /* 0x000fc60003f45270 */
[----:B------:R-:W4:Y:S01]  /*14c0*/  @!P1 LDG.E R74, desc[UR30][R8.64+0x380] ;  /* 0x0003801e084a9981 */ /* 0x000f22000c1e1900 */
[----:B------:R-:W-:-:S03]  /*14d0*/  ISETP.NE.AND P1, PT, R84, RZ, PT ;  /* 0x000000ff5400720c */ /* 0x000fc60003f25270 */
[----:B------:R-:W4:Y:S01]  /*14e0*/  @!P0 LDG.E R73, desc[UR30][R8.64+0x400] ;  /* 0x0004001e08498981 */ /* 0x000f22000c1e1900 */
[----:B------:R-:W-:-:S03]  /*14f0*/  ISETP.NE.AND P0, PT, R85, RZ, PT ;  /* 0x000000ff5500720c */ /* 0x000fc60003f05270 */
[----:B------:R-:W4:Y:S01]  /*1500*/  @!P3 LDG.E R72, desc[UR30][R8.64+0x280] ;  /* 0x0002801e0848b981 */ /* 0x000f22000c1e1900 */
[----:B------:R-:W-:Y:S01]  /*1510*/  ISETP.NE.AND P3, PT, R81, RZ, PT ;  /* 0x000000ff5100720c */ /* 0x000fe20003f65270 */
[----:B------:R-:W-:Y:S01]  /*1520*/  HFMA2 R80, -RZ, RZ, 0, 0 ;  /* 0x00000000ff507431 */ /* 0x000fe200000001ff */
[----:B------:R-:W-:Y:S01]  /*1530*/  CS2R R78, SRZ ;  /* 0x00000000004e7805 */ /* 0x000fe2000001ff00 */
[----:B------:R-:W4:Y:S04]  /*1540*/  @!P6 LDG.E R82, desc[UR30][R8.64+0x780] ;  /* 0x0007801e0852e981 */ /* 0x000f28000c1e1900 */
[----:B------:R-:W4:Y:S04]  /*1550*/  @!P1 LDG.E R75, desc[UR30][R8.64+0x500] ;  /* 0x0005001e084b9981 */ /* 0x000f28000c1e1900 */
[----:B------:R-:W4:Y:S04]  /*1560*/  @!P0 LDG.E R76, desc[UR30][R8.64+0x480] ;  /* 0x0004801e084c8981 */ /* 0x000f28000c1e1900 */
[----:B------:R-:W4:Y:S04]  /*1570*/  @!P2 LDG.E R78, desc[UR30][R8.64+0x580] ;  /* 0x0005801e084ea981 */ /* 0x000f28000c1e1900 */
[----:B------:R-:W4:Y:S04]  /*1580*/  @!P3 LDG.E R77, desc[UR30][R8.64+0x600] ;  /* 0x0006001e084db981 */ /* 0x000f28000c1e1900 */
[----:B------:R-:W4:Y:S04]  /*1590*/  @!P4 LDG.E R80, desc[UR30][R8.64+0x680] ;  /* 0x0006801e0850c981 */ /* 0x000f28000c1e1900 */
[----:B------:R0:W4:Y:S01]  /*15a0*/  @!P5 LDG.E R79, desc[UR30][R8.64+0x700] ;  /* 0x0007001e084fd981 */ /* 0x000122000c1e1900 */
[----:B------:R-:W-:-:S02]  /*15b0*/  P2R R87, PR, RZ, 0x1 ;  /* 0x00000001ff577803 */ /* 0x000fc40000000000 */
[----:B------:R-:W-:Y:S01]  /*15c0*/  ISETP.NE.AND P0, PT, R113, RZ, PT ;  /* 0x000000ff7100720c */ /* 0x000fe20003f05270 */
[----:B0-----:R-:W-:Y:S01]  /*15d0*/  HFMA2 R9, -RZ, RZ, 0, 0 ;  /* 0x00000000ff097431 */ /* 0x001fe200000001ff */
        /* <DEDUP_REMOVED lines=8> */
[----:B----4-:R0:W-:Y:S04]  /*1660*/  STS [R56+0x100], R67 ;  /* 0x0001004338007388 */ /* 0x0101e80000000800 */
        /* <DEDUP_REMOVED lines=31> */
[----:B0-----:R-:W-:-:S02]  /*1860*/  HFMA2 R67, -RZ, RZ, 0, 0 ;  /* 0x00000000ff437431 */ /* 0x001fc400000001ff */
[----:B------:R-:W-:Y:S02]  /*1870*/  HFMA2 R25, -RZ, RZ, 0, 0 ;  /* 0x00000000ff197431 */ /* 0x000fe400000001ff */
[----:B-1----:R-:W-:Y:S01]  /*1880*/  HFMA2 R71, -RZ, RZ, 0, 0 ;  /* 0x00000000ff477431 */ /* 0x002fe200000001ff */
[----:B------:R-:W4:Y:S01]  /*1890*/  @!P0 LDG.E R9, desc[UR30][R6.64] ;  /* 0x0000001e06098981 */ /* 0x000f22000c1e1900 */
[----:B------:R-:W-:-:S03]  /*18a0*/  ISETP.GE.AND P0, PT, R12, UR36, PT ;  /* 0x000000240c007c0c */ /* 0x000fc6000bf06270 */
[----:B------:R-:W4:Y:S01]  /*18b0*/  @!P1 LDG.E R102, desc[UR30][R6.64+0x180] ;  /* 0x0001801e06669981 */ /* 0x000f22000c1e1900 */
[----:B------:R-:W-:-:S03]  /*18c0*/  ISETP.GE.AND P1, PT, R15, UR36, PT ;  /* 0x000000240f007c0c */ /* 0x000fc6000bf26270 */
[----:B------:R-:W4:Y:S01]  /*18d0*/  @!P2 LDG.E R25, desc[UR30][R6.64+0x100] ;  /* 0x0001001e0619a981 */ /* 0x000f22000c1e1900 */
[----:B------:R-:W-:-:S03]  /*18e0*/  ISETP.GE.AND P2, PT, R14, UR36, PT ;  /* 0x000000240e007c0c */ /* 0x000fc6000bf46270 */
[----:B------:R-:W4:Y:S04]  /*18f0*/  @!P3 LDG.E R100, desc[UR30][R6.64+0x80] ;  /* 0x0000801e0664b981 */ /* 0x000f28000c1e1900 */
[----:B------:R-:W4:Y:S01]  /*1900*/  @!P0 LDG.E R67, desc[UR30][R6.64+0x200] ;  /* 0x0002001e06438981 */ /* 0x000f22000c1e1900 */
[----:B------:R-:W-:Y:S02]  /*1910*/  ISETP.GE.AND P0, PT, R16, UR36, PT ;  /* 0x0000002410007c0c */ /* 0x000fe4000bf06270 */
[----:B------:R-:W-:Y:S01]  /*1920*/  ISETP.GE.AND P3, PT, R13, UR36, PT ;  /* 0x000000240d007c0c */ /* 0x000fe2000bf66270 */
[----:B------:R-:W-:Y:S01]  /*1930*/  HFMA2 R69, -RZ, RZ, 0, 0 ;  /* 0x00000000ff457431 */ /* 0x000fe200000001ff */
[----:B------:R-:W4:Y:S01]  /*1940*/  @!P1 LDG.E R106, desc[UR30][R6.64+0x380] ;  /* 0x0003801e066a9981 */ /* 0x000f22000c1e1900 */
[----:B------:R-:W-:Y:S01]  /*1950*/  ISETP.NE.AND P1, PT, R85, RZ, PT ;  /* 0x000000ff5500720c */ /* 0x000fe20003f25270 */
[----:B--2---:R-:W-:-:S02]  /*1960*/  HFMA2 R73, -RZ, RZ, 0, 0 ;  /* 0x00000000ff497431 */ /* 0x004fc400000001ff */
[----:B---3--:R-:W-:Y:S01]  /*1970*/  HFMA2 R75, -RZ, RZ, 0, 0 ;  /* 0x00000000ff4b7431 */ /* 0x008fe200000001ff */
[----:B----4-:R-:W-:Y:S01]  /*1980*/  MOV R82, RZ ;  /* 0x000000ff00527202 */ /* 0x010fe20000000f00 */
[----:B------:R-:W-:Y:S01]  /*1990*/  HFMA2 R77, -RZ, RZ, 0, 0 ;  /* 0x00000000ff4d7431 */ /* 0x000fe200000001ff */
[----:B------:R-:W2:Y:S04]  /*19a0*/  @!P4 LDG.E R110, desc[UR30][R6.64+0x680] ;  /* 0x0006801e066ec981 */ /* 0x000ea8000c1e1900 */
[----:B------:R-:W3:Y:S01]  /*19b0*/  @!P0 LDG.E R71, desc[UR30][R6.64+0x400] ;  /* 0x0004001e06478981 */ /* 0x000ee2000c1e1900 */
[----:B------:R-:W-:-:S03]  /*19c0*/  ISETP.NE.AND P0, PT, R87, RZ, PT ;  /* 0x000000ff5700720c */ /* 0x000fc60003f05270 */
[----:B------:R-:W4:Y:S01]  /*19d0*/  @!P2 LDG.E R69, desc[UR30][R6.64+0x300] ;  /* 0x0003001e0645a981 */ /* 0x000f22000c1e1900 */
        /* <DEDUP_REMOVED lines=17> */
[----:B------:R-:W-:Y:S04]  /*1af0*/  STS [R58], R9 ;  /* 0x000000093a007388 */ /* 0x000fe80000000800 */
[----:B------:R-:W-:Y:S04]  /*1b00*/  STS [R57+0x80], R100 ;  /* 0x0000806439007388 */ /* 0x000fe80000000800 */
[----:B------:R-:W-:Y:S04]  /*1b10*/  STS [R56+0x100], R25 ;  /* 0x0001001938007388 */ /* 0x000fe80000000800 */
[----:B------:R0:W-:Y:S04]  /*1b20*/  STS [R55+0x180], R102 ;  /* 0x0001806637007388 */ /* 0x0001e80000000800 */
[----:B------:R-:W-:Y:S04]  /*1b30*/  STS [R54+0x200], R67 ;  /* 0x0002004336007388 */ /* 0x000fe80000000800 */
[----:B--2---:R-:W-:Y:S04]  /*1b40*/  STS [R53+0x280], R104 ;  /* 0x0002806835007388 */ /* 0x004fe80000000800 */
[----:B----4-:R-:W-:Y:S04]  /*1b50*/  STS [R52+0x300], R69 ;  /* 0x0003004534007388 */ /* 0x010fe80000000800 */
[----:B------:R1:W-:Y:S04]  /*1b60*/  STS [R51+0x380], R106 ;  /* 0x0003806a33007388 */ /* 0x0003e80000000800 */
[----:B---3--:R-:W-:Y:S04]  /*1b70*/  STS [R50+0x400], R71 ;  /* 0x0004004732007388 */ /* 0x008fe80000000800 */
[----:B------:R2:W-:Y:S04]  /*1b80*/  STS [R49+0x480], R108 ;  /* 0x0004806c31007388 */ /* 0x0005e80000000800 */
        /* <DEDUP_REMOVED lines=25> */
[----:B------:R-:W-:Y:S01]  /*1d20*/  CS2R R100, SRZ ;  /* 0x0000000000647805 */ /* 0x000fe2000001ff00 */
[----:B-1----:R-:W-:-:S03]  /*1d30*/  HFMA2 R106, -RZ, RZ, 0, 0 ;  /* 0x00000000ff6a7431 */ /* 0x002fc600000001ff */
        /* <DEDUP_REMOVED lines=12> */
[----:B------:R-:W-:-:S03]  /*1e00*/  ISETP.NE.AND P1, PT, R107, RZ, PT ;  /* 0x000000ff6b00720c */ /* 0x000fc60003f25270 */
[----:B------:R-:W4:Y:S01]  /*1e10*/  @!P2 LDG.E R95, desc[UR30][R4.64+0x300] ;  /* 0x0003001e045fa981 */ /* 0x000f22000c1e1900 */
[----:B------:R-:W-:Y:S02]  /*1e20*/  ISETP.NE.AND P2, PT, R105, RZ, PT ;  /* 0x000000ff6900720c */ /* 0x000fe40003f45270 */
[----:B--2---:R-:W-:Y:S01]  /*1e30*/  CS2R R108, SRZ ;  /* 0x00000000006c7805 */ /* 0x004fe2000001ff00 */
[----:B---3--:R-:W-:Y:S01]  /*1e40*/  HFMA2 R112, -RZ, RZ, 0, 0 ;  /* 0x00000000ff707431 */ /* 0x008fe200000001ff */
[----:B------:R-:W-:Y:S01]  /*1e50*/  MOV R110, RZ ;  /* 0x000000ff006e7202 */ /* 0x000fe20000000f00 */
[----:B------:R-:W2:Y:S01]  /*1e60*/  @!P0 LDG.E R97, desc[UR30][R4.64+0x400] ;  /* 0x0004001e04618981 */ /* 0x000ea2000c1e1900 */
[----:B------:R-:W-:-:S03]  /*1e70*/  ISETP.NE.AND P0, PT, R111, RZ, PT ;  /* 0x000000ff6f00720c */ /* 0x000fc60003f05270 */
[----:B------:R-:W3:Y:S01]  /*1e80*/  @!P3 LDG.E R104, desc[UR30][R4.64+0x280] ;  /* 0x0002801e0468b981 */ /* 0x000ee2000c1e1900 */
[----:B------:R-:W-:-:S03]  /*1e90*/  ISETP.NE.AND P3, PT, R103, RZ, PT ;  /* 0x000000ff6700720c */ /* 0x000fc60003f65270 */
[----:B------:R-:W2:Y:S04]  /*1ea0*/  @!P1 LDG.E R99, desc[UR30][R4.64+0x500] ;  /* 0x0005001e04639981 */ /* 0x000ea8000c1e1900 */
        /* <DEDUP_REMOVED lines=8> */
[----:B------:R-:W-:Y:S02]  /*1f30*/  MOV R111, RZ ;  /* 0x000000ff006f7202 */ /* 0x000fe40000000f00 */
[----:B------:R-:W-:Y:S02]  /*1f40*/  P2R R113, PR, RZ, 0x2 ;  /* 0x00000002ff717803 */ /* 0x000fe40000000000 */
[----:B------:R-:W-:Y:S01]  /*1f50*/  ISETP.GE.AND P1, PT, R24, UR36, PT ;  /* 0x0000002418007c0c */ /* 0x000fe2000bf26270 */
[----:B----4-:R-:W-:Y:S04]  /*1f60*/  STS [R58], R89 ;  /* 0x000000593a007388 */ /* 0x010fe80000000800 */
[----:B------:R-:W-:Y:S04]  /*1f70*/  STS [R57+0x80], R100 ;  /* 0x0000806439007388 */ /* 0x000fe80000000800 */
[----:B------:R-:W-:Y:S04]  /*1f80*/  STS [R56+0x100], R91 ;  /* 0x0001005b38007388 */ /* 0x000fe80000000800 */
[----:B------:R-:W-:Y:S04]  /*1f90*/  STS [R55+0x180], R102 ;  /* 0x0001806637007388 */ /* 0x000fe80000000800 */
[----:B------:R-:W-:Y:S04]  /*1fa0*/  STS [R54+0x200], R93 ;  /* 0x0002005d36007388 */ /* 0x000fe80000000800 */
[----:B---3--:R-:W-:Y:S04]  /*1fb0*/  STS [R53+0x280], R104 ;  /* 0x0002806835007388 */ /* 0x008fe80000000800 */
[----:B------:R-:W-:Y:S04]  /*1fc0*/  STS [R52+0x300], R95 ;  /* 0x0003005f34007388 */ /* 0x000fe80000000800 */
[----:B------:R-:W-:Y:S04]  /*1fd0*/  STS [R51+0x380], R106 ;  /* 0x0003806a33007388 */ /* 0x000fe80000000800 */
[----:B--2---:R-:W-:Y:S04]  /*1fe0*/  STS [R50+0x400], R97 ;  /* 0x0004006132007388 */ /* 0x004fe80000000800 */
[----:B------:R0:W-:Y:S04]  /*1ff0*/  STS [R49+0x480], R108 ;  /* 0x0004806c31007388 */ /* 0x0001e80000000800 */
[----:B------:R-:W-:Y:S04]  /*2000*/  STS [R48+0x500], R99 ;  /* 0x0005006330007388 */ /* 0x000fe80000000800 */
[----:B------:R1:W-:Y:S04]  /*2010*/  STS [R47+0x580], R110 ;  /* 0x0005806e2f007388 */ /* 0x0003e80000000800 */
[----:B------:R-:W-:Y:S04]  /*2020*/  STS [R46+0x600], R101 ;  /* 0x000600652e007388 */ /* 0x000fe80000000800 */
[----:B------:R-:W-:Y:S04]  /*2030*/  STS [R45+0x680], R112 ;  /* 0x000680702d007388 */ /* 0x000fe80000000800 */
[----:B------:R-:W-:Y:S04]  /*2040*/  STS [R44+0x700], R109 ;  /* 0x0007006d2c007388 */ /* 0x000fe80000000800 */
[----:B------:R2:W-:Y:S01]  /*2050*/  STS [R43+0x780], R114 ;  /* 0x000780722b007388 */ /* 0x0005e20000000800 */
[----:B------:R-:W-:-:S03]  /*2060*/  NOP ;  /* 0x0000000000007918 */ /* 0x000fc60000000000 */
[----:B------:R-:W3:Y:S04]  /*2070*/  LDS R107, [R42] ;  /* 0x000000002a6b7984 */ /* 0x000ee80000000800 */
[----:B------:R-:W4:Y:S04]  /*2080*/  LDS R106, [R42+0x4] ;  /* 0x000004002a6a7984 */ /* 0x000f280000000800 */
[----:B------:R-:W-:Y:S04]  /*2090*/  LDS R105, [R42+0x8] ;  /* 0x000008002a697984 */ /* 0x000fe80000000800 */
[----:B------:R-:W4:Y:S04]  /*20a0*/  LDS R104, [R42+0xc] ;  /* 0x00000c002a687984 */ /* 0x000f280000000800 */
[----:B------:R-:W4:Y:S04]  /*20b0*/  LDS R103, [R42+0x10] ;  /* 0x000010002a677984 */ /* 0x000f280000000800 */
[----:B------:R-:W-:Y:S04]  /*20c0*/  LDS R102, [R42+0x14] ;  /* 0x000014002a667984 */ /* 0x000fe80000000800 */
[----:B------:R-:W-:Y:S04]  /*20d0*/  LDS R101, [R42+0x18] ;  /* 0x000018002a657984 */ /* 0x000fe80000000800 */
[----:B------:R-:W4:Y:S04]  /*20e0*/  LDS R100, [R42+0x1c] ;  /* 0x00001c002a647984 */ /* 0x000f280000000800 */
[----:B------:R-:W-:Y:S04]  /*20f0*/  LDS R99, [R42+0x20] ;  /* 0x000020002a637984 */ /* 0x000fe80000000800 */
[----:B------:R-:W4:Y:S04]  /*2100*/  LDS R97, [R42+0x24] ;  /* 0x000024002a617984 */ /* 0x000f280000000800 */
[----:B------:R-:W-:Y:S04]  /*2110*/  LDS R95, [R42+0x28] ;  /* 0x000028002a5f7984 */ /* 0x000fe80000000800 */
[----:B------:R-:W4:Y:S04]  /*2120*/  LDS R93, [R42+0x2c] ;  /* 0x00002c002a5d7984 */ /* 0x000f280000000800 */
[----:B------:R-:W4:Y:S04]  /*2130*/  LDS R91, [R42+0x30] ;  /* 0x000030002a5b7984 */ /* 0x000f280000000800 */
[----:B------:R-:W-:Y:S04]  /*2140*/  LDS R89, [R42+0x34] ;  /* 0x000034002a597984 */ /* 0x000fe80000000800 */
[----:B------:R-:W4:Y:S04]  /*2150*/  LDS R5, [R42+0x38] ;  /* 0x000038002a057984 */ /* 0x000f280000000800 */
[----:B------:R-:W4:Y:S01]  /*2160*/  LDS R4, [R42+0x3c] ;  /* 0x00003c002a047984 */ /* 0x000f220000000800 */
[----:B------:R-:W-:Y:S01]  /*2170*/  BAR.SYNC.DEFER_BLOCKING 0x0 ;  /* 0x0000000000007b1d */ /* 0x000fe20000010000 */
[----:B0-----:R-:W-:-:S05]  /*2180*/  HFMA2 R108, -RZ, RZ, 0, 0 ;  /* 0x00000000ff6c7431 */ /* 0x001fca00000001ff */
[----:B------:R-:W4:Y:S01]  /*2190*/  @!P0 LDG.E R111, desc[UR30][R2.64] ;  /* 0x0000001e026f8981 */ /* 0x000f22000c1e1900 */
[----:B------:R-:W-:-:S03]  /*21a0*/  ISETP.GE.AND P0, PT, R10, UR36, PT ;  /* 0x000000240a007c0c */ /* 0x000fc6000bf06270 */
[----:B------:R-:W4:Y:S01]  /*21b0*/  @!P1 LDG.E R108, desc[UR30][R2.64+0x80] ;  /* 0x0000801e026c9981 */ /* 0x000f22000c1e1900 */
[----:B------:R-:W-:Y:S02]  /*21c0*/  ISETP.GE.AND P1, PT, R11, UR36, PT ;  /* 0x000000240b007c0c */ /* 0x000fe4000bf26270 */
[----:B-1----:R-:W-:Y:S01]  /*21d0*/  MOV R110, RZ ;  /* 0x000000ff006e7202 */ /* 0x002fe20000000f00 */
[----:B--2---:R-:W-:Y:S01]  /*21e0*/  HFMA2 R114, -RZ, RZ, 0, 0 ;  /* 0x00000000ff727431 */ /* 0x004fe200000001ff */
[----:B------:R-:W2:Y:S04]  /*21f0*/  @!P2 LDG.E R122, desc[UR30][R2.64+0x580] ;  /* 0x0005801e027aa981 */ /* 0x000ea8000c1e1900 */
        /* <DEDUP_REMOVED lines=17> */
[----:B------:R-:W-:-:S03]  /*2310*/  ISETP.NE.AND P0, PT, R118, RZ, PT ;  /* 0x000000ff7600720c */ /* 0x000fc60003f05270 */
[----:B------:R-:W2:Y:S10]  /*2320*/  @!P1 LDG.E R123, desc[UR30][R2.64+0x500] ;  /* 0x0005001e027b9981 */ /* 0x000eb4000c1e1900 */
[----:B------:R0:W2:Y:S01]  /*2330*/  @!P0 LDG.E R120, desc[UR30][R2.64+0x480] ;  /* 0x0004801e02788981 */ /* 0x0000a2000c1e1900 */
[----:B---3--:R-:W-:Y:S01]  /*2340*/  FMUL.FTZ R109, R107, -1.4426950216293334961 ;  /* 0xbfb8aa3b6b6d7820 */ /* 0x008fe20000410000 */
[----:B----4-:R-:W-:Y:S01]  /*2350*/  FMUL.FTZ R112, R106, -1.4426950216293334961 ;  /* 0xbfb8aa3b6a707820 */ /* 0x010fe20000410000 */
[----:B------:R-:W-:-:S03]  /*2360*/  FMUL.FTZ R128, R104, -1.4426950216293334961 ;  /* 0xbfb8aa3b68807820 */ /* 0x000fc60000410000 */
[----:B------:R1:W-:Y:S08]  /*2370*/  MUFU.EX2 R113, R112 ;  /* 0x0000007000717308 */ /* 0x0003f00000000800 */
[----:B------:R-:W3:Y:S01]  /*2380*/  MUFU.EX2 R109, R109 ;  /* 0x0000006d006d7308 */ /* 0x000ee20000000800 */
[----:B------:R-:W-:Y:S01]  /*2390*/  FMUL.FTZ R118, R105, -1.4426950216293334961 ;  /* 0xbfb8aa3b69767820 */ /* 0x000fe20000410000 */
[----:B------:R-:W-:Y:S01]  /*23a0*/  FMUL.FTZ R129, R103, -1.4426950216293334961 ;  /* 0xbfb8aa3b67817820 */ /* 0x000fe20000410000 */
[----:B-1----:R-:W-:Y:S01]  /*23b0*/  FMUL.FTZ R112, R100, -1.4426950216293334961 ;  /* 0xbfb8aa3b64707820 */ /* 0x002fe20000410000 */
[----:B0-----:R-:W-:-:S04]  /*23c0*/  FMUL.FTZ R3, R101, -1.4426950216293334961 ;  /* 0xbfb8aa3b65037820 */ /* 0x001fc80000410000 */
[----:B------:R-:W0:Y:S01]  /*23d0*/  MUFU.EX2 R128, R128 ;  /* 0x0000008000807308 */ /* 0x000e220000000800 */
[----:B------:R-:W-:-:S07]  /*23e0*/  FMUL.FTZ R2, R102, -1.4426950216293334961 ;  /* 0xbfb8aa3b66027820 */ /* 0x000fce0000410000 */
[----:B------:R-:W1:Y:S08]  /*23f0*/  MUFU.EX2 R118, R118 ;  /* 0x0000007600767308 */ /* 0x000e700000000800 */
[----:B------:R3:W-:Y:S08]  /*2400*/  MUFU.EX2 R130, R112 ;  /* 0x0000007000827308 */ /* 0x0007f00000000800 */
[----:B------:R-:W4:Y:S01]  /*2410*/  MUFU.EX2 R129, R129 ;  /* 0x0000008100817308 */ /* 0x000f220000000800 */
[----:B---3--:R-:W-:Y:S01]  /*2420*/  FADD.FTZ R112, R109, 1 ;  /* 0x3f8000006d707421 */ /* 0x008fe20000010000 */
[----:B------:R-:W-:-:S06]  /*2430*/  FADD.FTZ R109, R113, 1 ;  /* 0x3f800000716d7421 */ /* 0x000fcc0000010000 */
[----:B------:R-:W3:Y:S01]  /*2440*/  MUFU.EX2 R3, R3 ;  /* 0x0000000300037308 */ /* 0x000ee20000000800 */
[----:B0-----:R-:W-:-:S07]  /*2450*/  FADD.FTZ R113, R128, 1 ;  /* 0x3f80000080717421 */ /* 0x001fce0000010000 */
[----:B------:R-:W0:Y:S08]  /*2460*/  MUFU.EX2 R2, R2 ;  /* 0x0000000200027308 */ /* 0x000e300000000800 */
[----:B------:R-:W0:Y:S01]  /*2470*/  MUFU.RCP R109, R109 ;  /* 0x0000006d006d7308 */ /* 0x000e220000001000 */
[----:B------:R-:W-:Y:S01]  /*2480*/  FMUL.FTZ R132, R97, -1.4426950216293334961 ;  /* 0xbfb8aa3b61847820 */ /* 0x000fe20000410000 */
[----:B------:R-:W-:Y:S01]  /*2490*/  FMUL.FTZ R134, R93, -1.4426950216293334961 ;  /* 0xbfb8aa3b5d867820 */ /* 0x000fe20000410000 */
[----:B-1----:R-:W-:-:S05]  /*24a0*/  FADD.FTZ R118, R118, 1 ;  /* 0x3f80000076767421 */ /* 0x002fca0000010000 */
[----:B------:R-:W-:Y:S01]  /*24b0*/  MUFU.RCP R112, R112 ;  /* 0x0000007000707308 */ /* 0x000fe20000001000 */
[----:B------:R-:W-:Y:S01]  /*24c0*/  FMUL.FTZ R136, R91, -1.4426950216293334961 ;  /* 0xbfb8aa3b5b887820 */ /* 0x000fe20000410000 */
[----:B----4-:R-:W-:Y:S01]  /*24d0*/  FADD.FTZ R129, R129, 1 ;  /* 0x3f80000081817421 */ /* 0x010fe20000010000 */
[----:B---3--:R-:W-:-:S05]  /*24e0*/  FADD.FTZ R3, R3, 1 ;  /* 0x3f80000003037421 */ /* 0x008fca0000010000 */
[----:B------:R-:W-:Y:S01]  /*24f0*/  MUFU.RCP R113, R113 ;  /* 0x0000007100717308 */ /* 0x000fe20000001000 */
[----:B0-----:R-:W-:-:S07]  /*2500*/  FADD.FTZ R2, R2, 1 ;  /* 0x3f80000002027421 */ /* 0x001fce0000010000 */
[----:B------:R-:W-:Y:S08]  /*2510*/  MUFU.EX2 R135, R134 ;  /* 0x0000008600877308 */ /* 0x000ff00000000800 */
[----:B------:R-:W0:Y:S08]  /*2520*/  MUFU.EX2 R132, R132 ;  /* 0x0000008400847308 */ /* 0x000e300000000800 */
[----:B------:R-:W-:Y:S08]  /*2530*/  MUFU.RCP R118, R118 ;  /* 0x0000007600767308 */ /* 0x000ff00000001000 */
[----:B------:R-:W1:Y:S08]  /*2540*/  MUFU.RCP R134, R129 ;  /* 0x0000008100867308 */ /* 0x000e700000001000 */
[----:B------:R-:W-:Y:S08]  /*2550*/  MUFU.EX2 R137, R136 ;  /* 0x0000008800897308 */ /* 0x000ff00000000800 */
[----:B------:R3:W-:Y:S02]  /*2560*/  MUFU.RCP R136, R3 ;  /* 0x0000000300887308 */ /* 0x0007e40000001000 */
[----:B---3--:R-:W-:Y:S01]  /*2570*/  FADD.FTZ R3, -R109, 1 ;  /* 0x3f8000006d037421 */ /* 0x008fe20000010100 */
[----:B------:R-:W-:Y:S01]  /*2580*/  FMUL.FTZ R140, R5, -1.4426950216293334961 ;  /* 0xbfb8aa3b058c7820 */ /* 0x000fe20000410000 */
[----:B0-----:R-:W-:Y:S01]  /*2590*/  FADD.FTZ R132, R132, 1 ;  /* 0x3f80000084847421 */ /* 0x001fe20000010000 */
[----:B------:R-:W-:Y:S01]  /*25a0*/  FMUL.FTZ R131, R99, -1.4426950216293334961 ;  /* 0xbfb8aa3b63837820 */ /* 0x000fe20000410000 */
[----:B------:R-:W-:-:S02]  /*25b0*/  FMUL.FTZ R133, R95, -1.4426950216293334961 ;  /* 0xbfb8aa3b5f857820 */ /* 0x000fc40000410000 */
[----:B------:R-:W-:Y:S01]  /*25c0*/  MUFU.EX2 R141, R140 ;  /* 0x0000008c008d7308 */ /* 0x000fe20000000800 */
[----:B------:R-:W-:Y:S04]  /*25d0*/  STS [R58], R111 ;  /* 0x0000006f3a007388 */ /* 0x000fe80000000800 */
[----:B------:R-:W-:Y:S04]  /*25e0*/  STS [R57+0x80], R108 ;  /* 0x0000806c39007388 */ /* 0x000fe80000000800 */
[----:B--2---:R0:W-:Y:S04]  /*25f0*/  STS [R56+0x100], R115 ;  /* 0x0001007338007388 */ /* 0x0041e80000000800 */
        /* <DEDUP_REMOVED lines=14> */
[----:B------:R-:W3:Y:S04]  /*26e0*/  LDS R110, [R42+0x4] ;  /* 0x000004002a6e7984 */ /* 0x000ee80000000800 */
[----:B------:R-:W4:Y:S04]  /*26f0*/  LDS R108, [R42] ;  /* 0x000000002a6c7984 */ /* 0x000f280000000800 */
[----:B------:R-:W1:Y:S04]  /*2700*/  LDS R114, [R42+0x8] ;  /* 0x000008002a727984 */ /* 0x000e680000000800 */
[----:B------:R-:W1:Y:S04]  /*2710*/  LDS R116, [R42+0x10] ;  /* 0x000010002a747984 */ /* 0x000e680000000800 */
[----:B------:R-:W1:Y:S01]  /*2720*/  LDS R111, [R42+0xc] ;  /* 0x00000c002a6f7984 */ /* 0x000e620000000800 */
[----:B0-----:R0:W1:Y:S01]  /*2730*/  MUFU.RCP R115, R2 ;  /* 0x0000000200737308 */ /* 0x0010620000001000 */
[----:B--2---:R-:W-:-:S02]  /*2740*/  FFMA.FTZ R126, R106, R3, 1 ;  /* 0x3f8000006a7e7423 */ /* 0x004fc40000010003 */
[----:B------:R-:W-:Y:S04]  /*2750*/  LDS R122, [R42+0x14] ;  /* 0x000014002a7a7984 */ /* 0x000fe80000000800 */
[----:B------:R-:W-:Y:S01]  /*2760*/  LDS R120, [R42+0x18] ;  /* 0x000018002a787984 */ /* 0x000fe20000000800 */
[----:B0-----:R-:W-:Y:S01]  /*2770*/  FADD.FTZ R2, -R112, 1 ;  /* 0x3f80000070027421 */ /* 0x001fe20000010100 */
[----:B------:R-:W-:Y:S01]  /*2780*/  FADD.FTZ R117, R130, 1 ;  /* 0x3f80000082757421 */ /* 0x000fe20000010000 */
[----:B------:R0:W-:Y:S01]  /*2790*/  MUFU.RCP R140, R132 ;  /* 0x00000084008c7308 */ /* 0x0001e20000001000 */
[----:B------:R-:W-:Y:S01]  /*27a0*/  LDS R128, [R42+0x24] ;  /* 0x000024002a807984 */ /* 0x000fe20000000800 */
[----:B------:R-:W-:Y:S01]  /*27b0*/  FFMA.FTZ R2, R107, R2, 1 ;  /* 0x3f8000006b027423 */ /* 0x000fe20000010002 */
[----:B------:R-:W-:-:S02]  /*27c0*/  FMUL.FTZ R142, R4, -1.4426950216293334961 ;  /* 0xbfb8aa3b048e7820 */ /* 0x000fc40000410000 */
[----:B------:R-:W-:Y:S04]  /*27d0*/  LDS R130, [R42+0x28] ;  /* 0x000028002a827984 */ /* 0x000fe80000000800 */
[----:B0-----:R-:W-:Y:S01]  /*27e0*/  LDS R132, [R42+0x2c] ;  /* 0x00002c002a847984 */ /* 0x001fe20000000800 */
[----:B---3--:R-:W-:Y:S01]  /*27f0*/  FMUL.FTZ R124, R85, R110 ;  /* 0x0000006e557c7220 */ /* 0x008fe20000410000 */
[----:B------:R-:W0:Y:S01]  /*2800*/  MUFU.EX2 R131, R131 ;  /* 0x0000008300837308 */ /* 0x000e220000000800 */
[----:B------:R-:W-:Y:S01]  /*2810*/  FMUL.FTZ R138, R89, -1.4426950216293334961 ;  /* 0xbfb8aa3b598a7820 */ /* 0x000fe20000410000 */
[----:B------:R-:W-:Y:S01]  /*2820*/  LDS R148, [R42+0x30] ;  /* 0x000030002a947984 */ /* 0x000fe20000000800 */
[----:B------:R-:W-:Y:S01]  /*2830*/  FMUL.FTZ R119, R109, R124 ;  /* 0x0000007c6d777220 */ /* 0x000fe20000410000 */
[----:B----4-:R-:W-:-:S02]  /*2840*/  FMUL.FTZ R3, R87, R108 ;  /* 0x0000006c57037220 */ /* 0x010fc40000410000 */
[----:B------:R-:W2:Y:S01]  /*2850*/  LDS R124, [R42+0x1c] ;  /* 0x00001c002a7c7984 */ /* 0x000ea20000000800 */
[----:B------:R-:W-:Y:S01]  /*2860*/  FMUL.FTZ R121, R119, R126 ;  /* 0x0000007e77797220 */ /* 0x000fe20000410000 */
[----:B------:R-:W-:Y:S01]  /*2870*/  FMUL.FTZ R3, R112, R3 ;  /* 0x0000000370037220 */ /* 0x000fe20000410000 */
[----:B------:R-:W-:Y:S01]  /*2880*/  FADD.FTZ R119, -R113, 1 ;  /* 0x3f80000071777421 */ /* 0x000fe20000010100 */
[----:B-1----:R-:W-:Y:S02]  /*2890*/  FADD.FTZ R126, -R134, 1 ;  /* 0x3f800000867e7421 */ /* 0x002fe40000010100 */
[----:B------:R-:W-:Y:S01]  /*28a0*/  FMUL.FTZ R3, R3, R2 ;  /* 0x0000000203037220 */ /* 0x000fe20000410000 */
[----:B------:R-:W-:Y:S01]  /*28b0*/  FFMA.FTZ R125, R104, R119, 1 ;  /* 0x3f800000687d7423 */ /* 0x000fe20000010077 */
[C---:B------:R-:W-:Y:S01]  /*28c0*/  FADD.FTZ R2, -R118.reuse, 1 ;  /* 0x3f80000076027421 */ /* 0x040fe20000010100 */
[----:B------:R-:W-:Y:S01]  /*28d0*/  FMUL.FTZ R119, R83, R114 ;  /* 0x0000007253777220 */ /* 0x000fe20000410000 */
[----:B------:R-:W-:Y:S01]  /*28e0*/  FMUL.FTZ R123, R81, R116 ;  /* 0x00000074517b7220 */ /* 0x000fe20000410000 */
[----:B------:R-:W-:Y:S01]  /*28f0*/  FFMA.FTZ R146, R103, R126, 1 ;  /* 0x3f80000067927423 */ /* 0x000fe2000001007e */
[----:B------:R-:W-:Y:S01]  /*2900*/  FFMA.FTZ R2, R105, R2, 1 ;  /* 0x3f80000069027423 */ /* 0x000fe20000010002 */
[----:B------:R-:W-:Y:S01]  /*2910*/  FMUL.FTZ R119, R118, R119 ;  /* 0x0000007776777220 */ /* 0x000fe20000410000 */
[----:B------:R-:W-:Y:S01]  /*2920*/  FMUL.FTZ R144, R82, R111 ;  /* 0x0000006f52907220 */ /* 0x000fe20000410000 */
[----:B------:R-:W1:Y:S01]  /*2930*/  LDS R126, [R42+0x20] ;  /* 0x000020002a7e7984 */ /* 0x000e620000000800 */
[----:B------:R-:W-:Y:S01]  /*2940*/  FMUL.FTZ R127, R134, R123 ;  /* 0x0000007b867f7220 */ /* 0x000fe20000410000 */
[----:B------:R-:W3:Y:S01]  /*2950*/  MUFU.EX2 R133, R133 ;  /* 0x0000008500857308 */ /* 0x000ee20000000800 */
[----:B------:R-:W-:Y:S01]  /*2960*/  FMUL.FTZ R123, R119, R2 ;  /* 0x00000002777b7220 */ /* 0x000fe20000410000 */
[----:B------:R-:W-:Y:S01]  /*2970*/  FMUL.FTZ R144, R113, R144 ;  /* 0x0000009071907220 */ /* 0x000fe20000410000 */
[----:B------:R-:W-:Y:S01]  /*2980*/  FADD.FTZ R119, -R115, 1 ;  /* 0x3f80000073777421 */ /* 0x000fe20000010100 */
[----:B------:R-:W-:-:S02]  /*2990*/  FMUL.FTZ R127, R127, R146 ;  /* 0x000000927f7f7220 */ /* 0x000fc40000410000 */
[----:B------:R-:W-:Y:S02]  /*29a0*/  FMUL.FTZ R125, R144, R125 ;  /* 0x0000007d907d7220 */ /* 0x000fe40000410000 */
[----:B------:R-:W4:Y:S01]  /*29b0*/  MUFU.EX2 R143, R142 ;  /* 0x0000008e008f7308 */ /* 0x000f220000000800 */
[----:B------:R-:W-:Y:S01]  /*29c0*/  FFMA.FTZ R129, R102, R119, 1 ;  /* 0x3f80000066817423 */ /* 0x000fe20000010077 */
[----:B------:R-:W1:Y:S04]  /*29d0*/  LDS R146, [R42+0x34] ;  /* 0x000034002a927984 */ /* 0x000e680000000800 */
[----:B------:R-:W1:Y:S02]  /*29e0*/  LDS R144, [R42+0x38] ;  /* 0x000038002a907984 */ /* 0x000e640000000800 */
[----:B------:R-:W2:Y:S02]  /*29f0*/  MUFU.RCP R117, R117 ;  /* 0x0000007500757308 */ /* 0x000ea40000001000 */
[----:B------:R-:W1:Y:S06]  /*2a00*/  LDS R119, [R42+0x3c] ;  /* 0x00003c002a777984 */ /* 0x000e6c0000000800 */
[----:B------:R-:W2:Y:S01]  /*2a10*/  MUFU.EX2 R139, R138 ;  /* 0x0000008a008b7308 */ /* 0x000ea20000000800 */
[----:B0-----:R-:W-:Y:S01]  /*2a20*/  FADD.FTZ R131, R131, 1 ;  /* 0x3f80000083837421 */ /* 0x001fe20000010000 */
[----:B---3--:R-:W-:Y:S01]  /*2a30*/  FADD.FTZ R133, R133, 1 ;  /* 0x3f80000085857421 */ /* 0x008fe20000010000 */
[----:B------:R-:W-:Y:S01]  /*2a40*/  FADD.FTZ R135, R135, 1 ;  /* 0x3f80000087877421 */ /* 0x000fe20000010000 */
[----:B----4-:R-:W-:Y:S01]  /*2a50*/  FADD.FTZ R143, R143, 1 ;  /* 0x3f8000008f8f7421 */ /* 0x010fe20000010000 */
[----:B------:R-:W-:Y:S01]  /*2a60*/  FADD.FTZ R2, -R136, 1 ;  /* 0x3f80000088027421 */ /* 0x000fe20000010100 */
[----:B------:R-:W-:Y:S01]  /*2a70*/  FADD.FTZ R137, R137, 1 ;  /* 0x3f80000089897421 */ /* 0x000fe20000010000 */
[----:B------:R-:W-:Y:S01]  /*2a80*/  FADD.FTZ R141, R141, 1 ;  /* 0x3f8000008d8d7421 */ /* 0x000fe20000010000 */
[----:B------:R0:W3:Y:S01]  /*2a90*/  MUFU.RCP R138, R131 ;  /* 0x00000083008a7308 */ /* 0x0000e20000001000 */
[----:B------:R-:W-:Y:S01]  /*2aa0*/  FFMA.FTZ R152, R101, R2, 1 ;  /* 0x3f80000065987423 */ /* 0x000fe20000010002 */
[----:B--2---:R-:W-:Y:S01]  /*2ab0*/  FMUL.FTZ R154, R75, R124 ;  /* 0x0000007c4b9a7220 */ /* 0x004fe20000410000 */
[----:B------:R-:W-:Y:S06]  /*2ac0*/  BAR.SYNC.DEFER_BLOCKING 0x0 ;  /* 0x0000000000007b1d */ /* 0x000fec0000010000 */
[----:B------:R2:W4:Y:S01]  /*2ad0*/  MUFU.RCP R142, R133 ;  /* 0x00000085008e7308 */ /* 0x0005220000001000 */
[----:B0-----:R-:W-:Y:S01]  /*2ae0*/  FADD.FTZ R131, -R117, 1 ;  /* 0x3f80000075837421 */ /* 0x001fe20000010100 */
[----:B------:R-:W-:-:S06]  /*2af0*/  FADD.FTZ R139, R139, 1 ;  /* 0x3f8000008b8b7421 */ /* 0x000fcc0000010000 */
[----:B------:R-:W0:Y:S01]  /*2b00*/  MUFU.RCP R150, R135 ;  /* 0x0000008700967308 */ /* 0x000e220000001000 */
[----:B--2---:R-:W-:Y:S01]  /*2b10*/  FFMA.FTZ R133, R100, R131, 1 ;  /* 0x3f80000064857423 */ /* 0x004fe20000010083 */
[----:B------:R-:W-:Y:S01]  /*2b20*/  FMUL.FTZ R2, R79, R122 ;  /* 0x0000007a4f027220 */ /* 0x000fe20000410000 */
[----:B------:R-:W-:-:S05]  /*2b30*/  FMUL.FTZ R131, R77, R120 ;  /* 0x000000784d837220 */ /* 0x000fca0000410000 */
[----:B------:R-:W2:Y:S01]  /*2b40*/  MUFU.RCP R149, R143 ;  /* 0x0000008f00957308 */ /* 0x000ea20000001000 */
[----:B------:R-:W-:Y:S01]  /*2b50*/  FMUL.FTZ R2, R115, R2 ;  /* 0x0000000273027220 */ /* 0x000fe20000410000 */
[----:B------:R-:W-:Y:S01]  /*2b60*/  FMUL.FTZ R131, R136, R131 ;  /* 0x0000008388837220 */ /* 0x000fe20000410000 */
[----:B------:R-:W-:-:S05]  /*2b70*/  FMUL.FTZ R154, R117, R154 ;  /* 0x0000009a759a7220 */ /* 0x000fca0000410000 */
[----:B------:R2:W2:Y:S01]  /*2b80*/  MUFU.RCP R158, R137 ;  /* 0x00000089009e7308 */ /* 0x0004a20000001000 */
[----:B------:R-:W-:-:S07]  /*2b90*/  FMUL.FTZ R129, R2, R129 ;  /* 0x0000008102817220 */ /* 0x000fce0000410000 */
[----:B------:R2:W2:Y:S01]  /*2ba0*/  MUFU.RCP R160, R139 ;  /* 0x0000008b00a07308 */ /* 0x0004a20000001000 */
[----:B------:R-:W-:-:S07]  /*2bb0*/  FMUL.FTZ R131, R131, R152 ;  /* 0x0000009883837220 */ /* 0x000fce0000410000 */
[----:B------:R2:W2:Y:S01]  /*2bc0*/  MUFU.RCP R162, R141 ;  /* 0x0000008d00a27308 */ /* 0x0004a20000001000 */
[----:B------:R-:W-:Y:S01]  /*2bd0*/  FMUL.FTZ R133, R154, R133 ;  /* 0x000000859a857220 */ /* 0x000fe20000410000 */
[----:B---3--:R-:W-:Y:S01]  /*2be0*/  FADD.FTZ R2, -R138, 1 ;  /* 0x3f8000008a027421 */ /* 0x008fe20000010100 */
[----:B------:R-:W-:Y:S01]  /*2bf0*/  FADD.FTZ R152, -R140, 1 ;  /* 0x3f8000008c987421 */ /* 0x000fe20000010100 */
[----:B----4-:R-:W-:Y:S01]  /*2c00*/  FADD.FTZ R154, -R142, 1 ;  /* 0x3f8000008e9a7421 */ /* 0x010fe20000010100 */
[----:B0-----:R-:W-:Y:S01]  /*2c10*/  FADD.FTZ R156, -R150, 1 ;  /* 0x3f800000969c7421 */ /* 0x001fe20000010100 */
[----:B-1----:R-:W-:Y:S01]  /*2c20*/  FMUL.FTZ R135, R7, R126 ;  /* 0x0000007e07877220 */ /* 0x002fe20000410000 */
[----:B--2---:R-:W-:Y:S01]  /*2c30*/  FMUL.FTZ R137, R9, R128 ;  /* 0x0000008009897220 */ /* 0x004fe20000410000 */
[----:B------:R-:W-:Y:S01]  /*2c40*/  FMUL.FTZ R139, R25, R130 ;  /* 0x00000082198b7220 */ /* 0x000fe20000410000 */
[----:B------:R-:W-:Y:S01]  /*2c50*/  FMUL.FTZ R141, R67, R132 ;  /* 0x00000084438d7220 */ /* 0x000fe20000410000 */
[----:B------:R-:W-:Y:S01]  /*2c60*/  FFMA.FTZ R2, R99, R2, 1 ;  /* 0x3f80000063027423 */ /* 0x000fe20000010002 */
[----:B------:R-:W-:Y:S01]  /*2c70*/  FFMA.FTZ R152, R97, R152, 1 ;  /* 0x3f80000061987423 */ /* 0x000fe20000010098 */
[----:B------:R-:W-:Y:S01]  /*2c80*/  FFMA.FTZ R154, R95, R154, 1 ;  /* 0x3f8000005f9a7423 */ /* 0x000fe2000001009a */
[----:B------:R-:W-:Y:S01]  /*2c90*/  FFMA.FTZ R156, R93, R156, 1 ;  /* 0x3f8000005d9c7423 */ /* 0x000fe2000001009c */
        /* <DEDUP_REMOVED lines=9> */
[----:B------:R-:W-:Y:S01]  /*2d30*/  FFMA.FTZ R151, R4, R143, 1 ;  /* 0x3f80000004977423 */ /* 0x000fe2000001008f */
[----:B------:R-:W-:Y:S01]  /*2d40*/  FADD.FTZ R2, -R158, 1 ;  /* 0x3f8000009e027421 */ /* 0x000fe20000010100 */
        /* <DEDUP_REMOVED lines=150> */
[----:B------:R1:W-:Y:S04]  /*36b0*/  STS [R42+0x4], R3 ;  /* 0x000004032a007388 */ /* 0x0003e80000000800 */
[----:B------:R-:W-:Y:S01]  /*36c0*/  STS [R42+0x8], R105 ;  /* 0x000008692a007388 */ /* 0x000fe20000000800 */
[----:B0-----:R-:W-:-:S03]  /*36d0*/  UIMAD.WIDE.U32 UR14, UR29, UR8, UR6 ;  /* 0x000000081d0e72a5 */ /* 0x001fc6000f8e0006 */
[----:B------:R-:W-:Y:S01]  /*36e0*/  STS [R42+0xc], R111 ;  /* 0x00000c6f2a007388 */ /* 0x000fe20000000800 */
[----:B------:R-:W-:-:S03]  /*36f0*/  UIMAD UR9, UR29, UR9, UR15 ;  /* 0x000000091d0972a4 */ /* 0x000fc6000f8e020f */
[----:B------:R-:W-:Y:S01]  /*3700*/  STS [R42+0x10], R103 ;  /* 0x000010672a007388 */ /* 0x000fe20000000800 */
[----:B------:R-:W-:-:S03]  /*3710*/  UMOV UR8, UR14 ;  /* 0x0000000e00087c82 */ /* 0x000fc60008000000 */
[----:B------:R-:W-:Y:S01]  /*3720*/  STS [R42+0x14], R71 ;  /* 0x000014472a007388 */ /* 0x000fe20000000800 */
[----:B------:R-:W-:-:S03]  /*3730*/  UIMAD.WIDE.U32 UR8, UR16, UR10, UR8 ;  /* 0x0000000a100872a5 */ /* 0x000fc6000f8e0008 */
[----:B------:R-:W-:Y:S01]  /*3740*/  STS [R42+0x18], R101 ;  /* 0x000018652a007388 */ /* 0x000fe20000000800 */
[----:B------:R-:W-:Y:S02]  /*3750*/  UIMAD UR11, UR16, UR11, UR9 ;  /* 0x0000000b100b72a4 */ /* 0x000fe4000f8e0209 */
[----:B-1----:R-:W-:Y:S01]  /*3760*/  IADD3 R3, P1, PT, R0, UR8, RZ ;  /* 0x0000000800037c10 */ /* 0x002fe2000ff3e0ff */
        /* <DEDUP_REMOVED lines=64> */
.L_x_6335:
[----:B0-----:R-:W-:Y:S01]  /*3b70*/  FFMA.FTZ R3, R41, R5, R64 ;  /* 0x0000000529037223 */ /* 0x001fe20000010040 */
[----:B------:R-:W0:Y:S01]  /*3b80*/  LDCU UR8, c[0x0][0x38c] ;  /* 0x00007180ff0877ac */ /* 0x000e220008000800 */
[----:B------:R-:W-:Y:S01]  /*3b90*/  MOV R161, RZ ;  /* 0x000000ff00a17202 */ /* 0x000fe20000000f00 */
[----:B-----5:R-:W-:Y:S01]  /*3ba0*/  FADD.FTZ R98, R98, R65 ;  /* 0x0000004162627221 */ /* 0x020fe20000010000 */
[----:B------:R-:W-:Y:S01]  /*3bb0*/  FFMA.FTZ R0, R40, R163, R3 ;  /* 0x000000a328007223 */ /* 0x000fe20000010003 */
[----:B------:R-:W-:Y:S01]  /*3bc0*/  MOV R159, RZ ;  /* 0x000000ff009f7202 */ /* 0x000fe20000000f00 */
[--C-:B------:R-:W-:Y:S01]  /*3bd0*/  FADD.FTZ R129, R80, R65.reuse ;  /* 0x0000004150817221 */ /* 0x100fe20000010000 */
[----:B------:R-:W-:Y:S01]  /*3be0*/  MOV R157, RZ ;  /* 0x000000ff009d7202 */ /* 0x000fe20000000f00 */
[----:B------:R-:W-:Y:S01]  /*3bf0*/  FFMA.FTZ R3, R39, R4, R0 ;  /* 0x0000000427037223 */ /* 0x000fe20000010000 */
[----:B------:R-:W-:Y:S01]  /*3c00*/  MOV R155, RZ ;  /* 0x000000ff009b7202 */ /* 0x000fe20000000f00 */
[----:B------:R-:W-:Y:S01]  /*3c10*/  FADD.FTZ R96, R96, R65 ;  /* 0x0000004160607221 */ /* 0x000fe20000010000 */
[----:B------:R-:W-:Y:S01]  /*3c20*/  MOV R153, RZ ;  /* 0x000000ff00997202 */ /* 0x000fe20000000f00 */
[----:B------:R-:W-:Y:S01]  /*3c30*/  FFMA.FTZ R0, R38, R165, R3 ;  /* 0x000000a526007223 */ /* 0x000fe20000010003 */
[----:B------:R-:W-:Y:S01]  /*3c40*/  MOV R151, RZ ;  /* 0x000000ff00977202 */ /* 0x000fe20000000f00 */
[--C-:B------:R-:W-:Y:S01]  /*3c50*/  FADD.FTZ R127, R78, R65.reuse ;  /* 0x000000414e7f7221 */ /* 0x100fe20000010000 */
[----:B------:R-:W-:Y:S01]  /*3c60*/  MOV R149, RZ ;  /* 0x000000ff00957202 */ /* 0x000fe20000000f00 */
[----:B------:R-:W-:Y:S01]  /*3c70*/  FFMA.FTZ R3, R37, R100, R0 ;  /* 0x0000006425037223 */ /* 0x000fe20000010000 */
[----:B------:R-:W-:Y:S01]  /*3c80*/  MOV R147, RZ ;  /* 0x000000ff00937202 */ /* 0x000fe20000000f00 */
[----:B------:R-:W-:Y:S01]  /*3c90*/  FADD.FTZ R94, R94, R65 ;  /* 0x000000415e5e7221 */ /* 0x000fe20000010000 */
[----:B0-----:R-:W-:Y:S01]  /*3ca0*/  UISETP.GE.AND UP0, UPT, UR8, 0x1, UPT ;  /* 0x000000010800788c */ /* 0x001fe2000bf06270 */
        /* <DEDUP_REMOVED lines=17> */
[--C-:B------:R-:W-:Y:S01]  /*3dc0*/  FADD.FTZ R121, R72, R65.reuse ;  /* 0x0000004148797221 */ /* 0x100fe20000010000 */
[--C-:B------:R-:W-:Y:S01]  /*3dd0*/  FADD.FTZ R88, R88, R65.reuse ;  /* 0x0000004158587221 */ /* 0x100fe20000010000 */
[--C-:B------:R-:W-:Y:S01]  /*3de0*/  FADD.FTZ R119, R70, R65.reuse ;  /* 0x0000004146777221 */ /* 0x100fe20000010000 */
[----:B------:R-:W-:Y:S01]  /*3df0*/  FFMA.FTZ R3, R31, R25, R0 ;  /* 0x000000191f037223 */ /* 0x000fe20000010000 */
[--C-:B------:R-:W-:Y:S01]  /*3e00*/  FADD.FTZ R86, R86, R65.reuse ;  /* 0x0000004156567221 */ /* 0x100fe20000010000 */
[--C-:B------:R-:W-:Y:S01]  /*3e10*/  FADD.FTZ R117, R68, R65.reuse ;  /* 0x0000004144757221 */ /* 0x100fe20000010000 */
[----:B------:R-:W-:Y:S01]  /*3e20*/  FADD.FTZ R84, R84, R65 ;  /* 0x0000004154547221 */ /* 0x000fe20000010000 */
[----:B------:R-:W-:Y:S01]  /*3e30*/  FFMA.FTZ R0, R30, R67, R3 ;  /* 0x000000431e007223 */ /* 0x000fe20000010003 */
[----:B------:R-:W-:Y:S01]  /*3e40*/  FADD.FTZ R115, R8, R65 ;  /* 0x0000004108737221 */ /* 0x000fe20000010000 */
        /* <DEDUP_REMOVED lines=9> */
[----:B------:R-:W-:Y:S01]  /*3ee0*/  FMUL.FTZ R99, R75, R66 ;  /* 0x000000424b637220 */ /* 0x000fe20000410000 */
[----:B------:R-:W-:Y:S01]  /*3ef0*/  FFMA.FTZ R3, R27, R112, R0 ;  /* 0x000000701b037223 */ /* 0x000fe20000010000 */
        /* <DEDUP_REMOVED lines=8> */
[----:B------:R-:W-:Y:S01]  /*3f80*/  FFMA.FTZ R64, R26, R171, R3 ;  /* 0x000000ab1a407223 */ /* 0x000fe20000010003 */
[----:B------:R-:W-:Y:S06]  /*3f90*/  BAR.SYNC.DEFER_BLOCKING 0x0 ;  /* 0x0000000000007b1d */ /* 0x000fec0000010000 */
[----:B------:R-:W-:Y:S05]  /*3fa0*/  BRA.U !UP0, `(.L_x_6336) ;  /* 0x0000005908f87547 */ /* 0x000fea000b800000 */
[----:B------:R-:W0:Y:S01]  /*3fb0*/  LDC.64 R20, c[0x0][0x440] ;  /* 0x00011000ff147b82 */ /* 0x000e220000000a00 */
[----:B------:R-:W-:Y:S01]  /*3fc0*/  UISETP.NE.AND UP0, UPT, UR21, 0x1, UPT ;  /* 0x000000011500788c */ /* 0x000fe2000bf05270 */
[----:B------:R-:W-:Y:S01]  /*3fd0*/  FADD.FTZ R72, R67, R67 ;  /* 0x0000004343487221 */ /* 0x000fe20000010000 */
[----:B------:R-:W-:Y:S02]  /*3fe0*/  HFMA2 R67, -RZ, RZ, 0, 0 ;  /* 0x00000000ff437431 */ /* 0x000fe400000001ff */
        /* <DEDUP_REMOVED lines=22> */
[----:B------:R-:W0:Y:S04]  /*4150*/  LDCU.128 UR8, c[0x0][0x3a0] ;  /* 0x00007400ff0877ac */ /* 0x000e280008000c00 */
.L_x_6370:
        /* <DEDUP_REMOVED lines=13> */
[C---:B------:R-:W-:Y:S01]  /*4230*/  IMAD R7, R67.reuse, UR35, R3 ;  /* 0x0000002343077c24 */ /* 0x040fe2000f8e0203 */
[----:B------:R-:W-:Y:S01]  /*4240*/  LEA R8, P2, R4, UR17, 0x3 ;  /* 0x0000001104087c11 */ /* 0x000fe2000f8418ff */
[----:B------:R-:W-:-:S03]  /*4250*/  IMAD R3, R67, UR33, R5 ;  /* 0x0000002143037c24 */ /* 0x000fc6000f8e0205 */
[----:B------:R-:W-:Y:S02]  /*4260*/  LEA.HI.X R7, R2, UR20, R7, 0x3, P0 ;  /* 0x0000001402077c11 */ /* 0x000fe400080f1c07 */
[----:B------:R-:W-:-:S03]  /*4270*/  LEA.HI.X R9, R4, UR18, R3, 0x3, P2 ;  /* 0x0000001204097c11 */ /* 0x000fc600090f1c03 */
[----:B------:R0:W3:Y:S04]  /*4280*/  LDG.E.64 R2, desc[UR30][R6.64] ;  /* 0x0000001e06027981 */ /* 0x0000e8000c1e1b00 */
[----:B------:R4:W3:Y:S01]  /*4290*/  LDG.E.64 R4, desc[UR30][R8.64] ;  /* 0x0000001e08047981 */ /* 0x0008e2000c1e1b00 */
[----:B------:R-:W1:Y:S01]  /*42a0*/  S2UR UR14, SR_CgaCtaId ;  /* 0x00000000000e79c3 */ /* 0x000e620000008800 */
[----:B------:R-:W-:Y:S01]  /*42b0*/  USHF.L.U32 UR15, UR21, 0x8, URZ ;  /* 0x00000008150f7899 */ /* 0x000fe200080006ff */
[C---:B------:R-:W-:Y:S01]  /*42c0*/  ISETP.NE.AND P0, PT, R63.reuse, RZ, PT ;  /* 0x000000ff3f00720c */ /* 0x040fe20003f05270 */
[----:B------:R-:W-:Y:S01]  /*42d0*/  UMOV UR13, 0x400 ;  /* 0x00000400000d7882 */ /* 0x000fe20000000000 */
[----:B------:R-:W-:Y:S01]  /*42e0*/  ISETP.NE.AND P2, PT, R63, 0x3f, PT ;  /* 0x0000003f3f00780c */ /* 0x000fe20003f45270 */
[----:B------:R-:W-:Y:S01]  /*42f0*/  UIADD3 UR12, UPT, UPT, UR15, -0x100, URZ ;  /* 0xffffff000f0c7890 */ /* 0x000fe2000fffe0ff */
[----:B------:R-:W-:Y:S03]  /*4300*/  BSSY.RECONVERGENT B0, `(.L_x_6337) ;  /* 0x00000b9000007945 */ /* 0x000fe60003800200 */
[----:B------:R-:W-:Y:S01]  /*4310*/  ULOP3.LUT UR12, UR12, 0x100, URZ, 0xc0, !UPT ;  /* 0x000001000c0c7892 */ /* 0x000fe2000f8ec0ff */
[-C--:B-----5:R-:W-:Y:S01]  /*4320*/  FMUL.FTZ R10, R98, R23.reuse ;  /* 0x00000017620a7220 */ /* 0x0a0fe20000410000 */
[-C--:B0-----:R-:W-:Y:S01]  /*4330*/  FMUL.FTZ R7, R96, R23.reuse ;  /* 0x0000001760077220 */ /* 0x081fe20000410000 */
[-C--:B------:R-:W-:Y:S01]  /*4340*/  FMUL.FTZ R13, R129, R23.reuse ;  /* 0x00000017810d7220 */ /* 0x080fe20000410000 */
[----:B----4-:R-:W-:Y:S01]  /*4350*/  FMUL.FTZ R9, R127, R23 ;  /* 0x000000177f097220 */ /* 0x010fe20000410000 */
[----:B------:R-:W-:Y:S01]  /*4360*/  FMUL.RZ R15, R10, 0.15915493667125701904 ;  /* 0x3e22f9830a0f7820 */ /* 0x000fe2000040c000 */
[----:B------:R-:W-:Y:S01]  /*4370*/  FMUL.FTZ R10, R22, 1.4426950216293334961 ;  /* 0x3fb8aa3b160a7820 */ /* 0x000fe20000410000 */
[----:B------:R-:W-:Y:S01]  /*4380*/  FMUL.RZ R17, R7, 0.15915493667125701904 ;  /* 0x3e22f98307117820 */ /* 0x000fe2000040c000 */
[----:B------:R-:W-:Y:S01]  /*4390*/  FMUL.RZ R13, R13, 0.15915493667125701904 ;  /* 0x3e22f9830d0d7820 */ /* 0x000fe2000040c000 */
[----:B------:R-:W-:Y:S01]  /*43a0*/  MUFU.SIN R12, R15 ;  /* 0x0000000f000c7308 */ /* 0x000fe20000000400 */
[-C--:B------:R-:W-:Y:S01]  /*43b0*/  FMUL.FTZ R6, R129, R10.reuse ;  /* 0x0000000a81067220 */ /* 0x080fe20000410000 */
[-C--:B------:R-:W-:Y:S01]  /*43c0*/  FMUL.FTZ R7, R96, R10.reuse ;  /* 0x0000000a60077220 */ /* 0x080fe20000410000 */
[----:B------:R-:W-:-:S05]  /*43d0*/  FMUL.FTZ R11, R98, R10 ;  /* 0x0000000a620b7220 */ /* 0x000fca0000410000 */
[----:B------:R0:W-:Y:S08]  /*43e0*/  MUFU.EX2 R191, R6 ;  /* 0x0000000600bf7308 */ /* 0x0001f00000000800 */
[----:B------:R4:W-:Y:S01]  /*43f0*/  MUFU.EX2 R189, R7 ;  /* 0x0000000700bd7308 */ /* 0x0009e20000000800 */
[----:B0-----:R-:W-:-:S04]  /*4400*/  FMUL.FTZ R6, R94, R23 ;  /* 0x000000175e067220 */ /* 0x001fc80000410000 */
[----:B------:R-:W-:Y:S01]  /*4410*/  FMUL.RZ R19, R6, 0.15915493667125701904 ;  /* 0x3e22f98306137820 */ /* 0x000fe2000040c000 */
[----:B------:R-:W-:Y:S02]  /*4420*/  FMUL.FTZ R6, R94, R10 ;  /* 0x0000000a5e067220 */ /* 0x000fe40000410000 */
[----:B------:R-:W-:Y:S01]  /*4430*/  MUFU.SIN R18, R17 ;  /* 0x0000001100127308 */ /* 0x000fe20000000400 */
[----:B----4-:R-:W-:-:S07]  /*4440*/  FMUL.FTZ R7, R125, R23 ;  /* 0x000000177d077220 */ /* 0x010fce0000410000 */
[----:B------:R0:W4:Y:S08]  /*4450*/  MUFU.COS R190, R17 ;  /* 0x0000001100be7308 */ /* 0x0001300000000000 */
[----:B------:R5:W-:Y:S01]  /*4460*/  MUFU.EX2 R185, R6 ;  /* 0x0000000600b97308 */ /* 0x000be20000000800 */
[----:B0-----:R-:W-:Y:S01]  /*4470*/  FMUL.RZ R17, R7, 0.15915493667125701904 ;  /* 0x3e22f98307117820 */ /* 0x001fe2000040c000 */
[----:B------:R-:W-:-:S06]  /*4480*/  FMUL.FTZ R7, R125, R10 ;  /* 0x0000000a7d077220 */ /* 0x000fcc0000410000 */
[----:B------:R0:W-:Y:S01]  /*4490*/  MUFU.EX2 R183, R7 ;  /* 0x0000000700b77308 */ /* 0x0001e20000000800 */
[----:B-----5:R-:W-:Y:S01]  /*44a0*/  FMUL.FTZ R6, R123, R23 ;  /* 0x000000177b067220 */ /* 0x020fe20000410000 */
[C---:B----4-:R-:W-:Y:S01]  /*44b0*/  FMUL.FTZ R190, R189.reuse, R190 ;  /* 0x000000bebdbe7220 */ /* 0x050fe20000410000 */
[----:B------:R-:W-:-:S05]  /*44c0*/  FMUL.FTZ R189, R189, R18 ;  /* 0x00000012bdbd7220 */ /* 0x000fca0000410000 */
[----:B------:R-:W-:Y:S01]  /*44d0*/  MUFU.SIN R100, R19 ;  /* 0x0000001300647308 */ /* 0x000fe20000000400 */
[----:B0-----:R-:W-:-:S07]  /*44e0*/  FMUL.FTZ R7, R90, R23 ;  /* 0x000000175a077220 */ /* 0x001fce0000410000 */
[----:B------:R0:W4:Y:S08]  /*44f0*/  MUFU.COS R186, R19 ;  /* 0x0000001300ba7308 */ /* 0x0001300000000000 */
[----:B------:R-:W-:Y:S01]  /*4500*/  MUFU.SIN R102, R17 ;  /* 0x0000001100667308 */ /* 0x000fe20000000400 */
[----:B0-----:R-:W-:Y:S01]  /*4510*/  FMUL.RZ R19, R6, 0.15915493667125701904 ;  /* 0x3e22f98306137820 */ /* 0x001fe2000040c000 */
[----:B------:R-:W-:-:S06]  /*4520*/  FMUL.FTZ R6, R123, R10 ;  /* 0x0000000a7b067220 */ /* 0x000fcc0000410000 */
[----:B------:R0:W5:Y:S01]  /*4530*/  MUFU.COS R184, R17 ;  /* 0x0000001100b87308 */ /* 0x0001620000000000 */
[C---:B----4-:R-:W-:Y:S01]  /*4540*/  FMUL.FTZ R186, R185.reuse, R186 ;  /* 0x000000bab9ba7220 */ /* 0x050fe20000410000 */
[----:B------:R-:W-:-:S06]  /*4550*/  FMUL.FTZ R185, R185, R100 ;  /* 0x00000064b9b97220 */ /* 0x000fcc0000410000 */
[----:B------:R4:W-:Y:S01]  /*4560*/  MUFU.COS R16, R15 ;  /* 0x0000000f00107308 */ /* 0x0009e20000000000 */
[----:B0-----:R-:W-:Y:S01]  /*4570*/  FMUL.RZ R17, R7, 0.15915493667125701904 ;  /* 0x3e22f98307117820 */ /* 0x001fe2000040c000 */
[----:B------:R-:W-:-:S06]  /*4580*/  FMUL.FTZ R7, R90, R10 ;  /* 0x0000000a5a077220 */ /* 0x000fcc0000410000 */
[----:B------:R-:W-:Y:S01]  /*4590*/  MUFU.SIN R14, R13 ;  /* 0x0000000d000e7308 */ /* 0x000fe20000000400 */
[----:B----4-:R-:W-:Y:S01]  /*45a0*/  FMUL.RZ R15, R9, 0.15915493667125701904 ;  /* 0x3e22f983090f7820 */ /* 0x010fe2000040c000 */
[----:B------:R-:W-:Y:S01]  /*45b0*/  FMUL.FTZ R9, R127, R10 ;  /* 0x0000000a7f097220 */ /* 0x000fe20000410000 */
[C---:B-----5:R-:W-:Y:S01]  /*45c0*/  FMUL.FTZ R184, R183.reuse, R184 ;  /* 0x000000b8b7b87220 */ /* 0x060fe20000410000 */
[----:B------:R-:W-:-:S04]  /*45d0*/  FMUL.FTZ R183, R183, R102 ;  /* 0x00000066b7b77220 */ /* 0x000fc80000410000 */
[----:B------:R0:W4:Y:S08]  /*45e0*/  MUFU.COS R8, R13 ;  /* 0x0000000d00087308 */ /* 0x0001300000000000 */
[----:B------:R5:W-:Y:S01]  /*45f0*/  MUFU.EX2 R179, R6 ;  /* 0x0000000600b37308 */ /* 0x000be20000000800 */
[----:B0-----:R-:W-:-:S07]  /*4600*/  FMUL.FTZ R13, R92, R23 ;  /* 0x000000175c0d7220 */ /* 0x001fce0000410000 */
[----:B------:R0:W-:Y:S01]  /*4610*/  MUFU.EX2 R177, R7 ;  /* 0x0000000700b17308 */ /* 0x0001e20000000800 */
[----:B-----5:R-:W-:Y:S01]  /*4620*/  FMUL.FTZ R6, R88, R23 ;  /* 0x0000001758067220 */ /* 0x020fe20000410000 */
[C---:B----4-:R-:W-:Y:S01]  /*4630*/  FMUL.FTZ R193, R191.reuse, R8 ;  /* 0x00000008bfc17220 */ /* 0x050fe20000410000 */
[----:B------:R-:W-:-:S05]  /*4640*/  FMUL.FTZ R191, R191, R14 ;  /* 0x0000000ebfbf7220 */ /* 0x000fca0000410000 */
[----:B------:R-:W-:Y:S01]  /*4650*/  MUFU.SIN R24, R15 ;  /* 0x0000000f00187308 */ /* 0x000fe20000000400 */
[----:B0-----:R-:W-:-:S04]  /*4660*/  FMUL.FTZ R7, R119, R23 ;  /* 0x0000001777077220 */ /* 0x001fc80000410000 */
[----:B------:R-:W-:Y:S01]  /*4670*/  FMUL.RZ R118, R7, 0.15915493667125701904 ;  /* 0x3e22f98307767820 */ /* 0x000fe2000040c000 */
[-C--:B------:R-:W-:Y:S02]  /*4680*/  FMUL.FTZ R7, R119, R10.reuse ;  /* 0x0000000a77077220 */ /* 0x080fe40000410000 */
[----:B------:R0:W-:Y:S08]  /*4690*/  MUFU.COS R188, R15 ;  /* 0x0000000f00bc7308 */ /* 0x0001f00000000000 */
[----:B------:R-:W-:Y:S01]  /*46a0*/  MUFU.SIN R108, R17 ;  /* 0x00000011006c7308 */ /* 0x000fe20000000400 */
[----:B0-----:R-:W-:Y:S01]  /*46b0*/  FMUL.RZ R15, R13, 0.15915493667125701904 ;  /* 0x3e22f9830d0f7820 */ /* 0x001fe2000040c000 */
[----:B------:R-:W-:-:S06]  /*46c0*/  FMUL.FTZ R13, R92, R10 ;  /* 0x0000000a5c0d7220 */ /* 0x000fcc0000410000 */
[----:B------:R0:W4:Y:S08]  /*46d0*/  MUFU.COS R178, R17 ;  /* 0x0000001100b27308 */ /* 0x0001300000000000 */
[----:B------:R-:W-:Y:S01]  /*46e0*/  MUFU.SIN R106, R19 ;  /* 0x00000013006a7308 */ /* 0x000fe20000000400 */
[----:B0-----:R-:W-:-:S04]  /*46f0*/  FMUL.FTZ R17, R86, R23 ;  /* 0x0000001756117220 */ /* 0x001fc80000410000 */
[----:B------:R-:W-:Y:S01]  /*4700*/  FMUL.RZ R120, R17, 0.15915493667125701904 ;  /* 0x3e22f98311787820 */ /* 0x000fe2000040c000 */
[----:B------:R-:W-:Y:S02]  /*4710*/  FMUL.FTZ R17, R86, R10 ;  /* 0x0000000a56117220 */ /* 0x000fe40000410000 */
[----:B------:R0:W5:Y:S01]  /*4720*/  MUFU.COS R180, R19 ;  /* 0x0000001300b47308 */ /* 0x0001620000000000 */
[C---:B----4-:R-:W-:Y:S01]  /*4730*/  FMUL.FTZ R178, R177.reuse, R178 ;  /* 0x000000b2b1b27220 */ /* 0x050fe20000410000 */
[----:B------:R-:W-:-:S06]  /*4740*/  FMUL.FTZ R177, R177, R108 ;  /* 0x0000006cb1b17220 */ /* 0x000fcc0000410000 */
[----:B------:R-:W-:Y:S01]  /*4750*/  MUFU.SIN R104, R15 ;  /* 0x0000000f00687308 */ /* 0x000fe20000000400 */
[----:B0-----:R-:W-:Y:S01]  /*4760*/  FMUL.RZ R19, R6, 0.15915493667125701904 ;  /* 0x3e22f98306137820 */ /* 0x001fe2000040c000 */
[----:B------:R-:W-:-:S06]  /*4770*/  FMUL.FTZ R6, R88, R10 ;  /* 0x0000000a58067220 */ /* 0x000fcc0000410000 */
[----:B------:R0:W-:Y:S01]  /*4780*/  MUFU.COS R182, R15 ;  /* 0x0000000f00b67308 */ /* 0x0001e20000000000 */
[C---:B-----5:R-:W-:Y:S01]  /*4790*/  FMUL.FTZ R180, R179.reuse, R180 ;  /* 0x000000b4b3b47220 */ /* 0x060fe20000410000 */
[----:B------:R-:W-:-:S06]  /*47a0*/  FMUL.FTZ R179, R179, R106 ;  /* 0x0000006ab3b37220 */ /* 0x000fcc0000410000 */
[----:B------:R4:W-:Y:S01]  /*47b0*/  MUFU.EX2 R173, R6 ;  /* 0x0000000600ad7308 */ /* 0x0009e20000000800 */
[----:B0-----:R-:W-:-:S04]  /*47c0*/  FMUL.FTZ R15, R121, R23 ;  /* 0x00000017790f7220 */ /* 0x001fc80000410000 */
[----:B------:R-:W-:Y:S01]  /*47d0*/  FMUL.RZ R25, R15, 0.15915493667125701904 ;  /* 0x3e22f9830f197820 */ /* 0x000fe2000040c000 */
[----:B------:R-:W-:Y:S02]  /*47e0*/  FMUL.FTZ R15, R121, R10 ;  /* 0x0000000a790f7220 */ /* 0x000fe40000410000 */
[----:B------:R0:W-:Y:S01]  /*47f0*/  MUFU.EX2 R171, R7 ;  /* 0x0000000700ab7308 */ /* 0x0001e20000000800 */
[----:B----4-:R-:W-:-:S04]  /*4800*/  FMUL.FTZ R6, R117, R23 ;  /* 0x0000001775067220 */ /* 0x010fc80000410000 */
        /* <DEDUP_REMOVED lines=13> */
[----:B-1----:R-:W-:Y:S01]  /*48e0*/  ULEA UR12, UR14, UR13, 0x18 ;  /* 0x0000000d0e0c7291 */ /* 0x002fe2000f8ec0ff */
[----:B------:R-:W-:Y:S01]  /*48f0*/  @P0 IADD3 R2, PT, PT, R63, 0x200, RZ ;  /* 0x000002003f020810 */ /* 0x000fe20007ffe0ff */
[-C--:B------:R-:W-:Y:S01]  /*4900*/  FMUL.FTZ R160, R82, R7.reuse ;  /* 0x0000000752a07220 */ /* 0x080fe20000410000 */
[-C--:B------:R-:W-:Y:S01]  /*4910*/  FMUL.FTZ R158, R81, R7.reuse ;  /* 0x00000007519e7220 */ /* 0x080fe20000410000 */
[----:B------:R-:W0:Y:S01]  /*4920*/  MUFU.EX2 R17, R17 ;  /* 0x0000001100117308 */ /* 0x000e220000000800 */
[-C--:B------:R-:W-:Y:S01]  /*4930*/  FMUL.FTZ R156, R80, R7.reuse ;  /* 0x00000007509c7220 */ /* 0x080fe20000410000 */
[----:B------:R-:W-:Y:S01]  /*4940*/  LEA R2, R2, UR12, 0x3 ;  /* 0x0000000c02027c11 */ /* 0x000fe2000f8e18ff */
        /* <DEDUP_REMOVED lines=10> */
[-C--:B------:R-:W-:Y:S01]  /*49f0*/  FMUL.FTZ R136, R70, R7.reuse ;  /* 0x0000000746887220 */ /* 0x080fe20000410000 */
[-C--:B------:R-:W-:Y:S01]  /*4a00*/  FMUL.FTZ R134, R69, R7.reuse ;  /* 0x0000000745867220 */ /* 0x080fe20000410000 */
[----:B------:R-:W-:Y:S01]  /*4a10*/  FMUL.FTZ R132, R68, R7 ;  /* 0x0000000744847220 */ /* 0x000fe20000410000 */
        /* <DEDUP_REMOVED lines=13> */
[-C--:B------:R-:W-:Y:S01]  /*4af0*/  FMUL.FTZ R106, R71, -R3.reuse ;  /* 0x80000003476a7220 */ /* 0x080fe20000410000 */
[-C--:B------:R-:W-:Y:S01]  /*4b00*/  FMUL.FTZ R102, R69, -R3.reuse ;  /* 0x8000000345667220 */ /* 0x080fe20000410000 */
[----:B------:R1:W-:Y:S01]  /*4b10*/  STS.64 [R2+0x18f0], R16 ;  /* 0x0018f01002007388 */ /* 0x0003e20000000a00 */
[----:B------:R-:W-:Y:S01]  /*4b20*/  MUFU.SIN R112, R19 ;  /* 0x0000001300707308 */ /* 0x000fe20000000400 */
[----:B0-----:R-:W-:Y:S01]  /*4b30*/  FMUL.FTZ R25, R84, R10 ;  /* 0x0000000a54197220 */ /* 0x001fe20000410000 */
[----:B------:R-:W-:-:S06]  /*4b40*/  FMUL.FTZ R100, R68, -R3 ;  /* 0x8000000344647220 */ /* 0x000fcc0000410000 */
[----:B------:R0:W3:Y:S08]  /*4b50*/  MUFU.COS R174, R19 ;  /* 0x0000001300ae7308 */ /* 0x0000f00000000000 */
[----:B------:R-:W-:Y:S01]  /*4b60*/  MUFU.SIN R114, R118 ;  /* 0x0000007600727308 */ /* 0x000fe20000000400 */
[-C--:B0-----:R-:W-:Y:S01]  /*4b70*/  FMUL.FTZ R19, R117, R10.reuse ;  /* 0x0000000a75137220 */ /* 0x081fe20000410000 */
[----:B------:R-:W-:-:S06]  /*4b80*/  FMUL.FTZ R10, R115, R10 ;  /* 0x0000000a730a7220 */ /* 0x000fcc0000410000 */
[----:B------:R-:W0:Y:S01]  /*4b90*/  MUFU.COS R172, R118 ;  /* 0x0000007600ac7308 */ /* 0x000e220000000000 */
[C---:B---3--:R-:W-:Y:S01]  /*4ba0*/  FMUL.FTZ R174, R173.reuse, R174 ;  /* 0x000000aeadae7220 */ /* 0x048fe20000410000 */
[----:B------:R-:W-:Y:S01]  /*4bb0*/  FMUL.FTZ R173, R173, R112 ;  /* 0x00000070adad7220 */ /* 0x000fe20000410000 */
[----:B------:R-:W-:-:S05]  /*4bc0*/  FMUL.FTZ R112, R74, -R3 ;  /* 0x800000034a707220 */ /* 0x000fca0000410000 */
[----:B------:R-:W3:Y:S08]  /*4bd0*/  MUFU.EX2 R13, R13 ;  /* 0x0000000d000d7308 */ /* 0x000ef00000000800 */
[----:B------:R-:W4:Y:S01]  /*4be0*/  MUFU.EX2 R15, R15 ;  /* 0x0000000f000f7308 */ /* 0x000f220000000800 */
[C---:B0-----:R-:W-:Y:S01]  /*4bf0*/  FMUL.FTZ R172, R171.reuse, R172 ;  /* 0x000000acabac7220 */ /* 0x041fe20000410000 */
[----:B------:R-:W-:Y:S01]  /*4c00*/  FMUL.FTZ R171, R171, R114 ;  /* 0x00000072abab7220 */ /* 0x000fe20000410000 */
[----:B------:R-:W-:-:S05]  /*4c10*/  FMUL.FTZ R114, R75, -R3 ;  /* 0x800000034b727220 */ /* 0x000fca0000410000 */
[----:B------:R-:W-:Y:S01]  /*4c20*/  MUFU.SIN R118, R122 ;  /* 0x0000007a00767308 */ /* 0x000fe20000000400 */
[C---:B---3--:R-:W-:Y:S01]  /*4c30*/  FMUL.FTZ R181, R13.reuse, R104 ;  /* 0x000000680db57220 */ /* 0x048fe20000410000 */
[----:B------:R-:W-:Y:S01]  /*4c40*/  FMUL.FTZ R182, R13, R182 ;  /* 0x000000b60db67220 */ /* 0x000fe20000410000 */
[----:B------:R-:W-:-:S05]  /*4c50*/  FMUL.FTZ R104, R70, -R3 ;  /* 0x8000000346687220 */ /* 0x000fca0000410000 */
[----:B------:R-:W0:Y:S01]  /*4c60*/  MUFU.EX2 R19, R19 ;  /* 0x0000001300137308 */ /* 0x000e220000000800 */
[C---:B----4-:R-:W-:Y:S01]  /*4c70*/  FMUL.FTZ R175, R15.reuse, R110 ;  /* 0x0000006e0faf7220 */ /* 0x050fe20000410000 */
[----:B------:R-:W-:Y:S01]  /*4c80*/  FMUL.FTZ R176, R15, R176 ;  /* 0x000000b00fb07220 */ /* 0x000fe20000410000 */
[----:B------:R-:W-:-:S05]  /*4c90*/  FMUL.FTZ R110, R73, -R3 ;  /* 0x80000003496e7220 */ /* 0x000fca0000410000 */
[----:B------:R-:W3:Y:S08]  /*4ca0*/  MUFU.EX2 R9, R9 ;  /* 0x0000000900097308 */ /* 0x000ef00000000800 */
[----:B------:R4:W5:Y:S01]  /*4cb0*/  MUFU.COS R168, R122 ;  /* 0x0000007a00a87308 */ /* 0x0009620000000000 */
[----:B0-----:R-:W-:Y:S01]  /*4cc0*/  FMUL.FTZ R167, R19, R118 ;  /* 0x0000007613a77220 */ /* 0x001fe20000410000 */
[----:B------:R-:W-:-:S06]  /*4cd0*/  FMUL.FTZ R118, R77, -R3 ;  /* 0x800000034d767220 */ /* 0x000fcc0000410000 */
[----:B------:R-:W-:Y:S01]  /*4ce0*/  MUFU.EX2 R25, R25 ;  /* 0x0000001900197308 */ /* 0x000fe20000000800 */
[C---:B---3--:R-:W-:Y:S01]  /*4cf0*/  FMUL.FTZ R188, R9.reuse, R188 ;  /* 0x000000bc09bc7220 */ /* 0x048fe20000410000 */
[----:B------:R-:W-:Y:S01]  /*4d00*/  FMUL.FTZ R187, R9, R24 ;  /* 0x0000001809bb7220 */ /* 0x000fe20000410000 */
[----:B----4-:R-:W-:-:S05]  /*4d10*/  FMUL.FTZ R122, R79, -R3 ;  /* 0x800000034f7a7220 */ /* 0x010fca0000410000 */
[----:B------:R-:W-:Y:S01]  /*4d20*/  MUFU.EX2 R10, R10 ;  /* 0x0000000a000a7308 */ /* 0x000fe20000000800 */
[----:B-----5:R-:W-:-:S07]  /*4d30*/  FMUL.FTZ R168, R19, R168 ;  /* 0x000000a813a87220 */ /* 0x020fce0000410000 */
[----:B------:R-:W0:Y:S08]  /*4d40*/  MUFU.SIN R164, R5 ;  /* 0x0000000500a47308 */ /* 0x000e300000000400 */
[----:B------:R-:W3:Y:S08]  /*4d50*/  MUFU.COS R166, R5 ;  /* 0x0000000500a67308 */ /* 0x000ef00000000000 */
[----:B------:R-:W4:Y:S01]  /*4d60*/  MUFU.COS R165, R4 ;  /* 0x0000000400a57308 */ /* 0x000f220000000000 */
[----:B0-----:R-:W-:-:S07]  /*4d70*/  FMUL.FTZ R164, R25, R164 ;  /* 0x000000a419a47220 */ /* 0x001fce0000410000 */
[----:B------:R-:W0:Y:S01]  /*4d80*/  MUFU.SIN R163, R4 ;  /* 0x0000000400a37308 */ /* 0x000e220000000400 */
[----:B---3--:R-:W-:Y:S01]  /*4d90*/  FMUL.FTZ R166, R25, R166 ;  /* 0x000000a619a67220 */ /* 0x008fe20000410000 */
[C---:B----4-:R-:W-:Y:S01]  /*4da0*/  FMUL.FTZ R165, R10.reuse, R165 ;  /* 0x000000a50aa57220 */ /* 0x050fe20000410000 */
[----:B0-----:R-:W-:Y:S01]  /*4db0*/  FMUL.FTZ R163, R10, R163 ;  /* 0x000000a30aa37220 */ /* 0x001fe20000410000 */
        /* <DEDUP_REMOVED lines=11> */
.L_x_6338:
[----:B------:R-:W-:-:S06]  /*4e70*/  LEA R24, R63, UR12, 0x3 ;  /* 0x0000000c3f187c11 */ /* 0x000fcc000f8e18ff */
[----:B------:R-:W0:Y:S02]  /*4e80*/  LDS.64 R24, [R24+0x28f8] ;  /* 0x0028f80018187984 */ /* 0x000e240000000a00 */
.L_x_6339:
[----:B--2---:R-:W-:Y:S05]  /*4e90*/  BSYNC.RECONVERGENT B0 ;  /* 0x0000000000007941 */ /* 0x004fea0003800200 */
.L_x_6337:
[----:B------:R-:W-:Y:S01]  /*4ea0*/  FMUL.FTZ R10, R41, R98 ;  /* 0x00000062290a7220 */ /* 0x000fe20000410000 */
[----:B------:R-:W-:Y:S01]  /*4eb0*/  FMUL.FTZ R12, RZ, R191 ;  /* 0x000000bfff0c7220 */ /* 0x000fe20000410000 */
[----:B------:R-:W2:Y:S01]  /*4ec0*/  @P1 LDC R8, c[0x0][0x38c] ;  /* 0x0000e300ff081b82 */ /* 0x000ea20000000800 */
[----:B------:R-:W-:Y:S01]  /*4ed0*/  VOTEU.ANY UP0, P1 ;  /* 0x0000000000ff7886 */ /* 0x000fe20000800100 */
[-C--:B-1----:R-:W-:Y:S01]  /*4ee0*/  FMUL.FTZ R2, R191, R10.reuse ;  /* 0x0000000abf027220 */ /* 0x082fe20000410000 */
[----:B------:R-:W-:Y:S01]  /*4ef0*/  FFMA.FTZ R3, R193, R10, -R12 ;  /* 0x0000000ac1037223 */ /* 0x000fe2000001080c */
[----:B------:R-:W-:Y:S01]  /*4f00*/  HFMA2 R9, -RZ, RZ, 0, 9.5367431640625e-07 ;  /* 0x00000010ff097431 */ /* 0x000fe200000001ff */
[----:B------:R-:W-:Y:S01]  /*4f10*/  MOV R4, 0x3f800000 ;  /* 0x3f80000000047802 */ /* 0x000fe20000000f00 */
[----:B------:R-:W-:Y:S01]  /*4f20*/  FFMA.FTZ R2, RZ, R193, R2 ;  /* 0x000000c1ff027223 */ /* 0x000fe20000010002 */
[----:B------:R-:W-:Y:S01]  /*4f30*/  FFMA.FTZ R3, R40, R129, R3 ;  /* 0x0000008128037223 */ /* 0x000fe20000010003 */
[----:B------:R-:W-:Y:S01]  /*4f40*/  @UP0 UIADD3 UR13, UPT, UPT, UR21, -0x2, URZ ;  /* 0xfffffffe150d0890 */ /* 0x000fe2000fffe0ff */
[----:B------:R-:W-:-:S02]  /*4f50*/  HFMA2 R5, -RZ, RZ, 0, 0 ;  /* 0x00000000ff057431 */ /* 0x000fc400000001ff */
[----:B------:R-:W-:Y:S01]  /*4f60*/  FADD.FTZ R2, RZ, R2 ;  /* 0x00000002ff027221 */ /* 0x000fe20000010000 */
[C---:B------:R-:W-:Y:S01]  /*4f70*/  FMUL.FTZ R11, R189.reuse, R3 ;  /* 0x00000003bd0b7220 */ /* 0x040fe20000410000 */
[----:B------:R-:W-:Y:S02]  /*4f80*/  CS2R R6, SRZ ;  /* 0x0000000000067805 */ /* 0x000fe4000001ff00 */
[-C--:B------:R-:W-:Y:S01]  /*4f90*/  FMUL.FTZ R10, R189, R2.reuse ;  /* 0x00000002bd0a7220 */ /* 0x080fe20000410000 */
[----:B------:R-:W-:-:S03]  /*4fa0*/  FFMA.FTZ R11, R190, R2, R11 ;  /* 0x00000002be0b7223 */ /* 0x000fc6000001000b */
[----:B------:R-:W-:Y:S01]  /*4fb0*/  FFMA.FTZ R10, R190, R3, -R10 ;  /* 0x00000003be0a7223 */ /* 0x000fe2000001080a */
[----:B------:R-:W-:-:S03]  /*4fc0*/  FADD.FTZ R11, RZ, R11 ;  /* 0x0000000bff0b7221 */ /* 0x000fc60000010000 */
[----:B------:R-:W-:Y:S01]  /*4fd0*/  FFMA.FTZ R10, R39, R96, R10 ;  /* 0x00000060270a7223 */ /* 0x000fe2000001000a */
[C---:B------:R-:W-:Y:S01]  /*4fe0*/  FMUL.FTZ R3, R187.reuse, R11 ;  /* 0x0000000bbb037220 */ /* 0x040fe20000410000 */
[----:B--2---:R-:W-:Y:S02]  /*4ff0*/  @P1 IMAD R8, R8, UR13, R67 ;  /* 0x0000000d08081c24 */ /* 0x004fe4000f8e0243 */
[-C--:B------:R-:W-:Y:S01]  /*5000*/  FMUL.FTZ R2, R187, R10.reuse ;  /* 0x0000000abb027220 */ /* 0x080fe20000410000 */
[----:B------:R-:W-:Y:S01]  /*5010*/  FFMA.FTZ R3, R188, R10, -R3 ;  /* 0x0000000abc037223 */ /* 0x000fe20000010803 */
[----:B------:R-:W-:-:S04]  /*5020*/  @P1 IMAD.WIDE R8, R8, R9, UR4 ;  /* 0x0000000408081e25 */ /* 0x000fc8000f8e0209 */
[----:B------:R-:W-:Y:S01]  /*5030*/  FFMA.FTZ R2, R188, R11, R2 ;  /* 0x0000000bbc027223 */ /* 0x000fe20000010002 */
[----:B------:R-:W-:Y:S01]  /*5040*/  FFMA.FTZ R3, R38, R127, R3 ;  /* 0x0000007f26037223 */ /* 0x000fe20000010003 */
[----:B------:R1:W5:Y:S02]  /*5050*/  @P1 LDG.E.128 R4, desc[UR30][R8.64] ;  /* 0x0000001e08041981 */ /* 0x000364000c1e1d00 */
[----:B------:R-:W-:Y:S01]  /*5060*/  FADD.FTZ R2, RZ, R2 ;  /* 0x00000002ff027221 */ /* 0x000fe20000010000 */
[----:B------:R-:W-:Y:S02]  /*5070*/  ISETP.GT.U32.AND P2, PT, R63, 0x1f, PT ;  /* 0x0000001f3f00780c */ /* 0x000fe40003f44070 */
[----:B------:R-:W-:Y:S01]  /*5080*/  LOP3.LUT R14, R14, 0xfffffffd, RZ, 0xc0, !PT ;  /* 0xfffffffd0e0e7812 */ /* 0x000fe200078ec0ff */
[C---:B-1----:R-:W-:Y:S01]  /*5090*/  FMUL.FTZ R9, R185.reuse, R3 ;  /* 0x00000003b9097220 */ /* 0x042fe20000410000 */
[----:B------:R-:W-:-:S03]  /*50a0*/  FMUL.FTZ R8, R185, R2 ;  /* 0x00000002b9087220 */ /* 0x000fc60000410000 */
[C---:B------:R-:W-:Y:S01]  /*50b0*/  FFMA.FTZ R9, R186.reuse, R2, R9 ;  /* 0x00000002ba097223 */ /* 0x040fe20000010009 */
[----:B------:R-:W-:-:S05]  /*50c0*/  FFMA.FTZ R8, R186, R3, -R8 ;  /* 0x00000003ba087223 */ /* 0x000fca0000010808 */
[----:B------:R-:W-:Y:S01]  /*50d0*/  @P2 LOP3.LUT R14, R14, 0x2, RZ, 0xfc, !PT ;  /* 0x000000020e0e2812 */ /* 0x000fe200078efcff */
[----:B------:R-:W-:Y:S01]  /*50e0*/  FADD.FTZ R9, RZ, R9 ;  /* 0x00000009ff097221 */ /* 0x000fe20000010000 */
[----:B------:R-:W-:-:S03]  /*50f0*/  FFMA.FTZ R8, R37, R94, R8 ;  /* 0x0000005e25087223 */ /* 0x000fc60000010008 */
[C---:B------:R-:W-:Y:S01]  /*5100*/  FMUL.FTZ R3, R183.reuse, R9 ;  /* 0x00000009b7037220 */ /* 0x040fe20000410000 */
[----:B------:R-:W-:-:S03]  /*5110*/  FMUL.FTZ R2, R183, R8 ;  /* 0x00000008b7027220 */ /* 0x000fc60000410000 */
[C---:B------:R-:W-:Y:S01]  /*5120*/  FFMA.FTZ R3, R184.reuse, R8, -R3 ;  /* 0x00000008b8037223 */ /* 0x040fe20000010803 */
[----:B------:R-:W-:-:S03]  /*5130*/  FFMA.FTZ R2, R184, R9, R2 ;  /* 0x00000009b8027223 */ /* 0x000fc60000010002 */
[----:B------:R-:W-:Y:S01]  /*5140*/  FFMA.FTZ R8, R36, R125, R3 ;  /* 0x0000007d24087223 */ /* 0x000fe20000010003 */
[----:B------:R-:W-:Y:S01]  /*5150*/  FADD.FTZ R9, RZ, R2 ;  /* 0x00000002ff097221 */ /* 0x000fe20000010000 */
[CC--:B------:R-:W-:Y:S01]  /*5160*/  FMUL.FTZ R2, R16.reuse, R191.reuse ;  /* 0x000000bf10027220 */ /* 0x0c0fe20000410000 */
[----:B------:R-:W-:Y:S01]  /*5170*/  FMUL.FTZ R3, R17, R191 ;  /* 0x000000bf11037220 */ /* 0x000fe20000410000 */
[CC--:B------:R-:W-:Y:S01]  /*5180*/  FMUL.FTZ R13, R181.reuse, R8.reuse ;  /* 0x00000008b50d7220 */ /* 0x0c0fe20000410000 */
[----:B------:R-:W-:Y:S01]  /*5190*/  FMUL.FTZ R11, R181, R9 ;  /* 0x00000009b50b7220 */ /* 0x000fe20000410000 */
[-C--:B------:R-:W-:Y:S01]  /*51a0*/  FFMA.FTZ R2, R17, R193.reuse, R2 ;  /* 0x000000c111027223 */ /* 0x080fe20000010002 */
        /* <DEDUP_REMOVED lines=91> */
[CC--:B------:R-:W-:Y:S01]  /*5760*/  FMUL.FTZ R2, R167.reuse, R8.reuse ;  /* 0x00000008a7027220 */ /* 0x0c0fe20000410000 */
        /* <DEDUP_REMOVED lines=21> */
[----:B------:R-:W-:Y:S01]  /*58c0*/  FFMA.FTZ R10, R26, R115, R11 ;  /* 0x000000731a0a7223 */ /* 0x000fe2000001000b */
        /* <DEDUP_REMOVED lines=85> */
.L_x_6398:
        /* <DEDUP_REMOVED lines=13> */
.L_x_6401:
[----:B------:R-:W-:-:S03]  /*5ef0*/  UMOV UR13, 0xffffffff ;  /* 0xffffffff000d7882 */ /* 0x000fc60000000000 */
[----:B------:R-:W-:Y:S05]  /*5f00*/  BRA.DIV UR13, `(.L_x_6343) ;  /* 0x0000005e0d747947 */ /* 0x000fea000b800000 */
.L_x_6404:
[----:B------:R-:W-:-:S03]  /*5f10*/  UMOV UR13, 0xffffffff ;  /* 0xffffffff000d7882 */ /* 0x000fc60000000000 */
[----:B------:R-:W-:Y:S05]  /*5f20*/  BRA.DIV UR13, `(.L_x_6344) ;  /* 0x0000005e0d947947 */ /* 0x000fea000b800000 */
.L_x_6407:
[----:B------:R-:W-:-:S03]  /*5f30*/  UMOV UR13, 0xffffffff ;  /* 0xffffffff000d7882 */ /* 0x000fc60000000000 */
[----:B------:R-:W-:Y:S05]  /*5f40*/  BRA.DIV UR13, `(.L_x_6345) ;  /* 0x0000005e0db47947 */ /* 0x000fea000b800000 */
.L_x_6410:
        /* <DEDUP_REMOVED lines=10> */
.L_x_6420:
        /* <DEDUP_REMOVED lines=23> */
.L_x_6340:
[----:B------:R-:W-:Y:S05]  /*6160*/  WARPSYNC.ALL ;  /* 0x0000000000007948 */ /* 0x000fea0003800000 */
[C---:B--2---:R-:W-:Y:S01]  /*6170*/  FMUL.FTZ R3, R163.reuse, R132 ;  /* 0x00000084a3037220 */ /* 0x044fe20000410000 */
[CC--:B-----5:R-:W-:Y:S01]  /*6180*/  FMUL.FTZ R6, R163.reuse, R100.reuse ;  /* 0x00000064a3067220 */ /* 0x0e0fe20000410000 */
[-C--:B0--3--:R-:W-:Y:S01]  /*6190*/  FMUL.FTZ R2, R163, R25.reuse ;  /* 0x00000019a3027220 */ /* 0x089fe20000410000 */
[C---:B------:R-:W-:Y:S01]  /*61a0*/  FMUL.FTZ R4, R165.reuse, R25 ;  /* 0x00000019a5047220 */ /* 0x040fe20000410000 */
[C---:B-1----:R-:W-:Y:S01]  /*61b0*/  FFMA.FTZ R9, R165.reuse, R100, -R3 ;  /* 0x00000064a5097223 */ /* 0x042fe20000010803 */
[C---:B------:R-:W-:Y:S01]  /*61c0*/  FFMA.FTZ R7, R165.reuse, R132, R6 ;  /* 0x00000084a5077223 */ /* 0x040fe20000010006 */
[-C--:B------:R-:W-:Y:S01]  /*61d0*/  FFMA.FTZ R3, R165, R24.reuse, -R2 ;  /* 0x00000018a5037223 */ /* 0x080fe20000010802 */
[----:B------:R-:W-:Y:S01]  /*61e0*/  BAR.SYNC.DEFER_BLOCKING 0x0 ;  /* 0x0000000000007b1d */ /* 0x000fe20000010000 */
[----:B------:R-:W-:Y:S01]  /*61f0*/  FFMA.FTZ R5, -R163, R24, -R4 ;  /* 0x00000018a3057223 */ /* 0x000fe20000010904 */
[----:B------:R-:W-:Y:S01]  /*6200*/  FADD.FTZ R9, R102, R9 ;  /* 0x0000000966097221 */ /* 0x000fe20000010000 */
[----:B------:R-:W-:Y:S01]  /*6210*/  FADD.FTZ R7, R134, R7 ;  /* 0x0000000786077221 */ /* 0x000fe20000010000 */
        /* <DEDUP_REMOVED lines=8> */
[CC--:B------:R-:W-:Y:S01]  /*62a0*/  FMUL.FTZ R4, R167.reuse, R2.reuse ;  /* 0x00000002a7047220 */ /* 0x0c0fe20000410000 */
[CC--:B------:R-:W-:Y:S01]  /*62b0*/  FMUL.FTZ R3, R167.reuse, R11.reuse ;  /* 0x0000000ba7037220 */ /* 0x0c0fe20000410000 */
[----:B------:R-:W-:Y:S01]  /*62c0*/  FADD.FTZ R7, R136, R7 ;  /* 0x0000000788077221 */ /* 0x000fe20000010000 */
[----:B------:R-:W-:Y:S01]  /*62d0*/  FADD.FTZ R9, R104, R9 ;  /* 0x0000000968097221 */ /* 0x000fe20000010000 */
[C---:B------:R-:W-:Y:S01]  /*62e0*/  FFMA.FTZ R4, R168.reuse, R11, R4 ;  /* 0x0000000ba8047223 */ /* 0x040fe20000010004 */
[C---:B------:R-:W-:Y:S01]  /*62f0*/  FFMA.FTZ R3, R168.reuse, R2, -R3 ;  /* 0x00000002a8037223 */ /* 0x040fe20000010803 */
[C---:B------:R-:W-:Y:S01]  /*6300*/  FMUL.FTZ R2, R167.reuse, R7 ;  /* 0x00000007a7027220 */ /* 0x040fe20000410000 */
[----:B------:R-:W-:Y:S01]  /*6310*/  FMUL.FTZ R5, R167, R9 ;  /* 0x00000009a7057220 */ /* 0x000fe20000410000 */
[CC--:B------:R-:W-:Y:S01]  /*6320*/  FMUL.FTZ R6, R169.reuse, R4.reuse ;  /* 0x00000004a9067220 */ /* 0x0c0fe20000410000 */
[----:B------:R-:W-:Y:S01]  /*6330*/  FMUL.FTZ R11, R169, R3 ;  /* 0x00000003a90b7220 */ /* 0x000fe20000410000 */
[C---:B------:R-:W-:Y:S01]  /*6340*/  FFMA.FTZ R9, R168.reuse, R9, -R2 ;  /* 0x00000009a8097223 */ /* 0x040fe20000010802 */
[----:B------:R-:W-:Y:S01]  /*6350*/  FFMA.FTZ R5, R168, R7, R5 ;  /* 0x00000007a8057223 */ /* 0x000fe20000010005 */
[C---:B------:R-:W-:Y:S01]  /*6360*/  FFMA.FTZ R6, R170.reuse, R3, -R6 ;  /* 0x00000003aa067223 */ /* 0x040fe20000010806 */
[----:B------:R-:W-:Y:S01]  /*6370*/  FFMA.FTZ R11, R170, R4, R11 ;  /* 0x00000004aa0b7223 */ /* 0x000fe2000001000b */
[----:B------:R-:W0:Y:S01]  /*6380*/  LDS.64 R2, [R61+UR25+0x10e8] ;  /* 0x0010e8193d027984 */ /* 0x000e220008000a00 */
[----:B------:R-:W-:Y:S01]  /*6390*/  FADD.FTZ R5, R138, R5 ;  /* 0x000000058a057221 */ /* 0x000fe20000010000 */
[CC--:B------:R-:W-:Y:S01]  /*63a0*/  FMUL.FTZ R13, R171.reuse, R6.reuse ;  /* 0x00000006ab0d7220 */ /* 0x0c0fe20000410000 */
[----:B------:R-:W-:Y:S01]  /*63b0*/  FMUL.FTZ R15, R171, R11 ;  /* 0x0000000bab0f7220 */ /* 0x000fe20000410000 */
[----:B------:R-:W-:Y:S01]  /*63c0*/  FADD.FTZ R9, R106, R9 ;  /* 0x000000096a097221 */ /* 0x000fe20000010000 */
        /* <DEDUP_REMOVED lines=8> */
[----:B------:R-:W-:Y:S01]  /*6450*/  FADD.FTZ R7, R108, R7 ;  /* 0x000000076c077221 */ /* 0x000fe20000010000 */
[C---:B------:R-:W-:Y:S01]  /*6460*/  FFMA.FTZ R15, R174.reuse, R15, -R9 ;  /* 0x0000000fae0f7223 */ /* 0x040fe20000010809 */
[----:B------:R-:W-:Y:S01]  /*6470*/  FFMA.FTZ R6, R174, R13, R6 ;  /* 0x0000000dae067223 */ /* 0x000fe20000010006 */
        /* <DEDUP_REMOVED lines=21> */
[----:B------:R-:W-:Y:S01]  /*65d0*/  FADD.FTZ R4, R112, R5 ;  /* 0x0000000570047221 */ /* 0x000fe20000010000 */
[C---:B------:R-:W-:Y:S01]  /*65e0*/  FFMA.FTZ R6, R180.reuse, R11, R7 ;  /* 0x0000000bb4067223 */ /* 0x040fe20000010007 */
[----:B------:R-:W-:Y:S01]  /*65f0*/  FFMA.FTZ R8, R180, R13, -R8 ;  /* 0x0000000db4087223 */ /* 0x000fe20000010808 */
[C---:B0-----:R-:W-:Y:S01]  /*6600*/  FMUL.FTZ R5, R17.reuse, R2 ;  /* 0x0000000211057220 */ /* 0x041fe20000410000 */
[-C--:B------:R-:W-:Y:S01]  /*6610*/  FMUL.FTZ R17, R17, R3.reuse ;  /* 0x0000000311117220 */ /* 0x080fe20000410000 */
[----:B------:R-:W-:Y:S01]  /*6620*/  FADD.FTZ R9, R144, R9 ;  /* 0x0000000990097221 */ /* 0x000fe20000010000 */
[----:B------:R-:W-:Y:S01]  /*6630*/  FMUL.FTZ R7, R175, R4 ;  /* 0x00000004af077220 */ /* 0x000fe20000410000 */
[C---:B------:R-:W-:Y:S01]  /*6640*/  FFMA.FTZ R5, R16.reuse, R3, R5 ;  /* 0x0000000310057223 */ /* 0x040fe20000010005 */
[----:B------:R-:W-:Y:S01]  /*6650*/  FFMA.FTZ R220, R16, R2, -R17 ;  /* 0x0000000210dc7223 */ /* 0x000fe20000010811 */
[----:B------:R-:W-:Y:S01]  /*6660*/  FMUL.FTZ R3, R181, R6 ;  /* 0x00000006b5037220 */ /* 0x000fe20000410000 */
[-C--:B------:R-:W-:Y:S01]  /*6670*/  FMUL.FTZ R11, R175, R9.reuse ;  /* 0x00000009af0b7220 */ /* 0x080fe20000410000 */
[----:B------:R-:W-:Y:S01]  /*6680*/  FADD.FTZ R200, RZ, R5 ;  /* 0x00000005ffc87221 */ /* 0x000fe20000010000 */
[----:B------:R-:W-:Y:S01]  /*6690*/  FFMA.FTZ R220, R41, R98, R220 ;  /* 0x0000006229dc7223 */ /* 0x000fe200000100dc */
[-C--:B------:R-:W-:Y:S01]  /*66a0*/  FMUL.FTZ R5, R181, R8.reuse ;  /* 0x00000008b5057220 */ /* 0x080fe20000410000 */
[----:B------:R-:W-:Y:S01]  /*66b0*/  FFMA.FTZ R8, R182, R8, -R3 ;  /* 0x00000008b6087223 */ /* 0x000fe20000010803 */
[C---:B------:R-:W-:Y:S01]  /*66c0*/  FMUL.FTZ R2, R191.reuse, R200 ;  /* 0x000000c8bf027220 */ /* 0x040fe20000410000 */
[----:B------:R-:W-:Y:S01]  /*66d0*/  FMUL.FTZ R3, R191, R220 ;  /* 0x000000dcbf037220 */ /* 0x000fe20000410000 */
[C---:B------:R-:W-:Y:S01]  /*66e0*/  FFMA.FTZ R11, R176.reuse, R4, -R11 ;  /* 0x00000004b00b7223 */ /* 0x040fe2000001080b */
[----:B------:R-:W-:Y:S01]  /*66f0*/  FFMA.FTZ R7, R176, R9, R7 ;  /* 0x00000009b0077223 */ /* 0x000fe20000010007 */
[C---:B------:R-:W-:Y:S01]  /*6700*/  FFMA.FTZ R217, R193.reuse, R220, -R2 ;  /* 0x000000dcc1d97223 */ /* 0x040fe20000010802 */
[----:B------:R-:W-:Y:S01]  /*6710*/  FFMA.FTZ R3, R193, R200, R3 ;  /* 0x000000c8c1037223 */ /* 0x000fe20000010003 */
[----:B------:R-:W-:Y:S01]  /*6720*/  FFMA.FTZ R5, R182, R6, R5 ;  /* 0x00000006b6057223 */ /* 0x000fe20000010005 */
[C---:B------:R-:W-:Y:S01]  /*6730*/  FMUL.FTZ R9, R183.reuse, R8 ;  /* 0x00000008b7097220 */ /* 0x040fe20000410000 */
[----:B------:R-:W-:Y:S01]  /*6740*/  FFMA.FTZ R217, R40, R129, R217 ;  /* 0x0000008128d97223 */ /* 0x000fe200000100d9 */
[----:B------:R-:W-:Y:S01]  /*6750*/  FADD.FTZ R203, RZ, R3 ;  /* 0x00000003ffcb7221 */ /* 0x000fe20000010000 */
[----:B------:R-:W-:Y:S01]  /*6760*/  FADD.FTZ R11, R114, R11 ;  /* 0x0000000b720b7221 */ /* 0x000fe20000010000 */
[----:B------:R-:W-:Y:S01]  /*6770*/  FMUL.FTZ R13, R183, R5 ;  /* 0x00000005b70d7220 */ /* 0x000fe20000410000 */
[C---:B------:R-:W-:Y:S01]  /*6780*/  FMUL.FTZ R3, R189.reuse, R217 ;  /* 0x000000d9bd037220 */ /* 0x040fe20000410000 */
[----:B------:R-:W-:Y:S01]  /*6790*/  FMUL.FTZ R2, R189, R203 ;  /* 0x000000cbbd027220 */ /* 0x000fe20000410000 */
[----:B------:R-:W-:Y:S01]  /*67a0*/  FFMA.FTZ R9, R184, R5, R9 ;  /* 0x00000005b8097223 */ /* 0x000fe20000010009 */
[----:B------:R-:W-:Y:S01]  /*67b0*/  FADD.FTZ R7, R146, R7 ;  /* 0x0000000792077221 */ /* 0x000fe20000010000 */
[C---:B------:R-:W-:Y:S01]  /*67c0*/  FFMA.FTZ R3, R190.reuse, R203, R3 ;  /* 0x000000cbbe037223 */ /* 0x040fe20000010003 */
[----:B------:R-:W-:Y:S01]  /*67d0*/  FFMA.FTZ R2, R190, R217, -R2 ;  /* 0x000000d9be027223 */ /* 0x000fe20000010802 */
[C---:B------:R-:W-:Y:S01]  /*67e0*/  FMUL.FTZ R5, R177.reuse, R11 ;  /* 0x0000000bb1057220 */ /* 0x040fe20000410000 */
[-C--:B------:R-:W-:Y:S01]  /*67f0*/  FMUL.FTZ R4, R177, R7.reuse ;  /* 0x00000007b1047220 */ /* 0x080fe20000410000 */
[----:B------:R-:W-:Y:S01]  /*6800*/  FADD.FTZ R198, RZ, R3 ;  /* 0x00000003ffc67221 */ /* 0x000fe20000010000 */
[----:B------:R-:W-:Y:S01]  /*6810*/  FFMA.FTZ R218, R39, R96, R2 ;  /* 0x0000006027da7223 */ /* 0x000fe20000010002 */
[----:B------:R-:W-:Y:S01]  /*6820*/  FFMA.FTZ R7, R178, R7, R5 ;  /* 0x00000007b2077223 */ /* 0x000fe20000010005 */
[----:B------:R-:W-:Y:S01]  /*6830*/  FFMA.FTZ R13, R184, R8, -R13 ;  /* 0x00000008b80d7223 */ /* 0x000fe2000001080d */
[C---:B------:R-:W-:Y:S01]  /*6840*/  FMUL.FTZ R3, R187.reuse, R198 ;  /* 0x000000c6bb037220 */ /* 0x040fe20000410000 */
[-C--:B------:R-:W-:Y:S01]  /*6850*/  FMUL.FTZ R5, R187, R218.reuse ;  /* 0x000000dabb057220 */ /* 0x080fe20000410000 */
[----:B------:R-:W-:Y:S01]  /*6860*/  FFMA.FTZ R11, R178, R11, -R4 ;  /* 0x0000000bb20b7223 */ /* 0x000fe20000010804 */
[C---:B------:R-:W-:Y:S01]  /*6870*/  FMUL.FTZ R2, R185.reuse, R9 ;  /* 0x00000009b9027220 */ /* 0x040fe20000410000 */
[C---:B------:R-:W-:Y:S01]  /*6880*/  FFMA.FTZ R3, R188.reuse, R218, -R3 ;  /* 0x000000dabc037223 */ /* 0x040fe20000010803 */
[----:B------:R-:W-:Y:S01]  /*6890*/  FFMA.FTZ R5, R188, R198, R5 ;  /* 0x000000c6bc057223 */ /* 0x000fe20000010005 */
[C---:B------:R-:W-:Y:S01]  /*68a0*/  FMUL.FTZ R15, R185.reuse, R13 ;  /* 0x0000000db90f7220 */ /* 0x040fe20000410000 */
[----:B------:R-:W-:Y:S01]  /*68b0*/  FADD.FTZ R11, R116, R11 ;  /* 0x0000000b740b7221 */ /* 0x000fe20000010000 */
[----:B------:R-:W-:Y:S01]  /*68c0*/  FFMA.FTZ R215, R38, R127, R3 ;  /* 0x0000007f26d77223 */ /* 0x000fe20000010003 */
[----:B------:R-:W-:Y:S01]  /*68d0*/  FADD.FTZ R201, RZ, R5 ;  /* 0x00000005ffc97221 */ /* 0x000fe20000010000 */
[----:B------:R-:W-:Y:S01]  /*68e0*/  FFMA.FTZ R13, R186, R13, -R2 ;  /* 0x0000000dba0d7223 */ /* 0x000fe20000010802 */
[----:B------:R-:W-:Y:S01]  /*68f0*/  FADD.FTZ R7, R148, R7 ;  /* 0x0000000794077221 */ /* 0x000fe20000010000 */
[C---:B------:R-:W-:Y:S01]  /*6900*/  FMUL.FTZ R3, R185.reuse, R215 ;  /* 0x000000d7b9037220 */ /* 0x040fe20000410000 */
[----:B------:R-:W-:Y:S01]  /*6910*/  FMUL.FTZ R2, R185, R201 ;  /* 0x000000c9b9027220 */ /* 0x000fe20000410000 */
[C---:B------:R-:W-:Y:S01]  /*6920*/  FMUL.FTZ R5, R179.reuse, R11 ;  /* 0x0000000bb3057220 */ /* 0x040fe20000410000 */
[----:B------:R-:W-:Y:S01]  /*6930*/  FMUL.FTZ R4, R179, R7 ;  /* 0x00000007b3047220 */ /* 0x000fe20000410000 */
[C---:B------:R-:W-:Y:S01]  /*6940*/  FFMA.FTZ R3, R186.reuse, R201, R3 ;  /* 0x000000c9ba037223 */ /* 0x040fe20000010003 */
[C---:B------:R-:W-:Y:S01]  /*6950*/  FFMA.FTZ R2, R186.reuse, R215, -R2 ;  /* 0x000000d7ba027223 */ /* 0x040fe20000010802 */
[----:B------:R-:W-:Y:S01]  /*6960*/  FFMA.FTZ R15, R186, R9, R15 ;  /* 0x00000009ba0f7223 */ /* 0x000fe2000001000f */
[C---:B------:R-:W-:Y:S01]  /*6970*/  FFMA.FTZ R7, R180.reuse, R7, R5 ;  /* 0x00000007b4077223 */ /* 0x040fe20000010005 */
[----:B------:R-:W-:Y:S01]  /*6980*/  FMUL.FTZ R5, R187, R13 ;  /* 0x0000000dbb057220 */ /* 0x000fe20000410000 */
[----:B------:R-:W-:Y:S01]  /*6990*/  FADD.FTZ R196, RZ, R3 ;  /* 0x00000003ffc47221 */ /* 0x000fe20000010000 */
[----:B------:R-:W-:Y:S01]  /*69a0*/  FFMA.FTZ R216, R37, R94, R2 ;  /* 0x0000005e25d87223 */ /* 0x000fe20000010002 */
[----:B------:R-:W-:Y:S01]  /*69b0*/  FFMA.FTZ R11, R180, R11, -R4 ;  /* 0x0000000bb40b7223 */ /* 0x000fe20000010804 */
[-C--:B------:R-:W-:Y:S01]  /*69c0*/  FMUL.FTZ R2, R187, R15.reuse ;  /* 0x0000000fbb027220 */ /* 0x080fe20000410000 */
[----:B------:R-:W-:Y:S01]  /*69d0*/  FFMA.FTZ R15, R188, R15, R5 ;  /* 0x0000000fbc0f7223 */ /* 0x000fe20000010005 */
[C---:B------:R-:W-:Y:S01]  /*69e0*/  FMUL.FTZ R3, R183.reuse, R196 ;  /* 0x000000c4b7037220 */ /* 0x040fe20000410000 */
[-C--:B------:R-:W-:Y:S01]  /*69f0*/  FMUL.FTZ R5, R183, R216.reuse ;  /* 0x000000d8b7057220 */ /* 0x080fe20000410000 */
[----:B------:R-:W-:Y:S01]  /*6a00*/  FADD.FTZ R11, R118, R11 ;  /* 0x0000000b760b7221 */ /* 0x000fe20000010000 */
[----:B------:R-:W-:Y:S01]  /*6a10*/  FADD.FTZ R7, R150, R7 ;  /* 0x0000000796077221 */ /* 0x000fe20000010000 */
[C---:B------:R-:W-:Y:S01]  /*6a20*/  FFMA.FTZ R3, R184.reuse, R216, -R3 ;  /* 0x000000d8b8037223 */ /* 0x040fe20000010803 */
[----:B------:R-:W-:Y:S01]  /*6a30*/  FFMA.FTZ R5, R184, R196, R5 ;  /* 0x000000c4b8057223 */ /* 0x000fe20000010005 */
[C---:B------:R-:W-:Y:S01]  /*6a40*/  FMUL.FTZ R9, R181.reuse, R11 ;  /* 0x0000000bb5097220 */ /* 0x040fe20000410000 */
[C---:B------:R-:W-:Y:S01]  /*6a50*/  FMUL.FTZ R6, R181.reuse, R7 ;  /* 0x00000007b5067220 */ /* 0x040fe20000410000 */
[----:B------:R-:W-:Y:S01]  /*6a60*/  FFMA.FTZ R213, R36, R125, R3 ;  /* 0x0000007d24d57223 */ /* 0x000fe20000010003 */
[----:B------:R-:W-:Y:S01]  /*6a70*/  FADD.FTZ R199, RZ, R5 ;  /* 0x00000005ffc77221 */ /* 0x000fe20000010000 */
[----:B------:R-:W-:Y:S01]  /*6a80*/  FFMA.FTZ R9, R182, R7, R9 ;  /* 0x00000007b6097223 */ /* 0x000fe20000010009 */
[----:B------:R-:W-:Y:S01]  /*6a90*/  FFMA.FTZ R13, R188, R13, -R2 ;  /* 0x0000000dbc0d7223 */ /* 0x000fe20000010802 */
[C---:B------:R-:W-:Y:S01]  /*6aa0*/  FMUL.FTZ R4, R181.reuse, R213 ;  /* 0x000000d5b5047220 */ /* 0x040fe20000410000 */
[----:B------:R-:W-:Y:S01]  /*6ab0*/  FMUL.FTZ R2, R181, R199 ;  /* 0x000000c7b5027220 */ /* 0x000fe20000410000 */
[----:B------:R-:W-:Y:S01]  /*6ac0*/  FFMA.FTZ R11, R182, R11, -R6 ;  /* 0x0000000bb60b7223 */ /* 0x000fe20000010806 */
[----:B------:R-:W-:Y:S01]  /*6ad0*/  FADD.FTZ R9, R152, R9 ;  /* 0x0000000998097221 */ /* 0x000fe20000010000 */
[C---:B------:R-:W-:Y:S01]  /*6ae0*/  FFMA.FTZ R4, R182.reuse, R199, R4 ;  /* 0x000000c7b6047223 */ /* 0x040fe20000010004 */
[----:B------:R-:W-:Y:S01]  /*6af0*/  FFMA.FTZ R2, R182, R213, -R2 ;  /* 0x000000d5b6027223 */ /* 0x000fe20000010802 */
[----:B------:R-:W-:Y:S01]  /*6b00*/  FADD.FTZ R11, R120, R11 ;  /* 0x0000000b780b7221 */ /* 0x000fe20000010000 */
[----:B------:R-:W-:Y:S01]  /*6b10*/  FMUL.FTZ R3, R183, R9 ;  /* 0x00000009b7037220 */ /* 0x000fe20000410000 */
[----:B------:R-:W-:Y:S01]  /*6b20*/  FADD.FTZ R194, RZ, R4 ;  /* 0x00000004ffc27221 */ /* 0x000fe20000010000 */
[----:B------:R-:W-:Y:S01]  /*6b30*/  FFMA.FTZ R214, R35, R92, R2 ;  /* 0x0000005c23d67223 */ /* 0x000fe20000010002 */
[-C--:B------:R-:W-:Y:S01]  /*6b40*/  FMUL.FTZ R2, R183, R11.reuse ;  /* 0x0000000bb7027220 */ /* 0x080fe20000410000 */
        /* <DEDUP_REMOVED lines=8> */
[C---:B------:R-:W-:Y:S01]  /*6bd0*/  FMUL.FTZ R7, R185.reuse, R11 ;  /* 0x0000000bb9077220 */ /* 0x040fe20000410000 */
[----:B------:R-:W-:Y:S01]  /*6be0*/  FFMA.FTZ R211, R34, R123, R3 ;  /* 0x0000007b22d37223 */ /* 0x000fe20000010003 */
[----:B------:R-:W-:Y:S01]  /*6bf0*/  FADD.FTZ R197, RZ, R5 ;  /* 0x00000005ffc57221 */ /* 0x000fe20000010000 */
[----:B------:R-:W-:Y:S01]  /*6c00*/  FMUL.FTZ R4, R185, R9 ;  /* 0x00000009b9047220 */ /* 0x000fe20000410000 */
[----:B------:R-:W-:Y:S01]  /*6c10*/  FMUL.FTZ R5, R189, R13 ;  /* 0x0000000dbd057220 */ /* 0x000fe20000410000 */
[C---:B------:R-:W-:Y:S01]  /*6c20*/  FMUL.FTZ R3, R177.reuse, R211 ;  /* 0x000000d3b1037220 */ /* 0x040fe20000410000 */
[----:B------:R-:W-:Y:S01]  /*6c30*/  FMUL.FTZ R2, R177, R197 ;  /* 0x000000c5b1027220 */ /* 0x000fe20000410000 */
[C---:B------:R-:W-:Y:S01]  /*6c40*/  FFMA.FTZ R11, R186.reuse, R11, -R4 ;  /* 0x0000000bba0b7223 */ /* 0x040fe20000010804 */
[----:B------:R-:W-:Y:S01]  /*6c50*/  FFMA.FTZ R7, R186, R9, R7 ;  /* 0x00000009ba077223 */ /* 0x000fe20000010007 */
[C---:B------:R-:W-:Y:S01]  /*6c60*/  FFMA.FTZ R3, R178.reuse, R197, R3 ;  /* 0x000000c5b2037223 */ /* 0x040fe20000010003 */
[----:B------:R-:W-:Y:S01]  /*6c70*/  FFMA.FTZ R2, R178, R211, -R2 ;  /* 0x000000d3b2027223 */ /* 0x000fe20000010802 */
[----:B------:R-:W-:Y:S01]  /*6c80*/  FADD.FTZ R11, R124, R11 ;  /* 0x0000000b7c0b7221 */ /* 0x000fe20000010000 */
[----:B------:R-:W-:Y:S01]  /*6c90*/  FFMA.FTZ R8, R190, R15, R5 ;  /* 0x0000000fbe087223 */ /* 0x000fe20000010005 */
[----:B------:R-:W-:Y:S01]  /*6ca0*/  FADD.FTZ R192, RZ, R3 ;  /* 0x00000003ffc07221 */ /* 0x000fe20000010000 */
[----:B------:R-:W-:Y:S01]  /*6cb0*/  FFMA.FTZ R212, R33, R90, R2 ;  /* 0x0000005a21d47223 */ /* 0x000fe20000010002 */
[----:B------:R-:W-:Y:S01]  /*6cc0*/  FADD.FTZ R7, R156, R7 ;  /* 0x000000079c077221 */ /* 0x000fe20000010000 */
[----:B------:R-:W-:Y:S01]  /*6cd0*/  FMUL.FTZ R9, R187, R11 ;  /* 0x0000000bbb097220 */ /* 0x000fe20000410000 */
[C---:B------:R-:W-:Y:S01]  /*6ce0*/  FMUL.FTZ R3, R175.reuse, R192 ;  /* 0x000000c0af037220 */ /* 0x040fe20000410000 */
[-C--:B------:R-:W-:Y:S01]  /*6cf0*/  FMUL.FTZ R5, R175, R212.reuse ;  /* 0x000000d4af057220 */ /* 0x080fe20000410000 */
[----:B------:R-:W-:Y:S01]  /*6d00*/  UISETP.GE.AND UP0, UPT, UR21, UR36, UPT ;  /* 0x000000241500728c */ /* 0x000fe2000bf06270 */
[-C--:B------:R-:W-:Y:S01]  /*6d10*/  FFMA.FTZ R9, R188, R7.reuse, R9 ;  /* 0x00000007bc097223 */ /* 0x080fe20000010009 */
[C---:B------:R-:W-:Y:S01]  /*6d20*/  FFMA.FTZ R3, R176.reuse, R212, -R3 ;  /* 0x000000d4b0037223 */ /* 0x040fe20000010803 */
[----:B------:R-:W-:Y:S01]  /*6d30*/  FFMA.FTZ R5, R176, R192, R5 ;  /* 0x000000c0b0057223 */ /* 0x000fe20000010005 */
[----:B------:R-:W-:Y:S01]  /*6d40*/  FMUL.FTZ R7, R187, R7 ;  /* 0x00000007bb077220 */ /* 0x000fe20000410000 */
[----:B------:R-:W-:Y:S01]  /*6d50*/  FADD.FTZ R9, R158, R9 ;  /* 0x000000099e097221 */ /* 0x000fe20000010000 */
[----:B------:R-:W-:Y:S01]  /*6d60*/  FFMA.FTZ R209, R32, R121, R3 ;  /* 0x0000007920d17223 */ /* 0x000fe20000010003 */
[----:B------:R-:W-:Y:S01]  /*6d70*/  FADD.FTZ R195, RZ, R5 ;  /* 0x00000005ffc37221 */ /* 0x000fe20000010000 */
[----:B------:R-:W-:Y:S01]  /*6d80*/  FFMA.FTZ R7, R188, R11, -R7 ;  /* 0x0000000bbc077223 */ /* 0x000fe20000010807 */
[----:B------:R-:W-:Y:S01]  /*6d90*/  FMUL.FTZ R4, R189, R9 ;  /* 0x00000009bd047220 */ /* 0x000fe20000410000 */
[C---:B------:R-:W-:Y:S01]  /*6da0*/  FMUL.FTZ R3, R173.reuse, R209 ;  /* 0x000000d1ad037220 */ /* 0x040fe20000410000 */
[----:B------:R-:W-:Y:S01]  /*6db0*/  FMUL.FTZ R2, R173, R195 ;  /* 0x000000c3ad027220 */ /* 0x000fe20000410000 */
[----:B------:R-:W-:Y:S01]  /*6dc0*/  FADD.FTZ R7, R126, R7 ;  /* 0x000000077e077221 */ /* 0x000fe20000010000 */
[C---:B------:R-:W-:Y:S01]  /*6dd0*/  FMUL.FTZ R15, R189.reuse, R15 ;  /* 0x0000000fbd0f7220 */ /* 0x040fe20000410000 */
[C---:B------:R-:W-:Y:S01]  /*6de0*/  FFMA.FTZ R3, R174.reuse, R195, R3 ;  /* 0x000000c3ae037223 */ /* 0x040fe20000010003 */
[----:B------:R-:W-:Y:S01]  /*6df0*/  FFMA.FTZ R2, R174, R209, -R2 ;  /* 0x000000d1ae027223 */ /* 0x000fe20000010802 */
[-C--:B------:R-:W-:Y:S01]  /*6e00*/  FMUL.FTZ R5, R189, R7.reuse ;  /* 0x00000007bd057220 */ /* 0x080fe20000410000 */
[C---:B------:R-:W-:Y:S01]  /*6e10*/  FFMA.FTZ R11, R190.reuse, R7, -R4 ;  /* 0x00000007be0b7223 */ /* 0x040fe20000010804 */
[----:B------:R-:W-:Y:S01]  /*6e20*/  FADD.FTZ R204, RZ, R3 ;  /* 0x00000003ffcc7221 */ /* 0x000fe20000010000 */
[----:B------:R-:W-:Y:S01]  /*6e30*/  FFMA.FTZ R210, R31, R88, R2 ;  /* 0x000000581fd27223 */ /* 0x000fe20000010002 */
[----:B------:R-:W-:Y:S01]  /*6e40*/  FFMA.FTZ R9, R190, R9, R5 ;  /* 0x00000009be097223 */ /* 0x000fe20000010005 */
[----:B------:R-:W-:Y:S01]  /*6e50*/  FADD.FTZ R16, R128, R11 ;  /* 0x0000000b80107221 */ /* 0x000fe20000010000 */
[C---:B------:R-:W-:Y:S01]  /*6e60*/  FMUL.FTZ R3, R171.reuse, R204 ;  /* 0x000000ccab037220 */ /* 0x040fe20000410000 */
[-C--:B------:R-:W-:Y:S01]  /*6e70*/  FMUL.FTZ R5, R171, R210.reuse ;  /* 0x000000d2ab057220 */ /* 0x080fe20000410000 */
[----:B------:R-:W-:Y:S01]  /*6e80*/  FADD.FTZ R14, R160, R9 ;  /* 0x00000009a00e7221 */ /* 0x000fe20000010000 */
[----:B------:R-:W-:Y:S01]  /*6e90*/  PLOP3.LUT P0, PT, PT, PT, UP0, 0x80, 0x8 ;  /* 0x000000000008781c */ /* 0x000fe20003f0f008 */
[C---:B------:R-:W-:Y:S01]  /*6ea0*/  FFMA.FTZ R3, R172.reuse, R210, -R3 ;  /* 0x000000d2ac037223 */ /* 0x040fe20000010803 */
[----:B------:R-:W-:Y:S01]  /*6eb0*/  FFMA.FTZ R205, R172, R204, R5 ;  /* 0x000000ccaccd7223 */ /* 0x000fe20000010005 */
[----:B------:R-:W-:Y:S01]  /*6ec0*/  FMUL.FTZ R9, R191, R14 ;  /* 0x0000000ebf097220 */ /* 0x000fe20000410000 */
[----:B------:R-:W-:Y:S01]  /*6ed0*/  FFMA.FTZ R12, R190, R13, -R15 ;  /* 0x0000000dbe0c7223 */ /* 0x000fe2000001080f */
[----:B------:R-:W-:Y:S01]  /*6ee0*/  FFMA.FTZ R207, R30, R119, R3 ;  /* 0x000000771ecf7223 */ /* 0x000fe20000010003 */
[----:B------:R-:W-:Y:S01]  /*6ef0*/  FADD.FTZ R205, RZ, R205 ;  /* 0x000000cdffcd7221 */ /* 0x000fe20000010000 */
[----:B------:R-:W-:Y:S01]  /*6f00*/  FFMA.FTZ R15, R193, R16, -R9 ;  /* 0x00000010c10f7223 */ /* 0x000fe20000010809 */
[----:B------:R-:W-:Y:S01]  /*6f10*/  ISETP.NE.OR P0, PT, R202, RZ, P0 ;  /* 0x000000ffca00720c */ /* 0x000fe20000705670 */
[C---:B------:R-:W-:Y:S01]  /*6f20*/  FMUL.FTZ R3, R169.reuse, R207 ;  /* 0x000000cfa9037220 */ /* 0x040fe20000410000 */
[----:B------:R-:W-:Y:S01]  /*6f30*/  FMUL.FTZ R2, R169, R205 ;  /* 0x000000cda9027220 */ /* 0x000fe20000410000 */
[----:B------:R-:W-:-:S02]  /*6f40*/  HFMA2 R4, -RZ, RZ, 1.875, 0 ;  /* 0x3f800000ff047431 */ /* 0x000fc400000001ff */
[C---:B------:R-:W-:Y:S01]  /*6f50*/  FMUL.FTZ R11, R191.reuse, R8 ;  /* 0x00000008bf0b7220 */ /* 0x040fe20000410000 */
[C---:B------:R-:W-:Y:S01]  /*6f60*/  FFMA.FTZ R3, R170.reuse, R205, R3 ;  /* 0x000000cdaa037223 */ /* 0x040fe20000010003 */
[----:B------:R-:W-:Y:S01]  /*6f70*/  FFMA.FTZ R2, R170, R207, -R2 ;  /* 0x000000cfaa027223 */ /* 0x000fe20000010802 */
[----:B------:R-:W-:Y:S01]  /*6f80*/  FMUL.FTZ R18, R191, R16 ;  /* 0x00000010bf127220 */ /* 0x000fe20000410000 */
[----:B------:R-:W-:Y:S01]  /*6f90*/  CS2R R6, SRZ ;  /* 0x0000000000067805 */ /* 0x000fe2000001ff00 */
[----:B------:R-:W-:Y:S01]  /*6fa0*/  FADD.FTZ R208, RZ, R3 ;  /* 0x00000003ffd07221 */ /* 0x000fe20000010000 */
[----:B------:R-:W-:Y:S01]  /*6fb0*/  FFMA.FTZ R206, R29, R86, R2 ;  /* 0x000000561dce7223 */ /* 0x000fe20000010002 */
[----:B------:R-:W-:Y:S01]  /*6fc0*/  FMUL.FTZ R2, R191, R12 ;  /* 0x0000000cbf027220 */ /* 0x000fe20000410000 */
[----:B------:R-:W-:Y:S01]  /*6fd0*/  MOV R5, RZ ;  /* 0x000000ff00057202 */ /* 0x000fe20000000f00 */
[C---:B------:R-:W-:Y:S01]  /*6fe0*/  FMUL.FTZ R3, R167.reuse, R208 ;  /* 0x000000d0a7037220 */ /* 0x040fe20000410000 */
[----:B------:R-:W-:Y:S01]  /*6ff0*/  FMUL.FTZ R9, R167, R206 ;  /* 0x000000cea7097220 */ /* 0x000fe20000410000 */
[----:B------:R-:W-:Y:S01]  /*7000*/  FFMA.FTZ R8, R193, R8, R2 ;  /* 0x00000008c1087223 */ /* 0x000fe20000010002 */
[----:B------:R-:W-:Y:S01]  /*7010*/  @!P0 LEA R10, R67, UR12, 0x4 ;  /* 0x0000000c430a8c11 */ /* 0x000fe2000f8e20ff */
[C---:B------:R-:W-:Y:S01]  /*7020*/  FFMA.FTZ R3, R168.reuse, R206, -R3 ;  /* 0x000000cea8037223 */ /* 0x040fe20000010803 */
[----:B------:R-:W-:Y:S01]  /*7030*/  FFMA.FTZ R219, R168, R208, R9 ;  /* 0x000000d0a8db7223 */ /* 0x000fe20000010009 */
[----:B------:R-:W-:Y:S01]  /*7040*/  ISETP.GT.U32.AND P2, PT, R63, 0x1f, PT ;  /* 0x0000001f3f00780c */ /* 0x000fe20003f44070 */
[C---:B------:R-:W-:Y:S01]  /*7050*/  FFMA.FTZ R13, R193.reuse, R14, R18 ;  /* 0x0000000ec10d7223 */ /* 0x040fe20000010012 */
[----:B------:R-:W-:Y:S01]  /*7060*/  FFMA.FTZ R221, R28, R117, R3 ;  /* 0x000000751cdd7223 */ /* 0x000fe20000010003 */
[----:B------:R-:W-:Y:S01]  /*7070*/  FADD.FTZ R219, RZ, R219 ;  /* 0x000000dbffdb7221 */ /* 0x000fe20000010000 */
[----:B------:R0:W1:Y:S01]  /*7080*/  @!P0 LDS.128 R4, [R10+0x2af0] ;  /* 0x002af0000a048984 */ /* 0x0000620000000c00 */
[----:B------:R-:W-:Y:S01]  /*7090*/  FFMA.FTZ R9, R193, R12, -R11 ;  /* 0x0000000cc1097223 */ /* 0x000fe2000001080b */
[C---:B------:R-:W-:Y:S01]  /*70a0*/  FMUL.FTZ R3, R164.reuse, R221 ;  /* 0x000000dda4037220 */ /* 0x040fe20000410000 */
[----:B------:R-:W-:Y:S01]  /*70b0*/  FMUL.FTZ R2, R164, R219 ;  /* 0x000000dba4027220 */ /* 0x000fe20000410000 */
[----:B------:R-:W-:-:S02]  /*70c0*/  FADD.FTZ R11, R130, R15 ;  /* 0x0000000f820b7221 */ /* 0x000fc40000010000 */
[C---:B------:R-:W-:Y:S01]  /*70d0*/  FFMA.FTZ R3, R166.reuse, R219, R3 ;  /* 0x000000dba6037223 */ /* 0x040fe20000010003 */
[----:B------:R-:W-:Y:S01]  /*70e0*/  FFMA.FTZ R2, R166, R221, -R2 ;  /* 0x000000dda6027223 */ /* 0x000fe20000010802 */
[----:B0-----:R-:W-:Y:S02]  /*70f0*/  FADD.FTZ R10, R162, R13 ;  /* 0x0000000da20a7221 */ /* 0x001fe40000010000 */
[----:B------:R-:W-:Y:S01]  /*7100*/  FADD.FTZ R226, RZ, R3 ;  /* 0x00000003ffe27221 */ /* 0x000fe20000010000 */
[----:B------:R-:W-:Y:S02]  /*7110*/  FFMA.FTZ R224, R27, R84, R2 ;  /* 0x000000541be07223 */ /* 0x000fe40000010002 */
[----:B------:R0:W-:Y:S01]  /*7120*/  STS.128 [R61+UR25+0x14f0], R8 ;  /* 0x0014f0083d007988 */ /* 0x0001e20008000c19 */
[C---:B------:R-:W-:Y:S01]  /*7130*/  FMUL.FTZ R2, R163.reuse, R226 ;  /* 0x000000e2a3027220 */ /* 0x040fe20000410000 */
[----:B------:R-:W-:-:S03]  /*7140*/  FMUL.FTZ R3, R163, R224 ;  /* 0x000000e0a3037220 */ /* 0x000fc60000410000 */
[C---:B------:R-:W-:Y:S01]  /*7150*/  FFMA.FTZ R223, R165.reuse, R224, -R2 ;  /* 0x000000e0a5df7223 */ /* 0x040fe20000010802 */
[----:B------:R-:W-:-:S03]  /*7160*/  FFMA.FTZ R222, R165, R226, R3 ;  /* 0x000000e2a5de7223 */ /* 0x000fc60000010003 */
        /* <DEDUP_REMOVED lines=23> */
.L_x_6425:
        /* <DEDUP_REMOVED lines=13> */
.L_x_6350:
[----:B------:R-:W-:Y:S05]  /*73b0*/  BSYNC.RECONVERGENT B0 ;  /* 0x0000000000007941 */ /* 0x000fea0003800200 */
.L_x_6349:
[----:B------:R-:W-:-:S03]  /*73c0*/  UMOV UR13, 0xffffffff ;  /* 0xffffffff000d7882 */ /* 0x000fc60000000000 */
[----:B------:R-:W-:Y:S05]  /*73d0*/  BRA.DIV UR13, `(.L_x_6351) ;  /* 0x0000004e0de07947 */ /* 0x000fea000b800000 */
[----:B--2---:R2:W1:Y:S04]  /*73e0*/  SHFL.DOWN PT, R14, R17, 0x2, 0x1f ;  /* 0x08401f00110e7f89 */ /* 0x00446800000e0000 */
[----:B---3--:R2:W3:Y:S04]  /*73f0*/  SHFL.DOWN PT, R15, R16, 0x2, 0x1f ;  /* 0x08401f00100f7f89 */ /* 0x0084e800000e0000 */
[----:B----4-:R2:W4:Y:S04]  /*7400*/  SHFL.DOWN PT, R18, R13, 0x2, 0x1f ;  /* 0x08401f000d127f89 */ /* 0x01052800000e0000 */
[----:B0-----:R2:W0:Y:S02]  /*7410*/  SHFL.DOWN PT, R19, R12, 0x2, 0x1f ;  /* 0x08401f000c137f89 */ /* 0x00142400000e0000 */
.L_x_6431:
        /* <DEDUP_REMOVED lines=13> */
.L_x_6353:
[----:B------:R-:W-:Y:S05]  /*74f0*/  BSYNC.RECONVERGENT B0 ;  /* 0x0000000000007941 */ /* 0x000fea0003800200 */
.L_x_6352:
[----:B------:R-:W-:-:S03]  /*7500*/  UMOV UR13, 0xffffffff ;  /* 0xffffffff000d7882 */ /* 0x000fc60000000000 */
[----:B------:R-:W-:Y:S05]  /*7510*/  BRA.DIV UR13, `(.L_x_6354) ;  /* 0x000000520d007947 */ /* 0x000fea000b800000 */
[----:B-1----:R1:W1:Y:S04]  /*7520*/  SHFL.DOWN PT, R14, R17, 0x4, 0x1f ;  /* 0x08801f00110e7f89 */ /* 0x00226800000e0000 */
[----:B---3--:R3:W1:Y:S04]  /*7530*/  SHFL.DOWN PT, R15, R16, 0x4, 0x1f ;  /* 0x08801f00100f7f89 */ /* 0x00866800000e0000 */
[----:B----4-:R3:W4:Y:S04]  /*7540*/  SHFL.DOWN PT, R18, R13, 0x4, 0x1f ;  /* 0x08801f000d127f89 */ /* 0x01072800000e0000 */
[----:B0-----:R3:W0:Y:S02]  /*7550*/  SHFL.DOWN PT, R19, R12, 0x4, 0x1f ;  /* 0x08801f000c137f89 */ /* 0x00162400000e0000 */
.L_x_6437:
        /* <DEDUP_REMOVED lines=13> */
.L_x_6356:
[----:B------:R-:W-:Y:S05]  /*7630*/  BSYNC.RECONVERGENT B0 ;  /* 0x0000000000007941 */ /* 0x000fea0003800200 */
.L_x_6355:
[----:B------:R-:W-:-:S03]  /*7640*/  UMOV UR13, 0xffffffff ;  /* 0xffffffff000d7882 */ /* 0x000fc60000000000 */
[----:B------:R-:W-:Y:S05]  /*7650*/  BRA.DIV UR13, `(.L_x_6357) ;  /* 0x000000520d207947 */ /* 0x000fea000b800000 */
[----:B-1----:R1:W1:Y:S04]  /*7660*/  SHFL.DOWN PT, R14, R17, 0x8, 0x1f ;  /* 0x09001f00110e7f89 */ /* 0x00226800000e0000 */
[----:B------:R0:W1:Y:S04]  /*7670*/  SHFL.DOWN PT, R15, R16, 0x8, 0x1f ;  /* 0x09001f00100f7f89 */ /* 0x00006800000e0000 */
[----:B----4-:R4:W1:Y:S04]  /*7680*/  SHFL.DOWN PT, R18, R13, 0x8, 0x1f ;  /* 0x09001f000d127f89 */ /* 0x01086800000e0000 */
[----:B0-----:R4:W0:Y:S02]  /*7690*/  SHFL.DOWN PT, R19, R12, 0x8, 0x1f ;  /* 0x09001f000c137f89 */ /* 0x00182400000e0000 */
.L_x_6443:
        /* <DEDUP_REMOVED lines=13> */
.L_x_6359:
[----:B------:R-:W-:Y:S05]  /*7770*/  BSYNC.RECONVERGENT B0 ;  /* 0x0000000000007941 */ /* 0x000fea0003800200 */
.L_x_6358:
[----:B------:R-:W-:-:S03]  /*7780*/  UMOV UR13, 0xffffffff ;  /* 0xffffffff000d7882 */ /* 0x000fc60000000000 */
[----:B------:R-:W-:Y:S05]  /*7790*/  BRA.DIV UR13, `(.L_x_6360) ;  /* 0x000000520d407947 */ /* 0x000fea000b800000 */
[----:B-1----:R1:W1:Y:S04]  /*77a0*/  SHFL.DOWN PT, R14, R17, 0x10, 0x1f ;  /* 0x0a001f00110e7f89 */ /* 0x00226800000e0000 */
[----:B------:R0:W1:Y:S04]  /*77b0*/  SHFL.DOWN PT, R15, R16, 0x10, 0x1f ;  /* 0x0a001f00100f7f89 */ /* 0x00006800000e0000 */
[----:B------:R1:W1:Y:S04]  /*77c0*/  SHFL.DOWN PT, R18, R13, 0x10, 0x1f ;  /* 0x0a001f000d127f89 */ /* 0x00026800000e0000 */
[----:B0-----:R0:W0:Y:S02]  /*77d0*/  SHFL.DOWN PT, R19, R12, 0x10, 0x1f ;  /* 0x0a001f000c137f89 */ /* 0x00102400000e0000 */
.L_x_6449:
        /* <DEDUP_REMOVED lines=13> */
.L_x_6362:
[----:B------:R-:W-:Y:S05]  /*78b0*/  BSYNC.RECONVERGENT B0 ;  /* 0x0000000000007941 */ /* 0x000fea0003800200 */
.L_x_6361:
        /* <DEDUP_REMOVED lines=8> */
[----:B------:R-:W3:Y:S01]  /*7940*/  SHFL.DOWN PT, R230, R16, 0x1, 0x1f ;  /* 0x08201f0010e67f89 */ /* 0x000ee200000e0000 */
[-C--:B0-----:R-:W-:Y:S01]  /*7950*/  FMUL.FTZ R19, R7, R227.reuse ;  /* 0x000000e307137220 */ /* 0x081fe20000410000 */
[-C--:B-1----:R-:W-:Y:S01]  /*7960*/  FMUL.FTZ R14, R6, R227.reuse ;  /* 0x000000e3060e7220 */ /* 0x082fe20000410000 */
[CC--:B------:R-:W-:Y:S01]  /*7970*/  FMUL.FTZ R15, R5.reuse, R227.reuse ;  /* 0x000000e3050f7220 */ /* 0x0c0fe20000410000 */
[----:B------:R-:W0:Y:S01]  /*7980*/  SHFL.IDX PT, R237, R6, RZ, 0x1f ;  /* 0x00001fff06ed7589 */ /* 0x000e2200000e0000 */
[----:B------:R-:W-:Y:S01]  /*7990*/  FMUL.FTZ R228, R4, R227 ;  /* 0x000000e304e47220 */ /* 0x000fe20000410000 */
[-C--:B-----5:R-:W-:Y:S01]  /*79a0*/  FFMA.FTZ R2, R6, R233.reuse, -R19 ;  /* 0x000000e906027223 */ /* 0x0a0fe20000010813 */
[-C--:B------:R-:W-:Y:S01]  /*79b0*/  FFMA.FTZ R227, R4, R233.reuse, -R15 ;  /* 0x000000e904e37223 */ /* 0x080fe2000001080f */
[----:B------:R-:W1:Y:S01]  /*79c0*/  SHFL.IDX PT, R238, R7, RZ, 0x1f ;  /* 0x00001fff07ee7589 */ /* 0x000e6200000e0000 */
[----:B------:R-:W-:Y:S01]  /*79d0*/  FFMA.FTZ R228, R5, R233, R228 ;  /* 0x000000e905e47223 */ /* 0x000fe200000100e4 */
[----:B--2---:R-:W-:-:S02]  /*79e0*/  FADD.FTZ R229, R225, R2 ;  /* 0x00000002e1e57221 */ /* 0x004fc40000010000 */
[----:B------:R2:W0:Y:S04]  /*79f0*/  SHFL.DOWN PT, R18, R17, 0x1, 0x1f ;  /* 0x08201f0011127f89 */ /* 0x00042800000e0000 */
[----:B------:R4:W0:Y:S01]  /*7a00*/  SHFL.DOWN PT, R231, R13, 0x1, 0x1f ;  /* 0x08201f000de77f89 */ /* 0x00082200000e0000 */
[----:B--2---:R-:W-:-:S03]  /*7a10*/  FFMA.FTZ R17, R7, R233, R14 ;  /* 0x000000e907117223 */ /* 0x004fc6000001000e */
[----:B------:R2:W0:Y:S01]  /*7a20*/  SHFL.DOWN PT, R232, R12, 0x1, 0x1f ;  /* 0x08201f000ce87f89 */ /* 0x00042200000e0000 */
[----:B---3--:R-:W-:Y:S01]  /*7a30*/  FADD.FTZ R233, R234, R17 ;  /* 0x00000011eae97221 */ /* 0x008fe20000010000 */
[----:B----4-:R-:W-:Y:S02]  /*7a40*/  MOV R13, R236 ;  /* 0x000000ec000d7202 */ /* 0x010fe40000000f00 */
[----:B--2---:R-:W-:-:S07]  /*7a50*/  MOV R12, R235 ;  /* 0x000000eb000c7202 */ /* 0x004fce0000000f00 */
.L_x_6463:
[----:B------:R-:W-:Y:S01]  /*7a60*/  BSSY.RECONVERGENT B0, `(.L_x_6364) ;  /* 0x000000f000007945 */ /* 0x000fe20003800200 */
[----:B0-----:R-:W-:Y:S02]  /*7a70*/  MOV R14, R237 ;  /* 0x000000ed000e7202 */ /* 0x001fe40000000f00 */
[----:B-1----:R-:W-:Y:S01]  /*7a80*/  MOV R15, R238 ;  /* 0x000000ee000f7202 */ /* 0x002fe20000000f00 */
[----:B------:R-:W-:Y:S06]  /*7a90*/  @!P3 BRA `(.L_x_6365) ;  /* 0x00000000002cb947 */ /* 0x000fec0003800000 */
[C---:B------:R-:W-:Y:S01]  /*7aa0*/  FMUL.FTZ R5, R230.reuse, R13 ;  /* 0x0000000de6057220 */ /* 0x040fe20000410000 */
[-C--:B------:R-:W-:Y:S01]  /*7ab0*/  FMUL.FTZ R7, R230, R15.reuse ;  /* 0x0000000fe6077220 */ /* 0x080fe20000410000 */
        /* <DEDUP_REMOVED lines=9> */
.L_x_6365:
[----:B------:R-:W-:Y:S05]  /*7b50*/  BSYNC.RECONVERGENT B0 ;  /* 0x0000000000007941 */ /* 0x000fea0003800200 */
.L_x_6364:
        /* <DEDUP_REMOVED lines=16> */
.L_x_6347:
[----:B------:R-:W-:Y:S05]  /*7c60*/  WARPSYNC.ALL ;  /* 0x0000000000007948 */ /* 0x000fea0003800000 */
[----:B------:R-:W-:Y:S01]  /*7c70*/  BAR.SYNC.DEFER_BLOCKING 0x0 ;  /* 0x0000000000007b1d */ /* 0x000fe20000010000 */
[----:B------:R-:W-:Y:S02]  /*7c80*/  ISETP.NE.AND P0, PT, R63, RZ, PT ;  /* 0x000000ff3f00720c */ /* 0x000fe40003f05270 */
[C---:B------:R-:W-:Y:S02]  /*7c90*/  ISETP.GT.AND P2, PT, R59.reuse, 0x1e, PT ;  /* 0x0000001e3b00780c */ /* 0x040fe40003f44270 */
[----:B------:R-:W-:Y:S01]  /*7ca0*/  ISETP.GT.AND P3, PT, R59, 0xf, PT ;  /* 0x0000000f3b00780c */ /* 0x000fe20003f64270 */
[----:B------:R-:W-:Y:S08]  /*7cb0*/  BSSY.RECONVERGENT B0, `(.L_x_6366) ;  /* 0x00001c1000007945 */ /* 0x000ff00003800200 */
[----:B0-----:R-:W-:Y:S01]  /*7cc0*/  @!P0 LEA R12, R67, UR12, 0x4 ;  /* 0x0000000c430c8c11 */ /* 0x001fe2000f8e20ff */
[----:B------:R-:W0:Y:S04]  /*7cd0*/  LDS.64 R2, [R61+UR25+0x14f8] ;  /* 0x0014f8193d027984 */ /* 0x000e280008000a00 */
[----:B-1----:R1:W-:Y:S01]  /*7ce0*/  @!P0 STS.128 [R12+0x2af0], R4 ;  /* 0x002af0040c008388 */ /* 0x0023e20000000c00 */
[-C--:B0-----:R-:W-:Y:S01]  /*7cf0*/  FMUL.FTZ R9, R3, R25.reuse ;  /* 0x0000001903097220 */ /* 0x081fe20000410000 */
[----:B------:R-:W-:Y:S01]  /*7d00*/  FMUL.FTZ R8, R2, R25 ;  /* 0x0000001902087220 */ /* 0x000fe20000410000 */
[----:B------:R-:W-:-:S02]  /*7d10*/  FFMA.FTZ R25, R0, R220, RZ ;  /* 0x000000dc00197223 */ /* 0x000fc400000100ff */
[-C--:B------:R-:W-:Y:S01]  /*7d20*/  FFMA.FTZ R9, R2, R24.reuse, R9 ;  /* 0x0000001802097223 */ /* 0x080fe20000010009 */
        /* <DEDUP_REMOVED lines=17> */
[-C--:B------:R-:W-:Y:S02]  /*7e40*/  FMUL.FTZ R18, R117, R104.reuse ;  /* 0x0000006875127220 */ /* 0x080fe40000410000 */
[C---:B------:R-:W-:Y:S01]  /*7e50*/  FFMA.FTZ R3, R168.reuse, R104, -R3 ;  /* 0x00000068a8037223 */ /* 0x040fe20000010803 */
[----:B------:R-:W-:Y:S01]  /*7e60*/  FFMA.FTZ R167, R168, R136, R167 ;  /* 0x00000088a8a77223 */ /* 0x000fe200000100a7 */
[----:B------:R-:W-:Y:S02]  /*7e70*/  FMUL.FTZ R16, R219, R18 ;  /* 0x00000012db107220 */ /* 0x000fe40000410000 */
[----:B------:R-:W-:Y:S01]  /*7e80*/  FADD.FTZ R3, R106, R3 ;  /* 0x000000036a037221 */ /* 0x000fe20000010000 */
[----:B------:R-:W-:Y:S01]  /*7e90*/  FADD.FTZ R138, R138, R167 ;  /* 0x000000a78a8a7221 */ /* 0x000fe20000010000 */
[----:B------:R-:W-:-:S02]  /*7ea0*/  FMUL.FTZ R167, R84, R11 ;  /* 0x0000000b54a77220 */ /* 0x000fc40000410000 */
        /* <DEDUP_REMOVED lines=38> */
[----:B------:R-:W-:Y:S01]  /*8110*/  FFMA.FTZ R19, R0, -R200, RZ ;  /* 0x800000c800137223 */ /* 0x000fe200000100ff */
[C---:B------:R-:W-:Y:S01]  /*8120*/  FFMA.FTZ R17, R180.reuse, R116, -R17 ;  /* 0x00000074b4117223 */ /* 0x040fe20000010811 */
[----:B------:R-:W-:Y:S01]  /*8130*/  FFMA.FTZ R179, R180, R148, R179 ;  /* 0x00000094b4b37223 */ /* 0x000fe200000100b3 */
[----:B------:R-:W-:Y:S01]  /*8140*/  FFMA.FTZ R25, R79, R216, R2 ;  /* 0x000000d84f197223 */ /* 0x000fe20000010002 */
[----:B------:R-:W-:Y:S01]  /*8150*/  FFMA.FTZ R8, R82, -R203, R19 ;  /* 0x800000cb52087223 */ /* 0x000fe20000010013 */
[----:B------:R-:W-:Y:S01]  /*8160*/  FADD.FTZ R17, R118, R17 ;  /* 0x0000001176117221 */ /* 0x000fe20000010000 */
[----:B------:R-:W-:Y:S01]  /*8170*/  FADD.FTZ R150, R150, R179 ;  /* 0x000000b396967221 */ /* 0x000fe20000010000 */
[----:B------:R-:W-:Y:S01]  /*8180*/  FFMA.FTZ R10, R78, R213, R25 ;  /* 0x000000d54e0a7223 */ /* 0x000fe20000010019 */
[----:B-1----:R-:W-:Y:S01]  /*8190*/  FFMA.FTZ R7, R81, -R198, R8 ;  /* 0x800000c651077223 */ /* 0x002fe20000010008 */
[CC--:B------:R-:W-:Y:S01]  /*81a0*/  FMUL.FTZ R19, R181.reuse, R17.reuse ;  /* 0x00000011b5137220 */ /* 0x0c0fe20000410000 */
[----:B------:R-:W-:Y:S01]  /*81b0*/  FMUL.FTZ R2, R181, R150 ;  /* 0x00000096b5027220 */ /* 0x000fe20000410000 */
[----:B------:R-:W-:Y:S01]  /*81c0*/  FFMA.FTZ R25, R77, R214, R10 ;  /* 0x000000d64d197223 */ /* 0x000fe2000001000a */
[----:B------:R-:W-:Y:S01]  /*81d0*/  FMUL.FTZ R8, R115, R132 ;  /* 0x0000008473087220 */ /* 0x000fe20000410000 */
        /* <DEDUP_REMOVED lines=20> */
[CC--:B------:R-:W-:Y:S01]  /*8320*/  FMUL.FTZ R5, R185.reuse, R19.reuse ;  /* 0x00000013b9057220 */ /* 0x0c0fe20000410000 */
[----:B------:R-:W-:Y:S01]  /*8330*/  FMUL.FTZ R2, R185, R154 ;  /* 0x0000009ab9027220 */ /* 0x000fe20000410000 */
[----:B------:R-:W-:Y:S01]  /*8340*/  FFMA.FTZ R25, R75, -R192, R4 ;  /* 0x800000c04b197223 */ /* 0x000fe20000010004 */
[----:B------:R-:W-:Y:S01]  /*8350*/  FFMA.FTZ R163, R71, R206, R6 ;  /* 0x000000ce47a37223 */ /* 0x000fe20000010006 */
[C---:B------:R-:W-:Y:S01]  /*8360*/  FFMA.FTZ R5, R186.reuse, R154, R5 ;  /* 0x0000009aba057223 */ /* 0x040fe20000010005 */
[----:B------:R-:W-:Y:S01]  /*8370*/  FFMA.FTZ R7, R186, R19, -R2 ;  /* 0x00000013ba077223 */ /* 0x000fe20000010802 */
[----:B------:R-:W-:Y:S01]  /*8380*/  FFMA.FTZ R2, R74, -R195, R25 ;  /* 0x800000c34a027223 */ /* 0x000fe20000010019 */
[----:B------:R-:W-:Y:S01]  /*8390*/  FFMA.FTZ R4, R70, R221, R163 ;  /* 0x000000dd46047223 */ /* 0x000fe200000100a3 */
[----:B------:R-:W-:Y:S01]  /*83a0*/  FMUL.FTZ R163, R23, R132 ;  /* 0x0000008417a37220 */ /* 0x000fe20000410000 */
[----:B------:R-:W-:Y:S01]  /*83b0*/  FADD.FTZ R124, R124, R7 ;  /* 0x000000077c7c7221 */ /* 0x000fe20000010000 */
[----:B------:R-:W-:Y:S01]  /*83c0*/  FFMA.FTZ R7, R73, -R204, R2 ;  /* 0x800000cc49077223 */ /* 0x000fe20000010002 */
[----:B------:R-:W-:Y:S01]  /*83d0*/  FFMA.FTZ R25, R69, R224, R4 ;  /* 0x000000e045197223 */ /* 0x000fe20000010004 */
[----:B------:R-:W-:Y:S01]  /*83e0*/  FADD.FTZ R156, R156, R5 ;  /* 0x000000059c9c7221 */ /* 0x000fe20000010000 */
[----:B------:R-:W-:Y:S01]  /*83f0*/  FADD.FTZ R5, RZ, R222 ;  /* 0x000000deff057221 */ /* 0x000fe20000010000 */
[----:B------:R-:W-:Y:S01]  /*8400*/  FFMA.FTZ R2, R72, -R205, R7 ;  /* 0x800000cd48027223 */ /* 0x000fe20000010007 */
[----:B------:R-:W-:Y:S01]  /*8410*/  FFMA.FTZ R6, R68, R223, R25 ;  /* 0x000000df44067223 */ /* 0x000fe20000010019 */
[----:B------:R-:W-:Y:S01]  /*8420*/  FMUL.FTZ R25, R23, R100 ;  /* 0x0000006417197220 */ /* 0x000fe20000410000 */
[----:B------:R-:W-:Y:S01]  /*8430*/  FFMA.FTZ R223, R26, -R115, R223 ;  /* 0x800000731adf7223 */ /* 0x000fe200000100df */
[----:B------:R-:W-:Y:S01]  /*8440*/  FFMA.FTZ R7, R71, -R208, R2 ;  /* 0x800000d047077223 */ /* 0x000fe20000010002 */
[C---:B------:R-:W-:Y:S01]  /*8450*/  FFMA.FTZ R10, R22.reuse, R100, -R163 ;  /* 0x00000064160a7223 */ /* 0x040fe200000108a3 */
[----:B------:R-:W-:Y:S01]  /*8460*/  FFMA.FTZ R4, R22, R132, R25 ;  /* 0x0000008416047223 */ /* 0x000fe20000010019 */
[----:B------:R-:W-:Y:S01]  /*8470*/  FMUL.FTZ R100, R115, R100 ;  /* 0x0000006473647220 */ /* 0x000fe20000410000 */
[----:B------:R-:W-:Y:S01]  /*8480*/  FFMA.FTZ R2, R70, -R219, R7 ;  /* 0x800000db46027223 */ /* 0x000fe20000010007 */
[C---:B------:R-:W-:Y:S01]  /*8490*/  FMUL.FTZ R25, R187.reuse, R124 ;  /* 0x0000007cbb197220 */ /* 0x040fe20000410000 */
[----:B------:R-:W-:Y:S01]  /*84a0*/  FMUL.FTZ R187, R187, R156 ;  /* 0x0000009cbbbb7220 */ /* 0x000fe20000410000 */
[----:B------:R-:W-:Y:S01]  /*84b0*/  FMUL.FTZ R12, R5, R100 ;  /* 0x00000064050c7220 */ /* 0x000fe20000410000 */
[----:B------:R-:W-:Y:S01]  /*84c0*/  FFMA.FTZ R7, R69, -R226, R2 ;  /* 0x800000e245077223 */ /* 0x000fe20000010002 */
[C---:B------:R-:W-:Y:S01]  /*84d0*/  FMUL.FTZ R2, R223.reuse, R4 ;  /* 0x00000004df027220 */ /* 0x040fe20000410000 */
[C---:B------:R-:W-:Y:S01]  /*84e0*/  FFMA.FTZ R25, R188.reuse, R156, R25 ;  /* 0x0000009cbc197223 */ /* 0x040fe20000010019 */
[----:B------:R-:W-:Y:S01]  /*84f0*/  FFMA.FTZ R4, R223, R8, R12 ;  /* 0x00000008df047223 */ /* 0x000fe2000001000c */
[----:B------:R-:W-:Y:S01]  /*8500*/  FFMA.FTZ R187, R188, R124, -R187 ;  /* 0x0000007cbcbb7223 */ /* 0x000fe200000108bb */
[----:B------:R-:W-:Y:S01]  /*8510*/  FFMA.FTZ R163, R5, R10, R2 ;  /* 0x0000000a05a37223 */ /* 0x000fe20000010002 */
[----:B------:R-:W-:Y:S01]  /*8520*/  FFMA.FTZ R12, R27, -R84, R224 ;  /* 0x800000541b0c7223 */ /* 0x000fe200000100e0 */
[----:B------:R-:W-:Y:S01]  /*8530*/  FADD.FTZ R158, R158, R25 ;  /* 0x000000199e9e7221 */ /* 0x000fe20000010000 */
[-C--:B------:R-:W-:Y:S01]  /*8540*/  FMUL.FTZ R25, R84, R9.reuse ;  /* 0x0000000954197220 */ /* 0x080fe20000410000 */
[----:B------:R-:W-:Y:S01]  /*8550*/  FFMA.FTZ R132, R26, R132, R163 ;  /* 0x000000841a847223 */ /* 0x000fe200000100a3 */
[----:B------:R-:W-:Y:S01]  /*8560*/  FMUL.FTZ R163, R23, R9 ;  /* 0x0000000917a37220 */ /* 0x000fe20000410000 */
[----:B------:R-:W-:Y:S01]  /*8570*/  FMUL.FTZ R2, R189, R158 ;  /* 0x0000009ebd027220 */ /* 0x000fe20000410000 */
[----:B------:R-:W-:Y:S01]  /*8580*/  FFMA.FTZ R10, R12, R25, R169 ;  /* 0x000000190c0a7223 */ /* 0x000fe200000100a9 */
[----:B------:R-:W-:Y:S01]  /*8590*/  FADD.FTZ R85, R25, R85 ;  /* 0x0000005519557221 */ /* 0x000fe20000010000 */
[-C--:B------:R-:W-:Y:S01]  /*85a0*/  FFMA.FTZ R165, R22, R11.reuse, -R163 ;  /* 0x0000000b16a57223 */ /* 0x080fe200000108a3 */
[----:B------:R-:W-:Y:S01]  /*85b0*/  FMUL.FTZ R163, R23, R11 ;  /* 0x0000000b17a37220 */ /* 0x000fe20000410000 */
[----:B------:R-:W-:Y:S01]  /*85c0*/  FADD.FTZ R11, R126, R187 ;  /* 0x000000bb7e0b7221 */ /* 0x000fe20000010000 */
[----:B------:R-:W-:Y:S01]  /*85d0*/  FMUL.FTZ R169, R226, R25 ;  /* 0x00000019e2a97220 */ /* 0x000fe20000410000 */
[----:B------:R-:W-:Y:S01]  /*85e0*/  FFMA.FTZ R221, R28, -R117, R221 ;  /* 0x800000751cdd7223 */ /* 0x000fe200000100dd */
[----:B------:R-:W-:Y:S01]  /*85f0*/  FFMA.FTZ R163, R22, R9, R163 ;  /* 0x0000000916a37223 */ /* 0x000fe200000100a3 */
[----:B------:R-:W-:Y:S01]  /*8600*/  FMUL.FTZ R25, R189, R11 ;  /* 0x0000000bbd197220 */ /* 0x000fe20000410000 */
[----:B------:R-:W-:Y:S01]  /*8610*/  FADD.FTZ R83, R8, R83 ;  /* 0x0000005308537221 */ /* 0x000fe20000010000 */
[----:B------:R-:W-:Y:S01]  /*8620*/  FMUL.FTZ R8, R5, R8 ;  /* 0x0000000805087220 */ /* 0x000fe20000410000 */
[----:B------:R-:W-:Y:S01]  /*8630*/  FMUL.FTZ R163, R12, R163 ;  /* 0x000000a30ca37220 */ /* 0x000fe20000410000 */
[----:B------:R-:W-:Y:S01]  /*8640*/  FFMA.FTZ R25, R190, R158, R25 ;  /* 0x0000009ebe197223 */ /* 0x000fe20000010019 */
[----:B------:R-:W-:Y:S01]  /*8650*/  FFMA.FTZ R7, R68, -R5, R7 ;  /* 0x8000000544077223 */ /* 0x000fe20000010007 */
[----:B------:R-:W-:Y:S01]  /*8660*/  FFMA.FTZ R5, R223, R100, -R8 ;  /* 0x00000064df057223 */ /* 0x000fe20000010808 */
[----:B------:R-:W-:Y:S01]  /*8670*/  FFMA.FTZ R226, R226, R165, R163 ;  /* 0x000000a5e2e27223 */ /* 0x000fe200000100a3 */
[----:B------:R-:W-:Y:S01]  /*8680*/  FFMA.FTZ R163, R190, R11, -R2 ;  /* 0x0000000bbea37223 */ /* 0x000fe20000010802 */
[-C--:B------:R-:W-:Y:S01]  /*8690*/  FMUL.FTZ R2, R117, R136.reuse ;  /* 0x0000008875027220 */ /* 0x080fe20000410000 */
[----:B------:R-:W-:Y:S01]  /*86a0*/  FADD.FTZ R160, R160, R25 ;  /* 0x00000019a0a07221 */ /* 0x000fe20000010000 */
[----:B------:R-:W-:Y:S01]  /*86b0*/  FFMA.FTZ R226, R27, R9, R226 ;  /* 0x000000091be27223 */ /* 0x000fe200000100e2 */
[----:B------:R-:W-:Y:S01]  /*86c0*/  FMUL.FTZ R9, R23, R136 ;  /* 0x0000008817097220 */ /* 0x000fe20000410000 */
[----:B------:R-:W-:Y:S01]  /*86d0*/  FADD.FTZ R128, R128, R163 ;  /* 0x000000a380807221 */ /* 0x000fe20000010000 */
[----:B------:R-:W-:Y:S01]  /*86e0*/  FADD.FTZ R87, R2, R87 ;  /* 0x0000005702577221 */ /* 0x000fe20000010000 */
[----:B------:R-:W-:Y:S01]  /*86f0*/  FFMA.FTZ R16, R221, R2, R16 ;  /* 0x00000002dd107223 */ /* 0x000fe20000010010 */
[CC--:B------:R-:W-:Y:S01]  /*8700*/  FFMA.FTZ R106, R22.reuse, R104.reuse, -R9 ;  /* 0x00000068166a7223 */ /* 0x0c0fe20000010809 */
[----:B------:R-:W-:Y:S01]  /*8710*/  FMUL.FTZ R9, R23, R104 ;  /* 0x0000006817097220 */ /* 0x000fe20000410000 */
[----:B------:R-:W-:Y:S01]  /*8720*/  FMUL.FTZ R14, R219, R2 ;  /* 0x00000002db0e7220 */ /* 0x000fe20000410000 */
[C---:B------:R-:W-:Y:S01]  /*8730*/  FMUL.FTZ R2, R191.reuse, R128 ;  /* 0x00000080bf027220 */ /* 0x040fe20000410000 */
[----:B------:R-:W-:Y:S01]  /*8740*/  FMUL.FTZ R191, R191, R160 ;  /* 0x000000a0bfbf7220 */ /* 0x000fe20000410000 */
[----:B------:R-:W-:Y:S01]  /*8750*/  FFMA.FTZ R8, R22, R136, R9 ;  /* 0x0000008816087223 */ /* 0x000fe20000010009 */
[----:B------:R-:W-:Y:S01]  /*8760*/  FFMA.FTZ R18, R221, R18, -R14 ;  /* 0x00000012dd127223 */ /* 0x000fe2000001080e */
[C---:B------:R-:W-:Y:S01]  /*8770*/  FFMA.FTZ R9, R193.reuse, R160, R2 ;  /* 0x000000a0c1097223 */ /* 0x040fe20000010002 */
[----:B------:R-:W-:Y:S01]  /*8780*/  FFMA.FTZ R191, R193, R128, -R191 ;  /* 0x00000080c1bf7223 */ /* 0x000fe200000108bf */
[----:B------:R-:W-:Y:S01]  /*8790*/  FMUL.FTZ R104, R221, R8 ;  /* 0x00000008dd687220 */ /* 0x000fe20000410000 */
[C---:B------:R-:W-:Y:S01]  /*87a0*/  FMUL.FTZ R8, R129.reuse, R160 ;  /* 0x000000a081087220 */ /* 0x040fe20000410000 */
[----:B------:R-:W-:Y:S01]  /*87b0*/  FADD.FTZ R162, R162, R9 ;  /* 0x00000009a2a27221 */ /* 0x000fe20000010000 */
[----:B------:R-:W-:Y:S01]  /*87c0*/  FADD.FTZ R9, R130, R191 ;  /* 0x000000bf82097221 */ /* 0x000fe20000010000 */
[----:B------:R-:W-:Y:S01]  /*87d0*/  FMUL.FTZ R100, R129, R128 ;  /* 0x0000008081647220 */ /* 0x000fe20000410000 */
[----:B------:R-:W-:Y:S01]  /*87e0*/  FMUL.FTZ R102, R203, R8 ;  /* 0x00000008cb667220 */ /* 0x000fe20000410000 */
[C---:B------:R-:W-:Y:S01]  /*87f0*/  FMUL.FTZ R2, R98.reuse, R162 ;  /* 0x000000a262027220 */ /* 0x040fe20000410000 */
[----:B------:R-:W-:Y:S01]  /*8800*/  FMUL.FTZ R14, R98, R9 ;  /* 0x00000009620e7220 */ /* 0x000fe20000410000 */
[----:B------:R-:W-:Y:S01]  /*8810*/  FFMA.FTZ R25, R41, -R98, R220 ;  /* 0x8000006229197223 */ /* 0x000fe200000100dc */
[----:B------:R-:W-:Y:S01]  /*8820*/  FFMA.FTZ R12, R12, R167, -R169 ;  /* 0x000000a70c0c7223 */ /* 0x000fe200000108a9 */
[----:B------:R-:W-:Y:S01]  /*8830*/  FFMA.FTZ R167, R217, R100, -R102 ;  /* 0x00000064d9a77223 */ /* 0x000fe20000010866 */
[C---:B------:R-:W-:Y:S01]  /*8840*/  FMUL.FTZ R24, R200.reuse, R14 ;  /* 0x0000000ec8187220 */ /* 0x040fe20000410000 */
[----:B------:R-:W-:Y:S01]  /*8850*/  FMUL.FTZ R163, R200, R2 ;  /* 0x00000002c8a37220 */ /* 0x000fe20000410000 */
[----:B------:R-:W-:Y:S01]  /*8860*/  FMUL.FTZ R100, R203, R100 ;  /* 0x00000064cb647220 */ /* 0x000fe20000410000 */
[C---:B------:R-:W-:Y:S01]  /*8870*/  FMUL.FTZ R169, R96.reuse, R11 ;  /* 0x0000000b60a97220 */ /* 0x040fe20000410000 */
[C---:B------:R-:W-:Y:S01]  /*8880*/  FFMA.FTZ R24, R25.reuse, R2, R24 ;  /* 0x0000000219187223 */ /* 0x040fe20000010018 */
[----:B------:R-:W-:Y:S01]  /*8890*/  FFMA.FTZ R14, R25, R14, -R163 ;  /* 0x0000000e190e7223 */ /* 0x000fe200000108a3 */
[----:B------:R-:W-:Y:S01]  /*88a0*/  FFMA.FTZ R165, R217, R8, R100 ;  /* 0x00000008d9a57223 */ /* 0x000fe20000010064 */
[----:B------:R-:W-:Y:S01]  /*88b0*/  FMUL.FTZ R163, R96, R158 ;  /* 0x0000009e60a37220 */ /* 0x000fe20000410000 */
[----:B------:R-:W-:Y:S01]  /*88c0*/  FADD.FTZ R24, RZ, R24 ;  /* 0x00000018ff187221 */ /* 0x000fe20000010000 */
[----:B------:R-:W-:Y:S01]  /*88d0*/  FMUL.FTZ R171, R198, R169 ;  /* 0x000000a9c6ab7220 */ /* 0x000fe20000410000 */
[----:B------:R-:W-:Y:S01]  /*88e0*/  FADD.FTZ R14, RZ, R14 ;  /* 0x0000000eff0e7221 */ /* 0x000fe20000010000 */
[----:B------:R-:W-:Y:S01]  /*88f0*/  FMUL.FTZ R102, R127, R124 ;  /* 0x0000007c7f667220 */ /* 0x000fe20000410000 */
[----:B------:R-:W-:Y:S01]  /*8900*/  FADD.FTZ R24, R24, R165 ;  /* 0x000000a518187221 */ /* 0x000fe20000010000 */
[----:B------:R-:W-:Y:S01]  /*8910*/  FMUL.FTZ R165, R94, R154 ;  /* 0x0000009a5ea57220 */ /* 0x000fe20000410000 */
[-C--:B------:R-:W-:Y:S01]  /*8920*/  FMUL.FTZ R100, R198, R163.reuse ;  /* 0x000000a3c6647220 */ /* 0x080fe20000410000 */
[----:B------:R-:W-:Y:S01]  /*8930*/  FFMA.FTZ R171, R218, R163, R171 ;  /* 0x000000a3daab7223 */ /* 0x000fe200000100ab */
[----:B------:R-:W-:Y:S01]  /*8940*/  FFMA.FTZ R219, R219, R106, R104 ;  /* 0x0000006adbdb7223 */ /* 0x000fe20000010068 */
[----:B------:R-:W-:Y:S01]  /*8950*/  FADD.FTZ R167, R14, R167 ;  /* 0x000000a70ea77221 */ /* 0x000fe20000010000 */
[----:B------:R-:W-:Y:S01]  /*8960*/  FFMA.FTZ R215, R38, -R127, R215 ;  /* 0x8000007f26d77223 */ /* 0x000fe200000100d7 */
[----:B------:R-:W-:Y:S01]  /*8970*/  FMUL.FTZ R14, R127, R156 ;  /* 0x0000009c7f0e7220 */ /* 0x000fe20000410000 */
[----:B------:R-:W-:Y:S01]  /*8980*/  FFMA.FTZ R216, R37, -R94, R216 ;  /* 0x8000005e25d87223 */ /* 0x000fe200000100d8 */
[C---:B------:R-:W-:Y:S01]  /*8990*/  FMUL.FTZ R104, R201.reuse, R102 ;  /* 0x00000066c9687220 */ /* 0x040fe20000410000 */
[----:B------:R-:W-:Y:S01]  /*89a0*/  FMUL.FTZ R173, R94, R19 ;  /* 0x000000135ead7220 */ /* 0x000fe20000410000 */
[----:B------:R-:W-:Y:S01]  /*89b0*/  FMUL.FTZ R175, R196, R165 ;  /* 0x000000a5c4af7220 */ /* 0x000fe20000410000 */
[----:B------:R-:W-:Y:S01]  /*89c0*/  FFMA.FTZ R100, R218, R169, -R100 ;  /* 0x000000a9da647223 */ /* 0x000fe20000010864 */
[----:B------:R-:W-:Y:S01]  /*89d0*/  FADD.FTZ R24, R24, R171 ;  /* 0x000000ab18187221 */ /* 0x000fe20000010000 */
[-C--:B------:R-:W-:Y:S01]  /*89e0*/  FMUL.FTZ R171, R201, R14.reuse ;  /* 0x0000000ec9ab7220 */ /* 0x080fe20000410000 */
[----:B------:R-:W-:Y:S01]  /*89f0*/  FFMA.FTZ R169, R215, R14, R104 ;  /* 0x0000000ed7a97223 */ /* 0x000fe20000010068 */
[-C--:B------:R-:W-:Y:S01]  /*8a00*/  FFMA.FTZ R175, R216, R173.reuse, -R175 ;  /* 0x000000add8af7223 */ /* 0x080fe200000108af */
[----:B------:R-:W-:Y:S01]  /*8a10*/  FMUL.FTZ R173, R196, R173 ;  /* 0x000000adc4ad7220 */ /* 0x000fe20000410000 */
[----:B------:R-:W-:Y:S01]  /*8a20*/  FMUL.FTZ R104, R125, R120 ;  /* 0x000000787d687220 */ /* 0x000fe20000410000 */
[----:B------:R-:W-:Y:S01]  /*8a30*/  FFMA.FTZ R171, R215, R102, -R171 ;  /* 0x00000066d7ab7223 */ /* 0x000fe200000108ab */
[----:B------:R-:W-:Y:S01]  /*8a40*/  FADD.FTZ R169, R24, R169 ;  /* 0x000000a918a97221 */ /* 0x000fe20000010000 */
[----:B------:R-:W-:Y:S01]  /*8a50*/  FADD.FTZ R100, R167, R100 ;  /* 0x00000064a7647221 */ /* 0x000fe20000010000 */
[----:B------:R-:W-:Y:S01]  /*8a60*/  FFMA.FTZ R213, R36, -R125, R213 ;  /* 0x8000007d24d57223 */ /* 0x000fe200000100d5 */
[----:B------:R-:W-:Y:S01]  /*8a70*/  FMUL.FTZ R24, R125, R152 ;  /* 0x000000987d187220 */ /* 0x000fe20000410000 */
[----:B------:R-:W-:Y:S01]  /*8a80*/  FFMA.FTZ R102, R216, R165, R173 ;  /* 0x000000a5d8667223 */ /* 0x000fe200000100ad */
[----:B------:R-:W-:Y:S01]  /*8a90*/  FMUL.FTZ R106, R199, R104 ;  /* 0x00000068c76a7220 */ /* 0x000fe20000410000 */
[----:B------:R-:W-:Y:S01]  /*8aa0*/  FADD.FTZ R100, R100, R171 ;  /* 0x000000ab64647221 */ /* 0x000fe20000010000 */
[----:B------:R-:W-:Y:S01]  /*8ab0*/  FMUL.FTZ R110, R92, R17 ;  /* 0x000000115c6e7220 */ /* 0x000fe20000410000 */
[----:B------:R-:W-:Y:S01]  /*8ac0*/  FADD.FTZ R102, R169, R102 ;  /* 0x00000066a9667221 */ /* 0x000fe20000010000 */
[----:B------:R-:W-:Y:S01]  /*8ad0*/  FFMA.FTZ R167, R213, R24, R106 ;  /* 0x00000018d5a77223 */ /* 0x000fe2000001006a */
[----:B------:R-:W-:Y:S01]  /*8ae0*/  FADD.FTZ R175, R100, R175 ;  /* 0x000000af64af7221 */ /* 0x000fe20000010000 */
[----:B------:R-:W-:Y:S01]  /*8af0*/  FMUL.FTZ R100, R92, R150 ;  /* 0x000000965c647220 */ /* 0x000fe20000410000 */
[----:B------:R-:W-:Y:S01]  /*8b00*/  FMUL.FTZ R114, R194, R110 ;  /* 0x0000006ec2727220 */ /* 0x000fe20000410000 */
[----:B------:R-:W-:Y:S01]  /*8b10*/  FADD.FTZ R106, R102, R167 ;  /* 0x000000a7666a7221 */ /* 0x000fe20000010000 */
[----:B------:R-:W-:Y:S01]  /*8b20*/  FFMA.FTZ R167, R35, -R92, R214 ;  /* 0x8000005c23a77223 */ /* 0x000fe200000100d6 */
[----:B------:R-:W-:Y:S01]  /*8b30*/  FMUL.FTZ R102, R123, R148 ;  /* 0x000000947b667220 */ /* 0x000fe20000410000 */
[----:B------:R-:W-:Y:S01]  /*8b40*/  FMUL.FTZ R171, R199, R24 ;  /* 0x00000018c7ab7220 */ /* 0x000fe20000410000 */
[----:B------:R-:W-:Y:S01]  /*8b50*/  FFMA.FTZ R211, R34, -R123, R211 ;  /* 0x8000007b22d37223 */ /* 0x000fe200000100d3 */
[----:B------:R-:W-:Y:S01]  /*8b60*/  FFMA.FTZ R169, R167, R100, R114 ;  /* 0x00000064a7a97223 */ /* 0x000fe20000010072 */
[----:B------:R-:W-:Y:S01]  /*8b70*/  FMUL.FTZ R118, R123, R116 ;  /* 0x000000747b767220 */ /* 0x000fe20000410000 */
[----:B------:R-:W-:Y:S01]  /*8b80*/  FMUL.FTZ R114, R197, R102 ;  /* 0x00000066c5727220 */ /* 0x000fe20000410000 */
[----:B------:R-:W-:Y:S01]  /*8b90*/  FFMA.FTZ R104, R213, R104, -R171 ;  /* 0x00000068d5687223 */ /* 0x000fe200000108ab */
[----:B------:R-:W-:Y:S01]  /*8ba0*/  FMUL.FTZ R171, R194, R100 ;  /* 0x00000064c2ab7220 */ /* 0x000fe20000410000 */
[----:B------:R-:W-:Y:S01]  /*8bb0*/  FADD.FTZ R106, R106, R169 ;  /* 0x000000a96a6a7221 */ /* 0x000fe20000010000 */
[-C--:B------:R-:W-:Y:S01]  /*8bc0*/  FFMA.FTZ R173, R211, R118.reuse, -R114 ;  /* 0x00000076d3ad7223 */ /* 0x080fe20000010872 */
[----:B------:R-:W-:Y:S01]  /*8bd0*/  FMUL.FTZ R118, R197, R118 ;  /* 0x00000076c5767220 */ /* 0x000fe20000410000 */
[----:B------:R-:W-:Y:S01]  /*8be0*/  FFMA.FTZ R110, R167, R110, -R171 ;  /* 0x0000006ea76e7223 */ /* 0x000fe200000108ab */
[----:B------:R-:W-:Y:S01]  /*8bf0*/  FADD.FTZ R175, R175, R104 ;  /* 0x00000068afaf7221 */ /* 0x000fe20000010000 */
[C---:B------:R-:W-:Y:S01]  /*8c00*/  FMUL.FTZ R104, R90.reuse, R146 ;  /* 0x000000925a687220 */ /* 0x040fe20000410000 */
[----:B------:R-:W-:Y:S01]  /*8c10*/  FFMA.FTZ R171, R211, R102, R118 ;  /* 0x00000066d3ab7223 */ /* 0x000fe20000010076 */
[----:B------:R-:W-:Y:S01]  /*8c20*/  FMUL.FTZ R114, R90, R15 ;  /* 0x0000000f5a727220 */ /* 0x000fe20000410000 */
[----:B------:R-:W-:Y:S01]  /*8c30*/  FFMA.FTZ R169, R33, -R90, R212 ;  /* 0x8000005a21a97223 */ /* 0x000fe200000100d4 */
[----:B------:R-:W-:Y:S01]  /*8c40*/  FMUL.FTZ R177, R192, R104 ;  /* 0x00000068c0b17220 */ /* 0x000fe20000410000 */
[----:B------:R-:W-:Y:S01]  /*8c50*/  FADD.FTZ R171, R106, R171 ;  /* 0x000000ab6aab7221 */ /* 0x000fe20000010000 */
[----:B------:R-:W-:Y:S01]  /*8c60*/  FMUL.FTZ R106, R121, R144 ;  /* 0x00000090796a7220 */ /* 0x000fe20000410000 */
[-C--:B------:R-:W-:Y:S01]  /*8c70*/  FMUL.FTZ R118, R192, R114.reuse ;  /* 0x00000072c0767220 */ /* 0x080fe20000410000 */
[----:B------:R-:W-:Y:S01]  /*8c80*/  FADD.FTZ R110, R175, R110 ;  /* 0x0000006eaf6e7221 */ /* 0x000fe20000010000 */
[----:B------:R-:W-:Y:S01]  /*8c90*/  FFMA.FTZ R177, R169, R114, -R177 ;  /* 0x00000072a9b17223 */ /* 0x000fe200000108b1 */
[----:B------:R-:W-:Y:S01]  /*8ca0*/  FFMA.FTZ R209, R32, -R121, R209 ;  /* 0x8000007920d17223 */ /* 0x000fe200000100d1 */
[----:B------:R-:W-:Y:S01]  /*8cb0*/  FMUL.FTZ R114, R121, R112 ;  /* 0x0000007079727220 */ /* 0x000fe20000410000 */
[----:B------:R-:W-:Y:S01]  /*8cc0*/  FMUL.FTZ R122, R195, R106 ;  /* 0x0000006ac37a7220 */ /* 0x000fe20000410000 */
[----:B------:R-:W-:Y:S01]  /*8cd0*/  FADD.FTZ R110, R110, R173 ;  /* 0x000000ad6e6e7221 */ /* 0x000fe20000010000 */
[----:B------:R-:W-:Y:S01]  /*8ce0*/  FFMA.FTZ R118, R169, R104, R118 ;  /* 0x00000068a9767223 */ /* 0x000fe20000010076 */
[----:B------:R-:W-:Y:S01]  /*8cf0*/  FMUL.FTZ R175, R86, R138 ;  /* 0x0000008a56af7220 */ /* 0x000fe20000410000 */
[-C--:B------:R-:W-:Y:S01]  /*8d00*/  FFMA.FTZ R173, R209, R114.reuse, -R122 ;  /* 0x00000072d1ad7223 */ /* 0x080fe2000001087a */
[----:B------:R-:W-:Y:S01]  /*8d10*/  FMUL.FTZ R114, R195, R114 ;  /* 0x00000072c3727220 */ /* 0x000fe20000410000 */
[----:B------:R-:W-:Y:S01]  /*8d20*/  FADD.FTZ R118, R171, R118 ;  /* 0x00000076ab767221 */ /* 0x000fe20000010000 */
[----:B------:R-:W-:Y:S01]  /*8d30*/  FADD.FTZ R110, R110, R177 ;  /* 0x000000b16e6e7221 */ /* 0x000fe20000010000 */
[----:B------:R-:W-:Y:S01]  /*8d40*/  FMUL.FTZ R177, R86, R3 ;  /* 0x0000000356b17220 */ /* 0x000fe20000410000 */
[----:B------:R-:W-:Y:S01]  /*8d50*/  FFMA.FTZ R171, R209, R106, R114 ;  /* 0x0000006ad1ab7223 */ /* 0x000fe20000010072 */
[----:B------:R-:W-:Y:S01]  /*8d60*/  FFMA.FTZ R206, R29, -R86, R206 ;  /* 0x800000561dce7223 */ /* 0x000fe200000100ce */
[C---:B------:R-:W-:Y:S01]  /*8d70*/  FMUL.FTZ R122, R208.reuse, R175 ;  /* 0x000000afd07a7220 */ /* 0x040fe20000410000 */
[----:B------:R-:W-:Y:S01]  /*8d80*/  FMUL.FTZ R179, R208, R177 ;  /* 0x000000b1d0b37220 */ /* 0x000fe20000410000 */
[----:B------:R-:W-:Y:S01]  /*8d90*/  FADD.FTZ R118, R118, R171 ;  /* 0x000000ab76767221 */ /* 0x000fe20000010000 */
[----:B------:R-:W-:Y:S01]  /*8da0*/  FMUL.FTZ R171, R88, R142 ;  /* 0x0000008e58ab7220 */ /* 0x000fe20000410000 */
[----:B------:R-:W-:Y:S01]  /*8db0*/  FADD.FTZ R89, R175, R89 ;  /* 0x00000059af597221 */ /* 0x000fe20000010000 */
[----:B------:R-:W-:Y:S01]  /*8dc0*/  FFMA.FTZ R183, R206, R175, R179 ;  /* 0x000000afceb77223 */ /* 0x000fe200000100b3 */
[----:B------:R-:W-:Y:S01]  /*8dd0*/  FADD.FTZ R110, R110, R173 ;  /* 0x000000ad6e6e7221 */ /* 0x000fe20000010000 */
[----:B------:R-:W-:Y:S01]  /*8de0*/  FFMA.FTZ R210, R31, -R88, R210 ;  /* 0x800000581fd27223 */ /* 0x000fe200000100d2 */
[----:B------:R-:W-:Y:S01]  /*8df0*/  FMUL.FTZ R173, R88, R13 ;  /* 0x0000000d58ad7220 */ /* 0x000fe20000410000 */
[----:B------:R-:W-:Y:S01]  /*8e00*/  FMUL.FTZ R175, R204, R171 ;  /* 0x000000abccaf7220 */ /* 0x000fe20000410000 */
[----:B------:R-:W-:Y:S01]  /*8e10*/  FMUL.FTZ R114, R119, R140 ;  /* 0x0000008c77727220 */ /* 0x000fe20000410000 */
[----:B------:R-:W-:Y:S01]  /*8e20*/  FFMA.FTZ R185, R206, R177, -R122 ;  /* 0x000000b1ceb97223 */ /* 0x000fe2000001087a */
[----:B------:R-:W-:Y:S01]  /*8e30*/  FMUL.FTZ R177, R23, R138 ;  /* 0x0000008a17b17220 */ /* 0x000fe20000410000 */
[----:B------:R-:W-:Y:S01]  /*8e40*/  FFMA.FTZ R207, R30, -R119, R207 ;  /* 0x800000771ecf7223 */ /* 0x000fe200000100cf */
[----:B------:R-:W-:Y:S01]  /*8e50*/  FMUL.FTZ R122, R119, R108 ;  /* 0x0000006c777a7220 */ /* 0x000fe20000410000 */
[-C--:B------:R-:W-:Y:S01]  /*8e60*/  FFMA.FTZ R175, R210, R173.reuse, -R175 ;  /* 0x000000add2af7223 */ /* 0x080fe200000108af */
[----:B------:R-:W-:Y:S01]  /*8e70*/  FMUL.FTZ R126, R205, R114 ;  /* 0x00000072cd7e7220 */ /* 0x000fe20000410000 */
[----:B------:R-:W-:Y:S01]  /*8e80*/  FMUL.FTZ R173, R204, R173 ;  /* 0x000000adccad7220 */ /* 0x000fe20000410000 */
[-C--:B------:R-:W-:Y:S01]  /*8e90*/  FFMA.FTZ R181, R22, R3.reuse, -R177 ;  /* 0x0000000316b57223 */ /* 0x080fe200000108b1 */
[----:B------:R-:W-:Y:S01]  /*8ea0*/  FMUL.FTZ R3, R23, R3 ;  /* 0x0000000317037220 */ /* 0x000fe20000410000 */
[-C--:B------:R-:W-:Y:S01]  /*8eb0*/  FFMA.FTZ R177, R207, R122.reuse, -R126 ;  /* 0x0000007acfb17223 */ /* 0x080fe2000001087e */
[----:B------:R-:W-:Y:S01]  /*8ec0*/  FFMA.FTZ R173, R210, R171, R173 ;  /* 0x000000abd2ad7223 */ /* 0x000fe200000100ad */
[----:B------:R-:W-:Y:S01]  /*8ed0*/  FMUL.FTZ R122, R205, R122 ;  /* 0x0000007acd7a7220 */ /* 0x000fe20000410000 */
[----:B------:R-:W-:Y:S01]  /*8ee0*/  FFMA.FTZ R179, R22, R138, R3 ;  /* 0x0000008a16b37223 */ /* 0x000fe20000010003 */
[----:B------:R-:W-:Y:S01]  /*8ef0*/  FADD.FTZ R110, R110, R175 ;  /* 0x000000af6e6e7221 */ /* 0x000fe20000010000 */
[----:B------:R-:W-:Y:S01]  /*8f00*/  FADD.FTZ R118, R118, R173 ;  /* 0x000000ad76767221 */ /* 0x000fe20000010000 */
[----:B------:R-:W-:Y:S01]  /*8f10*/  FFMA.FTZ R3, R207, R114, R122 ;  /* 0x00000072cf037223 */ /* 0x000fe2000001007a */
[----:B------:R-:W0:Y:S01]  /*8f20*/  SHFL.DOWN PT, R175, R6, 0x1, 0x1f ;  /* 0x08201f0006af7f89 */ /* 0x000e2200000e0000 */
[----:B------:R-:W-:Y:S01]  /*8f30*/  FADD.FTZ R110, R110, R177 ;  /* 0x000000b16e6e7221 */ /* 0x000fe20000010000 */
[----:B------:R-:W-:Y:S01]  /*8f40*/  FADD.FTZ R93, R171, R93 ;  /* 0x0000005dab5d7221 */ /* 0x000fe20000010000 */
[----:B------:R-:W-:Y:S01]  /*8f50*/  FADD.FTZ R118, R118, R3 ;  /* 0x0000000376767221 */ /* 0x000fe20000010000 */
[----:B------:R-:W-:Y:S01]  /*8f60*/  FMUL.FTZ R3, R23, R140 ;  /* 0x0000008c17037220 */ /* 0x000fe20000410000 */
[----:B------:R-:W-:Y:S01]  /*8f70*/  FADD.FTZ R185, R110, R185 ;  /* 0x000000b96eb97221 */ /* 0x000fe20000010000 */
[----:B------:R-:W-:Y:S01]  /*8f80*/  FADD.FTZ R95, R106, R95 ;  /* 0x0000005f6a5f7221 */ /* 0x000fe20000010000 */
[----:B------:R-:W-:Y:S01]  /*8f90*/  FADD.FTZ R183, R118, R183 ;  /* 0x000000b776b77221 */ /* 0x000fe20000010000 */
[CC--:B------:R-:W-:Y:S01]  /*8fa0*/  FFMA.FTZ R110, R22.reuse, R108.reuse, -R3 ;  /* 0x0000006c166e7223 */ /* 0x0c0fe20000010803 */
[----:B------:R-:W-:Y:S01]  /*8fb0*/  FADD.FTZ R185, R185, R18 ;  /* 0x00000012b9b97221 */ /* 0x000fe20000010000 */
[----:B------:R-:W-:Y:S01]  /*8fc0*/  FMUL.FTZ R3, R23, R108 ;  /* 0x0000006c17037220 */ /* 0x000fe20000410000 */
[----:B------:R-:W-:Y:S01]  /*8fd0*/  FADD.FTZ R183, R183, R16 ;  /* 0x00000010b7b77221 */ /* 0x000fe20000010000 */
[----:B------:R-:W1:Y:S01]  /*8fe0*/  SHFL.DOWN PT, R18, R7, 0x1, 0x1f ;  /* 0x08201f0007127f89 */ /* 0x000e6200000e0000 */
[----:B------:R-:W-:Y:S01]  /*8ff0*/  FADD.FTZ R12, R185, R12 ;  /* 0x0000000cb90c7221 */ /* 0x000fe20000010000 */
[----:B------:R-:W-:Y:S01]  /*9000*/  FFMA.FTZ R16, R22, R140, R3 ;  /* 0x0000008c16107223 */ /* 0x000fe20000010003 */
[----:B------:R-:W-:Y:S01]  /*9010*/  FADD.FTZ R183, R183, R10 ;  /* 0x0000000ab7b77221 */ /* 0x000fe20000010000 */
[CC--:B------:R-:W-:Y:S01]  /*9020*/  FMUL.FTZ R3, R23.reuse, R13.reuse ;  /* 0x0000000d17037220 */ /* 0x0c0fe20000410000 */
[----:B------:R-:W-:Y:S01]  /*9030*/  FADD.FTZ R12, R12, R5 ;  /* 0x000000050c0c7221 */ /* 0x000fe20000010000 */
[-C--:B------:R-:W-:Y:S01]  /*9040*/  FMUL.FTZ R10, R23, R142.reuse ;  /* 0x0000008e170a7220 */ /* 0x080fe20000410000 */
[----:B------:R-:W-:Y:S01]  /*9050*/  FADD.FTZ R4, R183, R4 ;  /* 0x00000004b7047221 */ /* 0x000fe20000010000 */
[C---:B------:R-:W-:Y:S01]  /*9060*/  FFMA.FTZ R3, R22.reuse, R142, R3 ;  /* 0x0000008e16037223 */ /* 0x040fe20000010003 */
[----:B------:R-:W-:Y:S01]  /*9070*/  FMUL.FTZ R16, R207, R16 ;  /* 0x00000010cf107220 */ /* 0x000fe20000410000 */
[----:B------:R2:W3:Y:S01]  /*9080*/  SHFL.DOWN PT, R108, R12, 0x1, 0x1f ;  /* 0x08201f000c6c7f89 */ /* 0x0004e200000e0000 */
[----:B------:R-:W-:Y:S01]  /*9090*/  FFMA.FTZ R13, R22, R13, -R10 ;  /* 0x0000000d160d7223 */ /* 0x000fe2000001080a */
[----:B------:R-:W-:Y:S01]  /*90a0*/  FMUL.FTZ R5, R210, R3 ;  /* 0x00000003d2057220 */ /* 0x000fe20000410000 */
[----:B0-----:R-:W-:Y:S01]  /*90b0*/  @!P2 FADD.FTZ R6, R6, R175 ;  /* 0x000000af0606a221 */ /* 0x001fe20000010000 */
[----:B------:R-:W0:Y:S01]  /*90c0*/  SHFL.DOWN PT, R173, R4, 0x1, 0x1f ;  /* 0x08201f0004ad7f89 */ /* 0x000e2200000e0000 */
[----:B------:R-:W-:Y:S01]  /*90d0*/  FMUL.FTZ R3, R23, R144 ;  /* 0x0000009017037220 */ /* 0x000fe20000410000 */
[----:B------:R-:W-:Y:S01]  /*90e0*/  FFMA.FTZ R204, R204, R13, R5 ;  /* 0x0000000dcccc7223 */ /* 0x000fe20000010005 */
[----:B------:R-:W-:Y:S01]  /*90f0*/  MOV R5, R12 ;  /* 0x0000000c00057202 */ /* 0x000fe20000000f00 */
[----:B------:R-:W-:Y:S01]  /*9100*/  FFMA.FTZ R205, R205, R110, R16 ;  /* 0x0000006ecdcd7223 */ /* 0x000fe20000010010 */
[CC--:B------:R-:W-:Y:S01]  /*9110*/  FFMA.FTZ R16, R22.reuse, R112.reuse, -R3 ;  /* 0x0000007016107223 */ /* 0x0c0fe20000010803 */
[C---:B------:R-:W-:Y:S01]  /*9120*/  FMUL.FTZ R3, R23.reuse, R112 ;  /* 0x0000007017037220 */ /* 0x040fe20000410000 */
[C---:B--2---:R-:W-:Y:S01]  /*9130*/  FMUL.FTZ R12, R23.reuse, R146 ;  /* 0x00000092170c7220 */ /* 0x044fe20000410000 */
[----:B------:R-:W-:Y:S01]  /*9140*/  FMUL.FTZ R13, R23, R148 ;  /* 0x00000094170d7220 */ /* 0x000fe20000410000 */
[----:B------:R-:W-:Y:S01]  /*9150*/  FADD.FTZ R105, R165, R105 ;  /* 0x00000069a5697221 */ /* 0x000fe20000010000 */
[----:B-1----:R-:W-:Y:S01]  /*9160*/  @!P2 FADD.FTZ R7, R7, R18 ;  /* 0x000000120707a221 */ /* 0x002fe20000010000 */
[C---:B------:R-:W-:Y:S01]  /*9170*/  FFMA.FTZ R10, R22.reuse, R144, R3 ;  /* 0x00000090160a7223 */ /* 0x040fe20000010003 */
[CC--:B------:R-:W-:Y:S01]  /*9180*/  FMUL.FTZ R3, R23.reuse, R15.reuse ;  /* 0x0000000f17037220 */ /* 0x0c0fe20000410000 */
[C---:B------:R-:W-:Y:S01]  /*9190*/  FFMA.FTZ R15, R22.reuse, R15, -R12 ;  /* 0x0000000f160f7223 */ /* 0x040fe2000001080c */
[----:B------:R-:W-:Y:S01]  /*91a0*/  FMUL.FTZ R12, R23, R150 ;  /* 0x00000096170c7220 */ /* 0x000fe20000410000 */
[----:B------:R-:W-:Y:S01]  /*91b0*/  FMUL.FTZ R18, R209, R10 ;  /* 0x0000000ad1127220 */ /* 0x000fe20000410000 */
[C---:B------:R-:W-:Y:S01]  /*91c0*/  FFMA.FTZ R10, R22.reuse, R146, R3 ;  /* 0x00000092160a7223 */ /* 0x040fe20000010003 */
[-C--:B------:R-:W-:Y:S01]  /*91d0*/  FMUL.FTZ R3, R23, R116.reuse ;  /* 0x0000007417037220 */ /* 0x080fe20000410000 */
[C---:B------:R-:W-:Y:S01]  /*91e0*/  FFMA.FTZ R116, R22.reuse, R116, -R13 ;  /* 0x0000007416747223 */ /* 0x040fe2000001080d */
[----:B------:R-:W-:Y:S01]  /*91f0*/  FFMA.FTZ R195, R195, R16, R18 ;  /* 0x00000010c3c37223 */ /* 0x000fe20000010012 */
[----:B---3--:R-:W-:Y:S01]  /*9200*/  @!P2 FADD.FTZ R5, R5, R108 ;  /* 0x0000006c0505a221 */ /* 0x008fe20000010000 */
[----:B------:R-:W-:Y:S01]  /*9210*/  FMUL.FTZ R169, R169, R10 ;  /* 0x0000000aa9a97220 */ /* 0x000fe20000410000 */
[----:B------:R-:W1:Y:S01]  /*9220*/  SHFL.DOWN PT, R108, R7, 0x2, 0x1f ;  /* 0x08401f00076c7f89 */ /* 0x000e6200000e0000 */
[----:B------:R-:W-:Y:S01]  /*9230*/  FFMA.FTZ R10, R22, R148, R3 ;  /* 0x00000094160a7223 */ /* 0x000fe20000010003 */
[----:B0-----:R-:W-:Y:S01]  /*9240*/  @!P2 FADD.FTZ R4, R173, R4 ;  /* 0x00000004ad04a221 */ /* 0x001fe20000010000 */
[----:B------:R-:W-:Y:S01]  /*9250*/  ISETP.GT.AND P2, PT, R59, 0x1d, PT ;  /* 0x0000001d3b00780c */ /* 0x000fe20003f44270 */
[----:B------:R-:W0:Y:S01]  /*9260*/  SHFL.DOWN PT, R173, R6, 0x2, 0x1f ;  /* 0x08401f0006ad7f89 */ /* 0x000e2200000e0000 */
[----:B------:R-:W-:Y:S01]  /*9270*/  FFMA.FTZ R192, R192, R15, R169 ;  /* 0x0000000fc0c07223 */ /* 0x000fe200000100a9 */
[----:B------:R-:W-:Y:S01]  /*9280*/  FMUL.FTZ R10, R211, R10 ;  /* 0x0000000ad30a7220 */ /* 0x000fe20000410000 */
[-C--:B------:R-:W-:Y:S01]  /*9290*/  FMUL.FTZ R3, R23, R17.reuse ;  /* 0x0000001117037220 */ /* 0x080fe20000410000 */
[----:B------:R-:W2:Y:S01]  /*92a0*/  SHFL.DOWN PT, R171, R4, 0x2, 0x1f ;  /* 0x08401f0004ab7f89 */ /* 0x000ea200000e0000 */
[C---:B------:R-:W-:Y:S01]  /*92b0*/  FFMA.FTZ R17, R22.reuse, R17, -R12 ;  /* 0x0000001116117223 */ /* 0x040fe2000001080c */
[----:B------:R-:W-:Y:S01]  /*92c0*/  FFMA.FTZ R197, R197, R116, R10 ;  /* 0x00000074c5c57223 */ /* 0x000fe2000001000a */
[----:B------:R-:W-:Y:S01]  /*92d0*/  FFMA.FTZ R10, R22, R150, R3 ;  /* 0x00000096160a7223 */ /* 0x000fe20000010003 */
[----:B------:R-:W3:Y:S01]  /*92e0*/  SHFL.DOWN PT, R106, R5, 0x2, 0x1f ;  /* 0x08401f00056a7f89 */ /* 0x000ee200000e0000 */
[C---:B------:R-:W-:Y:S01]  /*92f0*/  FMUL.FTZ R3, R23.reuse, R120 ;  /* 0x0000007817037220 */ /* 0x040fe20000410000 */
[----:B------:R-:W-:Y:S01]  /*9300*/  FMUL.FTZ R13, R23, R152 ;  /* 0x00000098170d7220 */ /* 0x000fe20000410000 */
[----:B------:R-:W-:Y:S01]  /*9310*/  FMUL.FTZ R167, R167, R10 ;  /* 0x0000000aa7a77220 */ /* 0x000fe20000410000 */
[----:B------:R-:W-:Y:S01]  /*9320*/  FMUL.FTZ R179, R206, R179 ;  /* 0x000000b3ceb37220 */ /* 0x000fe20000410000 */
[----:B------:R-:W-:Y:S01]  /*9330*/  FFMA.FTZ R10, R22, R152, R3 ;  /* 0x00000098160a7223 */ /* 0x000fe20000010003 */
[----:B------:R-:W-:Y:S01]  /*9340*/  FMUL.FTZ R3, R23, R154 ;  /* 0x0000009a17037220 */ /* 0x000fe20000410000 */
[----:B------:R-:W-:Y:S01]  /*9350*/  FFMA.FTZ R194, R194, R17, R167 ;  /* 0x00000011c2c27223 */ /* 0x000fe200000100a7 */
[----:B------:R-:W-:Y:S01]  /*9360*/  FFMA.FTZ R120, R22, R120, -R13 ;  /* 0x0000007816787223 */ /* 0x000fe2000001080d */
[----:B------:R-:W-:Y:S01]  /*9370*/  FMUL.FTZ R10, R213, R10 ;  /* 0x0000000ad50a7220 */ /* 0x000fe20000410000 */
[----:B------:R-:W-:Y:S01]  /*9380*/  FMUL.FTZ R13, R23, R156 ;  /* 0x0000009c170d7220 */ /* 0x000fe20000410000 */
[----:B------:R-:W-:Y:S01]  /*9390*/  FFMA.FTZ R208, R208, R181, R179 ;  /* 0x000000b5d0d07223 */ /* 0x000fe200000100b3 */
[----:B-1----:R-:W-:Y:S01]  /*93a0*/  @!P2 FADD.FTZ R7, R7, R108 ;  /* 0x0000006c0707a221 */ /* 0x002fe20000010000 */
[----:B------:R-:W-:Y:S01]  /*93b0*/  FFMA.FTZ R199, R199, R120, R10 ;  /* 0x00000078c7c77223 */ /* 0x000fe2000001000a */
[----:B------:R-:W-:Y:S01]  /*93c0*/  FFMA.FTZ R136, R28, R136, R219 ;  /* 0x000000881c887223 */ /* 0x000fe200000100db */
[----:B------:R-:W-:Y:S01]  /*93d0*/  FFMA.FTZ R208, R29, R138, R208 ;  /* 0x0000008a1dd07223 */ /* 0x000fe200000100d0 */
[----:B0-----:R-:W-:Y:S01]  /*93e0*/  @!P2 FADD.FTZ R6, R6, R173 ;  /* 0x000000ad0606a221 */ /* 0x001fe20000010000 */
[----:B------:R-:W0:Y:S01]  /*93f0*/  SHFL.DOWN PT, R18, R7, 0x4, 0x1f ;  /* 0x08801f0007127f89 */ /* 0x000e2200000e0000 */
[----:B------:R-:W-:Y:S01]  /*9400*/  FFMA.FTZ R140, R30, R140, R205 ;  /* 0x0000008c1e8c7223 */ /* 0x000fe200000100cd */
[----:B------:R-:W-:Y:S01]  /*9410*/  FFMA.FTZ R204, R31, R142, R204 ;  /* 0x0000008e1fcc7223 */ /* 0x000fe200000100cc */
[----:B--2---:R-:W-:Y:S01]  /*9420*/  @!P2 FADD.FTZ R4, R4, R171 ;  /* 0x000000ab0404a221 */ /* 0x004fe20000010000 */
[----:B------:R-:W1:Y:S01]  /*9430*/  SHFL.DOWN PT, R15, R6, 0x4, 0x1f ;  /* 0x08801f00060f7f89 */ /* 0x000e6200000e0000 */
[----:B------:R-:W-:Y:S01]  /*9440*/  FFMA.FTZ R144, R32, R144, R195 ;  /* 0x0000009020907223 */ /* 0x000fe200000100c3 */
[----:B------:R-:W-:Y:S01]  /*9450*/  FFMA.FTZ R192, R33, R146, R192 ;  /* 0x0000009221c07223 */ /* 0x000fe200000100c0 */
[----:B---3--:R-:W-:Y:S01]  /*9460*/  @!P2 FADD.FTZ R5, R5, R106 ;  /* 0x0000006a0505a221 */ /* 0x008fe20000010000 */
[----:B------:R-:W2:Y:S01]  /*9470*/  SHFL.DOWN PT, R169, R4, 0x4, 0x1f ;  /* 0x08801f0004a97f89 */ /* 0x000ea200000e0000 */
[----:B------:R-:W-:Y:S01]  /*9480*/  ISETP.GT.AND P2, PT, R59, 0x1b, PT ;  /* 0x0000001b3b00780c */ /* 0x000fe20003f44270 */
[----:B------:R-:W-:Y:S01]  /*9490*/  FFMA.FTZ R148, R34, R148, R197 ;  /* 0x0000009422947223 */ /* 0x000fe200000100c5 */
[----:B------:R-:W-:Y:S01]  /*94a0*/  FFMA.FTZ R194, R35, R150, R194 ;  /* 0x0000009623c27223 */ /* 0x000fe200000100c2 */
[----:B------:R-:W3:Y:S01]  /*94b0*/  SHFL.DOWN PT, R16, R5, 0x4, 0x1f ;  /* 0x08801f0005107f89 */ /* 0x000ee200000e0000 */
[----:B------:R-:W-:Y:S01]  /*94c0*/  FFMA.FTZ R152, R36, R152, R199 ;  /* 0x0000009824987223 */ /* 0x000fe200000100c7 */
        /* <DEDUP_REMOVED lines=15> */
[-C--:B------:R-:W-:Y:S01]  /*95c0*/  FFMA.FTZ R15, R22, R19.reuse, -R3 ;  /* 0x00000013160f7223 */ /* 0x080fe20000010803 */
[C---:B------:R-:W-:Y:S01]  /*95d0*/  FMUL.FTZ R19, R23.reuse, R19 ;  /* 0x0000001317137220 */ /* 0x040fe20000410000 */
[----:B------:R-:W-:Y:S01]  /*95e0*/  FMUL.FTZ R3, R23, R124 ;  /* 0x0000007c17037220 */ /* 0x000fe20000410000 */
[----:B--2---:R-:W-:Y:S01]  /*95f0*/  @!P2 FADD.FTZ R4, R4, R169 ;  /* 0x000000a90404a221 */ /* 0x004fe20000010000 */
[----:B------:R-:W0:Y:S01]  /*9600*/  SHFL.DOWN PT, R17, R6, 0x8, 0x1f ;  /* 0x09001f0006117f89 */ /* 0x000e2200000e0000 */
[C---:B------:R-:W-:Y:S01]  /*9610*/  FFMA.FTZ R19, R22.reuse, R154, R19 ;  /* 0x0000009a16137223 */ /* 0x040fe20000010013 */
[----:B------:R-:W-:Y:S01]  /*9620*/  FFMA.FTZ R10, R22, R156, R3 ;  /* 0x0000009c160a7223 */ /* 0x000fe20000010003 */
[----:B---3--:R-:W-:Y:S01]  /*9630*/  @!P2 FADD.FTZ R5, R5, R16 ;  /* 0x000000100505a221 */ /* 0x008fe20000010000 */
[----:B------:R-:W1:Y:S01]  /*9640*/  SHFL.DOWN PT, R165, R4, 0x8, 0x1f ;  /* 0x09001f0004a57f89 */ /* 0x000e6200000e0000 */
[----:B------:R-:W-:Y:S01]  /*9650*/  ISETP.GT.AND P2, PT, R59, 0x17, PT ;  /* 0x000000173b00780c */ /* 0x000fe20003f44270 */
[----:B------:R-:W-:Y:S01]  /*9660*/  FMUL.FTZ R3, R23, R11 ;  /* 0x0000000b17037220 */ /* 0x000fe20000410000 */
[----:B------:R-:W-:Y:S01]  /*9670*/  FMUL.FTZ R19, R216, R19 ;  /* 0x00000013d8137220 */ /* 0x000fe20000410000 */
[----:B------:R-:W2:Y:S01]  /*9680*/  SHFL.DOWN PT, R16, R7, 0x8, 0x1f ;  /* 0x09001f0007107f89 */ /* 0x000ea200000e0000 */
[C---:B------:R-:W-:Y:S01]  /*9690*/  FFMA.FTZ R124, R22.reuse, R124, -R13 ;  /* 0x0000007c167c7223 */ /* 0x040fe2000001080d */
[----:B------:R-:W-:Y:S01]  /*96a0*/  FMUL.FTZ R10, R215, R10 ;  /* 0x0000000ad70a7220 */ /* 0x000fe20000410000 */
[-C--:B------:R-:W-:Y:S01]  /*96b0*/  FMUL.FTZ R13, R23, R158.reuse ;  /* 0x0000009e170d7220 */ /* 0x080fe20000410000 */
[----:B------:R-:W3:Y:S01]  /*96c0*/  SHFL.DOWN PT, R12, R5, 0x8, 0x1f ;  /* 0x09001f00050c7f89 */ /* 0x000ee200000e0000 */
[----:B------:R-:W-:Y:S01]  /*96d0*/  FFMA.FTZ R3, R22, R158, R3 ;  /* 0x0000009e16037223 */ /* 0x000fe20000010003 */
[----:B------:R-:W-:Y:S01]  /*96e0*/  FFMA.FTZ R196, R196, R15, R19 ;  /* 0x0000000fc4c47223 */ /* 0x000fe20000010013 */
[----:B------:R-:W-:Y:S01]  /*96f0*/  FFMA.FTZ R201, R201, R124, R10 ;  /* 0x0000007cc9c97223 */ /* 0x000fe2000001000a */
[----:B------:R-:W-:Y:S01]  /*9700*/  FFMA.FTZ R15, R22, R11, -R13 ;  /* 0x0000000b160f7223 */ /* 0x000fe2000001080d */
[----:B------:R-:W-:Y:S01]  /*9710*/  FADD.FTZ R103, R24, R103 ;  /* 0x0000006718677221 */ /* 0x000fe20000010000 */
[----:B------:R-:W-:Y:S01]  /*9720*/  FFMA.FTZ R196, R37, R154, R196 ;  /* 0x0000009a25c47223 */ /* 0x000fe200000100c4 */
[----:B------:R-:W-:Y:S01]  /*9730*/  FADD.FTZ R143, R194, R143 ;  /* 0x0000008fc28f7221 */ /* 0x000fe20000010000 */
[----:B------:R-:W-:Y:S01]  /*9740*/  FADD.FTZ R141, R152, R141 ;  /* 0x0000008d988d7221 */ /* 0x000fe20000010000 */
[----:B------:R-:W-:Y:S01]  /*9750*/  FADD.FTZ R107, R14, R107 ;  /* 0x0000006b0e6b7221 */ /* 0x000fe20000010000 */
[----:B------:R-:W-:Y:S01]  /*9760*/  FADD.FTZ R139, R196, R139 ;  /* 0x0000008bc48b7221 */ /* 0x000fe20000010000 */
[----:B------:R-:W-:Y:S01]  /*9770*/  FADD.FTZ R109, R163, R109 ;  /* 0x0000006da36d7221 */ /* 0x000fe20000010000 */
[----:B0-----:R-:W-:Y:S01]  /*9780*/  @!P2 FADD.FTZ R6, R6, R17 ;  /* 0x000000110606a221 */ /* 0x001fe20000010000 */
[----:B------:R-:W-:Y:S01]  /*9790*/  FMUL.FTZ R17, R218, R3 ;  /* 0x00000003da117220 */ /* 0x000fe20000410000 */
[----:B------:R-:W-:Y:S01]  /*97a0*/  FFMA.FTZ R156, R38, R156, R201 ;  /* 0x0000009c269c7223 */ /* 0x000fe200000100c9 */
[----:B------:R-:W-:Y:S01]  /*97b0*/  FMUL.FTZ R11, R23, R128 ;  /* 0x00000080170b7220 */ /* 0x000fe20000410000 */
[----:B-1----:R-:W-:Y:S01]  /*97c0*/  @!P2 FADD.FTZ R4, R4, R165 ;  /* 0x000000a50404a221 */ /* 0x002fe20000010000 */
[----:B------:R0:W1:Y:S01]  /*97d0*/  SHFL.DOWN PT, R13, R6, 0x10, 0x1f ;  /* 0x0a001f00060d7f89 */ /* 0x00006200000e0000 */
[----:B--2---:R-:W-:-:S03]  /*97e0*/  @!P2 FADD.FTZ R7, R7, R16 ;  /* 0x000000100707a221 */ /* 0x004fc60000010000 */
[----:B------:R0:W2:Y:S01]  /*97f0*/  SHFL.DOWN PT, R3, R4, 0x10, 0x1f ;  /* 0x0a001f0004037f89 */ /* 0x0000a200000e0000 */
[----:B---3--:R-:W-:-:S03]  /*9800*/  @!P2 FADD.FTZ R5, R5, R12 ;  /* 0x0000000c0505a221 */ /* 0x008fc60000010000 */
        /* <DEDUP_REMOVED lines=11> */
.L_x_6367:
[----:B------:R-:W-:Y:S05]  /*98c0*/  BSYNC.RECONVERGENT B0 ;  /* 0x0000000000007941 */ /* 0x000fea0003800200 */
.L_x_6366:
[CC--:B0-2---:R-:W-:Y:S01]  /*98d0*/  FMUL.FTZ R3, R23.reuse, R9.reuse ;  /* 0x0000000917037220 */ /* 0x0c5fe20000410000 */
[CC--:B-1----:R-:W-:Y:S01]  /*98e0*/  FMUL.FTZ R13, R23.reuse, R160.reuse ;  /* 0x000000a0170d7220 */ /* 0x0c2fe20000410000 */
[C---:B------:R-:W-:Y:S01]  /*98f0*/  FFMA.FTZ R14, R22.reuse, R160, R11 ;  /* 0x000000a0160e7223 */ /* 0x040fe2000001000b */
[-C--:B---3--:R-:W-:Y:S01]  /*9900*/  FMUL.FTZ R12, R23, R162.reuse ;  /* 0x000000a2170c7220 */ /* 0x088fe20000410000 */
[C---:B----4-:R-:W-:Y:S01]  /*9910*/  FFMA.FTZ R10, R22.reuse, R162, R3 ;  /* 0x000000a2160a7223 */ /* 0x050fe20000010003 */
        /* <DEDUP_REMOVED lines=23> */
[----:B------:R-:W1:Y:S04]  /*9a90*/  @P2 LDS.64 R2, [R14+0x42f0] ;  /* 0x0042f0000e022984 */ /* 0x000e680000000a00 */
[----:B------:R-:W2:Y:S01]  /*9aa0*/  @P2 LDS.64 R12, [R14+0x3af0] ;  /* 0x003af0000e0c2984 */ /* 0x000ea20000000a00 */
[----:B0-----:R-:W-:Y:S01]  /*9ab0*/  FADD.FTZ R6, R10, R6 ;  /* 0x000000060a067221 */ /* 0x001fe20000010000 */
[----:B------:R-:W-:Y:S01]  /*9ac0*/  FADD.FTZ R7, R11, R7 ;  /* 0x000000070b077221 */ /* 0x000fe20000010000 */
[----:B------:R-:W-:Y:S01]  /*9ad0*/  FADD.FTZ R4, R8, R4 ;  /* 0x0000000408047221 */ /* 0x000fe20000010000 */
[----:B------:R-:W-:Y:S01]  /*9ae0*/  FADD.FTZ R5, R9, R5 ;  /* 0x0000000509057221 */ /* 0x000fe20000010000 */
[----:B-1----:R-:W-:Y:S01]  /*9af0*/  @P2 FADD.FTZ R6, R6, R2 ;  /* 0x0000000206062221 */ /* 0x002fe20000010000 */
[----:B------:R-:W-:Y:S01]  /*9b00*/  @P2 FADD.FTZ R7, R7, R3 ;  /* 0x0000000307072221 */ /* 0x000fe20000010000 */
[----:B--2---:R-:W-:Y:S01]  /*9b10*/  @P2 FADD.FTZ R4, R4, R12 ;  /* 0x0000000c04042221 */ /* 0x004fe20000010000 */
[----:B------:R-:W-:-:S03]  /*9b20*/  @P2 FADD.FTZ R5, R5, R13 ;  /* 0x0000000d05052221 */ /* 0x000fc60000010000 */
[----:B------:R0:W-:Y:S04]  /*9b30*/  STS.64 [R14+0x42f0], R6 ;  /* 0x0042f0060e007388 */ /* 0x0001e80000000a00 */
[----:B------:R0:W-:Y:S02]  /*9b40*/  STS.64 [R14+0x3af0], R4 ;  /* 0x003af0040e007388 */ /* 0x0001e40000000a00 */
.L_x_6369:
[----:B------:R-:W-:Y:S05]  /*9b50*/  BSYNC.RECONVERGENT B0 ;  /* 0x0000000000007941 */ /* 0x000fea0003800200 */
.L_x_6368:
[----:B------:R-:W-:-:S04]  /*9b60*/  IADD3 R67, PT, PT, R67, 0x1, RZ ;  /* 0x0000000143437810 */ /* 0x000fc80007ffe0ff */
[----:B------:R-:W-:-:S13]  /*9b70*/  ISETP.GE.AND P2, PT, R67, UR37, PT ;  /* 0x0000002543007c0c */ /* 0x000fda000bf46270 */
[----:B------:R-:W-:Y:S05]  /*9b80*/  @!P2 BRA `(.L_x_6370) ;  /* 0xffffffa40074a947 */ /* 0x000fea000383ffff */
.L_x_6336:
[----:B------:R-:W1:Y:S01]  /*9b90*/  LDCU UR7, c[0x0][0x388] ;  /* 0x00007100ff0777ac */ /* 0x000e620008000800 */
[----:B------:R-:W-:Y:S01]  /*9ba0*/  BAR.SYNC.DEFER_BLOCKING 0x0 ;  /* 0x0000000000007b1d */ /* 0x000fe20000010000 */
[----:B------:R-:W-:Y:S01]  /*9bb0*/  SHF.L.U32 R2, R63, 0x4, RZ ;  /* 0x000000043f027819 */ /* 0x000fe200000006ff */
[----:B------:R-:W-:Y:S01]  /*9bc0*/  FADD.FTZ R62, R131, R62 ;  /* 0x0000003e833e7221 */ /* 0x000fe20000010000 */
[----:B------:R-:W-:Y:S02]  /*9bd0*/  UIADD3 UR28, UP0, UPT, UR28, -0x1000, URZ ;  /* 0xfffff0001c1c7890 */ /* 0x000fe4000ff1e0ff */
[----:B------:R-:W-:Y:S01]  /*9be0*/  LOP3.LUT R2, R2, 0x3e00, RZ, 0xc0, !PT ;  /* 0x00003e0002027812 */ /* 0x000fe200078ec0ff */
[----:B------:R-:W2:Y:S01]  /*9bf0*/  LDCU.64 UR10, c[0x0][0x4f8] ;  /* 0x00009f00ff0a77ac */ /* 0x000ea20008000a00 */
[----:B------:R-:W-:Y:S02]  /*9c00*/  FADD.FTZ R62, R62, R133 ;  /* 0x000000853e3e7221 */ /* 0x000fe40000010000 */
[----:B------:R-:W-:Y:S01]  /*9c10*/  LOP3.LUT R27, R2, 0x1f, R63, 0xf8, !PT ;  /* 0x0000001f021b7812 */ /* 0x000fe200078ef83f */
[----:B------:R-:W3:Y:S01]  /*9c20*/  LDCU.64 UR14, c[0x0][0x500] ;  /* 0x0000a000ff0e77ac */ /* 0x000ee20008000a00 */
[----:B------:R-:W-:-:S02]  /*9c30*/  FADD.FTZ R62, R62, R135 ;  /* 0x000000873e3e7221 */ /* 0x000fc40000010000 */
[C---:B------:R-:W-:Y:S01]  /*9c40*/  LOP3.LUT R39, R27.reuse, 0x20, RZ, 0xfc, !PT ;  /* 0x000000201b277812 */ /* 0x040fe200078efcff */
[----:B------:R-:W-:Y:S01]  /*9c50*/  UIADD3.X UR27, UPT, UPT, UR27, -0x1, URZ, UP0, !UPT ;  /* 0xffffffff1b1b7890 */ /* 0x000fe200087fe4ff */
[C---:B------:R-:W-:Y:S01]  /*9c60*/  LOP3.LUT R41, R27.reuse, 0x40, RZ, 0xfc, !PT ;  /* 0x000000401b297812 */ /* 0x040fe200078efcff */
[----:B------:R-:W-:Y:S01]  /*9c70*/  FADD.FTZ R62, R62, R137 ;  /* 0x000000893e3e7221 */ /* 0x000fe20000010000 */
[----:B-1----:R-:W-:Y:S01]  /*9c80*/  UIMAD UR7, UR21, -0x400, UR7 ;  /* 0xfffffc00150778a4 */ /* 0x002fe2000f8e0207 */
[C---:B------:R-:W-:Y:S01]  /*9c90*/  LOP3.LUT R59, R27.reuse, 0x60, RZ, 0xfc, !PT ;  /* 0x000000601b3b7812 */ /* 0x040fe200078efcff */
[----:B------:R-:W-:Y:S01]  /*9ca0*/  UISETP.GT.AND UP0, UPT, UR21, 0x1, UPT ;  /* 0x000000011500788c */ /* 0x000fe2000bf04270 */
[C---:B------:R-:W-:Y:S01]  /*9cb0*/  LOP3.LUT R67, R27.reuse, 0x80, RZ, 0xfc, !PT ;  /* 0x000000801b437812 */ /* 0x040fe200078efcff */
[----:B------:R-:W-:Y:S01]  /*9cc0*/  UIADD3 UR7, UPT, UPT, UR7, 0x400, URZ ;  /* 0x0000040007077890 */ /* 0x000fe2000fffe0ff */
[C---:B------:R-:W-:Y:S01]  /*9cd0*/  LOP3.LUT R69, R27.reuse, 0xa0, RZ, 0xfc, !PT ;  /* 0x000000a01b457812 */ /* 0x040fe200078efcff */
[----:B------:R-:W-:Y:S01]  /*9ce0*/  FADD.FTZ R62, R62, R139 ;  /* 0x0000008b3e3e7221 */ /* 0x000fe20000010000 */
[----:B------:R-:W-:Y:S01]  /*9cf0*/  STS [R42], R113 ;  /* 0x000000712a007388 */ /* 0x000fe20000000800 */
[C---:B------:R-:W-:Y:S01]  /*9d00*/  LOP3.LUT R71, R27.reuse, 0xc0, RZ, 0xfc, !PT ;  /* 0x000000c01b477812 */ /* 0x040fe200078efcff */
[----:B------:R-:W-:Y:S01]  /*9d10*/  UIADD3 UR22, UP1, UPT, UR22, -0x1000, URZ ;  /* 0xfffff00016167890 */ /* 0x000fe2000ff3e0ff */
[----:B0-----:R-:W-:Y:S01]  /*9d20*/  MOV R6, UR7 ;  /* 0x0000000700067c02 */ /* 0x001fe20008000f00 */
[----:B------:R-:W-:Y:S01]  /*9d30*/  STS [R42+0x4], R111 ;  /* 0x0000046f2a007388 */ /* 0x000fe20000000800 */
[----:B------:R-:W-:Y:S01]  /*9d40*/  UMOV UR7, URZ ;  /* 0x000000ff00077c82 */ /* 0x000fe20008000000 */
[C---:B------:R-:W-:Y:S01]  /*9d50*/  LOP3.LUT R73, R27.reuse, 0xe0, RZ, 0xfc, !PT ;  /* 0x000000e01b497812 */ /* 0x040fe200078efcff */
[----:B--2---:R-:W-:Y:S01]  /*9d60*/  UIMAD.WIDE.U32 UR8, UR29, UR10, UR6 ;  /* 0x0000000a1d0872a5 */ /* 0x004fe2000f8e0006 */
[----:B------:R-:W-:Y:S01]  /*9d70*/  STS [R42+0x8], R109 ;  /* 0x0000086d2a007388 */ /* 0x000fe20000000800 */
[C---:B------:R-:W-:Y:S01]  /*9d80*/  LOP3.LUT R75, R27.reuse, 0x100, RZ, 0xfc, !PT ;  /* 0x000001001b4b7812 */ /* 0x040fe200078efcff */
[----:B------:R-:W-:Y:S01]  /*9d90*/  FADD.FTZ R62, R62, R141 ;  /* 0x0000008d3e3e7221 */ /* 0x000fe20000010000 */
[----:B------:R-:W-:Y:S01]  /*9da0*/  UIMAD UR9, UR29, UR11, UR9 ;  /* 0x0000000b1d0972a4 */ /* 0x000fe2000f8e0209 */
[----:B------:R-:W-:Y:S01]  /*9db0*/  STS [R42+0xc], R107 ;  /* 0x00000c6b2a007388 */ /* 0x000fe20000000800 */
[----:B------:R-:W0:Y:S01]  /*9dc0*/  LDCU.64 UR10, c[0x0][0x550] ;  /* 0x0000aa00ff0a77ac */ /* 0x000e220008000a00 */
[C---:B------:R-:W-:Y:S01]  /*9dd0*/  LOP3.LUT R77, R27.reuse, 0x120, RZ, 0xfc, !PT ;  /* 0x000001201b4d7812 */ /* 0x040fe200078efcff */
[----:B------:R-:W-:Y:S01]  /*9de0*/  FADD.FTZ R62, R62, R143 ;  /* 0x0000008f3e3e7221 */ /* 0x000fe20000010000 */
[----:B------:R-:W-:Y:S01]  /*9df0*/  STS [R42+0x10], R105 ;  /* 0x000010692a007388 */ /* 0x000fe20000000800 */
[----:B---3--:R-:W-:Y:S01]  /*9e00*/  UIMAD.WIDE.U32 UR8, UR16, UR14, UR8 ;  /* 0x0000000e100872a5 */ /* 0x008fe2000f8e0008 */
[C---:B------:R-:W-:Y:S01]  /*9e10*/  LOP3.LUT R79, R27.reuse, 0x140, RZ, 0xfc, !PT ;  /* 0x000001401b4f7812 */ /* 0x040fe200078efcff */
[----:B------:R-:W-:Y:S01]  /*9e20*/  FADD.FTZ R62, R62, R145 ;  /* 0x000000913e3e7221 */ /* 0x000fe20000010000 */
[----:B------:R-:W-:Y:S01]  /*9e30*/  STS [R42+0x14], R103 ;  /* 0x000014672a007388 */ /* 0x000fe20000000800 */
[----:B------:R-:W-:Y:S01]  /*9e40*/  UIMAD UR9, UR16, UR15, UR9 ;  /* 0x0000000f100972a4 */ /* 0x000fe2000f8e0209 */
[C---:B------:R-:W-:Y:S01]  /*9e50*/  LOP3.LUT R81, R27.reuse, 0x160, RZ, 0xfc, !PT ;  /* 0x000001601b517812 */ /* 0x040fe200078efcff */
[----:B------:R-:W-:Y:S01]  /*9e60*/  FADD.FTZ R62, R62, R147 ;  /* 0x000000933e3e7221 */ /* 0x000fe20000010000 */
[----:B------:R-:W-:Y:S01]  /*9e70*/  STS [R42+0x18], R101 ;  /* 0x000018652a007388 */ /* 0x000fe20000000800 */
[----:B------:R-:W-:Y:S01]  /*9e80*/  IADD3 R3, P1, PT, R27, UR8, RZ ;  /* 0x000000081b037c10 */ /* 0x000fe2000ff3e0ff */
[----:B------:R-:W-:Y:S01]  /*9e90*/  UIADD3 UR24, UP2, UPT, UR24, -0x1000, URZ ;  /* 0xfffff00018187890 */ /* 0x000fe2000ff5e0ff */
[----:B------:R-:W-:Y:S01]  /*9ea0*/  FADD.FTZ R62, R62, R149 ;  /* 0x000000953e3e7221 */ /* 0x000fe20000010000 */
[----:B------:R-:W-:Y:S01]  /*9eb0*/  STS [R42+0x1c], R99 ;  /* 0x00001c632a007388 */ /* 0x000fe20000000800 */
[----:B------:R-:W-:Y:S01]  /*9ec0*/  IADD3.X R4, PT, PT, RZ, UR9, RZ, P1, !PT ;  /* 0x00000009ff047c10 */ /* 0x000fe20008ffe4ff */
[----:B------:R-:W-:Y:S01]  /*9ed0*/  UIADD3.X UR23, UPT, UPT, UR23, -0x1, URZ, UP1, !UPT ;  /* 0xffffffff17177890 */ /* 0x000fe20008ffe4ff */
[C---:B0-----:R-:W-:Y:S01]  /*9ee0*/  LEA R2, P5, R3.reuse, UR10, 0x2 ;  /* 0x0000000a03027c11 */ /* 0x041fe2000f8a10ff */
[----:B------:R-:W-:Y:S01]  /*9ef0*/  STS [R42+0x20], R97 ;  /* 0x000020612a007388 */ /* 0x000fe20000000800 */
[----:B------:R-:W0:Y:S01]  /*9f00*/  LDCU.64 UR8, c[0x0][0x518] ;  /* 0x0000a300ff0877ac */ /* 0x000e220008000a00 */
[----:B------:R-:W-:Y:S01]  /*9f10*/  FADD.FTZ R62, R62, R151 ;  /* 0x000000973e3e7221 */ /* 0x000fe20000010000 */
[----:B------:R-:W-:Y:S01]  /*9f20*/  LEA.HI.X R3, R3, UR11, R4, 0x2, P5 ;  /* 0x0000000b03037c11 */ /* 0x000fe2000a8f1404 */
[----:B------:R-:W-:Y:S01]  /*9f30*/  STS [R42+0x24], R95 ;  /* 0x0000245f2a007388 */ /* 0x000fe20000000800 */
[----:B------:R-:W1:Y:S01]  /*9f40*/  LDCU.64 UR10, c[0x0][0x520] ;  /* 0x0000a400ff0a77ac */ /* 0x000e620008000a00 */
[----:B------:R-:W-:-:S02]  /*9f50*/  FADD.FTZ R62, R62, R153 ;  /* 0x000000993e3e7221 */ /* 0x000fc40000010000 */
[----:B------:R-:W-:Y:S01]  /*9f60*/  STS [R42+0x28], R93 ;  /* 0x0000285d2a007388 */ /* 0x000fe20000000800 */
[----:B------:R-:W-:Y:S01]  /*9f70*/  UIADD3.X UR26, UPT, UPT, UR26, -0x1, URZ, UP2, !UPT ;  /* 0xffffffff1a1a7890 */ /* 0x000fe200097fe4ff */
[----:B------:R-:W-:Y:S02]  /*9f80*/  FADD.FTZ R62, R62, R155 ;  /* 0x0000009b3e3e7221 */ /* 0x000fe40000010000 */
[----:B------:R-:W-:Y:S02]  /*9f90*/  STS [R42+0x2c], R91 ;  /* 0x00002c5b2a007388 */ /* 0x000fe40000000800 */
[----:B------:R-:W-:Y:S02]  /*9fa0*/  FADD.FTZ R62, R62, R157 ;  /* 0x0000009d3e3e7221 */ /* 0x000fe40000010000 */
[----:B------:R2:W-:Y:S02]  /*9fb0*/  STS [R42+0x30], R89 ;  /* 0x000030592a007388 */ /* 0x0005e40000000800 */
[----:B------:R-:W-:Y:S01]  /*9fc0*/  FADD.FTZ R62, R62, R159 ;  /* 0x0000009f3e3e7221 */ /* 0x000fe20000010000 */
[----:B0-----:R-:W-:Y:S01]  /*9fd0*/  UIMAD.WIDE.U32 UR6, UR29, UR8, UR6 ;  /* 0x000000081d0672a5 */ /* 0x001fe2000f8e0006 */
[----:B------:R-:W-:Y:S02]  /*9fe0*/  STS [R42+0x34], R87 ;  /* 0x000034572a007388 */ /* 0x000fe40000000800 */
[----:B------:R-:W-:Y:S01]  /*9ff0*/  FADD.FTZ R62, R62, R161 ;  /* 0x000000a13e3e7221 */ /* 0x000fe20000010000 */
[----:B------:R-:W-:Y:S01]  /*a000*/  UIMAD UR7, UR29, UR9, UR7 ;  /* 0x000000091d0772a4 */ /* 0x000fe2000f8e0207 */
[----:B------:R0:W-:Y:S01]  /*a010*/  STS [R42+0x38], R85 ;  /* 0x000038552a007388 */ /* 0x0001e20000000800 */
[----:B------:R-:W3:Y:S01]  /*a020*/  LDCU.64 UR8, c[0x0][0x560] ;  /* 0x0000ac00ff0877ac */ /* 0x000ee20008000a00 */
[----:B--2---:R-:W-:-:S02]  /*a030*/  LOP3.LUT R89, R27, 0x1e0, RZ, 0xfc, !PT ;  /* 0x000001e01b597812 */ /* 0x004fc400078efcff */
[----:B------:R2:W-:Y:S01]  /*a040*/  STS [R42+0x3c], R83 ;  /* 0x00003c532a007388 */ /* 0x0005e20000000800 */
[----:B------:R-:W-:-:S03]  /*a050*/  NOP ;  /* 0x0000000000007918 */ /* 0x000fc60000000000 */
[----:B------:R-:W-:Y:S01]  /*a060*/  LDS R5, [R58] ;  /* 0x000000003a057984 */ /* 0x000fe20000000800 */
[C---:B0-----:R-:W-:Y:S01]  /*a070*/  LOP3.LUT R85, R27.reuse, 0x1a0, RZ, 0xfc, !PT ;  /* 0x000001a01b557812 */ /* 0x041fe200078efcff */
[----:B-1----:R-:W-:Y:S01]  /*a080*/  UIMAD.WIDE.U32 UR6, UR16, UR10, UR6 ;  /* 0x0000000a100672a5 */ /* 0x002fe2000f8e0006 */
[C---:B--2---:R-:W-:Y:S01]  /*a090*/  LOP3.LUT R83, R27.reuse, 0x180, RZ, 0xfc, !PT ;  /* 0x000001801b537812 */ /* 0x044fe200078efcff */
[----:B------:R-:W-:Y:S01]  /*a0a0*/  LDS R7, [R57+0x80] ;  /* 0x0000800039077984 */ /* 0x000fe20000000800 */
[C---:B------:R-:W-:Y:S01]  /*a0b0*/  LOP3.LUT R87, R27.reuse, 0x1c0, RZ, 0xfc, !PT ;  /* 0x000001c01b577812 */ /* 0x040fe200078efcff */
[----:B------:R-:W-:Y:S02]  /*a0c0*/  UIMAD UR7, UR16, UR11, UR7 ;  /* 0x0000000b100772a4 */ /* 0x000fe4000f8e0207 */
        /* <DEDUP_REMOVED lines=49> */
[----:B------:R-:W-:Y:S06]  /*a3e0*/  BAR.SYNC.DEFER_BLOCKING 0x0 ;  /* 0x0000000000007b1d */ /* 0x000fec0000010000 */
        /* <DEDUP_REMOVED lines=35> */
[----:B0-----:R-:W-:Y:S01]  /*a620*/  IADD3 R3, P0, PT, R27, UR6, RZ ;  /* 0x000000061b037c10 */ /* 0x001fe2000ff1e0ff */
[----:B------:R-:W-:-:S03]  /*a630*/  UIADD3 UR6, UPT, UPT, UR21, -0x1, URZ ;  /* 0xffffffff15067890 */ /* 0x000fc6000fffe0ff */
[----:B------:R-:W-:Y:S02]  /*a640*/  IADD3.X R4, PT, PT, RZ, UR7, RZ, P0, !PT ;  /* 0x00000007ff047c10 */ /* 0x000fe400087fe4ff */
[C---:B---3--:R-:W-:Y:S02]  /*a650*/  LEA R2, P3, R3.reuse, UR8, 0x2 ;  /* 0x0000000803027c11 */ /* 0x048fe4000f8610ff */
        /* <DEDUP_REMOVED lines=36> */
.L_x_6334:
        /* <DEDUP_REMOVED lines=41> */
.L_x_6373:
[----:B------:R-:W-:Y:S05]  /*ab30*/  BSYNC.RECONVERGENT B0 ;  /* 0x0000000000007941 */ /* 0x000fea0003800200 */
.L_x_6372:
[----:B------:R-:W-:Y:S01]  /*ab40*/  UISETP.NE.U32.AND UP0, UPT, UR8, URZ, UPT ;  /* 0x000000ff0800728c */ /* 0x000fe2000bf05070 */
[----:B0-----:R-:W-:-:S03]  /*ab50*/  ISETP.GE.AND P0, PT, R11, UR23, PT ;  /* 0x000000170b007c0c */ /* 0x001fc6000bf06270 */
[----:B------:R-:W-:-:S09]  /*ab60*/  UISETP.NE.AND.EX UP0, UPT, UR9, URZ, UPT, UP0 ;  /* 0x000000ff0900728c */ /* 0x000fd2000bf05300 */
[----:B------:R-:W-:Y:S05]  /*ab70*/  BRA.U !UP0, `(.L_x_6374) ;  /* 0x0000000108907547 */ /* 0x000fea000b800000 */
[----:B------:R-:W-:Y:S06]  /*ab80*/  BAR.SYNC.DEFER_BLOCKING 0x0 ;  /* 0x0000000000007b1d */ /* 0x000fec0000010000 */
[----:B------:R-:W-:Y:S01]  /*ab90*/  BSSY.RECONVERGENT B0, `(.L_x_6374) ;  /* 0x0000022000007945 */ /* 0x000fe20003800200 */
[----:B--2---:R-:W0:Y:S01]  /*aba0*/  SHFL.DOWN P1, R3, R62, 0x1, 0x1f ;  /* 0x08201f003e037f89 */ /* 0x004e220000020000 */
[----:B------:R-:W2:Y:S01]  /*abb0*/  S2R R4, SR_LANEID ;  /* 0x0000000000047919 */ /* 0x000ea20000000000 */
[----:B0-----:R-:W-:-:S05]  /*abc0*/  @P1 FADD R3, R3, R62 ;  /* 0x0000003e03031221 */ /* 0x001fca0000000000 */
[----:B-1----:R-:W0:Y:S01]  /*abd0*/  SHFL.DOWN P1, R0, R3, 0x2, 0x1f ;  /* 0x08401f0003007f89 */ /* 0x002e220000020000 */
[----:B--2---:R-:W-:Y:S02]  /*abe0*/  ISETP.NE.AND P2, PT, R4, RZ, PT ;  /* 0x000000ff0400720c */ /* 0x004fe40003f45270 */
[----:B------:R-:W1:Y:S11]  /*abf0*/  S2R R4, SR_TID.X ;  /* 0x0000000000047919 */ /* 0x000e760000002100 */
[----:B------:R-:W2:Y:S01]  /*ac00*/  @!P2 S2R R9, SR_CgaCtaId ;  /* 0x000000000009a919 */ /* 0x000ea20000008800 */
[----:B------:R-:W-:Y:S01]  /*ac10*/  @!P2 MOV R6, 0x400 ;  /* 0x000004000006a802 */ /* 0x000fe20000000f00 */
[----:B0-----:R-:W-:-:S05]  /*ac20*/  @P1 FADD R0, R3, R0 ;  /* 0x0000000003001221 */ /* 0x001fca0000000000 */
[----:B------:R-:W0:Y:S01]  /*ac30*/  SHFL.DOWN P1, R5, R0, 0x4, 0x1f ;  /* 0x08801f0000057f89 */ /* 0x000e220000020000 */
[----:B-1----:R-:W-:-:S04]  /*ac40*/  @!P2 SHF.R.U32.HI R3, RZ, 0x3, R4 ;  /* 0x00000003ff03a819 */ /* 0x002fc80000011604 */
        /* <DEDUP_REMOVED lines=15> */
[----:B------:R-:W0:Y:S01]  /*ad40*/  LDS R0, [UR4+0x1098] ;  /* 0x00109804ff007984 */ /* 0x000e220008000800 */
[----:B------:R-:W-:-:S04]  /*ad50*/  ULEA UR4, UP0, UR16, UR8, 0x2 ;  /* 0x0000000810047291 */ /* 0x000fc8000f8010ff */
[----:B------:R-:W-:Y:S02]  /*ad60*/  ULEA.HI.X UR5, UR16, UR9, URZ, 0x2, UP0 ;  /* 0x0000000910057291 */ /* 0x000fe400080f14ff */
[----:B------:R-:W-:-:S04]  /*ad70*/  MOV R2, UR4 ;  /* 0x0000000400027c02 */ /* 0x000fc80008000f00 */
[----:B------:R-:W-:Y:S01]  /*ad80*/  MOV R3, UR5 ;  /* 0x0000000500037c02 */ /* 0x000fe20008000f00 */
[----:B0-----:R-:W-:-:S05]  /*ad90*/  FADD.FTZ R7, R7, R0 ;  /* 0x0000000007077221 */ /* 0x001fca0000010000 */
[----:B------:R1:W-:Y:S02]  /*ada0*/  REDG.E.ADD.F32.FTZ.RN.STRONG.GPU desc[UR30][R2.64], R7 ;  /* 0x00000007020079a6 */ /* 0x0003e4000c12f31e */
.L_x_6375:
[----:B------:R-:W-:Y:S05]  /*adb0*/  BSYNC.RECONVERGENT B0 ;  /* 0x0000000000007941 */ /* 0x000fea0003800200 */
.L_x_6374:
        /* <DEDUP_REMOVED lines=22> */
.L_x_6377:
[C---:B------:R-:W-:Y:S01]  /*af20*/  LEA R0, R11.reuse, UR12, 0x3 ;  /* 0x0000000c0b007c11 */ /* 0x040fe2000f8e18ff */
[C---:B--23--:R-:W-:Y:S01]  /*af30*/  IMAD.WIDE.U32 R6, R11.reuse, UR38, RZ ;  /* 0x000000260b067c25 */ /* 0x04cfe2000f8e00ff */
[----:B------:R-:W-:Y:S02]  /*af40*/  MOV R2, UR8 ;  /* 0x0000000800027c02 */ /* 0x000fe40008000f00 */
        /* <DEDUP_REMOVED lines=63> */
.L_x_6376:
[----:B------:R-:W-:Y:S05]  /*b340*/  EXIT ;  /* 0x000000000000794d */ /* 0x000fea0003800000 */
.L_x_6341:
[----:B------:R-:W-:Y:S01]  /*b350*/  HFMA2 R198, -RZ, RZ, 0, 5.9604644775390625e-08 ;  /* 0x00000001ffc67431 */ /* 0x000fe200000001ff */
[----:B------:R-:W-:Y:S02]  /*b360*/  MOV R201, R13 ;  /* 0x0000000d00c97202 */ /* 0x000fe40000000f00 */
[----:B------:R-:W-:Y:S02]  /*b370*/  MOV R203, RZ ;  /* 0x000000ff00cb7202 */ /* 0x000fe40000000f00 */
[----:B------:R-:W-:-:S07]  /*b380*/  MOV R2, 0xffffffff ;  /* 0xffffffff00027802 */ /* 0x000fce0000000f00 */
[----:B0--3-5:R-:W-:Y:S05]  /*b390*/  WARPSYNC.COLLECTIVE R2, `(.L_x_6378) ;  /* 0x0000000002087348 */ /* 0x029fea0003c00000 */
[----:B------:R1:W2:Y:S02]  /*b3a0*/  SHFL.UP P6, R194, R201, R198, R203 ;  /* 0x040000c6c9c27389 */ /* 0x0002a400000c00cb */
[----:B0123-5:R-:W-:Y:S05]  /*b3b0*/  ENDCOLLECTIVE ;  /* 0x000000000000791b */ /* 0x02ffea0003800000 */
.L_x_6378:
[----:B------:R-:W-:Y:S02]  /*b3c0*/  MOV R201, R12 ;  /* 0x0000000c00c97202 */ /* 0x000fe40000000f00 */
[----:B------:R-:W-:-:S07]  /*b3d0*/  MOV R14, R194 ;  /* 0x000000c2000e7202 */ /* 0x000fce0000000f00 */
[----:B------:R-:W-:Y:S05]  /*b3e0*/  WARPSYNC.COLLECTIVE R2, `(.L_x_6379) ;  /* 0x0000000002087348 */ /* 0x000fea0003c00000 */
[----:B------:R0:W1:Y:S02]  /*b3f0*/  SHFL.UP P6, R194, R201, R198, R203 ;  /* 0x040000c6c9c27389 */ /* 0x00006400000c00cb */
[----:B01----:R-:W-:Y:S05]  /*b400*/  ENDCOLLECTIVE ;  /* 0x000000000000791b */ /* 0x003fea0003800000 */
.L_x_6379:
[----:B------:R-:W-:Y:S02]  /*b410*/  MOV R201, R18 ;  /* 0x0000001200c97202 */ /* 0x000fe40000000f00 */
[----:B------:R-:W-:-:S07]  /*b420*/  MOV R15, R194 ;  /* 0x000000c2000f7202 */ /* 0x000fce0000000f00 */
[----:B------:R-:W-:Y:S05]  /*b430*/  WARPSYNC.COLLECTIVE R2, `(.L_x_6380) ;  /* 0x0000000002087348 */ /* 0x000fea0003c00000 */
[----:B------:R0:W1:Y:S02]  /*b440*/  SHFL.UP P6, R194, R201, R198, R203 ;  /* 0x040000c6c9c27389 */ /* 0x00006400000c00cb */
[----:B01----:R-:W-:Y:S05]  /*b450*/  ENDCOLLECTIVE ;  /* 0x000000000000791b */ /* 0x003fea0003800000 */
.L_x_6380:
[-C--:B------:R-:W-:Y:S01]  /*b460*/  FMUL.FTZ R195, R12, R15.reuse ;  /* 0x0000000f0cc37220 */ /* 0x080fe20000410000 */
[----:B------:R-:W-:Y:S01]  /*b470*/  FMUL.FTZ R15, R13, R15 ;  /* 0x0000000f0d0f7220 */ /* 0x000fe20000410000 */
[----:B------:R-:W-:Y:S02]  /*b480*/  MOV R201, R192 ;  /* 0x000000c000c97202 */ /* 0x000fe40000000f00 */
[----:B------:R-:W-:-:S07]  /*b490*/  MOV R19, R194 ;  /* 0x000000c200137202 */ /* 0x000fce0000000f00 */
[----:B------:R-:W-:Y:S05]  /*b4a0*/  WARPSYNC.COLLECTIVE R2, `(.L_x_6381) ;  /* 0x0000000002087348 */ /* 0x000fea0003c00000 */
[----:B------:R0:W1:Y:S02]  /*b4b0*/  SHFL.UP P6, R194, R201, R198, R203 ;  /* 0x040000c6c9c27389 */ /* 0x00006400000c00cb */
[----:B01----:R-:W-:Y:S05]  /*b4c0*/  ENDCOLLECTIVE ;  /* 0x000000000000791b */ /* 0x003fea0003800000 */
.L_x_6381:
        /* <DEDUP_REMOVED lines=13> */
.L_x_6382:
[----:B------:R-:W-:Y:S02]  /*b5a0*/  MOV R201, R12 ;  /* 0x0000000c00c97202 */ /* 0x000fe40000000f00 */
[----:B------:R-:W-:-:S07]  /*b5b0*/  MOV R14, R194 ;  /* 0x000000c2000e7202 */ /* 0x000fce0000000f00 */
[----:B------:R-:W-:Y:S05]  /*b5c0*/  WARPSYNC.COLLECTIVE R2, `(.L_x_6383) ;  /* 0x0000000002087348 */ /* 0x000fea0003c00000 */
[----:B------:R0:W1:Y:S02]  /*b5d0*/  SHFL.UP P6, R194, R201, R198, R203 ;  /* 0x040000c6c9c27389 */ /* 0x00006400000c00cb */
[----:B01----:R-:W-:Y:S05]  /*b5e0*/  ENDCOLLECTIVE ;  /* 0x000000000000791b */ /* 0x003fea0003800000 */
.L_x_6383:
[----:B------:R-:W-:Y:S02]  /*b5f0*/  MOV R201, R18 ;  /* 0x0000001200c97202 */ /* 0x000fe40000000f00 */
[----:B------:R-:W-:-:S07]  /*b600*/  MOV R15, R194 ;  /* 0x000000c2000f7202 */ /* 0x000fce0000000f00 */
[----:B------:R-:W-:Y:S05]  /*b610*/  WARPSYNC.COLLECTIVE R2, `(.L_x_6384) ;  /* 0x0000000002087348 */ /* 0x000fea0003c00000 */
[----:B------:R0:W1:Y:S02]  /*b620*/  SHFL.UP P6, R194, R201, R198, R203 ;  /* 0x040000c6c9c27389 */ /* 0x00006400000c00cb */
[----:B01----:R-:W-:Y:S05]  /*b630*/  ENDCOLLECTIVE ;  /* 0x000000000000791b */ /* 0x003fea0003800000 */
.L_x_6384:
[-C--:B------:R-:W-:Y:S01]  /*b640*/  FMUL.FTZ R195, R12, R15.reuse ;  /* 0x0000000f0cc37220 */ /* 0x080fe20000410000 */
[----:B------:R-:W-:Y:S01]  /*b650*/  FMUL.FTZ R15, R13, R15 ;  /* 0x0000000f0d0f7220 */ /* 0x000fe20000410000 */
[----:B------:R-:W-:Y:S02]  /*b660*/  MOV R201, R192 ;  /* 0x000000c000c97202 */ /* 0x000fe40000000f00 */
[----:B------:R-:W-:-:S07]  /*b670*/  MOV R19, R194 ;  /* 0x000000c200137202 */ /* 0x000fce0000000f00 */
[----:B------:R-:W-:Y:S05]  /*b680*/  WARPSYNC.COLLECTIVE R2, `(.L_x_6385) ;  /* 0x0000000002087348 */ /* 0x000fea0003c00000 */
[----:B------:R0:W1:Y:S02]  /*b690*/  SHFL.UP P6, R194, R201, R198, R203 ;  /* 0x040000c6c9c27389 */ /* 0x00006400000c00cb */
[----:B01----:R-:W-:Y:S05]  /*b6a0*/  ENDCOLLECTIVE ;  /* 0x000000000000791b */ /* 0x003fea0003800000 */
.L_x_6385:
        /* <DEDUP_REMOVED lines=13> */
.L_x_6386:
[----:B------:R-:W-:Y:S02]  /*b780*/  MOV R201, R12 ;  /* 0x0000000c00c97202 */ /* 0x000fe40000000f00 */
[----:B------:R-:W-:-:S07]  /*b790*/  MOV R14, R194 ;  /* 0x000000c2000e7202 */ /* 0x000fce0000000f00 */
[----:B------:R-:W-:Y:S05]  /*b7a0*/  WARPSYNC.COLLECTIVE R2, `(.L_x_6387) ;  /* 0x0000000002087348 */ /* 0x000fea0003c00000 */
[----:B------:R0:W1:Y:S02]  /*b7b0*/  SHFL.UP P6, R194, R201, R198, R203 ;  /* 0x040000c6c9c27389 */ /* 0x00006400000c00cb */
[----:B01----:R-:W-:Y:S05]  /*b7c0*/  ENDCOLLECTIVE ;  /* 0x000000000000791b */ /* 0x003fea0003800000 */
.L_x_6387:
[----:B------:R-:W-:Y:S02]  /*b7d0*/  MOV R201, R18 ;  /* 0x0000001200c97202 */ /* 0x000fe40000000f00 */
[----:B------:R-:W-:-:S07]  /*b7e0*/  MOV R15, R194 ;  /* 0x000000c2000f7202 */ /* 0x000fce0000000f00 */
[----:B------:R-:W-:Y:S05]  /*b7f0*/  WARPSYNC.COLLECTIVE R2, `(.L_x_6388) ;  /* 0x0000000002087348 */ /* 0x000fea0003c00000 */
[----:B------:R0:W1:Y:S02]  /*b800*/  SHFL.UP P6, R194, R201, R198, R203 ;  /* 0x040000c6c9c27389 */ /* 0x00006400000c00cb */
[----:B01----:R-:W-:Y:S05]  /*b810*/  ENDCOLLECTIVE ;  /* 0x000000000000791b */ /* 0x003fea0003800000 */
.L_x_6388:
[-C--:B------:R-:W-:Y:S01]  /*b820*/  FMUL.FTZ R195, R12, R15.reuse ;  /* 0x0000000f0cc37220 */ /* 0x080fe20000410000 */
[----:B------:R-:W-:Y:S01]  /*b830*/  FMUL.FTZ R15, R13, R15 ;  /* 0x0000000f0d0f7220 */ /* 0x000fe20000410000 */
[----:B------:R-:W-:Y:S02]  /*b840*/  MOV R201, R192 ;  /* 0x000000c000c97202 */ /* 0x000fe40000000f00 */
[----:B------:R-:W-:-:S07]  /*b850*/  MOV R19, R194 ;  /* 0x000000c200137202 */ /* 0x000fce0000000f00 */
[----:B------:R-:W-:Y:S05]  /*b860*/  WARPSYNC.COLLECTIVE R2, `(.L_x_6389) ;  /* 0x0000000002087348 */ /* 0x000fea0003c00000 */
[----:B------:R0:W1:Y:S02]  /*b870*/  SHFL.UP P6, R194, R201, R198, R203 ;  /* 0x040000c6c9c27389 */ /* 0x00006400000c00cb */
[----:B01----:R-:W-:Y:S05]  /*b880*/  ENDCOLLECTIVE ;  /* 0x000000000000791b */ /* 0x003fea0003800000 */
.L_x_6389:
        /* <DEDUP_REMOVED lines=13> */
.L_x_6390:
[----:B------:R-:W-:Y:S02]  /*b960*/  MOV R201, R12 ;  /* 0x0000000c00c97202 */ /* 0x000fe40000000f00 */
[----:B------:R-:W-:-:S07]  /*b970*/  MOV R14, R194 ;  /* 0x000000c2000e7202 */ /* 0x000fce0000000f00 */
[----:B------:R-:W-:Y:S05]  /*b980*/  WARPSYNC.COLLECTIVE R2, `(.L_x_6391) ;  /* 0x0000000002087348 */ /* 0x000fea0003c00000 */
[----:B------:R0:W1:Y:S02]  /*b990*/  SHFL.UP P6, R194, R201, R198, R203 ;  /* 0x040000c6c9c27389 */ /* 0x00006400000c00cb */
[----:B01----:R-:W-:Y:S05]  /*b9a0*/  ENDCOLLECTIVE ;  /* 0x000000000000791b */ /* 0x003fea0003800000 */
.L_x_6391:
[----:B------:R-:W-:Y:S02]  /*b9b0*/  MOV R201, R18 ;  /* 0x0000001200c97202 */ /* 0x000fe40000000f00 */
[----:B------:R-:W-:-:S07]  /*b9c0*/  MOV R15, R194 ;  /* 0x000000c2000f7202 */ /* 0x000fce0000000f00 */
[----:B------:R-:W-:Y:S05]  /*b9d0*/  WARPSYNC.COLLECTIVE R2, `(.L_x_6392) ;  /* 0x0000000002087348 */ /* 0x000fea0003c00000 */
[----:B------:R0:W1:Y:S02]  /*b9e0*/  SHFL.UP P6, R194, R201, R198, R203 ;  /* 0x040000c6c9c27389 */ /* 0x00006400000c00cb */
[----:B01----:R-:W-:Y:S05]  /*b9f0*/  ENDCOLLECTIVE ;  /* 0x000000000000791b */ /* 0x003fea0003800000 */
.L_x_6392:
[-C--:B------:R-:W-:Y:S01]  /*ba00*/  FMUL.FTZ R195, R12, R15.reuse ;  /* 0x0000000f0cc37220 */ /* 0x080fe20000410000 */
[----:B------:R-:W-:Y:S01]  /*ba10*/  FMUL.FTZ R15, R13, R15 ;  /* 0x0000000f0d0f7220 */ /* 0x000fe20000410000 */
[----:B------:R-:W-:Y:S02]  /*ba20*/  MOV R201, R192 ;  /* 0x000000c000c97202 */ /* 0x000fe40000000f00 */
[----:B------:R-:W-:-:S07]  /*ba30*/  MOV R19, R194 ;  /* 0x000000c200137202 */ /* 0x000fce0000000f00 */
[----:B------:R-:W-:Y:S05]  /*ba40*/  WARPSYNC.COLLECTIVE R2, `(.L_x_6393) ;  /* 0x0000000002087348 */ /* 0x000fea0003c00000 */
[----:B------:R0:W1:Y:S02]  /*ba50*/  SHFL.UP P6, R194, R201, R198, R203 ;  /* 0x040000c6c9c27389 */ /* 0x00006400000c00cb */
[----:B01----:R-:W-:Y:S05]  /*ba60*/  ENDCOLLECTIVE ;  /* 0x000000000000791b */ /* 0x003fea0003800000 */
.L_x_6393:
        /* <DEDUP_REMOVED lines=13> */
.L_x_6394:
[----:B------:R-:W-:Y:S02]  /*bb40*/  MOV R201, R12 ;  /* 0x0000000c00c97202 */ /* 0x000fe40000000f00 */
[----:B------:R-:W-:-:S07]  /*bb50*/  MOV R14, R194 ;  /* 0x000000c2000e7202 */ /* 0x000fce0000000f00 */
[----:B------:R-:W-:Y:S05]  /*bb60*/  WARPSYNC.COLLECTIVE R2, `(.L_x_6395) ;  /* 0x0000000002087348 */ /* 0x000fea0003c00000 */
[----:B------:R0:W1:Y:S02]  /*bb70*/  SHFL.UP P6, R194, R201, R198, R203 ;  /* 0x040000c6c9c27389 */ /* 0x00006400000c00cb */
[----:B01----:R-:W-:Y:S05]  /*bb80*/  ENDCOLLECTIVE ;  /* 0x000000000000791b */ /* 0x003fea0003800000 */
.L_x_6395:
[----:B------:R-:W-:Y:S02]  /*bb90*/  MOV R201, R18 ;  /* 0x0000001200c97202 */ /* 0x000fe40000000f00 */
[----:B------:R-:W-:-:S07]  /*bba0*/  MOV R15, R194 ;  /* 0x000000c2000f7202 */ /* 0x000fce0000000f00 */
[----:B------:R-:W-:Y:S05]  /*bbb0*/  WARPSYNC.COLLECTIVE R2, `(.L_x_6396) ;  /* 0x0000000002087348 */ /* 0x000fea0003c00000 */
[----:B------:R0:W1:Y:S02]  /*bbc0*/  SHFL.UP P6, R194, R201, R198, R203 ;  /* 0x040000c6c9c27389 */ /* 0x00006400000c00cb */
[----:B01----:R-:W-:Y:S05]  /*bbd0*/  ENDCOLLECTIVE ;  /* 0x000000000000791b */ /* 0x003fea0003800000 */
.L_x_6396:
[----:B------:R-:W-:Y:S02]  /*bbe0*/  MOV R201, R192 ;  /* 0x000000c000c97202 */ /* 0x000fe40000000f00 */
[----:B------:R-:W-:-:S07]  /*bbf0*/  MOV R19, R194 ;  /* 0x000000c200137202 */ /* 0x000fce0000000f00 */
[----:B------:R-:W-:Y:S05]  /*bc00*/  WARPSYNC.COLLECTIVE R2, `(.L_x_6397) ;  /* 0x0000000002087348 */ /* 0x000fea0003c00000 */
[----:B------:R0:W1:Y:S02]  /*bc10*/  SHFL.UP P6, R194, R201, R198, R203 ;  /* 0x040000c6c9c27389 */ /* 0x00006400000c00cb */
[----:B01----:R-:W-:Y:S05]  /*bc20*/  ENDCOLLECTIVE ;  /* 0x000000000000791b */ /* 0x003fea0003800000 */
.L_x_6397:
[----:B------:R-:W-:Y:S05]  /*bc30*/  BRA `(.L_x_6398) ;  /* 0xffffffa000787947 */ /* 0x000fea000383ffff */
.L_x_6342:
        /* <DEDUP_REMOVED lines=8> */
.L_x_6400:
[----:B------:R-:W-:Y:S05]  /*bcc0*/  BSYNC B0 ;  /* 0x0000000000007941 */ /* 0x000fea0003800000 */
.L_x_6399:
[----:B------:R-:W-:Y:S05]  /*bcd0*/  BRA `(.L_x_6401) ;  /* 0xffffffa000847947 */ /* 0x000fea000383ffff */
.L_x_6343:
        /* <DEDUP_REMOVED lines=8> */
.L_x_6403:
[----:B------:R-:W-:Y:S05]  /*bd60*/  BSYNC B0 ;  /* 0x0000000000007941 */ /* 0x000fea0003800000 */
.L_x_6402:
[----:B------:R-:W-:Y:S05]  /*bd70*/  BRA `(.L_x_6404) ;  /* 0xffffffa000647947 */ /* 0x000fea000383ffff */
.L_x_6344:
        /* <DEDUP_REMOVED lines=8> */
.L_x_6406:
[----:B------:R-:W-:Y:S05]  /*be00*/  BSYNC B0 ;  /* 0x0000000000007941 */ /* 0x000fea0003800000 */
.L_x_6405:
[----:B------:R-:W-:Y:S05]  /*be10*/  BRA `(.L_x_6407) ;  /* 0xffffffa000447947 */ /* 0x000fea000383ffff */
.L_x_6345:
        /* <DEDUP_REMOVED lines=8> */
.L_x_6409:
[----:B------:R-:W-:Y:S05]  /*bea0*/  BSYNC B0 ;  /* 0x0000000000007941 */ /* 0x000fea0003800000 */
.L_x_6408:
[----:B------:R-:W-:Y:S05]  /*beb0*/  BRA `(.L_x_6410) ;  /* 0xffffffa000247947 */ /* 0x000fea000383ffff */
.L_x_6346:
        /* <DEDUP_REMOVED lines=8> */
.L_x_6412:
[----:B------:R-:W-:Y:S05]  /*bf40*/  BSYNC B0 ;  /* 0x0000000000007941 */ /* 0x000fea0003800000 */
.L_x_6411:
        /* <DEDUP_REMOVED lines=10> */
.L_x_6413:
[----:B------:R-:W-:Y:S02]  /*bff0*/  MOV R15, 0x1f ;  /* 0x0000001f000f7802 */ /* 0x000fe40000000f00 */
[----:B------:R-:W-:Y:S02]  /*c000*/  MOV R201, R18 ;  /* 0x0000001200c97202 */ /* 0x000fe40000000f00 */
[----:B------:R-:W-:-:S07]  /*c010*/  MOV R195, R194 ;  /* 0x000000c200c37202 */ /* 0x000fce0000000f00 */
[----:B------:R-:W-:Y:S05]  /*c020*/  WARPSYNC.COLLECTIVE R2, `(.L_x_6414) ;  /* 0x0000000002087348 */ /* 0x000fea0003c00000 */
[----:B------:R0:W1:Y:S02]  /*c030*/  SHFL.UP P6, R194, R201, R198, R203 ;  /* 0x040000c6c9c27389 */ /* 0x00006400000c00cb */
[----:B01----:R-:W-:Y:S05]  /*c040*/  ENDCOLLECTIVE ;  /* 0x000000000000791b */ /* 0x003fea0003800000 */
.L_x_6414:
[----:B------:R-:W-:Y:S02]  /*c050*/  MOV R201, R192 ;  /* 0x000000c000c97202 */ /* 0x000fe40000000f00 */
[----:B------:R-:W-:-:S07]  /*c060*/  MOV R18, R194 ;  /* 0x000000c200127202 */ /* 0x000fce0000000f00 */
[----:B------:R-:W-:Y:S05]  /*c070*/  WARPSYNC.COLLECTIVE R2, `(.L_x_6415) ;  /* 0x0000000002087348 */ /* 0x000fea0003c00000 */
[----:B------:R0:W1:Y:S02]  /*c080*/  SHFL.UP P6, R194, R201, R198, R203 ;  /* 0x040000c6c9c27389 */ /* 0x00006400000c00cb */
[----:B01----:R-:W-:Y:S05]  /*c090*/  ENDCOLLECTIVE ;  /* 0x000000000000791b */ /* 0x003fea0003800000 */
.L_x_6415:
[----:B------:R-:W-:Y:S05]  /*c0a0*/  WARPSYNC.COLLECTIVE R2, `(.L_x_6416) ;  /* 0x0000000002087348 */ /* 0x000fea0003c00000 */
[----:B------:R0:W1:Y:S02]  /*c0b0*/  SHFL.IDX P2, R225, R19, R14, R15 ;  /* 0x0000000e13e17389 */ /* 0x000064000004000f */
[----:B01----:R-:W-:Y:S05]  /*c0c0*/  ENDCOLLECTIVE ;  /* 0x000000000000791b */ /* 0x003fea0003800000 */
.L_x_6416:
[----:B------:R-:W-:Y:S02]  /*c0d0*/  MOV R19, R5 ;  /* 0x0000000500137202 */ /* 0x000fe40000000f00 */
[----:B------:R-:W-:Y:S02]  /*c0e0*/  MOV R192, R194 ;  /* 0x000000c200c07202 */ /* 0x000fe40000000f00 */
[----:B------:R-:W-:-:S07]  /*c0f0*/  MOV R4, R225 ;  /* 0x000000e100047202 */ /* 0x000fce0000000f00 */
[----:B------:R-:W-:Y:S05]  /*c100*/  WARPSYNC.COLLECTIVE R2, `(.L_x_6417) ;  /* 0x0000000002087348 */ /* 0x000fea0003c00000 */
[----:B------:R0:W1:Y:S02]  /*c110*/  SHFL.IDX P2, R225, R19, R14, R15 ;  /* 0x0000000e13e17389 */ /* 0x000064000004000f */
[----:B01----:R-:W-:Y:S05]  /*c120*/  ENDCOLLECTIVE ;  /* 0x000000000000791b */ /* 0x003fea0003800000 */
.L_x_6417:
[----:B------:R-:W-:Y:S02]  /*c130*/  MOV R19, R6 ;  /* 0x0000000600137202 */ /* 0x000fe40000000f00 */
[----:B------:R-:W-:-:S07]  /*c140*/  MOV R194, R225 ;  /* 0x000000e100c27202 */ /* 0x000fce0000000f00 */
[----:B------:R-:W-:Y:S05]  /*c150*/  WARPSYNC.COLLECTIVE R2, `(.L_x_6418) ;  /* 0x0000000002087348 */ /* 0x000fea0003c00000 */
[----:B------:R0:W1:Y:S02]  /*c160*/  SHFL.IDX P2, R225, R19, R14, R15 ;  /* 0x0000000e13e17389 */ /* 0x000064000004000f */
[----:B01----:R-:W-:Y:S05]  /*c170*/  ENDCOLLECTIVE ;  /* 0x000000000000791b */ /* 0x003fea0003800000 */
.L_x_6418:
[----:B------:R-:W-:Y:S02]  /*c180*/  MOV R19, R7 ;  /* 0x0000000700137202 */ /* 0x000fe40000000f00 */
[----:B------:R-:W-:-:S07]  /*c190*/  MOV R6, R225 ;  /* 0x000000e100067202 */ /* 0x000fce0000000f00 */
[----:B------:R-:W-:Y:S05]  /*c1a0*/  WARPSYNC.COLLECTIVE R2, `(.L_x_6419) ;  /* 0x0000000002087348 */ /* 0x000fea0003c00000 */
[----:B------:R0:W1:Y:S02]  /*c1b0*/  SHFL.IDX P2, R225, R19, R14, R15 ;  /* 0x0000000e13e17389 */ /* 0x000064000004000f */
[----:B01----:R-:W-:Y:S05]  /*c1c0*/  ENDCOLLECTIVE ;  /* 0x000000000000791b */ /* 0x003fea0003800000 */
.L_x_6419:
[----:B------:R-:W-:Y:S01]  /*c1d0*/  MOV R7, R225 ;  /* 0x000000e100077202 */ /* 0x000fe20000000f00 */
[----:B------:R-:W-:Y:S06]  /*c1e0*/  BRA `(.L_x_6420) ;  /* 0xffffff9c00807947 */ /* 0x000fec000383ffff */
.L_x_6348:
[----:B------:R-:W-:Y:S01]  /*c1f0*/  HFMA2 R234, -RZ, RZ, 0, 5.9604644775390625e-08 ;  /* 0x00000001ffea7431 */ /* 0x000fe200000001ff */
[----:B------:R-:W-:Y:S02]  /*c200*/  MOV R237, R17 ;  /* 0x0000001100ed7202 */ /* 0x000fe40000000f00 */
[----:B------:R-:W-:Y:S02]  /*c210*/  MOV R239, 0x1f ;  /* 0x0000001f00ef7802 */ /* 0x000fe40000000f00 */
[----:B------:R-:W-:-:S07]  /*c220*/  MOV R2, 0xffffffff ;  /* 0xffffffff00027802 */ /* 0x000fce0000000f00 */
[----:B-1----:R-:W-:Y:S05]  /*c230*/  WARPSYNC.COLLECTIVE R2, `(.L_x_6421) ;  /* 0x0000000002087348 */ /* 0x002fea0003c00000 */
[----:B------:R0:W2:Y:S02]  /*c240*/  SHFL.DOWN P0, R19, R237, R234, R239 ;  /* 0x080000eaed137389 */ /* 0x0000a400000000ef */
[----:B012---:R-:W-:Y:S05]  /*c250*/  ENDCOLLECTIVE ;  /* 0x000000000000791b */ /* 0x007fea0003800000 */
.L_x_6421:
[----:B------:R-:W-:Y:S02]  /*c260*/  MOV R237, R16 ;  /* 0x0000001000ed7202 */ /* 0x000fe40000000f00 */
[----:B------:R-:W-:-:S07]  /*c270*/  MOV R14, R19 ;  /* 0x00000013000e7202 */ /* 0x000fce0000000f00 */
[----:B------:R-:W-:Y:S05]  /*c280*/  WARPSYNC.COLLECTIVE R2, `(.L_x_6422) ;  /* 0x0000000002087348 */ /* 0x000fea0003c00000 */
[----:B------:R0:W1:Y:S02]  /*c290*/  SHFL.DOWN P0, R19, R237, R234, R239 ;  /* 0x080000eaed137389 */ /* 0x00006400000000ef */
[----:B01----:R-:W-:Y:S05]  /*c2a0*/  ENDCOLLECTIVE ;  /* 0x000000000000791b */ /* 0x003fea0003800000 */
.L_x_6422:
[----:B------:R-:W-:Y:S02]  /*c2b0*/  MOV R237, R13 ;  /* 0x0000000d00ed7202 */ /* 0x000fe40000000f00 */
[----:B------:R-:W-:-:S07]  /*c2c0*/  MOV R15, R19 ;  /* 0x00000013000f7202 */ /* 0x000fce0000000f00 */
[----:B------:R-:W-:Y:S05]  /*c2d0*/  WARPSYNC.COLLECTIVE R2, `(.L_x_6423) ;  /* 0x0000000002087348 */ /* 0x000fea0003c00000 */
[----:B------:R0:W1:Y:S02]  /*c2e0*/  SHFL.DOWN P0, R19, R237, R234, R239 ;  /* 0x080000eaed137389 */ /* 0x00006400000000ef */
[----:B01----:R-:W-:Y:S05]  /*c2f0*/  ENDCOLLECTIVE ;  /* 0x000000000000791b */ /* 0x003fea0003800000 */
.L_x_6423:
[----:B------:R-:W-:Y:S02]  /*c300*/  MOV R237, R12 ;  /* 0x0000000c00ed7202 */ /* 0x000fe40000000f00 */
[----:B------:R-:W-:-:S07]  /*c310*/  MOV R18, R19 ;  /* 0x0000001300127202 */ /* 0x000fce0000000f00 */
[----:B------:R-:W-:Y:S05]  /*c320*/  WARPSYNC.COLLECTIVE R2, `(.L_x_6424) ;  /* 0x0000000002087348 */ /* 0x000fea0003c00000 */
[----:B------:R0:W1:Y:S02]  /*c330*/  SHFL.DOWN P0, R19, R237, R234, R239 ;  /* 0x080000eaed137389 */ /* 0x00006400000000ef */
[----:B01----:R-:W-:Y:S05]  /*c340*/  ENDCOLLECTIVE ;  /* 0x000000000000791b */ /* 0x003fea0003800000 */
.L_x_6424:
[----:B------:R-:W-:Y:S05]  /*c350*/  BRA `(.L_x_6425) ;  /* 0xffffffac00e07947 */ /* 0x000fea000383ffff */
.L_x_6351:
        /* <DEDUP_REMOVED lines=8> */
.L_x_6427:
[----:B------:R-:W-:Y:S05]  /*c3e0*/  BSYNC B0 ;  /* 0x0000000000007941 */ /* 0x000fea0003800000 */
.L_x_6426:
        /* <DEDUP_REMOVED lines=8> */
.L_x_6428:
[----:B------:R-:W-:Y:S02]  /*c470*/  MOV R237, R13 ;  /* 0x0000000d00ed7202 */ /* 0x000fe40000000f00 */
[----:B------:R-:W-:-:S07]  /*c480*/  MOV R15, R19 ;  /* 0x00000013000f7202 */ /* 0x000fce0000000f00 */
[----:B------:R-:W-:Y:S05]  /*c490*/  WARPSYNC.COLLECTIVE R2, `(.L_x_6429) ;  /* 0x0000000002087348 */ /* 0x000fea0003c00000 */
[----:B------:R0:W1:Y:S02]  /*c4a0*/  SHFL.DOWN P0, R19, R237, R234, R239 ;  /* 0x080000eaed137389 */ /* 0x00006400000000ef */
[----:B01----:R-:W-:Y:S05]  /*c4b0*/  ENDCOLLECTIVE ;  /* 0x000000000000791b */ /* 0x003fea0003800000 */
.L_x_6429:
[----:B------:R-:W-:Y:S02]  /*c4c0*/  MOV R237, R12 ;  /* 0x0000000c00ed7202 */ /* 0x000fe40000000f00 */
[----:B------:R-:W-:-:S07]  /*c4d0*/  MOV R18, R19 ;  /* 0x0000001300127202 */ /* 0x000fce0000000f00 */
[----:B------:R-:W-:Y:S05]  /*c4e0*/  WARPSYNC.COLLECTIVE R2, `(.L_x_6430) ;  /* 0x0000000002087348 */ /* 0x000fea0003c00000 */
[----:B------:R0:W1:Y:S02]  /*c4f0*/  SHFL.DOWN P0, R19, R237, R234, R239 ;  /* 0x080000eaed137389 */ /* 0x00006400000000ef */
[----:B01----:R-:W-:Y:S05]  /*c500*/  ENDCOLLECTIVE ;  /* 0x000000000000791b */ /* 0x003fea0003800000 */
.L_x_6430:
[----:B------:R-:W-:Y:S05]  /*c510*/  BRA `(.L_x_6431) ;  /* 0xffffffac00c07947 */ /* 0x000fea000383ffff */
.L_x_6354:
        /* <DEDUP_REMOVED lines=8> */
.L_x_6433:
[----:B------:R-:W-:Y:S05]  /*c5a0*/  BSYNC B0 ;  /* 0x0000000000007941 */ /* 0x000fea0003800000 */
.L_x_6432:
        /* <DEDUP_REMOVED lines=8> */
.L_x_6434:
[----:B------:R-:W-:Y:S02]  /*c630*/  MOV R237, R13 ;  /* 0x0000000d00ed7202 */ /* 0x000fe40000000f00 */
[----:B------:R-:W-:-:S07]  /*c640*/  MOV R15, R19 ;  /* 0x00000013000f7202 */ /* 0x000fce0000000f00 */
[----:B------:R-:W-:Y:S05]  /*c650*/  WARPSYNC.COLLECTIVE R2, `(.L_x_6435) ;  /* 0x0000000002087348 */ /* 0x000fea0003c00000 */
[----:B------:R0:W1:Y:S02]  /*c660*/  SHFL.DOWN P0, R19, R237, R234, R239 ;  /* 0x080000eaed137389 */ /* 0x00006400000000ef */
[----:B01----:R-:W-:Y:S05]  /*c670*/  ENDCOLLECTIVE ;  /* 0x000000000000791b */ /* 0x003fea0003800000 */
.L_x_6435:
[----:B------:R-:W-:Y:S02]  /*c680*/  MOV R237, R12 ;  /* 0x0000000c00ed7202 */ /* 0x000fe40000000f00 */
[----:B------:R-:W-:-:S07]  /*c690*/  MOV R18, R19 ;  /* 0x0000001300127202 */ /* 0x000fce0000000f00 */
[----:B------:R-:W-:Y:S05]  /*c6a0*/  WARPSYNC.COLLECTIVE R2, `(.L_x_6436) ;  /* 0x0000000002087348 */ /* 0x000fea0003c00000 */
[----:B------:R0:W1:Y:S02]  /*c6b0*/  SHFL.DOWN P0, R19, R237, R234, R239 ;  /* 0x080000eaed137389 */ /* 0x00006400000000ef */
[----:B01----:R-:W-:Y:S05]  /*c6c0*/  ENDCOLLECTIVE ;  /* 0x000000000000791b */ /* 0x003fea0003800000 */
.L_x_6436:
[----:B------:R-:W-:Y:S05]  /*c6d0*/  BRA `(.L_x_6437) ;  /* 0xffffffac00a07947 */ /* 0x000fea000383ffff */
.L_x_6357:
        /* <DEDUP_REMOVED lines=8> */
.L_x_6439:
[----:B------:R-:W-:Y:S05]  /*c760*/  BSYNC B0 ;  /* 0x0000000000007941 */ /* 0x000fea0003800000 */
.L_x_6438:
        /* <DEDUP_REMOVED lines=8> */
.L_x_6440:
[----:B------:R-:W-:Y:S02]  /*c7f0*/  MOV R237, R13 ;  /* 0x0000000d00ed7202 */ /* 0x000fe40000000f00 */
[----:B------:R-:W-:-:S07]  /*c800*/  MOV R15, R19 ;  /* 0x00000013000f7202 */ /* 0x000fce0000000f00 */
[----:B------:R-:W-:Y:S05]  /*c810*/  WARPSYNC.COLLECTIVE R2, `(.L_x_6441) ;  /* 0x0000000002087348 */ /* 0x000fea0003c00000 */
[----:B------:R0:W1:Y:S02]  /*c820*/  SHFL.DOWN P0, R19, R237, R234, R239 ;  /* 0x080000eaed137389 */ /* 0x00006400000000ef */
[----:B01----:R-:W-:Y:S05]  /*c830*/  ENDCOLLECTIVE ;  /* 0x000000000000791b */ /* 0x003fea0003800000 */
.L_x_6441:
[----:B------:R-:W-:Y:S02]  /*c840*/  MOV R237, R12 ;  /* 0x0000000c00ed7202 */ /* 0x000fe40000000f00 */
[----:B------:R-:W-:-:S07]  /*c850*/  MOV R18, R19 ;  /* 0x0000001300127202 */ /* 0x000fce0000000f00 */
[----:B------:R-:W-:Y:S05]  /*c860*/  WARPSYNC.COLLECTIVE R2, `(.L_x_6442) ;  /* 0x0000000002087348 */ /* 0x000fea0003c00000 */
[----:B------:R0:W1:Y:S02]  /*c870*/  SHFL.DOWN P0, R19, R237, R234, R239 ;  /* 0x080000eaed137389 */ /* 0x00006400000000ef */
[----:B01----:R-:W-:Y:S05]  /*c880*/  ENDCOLLECTIVE ;  /* 0x000000000000791b */ /* 0x003fea0003800000 */
.L_x_6442:
[----:B------:R-:W-:Y:S05]  /*c890*/  BRA `(.L_x_6443) ;  /* 0xffffffac00807947 */ /* 0x000fea000383ffff */
.L_x_6360:
        /* <DEDUP_REMOVED lines=8> */
.L_x_6445:
[----:B------:R-:W-:Y:S05]  /*c920*/  BSYNC B0 ;  /* 0x0000000000007941 */ /* 0x000fea0003800000 */
.L_x_6444:
        /* <DEDUP_REMOVED lines=8> */
.L_x_6446:
[----:B------:R-:W-:Y:S02]  /*c9b0*/  MOV R237, R13 ;  /* 0x0000000d00ed7202 */ /* 0x000fe40000000f00 */
[----:B------:R-:W-:-:S07]  /*c9c0*/  MOV R15, R19 ;  /* 0x00000013000f7202 */ /* 0x000fce0000000f00 */
[----:B------:R-:W-:Y:S05]  /*c9d0*/  WARPSYNC.COLLECTIVE R2, `(.L_x_6447) ;  /* 0x0000000002087348 */ /* 0x000fea0003c00000 */
[----:B------:R0:W1:Y:S02]  /*c9e0*/  SHFL.DOWN P0, R19, R237, R234, R239 ;  /* 0x080000eaed137389 */ /* 0x00006400000000ef */
[----:B01----:R-:W-:Y:S05]  /*c9f0*/  ENDCOLLECTIVE ;  /* 0x000000000000791b */ /* 0x003fea0003800000 */
.L_x_6447:
[----:B------:R-:W-:Y:S02]  /*ca00*/  MOV R237, R12 ;  /* 0x0000000c00ed7202 */ /* 0x000fe40000000f00 */
[----:B------:R-:W-:-:S07]  /*ca10*/  MOV R18, R19 ;  /* 0x0000001300127202 */ /* 0x000fce0000000f00 */
[----:B------:R-:W-:Y:S05]  /*ca20*/  WARPSYNC.COLLECTIVE R2, `(.L_x_6448) ;  /* 0x0000000002087348 */ /* 0x000fea0003c00000 */
[----:B------:R0:W1:Y:S02]  /*ca30*/  SHFL.DOWN P0, R19, R237, R234, R239 ;  /* 0x080000eaed137389 */ /* 0x00006400000000ef */
[----:B01----:R-:W-:Y:S05]  /*ca40*/  ENDCOLLECTIVE ;  /* 0x000000000000791b */ /* 0x003fea0003800000 */
.L_x_6448:
[----:B------:R-:W-:Y:S05]  /*ca50*/  BRA `(.L_x_6449) ;  /* 0xffffffac00607947 */ /* 0x000fea000383ffff */
.L_x_6363:
        /* <DEDUP_REMOVED lines=8> */
.L_x_6451:
[----:B------:R-:W-:Y:S05]  /*cae0*/  BSYNC B0 ;  /* 0x0000000000007941 */ /* 0x000fea0003800000 */
.L_x_6450:
        /* <DEDUP_REMOVED lines=9> */
.L_x_6452:
[----:B------:R-:W-:Y:S02]  /*cb80*/  MOV R239, 0x1f ;  /* 0x0000001f00ef7802 */ /* 0x000fe40000000f00 */
[----:B------:R-:W-:Y:S02]  /*cb90*/  MOV R19, R13 ;  /* 0x0000000d00137202 */ /* 0x000fe40000000f00 */
[----:B------:R-:W-:-:S07]  /*cba0*/  MOV R227, R225 ;  /* 0x000000e100e37202 */ /* 0x000fce0000000f00 */
[----:B------:R-:W-:Y:S05]  /*cbb0*/  WARPSYNC.COLLECTIVE R2, `(.L_x_6453) ;  /* 0x0000000002087348 */ /* 0x000fea0003c00000 */
[----:B------:R0:W1:Y:S02]  /*cbc0*/  SHFL.IDX P2, R225, R19, R14, R15 ;  /* 0x0000000e13e17389 */ /* 0x000064000004000f */
[----:B01----:R-:W-:Y:S05]  /*cbd0*/  ENDCOLLECTIVE ;  /* 0x000000000000791b */ /* 0x003fea0003800000 */
.L_x_6453:
[-C--:B------:R-:W-:Y:S01]  /*cbe0*/  FMUL.FTZ R229, R7, R227.reuse ;  /* 0x000000e307e57220 */ /* 0x080fe20000410000 */
[----:B------:R-:W-:-:S03]  /*cbf0*/  FMUL.FTZ R228, R4, R227 ;  /* 0x000000e304e47220 */ /* 0x000fc60000410000 */
[CC--:B------:R-:W-:Y:S01]  /*cc00*/  FFMA.FTZ R18, R6.reuse, R233.reuse, -R229 ;  /* 0x000000e906127223 */ /* 0x0c0fe200000108e5 */
        /* <DEDUP_REMOVED lines=10> */
.L_x_6454:
[----:B------:R-:W-:-:S05]  /*ccb0*/  MOV R234, R225 ;  /* 0x000000e100ea7202 */ /* 0x000fca0000000f00 */
[----:B------:R-:W-:Y:S01]  /*ccc0*/  FADD.FTZ R233, R234, R233 ;  /* 0x000000e9eae97221 */ /* 0x000fe20000010000 */
[----:B------:R-:W-:-:S07]  /*ccd0*/  HFMA2 R234, -RZ, RZ, 0, 5.9604644775390625e-08 ;  /* 0x00000001ffea7431 */ /* 0x000fce00000001ff */
[----:B------:R-:W-:Y:S05]  /*cce0*/  WARPSYNC.COLLECTIVE R2, `(.L_x_6455) ;  /* 0x0000000002087348 */ /* 0x000fea0003c00000 */
[----:B------:R0:W1:Y:S02]  /*ccf0*/  SHFL.DOWN P0, R19, R237, R234, R239 ;  /* 0x080000eaed137389 */ /* 0x00006400000000ef */
[----:B01----:R-:W-:Y:S05]  /*cd00*/  ENDCOLLECTIVE ;  /* 0x000000000000791b */ /* 0x003fea0003800000 */
.L_x_6455:
[----:B------:R-:W-:Y:S02]  /*cd10*/  MOV R237, R16 ;  /* 0x0000001000ed7202 */ /* 0x000fe40000000f00 */
[----:B------:R-:W-:-:S07]  /*cd20*/  MOV R18, R19 ;  /* 0x0000001300127202 */ /* 0x000fce0000000f00 */
[----:B------:R-:W-:Y:S05]  /*cd30*/  WARPSYNC.COLLECTIVE R2, `(.L_x_6456) ;  /* 0x0000000002087348 */ /* 0x000fea0003c00000 */
[----:B------:R0:W1:Y:S02]  /*cd40*/  SHFL.DOWN P0, R19, R237, R234, R239 ;  /* 0x080000eaed137389 */ /* 0x00006400000000ef */
[----:B01----:R-:W-:Y:S05]  /*cd50*/  ENDCOLLECTIVE ;  /* 0x000000000000791b */ /* 0x003fea0003800000 */
.L_x_6456:
[----:B------:R-:W-:Y:S02]  /*cd60*/  MOV R237, R13 ;  /* 0x0000000d00ed7202 */ /* 0x000fe40000000f00 */
[----:B------:R-:W-:-:S07]  /*cd70*/  MOV R230, R19 ;  /* 0x0000001300e67202 */ /* 0x000fce0000000f00 */
[----:B------:R-:W-:Y:S05]  /*cd80*/  WARPSYNC.COLLECTIVE R2, `(.L_x_6457) ;  /* 0x0000000002087348 */ /* 0x000fea0003c00000 */
[----:B------:R0:W1:Y:S02]  /*cd90*/  SHFL.DOWN P0, R19, R237, R234, R239 ;  /* 0x080000eaed137389 */ /* 0x00006400000000ef */
[----:B01----:R-:W-:Y:S05]  /*cda0*/  ENDCOLLECTIVE ;  /* 0x000000000000791b */ /* 0x003fea0003800000 */
.L_x_6457:
[----:B------:R-:W-:Y:S02]  /*cdb0*/  MOV R237, R12 ;  /* 0x0000000c00ed7202 */ /* 0x000fe40000000f00 */
[----:B------:R-:W-:-:S07]  /*cdc0*/  MOV R231, R19 ;  /* 0x0000001300e77202 */ /* 0x000fce0000000f00 */
[----:B------:R-:W-:Y:S05]  /*cdd0*/  WARPSYNC.COLLECTIVE R2, `(.L_x_6458) ;  /* 0x0000000002087348 */ /* 0x000fea0003c00000 */
[----:B------:R0:W1:Y:S02]  /*cde0*/  SHFL.DOWN P0, R19, R237, R234, R239 ;  /* 0x080000eaed137389 */ /* 0x00006400000000ef */
[----:B01----:R-:W-:Y:S05]  /*cdf0*/  ENDCOLLECTIVE ;  /* 0x000000000000791b */ /* 0x003fea0003800000 */
.L_x_6458:
[----:B------:R-:W-:Y:S02]  /*ce00*/  MOV R232, R19 ;  /* 0x0000001300e87202 */ /* 0x000fe40000000f00 */
[----:B------:R-:W-:-:S07]  /*ce10*/  MOV R19, R4 ;  /* 0x0000000400137202 */ /* 0x000fce0000000f00 */
[----:B------:R-:W-:Y:S05]  /*ce20*/  WARPSYNC.COLLECTIVE R2, `(.L_x_6459) ;  /* 0x0000000002087348 */ /* 0x000fea0003c00000 */
[----:B------:R0:W1:Y:S02]  /*ce30*/  SHFL.IDX P2, R225, R19, R14, R15 ;  /* 0x0000000e13e17389 */ /* 0x000064000004000f */
[----:B01----:R-:W-:Y:S05]  /*ce40*/  ENDCOLLECTIVE ;  /* 0x000000000000791b */ /* 0x003fea0003800000 */
.L_x_6459:
[----:B------:R-:W-:Y:S02]  /*ce50*/  MOV R19, R5 ;  /* 0x0000000500137202 */ /* 0x000fe40000000f00 */
[----:B------:R-:W-:-:S07]  /*ce60*/  MOV R235, R225 ;  /* 0x000000e100eb7202 */ /* 0x000fce0000000f00 */
[----:B------:R-:W-:Y:S05]  /*ce70*/  WARPSYNC.COLLECTIVE R2, `(.L_x_6460) ;  /* 0x0000000002087348 */ /* 0x000fea0003c00000 */
[----:B------:R0:W1:Y:S02]  /*ce80*/  SHFL.IDX P2, R225, R19, R14, R15 ;  /* 0x0000000e13e17389 */ /* 0x000064000004000f */
[----:B01----:R-:W-:Y:S05]  /*ce90*/  ENDCOLLECTIVE ;  /* 0x000000000000791b */ /* 0x003fea0003800000 */
.L_x_6460:
[----:B------:R-:W-:Y:S02]  /*cea0*/  MOV R12, R235 ;  /* 0x000000eb000c7202 */ /* 0x000fe40000000f00 */
[----:B------:R-:W-:Y:S02]  /*ceb0*/  MOV R19, R6 ;  /* 0x0000000600137202 */ /* 0x000fe40000000f00 */
[----:B------:R-:W-:-:S07]  /*cec0*/  MOV R236, R225 ;  /* 0x000000e100ec7202 */ /* 0x000fce0000000f00 */
[----:B------:R-:W-:Y:S05]  /*ced0*/  WARPSYNC.COLLECTIVE R2, `(.L_x_6461) ;  /* 0x0000000002087348 */ /* 0x000fea0003c00000 */
[----:B------:R0:W1:Y:S02]  /*cee0*/  SHFL.IDX P2, R225, R19, R14, R15 ;  /* 0x0000000e13e17389 */ /* 0x000064000004000f */
[----:B01----:R-:W-:Y:S05]  /*cef0*/  ENDCOLLECTIVE ;  /* 0x000000000000791b */ /* 0x003fea0003800000 */
.L_x_6461:
[----:B------:R-:W-:Y:S02]  /*cf00*/  MOV R13, R236 ;  /* 0x000000ec000d7202 */ /* 0x000fe40000000f00 */
[----:B------:R-:W-:Y:S02]  /*cf10*/  MOV R19, R7 ;  /* 0x0000000700137202 */ /* 0x000fe40000000f00 */
[----:B------:R-:W-:-:S07]  /*cf20*/  MOV R237, R225 ;  /* 0x000000e100ed7202 */ /* 0x000fce0000000f00 */
[----:B------:R-:W-:Y:S05]  /*cf30*/  WARPSYNC.COLLECTIVE R2, `(.L_x_6462) ;  /* 0x0000000002087348 */ /* 0x000fea0003c00000 */
[----:B------:R0:W1:Y:S02]  /*cf40*/  SHFL.IDX P2, R225, R19, R14, R15 ;  /* 0x0000000e13e17389 */ /* 0x000064000004000f */
[----:B01----:R-:W-:Y:S05]  /*cf50*/  ENDCOLLECTIVE ;  /* 0x000000000000791b */ /* 0x003fea0003800000 */
.L_x_6462:
[----:B------:R-:W-:Y:S01]  /*cf60*/  MOV R238, R225 ;  /* 0x000000e100ee7202 */ /* 0x000fe20000000f00 */
[----:B------:R-:W-:Y:S06]  /*cf70*/  BRA `(.L_x_6463) ;  /* 0xffffffa800b87947 */ /* 0x000fec000383ffff */
.L_x_6464:
        /* <DEDUP_REMOVED lines=16> */
.L_x_18689:


//--------------------- .text._Z25selective_scan_bwd_kernelI32Selective_Scan_bwd_kernel_traitsILi64ELi16ELb0ELb0ELb0ELb1ELb0EfN3c107complexIfEEEEv12SSMParamsBwd --------------------------
	.section	.text._Z25selective_scan_bwd_kernelI32Selective_Scan_bwd_kernel_traitsILi64ELi16ELb0ELb0ELb0ELb1ELb0EfN3c107complexIfEEEEv12SSMParamsBwd,"ax",@progbits
	.align	128
        .global         _Z25selective_scan_bwd_kernelI32Selective_Scan_bwd_kernel_traitsILi64ELi16ELb0ELb0ELb0ELb1ELb0EfN3c107complexIfEEEEv12SSMParamsBwd
        .type           _Z25selective_scan_bwd_kernelI32Selective_Scan_bwd_kernel_traitsILi64ELi16ELb0ELb0ELb0ELb1ELb0EfN3c107complexIfEEEEv12SSMParamsBwd,@function
        .size           _Z25selective_scan_bwd_kernelI32Selective_Scan_bwd_kernel_traitsILi64ELi16ELb0ELb0ELb0ELb1ELb0EfN3c107complexIfEEEEv12SSMParamsBwd,(.L_x_18690 - _Z25selective_scan_bwd_kernelI32Selective_Scan_bwd_kernel_traitsILi64ELi16ELb0ELb0ELb0ELb1ELb0EfN3c107complexIfEEEEv12SSMParamsBwd)
        .other          _Z25selective_scan_bwd_kernelI32Selective_Scan_bwd_kernel_traitsILi64ELi16ELb0ELb0ELb0ELb1ELb0EfN3c107complexIfEEEEv12SSMParamsBwd,@"STO_CUDA_ENTRY STV_DEFAULT"
_Z25selective_scan_bwd_kernelI32Selective_Scan_bwd_kernel_traitsILi64ELi16ELb0ELb0ELb0ELb1ELb0EfN3c107complexIfEEEEv12SSMParamsBwd:
.text._Z25selective_scan_bwd_kernelI32Selective_Scan_bwd_kernel_traitsILi64ELi16ELb0ELb0ELb0ELb1ELb0EfN3c107complexIfEEEEv12SSMParamsBwd:
        /* <DEDUP_REMOVED lines=33> */
[----:B------:R-:W-:Y:S02]  /*0210*/  UIMAD.WIDE.U32 UR18, UR8, UR30, UR10 ;  /* 0x0000001e081272a5 */ /* 0x000fe4000f8e000a */
[----:B------:R-:W-:Y:S02]  /*0220*/  UIMAD.WIDE.U32 UR6, UR9, UR20, URZ ;  /* 0x00000014090672a5 */ /* 0x000fe4000f8e00ff */
[----:B------:R-:W-:Y:S01]  /*0230*/  UIMAD UR19, UR8, UR31, UR19 ;  /* 0x0000001f081372a4 */ /* 0x000fe2000f8e0213 */
[----:B------:R-:W4:Y:S01]  /*0240*/  LDCU.64 UR30, c[0x0][0x3d8] ;  /* 0x00007b00ff1e77ac */ /* 0x000f220008000a00 */
[----:B------:R-:W-:Y:S02]  /*0250*/  UIMAD UR7, UR9, UR21, UR7 ;  /* 0x00000015090772a4 */ /* 0x000fe4000f8e0207 */
[----:B--2---:R-:W-:Y:S02]  /*0260*/  UISETP.NE.U32.AND UP0, UPT, UR16, URZ, UPT ;  /* 0x000000ff1000728c */ /* 0x004fe4000bf05070 */
[----:B------:R-:W-:-:S02]  /*0270*/  UIMAD.WIDE.U32 UR6, UR8, UR22, UR6 ;  /* 0x00000016080672a5 */ /* 0x000fc4000f8e0006 */
[----:B0-----:R-:W-:Y:S02]  /*0280*/  ULEA UR22, UR32, 0xfffffc00, 0xa ;  /* 0xfffffc0020167891 */ /* 0x001fe4000f8e50ff */
[----:B------:R-:W-:Y:S02]  /*0290*/  UIMAD UR29, UR8, UR23, UR7 ;  /* 0x00000017081d72a4 */ /* 0x000fe4000f8e0207 */
[----:B------:R-:W-:Y:S02]  /*02a0*/  UIADD3 UR27, UP3, UPT, UR22, UR18, URZ ;  /* 0x00000012161b7290 */ /* 0x000fe4000ff7e0ff */
[----:B------:R-:W-:Y:S02]  /*02b0*/  USHF.R.S32.HI UR23, URZ, 0x1f, UR22 ;  /* 0x0000001fff177899 */ /* 0x000fe40008011416 */
[----:B------:R-:W-:Y:S02]  /*02c0*/  UIADD3 UR7, UP1, UPT, UR22, UR6, URZ ;  /* 0x0000000616077290 */ /* 0x000fe4000ff3e0ff */
[----:B------:R-:W-:-:S02]  /*02d0*/  UISETP.NE.AND.EX UP0, UPT, UR17, URZ, UPT, UP0 ;  /* 0x000000ff1100728c */ /* 0x000fc4000bf05300 */
[----:B------:R-:W-:Y:S01]  /*02e0*/  UIADD3.X UR6, UPT, UPT, UR23, UR19, URZ, UP3, !UPT ;  /* 0x0000001317067290 */ /* 0x000fe20009ffe4ff */
[----:B------:R-:W0:Y:S01]  /*02f0*/  LDCU.64 UR16, c[0x0][0x3b8] ;  /* 0x00007700ff1077ac */ /* 0x000e220008000a00 */
[----:B----4-:R-:W-:Y:S02]  /*0300*/  UIMAD.WIDE.U32 UR18, UR8, UR30, URZ ;  /* 0x0000001e081272a5 */ /* 0x010fe4000f8e00ff */
[----:B-1----:R-:W-:Y:S02]  /*0310*/  ULEA UR28, UP2, UR7, UR12, 0x2 ;  /* 0x0000000c071c7291 */ /* 0x002fe4000f8410ff */
[----:B------:R-:W-:Y:S01]  /*0320*/  UIADD3.X UR29, UPT, UPT, UR23, UR29, URZ, UP1, !UPT ;  /* 0x0000001d171d7290 */ /* 0x000fe20008ffe4ff */
[----:B------:R-:W1:Y:S03]  /*0330*/  LDCU.64 UR10, c[0x0][0x4a0] ;  /* 0x00009400ff0a77ac */ /* 0x000e660008000a00 */
[----:B------:R-:W-:-:S02]  /*0340*/  ULEA.HI.X UR29, UR7, UR13, UR29, 0x2, UP2 ;  /* 0x0000000d071d7291 */ /* 0x000fc400090f141d */
[----:B------:R-:W-:Y:S01]  /*0350*/  UIMAD UR7, UR8, UR31, UR19 ;  /* 0x0000001f080772a4 */ /* 0x000fe2000f8e0213 */
[----:B------:R-:W2:Y:S01]  /*0360*/  @UP0 LDCU UR19, c[0x0][0x384] ;  /* 0x00007080ff1307ac */ /* 0x000ea20008000800 */
[----:B------:R-:W-:Y:S02]  /*0370*/  ULEA UR26, UP4, UR27, UR14, 0x2 ;  /* 0x0000000e1b1a7291 */ /* 0x000fe4000f8810ff */
[----:B------:R-:W-:Y:S02]  /*0380*/  UIMAD.WIDE.U32 UR20, UR9, UR34, URZ ;  /* 0x00000022091472a5 */ /* 0x000fe4000f8e00ff */
[----:B------:R-:W-:Y:S02]  /*0390*/  ULEA.HI.X UR27, UR27, UR15, UR6, 0x2, UP4 ;  /* 0x0000000f1b1b7291 */ /* 0x000fe4000a0f1406 */
[----:B0-----:R-:W-:Y:S01]  /*03a0*/  UIMAD.WIDE.U32 UR14, UR8, UR16, URZ ;  /* 0x00000010080e72a5 */ /* 0x001fe2000f8e00ff */
[----:B------:R-:W0:Y:S01]  /*03b0*/  @UP0 LDCU UR16, c[0x0][0x38c] ;  /* 0x00007180ff1007ac */ /* 0x000e220008000800 */
[----:B------:R-:W-:Y:S01]  /*03c0*/  UIMAD UR13, UR9, UR35, UR21 ;  /* 0x00000023090d72a4 */ /* 0x000fe2000f8e0215 */
[----:B------:R-:W4:Y:S01]  /*03d0*/  @UP0 LDCU.64 UR34, c[0x0][0x480] ;  /* 0x00009000ff2207ac */ /* 0x000f220008000a00 */
[----:B------:R-:W-:Y:S01]  /*03e0*/  UMOV UR12, UR20 ;  /* 0x00000014000c7c82 */ /* 0x000fe20008000000 */
[----:B------:R-:W-:-:S02]  /*03f0*/  ULEA UR6, UP1, UR18, UR4, 0x3 ;  /* 0x0000000412067291 */ /* 0x000fc4000f8218ff */
[----:B-1----:R-:W-:Y:S02]  /*0400*/  UIMAD.WIDE.U32 UR12, UR8, UR10, UR12 ;  /* 0x0000000a080c72a5 */ /* 0x002fe4000f8e000c */
[----:B--2---:R-:W-:Y:S02]  /*0410*/  @UP0 UIMAD UR4, UR9, UR19, UR8 ;  /* 0x00000013090402a4 */ /* 0x004fe4000f8e0208 */
[----:B------:R-:W-:Y:S02]  /*0420*/  UIMAD UR11, UR8, UR11, UR13 ;  /* 0x0000000b080b72a4 */ /* 0x000fe4000f8e020d */
[----:B------:R-:W-:Y:S02]  /*0430*/  UIADD3 UR12, UP2, UPT, UR22, UR12, URZ ;  /* 0x0000000c160c7290 */ /* 0x000fe4000ff5e0ff */
[----:B------:R-:W-:Y:S01]  /*0440*/  @UP0 UIMAD UR4, UR4, UR32, URZ ;  /* 0x00000020040402a4 */ /* 0x000fe2000f8e02ff */
[----:B------:R-:W1:Y:S01]  /*0450*/  LDCU.64 UR30, c[0x0][0x448] ;  /* 0x00008900ff1e77ac */ /* 0x000e620008000a00 */
[----:B------:R-:W-:-:S02]  /*0460*/  ULEA.HI.X UR7, UR18, UR5, UR7, 0x3, UP1 ;  /* 0x0000000512077291 */ /* 0x000fc400088f1c07 */
[----:B------:R-:W-:Y:S02]  /*0470*/  UIADD3.X UR18, UPT, UPT, UR23, UR11, URZ, UP2, !UPT ;  /* 0x0000000b17127290 */ /* 0x000fe400097fe4ff */
[----:B0-----:R-:W-:Y:S01]  /*0480*/  @UP0 UIMAD UR11, UR4, UR16, URZ ;  /* 0x00000010040b02a4 */ /* 0x001fe2000f8e02ff */
[----:B------:R-:W-:Y:S02]  /*0490*/  UMOV UR5, URZ ;  /* 0x000000ff00057c82 */ /* 0x000fe40008000000 */
[----:B------:R-:W-:Y:S01]  /*04a0*/  UMOV UR4, URZ ;  /* 0x000000ff00047c82 */ /* 0x000fe20008000000 */
[----:B----4-:R-:W-:Y:S02]  /*04b0*/  @UP0 UIMAD.WIDE UR4, UR11, 0x10, UR34 ;  /* 0x000000100b0408a5 */ /* 0x010fe4000f8e0222 */
[----:B------:R-:W-:Y:S01]  /*04c0*/  UISETP.GE.AND UP0, UPT, UR32, 0x1, UPT ;  /* 0x000000012000788c */ /* 0x000fe2000bf06270 */
[----:B------:R-:W-:Y:S01]  /*04d0*/  HFMA2 R128, -RZ, RZ, 0, 0 ;  /* 0x00000000ff807431 */ /* 0x000fe200000001ff */
[----:B------:R-:W-:-:S02]  /*04e0*/  UIMAD UR10, UR8, UR17, UR15 ;  /* 0x00000011080a72a4 */ /* 0x000fc4000f8e020f */
[----:B-1----:R-:W-:Y:S02]  /*04f0*/  ULEA UR9, UP1, UR14, UR30, 0x3 ;  /* 0x0000001e0e097291 */ /* 0x002fe4000f8218ff */
[----:B---3--:R-:W-:Y:S02]  /*0500*/  ULEA UR17, UP2, UR12, UR36, 0x2 ;  /* 0x000000240c117291 */ /* 0x008fe4000f8410ff */
        /* <DEDUP_REMOVED lines=19> */
.L_x_6533:
[----:B------:R-:W0:Y:S01]  /*0640*/  LDCU UR20, c[0x0][0x388] ;  /* 0x00007100ff1477ac */ /* 0x000e220008000800 */
[----:B------:R-:W-:Y:S02]  /*0650*/  SHF.L.U32 R0, R129, 0x4, RZ ;  /* 0x0000000481007819 */ /* 0x000fe400000006ff */
[----:B------:R-:W-:Y:S02]  /*0660*/  CS2R R12, SRZ ;  /* 0x00000000000c7805 */ /* 0x000fe4000001ff00 */
[----:B------:R-:W-:Y:S01]  /*0670*/  MOV R2, UR12 ;  /* 0x0000000c00027c02 */ /* 0x000fe20008000f00 */
[----:B------:R-:W-:Y:S01]  /*0680*/  ULEA UR19, UR11, 0xfffffc00, 0xa ;  /* 0xfffffc000b137891 */ /* 0x000fe2000f8e50ff */
[----:B------:R-:W-:Y:S01]  /*0690*/  LOP3.LUT R32, R0, 0x3e00, RZ, 0xc0, !PT ;  /* 0x00003e0000207812 */ /* 0x000fe200078ec0ff */
[----:B------:R-:W-:Y:S01]  /*06a0*/  HFMA2 R11, -RZ, RZ, 0, 0 ;  /* 0x00000000ff0b7431 */ /* 0x000fe200000001ff */
[----:B------:R-:W-:Y:S02]  /*06b0*/  MOV R3, UR13 ;  /* 0x0000000d00037c02 */ /* 0x000fe40008000f00 */
[----:B------:R-:W-:-:S02]  /*06c0*/  CS2R R8, SRZ ;  /* 0x0000000000087805 */ /* 0x000fc4000001ff00 */
[----:B------:R-:W-:Y:S02]  /*06d0*/  LOP3.LUT R30, R32, 0x1f, R129, 0xf8, !PT ;  /* 0x0000001f201e7812 */ /* 0x000fe400078ef881 */
[----:B------:R-:W-:Y:S02]  /*06e0*/  CS2R R18, SRZ ;  /* 0x0000000000127805 */ /* 0x000fe4000001ff00 */
[----:B------:R-:W-:Y:S01]  /*06f0*/  MOV R15, RZ ;  /* 0x000000ff000f7202 */ /* 0x000fe20000000f00 */
[----:B------:R-:W-:Y:S01]  /*0700*/  HFMA2 R27, -RZ, RZ, 0, 0 ;  /* 0x00000000ff1b7431 */ /* 0x000fe200000001ff */
[C---:B------:R-:W-:Y:S02]  /*0710*/  LOP3.LUT R26, R30.reuse, 0x20, RZ, 0xfc, !PT ;  /* 0x000000201e1a7812 */ /* 0x040fe400078efcff */
[----:B------:R-:W-:Y:S01]  /*0720*/  CS2R R24, SRZ ;  /* 0x0000000000187805 */ /* 0x000fe2000001ff00 */
[----:B------:R-:W-:Y:S01]  /*0730*/  HFMA2 R31, -RZ, RZ, 0, 0 ;  /* 0x00000000ff1f7431 */ /* 0x000fe200000001ff */
[----:B------:R-:W-:Y:S01]  /*0740*/  MOV R29, RZ ;  /* 0x000000ff001d7202 */ /* 0x000fe20000000f00 */
[----:B0-----:R-:W-:Y:S01]  /*0750*/  UIADD3 UR19, UPT, UPT, -UR19, UR20, URZ ;  /* 0x0000001413137290 */ /* 0x001fe2000fffe1ff */
[----:B------:R-:W-:-:S02]  /*0760*/  LOP3.LUT R10, R30, 0xe0, RZ, 0xfc, !PT ;  /* 0x000000e01e0a7812 */ /* 0x000fc400078efcff */
[C---:B------:R-:W-:Y:S02]  /*0770*/  LOP3.LUT R6, R30.reuse, 0x80, RZ, 0xfc, !PT ;  /* 0x000000801e067812 */ /* 0x040fe400078efcff */
[----:B------:R-:W-:Y:S02]  /*0780*/  LOP3.LUT R0, R30, 0x40, RZ, 0xfc, !PT ;  /* 0x000000401e007812 */ /* 0x000fe400078efcff */
[C---:B------:R-:W-:Y:S01]  /*0790*/  ISETP.GE.AND P1, PT, R5.reuse, UR19, PT ;  /* 0x0000001305007c0c */ /* 0x040fe2000bf26270 */
[----:B------:R-:W-:Y:S01]  /*07a0*/  IMAD.WIDE.U32 R4, R5, 0x4, R2 ;  /* 0x0000000405047825 */ /* 0x000fe200078e0002 */
[----:B------:R-:W-:Y:S02]  /*07b0*/  ISETP.GE.AND P0, PT, R26, UR19, PT ;  /* 0x000000131a007c0c */ /* 0x000fe4000bf06270 */
[----:B------:R-:W-:Y:S02]  /*07c0*/  SHF.L.U32 R2, R30, 0x2, RZ ;  /* 0x000000021e027819 */ /* 0x000fe400000006ff */
[----:B------:R-:W-:-:S02]  /*07d0*/  P2R R50, PR, RZ, 0x2 ;  /* 0x00000002ff327803 */ /* 0x000fc40000000000 */
[----:B------:R-:W-:Y:S02]  /*07e0*/  LOP3.LUT R3, R30, 0x60, RZ, 0xfc, !PT ;  /* 0x000000601e037812 */ /* 0x000fe400078efcff */
[----:B------:R-:W-:Y:S02]  /*07f0*/  P2R R52, PR, RZ, 0x1 ;  /* 0x00000001ff347803 */ /* 0x000fe40000000000 */
[C---:B------:R-:W-:Y:S02]  /*0800*/  IADD3 R20, P1, PT, R2.reuse, UR14, RZ ;  /* 0x0000000e02147c10 */ /* 0x040fe4000ff3e0ff */
[----:B------:R-:W-:Y:S02]  /*0810*/  IADD3 R2, P0, PT, R2, UR17, RZ ;  /* 0x0000001102027c10 */ /* 0x000fe4000ff1e0ff */
[----:B------:R-:W-:Y:S02]  /*0820*/  ISETP.GE.AND P5, PT, R3, UR19, PT ;  /* 0x0000001303007c0c */ /* 0x000fe4000bfa6270 */
[----:B------:R-:W-:-:S02]  /*0830*/  IADD3.X R21, PT, PT, RZ, UR16, RZ, P1, !PT ;  /* 0x00000010ff157c10 */ /* 0x000fc40008ffe4ff */
[----:B------:R-:W-:Y:S02]  /*0840*/  IADD3.X R3, PT, PT, RZ, UR18, RZ, P0, !PT ;  /* 0x00000012ff037c10 */ /* 0x000fe400087fe4ff */
[----:B------:R-:W-:Y:S02]  /*0850*/  ISETP.NE.AND P1, PT, R50, RZ, PT ;  /* 0x000000ff3200720c */ /* 0x000fe40003f25270 */
[----:B------:R-:W-:Y:S01]  /*0860*/  ISETP.GE.AND P0, PT, R10, UR19, PT ;  /* 0x000000130a007c0c */ /* 0x000fe2000bf06270 */
[----:B------:R-:W-:Y:S01]  /*0870*/  BAR.SYNC.DEFER_BLOCKING 0x0 ;  /* 0x0000000000007b1d */ /* 0x000fe20000010000 */
[----:B------:R-:W-:Y:S02]  /*0880*/  ISETP.GE.AND P4, PT, R6, UR19, PT ;  /* 0x0000001306007c0c */ /* 0x000fe4000bf86270 */
[C---:B------:R-:W-:Y:S02]  /*0890*/  LOP3.LUT R6, R30.reuse, 0xc0, RZ, 0xfc, !PT ;  /* 0x000000c01e067812 */ /* 0x040fe400078efcff */
[----:B------:R-:W-:-:S02]  /*08a0*/  LOP3.LUT R14, R30, 0x100, RZ, 0xfc, !PT ;  /* 0x000001001e0e7812 */ /* 0x000fc400078efcff */
[----:B------:R-:W-:Y:S02]  /*08b0*/  ISETP.GE.AND P2, PT, R6, UR19, PT ;  /* 0x0000001306007c0c */ /* 0x000fe4000bf46270 */
[----:B------:R-:W-:Y:S02]  /*08c0*/  CS2R R6, SRZ ;  /* 0x0000000000067805 */ /* 0x000fe4000001ff00 */
[----:B------:R-:W-:Y:S02]  /*08d0*/  ISETP.GE.AND P6, PT, R0, UR19, PT ;  /* 0x0000001300007c0c */ /* 0x000fe4000bfc6270 */
[----:B------:R-:W-:Y:S02]  /*08e0*/  LOP3.LUT R0, R30, 0xa0, RZ, 0xfc, !PT ;  /* 0x000000a01e007812 */ /* 0x000fe400078efcff */
[----:B------:R-:W-:Y:S02]  /*08f0*/  P2R R60, PR, RZ, 0x1 ;  /* 0x00000001ff3c7803 */ /* 0x000fe40000000000 */
[----:B------:R-:W-:-:S02]  /*0900*/  ISETP.GE.AND P3, PT, R0, UR19, PT ;  /* 0x0000001300007c0c */ /* 0x000fc4000bf66270 */
[----:B------:R-:W-:Y:S02]  /*0910*/  MOV R0, RZ ;  /* 0x000000ff00007202 */ /* 0x000fe40000000f00 */
[C---:B------:R-:W-:Y:S02]  /*0920*/  LOP3.LUT R16, R30.reuse, 0x120, RZ, 0xfc, !PT ;  /* 0x000001201e107812 */ /* 0x040fe400078efcff */
[C---:B------:R-:W-:Y:S02]  /*0930*/  LOP3.LUT R17, R30.reuse, 0x140, RZ, 0xfc, !PT ;  /* 0x000001401e117812 */ /* 0x040fe400078efcff */
[----:B------:R-:W-:Y:S01]  /*0940*/  LOP3.LUT R22, R30, 0x160, RZ, 0xfc, !PT ;  /* 0x000001601e167812 */ /* 0x000fe200078efcff */
[----:B------:R-:W2:Y:S01]  /*0950*/  @!P1 LDG.E R7, desc[UR24][R4.64] ;  /* 0x0000001804079981 */ /* 0x000ea2000c1e1900 */
[----:B------:R-:W-:Y:S02]  /*0960*/  ISETP.GE.AND P1, PT, R26, UR19, PT ;  /* 0x000000131a007c0c */ /* 0x000fe4000bf26270 */
[----:B------:R-:W-:Y:S01]  /*0970*/  LOP3.LUT R23, R30, 0x180, RZ, 0xfc, !PT ;  /* 0x000001801e177812 */ /* 0x000fe200078efcff */
[----:B------:R-:W3:Y:S01]  /*0980*/  @!P0 LDG.E R12, desc[UR24][R4.64+0x380] ;  /* 0x00038018040c8981 */ /* 0x000ee2000c1e1900 */
[----:B------:R-:W-:-:S02]  /*0990*/  ISETP.GE.AND P0, PT, R14, UR19, PT ;  /* 0x000000130e007c0c */ /* 0x000fc4000bf06270 */
[C---:B------:R-:W-:Y:S01]  /*09a0*/  LOP3.LUT R26, R30.reuse, 0x1a0, RZ, 0xfc, !PT ;  /* 0x000001a01e1a7812 */ /* 0x040fe200078efcff */
[----:B------:R-:W4:Y:S01]  /*09b0*/  @!P2 LDG.E R13, desc[UR24][R4.64+0x300] ;  /* 0x00030018040da981 */ /* 0x000f22000c1e1900 */
[----:B------:R-:W-:Y:S02]  /*09c0*/  P2R R61, PR, RZ, 0x1 ;  /* 0x00000001ff3d7803 */ /* 0x000fe40000000000 */
[----:B------:R-:W-:Y:S01]  /*09d0*/  P2R R59, PR, RZ, 0x4 ;  /* 0x00000004ff3b7803 */ /* 0x000fe20000000000 */
[----:B------:R-:W3:Y:S01]  /*09e0*/  @!P3 LDG.E R8, desc[UR24][R4.64+0x280] ;  /* 0x000280180408b981 */ /* 0x000ee2000c1e1900 */
[----:B------:R-:W-:Y:S02]  /*09f0*/  LOP3.LUT R28, R30, 0x1c0, RZ, 0xfc, !PT ;  /* 0x000001c01e1c7812 */ /* 0x000fe400078efcff */
[----:B------:R-:W-:Y:S01]  /*0a00*/  P2R R58, PR, RZ, 0x8 ;  /* 0x00000008ff3a7803 */ /* 0x000fe20000000000 */
[----:B------:R-:W4:Y:S01]  /*0a10*/  @!P1 LDG.E R0, desc[UR24][R4.64+0x80] ;  /* 0x0000801804009981 */ /* 0x000f22000c1e1900 */
[----:B------:R-:W-:-:S02]  /*0a20*/  ISETP.GE.AND P1, PT, R17, UR19, PT ;  /* 0x0000001311007c0c */ /* 0x000fc4000bf26270 */
[----:B------:R-:W-:Y:S01]  /*0a30*/  P2R R57, PR, RZ, 0x10 ;  /* 0x00000010ff397803 */ /* 0x000fe20000000000 */
[----:B------:R-:W3:Y:S01]  /*0a40*/  @!P0 LDG.E R15, desc[UR24][R4.64+0x400] ;  /* 0x00040018040f8981 */ /* 0x000ee2000c1e1900 */
[----:B------:R-:W-:Y:S02]  /*0a50*/  ISETP.GE.AND P0, PT, R16, UR19, PT ;  /* 0x0000001310007c0c */ /* 0x000fe4000bf06270 */
[----:B------:R-:W-:Y:S01]  /*0a60*/  LOP3.LUT R30, R30, 0x1e0, RZ, 0xfc, !PT ;  /* 0x000001e01e1e7812 */ /* 0x000fe200078efcff */
[----:B------:R-:W3:Y:S01]  /*0a70*/  @!P4 LDG.E R11, desc[UR24][R4.64+0x200] ;  /* 0x00020018040bc981 */ /* 0x000ee2000c1e1900 */
[----:B------:R-:W-:Y:S02]  /*0a80*/  ISETP.GE.AND P2, PT, R22, UR19, PT ;  /* 0x0000001316007c0c */ /* 0x000fe4000bf46270 */
[----:B------:R-:W-:Y:S01]  /*0a90*/  ISETP.GE.AND P3, PT, R23, UR19, PT ;  /* 0x0000001317007c0c */ /* 0x000fe2000bf66270 */
[----:B------:R-:W3:Y:S01]  /*0aa0*/  @!P5 LDG.E R6, desc[UR24][R4.64+0x180] ;  /* 0x000180180406d981 */ /* 0x000ee2000c1e1900 */
[----:B------:R-:W-:-:S02]  /*0ab0*/  P2R R56, PR, RZ, 0x20 ;  /* 0x00000020ff387803 */ /* 0x000fc40000000000 */
        /* <DEDUP_REMOVED lines=16> */
[----:B------:R-:W-:-:S04]  /*0bc0*/  ISETP.NE.AND P0, PT, R61, RZ, PT ;  /* 0x000000ff3d00720c */ /* 0x000fc80003f05270 */
[----:B------:R-:W-:Y:S02]  /*0bd0*/  P2R R46, PR, RZ, 0x1 ;  /* 0x00000001ff2e7803 */ /* 0x000fe40000000000 */
[----:B------:R-:W-:Y:S01]  /*0be0*/  ISETP.NE.AND P0, PT, R60, RZ, PT ;  /* 0x000000ff3c00720c */ /* 0x000fe20003f05270 */
[----:B0-----:R-:W-:Y:S01]  /*0bf0*/  ULEA UR30, UR20, UR19, 0x18 ;  /* 0x00000013141e7291 */ /* 0x001fe2000f8ec0ff */
[----:B-1----:R-:W-:-:S04]  /*0c00*/  IADD3 R10, PT, PT, R32, R125, RZ ;  /* 0x0000007d200a7210 */ /* 0x002fc80007ffe0ff */
[C---:B------:R-:W-:Y:S02]  /*0c10*/  IADD3 R17, PT, PT, R10.reuse, 0x20, RZ ;  /* 0x000000200a117810 */ /* 0x040fe40007ffe0ff */
[CC--:B------:R-:W-:Y:S02]  /*0c20*/  LEA.HI.SX32 R124, R10.reuse, R10.reuse, 0x1b ;  /* 0x0000000a0a7c7211 */ /* 0x0c0fe400078fdaff */
[----:B------:R-:W-:Y:S02]  /*0c30*/  LEA.HI.SX32 R17, R17, R10, 0x1b ;  /* 0x0000000a11117211 */ /* 0x000fe400078fdaff */
[----:B------:R-:W-:Y:S02]  /*0c40*/  IADD3 R23, PT, PT, R10, 0x40, RZ ;  /* 0x000000400a177810 */ /* 0x000fe40007ffe0ff */
[----:B------:R-:W-:Y:S02]  /*0c50*/  LEA R124, R124, UR30, 0x2 ;  /* 0x0000001e7c7c7c11 */ /* 0x000fe4000f8e10ff */
[----:B------:R-:W-:-:S02]  /*0c60*/  IADD3 R33, PT, PT, R10, 0x60, RZ ;  /* 0x000000600a217810 */ /* 0x000fc40007ffe0ff */
[----:B------:R-:W-:Y:S02]  /*0c70*/  LEA R123, R17, UR30, 0x2 ;  /* 0x0000001e117b7c11 */ /* 0x000fe4000f8e10ff */
[C---:B------:R-:W-:Y:S02]  /*0c80*/  IADD3 R35, PT, PT, R10.reuse, 0x80, RZ ;  /* 0x000000800a237810 */ /* 0x040fe40007ffe0ff */
[C---:B------:R-:W-:Y:S02]  /*0c90*/  IADD3 R5, PT, PT, R10.reuse, 0xa0, RZ ;  /* 0x000000a00a057810 */ /* 0x040fe40007ffe0ff */
[C---:B------:R-:W-:Y:S02]  /*0ca0*/  IADD3 R37, PT, PT, R10.reuse, 0xc0, RZ ;  /* 0x000000c00a257810 */ /* 0x040fe40007ffe0ff */
[----:B------:R-:W-:Y:S02]  /*0cb0*/  LEA.HI.SX32 R23, R23, R10, 0x1b ;  /* 0x0000000a17177211 */ /* 0x000fe400078fdaff */
[----:B------:R-:W-:-:S02]  /*0cc0*/  IADD3 R39, PT, PT, R10, 0xe0, RZ ;  /* 0x000000e00a277810 */ /* 0x000fc40007ffe0ff */
[-C--:B------:R-:W-:Y:S02]  /*0cd0*/  LEA.HI.SX32 R33, R33, R10.reuse, 0x1b ;  /* 0x0000000a21217211 */ /* 0x080fe400078fdaff */
[C---:B------:R-:W-:Y:S02]  /*0ce0*/  IADD3 R41, PT, PT, R10.reuse, 0x100, RZ ;  /* 0x000001000a297810 */ /* 0x040fe40007ffe0ff */
[-C--:B------:R-:W-:Y:S02]  /*0cf0*/  LEA.HI.SX32 R35, R35, R10.reuse, 0x1b ;  /* 0x0000000a23237211 */ /* 0x080fe400078fdaff */
[C---:B------:R-:W-:Y:S02]  /*0d00*/  IADD3 R43, PT, PT, R10.reuse, 0x120, RZ ;  /* 0x000001200a2b7810 */ /* 0x040fe40007ffe0ff */
[----:B------:R-:W-:Y:S02]  /*0d10*/  LEA.HI.SX32 R5, R5, R10, 0x1b ;  /* 0x0000000a05057211 */ /* 0x000fe400078fdaff */
        /* <DEDUP_REMOVED lines=46> */
[----:B----4-:R0:W-:Y:S02]  /*1000*/  STS [R123+0x80], R0 ;  /* 0x000080007b007388 */ /* 0x0101e40000000800 */
[----:B0-----:R-:W-:-:S04]  /*1010*/  LOP3.LUT R0, R129, 0x3e0, RZ, 0xc0, !PT ;  /* 0x000003e081007812 */ /* 0x001fc800078ec0ff */
[----:B------:R-:W-:Y:S01]  /*1020*/  IADD3 R0, PT, PT, R0, R125, RZ ;  /* 0x0000007d00007210 */ /* 0x000fe20007ffe0ff */
[----:B---3--:R-:W-:Y:S03]  /*1030*/  STS [R122+0x100], R9 ;  /* 0x000100097a007388 */ /* 0x008fe60000000800 */
[----:B------:R-:W-:Y:S01]  /*1040*/  SHF.L.U32 R0, R0, 0x4, RZ ;  /* 0x0000000400007819 */ /* 0x000fe200000006ff */
[----:B------:R0:W-:Y:S04]  /*1050*/  STS [R121+0x180], R6 ;  /* 0x0001800679007388 */ /* 0x0001e80000000800 */
[----:B------:R-:W-:Y:S01]  /*1060*/  STS [R120+0x200], R11 ;  /* 0x0002000b78007388 */ /* 0x000fe20000000800 */
[----:B------:R-:W-:-:S03]  /*1070*/  LEA.HI.SX32 R104, R0, R0, 0x1b ;  /* 0x0000000000687211 */ /* 0x000fc600078fdaff */
[----:B------:R1:W-:Y:S04]  /*1080*/  STS [R119+0x280], R8 ;  /* 0x0002800877007388 */ /* 0x0003e80000000800 */
[----:B------:R-:W-:Y:S04]  /*1090*/  STS [R118+0x300], R13 ;  /* 0x0003000d76007388 */ /* 0x000fe80000000800 */
[----:B------:R2:W-:Y:S04]  /*10a0*/  STS [R117+0x380], R12 ;  /* 0x0003800c75007388 */ /* 0x0005e80000000800 */
[----:B------:R-:W-:Y:S01]  /*10b0*/  STS [R116+0x400], R15 ;  /* 0x0004000f74007388 */ /* 0x000fe20000000800 */
[----:B------:R-:W-:-:S03]  /*10c0*/  LEA R104, R104, UR30, 0x2 ;  /* 0x0000001e68687c11 */ /* 0x000fc6000f8e10ff */
        /* <DEDUP_REMOVED lines=26> */
[----:B------:R-:W4:Y:S01]  /*1270*/  @!P0 LDG.E R5, desc[UR24][R20.64] ;  /* 0x0000001814058981 */ /* 0x000f22000c1e1900 */
[----:B------:R-:W-:-:S13]  /*1280*/  ISETP.NE.AND P0, PT, R16, RZ, PT ;  /* 0x000000ff1000720c */ /* 0x000fda0003f05270 */
[----:B------:R-:W4:Y:S01]  /*1290*/  @!P0 LDG.E R4, desc[UR24][R20.64+0x80] ;  /* 0x0000801814048981 */ /* 0x000f22000c1e1900 */
[----:B------:R-:W-:-:S13]  /*12a0*/  ISETP.NE.AND P0, PT, R34, RZ, PT ;  /* 0x000000ff2200720c */ /* 0x000fda0003f05270 */
[----:B------:R-:W4:Y:S01]  /*12b0*/  @!P0 LDG.E R7, desc[UR24][R20.64+0x100] ;  /* 0x0001001814078981 */ /* 0x000f22000c1e1900 */
[----:B------:R-:W-:Y:S02]  /*12c0*/  ISETP.NE.AND P0, PT, R36, RZ, PT ;  /* 0x000000ff2400720c */ /* 0x000fe40003f05270 */
[----:B-1----:R-:W-:-:S11]  /*12d0*/  CS2R R8, SRZ ;  /* 0x0000000000087805 */ /* 0x002fd6000001ff00 */
[----:B------:R-:W4:Y:S01]  /*12e0*/  @!P0 LDG.E R6, desc[UR24][R20.64+0x180] ;  /* 0x0001801814068981 */ /* 0x000f22000c1e1900 */
[----:B------:R-:W-:-:S13]  /*12f0*/  ISETP.NE.AND P0, PT, R38, RZ, PT ;  /* 0x000000ff2600720c */ /* 0x000fda0003f05270 */
[----:B------:R-:W4:Y:S01]  /*1300*/  @!P0 LDG.E R9, desc[UR24][R20.64+0x200] ;  /* 0x0002001814098981 */ /* 0x000f22000c1e1900 */
[----:B------:R-:W-:Y:S02]  /*1310*/  ISETP.NE.AND P0, PT, R40, RZ, PT ;  /* 0x000000ff2800720c */ /* 0x000fe40003f05270 */
[----:B------:R-:W-:-:S11]  /*1320*/  CS2R R10, SRZ ;  /* 0x00000000000a7805 */ /* 0x000fd6000001ff00 */
[----:B------:R-:W4:Y:S01]  /*1330*/  @!P0 LDG.E R8, desc[UR24][R20.64+0x280] ;  /* 0x0002801814088981 */ /* 0x000f22000c1e1900 */
[----:B------:R-:W-:-:S13]  /*1340*/  ISETP.NE.AND P0, PT, R42, RZ, PT ;  /* 0x000000ff2a00720c */ /* 0x000fda0003f05270 */
[----:B------:R-:W4:Y:S01]  /*1350*/  @!P0 LDG.E R11, desc[UR24][R20.64+0x300] ;  /* 0x00030018140b8981 */ /* 0x000f22000c1e1900 */
[----:B------:R-:W-:Y:S02]  /*1360*/  ISETP.NE.AND P0, PT, R44, RZ, PT ;  /* 0x000000ff2c00720c */ /* 0x000fe40003f05270 */
[----:B--2---:R-:W-:-:S11]  /*1370*/  CS2R R12, SRZ ;  /* 0x00000000000c7805 */ /* 0x004fd6000001ff00 */
[----:B------:R-:W2:Y:S01]  /*1380*/  @!P0 LDG.E R10, desc[UR24][R20.64+0x380] ;  /* 0x00038018140a8981 */ /* 0x000ea2000c1e1900 */
[----:B------:R-:W-:Y:S01]  /*1390*/  ISETP.NE.AND P0, PT, R46, RZ, PT ;  /* 0x000000ff2e00720c */ /* 0x000fe20003f05270 */
[----:B---3--:R-:W-:Y:S01]  /*13a0*/  HFMA2 R19, -RZ, RZ, 0, 0 ;  /* 0x00000000ff137431 */ /* 0x008fe200000001ff */
[----:B------:R-:W-:Y:S01]  /*13b0*/  CS2R R14, SRZ ;  /* 0x00000000000e7805 */ /* 0x000fe2000001ff00 */
[----:B----4-:R-:W-:Y:S01]  /*13c0*/  HFMA2 R25, -RZ, RZ, 0, 0 ;  /* 0x00000000ff197431 */ /* 0x010fe200000001ff */
[----:B------:R-:W-:Y:S02]  /*13d0*/  MOV R17, RZ ;  /* 0x000000ff00117202 */ /* 0x000fe40000000f00 */
[----:B------:R-:W-:Y:S02]  /*13e0*/  MOV R23, RZ ;  /* 0x000000ff00177202 */ /* 0x000fe40000000f00 */
[----:B------:R-:W3:Y:S04]  /*13f0*/  @!P1 LDG.E R15, desc[UR24][R20.64+0x500] ;  /* 0x00050018140f9981 */ /* 0x000ee8000c1e1900 */
[----:B------:R-:W4:Y:S04]  /*1400*/  @!P2 LDG.E R14, desc[UR24][R20.64+0x580] ;  /* 0x00058018140ea981 */ /* 0x000f28000c1e1900 */
[----:B------:R-:W3:Y:S01]  /*1410*/  @!P0 LDG.E R13, desc[UR24][R20.64+0x400] ;  /* 0x00040018140d8981 */ /* 0x000ee2000c1e1900 */
[----:B------:R-:W-:-:S03]  /*1420*/  ISETP.NE.AND P0, PT, R48, RZ, PT ;  /* 0x000000ff3000720c */ /* 0x000fc60003f05270 */
        /* <DEDUP_REMOVED lines=23> */
[----:B------:R-:W-:Y:S02]  /*15a0*/  MOV R29, RZ ;  /* 0x000000ff001d7202 */ /* 0x000fe40000000f00 */
[----:B------:R-:W-:Y:S02]  /*15b0*/  MOV R31, RZ ;  /* 0x000000ff001f7202 */ /* 0x000fe40000000f00 */
[----:B------:R-:W-:Y:S01]  /*15c0*/  MOV R33, RZ ;  /* 0x000000ff00217202 */ /* 0x000fe20000000f00 */
[----:B------:R-:W-:Y:S04]  /*15d0*/  STS [R124], R5 ;  /* 0x000000057c007388 */ /* 0x000fe80000000800 */
[----:B------:R0:W-:Y:S04]  /*15e0*/  STS [R123+0x80], R4 ;  /* 0x000080047b007388 */ /* 0x0001e80000000800 */
[----:B------:R-:W-:Y:S04]  /*15f0*/  STS [R122+0x100], R7 ;  /* 0x000100077a007388 */ /* 0x000fe80000000800 */
[----:B------:R1:W-:Y:S04]  /*1600*/  STS [R121+0x180], R6 ;  /* 0x0001800679007388 */ /* 0x0003e80000000800 */
[----:B------:R-:W-:Y:S04]  /*1610*/  STS [R120+0x200], R9 ;  /* 0x0002000978007388 */ /* 0x000fe80000000800 */
[----:B------:R1:W-:Y:S04]  /*1620*/  STS [R119+0x280], R8 ;  /* 0x0002800877007388 */ /* 0x0003e80000000800 */
[----:B------:R-:W-:Y:S04]  /*1630*/  STS [R118+0x300], R11 ;  /* 0x0003000b76007388 */ /* 0x000fe80000000800 */
[----:B--2---:R2:W-:Y:S04]  /*1640*/  STS [R117+0x380], R10 ;  /* 0x0003800a75007388 */ /* 0x0045e80000000800 */
[----:B---3--:R-:W-:Y:S04]  /*1650*/  STS [R116+0x400], R13 ;  /* 0x0004000d74007388 */ /* 0x008fe80000000800 */
[----:B----4-:R3:W-:Y:S04]  /*1660*/  STS [R115+0x480], R12 ;  /* 0x0004800c73007388 */ /* 0x0107e80000000800 */
[----:B------:R-:W-:Y:S04]  /*1670*/  STS [R114+0x500], R15 ;  /* 0x0005000f72007388 */ /* 0x000fe80000000800 */
[----:B------:R-:W-:Y:S04]  /*1680*/  STS [R113+0x580], R14 ;  /* 0x0005800e71007388 */ /* 0x000fe80000000800 */
[----:B------:R-:W-:Y:S04]  /*1690*/  STS [R112+0x600], R17 ;  /* 0x0006001170007388 */ /* 0x000fe80000000800 */
[----:B------:R-:W-:Y:S04]  /*16a0*/  STS [R110+0x680], R19 ;  /* 0x000680136e007388 */ /* 0x000fe80000000800 */
[----:B------:R-:W-:Y:S04]  /*16b0*/  STS [R108+0x700], R23 ;  /* 0x000700176c007388 */ /* 0x000fe80000000800 */
[----:B------:R-:W-:Y:S01]  /*16c0*/  STS [R106+0x780], R25 ;  /* 0x000780196a007388 */ /* 0x000fe20000000800 */
[----:B------:R-:W-:-:S03]  /*16d0*/  NOP ;  /* 0x0000000000007918 */ /* 0x000fc60000000000 */
[----:B------:R-:W4:Y:S04]  /*16e0*/  LDS R27, [R104] ;  /* 0x00000000681b7984 */ /* 0x000f280000000800 */
[----:B------:R-:W4:Y:S04]  /*16f0*/  LDS R13, [R104+0x4] ;  /* 0x00000400680d7984 */ /* 0x000f280000000800 */
[----:B------:R-:W4:Y:S04]  /*1700*/  LDS R45, [R104+0x8] ;  /* 0x00000800682d7984 */ /* 0x000f280000000800 */
[----:B------:R-:W4:Y:S04]  /*1710*/  LDS R15, [R104+0xc] ;  /* 0x00000c00680f7984 */ /* 0x000f280000000800 */
[----:B------:R-:W4:Y:S04]  /*1720*/  LDS R47, [R104+0x10] ;  /* 0x00001000682f7984 */ /* 0x000f280000000800 */
[----:B------:R-:W4:Y:S04]  /*1730*/  LDS R17, [R104+0x14] ;  /* 0x0000140068117984 */ /* 0x000f280000000800 */
[----:B------:R-:W4:Y:S04]  /*1740*/  LDS R19, [R104+0x18] ;  /* 0x0000180068137984 */ /* 0x000f280000000800 */
[----:B------:R0:W0:Y:S04]  /*1750*/  LDS R23, [R104+0x1c] ;  /* 0x00001c0068177984 */ /* 0x0000280000000800 */
[----:B------:R0:W0:Y:S04]  /*1760*/  LDS R49, [R104+0x20] ;  /* 0x0000200068317984 */ /* 0x0000280000000800 */
[----:B------:R0:W0:Y:S04]  /*1770*/  LDS R25, [R104+0x24] ;  /* 0x0000240068197984 */ /* 0x0000280000000800 */
[----:B------:R0:W0:Y:S04]  /*1780*/  LDS R51, [R104+0x28] ;  /* 0x0000280068337984 */ /* 0x0000280000000800 */
[----:B------:R0:W1:Y:S04]  /*1790*/  LDS R53, [R104+0x2c] ;  /* 0x00002c0068357984 */ /* 0x0000680000000800 */
[----:B------:R0:W1:Y:S04]  /*17a0*/  LDS R11, [R104+0x30] ;  /* 0x00003000680b7984 */ /* 0x0000680000000800 */
[----:B------:R0:W1:Y:S04]  /*17b0*/  LDS R9, [R104+0x34] ;  /* 0x0000340068097984 */ /* 0x0000680000000800 */
[----:B------:R0:W1:Y:S04]  /*17c0*/  LDS R7, [R104+0x38] ;  /* 0x0000380068077984 */ /* 0x0000680000000800 */
[----:B------:R0:W1:Y:S01]  /*17d0*/  LDS R5, [R104+0x3c] ;  /* 0x00003c0068057984 */ /* 0x0000620000000800 */
[----:B------:R-:W-:Y:S06]  /*17e0*/  BAR.SYNC.DEFER_BLOCKING 0x0 ;  /* 0x0000000000007b1d */ /* 0x000fec0000010000 */
[----:B------:R-:W4:Y:S01]  /*17f0*/  @!P0 LDG.E R29, desc[UR24][R2.64] ;  /* 0x00000018021d8981 */ /* 0x000f22000c1e1900 */
[----:B------:R-:W-:Y:S01]  /*1800*/  ISETP.NE.AND P0, PT, R0, RZ, PT ;  /* 0x000000ff0000720c */ /* 0x000fe20003f05270 */
[----:B------:R-:W-:-:S12]  /*1810*/  HFMA2 R0, -RZ, RZ, 0, 0 ;  /* 0x00000000ff007431 */ /* 0x000fd800000001ff */
[----:B------:R-:W4:Y:S01]  /*1820*/  @!P0 LDG.E R0, desc[UR24][R2.64+0x80] ;  /* 0x0000801802008981 */ /* 0x000f22000c1e1900 */
[----:B------:R-:W-:Y:S01]  /*1830*/  ISETP.NE.AND P0, PT, R16, RZ, PT ;  /* 0x000000ff1000720c */ /* 0x000fe20003f05270 */
[----:B0-----:R-:W-:-:S12]  /*1840*/  HFMA2 R4, -RZ, RZ, 0, 0 ;  /* 0x00000000ff047431 */ /* 0x001fd800000001ff */
[----:B------:R-:W4:Y:S01]  /*1850*/  @!P0 LDG.E R31, desc[UR24][R2.64+0x100] ;  /* 0x00010018021f8981 */ /* 0x000f22000c1e1900 */
[----:B------:R-:W-:-:S13]  /*1860*/  ISETP.NE.AND P0, PT, R18, RZ, PT ;  /* 0x000000ff1200720c */ /* 0x000fda0003f05270 */
[----:B------:R-:W4:Y:S01]  /*1870*/  @!P0 LDG.E R4, desc[UR24][R2.64+0x180] ;  /* 0x0001801802048981 */ /* 0x000f22000c1e1900 */
[----:B------:R-:W-:Y:S01]  /*1880*/  ISETP.NE.AND P0, PT, R22, RZ, PT ;  /* 0x000000ff1600720c */ /* 0x000fe20003f05270 */
[----:B-1----:R-:W-:-:S12]  /*1890*/  HFMA2 R6, -RZ, RZ, 0, 0 ;  /* 0x00000000ff067431 */ /* 0x002fd800000001ff */
[----:B------:R-:W4:Y:S01]  /*18a0*/  @!P0 LDG.E R33, desc[UR24][R2.64+0x200] ;  /* 0x0002001802218981 */ /* 0x000f22000c1e1900 */
[----:B------:R-:W-:Y:S02]  /*18b0*/  ISETP.NE.AND P0, PT, R24, RZ, PT ;  /* 0x000000ff1800720c */ /* 0x000fe40003f05270 */
[----:B------:R-:W-:-:S11]  /*18c0*/  MOV R35, RZ ;  /* 0x000000ff00237202 */ /* 0x000fd60000000f00 */
        /* <DEDUP_REMOVED lines=8> */
[----:B--2---:R-:W-:Y:S02]  /*1950*/  HFMA2 R10, -RZ, RZ, 0, 0 ;  /* 0x00000000ff0a7431 */ /* 0x004fe400000001ff */
[----:B---3--:R-:W-:Y:S01]  /*1960*/  HFMA2 R12, -RZ, RZ, 0, 0 ;  /* 0x00000000ff0c7431 */ /* 0x008fe200000001ff */
[----:B------:R-:W-:Y:S01]  /*1970*/  MOV R39, RZ ;  /* 0x000000ff00277202 */ /* 0x000fe20000000f00 */
[----:B------:R-:W-:Y:S01]  /*1980*/  HFMA2 R57, -RZ, RZ, 0, 0 ;  /* 0x00000000ff397431 */ /* 0x000fe200000001ff */
[----:B------:R-:W-:Y:S01]  /*1990*/  MOV R55, RZ ;  /* 0x000000ff00377202 */ /* 0x000fe20000000f00 */
[----:B------:R-:W-:Y:S01]  /*19a0*/  HFMA2 R61, -RZ, RZ, 0, 0 ;  /* 0x00000000ff3d7431 */ /* 0x000fe200000001ff */
[----:B------:R-:W-:Y:S02]  /*19b0*/  MOV R59, RZ ;  /* 0x000000ff003b7202 */ /* 0x000fe40000000f00 */
[----:B------:R-:W2:Y:S04]  /*19c0*/  @!P1 LDG.E R39, desc[UR24][R2.64+0x500] ;  /* 0x0005001802279981 */ /* 0x000ea8000c1e1900 */
[----:B------:R-:W3:Y:S01]  /*19d0*/  @!P0 LDG.E R37, desc[UR24][R2.64+0x400] ;  /* 0x0004001802258981 */ /* 0x000ee2000c1e1900 */
[----:B------:R-:W-:-:S03]  /*19e0*/  ISETP.NE.AND P0, PT, R32, RZ, PT ;  /* 0x000000ff2000720c */ /* 0x000fc60003f05270 */
[----:B------:R-:W2:Y:S04]  /*19f0*/  @!P2 LDG.E R12, desc[UR24][R2.64+0x580] ;  /* 0x00058018020ca981 */ /* 0x000ea8000c1e1900 */
[----:B------:R-:W2:Y:S04]  /*1a00*/  @!P3 LDG.E R55, desc[UR24][R2.64+0x600] ;  /* 0x000600180237b981 */ /* 0x000ea8000c1e1900 */
[----:B------:R-:W2:Y:S04]  /*1a10*/  @!P4 LDG.E R57, desc[UR24][R2.64+0x680] ;  /* 0x000680180239c981 */ /* 0x000ea8000c1e1900 */
[----:B------:R-:W2:Y:S04]  /*1a20*/  @!P0 LDG.E R10, desc[UR24][R2.64+0x480] ;  /* 0x00048018020a8981 */ /* 0x000ea8000c1e1900 */
[----:B------:R-:W2:Y:S04]  /*1a30*/  @!P5 LDG.E R59, desc[UR24][R2.64+0x700] ;  /* 0x00070018023bd981 */ /* 0x000ea8000c1e1900 */
[----:B------:R-:W2:Y:S01]  /*1a40*/  @!P6 LDG.E R61, desc[UR24][R2.64+0x780] ;  /* 0x00078018023de981 */ /* 0x000ea2000c1e1900 */
[----:B----45:R-:W-:-:S05]  /*1a50*/  FADD.FTZ R102, R27, R130 ;  /* 0x000000821b667221 */ /* 0x030fca0000010000 */
[----:B------:R-:W-:Y:S01]  /*1a60*/  FSETP.GTU.FTZ.AND P0, PT, R102, 20, PT ;  /* 0x41a000006600780b */ /* 0x000fe20003f1c000 */
[--C-:B------:R-:W-:Y:S01]  /*1a70*/  FADD.FTZ R100, R13, R130.reuse ;  /* 0x000000820d647221 */ /* 0x100fe20000010000 */
[--C-:B------:R-:W-:Y:S01]  /*1a80*/  FADD.FTZ R98, R45, R130.reuse ;  /* 0x000000822d627221 */ /* 0x100fe20000010000 */
[--C-:B------:R-:W-:Y:S01]  /*1a90*/  FADD.FTZ R96, R15, R130.reuse ;  /* 0x000000820f607221 */ /* 0x100fe20000010000 */
[--C-:B------:R-:W-:Y:S01]  /*1aa0*/  FADD.FTZ R94, R47, R130.reuse ;  /* 0x000000822f5e7221 */ /* 0x100fe20000010000 */
[--C-:B------:R-:W-:Y:S01]  /*1ab0*/  FADD.FTZ R92, R17, R130.reuse ;  /* 0x00000082115c7221 */ /* 0x100fe20000010000 */
[----:B------:R-:W-:Y:S01]  /*1ac0*/  BSSY.RECONVERGENT B0, `(.L_x_6466) ;  /* 0x0000047000007945 */ /* 0x000fe20003800200 */
[----:B------:R-:W-:Y:S01]  /*1ad0*/  FSETP.GTU.FTZ.AND P1, PT, R100, 20, PT ;  /* 0x41a000006400780b */ /* 0x000fe20003f3c000 */
[----:B------:R-:W-:Y:S01]  /*1ae0*/  FADD.FTZ R90, R19, R130 ;  /* 0x00000082135a7221 */ /* 0x000fe20000010000 */
        /* <DEDUP_REMOVED lines=12> */
[----:B---3--:R0:W-:Y:S04]  /*1bb0*/  STS [R116+0x400], R37 ;  /* 0x0004002574007388 */ /* 0x0081e80000000800 */
[----:B--2---:R0:W-:Y:S04]  /*1bc0*/  STS [R115+0x480], R10 ;  /* 0x0004800a73007388 */ /* 0x0041e80000000800 */
        /* <DEDUP_REMOVED lines=54> */
.L_x_6467:
[----:B------:R-:W-:Y:S05]  /*1f30*/  BSYNC.RECONVERGENT B0 ;  /* 0x0000000000007941 */ /* 0x000fea0003800200 */
.L_x_6466:
[----:B------:R-:W-:Y:S01]  /*1f40*/  BSSY.RECONVERGENT B0, `(.L_x_6468) ;  /* 0x0000022000007945 */ /* 0x000fe20003800200 */
[----:B------:R-:W-:Y:S01]  /*1f50*/  FSETP.GTU.FTZ.AND P0, PT, R90, 20, PT ;  /* 0x41a000005a00780b */ /* 0x000fe20003f1c000 */
[----:B------:R-:W-:Y:S02]  /*1f60*/  FADD.FTZ R88, R23, R130 ;  /* 0x0000008217587221 */ /* 0x000fe40000010000 */
        /* <DEDUP_REMOVED lines=31> */
.L_x_6469:
[----:B------:R-:W-:Y:S05]  /*2160*/  BSYNC.RECONVERGENT B0 ;  /* 0x0000000000007941 */ /* 0x000fea0003800200 */
.L_x_6468:
[----:B------:R-:W-:Y:S01]  /*2170*/  BSSY.RECONVERGENT B0, `(.L_x_6470) ;  /* 0x0000022000007945 */ /* 0x000fe20003800200 */
[----:B------:R-:W-:Y:S01]  /*2180*/  FSETP.GTU.FTZ.AND P1, PT, R88, 20, PT ;  /* 0x41a000005800780b */ /* 0x000fe20003f3c000 */
[----:B------:R-:W-:Y:S02]  /*2190*/  FADD.FTZ R86, R49, R130 ;  /* 0x0000008231567221 */ /* 0x000fe40000010000 */
        /* <DEDUP_REMOVED lines=31> */
.L_x_6471:
[----:B------:R-:W-:Y:S05]  /*2390*/  BSYNC.RECONVERGENT B0 ;  /* 0x0000000000007941 */ /* 0x000fea0003800200 */
.L_x_6470:
        /* <DEDUP_REMOVED lines=34> */
.L_x_6473:
[----:B------:R-:W-:Y:S05]  /*25c0*/  BSYNC.RECONVERGENT B0 ;  /* 0x0000000000007941 */ /* 0x000fea0003800200 */
.L_x_6472:
        /* <DEDUP_REMOVED lines=34> */
.L_x_6475:
[----:B------:R-:W-:Y:S05]  /*27f0*/  BSYNC.RECONVERGENT B0 ;  /* 0x0000000000007941 */ /* 0x000fea0003800200 */
.L_x_6474:
[----:B------:R-:W-:Y:S01]  /*2800*/  BSSY.RECONVERGENT B0, `(.L_x_6476) ;  /* 0x0000024000007945 */ /* 0x000fe20003800200 */
[----:B------:R-:W-:Y:S01]  /*2810*/  HFMA2 R79, -RZ, RZ, 0, 0 ;  /* 0x00000000ff4f7431 */ /* 0x000fe200000001ff */
[----:B------:R-:W-:Y:S01]  /*2820*/  FSETP.GTU.FTZ.AND P4, PT, R82, 20, PT ;  /* 0x41a000005200780b */ /* 0x000fe20003f9c000 */
[----:B------:R-:W-:Y:S01]  /*2830*/  FADD.FTZ R80, R53, R130 ;  /* 0x0000008235507221 */ /* 0x000fe20000010000 */
[----:B------:R-:W-:Y:S01]  /*2840*/  FFMA.FTZ R128, R111, R3, R128 ;  /* 0x000000036f807223 */ /* 0x000fe20000010080 */
        /* <DEDUP_REMOVED lines=31> */
.L_x_6477:
[----:B------:R-:W-:Y:S05]  /*2a40*/  BSYNC.RECONVERGENT B0 ;  /* 0x0000000000007941 */ /* 0x000fea0003800200 */
.L_x_6476:
[----:B------:R-:W-:Y:S01]  /*2a50*/  FFMA.FTZ R128, R109, R43, R128 ;  /* 0x0000002b6d807223 */ /* 0x000fe20000010080 */
[----:B------:R-:W-:Y:S01]  /*2a60*/  BSSY.RECONVERGENT B0, `(.L_x_6478) ;  /* 0x0000026000007945 */ /* 0x000fe20003800200 */
[----:B------:R-:W-:Y:S01]  /*2a70*/  HFMA2 R77, -RZ, RZ, 0, 0 ;  /* 0x00000000ff4d7431 */ /* 0x000fe200000001ff */
[----:B------:R-:W-:Y:S01]  /*2a80*/  FSETP.GTU.FTZ.AND P5, PT, R80, 20, PT ;  /* 0x41a000005000780b */ /* 0x000fe20003fbc000 */
[----:B------:R-:W-:Y:S01]  /*2a90*/  FADD.FTZ R76, R11, R130 ;  /* 0x000000820b4c7221 */ /* 0x000fe20000010000 */
[----:B------:R-:W-:Y:S01]  /*2aa0*/  MOV R78, RZ ;  /* 0x000000ff004e7202 */ /* 0x000fe20000000f00 */
[----:B------:R-:W-:Y:S01]  /*2ab0*/  FFMA.FTZ R128, R107, R42, R128 ;  /* 0x0000002a6b807223 */ /* 0x000fe20000010080 */
[----:B------:R-:W-:Y:S01]  /*2ac0*/  MOV R75, RZ ;  /* 0x000000ff004b7202 */ /* 0x000fe20000000f00 */
        /* <DEDUP_REMOVED lines=31> */
.L_x_6479:
[----:B------:R-:W-:Y:S05]  /*2cc0*/  BSYNC.RECONVERGENT B0 ;  /* 0x0000000000007941 */ /* 0x000fea0003800200 */
.L_x_6478:
[----:B------:R-:W-:Y:S01]  /*2cd0*/  FFMA.FTZ R128, R105, R41, R128 ;  /* 0x0000002969807223 */ /* 0x000fe20000010080 */
[----:B------:R-:W-:Y:S01]  /*2ce0*/  BSSY.RECONVERGENT B0, `(.L_x_6480) ;  /* 0x0000026000007945 */ /* 0x000fe20003800200 */
[----:B------:R-:W-:Y:S01]  /*2cf0*/  HFMA2 R74, -RZ, RZ, 0, 0 ;  /* 0x00000000ff4a7431 */ /* 0x000fe200000001ff */
[----:B------:R-:W-:Y:S01]  /*2d00*/  FSETP.GTU.FTZ.AND P0, PT, R76, 20, PT ;  /* 0x41a000004c00780b */ /* 0x000fe20003f1c000 */
[----:B------:R-:W-:Y:S01]  /*2d10*/  HFMA2 R71, -RZ, RZ, 0, 0 ;  /* 0x00000000ff477431 */ /* 0x000fe200000001ff */
[----:B------:R-:W-:Y:S01]  /*2d20*/  MOV R73, RZ ;  /* 0x000000ff00497202 */ /* 0x000fe20000000f00 */
[----:B------:R-:W-:Y:S01]  /*2d30*/  FADD.FTZ R72, R9, R130 ;  /* 0x0000008209487221 */ /* 0x000fe20000010000 */
[----:B0-----:R-:W-:Y:S01]  /*2d40*/  FFMA.FTZ R128, R103, R40, R128 ;  /* 0x0000002867807223 */ /* 0x001fe20000010080 */
        /* <DEDUP_REMOVED lines=31> */
.L_x_6481:
[----:B------:R-:W-:Y:S05]  /*2f40*/  BSYNC.RECONVERGENT B0 ;  /* 0x0000000000007941 */ /* 0x000fea0003800200 */
.L_x_6480:
        /* <DEDUP_REMOVED lines=39> */
.L_x_6483:
[----:B------:R-:W-:Y:S05]  /*31c0*/  BSYNC.RECONVERGENT B0 ;  /* 0x0000000000007941 */ /* 0x000fea0003800200 */
.L_x_6482:
[----:B------:R-:W-:Y:S01]  /*31d0*/  FFMA.FTZ R128, R97, R37, R128 ;  /* 0x0000002561807223 */ /* 0x000fe20000010080 */
[----:B------:R-:W-:Y:S01]  /*31e0*/  BSSY.RECONVERGENT B0, `(.L_x_6484) ;  /* 0x0000026000007945 */ /* 0x000fe20003800200 */
[----:B------:R-:W-:Y:S01]  /*31f0*/  HFMA2 R66, -RZ, RZ, 0, 0 ;  /* 0x00000000ff427431 */ /* 0x000fe200000001ff */
[----:B------:R-:W-:Y:S01]  /*3200*/  FSETP.GTU.FTZ.AND P2, PT, R68, 20, PT ;  /* 0x41a000004400780b */ /* 0x000fe20003f5c000 */
[----:B------:R-:W-:Y:S01]  /*3210*/  HFMA2 R63, -RZ, RZ, 0, 0 ;  /* 0x00000000ff3f7431 */ /* 0x000fe200000001ff */
[----:B------:R-:W-:Y:S01]  /*3220*/  MOV R65, RZ ;  /* 0x000000ff00417202 */ /* 0x000fe20000000f00 */
[----:B------:R-:W-:Y:S01]  /*3230*/  FADD.FTZ R64, R5, R130 ;  /* 0x0000008205407221 */ /* 0x000fe20000010000 */
        /* <DEDUP_REMOVED lines=32> */
.L_x_6485:
[----:B------:R-:W-:Y:S05]  /*3440*/  BSYNC.RECONVERGENT B0 ;  /* 0x0000000000007941 */ /* 0x000fea0003800200 */
.L_x_6484:
[----:B------:R-:W-:Y:S01]  /*3450*/  FFMA.FTZ R128, R93, R35, R128 ;  /* 0x000000235d807223 */ /* 0x000fe20000010080 */
[----:B------:R-:W-:Y:S01]  /*3460*/  BSSY.RECONVERGENT B0, `(.L_x_6486) ;  /* 0x0000025000007945 */ /* 0x000fe20003800200 */
[----:B------:R-:W-:Y:S02]  /*3470*/  FSETP.GTU.FTZ.AND P3, PT, R64, 20, PT ;  /* 0x41a000004000780b */ /* 0x000fe40003f7c000 */
[----:B------:R-:W-:Y:S02]  /*3480*/  CS2R R60, SRZ ;  /* 0x00000000003c7805 */ /* 0x000fe4000001ff00 */
[----:B------:R-:W-:Y:S01]  /*3490*/  MOV R62, RZ ;  /* 0x000000ff003e7202 */ /* 0x000fe20000000f00 */
[----:B------:R-:W-:Y:S01]  /*34a0*/  FMUL.FTZ R59, R3, R132 ;  /* 0x00000084033b7220 */ /* 0x000fe20000410000 */
        /* <DEDUP_REMOVED lines=32> */
.L_x_6487:
[----:B------:R-:W-:Y:S05]  /*36b0*/  BSYNC.RECONVERGENT B0 ;  /* 0x0000000000007941 */ /* 0x000fea0003800200 */
.L_x_6486:
        /* <DEDUP_REMOVED lines=32> */
.L_x_6489:
[----:B------:R-:W-:Y:S05]  /*38c0*/  BSYNC.RECONVERGENT B0 ;  /* 0x0000000000007941 */ /* 0x000fea0003800200 */
.L_x_6488:
        /* <DEDUP_REMOVED lines=32> */
.L_x_6491:
[----:B------:R-:W-:Y:S05]  /*3ad0*/  BSYNC.RECONVERGENT B0 ;  /* 0x0000000000007941 */ /* 0x000fea0003800200 */
.L_x_6490:
        /* <DEDUP_REMOVED lines=32> */
.L_x_6493:
[----:B------:R-:W-:Y:S05]  /*3ce0*/  BSYNC.RECONVERGENT B0 ;  /* 0x0000000000007941 */ /* 0x000fea0003800200 */
.L_x_6492:
        /* <DEDUP_REMOVED lines=32> */
.L_x_6495:
[----:B------:R-:W-:Y:S05]  /*3ef0*/  BSYNC.RECONVERGENT B0 ;  /* 0x0000000000007941 */ /* 0x000fea0003800200 */
.L_x_6494:
        /* <DEDUP_REMOVED lines=32> */
.L_x_6497:
[----:B------:R-:W-:Y:S05]  /*4100*/  BSYNC.RECONVERGENT B0 ;  /* 0x0000000000007941 */ /* 0x000fea0003800200 */
.L_x_6496:
[----:B------:R-:W0:Y:S01]  /*4110*/  LDCU UR19, c[0x0][0x38c] ;  /* 0x00007180ff1377ac */ /* 0x000e220008000800 */
        /* <DEDUP_REMOVED lines=17> */
[----:B0-----:R-:W-:Y:S01]  /*4230*/  UISETP.GE.AND UP0, UPT, UR19, 0x1, UPT ;  /* 0x000000011300788c */ /* 0x001fe2000bf06270 */
[-C--:B------:R-:W-:Y:S01]  /*4240*/  FMUL.FTZ R45, R30, R132.reuse ;  /* 0x000000841e2d7220 */ /* 0x080fe20000410000 */
[----:B------:R-:W-:Y:S01]  /*4250*/  FMUL.FTZ R44, R29, R132 ;  /* 0x000000841d2c7220 */ /* 0x000fe20000410000 */
[----:B------:R-:W-:Y:S01]  /*4260*/  FFMA.FTZ R128, R81, R29, R128 ;  /* 0x0000001d51807223 */ /* 0x000fe20000010080 */
[----:B------:R-:W-:Y:S06]  /*4270*/  BAR.SYNC.DEFER_BLOCKING 0x0 ;  /* 0x0000000000007b1d */ /* 0x000fec0000010000 */
[----:B------:R-:W-:Y:S05]  /*4280*/  BRA.U !UP0, `(.L_x_6498) ;  /* 0x0000005908f47547 */ /* 0x000fea000b800000 */
[----:B------:R-:W0:Y:S01]  /*4290*/  LDC.64 R22, c[0x0][0x440] ;  /* 0x00011000ff167b82 */ /* 0x000e220000000a00 */
        /* <DEDUP_REMOVED lines=25> */
[----:B------:R-:W0:Y:S03]  /*4430*/  LDCU.128 UR20, c[0x0][0x3a0] ;  /* 0x00007400ff1477ac */ /* 0x000e260008000c00 */
.L_x_6532:
        /* <DEDUP_REMOVED lines=30> */
[C---:B0-----:R-:W-:Y:S01]  /*4620*/  FMUL.FTZ R7, R25.reuse, R98 ;  /* 0x0000006219077220 */ /* 0x041fe20000410000 */
[C---:B------:R-:W-:Y:S01]  /*4630*/  FMUL.FTZ R10, R25.reuse, R102 ;  /* 0x00000066190a7220 */ /* 0x040fe20000410000 */
[-C--:B------:R-:W-:Y:S01]  /*4640*/  FMUL.FTZ R12, R25, R100.reuse ;  /* 0x00000064190c7220 */ /* 0x080fe20000410000 */
[----:B------:R-:W-:Y:S01]  /*4650*/  FMUL.FTZ R6, R11, R100 ;  /* 0x000000640b067220 */ /* 0x000fe20000410000 */
[----:B------:R-:W-:Y:S01]  /*4660*/  FMUL.RZ R18, R7, 0.15915493667125701904 ;  /* 0x3e22f98307127820 */ /* 0x000fe2000040c000 */
[----:B------:R-:W-:Y:S01]  /*4670*/  FMUL.FTZ R7, R11, R98 ;  /* 0x000000620b077220 */ /* 0x000fe20000410000 */
[----:B------:R-:W-:Y:S01]  /*4680*/  FMUL.RZ R14, R10, 0.15915493667125701904 ;  /* 0x3e22f9830a0e7820 */ /* 0x000fe2000040c000 */
[----:B------:R0:W-:Y:S01]  /*4690*/  MUFU.EX2 R193, R6 ;  /* 0x0000000600c17308 */ /* 0x0001e20000000800 */
[----:B------:R-:W-:Y:S01]  /*46a0*/  FMUL.RZ R15, R12, 0.15915493667125701904 ;  /* 0x3e22f9830c0f7820 */ /* 0x000fe2000040c000 */
[----:B----4-:R-:W-:Y:S01]  /*46b0*/  FMUL.FTZ R9, R25, R96 ;  /* 0x0000006019097220 */ /* 0x010fe20000410000 */
[----:B------:R-:W-:-:S03]  /*46c0*/  FMUL.FTZ R10, R11, R102 ;  /* 0x000000660b0a7220 */ /* 0x000fc60000410000 */
[----:B------:R-:W-:Y:S01]  /*46d0*/  FMUL.RZ R19, R9, 0.15915493667125701904 ;  /* 0x3e22f98309137820 */ /* 0x000fe2000040c000 */
[----:B------:R-:W-:Y:S01]  /*46e0*/  FMUL.FTZ R9, R11, R96 ;  /* 0x000000600b097220 */ /* 0x000fe20000410000 */
[----:B------:R1:W-:Y:S01]  /*46f0*/  MUFU.EX2 R191, R7 ;  /* 0x0000000700bf7308 */ /* 0x0003e20000000800 */
[----:B0-----:R-:W-:-:S04]  /*4700*/  FMUL.FTZ R6, R25, R94 ;  /* 0x0000005e19067220 */ /* 0x001fc80000410000 */
[----:B------:R-:W-:Y:S01]  /*4710*/  FMUL.RZ R27, R6, 0.15915493667125701904 ;  /* 0x3e22f983061b7820 */ /* 0x000fe2000040c000 */
[----:B------:R-:W-:Y:S02]  /*4720*/  FMUL.FTZ R6, R11, R94 ;  /* 0x0000005e0b067220 */ /* 0x000fe40000410000 */
[----:B------:R-:W-:Y:S01]  /*4730*/  MUFU.SIN R17, R14 ;  /* 0x0000000e00117308 */ /* 0x000fe20000000400 */
[----:B-1----:R-:W-:-:S04]  /*4740*/  FMUL.FTZ R7, R25, R92 ;  /* 0x0000005c19077220 */ /* 0x002fc80000410000 */
[----:B------:R-:W-:Y:S01]  /*4750*/  FMUL.RZ R133, R7, 0.15915493667125701904 ;  /* 0x3e22f98307857820 */ /* 0x000fe2000040c000 */
[----:B------:R-:W-:Y:S02]  /*4760*/  FMUL.FTZ R7, R11, R92 ;  /* 0x0000005c0b077220 */ /* 0x000fe40000410000 */
[----:B------:R0:W-:Y:S08]  /*4770*/  MUFU.EX2 R187, R6 ;  /* 0x0000000600bb7308 */ /* 0x0001f00000000800 */
[----:B------:R-:W-:Y:S01]  /*4780*/  MUFU.COS R13, R14 ;  /* 0x0000000e000d7308 */ /* 0x000fe20000000000 */
[----:B0-----:R-:W-:-:S07]  /*4790*/  FMUL.FTZ R6, R25, R88 ;  /* 0x0000005819067220 */ /* 0x001fce0000410000 */
[----:B------:R0:W-:Y:S08]  /*47a0*/  MUFU.EX2 R185, R7 ;  /* 0x0000000700b97308 */ /* 0x0001f00000000800 */
[----:B------:R-:W-:Y:S01]  /*47b0*/  MUFU.SIN R14, R18 ;  /* 0x00000012000e7308 */ /* 0x000fe20000000400 */
[----:B0-----:R-:W-:-:S07]  /*47c0*/  FMUL.FTZ R7, R25, R86 ;  /* 0x0000005619077220 */ /* 0x001fce0000410000 */
[----:B------:R-:W0:Y:S08]  /*47d0*/  MUFU.COS R192, R18 ;  /* 0x0000001200c07308 */ /* 0x000e300000000000 */
[----:B------:R-:W-:Y:S08]  /*47e0*/  MUFU.SIN R18, R27 ;  /* 0x0000001b00127308 */ /* 0x000ff00000000400 */
[----:B------:R1:W4:Y:S01]  /*47f0*/  MUFU.COS R188, R27 ;  /* 0x0000001b00bc7308 */ /* 0x0003220000000000 */
[C---:B0-----:R-:W-:Y:S01]  /*4800*/  FMUL.FTZ R192, R191.reuse, R192 ;  /* 0x000000c0bfc07220 */ /* 0x041fe20000410000 */
[----:B------:R-:W-:-:S06]  /*4810*/  FMUL.FTZ R191, R191, R14 ;  /* 0x0000000ebfbf7220 */ /* 0x000fcc0000410000 */
[----:B------:R-:W-:Y:S01]  /*4820*/  MUFU.SIN R26, R133 ;  /* 0x00000085001a7308 */ /* 0x000fe20000000400 */
[----:B-1----:R-:W-:Y:S01]  /*4830*/  FMUL.RZ R27, R6, 0.15915493667125701904 ;  /* 0x3e22f983061b7820 */ /* 0x002fe2000040c000 */
[----:B------:R-:W-:-:S06]  /*4840*/  FMUL.FTZ R6, R11, R88 ;  /* 0x000000580b067220 */ /* 0x000fcc0000410000 */
[----:B------:R0:W1:Y:S01]  /*4850*/  MUFU.COS R186, R133 ;  /* 0x0000008500ba7308 */ /* 0x0000620000000000 */
[C---:B----4-:R-:W-:Y:S01]  /*4860*/  FMUL.FTZ R188, R187.reuse, R188 ;  /* 0x000000bcbbbc7220 */ /* 0x050fe20000410000 */
[----:B------:R-:W-:-:S06]  /*4870*/  FMUL.FTZ R187, R187, R18 ;  /* 0x00000012bbbb7220 */ /* 0x000fcc0000410000 */
[----:B------:R-:W-:Y:S01]  /*4880*/  MUFU.SIN R12, R15 ;  /* 0x0000000f000c7308 */ /* 0x000fe20000000400 */
[----:B0-----:R-:W-:Y:S01]  /*4890*/  FMUL.RZ R133, R7, 0.15915493667125701904 ;  /* 0x3e22f98307857820 */ /* 0x001fe2000040c000 */
[----:B------:R-:W-:-:S06]  /*48a0*/  FMUL.FTZ R7, R11, R86 ;  /* 0x000000560b077220 */ /* 0x000fcc0000410000 */
[----:B------:R0:W4:Y:S01]  /*48b0*/  MUFU.COS R8, R15 ;  /* 0x0000000f00087308 */ /* 0x0001220000000000 */
[C---:B-1----:R-:W-:Y:S01]  /*48c0*/  FMUL.FTZ R186, R185.reuse, R186 ;  /* 0x000000bab9ba7220 */ /* 0x042fe20000410000 */
[----:B------:R-:W-:-:S06]  /*48d0*/  FMUL.FTZ R185, R185, R26 ;  /* 0x0000001ab9b97220 */ /* 0x000fcc0000410000 */
[----:B------:R1:W-:Y:S01]  /*48e0*/  MUFU.EX2 R181, R6 ;  /* 0x0000000600b57308 */ /* 0x0003e20000000800 */
[----:B0-----:R-:W-:-:S07]  /*48f0*/  FMUL.FTZ R15, R25, R90 ;  /* 0x0000005a190f7220 */ /* 0x001fce0000410000 */
[----:B------:R0:W-:Y:S01]  /*4900*/  MUFU.EX2 R179, R7 ;  /* 0x0000000700b37308 */ /* 0x0001e20000000800 */
[----:B-1----:R-:W-:Y:S01]  /*4910*/  FMUL.FTZ R6, R25, R82 ;  /* 0x0000005219067220 */ /* 0x002fe20000410000 */
[C---:B----4-:R-:W-:Y:S01]  /*4920*/  FMUL.FTZ R195, R193.reuse, R8 ;  /* 0x00000008c1c37220 */ /* 0x050fe20000410000 */
[----:B------:R-:W-:Y:S02]  /*4930*/  FMUL.FTZ R193, R193, R12 ;  /* 0x0000000cc1c17220 */ /* 0x000fe40000410000 */
[----:B------:R-:W-:Y:S01]  /*4940*/  FMUL.RZ R137, R6, 0.15915493667125701904 ;  /* 0x3e22f98306897820 */ /* 0x000fe2000040c000 */
[----:B------:R-:W-:Y:S02]  /*4950*/  FMUL.FTZ R6, R11, R82 ;  /* 0x000000520b067220 */ /* 0x000fe40000410000 */
[----:B------:R-:W-:Y:S01]  /*4960*/  MUFU.SIN R16, R19 ;  /* 0x0000001300107308 */ /* 0x000fe20000000400 */
[----:B0-----:R-:W-:-:S07]  /*4970*/  FMUL.FTZ R7, R25, R80 ;  /* 0x0000005019077220 */ /* 0x001fce0000410000 */
[----:B------:R0:W-:Y:S08]  /*4980*/  MUFU.COS R190, R19 ;  /* 0x0000001300be7308 */ /* 0x0001f00000000000 */
[----:B------:R-:W-:Y:S01]  /*4990*/  MUFU.SIN R138, R133 ;  /* 0x00000085008a7308 */ /* 0x000fe20000000400 */
[----:B0-----:R-:W-:Y:S01]  /*49a0*/  FMUL.RZ R19, R15, 0.15915493667125701904 ;  /* 0x3e22f9830f137820 */ /* 0x001fe2000040c000 */
[----:B------:R-:W-:-:S06]  /*49b0*/  FMUL.FTZ R15, R11, R90 ;  /* 0x0000005a0b0f7220 */ /* 0x000fcc0000410000 */
[----:B------:R0:W1:Y:S08]  /*49c0*/  MUFU.COS R180, R133 ;  /* 0x0000008500b47308 */ /* 0x0000700000000000 */
[----:B------:R-:W-:Y:S01]  /*49d0*/  MUFU.SIN R134, R19 ;  /* 0x0000001300867308 */ /* 0x000fe20000000400 */
[----:B0-----:R-:W-:Y:S01]  /*49e0*/  FMUL.RZ R133, R7, 0.15915493667125701904 ;  /* 0x3e22f98307857820 */ /* 0x001fe2000040c000 */
[----:B------:R-:W-:-:S06]  /*49f0*/  FMUL.FTZ R7, R11, R80 ;  /* 0x000000500b077220 */ /* 0x000fcc0000410000 */
[----:B------:R0:W-:Y:S01]  /*4a00*/  MUFU.COS R184, R19 ;  /* 0x0000001300b87308 */ /* 0x0001e20000000000 */
[C---:B-1----:R-:W-:Y:S01]  /*4a10*/  FMUL.FTZ R180, R179.reuse, R180 ;  /* 0x000000b4b3b47220 */ /* 0x042fe20000410000 */
[----:B------:R-:W-:-:S06]  /*4a20*/  FMUL.FTZ R179, R179, R138 ;  /* 0x0000008ab3b37220 */ /* 0x000fcc0000410000 */
[----:B------:R1:W-:Y:S01]  /*4a30*/  MUFU.EX2 R175, R6 ;  /* 0x0000000600af7308 */ /* 0x0003e20000000800 */
[----:B0-----:R-:W-:-:S04]  /*4a40*/  FMUL.FTZ R19, R25, R84 ;  /* 0x0000005419137220 */ /* 0x001fc80000410000 */
[----:B------:R-:W-:Y:S01]  /*4a50*/  FMUL.RZ R135, R19, 0.15915493667125701904 ;  /* 0x3e22f98313877820 */ /* 0x000fe2000040c000 */
[----:B------:R-:W-:Y:S02]  /*4a60*/  FMUL.FTZ R19, R11, R84 ;  /* 0x000000540b137220 */ /* 0x000fe40000410000 */
[----:B------:R3:W-:Y:S01]  /*4a70*/  MUFU.EX2 R173, R7 ;  /* 0x0000000700ad7308 */ /* 0x0007e20000000800 */
[----:B-1----:R-:W-:-:S07]  /*4a80*/  FMUL.FTZ R6, R25, R72 ;  /* 0x0000004819067220 */ /* 0x002fce0000410000 */
[----:B------:R-:W-:Y:S01]  /*4a90*/  MUFU.SIN R136, R27 ;  /* 0x0000001b00887308 */ /* 0x000fe20000000400 */
[----:B---3--:R-:W-:-:S04]  /*4aa0*/  FMUL.FTZ R7, R3, R5 ;  /* 0x0000000503077220 */ /* 0x008fc80000410000 */
[----:B------:R-:W-:-:S03]  /*4ab0*/  FFMA.FTZ R7, R2, R4, -R7 ;  /* 0x0000000402077223 */ /* 0x000fc60000010807 */
[----:B------:R0:W1:Y:S01]  /*4ac0*/  MUFU.COS R182, R27 ;  /* 0x0000001b00b67308 */ /* 0x0000620000000000 */
[-C--:B------:R-:W-:Y:S01]  /*4ad0*/  FMUL.FTZ R164, R0, R7.reuse ;  /* 0x0000000700a47220 */ /* 0x080fe20000410000 */
[-C--:B------:R-:W-:Y:S01]  /*4ae0*/  FMUL.FTZ R163, R43, R7.reuse ;  /* 0x000000072ba37220 */ /* 0x080fe20000410000 */
[-C--:B------:R-:W-:Y:S01]  /*4af0*/  FMUL.FTZ R162, R42, R7.reuse ;  /* 0x000000072aa27220 */ /* 0x080fe20000410000 */
[-C--:B------:R-:W-:Y:S01]  /*4b00*/  FMUL.FTZ R161, R41, R7.reuse ;  /* 0x0000000729a17220 */ /* 0x080fe20000410000 */
[-C--:B------:R-:W-:Y:S01]  /*4b10*/  FMUL.FTZ R160, R40, R7.reuse ;  /* 0x0000000728a07220 */ /* 0x080fe20000410000 */
[-C--:B------:R-:W-:Y:S01]  /*4b20*/  FMUL.FTZ R159, R39, R7.reuse ;  /* 0x00000007279f7220 */ /* 0x080fe20000410000 */
[-C--:B------:R-:W-:Y:S01]  /*4b30*/  FMUL.FTZ R158, R38, R7.reuse ;  /* 0x00000007269e7220 */ /* 0x080fe20000410000 */
[----:B------:R-:W-:Y:S01]  /*4b40*/  MUFU.SIN R142, R137 ;  /* 0x00000089008e7308 */ /* 0x000fe20000000400 */
[-C--:B0-----:R-:W-:Y:S01]  /*4b50*/  FMUL.FTZ R27, R25, R76.reuse ;  /* 0x0000004c191b7220 */ /* 0x081fe20000410000 */
[-C--:B------:R-:W-:Y:S01]  /*4b60*/  FMUL.FTZ R157, R37, R7.reuse ;  /* 0x00000007259d7220 */ /* 0x080fe20000410000 */
[-C--:B------:R-:W-:Y:S01]  /*4b70*/  FMUL.FTZ R156, R36, R7.reuse ;  /* 0x00000007249c7220 */ /* 0x080fe20000410000 */
[-C--:B------:R-:W-:Y:S01]  /*4b80*/  FMUL.FTZ R155, R35, R7.reuse ;  /* 0x00000007239b7220 */ /* 0x080fe20000410000 */
[----:B------:R-:W-:Y:S01]  /*4b90*/  FMUL.RZ R139, R27, 0.15915493667125701904 ;  /* 0x3e22f9831b8b7820 */ /* 0x000fe2000040c000 */
[----:B------:R-:W-:Y:S01]  /*4ba0*/  FMUL.FTZ R27, R11, R76 ;  /* 0x0000004c0b1b7220 */ /* 0x000fe20000410000 */
[-C--:B------:R-:W-:Y:S01]  /*4bb0*/  FMUL.FTZ R154, R34, R7.reuse ;  /* 0x00000007229a7220 */ /* 0x080fe20000410000 */
[----:B------:R0:W3:Y:S01]  /*4bc0*/  MUFU.COS R176, R137 ;  /* 0x0000008900b07308 */ /* 0x0000e20000000000 */
[C---:B-1----:R-:W-:Y:S01]  /*4bd0*/  FMUL.FTZ R182, R181.reuse, R182 ;  /* 0x000000b6b5b67220 */ /* 0x042fe20000410000 */
[----:B------:R-:W-:Y:S01]  /*4be0*/  FMUL.FTZ R181, R181, R136 ;  /* 0x00000088b5b57220 */ /* 0x000fe20000410000 */
[-C--:B------:R-:W-:Y:S01]  /*4bf0*/  FMUL.FTZ R153, R33, R7.reuse ;  /* 0x0000000721997220 */ /* 0x080fe20000410000 */
[-C--:B------:R-:W-:Y:S01]  /*4c00*/  FMUL.FTZ R152, R32, R7.reuse ;  /* 0x0000000720987220 */ /* 0x080fe20000410000 */
[-C--:B------:R-:W-:Y:S01]  /*4c10*/  FMUL.FTZ R151, R31, R7.reuse ;  /* 0x000000071f977220 */ /* 0x080fe20000410000 */
[-C--:B------:R-:W-:Y:S01]  /*4c20*/  FMUL.FTZ R150, R30, R7.reuse ;  /* 0x000000071e967220 */ /* 0x080fe20000410000 */
[----:B------:R-:W-:Y:S01]  /*4c30*/  FMUL.FTZ R149, R29, R7 ;  /* 0x000000071d957220 */ /* 0x000fe20000410000 */
[----:B------:R-:W1:Y:S01]  /*4c40*/  MUFU.EX2 R9, R9 ;  /* 0x0000000900097308 */ /* 0x000e620000000800 */
[----:B0-----:R-:W-:Y:S01]  /*4c50*/  FMUL.RZ R137, R6, 0.15915493667125701904 ;  /* 0x3e22f98306897820 */ /* 0x001fe2000040c000 */
[----:B------:R-:W-:Y:S01]  /*4c60*/  FMUL.FTZ R6, R2, R5 ;  /* 0x0000000502067220 */ /* 0x000fe20000410000 */
[C---:B------:R-:W-:Y:S01]  /*4c70*/  FMUL.FTZ R5, R25.reuse, R68 ;  /* 0x0000004419057220 */ /* 0x040fe20000410000 */
[----:B------:R-:W-:-:S02]  /*4c80*/  FMUL.FTZ R2, R25, R64 ;  /* 0x0000004019027220 */ /* 0x000fc40000410000 */
[----:B------:R-:W-:Y:S01]  /*4c90*/  FFMA.FTZ R6, R3, R4, R6 ;  /* 0x0000000403067223 */ /* 0x000fe20000010006 */
[----:B------:R-:W-:Y:S01]  /*4ca0*/  FMUL.RZ R5, R5, 0.15915493667125701904 ;  /* 0x3e22f98305057820 */ /* 0x000fe2000040c000 */
[----:B------:R-:W0:Y:S01]  /*4cb0*/  MUFU.EX2 R10, R10 ;  /* 0x0000000a000a7308 */ /* 0x000e220000000800 */
[----:B------:R-:W-:Y:S01]  /*4cc0*/  FMUL.RZ R3, R2, 0.15915493667125701904 ;  /* 0x3e22f98302037820 */ /* 0x000fe2000040c000 */
[----:B------:R-:W-:Y:S01]  /*4cd0*/  IADD3 R2, PT, PT, R28, UR19, RZ ;  /* 0x000000131c027c10 */ /* 0x000fe2000fffe0ff */
[----:B---3--:R-:W-:Y:S01]  /*4ce0*/  FMUL.FTZ R176, R175, R176 ;  /* 0x000000b0afb07220 */ /* 0x008fe20000410000 */
[----:B------:R-:W-:Y:S01]  /*4cf0*/  @P0 IADD3 R2, PT, PT, R129, 0x200, RZ ;  /* 0x0000020081020810 */ /* 0x000fe20007ffe0ff */
[----:B------:R-:W-:Y:S01]  /*4d00*/  FMUL.FTZ R175, R175, R142 ;  /* 0x0000008eafaf7220 */ /* 0x000fe20000410000 */
[-C--:B------:R-:W-:Y:S01]  /*4d10*/  FMUL.FTZ R147, R43, -R6.reuse ;  /* 0x800000062b937220 */ /* 0x080fe20000410000 */
[----:B------:R-:W-:Y:S01]  /*4d20*/  FMUL.FTZ R145, R41, -R6 ;  /* 0x8000000629917220 */ /* 0x000fe20000410000 */
[----:B------:R-:W-:Y:S01]  /*4d30*/  MUFU.SIN R140, R135 ;  /* 0x00000087008c7308 */ /* 0x000fe20000000400 */
[C---:B-1----:R-:W-:Y:S01]  /*4d40*/  FMUL.FTZ R189, R9.reuse, R16 ;  /* 0x0000001009bd7220 */ /* 0x042fe20000410000 */
[----:B------:R-:W-:Y:S01]  /*4d50*/  LEA R2, R2, UR30, 0x3 ;  /* 0x0000001e02027c11 */ /* 0x000fe2000f8e18ff */
[----:B------:R-:W-:Y:S01]  /*4d60*/  FMUL.FTZ R190, R9, R190 ;  /* 0x000000be09be7220 */ /* 0x000fe20000410000 */
[-C--:B------:R-:W-:Y:S01]  /*4d70*/  FMUL.FTZ R143, R39, -R6.reuse ;  /* 0x80000006278f7220 */ /* 0x080fe20000410000 */
[-C--:B------:R-:W-:Y:S01]  /*4d80*/  FMUL.FTZ R142, R38, -R6.reuse ;  /* 0x80000006268e7220 */ /* 0x080fe20000410000 */
[-C--:B------:R-:W-:Y:S01]  /*4d90*/  FMUL.FTZ R141, R37, -R6.reuse ;  /* 0x80000006258d7220 */ /* 0x080fe20000410000 */
[-C--:B------:R-:W-:Y:S01]  /*4da0*/  FMUL.FTZ R138, R34, -R6.reuse ;  /* 0x80000006228a7220 */ /* 0x080fe20000410000 */
[----:B------:R1:W-:Y:S01]  /*4db0*/  MUFU.COS R178, R135 ;  /* 0x0000008700b27308 */ /* 0x0003e20000000000 */
[C---:B0-----:R-:W-:Y:S01]  /*4dc0*/  FMUL.FTZ R16, R10.reuse, R13 ;  /* 0x0000000d0a107220 */ /* 0x041fe20000410000 */
[----:B------:R-:W-:Y:S01]  /*4dd0*/  FMUL.FTZ R17, R10, R17 ;  /* 0x000000110a117220 */ /* 0x000fe20000410000 */
[----:B------:R-:W-:-:S04]  /*4de0*/  FMUL.FTZ R136, R32, -R6 ;  /* 0x8000000620887220 */ /* 0x000fc80000410000 */
[----:B------:R0:W-:Y:S01]  /*4df0*/  STS.64 [R2+0x18f0], R16 ;  /* 0x0018f01002007388 */ /* 0x0001e20000000a00 */
[----:B------:R-:W-:Y:S01]  /*4e00*/  MUFU.SIN R144, R133 ;  /* 0x0000008500907308 */ /* 0x000fe20000000400 */
[----:B-1----:R-:W-:-:S07]  /*4e10*/  FMUL.FTZ R135, R11, R68 ;  /* 0x000000440b877220 */ /* 0x002fce0000410000 */
[----:B------:R1:W3:Y:S08]  /*4e20*/  MUFU.COS R174, R133 ;  /* 0x0000008500ae7308 */ /* 0x0002f00000000000 */
[----:B------:R-:W4:Y:S01]  /*4e30*/  MUFU.EX2 R15, R15 ;  /* 0x0000000f000f7308 */ /* 0x000f220000000800 */
[C---:B-1----:R-:W-:Y:S01]  /*4e40*/  FMUL.FTZ R133, R11.reuse, R72 ;  /* 0x000000480b857220 */ /* 0x042fe20000410000 */
[----:B------:R-:W-:-:S06]  /*4e50*/  FMUL.FTZ R11, R11, R64 ;  /* 0x000000400b0b7220 */ /* 0x000fcc0000410000 */
[----:B------:R-:W1:Y:S01]  /*4e60*/  MUFU.EX2 R19, R19 ;  /* 0x0000001300137308 */ /* 0x000e620000000800 */
[C---:B---3--:R-:W-:Y:S01]  /*4e70*/  FMUL.FTZ R174, R173.reuse, R174 ;  /* 0x000000aeadae7220 */ /* 0x048fe20000410000 */
[----:B------:R-:W-:Y:S01]  /*4e80*/  FMUL.FTZ R173, R173, R144 ;  /* 0x00000090adad7220 */ /* 0x000fe20000410000 */
[----:B------:R-:W-:-:S05]  /*4e90*/  FMUL.FTZ R144, R40, -R6 ;  /* 0x8000000628907220 */ /* 0x000fca0000410000 */
[----:B------:R-:W-:Y:S01]  /*4ea0*/  MUFU.SIN R146, R139 ;  /* 0x0000008b00927308 */ /* 0x000fe20000000400 */
[C---:B----4-:R-:W-:Y:S01]  /*4eb0*/  FMUL.FTZ R183, R15.reuse, R134 ;  /* 0x000000860fb77220 */ /* 0x050fe20000410000 */
[----:B------:R-:W-:Y:S01]  /*4ec0*/  FMUL.FTZ R184, R15, R184 ;  /* 0x000000b80fb87220 */ /* 0x000fe20000410000 */
[----:B------:R-:W-:-:S05]  /*4ed0*/  FMUL.FTZ R134, R30, -R6 ;  /* 0x800000061e867220 */ /* 0x000fca0000410000 */
[----:B------:R-:W3:Y:S01]  /*4ee0*/  MUFU.EX2 R27, R27 ;  /* 0x0000001b001b7308 */ /* 0x000ee20000000800 */
[C---:B-1----:R-:W-:Y:S01]  /*4ef0*/  FMUL.FTZ R177, R19.reuse, R140 ;  /* 0x0000008c13b17220 */ /* 0x042fe20000410000 */
[----:B------:R-:W-:Y:S01]  /*4f00*/  FMUL.FTZ R178, R19, R178 ;  /* 0x000000b213b27220 */ /* 0x000fe20000410000 */
[----:B------:R-:W-:-:S05]  /*4f10*/  FMUL.FTZ R140, R36, -R6 ;  /* 0x80000006248c7220 */ /* 0x000fca0000410000 */
[----:B------:R-:W-:Y:S08]  /*4f20*/  MUFU.SIN R148, R137 ;  /* 0x0000008900947308 */ /* 0x000ff00000000400 */
[----:B------:R1:W-:Y:S01]  /*4f30*/  MUFU.COS R170, R137 ;  /* 0x0000008900aa7308 */ /* 0x0003e20000000000 */
[----:B---3--:R-:W-:Y:S01]  /*4f40*/  FMUL.FTZ R171, R27, R146 ;  /* 0x000000921bab7220 */ /* 0x008fe20000410000 */
[----:B------:R-:W-:-:S06]  /*4f50*/  FMUL.FTZ R146, R42, -R6 ;  /* 0x800000062a927220 */ /* 0x000fcc0000410000 */
[----:B------:R-:W3:Y:S01]  /*4f60*/  MUFU.EX2 R133, R133 ;  /* 0x0000008500857308 */ /* 0x000ee20000000800 */
[----:B-1----:R-:W-:-:S07]  /*4f70*/  FMUL.FTZ R137, R33, -R6 ;  /* 0x8000000621897220 */ /* 0x002fce0000410000 */
[----:B------:R-:W-:Y:S08]  /*4f80*/  MUFU.EX2 R135, R135 ;  /* 0x0000008700877308 */ /* 0x000ff00000000800 */
[----:B------:R-:W1:Y:S01]  /*4f90*/  MUFU.SIN R4, R5 ;  /* 0x0000000500047308 */ /* 0x000e620000000400 */
[C---:B---3--:R-:W-:Y:S01]  /*4fa0*/  FMUL.FTZ R170, R133.reuse, R170 ;  /* 0x000000aa85aa7220 */ /* 0x048fe20000410000 */
[----:B------:R-:W-:Y:S01]  /*4fb0*/  FMUL.FTZ R169, R133, R148 ;  /* 0x0000009485a97220 */ /* 0x000fe20000410000 */
[-C--:B------:R-:W-:Y:S01]  /*4fc0*/  FMUL.FTZ R148, R0, -R6.reuse ;  /* 0x8000000600947220 */ /* 0x080fe20000410000 */
[----:B------:R-:W-:-:S04]  /*4fd0*/  FMUL.FTZ R133, R29, -R6 ;  /* 0x800000061d857220 */ /* 0x000fc80000410000 */
[----:B------:R-:W3:Y:S08]  /*4fe0*/  MUFU.COS R8, R5 ;  /* 0x0000000500087308 */ /* 0x000ef00000000000 */
[----:B------:R4:W5:Y:S01]  /*4ff0*/  MUFU.COS R172, R139 ;  /* 0x0000008b00ac7308 */ /* 0x0009620000000000 */
[----:B-1----:R-:W-:-:S07]  /*5000*/  FMUL.FTZ R165, R135, R4 ;  /* 0x0000000487a57220 */ /* 0x002fce0000410000 */
[----:B------:R-:W-:Y:S01]  /*5010*/  MUFU.EX2 R11, R11 ;  /* 0x0000000b000b7308 */ /* 0x000fe20000000800 */
[----:B---3--:R-:W-:Y:S01]  /*5020*/  FMUL.FTZ R167, R135, R8 ;  /* 0x0000000887a77220 */ /* 0x008fe20000410000 */
[-C--:B----4-:R-:W-:Y:S01]  /*5030*/  FMUL.FTZ R139, R35, -R6.reuse ;  /* 0x80000006238b7220 */ /* 0x090fe20000410000 */
[----:B------:R-:W-:-:S05]  /*5040*/  FMUL.FTZ R135, R31, -R6 ;  /* 0x800000061f877220 */ /* 0x000fca0000410000 */
[----:B------:R-:W1:Y:S01]  /*5050*/  MUFU.COS R168, R3 ;  /* 0x0000000300a87308 */ /* 0x000e620000000000 */
[----:B-----5:R-:W-:-:S07]  /*5060*/  FMUL.FTZ R172, R27, R172 ;  /* 0x000000ac1bac7220 */ /* 0x020fce0000410000 */
[----:B------:R-:W3:Y:S01]  /*5070*/  MUFU.SIN R166, R3 ;  /* 0x0000000300a67308 */ /* 0x000ee20000000400 */
[C---:B-1----:R-:W-:Y:S01]  /*5080*/  FMUL.FTZ R168, R11.reuse, R168 ;  /* 0x000000a80ba87220 */ /* 0x042fe20000410000 */
[----:B---3--:R-:W-:Y:S01]  /*5090*/  FMUL.FTZ R166, R11, R166 ;  /* 0x000000a60ba67220 */ /* 0x008fe20000410000 */
[----:B------:R-:W-:Y:S06]  /*50a0*/  BAR.SYNC.DEFER_BLOCKING 0x0 ;  /* 0x0000000000007b1d */ /* 0x000fec0000010000 */
[----:B0-----:R-:W-:Y:S05]  /*50b0*/  @P2 BRA `(.L_x_6500) ;  /* 0x0000000000242947 */ /* 0x001fea0003800000 */
        /* <DEDUP_REMOVED lines=9> */
.L_x_6500:
[----:B------:R-:W-:-:S06]  /*5150*/  LEA R26, R129, UR30, 0x3 ;  /* 0x0000001e811a7c11 */ /* 0x000fcc000f8e18ff */
[----:B------:R-:W0:Y:S02]  /*5160*/  LDS.64 R26, [R26+0x28f8] ;  /* 0x0028f8001a1a7984 */ /* 0x000e240000000a00 */
.L_x_6501:
[----:B--2---:R-:W-:Y:S05]  /*5170*/  BSYNC.RECONVERGENT B0 ;  /* 0x0000000000007941 */ /* 0x004fea0003800200 */
.L_x_6499:
[----:B------:R-:W2:Y:S01]  /*5180*/  @P1 LDC R3, c[0x0][0x38c] ;  /* 0x0000e300ff031b82 */ /* 0x000ea20000000800 */
[----:B------:R-:W-:Y:S01]  /*5190*/  FMUL.FTZ R10, R111, R102 ;  /* 0x000000666f0a7220 */ /* 0x000fe20000410000 */
[----:B------:R-:W-:Y:S01]  /*51a0*/  FMUL.FTZ R12, RZ, R193 ;  /* 0x000000c1ff0c7220 */ /* 0x000fe20000410000 */
[----:B------:R-:W-:Y:S01]  /*51b0*/  VOTEU.ANY UP0, P1 ;  /* 0x0000000000ff7886 */ /* 0x000fe20000800100 */
[----:B------:R-:W-:Y:S02]  /*51c0*/  HFMA2 R9, -RZ, RZ, 0, 9.5367431640625e-07 ;  /* 0x00000010ff097431 */ /* 0x000fe400000001ff */
[-C--:B-1----:R-:W-:Y:S01]  /*51d0*/  FMUL.FTZ R2, R193, R10.reuse ;  /* 0x0000000ac1027220 */ /* 0x082fe20000410000 */
[----:B------:R-:W-:Y:S01]  /*51e0*/  FFMA.FTZ R12, R195, R10, -R12 ;  /* 0x0000000ac30c7223 */ /* 0x000fe2000001080c */
[----:B------:R-:W-:Y:S01]  /*51f0*/  HFMA2 R5, -RZ, RZ, 0, 0 ;  /* 0x00000000ff057431 */ /* 0x000fe200000001ff */
[----:B------:R-:W-:Y:S01]  /*5200*/  @UP0 UIADD3 UR19, UPT, UPT, UR11, -0x2, URZ ;  /* 0xfffffffe0b130890 */ /* 0x000fe2000fffe0ff */
[----:B------:R-:W-:Y:S01]  /*5210*/  FFMA.FTZ R2, RZ, R195, R2 ;  /* 0x000000c3ff027223 */ /* 0x000fe20000010002 */
[----:B------:R-:W-:Y:S01]  /*5220*/  FFMA.FTZ R12, R109, R100, R12 ;  /* 0x000000646d0c7223 */ /* 0x000fe2000001000c */
[----:B------:R-:W-:-:S02]  /*5230*/  MOV R4, 0x3f800000 ;  /* 0x3f80000000047802 */ /* 0x000fc40000000f00 */
[----:B------:R-:W-:Y:S01]  /*5240*/  CS2R R6, SRZ ;  /* 0x0000000000067805 */ /* 0x000fe2000001ff00 */
[----:B------:R-:W-:Y:S01]  /*5250*/  FADD.FTZ R2, RZ, R2 ;  /* 0x00000002ff027221 */ /* 0x000fe20000010000 */
[----:B------:R-:W-:-:S04]  /*5260*/  FMUL.FTZ R11, R191, R12 ;  /* 0x0000000cbf0b7220 */ /* 0x000fc80000410000 */
[-C--:B------:R-:W-:Y:S01]  /*5270*/  FFMA.FTZ R11, R192, R2.reuse, R11 ;  /* 0x00000002c00b7223 */ /* 0x080fe2000001000b */
[----:B--2---:R-:W-:Y:S02]  /*5280*/  @P1 IMAD R8, R3, UR19, R28 ;  /* 0x0000001303081c24 */ /* 0x004fe4000f8e021c */
[----:B------:R-:W-:Y:S01]  /*5290*/  FMUL.FTZ R3, R191, R2 ;  /* 0x00000002bf037220 */ /* 0x000fe20000410000 */
[----:B------:R-:W-:Y:S01]  /*52a0*/  FADD.FTZ R11, RZ, R11 ;  /* 0x0000000bff0b7221 */ /* 0x000fe20000010000 */
[----:B------:R-:W-:-:S04]  /*52b0*/  @P1 IMAD.WIDE R8, R8, R9, UR4 ;  /* 0x0000000408081e25 */ /* 0x000fc8000f8e0209 */
[----:B------:R-:W-:Y:S01]  /*52c0*/  FFMA.FTZ R12, R192, R12, -R3 ;  /* 0x0000000cc00c7223 */ /* 0x000fe20000010803 */
[----:B------:R-:W-:-:S03]  /*52d0*/  FMUL.FTZ R3, R189, R11 ;  /* 0x0000000bbd037220 */ /* 0x000fc60000410000 */
[----:B------:R-:W-:Y:S01]  /*52e0*/  FFMA.FTZ R12, R107, R98, R12 ;  /* 0x000000626b0c7223 */ /* 0x000fe2000001000c */
[----:B------:R1:W5:Y:S01]  /*52f0*/  @P1 LDG.E.128 R4, desc[UR24][R8.64] ;  /* 0x0000001808041981 */ /* 0x000362000c1e1d00 */
[----:B------:R-:W-:Y:S02]  /*5300*/  ISETP.GT.U32.AND P2, PT, R129, 0x1f, PT ;  /* 0x0000001f8100780c */ /* 0x000fe40003f44070 */
[-C--:B------:R-:W-:Y:S01]  /*5310*/  FMUL.FTZ R2, R189, R12.reuse ;  /* 0x0000000cbd027220 */ /* 0x080fe20000410000 */
[C---:B------:R-:W-:Y:S01]  /*5320*/  FFMA.FTZ R12, R190.reuse, R12, -R3 ;  /* 0x0000000cbe0c7223 */ /* 0x040fe20000010803 */
[----:B------:R-:W-:Y:S02]  /*5330*/  LOP3.LUT R13, R13, 0xfffffffd, RZ, 0xc0, !PT ;  /* 0xfffffffd0d0d7812 */ /* 0x000fe400078ec0ff */
[----:B------:R-:W-:Y:S01]  /*5340*/  FFMA.FTZ R2, R190, R11, R2 ;  /* 0x0000000bbe027223 */ /* 0x000fe20000010002 */
[----:B------:R-:W-:-:S03]  /*5350*/  FFMA.FTZ R12, R105, R96, R12 ;  /* 0x00000060690c7223 */ /* 0x000fc6000001000c */
[----:B------:R-:W-:Y:S01]  /*5360*/  FADD.FTZ R2, RZ, R2 ;  /* 0x00000002ff027221 */ /* 0x000fe20000010000 */
[----:B-1----:R-:W-:Y:S02]  /*5370*/  FMUL.FTZ R9, R187, R12 ;  /* 0x0000000cbb097220 */ /* 0x002fe40000410000 */
[----:B------:R-:W-:Y:S01]  /*5380*/  @P2 LOP3.LUT R13, R13, 0x2, RZ, 0xfc, !PT ;  /* 0x000000020d0d2812 */ /* 0x000fe200078efcff */
        /* <DEDUP_REMOVED lines=11> */
[C---:B------:R-:W-:Y:S02]  /*5440*/  FFMA.FTZ R3, R16.reuse, R195, -R3 ;  /* 0x000000c310037223 */ /* 0x040fe40000010803 */
[----:B------:R-:W-:Y:S01]  /*5450*/  FADD.FTZ R8, RZ, R2 ;  /* 0x00000002ff087221 */ /* 0x000fe20000010000 */
[----:B------:R-:W-:Y:S01]  /*5460*/  FMUL.FTZ R11, R183, R12 ;  /* 0x0000000cb70b7220 */ /* 0x000fe20000410000 */
[----:B------:R-:W-:-:S02]  /*5470*/  FMUL.FTZ R2, R16, R193 ;  /* 0x000000c110027220 */ /* 0x000fc40000410000 */
[-C--:B------:R-:W-:Y:S01]  /*5480*/  FMUL.FTZ R9, R183, R8.reuse ;  /* 0x00000008b7097220 */ /* 0x080fe20000410000 */
[C---:B------:R-:W-:Y:S01]  /*5490*/  FFMA.FTZ R11, R184.reuse, R8, R11 ;  /* 0x00000008b80b7223 */ /* 0x040fe2000001000b */
[----:B------:R-:W-:Y:S02]  /*54a0*/  FFMA.FTZ R2, R17, R195, R2 ;  /* 0x000000c311027223 */ /* 0x000fe40000010002 */
        /* <DEDUP_REMOVED lines=108> */
[C---:B------:R-:W-:Y:S01]  /*5b70*/  FFMA.FTZ R11, R168.reuse, R15, R12 ;  /* 0x0000000fa80b7223 */ /* 0x040fe2000001000c */
[----:B------:R-:W-:Y:S01]  /*5b80*/  FFMA.FTZ R10, R81, R64, R10 ;  /* 0x00000040510a7223 */ /* 0x000fe2000001000a */
[C---:B------:R-:W-:Y:S01]  /*5b90*/  FFMA.FTZ R8, R168.reuse, R3, -R8 ;  /* 0x00000003a8087223 */ /* 0x040fe20000010808 */
        /* <DEDUP_REMOVED lines=86> */
.L_x_6560:
        /* <DEDUP_REMOVED lines=13> */
.L_x_6563:
[----:B------:R-:W-:-:S03]  /*61d0*/  UMOV UR19, 0xffffffff ;  /* 0xffffffff00137882 */ /* 0x000fc60000000000 */
[----:B------:R-:W-:Y:S05]  /*61e0*/  BRA.DIV UR19, `(.L_x_6505) ;  /* 0x0000006a13747947 */ /* 0x000fea000b800000 */
.L_x_6566:
[----:B------:R-:W-:-:S03]  /*61f0*/  UMOV UR19, 0xffffffff ;  /* 0xffffffff00137882 */ /* 0x000fc60000000000 */
[----:B------:R-:W-:Y:S05]  /*6200*/  BRA.DIV UR19, `(.L_x_6506) ;  /* 0x0000006a13947947 */ /* 0x000fea000b800000 */
.L_x_6569:
[----:B------:R-:W-:-:S03]  /*6210*/  UMOV UR19, 0xffffffff ;  /* 0xffffffff00137882 */ /* 0x000fc60000000000 */
[----:B------:R-:W-:Y:S05]  /*6220*/  BRA.DIV UR19, `(.L_x_6507) ;  /* 0x0000006a13b47947 */ /* 0x000fea000b800000 */
.L_x_6572:
        /* <DEDUP_REMOVED lines=10> */
.L_x_6582:
        /* <DEDUP_REMOVED lines=23> */
.L_x_6502:
[----:B------:R-:W-:Y:S05]  /*6440*/  WARPSYNC.ALL ;  /* 0x0000000000007948 */ /* 0x000fea0003800000 */
[C---:B------:R-:W-:Y:S01]  /*6450*/  FMUL.FTZ R2, R166.reuse, R149 ;  /* 0x00000095a6027220 */ /* 0x040fe20000410000 */
[C---:B--2--5:R-:W-:Y:S01]  /*6460*/  FMUL.FTZ R7, R166.reuse, R133 ;  /* 0x00000085a6077220 */ /* 0x064fe20000410000 */
        /* <DEDUP_REMOVED lines=18> */
[-C--:B------:R-:W-:Y:S01]  /*6590*/  FMUL.FTZ R7, R169, R10.reuse ;  /* 0x0000000aa9077220 */ /* 0x080fe20000410000 */
[----:B------:R-:W-:Y:S01]  /*65a0*/  FADD.FTZ R6, R151, R6 ;  /* 0x0000000697067221 */ /* 0x000fe20000010000 */
[----:B------:R-:W-:Y:S01]  /*65b0*/  FADD.FTZ R8, R135, R8 ;  /* 0x0000000887087221 */ /* 0x000fe20000010000 */
[C---:B------:R-:W-:Y:S01]  /*65c0*/  FFMA.FTZ R5, R170.reuse, R10, R5 ;  /* 0x0000000aaa057223 */ /* 0x040fe20000010005 */
[C---:B------:R-:W-:Y:S01]  /*65d0*/  FFMA.FTZ R7, R170.reuse, R3, -R7 ;  /* 0x00000003aa077223 */ /* 0x040fe20000010807 */
        /* <DEDUP_REMOVED lines=8> */
[----:B------:R-:W0:Y:S01]  /*6660*/  LDS.64 R2, [R127+UR15+0x10e8] ;  /* 0x0010e80f7f027984 */ /* 0x000e220008000a00 */
[----:B------:R-:W-:Y:S01]  /*6670*/  FADD.FTZ R9, R152, R9 ;  /* 0x0000000998097221 */ /* 0x000fe20000010000 */
[----:B------:R-:W-:Y:S01]  /*6680*/  FADD.FTZ R11, R136, R11 ;  /* 0x0000000b880b7221 */ /* 0x000fe20000010000 */
[C---:B------:R-:W-:Y:S01]  /*6690*/  FMUL.FTZ R4, R173.reuse, R13 ;  /* 0x0000000dad047220 */ /* 0x040fe20000410000 */
[----:B------:R-:W-:Y:S01]  /*66a0*/  FMUL.FTZ R15, R173, R7 ;  /* 0x00000007ad0f7220 */ /* 0x000fe20000410000 */
[C---:B------:R-:W-:Y:S01]  /*66b0*/  FMUL.FTZ R5, R171.reuse, R9 ;  /* 0x00000009ab057220 */ /* 0x040fe20000410000 */
[----:B------:R-:W-:Y:S01]  /*66c0*/  UISETP.GE.AND UP0, UPT, UR11, UR31, UPT ;  /* 0x0000001f0b00728c */ /* 0x000fe2000bf06270 */
        /* <DEDUP_REMOVED lines=33> */
[CC--:B0-----:R-:W-:Y:S01]  /*68e0*/  FMUL.FTZ R5, R17.reuse, R2.reuse ;  /* 0x0000000211057220 */ /* 0x0c1fe20000410000 */
[----:B------:R-:W-:Y:S01]  /*68f0*/  FMUL.FTZ R17, R17, R3 ;  /* 0x0000000311117220 */ /* 0x000fe20000410000 */
[----:B------:R-:W-:Y:S01]  /*6900*/  FFMA.FTZ R11, R182, R11, R7 ;  /* 0x0000000bb60b7223 */ /* 0x000fe20000010007 */
[----:B------:R-:W-:Y:S01]  /*6910*/  FADD.FTZ R4, R155, R4 ;  /* 0x000000049b047221 */ /* 0x000fe20000010000 */
[C---:B------:R-:W-:Y:S01]  /*6920*/  FFMA.FTZ R5, R16.reuse, R3, R5 ;  /* 0x0000000310057223 */ /* 0x040fe20000010005 */
[----:B------:R-:W-:Y:S01]  /*6930*/  FFMA.FTZ R232, R16, R2, -R17 ;  /* 0x0000000210e87223 */ /* 0x000fe20000010811 */
[----:B------:R-:W-:Y:S01]  /*6940*/  FMUL.FTZ R7, R177, R6 ;  /* 0x00000006b1077220 */ /* 0x000fe20000410000 */
[-C--:B------:R-:W-:Y:S01]  /*6950*/  FMUL.FTZ R3, R183, R11.reuse ;  /* 0x0000000bb7037220 */ /* 0x080fe20000410000 */
[----:B------:R-:W-:Y:S01]  /*6960*/  FADD.FTZ R204, RZ, R5 ;  /* 0x00000005ffcc7221 */ /* 0x000fe20000010000 */
[----:B------:R-:W-:Y:S01]  /*6970*/  FFMA.FTZ R232, R111, R102, R232 ;  /* 0x000000666fe87223 */ /* 0x000fe200000100e8 */
[-C--:B------:R-:W-:Y:S01]  /*6980*/  FMUL.FTZ R9, R177, R4.reuse ;  /* 0x00000004b1097220 */ /* 0x080fe20000410000 */
[----:B------:R-:W-:Y:S01]  /*6990*/  FFMA.FTZ R7, R178, R4, R7 ;  /* 0x00000004b2077223 */ /* 0x000fe20000010007 */
[----:B------:R-:W-:Y:S01]  /*69a0*/  FMUL.FTZ R4, R183, R8 ;  /* 0x00000008b7047220 */ /* 0x000fe20000410000 */
[C---:B------:R-:W-:Y:S01]  /*69b0*/  FMUL.FTZ R2, R193.reuse, R204 ;  /* 0x000000ccc1027220 */ /* 0x040fe20000410000 */
[C---:B------:R-:W-:Y:S01]  /*69c0*/  FFMA.FTZ R8, R184.reuse, R8, -R3 ;  /* 0x00000008b8087223 */ /* 0x040fe20000010803 */
[-C--:B------:R-:W-:Y:S01]  /*69d0*/  FMUL.FTZ R3, R193, R232.reuse ;  /* 0x000000e8c1037220 */ /* 0x080fe20000410000 */
[----:B------:R-:W-:Y:S01]  /*69e0*/  FFMA.FTZ R4, R184, R11, R4 ;  /* 0x0000000bb8047223 */ /* 0x000fe20000010004 */
[----:B------:R-:W-:Y:S01]  /*69f0*/  FFMA.FTZ R2, R195, R232, -R2 ;  /* 0x000000e8c3027223 */ /* 0x000fe20000010802 */
[----:B------:R-:W-:Y:S01]  /*6a00*/  FMUL.FTZ R5, R185, R8 ;  /* 0x00000008b9057220 */ /* 0x000fe20000410000 */
[----:B------:R-:W-:Y:S01]  /*6a10*/  FFMA.FTZ R3, R195, R204, R3 ;  /* 0x000000ccc3037223 */ /* 0x000fe20000010003 */
[----:B------:R-:W-:Y:S01]  /*6a20*/  FFMA.FTZ R9, R178, R6, -R9 ;  /* 0x00000006b2097223 */ /* 0x000fe20000010809 */
[----:B------:R-:W-:Y:S01]  /*6a30*/  FFMA.FTZ R230, R109, R100, R2 ;  /* 0x000000646de67223 */ /* 0x000fe20000010002 */
[----:B------:R-:W-:Y:S01]  /*6a40*/  FFMA.FTZ R10, R186, R4, R5 ;  /* 0x00000004ba0a7223 */ /* 0x000fe20000010005 */
[----:B------:R-:W-:Y:S01]  /*6a50*/  FADD.FTZ R202, RZ, R3 ;  /* 0x00000003ffca7221 */ /* 0x000fe20000010000 */
[----:B------:R-:W-:Y:S01]  /*6a60*/  FADD.FTZ R7, R156, R7 ;  /* 0x000000079c077221 */ /* 0x000fe20000010000 */
[C---:B------:R-:W-:Y:S01]  /*6a70*/  FMUL.FTZ R5, R191.reuse, R230 ;  /* 0x000000e6bf057220 */ /* 0x040fe20000410000 */
[----:B------:R-:W-:Y:S01]  /*6a80*/  FADD.FTZ R9, R140, R9 ;  /* 0x000000098c097221 */ /* 0x000fe20000010000 */
[-C--:B------:R-:W-:Y:S01]  /*6a90*/  FMUL.FTZ R3, R191, R202.reuse ;  /* 0x000000cabf037220 */ /* 0x080fe20000410000 */
[----:B------:R-:W-:Y:S01]  /*6aa0*/  FMUL.FTZ R2, R179, R7 ;  /* 0x00000007b3027220 */ /* 0x000fe20000410000 */
[C---:B------:R-:W-:Y:S01]  /*6ab0*/  FFMA.FTZ R5, R192.reuse, R202, R5 ;  /* 0x000000cac0057223 */ /* 0x040fe20000010005 */
[----:B------:R-:W-:Y:S01]  /*6ac0*/  FMUL.FTZ R11, R185, R4 ;  /* 0x00000004b90b7220 */ /* 0x000fe20000410000 */
[----:B------:R-:W-:Y:S01]  /*6ad0*/  FFMA.FTZ R228, R192, R230, -R3 ;  /* 0x000000e6c0e47223 */ /* 0x000fe20000010803 */
[-C--:B------:R-:W-:Y:S01]  /*6ae0*/  FFMA.FTZ R6, R180, R9.reuse, -R2 ;  /* 0x00000009b4067223 */ /* 0x080fe20000010802 */
[----:B------:R-:W-:Y:S01]  /*6af0*/  FADD.FTZ R203, RZ, R5 ;  /* 0x00000005ffcb7221 */ /* 0x000fe20000010000 */
[----:B------:R-:W-:Y:S01]  /*6b00*/  FFMA.FTZ R8, R186, R8, -R11 ;  /* 0x00000008ba087223 */ /* 0x000fe2000001080b */
[----:B------:R-:W-:Y:S01]  /*6b10*/  FFMA.FTZ R228, R107, R98, R228 ;  /* 0x000000626be47223 */ /* 0x000fe200000100e4 */
[----:B------:R-:W-:Y:S01]  /*6b20*/  FMUL.FTZ R11, R179, R9 ;  /* 0x00000009b30b7220 */ /* 0x000fe20000410000 */
[----:B------:R-:W-:Y:S01]  /*6b30*/  FMUL.FTZ R3, R189, R203 ;  /* 0x000000cbbd037220 */ /* 0x000fe20000410000 */
[----:B------:R-:W-:Y:S01]  /*6b40*/  FMUL.FTZ R5, R187, R8 ;  /* 0x00000008bb057220 */ /* 0x000fe20000410000 */
[-C--:B------:R-:W-:Y:S01]  /*6b50*/  FMUL.FTZ R2, R189, R228.reuse ;  /* 0x000000e4bd027220 */ /* 0x080fe20000410000 */
[----:B------:R-:W-:Y:S01]  /*6b60*/  FFMA.FTZ R4, R180, R7, R11 ;  /* 0x00000007b4047223 */ /* 0x000fe2000001000b */
[C---:B------:R-:W-:Y:S01]  /*6b70*/  FFMA.FTZ R226, R190.reuse, R228, -R3 ;  /* 0x000000e4bee27223 */ /* 0x040fe20000010803 */
[-C--:B------:R-:W-:Y:S01]  /*6b80*/  FMUL.FTZ R7, R187, R10.reuse ;  /* 0x0000000abb077220 */ /* 0x080fe20000410000 */
[----:B------:R-:W-:Y:S01]  /*6b90*/  FFMA.FTZ R2, R190, R203, R2 ;  /* 0x000000cbbe027223 */ /* 0x000fe20000010002 */
[C---:B------:R-:W-:Y:S01]  /*6ba0*/  FFMA.FTZ R10, R188.reuse, R10, R5 ;  /* 0x0000000abc0a7223 */ /* 0x040fe20000010005 */
[----:B------:R-:W-:Y:S01]  /*6bb0*/  FFMA.FTZ R226, R105, R96, R226 ;  /* 0x0000006069e27223 */ /* 0x000fe200000100e2 */
[C---:B------:R-:W-:Y:S01]  /*6bc0*/  FFMA.FTZ R8, R188.reuse, R8, -R7 ;  /* 0x00000008bc087223 */ /* 0x040fe20000010807 */
[----:B------:R-:W-:Y:S01]  /*6bd0*/  FADD.FTZ R200, RZ, R2 ;  /* 0x00000002ffc87221 */ /* 0x000fe20000010000 */
[----:B------:R-:W-:Y:S01]  /*6be0*/  FADD.FTZ R4, R157, R4 ;  /* 0x000000049d047221 */ /* 0x000fe20000010000 */
[----:B------:R-:W-:Y:S01]  /*6bf0*/  FMUL.FTZ R5, R187, R226 ;  /* 0x000000e2bb057220 */ /* 0x000fe20000410000 */
[----:B------:R-:W-:Y:S01]  /*6c00*/  FADD.FTZ R6, R141, R6 ;  /* 0x000000068d067221 */ /* 0x000fe20000010000 */
[----:B------:R-:W-:Y:S01]  /*6c10*/  FMUL.FTZ R3, R187, R200 ;  /* 0x000000c8bb037220 */ /* 0x000fe20000410000 */
[C---:B------:R-:W-:Y:S01]  /*6c20*/  FMUL.FTZ R9, R181.reuse, R4 ;  /* 0x00000004b5097220 */ /* 0x040fe20000410000 */
[C---:B------:R-:W-:Y:S01]  /*6c30*/  FFMA.FTZ R5, R188.reuse, R200, R5 ;  /* 0x000000c8bc057223 */ /* 0x040fe20000010005 */
[----:B------:R-:W-:Y:S01]  /*6c40*/  FMUL.FTZ R7, R181, R6 ;  /* 0x00000006b5077220 */ /* 0x000fe20000410000 */
[----:B------:R-:W-:Y:S01]  /*6c50*/  FFMA.FTZ R224, R188, R226, -R3 ;  /* 0x000000e2bce07223 */ /* 0x000fe20000010803 */
[C---:B------:R-:W-:Y:S01]  /*6c60*/  FMUL.FTZ R3, R189.reuse, R8 ;  /* 0x00000008bd037220 */ /* 0x040fe20000410000 */
[----:B------:R-:W-:Y:S01]  /*6c70*/  FADD.FTZ R201, RZ, R5 ;  /* 0x00000005ffc97221 */ /* 0x000fe20000010000 */
[----:B------:R-:W-:Y:S01]  /*6c80*/  FMUL.FTZ R5, R189, R10 ;  /* 0x0000000abd057220 */ /* 0x000fe20000410000 */
[----:B------:R-:W-:Y:S01]  /*6c90*/  FFMA.FTZ R224, R103, R94, R224 ;  /* 0x0000005e67e07223 */ /* 0x000fe200000100e0 */
[----:B------:R-:W-:Y:S01]  /*6ca0*/  FFMA.FTZ R9, R182, R6, -R9 ;  /* 0x00000006b6097223 */ /* 0x000fe20000010809 */
[----:B------:R-:W-:Y:S01]  /*6cb0*/  FFMA.FTZ R10, R190, R10, R3 ;  /* 0x0000000abe0a7223 */ /* 0x000fe20000010003 */
[CC--:B------:R-:W-:Y:S01]  /*6cc0*/  FMUL.FTZ R3, R185.reuse, R201.reuse ;  /* 0x000000c9b9037220 */ /* 0x0c0fe20000410000 */
[----:B------:R-:W-:Y:S01]  /*6cd0*/  FMUL.FTZ R2, R185, R224 ;  /* 0x000000e0b9027220 */ /* 0x000fe20000410000 */
[----:B------:R-:W-:Y:S01]  /*6ce0*/  FFMA.FTZ R7, R182, R4, R7 ;  /* 0x00000004b6077223 */ /* 0x000fe20000010007 */
[----:B------:R-:W-:Y:S01]  /*6cf0*/  FADD.FTZ R9, R142, R9 ;  /* 0x000000098e097221 */ /* 0x000fe20000010000 */
[C---:B------:R-:W-:Y:S01]  /*6d00*/  FFMA.FTZ R222, R186.reuse, R224, -R3 ;  /* 0x000000e0bade7223 */ /* 0x040fe20000010803 */
[----:B------:R-:W-:Y:S01]  /*6d10*/  FFMA.FTZ R2, R186, R201, R2 ;  /* 0x000000c9ba027223 */ /* 0x000fe20000010002 */
[----:B------:R-:W-:Y:S01]  /*6d20*/  FADD.FTZ R7, R158, R7 ;  /* 0x000000079e077221 */ /* 0x000fe20000010000 */
[----:B------:R-:W-:Y:S01]  /*6d30*/  FMUL.FTZ R3, R183, R9 ;  /* 0x00000009b7037220 */ /* 0x000fe20000410000 */
[----:B------:R-:W-:Y:S01]  /*6d40*/  FFMA.FTZ R222, R101, R92, R222 ;  /* 0x0000005c65de7223 */ /* 0x000fe200000100de */
[----:B------:R-:W-:Y:S01]  /*6d50*/  FADD.FTZ R198, RZ, R2 ;  /* 0x00000002ffc67221 */ /* 0x000fe20000010000 */
[----:B------:R-:W-:Y:S01]  /*6d60*/  FFMA.FTZ R11, R190, R8, -R5 ;  /* 0x00000008be0b7223 */ /* 0x000fe20000010805 */
[CC--:B------:R-:W-:Y:S01]  /*6d70*/  FMUL.FTZ R4, R183.reuse, R7.reuse ;  /* 0x00000007b7047220 */ /* 0x0c0fe20000410000 */
[C---:B------:R-:W-:Y:S01]  /*6d80*/  FFMA.FTZ R2, R184.reuse, R7, R3 ;  /* 0x00000007b8027223 */ /* 0x040fe20000010003 */
[C---:B------:R-:W-:Y:S01]  /*6d90*/  FMUL.FTZ R5, R183.reuse, R222 ;  /* 0x000000deb7057220 */ /* 0x040fe20000410000 */
[-C--:B------:R-:W-:Y:S01]  /*6da0*/  FMUL.FTZ R3, R183, R198.reuse ;  /* 0x000000c6b7037220 */ /* 0x080fe20000410000 */
[C---:B------:R-:W-:Y:S01]  /*6db0*/  FFMA.FTZ R4, R184.reuse, R9, -R4 ;  /* 0x00000009b8047223 */ /* 0x040fe20000010804 */
        /* <DEDUP_REMOVED lines=19> */
[-C--:B------:R-:W-:Y:S01]  /*6ef0*/  FMUL.FTZ R2, R187, R5.reuse ;  /* 0x00000005bb027220 */ /* 0x080fe20000410000 */
[C---:B------:R-:W-:Y:S01]  /*6f00*/  FFMA.FTZ R4, R188.reuse, R5, R3 ;  /* 0x00000005bc047223 */ /* 0x040fe20000010003 */
[C---:B------:R-:W-:Y:S01]  /*6f10*/  FMUL.FTZ R5, R179.reuse, R218 ;  /* 0x000000dab3057220 */ /* 0x040fe20000410000 */
[-C--:B------:R-:W-:Y:S01]  /*6f20*/  FMUL.FTZ R3, R179, R196.reuse ;  /* 0x000000c4b3037220 */ /* 0x080fe20000410000 */
[----:B------:R-:W-:Y:S01]  /*6f30*/  FFMA.FTZ R2, R188, R7, -R2 ;  /* 0x00000007bc027223 */ /* 0x000fe20000010802 */
[----:B------:R-:W-:Y:S01]  /*6f40*/  FADD.FTZ R4, R161, R4 ;  /* 0x00000004a1047221 */ /* 0x000fe20000010000 */
[C---:B------:R-:W-:Y:S01]  /*6f50*/  FFMA.FTZ R5, R180.reuse, R196, R5 ;  /* 0x000000c4b4057223 */ /* 0x040fe20000010005 */
[----:B------:R-:W-:Y:S01]  /*6f60*/  FFMA.FTZ R216, R180, R218, -R3 ;  /* 0x000000dab4d87223 */ /* 0x000fe20000010803 */
[C---:B------:R-:W-:Y:S01]  /*6f70*/  FMUL.FTZ R7, R191.reuse, R11 ;  /* 0x0000000bbf077220 */ /* 0x040fe20000410000 */
[----:B------:R-:W-:Y:S01]  /*6f80*/  FMUL.FTZ R9, R191, R10 ;  /* 0x0000000abf097220 */ /* 0x000fe20000410000 */
[----:B------:R-:W-:Y:S01]  /*6f90*/  FADD.FTZ R197, RZ, R5 ;  /* 0x00000005ffc57221 */ /* 0x000fe20000010000 */
[----:B------:R-:W-:Y:S01]  /*6fa0*/  FFMA.FTZ R216, R95, R86, R216 ;  /* 0x000000565fd87223 */ /* 0x000fe200000100d8 */
[----:B------:R-:W-:Y:S01]  /*6fb0*/  FADD.FTZ R5, R145, R2 ;  /* 0x0000000291057221 */ /* 0x000fe20000010000 */
[C---:B------:R-:W-:Y:S01]  /*6fc0*/  FFMA.FTZ R8, R192.reuse, R10, R7 ;  /* 0x0000000ac0087223 */ /* 0x040fe20000010007 */
[C---:B------:R-:W-:Y:S01]  /*6fd0*/  FMUL.FTZ R3, R177.reuse, R197 ;  /* 0x000000c5b1037220 */ /* 0x040fe20000410000 */
[-C--:B------:R-:W-:Y:S01]  /*6fe0*/  FMUL.FTZ R2, R177, R216.reuse ;  /* 0x000000d8b1027220 */ /* 0x080fe20000410000 */
[C---:B------:R-:W-:Y:S01]  /*6ff0*/  FMUL.FTZ R7, R189.reuse, R5 ;  /* 0x00000005bd077220 */ /* 0x040fe20000410000 */
[----:B------:R-:W-:Y:S01]  /*7000*/  FFMA.FTZ R12, R192, R11, -R9 ;  /* 0x0000000bc00c7223 */ /* 0x000fe20000010809 */
[C---:B------:R-:W-:Y:S01]  /*7010*/  FFMA.FTZ R214, R178.reuse, R216, -R3 ;  /* 0x000000d8b2d67223 */ /* 0x040fe20000010803 */
[----:B------:R-:W-:Y:S01]  /*7020*/  FFMA.FTZ R2, R178, R197, R2 ;  /* 0x000000c5b2027223 */ /* 0x000fe20000010002 */
[-C--:B------:R-:W-:Y:S01]  /*7030*/  FMUL.FTZ R3, R189, R4.reuse ;  /* 0x00000004bd037220 */ /* 0x080fe20000410000 */
[C---:B------:R-:W-:Y:S01]  /*7040*/  FFMA.FTZ R7, R190.reuse, R4, R7 ;  /* 0x00000004be077223 */ /* 0x040fe20000010007 */
[----:B------:R-:W-:Y:S01]  /*7050*/  FFMA.FTZ R214, R93, R84, R214 ;  /* 0x000000545dd67223 */ /* 0x000fe200000100d6 */
[----:B------:R-:W-:Y:S01]  /*7060*/  FADD.FTZ R194, RZ, R2 ;  /* 0x00000002ffc27221 */ /* 0x000fe20000010000 */
[----:B------:R-:W-:Y:S01]  /*7070*/  FFMA.FTZ R9, R190, R5, -R3 ;  /* 0x00000005be097223 */ /* 0x000fe20000010803 */
        /* <DEDUP_REMOVED lines=13> */
[CC--:B------:R-:W-:Y:S01]  /*7150*/  FMUL.FTZ R3, R173.reuse, R207.reuse ;  /* 0x000000cfad037220 */ /* 0x0c0fe20000410000 */
[-C--:B------:R-:W-:Y:S01]  /*7160*/  FMUL.FTZ R2, R173, R212.reuse ;  /* 0x000000d4ad027220 */ /* 0x080fe20000410000 */
[----:B------:R-:W-:Y:S01]  /*7170*/  FADD.FTZ R14, R163, R14 ;  /* 0x0000000ea30e7221 */ /* 0x000fe20000010000 */
[----:B------:R-:W-:Y:S01]  /*7180*/  PLOP3.LUT P0, PT, PT, PT, UP0, 0x80, 0x8 ;  /* 0x000000000008781c */ /* 0x000fe20003f0f008 */
[C---:B------:R-:W-:Y:S01]  /*7190*/  FFMA.FTZ R210, R174.reuse, R212, -R3 ;  /* 0x000000d4aed27223 */ /* 0x040fe20000010803 */
[----:B------:R-:W-:Y:S01]  /*71a0*/  FFMA.FTZ R2, R174, R207, R2 ;  /* 0x000000cfae027223 */ /* 0x000fe20000010002 */
[----:B------:R-:W-:Y:S01]  /*71b0*/  HFMA2 R4, -RZ, RZ, 1.875, 0 ;  /* 0x3f800000ff047431 */ /* 0x000fe200000001ff */
[----:B------:R-:W-:Y:S01]  /*71c0*/  ISETP.NE.OR P0, PT, R205, RZ, P0 ;  /* 0x000000ffcd00720c */ /* 0x000fe20000705670 */
[----:B------:R-:W-:Y:S01]  /*71d0*/  FFMA.FTZ R210, R89, R80, R210 ;  /* 0x0000005059d27223 */ /* 0x000fe200000100d2 */
[----:B------:R-:W-:Y:S01]  /*71e0*/  FADD.FTZ R206, RZ, R2 ;  /* 0x00000002ffce7221 */ /* 0x000fe20000010000 */
[----:B------:R-:W-:Y:S01]  /*71f0*/  FMUL.FTZ R2, R193, R16 ;  /* 0x00000010c1027220 */ /* 0x000fe20000410000 */
[----:B------:R-:W-:Y:S01]  /*7200*/  CS2R R6, SRZ ;  /* 0x0000000000067805 */ /* 0x000fe2000001ff00 */
[C---:B------:R-:W-:Y:S01]  /*7210*/  FMUL.FTZ R9, R171.reuse, R210 ;  /* 0x000000d2ab097220 */ /* 0x040fe20000410000 */
[----:B------:R-:W-:Y:S01]  /*7220*/  FMUL.FTZ R3, R171, R206 ;  /* 0x000000ceab037220 */ /* 0x000fe20000410000 */
[----:B------:R-:W-:Y:S01]  /*7230*/  FFMA.FTZ R11, R195, R14, R2 ;  /* 0x0000000ec30b7223 */ /* 0x000fe20000010002 */
[----:B------:R-:W-:Y:S01]  /*7240*/  MOV R5, RZ ;  /* 0x000000ff00057202 */ /* 0x000fe20000000f00 */
[C---:B------:R-:W-:Y:S01]  /*7250*/  FFMA.FTZ R9, R172.reuse, R206, R9 ;  /* 0x000000ceac097223 */ /* 0x040fe20000010009 */
[----:B------:R-:W-:Y:S01]  /*7260*/  FFMA.FTZ R208, R172, R210, -R3 ;  /* 0x000000d2acd07223 */ /* 0x000fe20000010803 */
[----:B------:R-:W-:Y:S01]  /*7270*/  FMUL.FTZ R3, R193, R14 ;  /* 0x0000000ec1037220 */ /* 0x000fe20000410000 */
[----:B------:R-:W-:Y:S01]  /*7280*/  ISETP.GT.U32.AND P2, PT, R129, 0x1f, PT ;  /* 0x0000001f8100780c */ /* 0x000fe20003f44070 */
[----:B------:R-:W-:Y:S01]  /*7290*/  FADD.FTZ R209, RZ, R9 ;  /* 0x00000009ffd17221 */ /* 0x000fe20000010000 */
[----:B------:R-:W-:Y:S01]  /*72a0*/  FFMA.FTZ R208, R87, R76, R208 ;  /* 0x0000004c57d07223 */ /* 0x000fe200000100d0 */
[----:B------:R-:W-:Y:S01]  /*72b0*/  FFMA.FTZ R13, R195, R16, -R3 ;  /* 0x00000010c30d7223 */ /* 0x000fe20000010803 */
[----:B------:R-:W-:Y:S01]  /*72c0*/  @!P0 LEA R10, R28, UR30, 0x4 ;  /* 0x0000001e1c0a8c11 */ /* 0x000fe2000f8e20ff */
[CC--:B------:R-:W-:Y:S01]  /*72d0*/  FMUL.FTZ R3, R169.reuse, R209.reuse ;  /* 0x000000d1a9037220 */ /* 0x0c0fe20000410000 */
[----:B------:R-:W-:Y:S01]  /*72e0*/  FMUL.FTZ R2, R169, R208 ;  /* 0x000000d0a9027220 */ /* 0x000fe20000410000 */
[C---:B------:R-:W-:Y:S01]  /*72f0*/  FMUL.FTZ R14, R193.reuse, R12 ;  /* 0x0000000cc10e7220 */ /* 0x040fe20000410000 */
[----:B------:R-:W-:Y:S01]  /*7300*/  FMUL.FTZ R9, R193, R8 ;  /* 0x00000008c1097220 */ /* 0x000fe20000410000 */
[C---:B------:R-:W-:Y:S01]  /*7310*/  FFMA.FTZ R236, R170.reuse, R208, -R3 ;  /* 0x000000d0aaec7223 */ /* 0x040fe20000010803 */
[----:B------:R-:W-:Y:S01]  /*7320*/  FFMA.FTZ R2, R170, R209, R2 ;  /* 0x000000d1aa027223 */ /* 0x000fe20000010002 */
[----:B------:R0:W1:Y:S01]  /*7330*/  @!P0 LDS.128 R4, [R10+0x2af0] ;  /* 0x002af0000a048984 */ /* 0x0000620000000c00 */
[----:B------:R-:W-:Y:S01]  /*7340*/  FFMA.FTZ R8, R195, R8, R14 ;  /* 0x00000008c3087223 */ /* 0x000fe2000001000e */
[----:B------:R-:W-:Y:S01]  /*7350*/  FFMA.FTZ R236, R85, R72, R236 ;  /* 0x0000004855ec7223 */ /* 0x000fe200000100ec */
[----:B------:R-:W-:Y:S01]  /*7360*/  FADD.FTZ R234, RZ, R2 ;  /* 0x00000002ffea7221 */ /* 0x000fe20000010000 */
[----:B------:R-:W-:-:S02]  /*7370*/  FFMA.FTZ R9, R195, R12, -R9 ;  /* 0x0000000cc3097223 */ /* 0x000fc40000010809 */
[C---:B------:R-:W-:Y:S01]  /*7380*/  FMUL.FTZ R2, R165.reuse, R236 ;  /* 0x000000eca5027220 */ /* 0x040fe20000410000 */
[-C--:B------:R-:W-:Y:S01]  /*7390*/  FMUL.FTZ R3, R165, R234.reuse ;  /* 0x000000eaa5037220 */ /* 0x080fe20000410000 */
[----:B0-----:R-:W-:Y:S01]  /*73a0*/  FADD.FTZ R10, R164, R11 ;  /* 0x0000000ba40a7221 */ /* 0x001fe20000010000 */
[----:B------:R-:W-:Y:S01]  /*73b0*/  FADD.FTZ R11, R148, R13 ;  /* 0x0000000d940b7221 */ /* 0x000fe20000010000 */
[C---:B------:R-:W-:Y:S01]  /*73c0*/  FFMA.FTZ R215, R167.reuse, R234, R2 ;  /* 0x000000eaa7d77223 */ /* 0x040fe20000010002 */
[----:B------:R-:W-:-:S03]  /*73d0*/  FFMA.FTZ R2, R167, R236, -R3 ;  /* 0x000000eca7027223 */ /* 0x000fc60000010803 */
[----:B------:R-:W-:Y:S01]  /*73e0*/  FADD.FTZ R215, RZ, R215 ;  /* 0x000000d7ffd77221 */ /* 0x000fe20000010000 */
[----:B------:R-:W-:Y:S01]  /*73f0*/  FFMA.FTZ R213, R83, R68, R2 ;  /* 0x0000004453d57223 */ /* 0x000fe20000010002 */
[----:B------:R0:W-:Y:S02]  /*7400*/  STS.128 [R127+UR15+0x14f0], R8 ;  /* 0x0014f0087f007988 */ /* 0x0001e40008000c0f */
        /* <DEDUP_REMOVED lines=27> */
.L_x_6587:
        /* <DEDUP_REMOVED lines=13> */
.L_x_6512:
[----:B------:R-:W-:Y:S05]  /*7690*/  BSYNC.RECONVERGENT B0 ;  /* 0x0000000000007941 */ /* 0x000fea0003800200 */
.L_x_6511:
[----:B------:R-:W-:-:S03]  /*76a0*/  UMOV UR19, 0xffffffff ;  /* 0xffffffff00137882 */ /* 0x000fc60000000000 */
[----:B------:R-:W-:Y:S05]  /*76b0*/  BRA.DIV UR19, `(.L_x_6513) ;  /* 0x0000005a13e07947 */ /* 0x000fea000b800000 */
[----:B--2---:R2:W1:Y:S04]  /*76c0*/  SHFL.DOWN PT, R14, R17, 0x2, 0x1f ;  /* 0x08401f00110e7f89 */ /* 0x00446800000e0000 */
[----:B---3--:R2:W3:Y:S04]  /*76d0*/  SHFL.DOWN PT, R15, R16, 0x2, 0x1f ;  /* 0x08401f00100f7f89 */ /* 0x0084e800000e0000 */
[----:B----4-:R2:W4:Y:S04]  /*76e0*/  SHFL.DOWN PT, R18, R13, 0x2, 0x1f ;  /* 0x08401f000d127f89 */ /* 0x01052800000e0000 */
[----:B0-----:R2:W0:Y:S02]  /*76f0*/  SHFL.DOWN PT, R19, R12, 0x2, 0x1f ;  /* 0x08401f000c137f89 */ /* 0x00142400000e0000 */
.L_x_6593:
        /* <DEDUP_REMOVED lines=13> */
.L_x_6515:
[----:B------:R-:W-:Y:S05]  /*77d0*/  BSYNC.RECONVERGENT B0 ;  /* 0x0000000000007941 */ /* 0x000fea0003800200 */
.L_x_6514:
[----:B------:R-:W-:-:S03]  /*77e0*/  UMOV UR19, 0xffffffff ;  /* 0xffffffff00137882 */ /* 0x000fc60000000000 */
[----:B------:R-:W-:Y:S05]  /*77f0*/  BRA.DIV UR19, `(.L_x_6516) ;  /* 0x0000005e13007947 */ /* 0x000fea000b800000 */
[----:B-1----:R1:W1:Y:S04]  /*7800*/  SHFL.DOWN PT, R14, R17, 0x4, 0x1f ;  /* 0x08801f00110e7f89 */ /* 0x00226800000e0000 */
[----:B---3--:R3:W1:Y:S04]  /*7810*/  SHFL.DOWN PT, R15, R16, 0x4, 0x1f ;  /* 0x08801f00100f7f89 */ /* 0x00866800000e0000 */
[----:B----4-:R3:W4:Y:S04]  /*7820*/  SHFL.DOWN PT, R18, R13, 0x4, 0x1f ;  /* 0x08801f000d127f89 */ /* 0x01072800000e0000 */
[----:B0-----:R3:W0:Y:S02]  /*7830*/  SHFL.DOWN PT, R19, R12, 0x4, 0x1f ;  /* 0x08801f000c137f89 */ /* 0x00162400000e0000 */
.L_x_6599:
        /* <DEDUP_REMOVED lines=13> */
.L_x_6518:
[----:B------:R-:W-:Y:S05]  /*7910*/  BSYNC.RECONVERGENT B0 ;  /* 0x0000000000007941 */ /* 0x000fea0003800200 */
.L_x_6517:
[----:B------:R-:W-:-:S03]  /*7920*/  UMOV UR19, 0xffffffff ;  /* 0xffffffff00137882 */ /* 0x000fc60000000000 */
[----:B------:R-:W-:Y:S05]  /*7930*/  BRA.DIV UR19, `(.L_x_6519) ;  /* 0x0000005e13207947 */ /* 0x000fea000b800000 */
[----:B-1----:R1:W1:Y:S04]  /*7940*/  SHFL.DOWN PT, R14, R17, 0x8, 0x1f ;  /* 0x09001f00110e7f89 */ /* 0x00226800000e0000 */
[----:B------:R0:W1:Y:S04]  /*7950*/  SHFL.DOWN PT, R15, R16, 0x8, 0x1f ;  /* 0x09001f00100f7f89 */ /* 0x00006800000e0000 */
[----:B----4-:R4:W1:Y:S04]  /*7960*/  SHFL.DOWN PT, R18, R13, 0x8, 0x1f ;  /* 0x09001f000d127f89 */ /* 0x01086800000e0000 */
[----:B0-----:R4:W0:Y:S02]  /*7970*/  SHFL.DOWN PT, R19, R12, 0x8, 0x1f ;  /* 0x09001f000c137f89 */ /* 0x00182400000e0000 */
.L_x_6605:
        /* <DEDUP_REMOVED lines=13> */
.L_x_6521:
[----:B------:R-:W-:Y:S05]  /*7a50*/  BSYNC.RECONVERGENT B0 ;  /* 0x0000000000007941 */ /* 0x000fea0003800200 */
.L_x_6520:
[----:B------:R-:W-:-:S03]  /*7a60*/  UMOV UR19, 0xffffffff ;  /* 0xffffffff00137882 */ /* 0x000fc60000000000 */
[----:B------:R-:W-:Y:S05]  /*7a70*/  BRA.DIV UR19, `(.L_x_6522) ;  /* 0x0000005e13407947 */ /* 0x000fea000b800000 */
[----:B-1----:R1:W1:Y:S04]  /*7a80*/  SHFL.DOWN PT, R14, R17, 0x10, 0x1f ;  /* 0x0a001f00110e7f89 */ /* 0x00226800000e0000 */
[----:B------:R0:W1:Y:S04]  /*7a90*/  SHFL.DOWN PT, R15, R16, 0x10, 0x1f ;  /* 0x0a001f00100f7f89 */ /* 0x00006800000e0000 */
[----:B------:R1:W1:Y:S04]  /*7aa0*/  SHFL.DOWN PT, R18, R13, 0x10, 0x1f ;  /* 0x0a001f000d127f89 */ /* 0x00026800000e0000 */
[----:B0-----:R0:W0:Y:S02]  /*7ab0*/  SHFL.DOWN PT, R19, R12, 0x10, 0x1f ;  /* 0x0a001f000c137f89 */ /* 0x00102400000e0000 */
.L_x_6611:
        /* <DEDUP_REMOVED lines=13> */
.L_x_6524:
[----:B------:R-:W-:Y:S05]  /*7b90*/  BSYNC.RECONVERGENT B0 ;  /* 0x0000000000007941 */ /* 0x000fea0003800200 */
.L_x_6523:
        /* <DEDUP_REMOVED lines=26> */
.L_x_6625:
        /* <DEDUP_REMOVED lines=15> */
.L_x_6527:
[----:B------:R-:W-:Y:S05]  /*7e30*/  BSYNC.RECONVERGENT B0 ;  /* 0x0000000000007941 */ /* 0x000fea0003800200 */
.L_x_6526:
        /* <DEDUP_REMOVED lines=16> */
.L_x_6509:
[----:B------:R-:W-:Y:S05]  /*7f40*/  WARPSYNC.ALL ;  /* 0x0000000000007948 */ /* 0x000fea0003800000 */
[----:B------:R-:W-:Y:S01]  /*7f50*/  BAR.SYNC.DEFER_BLOCKING 0x0 ;  /* 0x0000000000007b1d */ /* 0x000fe20000010000 */
[----:B------:R-:W-:Y:S01]  /*7f60*/  FFMA.FTZ R10, R0, R232, RZ ;  /* 0x000000e8000a7223 */ /* 0x000fe200000100ff */
[----:B------:R-:W-:Y:S01]  /*7f70*/  ISETP.NE.AND P0, PT, R129, RZ, PT ;  /* 0x000000ff8100720c */ /* 0x000fe20003f05270 */
[----:B0-----:R-:W-:Y:S01]  /*7f80*/  FFMA.FTZ R14, R83, -R68, R213 ;  /* 0x80000044530e7223 */ /* 0x001fe200000100d5 */
[C---:B------:R-:W-:Y:S02]  /*7f90*/  ISETP.GT.AND P2, PT, R125.reuse, 0x1e, PT ;  /* 0x0000001e7d00780c */ /* 0x040fe40003f44270 */
[----:B------:R-:W-:Y:S01]  /*7fa0*/  ISETP.GT.AND P3, PT, R125, 0xf, PT ;  /* 0x0000000f7d00780c */ /* 0x000fe20003f64270 */
[----:B------:R-:W-:Y:S01]  /*7fb0*/  BSSY.RECONVERGENT B0, `(.L_x_6528) ;  /* 0x00001be000007945 */ /* 0x000fe20003800200 */
[----:B------:R-:W0:Y:S02]  /*7fc0*/  LDS.64 R2, [R127+UR15+0x14f8] ;  /* 0x0014f80f7f027984 */ /* 0x000e240008000a00 */
        /* <DEDUP_REMOVED lines=55> */
[----:B------:R-:W-:Y:S01]  /*8340*/  @!P0 LEA R10, R28, UR30, 0x4 ;  /* 0x0000001e1c0a8c11 */ /* 0x000fe2000f8e20ff */
[----:B------:R-:W-:Y:S01]  /*8350*/  FADD.FTZ R157, R157, R2 ;  /* 0x000000029d9d7221 */ /* 0x000fe20000010000 */
[----:B------:R-:W-:Y:S01]  /*8360*/  FADD.FTZ R141, R141, R8 ;  /* 0x000000088d8d7221 */ /* 0x000fe20000010000 */
[----:B------:R-:W-:Y:S01]  /*8370*/  FFMA.FTZ R8, R42, R228, R13 ;  /* 0x000000e42a087223 */ /* 0x000fe2000001000d */
[----:B------:R-:W-:Y:S01]  /*8380*/  FFMA.FTZ R230, R109, -R100, R230 ;  /* 0x800000646de67223 */ /* 0x000fe200000100e6 */
[C---:B------:R-:W-:Y:S01]  /*8390*/  FMUL.FTZ R13, R181.reuse, R157 ;  /* 0x0000009db50d7220 */ /* 0x040fe20000410000 */
[-C--:B------:R-:W-:Y:S01]  /*83a0*/  FMUL.FTZ R2, R181, R141.reuse ;  /* 0x0000008db5027220 */ /* 0x080fe20000410000 */
[----:B------:R-:W-:Y:S01]  /*83b0*/  FFMA.FTZ R17, R41, R226, R8 ;  /* 0x000000e229117223 */ /* 0x000fe20000010008 */
[----:B-1----:R0:W-:Y:S01]  /*83c0*/  @!P0 STS.128 [R10+0x2af0], R4 ;  /* 0x002af0040a008388 */ /* 0x0021e20000000c00 */
[C---:B------:R-:W-:Y:S01]  /*83d0*/  FFMA.FTZ R13, R182.reuse, R141, -R13 ;  /* 0x0000008db60d7223 */ /* 0x040fe2000001080d */
[----:B------:R-:W-:Y:S01]  /*83e0*/  FFMA.FTZ R15, R182, R157, R2 ;  /* 0x0000009db60f7223 */ /* 0x000fe20000010002 */
[----:B------:R-:W-:Y:S01]  /*83f0*/  FFMA.FTZ R2, R0, -R204, RZ ;  /* 0x800000cc00027223 */ /* 0x000fe200000100ff */
[----:B------:R-:W-:Y:S01]  /*8400*/  FFMA.FTZ R8, R40, R224, R17 ;  /* 0x000000e028087223 */ /* 0x000fe20000010011 */
[----:B------:R-:W-:Y:S01]  /*8410*/  FADD.FTZ R13, R142, R13 ;  /* 0x0000000d8e0d7221 */ /* 0x000fe20000010000 */
[----:B------:R-:W-:Y:S01]  /*8420*/  FADD.FTZ R158, R158, R15 ;  /* 0x0000000f9e9e7221 */ /* 0x000fe20000010000 */
[----:B------:R-:W-:Y:S01]  /*8430*/  FFMA.FTZ R17, R43, -R202, R2 ;  /* 0x800000ca2b117223 */ /* 0x000fe20000010002 */
[----:B------:R-:W-:Y:S01]  /*8440*/  FFMA.FTZ R19, R39, R222, R8 ;  /* 0x000000de27137223 */ /* 0x000fe20000010008 */
[----:B------:R-:W-:Y:S01]  /*8450*/  FMUL.FTZ R15, R183, R13 ;  /* 0x0000000db70f7220 */ /* 0x000fe20000410000 */
[----:B------:R-:W-:Y:S01]  /*8460*/  FFMA.FTZ R228, R107, -R98, R228 ;  /* 0x800000626be47223 */ /* 0x000fe200000100e4 */
[----:B------:R-:W-:Y:S01]  /*8470*/  FFMA.FTZ R226, R105, -R96, R226 ;  /* 0x8000006069e27223 */ /* 0x000fe200000100e2 */
[----:B------:R-:W-:Y:S01]  /*8480*/  FFMA.FTZ R8, R38, R220, R19 ;  /* 0x000000dc26087223 */ /* 0x000fe20000010013 */
[----:B------:R-:W-:Y:S01]  /*8490*/  FFMA.FTZ R2, R184, R158, R15 ;  /* 0x0000009eb8027223 */ /* 0x000fe2000001000f */
[----:B------:R-:W-:Y:S01]  /*84a0*/  FFMA.FTZ R224, R103, -R94, R224 ;  /* 0x8000005e67e07223 */ /* 0x000fe200000100e0 */
[----:B------:R-:W-:Y:S01]  /*84b0*/  FFMA.FTZ R222, R101, -R92, R222 ;  /* 0x8000005c65de7223 */ /* 0x000fe200000100de */
[----:B0-----:R-:W-:Y:S01]  /*84c0*/  FMUL.FTZ R4, R183, R158 ;  /* 0x0000009eb7047220 */ /* 0x001fe20000410000 */
[----:B------:R-:W-:Y:S01]  /*84d0*/  FFMA.FTZ R6, R42, -R203, R17 ;  /* 0x800000cb2a067223 */ /* 0x000fe20000010011 */
[----:B------:R-:W-:Y:S01]  /*84e0*/  FFMA.FTZ R7, R37, R218, R8 ;  /* 0x000000da25077223 */ /* 0x000fe20000010008 */
[----:B------:R-:W-:Y:S01]  /*84f0*/  FADD.FTZ R159, R159, R2 ;  /* 0x000000029f9f7221 */ /* 0x000fe20000010000 */
[----:B------:R-:W-:Y:S01]  /*8500*/  FFMA.FTZ R4, R184, R13, -R4 ;  /* 0x0000000db8047223 */ /* 0x000fe20000010804 */
[----:B------:R-:W-:Y:S01]  /*8510*/  FFMA.FTZ R5, R41, -R200, R6 ;  /* 0x800000c829057223 */ /* 0x000fe20000010006 */
[----:B------:R-:W-:Y:S01]  /*8520*/  FFMA.FTZ R6, R36, R216, R7 ;  /* 0x000000d824067223 */ /* 0x000fe20000010007 */
[----:B------:R-:W-:Y:S01]  /*8530*/  FFMA.FTZ R218, R97, -R88, R218 ;  /* 0x8000005861da7223 */ /* 0x000fe200000100da */
[----:B------:R-:W-:Y:S01]  /*8540*/  FADD.FTZ R143, R143, R4 ;  /* 0x000000048f8f7221 */ /* 0x000fe20000010000 */
[----:B------:R-:W-:Y:S01]  /*8550*/  FFMA.FTZ R4, R40, -R201, R5 ;  /* 0x800000c928047223 */ /* 0x000fe20000010005 */
[----:B------:R-:W-:Y:S01]  /*8560*/  FMUL.FTZ R5, R185, R159 ;  /* 0x0000009fb9057220 */ /* 0x000fe20000410000 */
[----:B------:R-:W-:Y:S01]  /*8570*/  FFMA.FTZ R17, R35, R214, R6 ;  /* 0x000000d623117223 */ /* 0x000fe20000010006 */
[-C--:B------:R-:W-:Y:S01]  /*8580*/  FMUL.FTZ R2, R185, R143.reuse ;  /* 0x0000008fb9027220 */ /* 0x080fe20000410000 */
[----:B------:R-:W-:Y:S01]  /*8590*/  FFMA.FTZ R7, R39, -R198, R4 ;  /* 0x800000c627077223 */ /* 0x000fe20000010004 */
[----:B------:R-:W-:Y:S01]  /*85a0*/  FFMA.FTZ R15, R186, R143, -R5 ;  /* 0x0000008fba0f7223 */ /* 0x000fe20000010805 */
[----:B------:R-:W-:Y:S01]  /*85b0*/  FFMA.FTZ R4, R34, R212, R17 ;  /* 0x000000d422047223 */ /* 0x000fe20000010011 */
[----:B------:R-:W-:Y:S01]  /*85c0*/  FFMA.FTZ R5, R186, R159, R2 ;  /* 0x0000009fba057223 */ /* 0x000fe20000010002 */
[----:B------:R-:W-:Y:S01]  /*85d0*/  FFMA.FTZ R2, R38, -R199, R7 ;  /* 0x800000c726027223 */ /* 0x000fe20000010007 */
[----:B------:R-:W-:Y:S01]  /*85e0*/  FADD.FTZ R15, R144, R15 ;  /* 0x0000000f900f7221 */ /* 0x000fe20000010000 */
[----:B------:R-:W-:Y:S01]  /*85f0*/  FFMA.FTZ R17, R33, R210, R4 ;  /* 0x000000d221117223 */ /* 0x000fe20000010004 */
[----:B------:R-:W-:Y:S01]  /*8600*/  FADD.FTZ R160, R160, R5 ;  /* 0x00000005a0a07221 */ /* 0x000fe20000010000 */
[----:B------:R-:W-:Y:S01]  /*8610*/  FFMA.FTZ R7, R37, -R196, R2 ;  /* 0x800000c425077223 */ /* 0x000fe20000010002 */
[C---:B------:R-:W-:Y:S01]  /*8620*/  FMUL.FTZ R5, R187.reuse, R15 ;  /* 0x0000000fbb057220 */ /* 0x040fe20000410000 */
[----:B------:R-:W-:Y:S01]  /*8630*/  FFMA.FTZ R8, R32, R208, R17 ;  /* 0x000000d020087223 */ /* 0x000fe20000010011 */
[-C--:B------:R-:W-:Y:S01]  /*8640*/  FMUL.FTZ R4, R187, R160.reuse ;  /* 0x000000a0bb047220 */ /* 0x080fe20000410000 */
[----:B------:R-:W-:Y:S01]  /*8650*/  FFMA.FTZ R6, R36, -R197, R7 ;  /* 0x800000c524067223 */ /* 0x000fe20000010007 */
[C---:B------:R-:W-:Y:S01]  /*8660*/  FFMA.FTZ R2, R188.reuse, R160, R5 ;  /* 0x000000a0bc027223 */ /* 0x040fe20000010005 */
[----:B------:R-:W-:Y:S01]  /*8670*/  FFMA.FTZ R7, R31, R236, R8 ;  /* 0x000000ec1f077223 */ /* 0x000fe20000010008 */
[----:B------:R-:W-:Y:S01]  /*8680*/  FFMA.FTZ R4, R188, R15, -R4 ;  /* 0x0000000fbc047223 */ /* 0x000fe20000010804 */
[----:B------:R-:W-:Y:S01]  /*8690*/  FFMA.FTZ R5, R35, -R194, R6 ;  /* 0x800000c223057223 */ /* 0x000fe20000010006 */
[----:B------:R-:W-:Y:S01]  /*86a0*/  FADD.FTZ R161, R161, R2 ;  /* 0x00000002a1a17221 */ /* 0x000fe20000010000 */
[----:B------:R-:W-:Y:S01]  /*86b0*/  FFMA.FTZ R6, R30, R213, R7 ;  /* 0x000000d51e067223 */ /* 0x000fe20000010007 */
[----:B------:R-:W-:Y:S01]  /*86c0*/  FADD.FTZ R145, R145, R4 ;  /* 0x0000000491917221 */ /* 0x000fe20000010000 */
[----:B------:R-:W-:Y:S01]  /*86d0*/  FFMA.FTZ R4, R34, -R207, R5 ;  /* 0x800000cf22047223 */ /* 0x000fe20000010005 */
[C---:B------:R-:W-:Y:S01]  /*86e0*/  FMUL.FTZ R7, R25.reuse, R149 ;  /* 0x0000009519077220 */ /* 0x040fe20000410000 */
[-C--:B------:R-:W-:Y:S01]  /*86f0*/  FMUL.FTZ R17, R25, R133.reuse ;  /* 0x0000008519117220 */ /* 0x080fe20000410000 */
[----:B------:R-:W-:Y:S01]  /*8700*/  FADD.FTZ R2, RZ, R211 ;  /* 0x000000d3ff027221 */ /* 0x000fe20000010000 */
[----:B------:R-:W-:Y:S01]  /*8710*/  FFMA.FTZ R5, R33, -R206, R4 ;  /* 0x800000ce21057223 */ /* 0x000fe20000010004 */
[----:B------:R-:W-:Y:S01]  /*8720*/  FFMA.FTZ R19, R24, R133, -R7 ;  /* 0x0000008518137223 */ /* 0x000fe20000010807 */
[----:B------:R-:W-:Y:S01]  /*8730*/  FMUL.FTZ R133, R133, R64 ;  /* 0x0000004085857220 */ /* 0x000fe20000410000 */
[----:B------:R-:W-:Y:S01]  /*8740*/  FFMA.FTZ R6, R29, R238, R6 ;  /* 0x000000ee1d067223 */ /* 0x000fe20000010006 */
[----:B------:R-:W-:Y:S01]  /*8750*/  FFMA.FTZ R4, R32, -R209, R5 ;  /* 0x800000d120047223 */ /* 0x000fe20000010005 */
[-C--:B------:R-:W-:Y:S01]  /*8760*/  FFMA.FTZ R238, R81, -R64.reuse, R238 ;  /* 0x8000004051ee7223 */ /* 0x080fe200000100ee */
[----:B------:R-:W-:Y:S01]  /*8770*/  FMUL.FTZ R7, R149, R64 ;  /* 0x0000004095077220 */ /* 0x000fe20000410000 */
[----:B------:R-:W-:Y:S01]  /*8780*/  FFMA.FTZ R17, R24, R149, R17 ;  /* 0x0000009518117223 */ /* 0x000fe20000010011 */
[----:B------:R-:W-:Y:S01]  /*8790*/  FFMA.FTZ R5, R31, -R234, R4 ;  /* 0x800000ea1f057223 */ /* 0x000fe20000010004 */
[----:B------:R-:W-:Y:S01]  /*87a0*/  FMUL.FTZ R27, R2, R133 ;  /* 0x00000085021b7220 */ /* 0x000fe20000410000 */
[----:B------:R-:W-:Y:S01]  /*87b0*/  FADD.FTZ R44, R7, R44 ;  /* 0x0000002c072c7221 */ /* 0x000fe20000010000 */
[----:B------:R-:W-:Y:S01]  /*87c0*/  FFMA.FTZ R236, R85, -R72, R236 ;  /* 0x8000004855ec7223 */ /* 0x000fe200000100ec */
[----:B------:R-:W-:Y:S01]  /*87d0*/  FFMA.FTZ R8, R30, -R215, R5 ;  /* 0x800000d71e087223 */ /* 0x000fe20000010005 */
[C---:B------:R-:W-:Y:S01]  /*87e0*/  FMUL.FTZ R5, R238.reuse, R17 ;  /* 0x00000011ee057220 */ /* 0x040fe20000410000 */
[-C--:B------:R-:W-:Y:S01]  /*87f0*/  FFMA.FTZ R4, R238, R7.reuse, R27 ;  /* 0x00000007ee047223 */ /* 0x080fe2000001001b */
[C---:B------:R-:W-:Y:S01]  /*8800*/  FMUL.FTZ R27, R2.reuse, R7 ;  /* 0x00000007021b7220 */ /* 0x040fe20000410000 */
[----:B------:R-:W-:Y:S01]  /*8810*/  FFMA.FTZ R7, R29, -R2, R8 ;  /* 0x800000021d077223 */ /* 0x000fe20000010008 */
[----:B------:R-:W-:Y:S01]  /*8820*/  FFMA.FTZ R8, R2, R19, R5 ;  /* 0x0000001302087223 */ /* 0x000fe20000010005 */
[----:B------:R-:W-:Y:S01]  /*8830*/  FMUL.FTZ R17, R189, R145 ;  /* 0x00000091bd117220 */ /* 0x000fe20000410000 */
[----:B------:R-:W-:Y:S01]  /*8840*/  FFMA.FTZ R5, R238, R133, -R27 ;  /* 0x00000085ee057223 */ /* 0x000fe2000001081b */
[----:B------:R-:W-:Y:S01]  /*8850*/  FMUL.FTZ R27, R25, R150 ;  /* 0x00000096191b7220 */ /* 0x000fe20000410000 */
[-C--:B------:R-:W-:Y:S01]  /*8860*/  FMUL.FTZ R2, R189, R161.reuse ;  /* 0x000000a1bd027220 */ /* 0x080fe20000410000 */
[----:B------:R-:W-:Y:S01]  /*8870*/  FFMA.FTZ R17, R190, R161, R17 ;  /* 0x000000a1be117223 */ /* 0x000fe20000010011 */
[----:B------:R-:W-:Y:S01]  /*8880*/  FMUL.FTZ R133, R215, R16 ;  /* 0x00000010d7857220 */ /* 0x000fe20000410000 */
[-C--:B------:R-:W-:Y:S01]  /*8890*/  FFMA.FTZ R10, R24, R134.reuse, -R27 ;  /* 0x00000086180a7223 */ /* 0x080fe2000001081b */
[----:B------:R-:W-:Y:S01]  /*88a0*/  FMUL.FTZ R27, R25, R134 ;  /* 0x00000086191b7220 */ /* 0x000fe20000410000 */
[----:B------:R-:W-:Y:S01]  /*88b0*/  FFMA.FTZ R19, R190, R145, -R2 ;  /* 0x00000091be137223 */ /* 0x000fe20000010802 */
[----:B------:R-:W-:Y:S01]  /*88c0*/  FMUL.FTZ R2, R150, R68 ;  /* 0x0000004496027220 */ /* 0x000fe20000410000 */
[----:B------:R-:W-:Y:S01]  /*88d0*/  FADD.FTZ R162, R162, R17 ;  /* 0x00000011a2a27221 */ /* 0x000fe20000010000 */
[----:B------:R-:W-:Y:S01]  /*88e0*/  FFMA.FTZ R27, R24, R150, R27 ;  /* 0x00000096181b7223 */ /* 0x000fe2000001001b */
[----:B------:R-:W-:Y:S01]  /*88f0*/  FADD.FTZ R17, R146, R19 ;  /* 0x0000001392117221 */ /* 0x000fe20000010000 */
[----:B------:R-:W-:Y:S01]  /*8900*/  FFMA.FTZ R18, R81, R149, R8 ;  /* 0x0000009551127223 */ /* 0x000fe20000010008 */
[-C--:B------:R-:W-:Y:S01]  /*8910*/  FFMA.FTZ R12, R14, R2.reuse, R133 ;  /* 0x000000020e0c7223 */ /* 0x080fe20000010085 */
[----:B------:R-:W-:Y:S01]  /*8920*/  FADD.FTZ R45, R2, R45 ;  /* 0x0000002d022d7221 */ /* 0x000fe20000010000 */
[----:B------:R-:W-:Y:S01]  /*8930*/  FMUL.FTZ R133, R215, R2 ;  /* 0x00000002d7857220 */ /* 0x000fe20000410000 */
[C---:B------:R-:W-:Y:S01]  /*8940*/  FMUL.FTZ R8, R191.reuse, R162 ;  /* 0x000000a2bf087220 */ /* 0x040fe20000410000 */
[C---:B------:R-:W-:Y:S01]  /*8950*/  FMUL.FTZ R2, R14.reuse, R27 ;  /* 0x0000001b0e027220 */ /* 0x040fe20000410000 */
[-C--:B------:R-:W-:Y:S01]  /*8960*/  FMUL.FTZ R19, R191, R17.reuse ;  /* 0x00000011bf137220 */ /* 0x080fe20000410000 */
[----:B------:R-:W-:Y:S01]  /*8970*/  FFMA.FTZ R14, R14, R16, -R133 ;  /* 0x000000100e0e7223 */ /* 0x000fe20000010885 */
[C---:B------:R-:W-:Y:S01]  /*8980*/  FFMA.FTZ R8, R192.reuse, R17, -R8 ;  /* 0x00000011c0087223 */ /* 0x040fe20000010808 */
[----:B------:R-:W-:Y:S01]  /*8990*/  FFMA.FTZ R10, R215, R10, R2 ;  /* 0x0000000ad70a7223 */ /* 0x000fe20000010002 */
[----:B------:R-:W-:Y:S01]  /*89a0*/  FMUL.FTZ R133, R135, R72 ;  /* 0x0000004887857220 */ /* 0x000fe20000410000 */
[----:B------:R-:W-:Y:S01]  /*89b0*/  FFMA.FTZ R2, R192, R162, R19 ;  /* 0x000000a2c0027223 */ /* 0x000fe20000010013 */
[----:B------:R-:W-:Y:S01]  /*89c0*/  FADD.FTZ R8, R147, R8 ;  /* 0x0000000893087221 */ /* 0x000fe20000010000 */
[----:B------:R-:W-:Y:S01]  /*89d0*/  FMUL.FTZ R19, R151, R72 ;  /* 0x0000004897137220 */ /* 0x000fe20000410000 */
[----:B------:R-:W-:Y:S01]  /*89e0*/  FMUL.FTZ R147, R234, R133 ;  /* 0x00000085ea937220 */ /* 0x000fe20000410000 */
[----:B------:R-:W-:Y:S01]  /*89f0*/  FADD.FTZ R2, R163, R2 ;  /* 0x00000002a3027221 */ /* 0x000fe20000010000 */
[----:B------:R-:W-:Y:S01]  /*8a00*/  FADD.FTZ R79, R18, R79 ;  /* 0x0000004f124f7221 */ /* 0x000fe20000010000 */
[----:B------:R-:W-:Y:S01]  /*8a10*/  FFMA.FTZ R149, R83, R150, R10 ;  /* 0x0000009653957223 */ /* 0x000fe2000001000a */
[----:B------:R-:W-:Y:S01]  /*8a20*/  FMUL.FTZ R27, R25, R151 ;  /* 0x00000097191b7220 */ /* 0x000fe20000410000 */
[----:B------:R-:W-:Y:S01]  /*8a30*/  FADD.FTZ R46, R19, R46 ;  /* 0x0000002e132e7221 */ /* 0x000fe20000010000 */
[-C--:B------:R-:W-:Y:S01]  /*8a40*/  FFMA.FTZ R18, R236, R19.reuse, R147 ;  /* 0x00000013ec127223 */ /* 0x080fe20000010093 */
[C---:B------:R-:W-:Y:S01]  /*8a50*/  FMUL.FTZ R10, R193.reuse, R8 ;  /* 0x00000008c10a7220 */ /* 0x040fe20000410000 */
[----:B------:R-:W-:Y:S01]  /*8a60*/  FMUL.FTZ R19, R234, R19 ;  /* 0x00000013ea137220 */ /* 0x000fe20000410000 */
[----:B------:R-:W-:Y:S01]  /*8a70*/  FMUL.FTZ R193, R193, R2 ;  /* 0x00000002c1c17220 */ /* 0x000fe20000410000 */
[-C--:B------:R-:W-:Y:S01]  /*8a80*/  FFMA.FTZ R163, R24, R135.reuse, -R27 ;  /* 0x0000008718a37223 */ /* 0x080fe2000001081b */
[----:B------:R-:W-:Y:S01]  /*8a90*/  FMUL.FTZ R135, R25, R135 ;  /* 0x0000008719877220 */ /* 0x000fe20000410000 */
[----:B------:R-:W-:Y:S01]  /*8aa0*/  FFMA.FTZ R26, R236, R133, -R19 ;  /* 0x00000085ec1a7223 */ /* 0x000fe20000010813 */
[C---:B------:R-:W-:Y:S01]  /*8ab0*/  FFMA.FTZ R27, R195.reuse, R8, -R193 ;  /* 0x00000008c31b7223 */ /* 0x040fe200000108c1 */
[----:B------:R-:W-:Y:S01]  /*8ac0*/  FFMA.FTZ R19, R195, R2, R10 ;  /* 0x00000002c3137223 */ /* 0x000fe2000001000a */
[----:B------:R-:W-:Y:S01]  /*8ad0*/  FFMA.FTZ R135, R24, R151, R135 ;  /* 0x0000009718877223 */ /* 0x000fe20000010087 */
[----:B------:R-:W-:Y:S01]  /*8ae0*/  FADD.FTZ R78, R149, R78 ;  /* 0x0000004e954e7221 */ /* 0x000fe20000010000 */
[----:B------:R-:W-:Y:S01]  /*8af0*/  FADD.FTZ R27, R148, R27 ;  /* 0x0000001b941b7221 */ /* 0x000fe20000010000 */
[----:B------:R-:W-:Y:S01]  /*8b00*/  FADD.FTZ R164, R164, R19 ;  /* 0x00000013a4a47221 */ /* 0x000fe20000010000 */
[-C--:B------:R-:W-:Y:S01]  /*8b10*/  FMUL.FTZ R19, R2, R100.reuse ;  /* 0x0000006402137220 */ /* 0x080fe20000410000 */
[----:B------:R-:W-:Y:S01]  /*8b20*/  FMUL.FTZ R147, R8, R100 ;  /* 0x0000006408937220 */ /* 0x000fe20000410000 */
[-C--:B------:R-:W-:Y:S01]  /*8b30*/  FMUL.FTZ R16, R27, R102.reuse ;  /* 0x000000661b107220 */ /* 0x080fe20000410000 */
[-C--:B------:R-:W-:Y:S01]  /*8b40*/  FMUL.FTZ R10, R164, R102.reuse ;  /* 0x00000066a40a7220 */ /* 0x080fe20000410000 */
[----:B------:R-:W-:Y:S01]  /*8b50*/  FMUL.FTZ R149, R202, R19 ;  /* 0x00000013ca957220 */ /* 0x000fe20000410000 */
[----:B------:R-:W-:Y:S01]  /*8b60*/  FMUL.FTZ R165, R236, R135 ;  /* 0x00000087eca57220 */ /* 0x000fe20000410000 */
[----:B------:R-:W-:Y:S01]  /*8b70*/  FFMA.FTZ R133, R111, -R102, R232 ;  /* 0x800000666f857223 */ /* 0x000fe200000100e8 */
[C---:B------:R-:W-:Y:S01]  /*8b80*/  FMUL.FTZ R134, R204.reuse, R16 ;  /* 0x00000010cc867220 */ /* 0x040fe20000410000 */
[-C--:B------:R-:W-:Y:S01]  /*8b90*/  FMUL.FTZ R135, R204, R10.reuse ;  /* 0x0000000acc877220 */ /* 0x080fe20000410000 */
[-C--:B------:R-:W-:Y:S01]  /*8ba0*/  FFMA.FTZ R136, R230, R147.reuse, -R149 ;  /* 0x00000093e6887223 */ /* 0x080fe20000010895 */
[----:B------:R-:W-:Y:S01]  /*8bb0*/  FMUL.FTZ R147, R202, R147 ;  /* 0x00000093ca937220 */ /* 0x000fe20000410000 */
[C---:B------:R-:W-:Y:S01]  /*8bc0*/  FFMA.FTZ R134, R133.reuse, R10, R134 ;  /* 0x0000000a85867223 */ /* 0x040fe20000010086 */
[----:B------:R-:W-:Y:S01]  /*8bd0*/  FFMA.FTZ R135, R133, R16, -R135 ;  /* 0x0000001085877223 */ /* 0x000fe20000010887 */
[-C--:B------:R-:W-:Y:S01]  /*8be0*/  FMUL.FTZ R138, R17, R98.reuse ;  /* 0x00000062118a7220 */ /* 0x080fe20000410000 */
[----:B------:R-:W-:Y:S01]  /*8bf0*/  FFMA.FTZ R147, R230, R19, R147 ;  /* 0x00000013e6937223 */ /* 0x000fe20000010093 */
[----:B------:R-:W-:Y:S01]  /*8c00*/  FADD.FTZ R134, RZ, R134 ;  /* 0x00000086ff867221 */ /* 0x000fe20000010000 */
[----:B------:R-:W-:Y:S01]  /*8c10*/  FMUL.FTZ R16, R162, R98 ;  /* 0x00000062a2107220 */ /* 0x000fe20000410000 */
[----:B------:R-:W-:Y:S01]  /*8c20*/  FADD.FTZ R135, RZ, R135 ;  /* 0x00000087ff877221 */ /* 0x000fe20000010000 */
[----:B------:R-:W-:Y:S01]  /*8c30*/  FFMA.FTZ R234, R234, R163, R165 ;  /* 0x000000a3eaea7223 */ /* 0x000fe200000100a5 */
[----:B------:R-:W-:Y:S01]  /*8c40*/  FMUL.FTZ R149, R203, R138 ;  /* 0x0000008acb957220 */ /* 0x000fe20000410000 */
[----:B------:R-:W-:Y:S01]  /*8c50*/  FMUL.FTZ R163, R145, R96 ;  /* 0x0000006091a37220 */ /* 0x000fe20000410000 */
[----:B------:R-:W-:Y:S01]  /*8c60*/  FADD.FTZ R134, R134, R147 ;  /* 0x0000009386867221 */ /* 0x000fe20000010000 */
[-C--:B------:R-:W-:Y:S01]  /*8c70*/  FMUL.FTZ R147, R203, R16.reuse ;  /* 0x00000010cb937220 */ /* 0x080fe20000410000 */
[----:B------:R-:W-:Y:S01]  /*8c80*/  FADD.FTZ R136, R135, R136 ;  /* 0x0000008887887221 */ /* 0x000fe20000010000 */
[----:B------:R-:W-:Y:S01]  /*8c90*/  FFMA.FTZ R149, R228, R16, R149 ;  /* 0x00000010e4957223 */ /* 0x000fe20000010095 */
[----:B------:R-:W-:Y:S01]  /*8ca0*/  FMUL.FTZ R135, R161, R96 ;  /* 0x00000060a1877220 */ /* 0x000fe20000410000 */
[----:B------:R-:W-:Y:S01]  /*8cb0*/  FMUL.FTZ R165, R200, R163 ;  /* 0x000000a3c8a57220 */ /* 0x000fe20000410000 */
[----:B------:R-:W-:Y:S01]  /*8cc0*/  FFMA.FTZ R147, R228, R138, -R147 ;  /* 0x0000008ae4937223 */ /* 0x000fe20000010893 */
[----:B------:R-:W-:Y:S01]  /*8cd0*/  FADD.FTZ R149, R134, R149 ;  /* 0x0000009586957221 */ /* 0x000fe20000010000 */
[-C--:B------:R-:W-:Y:S01]  /*8ce0*/  FMUL.FTZ R134, R160, R94.reuse ;  /* 0x0000005ea0867220 */ /* 0x080fe20000410000 */
[-C--:B------:R-:W-:Y:S01]  /*8cf0*/  FFMA.FTZ R138, R226, R135.reuse, R165 ;  /* 0x00000087e28a7223 */ /* 0x080fe200000100a5 */
[----:B------:R-:W-:Y:S01]  /*8d00*/  FMUL.FTZ R140, R200, R135 ;  /* 0x00000087c88c7220 */ /* 0x000fe20000410000 */
[----:B------:R-:W-:Y:S01]  /*8d10*/  FMUL.FTZ R142, R15, R94 ;  /* 0x0000005e0f8e7220 */ /* 0x000fe20000410000 */
[----:B------:R-:W-:Y:S01]  /*8d20*/  FMUL.FTZ R165, R201, R134 ;  /* 0x00000086c9a57220 */ /* 0x000fe20000410000 */
[----:B------:R-:W-:Y:S01]  /*8d30*/  FADD.FTZ R138, R149, R138 ;  /* 0x0000008a958a7221 */ /* 0x000fe20000010000 */
[----:B------:R-:W-:Y:S01]  /*8d40*/  FFMA.FTZ R163, R226, R163, -R140 ;  /* 0x000000a3e2a37223 */ /* 0x000fe2000001088c */
[----:B------:R-:W-:Y:S01]  /*8d50*/  FADD.FTZ R136, R136, R147 ;  /* 0x0000009388887221 */ /* 0x000fe20000010000 */
[----:B------:R-:W-:Y:S01]  /*8d60*/  FMUL.FTZ R149, R201, R142 ;  /* 0x0000008ec9957220 */ /* 0x000fe20000410000 */
[----:B------:R-:W-:Y:S01]  /*8d70*/  FMUL.FTZ R167, R143, R92 ;  /* 0x0000005c8fa77220 */ /* 0x000fe20000410000 */
[C---:B------:R-:W-:Y:S01]  /*8d80*/  FFMA.FTZ R165, R224.reuse, R142, -R165 ;  /* 0x0000008ee0a57223 */ /* 0x040fe200000108a5 */
[----:B------:R-:W-:Y:S01]  /*8d90*/  FMUL.FTZ R147, R159, R92 ;  /* 0x0000005c9f937220 */ /* 0x000fe20000410000 */
[----:B------:R-:W-:Y:S01]  /*8da0*/  FFMA.FTZ R149, R224, R134, R149 ;  /* 0x00000086e0957223 */ /* 0x000fe20000010095 */
[----:B------:R-:W-:Y:S01]  /*8db0*/  FMUL.FTZ R169, R198, R167 ;  /* 0x000000a7c6a97220 */ /* 0x000fe20000410000 */
[----:B------:R-:W-:Y:S01]  /*8dc0*/  FADD.FTZ R136, R136, R163 ;  /* 0x000000a388887221 */ /* 0x000fe20000010000 */
[-C--:B------:R-:W-:Y:S01]  /*8dd0*/  FMUL.FTZ R144, R13, R90.reuse ;  /* 0x0000005a0d907220 */ /* 0x080fe20000410000 */
[-C--:B------:R-:W-:Y:S01]  /*8de0*/  FMUL.FTZ R142, R198, R147.reuse ;  /* 0x00000093c68e7220 */ /* 0x080fe20000410000 */
[----:B------:R-:W-:Y:S01]  /*8df0*/  FADD.FTZ R138, R138, R149 ;  /* 0x000000958a8a7221 */ /* 0x000fe20000010000 */
[----:B------:R-:W-:Y:S01]  /*8e00*/  FFMA.FTZ R169, R222, R147, R169 ;  /* 0x00000093dea97223 */ /* 0x000fe200000100a9 */
[----:B------:R-:W-:Y:S01]  /*8e10*/  FFMA.FTZ R140, R85, R151, R234 ;  /* 0x00000097558c7223 */ /* 0x000fe200000100ea */
[----:B------:R-:W-:Y:S01]  /*8e20*/  FADD.FTZ R165, R136, R165 ;  /* 0x000000a588a57221 */ /* 0x000fe20000010000 */
[----:B------:R-:W-:Y:S01]  /*8e30*/  FMUL.FTZ R136, R158, R90 ;  /* 0x0000005a9e887220 */ /* 0x000fe20000410000 */
[----:B------:R-:W-:Y:S01]  /*8e40*/  FMUL.FTZ R151, R157, R88 ;  /* 0x000000589d977220 */ /* 0x000fe20000410000 */
[----:B------:R-:W-:Y:S01]  /*8e50*/  FFMA.FTZ R149, R99, -R90, R220 ;  /* 0x8000005a63957223 */ /* 0x000fe200000100dc */
[C---:B------:R-:W-:Y:S01]  /*8e60*/  FMUL.FTZ R146, R199.reuse, R144 ;  /* 0x00000090c7927220 */ /* 0x040fe20000410000 */
[----:B------:R-:W-:Y:S01]  /*8e70*/  FFMA.FTZ R142, R222, R167, -R142 ;  /* 0x000000a7de8e7223 */ /* 0x000fe2000001088e */
[----:B------:R-:W-:Y:S01]  /*8e80*/  FADD.FTZ R138, R138, R169 ;  /* 0x000000a98a8a7221 */ /* 0x000fe20000010000 */
[----:B------:R-:W-:Y:S01]  /*8e90*/  FMUL.FTZ R167, R199, R136 ;  /* 0x00000088c7a77220 */ /* 0x000fe20000410000 */
[----:B------:R-:W-:Y:S01]  /*8ea0*/  FMUL.FTZ R169, R141, R88 ;  /* 0x000000588da97220 */ /* 0x000fe20000410000 */
[----:B------:R-:W-:Y:S01]  /*8eb0*/  FMUL.FTZ R171, R196, R151 ;  /* 0x00000097c4ab7220 */ /* 0x000fe20000410000 */
[C---:B------:R-:W-:Y:S01]  /*8ec0*/  FFMA.FTZ R163, R149.reuse, R136, R146 ;  /* 0x0000008895a37223 */ /* 0x040fe20000010092 */
[----:B------:R-:W-:Y:S01]  /*8ed0*/  FFMA.FTZ R167, R149, R144, -R167 ;  /* 0x0000009095a77223 */ /* 0x000fe200000108a7 */
[-C--:B------:R-:W-:Y:S01]  /*8ee0*/  FMUL.FTZ R146, R11, R86.reuse ;  /* 0x000000560b927220 */ /* 0x080fe20000410000 */
[-C--:B------:R-:W-:Y:S01]  /*8ef0*/  FFMA.FTZ R171, R218, R169.reuse, -R171 ;  /* 0x000000a9daab7223 */ /* 0x080fe200000108ab */
[----:B------:R-:W-:Y:S01]  /*8f00*/  FADD.FTZ R144, R138, R163 ;  /* 0x000000a38a907221 */ /* 0x000fe20000010000 */
[----:B------:R-:W-:Y:S01]  /*8f10*/  FMUL.FTZ R169, R196, R169 ;  /* 0x000000a9c4a97220 */ /* 0x000fe20000410000 */
[-C--:B------:R-:W-:Y:S01]  /*8f20*/  FMUL.FTZ R138, R156, R86.reuse ;  /* 0x000000569c8a7220 */ /* 0x080fe20000410000 */
[----:B------:R-:W-:Y:S01]  /*8f30*/  FADD.FTZ R142, R165, R142 ;  /* 0x0000008ea58e7221 */ /* 0x000fe20000010000 */
[----:B------:R-:W-:Y:S01]  /*8f40*/  FFMA.FTZ R163, R95, -R86, R216 ;  /* 0x800000565fa37223 */ /* 0x000fe200000100d8 */
        /* <DEDUP_REMOVED lines=10> */
[-C--:B------:R-:W-:Y:S01]  /*8ff0*/  FFMA.FTZ R214, R93, -R84.reuse, R214 ;  /* 0x800000545dd67223 */ /* 0x080fe200000100d6 */
[----:B------:R-:W-:Y:S01]  /*9000*/  FMUL.FTZ R167, R139, R84 ;  /* 0x000000548ba77220 */ /* 0x000fe20000410000 */
[----:B------:R-:W-:Y:S01]  /*9010*/  FMUL.FTZ R171, R194, R165 ;  /* 0x000000a5c2ab7220 */ /* 0x000fe20000410000 */
[-C--:B------:R-:W-:Y:S01]  /*9020*/  FMUL.FTZ R148, R3, R76.reuse ;  /* 0x0000004c03947220 */ /* 0x080fe20000410000 */
[----:B------:R-:W-:Y:S01]  /*9030*/  FADD.FTZ R142, R142, R169 ;  /* 0x000000a98e8e7221 */ /* 0x000fe20000010000 */
[-C--:B------:R-:W-:Y:S01]  /*9040*/  FMUL.FTZ R146, R152, R76.reuse ;  /* 0x0000004c98927220 */ /* 0x080fe20000410000 */
        /* <DEDUP_REMOVED lines=11> */
[----:B------:R-:W-:Y:S01]  /*9100*/  FADD.FTZ R142, R142, R171 ;  /* 0x000000ab8e8e7221 */ /* 0x000fe20000010000 */
[-C--:B------:R-:W-:Y:S01]  /*9110*/  FFMA.FTZ R212, R91, -R82.reuse, R212 ;  /* 0x800000525bd47223 */ /* 0x080fe200000100d4 */
[----:B------:R-:W-:Y:S01]  /*9120*/  FMUL.FTZ R148, R9, R82 ;  /* 0x0000005209947220 */ /* 0x000fe20000410000 */
[----:B------:R-:W-:Y:S01]  /*9130*/  FMUL.FTZ R167, R207, R146 ;  /* 0x00000092cfa77220 */ /* 0x000fe20000410000 */
[-C--:B------:R-:W-:Y:S01]  /*9140*/  FMUL.FTZ R171, R153, R80.reuse ;  /* 0x0000005099ab7220 */ /* 0x080fe20000410000 */
[-C--:B------:R-:W-:Y:S01]  /*9150*/  FFMA.FTZ R210, R89, -R80.reuse, R210 ;  /* 0x8000005059d27223 */ /* 0x080fe200000100d2 */
[----:B------:R-:W-:Y:S01]  /*9160*/  FMUL.FTZ R173, R137, R80 ;  /* 0x0000005089ad7220 */ /* 0x000fe20000410000 */
[-C--:B------:R-:W-:Y:S01]  /*9170*/  FFMA.FTZ R169, R212, R148.reuse, -R167 ;  /* 0x00000094d4a97223 */ /* 0x080fe200000108a7 */
[----:B------:R-:W-:Y:S01]  /*9180*/  FMUL.FTZ R175, R206, R171 ;  /* 0x000000abceaf7220 */ /* 0x000fe20000410000 */
[----:B------:R-:W-:Y:S01]  /*9190*/  FMUL.FTZ R167, R207, R148 ;  /* 0x00000094cfa77220 */ /* 0x000fe20000410000 */
[----:B------:R-:W-:Y:S01]  /*91a0*/  FFMA.FTZ R148, R24, R3, -R177 ;  /* 0x0000000318947223 */ /* 0x000fe200000108b1 */
[----:B------:R-:W-:Y:S01]  /*91b0*/  FADD.FTZ R142, R142, R169 ;  /* 0x000000a98e8e7221 */ /* 0x000fe20000010000 */
[-C--:B------:R-:W-:Y:S01]  /*91c0*/  FFMA.FTZ R175, R210, R173.reuse, -R175 ;  /* 0x000000add2af7223 */ /* 0x080fe200000108af */
[----:B------:R-:W-:Y:S01]  /*91d0*/  FFMA.FTZ R167, R212, R146, R167 ;  /* 0x00000092d4a77223 */ /* 0x000fe200000100a7 */
[----:B------:R-:W-:Y:S01]  /*91e0*/  FMUL.FTZ R173, R206, R173 ;  /* 0x000000adcead7220 */ /* 0x000fe20000410000 */
[----:B------:R-:W-:Y:S01]  /*91f0*/  FMUL.FTZ R3, R25, R3 ;  /* 0x0000000319037220 */ /* 0x000fe20000410000 */
[----:B------:R-:W-:Y:S01]  /*9200*/  FADD.FTZ R142, R142, R175 ;  /* 0x000000af8e8e7221 */ /* 0x000fe20000010000 */
[----:B------:R-:W-:Y:S01]  /*9210*/  FADD.FTZ R144, R144, R167 ;  /* 0x000000a790907221 */ /* 0x000fe20000010000 */
[----:B------:R-:W-:Y:S01]  /*9220*/  FFMA.FTZ R173, R210, R171, R173 ;  /* 0x000000abd2ad7223 */ /* 0x000fe200000100ad */
[----:B------:R-:W-:Y:S01]  /*9230*/  FFMA.FTZ R3, R24, R152, R3 ;  /* 0x0000009818037223 */ /* 0x000fe20000010003 */
[----:B------:R-:W-:Y:S01]  /*9240*/  FADD.FTZ R181, R142, R181 ;  /* 0x000000b58eb57221 */ /* 0x000fe20000010000 */
[----:B------:R-:W-:Y:S01]  /*9250*/  FADD.FTZ R48, R171, R48 ;  /* 0x00000030ab307221 */ /* 0x000fe20000010000 */
[----:B------:R-:W-:Y:S01]  /*9260*/  FADD.FTZ R144, R144, R173 ;  /* 0x000000ad90907221 */ /* 0x000fe20000010000 */
[----:B------:R-:W0:Y:S01]  /*9270*/  SHFL.DOWN PT, R171, R6, 0x1, 0x1f ;  /* 0x08201f0006ab7f89 */ /* 0x000e2200000e0000 */
[----:B------:R-:W-:Y:S01]  /*9280*/  FADD.FTZ R181, R181, R26 ;  /* 0x0000001ab5b57221 */ /* 0x000fe20000010000 */
[----:B------:R-:W-:Y:S01]  /*9290*/  FMUL.FTZ R208, R208, R3 ;  /* 0x00000003d0d07220 */ /* 0x000fe20000410000 */
[----:B------:R-:W-:Y:S01]  /*92a0*/  FADD.FTZ R179, R144, R179 ;  /* 0x000000b390b37221 */ /* 0x000fe20000010000 */
[----:B------:R-:W-:Y:S01]  /*92b0*/  FMUL.FTZ R3, R25, R153 ;  /* 0x0000009919037220 */ /* 0x000fe20000410000 */
[----:B------:R-:W-:Y:S01]  /*92c0*/  FADD.FTZ R14, R181, R14 ;  /* 0x0000000eb50e7221 */ /* 0x000fe20000010000 */
[----:B------:R-:W-:Y:S01]  /*92d0*/  FADD.FTZ R77, R140, R77 ;  /* 0x0000004d8c4d7221 */ /* 0x000fe20000010000 */
[----:B------:R-:W-:Y:S01]  /*92e0*/  FADD.FTZ R179, R179, R18 ;  /* 0x00000012b3b37221 */ /* 0x000fe20000010000 */
[-C--:B------:R-:W-:Y:S01]  /*92f0*/  FFMA.FTZ R167, R24, R137.reuse, -R3 ;  /* 0x0000008918a77223 */ /* 0x080fe20000010803 */
[----:B------:R-:W-:Y:S01]  /*9300*/  FADD.FTZ R5, R14, R5 ;  /* 0x000000050e057221 */ /* 0x000fe20000010000 */
[----:B------:R-:W1:Y:S01]  /*9310*/  SHFL.DOWN PT, R18, R7, 0x1, 0x1f ;  /* 0x08201f0007127f89 */ /* 0x000e6200000e0000 */
[----:B------:R-:W-:Y:S01]  /*9320*/  FADD.FTZ R179, R179, R12 ;  /* 0x0000000cb3b37221 */ /* 0x000fe20000010000 */
[C---:B------:R-:W-:Y:S01]  /*9330*/  FMUL.FTZ R137, R25.reuse, R137 ;  /* 0x0000008919897220 */ /* 0x040fe20000410000 */
[----:B------:R-:W-:Y:S01]  /*9340*/  FMUL.FTZ R3, R25, R9 ;  /* 0x0000000919037220 */ /* 0x000fe20000410000 */
[----:B------:R-:W2:Y:S01]  /*9350*/  SHFL.DOWN PT, R14, R5, 0x1, 0x1f ;  /* 0x08201f00050e7f89 */ /* 0x000ea200000e0000 */
[----:B------:R-:W-:Y:S01]  /*9360*/  FADD.FTZ R4, R179, R4 ;  /* 0x00000004b3047221 */ /* 0x000fe20000010000 */
[C---:B------:R-:W-:Y:S01]  /*9370*/  FFMA.FTZ R137, R24.reuse, R153, R137 ;  /* 0x0000009918897223 */ /* 0x040fe20000010089 */
[-C--:B------:R-:W-:Y:S01]  /*9380*/  FFMA.FTZ R3, R24, R154.reuse, R3 ;  /* 0x0000009a18037223 */ /* 0x080fe20000010003 */
[C---:B------:R-:W-:Y:S01]  /*9390*/  FMUL.FTZ R12, R25.reuse, R154 ;  /* 0x0000009a190c7220 */ /* 0x040fe20000410000 */
[----:B------:R-:W-:Y:S01]  /*93a0*/  FADD.FTZ R55, R134, R55 ;  /* 0x0000003786377221 */ /* 0x000fe20000010000 */
[----:B------:R-:W4:Y:S01]  /*93b0*/  SHFL.DOWN PT, R169, R4, 0x1, 0x1f ;  /* 0x08201f0004a97f89 */ /* 0x000f2200000e0000 */
[----:B------:R-:W-:Y:S01]  /*93c0*/  FMUL.FTZ R137, R210, R137 ;  /* 0x00000089d2897220 */ /* 0x000fe20000410000 */
[----:B------:R-:W-:Y:S01]  /*93d0*/  FMUL.FTZ R212, R212, R3 ;  /* 0x00000003d4d47220 */ /* 0x000fe20000410000 */
[----:B------:R-:W-:Y:S01]  /*93e0*/  FFMA.FTZ R12, R24, R9, -R12 ;  /* 0x00000009180c7223 */ /* 0x000fe2000001080c */
[----:B0-----:R-:W-:Y:S01]  /*93f0*/  @!P2 FADD.FTZ R6, R6, R171 ;  /* 0x000000ab0606a221 */ /* 0x001fe20000010000 */
[----:B------:R-:W-:Y:S01]  /*9400*/  FFMA.FTZ R206, R206, R167, R137 ;  /* 0x000000a7cece7223 */ /* 0x000fe20000010089 */
[----:B------:R-:W-:Y:S01]  /*9410*/  FMUL.FTZ R3, R25, R155 ;  /* 0x0000009b19037220 */ /* 0x000fe20000410000 */
[----:B------:R-:W-:Y:S01]  /*9420*/  FFMA.FTZ R12, R207, R12, R212 ;  /* 0x0000000ccf0c7223 */ /* 0x000fe200000100d4 */
[----:B------:R-:W-:Y:S01]  /*9430*/  FFMA.FTZ R148, R209, R148, R208 ;  /* 0x00000094d1947223 */ /* 0x000fe200000100d0 */
[----:B------:R-:W-:Y:S01]  /*9440*/  FFMA.FTZ R153, R89, R153, R206 ;  /* 0x0000009959997223 */ /* 0x000fe200000100ce */
[C---:B------:R-:W-:Y:S01]  /*9450*/  FFMA.FTZ R9, R24.reuse, R139, -R3 ;  /* 0x0000008b18097223 */ /* 0x040fe20000010803 */
[----:B------:R-:W-:Y:S01]  /*9460*/  FMUL.FTZ R3, R25, R11 ;  /* 0x0000000b19037220 */ /* 0x000fe20000410000 */
[----:B------:R-:W-:Y:S01]  /*9470*/  FFMA.FTZ R154, R91, R154, R12 ;  /* 0x0000009a5b9a7223 */ /* 0x000fe2000001000c */
[----:B------:R-:W-:Y:S01]  /*9480*/  FADD.FTZ R74, R153, R74 ;  /* 0x0000004a994a7221 */ /* 0x000fe20000010000 */
[----:B-1----:R-:W-:Y:S01]  /*9490*/  @!P2 FADD.FTZ R7, R7, R18 ;  /* 0x000000120707a221 */ /* 0x002fe20000010000 */
[----:B------:R-:W0:Y:S01]  /*94a0*/  SHFL.DOWN PT, R153, R6, 0x2, 0x1f ;  /* 0x08401f0006997f89 */ /* 0x000e2200000e0000 */
[CC--:B------:R-:W-:Y:S01]  /*94b0*/  FFMA.FTZ R12, R24.reuse, R156.reuse, R3 ;  /* 0x0000009c180c7223 */ /* 0x0c0fe20000010003 */
[----:B------:R-:W-:Y:S01]  /*94c0*/  FMUL.FTZ R3, R25, R141 ;  /* 0x0000008d19037220 */ /* 0x000fe20000410000 */
[----:B--2---:R-:W-:Y:S01]  /*94d0*/  @!P2 FADD.FTZ R5, R5, R14 ;  /* 0x0000000e0505a221 */ /* 0x004fe20000010000 */
[----:B------:R-:W1:Y:S01]  /*94e0*/  SHFL.DOWN PT, R140, R7, 0x2, 0x1f ;  /* 0x08401f00078c7f89 */ /* 0x000e6200000e0000 */
[----:B------:R-:W-:Y:S01]  /*94f0*/  FMUL.FTZ R14, R25, R156 ;  /* 0x0000009c190e7220 */ /* 0x000fe20000410000 */
[----:B------:R-:W-:Y:S01]  /*9500*/  FMUL.FTZ R18, R163, R12 ;  /* 0x0000000ca3127220 */ /* 0x000fe20000410000 */
[----:B------:R-:W-:Y:S01]  /*9510*/  FMUL.FTZ R139, R25, R139 ;  /* 0x0000008b198b7220 */ /* 0x000fe20000410000 */
[----:B------:R-:W2:Y:S01]  /*9520*/  SHFL.DOWN PT, R26, R5, 0x2, 0x1f ;  /* 0x08401f00051a7f89 */ /* 0x000ea200000e0000 */
[----:B----4-:R-:W-:Y:S01]  /*9530*/  @!P2 FADD.FTZ R4, R169, R4 ;  /* 0x00000004a904a221 */ /* 0x010fe20000010000 */
[----:B------:R-:W-:Y:S01]  /*9540*/  ISETP.GT.AND P2, PT, R125, 0x1d, PT ;  /* 0x0000001d7d00780c */ /* 0x000fe20003f44270 */
[C---:B------:R-:W-:Y:S01]  /*9550*/  FFMA.FTZ R14, R24.reuse, R11, -R14 ;  /* 0x0000000b180e7223 */ /* 0x040fe2000001080e */
[-C--:B------:R-:W-:Y:S01]  /*9560*/  FMUL.FTZ R12, R25, R157.reuse ;  /* 0x0000009d190c7220 */ /* 0x080fe20000410000 */
[C---:B------:R-:W-:Y:S01]  /*9570*/  FFMA.FTZ R3, R24.reuse, R157, R3 ;  /* 0x0000009d18037223 */ /* 0x040fe20000010003 */
[----:B------:R-:W4:Y:S01]  /*9580*/  SHFL.DOWN PT, R137, R4, 0x2, 0x1f ;  /* 0x08401f0004897f89 */ /* 0x000f2200000e0000 */
[----:B------:R-:W-:Y:S01]  /*9590*/  FFMA.FTZ R14, R197, R14, R18 ;  /* 0x0000000ec50e7223 */ /* 0x000fe20000010012 */
[C---:B------:R-:W-:Y:S01]  /*95a0*/  FFMA.FTZ R139, R24.reuse, R155, R139 ;  /* 0x0000009b188b7223 */ /* 0x040fe2000001008b */
[----:B------:R-:W-:Y:S01]  /*95b0*/  FFMA.FTZ R141, R24, R141, -R12 ;  /* 0x0000008d188d7223 */ /* 0x000fe2000001080c */
[----:B------:R-:W-:Y:S01]  /*95c0*/  FMUL.FTZ R3, R218, R3 ;  /* 0x00000003da037220 */ /* 0x000fe20000410000 */
[----:B------:R-:W-:Y:S01]  /*95d0*/  FFMA.FTZ R148, R87, R152, R148 ;  /* 0x0000009857947223 */ /* 0x000fe20000010094 */
[----:B------:R-:W-:Y:S01]  /*95e0*/  FMUL.FTZ R139, R214, R139 ;  /* 0x0000008bd68b7220 */ /* 0x000fe20000410000 */
[----:B------:R-:W-:Y:S01]  /*95f0*/  FADD.FTZ R49, R146, R49 ;  /* 0x0000003192317221 */ /* 0x000fe20000010000 */
[----:B------:R-:W-:Y:S01]  /*9600*/  FFMA.FTZ R196, R196, R141, R3 ;  /* 0x0000008dc4c47223 */ /* 0x000fe20000010003 */
[----:B------:R-:W-:Y:S01]  /*9610*/  FMUL.FTZ R3, R25, R13 ;  /* 0x0000000d19037220 */ /* 0x000fe20000410000 */
[----:B0-----:R-:W-:Y:S01]  /*9620*/  @!P2 FADD.FTZ R6, R6, R153 ;  /* 0x000000990606a221 */ /* 0x001fe20000010000 */
[----:B------:R-:W-:Y:S01]  /*9630*/  FFMA.FTZ R194, R194, R9, R139 ;  /* 0x00000009c2c27223 */ /* 0x000fe2000001008b */
[----:B------:R-:W-:Y:S01]  /*9640*/  FFMA.FTZ R9, R95, R156, R14 ;  /* 0x0000009c5f097223 */ /* 0x000fe2000001000e */
[-C--:B------:R-:W-:Y:S01]  /*9650*/  FMUL.FTZ R14, R25, R158.reuse ;  /* 0x0000009e190e7220 */ /* 0x080fe20000410000 */
[----:B-1----:R-:W-:Y:S01]  /*9660*/  @!P2 FADD.FTZ R7, R7, R140 ;  /* 0x0000008c0707a221 */ /* 0x002fe20000010000 */
[C---:B------:R-:W-:Y:S01]  /*9670*/  FFMA.FTZ R12, R24.reuse, R158, R3 ;  /* 0x0000009e180c7223 */ /* 0x040fe20000010003 */
[----:B------:R-:W-:Y:S01]  /*9680*/  FMUL.FTZ R3, R25, R143 ;  /* 0x0000008f19037220 */ /* 0x000fe20000410000 */
[C---:B------:R-:W-:Y:S01]  /*9690*/  FFMA.FTZ R14, R24.reuse, R13, -R14 ;  /* 0x0000000d180e7223 */ /* 0x040fe2000001080e */
[----:B--2---:R-:W-:Y:S01]  /*96a0*/  @!P2 FADD.FTZ R5, R5, R26 ;  /* 0x0000001a0505a221 */ /* 0x004fe20000010000 */
[----:B------:R-:W-:Y:S01]  /*96b0*/  FMUL.FTZ R12, R149, R12 ;  /* 0x0000000c950c7220 */ /* 0x000fe20000410000 */
[----:B------:R-:W0:Y:S01]  /*96c0*/  SHFL.DOWN PT, R26, R7, 0x4, 0x1f ;  /* 0x08801f00071a7f89 */ /* 0x000e2200000e0000 */
[----:B------:R-:W-:Y:S01]  /*96d0*/  FFMA.FTZ R3, R24, R159, R3 ;  /* 0x0000009f18037223 */ /* 0x000fe20000010003 */
[----:B------:R-:W-:Y:S01]  /*96e0*/  FADD.FTZ R70, R9, R70 ;  /* 0x0000004609467221 */ /* 0x000fe20000010000 */
[----:B------:R-:W-:Y:S01]  /*96f0*/  FFMA.FTZ R14, R199, R14, R12 ;  /* 0x0000000ec70e7223 */ /* 0x000fe2000001000c */
[----:B----4-:R-:W-:Y:S01]  /*9700*/  @!P2 FADD.FTZ R4, R4, R137 ;  /* 0x000000890404a221 */ /* 0x010fe20000010000 */
[----:B------:R-:W1:Y:S01]  /*9710*/  SHFL.DOWN PT, R18, R5, 0x4, 0x1f ;  /* 0x08801f0005127f89 */ /* 0x000e6200000e0000 */
[----:B------:R-:W-:Y:S01]  /*9720*/  ISETP.GT.AND P2, PT, R125, 0x1b, PT ;  /* 0x0000001b7d00780c */ /* 0x000fe20003f44270 */
[----:B------:R-:W-:Y:S01]  /*9730*/  FFMA.FTZ R14, R99, R158, R14 ;  /* 0x0000009e630e7223 */ /* 0x000fe2000001000e */
[----:B------:R-:W-:Y:S01]  /*9740*/  FMUL.FTZ R9, R222, R3 ;  /* 0x00000003de097220 */ /* 0x000fe20000410000 */
[----:B------:R-:W2:Y:S01]  /*9750*/  SHFL.DOWN PT, R137, R6, 0x4, 0x1f ;  /* 0x08801f0006897f89 */ /* 0x000ea200000e0000 */
[CC--:B------:R-:W-:Y:S01]  /*9760*/  FMUL.FTZ R3, R25.reuse, R160.reuse ;  /* 0x000000a019037220 */ /* 0x0c0fe20000410000 */
[----:B------:R-:W-:Y:S01]  /*9770*/  FADD.FTZ R67, R14, R67 ;  /* 0x000000430e437221 */ /* 0x000fe20000010000 */
[C---:B------:R-:W-:Y:S01]  /*9780*/  FMUL.FTZ R12, R25.reuse, R159 ;  /* 0x0000009f190c7220 */ /* 0x040fe20000410000 */
[----:B------:R-:W4:Y:S01]  /*9790*/  SHFL.DOWN PT, R11, R4, 0x4, 0x1f ;  /* 0x08801f00040b7f89 */ /* 0x000f2200000e0000 */
[C---:B------:R-:W-:Y:S01]  /*97a0*/  FFMA.FTZ R14, R24.reuse, R15, -R3 ;  /* 0x0000000f180e7223 */ /* 0x040fe20000010803 */
[C---:B------:R-:W-:Y:S01]  /*97b0*/  FMUL.FTZ R3, R25.reuse, R145 ;  /* 0x0000009119037220 */ /* 0x040fe20000410000 */
[C---:B------:R-:W-:Y:S01]  /*97c0*/  FMUL.FTZ R15, R25.reuse, R15 ;  /* 0x0000000f190f7220 */ /* 0x040fe20000410000 */
[C---:B------:R-:W-:Y:S01]  /*97d0*/  FFMA.FTZ R143, R24.reuse, R143, -R12 ;  /* 0x0000008f188f7223 */ /* 0x040fe2000001080c */
[-C--:B------:R-:W-:Y:S01]  /*97e0*/  FMUL.FTZ R12, R25, R161.reuse ;  /* 0x000000a1190c7220 */ /* 0x080fe20000410000 */
[C---:B------:R-:W-:Y:S01]  /*97f0*/  FFMA.FTZ R3, R24.reuse, R161, R3 ;  /* 0x000000a118037223 */ /* 0x040fe20000010003 */
[----:B------:R-:W-:Y:S01]  /*9800*/  FFMA.FTZ R15, R24, R160, R15 ;  /* 0x000000a0180f7223 */ /* 0x000fe2000001000f */
[----:B------:R-:W-:Y:S01]  /*9810*/  FFMA.FTZ R198, R198, R143, R9 ;  /* 0x0000008fc6c67223 */ /* 0x000fe20000010009 */
[----:B------:R-:W-:Y:S01]  /*9820*/  FFMA.FTZ R145, R24, R145, -R12 ;  /* 0x0000009118917223 */ /* 0x000fe2000001080c */
[----:B------:R-:W-:Y:S01]  /*9830*/  FMUL.FTZ R3, R226, R3 ;  /* 0x00000003e2037220 */ /* 0x000fe20000410000 */
[----:B0-----:R-:W-:Y:S01]  /*9840*/  @!P2 FADD.FTZ R7, R7, R26 ;  /* 0x0000001a0707a221 */ /* 0x001fe20000010000 */
[----:B------:R-:W-:Y:S01]  /*9850*/  FMUL.FTZ R224, R224, R15 ;  /* 0x0000000fe0e07220 */ /* 0x000fe20000410000 */
[C---:B------:R-:W-:Y:S01]  /*9860*/  FMUL.FTZ R9, R25.reuse, R162 ;  /* 0x000000a219097220 */ /* 0x040fe20000410000 */
[----:B------:R-:W-:Y:S01]  /*9870*/  FFMA.FTZ R200, R200, R145, R3 ;  /* 0x00000091c8c87223 */ /* 0x000fe20000010003 */
[----:B------:R-:W-:Y:S01]  /*9880*/  FMUL.FTZ R3, R25, R17 ;  /* 0x0000001119037220 */ /* 0x000fe20000410000 */
        /* <DEDUP_REMOVED lines=8> */
[----:B----4-:R-:W-:Y:S01]  /*9910*/  @!P2 FADD.FTZ R4, R4, R11 ;  /* 0x0000000b0404a221 */ /* 0x010fe20000010000 */
[----:B------:R-:W2:Y:S01]  /*9920*/  SHFL.DOWN PT, R13, R6, 0x8, 0x1f ;  /* 0x09001f00060d7f89 */ /* 0x000ea200000e0000 */
[----:B------:R-:W-:Y:S01]  /*9930*/  ISETP.GT.AND P2, PT, R125, 0x17, PT ;  /* 0x000000177d00780c */ /* 0x000fe20003f44270 */
[----:B------:R-:W-:Y:S01]  /*9940*/  FFMA.FTZ R196, R97, R157, R196 ;  /* 0x0000009d61c47223 */ /* 0x000fe200000100c4 */
[----:B------:R-:W-:Y:S01]  /*9950*/  FFMA.FTZ R159, R101, R159, R198 ;  /* 0x0000009f659f7223 */ /* 0x000fe200000100c6 */
[----:B------:R-:W4:Y:S01]  /*9960*/  SHFL.DOWN PT, R11, R4, 0x8, 0x1f ;  /* 0x09001f00040b7f89 */ /* 0x000f2200000e0000 */
[----:B------:R-:W-:Y:S01]  /*9970*/  FADD.FTZ R65, R14, R65 ;  /* 0x000000410e417221 */ /* 0x000fe20000010000 */
[----:B------:R-:W-:Y:S01]  /*9980*/  FMUL.FTZ R228, R228, R3 ;  /* 0x00000003e4e47220 */ /* 0x000fe20000410000 */
[----:B------:R-:W-:Y:S01]  /*9990*/  FFMA.FTZ R18, R24, R17, -R9 ;  /* 0x0000001118127223 */ /* 0x000fe20000010809 */
        /* <DEDUP_REMOVED lines=15> */
[----:B------:R-:W-:Y:S01]  /*9a90*/  FFMA.FTZ R200, R105, R161, R200 ;  /* 0x000000a169c87223 */ /* 0x000fe200000100c8 */
[----:B--2---:R-:W-:Y:S01]  /*9aa0*/  @!P2 FADD.FTZ R6, R6, R13 ;  /* 0x0000000d0606a221 */ /* 0x004fe20000010000 */
[----:B------:R0:W2:Y:S01]  /*9ab0*/  SHFL.DOWN PT, R12, R5, 0x10, 0x1f ;  /* 0x0a001f00050c7f89 */ /* 0x0000a200000e0000 */
[----:B------:R-:W-:Y:S01]  /*9ac0*/  FMUL.FTZ R9, R25, R8 ;  /* 0x0000000819097220 */ /* 0x000fe20000410000 */
[----:B----4-:R-:W-:-:S02]  /*9ad0*/  @!P2 FADD.FTZ R4, R4, R11 ;  /* 0x0000000b0404a221 */ /* 0x010fc40000010000 */
[----:B------:R0:W4:Y:S04]  /*9ae0*/  SHFL.DOWN PT, R11, R6, 0x10, 0x1f ;  /* 0x0a001f00060b7f89 */ /* 0x00012800000e0000 */
[----:B------:R0:W0:Y:S01]  /*9af0*/  SHFL.DOWN PT, R3, R4, 0x10, 0x1f ;  /* 0x0a001f0004037f89 */ /* 0x00002200000e0000 */
[----:B------:R-:W-:Y:S05]  /*9b00*/  @P3 BRA `(.L_x_6529) ;  /* 0x0000000000203947 */ /* 0x000fea0003800000 */
[----:B------:R-:W-:Y:S01]  /*9b10*/  ISETP.NE.AND P2, PT, R125, RZ, PT ;  /* 0x000000ff7d00720c */ /* 0x000fe20003f45270 */
[----:B0-----:R-:W-:Y:S01]  /*9b20*/  FADD.FTZ R4, R4, R3 ;  /* 0x0000000304047221 */ /* 0x001fe20000010000 */
[----:B--2---:R-:W-:Y:S01]  /*9b30*/  FADD.FTZ R5, R5, R12 ;  /* 0x0000000c05057221 */ /* 0x004fe20000010000 */
[----:B----4-:R-:W-:Y:S01]  /*9b40*/  FADD.FTZ R6, R6, R11 ;  /* 0x0000000b06067221 */ /* 0x010fe20000010000 */
[----:B-1----:R-:W-:-:S09]  /*9b50*/  FADD.FTZ R7, R7, R14 ;  /* 0x0000000e07077221 */ /* 0x002fd20000010000 */
[----:B------:R-:W-:-:S04]  /*9b60*/  @!P2 SHF.R.U32.HI R3, RZ, 0x1, R129 ;  /* 0x00000001ff03a819 */ /* 0x000fc80000011681 */
[----:B------:R-:W-:-:S05]  /*9b70*/  @!P2 LOP3.LUT R3, R3, 0x1f0, RZ, 0xc0, !PT ;  /* 0x000001f00303a812 */ /* 0x000fca00078ec0ff */
[----:B------:R0:W-:Y:S02]  /*9b80*/  @!P2 STS.128 [R3+UR30+0x10a0], R4 ;  /* 0x0010a0040300a988 */ /* 0x0001e40008000c1e */
.L_x_6529:
[----:B------:R-:W-:Y:S05]  /*9b90*/  BSYNC.RECONVERGENT B0 ;  /* 0x0000000000007941 */ /* 0x000fea0003800200 */
.L_x_6528:
[C---:B0-----:R-:W-:Y:S01]  /*9ba0*/  FMUL.FTZ R3, R25.reuse, R27 ;  /* 0x0000001b19037220 */ /* 0x041fe20000410000 */
[CC--:B----4-:R-:W-:Y:S01]  /*9bb0*/  FMUL.FTZ R11, R25.reuse, R2.reuse ;  /* 0x00000002190b7220 */ /* 0x0d0fe20000410000 */
[C---:B------:R-:W-:Y:S01]  /*9bc0*/  FFMA.FTZ R9, R24.reuse, R2, R9 ;  /* 0x0000000218097223 */ /* 0x040fe20000010009 */
[-C--:B-1----:R-:W-:Y:S01]  /*9bd0*/  FMUL.FTZ R14, R25, R164.reuse ;  /* 0x000000a4190e7220 */ /* 0x082fe20000410000 */
[C---:B--2---:R-:W-:Y:S01]  /*9be0*/  FFMA.FTZ R12, R24.reuse, R164, R3 ;  /* 0x000000a4180c7223 */ /* 0x044fe20000010003 */
[----:B------:R-:W-:Y:S01]  /*9bf0*/  FFMA.FTZ R11, R24, R8, -R11 ;  /* 0x00000008180b7223 */ /* 0x000fe2000001080b */
        /* <DEDUP_REMOVED lines=34> */
.L_x_6531:
[----:B------:R-:W-:Y:S05]  /*9e20*/  BSYNC.RECONVERGENT B0 ;  /* 0x0000000000007941 */ /* 0x000fea0003800200 */
.L_x_6530:
[----:B------:R-:W-:-:S04]  /*9e30*/  IADD3 R28, PT, PT, R28, 0x1, RZ ;  /* 0x000000011c1c7810 */ /* 0x000fc80007ffe0ff */
[----:B------:R-:W-:-:S13]  /*9e40*/  ISETP.GE.AND P0, PT, R28, UR34, PT ;  /* 0x000000221c007c0c */ /* 0x000fda000bf06270 */
[----:B------:R-:W-:Y:S05]  /*9e50*/  @!P0 BRA `(.L_x_6532) ;  /* 0xffffffa400788947 */ /* 0x000fea000383ffff */
.L_x_6498:
[----:B------:R-:W1:Y:S01]  /*9e60*/  LDCU UR19, c[0x0][0x388] ;  /* 0x00007100ff1377ac */ /* 0x000e620008000800 */
[----:B0-----:R-:W-:Y:S01]  /*9e70*/  SHF.L.U32 R4, R129, 0x4, RZ ;  /* 0x0000000481047819 */ /* 0x001fe200000006ff */
[----:B------:R-:W-:Y:S01]  /*9e80*/  HFMA2 R0, -RZ, RZ, 0, 0 ;  /* 0x00000000ff007431 */ /* 0x000fe200000001ff */
[----:B------:R-:W-:Y:S01]  /*9e90*/  CS2R R2, SRZ ;  /* 0x0000000000027805 */ /* 0x000fe2000001ff00 */
[----:B------:R-:W-:Y:S01]  /*9ea0*/  ULEA UR22, UR11, 0xfffffc00, 0xa ;  /* 0xfffffc000b167891 */ /* 0x000fe2000f8e50ff */
[----:B------:R-:W-:Y:S02]  /*9eb0*/  LOP3.LUT R6, R4, 0x3e00, RZ, 0xc0, !PT ;  /* 0x00003e0004067812 */ /* 0x000fe400078ec0ff */
[----:B------:R-:W-:Y:S01]  /*9ec0*/  CS2R R8, SRZ ;  /* 0x0000000000087805 */ /* 0x000fe2000001ff00 */
[----:B------:R-:W-:Y:S01]  /*9ed0*/  HFMA2 R13, -RZ, RZ, 0, 0 ;  /* 0x00000000ff0d7431 */ /* 0x000fe200000001ff */
[----:B------:R-:W-:Y:S02]  /*9ee0*/  MOV R4, RZ ;  /* 0x000000ff00047202 */ /* 0x000fe40000000f00 */
[----:B------:R-:W-:-:S02]  /*9ef0*/  CS2R R10, SRZ ;  /* 0x00000000000a7805 */ /* 0x000fc4000001ff00 */
[----:B------:R-:W-:Y:S02]  /*9f00*/  LOP3.LUT R5, R6, 0x1f, R129, 0xf8, !PT ;  /* 0x0000001f06057812 */ /* 0x000fe400078ef881 */
[----:B------:R-:W-:Y:S01]  /*9f10*/  CS2R R6, SRZ ;  /* 0x0000000000067805 */ /* 0x000fe2000001ff00 */
[----:B------:R-:W-:Y:S01]  /*9f20*/  HFMA2 R17, -RZ, RZ, 0, 0 ;  /* 0x00000000ff117431 */ /* 0x000fe200000001ff */
[----:B------:R-:W-:Y:S01]  /*9f30*/  MOV R15, RZ ;  /* 0x000000ff000f7202 */ /* 0x000fe20000000f00 */
[----:B------:R-:W-:Y:S01]  /*9f40*/  HFMA2 R23, -RZ, RZ, 0, 0 ;  /* 0x00000000ff177431 */ /* 0x000fe200000001ff */
[C---:B------:R-:W-:Y:S02]  /*9f50*/  LOP3.LUT R81, R5.reuse, 0x20, RZ, 0xfc, !PT ;  /* 0x0000002005517812 */ /* 0x040fe400078efcff */
[----:B------:R-:W-:Y:S01]  /*9f60*/  MOV R19, RZ ;  /* 0x000000ff00137202 */ /* 0x000fe20000000f00 */
[----:B-1----:R-:W-:Y:S01]  /*9f70*/  UIADD3 UR19, UPT, UPT, -UR22, UR19, URZ ;  /* 0x0000001316137290 */ /* 0x002fe2000fffe1ff */
[----:B------:R-:W-:-:S02]  /*9f80*/  LOP3.LUT R83, R5, 0x40, RZ, 0xfc, !PT ;  /* 0x0000004005537812 */ /* 0x000fc400078efcff */
[----:B------:R-:W-:Y:S01]  /*9f90*/  MOV R25, RZ ;  /* 0x000000ff00197202 */ /* 0x000fe20000000f00 */
[----:B------:R-:W-:Y:S01]  /*9fa0*/  BAR.SYNC.DEFER_BLOCKING 0x0 ;  /* 0x0000000000007b1d */ /* 0x000fe20000010000 */
[C---:B------:R-:W-:Y:S02]  /*9fb0*/  LOP3.LUT R85, R5.reuse, 0x60, RZ, 0xfc, !PT ;  /* 0x0000006005557812 */ /* 0x040fe400078efcff */
[----:B------:R-:W-:Y:S02]  /*9fc0*/  ISETP.GE.AND P2, PT, R5, UR19, PT ;  /* 0x0000001305007c0c */ /* 0x000fe4000bf46270 */
[----:B------:R-:W-:-:S03]  /*9fd0*/  ISETP.GE.AND P1, PT, R81, UR19, PT ;  /* 0x0000001351007c0c */ /* 0x000fc6000bf26270 */
[----:B------:R-:W0:Y:S01]  /*9fe0*/  S2UR UR31, SR_CTAID.X ;  /* 0x00000000001f79c3 */ /* 0x000e220000002500 */
[C---:B------:R-:W-:Y:S01]  /*9ff0*/  LOP3.LUT R87, R5.reuse, 0x80, RZ, 0xfc, !PT ;  /* 0x0000008005577812 */ /* 0x040fe200078efcff */
[----:B------:R-:W0:Y:S01]  /*a000*/  LDCU.64 UR26, c[0x0][0x4f8] ;  /* 0x00009f00ff1a77ac */ /* 0x000e220008000a00 */
[C---:B------:R-:W-:Y:S02]  /*a010*/  LOP3.LUT R89, R5.reuse, 0xa0, RZ, 0xfc, !PT ;  /* 0x000000a005597812 */ /* 0x040fe400078efcff */
[----:B------:R-:W-:Y:S01]  /*a020*/  LOP3.LUT R91, R5, 0xc0, RZ, 0xfc, !PT ;  /* 0x000000c0055b7812 */ /* 0x000fe200078efcff */
[----:B------:R-:W1:Y:S01]  /*a030*/  LDCU.64 UR28, c[0x0][0x500] ;  /* 0x0000a000ff1c77ac */ /* 0x000e620008000a00 */
[----:B------:R-:W-:Y:S02]  /*a040*/  ISETP.GE.AND P0, PT, R83, UR19, PT ;  /* 0x0000001353007c0c */ /* 0x000fe4000bf06270 */
[----:B------:R-:W-:Y:S02]  /*a050*/  LOP3.LUT R93, R5, 0xe0, RZ, 0xfc, !PT ;  /* 0x000000e0055d7812 */ /* 0x000fe400078efcff */
[----:B------:R-:W-:-:S02]  /*a060*/  ISETP.GE.AND P4, PT, R85, UR19, PT ;  /* 0x0000001355007c0c */ /* 0x000fc4000bf86270 */
[----:B------:R-:W-:Y:S02]  /*a070*/  LOP3.LUT R95, R5, 0x100, RZ, 0xfc, !PT ;  /* 0x00000100055f7812 */ /* 0x000fe400078efcff */
[----:B------:R-:W-:Y:S02]  /*a080*/  ISETP.GE.AND P6, PT, R87, UR19, PT ;  /* 0x0000001357007c0c */ /* 0x000fe4000bfc6270 */
[----:B------:R-:W-:Y:S01]  /*a090*/  ISETP.GE.AND P5, PT, R89, UR19, PT ;  /* 0x0000001359007c0c */ /* 0x000fe2000bfa6270 */
[----:B------:R-:W2:Y:S01]  /*a0a0*/  @!P2 LDG.E R3, desc[UR24][R20.64] ;  /* 0x000000181403a981 */ /* 0x000ea2000c1e1900 */
[----:B------:R-:W-:Y:S02]  /*a0b0*/  ISETP.GE.AND P3, PT, R91, UR19, PT ;  /* 0x000000135b007c0c */ /* 0x000fe4000bf66270 */
[----:B------:R-:W-:Y:S01]  /*a0c0*/  ISETP.GE.AND P2, PT, R93, UR19, PT ;  /* 0x000000135d007c0c */ /* 0x000fe2000bf46270 */
[----:B------:R-:W4:Y:S01]  /*a0d0*/  @!P1 LDG.E R0, desc[UR24][R20.64+0x80] ;  /* 0x0000801814009981 */ /* 0x000f22000c1e1900 */
[----:B------:R-:W-:-:S02]  /*a0e0*/  ISETP.GE.AND P1, PT, R95, UR19, PT ;  /* 0x000000135f007c0c */ /* 0x000fc4000bf26270 */
[C---:B------:R-:W-:Y:S01]  /*a0f0*/  LOP3.LUT R97, R5.reuse, 0x120, RZ, 0xfc, !PT ;  /* 0x0000012005617812 */ /* 0x040fe200078efcff */
[----:B------:R-:W5:Y:S01]  /*a100*/  @!P0 LDG.E R7, desc[UR24][R20.64+0x100] ;  /* 0x0001001814078981 */ /* 0x000f62000c1e1900 */
[C---:B------:R-:W-:Y:S02]  /*a110*/  LOP3.LUT R99, R5.reuse, 0x140, RZ, 0xfc, !PT ;  /* 0x0000014005637812 */ /* 0x040fe400078efcff */
[C---:B------:R-:W-:Y:S01]  /*a120*/  LOP3.LUT R101, R5.reuse, 0x160, RZ, 0xfc, !PT ;  /* 0x0000016005657812 */ /* 0x040fe200078efcff */
[----:B------:R-:W3:Y:S01]  /*a130*/  @!P4 LDG.E R2, desc[UR24][R20.64+0x180] ;  /* 0x000180181402c981 */ /* 0x000ee2000c1e1900 */
[C---:B------:R-:W-:Y:S02]  /*a140*/  LOP3.LUT R103, R5.reuse, 0x180, RZ, 0xfc, !PT ;  /* 0x0000018005677812 */ /* 0x040fe400078efcff */
[----:B------:R-:W-:Y:S01]  /*a150*/  LOP3.LUT R105, R5, 0x1a0, RZ, 0xfc, !PT ;  /* 0x000001a005697812 */ /* 0x000fe200078efcff */
[----:B------:R-:W3:Y:S01]  /*a160*/  @!P6 LDG.E R9, desc[UR24][R20.64+0x200] ;  /* 0x000200181409e981 */ /* 0x000ee2000c1e1900 */
[----:B------:R-:W-:-:S02]  /*a170*/  ISETP.GE.AND P0, PT, R97, UR19, PT ;  /* 0x0000001361007c0c */ /* 0x000fc4000bf06270 */
[----:B------:R-:W-:Y:S01]  /*a180*/  LOP3.LUT R107, R5, 0x1c0, RZ, 0xfc, !PT ;  /* 0x000001c0056b7812 */ /* 0x000fe200078efcff */
[----:B------:R-:W3:Y:S01]  /*a190*/  @!P5 LDG.E R4, desc[UR24][R20.64+0x280] ;  /* 0x000280181404d981 */ /* 0x000ee2000c1e1900 */
[----:B------:R-:W-:Y:S02]  /*a1a0*/  ISETP.GE.AND P4, PT, R99, UR19, PT ;  /* 0x0000001363007c0c */ /* 0x000fe4000bf86270 */
[----:B------:R-:W-:Y:S01]  /*a1b0*/  LOP3.LUT R109, R5, 0x1e0, RZ, 0xfc, !PT ;  /* 0x000001e0056d7812 */ /* 0x000fe200078efcff */
[----:B------:R-:W3:Y:S01]  /*a1c0*/  @!P3 LDG.E R11, desc[UR24][R20.64+0x300] ;  /* 0x00030018140bb981 */ /* 0x000ee2000c1e1900 */
[----:B------:R-:W-:Y:S02]  /*a1d0*/  ISETP.GE.AND P6, PT, R101, UR19, PT ;  /* 0x0000001365007c0c */ /* 0x000fe4000bfc6270 */
[----:B------:R-:W-:Y:S01]  /*a1e0*/  ISETP.GE.AND P5, PT, R103, UR19, PT ;  /* 0x0000001367007c0c */ /* 0x000fe2000bfa6270 */
[----:B------:R-:W3:Y:S01]  /*a1f0*/  @!P2 LDG.E R6, desc[UR24][R20.64+0x380] ;  /* 0x000380181406a981 */ /* 0x000ee2000c1e1900 */
[----:B------:R-:W-:-:S02]  /*a200*/  ISETP.GE.AND P3, PT, R105, UR19, PT ;  /* 0x0000001369007c0c */ /* 0x000fc4000bf66270 */
        /* <DEDUP_REMOVED lines=33> */
[----:B--2---:R-:W-:-:S03]  /*a420*/  FADD.FTZ R0, R3, R130 ;  /* 0x0000008203007221 */ /* 0x004fc60000010000 */
[----:B------:R-:W2:Y:S01]  /*a430*/  LDS R3, [R104+0x10] ;  /* 0x0000100068037984 */ /* 0x000ea20000000800 */
[--C-:B---3--:R-:W-:Y:S01]  /*a440*/  FADD.FTZ R2, R7, R130.reuse ;  /* 0x0000008207027221 */ /* 0x108fe20000010000 */
[--C-:B----4-:R-:W-:Y:S01]  /*a450*/  FADD.FTZ R4, R9, R130.reuse ;  /* 0x0000008209047221 */ /* 0x110fe20000010000 */
[----:B------:R-:W-:Y:S01]  /*a460*/  FSETP.GTU.FTZ.AND P2, PT, R0, 20, PT ;  /* 0x41a000000000780b */ /* 0x000fe20003f5c000 */
[----:B------:R-:W3:Y:S02]  /*a470*/  LDS R7, [R104+0x14] ;  /* 0x0000140068077984 */ /* 0x000ee40000000800 */
[----:B------:R-:W-:Y:S02]  /*a480*/  FSETP.GTU.FTZ.AND P0, PT, R2, 20, PT ;  /* 0x41a000000200780b */ /* 0x000fe40003f1c000 */
[----:B------:R-:W-:Y:S01]  /*a490*/  FSETP.GTU.FTZ.AND P1, PT, R4, 20, PT ;  /* 0x41a000000400780b */ /* 0x000fe20003f3c000 */
[----:B-----5:R-:W-:Y:S01]  /*a4a0*/  FADD.FTZ R6, R11, R130 ;  /* 0x000000820b067221 */ /* 0x020fe20000010000 */
[----:B------:R-:W4:Y:S04]  /*a4b0*/  LDS R9, [R104+0x18] ;  /* 0x0000180068097984 */ /* 0x000f280000000800 */
[----:B------:R-:W5:Y:S02]  /*a4c0*/  LDS R11, [R104+0x1c] ;  /* 0x00001c00680b7984 */ /* 0x000f640000000800 */
[----:B------:R-:W-:-:S03]  /*a4d0*/  @!P2 FMUL.FTZ R0, R0, -1.4426950216293334961 ;  /* 0xbfb8aa3b0000a820 */ /* 0x000fc60000410000 */
[----:B------:R-:W-:Y:S02]  /*a4e0*/  @!P0 FMUL.FTZ R2, R2, -1.4426950216293334961 ;  /* 0xbfb8aa3b02028820 */ /* 0x000fe40000410000 */
[----:B------:R-:W-:Y:S01]  /*a4f0*/  @!P1 FMUL.FTZ R4, R4, -1.4426950216293334961 ;  /* 0xbfb8aa3b04049820 */ /* 0x000fe20000410000 */
[----:B------:R-:W0:Y:S08]  /*a500*/  @!P2 MUFU.EX2 R0, R0 ;  /* 0x000000000000a308 */ /* 0x000e300000000800 */
[----:B------:R-:W1:Y:S08]  /*a510*/  @!P0 MUFU.EX2 R2, R2 ;  /* 0x0000000200028308 */ /* 0x000e700000000800 */
[----:B------:R-:W4:Y:S01]  /*a520*/  @!P1 MUFU.EX2 R4, R4 ;  /* 0x0000000400049308 */ /* 0x000f220000000800 */
[----:B--2---:R-:W-:Y:S01]  /*a530*/  FADD.FTZ R3, R3, R130 ;  /* 0x0000008203037221 */ /* 0x004fe20000010000 */
[----:B0-----:R-:W-:-:S04]  /*a540*/  @!P2 FADD.FTZ R0, R0, 1 ;  /* 0x3f8000000000a421 */ /* 0x001fc80000010000 */
[----:B------:R-:W-:Y:S01]  /*a550*/  FSETP.GTU.FTZ.AND P5, PT, R3, 20, PT ;  /* 0x41a000000300780b */ /* 0x000fe20003fbc000 */
[----:B-1----:R-:W-:Y:S01]  /*a560*/  @!P0 FADD.FTZ R2, R2, 1 ;  /* 0x3f80000002028421 */ /* 0x002fe20000010000 */
[----:B------:R-:W0:Y:S01]  /*a570*/  @!P2 MUFU.RCP R17, R0 ;  /* 0x000000000011a308 */ /* 0x000e220000001000 */
[----:B---3--:R-:W-:Y:S01]  /*a580*/  FADD.FTZ R10, R7, R130 ;  /* 0x00000082070a7221 */ /* 0x008fe20000010000 */
[----:B----4-:R-:W-:-:S06]  /*a590*/  @!P1 FADD.FTZ R4, R4, 1 ;  /* 0x3f80000004049421 */ /* 0x010fcc0000010000 */
[----:B------:R-:W1:Y:S08]  /*a5a0*/  @!P0 MUFU.RCP R8, R2 ;  /* 0x0000000200088308 */ /* 0x000e700000001000 */
[----:B------:R-:W2:Y:S01]  /*a5b0*/  @!P1 MUFU.RCP R7, R4 ;  /* 0x0000000400079308 */ /* 0x000ea20000001000 */
[--C-:B------:R-:W-:Y:S01]  /*a5c0*/  FADD.FTZ R9, R9, R130.reuse ;  /* 0x0000008209097221 */ /* 0x100fe20000010000 */
[----:B------:R-:W-:Y:S01]  /*a5d0*/  @!P5 FMUL.FTZ R3, R3, -1.4426950216293334961 ;  /* 0xbfb8aa3b0303d820 */ /* 0x000fe20000410000 */
[--C-:B-----5:R-:W-:Y:S01]  /*a5e0*/  FADD.FTZ R11, R11, R130.reuse ;  /* 0x000000820b0b7221 */ /* 0x120fe20000010000 */
[--C-:B------:R-:W-:Y:S01]  /*a5f0*/  FADD.FTZ R13, R13, R130.reuse ;  /* 0x000000820d0d7221 */ /* 0x100fe20000010000 */
[----:B------:R-:W-:Y:S01]  /*a600*/  FADD.FTZ R15, R15, R130 ;  /* 0x000000820f0f7221 */ /* 0x000fe20000010000 */
[----:B0-----:R-:W-:Y:S01]  /*a610*/  @!P2 FMUL.FTZ R60, R60, R17 ;  /* 0x000000113c3ca220 */ /* 0x001fe20000410000 */
[----:B------:R-:W-:Y:S01]  /*a620*/  FSETP.GTU.FTZ.AND P4, PT, R10, 20, PT ;  /* 0x41a000000a00780b */ /* 0x000fe20003f9c000 */
[----:B------:R-:W0:Y:S01]  /*a630*/  @!P5 MUFU.EX2 R3, R3 ;  /* 0x000000030003d308 */ /* 0x000e220000000800 */
[----:B------:R-:W-:Y:S01]  /*a640*/  FSETP.GTU.FTZ.AND P3, PT, R9, 20, PT ;  /* 0x41a000000900780b */ /* 0x000fe20003f7c000 */
[----:B-1----:R-:W-:Y:S01]  /*a650*/  @!P0 FMUL.FTZ R61, R61, R8 ;  /* 0x000000083d3d8220 */ /* 0x002fe20000410000 */
[----:B------:R-:W-:-:S02]  /*a660*/  FSETP.GTU.FTZ.AND P2, PT, R11, 20, PT ;  /* 0x41a000000b00780b */ /* 0x000fc40003f5c000 */
[----:B------:R-:W-:Y:S01]  /*a670*/  FSETP.GTU.FTZ.AND P0, PT, R13, 20, PT ;  /* 0x41a000000d00780b */ /* 0x000fe20003f1c000 */
[----:B--2---:R-:W-:Y:S01]  /*a680*/  @!P1 FMUL.FTZ R62, R62, R7 ;  /* 0x000000073e3e9220 */ /* 0x004fe20000410000 */
[----:B------:R-:W-:Y:S02]  /*a690*/  FSETP.GTU.FTZ.AND P1, PT, R15, 20, PT ;  /* 0x41a000000f00780b */ /* 0x000fe40003f3c000 */
[----:B------:R-:W-:-:S03]  /*a6a0*/  FSETP.GTU.FTZ.AND P6, PT, R6, 20, PT ;  /* 0x41a000000600780b */ /* 0x000fc60003fdc000 */
[----:B------:R-:W-:Y:S02]  /*a6b0*/  @!P4 FMUL.FTZ R0, R10, -1.4426950216293334961 ;  /* 0xbfb8aa3b0a00c820 */ /* 0x000fe40000410000 */
[----:B------:R-:W-:Y:S02]  /*a6c0*/  @!P3 FMUL.FTZ R4, R9, -1.4426950216293334961 ;  /* 0xbfb8aa3b0904b820 */ /* 0x000fe40000410000 */
[----:B------:R-:W-:Y:S02]  /*a6d0*/  @!P2 FMUL.FTZ R7, R11, -1.4426950216293334961 ;  /* 0xbfb8aa3b0b07a820 */ /* 0x000fe40000410000 */
[----:B------:R-:W-:Y:S01]  /*a6e0*/  @!P0 FMUL.FTZ R9, R13, -1.4426950216293334961 ;  /* 0xbfb8aa3b0d098820 */ /* 0x000fe20000410000 */
[----:B------:R0:W-:Y:S01]  /*a6f0*/  @!P4 MUFU.EX2 R2, R0 ;  /* 0x000000000002c308 */ /* 0x0001e20000000800 */
[----:B------:R-:W-:Y:S01]  /*a700*/  LDS R13, [R104+0x38] ;  /* 0x00003800680d7984 */ /* 0x000fe20000000800 */
[----:B------:R-:W-:Y:S01]  /*a710*/  @!P1 FMUL.FTZ R11, R15, -1.4426950216293334961 ;  /* 0xbfb8aa3b0f0b9820 */ /* 0x000fe20000410000 */
[----:B------:R-:W-:-:S02]  /*a720*/  @!P6 FMUL.FTZ R6, R6, -1.4426950216293334961 ;  /* 0xbfb8aa3b0606e820 */ /* 0x000fc40000410000 */
[----:B------:R-:W-:Y:S03]  /*a730*/  LDS R15, [R104+0x3c] ;  /* 0x00003c00680f7984 */ /* 0x000fe60000000800 */
[----:B------:R1:W2:Y:S01]  /*a740*/  @!P2 MUFU.EX2 R8, R7 ;  /* 0x000000070008a308 */ /* 0x0002a20000000800 */
[----:B0-----:R-:W-:Y:S02]  /*a750*/  @!P5 FADD.FTZ R0, R3, 1 ;  /* 0x3f8000000300d421 */ /* 0x001fe40000010000 */
[----:B------:R-:W0:Y:S05]  /*a760*/  LDS R3, [R104+0x28] ;  /* 0x0000280068037984 */ /* 0x000e2a0000000800 */
[----:B------:R3:W-:Y:S01]  /*a770*/  @!P0 MUFU.EX2 R10, R9 ;  /* 0x00000009000a8308 */ /* 0x0007e20000000800 */
[----:B-1----:R-:W1:Y:S07]  /*a780*/  LDS R7, [R104+0x2c] ;  /* 0x00002c0068077984 */ /* 0x002e6e0000000800 */
[----:B------:R4:W5:Y:S01]  /*a790*/  @!P1 MUFU.EX2 R12, R11 ;  /* 0x0000000b000c9308 */ /* 0x0009620000000800 */
[----:B---3--:R-:W3:Y:S04]  /*a7a0*/  LDS R9, [R104+0x30] ;  /* 0x0000300068097984 */ /* 0x008ee80000000800 */
[----:B----4-:R-:W4:Y:S03]  /*a7b0*/  LDS R11, [R104+0x34] ;  /* 0x00003400680b7984 */ /* 0x010f260000000800 */
[----:B------:R-:W0:Y:S08]  /*a7c0*/  @!P6 MUFU.EX2 R6, R6 ;  /* 0x000000060006e308 */ /* 0x000e300000000800 */
[----:B------:R-:W1:Y:S01]  /*a7d0*/  @!P3 MUFU.EX2 R4, R4 ;  /* 0x000000040004b308 */ /* 0x000e620000000800 */
[----:B--2---:R-:W-:Y:S01]  /*a7e0*/  @!P2 FADD.FTZ R8, R8, 1 ;  /* 0x3f8000000808a421 */ /* 0x004fe20000010000 */
[----:B-----5:R-:W-:Y:S01]  /*a7f0*/  @!P1 FADD.FTZ R12, R12, 1 ;  /* 0x3f8000000c0c9421 */ /* 0x020fe20000010000 */
[----:B------:R-:W-:Y:S01]  /*a800*/  @!P4 FADD.FTZ R2, R2, 1 ;  /* 0x3f8000000202c421 */ /* 0x000fe20000010000 */
[----:B------:R-:W-:Y:S01]  /*a810*/  @!P0 FADD.FTZ R10, R10, 1 ;  /* 0x3f8000000a0a8421 */ /* 0x000fe20000010000 */
[----:B------:R-:W-:Y:S01]  /*a820*/  BAR.SYNC.DEFER_BLOCKING 0x0 ;  /* 0x0000000000007b1d */ /* 0x000fe20000010000 */
[----:B0-----:R-:W-:-:S05]  /*a830*/  @!P6 FADD.FTZ R6, R6, 1 ;  /* 0x3f8000000606e421 */ /* 0x001fca0000010000 */
[----:B------:R-:W-:Y:S01]  /*a840*/  @!P2 MUFU.RCP R8, R8 ;  /* 0x000000080008a308 */ /* 0x000fe20000001000 */
[----:B-1----:R-:W-:-:S07]  /*a850*/  @!P3 FADD.FTZ R4, R4, 1 ;  /* 0x3f8000000404b421 */ /* 0x002fce0000010000 */
[----:B------:R-:W0:Y:S08]  /*a860*/  @!P6 MUFU.RCP R6, R6 ;  /* 0x000000060006e308 */ /* 0x000e300000001000 */
[----:B------:R-:W1:Y:S08]  /*a870*/  @!P5 MUFU.RCP R0, R0 ;  /* 0x000000000000d308 */ /* 0x000e700000001000 */
[----:B------:R-:W2:Y:S08]  /*a880*/  @!P4 MUFU.RCP R17, R2 ;  /* 0x000000020011c308 */ /* 0x000eb00000001000 */
[----:B------:R-:W5:Y:S08]  /*a890*/  @!P3 MUFU.RCP R4, R4 ;  /* 0x000000040004b308 */ /* 0x000f700000001000 */
[----:B------:R-:W5:Y:S08]  /*a8a0*/  @!P1 MUFU.RCP R12, R12 ;  /* 0x0000000c000c9308 */ /* 0x000f700000001000 */
[----:B------:R-:W5:Y:S01]  /*a8b0*/  @!P0 MUFU.RCP R19, R10 ;  /* 0x0000000a00138308 */ /* 0x000f620000001000 */
[--C-:B------:R-:W-:Y:S01]  /*a8c0*/  FADD.FTZ R3, R3, R130.reuse ;  /* 0x0000008203037221 */ /* 0x100fe20000010000 */
[--C-:B------:R-:W-:Y:S01]  /*a8d0*/  FADD.FTZ R7, R7, R130.reuse ;  /* 0x0000008207077221 */ /* 0x100fe20000010000 */
[--C-:B---3--:R-:W-:Y:S01]  /*a8e0*/  FADD.FTZ R9, R9, R130.reuse ;  /* 0x0000008209097221 */ /* 0x108fe20000010000 */
[--C-:B----4-:R-:W-:Y:S01]  /*a8f0*/  FADD.FTZ R11, R11, R130.reuse ;  /* 0x000000820b0b7221 */ /* 0x110fe20000010000 */
[--C-:B------:R-:W-:Y:S01]  /*a900*/  FADD.FTZ R13, R13, R130.reuse ;  /* 0x000000820d0d7221 */ /* 0x100fe20000010000 */
[----:B------:R-:W-:Y:S01]  /*a910*/  FADD.FTZ R15, R15, R130 ;  /* 0x000000820f0f7221 */ /* 0x000fe20000010000 */
[----:B0-----:R-:W-:Y:S01]  /*a920*/  @!P6 FMUL.FTZ R63, R63, R6 ;  /* 0x000000063f3fe220 */ /* 0x001fe20000410000 */
[----:B------:R-:W-:Y:S01]  /*a930*/  @!P2 FMUL.FTZ R69, R69, R8 ;  /* 0x000000084545a220 */ /* 0x000fe20000410000 */
[----:B------:R-:W-:Y:S01]  /*a940*/  FSETP.GTU.FTZ.AND P6, PT, R3, 20, PT ;  /* 0x41a000000300780b */ /* 0x000fe20003fdc000 */
[----:B-1----:R-:W-:Y:S01]  /*a950*/  @!P5 FMUL.FTZ R65, R65, R0 ;  /* 0x000000004141d220 */ /* 0x002fe20000410000 */
[----:B--2---:R-:W-:Y:S01]  /*a960*/  @!P4 FMUL.FTZ R66, R66, R17 ;  /* 0x000000114242c220 */ /* 0x004fe20000410000 */
[----:B-----5:R-:W-:Y:S01]  /*a970*/  @!P3 FMUL.FTZ R67, R67, R4 ;  /* 0x000000044343b220 */ /* 0x020fe20000410000 */
[----:B------:R-:W-:Y:S01]  /*a980*/  FSETP.GTU.FTZ.AND P2, PT, R7, 20, PT ;  /* 0x41a000000700780b */ /* 0x000fe20003f5c000 */
[----:B------:R-:W-:Y:S01]  /*a990*/  @!P1 FMUL.FTZ R71, R71, R12 ;  /* 0x0000000c47479220 */ /* 0x000fe20000410000 */
[----:B------:R-:W-:-:S02]  /*a9a0*/  FSETP.GTU.FTZ.AND P5, PT, R9, 20, PT ;  /* 0x41a000000900780b */ /* 0x000fc40003fbc000 */
[----:B------:R-:W-:Y:S01]  /*a9b0*/  FSETP.GTU.FTZ.AND P4, PT, R11, 20, PT ;  /* 0x41a000000b00780b */ /* 0x000fe20003f9c000 */
[----:B------:R-:W-:Y:S01]  /*a9c0*/  @!P0 FMUL.FTZ R70, R70, R19 ;  /* 0x0000001346468220 */ /* 0x000fe20000410000 */
[----:B------:R-:W-:Y:S02]  /*a9d0*/  FSETP.GTU.FTZ.AND P3, PT, R13, 20, PT ;  /* 0x41a000000d00780b */ /* 0x000fe40003f7c000 */
[----:B------:R-:W-:Y:S02]  /*a9e0*/  FSETP.GTU.FTZ.AND P1, PT, R15, 20, PT ;  /* 0x41a000000f00780b */ /* 0x000fe40003f3c000 */
[----:B------:R-:W-:Y:S02]  /*a9f0*/  ISETP.NE.AND P0, PT, R129, RZ, PT ;  /* 0x000000ff8100720c */ /* 0x000fe40003f05270 */
[----:B------:R-:W-:Y:S01]  /*aa00*/  MOV R12, UR19 ;  /* 0x00000013000c7c02 */ /* 0x000fe20008000f00 */
[----:B------:R-:W-:Y:S01]  /*aa10*/  @!P6 FMUL.FTZ R0, R3, -1.4426950216293334961 ;  /* 0xbfb8aa3b0300e820 */ /* 0x000fe20000410000 */
[----:B------:R-:W-:Y:S01]  /*aa20*/  STS [R104], R59 ;  /* 0x0000003b68007388 */ /* 0x000fe20000000800 */
[----:B------:R-:W-:Y:S01]  /*aa30*/  @!P2 FMUL.FTZ R2, R7, -1.4426950216293334961 ;  /* 0xbfb8aa3b0702a820 */ /* 0x000fe20000410000 */
[----:B------:R-:W-:Y:S01]  /*aa40*/  @!P5 FMUL.FTZ R3, R9, -1.4426950216293334961 ;  /* 0xbfb8aa3b0903d820 */ /* 0x000fe20000410000 */
[----:B------:R-:W-:Y:S01]  /*aa50*/  @!P4 FMUL.FTZ R4, R11, -1.4426950216293334961 ;  /* 0xbfb8aa3b0b04c820 */ /* 0x000fe20000410000 */
[----:B------:R-:W-:Y:S01]  /*aa60*/  STS [R104+0x4], R58 ;  /* 0x0000043a68007388 */ /* 0x000fe20000000800 */
[----:B------:R-:W-:-:S02]  /*aa70*/  @!P3 FMUL.FTZ R6, R13, -1.4426950216293334961 ;  /* 0xbfb8aa3b0d06b820 */ /* 0x000fc40000410000 */
[----:B------:R-:W-:Y:S01]  /*aa80*/  @!P1 FMUL.FTZ R7, R15, -1.4426950216293334961 ;  /* 0xbfb8aa3b0f079820 */ /* 0x000fe20000410000 */
        /* <DEDUP_REMOVED lines=33> */
[----:B------:R-:W0:Y:S08]  /*aca0*/  @!P6 MUFU.EX2 R0, R0 ;  /* 0x000000000000e308 */ /* 0x000e300000000800 */
[----:B------:R-:W1:Y:S08]  /*acb0*/  @!P2 MUFU.EX2 R2, R2 ;  /* 0x000000020002a308 */ /* 0x000e700000000800 */
[----:B------:R-:W2:Y:S01]  /*acc0*/  @!P4 MUFU.EX2 R4, R4 ;  /* 0x000000040004c308 */ /* 0x000ea20000000800 */
[----:B------:R-:W3:Y:S07]  /*acd0*/  LDS R8, [UR30+0x1080] ;  /* 0x0010801eff087984 */ /* 0x000eee0008000800 */
[----:B------:R-:W4:Y:S08]  /*ace0*/  @!P5 MUFU.EX2 R3, R3 ;  /* 0x000000030003d308 */ /* 0x000f300000000800 */
[----:B------:R-:W5:Y:S01]  /*acf0*/  @!P3 MUFU.EX2 R6, R6 ;  /* 0x000000060006b308 */ /* 0x000f620000000800 */
[----:B0-----:R-:W-:Y:S01]  /*ad00*/  @!P6 FADD.FTZ R0, R0, 1 ;  /* 0x3f8000000000e421 */ /* 0x001fe20000010000 */
[----:B-1----:R-:W-:Y:S01]  /*ad10*/  @!P2 FADD.FTZ R2, R2, 1 ;  /* 0x3f8000000202a421 */ /* 0x002fe20000010000 */
[----:B--2---:R-:W-:Y:S01]  /*ad20*/  @!P4 FADD.FTZ R4, R4, 1 ;  /* 0x3f8000000404c421 */ /* 0x004fe20000010000 */
[----:B------:R-:W-:-:S04]  /*ad30*/  USHF.R.S32.HI UR23, URZ, 0x1f, UR22 ;  /* 0x0000001fff177899 */ /* 0x000fc80008011416 */
[----:B------:R-:W0:Y:S01]  /*ad40*/  @!P1 MUFU.EX2 R7, R7 ;  /* 0x0000000700079308 */ /* 0x000e220000000800 */
[----:B----4-:R-:W-:Y:S01]  /*ad50*/  @!P5 FADD.FTZ R3, R3, 1 ;  /* 0x3f8000000303d421 */ /* 0x010fe20000010000 */
[----:B------:R-:W-:-:S06]  /*ad60*/  UIMAD.WIDE.U32 UR20, UR31, UR26, UR22 ;  /* 0x0000001a1f1472a5 */ /* 0x000fcc000f8e0016 */
[----:B------:R-:W1:Y:S01]  /*ad70*/  @!P2 MUFU.RCP R41, R2 ;  /* 0x000000020029a308 */ /* 0x000e620000001000 */
[----:B-----5:R-:W-:-:S07]  /*ad80*/  @!P3 FADD.FTZ R6, R6, 1 ;  /* 0x3f8000000606b421 */ /* 0x020fce0000010000 */
[----:B------:R-:W2:Y:S01]  /*ad90*/  @!P6 MUFU.RCP R0, R0 ;  /* 0x000000000000e308 */ /* 0x000ea20000001000 */
[----:B------:R-:W-:Y:S01]  /*ada0*/  UIMAD UR21, UR31, UR27, UR21 ;  /* 0x0000001b1f1572a4 */ /* 0x000fe2000f8e0215 */
[----:B------:R-:W4:Y:S06]  /*adb0*/  LDCU.64 UR26, c[0x0][0x550] ;  /* 0x0000aa00ff1a77ac */ /* 0x000f2c0008000a00 */
[----:B------:R-:W5:Y:S01]  /*adc0*/  @!P4 MUFU.RCP R4, R4 ;  /* 0x000000040004c308 */ /* 0x000f620000001000 */
[----:B------:R-:W-:-:S07]  /*add0*/  UIMAD.WIDE.U32 UR20, UR8, UR28, UR20 ;  /* 0x0000001c081472a5 */ /* 0x000fce000f8e0014 */
[----:B------:R3:W4:Y:S08]  /*ade0*/  @!P5 MUFU.RCP R10, R3 ;  /* 0x00000003000ad308 */ /* 0x0007300000001000 */
[----:B------:R-:W4:Y:S01]  /*adf0*/  @!P3 MUFU.RCP R43, R6 ;  /* 0x00000006002bb308 */ /* 0x000f220000001000 */
[----:B0-----:R-:W-:Y:S01]  /*ae00*/  @!P1 FADD.FTZ R7, R7, 1 ;  /* 0x3f80000007079421 */ /* 0x001fe20000010000 */
[----:B------:R-:W-:Y:S01]  /*ae10*/  UIMAD UR19, UR8, UR29, UR21 ;  /* 0x0000001d081372a4 */ /* 0x000fe2000f8e0215 */
[----:B-1----:R-:W-:Y:S01]  /*ae20*/  @!P2 FMUL.FTZ R74, R74, R41 ;  /* 0x000000294a4aa220 */ /* 0x002fe20000410000 */
[----:B--2---:R-:W-:Y:S01]  /*ae30*/  @!P6 FMUL.FTZ R73, R73, R0 ;  /* 0x000000004949e220 */ /* 0x004fe20000410000 */
[----:B---3--:R-:W-:Y:S01]  /*ae40*/  IADD3 R3, P2, PT, R5, UR20, RZ ;  /* 0x0000001405037c10 */ /* 0x008fe2000ff5e0ff */
[----:B-----5:R-:W-:Y:S01]  /*ae50*/  @!P4 FMUL.FTZ R77, R77, R4 ;  /* 0x000000044d4dc220 */ /* 0x020fe20000410000 */
[----:B------:R-:W0:Y:S01]  /*ae60*/  LDCU.64 UR28, c[0x0][0x560] ;  /* 0x0000ac00ff1c77ac */ /* 0x000e220008000a00 */
[----:B------:R-:W1:Y:S01]  /*ae70*/  @!P1 MUFU.RCP R0, R7 ;  /* 0x0000000700009308 */ /* 0x000e620000001000 */
[----:B----4-:R-:W-:Y:S01]  /*ae80*/  @!P5 FMUL.FTZ R75, R75, R10 ;  /* 0x0000000a4b4bd220 */ /* 0x010fe20000410000 */
[----:B------:R-:W-:Y:S01]  /*ae90*/  IADD3.X R4, PT, PT, RZ, UR19, RZ, P2, !PT ;  /* 0x00000013ff047c10 */ /* 0x000fe200097fe4ff */
[----:B------:R-:W2:Y:S01]  /*aea0*/  LDCU.64 UR20, c[0x0][0x518] ;  /* 0x0000a300ff1477ac */ /* 0x000ea20008000a00 */
[----:B------:R-:W-:-:S02]  /*aeb0*/  ISETP.GE.AND P2, PT, R5, R8, PT ;  /* 0x000000080500720c */ /* 0x000fc40003f46270 */
[-C--:B------:R-:W-:Y:S02]  /*aec0*/  ISETP.GE.AND P4, PT, R83, R8.reuse, PT ;  /* 0x000000085300720c */ /* 0x080fe40003f86270 */
[-C--:B------:R-:W-:Y:S01]  /*aed0*/  ISETP.GE.AND P5, PT, R85, R8.reuse, PT ;  /* 0x000000085500720c */ /* 0x080fe20003fa6270 */
[----:B------:R-:W-:Y:S01]  /*aee0*/  @!P3 FMUL.FTZ R78, R78, R43 ;  /* 0x0000002b4e4eb220 */ /* 0x000fe20000410000 */
[----:B------:R-:W-:Y:S02]  /*aef0*/  ISETP.GE.AND P3, PT, R81, R8, PT ;  /* 0x000000085100720c */ /* 0x000fe40003f66270 */
[----:B------:R-:W-:-:S04]  /*af00*/  LEA R2, P6, R3, UR26, 0x2 ;  /* 0x0000001a03027c11 */ /* 0x000fc8000f8c10ff */
[----:B------:R-:W-:Y:S01]  /*af10*/  LEA.HI.X R3, R3, UR27, R4, 0x2, P6 ;  /* 0x0000001b03037c11 */ /* 0x000fe2000b0f1404 */
[----:B-1----:R-:W-:Y:S01]  /*af20*/  @!P1 FMUL.FTZ R79, R79, R0 ;  /* 0x000000004f4f9220 */ /* 0x002fe20000410000 */
[-C--:B------:R-:W-:Y:S01]  /*af30*/  ISETP.GE.AND P1, PT, R87, R8.reuse, PT ;  /* 0x000000085700720c */ /* 0x080fe20003f26270 */
[----:B------:R-:W1:Y:S01]  /*af40*/  LDCU.64 UR26, c[0x0][0x520] ;  /* 0x0000a400ff1a77ac */ /* 0x000e620008000a00 */
        /* <DEDUP_REMOVED lines=63> */
[----:B------:R-:W5:Y:S01]  /*b340*/  LDS R0, [UR30+0x1080] ;  /* 0x0010801eff007984 */ /* 0x000f620008000800 */
[----:B--2---:R-:W-:-:S04]  /*b350*/  UIMAD.WIDE.U32 UR22, UR31, UR20, UR22 ;  /* 0x000000141f1672a5 */ /* 0x004fc8000f8e0016 */
[----:B------:R-:W-:-:S03]  /*b360*/  UIMAD UR21, UR31, UR21, UR23 ;  /* 0x000000151f1572a4 */ /* 0x000fc6000f8e0217 */
[----:B------:R-:W-:Y:S02]  /*b370*/  UMOV UR20, UR22 ;  /* 0x0000001600147c82 */ /* 0x000fe40008000000 */
[----:B-1----:R-:W-:Y:S01]  /*b380*/  UIMAD.WIDE.U32 UR20, UR8, UR26, UR20 ;  /* 0x0000001a081472a5 */ /* 0x002fe2000f8e0014 */
[----:B---3--:R-:W-:-:S03]  /*b390*/  FADD.FTZ R60, R60, R131 ;  /* 0x000000833c3c7221 */ /* 0x008fc60000010000 */
[----:B------:R-:W-:Y:S02]  /*b3a0*/  UIMAD UR19, UR8, UR27, UR21 ;  /* 0x0000001b081372a4 */ /* 0x000fe4000f8e0215 */
[----:B------:R-:W-:Y:S01]  /*b3b0*/  IADD3 R3, P0, PT, R5, UR20, RZ ;  /* 0x0000001405037c10 */ /* 0x000fe2000ff1e0ff */
[----:B----4-:R-:W-:-:S03]  /*b3c0*/  FADD.FTZ R61, R60, R61 ;  /* 0x0000003d3c3d7221 */ /* 0x010fc60000010000 */
[----:B------:R-:W-:Y:S02]  /*b3d0*/  IADD3.X R4, PT, PT, RZ, UR19, RZ, P0, !PT ;  /* 0x00000013ff047c10 */ /* 0x000fe400087fe4ff */
[----:B0-----:R-:W-:Y:S01]  /*b3e0*/  LEA R2, P3, R3, UR28, 0x2 ;  /* 0x0000001c03027c11 */ /* 0x001fe2000f8610ff */
[----:B-----5:R-:W-:-:S03]  /*b3f0*/  FADD.FTZ R62, R61, R62 ;  /* 0x0000003e3d3e7221 */ /* 0x020fc60000010000 */
[----:B------:R-:W-:Y:S01]  /*b400*/  LEA.HI.X R3, R3, UR29, R4, 0x2, P3 ;  /* 0x0000001d03037c11 */ /* 0x000fe200098f1404 */
[----:B------:R-:W-:Y:S01]  /*b410*/  FADD.FTZ R62, R62, R63 ;  /* 0x0000003f3e3e7221 */ /* 0x000fe20000010000 */
[-C--:B------:R-:W-:Y:S02]  /*b420*/  ISETP.GE.AND P2, PT, R5, R0.reuse, PT ;  /* 0x000000000500720c */ /* 0x080fe40003f46270 */
        /* <DEDUP_REMOVED lines=53> */
.L_x_6465:
        /* <DEDUP_REMOVED lines=10> */
[----:B0-----:R-:W-:-:S05]  /*b820*/  @P0 FADD R3, R3, R128 ;  /* 0x0000008003030221 */ /* 0x001fca0000000000 */
[----:B------:R-:W0:Y:S01]  /*b830*/  SHFL.DOWN P0, R0, R3, 0x2, 0x1f ;  /* 0x08401f0003007f89 */ /* 0x000e220000000000 */
[----:B--2---:R-:W-:Y:S02]  /*b840*/  ISETP.NE.AND P1, PT, R4, RZ, PT ;  /* 0x000000ff0400720c */ /* 0x004fe40003f25270 */
[----:B------:R-:W2:Y:S11]  /*b850*/  S2R R4, SR_TID.X ;  /* 0x0000000000047919 */ /* 0x000eb60000002100 */
[----:B------:R-:W3:Y:S01]  /*b860*/  @!P1 S2R R9, SR_CgaCtaId ;  /* 0x0000000000099919 */ /* 0x000ee20000008800 */
[----:B------:R-:W-:Y:S01]  /*b870*/  @!P1 MOV R6, 0x400 ;  /* 0x0000040000069802 */ /* 0x000fe20000000f00 */
[----:B0-----:R-:W-:-:S05]  /*b880*/  @P0 FADD R0, R3, R0 ;  /* 0x0000000003000221 */ /* 0x001fca0000000000 */
[----:B------:R-:W0:Y:S01]  /*b890*/  SHFL.DOWN P0, R5, R0, 0x4, 0x1f ;  /* 0x08801f0000057f89 */ /* 0x000e220000000000 */
[----:B--2---:R-:W-:-:S04]  /*b8a0*/  @!P1 SHF.R.U32.HI R3, RZ, 0x3, R4 ;  /* 0x00000003ff039819 */ /* 0x004fc80000011604 */
[----:B------:R-:W-:Y:S02]  /*b8b0*/  @!P1 LOP3.LUT R3, R3, 0x7c, RZ, 0xc0, !PT ;  /* 0x0000007c03039812 */ /* 0x000fe400078ec0ff */
[----:B---3--:R-:W-:Y:S01]  /*b8c0*/  @!P1 LEA R6, R9, R6, 0x18 ;  /* 0x0000000609069211 */ /* 0x008fe200078ec0ff */
        /* <DEDUP_REMOVED lines=13> */
[----:B0-----:R-:W0:Y:S01]  /*b9a0*/  LDS R0, [UR4+0x1098] ;  /* 0x00109804ff007984 */ /* 0x001e220008000800 */
[----:B------:R-:W-:-:S04]  /*b9b0*/  ULEA UR4, UP0, UR8, UR12, 0x2 ;  /* 0x0000000c08047291 */ /* 0x000fc8000f8010ff */
[----:B------:R-:W-:Y:S02]  /*b9c0*/  ULEA.HI.X UR5, UR8, UR13, URZ, 0x2, UP0 ;  /* 0x0000000d08057291 */ /* 0x000fe400080f14ff */
[----:B------:R-:W-:-:S04]  /*b9d0*/  MOV R2, UR4 ;  /* 0x0000000400027c02 */ /* 0x000fc80008000f00 */
[----:B------:R-:W-:Y:S01]  /*b9e0*/  MOV R3, UR5 ;  /* 0x0000000500037c02 */ /* 0x000fe20008000f00 */
[----:B0-----:R-:W-:-:S05]  /*b9f0*/  FADD.FTZ R7, R7, R0 ;  /* 0x0000000007077221 */ /* 0x001fca0000010000 */
[----:B------:R2:W-:Y:S02]  /*ba00*/  REDG.E.ADD.F32.FTZ.RN.STRONG.GPU desc[UR24][R2.64], R7 ;  /* 0x00000007020079a6 */ /* 0x0005e4000c12f318 */
.L_x_6535:
[----:B------:R-:W-:Y:S05]  /*ba10*/  BSYNC.RECONVERGENT B0 ;  /* 0x0000000000007941 */ /* 0x000fea0003800200 */
.L_x_6534:
[----:B------:R-:W-:Y:S01]  /*ba20*/  UISETP.NE.U32.AND UP0, UPT, UR14, URZ, UPT ;  /* 0x000000ff0e00728c */ /* 0x000fe2000bf05070 */
[----:B-1----:R-:W-:-:S03]  /*ba30*/  ISETP.GE.AND P0, PT, R11, UR38, PT ;  /* 0x000000260b007c0c */ /* 0x002fc6000bf06270 */
[----:B------:R-:W-:-:S09]  /*ba40*/  UISETP.NE.AND.EX UP0, UPT, UR15, URZ, UPT, UP0 ;  /* 0x000000ff0f00728c */ /* 0x000fd2000bf05300 */
[----:B------:R-:W-:Y:S05]  /*ba50*/  BRA.U !UP0, `(.L_x_6536) ;  /* 0x0000000108907547 */ /* 0x000fea000b800000 */
[----:B------:R-:W-:Y:S06]  /*ba60*/  BAR.SYNC.DEFER_BLOCKING 0x0 ;  /* 0x0000000000007b1d */ /* 0x000fec0000010000 */
[----:B------:R-:W-:Y:S01]  /*ba70*/  BSSY.RECONVERGENT B0, `(.L_x_6536) ;  /* 0x0000022000007945 */ /* 0x000fe20003800200 */
[----:B0-----:R-:W0:Y:S01]  /*ba80*/  SHFL.DOWN P1, R0, R131, 0x1, 0x1f ;  /* 0x08201f0083007f89 */ /* 0x001e220000020000 */
        /* <DEDUP_REMOVED lines=32> */
.L_x_6537:
[----:B------:R-:W-:Y:S05]  /*bc90*/  BSYNC.RECONVERGENT B0 ;  /* 0x0000000000007941 */ /* 0x000fea0003800200 */
.L_x_6536:
        /* <DEDUP_REMOVED lines=22> */
.L_x_6539:
        /* <DEDUP_REMOVED lines=66> */
.L_x_6538:
[----:B------:R-:W-:Y:S05]  /*c220*/  EXIT ;  /* 0x000000000000794d */ /* 0x000fea0003800000 */
.L_x_6503:
[----:B------:R-:W-:Y:S01]  /*c230*/  HFMA2 R200, -RZ, RZ, 0, 5.9604644775390625e-08 ;  /* 0x00000001ffc87431 */ /* 0x000fe200000001ff */
[----:B------:R-:W-:Y:S02]  /*c240*/  MOV R203, R13 ;  /* 0x0000000d00cb7202 */ /* 0x000fe40000000f00 */
[----:B------:R-:W-:Y:S02]  /*c250*/  MOV R207, RZ ;  /* 0x000000ff00cf7202 */ /* 0x000fe40000000f00 */
[----:B------:R-:W-:-:S07]  /*c260*/  MOV R2, 0xffffffff ;  /* 0xffffffff00027802 */ /* 0x000fce0000000f00 */
[----:B0--3-5:R-:W-:Y:S05]  /*c270*/  WARPSYNC.COLLECTIVE R2, `(.L_x_6540) ;  /* 0x0000000002087348 */ /* 0x029fea0003c00000 */
[----:B------:R1:W2:Y:S02]  /*c280*/  SHFL.UP P6, R196, R203, R200, R207 ;  /* 0x040000c8cbc47389 */ /* 0x0002a400000c00cf */
[----:B0123-5:R-:W-:Y:S05]  /*c290*/  ENDCOLLECTIVE ;  /* 0x000000000000791b */ /* 0x02ffea0003800000 */
.L_x_6540:
[----:B------:R-:W-:Y:S02]  /*c2a0*/  MOV R203, R12 ;  /* 0x0000000c00cb7202 */ /* 0x000fe40000000f00 */
[----:B------:R-:W-:-:S07]  /*c2b0*/  MOV R14, R196 ;  /* 0x000000c4000e7202 */ /* 0x000fce0000000f00 */
[----:B------:R-:W-:Y:S05]  /*c2c0*/  WARPSYNC.COLLECTIVE R2, `(.L_x_6541) ;  /* 0x0000000002087348 */ /* 0x000fea0003c00000 */
[----:B------:R0:W1:Y:S02]  /*c2d0*/  SHFL.UP P6, R196, R203, R200, R207 ;  /* 0x040000c8cbc47389 */ /* 0x00006400000c00cf */
[----:B01----:R-:W-:Y:S05]  /*c2e0*/  ENDCOLLECTIVE ;  /* 0x000000000000791b */ /* 0x003fea0003800000 */
.L_x_6541:
[----:B------:R-:W-:Y:S02]  /*c2f0*/  MOV R203, R18 ;  /* 0x0000001200cb7202 */ /* 0x000fe40000000f00 */
[----:B------:R-:W-:-:S07]  /*c300*/  MOV R15, R196 ;  /* 0x000000c4000f7202 */ /* 0x000fce0000000f00 */
[----:B------:R-:W-:Y:S05]  /*c310*/  WARPSYNC.COLLECTIVE R2, `(.L_x_6542) ;  /* 0x0000000002087348 */ /* 0x000fea0003c00000 */
[----:B------:R0:W1:Y:S02]  /*c320*/  SHFL.UP P6, R196, R203, R200, R207 ;  /* 0x040000c8cbc47389 */ /* 0x00006400000c00cf */
[----:B01----:R-:W-:Y:S05]  /*c330*/  ENDCOLLECTIVE ;  /* 0x000000000000791b */ /* 0x003fea0003800000 */
.L_x_6542:
[-C--:B------:R-:W-:Y:S01]  /*c340*/  FMUL.FTZ R197, R12, R15.reuse ;  /* 0x0000000f0cc57220 */ /* 0x080fe20000410000 */
[----:B------:R-:W-:Y:S01]  /*c350*/  FMUL.FTZ R15, R13, R15 ;  /* 0x0000000f0d0f7220 */ /* 0x000fe20000410000 */
[----:B------:R-:W-:Y:S02]  /*c360*/  MOV R203, R194 ;  /* 0x000000c200cb7202 */ /* 0x000fe40000000f00 */
[----:B------:R-:W-:-:S07]  /*c370*/  MOV R19, R196 ;  /* 0x000000c400137202 */ /* 0x000fce0000000f00 */
[----:B------:R-:W-:Y:S05]  /*c380*/  WARPSYNC.COLLECTIVE R2, `(.L_x_6543) ;  /* 0x0000000002087348 */ /* 0x000fea0003c00000 */
[----:B------:R0:W1:Y:S02]  /*c390*/  SHFL.UP P6, R196, R203, R200, R207 ;  /* 0x040000c8cbc47389 */ /* 0x00006400000c00cf */
[----:B01----:R-:W-:Y:S05]  /*c3a0*/  ENDCOLLECTIVE ;  /* 0x000000000000791b */ /* 0x003fea0003800000 */
.L_x_6543:
        /* <DEDUP_REMOVED lines=13> */
.L_x_6544:
[----:B------:R-:W-:Y:S02]  /*c480*/  MOV R203, R12 ;  /* 0x0000000c00cb7202 */ /* 0x000fe40000000f00 */
[----:B------:R-:W-:-:S07]  /*c490*/  MOV R14, R196 ;  /* 0x000000c4000e7202 */ /* 0x000fce0000000f00 */
[----:B------:R-:W-:Y:S05]  /*c4a0*/  WARPSYNC.COLLECTIVE R2, `(.L_x_6545) ;  /* 0x0000000002087348 */ /* 0x000fea0003c00000 */
[----:B------:R0:W1:Y:S02]  /*c4b0*/  SHFL.UP P6, R196, R203, R200, R207 ;  /* 0x040000c8cbc47389 */ /* 0x00006400000c00cf */
[----:B01----:R-:W-:Y:S05]  /*c4c0*/  ENDCOLLECTIVE ;  /* 0x000000000000791b */ /* 0x003fea0003800000 */
.L_x_6545:
[----:B------:R-:W-:Y:S02]  /*c4d0*/  MOV R203, R18 ;  /* 0x0000001200cb7202 */ /* 0x000fe40000000f00 */
[----:B------:R-:W-:-:S07]  /*c4e0*/  MOV R15, R196 ;  /* 0x000000c4000f7202 */ /* 0x000fce0000000f00 */
[----:B------:R-:W-:Y:S05]  /*c4f0*/  WARPSYNC.COLLECTIVE R2, `(.L_x_6546) ;  /* 0x0000000002087348 */ /* 0x000fea0003c00000 */
[----:B------:R0:W1:Y:S02]  /*c500*/  SHFL.UP P6, R196, R203, R200, R207 ;  /* 0x040000c8cbc47389 */ /* 0x00006400000c00cf */
[----:B01----:R-:W-:Y:S05]  /*c510*/  ENDCOLLECTIVE ;  /* 0x000000000000791b */ /* 0x003fea0003800000 */
.L_x_6546:
[-C--:B------:R-:W-:Y:S01]  /*c520*/  FMUL.FTZ R197, R12, R15.reuse ;  /* 0x0000000f0cc57220 */ /* 0x080fe20000410000 */
[----:B------:R-:W-:Y:S01]  /*c530*/  FMUL.FTZ R15, R13, R15 ;  /* 0x0000000f0d0f7220 */ /* 0x000fe20000410000 */
[----:B------:R-:W-:Y:S02]  /*c540*/  MOV R203, R194 ;  /* 0x000000c200cb7202 */ /* 0x000fe40000000f00 */
[----:B------:R-:W-:-:S07]  /*c550*/  MOV R19, R196 ;  /* 0x000000c400137202 */ /* 0x000fce0000000f00 */
[----:B------:R-:W-:Y:S05]  /*c560*/  WARPSYNC.COLLECTIVE R2, `(.L_x_6547) ;  /* 0x0000000002087348 */ /* 0x000fea0003c00000 */
[----:B------:R0:W1:Y:S02]  /*c570*/  SHFL.UP P6, R196, R203, R200, R207 ;  /* 0x040000c8cbc47389 */ /* 0x00006400000c00cf */
[----:B01----:R-:W-:Y:S05]  /*c580*/  ENDCOLLECTIVE ;  /* 0x000000000000791b */ /* 0x003fea0003800000 */
.L_x_6547:
        /* <DEDUP_REMOVED lines=13> */
.L_x_6548:
[----:B------:R-:W-:Y:S02]  /*c660*/  MOV R203, R12 ;  /* 0x0000000c00cb7202 */ /* 0x000fe40000000f00 */
[----:B------:R-:W-:-:S07]  /*c670*/  MOV R14, R196 ;  /* 0x000000c4000e7202 */ /* 0x000fce0000000f00 */
[----:B------:R-:W-:Y:S05]  /*c680*/  WARPSYNC.COLLECTIVE R2, `(.L_x_6549) ;  /* 0x0000000002087348 */ /* 0x000fea0003c00000 */
[----:B------:R0:W1:Y:S02]  /*c690*/  SHFL.UP P6, R196, R203, R200, R207 ;  /* 0x040000c8cbc47389 */ /* 0x00006400000c00cf */
[----:B01----:R-:W-:Y:S05]  /*c6a0*/  ENDCOLLECTIVE ;  /* 0x000000000000791b */ /* 0x003fea0003800000 */
.L_x_6549:
[----:B------:R-:W-:Y:S02]  /*c6b0*/  MOV R203, R18 ;  /* 0x0000001200cb7202 */ /* 0x000fe40000000f00 */
[----:B------:R-:W-:-:S07]  /*c6c0*/  MOV R15, R196 ;  /* 0x000000c4000f7202 */ /* 0x000fce0000000f00 */
[----:B------:R-:W-:Y:S05]  /*c6d0*/  WARPSYNC.COLLECTIVE R2, `(.L_x_6550) ;  /* 0x0000000002087348 */ /* 0x000fea0003c00000 */
[----:B------:R0:W1:Y:S02]  /*c6e0*/  SHFL.UP P6, R196, R203, R200, R207 ;  /* 0x040000c8cbc47389 */ /* 0x00006400000c00cf */
[----:B01----:R-:W-:Y:S05]  /*c6f0*/  ENDCOLLECTIVE ;  /* 0x000000000000791b */ /* 0x003fea0003800000 */
.L_x_6550:
[-C--:B------:R-:W-:Y:S01]  /*c700*/  FMUL.FTZ R197, R12, R15.reuse ;  /* 0x0000000f0cc57220 */ /* 0x080fe20000410000 */
[----:B------:R-:W-:Y:S01]  /*c710*/  FMUL.FTZ R15, R13, R15 ;  /* 0x0000000f0d0f7220 */ /* 0x000fe20000410000 */
[----:B------:R-:W-:Y:S02]  /*c720*/  MOV R203, R194 ;  /* 0x000000c200cb7202 */ /* 0x000fe40000000f00 */
[----:B------:R-:W-:-:S07]  /*c730*/  MOV R19, R196 ;  /* 0x000000c400137202 */ /* 0x000fce0000000f00 */
[----:B------:R-:W-:Y:S05]  /*c740*/  WARPSYNC.COLLECTIVE R2, `(.L_x_6551) ;  /* 0x0000000002087348 */ /* 0x000fea0003c00000 */
[----:B------:R0:W1:Y:S02]  /*c750*/  SHFL.UP P6, R196, R203, R200, R207 ;  /* 0x040000c8cbc47389 */ /* 0x00006400000c00cf */
[----:B01----:R-:W-:Y:S05]  /*c760*/  ENDCOLLECTIVE ;  /* 0x000000000000791b */ /* 0x003fea0003800000 */
.L_x_6551:
        /* <DEDUP_REMOVED lines=13> */
.L_x_6552:
[----:B------:R-:W-:Y:S02]  /*c840*/  MOV R203, R12 ;  /* 0x0000000c00cb7202 */ /* 0x000fe40000000f00 */
[----:B------:R-:W-:-:S07]  /*c850*/  MOV R14, R196 ;  /* 0x000000c4000e7202 */ /* 0x000fce0000000f00 */
[----:B------:R-:W-:Y:S05]  /*c860*/  WARPSYNC.COLLECTIVE R2, `(.L_x_6553) ;  /* 0x0000000002087348 */ /* 0x000fea0003c00000 */
[----:B------:R0:W1:Y:S02]  /*c870*/  SHFL.UP P6, R196, R203, R200, R207 ;  /* 0x040000c8cbc47389 */ /* 0x00006400000c00cf */
[----:B01----:R-:W-:Y:S05]  /*c880*/  ENDCOLLECTIVE ;  /* 0x000000000000791b */ /* 0x003fea0003800000 */
.L_x_6553:
[----:B------:R-:W-:Y:S02]  /*c890*/  MOV R203, R18 ;  /* 0x0000001200cb7202 */ /* 0x000fe40000000f00 */
[----:B------:R-:W-:-:S07]  /*c8a0*/  MOV R15, R196 ;  /* 0x000000c4000f7202 */ /* 0x000fce0000000f00 */
[----:B------:R-:W-:Y:S05]  /*c8b0*/  WARPSYNC.COLLECTIVE R2, `(.L_x_6554) ;  /* 0x0000000002087348 */ /* 0x000fea0003c00000 */
[----:B------:R0:W1:Y:S02]  /*c8c0*/  SHFL.UP P6, R196, R203, R200, R207 ;  /* 0x040000c8cbc47389 */ /* 0x00006400000c00cf */
[----:B01----:R-:W-:Y:S05]  /*c8d0*/  ENDCOLLECTIVE ;  /* 0x000000000000791b */ /* 0x003fea0003800000 */
.L_x_6554:
[-C--:B------:R-:W-:Y:S01]  /*c8e0*/  FMUL.FTZ R197, R12, R15.reuse ;  /* 0x0000000f0cc57220 */ /* 0x080fe20000410000 */
[----:B------:R-:W-:Y:S01]  /*c8f0*/  FMUL.FTZ R15, R13, R15 ;  /* 0x0000000f0d0f7220 */ /* 0x000fe20000410000 */
[----:B------:R-:W-:Y:S02]  /*c900*/  MOV R203, R194 ;  /* 0x000000c200cb7202 */ /* 0x000fe40000000f00 */
[----:B------:R-:W-:-:S07]  /*c910*/  MOV R19, R196 ;  /* 0x000000c400137202 */ /* 0x000fce0000000f00 */
[----:B------:R-:W-:Y:S05]  /*c920*/  WARPSYNC.COLLECTIVE R2, `(.L_x_6555) ;  /* 0x0000000002087348 */ /* 0x000fea0003c00000 */
[----:B------:R0:W1:Y:S02]  /*c930*/  SHFL.UP P6, R196, R203, R200, R207 ;  /* 0x040000c8cbc47389 */ /* 0x00006400000c00cf */
[----:B01----:R-:W-:Y:S05]  /*c940*/  ENDCOLLECTIVE ;  /* 0x000000000000791b */ /* 0x003fea0003800000 */
.L_x_6555:
        /* <DEDUP_REMOVED lines=13> */
.L_x_6556:
[----:B------:R-:W-:Y:S02]  /*ca20*/  MOV R203, R12 ;  /* 0x0000000c00cb7202 */ /* 0x000fe40000000f00 */
[----:B------:R-:W-:-:S07]  /*ca30*/  MOV R14, R196 ;  /* 0x000000c4000e7202 */ /* 0x000fce0000000f00 */
[----:B------:R-:W-:Y:S05]  /*ca40*/  WARPSYNC.COLLECTIVE R2, `(.L_x_6557) ;  /* 0x0000000002087348 */ /* 0x000fea0003c00000 */
[----:B------:R0:W1:Y:S02]  /*ca50*/  SHFL.UP P6, R196, R203, R200, R207 ;  /* 0x040000c8cbc47389 */ /* 0x00006400000c00cf */
[----:B01----:R-:W-:Y:S05]  /*ca60*/  ENDCOLLECTIVE ;  /* 0x000000000000791b */ /* 0x003fea0003800000 */
.L_x_6557:
[----:B------:R-:W-:Y:S02]  /*ca70*/  MOV R203, R18 ;  /* 0x0000001200cb7202 */ /* 0x000fe40000000f00 */
[----:B------:R-:W-:-:S07]  /*ca80*/  MOV R15, R196 ;  /* 0x000000c4000f7202 */ /* 0x000fce0000000f00 */
[----:B------:R-:W-:Y:S05]  /*ca90*/  WARPSYNC.COLLECTIVE R2, `(.L_x_6558) ;  /* 0x0000000002087348 */ /* 0x000fea0003c00000 */
[----:B------:R0:W1:Y:S02]  /*caa0*/  SHFL.UP P6, R196, R203, R200, R207 ;  /* 0x040000c8cbc47389 */ /* 0x00006400000c00cf */
[----:B01----:R-:W-:Y:S05]  /*cab0*/  ENDCOLLECTIVE ;  /* 0x000000000000791b */ /* 0x003fea0003800000 */
.L_x_6558:
[----:B------:R-:W-:Y:S02]  /*cac0*/  MOV R203, R194 ;  /* 0x000000c200cb7202 */ /* 0x000fe40000000f00 */
[----:B------:R-:W-:-:S07]  /*cad0*/  MOV R19, R196 ;  /* 0x000000c400137202 */ /* 0x000fce0000000f00 */
[----:B------:R-:W-:Y:S05]  /*cae0*/  WARPSYNC.COLLECTIVE R2, `(.L_x_6559) ;  /* 0x0000000002087348 */ /* 0x000fea0003c00000 */
[----:B------:R0:W1:Y:S02]  /*caf0*/  SHFL.UP P6, R196, R203, R200, R207 ;  /* 0x040000c8cbc47389 */ /* 0x00006400000c00cf */
[----:B01----:R-:W-:Y:S05]  /*cb00*/  ENDCOLLECTIVE ;  /* 0x000000000000791b */ /* 0x003fea0003800000 */
.L_x_6559:
[----:B------:R-:W-:Y:S05]  /*cb10*/  BRA `(.L_x_6560) ;  /* 0xffffff9400787947 */ /* 0x000fea000383ffff */
.L_x_6504:
        /* <DEDUP_REMOVED lines=8> */
.L_x_6562:
[----:B------:R-:W-:Y:S05]  /*cba0*/  BSYNC B0 ;  /* 0x0000000000007941 */ /* 0x000fea0003800000 */
.L_x_6561:
[----:B------:R-:W-:Y:S05]  /*cbb0*/  BRA `(.L_x_6563) ;  /* 0xffffff9400847947 */ /* 0x000fea000383ffff */
.L_x_6505:
        /* <DEDUP_REMOVED lines=8> */
.L_x_6565:
[----:B------:R-:W-:Y:S05]  /*cc40*/  BSYNC B0 ;  /* 0x0000000000007941 */ /* 0x000fea0003800000 */
.L_x_6564:
[----:B------:R-:W-:Y:S05]  /*cc50*/  BRA `(.L_x_6566) ;  /* 0xffffff9400647947 */ /* 0x000fea000383ffff */
.L_x_6506:
        /* <DEDUP_REMOVED lines=8> */
.L_x_6568:
[----:B------:R-:W-:Y:S05]  /*cce0*/  BSYNC B0 ;  /* 0x0000000000007941 */ /* 0x000fea0003800000 */
.L_x_6567:
[----:B------:R-:W-:Y:S05]  /*ccf0*/  BRA `(.L_x_6569) ;  /* 0xffffff9400447947 */ /* 0x000fea000383ffff */
.L_x_6507:
        /* <DEDUP_REMOVED lines=8> */
.L_x_6571:
[----:B------:R-:W-:Y:S05]  /*cd80*/  BSYNC B0 ;  /* 0x0000000000007941 */ /* 0x000fea0003800000 */
.L_x_6570:
[----:B------:R-:W-:Y:S05]  /*cd90*/  BRA `(.L_x_6572) ;  /* 0xffffff9400247947 */ /* 0x000fea000383ffff */
.L_x_6508:
        /* <DEDUP_REMOVED lines=8> */
.L_x_6574:
[----:B------:R-:W-:Y:S05]  /*ce20*/  BSYNC B0 ;  /* 0x0000000000007941 */ /* 0x000fea0003800000 */
.L_x_6573:
        /* <DEDUP_REMOVED lines=10> */
.L_x_6575:
[----:B------:R-:W-:Y:S02]  /*ced0*/  MOV R15, 0x1f ;  /* 0x0000001f000f7802 */ /* 0x000fe40000000f00 */
[----:B------:R-:W-:Y:S02]  /*cee0*/  MOV R203, R18 ;  /* 0x0000001200cb7202 */ /* 0x000fe40000000f00 */
[----:B------:R-:W-:-:S07]  /*cef0*/  MOV R197, R196 ;  /* 0x000000c400c57202 */ /* 0x000fce0000000f00 */
[----:B------:R-:W-:Y:S05]  /*cf00*/  WARPSYNC.COLLECTIVE R2, `(.L_x_6576) ;  /* 0x0000000002087348 */ /* 0x000fea0003c00000 */
[----:B------:R0:W1:Y:S02]  /*cf10*/  SHFL.UP P6, R196, R203, R200, R207 ;  /* 0x040000c8cbc47389 */ /* 0x00006400000c00cf */
[----:B01----:R-:W-:Y:S05]  /*cf20*/  ENDCOLLECTIVE ;  /* 0x000000000000791b */ /* 0x003fea0003800000 */
.L_x_6576:
[----:B------:R-:W-:Y:S02]  /*cf30*/  MOV R203, R194 ;  /* 0x000000c200cb7202 */ /* 0x000fe40000000f00 */
[----:B------:R-:W-:-:S07]  /*cf40*/  MOV R18, R196 ;  /* 0x000000c400127202 */ /* 0x000fce0000000f00 */
[----:B------:R-:W-:Y:S05]  /*cf50*/  WARPSYNC.COLLECTIVE R2, `(.L_x_6577) ;  /* 0x0000000002087348 */ /* 0x000fea0003c00000 */
[----:B------:R0:W1:Y:S02]  /*cf60*/  SHFL.UP P6, R196, R203, R200, R207 ;  /* 0x040000c8cbc47389 */ /* 0x00006400000c00cf */
[----:B01----:R-:W-:Y:S05]  /*cf70*/  ENDCOLLECTIVE ;  /* 0x000000000000791b */ /* 0x003fea0003800000 */
.L_x_6577:
[----:B------:R-:W-:Y:S05]  /*cf80*/  WARPSYNC.COLLECTIVE R2, `(.L_x_6578) ;  /* 0x0000000002087348 */ /* 0x000fea0003c00000 */
[----:B------:R0:W1:Y:S02]  /*cf90*/  SHFL.IDX P2, R217, R19, R14, R15 ;  /* 0x0000000e13d97389 */ /* 0x000064000004000f */
[----:B01----:R-:W-:Y:S05]  /*cfa0*/  ENDCOLLECTIVE ;  /* 0x000000000000791b */ /* 0x003fea0003800000 */
.L_x_6578:
[----:B------:R-:W-:Y:S02]  /*cfb0*/  MOV R19, R5 ;  /* 0x0000000500137202 */ /* 0x000fe40000000f00 */
[----:B------:R-:W-:Y:S02]  /*cfc0*/  MOV R194, R196 ;  /* 0x000000c400c27202 */ /* 0x000fe40000000f00 */
[----:B------:R-:W-:-:S07]  /*cfd0*/  MOV R4, R217 ;  /* 0x000000d900047202 */ /* 0x000fce0000000f00 */
[----:B------:R-:W-:Y:S05]  /*cfe0*/  WARPSYNC.COLLECTIVE R2, `(.L_x_6579) ;  /* 0x0000000002087348 */ /* 0x000fea0003c00000 */
[----:B------:R0:W1:Y:S02]  /*cff0*/  SHFL.IDX P2, R217, R19, R14, R15 ;  /* 0x0000000e13d97389 */ /* 0x000064000004000f */
[----:B01----:R-:W-:Y:S05]  /*d000*/  ENDCOLLECTIVE ;  /* 0x000000000000791b */ /* 0x003fea0003800000 */
.L_x_6579:
[----:B------:R-:W-:Y:S02]  /*d010*/  MOV R19, R6 ;  /* 0x0000000600137202 */ /* 0x000fe40000000f00 */
[----:B------:R-:W-:-:S07]  /*d020*/  MOV R196, R217 ;  /* 0x000000d900c47202 */ /* 0x000fce0000000f00 */
[----:B------:R-:W-:Y:S05]  /*d030*/  WARPSYNC.COLLECTIVE R2, `(.L_x_6580) ;  /* 0x0000000002087348 */ /* 0x000fea0003c00000 */
[----:B------:R0:W1:Y:S02]  /*d040*/  SHFL.IDX P2, R217, R19, R14, R15 ;  /* 0x0000000e13d97389 */ /* 0x000064000004000f */
[----:B01----:R-:W-:Y:S05]  /*d050*/  ENDCOLLECTIVE ;  /* 0x000000000000791b */ /* 0x003fea0003800000 */
.L_x_6580:
[----:B------:R-:W-:Y:S02]  /*d060*/  MOV R19, R7 ;  /* 0x0000000700137202 */ /* 0x000fe40000000f00 */
[----:B------:R-:W-:-:S07]  /*d070*/  MOV R6, R217 ;  /* 0x000000d900067202 */ /* 0x000fce0000000f00 */
[----:B------:R-:W-:Y:S05]  /*d080*/  WARPSYNC.COLLECTIVE R2, `(.L_x_6581) ;  /* 0x0000000002087348 */ /* 0x000fea0003c00000 */
[----:B------:R0:W1:Y:S02]  /*d090*/  SHFL.IDX P2, R217, R19, R14, R15 ;  /* 0x0000000e13d97389 */ /* 0x000064000004000f */
[----:B01----:R-:W-:Y:S05]  /*d0a0*/  ENDCOLLECTIVE ;  /* 0x000000000000791b */ /* 0x003fea0003800000 */
.L_x_6581:
[----:B------:R-:W-:Y:S01]  /*d0b0*/  MOV R7, R217 ;  /* 0x000000d900077202 */ /* 0x000fe20000000f00 */
[----:B------:R-:W-:Y:S06]  /*d0c0*/  BRA `(.L_x_6582) ;  /* 0xffffff9000807947 */ /* 0x000fec000383ffff */
.L_x_6510:
[----:B------:R-:W-:Y:S01]  /*d0d0*/  HFMA2 R237, -RZ, RZ, 0, 5.9604644775390625e-08 ;  /* 0x00000001ffed7431 */ /* 0x000fe200000001ff */
[----:B------:R-:W-:Y:S02]  /*d0e0*/  MOV R233, R17 ;  /* 0x0000001100e97202 */ /* 0x000fe40000000f00 */
[----:B------:R-:W-:Y:S02]  /*d0f0*/  MOV R240, 0x1f ;  /* 0x0000001f00f07802 */ /* 0x000fe40000000f00 */
[----:B------:R-:W-:-:S07]  /*d100*/  MOV R2, 0xffffffff ;  /* 0xffffffff00027802 */ /* 0x000fce0000000f00 */
[----:B-1----:R-:W-:Y:S05]  /*d110*/  WARPSYNC.COLLECTIVE R2, `(.L_x_6583) ;  /* 0x0000000002087348 */ /* 0x002fea0003c00000 */
[----:B------:R0:W2:Y:S02]  /*d120*/  SHFL.DOWN P0, R19, R233, R237, R240 ;  /* 0x080000ede9137389 */ /* 0x0000a400000000f0 */
[----:B012---:R-:W-:Y:S05]  /*d130*/  ENDCOLLECTIVE ;  /* 0x000000000000791b */ /* 0x007fea0003800000 */
.L_x_6583:
[----:B------:R-:W-:Y:S02]  /*d140*/  MOV R233, R16 ;  /* 0x0000001000e97202 */ /* 0x000fe40000000f00 */
[----:B------:R-:W-:-:S07]  /*d150*/  MOV R14, R19 ;  /* 0x00000013000e7202 */ /* 0x000fce0000000f00 */
[----:B------:R-:W-:Y:S05]  /*d160*/  WARPSYNC.COLLECTIVE R2, `(.L_x_6584) ;  /* 0x0000000002087348 */ /* 0x000fea0003c00000 */
[----:B------:R0:W1:Y:S02]  /*d170*/  SHFL.DOWN P0, R19, R233, R237, R240 ;  /* 0x080000ede9137389 */ /* 0x00006400000000f0 */
[----:B01----:R-:W-:Y:S05]  /*d180*/  ENDCOLLECTIVE ;  /* 0x000000000000791b */ /* 0x003fea0003800000 */
.L_x_6584:
[----:B------:R-:W-:Y:S02]  /*d190*/  MOV R233, R13 ;  /* 0x0000000d00e97202 */ /* 0x000fe40000000f00 */
[----:B------:R-:W-:-:S07]  /*d1a0*/  MOV R15, R19 ;  /* 0x00000013000f7202 */ /* 0x000fce0000000f00 */
[----:B------:R-:W-:Y:S05]  /*d1b0*/  WARPSYNC.COLLECTIVE R2, `(.L_x_6585) ;  /* 0x0000000002087348 */ /* 0x000fea0003c00000 */
[----:B------:R0:W1:Y:S02]  /*d1c0*/  SHFL.DOWN P0, R19, R233, R237, R240 ;  /* 0x080000ede9137389 */ /* 0x00006400000000f0 */
[----:B01----:R-:W-:Y:S05]  /*d1d0*/  ENDCOLLECTIVE ;  /* 0x000000000000791b */ /* 0x003fea0003800000 */
.L_x_6585:
[----:B------:R-:W-:Y:S02]  /*d1e0*/  MOV R233, R12 ;  /* 0x0000000c00e97202 */ /* 0x000fe40000000f00 */
[----:B------:R-:W-:-:S07]  /*d1f0*/  MOV R18, R19 ;  /* 0x0000001300127202 */ /* 0x000fce0000000f00 */
[----:B------:R-:W-:Y:S05]  /*d200*/  WARPSYNC.COLLECTIVE R2, `(.L_x_6586) ;  /* 0x0000000002087348 */ /* 0x000fea0003c00000 */
[----:B------:R0:W1:Y:S02]  /*d210*/  SHFL.DOWN P0, R19, R233, R237, R240 ;  /* 0x080000ede9137389 */ /* 0x00006400000000f0 */
[----:B01----:R-:W-:Y:S05]  /*d220*/  ENDCOLLECTIVE ;  /* 0x000000000000791b */ /* 0x003fea0003800000 */
.L_x_6586:
[----:B------:R-:W-:Y:S05]  /*d230*/  BRA `(.L_x_6587) ;  /* 0xffffffa000e07947 */ /* 0x000fea000383ffff */
.L_x_6513:
        /* <DEDUP_REMOVED lines=8> */
.L_x_6589:
[----:B------:R-:W-:Y:S05]  /*d2c0*/  BSYNC B0 ;  /* 0x0000000000007941 */ /* 0x000fea0003800000 */
.L_x_6588:
        /* <DEDUP_REMOVED lines=8> */
.L_x_6590:
[----:B------:R-:W-:Y:S02]  /*d350*/  MOV R233, R13 ;  /* 0x0000000d00e97202 */ /* 0x000fe40000000f00 */
[----:B------:R-:W-:-:S07]  /*d360*/  MOV R15, R19 ;  /* 0x00000013000f7202 */ /* 0x000fce0000000f00 */
[----:B------:R-:W-:Y:S05]  /*d370*/  WARPSYNC.COLLECTIVE R2, `(.L_x_6591) ;  /* 0x0000000002087348 */ /* 0x000fea0003c00000 */
[----:B------:R0:W1:Y:S02]  /*d380*/  SHFL.DOWN P0, R19, R233, R237, R240 ;  /* 0x080000ede9137389 */ /* 0x00006400000000f0 */
[----:B01----:R-:W-:Y:S05]  /*d390*/  ENDCOLLECTIVE ;  /* 0x000000000000791b */ /* 0x003fea0003800000 */
.L_x_6591:
[----:B------:R-:W-:Y:S02]  /*d3a0*/  MOV R233, R12 ;  /* 0x0000000c00e97202 */ /* 0x000fe40000000f00 */
[----:B------:R-:W-:-:S07]  /*d3b0*/  MOV R18, R19 ;  /* 0x0000001300127202 */ /* 0x000fce0000000f00 */
[----:B------:R-:W-:Y:S05]  /*d3c0*/  WARPSYNC.COLLECTIVE R2, `(.L_x_6592) ;  /* 0x0000000002087348 */ /* 0x000fea0003c00000 */
[----:B------:R0:W1:Y:S02]  /*d3d0*/  SHFL.DOWN P0, R19, R233, R237, R240 ;  /* 0x080000ede9137389 */ /* 0x00006400000000f0 */
[----:B01----:R-:W-:Y:S05]  /*d3e0*/  ENDCOLLECTIVE ;  /* 0x000000000000791b */ /* 0x003fea0003800000 */
.L_x_6592:
[----:B------:R-:W-:Y:S05]  /*d3f0*/  BRA `(.L_x_6593) ;  /* 0xffffffa000c07947 */ /* 0x000fea000383ffff */
.L_x_6516:
        /* <DEDUP_REMOVED lines=8> */
.L_x_6595:
[----:B------:R-:W-:Y:S05]  /*d480*/  BSYNC B0 ;  /* 0x0000000000007941 */ /* 0x000fea0003800000 */
.L_x_6594:
        /* <DEDUP_REMOVED lines=8> */
.L_x_6596:
[----:B------:R-:W-:Y:S02]  /*d510*/  MOV R233, R13 ;  /* 0x0000000d00e97202 */ /* 0x000fe40000000f00 */
[----:B------:R-:W-:-:S07]  /*d520*/  MOV R15, R19 ;  /* 0x00000013000f7202 */ /* 0x000fce0000000f00 */
[----:B------:R-:W-:Y:S05]  /*d530*/  WARPSYNC.COLLECTIVE R2, `(.L_x_6597) ;  /* 0x0000000002087348 */ /* 0x000fea0003c00000 */
[----:B------:R0:W1:Y:S02]  /*d540*/  SHFL.DOWN P0, R19, R233, R237, R240 ;  /* 0x080000ede9137389 */ /* 0x00006400000000f0 */
[----:B01----:R-:W-:Y:S05]  /*d550*/  ENDCOLLECTIVE ;  /* 0x000000000000791b */ /* 0x003fea0003800000 */
.L_x_6597:
[----:B------:R-:W-:Y:S02]  /*d560*/  MOV R233, R12 ;  /* 0x0000000c00e97202 */ /* 0x000fe40000000f00 */
[----:B------:R-:W-:-:S07]  /*d570*/  MOV R18, R19 ;  /* 0x0000001300127202 */ /* 0x000fce0000000f00 */
[----:B------:R-:W-:Y:S05]  /*d580*/  WARPSYNC.COLLECTIVE R2, `(.L_x_6598) ;  /* 0x0000000002087348 */ /* 0x000fea0003c00000 */
[----:B------:R0:W1:Y:S02]  /*d590*/  SHFL.DOWN P0, R19, R233, R237, R240 ;  /* 0x080000ede9137389 */ /* 0x00006400000000f0 */
[----:B01----:R-:W-:Y:S05]  /*d5a0*/  ENDCOLLECTIVE ;  /* 0x000000000000791b */ /* 0x003fea0003800000 */
.L_x_6598:
[----:B------:R-:W-:Y:S05]  /*d5b0*/  BRA `(.L_x_6599) ;  /* 0xffffffa000a07947 */ /* 0x000fea000383ffff */
.L_x_6519:
        /* <DEDUP_REMOVED lines=8> */
.L_x_6601:
[----:B------:R-:W-:Y:S05]  /*d640*/  BSYNC B0 ;  /* 0x0000000000007941 */ /* 0x000fea0003800000 */
.L_x_6600:
        /* <DEDUP_REMOVED lines=8> */
.L_x_6602:
[----:B------:R-:W-:Y:S02]  /*d6d0*/  MOV R233, R13 ;  /* 0x0000000d00e97202 */ /* 0x000fe40000000f00 */
[----:B------:R-:W-:-:S07]  /*d6e0*/  MOV R15, R19 ;  /* 0x00000013000f7202 */ /* 0x000fce0000000f00 */
[----:B------:R-:W-:Y:S05]  /*d6f0*/  WARPSYNC.COLLECTIVE R2, `(.L_x_6603) ;  /* 0x0000000002087348 */ /* 0x000fea0003c00000 */
[----:B------:R0:W1:Y:S02]  /*d700*/  SHFL.DOWN P0, R19, R233, R237, R240 ;  /* 0x080000ede9137389 */ /* 0x00006400000000f0 */
[----:B01----:R-:W-:Y:S05]  /*d710*/  ENDCOLLECTIVE ;  /* 0x000000000000791b */ /* 0x003fea0003800000 */
.L_x_6603:
[----:B------:R-:W-:Y:S02]  /*d720*/  MOV R233, R12 ;  /* 0x0000000c00e97202 */ /* 0x000fe40000000f00 */
[----:B------:R-:W-:-:S07]  /*d730*/  MOV R18, R19 ;  /* 0x0000001300127202 */ /* 0x000fce0000000f00 */
[----:B------:R-:W-:Y:S05]  /*d740*/  WARPSYNC.COLLECTIVE R2, `(.L_x_6604) ;  /* 0x0000000002087348 */ /* 0x000fea0003c00000 */
[----:B------:R0:W1:Y:S02]  /*d750*/  SHFL.DOWN P0, R19, R233, R237, R240 ;  /* 0x080000ede9137389 */ /* 0x00006400000000f0 */
[----:B01----:R-:W-:Y:S05]  /*d760*/  ENDCOLLECTIVE ;  /* 0x000000000000791b */ /* 0x003fea0003800000 */
.L_x_6604:
[----:B------:R-:W-:Y:S05]  /*d770*/  BRA `(.L_x_6605) ;  /* 0xffffffa000807947 */ /* 0x000fea000383ffff */
.L_x_6522:
        /* <DEDUP_REMOVED lines=8> */
.L_x_6607:
[----:B------:R-:W-:Y:S05]  /*d800*/  BSYNC B0 ;  /* 0x0000000000007941 */ /* 0x000fea0003800000 */
.L_x_6606:
        /* <DEDUP_REMOVED lines=8> */
.L_x_6608:
[----:B------:R-:W-:Y:S02]  /*d890*/  MOV R233, R13 ;  /* 0x0000000d00e97202 */ /* 0x000fe40000000f00 */
[----:B------:R-:W-:-:S07]  /*d8a0*/  MOV R15, R19 ;  /* 0x00000013000f7202 */ /* 0x000fce0000000f00 */
[----:B------:R-:W-:Y:S05]  /*d8b0*/  WARPSYNC.COLLECTIVE R2, `(.L_x_6609) ;  /* 0x0000000002087348 */ /* 0x000fea0003c00000 */
[----:B------:R0:W1:Y:S02]  /*d8c0*/  SHFL.DOWN P0, R19, R233, R237, R240 ;  /* 0x080000ede9137389 */ /* 0x00006400000000f0 */
[----:B01----:R-:W-:Y:S05]  /*d8d0*/  ENDCOLLECTIVE ;  /* 0x000000000000791b */ /* 0x003fea0003800000 */
.L_x_6609:
[----:B------:R-:W-:Y:S02]  /*d8e0*/  MOV R233, R12 ;  /* 0x0000000c00e97202 */ /* 0x000fe40000000f00 */
[----:B------:R-:W-:-:S07]  /*d8f0*/  MOV R18, R19 ;  /* 0x0000001300127202 */ /* 0x000fce0000000f00 */
[----:B------:R-:W-:Y:S05]  /*d900*/  WARPSYNC.COLLECTIVE R2, `(.L_x_6610) ;  /* 0x0000000002087348 */ /* 0x000fea0003c00000 */
[----:B------:R0:W1:Y:S02]  /*d910*/  SHFL.DOWN P0, R19, R233, R237, R240 ;  /* 0x080000ede9137389 */ /* 0x00006400000000f0 */
[----:B01----:R-:W-:Y:S05]  /*d920*/  ENDCOLLECTIVE ;  /* 0x000000000000791b */ /* 0x003fea0003800000 */
.L_x_6610:
[----:B------:R-:W-:Y:S05]  /*d930*/  BRA `(.L_x_6611) ;  /* 0xffffffa000607947 */ /* 0x000fea000383ffff */
.L_x_6525:
        /* <DEDUP_REMOVED lines=8> */
.L_x_6613:
[----:B------:R-:W-:Y:S05]  /*d9c0*/  BSYNC B0 ;  /* 0x0000000000007941 */ /* 0x000fea0003800000 */
.L_x_6612:
        /* <DEDUP_REMOVED lines=9> */
.L_x_6614:
[----:B------:R-:W-:Y:S02]  /*da60*/  MOV R19, R13 ;  /* 0x0000000d00137202 */ /* 0x000fe40000000f00 */
[----:B------:R-:W-:-:S07]  /*da70*/  MOV R219, R217 ;  /* 0x000000d900db7202 */ /* 0x000fce0000000f00 */
[----:B------:R-:W-:Y:S05]  /*da80*/  WARPSYNC.COLLECTIVE R2, `(.L_x_6615) ;  /* 0x0000000002087348 */ /* 0x000fea0003c00000 */
[----:B------:R0:W1:Y:S02]  /*da90*/  SHFL.IDX P2, R217, R19, R14, R15 ;  /* 0x0000000e13d97389 */ /* 0x000064000004000f */
[----:B01----:R-:W-:Y:S05]  /*daa0*/  ENDCOLLECTIVE ;  /* 0x000000000000791b */ /* 0x003fea0003800000 */
.L_x_6615:
        /* <DEDUP_REMOVED lines=13> */
.L_x_6616:
[----:B------:R-:W-:-:S05]  /*db80*/  MOV R233, R217 ;  /* 0x000000d900e97202 */ /* 0x000fca0000000f00 */
[----:B------:R-:W-:Y:S01]  /*db90*/  FADD.FTZ R231, R233, R240 ;  /* 0x000000f0e9e77221 */ /* 0x000fe20000010000 */
[----:B------:R-:W-:Y:S02]  /*dba0*/  MOV R233, R17 ;  /* 0x0000001100e97202 */ /* 0x000fe40000000f00 */
[----:B------:R-:W-:-:S07]  /*dbb0*/  MOV R240, 0x1f ;  /* 0x0000001f00f07802 */ /* 0x000fce0000000f00 */
[----:B------:R-:W-:Y:S05]  /*dbc0*/  WARPSYNC.COLLECTIVE R2, `(.L_x_6617) ;  /* 0x0000000002087348 */ /* 0x000fea0003c00000 */
[----:B------:R0:W1:Y:S02]  /*dbd0*/  SHFL.DOWN P0, R19, R233, R237, R240 ;  /* 0x080000ede9137389 */ /* 0x00006400000000f0 */
[----:B01----:R-:W-:Y:S05]  /*dbe0*/  ENDCOLLECTIVE ;  /* 0x000000000000791b */ /* 0x003fea0003800000 */
.L_x_6617:
[----:B------:R-:W-:Y:S02]  /*dbf0*/  MOV R233, R16 ;  /* 0x0000001000e97202 */ /* 0x000fe40000000f00 */
[----:B------:R-:W-:-:S07]  /*dc00*/  MOV R18, R19 ;  /* 0x0000001300127202 */ /* 0x000fce0000000f00 */
[----:B------:R-:W-:Y:S05]  /*dc10*/  WARPSYNC.COLLECTIVE R2, `(.L_x_6618) ;  /* 0x0000000002087348 */ /* 0x000fea0003c00000 */
[----:B------:R0:W1:Y:S02]  /*dc20*/  SHFL.DOWN P0, R19, R233, R237, R240 ;  /* 0x080000ede9137389 */ /* 0x00006400000000f0 */
[----:B01----:R-:W-:Y:S05]  /*dc30*/  ENDCOLLECTIVE ;  /* 0x000000000000791b */ /* 0x003fea0003800000 */
.L_x_6618:
[----:B------:R-:W-:Y:S02]  /*dc40*/  MOV R233, R13 ;  /* 0x0000000d00e97202 */ /* 0x000fe40000000f00 */
[----:B------:R-:W-:-:S07]  /*dc50*/  MOV R225, R19 ;  /* 0x0000001300e17202 */ /* 0x000fce0000000f00 */
[----:B------:R-:W-:Y:S05]  /*dc60*/  WARPSYNC.COLLECTIVE R2, `(.L_x_6619) ;  /* 0x0000000002087348 */ /* 0x000fea0003c00000 */
[----:B------:R0:W1:Y:S02]  /*dc70*/  SHFL.DOWN P0, R19, R233, R237, R240 ;  /* 0x080000ede9137389 */ /* 0x00006400000000f0 */
[----:B01----:R-:W-:Y:S05]  /*dc80*/  ENDCOLLECTIVE ;  /* 0x000000000000791b */ /* 0x003fea0003800000 */
.L_x_6619:
[----:B------:R-:W-:Y:S02]  /*dc90*/  MOV R233, R12 ;  /* 0x0000000c00e97202 */ /* 0x000fe40000000f00 */
[----:B------:R-:W-:-:S07]  /*dca0*/  MOV R227, R19 ;  /* 0x0000001300e37202 */ /* 0x000fce0000000f00 */
[----:B------:R-:W-:Y:S05]  /*dcb0*/  WARPSYNC.COLLECTIVE R2, `(.L_x_6620) ;  /* 0x0000000002087348 */ /* 0x000fea0003c00000 */
[----:B------:R0:W1:Y:S02]  /*dcc0*/  SHFL.DOWN P0, R19, R233, R237, R240 ;  /* 0x080000ede9137389 */ /* 0x00006400000000f0 */
[----:B01----:R-:W-:Y:S05]  /*dcd0*/  ENDCOLLECTIVE ;  /* 0x000000000000791b */ /* 0x003fea0003800000 */
.L_x_6620:
[----:B------:R-:W-:Y:S02]  /*dce0*/  MOV R229, R19 ;  /* 0x0000001300e57202 */ /* 0x000fe40000000f00 */
[----:B------:R-:W-:-:S07]  /*dcf0*/  MOV R19, R4 ;  /* 0x0000000400137202 */ /* 0x000fce0000000f00 */
[----:B------:R-:W-:Y:S05]  /*dd00*/  WARPSYNC.COLLECTIVE R2, `(.L_x_6621) ;  /* 0x0000000002087348 */ /* 0x000fea0003c00000 */
[----:B------:R0:W1:Y:S02]  /*dd10*/  SHFL.IDX P2, R217, R19, R14, R15 ;  /* 0x0000000e13d97389 */ /* 0x000064000004000f */
[----:B01----:R-:W-:Y:S05]  /*dd20*/  ENDCOLLECTIVE ;  /* 0x000000000000791b */ /* 0x003fea0003800000 */
.L_x_6621:
[----:B------:R-:W-:Y:S02]  /*dd30*/  MOV R19, R5 ;  /* 0x0000000500137202 */ /* 0x000fe40000000f00 */
[----:B------:R-:W-:-:S07]  /*dd40*/  MOV R235, R217 ;  /* 0x000000d900eb7202 */ /* 0x000fce0000000f00 */
[----:B------:R-:W-:Y:S05]  /*dd50*/  WARPSYNC.COLLECTIVE R2, `(.L_x_6622) ;  /* 0x0000000002087348 */ /* 0x000fea0003c00000 */
[----:B------:R0:W1:Y:S02]  /*dd60*/  SHFL.IDX P2, R217, R19, R14, R15 ;  /* 0x0000000e13d97389 */ /* 0x000064000004000f */
[----:B01----:R-:W-:Y:S05]  /*dd70*/  ENDCOLLECTIVE ;  /* 0x000000000000791b */ /* 0x003fea0003800000 */
.L_x_6622:
[----:B------:R-:W-:Y:S02]  /*dd80*/  MOV R12, R235 ;  /* 0x000000eb000c7202 */ /* 0x000fe40000000f00 */
[----:B------:R-:W-:Y:S02]  /*dd90*/  MOV R19, R6 ;  /* 0x0000000600137202 */ /* 0x000fe40000000f00 */
[----:B------:R-:W-:-:S07]  /*dda0*/  MOV R237, R217 ;  /* 0x000000d900ed7202 */ /* 0x000fce0000000f00 */
[----:B------:R-:W-:Y:S05]  /*ddb0*/  WARPSYNC.COLLECTIVE R2, `(.L_x_6623) ;  /* 0x0000000002087348 */ /* 0x000fea0003c00000 */
[----:B------:R0:W1:Y:S02]  /*ddc0*/  SHFL.IDX P2, R217, R19, R14, R15 ;  /* 0x0000000e13d97389 */ /* 0x000064000004000f */
[----:B01----:R-:W-:Y:S05]  /*ddd0*/  ENDCOLLECTIVE ;  /* 0x000000000000791b */ /* 0x003fea0003800000 */
.L_x_6623:
[----:B------:R-:W-:Y:S02]  /*dde0*/  MOV R13, R237 ;  /* 0x000000ed000d7202 */ /* 0x000fe40000000f00 */
[----:B------:R-:W-:Y:S02]  /*ddf0*/  MOV R19, R7 ;  /* 0x0000000700137202 */ /* 0x000fe40000000f00 */
[----:B------:R-:W-:-:S07]  /*de00*/  MOV R239, R217 ;  /* 0x000000d900ef7202 */ /* 0x000fce0000000f00 */
[----:B------:R-:W-:Y:S05]  /*de10*/  WARPSYNC.COLLECTIVE R2, `(.L_x_6624) ;  /* 0x0000000002087348 */ /* 0x000fea0003c00000 */
[----:B------:R0:W1:Y:S02]  /*de20*/  SHFL.IDX P2, R217, R19, R14, R15 ;  /* 0x0000000e13d97389 */ /* 0x000064000004000f */
[----:B01----:R-:W-:Y:S05]  /*de30*/  ENDCOLLECTIVE ;  /* 0x000000000000791b */ /* 0x003fea0003800000 */
.L_x_6624:
[----:B------:R-:W-:Y:S01]  /*de40*/  MOV R241, R217 ;  /* 0x000000d900f17202 */ /* 0x000fe20000000f00 */
[----:B------:R-:W-:Y:S06]  /*de50*/  BRA `(.L_x_6625) ;  /* 0xffffff9c00b87947 */ /* 0x000fec000383ffff */
.L_x_6626:
        /* <DEDUP_REMOVED lines=10> */
.L_x_18690:


//--------------------- .text._Z25selective_scan_bwd_kernelI32Selective_Scan_bwd_kernel_traitsILi64ELi16ELb0ELb0ELb0ELb1ELb1EfN3c107complexIfEEEEv12SSMParamsBwd --------------------------
	.section	.text._Z25selective_scan_bwd_kernelI32Selective_Scan_bwd_kernel_traitsILi64ELi16ELb0ELb0ELb0ELb1ELb1EfN3c107complexIfEEEEv12SSMParamsBwd,"ax",@progbits
	.align	128
        .global         _Z25selective_scan_bwd_kernelI32Selective_Scan_bwd_kernel_traitsILi64ELi16ELb0ELb0ELb0ELb1ELb1EfN3c107complexIfEEEEv12SSMParamsBwd
        .type           _Z25selective_scan_bwd_kernelI32Selective_Scan_bwd_kernel_traitsILi64ELi16ELb0ELb0ELb0ELb1ELb1EfN3c107complexIfEEEEv12SSMParamsBwd,@function
        .size           _Z25selective_scan_bwd_kernelI32Selective_Scan_bwd_kernel_traitsILi64ELi16ELb0ELb0ELb0ELb1ELb1EfN3c107complexIfEEEEv12SSMParamsBwd,(.L_x_18691 - _Z25selective_scan_bwd_kernelI32Selective_Scan_bwd_kernel_traitsILi64ELi16ELb0ELb0ELb0ELb1ELb1EfN3c107complexIfEEEEv12SSMParamsBwd)
        .other          _Z25selective_scan_bwd_kernelI32Selective_Scan_bwd_kernel_traitsILi64ELi16ELb0ELb0ELb0ELb1ELb1EfN3c107complexIfEEEEv12SSMParamsBwd,@"STO_CUDA_ENTRY STV_DEFAULT"
_Z25selective_scan_bwd_kernelI32Selective_Scan_bwd_kernel_traitsILi64ELi16ELb0ELb0ELb0ELb1ELb1EfN3c107complexIfEEEEv12SSMParamsBwd:
.text._Z25selective_scan_bwd_kernelI32Selective_Scan_bwd_kernel_traitsILi64ELi16ELb0ELb0ELb0ELb1ELb1EfN3c107complexIfEEEEv12SSMParamsBwd:
        /* <DEDUP_REMOVED lines=9> */
[----:B------:R-:W4:Y:S01]  /*0090*/  LDCU.64 UR14, c[0x0][0x480] ;  /* 0x00009000ff0e77ac */ /* 0x000f220008000a00 */
        /* <DEDUP_REMOVED lines=16> */
[----:B------:R-:W-:-:S02]  /*01a0*/  MOV R3, UR7 ;  /* 0x0000000700037c02 */ /* 0x000fc40008000f00 */
[----:B------:R-:W4:Y:S01]  /*01b0*/  LDCU.128 UR8, c[0x0][0x3f0] ;  /* 0x00007e00ff0877ac */ /* 0x000f220008000c00 */
[----:B---3--:R3:W5:Y:S04]  /*01c0*/  @P1 LDG.E R134, desc[UR24][R4.64] ;  /* 0x0000001804861981 */ /* 0x008768000c1e1900 */
[----:B------:R3:W5:Y:S01]  /*01d0*/  @P0 LDG.E R136, desc[UR24][R2.64] ;  /* 0x0000001802880981 */ /* 0x000762000c1e1900 */
[----:B----4-:R-:W-:-:S04]  /*01e0*/  UIMAD.WIDE.U32 UR6, UR28, UR8, URZ ;  /* 0x000000081c0672a5 */ /* 0x010fc8000f8e00ff */
[----:B------:R-:W-:Y:S01]  /*01f0*/  UIMAD UR7, UR28, UR9, UR7 ;  /* 0x000000091c0772a4 */ /* 0x000fe2000f8e0207 */
[----:B------:R-:W4:Y:S03]  /*0200*/  LDCU.64 UR8, c[0x0][0x498] ;  /* 0x00009300ff0877ac */ /* 0x000f260008000a00 */
[----:B------:R-:W-:Y:S02]  /*0210*/  UIMAD.WIDE.U32 UR16, UR12, UR10, UR6 ;  /* 0x0000000a0c1072a5 */ /* 0x000fe4000f8e0006 */
[----:B------:R-:W-:Y:S02]  /*0220*/  UIMAD.WIDE.U32 UR6, UR28, UR20, URZ ;  /* 0x000000141c0672a5 */ /* 0x000fe4000f8e00ff */
[----:B------:R-:W-:Y:S02]  /*0230*/  UISETP.NE.U32.AND UP0, UPT, UR14, URZ, UPT ;  /* 0x000000ff0e00728c */ /* 0x000fe4000bf05070 */
[----:B------:R-:W-:-:S02]  /*0240*/  UIMAD UR7, UR28, UR21, UR7 ;  /* 0x000000151c0772a4 */ /* 0x000fc4000f8e0207 */
[----:B------:R-:W-:Y:S02]  /*0250*/  UISETP.NE.AND.EX UP0, UPT, UR15, URZ, UPT, UP0 ;  /* 0x000000ff0f00728c */ /* 0x000fe4000bf05300 */
[----:B------:R-:W-:Y:S02]  /*0260*/  UIMAD UR27, UR12, UR11, UR17 ;  /* 0x0000000b0c1b72a4 */ /* 0x000fe4000f8e0211 */
[----:B----4-:R-:W-:-:S04]  /*0270*/  UIMAD.WIDE.U32 UR20, UR28, UR8, URZ ;  /* 0x000000081c1472a5 */ /* 0x010fc8000f8e00ff */
[----:B------:R-:W-:Y:S01]  /*0280*/  UIMAD UR17, UR28, UR9, UR21 ;  /* 0x000000091c1172a4 */ /* 0x000fe2000f8e0215 */
[----:B------:R-:W4:Y:S02]  /*0290*/  LDCU.128 UR8, c[0x0][0x460] ;  /* 0x00008c00ff0877ac */ /* 0x000f240008000c00 */
[----:B------:R-:W1:Y:S01]  /*02a0*/  @UP0 LDCU UR29, c[0x0][0x384] ;  /* 0x00007080ff1d07ac */ /* 0x000e620008000800 */
[----:B------:R-:W-:Y:S02]  /*02b0*/  UIMAD.WIDE.U32 UR18, UR12, UR22, UR6 ;  /* 0x000000160c1272a5 */ /* 0x000fe4000f8e0006 */
[----:B0-----:R-:W-:Y:S02]  /*02c0*/  ULEA UR13, UR36, 0xfffffc00, 0xa ;  /* 0xfffffc00240d7891 */ /* 0x001fe4000f8e50ff */
[----:B------:R-:W-:Y:S02]  /*02d0*/  UIMAD UR26, UR12, UR23, UR19 ;  /* 0x000000170c1a72a4 */ /* 0x000fe4000f8e0213 */
[----:B--2---:R-:W-:Y:S01]  /*02e0*/  UIMAD.WIDE.U32 UR14, UR12, UR34, URZ ;  /* 0x000000220c0e72a5 */ /* 0x004fe2000f8e00ff */
[----:B------:R-:W0:Y:S01]  /*02f0*/  @UP0 LDCU UR34, c[0x0][0x38c] ;  /* 0x00007180ff2207ac */ /* 0x000e220008000800 */
[----:B------:R-:W-:-:S02]  /*0300*/  UIADD3 UR23, UP1, UPT, UR13, UR16, URZ ;  /* 0x000000100d177290 */ /* 0x000fc4000ff3e0ff */
[----:B------:R-:W-:Y:S01]  /*0310*/  USHF.R.S32.HI UR19, URZ, 0x1f, UR13 ;  /* 0x0000001fff137899 */ /* 0x000fe2000801140d */
[----:B------:R-:W2:Y:S01]  /*0320*/  @UP0 LDCU.64 UR32, c[0x0][0x480] ;  /* 0x00009000ff2007ac */ /* 0x000ea20008000a00 */
[----:B----4-:R-:W-:Y:S02]  /*0330*/  ULEA UR22, UP2, UR23, UR8, 0x2 ;  /* 0x0000000817167291 */ /* 0x010fe4000f8410ff */
[----:B------:R-:W-:Y:S02]  /*0340*/  UIADD3.X UR8, UPT, UPT, UR19, UR27, URZ, UP1, !UPT ;  /* 0x0000001b13087290 */ /* 0x000fe40008ffe4ff */
[----:B------:R-:W-:Y:S01]  /*0350*/  UIADD3 UR18, UP3, UPT, UR13, UR18, URZ ;  /* 0x000000120d127290 */ /* 0x000fe2000ff7e0ff */
[----:B------:R-:W-:Y:S01]  /*0360*/  UMOV UR16, UR20 ;  /* 0x0000001400107c82 */ /* 0x000fe20008000000 */
[----:B------:R-:W-:Y:S02]  /*0370*/  ULEA.HI.X UR9, UR23, UR9, UR8, 0x2, UP2 ;  /* 0x0000000917097291 */ /* 0x000fe400090f1408 */
[----:B-1----:R-:W-:-:S02]  /*0380*/  @UP0 UIMAD UR8, UR28, UR29, UR12 ;  /* 0x0000001d1c0802a4 */ /* 0x002fc4000f8e020c */
[----:B------:R-:W-:Y:S02]  /*0390*/  ULEA UR10, UP4, UR18, UR10, 0x2 ;  /* 0x0000000a120a7291 */ /* 0x000fe4000f8810ff */
[----:B------:R-:W-:Y:S02]  /*03a0*/  UIADD3.X UR21, UPT, UPT, UR19, UR26, URZ, UP3, !UPT ;  /* 0x0000001a13157290 */ /* 0x000fe40009ffe4ff */
[----:B------:R-:W-:Y:S02]  /*03b0*/  UIMAD.WIDE.U32 UR16, UR12, UR30, UR16 ;  /* 0x0000001e0c1072a5 */ /* 0x000fe4000f8e0010 */
[----:B------:R-:W-:Y:S01]  /*03c0*/  @UP0 UIMAD UR8, UR8, UR36, URZ ;  /* 0x00000024080802a4 */ /* 0x000fe2000f8e02ff */
[----:B------:R-:W1:Y:S01]  /*03d0*/  LDCU.64 UR6, c[0x0][0x528] ;  /* 0x0000a500ff0677ac */ /* 0x000e620008000a00 */
[----:B------:R-:W-:Y:S02]  /*03e0*/  ULEA.HI.X UR21, UR18, UR11, UR21, 0x2, UP4 ;  /* 0x0000000b12157291 */ /* 0x000fe4000a0f1415 */
[----:B------:R-:W-:-:S02]  /*03f0*/  UIADD3 UR16, UP2, UPT, UR13, UR16, URZ ;  /* 0x000000100d107290 */ /* 0x000fc4000ff5e0ff */
[----:B------:R-:W-:Y:S02]  /*0400*/  UIMAD UR11, UR12, UR35, UR15 ;  /* 0x000000230c0b72a4 */ /* 0x000fe4000f8e020f */
[----:B------:R-:W-:Y:S02]  /*0410*/  ULEA UR13, UP1, UR14, UR4, 0x3 ;  /* 0x000000040e0d7291 */ /* 0x000fe4000f8218ff */
[----:B0-----:R-:W-:Y:S02]  /*0420*/  @UP0 UIMAD UR8, UR8, UR34, URZ ;  /* 0x00000022080802a4 */ /* 0x001fe4000f8e02ff */
[----:B------:R-:W-:Y:S01]  /*0430*/  ULEA.HI.X UR14, UR14, UR5, UR11, 0x3, UP1 ;  /* 0x000000050e0e7291 */ /* 0x000fe200088f1c0b */
[----:B------:R-:W-:Y:S02]  /*0440*/  UMOV UR4, URZ ;  /* 0x000000ff00047c82 */ /* 0x000fe40008000000 */
[----:B------:R-:W-:Y:S01]  /*0450*/  UMOV UR5, URZ ;  /* 0x000000ff00057c82 */ /* 0x000fe20008000000 */
[----:B--2---:R-:W-:-:S02]  /*0460*/  @UP0 UIMAD.WIDE UR4, UR8, 0x10, UR32 ;  /* 0x00000010080408a5 */ /* 0x004fc4000f8e0220 */
[----:B------:R-:W-:Y:S02]  /*0470*/  UISETP.GE.AND UP0, UPT, UR36, 0x1, UPT ;  /* 0x000000012400788c */ /* 0x000fe4000bf06270 */
[----:B------:R-:W-:Y:S01]  /*0480*/  UIMAD UR15, UR12, UR31, UR17 ;  /* 0x0000001f0c0f72a4 */ /* 0x000fe2000f8e0211 */
[----:B------:R-:W-:-:S03]  /*0490*/  HFMA2 R132, -RZ, RZ, 0, 0 ;  /* 0x00000000ff847431 */ /* 0x000fc600000001ff */
[----:B------:R-:W-:Y:S02]  /*04a0*/  UIADD3.X UR19, UPT, UPT, UR19, UR15, URZ, UP2, !UPT ;  /* 0x0000000f13137290 */ /* 0x000fe400097fe4ff */
[----:B-1----:R-:W-:-:S04]  /*04b0*/  ULEA UR20, UP2, UR16, UR6, 0x2 ;  /* 0x0000000610147291 */ /* 0x002fc8000f8410ff */
[----:B------:R-:W-:Y:S01]  /*04c0*/  ULEA.HI.X UR19, UR16, UR7, UR19, 0x2, UP2 ;  /* 0x0000000710137291 */ /* 0x000fe200090f1413 */
[----:B---3--:R-:W-:Y:S11]  /*04d0*/  BRA.U !UP0, `(.L_x_6627) ;  /* 0x000000d508207547 */ /* 0x008ff6000b800000 */
[----:B------:R-:W0:Y:S01]  /*04e0*/  S2R R133, SR_TID.X ;  /* 0x0000000000857919 */ /* 0x000e220000002100 */
[----:B------:R-:W1:Y:S01]  /*04f0*/  S2UR UR6, SR_CgaCtaId ;  /* 0x00000000000679c3 */ /* 0x000e620000008800 */
[----:B------:R-:W-:Y:S01]  /*0500*/  UMOV UR17, UR22 ;  /* 0x0000001600117c82 */ /* 0x000fe20008000000 */
[----:B------:R-:W-:Y:S01]  /*0510*/  UMOV UR22, 0x400 ;  /* 0x0000040000167882 */ /* 0x000fe20000000000 */
[----:B------:R-:W-:Y:S01]  /*0520*/  MOV R135, RZ ;  /* 0x000000ff00877202 */ /* 0x000fe20000000f00 */
[----:B------:R-:W2:Y:S01]  /*0530*/  LDCU UR18, c[0x0][0x394] ;  /* 0x00007280ff1277ac */ /* 0x000ea20008000800 */
[----:B------:R-:W-:Y:S01]  /*0540*/  MOV R132, RZ ;  /* 0x000000ff00847202 */ /* 0x000fe20000000f00 */
[----:B------:R-:W-:Y:S01]  /*0550*/  UMOV UR16, UR9 ;  /* 0x0000000900107c82 */ /* 0x000fe20008000000 */
[----:B------:R-:W-:Y:S01]  /*0560*/  UMOV UR15, UR10 ;  /* 0x0000000a000f7c82 */ /* 0x000fe20008000000 */
[----:B-1----:R-:W-:Y:S01]  /*0570*/  ULEA UR22, UR6, UR22, 0x18 ;  /* 0x0000001606167291 */ /* 0x002fe2000f8ec0ff */
[----:B0-----:R-:W-:-:S02]  /*0580*/  SHF.L.U32 R131, R133, 0x4, RZ ;  /* 0x0000000485837819 */ /* 0x001fc400000006ff */
[----:B------:R-:W-:Y:S02]  /*0590*/  LOP3.LUT R204, R133, 0x1f, RZ, 0xc0, !PT ;  /* 0x0000001f85cc7812 */ /* 0x000fe400078ec0ff */
[C---:B------:R-:W-:Y:S02]  /*05a0*/  LOP3.LUT R0, R131.reuse, 0x3e00, RZ, 0xc0, !PT ;  /* 0x00003e0083007812 */ /* 0x040fe400078ec0ff */
[----:B------:R-:W-:Y:S02]  /*05b0*/  IADD3 R130, PT, PT, R131, UR22, RZ ;  /* 0x0000001683827c10 */ /* 0x000fe4000fffe0ff */
[----:B--2---:R-:W-:-:S07]  /*05c0*/  LOP3.LUT R23, R0, 0x1f, R133, 0xf8, !PT ;  /* 0x0000001f00177812 */ /* 0x004fce00078ef885 */
.L_x_6696:
[----:B------:R-:W0:Y:S01]  /*05d0*/  LDCU UR7, c[0x0][0x388] ;  /* 0x00007100ff0777ac */ /* 0x000e220008000800 */
[----:B------:R-:W-:Y:S02]  /*05e0*/  SHF.L.U32 R0, R133, 0x4, RZ ;  /* 0x0000000485007819 */ /* 0x000fe400000006ff */
[----:B------:R-:W-:Y:S02]  /*05f0*/  CS2R R30, SRZ ;  /* 0x00000000001e7805 */ /* 0x000fe4000001ff00 */
[----:B------:R-:W-:Y:S01]  /*0600*/  MOV R2, UR17 ;  /* 0x0000001100027c02 */ /* 0x000fe20008000f00 */
[----:B------:R-:W-:Y:S01]  /*0610*/  ULEA UR6, UR18, 0xfffffc00, 0xa ;  /* 0xfffffc0012067891 */ /* 0x000fe2000f8e50ff */
[----:B------:R-:W-:Y:S02]  /*0620*/  LOP3.LUT R40, R0, 0x3e00, RZ, 0xc0, !PT ;  /* 0x00003e0000287812 */ /* 0x000fe400078ec0ff */
[----:B------:R-:W-:Y:S02]  /*0630*/  CS2R R24, SRZ ;  /* 0x0000000000187805 */ /* 0x000fe4000001ff00 */
[----:B------:R-:W-:-:S02]  /*0640*/  MOV R3, UR16 ;  /* 0x0000001000037c02 */ /* 0x000fc40008000f00 */
[----:B------:R-:W-:Y:S02]  /*0650*/  CS2R R26, SRZ ;  /* 0x00000000001a7805 */ /* 0x000fe4000001ff00 */
[----:B------:R-:W-:Y:S02]  /*0660*/  LOP3.LUT R17, R40, 0x1f, R133, 0xf8, !PT ;  /* 0x0000001f28117812 */ /* 0x000fe400078ef885 */
[----:B------:R-:W-:Y:S02]  /*0670*/  CS2R R28, SRZ ;  /* 0x00000000001c7805 */ /* 0x000fe4000001ff00 */
[----:B------:R-:W-:Y:S02]  /*0680*/  MOV R19, RZ ;  /* 0x000000ff00137202 */ /* 0x000fe40000000f00 */
[----:B------:R-:W-:Y:S02]  /*0690*/  CS2R R32, SRZ ;  /* 0x0000000000207805 */ /* 0x000fe4000001ff00 */
[----:B------:R-:W-:Y:S01]  /*06a0*/  CS2R R34, SRZ ;  /* 0x0000000000227805 */ /* 0x000fe2000001ff00 */
[----:B------:R-:W-:Y:S01]  /*06b0*/  HFMA2 R38, -RZ, RZ, 0, 0 ;  /* 0x00000000ff267431 */ /* 0x000fe200000001ff */
[----:B------:R-:W-:Y:S01]  /*06c0*/  CS2R R36, SRZ ;  /* 0x0000000000247805 */ /* 0x000fe2000001ff00 */
[----:B0-----:R-:W-:-:S06]  /*06d0*/  UIADD3 UR29, UPT, UPT, -UR6, UR7, URZ ;  /* 0x00000007061d7290 */ /* 0x001fcc000fffe1ff */
[C---:B------:R-:W-:Y:S01]  /*06e0*/  ISETP.GE.AND P0, PT, R23.reuse, UR29, PT ;  /* 0x0000001d17007c0c */ /* 0x040fe2000bf06270 */
[----:B------:R-:W-:Y:S01]  /*06f0*/  IMAD.WIDE.U32 R22, R23, 0x4, R2 ;  /* 0x0000000417167825 */ /* 0x000fe200078e0002 */
[----:B------:R-:W-:Y:S01]  /*0700*/  BAR.SYNC.DEFER_BLOCKING 0x0 ;  /* 0x0000000000007b1d */ /* 0x000fe20000010000 */
[C---:B------:R-:W-:Y:S02]  /*0710*/  LOP3.LUT R18, R17.reuse, 0x20, RZ, 0xfc, !PT ;  /* 0x0000002011127812 */ /* 0x040fe400078efcff */
[----:B------:R-:W-:Y:S02]  /*0720*/  P2R R72, PR, RZ, 0x1 ;  /* 0x00000001ff487803 */ /* 0x000fe40000000000 */
[C---:B------:R-:W-:Y:S02]  /*0730*/  SHF.L.U32 R2, R17.reuse, 0x2, RZ ;  /* 0x0000000211027819 */ /* 0x040fe400000006ff */
[----:B------:R-:W-:Y:S02]  /*0740*/  LOP3.LUT R8, R17, 0xe0, RZ, 0xfc, !PT ;  /* 0x000000e011087812 */ /* 0x000fe400078efcff */
[----:B------:R-:W-:-:S02]  /*0750*/  IADD3 R20, P1, PT, R2, UR15, RZ ;  /* 0x0000000f02147c10 */ /* 0x000fc4000ff3e0ff */
[----:B------:R-:W2:Y:S01]  /*0760*/  @!P0 LDG.E R19, desc[UR24][R22.64] ;  /* 0x0000001816138981 */ /* 0x000ea2000c1e1900 */
[----:B------:R-:W-:Y:S02]  /*0770*/  ISETP.GE.AND P0, PT, R18, UR29, PT ;  /* 0x0000001d12007c0c */ /* 0x000fe4000bf06270 */
[C---:B------:R-:W-:Y:S02]  /*0780*/  LOP3.LUT R0, R17.reuse, 0x40, RZ, 0xfc, !PT ;  /* 0x0000004011007812 */ /* 0x040fe400078efcff */
[----:B------:R-:W-:Y:S02]  /*0790*/  P2R R71, PR, RZ, 0x1 ;  /* 0x00000001ff477803 */ /* 0x000fe40000000000 */
[----:B------:R-:W-:Y:S02]  /*07a0*/  IADD3 R2, P0, PT, R2, UR20, RZ ;  /* 0x0000001402027c10 */ /* 0x000fe4000ff1e0ff */
[----:B------:R-:W-:Y:S02]  /*07b0*/  LOP3.LUT R4, R17, 0x60, RZ, 0xfc, !PT ;  /* 0x0000006011047812 */ /* 0x000fe400078efcff */
[----:B------:R-:W-:-:S02]  /*07c0*/  IADD3.X R3, PT, PT, RZ, UR19, RZ, P0, !PT ;  /* 0x00000013ff037c10 */ /* 0x000fc400087fe4ff */
[----:B------:R-:W-:Y:S02]  /*07d0*/  ISETP.GE.AND P0, PT, R8, UR29, PT ;  /* 0x0000001d08007c0c */ /* 0x000fe4000bf06270 */
[C---:B------:R-:W-:Y:S02]  /*07e0*/  LOP3.LUT R9, R17.reuse, 0x100, RZ, 0xfc, !PT ;  /* 0x0000010011097812 */ /* 0x040fe400078efcff */
[C---:B------:R-:W-:Y:S02]  /*07f0*/  LOP3.LUT R7, R17.reuse, 0xc0, RZ, 0xfc, !PT ;  /* 0x000000c011077812 */ /* 0x040fe400078efcff */
[----:B------:R-:W-:Y:S02]  /*0800*/  ISETP.GE.AND P6, PT, R0, UR29, PT ;  /* 0x0000001d00007c0c */ /* 0x000fe4000bfc6270 */
[----:B------:R-:W-:Y:S02]  /*0810*/  LOP3.LUT R6, R17, 0xa0, RZ, 0xfc, !PT ;  /* 0x000000a011067812 */ /* 0x000fe400078efcff */
[----:B------:R-:W-:-:S02]  /*0820*/  ISETP.GE.AND P5, PT, R4, UR29, PT ;  /* 0x0000001d04007c0c */ /* 0x000fc4000bfa6270 */
[----:B------:R-:W-:Y:S01]  /*0830*/  P2R R75, PR, RZ, 0x1 ;  /* 0x00000001ff4b7803 */ /* 0x000fe20000000000 */
[----:B------:R-:W3:Y:S01]  /*0840*/  @!P0 LDG.E R30, desc[UR24][R22.64+0x380] ;  /* 0x00038018161e8981 */ /* 0x000ee2000c1e1900 */
[----:B------:R-:W-:Y:S02]  /*0850*/  LOP3.LUT R5, R17, 0x80, RZ, 0xfc, !PT ;  /* 0x0000008011057812 */ /* 0x000fe400078efcff */
[----:B------:R-:W-:Y:S02]  /*0860*/  IADD3.X R21, PT, PT, RZ, UR21, RZ, P1, !PT ;  /* 0x00000015ff157c10 */ /* 0x000fe40008ffe4ff */
[----:B------:R-:W-:Y:S01]  /*0870*/  ISETP.GE.AND P0, PT, R9, UR29, PT ;  /* 0x0000001d09007c0c */ /* 0x000fe2000bf06270 */
[----:B------:R-:W4:Y:S01]  /*0880*/  @!P6 LDG.E R25, desc[UR24][R22.64+0x100] ;  /* 0x000100181619e981 */ /* 0x000f22000c1e1900 */
[----:B------:R-:W-:Y:S02]  /*0890*/  ISETP.NE.AND P1, PT, R71, RZ, PT ;  /* 0x000000ff4700720c */ /* 0x000fe40003f25270 */
[----:B------:R-:W-:Y:S01]  /*08a0*/  ISETP.GE.AND P2, PT, R7, UR29, PT ;  /* 0x0000001d07007c0c */ /* 0x000fe2000bf46270 */
[----:B------:R-:W3:Y:S01]  /*08b0*/  @!P5 LDG.E R26, desc[UR24][R22.64+0x180] ;  /* 0x00018018161ad981 */ /* 0x000ee2000c1e1900 */
        /* <DEDUP_REMOVED lines=11> */
[C---:B------:R-:W-:Y:S02]  /*0970*/  LOP3.LUT R14, R17.reuse, 0x1a0, RZ, 0xfc, !PT ;  /* 0x000001a0110e7812 */ /* 0x040fe400078efcff */
        /* <DEDUP_REMOVED lines=99> */
[----:B0-----:R-:W-:Y:S02]  /*0fb0*/  MOV R19, RZ ;  /* 0x000000ff00137202 */ /* 0x001fe40000000f00 */
[----:B----4-:R-:W-:Y:S04]  /*0fc0*/  STS [R127+0x80], R24 ;  /* 0x000080187f007388 */ /* 0x010fe80000000800 */
[----:B------:R0:W-:Y:S04]  /*0fd0*/  STS [R126+0x100], R25 ;  /* 0x000100197e007388 */ /* 0x0001e80000000800 */
        /* <DEDUP_REMOVED lines=34> */
[----:B------:R-:W-:Y:S02]  /*1200*/  ISETP.NE.AND P6, PT, R41, RZ, PT ;  /* 0x000000ff2900720c */ /* 0x000fe40003fc5270 */
[----:B-1----:R-:W-:Y:S02]  /*1210*/  CS2R R26, SRZ ;  /* 0x00000000001a7805 */ /* 0x002fe4000001ff00 */
[----:B--2---:R-:W-:Y:S02]  /*1220*/  CS2R R28, SRZ ;  /* 0x00000000001c7805 */ /* 0x004fe4000001ff00 */
[----:B---3--:R-:W-:Y:S02]  /*1230*/  CS2R R30, SRZ ;  /* 0x00000000001e7805 */ /* 0x008fe4000001ff00 */
[----:B----4-:R-:W-:Y:S02]  /*1240*/  CS2R R32, SRZ ;  /* 0x0000000000207805 */ /* 0x010fe4000001ff00 */
[----:B------:R-:W-:Y:S01]  /*1250*/  CS2R R34, SRZ ;  /* 0x0000000000227805 */ /* 0x000fe2000001ff00 */
[----:B------:R-:W-:Y:S01]  /*1260*/  HFMA2 R36, -RZ, RZ, 0, 0 ;  /* 0x00000000ff247431 */ /* 0x000fe200000001ff */
[----:B------:R-:W2:Y:S04]  /*1270*/  @!P2 LDG.E R22, desc[UR24][R20.64+0x680] ;  /* 0x000680181416a981 */ /* 0x000ea8000c1e1900 */
[----:B------:R-:W3:Y:S04]  /*1280*/  @!P5 LDG.E R31, desc[UR24][R20.64+0x500] ;  /* 0x00050018141fd981 */ /* 0x000ee8000c1e1900 */
[----:B------:R-:W4:Y:S01]  /*1290*/  @!P6 LDG.E R24, desc[UR24][R20.64+0x80] ;  /* 0x000080181418e981 */ /* 0x000f22000c1e1900 */
[----:B------:R-:W-:-:S03]  /*12a0*/  ISETP.NE.AND P6, PT, R43, RZ, PT ;  /* 0x000000ff2b00720c */ /* 0x000fc60003fc5270 */
[----:B------:R-:W2:Y:S04]  /*12b0*/  @!P0 LDG.E R34, desc[UR24][R20.64+0x580] ;  /* 0x0005801814228981 */ /* 0x000ea8000c1e1900 */
[----:B------:R-:W2:Y:S04]  /*12c0*/  @!P1 LDG.E R33, desc[UR24][R20.64+0x600] ;  /* 0x0006001814219981 */ /* 0x000ea8000c1e1900 */
[----:B------:R-:W2:Y:S04]  /*12d0*/  @!P3 LDG.E R35, desc[UR24][R20.64+0x700] ;  /* 0x000700181423b981 */ /* 0x000ea8000c1e1900 */
[----:B------:R-:W3:Y:S01]  /*12e0*/  @!P6 LDG.E R23, desc[UR24][R20.64+0x100] ;  /* 0x000100181417e981 */ /* 0x000ee2000c1e1900 */
[----:B------:R-:W-:-:S03]  /*12f0*/  ISETP.NE.AND P6, PT, R45, RZ, PT ;  /* 0x000000ff2d00720c */ /* 0x000fc60003fc5270 */
[----:B------:R-:W2:Y:S10]  /*1300*/  @!P4 LDG.E R36, desc[UR24][R20.64+0x780] ;  /* 0x000780181424c981 */ /* 0x000eb4000c1e1900 */
        /* <DEDUP_REMOVED lines=35> */
[----:B----4-:R0:W-:Y:S04]  /*1540*/  STS [R127+0x80], R24 ;  /* 0x000080187f007388 */ /* 0x0101e80000000800 */
[----:B---3--:R-:W-:Y:S04]  /*1550*/  STS [R126+0x100], R23 ;  /* 0x000100177e007388 */ /* 0x008fe80000000800 */
[----:B--2---:R1:W-:Y:S04]  /*1560*/  STS [R125+0x180], R26 ;  /* 0x0001801a7d007388 */ /* 0x0043e80000000800 */
        /* <DEDUP_REMOVED lines=28> */
[----:B------:R-:W4:Y:S01]  /*1730*/  LDS R51, [R110+0x3c] ;  /* 0x00003c006e337984 */ /* 0x000f220000000800 */
[----:B------:R-:W-:Y:S01]  /*1740*/  BAR.SYNC.DEFER_BLOCKING 0x0 ;  /* 0x0000000000007b1d */ /* 0x000fe20000010000 */
[----:B0-----:R-:W-:-:S05]  /*1750*/  HFMA2 R24, -RZ, RZ, 0, 0 ;  /* 0x00000000ff187431 */ /* 0x001fca00000001ff */
[----:B------:R-:W4:Y:S01]  /*1760*/  @!P6 LDG.E R53, desc[UR24][R2.64] ;  /* 0x000000180235e981 */ /* 0x000f22000c1e1900 */
[----:B------:R-:W-:-:S13]  /*1770*/  ISETP.NE.AND P6, PT, R38, RZ, PT ;  /* 0x000000ff2600720c */ /* 0x000fda0003fc5270 */
[----:B------:R-:W4:Y:S01]  /*1780*/  @!P6 LDG.E R24, desc[UR24][R2.64+0x80] ;  /* 0x000080180218e981 */ /* 0x000f22000c1e1900 */
[----:B------:R-:W-:Y:S01]  /*1790*/  ISETP.NE.AND P6, PT, R40, RZ, PT ;  /* 0x000000ff2800720c */ /* 0x000fe20003fc5270 */
[----:B-1----:R-:W-:-:S12]  /*17a0*/  HFMA2 R26, -RZ, RZ, 0, 0 ;  /* 0x00000000ff1a7431 */ /* 0x002fd800000001ff */
[----:B------:R-:W4:Y:S01]  /*17b0*/  @!P6 LDG.E R55, desc[UR24][R2.64+0x100] ;  /* 0x000100180237e981 */ /* 0x000f22000c1e1900 */
[----:B------:R-:W-:-:S13]  /*17c0*/  ISETP.NE.AND P6, PT, R42, RZ, PT ;  /* 0x000000ff2a00720c */ /* 0x000fda0003fc5270 */
[----:B------:R-:W4:Y:S01]  /*17d0*/  @!P6 LDG.E R26, desc[UR24][R2.64+0x180] ;  /* 0x00018018021ae981 */ /* 0x000f22000c1e1900 */
[----:B------:R-:W-:Y:S01]  /*17e0*/  ISETP.NE.AND P6, PT, R44, RZ, PT ;  /* 0x000000ff2c00720c */ /* 0x000fe20003fc5270 */
[----:B--2---:R-:W-:-:S12]  /*17f0*/  HFMA2 R28, -RZ, RZ, 0, 0 ;  /* 0x00000000ff1c7431 */ /* 0x004fd800000001ff */
[----:B------:R-:W2:Y:S01]  /*1800*/  @!P6 LDG.E R57, desc[UR24][R2.64+0x200] ;  /* 0x000200180239e981 */ /* 0x000ea2000c1e1900 */
[----:B------:R-:W-:Y:S02]  /*1810*/  ISETP.NE.AND P6, PT, R46, RZ, PT ;  /* 0x000000ff2e00720c */ /* 0x000fe40003fc5270 */
[----:B------:R-:W-:-:S11]  /*1820*/  MOV R59, RZ ;  /* 0x000000ff003b7202 */ /* 0x000fd60000000f00 */
[----:B------:R-:W2:Y:S01]  /*1830*/  @!P6 LDG.E R28, desc[UR24][R2.64+0x280] ;  /* 0x00028018021ce981 */ /* 0x000ea2000c1e1900 */
[----:B------:R-:W-:Y:S01]  /*1840*/  ISETP.NE.AND P6, PT, R48, RZ, PT ;  /* 0x000000ff3000720c */ /* 0x000fe20003fc5270 */
[----:B---3--:R-:W-:-:S12]  /*1850*/  HFMA2 R30, -RZ, RZ, 0, 0 ;  /* 0x00000000ff1e7431 */ /* 0x008fd800000001ff */
[----:B------:R-:W3:Y:S01]  /*1860*/  @!P6 LDG.E R59, desc[UR24][R2.64+0x300] ;  /* 0x00030018023be981 */ /* 0x000ee2000c1e1900 */
[----:B------:R-:W-:Y:S02]  /*1870*/  ISETP.NE.AND P6, PT, R50, RZ, PT ;  /* 0x000000ff3200720c */ /* 0x000fe40003fc5270 */
[----:B------:R-:W-:-:S11]  /*1880*/  MOV R61, RZ ;  /* 0x000000ff003d7202 */ /* 0x000fd60000000f00 */
[----:B------:R-:W3:Y:S01]  /*1890*/  @!P6 LDG.E R30, desc[UR24][R2.64+0x380] ;  /* 0x00038018021ee981 */ /* 0x000ee2000c1e1900 */
[----:B------:R-:W-:Y:S01]  /*18a0*/  ISETP.NE.AND P6, PT, R52, RZ, PT ;  /* 0x000000ff3400720c */ /* 0x000fe20003fc5270 */
[----:B----4-:R-:W-:Y:S02]  /*18b0*/  HFMA2 R22, -RZ, RZ, 0, 0 ;  /* 0x00000000ff167431 */ /* 0x010fe400000001ff */
[----:B------:R-:W-:Y:S01]  /*18c0*/  HFMA2 R32, -RZ, RZ, 0, 0 ;  /* 0x00000000ff207431 */ /* 0x000fe200000001ff */
[----:B------:R-:W-:Y:S01]  /*18d0*/  MOV R63, RZ ;  /* 0x000000ff003f7202 */ /* 0x000fe20000000f00 */
[----:B------:R-:W-:Y:S01]  /*18e0*/  HFMA2 R34, -RZ, RZ, 0, 0 ;  /* 0x00000000ff227431 */ /* 0x000fe200000001ff */
[----:B------:R-:W-:Y:S01]  /*18f0*/  MOV R65, RZ ;  /* 0x000000ff00417202 */ /* 0x000fe20000000f00 */
[----:B------:R-:W-:Y:S01]  /*1900*/  HFMA2 R36, -RZ, RZ, 0, 0 ;  /* 0x00000000ff247431 */ /* 0x000fe200000001ff */
        /* <DEDUP_REMOVED lines=10> */
[----:B-----5:R-:W-:Y:S01]  /*19b0*/  FADD.FTZ R108, R19, R134 ;  /* 0x00000086136c7221 */ /* 0x020fe20000010000 */
[----:B------:R-:W-:-:S04]  /*19c0*/  P2R R116, PR, RZ, 0x20 ;  /* 0x00000020ff747803 */ /* 0x000fc80000000000 */
[----:B------:R-:W-:Y:S01]  /*19d0*/  FSETP.GTU.FTZ.AND P5, PT, R108, 20, PT ;  /* 0x41a000006c00780b */ /* 0x000fe20003fbc000 */
[----:B------:R-:W-:Y:S01]  /*19e0*/  BSSY.RECONVERGENT B0, `(.L_x_6628) ;  /* 0x0000040000007945 */ /* 0x000fe20003800200 */
        /* <DEDUP_REMOVED lines=15> */
[----:B------:R0:W-:Y:S04]  /*1ae0*/  STS [R128], R53 ;  /* 0x0000003580007388 */ /* 0x0001e80000000800 */
[----:B------:R0:W-:Y:S04]  /*1af0*/  STS [R127+0x80], R24 ;  /* 0x000080187f007388 */ /* 0x0001e80000000800 */
[----:B------:R0:W-:Y:S04]  /*1b00*/  STS [R126+0x100], R55 ;  /* 0x000100377e007388 */ /* 0x0001e80000000800 */
[----:B------:R0:W-:Y:S04]  /*1b10*/  STS [R125+0x180], R26 ;  /* 0x0001801a7d007388 */ /* 0x0001e80000000800 */
[----:B--2---:R0:W-:Y:S04]  /*1b20*/  STS [R124+0x200], R57 ;  /* 0x000200397c007388 */ /* 0x0041e80000000800 */
[----:B------:R0:W-:Y:S04]  /*1b30*/  STS [R123+0x280], R28 ;  /* 0x0002801c7b007388 */ /* 0x0001e80000000800 */
[----:B---3--:R0:W-:Y:S04]  /*1b40*/  STS [R122+0x300], R59 ;  /* 0x0003003b7a007388 */ /* 0x0081e80000000800 */
[----:B------:R0:W-:Y:S04]  /*1b50*/  STS [R121+0x380], R30 ;  /* 0x0003801e79007388 */ /* 0x0001e80000000800 */
[----:B----4-:R0:W-:Y:S04]  /*1b60*/  STS [R120+0x400], R61 ;  /* 0x0004003d78007388 */ /* 0x0101e80000000800 */
        /* <DEDUP_REMOVED lines=22> */
[----:B------:R-:W-:-:S03]  /*1cd0*/  @P5 MOV R19, 0x7f800000 ;  /* 0x7f80000000135802 */ /* 0x000fc60000000f00 */
        /* <DEDUP_REMOVED lines=11> */
[----:B------:R-:W-:-:S04]  /*1d90*/  FFMA.FTZ R3, R3, R22, R3 ;  /* 0x0000001603037223 */ /* 0x000fc80000010003 */
[----:B------:R-:W-:Y:S01]  /*1da0*/  FFMA.FTZ R108, R2, 0.69314718246459960938, R3 ;  /* 0x3f317218026c7823 */ /* 0x000fe20000010003 */
[C---:B------:R-:W-:Y:S01]  /*1db0*/  @P6 FFMA.FTZ R108, R23.reuse, R19, +INF ;  /* 0x7f800000176c6423 */ /* 0x040fe20000010013 */
[----:B------:R-:W-:-:S04]  /*1dc0*/  @P5 FSETP.NEU.FTZ.AND P6, PT, R23, RZ, PT ;  /* 0x000000ff1700520b */ /* 0x000fc80003fdd000 */
[----:B------:R-:W-:-:S09]  /*1dd0*/  @P5 FSEL R108, R108, -RZ, P6 ;  /* 0x800000ff6c6c5208 */ /* 0x000fd20003000000 */
.L_x_6629:
[----:B------:R-:W-:Y:S05]  /*1de0*/  BSYNC.RECONVERGENT B0 ;  /* 0x0000000000007941 */ /* 0x000fea0003800200 */
.L_x_6628:
[----:B------:R-:W-:Y:S01]  /*1df0*/  FSETP.GTU.FTZ.AND P5, PT, R106, 20, PT ;  /* 0x41a000006a00780b */ /* 0x000fe20003fbc000 */
[----:B------:R-:W-:-:S12]  /*1e00*/  BSSY.RECONVERGENT B0, `(.L_x_6630) ;  /* 0x0000020000007945 */ /* 0x000fd80003800200 */
        /* <DEDUP_REMOVED lines=31> */
.L_x_6631:
[----:B------:R-:W-:Y:S05]  /*2000*/  BSYNC.RECONVERGENT B0 ;  /* 0x0000000000007941 */ /* 0x000fea0003800200 */
.L_x_6630:
        /* <DEDUP_REMOVED lines=33> */
.L_x_6633:
[----:B------:R-:W-:Y:S05]  /*2220*/  BSYNC.RECONVERGENT B0 ;  /* 0x0000000000007941 */ /* 0x000fea0003800200 */
.L_x_6632:
        /* <DEDUP_REMOVED lines=33> */
.L_x_6635:
[----:B------:R-:W-:Y:S05]  /*2440*/  BSYNC.RECONVERGENT B0 ;  /* 0x0000000000007941 */ /* 0x000fea0003800200 */
.L_x_6634:
        /* <DEDUP_REMOVED lines=33> */
.L_x_6637:
[----:B------:R-:W-:Y:S05]  /*2660*/  BSYNC.RECONVERGENT B0 ;  /* 0x0000000000007941 */ /* 0x000fea0003800200 */
.L_x_6636:
        /* <DEDUP_REMOVED lines=33> */
.L_x_6639:
[----:B------:R-:W-:Y:S05]  /*2880*/  BSYNC.RECONVERGENT B0 ;  /* 0x0000000000007941 */ /* 0x000fea0003800200 */
.L_x_6638:
        /* <DEDUP_REMOVED lines=33> */
.L_x_6641:
[----:B------:R-:W-:Y:S05]  /*2aa0*/  BSYNC.RECONVERGENT B0 ;  /* 0x0000000000007941 */ /* 0x000fea0003800200 */
.L_x_6640:
        /* <DEDUP_REMOVED lines=33> */
.L_x_6643:
[----:B------:R-:W-:Y:S05]  /*2cc0*/  BSYNC.RECONVERGENT B0 ;  /* 0x0000000000007941 */ /* 0x000fea0003800200 */
.L_x_6642:
        /* <DEDUP_REMOVED lines=33> */
.L_x_6645:
[----:B------:R-:W-:Y:S05]  /*2ee0*/  BSYNC.RECONVERGENT B0 ;  /* 0x0000000000007941 */ /* 0x000fea0003800200 */
.L_x_6644:
        /* <DEDUP_REMOVED lines=33> */
.L_x_6647:
[----:B------:R-:W-:Y:S05]  /*3100*/  BSYNC.RECONVERGENT B0 ;  /* 0x0000000000007941 */ /* 0x000fea0003800200 */
.L_x_6646:
        /* <DEDUP_REMOVED lines=33> */
.L_x_6649:
[----:B------:R-:W-:Y:S05]  /*3320*/  BSYNC.RECONVERGENT B0 ;  /* 0x0000000000007941 */ /* 0x000fea0003800200 */
.L_x_6648:
        /* <DEDUP_REMOVED lines=33> */
.L_x_6651:
[----:B------:R-:W-:Y:S05]  /*3540*/  BSYNC.RECONVERGENT B0 ;  /* 0x0000000000007941 */ /* 0x000fea0003800200 */
.L_x_6650:
        /* <DEDUP_REMOVED lines=33> */
.L_x_6653:
[----:B------:R-:W-:Y:S05]  /*3760*/  BSYNC.RECONVERGENT B0 ;  /* 0x0000000000007941 */ /* 0x000fea0003800200 */
.L_x_6652:
        /* <DEDUP_REMOVED lines=33> */
.L_x_6655:
[----:B------:R-:W-:Y:S05]  /*3980*/  BSYNC.RECONVERGENT B0 ;  /* 0x0000000000007941 */ /* 0x000fea0003800200 */
.L_x_6654:
        /* <DEDUP_REMOVED lines=33> */
.L_x_6657:
[----:B------:R-:W-:Y:S05]  /*3ba0*/  BSYNC.RECONVERGENT B0 ;  /* 0x0000000000007941 */ /* 0x000fea0003800200 */
.L_x_6656:
        /* <DEDUP_REMOVED lines=33> */
.L_x_6659:
[----:B------:R-:W-:Y:S05]  /*3dc0*/  BSYNC.RECONVERGENT B0 ;  /* 0x0000000000007941 */ /* 0x000fea0003800200 */
.L_x_6658:
[----:B------:R-:W1:Y:S01]  /*3dd0*/  LDCU.128 UR8, c[0x0][0x410] ;  /* 0x00008200ff0877ac */ /* 0x000e620008000c00 */
[----:B0-----:R-:W-:Y:S01]  /*3de0*/  P2R R59, PR, RZ, 0x1 ;  /* 0x00000001ff3b7803 */ /* 0x001fe20000000000 */
[----:B------:R-:W-:Y:S01]  /*3df0*/  LDS R36, [R110] ;  /* 0x000000006e247984 */ /* 0x000fe20000000800 */
[----:B------:R-:W-:Y:S01]  /*3e00*/  ISETP.NE.AND P0, PT, R68, RZ, PT ;  /* 0x000000ff4400720c */ /* 0x000fe20003f05270 */
[----:B------:R-:W-:Y:S01]  /*3e10*/  UMOV UR7, URZ ;  /* 0x000000ff00077c82 */ /* 0x000fe20008000000 */
[----:B------:R-:W-:Y:S01]  /*3e20*/  HFMA2 R37, -RZ, RZ, 0, 0 ;  /* 0x00000000ff257431 */ /* 0x000fe200000001ff */
[----:B------:R-:W-:Y:S01]  /*3e30*/  LDS R35, [R110+0x4] ;  /* 0x000004006e237984 */ /* 0x000fe20000000800 */
[----:B------:R-:W-:Y:S02]  /*3e40*/  P2R R57, PR, RZ, 0x1 ;  /* 0x00000001ff397803 */ /* 0x000fe40000000000 */
[----:B------:R-:W-:Y:S02]  /*3e50*/  CS2R R40, SRZ ;  /* 0x0000000000287805 */ /* 0x000fe4000001ff00 */
[----:B------:R-:W-:Y:S01]  /*3e60*/  ISETP.NE.AND P0, PT, R69, RZ, PT ;  /* 0x000000ff4500720c */ /* 0x000fe20003f05270 */
[----:B------:R-:W-:Y:S01]  /*3e70*/  LDS R34, [R110+0x8] ;  /* 0x000008006e227984 */ /* 0x000fe20000000800 */
[----:B------:R-:W-:-:S02]  /*3e80*/  CS2R R42, SRZ ;  /* 0x00000000002a7805 */ /* 0x000fc4000001ff00 */
[----:B------:R-:W-:Y:S02]  /*3e90*/  P2R R60, PR, RZ, 0x2 ;  /* 0x00000002ff3c7803 */ /* 0x000fe40000000000 */
[----:B------:R-:W-:Y:S01]  /*3ea0*/  CS2R R44, SRZ ;  /* 0x00000000002c7805 */ /* 0x000fe2000001ff00 */
[----:B------:R-:W-:Y:S01]  /*3eb0*/  LDS R33, [R110+0xc] ;  /* 0x00000c006e217984 */ /* 0x000fe20000000800 */
[----:B------:R-:W-:Y:S02]  /*3ec0*/  P2R R52, PR, RZ, 0x1 ;  /* 0x00000001ff347803 */ /* 0x000fe40000000000 */
[----:B------:R-:W-:Y:S02]  /*3ed0*/  CS2R R46, SRZ ;  /* 0x00000000002e7805 */ /* 0x000fe4000001ff00 */
[----:B------:R-:W-:Y:S01]  /*3ee0*/  ISETP.NE.AND P0, PT, R70, RZ, PT ;  /* 0x000000ff4600720c */ /* 0x000fe20003f05270 */
        /* <DEDUP_REMOVED lines=9> */
[----:B------:R-:W-:Y:S01]  /*3f80*/  UIMAD.WIDE.U32 UR8, UR12, UR10, UR8 ;  /* 0x0000000a0c0872a5 */ /* 0x000fe2000f8e0008 */
[----:B------:R-:W-:Y:S01]  /*3f90*/  LDS R30, [R110+0x18] ;  /* 0x000018006e1e7984 */ /* 0x000fe20000000800 */
[----:B------:R-:W-:Y:S01]  /*3fa0*/  P2R R61, PR, RZ, 0x4 ;  /* 0x00000004ff3d7803 */ /* 0x000fe20000000000 */
[----:B------:R-:W-:Y:S01]  /*3fb0*/  HFMA2 R56, -RZ, RZ, 0, 0 ;  /* 0x00000000ff387431 */ /* 0x000fe200000001ff */
[----:B------:R-:W-:Y:S01]  /*3fc0*/  UIMAD UR11, UR12, UR11, UR9 ;  /* 0x0000000b0c0b72a4 */ /* 0x000fe2000f8e0209 */
[----:B------:R-:W-:Y:S01]  /*3fd0*/  LDS R23, [R110+0x24] ;  /* 0x000024006e177984 */ /* 0x000fe20000000800 */
[----:B------:R-:W-:-:S02]  /*3fe0*/  IADD3 R2, P5, PT, R17, UR8, RZ ;  /* 0x0000000811027c10 */ /* 0x000fc4000ffbe0ff */
[----:B------:R-:W-:Y:S02]  /*3ff0*/  CS2R R54, SRZ ;  /* 0x0000000000367805 */ /* 0x000fe4000001ff00 */
[----:B------:R-:W-:Y:S01]  /*4000*/  P2R R50, PR, RZ, 0x1 ;  /* 0x00000001ff327803 */ /* 0x000fe20000000000 */
[----:B------:R-:W-:Y:S01]  /*4010*/  LDS R24, [R110+0x28] ;  /* 0x000028006e187984 */ /* 0x000fe20000000800 */
[----:B------:R-:W-:Y:S01]  /*4020*/  IADD3.X R19, PT, PT, RZ, UR11, RZ, P5, !PT ;  /* 0x0000000bff137c10 */ /* 0x000fe2000affe4ff */
[----:B------:R-:W0:Y:S01]  /*4030*/  LDCU.64 UR30, c[0x0][0x490] ;  /* 0x00009200ff1e77ac */ /* 0x000e220008000a00 */
[----:B------:R-:W-:Y:S01]  /*4040*/  ISETP.NE.AND P0, PT, R72, RZ, PT ;  /* 0x000000ff4800720c */ /* 0x000fe20003f05270 */
[----:B------:R-:W-:Y:S01]  /*4050*/  LDS R25, [R110+0x2c] ;  /* 0x00002c006e197984 */ /* 0x000fe20000000800 */
[----:B------:R-:W-:Y:S01]  /*4060*/  ISETP.NE.AND P2, PT, R74, RZ, PT ;  /* 0x000000ff4a00720c */ /* 0x000fe20003f45270 */
[----:B------:R-:W1:Y:S01]  /*4070*/  LDCU.128 UR8, c[0x0][0x420] ;  /* 0x00008400ff0877ac */ /* 0x000e620008000c00 */
[----:B------:R-:W-:Y:S01]  /*4080*/  P2R R62, PR, RZ, 0x8 ;  /* 0x00000008ff3e7803 */ /* 0x000fe20000000000 */
        /* <DEDUP_REMOVED lines=8> */
[----:B------:R-:W-:Y:S01]  /*4110*/  MOV R58, RZ ;  /* 0x000000ff003a7202 */ /* 0x000fe20000000f00 */
[----:B------:R-:W-:Y:S01]  /*4120*/  LDS R29, [R110+0x3c] ;  /* 0x00003c006e1d7984 */ /* 0x000fe20000000800 */
[----:B-1----:R-:W-:-:S04]  /*4130*/  UIMAD.WIDE.U32 UR26, UR28, UR8, UR6 ;  /* 0x000000081c1a72a5 */ /* 0x002fc8000f8e0006 */
[----:B------:R-:W-:-:S03]  /*4140*/  UIMAD UR9, UR28, UR9, UR27 ;  /* 0x000000091c0972a4 */ /* 0x000fc6000f8e021b */
[----:B------:R-:W-:Y:S02]  /*4150*/  UMOV UR8, UR26 ;  /* 0x0000001a00087c82 */ /* 0x000fe40008000000 */
[----:B------:R-:W-:Y:S02]  /*4160*/  UIMAD.WIDE.U32 UR8, UR12, UR10, UR8 ;  /* 0x0000000a0c0872a5 */ /* 0x000fe4000f8e0008 */
[----:B------:R-:W1:Y:S02]  /*4170*/  LDCU.64 UR26, c[0x0][0x510] ;  /* 0x0000a200ff1a77ac */ /* 0x000e640008000a00 */
[----:B------:R-:W-:Y:S02]  /*4180*/  UIMAD UR11, UR12, UR11, UR9 ;  /* 0x0000000b0c0b72a4 */ /* 0x000fe4000f8e0209 */
[----:B------:R-:W-:-:S05]  /*4190*/  IADD3 R3, P5, PT, R17, UR8, RZ ;  /* 0x0000000811037c10 */ /* 0x000fca000ffbe0ff */
[----:B------:R-:W2:Y:S01]  /*41a0*/  LDCU.64 UR8, c[0x0][0x488] ;  /* 0x00009100ff0877ac */ /* 0x000ea20008000a00 */
[----:B------:R-:W-:-:S03]  /*41b0*/  IADD3.X R22, PT, PT, RZ, UR11, RZ, P5, !PT ;  /* 0x0000000bff167c10 */ /* 0x000fc6000affe4ff */
[----:B------:R-:W3:Y:S01]  /*41c0*/  LDCU.64 UR10, c[0x0][0x508] ;  /* 0x0000a100ff0a77ac */ /* 0x000ee20008000a00 */
[----:B--2---:R-:W-:-:S04]  /*41d0*/  LEA R38, P5, R2, UR8, 0x2 ;  /* 0x0000000802267c11 */ /* 0x004fc8000f8a10ff */
[----:B------:R-:W-:Y:S01]  /*41e0*/  LEA.HI.X R39, R2, UR9, R19, 0x2, P5 ;  /* 0x0000000902277c11 */ /* 0x000fe2000a8f1413 */
[----:B------:R-:W2:Y:S01]  /*41f0*/  LDCU.64 UR8, c[0x0][0x478] ;  /* 0x00008f00ff0877ac */ /* 0x000ea20008000a00 */
[----:B------:R-:W-:Y:S01]  /*4200*/  LDS R19, [R110+0x1c] ;  /* 0x00001c006e137984 */ /* 0x000fe20000000800 */
[----:B--2---:R-:W-:-:S04]  /*4210*/  LEA R2, P5, R3, UR8, 0x2 ;  /* 0x0000000803027c11 */ /* 0x004fc8000f8a10ff */
[----:B------:R-:W-:Y:S02]  /*4220*/  LEA.HI.X R3, R3, UR9, R22, 0x2, P5 ;  /* 0x0000000903037c11 */ /* 0x000fe4000a8f1416 */
[----:B------:R-:W-:Y:S01]  /*4230*/  LDS R22, [R110+0x20] ;  /* 0x000020006e167984 */ /* 0x000fe20000000800 */
[----:B------:R-:W-:Y:S01]  /*4240*/  BAR.SYNC.DEFER_BLOCKING 0x0 ;  /* 0x0000000000007b1d */ /* 0x000fe20000010000 */
[----:B------:R-:W-:-:S05]  /*4250*/  ISETP.NE.AND P5, PT, R77, RZ, PT ;  /* 0x000000ff4d00720c */ /* 0x000fca0003fa5270 */
[----:B------:R-:W2:Y:S01]  /*4260*/  @!P0 LDG.E R37, desc[UR24][R38.64] ;  /* 0x0000001826258981 */ /* 0x000ea2000c1e1900 */
[----:B------:R-:W-:-:S03]  /*4270*/  ISETP.NE.AND P0, PT, R50, RZ, PT ;  /* 0x000000ff3200720c */ /* 0x000fc60003f05270 */
[----:B------:R-:W4:Y:S04]  /*4280*/  @!P1 LDG.E R44, desc[UR24][R38.64+0x280] ;  /* 0x00028018262c9981 */ /* 0x000f28000c1e1900 */
[----:B------:R-:W5:Y:S04]  /*4290*/  @!P2 LDG.E R45, desc[UR24][R38.64+0x300] ;  /* 0x00030018262da981 */ /* 0x000f68000c1e1900 */
[----:B------:R-:W3:Y:S04]  /*42a0*/  @!P3 LDG.E R46, desc[UR24][R38.64+0x380] ;  /* 0x00038018262eb981 */ /* 0x000ee8000c1e1900 */
[----:B------:R-:W4:Y:S01]  /*42b0*/  @!P0 LDG.E R40, desc[UR24][R38.64+0x80] ;  /* 0x0000801826288981 */ /* 0x000f22000c1e1900 */
[----:B------:R-:W-:-:S03]  /*42c0*/  ISETP.NE.AND P0, PT, R51, RZ, PT ;  /* 0x000000ff3300720c */ /* 0x000fc60003f05270 */
[----:B------:R-:W3:Y:S04]  /*42d0*/  @!P4 LDG.E R47, desc[UR24][R38.64+0x400] ;  /* 0x00040018262fc981 */ /* 0x000ee8000c1e1900 */
[----:B------:R-:W3:Y:S04]  /*42e0*/  @!P5 LDG.E R48, desc[UR24][R38.64+0x480] ;  /* 0x000480182630d981 */ /* 0x000ee8000c1e1900 */
[----:B------:R-:W3:Y:S04]  /*42f0*/  @!P6 LDG.E R49, desc[UR24][R38.64+0x500] ;  /* 0x000500182631e981 */ /* 0x000ee8000c1e1900 */
[----:B------:R-:W5:Y:S01]  /*4300*/  @!P0 LDG.E R41, desc[UR24][R38.64+0x100] ;  /* 0x0001001826298981 */ /* 0x000f62000c1e1900 */
[----:B------:R-:W-:-:S13]  /*4310*/  ISETP.NE.AND P0, PT, R52, RZ, PT ;  /* 0x000000ff3400720c */ /* 0x000fda0003f05270 */
[----:B------:R-:W3:Y:S01]  /*4320*/  @!P0 LDG.E R42, desc[UR24][R38.64+0x180] ;  /* 0x00018018262a8981 */ /* 0x000ee2000c1e1900 */
[----:B------:R-:W-:Y:S02]  /*4330*/  ISETP.NE.AND P0, PT, R57, RZ, PT ;  /* 0x000000ff3900720c */ /* 0x000fe40003f05270 */
[----:B------:R-:W-:Y:S02]  /*4340*/  ISETP.NE.AND P1, PT, R60, RZ, PT ;  /* 0x000000ff3c00720c */ /* 0x000fe40003f25270 */
[----:B------:R-:W-:Y:S02]  /*4350*/  ISETP.NE.AND P2, PT, R61, RZ, PT ;  /* 0x000000ff3d00720c */ /* 0x000fe40003f45270 */
[----:B------:R-:W-:Y:S02]  /*4360*/  ISETP.NE.AND P3, PT, R62, RZ, PT ;  /* 0x000000ff3e00720c */ /* 0x000fe40003f65270 */
[----:B------:R-:W-:-:S05]  /*4370*/  ISETP.NE.AND P4, PT, R63, RZ, PT ;  /* 0x000000ff3f00720c */ /* 0x000fca0003f85270 */
        /* <DEDUP_REMOVED lines=42> */
[----:B------:R-:W-:Y:S04]  /*4620*/  STS [R112+0x700], R55 ;  /* 0x0007003770007388 */ /* 0x000fe80000000800 */
[----:B------:R4:W-:Y:S01]  /*4630*/  STS [R111+0x780], R58 ;  /* 0x0007803a6f007388 */ /* 0x0009e20000000800 */
[----:B------:R-:W-:-:S03]  /*4640*/  NOP ;  /* 0x0000000000007918 */ /* 0x000fc60000000000 */
[----:B------:R-:W-:Y:S04]  /*4650*/  LDS R52, [R110] ;  /* 0x000000006e347984 */ /* 0x000fe80000000800 */
[----:B------:R-:W5:Y:S04]  /*4660*/  LDS R51, [R110+0x4] ;  /* 0x000004006e337984 */ /* 0x000f680000000800 */
[----:B------:R-:W0:Y:S04]  /*4670*/  LDS R50, [R110+0x8] ;  /* 0x000008006e327984 */ /* 0x000e280000000800 */
[----:B------:R-:W1:Y:S04]  /*4680*/  LDS R49, [R110+0xc] ;  /* 0x00000c006e317984 */ /* 0x000e680000000800 */
[----:B------:R-:W1:Y:S04]  /*4690*/  LDS R48, [R110+0x10] ;  /* 0x000010006e307984 */ /* 0x000e680000000800 */
[----:B------:R-:W1:Y:S04]  /*46a0*/  LDS R47, [R110+0x14] ;  /* 0x000014006e2f7984 */ /* 0x000e680000000800 */
[----:B------:R-:W1:Y:S04]  /*46b0*/  LDS R46, [R110+0x18] ;  /* 0x000018006e2e7984 */ /* 0x000e680000000800 */
[----:B------:R-:W1:Y:S04]  /*46c0*/  LDS R45, [R110+0x1c] ;  /* 0x00001c006e2d7984 */ /* 0x000e680000000800 */
[----:B------:R-:W1:Y:S04]  /*46d0*/  LDS R44, [R110+0x20] ;  /* 0x000020006e2c7984 */ /* 0x000e680000000800 */
[----:B------:R-:W-:Y:S04]  /*46e0*/  LDS R43, [R110+0x24] ;  /* 0x000024006e2b7984 */ /* 0x000fe80000000800 */
[----:B------:R-:W1:Y:S04]  /*46f0*/  LDS R42, [R110+0x28] ;  /* 0x000028006e2a7984 */ /* 0x000e680000000800 */
[----:B------:R-:W-:Y:S04]  /*4700*/  LDS R41, [R110+0x2c] ;  /* 0x00002c006e297984 */ /* 0x000fe80000000800 */
[----:B------:R-:W-:Y:S04]  /*4710*/  LDS R40, [R110+0x30] ;  /* 0x000030006e287984 */ /* 0x000fe80000000800 */
[----:B------:R-:W1:Y:S04]  /*4720*/  LDS R39, [R110+0x34] ;  /* 0x000034006e277984 */ /* 0x000e680000000800 */
[----:B------:R-:W1:Y:S04]  /*4730*/  LDS R38, [R110+0x38] ;  /* 0x000038006e267984 */ /* 0x000e680000000800 */
[----:B------:R-:W-:Y:S01]  /*4740*/  LDS R37, [R110+0x3c] ;  /* 0x00003c006e257984 */ /* 0x000fe20000000800 */
[----:B------:R-:W-:Y:S01]  /*4750*/  BAR.SYNC.DEFER_BLOCKING 0x0 ;  /* 0x0000000000007b1d */ /* 0x000fe20000010000 */
[----:B--2---:R-:W-:Y:S01]  /*4760*/  MOV R54, RZ ;  /* 0x000000ff00367202 */ /* 0x004fe20000000f00 */
[----:B---3--:R-:W-:-:S04]  /*4770*/  HFMA2 R53, -RZ, RZ, 0, 0 ;  /* 0x00000000ff357431 */ /* 0x008fc800000001ff */
[----:B------:R-:W2:Y:S01]  /*4780*/  @!P5 LDG.E R57, desc[UR24][R2.64] ;  /* 0x000000180239d981 */ /* 0x000ea2000c1e1900 */
[----:B------:R-:W-:Y:S02]  /*4790*/  ISETP.NE.AND P5, PT, R59, RZ, PT ;  /* 0x000000ff3b00720c */ /* 0x000fe40003fa5270 */
[----:B------:R-:W-:Y:S02]  /*47a0*/  CS2R R72, SRZ ;  /* 0x0000000000487805 */ /* 0x000fe4000001ff00 */
[----:B----4-:R-:W-:Y:S02]  /*47b0*/  CS2R R58, SRZ ;  /* 0x00000000003a7805 */ /* 0x010fe4000001ff00 */
[----:B------:R-:W-:Y:S01]  /*47c0*/  MOV R74, RZ ;  /* 0x000000ff004a7202 */ /* 0x000fe20000000f00 */
[----:B------:R-:W3:Y:S04]  /*47d0*/  @!P0 LDG.E R68, desc[UR24][R2.64+0x580] ;  /* 0x0005801802448981 */ /* 0x000ee8000c1e1900 */
[----:B------:R-:W4:Y:S04]  /*47e0*/  @!P1 LDG.E R71, desc[UR24][R2.64+0x600] ;  /* 0x0006001802479981 */ /* 0x000f28000c1e1900 */
[----:B------:R-:W4:Y:S04]  /*47f0*/  @!P2 LDG.E R72, desc[UR24][R2.64+0x680] ;  /* 0x000680180248a981 */ /* 0x000f28000c1e1900 */
[----:B------:R-:W3:Y:S01]  /*4800*/  @!P5 LDG.E R54, desc[UR24][R2.64+0x80] ;  /* 0x000080180236d981 */ /* 0x000ee2000c1e1900 */
[----:B------:R-:W-:-:S03]  /*4810*/  ISETP.NE.AND P5, PT, R60, RZ, PT ;  /* 0x000000ff3c00720c */ /* 0x000fc60003fa5270 */
[----:B------:R-:W4:Y:S04]  /*4820*/  @!P3 LDG.E R73, desc[UR24][R2.64+0x700] ;  /* 0x000700180249b981 */ /* 0x000f28000c1e1900 */
[----:B------:R-:W4:Y:S06]  /*4830*/  @!P4 LDG.E R74, desc[UR24][R2.64+0x780] ;  /* 0x00078018024ac981 */ /* 0x000f2c000c1e1900 */
[----:B------:R-:W4:Y:S01]  /*4840*/  @!P5 LDG.E R53, desc[UR24][R2.64+0x100] ;  /* 0x000100180235d981 */ /* 0x000f22000c1e1900 */
[----:B------:R-:W-:-:S13]  /*4850*/  ISETP.NE.AND P5, PT, R61, RZ, PT ;  /* 0x000000ff3d00720c */ /* 0x000fda0003fa5270 */
[----:B------:R-:W4:Y:S01]  /*4860*/  @!P5 LDG.E R58, desc[UR24][R2.64+0x180] ;  /* 0x00018018023ad981 */ /* 0x000f22000c1e1900 */
[----:B------:R-:W-:Y:S02]  /*4870*/  ISETP.NE.AND P5, PT, R62, RZ, PT ;  /* 0x000000ff3e00720c */ /* 0x000fe40003fa5270 */
[----:B------:R-:W-:-:S11]  /*4880*/  MOV R60, RZ ;  /* 0x000000ff003c7202 */ /* 0x000fd60000000f00 */
[----:B------:R-:W4:Y:S01]  /*4890*/  @!P5 LDG.E R59, desc[UR24][R2.64+0x200] ;  /* 0x00020018023bd981 */ /* 0x000f22000c1e1900 */
[----:B------:R-:W-:Y:S02]  /*48a0*/  ISETP.NE.AND P5, PT, R63, RZ, PT ;  /* 0x000000ff3f00720c */ /* 0x000fe40003fa5270 */
[----:B------:R-:W-:-:S11]  /*48b0*/  CS2R R62, SRZ ;  /* 0x00000000003e7805 */ /* 0x000fd6000001ff00 */
[----:B------:R-:W4:Y:S01]  /*48c0*/  @!P5 LDG.E R60, desc[UR24][R2.64+0x280] ;  /* 0x00028018023cd981 */ /* 0x000f22000c1e1900 */
[----:B------:R-:W-:-:S13]  /*48d0*/  ISETP.NE.AND P5, PT, R64, RZ, PT ;  /* 0x000000ff4000720c */ /* 0x000fda0003fa5270 */
[----:B------:R-:W4:Y:S01]  /*48e0*/  @!P5 LDG.E R63, desc[UR24][R2.64+0x300] ;  /* 0x00030018023fd981 */ /* 0x000f22000c1e1900 */
[----:B------:R-:W-:Y:S01]  /*48f0*/  ISETP.NE.AND P5, PT, R65, RZ, PT ;  /* 0x000000ff4100720c */ /* 0x000fe20003fa5270 */
[----:B------:R-:W-:-:S12]  /*4900*/  HFMA2 R65, -RZ, RZ, 0, 0 ;  /* 0x00000000ff417431 */ /* 0x000fd800000001ff */
[----:B------:R-:W4:Y:S01]  /*4910*/  @!P5 LDG.E R62, desc[UR24][R2.64+0x380] ;  /* 0x00038018023ed981 */ /* 0x000f22000c1e1900 */
[----:B------:R-:W-:-:S13]  /*4920*/  ISETP.NE.AND P5, PT, R66, RZ, PT ;  /* 0x000000ff4200720c */ /* 0x000fda0003fa5270 */
[----:B------:R-:W4:Y:S01]  /*4930*/  @!P5 LDG.E R65, desc[UR24][R2.64+0x400] ;  /* 0x000400180241d981 */ /* 0x000f22000c1e1900 */
[----:B------:R-:W-:Y:S02]  /*4940*/  ISETP.NE.AND P5, PT, R67, RZ, PT ;  /* 0x000000ff4300720c */ /* 0x000fe40003fa5270 */
[----:B------:R-:W-:-:S06]  /*4950*/  CS2R R66, SRZ ;  /* 0x0000000000427805 */ /* 0x000fcc000001ff00 */
[----:B------:R-:W4:Y:S05]  /*4960*/  @!P6 LDG.E R67, desc[UR24][R2.64+0x500] ;  /* 0x000500180243e981 */ /* 0x000f2a000c1e1900 */
[----:B------:R1:W4:Y:S01]  /*4970*/  @!P5 LDG.E R66, desc[UR24][R2.64+0x480] ;  /* 0x000480180242d981 */ /* 0x000322000c1e1900 */
[----:B-----5:R-:W-:Y:S01]  /*4980*/  FMUL.FTZ R56, R51, -1.4426950216293334961 ;  /* 0xbfb8aa3b33387820 */ /* 0x020fe20000410000 */
[----:B------:R-:W-:-:S05]  /*4990*/  FMUL.FTZ R55, R52, -1.4426950216293334961 ;  /* 0xbfb8aa3b34377820 */ /* 0x000fca0000410000 */
[----:B------:R-:W5:Y:S01]  /*49a0*/  MUFU.EX2 R56, R56 ;  /* 0x0000003800387308 */ /* 0x000f620000000800 */
[----:B0-----:R-:W-:Y:S01]  /*49b0*/  FMUL.FTZ R61, R50, -1.4426950216293334961 ;  /* 0xbfb8aa3b323d7820 */ /* 0x001fe20000410000 */
[----:B-1----:R-:W-:Y:S01]  /*49c0*/  FMUL.FTZ R64, R49, -1.4426950216293334961 ;  /* 0xbfb8aa3b31407820 */ /* 0x002fe20000410000 */
[----:B------:R-:W-:-:S05]  /*49d0*/  FMUL.FTZ R69, R48, -1.4426950216293334961 ;  /* 0xbfb8aa3b30457820 */ /* 0x000fca0000410000 */
[----:B------:R-:W0:Y:S01]  /*49e0*/  MUFU.EX2 R55, R55 ;  /* 0x0000003700377308 */ /* 0x000e220000000800 */
[----:B------:R-:W-:Y:S01]  /*49f0*/  FMUL.FTZ R2, R47, -1.4426950216293334961 ;  /* 0xbfb8aa3b2f027820 */ /* 0x000fe20000410000 */
[----:B------:R-:W-:-:S06]  /*4a00*/  FMUL.FTZ R3, R46, -1.4426950216293334961 ;  /* 0xbfb8aa3b2e037820 */ /* 0x000fcc0000410000 */
[----:B------:R-:W1:Y:S01]  /*4a10*/  MUFU.EX2 R61, R61 ;  /* 0x0000003d003d7308 */ /* 0x000e620000000800 */
[----:B-----5:R-:W-:-:S07]  /*4a20*/  FADD.FTZ R56, R56, 1 ;  /* 0x3f80000038387421 */ /* 0x020fce0000010000 */
[----:B------:R-:W5:Y:S08]  /*4a30*/  MUFU.EX2 R64, R64 ;  /* 0x0000004000407308 */ /* 0x000f700000000800 */
[----:B------:R-:W5:Y:S01]  /*4a40*/  MUFU.EX2 R69, R69 ;  /* 0x0000004500457308 */ /* 0x000f620000000800 */
[----:B0-----:R-:W-:Y:S01]  /*4a50*/  FADD.FTZ R55, R55, 1 ;  /* 0x3f80000037377421 */ /* 0x001fe20000010000 */
[----:B------:R-:W-:-:S06]  /*4a60*/  FMUL.FTZ R70, R45, -1.4426950216293334961 ;  /* 0xbfb8aa3b2d467820 */ /* 0x000fcc0000410000 */
[----:B------:R-:W0:Y:S08]  /*4a70*/  MUFU.EX2 R2, R2 ;  /* 0x0000000200027308 */ /* 0x000e300000000800 */
[----:B------:R-:W0:Y:S08]  /*4a80*/  MUFU.EX2 R3, R3 ;  /* 0x0000000300037308 */ /* 0x000e300000000800 */
[----:B------:R-:W4:Y:S01]  /*4a90*/  MUFU.RCP R56, R56 ;  /* 0x0000003800387308 */ /* 0x000f220000001000 */
[----:B-1----:R-:W-:Y:S01]  /*4aa0*/  FADD.FTZ R61, R61, 1 ;  /* 0x3f8000003d3d7421 */ /* 0x002fe20000010000 */
[----:B-----5:R-:W-:Y:S01]  /*4ab0*/  FADD.FTZ R64, R64, 1 ;  /* 0x3f80000040407421 */ /* 0x020fe20000010000 */
[----:B------:R-:W-:-:S05]  /*4ac0*/  FADD.FTZ R69, R69, 1 ;  /* 0x3f80000045457421 */ /* 0x000fca0000010000 */
[----:B------:R1:W5:Y:S01]  /*4ad0*/  MUFU.EX2 R75, R70 ;  /* 0x00000046004b7308 */ /* 0x0003620000000800 */
[----:B------:R-:W-:Y:S01]  /*4ae0*/  FMUL.FTZ R76, R44, -1.4426950216293334961 ;  /* 0xbfb8aa3b2c4c7820 */ /* 0x000fe20000410000 */
[----:B------:R-:W-:-:S06]  /*4af0*/  FMUL.FTZ R116, R42, -1.4426950216293334961 ;  /* 0xbfb8aa3b2a747820 */ /* 0x000fcc0000410000 */
[----:B------:R-:W5:Y:S01]  /*4b00*/  MUFU.RCP R55, R55 ;  /* 0x0000003700377308 */ /* 0x000f620000001000 */
[----:B-1----:R-:W-:Y:S01]  /*4b10*/  FMUL.FTZ R70, R39, -1.4426950216293334961 ;  /* 0xbfb8aa3b27467820 */ /* 0x002fe20000410000 */
[----:B------:R-:W-:Y:S01]  /*4b20*/  FMUL.FTZ R77, R43, -1.4426950216293334961 ;  /* 0xbfb8aa3b2b4d7820 */ /* 0x000fe20000410000 */
[----:B------:R-:W-:Y:S01]  /*4b30*/  FMUL.FTZ R117, R41, -1.4426950216293334961 ;  /* 0xbfb8aa3b29757820 */ /* 0x000fe20000410000 */
[----:B0-----:R-:W-:Y:S01]  /*4b40*/  FADD.FTZ R2, R2, 1 ;  /* 0x3f80000002027421 */ /* 0x001fe20000010000 */
[----:B------:R-:W-:-:S03]  /*4b50*/  FADD.FTZ R3, R3, 1 ;  /* 0x3f80000003037421 */ /* 0x000fc60000010000 */
[----:B------:R-:W-:Y:S01]  /*4b60*/  MUFU.RCP R61, R61 ;  /* 0x0000003d003d7308 */ /* 0x000fe20000001000 */
[----:B------:R-:W-:-:S07]  /*4b70*/  FMUL.FTZ R137, R40, -1.4426950216293334961 ;  /* 0xbfb8aa3b28897820 */ /* 0x000fce0000410000 */
[----:B------:R-:W-:Y:S08]  /*4b80*/  MUFU.RCP R64, R64 ;  /* 0x0000004000407308 */ /* 0x000ff00000001000 */
[----:B------:R-:W0:Y:S08]  /*4b90*/  MUFU.RCP R69, R69 ;  /* 0x0000004500457308 */ /* 0x000e300000001000 */
[----:B------:R-:W-:Y:S08]  /*4ba0*/  MUFU.EX2 R140, R70 ;  /* 0x00000046008c7308 */ /* 0x000ff00000000800 */
[----:B------:R1:W-:Y:S01]  /*4bb0*/  MUFU.RCP R70, R2 ;  /* 0x0000000200467308 */ /* 0x0003e20000001000 */
        /* <DEDUP_REMOVED lines=17> */
[----:B------:R-:W2:Y:S04]  /*4cd0*/  LDS R53, [R110] ;  /* 0x000000006e357984 */ /* 0x000ea80000000800 */
[----:B------:R-:W3:Y:S04]  /*4ce0*/  LDS R54, [R110+0x4] ;  /* 0x000004006e367984 */ /* 0x000ee80000000800 */
[----:B------:R-:W4:Y:S04]  /*4cf0*/  LDS R57, [R110+0x8] ;  /* 0x000008006e397984 */ /* 0x000f280000000800 */
[----:B------:R-:W4:Y:S04]  /*4d00*/  LDS R58, [R110+0xc] ;  /* 0x00000c006e3a7984 */ /* 0x000f280000000800 */
[----:B------:R-:W4:Y:S01]  /*4d10*/  LDS R59, [R110+0x10] ;  /* 0x000010006e3b7984 */ /* 0x000f220000000800 */
[----:B------:R-:W4:Y:S01]  /*4d20*/  MUFU.EX2 R76, R76 ;  /* 0x0000004c004c7308 */ /* 0x000f220000000800 */
[----:B-1----:R-:W-:Y:S01]  /*4d30*/  FADD.FTZ R2, -R56, 1 ;  /* 0x3f80000038027421 */ /* 0x002fe20000010100 */
[----:B-----5:R-:W-:Y:S01]  /*4d40*/  FADD.FTZ R72, R75, 1 ;  /* 0x3f8000004b487421 */ /* 0x020fe20000010000 */
[----:B------:R-:W1:Y:S05]  /*4d50*/  LDS R60, [R110+0x14] ;  /* 0x000014006e3c7984 */ /* 0x000e6a0000000800 */
[----:B------:R-:W5:Y:S01]  /*4d60*/  MUFU.EX2 R116, R116 ;  /* 0x0000007400747308 */ /* 0x000f620000000800 */
[----:B------:R-:W-:Y:S01]  /*4d70*/  FFMA.FTZ R66, R51, R2, 1 ;  /* 0x3f80000033427423 */ /* 0x000fe20000010002 */
[----:B------:R-:W1:Y:S01]  /*4d80*/  LDS R62, [R110+0x1c] ;  /* 0x00001c006e3e7984 */ /* 0x000e620000000800 */
[----:B------:R-:W-:-:S03]  /*4d90*/  FMUL.FTZ R139, R38, -1.4426950216293334961 ;  /* 0xbfb8aa3b268b7820 */ /* 0x000fc60000410000 */
[----:B------:R-:W1:Y:S02]  /*4da0*/  LDS R63, [R110+0x18] ;  /* 0x000018006e3f7984 */ /* 0x000e640000000800 */
[----:B------:R-:W5:Y:S08]  /*4db0*/  MUFU.EX2 R77, R77 ;  /* 0x0000004d004d7308 */ /* 0x000f700000000800 */
[----:B------:R-:W5:Y:S01]  /*4dc0*/  MUFU.EX2 R117, R117 ;  /* 0x0000007500757308 */ /* 0x000f620000000800 */
[----:B--2---:R-:W-:-:S07]  /*4dd0*/  FMUL.FTZ R2, R36, R53 ;  /* 0x0000003524027220 */ /* 0x004fce0000410000 */
[----:B------:R-:W2:Y:S01]  /*4de0*/  MUFU.EX2 R138, R137 ;  /* 0x00000089008a7308 */ /* 0x000ea20000000800 */
[----:B---3--:R-:W-:Y:S01]  /*4df0*/  FMUL.FTZ R65, R35, R54 ;  /* 0x0000003623417220 */ /* 0x008fe20000410000 */
[----:B------:R-:W-:Y:S01]  /*4e00*/  FMUL.FTZ R2, R55, R2 ;  /* 0x0000000237027220 */ /* 0x000fe20000410000 */
[----:B0-----:R-:W-:Y:S01]  /*4e10*/  FADD.FTZ R67, -R69, 1 ;  /* 0x3f80000045437421 */ /* 0x001fe20000010100 */
[----:B------:R-:W-:-:S04]  /*4e20*/  FMUL.FTZ R141, R37, -1.4426950216293334961 ;  /* 0xbfb8aa3b258d7820 */ /* 0x000fc80000410000 */
[----:B------:R0:W-:Y:S01]  /*4e30*/  MUFU.RCP R71, R3 ;  /* 0x0000000300477308 */ /* 0x0001e20000001000 */
[----:B------:R-:W-:Y:S01]  /*4e40*/  FMUL.FTZ R65, R56, R65 ;  /* 0x0000004138417220 */ /* 0x000fe20000410000 */
[----:B------:R-:W-:Y:S01]  /*4e50*/  LDS R68, [R110+0x2c] ;  /* 0x00002c006e447984 */ /* 0x000fe20000000800 */
[----:B0-----:R-:W-:-:S05]  /*4e60*/  FADD.FTZ R3, -R55, 1 ;  /* 0x3f80000037037421 */ /* 0x001fca0000010100 */
[----:B------:R-:W0:Y:S01]  /*4e70*/  MUFU.RCP R72, R72 ;  /* 0x0000004800487308 */ /* 0x000e220000001000 */
[----:B------:R-:W-:Y:S01]  /*4e80*/  FFMA.FTZ R3, R52, R3, 1 ;  /* 0x3f80000034037423 */ /* 0x000fe20000010003 */
[----:B------:R-:W-:Y:S01]  /*4e90*/  FMUL.FTZ R137, R65, R66 ;  /* 0x0000004241897220 */ /* 0x000fe20000410000 */
[----:B------:R-:W-:Y:S01]  /*4ea0*/  FADD.FTZ R65, -R61, 1 ;  /* 0x3f8000003d417421 */ /* 0x000fe20000010100 */
[----:B----4-:R-:W-:Y:S01]  /*4eb0*/  FADD.FTZ R73, R76, 1 ;  /* 0x3f8000004c497421 */ /* 0x010fe20000010000 */
[----:B------:R-:W-:Y:S01]  /*4ec0*/  FMUL.FTZ R3, R2, R3 ;  /* 0x0000000302037220 */ /* 0x000fe20000410000 */
[----:B------:R-:W-:Y:S02]  /*4ed0*/  FADD.FTZ R2, -R64, 1 ;  /* 0x3f80000040027421 */ /* 0x000fe40000010100 */
[----:B------:R2:W3:Y:S01]  /*4ee0*/  MUFU.EX2 R142, R139 ;  /* 0x0000008b008e7308 */ /* 0x0004e20000000800 */
[----:B-----5:R-:W-:Y:S01]  /*4ef0*/  FADD.FTZ R75, R116, 1 ;  /* 0x3f800000744b7421 */ /* 0x020fe20000010000 */
[----:B------:R-:W-:Y:S01]  /*4f00*/  FADD.FTZ R74, R77, 1 ;  /* 0x3f8000004d4a7421 */ /* 0x000fe20000010000 */
[----:B------:R-:W-:Y:S01]  /*4f10*/  FADD.FTZ R76, R117, 1 ;  /* 0x3f800000754c7421 */ /* 0x000fe20000010000 */
[----:B------:R-:W-:Y:S01]  /*4f20*/  FFMA.FTZ R116, R49, R2, 1 ;  /* 0x3f80000031747423 */ /* 0x000fe20000010002 */
[----:B------:R-:W-:Y:S01]  /*4f30*/  FFMA.FTZ R77, R50, R65, 1 ;  /* 0x3f800000324d7423 */ /* 0x000fe20000010041 */
[----:B------:R-:W-:Y:S01]  /*4f40*/  FFMA.FTZ R143, R48, R67, 1 ;  /* 0x3f800000308f7423 */ /* 0x000fe20000010043 */
[----:B------:R-:W-:Y:S01]  /*4f50*/  FMUL.FTZ R2, R34, R57 ;  /* 0x0000003922027220 */ /* 0x000fe20000410000 */
[----:B------:R-:W-:Y:S01]  /*4f60*/  FMUL.FTZ R117, R33, R58 ;  /* 0x0000003a21757220 */ /* 0x000fe20000410000 */
[----:B------:R-:W4:Y:S01]  /*4f70*/  LDS R65, [R110+0x20] ;  /* 0x000020006e417984 */ /* 0x000f220000000800 */
[----:B--2---:R-:W-:-:S03]  /*4f80*/  FADD.FTZ R139, R138, 1 ;  /* 0x3f8000008a8b7421 */ /* 0x004fc60000010000 */
[----:B------:R-:W2:Y:S01]  /*4f90*/  LDS R67, [R110+0x28] ;  /* 0x000028006e437984 */ /* 0x000ea20000000800 */
[----:B------:R-:W-:Y:S01]  /*4fa0*/  FMUL.FTZ R2, R61, R2 ;  /* 0x000000023d027220 */ /* 0x000fe20000410000 */
[----:B------:R-:W-:Y:S01]  /*4fb0*/  FMUL.FTZ R117, R64, R117 ;  /* 0x0000007540757220 */ /* 0x000fe20000410000 */
[----:B------:R-:W-:Y:S01]  /*4fc0*/  FMUL.FTZ R138, R32, R59 ;  /* 0x0000003b208a7220 */ /* 0x000fe20000410000 */
[----:B------:R-:W5:Y:S01]  /*4fd0*/  LDS R66, [R110+0x24] ;  /* 0x000024006e427984 */ /* 0x000f620000000800 */
[----:B------:R1:W4:Y:S02]  /*4fe0*/  MUFU.EX2 R148, R141 ;  /* 0x0000008d00947308 */ /* 0x0003240000000800 */
[----:B------:R-:W-:-:S06]  /*4ff0*/  FMUL.FTZ R138, R69, R138 ;  /* 0x0000008a458a7220 */ /* 0x000fcc0000410000 */
[----:B------:R3:W-:Y:S01]  /*5000*/  MUFU.RCP R159, R139 ;  /* 0x0000008b009f7308 */ /* 0x0007e20000001000 */
[----:B-1----:R-:W-:Y:S01]  /*5010*/  FMUL.FTZ R141, R117, R116 ;  /* 0x00000074758d7220 */ /* 0x002fe20000410000 */
[----:B0-----:R-:W-:Y:S01]  /*5020*/  FADD.FTZ R116, -R72, 1 ;  /* 0x3f80000048747421 */ /* 0x001fe20000010100 */
[----:B---3--:R-:W-:Y:S01]  /*5030*/  FADD.FTZ R144, R142, 1 ;  /* 0x3f8000008e907421 */ /* 0x008fe20000010000 */
[----:B------:R-:W-:Y:S01]  /*5040*/  FMUL.FTZ R143, R138, R143 ;  /* 0x0000008f8a8f7220 */ /* 0x000fe20000410000 */
[----:B------:R-:W0:Y:S01]  /*5050*/  LDS R117, [R110+0x30] ;  /* 0x000030006e757984 */ /* 0x000e220000000800 */
[----:B------:R-:W-:Y:S01]  /*5060*/  FMUL.FTZ R139, R2, R77 ;  /* 0x0000004d028b7220 */ /* 0x000fe20000410000 */
[----:B------:R-:W-:Y:S01]  /*5070*/  FADD.FTZ R77, -R71, 1 ;  /* 0x3f800000474d7421 */ /* 0x000fe20000010100 */
[----:B------:R-:W-:Y:S01]  /*5080*/  FFMA.FTZ R142, R45, R116, 1 ;  /* 0x3f8000002d8e7423 */ /* 0x000fe20000010074 */
[----:B------:R-:W1:Y:S02]  /*5090*/  LDS R138, [R110+0x34] ;  /* 0x000034006e8a7984 */ /* 0x000e640000000800 */
[----:B------:R-:W-:-:S02]  /*50a0*/  FFMA.FTZ R147, R46, R77, 1 ;  /* 0x3f8000002e937423 */ /* 0x000fc4000001004d */
[----:B------:R-:W3:Y:S04]  /*50b0*/  LDS R77, [R110+0x38] ;  /* 0x000038006e4d7984 */ /* 0x000ee80000000800 */
[----:B------:R-:W3:Y:S01]  /*50c0*/  LDS R116, [R110+0x3c] ;  /* 0x00003c006e747984 */ /* 0x000ee20000000800 */
[----:B------:R-:W2:Y:S01]  /*50d0*/  MUFU.RCP R74, R74 ;  /* 0x0000004a004a7308 */ /* 0x000ea20000001000 */
[----:B------:R-:W-:-:S07]  /*50e0*/  FADD.FTZ R140, R140, 1 ;  /* 0x3f8000008c8c7421 */ /* 0x000fce0000010000 */
[----:B------:R-:W5:Y:S01]  /*50f0*/  MUFU.RCP R76, R76 ;  /* 0x0000004c004c7308 */ /* 0x000f620000001000 */
[----:B------:R-:W-:Y:S01]  /*5100*/  FADD.FTZ R2, -R70, 1 ;  /* 0x3f80000046027421 */ /* 0x000fe20000010100 */
[----:B------:R-:W-:Y:S01]  /*5110*/  FMUL.FTZ R145, R31, R60 ;  /* 0x0000003c1f917220 */ /* 0x000fe20000410000 */
[----:B------:R-:W-:Y:S01]  /*5120*/  FMUL.FTZ R149, R19, R62 ;  /* 0x0000003e13957220 */ /* 0x000fe20000410000 */
[----:B----4-:R-:W-:-:S04]  /*5130*/  FADD.FTZ R148, R148, 1 ;  /* 0x3f80000094947421 */ /* 0x010fc80000010000 */
[----:B------:R-:W4:Y:S01]  /*5140*/  MUFU.RCP R75, R75 ;  /* 0x0000004b004b7308 */ /* 0x000f220000001000 */
[----:B------:R-:W-:-:S07]  /*5150*/  FFMA.FTZ R2, R47, R2, 1 ;  /* 0x3f8000002f027423 */ /* 0x000fce0000010002 */
[----:B------:R-:W0:Y:S01]  /*5160*/  MUFU.RCP R73, R73 ;  /* 0x0000004900497308 */ /* 0x000e220000001000 */
[----:B------:R-:W-:Y:S01]  /*5170*/  FMUL.FTZ R145, R70, R145 ;  /* 0x0000009146917220 */ /* 0x000fe20000410000 */
[----:B------:R-:W-:Y:S01]  /*5180*/  FMUL.FTZ R149, R72, R149 ;  /* 0x0000009548957220 */ /* 0x000fe20000410000 */
[----:B------:R-:W-:Y:S06]  /*5190*/  BAR.SYNC.DEFER_BLOCKING 0x0 ;  /* 0x0000000000007b1d */ /* 0x000fec0000010000 */
[----:B------:R1:W3:Y:S01]  /*51a0*/  MUFU.RCP R146, R140 ;  /* 0x0000008c00927308 */ /* 0x0002e20000001000 */
[----:B------:R-:W-:Y:S01]  /*51b0*/  FMUL.FTZ R145, R145, R2 ;  /* 0x0000000291917220 */ /* 0x000fe20000410000 */
[----:B------:R-:W-:Y:S01]  /*51c0*/  FMUL.FTZ R149, R149, R142 ;  /* 0x0000008e95957220 */ /* 0x000fe20000410000 */
[----:B--2---:R-:W-:Y:S01]  /*51d0*/  FADD.FTZ R2, -R74, 1 ;  /* 0x3f8000004a027421 */ /* 0x004fe20000010100 */
[----:B-----5:R-:W-:Y:S01]  /*51e0*/  FADD.FTZ R142, -R76, 1 ;  /* 0x3f8000004c8e7421 */ /* 0x020fe20000010100 */
[----:B-1----:R-:W-:-:S03]  /*51f0*/  FMUL.FTZ R140, R30, R63 ;  /* 0x0000003f1e8c7220 */ /* 0x002fc60000410000 */
[----:B------:R1:W2:Y:S01]  /*5200*/  MUFU.RCP R165, R144 ;  /* 0x0000009000a57308 */ /* 0x0002a20000001000 */
[----:B------:R-:W-:-:S07]  /*5210*/  FMUL.FTZ R140, R71, R140 ;  /* 0x0000008c478c7220 */ /* 0x000fce0000410000 */
[----:B------:R-:W5:Y:S01]  /*5220*/  MUFU.RCP R148, R148 ;  /* 0x0000009400947308 */ /* 0x000f620000001000 */
[----:B------:R-:W-:Y:S01]  /*5230*/  FMUL.FTZ R147, R140, R147 ;  /* 0x000000938c937220 */ /* 0x000fe20000410000 */
[----:B----4-:R-:W-:Y:S01]  /*5240*/  FADD.FTZ R153, -R75, 1 ;  /* 0x3f8000004b997421 */ /* 0x010fe20000010100 */
[----:B------:R-:W-:Y:S01]  /*5250*/  FFMA.FTZ R140, R43, R2, 1 ;  /* 0x3f8000002b8c7423 */ /* 0x000fe20000010002 */
[----:B-1----:R-:W-:Y:S01]  /*5260*/  FFMA.FTZ R144, R41, R142, 1 ;  /* 0x3f80000029907423 */ /* 0x002fe2000001008e */
[----:B0-----:R-:W-:Y:S01]  /*5270*/  FADD.FTZ R151, -R73, 1 ;  /* 0x3f80000049977421 */ /* 0x001fe20000010100 */
        /* <DEDUP_REMOVED lines=12> */
[----:B---3--:R-:W-:Y:S01]  /*5340*/  FADD.FTZ R2, -R146, 1 ;  /* 0x3f80000092027421 */ /* 0x008fe20000010100 */
[----:B--2---:R-:W-:Y:S01]  /*5350*/  FADD.FTZ R163, -R165, 1 ;  /* 0x3f800000a5a37421 */ /* 0x004fe20000010100 */
        /* <DEDUP_REMOVED lines=97> */
[----:B------:R-:W-:-:S03]  /*5970*/  FMUL.FTZ R37, R36, R52 ;  /* 0x0000003424257220 */ /* 0x000fc60000410000 */
[----:B------:R2:W-:Y:S04]  /*5980*/  @!P3 STG.E desc[UR24][R2.64+0x580], R161 ;  /* 0x000580a10200b986 */ /* 0x0005e8000c101918 */
[----:B------:R2:W-:Y:S04]  /*5990*/  @!P6 STG.E desc[UR24][R2.64+0x600], R163 ;  /* 0x000600a30200e986 */ /* 0x0005e8000c101918 */
[----:B------:R2:W-:Y:S04]  /*59a0*/  @!P5 STG.E desc[UR24][R2.64+0x680], R167 ;  /* 0x000680a70200d986 */ /* 0x0005e8000c101918 */
[----:B------:R2:W-:Y:S04]  /*59b0*/  @!P4 STG.E desc[UR24][R2.64+0x700], R169 ;  /* 0x000700a90200c986 */ /* 0x0005e8000c101918 */
[----:B------:R2:W-:Y:S01]  /*59c0*/  @!P1 STG.E desc[UR24][R2.64+0x780], R171 ;  /* 0x000780ab02009986 */ /* 0x0005e2000c101918 */
[----:B------:R-:W-:Y:S01]  /*59d0*/  FMUL.FTZ R50, R50, R61 ;  /* 0x0000003d32327220 */ /* 0x000fe20000410000 */
[----:B------:R-:W-:Y:S01]  /*59e0*/  FMUL.FTZ R35, R35, R51 ;  /* 0x0000003323237220 */ /* 0x000fe20000410000 */
[----:B------:R-:W-:Y:S01]  /*59f0*/  FFMA.FTZ R132, R109, R37, R132 ;  /* 0x000000256d847223 */ /* 0x000fe20000010084 */
[----:B------:R-:W-:Y:S01]  /*5a00*/  UISETP.NE.U32.AND UP0, UPT, UR30, URZ, UPT ;  /* 0x000000ff1e00728c */ /* 0x000fe2000bf05070 */
        /* <DEDUP_REMOVED lines=24> */
[----:B0-----:R-:W-:Y:S01]  /*5b90*/  FMUL.FTZ R137, R24, R42 ;  /* 0x0000002a18897220 */ /* 0x001fe20000410000 */
[----:B-1----:R-:W-:Y:S01]  /*5ba0*/  FMUL.FTZ R139, R25, R41 ;  /* 0x00000029198b7220 */ /* 0x002fe20000410000 */
[----:B------:R-:W-:Y:S01]  /*5bb0*/  FMUL.FTZ R26, R26, R40 ;  /* 0x000000281a1a7220 */ /* 0x000fe20000410000 */
[----:B------:R-:W-:Y:S01]  /*5bc0*/  FMUL.FTZ R27, R27, R39 ;  /* 0x000000271b1b7220 */ /* 0x000fe20000410000 */
[----:B------:R-:W-:Y:S01]  /*5bd0*/  FMUL.FTZ R28, R28, R165 ;  /* 0x000000a51c1c7220 */ /* 0x000fe20000410000 */
[----:B------:R-:W-:Y:S01]  /*5be0*/  FMUL.FTZ R29, R29, R148 ;  /* 0x000000941d1d7220 */ /* 0x000fe20000410000 */
[----:B------:R-:W-:Y:S01]  /*5bf0*/  FFMA.FTZ R132, R101, R32, R132 ;  /* 0x0000002065847223 */ /* 0x000fe20000010084 */
[----:B--2---:R-:W-:Y:S06]  /*5c00*/  BRA.U !UP0, `(.L_x_6660) ;  /* 0x00000005087c7547 */ /* 0x004fec000b800000 */
        /* <DEDUP_REMOVED lines=29> */
[----:B------:R-:W-:-:S03]  /*5de0*/  UIMAD UR11, UR12, UR11, UR9 ;  /* 0x0000000b0c0b72a4 */ /* 0x000fc6000f8e0209 */
        /* <DEDUP_REMOVED lines=10> */
[----:B------:R-:W-:Y:S01]  /*5e90*/  LDS R23, [R128] ;  /* 0x0000000080177984 */ /* 0x000fe20000000800 */
[----:B0-----:R-:W-:-:S03]  /*5ea0*/  IADD3 R3, P1, PT, R17, UR8, RZ ;  /* 0x0000000811037c10 */ /* 0x001fc6000ff3e0ff */
[----:B------:R-:W-:Y:S01]  /*5eb0*/  LDS R25, [R127+0x80] ;  /* 0x000080007f197984 */ /* 0x000fe20000000800 */
[----:B------:R-:W-:-:S03]  /*5ec0*/  IADD3.X R22, PT, PT, RZ, UR11, RZ, P1, !PT ;  /* 0x0000000bff167c10 */ /* 0x000fc60008ffe4ff */
[----:B------:R-:W-:Y:S01]  /*5ed0*/  LDS R45, [R126+0x100] ;  /* 0x000100007e2d7984 */ /* 0x000fe20000000800 */
[----:B------:R-:W-:-:S03]  /*5ee0*/  LEA R2, P1, R3, UR30, 0x2 ;  /* 0x0000001e03027c11 */ /* 0x000fc6000f8210ff */
[----:B------:R-:W-:Y:S01]  /*5ef0*/  LDS R43, [R125+0x180] ;  /* 0x000180007d2b7984 */ /* 0x000fe20000000800 */
[----:B------:R-:W-:-:S03]  /*5f00*/  LEA.HI.X R3, R3, UR31, R22, 0x2, P1 ;  /* 0x0000001f03037c11 */ /* 0x000fc600088f1416 */
        /* <DEDUP_REMOVED lines=47> */
.L_x_6660:
[----:B------:R-:W-:Y:S01]  /*6200*/  FFMA.FTZ R132, R99, R31, R132 ;  /* 0x0000001f63847223 */ /* 0x000fe20000010084 */
        /* <DEDUP_REMOVED lines=9> */
[----:B0-----:R-:W-:Y:S02]  /*62a0*/  CS2R R64, SRZ ;  /* 0x0000000000407805 */ /* 0x001fe4000001ff00 */
[----:B------:R-:W-:Y:S01]  /*62b0*/  CS2R R62, SRZ ;  /* 0x00000000003e7805 */ /* 0x000fe2000001ff00 */
[----:B------:R-:W-:Y:S01]  /*62c0*/  FFMA.FTZ R132, R93, R38, R132 ;  /* 0x000000265d847223 */ /* 0x000fe20000010084 */
[-C--:B------:R-:W-:Y:S01]  /*62d0*/  FMUL.FTZ R61, R37, R136.reuse ;  /* 0x00000088253d7220 */ /* 0x080fe20000410000 */
[-C--:B------:R-:W-:Y:S01]  /*62e0*/  FMUL.FTZ R60, R35, R136.reuse ;  /* 0x00000088233c7220 */ /* 0x080fe20000410000 */
[----:B------:R-:W-:Y:S01]  /*62f0*/  FMUL.FTZ R59, R34, R136 ;  /* 0x00000088223b7220 */ /* 0x000fe20000410000 */
[----:B------:R-:W-:Y:S01]  /*6300*/  FFMA.FTZ R132, R91, R36, R132 ;  /* 0x000000245b847223 */ /* 0x000fe20000010084 */
[-C--:B------:R-:W-:Y:S01]  /*6310*/  FMUL.FTZ R58, R33, R136.reuse ;  /* 0x00000088213a7220 */ /* 0x080fe20000410000 */
[-C--:B------:R-:W-:Y:S01]  /*6320*/  FMUL.FTZ R57, R32, R136.reuse ;  /* 0x0000008820397220 */ /* 0x080fe20000410000 */
[----:B-1----:R-:W-:Y:S01]  /*6330*/  UISETP.GE.AND UP0, UPT, UR7, 0x1, UPT ;  /* 0x000000010700788c */ /* 0x002fe2000bf06270 */
        /* <DEDUP_REMOVED lines=16> */
[----:B------:R-:W-:Y:S01]  /*6440*/  FFMA.FTZ R132, R79, R29, R132 ;  /* 0x0000001d4f847223 */ /* 0x000fe20000010084 */
[----:B------:R-:W-:Y:S06]  /*6450*/  BAR.SYNC.DEFER_BLOCKING 0x0 ;  /* 0x0000000000007b1d */ /* 0x000fec0000010000 */
[----:B------:R-:W-:Y:S05]  /*6460*/  BRA.U !UP0, `(.L_x_6661) ;  /* 0x0000005d08107547 */ /* 0x000fea000b800000 */
[----:B------:R-:W0:Y:S01]  /*6470*/  LDC.64 R116, c[0x0][0x3b8] ;  /* 0x0000ee00ff747b82 */ /* 0x000e220000000a00 */
[----:B------:R-:W-:Y:S01]  /*6480*/  UISETP.NE.AND UP0, UPT, UR18, 0x1, UPT ;  /* 0x000000011200788c */ /* 0x000fe2000bf05270 */
[----:B------:R-:W-:Y:S01]  /*6490*/  FADD.FTZ R40, R30, R30 ;  /* 0x0000001e1e287221 */ /* 0x000fe20000010000 */
[----:B------:R-:W-:Y:S01]  /*64a0*/  FADD.FTZ R0, R37, R37 ;  /* 0x0000002525007221 */ /* 0x000fe20000010000 */
[----:B------:R-:W-:Y:S02]  /*64b0*/  HFMA2 R30, -RZ, RZ, 0, 0 ;  /* 0x00000000ff1e7431 */ /* 0x000fe400000001ff */
[----:B------:R-:W-:Y:S01]  /*64c0*/  FADD.FTZ R45, R35, R35 ;  /* 0x00000023232d7221 */ /* 0x000fe20000010000 */
[----:B------:R-:W-:Y:S01]  /*64d0*/  FADD.FTZ R44, R34, R34 ;  /* 0x00000022222c7221 */ /* 0x000fe20000010000 */
[----:B------:R-:W-:Y:S01]  /*64e0*/  PLOP3.LUT P1, PT, PT, PT, UP0, 0x80, 0x8 ;  /* 0x000000000008781c */ /* 0x000fe20003f2f008 */
[----:B------:R-:W1:Y:S01]  /*64f0*/  LDC.64 R22, c[0x0][0x440] ;  /* 0x00011000ff167b82 */ /* 0x000e620000000a00 */
[----:B------:R-:W-:Y:S01]  /*6500*/  FADD.FTZ R43, R33, R33 ;  /* 0x00000021212b7221 */ /* 0x000fe20000010000 */
[----:B------:R-:W-:Y:S01]  /*6510*/  FADD.FTZ R42, R32, R32 ;  /* 0x00000020202a7221 */ /* 0x000fe20000010000 */
[----:B------:R-:W-:Y:S01]  /*6520*/  FADD.FTZ R41, R31, R31 ;  /* 0x0000001f1f297221 */ /* 0x000fe20000010000 */
[----:B------:R-:W-:Y:S01]  /*6530*/  FADD.FTZ R37, R36, R36 ;  /* 0x0000002424257221 */ /* 0x000fe20000010000 */
[----:B------:R-:W-:Y:S01]  /*6540*/  FADD.FTZ R39, R19, R19 ;  /* 0x0000001313277221 */ /* 0x000fe20000010000 */
[----:B------:R-:W-:Y:S01]  /*6550*/  FADD.FTZ R38, R38, R38 ;  /* 0x0000002626267221 */ /* 0x000fe20000010000 */
[----:B------:R-:W-:Y:S01]  /*6560*/  FADD.FTZ R36, R137, R137 ;  /* 0x0000008989247221 */ /* 0x000fe20000010000 */
[----:B------:R-:W2:Y:S01]  /*6570*/  LDC.64 R24, c[0x0][0x448] ;  /* 0x00011200ff187b82 */ /* 0x000ea20000000a00 */
[----:B------:R-:W-:Y:S01]  /*6580*/  FADD.FTZ R35, R139, R139 ;  /* 0x0000008b8b237221 */ /* 0x000fe20000010000 */
[----:B------:R-:W-:Y:S01]  /*6590*/  ISETP.EQ.AND P1, PT, R204, RZ, P1 ;  /* 0x000000ffcc00720c */ /* 0x000fe20000f22270 */
[----:B------:R-:W-:Y:S01]  /*65a0*/  FADD.FTZ R34, R26, R26 ;  /* 0x0000001a1a227221 */ /* 0x000fe20000010000 */
[----:B------:R-:W-:Y:S01]  /*65b0*/  FADD.FTZ R33, R27, R27 ;  /* 0x0000001b1b217221 */ /* 0x000fe20000010000 */
[----:B------:R-:W-:Y:S01]  /*65c0*/  FADD.FTZ R32, R28, R28 ;  /* 0x0000001c1c207221 */ /* 0x000fe20000010000 */
[----:B------:R-:W-:Y:S01]  /*65d0*/  FADD.FTZ R31, R29, R29 ;  /* 0x0000001d1d1f7221 */ /* 0x000fe20000010000 */
[----:B------:R-:W-:Y:S01]  /*65e0*/  MOV R77, RZ ;  /* 0x000000ff004d7202 */ /* 0x000fe20000000f00 */
[----:B------:R-:W3:Y:S01]  /*65f0*/  LDCU UR29, c[0x0][0x394] ;  /* 0x00007280ff1d77ac */ /* 0x000ee20008000800 */
[----:B------:R-:W4:Y:S01]  /*6600*/  LDCU UR34, c[0x0][0x38c] ;  /* 0x00007180ff2277ac */ /* 0x000f220008000800 */
[----:B------:R-:W0:Y:S01]  /*6610*/  LDCU.64 UR30, c[0x0][0x3e0] ;  /* 0x00007c00ff1e77ac */ /* 0x000e220008000a00 */
[----:B------:R-:W0:Y:S01]  /*6620*/  LDCU.64 UR32, c[0x0][0x3c0] ;  /* 0x00007800ff2077ac */ /* 0x000e220008000a00 */
[----:B------:R-:W0:Y:S03]  /*6630*/  LDCU.128 UR8, c[0x0][0x3a0] ;  /* 0x00007400ff0877ac */ /* 0x000e260008000c00 */
.L_x_6695:
[----:B0-----:R-:W-:-:S04]  /*6640*/  UIMAD.WIDE.U32 UR26, UR12, UR8, URZ ;  /* 0x000000080c1a72a5 */ /* 0x001fc8000f8e00ff */
[----:B------:R-:W-:Y:S02]  /*6650*/  UIMAD UR7, UR12, UR9, UR27 ;  /* 0x000000090c0772a4 */ /* 0x000fe4000f8e021b */
[----:B------:R-:W-:Y:S02]  /*6660*/  MOV R3, UR27 ;  /* 0x0000001b00037c02 */ /* 0x000fe40008000f00 */
[----:B------:R-:W-:Y:S02]  /*6670*/  MOV R2, UR26 ;  /* 0x0000001a00027c02 */ /* 0x000fe40008000f00 */
[----:B------:R-:W-:-:S03]  /*6680*/  MOV R3, UR7 ;  /* 0x0000000700037c02 */ /* 0x000fc60008000f00 */
[----:B------:R-:W-:-:S04]  /*6690*/  IMAD.WIDE.U32 R2, R30, UR10, R2 ;  /* 0x0000000a1e027c25 */ /* 0x000fc8000f8e0002 */
[----:B------:R-:W-:Y:S01]  /*66a0*/  IMAD R3, R30, UR11, R3 ;  /* 0x0000000b1e037c24 */ /* 0x000fe2000f8e0203 */
[----:B-1----:R-:W-:-:S04]  /*66b0*/  LEA R26, P0, R2, R22, 0x3 ;  /* 0x00000016021a7211 */ /* 0x002fc800078018ff */
[----:B------:R-:W-:-:S06]  /*66c0*/  LEA.HI.X R27, R2, R23, R3, 0x3, P0 ;  /* 0x00000017021b7211 */ /* 0x000fcc00000f1c03 */
[----:B------:R-:W5:Y:S01]  /*66d0*/  LDG.E.64 R26, desc[UR24][R26.64] ;  /* 0x000000181a1a7981 */ /* 0x000f62000c1e1b00 */
[----:B------:R-:W-:-:S04]  /*66e0*/  IMAD.WIDE.U32 R4, R116, UR12, RZ ;  /* 0x0000000c74047c25 */ /* 0x000fc8000f8e00ff */
[----:B------:R-:W-:Y:S01]  /*66f0*/  IMAD R11, R117, UR12, R5 ;  /* 0x0000000c750b7c24 */ /* 0x000fe2000f8e0205 */
[----:B--2---:R-:W-:Y:S01]  /*6700*/  LEA R5, P0, R4, R24, 0x3 ;  /* 0x0000001804057211 */ /* 0x004fe200078018ff */
[----:B------:R-:W-:-:S03]  /*6710*/  IMAD.WIDE.U32 R2, R30, UR32, RZ ;  /* 0x000000201e027c25 */ /* 0x000fc6000f8e00ff */
[----:B------:R-:W-:Y:S01]  /*6720*/  LEA.HI.X R11, R4, R25, R11, 0x3, P0 ;  /* 0x00000019040b7211 */ /* 0x000fe200000f1c0b */
[----:B------:R-:W-:Y:S01]  /*6730*/  IMAD.WIDE.U32 R6, R30, UR30, RZ ;  /* 0x0000001e1e067c25 */ /* 0x000fe2000f8e00ff */
[----:B------:R-:W-:-:S03]  /*6740*/  LEA R4, P0, R2, R5, 0x3 ;  /* 0x0000000502047211 */ /* 0x000fc600078018ff */
[----:B------:R-:W-:Y:S01]  /*6750*/  IMAD R10, R30, UR33, R3 ;  /* 0x000000211e0a7c24 */ /* 0x000fe2000f8e0203 */
[----:B------:R-:W-:Y:S01]  /*6760*/  LEA R8, P2, R6, UR13, 0x3 ;  /* 0x0000000d06087c11 */ /* 0x000fe2000f8418ff */
[----:B------:R-:W-:-:S03]  /*6770*/  IMAD R3, R30, UR31, R7 ;  /* 0x0000001f1e037c24 */ /* 0x000fc6000f8e0207 */
[----:B------:R-:W-:Y:S02]  /*6780*/  LEA.HI.X R5, R2, R11, R10, 0x3, P0 ;  /* 0x0000000b02057211 */ /* 0x000fe400000f1c0a */
[----:B------:R-:W-:-:S04]  /*6790*/  LEA.HI.X R9, R6, UR14, R3, 0x3, P2 ;  /* 0x0000000e06097c11 */ /* 0x000fc800090f1c03 */
[----:B------:R-:W2:Y:S04]  /*67a0*/  LDG.E.64 R4, desc[UR24][R4.64] ;  /* 0x0000001804047981 */ /* 0x000ea8000c1e1b00 */
[----:B------:R0:W2:Y:S01]  /*67b0*/  LDG.E.64 R2, desc[UR24][R8.64] ;  /* 0x0000001808027981 */ /* 0x0000a2000c1e1b00 */
[----:B------:R-:W1:Y:S01]  /*67c0*/  S2UR UR26, SR_CgaCtaId ;  /* 0x00000000001a79c3 */ /* 0x000e620000008800 */
[----:B------:R-:W-:Y:S01]  /*67d0*/  USHF.L.U32 UR27, UR18, 0x8, URZ ;  /* 0x00000008121b7899 */ /* 0x000fe200080006ff */
[----:B------:R-:W-:-:S03]  /*67e0*/  ISETP.NE.AND P0, PT, R133, RZ, PT ;  /* 0x000000ff8500720c */ /* 0x000fc60003f05270 */
[----:B------:R-:W-:-:S04]  /*67f0*/  UIADD3 UR7, UPT, UPT, UR27, -0x100, URZ ;  /* 0xffffff001b077890 */ /* 0x000fc8000fffe0ff */
[----:B------:R-:W-:Y:S01]  /*6800*/  ULOP3.LUT UR7, UR7, 0x100, URZ, 0xc0, !UPT ;  /* 0x0000010007077892 */ /* 0x000fe2000f8ec0ff */
[----:B------:R-:W-:Y:S01]  /*6810*/  UMOV UR23, 0x400 ;  /* 0x0000040000177882 */ /* 0x000fe20000000000 */
[----:B------:R-:W-:Y:S01]  /*6820*/  ISETP.NE.AND P2, PT, R133, 0x3f, PT ;  /* 0x0000003f8500780c */ /* 0x000fe20003f45270 */
[----:B-1----:R-:W-:Y:S01]  /*6830*/  ULEA UR23, UR26, UR23, 0x18 ;  /* 0x000000171a177291 */ /* 0x002fe2000f8ec0ff */
[----:B------:R-:W-:Y:S01]  /*6840*/  BSSY.RECONVERGENT B0, `(.L_x_6662) ;  /* 0x00000b7000007945 */ /* 0x000fe20003800200 */
[----:B-----5:R-:W-:Y:S01]  /*6850*/  FMUL.FTZ R6, R27, R108 ;  /* 0x0000006c1b067220 */ /* 0x020fe20000410000 */
[----:B------:R-:W-:-:S03]  /*6860*/  FMUL.FTZ R7, R26, 1.4426950216293334961 ;  /* 0x3fb8aa3b1a077820 */ /* 0x000fc60000410000 */
[----:B------:R-:W-:Y:S01]  /*6870*/  FMUL.RZ R12, R6, 0.15915493667125701904 ;  /* 0x3e22f983060c7820 */ /* 0x000fe2000040c000 */
[----:B------:R-:W-:-:S04]  /*6880*/  FMUL.FTZ R6, R7, R108 ;  /* 0x0000006c07067220 */ /* 0x000fc80000410000 */
[----:B------:R1:W-:Y:S01]  /*6890*/  MUFU.EX2 R17, R6 ;  /* 0x0000000600117308 */ /* 0x0003e20000000800 */
[C---:B------:R-:W-:Y:S01]  /*68a0*/  FMUL.FTZ R11, R27.reuse, R106 ;  /* 0x0000006a1b0b7220 */ /* 0x040fe20000410000 */
[----:B-1----:R-:W-:-:S04]  /*68b0*/  FMUL.FTZ R6, R27, R102 ;  /* 0x000000661b067220 */ /* 0x002fc80000410000 */
[----:B------:R-:W-:Y:S01]  /*68c0*/  FMUL.RZ R15, R6, 0.15915493667125701904 ;  /* 0x3e22f983060f7820 */ /* 0x000fe2000040c000 */
[----:B------:R-:W-:Y:S01]  /*68d0*/  FMUL.FTZ R6, R7, R102 ;  /* 0x0000006607067220 */ /* 0x000fe20000410000 */
[----:B------:R-:W-:-:S03]  /*68e0*/  FMUL.RZ R11, R11, 0.15915493667125701904 ;  /* 0x3e22f9830b0b7820 */ /* 0x000fc6000040c000 */
[----:B------:R1:W-:Y:S01]  /*68f0*/  MUFU.EX2 R193, R6 ;  /* 0x0000000600c17308 */ /* 0x0003e20000000800 */
[C---:B0-----:R-:W-:Y:S01]  /*6900*/  FMUL.FTZ R9, R27.reuse, R104 ;  /* 0x000000681b097220 */ /* 0x041fe20000410000 */
[----:B-1----:R-:W-:-:S06]  /*6910*/  FMUL.FTZ R6, R27, R96 ;  /* 0x000000601b067220 */ /* 0x002fcc0000410000 */
[----:B------:R-:W-:Y:S01]  /*6920*/  MUFU.SIN R197, R11 ;  /* 0x0000000b00c57308 */ /* 0x000fe20000000400 */
[----:B------:R-:W-:Y:S01]  /*6930*/  FMUL.RZ R13, R9, 0.15915493667125701904 ;  /* 0x3e22f983090d7820 */ /* 0x000fe2000040c000 */
[----:B------:R-:W-:Y:S01]  /*6940*/  FMUL.RZ R137, R6, 0.15915493667125701904 ;  /* 0x3e22f98306897820 */ /* 0x000fe2000040c000 */
[----:B------:R-:W-:-:S05]  /*6950*/  FMUL.FTZ R6, R7, R96 ;  /* 0x0000006007067220 */ /* 0x000fca0000410000 */
[----:B------:R0:W-:Y:S02]  /*6960*/  MUFU.COS R199, R11 ;  /* 0x0000000b00c77308 */ /* 0x0001e40000000000 */
[----:B0-----:R-:W-:-:S06]  /*6970*/  FMUL.FTZ R11, R27, R100 ;  /* 0x000000641b0b7220 */ /* 0x001fcc0000410000 */
[----:B------:R-:W-:Y:S01]  /*6980*/  MUFU.SIN R10, R12 ;  /* 0x0000000c000a7308 */ /* 0x000fe20000000400 */
[----:B------:R-:W-:-:S07]  /*6990*/  FMUL.RZ R19, R11, 0.15915493667125701904 ;  /* 0x3e22f9830b137820 */ /* 0x000fce000040c000 */
[----:B------:R-:W-:Y:S08]  /*69a0*/  MUFU.COS R16, R12 ;  /* 0x0000000c00107308 */ /* 0x000ff00000000000 */
[----:B------:R0:W-:Y:S08]  /*69b0*/  MUFU.EX2 R187, R6 ;  /* 0x0000000600bb7308 */ /* 0x0001f00000000800 */
[----:B------:R-:W-:Y:S01]  /*69c0*/  MUFU.SIN R12, R13 ;  /* 0x0000000d000c7308 */ /* 0x000fe20000000400 */
[----:B0-----:R-:W-:-:S07]  /*69d0*/  FMUL.FTZ R6, R27, R90 ;  /* 0x0000005a1b067220 */ /* 0x001fce0000410000 */
[----:B------:R0:W-:Y:S01]  /*69e0*/  MUFU.COS R196, R13 ;  /* 0x0000000d00c47308 */ /* 0x0001e20000000000 */
[----:B------:R-:W-:Y:S01]  /*69f0*/  FMUL.RZ R143, R6, 0.15915493667125701904 ;  /* 0x3e22f983068f7820 */ /* 0x000fe2000040c000 */
[----:B------:R-:W-:Y:S01]  /*6a00*/  FMUL.FTZ R6, R7, R90 ;  /* 0x0000005a07067220 */ /* 0x000fe20000410000 */
[----:B0-----:R-:W-:-:S05]  /*6a10*/  FMUL.FTZ R13, R27, R98 ;  /* 0x000000621b0d7220 */ /* 0x001fca0000410000 */
[----:B------:R-:W-:Y:S01]  /*6a20*/  MUFU.SIN R14, R15 ;  /* 0x0000000f000e7308 */ /* 0x000fe20000000400 */
[----:B------:R-:W-:-:S07]  /*6a30*/  FMUL.RZ R29, R13, 0.15915493667125701904 ;  /* 0x3e22f9830d1d7820 */ /* 0x000fce000040c000 */
[----:B------:R0:W-:Y:S01]  /*6a40*/  MUFU.COS R194, R15 ;  /* 0x0000000f00c27308 */ /* 0x0001e20000000000 */
[----:B------:R-:W-:-:S07]  /*6a50*/  FMUL.FTZ R8, R7, R106 ;  /* 0x0000006a07087220 */ /* 0x000fce0000410000 */
[----:B------:R-:W-:Y:S01]  /*6a60*/  MUFU.SIN R18, R19 ;  /* 0x0000001300127308 */ /* 0x000fe20000000400 */
[----:B0-----:R-:W-:-:S07]  /*6a70*/  FMUL.FTZ R15, R27, R94 ;  /* 0x0000005e1b0f7220 */ /* 0x001fce0000410000 */
[----:B------:R0:W-:Y:S01]  /*6a80*/  MUFU.COS R192, R19 ;  /* 0x0000001300c07308 */ /* 0x0001e20000000000 */
[----:B------:R-:W-:Y:S01]  /*6a90*/  FMUL.RZ R139, R15, 0.15915493667125701904 ;  /* 0x3e22f9830f8b7820 */ /* 0x000fe2000040c000 */
[----:B0-----:R-:W-:-:S06]  /*6aa0*/  FMUL.FTZ R19, R27, R92 ;  /* 0x0000005c1b137220 */ /* 0x001fcc0000410000 */
[----:B------:R-:W-:Y:S01]  /*6ab0*/  MUFU.SIN R28, R29 ;  /* 0x0000001d001c7308 */ /* 0x000fe20000000400 */
[----:B------:R-:W-:-:S07]  /*6ac0*/  FMUL.RZ R141, R19, 0.15915493667125701904 ;  /* 0x3e22f983138d7820 */ /* 0x000fce000040c000 */
[----:B------:R0:W-:Y:S08]  /*6ad0*/  MUFU.COS R190, R29 ;  /* 0x0000001d00be7308 */ /* 0x0001f00000000000 */
[----:B------:R-:W-:Y:S01]  /*6ae0*/  MUFU.SIN R138, R137 ;  /* 0x00000089008a7308 */ /* 0x000fe20000000400 */
[----:B0-----:R-:W-:-:S07]  /*6af0*/  FMUL.FTZ R29, R27, R88 ;  /* 0x000000581b1d7220 */ /* 0x001fce0000410000 */
[----:B------:R0:W-:Y:S08]  /*6b00*/  MUFU.COS R188, R137 ;  /* 0x0000008900bc7308 */ /* 0x0001f00000000000 */
[----:B------:R1:W-:Y:S01]  /*6b10*/  MUFU.EX2 R181, R6 ;  /* 0x0000000600b57308 */ /* 0x0003e20000000800 */
[C---:B0-----:R-:W-:Y:S01]  /*6b20*/  FMUL.FTZ R137, R27.reuse, R86 ;  /* 0x000000561b897220 */ /* 0x041fe20000410000 */
[----:B-1----:R-:W-:-:S06]  /*6b30*/  FMUL.FTZ R6, R27, R84 ;  /* 0x000000541b067220 */ /* 0x002fcc0000410000 */
[----:B------:R-:W-:Y:S01]  /*6b40*/  MUFU.SIN R140, R139 ;  /* 0x0000008b008c7308 */ /* 0x000fe20000000400 */
[----:B------:R-:W-:Y:S01]  /*6b50*/  FMUL.RZ R145, R6, 0.15915493667125701904 ;  /* 0x3e22f98306917820 */ /* 0x000fe2000040c000 */
[----:B------:R-:W-:-:S06]  /*6b60*/  FMUL.FTZ R6, R27, R82 ;  /* 0x000000521b067220 */ /* 0x000fcc0000410000 */
[----:B------:R0:W-:Y:S01]  /*6b70*/  MUFU.COS R186, R139 ;  /* 0x0000008b00ba7308 */ /* 0x0001e20000000000 */
[C---:B------:R-:W-:Y:S01]  /*6b80*/  FMUL.FTZ R9, R7.reuse, R104 ;  /* 0x0000006807097220 */ /* 0x040fe20000410000 */
[----:B------:R-:W-:-:S06]  /*6b90*/  FMUL.FTZ R11, R7, R100 ;  /* 0x00000064070b7220 */ /* 0x000fcc0000410000 */
[----:B------:R-:W-:Y:S01]  /*6ba0*/  MUFU.SIN R142, R141 ;  /* 0x0000008d008e7308 */ /* 0x000fe20000000400 */
[----:B0-----:R-:W-:Y:S01]  /*6bb0*/  FMUL.RZ R139, R29, 0.15915493667125701904 ;  /* 0x3e22f9831d8b7820 */ /* 0x001fe2000040c000 */
[----:B------:R-:W-:-:S06]  /*6bc0*/  FMUL.FTZ R13, R7, R98 ;  /* 0x00000062070d7220 */ /* 0x000fcc0000410000 */
[----:B------:R0:W-:Y:S01]  /*6bd0*/  MUFU.COS R184, R141 ;  /* 0x0000008d00b87308 */ /* 0x0001e20000000000 */
[C---:B------:R-:W-:Y:S01]  /*6be0*/  FMUL.FTZ R15, R7.reuse, R94 ;  /* 0x0000005e070f7220 */ /* 0x040fe20000410000 */
[C---:B------:R-:W-:Y:S01]  /*6bf0*/  FMUL.FTZ R19, R7.reuse, R92 ;  /* 0x0000005c07137220 */ /* 0x040fe20000410000 */
[----:B------:R-:W-:Y:S01]  /*6c00*/  FMUL.FTZ R29, R7, R88 ;  /* 0x00000058071d7220 */ /* 0x000fe20000410000 */
[----:B------:R-:W-:-:S04]  /*6c10*/  FMUL.RZ R147, R6, 0.15915493667125701904 ;  /* 0x3e22f98306937820 */ /* 0x000fc8000040c000 */
[----:B------:R-:W1:Y:S01]  /*6c20*/  MUFU.EX2 R8, R8 ;  /* 0x0000000800087308 */ /* 0x000e620000000800 */
[----:B0-----:R-:W-:Y:S01]  /*6c30*/  FMUL.RZ R141, R137, 0.15915493667125701904 ;  /* 0x3e22f983898d7820 */ /* 0x001fe2000040c000 */
[----:B------:R-:W-:Y:S01]  /*6c40*/  FMUL.FTZ R137, R7, R86 ;  /* 0x0000005607897220 */ /* 0x000fe20000410000 */
[----:B--2---:R-:W-:-:S05]  /*6c50*/  FMUL.FTZ R6, R4, R3 ;  /* 0x0000000304067220 */ /* 0x004fca0000410000 */
[----:B------:R-:W-:Y:S01]  /*6c60*/  MUFU.SIN R144, R143 ;  /* 0x0000008f00907308 */ /* 0x000fe20000000400 */
[----:B------:R-:W-:-:S07]  /*6c70*/  FFMA.FTZ R6, R5, R2, R6 ;  /* 0x0000000205067223 */ /* 0x000fce0000010006 */
[----:B------:R0:W2:Y:S08]  /*6c80*/  MUFU.COS R182, R143 ;  /* 0x0000008f00b67308 */ /* 0x0000b00000000000 */
        /* <DEDUP_REMOVED lines=9> */
[----:B0-----:R-:W-:Y:S01]  /*6d20*/  FMUL.FTZ R145, R7, R78 ;  /* 0x0000004e07917220 */ /* 0x001fe20000410000 */
[----:B------:R-:W-:Y:S01]  /*6d30*/  FMUL.FTZ R7, R5, R3 ;  /* 0x0000000305077220 */ /* 0x000fe20000410000 */
[----:B------:R-:W-:-:S03]  /*6d40*/  FMUL.FTZ R3, R27, R80 ;  /* 0x000000501b037220 */ /* 0x000fc60000410000 */
[----:B------:R-:W-:Y:S01]  /*6d50*/  FFMA.FTZ R7, R4, R2, -R7 ;  /* 0x0000000204077223 */ /* 0x000fe20000010807 */
[----:B------:R-:W-:Y:S01]  /*6d60*/  FMUL.FTZ R2, R27, R78 ;  /* 0x0000004e1b027220 */ /* 0x000fe20000410000 */
[----:B------:R-:W-:-:S03]  /*6d70*/  FMUL.RZ R3, R3, 0.15915493667125701904 ;  /* 0x3e22f98303037820 */ /* 0x000fc6000040c000 */
[----:B------:R-:W-:Y:S01]  /*6d80*/  FMUL.RZ R5, R2, 0.15915493667125701904 ;  /* 0x3e22f98302057820 */ /* 0x000fe2000040c000 */
[C---:B-1----:R-:W-:Y:S01]  /*6d90*/  FMUL.FTZ R199, R8.reuse, R199 ;  /* 0x000000c708c77220 */ /* 0x042fe20000410000 */
[----:B------:R-:W-:Y:S01]  /*6da0*/  FMUL.FTZ R197, R8, R197 ;  /* 0x000000c508c57220 */ /* 0x000fe20000410000 */
[----:B------:R-:W0:Y:S01]  /*6db0*/  MUFU.EX2 R15, R15 ;  /* 0x0000000f000f7308 */ /* 0x000e220000000800 */
[----:B------:R-:W-:Y:S02]  /*6dc0*/  IADD3 R2, PT, PT, R30, UR7, RZ ;  /* 0x000000071e027c10 */ /* 0x000fe4000fffe0ff */
[----:B------:R-:W-:-:S05]  /*6dd0*/  @P0 IADD3 R2, PT, PT, R133, 0x200, RZ ;  /* 0x0000020085020810 */ /* 0x000fca0007ffe0ff */
[----:B------:R-:W1:Y:S08]  /*6de0*/  MUFU.EX2 R19, R19 ;  /* 0x0000001300137308 */ /* 0x000e700000000800 */
[----:B------:R-:W5:Y:S08]  /*6df0*/  MUFU.EX2 R29, R29 ;  /* 0x0000001d001d7308 */ /* 0x000f700000000800 */
[----:B------:R-:W3:Y:S08]  /*6e00*/  MUFU.EX2 R137, R137 ;  /* 0x0000008900897308 */ /* 0x000ef00000000800 */
[----:B----4-:R-:W4:Y:S08]  /*6e10*/  MUFU.EX2 R139, R139 ;  /* 0x0000008b008b7308 */ /* 0x010f300000000800 */
[----:B------:R-:W-:Y:S08]  /*6e20*/  MUFU.SIN R152, R147 ;  /* 0x0000009300987308 */ /* 0x000ff00000000400 */
[----:B------:R-:W-:Y:S08]  /*6e30*/  MUFU.COS R174, R147 ;  /* 0x0000009300ae7308 */ /* 0x000ff00000000000 */
[----:B------:R-:W4:Y:S08]  /*6e40*/  MUFU.EX2 R141, R141 ;  /* 0x0000008d008d7308 */ /* 0x000f300000000800 */
[----:B------:R-:W-:Y:S08]  /*6e50*/  MUFU.EX2 R143, R143 ;  /* 0x0000008f008f7308 */ /* 0x000ff00000000800 */
[----:B------:R-:W-:Y:S08]  /*6e60*/  MUFU.EX2 R145, R145 ;  /* 0x0000009100917308 */ /* 0x000ff00000000800 */
[----:B------:R-:W-:Y:S08]  /*6e70*/  MUFU.SIN R4, R3 ;  /* 0x0000000300047308 */ /* 0x000ff00000000400 */
[----:B------:R-:W4:Y:S08]  /*6e80*/  MUFU.COS R8, R3 ;  /* 0x0000000300087308 */ /* 0x000f300000000000 */
[----:B------:R-:W4:Y:S08]  /*6e90*/  MUFU.COS R172, R5 ;  /* 0x0000000500ac7308 */ /* 0x000f300000000000 */
[----:B------:R-:W4:Y:S01]  /*6ea0*/  MUFU.SIN R170, R5 ;  /* 0x0000000500aa7308 */ /* 0x000f220000000400 */
[----:B------:R-:W-:-:S07]  /*6eb0*/  FMUL.FTZ R16, R17, R16 ;  /* 0x0000001011107220 */ /* 0x000fce0000410000 */
[----:B------:R-:W4:Y:S08]  /*6ec0*/  MUFU.EX2 R9, R9 ;  /* 0x0000000900097308 */ /* 0x000f300000000800 */
[----:B------:R-:W4:Y:S08]  /*6ed0*/  MUFU.EX2 R11, R11 ;  /* 0x0000000b000b7308 */ /* 0x000f300000000800 */
[----:B------:R-:W4:Y:S01]  /*6ee0*/  MUFU.EX2 R13, R13 ;  /* 0x0000000d000d7308 */ /* 0x000f220000000800 */
[----:B------:R-:W-:Y:S01]  /*6ef0*/  FMUL.FTZ R17, R17, R10 ;  /* 0x0000000a11117220 */ /* 0x000fe20000410000 */
[----:B------:R-:W-:Y:S01]  /*6f00*/  LEA R2, R2, UR23, 0x3 ;  /* 0x0000001702027c11 */ /* 0x000fe2000f8e18ff */
[----:B------:R-:W-:Y:S01]  /*6f10*/  FMUL.FTZ R188, R187, R188 ;  /* 0x000000bcbbbc7220 */ /* 0x000fe20000410000 */
[----:B--2---:R-:W-:-:S03]  /*6f20*/  FMUL.FTZ R182, R181, R182 ;  /* 0x000000b6b5b67220 */ /* 0x004fc60000410000 */
[----:B------:R2:W-:Y:S01]  /*6f30*/  STS.64 [R2+0x18f0], R16 ;  /* 0x0018f01002007388 */ /* 0x0005e20000000a00 */
[----:B------:R-:W-:Y:S01]  /*6f40*/  FMUL.FTZ R194, R193, R194 ;  /* 0x000000c2c1c27220 */ /* 0x000fe20000410000 */
[----:B------:R-:W-:Y:S01]  /*6f50*/  FMUL.FTZ R187, R187, R138 ;  /* 0x0000008abbbb7220 */ /* 0x000fe20000410000 */
[----:B0-----:R-:W-:Y:S01]  /*6f60*/  FMUL.FTZ R185, R15, R140 ;  /* 0x0000008c0fb97220 */ /* 0x001fe20000410000 */
[----:B-1----:R-:W-:Y:S01]  /*6f70*/  FMUL.FTZ R183, R19, R142 ;  /* 0x0000008e13b77220 */ /* 0x002fe20000410000 */
[----:B------:R-:W-:Y:S01]  /*6f80*/  FMUL.FTZ R181, R181, R144 ;  /* 0x00000090b5b57220 */ /* 0x000fe20000410000 */
[----:B-----5:R-:W-:Y:S01]  /*6f90*/  FMUL.FTZ R179, R29, R146 ;  /* 0x000000921db37220 */ /* 0x020fe20000410000 */
[C---:B---3--:R-:W-:Y:S01]  /*6fa0*/  FMUL.FTZ R178, R137.reuse, R178 ;  /* 0x000000b289b27220 */ /* 0x048fe20000410000 */
[----:B------:R-:W-:Y:S01]  /*6fb0*/  FMUL.FTZ R177, R137, R148 ;  /* 0x0000009489b17220 */ /* 0x000fe20000410000 */
[C---:B----4-:R-:W-:Y:S01]  /*6fc0*/  FMUL.FTZ R176, R139.reuse, R176 ;  /* 0x000000b08bb07220 */ /* 0x050fe20000410000 */
        /* <DEDUP_REMOVED lines=50> */
[----:B--2---:R-:W-:Y:S05]  /*72f0*/  @P2 BRA `(.L_x_6663) ;  /* 0x0000000000242947 */ /* 0x004fea0003800000 */
[----:B------:R-:W-:Y:S01]  /*7300*/  UISETP.NE.AND UP0, UPT, UR18, UR29, UPT ;  /* 0x0000001d1200728c */ /* 0x000fe2000bf05270 */
[----:B------:R-:W-:Y:S01]  /*7310*/  HFMA2 R28, -RZ, RZ, 1.875, 0 ;  /* 0x3f800000ff1c7431 */ /* 0x000fe200000001ff */
[----:B------:R-:W-:-:S07]  /*7320*/  MOV R29, RZ ;  /* 0x000000ff001d7202 */ /* 0x000fce0000000f00 */
[----:B------:R-:W-:Y:S05]  /*7330*/  BRA.U !UP0, `(.L_x_6664) ;  /* 0x00000001081c7547 */ /* 0x000fea000b800000 */
[----:B------:R-:W-:-:S06]  /*7340*/  ULOP3.LUT UR7, UR27, 0x100, URZ, 0xc0, !UPT ;  /* 0x000001001b077892 */ /* 0x000fcc000f8ec0ff */
[----:B------:R-:W-:-:S04]  /*7350*/  IADD3 R2, PT, PT, R30, UR7, RZ ;  /* 0x000000071e027c10 */ /* 0x000fc8000fffe0ff */
[----:B------:R-:W-:-:S05]  /*7360*/  LEA R2, R2, UR23, 0x3 ;  /* 0x0000001702027c11 */ /* 0x000fca000f8e18ff */
[----:B------:R1:W2:Y:S01]  /*7370*/  LDS.64 R28, [R2+0x18f0] ;  /* 0x0018f000021c7984 */ /* 0x0002a20000000a00 */
[----:B------:R-:W-:Y:S05]  /*7380*/  BRA `(.L_x_6664) ;  /* 0x0000000000087947 */ /* 0x000fea0003800000 */
.L_x_6663:
[----:B------:R-:W-:-:S06]  /*7390*/  LEA R28, R133, UR23, 0x3 ;  /* 0x00000017851c7c11 */ /* 0x000fcc000f8e18ff */
[----:B------:R-:W0:Y:S02]  /*73a0*/  LDS.64 R28, [R28+0x28f8] ;  /* 0x0028f8001c1c7984 */ /* 0x000e240000000a00 */
.L_x_6664:
[----:B------:R-:W-:Y:S05]  /*73b0*/  BSYNC.RECONVERGENT B0 ;  /* 0x0000000000007941 */ /* 0x000fea0003800200 */
.L_x_6662:
[----:B------:R-:W3:Y:S01]  /*73c0*/  @P1 LDC R3, c[0x0][0x38c] ;  /* 0x0000e300ff031b82 */ /* 0x000ee20000000800 */
        /* <DEDUP_REMOVED lines=15> */
[----:B---3--:R-:W-:Y:S02]  /*74c0*/  @P1 IMAD R8, R3, UR7, R30 ;  /* 0x0000000703081c24 */ /* 0x008fe4000f8e021e */
        /* <DEDUP_REMOVED lines=162> */
[-C--:B------:R-:W-:Y:S01]  /*7ef0*/  FFMA.FTZ R2, R11, R12.reuse, R2 ;  /* 0x0000000c0b027223 */ /* 0x080fe20000010002 */
[-C--:B------:R-:W-:Y:S01]  /*7f00*/  FFMA.FTZ R201, R10, R12.reuse, -R201 ;  /* 0x0000000c0ac97223 */ /* 0x080fe200000108c9 */
[-C--:B------:R-:W-:Y:S01]  /*7f10*/  FFMA.FTZ R13, R8, R12.reuse, -R19 ;  /* 0x0000000c080d7223 */ /* 0x080fe20000010813 */
[----:B------:R-:W-:Y:S01]  /*7f20*/  FFMA.FTZ R18, R9, R12, R18 ;  /* 0x0000000c09127223 */ /* 0x000fe20000010012 */
[----:B------:R-:W-:Y:S01]  /*7f30*/  FADD.FTZ R200, R15, R2 ;  /* 0x000000020fc87221 */ /* 0x000fe20000010000 */
[----:B------:R-:W-:Y:S01]  /*7f40*/  P2R R2, PR, RZ, 0x10 ;  /* 0x00000010ff027803 */ /* 0x000fe20000000000 */
        /* <DEDUP_REMOVED lines=39> */
[CC--:B---3--:R-:W-:Y:S02]  /*81c0*/  FMUL.FTZ R19, R13.reuse, R14.reuse ;  /* 0x0000000e0d137220 */ /* 0x0c8fe40000410000 */
        /* <DEDUP_REMOVED lines=23> */
.L_x_6723:
        /* <DEDUP_REMOVED lines=13> */
.L_x_6726:
[----:B------:R-:W-:-:S03]  /*8410*/  UMOV UR7, 0xffffffff ;  /* 0xffffffff00077882 */ /* 0x000fc60000000000 */
[----:B------:R-:W-:Y:S05]  /*8420*/  BRA.DIV UR7, `(.L_x_6668) ;  /* 0x0000006a07787947 */ /* 0x000fea000b800000 */
.L_x_6729:
[----:B------:R-:W-:-:S03]  /*8430*/  UMOV UR7, 0xffffffff ;  /* 0xffffffff00077882 */ /* 0x000fc60000000000 */
[----:B------:R-:W-:Y:S05]  /*8440*/  BRA.DIV UR7, `(.L_x_6669) ;  /* 0x0000006a07987947 */ /* 0x000fea000b800000 */
.L_x_6732:
[----:B------:R-:W-:-:S03]  /*8450*/  UMOV UR7, 0xffffffff ;  /* 0xffffffff00077882 */ /* 0x000fc60000000000 */
[----:B------:R-:W-:Y:S05]  /*8460*/  BRA.DIV UR7, `(.L_x_6670) ;  /* 0x0000006a07b87947 */ /* 0x000fea000b800000 */
.L_x_6735:
        /* <DEDUP_REMOVED lines=10> */
.L_x_6745:
        /* <DEDUP_REMOVED lines=23> */
.L_x_6665:
[----:B------:R-:W-:Y:S05]  /*8680*/  WARPSYNC.ALL ;  /* 0x0000000000007948 */ /* 0x000fea0003800000 */
[C---:B------:R-:W-:Y:S01]  /*8690*/  FMUL.FTZ R2, R170.reuse, R153 ;  /* 0x00000099aa027220 */ /* 0x040fe20000410000 */
[C---:B---3-5:R-:W-:Y:S01]  /*86a0*/  FMUL.FTZ R7, R170.reuse, R137 ;  /* 0x00000089aa077220 */ /* 0x068fe20000410000 */
[-C--:B0-2---:R-:W-:Y:S01]  /*86b0*/  FMUL.FTZ R3, R170, R29.reuse ;  /* 0x0000001daa037220 */ /* 0x085fe20000410000 */
        /* <DEDUP_REMOVED lines=172> */
[----:B------:R-:W-:Y:S01]  /*9180*/  FMUL.FTZ R7, R195, R11 ;  /* 0x0000000bc3077220 */ /* 0x000fe20000410000 */
        /* <DEDUP_REMOVED lines=9> */
[----:B------:R-:W-:Y:S01]  /*9220*/  FMUL.FTZ R4, R181, R238 ;  /* 0x000000eeb5047220 */ /* 0x000fe20000410000 */
[----:B------:R-:W-:Y:S01]  /*9230*/  FMUL.FTZ R9, R195, R10 ;  /* 0x0000000ac3097220 */ /* 0x000fe20000410000 */
[----:B------:R-:W-:Y:S01]  /*9240*/  FFMA.FTZ R7, R194, R5, R7 ;  /* 0x00000005c2077223 */ /* 0x000fe20000010007 */
[C---:B------:R-:W-:Y:S01]  /*9250*/  FFMA.FTZ R218, R182.reuse, R238, -R3 ;  /* 0x000000eeb6da7223 */ /* 0x040fe20000010803 */
[----:B------:R-:W-:Y:S01]  /*9260*/  FFMA.FTZ R4, R182, R201, R4 ;  /* 0x000000c9b6047223 */ /* 0x000fe20000010004 */
[----:B------:R-:W-:Y:S01]  /*9270*/  FMUL.FTZ R5, R193, R5 ;  /* 0x00000005c1057220 */ /* 0x000fe20000410000 */
[----:B------:R-:W-:Y:S01]  /*9280*/  FFMA.FTZ R2, R196, R11, -R9 ;  /* 0x0000000bc4027223 */ /* 0x000fe20000010809 */
        /* <DEDUP_REMOVED lines=17> */
[----:B------:R-:W-:Y:S01]  /*93a0*/  FMUL.FTZ R6, R177, R242 ;  /* 0x000000f2b1067220 */ /* 0x000fe20000410000 */
[----:B------:R-:W-:Y:S01]  /*93b0*/  FADD.FTZ R10, R167, R10 ;  /* 0x0000000aa70a7221 */ /* 0x000fe20000010000 */
[----:B------:R-:W-:Y:S01]  /*93c0*/  FMUL.FTZ R14, R197, R12 ;  /* 0x0000000cc50e7220 */ /* 0x000fe20000410000 */
[C---:B------:R-:W-:Y:S01]  /*93d0*/  FFMA.FTZ R226, R178.reuse, R242, -R3 ;  /* 0x000000f2b2e27223 */ /* 0x040fe20000010803 */
[----:B------:R-:W-:Y:S01]  /*93e0*/  FFMA.FTZ R212, R178, R209, R6 ;  /* 0x000000d1b2d47223 */ /* 0x000fe20000010006 */
[----:B------:R-:W-:Y:S01]  /*93f0*/  PLOP3.LUT P0, PT, PT, PT, UP0, 0x80, 0x8 ;  /* 0x000000000008781c */ /* 0x000fe20003f0f008 */
[----:B------:R-:W-:Y:S01]  /*9400*/  FFMA.FTZ R13, R199, R10, R14 ;  /* 0x0000000ac70d7223 */ /* 0x000fe2000001000e */
[----:B------:R-:W-:Y:S01]  /*9410*/  FFMA.FTZ R226, R87, R86, R226 ;  /* 0x0000005657e27223 */ /* 0x000fe200000100e2 */
[----:B------:R-:W-:Y:S01]  /*9420*/  FADD.FTZ R212, RZ, R212 ;  /* 0x000000d4ffd47221 */ /* 0x000fe20000010000 */
[----:B------:R-:W-:Y:S01]  /*9430*/  ISETP.NE.OR P0, PT, R204, RZ, P0 ;  /* 0x000000ffcc00720c */ /* 0x000fe20000705670 */
[----:B------:R-:W-:-:S02]  /*9440*/  HFMA2 R4, -RZ, RZ, 1.875, 0 ;  /* 0x3f800000ff047431 */ /* 0x000fc400000001ff */
[C---:B------:R-:W-:Y:S01]  /*9450*/  FMUL.FTZ R9, R175.reuse, R226 ;  /* 0x000000e2af097220 */ /* 0x040fe20000410000 */
[-C--:B------:R-:W-:Y:S01]  /*9460*/  FMUL.FTZ R3, R175, R212.reuse ;  /* 0x000000d4af037220 */ /* 0x080fe20000410000 */
[----:B------:R-:W-:Y:S02]  /*9470*/  CS2R R6, SRZ ;  /* 0x0000000000067805 */ /* 0x000fe4000001ff00 */
        /* <DEDUP_REMOVED lines=8> */
[----:B------:R-:W-:Y:S01]  /*9500*/  FMUL.FTZ R9, R197, R8 ;  /* 0x00000008c5097220 */ /* 0x000fe20000410000 */
[CC--:B------:R-:W-:Y:S01]  /*9510*/  FMUL.FTZ R3, R173.reuse, R211.reuse ;  /* 0x000000d3ad037220 */ /* 0x0c0fe20000410000 */
[----:B------:R-:W-:Y:S01]  /*9520*/  FMUL.FTZ R10, R173, R240 ;  /* 0x000000f0ad0a7220 */ /* 0x000fe20000410000 */
[-C--:B------:R-:W-:Y:S01]  /*9530*/  FMUL.FTZ R12, R197, R2.reuse ;  /* 0x00000002c50c7220 */ /* 0x080fe20000410000 */
[C---:B------:R-:W-:Y:S01]  /*9540*/  FFMA.FTZ R9, R199.reuse, R2, -R9 ;  /* 0x00000002c7097223 */ /* 0x040fe20000010809 */
[C---:B------:R-:W-:Y:S01]  /*9550*/  FFMA.FTZ R220, R174.reuse, R240, -R3 ;  /* 0x000000f0aedc7223 */ /* 0x040fe20000010803 */
[----:B------:R-:W-:Y:S01]  /*9560*/  FFMA.FTZ R10, R174, R211, R10 ;  /* 0x000000d3ae0a7223 */ /* 0x000fe2000001000a */
[----:B------:R-:W-:Y:S01]  /*9570*/  @!P0 LEA R11, R30, UR23, 0x4 ;  /* 0x000000171e0b8c11 */ /* 0x000fe2000f8e20ff */
[----:B------:R-:W-:Y:S01]  /*9580*/  FFMA.FTZ R8, R199, R8, R12 ;  /* 0x00000008c7087223 */ /* 0x000fe2000001000c */
[----:B------:R-:W-:Y:S01]  /*9590*/  FFMA.FTZ R220, R83, R82, R220 ;  /* 0x0000005253dc7223 */ /* 0x000fe200000100dc */
[----:B------:R-:W-:Y:S01]  /*95a0*/  FADD.FTZ R230, RZ, R10 ;  /* 0x0000000affe67221 */ /* 0x000fe20000010000 */
[----:B------:R-:W-:Y:S01]  /*95b0*/  FADD.FTZ R10, R168, R13 ;  /* 0x0000000da80a7221 */ /* 0x000fe20000010000 */
[----:B------:R0:W1:Y:S01]  /*95c0*/  @!P0 LDS.128 R4, [R11+0x2af0] ;  /* 0x002af0000b048984 */ /* 0x0000620000000c00 */
[C---:B------:R-:W-:Y:S01]  /*95d0*/  FMUL.FTZ R2, R169.reuse, R220 ;  /* 0x000000dca9027220 */ /* 0x040fe20000410000 */
[----:B------:R-:W-:-:S03]  /*95e0*/  FMUL.FTZ R3, R169, R230 ;  /* 0x000000e6a9037220 */ /* 0x000fc60000410000 */
[C---:B------:R-:W-:Y:S01]  /*95f0*/  FFMA.FTZ R217, R171.reuse, R230, R2 ;  /* 0x000000e6abd97223 */ /* 0x040fe20000010002 */
[----:B------:R-:W-:Y:S01]  /*9600*/  FFMA.FTZ R2, R171, R220, -R3 ;  /* 0x000000dcab027223 */ /* 0x000fe20000010803 */
[----:B0-----:R-:W-:Y:S02]  /*9610*/  FADD.FTZ R11, R152, R15 ;  /* 0x0000000f980b7221 */ /* 0x001fe40000010000 */
[----:B------:R-:W-:Y:S01]  /*9620*/  FADD.FTZ R217, RZ, R217 ;  /* 0x000000d9ffd97221 */ /* 0x000fe20000010000 */
[----:B------:R-:W-:-:S03]  /*9630*/  FFMA.FTZ R215, R81, R80, R2 ;  /* 0x0000005051d77223 */ /* 0x000fc60000010002 */
[C---:B------:R-:W-:Y:S01]  /*9640*/  FMUL.FTZ R3, R170.reuse, R217 ;  /* 0x000000d9aa037220 */ /* 0x040fe20000410000 */
[----:B------:R0:W-:Y:S01]  /*9650*/  STS.128 [R131+UR22+0x14f0], R8 ;  /* 0x0014f00883007988 */ /* 0x0001e20008000c16 */
[-C--:B------:R-:W-:Y:S02]  /*9660*/  FMUL.FTZ R2, R170, R215.reuse ;  /* 0x000000d7aa027220 */ /* 0x080fe40000410000 */
[C---:B------:R-:W-:Y:S02]  /*9670*/  FFMA.FTZ R244, R172.reuse, R215, -R3 ;  /* 0x000000d7acf47223 */ /* 0x040fe40000010803 */
[----:B------:R-:W-:Y:S02]  /*9680*/  FFMA.FTZ R213, R172, R217, R2 ;  /* 0x000000d9acd57223 */ /* 0x000fe40000010002 */
[----:B------:R-:W-:Y:S01]  /*9690*/  FFMA.FTZ R244, R79, R78, R244 ;  /* 0x0000004e4ff47223 */ /* 0x000fe200000100f4 */
[----:B------:R-:W-:Y:S06]  /*96a0*/  BAR.SYNC.DEFER_BLOCKING 0x0 ;  /* 0x0000000000007b1d */ /* 0x000fec0000010000 */
[----:B------:R-:W-:Y:S05]  /*96b0*/  @P2 BRA `(.L_x_6672) ;  /* 0x0000000800b42947 */ /* 0x000fea0003800000 */
[----:B------:R-:W-:Y:S01]  /*96c0*/  LEA R3, R133, R130, 0x4 ;  /* 0x0000008285037211 */ /* 0x000fe200078e20ff */
[----:B------:R-:W-:Y:S01]  /*96d0*/  UMOV UR7, 0xffffffff ;  /* 0xffffffff00077882 */ /* 0x000fe20000000000 */
[----:B------:R-:W-:-:S03]  /*96e0*/  ISETP.NE.AND P2, PT, R204, 0x1f, PT ;  /* 0x0000001fcc00780c */ /* 0x000fc60003f45270 */
[----:B------:R-:W-:Y:S04]  /*96f0*/  LDS.128 R12, [R3+0x14f0] ;  /* 0x0014f000030c7984 */ /* 0x000fe80000000c00 */
[----:B0-----:R-:W0:Y:S02]  /*9700*/  LDS.128 R8, [R3+0x1500] ;  /* 0x0015000003087984 */ /* 0x001e240000000c00 */
        /* <DEDUP_REMOVED lines=11> */
[----:B------:R0:W2:Y:S01]  /*97c0*/  SHFL.DOWN PT, R15, R18, 0x1, 0x1f ;  /* 0x08201f00120f7f89 */ /* 0x0000a200000e0000 */
[----:B------:R-:W-:-:S03]  /*97d0*/  MOV R16, R14 ;  /* 0x0000000e00107202 */ /* 0x000fc60000000f00 */
[----:B------:R0:W3:Y:S04]  /*97e0*/  SHFL.DOWN PT, R19, R17, 0x1, 0x1f ;  /* 0x08201f0011137f89 */ /* 0x0000e800000e0000 */
[----:B------:R0:W4:Y:S04]  /*97f0*/  SHFL.DOWN PT, R219, R14, 0x1, 0x1f ;  /* 0x08201f000edb7f89 */ /* 0x00012800000e0000 */
[----:B------:R0:W0:Y:S02]  /*9800*/  SHFL.DOWN PT, R12, R13, 0x1, 0x1f ;  /* 0x08201f000d0c7f89 */ /* 0x00002400000e0000 */
.L_x_6750:
        /* <DEDUP_REMOVED lines=13> */
.L_x_6675:
[----:B------:R-:W-:Y:S05]  /*98e0*/  BSYNC.RECONVERGENT B0 ;  /* 0x0000000000007941 */ /* 0x000fea0003800200 */
.L_x_6674:
[----:B------:R-:W-:-:S03]  /*98f0*/  UMOV UR7, 0xffffffff ;  /* 0xffffffff00077882 */ /* 0x000fc60000000000 */
[----:B------:R-:W-:Y:S05]  /*9900*/  BRA.DIV UR7, `(.L_x_6676) ;  /* 0x0000005a07e47947 */ /* 0x000fea000b800000 */
[----:B0-----:R0:W0:Y:S04]  /*9910*/  SHFL.DOWN PT, R14, R18, 0x2, 0x1f ;  /* 0x08401f00120e7f89 */ /* 0x00102800000e0000 */
[----:B--2---:R2:W0:Y:S04]  /*9920*/  SHFL.DOWN PT, R15, R17, 0x2, 0x1f ;  /* 0x08401f00110f7f89 */ /* 0x00442800000e0000 */
[----:B---3--:R2:W3:Y:S04]  /*9930*/  SHFL.DOWN PT, R19, R16, 0x2, 0x1f ;  /* 0x08401f0010137f89 */ /* 0x0084e800000e0000 */
[----:B------:R2:W0:Y:S02]  /*9940*/  SHFL.DOWN PT, R12, R13, 0x2, 0x1f ;  /* 0x08401f000d0c7f89 */ /* 0x00042400000e0000 */
.L_x_6756:
[----:B------:R-:W-:Y:S01]  /*9950*/  BSSY.RECONVERGENT B0, `(.L_x_6677) ;  /* 0x000000d000007945 */ /* 0x000fe20003800200 */
[----:B------:R-:W-:-:S03]  /*9960*/  ISETP.GT.U32.AND P2, PT, R204, 0x1b, PT ;  /* 0x0000001bcc00780c */ /* 0x000fc60003f44070 */
[----:B------:R-:W-:Y:S10]  /*9970*/  @P3 BRA `(.L_x_6678) ;  /* 0x0000000000283947 */ /* 0x000ff40003800000 */
[CC--:B0-----:R-:W-:Y:S01]  /*9980*/  FMUL.FTZ R221, R17.reuse, R12.reuse ;  /* 0x0000000c11dd7220 */ /* 0x0c1fe20000410000 */
[C---:B------:R-:W-:Y:S01]  /*9990*/  FMUL.FTZ R12, R18.reuse, R12 ;  /* 0x0000000c120c7220 */ /* 0x040fe20000410000 */
[CC--:B----4-:R-:W-:Y:S01]  /*99a0*/  FMUL.FTZ R219, R17.reuse, R15.reuse ;  /* 0x0000000f11db7220 */ /* 0x0d0fe20000410000 */
[C---:B------:R-:W-:Y:S01]  /*99b0*/  FMUL.FTZ R15, R18.reuse, R15 ;  /* 0x0000000f120f7220 */ /* 0x040fe20000410000 */
[CC--:B---3--:R-:W-:Y:S01]  /*99c0*/  FFMA.FTZ R221, R18.reuse, R19.reuse, -R221 ;  /* 0x0000001312dd7223 */ /* 0x0c8fe200000108dd */
[C---:B------:R-:W-:Y:S01]  /*99d0*/  FFMA.FTZ R12, R17.reuse, R19, R12 ;  /* 0x00000013110c7223 */ /* 0x040fe2000001000c */
[-C--:B------:R-:W-:Y:S01]  /*99e0*/  FFMA.FTZ R18, R18, R14.reuse, -R219 ;  /* 0x0000000e12127223 */ /* 0x080fe200000108db */
[----:B--2---:R-:W-:Y:S01]  /*99f0*/  FFMA.FTZ R17, R17, R14, R15 ;  /* 0x0000000e11117223 */ /* 0x004fe2000001000f */
[----:B------:R-:W-:Y:S01]  /*9a00*/  FADD.FTZ R16, R16, R221 ;  /* 0x000000dd10107221 */ /* 0x000fe20000010000 */
[----:B------:R-:W-:-:S07]  /*9a10*/  FADD.FTZ R13, R13, R12 ;  /* 0x0000000c0d0d7221 */ /* 0x000fce0000010000 */
.L_x_6678:
[----:B------:R-:W-:Y:S05]  /*9a20*/  BSYNC.RECONVERGENT B0 ;  /* 0x0000000000007941 */ /* 0x000fea0003800200 */
.L_x_6677:
[----:B------:R-:W-:-:S03]  /*9a30*/  UMOV UR7, 0xffffffff ;  /* 0xffffffff00077882 */ /* 0x000fc60000000000 */
[----:B------:R-:W-:Y:S05]  /*9a40*/  BRA.DIV UR7, `(.L_x_6679) ;  /* 0x0000005e07047947 */ /* 0x000fea000b800000 */
[----:B0-----:R0:W0:Y:S04]  /*9a50*/  SHFL.DOWN PT, R14, R18, 0x4, 0x1f ;  /* 0x08801f00120e7f89 */ /* 0x00102800000e0000 */
[----:B------:R0:W0:Y:S04]  /*9a60*/  SHFL.DOWN PT, R15, R17, 0x4, 0x1f ;  /* 0x08801f00110f7f89 */ /* 0x00002800000e0000 */
[----:B---3--:R3:W0:Y:S04]  /*9a70*/  SHFL.DOWN PT, R19, R16, 0x4, 0x1f ;  /* 0x08801f0010137f89 */ /* 0x00862800000e0000 */
[----:B------:R3:W0:Y:S02]  /*9a80*/  SHFL.DOWN PT, R12, R13, 0x4, 0x1f ;  /* 0x08801f000d0c7f89 */ /* 0x00062400000e0000 */
.L_x_6762:
[----:B------:R-:W-:Y:S01]  /*9a90*/  BSSY.RECONVERGENT B0, `(.L_x_6680) ;  /* 0x000000d000007945 */ /* 0x000fe20003800200 */
[----:B------:R-:W-:-:S03]  /*9aa0*/  ISETP.GT.U32.AND P3, PT, R204, 0x17, PT ;  /* 0x00000017cc00780c */ /* 0x000fc60003f64070 */
[----:B------:R-:W-:Y:S10]  /*9ab0*/  @P2 BRA `(.L_x_6681) ;  /* 0x0000000000282947 */ /* 0x000ff40003800000 */
[CC--:B0-----:R-:W-:Y:S01]  /*9ac0*/  FMUL.FTZ R221, R17.reuse, R12.reuse ;  /* 0x0000000c11dd7220 */ /* 0x0c1fe20000410000 */
[C---:B------:R-:W-:Y:S01]  /*9ad0*/  FMUL.FTZ R12, R18.reuse, R12 ;  /* 0x0000000c120c7220 */ /* 0x040fe20000410000 */
[CC--:B----4-:R-:W-:Y:S01]  /*9ae0*/  FMUL.FTZ R219, R17.reuse, R15.reuse ;  /* 0x0000000f11db7220 */ /* 0x0d0fe20000410000 */
[C---:B------:R-:W-:Y:S01]  /*9af0*/  FMUL.FTZ R15, R18.reuse, R15 ;  /* 0x0000000f120f7220 */ /* 0x040fe20000410000 */
[CC--:B------:R-:W-:Y:S01]  /*9b00*/  FFMA.FTZ R221, R18.reuse, R19.reuse, -R221 ;  /* 0x0000001312dd7223 */ /* 0x0c0fe200000108dd */
[C---:B------:R-:W-:Y:S01]  /*9b10*/  FFMA.FTZ R12, R17.reuse, R19, R12 ;  /* 0x00000013110c7223 */ /* 0x040fe2000001000c */
[-C--:B------:R-:W-:Y:S01]  /*9b20*/  FFMA.FTZ R18, R18, R14.reuse, -R219 ;  /* 0x0000000e12127223 */ /* 0x080fe200000108db */
[----:B--2---:R-:W-:Y:S01]  /*9b30*/  FFMA.FTZ R17, R17, R14, R15 ;  /* 0x0000000e11117223 */ /* 0x004fe2000001000f */
[----:B---3--:R-:W-:Y:S01]  /*9b40*/  FADD.FTZ R16, R16, R221 ;  /* 0x000000dd10107221 */ /* 0x008fe20000010000 */
[----:B------:R-:W-:-:S07]  /*9b50*/  FADD.FTZ R13, R13, R12 ;  /* 0x0000000c0d0d7221 */ /* 0x000fce0000010000 */
.L_x_6681:
[----:B------:R-:W-:Y:S05]  /*9b60*/  BSYNC.RECONVERGENT B0 ;  /* 0x0000000000007941 */ /* 0x000fea0003800200 */
.L_x_6680:
[----:B------:R-:W-:-:S03]  /*9b70*/  UMOV UR7, 0xffffffff ;  /* 0xffffffff00077882 */ /* 0x000fc60000000000 */
[----:B------:R-:W-:Y:S05]  /*9b80*/  BRA.DIV UR7, `(.L_x_6682) ;  /* 0x0000005e07247947 */ /* 0x000fea000b800000 */
[----:B0-----:R0:W0:Y:S04]  /*9b90*/  SHFL.DOWN PT, R14, R18, 0x8, 0x1f ;  /* 0x09001f00120e7f89 */ /* 0x00102800000e0000 */
[----:B------:R0:W0:Y:S04]  /*9ba0*/  SHFL.DOWN PT, R15, R17, 0x8, 0x1f ;  /* 0x09001f00110f7f89 */ /* 0x00002800000e0000 */
[----:B------:R0:W0:Y:S04]  /*9bb0*/  SHFL.DOWN PT, R19, R16, 0x8, 0x1f ;  /* 0x09001f0010137f89 */ /* 0x00002800000e0000 */
[----:B------:R0:W0:Y:S02]  /*9bc0*/  SHFL.DOWN PT, R12, R13, 0x8, 0x1f ;  /* 0x09001f000d0c7f89 */ /* 0x00002400000e0000 */
.L_x_6768:
        /* <DEDUP_REMOVED lines=13> */
.L_x_6684:
[----:B------:R-:W-:Y:S05]  /*9ca0*/  BSYNC.RECONVERGENT B0 ;  /* 0x0000000000007941 */ /* 0x000fea0003800200 */
.L_x_6683:
[----:B------:R-:W-:-:S03]  /*9cb0*/  UMOV UR7, 0xffffffff ;  /* 0xffffffff00077882 */ /* 0x000fc60000000000 */
[----:B------:R-:W-:Y:S05]  /*9cc0*/  BRA.DIV UR7, `(.L_x_6685) ;  /* 0x0000005e07447947 */ /* 0x000fea000b800000 */
[----:B0-----:R0:W0:Y:S04]  /*9cd0*/  SHFL.DOWN PT, R14, R18, 0x10, 0x1f ;  /* 0x0a001f00120e7f89 */ /* 0x00102800000e0000 */
[----:B------:R0:W0:Y:S04]  /*9ce0*/  SHFL.DOWN PT, R15, R17, 0x10, 0x1f ;  /* 0x0a001f00110f7f89 */ /* 0x00002800000e0000 */
[----:B------:R0:W0:Y:S04]  /*9cf0*/  SHFL.DOWN PT, R19, R16, 0x10, 0x1f ;  /* 0x0a001f0010137f89 */ /* 0x00002800000e0000 */
[----:B------:R0:W0:Y:S02]  /*9d00*/  SHFL.DOWN PT, R12, R13, 0x10, 0x1f ;  /* 0x0a001f000d0c7f89 */ /* 0x00002400000e0000 */
.L_x_6774:
[----:B------:R-:W-:Y:S01]  /*9d10*/  BSSY.RECONVERGENT B0, `(.L_x_6686) ;  /* 0x000000d000007945 */ /* 0x000fe20003800200 */
[----:B------:R-:W-:-:S03]  /*9d20*/  ISETP.NE.AND P3, PT, R133, 0x1f, PT ;  /* 0x0000001f8500780c */ /* 0x000fc60003f65270 */
        /* <DEDUP_REMOVED lines=11> */
.L_x_6687:
[----:B------:R-:W-:Y:S05]  /*9de0*/  BSYNC.RECONVERGENT B0 ;  /* 0x0000000000007941 */ /* 0x000fea0003800200 */
.L_x_6686:
[----:B------:R-:W-:-:S03]  /*9df0*/  UMOV UR7, 0xffffffff ;  /* 0xffffffff00077882 */ /* 0x000fc60000000000 */
[----:B------:R-:W-:Y:S05]  /*9e00*/  BRA.DIV UR7, `(.L_x_6688) ;  /* 0x0000005e07647947 */ /* 0x000fea000b800000 */
[----:B------:R-:W5:Y:S04]  /*9e10*/  SHFL.IDX PT, R221, R17, RZ, 0x1f ;  /* 0x00001fff11dd7589 */ /* 0x000f6800000e0000 */
[----:B----4-:R-:W4:Y:S04]  /*9e20*/  SHFL.IDX PT, R219, R18, RZ, 0x1f ;  /* 0x00001fff12db7589 */ /* 0x010f2800000e0000 */
[----:B0-----:R-:W0:Y:S04]  /*9e30*/  SHFL.IDX PT, R12, R16, RZ, 0x1f ;  /* 0x00001fff100c7589 */ /* 0x001e2800000e0000 */
[----:B------:R-:W2:Y:S04]  /*9e40*/  SHFL.IDX PT, R229, R13, RZ, 0x1f ;  /* 0x00001fff0de57589 */ /* 0x000ea800000e0000 */
[----:B-1----:R-:W1:Y:S04]  /*9e50*/  SHFL.IDX PT, R237, R4, RZ, 0x1f ;  /* 0x00001fff04ed7589 */ /* 0x002e6800000e0000 */
[----:B------:R-:W3:Y:S04]  /*9e60*/  SHFL.IDX PT, R227, R5, RZ, 0x1f ;  /* 0x00001fff05e37589 */ /* 0x000ee800000e0000 */
[----:B------:R-:W3:Y:S01]  /*9e70*/  SHFL.DOWN PT, R231, R18, 0x1, 0x1f ;  /* 0x08201f0012e77f89 */ /* 0x000ee200000e0000 */
[CC--:B-----5:R-:W-:Y:S01]  /*9e80*/  FMUL.FTZ R2, R6.reuse, R221.reuse ;  /* 0x000000dd06027220 */ /* 0x0e0fe20000410000 */
[-C--:B------:R-:W-:Y:S01]  /*9e90*/  FMUL.FTZ R15, R7, R221.reuse ;  /* 0x000000dd070f7220 */ /* 0x080fe20000410000 */
[----:B------:R-:W-:Y:S01]  /*9ea0*/  FMUL.FTZ R223, R5, R221 ;  /* 0x000000dd05df7220 */ /* 0x000fe20000410000 */
[----:B------:R-:W3:Y:S01]  /*9eb0*/  SHFL.DOWN PT, R233, R17, 0x1, 0x1f ;  /* 0x08201f0011e97f89 */ /* 0x000ee200000e0000 */
[-C--:B----4-:R-:W-:Y:S01]  /*9ec0*/  FFMA.FTZ R14, R7, R219.reuse, R2 ;  /* 0x000000db070e7223 */ /* 0x090fe20000010002 */
[----:B------:R-:W-:Y:S01]  /*9ed0*/  FFMA.FTZ R15, R6, R219, -R15 ;  /* 0x000000db060f7223 */ /* 0x000fe2000001080f */
[C---:B------:R-:W-:Y:S01]  /*9ee0*/  FMUL.FTZ R2, R4.reuse, R221 ;  /* 0x000000dd04027220 */ /* 0x040fe20000410000 */
[----:B------:R-:W4:Y:S01]  /*9ef0*/  SHFL.DOWN PT, R235, R16, 0x1, 0x1f ;  /* 0x08201f0010eb7f89 */ /* 0x000f2200000e0000 */
[-C--:B------:R-:W-:Y:S01]  /*9f00*/  FFMA.FTZ R223, R4, R219.reuse, -R223 ;  /* 0x000000db04df7223 */ /* 0x080fe200000108df */
[----:B0-----:R-:W-:Y:S01]  /*9f10*/  FADD.FTZ R225, R12, R15 ;  /* 0x0000000f0ce17221 */ /* 0x001fe20000010000 */
[----:B------:R-:W-:Y:S01]  /*9f20*/  FFMA.FTZ R221, R5, R219, R2 ;  /* 0x000000db05dd7223 */ /* 0x000fe20000010002 */
[----:B------:R-:W0:Y:S01]  /*9f30*/  SHFL.IDX PT, R241, R6, RZ, 0x1f ;  /* 0x00001fff06f17589 */ /* 0x000e2200000e0000 */
[----:B--2---:R-:W-:-:S03]  /*9f40*/  FADD.FTZ R219, R229, R14 ;  /* 0x0000000ee5db7221 */ /* 0x004fc60000010000 */
[----:B------:R-:W2:Y:S01]  /*9f50*/  SHFL.IDX PT, R243, R7, RZ, 0x1f ;  /* 0x00001fff07f37589 */ /* 0x000ea200000e0000 */
[----:B-1----:R-:W-:-:S03]  /*9f60*/  MOV R12, R237 ;  /* 0x000000ed000c7202 */ /* 0x002fc60000000f00 */
[----:B------:R3:W1:Y:S02]  /*9f70*/  SHFL.DOWN PT, R239, R13, 0x1, 0x1f ;  /* 0x08201f000def7f89 */ /* 0x00066400000e0000 */
[----:B---3--:R-:W-:-:S07]  /*9f80*/  MOV R13, R227 ;  /* 0x000000e3000d7202 */ /* 0x008fce0000000f00 */
.L_x_6788:
[----:B------:R-:W-:Y:S01]  /*9f90*/  BSSY.RECONVERGENT B0, `(.L_x_6689) ;  /* 0x000000f000007945 */ /* 0x000fe20003800200 */
[----:B0-----:R-:W-:Y:S02]  /*9fa0*/  MOV R14, R241 ;  /* 0x000000f1000e7202 */ /* 0x001fe40000000f00 */
[----:B--2---:R-:W-:Y:S01]  /*9fb0*/  MOV R15, R243 ;  /* 0x000000f3000f7202 */ /* 0x004fe20000000f00 */
        /* <DEDUP_REMOVED lines=9> */
[----:B----4-:R-:W-:Y:S01]  /*a050*/  FADD.FTZ R14, R235, R4 ;  /* 0x00000004eb0e7221 */ /* 0x010fe20000010000 */
[----:B-1----:R-:W-:Y:S01]  /*a060*/  FADD.FTZ R15, R239, R6 ;  /* 0x00000006ef0f7221 */ /* 0x002fe20000010000 */
[----:B------:R-:W-:-:S07]  /*a070*/  MOV R12, R2 ;  /* 0x00000002000c7202 */ /* 0x000fce0000000f00 */
.L_x_6690:
[----:B------:R-:W-:Y:S05]  /*a080*/  BSYNC.RECONVERGENT B0 ;  /* 0x0000000000007941 */ /* 0x000fea0003800200 */
.L_x_6689:
        /* <DEDUP_REMOVED lines=16> */
.L_x_6672:
[----:B------:R-:W-:Y:S05]  /*a190*/  WARPSYNC.ALL ;  /* 0x0000000000007948 */ /* 0x000fea0003800000 */
[----:B------:R-:W-:Y:S01]  /*a1a0*/  BAR.SYNC.DEFER_BLOCKING 0x0 ;  /* 0x0000000000007b1d */ /* 0x000fe20000010000 */
[----:B0-----:R-:W-:Y:S01]  /*a1b0*/  FFMA.FTZ R10, R0, R224, RZ ;  /* 0x000000e0000a7223 */ /* 0x001fe200000100ff */
[----:B------:R-:W-:Y:S01]  /*a1c0*/  ISETP.NE.AND P0, PT, R133, RZ, PT ;  /* 0x000000ff8500720c */ /* 0x000fe20003f05270 */
[----:B--2---:R-:W-:Y:S01]  /*a1d0*/  FFMA.FTZ R14, R81, -R80, R215 ;  /* 0x80000050510e7223 */ /* 0x004fe200000100d7 */
        /* <DEDUP_REMOVED lines=298> */
[----:B------:R-:W-:Y:S01]  /*b480*/  FADD.FTZ R50, R175, R50 ;  /* 0x00000032af327221 */ /* 0x000fe20000010000 */
[----:B------:R-:W-:Y:S01]  /*b490*/  FADD.FTZ R185, R146, R185 ;  /* 0x000000b992b97221 */ /* 0x000fe20000010000 */
        /* <DEDUP_REMOVED lines=12> */
[----:B------:R-:W1:Y:S01]  /*b560*/  SHFL.DOWN PT, R18, R7, 0x1, 0x1f ;  /* 0x08201f0007127f89 */ /* 0x000e6200000e0000 */
[----:B------:R-:W-:Y:S01]  /*b570*/  FADD.FTZ R183, R183, R12 ;  /* 0x0000000cb7b77221 */ /* 0x000fe20000010000 */
[CC--:B------:R-:W-:Y:S01]  /*b580*/  FFMA.FTZ R171, R26.reuse, R141.reuse, -R3 ;  /* 0x0000008d1aab7223 */ /* 0x0c0fe20000010803 */
[----:B------:R-:W-:Y:S01]  /*b590*/  FMUL.FTZ R141, R27, R141 ;  /* 0x0000008d1b8d7220 */ /* 0x000fe20000410000 */
[----:B------:R-:W2:Y:S01]  /*b5a0*/  SHFL.DOWN PT, R14, R5, 0x1, 0x1f ;  /* 0x08201f00050e7f89 */ /* 0x000ea200000e0000 */
[----:B------:R-:W-:Y:S01]  /*b5b0*/  FADD.FTZ R4, R183, R4 ;  /* 0x00000004b7047221 */ /* 0x000fe20000010000 */
[C---:B------:R-:W-:Y:S01]  /*b5c0*/  FMUL.FTZ R3, R27.reuse, R9 ;  /* 0x000000091b037220 */ /* 0x040fe20000410000 */
[----:B------:R-:W-:Y:S01]  /*b5d0*/  FFMA.FTZ R141, R26, R157, R141 ;  /* 0x0000009d1a8d7223 */ /* 0x000fe2000001008d */
[-C--:B------:R-:W-:Y:S01]  /*b5e0*/  FMUL.FTZ R12, R27, R158.reuse ;  /* 0x0000009e1b0c7220 */ /* 0x080fe20000410000 */
[----:B------:R-:W-:Y:S01]  /*b5f0*/  FADD.FTZ R57, R138, R57 ;  /* 0x000000398a397221 */ /* 0x000fe20000010000 */
[----:B------:R-:W3:Y:S01]  /*b600*/  SHFL.DOWN PT, R175, R4, 0x1, 0x1f ;  /* 0x08201f0004af7f89 */ /* 0x000ee200000e0000 */
[----:B------:R-:W-:Y:S01]  /*b610*/  FMUL.FTZ R141, R226, R141 ;  /* 0x0000008de28d7220 */ /* 0x000fe20000410000 */
[C---:B------:R-:W-:Y:S01]  /*b620*/  FFMA.FTZ R3, R26.reuse, R158, R3 ;  /* 0x0000009e1a037223 */ /* 0x040fe20000010003 */
[----:B------:R-:W-:Y:S01]  /*b630*/  FFMA.FTZ R12, R26, R9, -R12 ;  /* 0x000000091a0c7223 */ /* 0x000fe2000001080c */
[----:B------:R-:W-:Y:S01]  /*b640*/  FFMA.FTZ R152, R211, R152, R240 ;  /* 0x00000098d3987223 */ /* 0x000fe200000100f0 */
[----:B------:R-:W-:Y:S01]  /*b650*/  FFMA.FTZ R212, R212, R171, R141 ;  /* 0x000000abd4d47223 */ /* 0x000fe2000001008d */
[----:B0-----:R-:W-:Y:S01]  /*b660*/  @!P2 FADD.FTZ R6, R6, R177 ;  /* 0x000000b10606a221 */ /* 0x001fe20000010000 */
[----:B------:R-:W-:Y:S01]  /*b670*/  FMUL.FTZ R242, R242, R3 ;  /* 0x00000003f2f27220 */ /* 0x000fe20000410000 */
[----:B------:R-:W-:Y:S01]  /*b680*/  FMUL.FTZ R3, R27, R159 ;  /* 0x0000009f1b037220 */ /* 0x000fe20000410000 */
[----:B------:R-:W-:Y:S01]  /*b690*/  FFMA.FTZ R212, R87, R157, R212 ;  /* 0x0000009d57d47223 */ /* 0x000fe200000100d4 */
[----:B------:R-:W-:Y:S01]  /*b6a0*/  FFMA.FTZ R173, R85, R156, R152 ;  /* 0x0000009c55ad7223 */ /* 0x000fe20000010098 */
[----:B------:R-:W0:Y:S01]  /*b6b0*/  SHFL.DOWN PT, R169, R6, 0x2, 0x1f ;  /* 0x08401f0006a97f89 */ /* 0x000e2200000e0000 */
[----:B------:R-:W-:Y:S01]  /*b6c0*/  FFMA.FTZ R12, R209, R12, R242 ;  /* 0x0000000cd10c7223 */ /* 0x000fe200000100f2 */
[CC--:B------:R-:W-:Y:S01]  /*b6d0*/  FFMA.FTZ R9, R26.reuse, R143.reuse, -R3 ;  /* 0x0000008f1a097223 */ /* 0x0c0fe20000010803 */
[----:B-1----:R-:W-:Y:S01]  /*b6e0*/  @!P2 FADD.FTZ R7, R7, R18 ;  /* 0x000000120707a221 */ /* 0x002fe20000010000 */
[C---:B------:R-:W-:Y:S01]  /*b6f0*/  FMUL.FTZ R143, R27.reuse, R143 ;  /* 0x0000008f1b8f7220 */ /* 0x040fe20000410000 */
[----:B------:R-:W-:Y:S01]  /*b700*/  FMUL.FTZ R3, R27, R11 ;  /* 0x0000000b1b037220 */ /* 0x000fe20000410000 */
[----:B------:R-:W-:Y:S01]  /*b710*/  FFMA.FTZ R141, R89, R158, R12 ;  /* 0x0000009e598d7223 */ /* 0x000fe2000001000c */
[----:B--2---:R-:W-:Y:S01]  /*b720*/  @!P2 FADD.FTZ R5, R5, R14 ;  /* 0x0000000e0505a221 */ /* 0x004fe20000010000 */
[----:B------:R-:W1:Y:S01]  /*b730*/  SHFL.DOWN PT, R144, R7, 0x2, 0x1f ;  /* 0x08401f0007907f89 */ /* 0x000e6200000e0000 */
[C---:B------:R-:W-:Y:S01]  /*b740*/  FFMA.FTZ R143, R26.reuse, R159, R143 ;  /* 0x0000009f1a8f7223 */ /* 0x040fe2000001008f */
[-C--:B------:R-:W-:Y:S01]  /*b750*/  FFMA.FTZ R12, R26, R160.reuse, R3 ;  /* 0x000000a01a0c7223 */ /* 0x080fe20000010003 */
[----:B------:R-:W-:Y:S01]  /*b760*/  FMUL.FTZ R14, R27, R160 ;  /* 0x000000a01b0e7220 */ /* 0x000fe20000410000 */
[----:B------:R-:W2:Y:S01]  /*b770*/  SHFL.DOWN PT, R28, R5, 0x2, 0x1f ;  /* 0x08401f00051c7f89 */ /* 0x000ea200000e0000 */
[----:B---3--:R-:W-:Y:S01]  /*b780*/  @!P2 FADD.FTZ R4, R175, R4 ;  /* 0x00000004af04a221 */ /* 0x008fe20000010000 */
[----:B------:R-:W-:Y:S01]  /*b790*/  ISETP.GT.AND P2, PT, R129, 0x1d, PT ;  /* 0x0000001d8100780c */ /* 0x000fe20003f44270 */
[----:B------:R-:W-:Y:S01]  /*b7a0*/  FMUL.FTZ R143, R218, R143 ;  /* 0x0000008fda8f7220 */ /* 0x000fe20000410000 */
[----:B------:R-:W-:Y:S01]  /*b7b0*/  FMUL.FTZ R18, R167, R12 ;  /* 0x0000000ca7127220 */ /* 0x000fe20000410000 */
[----:B------:R-:W-:Y:S01]  /*b7c0*/  FFMA.FTZ R14, R26, R11, -R14 ;  /* 0x0000000b1a0e7223 */ /* 0x000fe2000001080e */
[----:B------:R-:W3:Y:S01]  /*b7d0*/  SHFL.DOWN PT, R157, R4, 0x2, 0x1f ;  /* 0x08401f00049d7f89 */ /* 0x000ee200000e0000 */
[----:B------:R-:W-:Y:S01]  /*b7e0*/  FADD.FTZ R72, R141, R72 ;  /* 0x000000488d487221 */ /* 0x000fe20000010000 */
[----:B------:R-:W-:Y:S01]  /*b7f0*/  FFMA.FTZ R198, R198, R9, R143 ;  /* 0x00000009c6c67223 */ /* 0x000fe2000001008f */
[----:B------:R-:W-:Y:S01]  /*b800*/  FFMA.FTZ R14, R201, R14, R18 ;  /* 0x0000000ec90e7223 */ /* 0x000fe20000010012 */
[C---:B------:R-:W-:Y:S01]  /*b810*/  FMUL.FTZ R3, R27.reuse, R145 ;  /* 0x000000911b037220 */ /* 0x040fe20000410000 */
[----:B------:R-:W-:Y:S01]  /*b820*/  FMUL.FTZ R12, R27, R161 ;  /* 0x000000a11b0c7220 */ /* 0x000fe20000410000 */
[----:B------:R-:W-:Y:S01]  /*b830*/  FFMA.FTZ R198, R91, R159, R198 ;  /* 0x0000009f5bc67223 */ /* 0x000fe200000100c6 */
[----:B------:R-:W-:Y:S01]  /*b840*/  FFMA.FTZ R9, R93, R160, R14 ;  /* 0x000000a05d097223 */ /* 0x000fe2000001000e */
[----:B------:R-:W-:Y:S01]  /*b850*/  FFMA.FTZ R3, R26, R161, R3 ;  /* 0x000000a11a037223 */ /* 0x000fe20000010003 */
[----:B0-----:R-:W-:Y:S01]  /*b860*/  @!P2 FADD.FTZ R6, R6, R169 ;  /* 0x000000a90606a221 */ /* 0x001fe20000010000 */
[----:B------:R-:W-:Y:S01]  /*b870*/  FFMA.FTZ R145, R26, R145, -R12 ;  /* 0x000000911a917223 */ /* 0x000fe2000001080c */
[-C--:B------:R-:W-:Y:S01]  /*b880*/  FMUL.FTZ R14, R27, R162.reuse ;  /* 0x000000a21b0e7220 */ /* 0x080fe20000410000 */
[----:B------:R-:W-:Y:S01]  /*b890*/  FMUL.FTZ R3, R216, R3 ;  /* 0x00000003d8037220 */ /* 0x000fe20000410000 */
[----:B------:R-:W-:Y:S01]  /*b8a0*/  FADD.FTZ R70, R9, R70 ;  /* 0x0000004609467221 */ /* 0x000fe20000010000 */
[----:B-1----:R-:W-:Y:S01]  /*b8b0*/  @!P2 FADD.FTZ R7, R7, R144 ;  /* 0x000000900707a221 */ /* 0x002fe20000010000 */
[----:B------:R-:W0:Y:S01]  /*b8c0*/  SHFL.DOWN PT, R143, R6, 0x4, 0x1f ;  /* 0x08801f00068f7f89 */ /* 0x000e2200000e0000 */
[----:B------:R-:W-:Y:S01]  /*b8d0*/  FFMA.FTZ R200, R200, R145, R3 ;  /* 0x00000091c8c87223 */ /* 0x000fe20000010003 */
[-C--:B------:R-:W-:Y:S01]  /*b8e0*/  FMUL.FTZ R3, R27, R13.reuse ;  /* 0x0000000d1b037220 */ /* 0x080fe20000410000 */
[----:B--2---:R-:W-:Y:S01]  /*b8f0*/  @!P2 FADD.FTZ R5, R5, R28 ;  /* 0x0000001c0505a221 */ /* 0x004fe20000010000 */
[C---:B------:R-:W-:Y:S01]  /*b900*/  FFMA.FTZ R14, R26.reuse, R13, -R14 ;  /* 0x0000000d1a0e7223 */ /* 0x040fe2000001080e */
[----:B------:R-:W1:Y:S01]  /*b910*/  SHFL.DOWN PT, R28, R7, 0x4, 0x1f ;  /* 0x08801f00071c7f89 */ /* 0x000e6200000e0000 */
[----:B------:R-:W-:Y:S01]  /*b920*/  FFMA.FTZ R12, R26, R162, R3 ;  /* 0x000000a21a0c7223 */ /* 0x000fe20000010003 */
[----:B------:R-:W-:Y:S01]  /*b930*/  FMUL.FTZ R3, R27, R147 ;  /* 0x000000931b037220 */ /* 0x000fe20000410000 */
[----:B------:R-:W-:Y:S01]  /*b940*/  FFMA.FTZ R200, R95, R161, R200 ;  /* 0x000000a15fc87223 */ /* 0x000fe200000100c8 */
[----:B---3--:R-:W-:Y:S01]  /*b950*/  @!P2 FADD.FTZ R4, R4, R157 ;  /* 0x0000009d0404a221 */ /* 0x008fe20000010000 */
[----:B------:R-:W2:Y:S01]  /*b960*/  SHFL.DOWN PT, R18, R5, 0x4, 0x1f ;  /* 0x08801f0005127f89 */ /* 0x000ea200000e0000 */
[----:B------:R-:W-:Y:S01]  /*b970*/  ISETP.GT.AND P2, PT, R129, 0x1b, PT ;  /* 0x0000001b8100780c */ /* 0x000fe20003f44270 */
[----:B------:R-:W-:Y:S01]  /*b980*/  FMUL.FTZ R12, R153, R12 ;  /* 0x0000000c990c7220 */ /* 0x000fe20000410000 */
[----:B------:R-:W-:Y:S01]  /*b990*/  FFMA.FTZ R3, R26, R163, R3 ;  /* 0x000000a31a037223 */ /* 0x000fe20000010003 */
[----:B------:R-:W3:Y:S01]  /*b9a0*/  SHFL.DOWN PT, R141, R4, 0x4, 0x1f ;  /* 0x08801f00048d7f89 */ /* 0x000ee200000e0000 */
[----:B------:R-:W-:Y:S01]  /*b9b0*/  FADD.FTZ R74, R173, R74 ;  /* 0x0000004aad4a7221 */ /* 0x000fe20000010000 */
[----:B------:R-:W-:Y:S01]  /*b9c0*/  FFMA.FTZ R14, R203, R14, R12 ;  /* 0x0000000ecb0e7223 */ /* 0x000fe2000001000c */
[----:B------:R-:W-:Y:S01]  /*b9d0*/  FMUL.FTZ R9, R236, R3 ;  /* 0x00000003ec097220 */ /* 0x000fe20000410000 */
[C---:B------:R-:W-:Y:S01]  /*b9e0*/  FMUL.FTZ R3, R27.reuse, R164 ;  /* 0x000000a41b037220 */ /* 0x040fe20000410000 */
[----:B------:R-:W-:Y:S01]  /*b9f0*/  FMUL.FTZ R12, R27, R163 ;  /* 0x000000a31b0c7220 */ /* 0x000fe20000410000 */
[----:B------:R-:W-:Y:S01]  /*ba00*/  FFMA.FTZ R11, R97, R162, R14 ;  /* 0x000000a2610b7223 */ /* 0x000fe2000001000e */
[----:B------:R-:W-:Y:S01]  /*ba10*/  FADD.FTZ R51, R150, R51 ;  /* 0x0000003396337221 */ /* 0x000fe20000010000 */
[----:B------:R-:W-:Y:S01]  /*ba20*/  FFMA.FTZ R14, R26, R15, -R3 ;  /* 0x0000000f1a0e7223 */ /* 0x000fe20000010803 */
[C---:B------:R-:W-:Y:S01]  /*ba30*/  FMUL.FTZ R3, R27.reuse, R149 ;  /* 0x000000951b037220 */ /* 0x040fe20000410000 */
[----:B0-----:R-:W-:Y:S01]  /*ba40*/  @!P2 FADD.FTZ R6, R6, R143 ;  /* 0x0000008f0606a221 */ /* 0x001fe20000010000 */
[C---:B------:R-:W-:Y:S01]  /*ba50*/  FMUL.FTZ R15, R27.reuse, R15 ;  /* 0x0000000f1b0f7220 */ /* 0x040fe20000410000 */
[C---:B------:R-:W-:Y:S01]  /*ba60*/  FFMA.FTZ R147, R26.reuse, R147, -R12 ;  /* 0x000000931a937223 */ /* 0x040fe2000001080c */
[-C--:B------:R-:W-:Y:S01]  /*ba70*/  FMUL.FTZ R12, R27, R165.reuse ;  /* 0x000000a51b0c7220 */ /* 0x080fe20000410000 */
[C---:B------:R-:W-:Y:S01]  /*ba80*/  FFMA.FTZ R3, R26.reuse, R165, R3 ;  /* 0x000000a51a037223 */ /* 0x040fe20000010003 */
[----:B-1----:R-:W-:Y:S01]  /*ba90*/  @!P2 FADD.FTZ R7, R7, R28 ;  /* 0x0000001c0707a221 */ /* 0x002fe20000010000 */
[C---:B------:R-:W-:Y:S01]  /*baa0*/  FFMA.FTZ R15, R26.reuse, R164, R15 ;  /* 0x000000a41a0f7223 */ /* 0x040fe2000001000f */
[----:B------:R-:W-:Y:S01]  /*bab0*/  FFMA.FTZ R149, R26, R149, -R12 ;  /* 0x000000951a957223 */ /* 0x000fe2000001080c */
[----:B------:R-:W-:Y:S01]  /*bac0*/  FMUL.FTZ R3, R214, R3 ;  /* 0x00000003d6037220 */ /* 0x000fe20000410000 */
[----:B------:R-:W-:Y:S01]  /*bad0*/  FADD.FTZ R68, R11, R68 ;  /* 0x000000440b447221 */ /* 0x000fe20000010000 */
[----:B--2---:R-:W-:Y:S01]  /*bae0*/  @!P2 FADD.FTZ R5, R5, R18 ;  /* 0x000000120505a221 */ /* 0x004fe20000010000 */
[----:B------:R-:W0:Y:S01]  /*baf0*/  SHFL.DOWN PT, R138, R7, 0x8, 0x1f ;  /* 0x09001f00078a7f89 */ /* 0x000e2200000e0000 */
[----:B------:R-:W-:Y:S01]  /*bb00*/  FMUL.FTZ R234, R234, R15 ;  /* 0x0000000feaea7220 */ /* 0x000fe20000410000 */
[----:B------:R-:W-:Y:S01]  /*bb10*/  FFMA.FTZ R206, R206, R149, R3 ;  /* 0x00000095cece7223 */ /* 0x000fe20000010003 */
[----:B---3--:R-:W-:Y:S01]  /*bb20*/  @!P2 FADD.FTZ R4, R4, R141 ;  /* 0x0000008d0404a221 */ /* 0x008fe20000010000 */
[----:B------:R-:W1:Y:S01]  /*bb30*/  SHFL.DOWN PT, R28, R5, 0x8, 0x1f ;  /* 0x09001f00051c7f89 */ /* 0x000e6200000e0000 */
[----:B------:R-:W-:Y:S01]  /*bb40*/  ISETP.GT.AND P2, PT, R129, 0x17, PT ;  /* 0x000000178100780c */ /* 0x000fe20003f44270 */
[----:B------:R-:W-:Y:S01]  /*bb50*/  FFMA.FTZ R14, R205, R14, R234 ;  /* 0x0000000ecd0e7223 */ /* 0x000fe200000100ea */
[----:B------:R-:W-:Y:S01]  /*bb60*/  FMUL.FTZ R3, R27, R17 ;  /* 0x000000111b037220 */ /* 0x000fe20000410000 */
[----:B------:R-:W2:Y:S01]  /*bb70*/  SHFL.DOWN PT, R141, R6, 0x8, 0x1f ;  /* 0x09001f00068d7f89 */ /* 0x000ea200000e0000 */
[----:B------:R-:W-:Y:S01]  /*bb80*/  FFMA.FTZ R202, R202, R147, R9 ;  /* 0x00000093caca7223 */ /* 0x000fe20000010009 */
[----:B------:R-:W-:Y:S01]  /*bb90*/  FFMA.FTZ R11, R101, R164, R14 ;  /* 0x000000a4650b7223 */ /* 0x000fe2000001000e */
[-C--:B------:R-:W-:Y:S01]  /*bba0*/  FFMA.FTZ R3, R26, R166.reuse, R3 ;  /* 0x000000a61a037223 */ /* 0x080fe20000010003 */
[----:B------:R-:W3:Y:S01]  /*bbb0*/  SHFL.DOWN PT, R13, R4, 0x8, 0x1f ;  /* 0x09001f00040d7f89 */ /* 0x000ee200000e0000 */
[----:B------:R-:W-:Y:S01]  /*bbc0*/  FMUL.FTZ R9, R27, R166 ;  /* 0x000000a61b097220 */ /* 0x000fe20000410000 */
[----:B------:R-:W-:Y:S01]  /*bbd0*/  FFMA.FTZ R202, R99, R163, R202 ;  /* 0x000000a363ca7223 */ /* 0x000fe200000100ca */
        /* <DEDUP_REMOVED lines=20> */
[----:B---3--:R-:W-:-:S02]  /*bd20*/  @!P2 FADD.FTZ R4, R4, R13 ;  /* 0x0000000d0404a221 */ /* 0x008fc40000010000 */
[----:B------:R0:W3:Y:S04]  /*bd30*/  SHFL.DOWN PT, R11, R6, 0x10, 0x1f ;  /* 0x0a001f00060b7f89 */ /* 0x0000e800000e0000 */
[----:B------:R0:W0:Y:S01]  /*bd40*/  SHFL.DOWN PT, R3, R4, 0x10, 0x1f ;  /* 0x0a001f0004037f89 */ /* 0x00002200000e0000 */
[----:B------:R-:W-:Y:S05]  /*bd50*/  @P3 BRA `(.L_x_6692) ;  /* 0x0000000000203947 */ /* 0x000fea0003800000 */
[----:B------:R-:W-:Y:S01]  /*bd60*/  ISETP.NE.AND P2, PT, R129, RZ, PT ;  /* 0x000000ff8100720c */ /* 0x000fe20003f45270 */
[----:B0-----:R-:W-:Y:S01]  /*bd70*/  FADD.FTZ R4, R4, R3 ;  /* 0x0000000304047221 */ /* 0x001fe20000010000 */
[----:B--2---:R-:W-:Y:S01]  /*bd80*/  FADD.FTZ R5, R5, R12 ;  /* 0x0000000c05057221 */ /* 0x004fe20000010000 */
[----:B---3--:R-:W-:Y:S01]  /*bd90*/  FADD.FTZ R6, R6, R11 ;  /* 0x0000000b06067221 */ /* 0x008fe20000010000 */
[----:B-1----:R-:W-:-:S09]  /*bda0*/  FADD.FTZ R7, R7, R14 ;  /* 0x0000000e07077221 */ /* 0x002fd20000010000 */
[----:B------:R-:W-:-:S04]  /*bdb0*/  @!P2 SHF.R.U32.HI R3, RZ, 0x1, R133 ;  /* 0x00000001ff03a819 */ /* 0x000fc80000011685 */
[----:B------:R-:W-:-:S05]  /*bdc0*/  @!P2 LOP3.LUT R3, R3, 0x1f0, RZ, 0xc0, !PT ;  /* 0x000001f00303a812 */ /* 0x000fca00078ec0ff */
[----:B------:R0:W-:Y:S02]  /*bdd0*/  @!P2 STS.128 [R3+UR23+0x10a0], R4 ;  /* 0x0010a0040300a988 */ /* 0x0001e40008000c17 */
.L_x_6692:
[----:B------:R-:W-:Y:S05]  /*bde0*/  BSYNC.RECONVERGENT B0 ;  /* 0x0000000000007941 */ /* 0x000fea0003800200 */
.L_x_6691:
[C---:B0-----:R-:W-:Y:S01]  /*bdf0*/  FMUL.FTZ R3, R27.reuse, R29 ;  /* 0x0000001d1b037220 */ /* 0x041fe20000410000 */
[CC--:B---3--:R-:W-:Y:S01]  /*be00*/  FMUL.FTZ R11, R27.reuse, R2.reuse ;  /* 0x000000021b0b7220 */ /* 0x0c8fe20000410000 */
        /* <DEDUP_REMOVED lines=38> */
.L_x_6694:
[----:B------:R-:W-:Y:S05]  /*c070*/  BSYNC.RECONVERGENT B0 ;  /* 0x0000000000007941 */ /* 0x000fea0003800200 */
.L_x_6693:
[----:B------:R-:W-:-:S04]  /*c080*/  IADD3 R30, PT, PT, R30, 0x1, RZ ;  /* 0x000000011e1e7810 */ /* 0x000fc80007ffe0ff */
[----:B------:R-:W-:-:S13]  /*c090*/  ISETP.GE.AND P2, PT, R30, UR34, PT ;  /* 0x000000221e007c0c */ /* 0x000fda000bf46270 */
[----:B------:R-:W-:Y:S05]  /*c0a0*/  @!P2 BRA `(.L_x_6695) ;  /* 0xffffffa40064a947 */ /* 0x000fea000383ffff */
.L_x_6661:
[----:B------:R-:W1:Y:S01]  /*c0b0*/  LDCU UR7, c[0x0][0x388] ;  /* 0x00007100ff0777ac */ /* 0x000e620008000800 */
[----:B0-----:R-:W-:Y:S01]  /*c0c0*/  SHF.L.U32 R4, R133, 0x4, RZ ;  /* 0x0000000485047819 */ /* 0x001fe200000006ff */
[----:B------:R-:W-:Y:S01]  /*c0d0*/  HFMA2 R0, -RZ, RZ, 0, 0 ;  /* 0x00000000ff007431 */ /* 0x000fe200000001ff */
[----:B------:R-:W-:Y:S02]  /*c0e0*/  CS2R R2, SRZ ;  /* 0x0000000000027805 */ /* 0x000fe4000001ff00 */
[----:B------:R-:W-:Y:S02]  /*c0f0*/  CS2R R8, SRZ ;  /* 0x0000000000087805 */ /* 0x000fe4000001ff00 */
[----:B------:R-:W-:Y:S02]  /*c100*/  LOP3.LUT R6, R4, 0x3e00, RZ, 0xc0, !PT ;  /* 0x00003e0004067812 */ /* 0x000fe400078ec0ff */
[----:B------:R-:W-:Y:S02]  /*c110*/  CS2R R4, SRZ ;  /* 0x0000000000047805 */ /* 0x000fe4000001ff00 */
[----:B------:R-:W-:-:S02]  /*c120*/  CS2R R10, SRZ ;  /* 0x00000000000a7805 */ /* 0x000fc4000001ff00 */
[----:B------:R-:W-:Y:S02]  /*c130*/  CS2R R12, SRZ ;  /* 0x00000000000c7805 */ /* 0x000fe4000001ff00 */
[----:B------:R-:W-:Y:S02]  /*c140*/  LOP3.LUT R23, R6, 0x1f, R133, 0xf8, !PT ;  /* 0x0000001f06177812 */ /* 0x000fe400078ef885 */
[----:B------:R-:W-:Y:S02]  /*c150*/  CS2R R6, SRZ ;  /* 0x0000000000067805 */ /* 0x000fe4000001ff00 */
[----:B------:R-:W-:Y:S02]  /*c160*/  CS2R R14, SRZ ;  /* 0x00000000000e7805 */ /* 0x000fe4000001ff00 */
[----:B------:R-:W-:Y:S01]  /*c170*/  MOV R17, RZ ;  /* 0x000000ff00117202 */ /* 0x000fe20000000f00 */
[----:B------:R-:W0:Y:S01]  /*c180*/  LDCU.64 UR10, c[0x0][0x4f8] ;  /* 0x00009f00ff0a77ac */ /* 0x000e220008000a00 */
[----:B------:R-:W-:-:S02]  /*c190*/  LOP3.LUT R43, R23, 0x20, RZ, 0xfc, !PT ;  /* 0x00000020172b7812 */ /* 0x000fc400078efcff */
[C---:B------:R-:W-:Y:S01]  /*c1a0*/  LOP3.LUT R45, R23.reuse, 0x40, RZ, 0xfc, !PT ;  /* 0x00000040172d7812 */ /* 0x040fe200078efcff */
[----:B------:R-:W2:Y:S01]  /*c1b0*/  LDCU.64 UR26, c[0x0][0x500] ;  /* 0x0000a000ff1a77ac */ /* 0x000ea20008000a00 */
[C---:B------:R-:W-:Y:S02]  /*c1c0*/  LOP3.LUT R79, R23.reuse, 0x60, RZ, 0xfc, !PT ;  /* 0x00000060174f7812 */ /* 0x040fe400078efcff */
[C---:B------:R-:W-:Y:S01]  /*c1d0*/  LOP3.LUT R81, R23.reuse, 0x80, RZ, 0xfc, !PT ;  /* 0x0000008017517812 */ /* 0x040fe200078efcff */
[----:B-1----:R-:W-:Y:S01]  /*c1e0*/  UIADD3 UR7, UPT, UPT, -UR6, UR7, URZ ;  /* 0x0000000706077290 */ /* 0x002fe2000fffe1ff */
[C---:B------:R-:W-:Y:S02]  /*c1f0*/  LOP3.LUT R83, R23.reuse, 0xa0, RZ, 0xfc, !PT ;  /* 0x000000a017537812 */ /* 0x040fe400078efcff */
[C---:B------:R-:W-:Y:S02]  /*c200*/  LOP3.LUT R85, R23.reuse, 0xc0, RZ, 0xfc, !PT ;  /* 0x000000c017557812 */ /* 0x040fe400078efcff */
[----:B------:R-:W-:-:S02]  /*c210*/  LOP3.LUT R87, R23, 0xe0, RZ, 0xfc, !PT ;  /* 0x000000e017577812 */ /* 0x000fc400078efcff */
[----:B------:R-:W-:Y:S01]  /*c220*/  ISETP.GE.AND P2, PT, R23, UR7, PT ;  /* 0x0000000717007c0c */ /* 0x000fe2000bf46270 */
[----:B------:R-:W-:Y:S01]  /*c230*/  BAR.SYNC.DEFER_BLOCKING 0x0 ;  /* 0x0000000000007b1d */ /* 0x000fe20000010000 */
[----:B------:R-:W-:Y:S02]  /*c240*/  ISETP.GE.AND P3, PT, R43, UR7, PT ;  /* 0x000000072b007c0c */ /* 0x000fe4000bf66270 */
[----:B------:R-:W-:Y:S02]  /*c250*/  ISETP.GE.AND P4, PT, R45, UR7, PT ;  /* 0x000000072d007c0c */ /* 0x000fe4000bf86270 */
[----:B------:R-:W-:Y:S02]  /*c260*/  ISETP.GE.AND P5, PT, R79, UR7, PT ;  /* 0x000000074f007c0c */ /* 0x000fe4000bfa6270 */
[----:B------:R-:W-:Y:S02]  /*c270*/  LOP3.LUT R89, R23, 0x100, RZ, 0xfc, !PT ;  /* 0x0000010017597812 */ /* 0x000fe400078efcff */
[----:B------:R-:W-:-:S02]  /*c280*/  ISETP.GE.AND P6, PT, R81, UR7, PT ;  /* 0x0000000751007c0c */ /* 0x000fc4000bfc6270 */
[----:B------:R-:W-:Y:S02]  /*c290*/  LOP3.LUT R91, R23, 0x120, RZ, 0xfc, !PT ;  /* 0x00000120175b7812 */ /* 0x000fe400078efcff */
[----:B------:R-:W-:Y:S02]  /*c2a0*/  ISETP.GE.AND P1, PT, R83, UR7, PT ;  /* 0x0000000753007c0c */ /* 0x000fe4000bf26270 */
[C---:B------:R-:W-:Y:S02]  /*c2b0*/  LOP3.LUT R93, R23.reuse, 0x140, RZ, 0xfc, !PT ;  /* 0x00000140175d7812 */ /* 0x040fe400078efcff */
[C---:B------:R-:W-:Y:S02]  /*c2c0*/  LOP3.LUT R95, R23.reuse, 0x160, RZ, 0xfc, !PT ;  /* 0x00000160175f7812 */ /* 0x040fe400078efcff */
[C---:B------:R-:W-:Y:S02]  /*c2d0*/  LOP3.LUT R97, R23.reuse, 0x180, RZ, 0xfc, !PT ;  /* 0x0000018017617812 */ /* 0x040fe400078efcff */
[----:B------:R-:W-:Y:S01]  /*c2e0*/  LOP3.LUT R99, R23, 0x1a0, RZ, 0xfc, !PT ;  /* 0x000001a017637812 */ /* 0x000fe200078efcff */
[----:B------:R-:W3:Y:S01]  /*c2f0*/  @!P2 LDG.E R3, desc[UR24][R20.64] ;  /* 0x000000181403a981 */ /* 0x000ee2000c1e1900 */
[----:B------:R-:W-:-:S03]  /*c300*/  ISETP.GE.AND P2, PT, R85, UR7, PT ;  /* 0x0000000755007c0c */ /* 0x000fc6000bf46270 */
[----:B------:R-:W5:Y:S01]  /*c310*/  @!P3 LDG.E R0, desc[UR24][R20.64+0x80] ;  /* 0x000080181400b981 */ /* 0x000f62000c1e1900 */
[----:B------:R-:W-:-:S03]  /*c320*/  ISETP.GE.AND P3, PT, R87, UR7, PT ;  /* 0x0000000757007c0c */ /* 0x000fc6000bf66270 */
[----:B------:R-:W4:Y:S01]  /*c330*/  @!P4 LDG.E R5, desc[UR24][R20.64+0x100] ;  /* 0x000100181405c981 */ /* 0x000f22000c1e1900 */
[----:B------:R-:W-:-:S03]  /*c340*/  ISETP.GE.AND P4, PT, R89, UR7, PT ;  /* 0x0000000759007c0c */ /* 0x000fc6000bf86270 */
[----:B------:R-:W2:Y:S01]  /*c350*/  @!P5 LDG.E R2, desc[UR24][R20.64+0x180] ;  /* 0x000180181402d981 */ /* 0x000ea2000c1e1900 */
[----:B------:R-:W-:Y:S02]  /*c360*/  ISETP.GE.AND P5, PT, R91, UR7, PT ;  /* 0x000000075b007c0c */ /* 0x000fe4000bfa6270 */
[----:B------:R-:W-:Y:S01]  /*c370*/  LOP3.LUT R101, R23, 0x1c0, RZ, 0xfc, !PT ;  /* 0x000001c017657812 */ /* 0x000fe200078efcff */
[----:B------:R-:W2:Y:S01]  /*c380*/  @!P6 LDG.E R7, desc[UR24][R20.64+0x200] ;  /* 0x000200181407e981 */ /* 0x000ea2000c1e1900 */
        /* <DEDUP_REMOVED lines=18> */
[----:B---3--:R-:W-:Y:S04]  /*c4b0*/  STS [R128], R3 ;  /* 0x0000000380007388 */ /* 0x008fe80000000800 */
[----:B-----5:R-:W-:Y:S04]  /*c4c0*/  STS [R127+0x80], R0 ;  /* 0x000080007f007388 */ /* 0x020fe80000000800 */
        /* <DEDUP_REMOVED lines=15> */
[----:B------:R-:W1:Y:S04]  /*c5c0*/  LDS R9, [R110+0xc] ;  /* 0x00000c006e097984 */ /* 0x000e680000000800 */
[----:B------:R-:W2:Y:S04]  /*c5d0*/  LDS R5, [R110+0x4] ;  /* 0x000004006e057984 */ /* 0x000ea80000000800 */
[----:B------:R-:W3:Y:S04]  /*c5e0*/  LDS R3, [R110] ;  /* 0x000000006e037984 */ /* 0x000ee80000000800 */
[----:B------:R-:W4:Y:S04]  /*c5f0*/  LDS R7, [R110+0x8] ;  /* 0x000008006e077984 */ /* 0x000f280000000800 */
[----:B------:R-:W-:Y:S04]  /*c600*/  LDS R13, [R110+0x24] ;  /* 0x000024006e0d7984 */ /* 0x000fe80000000800 */
[----:B------:R-:W-:Y:S01]  /*c610*/  LDS R11, [R110+0x20] ;  /* 0x000020006e0b7984 */ /* 0x000fe20000000800 */
[--C-:B-1----:R-:W-:Y:S01]  /*c620*/  FADD.FTZ R9, R9, R134.reuse ;  /* 0x0000008609097221 */ /* 0x102fe20000010000 */
[----:B--2---:R-:W-:-:S04]  /*c630*/  FADD.FTZ R2, R5, R134 ;  /* 0x0000008605027221 */ /* 0x004fc80000010000 */
[----:B------:R-:W-:Y:S01]  /*c640*/  FSETP.GTU.FTZ.AND P6, PT, R9, 20, PT ;  /* 0x41a000000900780b */ /* 0x000fe20003fdc000 */
[----:B------:R-:W-:Y:S01]  /*c650*/  LDS R5, [R110+0x14] ;  /* 0x000014006e057984 */ /* 0x000fe20000000800 */
[--C-:B---3--:R-:W-:Y:S01]  /*c660*/  FADD.FTZ R0, R3, R134.reuse ;  /* 0x0000008603007221 */ /* 0x108fe20000010000 */
[----:B----4-:R-:W-:Y:S01]  /*c670*/  FADD.FTZ R4, R7, R134 ;  /* 0x0000008607047221 */ /* 0x010fe20000010000 */
[----:B------:R-:W-:Y:S01]  /*c680*/  FSETP.GTU.FTZ.AND P4, PT, R2, 20, PT ;  /* 0x41a000000200780b */ /* 0x000fe20003f9c000 */
[----:B------:R-:W1:Y:S02]  /*c690*/  LDS R3, [R110+0x10] ;  /* 0x000010006e037984 */ /* 0x000e640000000800 */
[----:B------:R-:W-:Y:S02]  /*c6a0*/  FSETP.GTU.FTZ.AND P3, PT, R0, 20, PT ;  /* 0x41a000000000780b */ /* 0x000fe40003f7c000 */
[----:B------:R-:W-:-:S04]  /*c6b0*/  FSETP.GTU.FTZ.AND P5, PT, R4, 20, PT ;  /* 0x41a000000400780b */ /* 0x000fc80003fbc000 */
[----:B------:R-:W-:Y:S01]  /*c6c0*/  @!P6 FMUL.FTZ R6, R9, -1.4426950216293334961 ;  /* 0xbfb8aa3b0906e820 */ /* 0x000fe20000410000 */
[----:B------:R-:W-:Y:S04]  /*c6d0*/  LDS R7, [R110+0x18] ;  /* 0x000018006e077984 */ /* 0x000fe80000000800 */
[----:B------:R-:W2:Y:S01]  /*c6e0*/  LDS R9, [R110+0x1c] ;  /* 0x00001c006e097984 */ /* 0x000ea20000000800 */
[----:B------:R-:W-:Y:S01]  /*c6f0*/  @!P4 FMUL.FTZ R2, R2, -1.4426950216293334961 ;  /* 0xbfb8aa3b0202c820 */ /* 0x000fe20000410000 */
[----:B------:R-:W-:Y:S02]  /*c700*/  @!P3 FMUL.FTZ R0, R0, -1.4426950216293334961 ;  /* 0xbfb8aa3b0000b820 */ /* 0x000fe40000410000 */
[----:B------:R-:W-:Y:S01]  /*c710*/  @!P5 FMUL.FTZ R4, R4, -1.4426950216293334961 ;  /* 0xbfb8aa3b0404d820 */ /* 0x000fe20000410000 */
[----:B------:R-:W3:Y:S08]  /*c720*/  @!P6 MUFU.EX2 R6, R6 ;  /* 0x000000060006e308 */ /* 0x000ef00000000800 */
[----:B------:R-:W4:Y:S08]  /*c730*/  @!P4 MUFU.EX2 R2, R2 ;  /* 0x000000020002c308 */ /* 0x000f300000000800 */
[----:B------:R-:W5:Y:S08]  /*c740*/  @!P3 MUFU.EX2 R0, R0 ;  /* 0x000000000000b308 */ /* 0x000f700000000800 */
[----:B------:R-:W0:Y:S01]  /*c750*/  @!P5 MUFU.EX2 R4, R4 ;  /* 0x000000040004d308 */ /* 0x000e220000000800 */
[----:B---3--:R-:W-:Y:S01]  /*c760*/  @!P6 FADD.FTZ R6, R6, 1 ;  /* 0x3f8000000606e421 */ /* 0x008fe20000010000 */
[----:B----4-:R-:W-:Y:S01]  /*c770*/  @!P4 FADD.FTZ R2, R2, 1 ;  /* 0x3f8000000202c421 */ /* 0x010fe20000010000 */
[----:B-1----:R-:W-:Y:S01]  /*c780*/  FADD.FTZ R10, R3, R134 ;  /* 0x00000086030a7221 */ /* 0x002fe20000010000 */
[----:B-----5:R-:W-:-:S04]  /*c790*/  @!P3 FADD.FTZ R0, R0, 1 ;  /* 0x3f8000000000b421 */ /* 0x020fc80000010000 */
[----:B------:R-:W1:Y:S01]  /*c7a0*/  @!P4 MUFU.RCP R8, R2 ;  /* 0x000000020008c308 */ /* 0x000e620000001000 */
[----:B0-----:R-:W-:-:S07]  /*c7b0*/  @!P5 FADD.FTZ R4, R4, 1 ;  /* 0x3f8000000404d421 */ /* 0x001fce0000010000 */
[----:B------:R-:W0:Y:S08]  /*c7c0*/  @!P6 MUFU.RCP R6, R6 ;  /* 0x000000060006e308 */ /* 0x000e300000001000 */
[----:B------:R-:W3:Y:S08]  /*c7d0*/  @!P3 MUFU.RCP R15, R0 ;  /* 0x00000000000fb308 */ /* 0x000ef00000001000 */
[----:B------:R-:W4:Y:S01]  /*c7e0*/  @!P5 MUFU.RCP R3, R4 ;  /* 0x000000040003d308 */ /* 0x000f220000001000 */
[--C-:B------:R-:W-:Y:S01]  /*c7f0*/  FADD.FTZ R5, R5, R134.reuse ;  /* 0x0000008605057221 */ /* 0x100fe20000010000 */
[--C-:B--2---:R-:W-:Y:S01]  /*c800*/  FADD.FTZ R9, R9, R134.reuse ;  /* 0x0000008609097221 */ /* 0x104fe20000010000 */
[--C-:B------:R-:W-:Y:S01]  /*c810*/  FADD.FTZ R13, R13, R134.reuse ;  /* 0x000000860d0d7221 */ /* 0x100fe20000010000 */
[--C-:B------:R-:W-:Y:S01]  /*c820*/  FADD.FTZ R7, R7, R134.reuse ;  /* 0x0000008607077221 */ /* 0x100fe20000010000 */
[----:B------:R-:W-:Y:S01]  /*c830*/  FADD.FTZ R11, R11, R134 ;  /* 0x000000860b0b7221 */ /* 0x000fe20000010000 */
[----:B------:R-:W-:Y:S01]  /*c840*/  FSETP.GTU.FTZ.AND P1, PT, R10, 20, PT ;  /* 0x41a000000a00780b */ /* 0x000fe20003f3c000 */
[----:B-1----:R-:W-:Y:S01]  /*c850*/  @!P4 FMUL.FTZ R63, R63, R8 ;  /* 0x000000083f3fc220 */ /* 0x002fe20000410000 */
[----:B------:R-:W-:Y:S01]  /*c860*/  FSETP.GTU.FTZ.AND P2, PT, R5, 20, PT ;  /* 0x41a000000500780b */ /* 0x000fe20003f5c000 */
[----:B0-----:R-:W-:Y:S01]  /*c870*/  @!P6 FMUL.FTZ R65, R65, R6 ;  /* 0x000000064141e220 */ /* 0x001fe20000410000 */
[----:B---3--:R-:W-:Y:S01]  /*c880*/  @!P3 FMUL.FTZ R62, R62, R15 ;  /* 0x0000000f3e3eb220 */ /* 0x008fe20000410000 */
[----:B------:R-:W-:-:S02]  /*c890*/  FSETP.GTU.FTZ.AND P4, PT, R9, 20, PT ;  /* 0x41a000000900780b */ /* 0x000fc40003f9c000 */
[----:B------:R-:W-:Y:S02]  /*c8a0*/  FSETP.GTU.FTZ.AND P6, PT, R13, 20, PT ;  /* 0x41a000000d00780b */ /* 0x000fe40003fdc000 */
[----:B------:R-:W-:Y:S01]  /*c8b0*/  FSETP.GTU.FTZ.AND P3, PT, R7, 20, PT ;  /* 0x41a000000700780b */ /* 0x000fe20003f7c000 */
[----:B----4-:R-:W-:Y:S01]  /*c8c0*/  @!P5 FMUL.FTZ R64, R64, R3 ;  /* 0x000000034040d220 */ /* 0x010fe20000410000 */
[----:B------:R-:W-:Y:S02]  /*c8d0*/  FSETP.GTU.FTZ.AND P5, PT, R11, 20, PT ;  /* 0x41a000000b00780b */ /* 0x000fe40003fbc000 */
[----:B------:R-:W-:Y:S01]  /*c8e0*/  @!P1 FMUL.FTZ R0, R10, -1.4426950216293334961 ;  /* 0xbfb8aa3b0a009820 */ /* 0x000fe20000410000 */
[----:B------:R-:W0:Y:S01]  /*c8f0*/  LDS R3, [R110+0x28] ;  /* 0x000028006e037984 */ /* 0x000e220000000800 */
[----:B------:R-:W-:-:S03]  /*c900*/  @!P2 FMUL.FTZ R2, R5, -1.4426950216293334961 ;  /* 0xbfb8aa3b0502a820 */ /* 0x000fc60000410000 */
[----:B------:R-:W-:Y:S01]  /*c910*/  @!P4 FMUL.FTZ R6, R9, -1.4426950216293334961 ;  /* 0xbfb8aa3b0906c820 */ /* 0x000fe20000410000 */
[----:B------:R-:W1:Y:S01]  /*c920*/  LDS R5, [R110+0x2c] ;  /* 0x00002c006e057984 */ /* 0x000e620000000800 */
[----:B------:R-:W-:Y:S02]  /*c930*/  @!P6 FMUL.FTZ R10, R13, -1.4426950216293334961 ;  /* 0xbfb8aa3b0d0ae820 */ /* 0x000fe40000410000 */
[----:B------:R-:W-:Y:S01]  /*c940*/  @!P3 FMUL.FTZ R4, R7, -1.4426950216293334961 ;  /* 0xbfb8aa3b0704b820 */ /* 0x000fe20000410000 */
[----:B------:R-:W-:Y:S01]  /*c950*/  LDS R9, [R110+0x34] ;  /* 0x000034006e097984 */ /* 0x000fe20000000800 */
[----:B------:R-:W-:-:S03]  /*c960*/  @!P5 FMUL.FTZ R8, R11, -1.4426950216293334961 ;  /* 0xbfb8aa3b0b08d820 */ /* 0x000fc60000410000 */
[----:B------:R-:W2:Y:S01]  /*c970*/  LDS R7, [R110+0x30] ;  /* 0x000030006e077984 */ /* 0x000ea20000000800 */
[----:B------:R-:W3:Y:S03]  /*c980*/  @!P2 MUFU.EX2 R2, R2 ;  /* 0x000000020002a308 */ /* 0x000ee60000000800 */
[----:B------:R-:W4:Y:S04]  /*c990*/  LDS R11, [R110+0x38] ;  /* 0x000038006e0b7984 */ /* 0x000f280000000800 */
[----:B------:R-:W5:Y:S01]  /*c9a0*/  LDS R13, [R110+0x3c] ;  /* 0x00003c006e0d7984 */ /* 0x000f620000000800 */
[----:B------:R-:W0:Y:S01]  /*c9b0*/  @!P4 MUFU.EX2 R6, R6 ;  /* 0x000000060006c308 */ /* 0x000e220000000800 */
[----:B------:R-:W-:Y:S07]  /*c9c0*/  BAR.SYNC.DEFER_BLOCKING 0x0 ;  /* 0x0000000000007b1d */ /* 0x000fee0000010000 */
[----:B------:R-:W1:Y:S08]  /*c9d0*/  @!P6 MUFU.EX2 R10, R10 ;  /* 0x0000000a000ae308 */ /* 0x000e700000000800 */
[----:B------:R-:W2:Y:S08]  /*c9e0*/  @!P1 MUFU.EX2 R0, R0 ;  /* 0x0000000000009308 */ /* 0x000eb00000000800 */
[----:B------:R-:W4:Y:S08]  /*c9f0*/  @!P3 MUFU.EX2 R4, R4 ;  /* 0x000000040004b308 */ /* 0x000f300000000800 */
[----:B------:R-:W5:Y:S01]  /*ca00*/  @!P5 MUFU.EX2 R8, R8 ;  /* 0x000000080008d308 */ /* 0x000f620000000800 */
[----:B---3--:R-:W-:Y:S01]  /*ca10*/  @!P2 FADD.FTZ R2, R2, 1 ;  /* 0x3f8000000202a421 */ /* 0x008fe20000010000 */
[----:B0-----:R-:W-:Y:S01]  /*ca20*/  @!P4 FADD.FTZ R6, R6, 1 ;  /* 0x3f8000000606c421 */ /* 0x001fe20000010000 */
[----:B-1----:R-:W-:Y:S01]  /*ca30*/  @!P6 FADD.FTZ R10, R10, 1 ;  /* 0x3f8000000a0ae421 */ /* 0x002fe20000010000 */
[----:B--2---:R-:W-:Y:S01]  /*ca40*/  @!P1 FADD.FTZ R0, R0, 1 ;  /* 0x3f80000000009421 */ /* 0x004fe20000010000 */
[----:B----4-:R-:W-:-:S03]  /*ca50*/  @!P3 FADD.FTZ R4, R4, 1 ;  /* 0x3f8000000404b421 */ /* 0x010fc60000010000 */
[----:B------:R-:W0:Y:S01]  /*ca60*/  @!P1 MUFU.RCP R15, R0 ;  /* 0x00000000000f9308 */ /* 0x000e220000001000 */
[----:B-----5:R-:W-:-:S07]  /*ca70*/  @!P5 FADD.FTZ R8, R8, 1 ;  /* 0x3f8000000808d421 */ /* 0x020fce0000010000 */
[----:B------:R-:W1:Y:S08]  /*ca80*/  @!P2 MUFU.RCP R2, R2 ;  /* 0x000000020002a308 */ /* 0x000e700000001000 */
[----:B------:R-:W2:Y:S08]  /*ca90*/  @!P3 MUFU.RCP R17, R4 ;  /* 0x000000040011b308 */ /* 0x000eb00000001000 */
[----:B------:R-:W3:Y:S08]  /*caa0*/  @!P4 MUFU.RCP R6, R6 ;  /* 0x000000060006c308 */ /* 0x000ef00000001000 */
[----:B------:R-:W4:Y:S08]  /*cab0*/  @!P5 MUFU.RCP R19, R8 ;  /* 0x000000080013d308 */ /* 0x000f300000001000 */
[----:B------:R-:W5:Y:S01]  /*cac0*/  @!P6 MUFU.RCP R10, R10 ;  /* 0x0000000a000ae308 */ /* 0x000f620000001000 */
[--C-:B------:R-:W-:Y:S01]  /*cad0*/  FADD.FTZ R3, R3, R134.reuse ;  /* 0x0000008603037221 */ /* 0x100fe20000010000 */
[--C-:B------:R-:W-:Y:S01]  /*cae0*/  FADD.FTZ R5, R5, R134.reuse ;  /* 0x0000008605057221 */ /* 0x100fe20000010000 */
[--C-:B------:R-:W-:Y:S01]  /*caf0*/  FADD.FTZ R7, R7, R134.reuse ;  /* 0x0000008607077221 */ /* 0x100fe20000010000 */
[--C-:B------:R-:W-:Y:S01]  /*cb00*/  FADD.FTZ R9, R9, R134.reuse ;  /* 0x0000008609097221 */ /* 0x100fe20000010000 */
[--C-:B------:R-:W-:Y:S01]  /*cb10*/  FADD.FTZ R11, R11, R134.reuse ;  /* 0x000000860b0b7221 */ /* 0x100fe20000010000 */
[----:B------:R-:W-:Y:S01]  /*cb20*/  FADD.FTZ R13, R13, R134 ;  /* 0x000000860d0d7221 */ /* 0x000fe20000010000 */
[----:B0-----:R-:W-:Y:S01]  /*cb30*/  @!P1 FMUL.FTZ R66, R66, R15 ;  /* 0x0000000f42429220 */ /* 0x001fe20000410000 */
[----:B-1----:R-:W-:Y:S01]  /*cb40*/  @!P2 FMUL.FTZ R67, R67, R2 ;  /* 0x000000024343a220 */ /* 0x002fe20000410000 */
[----:B------:R-:W-:Y:S01]  /*cb50*/  FSETP.GTU.FTZ.AND P1, PT, R3, 20, PT ;  /* 0x41a000000300780b */ /* 0x000fe20003f3c000 */
[----:B--2---:R-:W-:Y:S01]  /*cb60*/  @!P3 FMUL.FTZ R68, R68, R17 ;  /* 0x000000114444b220 */ /* 0x004fe20000410000 */
[----:B------:R-:W-:Y:S01]  /*cb70*/  FSETP.GTU.FTZ.AND P2, PT, R5, 20, PT ;  /* 0x41a000000500780b */ /* 0x000fe20003f5c000 */
[----:B---3--:R-:W-:Y:S01]  /*cb80*/  @!P4 FMUL.FTZ R69, R69, R6 ;  /* 0x000000064545c220 */ /* 0x008fe20000410000 */
[----:B----4-:R-:W-:Y:S01]  /*cb90*/  @!P5 FMUL.FTZ R70, R70, R19 ;  /* 0x000000134646d220 */ /* 0x010fe20000410000 */
[----:B------:R-:W-:-:S02]  /*cba0*/  FSETP.GTU.FTZ.AND P5, PT, R9, 20, PT ;  /* 0x41a000000900780b */ /* 0x000fc40003fbc000 */
[----:B------:R-:W-:Y:S01]  /*cbb0*/  FSETP.GTU.FTZ.AND P4, PT, R11, 20, PT ;  /* 0x41a000000b00780b */ /* 0x000fe20003f9c000 */
[----:B-----5:R-:W-:Y:S01]  /*cbc0*/  @!P6 FMUL.FTZ R71, R71, R10 ;  /* 0x0000000a4747e220 */ /* 0x020fe20000410000 */
[----:B------:R-:W-:Y:S02]  /*cbd0*/  FSETP.GTU.FTZ.AND P6, PT, R7, 20, PT ;  /* 0x41a000000700780b */ /* 0x000fe40003fdc000 */
[----:B------:R-:W-:Y:S02]  /*cbe0*/  FSETP.GTU.FTZ.AND P3, PT, R13, 20, PT ;  /* 0x41a000000d00780b */ /* 0x000fe40003f7c000 */
[----:B------:R-:W-:Y:S01]  /*cbf0*/  MOV R10, UR7 ;  /* 0x00000007000a7c02 */ /* 0x000fe20008000f00 */
[----:B------:R-:W-:Y:S01]  /*cc00*/  @!P1 FMUL.FTZ R0, R3, -1.4426950216293334961 ;  /* 0xbfb8aa3b03009820 */ /* 0x000fe20000410000 */
[----:B------:R-:W-:Y:S01]  /*cc10*/  STS [R110], R61 ;  /* 0x0000003d6e007388 */ /* 0x000fe20000000800 */
[----:B------:R-:W-:Y:S02]  /*cc20*/  @!P2 FMUL.FTZ R2, R5, -1.4426950216293334961 ;  /* 0xbfb8aa3b0502a820 */ /* 0x000fe40000410000 */
[----:B------:R-:W-:Y:S01]  /*cc30*/  @!P5 FMUL.FTZ R4, R9, -1.4426950216293334961 ;  /* 0xbfb8aa3b0904d820 */ /* 0x000fe20000410000 */
[----:B------:R-:W-:Y:S01]  /*cc40*/  STS [R110+0x4], R60 ;  /* 0x0000043c6e007388 */ /* 0x000fe20000000800 */
[----:B------:R-:W-:-:S02]  /*cc50*/  @!P4 FMUL.FTZ R5, R11, -1.4426950216293334961 ;  /* 0xbfb8aa3b0b05c820 */ /* 0x000fc40000410000 */
[----:B------:R-:W-:Y:S01]  /*cc60*/  @!P6 FMUL.FTZ R3, R7, -1.4426950216293334961 ;  /* 0xbfb8aa3b0703e820 */ /* 0x000fe20000410000 */
[----:B------:R-:W-:Y:S01]  /*cc70*/  STS [R110+0x8], R59 ;  /* 0x0000083b6e007388 */ /* 0x000fe20000000800 */
[----:B------:R-:W-:-:S03]  /*cc80*/  @!P3 FMUL.FTZ R6, R13, -1.4426950216293334961 ;  /* 0xbfb8aa3b0d06b820 */ /* 0x000fc60000410000 */
        /* <DEDUP_REMOVED lines=40> */
[----:B--2---:R-:W-:-:S05]  /*cf10*/  @!P2 FADD.FTZ R2, R2, 1 ;  /* 0x3f8000000202a421 */ /* 0x004fca0000010000 */
[----:B------:R-:W0:Y:S01]  /*cf20*/  @!P3 MUFU.EX2 R6, R6 ;  /* 0x000000060006b308 */ /* 0x000e220000000800 */
[----:B----4-:R-:W-:Y:S01]  /*cf30*/  @!P5 FADD.FTZ R4, R4, 1 ;  /* 0x3f8000000404d421 */ /* 0x010fe20000010000 */
[----:B------:R-:W-:Y:S02]  /*cf40*/  UMOV UR7, URZ ;  /* 0x000000ff00077c82 */ /* 0x000fe40008000000 */
[----:B------:R-:W-:-:S04]  /*cf50*/  UIMAD.WIDE.U32 UR8, UR28, UR10, UR6 ;  /* 0x0000000a1c0872a5 */ /* 0x000fc8000f8e0006 */
[----:B------:R-:W1:Y:S01]  /*cf60*/  @!P1 MUFU.RCP R41, R0 ;  /* 0x0000000000299308 */ /* 0x000e620000001000 */
[----:B-----5:R-:W-:Y:S01]  /*cf70*/  @!P4 FADD.FTZ R5, R5, 1 ;  /* 0x3f8000000505c421 */ /* 0x020fe20000010000 */
[----:B------:R-:W-:Y:S01]  /*cf80*/  UIMAD UR9, UR28, UR11, UR9 ;  /* 0x0000000b1c0972a4 */ /* 0x000fe2000f8e0209 */
[----:B------:R-:W2:Y:S05]  /*cf90*/  LDCU.64 UR10, c[0x0][0x550] ;  /* 0x0000aa00ff0a77ac */ /* 0x000eaa0008000a00 */
[----:B------:R-:W4:Y:S01]  /*cfa0*/  @!P6 MUFU.RCP R3, R3 ;  /* 0x000000030003e308 */ /* 0x000f220000001000 */
[----:B------:R-:W-:-:S07]  /*cfb0*/  UIMAD.WIDE.U32 UR8, UR12, UR26, UR8 ;  /* 0x0000001a0c0872a5 */ /* 0x000fce000f8e0008 */
[----:B------:R-:W5:Y:S08]  /*cfc0*/  @!P2 MUFU.RCP R2, R2 ;  /* 0x000000020002a308 */ /* 0x000f700000001000 */
[----:B------:R-:W3:Y:S08]  /*cfd0*/  @!P5 MUFU.RCP R4, R4 ;  /* 0x000000040004d308 */ /* 0x000ef00000001000 */
[----:B------:R-:W2:Y:S01]  /*cfe0*/  @!P4 MUFU.RCP R5, R5 ;  /* 0x000000050005c308 */ /* 0x000ea20000001000 */
[----:B0-----:R-:W-:Y:S01]  /*cff0*/  @!P3 FADD.FTZ R6, R6, 1 ;  /* 0x3f8000000606b421 */ /* 0x001fe20000010000 */
[----:B------:R-:W-:Y:S01]  /*d000*/  UIMAD UR9, UR12, UR27, UR9 ;  /* 0x0000001b0c0972a4 */ /* 0x000fe2000f8e0209 */
[----:B-1----:R-:W-:Y:S01]  /*d010*/  @!P1 FMUL.FTZ R72, R72, R41 ;  /* 0x0000002948489220 */ /* 0x002fe20000410000 */
[----:B------:R-:W-:Y:S01]  /*d020*/  IADD3 R0, P1, PT, R23, UR8, RZ ;  /* 0x0000000817007c10 */ /* 0x000fe2000ff3e0ff */
[----:B----4-:R-:W-:-:S03]  /*d030*/  @!P6 FMUL.FTZ R74, R74, R3 ;  /* 0x000000034a4ae220 */ /* 0x010fc60000410000 */
[----:B------:R-:W0:Y:S01]  /*d040*/  @!P3 MUFU.RCP R6, R6 ;  /* 0x000000060006b308 */ /* 0x000e220000001000 */
[----:B-----5:R-:W-:Y:S01]  /*d050*/  @!P2 FMUL.FTZ R73, R73, R2 ;  /* 0x000000024949a220 */ /* 0x020fe20000410000 */
[----:B---3--:R-:W-:Y:S01]  /*d060*/  @!P5 FMUL.FTZ R75, R75, R4 ;  /* 0x000000044b4bd220 */ /* 0x008fe20000410000 */
[----:B------:R-:W-:Y:S02]  /*d070*/  IADD3.X R3, PT, PT, RZ, UR9, RZ, P1, !PT ;  /* 0x00000009ff037c10 */ /* 0x000fe40008ffe4ff */
[-C--:B------:R-:W-:Y:S01]  /*d080*/  ISETP.GE.AND P1, PT, R23, R8.reuse, PT ;  /* 0x000000081700720c */ /* 0x080fe20003f26270 */
[----:B------:R-:W1:Y:S01]  /*d090*/  LDCU.64 UR8, c[0x0][0x518] ;  /* 0x0000a300ff0877ac */ /* 0x000e620008000a00 */
[-C--:B------:R-:W-:Y:S01]  /*d0a0*/  ISETP.GE.AND P2, PT, R43, R8.reuse, PT ;  /* 0x000000082b00720c */ /* 0x080fe20003f46270 */
[----:B--2---:R-:W-:Y:S01]  /*d0b0*/  @!P4 FMUL.FTZ R76, R76, R5 ;  /* 0x000000054c4cc220 */ /* 0x004fe20000410000 */
[-C--:B------:R-:W-:Y:S02]  /*d0c0*/  ISETP.GE.AND P4, PT, R45, R8.reuse, PT ;  /* 0x000000082d00720c */ /* 0x080fe40003f86270 */
[----:B------:R-:W-:-:S02]  /*d0d0*/  ISETP.GE.AND P5, PT, R79, R8, PT ;  /* 0x000000084f00720c */ /* 0x000fc40003fa6270 */
        /* <DEDUP_REMOVED lines=68> */
[----:B-1----:R-:W-:-:S05]  /*d520*/  UIMAD.WIDE.U32 UR6, UR28, UR8, UR6 ;  /* 0x000000081c0672a5 */ /* 0x002fca000f8e0006 */
[----:B------:R-:W1:Y:S01]  /*d530*/  LDS R0, [UR23+0x1080] ;  /* 0x00108017ff007984 */ /* 0x000e620008000800 */
[----:B------:R-:W-:Y:S01]  /*d540*/  UIMAD UR7, UR28, UR9, UR7 ;  /* 0x000000091c0772a4 */ /* 0x000fe2000f8e0207 */
[----:B------:R-:W4:Y:S03]  /*d550*/  LDCU.64 UR8, c[0x0][0x560] ;  /* 0x0000ac00ff0877ac */ /* 0x000f260008000a00 */
[----:B0-----:R-:W-:Y:S01]  /*d560*/  UIMAD.WIDE.U32 UR6, UR12, UR10, UR6 ;  /* 0x0000000a0c0672a5 */ /* 0x001fe2000f8e0006 */
[----:B--2---:R-:W-:-:S03]  /*d570*/  FADD.FTZ R62, R62, R135 ;  /* 0x000000873e3e7221 */ /* 0x004fc60000010000 */
        /* <DEDUP_REMOVED lines=8> */
[-C--:B-1----:R-:W-:Y:S02]  /*d600*/  ISETP.GE.AND P2, PT, R23, R0.reuse, PT ;  /* 0x000000001700720c */ /* 0x082fe40003f46270 */
        /* <DEDUP_REMOVED lines=53> */
.L_x_6627:
        /* <DEDUP_REMOVED lines=41> */
.L_x_6698:
[----:B------:R-:W-:Y:S05]  /*dbf0*/  BSYNC.RECONVERGENT B0 ;  /* 0x0000000000007941 */ /* 0x000fea0003800200 */
.L_x_6697:
        /* <DEDUP_REMOVED lines=39> */
.L_x_6700:
[----:B------:R-:W-:Y:S05]  /*de70*/  BSYNC.RECONVERGENT B0 ;  /* 0x0000000000007941 */ /* 0x000fea0003800200 */
.L_x_6699:
[----:B------:R-:W-:Y:S05]  /*de80*/  @P0 EXIT ;  /* 0x000000000000094d */ /* 0x000fea0003800000 */
[----:B------:R-:W3:Y:S01]  /*de90*/  S2UR UR21, SR_CTAID.Y ;  /* 0x00000000001579c3 */ /* 0x000ee20000002600 */
[----:B------:R-:W3:Y:S01]  /*dea0*/  LDCU.64 UR22, c[0x0][0x3b8] ;  /* 0x00007700ff1677ac */ /* 0x000ee20008000a00 */
[----:B------:R-:W-:Y:S01]  /*deb0*/  BSSY.RECONVERGENT B0, `(.L_x_6701) ;  /* 0x000005b000007945 */ /* 0x000fe20003800200 */
[----:B------:R-:W4:Y:S05]  /*dec0*/  LDCU.64 UR8, c[0x0][0x4e8] ;  /* 0x00009d00ff0877ac */ /* 0x000f2a0008000a00 */
[----:B------:R-:W0:Y:S01]  /*ded0*/  S2UR UR20, SR_CgaCtaId ;  /* 0x00000000001479c3 */ /* 0x000e220000008800 */
[----:B------:R-:W1:Y:S01]  /*dee0*/  LDCU.64 UR26, c[0x0][0x448] ;  /* 0x00008900ff1a77ac */ /* 0x000e620008000a00 */
[----:B------:R-:W2:Y:S01]  /*def0*/  LDCU.64 UR16, c[0x0][0x4c8] ;  /* 0x00009900ff1077ac */ /* 0x000ea20008000a00 */
[----:B------:R-:W0:Y:S01]  /*df00*/  LDCU.64 UR18, c[0x0][0x4a8] ;  /* 0x00009500ff1277ac */ /* 0x000e220008000a00 */
[----:B------:R-:W0:Y:S01]  /*df10*/  LDCU.64 UR42, c[0x0][0x3e0] ;  /* 0x00007c00ff2a77ac */ /* 0x000e220008000a00 */
[----:B---3--:R-:W-:-:S02]  /*df20*/  UIMAD.WIDE.U32 UR10, UR21, UR22, URZ ;  /* 0x00000016150a72a5 */ /* 0x008fc4000f8e00ff */
[----:B----4-:R-:W-:Y:S02]  /*df30*/  UIMAD.WIDE.U32 UR4, UR12, UR8, URZ ;  /* 0x000000080c0472a5 */ /* 0x010fe4000f8e00ff */
[----:B------:R-:W-:Y:S02]  /*df40*/  UIMAD UR23, UR21, UR23, UR11 ;  /* 0x00000017151772a4 */ /* 0x000fe4000f8e020b */
[----:B-1----:R-:W-:Y:S02]  /*df50*/  ULEA UR26, UP0, UR10, UR26, 0x3 ;  /* 0x0000001a0a1a7291 */ /* 0x002fe4000f8018ff */
[----:B--2---:R-:W-:Y:S02]  /*df60*/  UIMAD.WIDE.U32 UR6, UR12, UR16, URZ ;  /* 0x000000100c0672a5 */ /* 0x004fe4000f8e00ff */
[----:B------:R-:W-:Y:S02]  /*df70*/  UIMAD UR16, UR12, UR9, UR5 ;  /* 0x000000090c1072a4 */ /* 0x000fe4000f8e0205 */
[----:B0-----:R-:W-:-:S02]  /*df80*/  UIMAD.WIDE.U32 UR8, UR12, UR18, URZ ;  /* 0x000000120c0872a5 */ /* 0x001fc4000f8e00ff */
        /* <DEDUP_REMOVED lines=9> */
[----:B------:R-:W0:Y:S01]  /*e020*/  LDCU.128 UR28, c[0x0][0x530] ;  /* 0x0000a600ff1c77ac */ /* 0x000e220008000c00 */
[----:B------:R-:W-:-:S02]  /*e030*/  UIMAD UR12, UR12, UR19, UR9 ;  /* 0x000000130c0c72a4 */ /* 0x000fc4000f8e0209 */
[----:B------:R-:W-:-:S12]  /*e040*/  ULEA UR10, UR20, UR10, 0x18 ;  /* 0x0000000a140a7291 */ /* 0x000fd8000f8ec0ff */
.L_x_6702:
[C---:B------:R-:W-:Y:S01]  /*e050*/  LEA R0, R11.reuse, UR10, 0x3 ;  /* 0x0000000a0b007c11 */ /* 0x040fe2000f8e18ff */
[C---:B0-----:R-:W-:Y:S01]  /*e060*/  IMAD.WIDE.U32 R6, R11.reuse, UR42, RZ ;  /* 0x0000002a0b067c25 */ /* 0x041fe2000f8e00ff */
[----:B------:R-:W-:Y:S02]  /*e070*/  MOV R2, UR8 ;  /* 0x0000000800027c02 */ /* 0x000fe40008000f00 */
[----:B------:R-:W-:Y:S01]  /*e080*/  SHF.R.S32.HI R10, RZ, 0x1f, R11 ;  /* 0x0000001fff0a7819 */ /* 0x000fe2000001140b */
[----:B------:R-:W1:Y:S01]  /*e090*/  LDS.64 R12, [R0+0x3af0] ;  /* 0x003af000000c7984 */ /* 0x000e620000000a00 */
[----:B------:R-:W-:Y:S02]  /*e0a0*/  MOV R5, UR12 ;  /* 0x0000000c00057c02 */ /* 0x000fe40008000f00 */
[----:B------:R-:W-:Y:S01]  /*e0b0*/  MOV R4, R2 ;  /* 0x0000000200047202 */ /* 0x000fe20000000f00 */
[C---:B--2---:R-:W-:Y:S01]  /*e0c0*/  IMAD R2, R10.reuse, UR32, RZ ;  /* 0x000000200a027c24 */ /* 0x044fe2000f8e02ff */
[----:B------:R-:W-:Y:S01]  /*e0d0*/  MOV R3, UR9 ;  /* 0x0000000900037c02 */ /* 0x000fe20008000f00 */
[----:B------:R-:W-:Y:S01]  /*e0e0*/  IMAD R8, R10, UR42, RZ ;  /* 0x0000002a0a087c24 */ /* 0x000fe2000f8e02ff */
[----:B------:R-:W2:Y:S01]  /*e0f0*/  LDS.64 R14, [R0+0x42f0] ;  /* 0x0042f000000e7984 */ /* 0x000ea20000000a00 */
        /* <DEDUP_REMOVED lines=11> */
[----:B------:R1:W2:Y:S01]  /*e1b0*/  LDG.E.64 R16, desc[UR24][R8.64] ;  /* 0x0000001808107981 */ /* 0x0002a2000c1e1b00 */
[----:B------:R-:W-:Y:S01]  /*e1c0*/  MOV R6, UR6 ;  /* 0x0000000600067c02 */ /* 0x000fe20008000f00 */
[C---:B---3--:R-:W-:Y:S01]  /*e1d0*/  IMAD R18, R10.reuse, UR34, RZ ;  /* 0x000000220a127c24 */ /* 0x048fe2000f8e02ff */
[----:B------:R-:W-:Y:S01]  /*e1e0*/  MOV R5, UR15 ;  /* 0x0000000f00057c02 */ /* 0x000fe20008000f00 */
[----:B------:R-:W-:Y:S01]  /*e1f0*/  IMAD R20, R10, UR44, RZ ;  /* 0x0000002c0a147c24 */ /* 0x000fe2000f8e02ff */
        /* <DEDUP_REMOVED lines=12> */
[-C--:B--2---:R-:W-:Y:S01]  /*e2c0*/  FMUL.FTZ R5, R15, R17.reuse ;  /* 0x000000110f057220 */ /* 0x084fe20000410000 */
[----:B------:R-:W-:-:S03]  /*e2d0*/  FMUL.FTZ R0, R14, R17 ;  /* 0x000000110e007220 */ /* 0x000fc60000410000 */
[-C--:B------:R-:W-:Y:S01]  /*e2e0*/  FFMA.FTZ R13, R14, R16.reuse, R5 ;  /* 0x000000100e0d7223 */ /* 0x080fe20000010005 */
[----:B------:R-:W-:-:S04]  /*e2f0*/  FFMA.FTZ R17, R15, R16, -R0 ;  /* 0x000000100f117223 */ /* 0x000fc80000010800 */
[----:B------:R0:W-:Y:S04]  /*e300*/  REDG.E.ADD.F32.FTZ.RN.STRONG.GPU desc[UR24][R2.64], R13 ;  /* 0x0000000d020079a6 */ /* 0x0001e8000c12f318 */
[----:B------:R0:W-:Y:S04]  /*e310*/  REDG.E.ADD.F32.FTZ.RN.STRONG.GPU desc[UR24][R2.64+0x4], R17 ;  /* 0x00000411020079a6 */ /* 0x0001e8000c12f318 */
[----:B------:R-:W2:Y:S01]  /*e320*/  LDG.E.64 R8, desc[UR24][R8.64] ;  /* 0x0000001808087981 */ /* 0x000ea2000c1e1b00 */
[----:B------:R-:W-:Y:S01]  /*e330*/  MOV R4, UR4 ;  /* 0x0000000400047c02 */ /* 0x000fe20008000f00 */
[----:B----4-:R-:W-:Y:S01]  /*e340*/  IMAD R10, R10, UR36, RZ ;  /* 0x000000240a0a7c24 */ /* 0x010fe2000f8e02ff */
        /* <DEDUP_REMOVED lines=18> */
.L_x_6701:
[----:B------:R-:W-:Y:S05]  /*e470*/  EXIT ;  /* 0x000000000000794d */ /* 0x000fea0003800000 */
.L_x_6666:
[----:B------:R-:W-:Y:S01]  /*e480*/  HFMA2 R205, -RZ, RZ, 0, 5.9604644775390625e-08 ;  /* 0x00000001ffcd7431 */ /* 0x000fe200000001ff */
[----:B------:R-:W-:Y:S02]  /*e490*/  MOV R203, R13 ;  /* 0x0000000d00cb7202 */ /* 0x000fe40000000f00 */
[----:B------:R-:W-:Y:S02]  /*e4a0*/  MOV R206, RZ ;  /* 0x000000ff00ce7202 */ /* 0x000fe40000000f00 */
[----:B------:R-:W-:-:S07]  /*e4b0*/  MOV R2, 0xffffffff ;  /* 0xffffffff00027802 */ /* 0x000fce0000000f00 */
[----:B0-2--5:R-:W-:Y:S05]  /*e4c0*/  WARPSYNC.COLLECTIVE R2, `(.L_x_6703) ;  /* 0x0000000002087348 */ /* 0x025fea0003c00000 */
[----:B------:R1:W3:Y:S02]  /*e4d0*/  SHFL.UP P6, R19, R203, R205, R206 ;  /* 0x040000cdcb137389 */ /* 0x0002e400000c00ce */
[----:B0123-5:R-:W-:Y:S05]  /*e4e0*/  ENDCOLLECTIVE ;  /* 0x000000000000791b */ /* 0x02ffea0003800000 */
.L_x_6703:
[----:B------:R-:W-:Y:S02]  /*e4f0*/  MOV R203, R18 ;  /* 0x0000001200cb7202 */ /* 0x000fe40000000f00 */
[----:B------:R-:W-:-:S07]  /*e500*/  MOV R12, R19 ;  /* 0x00000013000c7202 */ /* 0x000fce0000000f00 */
[----:B------:R-:W-:Y:S05]  /*e510*/  WARPSYNC.COLLECTIVE R2, `(.L_x_6704) ;  /* 0x0000000002087348 */ /* 0x000fea0003c00000 */
[----:B------:R0:W1:Y:S02]  /*e520*/  SHFL.UP P6, R19, R203, R205, R206 ;  /* 0x040000cdcb137389 */ /* 0x00006400000c00ce */
[----:B01----:R-:W-:Y:S05]  /*e530*/  ENDCOLLECTIVE ;  /* 0x000000000000791b */ /* 0x003fea0003800000 */
.L_x_6704:
[----:B------:R-:W-:Y:S02]  /*e540*/  MOV R203, R198 ;  /* 0x000000c600cb7202 */ /* 0x000fe40000000f00 */
[----:B------:R-:W-:-:S07]  /*e550*/  MOV R14, R19 ;  /* 0x00000013000e7202 */ /* 0x000fce0000000f00 */
[----:B------:R-:W-:Y:S05]  /*e560*/  WARPSYNC.COLLECTIVE R2, `(.L_x_6705) ;  /* 0x0000000002087348 */ /* 0x000fea0003c00000 */
[----:B------:R0:W1:Y:S02]  /*e570*/  SHFL.UP P6, R19, R203, R205, R206 ;  /* 0x040000cdcb137389 */ /* 0x00006400000c00ce */
[----:B01----:R-:W-:Y:S05]  /*e580*/  ENDCOLLECTIVE ;  /* 0x000000000000791b */ /* 0x003fea0003800000 */
.L_x_6705:
[----:B------:R-:W-:Y:S02]  /*e590*/  MOV R203, R200 ;  /* 0x000000c800cb7202 */ /* 0x000fe40000000f00 */
[----:B------:R-:W-:-:S07]  /*e5a0*/  MOV R15, R19 ;  /* 0x00000013000f7202 */ /* 0x000fce0000000f00 */
[----:B------:R-:W-:Y:S05]  /*e5b0*/  WARPSYNC.COLLECTIVE R2, `(.L_x_6706) ;  /* 0x0000000002087348 */ /* 0x000fea0003c00000 */
[----:B------:R0:W1:Y:S02]  /*e5c0*/  SHFL.UP P6, R19, R203, R205, R206 ;  /* 0x040000cdcb137389 */ /* 0x00006400000c00ce */
[----:B01----:R-:W-:Y:S05]  /*e5d0*/  ENDCOLLECTIVE ;  /* 0x000000000000791b */ /* 0x003fea0003800000 */
.L_x_6706:
[----:B------:R-:W-:Y:S02]  /*e5e0*/  HFMA2 R205, -RZ, RZ, 0, 1.1920928955078125e-07 ;  /* 0x00000002ffcd7431 */ /* 0x000fe400000001ff */
[-C--:B------:R-:W-:Y:S01]  /*e5f0*/  FMUL.FTZ R202, R18, R19.reuse ;  /* 0x0000001312ca7220 */ /* 0x080fe20000410000 */
[----:B------:R-:W-:-:S03]  /*e600*/  FMUL.FTZ R201, R13, R19 ;  /* 0x000000130dc97220 */ /* 0x000fc60000410000 */
[CC--:B------:R-:W-:Y:S01]  /*e610*/  FFMA.FTZ R19, R13.reuse, R15.reuse, -R202 ;  /* 0x0000000f0d137223 */ /* 0x0c0fe200000108ca */
[CC--:B------:R-:W-:Y:S01]  /*e620*/  FMUL.FTZ R202, R18.reuse, R14.reuse ;  /* 0x0000000e12ca7220 */ /* 0x0c0fe20000410000 */
[----:B------:R-:W-:Y:S01]  /*e630*/  FFMA.FTZ R201, R18, R15, R201 ;  /* 0x0000000f12c97223 */ /* 0x000fe200000100c9 */
[C---:B------:R-:W-:Y:S01]  /*e640*/  FMUL.FTZ R15, R13.reuse, R14 ;  /* 0x0000000e0d0f7220 */ /* 0x040fe20000410000 */
        /* <DEDUP_REMOVED lines=8> */
.L_x_6707:
[----:B------:R-:W-:Y:S02]  /*e6d0*/  MOV R203, R18 ;  /* 0x0000001200cb7202 */ /* 0x000fe40000000f00 */
[----:B------:R-:W-:-:S07]  /*e6e0*/  MOV R12, R19 ;  /* 0x00000013000c7202 */ /* 0x000fce0000000f00 */
[----:B------:R-:W-:Y:S05]  /*e6f0*/  WARPSYNC.COLLECTIVE R2, `(.L_x_6708) ;  /* 0x0000000002087348 */ /* 0x000fea0003c00000 */
[----:B------:R0:W1:Y:S02]  /*e700*/  SHFL.UP P6, R19, R203, R205, R206 ;  /* 0x040000cdcb137389 */ /* 0x00006400000c00ce */
[----:B01----:R-:W-:Y:S05]  /*e710*/  ENDCOLLECTIVE ;  /* 0x000000000000791b */ /* 0x003fea0003800000 */
.L_x_6708:
[----:B------:R-:W-:Y:S02]  /*e720*/  MOV R203, R198 ;  /* 0x000000c600cb7202 */ /* 0x000fe40000000f00 */
[----:B------:R-:W-:-:S07]  /*e730*/  MOV R14, R19 ;  /* 0x00000013000e7202 */ /* 0x000fce0000000f00 */
[----:B------:R-:W-:Y:S05]  /*e740*/  WARPSYNC.COLLECTIVE R2, `(.L_x_6709) ;  /* 0x0000000002087348 */ /* 0x000fea0003c00000 */
[----:B------:R0:W1:Y:S02]  /*e750*/  SHFL.UP P6, R19, R203, R205, R206 ;  /* 0x040000cdcb137389 */ /* 0x00006400000c00ce */
[----:B01----:R-:W-:Y:S05]  /*e760*/  ENDCOLLECTIVE ;  /* 0x000000000000791b */ /* 0x003fea0003800000 */
.L_x_6709:
[----:B------:R-:W-:Y:S02]  /*e770*/  MOV R203, R200 ;  /* 0x000000c800cb7202 */ /* 0x000fe40000000f00 */
[----:B------:R-:W-:-:S07]  /*e780*/  MOV R15, R19 ;  /* 0x00000013000f7202 */ /* 0x000fce0000000f00 */
[----:B------:R-:W-:Y:S05]  /*e790*/  WARPSYNC.COLLECTIVE R2, `(.L_x_6710) ;  /* 0x0000000002087348 */ /* 0x000fea0003c00000 */
[----:B------:R0:W1:Y:S02]  /*e7a0*/  SHFL.UP P6, R19, R203, R205, R206 ;  /* 0x040000cdcb137389 */ /* 0x00006400000c00ce */
[----:B01----:R-:W-:Y:S05]  /*e7b0*/  ENDCOLLECTIVE ;  /* 0x000000000000791b */ /* 0x003fea0003800000 */
.L_x_6710:
[----:B------:R-:W-:Y:S02]  /*e7c0*/  HFMA2 R205, -RZ, RZ, 0, 2.384185791015625e-07 ;  /* 0x00000004ffcd7431 */ /* 0x000fe400000001ff */
        /* <DEDUP_REMOVED lines=14> */
.L_x_6711:
[----:B------:R-:W-:Y:S02]  /*e8b0*/  MOV R203, R18 ;  /* 0x0000001200cb7202 */ /* 0x000fe40000000f00 */
[----:B------:R-:W-:-:S07]  /*e8c0*/  MOV R12, R19 ;  /* 0x00000013000c7202 */ /* 0x000fce0000000f00 */
[----:B------:R-:W-:Y:S05]  /*e8d0*/  WARPSYNC.COLLECTIVE R2, `(.L_x_6712) ;  /* 0x0000000002087348 */ /* 0x000fea0003c00000 */
[----:B------:R0:W1:Y:S02]  /*e8e0*/  SHFL.UP P6, R19, R203, R205, R206 ;  /* 0x040000cdcb137389 */ /* 0x00006400000c00ce */
[----:B01----:R-:W-:Y:S05]  /*e8f0*/  ENDCOLLECTIVE ;  /* 0x000000000000791b */ /* 0x003fea0003800000 */
.L_x_6712:
[----:B------:R-:W-:Y:S02]  /*e900*/  MOV R203, R198 ;  /* 0x000000c600cb7202 */ /* 0x000fe40000000f00 */
[----:B------:R-:W-:-:S07]  /*e910*/  MOV R14, R19 ;  /* 0x00000013000e7202 */ /* 0x000fce0000000f00 */
[----:B------:R-:W-:Y:S05]  /*e920*/  WARPSYNC.COLLECTIVE R2, `(.L_x_6713) ;  /* 0x0000000002087348 */ /* 0x000fea0003c00000 */
[----:B------:R0:W1:Y:S02]  /*e930*/  SHFL.UP P6, R19, R203, R205, R206 ;  /* 0x040000cdcb137389 */ /* 0x00006400000c00ce */
[----:B01----:R-:W-:Y:S05]  /*e940*/  ENDCOLLECTIVE ;  /* 0x000000000000791b */ /* 0x003fea0003800000 */
.L_x_6713:
[----:B------:R-:W-:Y:S02]  /*e950*/  MOV R203, R200 ;  /* 0x000000c800cb7202 */ /* 0x000fe40000000f00 */
[----:B------:R-:W-:-:S07]  /*e960*/  MOV R15, R19 ;  /* 0x00000013000f7202 */ /* 0x000fce0000000f00 */
[----:B------:R-:W-:Y:S05]  /*e970*/  WARPSYNC.COLLECTIVE R2, `(.L_x_6714) ;  /* 0x0000000002087348 */ /* 0x000fea0003c00000 */
[----:B------:R0:W1:Y:S02]  /*e980*/  SHFL.UP P6, R19, R203, R205, R206 ;  /* 0x040000cdcb137389 */ /* 0x00006400000c00ce */
[----:B01----:R-:W-:Y:S05]  /*e990*/  ENDCOLLECTIVE ;  /* 0x000000000000791b */ /* 0x003fea0003800000 */
.L_x_6714:
[----:B------:R-:W-:Y:S02]  /*e9a0*/  HFMA2 R205, -RZ, RZ, 0, 4.76837158203125e-07 ;  /* 0x00000008ffcd7431 */ /* 0x000fe400000001ff */
        /* <DEDUP_REMOVED lines=14> */
.L_x_6715:
[----:B------:R-:W-:Y:S02]  /*ea90*/  MOV R203, R18 ;  /* 0x0000001200cb7202 */ /* 0x000fe40000000f00 */
[----:B------:R-:W-:-:S07]  /*eaa0*/  MOV R12, R19 ;  /* 0x00000013000c7202 */ /* 0x000fce0000000f00 */
[----:B------:R-:W-:Y:S05]  /*eab0*/  WARPSYNC.COLLECTIVE R2, `(.L_x_6716) ;  /* 0x0000000002087348 */ /* 0x000fea0003c00000 */
[----:B------:R0:W1:Y:S02]  /*eac0*/  SHFL.UP P6, R19, R203, R205, R206 ;  /* 0x040000cdcb137389 */ /* 0x00006400000c00ce */
[----:B01----:R-:W-:Y:S05]  /*ead0*/  ENDCOLLECTIVE ;  /* 0x000000000000791b */ /* 0x003fea0003800000 */
.L_x_6716:
[----:B------:R-:W-:Y:S02]  /*eae0*/  MOV R203, R198 ;  /* 0x000000c600cb7202 */ /* 0x000fe40000000f00 */
[----:B------:R-:W-:-:S07]  /*eaf0*/  MOV R14, R19 ;  /* 0x00000013000e7202 */ /* 0x000fce0000000f00 */
[----:B------:R-:W-:Y:S05]  /*eb00*/  WARPSYNC.COLLECTIVE R2, `(.L_x_6717) ;  /* 0x0000000002087348 */ /* 0x000fea0003c00000 */
[----:B------:R0:W1:Y:S02]  /*eb10*/  SHFL.UP P6, R19, R203, R205, R206 ;  /* 0x040000cdcb137389 */ /* 0x00006400000c00ce */
[----:B01----:R-:W-:Y:S05]  /*eb20*/  ENDCOLLECTIVE ;  /* 0x000000000000791b */ /* 0x003fea0003800000 */
.L_x_6717:
[----:B------:R-:W-:Y:S02]  /*eb30*/  MOV R203, R200 ;  /* 0x000000c800cb7202 */ /* 0x000fe40000000f00 */
[----:B------:R-:W-:-:S07]  /*eb40*/  MOV R15, R19 ;  /* 0x00000013000f7202 */ /* 0x000fce0000000f00 */
[----:B------:R-:W-:Y:S05]  /*eb50*/  WARPSYNC.COLLECTIVE R2, `(.L_x_6718) ;  /* 0x0000000002087348 */ /* 0x000fea0003c00000 */
[----:B------:R0:W1:Y:S02]  /*eb60*/  SHFL.UP P6, R19, R203, R205, R206 ;  /* 0x040000cdcb137389 */ /* 0x00006400000c00ce */
[----:B01----:R-:W-:Y:S05]  /*eb70*/  ENDCOLLECTIVE ;  /* 0x000000000000791b */ /* 0x003fea0003800000 */
.L_x_6718:
[----:B------:R-:W-:Y:S02]  /*eb80*/  HFMA2 R205, -RZ, RZ, 0, 9.5367431640625e-07 ;  /* 0x00000010ffcd7431 */ /* 0x000fe400000001ff */
        /* <DEDUP_REMOVED lines=14> */
.L_x_6719:
[----:B------:R-:W-:Y:S02]  /*ec70*/  MOV R203, R18 ;  /* 0x0000001200cb7202 */ /* 0x000fe40000000f00 */
[----:B------:R-:W-:-:S07]  /*ec80*/  MOV R12, R19 ;  /* 0x00000013000c7202 */ /* 0x000fce0000000f00 */
[----:B------:R-:W-:Y:S05]  /*ec90*/  WARPSYNC.COLLECTIVE R2, `(.L_x_6720) ;  /* 0x0000000002087348 */ /* 0x000fea0003c00000 */
[----:B------:R0:W1:Y:S02]  /*eca0*/  SHFL.UP P6, R19, R203, R205, R206 ;  /* 0x040000cdcb137389 */ /* 0x00006400000c00ce */
[----:B01----:R-:W-:Y:S05]  /*ecb0*/  ENDCOLLECTIVE ;  /* 0x000000000000791b */ /* 0x003fea0003800000 */
.L_x_6720:
[----:B------:R-:W-:Y:S02]  /*ecc0*/  MOV R203, R198 ;  /* 0x000000c600cb7202 */ /* 0x000fe40000000f00 */
[----:B------:R-:W-:-:S07]  /*ecd0*/  MOV R14, R19 ;  /* 0x00000013000e7202 */ /* 0x000fce0000000f00 */
[----:B------:R-:W-:Y:S05]  /*ece0*/  WARPSYNC.COLLECTIVE R2, `(.L_x_6721) ;  /* 0x0000000002087348 */ /* 0x000fea0003c00000 */
[----:B------:R0:W1:Y:S02]  /*ecf0*/  SHFL.UP P6, R19, R203, R205, R206 ;  /* 0x040000cdcb137389 */ /* 0x00006400000c00ce */
[----:B01----:R-:W-:Y:S05]  /*ed00*/  ENDCOLLECTIVE ;  /* 0x000000000000791b */ /* 0x003fea0003800000 */
.L_x_6721:
[----:B------:R-:W-:Y:S02]  /*ed10*/  MOV R203, R200 ;  /* 0x000000c800cb7202 */ /* 0x000fe40000000f00 */
[----:B------:R-:W-:-:S07]  /*ed20*/  MOV R15, R19 ;  /* 0x00000013000f7202 */ /* 0x000fce0000000f00 */
[----:B------:R-:W-:Y:S05]  /*ed30*/  WARPSYNC.COLLECTIVE R2, `(.L_x_6722) ;  /* 0x0000000002087348 */ /* 0x000fea0003c00000 */
[----:B------:R0:W1:Y:S02]  /*ed40*/  SHFL.UP P6, R19, R203, R205, R206 ;  /* 0x040000cdcb137389 */ /* 0x00006400000c00ce */
[----:B01----:R-:W-:Y:S05]  /*ed50*/  ENDCOLLECTIVE ;  /* 0x000000000000791b */ /* 0x003fea0003800000 */
.L_x_6722:
[----:B------:R-:W-:Y:S05]  /*ed60*/  BRA `(.L_x_6723) ;  /* 0xffffff9400747947 */ /* 0x000fea000383ffff */
.L_x_6667:
        /* <DEDUP_REMOVED lines=8> */
.L_x_6725:
[----:B------:R-:W-:Y:S05]  /*edf0*/  BSYNC B0 ;  /* 0x0000000000007941 */ /* 0x000fea0003800000 */
.L_x_6724:
[----:B------:R-:W-:Y:S05]  /*ee00*/  BRA `(.L_x_6726) ;  /* 0xffffff9400807947 */ /* 0x000fea000383ffff */
.L_x_6668:
        /* <DEDUP_REMOVED lines=8> */
.L_x_6728:
[----:B------:R-:W-:Y:S05]  /*ee90*/  BSYNC B0 ;  /* 0x0000000000007941 */ /* 0x000fea0003800000 */
.L_x_6727:
[----:B------:R-:W-:Y:S05]  /*eea0*/  BRA `(.L_x_6729) ;  /* 0xffffff9400607947 */ /* 0x000fea000383ffff */
.L_x_6669:
        /* <DEDUP_REMOVED lines=8> */
.L_x_6731:
[----:B------:R-:W-:Y:S05]  /*ef30*/  BSYNC B0 ;  /* 0x0000000000007941 */ /* 0x000fea0003800000 */
.L_x_6730:
[----:B------:R-:W-:Y:S05]  /*ef40*/  BRA `(.L_x_6732) ;  /* 0xffffff9400407947 */ /* 0x000fea000383ffff */
.L_x_6670:
        /* <DEDUP_REMOVED lines=8> */
.L_x_6734:
[----:B------:R-:W-:Y:S05]  /*efd0*/  BSYNC B0 ;  /* 0x0000000000007941 */ /* 0x000fea0003800000 */
.L_x_6733:
[----:B------:R-:W-:Y:S05]  /*efe0*/  BRA `(.L_x_6735) ;  /* 0xffffff9400207947 */ /* 0x000fea000383ffff */
.L_x_6671:
        /* <DEDUP_REMOVED lines=8> */
.L_x_6737:
[----:B------:R-:W-:Y:S05]  /*f070*/  BSYNC B0 ;  /* 0x0000000000007941 */ /* 0x000fea0003800000 */
.L_x_6736:
        /* <DEDUP_REMOVED lines=10> */
.L_x_6738:
[----:B------:R-:W-:Y:S02]  /*f120*/  MOV R203, R198 ;  /* 0x000000c600cb7202 */ /* 0x000fe40000000f00 */
[----:B------:R-:W-:-:S07]  /*f130*/  MOV R201, R19 ;  /* 0x0000001300c97202 */ /* 0x000fce0000000f00 */
[----:B------:R-:W-:Y:S05]  /*f140*/  WARPSYNC.COLLECTIVE R2, `(.L_x_6739) ;  /* 0x0000000002087348 */ /* 0x000fea0003c00000 */
[----:B------:R0:W1:Y:S02]  /*f150*/  SHFL.UP P6, R19, R203, R205, R206 ;  /* 0x040000cdcb137389 */ /* 0x00006400000c00ce */
[----:B01----:R-:W-:Y:S05]  /*f160*/  ENDCOLLECTIVE ;  /* 0x000000000000791b */ /* 0x003fea0003800000 */
.L_x_6739:
[----:B------:R-:W-:Y:S02]  /*f170*/  MOV R203, R200 ;  /* 0x000000c800cb7202 */ /* 0x000fe40000000f00 */
[----:B------:R-:W-:-:S07]  /*f180*/  MOV R198, R19 ;  /* 0x0000001300c67202 */ /* 0x000fce0000000f00 */
[----:B------:R-:W-:Y:S05]  /*f190*/  WARPSYNC.COLLECTIVE R2, `(.L_x_6740) ;  /* 0x0000000002087348 */ /* 0x000fea0003c00000 */
[----:B------:R0:W1:Y:S02]  /*f1a0*/  SHFL.UP P6, R19, R203, R205, R206 ;  /* 0x040000cdcb137389 */ /* 0x00006400000c00ce */
[----:B01----:R-:W-:Y:S05]  /*f1b0*/  ENDCOLLECTIVE ;  /* 0x000000000000791b */ /* 0x003fea0003800000 */
.L_x_6740:
[----:B------:R-:W-:Y:S02]  /*f1c0*/  MOV R200, R19 ;  /* 0x0000001300c87202 */ /* 0x000fe40000000f00 */
[----:B------:R-:W-:-:S07]  /*f1d0*/  MOV R19, R4 ;  /* 0x0000000400137202 */ /* 0x000fce0000000f00 */
[----:B------:R-:W-:Y:S05]  /*f1e0*/  WARPSYNC.COLLECTIVE R2, `(.L_x_6741) ;  /* 0x0000000002087348 */ /* 0x000fea0003c00000 */
[----:B------:R0:W1:Y:S02]  /*f1f0*/  SHFL.IDX P2, R12, R19, R14, R15 ;  /* 0x0000000e130c7389 */ /* 0x000064000004000f */
[----:B01----:R-:W-:Y:S05]  /*f200*/  ENDCOLLECTIVE ;  /* 0x000000000000791b */ /* 0x003fea0003800000 */
.L_x_6741:
[----:B------:R-:W-:Y:S02]  /*f210*/  MOV R19, R5 ;  /* 0x0000000500137202 */ /* 0x000fe40000000f00 */
[----:B------:R-:W-:-:S07]  /*f220*/  MOV R4, R12 ;  /* 0x0000000c00047202 */ /* 0x000fce0000000f00 */
[----:B------:R-:W-:Y:S05]  /*f230*/  WARPSYNC.COLLECTIVE R2, `(.L_x_6742) ;  /* 0x0000000002087348 */ /* 0x000fea0003c00000 */
[----:B------:R0:W1:Y:S02]  /*f240*/  SHFL.IDX P2, R12, R19, R14, R15 ;  /* 0x0000000e130c7389 */ /* 0x000064000004000f */
[----:B01----:R-:W-:Y:S05]  /*f250*/  ENDCOLLECTIVE ;  /* 0x000000000000791b */ /* 0x003fea0003800000 */
.L_x_6742:
[----:B------:R-:W-:Y:S02]  /*f260*/  MOV R19, R6 ;  /* 0x0000000600137202 */ /* 0x000fe40000000f00 */
[----:B------:R-:W-:-:S07]  /*f270*/  MOV R202, R12 ;  /* 0x0000000c00ca7202 */ /* 0x000fce0000000f00 */
[----:B------:R-:W-:Y:S05]  /*f280*/  WARPSYNC.COLLECTIVE R2, `(.L_x_6743) ;  /* 0x0000000002087348 */ /* 0x000fea0003c00000 */
[----:B------:R0:W1:Y:S02]  /*f290*/  SHFL.IDX P2, R12, R19, R14, R15 ;  /* 0x0000000e130c7389 */ /* 0x000064000004000f */
[----:B01----:R-:W-:Y:S05]  /*f2a0*/  ENDCOLLECTIVE ;  /* 0x000000000000791b */ /* 0x003fea0003800000 */
.L_x_6743:
[----:B------:R-:W-:Y:S02]  /*f2b0*/  MOV R19, R7 ;  /* 0x0000000700137202 */ /* 0x000fe40000000f00 */
[----:B------:R-:W-:-:S07]  /*f2c0*/  MOV R6, R12 ;  /* 0x0000000c00067202 */ /* 0x000fce0000000f00 */
[----:B------:R-:W-:Y:S05]  /*f2d0*/  WARPSYNC.COLLECTIVE R2, `(.L_x_6744) ;  /* 0x0000000002087348 */ /* 0x000fea0003c00000 */
[----:B------:R0:W1:Y:S02]  /*f2e0*/  SHFL.IDX P2, R12, R19, R14, R15 ;  /* 0x0000000e130c7389 */ /* 0x000064000004000f */
[----:B01----:R-:W-:Y:S05]  /*f2f0*/  ENDCOLLECTIVE ;  /* 0x000000000000791b */ /* 0x003fea0003800000 */
.L_x_6744:
[----:B------:R-:W-:Y:S01]  /*f300*/  MOV R7, R12 ;  /* 0x0000000c00077202 */ /* 0x000fe20000000f00 */
[----:B------:R-:W-:Y:S06]  /*f310*/  BRA `(.L_x_6745) ;  /* 0xffffff90007c7947 */ /* 0x000fec000383ffff */
.L_x_6673:
[----:B------:R-:W-:Y:S01]  /*f320*/  HFMA2 R229, -RZ, RZ, 0, 5.9604644775390625e-08 ;  /* 0x00000001ffe57431 */ /* 0x000fe200000001ff */
[----:B------:R-:W-:Y:S02]  /*f330*/  MOV R246, R18 ;  /* 0x0000001200f67202 */ /* 0x000fe40000000f00 */
[----:B------:R-:W-:Y:S02]  /*f340*/  MOV R227, 0x1f ;  /* 0x0000001f00e37802 */ /* 0x000fe40000000f00 */
[----:B------:R-:W-:Y:S02]  /*f350*/  MOV R2, 0xffffffff ;  /* 0xffffffff00027802 */ /* 0x000fe40000000f00 */
[----:B------:R-:W-:-:S07]  /*f360*/  MOV R16, R14 ;  /* 0x0000000e00107202 */ /* 0x000fce0000000f00 */
[----:B-1----:R-:W-:Y:S05]  /*f370*/  WARPSYNC.COLLECTIVE R2, `(.L_x_6746) ;  /* 0x0000000002087348 */ /* 0x002fea0003c00000 */
[----:B------:R0:W2:Y:S02]  /*f380*/  SHFL.DOWN P0, R12, R246, R229, R227 ;  /* 0x080000e5f60c7389 */ /* 0x0000a400000000e3 */
[----:B012---:R-:W-:Y:S05]  /*f390*/  ENDCOLLECTIVE ;  /* 0x000000000000791b */ /* 0x007fea0003800000 */
.L_x_6746:
[----:B------:R-:W-:Y:S02]  /*f3a0*/  MOV R246, R17 ;  /* 0x0000001100f67202 */ /* 0x000fe40000000f00 */
[----:B------:R-:W-:-:S07]  /*f3b0*/  MOV R15, R12 ;  /* 0x0000000c000f7202 */ /* 0x000fce0000000f00 */
[----:B------:R-:W-:Y:S05]  /*f3c0*/  WARPSYNC.COLLECTIVE R2, `(.L_x_6747) ;  /* 0x0000000002087348 */ /* 0x000fea0003c00000 */
[----:B------:R0:W1:Y:S02]  /*f3d0*/  SHFL.DOWN P0, R12, R246, R229, R227 ;  /* 0x080000e5f60c7389 */ /* 0x00006400000000e3 */
[----:B01----:R-:W-:Y:S05]  /*f3e0*/  ENDCOLLECTIVE ;  /* 0x000000000000791b */ /* 0x003fea0003800000 */
.L_x_6747:
[----:B------:R-:W-:Y:S02]  /*f3f0*/  MOV R246, R14 ;  /* 0x0000000e00f67202 */ /* 0x000fe40000000f00 */
[----:B------:R-:W-:-:S07]  /*f400*/  MOV R19, R12 ;  /* 0x0000000c00137202 */ /* 0x000fce0000000f00 */
[----:B------:R-:W-:Y:S05]  /*f410*/  WARPSYNC.COLLECTIVE R2, `(.L_x_6748) ;  /* 0x0000000002087348 */ /* 0x000fea0003c00000 */
[----:B------:R0:W1:Y:S02]  /*f420*/  SHFL.DOWN P0, R12, R246, R229, R227 ;  /* 0x080000e5f60c7389 */ /* 0x00006400000000e3 */
[----:B01----:R-:W-:Y:S05]  /*f430*/  ENDCOLLECTIVE ;  /* 0x000000000000791b */ /* 0x003fea0003800000 */
.L_x_6748:
[----:B------:R-:W-:Y:S02]  /*f440*/  MOV R246, R13 ;  /* 0x0000000d00f67202 */ /* 0x000fe40000000f00 */
[----:B------:R-:W-:-:S07]  /*f450*/  MOV R219, R12 ;  /* 0x0000000c00db7202 */ /* 0x000fce0000000f00 */
[----:B------:R-:W-:Y:S05]  /*f460*/  WARPSYNC.COLLECTIVE R2, `(.L_x_6749) ;  /* 0x0000000002087348 */ /* 0x000fea0003c00000 */
[----:B------:R0:W1:Y:S02]  /*f470*/  SHFL.DOWN P0, R12, R246, R229, R227 ;  /* 0x080000e5f60c7389 */ /* 0x00006400000000e3 */
[----:B01----:R-:W-:Y:S05]  /*f480*/  ENDCOLLECTIVE ;  /* 0x000000000000791b */ /* 0x003fea0003800000 */
.L_x_6749:
[----:B------:R-:W-:Y:S05]  /*f490*/  BRA `(.L_x_6750) ;  /* 0xffffffa000dc7947 */ /* 0x000fea000383ffff */
.L_x_6676:
        /* <DEDUP_REMOVED lines=8> */
.L_x_6752:
[----:B------:R-:W-:Y:S05]  /*f520*/  BSYNC B0 ;  /* 0x0000000000007941 */ /* 0x000fea0003800000 */
.L_x_6751:
        /* <DEDUP_REMOVED lines=8> */
.L_x_6753:
[----:B------:R-:W-:Y:S02]  /*f5b0*/  MOV R246, R16 ;  /* 0x0000001000f67202 */ /* 0x000fe40000000f00 */
[----:B------:R-:W-:-:S07]  /*f5c0*/  MOV R15, R12 ;  /* 0x0000000c000f7202 */ /* 0x000fce0000000f00 */
[----:B------:R-:W-:Y:S05]  /*f5d0*/  WARPSYNC.COLLECTIVE R2, `(.L_x_6754) ;  /* 0x0000000002087348 */ /* 0x000fea0003c00000 */
[----:B------:R0:W1:Y:S02]  /*f5e0*/  SHFL.DOWN P0, R12, R246, R229, R227 ;  /* 0x080000e5f60c7389 */ /* 0x00006400000000e3 */
[----:B01----:R-:W-:Y:S05]  /*f5f0*/  ENDCOLLECTIVE ;  /* 0x000000000000791b */ /* 0x003fea0003800000 */
.L_x_6754:
[----:B------:R-:W-:Y:S02]  /*f600*/  MOV R246, R13 ;  /* 0x0000000d00f67202 */ /* 0x000fe40000000f00 */
[----:B------:R-:W-:-:S07]  /*f610*/  MOV R19, R12 ;  /* 0x0000000c00137202 */ /* 0x000fce0000000f00 */
[----:B------:R-:W-:Y:S05]  /*f620*/  WARPSYNC.COLLECTIVE R2, `(.L_x_6755) ;  /* 0x0000000002087348 */ /* 0x000fea0003c00000 */
[----:B------:R0:W1:Y:S02]  /*f630*/  SHFL.DOWN P0, R12, R246, R229, R227 ;  /* 0x080000e5f60c7389 */ /* 0x00006400000000e3 */
[----:B01----:R-:W-:Y:S05]  /*f640*/  ENDCOLLECTIVE ;  /* 0x000000000000791b */ /* 0x003fea0003800000 */
.L_x_6755:
[----:B------:R-:W-:Y:S05]  /*f650*/  BRA `(.L_x_6756) ;  /* 0xffffffa000bc7947 */ /* 0x000fea000383ffff */
.L_x_6679:
        /* <DEDUP_REMOVED lines=8> */
.L_x_6758:
[----:B------:R-:W-:Y:S05]  /*f6e0*/  BSYNC B0 ;  /* 0x0000000000007941 */ /* 0x000fea0003800000 */
.L_x_6757:
        /* <DEDUP_REMOVED lines=8> */
.L_x_6759:
[----:B------:R-:W-:Y:S02]  /*f770*/  MOV R246, R16 ;  /* 0x0000001000f67202 */ /* 0x000fe40000000f00 */
[----:B------:R-:W-:-:S07]  /*f780*/  MOV R15, R12 ;  /* 0x0000000c000f7202 */ /* 0x000fce0000000f00 */
[----:B------:R-:W-:Y:S05]  /*f790*/  WARPSYNC.COLLECTIVE R2, `(.L_x_6760) ;  /* 0x0000000002087348 */ /* 0x000fea0003c00000 */
[----:B------:R0:W1:Y:S02]  /*f7a0*/  SHFL.DOWN P0, R12, R246, R229, R227 ;  /* 0x080000e5f60c7389 */ /* 0x00006400000000e3 */
[----:B01----:R-:W-:Y:S05]  /*f7b0*/  ENDCOLLECTIVE ;  /* 0x000000000000791b */ /* 0x003fea0003800000 */
.L_x_6760:
[----:B------:R-:W-:Y:S02]  /*f7c0*/  MOV R246, R13 ;  /* 0x0000000d00f67202 */ /* 0x000fe40000000f00 */
[----:B------:R-:W-:-:S07]  /*f7d0*/  MOV R19, R12 ;  /* 0x0000000c00137202 */ /* 0x000fce0000000f00 */
[----:B------:R-:W-:Y:S05]  /*f7e0*/  WARPSYNC.COLLECTIVE R2, `(.L_x_6761) ;  /* 0x0000000002087348 */ /* 0x000fea0003c00000 */
[----:B------:R0:W1:Y:S02]  /*f7f0*/  SHFL.DOWN P0, R12, R246, R229, R227 ;  /* 0x080000e5f60c7389 */ /* 0x00006400000000e3 */
[----:B01----:R-:W-:Y:S05]  /*f800*/  ENDCOLLECTIVE ;  /* 0x000000000000791b */ /* 0x003fea0003800000 */
.L_x_6761:
[----:B------:R-:W-:Y:S05]  /*f810*/  BRA `(.L_x_6762) ;  /* 0xffffffa0009c7947 */ /* 0x000fea000383ffff */
.L_x_6682:
        /* <DEDUP_REMOVED lines=8> */
.L_x_6764:
[----:B------:R-:W-:Y:S05]  /*f8a0*/  BSYNC B0 ;  /* 0x0000000000007941 */ /* 0x000fea0003800000 */
.L_x_6763:
        /* <DEDUP_REMOVED lines=8> */
.L_x_6765:
[----:B------:R-:W-:Y:S02]  /*f930*/  MOV R246, R16 ;  /* 0x0000001000f67202 */ /* 0x000fe40000000f00 */
[----:B------:R-:W-:-:S07]  /*f940*/  MOV R15, R12 ;  /* 0x0000000c000f7202 */ /* 0x000fce0000000f00 */
[----:B------:R-:W-:Y:S05]  /*f950*/  WARPSYNC.COLLECTIVE R2, `(.L_x_6766) ;  /* 0x0000000002087348 */ /* 0x000fea0003c00000 */
[----:B------:R0:W1:Y:S02]  /*f960*/  SHFL.DOWN P0, R12, R246, R229, R227 ;  /* 0x080000e5f60c7389 */ /* 0x00006400000000e3 */
[----:B01----:R-:W-:Y:S05]  /*f970*/  ENDCOLLECTIVE ;  /* 0x000000000000791b */ /* 0x003fea0003800000 */
.L_x_6766:
[----:B------:R-:W-:Y:S02]  /*f980*/  MOV R246, R13 ;  /* 0x0000000d00f67202 */ /* 0x000fe40000000f00 */
[----:B------:R-:W-:-:S07]  /*f990*/  MOV R19, R12 ;  /* 0x0000000c00137202 */ /* 0x000fce0000000f00 */
[----:B------:R-:W-:Y:S05]  /*f9a0*/  WARPSYNC.COLLECTIVE R2, `(.L_x_6767) ;  /* 0x0000000002087348 */ /* 0x000fea0003c00000 */
[----:B------:R0:W1:Y:S02]  /*f9b0*/  SHFL.DOWN P0, R12, R246, R229, R227 ;  /* 0x080000e5f60c7389 */ /* 0x00006400000000e3 */
[----:B01----:R-:W-:Y:S05]  /*f9c0*/  ENDCOLLECTIVE ;  /* 0x000000000000791b */ /* 0x003fea0003800000 */
.L_x_6767:
[----:B------:R-:W-:Y:S05]  /*f9d0*/  BRA `(.L_x_6768) ;  /* 0xffffffa0007c7947 */ /* 0x000fea000383ffff */
.L_x_6685:
        /* <DEDUP_REMOVED lines=8> */
.L_x_6770:
[----:B------:R-:W-:Y:S05]  /*fa60*/  BSYNC B0 ;  /* 0x0000000000007941 */ /* 0x000fea0003800000 */
.L_x_6769:
        /* <DEDUP_REMOVED lines=8> */
.L_x_6771:
[----:B------:R-:W-:Y:S02]  /*faf0*/  MOV R246, R16 ;  /* 0x0000001000f67202 */ /* 0x000fe40000000f00 */
[----:B------:R-:W-:-:S07]  /*fb00*/  MOV R15, R12 ;  /* 0x0000000c000f7202 */ /* 0x000fce0000000f00 */
[----:B------:R-:W-:Y:S05]  /*fb10*/  WARPSYNC.COLLECTIVE R2, `(.L_x_6772) ;  /* 0x0000000002087348 */ /* 0x000fea0003c00000 */
[----:B------:R0:W1:Y:S02]  /*fb20*/  SHFL.DOWN P0, R12, R246, R229, R227 ;  /* 0x080000e5f60c7389 */ /* 0x00006400000000e3 */
[----:B01----:R-:W-:Y:S05]  /*fb30*/  ENDCOLLECTIVE ;  /* 0x000000000000791b */ /* 0x003fea0003800000 */
.L_x_6772:
[----:B------:R-:W-:Y:S02]  /*fb40*/  MOV R246, R13 ;  /* 0x0000000d00f67202 */ /* 0x000fe40000000f00 */
[----:B------:R-:W-:-:S07]  /*fb50*/  MOV R19, R12 ;  /* 0x0000000c00137202 */ /* 0x000fce0000000f00 */
[----:B------:R-:W-:Y:S05]  /*fb60*/  WARPSYNC.COLLECTIVE R2, `(.L_x_6773) ;  /* 0x0000000002087348 */ /* 0x000fea0003c00000 */
[----:B------:R0:W1:Y:S02]  /*fb70*/  SHFL.DOWN P0, R12, R246, R229, R227 ;  /* 0x080000e5f60c7389 */ /* 0x00006400000000e3 */
[----:B01----:R-:W-:Y:S05]  /*fb80*/  ENDCOLLECTIVE ;  /* 0x000000000000791b */ /* 0x003fea0003800000 */
.L_x_6773:
[----:B------:R-:W-:Y:S05]  /*fb90*/  BRA `(.L_x_6774) ;  /* 0xffffffa0005c7947 */ /* 0x000fea000383ffff */
.L_x_6688:
        /* <DEDUP_REMOVED lines=8> */
.L_x_6776:
[----:B------:R-:W-:Y:S05]  /*fc20*/  BSYNC B0 ;  /* 0x0000000000007941 */ /* 0x000fea0003800000 */
.L_x_6775:
[----:B------:R-:W-:Y:S01]  /*fc30*/  HFMA2 R14, -RZ, RZ, 0, 0 ;  /* 0x00000000ff0e7431 */ /* 0x000fe200000001ff */
[----:B------:R-:W-:Y:S02]  /*fc40*/  MOV R19, R17 ;  /* 0x0000001100137202 */ /* 0x000fe40000000f00 */
[----:B------:R-:W-:Y:S02]  /*fc50*/  MOV R15, 0x1f ;  /* 0x0000001f000f7802 */ /* 0x000fe40000000f00 */
[----:B------:R-:W-:Y:S02]  /*fc60*/  MOV R2, 0xffffffff ;  /* 0xffffffff00027802 */ /* 0x000fe40000000f00 */
[----:B------:R-:W-:Y:S02]  /*fc70*/  MOV R219, R12 ;  /* 0x0000000c00db7202 */ /* 0x000fe40000000f00 */
[----:B------:R-:W-:-:S07]  /*fc80*/  MOV R227, 0x1f ;  /* 0x0000001f00e37802 */ /* 0x000fce0000000f00 */
[----:B------:R-:W-:Y:S05]  /*fc90*/  WARPSYNC.COLLECTIVE R2, `(.L_x_6777) ;  /* 0x0000000002087348 */ /* 0x000fea0003c00000 */
[----:B------:R0:W1:Y:S02]  /*fca0*/  SHFL.IDX P2, R12, R19, R14, R15 ;  /* 0x0000000e130c7389 */ /* 0x000064000004000f */
[----:B01----:R-:W-:Y:S05]  /*fcb0*/  ENDCOLLECTIVE ;  /* 0x000000000000791b */ /* 0x003fea0003800000 */
.L_x_6777:
[----:B------:R-:W-:Y:S02]  /*fcc0*/  MOV R19, R16 ;  /* 0x0000001000137202 */ /* 0x000fe40000000f00 */
[----:B------:R-:W-:-:S07]  /*fcd0*/  MOV R221, R12 ;  /* 0x0000000c00dd7202 */ /* 0x000fce0000000f00 */
[----:B------:R-:W-:Y:S05]  /*fce0*/  WARPSYNC.COLLECTIVE R2, `(.L_x_6778) ;  /* 0x0000000002087348 */ /* 0x000fea0003c00000 */
[----:B------:R0:W1:Y:S02]  /*fcf0*/  SHFL.IDX P2, R12, R19, R14, R15 ;  /* 0x0000000e130c7389 */ /* 0x000064000004000f */
[----:B01----:R-:W-:Y:S05]  /*fd00*/  ENDCOLLECTIVE ;  /* 0x000000000000791b */ /* 0x003fea0003800000 */
.L_x_6778:
        /* <DEDUP_REMOVED lines=8> */
[-C--:B------:R-:W-:Y:S01]  /*fd90*/  FFMA.FTZ R221, R5, R219.reuse, R12 ;  /* 0x000000db05dd7223 */ /* 0x080fe2000001000c */
[----:B------:R-:W-:-:S07]  /*fda0*/  FFMA.FTZ R223, R4, R219, -R223 ;  /* 0x000000db04df7223 */ /* 0x000fce00000108df */
[----:B------:R-:W-:Y:S05]  /*fdb0*/  WARPSYNC.COLLECTIVE R2, `(.L_x_6779) ;  /* 0x0000000002087348 */ /* 0x000fea0003c00000 */
[----:B------:R0:W1:Y:S02]  /*fdc0*/  SHFL.IDX P2, R12, R19, R14, R15 ;  /* 0x0000000e130c7389 */ /* 0x000064000004000f */
[----:B01----:R-:W-:Y:S05]  /*fdd0*/  ENDCOLLECTIVE ;  /* 0x000000000000791b */ /* 0x003fea0003800000 */
.L_x_6779:
[----:B------:R-:W-:Y:S02]  /*fde0*/  MOV R19, R4 ;  /* 0x0000000400137202 */ /* 0x000fe40000000f00 */
[----:B------:R-:W-:-:S05]  /*fdf0*/  MOV R229, R12 ;  /* 0x0000000c00e57202 */ /* 0x000fca0000000f00 */
[----:B------:R-:W-:Y:S01]  /*fe00*/  FADD.FTZ R219, R229, R246 ;  /* 0x000000f6e5db7221 */ /* 0x000fe20000010000 */
[----:B------:R-:W-:Y:S01]  /*fe10*/  HFMA2 R229, -RZ, RZ, 0, 5.9604644775390625e-08 ;  /* 0x00000001ffe57431 */ /* 0x000fe200000001ff */
[----:B------:R-:W-:-:S07]  /*fe20*/  MOV R246, R18 ;  /* 0x0000001200f67202 */ /* 0x000fce0000000f00 */
[----:B------:R-:W-:Y:S05]  /*fe30*/  WARPSYNC.COLLECTIVE R2, `(.L_x_6780) ;  /* 0x0000000002087348 */ /* 0x000fea0003c00000 */
[----:B------:R0:W1:Y:S02]  /*fe40*/  SHFL.DOWN P0, R12, R246, R229, R227 ;  /* 0x080000e5f60c7389 */ /* 0x00006400000000e3 */
[----:B01----:R-:W-:Y:S05]  /*fe50*/  ENDCOLLECTIVE ;  /* 0x000000000000791b */ /* 0x003fea0003800000 */
.L_x_6780:
[----:B------:R-:W-:Y:S02]  /*fe60*/  MOV R246, R17 ;  /* 0x0000001100f67202 */ /* 0x000fe40000000f00 */
[----:B------:R-:W-:-:S07]  /*fe70*/  MOV R231, R12 ;  /* 0x0000000c00e77202 */ /* 0x000fce0000000f00 */
[----:B------:R-:W-:Y:S05]  /*fe80*/  WARPSYNC.COLLECTIVE R2, `(.L_x_6781) ;  /* 0x0000000002087348 */ /* 0x000fea0003c00000 */
[----:B------:R0:W1:Y:S02]  /*fe90*/  SHFL.DOWN P0, R12, R246, R229, R227 ;  /* 0x080000e5f60c7389 */ /* 0x00006400000000e3 */
[----:B01----:R-:W-:Y:S05]  /*fea0*/  ENDCOLLECTIVE ;  /* 0x000000000000791b */ /* 0x003fea0003800000 */
.L_x_6781:
[----:B------:R-:W-:Y:S02]  /*feb0*/  MOV R246, R16 ;  /* 0x0000001000f67202 */ /* 0x000fe40000000f00 */
[----:B------:R-:W-:-:S07]  /*fec0*/  MOV R233, R12 ;  /* 0x0000000c00e97202 */ /* 0x000fce0000000f00 */
[----:B------:R-:W-:Y:S05]  /*fed0*/  WARPSYNC.COLLECTIVE R2, `(.L_x_6782) ;  /* 0x0000000002087348 */ /* 0x000fea0003c00000 */
[----:B------:R0:W1:Y:S02]  /*fee0*/  SHFL.DOWN P0, R12, R246, R229, R227 ;  /* 0x080000e5f60c7389 */ /* 0x00006400000000e3 */
[----:B01----:R-:W-:Y:S05]  /*fef0*/  ENDCOLLECTIVE ;  /* 0x000000000000791b */ /* 0x003fea0003800000 */
.L_x_6782:
[----:B------:R-:W-:Y:S02]  /*ff00*/  MOV R246, R13 ;  /* 0x0000000d00f67202 */ /* 0x000fe40000000f00 */
[----:B------:R-:W-:-:S07]  /*ff10*/  MOV R235, R12 ;  /* 0x0000000c00eb7202 */ /* 0x000fce0000000f00 */
[----:B------:R-:W-:Y:S05]  /*ff20*/  WARPSYNC.COLLECTIVE R2, `(.L_x_6783) ;  /* 0x0000000002087348 */ /* 0x000fea0003c00000 */
[----:B------:R0:W1:Y:S02]  /*ff30*/  SHFL.DOWN P0, R12, R246, R229, R227 ;  /* 0x080000e5f60c7389 */ /* 0x00006400000000e3 */
[----:B01----:R-:W-:Y:S05]  /*ff40*/  ENDCOLLECTIVE ;  /* 0x000000000000791b */ /* 0x003fea0003800000 */
.L_x_6783:
[----:B------:R-:W-:-:S07]  /*ff50*/  MOV R239, R12 ;  /* 0x0000000c00ef7202 */ /* 0x000fce0000000f00 */
[----:B------:R-:W-:Y:S05]  /*ff60*/  WARPSYNC.COLLECTIVE R2, `(.L_x_6784) ;  /* 0x0000000002087348 */ /* 0x000fea0003c00000 */
[----:B------:R0:W1:Y:S02]  /*ff70*/  SHFL.IDX P2, R12, R19, R14, R15 ;  /* 0x0000000e130c7389 */ /* 0x000064000004000f */
[----:B01----:R-:W-:Y:S05]  /*ff80*/  ENDCOLLECTIVE ;  /* 0x000000000000791b */ /* 0x003fea0003800000 */
.L_x_6784:
[----:B------:R-:W-:Y:S02]  /*ff90*/  MOV R19, R5 ;  /* 0x0000000500137202 */ /* 0x000fe40000000f00 */
[----:B------:R-:W-:-:S07]  /*ffa0*/  MOV R237, R12 ;  /* 0x0000000c00ed7202 */ /* 0x000fce0000000f00 */
[----:B------:R-:W-:Y:S05]  /*ffb0*/  WARPSYNC.COLLECTIVE R2, `(.L_x_6785) ;  /* 0x0000000002087348 */ /* 0x000fea0003c00000 */
[----:B------:R0:W1:Y:S02]  /*ffc0*/  SHFL.IDX P2, R12, R19, R14, R15 ;  /* 0x0000000e130c7389 */ /* 0x000064000004000f */
[----:B01----:R-:W-:Y:S05]  /*ffd0*/  ENDCOLLECTIVE ;  /* 0x000000000000791b */ /* 0x003fea0003800000 */
.L_x_6785:
[----:B------:R-:W-:Y:S02]  /*ffe0*/  MOV R19, R6 ;  /* 0x0000000600137202 */ /* 0x000fe40000000f00 */
[----:B------:R-:W-:-:S07]  /*fff0*/  MOV R227, R12 ;  /* 0x0000000c00e37202 */ /* 0x000fce0000000f00 */
[----:B------:R-:W-:Y:S05]  /*10000*/  WARPSYNC.COLLECTIVE R2, `(.L_x_6786) ;  /* 0x0000000002087348 */ /* 0x000fea0003c00000 */
[----:B------:R0:W1:Y:S02]  /*10010*/  SHFL.IDX P2, R12, R19, R14, R15 ;  /* 0x0000000e130c7389 */ /* 0x000064000004000f */
[----:B01----:R-:W-:Y:S05]  /*10020*/  ENDCOLLECTIVE ;  /* 0x000000000000791b */ /* 0x003fea0003800000 */
.L_x_6786:
[----:B------:R-:W-:Y:S02]  /*10030*/  MOV R13, R227 ;  /* 0x000000e3000d7202 */ /* 0x000fe40000000f00 */
[----:B------:R-:W-:Y:S02]  /*10040*/  MOV R19, R7 ;  /* 0x0000000700137202 */ /* 0x000fe40000000f00 */
[----:B------:R-:W-:-:S07]  /*10050*/  MOV R241, R12 ;  /* 0x0000000c00f17202 */ /* 0x000fce0000000f00 */
[----:B------:R-:W-:Y:S05]  /*10060*/  WARPSYNC.COLLECTIVE R2, `(.L_x_6787) ;  /* 0x0000000002087348 */ /* 0x000fea0003c00000 */
[----:B------:R0:W1:Y:S02]  /*10070*/  SHFL.IDX P2, R12, R19, R14, R15 ;  /* 0x0000000e130c7389 */ /* 0x000064000004000f */
[----:B01----:R-:W-:Y:S05]  /*10080*/  ENDCOLLECTIVE ;  /* 0x000000000000791b */ /* 0x003fea0003800000 */
.L_x_6787:
[----:B------:R-:W-:Y:S02]  /*10090*/  MOV R243, R12 ;  /* 0x0000000c00f37202 */ /* 0x000fe40000000f00 */
[----:B------:R-:W-:Y:S01]  /*100a0*/  MOV R12, R237 ;  /* 0x000000ed000c7202 */ /* 0x000fe20000000f00 */
[----:B------:R-:W-:Y:S06]  /*100b0*/  BRA `(.L_x_6788) ;  /* 0xffffff9c00b47947 */ /* 0x000fec000383ffff */
.L_x_6789:
        /* <DEDUP_REMOVED lines=12> */
.L_x_18691:


//--------------------- .text._Z25selective_scan_bwd_kernelI32Selective_Scan_bwd_kernel_traitsILi64ELi16ELb0ELb0ELb1ELb0ELb0EfN3c107complexIfEEEEv12SSMParamsBwd --------------------------
	.section	.text._Z25selective_scan_bwd_kernelI32Selective_Scan_bwd_kernel_traitsILi64ELi16ELb0ELb0ELb1ELb0ELb0EfN3c107complexIfEEEEv12SSMParamsBwd,"ax",@progbits
	.align	128
        .global         _Z25selective_scan_bwd_kernelI32Selective_Scan_bwd_kernel_traitsILi64ELi16ELb0ELb0ELb1ELb0ELb0EfN3c107complexIfEEEEv12SSMParamsBwd
        .type           _Z25selective_scan_bwd_kernelI32Selective_Scan_bwd_kernel_traitsILi64ELi16ELb0ELb0ELb1ELb0ELb0EfN3c107complexIfEEEEv12SSMParamsBwd,@function
        .size           _Z25selective_scan_bwd_kernelI32Selective_Scan_bwd_kernel_traitsILi64ELi16ELb0ELb0ELb1ELb0ELb0EfN3c107complexIfEEEEv12SSMParamsBwd,(.L_x_18692 - _Z25selective_scan_bwd_kernelI32Selective_Scan_bwd_kernel_traitsILi64ELi16ELb0ELb0ELb1ELb0ELb0EfN3c107complexIfEEEEv12SSMParamsBwd)
        .other          _Z25selective_scan_bwd_kernelI32Selective_Scan_bwd_kernel_traitsILi64ELi16ELb0ELb0ELb1ELb0ELb0EfN3c107complexIfEEEEv12SSMParamsBwd,@"STO_CUDA_ENTRY STV_DEFAULT"
_Z25selective_scan_bwd_kernelI32Selective_Scan_bwd_kernel_traitsILi64ELi16ELb0ELb0ELb1ELb0ELb0EfN3c107complexIfEEEEv12SSMParamsBwd:
.text._Z25selective_scan_bwd_kernelI32Selective_Scan_bwd_kernel_traitsILi64ELi16ELb0ELb0ELb1ELb0ELb0EfN3c107complexIfEEEEv12SSMParamsBwd:
        /* <DEDUP_REMOVED lines=143> */
.L_x_6890:
        /* <DEDUP_REMOVED lines=19> */
[C---:B------:R-:W-:Y:S01]  /*0a20*/  IADD3 R29, PT, PT, R11.reuse, 0x100, RZ ;  /* 0x000001000b1d7810 */ /* 0x040fe20007ffe0ff */
[----:B------:R-:W-:Y:S01]  /*0a30*/  HFMA2 R26, -RZ, RZ, 0, 0 ;  /* 0x00000000ff1a7431 */ /* 0x000fe200000001ff */
[C---:B------:R-:W-:Y:S02]  /*0a40*/  IADD3 R12, PT, PT, R11.reuse, 0x80, RZ ;  /* 0x000000800b0c7810 */ /* 0x040fe40007ffe0ff */
[----:B------:R-:W-:Y:S02]  /*0a50*/  IADD3 R30, PT, PT, R11, 0x120, RZ ;  /* 0x000001200b1e7810 */ /* 0x000fe40007ffe0ff */
[----:B------:R-:W-:-:S02]  /*0a60*/  ISETP.GE.AND P0, PT, R25, UR8, PT ;  /* 0x0000000819007c0c */ /* 0x000fc4000bf06270 */
[----:B------:R-:W-:Y:S02]  /*0a70*/  ISETP.GE.AND P6, PT, R6, UR8, PT ;  /* 0x0000000806007c0c */ /* 0x000fe4000bfc6270 */
[----:B------:R-:W-:Y:S02]  /*0a80*/  P2R R47, PR, RZ, 0x1 ;  /* 0x00000001ff2f7803 */ /* 0x000fe40000000000 */
[----:B------:R-:W-:Y:S02]  /*0a90*/  ISETP.GE.AND P0, PT, R7, UR8, PT ;  /* 0x0000000807007c0c */ /* 0x000fe4000bf06270 */
[C---:B------:R-:W-:Y:S02]  /*0aa0*/  IADD3 R6, P1, PT, R4.reuse, UR18, RZ ;  /* 0x0000001204067c10 */ /* 0x040fe4000ff3e0ff */
[----:B------:R-:W-:Y:S02]  /*0ab0*/  P2R R45, PR, RZ, 0x1 ;  /* 0x00000001ff2d7803 */ /* 0x000fe40000000000 */
[----:B------:R-:W-:-:S02]  /*0ac0*/  IADD3 R4, P0, PT, R4, UR20, RZ ;  /* 0x0000001404047c10 */ /* 0x000fc4000ff1e0ff */
[----:B------:R-:W-:Y:S01]  /*0ad0*/  ISETP.GE.AND P5, PT, R10, UR8, PT ;  /* 0x000000080a007c0c */ /* 0x000fe2000bfa6270 */
[----:B------:R-:W-:Y:S01]  /*0ae0*/  BAR.SYNC.DEFER_BLOCKING 0x0 ;  /* 0x0000000000007b1d */ /* 0x000fe20000010000 */
[----:B------:R-:W-:Y:S02]  /*0af0*/  IADD3 R10, PT, PT, R11, 0xc0, RZ ;  /* 0x000000c00b0a7810 */ /* 0x000fe40007ffe0ff */
[----:B------:R-:W-:Y:S02]  /*0b00*/  ISETP.GE.AND P3, PT, R5, UR8, PT ;  /* 0x0000000805007c0c */ /* 0x000fe4000bf66270 */
[----:B------:R-:W-:Y:S02]  /*0b10*/  IADD3.X R5, PT, PT, RZ, UR21, RZ, P0, !PT ;  /* 0x00000015ff057c10 */ /* 0x000fe400087fe4ff */
[----:B------:R-:W-:Y:S02]  /*0b20*/  ISETP.NE.AND P0, PT, R45, RZ, PT ;  /* 0x000000ff2d00720c */ /* 0x000fe40003f05270 */
[----:B------:R-:W-:Y:S01]  /*0b30*/  ISETP.GE.AND P2, PT, R10, UR8, PT ;  /* 0x000000080a007c0c */ /* 0x000fe2000bf46270 */
[----:B------:R-:W-:Y:S01]  /*0b40*/  HFMA2 R10, -RZ, RZ, 0, 0 ;  /* 0x00000000ff0a7431 */ /* 0x000fe200000001ff */
[----:B------:R-:W-:-:S02]  /*0b50*/  IADD3.X R7, PT, PT, RZ, UR19, RZ, P1, !PT ;  /* 0x00000013ff077c10 */ /* 0x000fc40008ffe4ff */
[----:B------:R-:W-:Y:S02]  /*0b60*/  ISETP.GE.AND P1, PT, R25, UR8, PT ;  /* 0x0000000819007c0c */ /* 0x000fe4000bf26270 */
[----:B------:R-:W-:Y:S02]  /*0b70*/  ISETP.GE.AND P4, PT, R12, UR8, PT ;  /* 0x000000080c007c0c */ /* 0x000fe4000bf86270 */
[----:B------:R-:W-:Y:S02]  /*0b80*/  CS2R R12, SRZ ;  /* 0x00000000000c7805 */ /* 0x000fe4000001ff00 */
[C---:B------:R-:W-:Y:S02]  /*0b90*/  IADD3 R32, PT, PT, R11.reuse, 0x140, RZ ;  /* 0x000001400b207810 */ /* 0x040fe40007ffe0ff */
[C---:B------:R-:W-:Y:S02]  /*0ba0*/  IADD3 R34, PT, PT, R11.reuse, 0x160, RZ ;  /* 0x000001600b227810 */ /* 0x040fe40007ffe0ff */
[----:B------:R-:W-:-:S02]  /*0bb0*/  IADD3 R36, PT, PT, R11, 0x180, RZ ;  /* 0x000001800b247810 */ /* 0x000fc40007ffe0ff */
[----:B------:R-:W-:Y:S01]  /*0bc0*/  IADD3 R38, PT, PT, R11, 0x1a0, RZ ;  /* 0x000001a00b267810 */ /* 0x000fe20007ffe0ff */
[----:B------:R-:W3:Y:S01]  /*0bd0*/  @!P0 LDG.E R10, desc[UR34][R8.64] ;  /* 0x00000022080a8981 */ /* 0x000ee2000c1e1900 */
[----:B------:R-:W-:Y:S02]  /*0be0*/  ISETP.GE.AND P0, PT, R27, UR8, PT ;  /* 0x000000081b007c0c */ /* 0x000fe4000bf06270 */
[----:B------:R-:W-:Y:S01]  /*0bf0*/  P2R R57, PR, RZ, 0x4 ;  /* 0x00000004ff397803 */ /* 0x000fe20000000000 */
[----:B------:R-:W4:Y:S01]  /*0c00*/  @!P1 LDG.E R12, desc[UR34][R8.64+0x80] ;  /* 0x00008022080c9981 */ /* 0x000f22000c1e1900 */
[----:B------:R-:W-:Y:S02]  /*0c10*/  P2R R58, PR, RZ, 0x1 ;  /* 0x00000001ff3a7803 */ /* 0x000fe40000000000 */
[----:B------:R-:W-:Y:S01]  /*0c20*/  IADD3 R25, PT, PT, R11, 0x1c0, RZ ;  /* 0x000001c00b197810 */ /* 0x000fe20007ffe0ff */
[----:B------:R-:W5:Y:S01]  /*0c30*/  @!P2 LDG.E R15, desc[UR34][R8.64+0x300] ;  /* 0x00030022080fa981 */ /* 0x000f62000c1e1900 */
[----:B------:R-:W-:-:S02]  /*0c40*/  P2R R55, PR, RZ, 0x8 ;  /* 0x00000008ff377803 */ /* 0x000fc40000000000 */
[----:B------:R-:W-:Y:S01]  /*0c50*/  P2R R53, PR, RZ, 0x10 ;  /* 0x00000010ff357803 */ /* 0x000fe20000000000 */
[----:B------:R-:W2:Y:S01]  /*0c60*/  @!P3 LDG.E R18, desc[UR34][R8.64+0x280] ;  /* 0x000280220812b981 */ /* 0x000ea2000c1e1900 */
[----:B------:R-:W-:Y:S02]  /*0c70*/  P2R R51, PR, RZ, 0x20 ;  /* 0x00000020ff337803 */ /* 0x000fe40000000000 */
[----:B------:R-:W-:Y:S01]  /*0c80*/  P2R R49, PR, RZ, 0x40 ;  /* 0x00000040ff317803 */ /* 0x000fe20000000000 */
[----:B------:R-:W5:Y:S01]  /*0c90*/  @!P0 LDG.E R20, desc[UR34][R8.64+0x380] ;  /* 0x0003802208148981 */ /* 0x000f62000c1e1900 */
[----:B------:R-:W-:Y:S02]  /*0ca0*/  ISETP.GE.AND P0, PT, R29, UR8, PT ;  /* 0x000000081d007c0c */ /* 0x000fe4000bf06270 */
[----:B------:R-:W-:Y:S01]  /*0cb0*/  ISETP.GE.AND P1, PT, R32, UR8, PT ;  /* 0x0000000820007c0c */ /* 0x000fe2000bf26270 */
[----:B------:R-:W2:Y:S01]  /*0cc0*/  @!P4 LDG.E R16, desc[UR34][R8.64+0x200] ;  /* 0x000200220810c981 */ /* 0x000ea2000c1e1900 */
[----:B------:R-:W-:-:S02]  /*0cd0*/  P2R R59, PR, RZ, 0x1 ;  /* 0x00000001ff3b7803 */ /* 0x000fc40000000000 */
[----:B------:R-:W-:Y:S01]  /*0ce0*/  IADD3 R11, PT, PT, R11, 0x1e0, RZ ;  /* 0x000001e00b0b7810 */ /* 0x000fe20007ffe0ff */
[----:B------:R-:W5:Y:S01]  /*0cf0*/  @!P5 LDG.E R14, desc[UR34][R8.64+0x180] ;  /* 0x00018022080ed981 */ /* 0x000f62000c1e1900 */
[----:B------:R-:W-:Y:S02]  /*0d00*/  ISETP.GE.AND P2, PT, R34, UR8, PT ;  /* 0x0000000822007c0c */ /* 0x000fe4000bf46270 */
        /* <DEDUP_REMOVED lines=99> */
[----:B------:R-:W-:Y:S04]  /*1340*/  STS [R249+0x200], R16 ;  /* 0x00020010f9007388 */ /* 0x000fe80000000800 */
        /* <DEDUP_REMOVED lines=38> */
[----:B------:R-:W-:Y:S02]  /*15b0*/  ISETP.NE.AND P0, PT, R33, RZ, PT ;  /* 0x000000ff2100720c */ /* 0x000fe40003f05270 */
[----:B---3--:R-:W-:-:S11]  /*15c0*/  CS2R R14, SRZ ;  /* 0x00000000000e7805 */ /* 0x008fd6000001ff00 */
[----:B------:R-:W3:Y:S01]  /*15d0*/  @!P0 LDG.E R12, desc[UR34][R6.64+0x200] ;  /* 0x00020022060c8981 */ /* 0x000ee2000c1e1900 */
[----:B------:R-:W-:-:S13]  /*15e0*/  ISETP.NE.AND P0, PT, R35, RZ, PT ;  /* 0x000000ff2300720c */ /* 0x000fda0003f05270 */
[----:B------:R-:W3:Y:S01]  /*15f0*/  @!P0 LDG.E R14, desc[UR34][R6.64+0x280] ;  /* 0x00028022060e8981 */ /* 0x000ee2000c1e1900 */
[----:B------:R-:W-:Y:S02]  /*1600*/  ISETP.NE.AND P0, PT, R37, RZ, PT ;  /* 0x000000ff2500720c */ /* 0x000fe40003f05270 */
[----:B----4-:R-:W-:Y:S01]  /*1610*/  CS2R R16, SRZ ;  /* 0x0000000000107805 */ /* 0x010fe2000001ff00 */
[----:B------:R-:W-:Y:S01]  /*1620*/  HFMA2 R20, -RZ, RZ, 0, 0 ;  /* 0x00000000ff147431 */ /* 0x000fe200000001ff */
[----:B-----5:R-:W-:Y:S01]  /*1630*/  CS2R R18, SRZ ;  /* 0x0000000000127805 */ /* 0x020fe2000001ff00 */
[----:B------:R-:W-:Y:S01]  /*1640*/  HFMA2 R3, -RZ, RZ, 0, 0 ;  /* 0x00000000ff037431 */ /* 0x000fe200000001ff */
[----:B------:R-:W-:Y:S02]  /*1650*/  MOV R22, RZ ;  /* 0x000000ff00167202 */ /* 0x000fe40000000f00 */
[----:B0-----:R-:W-:Y:S01]  /*1660*/  MOV R24, RZ ;  /* 0x000000ff00187202 */ /* 0x001fe20000000f00 */
[----:B------:R-:W4:Y:S04]  /*1670*/  @!P1 LDG.E R17, desc[UR34][R6.64+0x500] ;  /* 0x0005002206119981 */ /* 0x000f28000c1e1900 */
[----:B------:R-:W5:Y:S04]  /*1680*/  @!P2 LDG.E R20, desc[UR34][R6.64+0x580] ;  /* 0x000580220614a981 */ /* 0x000f68000c1e1900 */
[----:B------:R-:W4:Y:S01]  /*1690*/  @!P0 LDG.E R13, desc[UR34][R6.64+0x300] ;  /* 0x00030022060d8981 */ /* 0x000f22000c1e1900 */
        /* <DEDUP_REMOVED lines=9> */
[----:B------:R0:W5:Y:S01]  /*1730*/  @!P0 LDG.E R18, desc[UR34][R6.64+0x480] ;  /* 0x0004802206128981 */ /* 0x000162000c1e1900 */
        /* <DEDUP_REMOVED lines=60> */
[----:B------:R-:W-:Y:S02]  /*1b00*/  ISETP.NE.AND P0, PT, R38, RZ, PT ;  /* 0x000000ff2600720c */ /* 0x000fe40003f05270 */
[----:B------:R-:W-:-:S11]  /*1b10*/  CS2R R10, SRZ ;  /* 0x00000000000a7805 */ /* 0x000fd6000001ff00 */
[----:B------:R-:W5:Y:S01]  /*1b20*/  @!P0 LDG.E R8, desc[UR34][R4.64+0x180] ;  /* 0x0001802204088981 */ /* 0x000f62000c1e1900 */
[----:B------:R-:W-:Y:S02]  /*1b30*/  ISETP.NE.AND P0, PT, R39, RZ, PT ;  /* 0x000000ff2700720c */ /* 0x000fe40003f05270 */
[----:B------:R-:W-:Y:S02]  /*1b40*/  CS2R R12, SRZ ;  /* 0x00000000000c7805 */ /* 0x000fe4000001ff00 */
[----:B------:R-:W-:Y:S02]  /*1b50*/  CS2R R14, SRZ ;  /* 0x00000000000e7805 */ /* 0x000fe4000001ff00 */
[----:B------:R-:W-:Y:S01]  /*1b60*/  CS2R R16, SRZ ;  /* 0x0000000000107805 */ /* 0x000fe2000001ff00 */
[----:B------:R-:W-:Y:S01]  /*1b70*/  HFMA2 R36, -RZ, RZ, 0, 0 ;  /* 0x00000000ff247431 */ /* 0x000fe200000001ff */
        /* <DEDUP_REMOVED lines=18> */
[----:B------:R-:W5:Y:S04]  /*1ca0*/  @!P0 LDG.E R16, desc[UR34][R4.64+0x480] ;  /* 0x0004802204108981 */ /* 0x000f68000c1e1900 */
[----:B------:R-:W-:Y:S04]  /*1cb0*/  STL [R1+0xc], R64 ;  /* 0x00000c4001007387 */ /* 0x000fe80000100800 */
[----:B------:R-:W-:Y:S04]  /*1cc0*/  STL [R1+0x8], R63 ;  /* 0x0000083f01007387 */ /* 0x000fe80000100800 */
        /* <DEDUP_REMOVED lines=89> */
[----:B------:R-:W-:Y:S01]  /*2260*/  FADD.FTZ R12, R7, R7 ;  /* 0x00000007070c7221 */ /* 0x000fe20000010000 */
[----:B------:R-:W-:Y:S01]  /*2270*/  FADD.FTZ R11, R8, R8 ;  /* 0x00000008080b7221 */ /* 0x000fe20000010000 */
[----:B------:R-:W-:Y:S01]  /*2280*/  FADD.FTZ R10, R9, R9 ;  /* 0x00000009090a7221 */ /* 0x000fe20000010000 */
        /* <DEDUP_REMOVED lines=21> */
[----:B------:R-:W-:Y:S01]  /*23e0*/  FADD.FTZ R22, R22, UR6 ;  /* 0x0000000616167e21 */ /* 0x000fe20008010000 */
[----:B------:R-:W-:Y:S01]  /*23f0*/  FADD.FTZ R21, R21, UR6 ;  /* 0x0000000615157e21 */ /* 0x000fe20008010000 */
[----:B------:R-:W-:Y:S01]  /*2400*/  ULEA UR8, UR33, -UR8, 0x1 ;  /* 0x8000000821087291 */ /* 0x000fe2000f8e08ff */
[----:B------:R-:W-:Y:S01]  /*2410*/  FADD.FTZ R20, R20, UR6 ;  /* 0x0000000614147e21 */ /* 0x000fe20008010000 */
        /* <DEDUP_REMOVED lines=23> */
.L_x_6889:
[----:B------:R-:W-:Y:S01]  /*2590*/  UMOV UR28, UR12 ;  /* 0x0000000c001c7c82 */ /* 0x000fe20008000000 */
[----:B0-----:R-:W-:Y:S01]  /*25a0*/  LOP3.LUT R60, R13, 0x7c1f, R190, 0xc8, !PT ;  /* 0x00007c1f0d3c7812 */ /* 0x001fe200078ec8be */
[----:B---3--:R-:W-:Y:S01]  /*25b0*/  UIMAD.WIDE.U32 UR36, UR8, UR42, UR28 ;  /* 0x0000002a082472a5 */ /* 0x008fe2000f8e001c */
[----:B------:R-:W-:-:S03]  /*25c0*/  LOP3.LUT P6, RZ, R2, 0x4, RZ, 0xc0, !PT ;  /* 0x0000000402ff7812 */ /* 0x000fc600078cc0ff */
[----:B------:R-:W-:Y:S02]  /*25d0*/  UIMAD UR28, UR8, UR43, UR37 ;  /* 0x0000002b081c72a4 */ /* 0x000fe4000f8e0225 */
[----:B0-----:R-:W-:-:S04]  /*25e0*/  ULEA UR33, UP0, UR36, UR24, 0x3 ;  /* 0x0000001824217291 */ /* 0x001fc8000f8018ff */
[----:B------:R-:W-:Y:S02]  /*25f0*/  ULEA.HI.X UR36, UR36, UR25, UR28, 0x3, UP0 ;  /* 0x0000001924247291 */ /* 0x000fe400080f1c1c */
[----:B------:R-:W-:-:S04]  /*2600*/  MOV R62, UR33 ;  /* 0x00000021003e7c02 */ /* 0x000fc80008000f00 */
[----:B------:R-:W-:-:S06]  /*2610*/  MOV R63, UR36 ;  /* 0x00000024003f7c02 */ /* 0x000fcc0008000f00 */
[----:B------:R-:W3:Y:S01]  /*2620*/  LDG.E.64 R62, desc[UR34][R62.64] ;  /* 0x000000223e3e7981 */ /* 0x000ee2000c1e1b00 */
[----:B------:R-:W-:Y:S01]  /*2630*/  HFMA2 R61, -RZ, RZ, 0, 0 ;  /* 0x00000000ff3d7431 */ /* 0x000fe200000001ff */
[----:B------:R-:W-:Y:S02]  /*2640*/  LOP3.LUT R110, R3, 0x7c00, R13, 0xf8, !PT ;  /* 0x00007c00036e7812 */ /* 0x000fe400078ef80d */
[----:B------:R-:W-:Y:S02]  /*2650*/  CS2R R114, SRZ ;  /* 0x0000000000727805 */ /* 0x000fe4000001ff00 */
[----:B------:R-:W-:Y:S02]  /*2660*/  MOV R67, UR44 ;  /* 0x0000002c00437c02 */ /* 0x000fe40008000f00 */
[----:B------:R-:W-:Y:S02]  /*2670*/  CS2R R118, SRZ ;  /* 0x0000000000767805 */ /* 0x000fe4000001ff00 */
[----:B------:R-:W-:-:S02]  /*2680*/  LOP3.LUT R64, R110, 0x20, RZ, 0xfc, !PT ;  /* 0x000000206e407812 */ /* 0x000fc400078efcff */
[----:B------:R-:W-:Y:S02]  /*2690*/  LOP3.LUT R65, R110, 0x40, RZ, 0xfc, !PT ;  /* 0x000000406e417812 */ /* 0x000fe400078efcff */
[----:B------:R-:W-:Y:S01]  /*26a0*/  ISETP.GE.AND P3, PT, R64, UR32, PT ;  /* 0x0000002040007c0c */ /* 0x000fe2000bf66270 */
[----:B------:R-:W-:Y:S01]  /*26b0*/  IMAD.WIDE.U32 R60, R67, UR8, R60 ;  /* 0x00000008433c7c25 */ /* 0x000fe2000f8e003c */
[----:B------:R-:W-:Y:S02]  /*26c0*/  MOV R67, UR45 ;  /* 0x0000002d00437c02 */ /* 0x000fe40008000f00 */
[----:B------:R-:W-:Y:S02]  /*26d0*/  ISETP.GE.AND P4, PT, R65, UR32, PT ;  /* 0x0000002041007c0c */ /* 0x000fe4000bf86270 */
[C---:B------:R-:W-:Y:S01]  /*26e0*/  LOP3.LUT R65, R110.reuse, 0x60, RZ, 0xfc, !PT ;  /* 0x000000606e417812 */ /* 0x040fe200078efcff */
[----:B------:R-:W-:Y:S01]  /*26f0*/  IMAD R61, R67, UR8, R61 ;  /* 0x00000008433d7c24 */ /* 0x000fe2000f8e023d */
[----:B--2---:R-:W-:-:S02]  /*2700*/  LOP3.LUT R66, R110, 0x80, RZ, 0xfc, !PT ;  /* 0x000000806e427812 */ /* 0x004fc400078efcff */
        /* <DEDUP_REMOVED lines=9> */
[----:B------:R-:W5:Y:S01]  /*27a0*/  @!P3 LDG.E R115, desc[UR34][R64.64+0x80] ;  /* 0x000080224073b981 */ /* 0x000f62000c1e1900 */
[----:B------:R-:W-:Y:S02]  /*27b0*/  CS2R R66, SRZ ;  /* 0x0000000000427805 */ /* 0x000fe4000001ff00 */
[----:B------:R-:W-:Y:S01]  /*27c0*/  ISETP.GE.AND P3, PT, R60, UR32, PT ;  /* 0x000000203c007c0c */ /* 0x000fe2000bf66270 */
[----:B------:R-:W2:Y:S01]  /*27d0*/  @!P4 LDG.E R118, desc[UR34][R64.64+0x100] ;  /* 0x000100224076c981 */ /* 0x000ea2000c1e1900 */
[----:B------:R-:W-:-:S02]  /*27e0*/  ISETP.GE.AND P4, PT, R61, UR32, PT ;  /* 0x000000203d007c0c */ /* 0x000fc4000bf86270 */
[C---:B------:R-:W-:Y:S02]  /*27f0*/  LOP3.LUT R60, R110.reuse, 0x100, RZ, 0xfc, !PT ;  /* 0x000001006e3c7812 */ /* 0x040fe400078efcff */
[----:B------:R-:W-:Y:S02]  /*2800*/  CS2R R68, SRZ ;  /* 0x0000000000447805 */ /* 0x000fe4000001ff00 */
[----:B------:R-:W-:Y:S01]  /*2810*/  LOP3.LUT R61, R110, 0x120, RZ, 0xfc, !PT ;  /* 0x000001206e3d7812 */ /* 0x000fe200078efcff */
[----:B------:R-:W2:Y:S01]  /*2820*/  @!P5 LDG.E R117, desc[UR34][R64.64+0x180] ;  /* 0x000180224075d981 */ /* 0x000ea2000c1e1900 */
[----:B------:R-:W-:Y:S02]  /*2830*/  ISETP.GE.AND P5, PT, R60, UR32, PT ;  /* 0x000000203c007c0c */ /* 0x000fe4000bfa6270 */
[----:B------:R-:W-:Y:S01]  /*2840*/  LOP3.LUT R60, R110, 0x140, RZ, 0xfc, !PT ;  /* 0x000001406e3c7812 */ /* 0x000fe200078efcff */
[----:B------:R-:W2:Y:S01]  /*2850*/  @!P0 LDG.E R67, desc[UR34][R64.64+0x200] ;  /* 0x0002002240438981 */ /* 0x000ea2000c1e1900 */
[----:B------:R-:W-:-:S02]  /*2860*/  ISETP.GE.AND P0, PT, R61, UR32, PT ;  /* 0x000000203d007c0c */ /* 0x000fc4000bf06270 */
[----:B------:R-:W-:Y:S02]  /*2870*/  CS2R R108, SRZ ;  /* 0x00000000006c7805 */ /* 0x000fe4000001ff00 */
[----:B------:R-:W-:Y:S01]  /*2880*/  MOV R111, RZ ;  /* 0x000000ff006f7202 */ /* 0x000fe20000000f00 */
[----:B------:R-:W2:Y:S01]  /*2890*/  @!P2 LDG.E R68, desc[UR34][R64.64+0x280] ;  /* 0x000280224044a981 */ /* 0x000ea2000c1e1900 */
[----:B------:R-:W-:Y:S02]  /*28a0*/  ISETP.GE.AND P2, PT, R60, UR32, PT ;  /* 0x000000203c007c0c */ /* 0x000fe4000bf46270 */
[C---:B------:R-:W-:Y:S01]  /*28b0*/  LOP3.LUT R60, R110.reuse, 0x180, RZ, 0xfc, !PT ;  /* 0x000001806e3c7812 */ /* 0x040fe200078efcff */
[----:B------:R-:W2:Y:S01]  /*28c0*/  @!P3 LDG.E R108, desc[UR34][R64.64+0x300] ;  /* 0x00030022406cb981 */ /* 0x000ea2000c1e1900 */
[----:B------:R-:W-:-:S03]  /*28d0*/  LOP3.LUT R61, R110, 0x160, RZ, 0xfc, !PT ;  /* 0x000001606e3d7812 */ /* 0x000fc600078efcff */
[----:B------:R-:W2:Y:S01]  /*28e0*/  @!P4 LDG.E R111, desc[UR34][R64.64+0x380] ;  /* 0x00038022406fc981 */ /* 0x000ea2000c1e1900 */
[----:B------:R-:W-:Y:S02]  /*28f0*/  ISETP.GE.AND P4, PT, R60, UR32, PT ;  /* 0x000000203c007c0c */ /* 0x000fe4000bf86270 */
[----:B------:R-:W-:Y:S02]  /*2900*/  ISETP.GE.AND P3, PT, R61, UR32, PT ;  /* 0x000000203d007c0c */ /* 0x000fe4000bf66270 */
[----:B------:R-:W-:Y:S02]  /*2910*/  CS2R R70, SRZ ;  /* 0x0000000000467805 */ /* 0x000fe4000001ff00 */
[C---:B------:R-:W-:Y:S01]  /*2920*/  LOP3.LUT R60, R110.reuse, 0x1c0, RZ, 0xfc, !PT ;  /* 0x000001c06e3c7812 */ /* 0x040fe200078efcff */
[----:B------:R-:W2:Y:S01]  /*2930*/  @!P0 LDG.E R69, desc[UR34][R64.64+0x480] ;  /* 0x0004802240458981 */ /* 0x000ea2000c1e1900 */
[----:B------:R-:W-:Y:S01]  /*2940*/  HFMA2 R113, -RZ, RZ, 0, 0 ;  /* 0x00000000ff717431 */ /* 0x000fe200000001ff */
[----:B------:R-:W-:-:S02]  /*2950*/  LOP3.LUT R61, R110, 0x1a0, RZ, 0xfc, !PT ;  /* 0x000001a06e3d7812 */ /* 0x000fc400078efcff */
[----:B------:R-:W-:Y:S01]  /*2960*/  ISETP.GE.AND P0, PT, R60, UR32, PT ;  /* 0x000000203c007c0c */ /* 0x000fe2000bf06270 */
[----:B------:R-:W2:Y:S01]  /*2970*/  @!P5 LDG.E R66, desc[UR34][R64.64+0x400] ;  /* 0x000400224042d981 */ /* 0x000ea2000c1e1900 */
[----:B------:R-:W-:Y:S02]  /*2980*/  LOP3.LUT R60, R110, 0x1e0, RZ, 0xfc, !PT ;  /* 0x000001e06e3c7812 */ /* 0x000fe400078efcff */
[----:B------:R-:W-:Y:S01]  /*2990*/  ISETP.GE.AND P5, PT, R61, UR32, PT ;  /* 0x000000203d007c0c */ /* 0x000fe2000bfa6270 */
[----:B------:R-:W2:Y:S01]  /*29a0*/  @!P2 LDG.E R71, desc[UR34][R64.64+0x500] ;  /* 0x000500224047a981 */ /* 0x000ea2000c1e1900 */
[----:B------:R-:W-:Y:S02]  /*29b0*/  ISETP.GE.AND P2, PT, R60, UR32, PT ;  /* 0x000000203c007c0c */ /* 0x000fe4000bf46270 */
[C---:B------:R-:W-:Y:S01]  /*29c0*/  LOP3.LUT R60, R110.reuse, 0x200, RZ, 0xfc, !PT ;  /* 0x000002006e3c7812 */ /* 0x040fe200078efcff */
[----:B------:R-:W2:Y:S01]  /*29d0*/  @!P3 LDG.E R113, desc[UR34][R64.64+0x580] ;  /* 0x000580224071b981 */ /* 0x000ea2000c1e1900 */
[----:B------:R-:W-:-:S02]  /*29e0*/  LOP3.LUT R61, R110, 0x220, RZ, 0xfc, !PT ;  /* 0x000002206e3d7812 */ /* 0x000fc400078efcff */
[----:B------:R-:W-:Y:S01]  /*29f0*/  ISETP.GE.AND P3, PT, R60, UR32, PT ;  /* 0x000000203c007c0c */ /* 0x000fe2000bf66270 */
[----:B------:R-:W2:Y:S01]  /*2a00*/  @!P4 LDG.E R70, desc[UR34][R64.64+0x600] ;  /* 0x000600224046c981 */ /* 0x000ea2000c1e1900 */
[----:B------:R-:W-:Y:S02]  /*2a10*/  ISETP.GE.AND P4, PT, R61, UR32, PT ;  /* 0x000000203d007c0c */ /* 0x000fe4000bf86270 */
[C---:B------:R-:W-:Y:S01]  /*2a20*/  LOP3.LUT R60, R110.reuse, 0x240, RZ, 0xfc, !PT ;  /* 0x000002406e3c7812 */ /* 0x040fe200078efcff */
[----:B------:R-:W2:Y:S01]  /*2a30*/  @!P5 LDG.E R109, desc[UR34][R64.64+0x680] ;  /* 0x00068022406dd981 */ /* 0x000ea2000c1e1900 */
[----:B------:R-:W-:Y:S02]  /*2a40*/  LOP3.LUT R61, R110, 0x260, RZ, 0xfc, !PT ;  /* 0x000002606e3d7812 */ /* 0x000fe400078efcff */
[----:B------:R-:W-:Y:S01]  /*2a50*/  ISETP.GE.AND P5, PT, R60, UR32, PT ;  /* 0x000000203c007c0c */ /* 0x000fe2000bfa6270 */
[----:B------:R-:W2:Y:S01]  /*2a60*/  @!P0 LDG.E R114, desc[UR34][R64.64+0x700] ;  /* 0x0007002240728981 */ /* 0x000ea2000c1e1900 */
[----:B------:R-:W-:-:S02]  /*2a70*/  ISETP.GE.AND P0, PT, R61, UR32, PT ;  /* 0x000000203d007c0c */ /* 0x000fc4000bf06270 */
[C---:B------:R-:W-:Y:S02]  /*2a80*/  LOP3.LUT R60, R110.reuse, 0x280, RZ, 0xfc, !PT ;  /* 0x000002806e3c7812 */ /* 0x040fe400078efcff */
[----:B------:R-:W-:Y:S02]  /*2a90*/  CS2R R130, SRZ ;  /* 0x0000000000827805 */ /* 0x000fe4000001ff00 */
[----:B------:R-:W-:Y:S02]  /*2aa0*/  LOP3.LUT R61, R110, 0x2a0, RZ, 0xfc, !PT ;  /* 0x000002a06e3d7812 */ /* 0x000fe400078efcff */
[----:B------:R-:W-:Y:S01]  /*2ab0*/  CS2R R120, SRZ ;  /* 0x0000000000787805 */ /* 0x000fe2000001ff00 */
[----:B------:R-:W2:Y:S01]  /*2ac0*/  @!P2 LDG.E R116, desc[UR34][R64.64+0x780] ;  /* 0x000780224074a981 */ /* 0x000ea2000c1e1900 */
[----:B------:R-:W-:Y:S02]  /*2ad0*/  ISETP.GE.AND P2, PT, R60, UR32, PT ;  /* 0x000000203c007c0c */ /* 0x000fe4000bf46270 */
[----:B------:R-:W-:Y:S01]  /*2ae0*/  LOP3.LUT R60, R110, 0x2c0, RZ, 0xfc, !PT ;  /* 0x000002c06e3c7812 */ /* 0x000fe200078efcff */
[----:B------:R-:W2:Y:S01]  /*2af0*/  @!P3 LDG.E R119, desc[UR34][R64.64+0x800] ;  /* 0x000800224077b981 */ /* 0x000ea2000c1e1900 */
[----:B------:R-:W-:-:S02]  /*2b00*/  ISETP.GE.AND P3, PT, R61, UR32, PT ;  /* 0x000000203d007c0c */ /* 0x000fc4000bf66270 */
[----:B------:R-:W-:Y:S02]  /*2b10*/  CS2R R122, SRZ ;  /* 0x00000000007a7805 */ /* 0x000fe4000001ff00 */
[----:B------:R-:W-:Y:S01]  /*2b20*/  LOP3.LUT R61, R110, 0x2e0, RZ, 0xfc, !PT ;  /* 0x000002e06e3d7812 */ /* 0x000fe200078efcff */
[----:B------:R-:W5:Y:S04]  /*2b30*/  @!P6 LDG.E R130, desc[UR34][R64.64] ;  /* 0x000000224082e981 */ /* 0x000f68000c1e1900 */
[----:B------:R-:W2:Y:S01]  /*2b40*/  @!P4 LDG.E R120, desc[UR34][R64.64+0x880] ;  /* 0x000880224078c981 */ /* 0x000ea2000c1e1900 */
[----:B------:R-:W-:Y:S02]  /*2b50*/  ISETP.GE.AND P4, PT, R60, UR32, PT ;  /* 0x000000203c007c0c */ /* 0x000fe4000bf86270 */
[----:B------:R-:W-:Y:S01]  /*2b60*/  LOP3.LUT R60, R110, 0x300, RZ, 0xfc, !PT ;  /* 0x000003006e3c7812 */ /* 0x000fe200078efcff */
[----:B------:R-:W2:Y:S01]  /*2b70*/  @!P5 LDG.E R121, desc[UR34][R64.64+0x900] ;  /* 0x000900224079d981 */ /* 0x000ea2000c1e1900 */
[----:B------:R-:W-:-:S02]  /*2b80*/  CS2R R124, SRZ ;  /* 0x00000000007c7805 */ /* 0x000fc4000001ff00 */
[----:B------:R-:W-:Y:S01]  /*2b90*/  ISETP.GE.AND P5, PT, R61, UR32, PT ;  /* 0x000000203d007c0c */ /* 0x000fe2000bfa6270 */
[----:B------:R-:W2:Y:S01]  /*2ba0*/  @!P0 LDG.E R122, desc[UR34][R64.64+0x980] ;  /* 0x00098022407a8981 */ /* 0x000ea2000c1e1900 */
        /* <DEDUP_REMOVED lines=10> */
[C---:B------:R-:W-:Y:S02]  /*2c50*/  LOP3.LUT R60, R110.reuse, 0x380, RZ, 0xfc, !PT ;  /* 0x000003806e3c7812 */ /* 0x040fe400078efcff */
[----:B------:R-:W-:Y:S02]  /*2c60*/  CS2R R132, SRZ ;  /* 0x0000000000847805 */ /* 0x000fe4000001ff00 */
[----:B------:R-:W-:Y:S01]  /*2c70*/  ISETP.GE.AND P4, PT, R61, UR32, PT ;  /* 0x000000203d007c0c */ /* 0x000fe2000bf86270 */
[----:B------:R-:W2:Y:S01]  /*2c80*/  @!P5 LDG.E R128, desc[UR34][R64.64+0xb80] ;  /* 0x000b80224080d981 */ /* 0x000ea2000c1e1900 */
[----:B------:R-:W-:-:S02]  /*2c90*/  LOP3.LUT R61, R110, 0x3a0, RZ, 0xfc, !PT ;  /* 0x000003a06e3d7812 */ /* 0x000fc400078efcff */
[----:B------:R-:W-:Y:S01]  /*2ca0*/  ISETP.GE.AND P5, PT, R60, UR32, PT ;  /* 0x000000203c007c0c */ /* 0x000fe2000bfa6270 */
[----:B------:R-:W2:Y:S01]  /*2cb0*/  @!P0 LDG.E R129, desc[UR34][R64.64+0xc00] ;  /* 0x000c002240818981 */ /* 0x000ea2000c1e1900 */
[----:B------:R-:W-:Y:S02]  /*2cc0*/  LOP3.LUT R110, R110, 0x3c0, RZ, 0xfc, !PT ;  /* 0x000003c06e6e7812 */ /* 0x000fe400078efcff */
[----:B------:R-:W-:Y:S01]  /*2cd0*/  LOP3.LUT R60, R13, 0x3e0, R3, 0xfe, !PT ;  /* 0x000003e00d3c7812 */ /* 0x000fe200078efe03 */
[----:B------:R-:W2:Y:S01]  /*2ce0*/  @!P2 LDG.E R131, desc[UR34][R64.64+0xc80] ;  /* 0x000c80224083a981 */ /* 0x000ea2000c1e1900 */
[----:B------:R-:W-:Y:S02]  /*2cf0*/  ISETP.GE.AND P0, PT, R61, UR32, PT ;  /* 0x000000203d007c0c */ /* 0x000fe4000bf06270 */
[----:B------:R-:W-:Y:S01]  /*2d00*/  ISETP.GE.AND P2, PT, R110, UR32, PT ;  /* 0x000000206e007c0c */ /* 0x000fe2000bf46270 */
[----:B------:R-:W2:Y:S01]  /*2d10*/  @!P3 LDG.E R132, desc[UR34][R64.64+0xd00] ;  /* 0x000d00224084b981 */ /* 0x000ea2000c1e1900 */
[----:B------:R-:W-:-:S02]  /*2d20*/  ISETP.GE.AND P3, PT, R60, UR32, PT ;  /* 0x000000203c007c0c */ /* 0x000fc4000bf66270 */
[----:B------:R-:W-:Y:S02]  /*2d30*/  CS2R R160, SRZ ;  /* 0x0000000000a07805 */ /* 0x000fe4000001ff00 */
[----:B------:R-:W-:Y:S01]  /*2d40*/  CS2R R158, SRZ ;  /* 0x00000000009e7805 */ /* 0x000fe2000001ff00 */
[----:B------:R-:W2:Y:S04]  /*2d50*/  @!P4 LDG.E R133, desc[UR34][R64.64+0xd80] ;  /* 0x000d80224085c981 */ /* 0x000ea8000c1e1900 */
        /* <DEDUP_REMOVED lines=41> */
[----:B------:R-:W4:Y:S07]  /*2ff0*/  S2UR UR33, SR_CgaCtaId ;  /* 0x00000000002179c3 */ /* 0x000f2e0000008800 */
[----:B------:R-:W-:Y:S01]  /*3000*/  MUFU.SIN R151, R64 ;  /* 0x0000004000977308 */ /* 0x000fe20000000400 */
[----:B0-----:R-:W-:Y:S01]  /*3010*/  FMUL.RZ R110, R63, 0.15915493667125701904 ;  /* 0x3e22f9833f6e7820 */ /* 0x001fe2000040c000 */
[----:B------:R-:W-:-:S06]  /*3020*/  FMUL.FTZ R63, R26, UR48 ;  /* 0x000000301a3f7c20 */ /* 0x000fcc0008410000 */
[----:B------:R0:W-:Y:S01]  /*3030*/  MUFU.COS R152, R64 ;  /* 0x0000004000987308 */ /* 0x0001e20000000000 */
[----:B------:R-:W-:Y:S01]  /*3040*/  FMUL.RZ R139, R63, 0.15915493667125701904 ;  /* 0x3e22f9833f8b7820 */ /* 0x000fe2000040c000 */
[----:B0-----:R-:W-:-:S04]  /*3050*/  LOP3.LUT R64, R190, 0x3e0, RZ, 0xc0, !PT ;  /* 0x000003e0be407812 */ /* 0x001fc800078ec0ff */
[C---:B------:R-:W-:Y:S02]  /*3060*/  IADD3 R63, PT, PT, R64.reuse, R107, RZ ;  /* 0x0000006b403f7210 */ /* 0x040fe40007ffe0ff */
[----:B------:R-:W-:Y:S03]  /*3070*/  MUFU.SIN R144, R110 ;  /* 0x0000006e00907308 */ /* 0x000fe60000000400 */
[----:B------:R-:W-:Y:S02]  /*3080*/  IMAD R171, R64, 0x1f, R63 ;  /* 0x0000001f40ab7824 */ /* 0x000fe400078e023f */
[----:B------:R-:W-:-:S03]  /*3090*/  FMUL.FTZ R64, R25, UR48 ;  /* 0x0000003019407c20 */ /* 0x000fc60008410000 */
[----:B------:R0:W-:Y:S01]  /*30a0*/  MUFU.COS R145, R110 ;  /* 0x0000006e00917308 */ /* 0x0001e20000000000 */
[----:B------:R-:W-:Y:S01]  /*30b0*/  IADD3 R138, PT, PT, R171, 0x40, RZ ;  /* 0x00000040ab8a7810 */ /* 0x000fe20007ffe0ff */
[----:B0-----:R-:W-:Y:S01]  /*30c0*/  FMUL.RZ R110, R64, 0.15915493667125701904 ;  /* 0x3e22f983406e7820 */ /* 0x001fe2000040c000 */
[----:B------:R-:W-:-:S05]  /*30d0*/  FMUL.FTZ R64, R24, UR48 ;  /* 0x0000003018407c20 */ /* 0x000fca0008410000 */
[----:B------:R-:W-:Y:S01]  /*30e0*/  MUFU.SIN R140, R139 ;  /* 0x0000008b008c7308 */ /* 0x000fe20000000400 */
[----:B------:R-:W-:-:S07]  /*30f0*/  LEA.HI.SX32 R179, R138, R171, 0x1b ;  /* 0x000000ab8ab37211 */ /* 0x000fce00078fdaff */
[----:B------:R0:W-:Y:S01]  /*3100*/  MUFU.COS R143, R139 ;  /* 0x0000008b008f7308 */ /* 0x0001e20000000000 */
[----:B------:R-:W-:Y:S01]  /*3110*/  FMUL.FTZ R138, R21, UR48 ;  /* 0x00000030158a7c20 */ /* 0x000fe20008410000 */
[----:B0-----:R-:W-:-:S06]  /*3120*/  FMUL.RZ R139, R64, 0.15915493667125701904 ;  /* 0x3e22f983408b7820 */ /* 0x001fcc000040c000 */
[----:B------:R-:W-:Y:S01]  /*3130*/  MUFU.SIN R146, R112 ;  /* 0x0000007000927308 */ /* 0x000fe20000000400 */
[----:B------:R-:W-:Y:S01]  /*3140*/  UMOV UR28, 0x400 ;  /* 0x00000400001c7882 */ /* 0x000fe20000000000 */
[----:B------:R-:W-:-:S06]  /*3150*/  R2UR UR36, R62 ;  /* 0x000000003e2472ca */ /* 0x000fcc00000e0000 */
[----:B------:R-:W-:Y:S01]  /*3160*/  MUFU.COS R147, R112 ;  /* 0x0000007000937308 */ /* 0x000fe20000000000 */
[C---:B------:R-:W-:Y:S02]  /*3170*/  IADD3 R142, PT, PT, R171.reuse, 0x60, RZ ;  /* 0x00000060ab8e7810 */ /* 0x040fe40007ffe0ff */
[----:B------:R-:W-:-:S05]  /*3180*/  IADD3 R150, PT, PT, R171, 0x80, RZ ;  /* 0x00000080ab967810 */ /* 0x000fca0007ffe0ff */
[----:B------:R-:W-:Y:S01]  /*3190*/  MUFU.SIN R112, R139 ;  /* 0x0000008b00707308 */ /* 0x000fe20000000400 */
[----:B------:R-:W-:Y:S01]  /*31a0*/  IADD3 R62, PT, PT, R171, 0x20, RZ ;  /* 0x00000020ab3e7810 */ /* 0x000fe20007ffe0ff */
[----:B----4-:R-:W-:-:S06]  /*31b0*/  ULEA UR28, UR33, UR28, 0x18 ;  /* 0x0000001c211c7291 */ /* 0x010fcc000f8ec0ff */
[----:B------:R0:W-:Y:S01]  /*31c0*/  MUFU.COS R64, R139 ;  /* 0x0000008b00407308 */ /* 0x0001e20000000000 */
[----:B------:R-:W-:Y:S01]  /*31d0*/  FMUL.RZ R177, R138, 0.15915493667125701904 ;  /* 0x3e22f9838ab17820 */ /* 0x000fe2000040c000 */
[----:B------:R-:W-:Y:S01]  /*31e0*/  LEA.HI.SX32 R172, R171, R171, 0x1b ;  /* 0x000000ababac7211 */ /* 0x000fe200078fdaff */
[----:B0-----:R-:W-:-:S04]  /*31f0*/  FMUL.FTZ R139, R22, UR48 ;  /* 0x00000030168b7c20 */ /* 0x001fc80008410000 */
[----:B------:R-:W-:Y:S01]  /*3200*/  FMUL.RZ R139, R139, 0.15915493667125701904 ;  /* 0x3e22f9838b8b7820 */ /* 0x000fe2000040c000 */
[C---:B------:R-:W-:Y:S02]  /*3210*/  IADD3 R154, PT, PT, R171.reuse, 0xa0, RZ ;  /* 0x000000a0ab9a7810 */ /* 0x040fe40007ffe0ff */
[-C--:B------:R-:W-:Y:S02]  /*3220*/  LEA.HI.SX32 R178, R62, R171.reuse, 0x1b ;  /* 0x000000ab3eb27211 */ /* 0x080fe400078fdaff */
[-C--:B------:R-:W-:Y:S02]  /*3230*/  LEA.HI.SX32 R180, R142, R171.reuse, 0x1b ;  /* 0x000000ab8eb47211 */ /* 0x080fe400078fdaff */
[----:B------:R-:W-:Y:S01]  /*3240*/  LEA.HI.SX32 R181, R150, R171, 0x1b ;  /* 0x000000ab96b57211 */ /* 0x000fe200078fdaff */
[----:B------:R-:W-:Y:S01]  /*3250*/  MUFU.SIN R142, R139 ;  /* 0x0000008b008e7308 */ /* 0x000fe20000000400 */
[C---:B------:R-:W-:Y:S02]  /*3260*/  IADD3 R164, PT, PT, R171.reuse, 0xc0, RZ ;  /* 0x000000c0aba47810 */ /* 0x040fe40007ffe0ff */
[----:B------:R-:W-:-:S02]  /*3270*/  IADD3 R166, PT, PT, R171, 0xe0, RZ ;  /* 0x000000e0aba67810 */ /* 0x000fc40007ffe0ff */
[----:B------:R-:W-:-:S03]  /*3280*/  IADD3 R182, PT, PT, R171, 0x180, RZ ;  /* 0x00000180abb67810 */ /* 0x000fc60007ffe0ff */
[----:B------:R-:W-:Y:S01]  /*3290*/  MUFU.COS R150, R139 ;  /* 0x0000008b00967308 */ /* 0x000fe20000000000 */
[C---:B------:R-:W-:Y:S02]  /*32a0*/  IADD3 R168, PT, PT, R171.reuse, 0x100, RZ ;  /* 0x00000100aba87810 */ /* 0x040fe40007ffe0ff */
[----:B------:R-:W-:Y:S02]  /*32b0*/  IADD3 R170, PT, PT, R171, 0x120, RZ ;  /* 0x00000120abaa7810 */ /* 0x000fe40007ffe0ff */
[----:B------:R-:W-:-:S03]  /*32c0*/  LEA.HI.SX32 R183, R154, R171, 0x1b ;  /* 0x000000ab9ab77211 */ /* 0x000fc600078fdaff */
[----:B------:R-:W-:Y:S01]  /*32d0*/  MUFU.SIN R138, R177 ;  /* 0x000000b1008a7308 */ /* 0x000fe20000000400 */
[----:B------:R-:W-:Y:S02]  /*32e0*/  LEA R178, R178, UR28, 0x2 ;  /* 0x0000001cb2b27c11 */ /* 0x000fe4000f8e10ff */
[----:B------:R-:W-:Y:S02]  /*32f0*/  IADD3 R174, PT, PT, R171, 0x140, RZ ;  /* 0x00000140abae7810 */ /* 0x000fe40007ffe0ff */
[----:B------:R-:W-:-:S03]  /*3300*/  LEA.HI.SX32 R184, R164, R171, 0x1b ;  /* 0x000000aba4b87211 */ /* 0x000fc600078fdaff */
[----:B------:R0:W-:Y:S01]  /*3310*/  MUFU.COS R139, R177 ;  /* 0x000000b1008b7308 */ /* 0x0001e20000000000 */
[----:B------:R-:W-:Y:S02]  /*3320*/  LEA R179, R179, UR28, 0x2 ;  /* 0x0000001cb3b37c11 */ /* 0x000fe4000f8e10ff */
[----:B------:R-:W-:Y:S02]  /*3330*/  IADD3 R176, PT, PT, R171, 0x160, RZ ;  /* 0x00000160abb07810 */ /* 0x000fe40007ffe0ff */
[-C--:B------:R-:W-:Y:S02]  /*3340*/  LEA.HI.SX32 R185, R166, R171.reuse, 0x1b ;  /* 0x000000aba6b97211 */ /* 0x080fe400078fdaff */
[----:B0-----:R-:W-:Y:S02]  /*3350*/  LEA R177, R172, UR28, 0x2 ;  /* 0x0000001cacb17c11 */ /* 0x001fe4000f8e10ff */
[-C--:B------:R-:W-:Y:S02]  /*3360*/  LEA.HI.SX32 R191, R182, R171.reuse, 0x1b ;  /* 0x000000abb6bf7211 */ /* 0x080fe400078fdaff */
[----:B------:R-:W-:Y:S01]  /*3370*/  LEA R180, R180, UR28, 0x2 ;  /* 0x0000001cb4b47c11 */ /* 0x000fe2000f8e10ff */
[----:B-----5:R-:W-:Y:S01]  /*3380*/  STS [R177], R130 ;  /* 0x00000082b1007388 */ /* 0x020fe20000000800 */
[----:B------:R-:W-:-:S02]  /*3390*/  LEA.HI.SX32 R186, R168, R171, 0x1b ;  /* 0x000000aba8ba7211 */ /* 0x000fc400078fdaff */
[----:B------:R-:W-:Y:S01]  /*33a0*/  LEA R182, R181, UR28, 0x2 ;  /* 0x0000001cb5b67c11 */ /* 0x000fe2000f8e10ff */
[----:B------:R0:W-:Y:S01]  /*33b0*/  STS [R178+0x80], R115 ;  /* 0x00008073b2007388 */ /* 0x0001e20000000800 */
[----:B------:R-:W-:Y:S02]  /*33c0*/  IADD3 R192, PT, PT, R171, 0x1a0, RZ ;  /* 0x000001a0abc07810 */ /* 0x000fe40007ffe0ff */
[-C--:B------:R-:W-:Y:S02]  /*33d0*/  LEA.HI.SX32 R187, R170, R171.reuse, 0x1b ;  /* 0x000000abaabb7211 */ /* 0x080fe400078fdaff */
[----:B------:R-:W-:Y:S01]  /*33e0*/  LEA R183, R183, UR28, 0x2 ;  /* 0x0000001cb7b77c11 */ /* 0x000fe2000f8e10ff */
[----:B--2---:R2:W-:Y:S01]  /*33f0*/  STS [R179+0x100], R118 ;  /* 0x00010076b3007388 */ /* 0x0045e20000000800 */
[----:B------:R-:W-:Y:S02]  /*3400*/  IADD3 R194, PT, PT, R171, 0x1c0, RZ ;  /* 0x000001c0abc27810 */ /* 0x000fe40007ffe0ff */
[----:B------:R-:W-:-:S02]  /*3410*/  LEA.HI.SX32 R188, R174, R171, 0x1b ;  /* 0x000000abaebc7211 */ /* 0x000fc400078fdaff */
[----:B------:R-:W-:Y:S01]  /*3420*/  LEA R181, R184, UR28, 0x2 ;  /* 0x0000001cb8b57c11 */ /* 0x000fe2000f8e10ff */
[----:B------:R-:W-:Y:S01]  /*3430*/  STS [R180+0x180], R117 ;  /* 0x00018075b4007388 */ /* 0x000fe20000000800 */
[----:B------:R-:W-:Y:S02]  /*3440*/  IADD3 R196, PT, PT, R171, 0x1e0, RZ ;  /* 0x000001e0abc47810 */ /* 0x000fe40007ffe0ff */
[----:B------:R-:W-:Y:S02]  /*3450*/  LEA.HI.SX32 R189, R176, R171, 0x1b ;  /* 0x000000abb0bd7211 */ /* 0x000fe400078fdaff */
[----:B------:R-:W-:Y:S01]  /*3460*/  LEA R184, R185, UR28, 0x2 ;  /* 0x0000001cb9b87c11 */ /* 0x000fe2000f8e10ff */
[----:B------:R4:W-:Y:S01]  /*3470*/  STS [R182+0x200], R67 ;  /* 0x00020043b6007388 */ /* 0x0009e20000000800 */
[C---:B------:R-:W-:Y:S02]  /*3480*/  IADD3 R198, PT, PT, R171.reuse, 0x200, RZ ;  /* 0x00000200abc67810 */ /* 0x040fe40007ffe0ff */
[----:B0-----:R-:W-:Y:S01]  /*3490*/  LEA R115, R186, UR28, 0x2 ;  /* 0x0000001cba737c11 */ /* 0x001fe2000f8e10ff */
[----:B------:R-:W-:Y:S01]  /*34a0*/  STS [R183+0x280], R68 ;  /* 0x00028044b7007388 */ /* 0x000fe20000000800 */
[----:B------:R-:W-:-:S02]  /*34b0*/  IADD3 R200, PT, PT, R171, 0x220, RZ ;  /* 0x00000220abc87810 */ /* 0x000fc40007ffe0ff */
[-C--:B------:R-:W-:Y:S02]  /*34c0*/  LEA.HI.SX32 R192, R192, R171.reuse, 0x1b ;  /* 0x000000abc0c07211 */ /* 0x080fe400078fdaff */
[----:B--2---:R-:W-:Y:S01]  /*34d0*/  LEA R118, R187, UR28, 0x2 ;  /* 0x0000001cbb767c11 */ /* 0x004fe2000f8e10ff */
[----:B------:R-:W-:Y:S01]  /*34e0*/  STS [R181+0x300], R108 ;  /* 0x0003006cb5007388 */ /* 0x000fe20000000800 */
[C---:B------:R-:W-:Y:S02]  /*34f0*/  IADD3 R202, PT, PT, R171.reuse, 0x240, RZ ;  /* 0x00000240abca7810 */ /* 0x040fe40007ffe0ff */
[----:B------:R-:W-:Y:S02]  /*3500*/  LEA.HI.SX32 R194, R194, R171, 0x1b ;  /* 0x000000abc2c27211 */ /* 0x000fe400078fdaff */
[----:B------:R-:W-:Y:S01]  /*3510*/  LEA R188, R188, UR28, 0x2 ;  /* 0x0000001cbcbc7c11 */ /* 0x000fe2000f8e10ff */
[----:B------:R0:W-:Y:S01]  /*3520*/  STS [R184+0x380], R111 ;  /* 0x0003806fb8007388 */ /* 0x0001e20000000800 */
[----:B------:R-:W-:-:S02]  /*3530*/  IADD3 R204, PT, PT, R171, 0x260, RZ ;  /* 0x00000260abcc7810 */ /* 0x000fc40007ffe0ff */
[-C--:B------:R-:W-:Y:S02]  /*3540*/  LEA.HI.SX32 R196, R196, R171.reuse, 0x1b ;  /* 0x000000abc4c47211 */ /* 0x080fe400078fdaff */
[----:B------:R-:W-:Y:S01]  /*3550*/  LEA R130, R189, UR28, 0x2 ;  /* 0x0000001cbd827c11 */ /* 0x000fe2000f8e10ff */
[----:B------:R-:W-:Y:S01]  /*3560*/  STS [R115+0x400], R66 ;  /* 0x0004004273007388 */ /* 0x000fe20000000800 */
[-C--:B------:R-:W-:Y:S02]  /*3570*/  LEA.HI.SX32 R198, R198, R171.reuse, 0x1b ;  /* 0x000000abc6c67211 */ /* 0x080fe400078fdaff */
[----:B------:R-:W-:Y:S02]  /*3580*/  MOV R154, UR36 ;  /* 0x00000024009a7c02 */ /* 0x000fe40008000f00 */
[----:B------:R-:W-:Y:S01]  /*3590*/  LEA R191, R191, UR28, 0x2 ;  /* 0x0000001cbfbf7c11 */ /* 0x000fe2000f8e10ff */
[----:B------:R2:W-:Y:S01]  /*35a0*/  STS [R118+0x480], R69 ;  /* 0x0004804576007388 */ /* 0x0005e20000000800 */
[----:B------:R-:W-:-:S02]  /*35b0*/  LEA.HI.SX32 R200, R200, R171, 0x1b ;  /* 0x000000abc8c87211 */ /* 0x000fc400078fdaff */
[----:B------:R-:W-:Y:S01]  /*35c0*/  LEA R192, R192, UR28, 0x2 ;  /* 0x0000001cc0c07c11 */ /* 0x000fe2000f8e10ff */
[----:B------:R5:W-:Y:S01]  /*35d0*/  STS [R188+0x500], R71 ;  /* 0x00050047bc007388 */ /* 0x000be20000000800 */
[-C--:B------:R-:W-:Y:S02]  /*35e0*/  LEA.HI.SX32 R202, R202, R171.reuse, 0x1b ;  /* 0x000000abcaca7211 */ /* 0x080fe400078fdaff */
[----:B----4-:R-:W-:Y:S01]  /*35f0*/  LEA R67, R194, UR28, 0x2 ;  /* 0x0000001cc2437c11 */ /* 0x010fe2000f8e10ff */
[----:B------:R-:W-:Y:S01]  /*3600*/  STS [R130+0x580], R113 ;  /* 0x0005807182007388 */ /* 0x000fe20000000800 */
[----:B------:R-:W-:Y:S02]  /*3610*/  LEA.HI.SX32 R204, R204, R171, 0x1b ;  /* 0x000000abcccc7211 */ /* 0x000fe400078fdaff */
[----:B0-----:R-:W-:Y:S01]  /*3620*/  LEA R111, R196, UR28, 0x2 ;  /* 0x0000001cc46f7c11 */ /* 0x001fe2000f8e10ff */
[----:B------:R-:W-:Y:S01]  /*3630*/  FMUL.FTZ R154, R154, 1.4426950216293334961 ;  /* 0x3fb8aa3b9a9a7820 */ /* 0x000fe20000410000 */
[----:B------:R-:W-:Y:S01]  /*3640*/  LEA R198, R198, UR28, 0x2 ;  /* 0x0000001cc6c67c11 */ /* 0x000fe2000f8e10ff */
[----:B------:R-:W-:Y:S01]  /*3650*/  STS [R191+0x600], R70 ;  /* 0x00060046bf007388 */ /* 0x000fe20000000800 */
[----:B--2---:R-:W-:-:S02]  /*3660*/  LEA R69, R200, UR28, 0x2 ;  /* 0x0000001cc8457c11 */ /* 0x004fc4000f8e10ff */
[----:B------:R-:W-:Y:S01]  /*3670*/  LEA R202, R202, UR28, 0x2 ;  /* 0x0000001ccaca7c11 */ /* 0x000fe2000f8e10ff */
[----:B------:R-:W-:Y:S01]  /*3680*/  STS [R192+0x680], R109 ;  /* 0x0006806dc0007388 */ /* 0x000fe20000000800 */
[C---:B------:R-:W-:Y:S02]  /*3690*/  IADD3 R206, PT, PT, R171.reuse, 0x280, RZ ;  /* 0x00000280abce7810 */ /* 0x040fe40007ffe0ff */
[----:B-----5:R-:W-:Y:S01]  /*36a0*/  LEA R71, R204, UR28, 0x2 ;  /* 0x0000001ccc477c11 */ /* 0x020fe2000f8e10ff */
[----:B------:R-:W-:Y:S01]  /*36b0*/  STS [R67+0x700], R114 ;  /* 0x0007007243007388 */ /* 0x000fe20000000800 */
[C---:B------:R-:W-:Y:S01]  /*36c0*/  IADD3 R208, PT, PT, R171.reuse, 0x2a0, RZ ;  /* 0x000002a0abd07810 */ /* 0x040fe20007ffe0ff */
[-C--:B------:R-:W-:Y:S01]  /*36d0*/  FMUL.FTZ R177, R32, R154.reuse ;  /* 0x0000009a20b17220 */ /* 0x080fe20000410000 */
[C---:B------:R-:W-:Y:S01]  /*36e0*/  IADD3 R210, PT, PT, R171.reuse, 0x2c0, RZ ;  /* 0x000002c0abd27810 */ /* 0x040fe20007ffe0ff */
[----:B------:R-:W-:Y:S01]  /*36f0*/  STS [R111+0x780], R116 ;  /* 0x000780746f007388 */ /* 0x000fe20000000800 */
[----:B------:R-:W-:Y:S01]  /*3700*/  IADD3 R212, PT, PT, R171, 0x2e0, RZ ;  /* 0x000002e0abd47810 */ /* 0x000fe20007ffe0ff */
[----:B------:R-:W-:-:S02]  /*3710*/  FMUL.FTZ R117, R31, R154 ;  /* 0x0000009a1f757220 */ /* 0x000fc40000410000 */
[----:B------:R-:W-:Y:S01]  /*3720*/  STS [R198+0x800], R119 ;  /* 0x00080077c6007388 */ /* 0x000fe20000000800 */
[C---:B------:R-:W-:Y:S02]  /*3730*/  IADD3 R214, PT, PT, R171.reuse, 0x300, RZ ;  /* 0x00000300abd67810 */ /* 0x040fe40007ffe0ff */
[-C--:B------:R-:W-:Y:S01]  /*3740*/  LEA.HI.SX32 R174, R206, R171.reuse, 0x1b ;  /* 0x000000abceae7211 */ /* 0x080fe200078fdaff */
[----:B------:R-:W-:Y:S01]  /*3750*/  STS [R69+0x880], R120 ;  /* 0x0008807845007388 */ /* 0x000fe20000000800 */
[C---:B------:R-:W-:Y:S01]  /*3760*/  IADD3 R216, PT, PT, R171.reuse, 0x320, RZ ;  /* 0x00000320abd87810 */ /* 0x040fe20007ffe0ff */
[-C--:B------:R-:W-:Y:S01]  /*3770*/  FMUL.FTZ R172, R34, R154.reuse ;  /* 0x0000009a22ac7220 */ /* 0x080fe20000410000 */
[-C--:B------:R-:W-:Y:S01]  /*3780*/  LEA.HI.SX32 R175, R208, R171.reuse, 0x1b ;  /* 0x000000abd0af7211 */ /* 0x080fe200078fdaff */
[----:B------:R-:W-:Y:S01]  /*3790*/  STS [R202+0x900], R121 ;  /* 0x00090079ca007388 */ /* 0x000fe20000000800 */
[C---:B------:R-:W-:Y:S01]  /*37a0*/  IADD3 R218, PT, PT, R171.reuse, 0x340, RZ ;  /* 0x00000340abda7810 */ /* 0x040fe20007ffe0ff */
[-C--:B------:R-:W-:Y:S01]  /*37b0*/  FMUL.FTZ R68, R30, R154.reuse ;  /* 0x0000009a1e447220 */ /* 0x080fe20000410000 */
[-C--:B------:R-:W-:Y:S01]  /*37c0*/  LEA.HI.SX32 R176, R210, R171.reuse, 0x1b ;  /* 0x000000abd2b07211 */ /* 0x080fe200078fdaff */
[----:B------:R0:W-:Y:S01]  /*37d0*/  STS [R71+0x980], R122 ;  /* 0x0009807a47007388 */ /* 0x0001e20000000800 */
[----:B------:R-:W-:Y:S01]  /*37e0*/  IADD3 R220, PT, PT, R171, 0x360, RZ ;  /* 0x00000360abdc7810 */ /* 0x000fe20007ffe0ff */
[----:B------:R-:W2:Y:S01]  /*37f0*/  MUFU.EX2 R177, R177 ;  /* 0x000000b100b17308 */ /* 0x000ea20000000800 */
[----:B------:R-:W-:Y:S01]  /*3800*/  LEA.HI.SX32 R173, R212, R171, 0x1b ;  /* 0x000000abd4ad7211 */ /* 0x000fe200078fdaff */
[----:B------:R-:W-:Y:S01]  /*3810*/  FMUL.FTZ R66, R29, R154 ;  /* 0x0000009a1d427220 */ /* 0x000fe20000410000 */
[----:B------:R-:W-:-:S02]  /*3820*/  IADD3 R222, PT, PT, R171, 0x380, RZ ;  /* 0x00000380abde7810 */ /* 0x000fc40007ffe0ff */
[-C--:B------:R-:W-:Y:S01]  /*3830*/  LEA.HI.SX32 R170, R214, R171.reuse, 0x1b ;  /* 0x000000abd6aa7211 */ /* 0x080fe200078fdaff */
[----:B0-----:R-:W-:Y:S01]  /*3840*/  FMUL.FTZ R71, R25, R154 ;  /* 0x0000009a19477220 */ /* 0x001fe20000410000 */
[----:B------:R-:W-:Y:S01]  /*3850*/  LEA R174, R174, UR28, 0x2 ;  /* 0x0000001caeae7c11 */ /* 0x000fe2000f8e10ff */
[----:B------:R-:W0:Y:S01]  /*3860*/  MUFU.EX2 R117, R117 ;  /* 0x0000007500757308 */ /* 0x000e220000000800 */
[----:B------:R-:W-:Y:S02]  /*3870*/  IADD3 R224, PT, PT, R171, 0x3a0, RZ ;  /* 0x000003a0abe07810 */ /* 0x000fe40007ffe0ff */
[-C--:B------:R-:W-:Y:S02]  /*3880*/  LEA.HI.SX32 R165, R216, R171.reuse, 0x1b ;  /* 0x000000abd8a57211 */ /* 0x080fe400078fdaff */
[----:B------:R-:W-:Y:S02]  /*3890*/  LEA R175, R175, UR28, 0x2 ;  /* 0x0000001cafaf7c11 */ /* 0x000fe4000f8e10ff */
[----:B------:R-:W-:Y:S01]  /*38a0*/  IADD3 R226, PT, PT, R171, 0x3c0, RZ ;  /* 0x000003c0abe27810 */ /* 0x000fe20007ffe0ff */
[----:B------:R-:W-:Y:S01]  /*38b0*/  MUFU.SIN R148, R65 ;  /* 0x0000004100947308 */ /* 0x000fe20000000400 */
[----:B------:R-:W-:-:S02]  /*38c0*/  LEA.HI.SX32 R169, R218, R171, 0x1b ;  /* 0x000000abdaa97211 */ /* 0x000fc400078fdaff */
[----:B------:R-:W-:Y:S01]  /*38d0*/  LEA R176, R176, UR28, 0x2 ;  /* 0x0000001cb0b07c11 */ /* 0x000fe2000f8e10ff */
[----:B------:R-:W-:Y:S01]  /*38e0*/  FMUL.FTZ R67, R27, R154 ;  /* 0x0000009a1b437220 */ /* 0x000fe20000410000 */
[----:B------:R-:W-:Y:S02]  /*38f0*/  IADD3 R228, PT, PT, R171, 0x3e0, RZ ;  /* 0x000003e0abe47810 */ /* 0x000fe40007ffe0ff */
[-C--:B------:R-:W-:Y:S01]  /*3900*/  LEA.HI.SX32 R168, R220, R171.reuse, 0x1b ;  /* 0x000000abdca87211 */ /* 0x080fe200078fdaff */
[----:B------:R-:W-:Y:S01]  /*3910*/  MUFU.COS R149, R65 ;  /* 0x0000004100957308 */ /* 0x000fe20000000000 */
[----:B------:R-:W-:Y:S01]  /*3920*/  LEA R173, R173, UR28, 0x2 ;  /* 0x0000001cadad7c11 */ /* 0x000fe2000f8e10ff */
[----:B------:R-:W-:Y:S01]  /*3930*/  STS [R174+0xa00], R123 ;  /* 0x000a007bae007388 */ /* 0x000fe20000000800 */
[----:B------:R-:W-:Y:S02]  /*3940*/  LEA.HI.SX32 R167, R222, R171, 0x1b ;  /* 0x000000abdea77211 */ /* 0x000fe400078fdaff */
[----:B------:R-:W-:-:S03]  /*3950*/  LEA R170, R170, UR28, 0x2 ;  /* 0x0000001caaaa7c11 */ /* 0x000fc6000f8e10ff */
[----:B------:R-:W-:Y:S01]  /*3960*/  MUFU.COS R141, R110 ;  /* 0x0000006e008d7308 */ /* 0x000fe20000000000 */
[----:B------:R-:W-:Y:S01]  /*3970*/  LEA.HI.SX32 R166, R224, R171, 0x1b ;  /* 0x000000abe0a67211 */ /* 0x000fe200078fdaff */
[----:B------:R-:W-:Y:S01]  /*3980*/  STS [R175+0xa80], R124 ;  /* 0x000a807caf007388 */ /* 0x000fe20000000800 */
[----:B------:R-:W-:-:S05]  /*3990*/  SHF.L.U32 R63, R63, 0x5, RZ ;  /* 0x000000053f3f7819 */ /* 0x000fca00000006ff */
[----:B------:R4:W-:Y:S01]  /*39a0*/  MUFU.EX2 R108, R68 ;  /* 0x00000044006c7308 */ /* 0x0009e20000000800 */
[----:B------:R-:W-:Y:S01]  /*39b0*/  LEA.HI.SX32 R164, R226, R171, 0x1b ;  /* 0x000000abe2a47211 */ /* 0x000fe200078fdaff */
[----:B------:R-:W-:Y:S01]  /*39c0*/  STS [R176+0xb00], R125 ;  /* 0x000b007db0007388 */ /* 0x000fe20000000800 */
[----:B------:R-:W-:-:S05]  /*39d0*/  LEA R169, R169, UR28, 0x2 ;  /* 0x0000001ca9a97c11 */ /* 0x000fca000f8e10ff */
[----:B------:R-:W5:Y:S01]  /*39e0*/  MUFU.EX2 R116, R71 ;  /* 0x0000004700747308 */ /* 0x000f620000000800 */
[----:B----4-:R-:W-:Y:S01]  /*39f0*/  FMUL.FTZ R68, R28, R154 ;  /* 0x0000009a1c447220 */ /* 0x010fe20000410000 */
[----:B------:R-:W-:Y:S01]  /*3a00*/  LEA.HI.SX32 R171, R228, R171, 0x1b ;  /* 0x000000abe4ab7211 */ /* 0x000fe200078fdaff */
[----:B------:R-:W-:Y:S01]  /*3a10*/  STS [R173+0xb80], R128 ;  /* 0x000b8080ad007388 */ /* 0x000fe20000000800 */
[----:B------:R-:W-:-:S04]  /*3a20*/  LEA R168, R168, UR28, 0x2 ;  /* 0x0000001ca8a87c11 */ /* 0x000fc8000f8e10ff */
[----:B------:R4:W1:Y:S01]  /*3a30*/  MUFU.SIN R65, R110 ;  /* 0x0000006e00417308 */ /* 0x0008620000000400 */
[----:B------:R-:W-:Y:S01]  /*3a40*/  STS [R170+0xc00], R129 ;  /* 0x000c0081aa007388 */ /* 0x000fe20000000800 */
[----:B------:R-:W-:-:S06]  /*3a50*/  LEA.HI.SX32 R63, R63, R63, 0x1b ;  /* 0x0000003f3f3f7211 */ /* 0x000fcc00078fdaff */
[----:B------:R-:W3:Y:S01]  /*3a60*/  MUFU.EX2 R172, R172 ;  /* 0x000000ac00ac7308 */ /* 0x000ee20000000800 */
[----:B----4-:R-:W-:Y:S01]  /*3a70*/  FMUL.FTZ R110, R23, UR48 ;  /* 0x00000030176e7c20 */ /* 0x010fe20008410000 */
[----:B------:R-:W-:-:S06]  /*3a80*/  LEA R164, R164, UR28, 0x2 ;  /* 0x0000001ca4a47c11 */ /* 0x000fcc000f8e10ff */
[----:B------:R4:W-:Y:S01]  /*3a90*/  MUFU.EX2 R113, R66 ;  /* 0x0000004200717308 */ /* 0x0009e20000000800 */
[----:B------:R-:W-:Y:S01]  /*3aa0*/  FMUL.RZ R155, R110, 0.15915493667125701904 ;  /* 0x3e22f9836e9b7820 */ /* 0x000fe2000040c000 */
[----:B------:R-:W-:Y:S02]  /*3ab0*/  LEA R171, R171, UR28, 0x2 ;  /* 0x0000001cabab7c11 */ /* 0x000fe4000f8e10ff */
[----:B----4-:R-:W-:-:S04]  /*3ac0*/  LEA R66, R165, UR28, 0x2 ;  /* 0x0000001ca5427c11 */ /* 0x010fc8000f8e10ff */
[----:B------:R4:W-:Y:S01]  /*3ad0*/  MUFU.EX2 R70, R68 ;  /* 0x0000004400467308 */ /* 0x0009e20000000800 */
[----:B------:R-:W-:Y:S01]  /*3ae0*/  FMUL.FTZ R163, R20, UR48 ;  /* 0x0000003014a37c20 */ /* 0x000fe20008410000 */
[----:B------:R2:W-:Y:S06]  /*3af0*/  STS [R66+0xc80], R131 ;  /* 0x000c808342007388 */ /* 0x0005ec0000000800 */
[----:B------:R0:W-:Y:S01]  /*3b00*/  MUFU.EX2 R120, R67 ;  /* 0x0000004300787308 */ /* 0x0001e20000000800 */
[----:B----4-:R-:W-:Y:S01]  /*3b10*/  LEA R68, R167, UR28, 0x2 ;  /* 0x0000001ca7447c11 */ /* 0x010fe2000f8e10ff */
[----:B------:R4:W-:Y:S01]  /*3b20*/  STS [R169+0xd00], R132 ;  /* 0x000d0084a9007388 */ /* 0x0009e20000000800 */
[----:B------:R-:W-:Y:S01]  /*3b30*/  LEA R63, R63, UR28, 0x2 ;  /* 0x0000001c3f3f7c11 */ /* 0x000fe2000f8e10ff */
[----:B--2---:R-:W-:Y:S01]  /*3b40*/  FMUL.FTZ R66, R23, R154 ;  /* 0x0000009a17427220 */ /* 0x004fe20000410000 */
[----:B0-----:R-:W-:Y:S01]  /*3b50*/  LEA R67, R166, UR28, 0x2 ;  /* 0x0000001ca6437c11 */ /* 0x001fe2000f8e10ff */
[----:B------:R0:W-:Y:S02]  /*3b60*/  STS [R168+0xd80], R133 ;  /* 0x000d8085a8007388 */ /* 0x0001e40000000800 */
[----:B------:R-:W-:Y:S02]  /*3b70*/  MUFU.COS R62, R155 ;  /* 0x0000009b003e7308 */ /* 0x000fe40000000000 */
[----:B------:R-:W-:Y:S01]  /*3b80*/  STS [R68+0xe00], R161 ;  /* 0x000e00a144007388 */ /* 0x000fe20000000800 */
[----:B------:R-:W-:-:S03]  /*3b90*/  FMUL.RZ R163, R163, 0.15915493667125701904 ;  /* 0x3e22f983a3a37820 */ /* 0x000fc6000040c000 */
[----:B------:R2:W-:Y:S01]  /*3ba0*/  STS [R67+0xe80], R160 ;  /* 0x000e80a043007388 */ /* 0x0005e20000000800 */
[C---:B----4-:R-:W-:Y:S01]  /*3bb0*/  FMUL.FTZ R132, R177.reuse, R157 ;  /* 0x0000009db1847220 */ /* 0x050fe20000410000 */
[----:B0-----:R-:W-:Y:S02]  /*3bc0*/  FMUL.FTZ R133, R177, R162 ;  /* 0x000000a2b1857220 */ /* 0x001fe40000410000 */
[----:B------:R-:W-:Y:S01]  /*3bd0*/  STS [R164+0xf00], R159 ;  /* 0x000f009fa4007388 */ /* 0x000fe20000000800 */
[C---:B------:R-:W-:Y:S01]  /*3be0*/  FMUL.FTZ R131, R117.reuse, R156 ;  /* 0x0000009c75837220 */ /* 0x040fe20000410000 */
[----:B------:R-:W-:Y:S02]  /*3bf0*/  FMUL.FTZ R130, R117, R153 ;  /* 0x0000009975827220 */ /* 0x000fe40000410000 */
[----:B------:R-:W-:Y:S01]  /*3c00*/  STS [R171+0xf80], R158 ;  /* 0x000f809eab007388 */ /* 0x000fe20000000800 */
[----:B------:R-:W-:Y:S01]  /*3c10*/  NOP ;  /* 0x0000000000007918 */ /* 0x000fe20000000000 */
[----:B--2---:R-:W0:Y:S02]  /*3c20*/  MUFU.EX2 R67, R66 ;  /* 0x0000004200437308 */ /* 0x004e240000000800 */
[----:B------:R-:W2:Y:S01]  /*3c30*/  LDS R188, [R63+0x4] ;  /* 0x000004003fbc7984 */ /* 0x000ea20000000800 */
[C---:B-----5:R-:W-:Y:S01]  /*3c40*/  FMUL.FTZ R117, R116.reuse, R141 ;  /* 0x0000008d74757220 */ /* 0x060fe20000410000 */
[----:B-1----:R-:W-:-:S02]  /*3c50*/  FMUL.FTZ R116, R116, R65 ;  /* 0x0000004174747220 */ /* 0x002fc40000410000 */
[----:B------:R-:W1:Y:S01]  /*3c60*/  LDS R187, [R63+0xc] ;  /* 0x00000c003fbb7984 */ /* 0x000e620000000800 */
[----:B---3--:R-:W-:-:S03]  /*3c70*/  FMUL.FTZ R137, R172, R137 ;  /* 0x00000089ac897220 */ /* 0x008fc60000410000 */
[----:B------:R-:W3:Y:S01]  /*3c80*/  LDS R186, [R63+0x14] ;  /* 0x000014003fba7984 */ /* 0x000ee20000000800 */
[----:B------:R-:W-:Y:S03]  /*3c90*/  MUFU.SIN R110, R155 ;  /* 0x0000009b006e7308 */ /* 0x000fe60000000400 */
[----:B------:R-:W4:Y:S01]  /*3ca0*/  LDS R185, [R63+0x1c] ;  /* 0x00001c003fb97984 */ /* 0x000f220000000800 */
[----:B------:R-:W-:-:S03]  /*3cb0*/  FMUL.FTZ R136, R172, R136 ;  /* 0x00000088ac887220 */ /* 0x000fc60000410000 */
[----:B------:R-:W5:Y:S01]  /*3cc0*/  LDS R184, [R63+0x24] ;  /* 0x000024003fb87984 */ /* 0x000f620000000800 */
[----:B------:R-:W-:Y:S03]  /*3cd0*/  MUFU.SIN R155, R163 ;  /* 0x000000a3009b7308 */ /* 0x000fe60000000400 */
[----:B------:R-:W5:Y:S04]  /*3ce0*/  LDS R183, [R63+0x2c] ;  /* 0x00002c003fb77984 */ /* 0x000f680000000800 */
[----:B------:R-:W5:Y:S01]  /*3cf0*/  LDS R182, [R63+0x34] ;  /* 0x000034003fb67984 */ /* 0x000f620000000800 */
[----:B------:R0:W-:Y:S03]  /*3d00*/  MUFU.COS R65, R163 ;  /* 0x000000a300417308 */ /* 0x0001e60000000000 */
[----:B------:R-:W5:Y:S04]  /*3d10*/  LDS R181, [R63+0x3c] ;  /* 0x00003c003fb57984 */ /* 0x000f680000000800 */
[----:B------:R-:W5:Y:S04]  /*3d20*/  LDS R180, [R63+0x44] ;  /* 0x000044003fb47984 */ /* 0x000f680000000800 */
[----:B------:R-:W-:Y:S04]  /*3d30*/  LDS R179, [R63+0x4c] ;  /* 0x00004c003fb37984 */ /* 0x000fe80000000800 */
[----:B------:R-:W5:Y:S04]  /*3d40*/  LDS R178, [R63+0x54] ;  /* 0x000054003fb27984 */ /* 0x000f680000000800 */
[----:B------:R-:W5:Y:S04]  /*3d50*/  LDS R177, [R63+0x5c] ;  /* 0x00005c003fb17984 */ /* 0x000f680000000800 */
[----:B------:R-:W5:Y:S04]  /*3d60*/  LDS R176, [R63+0x64] ;  /* 0x000064003fb07984 */ /* 0x000f680000000800 */
[----:B------:R-:W5:Y:S04]  /*3d70*/  LDS R175, [R63+0x6c] ;  /* 0x00006c003faf7984 */ /* 0x000f680000000800 */
[----:B------:R-:W5:Y:S04]  /*3d80*/  LDS R174, [R63+0x74] ;  /* 0x000074003fae7984 */ /* 0x000f680000000800 */
[----:B------:R-:W5:Y:S04]  /*3d90*/  LDS R173, [R63+0x7c] ;  /* 0x00007c003fad7984 */ /* 0x000f680000000800 */
[----:B------:R-:W5:Y:S04]  /*3da0*/  LDS R172, [R63] ;  /* 0x000000003fac7984 */ /* 0x000f680000000800 */
        /* <DEDUP_REMOVED lines=8> */
[----:B0-----:R-:W0:Y:S04]  /*3e30*/  LDS R163, [R63+0x48] ;  /* 0x000048003fa37984 */ /* 0x001e280000000800 */
[----:B------:R-:W0:Y:S04]  /*3e40*/  LDS R162, [R63+0x50] ;  /* 0x000050003fa27984 */ /* 0x000e280000000800 */
[----:B------:R-:W0:Y:S04]  /*3e50*/  LDS R161, [R63+0x58] ;  /* 0x000058003fa17984 */ /* 0x000e280000000800 */
[----:B------:R-:W0:Y:S04]  /*3e60*/  LDS R160, [R63+0x60] ;  /* 0x000060003fa07984 */ /* 0x000e280000000800 */
[----:B------:R-:W0:Y:S04]  /*3e70*/  LDS R159, [R63+0x68] ;  /* 0x000068003f9f7984 */ /* 0x000e280000000800 */
[----:B------:R-:W0:Y:S04]  /*3e80*/  LDS R158, [R63+0x70] ;  /* 0x000070003f9e7984 */ /* 0x000e280000000800 */
[----:B------:R5:W0:Y:S01]  /*3e90*/  LDS R157, [R63+0x78] ;  /* 0x000078003f9d7984 */ /* 0x000a220000000800 */
[----:B------:R-:W-:Y:S01]  /*3ea0*/  USHF.L.U32 UR50, UR15, 0x8, URZ ;  /* 0x000000080f327899 */ /* 0x000fe200080006ff */
[----:B------:R-:W-:Y:S01]  /*3eb0*/  FMUL.FTZ R66, R35, R154 ;  /* 0x0000009a23427220 */ /* 0x000fe20000410000 */
[----:B------:R-:W-:-:S02]  /*3ec0*/  FMUL.FTZ R111, R67, R62 ;  /* 0x0000003e436f7220 */ /* 0x000fc40000410000 */
[----:B------:R-:W-:Y:S01]  /*3ed0*/  UIADD3 UR33, UPT, UPT, UR50, -0x100, URZ ;  /* 0xffffff0032217890 */ /* 0x000fe2000fffe0ff */
[-C--:B------:R-:W-:Y:S01]  /*3ee0*/  FMUL.FTZ R193, R33, R154.reuse ;  /* 0x0000009a21c17220 */ /* 0x080fe20000410000 */
[-C--:B------:R-:W-:Y:S01]  /*3ef0*/  FMUL.FTZ R69, R26, R154.reuse ;  /* 0x0000009a1a457220 */ /* 0x080fe20000410000 */
[-C--:B------:R-:W-:Y:S01]  /*3f00*/  FMUL.FTZ R109, R24, R154.reuse ;  /* 0x0000009a186d7220 */ /* 0x080fe20000410000 */
[-C--:B------:R-:W-:Y:S01]  /*3f10*/  FMUL.FTZ R68, R22, R154.reuse ;  /* 0x0000009a16447220 */ /* 0x080fe20000410000 */
[-C--:B------:R-:W-:Y:S01]  /*3f20*/  FMUL.FTZ R62, R21, R154.reuse ;  /* 0x0000009a153e7220 */ /* 0x080fe20000410000 */
[----:B------:R-:W-:Y:S01]  /*3f30*/  ULOP3.LUT UR33, UR33, 0x100, URZ, 0xc0, !UPT ;  /* 0x0000010021217892 */ /* 0x000fe2000f8ec0ff */
[----:B------:R-:W-:Y:S01]  /*3f40*/  FMUL.FTZ R154, R20, R154 ;  /* 0x0000009a149a7220 */ /* 0x000fe20000410000 */
[----:B------:R-:W2:Y:S02]  /*3f50*/  MUFU.EX2 R66, R66 ;  /* 0x0000004200427308 */ /* 0x000ea40000000800 */
[----:B------:R-:W-:Y:S01]  /*3f60*/  UIADD3 UR33, UPT, UPT, UR33, UR8, URZ ;  /* 0x0000000821217290 */ /* 0x000fe2000fffe0ff */
[----:B------:R-:W-:-:S05]  /*3f70*/  R2UR UR37, R60 ;  /* 0x000000003c2572ca */ /* 0x000fca00000e0000 */
[----:B------:R-:W1:Y:S01]  /*3f80*/  MUFU.EX2 R109, R109 ;  /* 0x0000006d006d7308 */ /* 0x000e620000000800 */
[C---:B------:R-:W-:Y:S02]  /*3f90*/  ISETP.NE.AND P0, PT, R190.reuse, RZ, PT ;  /* 0x000000ffbe00720c */ /* 0x040fe40003f05270 */
[----:B------:R-:W-:-:S05]  /*3fa0*/  IADD3 R195, PT, PT, R190, 0x200, RZ ;  /* 0x00000200bec37810 */ /* 0x000fca0007ffe0ff */
[----:B------:R-:W3:Y:S01]  /*3fb0*/  MUFU.EX2 R69, R69 ;  /* 0x0000004500457308 */ /* 0x000ee20000000800 */
[----:B------:R-:W-:-:S07]  /*3fc0*/  MOV R60, UR33 ;  /* 0x00000021003c7c02 */ /* 0x000fce0008000f00 */
[----:B------:R-:W4:Y:S08]  /*3fd0*/  MUFU.EX2 R71, R68 ;  /* 0x0000004400477308 */ /* 0x000f300000000800 */
[----:B------:R-:W5:Y:S08]  /*3fe0*/  MUFU.EX2 R62, R62 ;  /* 0x0000003e003e7308 */ /* 0x000f700000000800 */
[----:B------:R-:W0:Y:S01]  /*3ff0*/  MUFU.EX2 R154, R154 ;  /* 0x0000009a009a7308 */ /* 0x000e220000000800 */
[----:B------:R-:W-:-:S02]  /*4000*/  SEL R60, R60, R195, !P0 ;  /* 0x000000c33c3c7207 */ /* 0x000fc40004000000 */
[----:B------:R-:W-:Y:S01]  /*4010*/  R2UR UR49, R61 ;  /* 0x000000003d3172ca */ /* 0x000fe200000e0000 */
[----:B--2---:R-:W-:Y:S01]  /*4020*/  FMUL.FTZ R126, R66, R126 ;  /* 0x0000007e427e7220 */ /* 0x004fe20000410000 */
[----:B------:R-:W-:-:S03]  /*4030*/  ISETP.NE.AND P2, PT, R190, 0x3f, PT ;  /* 0x0000003fbe00780c */ /* 0x000fc60003f45270 */
[----:B------:R-:W2:Y:S01]  /*4040*/  MUFU.EX2 R193, R193 ;  /* 0x000000c100c17308 */ /* 0x000ea20000000800 */
[----:B------:R-:W-:Y:S01]  /*4050*/  FMUL.FTZ R127, R66, R127 ;  /* 0x0000007f427f7220 */ /* 0x000fe20000410000 */
[----:B------:R-:W-:Y:S01]  /*4060*/  LEA R60, R60, UR28, 0x3 ;  /* 0x0000001c3c3c7c11 */ /* 0x000fe2000f8e18ff */
[C---:B------:R-:W-:Y:S01]  /*4070*/  FMUL.FTZ R125, R113.reuse, R149 ;  /* 0x00000095717d7220 */ /* 0x040fe20000410000 */
[----:B------:R-:W-:Y:S01]  /*4080*/  FMUL.FTZ R124, R113, R148 ;  /* 0x00000094717c7220 */ /* 0x000fe20000410000 */
[C---:B------:R-:W-:Y:S01]  /*4090*/  FMUL.FTZ R129, R108.reuse, R152 ;  /* 0x000000986c817220 */ /* 0x040fe20000410000 */
[----:B------:R-:W-:Y:S01]  /*40a0*/  FMUL.FTZ R128, R108, R151 ;  /* 0x000000976c807220 */ /* 0x000fe20000410000 */
[C---:B-1----:R-:W-:Y:S01]  /*40b0*/  FMUL.FTZ R113, R109.reuse, R64 ;  /* 0x000000406d717220 */ /* 0x042fe20000410000 */
[----:B------:R-:W-:Y:S01]  /*40c0*/  FMUL.FTZ R112, R109, R112 ;  /* 0x000000706d707220 */ /* 0x000fe20000410000 */
[C---:B------:R-:W-:Y:S01]  /*40d0*/  FMUL.FTZ R123, R70.reuse, R147 ;  /* 0x00000093467b7220 */ /* 0x040fe20000410000 */
[----:B------:R-:W-:Y:S01]  /*40e0*/  FMUL.FTZ R122, R70, R146 ;  /* 0x00000092467a7220 */ /* 0x000fe20000410000 */
[C---:B---3--:R-:W-:Y:S01]  /*40f0*/  FMUL.FTZ R119, R69.reuse, R143 ;  /* 0x0000008f45777220 */ /* 0x048fe20000410000 */
[----:B------:R-:W-:Y:S01]  /*4100*/  FMUL.FTZ R118, R69, R140 ;  /* 0x0000008c45767220 */ /* 0x000fe20000410000 */
[----:B------:R-:W-:Y:S01]  /*4110*/  FMUL.FTZ R110, R67, R110 ;  /* 0x0000006e436e7220 */ /* 0x000fe20000410000 */
[C---:B----4-:R-:W-:Y:S01]  /*4120*/  FMUL.FTZ R109, R71.reuse, R150 ;  /* 0x00000096476d7220 */ /* 0x050fe20000410000 */
[----:B------:R-:W-:Y:S01]  /*4130*/  FMUL.FTZ R108, R71, R142 ;  /* 0x0000008e476c7220 */ /* 0x000fe20000410000 */
[C---:B-----5:R-:W-:Y:S01]  /*4140*/  FMUL.FTZ R139, R62.reuse, R139 ;  /* 0x0000008b3e8b7220 */ /* 0x060fe20000410000 */
[----:B------:R-:W-:Y:S01]  /*4150*/  FMUL.FTZ R138, R62, R138 ;  /* 0x0000008a3e8a7220 */ /* 0x000fe20000410000 */
[----:B0-----:R-:W-:Y:S01]  /*4160*/  FMUL.FTZ R156, R154, R65 ;  /* 0x000000419a9c7220 */ /* 0x001fe20000410000 */
        /* <DEDUP_REMOVED lines=12> */
[----:B0-----:R-:W-:Y:S01]  /*4230*/  FMUL.FTZ R60, R179, UR37 ;  /* 0x00000025b33c7c20 */ /* 0x001fe20008410000 */
[----:B------:R-:W-:Y:S01]  /*4240*/  FMUL.FTZ R115, R176, UR37 ;  /* 0x00000025b0737c20 */ /* 0x000fe20008410000 */
[----:B------:R-:W-:Y:S01]  /*4250*/  FMUL.FTZ R114, R175, UR37 ;  /* 0x00000025af727c20 */ /* 0x000fe20008410000 */
[----:B------:R-:W-:Y:S01]  /*4260*/  FMUL.FTZ R149, R174, UR37 ;  /* 0x00000025ae957c20 */ /* 0x000fe20008410000 */
[----:B------:R-:W-:Y:S01]  /*4270*/  FMUL.FTZ R148, R173, UR37 ;  /* 0x00000025ad947c20 */ /* 0x000fe20008410000 */
[C---:B------:R-:W-:Y:S01]  /*4280*/  FMUL.FTZ R121, R120.reuse, R145 ;  /* 0x0000009178797220 */ /* 0x040fe20000410000 */
[----:B------:R-:W-:Y:S01]  /*4290*/  FMUL.FTZ R120, R120, R144 ;  /* 0x0000009078787220 */ /* 0x000fe20000410000 */
        /* <DEDUP_REMOVED lines=47> */
.L_x_6793:
[----:B------:R-:W-:-:S06]  /*4590*/  LEA R114, R190, UR28, 0x3 ;  /* 0x0000001cbe727c11 */ /* 0x000fcc000f8e18ff */
[----:B------:R-:W0:Y:S02]  /*45a0*/  LDS.64 R114, [R114+0x5a68] ;  /* 0x005a680072727984 */ /* 0x000e240000000a00 */
.L_x_6794:
[----:B------:R-:W-:Y:S05]  /*45b0*/  BSYNC.RECONVERGENT B0 ;  /* 0x0000000000007941 */ /* 0x000fea0003800200 */
.L_x_6792:
        /* <DEDUP_REMOVED lines=17> */
[----:B------:R-:W-:Y:S02]  /*46d0*/  LEA R191, R190, UR28, 0x4 ;  /* 0x0000001cbebf7c11 */ /* 0x000fe4000f8e20ff */
        /* <DEDUP_REMOVED lines=31> */
[C---:B------:R-:W-:Y:S01]  /*48d0*/  FFMA.FTZ R63, R125.reuse, R63, R68 ;  /* 0x0000003f7d3f7223 */ /* 0x040fe20000010044 */
[C---:B------:R-:W-:Y:S02]  /*48e0*/  FMUL.FTZ R68, R134.reuse, R61 ;  /* 0x0000003d86447220 */ /* 0x040fe40000410000 */
[----:B------:R-:W-:Y:S01]  /*48f0*/  FFMA.FTZ R70, R125, R62, -R69 ;  /* 0x0000003e7d467223 */ /* 0x000fe20000010845 */
[-C--:B------:R-:W-:Y:S01]  /*4900*/  FMUL.FTZ R62, R134, R60.reuse ;  /* 0x0000003c863e7220 */ /* 0x080fe20000410000 */
[----:B------:R-:W-:Y:S01]  /*4910*/  FADD.FTZ R63, RZ, R63 ;  /* 0x0000003fff3f7221 */ /* 0x000fe20000010000 */
[----:B------:R-:W-:Y:S01]  /*4920*/  FFMA.FTZ R68, R135, R60, R68 ;  /* 0x0000003c87447223 */ /* 0x000fe20000010044 */
[----:B------:R-:W-:Y:S01]  /*4930*/  FFMA.FTZ R70, R89, R29, R70 ;  /* 0x0000001d59467223 */ /* 0x000fe20000010046 */
        /* <DEDUP_REMOVED lines=57> */
[----:B------:R-:W-:Y:S01]  /*4cd0*/  FFMA.FTZ R69, R84, R24, R69 ;  /* 0x0000001854457223 */ /* 0x000fe20000010045 */
        /* <DEDUP_REMOVED lines=37> */
[----:B------:R-:W-:Y:S01]  /*4f30*/  FFMA.FTZ R68, R81, R21, R68 ;  /* 0x0000001551447223 */ /* 0x000fe20000010044 */
        /* <DEDUP_REMOVED lines=9> */
[----:B------:R-:W-:-:S02]  /*4fd0*/  FFMA.FTZ R62, R80, R20, R69 ;  /* 0x00000014503e7223 */ /* 0x000fc40000010045 */
[----:B------:R-:W-:-:S05]  /*4fe0*/  FADD.FTZ R63, RZ, R71 ;  /* 0x00000047ff3f7221 */ /* 0x000fca0000010000 */
[----:B------:R2:W-:Y:S01]  /*4ff0*/  STS.128 [R191+0x4250], R60 ;  /* 0x0042503cbf007388 */ /* 0x0005e20000000c00 */
[----:B------:R-:W-:Y:S06]  /*5000*/  BAR.SYNC.DEFER_BLOCKING 0x0 ;  /* 0x0000000000007b1d */ /* 0x000fec0000010000 */
[----:B------:R-:W-:Y:S05]  /*5010*/  @P2 BRA `(.L_x_6795) ;  /* 0x0000000800142947 */ /* 0x000fea0003800000 */
[----:B------:R-:W3:Y:S01]  /*5020*/  S2R R190, SR_TID.X ;  /* 0x0000000000be7919 */ /* 0x000ee20000002100 */
[----:B------:R-:W-:Y:S01]  /*5030*/  UMOV UR33, 0xffffffff ;  /* 0xffffffff00217882 */ /* 0x000fe20000000000 */
[C---:B------:R-:W-:Y:S02]  /*5040*/  ISETP.GE.AND P4, PT, R107.reuse, 0x10, PT ;  /* 0x000000106b00780c */ /* 0x040fe40003f86270 */
[C---:B------:R-:W-:Y:S02]  /*5050*/  ISETP.GE.AND P2, PT, R107.reuse, 0x8, PT ;  /* 0x000000086b00780c */ /* 0x040fe40003f46270 */
[C---:B------:R-:W-:Y:S02]  /*5060*/  ISETP.GE.AND P3, PT, R107.reuse, 0x4, PT ;  /* 0x000000046b00780c */ /* 0x040fe40003f66270 */
[C---:B------:R-:W-:Y:S02]  /*5070*/  ISETP.GE.AND P4, PT, R107.reuse, 0x2, PT ;  /* 0x000000026b00780c */ /* 0x040fe40003f86270 */
[----:B------:R-:W-:-:S02]  /*5080*/  ISETP.GE.AND P5, PT, R107, 0x1, PT ;  /* 0x000000016b00780c */ /* 0x000fc40003fa6270 */
[----:B---3--:R-:W-:-:S05]  /*5090*/  LEA R190, R190, R191, 0x4 ;  /* 0x000000bfbebe7211 */ /* 0x008fca00078e20ff */
[----:B--2---:R-:W-:Y:S04]  /*50a0*/  LDS.128 R60, [R190+0x4250] ;  /* 0x00425000be3c7984 */ /* 0x004fe80000000c00 */
[----:B------:R-:W2:Y:S02]  /*50b0*/  LDS.128 R68, [R190+0x4260] ;  /* 0x00426000be447984 */ /* 0x000ea40000000c00 */
[-C--:B--2---:R-:W-:Y:S01]  /*50c0*/  FMUL.FTZ R195, R63, R69.reuse ;  /* 0x000000453fc37220 */ /* 0x084fe20000410000 */
[-C--:B------:R-:W-:Y:S01]  /*50d0*/  FMUL.FTZ R192, R62, R69.reuse ;  /* 0x000000453ec07220 */ /* 0x080fe20000410000 */
[-C--:B------:R-:W-:Y:S01]  /*50e0*/  FMUL.FTZ R193, R61, R69.reuse ;  /* 0x000000453dc17220 */ /* 0x080fe20000410000 */
[----:B------:R-:W-:Y:S01]  /*50f0*/  FMUL.FTZ R194, R60, R69 ;  /* 0x000000453cc27220 */ /* 0x000fe20000410000 */
[-C--:B------:R-:W-:Y:S01]  /*5100*/  FFMA.FTZ R195, R62, R68.reuse, -R195 ;  /* 0x000000443ec37223 */ /* 0x080fe200000108c3 */
[-C--:B------:R-:W-:Y:S01]  /*5110*/  FFMA.FTZ R196, R63, R68.reuse, R192 ;  /* 0x000000443fc47223 */ /* 0x080fe200000100c0 */
[-C--:B------:R-:W-:Y:S01]  /*5120*/  FFMA.FTZ R192, R60, R68.reuse, -R193 ;  /* 0x000000443cc07223 */ /* 0x080fe200000108c1 */
        /* <DEDUP_REMOVED lines=64> */
.L_x_6917:
        /* <DEDUP_REMOVED lines=13> */
.L_x_6920:
[----:B------:R-:W-:-:S03]  /*5600*/  UMOV UR33, 0xffffffff ;  /* 0xffffffff00217882 */ /* 0x000fc60000000000 */
[----:B------:R-:W-:Y:S05]  /*5610*/  BRA.DIV UR33, `(.L_x_6798) ;  /* 0x0000007e21607947 */ /* 0x000fea000b800000 */
.L_x_6923:
[----:B------:R-:W-:-:S03]  /*5620*/  UMOV UR33, 0xffffffff ;  /* 0xffffffff00217882 */ /* 0x000fc60000000000 */
[----:B------:R-:W-:Y:S05]  /*5630*/  BRA.DIV UR33, `(.L_x_6799) ;  /* 0x0000007e21807947 */ /* 0x000fea000b800000 */
.L_x_6926:
[----:B------:R-:W-:-:S03]  /*5640*/  UMOV UR33, 0xffffffff ;  /* 0xffffffff00217882 */ /* 0x000fc60000000000 */
[----:B------:R-:W-:Y:S05]  /*5650*/  BRA.DIV UR33, `(.L_x_6800) ;  /* 0x0000007e21a07947 */ /* 0x000fea000b800000 */
.L_x_6929:
        /* <DEDUP_REMOVED lines=10> */
.L_x_6939:
[-C--:B0-----:R-:W-:Y:S01]  /*5700*/  FMUL.FTZ R70, R193, R67.reuse ;  /* 0x00000043c1467220 */ /* 0x081fe20000410000 */
[C---:B------:R-:W-:Y:S01]  /*5710*/  FMUL.FTZ R68, R197.reuse, R196 ;  /* 0x000000c4c5447220 */ /* 0x040fe20000410000 */
[C---:B------:R-:W-:Y:S02]  /*5720*/  FMUL.FTZ R71, R197.reuse, R67 ;  /* 0x00000043c5477220 */ /* 0x040fe40000410000 */
[----:B----4-:R-:W-:Y:S01]  /*5730*/  FFMA.FTZ R69, R197, R66, -R70 ;  /* 0x00000042c5457223 */ /* 0x010fe20000010846 */
[C---:B------:R-:W-:Y:S01]  /*5740*/  FFMA.FTZ R65, R193.reuse, R64, R68 ;  /* 0x00000040c1417223 */ /* 0x040fe20000010044 */
[C---:B------:R-:W-:Y:S01]  /*5750*/  FFMA.FTZ R70, R193.reuse, R66, R71 ;  /* 0x00000042c1467223 */ /* 0x040fe20000010047 */
[----:B------:R-:W-:Y:S01]  /*5760*/  FMUL.FTZ R68, R193, R196 ;  /* 0x000000c4c1447220 */ /* 0x000fe20000410000 */
[----:B------:R-:W-:Y:S02]  /*5770*/  @P0 FADD.FTZ R66, R194, R69 ;  /* 0x00000045c2420221 */ /* 0x000fe40000010000 */
[----:B------:R-:W-:Y:S01]  /*5780*/  @P0 FADD.FTZ R67, R195, R70 ;  /* 0x00000046c3430221 */ /* 0x000fe20000010000 */
[----:B------:R-:W-:Y:S01]  /*5790*/  FSEL R65, R196, R65, !P0 ;  /* 0x00000041c4417208 */ /* 0x000fe20004000000 */
[----:B------:R-:W-:Y:S01]  /*57a0*/  @P0 FFMA.FTZ R64, R197, R64, -R68 ;  /* 0x00000040c5400223 */ /* 0x000fe20000010844 */
[C---:B------:R-:W-:Y:S01]  /*57b0*/  FMUL.FTZ R68, R61.reuse, R66 ;  /* 0x000000423d447220 */ /* 0x040fe20000410000 */
[----:B------:R-:W-:-:S02]  /*57c0*/  FMUL.FTZ R71, R61, R67 ;  /* 0x000000433d477220 */ /* 0x000fc40000410000 */
        /* <DEDUP_REMOVED lines=9> */
[----:B------:R3:W-:Y:S02]  /*5860*/  STS.128 [R190+0x4260], R68 ;  /* 0x00426044be007388 */ /* 0x0007e40000000c00 */
.L_x_6795:
[----:B---3--:R-:W3:Y:S01]  /*5870*/  S2R R190, SR_TID.X ;  /* 0x0000000000be7919 */ /* 0x008ee20000002100 */
[----:B------:R-:W-:Y:S05]  /*5880*/  WARPSYNC.ALL ;  /* 0x0000000000007948 */ /* 0x000fea0003800000 */
[----:B---3--:R-:W-:Y:S01]  /*5890*/  LOP3.LUT P0, R240, R190, 0x1f, RZ, 0xc0, !PT ;  /* 0x0000001fbef07812 */ /* 0x008fe2000780c0ff */
[----:B--2---:R-:W-:Y:S01]  /*58a0*/  FMUL.FTZ R60, R173, UR49 ;  /* 0x00000031ad3c7c20 */ /* 0x004fe20008410000 */
[C---:B01----:R-:W-:Y:S01]  /*58b0*/  FMUL.FTZ R61, R155.reuse, R115 ;  /* 0x000000739b3d7220 */ /* 0x043fe20000410000 */
[----:B------:R-:W-:Y:S01]  /*58c0*/  FMUL.FTZ R63, R155, R189 ;  /* 0x000000bd9b3f7220 */ /* 0x000fe20000410000 */
[----:B-----5:R-:W-:Y:S01]  /*58d0*/  FMUL.FTZ R65, R174, UR49 ;  /* 0x00000031ae417c20 */ /* 0x020fe20008410000 */
[----:B------:R-:W-:Y:S01]  /*58e0*/  FFMA.FTZ R231, R157, UR37, -R60 ;  /* 0x000000259de77c23 */ /* 0x000fe2000801083c */
[C---:B------:R-:W-:Y:S01]  /*58f0*/  FMUL.FTZ R60, R156.reuse, R115 ;  /* 0x000000739c3c7220 */ /* 0x040fe20000410000 */
[-C--:B------:R-:W-:Y:S01]  /*5900*/  FFMA.FTZ R61, R156, R114.reuse, -R61 ;  /* 0x000000729c3d7223 */ /* 0x080fe2000001083d */
[----:B------:R-:W-:Y:S01]  /*5910*/  FFMA.FTZ R208, R158, UR37, -R65 ;  /* 0x000000259ed07c23 */ /* 0x000fe20008010841 */
[----:B------:R-:W-:Y:S01]  /*5920*/  FMUL.FTZ R62, R4, R231 ;  /* 0x000000e7043e7220 */ /* 0x000fe20000410000 */
[C---:B------:R-:W-:Y:S01]  /*5930*/  FFMA.FTZ R60, -R155.reuse, R114, -R60 ;  /* 0x000000729b3c7223 */ /* 0x040fe2000001093c */
        /* <DEDUP_REMOVED lines=15> */
[-C--:B------:R-:W-:Y:S01]  /*5a30*/  FMUL.FTZ R61, R138, R63.reuse ;  /* 0x0000003f8a3d7220 */ /* 0x080fe20000410000 */
[----:B------:R-:W-:Y:S01]  /*5a40*/  FFMA.FTZ R65, R109, R66, -R65 ;  /* 0x000000426d417223 */ /* 0x000fe20000010841 */
[C---:B------:R-:W-:Y:S01]  /*5a50*/  FFMA.FTZ R60, R139.reuse, R63, -R60 ;  /* 0x0000003f8b3c7223 */ /* 0x040fe2000001083c */
[C---:B------:R-:W-:Y:S01]  /*5a60*/  FMUL.FTZ R66, R110.reuse, R68 ;  /* 0x000000446e427220 */ /* 0x040fe20000410000 */
        /* <DEDUP_REMOVED lines=9> */
[----:B------:R-:W-:Y:S01]  /*5b00*/  FMUL.FTZ R70, R112, R68 ;  /* 0x0000004470467220 */ /* 0x000fe20000410000 */
[-C--:B------:R-:W-:Y:S01]  /*5b10*/  FMUL.FTZ R64, R108, R61.reuse ;  /* 0x0000003d6c407220 */ /* 0x080fe20000410000 */
[-C--:B------:R-:W-:Y:S01]  /*5b20*/  FMUL.FTZ R65, R112, R66.reuse ;  /* 0x0000004270417220 */ /* 0x080fe20000410000 */
[----:B------:R-:W-:Y:S01]  /*5b30*/  FFMA.FTZ R62, R109, R61, R62 ;  /* 0x0000003d6d3e7223 */ /* 0x000fe2000001003e */
[----:B------:R-:W-:Y:S01]  /*5b40*/  FFMA.FTZ R70, R113, R66, -R70 ;  /* 0x0000004271467223 */ /* 0x000fe20000010846 */
[----:B------:R-:W-:Y:S01]  /*5b50*/  FFMA.FTZ R206, R160, UR37, -R63 ;  /* 0x00000025a0ce7c23 */ /* 0x000fe2000801083f */
[----:B------:R-:W-:Y:S01]  /*5b60*/  FFMA.FTZ R61, R109, R60, -R64 ;  /* 0x0000003c6d3d7223 */ /* 0x000fe20000010840 */
[----:B------:R-:W-:Y:S01]  /*5b70*/  FFMA.FTZ R65, R113, R68, R65 ;  /* 0x0000004471417223 */ /* 0x000fe20000010041 */
[----:B------:R-:W-:Y:S01]  /*5b80*/  FMUL.FTZ R60, R116, R70 ;  /* 0x00000046743c7220 */ /* 0x000fe20000410000 */
[----:B------:R-:W-:Y:S01]  /*5b90*/  FFMA.FTZ R62, R7, R206, R62 ;  /* 0x000000ce073e7223 */ /* 0x000fe2000001003e */
[----:B------:R-:W-:Y:S01]  /*5ba0*/  FADD.FTZ R61, R142, R61 ;  /* 0x0000003d8e3d7221 */ /* 0x000fe20000010000 */
[-C--:B------:R-:W-:Y:S01]  /*5bb0*/  FMUL.FTZ R68, R116, R65.reuse ;  /* 0x0000004174447220 */ /* 0x080fe20000410000 */
[----:B------:R-:W-:Y:S01]  /*5bc0*/  FFMA.FTZ R66, R117, R65, R60 ;  /* 0x0000004175427223 */ /* 0x000fe2000001003c */
[C---:B------:R-:W-:Y:S01]  /*5bd0*/  FMUL.FTZ R60, R110.reuse, R62 ;  /* 0x0000003e6e3c7220 */ /* 0x040fe20000410000 */
[-C--:B------:R-:W-:Y:S01]  /*5be0*/  FMUL.FTZ R63, R110, R61.reuse ;  /* 0x0000003d6e3f7220 */ /* 0x080fe20000410000 */
[----:B------:R-:W-:Y:S01]  /*5bf0*/  FMUL.FTZ R64, R177, UR49 ;  /* 0x00000031b1407c20 */ /* 0x000fe20008410000 */
[----:B------:R-:W-:Y:S01]  /*5c00*/  FFMA.FTZ R68, R117, R70, -R68 ;  /* 0x0000004675447223 */ /* 0x000fe20000010844 */
[C---:B------:R-:W-:Y:S01]  /*5c10*/  FFMA.FTZ R60, R111.reuse, R61, -R60 ;  /* 0x0000003d6f3c7223 */ /* 0x040fe2000001083c */
[----:B------:R-:W-:Y:S01]  /*5c20*/  FFMA.FTZ R63, R111, R62, R63 ;  /* 0x0000003e6f3f7223 */ /* 0x000fe2000001003f */
[----:B------:R-:W-:Y:S01]  /*5c30*/  FFMA.FTZ R205, R161, UR37, -R64 ;  /* 0x00000025a1cd7c23 */ /* 0x000fe20008010840 */
[C---:B------:R-:W-:Y:S01]  /*5c40*/  FMUL.FTZ R61, R118.reuse, R66 ;  /* 0x00000042763d7220 */ /* 0x040fe20000410000 */
[----:B------:R-:W-:Y:S01]  /*5c50*/  FADD.FTZ R60, R143, R60 ;  /* 0x0000003c8f3c7221 */ /* 0x000fe20000010000 */
[-C--:B------:R-:W-:Y:S01]  /*5c60*/  FMUL.FTZ R64, R118, R68.reuse ;  /* 0x0000004476407220 */ /* 0x080fe20000410000 */
[----:B------:R-:W-:Y:S01]  /*5c70*/  FFMA.FTZ R63, R8, R205, R63 ;  /* 0x000000cd083f7223 */ /* 0x000fe2000001003f */
[C---:B------:R-:W-:Y:S01]  /*5c80*/  FFMA.FTZ R68, R119.reuse, R68, -R61 ;  /* 0x0000004477447223 */ /* 0x040fe2000001083d */
[----:B------:R-:W-:Y:S01]  /*5c90*/  FMUL.FTZ R62, R112, R60 ;  /* 0x0000003c703e7220 */ /* 0x000fe20000410000 */
[----:B------:R-:W-:Y:S01]  /*5ca0*/  FMUL.FTZ R61, R178, UR49 ;  /* 0x00000031b23d7c20 */ /* 0x000fe20008410000 */
[----:B------:R-:W-:Y:S01]  /*5cb0*/  FFMA.FTZ R66, R119, R66, R64 ;  /* 0x0000004277427223 */ /* 0x000fe20000010040 */
[-C--:B------:R-:W-:Y:S01]  /*5cc0*/  FMUL.FTZ R64, R112, R63.reuse ;  /* 0x0000003f70407220 */ /* 0x080fe20000410000 */
[C---:B------:R-:W-:Y:S01]  /*5cd0*/  FFMA.FTZ R62, R113.reuse, R63, R62 ;  /* 0x0000003f713e7223 */ /* 0x040fe2000001003e */
[----:B------:R-:W-:Y:S01]  /*5ce0*/  FFMA.FTZ R204, R162, UR37, -R61 ;  /* 0x00000025a2cc7c23 */ /* 0x000fe2000801083d */
[C---:B------:R-:W-:Y:S01]  /*5cf0*/  FMUL.FTZ R63, R120.reuse, R66 ;  /* 0x00000042783f7220 */ /* 0x040fe20000410000 */
[----:B------:R-:W-:Y:S01]  /*5d00*/  FFMA.FTZ R61, R113, R60, -R64 ;  /* 0x0000003c713d7223 */ /* 0x000fe20000010840 */
[----:B------:R-:W-:Y:S01]  /*5d10*/  FMUL.FTZ R70, R120, R68 ;  /* 0x0000004478467220 */ /* 0x000fe20000410000 */
[----:B------:R-:W-:Y:S01]  /*5d20*/  FFMA.FTZ R62, R9, R204, R62 ;  /* 0x000000cc093e7223 */ /* 0x000fe2000001003e */
[C---:B------:R-:W-:Y:S01]  /*5d30*/  FFMA.FTZ R68, R121.reuse, R68, -R63 ;  /* 0x0000004479447223 */ /* 0x040fe2000001083f */
[----:B------:R-:W-:Y:S01]  /*5d40*/  FADD.FTZ R63, R144, R61 ;  /* 0x0000003d903f7221 */ /* 0x000fe20000010000 */
[----:B------:R-:W-:Y:S01]  /*5d50*/  FFMA.FTZ R70, R121, R66, R70 ;  /* 0x0000004279467223 */ /* 0x000fe20000010046 */
[C---:B------:R-:W-:Y:S01]  /*5d60*/  FMUL.FTZ R64, R116.reuse, R62 ;  /* 0x0000003e74407220 */ /* 0x040fe20000410000 */
[----:B------:R-:W0:Y:S01]  /*5d70*/  LDS.64 R60, [R191+0x4258] ;  /* 0x00425800bf3c7984 */ /* 0x000e220000000a00 */
[-C--:B------:R-:W-:Y:S01]  /*5d80*/  FMUL.FTZ R65, R116, R63.reuse ;  /* 0x0000003f74417220 */ /* 0x080fe20000410000 */
[----:B------:R-:W-:Y:S01]  /*5d90*/  FMUL.FTZ R66, R179, UR49 ;  /* 0x00000031b3427c20 */ /* 0x000fe20008410000 */
[C---:B------:R-:W-:Y:S01]  /*5da0*/  FFMA.FTZ R64, R117.reuse, R63, -R64 ;  /* 0x0000003f75407223 */ /* 0x040fe20000010840 */
[C---:B------:R-:W-:Y:S01]  /*5db0*/  FMUL.FTZ R192, R122.reuse, R68 ;  /* 0x000000447ac07220 */ /* 0x040fe20000410000 */
        /* <DEDUP_REMOVED lines=12> */
[----:B------:R-:W-:Y:S01]  /*5e80*/  MOV R65, UR46 ;  /* 0x0000002e00417c02 */ /* 0x000fe20008000f00 */
[----:B------:R-:W-:Y:S01]  /*5e90*/  FFMA.FTZ R63, R119, R64, -R63 ;  /* 0x00000040773f7223 */ /* 0x000fe2000001083f */
[----:B------:R-:W-:Y:S01]  /*5ea0*/  FMUL.FTZ R64, R124, R70 ;  /* 0x000000467c407220 */ /* 0x000fe20000410000 */
[----:B------:R-:W-:Y:S01]  /*5eb0*/  FFMA.FTZ R62, R11, R202, R62 ;  /* 0x000000ca0b3e7223 */ /* 0x000fe2000001003e */
[----:B------:R-:W-:Y:S01]  /*5ec0*/  ISETP.LE.OR P0, PT, R65, UR15, P0 ;  /* 0x0000000f41007c0c */ /* 0x000fe20008703670 */
[----:B------:R-:W-:Y:S01]  /*5ed0*/  FADD.FTZ R63, R146, R63 ;  /* 0x0000003f923f7221 */ /* 0x000fe20000010000 */
[----:B------:R-:W-:Y:S01]  /*5ee0*/  FFMA.FTZ R67, R125, R192, R64 ;  /* 0x000000c07d437223 */ /* 0x000fe20000010040 */
        /* <DEDUP_REMOVED lines=9> */
[C---:B------:R-:W-:Y:S01]  /*5f80*/  FMUL.FTZ R66, R128.reuse, R192 ;  /* 0x000000c080427220 */ /* 0x040fe20000410000 */
[----:B------:R-:W-:Y:S01]  /*5f90*/  FMUL.FTZ R63, R128, R67 ;  /* 0x00000043803f7220 */ /* 0x000fe20000410000 */
[----:B------:R-:W-:Y:S01]  /*5fa0*/  FFMA.FTZ R65, R12, R201, R65 ;  /* 0x000000c90c417223 */ /* 0x000fe20000010041 */
[C---:B------:R-:W-:Y:S01]  /*5fb0*/  FMUL.FTZ R62, R122.reuse, R64 ;  /* 0x000000407a3e7220 */ /* 0x040fe20000410000 */
[C---:B------:R-:W-:Y:S01]  /*5fc0*/  FFMA.FTZ R66, R129.reuse, R67, R66 ;  /* 0x0000004381427223 */ /* 0x040fe20000010042 */
[----:B------:R-:W-:Y:S01]  /*5fd0*/  FFMA.FTZ R192, R129, R192, -R63 ;  /* 0x000000c081c07223 */ /* 0x000fe2000001083f */
[-C--:B------:R-:W-:Y:S01]  /*5fe0*/  FMUL.FTZ R67, R122, R65.reuse ;  /* 0x000000417a437220 */ /* 0x080fe20000410000 */
[----:B------:R-:W-:Y:S01]  /*5ff0*/  FFMA.FTZ R65, R123, R65, R62 ;  /* 0x000000417b417223 */ /* 0x000fe2000001003e */
[C---:B0-----:R-:W-:Y:S01]  /*6000*/  FMUL.FTZ R62, R127.reuse, R60 ;  /* 0x0000003c7f3e7220 */ /* 0x041fe20000410000 */
[-C--:B------:R-:W-:Y:S01]  /*6010*/  FMUL.FTZ R63, R127, R61.reuse ;  /* 0x0000003d7f3f7220 */ /* 0x080fe20000410000 */
[----:B------:R-:W-:Y:S01]  /*6020*/  FMUL.FTZ R69, R182, UR49 ;  /* 0x00000031b6457c20 */ /* 0x000fe20008410000 */
[----:B------:R-:W-:Y:S01]  /*6030*/  FFMA.FTZ R67, R123, R64, -R67 ;  /* 0x000000407b437223 */ /* 0x000fe20000010843 */
[C---:B------:R-:W-:Y:S01]  /*6040*/  FFMA.FTZ R62, R126.reuse, R61, R62 ;  /* 0x0000003d7e3e7223 */ /* 0x040fe2000001003e */
[----:B------:R-:W-:Y:S01]  /*6050*/  FFMA.FTZ R60, R126, R60, -R63 ;  /* 0x0000003c7e3c7223 */ /* 0x000fe2000001083f */
[----:B------:R-:W-:Y:S01]  /*6060*/  FFMA.FTZ R228, R166, UR37, -R69 ;  /* 0x00000025a6e47c23 */ /* 0x000fe20008010845 */
[----:B------:R-:W-:Y:S01]  /*6070*/  FMUL.FTZ R64, R130, R192 ;  /* 0x000000c082407220 */ /* 0x000fe20000410000 */
[----:B------:R-:W-:Y:S01]  /*6080*/  FADD.FTZ R200, RZ, R62 ;  /* 0x0000003effc87221 */ /* 0x000fe20000010000 */
[----:B------:R-:W-:Y:S01]  /*6090*/  FFMA.FTZ R227, R95, R35, R60 ;  /* 0x000000235fe37223 */ /* 0x000fe2000001003c */
[----:B------:R-:W-:Y:S01]  /*60a0*/  FFMA.FTZ R65, R14, R228, R65 ;  /* 0x000000e40e417223 */ /* 0x000fe20000010041 */
[----:B------:R-:W-:Y:S01]  /*60b0*/  FADD.FTZ R67, R148, R67 ;  /* 0x0000004394437221 */ /* 0x000fe20000010000 */
[C---:B------:R-:W-:Y:S01]  /*60c0*/  FMUL.FTZ R60, R136.reuse, R200 ;  /* 0x000000c8883c7220 */ /* 0x040fe20000410000 */
[-C--:B------:R-:W-:Y:S01]  /*60d0*/  FMUL.FTZ R63, R136, R227.reuse ;  /* 0x000000e3883f7220 */ /* 0x080fe20000410000 */
[-C--:B------:R-:W-:Y:S01]  /*60e0*/  FFMA.FTZ R68, R131, R66.reuse, R64 ;  /* 0x0000004283447223 */ /* 0x080fe20000010040 */
[----:B------:R-:W-:Y:S01]  /*60f0*/  FMUL.FTZ R66, R130, R66 ;  /* 0x0000004282427220 */ /* 0x000fe20000410000 */
[C---:B------:R-:W-:Y:S01]  /*6100*/  FFMA.FTZ R61, R137.reuse, R227, -R60 ;  /* 0x000000e3893d7223 */ /* 0x040fe2000001083c */
[C---:B------:R-:W-:Y:S01]  /*6110*/  FMUL.FTZ R62, R124.reuse, R65 ;  /* 0x000000417c3e7220 */ /* 0x040fe20000410000 */
[-C--:B------:R-:W-:Y:S01]  /*6120*/  FMUL.FTZ R60, R124, R67.reuse ;  /* 0x000000437c3c7220 */ /* 0x080fe20000410000 */
[----:B------:R-:W-:Y:S01]  /*6130*/  FFMA.FTZ R63, R137, R200, R63 ;  /* 0x000000c8893f7223 */ /* 0x000fe2000001003f */
[----:B------:R-:W-:Y:S01]  /*6140*/  FFMA.FTZ R226, R94, R34, R61 ;  /* 0x000000225ee27223 */ /* 0x000fe2000001003d */
[----:B------:R-:W-:Y:S01]  /*6150*/  FFMA.FTZ R192, R131, R192, -R66 ;  /* 0x000000c083c07223 */ /* 0x000fe20000010842 */
[----:B------:R-:W-:Y:S01]  /*6160*/  FFMA.FTZ R64, R125, R67, -R62 ;  /* 0x000000437d407223 */ /* 0x000fe2000001083e */
[----:B------:R-:W-:Y:S01]  /*6170*/  FMUL.FTZ R66, R183, UR49 ;  /* 0x00000031b7427c20 */ /* 0x000fe20008410000 */
[----:B------:R-:W-:Y:S01]  /*6180*/  FFMA.FTZ R62, R125, R65, R60 ;  /* 0x000000417d3e7223 */ /* 0x000fe2000001003c */
[----:B------:R-:W-:Y:S01]  /*6190*/  FADD.FTZ R199, RZ, R63 ;  /* 0x0000003fffc77221 */ /* 0x000fe20000010000 */
[C---:B------:R-:W-:Y:S01]  /*61a0*/  FMUL.FTZ R60, R134.reuse, R226 ;  /* 0x000000e2863c7220 */ /* 0x040fe20000410000 */
        /* <DEDUP_REMOVED lines=8> */
[----:B------:R-:W-:Y:S01]  /*6230*/  FMUL.FTZ R61, R128, R62 ;  /* 0x0000003e803d7220 */ /* 0x000fe20000410000 */
[----:B------:R-:W-:Y:S01]  /*6240*/  FMUL.FTZ R223, R184, UR49 ;  /* 0x00000031b8df7c20 */ /* 0x000fe20008410000 */
[----:B------:R-:W-:Y:S01]  /*6250*/  FFMA.FTZ R224, R93, R33, R224 ;  /* 0x000000215de07223 */ /* 0x000fe200000100e0 */
[C---:B------:R-:W-:Y:S01]  /*6260*/  FMUL.FTZ R60, R132.reuse, R198 ;  /* 0x000000c6843c7220 */ /* 0x040fe20000410000 */
[C---:B------:R-:W-:Y:S01]  /*6270*/  FFMA.FTZ R67, R129.reuse, R64, -R61 ;  /* 0x0000004081437223 */ /* 0x040fe2000001083d */
[----:B------:R-:W-:Y:S01]  /*6280*/  FFMA.FTZ R65, R129, R62, R66 ;  /* 0x0000003e81417223 */ /* 0x000fe20000010042 */
[-C--:B------:R-:W-:Y:S01]  /*6290*/  FMUL.FTZ R63, R132, R224.reuse ;  /* 0x000000e0843f7220 */ /* 0x080fe20000410000 */
[C---:B------:R-:W-:Y:S01]  /*62a0*/  FFMA.FTZ R61, R133.reuse, R224, -R60 ;  /* 0x000000e0853d7223 */ /* 0x040fe2000001083c */
[----:B------:R-:W-:Y:S01]  /*62b0*/  FFMA.FTZ R223, R168, UR37, -R223 ;  /* 0x00000025a8df7c23 */ /* 0x000fe200080108df */
[----:B------:R-:W-:Y:S01]  /*62c0*/  FADD.FTZ R67, R150, R67 ;  /* 0x0000004396437221 */ /* 0x000fe20000010000 */
[----:B------:R-:W-:Y:S01]  /*62d0*/  FFMA.FTZ R63, R133, R198, R63 ;  /* 0x000000c6853f7223 */ /* 0x000fe2000001003f */
[----:B------:R-:W-:Y:S01]  /*62e0*/  FFMA.FTZ R222, R92, R32, R61 ;  /* 0x000000205cde7223 */ /* 0x000fe2000001003d */
[----:B------:R-:W-:Y:S01]  /*62f0*/  FFMA.FTZ R65, R16, R223, R65 ;  /* 0x000000df10417223 */ /* 0x000fe20000010041 */
[C---:B------:R-:W-:Y:S01]  /*6300*/  FMUL.FTZ R64, R130.reuse, R67 ;  /* 0x0000004382407220 */ /* 0x040fe20000410000 */
[----:B------:R-:W-:Y:S01]  /*6310*/  FADD.FTZ R197, RZ, R63 ;  /* 0x0000003fffc57221 */ /* 0x000fe20000010000 */
[CC--:B------:R-:W-:Y:S01]  /*6320*/  FMUL.FTZ R62, R130.reuse, R222.reuse ;  /* 0x000000de823e7220 */ /* 0x0c0fe20000410000 */
[C---:B------:R-:W-:Y:S01]  /*6330*/  FMUL.FTZ R60, R130.reuse, R65 ;  /* 0x00000041823c7220 */ /* 0x040fe20000410000 */
[----:B------:R-:W-:Y:S01]  /*6340*/  FMUL.FTZ R220, R185, UR49 ;  /* 0x00000031b9dc7c20 */ /* 0x000fe20008410000 */
[-C--:B------:R-:W-:Y:S01]  /*6350*/  FMUL.FTZ R61, R130, R197.reuse ;  /* 0x000000c5823d7220 */ /* 0x080fe20000410000 */
[C---:B------:R-:W-:Y:S01]  /*6360*/  FFMA.FTZ R62, R131.reuse, R197, R62 ;  /* 0x000000c5833e7223 */ /* 0x040fe2000001003e */
[C---:B------:R-:W-:Y:S01]  /*6370*/  FFMA.FTZ R66, R131.reuse, R67, -R60 ;  /* 0x0000004383427223 */ /* 0x040fe2000001083c */
[C---:B------:R-:W-:Y:S01]  /*6380*/  FFMA.FTZ R64, R131.reuse, R65, R64 ;  /* 0x0000004183407223 */ /* 0x040fe20000010040 */
[----:B------:R-:W-:Y:S01]  /*6390*/  FFMA.FTZ R60, R131, R222, -R61 ;  /* 0x000000de833c7223 */ /* 0x000fe2000001083d */
[----:B------:R-:W-:Y:S01]  /*63a0*/  FADD.FTZ R196, RZ, R62 ;  /* 0x0000003effc47221 */ /* 0x000fe20000010000 */
[----:B------:R-:W-:Y:S01]  /*63b0*/  FFMA.FTZ R220, R169, UR37, -R220 ;  /* 0x00000025a9dc7c23 */ /* 0x000fe200080108dc */
[----:B------:R-:W-:Y:S01]  /*63c0*/  FADD.FTZ R66, R151, R66 ;  /* 0x0000004297427221 */ /* 0x000fe20000010000 */
[----:B------:R-:W-:Y:S01]  /*63d0*/  FFMA.FTZ R221, R91, R31, R60 ;  /* 0x0000001f5bdd7223 */ /* 0x000fe2000001003c */
[----:B------:R-:W-:Y:S01]  /*63e0*/  FMUL.FTZ R60, R128, R196 ;  /* 0x000000c4803c7220 */ /* 0x000fe20000410000 */
[----:B------:R-:W-:Y:S01]  /*63f0*/  FFMA.FTZ R64, R17, R220, R64 ;  /* 0x000000dc11407223 */ /* 0x000fe20000010040 */
[----:B------:R-:W-:Y:S01]  /*6400*/  FMUL.FTZ R70, R132, R66 ;  /* 0x0000004284467220 */ /* 0x000fe20000410000 */
[-C--:B------:R-:W-:Y:S01]  /*6410*/  FMUL.FTZ R62, R128, R221.reuse ;  /* 0x000000dd803e7220 */ /* 0x080fe20000410000 */
[C---:B------:R-:W-:Y:S01]  /*6420*/  FFMA.FTZ R219, R129.reuse, R221, -R60 ;  /* 0x000000dd81db7223 */ /* 0x040fe2000001083c */
[----:B------:R-:W-:Y:S01]  /*6430*/  FMUL.FTZ R65, R186, UR49 ;  /* 0x00000031ba417c20 */ /* 0x000fe20008410000 */
[----:B------:R-:W-:Y:S01]  /*6440*/  FMUL.FTZ R69, R132, R192 ;  /* 0x000000c084457220 */ /* 0x000fe20000410000 */
[----:B------:R-:W-:Y:S01]  /*6450*/  FFMA.FTZ R62, R129, R196, R62 ;  /* 0x000000c4813e7223 */ /* 0x000fe2000001003e */
[----:B------:R-:W-:Y:S01]  /*6460*/  FFMA.FTZ R219, R90, R30, R219 ;  /* 0x0000001e5adb7223 */ /* 0x000fe200000100db */
[-C--:B------:R-:W-:Y:S01]  /*6470*/  FMUL.FTZ R63, R132, R64.reuse ;  /* 0x00000040843f7220 */ /* 0x080fe20000410000 */
[C---:B------:R-:W-:Y:S01]  /*6480*/  FFMA.FTZ R61, R133.reuse, R64, R70 ;  /* 0x00000040853d7223 */ /* 0x040fe20000010046 */
[----:B------:R-:W-:Y:S01]  /*6490*/  FADD.FTZ R195, RZ, R62 ;  /* 0x0000003effc37221 */ /* 0x000fe20000010000 */
[----:B------:R-:W-:Y:S01]  /*64a0*/  FMUL.FTZ R62, R124, R219 ;  /* 0x000000db7c3e7220 */ /* 0x000fe20000410000 */
[----:B------:R-:W-:Y:S01]  /*64b0*/  FFMA.FTZ R218, R170, UR37, -R65 ;  /* 0x00000025aada7c23 */ /* 0x000fe20008010841 */
[-C--:B------:R-:W-:Y:S01]  /*64c0*/  FFMA.FTZ R69, R133, R68.reuse, R69 ;  /* 0x0000004485457223 */ /* 0x080fe20000010045 */
[-C--:B------:R-:W-:Y:S01]  /*64d0*/  FMUL.FTZ R60, R124, R195.reuse ;  /* 0x000000c37c3c7220 */ /* 0x080fe20000410000 */
[----:B------:R-:W-:Y:S01]  /*64e0*/  FFMA.FTZ R62, R125, R195, R62 ;  /* 0x000000c37d3e7223 */ /* 0x000fe2000001003e */
[----:B------:R-:W-:Y:S01]  /*64f0*/  FMUL.FTZ R68, R132, R68 ;  /* 0x0000004484447220 */ /* 0x000fe20000410000 */
[----:B------:R-:W-:Y:S01]  /*6500*/  FFMA.FTZ R63, R133, R66, -R63 ;  /* 0x00000042853f7223 */ /* 0x000fe2000001083f */
[----:B------:R-:W-:Y:S01]  /*6510*/  FFMA.FTZ R65, R18, R218, R61 ;  /* 0x000000da12417223 */ /* 0x000fe2000001003d */
[----:B------:R-:W-:Y:S01]  /*6520*/  FFMA.FTZ R60, R125, R219, -R60 ;  /* 0x000000db7d3c7223 */ /* 0x000fe2000001083c */
[----:B------:R-:W-:Y:S01]  /*6530*/  FADD.FTZ R194, RZ, R62 ;  /* 0x0000003effc27221 */ /* 0x000fe20000010000 */
[----:B------:R-:W-:Y:S01]  /*6540*/  FFMA.FTZ R68, R133, R192, -R68 ;  /* 0x000000c085447223 */ /* 0x000fe20000010844 */
[----:B------:R-:W-:Y:S01]  /*6550*/  FMUL.FTZ R66, R134, R69 ;  /* 0x0000004586427220 */ /* 0x000fe20000410000 */
[----:B------:R-:W-:Y:S01]  /*6560*/  FADD.FTZ R63, R152, R63 ;  /* 0x0000003f983f7221 */ /* 0x000fe20000010000 */
[----:B------:R-:W-:Y:S01]  /*6570*/  FMUL.FTZ R62, R134, R65 ;  /* 0x00000041863e7220 */ /* 0x000fe20000410000 */
[----:B------:R-:W-:Y:S01]  /*6580*/  FFMA.FTZ R217, R89, R29, R60 ;  /* 0x0000001d59d97223 */ /* 0x000fe2000001003c */
[----:B------:R-:W-:Y:S01]  /*6590*/  FMUL.FTZ R60, R122, R194 ;  /* 0x000000c27a3c7220 */ /* 0x000fe20000410000 */
[CC--:B------:R-:W-:Y:S01]  /*65a0*/  FMUL.FTZ R64, R134.reuse, R68.reuse ;  /* 0x0000004486407220 */ /* 0x0c0fe20000410000 */
[C---:B------:R-:W-:Y:S01]  /*65b0*/  FFMA.FTZ R66, R135.reuse, R68, -R66 ;  /* 0x0000004487427223 */ /* 0x040fe20000010842 */
[-C--:B------:R-:W-:Y:S01]  /*65c0*/  FFMA.FTZ R68, R135, R63.reuse, -R62 ;  /* 0x0000003f87447223 */ /* 0x080fe2000001083e */
[----:B------:R-:W-:Y:S01]  /*65d0*/  FMUL.FTZ R62, R134, R63 ;  /* 0x0000003f863e7220 */ /* 0x000fe20000410000 */
[----:B------:R-:W-:Y:S01]  /*65e0*/  FMUL.FTZ R216, R187, UR49 ;  /* 0x00000031bbd87c20 */ /* 0x000fe20008410000 */
[-C--:B------:R-:W-:Y:S01]  /*65f0*/  FMUL.FTZ R61, R122, R217.reuse ;  /* 0x000000d97a3d7220 */ /* 0x080fe20000410000 */
[----:B------:R-:W-:Y:S01]  /*6600*/  FFMA.FTZ R215, R123, R217, -R60 ;  /* 0x000000d97bd77223 */ /* 0x000fe2000001083c */
[----:B------:R-:W-:Y:S01]  /*6610*/  FFMA.FTZ R62, R135, R65, R62 ;  /* 0x00000041873e7223 */ /* 0x000fe2000001003e */
[----:B------:R-:W-:Y:S01]  /*6620*/  FFMA.FTZ R216, R171, UR37, -R216 ;  /* 0x00000025abd87c23 */ /* 0x000fe200080108d8 */
[----:B------:R-:W-:Y:S01]  /*6630*/  FFMA.FTZ R61, R123, R194, R61 ;  /* 0x000000c27b3d7223 */ /* 0x000fe2000001003d */
[----:B------:R-:W-:Y:S01]  /*6640*/  FFMA.FTZ R215, R88, R28, R215 ;  /* 0x0000001c58d77223 */ /* 0x000fe200000100d7 */
[----:B------:R-:W-:Y:S01]  /*6650*/  FADD.FTZ R68, R153, R68 ;  /* 0x0000004499447221 */ /* 0x000fe20000010000 */
[----:B------:R-:W-:Y:S01]  /*6660*/  FFMA.FTZ R63, R19, R216, R62 ;  /* 0x000000d8133f7223 */ /* 0x000fe2000001003e */
[----:B------:R-:W-:Y:S01]  /*6670*/  FADD.FTZ R193, RZ, R61 ;  /* 0x0000003dffc17221 */ /* 0x000fe20000010000 */
[----:B------:R-:W-:Y:S01]  /*6680*/  FMUL.FTZ R62, R120, R215 ;  /* 0x000000d7783e7220 */ /* 0x000fe20000410000 */
[----:B------:R-:W-:Y:S01]  /*6690*/  FFMA.FTZ R64, R135, R69, R64 ;  /* 0x0000004587407223 */ /* 0x000fe20000010040 */
[----:B------:R-:W-:Y:S01]  /*66a0*/  FMUL.FTZ R61, R136, R63 ;  /* 0x0000003f883d7220 */ /* 0x000fe20000410000 */
[-C--:B------:R-:W-:Y:S01]  /*66b0*/  FMUL.FTZ R60, R120, R193.reuse ;  /* 0x000000c1783c7220 */ /* 0x080fe20000410000 */
[----:B------:R-:W-:Y:S01]  /*66c0*/  FFMA.FTZ R62, R121, R193, R62 ;  /* 0x000000c1793e7223 */ /* 0x000fe2000001003e */
[C---:B------:R-:W-:Y:S01]  /*66d0*/  FMUL.FTZ R65, R136.reuse, R64 ;  /* 0x0000004088417220 */ /* 0x040fe20000410000 */
[-C--:B------:R-:W-:Y:S01]  /*66e0*/  FFMA.FTZ R69, R137, R68.reuse, -R61 ;  /* 0x0000004489457223 */ /* 0x080fe2000001083d */
[----:B------:R-:W-:Y:S01]  /*66f0*/  FFMA.FTZ R60, R121, R215, -R60 ;  /* 0x000000d7793c7223 */ /* 0x000fe2000001083c */
[----:B------:R-:W-:Y:S01]  /*6700*/  FADD.FTZ R192, RZ, R62 ;  /* 0x0000003effc07221 */ /* 0x000fe20000010000 */
[C---:B------:R-:W-:Y:S01]  /*6710*/  FMUL.FTZ R70, R136.reuse, R68 ;  /* 0x0000004488467220 */ /* 0x040fe20000410000 */
[----:B------:R-:W-:Y:S01]  /*6720*/  FMUL.FTZ R62, R136, R66 ;  /* 0x00000042883e7220 */ /* 0x000fe20000410000 */
[----:B------:R-:W-:Y:S01]  /*6730*/  FFMA.FTZ R214, R87, R27, R60 ;  /* 0x0000001b57d67223 */ /* 0x000fe2000001003c */
[----:B------:R-:W-:Y:S01]  /*6740*/  FMUL.FTZ R60, R118, R192 ;  /* 0x000000c0763c7220 */ /* 0x000fe20000410000 */
[----:B------:R-:W-:Y:S01]  /*6750*/  FFMA.FTZ R65, R137, R66, -R65 ;  /* 0x0000004289417223 */ /* 0x000fe20000010841 */
[----:B------:R-:W-:Y:S01]  /*6760*/  FMUL.FTZ R71, R188, UR49 ;  /* 0x00000031bc477c20 */ /* 0x000fe20008410000 */
[-C--:B------:R-:W-:Y:S01]  /*6770*/  FMUL.FTZ R61, R118, R214.reuse ;  /* 0x000000d6763d7220 */ /* 0x080fe20000410000 */
[----:B------:R-:W-:Y:S01]  /*6780*/  FFMA.FTZ R213, R119, R214, -R60 ;  /* 0x000000d677d57223 */ /* 0x000fe2000001083c */
[----:B------:R-:W-:Y:S01]  /*6790*/  FFMA.FTZ R67, R137, R63, R70 ;  /* 0x0000003f89437223 */ /* 0x000fe20000010046 */
[----:B------:R-:W-:Y:S01]  /*67a0*/  FFMA.FTZ R212, R172, UR37, -R71 ;  /* 0x00000025acd47c23 */ /* 0x000fe20008010847 */
[----:B------:R-:W-:Y:S01]  /*67b0*/  FFMA.FTZ R61, R119, R192, R61 ;  /* 0x000000c0773d7223 */ /* 0x000fe2000001003d */
[----:B------:R-:W-:Y:S01]  /*67c0*/  FFMA.FTZ R213, R86, R26, R213 ;  /* 0x0000001a56d57223 */ /* 0x000fe200000100d5 */
[----:B------:R-:W-:Y:S01]  /*67d0*/  VOTEU.ALL UP0, P0 ;  /* 0x0000000000ff7886 */ /* 0x000fe20000000000 */
[----:B------:R-:W-:-:S02]  /*67e0*/  HFMA2 R60, -RZ, RZ, 1.875, 0 ;  /* 0x3f800000ff3c7431 */ /* 0x000fc400000001ff */
[----:B------:R-:W-:Y:S01]  /*67f0*/  FADD.FTZ R127, RZ, R61 ;  /* 0x0000003dff7f7221 */ /* 0x000fe20000010000 */
[C---:B------:R-:W-:Y:S01]  /*6800*/  FMUL.FTZ R68, R116.reuse, R213 ;  /* 0x000000d574447220 */ /* 0x040fe20000410000 */
[----:B------:R-:W-:Y:S01]  /*6810*/  FFMA.FTZ R64, R137, R64, R62 ;  /* 0x0000004089407223 */ /* 0x000fe2000001003e */
[----:B------:R-:W-:Y:S01]  /*6820*/  @!UP0 ULEA UR33, UR8, UR28, 0x4 ;  /* 0x0000001c08218291 */ /* 0x000fe2000f8e20ff */
[-C--:B------:R-:W-:Y:S01]  /*6830*/  FMUL.FTZ R66, R116, R127.reuse ;  /* 0x0000007f74427220 */ /* 0x080fe20000410000 */
[C---:B------:R-:W-:Y:S01]  /*6840*/  FFMA.FTZ R126, R117.reuse, R127, R68 ;  /* 0x0000007f757e7223 */ /* 0x040fe20000010044 */
[----:B------:R-:W-:Y:S02]  /*6850*/  CS2R R62, SRZ ;  /* 0x00000000003e7805 */ /* 0x000fe4000001ff00 */
[----:B------:R-:W-:Y:S01]  /*6860*/  MOV R61, RZ ;  /* 0x000000ff003d7202 */ /* 0x000fe20000000f00 */
[----:B------:R-:W-:Y:S01]  /*6870*/  FFMA.FTZ R68, R117, R213, -R66 ;  /* 0x000000d575447223 */ /* 0x000fe20000010842 */
[----:B------:R-:W-:Y:S01]  /*6880*/  FADD.FTZ R126, RZ, R126 ;  /* 0x0000007eff7e7221 */ /* 0x000fe20000010000 */
[----:B------:R-:W-:Y:S01]  /*6890*/  FFMA.FTZ R66, R0, R212, R67 ;  /* 0x000000d400427223 */ /* 0x000fe20000010043 */
[----:B------:R-:W-:Y:S01]  /*68a0*/  FADD.FTZ R67, R154, R69 ;  /* 0x000000459a437221 */ /* 0x000fe20000010000 */
[----:B------:R-:W-:Y:S01]  /*68b0*/  FFMA.FTZ R211, R85, R25, R68 ;  /* 0x0000001955d37223 */ /* 0x000fe20000010044 */
[-C--:B------:R-:W-:Y:S01]  /*68c0*/  FMUL.FTZ R68, R112, R126.reuse ;  /* 0x0000007e70447220 */ /* 0x080fe20000410000 */
[----:B------:R-:W0:Y:S01]  /*68d0*/  @!P0 LDS.128 R60, [UR33+0x5c60] ;  /* 0x005c6021ff3c8984 */ /* 0x000e220008000c00 */
[----:B------:R-:W-:Y:S01]  /*68e0*/  ISETP.GT.U32.AND P2, PT, R190, 0x1f, PT ;  /* 0x0000001fbe00780c */ /* 0x000fe20003f44070 */
[-C--:B------:R-:W-:Y:S01]  /*68f0*/  FMUL.FTZ R71, R112, R211.reuse ;  /* 0x000000d370477220 */ /* 0x080fe20000410000 */
[C---:B------:R-:W-:Y:S01]  /*6900*/  FFMA.FTZ R69, R113.reuse, R211, -R68 ;  /* 0x000000d371457223 */ /* 0x040fe20000010844 */
[----:B------:R1:W-:Y:S02]  /*6910*/  STS.128 [R191+0x4660], R64 ;  /* 0x00466040bf007388 */ /* 0x0003e40000000c00 */
        /* <DEDUP_REMOVED lines=9> */
[----:B-1----:R-:W-:-:S04]  /*69b0*/  FMUL.FTZ R64, R108, R209 ;  /* 0x000000d16c407220 */ /* 0x002fc80000410000 */
[-C--:B------:R-:W-:Y:S01]  /*69c0*/  FFMA.FTZ R65, R109, R233.reuse, -R64 ;  /* 0x000000e96d417223 */ /* 0x080fe20000010840 */
[----:B------:R-:W-:-:S03]  /*69d0*/  FMUL.FTZ R64, R108, R233 ;  /* 0x000000e96c407220 */ /* 0x000fc60000410000 */
[----:B------:R-:W-:Y:S01]  /*69e0*/  FFMA.FTZ R234, R82, R22, R65 ;  /* 0x0000001652ea7223 */ /* 0x000fe20000010041 */
[----:B------:R-:W-:-:S04]  /*69f0*/  FFMA.FTZ R64, R109, R209, R64 ;  /* 0x000000d16d407223 */ /* 0x000fc80000010040 */
        /* <DEDUP_REMOVED lines=30> */
[----:B------:R0:W1:Y:S01]  /*6be0*/  SHFL.DOWN PT, R68, R245, 0x1, 0x1f ;  /* 0x08201f00f5447f89 */ /* 0x00006200000e0000 */
[----:B------:R-:W-:-:S03]  /*6bf0*/  MOV R247, R70 ;  /* 0x0000004600f77202 */ /* 0x000fc60000000f00 */
[----:B------:R0:W2:Y:S04]  /*6c00*/  SHFL.DOWN PT, R69, R246, 0x1, 0x1f ;  /* 0x08201f00f6457f89 */ /* 0x0000a800000e0000 */
[----:B------:R0:W3:Y:S04]  /*6c10*/  SHFL.DOWN PT, R241, R70, 0x1, 0x1f ;  /* 0x08201f0046f17f89 */ /* 0x0000e800000e0000 */
[----:B------:R0:W4:Y:S02]  /*6c20*/  SHFL.DOWN PT, R71, R248, 0x1, 0x1f ;  /* 0x08201f00f8477f89 */ /* 0x00012400000e0000 */
.L_x_6944:
        /* <DEDUP_REMOVED lines=13> */
.L_x_6805:
[----:B------:R-:W-:Y:S05]  /*6d00*/  BSYNC.RECONVERGENT B0 ;  /* 0x0000000000007941 */ /* 0x000fea0003800200 */
.L_x_6804:
[----:B------:R-:W-:Y:S01]  /*6d10*/  UMOV UR33, 0xffffffff ;  /* 0xffffffff00217882 */ /* 0x000fe20000000000 */
[----:B------:R-:W-:Y:S02]  /*6d20*/  ISETP.GT.U32.AND P2, PT, R240, 0x1d, PT ;  /* 0x0000001df000780c */ /* 0x000fe40003f44070 */
[----:B------:R-:W-:Y:S11]  /*6d30*/  BRA.DIV UR33, `(.L_x_6806) ;  /* 0x0000006e21407947 */ /* 0x000ff6000b800000 */
[----:B-1----:R1:W1:Y:S04]  /*6d40*/  SHFL.DOWN PT, R68, R245, 0x2, 0x1f ;  /* 0x08401f00f5447f89 */ /* 0x00226800000e0000 */
[----:B--2---:R2:W1:Y:S04]  /*6d50*/  SHFL.DOWN PT, R69, R246, 0x2, 0x1f ;  /* 0x08401f00f6457f89 */ /* 0x00446800000e0000 */
[----:B0-----:R2:W0:Y:S04]  /*6d60*/  SHFL.DOWN PT, R70, R247, 0x2, 0x1f ;  /* 0x08401f00f7467f89 */ /* 0x00142800000e0000 */
[----:B---3--:R2:W3:Y:S02]  /*6d70*/  SHFL.DOWN PT, R241, R248, 0x2, 0x1f ;  /* 0x08401f00f8f17f89 */ /* 0x0084e400000e0000 */
.L_x_6950:
[----:B------:R-:W-:Y:S04]  /*6d80*/  BSSY.RECONVERGENT B0, `(.L_x_6807) ;  /* 0x000000d000007945 */ /* 0x000fe80003800200 */
[----:B------:R-:W-:Y:S05]  /*6d90*/  @P2 BRA `(.L_x_6808) ;  /* 0x00000000002c2947 */ /* 0x000fea0003800000 */
[-C--:B---34-:R-:W-:Y:S01]  /*6da0*/  FMUL.FTZ R71, R246, R241.reuse ;  /* 0x000000f1f6477220 */ /* 0x098fe20000410000 */
[----:B------:R-:W-:-:S03]  /*6db0*/  FMUL.FTZ R241, R245, R241 ;  /* 0x000000f1f5f17220 */ /* 0x000fc60000410000 */
[CC--:B0-----:R-:W-:Y:S01]  /*6dc0*/  FFMA.FTZ R71, R245.reuse, R70.reuse, -R71 ;  /* 0x00000046f5477223 */ /* 0x0c1fe20000010847 */
[C---:B------:R-:W-:Y:S01]  /*6dd0*/  FFMA.FTZ R241, R246.reuse, R70, R241 ;  /* 0x00000046f6f17223 */ /* 0x040fe200000100f1 */
[-C--:B-1----:R-:W-:Y:S01]  /*6de0*/  FMUL.FTZ R70, R246, R69.reuse ;  /* 0x00000045f6467220 */ /* 0x082fe20000410000 */
[----:B------:R-:W-:Y:S01]  /*6df0*/  FMUL.FTZ R69, R245, R69 ;  /* 0x00000045f5457220 */ /* 0x000fe20000410000 */
[----:B--2---:R-:W-:Y:S01]  /*6e00*/  FADD.FTZ R247, R247, R71 ;  /* 0x00000047f7f77221 */ /* 0x004fe20000010000 */
[----:B------:R-:W-:Y:S01]  /*6e10*/  FADD.FTZ R248, R248, R241 ;  /* 0x000000f1f8f87221 */ /* 0x000fe20000010000 */
[-C--:B------:R-:W-:Y:S01]  /*6e20*/  FFMA.FTZ R70, R245, R68.reuse, -R70 ;  /* 0x00000044f5467223 */ /* 0x080fe20000010846 */
[----:B------:R-:W-:-:S04]  /*6e30*/  FFMA.FTZ R246, R246, R68, R69 ;  /* 0x00000044f6f67223 */ /* 0x000fc80000010045 */
[----:B------:R-:W-:-:S07]  /*6e40*/  MOV R245, R70 ;  /* 0x0000004600f57202 */ /* 0x000fce0000000f00 */
.L_x_6808:
[----:B------:R-:W-:Y:S05]  /*6e50*/  BSYNC.RECONVERGENT B0 ;  /* 0x0000000000007941 */ /* 0x000fea0003800200 */
.L_x_6807:
[----:B------:R-:W-:Y:S01]  /*6e60*/  UMOV UR33, 0xffffffff ;  /* 0xffffffff00217882 */ /* 0x000fe20000000000 */
[----:B------:R-:W-:Y:S02]  /*6e70*/  ISETP.GT.U32.AND P2, PT, R240, 0x1b, PT ;  /* 0x0000001bf000780c */ /* 0x000fe40003f44070 */
[----:B------:R-:W-:Y:S11]  /*6e80*/  BRA.DIV UR33, `(.L_x_6809) ;  /* 0x0000006e21607947 */ /* 0x000ff6000b800000 */
[----:B-1----:R1:W1:Y:S04]  /*6e90*/  SHFL.DOWN PT, R68, R245, 0x4, 0x1f ;  /* 0x08801f00f5447f89 */ /* 0x00226800000e0000 */
[----:B------:R1:W1:Y:S04]  /*6ea0*/  SHFL.DOWN PT, R69, R246, 0x4, 0x1f ;  /* 0x08801f00f6457f89 */ /* 0x00026800000e0000 */
[----:B0-----:R0:W0:Y:S04]  /*6eb0*/  SHFL.DOWN PT, R70, R247, 0x4, 0x1f ;  /* 0x08801f00f7467f89 */ /* 0x00102800000e0000 */
[----:B---3--:R3:W0:Y:S02]  /*6ec0*/  SHFL.DOWN PT, R241, R248, 0x4, 0x1f ;  /* 0x08801f00f8f17f89 */ /* 0x00862400000e0000 */
.L_x_6956:
[----:B------:R-:W-:Y:S04]  /*6ed0*/  BSSY.RECONVERGENT B0, `(.L_x_6810) ;  /* 0x000000d000007945 */ /* 0x000fe80003800200 */
[----:B------:R-:W-:Y:S05]  /*6ee0*/  @P2 BRA `(.L_x_6811) ;  /* 0x00000000002c2947 */ /* 0x000fea0003800000 */
[-C--:B0---4-:R-:W-:Y:S01]  /*6ef0*/  FMUL.FTZ R71, R246, R241.reuse ;  /* 0x000000f1f6477220 */ /* 0x091fe20000410000 */
[----:B------:R-:W-:-:S03]  /*6f00*/  FMUL.FTZ R241, R245, R241 ;  /* 0x000000f1f5f17220 */ /* 0x000fc60000410000 */
[CC--:B------:R-:W-:Y:S01]  /*6f10*/  FFMA.FTZ R71, R245.reuse, R70.reuse, -R71 ;  /* 0x00000046f5477223 */ /* 0x0c0fe20000010847 */
[C---:B------:R-:W-:Y:S01]  /*6f20*/  FFMA.FTZ R241, R246.reuse, R70, R241 ;  /* 0x00000046f6f17223 */ /* 0x040fe200000100f1 */
[-C--:B-1----:R-:W-:Y:S01]  /*6f30*/  FMUL.FTZ R70, R246, R69.reuse ;  /* 0x00000045f6467220 */ /* 0x082fe20000410000 */
[----:B------:R-:W-:Y:S01]  /*6f40*/  FMUL.FTZ R69, R245, R69 ;  /* 0x00000045f5457220 */ /* 0x000fe20000410000 */
[----:B--2---:R-:W-:Y:S01]  /*6f50*/  FADD.FTZ R247, R247, R71 ;  /* 0x00000047f7f77221 */ /* 0x004fe20000010000 */
[----:B---3--:R-:W-:Y:S01]  /*6f60*/  FADD.FTZ R248, R248, R241 ;  /* 0x000000f1f8f87221 */ /* 0x008fe20000010000 */
[-C--:B------:R-:W-:Y:S01]  /*6f70*/  FFMA.FTZ R70, R245, R68.reuse, -R70 ;  /* 0x00000044f5467223 */ /* 0x080fe20000010846 */
[----:B------:R-:W-:-:S04]  /*6f80*/  FFMA.FTZ R246, R246, R68, R69 ;  /* 0x00000044f6f67223 */ /* 0x000fc80000010045 */
[----:B------:R-:W-:-:S07]  /*6f90*/  MOV R245, R70 ;  /* 0x0000004600f57202 */ /* 0x000fce0000000f00 */
.L_x_6811:
[----:B------:R-:W-:Y:S05]  /*6fa0*/  BSYNC.RECONVERGENT B0 ;  /* 0x0000000000007941 */ /* 0x000fea0003800200 */
.L_x_6810:
[----:B------:R-:W-:Y:S01]  /*6fb0*/  UMOV UR33, 0xffffffff ;  /* 0xffffffff00217882 */ /* 0x000fe20000000000 */
[----:B------:R-:W-:Y:S02]  /*6fc0*/  ISETP.GT.U32.AND P2, PT, R240, 0x17, PT ;  /* 0x00000017f000780c */ /* 0x000fe40003f44070 */
[----:B------:R-:W-:Y:S11]  /*6fd0*/  BRA.DIV UR33, `(.L_x_6812) ;  /* 0x0000006e21807947 */ /* 0x000ff6000b800000 */
[----:B-1----:R1:W1:Y:S04]  /*6fe0*/  SHFL.DOWN PT, R68, R245, 0x8, 0x1f ;  /* 0x09001f00f5447f89 */ /* 0x00226800000e0000 */
[----:B------:R1:W1:Y:S04]  /*6ff0*/  SHFL.DOWN PT, R69, R246, 0x8, 0x1f ;  /* 0x09001f00f6457f89 */ /* 0x00026800000e0000 */
[----:B0-----:R0:W0:Y:S04]  /*7000*/  SHFL.DOWN PT, R70, R247, 0x8, 0x1f ;  /* 0x09001f00f7467f89 */ /* 0x00102800000e0000 */
[----:B------:R0:W0:Y:S02]  /*7010*/  SHFL.DOWN PT, R241, R248, 0x8, 0x1f ;  /* 0x09001f00f8f17f89 */ /* 0x00002400000e0000 */
.L_x_6962:
        /* <DEDUP_REMOVED lines=13> */
.L_x_6814:
[----:B------:R-:W-:Y:S05]  /*70f0*/  BSYNC.RECONVERGENT B0 ;  /* 0x0000000000007941 */ /* 0x000fea0003800200 */
.L_x_6813:
[----:B------:R-:W-:Y:S01]  /*7100*/  UMOV UR33, 0xffffffff ;  /* 0xffffffff00217882 */ /* 0x000fe20000000000 */
[----:B------:R-:W-:Y:S02]  /*7110*/  ISETP.GT.U32.AND P2, PT, R240, 0xf, PT ;  /* 0x0000000ff000780c */ /* 0x000fe40003f44070 */
[----:B------:R-:W-:Y:S11]  /*7120*/  BRA.DIV UR33, `(.L_x_6815) ;  /* 0x0000006e21a07947 */ /* 0x000ff6000b800000 */
[----:B-1----:R1:W1:Y:S04]  /*7130*/  SHFL.DOWN PT, R68, R245, 0x10, 0x1f ;  /* 0x0a001f00f5447f89 */ /* 0x00226800000e0000 */
[----:B------:R1:W1:Y:S04]  /*7140*/  SHFL.DOWN PT, R69, R246, 0x10, 0x1f ;  /* 0x0a001f00f6457f89 */ /* 0x00026800000e0000 */
[----:B0-----:R0:W0:Y:S04]  /*7150*/  SHFL.DOWN PT, R70, R247, 0x10, 0x1f ;  /* 0x0a001f00f7467f89 */ /* 0x00102800000e0000 */
[----:B----4-:R4:W0:Y:S02]  /*7160*/  SHFL.DOWN PT, R71, R248, 0x10, 0x1f ;  /* 0x0a001f00f8477f89 */ /* 0x01082400000e0000 */
.L_x_6968:
[----:B------:R-:W-:Y:S04]  /*7170*/  BSSY.RECONVERGENT B0, `(.L_x_6816) ;  /* 0x000000d000007945 */ /* 0x000fe80003800200 */
[----:B------:R-:W-:Y:S05]  /*7180*/  @P2 BRA `(.L_x_6817) ;  /* 0x00000000002c2947 */ /* 0x000fea0003800000 */
[-C--:B0-----:R-:W-:Y:S01]  /*7190*/  FMUL.FTZ R240, R246, R71.reuse ;  /* 0x00000047f6f07220 */ /* 0x081fe20000410000 */
[----:B------:R-:W-:-:S03]  /*71a0*/  FMUL.FTZ R71, R245, R71 ;  /* 0x00000047f5477220 */ /* 0x000fc60000410000 */
[CC--:B------:R-:W-:Y:S01]  /*71b0*/  FFMA.FTZ R240, R245.reuse, R70.reuse, -R240 ;  /* 0x00000046f5f07223 */ /* 0x0c0fe200000108f0 */
[C---:B------:R-:W-:Y:S01]  /*71c0*/  FFMA.FTZ R71, R246.reuse, R70, R71 ;  /* 0x00000046f6477223 */ /* 0x040fe20000010047 */
[-C--:B-1----:R-:W-:Y:S01]  /*71d0*/  FMUL.FTZ R70, R246, R69.reuse ;  /* 0x00000045f6467220 */ /* 0x082fe20000410000 */
[----:B------:R-:W-:Y:S01]  /*71e0*/  FMUL.FTZ R69, R245, R69 ;  /* 0x00000045f5457220 */ /* 0x000fe20000410000 */
[----:B--2---:R-:W-:Y:S01]  /*71f0*/  FADD.FTZ R247, R247, R240 ;  /* 0x000000f0f7f77221 */ /* 0x004fe20000010000 */
[----:B---34-:R-:W-:Y:S01]  /*7200*/  FADD.FTZ R248, R248, R71 ;  /* 0x00000047f8f87221 */ /* 0x018fe20000010000 */
[-C--:B------:R-:W-:Y:S01]  /*7210*/  FFMA.FTZ R70, R245, R68.reuse, -R70 ;  /* 0x00000044f5467223 */ /* 0x080fe20000010846 */
[----:B------:R-:W-:-:S04]  /*7220*/  FFMA.FTZ R246, R246, R68, R69 ;  /* 0x00000044f6f67223 */ /* 0x000fc80000010045 */
[----:B------:R-:W-:-:S07]  /*7230*/  MOV R245, R70 ;  /* 0x0000004600f57202 */ /* 0x000fce0000000f00 */
.L_x_6817:
[----:B------:R-:W-:Y:S05]  /*7240*/  BSYNC.RECONVERGENT B0 ;  /* 0x0000000000007941 */ /* 0x000fea0003800200 */
.L_x_6816:
[----:B------:R-:W-:Y:S01]  /*7250*/  UMOV UR33, 0xffffffff ;  /* 0xffffffff00217882 */ /* 0x000fe20000000000 */
[----:B------:R-:W-:Y:S02]  /*7260*/  ISETP.NE.AND P2, PT, R190, 0x1f, PT ;  /* 0x0000001fbe00780c */ /* 0x000fe40003f45270 */
[----:B------:R-:W-:Y:S11]  /*7270*/  BRA.DIV UR33, `(.L_x_6818) ;  /* 0x0000006e21c07947 */ /* 0x000ff6000b800000 */
[----:B------:R-:W5:Y:S04]  /*7280*/  SHFL.IDX PT, R241, R246, RZ, 0x1f ;  /* 0x00001ffff6f17589 */ /* 0x000f6800000e0000 */
[----:B------:R-:W3:Y:S04]  /*7290*/  SHFL.IDX PT, R240, R245, RZ, 0x1f ;  /* 0x00001ffff5f07589 */ /* 0x000ee800000e0000 */
[----:B------:R-:W4:Y:S04]  /*72a0*/  SHFL.IDX PT, R244, R247, RZ, 0x1f ;  /* 0x00001ffff7f47589 */ /* 0x000f2800000e0000 */
[----:B-1----:R-:W-:Y:S04]  /*72b0*/  SHFL.DOWN PT, R245, R245, 0x1, 0x1f ;  /* 0x08201f00f5f57f89 */ /* 0x002fe800000e0000 */
[----:B--2---:R-:W-:Y:S04]  /*72c0*/  SHFL.DOWN PT, R246, R246, 0x1, 0x1f ;  /* 0x08201f00f6f67f89 */ /* 0x004fe800000e0000 */
[----:B0-----:R-:W-:Y:S01]  /*72d0*/  SHFL.DOWN PT, R247, R247, 0x1, 0x1f ;  /* 0x08201f00f7f77f89 */ /* 0x001fe200000e0000 */
[-C--:B-----5:R-:W-:Y:S01]  /*72e0*/  FMUL.FTZ R69, R63, R241.reuse ;  /* 0x000000f13f457220 */ /* 0x0a0fe20000410000 */
[-C--:B------:R-:W-:Y:S01]  /*72f0*/  FMUL.FTZ R242, R61, R241.reuse ;  /* 0x000000f13df27220 */ /* 0x080fe20000410000 */
[----:B------:R-:W-:-:S02]  /*7300*/  FMUL.FTZ R68, R60, R241 ;  /* 0x000000f13c447220 */ /* 0x000fc40000410000 */
[-C--:B---3--:R-:W-:Y:S01]  /*7310*/  FFMA.FTZ R69, R62, R240.reuse, -R69 ;  /* 0x000000f03e457223 */ /* 0x088fe20000010845 */
[-C--:B------:R-:W-:Y:S02]  /*7320*/  FFMA.FTZ R242, R60, R240.reuse, -R242 ;  /* 0x000000f03cf27223 */ /* 0x080fe400000108f2 */
[----:B------:R-:W-:Y:S01]  /*7330*/  SHFL.IDX PT, R60, R60, RZ, 0x1f ;  /* 0x00001fff3c3c7589 */ /* 0x000fe200000e0000 */
[----:B----4-:R-:W-:Y:S01]  /*7340*/  FADD.FTZ R243, R244, R69 ;  /* 0x00000045f4f37221 */ /* 0x010fe20000010000 */
[----:B------:R-:W-:Y:S01]  /*7350*/  FMUL.FTZ R69, R62, R241 ;  /* 0x000000f13e457220 */ /* 0x000fe20000410000 */
[-C--:B------:R-:W-:Y:S01]  /*7360*/  FFMA.FTZ R241, R61, R240.reuse, R68 ;  /* 0x000000f03df17223 */ /* 0x080fe20000010044 */
[----:B------:R-:W0:Y:S02]  /*7370*/  SHFL.IDX PT, R244, R248, RZ, 0x1f ;  /* 0x00001ffff8f47589 */ /* 0x000e2400000e0000 */
[----:B------:R-:W-:Y:S02]  /*7380*/  FFMA.FTZ R69, R63, R240, R69 ;  /* 0x000000f03f457223 */ /* 0x000fe40000010045 */
[----:B------:R-:W1:Y:S04]  /*7390*/  SHFL.IDX PT, R61, R61, RZ, 0x1f ;  /* 0x00001fff3d3d7589 */ /* 0x000e6800000e0000 */
[----:B------:R-:W2:Y:S04]  /*73a0*/  SHFL.IDX PT, R62, R62, RZ, 0x1f ;  /* 0x00001fff3e3e7589 */ /* 0x000ea800000e0000 */
[----:B------:R-:W3:Y:S04]  /*73b0*/  SHFL.IDX PT, R63, R63, RZ, 0x1f ;  /* 0x00001fff3f3f7589 */ /* 0x000ee800000e0000 */
[----:B------:R-:W4:Y:S01]  /*73c0*/  SHFL.DOWN PT, R248, R248, 0x1, 0x1f ;  /* 0x08201f00f8f87f89 */ /* 0x000f2200000e0000 */
[----:B0-----:R-:W-:-:S07]  /*73d0*/  FADD.FTZ R240, R244, R69 ;  /* 0x00000045f4f07221 */ /* 0x001fce0000010000 */
.L_x_6982:
[----:B------:R-:W-:Y:S04]  /*73e0*/  BSSY.RECONVERGENT B0, `(.L_x_6819) ;  /* 0x000000d000007945 */ /* 0x000fe80003800200 */
[----:B------:R-:W-:Y:S05]  /*73f0*/  @!P2 BRA `(.L_x_6820) ;  /* 0x00000000002ca947 */ /* 0x000fea0003800000 */
[-C--:B-1----:R-:W-:Y:S01]  /*7400*/  FMUL.FTZ R68, R246, R61.reuse ;  /* 0x0000003df6447220 */ /* 0x082fe20000410000 */
[----:B------:R-:W-:-:S03]  /*7410*/  FMUL.FTZ R61, R245, R61 ;  /* 0x0000003df53d7220 */ /* 0x000fc60000410000 */
[CC--:B------:R-:W-:Y:S01]  /*7420*/  FFMA.FTZ R68, R245.reuse, R60.reuse, -R68 ;  /* 0x0000003cf5447223 */ /* 0x0c0fe20000010844 */
[C---:B------:R-:W-:Y:S01]  /*7430*/  FFMA.FTZ R61, R246.reuse, R60, R61 ;  /* 0x0000003cf63d7223 */ /* 0x040fe2000001003d */
[-C--:B---3--:R-:W-:Y:S01]  /*7440*/  FMUL.FTZ R60, R246, R63.reuse ;  /* 0x0000003ff63c7220 */ /* 0x088fe20000410000 */
[----:B------:R-:W-:-:S03]  /*7450*/  FMUL.FTZ R63, R245, R63 ;  /* 0x0000003ff53f7220 */ /* 0x000fc60000410000 */
[-C--:B--2---:R-:W-:Y:S01]  /*7460*/  FFMA.FTZ R60, R245, R62.reuse, -R60 ;  /* 0x0000003ef53c7223 */ /* 0x084fe2000001083c */
[----:B------:R-:W-:-:S03]  /*7470*/  FFMA.FTZ R63, R246, R62, R63 ;  /* 0x0000003ef63f7223 */ /* 0x000fc6000001003f */
[----:B------:R-:W-:Y:S01]  /*7480*/  FADD.FTZ R62, R247, R60 ;  /* 0x0000003cf73e7221 */ /* 0x000fe20000010000 */
[----:B----4-:R-:W-:Y:S01]  /*7490*/  FADD.FTZ R63, R248, R63 ;  /* 0x0000003ff83f7221 */ /* 0x010fe20000010000 */
[----:B------:R-:W-:-:S07]  /*74a0*/  MOV R60, R68 ;  /* 0x00000044003c7202 */ /* 0x000fce0000000f00 */
.L_x_6820:
[----:B------:R-:W-:Y:S05]  /*74b0*/  BSYNC.RECONVERGENT B0 ;  /* 0x0000000000007941 */ /* 0x000fea0003800200 */
.L_x_6819:
[CC--:B---3--:R-:W-:Y:S01]  /*74c0*/  FMUL.FTZ R69, R65.reuse, R63.reuse ;  /* 0x0000003f41457220 */ /* 0x0c8fe20000410000 */
[-C--:B--2---:R-:W-:Y:S01]  /*74d0*/  FMUL.FTZ R244, R65, R62.reuse ;  /* 0x0000003e41f47220 */ /* 0x084fe20000410000 */
[----:B-1----:R0:W-:Y:S02]  /*74e0*/  STS.128 [R239+0x4670], R60 ;  /* 0x0046703cef007388 */ /* 0x0021e40000000c00 */
[C---:B------:R-:W-:Y:S01]  /*74f0*/  FFMA.FTZ R69, R64.reuse, R62, -R69 ;  /* 0x0000003e40457223 */ /* 0x040fe20000010845 */
[----:B------:R-:W-:-:S03]  /*7500*/  FFMA.FTZ R244, R64, R63, R244 ;  /* 0x0000003f40f47223 */ /* 0x000fc600000100f4 */
[----:B------:R-:W-:Y:S01]  /*7510*/  FADD.FTZ R70, R66, R69 ;  /* 0x0000004542467221 */ /* 0x000fe20000010000 */
[CC--:B------:R-:W-:Y:S01]  /*7520*/  FMUL.FTZ R69, R65.reuse, R61.reuse ;  /* 0x0000003d41457220 */ /* 0x0c0fe20000410000 */
[-C--:B------:R-:W-:Y:S01]  /*7530*/  FMUL.FTZ R66, R65, R60.reuse ;  /* 0x0000003c41427220 */ /* 0x080fe20000410000 */
[----:B------:R-:W-:Y:S02]  /*7540*/  FADD.FTZ R71, R67, R244 ;  /* 0x000000f443477221 */ /* 0x000fe40000010000 */
[C---:B------:R-:W-:Y:S01]  /*7550*/  FFMA.FTZ R68, R64.reuse, R60, -R69 ;  /* 0x0000003c40447223 */ /* 0x040fe20000010845 */
[----:B------:R-:W-:Y:S01]  /*7560*/  FFMA.FTZ R69, R64, R61, R66 ;  /* 0x0000003d40457223 */ /* 0x000fe20000010042 */
[----:B0-----:R-:W-:-:S04]  /*7570*/  MOV R63, R240 ;  /* 0x000000f0003f7202 */ /* 0x001fc80000000f00 */
[----:B------:R0:W-:Y:S01]  /*7580*/  STS.128 [R239+0x4660], R68 ;  /* 0x00466044ef007388 */ /* 0x0001e20000000c00 */
[----:B------:R-:W-:Y:S02]  /*7590*/  MOV R62, R243 ;  /* 0x000000f3003e7202 */ /* 0x000fe40000000f00 */
[----:B------:R-:W-:Y:S02]  /*75a0*/  MOV R61, R241 ;  /* 0x000000f1003d7202 */ /* 0x000fe40000000f00 */
[----:B------:R-:W-:-:S07]  /*75b0*/  MOV R60, R242 ;  /* 0x000000f2003c7202 */ /* 0x000fce0000000f00 */
.L_x_6802:
[----:B------:R-:W-:Y:S05]  /*75c0*/  WARPSYNC.ALL ;  /* 0x0000000000007948 */ /* 0x000fea0003800000 */
[----:B------:R-:W-:Y:S01]  /*75d0*/  ISETP.NE.AND P0, PT, R190, RZ, PT ;  /* 0x000000ffbe00720c */ /* 0x000fe20003f05270 */
[----:B------:R-:W-:Y:S01]  /*75e0*/  BAR.SYNC.DEFER_BLOCKING 0x0 ;  /* 0x0000000000007b1d */ /* 0x000fe20000010000 */
[----:B0-----:R-:W-:Y:S01]  /*75f0*/  FMUL.FTZ R71, R184, R196 ;  /* 0x000000c4b8477220 */ /* 0x001fe20000410000 */
[----:B------:R-:W-:Y:S01]  /*7600*/  FMUL.FTZ R68, R185, R197 ;  /* 0x000000c5b9447220 */ /* 0x000fe20000410000 */
[----:B------:R-:W-:Y:S01]  /*7610*/  FMUL.FTZ R70, R183, R195 ;  /* 0x000000c3b7467220 */ /* 0x000fe20000410000 */
[----:B------:R-:W-:Y:S01]  /*7620*/  FMUL.FTZ R69, R188, R200 ;  /* 0x000000c8bc457220 */ /* 0x000fe20000410000 */
[----:B------:R-:W-:Y:S01]  /*7630*/  FFMA.FTZ R71, R168, R221, -R71 ;  /* 0x000000dda8477223 */ /* 0x000fe20000010847 */
[----:B------:R-:W-:Y:S01]  /*7640*/  FFMA.FTZ R68, R169, R222, -R68 ;  /* 0x000000dea9447223 */ /* 0x000fe20000010844 */
[----:B------:R-:W-:Y:S01]  /*7650*/  FFMA.FTZ R70, R167, R219, -R70 ;  /* 0x000000dba7467223 */ /* 0x000fe20000010846 */
[----:B------:R-:W-:Y:S01]  /*7660*/  FFMA.FTZ R69, R172, R227, -R69 ;  /* 0x000000e3ac457223 */ /* 0x000fe20000010845 */
[----:B------:R-:W-:Y:S01]  /*7670*/  FADD.FTZ R238, RZ, R238 ;  /* 0x000000eeffee7221 */ /* 0x000fe20000010000 */
[----:B------:R-:W-:Y:S01]  /*7680*/  ULEA UR33, UR15, 0xfffff800, 0xb ;  /* 0xfffff8000f217891 */ /* 0x000fe2000f8e58ff */
[----:B------:R-:W-:Y:S01]  /*7690*/  BSSY.RECONVERGENT B0, `(.L_x_6821) ;  /* 0x000021e000007945 */ /* 0x000fe20003800200 */
[----:B------:R-:W-:-:S02]  /*76a0*/  VOTEU.ALL UP0, P0 ;  /* 0x0000000000ff7886 */ /* 0x000fc40000000000 */
[----:B------:R-:W-:Y:S01]  /*76b0*/  USHF.R.S32.HI UR50, URZ, 0x1f, UR33 ;  /* 0x0000001fff327899 */ /* 0x000fe20008011421 */
[----:B------:R-:W0:Y:S02]  /*76c0*/  LDS.64 R64, [R191+0x4668] ;  /* 0x00466800bf407984 */ /* 0x000e240000000a00 */
[CC--:B0-----:R-:W-:Y:S01]  /*76d0*/  FMUL.FTZ R67, R65.reuse, R115.reuse ;  /* 0x0000007341437220 */ /* 0x0c1fe20000410000 */
[----:B------:R-:W-:Y:S01]  /*76e0*/  FMUL.FTZ R66, R64, R115 ;  /* 0x0000007340427220 */ /* 0x000fe20000410000 */
[----:B------:R-:W-:Y:S02]  /*76f0*/  FMUL.FTZ R115, R184, R221 ;  /* 0x000000ddb8737220 */ /* 0x000fe40000410000 */
[-C--:B------:R-:W-:Y:S01]  /*7700*/  FFMA.FTZ R67, R64, R114.reuse, R67 ;  /* 0x0000007240437223 */ /* 0x080fe20000010043 */
[----:B------:R-:W-:Y:S01]  /*7710*/  FFMA.FTZ R114, R65, R114, -R66 ;  /* 0x0000007241727223 */ /* 0x000fe20000010842 */
[CC--:B------:R-:W-:Y:S01]  /*7720*/  FMUL.FTZ R64, R187.reuse, R199.reuse ;  /* 0x000000c7bb407220 */ /* 0x0c0fe20000410000 */
[----:B------:R-:W-:Y:S01]  /*7730*/  FMUL.FTZ R66, R187, R226 ;  /* 0x000000e2bb427220 */ /* 0x000fe20000410000 */
[----:B------:R-:W-:Y:S01]  /*7740*/  FMUL.FTZ R187, R186, R224 ;  /* 0x000000e0babb7220 */ /* 0x000fe20000410000 */
[----:B------:R-:W-:Y:S01]  /*7750*/  FFMA.FTZ R115, R168, R196, R115 ;  /* 0x000000c4a8737223 */ /* 0x000fe20000010073 */
[C---:B------:R-:W-:Y:S01]  /*7760*/  FFMA.FTZ R64, R171.reuse, R226, -R64 ;  /* 0x000000e2ab407223 */ /* 0x040fe20000010840 */
[----:B------:R-:W-:Y:S01]  /*7770*/  FFMA.FTZ R66, R171, R199, R66 ;  /* 0x000000c7ab427223 */ /* 0x000fe20000010042 */
[-C--:B------:R-:W-:Y:S01]  /*7780*/  FMUL.FTZ R171, R186, R198.reuse ;  /* 0x000000c6baab7220 */ /* 0x080fe20000410000 */
[----:B------:R-:W-:Y:S01]  /*7790*/  FFMA.FTZ R187, R170, R198, R187 ;  /* 0x000000c6aabb7223 */ /* 0x000fe200000100bb */
[----:B------:R-:W-:Y:S01]  /*77a0*/  FMUL.FTZ R168, R183, R219 ;  /* 0x000000dbb7a87220 */ /* 0x000fe20000410000 */
[----:B------:R-:W-:Y:S01]  /*77b0*/  FMUL.FTZ R65, R188, R227 ;  /* 0x000000e3bc417220 */ /* 0x000fe20000410000 */
[----:B------:R-:W-:Y:S01]  /*77c0*/  FFMA.FTZ R171, R170, R224, -R171 ;  /* 0x000000e0aaab7223 */ /* 0x000fe200000108ab */
[----:B------:R-:W-:Y:S01]  /*77d0*/  FMUL.FTZ R170, R185, R222 ;  /* 0x000000deb9aa7220 */ /* 0x000fe20000410000 */
[----:B------:R-:W-:Y:S01]  /*77e0*/  FFMA.FTZ R168, R167, R195, R168 ;  /* 0x000000c3a7a87223 */ /* 0x000fe200000100a8 */
[----:B------:R-:W-:Y:S01]  /*77f0*/  FMUL.FTZ R167, R182, R194 ;  /* 0x000000c2b6a77220 */ /* 0x000fe20000410000 */
[----:B------:R-:W-:Y:S01]  /*7800*/  FFMA.FTZ R65, R172, R200, R65 ;  /* 0x000000c8ac417223 */ /* 0x000fe20000010041 */
[----:B------:R-:W-:Y:S01]  /*7810*/  FFMA.FTZ R170, R169, R197, R170 ;  /* 0x000000c5a9aa7223 */ /* 0x000fe200000100aa */
[-C--:B------:R-:W-:Y:S01]  /*7820*/  FMUL.FTZ R169, R182, R217.reuse ;  /* 0x000000d9b6a97220 */ /* 0x080fe20000410000 */
[----:B------:R-:W-:Y:S01]  /*7830*/  FFMA.FTZ R167, R166, R217, -R167 ;  /* 0x000000d9a6a77223 */ /* 0x000fe200000108a7 */
[C---:B------:R-:W-:Y:S01]  /*7840*/  FMUL.FTZ R172, R181.reuse, R215 ;  /* 0x000000d7b5ac7220 */ /* 0x040fe20000410000 */
[----:B------:R-:W-:Y:S01]  /*7850*/  FMUL.FTZ R183, R180, R192 ;  /* 0x000000c0b4b77220 */ /* 0x000fe20000410000 */
[----:B------:R-:W-:Y:S01]  /*7860*/  FFMA.FTZ R169, R166, R194, R169 ;  /* 0x000000c2a6a97223 */ /* 0x000fe200000100a9 */
[----:B------:R-:W-:Y:S01]  /*7870*/  FMUL.FTZ R166, R181, R193 ;  /* 0x000000c1b5a67220 */ /* 0x000fe20000410000 */
[-C--:B------:R-:W-:Y:S01]  /*7880*/  FMUL.FTZ R185, R180, R214.reuse ;  /* 0x000000d6b4b97220 */ /* 0x080fe20000410000 */
[----:B------:R-:W-:Y:S01]  /*7890*/  FMUL.FTZ R180, R179, R213 ;  /* 0x000000d5b3b47220 */ /* 0x000fe20000410000 */
[----:B------:R-:W-:Y:S01]  /*78a0*/  FFMA.FTZ R65, -R0, R65, RZ ;  /* 0x0000004100417223 */ /* 0x000fe200000101ff */
[C---:B------:R-:W-:Y:S01]  /*78b0*/  FFMA.FTZ R181, R165.reuse, R215, -R166 ;  /* 0x000000d7a5b57223 */ /* 0x040fe200000108a6 */
[----:B------:R-:W-:Y:S01]  /*78c0*/  FFMA.FTZ R165, R165, R193, R172 ;  /* 0x000000c1a5a57223 */ /* 0x000fe200000100ac */
[----:B------:R-:W-:Y:S01]  /*78d0*/  FFMA.FTZ R166, R164, R214, -R183 ;  /* 0x000000d6a4a67223 */ /* 0x000fe200000108b7 */
[----:B------:R-:W-:Y:S01]  /*78e0*/  FMUL.FTZ R172, R179, R127 ;  /* 0x0000007fb3ac7220 */ /* 0x000fe20000410000 */
[----:B------:R-:W-:Y:S01]  /*78f0*/  FMUL.FTZ R183, R178, R126 ;  /* 0x0000007eb2b77220 */ /* 0x000fe20000410000 */
[----:B------:R-:W-:Y:S01]  /*7900*/  FFMA.FTZ R164, R164, R192, R185 ;  /* 0x000000c0a4a47223 */ /* 0x000fe200000100b9 */
[----:B------:R-:W-:Y:S01]  /*7910*/  FMUL.FTZ R185, R178, R211 ;  /* 0x000000d3b2b97220 */ /* 0x000fe20000410000 */
[----:B------:R-:W-:Y:S01]  /*7920*/  FFMA.FTZ R179, R163, R213, -R172 ;  /* 0x000000d5a3b37223 */ /* 0x000fe200000108ac */
[----:B------:R-:W-:Y:S01]  /*7930*/  FFMA.FTZ R172, R162, R211, -R183 ;  /* 0x000000d3a2ac7223 */ /* 0x000fe200000108b7 */
[C---:B------:R-:W-:Y:S01]  /*7940*/  FMUL.FTZ R178, R177.reuse, R210 ;  /* 0x000000d2b1b27220 */ /* 0x040fe20000410000 */
[----:B------:R-:W-:Y:S01]  /*7950*/  FMUL.FTZ R183, R177, R232 ;  /* 0x000000e8b1b77220 */ /* 0x000fe20000410000 */
[----:B------:R-:W-:Y:S01]  /*7960*/  FFMA.FTZ R163, R163, R127, R180 ;  /* 0x0000007fa3a37223 */ /* 0x000fe200000100b4 */
[----:B------:R-:W-:Y:S01]  /*7970*/  FMUL.FTZ R180, R175, R234 ;  /* 0x000000eaafb47220 */ /* 0x000fe20000410000 */
[C---:B------:R-:W-:Y:S01]  /*7980*/  FFMA.FTZ R177, R161.reuse, R232, -R178 ;  /* 0x000000e8a1b17223 */ /* 0x040fe200000108b2 */
[----:B------:R-:W-:Y:S01]  /*7990*/  FFMA.FTZ R161, R161, R210, R183 ;  /* 0x000000d2a1a17223 */ /* 0x000fe200000100b7 */
[C---:B------:R-:W-:Y:S01]  /*79a0*/  FMUL.FTZ R183, R176.reuse, R209 ;  /* 0x000000d1b0b77220 */ /* 0x040fe20000410000 */
[-C--:B------:R-:W-:Y:S01]  /*79b0*/  FMUL.FTZ R178, R176, R233.reuse ;  /* 0x000000e9b0b27220 */ /* 0x080fe20000410000 */
[----:B------:R-:W-:Y:S01]  /*79c0*/  FFMA.FTZ R66, -R19, R66, R65 ;  /* 0x0000004213427223 */ /* 0x000fe20000010141 */
[----:B------:R-:W-:Y:S01]  /*79d0*/  FMUL.FTZ R65, R173, R238 ;  /* 0x000000eead417220 */ /* 0x000fe20000410000 */
[C---:B------:R-:W-:Y:S01]  /*79e0*/  FFMA.FTZ R176, R160.reuse, R233, -R183 ;  /* 0x000000e9a0b07223 */ /* 0x040fe200000108b7 */
[----:B------:R-:W-:Y:S01]  /*79f0*/  FFMA.FTZ R160, R160, R209, R178 ;  /* 0x000000d1a0a07223 */ /* 0x000fe200000100b2 */
[----:B------:R-:W-:Y:S01]  /*7a00*/  FMUL.FTZ R178, R175, R229 ;  /* 0x000000e5afb27220 */ /* 0x000fe20000410000 */
[----:B------:R-:W-:Y:S01]  /*7a10*/  FFMA.FTZ R66, -R18, R187, R66 ;  /* 0x000000bb12427223 */ /* 0x000fe20000010142 */
[----:B------:R-:W-:Y:S01]  /*7a20*/  FADD.FTZ R189, R189, R114 ;  /* 0x00000072bdbd7221 */ /* 0x000fe20000010000 */
[----:B------:R-:W-:Y:S01]  /*7a30*/  FFMA.FTZ R231, R4, R231, R67 ;  /* 0x000000e704e77223 */ /* 0x000fe20000010043 */
[----:B------:R-:W-:Y:S01]  /*7a40*/  FFMA.FTZ R175, R159, R234, -R178 ;  /* 0x000000ea9faf7223 */ /* 0x000fe200000108b2 */
[----:B------:R-:W-:Y:S01]  /*7a50*/  FFMA.FTZ R178, R0, R69, RZ ;  /* 0x0000004500b27223 */ /* 0x000fe200000100ff */
[----:B------:R-:W-:Y:S01]  /*7a60*/  FMUL.FTZ R183, R174, R230 ;  /* 0x000000e6aeb77220 */ /* 0x000fe20000410000 */
[----:B------:R-:W-:Y:S01]  /*7a70*/  FFMA.FTZ R170, -R17, R170, R66 ;  /* 0x000000aa11aa7223 */ /* 0x000fe20000010142 */
[----:B------:R-:W-:Y:S01]  /*7a80*/  LOP3.LUT R66, R190, UR33, RZ, 0xfc, !PT ;  /* 0x00000021be427c12 */ /* 0x000fe2000f8efcff */
[----:B------:R-:W-:Y:S01]  /*7a90*/  FFMA.FTZ R69, R19, R64, R178 ;  /* 0x0000004013457223 */ /* 0x000fe200000100b2 */
[----:B------:R-:W-:Y:S01]  /*7aa0*/  FMUL.FTZ R64, R173, R236 ;  /* 0x000000ecad407220 */ /* 0x000fe20000410000 */
[----:B------:R-:W-:Y:S01]  /*7ab0*/  MOV R67, UR50 ;  /* 0x0000003200437c02 */ /* 0x000fe20008000f00 */
[----:B------:R-:W-:Y:S01]  /*7ac0*/  FFMA.FTZ R162, R162, R126, R185 ;  /* 0x0000007ea2a27223 */ /* 0x000fe200000100b9 */
[----:B------:R-:W-:Y:S01]  /*7ad0*/  FMUL.FTZ R185, R174, R235 ;  /* 0x000000ebaeb97220 */ /* 0x000fe20000410000 */
[C---:B------:R-:W-:Y:S01]  /*7ae0*/  FFMA.FTZ R173, R157.reuse, R238, R64 ;  /* 0x000000ee9dad7223 */ /* 0x040fe20000010040 */
[----:B------:R-:W-:Y:S01]  /*7af0*/  FFMA.FTZ R64, R18, R171, R69 ;  /* 0x000000ab12407223 */ /* 0x000fe20000010045 */
[----:B------:R-:W-:Y:S01]  /*7b00*/  FFMA.FTZ R157, R157, R236, -R65 ;  /* 0x000000ec9d9d7223 */ /* 0x000fe20000010841 */
[----:B------:R-:W-:Y:S01]  /*7b10*/  FMUL.FTZ R65, R155, R189 ;  /* 0x000000bd9b417220 */ /* 0x000fe20000410000 */
[----:B------:R-:W-:Y:S01]  /*7b20*/  MOV R69, UR38 ;  /* 0x0000002600457c02 */ /* 0x000fe20008000f00 */
[----:B------:R-:W-:Y:S01]  /*7b30*/  FFMA.FTZ R171, R17, R68, R64 ;  /* 0x0000004411ab7223 */ /* 0x000fe20000010040 */
[----:B------:R-:W-:Y:S01]  /*7b40*/  FMUL.FTZ R68, R155, R231 ;  /* 0x000000e79b447220 */ /* 0x000fe20000410000 */
[----:B------:R-:W-:Y:S01]  /*7b50*/  FFMA.FTZ R174, R158, R235, -R183 ;  /* 0x000000eb9eae7223 */ /* 0x000fe200000108b7 */
[C---:B------:R-:W-:Y:S01]  /*7b60*/  FFMA.FTZ R64, R156.reuse, R231, R65 ;  /* 0x000000e79c407223 */ /* 0x040fe20000010041 */
[----:B------:R-:W-:Y:S01]  /*7b70*/  MOV R183, UR39 ;  /* 0x0000002700b77c02 */ /* 0x000fe20008000f00 */
[----:B------:R-:W-:Y:S01]  /*7b80*/  FFMA.FTZ R65, R156, R189, -R68 ;  /* 0x000000bd9c417223 */ /* 0x000fe20000010844 */
[----:B------:R-:W-:-:S04]  /*7b90*/  IMAD.WIDE.U32 R68, R69, UR8, R66 ;  /* 0x0000000845447c25 */ /* 0x000fc8000f8e0042 */
[----:B------:R-:W-:Y:S01]  /*7ba0*/  FFMA.FTZ R208, R5, R208, R64 ;  /* 0x000000d005d07223 */ /* 0x000fe20000010040 */
[----:B------:R-:W-:Y:S01]  /*7bb0*/  FFMA.FTZ R114, R16, R71, R171 ;  /* 0x0000004710727223 */ /* 0x000fe200000100ab */
[----:B------:R-:W-:Y:S01]  /*7bc0*/  FADD.FTZ R140, R140, R65 ;  /* 0x000000418c8c7221 */ /* 0x000fe20000010000 */
[----:B------:R-:W-:Y:S01]  /*7bd0*/  IMAD R67, R183, UR8, R69 ;  /* 0x00000008b7437c24 */ /* 0x000fe2000f8e0245 */
[----:B------:R-:W-:Y:S01]  /*7be0*/  LEA R64, P2, R68, UR9, 0x2 ;  /* 0x0000000944407c11 */ /* 0x000fe2000f8410ff */
[C---:B------:R-:W-:Y:S01]  /*7bf0*/  FFMA.FTZ R69, R15.reuse, R70, R114 ;  /* 0x000000460f457223 */ /* 0x040fe20000010072 */
[----:B------:R-:W-:Y:S01]  /*7c00*/  @!UP0 ULEA UR50, UR8, UR28, 0x4 ;  /* 0x0000001c08328291 */ /* 0x000fe2000f8e20ff */
[----:B------:R-:W-:Y:S01]  /*7c10*/  FFMA.FTZ R115, -R16, R115, R170 ;  /* 0x0000007310737223 */ /* 0x000fe200000101aa */
[----:B------:R-:W-:Y:S01]  /*7c20*/  LEA.HI.X R65, R68, UR14, R67, 0x2, P2 ;  /* 0x0000000e44417c11 */ /* 0x000fe200090f1443 */
[C---:B------:R-:W-:Y:S01]  /*7c30*/  FMUL.FTZ R68, R138.reuse, R208 ;  /* 0x000000d08a447220 */ /* 0x040fe20000410000 */
[----:B------:R-:W-:Y:S01]  /*7c40*/  FMUL.FTZ R67, R138, R140 ;  /* 0x0000008c8a437220 */ /* 0x000fe20000410000 */
[----:B------:R-:W-:Y:S01]  /*7c50*/  FFMA.FTZ R69, R14, R167, R69 ;  /* 0x000000a70e457223 */ /* 0x000fe20000010045 */
[----:B------:R-:W-:Y:S01]  /*7c60*/  FFMA.FTZ R168, -R15, R168, R115 ;  /* 0x000000a80fa87223 */ /* 0x000fe20000010173 */
[C---:B------:R-:W-:Y:S01]  /*7c70*/  FFMA.FTZ R68, R139.reuse, R140, -R68 ;  /* 0x0000008c8b447223 */ /* 0x040fe20000010844 */
[----:B------:R-:W-:Y:S01]  /*7c80*/  FFMA.FTZ R67, R139, R208, R67 ;  /* 0x000000d08b437223 */ /* 0x000fe20000010043 */
[----:B------:R-:W-:Y:S01]  /*7c90*/  FFMA.FTZ R70, R12, R181, R69 ;  /* 0x000000b50c467223 */ /* 0x000fe20000010045 */
[----:B------:R0:W-:Y:S01]  /*7ca0*/  @!P0 STS.128 [UR50+0x5c60], R60 ;  /* 0x005c603cff008988 */ /* 0x0001e20008000c32 */
[----:B------:R-:W-:Y:S01]  /*7cb0*/  FADD.FTZ R141, R141, R68 ;  /* 0x000000448d8d7221 */ /* 0x000fe20000010000 */
[----:B------:R-:W-:Y:S01]  /*7cc0*/  FFMA.FTZ R207, R6, R207, R67 ;  /* 0x000000cf06cf7223 */ /* 0x000fe20000010043 */
[----:B------:R-:W-:Y:S01]  /*7cd0*/  FFMA.FTZ R67, R11, R166, R70 ;  /* 0x000000a60b437223 */ /* 0x000fe20000010046 */
[----:B------:R-:W-:Y:S01]  /*7ce0*/  FFMA.FTZ R168, -R14, R169, R168 ;  /* 0x000000a90ea87223 */ /* 0x000fe200000101a8 */
[C---:B------:R-:W-:Y:S01]  /*7cf0*/  FMUL.FTZ R68, R108.reuse, R141 ;  /* 0x0000008d6c447220 */ /* 0x040fe20000410000 */
[----:B------:R-:W-:Y:S01]  /*7d00*/  FMUL.FTZ R108, R108, R207 ;  /* 0x000000cf6c6c7220 */ /* 0x000fe20000410000 */
[----:B------:R-:W-:Y:S01]  /*7d10*/  FFMA.FTZ R70, R10, R179, R67 ;  /* 0x000000b30a467223 */ /* 0x000fe20000010043 */
[----:B------:R-:W-:Y:S01]  /*7d20*/  FFMA.FTZ R165, -R12, R165, R168 ;  /* 0x000000a50ca57223 */ /* 0x000fe200000101a8 */
[C---:B------:R-:W-:Y:S01]  /*7d30*/  FFMA.FTZ R68, R109.reuse, R207, R68 ;  /* 0x000000cf6d447223 */ /* 0x040fe20000010044 */
[----:B------:R-:W-:Y:S01]  /*7d40*/  FFMA.FTZ R109, R109, R141, -R108 ;  /* 0x0000008d6d6d7223 */ /* 0x000fe2000001086c */
[----:B------:R-:W-:Y:S01]  /*7d50*/  FFMA.FTZ R69, R9, R172, R70 ;  /* 0x000000ac09457223 */ /* 0x000fe20000010046 */
[----:B------:R-:W-:Y:S01]  /*7d60*/  FFMA.FTZ R164, -R11, R164, R165 ;  /* 0x000000a40ba47223 */ /* 0x000fe200000101a5 */
[----:B------:R-:W-:Y:S01]  /*7d70*/  FFMA.FTZ R206, R7, R206, R68 ;  /* 0x000000ce07ce7223 */ /* 0x000fe20000010044 */
[----:B------:R-:W-:Y:S01]  /*7d80*/  FADD.FTZ R142, R142, R109 ;  /* 0x0000006d8e8e7221 */ /* 0x000fe20000010000 */
[----:B------:R-:W-:Y:S01]  /*7d90*/  FFMA.FTZ R108, R8, R177, R69 ;  /* 0x000000b1086c7223 */ /* 0x000fe20000010045 */
[----:B------:R-:W-:Y:S01]  /*7da0*/  MOV R69, UR28 ;  /* 0x0000001c00457c02 */ /* 0x000fe20008000f00 */
[C---:B------:R-:W-:Y:S01]  /*7db0*/  FMUL.FTZ R68, R110.reuse, R206 ;  /* 0x000000ce6e447220 */ /* 0x040fe20000410000 */
[-C--:B------:R-:W-:Y:S01]  /*7dc0*/  FMUL.FTZ R67, R110, R142.reuse ;  /* 0x0000008e6e437220 */ /* 0x080fe20000410000 */
[----:B------:R-:W-:Y:S01]  /*7dd0*/  FMUL.FTZ R109, R199, UR49 ;  /* 0x00000031c76d7c20 */ /* 0x000fe20008410000 */
[----:B------:R-:W-:Y:S01]  /*7de0*/  FMUL.FTZ R110, R196, UR37 ;  /* 0x00000025c46e7c20 */ /* 0x000fe20008410000 */
[C---:B------:R-:W-:Y:S01]  /*7df0*/  FFMA.FTZ R70, R111.reuse, R142, -R68 ;  /* 0x0000008e6f467223 */ /* 0x040fe20000010844 */
[----:B------:R-:W-:Y:S01]  /*7e00*/  FFMA.FTZ R68, R111, R206, R67 ;  /* 0x000000ce6f447223 */ /* 0x000fe20000010043 */
[----:B------:R-:W-:Y:S01]  /*7e10*/  FFMA.FTZ R67, R7, R176, R108 ;  /* 0x000000b007437223 */ /* 0x000fe2000001006c */
[----:B0-----:R-:W-:Y:S01]  /*7e20*/  FFMA.FTZ R60, R226, UR37, -R109 ;  /* 0x00000025e23c7c23 */ /* 0x001fe2000801086d */
[----:B------:R-:W-:Y:S01]  /*7e30*/  FADD.FTZ R143, R143, R70 ;  /* 0x000000468f8f7221 */ /* 0x000fe20000010000 */
[----:B------:R-:W-:Y:S01]  /*7e40*/  FFMA.FTZ R205, R8, R205, R68 ;  /* 0x000000cd08cd7223 */ /* 0x000fe20000010044 */
[----:B------:R-:W-:Y:S01]  /*7e50*/  FFMA.FTZ R70, R6, R175, R67 ;  /* 0x000000af06467223 */ /* 0x000fe20000010043 */
[----:B------:R-:W-:Y:S01]  /*7e60*/  FMUL.FTZ R111, R199, UR37 ;  /* 0x00000025c76f7c20 */ /* 0x000fe20008410000 */
[C---:B------:R-:W-:Y:S01]  /*7e70*/  FMUL.FTZ R68, R112.reuse, R143 ;  /* 0x0000008f70447220 */ /* 0x040fe20000410000 */
[-C--:B------:R-:W-:Y:S01]  /*7e80*/  FMUL.FTZ R112, R112, R205.reuse ;  /* 0x000000cd70707220 */ /* 0x080fe20000410000 */
[----:B------:R-:W-:Y:S01]  /*7e90*/  FFMA.FTZ R67, R5, R174, R70 ;  /* 0x000000ae05437223 */ /* 0x000fe20000010046 */
[----:B------:R-:W-:Y:S01]  /*7ea0*/  FMUL.FTZ R70, R200, UR49 ;  /* 0x00000031c8467c20 */ /* 0x000fe20008410000 */
[C---:B------:R-:W-:Y:S01]  /*7eb0*/  FFMA.FTZ R68, R113.reuse, R205, R68 ;  /* 0x000000cd71447223 */ /* 0x040fe20000010044 */
[----:B------:R-:W-:Y:S01]  /*7ec0*/  FFMA.FTZ R113, R113, R143, -R112 ;  /* 0x0000008f71717223 */ /* 0x000fe20000010870 */
[----:B------:R-:W-:Y:S01]  /*7ed0*/  FFMA.FTZ R62, R226, UR49, R111 ;  /* 0x00000031e23e7c23 */ /* 0x000fe2000801006f */
[----:B------:R-:W-:Y:S01]  /*7ee0*/  FFMA.FTZ R71, R227, UR37, -R70 ;  /* 0x00000025e3477c23 */ /* 0x000fe20008010846 */
[----:B------:R-:W-:Y:S01]  /*7ef0*/  FFMA.FTZ R204, R9, R204, R68 ;  /* 0x000000cc09cc7223 */ /* 0x000fe20000010044 */
[----:B------:R-:W-:Y:S01]  /*7f00*/  FADD.FTZ R144, R144, R113 ;  /* 0x0000007190907221 */ /* 0x000fe20000010000 */
[----:B------:R-:W-:-:S02]  /*7f10*/  IMAD R68, R190, 0x84, R69 ;  /* 0x00000084be447824 */ /* 0x000fc400078e0245 */
[----:B------:R-:W-:Y:S01]  /*7f20*/  FMUL.FTZ R71, R0, R71 ;  /* 0x0000004700477220 */ /* 0x000fe20000410000 */
[C---:B------:R-:W-:Y:S01]  /*7f30*/  FMUL.FTZ R70, R116.reuse, R204 ;  /* 0x000000cc74467220 */ /* 0x040fe20000410000 */
[----:B------:R-:W-:Y:S01]  /*7f40*/  FMUL.FTZ R69, R116, R144 ;  /* 0x0000009074457220 */ /* 0x000fe20000410000 */
[----:B------:R-:W-:Y:S01]  /*7f50*/  FMUL.FTZ R109, R19, -R62 ;  /* 0x8000003e136d7220 */ /* 0x000fe20000410000 */
[----:B------:R-:W-:Y:S01]  /*7f60*/  FMUL.FTZ R108, R200, UR37 ;  /* 0x00000025c86c7c20 */ /* 0x000fe20008410000 */
[C---:B------:R-:W-:Y:S01]  /*7f70*/  FFMA.FTZ R70, R117.reuse, R144, -R70 ;  /* 0x0000009075467223 */ /* 0x040fe20000010846 */
[----:B------:R-:W-:Y:S01]  /*7f80*/  FFMA.FTZ R69, R117, R204, R69 ;  /* 0x000000cc75457223 */ /* 0x000fe20000010045 */
[----:B------:R0:W-:Y:S01]  /*7f90*/  STS [R68+0x2100], R71 ;  /* 0x0021004744007388 */ /* 0x0001e20000000800 */
[----:B------:R-:W-:Y:S01]  /*7fa0*/  FMUL.FTZ R111, R198, UR37 ;  /* 0x00000025c66f7c20 */ /* 0x000fe20008410000 */
[----:B------:R-:W-:Y:S01]  /*7fb0*/  FADD.FTZ R145, R145, R70 ;  /* 0x0000004691917221 */ /* 0x000fe20000010000 */
[----:B------:R-:W-:Y:S01]  /*7fc0*/  FFMA.FTZ R203, R10, R203, R69 ;  /* 0x000000cb0acb7223 */ /* 0x000fe20000010045 */
[----:B------:R-:W-:Y:S01]  /*7fd0*/  FFMA.FTZ R69, R227, UR49, R108 ;  /* 0x00000031e3457c23 */ /* 0x000fe2000801006c */
[----:B------:R-:W-:Y:S01]  /*7fe0*/  FMUL.FTZ R108, R196, UR49 ;  /* 0x00000031c46c7c20 */ /* 0x000fe20008410000 */
[C---:B------:R-:W-:Y:S01]  /*7ff0*/  FMUL.FTZ R70, R118.reuse, R145 ;  /* 0x0000009176467220 */ /* 0x040fe20000410000 */
[----:B------:R-:W-:Y:S01]  /*8000*/  FMUL.FTZ R118, R118, R203 ;  /* 0x000000cb76767220 */ /* 0x000fe20000410000 */
[----:B------:R-:W-:Y:S01]  /*8010*/  FMUL.FTZ R69, R0, -R69 ;  /* 0x8000004500457220 */ /* 0x000fe20000410000 */
[----:B------:R-:W-:Y:S01]  /*8020*/  STS [R68+0x210c], R109 ;  /* 0x00210c6d44007388 */ /* 0x000fe20000000800 */
[C---:B------:R-:W-:Y:S01]  /*8030*/  FFMA.FTZ R70, R119.reuse, R203, R70 ;  /* 0x000000cb77467223 */ /* 0x040fe20000010046 */
[----:B------:R-:W-:Y:S01]  /*8040*/  FFMA.FTZ R119, R119, R145, -R118 ;  /* 0x0000009177777223 */ /* 0x000fe20000010876 */
[----:B0-----:R-:W-:Y:S01]  /*8050*/  FMUL.FTZ R71, R19, R60 ;  /* 0x0000003c13477220 */ /* 0x001fe20000410000 */
[----:B------:R0:W-:Y:S01]  /*8060*/  STS [R68+0x2104], R69 ;  /* 0x0021044544007388 */ /* 0x0001e20000000800 */
[----:B------:R-:W-:Y:S01]  /*8070*/  FFMA.FTZ R202, R11, R202, R70 ;  /* 0x000000ca0bca7223 */ /* 0x000fe20000010046 */
[----:B------:R-:W-:Y:S01]  /*8080*/  FADD.FTZ R146, R146, R119 ;  /* 0x0000007792927221 */ /* 0x000fe20000010000 */
[----:B------:R-:W-:Y:S01]  /*8090*/  FFMA.FTZ R111, R224, UR49, R111 ;  /* 0x00000031e06f7c23 */ /* 0x000fe2000801006f */
[----:B------:R1:W-:Y:S01]  /*80a0*/  STS [R68+0x2108], R71 ;  /* 0x0021084744007388 */ /* 0x0003e20000000800 */
[C---:B------:R-:W-:Y:S01]  /*80b0*/  FMUL.FTZ R63, R120.reuse, R202 ;  /* 0x000000ca783f7220 */ /* 0x040fe20000410000 */
[----:B------:R-:W-:Y:S01]  /*80c0*/  FMUL.FTZ R60, R120, R146 ;  /* 0x00000092783c7220 */ /* 0x000fe20000410000 */
[----:B------:R-:W-:Y:S01]  /*80d0*/  FMUL.FTZ R111, R18, -R111 ;  /* 0x8000006f126f7220 */ /* 0x000fe20000410000 */
[----:B------:R-:W-:Y:S01]  /*80e0*/  FMUL.FTZ R113, R192, UR37 ;  /* 0x00000025c0717c20 */ /* 0x000fe20008410000 */
[----:B------:R-:W-:Y:S01]  /*80f0*/  FFMA.FTZ R227, R95, -R35, R227 ;  /* 0x800000235fe37223 */ /* 0x000fe200000100e3 */
[C---:B------:R-:W-:Y:S01]  /*8100*/  FFMA.FTZ R61, R121.reuse, R202, R60 ;  /* 0x000000ca793d7223 */ /* 0x040fe2000001003c */
[----:B------:R-:W-:Y:S01]  /*8110*/  FFMA.FTZ R60, R121, R146, -R63 ;  /* 0x00000092793c7223 */ /* 0x000fe2000001083f */
[----:B------:R-:W-:Y:S01]  /*8120*/  FMUL.FTZ R63, R198, UR49 ;  /* 0x00000031c63f7c20 */ /* 0x000fe20008410000 */
[----:B0-----:R-:W-:Y:S01]  /*8130*/  FMUL.FTZ R69, R197, UR37 ;  /* 0x00000025c5457c20 */ /* 0x001fe20008410000 */
[----:B------:R-:W-:Y:S01]  /*8140*/  FFMA.FTZ R201, R12, R201, R61 ;  /* 0x000000c90cc97223 */ /* 0x000fe2000001003d */
[----:B------:R-:W-:Y:S01]  /*8150*/  FADD.FTZ R147, R147, R60 ;  /* 0x0000003c93937221 */ /* 0x000fe20000010000 */
[----:B------:R-:W-:Y:S01]  /*8160*/  FMUL.FTZ R61, R197, UR49 ;  /* 0x00000031c53d7c20 */ /* 0x000fe20008410000 */
[----:B------:R-:W-:Y:S01]  /*8170*/  FFMA.FTZ R63, R224, UR37, -R63 ;  /* 0x00000025e03f7c23 */ /* 0x000fe2000801083f */
[C---:B------:R-:W-:Y:S01]  /*8180*/  FMUL.FTZ R60, R122.reuse, R201 ;  /* 0x000000c97a3c7220 */ /* 0x040fe20000410000 */
[----:B------:R-:W-:Y:S01]  /*8190*/  FMUL.FTZ R122, R122, R147 ;  /* 0x000000937a7a7220 */ /* 0x000fe20000410000 */
[----:B------:R-:W-:Y:S01]  /*81a0*/  FFMA.FTZ R62, R222, UR37, -R61 ;  /* 0x00000025de3e7c23 */ /* 0x000fe2000801083d */
[----:B------:R-:W-:Y:S01]  /*81b0*/  FMUL.FTZ R63, R18, R63 ;  /* 0x0000003f123f7220 */ /* 0x000fe20000410000 */
[C---:B------:R-:W-:Y:S01]  /*81c0*/  FFMA.FTZ R61, R123.reuse, R147, -R60 ;  /* 0x000000937b3d7223 */ /* 0x040fe2000001083c */
[----:B------:R-:W-:Y:S01]  /*81d0*/  FFMA.FTZ R123, R123, R201, R122 ;  /* 0x000000c97b7b7223 */ /* 0x000fe2000001007a */
[----:B-1----:R-:W-:Y:S01]  /*81e0*/  FMUL.FTZ R71, R17, R62 ;  /* 0x0000003e11477220 */ /* 0x002fe20000410000 */
[----:B------:R-:W-:Y:S01]  /*81f0*/  FFMA.FTZ R70, R222, UR49, R69 ;  /* 0x00000031de467c23 */ /* 0x000fe20008010045 */
[----:B------:R-:W-:Y:S01]  /*8200*/  FADD.FTZ R148, R148, R61 ;  /* 0x0000003d94947221 */ /* 0x000fe20000010000 */
[----:B------:R-:W-:Y:S01]  /*8210*/  FFMA.FTZ R228, R14, R228, R123 ;  /* 0x000000e40ee47223 */ /* 0x000fe2000001007b */
[----:B------:R0:W-:Y:S01]  /*8220*/  STS [R68+0x2110], R63 ;  /* 0x0021103f44007388 */ /* 0x0001e20000000800 */
[----:B------:R-:W-:Y:S01]  /*8230*/  FFMA.FTZ R69, R221, UR49, R110 ;  /* 0x00000031dd457c23 */ /* 0x000fe2000801006e */
[C---:B------:R-:W-:Y:S01]  /*8240*/  FMUL.FTZ R60, R124.reuse, R148 ;  /* 0x000000947c3c7220 */ /* 0x040fe20000410000 */
[-C--:B------:R-:W-:Y:S01]  /*8250*/  FMUL.FTZ R61, R124, R228.reuse ;  /* 0x000000e47c3d7220 */ /* 0x080fe20000410000 */
[----:B------:R1:W-:Y:S01]  /*8260*/  STS [R68+0x2118], R71 ;  /* 0x0021184744007388 */ /* 0x0003e20000000800 */
[----:B------:R-:W-:Y:S01]  /*8270*/  FMUL.FTZ R69, R16, -R69 ;  /* 0x8000004510457220 */ /* 0x000fe20000410000 */
[C---:B------:R-:W-:Y:S01]  /*8280*/  FFMA.FTZ R60, R125.reuse, R228, R60 ;  /* 0x000000e47d3c7223 */ /* 0x040fe2000001003c */
[----:B------:R-:W-:Y:S01]  /*8290*/  FFMA.FTZ R62, R125, R148, -R61 ;  /* 0x000000947d3e7223 */ /* 0x000fe2000001083d */
[----:B------:R-:W-:Y:S01]  /*82a0*/  FFMA.FTZ R61, R221, UR37, -R108 ;  /* 0x00000025dd3d7c23 */ /* 0x000fe2000801086c */
[----:B------:R-:W-:Y:S01]  /*82b0*/  FMUL.FTZ R108, R194, UR49 ;  /* 0x00000031c26c7c20 */ /* 0x000fe20008410000 */
[----:B------:R-:W-:Y:S01]  /*82c0*/  FFMA.FTZ R225, R15, R225, R60 ;  /* 0x000000e10fe17223 */ /* 0x000fe2000001003c */
[----:B------:R-:W-:Y:S01]  /*82d0*/  FADD.FTZ R149, R149, R62 ;  /* 0x0000003e95957221 */ /* 0x000fe20000010000 */
[----:B0-----:R-:W-:Y:S01]  /*82e0*/  FMUL.FTZ R63, R17, -R70 ;  /* 0x80000046113f7220 */ /* 0x001fe20000410000 */
[----:B------:R-:W-:Y:S01]  /*82f0*/  FMUL.FTZ R62, R195, UR37 ;  /* 0x00000025c33e7c20 */ /* 0x000fe20008410000 */
[----:B-1----:R-:W-:Y:S01]  /*8300*/  FMUL.FTZ R71, R16, R61 ;  /* 0x0000003d10477220 */ /* 0x002fe20000410000 */
[C---:B------:R-:W-:Y:S01]  /*8310*/  FMUL.FTZ R60, R128.reuse, R149 ;  /* 0x00000095803c7220 */ /* 0x040fe20000410000 */
[-C--:B------:R-:W-:Y:S01]  /*8320*/  FMUL.FTZ R128, R128, R225.reuse ;  /* 0x000000e180807220 */ /* 0x080fe20000410000 */
[----:B------:R0:W-:Y:S01]  /*8330*/  STS [R68+0x211c], R63 ;  /* 0x00211c3f44007388 */ /* 0x0001e20000000800 */
[----:B------:R-:W-:Y:S01]  /*8340*/  FFMA.FTZ R62, R219, UR49, R62 ;  /* 0x00000031db3e7c23 */ /* 0x000fe2000801003e */
[----:B------:R-:W-:Y:S01]  /*8350*/  FFMA.FTZ R61, R129, R225, R60 ;  /* 0x000000e1813d7223 */ /* 0x000fe2000001003c */
[----:B------:R-:W-:Y:S01]  /*8360*/  FMUL.FTZ R60, R195, UR49 ;  /* 0x00000031c33c7c20 */ /* 0x000fe20008410000 */
[----:B------:R-:W-:Y:S01]  /*8370*/  FFMA.FTZ R129, R129, R149, -R128 ;  /* 0x0000009581817223 */ /* 0x000fe20000010880 */
[----:B------:R1:W-:Y:S01]  /*8380*/  STS [R68+0x2120], R71 ;  /* 0x0021204744007388 */ /* 0x0003e20000000800 */
[----:B------:R-:W-:Y:S01]  /*8390*/  FFMA.FTZ R70, R16, R223, R61 ;  /* 0x000000df10467223 */ /* 0x000fe2000001003d */
[----:B------:R-:W-:Y:S01]  /*83a0*/  FFMA.FTZ R60, R219, UR37, -R60 ;  /* 0x00000025db3c7c23 */ /* 0x000fe2000801083c */
[----:B------:R-:W-:Y:S01]  /*83b0*/  FADD.FTZ R150, R150, R129 ;  /* 0x0000008196967221 */ /* 0x000fe20000010000 */
[----:B------:R2:W-:Y:S01]  /*83c0*/  STS [R68+0x2124], R69 ;  /* 0x0021244544007388 */ /* 0x0005e20000000800 */
[----:B------:R-:W-:Y:S01]  /*83d0*/  FFMA.FTZ R109, R217, UR37, -R108 ;  /* 0x00000025d96d7c23 */ /* 0x000fe2000801086c */
[----:B0-----:R-:W-:Y:S01]  /*83e0*/  FMUL.FTZ R63, R15, R60 ;  /* 0x0000003c0f3f7220 */ /* 0x001fe20000410000 */
[C---:B------:R-:W-:Y:S01]  /*83f0*/  FMUL.FTZ R60, R130.reuse, R70 ;  /* 0x00000046823c7220 */ /* 0x040fe20000410000 */
[----:B------:R-:W-:Y:S01]  /*8400*/  FMUL.FTZ R61, R130, R150 ;  /* 0x00000096823d7220 */ /* 0x000fe20000410000 */
[----:B------:R-:W-:Y:S01]  /*8410*/  FMUL.FTZ R108, R193, UR49 ;  /* 0x00000031c16c7c20 */ /* 0x000fe20008410000 */
[----:B-1----:R-:W-:Y:S01]  /*8420*/  FMUL.FTZ R71, R15, -R62 ;  /* 0x8000003e0f477220 */ /* 0x002fe20000410000 */
[C---:B------:R-:W-:Y:S01]  /*8430*/  FFMA.FTZ R62, R131.reuse, R150, -R60 ;  /* 0x00000096833e7223 */ /* 0x040fe2000001083c */
[----:B------:R-:W-:Y:S01]  /*8440*/  FFMA.FTZ R60, R131, R70, R61 ;  /* 0x00000046833c7223 */ /* 0x000fe2000001003d */
[----:B------:R-:W-:Y:S01]  /*8450*/  FMUL.FTZ R109, R14, R109 ;  /* 0x0000006d0e6d7220 */ /* 0x000fe20000410000 */
[----:B------:R0:W-:Y:S01]  /*8460*/  STS [R68+0x2128], R63 ;  /* 0x0021283f44007388 */ /* 0x0001e20000000800 */
[----:B------:R-:W-:Y:S01]  /*8470*/  FADD.FTZ R151, R151, R62 ;  /* 0x0000003e97977221 */ /* 0x000fe20000010000 */
[----:B--2---:R-:W-:Y:S01]  /*8480*/  FFMA.FTZ R69, R17, R220, R60 ;  /* 0x000000dc11457223 */ /* 0x004fe2000001003c */
[----:B------:R-:W-:Y:S01]  /*8490*/  FMUL.FTZ R62, R194, UR37 ;  /* 0x00000025c23e7c20 */ /* 0x000fe20008410000 */
[----:B------:R1:W-:Y:S01]  /*84a0*/  STS [R68+0x212c], R71 ;  /* 0x00212c4744007388 */ /* 0x0003e20000000800 */
[C---:B------:R-:W-:Y:S01]  /*84b0*/  FMUL.FTZ R60, R132.reuse, R151 ;  /* 0x00000097843c7220 */ /* 0x040fe20000410000 */
[-C--:B------:R-:W-:Y:S01]  /*84c0*/  FMUL.FTZ R132, R132, R69.reuse ;  /* 0x0000004584847220 */ /* 0x080fe20000410000 */
[----:B------:R-:W-:Y:S01]  /*84d0*/  FMUL.FTZ R110, R193, UR37 ;  /* 0x00000025c16e7c20 */ /* 0x000fe20008410000 */
[----:B------:R2:W-:Y:S01]  /*84e0*/  STS [R68+0x2114], R111 ;  /* 0x0021146f44007388 */ /* 0x0005e20000000800 */
[C---:B------:R-:W-:Y:S01]  /*84f0*/  FFMA.FTZ R61, R133.reuse, R69, R60 ;  /* 0x00000045853d7223 */ /* 0x040fe2000001003c */
[----:B------:R-:W-:Y:S01]  /*8500*/  FFMA.FTZ R133, R133, R151, -R132 ;  /* 0x0000009785857223 */ /* 0x000fe20000010884 */
[----:B0-----:R-:W-:Y:S01]  /*8510*/  FFMA.FTZ R63, R217, UR49, R62 ;  /* 0x00000031d93f7c23 */ /* 0x001fe2000801003e */
[----:B------:R0:W-:Y:S01]  /*8520*/  STS [R68+0x2130], R109 ;  /* 0x0021306d44007388 */ /* 0x0001e20000000800 */
[----:B------:R-:W-:Y:S01]  /*8530*/  FFMA.FTZ R218, R18, R218, R61 ;  /* 0x000000da12da7223 */ /* 0x000fe2000001003d */
[----:B------:R-:W-:Y:S01]  /*8540*/  FADD.FTZ R152, R152, R133 ;  /* 0x0000008598987221 */ /* 0x000fe20000010000 */
[----:B-1----:R-:W-:Y:S01]  /*8550*/  FFMA.FTZ R71, R215, UR37, -R108 ;  /* 0x00000025d7477c23 */ /* 0x002fe2000801086c */
[----:B------:R-:W-:Y:S01]  /*8560*/  FMUL.FTZ R63, R14, -R63 ;  /* 0x8000003f0e3f7220 */ /* 0x000fe20000410000 */
[C---:B------:R-:W-:Y:S01]  /*8570*/  FMUL.FTZ R61, R134.reuse, R218 ;  /* 0x000000da863d7220 */ /* 0x040fe20000410000 */
[-C--:B------:R-:W-:Y:S01]  /*8580*/  FMUL.FTZ R60, R134, R152.reuse ;  /* 0x00000098863c7220 */ /* 0x080fe20000410000 */
[----:B--2---:R-:W-:Y:S01]  /*8590*/  FMUL.FTZ R111, R12, R71 ;  /* 0x000000470c6f7220 */ /* 0x004fe20000410000 */
[----:B------:R-:W-:Y:S01]  /*85a0*/  FFMA.FTZ R108, R214, UR49, R113 ;  /* 0x00000031d66c7c23 */ /* 0x000fe20008010071 */
[C---:B------:R-:W-:Y:S01]  /*85b0*/  FFMA.FTZ R62, R135.reuse, R152, -R61 ;  /* 0x00000098873e7223 */ /* 0x040fe2000001083d */
[----:B------:R-:W-:Y:S01]  /*85c0*/  FFMA.FTZ R60, R135, R218, R60 ;  /* 0x000000da873c7223 */ /* 0x000fe2000001003c */
[----:B------:R-:W-:Y:S01]  /*85d0*/  FMUL.FTZ R61, R192, UR49 ;  /* 0x00000031c03d7c20 */ /* 0x000fe20008410000 */
[----:B0-----:R-:W-:Y:S01]  /*85e0*/  FFMA.FTZ R109, R215, UR49, R110 ;  /* 0x00000031d76d7c23 */ /* 0x001fe2000801006e */
[----:B------:R-:W-:Y:S01]  /*85f0*/  FMUL.FTZ R110, R127, UR49 ;  /* 0x000000317f6e7c20 */ /* 0x000fe20008410000 */
[----:B------:R-:W-:Y:S01]  /*8600*/  FFMA.FTZ R71, R19, R216, R60 ;  /* 0x000000d813477223 */ /* 0x000fe2000001003c */
[----:B------:R-:W-:Y:S01]  /*8610*/  FFMA.FTZ R60, R214, UR37, -R61 ;  /* 0x00000025d63c7c23 */ /* 0x000fe2000801083d */
[----:B------:R-:W-:Y:S01]  /*8620*/  FADD.FTZ R153, R153, R62 ;  /* 0x0000003e99997221 */ /* 0x000fe20000010000 */
[----:B------:R0:W-:Y:S01]  /*8630*/  STS [R68+0x2134], R63 ;  /* 0x0021343f44007388 */ /* 0x0001e20000000800 */
[----:B------:R-:W-:Y:S01]  /*8640*/  FFMA.FTZ R61, R213, UR37, -R110 ;  /* 0x00000025d53d7c23 */ /* 0x000fe2000801086e */
[----:B------:R-:W-:Y:S01]  /*8650*/  FMUL.FTZ R109, R12, -R109 ;  /* 0x8000006d0c6d7220 */ /* 0x000fe20000410000 */
[----:B------:R-:W-:Y:S01]  /*8660*/  FFMA.FTZ R226, R94, -R34, R226 ;  /* 0x800000225ee27223 */ /* 0x000fe200000100e2 */
[----:B------:R1:W-:Y:S01]  /*8670*/  STS [R68+0x2138], R111 ;  /* 0x0021386f44007388 */ /* 0x0003e20000000800 */
[----:B------:R-:W-:Y:S01]  /*8680*/  FMUL.FTZ R113, R10, R61 ;  /* 0x0000003d0a717220 */ /* 0x000fe20000410000 */
[----:B------:R-:W-:Y:S01]  /*8690*/  FMUL.FTZ R110, R127, UR37 ;  /* 0x000000257f6e7c20 */ /* 0x000fe20008410000 */
[----:B------:R-:W-:Y:S01]  /*86a0*/  FMUL.FTZ R112, R126, UR49 ;  /* 0x000000317e707c20 */ /* 0x000fe20008410000 */
[----:B------:R2:W-:Y:S01]  /*86b0*/  STS [R68+0x213c], R109 ;  /* 0x00213c6d44007388 */ /* 0x0005e20000000800 */
[----:B------:R-:W-:Y:S01]  /*86c0*/  FFMA.FTZ R224, R93, -R33, R224 ;  /* 0x800000215de07223 */ /* 0x000fe200000100e0 */
[----:B0-----:R-:W-:Y:S01]  /*86d0*/  FMUL.FTZ R63, R11, R60 ;  /* 0x0000003c0b3f7220 */ /* 0x001fe20000410000 */
[C---:B------:R-:W-:Y:S01]  /*86e0*/  FMUL.FTZ R60, R136.reuse, R153 ;  /* 0x00000099883c7220 */ /* 0x040fe20000410000 */
[-C--:B------:R-:W-:Y:S01]  /*86f0*/  FMUL.FTZ R136, R136, R71.reuse ;  /* 0x0000004788887220 */ /* 0x080fe20000410000 */
[----:B------:R-:W-:Y:S01]  /*8700*/  FFMA.FTZ R112, R211, UR37, -R112 ;  /* 0x00000025d3707c23 */ /* 0x000fe20008010870 */
[----:B-1----:R-:W-:Y:S01]  /*8710*/  FMUL.FTZ R111, R11, -R108 ;  /* 0x8000006c0b6f7220 */ /* 0x002fe20000410000 */
[C---:B------:R-:W-:Y:S01]  /*8720*/  FFMA.FTZ R61, R137.reuse, R71, R60 ;  /* 0x00000047893d7223 */ /* 0x040fe2000001003c */
[----:B------:R-:W-:Y:S01]  /*8730*/  FFMA.FTZ R137, R137, R153, -R136 ;  /* 0x0000009989897223 */ /* 0x000fe20000010888 */
[----:B------:R0:W-:Y:S01]  /*8740*/  STS [R68+0x2140], R63 ;  /* 0x0021403f44007388 */ /* 0x0001e20000000800 */
[----:B--2---:R-:W-:Y:S01]  /*8750*/  FMUL.FTZ R109, R34, R71 ;  /* 0x00000047226d7220 */ /* 0x004fe20000410000 */
[----:B------:R-:W-:Y:S01]  /*8760*/  FFMA.FTZ R212, R0, R212, R61 ;  /* 0x000000d400d47223 */ /* 0x000fe2000001003d */
[----:B------:R-:W-:Y:S01]  /*8770*/  FADD.FTZ R154, R154, R137 ;  /* 0x000000899a9a7221 */ /* 0x000fe20000010000 */
[----:B------:R-:W-:Y:S01]  /*8780*/  FMUL.FTZ R61, R34, R153 ;  /* 0x00000099223d7220 */ /* 0x000fe20000410000 */
[----:B------:R1:W-:Y:S01]  /*8790*/  STS [R68+0x2144], R111 ;  /* 0x0021446f44007388 */ /* 0x0003e20000000800 */
[C---:B------:R-:W-:Y:S01]  /*87a0*/  FMUL.FTZ R108, R35.reuse, R212 ;  /* 0x000000d4236c7220 */ /* 0x040fe20000410000 */
[----:B------:R-:W-:Y:S01]  /*87b0*/  FMUL.FTZ R60, R35, R154 ;  /* 0x0000009a233c7220 */ /* 0x000fe20000410000 */
[----:B------:R-:W-:Y:S01]  /*87c0*/  FMUL.FTZ R117, R9, R112 ;  /* 0x0000007009757220 */ /* 0x000fe20000410000 */
[----:B------:R2:W-:Y:S01]  /*87d0*/  STS [R68+0x2148], R113 ;  /* 0x0021487144007388 */ /* 0x0005e20000000800 */
[----:B------:R-:W-:Y:S01]  /*87e0*/  FMUL.FTZ R62, R200, R108 ;  /* 0x0000006cc83e7220 */ /* 0x000fe20000410000 */
[----:B0-----:R-:W-:Y:S01]  /*87f0*/  FMUL.FTZ R63, R199, R109 ;  /* 0x0000006dc73f7220 */ /* 0x001fe20000410000 */
[----:B------:R-:W-:Y:S01]  /*8800*/  FMUL.FTZ R112, R126, UR37 ;  /* 0x000000257e707c20 */ /* 0x000fe20008410000 */
[----:B------:R-:W-:Y:S01]  /*8810*/  FFMA.FTZ R222, R92, -R32, R222 ;  /* 0x800000205cde7223 */ /* 0x000fe200000100de */
[-C--:B------:R-:W-:Y:S01]  /*8820*/  FFMA.FTZ R62, R227, R60.reuse, -R62 ;  /* 0x0000003ce33e7223 */ /* 0x080fe2000001083e */
[----:B------:R-:W-:Y:S01]  /*8830*/  FMUL.FTZ R60, R200, R60 ;  /* 0x0000003cc83c7220 */ /* 0x000fe20000410000 */
[-C--:B------:R-:W-:Y:S01]  /*8840*/  FFMA.FTZ R63, R226, R61.reuse, -R63 ;  /* 0x0000003de23f7223 */ /* 0x080fe2000001083f */
[----:B-1----:R-:W-:Y:S01]  /*8850*/  FFMA.FTZ R111, R213, UR49, R110 ;  /* 0x00000031d56f7c23 */ /* 0x002fe2000801006e */
[----:B------:R-:W-:Y:S01]  /*8860*/  FMUL.FTZ R61, R199, R61 ;  /* 0x0000003dc73d7220 */ /* 0x000fe20000410000 */
[----:B------:R-:W-:Y:S01]  /*8870*/  FFMA.FTZ R60, R227, R108, R60 ;  /* 0x0000006ce33c7223 */ /* 0x000fe2000001003c */
[----:B------:R-:W-:Y:S01]  /*8880*/  FADD.FTZ R62, RZ, R62 ;  /* 0x0000003eff3e7221 */ /* 0x000fe20000010000 */
[----:B------:R-:W-:Y:S01]  /*8890*/  FMUL.FTZ R115, R10, -R111 ;  /* 0x8000006f0a737220 */ /* 0x000fe20000410000 */
[----:B------:R-:W-:Y:S01]  /*88a0*/  FFMA.FTZ R61, R226, R109, R61 ;  /* 0x0000006de23d7223 */ /* 0x000fe2000001003d */
[----:B------:R-:W-:Y:S01]  /*88b0*/  FADD.FTZ R60, RZ, R60 ;  /* 0x0000003cff3c7221 */ /* 0x000fe20000010000 */
[C---:B------:R-:W-:Y:S01]  /*88c0*/  FMUL.FTZ R111, R33.reuse, R218 ;  /* 0x000000da216f7220 */ /* 0x040fe20000410000 */
[----:B------:R-:W-:Y:S01]  /*88d0*/  FADD.FTZ R62, R62, R63 ;  /* 0x0000003f3e3e7221 */ /* 0x000fe20000010000 */
[----:B--2---:R-:W-:Y:S01]  /*88e0*/  FMUL.FTZ R113, R32, R69 ;  /* 0x0000004520717220 */ /* 0x004fe20000410000 */
[----:B------:R-:W-:Y:S01]  /*88f0*/  FADD.FTZ R60, R60, R61 ;  /* 0x0000003d3c3c7221 */ /* 0x000fe20000010000 */
[----:B------:R-:W-:Y:S01]  /*8900*/  FMUL.FTZ R61, R33, R152 ;  /* 0x00000098213d7220 */ /* 0x000fe20000410000 */
[----:B------:R-:W-:Y:S01]  /*8910*/  FMUL.FTZ R63, R198, R111 ;  /* 0x0000006fc63f7220 */ /* 0x000fe20000410000 */
[----:B------:R0:W-:Y:S01]  /*8920*/  STS [R68+0x214c], R115 ;  /* 0x00214c7344007388 */ /* 0x0001e20000000800 */
[----:B------:R-:W-:Y:S01]  /*8930*/  FMUL.FTZ R119, R210, UR49 ;  /* 0x00000031d2777c20 */ /* 0x000fe20008410000 */
[----:B------:R-:W-:Y:S01]  /*8940*/  FMUL.FTZ R110, R32, R151 ;  /* 0x00000097206e7220 */ /* 0x000fe20000410000 */
[-C--:B------:R-:W-:Y:S01]  /*8950*/  FFMA.FTZ R63, R224, R61.reuse, -R63 ;  /* 0x0000003de03f7223 */ /* 0x080fe2000001083f */
[----:B------:R-:W-:Y:S01]  /*8960*/  FMUL.FTZ R61, R198, R61 ;  /* 0x0000003dc63d7220 */ /* 0x000fe20000410000 */
[----:B------:R-:W-:Y:S01]  /*8970*/  FFMA.FTZ R112, R211, UR49, R112 ;  /* 0x00000031d3707c23 */ /* 0x000fe20008010070 */
[----:B------:R1:W-:Y:S01]  /*8980*/  STS [R68+0x2150], R117 ;  /* 0x0021507544007388 */ /* 0x0003e20000000800 */
[----:B------:R-:W-:Y:S01]  /*8990*/  FFMA.FTZ R121, R232, UR37, -R119 ;  /* 0x00000025e8797c23 */ /* 0x000fe20008010877 */
[----:B------:R-:W-:Y:S01]  /*89a0*/  FFMA.FTZ R61, R224, R111, R61 ;  /* 0x0000006fe03d7223 */ /* 0x000fe2000001003d */
[----:B------:R-:W-:Y:S01]  /*89b0*/  FMUL.FTZ R119, R9, -R112 ;  /* 0x8000007009777220 */ /* 0x000fe20000410000 */
[----:B0-----:R-:W-:Y:S01]  /*89c0*/  FMUL.FTZ R115, R197, R113 ;  /* 0x00000071c5737220 */ /* 0x001fe20000410000 */
[----:B------:R-:W-:Y:S01]  /*89d0*/  FMUL.FTZ R112, R31, R70 ;  /* 0x000000461f707220 */ /* 0x000fe20000410000 */
[----:B------:R-:W-:Y:S01]  /*89e0*/  FADD.FTZ R60, R60, R61 ;  /* 0x0000003d3c3c7221 */ /* 0x000fe20000010000 */
[----:B------:R-:W-:Y:S01]  /*89f0*/  FFMA.FTZ R221, R91, -R31, R221 ;  /* 0x8000001f5bdd7223 */ /* 0x000fe200000100dd */
[----:B------:R-:W-:Y:S01]  /*8a00*/  FMUL.FTZ R61, R31, R150 ;  /* 0x000000961f3d7220 */ /* 0x000fe20000410000 */
[----:B------:R-:W-:Y:S01]  /*8a10*/  FMUL.FTZ R114, R196, R112 ;  /* 0x00000070c4727220 */ /* 0x000fe20000410000 */
[-C--:B-1----:R-:W-:Y:S01]  /*8a20*/  FFMA.FTZ R117, R222, R110.reuse, -R115 ;  /* 0x0000006ede757223 */ /* 0x082fe20000010873 */
[----:B------:R-:W-:Y:S01]  /*8a30*/  FMUL.FTZ R115, R197, R110 ;  /* 0x0000006ec5737220 */ /* 0x000fe20000410000 */
[----:B------:R-:W-:Y:S01]  /*8a40*/  FMUL.FTZ R110, R30, R225 ;  /* 0x000000e11e6e7220 */ /* 0x000fe20000410000 */
[----:B------:R-:W-:Y:S01]  /*8a50*/  FADD.FTZ R62, R62, R63 ;  /* 0x0000003f3e3e7221 */ /* 0x000fe20000010000 */
[----:B------:R-:W-:Y:S01]  /*8a60*/  FFMA.FTZ R63, R221, R61, -R114 ;  /* 0x0000003ddd3f7223 */ /* 0x000fe20000010872 */
[----:B------:R-:W-:Y:S01]  /*8a70*/  FFMA.FTZ R115, R222, R113, R115 ;  /* 0x00000071de737223 */ /* 0x000fe20000010073 */
[----:B------:R-:W-:Y:S01]  /*8a80*/  FFMA.FTZ R219, R90, -R30, R219 ;  /* 0x8000001e5adb7223 */ /* 0x000fe200000100db */
[----:B------:R-:W-:Y:S01]  /*8a90*/  FMUL.FTZ R116, R30, R149 ;  /* 0x000000951e747220 */ /* 0x000fe20000410000 */
[----:B------:R-:W-:Y:S01]  /*8aa0*/  FMUL.FTZ R118, R195, R110 ;  /* 0x0000006ec3767220 */ /* 0x000fe20000410000 */
[----:B------:R-:W-:Y:S01]  /*8ab0*/  FADD.FTZ R60, R60, R115 ;  /* 0x000000733c3c7221 */ /* 0x000fe20000010000 */
[----:B------:R-:W-:Y:S01]  /*8ac0*/  FMUL.FTZ R115, R210, UR37 ;  /* 0x00000025d2737c20 */ /* 0x000fe20008410000 */
[----:B------:R-:W-:Y:S01]  /*8ad0*/  FMUL.FTZ R114, R196, R61 ;  /* 0x0000003dc4727220 */ /* 0x000fe20000410000 */
[----:B------:R-:W-:Y:S01]  /*8ae0*/  FADD.FTZ R62, R62, R117 ;  /* 0x000000753e3e7221 */ /* 0x000fe20000010000 */
[----:B------:R-:W-:Y:S01]  /*8af0*/  FMUL.FTZ R120, R209, UR49 ;  /* 0x00000031d1787c20 */ /* 0x000fe20008410000 */
[----:B------:R-:W-:Y:S01]  /*8b00*/  FFMA.FTZ R117, R232, UR49, R115 ;  /* 0x00000031e8757c23 */ /* 0x000fe20008010073 */
[----:B------:R-:W-:Y:S01]  /*8b10*/  FFMA.FTZ R115, R219, R116, -R118 ;  /* 0x00000074db737223 */ /* 0x000fe20000010876 */
[----:B------:R-:W-:Y:S01]  /*8b20*/  FFMA.FTZ R61, R221, R112, R114 ;  /* 0x00000070dd3d7223 */ /* 0x000fe20000010072 */
[----:B------:R-:W-:Y:S01]  /*8b30*/  FMUL.FTZ R116, R195, R116 ;  /* 0x00000074c3747220 */ /* 0x000fe20000410000 */
[----:B------:R-:W-:Y:S01]  /*8b40*/  FMUL.FTZ R114, R29, R228 ;  /* 0x000000e41d727220 */ /* 0x000fe20000410000 */
[----:B------:R-:W-:Y:S01]  /*8b50*/  FFMA.FTZ R120, R233, UR37, -R120 ;  /* 0x00000025e9787c23 */ /* 0x000fe20008010878 */
[----:B------:R-:W-:Y:S01]  /*8b60*/  FADD.FTZ R60, R60, R61 ;  /* 0x0000003d3c3c7221 */ /* 0x000fe20000010000 */
[----:B------:R-:W-:Y:S01]  /*8b70*/  FFMA.FTZ R61, R219, R110, R116 ;  /* 0x0000006edb3d7223 */ /* 0x000fe20000010074 */
[----:B------:R-:W-:Y:S01]  /*8b80*/  FADD.FTZ R62, R62, R63 ;  /* 0x0000003f3e3e7221 */ /* 0x000fe20000010000 */
[----:B------:R-:W-:Y:S01]  /*8b90*/  FFMA.FTZ R217, R89, -R29, R217 ;  /* 0x8000001d59d97223 */ /* 0x000fe200000100d9 */
[----:B------:R-:W-:Y:S01]  /*8ba0*/  FMUL.FTZ R118, R194, R114 ;  /* 0x00000072c2767220 */ /* 0x000fe20000410000 */
[----:B------:R-:W-:Y:S01]  /*8bb0*/  FADD.FTZ R60, R60, R61 ;  /* 0x0000003d3c3c7221 */ /* 0x000fe20000010000 */
[----:B------:R-:W-:Y:S01]  /*8bc0*/  FMUL.FTZ R61, R29, R148 ;  /* 0x000000941d3d7220 */ /* 0x000fe20000410000 */
[----:B------:R0:W-:Y:S01]  /*8bd0*/  STS [R68+0x2154], R119 ;  /* 0x0021547744007388 */ /* 0x0001e20000000800 */
[----:B------:R-:W-:Y:S01]  /*8be0*/  FMUL.FTZ R116, R28, R201 ;  /* 0x000000c91c747220 */ /* 0x000fe20000410000 */
[----:B------:R-:W-:Y:S01]  /*8bf0*/  FADD.FTZ R62, R62, R115 ;  /* 0x000000733e3e7221 */ /* 0x000fe20000010000 */
[----:B------:R-:W-:Y:S01]  /*8c00*/  FMUL.FTZ R115, R229, UR49 ;  /* 0x00000031e5737c20 */ /* 0x000fe20008410000 */
[-C--:B------:R-:W-:Y:S01]  /*8c10*/  FFMA.FTZ R63, R217, R61.reuse, -R118 ;  /* 0x0000003dd93f7223 */ /* 0x080fe20000010876 */
[----:B------:R-:W-:Y:S01]  /*8c20*/  FFMA.FTZ R215, R88, -R28, R215 ;  /* 0x8000001c58d77223 */ /* 0x000fe200000100d7 */
[----:B------:R-:W-:Y:S01]  /*8c30*/  FMUL.FTZ R122, R193, R116 ;  /* 0x00000074c17a7220 */ /* 0x000fe20000410000 */
[----:B------:R-:W-:Y:S01]  /*8c40*/  FMUL.FTZ R118, R194, R61 ;  /* 0x0000003dc2767220 */ /* 0x000fe20000410000 */
[----:B------:R-:W-:Y:S01]  /*8c50*/  FADD.FTZ R62, R62, R63 ;  /* 0x0000003f3e3e7221 */ /* 0x000fe20000010000 */
[----:B------:R-:W-:Y:S01]  /*8c60*/  FMUL.FTZ R124, R209, UR37 ;  /* 0x00000025d17c7c20 */ /* 0x000fe20008410000 */
[----:B0-----:R-:W-:Y:S01]  /*8c70*/  FMUL.FTZ R119, R7, R120 ;  /* 0x0000007807777220 */ /* 0x001fe20000410000 */
[----:B------:R-:W-:Y:S01]  /*8c80*/  FMUL.FTZ R120, R28, R147 ;  /* 0x000000931c787220 */ /* 0x000fe20000410000 */
[----:B------:R-:W-:Y:S01]  /*8c90*/  FFMA.FTZ R61, R217, R114, R118 ;  /* 0x00000072d93d7223 */ /* 0x000fe20000010076 */
[----:B------:R-:W-:Y:S01]  /*8ca0*/  FMUL.FTZ R117, R8, -R117 ;  /* 0x8000007508757220 */ /* 0x000fe20000410000 */
[----:B------:R-:W-:Y:S01]  /*8cb0*/  FFMA.FTZ R124, R233, UR49, R124 ;  /* 0x00000031e97c7c23 */ /* 0x000fe2000801007c */
[----:B------:R0:W-:Y:S01]  /*8cc0*/  STS [R68+0x2160], R119 ;  /* 0x0021607744007388 */ /* 0x0001e20000000800 */
[----:B------:R-:W-:Y:S01]  /*8cd0*/  FADD.FTZ R60, R60, R61 ;  /* 0x0000003d3c3c7221 */ /* 0x000fe20000010000 */
[----:B------:R-:W-:Y:S01]  /*8ce0*/  FFMA.FTZ R214, R87, -R27, R214 ;  /* 0x8000001b57d67223 */ /* 0x000fe200000100d6 */
[----:B------:R-:W-:Y:S01]  /*8cf0*/  FMUL.FTZ R118, R26, R203 ;  /* 0x000000cb1a767220 */ /* 0x000fe20000410000 */
[----:B------:R-:W-:Y:S01]  /*8d00*/  FMUL.FTZ R121, R8, R121 ;  /* 0x0000007908797220 */ /* 0x000fe20000410000 */
[----:B------:R1:W-:Y:S01]  /*8d10*/  STS [R68+0x215c], R117 ;  /* 0x00215c7544007388 */ /* 0x0003e20000000800 */
[----:B------:R-:W-:Y:S01]  /*8d20*/  FFMA.FTZ R213, R86, -R26, R213 ;  /* 0x8000001a56d57223 */ /* 0x000fe200000100d5 */
[----:B------:R-:W-:Y:S01]  /*8d30*/  FFMA.FTZ R211, R85, -R25, R211 ;  /* 0x8000001955d37223 */ /* 0x000fe200000100d3 */
[----:B------:R-:W-:Y:S01]  /*8d40*/  FFMA.FTZ R232, R84, -R24, R232 ;  /* 0x8000001854e87223 */ /* 0x000fe200000100e8 */
[----:B------:R2:W-:Y:S01]  /*8d50*/  STS [R68+0x2158], R121 ;  /* 0x0021587944007388 */ /* 0x0005e20000000800 */
[----:B0-----:R-:W-:Y:S01]  /*8d60*/  FFMA.FTZ R119, R234, UR37, -R115 ;  /* 0x00000025ea777c23 */ /* 0x001fe20008010873 */
[-C--:B------:R-:W-:Y:S01]  /*8d70*/  FFMA.FTZ R115, R215, R120.reuse, -R122 ;  /* 0x00000078d7737223 */ /* 0x080fe2000001087a */
[----:B------:R-:W-:Y:S01]  /*8d80*/  FMUL.FTZ R120, R193, R120 ;  /* 0x00000078c1787220 */ /* 0x000fe20000410000 */
[----:B------:R-:W-:Y:S01]  /*8d90*/  FMUL.FTZ R122, R127, R118 ;  /* 0x000000767f7a7220 */ /* 0x000fe20000410000 */
[----:B------:R-:W-:Y:S01]  /*8da0*/  FMUL.FTZ R123, R238, UR49 ;  /* 0x00000031ee7b7c20 */ /* 0x000fe20008410000 */
[----:B------:R-:W-:Y:S01]  /*8db0*/  FADD.FTZ R62, R62, R115 ;  /* 0x000000733e3e7221 */ /* 0x000fe20000010000 */
[----:B------:R-:W-:Y:S01]  /*8dc0*/  FFMA.FTZ R61, R215, R116, R120 ;  /* 0x00000074d73d7223 */ /* 0x000fe20000010078 */
[----:B------:R-:W-:Y:S01]  /*8dd0*/  FMUL.FTZ R115, R27, R202 ;  /* 0x000000ca1b737220 */ /* 0x000fe20000410000 */
[----:B-1----:R-:W-:Y:S01]  /*8de0*/  FMUL.FTZ R117, R7, -R124 ;  /* 0x8000007c07757220 */ /* 0x002fe20000410000 */
[----:B------:R-:W-:Y:S01]  /*8df0*/  FMUL.FTZ R120, R26, R145 ;  /* 0x000000911a787220 */ /* 0x000fe20000410000 */
[----:B------:R-:W-:Y:S01]  /*8e00*/  FADD.FTZ R60, R60, R61 ;  /* 0x0000003d3c3c7221 */ /* 0x000fe20000010000 */
[----:B------:R-:W-:Y:S01]  /*8e10*/  FMUL.FTZ R61, R27, R146 ;  /* 0x000000921b3d7220 */ /* 0x000fe20000410000 */
[----:B------:R-:W-:Y:S01]  /*8e20*/  FMUL.FTZ R63, R192, R115 ;  /* 0x00000073c03f7220 */ /* 0x000fe20000410000 */
[----:B--2---:R-:W-:Y:S01]  /*8e30*/  FMUL.FTZ R121, R6, R119 ;  /* 0x0000007706797220 */ /* 0x004fe20000410000 */
[----:B------:R0:W-:Y:S01]  /*8e40*/  STS [R68+0x2164], R117 ;  /* 0x0021647544007388 */ /* 0x0001e20000000800 */
[----:B------:R-:W-:Y:S01]  /*8e50*/  FMUL.FTZ R119, R229, UR37 ;  /* 0x00000025e5777c20 */ /* 0x000fe20008410000 */
[-C--:B------:R-:W-:Y:S01]  /*8e60*/  FFMA.FTZ R63, R214, R61.reuse, -R63 ;  /* 0x0000003dd63f7223 */ /* 0x080fe2000001083f */
[----:B------:R-:W-:Y:S01]  /*8e70*/  FMUL.FTZ R61, R192, R61 ;  /* 0x0000003dc03d7220 */ /* 0x000fe20000410000 */
[----:B------:R-:W-:Y:S01]  /*8e80*/  FMUL.FTZ R124, R230, UR49 ;  /* 0x00000031e67c7c20 */ /* 0x000fe20008410000 */
[----:B------:R-:W-:Y:S01]  /*8e90*/  FFMA.FTZ R119, R234, UR49, R119 ;  /* 0x00000031ea777c23 */ /* 0x000fe20008010077 */
[----:B------:R-:W-:Y:S01]  /*8ea0*/  FADD.FTZ R62, R62, R63 ;  /* 0x0000003f3e3e7221 */ /* 0x000fe20000010000 */
[----:B------:R-:W-:Y:S01]  /*8eb0*/  FFMA.FTZ R61, R214, R115, R61 ;  /* 0x00000073d63d7223 */ /* 0x000fe2000001003d */
[----:B------:R-:W-:Y:S01]  /*8ec0*/  FFMA.FTZ R124, R235, UR37, -R124 ;  /* 0x00000025eb7c7c23 */ /* 0x000fe2000801087c */
[----:B------:R1:W-:Y:S01]  /*8ed0*/  STS [R68+0x2168], R121 ;  /* 0x0021687944007388 */ /* 0x0003e20000000800 */
[-C--:B0-----:R-:W-:Y:S01]  /*8ee0*/  FFMA.FTZ R117, R213, R120.reuse, -R122 ;  /* 0x00000078d5757223 */ /* 0x081fe2000001087a */
[----:B------:R-:W-:Y:S01]  /*8ef0*/  FMUL.FTZ R120, R127, R120 ;  /* 0x000000787f787220 */ /* 0x000fe20000410000 */
[----:B------:R-:W-:Y:S01]  /*8f00*/  FADD.FTZ R60, R60, R61 ;  /* 0x0000003d3c3c7221 */ /* 0x000fe20000010000 */
[----:B------:R-:W-:Y:S01]  /*8f10*/  FMUL.FTZ R119, R6, -R119 ;  /* 0x8000007706777220 */ /* 0x000fe20000410000 */
[----:B------:R-:W-:Y:S01]  /*8f20*/  FADD.FTZ R62, R62, R117 ;  /* 0x000000753e3e7221 */ /* 0x000fe20000010000 */
[----:B------:R-:W-:Y:S01]  /*8f30*/  FFMA.FTZ R61, R213, R118, R120 ;  /* 0x00000076d53d7223 */ /* 0x000fe20000010078 */
[----:B------:R-:W-:Y:S01]  /*8f40*/  FMUL.FTZ R120, R25, R204 ;  /* 0x000000cc19787220 */ /* 0x000fe20000410000 */
[----:B------:R-:W-:Y:S01]  /*8f50*/  FMUL.FTZ R117, R24, R205 ;  /* 0x000000cd18757220 */ /* 0x000fe20000410000 */
[----:B------:R0:W-:Y:S01]  /*8f60*/  STS [R68+0x216c], R119 ;  /* 0x00216c7744007388 */ /* 0x0001e20000000800 */
[----:B-1----:R-:W-:Y:S01]  /*8f70*/  FMUL.FTZ R121, R5, R124 ;  /* 0x0000007c05797220 */ /* 0x002fe20000410000 */
[----:B------:R-:W-:Y:S01]  /*8f80*/  FADD.FTZ R60, R60, R61 ;  /* 0x0000003d3c3c7221 */ /* 0x000fe20000010000 */
[----:B------:R-:W-:Y:S01]  /*8f90*/  FMUL.FTZ R61, R25, R144 ;  /* 0x00000090193d7220 */ /* 0x000fe20000410000 */
[-C--:B------:R-:W-:Y:S01]  /*8fa0*/  FMUL.FTZ R122, R126, R120.reuse ;  /* 0x000000787e7a7220 */ /* 0x080fe20000410000 */
[----:B------:R-:W-:Y:S01]  /*8fb0*/  FMUL.FTZ R124, R230, UR37 ;  /* 0x00000025e67c7c20 */ /* 0x000fe20008410000 */
[----:B------:R1:W-:Y:S01]  /*8fc0*/  STS [R68+0x2170], R121 ;  /* 0x0021707944007388 */ /* 0x0003e20000000800 */
[----:B------:R-:W-:Y:S01]  /*8fd0*/  FMUL.FTZ R129, R238, UR37 ;  /* 0x00000025ee817c20 */ /* 0x000fe20008410000 */
[-C--:B------:R-:W-:Y:S01]  /*8fe0*/  FFMA.FTZ R63, R211, R61.reuse, -R122 ;  /* 0x0000003dd33f7223 */ /* 0x080fe2000001087a */
[----:B------:R-:W-:Y:S01]  /*8ff0*/  FMUL.FTZ R122, R126, R61 ;  /* 0x0000003d7e7a7220 */ /* 0x000fe20000410000 */
[----:B0-----:R-:W-:Y:S01]  /*9000*/  FMUL.FTZ R119, R24, R143 ;  /* 0x0000008f18777220 */ /* 0x001fe20000410000 */
[----:B------:R-:W-:Y:S01]  /*9010*/  FFMA.FTZ R124, R235, UR49, R124 ;  /* 0x00000031eb7c7c23 */ /* 0x000fe2000801007c */
[----:B------:R-:W-:Y:S01]  /*9020*/  FFMA.FTZ R125, R236, UR37, -R123 ;  /* 0x00000025ec7d7c23 */ /* 0x000fe2000801087b */
[----:B------:R-:W-:Y:S01]  /*9030*/  FFMA.FTZ R61, R211, R120, R122 ;  /* 0x00000078d33d7223 */ /* 0x000fe2000001007a */
[----:B------:R-:W-:Y:S01]  /*9040*/  FMUL.FTZ R122, R23, R206 ;  /* 0x000000ce177a7220 */ /* 0x000fe20000410000 */
[----:B------:R-:W-:Y:S01]  /*9050*/  FMUL.FTZ R123, R5, -R124 ;  /* 0x8000007c057b7220 */ /* 0x000fe20000410000 */
[----:B-1----:R-:W-:Y:S01]  /*9060*/  FMUL.FTZ R121, R210, R117 ;  /* 0x00000075d2797220 */ /* 0x002fe20000410000 */
[----:B------:R-:W-:Y:S01]  /*9070*/  FADD.FTZ R60, R60, R61 ;  /* 0x0000003d3c3c7221 */ /* 0x000fe20000010000 */
[----:B------:R-:W-:Y:S01]  /*9080*/  FFMA.FTZ R129, R236, UR49, R129 ;  /* 0x00000031ec817c23 */ /* 0x000fe20008010081 */
[----:B------:R-:W-:Y:S01]  /*9090*/  FADD.FTZ R62, R62, R63 ;  /* 0x0000003f3e3e7221 */ /* 0x000fe20000010000 */
[-C--:B------:R-:W-:Y:S01]  /*90a0*/  FFMA.FTZ R121, R232, R119.reuse, -R121 ;  /* 0x00000077e8797223 */ /* 0x080fe20000010879 */
[----:B------:R-:W-:Y:S01]  /*90b0*/  FMUL.FTZ R119, R210, R119 ;  /* 0x00000077d2777220 */ /* 0x000fe20000410000 */
[----:B------:R-:W-:Y:S01]  /*90c0*/  FFMA.FTZ R233, R83, -R23, R233 ;  /* 0x8000001753e97223 */ /* 0x000fe200000100e9 */
[----:B------:R-:W-:Y:S01]  /*90d0*/  FMUL.FTZ R128, R23, R142 ;  /* 0x0000008e17807220 */ /* 0x000fe20000410000 */
[----:B------:R-:W-:Y:S01]  /*90e0*/  FMUL.FTZ R130, R209, R122 ;  /* 0x0000007ad1827220 */ /* 0x000fe20000410000 */
[----:B------:R-:W-:Y:S01]  /*90f0*/  FFMA.FTZ R119, R232, R117, R119 ;  /* 0x00000075e8777223 */ /* 0x000fe20000010077 */
[C---:B------:R-:W-:Y:S01]  /*9100*/  FMUL.FTZ R125, R4.reuse, R125 ;  /* 0x0000007d047d7220 */ /* 0x040fe20000410000 */
[----:B------:R-:W-:Y:S01]  /*9110*/  FMUL.FTZ R129, R4, -R129 ;  /* 0x8000008104817220 */ /* 0x000fe20000410000 */
[----:B------:R0:W-:Y:S01]  /*9120*/  STS [R68+0x2174], R123 ;  /* 0x0021747b44007388 */ /* 0x0001e20000000800 */
[----:B------:R-:W-:Y:S01]  /*9130*/  FADD.FTZ R60, R60, R119 ;  /* 0x000000773c3c7221 */ /* 0x000fe20000010000 */
[----:B------:R-:W-:Y:S01]  /*9140*/  FMUL.FTZ R119, R22, R207 ;  /* 0x000000cf16777220 */ /* 0x000fe20000410000 */
[----:B------:R-:W-:Y:S01]  /*9150*/  FADD.FTZ R62, R62, R121 ;  /* 0x000000793e3e7221 */ /* 0x000fe20000010000 */
[----:B------:R-:W-:Y:S01]  /*9160*/  FFMA.FTZ R234, R82, -R22, R234 ;  /* 0x8000001652ea7223 */ /* 0x000fe200000100ea */
[-C--:B------:R-:W-:Y:S01]  /*9170*/  FFMA.FTZ R63, R233, R128.reuse, -R130 ;  /* 0x00000080e93f7223 */ /* 0x080fe20000010882 */
[----:B------:R-:W-:Y:S01]  /*9180*/  FMUL.FTZ R121, R22, R141 ;  /* 0x0000008d16797220 */ /* 0x000fe20000410000 */
[----:B------:R-:W-:Y:S01]  /*9190*/  FMUL.FTZ R128, R209, R128 ;  /* 0x00000080d1807220 */ /* 0x000fe20000410000 */
[----:B------:R1:W-:Y:S01]  /*91a0*/  STS [R68+0x2178], R125 ;  /* 0x0021787d44007388 */ /* 0x0003e20000000800 */
[----:B------:R-:W-:Y:S01]  /*91b0*/  FMUL.FTZ R124, R21, R208 ;  /* 0x000000d0157c7220 */ /* 0x000fe20000410000 */
[----:B0-----:R-:W-:Y:S01]  /*91c0*/  FMUL.FTZ R123, R229, R119 ;  /* 0x00000077e57b7220 */ /* 0x001fe20000410000 */
[----:B------:R-:W-:Y:S01]  /*91d0*/  FFMA.FTZ R61, R233, R122, R128 ;  /* 0x0000007ae93d7223 */ /* 0x000fe20000010080 */
[----:B------:R0:W-:Y:S01]  /*91e0*/  STS [R68+0x217c], R129 ;  /* 0x00217c8144007388 */ /* 0x0001e20000000800 */
[----:B------:R-:W-:Y:S01]  /*91f0*/  FADD.FTZ R62, R62, R63 ;  /* 0x0000003f3e3e7221 */ /* 0x000fe20000010000 */
[-C--:B------:R-:W-:Y:S01]  /*9200*/  FFMA.FTZ R123, R234, R121.reuse, -R123 ;  /* 0x00000079ea7b7223 */ /* 0x080fe2000001087b */
[----:B------:R-:W-:Y:S01]  /*9210*/  FMUL.FTZ R121, R229, R121 ;  /* 0x00000079e5797220 */ /* 0x000fe20000410000 */
[----:B------:R-:W-:Y:S01]  /*9220*/  FADD.FTZ R60, R60, R61 ;  /* 0x0000003d3c3c7221 */ /* 0x000fe20000010000 */
[----:B------:R-:W-:Y:S01]  /*9230*/  FFMA.FTZ R235, R81, -R21, R235 ;  /* 0x8000001551eb7223 */ /* 0x000fe200000100eb */
[----:B-1----:R-:W-:Y:S01]  /*9240*/  FMUL.FTZ R125, R21, R140 ;  /* 0x0000008c157d7220 */ /* 0x002fe20000410000 */
[----:B------:R-:W-:Y:S01]  /*9250*/  FFMA.FTZ R121, R234, R119, R121 ;  /* 0x00000077ea797223 */ /* 0x000fe20000010079 */
[----:B------:R-:W-:Y:S01]  /*9260*/  FMUL.FTZ R128, R230, R124 ;  /* 0x0000007ce6807220 */ /* 0x000fe20000410000 */
[----:B------:R-:W-:Y:S01]  /*9270*/  FADD.FTZ R61, R62, R123 ;  /* 0x0000007b3e3d7221 */ /* 0x000fe20000010000 */
[----:B------:R-:W-:Y:S01]  /*9280*/  FFMA.FTZ R163, -R10, R163, R164 ;  /* 0x000000a30aa37223 */ /* 0x000fe200000101a4 */
[----:B------:R-:W-:Y:S01]  /*9290*/  FADD.FTZ R60, R60, R121 ;  /* 0x000000793c3c7221 */ /* 0x000fe20000010000 */
[----:B------:R-:W-:Y:S01]  /*92a0*/  IADD3 R121, PT, PT, R190, 0x40, RZ ;  /* 0x00000040be797810 */ /* 0x000fe20007ffe0ff */
[-C--:B------:R-:W-:Y:S01]  /*92b0*/  FFMA.FTZ R130, R235, R125.reuse, -R128 ;  /* 0x0000007deb827223 */ /* 0x080fe20000010880 */
[----:B------:R-:W-:Y:S01]  /*92c0*/  FMUL.FTZ R62, R189, UR48 ;  /* 0x00000030bd3e7c20 */ /* 0x000fe20008410000 */
[----:B------:R-:W-:Y:S01]  /*92d0*/  UMOV UR33, UR30 ;  /* 0x0000001e00217c82 */ /* 0x000fe20008000000 */
[----:B------:R-:W-:Y:S01]  /*92e0*/  LEA.HI R121, R121, R190, RZ, 0x1b ;  /* 0x000000be79797211 */ /* 0x000fe200078fd8ff */
[----:B------:R-:W-:Y:S01]  /*92f0*/  FMUL.FTZ R128, R230, R125 ;  /* 0x0000007de6807220 */ /* 0x000fe20000410000 */
[----:B0-----:R-:W-:Y:S01]  /*9300*/  FMUL.FTZ R129, R206, UR48 ;  /* 0x00000030ce817c20 */ /* 0x001fe20008410000 */
[----:B------:R-:W-:Y:S01]  /*9310*/  MOV R155, UR33 ;  /* 0x00000021009b7c02 */ /* 0x000fe20008000f00 */
[----:B------:R-:W-:Y:S01]  /*9320*/  FFMA.FTZ R162, -R9, R162, R163 ;  /* 0x000000a209a27223 */ /* 0x000fe200000101a3 */
[----:B------:R-:W-:Y:S01]  /*9330*/  LEA R137, R121, UR28, 0x2 ;  /* 0x0000001c79897c11 */ /* 0x000fe2000f8e10ff */
[----:B------:R-:W-:Y:S01]  /*9340*/  BAR.SYNC.DEFER_BLOCKING 0x0 ;  /* 0x0000000000007b1d */ /* 0x000fe20000010000 */
[----:B------:R-:W-:Y:S01]  /*9350*/  FFMA.FTZ R68, R231, UR36, R62 ;  /* 0x00000024e7447c23 */ /* 0x000fe2000801003e */
[----:B------:R-:W-:Y:S01]  /*9360*/  FMUL.FTZ R125, R140, UR48 ;  /* 0x000000308c7d7c20 */ /* 0x000fe20008410000 */
[----:B------:R-:W-:Y:S01]  /*9370*/  FFMA.FTZ R63, R235, R124, R128 ;  /* 0x0000007ceb3f7223 */ /* 0x000fe20000010080 */
[----:B------:R-:W-:Y:S01]  /*9380*/  FMUL.FTZ R62, R141, UR48 ;  /* 0x000000308d3e7c20 */ /* 0x000fe20008410000 */
[----:B------:R-:W-:Y:S01]  /*9390*/  FMUL.FTZ R128, R231, UR48 ;  /* 0x00000030e7807c20 */ /* 0x000fe20008410000 */
[----:B------:R-:W-:Y:S01]  /*93a0*/  FFMA.FTZ R132, R142, UR36, -R129 ;  /* 0x000000248e847c23 */ /* 0x000fe20008010881 */
[----:B------:R-:W-:Y:S01]  /*93b0*/  LEA R66, R155, -R66, 0x1 ;  /* 0x800000429b427211 */ /* 0x000fe200078e08ff */
[----:B------:R-:W-:Y:S01]  /*93c0*/  FADD.FTZ R61, R61, R130 ;  /* 0x000000823d3d7221 */ /* 0x000fe20000010000 */
[----:B------:R-:W-:Y:S01]  /*93d0*/  FMUL.FTZ R129, R144, UR48 ;  /* 0x0000003090817c20 */ /* 0x000fe20008410000 */
[----:B------:R-:W-:Y:S01]  /*93e0*/  FFMA.FTZ R161, -R8, R161, R162 ;  /* 0x000000a108a17223 */ /* 0x000fe200000101a2 */
[----:B------:R-:W-:Y:S01]  /*93f0*/  FFMA.FTZ R130, R208, UR36, R125 ;  /* 0x00000024d0827c23 */ /* 0x000fe2000801007d */
[----:B------:R-:W-:Y:S01]  /*9400*/  FFMA.FTZ R125, R207, UR36, R62 ;  /* 0x00000024cf7d7c23 */ /* 0x000fe2000801003e */
[----:B------:R-:W-:Y:S01]  /*9410*/  FFMA.FTZ R121, R189, UR36, -R128 ;  /* 0x00000024bd797c23 */ /* 0x000fe20008010880 */
[----:B------:R-:W-:Y:S01]  /*9420*/  FMUL.FTZ R62, R205, UR48 ;  /* 0x00000030cd3e7c20 */ /* 0x000fe20008410000 */
[----:B------:R-:W-:Y:S01]  /*9430*/  FMUL.FTZ R139, R142, UR48 ;  /* 0x000000308e8b7c20 */ /* 0x000fe20008410000 */
[----:B------:R-:W-:Y:S01]  /*9440*/  ISETP.GE.AND P2, PT, R66, 0x1, PT ;  /* 0x000000014200780c */ /* 0x000fe20003f46270 */
[----:B------:R-:W-:Y:S01]  /*9450*/  FMUL.FTZ R128, R207, UR48 ;  /* 0x00000030cf807c20 */ /* 0x000fe20008410000 */
[----:B------:R-:W-:Y:S01]  /*9460*/  FMUL.FTZ R142, R203, UR48 ;  /* 0x00000030cb8e7c20 */ /* 0x000fe20008410000 */
[----:B------:R-:W-:Y:S01]  /*9470*/  FFMA.FTZ R156, R204, UR36, R129 ;  /* 0x00000024cc9c7c23 */ /* 0x000fe20008010081 */
[----:B------:R-:W-:Y:S01]  /*9480*/  FFMA.FTZ R159, R159, R229, R180 ;  /* 0x000000e59f9f7223 */ /* 0x000fe200000100b4 */
[----:B------:R-:W-:Y:S01]  /*9490*/  FFMA.FTZ R160, -R7, R160, R161 ;  /* 0x000000a007a07223 */ /* 0x000fe200000101a1 */
[----:B------:R-:W-:Y:S01]  /*94a0*/  FMUL.FTZ R129, R202, UR48 ;  /* 0x00000030ca817c20 */ /* 0x000fe20008410000 */
[----:B------:R-:W-:Y:S01]  /*94b0*/  FFMA.FTZ R133, R143, UR36, -R62 ;  /* 0x000000248f857c23 */ /* 0x000fe2000801083e */
[----:B------:R-:W0:Y:S01]  /*94c0*/  LDS R137, [R137+0x2200] ;  /* 0x0022000089897984 */ /* 0x000e220000000800 */
[----:B------:R-:W-:Y:S01]  /*94d0*/  FMUL.FTZ R123, R208, UR48 ;  /* 0x00000030d07b7c20 */ /* 0x000fe20008410000 */
[----:B------:R-:W-:Y:S01]  /*94e0*/  FFMA.FTZ R128, R141, UR36, -R128 ;  /* 0x000000248d807c23 */ /* 0x000fe20008010880 */
[----:B------:R-:W-:Y:S01]  /*94f0*/  FMUL.FTZ R62, R143, UR48 ;  /* 0x000000308f3e7c20 */ /* 0x000fe20008410000 */
[C---:B------:R-:W-:Y:S01]  /*9500*/  FFMA.FTZ R142, R145.reuse, UR36, -R142 ;  /* 0x00000024918e7c23 */ /* 0x040fe2000801088e */
[----:B------:R-:W-:Y:S01]  /*9510*/  FMUL.FTZ R162, R145, UR48 ;  /* 0x0000003091a27c20 */ /* 0x000fe20008410000 */
[----:B------:R-:W-:Y:S01]  /*9520*/  FFMA.FTZ R158, R158, R230, R185 ;  /* 0x000000e69e9e7223 */ /* 0x000fe200000100b9 */
[----:B------:R-:W-:Y:S01]  /*9530*/  FFMA.FTZ R160, -R6, R159, R160 ;  /* 0x0000009f06a07223 */ /* 0x000fe200000101a0 */
[----:B------:R-:W-:Y:S01]  /*9540*/  FFMA.FTZ R164, R206, UR36, R139 ;  /* 0x00000024cea47c23 */ /* 0x000fe2000801008b */
        /* <DEDUP_REMOVED lines=8> */
[----:B------:R-:W-:Y:S01]  /*95d0*/  FFMA.FTZ R123, R140, UR36, -R123 ;  /* 0x000000248c7b7c23 */ /* 0x000fe2000801087b */
[----:B------:R-:W-:Y:S01]  /*95e0*/  FFMA.FTZ R158, -R5, R158, R160 ;  /* 0x0000009e059e7223 */ /* 0x000fe200000101a0 */
[----:B------:R-:W-:Y:S01]  /*95f0*/  FFMA.FTZ R155, R205, UR36, R62 ;  /* 0x00000024cd9b7c23 */ /* 0x000fe2000801003e */
[----:B------:R-:W-:Y:S01]  /*9600*/  FMUL.FTZ R159, R146, UR48 ;  /* 0x00000030929f7c20 */ /* 0x000fe20008410000 */
[----:B------:R-:W-:Y:S01]  /*9610*/  FFMA.FTZ R143, R148, UR36, -R143 ;  /* 0x00000024948f7c23 */ /* 0x000fe2000801088f */
[----:B------:R-:W-:Y:S01]  /*9620*/  FFMA.FTZ R141, R150, UR36, -R141 ;  /* 0x00000024968d7c23 */ /* 0x000fe2000801088d */
[----:B------:R-:W-:Y:S01]  /*9630*/  FMUL.FTZ R140, R69, UR48 ;  /* 0x00000030458c7c20 */ /* 0x000fe20008410000 */
[----:B------:R-:W-:Y:S01]  /*9640*/  FFMA.FTZ R131, R144, UR36, -R131 ;  /* 0x0000002490837c23 */ /* 0x000fe20008010883 */
[----:B------:R-:W-:Y:S01]  /*9650*/  FMUL.FTZ R136, R201, UR48 ;  /* 0x00000030c9887c20 */ /* 0x000fe20008410000 */
[C---:B------:R-:W-:Y:S01]  /*9660*/  FFMA.FTZ R138, R149.reuse, UR36, -R138 ;  /* 0x00000024958a7c23 */ /* 0x040fe2000801088a */
[----:B------:R-:W-:Y:S01]  /*9670*/  FMUL.FTZ R148, R149, UR48 ;  /* 0x0000003095947c20 */ /* 0x000fe20008410000 */
[----:B------:R-:W-:Y:S01]  /*9680*/  FFMA.FTZ R160, R228, UR36, R139 ;  /* 0x00000024e4a07c23 */ /* 0x000fe2000801008b */
[----:B------:R-:W-:Y:S01]  /*9690*/  FFMA.FTZ R146, R70, UR36, R129 ;  /* 0x0000002446927c23 */ /* 0x000fe20008010081 */
[----:B------:R-:W-:Y:S01]  /*96a0*/  FMUL.FTZ R150, R151, UR48 ;  /* 0x0000003097967c20 */ /* 0x000fe20008410000 */
[C---:B------:R-:W-:Y:S01]  /*96b0*/  FFMA.FTZ R134, R153.reuse, UR36, -R134 ;  /* 0x0000002499867c23 */ /* 0x040fe20008010886 */
[----:B------:R-:W-:Y:S01]  /*96c0*/  FMUL.FTZ R62, R153, UR48 ;  /* 0x00000030993e7c20 */ /* 0x000fe20008410000 */
[----:B------:R-:W-:Y:S01]  /*96d0*/  FMUL.FTZ R144, R147, UR48 ;  /* 0x0000003093907c20 */ /* 0x000fe20008410000 */
[----:B------:R-:W-:Y:S01]  /*96e0*/  FMUL.FTZ R129, R218, UR48 ;  /* 0x00000030da817c20 */ /* 0x000fe20008410000 */
[----:B------:R-:W-:Y:S01]  /*96f0*/  FMUL.FTZ R139, R212, UR48 ;  /* 0x00000030d48b7c20 */ /* 0x000fe20008410000 */
[----:B------:R-:W-:Y:S01]  /*9700*/  FMUL.FTZ R149, R152, UR48 ;  /* 0x0000003098957c20 */ /* 0x000fe20008410000 */
[----:B------:R-:W-:Y:S01]  /*9710*/  FMUL.FTZ R153, R154, UR48 ;  /* 0x000000309a997c20 */ /* 0x000fe20008410000 */
[----:B------:R-:W-:Y:S01]  /*9720*/  FFMA.FTZ R140, R151, UR36, -R140 ;  /* 0x00000024978c7c23 */ /* 0x000fe2000801088c */
[----:B------:R-:W-:Y:S01]  /*9730*/  FADD.FTZ R60, R60, R63 ;  /* 0x0000003f3c3c7221 */ /* 0x000fe20000010000 */
[----:B------:R-:W-:Y:S01]  /*9740*/  FFMA.FTZ R136, R147, UR36, -R136 ;  /* 0x0000002493887c23 */ /* 0x000fe20008010888 */
[----:B------:R-:W-:Y:S01]  /*9750*/  FFMA.FTZ R151, R69, UR36, R150 ;  /* 0x0000002445977c23 */ /* 0x000fe20008010096 */
[C---:B------:R-:W-:Y:S01]  /*9760*/  IADD3 R63, PT, PT, R190.reuse, 0x80, RZ ;  /* 0x00000080be3f7810 */ /* 0x040fe20007ffe0ff */
[----:B------:R-:W-:Y:S01]  /*9770*/  FFMA.FTZ R162, R203, UR36, R162 ;  /* 0x00000024cba27c23 */ /* 0x000fe200080100a2 */
[----:B------:R-:W-:Y:S01]  /*9780*/  IADD3 R135, PT, PT, R190, 0xc0, RZ ;  /* 0x000000c0be877810 */ /* 0x000fe20007ffe0ff */
[----:B------:R-:W-:Y:S01]  /*9790*/  FFMA.FTZ R159, R202, UR36, R159 ;  /* 0x00000024ca9f7c23 */ /* 0x000fe2000801009f */
[----:B------:R-:W-:Y:S01]  /*97a0*/  ISETP.GE.AND P3, PT, R66, 0x41, PT ;  /* 0x000000414200780c */ /* 0x000fe20003f66270 */
[----:B------:R-:W-:Y:S01]  /*97b0*/  FFMA.FTZ R144, R201, UR36, R144 ;  /* 0x00000024c9907c23 */ /* 0x000fe20008010090 */
[----:B------:R-:W-:Y:S01]  /*97c0*/  FFMA.FTZ R148, R225, UR36, R148 ;  /* 0x00000024e1947c23 */ /* 0x000fe20008010094 */
[----:B------:R-:W-:Y:S01]  /*97d0*/  FFMA.FTZ R129, R152, UR36, -R129 ;  /* 0x0000002498817c23 */ /* 0x000fe20008010881 */
[----:B------:R-:W-:Y:S01]  /*97e0*/  FFMA.FTZ R139, R154, UR36, -R139 ;  /* 0x000000249a8b7c23 */ /* 0x000fe2000801088b */
        /* <DEDUP_REMOVED lines=8> */
.L_x_6822:
[----:B------:R-:W-:Y:S05]  /*9870*/  BSYNC.RECONVERGENT B0 ;  /* 0x0000000000007941 */ /* 0x000fea0003800200 */
.L_x_6821:
[----:B------:R-:W-:Y:S04]  /*9880*/  BSSY.RECONVERGENT B0, `(.L_x_6823) ;  /* 0x0000003000007945 */ /* 0x000fe80003800200 */
[----:B------:R-:W-:Y:S05]  /*9890*/  @!P3 BRA `(.L_x_6824) ;  /* 0x000000000004b947 */ /* 0x000fea0003800000 */
[----:B------:R1:W-:Y:S02]  /*98a0*/  REDG.E.ADD.F32.FTZ.RN.STRONG.GPU desc[UR34][R64.64+0x100], R137 ;  /* 0x00010089400079a6 */ /* 0x0003e4000c12f322 */
.L_x_6824:
[----:B------:R-:W-:Y:S05]  /*98b0*/  BSYNC.RECONVERGENT B0 ;  /* 0x0000000000007941 */ /* 0x000fea0003800200 */
.L_x_6823:
[-C--:B------:R-:W-:Y:S01]  /*98c0*/  LEA.HI R63, R63, R190.reuse, RZ, 0x1b ;  /* 0x000000be3f3f7211 */ /* 0x080fe200078fd8ff */
[----:B------:R-:W-:Y:S01]  /*98d0*/  BSSY.RECONVERGENT B0, `(.L_x_6825) ;  /* 0x000000f000007945 */ /* 0x000fe20003800200 */
[----:B------:R-:W-:Y:S02]  /*98e0*/  ISETP.GE.AND P6, PT, R66, 0x81, PT ;  /* 0x000000814200780c */ /* 0x000fe40003fc6270 */
[----:B------:R-:W-:Y:S02]  /*98f0*/  LEA R63, R63, UR28, 0x2 ;  /* 0x0000001c3f3f7c11 */ /* 0x000fe4000f8e10ff */
[C---:B-1----:R-:W-:Y:S02]  /*9900*/  IADD3 R137, PT, PT, R190.reuse, 0x100, RZ ;  /* 0x00000100be897810 */ /* 0x042fe40007ffe0ff */
[----:B------:R-:W-:Y:S02]  /*9910*/  LEA.HI R135, R135, R190, RZ, 0x1b ;  /* 0x000000be87877211 */ /* 0x000fe400078fd8ff */
[----:B------:R-:W1:Y:S01]  /*9920*/  LDS R63, [R63+0x2300] ;  /* 0x002300003f3f7984 */ /* 0x000e620000000800 */
[----:B0-----:R-:W-:-:S02]  /*9930*/  IADD3 R153, PT, PT, R190, 0x140, RZ ;  /* 0x00000140be997810 */ /* 0x001fc40007ffe0ff */
        /* <DEDUP_REMOVED lines=8> */
.L_x_6826:
[----:B------:R-:W-:Y:S05]  /*99c0*/  BSYNC.RECONVERGENT B0 ;  /* 0x0000000000007941 */ /* 0x000fea0003800200 */
.L_x_6825:
[----:B01----:R0:W1:Y:S01]  /*99d0*/  LDS R63, [R62+0x2400] ;  /* 0x002400003e3f7984 */ /* 0x0030620000000800 */
[----:B------:R-:W-:Y:S01]  /*99e0*/  BSSY.RECONVERGENT B0, `(.L_x_6827) ;  /* 0x0000006000007945 */ /* 0x000fe20003800200 */
[----:B------:R-:W-:Y:S02]  /*99f0*/  IADD3 R135, PT, PT, R190, 0x180, RZ ;  /* 0x00000180be877810 */ /* 0x000fe40007ffe0ff */
[----:B------:R-:W-:Y:S02]  /*9a00*/  LEA.HI R153, R153, R190, RZ, 0x1b ;  /* 0x000000be99997211 */ /* 0x000fe400078fd8ff */
[----:B------:R-:W-:Y:S01]  /*9a10*/  LEA R137, R137, UR28, 0x2 ;  /* 0x0000001c89897c11 */ /* 0x000fe2000f8e10ff */
[----:B------:R-:W-:Y:S06]  /*9a20*/  @!P2 BRA `(.L_x_6828) ;  /* 0x000000000004a947 */ /* 0x000fec0003800000 */
[----:B-1----:R2:W-:Y:S02]  /*9a30*/  REDG.E.ADD.F32.FTZ.RN.STRONG.GPU desc[UR34][R64.64+0x300], R63 ;  /* 0x0003003f400079a6 */ /* 0x0025e4000c12f322 */
.L_x_6828:
[----:B------:R-:W-:Y:S05]  /*9a40*/  BSYNC.RECONVERGENT B0 ;  /* 0x0000000000007941 */ /* 0x000fea0003800200 */
.L_x_6827:
[----:B-12---:R1:W2:Y:S01]  /*9a50*/  LDS R63, [R137+0x2500] ;  /* 0x00250000893f7984 */ /* 0x0062a20000000800 */
[----:B------:R-:W-:Y:S01]  /*9a60*/  BSSY.RECONVERGENT B0, `(.L_x_6829) ;  /* 0x0000005000007945 */ /* 0x000fe20003800200 */
[----:B------:R-:W-:Y:S02]  /*9a70*/  LEA.HI R135, R135, R190, RZ, 0x1b ;  /* 0x000000be87877211 */ /* 0x000fe400078fd8ff */
[----:B------:R-:W-:Y:S01]  /*9a80*/  LEA R153, R153, UR28, 0x2 ;  /* 0x0000001c99997c11 */ /* 0x000fe2000f8e10ff */
[----:B------:R-:W-:Y:S06]  /*9a90*/  @!P3 BRA `(.L_x_6830) ;  /* 0x000000000004b947 */ /* 0x000fec0003800000 */
[----:B--2---:R3:W-:Y:S02]  /*9aa0*/  REDG.E.ADD.F32.FTZ.RN.STRONG.GPU desc[UR34][R64.64+0x400], R63 ;  /* 0x0004003f400079a6 */ /* 0x0047e4000c12f322 */
.L_x_6830:
[----:B------:R-:W-:Y:S05]  /*9ab0*/  BSYNC.RECONVERGENT B0 ;  /* 0x0000000000007941 */ /* 0x000fea0003800200 */
.L_x_6829:
[----:B--23--:R2:W3:Y:S01]  /*9ac0*/  LDS R63, [R153+0x2600] ;  /* 0x00260000993f7984 */ /* 0x00c4e20000000800 */
[----:B------:R-:W-:Y:S01]  /*9ad0*/  BSSY.RECONVERGENT B0, `(.L_x_6831) ;  /* 0x0000004000007945 */ /* 0x000fe20003800200 */
[----:B0-----:R-:W-:-:S03]  /*9ae0*/  LEA R62, R135, UR28, 0x2 ;  /* 0x0000001c873e7c11 */ /* 0x001fc6000f8e10ff */
[----:B------:R-:W-:Y:S05]  /*9af0*/  @!P4 BRA `(.L_x_6832) ;  /* 0x000000000004c947 */ /* 0x000fea0003800000 */
[----:B---3--:R0:W-:Y:S02]  /*9b00*/  REDG.E.ADD.F32.FTZ.RN.STRONG.GPU desc[UR34][R64.64+0x500], R63 ;  /* 0x0005003f400079a6 */ /* 0x0081e4000c12f322 */
.L_x_6832:
[----:B------:R-:W-:Y:S05]  /*9b10*/  BSYNC.RECONVERGENT B0 ;  /* 0x0000000000007941 */ /* 0x000fea0003800200 */
.L_x_6831:
[----:B0--3--:R0:W3:Y:S01]  /*9b20*/  LDS R63, [R62+0x2700] ;  /* 0x002700003e3f7984 */ /* 0x0090e20000000800 */
[----:B------:R-:W-:Y:S01]  /*9b30*/  BSSY.RECONVERGENT B0, `(.L_x_6833) ;  /* 0x0000004000007945 */ /* 0x000fe20003800200 */
[----:B------:R-:W-:-:S03]  /*9b40*/  IADD3 R135, PT, PT, R190, 0x1c0, RZ ;  /* 0x000001c0be877810 */ /* 0x000fc60007ffe0ff */
[----:B------:R-:W-:Y:S05]  /*9b50*/  @!P5 BRA `(.L_x_6834) ;  /* 0x000000000004d947 */ /* 0x000fea0003800000 */
[----:B---3--:R3:W-:Y:S02]  /*9b60*/  REDG.E.ADD.F32.FTZ.RN.STRONG.GPU desc[UR34][R64.64+0x600], R63 ;  /* 0x0006003f400079a6 */ /* 0x0087e4000c12f322 */
.L_x_6834:
[----:B------:R-:W-:Y:S05]  /*9b70*/  BSYNC.RECONVERGENT B0 ;  /* 0x0000000000007941 */ /* 0x000fea0003800200 */
.L_x_6833:
[C---:B0-----:R-:W-:Y:S01]  /*9b80*/  IADD3 R62, PT, PT, R190.reuse, 0x200, RZ ;  /* 0x00000200be3e7810 */ /* 0x041fe20007ffe0ff */
[----:B------:R-:W-:Y:S01]  /*9b90*/  BSSY.RECONVERGENT B0, `(.L_x_6835) ;  /* 0x0000010000007945 */ /* 0x000fe20003800200 */
[----:B---3--:R-:W-:Y:S02]  /*9ba0*/  IADD3 R63, PT, PT, R190, 0x240, RZ ;  /* 0x00000240be3f7810 */ /* 0x008fe40007ffe0ff */
[-C--:B------:R-:W-:Y:S02]  /*9bb0*/  LEA.HI R62, R62, R190.reuse, RZ, 0x1b ;  /* 0x000000be3e3e7211 */ /* 0x080fe400078fd8ff */
[-C--:B------:R-:W-:Y:S02]  /*9bc0*/  LEA.HI R135, R135, R190.reuse, RZ, 0x1b ;  /* 0x000000be87877211 */ /* 0x080fe400078fd8ff */
[----:B------:R-:W-:Y:S02]  /*9bd0*/  LEA R152, R62, UR28, 0x2 ;  /* 0x0000001c3e987c11 */ /* 0x000fe4000f8e10ff */
[----:B------:R-:W-:-:S02]  /*9be0*/  LEA.HI R62, R63, R190, RZ, 0x1b ;  /* 0x000000be3f3e7211 */ /* 0x000fc400078fd8ff */
[----:B------:R-:W-:Y:S02]  /*9bf0*/  LEA R63, R135, UR28, 0x2 ;  /* 0x0000001c873f7c11 */ /* 0x000fe4000f8e10ff */
[----:B------:R-:W-:Y:S02]  /*9c00*/  ISETP.GE.AND P6, PT, R66, 0x1c1, PT ;  /* 0x000001c14200780c */ /* 0x000fe40003fc6270 */
[----:B-1----:R-:W-:Y:S02]  /*9c10*/  IADD3 R137, PT, PT, R190, 0x280, RZ ;  /* 0x00000280be897810 */ /* 0x002fe40007ffe0ff */
[----:B------:R-:W0:Y:S01]  /*9c20*/  LDS R63, [R63+0x2800] ;  /* 0x002800003f3f7984 */ /* 0x000e220000000800 */
[C---:B------:R-:W-:Y:S02]  /*9c30*/  ISETP.GE.AND P2, PT, R66.reuse, 0x201, PT ;  /* 0x000002014200780c */ /* 0x040fe40003f46270 */
[C---:B------:R-:W-:Y:S02]  /*9c40*/  ISETP.GE.AND P3, PT, R66.reuse, 0x241, PT ;  /* 0x000002414200780c */ /* 0x040fe40003f66270 */
[----:B------:R-:W-:-:S02]  /*9c50*/  ISETP.GE.AND P4, PT, R66, 0x281, PT ;  /* 0x000002814200780c */ /* 0x000fc40003f86270 */
[----:B------:R-:W-:Y:S02]  /*9c60*/  ISETP.GE.AND P5, PT, R66, 0x2c1, PT ;  /* 0x000002c14200780c */ /* 0x000fe40003fa6270 */
[----:B------:R-:W-:Y:S11]  /*9c70*/  @!P6 BRA `(.L_x_6836) ;  /* 0x000000000004e947 */ /* 0x000ff60003800000 */
[----:B0-----:R1:W-:Y:S02]  /*9c80*/  REDG.E.ADD.F32.FTZ.RN.STRONG.GPU desc[UR34][R64.64+0x700], R63 ;  /* 0x0007003f400079a6 */ /* 0x0013e4000c12f322 */
.L_x_6836:
[----:B------:R-:W-:Y:S05]  /*9c90*/  BSYNC.RECONVERGENT B0 ;  /* 0x0000000000007941 */ /* 0x000fea0003800200 */
.L_x_6835:
[----:B01----:R0:W1:Y:S01]  /*9ca0*/  LDS R63, [R152+0x2900] ;  /* 0x00290000983f7984 */ /* 0x0030620000000800 */
[----:B------:R-:W-:Y:S01]  /*9cb0*/  BSSY.RECONVERGENT B0, `(.L_x_6837) ;  /* 0x0000006000007945 */ /* 0x000fe20003800200 */
[----:B------:R-:W-:Y:S02]  /*9cc0*/  IADD3 R135, PT, PT, R190, 0x2c0, RZ ;  /* 0x000002c0be877810 */ /* 0x000fe40007ffe0ff */
[----:B------:R-:W-:Y:S02]  /*9cd0*/  LEA.HI R137, R137, R190, RZ, 0x1b ;  /* 0x000000be89897211 */ /* 0x000fe400078fd8ff */
[----:B------:R-:W-:Y:S01]  /*9ce0*/  LEA R62, R62, UR28, 0x2 ;  /* 0x0000001c3e3e7c11 */ /* 0x000fe2000f8e10ff */
[----:B------:R-:W-:Y:S06]  /*9cf0*/  @!P2 BRA `(.L_x_6838) ;  /* 0x000000000004a947 */ /* 0x000fec0003800000 */
[----:B-1----:R3:W-:Y:S02]  /*9d00*/  REDG.E.ADD.F32.FTZ.RN.STRONG.GPU desc[UR34][R64.64+0x800], R63 ;  /* 0x0008003f400079a6 */ /* 0x0027e4000c12f322 */
.L_x_6838:
[----:B------:R-:W-:Y:S05]  /*9d10*/  BSYNC.RECONVERGENT B0 ;  /* 0x0000000000007941 */ /* 0x000fea0003800200 */
.L_x_6837:
[----:B-1-3--:R1:W3:Y:S01]  /*9d20*/  LDS R63, [R62+0x2a00] ;  /* 0x002a00003e3f7984 */ /* 0x00a2e20000000800 */
[----:B------:R-:W-:Y:S01]  /*9d30*/  BSSY.RECONVERGENT B0, `(.L_x_6839) ;  /* 0x0000005000007945 */ /* 0x000fe20003800200 */
[----:B------:R-:W-:Y:S02]  /*9d40*/  LEA.HI R135, R135, R190, RZ, 0x1b ;  /* 0x000000be87877211 */ /* 0x000fe400078fd8ff */
[----:B------:R-:W-:Y:S01]  /*9d50*/  LEA R137, R137, UR28, 0x2 ;  /* 0x0000001c89897c11 */ /* 0x000fe2000f8e10ff */
[----:B------:R-:W-:Y:S06]  /*9d60*/  @!P3 BRA `(.L_x_6840) ;  /* 0x000000000004b947 */ /* 0x000fec0003800000 */
[----:B---3--:R3:W-:Y:S02]  /*9d70*/  REDG.E.ADD.F32.FTZ.RN.STRONG.GPU desc[UR34][R64.64+0x900], R63 ;  /* 0x0009003f400079a6 */ /* 0x0087e4000c12f322 */
.L_x_6840:
[----:B------:R-:W-:Y:S05]  /*9d80*/  BSYNC.RECONVERGENT B0 ;  /* 0x0000000000007941 */ /* 0x000fea0003800200 */
.L_x_6839:
[----:B---3--:R3:W0:Y:S01]  /*9d90*/  LDS R63, [R137+0x2b00] ;  /* 0x002b0000893f7984 */ /* 0x0086220000000800 */
[----:B------:R-:W-:Y:S01]  /*9da0*/  BSSY.RECONVERGENT B0, `(.L_x_6841) ;  /* 0x0000004000007945 */ /* 0x000fe20003800200 */
[----:B-1----:R-:W-:-:S03]  /*9db0*/  LEA R62, R135, UR28, 0x2 ;  /* 0x0000001c873e7c11 */ /* 0x002fc6000f8e10ff */
[----:B------:R-:W-:Y:S05]  /*9dc0*/  @!P4 BRA `(.L_x_6842) ;  /* 0x000000000004c947 */ /* 0x000fea0003800000 */
[----:B0-----:R1:W-:Y:S02]  /*9dd0*/  REDG.E.ADD.F32.FTZ.RN.STRONG.GPU desc[UR34][R64.64+0xa00], R63 ;  /* 0x000a003f400079a6 */ /* 0x0013e4000c12f322 */
.L_x_6842:
[----:B------:R-:W-:Y:S05]  /*9de0*/  BSYNC.RECONVERGENT B0 ;  /* 0x0000000000007941 */ /* 0x000fea0003800200 */
.L_x_6841:
[----:B01----:R0:W1:Y:S01]  /*9df0*/  LDS R63, [R62+0x2c00] ;  /* 0x002c00003e3f7984 */ /* 0x0030620000000800 */
[----:B------:R-:W-:Y:S01]  /*9e00*/  BSSY.RECONVERGENT B0, `(.L_x_6843) ;  /* 0x0000005000007945 */ /* 0x000fe20003800200 */
[C---:B------:R-:W-:Y:S02]  /*9e10*/  IADD3 R135, PT, PT, R190.reuse, 0x300, RZ ;  /* 0x00000300be877810 */ /* 0x040fe40007ffe0ff */
[----:B---3--:R-:W-:Y:S01]  /*9e20*/  IADD3 R137, PT, PT, R190, 0x340, RZ ;  /* 0x00000340be897810 */ /* 0x008fe20007ffe0ff */
[----:B------:R-:W-:Y:S06]  /*9e30*/  @!P5 BRA `(.L_x_6844) ;  /* 0x000000000004d947 */ /* 0x000fec0003800000 */
[----:B-1----:R3:W-:Y:S02]  /*9e40*/  REDG.E.ADD.F32.FTZ.RN.STRONG.GPU desc[UR34][R64.64+0xb00], R63 ;  /* 0x000b003f400079a6 */ /* 0x0027e4000c12f322 */
.L_x_6844:
[----:B------:R-:W-:Y:S05]  /*9e50*/  BSYNC.RECONVERGENT B0 ;  /* 0x0000000000007941 */ /* 0x000fea0003800200 */
.L_x_6843:
[----:B-1-3--:R-:W-:Y:S01]  /*9e60*/  IADD3 R63, PT, PT, R190, 0x380, RZ ;  /* 0x00000380be3f7810 */ /* 0x00afe20007ffe0ff */
        /* <DEDUP_REMOVED lines=15> */
.L_x_6846:
[----:B------:R-:W-:Y:S05]  /*9f60*/  BSYNC.RECONVERGENT B0 ;  /* 0x0000000000007941 */ /* 0x000fea0003800200 */
.L_x_6845:
[----:B01----:R0:W1:Y:S01]  /*9f70*/  LDS R63, [R137+0x2e00] ;  /* 0x002e0000893f7984 */ /* 0x0030620000000800 */
[----:B------:R-:W-:Y:S01]  /*9f80*/  BSSY.RECONVERGENT B0, `(.L_x_6847) ;  /* 0x0000006000007945 */ /* 0x000fe20003800200 */
[----:B------:R-:W-:Y:S02]  /*9f90*/  LOP3.LUT R135, R190, 0x400, RZ, 0xfc, !PT ;  /* 0x00000400be877812 */ /* 0x000fe400078efcff */
[----:B------:R-:W-:Y:S02]  /*9fa0*/  LEA.HI R153, R153, R190, RZ, 0x1b ;  /* 0x000000be99997211 */ /* 0x000fe400078fd8ff */
[----:B------:R-:W-:Y:S01]  /*9fb0*/  LEA R62, R62, UR28, 0x2 ;  /* 0x0000001c3e3e7c11 */ /* 0x000fe2000f8e10ff */
[----:B------:R-:W-:Y:S06]  /*9fc0*/  @!P2 BRA `(.L_x_6848) ;  /* 0x000000000004a947 */ /* 0x000fec0003800000 */
[----:B-1----:R2:W-:Y:S02]  /*9fd0*/  REDG.E.ADD.F32.FTZ.RN.STRONG.GPU desc[UR34][R64.64+0xd00], R63 ;  /* 0x000d003f400079a6 */ /* 0x0025e4000c12f322 */
.L_x_6848:
[----:B------:R-:W-:Y:S05]  /*9fe0*/  BSYNC.RECONVERGENT B0 ;  /* 0x0000000000007941 */ /* 0x000fea0003800200 */
.L_x_6847:
[----:B-12---:R1:W2:Y:S01]  /*9ff0*/  LDS R63, [R62+0x2f00] ;  /* 0x002f00003e3f7984 */ /* 0x0062a20000000800 */
[----:B------:R-:W-:Y:S01]  /*a000*/  BSSY.RECONVERGENT B0, `(.L_x_6849) ;  /* 0x0000005000007945 */ /* 0x000fe20003800200 */
[----:B------:R-:W-:Y:S02]  /*a010*/  LEA.HI R135, R135, R190, RZ, 0x1b ;  /* 0x000000be87877211 */ /* 0x000fe400078fd8ff */
[----:B------:R-:W-:Y:S01]  /*a020*/  LEA R153, R153, UR28, 0x2 ;  /* 0x0000001c99997c11 */ /* 0x000fe2000f8e10ff */
[----:B------:R-:W-:Y:S06]  /*a030*/  @!P3 BRA `(.L_x_6850) ;  /* 0x000000000004b947 */ /* 0x000fec0003800000 */
[----:B--2---:R3:W-:Y:S02]  /*a040*/  REDG.E.ADD.F32.FTZ.RN.STRONG.GPU desc[UR34][R64.64+0xe00], R63 ;  /* 0x000e003f400079a6 */ /* 0x0047e4000c12f322 */
.L_x_6850:
[----:B------:R-:W-:Y:S05]  /*a050*/  BSYNC.RECONVERGENT B0 ;  /* 0x0000000000007941 */ /* 0x000fea0003800200 */
.L_x_6849:
[----:B--23--:R2:W3:Y:S01]  /*a060*/  LDS R63, [R153+0x3000] ;  /* 0x00300000993f7984 */ /* 0x00c4e20000000800 */
[----:B------:R-:W-:Y:S01]  /*a070*/  BSSY.RECONVERGENT B0, `(.L_x_6851) ;  /* 0x0000004000007945 */ /* 0x000fe20003800200 */
[----:B-1----:R-:W-:-:S03]  /*a080*/  LEA R62, R135, UR28, 0x2 ;  /* 0x0000001c873e7c11 */ /* 0x002fc6000f8e10ff */
[----:B------:R-:W-:Y:S05]  /*a090*/  @!P4 BRA `(.L_x_6852) ;  /* 0x000000000004c947 */ /* 0x000fea0003800000 */
[----:B---3--:R1:W-:Y:S02]  /*a0a0*/  REDG.E.ADD.F32.FTZ.RN.STRONG.GPU desc[UR34][R64.64+0xf00], R63 ;  /* 0x000f003f400079a6 */ /* 0x0083e4000c12f322 */
.L_x_6852:
[----:B------:R-:W-:Y:S05]  /*a0b0*/  BSYNC.RECONVERGENT B0 ;  /* 0x0000000000007941 */ /* 0x000fea0003800200 */
.L_x_6851:
[----:B-1-3--:R1:W3:Y:S01]  /*a0c0*/  LDS R63, [R62+0x3100] ;  /* 0x003100003e3f7984 */ /* 0x00a2e20000000800 */
[----:B------:R-:W-:Y:S01]  /*a0d0*/  BSSY.RECONVERGENT B0, `(.L_x_6853) ;  /* 0x0000005000007945 */ /* 0x000fe20003800200 */
[C---:B------:R-:W-:Y:S02]  /*a0e0*/  IADD3 R135, PT, PT, R190.reuse, 0x440, RZ ;  /* 0x00000440be877810 */ /* 0x040fe40007ffe0ff */
[----:B0-----:R-:W-:Y:S01]  /*a0f0*/  IADD3 R137, PT, PT, R190, 0x480, RZ ;  /* 0x00000480be897810 */ /* 0x001fe20007ffe0ff */
[----:B------:R-:W-:Y:S06]  /*a100*/  @!P5 BRA `(.L_x_6854) ;  /* 0x000000000004d947 */ /* 0x000fec0003800000 */
[----:B---3--:R0:W-:Y:S02]  /*a110*/  REDG.E.ADD.F32.FTZ.RN.STRONG.GPU desc[UR34][R64.64+0x1000], R63 ;  /* 0x0010003f400079a6 */ /* 0x0081e4000c12f322 */
.L_x_6854:
[----:B------:R-:W-:Y:S05]  /*a120*/  BSYNC.RECONVERGENT B0 ;  /* 0x0000000000007941 */ /* 0x000fea0003800200 */
.L_x_6853:
[----:B0--3--:R-:W-:Y:S01]  /*a130*/  IADD3 R63, PT, PT, R190, 0x4c0, RZ ;  /* 0x000004c0be3f7810 */ /* 0x009fe20007ffe0ff */
[----:B------:R-:W-:Y:S01]  /*a140*/  BSSY.RECONVERGENT B0, `(.L_x_6855) ;  /* 0x000000f000007945 */ /* 0x000fe20003800200 */
[-C--:B------:R-:W-:Y:S02]  /*a150*/  LEA.HI R135, R135, R190.reuse, RZ, 0x1b ;  /* 0x000000be87877211 */ /* 0x080fe400078fd8ff */
[-C--:B-1----:R-:W-:Y:S02]  /*a160*/  LEA.HI R62, R63, R190.reuse, RZ, 0x1b ;  /* 0x000000be3f3e7211 */ /* 0x082fe400078fd8ff */
        /* <DEDUP_REMOVED lines=12> */
.L_x_6856:
[----:B------:R-:W-:Y:S05]  /*a230*/  BSYNC.RECONVERGENT B0 ;  /* 0x0000000000007941 */ /* 0x000fea0003800200 */
.L_x_6855:
[----:B01----:R0:W1:Y:S01]  /*a240*/  LDS R63, [R137+0x3300] ;  /* 0x00330000893f7984 */ /* 0x0030620000000800 */
[----:B------:R-:W-:Y:S01]  /*a250*/  BSSY.RECONVERGENT B0, `(.L_x_6857) ;  /* 0x0000006000007945 */ /* 0x000fe20003800200 */
[----:B------:R-:W-:Y:S02]  /*a260*/  IADD3 R135, PT, PT, R190, 0x540, RZ ;  /* 0x00000540be877810 */ /* 0x000fe40007ffe0ff */
[----:B------:R-:W-:Y:S02]  /*a270*/  LEA.HI R153, R153, R190, RZ, 0x1b ;  /* 0x000000be99997211 */ /* 0x000fe400078fd8ff */
[----:B------:R-:W-:Y:S01]  /*a280*/  LEA R62, R62, UR28, 0x2 ;  /* 0x0000001c3e3e7c11 */ /* 0x000fe2000f8e10ff */
[----:B------:R-:W-:Y:S06]  /*a290*/  @!P2 BRA `(.L_x_6858) ;  /* 0x000000000004a947 */ /* 0x000fec0003800000 */
[----:B-1----:R2:W-:Y:S02]  /*a2a0*/  REDG.E.ADD.F32.FTZ.RN.STRONG.GPU desc[UR34][R64.64+0x1200], R63 ;  /* 0x0012003f400079a6 */ /* 0x0025e4000c12f322 */
.L_x_6858:
[----:B------:R-:W-:Y:S05]  /*a2b0*/  BSYNC.RECONVERGENT B0 ;  /* 0x0000000000007941 */ /* 0x000fea0003800200 */
.L_x_6857:
[----:B-12---:R1:W2:Y:S01]  /*a2c0*/  LDS R63, [R62+0x3400] ;  /* 0x003400003e3f7984 */ /* 0x0062a20000000800 */
[----:B------:R-:W-:Y:S01]  /*a2d0*/  BSSY.RECONVERGENT B0, `(.L_x_6859) ;  /* 0x0000005000007945 */ /* 0x000fe20003800200 */
[----:B------:R-:W-:Y:S02]  /*a2e0*/  LEA.HI R135, R135, R190, RZ, 0x1b ;  /* 0x000000be87877211 */ /* 0x000fe400078fd8ff */
[----:B------:R-:W-:Y:S01]  /*a2f0*/  LEA R153, R153, UR28, 0x2 ;  /* 0x0000001c99997c11 */ /* 0x000fe2000f8e10ff */
[----:B------:R-:W-:Y:S06]  /*a300*/  @!P3 BRA `(.L_x_6860) ;  /* 0x000000000004b947 */ /* 0x000fec0003800000 */
[----:B--2---:R3:W-:Y:S02]  /*a310*/  REDG.E.ADD.F32.FTZ.RN.STRONG.GPU desc[UR34][R64.64+0x1300], R63 ;  /* 0x0013003f400079a6 */ /* 0x0047e4000c12f322 */
.L_x_6860:
[----:B------:R-:W-:Y:S05]  /*a320*/  BSYNC.RECONVERGENT B0 ;  /* 0x0000000000007941 */ /* 0x000fea0003800200 */
.L_x_6859:
[----:B--23--:R2:W3:Y:S01]  /*a330*/  LDS R63, [R153+0x3500] ;  /* 0x00350000993f7984 */ /* 0x00c4e20000000800 */
[----:B------:R-:W-:Y:S01]  /*a340*/  BSSY.RECONVERGENT B0, `(.L_x_6861) ;  /* 0x0000004000007945 */ /* 0x000fe20003800200 */
[----:B-1----:R-:W-:-:S03]  /*a350*/  LEA R62, R135, UR28, 0x2 ;  /* 0x0000001c873e7c11 */ /* 0x002fc6000f8e10ff */
[----:B------:R-:W-:Y:S05]  /*a360*/  @!P4 BRA `(.L_x_6862) ;  /* 0x000000000004c947 */ /* 0x000fea0003800000 */
[----:B---3--:R1:W-:Y:S02]  /*a370*/  REDG.E.ADD.F32.FTZ.RN.STRONG.GPU desc[UR34][R64.64+0x1400], R63 ;  /* 0x0014003f400079a6 */ /* 0x0083e4000c12f322 */
.L_x_6862:
[----:B------:R-:W-:Y:S05]  /*a380*/  BSYNC.RECONVERGENT B0 ;  /* 0x0000000000007941 */ /* 0x000fea0003800200 */
.L_x_6861:
[----:B-1-3--:R1:W3:Y:S01]  /*a390*/  LDS R63, [R62+0x3600] ;  /* 0x003600003e3f7984 */ /* 0x00a2e20000000800 */
[----:B------:R-:W-:Y:S01]  /*a3a0*/  BSSY.RECONVERGENT B0, `(.L_x_6863) ;  /* 0x0000005000007945 */ /* 0x000fe20003800200 */
[C---:B------:R-:W-:Y:S02]  /*a3b0*/  IADD3 R135, PT, PT, R190.reuse, 0x580, RZ ;  /* 0x00000580be877810 */ /* 0x040fe40007ffe0ff */
[----:B0-----:R-:W-:Y:S01]  /*a3c0*/  IADD3 R137, PT, PT, R190, 0x5c0, RZ ;  /* 0x000005c0be897810 */ /* 0x001fe20007ffe0ff */
[----:B------:R-:W-:Y:S06]  /*a3d0*/  @!P5 BRA `(.L_x_6864) ;  /* 0x000000000004d947 */ /* 0x000fec0003800000 */
[----:B---3--:R0:W-:Y:S02]  /*a3e0*/  REDG.E.ADD.F32.FTZ.RN.STRONG.GPU desc[UR34][R64.64+0x1500], R63 ;  /* 0x0015003f400079a6 */ /* 0x0081e4000c12f322 */
.L_x_6864:
[----:B------:R-:W-:Y:S05]  /*a3f0*/  BSYNC.RECONVERGENT B0 ;  /* 0x0000000000007941 */ /* 0x000fea0003800200 */
.L_x_6863:
        /* <DEDUP_REMOVED lines=16> */
.L_x_6866:
[----:B------:R-:W-:Y:S05]  /*a500*/  BSYNC.RECONVERGENT B0 ;  /* 0x0000000000007941 */ /* 0x000fea0003800200 */
.L_x_6865:
[----:B01----:R0:W1:Y:S01]  /*a510*/  LDS R63, [R137+0x3800] ;  /* 0x00380000893f7984 */ /* 0x0030620000000800 */
[----:B------:R-:W-:Y:S01]  /*a520*/  BSSY.RECONVERGENT B0, `(.L_x_6867) ;  /* 0x0000006000007945 */ /* 0x000fe20003800200 */
[----:B------:R-:W-:Y:S02]  /*a530*/  IADD3 R135, PT, PT, R190, 0x680, RZ ;  /* 0x00000680be877810 */ /* 0x000fe40007ffe0ff */
[----:B------:R-:W-:Y:S02]  /*a540*/  LEA.HI R153, R153, R190, RZ, 0x1b ;  /* 0x000000be99997211 */ /* 0x000fe400078fd8ff */
[----:B------:R-:W-:Y:S01]  /*a550*/  LEA R62, R62, UR28, 0x2 ;  /* 0x0000001c3e3e7c11 */ /* 0x000fe2000f8e10ff */
[----:B------:R-:W-:Y:S06]  /*a560*/  @!P2 BRA `(.L_x_6868) ;  /* 0x000000000004a947 */ /* 0x000fec0003800000 */
[----:B-1----:R2:W-:Y:S02]  /*a570*/  REDG.E.ADD.F32.FTZ.RN.STRONG.GPU desc[UR34][R64.64+0x1700], R63 ;  /* 0x0017003f400079a6 */ /* 0x0025e4000c12f322 */
.L_x_6868:
[----:B------:R-:W-:Y:S05]  /*a580*/  BSYNC.RECONVERGENT B0 ;  /* 0x0000000000007941 */ /* 0x000fea0003800200 */
.L_x_6867:
[----:B-12---:R1:W2:Y:S01]  /*a590*/  LDS R63, [R62+0x3900] ;  /* 0x003900003e3f7984 */ /* 0x0062a20000000800 */
[----:B------:R-:W-:Y:S01]  /*a5a0*/  BSSY.RECONVERGENT B0, `(.L_x_6869) ;  /* 0x0000005000007945 */ /* 0x000fe20003800200 */
[----:B------:R-:W-:Y:S02]  /*a5b0*/  LEA.HI R135, R135, R190, RZ, 0x1b ;  /* 0x000000be87877211 */ /* 0x000fe400078fd8ff */
[----:B------:R-:W-:Y:S01]  /*a5c0*/  LEA R152, R153, UR28, 0x2 ;  /* 0x0000001c99987c11 */ /* 0x000fe2000f8e10ff */
[----:B------:R-:W-:Y:S06]  /*a5d0*/  @!P3 BRA `(.L_x_6870) ;  /* 0x000000000004b947 */ /* 0x000fec0003800000 */
[----:B--2---:R3:W-:Y:S02]  /*a5e0*/  REDG.E.ADD.F32.FTZ.RN.STRONG.GPU desc[UR34][R64.64+0x1800], R63 ;  /* 0x0018003f400079a6 */ /* 0x0047e4000c12f322 */
.L_x_6870:
[----:B------:R-:W-:Y:S05]  /*a5f0*/  BSYNC.RECONVERGENT B0 ;  /* 0x0000000000007941 */ /* 0x000fea0003800200 */
.L_x_6869:
[----:B--23--:R2:W3:Y:S01]  /*a600*/  LDS R63, [R152+0x3a00] ;  /* 0x003a0000983f7984 */ /* 0x00c4e20000000800 */
[----:B------:R-:W-:Y:S01]  /*a610*/  BSSY.RECONVERGENT B0, `(.L_x_6871) ;  /* 0x0000006000007945 */ /* 0x000fe20003800200 */
[C---:B0-----:R-:W-:Y:S02]  /*a620*/  IADD3 R137, PT, PT, R190.reuse, 0x6c0, RZ ;  /* 0x000006c0be897810 */ /* 0x041fe40007ffe0ff */
[----:B------:R-:W-:Y:S02]  /*a630*/  IADD3 R153, PT, PT, R190, 0x700, RZ ;  /* 0x00000700be997810 */ /* 0x000fe40007ffe0ff */
[----:B------:R-:W-:Y:S01]  /*a640*/  LEA R135, R135, UR28, 0x2 ;  /* 0x0000001c87877c11 */ /* 0x000fe2000f8e10ff */
[----:B------:R-:W-:Y:S06]  /*a650*/  @!P4 BRA `(.L_x_6872) ;  /* 0x000000000004c947 */ /* 0x000fec0003800000 */
[----:B---3--:R0:W-:Y:S02]  /*a660*/  REDG.E.ADD.F32.FTZ.RN.STRONG.GPU desc[UR34][R64.64+0x1900], R63 ;  /* 0x0019003f400079a6 */ /* 0x0081e4000c12f322 */
.L_x_6872:
[----:B------:R-:W-:Y:S05]  /*a670*/  BSYNC.RECONVERGENT B0 ;  /* 0x0000000000007941 */ /* 0x000fea0003800200 */
.L_x_6871:
[----:B0--3--:R0:W3:Y:S01]  /*a680*/  LDS R63, [R135+0x3b00] ;  /* 0x003b0000873f7984 */ /* 0x0090e20000000800 */
[----:B------:R-:W-:Y:S01]  /*a690*/  BSSY.RECONVERGENT B0, `(.L_x_6873) ;  /* 0x0000005000007945 */ /* 0x000fe20003800200 */
[-C--:B------:R-:W-:Y:S02]  /*a6a0*/  LEA.HI R137, R137, R190.reuse, RZ, 0x1b ;  /* 0x000000be89897211 */ /* 0x080fe400078fd8ff */
[----:B------:R-:W-:Y:S01]  /*a6b0*/  LEA.HI R153, R153, R190, RZ, 0x1b ;  /* 0x000000be99997211 */ /* 0x000fe200078fd8ff */
[----:B------:R-:W-:Y:S06]  /*a6c0*/  @!P5 BRA `(.L_x_6874) ;  /* 0x000000000004d947 */ /* 0x000fec0003800000 */
[----:B---3--:R3:W-:Y:S02]  /*a6d0*/  REDG.E.ADD.F32.FTZ.RN.STRONG.GPU desc[UR34][R64.64+0x1a00], R63 ;  /* 0x001a003f400079a6 */ /* 0x0087e4000c12f322 */
.L_x_6874:
[----:B------:R-:W-:Y:S05]  /*a6e0*/  BSYNC.RECONVERGENT B0 ;  /* 0x0000000000007941 */ /* 0x000fea0003800200 */
.L_x_6873:
[----:B---3--:R-:W-:Y:S01]  /*a6f0*/  LEA R63, R137, UR28, 0x2 ;  /* 0x0000001c893f7c11 */ /* 0x008fe2000f8e10ff */
[----:B------:R-:W-:Y:S01]  /*a700*/  BSSY.RECONVERGENT B0, `(.L_x_6875) ;  /* 0x000000a000007945 */ /* 0x000fe20003800200 */
[C---:B------:R-:W-:Y:S02]  /*a710*/  ISETP.GE.AND P6, PT, R66.reuse, 0x6c1, PT ;  /* 0x000006c14200780c */ /* 0x040fe40003fc6270 */
[----:B------:R-:W-:Y:S02]  /*a720*/  LEA R153, R153, UR28, 0x2 ;  /* 0x0000001c99997c11 */ /* 0x000fe4000f8e10ff */
[----:B------:R-:W3:Y:S01]  /*a730*/  LDS R63, [R63+0x3c00] ;  /* 0x003c00003f3f7984 */ /* 0x000ee20000000800 */
[C---:B------:R-:W-:Y:S02]  /*a740*/  ISETP.GE.AND P2, PT, R66.reuse, 0x701, PT ;  /* 0x000007014200780c */ /* 0x040fe40003f46270 */
[C---:B------:R-:W-:Y:S02]  /*a750*/  ISETP.GE.AND P3, PT, R66.reuse, 0x741, PT ;  /* 0x000007414200780c */ /* 0x040fe40003f66270 */
[----:B------:R-:W-:-:S02]  /*a760*/  ISETP.GE.AND P4, PT, R66, 0x781, PT ;  /* 0x000007814200780c */ /* 0x000fc40003f86270 */
[----:B------:R-:W-:Y:S02]  /*a770*/  ISETP.GE.AND P5, PT, R66, 0x7c1, PT ;  /* 0x000007c14200780c */ /* 0x000fe40003fa6270 */
[----:B------:R-:W-:Y:S11]  /*a780*/  @!P6 BRA `(.L_x_6876) ;  /* 0x000000000004e947 */ /* 0x000ff60003800000 */
[----:B---3--:R3:W-:Y:S02]  /*a790*/  REDG.E.ADD.F32.FTZ.RN.STRONG.GPU desc[UR34][R64.64+0x1b00], R63 ;  /* 0x001b003f400079a6 */ /* 0x0087e4000c12f322 */
.L_x_6876:
[----:B------:R-:W-:Y:S05]  /*a7a0*/  BSYNC.RECONVERGENT B0 ;  /* 0x0000000000007941 */ /* 0x000fea0003800200 */
.L_x_6875:
[----:B---3--:R3:W0:Y:S01]  /*a7b0*/  LDS R63, [R153+0x3d00] ;  /* 0x003d0000993f7984 */ /* 0x0086220000000800 */
[----:B------:R-:W-:Y:S04]  /*a7c0*/  BSSY.RECONVERGENT B0, `(.L_x_6877) ;  /* 0x0000003000007945 */ /* 0x000fe80003800200 */
[----:B------:R-:W-:Y:S05]  /*a7d0*/  @!P2 BRA `(.L_x_6878) ;  /* 0x000000000004a947 */ /* 0x000fea0003800000 */
[----:B0-----:R0:W-:Y:S02]  /*a7e0*/  REDG.E.ADD.F32.FTZ.RN.STRONG.GPU desc[UR34][R64.64+0x1c00], R63 ;  /* 0x001c003f400079a6 */ /* 0x0011e4000c12f322 */
.L_x_6878:
[----:B------:R-:W-:Y:S05]  /*a7f0*/  BSYNC.RECONVERGENT B0 ;  /* 0x0000000000007941 */ /* 0x000fea0003800200 */
.L_x_6877:
[----:B0-----:R-:W-:Y:S01]  /*a800*/  IADD3 R63, PT, PT, R190, 0x740, RZ ;  /* 0x00000740be3f7810 */ /* 0x001fe20007ffe0ff */
[----:B------:R-:W-:Y:S01]  /*a810*/  FMUL.FTZ R137, R20, R231 ;  /* 0x000000e714897220 */ /* 0x000fe20000410000 */
[----:B---3--:R-:W-:Y:S01]  /*a820*/  IADD3 R153, PT, PT, R190, 0x780, RZ ;  /* 0x00000780be997810 */ /* 0x008fe20007ffe0ff */
[----:B------:R-:W-:Y:S01]  /*a830*/  FFMA.FTZ R135, R80, -R20, R236 ;  /* 0x8000001450877223 */ /* 0x000fe200000100ec */
[-C--:B------:R-:W-:Y:S01]  /*a840*/  LEA.HI R63, R63, R190.reuse, RZ, 0x1b ;  /* 0x000000be3f3f7211 */ /* 0x080fe200078fd8ff */
[----:B------:R-:W-:Y:S01]  /*a850*/  FMUL.FTZ R189, R20, R189 ;  /* 0x000000bd14bd7220 */ /* 0x000fe20000410000 */
[----:B-1----:R-:W-:Y:S01]  /*a860*/  FMUL.FTZ R62, R238, R137 ;  /* 0x00000089ee3e7220 */ /* 0x002fe20000410000 */
[----:B------:R-:W-:Y:S01]  /*a870*/  IADD3 R161, PT, PT, R190, 0x7c0, RZ ;  /* 0x000007c0bea17810 */ /* 0x000fe20007ffe0ff */
[----:B------:R-:W-:Y:S01]  /*a880*/  BSSY.RECONVERGENT B0, `(.L_x_6879) ;  /* 0x000000a000007945 */ /* 0x000fe20003800200 */
[----:B------:R-:W-:Y:S01]  /*a890*/  LEA R63, R63, UR28, 0x2 ;  /* 0x0000001c3f3f7c11 */ /* 0x000fe2000f8e10ff */
[-C--:B------:R-:W-:Y:S01]  /*a8a0*/  FFMA.FTZ R66, R135, R189.reuse, -R62 ;  /* 0x000000bd87427223 */ /* 0x080fe2000001083e */
[-C--:B------:R-:W-:Y:S01]  /*a8b0*/  LEA.HI R153, R153, R190.reuse, RZ, 0x1b ;  /* 0x000000be99997211 */ /* 0x080fe200078fd8ff */
[----:B------:R-:W-:Y:S01]  /*a8c0*/  FMUL.FTZ R62, R238, R189 ;  /* 0x000000bdee3e7220 */ /* 0x000fe20000410000 */
[----:B------:R-:W-:-:S02]  /*a8d0*/  LEA.HI R161, R161, R190, RZ, 0x1b ;  /* 0x000000bea1a17211 */ /* 0x000fc400078fd8ff */
[----:B------:R-:W0:Y:S01]  /*a8e0*/  LDS R63, [R63+0x3e00] ;  /* 0x003e00003f3f7984 */ /* 0x000e220000000800 */
[----:B------:R-:W-:Y:S01]  /*a8f0*/  LEA R153, R153, UR28, 0x2 ;  /* 0x0000001c99997c11 */ /* 0x000fe2000f8e10ff */
[----:B------:R-:W-:Y:S06]  /*a900*/  @!P3 BRA `(.L_x_6880) ;  /* 0x000000000004b947 */ /* 0x000fec0003800000 */
[----:B0-----:R1:W-:Y:S02]  /*a910*/  REDG.E.ADD.F32.FTZ.RN.STRONG.GPU desc[UR34][R64.64+0x1d00], R63 ;  /* 0x001d003f400079a6 */ /* 0x0013e4000c12f322 */
.L_x_6880:
[----:B------:R-:W-:Y:S05]  /*a920*/  BSYNC.RECONVERGENT B0 ;  /* 0x0000000000007941 */ /* 0x000fea0003800200 */
.L_x_6879:
[----:B------:R-:W3:Y:S01]  /*a930*/  LDS R153, [R153+0x3f00] ;  /* 0x003f000099997984 */ /* 0x000ee20000000800 */
[----:B------:R-:W-:Y:S01]  /*a940*/  BSSY.RECONVERGENT B0, `(.L_x_6881) ;  /* 0x0000005000007945 */ /* 0x000fe20003800200 */
[----:B------:R-:W-:Y:S01]  /*a950*/  LEA R161, R161, UR28, 0x2 ;  /* 0x0000001ca1a17c11 */ /* 0x000fe2000f8e10ff */
[----:B01----:R-:W-:Y:S02]  /*a960*/  FFMA.FTZ R63, R135, R137, R62 ;  /* 0x00000089873f7223 */ /* 0x003fe4000001003e */
[----:B------:R-:W-:Y:S05]  /*a970*/  @!P4 BRA `(.L_x_6882) ;  /* 0x000000000004c947 */ /* 0x000fea0003800000 */
[----:B---3--:R0:W-:Y:S02]  /*a980*/  REDG.E.ADD.F32.FTZ.RN.STRONG.GPU desc[UR34][R64.64+0x1e00], R153 ;  /* 0x001e0099400079a6 */ /* 0x0081e4000c12f322 */
.L_x_6882:
[----:B------:R-:W-:Y:S05]  /*a990*/  BSYNC.RECONVERGENT B0 ;  /* 0x0000000000007941 */ /* 0x000fea0003800200 */
.L_x_6881:
[----:B------:R-:W-:Y:S01]  /*a9a0*/  FADD.FTZ R60, R60, R63 ;  /* 0x0000003f3c3c7221 */ /* 0x000fe20000010000 */
[----:B------:R-:W-:Y:S01]  /*a9b0*/  BSSY.RECONVERGENT B0, `(.L_x_6883) ;  /* 0x0000004000007945 */ /* 0x000fe20003800200 */
[----:B------:R1:W0:Y:S03]  /*a9c0*/  LDS R63, [R161+0x4000] ;  /* 0x00400000a13f7984 */ /* 0x0002260000000800 */
[----:B------:R-:W-:Y:S05]  /*a9d0*/  @!P5 BRA `(.L_x_6884) ;  /* 0x000000000004d947 */ /* 0x000fea0003800000 */
[----:B0-----:R0:W-:Y:S02]  /*a9e0*/  REDG.E.ADD.F32.FTZ.RN.STRONG.GPU desc[UR34][R64.64+0x1f00], R63 ;  /* 0x001f003f400079a6 */ /* 0x0011e4000c12f322 */
.L_x_6884:
[----:B------:R-:W-:Y:S05]  /*a9f0*/  BSYNC.RECONVERGENT B0 ;  /* 0x0000000000007941 */ /* 0x000fea0003800200 */
.L_x_6883:
[----:B------:R-:W-:Y:S01]  /*aa00*/  FADD.FTZ R61, R61, R66 ;  /* 0x000000423d3d7221 */ /* 0x000fe20000010000 */
[C---:B------:R-:W-:Y:S01]  /*aa10*/  FFMA.FTZ R62, R4.reuse, R157, R67 ;  /* 0x0000009d043e7223 */ /* 0x040fe20000010043 */
[----:B0-----:R-:W-:Y:S01]  /*aa20*/  FFMA.FTZ R63, -R4, R173, R158 ;  /* 0x000000ad043f7223 */ /* 0x001fe2000001019e */
[----:B------:R-:W0:Y:S01]  /*aa30*/  SHFL.DOWN PT, R65, R60, 0x1, 0x1f ;  /* 0x08201f003c417f89 */ /* 0x000e2200000e0000 */
[----:B------:R-:W-:Y:S01]  /*aa40*/  ISETP.GT.AND P2, PT, R107, 0x1e, PT ;  /* 0x0000001e6b00780c */ /* 0x000fe20003f44270 */
[----:B------:R-:W-:Y:S01]  /*aa50*/  FMUL.FTZ R135, R135, R68 ;  /* 0x0000004487877220 */ /* 0x000fe20000410000 */
[----:B------:R-:W-:Y:S01]  /*aa60*/  FADD.FTZ R40, R117, R40 ;  /* 0x0000002875287221 */ /* 0x000fe20000010000 */
[----:B------:R-:W5:Y:S01]  /*aa70*/  SHFL.DOWN PT, R64, R61, 0x1, 0x1f ;  /* 0x08201f003d407f89 */ /* 0x000f6200000e0000 */
[----:B------:R-:W-:Y:S01]  /*aa80*/  FMUL.FTZ R235, R235, R130 ;  /* 0x00000082ebeb7220 */ /* 0x000fe20000410000 */
[----:B------:R-:W-:Y:S01]  /*aa90*/  FFMA.FTZ R121, R238, R121, R135 ;  /* 0x00000079ee797223 */ /* 0x000fe20000010087 */
[----:B------:R-:W-:Y:S01]  /*aaa0*/  FMUL.FTZ R164, R233, R164 ;  /* 0x000000a4e9a47220 */ /* 0x000fe20000410000 */
[----:B------:R-:W1:Y:S01]  /*aab0*/  SHFL.DOWN PT, R67, R62, 0x1, 0x1f ;  /* 0x08201f003e437f89 */ /* 0x000e6200000e0000 */
[----:B------:R-:W-:Y:S01]  /*aac0*/  FFMA.FTZ R230, R230, R123, R235 ;  /* 0x0000007be6e67223 */ /* 0x000fe200000100eb */
[----:B------:R-:W-:Y:S01]  /*aad0*/  FADD.FTZ R43, R115, R43 ;  /* 0x0000002b732b7221 */ /* 0x000fe20000010000 */
[----:B------:R-:W-:Y:S01]  /*aae0*/  FFMA.FTZ R132, R209, R132, R164 ;  /* 0x00000084d1847223 */ /* 0x000fe200000100a4 */
[----:B------:R-:W2:Y:S01]  /*aaf0*/  SHFL.DOWN PT, R66, R63, 0x1, 0x1f ;  /* 0x08201f003f427f89 */ /* 0x000ea200000e0000 */
        /* <DEDUP_REMOVED lines=11> */
[----:B0-----:R-:W-:Y:S01]  /*abb0*/  @!P2 FADD.FTZ R60, R60, R65 ;  /* 0x000000413c3ca221 */ /* 0x001fe20000010000 */
[----:B------:R-:W-:Y:S01]  /*abc0*/  FFMA.FTZ R65, R81, R208, R230 ;  /* 0x000000d051417223 */ /* 0x000fe200000100e6 */
[----:B------:R-:W-:Y:S01]  /*abd0*/  FFMA.FTZ R127, R127, R142, R162 ;  /* 0x0000008e7f7f7223 */ /* 0x000fe200000100a2 */
[----:B------:R-:W-:Y:S01]  /*abe0*/  FFMA.FTZ R194, R194, R143, R217 ;  /* 0x0000008fc2c27223 */ /* 0x000fe200000100d9 */
[----:B-----5:R-:W-:Y:S01]  /*abf0*/  @!P2 FADD.FTZ R61, R61, R64 ;  /* 0x000000403d3da221 */ /* 0x020fe20000010000 */
[----:B------:R-:W-:Y:S01]  /*ac00*/  FFMA.FTZ R64, R80, R231, R121 ;  /* 0x000000e750407223 */ /* 0x000fe20000010079 */
[----:B------:R-:W-:Y:S01]  /*ac10*/  FADD.FTZ R78, R65, R78 ;  /* 0x0000004e414e7221 */ /* 0x000fe20000010000 */
[----:B------:R-:W-:Y:S01]  /*ac20*/  FFMA.FTZ R65, R83, R206, R132 ;  /* 0x000000ce53417223 */ /* 0x000fe20000010084 */
[----:B-1----:R-:W-:Y:S01]  /*ac30*/  @!P2 FADD.FTZ R62, R62, R67 ;  /* 0x000000433e3ea221 */ /* 0x002fe20000010000 */
[----:B------:R-:W-:Y:S01]  /*ac40*/  FADD.FTZ R79, R64, R79 ;  /* 0x0000004f404f7221 */ /* 0x000fe20000010000 */
[----:B------:R-:W0:Y:S01]  /*ac50*/  SHFL.DOWN PT, R67, R60, 0x2, 0x1f ;  /* 0x08401f003c437f89 */ /* 0x000e2200000e0000 */
[----:B------:R-:W-:Y:S01]  /*ac60*/  FADD.FTZ R76, R65, R76 ;  /* 0x0000004c414c7221 */ /* 0x000fe20000010000 */
[----:B--2---:R-:W-:Y:S01]  /*ac70*/  @!P2 FADD.FTZ R63, R63, R66 ;  /* 0x000000423f3fa221 */ /* 0x004fe20000010000 */
[----:B------:R-:W-:Y:S01]  /*ac80*/  ISETP.GT.AND P2, PT, R107, 0x1d, PT ;  /* 0x0000001d6b00780c */ /* 0x000fe20003f44270 */
[----:B------:R-:W1:Y:S01]  /*ac90*/  SHFL.DOWN PT, R66, R61, 0x2, 0x1f ;  /* 0x08401f003d427f89 */ /* 0x000e6200000e0000 */
[----:B------:R-:W-:Y:S01]  /*aca0*/  FFMA.FTZ R64, R82, R207, R229 ;  /* 0x000000cf52407223 */ /* 0x000fe200000100e5 */
[----:B------:R-:W-:Y:S01]  /*acb0*/  FFMA.FTZ R65, R85, R204, R126 ;  /* 0x000000cc55417223 */ /* 0x000fe2000001007e */
[----:B------:R-:W-:Y:S01]  /*acc0*/  FMUL.FTZ R221, R221, R146 ;  /* 0x00000092dddd7220 */ /* 0x000fe20000410000 */
[----:B------:R-:W2:Y:S01]  /*acd0*/  SHFL.DOWN PT, R121, R62, 0x2, 0x1f ;  /* 0x08401f003e797f89 */ /* 0x000ea200000e0000 */
[----:B------:R-:W-:Y:S01]  /*ace0*/  FADD.FTZ R77, R64, R77 ;  /* 0x0000004d404d7221 */ /* 0x000fe20000010000 */
[----:B------:R-:W-:Y:S01]  /*acf0*/  FADD.FTZ R74, R65, R74 ;  /* 0x0000004a414a7221 */ /* 0x000fe20000010000 */
[----:B------:R-:W-:Y:S01]  /*ad00*/  FFMA.FTZ R64, R84, R205, R133 ;  /* 0x000000cd54407223 */ /* 0x000fe20000010085 */
[----:B------:R-:W5:Y:S01]  /*ad10*/  SHFL.DOWN PT, R68, R63, 0x2, 0x1f ;  /* 0x08401f003f447f89 */ /* 0x000f6200000e0000 */
[----:B------:R-:W-:Y:S01]  /*ad20*/  FFMA.FTZ R65, R87, R202, R192 ;  /* 0x000000ca57417223 */ /* 0x000fe200000100c0 */
[----:B------:R-:W-:Y:S01]  /*ad30*/  ISETP.GT.AND P3, PT, R107, 0xf, PT ;  /* 0x0000000f6b00780c */ /* 0x000fe20003f64270 */
[----:B------:R-:W-:Y:S01]  /*ad40*/  FADD.FTZ R75, R64, R75 ;  /* 0x0000004b404b7221 */ /* 0x000fe20000010000 */
[----:B------:R-:W-:Y:S01]  /*ad50*/  FFMA.FTZ R64, R86, R203, R127 ;  /* 0x000000cb56407223 */ /* 0x000fe2000001007f */
[----:B------:R-:W-:Y:S01]  /*ad60*/  FADD.FTZ R72, R65, R72 ;  /* 0x0000004841487221 */ /* 0x000fe20000010000 */
[----:B------:R-:W-:Y:S01]  /*ad70*/  FFMA.FTZ R65, R89, R228, R194 ;  /* 0x000000e459417223 */ /* 0x000fe200000100c2 */
[----:B------:R-:W-:Y:S01]  /*ad80*/  FFMA.FTZ R193, R193, R136, R144 ;  /* 0x00000088c1c17223 */ /* 0x000fe20000010090 */
[----:B------:R-:W-:Y:S01]  /*ad90*/  FFMA.FTZ R196, R196, R141, R221 ;  /* 0x0000008dc4c47223 */ /* 0x000fe200000100dd */
[----:B------:R-:W-:Y:S01]  /*ada0*/  FMUL.FTZ R148, R219, R148 ;  /* 0x00000094db947220 */ /* 0x000fe20000410000 */
[----:B------:R-:W-:Y:S01]  /*adb0*/  FADD.FTZ R73, R64, R73 ;  /* 0x0000004940497221 */ /* 0x000fe20000010000 */
[----:B------:R-:W-:Y:S01]  /*adc0*/  FADD.FTZ R58, R65, R58 ;  /* 0x0000003a413a7221 */ /* 0x000fe20000010000 */
[----:B0-----:R-:W-:Y:S01]  /*add0*/  @!P2 FADD.FTZ R60, R60, R67 ;  /* 0x000000433c3ca221 */ /* 0x001fe20000010000 */
[----:B------:R-:W-:Y:S01]  /*ade0*/  FFMA.FTZ R64, R88, R201, R193 ;  /* 0x000000c958407223 */ /* 0x000fe200000100c1 */
[----:B------:R-:W-:Y:S01]  /*adf0*/  FFMA.FTZ R65, R91, R70, R196 ;  /* 0x000000465b417223 */ /* 0x000fe200000100c4 */
[----:B------:R-:W-:Y:S01]  /*ae00*/  FFMA.FTZ R195, R195, R138, R148 ;  /* 0x0000008ac3c37223 */ /* 0x000fe20000010094 */
[----:B-1----:R-:W-:Y:S01]  /*ae10*/  @!P2 FADD.FTZ R61, R61, R66 ;  /* 0x000000423d3da221 */ /* 0x002fe20000010000 */
[----:B------:R-:W0:Y:S01]  /*ae20*/  SHFL.DOWN PT, R67, R60, 0x4, 0x1f ;  /* 0x08801f003c437f89 */ /* 0x000e2200000e0000 */
[----:B------:R-:W-:Y:S01]  /*ae30*/  FADD.FTZ R59, R64, R59 ;  /* 0x0000003b403b7221 */ /* 0x000fe20000010000 */
[----:B------:R-:W-:Y:S01]  /*ae40*/  FFMA.FTZ R64, R90, R225, R195 ;  /* 0x000000e15a407223 */ /* 0x000fe200000100c3 */
[----:B--2---:R-:W-:Y:S01]  /*ae50*/  @!P2 FADD.FTZ R62, R62, R121 ;  /* 0x000000793e3ea221 */ /* 0x004fe20000010000 */
[----:B------:R-:W1:Y:S01]  /*ae60*/  SHFL.DOWN PT, R66, R61, 0x4, 0x1f ;  /* 0x08801f003d427f89 */ /* 0x000e6200000e0000 */
[----:B------:R-:W-:Y:S01]  /*ae70*/  FMUL.FTZ R222, R222, R151 ;  /* 0x00000097dede7220 */ /* 0x000fe20000410000 */
[----:B------:R-:W-:Y:S01]  /*ae80*/  FADD.FTZ R56, R65, R56 ;  /* 0x0000003841387221 */ /* 0x000fe20000010000 */
[----:B-----5:R-:W-:Y:S01]  /*ae90*/  @!P2 FADD.FTZ R63, R63, R68 ;  /* 0x000000443f3fa221 */ /* 0x020fe20000010000 */
[----:B------:R-:W2:Y:S01]  /*aea0*/  SHFL.DOWN PT, R117, R62, 0x4, 0x1f ;  /* 0x08801f003e757f89 */ /* 0x000ea200000e0000 */
        /* <DEDUP_REMOVED lines=17> */
[----:B-1----:R-:W-:-:S03]  /*afc0*/  @!P2 FADD.FTZ R61, R61, R66 ;  /* 0x000000423d3da221 */ /* 0x002fc60000010000 */
        /* <DEDUP_REMOVED lines=24> */
.L_x_6886:
[----:B------:R-:W-:Y:S05]  /*b150*/  BSYNC.RECONVERGENT B0 ;  /* 0x0000000000007941 */ /* 0x000fea0003800200 */
.L_x_6885:
        /* <DEDUP_REMOVED lines=10> */
[----:B-1----:R-:W-:Y:S01]  /*b200*/  FFMA.FTZ R65, R95, R212, R200 ;  /* 0x000000d45f417223 */ /* 0x002fe200000100c8 */
        /* <DEDUP_REMOVED lines=10> */
[----:B--2---:R-:W0:Y:S01]  /*b2b0*/  LDS.128 R64, [UR28+0x4220] ;  /* 0x0042201cff407984 */ /* 0x004e220008000c00 */
[----:B------:R-:W-:-:S04]  /*b2c0*/  ULEA UR36, UR8, UR28, 0x3 ;  /* 0x0000001c08247291 */ /* 0x000fc8000f8e18ff */
[----:B------:R-:W-:-:S13]  /*b2d0*/  PLOP3.LUT P0, PT, PT, PT, UP0, 0x80, 0x8 ;  /* 0x000000000008781c */ /* 0x000fda0003f0f008 */
[----:B------:R-:W1:Y:S04]  /*b2e0*/  @P0 LDS.64 R68, [UR36+0x7460] ;  /* 0x00746024ff440984 */ /* 0x000e680008000a00 */
[----:B------:R-:W2:Y:S01]  /*b2f0*/  @P0 LDS.64 R70, [UR36+0x6c60] ;  /* 0x006c6024ff460984 */ /* 0x000ea20008000a00 */
        /* <DEDUP_REMOVED lines=8> */
[----:B------:R0:W-:Y:S04]  /*b380*/  STS.64 [UR36+0x7460], R62 ;  /* 0x0074603eff007988 */ /* 0x0001e80008000a24 */
[----:B------:R0:W-:Y:S02]  /*b390*/  STS.64 [UR36+0x6c60], R60 ;  /* 0x006c603cff007988 */ /* 0x0001e40008000a24 */
.L_x_6888:
[----:B------:R-:W-:Y:S05]  /*b3a0*/  BSYNC.RECONVERGENT B0 ;  /* 0x0000000000007941 */ /* 0x000fea0003800200 */
.L_x_6887:
[----:B------:R-:W-:-:S04]  /*b3b0*/  UIADD3 UR8, UPT, UPT, UR8, 0x1, URZ ;  /* 0x0000000108087890 */ /* 0x000fc8000fffe0ff */
[----:B------:R-:W-:-:S09]  /*b3c0*/  UISETP.GE.AND UP0, UPT, UR8, UR47, UPT ;  /* 0x0000002f0800728c */ /* 0x000fd2000bf06270 */
[----:B------:R-:W-:Y:S05]  /*b3d0*/  BRA.U !UP0, `(.L_x_6889) ;  /* 0xffffff71086c7547 */ /* 0x000fea000b83ffff */
.L_x_6791:
[----:B------:R-:W5:Y:S01]  /*b3e0*/  LDL.LU R68, [R1+0xc] ;  /* 0x00000c0001447983 */ /* 0x000f620000300800 */
[----:B------:R-:W-:Y:S01]  /*b3f0*/  BAR.SYNC.DEFER_BLOCKING 0x0 ;  /* 0x0000000000007b1d */ /* 0x000fe20000010000 */
[----:B------:R-:W-:Y:S01]  /*b400*/  ULEA UR12, UR15, 0xfffffc00, 0xa ;  /* 0xfffffc000f0c7891 */ /* 0x000fe2000f8e50ff */
[----:B------:R-:W-:-:S06]  /*b410*/  ISETP.NE.AND P0, PT, R190, RZ, PT ;  /* 0x000000ffbe00720c */ /* 0x000fcc0003f05270 */
[----:B------:R-:W1:Y:S01]  /*b420*/  S2UR UR29, SR_CTAID.X ;  /* 0x00000000001d79c3 */ /* 0x000e620000002500 */
[----:B------:R-:W1:Y:S01]  /*b430*/  LDCU.64 UR24, c[0x0][0x4f8] ;  /* 0x00009f00ff1877ac */ /* 0x000e620008000a00 */
[----:B--2---:R-:W2:Y:S01]  /*b440*/  LDL.LU R66, [R1+0x8] ;  /* 0x0000080001427983 */ /* 0x004ea20000300800 */
[----:B------:R-:W3:Y:S03]  /*b450*/  LDCU.64 UR26, c[0x0][0x500] ;  /* 0x0000a000ff1a77ac */ /* 0x000ee60008000a00 */
[----:B------:R-:W4:Y:S02]  /*b460*/  LDL.LU R64, [R1+0x4] ;  /* 0x0000040001407983 */ /* 0x000f240000300800 */
[----:B------:R-:W3:Y:S01]  /*b470*/  S2UR UR8, SR_CTAID.Y ;  /* 0x00000000000879c3 */ /* 0x000ee20000002600 */
[----:B------:R-:W3:Y:S01]  /*b480*/  LDCU.64 UR30, c[0x0][0x550] ;  /* 0x0000aa00ff1e77ac */ /* 0x000ee20008000a00 */
[----:B0-----:R-:W4:Y:S04]  /*b490*/  LDL.LU R62, [R1] ;  /* 0x00000000013e7983 */ /* 0x001f280000300800 */
[----:B------:R-:W4:Y:S01]  /*b4a0*/  LDL.LU R60, [R1+0x10] ;  /* 0x00001000013c7983 */ /* 0x000f220000300800 */
[----:B------:R-:W-:Y:S01]  /*b4b0*/  UIADD3 UR33, UPT, UPT, -UR12, UR33, URZ ;  /* 0x000000210c217290 */ /* 0x000fe2000fffe1ff */
[C---:B------:R-:W-:Y:S01]  /*b4c0*/  LOP3.LUT R0, R190.reuse, 0x1f, RZ, 0xc0, !PT ;  /* 0x0000001fbe007812 */ /* 0x040fe200078ec0ff */
[----:B------:R-:W-:Y:S01]  /*b4d0*/  USHF.R.S32.HI UR13, URZ, 0x1f, UR12 ;  /* 0x0000001fff0d7899 */ /* 0x000fe2000801140c */
[----:B------:R0:W-:Y:S01]  /*b4e0*/  STS [R96], R51 ;  /* 0x0000003360007388 */ /* 0x0001e20000000800 */
[C---:B------:R-:W-:Y:S01]  /*b4f0*/  LOP3.LUT R3, R190.reuse, 0x3e0, RZ, 0xc0, !PT ;  /* 0x000003e0be037812 */ /* 0x040fe200078ec0ff */
[----:B------:R-:W-:Y:S01]  /*b500*/  UIADD3 UR23, UP0, UPT, UR23, -0x2000, URZ ;  /* 0xffffe00017177890 */ /* 0x000fe2000ff1e0ff */
[----:B------:R-:W-:Y:S01]  /*b510*/  MOV R12, UR33 ;  /* 0x00000021000c7c02 */ /* 0x000fe20008000f00 */
[----:B------:R-:W-:Y:S01]  /*b520*/  STS [R96+0x4], R50 ;  /* 0x0000043260007388 */ /* 0x000fe20000000800 */
[----:B------:R-:W-:Y:S01]  /*b530*/  SHF.L.U32 R7, R190, 0x4, RZ ;  /* 0x00000004be077819 */ /* 0x000fe200000006ff */
[----:B-1----:R-:W-:Y:S01]  /*b540*/  UIMAD.WIDE.U32 UR10, UR29, UR24, UR12 ;  /* 0x000000181d0a72a5 */ /* 0x002fe2000f8e000c */
[----:B------:R-:W-:Y:S01]  /*b550*/  LEA R10, R3, R0, 0x4 ;  /* 0x00000000030a7211 */ /* 0x000fe200078e20ff */
[----:B------:R1:W-:Y:S01]  /*b560*/  STS [R96+0x8], R49 ;  /* 0x0000083160007388 */ /* 0x0003e20000000800 */
[----:B------:R-:W-:Y:S01]  /*b570*/  LOP3.LUT R7, R0, 0x3e00, R7, 0xf8, !PT ;  /* 0x00003e0000077812 */ /* 0x000fe200078ef807 */
[----:B------:R-:W-:Y:S01]  /*b580*/  UIMAD UR11, UR29, UR25, UR11 ;  /* 0x000000191d0b72a4 */ /* 0x000fe2000f8e020b */
[C---:B0-----:R-:W-:Y:S01]  /*b590*/  IADD3 R51, PT, PT, R10.reuse, 0xc0, RZ ;  /* 0x000000c00a337810 */ /* 0x041fe20007ffe0ff */
[----:B------:R-:W-:Y:S01]  /*b5a0*/  STS [R96+0xc], R48 ;  /* 0x00000c3060007388 */ /* 0x000fe20000000800 */
[C---:B------:R-:W-:Y:S01]  /*b5b0*/  IADD3 R61, PT, PT, R10.reuse, 0xe0, RZ ;  /* 0x000000e00a3d7810 */ /* 0x040fe20007ffe0ff */
[----:B---3--:R-:W-:Y:S01]  /*b5c0*/  UIMAD UR24, UR8, UR27, URZ ;  /* 0x0000001b081872a4 */ /* 0x008fe2000f8e02ff */
[C---:B------:R-:W-:Y:S01]  /*b5d0*/  IADD3 R63, PT, PT, R10.reuse, 0x100, RZ ;  /* 0x000001000a3f7810 */ /* 0x040fe20007ffe0ff */
[----:B------:R0:W-:Y:S01]  /*b5e0*/  STS [R96+0x10], R47 ;  /* 0x0000102f60007388 */ /* 0x0001e20000000800 */
[----:B------:R-:W-:Y:S01]  /*b5f0*/  UIMAD.WIDE.U32 UR10, UR8, UR26, UR10 ;  /* 0x0000001a080a72a5 */ /* 0x000fe2000f8e000a */
[----:B-1----:R-:W-:Y:S01]  /*b600*/  IADD3 R49, PT, PT, R10, 0xa0, RZ ;  /* 0x000000a00a317810 */ /* 0x002fe20007ffe0ff */
[----:B------:R-:W1:Y:S01]  /*b610*/  LDCU.64 UR26, c[0x0][0x560] ;  /* 0x0000ac00ff1a77ac */ /* 0x000e620008000a00 */
[----:B------:R-:W-:Y:S01]  /*b620*/  STS [R96+0x14], R46 ;  /* 0x0000142e60007388 */ /* 0x000fe20000000800 */
[----:B------:R-:W-:-:S02]  /*b630*/  MOV R8, UR24 ;  /* 0x0000001800087c02 */ /* 0x000fc40008000f00 */
[----:B------:R-:W-:Y:S01]  /*b640*/  IADD3 R5, P5, PT, R7, UR10, RZ ;  /* 0x0000000a07057c10 */ /* 0x000fe2000ffbe0ff */
[----:B------:R3:W-:Y:S01]  /*b650*/  STS [R96+0x18], R45 ;  /* 0x0000182d60007388 */ /* 0x0007e20000000800 */
[----:B------:R-:W-:Y:S01]  /*b660*/  IADD3 R65, PT, PT, R10, 0x120, RZ ;  /* 0x000001200a417810 */ /* 0x000fe20007ffe0ff */
[----:B------:R-:W1:Y:S01]  /*b670*/  LDCU.64 UR24, c[0x0][0x520] ;  /* 0x0000a400ff1877ac */ /* 0x000e620008000a00 */
[----:B------:R-:W-:Y:S01]  /*b680*/  IADD3.X R8, PT, PT, R8, UR11, RZ, P5, !PT ;  /* 0x0000000b08087c10 */ /* 0x000fe2000affe4ff */
[----:B------:R-:W-:Y:S01]  /*b690*/  STS [R96+0x1c], R44 ;  /* 0x00001c2c60007388 */ /* 0x000fe20000000800 */
[C---:B------:R-:W-:Y:S01]  /*b6a0*/  LEA R4, P5, R5.reuse, UR30, 0x2 ;  /* 0x0000001e05047c11 */ /* 0x040fe2000f8a10ff */
[----:B------:R-:W1:Y:S01]  /*b6b0*/  LDCU.64 UR10, c[0x0][0x518] ;  /* 0x0000a300ff0a77ac */ /* 0x000e620008000a00 */
[C---:B0-----:R-:W-:Y:S01]  /*b6c0*/  IADD3 R47, PT, PT, R10.reuse, 0x80, RZ ;  /* 0x000000800a2f7810 */ /* 0x041fe20007ffe0ff */
[----:B------:R0:W-:Y:S01]  /*b6d0*/  STS [R96+0x20], R43 ;  /* 0x0000202b60007388 */ /* 0x0001e20000000800 */
[----:B------:R-:W-:Y:S01]  /*b6e0*/  LEA.HI.X R5, R5, UR31, R8, 0x2, P5 ;  /* 0x0000001f05057c11 */ /* 0x000fe2000a8f1408 */
[----:B------:R-:W-:Y:S01]  /*b6f0*/  UIADD3.X UR22, UPT, UPT, UR22, -0x1, URZ, UP0, !UPT ;  /* 0xffffffff16167890 */ /* 0x000fe200087fe4ff */
[C---:B---3--:R-:W-:Y:S01]  /*b700*/  IADD3 R45, PT, PT, R10.reuse, 0x60, RZ ;  /* 0x000000600a2d7810 */ /* 0x048fe20007ffe0ff */
[----:B------:R-:W-:Y:S01]  /*b710*/  STS [R96+0x24], R42 ;  /* 0x0000242a60007388 */ /* 0x000fe20000000800 */
[C---:B------:R-:W-:Y:S01]  /*b720*/  IADD3 R67, PT, PT, R10.reuse, 0x140, RZ ;  /* 0x000001400a437810 */ /* 0x040fe20007ffe0ff */
[----:B------:R-:W-:Y:S01]  /*b730*/  UISETP.GT.AND UP0, UPT, UR15, 0x1, UPT ;  /* 0x000000010f00788c */ /* 0x000fe2000bf04270 */
[C---:B------:R-:W-:Y:S01]  /*b740*/  IADD3 R69, PT, PT, R10.reuse, 0x160, RZ ;  /* 0x000001600a457810 */ /* 0x040fe20007ffe0ff */
[----:B------:R3:W-:Y:S01]  /*b750*/  STS [R96+0x28], R41 ;  /* 0x0000282960007388 */ /* 0x0007e20000000800 */
[C---:B------:R-:W-:Y:S01]  /*b760*/  IADD3 R71, PT, PT, R10.reuse, 0x180, RZ ;  /* 0x000001800a477810 */ /* 0x040fe20007ffe0ff */
[----:B------:R-:W-:Y:S01]  /*b770*/  UIADD3 UR16, UP1, UPT, UR16, -0x1000, URZ ;  /* 0xfffff00010107890 */ /* 0x000fe2000ff3e0ff */
[C---:B0-----:R-:W-:Y:S01]  /*b780*/  IADD3 R43, PT, PT, R10.reuse, 0x40, RZ ;  /* 0x000000400a2b7810 */ /* 0x041fe20007ffe0ff */
[----:B------:R-:W-:Y:S01]  /*b790*/  STS [R96+0x2c], R40 ;  /* 0x00002c2860007388 */ /* 0x000fe20000000800 */
[C---:B------:R-:W-:Y:S01]  /*b7a0*/  IADD3 R81, PT, PT, R10.reuse, 0x1a0, RZ ;  /* 0x000001a00a517810 */ /* 0x040fe20007ffe0ff */
[----:B------:R-:W-:Y:S01]  /*b7b0*/  UIADD3 UR18, UP2, UPT, UR18, -0x1000, URZ ;  /* 0xfffff00012127890 */ /* 0x000fe2000ff5e0ff */
[C---:B------:R-:W-:Y:S01]  /*b7c0*/  IADD3 R83, PT, PT, R10.reuse, 0x1c0, RZ ;  /* 0x000001c00a537810 */ /* 0x040fe20007ffe0ff */
[----:B------:R-:W-:Y:S01]  /*b7d0*/  STS [R96+0x30], R39 ;  /* 0x0000302760007388 */ /* 0x000fe20000000800 */
[C---:B------:R-:W-:Y:S01]  /*b7e0*/  IADD3 R85, PT, PT, R10.reuse, 0x1e0, RZ ;  /* 0x000001e00a557810 */ /* 0x040fe20007ffe0ff */
[----:B-1----:R-:W-:Y:S01]  /*b7f0*/  UIMAD.WIDE.U32 UR12, UR29, UR10, UR12 ;  /* 0x0000000a1d0c72a5 */ /* 0x002fe2000f8e000c */
[----:B---3--:R-:W-:Y:S01]  /*b800*/  IADD3 R41, PT, PT, R10, 0x20, RZ ;  /* 0x000000200a297810 */ /* 0x008fe20007ffe0ff */
[----:B------:R-:W-:Y:S01]  /*b810*/  STS [R96+0x34], R38 ;  /* 0x0000342660007388 */ /* 0x000fe20000000800 */
[----:B------:R-:W-:-:S02]  /*b820*/  UIADD3 UR20, UP3, UPT, UR20, -0x1000, URZ ;  /* 0xfffff00014147890 */ /* 0x000fc4000ff7e0ff */
[----:B------:R-:W-:Y:S01]  /*b830*/  UIMAD UR11, UR29, UR11, UR13 ;  /* 0x0000000b1d0b72a4 */ /* 0x000fe2000f8e020d */
[----:B------:R-:W-:Y:S01]  /*b840*/  STS [R96+0x38], R37 ;  /* 0x0000382560007388 */ /* 0x000fe20000000800 */
[----:B------:R-:W-:Y:S01]  /*b850*/  UMOV UR10, UR12 ;  /* 0x0000000c000a7c82 */ /* 0x000fe20008000000 */
[----:B------:R-:W-:Y:S02]  /*b860*/  UIADD3.X UR17, UPT, UPT, UR17, -0x1, URZ, UP1, !UPT ;  /* 0xffffffff11117890 */ /* 0x000fe40008ffe4ff */
[----:B------:R-:W-:Y:S01]  /*b870*/  STS [R96+0x3c], R36 ;  /* 0x00003c2460007388 */ /* 0x000fe20000000800 */
[----:B------:R-:W-:-:S03]  /*b880*/  NOP ;  /* 0x0000000000007918 */ /* 0x000fc60000000000 */
[----:B------:R-:W-:Y:S01]  /*b890*/  LDS R17, [R249+0x200] ;  /* 0x00020000f9117984 */ /* 0x000fe20000000800 */
[----:B------:R-:W-:Y:S02]  /*b8a0*/  UIMAD.WIDE.U32 UR10, UR8, UR24, UR10 ;  /* 0x00000018080a72a5 */ /* 0x000fe4000f8e000a */
[----:B------:R-:W-:Y:S01]  /*b8b0*/  UIADD3.X UR19, UPT, UPT, UR19, -0x1, URZ, UP2, !UPT ;  /* 0xffffffff13137890 */ /* 0x000fe200097fe4ff */
[----:B------:R-:W-:Y:S01]  /*b8c0*/  LDS R19, [R237+0x280] ;  /* 0x00028000ed137984 */ /* 0x000fe20000000800 */
[----:B------:R-:W-:Y:S02]  /*b8d0*/  UIMAD UR11, UR8, UR25, UR11 ;  /* 0x00000019080b72a4 */ /* 0x000fe4000f8e020b */
[----:B------:R-:W-:Y:S01]  /*b8e0*/  UIADD3.X UR21, UPT, UPT, UR21, -0x1, URZ, UP3, !UPT ;  /* 0xffffffff15157890 */ /* 0x000fe20009ffe4ff */
        /* <DEDUP_REMOVED lines=10> */
[----:B-----5:R-:W-:Y:S04]  /*b990*/  LDS R9, [R68] ;  /* 0x0000000044097984 */ /* 0x020fe80000000800 */
[----:B--2---:R-:W-:Y:S04]  /*b9a0*/  LDS R11, [R66+0x80] ;  /* 0x00008000420b7984 */ /* 0x004fe80000000800 */
[----:B----4-:R-:W-:Y:S04]  /*b9b0*/  LDS R13, [R64+0x100] ;  /* 0x00010000400d7984 */ /* 0x010fe80000000800 */
        /* <DEDUP_REMOVED lines=129> */
.L_x_6790:
        /* <DEDUP_REMOVED lines=39> */
[----:B0-----:R-:W-:Y:S01]  /*c440*/  MOV R3, UR5 ;  /* 0x0000000500037c02 */ /* 0x001fe20008000f00 */
[----:B-1----:R-:W-:-:S05]  /*c450*/  FADD.FTZ R5, R4, R5 ;  /* 0x0000000504057221 */ /* 0x002fca0000010000 */
[----:B------:R1:W-:Y:S02]  /*c460*/  REDG.E.ADD.F32.FTZ.RN.STRONG.GPU desc[UR34][R2.64], R5 ;  /* 0x00000005020079a6 */ /* 0x0003e4000c12f322 */
.L_x_6892:
[----:B------:R-:W-:Y:S05]  /*c470*/  BSYNC.RECONVERGENT B0 ;  /* 0x0000000000007941 */ /* 0x000fea0003800200 */
.L_x_6891:
        /* <DEDUP_REMOVED lines=40> */
.L_x_6894:
[----:B------:R-:W-:Y:S05]  /*c700*/  BSYNC.RECONVERGENT B0 ;  /* 0x0000000000007941 */ /* 0x000fea0003800200 */
.L_x_6893:
        /* <DEDUP_REMOVED lines=15> */
.L_x_6896:
        /* <DEDUP_REMOVED lines=32> */
.L_x_6895:
[----:B------:R-:W-:Y:S05]  /*ca00*/  EXIT ;  /* 0x000000000000794d */ /* 0x000fea0003800000 */
.L_x_6796:
[----:B------:R-:W-:Y:S01]  /*ca10*/  HFMA2 R200, -RZ, RZ, 0, 5.9604644775390625e-08 ;  /* 0x00000001ffc87431 */ /* 0x000fe200000001ff */
[----:B------:R-:W-:Y:S02]  /*ca20*/  MOV R198, R192 ;  /* 0x000000c000c67202 */ /* 0x000fe40000000f00 */
[----:B------:R-:W-:Y:S02]  /*ca30*/  MOV R201, RZ ;  /* 0x000000ff00c97202 */ /* 0x000fe40000000f00 */
[----:B------:R-:W-:-:S07]  /*ca40*/  MOV R71, 0xffffffff ;  /* 0xffffffff00477802 */ /* 0x000fce0000000f00 */
[----:B01---5:R-:W-:Y:S05]  /*ca50*/  WARPSYNC.COLLECTIVE R71, `(.L_x_6897) ;  /* 0x0000000047087348 */ /* 0x023fea0003c00000 */
[----:B------:R2:W3:Y:S02]  /*ca60*/  SHFL.UP P6, R196, R198, R200, R201 ;  /* 0x040000c8c6c47389 */ /* 0x0004e400000c00c9 */
[----:B0123-5:R-:W-:Y:S05]  /*ca70*/  ENDCOLLECTIVE ;  /* 0x000000000000791b */ /* 0x02ffea0003800000 */
.L_x_6897:
[----:B------:R-:W-:Y:S02]  /*ca80*/  MOV R198, R193 ;  /* 0x000000c100c67202 */ /* 0x000fe40000000f00 */
[----:B------:R-:W-:-:S07]  /*ca90*/  MOV R68, R196 ;  /* 0x000000c400447202 */ /* 0x000fce0000000f00 */
[----:B------:R-:W-:Y:S05]  /*caa0*/  WARPSYNC.COLLECTIVE R71, `(.L_x_6898) ;  /* 0x0000000047087348 */ /* 0x000fea0003c00000 */
[----:B------:R0:W1:Y:S02]  /*cab0*/  SHFL.UP P6, R196, R198, R200, R201 ;  /* 0x040000c8c6c47389 */ /* 0x00006400000c00c9 */
[----:B01----:R-:W-:Y:S05]  /*cac0*/  ENDCOLLECTIVE ;  /* 0x000000000000791b */ /* 0x003fea0003800000 */
.L_x_6898:
[----:B------:R-:W-:Y:S02]  /*cad0*/  MOV R198, R194 ;  /* 0x000000c200c67202 */ /* 0x000fe40000000f00 */
[----:B------:R-:W-:-:S07]  /*cae0*/  MOV R69, R196 ;  /* 0x000000c400457202 */ /* 0x000fce0000000f00 */
[----:B------:R-:W-:Y:S05]  /*caf0*/  WARPSYNC.COLLECTIVE R71, `(.L_x_6899) ;  /* 0x0000000047087348 */ /* 0x000fea0003c00000 */
[----:B------:R0:W1:Y:S02]  /*cb00*/  SHFL.UP P6, R196, R198, R200, R201 ;  /* 0x040000c8c6c47389 */ /* 0x00006400000c00c9 */
[----:B01----:R-:W-:Y:S05]  /*cb10*/  ENDCOLLECTIVE ;  /* 0x000000000000791b */ /* 0x003fea0003800000 */
.L_x_6899:
[----:B------:R-:W-:Y:S02]  /*cb20*/  MOV R198, R195 ;  /* 0x000000c300c67202 */ /* 0x000fe40000000f00 */
[----:B------:R-:W-:-:S07]  /*cb30*/  MOV R70, R196 ;  /* 0x000000c400467202 */ /* 0x000fce0000000f00 */
[----:B------:R-:W-:Y:S05]  /*cb40*/  WARPSYNC.COLLECTIVE R71, `(.L_x_6900) ;  /* 0x0000000047087348 */ /* 0x000fea0003c00000 */
[----:B------:R0:W1:Y:S02]  /*cb50*/  SHFL.UP P6, R196, R198, R200, R201 ;  /* 0x040000c8c6c47389 */ /* 0x00006400000c00c9 */
[----:B01----:R-:W-:Y:S05]  /*cb60*/  ENDCOLLECTIVE ;  /* 0x000000000000791b */ /* 0x003fea0003800000 */
.L_x_6900:
        /* <DEDUP_REMOVED lines=15> */
.L_x_6901:
[----:B------:R-:W-:Y:S02]  /*cc60*/  MOV R198, R193 ;  /* 0x000000c100c67202 */ /* 0x000fe40000000f00 */
[----:B------:R-:W-:-:S07]  /*cc70*/  MOV R68, R196 ;  /* 0x000000c400447202 */ /* 0x000fce0000000f00 */
[----:B------:R-:W-:Y:S05]  /*cc80*/  WARPSYNC.COLLECTIVE R71, `(.L_x_6902) ;  /* 0x0000000047087348 */ /* 0x000fea0003c00000 */
[----:B------:R0:W1:Y:S02]  /*cc90*/  SHFL.UP P6, R196, R198, R200, R201 ;  /* 0x040000c8c6c47389 */ /* 0x00006400000c00c9 */
[----:B01----:R-:W-:Y:S05]  /*cca0*/  ENDCOLLECTIVE ;  /* 0x000000000000791b */ /* 0x003fea0003800000 */
.L_x_6902:
[----:B------:R-:W-:Y:S02]  /*ccb0*/  MOV R198, R194 ;  /* 0x000000c200c67202 */ /* 0x000fe40000000f00 */
[----:B------:R-:W-:-:S07]  /*ccc0*/  MOV R69, R196 ;  /* 0x000000c400457202 */ /* 0x000fce0000000f00 */
[----:B------:R-:W-:Y:S05]  /*ccd0*/  WARPSYNC.COLLECTIVE R71, `(.L_x_6903) ;  /* 0x0000000047087348 */ /* 0x000fea0003c00000 */
[----:B------:R0:W1:Y:S02]  /*cce0*/  SHFL.UP P6, R196, R198, R200, R201 ;  /* 0x040000c8c6c47389 */ /* 0x00006400000c00c9 */
[----:B01----:R-:W-:Y:S05]  /*ccf0*/  ENDCOLLECTIVE ;  /* 0x000000000000791b */ /* 0x003fea0003800000 */
.L_x_6903:
[----:B------:R-:W-:Y:S02]  /*cd00*/  MOV R198, R195 ;  /* 0x000000c300c67202 */ /* 0x000fe40000000f00 */
[----:B------:R-:W-:-:S07]  /*cd10*/  MOV R70, R196 ;  /* 0x000000c400467202 */ /* 0x000fce0000000f00 */
[----:B------:R-:W-:Y:S05]  /*cd20*/  WARPSYNC.COLLECTIVE R71, `(.L_x_6904) ;  /* 0x0000000047087348 */ /* 0x000fea0003c00000 */
[----:B------:R0:W1:Y:S02]  /*cd30*/  SHFL.UP P6, R196, R198, R200, R201 ;  /* 0x040000c8c6c47389 */ /* 0x00006400000c00c9 */
[----:B01----:R-:W-:Y:S05]  /*cd40*/  ENDCOLLECTIVE ;  /* 0x000000000000791b */ /* 0x003fea0003800000 */
.L_x_6904:
        /* <DEDUP_REMOVED lines=15> */
.L_x_6905:
[----:B------:R-:W-:Y:S02]  /*ce40*/  MOV R198, R193 ;  /* 0x000000c100c67202 */ /* 0x000fe40000000f00 */
[----:B------:R-:W-:-:S07]  /*ce50*/  MOV R68, R196 ;  /* 0x000000c400447202 */ /* 0x000fce0000000f00 */
[----:B------:R-:W-:Y:S05]  /*ce60*/  WARPSYNC.COLLECTIVE R71, `(.L_x_6906) ;  /* 0x0000000047087348 */ /* 0x000fea0003c00000 */
[----:B------:R0:W1:Y:S02]  /*ce70*/  SHFL.UP P6, R196, R198, R200, R201 ;  /* 0x040000c8c6c47389 */ /* 0x00006400000c00c9 */
[----:B01----:R-:W-:Y:S05]  /*ce80*/  ENDCOLLECTIVE ;  /* 0x000000000000791b */ /* 0x003fea0003800000 */
.L_x_6906:
[----:B------:R-:W-:Y:S02]  /*ce90*/  MOV R198, R194 ;  /* 0x000000c200c67202 */ /* 0x000fe40000000f00 */
[----:B------:R-:W-:-:S07]  /*cea0*/  MOV R69, R196 ;  /* 0x000000c400457202 */ /* 0x000fce0000000f00 */
[----:B------:R-:W-:Y:S05]  /*ceb0*/  WARPSYNC.COLLECTIVE R71, `(.L_x_6907) ;  /* 0x0000000047087348 */ /* 0x000fea0003c00000 */
[----:B------:R0:W1:Y:S02]  /*cec0*/  SHFL.UP P6, R196, R198, R200, R201 ;  /* 0x040000c8c6c47389 */ /* 0x00006400000c00c9 */
[----:B01----:R-:W-:Y:S05]  /*ced0*/  ENDCOLLECTIVE ;  /* 0x000000000000791b */ /* 0x003fea0003800000 */
.L_x_6907:
[----:B------:R-:W-:Y:S02]  /*cee0*/  MOV R198, R195 ;  /* 0x000000c300c67202 */ /* 0x000fe40000000f00 */
[----:B------:R-:W-:-:S07]  /*cef0*/  MOV R70, R196 ;  /* 0x000000c400467202 */ /* 0x000fce0000000f00 */
[----:B------:R-:W-:Y:S05]  /*cf00*/  WARPSYNC.COLLECTIVE R71, `(.L_x_6908) ;  /* 0x0000000047087348 */ /* 0x000fea0003c00000 */
[----:B------:R0:W1:Y:S02]  /*cf10*/  SHFL.UP P6, R196, R198, R200, R201 ;  /* 0x040000c8c6c47389 */ /* 0x00006400000c00c9 */
[----:B01----:R-:W-:Y:S05]  /*cf20*/  ENDCOLLECTIVE ;  /* 0x000000000000791b */ /* 0x003fea0003800000 */
.L_x_6908:
        /* <DEDUP_REMOVED lines=15> */
.L_x_6909:
[----:B------:R-:W-:Y:S02]  /*d020*/  MOV R198, R193 ;  /* 0x000000c100c67202 */ /* 0x000fe40000000f00 */
[----:B------:R-:W-:-:S07]  /*d030*/  MOV R68, R196 ;  /* 0x000000c400447202 */ /* 0x000fce0000000f00 */
[----:B------:R-:W-:Y:S05]  /*d040*/  WARPSYNC.COLLECTIVE R71, `(.L_x_6910) ;  /* 0x0000000047087348 */ /* 0x000fea0003c00000 */
[----:B------:R0:W1:Y:S02]  /*d050*/  SHFL.UP P6, R196, R198, R200, R201 ;  /* 0x040000c8c6c47389 */ /* 0x00006400000c00c9 */
[----:B01----:R-:W-:Y:S05]  /*d060*/  ENDCOLLECTIVE ;  /* 0x000000000000791b */ /* 0x003fea0003800000 */
.L_x_6910:
[----:B------:R-:W-:Y:S02]  /*d070*/  MOV R198, R194 ;  /* 0x000000c200c67202 */ /* 0x000fe40000000f00 */
[----:B------:R-:W-:-:S07]  /*d080*/  MOV R69, R196 ;  /* 0x000000c400457202 */ /* 0x000fce0000000f00 */
[----:B------:R-:W-:Y:S05]  /*d090*/  WARPSYNC.COLLECTIVE R71, `(.L_x_6911) ;  /* 0x0000000047087348 */ /* 0x000fea0003c00000 */
[----:B------:R0:W1:Y:S02]  /*d0a0*/  SHFL.UP P6, R196, R198, R200, R201 ;  /* 0x040000c8c6c47389 */ /* 0x00006400000c00c9 */
[----:B01----:R-:W-:Y:S05]  /*d0b0*/  ENDCOLLECTIVE ;  /* 0x000000000000791b */ /* 0x003fea0003800000 */
.L_x_6911:
[----:B------:R-:W-:Y:S02]  /*d0c0*/  MOV R198, R195 ;  /* 0x000000c300c67202 */ /* 0x000fe40000000f00 */
[----:B------:R-:W-:-:S07]  /*d0d0*/  MOV R70, R196 ;  /* 0x000000c400467202 */ /* 0x000fce0000000f00 */
[----:B------:R-:W-:Y:S05]  /*d0e0*/  WARPSYNC.COLLECTIVE R71, `(.L_x_6912) ;  /* 0x0000000047087348 */ /* 0x000fea0003c00000 */
[----:B------:R0:W1:Y:S02]  /*d0f0*/  SHFL.UP P6, R196, R198, R200, R201 ;  /* 0x040000c8c6c47389 */ /* 0x00006400000c00c9 */
[----:B01----:R-:W-:Y:S05]  /*d100*/  ENDCOLLECTIVE ;  /* 0x000000000000791b */ /* 0x003fea0003800000 */
.L_x_6912:
        /* <DEDUP_REMOVED lines=15> */
.L_x_6913:
[----:B------:R-:W-:Y:S02]  /*d200*/  MOV R198, R193 ;  /* 0x000000c100c67202 */ /* 0x000fe40000000f00 */
[----:B------:R-:W-:-:S07]  /*d210*/  MOV R68, R196 ;  /* 0x000000c400447202 */ /* 0x000fce0000000f00 */
[----:B------:R-:W-:Y:S05]  /*d220*/  WARPSYNC.COLLECTIVE R71, `(.L_x_6914) ;  /* 0x0000000047087348 */ /* 0x000fea0003c00000 */
[----:B------:R0:W1:Y:S02]  /*d230*/  SHFL.UP P6, R196, R198, R200, R201 ;  /* 0x040000c8c6c47389 */ /* 0x00006400000c00c9 */
[----:B01----:R-:W-:Y:S05]  /*d240*/  ENDCOLLECTIVE ;  /* 0x000000000000791b */ /* 0x003fea0003800000 */
.L_x_6914:
[----:B------:R-:W-:Y:S02]  /*d250*/  MOV R198, R194 ;  /* 0x000000c200c67202 */ /* 0x000fe40000000f00 */
[----:B------:R-:W-:-:S07]  /*d260*/  MOV R69, R196 ;  /* 0x000000c400457202 */ /* 0x000fce0000000f00 */
[----:B------:R-:W-:Y:S05]  /*d270*/  WARPSYNC.COLLECTIVE R71, `(.L_x_6915) ;  /* 0x0000000047087348 */ /* 0x000fea0003c00000 */
[----:B------:R0:W1:Y:S02]  /*d280*/  SHFL.UP P6, R196, R198, R200, R201 ;  /* 0x040000c8c6c47389 */ /* 0x00006400000c00c9 */
[----:B01----:R-:W-:Y:S05]  /*d290*/  ENDCOLLECTIVE ;  /* 0x000000000000791b */ /* 0x003fea0003800000 */
.L_x_6915:
[----:B------:R-:W-:Y:S02]  /*d2a0*/  MOV R198, R195 ;  /* 0x000000c300c67202 */ /* 0x000fe40000000f00 */
[----:B------:R-:W-:-:S07]  /*d2b0*/  MOV R70, R196 ;  /* 0x000000c400467202 */ /* 0x000fce0000000f00 */
[----:B------:R-:W-:Y:S05]  /*d2c0*/  WARPSYNC.COLLECTIVE R71, `(.L_x_6916) ;  /* 0x0000000047087348 */ /* 0x000fea0003c00000 */
[----:B------:R0:W1:Y:S02]  /*d2d0*/  SHFL.UP P6, R196, R198, R200, R201 ;  /* 0x040000c8c6c47389 */ /* 0x00006400000c00c9 */
[----:B01----:R-:W-:Y:S05]  /*d2e0*/  ENDCOLLECTIVE ;  /* 0x000000000000791b */ /* 0x003fea0003800000 */
.L_x_6916:
[----:B------:R-:W-:Y:S05]  /*d2f0*/  BRA `(.L_x_6917) ;  /* 0xffffff80008c7947 */ /* 0x000fea000383ffff */
.L_x_6797:
        /* <DEDUP_REMOVED lines=8> */
.L_x_6919:
[----:B------:R-:W-:Y:S05]  /*d380*/  BSYNC B0 ;  /* 0x0000000000007941 */ /* 0x000fea0003800000 */
.L_x_6918:
[----:B------:R-:W-:Y:S05]  /*d390*/  BRA `(.L_x_6920) ;  /* 0xffffff8000987947 */ /* 0x000fea000383ffff */
.L_x_6798:
        /* <DEDUP_REMOVED lines=8> */
.L_x_6922:
[----:B------:R-:W-:Y:S05]  /*d420*/  BSYNC B0 ;  /* 0x0000000000007941 */ /* 0x000fea0003800000 */
.L_x_6921:
[----:B------:R-:W-:Y:S05]  /*d430*/  BRA `(.L_x_6923) ;  /* 0xffffff8000787947 */ /* 0x000fea000383ffff */
.L_x_6799:
        /* <DEDUP_REMOVED lines=8> */
.L_x_6925:
[----:B------:R-:W-:Y:S05]  /*d4c0*/  BSYNC B0 ;  /* 0x0000000000007941 */ /* 0x000fea0003800000 */
.L_x_6924:
[----:B------:R-:W-:Y:S05]  /*d4d0*/  BRA `(.L_x_6926) ;  /* 0xffffff8000587947 */ /* 0x000fea000383ffff */
.L_x_6800:
        /* <DEDUP_REMOVED lines=8> */
.L_x_6928:
[----:B------:R-:W-:Y:S05]  /*d560*/  BSYNC B0 ;  /* 0x0000000000007941 */ /* 0x000fea0003800000 */
.L_x_6927:
[----:B------:R-:W-:Y:S05]  /*d570*/  BRA `(.L_x_6929) ;  /* 0xffffff8000387947 */ /* 0x000fea000383ffff */
.L_x_6801:
        /* <DEDUP_REMOVED lines=8> */
.L_x_6931:
[----:B------:R-:W-:Y:S05]  /*d600*/  BSYNC B0 ;  /* 0x0000000000007941 */ /* 0x000fea0003800000 */
.L_x_6930:
        /* <DEDUP_REMOVED lines=10> */
.L_x_6932:
[----:B------:R-:W-:Y:S02]  /*d6b0*/  MOV R68, 0x1f ;  /* 0x0000001f00447802 */ /* 0x000fe40000000f00 */
[----:B------:R-:W-:Y:S02]  /*d6c0*/  MOV R198, R194 ;  /* 0x000000c200c67202 */ /* 0x000fe40000000f00 */
[----:B------:R-:W-:-:S07]  /*d6d0*/  MOV R193, R196 ;  /* 0x000000c400c17202 */ /* 0x000fce0000000f00 */
[----:B------:R-:W-:Y:S05]  /*d6e0*/  WARPSYNC.COLLECTIVE R71, `(.L_x_6933) ;  /* 0x0000000047087348 */ /* 0x000fea0003c00000 */
[----:B------:R0:W1:Y:S02]  /*d6f0*/  SHFL.UP P6, R196, R198, R200, R201 ;  /* 0x040000c8c6c47389 */ /* 0x00006400000c00c9 */
[----:B01----:R-:W-:Y:S05]  /*d700*/  ENDCOLLECTIVE ;  /* 0x000000000000791b */ /* 0x003fea0003800000 */
.L_x_6933:
[----:B------:R-:W-:Y:S02]  /*d710*/  MOV R198, R195 ;  /* 0x000000c300c67202 */ /* 0x000fe40000000f00 */
[----:B------:R-:W-:-:S07]  /*d720*/  MOV R194, R196 ;  /* 0x000000c400c27202 */ /* 0x000fce0000000f00 */
[----:B------:R-:W-:Y:S05]  /*d730*/  WARPSYNC.COLLECTIVE R71, `(.L_x_6934) ;  /* 0x0000000047087348 */ /* 0x000fea0003c00000 */
[----:B------:R0:W1:Y:S02]  /*d740*/  SHFL.UP P6, R196, R198, R200, R201 ;  /* 0x040000c8c6c47389 */ /* 0x00006400000c00c9 */
[----:B01----:R-:W-:Y:S05]  /*d750*/  ENDCOLLECTIVE ;  /* 0x000000000000791b */ /* 0x003fea0003800000 */
.L_x_6934:
[----:B------:R-:W-:Y:S05]  /*d760*/  WARPSYNC.COLLECTIVE R71, `(.L_x_6935) ;  /* 0x0000000047087348 */ /* 0x000fea0003c00000 */
[----:B------:R0:W1:Y:S02]  /*d770*/  SHFL.IDX P3, R244, R70, R69, R68 ;  /* 0x0000004546f47389 */ /* 0x0000640000060044 */
[----:B01----:R-:W-:Y:S05]  /*d780*/  ENDCOLLECTIVE ;  /* 0x000000000000791b */ /* 0x003fea0003800000 */
.L_x_6935:
[----:B------:R-:W-:Y:S02]  /*d790*/  MOV R70, R65 ;  /* 0x0000004100467202 */ /* 0x000fe40000000f00 */
[----:B------:R-:W-:Y:S02]  /*d7a0*/  MOV R195, R196 ;  /* 0x000000c400c37202 */ /* 0x000fe40000000f00 */
[----:B------:R-:W-:-:S07]  /*d7b0*/  MOV R64, R244 ;  /* 0x000000f400407202 */ /* 0x000fce0000000f00 */
[----:B------:R-:W-:Y:S05]  /*d7c0*/  WARPSYNC.COLLECTIVE R71, `(.L_x_6936) ;  /* 0x0000000047087348 */ /* 0x000fea0003c00000 */
[----:B------:R0:W1:Y:S02]  /*d7d0*/  SHFL.IDX P3, R244, R70, R69, R68 ;  /* 0x0000004546f47389 */ /* 0x0000640000060044 */
[----:B01----:R-:W-:Y:S05]  /*d7e0*/  ENDCOLLECTIVE ;  /* 0x000000000000791b */ /* 0x003fea0003800000 */
.L_x_6936:
[----:B------:R-:W-:Y:S02]  /*d7f0*/  MOV R70, R66 ;  /* 0x0000004200467202 */ /* 0x000fe40000000f00 */
[----:B------:R-:W-:-:S07]  /*d800*/  MOV R196, R244 ;  /* 0x000000f400c47202 */ /* 0x000fce0000000f00 */
[----:B------:R-:W-:Y:S05]  /*d810*/  WARPSYNC.COLLECTIVE R71, `(.L_x_6937) ;  /* 0x0000000047087348 */ /* 0x000fea0003c00000 */
[----:B------:R0:W1:Y:S02]  /*d820*/  SHFL.IDX P3, R244, R70, R69, R68 ;  /* 0x0000004546f47389 */ /* 0x0000640000060044 */
[----:B01----:R-:W-:Y:S05]  /*d830*/  ENDCOLLECTIVE ;  /* 0x000000000000791b */ /* 0x003fea0003800000 */
.L_x_6937:
[----:B------:R-:W-:Y:S02]  /*d840*/  MOV R70, R67 ;  /* 0x0000004300467202 */ /* 0x000fe40000000f00 */
[----:B------:R-:W-:-:S07]  /*d850*/  MOV R66, R244 ;  /* 0x000000f400427202 */ /* 0x000fce0000000f00 */
[----:B------:R-:W-:Y:S05]  /*d860*/  WARPSYNC.COLLECTIVE R71, `(.L_x_6938) ;  /* 0x0000000047087348 */ /* 0x000fea0003c00000 */
[----:B------:R0:W1:Y:S02]  /*d870*/  SHFL.IDX P3, R244, R70, R69, R68 ;  /* 0x0000004546f47389 */ /* 0x0000640000060044 */
[----:B01----:R-:W-:Y:S05]  /*d880*/  ENDCOLLECTIVE ;  /* 0x000000000000791b */ /* 0x003fea0003800000 */
.L_x_6938:
[----:B------:R-:W-:Y:S01]  /*d890*/  MOV R67, R244 ;  /* 0x000000f400437202 */ /* 0x000fe20000000f00 */
[----:B------:R-:W-:Y:S06]  /*d8a0*/  BRA `(.L_x_6939) ;  /* 0xffffff7c00947947 */ /* 0x000fec000383ffff */
.L_x_6803:
[----:B------:R-:W-:Y:S01]  /*d8b0*/  HFMA2 R251, -RZ, RZ, 0, 5.9604644775390625e-08 ;  /* 0x00000001fffb7431 */ /* 0x000fe200000001ff */
[----:B------:R-:W-:Y:S02]  /*d8c0*/  MOV R250, R245 ;  /* 0x000000f500fa7202 */ /* 0x000fe40000000f00 */
[----:B------:R-:W-:Y:S02]  /*d8d0*/  MOV R252, 0x1f ;  /* 0x0000001f00fc7802 */ /* 0x000fe40000000f00 */
[----:B------:R-:W-:Y:S02]  /*d8e0*/  MOV R71, 0xffffffff ;  /* 0xffffffff00477802 */ /* 0x000fe40000000f00 */
[----:B------:R-:W-:-:S07]  /*d8f0*/  MOV R247, R70 ;  /* 0x0000004600f77202 */ /* 0x000fce0000000f00 */
[----:B------:R-:W-:Y:S05]  /*d900*/  WARPSYNC.COLLECTIVE R71, `(.L_x_6940) ;  /* 0x0000000047087348 */ /* 0x000fea0003c00000 */
[----:B------:R0:W1:Y:S02]  /*d910*/  SHFL.DOWN P0, R244, R250, R251, R252 ;  /* 0x080000fbfaf47389 */ /* 0x00006400000000fc */
[----:B01----:R-:W-:Y:S05]  /*d920*/  ENDCOLLECTIVE ;  /* 0x000000000000791b */ /* 0x003fea0003800000 */
.L_x_6940:
[----:B------:R-:W-:Y:S02]  /*d930*/  MOV R250, R246 ;  /* 0x000000f600fa7202 */ /* 0x000fe40000000f00 */
[----:B------:R-:W-:-:S07]  /*d940*/  MOV R68, R244 ;  /* 0x000000f400447202 */ /* 0x000fce0000000f00 */
[----:B------:R-:W-:Y:S05]  /*d950*/  WARPSYNC.COLLECTIVE R71, `(.L_x_6941) ;  /* 0x0000000047087348 */ /* 0x000fea0003c00000 */
[----:B------:R0:W1:Y:S02]  /*d960*/  SHFL.DOWN P0, R244, R250, R251, R252 ;  /* 0x080000fbfaf47389 */ /* 0x00006400000000fc */
[----:B01----:R-:W-:Y:S05]  /*d970*/  ENDCOLLECTIVE ;  /* 0x000000000000791b */ /* 0x003fea0003800000 */
.L_x_6941:
[----:B------:R-:W-:Y:S02]  /*d980*/  MOV R250, R70 ;  /* 0x0000004600fa7202 */ /* 0x000fe40000000f00 */
[----:B------:R-:W-:-:S07]  /*d990*/  MOV R69, R244 ;  /* 0x000000f400457202 */ /* 0x000fce0000000f00 */
[----:B------:R-:W-:Y:S05]  /*d9a0*/  WARPSYNC.COLLECTIVE R71, `(.L_x_6942) ;  /* 0x0000000047087348 */ /* 0x000fea0003c00000 */
[----:B------:R0:W1:Y:S02]  /*d9b0*/  SHFL.DOWN P0, R244, R250, R251, R252 ;  /* 0x080000fbfaf47389 */ /* 0x00006400000000fc */
[----:B01----:R-:W-:Y:S05]  /*d9c0*/  ENDCOLLECTIVE ;  /* 0x000000000000791b */ /* 0x003fea0003800000 */
.L_x_6942:
[----:B------:R-:W-:Y:S02]  /*d9d0*/  MOV R250, R248 ;  /* 0x000000f800fa7202 */ /* 0x000fe40000000f00 */
[----:B------:R-:W-:-:S07]  /*d9e0*/  MOV R241, R244 ;  /* 0x000000f400f17202 */ /* 0x000fce0000000f00 */
[----:B------:R-:W-:Y:S05]  /*d9f0*/  WARPSYNC.COLLECTIVE R71, `(.L_x_6943) ;  /* 0x0000000047087348 */ /* 0x000fea0003c00000 */
[----:B------:R0:W1:Y:S02]  /*da00*/  SHFL.DOWN P0, R244, R250, R251, R252 ;  /* 0x080000fbfaf47389 */ /* 0x00006400000000fc */
[----:B01----:R-:W-:Y:S05]  /*da10*/  ENDCOLLECTIVE ;  /* 0x000000000000791b */ /* 0x003fea0003800000 */
.L_x_6943:
[----:B------:R-:W-:Y:S01]  /*da20*/  MOV R71, R244 ;  /* 0x000000f400477202 */ /* 0x000fe20000000f00 */
[----:B------:R-:W-:Y:S06]  /*da30*/  BRA `(.L_x_6944) ;  /* 0xffffff90007c7947 */ /* 0x000fec000383ffff */
.L_x_6806:
[----:B------:R-:W-:Y:S01]  /*da40*/  HFMA2 R251, -RZ, RZ, 0, 1.1920928955078125e-07 ;  /* 0x00000002fffb7431 */ /* 0x000fe200000001ff */
[----:B------:R-:W-:Y:S01]  /*da50*/  BSSY B0, `(.L_x_6945) ;  /* 0x0000007000007945 */ /* 0x000fe20003800000 */
[----:B------:R-:W-:Y:S02]  /*da60*/  MOV R250, R245 ;  /* 0x000000f500fa7202 */ /* 0x000fe40000000f00 */
[----:B------:R-:W-:Y:S02]  /*da70*/  MOV R252, 0x1f ;  /* 0x0000001f00fc7802 */ /* 0x000fe40000000f00 */
[----:B----4-:R-:W-:-:S07]  /*da80*/  MOV R71, 0xffffffff ;  /* 0xffffffff00477802 */ /* 0x010fce0000000f00 */
[----:B0123--:R-:W-:Y:S05]  /*da90*/  WARPSYNC.COLLECTIVE R71, `(.L_x_6946) ;  /* 0x0000000047087348 */ /* 0x00ffea0003c00000 */
[----:B------:R4:W0:Y:S02]  /*daa0*/  SHFL.DOWN P0, R244, R250, R251, R252 ;  /* 0x080000fbfaf47389 */ /* 0x00082400000000fc */
[----:B01234-:R-:W-:Y:S05]  /*dab0*/  ENDCOLLECTIVE ;  /* 0x000000000000791b */ /* 0x01ffea0003800000 */
.L_x_6946:
[----:B------:R-:W-:Y:S05]  /*dac0*/  BSYNC B0 ;  /* 0x0000000000007941 */ /* 0x000fea0003800000 */
.L_x_6945:
        /* <DEDUP_REMOVED lines=8> */
.L_x_6947:
[----:B------:R-:W-:Y:S02]  /*db50*/  MOV R250, R247 ;  /* 0x000000f700fa7202 */ /* 0x000fe40000000f00 */
[----:B------:R-:W-:-:S07]  /*db60*/  MOV R69, R244 ;  /* 0x000000f400457202 */ /* 0x000fce0000000f00 */
[----:B------:R-:W-:Y:S05]  /*db70*/  WARPSYNC.COLLECTIVE R71, `(.L_x_6948) ;  /* 0x0000000047087348 */ /* 0x000fea0003c00000 */
[----:B------:R0:W1:Y:S02]  /*db80*/  SHFL.DOWN P0, R244, R250, R251, R252 ;  /* 0x080000fbfaf47389 */ /* 0x00006400000000fc */
[----:B01----:R-:W-:Y:S05]  /*db90*/  ENDCOLLECTIVE ;  /* 0x000000000000791b */ /* 0x003fea0003800000 */
.L_x_6948:
[----:B------:R-:W-:Y:S02]  /*dba0*/  MOV R250, R248 ;  /* 0x000000f800fa7202 */ /* 0x000fe40000000f00 */
[----:B------:R-:W-:-:S07]  /*dbb0*/  MOV R70, R244 ;  /* 0x000000f400467202 */ /* 0x000fce0000000f00 */
[----:B------:R-:W-:Y:S05]  /*dbc0*/  WARPSYNC.COLLECTIVE R71, `(.L_x_6949) ;  /* 0x0000000047087348 */ /* 0x000fea0003c00000 */
[----:B------:R0:W1:Y:S02]  /*dbd0*/  SHFL.DOWN P0, R244, R250, R251, R252 ;  /* 0x080000fbfaf47389 */ /* 0x00006400000000fc */
[----:B01----:R-:W-:Y:S05]  /*dbe0*/  ENDCOLLECTIVE ;  /* 0x000000000000791b */ /* 0x003fea0003800000 */
.L_x_6949:
[----:B------:R-:W-:Y:S01]  /*dbf0*/  MOV R241, R244 ;  /* 0x000000f400f17202 */ /* 0x000fe20000000f00 */
[----:B------:R-:W-:Y:S06]  /*dc00*/  BRA `(.L_x_6950) ;  /* 0xffffff90005c7947 */ /* 0x000fec000383ffff */
.L_x_6809:
[----:B------:R-:W-:Y:S01]  /*dc10*/  HFMA2 R251, -RZ, RZ, 0, 2.384185791015625e-07 ;  /* 0x00000004fffb7431 */ /* 0x000fe200000001ff */
[----:B------:R-:W-:Y:S01]  /*dc20*/  BSSY B0, `(.L_x_6951) ;  /* 0x0000007000007945 */ /* 0x000fe20003800000 */
[----:B------:R-:W-:Y:S02]  /*dc30*/  MOV R250, R245 ;  /* 0x000000f500fa7202 */ /* 0x000fe40000000f00 */
[----:B------:R-:W-:Y:S02]  /*dc40*/  MOV R252, 0x1f ;  /* 0x0000001f00fc7802 */ /* 0x000fe40000000f00 */
[----:B----4-:R-:W-:-:S07]  /*dc50*/  MOV R71, 0xffffffff ;  /* 0xffffffff00477802 */ /* 0x010fce0000000f00 */
[----:B0123--:R-:W-:Y:S05]  /*dc60*/  WARPSYNC.COLLECTIVE R71, `(.L_x_6952) ;  /* 0x0000000047087348 */ /* 0x00ffea0003c00000 */
[----:B------:R4:W0:Y:S02]  /*dc70*/  SHFL.DOWN P0, R244, R250, R251, R252 ;  /* 0x080000fbfaf47389 */ /* 0x00082400000000fc */
[----:B01234-:R-:W-:Y:S05]  /*dc80*/  ENDCOLLECTIVE ;  /* 0x000000000000791b */ /* 0x01ffea0003800000 */
.L_x_6952:
[----:B------:R-:W-:Y:S05]  /*dc90*/  BSYNC B0 ;  /* 0x0000000000007941 */ /* 0x000fea0003800000 */
.L_x_6951:
        /* <DEDUP_REMOVED lines=8> */
.L_x_6953:
[----:B------:R-:W-:Y:S02]  /*dd20*/  MOV R250, R247 ;  /* 0x000000f700fa7202 */ /* 0x000fe40000000f00 */
[----:B------:R-:W-:-:S07]  /*dd30*/  MOV R69, R244 ;  /* 0x000000f400457202 */ /* 0x000fce0000000f00 */
[----:B------:R-:W-:Y:S05]  /*dd40*/  WARPSYNC.COLLECTIVE R71, `(.L_x_6954) ;  /* 0x0000000047087348 */ /* 0x000fea0003c00000 */
[----:B------:R0:W1:Y:S02]  /*dd50*/  SHFL.DOWN P0, R244, R250, R251, R252 ;  /* 0x080000fbfaf47389 */ /* 0x00006400000000fc */
[----:B01----:R-:W-:Y:S05]  /*dd60*/  ENDCOLLECTIVE ;  /* 0x000000000000791b */ /* 0x003fea0003800000 */
.L_x_6954:
[----:B------:R-:W-:Y:S02]  /*dd70*/  MOV R250, R248 ;  /* 0x000000f800fa7202 */ /* 0x000fe40000000f00 */
[----:B------:R-:W-:-:S07]  /*dd80*/  MOV R70, R244 ;  /* 0x000000f400467202 */ /* 0x000fce0000000f00 */
[----:B------:R-:W-:Y:S05]  /*dd90*/  WARPSYNC.COLLECTIVE R71, `(.L_x_6955) ;  /* 0x0000000047087348 */ /* 0x000fea0003c00000 */
[----:B------:R0:W1:Y:S02]  /*dda0*/  SHFL.DOWN P0, R244, R250, R251, R252 ;  /* 0x080000fbfaf47389 */ /* 0x00006400000000fc */
[----:B01----:R-:W-:Y:S05]  /*ddb0*/  ENDCOLLECTIVE ;  /* 0x000000000000791b */ /* 0x003fea0003800000 */
.L_x_6955:
[----:B------:R-:W-:Y:S01]  /*ddc0*/  MOV R241, R244 ;  /* 0x000000f400f17202 */ /* 0x000fe20000000f00 */
[----:B------:R-:W-:Y:S06]  /*ddd0*/  BRA `(.L_x_6956) ;  /* 0xffffff90003c7947 */ /* 0x000fec000383ffff */
.L_x_6812:
[----:B------:R-:W-:Y:S01]  /*dde0*/  HFMA2 R251, -RZ, RZ, 0, 4.76837158203125e-07 ;  /* 0x00000008fffb7431 */ /* 0x000fe200000001ff */
[----:B------:R-:W-:Y:S01]  /*ddf0*/  BSSY B0, `(.L_x_6957) ;  /* 0x0000007000007945 */ /* 0x000fe20003800000 */
[----:B------:R-:W-:Y:S02]  /*de00*/  MOV R250, R245 ;  /* 0x000000f500fa7202 */ /* 0x000fe40000000f00 */
[----:B------:R-:W-:Y:S02]  /*de10*/  MOV R252, 0x1f ;  /* 0x0000001f00fc7802 */ /* 0x000fe40000000f00 */
[----:B----4-:R-:W-:-:S07]  /*de20*/  MOV R71, 0xffffffff ;  /* 0xffffffff00477802 */ /* 0x010fce0000000f00 */
[----:B0123--:R-:W-:Y:S05]  /*de30*/  WARPSYNC.COLLECTIVE R71, `(.L_x_6958) ;  /* 0x0000000047087348 */ /* 0x00ffea0003c00000 */
[----:B------:R4:W0:Y:S02]  /*de40*/  SHFL.DOWN P0, R244, R250, R251, R252 ;  /* 0x080000fbfaf47389 */ /* 0x00082400000000fc */
[----:B01234-:R-:W-:Y:S05]  /*de50*/  ENDCOLLECTIVE ;  /* 0x000000000000791b */ /* 0x01ffea0003800000 */
.L_x_6958:
[----:B------:R-:W-:Y:S05]  /*de60*/  BSYNC B0 ;  /* 0x0000000000007941 */ /* 0x000fea0003800000 */
.L_x_6957:
        /* <DEDUP_REMOVED lines=8> */
.L_x_6959:
[----:B------:R-:W-:Y:S02]  /*def0*/  MOV R250, R247 ;  /* 0x000000f700fa7202 */ /* 0x000fe40000000f00 */
[----:B------:R-:W-:-:S07]  /*df00*/  MOV R69, R244 ;  /* 0x000000f400457202 */ /* 0x000fce0000000f00 */
[----:B------:R-:W-:Y:S05]  /*df10*/  WARPSYNC.COLLECTIVE R71, `(.L_x_6960) ;  /* 0x0000000047087348 */ /* 0x000fea0003c00000 */
[----:B------:R0:W1:Y:S02]  /*df20*/  SHFL.DOWN P0, R244, R250, R251, R252 ;  /* 0x080000fbfaf47389 */ /* 0x00006400000000fc */
[----:B01----:R-:W-:Y:S05]  /*df30*/  ENDCOLLECTIVE ;  /* 0x000000000000791b */ /* 0x003fea0003800000 */
.L_x_6960:
[----:B------:R-:W-:Y:S02]  /*df40*/  MOV R250, R248 ;  /* 0x000000f800fa7202 */ /* 0x000fe40000000f00 */
[----:B------:R-:W-:-:S07]  /*df50*/  MOV R70, R244 ;  /* 0x000000f400467202 */ /* 0x000fce0000000f00 */
[----:B------:R-:W-:Y:S05]  /*df60*/  WARPSYNC.COLLECTIVE R71, `(.L_x_6961) ;  /* 0x0000000047087348 */ /* 0x000fea0003c00000 */
[----:B------:R0:W1:Y:S02]  /*df70*/  SHFL.DOWN P0, R244, R250, R251, R252 ;  /* 0x080000fbfaf47389 */ /* 0x00006400000000fc */
[----:B01----:R-:W-:Y:S05]  /*df80*/  ENDCOLLECTIVE ;  /* 0x000000000000791b */ /* 0x003fea0003800000 */
.L_x_6961:
[----:B------:R-:W-:Y:S01]  /*df90*/  MOV R241, R244 ;  /* 0x000000f400f17202 */ /* 0x000fe20000000f00 */
[----:B------:R-:W-:Y:S06]  /*dfa0*/  BRA `(.L_x_6962) ;  /* 0xffffff90001c7947 */ /* 0x000fec000383ffff */
.L_x_6815:
[----:B------:R-:W-:Y:S01]  /*dfb0*/  HFMA2 R251, -RZ, RZ, 0, 9.5367431640625e-07 ;  /* 0x00000010fffb7431 */ /* 0x000fe200000001ff */
[----:B------:R-:W-:Y:S01]  /*dfc0*/  BSSY B0, `(.L_x_6963) ;  /* 0x0000007000007945 */ /* 0x000fe20003800000 */
[----:B------:R-:W-:Y:S02]  /*dfd0*/  MOV R250, R245 ;  /* 0x000000f500fa7202 */ /* 0x000fe40000000f00 */
[----:B------:R-:W-:Y:S02]  /*dfe0*/  MOV R252, 0x1f ;  /* 0x0000001f00fc7802 */ /* 0x000fe40000000f00 */
[----:B----4-:R-:W-:-:S07]  /*dff0*/  MOV R71, 0xffffffff ;  /* 0xffffffff00477802 */ /* 0x010fce0000000f00 */
[----:B0123--:R-:W-:Y:S05]  /*e000*/  WARPSYNC.COLLECTIVE R71, `(.L_x_6964) ;  /* 0x0000000047087348 */ /* 0x00ffea0003c00000 */
[----:B------:R4:W0:Y:S02]  /*e010*/  SHFL.DOWN P0, R244, R250, R251, R252 ;  /* 0x080000fbfaf47389 */ /* 0x00082400000000fc */
[----:B01234-:R-:W-:Y:S05]  /*e020*/  ENDCOLLECTIVE ;  /* 0x000000000000791b */ /* 0x01ffea0003800000 */
.L_x_6964:
[----:B------:R-:W-:Y:S05]  /*e030*/  BSYNC B0 ;  /* 0x0000000000007941 */ /* 0x000fea0003800000 */
.L_x_6963:
        /* <DEDUP_REMOVED lines=8> */
.L_x_6965:
[----:B------:R-:W-:Y:S02]  /*e0c0*/  MOV R250, R247 ;  /* 0x000000f700fa7202 */ /* 0x000fe40000000f00 */
[----:B------:R-:W-:-:S07]  /*e0d0*/  MOV R69, R244 ;  /* 0x000000f400457202 */ /* 0x000fce0000000f00 */
[----:B------:R-:W-:Y:S05]  /*e0e0*/  WARPSYNC.COLLECTIVE R71, `(.L_x_6966) ;  /* 0x0000000047087348 */ /* 0x000fea0003c00000 */
[----:B------:R0:W1:Y:S02]  /*e0f0*/  SHFL.DOWN P0, R244, R250, R251, R252 ;  /* 0x080000fbfaf47389 */ /* 0x00006400000000fc */
[----:B01----:R-:W-:Y:S05]  /*e100*/  ENDCOLLECTIVE ;  /* 0x000000000000791b */ /* 0x003fea0003800000 */
.L_x_6966:
[----:B------:R-:W-:Y:S02]  /*e110*/  MOV R250, R248 ;  /* 0x000000f800fa7202 */ /* 0x000fe40000000f00 */
[----:B------:R-:W-:-:S07]  /*e120*/  MOV R70, R244 ;  /* 0x000000f400467202 */ /* 0x000fce0000000f00 */
[----:B------:R-:W-:Y:S05]  /*e130*/  WARPSYNC.COLLECTIVE R71, `(.L_x_6967) ;  /* 0x0000000047087348 */ /* 0x000fea0003c00000 */
[----:B------:R0:W1:Y:S02]  /*e140*/  SHFL.DOWN P0, R244, R250, R251, R252 ;  /* 0x080000fbfaf47389 */ /* 0x00006400000000fc */
[----:B01----:R-:W-:Y:S05]  /*e150*/  ENDCOLLECTIVE ;  /* 0x000000000000791b */ /* 0x003fea0003800000 */
.L_x_6967:
[----:B------:R-:W-:Y:S01]  /*e160*/  MOV R71, R244 ;  /* 0x000000f400477202 */ /* 0x000fe20000000f00 */
[----:B------:R-:W-:Y:S06]  /*e170*/  BRA `(.L_x_6968) ;  /* 0xffffff8c00fc7947 */ /* 0x000fec000383ffff */
.L_x_6818:
        /* <DEDUP_REMOVED lines=8> */
.L_x_6970:
[----:B------:R-:W-:Y:S05]  /*e200*/  BSYNC B0 ;  /* 0x0000000000007941 */ /* 0x000fea0003800000 */
.L_x_6969:
        /* <DEDUP_REMOVED lines=10> */
.L_x_6971:
[----:B------:R-:W-:Y:S02]  /*e2b0*/  MOV R252, 0x1f ;  /* 0x0000001f00fc7802 */ /* 0x000fe40000000f00 */
[----:B------:R-:W-:Y:S02]  /*e2c0*/  MOV R70, R247 ;  /* 0x000000f700467202 */ /* 0x000fe40000000f00 */
[----:B------:R-:W-:-:S07]  /*e2d0*/  MOV R241, R244 ;  /* 0x000000f400f17202 */ /* 0x000fce0000000f00 */
[----:B------:R-:W-:Y:S05]  /*e2e0*/  WARPSYNC.COLLECTIVE R71, `(.L_x_6972) ;  /* 0x0000000047087348 */ /* 0x000fea0003c00000 */
[----:B------:R0:W1:Y:S02]  /*e2f0*/  SHFL.IDX P3, R244, R70, R69, R68 ;  /* 0x0000004546f47389 */ /* 0x0000640000060044 */
[----:B01----:R-:W-:Y:S05]  /*e300*/  ENDCOLLECTIVE ;  /* 0x000000000000791b */ /* 0x003fea0003800000 */
.L_x_6972:
[-C--:B------:R-:W-:Y:S01]  /*e310*/  FMUL.FTZ R243, R63, R241.reuse ;  /* 0x000000f13ff37220 */ /* 0x080fe20000410000 */
[----:B------:R-:W-:-:S03]  /*e320*/  FMUL.FTZ R242, R61, R241 ;  /* 0x000000f13df27220 */ /* 0x000fc60000410000 */
[-C--:B------:R-:W-:Y:S01]  /*e330*/  FFMA.FTZ R243, R62, R240.reuse, -R243 ;  /* 0x000000f03ef37223 */ /* 0x080fe200000108f3 */
[C---:B------:R-:W-:Y:S01]  /*e340*/  FFMA.FTZ R242, R60.reuse, R240, -R242 ;  /* 0x000000f03cf27223 */ /* 0x040fe200000108f2 */
[-C--:B------:R-:W-:Y:S01]  /*e350*/  FMUL.FTZ R68, R60, R241.reuse ;  /* 0x000000f13c447220 */ /* 0x080fe20000410000 */
[----:B------:R-:W-:Y:S01]  /*e360*/  FMUL.FTZ R69, R62, R241 ;  /* 0x000000f13e457220 */ /* 0x000fe20000410000 */
[----:B------:R-:W-:Y:S02]  /*e370*/  MOV R70, R248 ;  /* 0x000000f800467202 */ /* 0x000fe40000000f00 */
[-C--:B------:R-:W-:Y:S01]  /*e380*/  FFMA.FTZ R241, R61, R240.reuse, R68 ;  /* 0x000000f03df17223 */ /* 0x080fe20000010044 */
[----:B------:R-:W-:Y:S01]  /*e390*/  FFMA.FTZ R240, R63, R240, R69 ;  /* 0x000000f03ff07223 */ /* 0x000fe20000010045 */
[----:B------:R-:W-:Y:S01]  /*e3a0*/  HFMA2 R69, -RZ, RZ, 0, 0 ;  /* 0x00000000ff457431 */ /* 0x000fe200000001ff */
[----:B------:R-:W-:Y:S01]  /*e3b0*/  MOV R68, 0x1f ;  /* 0x0000001f00447802 */ /* 0x000fe20000000f00 */
[----:B------:R-:W-:-:S07]  /*e3c0*/  FADD.FTZ R243, R244, R243 ;  /* 0x000000f3f4f37221 */ /* 0x000fce0000010000 */
[----:B------:R-:W-:Y:S05]  /*e3d0*/  WARPSYNC.COLLECTIVE R71, `(.L_x_6973) ;  /* 0x0000000047087348 */ /* 0x000fea0003c00000 */
[----:B------:R0:W1:Y:S02]  /*e3e0*/  SHFL.IDX P3, R244, R70, R69, R68 ;  /* 0x0000004546f47389 */ /* 0x0000640000060044 */
[----:B01----:R-:W-:Y:S05]  /*e3f0*/  ENDCOLLECTIVE ;  /* 0x000000000000791b */ /* 0x003fea0003800000 */
.L_x_6973:
[----:B------:R-:W-:Y:S01]  /*e400*/  MOV R70, R60 ;  /* 0x0000003c00467202 */ /* 0x000fe20000000f00 */
[----:B------:R-:W-:-:S07]  /*e410*/  FADD.FTZ R240, R244, R240 ;  /* 0x000000f0f4f07221 */ /* 0x000fce0000010000 */
[----:B------:R-:W-:Y:S05]  /*e420*/  WARPSYNC.COLLECTIVE R71, `(.L_x_6974) ;  /* 0x0000000047087348 */ /* 0x000fea0003c00000 */
[----:B------:R0:W1:Y:S02]  /*e430*/  SHFL.DOWN P0, R244, R250, R251, R252 ;  /* 0x080000fbfaf47389 */ /* 0x00006400000000fc */
[----:B01----:R-:W-:Y:S05]  /*e440*/  ENDCOLLECTIVE ;  /* 0x000000000000791b */ /* 0x003fea0003800000 */
.L_x_6974:
[----:B------:R-:W-:Y:S02]  /*e450*/  MOV R250, R246 ;  /* 0x000000f600fa7202 */ /* 0x000fe40000000f00 */
[----:B------:R-:W-:-:S07]  /*e460*/  MOV R245, R244 ;  /* 0x000000f400f57202 */ /* 0x000fce0000000f00 */
[----:B------:R-:W-:Y:S05]  /*e470*/  WARPSYNC.COLLECTIVE R71, `(.L_x_6975) ;  /* 0x0000000047087348 */ /* 0x000fea0003c00000 */
[----:B------:R0:W1:Y:S02]  /*e480*/  SHFL.DOWN P0, R244, R250, R251, R252 ;  /* 0x080000fbfaf47389 */ /* 0x00006400000000fc */
[----:B01----:R-:W-:Y:S05]  /*e490*/  ENDCOLLECTIVE ;  /* 0x000000000000791b */ /* 0x003fea0003800000 */
.L_x_6975:
[----:B------:R-:W-:Y:S02]  /*e4a0*/  MOV R250, R247 ;  /* 0x000000f700fa7202 */ /* 0x000fe40000000f00 */
[----:B------:R-:W-:-:S07]  /*e4b0*/  MOV R246, R244 ;  /* 0x000000f400f67202 */ /* 0x000fce0000000f00 */
[----:B------:R-:W-:Y:S05]  /*e4c0*/  WARPSYNC.COLLECTIVE R71, `(.L_x_6976) ;  /* 0x0000000047087348 */ /* 0x000fea0003c00000 */
[----:B------:R0:W1:Y:S02]  /*e4d0*/  SHFL.DOWN P0, R244, R250, R251, R252 ;  /* 0x080000fbfaf47389 */ /* 0x00006400000000fc */
[----:B01----:R-:W-:Y:S05]  /*e4e0*/  ENDCOLLECTIVE ;  /* 0x000000000000791b */ /* 0x003fea0003800000 */
.L_x_6976:
[----:B------:R-:W-:Y:S02]  /*e4f0*/  MOV R250, R248 ;  /* 0x000000f800fa7202 */ /* 0x000fe40000000f00 */
[----:B------:R-:W-:-:S07]  /*e500*/  MOV R247, R244 ;  /* 0x000000f400f77202 */ /* 0x000fce0000000f00 */
[----:B------:R-:W-:Y:S05]  /*e510*/  WARPSYNC.COLLECTIVE R71, `(.L_x_6977) ;  /* 0x0000000047087348 */ /* 0x000fea0003c00000 */
[----:B------:R0:W1:Y:S02]  /*e520*/  SHFL.DOWN P0, R244, R250, R251, R252 ;  /* 0x080000fbfaf47389 */ /* 0x00006400000000fc */
[----:B01----:R-:W-:Y:S05]  /*e530*/  ENDCOLLECTIVE ;  /* 0x000000000000791b */ /* 0x003fea0003800000 */
.L_x_6977:
[----:B------:R-:W-:-:S07]  /*e540*/  MOV R248, R244 ;  /* 0x000000f400f87202 */ /* 0x000fce0000000f00 */
[----:B------:R-:W-:Y:S05]  /*e550*/  WARPSYNC.COLLECTIVE R71, `(.L_x_6978) ;  /* 0x0000000047087348 */ /* 0x000fea0003c00000 */
[----:B------:R0:W1:Y:S02]  /*e560*/  SHFL.IDX P3, R244, R70, R69, R68 ;  /* 0x0000004546f47389 */ /* 0x0000640000060044 */
[----:B01----:R-:W-:Y:S05]  /*e570*/  ENDCOLLECTIVE ;  /* 0x000000000000791b */ /* 0x003fea0003800000 */
.L_x_6978:
[----:B------:R-:W-:Y:S02]  /*e580*/  MOV R70, R61 ;  /* 0x0000003d00467202 */ /* 0x000fe40000000f00 */
[----:B------:R-:W-:-:S07]  /*e590*/  MOV R60, R244 ;  /* 0x000000f4003c7202 */ /* 0x000fce0000000f00 */
[----:B------:R-:W-:Y:S05]  /*e5a0*/  WARPSYNC.COLLECTIVE R71, `(.L_x_6979) ;  /* 0x0000000047087348 */ /* 0x000fea0003c00000 */
[----:B------:R0:W1:Y:S02]  /*e5b0*/  SHFL.IDX P3, R244, R70, R69, R68 ;  /* 0x0000004546f47389 */ /* 0x0000640000060044 */
[----:B01----:R-:W-:Y:S05]  /*e5c0*/  ENDCOLLECTIVE ;  /* 0x000000000000791b */ /* 0x003fea0003800000 */
.L_x_6979:
[----:B------:R-:W-:Y:S02]  /*e5d0*/  MOV R70, R62 ;  /* 0x0000003e00467202 */ /* 0x000fe40000000f00 */
[----:B------:R-:W-:-:S07]  /*e5e0*/  MOV R61, R244 ;  /* 0x000000f4003d7202 */ /* 0x000fce0000000f00 */
[----:B------:R-:W-:Y:S05]  /*e5f0*/  WARPSYNC.COLLECTIVE R71, `(.L_x_6980) ;  /* 0x0000000047087348 */ /* 0x000fea0003c00000 */
[----:B------:R0:W1:Y:S02]  /*e600*/  SHFL.IDX P3, R244, R70, R69, R68 ;  /* 0x0000004546f47389 */ /* 0x0000640000060044 */
[----:B01----:R-:W-:Y:S05]  /*e610*/  ENDCOLLECTIVE ;  /* 0x000000000000791b */ /* 0x003fea0003800000 */
.L_x_6980:
[----:B------:R-:W-:Y:S02]  /*e620*/  MOV R70, R63 ;  /* 0x0000003f00467202 */ /* 0x000fe40000000f00 */
[----:B------:R-:W-:-:S07]  /*e630*/  MOV R62, R244 ;  /* 0x000000f4003e7202 */ /* 0x000fce0000000f00 */
[----:B------:R-:W-:Y:S05]  /*e640*/  WARPSYNC.COLLECTIVE R71, `(.L_x_6981) ;  /* 0x0000000047087348 */ /* 0x000fea0003c00000 */
[----:B------:R0:W1:Y:S02]  /*e650*/  SHFL.IDX P3, R244, R70, R69, R68 ;  /* 0x0000004546f47389 */ /* 0x0000640000060044 */
[----:B01----:R-:W-:Y:S05]  /*e660*/  ENDCOLLECTIVE ;  /* 0x000000000000791b */ /* 0x003fea0003800000 */
.L_x_6981:
[----:B------:R-:W-:Y:S01]  /*e670*/  MOV R63, R244 ;  /* 0x000000f4003f7202 */ /* 0x000fe20000000f00 */
[----:B------:R-:W-:Y:S06]  /*e680*/  BRA `(.L_x_6982) ;  /* 0xffffff8c00547947 */ /* 0x000fec000383ffff */
.L_x_6983:
        /* <DEDUP_REMOVED lines=15> */
.L_x_18692:


//--------------------- .text._Z25selective_scan_bwd_kernelI32Selective_Scan_bwd_kernel_traitsILi64ELi16ELb0ELb0ELb1ELb0ELb1EfN3c107complexIfEEEEv12SSMParamsBwd --------------------------
	.section	.text._Z25selective_scan_bwd_kernelI32Selective_Scan_bwd_kernel_traitsILi64ELi16ELb0ELb0ELb1ELb0ELb1EfN3c107complexIfEEEEv12SSMParamsBwd,"ax",@progbits
	.align	128
        .global         _Z25selective_scan_bwd_kernelI32Selective_Scan_bwd_kernel_traitsILi64ELi16ELb0ELb0ELb1ELb0ELb1EfN3c107complexIfEEEEv12SSMParamsBwd
        .type           _Z25selective_scan_bwd_kernelI32Selective_Scan_bwd_kernel_traitsILi64ELi16ELb0ELb0ELb1ELb0ELb1EfN3c107complexIfEEEEv12SSMParamsBwd,@function
        .size           _Z25selective_scan_bwd_kernelI32Selective_Scan_bwd_kernel_traitsILi64ELi16ELb0ELb0ELb1ELb0ELb1EfN3c107complexIfEEEEv12SSMParamsBwd,(.L_x_18693 - _Z25selective_scan_bwd_kernelI32Selective_Scan_bwd_kernel_traitsILi64ELi16ELb0ELb0ELb1ELb0ELb1EfN3c107complexIfEEEEv12SSMParamsBwd)
        .other          _Z25selective_scan_bwd_kernelI32Selective_Scan_bwd_kernel_traitsILi64ELi16ELb0ELb0ELb1ELb0ELb1EfN3c107complexIfEEEEv12SSMParamsBwd,@"STO_CUDA_ENTRY STV_DEFAULT"
_Z25selective_scan_bwd_kernelI32Selective_Scan_bwd_kernel_traitsILi64ELi16ELb0ELb0ELb1ELb0ELb1EfN3c107complexIfEEEEv12SSMParamsBwd:
.text._Z25selective_scan_bwd_kernelI32Selective_Scan_bwd_kernel_traitsILi64ELi16ELb0ELb0ELb1ELb0ELb1EfN3c107complexIfEEEEv12SSMParamsBwd:
        /* <DEDUP_REMOVED lines=143> */
.L_x_7085:
        /* <DEDUP_REMOVED lines=18> */
[----:B------:R-:W-:Y:S01]  /*0a10*/  HFMA2 R44, -RZ, RZ, 0, 0 ;  /* 0x00000000ff2c7431 */ /* 0x000fe200000001ff */
        /* <DEDUP_REMOVED lines=48> */
[----:B------:R-:W-:-:S02]  /*0d20*/  IADD3 R10, P0, PT, R8, UR23, RZ ;  /* 0x00000017080a7c10 */ /* 0x000fc4000ff1e0ff */
[----:B------:R-:W-:Y:S02]  /*0d30*/  CS2R R108, SRZ ;  /* 0x00000000006c7805 */ /* 0x000fe4000001ff00 */
[----:B------:R-:W-:Y:S01]  /*0d40*/  MOV R76, RZ ;  /* 0x000000ff004c7202 */ /* 0x000fe20000000f00 */
[----:B------:R-:W-:Y:S01]  /*0d50*/  HFMA2 R111, -RZ, RZ, 0, 0 ;  /* 0x00000000ff6f7431 */ /* 0x000fe200000001ff */
[----:B------:R-:W-:Y:S01]  /*0d60*/  IADD3.X R11, PT, PT, RZ, UR24, RZ, P0, !PT ;  /* 0x00000018ff0b7c10 */ /* 0x000fe200087fe4ff */
[----:B------:R-:W-:Y:S01]  /*0d70*/  HFMA2 R117, -RZ, RZ, 0, 0 ;  /* 0x00000000ff757431 */ /* 0x000fe200000001ff */
[----:B------:R-:W-:Y:S02]  /*0d80*/  ISETP.GE.AND P0, PT, R26, UR16, PT ;  /* 0x000000101a007c0c */ /* 0x000fe4000bf06270 */
[----:B------:R-:W-:Y:S02]  /*0d90*/  CS2R R112, SRZ ;  /* 0x0000000000707805 */ /* 0x000fe4000001ff00 */
[----:B------:R-:W-:-:S02]  /*0da0*/  MOV R114, RZ ;  /* 0x000000ff00727202 */ /* 0x000fc40000000f00 */
[----:B------:R-:W-:Y:S02]  /*0db0*/  CS2R R118, SRZ ;  /* 0x0000000000767805 */ /* 0x000fe4000001ff00 */
[----:B------:R-:W-:Y:S01]  /*0dc0*/  MOV R120, RZ ;  /* 0x000000ff00787202 */ /* 0x000fe20000000f00 */
[----:B------:R-:W3:Y:S04]  /*0dd0*/  LDCU.64 UR14, c[0x0][0x508] ;  /* 0x0000a100ff0e77ac */ /* 0x000ee80008000a00 */
[----:B------:R-:W4:Y:S01]  /*0de0*/  @!P0 LDG.E R30, desc[UR32][R28.64+0x80] ;  /* 0x000080201c1e8981 */ /* 0x000f22000c1e1900 */
[----:B------:R-:W-:Y:S02]  /*0df0*/  ISETP.GE.AND P0, PT, R17, UR16, PT ;  /* 0x0000001011007c0c */ /* 0x000fe4000bf06270 */
[----:B------:R-:W-:-:S02]  /*0e00*/  LOP3.LUT R12, R3, 0x40, RZ, 0xfc, !PT ;  /* 0x00000040030c7812 */ /* 0x000fc400078efcff */
[----:B------:R-:W-:Y:S02]  /*0e10*/  ISETP.GE.AND P2, PT, R16, UR16, PT ;  /* 0x0000001010007c0c */ /* 0x000fe4000bf46270 */
        /* <DEDUP_REMOVED lines=138> */
[----:B--2---:R-:W-:Y:S02]  /*16c0*/  CS2R R34, SRZ ;  /* 0x0000000000227805 */ /* 0x004fe4000001ff00 */
[----:B---3--:R-:W-:Y:S01]  /*16d0*/  CS2R R36, SRZ ;  /* 0x0000000000247805 */ /* 0x008fe2000001ff00 */
[----:B------:R-:W2:Y:S01]  /*16e0*/  @!P2 LDG.E R33, desc[UR32][R10.64+0x300] ;  /* 0x000300200a21a981 */ /* 0x000ea2000c1e1900 */
[----:B------:R-:W-:-:S02]  /*16f0*/  ISETP.NE.AND P2, PT, R49, RZ, PT ;  /* 0x000000ff3100720c */ /* 0x000fc40003f45270 */
[----:B----4-:R-:W-:Y:S02]  /*1700*/  CS2R R38, SRZ ;  /* 0x0000000000267805 */ /* 0x010fe4000001ff00 */
[----:B-----5:R-:W-:Y:S02]  /*1710*/  CS2R R40, SRZ ;  /* 0x0000000000287805 */ /* 0x020fe4000001ff00 */
[----:B------:R-:W-:Y:S01]  /*1720*/  MOV R42, RZ ;  /* 0x000000ff002a7202 */ /* 0x000fe20000000f00 */
[----:B------:R-:W3:Y:S01]  /*1730*/  @!P1 LDG.E R36, desc[UR32][R10.64+0x380] ;  /* 0x000380200a249981 */ /* 0x000ee2000c1e1900 */
[----:B------:R-:W-:-:S03]  /*1740*/  ISETP.NE.AND P1, PT, R51, RZ, PT ;  /* 0x000000ff3300720c */ /* 0x000fc60003f25270 */
[----:B------:R-:W4:Y:S01]  /*1750*/  @!P0 LDG.E R35, desc[UR32][R10.64+0x400] ;  /* 0x000400200a238981 */ /* 0x000f22000c1e1900 */
[----:B------:R-:W-:-:S03]  /*1760*/  ISETP.NE.AND P0, PT, R53, RZ, PT ;  /* 0x000000ff3500720c */ /* 0x000fc60003f05270 */
[----:B------:R-:W5:Y:S01]  /*1770*/  @!P3 LDG.E R34, desc[UR32][R10.64+0x280] ;  /* 0x000280200a22b981 */ /* 0x000f62000c1e1900 */
[----:B------:R-:W-:-:S03]  /*1780*/  ISETP.NE.AND P3, PT, R47, RZ, PT ;  /* 0x000000ff2f00720c */ /* 0x000fc60003f65270 */
        /* <DEDUP_REMOVED lines=16> */
[----:B------:R-:W-:Y:S02]  /*1890*/  CS2R R52, SRZ ;  /* 0x0000000000347805 */ /* 0x000fe4000001ff00 */
[----:B------:R-:W-:Y:S01]  /*18a0*/  CS2R R50, SRZ ;  /* 0x0000000000327805 */ /* 0x000fe2000001ff00 */
[----:B------:R-:W-:Y:S01]  /*18b0*/  HFMA2 R56, -RZ, RZ, 0, 0 ;  /* 0x00000000ff387431 */ /* 0x000fe200000001ff */
[----:B------:R-:W-:Y:S02]  /*18c0*/  MOV R54, RZ ;  /* 0x000000ff00367202 */ /* 0x000fe40000000f00 */
[----:B------:R-:W-:Y:S01]  /*18d0*/  MOV R58, RZ ;  /* 0x000000ff003a7202 */ /* 0x000fe20000000f00 */
[----:B------:R0:W-:Y:S04]  /*18e0*/  STS [R140], R27 ;  /* 0x0000001b8c007388 */ /* 0x0001e80000000800 */
[----:B------:R-:W-:Y:S04]  /*18f0*/  STS [R138+0x80], R29 ;  /* 0x0000801d8a007388 */ /* 0x000fe80000000800 */
[----:B------:R-:W-:Y:S04]  /*1900*/  STS [R249+0x100], R30 ;  /* 0x0001001ef9007388 */ /* 0x000fe80000000800 */
[----:B------:R-:W-:Y:S04]  /*1910*/  STS [R237+0x180], R32 ;  /* 0x00018020ed007388 */ /* 0x000fe80000000800 */
[----:B------:R-:W-:Y:S04]  /*1920*/  STS [R106+0x200], R31 ;  /* 0x0002001f6a007388 */ /* 0x000fe80000000800 */
[----:B-----5:R-:W-:Y:S04]  /*1930*/  STS [R105+0x280], R34 ;  /* 0x0002802269007388 */ /* 0x020fe80000000800 */
[----:B--2---:R1:W-:Y:S04]  /*1940*/  STS [R104+0x300], R33 ;  /* 0x0003002168007388 */ /* 0x0043e80000000800 */
[----:B---3--:R-:W-:Y:S04]  /*1950*/  STS [R103+0x380], R36 ;  /* 0x0003802467007388 */ /* 0x008fe80000000800 */
[----:B----4-:R-:W-:Y:S04]  /*1960*/  STS [R102+0x400], R35 ;  /* 0x0004002366007388 */ /* 0x010fe80000000800 */
        /* <DEDUP_REMOVED lines=38> */
[----:B--2---:R-:W-:Y:S01]  /*1bd0*/  CS2R R28, SRZ ;  /* 0x00000000001c7805 */ /* 0x004fe2000001ff00 */
[----:B------:R-:W2:Y:S01]  /*1be0*/  @!P1 LDG.E R52, desc[UR32][R8.64+0x380] ;  /* 0x0003802008349981 */ /* 0x000ea2000c1e1900 */
[----:B------:R-:W-:-:S03]  /*1bf0*/  ISETP.NE.AND P1, PT, R59, RZ, PT ;  /* 0x000000ff3b00720c */ /* 0x000fc60003f25270 */
[----:B------:R-:W2:Y:S04]  /*1c00*/  @!P4 LDG.E R56, desc[UR32][R8.64+0x680] ;  /* 0x000680200838c981 */ /* 0x000ea8000c1e1900 */
        /* <DEDUP_REMOVED lines=13> */
[----:B------:R-:W-:Y:S01]  /*1ce0*/  ISETP.NE.AND P0, PT, R75, RZ, PT ;  /* 0x000000ff4b00720c */ /* 0x000fe20003f05270 */
[----:B------:R-:W-:Y:S01]  /*1cf0*/  HFMA2 R55, -RZ, RZ, 0, 0 ;  /* 0x00000000ff377431 */ /* 0x000fe200000001ff */
[----:B------:R-:W-:Y:S02]  /*1d00*/  P2R R73, PR, RZ, 0x2 ;  /* 0x00000002ff497803 */ /* 0x000fe40000000000 */
[----:B------:R-:W-:Y:S02]  /*1d10*/  P2R R68, PR, RZ, 0x4 ;  /* 0x00000004ff447803 */ /* 0x000fe40000000000 */
[----:B------:R-:W-:Y:S01]  /*1d20*/  ISETP.GE.AND P1, PT, R13, UR16, PT ;  /* 0x000000100d007c0c */ /* 0x000fe2000bf26270 */
[----:B------:R-:W-:Y:S01]  /*1d30*/  HFMA2 R59, -RZ, RZ, 0, 0 ;  /* 0x00000000ff3b7431 */ /* 0x000fe200000001ff */
[----:B------:R-:W-:Y:S02]  /*1d40*/  P2R R67, PR, RZ, 0x8 ;  /* 0x00000008ff437803 */ /* 0x000fe40000000000 */
[----:B------:R-:W-:-:S02]  /*1d50*/  ISETP.GE.AND P2, PT, R12, UR16, PT ;  /* 0x000000100c007c0c */ /* 0x000fc4000bf46270 */
[----:B------:R-:W-:Y:S02]  /*1d60*/  ISETP.GE.AND P3, PT, R26, UR16, PT ;  /* 0x000000101a007c0c */ /* 0x000fe4000bf66270 */
[----:B------:R-:W-:Y:S02]  /*1d70*/  CS2R R62, SRZ ;  /* 0x00000000003e7805 */ /* 0x000fe4000001ff00 */
[----:B------:R-:W-:Y:S02]  /*1d80*/  CS2R R60, SRZ ;  /* 0x00000000003c7805 */ /* 0x000fe4000001ff00 */
[----:B------:R-:W-:Y:S02]  /*1d90*/  MOV R57, RZ ;  /* 0x000000ff00397202 */ /* 0x000fe40000000f00 */
[----:B------:R-:W-:Y:S02]  /*1da0*/  MOV R66, RZ ;  /* 0x000000ff00427202 */ /* 0x000fe40000000f00 */
[----:B------:R-:W-:-:S02]  /*1db0*/  CS2R R64, SRZ ;  /* 0x0000000000407805 */ /* 0x000fc4000001ff00 */
[----:B------:R-:W-:Y:S02]  /*1dc0*/  CS2R R70, SRZ ;  /* 0x0000000000467805 */ /* 0x000fe4000001ff00 */
[----:B------:R-:W-:Y:S01]  /*1dd0*/  MOV R72, RZ ;  /* 0x000000ff00487202 */ /* 0x000fe20000000f00 */
        /* <DEDUP_REMOVED lines=45> */
[----:B------:R-:W-:Y:S01]  /*20b0*/  ISETP.NE.AND P1, PT, R73, RZ, PT ;  /* 0x000000ff4900720c */ /* 0x000fe20003f25270 */
[----:B0-----:R-:W-:-:S02]  /*20c0*/  HFMA2 R56, -RZ, RZ, 0, 0 ;  /* 0x00000000ff387431 */ /* 0x001fc400000001ff */
        /* <DEDUP_REMOVED lines=42> */
[----:B------:R-:W4:Y:S04]  /*2370*/  LDS R63, [R94+0x14] ;  /* 0x000014005e3f7984 */ /* 0x000f280000000800 */
        /* <DEDUP_REMOVED lines=11> */
[----:B0-----:R-:W-:Y:S01]  /*2430*/  HFMA2 R70, -RZ, RZ, 0, 0 ;  /* 0x00000000ff467431 */ /* 0x001fe200000001ff */
[----:B------:R-:W-:-:S04]  /*2440*/  MOV R69, RZ ;  /* 0x000000ff00457202 */ /* 0x000fc80000000f00 */
        /* <DEDUP_REMOVED lines=37> */
[----:B-1----:R-:W-:Y:S01]  /*26a0*/  FADD.FTZ R71, R71, 1 ;  /* 0x3f80000047477421 */ /* 0x002fe20000010000 */
[----:B------:R-:W-:-:S06]  /*26b0*/  FMUL.FTZ R116, R61, -1.4426950216293334961 ;  /* 0xbfb8aa3b3d747820 */ /* 0x000fcc0000410000 */
[----:B------:R-:W1:Y:S08]  /*26c0*/  MUFU.EX2 R4, R4 ;  /* 0x0000000400047308 */ /* 0x000e700000000800 */
[----:B------:R-:W3:Y:S08]  /*26d0*/  MUFU.EX2 R77, R77 ;  /* 0x0000004d004d7308 */ /* 0x000ef00000000800 */
[----:B------:R-:W4:Y:S08]  /*26e0*/  MUFU.EX2 R5, R5 ;  /* 0x0000000500057308 */ /* 0x000f300000000800 */
[----:B------:R-:W5:Y:S01]  /*26f0*/  MUFU.RCP R72, R72 ;  /* 0x0000004800487308 */ /* 0x000f620000001000 */
[----:B------:R-:W-:Y:S01]  /*2700*/  FMUL.FTZ R125, R6, -1.4426950216293334961 ;  /* 0xbfb8aa3b067d7820 */ /* 0x000fe20000410000 */
[----:B--2---:R-:W-:Y:S01]  /*2710*/  FADD.FTZ R110, R110, 1 ;  /* 0x3f8000006e6e7421 */ /* 0x004fe20000010000 */
[----:B0-----:R-:W-:-:S05]  /*2720*/  FADD.FTZ R115, R115, 1 ;  /* 0x3f80000073737421 */ /* 0x001fca0000010000 */
[----:B------:R0:W-:Y:S01]  /*2730*/  MUFU.EX2 R121, R116 ;  /* 0x0000007400797308 */ /* 0x0001e20000000800 */
[----:B------:R-:W-:-:S07]  /*2740*/  FMUL.FTZ R122, R60, -1.4426950216293334961 ;  /* 0xbfb8aa3b3c7a7820 */ /* 0x000fce0000410000 */
[----:B------:R-:W-:Y:S01]  /*2750*/  MUFU.RCP R71, R71 ;  /* 0x0000004700477308 */ /* 0x000fe20000001000 */
[----:B0-----:R-:W-:Y:S01]  /*2760*/  FMUL.FTZ R116, R57, -1.4426950216293334961 ;  /* 0xbfb8aa3b39747820 */ /* 0x001fe20000410000 */
[----:B-1----:R-:W-:Y:S01]  /*2770*/  FADD.FTZ R4, R4, 1 ;  /* 0x3f80000004047421 */ /* 0x002fe20000010000 */
[----:B---3--:R-:W-:Y:S01]  /*2780*/  FADD.FTZ R77, R77, 1 ;  /* 0x3f8000004d4d7421 */ /* 0x008fe20000010000 */
[----:B------:R-:W-:Y:S01]  /*2790*/  FMUL.FTZ R123, R59, -1.4426950216293334961 ;  /* 0xbfb8aa3b3b7b7820 */ /* 0x000fe20000410000 */
[----:B------:R-:W-:-:S03]  /*27a0*/  FMUL.FTZ R124, R58, -1.4426950216293334961 ;  /* 0xbfb8aa3b3a7c7820 */ /* 0x000fc60000410000 */
[----:B------:R-:W0:Y:S01]  /*27b0*/  MUFU.EX2 R125, R125 ;  /* 0x0000007d007d7308 */ /* 0x000e220000000800 */
[----:B----4-:R-:W-:-:S07]  /*27c0*/  FADD.FTZ R5, R5, 1 ;  /* 0x3f80000005057421 */ /* 0x010fce0000010000 */
[----:B------:R-:W-:Y:S08]  /*27d0*/  MUFU.RCP R110, R110 ;  /* 0x0000006e006e7308 */ /* 0x000ff00000001000 */
[----:B------:R-:W1:Y:S08]  /*27e0*/  MUFU.RCP R115, R115 ;  /* 0x0000007300737308 */ /* 0x000e700000001000 */
[----:B------:R-:W-:Y:S08]  /*27f0*/  MUFU.EX2 R128, R116 ;  /* 0x0000007400807308 */ /* 0x000ff00000000800 */
[----:B------:R5:W-:Y:S08]  /*2800*/  MUFU.RCP R116, R4 ;  /* 0x0000000400747308 */ /* 0x000bf00000001000 */
[----:B------:R-:W2:Y:S01]  /*2810*/  MUFU.EX2 R122, R122 ;  /* 0x0000007a007a7308 */ /* 0x000ea20000000800 */
[----:B-----5:R-:W-:-:S07]  /*2820*/  FADD.FTZ R4, -R72, 1 ;  /* 0x3f80000048047421 */ /* 0x020fce0000010100 */
[----:B------:R-:W-:Y:S08]  /*2830*/  MUFU.RCP R77, R77 ;  /* 0x0000004d004d7308 */ /* 0x000ff00000001000 */
[----:B------:R-:W3:Y:S01]  /*2840*/  MUFU.EX2 R123, R123 ;  /* 0x0000007b007b7308 */ /* 0x000ee20000000800 */
[----:B------:R-:W-:-:S07]  /*2850*/  FMUL.FTZ R127, R56, -1.4426950216293334961 ;  /* 0xbfb8aa3b387f7820 */ /* 0x000fce0000410000 */
[----:B------:R-:W4:Y:S01]  /*2860*/  MUFU.EX2 R124, R124 ;  /* 0x0000007c007c7308 */ /* 0x000f220000000800 */
[----:B0-----:R-:W-:Y:S01]  /*2870*/  FADD.FTZ R125, R125, 1 ;  /* 0x3f8000007d7d7421 */ /* 0x001fe20000010000 */
        /* <DEDUP_REMOVED lines=14> */
[----:B------:R2:W-:Y:S04]  /*2960*/  STS [R96+0x700], R119 ;  /* 0x0007007760007388 */ /* 0x0005e80000000800 */
[----:B------:R3:W-:Y:S01]  /*2970*/  STS [R95+0x780], R120 ;  /* 0x000780785f007388 */ /* 0x0007e20000000800 */
[----:B------:R-:W-:-:S03]  /*2980*/  NOP ;  /* 0x0000000000007918 */ /* 0x000fc60000000000 */
[----:B------:R-:W4:Y:S04]  /*2990*/  LDS R69, [R94] ;  /* 0x000000005e457984 */ /* 0x000f280000000800 */
[----:B------:R-:W4:Y:S04]  /*29a0*/  LDS R70, [R94+0x4] ;  /* 0x000004005e467984 */ /* 0x000f280000000800 */
[----:B------:R-:W4:Y:S04]  /*29b0*/  LDS R75, [R94+0x8] ;  /* 0x000008005e4b7984 */ /* 0x000f280000000800 */
[----:B------:R-:W4:Y:S04]  /*29c0*/  LDS R74, [R94+0xc] ;  /* 0x00000c005e4a7984 */ /* 0x000f280000000800 */
[----:B------:R-:W4:Y:S01]  /*29d0*/  LDS R73, [R94+0x10] ;  /* 0x000010005e497984 */ /* 0x000f220000000800 */
[----:B0-----:R0:W-:Y:S01]  /*29e0*/  MUFU.RCP R117, R5 ;  /* 0x0000000500757308 */ /* 0x0011e20000001000 */
[----:B------:R-:W-:Y:S01]  /*29f0*/  FFMA.FTZ R112, R67, R4, 1 ;  /* 0x3f80000043707423 */ /* 0x000fe20000010004 */
[----:B-----5:R-:W-:Y:S01]  /*2a00*/  FADD.FTZ R118, R121, 1 ;  /* 0x3f80000079767421 */ /* 0x020fe20000010000 */
[----:B------:R-:W5:Y:S01]  /*2a10*/  LDS R76, [R94+0x14] ;  /* 0x000014005e4c7984 */ /* 0x000f620000000800 */
[----:B-1----:R-:W-:-:S03]  /*2a20*/  FADD.FTZ R113, -R115, 1 ;  /* 0x3f80000073717421 */ /* 0x002fc60000010100 */
[----:B------:R-:W1:Y:S01]  /*2a30*/  LDS R108, [R94+0x1c] ;  /* 0x00001c005e6c7984 */ /* 0x000e620000000800 */
[----:B0-----:R-:W-:Y:S01]  /*2a40*/  FADD.FTZ R5, -R71, 1 ;  /* 0x3f80000047057421 */ /* 0x001fe20000010100 */
[----:B------:R-:W0:Y:S02]  /*2a50*/  MUFU.RCP R118, R118 ;  /* 0x0000007600767308 */ /* 0x000e240000001000 */
[----:B------:R-:W-:Y:S01]  /*2a60*/  LDS R109, [R94+0x18] ;  /* 0x000018005e6d7984 */ /* 0x000fe20000000800 */
[----:B------:R-:W-:Y:S01]  /*2a70*/  FFMA.FTZ R5, R68, R5, 1 ;  /* 0x3f80000044057423 */ /* 0x000fe20000010005 */
[----:B--2---:R-:W-:-:S04]  /*2a80*/  FADD.FTZ R119, R122, 1 ;  /* 0x3f8000007a777421 */ /* 0x004fc80000010000 */
[----:B------:R2:W-:Y:S01]  /*2a90*/  MUFU.EX2 R130, R127 ;  /* 0x0000007f00827308 */ /* 0x0005e20000000800 */
[----:B------:R-:W-:Y:S01]  /*2aa0*/  FMUL.FTZ R129, R7, -1.4426950216293334961 ;  /* 0xbfb8aa3b07817820 */ /* 0x000fe20000410000 */
[----:B---3--:R-:W-:Y:S01]  /*2ab0*/  FADD.FTZ R120, R123, 1 ;  /* 0x3f8000007b787421 */ /* 0x008fe20000010000 */
[----:B------:R-:W-:Y:S01]  /*2ac0*/  LDS R114, [R94+0x2c] ;  /* 0x00002c005e727984 */ /* 0x000fe20000000800 */
[----:B----4-:R-:W-:-:S04]  /*2ad0*/  FMUL.FTZ R4, R54, R69 ;  /* 0x0000004536047220 */ /* 0x010fc80000410000 */
[----:B------:R-:W-:Y:S01]  /*2ae0*/  FMUL.FTZ R4, R71, R4 ;  /* 0x0000000447047220 */ /* 0x000fe20000410000 */
[----:B------:R-:W-:-:S03]  /*2af0*/  FMUL.FTZ R111, R53, R70 ;  /* 0x00000046356f7220 */ /* 0x000fc60000410000 */
[----:B------:R-:W-:Y:S01]  /*2b00*/  FMUL.FTZ R5, R4, R5 ;  /* 0x0000000504057220 */ /* 0x000fe20000410000 */
[----:B------:R-:W-:Y:S01]  /*2b10*/  FMUL.FTZ R111, R72, R111 ;  /* 0x0000006f486f7220 */ /* 0x000fe20000410000 */
[----:B------:R-:W-:Y:S01]  /*2b20*/  FADD.FTZ R4, -R110, 1 ;  /* 0x3f8000006e047421 */ /* 0x000fe20000010100 */
[----:B------:R3:W-:Y:S01]  /*2b30*/  MUFU.RCP R147, R125 ;  /* 0x0000007d00937308 */ /* 0x0007e20000001000 */
[----:B------:R-:W-:Y:S01]  /*2b40*/  FFMA.FTZ R133, R64, R113, 1 ;  /* 0x3f80000040857423 */ /* 0x000fe20000010071 */
[----:B--2---:R-:W-:Y:S01]  /*2b50*/  FMUL.FTZ R127, R111, R112 ;  /* 0x000000706f7f7220 */ /* 0x004fe20000410000 */
[----:B------:R-:W-:Y:S01]  /*2b60*/  FFMA.FTZ R122, R65, R4, 1 ;  /* 0x3f800000417a7423 */ /* 0x000fe20000010004 */
[----:B------:R-:W-:Y:S01]  /*2b70*/  FADD.FTZ R111, -R77, 1 ;  /* 0x3f8000004d6f7421 */ /* 0x000fe20000010100 */
[----:B------:R-:W-:Y:S01]  /*2b80*/  FMUL.FTZ R4, R52, R75 ;  /* 0x0000004b34047220 */ /* 0x000fe20000410000 */
[----:B------:R-:W2:Y:S01]  /*2b90*/  LDS R113, [R94+0x28] ;  /* 0x000028005e717984 */ /* 0x000ea20000000800 */
[----:B---3--:R-:W-:Y:S01]  /*2ba0*/  FMUL.FTZ R125, R51, R74 ;  /* 0x0000004a337d7220 */ /* 0x008fe20000410000 */
[----:B------:R-:W-:Y:S01]  /*2bb0*/  FADD.FTZ R121, R124, 1 ;  /* 0x3f8000007c797421 */ /* 0x000fe20000010000 */
[----:B------:R-:W-:Y:S01]  /*2bc0*/  FFMA.FTZ R123, R66, R111, 1 ;  /* 0x3f800000427b7423 */ /* 0x000fe2000001006f */
[----:B------:R-:W-:Y:S01]  /*2bd0*/  FMUL.FTZ R4, R77, R4 ;  /* 0x000000044d047220 */ /* 0x000fe20000410000 */
[----:B------:R-:W-:Y:S01]  /*2be0*/  FMUL.FTZ R125, R110, R125 ;  /* 0x0000007d6e7d7220 */ /* 0x000fe20000410000 */
[----:B------:R-:W-:Y:S01]  /*2bf0*/  FMUL.FTZ R124, R50, R73 ;  /* 0x00000049327c7220 */ /* 0x000fe20000410000 */
[----:B------:R-:W3:Y:S01]  /*2c00*/  LDS R111, [R94+0x20] ;  /* 0x000020005e6f7984 */ /* 0x000ee20000000800 */
[----:B------:R4:W5:Y:S01]  /*2c10*/  MUFU.EX2 R136, R129 ;  /* 0x0000008100887308 */ /* 0x0009620000000800 */
[----:B------:R-:W-:-:S02]  /*2c20*/  FMUL.FTZ R126, R55, -1.4426950216293334961 ;  /* 0xbfb8aa3b377e7820 */ /* 0x000fc40000410000 */
[----:B------:R-:W3:Y:S01]  /*2c30*/  LDS R112, [R94+0x24] ;  /* 0x000024005e707984 */ /* 0x000ee20000000800 */
[----:B------:R-:W-:Y:S01]  /*2c40*/  FMUL.FTZ R131, R125, R122 ;  /* 0x0000007a7d837220 */ /* 0x000fe20000410000 */
[----:B------:R-:W-:Y:S01]  /*2c50*/  FADD.FTZ R128, R128, 1 ;  /* 0x3f80000080807421 */ /* 0x000fe20000010000 */
[----:B------:R-:W-:Y:S01]  /*2c60*/  FMUL.FTZ R124, R115, R124 ;  /* 0x0000007c737c7220 */ /* 0x000fe20000410000 */
[----:B0-----:R-:W-:Y:S01]  /*2c70*/  FADD.FTZ R122, -R118, 1 ;  /* 0x3f800000767a7421 */ /* 0x001fe20000010100 */
[----:B----4-:R-:W-:Y:S01]  /*2c80*/  FMUL.FTZ R129, R4, R123 ;  /* 0x0000007b04817220 */ /* 0x010fe20000410000 */
[----:B------:R-:W-:Y:S01]  /*2c90*/  FADD.FTZ R123, -R117, 1 ;  /* 0x3f800000757b7421 */ /* 0x000fe20000010100 */
[----:B------:R0:W-:Y:S01]  /*2ca0*/  MUFU.RCP R134, R128 ;  /* 0x0000008000867308 */ /* 0x0001e20000001000 */
[----:B------:R-:W-:Y:S01]  /*2cb0*/  FMUL.FTZ R133, R124, R133 ;  /* 0x000000857c857220 */ /* 0x000fe20000410000 */
[----:B------:R-:W-:Y:S01]  /*2cc0*/  LDS R125, [R94+0x34] ;  /* 0x000034005e7d7984 */ /* 0x000fe20000000800 */
[----:B------:R-:W-:-:S03]  /*2cd0*/  FFMA.FTZ R137, R62, R123, 1 ;  /* 0x3f8000003e897423 */ /* 0x000fc6000001007b */
[----:B------:R-:W4:Y:S02]  /*2ce0*/  LDS R124, [R94+0x30] ;  /* 0x000030005e7c7984 */ /* 0x000f240000000800 */
[----:B------:R-:W1:Y:S01]  /*2cf0*/  MUFU.EX2 R126, R126 ;  /* 0x0000007e007e7308 */ /* 0x000e620000000800 */
[----:B0-----:R-:W-:Y:S01]  /*2d00*/  FFMA.FTZ R128, R61, R122, 1 ;  /* 0x3f8000003d807423 */ /* 0x001fe2000001007a */
[----:B------:R-:W-:Y:S04]  /*2d10*/  LDS R123, [R94+0x3c] ;  /* 0x00003c005e7b7984 */ /* 0x000fe80000000800 */
[----:B------:R-:W0:Y:S02]  /*2d20*/  LDS R122, [R94+0x38] ;  /* 0x000038005e7a7984 */ /* 0x000e240000000800 */
[----:B------:R-:W2:Y:S01]  /*2d30*/  MUFU.RCP R120, R120 ;  /* 0x0000007800787308 */ /* 0x000ea20000001000 */
[----:B-----5:R-:W-:Y:S01]  /*2d40*/  FADD.FTZ R136, R136, 1 ;  /* 0x3f80000088887421 */ /* 0x020fe20000010000 */
[----:B------:R-:W-:-:S06]  /*2d50*/  FADD.FTZ R130, R130, 1 ;  /* 0x3f80000082827421 */ /* 0x000fcc0000010000 */
[----:B------:R-:W5:Y:S01]  /*2d60*/  MUFU.RCP R121, R121 ;  /* 0x0000007900797308 */ /* 0x000f620000001000 */
[----:B-1----:R-:W-:Y:S01]  /*2d70*/  FADD.FTZ R126, R126, 1 ;  /* 0x3f8000007e7e7421 */ /* 0x002fe20000010000 */
[C---:B------:R-:W-:Y:S01]  /*2d80*/  FADD.FTZ R4, -R116.reuse, 1 ;  /* 0x3f80000074047421 */ /* 0x040fe20000010100 */
[----:B------:R-:W-:Y:S01]  /*2d90*/  FMUL.FTZ R135, R33, R76 ;  /* 0x0000004c21877220 */ /* 0x000fe20000410000 */
[----:B------:R-:W-:Y:S01]  /*2da0*/  FMUL.FTZ R139, R31, R108 ;  /* 0x0000006c1f8b7220 */ /* 0x000fe20000410000 */
[----:B------:R-:W-:Y:S06]  /*2db0*/  BAR.SYNC.DEFER_BLOCKING 0x0 ;  /* 0x0000000000007b1d */ /* 0x000fec0000010000 */
[----:B------:R-:W1:Y:S01]  /*2dc0*/  MUFU.RCP R119, R119 ;  /* 0x0000007700777308 */ /* 0x000e620000001000 */
[----:B------:R-:W-:Y:S01]  /*2dd0*/  FFMA.FTZ R4, R63, R4, 1 ;  /* 0x3f8000003f047423 */ /* 0x000fe20000010004 */
[----:B------:R-:W-:Y:S01]  /*2de0*/  FMUL.FTZ R135, R116, R135 ;  /* 0x0000008774877220 */ /* 0x000fe20000410000 */
[----:B------:R-:W-:-:S05]  /*2df0*/  FMUL.FTZ R139, R118, R139 ;  /* 0x0000008b768b7220 */ /* 0x000fca0000410000 */
[----:B------:R-:W4:Y:S01]  /*2e00*/  MUFU.RCP R155, R130 ;  /* 0x00000082009b7308 */ /* 0x000f220000001000 */
[----:B------:R-:W-:-:S07]  /*2e10*/  FMUL.FTZ R135, R135, R4 ;  /* 0x0000000487877220 */ /* 0x000fce0000410000 */
[----:B------:R-:W0:Y:S01]  /*2e20*/  MUFU.RCP R136, R136 ;  /* 0x0000008800887308 */ /* 0x000e220000001000 */
[----:B------:R-:W-:Y:S01]  /*2e30*/  FMUL.FTZ R139, R139, R128 ;  /* 0x000000808b8b7220 */ /* 0x000fe20000410000 */
[----:B--2---:R-:W-:-:S06]  /*2e40*/  FADD.FTZ R4, -R120, 1 ;  /* 0x3f80000078047421 */ /* 0x004fcc0000010100 */
[----:B------:R2:W0:Y:S01]  /*2e50*/  MUFU.RCP R132, R126 ;  /* 0x0000007e00847308 */ /* 0x0004220000001000 */
[----:B-----5:R-:W-:Y:S01]  /*2e60*/  FADD.FTZ R143, -R121, 1 ;  /* 0x3f800000798f7421 */ /* 0x020fe20000010100 */
[----:B------:R-:W-:Y:S01]  /*2e70*/  FMUL.FTZ R128, R10, R113 ;  /* 0x000000710a807220 */ /* 0x000fe20000410000 */
[----:B--2---:R-:W-:-:S04]  /*2e80*/  FMUL.FTZ R126, R32, R109 ;  /* 0x0000006d207e7220 */ /* 0x004fc80000410000 */
[----:B------:R-:W-:Y:S01]  /*2e90*/  FMUL.FTZ R126, R117, R126 ;  /* 0x0000007e757e7220 */ /* 0x000fe20000410000 */
[----:B------:R-:W-:Y:S01]  /*2ea0*/  FADD.FTZ R149, -R147, 1 ;  /* 0x3f80000093957421 */ /* 0x000fe20000010100 */
[----:B------:R-:W-:Y:S01]  /*2eb0*/  FFMA.FTZ R145, R58, R143, 1 ;  /* 0x3f8000003a917423 */ /* 0x000fe2000001008f */
[----:B------:R-:W-:Y:S01]  /*2ec0*/  FMUL.FTZ R130, R11, R114 ;  /* 0x000000720b827220 */ /* 0x000fe20000410000 */
[----:B------:R-:W-:Y:S01]  /*2ed0*/  FMUL.FTZ R137, R126, R137 ;  /* 0x000000897e897220 */ /* 0x000fe20000410000 */
[----:B------:R-:W-:Y:S01]  /*2ee0*/  FFMA.FTZ R126, R59, R4, 1 ;  /* 0x3f8000003b7e7423 */ /* 0x000fe20000010004 */
[----:B------:R-:W-:Y:S01]  /*2ef0*/  FMUL.FTZ R128, R121, R128 ;  /* 0x0000008079807220 */ /* 0x000fe20000410000 */
[----:B-1----:R-:W-:Y:S01]  /*2f00*/  FADD.FTZ R141, -R119, 1 ;  /* 0x3f800000778d7421 */ /* 0x002fe20000010100 */
        /* <DEDUP_REMOVED lines=8> */
[----:B----4-:R-:W-:Y:S01]  /*2f90*/  FADD.FTZ R151, -R155, 1 ;  /* 0x3f8000009b977421 */ /* 0x010fe20000010100 */
        /* <DEDUP_REMOVED lines=234> */
.L_x_6985:
[----:B------:R-:W2:Y:S01]  /*3e40*/  LDL.LU R3, [R1+0xc] ;  /* 0x00000c0001037983 */ /* 0x000ea20000300800 */
[----:B------:R-:W1:Y:S01]  /*3e50*/  LDCU UR8, c[0x0][0x38c] ;  /* 0x00007180ff0877ac */ /* 0x000e620008000800 */
[----:B------:R-:W-:Y:S02]  /*3e60*/  CS2R R76, SRZ ;  /* 0x00000000004c7805 */ /* 0x000fe4000001ff00 */
[----:B0-----:R-:W-:Y:S02]  /*3e70*/  CS2R R74, SRZ ;  /* 0x00000000004a7805 */ /* 0x001fe4000001ff00 */
[----:B------:R-:W-:Y:S02]  /*3e80*/  CS2R R72, SRZ ;  /* 0x0000000000487805 */ /* 0x000fe4000001ff00 */
[----:B------:R-:W-:Y:S02]  /*3e90*/  CS2R R58, SRZ ;  /* 0x00000000003a7805 */ /* 0x000fe4000001ff00 */
        /* <DEDUP_REMOVED lines=84> */
[----:B------:R-:W-:-:S02]  /*43e0*/  UIADD3 UR35, UPT, UPT, UR8, 0x800, URZ ;  /* 0x0000080008237890 */ /* 0x000fc4000fffe0ff */
[----:B------:R-:W-:Y:S02]  /*43f0*/  UIMAD UR9, UR31, UR9, UR15 ;  /* 0x000000091f0972a4 */ /* 0x000fe4000f8e020f */
        /* <DEDUP_REMOVED lines=13> */
.L_x_7084:
[----:B------:R-:W-:Y:S01]  /*44d0*/  UMOV UR36, UR14 ;  /* 0x0000000e00247c82 */ /* 0x000fe20008000000 */
[----:B------:R-:W-:Y:S01]  /*44e0*/  UMOV UR37, UR9 ;  /* 0x0000000900257c82 */ /* 0x000fe20008000000 */
[C---:B------:R-:W-:Y:S01]  /*44f0*/  SHF.L.U32 R126, R190.reuse, 0x5, RZ ;  /* 0x00000005be7e7819 */ /* 0x040fe200000006ff */
[----:B---3--:R-:W-:Y:S01]  /*4500*/  UIMAD.WIDE.U32 UR36, UR8, UR38, UR36 ;  /* 0x00000026082472a5 */ /* 0x008fe2000f8e0024 */
[----:B------:R-:W-:Y:S02]  /*4510*/  LOP3.LUT R127, R190, 0x1f, RZ, 0xc0, !PT ;  /* 0x0000001fbe7f7812 */ /* 0x000fe400078ec0ff */
[----:B------:R-:W-:Y:S01]  /*4520*/  LOP3.LUT P6, RZ, R2, 0x4, RZ, 0xc0, !PT ;  /* 0x0000000402ff7812 */ /* 0x000fe200078cc0ff */
[----:B------:R-:W-:Y:S02]  /*4530*/  UIMAD UR29, UR8, UR39, UR37 ;  /* 0x00000027081d72a4 */ /* 0x000fe4000f8e0225 */
[----:B0-----:R-:W-:-:S04]  /*4540*/  ULEA UR30, UP0, UR36, UR16, 0x3 ;  /* 0x00000010241e7291 */ /* 0x001fc8000f8018ff */
[----:B------:R-:W-:Y:S02]  /*4550*/  ULEA.HI.X UR36, UR36, UR17, UR29, 0x3, UP0 ;  /* 0x0000001124247291 */ /* 0x000fe400080f1c1d */
[----:B-1----:R-:W-:-:S04]  /*4560*/  MOV R62, UR30 ;  /* 0x0000001e003e7c02 */ /* 0x002fc80008000f00 */
[----:B------:R-:W-:-:S06]  /*4570*/  MOV R63, UR36 ;  /* 0x00000024003f7c02 */ /* 0x000fcc0008000f00 */
[----:B------:R-:W3:Y:S01]  /*4580*/  LDG.E.64 R62, desc[UR32][R62.64] ;  /* 0x000000203e3e7981 */ /* 0x000ee2000c1e1b00 */
        /* <DEDUP_REMOVED lines=17> */
[----:B------:R-:W-:Y:S02]  /*46a0*/  ISETP.GE.AND P0, PT, R68, UR35, PT ;  /* 0x0000002344007c0c */ /* 0x000fe4000bf06270 */
[C---:B------:R-:W-:Y:S01]  /*46b0*/  LOP3.LUT R61, R60.reuse, 0xc0, RZ, 0xfc, !PT ;  /* 0x000000c03c3d7812 */ /* 0x040fe200078efcff */
[----:B------:R-:W5:Y:S01]  /*46c0*/  @!P3 LDG.E R114, desc[UR32][R64.64+0x80] ;  /* 0x000080204072b981 */ /* 0x000f62000c1e1900 */
[----:B------:R-:W-:-:S02]  /*46d0*/  LOP3.LUT R67, R60, 0xa0, RZ, 0xfc, !PT ;  /* 0x000000a03c437812 */ /* 0x000fc400078efcff */
[----:B------:R-:W-:Y:S01]  /*46e0*/  LOP3.LUT R66, R60, 0xe0, RZ, 0xfc, !PT ;  /* 0x000000e03c427812 */ /* 0x000fe200078efcff */
[----:B------:R-:W2:Y:S01]  /*46f0*/  @!P4 LDG.E R117, desc[UR32][R64.64+0x100] ;  /* 0x000100204075c981 */ /* 0x000ea2000c1e1900 */
[----:B------:R-:W-:Y:S02]  /*4700*/  ISETP.GE.AND P3, PT, R61, UR35, PT ;  /* 0x000000233d007c0c */ /* 0x000fe4000bf66270 */
[----:B------:R-:W-:Y:S01]  /*4710*/  ISETP.GE.AND P2, PT, R67, UR35, PT ;  /* 0x0000002343007c0c */ /* 0x000fe2000bf46270 */
[----:B------:R-:W2:Y:S01]  /*4720*/  @!P5 LDG.E R116, desc[UR32][R64.64+0x180] ;  /* 0x000180204074d981 */ /* 0x000ea2000c1e1900 */
[----:B------:R-:W-:Y:S02]  /*4730*/  MOV R67, RZ ;  /* 0x000000ff00437202 */ /* 0x000fe40000000f00 */
[----:B------:R-:W-:Y:S02]  /*4740*/  ISETP.GE.AND P4, PT, R66, UR35, PT ;  /* 0x0000002342007c0c */ /* 0x000fe4000bf86270 */
[----:B------:R-:W-:-:S02]  /*4750*/  LOP3.LUT R61, R60, 0x100, RZ, 0xfc, !PT ;  /* 0x000001003c3d7812 */ /* 0x000fc400078efcff */
[----:B------:R-:W-:Y:S02]  /*4760*/  LOP3.LUT R66, R60, 0x120, RZ, 0xfc, !PT ;  /* 0x000001203c427812 */ /* 0x000fe400078efcff */
[----:B------:R-:W-:Y:S02]  /*4770*/  CS2R R108, SRZ ;  /* 0x00000000006c7805 */ /* 0x000fe4000001ff00 */
[----:B------:R-:W-:Y:S02]  /*4780*/  ISETP.GE.AND P5, PT, R61, UR35, PT ;  /* 0x000000233d007c0c */ /* 0x000fe4000bfa6270 */
[----:B------:R-:W-:Y:S01]  /*4790*/  CS2R R68, SRZ ;  /* 0x0000000000447805 */ /* 0x000fe2000001ff00 */
[----:B------:R-:W2:Y:S01]  /*47a0*/  @!P0 LDG.E R67, desc[UR32][R64.64+0x200] ;  /* 0x0002002040438981 */ /* 0x000ea2000c1e1900 */
[----:B------:R-:W-:Y:S02]  /*47b0*/  ISETP.GE.AND P0, PT, R66, UR35, PT ;  /* 0x0000002342007c0c */ /* 0x000fe4000bf06270 */
[C---:B------:R-:W-:Y:S01]  /*47c0*/  LOP3.LUT R66, R60.reuse, 0x160, RZ, 0xfc, !PT ;  /* 0x000001603c427812 */ /* 0x040fe200078efcff */
[----:B------:R-:W2:Y:S01]  /*47d0*/  @!P3 LDG.E R108, desc[UR32][R64.64+0x300] ;  /* 0x00030020406cb981 */ /* 0x000ea2000c1e1900 */
[----:B------:R-:W-:-:S02]  /*47e0*/  LOP3.LUT R61, R60, 0x140, RZ, 0xfc, !PT ;  /* 0x000001403c3d7812 */ /* 0x000fc400078efcff */
[----:B------:R-:W-:Y:S01]  /*47f0*/  MOV R111, RZ ;  /* 0x000000ff006f7202 */ /* 0x000fe20000000f00 */
[----:B------:R-:W2:Y:S01]  /*4800*/  @!P2 LDG.E R68, desc[UR32][R64.64+0x280] ;  /* 0x000280204044a981 */ /* 0x000ea2000c1e1900 */
[----:B------:R-:W-:Y:S02]  /*4810*/  ISETP.GE.AND P3, PT, R66, UR35, PT ;  /* 0x0000002342007c0c */ /* 0x000fe4000bf66270 */
[----:B------:R-:W-:Y:S02]  /*4820*/  ISETP.GE.AND P2, PT, R61, UR35, PT ;  /* 0x000000233d007c0c */ /* 0x000fe4000bf46270 */
[----:B------:R-:W-:Y:S01]  /*4830*/  MOV R66, RZ ;  /* 0x000000ff00427202 */ /* 0x000fe20000000f00 */
[----:B------:R-:W2:Y:S01]  /*4840*/  @!P4 LDG.E R111, desc[UR32][R64.64+0x380] ;  /* 0x00038020406fc981 */ /* 0x000ea2000c1e1900 */
[C---:B------:R-:W-:Y:S02]  /*4850*/  LOP3.LUT R61, R60.reuse, 0x180, RZ, 0xfc, !PT ;  /* 0x000001803c3d7812 */ /* 0x040fe400078efcff */
[----:B------:R-:W-:Y:S01]  /*4860*/  LOP3.LUT R70, R60, 0x1a0, RZ, 0xfc, !PT ;  /* 0x000001a03c467812 */ /* 0x000fe200078efcff */
[----:B------:R-:W2:Y:S01]  /*4870*/  @!P0 LDG.E R69, desc[UR32][R64.64+0x480] ;  /* 0x0004802040458981 */ /* 0x000ea2000c1e1900 */
[----:B------:R-:W-:-:S02]  /*4880*/  ISETP.GE.AND P4, PT, R61, UR35, PT ;  /* 0x000000233d007c0c */ /* 0x000fc4000bf86270 */
[----:B------:R-:W-:Y:S01]  /*4890*/  LOP3.LUT R61, R60, 0x1c0, RZ, 0xfc, !PT ;  /* 0x000001c03c3d7812 */ /* 0x000fe200078efcff */
[----:B------:R-:W2:Y:S01]  /*48a0*/  @!P5 LDG.E R66, desc[UR32][R64.64+0x400] ;  /* 0x000400204042d981 */ /* 0x000ea2000c1e1900 */
[----:B------:R-:W-:Y:S02]  /*48b0*/  ISETP.GE.AND P5, PT, R70, UR35, PT ;  /* 0x0000002346007c0c */ /* 0x000fe4000bfa6270 */
[----:B------:R-:W-:Y:S02]  /*48c0*/  CS2R R70, SRZ ;  /* 0x0000000000467805 */ /* 0x000fe4000001ff00 */
        /* <DEDUP_REMOVED lines=14> */
[----:B------:R-:W-:Y:S02]  /*49b0*/  CS2R R118, SRZ ;  /* 0x0000000000767805 */ /* 0x000fe4000001ff00 */
[----:B------:R-:W-:Y:S01]  /*49c0*/  ISETP.GE.AND P5, PT, R61, UR35, PT ;  /* 0x000000233d007c0c */ /* 0x000fe2000bfa6270 */
        /* <DEDUP_REMOVED lines=8> */
[----:B------:R-:W-:Y:S02]  /*4a50*/  ISETP.GE.AND P3, PT, R110, UR35, PT ;  /* 0x000000236e007c0c */ /* 0x000fe4000bf66270 */
[----:B------:R-:W-:Y:S02]  /*4a60*/  CS2R R120, SRZ ;  /* 0x0000000000787805 */ /* 0x000fe4000001ff00 */
[C---:B------:R-:W-:Y:S01]  /*4a70*/  LOP3.LUT R61, R60.reuse, 0x2c0, RZ, 0xfc, !PT ;  /* 0x000002c03c3d7812 */ /* 0x040fe200078efcff */
[----:B------:R-:W5:Y:S01]  /*4a80*/  @!P6 LDG.E R129, desc[UR32][R64.64] ;  /* 0x000000204081e981 */ /* 0x000f62000c1e1900 */
[----:B------:R-:W-:-:S03]  /*4a90*/  LOP3.LUT R110, R60, 0x2e0, RZ, 0xfc, !PT ;  /* 0x000002e03c6e7812 */ /* 0x000fc600078efcff */
[----:B------:R-:W2:Y:S01]  /*4aa0*/  @!P4 LDG.E R119, desc[UR32][R64.64+0x880] ;  /* 0x000880204077c981 */ /* 0x000ea2000c1e1900 */
[----:B------:R-:W-:Y:S02]  /*4ab0*/  ISETP.GE.AND P4, PT, R61, UR35, PT ;  /* 0x000000233d007c0c */ /* 0x000fe4000bf86270 */
[----:B------:R-:W-:Y:S02]  /*4ac0*/  CS2R R122, SRZ ;  /* 0x00000000007a7805 */ /* 0x000fe4000001ff00 */
[----:B------:R-:W-:Y:S01]  /*4ad0*/  LOP3.LUT R61, R60, 0x300, RZ, 0xfc, !PT ;  /* 0x000003003c3d7812 */ /* 0x000fe200078efcff */
[----:B------:R-:W2:Y:S01]  /*4ae0*/  @!P5 LDG.E R120, desc[UR32][R64.64+0x900] ;  /* 0x000900204078d981 */ /* 0x000ea2000c1e1900 */
[----:B------:R-:W-:Y:S02]  /*4af0*/  ISETP.GE.AND P5, PT, R110, UR35, PT ;  /* 0x000000236e007c0c */ /* 0x000fe4000bfa6270 */
[----:B------:R-:W-:Y:S01]  /*4b00*/  LOP3.LUT R110, R60, 0x320, RZ, 0xfc, !PT ;  /* 0x000003203c6e7812 */ /* 0x000fe200078efcff */
[----:B------:R-:W2:Y:S01]  /*4b10*/  @!P0 LDG.E R121, desc[UR32][R64.64+0x980] ;  /* 0x0009802040798981 */ /* 0x000ea2000c1e1900 */
[----:B------:R-:W-:-:S02]  /*4b20*/  ISETP.GE.AND P0, PT, R61, UR35, PT ;  /* 0x000000233d007c0c */ /* 0x000fc4000bf06270 */
[----:B------:R-:W-:Y:S01]  /*4b30*/  LOP3.LUT R61, R60, 0x340, RZ, 0xfc, !PT ;  /* 0x000003403c3d7812 */ /* 0x000fe200078efcff */
[----:B------:R-:W2:Y:S01]  /*4b40*/  @!P2 LDG.E R122, desc[UR32][R64.64+0xa00] ;  /* 0x000a0020407aa981 */ /* 0x000ea2000c1e1900 */
[----:B------:R-:W-:Y:S02]  /*4b50*/  ISETP.GE.AND P2, PT, R110, UR35, PT ;  /* 0x000000236e007c0c */ /* 0x000fe4000bf46270 */
[----:B------:R-:W-:Y:S01]  /*4b60*/  CS2R R124, SRZ ;  /* 0x00000000007c7805 */ /* 0x000fe2000001ff00 */
[----:B------:R-:W2:Y:S01]  /*4b70*/  @!P3 LDG.E R123, desc[UR32][R64.64+0xa80] ;  /* 0x000a8020407bb981 */ /* 0x000ea2000c1e1900 */
[----:B------:R-:W-:Y:S02]  /*4b80*/  ISETP.GE.AND P3, PT, R61, UR35, PT ;  /* 0x000000233d007c0c */ /* 0x000fe4000bf66270 */
[C---:B------:R-:W-:Y:S02]  /*4b90*/  LOP3.LUT R110, R60.reuse, 0x360, RZ, 0xfc, !PT ;  /* 0x000003603c6e7812 */ /* 0x040fe400078efcff */
[----:B------:R-:W2:Y:S01]  /*4ba0*/  @!P4 LDG.E R124, desc[UR32][R64.64+0xb00] ;  /* 0x000b0020407cc981 */ /* 0x000ea2000c1e1900 */
[----:B------:R-:W-:-:S02]  /*4bb0*/  LOP3.LUT R61, R60, 0x380, RZ, 0xfc, !PT ;  /* 0x000003803c3d7812 */ /* 0x000fc400078efcff */
[----:B------:R-:W-:Y:S02]  /*4bc0*/  CS2R R130, SRZ ;  /* 0x0000000000827805 */ /* 0x000fe4000001ff00 */
[----:B------:R-:W-:Y:S01]  /*4bd0*/  ISETP.GE.AND P4, PT, R110, UR35, PT ;  /* 0x000000236e007c0c */ /* 0x000fe2000bf86270 */
        /* <DEDUP_REMOVED lines=12> */
[----:B------:R-:W-:Y:S02]  /*4ca0*/  CS2R R160, SRZ ;  /* 0x0000000000a07805 */ /* 0x000fe4000001ff00 */
[----:B------:R-:W-:Y:S02]  /*4cb0*/  MOV R159, RZ ;  /* 0x000000ff009f7202 */ /* 0x000fe40000000f00 */
        /* <DEDUP_REMOVED lines=40> */
[----:B------:R-:W-:-:S05]  /*4f40*/  FMUL.FTZ R63, R41, UR48 ;  /* 0x00000030293f7c20 */ /* 0x000fca0008410000 */
[----:B------:R-:W-:Y:S08]  /*4f50*/  MUFU.SIN R154, R110 ;  /* 0x0000006e009a7308 */ /* 0x000ff00000000400 */
[----:B------:R4:W-:Y:S01]  /*4f60*/  MUFU.COS R157, R110 ;  /* 0x0000006e009d7308 */ /* 0x0009e20000000000 */
[----:B------:R-:W-:Y:S01]  /*4f70*/  R2UR UR36, R62 ;  /* 0x000000003e2472ca */ /* 0x000fe200000e0000 */
[----:B----4-:R-:W-:Y:S01]  /*4f80*/  FMUL.RZ R110, R63, 0.15915493667125701904 ;  /* 0x3e22f9833f6e7820 */ /* 0x010fe2000040c000 */
[----:B------:R-:W-:Y:S01]  /*4f90*/  FMUL.FTZ R63, R40, UR48 ;  /* 0x00000030283f7c20 */ /* 0x000fe20008410000 */
[----:B------:R-:W-:-:S03]  /*4fa0*/  FMUL.FTZ R62, R38, UR48 ;  /* 0x00000030263e7c20 */ /* 0x000fc60008410000 */
[----:B------:R-:W-:Y:S01]  /*4fb0*/  FMUL.RZ R142, R63, 0.15915493667125701904 ;  /* 0x3e22f9833f8e7820 */ /* 0x000fe2000040c000 */
[C---:B------:R-:W-:Y:S01]  /*4fc0*/  IADD3 R63, PT, PT, R170.reuse, R107, RZ ;  /* 0x0000006baa3f7210 */ /* 0x040fe20007ffe0ff */
[----:B------:R-:W-:Y:S04]  /*4fd0*/  MUFU.SIN R147, R138 ;  /* 0x0000008a00937308 */ /* 0x000fe80000000400 */
[----:B------:R-:W-:-:S04]  /*4fe0*/  IMAD R170, R170, 0x1f, R63 ;  /* 0x0000001faaaa7824 */ /* 0x000fc800078e023f */
[----:B------:R4:W-:Y:S01]  /*4ff0*/  MUFU.COS R148, R138 ;  /* 0x0000008a00947308 */ /* 0x0009e20000000000 */
[----:B------:R-:W-:Y:S01]  /*5000*/  IADD3 R139, PT, PT, R170, 0x20, RZ ;  /* 0x00000020aa8b7810 */ /* 0x000fe20007ffe0ff */
[----:B----4-:R-:W-:-:S06]  /*5010*/  FMUL.RZ R138, R62, 0.15915493667125701904 ;  /* 0x3e22f9833e8a7820 */ /* 0x010fcc000040c000 */
[----:B------:R-:W-:Y:S01]  /*5020*/  MUFU.SIN R149, R65 ;  /* 0x0000004100957308 */ /* 0x000fe20000000400 */
[----:B------:R-:W-:-:S07]  /*5030*/  LEA.HI.SX32 R177, R139, R170, 0x1b ;  /* 0x000000aa8bb17211 */ /* 0x000fce00078fdaff */
[----:B------:R-:W-:Y:S01]  /*5040*/  MUFU.COS R150, R65 ;  /* 0x0000004100967308 */ /* 0x000fe20000000000 */
[----:B------:R-:W-:-:S07]  /*5050*/  UMOV UR30, 0x400 ;  /* 0x00000400001e7882 */ /* 0x000fce0000000000 */
[----:B------:R-:W-:Y:S01]  /*5060*/  MUFU.SIN R62, R138 ;  /* 0x0000008a003e7308 */ /* 0x000fe20000000400 */
[----:B------:R-:W-:-:S07]  /*5070*/  IADD3 R151, PT, PT, R170, 0x40, RZ ;  /* 0x00000040aa977810 */ /* 0x000fce0007ffe0ff */
[----:B------:R4:W-:Y:S01]  /*5080*/  MUFU.COS R65, R138 ;  /* 0x0000008a00417308 */ /* 0x0009e20000000000 */
[----:B0-----:R-:W-:-:S07]  /*5090*/  ULEA UR30, UR29, UR30, 0x18 ;  /* 0x0000001e1d1e7291 */ /* 0x001fce000f8ec0ff */
[----:B------:R-:W-:Y:S01]  /*50a0*/  MUFU.SIN R152, R64 ;  /* 0x0000004000987308 */ /* 0x000fe20000000400 */
[----:B----4-:R-:W-:-:S04]  /*50b0*/  FMUL.FTZ R138, R36, UR48 ;  /* 0x00000030248a7c20 */ /* 0x010fc80008410000 */
[----:B------:R-:W-:-:S03]  /*50c0*/  FMUL.RZ R139, R138, 0.15915493667125701904 ;  /* 0x3e22f9838a8b7820 */ /* 0x000fc6000040c000 */
[----:B------:R0:W-:Y:S01]  /*50d0*/  MUFU.COS R153, R64 ;  /* 0x0000004000997308 */ /* 0x0001e20000000000 */
[----:B------:R-:W-:Y:S01]  /*50e0*/  FMUL.FTZ R138, R35, UR48 ;  /* 0x00000030238a7c20 */ /* 0x000fe20008410000 */
[----:B------:R-:W-:Y:S01]  /*50f0*/  IADD3 R155, PT, PT, R170, 0x60, RZ ;  /* 0x00000060aa9b7810 */ /* 0x000fe20007ffe0ff */
[----:B0-----:R-:W-:Y:S02]  /*5100*/  FMUL.FTZ R64, R39, UR48 ;  /* 0x0000003027407c20 */ /* 0x001fe40008410000 */
[----:B------:R-:W-:Y:S02]  /*5110*/  FMUL.RZ R178, R138, 0.15915493667125701904 ;  /* 0x3e22f9838ab27820 */ /* 0x000fe4000040c000 */
[----:B------:R-:W-:Y:S01]  /*5120*/  FMUL.RZ R64, R64, 0.15915493667125701904 ;  /* 0x3e22f98340407820 */ /* 0x000fe2000040c000 */
[C---:B------:R-:W-:Y:S01]  /*5130*/  LEA.HI.SX32 R171, R170.reuse, R170, 0x1b ;  /* 0x000000aaaaab7211 */ /* 0x040fe200078fdaff */
[----:B------:R-:W-:Y:S01]  /*5140*/  MUFU.SIN R141, R142 ;  /* 0x0000008e008d7308 */ /* 0x000fe20000000400 */
[----:B------:R-:W-:-:S02]  /*5150*/  IADD3 R163, PT, PT, R170, 0x80, RZ ;  /* 0x00000080aaa37810 */ /* 0x000fc40007ffe0ff */
[----:B------:R-:W-:Y:S02]  /*5160*/  IADD3 R165, PT, PT, R170, 0xa0, RZ ;  /* 0x000000a0aaa57810 */ /* 0x000fe40007ffe0ff */
[----:B------:R-:W-:-:S03]  /*5170*/  LEA.HI.SX32 R179, R151, R170, 0x1b ;  /* 0x000000aa97b37211 */ /* 0x000fc600078fdaff */
[----:B------:R-:W-:Y:S01]  /*5180*/  MUFU.SIN R140, R64 ;  /* 0x00000040008c7308 */ /* 0x000fe20000000400 */
[C---:B------:R-:W-:Y:S02]  /*5190*/  IADD3 R167, PT, PT, R170.reuse, 0xc0, RZ ;  /* 0x000000c0aaa77810 */ /* 0x040fe40007ffe0ff */
[----:B------:R-:W-:Y:S02]  /*51a0*/  IADD3 R169, PT, PT, R170, 0xe0, RZ ;  /* 0x000000e0aaa97810 */ /* 0x000fe40007ffe0ff */
[----:B------:R-:W-:-:S03]  /*51b0*/  LEA.HI.SX32 R181, R155, R170, 0x1b ;  /* 0x000000aa9bb57211 */ /* 0x000fc600078fdaff */
[----:B------:R0:W-:Y:S01]  /*51c0*/  MUFU.COS R143, R64 ;  /* 0x00000040008f7308 */ /* 0x0001e20000000000 */
[----:B------:R-:W-:Y:S02]  /*51d0*/  IADD3 R173, PT, PT, R170, 0x100, RZ ;  /* 0x00000100aaad7810 */ /* 0x000fe40007ffe0ff */
[----:B------:R-:W-:-:S05]  /*51e0*/  LEA.HI.SX32 R182, R163, R170, 0x1b ;  /* 0x000000aaa3b67211 */ /* 0x000fca00078fdaff */
[----:B------:R-:W-:Y:S01]  /*51f0*/  MUFU.COS R144, R142 ;  /* 0x0000008e00907308 */ /* 0x000fe20000000000 */
[----:B0-----:R-:W-:Y:S01]  /*5200*/  FMUL.FTZ R64, R37, UR48 ;  /* 0x0000003025407c20 */ /* 0x001fe20008410000 */
[----:B------:R-:W-:Y:S02]  /*5210*/  IADD3 R175, PT, PT, R170, 0x120, RZ ;  /* 0x00000120aaaf7810 */ /* 0x000fe40007ffe0ff */
[----:B------:R-:W-:Y:S01]  /*5220*/  LEA.HI.SX32 R183, R165, R170, 0x1b ;  /* 0x000000aaa5b77211 */ /* 0x000fe200078fdaff */
[----:B------:R-:W-:-:S03]  /*5230*/  FMUL.RZ R156, R64, 0.15915493667125701904 ;  /* 0x3e22f983409c7820 */ /* 0x000fc6000040c000 */
[----:B------:R-:W-:Y:S01]  /*5240*/  MUFU.SIN R142, R139 ;  /* 0x0000008b008e7308 */ /* 0x000fe20000000400 */
[----:B------:R-:W-:Y:S02]  /*5250*/  LEA R177, R177, UR30, 0x2 ;  /* 0x0000001eb1b17c11 */ /* 0x000fe4000f8e10ff */
[----:B------:R-:W-:-:S05]  /*5260*/  IADD3 R189, PT, PT, R170, 0x140, RZ ;  /* 0x00000140aabd7810 */ /* 0x000fca0007ffe0ff */
[----:B------:R-:W-:Y:S01]  /*5270*/  MUFU.COS R151, R139 ;  /* 0x0000008b00977308 */ /* 0x000fe20000000000 */
[----:B------:R-:W-:Y:S02]  /*5280*/  LEA.HI.SX32 R184, R167, R170, 0x1b ;  /* 0x000000aaa7b87211 */ /* 0x000fe400078fdaff */
[----:B------:R-:W-:-:S05]  /*5290*/  LEA R180, R179, UR30, 0x2 ;  /* 0x0000001eb3b47c11 */ /* 0x000fca000f8e10ff */
[----:B------:R-:W-:Y:S01]  /*52a0*/  MUFU.SIN R138, R178 ;  /* 0x000000b2008a7308 */ /* 0x000fe20000000400 */
[----:B------:R-:W-:Y:S02]  /*52b0*/  IADD3 R191, PT, PT, R170, 0x160, RZ ;  /* 0x00000160aabf7810 */ /* 0x000fe40007ffe0ff */
[----:B------:R-:W-:-:S05]  /*52c0*/  LEA.HI.SX32 R185, R169, R170, 0x1b ;  /* 0x000000aaa9b97211 */ /* 0x000fca00078fdaff */
[----:B------:R0:W-:Y:S01]  /*52d0*/  MUFU.COS R139, R178 ;  /* 0x000000b2008b7308 */ /* 0x0001e20000000000 */
[----:B------:R-:W-:Y:S02]  /*52e0*/  LEA R181, R181, UR30, 0x2 ;  /* 0x0000001eb5b57c11 */ /* 0x000fe4000f8e10ff */
[----:B------:R-:W-:Y:S02]  /*52f0*/  IADD3 R193, PT, PT, R170, 0x180, RZ ;  /* 0x00000180aac17810 */ /* 0x000fe40007ffe0ff */
[-C--:B------:R-:W-:Y:S02]  /*5300*/  LEA.HI.SX32 R186, R173, R170.reuse, 0x1b ;  /* 0x000000aaadba7211 */ /* 0x080fe400078fdaff */
[----:B0-----:R-:W-:Y:S01]  /*5310*/  LEA R178, R171, UR30, 0x2 ;  /* 0x0000001eabb27c11 */ /* 0x001fe2000f8e10ff */
[----:B------:R-:W-:Y:S01]  /*5320*/  MUFU.SIN R145, R110 ;  /* 0x0000006e00917308 */ /* 0x000fe20000000400 */
[----:B------:R-:W-:Y:S02]  /*5330*/  LEA R182, R182, UR30, 0x2 ;  /* 0x0000001eb6b67c11 */ /* 0x000fe4000f8e10ff */
[----:B------:R-:W-:Y:S01]  /*5340*/  IADD3 R195, PT, PT, R170, 0x1a0, RZ ;  /* 0x000001a0aac37810 */ /* 0x000fe20007ffe0ff */
[----:B-----5:R-:W-:Y:S01]  /*5350*/  STS [R178], R129 ;  /* 0x00000081b2007388 */ /* 0x020fe20000000800 */
[----:B------:R-:W-:-:S02]  /*5360*/  LEA.HI.SX32 R187, R175, R170, 0x1b ;  /* 0x000000aaafbb7211 */ /* 0x000fc400078fdaff */
[----:B------:R-:W-:Y:S01]  /*5370*/  LEA R183, R183, UR30, 0x2 ;  /* 0x0000001eb7b77c11 */ /* 0x000fe2000f8e10ff */
[----:B------:R-:W-:Y:S01]  /*5380*/  MUFU.COS R146, R110 ;  /* 0x0000006e00927308 */ /* 0x000fe20000000000 */
[----:B------:R-:W-:Y:S01]  /*5390*/  IADD3 R197, PT, PT, R170, 0x1c0, RZ ;  /* 0x000001c0aac57810 */ /* 0x000fe20007ffe0ff */
[----:B------:R-:W-:Y:S01]  /*53a0*/  STS [R177+0x80], R114 ;  /* 0x00008072b1007388 */ /* 0x000fe20000000800 */
[-C--:B------:R-:W-:Y:S02]  /*53b0*/  LEA.HI.SX32 R189, R189, R170.reuse, 0x1b ;  /* 0x000000aabdbd7211 */ /* 0x080fe400078fdaff */
[----:B------:R-:W-:Y:S01]  /*53c0*/  LEA R179, R184, UR30, 0x2 ;  /* 0x0000001eb8b37c11 */ /* 0x000fe2000f8e10ff */
[----:B--2---:R0:W-:Y:S02]  /*53d0*/  STS [R180+0x100], R117 ;  /* 0x00010075b4007388 */ /* 0x0041e40000000800 */
[----:B------:R-:W-:Y:S01]  /*53e0*/  MUFU.SIN R110, R156 ;  /* 0x0000009c006e7308 */ /* 0x000fe20000000400 */
[----:B------:R-:W-:Y:S01]  /*53f0*/  IADD3 R199, PT, PT, R170, 0x1e0, RZ ;  /* 0x000001e0aac77810 */ /* 0x000fe20007ffe0ff */
[----:B------:R2:W-:Y:S01]  /*5400*/  STS [R181+0x180], R116 ;  /* 0x00018074b5007388 */ /* 0x0005e20000000800 */
[----:B------:R-:W-:-:S02]  /*5410*/  LEA.HI.SX32 R191, R191, R170, 0x1b ;  /* 0x000000aabfbf7211 */ /* 0x000fc400078fdaff */
[----:B------:R-:W-:-:S03]  /*5420*/  LEA R184, R185, UR30, 0x2 ;  /* 0x0000001eb9b87c11 */ /* 0x000fc6000f8e10ff */
[----:B------:R4:W-:Y:S01]  /*5430*/  MUFU.COS R64, R156 ;  /* 0x0000009c00407308 */ /* 0x0009e20000000000 */
[----:B------:R-:W-:Y:S01]  /*5440*/  IADD3 R201, PT, PT, R170, 0x200, RZ ;  /* 0x00000200aac97810 */ /* 0x000fe20007ffe0ff */
[----:B------:R-:W-:Y:S01]  /*5450*/  STS [R182+0x200], R67 ;  /* 0x00020043b6007388 */ /* 0x000fe20000000800 */
[-C--:B------:R-:W-:Y:S02]  /*5460*/  LEA.HI.SX32 R193, R193, R170.reuse, 0x1b ;  /* 0x000000aac1c17211 */ /* 0x080fe400078fdaff */
[----:B0-----:R-:W-:Y:S02]  /*5470*/  LEA R117, R186, UR30, 0x2 ;  /* 0x0000001eba757c11 */ /* 0x001fe4000f8e10ff */
[----:B----4-:R-:W-:Y:S01]  /*5480*/  MOV R156, UR36 ;  /* 0x00000024009c7c02 */ /* 0x010fe20008000f00 */
[----:B------:R0:W-:Y:S01]  /*5490*/  STS [R183+0x280], R68 ;  /* 0x00028044b7007388 */ /* 0x0001e20000000800 */
[----:B------:R-:W-:Y:S02]  /*54a0*/  IADD3 R203, PT, PT, R170, 0x220, RZ ;  /* 0x00000220aacb7810 */ /* 0x000fe40007ffe0ff */
[----:B------:R-:W-:-:S02]  /*54b0*/  LEA.HI.SX32 R195, R195, R170, 0x1b ;  /* 0x000000aac3c37211 */ /* 0x000fc400078fdaff */
[----:B------:R-:W-:Y:S01]  /*54c0*/  LEA R114, R187, UR30, 0x2 ;  /* 0x0000001ebb727c11 */ /* 0x000fe2000f8e10ff */
[----:B------:R-:W-:Y:S01]  /*54d0*/  FMUL.FTZ R156, R156, 1.4426950216293334961 ;  /* 0x3fb8aa3b9c9c7820 */ /* 0x000fe20000410000 */
[C---:B------:R-:W-:Y:S01]  /*54e0*/  IADD3 R205, PT, PT, R170.reuse, 0x240, RZ ;  /* 0x00000240aacd7810 */ /* 0x040fe20007ffe0ff */
[----:B------:R4:W-:Y:S01]  /*54f0*/  STS [R179+0x300], R108 ;  /* 0x0003006cb3007388 */ /* 0x0009e20000000800 */
[-C--:B------:R-:W-:Y:S02]  /*5500*/  LEA.HI.SX32 R197, R197, R170.reuse, 0x1b ;  /* 0x000000aac5c57211 */ /* 0x080fe400078fdaff */
[----:B--2---:R-:W-:Y:S01]  /*5510*/  LEA R116, R189, UR30, 0x2 ;  /* 0x0000001ebd747c11 */ /* 0x004fe2000f8e10ff */
[----:B------:R-:W-:Y:S01]  /*5520*/  STS [R184+0x380], R111 ;  /* 0x0003806fb8007388 */ /* 0x000fe20000000800 */
[----:B------:R-:W-:Y:S02]  /*5530*/  IADD3 R207, PT, PT, R170, 0x260, RZ ;  /* 0x00000260aacf7810 */ /* 0x000fe40007ffe0ff */
[----:B------:R-:W-:-:S02]  /*5540*/  LEA.HI.SX32 R199, R199, R170, 0x1b ;  /* 0x000000aac7c77211 */ /* 0x000fc400078fdaff */
[----:B------:R-:W-:Y:S01]  /*5550*/  LEA R191, R191, UR30, 0x2 ;  /* 0x0000001ebfbf7c11 */ /* 0x000fe2000f8e10ff */
[----:B------:R-:W-:Y:S01]  /*5560*/  STS [R117+0x400], R66 ;  /* 0x0004004275007388 */ /* 0x000fe20000000800 */
[C---:B------:R-:W-:Y:S02]  /*5570*/  IADD3 R209, PT, PT, R170.reuse, 0x280, RZ ;  /* 0x00000280aad17810 */ /* 0x040fe40007ffe0ff */
[-C--:B------:R-:W-:Y:S02]  /*5580*/  LEA.HI.SX32 R201, R201, R170.reuse, 0x1b ;  /* 0x000000aac9c97211 */ /* 0x080fe400078fdaff */
[----:B------:R-:W-:Y:S01]  /*5590*/  LEA R193, R193, UR30, 0x2 ;  /* 0x0000001ec1c17c11 */ /* 0x000fe2000f8e10ff */
[----:B------:R2:W-:Y:S01]  /*55a0*/  STS [R114+0x480], R69 ;  /* 0x0004804572007388 */ /* 0x0005e20000000800 */
[----:B------:R-:W-:Y:S02]  /*55b0*/  IADD3 R211, PT, PT, R170, 0x2a0, RZ ;  /* 0x000002a0aad37810 */ /* 0x000fe40007ffe0ff */
[----:B------:R-:W-:-:S02]  /*55c0*/  LEA.HI.SX32 R203, R203, R170, 0x1b ;  /* 0x000000aacbcb7211 */ /* 0x000fc400078fdaff */
[----:B0-----:R-:W-:Y:S01]  /*55d0*/  LEA R68, R195, UR30, 0x2 ;  /* 0x0000001ec3447c11 */ /* 0x001fe2000f8e10ff */
[----:B------:R-:W-:Y:S01]  /*55e0*/  STS [R116+0x500], R71 ;  /* 0x0005004774007388 */ /* 0x000fe20000000800 */
[----:B------:R-:W-:Y:S01]  /*55f0*/  IADD3 R213, PT, PT, R170, 0x2c0, RZ ;  /* 0x000002c0aad57810 */ /* 0x000fe20007ffe0ff */
[----:B------:R-:W-:Y:S01]  /*5600*/  FMUL.FTZ R67, R44, R156 ;  /* 0x0000009c2c437220 */ /* 0x000fe20000410000 */
[-C--:B------:R-:W-:Y:S02]  /*5610*/  LEA.HI.SX32 R205, R205, R170.reuse, 0x1b ;  /* 0x000000aacdcd7211 */ /* 0x080fe400078fdaff */
[----:B----4-:R-:W-:Y:S01]  /*5620*/  LEA R108, R197, UR30, 0x2 ;  /* 0x0000001ec56c7c11 */ /* 0x010fe2000f8e10ff */
[----:B------:R0:W-:Y:S01]  /*5630*/  STS [R191+0x580], R112 ;  /* 0x00058070bf007388 */ /* 0x0001e20000000800 */
[-C--:B------:R-:W-:Y:S02]  /*5640*/  LEA.HI.SX32 R207, R207, R170.reuse, 0x1b ;  /* 0x000000aacfcf7211 */ /* 0x080fe400078fdaff */
[----:B------:R-:W-:Y:S01]  /*5650*/  LEA R178, R199, UR30, 0x2 ;  /* 0x0000001ec7b27c11 */ /* 0x000fe2000f8e10ff */
[----:B------:R-:W-:Y:S01]  /*5660*/  STS [R193+0x600], R70 ;  /* 0x00060046c1007388 */ /* 0x000fe20000000800 */
[----:B------:R-:W-:Y:S01]  /*5670*/  LEA.HI.SX32 R174, R209, R170, 0x1b ;  /* 0x000000aad1ae7211 */ /* 0x000fe200078fdaff */
[----:B--2---:R-:W-:Y:S01]  /*5680*/  FMUL.FTZ R69, R43, R156 ;  /* 0x0000009c2b457220 */ /* 0x004fe20000410000 */
[----:B------:R-:W-:Y:S01]  /*5690*/  LEA R201, R201, UR30, 0x2 ;  /* 0x0000001ec9c97c11 */ /* 0x000fe2000f8e10ff */
[----:B------:R2:W-:Y:S01]  /*56a0*/  STS [R68+0x680], R109 ;  /* 0x0006806d44007388 */ /* 0x0005e20000000800 */
[----:B------:R-:W-:-:S02]  /*56b0*/  LEA.HI.SX32 R175, R211, R170, 0x1b ;  /* 0x000000aad3af7211 */ /* 0x000fc400078fdaff */
[----:B------:R-:W-:Y:S01]  /*56c0*/  LEA R66, R203, UR30, 0x2 ;  /* 0x0000001ecb427c11 */ /* 0x000fe2000f8e10ff */
[----:B------:R4:W-:Y:S01]  /*56d0*/  MUFU.EX2 R111, R67 ;  /* 0x00000043006f7308 */ /* 0x0009e20000000800 */
[----:B------:R-:W-:Y:S01]  /*56e0*/  LEA.HI.SX32 R176, R213, R170, 0x1b ;  /* 0x000000aad5b07211 */ /* 0x000fe200078fdaff */
[----:B------:R5:W-:Y:S01]  /*56f0*/  STS [R108+0x700], R113 ;  /* 0x000700716c007388 */ /* 0x000be20000000800 */
[----:B------:R-:W-:Y:S02]  /*5700*/  LEA R205, R205, UR30, 0x2 ;  /* 0x0000001ecdcd7c11 */ /* 0x000fe4000f8e10ff */
[----:B0-----:R-:W-:Y:S01]  /*5710*/  LEA R112, R207, UR30, 0x2 ;  /* 0x0000001ecf707c11 */ /* 0x001fe2000f8e10ff */
[----:B------:R-:W-:Y:S01]  /*5720*/  STS [R178+0x780], R115 ;  /* 0x00078073b2007388 */ /* 0x000fe20000000800 */
[----:B--2---:R-:W-:Y:S01]  /*5730*/  LEA R68, R175, UR30, 0x2 ;  /* 0x0000001eaf447c11 */ /* 0x004fe2000f8e10ff */
[----:B------:R0:W-:Y:S01]  /*5740*/  MUFU.EX2 R114, R69 ;  /* 0x0000004500727308 */ /* 0x0001e20000000800 */
[----:B----4-:R-:W-:Y:S01]  /*5750*/  LEA R67, R174, UR30, 0x2 ;  /* 0x0000001eae437c11 */ /* 0x010fe2000f8e10ff */
[----:B------:R-:W-:Y:S01]  /*5760*/  STS [R201+0x800], R118 ;  /* 0x00080076c9007388 */ /* 0x000fe20000000800 */
[----:B------:R-:W-:Y:S01]  /*5770*/  FMUL.FTZ R188, R47, R156 ;  /* 0x0000009c2fbc7220 */ /* 0x000fe20000410000 */
[----:B------:R-:W-:-:S02]  /*5780*/  IADD3 R215, PT, PT, R170, 0x2e0, RZ ;  /* 0x000002e0aad77810 */ /* 0x000fc40007ffe0ff */
[----:B------:R-:W-:Y:S01]  /*5790*/  STS [R66+0x880], R119 ;  /* 0x0008807742007388 */ /* 0x000fe20000000800 */
[----:B------:R-:W-:Y:S02]  /*57a0*/  IADD3 R217, PT, PT, R170, 0x300, RZ ;  /* 0x00000300aad97810 */ /* 0x000fe40007ffe0ff */
[----:B0-----:R-:W-:Y:S01]  /*57b0*/  LEA R69, R176, UR30, 0x2 ;  /* 0x0000001eb0457c11 */ /* 0x001fe2000f8e10ff */
[----:B------:R-:W-:Y:S01]  /*57c0*/  STS [R205+0x900], R120 ;  /* 0x00090078cd007388 */ /* 0x000fe20000000800 */
[C---:B------:R-:W-:Y:S01]  /*57d0*/  IADD3 R219, PT, PT, R170.reuse, 0x320, RZ ;  /* 0x00000320aadb7810 */ /* 0x040fe20007ffe0ff */
[-C--:B------:R-:W-:Y:S02]  /*57e0*/  FMUL.FTZ R177, R45, R156.reuse ;  /* 0x0000009c2db17220 */ /* 0x080fe40000410000 */
[----:B------:R-:W-:Y:S01]  /*57f0*/  STS [R112+0x980], R121 ;  /* 0x0009807970007388 */ /* 0x000fe20000000800 */
[----:B------:R-:W-:Y:S01]  /*5800*/  IADD3 R221, PT, PT, R170, 0x340, RZ ;  /* 0x00000340aadd7810 */ /* 0x000fe20007ffe0ff */
[----:B------:R-:W-:-:S02]  /*5810*/  FMUL.FTZ R171, R48, R156 ;  /* 0x0000009c30ab7220 */ /* 0x000fc40000410000 */
[----:B------:R-:W-:Y:S01]  /*5820*/  STS [R67+0xa00], R122 ;  /* 0x000a007a43007388 */ /* 0x000fe20000000800 */
[----:B------:R-:W-:Y:S01]  /*5830*/  IADD3 R223, PT, PT, R170, 0x360, RZ ;  /* 0x00000360aadf7810 */ /* 0x000fe20007ffe0ff */
[----:B------:R-:W-:Y:S01]  /*5840*/  FMUL.FTZ R71, R42, R156 ;  /* 0x0000009c2a477220 */ /* 0x000fe20000410000 */
[-C--:B------:R-:W-:Y:S01]  /*5850*/  LEA.HI.SX32 R173, R215, R170.reuse, 0x1b ;  /* 0x000000aad7ad7211 */ /* 0x080fe200078fdaff */
[----:B------:R-:W-:Y:S01]  /*5860*/  STS [R68+0xa80], R123 ;  /* 0x000a807b44007388 */ /* 0x000fe20000000800 */
[C---:B------:R-:W-:Y:S01]  /*5870*/  IADD3 R225, PT, PT, R170.reuse, 0x380, RZ ;  /* 0x00000380aae17810 */ /* 0x040fe20007ffe0ff */
[----:B------:R-:W0:Y:S01]  /*5880*/  MUFU.EX2 R188, R188 ;  /* 0x000000bc00bc7308 */ /* 0x000e220000000800 */
[----:B------:R-:W-:Y:S01]  /*5890*/  LEA.HI.SX32 R172, R217, R170, 0x1b ;  /* 0x000000aad9ac7211 */ /* 0x000fe200078fdaff */
[----:B------:R2:W-:Y:S01]  /*58a0*/  STS [R69+0xb00], R124 ;  /* 0x000b007c45007388 */ /* 0x0005e20000000800 */
[----:B------:R-:W-:Y:S01]  /*58b0*/  IADD3 R227, PT, PT, R170, 0x3a0, RZ ;  /* 0x000003a0aae37810 */ /* 0x000fe20007ffe0ff */
[----:B------:R-:W-:Y:S01]  /*58c0*/  FMUL.FTZ R129, R46, R156 ;  /* 0x0000009c2e817220 */ /* 0x000fe20000410000 */
[----:B------:R-:W-:-:S02]  /*58d0*/  LEA.HI.SX32 R169, R219, R170, 0x1b ;  /* 0x000000aadba97211 */ /* 0x000fc400078fdaff */
[----:B------:R-:W-:Y:S01]  /*58e0*/  IADD3 R229, PT, PT, R170, 0x3c0, RZ ;  /* 0x000003c0aae57810 */ /* 0x000fe20007ffe0ff */
[----:B-----5:R4:W-:Y:S01]  /*58f0*/  MUFU.EX2 R108, R71 ;  /* 0x00000047006c7308 */ /* 0x0209e20000000800 */
[----:B------:R-:W-:Y:S01]  /*5900*/  LEA.HI.SX32 R168, R221, R170, 0x1b ;  /* 0x000000aadda87211 */ /* 0x000fe200078fdaff */
[----:B--2---:R-:W-:Y:S01]  /*5910*/  FMUL.FTZ R69, R38, R156 ;  /* 0x0000009c26457220 */ /* 0x004fe20000410000 */
[----:B------:R-:W-:Y:S02]  /*5920*/  IADD3 R231, PT, PT, R170, 0x3e0, RZ ;  /* 0x000003e0aae77810 */ /* 0x000fe40007ffe0ff */
[----:B------:R-:W-:-:S03]  /*5930*/  LEA.HI.SX32 R167, R223, R170, 0x1b ;  /* 0x000000aadfa77211 */ /* 0x000fc600078fdaff */
[----:B------:R-:W2:Y:S01]  /*5940*/  MUFU.EX2 R177, R177 ;  /* 0x000000b100b17308 */ /* 0x000ea20000000800 */
[----:B------:R-:W-:Y:S02]  /*5950*/  LEA R70, R173, UR30, 0x2 ;  /* 0x0000001ead467c11 */ /* 0x000fe4000f8e10ff */
[-C--:B------:R-:W-:Y:S02]  /*5960*/  LEA.HI.SX32 R166, R225, R170.reuse, 0x1b ;  /* 0x000000aae1a67211 */ /* 0x080fe400078fdaff */
[----:B----4-:R-:W-:Y:S02]  /*5970*/  LEA R71, R172, UR30, 0x2 ;  /* 0x0000001eac477c11 */ /* 0x010fe4000f8e10ff */
[----:B------:R-:W-:Y:S01]  /*5980*/  LEA.HI.SX32 R165, R227, R170, 0x1b ;  /* 0x000000aae3a57211 */ /* 0x000fe200078fdaff */
[----:B------:R-:W4:Y:S01]  /*5990*/  MUFU.EX2 R171, R171 ;  /* 0x000000ab00ab7308 */ /* 0x000f220000000800 */
[----:B------:R-:W-:Y:S02]  /*59a0*/  LEA R169, R169, UR30, 0x2 ;  /* 0x0000001ea9a97c11 */ /* 0x000fe4000f8e10ff */
[----:B------:R-:W-:-:S02]  /*59b0*/  SHF.L.U32 R63, R63, 0x5, RZ ;  /* 0x000000053f3f7819 */ /* 0x000fc400000006ff */
[-C--:B------:R-:W-:Y:S02]  /*59c0*/  LEA.HI.SX32 R164, R229, R170.reuse, 0x1b ;  /* 0x000000aae5a47211 */ /* 0x080fe400078fdaff */
[----:B------:R-:W-:Y:S01]  /*59d0*/  LEA R168, R168, UR30, 0x2 ;  /* 0x0000001ea8a87c11 */ /* 0x000fe2000f8e10ff */
[----:B------:R-:W5:Y:S01]  /*59e0*/  MUFU.EX2 R69, R69 ;  /* 0x0000004500457308 */ /* 0x000f620000000800 */
[----:B------:R-:W-:Y:S01]  /*59f0*/  LEA.HI.SX32 R170, R231, R170, 0x1b ;  /* 0x000000aae7aa7211 */ /* 0x000fe200078fdaff */
[----:B------:R1:W-:Y:S01]  /*5a00*/  STS [R70+0xb80], R125 ;  /* 0x000b807d46007388 */ /* 0x0003e20000000800 */
[----:B------:R-:W-:Y:S01]  /*5a10*/  LEA R167, R167, UR30, 0x2 ;  /* 0x0000001ea7a77c11 */ /* 0x000fe2000f8e10ff */
[----:B------:R-:W-:Y:S01]  /*5a20*/  FMUL.FTZ R112, R40, R156 ;  /* 0x0000009c28707220 */ /* 0x000fe20000410000 */
[----:B------:R-:W-:Y:S01]  /*5a30*/  LEA R166, R166, UR30, 0x2 ;  /* 0x0000001ea6a67c11 */ /* 0x000fe2000f8e10ff */
[----:B------:R-:W-:Y:S01]  /*5a40*/  STS [R71+0xc00], R128 ;  /* 0x000c008047007388 */ /* 0x000fe20000000800 */
[----:B------:R-:W-:Y:S01]  /*5a50*/  LEA R66, R165, UR30, 0x2 ;  /* 0x0000001ea5427c11 */ /* 0x000fe2000f8e10ff */
[----:B------:R-:W3:Y:S01]  /*5a60*/  MUFU.EX2 R129, R129 ;  /* 0x0000008100817308 */ /* 0x000ee20000000800 */
[----:B------:R-:W-:Y:S01]  /*5a70*/  LEA.HI.SX32 R63, R63, R63, 0x1b ;  /* 0x0000003f3f3f7211 */ /* 0x000fe200078fdaff */
[----:B------:R-:W-:Y:S01]  /*5a80*/  STS [R169+0xc80], R130 ;  /* 0x000c8082a9007388 */ /* 0x000fe20000000800 */
[----:B------:R-:W-:-:S02]  /*5a90*/  LEA R67, R164, UR30, 0x2 ;  /* 0x0000001ea4437c11 */ /* 0x000fc4000f8e10ff */
[----:B------:R-:W-:Y:S01]  /*5aa0*/  LEA R170, R170, UR30, 0x2 ;  /* 0x0000001eaaaa7c11 */ /* 0x000fe2000f8e10ff */
[----:B------:R2:W-:Y:S01]  /*5ab0*/  STS [R168+0xd00], R131 ;  /* 0x000d0083a8007388 */ /* 0x0005e20000000800 */
[----:B------:R-:W-:-:S03]  /*5ac0*/  LEA R63, R63, UR30, 0x2 ;  /* 0x0000001e3f3f7c11 */ /* 0x000fc6000f8e10ff */
[----:B------:R-:W-:Y:S01]  /*5ad0*/  STS [R167+0xd80], R132 ;  /* 0x000d8084a7007388 */ /* 0x000fe20000000800 */
[----:B------:R-:W-:Y:S01]  /*5ae0*/  FMUL.FTZ R163, R34, UR48 ;  /* 0x0000003022a37c20 */ /* 0x000fe20008410000 */
[----:B------:R-:W3:Y:S02]  /*5af0*/  MUFU.EX2 R112, R112 ;  /* 0x0000007000707308 */ /* 0x000ee40000000800 */
[----:B------:R3:W-:Y:S01]  /*5b00*/  STS [R166+0xe00], R133 ;  /* 0x000e0085a6007388 */ /* 0x0007e20000000800 */
[----:B0-----:R-:W-:-:S03]  /*5b10*/  FMUL.FTZ R135, R188, R135 ;  /* 0x00000087bc877220 */ /* 0x001fc60000410000 */
[----:B------:R0:W-:Y:S01]  /*5b20*/  STS [R66+0xe80], R161 ;  /* 0x000e80a142007388 */ /* 0x0001e20000000800 */
[----:B------:R-:W-:-:S03]  /*5b30*/  FMUL.FTZ R134, R188, R134 ;  /* 0x00000086bc867220 */ /* 0x000fc60000410000 */
[----:B------:R0:W-:Y:S01]  /*5b40*/  STS [R67+0xf00], R160 ;  /* 0x000f00a043007388 */ /* 0x0001e20000000800 */
[----:B-1----:R-:W-:-:S03]  /*5b50*/  FMUL.FTZ R70, R37, R156 ;  /* 0x0000009c25467220 */ /* 0x002fc60000410000 */
[----:B------:R-:W-:Y:S01]  /*5b60*/  STS [R170+0xf80], R159 ;  /* 0x000f809faa007388 */ /* 0x000fe20000000800 */
[----:B------:R-:W-:-:S03]  /*5b70*/  NOP ;  /* 0x0000000000007918 */ /* 0x000fc60000000000 */
[----:B------:R-:W1:Y:S01]  /*5b80*/  LDS R189, [R63+0x4] ;  /* 0x000004003fbd7984 */ /* 0x000e620000000800 */
[----:B------:R-:W-:-:S03]  /*5b90*/  FMUL.RZ R163, R163, 0.15915493667125701904 ;  /* 0x3e22f983a3a37820 */ /* 0x000fc6000040c000 */
[----:B------:R-:W1:Y:S01]  /*5ba0*/  LDS R188, [R63+0xc] ;  /* 0x00000c003fbc7984 */ /* 0x000e620000000800 */
[C---:B--2---:R-:W-:Y:S01]  /*5bb0*/  FMUL.FTZ R131, R177.reuse, R157 ;  /* 0x0000009db1837220 */ /* 0x044fe20000410000 */
[----:B------:R-:W-:Y:S02]  /*5bc0*/  FMUL.FTZ R130, R177, R154 ;  /* 0x0000009ab1827220 */ /* 0x000fe40000410000 */
[----:B------:R-:W2:Y:S01]  /*5bd0*/  LDS R187, [R63+0x14] ;  /* 0x000014003fbb7984 */ /* 0x000ea20000000800 */
[----:B----4-:R-:W-:-:S03]  /*5be0*/  FMUL.FTZ R137, R171, R137 ;  /* 0x00000089ab897220 */ /* 0x010fc60000410000 */
[----:B------:R-:W4:Y:S01]  /*5bf0*/  LDS R186, [R63+0x1c] ;  /* 0x00001c003fba7984 */ /* 0x000f220000000800 */
[----:B------:R-:W-:-:S03]  /*5c00*/  FMUL.FTZ R136, R171, R136 ;  /* 0x00000088ab887220 */ /* 0x000fc60000410000 */
[----:B------:R-:W4:Y:S01]  /*5c10*/  LDS R185, [R63+0x24] ;  /* 0x000024003fb97984 */ /* 0x000f220000000800 */
[----:B------:R-:W1:Y:S03]  /*5c20*/  MUFU.EX2 R71, R70 ;  /* 0x0000004600477308 */ /* 0x000e660000000800 */
[----:B------:R-:W4:Y:S01]  /*5c30*/  LDS R184, [R63+0x2c] ;  /* 0x00002c003fb87984 */ /* 0x000f220000000800 */
[----:B-----5:R-:W-:-:S03]  /*5c40*/  FMUL.FTZ R113, R69, R65 ;  /* 0x0000004145717220 */ /* 0x020fc60000410000 */
[----:B------:R-:W5:Y:S04]  /*5c50*/  LDS R183, [R63+0x34] ;  /* 0x000034003fb77984 */ /* 0x000f680000000800 */
[----:B------:R-:W5:Y:S01]  /*5c60*/  LDS R182, [R63+0x3c] ;  /* 0x00003c003fb67984 */ /* 0x000f620000000800 */
[----:B------:R-:W-:Y:S03]  /*5c70*/  MUFU.SIN R155, R163 ;  /* 0x000000a3009b7308 */ /* 0x000fe60000000400 */
[----:B------:R-:W5:Y:S04]  /*5c80*/  LDS R181, [R63+0x44] ;  /* 0x000044003fb57984 */ /* 0x000f680000000800 */
[----:B------:R-:W5:Y:S01]  /*5c90*/  LDS R180, [R63+0x4c] ;  /* 0x00004c003fb47984 */ /* 0x000f620000000800 */
[----:B------:R0:W-:Y:S03]  /*5ca0*/  MUFU.COS R65, R163 ;  /* 0x000000a300417308 */ /* 0x0001e60000000000 */
[----:B------:R-:W5:Y:S04]  /*5cb0*/  LDS R179, [R63+0x54] ;  /* 0x000054003fb37984 */ /* 0x000f680000000800 */
[----:B------:R-:W5:Y:S01]  /*5cc0*/  LDS R175, [R63+0x74] ;  /* 0x000074003faf7984 */ /* 0x000f620000000800 */
[----:B---3--:R-:W-:-:S03]  /*5cd0*/  FMUL.FTZ R133, R129, R162 ;  /* 0x000000a281857220 */ /* 0x008fc60000410000 */
[----:B------:R-:W3:Y:S01]  /*5ce0*/  LDS R178, [R63+0x5c] ;  /* 0x00005c003fb27984 */ /* 0x000ee20000000800 */
[----:B------:R-:W-:-:S03]  /*5cf0*/  FMUL.FTZ R132, R129, R158 ;  /* 0x0000009e81847220 */ /* 0x000fc60000410000 */
[----:B------:R-:W3:Y:S04]  /*5d00*/  LDS R177, [R63+0x64] ;  /* 0x000064003fb17984 */ /* 0x000ee80000000800 */
[----:B------:R-:W3:Y:S04]  /*5d10*/  LDS R176, [R63+0x6c] ;  /* 0x00006c003fb07984 */ /* 0x000ee80000000800 */
[----:B------:R-:W3:Y:S04]  /*5d20*/  LDS R174, [R63+0x7c] ;  /* 0x00007c003fae7984 */ /* 0x000ee80000000800 */
[----:B------:R-:W3:Y:S04]  /*5d30*/  LDS R173, [R63] ;  /* 0x000000003fad7984 */ /* 0x000ee80000000800 */
[----:B------:R-:W-:Y:S04]  /*5d40*/  LDS R172, [R63+0x8] ;  /* 0x000008003fac7984 */ /* 0x000fe80000000800 */
        /* <DEDUP_REMOVED lines=8> */
[----:B0-----:R-:W0:Y:S04]  /*5dd0*/  LDS R163, [R63+0x50] ;  /* 0x000050003fa37984 */ /* 0x001e280000000800 */
[----:B------:R-:W0:Y:S04]  /*5de0*/  LDS R159, [R63+0x70] ;  /* 0x000070003f9f7984 */ /* 0x000e280000000800 */
[----:B------:R-:W0:Y:S04]  /*5df0*/  LDS R162, [R63+0x58] ;  /* 0x000058003fa27984 */ /* 0x000e280000000800 */
[----:B------:R-:W0:Y:S04]  /*5e00*/  LDS R161, [R63+0x60] ;  /* 0x000060003fa17984 */ /* 0x000e280000000800 */
[----:B------:R-:W0:Y:S04]  /*5e10*/  LDS R160, [R63+0x68] ;  /* 0x000068003fa07984 */ /* 0x000e280000000800 */
[----:B------:R3:W0:Y:S01]  /*5e20*/  LDS R158, [R63+0x78] ;  /* 0x000078003f9e7984 */ /* 0x0006220000000800 */
[----:B------:R-:W-:Y:S01]  /*5e30*/  USHF.L.U32 UR50, UR20, 0x8, URZ ;  /* 0x0000000814327899 */ /* 0x000fe200080006ff */
[C---:B------:R-:W-:Y:S01]  /*5e40*/  FMUL.FTZ R119, R112.reuse, R144 ;  /* 0x0000009070777220 */ /* 0x040fe20000410000 */
[----:B------:R-:W-:Y:S01]  /*5e50*/  FMUL.FTZ R118, R112, R141 ;  /* 0x0000008d70767220 */ /* 0x000fe20000410000 */
[----:B------:R-:W-:Y:S01]  /*5e60*/  FMUL.FTZ R66, R49, R156 ;  /* 0x0000009c31427220 */ /* 0x000fe20000410000 */
[----:B------:R-:W-:Y:S01]  /*5e70*/  FMUL.FTZ R112, R69, R62 ;  /* 0x0000003e45707220 */ /* 0x000fe20000410000 */
[-C--:B------:R-:W-:Y:S01]  /*5e80*/  FMUL.FTZ R109, R41, R156.reuse ;  /* 0x0000009c296d7220 */ /* 0x080fe20000410000 */
[----:B------:R-:W-:Y:S01]  /*5e90*/  UIADD3 UR29, UPT, UPT, UR50, -0x100, URZ ;  /* 0xffffff00321d7890 */ /* 0x000fe2000fffe0ff */
[-C--:B------:R-:W-:Y:S01]  /*5ea0*/  FMUL.FTZ R62, R35, R156.reuse ;  /* 0x0000009c233e7220 */ /* 0x080fe20000410000 */
[-C--:B------:R-:W-:Y:S01]  /*5eb0*/  FMUL.FTZ R68, R39, R156.reuse ;  /* 0x0000009c27447220 */ /* 0x080fe20000410000 */
[-C--:B------:R-:W-:Y:S01]  /*5ec0*/  FMUL.FTZ R67, R36, R156.reuse ;  /* 0x0000009c24437220 */ /* 0x080fe20000410000 */
[----:B------:R-:W-:Y:S01]  /*5ed0*/  FMUL.FTZ R156, R34, R156 ;  /* 0x0000009c229c7220 */ /* 0x000fe20000410000 */
[C---:B------:R-:W-:Y:S01]  /*5ee0*/  FMUL.FTZ R129, R111.reuse, R153 ;  /* 0x000000996f817220 */ /* 0x040fe20000410000 */
[----:B------:R-:W-:Y:S01]  /*5ef0*/  FMUL.FTZ R128, R111, R152 ;  /* 0x000000986f807220 */ /* 0x000fe20000410000 */
[----:B------:R-:W-:Y:S01]  /*5f00*/  ULOP3.LUT UR29, UR29, 0x100, URZ, 0xc0, !UPT ;  /* 0x000001001d1d7892 */ /* 0x000fe2000f8ec0ff */
[----:B------:R-:W2:Y:S01]  /*5f10*/  MUFU.EX2 R66, R66 ;  /* 0x0000004200427308 */ /* 0x000ea20000000800 */
[----:B-1----:R-:W-:-:S02]  /*5f20*/  FMUL.FTZ R111, R71, R64 ;  /* 0x00000040476f7220 */ /* 0x002fc40000410000 */
[----:B------:R-:W-:-:S05]  /*5f30*/  UIADD3 UR29, UPT, UPT, UR29, UR8, URZ ;  /* 0x000000081d1d7290 */ /* 0x000fca000fffe0ff */
[----:B------:R-:W1:Y:S01]  /*5f40*/  MUFU.EX2 R109, R109 ;  /* 0x0000006d006d7308 */ /* 0x000e620000000800 */
[----:B------:R-:W-:-:S07]  /*5f50*/  R2UR UR37, R60 ;  /* 0x000000003c2572ca */ /* 0x000fce00000e0000 */
[----:B------:R-:W4:Y:S08]  /*5f60*/  MUFU.EX2 R62, R62 ;  /* 0x0000003e003e7308 */ /* 0x000f300000000800 */
[----:B------:R-:W5:Y:S01]  /*5f70*/  MUFU.EX2 R64, R156 ;  /* 0x0000009c00407308 */ /* 0x000f620000000800 */
[----:B------:R-:W-:-:S07]  /*5f80*/  ISETP.NE.AND P0, PT, R190, RZ, PT ;  /* 0x000000ffbe00720c */ /* 0x000fce0003f05270 */
[----:B------:R-:W3:Y:S01]  /*5f90*/  MUFU.EX2 R67, R67 ;  /* 0x0000004300437308 */ /* 0x000ee20000000800 */
[----:B------:R-:W-:-:S07]  /*5fa0*/  IADD3 R192, PT, PT, R190, 0x200, RZ ;  /* 0x00000200bec07810 */ /* 0x000fce0007ffe0ff */
[----:B------:R-:W0:Y:S01]  /*5fb0*/  MUFU.EX2 R68, R68 ;  /* 0x0000004400447308 */ /* 0x000e220000000800 */
[----:B------:R-:W-:Y:S02]  /*5fc0*/  MOV R60, UR29 ;  /* 0x0000001d003c7c02 */ /* 0x000fe40008000f00 */
[----:B------:R-:W-:Y:S02]  /*5fd0*/  R2UR UR49, R61 ;  /* 0x000000003d3172ca */ /* 0x000fe400000e0000 */
[----:B------:R-:W-:Y:S01]  /*5fe0*/  SEL R60, R60, R192, !P0 ;  /* 0x000000c03c3c7207 */ /* 0x000fe20004000000 */
[----:B--2---:R-:W-:Y:S01]  /*5ff0*/  FMUL.FTZ R126, R66, R126 ;  /* 0x0000007e427e7220 */ /* 0x004fe20000410000 */
[----:B------:R-:W-:Y:S01]  /*6000*/  ISETP.NE.AND P2, PT, R190, 0x3f, PT ;  /* 0x0000003fbe00780c */ /* 0x000fe20003f45270 */
[----:B------:R-:W-:Y:S01]  /*6010*/  FMUL.FTZ R127, R66, R127 ;  /* 0x0000007f427f7220 */ /* 0x000fe20000410000 */
[----:B------:R-:W-:Y:S01]  /*6020*/  LEA R60, R60, UR30, 0x3 ;  /* 0x0000001e3c3c7c11 */ /* 0x000fe2000f8e18ff */
[C---:B------:R-:W-:Y:S01]  /*6030*/  FMUL.FTZ R123, R108.reuse, R148 ;  /* 0x000000946c7b7220 */ /* 0x040fe20000410000 */
[----:B------:R-:W-:Y:S01]  /*6040*/  FMUL.FTZ R122, R108, R147 ;  /* 0x000000936c7a7220 */ /* 0x000fe20000410000 */
[C---:B-1----:R-:W-:Y:S01]  /*6050*/  FMUL.FTZ R121, R109.reuse, R146 ;  /* 0x000000926d797220 */ /* 0x042fe20000410000 */
[----:B------:R-:W-:Y:S01]  /*6060*/  FMUL.FTZ R120, R109, R145 ;  /* 0x000000916d787220 */ /* 0x000fe20000410000 */
[C---:B----4-:R-:W-:Y:S01]  /*6070*/  FMUL.FTZ R139, R62.reuse, R139 ;  /* 0x0000008b3e8b7220 */ /* 0x050fe20000410000 */
[----:B------:R-:W-:Y:S01]  /*6080*/  FMUL.FTZ R138, R62, R138 ;  /* 0x0000008a3e8a7220 */ /* 0x000fe20000410000 */
[C---:B-----5:R-:W-:Y:S01]  /*6090*/  FMUL.FTZ R156, R64.reuse, R65 ;  /* 0x00000041409c7220 */ /* 0x060fe20000410000 */
[C---:B---3--:R-:W-:Y:S01]  /*60a0*/  FMUL.FTZ R109, R67.reuse, R151 ;  /* 0x00000097436d7220 */ /* 0x048fe20000410000 */
[----:B------:R-:W-:Y:S01]  /*60b0*/  FMUL.FTZ R108, R67, R142 ;  /* 0x0000008e436c7220 */ /* 0x000fe20000410000 */
[----:B------:R-:W-:Y:S01]  /*60c0*/  FMUL.FTZ R155, R64, R155 ;  /* 0x0000009b409b7220 */ /* 0x000fe20000410000 */
[----:B------:R-:W-:Y:S01]  /*60d0*/  FMUL.FTZ R62, R189, UR37 ;  /* 0x00000025bd3e7c20 */ /* 0x000fe20008410000 */
[----:B------:R-:W-:Y:S01]  /*60e0*/  FMUL.FTZ R65, R188, UR37 ;  /* 0x00000025bc417c20 */ /* 0x000fe20008410000 */
[C---:B0-----:R-:W-:Y:S01]  /*60f0*/  FMUL.FTZ R117, R68.reuse, R143 ;  /* 0x0000008f44757220 */ /* 0x041fe20000410000 */
[----:B------:R-:W-:Y:S01]  /*6100*/  FMUL.FTZ R116, R68, R140 ;  /* 0x0000008c44747220 */ /* 0x000fe20000410000 */
[----:B------:R-:W-:Y:S01]  /*6110*/  FMUL.FTZ R110, R71, R110 ;  /* 0x0000006e476e7220 */ /* 0x000fe20000410000 */
[----:B------:R-:W-:Y:S01]  /*6120*/  FMUL.FTZ R64, R187, UR37 ;  /* 0x00000025bb407c20 */ /* 0x000fe20008410000 */
[----:B------:R-:W-:Y:S01]  /*6130*/  FMUL.FTZ R67, R186, UR37 ;  /* 0x00000025ba437c20 */ /* 0x000fe20008410000 */
[----:B------:R-:W-:Y:S01]  /*6140*/  FMUL.FTZ R66, R185, UR37 ;  /* 0x00000025b9427c20 */ /* 0x000fe20008410000 */
[C---:B------:R-:W-:Y:S01]  /*6150*/  FMUL.FTZ R125, R114.reuse, R150 ;  /* 0x00000096727d7220 */ /* 0x040fe20000410000 */
[----:B------:R-:W-:Y:S01]  /*6160*/  FMUL.FTZ R124, R114, R149 ;  /* 0x00000095727c7220 */ /* 0x000fe20000410000 */
[----:B------:R-:W-:Y:S01]  /*6170*/  FMUL.FTZ R69, R184, UR37 ;  /* 0x00000025b8457c20 */ /* 0x000fe20008410000 */
[----:B------:R-:W-:Y:S01]  /*6180*/  FMUL.FTZ R68, R183, UR37 ;  /* 0x00000025b7447c20 */ /* 0x000fe20008410000 */
[----:B------:R-:W-:Y:S01]  /*6190*/  FMUL.FTZ R71, R182, UR37 ;  /* 0x00000025b6477c20 */ /* 0x000fe20008410000 */
        /* <DEDUP_REMOVED lines=12> */
[----:B0-----:R-:W-:Y:S01]  /*6260*/  FFMA.FTZ R60, R172, UR49, R65 ;  /* 0x00000031ac3c7c23 */ /* 0x001fe20008010041 */
        /* <DEDUP_REMOVED lines=40> */
.L_x_6988:
[----:B------:R-:W-:-:S06]  /*64f0*/  LEA R114, R190, UR30, 0x3 ;  /* 0x0000001ebe727c11 */ /* 0x000fcc000f8e18ff */
[----:B------:R-:W0:Y:S02]  /*6500*/  LDS.64 R114, [R114+0x5a68] ;  /* 0x005a680072727984 */ /* 0x000e240000000a00 */
.L_x_6989:
[----:B------:R-:W-:Y:S05]  /*6510*/  BSYNC.RECONVERGENT B0 ;  /* 0x0000000000007941 */ /* 0x000fea0003800200 */
.L_x_6987:
        /* <DEDUP_REMOVED lines=247> */
.L_x_7112:
        /* <DEDUP_REMOVED lines=13> */
.L_x_7115:
[----:B------:R-:W-:-:S03]  /*7560*/  UMOV UR29, 0xffffffff ;  /* 0xffffffff001d7882 */ /* 0x000fc60000000000 */
[----:B------:R-:W-:Y:S05]  /*7570*/  BRA.DIV UR29, `(.L_x_6993) ;  /* 0x0000007e1d487947 */ /* 0x000fea000b800000 */
.L_x_7118:
[----:B------:R-:W-:-:S03]  /*7580*/  UMOV UR29, 0xffffffff ;  /* 0xffffffff001d7882 */ /* 0x000fc60000000000 */
[----:B------:R-:W-:Y:S05]  /*7590*/  BRA.DIV UR29, `(.L_x_6994) ;  /* 0x0000007e1d687947 */ /* 0x000fea000b800000 */
.L_x_7121:
[----:B------:R-:W-:-:S03]  /*75a0*/  UMOV UR29, 0xffffffff ;  /* 0xffffffff001d7882 */ /* 0x000fc60000000000 */
[----:B------:R-:W-:Y:S05]  /*75b0*/  BRA.DIV UR29, `(.L_x_6995) ;  /* 0x0000007e1d887947 */ /* 0x000fea000b800000 */
.L_x_7124:
        /* <DEDUP_REMOVED lines=10> */
.L_x_7134:
        /* <DEDUP_REMOVED lines=23> */
.L_x_6990:
[----:B---3--:R-:W3:Y:S01]  /*77d0*/  S2R R190, SR_TID.X ;  /* 0x0000000000be7919 */ /* 0x008ee20000002100 */
[----:B------:R-:W-:Y:S05]  /*77e0*/  WARPSYNC.ALL ;  /* 0x0000000000007948 */ /* 0x000fea0003800000 */
[----:B---3--:R-:W-:Y:S01]  /*77f0*/  LOP3.LUT P0, R240, R190, 0x1f, RZ, 0xc0, !PT ;  /* 0x0000001fbef07812 */ /* 0x008fe2000780c0ff */
[-C--:B012---:R-:W-:Y:S01]  /*7800*/  FMUL.FTZ R61, R155, R115.reuse ;  /* 0x000000739b3d7220 */ /* 0x087fe20000410000 */
[----:B------:R-:W-:Y:S01]  /*7810*/  FMUL.FTZ R63, R174, UR49 ;  /* 0x00000031ae3f7c20 */ /* 0x000fe20008410000 */
[C---:B------:R-:W-:Y:S01]  /*7820*/  FMUL.FTZ R60, R156.reuse, R115 ;  /* 0x000000739c3c7220 */ /* 0x040fe20000410000 */
[----:B-----5:R-:W-:Y:S01]  /*7830*/  FMUL.FTZ R66, R175, UR49 ;  /* 0x00000031af427c20 */ /* 0x020fe20008410000 */
[-C--:B------:R-:W-:Y:S01]  /*7840*/  FFMA.FTZ R61, R156, R114.reuse, -R61 ;  /* 0x000000729c3d7223 */ /* 0x080fe2000001083d */
[----:B------:R-:W-:Y:S01]  /*7850*/  FFMA.FTZ R232, R158, UR37, -R63 ;  /* 0x000000259ee87c23 */ /* 0x000fe2000801083f */
[C---:B------:R-:W-:Y:S01]  /*7860*/  FFMA.FTZ R60, -R155.reuse, R114, -R60 ;  /* 0x000000729b3c7223 */ /* 0x040fe2000001093c */
[----:B------:R-:W-:Y:S01]  /*7870*/  FMUL.FTZ R63, R155, R157 ;  /* 0x0000009d9b3f7220 */ /* 0x000fe20000410000 */
[C---:B------:R-:W-:Y:S01]  /*7880*/  FMUL.FTZ R64, R138.reuse, R61 ;  /* 0x0000003d8a407220 */ /* 0x040fe20000410000 */
[----:B------:R-:W-:Y:S01]  /*7890*/  FMUL.FTZ R62, R3, R232 ;  /* 0x000000e8033e7220 */ /* 0x000fe20000410000 */
[----:B------:R-:W-:Y:S01]  /*78a0*/  FFMA.FTZ R199, R159, UR37, -R66 ;  /* 0x000000259fc77c23 */ /* 0x000fe20008010842 */
[----:B------:R-:W-:Y:S01]  /*78b0*/  BAR.SYNC.DEFER_BLOCKING 0x0 ;  /* 0x0000000000007b1d */ /* 0x000fe20000010000 */
[-C--:B------:R-:W-:Y:S01]  /*78c0*/  FFMA.FTZ R67, R139, R60.reuse, -R64 ;  /* 0x0000003c8b437223 */ /* 0x080fe20000010840 */
[----:B------:R-:W-:Y:S01]  /*78d0*/  FMUL.FTZ R60, R138, R60 ;  /* 0x0000003c8a3c7220 */ /* 0x000fe20000410000 */
[-C--:B------:R-:W-:Y:S01]  /*78e0*/  FMUL.FTZ R64, R155, R62.reuse ;  /* 0x0000003e9b407220 */ /* 0x080fe20000410000 */
[----:B------:R-:W-:Y:S01]  /*78f0*/  FFMA.FTZ R63, R156, R62, R63 ;  /* 0x0000003e9c3f7223 */ /* 0x000fe2000001003f */
[----:B------:R-:W-:Y:S01]  /*7900*/  FMUL.FTZ R62, R108, R67 ;  /* 0x000000436c3e7220 */ /* 0x000fe20000410000 */
[----:B------:R-:W-:Y:S01]  /*7910*/  FFMA.FTZ R60, R139, R61, R60 ;  /* 0x0000003d8b3c7223 */ /* 0x000fe2000001003c */
[----:B------:R-:W-:Y:S01]  /*7920*/  FFMA.FTZ R65, R156, R157, -R64 ;  /* 0x0000009d9c417223 */ /* 0x000fe20000010840 */
[----:B------:R-:W-:Y:S01]  /*7930*/  FFMA.FTZ R63, R4, R199, R63 ;  /* 0x000000c7043f7223 */ /* 0x000fe2000001003f */
[----:B------:R-:W-:Y:S01]  /*7940*/  FMUL.FTZ R61, R176, UR49 ;  /* 0x00000031b03d7c20 */ /* 0x000fe20008410000 */
[-C--:B------:R-:W-:Y:S01]  /*7950*/  FMUL.FTZ R66, R108, R60.reuse ;  /* 0x0000003c6c427220 */ /* 0x080fe20000410000 */
[C---:B------:R-:W-:Y:S01]  /*7960*/  FFMA.FTZ R64, R109.reuse, R60, R62 ;  /* 0x0000003c6d407223 */ /* 0x040fe2000001003e */
[----:B------:R-:W-:Y:S01]  /*7970*/  FADD.FTZ R65, R140, R65 ;  /* 0x000000418c417221 */ /* 0x000fe20000010000 */
[----:B------:R-:W-:Y:S01]  /*7980*/  FMUL.FTZ R62, R138, R63 ;  /* 0x0000003f8a3e7220 */ /* 0x000fe20000410000 */
[----:B------:R-:W-:Y:S01]  /*7990*/  FFMA.FTZ R66, R109, R67, -R66 ;  /* 0x000000436d427223 */ /* 0x000fe20000010842 */
[----:B------:R-:W-:Y:S01]  /*79a0*/  FFMA.FTZ R198, R160, UR37, -R61 ;  /* 0x00000025a0c67c23 */ /* 0x000fe2000801083d */
[-C--:B------:R-:W-:Y:S01]  /*79b0*/  FMUL.FTZ R60, R138, R65.reuse ;  /* 0x000000418a3c7220 */ /* 0x080fe20000410000 */
[C---:B------:R-:W-:Y:S01]  /*79c0*/  FFMA.FTZ R62, R139.reuse, R65, -R62 ;  /* 0x000000418b3e7223 */ /* 0x040fe2000001083e */
        /* <DEDUP_REMOVED lines=8> */
[----:B------:R-:W-:Y:S01]  /*7a50*/  FMUL.FTZ R66, R177, UR49 ;  /* 0x00000031b1427c20 */ /* 0x000fe20008410000 */
[C---:B------:R-:W-:Y:S01]  /*7a60*/  FMUL.FTZ R70, R112.reuse, R68 ;  /* 0x0000004470467220 */ /* 0x040fe20000410000 */
[-C--:B------:R-:W-:Y:S01]  /*7a70*/  FMUL.FTZ R65, R112, R63.reuse ;  /* 0x0000003f70417220 */ /* 0x080fe20000410000 */
[-C--:B------:R-:W-:Y:S01]  /*7a80*/  FFMA.FTZ R61, R109, R60.reuse, R64 ;  /* 0x0000003c6d3d7223 */ /* 0x080fe20000010040 */
[----:B------:R-:W-:Y:S01]  /*7a90*/  FMUL.FTZ R60, R108, R60 ;  /* 0x0000003c6c3c7220 */ /* 0x000fe20000410000 */
[----:B------:R-:W-:Y:S01]  /*7aa0*/  FFMA.FTZ R197, R161, UR37, -R66 ;  /* 0x00000025a1c57c23 */ /* 0x000fe20008010842 */
[C---:B------:R-:W-:Y:S01]  /*7ab0*/  FFMA.FTZ R70, R113.reuse, R63, -R70 ;  /* 0x0000003f71467223 */ /* 0x040fe20000010846 */
[----:B------:R-:W-:Y:S01]  /*7ac0*/  FFMA.FTZ R65, R113, R68, R65 ;  /* 0x0000004471417223 */ /* 0x000fe20000010041 */
[----:B------:R-:W-:Y:S01]  /*7ad0*/  FFMA.FTZ R63, R109, R62, -R60 ;  /* 0x0000003e6d3f7223 */ /* 0x000fe2000001083c */
[----:B------:R-:W-:Y:S01]  /*7ae0*/  FFMA.FTZ R61, R6, R197, R61 ;  /* 0x000000c5063d7223 */ /* 0x000fe2000001003d */
        /* <DEDUP_REMOVED lines=8> */
[----:B------:R-:W-:Y:S01]  /*7b70*/  FMUL.FTZ R63, R178, UR49 ;  /* 0x00000031b23f7c20 */ /* 0x000fe20008410000 */
[----:B------:R-:W-:Y:S01]  /*7b80*/  FMUL.FTZ R64, R118, R67 ;  /* 0x0000004376407220 */ /* 0x000fe20000410000 */
[----:B------:R-:W-:Y:S01]  /*7b90*/  FFMA.FTZ R60, R111, R61, R60 ;  /* 0x0000003d6f3c7223 */ /* 0x000fe2000001003c */
[----:B------:R-:W-:Y:S01]  /*7ba0*/  FADD.FTZ R62, R143, R62 ;  /* 0x0000003e8f3e7221 */ /* 0x000fe20000010000 */
[----:B------:R-:W-:Y:S01]  /*7bb0*/  FFMA.FTZ R196, R162, UR37, -R63 ;  /* 0x00000025a2c47c23 */ /* 0x000fe2000801083f */
[-C--:B------:R-:W-:Y:S01]  /*7bc0*/  FMUL.FTZ R66, R118, R65.reuse ;  /* 0x0000004176427220 */ /* 0x080fe20000410000 */
[----:B------:R-:W-:Y:S01]  /*7bd0*/  FFMA.FTZ R65, R119, R65, R64 ;  /* 0x0000004177417223 */ /* 0x000fe20000010040 */
[----:B------:R-:W-:Y:S01]  /*7be0*/  FMUL.FTZ R64, R112, R62 ;  /* 0x0000003e70407220 */ /* 0x000fe20000410000 */
[----:B------:R-:W-:Y:S01]  /*7bf0*/  FFMA.FTZ R60, R7, R196, R60 ;  /* 0x000000c4073c7223 */ /* 0x000fe2000001003c */
[----:B------:R-:W-:Y:S01]  /*7c00*/  FFMA.FTZ R66, R119, R67, -R66 ;  /* 0x0000004377427223 */ /* 0x000fe20000010842 */
[CC--:B------:R-:W-:Y:S01]  /*7c10*/  FMUL.FTZ R61, R120.reuse, R65.reuse ;  /* 0x00000041783d7220 */ /* 0x0c0fe20000410000 */
[----:B------:R-:W-:Y:S01]  /*7c20*/  FMUL.FTZ R228, R183, UR49 ;  /* 0x00000031b7e47c20 */ /* 0x000fe20008410000 */
[----:B------:R-:W-:Y:S01]  /*7c30*/  FFMA.FTZ R63, R113, R60, R64 ;  /* 0x0000003c713f7223 */ /* 0x000fe20000010040 */
[----:B------:R-:W-:Y:S01]  /*7c40*/  FMUL.FTZ R68, R120, R66 ;  /* 0x0000004278447220 */ /* 0x000fe20000410000 */
[----:B------:R-:W-:Y:S01]  /*7c50*/  FMUL.FTZ R60, R112, R60 ;  /* 0x0000003c703c7220 */ /* 0x000fe20000410000 */
[----:B------:R-:W-:Y:S01]  /*7c60*/  FMUL.FTZ R64, R179, UR49 ;  /* 0x00000031b3407c20 */ /* 0x000fe20008410000 */
[C---:B------:R-:W-:Y:S01]  /*7c70*/  FFMA.FTZ R66, R121.reuse, R66, -R61 ;  /* 0x0000004279427223 */ /* 0x040fe2000001083d */
[----:B------:R-:W-:Y:S01]  /*7c80*/  FFMA.FTZ R68, R121, R65, R68 ;  /* 0x0000004179447223 */ /* 0x000fe20000010044 */
[----:B------:R-:W-:Y:S01]  /*7c90*/  FFMA.FTZ R65, R113, R62, -R60 ;  /* 0x0000003e71417223 */ /* 0x000fe2000001083c */
[----:B------:R-:W-:Y:S01]  /*7ca0*/  FFMA.FTZ R195, R163, UR37, -R64 ;  /* 0x00000025a3c37c23 */ /* 0x000fe20008010840 */
[----:B------:R-:W0:Y:S01]  /*7cb0*/  LDS.64 R60, [R191+0x4258] ;  /* 0x00425800bf3c7984 */ /* 0x000e220000000a00 */
[C---:B------:R-:W-:Y:S01]  /*7cc0*/  FMUL.FTZ R62, R122.reuse, R66 ;  /* 0x000000427a3e7220 */ /* 0x040fe20000410000 */
[-C--:B------:R-:W-:Y:S01]  /*7cd0*/  FMUL.FTZ R67, R122, R68.reuse ;  /* 0x000000447a437220 */ /* 0x080fe20000410000 */
[----:B------:R-:W-:Y:S01]  /*7ce0*/  FFMA.FTZ R63, R8, R195, R63 ;  /* 0x000000c3083f7223 */ /* 0x000fe2000001003f */
[----:B------:R-:W-:Y:S01]  /*7cf0*/  FADD.FTZ R65, R144, R65 ;  /* 0x0000004190417221 */ /* 0x000fe20000010000 */
[C---:B------:R-:W-:Y:S01]  /*7d00*/  FFMA.FTZ R68, R123.reuse, R68, R62 ;  /* 0x000000447b447223 */ /* 0x040fe2000001003e */
[----:B------:R-:W-:Y:S01]  /*7d10*/  FFMA.FTZ R69, R123, R66, -R67 ;  /* 0x000000427b457223 */ /* 0x000fe20000010843 */
[C---:B------:R-:W-:Y:S01]  /*7d20*/  FMUL.FTZ R64, R116.reuse, R63 ;  /* 0x0000003f74407220 */ /* 0x040fe20000410000 */
[----:B------:R-:W-:Y:S01]  /*7d30*/  FMUL.FTZ R62, R116, R65 ;  /* 0x00000041743e7220 */ /* 0x000fe20000410000 */
[----:B------:R-:W-:Y:S01]  /*7d40*/  FMUL.FTZ R67, R180, UR49 ;  /* 0x00000031b4437c20 */ /* 0x000fe20008410000 */
[----:B------:R-:W-:Y:S01]  /*7d50*/  FMUL.FTZ R66, R124, R69 ;  /* 0x000000457c427220 */ /* 0x000fe20000410000 */
[C---:B------:R-:W-:Y:S01]  /*7d60*/  FFMA.FTZ R64, R117.reuse, R65, -R64 ;  /* 0x0000004175407223 */ /* 0x040fe20000010840 */
[----:B------:R-:W-:Y:S01]  /*7d70*/  FFMA.FTZ R62, R117, R63, R62 ;  /* 0x0000003f753e7223 */ /* 0x000fe2000001003e */
[----:B------:R-:W-:Y:S01]  /*7d80*/  FFMA.FTZ R194, R164, UR37, -R67 ;  /* 0x00000025a4c27c23 */ /* 0x000fe20008010843 */
[-C--:B------:R-:W-:Y:S01]  /*7d90*/  FFMA.FTZ R67, R125, R68.reuse, R66 ;  /* 0x000000447d437223 */ /* 0x080fe20000010042 */
[----:B------:R-:W-:Y:S01]  /*7da0*/  FADD.FTZ R64, R145, R64 ;  /* 0x0000004091407221 */ /* 0x000fe20000010000 */
[----:B------:R-:W-:Y:S01]  /*7db0*/  FMUL.FTZ R70, R124, R68 ;  /* 0x000000447c467220 */ /* 0x000fe20000410000 */
[----:B------:R-:W-:Y:S01]  /*7dc0*/  FFMA.FTZ R62, R9, R194, R62 ;  /* 0x000000c2093e7223 */ /* 0x000fe2000001003e */
[----:B------:R-:W-:Y:S01]  /*7dd0*/  FMUL.FTZ R68, R181, UR49 ;  /* 0x00000031b5447c20 */ /* 0x000fe20008410000 */
[C---:B------:R-:W-:Y:S01]  /*7de0*/  FMUL.FTZ R66, R118.reuse, R64 ;  /* 0x0000004076427220 */ /* 0x040fe20000410000 */
[----:B------:R-:W-:Y:S01]  /*7df0*/  FFMA.FTZ R70, R125, R69, -R70 ;  /* 0x000000457d467223 */ /* 0x000fe20000010846 */
[-C--:B------:R-:W-:Y:S01]  /*7e00*/  FMUL.FTZ R65, R118, R62.reuse ;  /* 0x0000003e76417220 */ /* 0x080fe20000410000 */
[----:B------:R-:W-:Y:S01]  /*7e10*/  FFMA.FTZ R193, R165, UR37, -R68 ;  /* 0x00000025a5c17c23 */ /* 0x000fe20008010844 */
[C---:B------:R-:W-:Y:S01]  /*7e20*/  FFMA.FTZ R63, R119.reuse, R62, R66 ;  /* 0x0000003e773f7223 */ /* 0x040fe20000010042 */
        /* <DEDUP_REMOVED lines=16> */
[C---:B0-----:R-:W-:Y:S01]  /*7f30*/  FMUL.FTZ R63, R127.reuse, R60 ;  /* 0x0000003c7f3f7220 */ /* 0x041fe20000410000 */
[-C--:B------:R-:W-:Y:S01]  /*7f40*/  FMUL.FTZ R127, R127, R61.reuse ;  /* 0x0000003d7f7f7220 */ /* 0x080fe20000410000 */
[----:B------:R-:W-:Y:S01]  /*7f50*/  FFMA.FTZ R62, R11, R192, R62 ;  /* 0x000000c00b3e7223 */ /* 0x000fe2000001003e */
[----:B------:R-:W-:Y:S01]  /*7f60*/  FMUL.FTZ R66, R122, R64 ;  /* 0x000000407a427220 */ /* 0x000fe20000410000 */
[C---:B------:R-:W-:Y:S01]  /*7f70*/  FFMA.FTZ R63, R126.reuse, R61, R63 ;  /* 0x0000003d7e3f7223 */ /* 0x040fe2000001003f */
[----:B------:R-:W-:Y:S01]  /*7f80*/  FFMA.FTZ R60, R126, R60, -R127 ;  /* 0x0000003c7e3c7223 */ /* 0x000fe2000001087f */
[-C--:B------:R-:W-:Y:S01]  /*7f90*/  FMUL.FTZ R61, R122, R62.reuse ;  /* 0x0000003e7a3d7220 */ /* 0x080fe20000410000 */
[----:B------:R-:W-:Y:S01]  /*7fa0*/  FFMA.FTZ R65, R123, R62, R66 ;  /* 0x0000003e7b417223 */ /* 0x000fe20000010042 */
[----:B------:R-:W-:Y:S01]  /*7fb0*/  FADD.FTZ R126, RZ, R63 ;  /* 0x0000003fff7e7221 */ /* 0x000fe20000010000 */
[----:B------:R-:W-:Y:S01]  /*7fc0*/  FFMA.FTZ R229, R93, R49, R60 ;  /* 0x000000315de57223 */ /* 0x000fe2000001003c */
[----:B------:R-:W-:Y:S01]  /*7fd0*/  FFMA.FTZ R228, R167, UR37, -R228 ;  /* 0x00000025a7e47c23 */ /* 0x000fe200080108e4 */
[----:B------:R-:W-:Y:S01]  /*7fe0*/  FFMA.FTZ R63, R123, R64, -R61 ;  /* 0x000000407b3f7223 */ /* 0x000fe2000001083d */
[----:B------:R-:W-:Y:S01]  /*7ff0*/  FMUL.FTZ R60, R136, R126 ;  /* 0x0000007e883c7220 */ /* 0x000fe20000410000 */
[----:B------:R-:W-:Y:S01]  /*8000*/  FMUL.FTZ R62, R130, R70 ;  /* 0x00000046823e7220 */ /* 0x000fe20000410000 */
[-C--:B------:R-:W-:Y:S01]  /*8010*/  FMUL.FTZ R61, R136, R229.reuse ;  /* 0x000000e5883d7220 */ /* 0x080fe20000410000 */
        /* <DEDUP_REMOVED lines=11> */
[----:B------:R-:W-:Y:S01]  /*80d0*/  FMUL.FTZ R60, R134, R127 ;  /* 0x0000007f863c7220 */ /* 0x000fe20000410000 */
[----:B------:R-:W-:Y:S01]  /*80e0*/  FMUL.FTZ R225, R184, UR49 ;  /* 0x00000031b8e17c20 */ /* 0x000fe20008410000 */
[----:B------:R-:W-:Y:S01]  /*80f0*/  FFMA.FTZ R64, R125, R65, R64 ;  /* 0x000000417d407223 */ /* 0x000fe20000010040 */
[C---:B------:R-:W-:Y:S01]  /*8100*/  FFMA.FTZ R62, R135.reuse, R127, R62 ;  /* 0x0000007f873e7223 */ /* 0x040fe2000001003e */
[----:B------:R-:W-:Y:S01]  /*8110*/  FFMA.FTZ R60, R135, R227, -R60 ;  /* 0x000000e3873c7223 */ /* 0x000fe2000001083c */
[----:B------:R-:W-:Y:S01]  /*8120*/  FFMA.FTZ R225, R168, UR37, -R225 ;  /* 0x00000025a8e17c23 */ /* 0x000fe200080108e1 */
[----:B------:R-:W-:Y:S01]  /*8130*/  FADD.FTZ R66, R149, R66 ;  /* 0x0000004295427221 */ /* 0x000fe20000010000 */
[----:B------:R-:W-:Y:S01]  /*8140*/  FADD.FTZ R200, RZ, R62 ;  /* 0x0000003effc87221 */ /* 0x000fe20000010000 */
[----:B------:R-:W-:Y:S01]  /*8150*/  FFMA.FTZ R226, R91, R47, R60 ;  /* 0x0000002f5be27223 */ /* 0x000fe2000001003c */
[----:B------:R-:W-:Y:S01]  /*8160*/  FFMA.FTZ R64, R13, R225, R64 ;  /* 0x000000e10d407223 */ /* 0x000fe20000010040 */
[----:B------:R-:W-:Y:S01]  /*8170*/  FMUL.FTZ R62, R128, R66 ;  /* 0x00000042803e7220 */ /* 0x000fe20000410000 */
[C---:B------:R-:W-:Y:S01]  /*8180*/  FMUL.FTZ R61, R132.reuse, R200 ;  /* 0x000000c8843d7220 */ /* 0x040fe20000410000 */
[----:B------:R-:W-:Y:S01]  /*8190*/  FMUL.FTZ R60, R132, R226 ;  /* 0x000000e2843c7220 */ /* 0x000fe20000410000 */
[-C--:B------:R-:W-:Y:S01]  /*81a0*/  FMUL.FTZ R65, R128, R64.reuse ;  /* 0x0000004080417220 */ /* 0x080fe20000410000 */
[----:B------:R-:W-:Y:S01]  /*81b0*/  FFMA.FTZ R63, R129, R64, R62 ;  /* 0x00000040813f7223 */ /* 0x000fe2000001003e */
[C---:B------:R-:W-:Y:S01]  /*81c0*/  FFMA.FTZ R61, R133.reuse, R226, -R61 ;  /* 0x000000e2853d7223 */ /* 0x040fe2000001083d */
[----:B------:R-:W-:Y:S01]  /*81d0*/  FFMA.FTZ R60, R133, R200, R60 ;  /* 0x000000c8853c7223 */ /* 0x000fe2000001003c */
[----:B------:R-:W-:Y:S01]  /*81e0*/  FMUL.FTZ R62, R185, UR49 ;  /* 0x00000031b93e7c20 */ /* 0x000fe20008410000 */
[----:B------:R-:W-:Y:S01]  /*81f0*/  FMUL.FTZ R68, R130, R68 ;  /* 0x0000004482447220 */ /* 0x000fe20000410000 */
[----:B------:R-:W-:Y:S01]  /*8200*/  FFMA.FTZ R224, R90, R46, R61 ;  /* 0x0000002e5ae07223 */ /* 0x000fe2000001003d */
[----:B------:R-:W-:Y:S01]  /*8210*/  FADD.FTZ R201, RZ, R60 ;  /* 0x0000003cffc97221 */ /* 0x000fe20000010000 */
[----:B------:R-:W-:Y:S01]  /*8220*/  FFMA.FTZ R223, R169, UR37, -R62 ;  /* 0x00000025a9df7c23 */ /* 0x000fe2000801083e */
[----:B------:R-:W-:Y:S01]  /*8230*/  FFMA.FTZ R65, R129, R66, -R65 ;  /* 0x0000004281417223 */ /* 0x000fe20000010841 */
[C---:B------:R-:W-:Y:S01]  /*8240*/  FMUL.FTZ R62, R130.reuse, R224 ;  /* 0x000000e0823e7220 */ /* 0x040fe20000410000 */
[-C--:B------:R-:W-:Y:S01]  /*8250*/  FMUL.FTZ R60, R130, R201.reuse ;  /* 0x000000c9823c7220 */ /* 0x080fe20000410000 */
[C---:B------:R-:W-:Y:S01]  /*8260*/  FFMA.FTZ R68, R131.reuse, R70, -R68 ;  /* 0x0000004683447223 */ /* 0x040fe20000010844 */
[----:B------:R-:W-:Y:S01]  /*8270*/  FADD.FTZ R65, R150, R65 ;  /* 0x0000004196417221 */ /* 0x000fe20000010000 */
[C---:B------:R-:W-:Y:S01]  /*8280*/  FFMA.FTZ R62, R131.reuse, R201, R62 ;  /* 0x000000c9833e7223 */ /* 0x040fe2000001003e */
[----:B------:R-:W-:Y:S01]  /*8290*/  FFMA.FTZ R60, R131, R224, -R60 ;  /* 0x000000e0833c7223 */ /* 0x000fe2000001083c */
[----:B------:R-:W-:Y:S01]  /*82a0*/  FMUL.FTZ R64, R132, R68 ;  /* 0x0000004484407220 */ /* 0x000fe20000410000 */
[----:B------:R-:W-:Y:S01]  /*82b0*/  FFMA.FTZ R61, R14, R223, R63 ;  /* 0x000000df0e3d7223 */ /* 0x000fe2000001003f */
[----:B------:R-:W-:Y:S01]  /*82c0*/  FADD.FTZ R202, RZ, R62 ;  /* 0x0000003effca7221 */ /* 0x000fe20000010000 */
[----:B------:R-:W-:Y:S01]  /*82d0*/  FFMA.FTZ R222, R89, R45, R60 ;  /* 0x0000002d59de7223 */ /* 0x000fe2000001003c */
[----:B------:R-:W-:Y:S01]  /*82e0*/  FMUL.FTZ R62, R130, R65 ;  /* 0x00000041823e7220 */ /* 0x000fe20000410000 */
[----:B------:R-:W-:Y:S01]  /*82f0*/  FFMA.FTZ R66, R133, R67, R64 ;  /* 0x0000004385427223 */ /* 0x000fe20000010040 */
[----:B------:R-:W-:Y:S01]  /*8300*/  FMUL.FTZ R60, R128, R202 ;  /* 0x000000ca803c7220 */ /* 0x000fe20000410000 */
[-C--:B------:R-:W-:Y:S01]  /*8310*/  FMUL.FTZ R64, R130, R61.reuse ;  /* 0x0000003d82407220 */ /* 0x080fe20000410000 */
[-C--:B------:R-:W-:Y:S01]  /*8320*/  FMUL.FTZ R63, R128, R222.reuse ;  /* 0x000000de803f7220 */ /* 0x080fe20000410000 */
[----:B------:R-:W-:Y:S01]  /*8330*/  FFMA.FTZ R62, R131, R61, R62 ;  /* 0x0000003d833e7223 */ /* 0x000fe2000001003e */
[C---:B------:R-:W-:Y:S01]  /*8340*/  FFMA.FTZ R61, R129.reuse, R222, -R60 ;  /* 0x000000de813d7223 */ /* 0x040fe2000001083c */
[----:B------:R-:W-:Y:S01]  /*8350*/  FMUL.FTZ R221, R186, UR49 ;  /* 0x00000031badd7c20 */ /* 0x000fe20008410000 */
[----:B------:R-:W-:Y:S01]  /*8360*/  FFMA.FTZ R63, R129, R202, R63 ;  /* 0x000000ca813f7223 */ /* 0x000fe2000001003f */
[----:B------:R-:W-:Y:S01]  /*8370*/  FFMA.FTZ R64, R131, R65, -R64 ;  /* 0x0000004183407223 */ /* 0x000fe20000010840 */
[----:B------:R-:W-:Y:S01]  /*8380*/  FFMA.FTZ R220, R88, R44, R61 ;  /* 0x0000002c58dc7223 */ /* 0x000fe2000001003d */
[----:B------:R-:W-:Y:S01]  /*8390*/  FFMA.FTZ R221, R170, UR37, -R221 ;  /* 0x00000025aadd7c23 */ /* 0x000fe200080108dd */
[----:B------:R-:W-:Y:S01]  /*83a0*/  FADD.FTZ R203, RZ, R63 ;  /* 0x0000003fffcb7221 */ /* 0x000fe20000010000 */
[----:B------:R-:W-:Y:S01]  /*83b0*/  FMUL.FTZ R70, R132, R67 ;  /* 0x0000004384467220 */ /* 0x000fe20000410000 */
[C---:B------:R-:W-:Y:S01]  /*83c0*/  FMUL.FTZ R60, R124.reuse, R220 ;  /* 0x000000dc7c3c7220 */ /* 0x040fe20000410000 */
[----:B------:R-:W-:Y:S01]  /*83d0*/  FADD.FTZ R64, R151, R64 ;  /* 0x0000004097407221 */ /* 0x000fe20000010000 */
[----:B------:R-:W-:Y:S01]  /*83e0*/  FFMA.FTZ R62, R15, R221, R62 ;  /* 0x000000dd0f3e7223 */ /* 0x000fe2000001003e */
[-C--:B------:R-:W-:Y:S01]  /*83f0*/  FMUL.FTZ R61, R124, R203.reuse ;  /* 0x000000cb7c3d7220 */ /* 0x080fe20000410000 */
[----:B------:R-:W-:Y:S01]  /*8400*/  FFMA.FTZ R70, R133, R68, -R70 ;  /* 0x0000004485467223 */ /* 0x000fe20000010846 */
[----:B------:R-:W-:Y:S01]  /*8410*/  FFMA.FTZ R204, R125, R203, R60 ;  /* 0x000000cb7dcc7223 */ /* 0x000fe2000001003c */
[C---:B------:R-:W-:Y:S01]  /*8420*/  FMUL.FTZ R68, R132.reuse, R64 ;  /* 0x0000004084447220 */ /* 0x040fe20000410000 */
[----:B------:R-:W-:Y:S01]  /*8430*/  FMUL.FTZ R218, R187, UR49 ;  /* 0x00000031bbda7c20 */ /* 0x000fe20008410000 */
[----:B------:R-:W-:Y:S01]  /*8440*/  FMUL.FTZ R65, R132, R62 ;  /* 0x0000003e84417220 */ /* 0x000fe20000410000 */
[----:B------:R-:W-:Y:S01]  /*8450*/  FFMA.FTZ R60, R125, R220, -R61 ;  /* 0x000000dc7d3c7223 */ /* 0x000fe2000001083d */
[----:B------:R-:W-:Y:S01]  /*8460*/  FADD.FTZ R204, RZ, R204 ;  /* 0x000000ccffcc7221 */ /* 0x000fe20000010000 */
[----:B------:R-:W-:Y:S01]  /*8470*/  FFMA.FTZ R63, R133, R62, R68 ;  /* 0x0000003e853f7223 */ /* 0x000fe20000010044 */
[----:B------:R-:W-:Y:S01]  /*8480*/  FFMA.FTZ R218, R171, UR37, -R218 ;  /* 0x00000025abda7c23 */ /* 0x000fe200080108da */
[----:B------:R-:W-:Y:S01]  /*8490*/  FFMA.FTZ R65, R133, R64, -R65 ;  /* 0x0000004085417223 */ /* 0x000fe20000010841 */
[----:B------:R-:W-:Y:S01]  /*84a0*/  FFMA.FTZ R219, R87, R43, R60 ;  /* 0x0000002b57db7223 */ /* 0x000fe2000001003c */
[----:B------:R-:W-:Y:S01]  /*84b0*/  FMUL.FTZ R64, R134, R70 ;  /* 0x0000004686407220 */ /* 0x000fe20000410000 */
[----:B------:R-:W-:Y:S01]  /*84c0*/  FMUL.FTZ R60, R122, R204 ;  /* 0x000000cc7a3c7220 */ /* 0x000fe20000410000 */
[----:B------:R-:W-:Y:S01]  /*84d0*/  FFMA.FTZ R63, R16, R218, R63 ;  /* 0x000000da103f7223 */ /* 0x000fe2000001003f */
[-C--:B------:R-:W-:Y:S01]  /*84e0*/  FMUL.FTZ R62, R122, R219.reuse ;  /* 0x000000db7a3e7220 */ /* 0x080fe20000410000 */
[-C--:B------:R-:W-:Y:S01]  /*84f0*/  FFMA.FTZ R64, R135, R66.reuse, R64 ;  /* 0x0000004287407223 */ /* 0x080fe20000010040 */
[----:B------:R-:W-:Y:S01]  /*8500*/  FMUL.FTZ R66, R134, R66 ;  /* 0x0000004286427220 */ /* 0x000fe20000410000 */
[C---:B------:R-:W-:Y:S01]  /*8510*/  FFMA.FTZ R217, R123.reuse, R219, -R60 ;  /* 0x000000db7bd97223 */ /* 0x040fe2000001083c */
[----:B------:R-:W-:Y:S01]  /*8520*/  FADD.FTZ R65, R152, R65 ;  /* 0x0000004198417221 */ /* 0x000fe20000010000 */
[----:B------:R-:W-:Y:S01]  /*8530*/  FMUL.FTZ R60, R134, R63 ;  /* 0x0000003f863c7220 */ /* 0x000fe20000410000 */
[----:B------:R-:W-:Y:S01]  /*8540*/  FFMA.FTZ R62, R123, R204, R62 ;  /* 0x000000cc7b3e7223 */ /* 0x000fe2000001003e */
[C---:B------:R-:W-:Y:S01]  /*8550*/  FFMA.FTZ R66, R135.reuse, R70, -R66 ;  /* 0x0000004687427223 */ /* 0x040fe20000010842 */
[----:B------:R-:W-:Y:S01]  /*8560*/  FFMA.FTZ R217, R86, R42, R217 ;  /* 0x0000002a56d97223 */ /* 0x000fe200000100d9 */
[CC--:B------:R-:W-:Y:S01]  /*8570*/  FFMA.FTZ R70, R135.reuse, R65.reuse, -R60 ;  /* 0x0000004187467223 */ /* 0x0c0fe2000001083c */
[----:B------:R-:W-:Y:S01]  /*8580*/  FMUL.FTZ R60, R134, R65 ;  /* 0x00000041863c7220 */ /* 0x000fe20000410000 */
[----:B------:R-:W-:Y:S01]  /*8590*/  FADD.FTZ R205, RZ, R62 ;  /* 0x0000003effcd7221 */ /* 0x000fe20000010000 */
[----:B------:R-:W-:Y:S01]  /*85a0*/  FMUL.FTZ R62, R120, R217 ;  /* 0x000000d9783e7220 */ /* 0x000fe20000410000 */
[----:B------:R-:W-:Y:S01]  /*85b0*/  FMUL.FTZ R61, R188, UR49 ;  /* 0x00000031bc3d7c20 */ /* 0x000fe20008410000 */
[----:B------:R-:W-:Y:S01]  /*85c0*/  FFMA.FTZ R68, R135, R63, R60 ;  /* 0x0000003f87447223 */ /* 0x000fe2000001003c */
[-C--:B------:R-:W-:Y:S01]  /*85d0*/  FMUL.FTZ R60, R120, R205.reuse ;  /* 0x000000cd783c7220 */ /* 0x080fe20000410000 */
[----:B------:R-:W-:Y:S01]  /*85e0*/  FFMA.FTZ R62, R121, R205, R62 ;  /* 0x000000cd793e7223 */ /* 0x000fe2000001003e */
[----:B------:R-:W-:Y:S01]  /*85f0*/  FFMA.FTZ R216, R172, UR37, -R61 ;  /* 0x00000025acd87c23 */ /* 0x000fe2000801083d */
[----:B------:R-:W-:Y:S01]  /*8600*/  FADD.FTZ R70, R153, R70 ;  /* 0x0000004699467221 */ /* 0x000fe20000010000 */
[----:B------:R-:W-:Y:S01]  /*8610*/  FFMA.FTZ R60, R121, R217, -R60 ;  /* 0x000000d9793c7223 */ /* 0x000fe2000001083c */
[----:B------:R-:W-:Y:S01]  /*8620*/  FADD.FTZ R206, RZ, R62 ;  /* 0x0000003effce7221 */ /* 0x000fe20000010000 */
[----:B------:R-:W-:Y:S01]  /*8630*/  FFMA.FTZ R68, R17, R216, R68 ;  /* 0x000000d811447223 */ /* 0x000fe20000010044 */
[----:B------:R-:W-:Y:S01]  /*8640*/  FMUL.FTZ R62, R136, R70 ;  /* 0x00000046883e7220 */ /* 0x000fe20000410000 */
[----:B------:R-:W-:Y:S01]  /*8650*/  FFMA.FTZ R215, R85, R41, R60 ;  /* 0x0000002955d77223 */ /* 0x000fe2000001003c */
[----:B------:R-:W-:Y:S01]  /*8660*/  FMUL.FTZ R60, R118, R206 ;  /* 0x000000ce763c7220 */ /* 0x000fe20000410000 */
[-C--:B------:R-:W-:Y:S01]  /*8670*/  FMUL.FTZ R65, R136, R68.reuse ;  /* 0x0000004488417220 */ /* 0x080fe20000410000 */
[----:B------:R-:W-:Y:S01]  /*8680*/  FFMA.FTZ R67, R137, R68, R62 ;  /* 0x0000004489437223 */ /* 0x000fe2000001003e */
[-C--:B------:R-:W-:Y:S01]  /*8690*/  FMUL.FTZ R63, R118, R215.reuse ;  /* 0x000000d7763f7220 */ /* 0x080fe20000410000 */
[----:B------:R-:W-:Y:S01]  /*86a0*/  FFMA.FTZ R61, R119, R215, -R60 ;  /* 0x000000d7773d7223 */ /* 0x000fe2000001083c */
[----:B------:R-:W-:Y:S01]  /*86b0*/  FMUL.FTZ R60, R136, R66 ;  /* 0x00000042883c7220 */ /* 0x000fe20000410000 */
[----:B------:R-:W-:Y:S01]  /*86c0*/  FFMA.FTZ R69, R137, R70, -R65 ;  /* 0x0000004689457223 */ /* 0x000fe20000010841 */
[----:B------:R-:W-:Y:S01]  /*86d0*/  FFMA.FTZ R63, R119, R206, R63 ;  /* 0x000000ce773f7223 */ /* 0x000fe2000001003f */
[----:B------:R-:W-:Y:S01]  /*86e0*/  FFMA.FTZ R214, R84, R40, R61 ;  /* 0x0000002854d67223 */ /* 0x000fe2000001003d */
[-C--:B------:R-:W-:Y:S01]  /*86f0*/  FMUL.FTZ R65, R136, R64.reuse ;  /* 0x0000004088417220 */ /* 0x080fe20000410000 */
[C---:B------:R-:W-:Y:S01]  /*8700*/  FFMA.FTZ R64, R137.reuse, R64, R60 ;  /* 0x0000004089407223 */ /* 0x040fe2000001003c */
[----:B------:R-:W-:Y:S01]  /*8710*/  FADD.FTZ R207, RZ, R63 ;  /* 0x0000003fffcf7221 */ /* 0x000fe20000010000 */
[C---:B------:R-:W-:Y:S01]  /*8720*/  FMUL.FTZ R60, R116.reuse, R214 ;  /* 0x000000d6743c7220 */ /* 0x040fe20000410000 */
[----:B------:R-:W-:Y:S01]  /*8730*/  FFMA.FTZ R65, R137, R66, -R65 ;  /* 0x0000004289417223 */ /* 0x000fe20000010841 */
[----:B------:R-:W-:Y:S01]  /*8740*/  FMUL.FTZ R212, R189, UR49 ;  /* 0x00000031bdd47c20 */ /* 0x000fe20008410000 */
[-C--:B------:R-:W-:Y:S01]  /*8750*/  FMUL.FTZ R61, R116, R207.reuse ;  /* 0x000000cf743d7220 */ /* 0x080fe20000410000 */
[----:B------:R-:W-:Y:S01]  /*8760*/  FFMA.FTZ R208, R117, R207, R60 ;  /* 0x000000cf75d07223 */ /* 0x000fe2000001003c */
[----:B------:R-:W-:Y:S01]  /*8770*/  VOTEU.ALL UP0, P0 ;  /* 0x0000000000ff7886 */ /* 0x000fe20000000000 */
[----:B------:R-:W-:Y:S01]  /*8780*/  FFMA.FTZ R212, R173, UR37, -R212 ;  /* 0x00000025add47c23 */ /* 0x000fe200080108d4 */
[----:B------:R-:W-:Y:S01]  /*8790*/  FFMA.FTZ R66, R117, R214, -R61 ;  /* 0x000000d675427223 */ /* 0x000fe2000001083d */
[----:B------:R-:W-:Y:S01]  /*87a0*/  FADD.FTZ R208, RZ, R208 ;  /* 0x000000d0ffd07221 */ /* 0x000fe20000010000 */
[----:B------:R-:W-:Y:S01]  /*87b0*/  HFMA2 R60, -RZ, RZ, 1.875, 0 ;  /* 0x3f800000ff3c7431 */ /* 0x000fe200000001ff */
[----:B------:R-:W-:Y:S01]  /*87c0*/  @!UP0 ULEA UR29, UR8, UR30, 0x4 ;  /* 0x0000001e081d8291 */ /* 0x000fe2000f8e20ff */
[----:B------:R-:W-:Y:S01]  /*87d0*/  FFMA.FTZ R213, R83, R39, R66 ;  /* 0x0000002753d57223 */ /* 0x000fe20000010042 */
[----:B------:R-:W-:Y:S01]  /*87e0*/  FMUL.FTZ R66, R112, R208 ;  /* 0x000000d070427220 */ /* 0x000fe20000410000 */
[----:B------:R-:W-:-:S02]  /*87f0*/  CS2R R62, SRZ ;  /* 0x00000000003e7805 */ /* 0x000fc4000001ff00 */
[----:B------:R-:W-:Y:S01]  /*8800*/  MOV R61, RZ ;  /* 0x000000ff003d7202 */ /* 0x000fe20000000f00 */
[-C--:B------:R-:W-:Y:S01]  /*8810*/  FMUL.FTZ R68, R112, R213.reuse ;  /* 0x000000d570447220 */ /* 0x080fe20000410000 */
[C---:B------:R-:W-:Y:S01]  /*8820*/  FFMA.FTZ R211, R113.reuse, R213, -R66 ;  /* 0x000000d571d37223 */ /* 0x040fe20000010842 */
[----:B------:R-:W-:Y:S01]  /*8830*/  FFMA.FTZ R66, R0, R212, R67 ;  /* 0x000000d400427223 */ /* 0x000fe20000010043 */
[----:B------:R-:W-:Y:S01]  /*8840*/  FADD.FTZ R67, R154, R69 ;  /* 0x000000459a437221 */ /* 0x000fe20000010000 */
[----:B------:R-:W-:Y:S01]  /*8850*/  FFMA.FTZ R68, R113, R208, R68 ;  /* 0x000000d071447223 */ /* 0x000fe20000010044 */
[----:B------:R-:W-:Y:S01]  /*8860*/  FFMA.FTZ R211, R82, R38, R211 ;  /* 0x0000002652d37223 */ /* 0x000fe200000100d3 */
[----:B------:R-:W0:Y:S01]  /*8870*/  @!P0 LDS.128 R60, [UR29+0x5c60] ;  /* 0x005c601dff3c8984 */ /* 0x000e220008000c00 */
[----:B------:R-:W-:Y:S01]  /*8880*/  ISETP.GT.U32.AND P2, PT, R190, 0x1f, PT ;  /* 0x0000001fbe00780c */ /* 0x000fe20003f44070 */
[----:B------:R-:W-:Y:S01]  /*8890*/  FADD.FTZ R210, RZ, R68 ;  /* 0x00000044ffd27221 */ /* 0x000fe20000010000 */
[C---:B------:R-:W-:Y:S01]  /*88a0*/  FMUL.FTZ R70, R110.reuse, R211 ;  /* 0x000000d36e467220 */ /* 0x040fe20000410000 */
[----:B------:R1:W-:Y:S02]  /*88b0*/  STS.128 [R191+0x4660], R64 ;  /* 0x00466040bf007388 */ /* 0x0003e40000000c00 */
        /* <DEDUP_REMOVED lines=30> */
[CC--:B------:R-:W-:Y:S01]  /*8aa0*/  FMUL.FTZ R245, R69.reuse, R65.reuse ;  /* 0x0000004145f57220 */ /* 0x0c0fe20000410000 */
[----:B------:R-:W-:Y:S02]  /*8ab0*/  FMUL.FTZ R246, R69, R64 ;  /* 0x0000004045f67220 */ /* 0x000fe40000410000 */
[C---:B------:R-:W-:Y:S01]  /*8ac0*/  FFMA.FTZ R241, R68.reuse, R66, -R241 ;  /* 0x0000004244f17223 */ /* 0x040fe200000108f1 */
[C---:B------:R-:W-:Y:S01]  /*8ad0*/  FFMA.FTZ R245, R68.reuse, R64, -R245 ;  /* 0x0000004044f57223 */ /* 0x040fe200000108f5 */
[----:B------:R-:W-:-:S02]  /*8ae0*/  FFMA.FTZ R246, R68, R65, R246 ;  /* 0x0000004144f67223 */ /* 0x000fc400000100f6 */
[----:B------:R-:W-:Y:S01]  /*8af0*/  FADD.FTZ R70, R70, R241 ;  /* 0x000000f146467221 */ /* 0x000fe20000010000 */
[----:B------:R-:W-:-:S04]  /*8b00*/  FMUL.FTZ R241, R69, R66 ;  /* 0x0000004245f17220 */ /* 0x000fc80000410000 */
[----:B------:R-:W-:-:S04]  /*8b10*/  FFMA.FTZ R248, R68, R67, R241 ;  /* 0x0000004344f87223 */ /* 0x000fc800000100f1 */
[----:B------:R-:W-:Y:S01]  /*8b20*/  FADD.FTZ R248, R71, R248 ;  /* 0x000000f847f87221 */ /* 0x000fe20000010000 */
[----:B------:R-:W-:Y:S06]  /*8b30*/  BRA.DIV UR29, `(.L_x_6998) ;  /* 0x0000006e1d1c7947 */ /* 0x000fec000b800000 */
[----:B------:R0:W1:Y:S01]  /*8b40*/  SHFL.DOWN PT, R68, R245, 0x1, 0x1f ;  /* 0x08201f00f5447f89 */ /* 0x00006200000e0000 */
[----:B------:R-:W-:-:S03]  /*8b50*/  MOV R247, R70 ;  /* 0x0000004600f77202 */ /* 0x000fc60000000f00 */
[----:B------:R0:W2:Y:S04]  /*8b60*/  SHFL.DOWN PT, R69, R246, 0x1, 0x1f ;  /* 0x08201f00f6457f89 */ /* 0x0000a800000e0000 */
[----:B------:R0:W3:Y:S04]  /*8b70*/  SHFL.DOWN PT, R241, R70, 0x1, 0x1f ;  /* 0x08201f0046f17f89 */ /* 0x0000e800000e0000 */
[----:B------:R0:W4:Y:S02]  /*8b80*/  SHFL.DOWN PT, R71, R248, 0x1, 0x1f ;  /* 0x08201f00f8477f89 */ /* 0x00012400000e0000 */
.L_x_7139:
        /* <DEDUP_REMOVED lines=13> */
.L_x_7000:
[----:B------:R-:W-:Y:S05]  /*8c60*/  BSYNC.RECONVERGENT B0 ;  /* 0x0000000000007941 */ /* 0x000fea0003800200 */
.L_x_6999:
[----:B------:R-:W-:Y:S01]  /*8c70*/  UMOV UR29, 0xffffffff ;  /* 0xffffffff001d7882 */ /* 0x000fe20000000000 */
[----:B------:R-:W-:Y:S02]  /*8c80*/  ISETP.GT.U32.AND P2, PT, R240, 0x1d, PT ;  /* 0x0000001df000780c */ /* 0x000fe40003f44070 */
[----:B------:R-:W-:Y:S11]  /*8c90*/  BRA.DIV UR29, `(.L_x_7001) ;  /* 0x0000006e1d287947 */ /* 0x000ff6000b800000 */
[----:B-1----:R1:W1:Y:S04]  /*8ca0*/  SHFL.DOWN PT, R68, R245, 0x2, 0x1f ;  /* 0x08401f00f5447f89 */ /* 0x00226800000e0000 */
[----:B--2---:R2:W1:Y:S04]  /*8cb0*/  SHFL.DOWN PT, R69, R246, 0x2, 0x1f ;  /* 0x08401f00f6457f89 */ /* 0x00446800000e0000 */
[----:B0-----:R2:W0:Y:S04]  /*8cc0*/  SHFL.DOWN PT, R70, R247, 0x2, 0x1f ;  /* 0x08401f00f7467f89 */ /* 0x00142800000e0000 */
[----:B----4-:R2:W4:Y:S02]  /*8cd0*/  SHFL.DOWN PT, R71, R248, 0x2, 0x1f ;  /* 0x08401f00f8477f89 */ /* 0x01052400000e0000 */
.L_x_7145:
        /* <DEDUP_REMOVED lines=13> */
.L_x_7003:
[----:B------:R-:W-:Y:S05]  /*8db0*/  BSYNC.RECONVERGENT B0 ;  /* 0x0000000000007941 */ /* 0x000fea0003800200 */
.L_x_7002:
[----:B------:R-:W-:Y:S01]  /*8dc0*/  UMOV UR29, 0xffffffff ;  /* 0xffffffff001d7882 */ /* 0x000fe20000000000 */
[----:B------:R-:W-:Y:S02]  /*8dd0*/  ISETP.GT.U32.AND P2, PT, R240, 0x1b, PT ;  /* 0x0000001bf000780c */ /* 0x000fe40003f44070 */
[----:B------:R-:W-:Y:S11]  /*8de0*/  BRA.DIV UR29, `(.L_x_7004) ;  /* 0x0000006e1d487947 */ /* 0x000ff6000b800000 */
[----:B-1----:R1:W1:Y:S04]  /*8df0*/  SHFL.DOWN PT, R68, R245, 0x4, 0x1f ;  /* 0x08801f00f5447f89 */ /* 0x00226800000e0000 */
[----:B------:R1:W1:Y:S04]  /*8e00*/  SHFL.DOWN PT, R69, R246, 0x4, 0x1f ;  /* 0x08801f00f6457f89 */ /* 0x00026800000e0000 */
[----:B0-----:R0:W0:Y:S04]  /*8e10*/  SHFL.DOWN PT, R70, R247, 0x4, 0x1f ;  /* 0x08801f00f7467f89 */ /* 0x00102800000e0000 */
[----:B----4-:R4:W0:Y:S02]  /*8e20*/  SHFL.DOWN PT, R71, R248, 0x4, 0x1f ;  /* 0x08801f00f8477f89 */ /* 0x01082400000e0000 */
.L_x_7151:
[----:B------:R-:W-:Y:S04]  /*8e30*/  BSSY.RECONVERGENT B0, `(.L_x_7005) ;  /* 0x000000d000007945 */ /* 0x000fe80003800200 */
[----:B------:R-:W-:Y:S05]  /*8e40*/  @P2 BRA `(.L_x_7006) ;  /* 0x00000000002c2947 */ /* 0x000fea0003800000 */
[-C--:B0--3--:R-:W-:Y:S01]  /*8e50*/  FMUL.FTZ R241, R246, R71.reuse ;  /* 0x00000047f6f17220 */ /* 0x089fe20000410000 */
[----:B------:R-:W-:-:S03]  /*8e60*/  FMUL.FTZ R71, R245, R71 ;  /* 0x00000047f5477220 */ /* 0x000fc60000410000 */
[CC--:B------:R-:W-:Y:S01]  /*8e70*/  FFMA.FTZ R241, R245.reuse, R70.reuse, -R241 ;  /* 0x00000046f5f17223 */ /* 0x0c0fe200000108f1 */
[C---:B------:R-:W-:Y:S01]  /*8e80*/  FFMA.FTZ R71, R246.reuse, R70, R71 ;  /* 0x00000046f6477223 */ /* 0x040fe20000010047 */
[-C--:B-1----:R-:W-:Y:S01]  /*8e90*/  FMUL.FTZ R70, R246, R69.reuse ;  /* 0x00000045f6467220 */ /* 0x082fe20000410000 */
[----:B------:R-:W-:Y:S01]  /*8ea0*/  FMUL.FTZ R69, R245, R69 ;  /* 0x00000045f5457220 */ /* 0x000fe20000410000 */
[----:B--2---:R-:W-:Y:S01]  /*8eb0*/  FADD.FTZ R247, R247, R241 ;  /* 0x000000f1f7f77221 */ /* 0x004fe20000010000 */
[----:B----4-:R-:W-:Y:S01]  /*8ec0*/  FADD.FTZ R248, R248, R71 ;  /* 0x00000047f8f87221 */ /* 0x010fe20000010000 */
[-C--:B------:R-:W-:Y:S01]  /*8ed0*/  FFMA.FTZ R70, R245, R68.reuse, -R70 ;  /* 0x00000044f5467223 */ /* 0x080fe20000010846 */
[----:B------:R-:W-:-:S04]  /*8ee0*/  FFMA.FTZ R246, R246, R68, R69 ;  /* 0x00000044f6f67223 */ /* 0x000fc80000010045 */
[----:B------:R-:W-:-:S07]  /*8ef0*/  MOV R245, R70 ;  /* 0x0000004600f57202 */ /* 0x000fce0000000f00 */
.L_x_7006:
[----:B------:R-:W-:Y:S05]  /*8f00*/  BSYNC.RECONVERGENT B0 ;  /* 0x0000000000007941 */ /* 0x000fea0003800200 */
.L_x_7005:
[----:B------:R-:W-:Y:S01]  /*8f10*/  UMOV UR29, 0xffffffff ;  /* 0xffffffff001d7882 */ /* 0x000fe20000000000 */
[----:B------:R-:W-:Y:S02]  /*8f20*/  ISETP.GT.U32.AND P2, PT, R240, 0x17, PT ;  /* 0x00000017f000780c */ /* 0x000fe40003f44070 */
[----:B------:R-:W-:Y:S11]  /*8f30*/  BRA.DIV UR29, `(.L_x_7007) ;  /* 0x0000006e1d687947 */ /* 0x000ff6000b800000 */
[----:B-1----:R1:W1:Y:S04]  /*8f40*/  SHFL.DOWN PT, R68, R245, 0x8, 0x1f ;  /* 0x09001f00f5447f89 */ /* 0x00226800000e0000 */
[----:B------:R1:W1:Y:S04]  /*8f50*/  SHFL.DOWN PT, R69, R246, 0x8, 0x1f ;  /* 0x09001f00f6457f89 */ /* 0x00026800000e0000 */
[----:B0-----:R0:W0:Y:S04]  /*8f60*/  SHFL.DOWN PT, R70, R247, 0x8, 0x1f ;  /* 0x09001f00f7467f89 */ /* 0x00102800000e0000 */
[----:B------:R0:W0:Y:S02]  /*8f70*/  SHFL.DOWN PT, R71, R248, 0x8, 0x1f ;  /* 0x09001f00f8477f89 */ /* 0x00002400000e0000 */
.L_x_7157:
        /* <DEDUP_REMOVED lines=13> */
.L_x_7009:
[----:B------:R-:W-:Y:S05]  /*9050*/  BSYNC.RECONVERGENT B0 ;  /* 0x0000000000007941 */ /* 0x000fea0003800200 */
.L_x_7008:
[----:B------:R-:W-:Y:S01]  /*9060*/  UMOV UR29, 0xffffffff ;  /* 0xffffffff001d7882 */ /* 0x000fe20000000000 */
[----:B------:R-:W-:Y:S02]  /*9070*/  ISETP.GT.U32.AND P2, PT, R240, 0xf, PT ;  /* 0x0000000ff000780c */ /* 0x000fe40003f44070 */
[----:B------:R-:W-:Y:S11]  /*9080*/  BRA.DIV UR29, `(.L_x_7010) ;  /* 0x0000006e1d887947 */ /* 0x000ff6000b800000 */
[----:B-1----:R1:W1:Y:S04]  /*9090*/  SHFL.DOWN PT, R68, R245, 0x10, 0x1f ;  /* 0x0a001f00f5447f89 */ /* 0x00226800000e0000 */
[----:B------:R1:W1:Y:S04]  /*90a0*/  SHFL.DOWN PT, R69, R246, 0x10, 0x1f ;  /* 0x0a001f00f6457f89 */ /* 0x00026800000e0000 */
[----:B0-----:R0:W0:Y:S04]  /*90b0*/  SHFL.DOWN PT, R70, R247, 0x10, 0x1f ;  /* 0x0a001f00f7467f89 */ /* 0x00102800000e0000 */
[----:B------:R0:W0:Y:S02]  /*90c0*/  SHFL.DOWN PT, R244, R248, 0x10, 0x1f ;  /* 0x0a001f00f8f47f89 */ /* 0x00002400000e0000 */
.L_x_7163:
        /* <DEDUP_REMOVED lines=11> */
[----:B------:R-:W-:-:S07]  /*9180*/  FFMA.FTZ R246, R246, R68, R69 ;  /* 0x00000044f6f67223 */ /* 0x000fce0000010045 */
.L_x_7012:
[----:B------:R-:W-:Y:S05]  /*9190*/  BSYNC.RECONVERGENT B0 ;  /* 0x0000000000007941 */ /* 0x000fea0003800200 */
.L_x_7011:
[----:B------:R-:W-:Y:S01]  /*91a0*/  UMOV UR29, 0xffffffff ;  /* 0xffffffff001d7882 */ /* 0x000fe20000000000 */
[----:B------:R-:W-:Y:S02]  /*91b0*/  ISETP.NE.AND P2, PT, R190, 0x1f, PT ;  /* 0x0000001fbe00780c */ /* 0x000fe40003f45270 */
[----:B------:R-:W-:Y:S11]  /*91c0*/  BRA.DIV UR29, `(.L_x_7013) ;  /* 0x0000006e1da87947 */ /* 0x000ff6000b800000 */
[----:B---3--:R-:W3:Y:S04]  /*91d0*/  SHFL.IDX PT, R241, R246, RZ, 0x1f ;  /* 0x00001ffff6f17589 */ /* 0x008ee800000e0000 */
[----:B------:R-:W5:Y:S04]  /*91e0*/  SHFL.IDX PT, R240, R245, RZ, 0x1f ;  /* 0x00001ffff5f07589 */ /* 0x000f6800000e0000 */
[----:B0-----:R-:W0:Y:S04]  /*91f0*/  SHFL.IDX PT, R244, R247, RZ, 0x1f ;  /* 0x00001ffff7f47589 */ /* 0x001e2800000e0000 */
[----:B-1----:R-:W-:Y:S04]  /*9200*/  SHFL.DOWN PT, R245, R245, 0x1, 0x1f ;  /* 0x08201f00f5f57f89 */ /* 0x002fe800000e0000 */
[----:B--2---:R-:W-:Y:S04]  /*9210*/  SHFL.DOWN PT, R246, R246, 0x1, 0x1f ;  /* 0x08201f00f6f67f89 */ /* 0x004fe800000e0000 */
[----:B------:R-:W-:Y:S01]  /*9220*/  SHFL.DOWN PT, R247, R247, 0x1, 0x1f ;  /* 0x08201f00f7f77f89 */ /* 0x000fe200000e0000 */
[-C--:B---3--:R-:W-:Y:S01]  /*9230*/  FMUL.FTZ R69, R63, R241.reuse ;  /* 0x000000f13f457220 */ /* 0x088fe20000410000 */
[-C--:B------:R-:W-:Y:S01]  /*9240*/  FMUL.FTZ R242, R61, R241.reuse ;  /* 0x000000f13df27220 */ /* 0x080fe20000410000 */
[----:B------:R-:W-:-:S02]  /*9250*/  FMUL.FTZ R68, R60, R241 ;  /* 0x000000f13c447220 */ /* 0x000fc40000410000 */
[-C--:B-----5:R-:W-:Y:S01]  /*9260*/  FFMA.FTZ R69, R62, R240.reuse, -R69 ;  /* 0x000000f03e457223 */ /* 0x0a0fe20000010845 */
[-C--:B------:R-:W-:Y:S02]  /*9270*/  FFMA.FTZ R242, R60, R240.reuse, -R242 ;  /* 0x000000f03cf27223 */ /* 0x080fe400000108f2 */
[----:B------:R-:W-:Y:S01]  /*9280*/  SHFL.IDX PT, R60, R60, RZ, 0x1f ;  /* 0x00001fff3c3c7589 */ /* 0x000fe200000e0000 */
[----:B0-----:R-:W-:Y:S01]  /*9290*/  FADD.FTZ R243, R244, R69 ;  /* 0x00000045f4f37221 */ /* 0x001fe20000010000 */
[----:B------:R-:W-:Y:S01]  /*92a0*/  FMUL.FTZ R69, R62, R241 ;  /* 0x000000f13e457220 */ /* 0x000fe20000410000 */
[-C--:B------:R-:W-:Y:S01]  /*92b0*/  FFMA.FTZ R241, R61, R240.reuse, R68 ;  /* 0x000000f03df17223 */ /* 0x080fe20000010044 */
[----:B------:R-:W0:Y:S02]  /*92c0*/  SHFL.IDX PT, R244, R248, RZ, 0x1f ;  /* 0x00001ffff8f47589 */ /* 0x000e2400000e0000 */
[----:B------:R-:W-:Y:S02]  /*92d0*/  FFMA.FTZ R69, R63, R240, R69 ;  /* 0x000000f03f457223 */ /* 0x000fe40000010045 */
[----:B------:R-:W1:Y:S04]  /*92e0*/  SHFL.IDX PT, R61, R61, RZ, 0x1f ;  /* 0x00001fff3d3d7589 */ /* 0x000e6800000e0000 */
[----:B------:R-:W2:Y:S04]  /*92f0*/  SHFL.IDX PT, R62, R62, RZ, 0x1f ;  /* 0x00001fff3e3e7589 */ /* 0x000ea800000e0000 */
[----:B------:R-:W3:Y:S04]  /*9300*/  SHFL.IDX PT, R63, R63, RZ, 0x1f ;  /* 0x00001fff3f3f7589 */ /* 0x000ee800000e0000 */
[----:B----4-:R-:W4:Y:S01]  /*9310*/  SHFL.DOWN PT, R248, R248, 0x1, 0x1f ;  /* 0x08201f00f8f87f89 */ /* 0x010f2200000e0000 */
[----:B0-----:R-:W-:-:S07]  /*9320*/  FADD.FTZ R240, R244, R69 ;  /* 0x00000045f4f07221 */ /* 0x001fce0000010000 */
.L_x_7177:
[----:B------:R-:W-:Y:S04]  /*9330*/  BSSY.RECONVERGENT B0, `(.L_x_7014) ;  /* 0x000000d000007945 */ /* 0x000fe80003800200 */
[----:B------:R-:W-:Y:S05]  /*9340*/  @!P2 BRA `(.L_x_7015) ;  /* 0x00000000002ca947 */ /* 0x000fea0003800000 */
[CC--:B-1----:R-:W-:Y:S01]  /*9350*/  FMUL.FTZ R68, R246.reuse, R61.reuse ;  /* 0x0000003df6447220 */ /* 0x0c2fe20000410000 */
[C---:B------:R-:W-:Y:S01]  /*9360*/  FMUL.FTZ R61, R245.reuse, R61 ;  /* 0x0000003df53d7220 */ /* 0x040fe20000410000 */
[CC--:B---3--:R-:W-:Y:S01]  /*9370*/  FMUL.FTZ R69, R246.reuse, R63.reuse ;  /* 0x0000003ff6457220 */ /* 0x0c8fe20000410000 */
[C---:B------:R-:W-:Y:S01]  /*9380*/  FMUL.FTZ R63, R245.reuse, R63 ;  /* 0x0000003ff53f7220 */ /* 0x040fe20000410000 */
[CC--:B------:R-:W-:Y:S01]  /*9390*/  FFMA.FTZ R68, R245.reuse, R60.reuse, -R68 ;  /* 0x0000003cf5447223 */ /* 0x0c0fe20000010844 */
[C---:B------:R-:W-:Y:S01]  /*93a0*/  FFMA.FTZ R61, R246.reuse, R60, R61 ;  /* 0x0000003cf63d7223 */ /* 0x040fe2000001003d */
[-C--:B--2---:R-:W-:Y:S01]  /*93b0*/  FFMA.FTZ R60, R245, R62.reuse, -R69 ;  /* 0x0000003ef53c7223 */ /* 0x084fe20000010845 */
[----:B------:R-:W-:-:S03]  /*93c0*/  FFMA.FTZ R63, R246, R62, R63 ;  /* 0x0000003ef63f7223 */ /* 0x000fc6000001003f */
[----:B------:R-:W-:Y:S01]  /*93d0*/  FADD.FTZ R62, R247, R60 ;  /* 0x0000003cf73e7221 */ /* 0x000fe20000010000 */
[----:B----4-:R-:W-:Y:S01]  /*93e0*/  FADD.FTZ R63, R248, R63 ;  /* 0x0000003ff83f7221 */ /* 0x010fe20000010000 */
[----:B------:R-:W-:-:S07]  /*93f0*/  MOV R60, R68 ;  /* 0x00000044003c7202 */ /* 0x000fce0000000f00 */
.L_x_7015:
[----:B------:R-:W-:Y:S05]  /*9400*/  BSYNC.RECONVERGENT B0 ;  /* 0x0000000000007941 */ /* 0x000fea0003800200 */
.L_x_7014:
[C---:B---3--:R-:W-:Y:S01]  /*9410*/  FMUL.FTZ R71, R65.reuse, R63 ;  /* 0x0000003f41477220 */ /* 0x048fe20000410000 */
[C---:B--2---:R-:W-:Y:S01]  /*9420*/  FMUL.FTZ R68, R65.reuse, R62 ;  /* 0x0000003e41447220 */ /* 0x044fe20000410000 */
[C---:B-1----:R-:W-:Y:S01]  /*9430*/  FMUL.FTZ R69, R65.reuse, R61 ;  /* 0x0000003d41457220 */ /* 0x042fe20000410000 */
        /* <DEDUP_REMOVED lines=8> */
[----:B------:R1:W-:Y:S01]  /*94c0*/  STS.128 [R239+0x4660], R68 ;  /* 0x00466044ef007388 */ /* 0x0003e20000000c00 */
[----:B0-----:R-:W-:-:S02]  /*94d0*/  MOV R63, R240 ;  /* 0x000000f0003f7202 */ /* 0x001fc40000000f00 */
[----:B------:R-:W-:Y:S02]  /*94e0*/  MOV R62, R243 ;  /* 0x000000f3003e7202 */ /* 0x000fe40000000f00 */
[----:B------:R-:W-:Y:S02]  /*94f0*/  MOV R61, R241 ;  /* 0x000000f1003d7202 */ /* 0x000fe40000000f00 */
[----:B-1----:R-:W-:-:S07]  /*9500*/  MOV R60, R242 ;  /* 0x000000f2003c7202 */ /* 0x002fce0000000f00 */
.L_x_6997:
[----:B------:R-:W-:Y:S05]  /*9510*/  WARPSYNC.ALL ;  /* 0x0000000000007948 */ /* 0x000fea0003800000 */
[----:B------:R-:W-:Y:S01]  /*9520*/  ISETP.NE.AND P0, PT, R190, RZ, PT ;  /* 0x000000ffbe00720c */ /* 0x000fe20003f05270 */
[----:B------:R-:W-:Y:S01]  /*9530*/  BAR.SYNC.DEFER_BLOCKING 0x0 ;  /* 0x0000000000007b1d */ /* 0x000fe20000010000 */
[C---:B------:R-:W-:Y:S01]  /*9540*/  FMUL.FTZ R68, R187.reuse, R200 ;  /* 0x000000c8bb447220 */ /* 0x040fe20000410000 */
[C---:B------:R-:W-:Y:S01]  /*9550*/  FMUL.FTZ R69, R186.reuse, R201 ;  /* 0x000000c9ba457220 */ /* 0x040fe20000410000 */
[----:B------:R-:W-:Y:S01]  /*9560*/  FMUL.FTZ R186, R186, R224 ;  /* 0x000000e0baba7220 */ /* 0x000fe20000410000 */
[----:B------:R-:W-:Y:S01]  /*9570*/  FMUL.FTZ R187, R187, R226 ;  /* 0x000000e2bbbb7220 */ /* 0x000fe20000410000 */
[----:B------:R-:W-:Y:S01]  /*9580*/  ULEA UR29, UR20, 0xfffff800, 0xb ;  /* 0xfffff800141d7891 */ /* 0x000fe2000f8e58ff */
[----:B------:R-:W-:Y:S01]  /*9590*/  FFMA.FTZ R70, R170, R224, -R69 ;  /* 0x000000e0aa467223 */ /* 0x000fe20000010845 */
[----:B------:R-:W-:Y:S01]  /*95a0*/  FMUL.FTZ R69, R184, R203 ;  /* 0x000000cbb8457220 */ /* 0x000fe20000410000 */
[----:B------:R-:W-:Y:S01]  /*95b0*/  FFMA.FTZ R170, R170, R201, R186 ;  /* 0x000000c9aaaa7223 */ /* 0x000fe200000100ba */
[----:B------:R-:W-:Y:S01]  /*95c0*/  FMUL.FTZ R186, R177, R233 ;  /* 0x000000e9b1ba7220 */ /* 0x000fe20000410000 */
[----:B------:R-:W-:Y:S01]  /*95d0*/  USHF.R.S32.HI UR50, URZ, 0x1f, UR29 ;  /* 0x0000001fff327899 */ /* 0x000fe2000801141d */
[----:B------:R-:W-:Y:S01]  /*95e0*/  BSSY.RECONVERGENT B0, `(.L_x_7016) ;  /* 0x000021e000007945 */ /* 0x000fe20003800200 */
[----:B------:R-:W-:Y:S01]  /*95f0*/  VOTEU.ALL UP0, P0 ;  /* 0x0000000000ff7886 */ /* 0x000fe20000000000 */
[----:B------:R-:W0:Y:S02]  /*9600*/  LDS.64 R64, [R191+0x4668] ;  /* 0x00466800bf407984 */ /* 0x000e240000000a00 */
[-C--:B0-----:R-:W-:Y:S01]  /*9610*/  FMUL.FTZ R67, R65, R115.reuse ;  /* 0x0000007341437220 */ /* 0x081fe20000410000 */
[----:B------:R-:W-:-:S03]  /*9620*/  FMUL.FTZ R66, R64, R115 ;  /* 0x0000007340427220 */ /* 0x000fc60000410000 */
[-C--:B------:R-:W-:Y:S01]  /*9630*/  FFMA.FTZ R64, R64, R114.reuse, R67 ;  /* 0x0000007240407223 */ /* 0x080fe20000010043 */
[----:B------:R-:W-:Y:S01]  /*9640*/  FFMA.FTZ R114, R65, R114, -R66 ;  /* 0x0000007241727223 */ /* 0x000fe20000010842 */
[C---:B------:R-:W-:Y:S01]  /*9650*/  FMUL.FTZ R66, R189.reuse, R126 ;  /* 0x0000007ebd427220 */ /* 0x040fe20000410000 */
[C---:B------:R-:W-:Y:S01]  /*9660*/  FMUL.FTZ R67, R188.reuse, R127 ;  /* 0x0000007fbc437220 */ /* 0x040fe20000410000 */
[----:B------:R-:W-:Y:S01]  /*9670*/  FMUL.FTZ R189, R189, R229 ;  /* 0x000000e5bdbd7220 */ /* 0x000fe20000410000 */
[----:B------:R-:W-:Y:S01]  /*9680*/  FMUL.FTZ R188, R188, R227 ;  /* 0x000000e3bcbc7220 */ /* 0x000fe20000410000 */
[----:B------:R-:W-:Y:S01]  /*9690*/  FFMA.FTZ R65, R173, R229, -R66 ;  /* 0x000000e5ad417223 */ /* 0x000fe20000010842 */
[C---:B------:R-:W-:Y:S01]  /*96a0*/  FFMA.FTZ R66, R172.reuse, R227, -R67 ;  /* 0x000000e3ac427223 */ /* 0x040fe20000010843 */
[----:B------:R-:W-:Y:S01]  /*96b0*/  FFMA.FTZ R67, R171, R226, -R68 ;  /* 0x000000e2ab437223 */ /* 0x000fe20000010844 */
[----:B------:R-:W-:Y:S01]  /*96c0*/  FMUL.FTZ R68, R185, R202 ;  /* 0x000000cab9447220 */ /* 0x000fe20000410000 */
[----:B------:R-:W-:Y:S01]  /*96d0*/  FFMA.FTZ R173, R173, R126, R189 ;  /* 0x0000007eadad7223 */ /* 0x000fe200000100bd */
[-C--:B------:R-:W-:Y:S01]  /*96e0*/  FMUL.FTZ R185, R185, R222.reuse ;  /* 0x000000deb9b97220 */ /* 0x080fe20000410000 */
[----:B------:R-:W-:Y:S01]  /*96f0*/  FFMA.FTZ R172, R172, R127, R188 ;  /* 0x0000007facac7223 */ /* 0x000fe200000100bc */
[----:B------:R-:W-:Y:S01]  /*9700*/  FFMA.FTZ R71, R169, R222, -R68 ;  /* 0x000000dea9477223 */ /* 0x000fe20000010844 */
[-C--:B------:R-:W-:Y:S01]  /*9710*/  FMUL.FTZ R68, R184, R220.reuse ;  /* 0x000000dcb8447220 */ /* 0x080fe20000410000 */
[----:B------:R-:W-:Y:S01]  /*9720*/  FFMA.FTZ R184, R168, R220, -R69 ;  /* 0x000000dca8b87223 */ /* 0x000fe20000010845 */
[----:B------:R-:W-:Y:S01]  /*9730*/  FMUL.FTZ R69, R182, R205 ;  /* 0x000000cdb6457220 */ /* 0x000fe20000410000 */
[----:B------:R-:W-:Y:S01]  /*9740*/  FFMA.FTZ R173, -R0, R173, RZ ;  /* 0x000000ad00ad7223 */ /* 0x000fe200000101ff */
[----:B------:R-:W-:Y:S01]  /*9750*/  FFMA.FTZ R168, R168, R203, R68 ;  /* 0x000000cba8a87223 */ /* 0x000fe20000010044 */
[C---:B------:R-:W-:Y:S01]  /*9760*/  FMUL.FTZ R68, R183.reuse, R204 ;  /* 0x000000ccb7447220 */ /* 0x040fe20000410000 */
[-C--:B------:R-:W-:Y:S01]  /*9770*/  FMUL.FTZ R183, R183, R219.reuse ;  /* 0x000000dbb7b77220 */ /* 0x080fe20000410000 */
[----:B------:R-:W-:Y:S01]  /*9780*/  FFMA.FTZ R169, R169, R202, R185 ;  /* 0x000000caa9a97223 */ /* 0x000fe200000100b9 */
[----:B------:R-:W-:Y:S01]  /*9790*/  FFMA.FTZ R171, R171, R200, R187 ;  /* 0x000000c8abab7223 */ /* 0x000fe200000100bb */
[----:B------:R-:W-:Y:S01]  /*97a0*/  FFMA.FTZ R115, R167, R219, -R68 ;  /* 0x000000dba7737223 */ /* 0x000fe20000010844 */
[-C--:B------:R-:W-:Y:S01]  /*97b0*/  FMUL.FTZ R68, R182, R217.reuse ;  /* 0x000000d9b6447220 */ /* 0x080fe20000410000 */
[C---:B------:R-:W-:Y:S01]  /*97c0*/  FFMA.FTZ R182, R166.reuse, R217, -R69 ;  /* 0x000000d9a6b67223 */ /* 0x040fe20000010845 */
[----:B------:R-:W-:Y:S01]  /*97d0*/  FMUL.FTZ R69, R181, R215 ;  /* 0x000000d7b5457220 */ /* 0x000fe20000410000 */
[----:B------:R-:W-:Y:S01]  /*97e0*/  FFMA.FTZ R167, R167, R204, R183 ;  /* 0x000000cca7a77223 */ /* 0x000fe200000100b7 */
[----:B------:R-:W-:Y:S01]  /*97f0*/  FFMA.FTZ R166, R166, R205, R68 ;  /* 0x000000cda6a67223 */ /* 0x000fe20000010044 */
[----:B------:R-:W-:Y:S01]  /*9800*/  FMUL.FTZ R68, R181, R206 ;  /* 0x000000ceb5447220 */ /* 0x000fe20000410000 */
[----:B------:R-:W-:Y:S01]  /*9810*/  FMUL.FTZ R183, R178, R211 ;  /* 0x000000d3b2b77220 */ /* 0x000fe20000410000 */
[----:B------:R-:W-:Y:S01]  /*9820*/  FMUL.FTZ R185, R174, R236 ;  /* 0x000000ecaeb97220 */ /* 0x000fe20000410000 */
[----:B------:R-:W-:Y:S01]  /*9830*/  FFMA.FTZ R172, -R17, R172, R173 ;  /* 0x000000ac11ac7223 */ /* 0x000fe200000101ad */
[C---:B------:R-:W-:Y:S01]  /*9840*/  FFMA.FTZ R181, R165.reuse, R215, -R68 ;  /* 0x000000d7a5b57223 */ /* 0x040fe20000010844 */
[----:B------:R-:W-:Y:S01]  /*9850*/  FFMA.FTZ R165, R165, R206, R69 ;  /* 0x000000cea5a57223 */ /* 0x000fe20000010045 */
[C---:B------:R-:W-:Y:S01]  /*9860*/  FMUL.FTZ R69, R180.reuse, R207 ;  /* 0x000000cfb4457220 */ /* 0x040fe20000410000 */
[----:B------:R-:W-:Y:S01]  /*9870*/  FMUL.FTZ R68, R180, R214 ;  /* 0x000000d6b4447220 */ /* 0x000fe20000410000 */
[----:B------:R-:W-:-:S02]  /*9880*/  FADD.FTZ R157, R157, R114 ;  /* 0x000000729d9d7221 */ /* 0x000fc40000010000 */
[C---:B------:R-:W-:Y:S01]  /*9890*/  FFMA.FTZ R180, R164.reuse, R214, -R69 ;  /* 0x000000d6a4b47223 */ /* 0x040fe20000010845 */
[----:B------:R-:W-:Y:S01]  /*98a0*/  FFMA.FTZ R164, R164, R207, R68 ;  /* 0x000000cfa4a47223 */ /* 0x000fe20000010044 */
[C---:B------:R-:W-:Y:S01]  /*98b0*/  FMUL.FTZ R68, R179.reuse, R208 ;  /* 0x000000d0b3447220 */ /* 0x040fe20000410000 */
[----:B------:R-:W-:-:S03]  /*98c0*/  FMUL.FTZ R69, R179, R213 ;  /* 0x000000d5b3457220 */ /* 0x000fc60000410000 */
[C---:B------:R-:W-:Y:S01]  /*98d0*/  FFMA.FTZ R179, R163.reuse, R213, -R68 ;  /* 0x000000d5a3b37223 */ /* 0x040fe20000010844 */
[----:B------:R-:W-:Y:S01]  /*98e0*/  FFMA.FTZ R163, R163, R208, R69 ;  /* 0x000000d0a3a37223 */ /* 0x000fe20000010045 */
[----:B------:R-:W-:Y:S01]  /*98f0*/  FMUL.FTZ R69, R178, R210 ;  /* 0x000000d2b2457220 */ /* 0x000fe20000410000 */
[----:B------:R-:W-:-:S03]  /*9900*/  FMUL.FTZ R68, R177, R209 ;  /* 0x000000d1b1447220 */ /* 0x000fc60000410000 */
[C---:B------:R-:W-:Y:S01]  /*9910*/  FFMA.FTZ R178, R162.reuse, R211, -R69 ;  /* 0x000000d3a2b27223 */ /* 0x040fe20000010845 */
[----:B------:R-:W-:Y:S01]  /*9920*/  FFMA.FTZ R177, R161, R233, -R68 ;  /* 0x000000e9a1b17223 */ /* 0x000fe20000010844 */
[----:B------:R-:W-:Y:S01]  /*9930*/  FFMA.FTZ R162, R162, R210, R183 ;  /* 0x000000d2a2a27223 */ /* 0x000fe200000100b7 */
[C---:B------:R-:W-:Y:S01]  /*9940*/  FMUL.FTZ R69, R176.reuse, R230 ;  /* 0x000000e6b0457220 */ /* 0x040fe20000410000 */
[----:B------:R-:W-:Y:S01]  /*9950*/  FMUL.FTZ R68, R175, R231 ;  /* 0x000000e7af447220 */ /* 0x000fe20000410000 */
[----:B------:R-:W-:Y:S01]  /*9960*/  FFMA.FTZ R161, R161, R209, R186 ;  /* 0x000000d1a1a17223 */ /* 0x000fe200000100ba */
[-C--:B------:R-:W-:Y:S01]  /*9970*/  FMUL.FTZ R183, R176, R234.reuse ;  /* 0x000000eab0b77220 */ /* 0x080fe20000410000 */
[-C--:B------:R-:W-:Y:S01]  /*9980*/  FMUL.FTZ R186, R175, R235.reuse ;  /* 0x000000ebafba7220 */ /* 0x080fe20000410000 */
[C---:B------:R-:W-:Y:S01]  /*9990*/  FFMA.FTZ R176, R160.reuse, R234, -R69 ;  /* 0x000000eaa0b07223 */ /* 0x040fe20000010845 */
[C---:B------:R-:W-:Y:S01]  /*99a0*/  FFMA.FTZ R175, R159.reuse, R235, -R68 ;  /* 0x000000eb9faf7223 */ /* 0x040fe20000010844 */
[----:B------:R-:W-:Y:S01]  /*99b0*/  FFMA.FTZ R160, R160, R230, R183 ;  /* 0x000000e6a0a07223 */ /* 0x000fe200000100b7 */
[----:B------:R-:W-:Y:S01]  /*99c0*/  FFMA.FTZ R68, R0, R65, RZ ;  /* 0x0000004100447223 */ /* 0x000fe200000100ff */
[----:B------:R-:W-:Y:S01]  /*99d0*/  FFMA.FTZ R183, R159, R231, R186 ;  /* 0x000000e79fb77223 */ /* 0x000fe200000100ba */
[----:B------:R-:W-:-:S02]  /*99e0*/  FADD.FTZ R159, RZ, R238 ;  /* 0x000000eeff9f7221 */ /* 0x000fc40000010000 */
[----:B------:R-:W-:Y:S01]  /*99f0*/  FFMA.FTZ R65, R17, R66, R68 ;  /* 0x0000004211417223 */ /* 0x000fe20000010044 */
[----:B------:R-:W-:Y:S01]  /*9a00*/  LOP3.LUT R66, R190, UR29, RZ, 0xfc, !PT ;  /* 0x0000001dbe427c12 */ /* 0x000fe2000f8efcff */
[-C--:B------:R-:W-:Y:S01]  /*9a10*/  FMUL.FTZ R69, R174, R159.reuse ;  /* 0x0000009fae457220 */ /* 0x080fe20000410000 */
[----:B------:R-:W-:Y:S01]  /*9a20*/  FFMA.FTZ R174, R158, R159, R185 ;  /* 0x0000009f9eae7223 */ /* 0x000fe200000100b9 */
[C---:B------:R-:W-:Y:S01]  /*9a30*/  FFMA.FTZ R186, R16.reuse, R67, R65 ;  /* 0x0000004310ba7223 */ /* 0x040fe20000010041 */
[----:B------:R-:W-:Y:S01]  /*9a40*/  FFMA.FTZ R65, -R16, R171, R172 ;  /* 0x000000ab10417223 */ /* 0x000fe200000101ac */
[----:B------:R-:W-:Y:S01]  /*9a50*/  FFMA.FTZ R158, R158, R236, -R69 ;  /* 0x000000ec9e9e7223 */ /* 0x000fe20000010845 */
[----:B------:R-:W-:Y:S01]  /*9a60*/  FFMA.FTZ R171, R3, R232, R64 ;  /* 0x000000e803ab7223 */ /* 0x000fe20000010040 */
[----:B------:R-:W-:Y:S01]  /*9a70*/  MOV R67, UR50 ;  /* 0x0000003200437c02 */ /* 0x000fe20008000f00 */
[----:B------:R-:W-:Y:S01]  /*9a80*/  FFMA.FTZ R170, -R15, R170, R65 ;  /* 0x000000aa0faa7223 */ /* 0x000fe20000010141 */
[----:B------:R-:W-:Y:S01]  /*9a90*/  MOV R69, UR42 ;  /* 0x0000002a00457c02 */ /* 0x000fe20008000f00 */
[C---:B------:R-:W-:Y:S01]  /*9aa0*/  FMUL.FTZ R65, R155.reuse, R157 ;  /* 0x0000009d9b417220 */ /* 0x040fe20000410000 */
[----:B------:R-:W-:Y:S01]  /*9ab0*/  FMUL.FTZ R64, R155, R171 ;  /* 0x000000ab9b407220 */ /* 0x000fe20000410000 */
[----:B------:R-:W-:Y:S01]  /*9ac0*/  UMOV UR29, UR34 ;  /* 0x00000022001d7c82 */ /* 0x000fe20008000000 */
[----:B------:R-:W-:Y:S01]  /*9ad0*/  MOV R185, UR43 ;  /* 0x0000002b00b97c02 */ /* 0x000fe20008000f00 */
[----:B------:R-:W-:Y:S01]  /*9ae0*/  IMAD.WIDE.U32 R68, R69, UR8, R66 ;  /* 0x0000000845447c25 */ /* 0x000fe2000f8e0042 */
[----:B------:R-:W-:-:S03]  /*9af0*/  MOV R67, UR29 ;  /* 0x0000001d00437c02 */ /* 0x000fc60008000f00 */
[C---:B------:R-:W-:Y:S01]  /*9b00*/  FFMA.FTZ R65, R156.reuse, R171, R65 ;  /* 0x000000ab9c417223 */ /* 0x040fe20000010041 */
[----:B------:R-:W-:Y:S01]  /*9b10*/  FFMA.FTZ R155, R156, R157, -R64 ;  /* 0x0000009d9c9b7223 */ /* 0x000fe20000010840 */
[----:B------:R-:W-:Y:S02]  /*9b20*/  IMAD R69, R185, UR8, R69 ;  /* 0x00000008b9457c24 */ /* 0x000fe4000f8e0245 */
[----:B------:R-:W-:Y:S01]  /*9b30*/  FFMA.FTZ R173, R15, R70, R186 ;  /* 0x000000460fad7223 */ /* 0x000fe200000100ba */
[----:B------:R-:W-:Y:S01]  /*9b40*/  LEA R64, P2, R68, UR10, 0x2 ;  /* 0x0000000a44407c11 */ /* 0x000fe2000f8410ff */
[----:B------:R-:W-:Y:S01]  /*9b50*/  FADD.FTZ R140, R140, R155 ;  /* 0x0000009b8c8c7221 */ /* 0x000fe20000010000 */
[----:B------:R-:W-:Y:S01]  /*9b60*/  LEA R67, R67, -R66, 0x1 ;  /* 0x8000004243437211 */ /* 0x000fe200078e08ff */
[----:B------:R-:W-:Y:S01]  /*9b70*/  FFMA.FTZ R66, R4, R199, R65 ;  /* 0x000000c704427223 */ /* 0x000fe20000010041 */
[----:B------:R-:W-:Y:S01]  /*9b80*/  LEA.HI.X R65, R68, UR11, R69, 0x2, P2 ;  /* 0x0000000b44417c11 */ /* 0x000fe200090f1445 */
[----:B------:R-:W-:Y:S01]  /*9b90*/  FFMA.FTZ R70, R14, R71, R173 ;  /* 0x000000470e467223 */ /* 0x000fe200000100ad */
[C---:B------:R-:W-:Y:S01]  /*9ba0*/  FMUL.FTZ R69, R138.reuse, R140 ;  /* 0x0000008c8a457220 */ /* 0x040fe20000410000 */
[----:B------:R-:W-:Y:S01]  /*9bb0*/  FMUL.FTZ R68, R138, R66 ;  /* 0x000000428a447220 */ /* 0x000fe20000410000 */
[----:B------:R-:W-:Y:S01]  /*9bc0*/  @!UP0 ULEA UR50, UR8, UR30, 0x4 ;  /* 0x0000001e08328291 */ /* 0x000fe2000f8e20ff */
[----:B------:R-:W-:Y:S01]  /*9bd0*/  FFMA.FTZ R71, R13, R184, R70 ;  /* 0x000000b80d477223 */ /* 0x000fe20000010046 */
[----:B------:R-:W-:Y:S01]  /*9be0*/  FMUL.FTZ R138, R127, UR37 ;  /* 0x000000257f8a7c20 */ /* 0x000fe20008410000 */
[C---:B------:R-:W-:Y:S01]  /*9bf0*/  FFMA.FTZ R70, R139.reuse, R140, -R68 ;  /* 0x0000008c8b467223 */ /* 0x040fe20000010844 */
[----:B------:R-:W-:Y:S01]  /*9c00*/  FFMA.FTZ R68, R139, R66, R69 ;  /* 0x000000428b447223 */ /* 0x000fe20000010045 */
[----:B------:R-:W-:Y:S01]  /*9c10*/  FFMA.FTZ R114, R12, R115, R71 ;  /* 0x000000730c727223 */ /* 0x000fe20000010047 */
[----:B------:R-:W-:Y:S01]  /*9c20*/  FFMA.FTZ R138, R227, UR49, R138 ;  /* 0x00000031e38a7c23 */ /* 0x000fe2000801008a */
[----:B------:R-:W-:Y:S01]  /*9c30*/  FADD.FTZ R141, R141, R70 ;  /* 0x000000468d8d7221 */ /* 0x000fe20000010000 */
[----:B------:R-:W-:Y:S01]  /*9c40*/  FFMA.FTZ R69, R5, R198, R68 ;  /* 0x000000c605457223 */ /* 0x000fe20000010044 */
[----:B------:R-:W-:Y:S01]  /*9c50*/  FFMA.FTZ R71, R11, R182, R114 ;  /* 0x000000b60b477223 */ /* 0x000fe20000010072 */
[----:B------:R0:W-:Y:S01]  /*9c60*/  @!P0 STS.128 [UR50+0x5c60], R60 ;  /* 0x005c603cff008988 */ /* 0x0001e20008000c32 */
        /* <DEDUP_REMOVED lines=13> */
[----:B------:R-:W-:Y:S01]  /*9d40*/  FMUL.FTZ R71, R110, R142 ;  /* 0x0000008e6e477220 */ /* 0x000fe20000410000 */
[----:B------:R-:W-:Y:S01]  /*9d50*/  FFMA.FTZ R109, R7, R178, R108 ;  /* 0x000000b2076d7223 */ /* 0x000fe2000001006c */
[----:B------:R-:W-:Y:S01]  /*9d60*/  FMUL.FTZ R110, R126, UR49 ;  /* 0x000000317e6e7c20 */ /* 0x000fe20008410000 */
[C---:B------:R-:W-:Y:S01]  /*9d70*/  FFMA.FTZ R70, R111.reuse, R142, -R70 ;  /* 0x0000008e6f467223 */ /* 0x040fe20000010846 */
[----:B------:R-:W-:Y:S01]  /*9d80*/  FFMA.FTZ R71, R111, R68, R71 ;  /* 0x000000446f477223 */ /* 0x000fe20000010047 */
[----:B------:R-:W-:Y:S01]  /*9d90*/  FFMA.FTZ R108, R6, R177, R109 ;  /* 0x000000b1066c7223 */ /* 0x000fe2000001006d */
[----:B------:R-:W-:Y:S01]  /*9da0*/  FFMA.FTZ R111, R229, UR37, -R110 ;  /* 0x00000025e56f7c23 */ /* 0x000fe2000801086e */
[----:B------:R-:W-:Y:S01]  /*9db0*/  FADD.FTZ R143, R143, R70 ;  /* 0x000000468f8f7221 */ /* 0x000fe20000010000 */
[----:B------:R-:W-:Y:S01]  /*9dc0*/  FFMA.FTZ R71, R7, R196, R71 ;  /* 0x000000c407477223 */ /* 0x000fe20000010047 */
[----:B------:R-:W-:Y:S01]  /*9dd0*/  FFMA.FTZ R109, R5, R176, R108 ;  /* 0x000000b0056d7223 */ /* 0x000fe2000001006c */
[----:B------:R-:W-:-:S02]  /*9de0*/  IMAD R114, R190, 0x84, R115 ;  /* 0x00000084be727824 */ /* 0x000fc400078e0273 */
[C---:B------:R-:W-:Y:S01]  /*9df0*/  FMUL.FTZ R70, R112.reuse, R143 ;  /* 0x0000008f70467220 */ /* 0x040fe20000410000 */
[----:B------:R-:W-:Y:S01]  /*9e00*/  FMUL.FTZ R112, R112, R71 ;  /* 0x0000004770707220 */ /* 0x000fe20000410000 */
[----:B------:R-:W-:Y:S01]  /*9e10*/  FFMA.FTZ R108, R4, R175, R109 ;  /* 0x000000af046c7223 */ /* 0x000fe2000001006d */
[----:B------:R-:W-:Y:S01]  /*9e20*/  FMUL.FTZ R115, R0, R111 ;  /* 0x0000006f00737220 */ /* 0x000fe20000410000 */
[C---:B------:R-:W-:Y:S01]  /*9e30*/  FFMA.FTZ R109, R113.reuse, R71, R70 ;  /* 0x00000047716d7223 */ /* 0x040fe20000010046 */
[----:B------:R-:W-:Y:S01]  /*9e40*/  FFMA.FTZ R113, R113, R143, -R112 ;  /* 0x0000008f71717223 */ /* 0x000fe20000010870 */
[----:B------:R-:W-:Y:S01]  /*9e50*/  FFMA.FTZ R167, -R12, R167, R168 ;  /* 0x000000a70ca77223 */ /* 0x000fe200000101a8 */
[----:B------:R-:W-:Y:S01]  /*9e60*/  FMUL.FTZ R155, R142, UR48 ;  /* 0x000000308e9b7c20 */ /* 0x000fe20008410000 */
[----:B------:R-:W-:Y:S01]  /*9e70*/  FFMA.FTZ R70, R8, R195, R109 ;  /* 0x000000c308467223 */ /* 0x000fe2000001006d */
[----:B------:R-:W-:Y:S01]  /*9e80*/  FADD.FTZ R144, R144, R113 ;  /* 0x0000007190907221 */ /* 0x000fe20000010000 */
[----:B------:R1:W-:Y:S01]  /*9e90*/  STS [R114+0x2100], R115 ;  /* 0x0021007372007388 */ /* 0x0003e20000000800 */
[----:B------:R-:W-:Y:S01]  /*9ea0*/  FFMA.FTZ R166, -R11, R166, R167 ;  /* 0x000000a60ba67223 */ /* 0x000fe200000101a7 */
[C---:B------:R-:W-:Y:S01]  /*9eb0*/  FMUL.FTZ R110, R116.reuse, R70 ;  /* 0x00000046746e7220 */ /* 0x040fe20000410000 */
[-C--:B------:R-:W-:Y:S01]  /*9ec0*/  FMUL.FTZ R109, R116, R144.reuse ;  /* 0x00000090746d7220 */ /* 0x080fe20000410000 */
[----:B------:R-:W-:Y:S01]  /*9ed0*/  FMUL.FTZ R116, R127, UR49 ;  /* 0x000000317f747c20 */ /* 0x000fe20008410000 */
[----:B------:R-:W-:Y:S01]  /*9ee0*/  FFMA.FTZ R165, -R10, R165, R166 ;  /* 0x000000a50aa57223 */ /* 0x000fe200000101a6 */
[C---:B------:R-:W-:Y:S01]  /*9ef0*/  FFMA.FTZ R112, R117.reuse, R144, -R110 ;  /* 0x0000009075707223 */ /* 0x040fe2000001086e */
[----:B------:R-:W-:Y:S01]  /*9f00*/  FFMA.FTZ R110, R117, R70, R109 ;  /* 0x00000046756e7223 */ /* 0x000fe2000001006d */
[----:B------:R-:W-:Y:S01]  /*9f10*/  FFMA.FTZ R116, R227, UR37, -R116 ;  /* 0x00000025e3747c23 */ /* 0x000fe20008010874 */
[----:B------:R-:W-:Y:S01]  /*9f20*/  FMUL.FTZ R117, R200, UR37 ;  /* 0x00000025c8757c20 */ /* 0x000fe20008410000 */
[----:B------:R-:W-:Y:S01]  /*9f30*/  FADD.FTZ R145, R145, R112 ;  /* 0x0000007091917221 */ /* 0x000fe20000010000 */
[----:B------:R-:W-:Y:S01]  /*9f40*/  FFMA.FTZ R109, R9, R194, R110 ;  /* 0x000000c2096d7223 */ /* 0x000fe2000001006e */
[C---:B0-----:R-:W-:Y:S01]  /*9f50*/  FMUL.FTZ R63, R17.reuse, R116 ;  /* 0x00000074113f7220 */ /* 0x041fe20000410000 */
[----:B------:R-:W-:Y:S01]  /*9f60*/  FMUL.FTZ R112, R126, UR37 ;  /* 0x000000257e707c20 */ /* 0x000fe20008410000 */
[C---:B------:R-:W-:Y:S01]  /*9f70*/  FMUL.FTZ R110, R118.reuse, R145 ;  /* 0x00000091766e7220 */ /* 0x040fe20000410000 */
[-C--:B------:R-:W-:Y:S01]  /*9f80*/  FMUL.FTZ R118, R118, R109.reuse ;  /* 0x0000006d76767220 */ /* 0x080fe20000410000 */
[----:B-1----:R-:W-:Y:S01]  /*9f90*/  FMUL.FTZ R115, R17, -R138 ;  /* 0x8000008a11737220 */ /* 0x002fe20000410000 */
        /* <DEDUP_REMOVED lines=9> */
[C---:B------:R-:W-:Y:S01]  /*a030*/  FMUL.FTZ R61, R120.reuse, R110 ;  /* 0x0000006e783d7220 */ /* 0x040fe20000410000 */
[-C--:B------:R-:W-:Y:S01]  /*a040*/  FMUL.FTZ R60, R120, R146.reuse ;  /* 0x00000092783c7220 */ /* 0x080fe20000410000 */
[----:B------:R-:W-:Y:S01]  /*a050*/  FFMA.FTZ R117, R226, UR49, R117 ;  /* 0x00000031e2757c23 */ /* 0x000fe20008010075 */
[----:B------:R-:W-:Y:S01]  /*a060*/  FMUL.FTZ R116, R204, UR49 ;  /* 0x00000031cc747c20 */ /* 0x000fe20008410000 */
[C---:B------:R-:W-:Y:S01]  /*a070*/  FFMA.FTZ R62, R121.reuse, R146, -R61 ;  /* 0x00000092793e7223 */ /* 0x040fe2000001083d */
[----:B------:R-:W-:Y:S01]  /*a080*/  FFMA.FTZ R60, R121, R110, R60 ;  /* 0x0000006e793c7223 */ /* 0x000fe2000001003c */
[----:B------:R-:W-:Y:S01]  /*a090*/  FMUL.FTZ R61, R200, UR49 ;  /* 0x00000031c83d7c20 */ /* 0x000fe20008410000 */
[----:B------:R2:W-:Y:S01]  /*a0a0*/  STS [R114+0x2104], R113 ;  /* 0x0021047172007388 */ /* 0x0005e20000000800 */
[----:B------:R-:W-:Y:S01]  /*a0b0*/  FADD.FTZ R147, R147, R62 ;  /* 0x0000003e93937221 */ /* 0x000fe20000010000 */
[----:B------:R-:W-:Y:S01]  /*a0c0*/  FFMA.FTZ R111, R11, R192, R60 ;  /* 0x000000c00b6f7223 */ /* 0x000fe2000001003c */
[----:B------:R-:W-:Y:S01]  /*a0d0*/  FFMA.FTZ R61, R226, UR37, -R61 ;  /* 0x00000025e23d7c23 */ /* 0x000fe2000801083d */
[----:B------:R-:W-:Y:S01]  /*a0e0*/  FFMA.FTZ R62, R224, UR37, -R119 ;  /* 0x00000025e03e7c23 */ /* 0x000fe20008010877 */
[----:B------:R-:W-:Y:S01]  /*a0f0*/  FMUL.FTZ R117, R16, -R117 ;  /* 0x8000007510757220 */ /* 0x000fe20000410000 */
[C---:B------:R-:W-:Y:S01]  /*a100*/  FMUL.FTZ R60, R122.reuse, R111 ;  /* 0x0000006f7a3c7220 */ /* 0x040fe20000410000 */
[----:B------:R-:W-:Y:S01]  /*a110*/  FMUL.FTZ R122, R122, R147 ;  /* 0x000000937a7a7220 */ /* 0x000fe20000410000 */
[----:B0-----:R-:W-:Y:S01]  /*a120*/  FMUL.FTZ R63, R16, R61 ;  /* 0x0000003d103f7220 */ /* 0x001fe20000410000 */
[----:B-1----:R-:W-:Y:S01]  /*a130*/  FMUL.FTZ R115, R15, R62 ;  /* 0x0000003e0f737220 */ /* 0x002fe20000410000 */
[C---:B------:R-:W-:Y:S01]  /*a140*/  FFMA.FTZ R61, R123.reuse, R147, -R60 ;  /* 0x000000937b3d7223 */ /* 0x040fe2000001083c */
[----:B------:R-:W-:Y:S01]  /*a150*/  FFMA.FTZ R123, R123, R111, R122 ;  /* 0x0000006f7b7b7223 */ /* 0x000fe2000001007a */
[----:B--2---:R-:W-:Y:S01]  /*a160*/  FMUL.FTZ R113, R201, UR37 ;  /* 0x00000025c9717c20 */ /* 0x004fe20008410000 */
[----:B------:R0:W-:Y:S01]  /*a170*/  STS [R114+0x2110], R63 ;  /* 0x0021103f72007388 */ /* 0x0001e20000000800 */
[----:B------:R-:W-:Y:S01]  /*a180*/  FADD.FTZ R148, R148, R61 ;  /* 0x0000003d94947221 */ /* 0x000fe20000010000 */
[----:B------:R-:W-:Y:S01]  /*a190*/  FFMA.FTZ R228, R12, R228, R123 ;  /* 0x000000e40ce47223 */ /* 0x000fe2000001007b */
[----:B------:R-:W-:Y:S01]  /*a1a0*/  FFMA.FTZ R112, R224, UR49, R113 ;  /* 0x00000031e0707c23 */ /* 0x000fe20008010071 */
[----:B------:R1:W-:Y:S01]  /*a1b0*/  STS [R114+0x2118], R115 ;  /* 0x0021187372007388 */ /* 0x0003e20000000800 */
[C---:B------:R-:W-:Y:S01]  /*a1c0*/  FMUL.FTZ R60, R124.reuse, R148 ;  /* 0x000000947c3c7220 */ /* 0x040fe20000410000 */
[-C--:B------:R-:W-:Y:S01]  /*a1d0*/  FMUL.FTZ R61, R124, R228.reuse ;  /* 0x000000e47c3d7220 */ /* 0x080fe20000410000 */
[----:B------:R-:W-:Y:S01]  /*a1e0*/  FMUL.FTZ R118, R205, UR37 ;  /* 0x00000025cd767c20 */ /* 0x000fe20008410000 */
[----:B------:R2:W-:Y:S01]  /*a1f0*/  STS [R114+0x2114], R117 ;  /* 0x0021147572007388 */ /* 0x0005e20000000800 */
[C---:B------:R-:W-:Y:S01]  /*a200*/  FFMA.FTZ R60, R125.reuse, R228, R60 ;  /* 0x000000e47d3c7223 */ /* 0x040fe2000001003c */
[----:B------:R-:W-:Y:S01]  /*a210*/  FFMA.FTZ R62, R125, R148, -R61 ;  /* 0x000000947d3e7223 */ /* 0x000fe2000001083d */
[----:B0-----:R-:W-:Y:S01]  /*a220*/  FMUL.FTZ R63, R202, UR37 ;  /* 0x00000025ca3f7c20 */ /* 0x001fe20008410000 */
[----:B------:R-:W-:Y:S01]  /*a230*/  FFMA.FTZ R118, R217, UR49, R118 ;  /* 0x00000031d9767c23 */ /* 0x000fe20008010076 */
[----:B------:R-:W-:Y:S01]  /*a240*/  FFMA.FTZ R225, R13, R225, R60 ;  /* 0x000000e10de17223 */ /* 0x000fe2000001003c */
[----:B------:R-:W-:Y:S01]  /*a250*/  FADD.FTZ R149, R149, R62 ;  /* 0x0000003e95957221 */ /* 0x000fe20000010000 */
[----:B------:R-:W-:Y:S01]  /*a260*/  FFMA.FTZ R61, R222, UR49, R63 ;  /* 0x00000031de3d7c23 */ /* 0x000fe2000801003f */
[----:B-1----:R-:W-:Y:S01]  /*a270*/  FMUL.FTZ R115, R203, UR49 ;  /* 0x00000031cb737c20 */ /* 0x002fe20008410000 */
[----:B------:R-:W-:Y:S01]  /*a280*/  FMUL.FTZ R63, R15, -R112 ;  /* 0x800000700f3f7220 */ /* 0x000fe20000410000 */
[----:B------:R-:W-:Y:S01]  /*a290*/  FMUL.FTZ R60, R128, R149 ;  /* 0x00000095803c7220 */ /* 0x000fe20000410000 */
[----:B------:R-:W-:Y:S01]  /*a2a0*/  FMUL.FTZ R113, R14, -R61 ;  /* 0x8000003d0e717220 */ /* 0x000fe20000410000 */
[-C--:B------:R-:W-:Y:S01]  /*a2b0*/  FMUL.FTZ R128, R128, R225.reuse ;  /* 0x000000e180807220 */ /* 0x080fe20000410000 */
[----:B--2---:R-:W-:Y:S01]  /*a2c0*/  FMUL.FTZ R117, R203, UR37 ;  /* 0x00000025cb757c20 */ /* 0x004fe20008410000 */
[C---:B------:R-:W-:Y:S01]  /*a2d0*/  FFMA.FTZ R61, R129.reuse, R225, R60 ;  /* 0x000000e1813d7223 */ /* 0x040fe2000001003c */
[----:B------:R-:W-:Y:S01]  /*a2e0*/  FFMA.FTZ R60, R220, UR37, -R115 ;  /* 0x00000025dc3c7c23 */ /* 0x000fe20008010873 */
[----:B------:R-:W-:Y:S01]  /*a2f0*/  FFMA.FTZ R129, R129, R149, -R128 ;  /* 0x0000009581817223 */ /* 0x000fe20000010880 */
[----:B------:R0:W-:Y:S01]  /*a300*/  STS [R114+0x211c], R63 ;  /* 0x00211c3f72007388 */ /* 0x0001e20000000800 */
[----:B------:R-:W-:Y:S01]  /*a310*/  FFMA.FTZ R112, R14, R223, R61 ;  /* 0x000000df0e707223 */ /* 0x000fe2000001003d */
[----:B------:R-:W-:Y:S01]  /*a320*/  FFMA.FTZ R62, R220, UR49, R117 ;  /* 0x00000031dc3e7c23 */ /* 0x000fe20008010075 */
[----:B------:R-:W-:Y:S01]  /*a330*/  FADD.FTZ R150, R150, R129 ;  /* 0x0000008196967221 */ /* 0x000fe20000010000 */
[----:B------:R1:W-:Y:S01]  /*a340*/  STS [R114+0x2124], R113 ;  /* 0x0021247172007388 */ /* 0x0003e20000000800 */
[----:B------:R-:W-:Y:S01]  /*a350*/  FFMA.FTZ R115, R219, UR37, -R116 ;  /* 0x00000025db737c23 */ /* 0x000fe20008010874 */
[----:B------:R-:W-:Y:S01]  /*a360*/  FMUL.FTZ R116, R205, UR49 ;  /* 0x00000031cd747c20 */ /* 0x000fe20008410000 */
[----:B------:R-:W-:Y:S01]  /*a370*/  FMUL.FTZ R61, R130, R150 ;  /* 0x00000096823d7220 */ /* 0x000fe20000410000 */
[----:B------:R-:W-:Y:S01]  /*a380*/  FMUL.FTZ R119, R202, UR49 ;  /* 0x00000031ca777c20 */ /* 0x000fe20008410000 */
[----:B------:R-:W-:Y:S01]  /*a390*/  FMUL.FTZ R115, R12, R115 ;  /* 0x000000730c737220 */ /* 0x000fe20000410000 */
[----:B0-----:R-:W-:Y:S01]  /*a3a0*/  FMUL.FTZ R63, R13, R60 ;  /* 0x0000003c0d3f7220 */ /* 0x001fe20000410000 */
[----:B------:R-:W-:Y:S01]  /*a3b0*/  FMUL.FTZ R60, R130, R112 ;  /* 0x00000070823c7220 */ /* 0x000fe20000410000 */
[----:B------:R-:W-:Y:S01]  /*a3c0*/  FFMA.FTZ R116, R217, UR37, -R116 ;  /* 0x00000025d9747c23 */ /* 0x000fe20008010874 */
[----:B------:R-:W-:Y:S01]  /*a3d0*/  FMUL.FTZ R117, R11, -R118 ;  /* 0x800000760b757220 */ /* 0x000fe20000410000 */
[----:B-1----:R-:W-:Y:S01]  /*a3e0*/  FMUL.FTZ R113, R13, -R62 ;  /* 0x8000003e0d717220 */ /* 0x002fe20000410000 */
[C---:B------:R-:W-:Y:S01]  /*a3f0*/  FFMA.FTZ R62, R131.reuse, R150, -R60 ;  /* 0x00000096833e7223 */ /* 0x040fe2000001083c */
[----:B------:R-:W-:Y:S01]  /*a400*/  FFMA.FTZ R60, R131, R112, R61 ;  /* 0x00000070833c7223 */ /* 0x000fe2000001003d */
[----:B------:R0:W-:Y:S01]  /*a410*/  STS [R114+0x2128], R63 ;  /* 0x0021283f72007388 */ /* 0x0001e20000000800 */
[----:B------:R-:W-:Y:S01]  /*a420*/  FFMA.FTZ R119, R222, UR37, -R119 ;  /* 0x00000025de777c23 */ /* 0x000fe20008010877 */
[----:B------:R-:W-:Y:S01]  /*a430*/  FADD.FTZ R151, R151, R62 ;  /* 0x0000003e97977221 */ /* 0x000fe20000010000 */
[----:B------:R-:W-:Y:S01]  /*a440*/  FFMA.FTZ R221, R15, R221, R60 ;  /* 0x000000dd0fdd7223 */ /* 0x000fe2000001003c */
        /* <DEDUP_REMOVED lines=12> */
[----:B-1----:R-:W-:Y:S01]  /*a510*/  FMUL.FTZ R115, R11, R116 ;  /* 0x000000740b737220 */ /* 0x002fe20000410000 */
[----:B------:R-:W-:Y:S01]  /*a520*/  FMUL.FTZ R116, R206, UR49 ;  /* 0x00000031ce747c20 */ /* 0x000fe20008410000 */
[C---:B------:R-:W-:Y:S01]  /*a530*/  FMUL.FTZ R61, R134.reuse, R218 ;  /* 0x000000da863d7220 */ /* 0x040fe20000410000 */
[-C--:B------:R-:W-:Y:S01]  /*a540*/  FMUL.FTZ R60, R134, R152.reuse ;  /* 0x00000098863c7220 */ /* 0x080fe20000410000 */
[----:B------:R-:W-:Y:S01]  /*a550*/  FMUL.FTZ R63, R12, -R63 ;  /* 0x8000003f0c3f7220 */ /* 0x000fe20000410000 */
[----:B------:R-:W-:Y:S01]  /*a560*/  FMUL.FTZ R119, R14, R119 ;  /* 0x000000770e777220 */ /* 0x000fe20000410000 */
[C---:B------:R-:W-:Y:S01]  /*a570*/  FFMA.FTZ R62, R135.reuse, R152, -R61 ;  /* 0x00000098873e7223 */ /* 0x040fe2000001083d */
[----:B------:R-:W-:Y:S01]  /*a580*/  FFMA.FTZ R60, R135, R218, R60 ;  /* 0x000000da873c7223 */ /* 0x000fe2000001003c */
[----:B------:R-:W-:Y:S01]  /*a590*/  FFMA.FTZ R61, R215, UR37, -R116 ;  /* 0x00000025d73d7c23 */ /* 0x000fe20008010874 */
[----:B------:R1:W-:Y:S01]  /*a5a0*/  STS [R114+0x2134], R63 ;  /* 0x0021343f72007388 */ /* 0x0003e20000000800 */
[----:B------:R-:W-:Y:S01]  /*a5b0*/  FADD.FTZ R153, R153, R62 ;  /* 0x0000003e99997221 */ /* 0x000fe20000010000 */
[----:B--2---:R-:W-:Y:S01]  /*a5c0*/  FFMA.FTZ R113, R17, R216, R60 ;  /* 0x000000d811717223 */ /* 0x004fe2000001003c */
[----:B0-----:R-:W-:Y:S01]  /*a5d0*/  FMUL.FTZ R117, R10, R61 ;  /* 0x0000003d0a757220 */ /* 0x001fe20000410000 */
[----:B------:R0:W-:Y:S01]  /*a5e0*/  STS [R114+0x2120], R119 ;  /* 0x0021207772007388 */ /* 0x0001e20000000800 */
[C---:B------:R-:W-:Y:S01]  /*a5f0*/  FMUL.FTZ R60, R136.reuse, R153 ;  /* 0x00000099883c7220 */ /* 0x040fe20000410000 */
[-C--:B------:R-:W-:Y:S01]  /*a600*/  FMUL.FTZ R136, R136, R113.reuse ;  /* 0x0000007188887220 */ /* 0x080fe20000410000 */
[-C--:B------:R-:W-:Y:S01]  /*a610*/  FMUL.FTZ R116, R48, R113.reuse ;  /* 0x0000007130747220 */ /* 0x080fe20000410000 */
[----:B------:R2:W-:Y:S01]  /*a620*/  STS [R114+0x2138], R115 ;  /* 0x0021387372007388 */ /* 0x0005e20000000800 */
[----:B------:R-:W-:Y:S01]  /*a630*/  FFMA.FTZ R61, R137, R113, R60 ;  /* 0x00000071893d7223 */ /* 0x000fe2000001003c */
[----:B-1----:R-:W-:Y:S01]  /*a640*/  FFMA.FTZ R63, R215, UR49, R118 ;  /* 0x00000031d73f7c23 */ /* 0x002fe20008010076 */
[----:B------:R-:W-:Y:S01]  /*a650*/  FFMA.FTZ R137, R137, R153, -R136 ;  /* 0x0000009989897223 */ /* 0x000fe20000010888 */
[----:B------:R-:W-:Y:S01]  /*a660*/  FFMA.FTZ R118, R93, -R49, R229 ;  /* 0x800000315d767223 */ /* 0x000fe200000100e5 */
[----:B------:R-:W-:Y:S01]  /*a670*/  FFMA.FTZ R212, R0, R212, R61 ;  /* 0x000000d400d47223 */ /* 0x000fe2000001003d */
[----:B------:R-:W-:Y:S01]  /*a680*/  FMUL.FTZ R63, R10, -R63 ;  /* 0x8000003f0a3f7220 */ /* 0x000fe20000410000 */
[----:B0-----:R-:W-:Y:S01]  /*a690*/  FMUL.FTZ R119, R207, UR49 ;  /* 0x00000031cf777c20 */ /* 0x001fe20008410000 */
[----:B------:R-:W-:Y:S01]  /*a6a0*/  FADD.FTZ R154, R154, R137 ;  /* 0x000000899a9a7221 */ /* 0x000fe20000010000 */
[----:B------:R-:W-:Y:S01]  /*a6b0*/  FFMA.FTZ R227, R92, -R48, R227 ;  /* 0x800000305ce37223 */ /* 0x000fe200000100e3 */
[C---:B--2---:R-:W-:Y:S01]  /*a6c0*/  FMUL.FTZ R115, R49.reuse, R212 ;  /* 0x000000d431737220 */ /* 0x044fe20000410000 */
[----:B------:R-:W-:Y:S01]  /*a6d0*/  FFMA.FTZ R62, R214, UR37, -R119 ;  /* 0x00000025d63e7c23 */ /* 0x000fe20008010877 */
[----:B------:R0:W-:Y:S01]  /*a6e0*/  STS [R114+0x2144], R63 ;  /* 0x0021443f72007388 */ /* 0x0001e20000000800 */
[----:B------:R-:W-:Y:S01]  /*a6f0*/  FMUL.FTZ R61, R49, R154 ;  /* 0x0000009a313d7220 */ /* 0x000fe20000410000 */
[----:B------:R-:W-:Y:S01]  /*a700*/  FMUL.FTZ R60, R48, R153 ;  /* 0x00000099303c7220 */ /* 0x000fe20000410000 */
[----:B------:R-:W-:Y:S01]  /*a710*/  FMUL.FTZ R121, R9, R62 ;  /* 0x0000003e09797220 */ /* 0x000fe20000410000 */
[----:B------:R-:W-:Y:S01]  /*a720*/  FMUL.FTZ R62, R127, R116 ;  /* 0x000000747f3e7220 */ /* 0x000fe20000410000 */
[----:B------:R-:W-:Y:S01]  /*a730*/  FMUL.FTZ R122, R208, UR49 ;  /* 0x00000031d07a7c20 */ /* 0x000fe20008410000 */
[----:B------:R1:W-:Y:S01]  /*a740*/  STS [R114+0x2140], R117 ;  /* 0x0021407572007388 */ /* 0x0003e20000000800 */
[----:B------:R-:W-:Y:S01]  /*a750*/  FMUL.FTZ R119, R207, UR37 ;  /* 0x00000025cf777c20 */ /* 0x000fe20008410000 */
[-C--:B------:R-:W-:Y:S01]  /*a760*/  FFMA.FTZ R62, R227, R60.reuse, -R62 ;  /* 0x0000003ce33e7223 */ /* 0x080fe2000001083e */
[----:B------:R-:W-:Y:S01]  /*a770*/  FMUL.FTZ R60, R127, R60 ;  /* 0x0000003c7f3c7220 */ /* 0x000fe20000410000 */
[----:B0-----:R-:W-:Y:S01]  /*a780*/  FMUL.FTZ R63, R126, R115 ;  /* 0x000000737e3f7220 */ /* 0x001fe20000410000 */
[----:B------:R-:W-:Y:S01]  /*a790*/  FFMA.FTZ R120, R214, UR49, R119 ;  /* 0x00000031d6787c23 */ /* 0x000fe20008010077 */
[----:B------:R0:W-:Y:S01]  /*a7a0*/  STS [R114+0x2148], R121 ;  /* 0x0021487972007388 */ /* 0x0001e20000000800 */
[----:B------:R-:W-:Y:S01]  /*a7b0*/  FFMA.FTZ R60, R227, R116, R60 ;  /* 0x00000074e33c7223 */ /* 0x000fe2000001003c */
[-C--:B------:R-:W-:Y:S01]  /*a7c0*/  FFMA.FTZ R63, R118, R61.reuse, -R63 ;  /* 0x0000003d763f7223 */ /* 0x080fe2000001083f */
[----:B------:R-:W-:Y:S01]  /*a7d0*/  FMUL.FTZ R61, R126, R61 ;  /* 0x0000003d7e3d7220 */ /* 0x000fe20000410000 */
[----:B-1----:R-:W-:Y:S01]  /*a7e0*/  FFMA.FTZ R117, R213, UR37, -R122 ;  /* 0x00000025d5757c23 */ /* 0x002fe2000801087a */
[----:B------:R-:W-:Y:S01]  /*a7f0*/  FFMA.FTZ R226, R91, -R47, R226 ;  /* 0x8000002f5be27223 */ /* 0x000fe200000100e2 */
[----:B------:R-:W-:Y:S01]  /*a800*/  FADD.FTZ R63, RZ, R63 ;  /* 0x0000003fff3f7221 */ /* 0x000fe20000010000 */
[----:B------:R-:W-:Y:S01]  /*a810*/  FFMA.FTZ R61, R118, R115, R61 ;  /* 0x00000073763d7223 */ /* 0x000fe2000001003d */
[----:B------:R-:W-:Y:S01]  /*a820*/  FMUL.FTZ R123, R8, R117 ;  /* 0x00000075087b7220 */ /* 0x000fe20000410000 */
[----:B------:R-:W-:Y:S01]  /*a830*/  FMUL.FTZ R117, R47, R218 ;  /* 0x000000da2f757220 */ /* 0x000fe20000410000 */
[----:B0-----:R-:W-:Y:S01]  /*a840*/  FMUL.FTZ R121, R9, -R120 ;  /* 0x8000007809797220 */ /* 0x001fe20000410000 */
[----:B------:R-:W-:Y:S01]  /*a850*/  FADD.FTZ R61, RZ, R61 ;  /* 0x0000003dff3d7221 */ /* 0x000fe20000010000 */
[----:B------:R-:W-:Y:S01]  /*a860*/  FADD.FTZ R62, R63, R62 ;  /* 0x0000003e3f3e7221 */ /* 0x000fe20000010000 */
[----:B------:R-:W-:Y:S01]  /*a870*/  FMUL.FTZ R119, R46, R221 ;  /* 0x000000dd2e777220 */ /* 0x000fe20000410000 */
[----:B------:R-:W-:Y:S01]  /*a880*/  FMUL.FTZ R63, R200, R117 ;  /* 0x00000075c83f7220 */ /* 0x000fe20000410000 */
[----:B------:R-:W-:Y:S01]  /*a890*/  FADD.FTZ R60, R61, R60 ;  /* 0x0000003c3d3c7221 */ /* 0x000fe20000010000 */
[----:B------:R-:W-:Y:S01]  /*a8a0*/  FMUL.FTZ R61, R47, R152 ;  /* 0x000000982f3d7220 */ /* 0x000fe20000410000 */
[----:B------:R0:W-:Y:S01]  /*a8b0*/  STS [R114+0x214c], R121 ;  /* 0x00214c7972007388 */ /* 0x0001e20000000800 */
[----:B------:R-:W-:Y:S01]  /*a8c0*/  FFMA.FTZ R224, R90, -R46, R224 ;  /* 0x8000002e5ae07223 */ /* 0x000fe200000100e0 */
[----:B------:R-:W-:Y:S01]  /*a8d0*/  FMUL.FTZ R120, R46, R151 ;  /* 0x000000972e787220 */ /* 0x000fe20000410000 */
[-C--:B------:R-:W-:Y:S01]  /*a8e0*/  FFMA.FTZ R63, R226, R61.reuse, -R63 ;  /* 0x0000003de23f7223 */ /* 0x080fe2000001083f */
[----:B------:R-:W-:Y:S01]  /*a8f0*/  FMUL.FTZ R61, R200, R61 ;  /* 0x0000003dc83d7220 */ /* 0x000fe20000410000 */
[----:B------:R1:W-:Y:S01]  /*a900*/  STS [R114+0x2150], R123 ;  /* 0x0021507b72007388 */ /* 0x0003e20000000800 */
[----:B------:R-:W-:Y:S01]  /*a910*/  FMUL.FTZ R122, R208, UR37 ;  /* 0x00000025d07a7c20 */ /* 0x000fe20008410000 */
[----:B------:R-:W-:Y:S01]  /*a920*/  FMUL.FTZ R124, R210, UR49 ;  /* 0x00000031d27c7c20 */ /* 0x000fe20008410000 */
[----:B------:R-:W-:Y:S01]  /*a930*/  FFMA.FTZ R61, R226, R117, R61 ;  /* 0x00000075e23d7223 */ /* 0x000fe2000001003d */
[----:B------:R-:W-:Y:S01]  /*a940*/  FADD.FTZ R62, R62, R63 ;  /* 0x0000003f3e3e7221 */ /* 0x000fe20000010000 */
[----:B0-----:R-:W-:Y:S01]  /*a950*/  FMUL.FTZ R121, R201, R119 ;  /* 0x00000077c9797220 */ /* 0x001fe20000410000 */
[----:B------:R-:W-:Y:S01]  /*a960*/  FFMA.FTZ R125, R213, UR49, R122 ;  /* 0x00000031d57d7c23 */ /* 0x000fe2000801007a */
[----:B------:R-:W-:Y:S01]  /*a970*/  FADD.FTZ R60, R60, R61 ;  /* 0x0000003d3c3c7221 */ /* 0x000fe20000010000 */
[----:B------:R-:W-:Y:S01]  /*a980*/  FFMA.FTZ R124, R211, UR37, -R124 ;  /* 0x00000025d37c7c23 */ /* 0x000fe2000801087c */
[----:B------:R-:W-:Y:S01]  /*a990*/  FFMA.FTZ R222, R89, -R45, R222 ;  /* 0x8000002d59de7223 */ /* 0x000fe200000100de */
[-C--:B-1----:R-:W-:Y:S01]  /*a9a0*/  FFMA.FTZ R123, R224, R120.reuse, -R121 ;  /* 0x00000078e07b7223 */ /* 0x082fe20000010879 */
[----:B------:R-:W-:Y:S01]  /*a9b0*/  FMUL.FTZ R121, R201, R120 ;  /* 0x00000078c9797220 */ /* 0x000fe20000410000 */
[----:B------:R-:W-:Y:S01]  /*a9c0*/  FMUL.FTZ R125, R8, -R125 ;  /* 0x8000007d087d7220 */ /* 0x000fe20000410000 */
[----:B------:R-:W-:Y:S01]  /*a9d0*/  FMUL.FTZ R61, R45, R150 ;  /* 0x000000962d3d7220 */ /* 0x000fe20000410000 */
[----:B------:R-:W-:Y:S01]  /*a9e0*/  FADD.FTZ R62, R62, R123 ;  /* 0x0000007b3e3e7221 */ /* 0x000fe20000010000 */
[----:B------:R-:W-:Y:S01]  /*a9f0*/  FFMA.FTZ R121, R224, R119, R121 ;  /* 0x00000077e0797223 */ /* 0x000fe20000010079 */
[----:B------:R-:W-:Y:S01]  /*aa00*/  FMUL.FTZ R123, R44, R225 ;  /* 0x000000e12c7b7220 */ /* 0x000fe20000410000 */
[----:B------:R-:W-:Y:S01]  /*aa10*/  FMUL.FTZ R122, R210, UR37 ;  /* 0x00000025d27a7c20 */ /* 0x000fe20008410000 */
[----:B------:R-:W-:Y:S01]  /*aa20*/  FMUL.FTZ R129, R7, R124 ;  /* 0x0000007c07817220 */ /* 0x000fe20000410000 */
[----:B------:R-:W-:Y:S01]  /*aa30*/  FADD.FTZ R60, R60, R121 ;  /* 0x000000793c3c7221 */ /* 0x000fe20000010000 */
[----:B------:R-:W-:Y:S01]  /*aa40*/  FMUL.FTZ R121, R45, R112 ;  /* 0x000000702d797220 */ /* 0x000fe20000410000 */
[----:B------:R0:W-:Y:S01]  /*aa50*/  STS [R114+0x2154], R125 ;  /* 0x0021547d72007388 */ /* 0x0001e20000000800 */
[----:B------:R-:W-:Y:S01]  /*aa60*/  FFMA.FTZ R220, R88, -R44, R220 ;  /* 0x8000002c58dc7223 */ /* 0x000fe200000100dc */
[----:B------:R-:W-:Y:S01]  /*aa70*/  FMUL.FTZ R120, R44, R149 ;  /* 0x000000952c787220 */ /* 0x000fe20000410000 */
[----:B------:R-:W-:Y:S01]  /*aa80*/  FMUL.FTZ R63, R202, R121 ;  /* 0x00000079ca3f7220 */ /* 0x000fe20000410000 */
[----:B------:R-:W-:Y:S01]  /*aa90*/  FFMA.FTZ R122, R211, UR49, R122 ;  /* 0x00000031d37a7c23 */ /* 0x000fe2000801007a */
[----:B------:R1:W-:Y:S01]  /*aaa0*/  STS [R114+0x2158], R129 ;  /* 0x0021588172007388 */ /* 0x0003e20000000800 */
[----:B------:R-:W-:Y:S01]  /*aab0*/  FMUL.FTZ R124, R209, UR49 ;  /* 0x00000031d17c7c20 */ /* 0x000fe20008410000 */
[-C--:B------:R-:W-:Y:S01]  /*aac0*/  FFMA.FTZ R63, R222, R61.reuse, -R63 ;  /* 0x0000003dde3f7223 */ /* 0x080fe2000001083f */
[----:B------:R-:W-:Y:S01]  /*aad0*/  FMUL.FTZ R61, R202, R61 ;  /* 0x0000003dca3d7220 */ /* 0x000fe20000410000 */
[----:B------:R-:W-:Y:S01]  /*aae0*/  FMUL.FTZ R131, R7, -R122 ;  /* 0x8000007a07837220 */ /* 0x000fe20000410000 */
[----:B0-----:R-:W-:Y:S01]  /*aaf0*/  FMUL.FTZ R125, R203, R123 ;  /* 0x0000007bcb7d7220 */ /* 0x001fe20000410000 */
[----:B------:R-:W-:Y:S01]  /*ab00*/  FMUL.FTZ R122, R43, R228 ;  /* 0x000000e42b7a7220 */ /* 0x000fe20000410000 */
[----:B------:R-:W-:Y:S01]  /*ab10*/  FFMA.FTZ R61, R222, R121, R61 ;  /* 0x00000079de3d7223 */ /* 0x000fe2000001003d */
[----:B------:R-:W-:Y:S01]  /*ab20*/  FFMA.FTZ R133, R233, UR37, -R124 ;  /* 0x00000025e9857c23 */ /* 0x000fe2000801087c */
[----:B------:R-:W-:Y:S01]  /*ab30*/  FFMA.FTZ R219, R87, -R43, R219 ;  /* 0x8000002b57db7223 */ /* 0x000fe200000100db */
[-C--:B-1----:R-:W-:Y:S01]  /*ab40*/  FFMA.FTZ R129, R220, R120.reuse, -R125 ;  /* 0x00000078dc817223 */ /* 0x082fe2000001087d */
[----:B------:R-:W-:Y:S01]  /*ab50*/  FMUL.FTZ R125, R203, R120 ;  /* 0x00000078cb7d7220 */ /* 0x000fe20000410000 */
[----:B------:R-:W-:Y:S01]  /*ab60*/  FADD.FTZ R60, R60, R61 ;  /* 0x0000003d3c3c7221 */ /* 0x000fe20000010000 */
[----:B------:R-:W-:Y:S01]  /*ab70*/  FMUL.FTZ R61, R43, R148 ;  /* 0x000000942b3d7220 */ /* 0x000fe20000410000 */
[----:B------:R-:W-:Y:S01]  /*ab80*/  FMUL.FTZ R124, R204, R122 ;  /* 0x0000007acc7c7220 */ /* 0x000fe20000410000 */
[----:B------:R-:W-:Y:S01]  /*ab90*/  FFMA.FTZ R125, R220, R123, R125 ;  /* 0x0000007bdc7d7223 */ /* 0x000fe2000001007d */
[----:B------:R-:W-:Y:S01]  /*aba0*/  FMUL.FTZ R120, R42, R111 ;  /* 0x0000006f2a787220 */ /* 0x000fe20000410000 */
[----:B------:R-:W-:Y:S01]  /*abb0*/  FADD.FTZ R62, R62, R63 ;  /* 0x0000003f3e3e7221 */ /* 0x000fe20000010000 */
[----:B------:R-:W-:Y:S01]  /*abc0*/  FMUL.FTZ R132, R209, UR37 ;  /* 0x00000025d1847c20 */ /* 0x000fe20008410000 */
[----:B------:R-:W-:Y:S01]  /*abd0*/  FADD.FTZ R60, R60, R125 ;  /* 0x0000007d3c3c7221 */ /* 0x000fe20000010000 */
[----:B------:R-:W-:Y:S01]  /*abe0*/  FMUL.FTZ R125, R230, UR49 ;  /* 0x00000031e67d7c20 */ /* 0x000fe20008410000 */
[----:B------:R-:W-:Y:S01]  /*abf0*/  FFMA.FTZ R63, R219, R61, -R124 ;  /* 0x0000003ddb3f7223 */ /* 0x000fe2000001087c */
[----:B------:R-:W-:Y:S01]  /*ac00*/  FFMA.FTZ R217, R86, -R42, R217 ;  /* 0x8000002a56d97223 */ /* 0x000fe200000100d9 */
[----:B------:R-:W-:Y:S01]  /*ac10*/  FMUL.FTZ R128, R42, R147 ;  /* 0x000000932a807220 */ /* 0x000fe20000410000 */
[----:B------:R-:W-:Y:S01]  /*ac20*/  FMUL.FTZ R130, R205, R120 ;  /* 0x00000078cd827220 */ /* 0x000fe20000410000 */
[----:B------:R-:W-:Y:S01]  /*ac30*/  FMUL.FTZ R124, R204, R61 ;  /* 0x0000003dcc7c7220 */ /* 0x000fe20000410000 */
[----:B------:R-:W-:Y:S01]  /*ac40*/  FADD.FTZ R62, R62, R129 ;  /* 0x000000813e3e7221 */ /* 0x000fe20000010000 */
[----:B------:R-:W-:Y:S01]  /*ac50*/  FFMA.FTZ R129, R233, UR49, R132 ;  /* 0x00000031e9817c23 */ /* 0x000fe20008010084 */
[----:B------:R-:W-:Y:S01]  /*ac60*/  FFMA.FTZ R132, R234, UR37, -R125 ;  /* 0x00000025ea847c23 */ /* 0x000fe2000801087d */
[----:B------:R-:W-:Y:S01]  /*ac70*/  FFMA.FTZ R125, R217, R128, -R130 ;  /* 0x00000080d97d7223 */ /* 0x000fe20000010882 */
[----:B------:R-:W-:Y:S01]  /*ac80*/  FFMA.FTZ R61, R219, R122, R124 ;  /* 0x0000007adb3d7223 */ /* 0x000fe2000001007c */
[----:B------:R-:W-:Y:S01]  /*ac90*/  FMUL.FTZ R128, R205, R128 ;  /* 0x00000080cd807220 */ /* 0x000fe20000410000 */
[----:B------:R-:W-:Y:S01]  /*aca0*/  FADD.FTZ R62, R62, R63 ;  /* 0x0000003f3e3e7221 */ /* 0x000fe20000010000 */
[----:B------:R-:W-:Y:S01]  /*acb0*/  FMUL.FTZ R124, R41, R110 ;  /* 0x0000006e297c7220 */ /* 0x000fe20000410000 */
[----:B------:R-:W-:Y:S01]  /*acc0*/  FADD.FTZ R60, R60, R61 ;  /* 0x0000003d3c3c7221 */ /* 0x000fe20000010000 */
[----:B------:R-:W-:Y:S01]  /*acd0*/  FFMA.FTZ R61, R217, R120, R128 ;  /* 0x00000078d93d7223 */ /* 0x000fe20000010080 */
[----:B------:R0:W-:Y:S01]  /*ace0*/  STS [R114+0x215c], R131 ;  /* 0x00215c8372007388 */ /* 0x0001e20000000800 */
[C---:B------:R-:W-:Y:S01]  /*acf0*/  FMUL.FTZ R129, R6.reuse, -R129 ;  /* 0x8000008106817220 */ /* 0x040fe20000410000 */
[----:B------:R-:W-:Y:S01]  /*ad00*/  FMUL.FTZ R133, R6, R133 ;  /* 0x0000008506857220 */ /* 0x000fe20000410000 */
[----:B------:R-:W-:Y:S01]  /*ad10*/  FADD.FTZ R60, R60, R61 ;  /* 0x0000003d3c3c7221 */ /* 0x000fe20000010000 */
[----:B------:R-:W-:Y:S01]  /*ad20*/  FADD.FTZ R62, R62, R125 ;  /* 0x0000007d3e3e7221 */ /* 0x000fe20000010000 */
[----:B------:R-:W-:Y:S01]  /*ad30*/  FFMA.FTZ R215, R85, -R41, R215 ;  /* 0x8000002955d77223 */ /* 0x000fe200000100d7 */
[----:B------:R-:W-:Y:S01]  /*ad40*/  FMUL.FTZ R125, R40, R109 ;  /* 0x0000006d287d7220 */ /* 0x000fe20000410000 */
[----:B------:R-:W-:Y:S01]  /*ad50*/  FMUL.FTZ R61, R41, R146 ;  /* 0x00000092293d7220 */ /* 0x000fe20000410000 */
[----:B------:R-:W-:Y:S01]  /*ad60*/  FMUL.FTZ R128, R206, R124 ;  /* 0x0000007cce807220 */ /* 0x000fe20000410000 */
[----:B------:R1:W-:Y:S01]  /*ad70*/  STS [R114+0x2164], R129 ;  /* 0x0021648172007388 */ /* 0x0003e20000000800 */
[----:B0-----:R-:W-:Y:S01]  /*ad80*/  FMUL.FTZ R131, R5, R132 ;  /* 0x0000008405837220 */ /* 0x001fe20000410000 */
[----:B------:R-:W-:Y:S01]  /*ad90*/  FFMA.FTZ R214, R84, -R40, R214 ;  /* 0x8000002854d67223 */ /* 0x000fe200000100d6 */
[-C--:B------:R-:W-:Y:S01]  /*ada0*/  FFMA.FTZ R63, R215, R61.reuse, -R128 ;  /* 0x0000003dd73f7223 */ /* 0x080fe20000010880 */
[----:B------:R0:W-:Y:S01]  /*adb0*/  STS [R114+0x2160], R133 ;  /* 0x0021608572007388 */ /* 0x0001e20000000800 */
[----:B------:R-:W-:Y:S01]  /*adc0*/  FMUL.FTZ R128, R206, R61 ;  /* 0x0000003dce807220 */ /* 0x000fe20000410000 */
[----:B------:R-:W-:Y:S01]  /*add0*/  FMUL.FTZ R132, R231, UR49 ;  /* 0x00000031e7847c20 */ /* 0x000fe20008410000 */
[----:B------:R-:W-:Y:S01]  /*ade0*/  FFMA.FTZ R213, R83, -R39, R213 ;  /* 0x8000002753d57223 */ /* 0x000fe200000100d5 */
[----:B------:R2:W-:Y:S01]  /*adf0*/  STS [R114+0x2168], R131 ;  /* 0x0021688372007388 */ /* 0x0005e20000000800 */
[----:B------:R-:W-:Y:S01]  /*ae00*/  FFMA.FTZ R61, R215, R124, R128 ;  /* 0x0000007cd73d7223 */ /* 0x000fe20000010080 */
[----:B-1----:R-:W-:Y:S01]  /*ae10*/  FMUL.FTZ R129, R40, R145 ;  /* 0x0000009128817220 */ /* 0x002fe20000410000 */
[----:B------:R-:W-:Y:S01]  /*ae20*/  FMUL.FTZ R128, R39, R70 ;  /* 0x0000004627807220 */ /* 0x000fe20000410000 */
[----:B------:R-:W-:Y:S01]  /*ae30*/  FFMA.FTZ R135, R235, UR37, -R132 ;  /* 0x00000025eb877c23 */ /* 0x000fe20008010884 */
[----:B------:R-:W-:Y:S01]  /*ae40*/  FADD.FTZ R60, R60, R61 ;  /* 0x0000003d3c3c7221 */ /* 0x000fe20000010000 */
[----:B0-----:R-:W-:Y:S01]  /*ae50*/  FMUL.FTZ R133, R230, UR37 ;  /* 0x00000025e6857c20 */ /* 0x001fe20008410000 */
[----:B------:R-:W-:Y:S01]  /*ae60*/  FMUL.FTZ R61, R39, R144 ;  /* 0x00000090273d7220 */ /* 0x000fe20000410000 */
[----:B------:R-:W-:Y:S01]  /*ae70*/  FADD.FTZ R62, R62, R63 ;  /* 0x0000003f3e3e7221 */ /* 0x000fe20000010000 */
[----:B------:R-:W-:Y:S01]  /*ae80*/  FMUL.FTZ R135, R4, R135 ;  /* 0x0000008704877220 */ /* 0x000fe20000410000 */
[----:B--2---:R-:W-:Y:S01]  /*ae90*/  FMUL.FTZ R131, R207, R125 ;  /* 0x0000007dcf837220 */ /* 0x004fe20000410000 */
[----:B------:R-:W-:Y:S01]  /*aea0*/  FFMA.FTZ R130, R234, UR49, R133 ;  /* 0x00000031ea827c23 */ /* 0x000fe20008010085 */
[----:B------:R-:W-:Y:S01]  /*aeb0*/  FMUL.FTZ R134, R231, UR37 ;  /* 0x00000025e7867c20 */ /* 0x000fe20008410000 */
[----:B------:R-:W-:Y:S01]  /*aec0*/  FFMA.FTZ R211, R82, -R38, R211 ;  /* 0x8000002652d37223 */ /* 0x000fe200000100d3 */
[-C--:B------:R-:W-:Y:S01]  /*aed0*/  FFMA.FTZ R131, R214, R129.reuse, -R131 ;  /* 0x00000081d6837223 */ /* 0x080fe20000010883 */
[----:B------:R-:W-:Y:S01]  /*aee0*/  FMUL.FTZ R129, R207, R129 ;  /* 0x00000081cf817220 */ /* 0x000fe20000410000 */
[----:B------:R-:W-:Y:S01]  /*aef0*/  FMUL.FTZ R133, R5, -R130 ;  /* 0x8000008205857220 */ /* 0x000fe20000410000 */
[-C--:B------:R-:W-:Y:S01]  /*af00*/  FMUL.FTZ R130, R208, R128.reuse ;  /* 0x00000080d0827220 */ /* 0x080fe20000410000 */
[----:B------:R-:W-:Y:S01]  /*af10*/  FADD.FTZ R62, R62, R131 ;  /* 0x000000833e3e7221 */ /* 0x000fe20000010000 */
[----:B------:R-:W-:Y:S01]  /*af20*/  FFMA.FTZ R129, R214, R125, R129 ;  /* 0x0000007dd6817223 */ /* 0x000fe20000010081 */
[----:B------:R-:W-:Y:S01]  /*af30*/  FMUL.FTZ R131, R38, R143 ;  /* 0x0000008f26837220 */ /* 0x000fe20000410000 */
[----:B------:R0:W-:Y:S01]  /*af40*/  STS [R114+0x216c], R133 ;  /* 0x00216c8572007388 */ /* 0x0001e20000000800 */
[----:B------:R-:W-:Y:S01]  /*af50*/  FFMA.FTZ R63, R213, R61, -R130 ;  /* 0x0000003dd53f7223 */ /* 0x000fe20000010882 */
[----:B------:R-:W-:Y:S01]  /*af60*/  FADD.FTZ R60, R60, R129 ;  /* 0x000000813c3c7221 */ /* 0x000fe20000010000 */
[----:B------:R-:W-:Y:S01]  /*af70*/  FMUL.FTZ R129, R38, R71 ;  /* 0x0000004726817220 */ /* 0x000fe20000410000 */
[----:B------:R-:W-:Y:S01]  /*af80*/  FMUL.FTZ R130, R208, R61 ;  /* 0x0000003dd0827220 */ /* 0x000fe20000410000 */
[----:B------:R1:W-:Y:S01]  /*af90*/  STS [R114+0x2170], R135 ;  /* 0x0021708772007388 */ /* 0x0003e20000000800 */
[----:B------:R-:W-:Y:S01]  /*afa0*/  FMUL.FTZ R137, R159, UR37 ;  /* 0x000000259f897c20 */ /* 0x000fe20008410000 */
[C---:B------:R-:W-:Y:S01]  /*afb0*/  FMUL.FTZ R132, R210.reuse, R129 ;  /* 0x00000081d2847220 */ /* 0x040fe20000410000 */
[----:B------:R-:W-:Y:S01]  /*afc0*/  FFMA.FTZ R61, R213, R128, R130 ;  /* 0x00000080d53d7223 */ /* 0x000fe20000010082 */
[----:B------:R-:W-:Y:S01]  /*afd0*/  FMUL.FTZ R130, R210, R131 ;  /* 0x00000083d2827220 */ /* 0x000fe20000410000 */
[----:B0-----:R-:W-:Y:S01]  /*afe0*/  FMUL.FTZ R133, R159, UR49 ;  /* 0x000000319f857c20 */ /* 0x001fe20008410000 */
[----:B------:R-:W-:Y:S01]  /*aff0*/  FFMA.FTZ R138, R236, UR49, R137 ;  /* 0x00000031ec8a7c23 */ /* 0x000fe20008010089 */
[----:B------:R-:W-:Y:S01]  /*b000*/  FADD.FTZ R60, R60, R61 ;  /* 0x0000003d3c3c7221 */ /* 0x000fe20000010000 */
[----:B------:R-:W-:Y:S01]  /*b010*/  FFMA.FTZ R61, R211, R129, R130 ;  /* 0x00000081d33d7223 */ /* 0x000fe20000010082 */
[----:B------:R-:W-:Y:S01]  /*b020*/  FMUL.FTZ R130, R37, R68 ;  /* 0x0000004425827220 */ /* 0x000fe20000410000 */
[----:B-1----:R-:W-:Y:S01]  /*b030*/  FFMA.FTZ R135, R235, UR49, R134 ;  /* 0x00000031eb877c23 */ /* 0x002fe20008010086 */
[----:B------:R-:W-:Y:S01]  /*b040*/  FFMA.FTZ R134, R236, UR37, -R133 ;  /* 0x00000025ec867c23 */ /* 0x000fe20008010885 */
[----:B------:R-:W-:Y:S01]  /*b050*/  FFMA.FTZ R133, R211, R131, -R132 ;  /* 0x00000083d3857223 */ /* 0x000fe20000010884 */
[----:B------:R-:W-:Y:S01]  /*b060*/  FADD.FTZ R62, R62, R63 ;  /* 0x0000003f3e3e7221 */ /* 0x000fe20000010000 */
[----:B------:R-:W-:Y:S01]  /*b070*/  FMUL.FTZ R135, R4, -R135 ;  /* 0x8000008704877220 */ /* 0x000fe20000410000 */
[----:B------:R-:W-:Y:S01]  /*b080*/  FMUL.FTZ R131, R3, R134 ;  /* 0x0000008603837220 */ /* 0x000fe20000410000 */
[----:B------:R-:W-:Y:S01]  /*b090*/  FFMA.FTZ R233, R81, -R37, R233 ;  /* 0x8000002551e97223 */ /* 0x000fe200000100e9 */
[----:B------:R-:W-:Y:S01]  /*b0a0*/  FMUL.FTZ R134, R37, R142 ;  /* 0x0000008e25867220 */ /* 0x000fe20000410000 */
[----:B------:R-:W-:Y:S01]  /*b0b0*/  FMUL.FTZ R136, R209, R130 ;  /* 0x00000082d1887220 */ /* 0x000fe20000410000 */
[----:B------:R-:W-:Y:S01]  /*b0c0*/  FMUL.FTZ R137, R3, -R138 ;  /* 0x8000008a03897220 */ /* 0x000fe20000410000 */
[----:B------:R0:W-:Y:S01]  /*b0d0*/  STS [R114+0x2178], R131 ;  /* 0x0021788372007388 */ /* 0x0001e20000000800 */
[----:B------:R-:W-:Y:S01]  /*b0e0*/  FADD.FTZ R62, R62, R133 ;  /* 0x000000853e3e7221 */ /* 0x000fe20000010000 */
[----:B------:R-:W-:Y:S01]  /*b0f0*/  FFMA.FTZ R234, R80, -R36, R234 ;  /* 0x8000002450ea7223 */ /* 0x000fe200000100ea */
[-C--:B------:R-:W-:Y:S01]  /*b100*/  FFMA.FTZ R63, R233, R134.reuse, -R136 ;  /* 0x00000086e93f7223 */ /* 0x080fe20000010888 */
[----:B------:R1:W-:Y:S01]  /*b110*/  STS [R114+0x2174], R135 ;  /* 0x0021748772007388 */ /* 0x0003e20000000800 */
[----:B------:R-:W-:Y:S01]  /*b120*/  FMUL.FTZ R133, R36, R141 ;  /* 0x0000008d24857220 */ /* 0x000fe20000410000 */
[----:B------:R-:W-:Y:S01]  /*b130*/  FMUL.FTZ R134, R209, R134 ;  /* 0x00000086d1867220 */ /* 0x000fe20000410000 */
[----:B------:R-:W-:Y:S01]  /*b140*/  FADD.FTZ R60, R60, R61 ;  /* 0x0000003d3c3c7221 */ /* 0x000fe20000010000 */
[----:B------:R2:W-:Y:S01]  /*b150*/  STS [R114+0x217c], R137 ;  /* 0x00217c8972007388 */ /* 0x0005e20000000800 */
[----:B------:R-:W-:Y:S01]  /*b160*/  FFMA.FTZ R164, -R9, R164, R165 ;  /* 0x000000a409a47223 */ /* 0x000fe200000101a5 */
[----:B0-----:R-:W-:Y:S01]  /*b170*/  FMUL.FTZ R131, R36, R69 ;  /* 0x0000004524837220 */ /* 0x001fe20000410000 */
[----:B------:R-:W-:Y:S01]  /*b180*/  FFMA.FTZ R61, R233, R130, R134 ;  /* 0x00000082e93d7223 */ /* 0x000fe20000010086 */
[----:B------:R-:W-:Y:S01]  /*b190*/  FMUL.FTZ R132, R35, R66 ;  /* 0x0000004223847220 */ /* 0x000fe20000410000 */
[----:B------:R-:W-:Y:S01]  /*b1a0*/  FFMA.FTZ R163, -R8, R163, R164 ;  /* 0x000000a308a37223 */ /* 0x000fe200000101a4 */
[----:B-1----:R-:W-:Y:S01]  /*b1b0*/  FMUL.FTZ R135, R230, R131 ;  /* 0x00000083e6877220 */ /* 0x002fe20000410000 */
[----:B------:R-:W-:Y:S01]  /*b1c0*/  FADD.FTZ R60, R60, R61 ;  /* 0x0000003d3c3c7221 */ /* 0x000fe20000010000 */
[----:B------:R-:W-:Y:S01]  /*b1d0*/  FADD.FTZ R62, R62, R63 ;  /* 0x0000003f3e3e7221 */ /* 0x000fe20000010000 */
[----:B------:R-:W-:Y:S01]  /*b1e0*/  FFMA.FTZ R162, -R7, R162, R163 ;  /* 0x000000a207a27223 */ /* 0x000fe200000101a3 */
[-C--:B------:R-:W-:Y:S01]  /*b1f0*/  FFMA.FTZ R135, R234, R133.reuse, -R135 ;  /* 0x00000085ea877223 */ /* 0x080fe20000010887 */
[----:B------:R-:W-:Y:S01]  /*b200*/  FMUL.FTZ R133, R230, R133 ;  /* 0x00000085e6857220 */ /* 0x000fe20000410000 */
[----:B------:R-:W-:Y:S01]  /*b210*/  FFMA.FTZ R235, R79, -R35, R235 ;  /* 0x800000234feb7223 */ /* 0x000fe200000100eb */
[----:B------:R-:W-:Y:S01]  /*b220*/  FMUL.FTZ R136, R35, R140 ;  /* 0x0000008c23887220 */ /* 0x000fe20000410000 */
[----:B------:R-:W-:Y:S01]  /*b230*/  FMUL.FTZ R134, R231, R132 ;  /* 0x00000084e7867220 */ /* 0x000fe20000410000 */
[----:B------:R-:W-:Y:S01]  /*b240*/  FFMA.FTZ R133, R234, R131, R133 ;  /* 0x00000083ea857223 */ /* 0x000fe20000010085 */
[----:B------:R-:W-:Y:S01]  /*b250*/  FADD.FTZ R61, R62, R135 ;  /* 0x000000873e3d7221 */ /* 0x000fe20000010000 */
[----:B------:R-:W-:Y:S01]  /*b260*/  FMUL.FTZ R62, R157, UR48 ;  /* 0x000000309d3e7c20 */ /* 0x000fe20008410000 */
[-C--:B------:R-:W-:Y:S01]  /*b270*/  FFMA.FTZ R134, R235, R136.reuse, -R134 ;  /* 0x00000088eb867223 */ /* 0x080fe20000010886 */
[----:B------:R-:W-:Y:S01]  /*b280*/  FADD.FTZ R60, R60, R133 ;  /* 0x000000853c3c7221 */ /* 0x000fe20000010000 */
[----:B------:R-:W-:Y:S01]  /*b290*/  IADD3 R133, PT, PT, R190, 0x40, RZ ;  /* 0x00000040be857810 */ /* 0x000fe20007ffe0ff */
[----:B------:R-:W-:Y:S01]  /*b2a0*/  FMUL.FTZ R136, R231, R136 ;  /* 0x00000088e7887220 */ /* 0x000fe20000410000 */
[----:B--2---:R-:W-:Y:S01]  /*b2b0*/  FFMA.FTZ R114, R171, UR36, R62 ;  /* 0x00000024ab727c23 */ /* 0x004fe2000801003e */
[----:B------:R-:W-:Y:S01]  /*b2c0*/  FMUL.FTZ R62, R69, UR48 ;  /* 0x00000030453e7c20 */ /* 0x000fe20008410000 */
[----:B------:R-:W-:Y:S01]  /*b2d0*/  LEA.HI R133, R133, R190, RZ, 0x1b ;  /* 0x000000be85857211 */ /* 0x000fe200078fd8ff */
[----:B------:R-:W-:Y:S01]  /*b2e0*/  FFMA.FTZ R63, R235, R132, R136 ;  /* 0x00000084eb3f7223 */ /* 0x000fe20000010088 */
[----:B------:R-:W-:Y:S01]  /*b2f0*/  FMUL.FTZ R137, R140, UR48 ;  /* 0x000000308c897c20 */ /* 0x000fe20008410000 */
[----:B------:R-:W-:Y:S01]  /*b300*/  FMUL.FTZ R135, R68, UR48 ;  /* 0x0000003044877c20 */ /* 0x000fe20008410000 */
[----:B------:R-:W-:Y:S01]  /*b310*/  LEA R163, R133, UR30, 0x2 ;  /* 0x0000001e85a37c11 */ /* 0x000fe2000f8e10ff */
[----:B------:R-:W-:Y:S01]  /*b320*/  BAR.SYNC.DEFER_BLOCKING 0x0 ;  /* 0x0000000000007b1d */ /* 0x000fe20000010000 */
[----:B------:R-:W-:Y:S01]  /*b330*/  FMUL.FTZ R133, R66, UR48 ;  /* 0x0000003042857c20 */ /* 0x000fe20008410000 */
[----:B------:R-:W-:Y:S01]  /*b340*/  FMUL.FTZ R139, R70, UR48 ;  /* 0x00000030468b7c20 */ /* 0x000fe20008410000 */
[----:B------:R-:W-:Y:S01]  /*b350*/  FFMA.FTZ R138, R66, UR36, R137 ;  /* 0x00000024428a7c23 */ /* 0x000fe20008010089 */
[----:B------:R-:W-:Y:S01]  /*b360*/  FFMA.FTZ R161, -R6, R161, R162 ;  /* 0x000000a106a17223 */ /* 0x000fe200000101a2 */
[----:B------:R-:W-:Y:S01]  /*b370*/  FFMA.FTZ R136, R140, UR36, -R133 ;  /* 0x000000248c887c23 */ /* 0x000fe20008010885 */
[C---:B------:R-:W-:Y:S01]  /*b380*/  FFMA.FTZ R133, R141.reuse, UR36, -R62 ;  /* 0x000000248d857c23 */ /* 0x040fe2000801083e */
[----:B------:R-:W-:Y:S01]  /*b390*/  FMUL.FTZ R62, R141, UR48 ;  /* 0x000000308d3e7c20 */ /* 0x000fe20008410000 */
[----:B------:R-:W-:Y:S01]  /*b3a0*/  FFMA.FTZ R140, R142, UR36, -R135 ;  /* 0x000000248e8c7c23 */ /* 0x000fe20008010887 */
[C---:B------:R-:W-:Y:S01]  /*b3b0*/  FFMA.FTZ R139, R144.reuse, UR36, -R139 ;  /* 0x00000024908b7c23 */ /* 0x040fe2000801088b */
[----:B------:R-:W-:Y:S01]  /*b3c0*/  FMUL.FTZ R135, R144, UR48 ;  /* 0x0000003090877c20 */ /* 0x000fe20008410000 */
[----:B------:R-:W-:Y:S01]  /*b3d0*/  FFMA.FTZ R137, R69, UR36, R62 ;  /* 0x0000002445897c23 */ /* 0x000fe2000801003e */
[----:B------:R-:W-:Y:S01]  /*b3e0*/  FMUL.FTZ R62, R71, UR48 ;  /* 0x00000030473e7c20 */ /* 0x000fe20008410000 */
[----:B------:R-:W-:Y:S01]  /*b3f0*/  FMUL.FTZ R144, R111, UR48 ;  /* 0x000000306f907c20 */ /* 0x000fe20008410000 */
[----:B------:R-:W-:Y:S01]  /*b400*/  FFMA.FTZ R161, -R5, R160, R161 ;  /* 0x000000a005a17223 */ /* 0x000fe200000101a1 */
[----:B------:R-:W-:Y:S01]  /*b410*/  FFMA.FTZ R170, R68, UR36, R155 ;  /* 0x0000002444aa7c23 */ /* 0x000fe2000801009b */
[----:B------:R-:W-:Y:S01]  /*b420*/  FFMA.FTZ R141, R143, UR36, -R62 ;  /* 0x000000248f8d7c23 */ /* 0x000fe2000801083e */
[----:B------:R-:W-:Y:S01]  /*b430*/  FFMA.FTZ R162, R70, UR36, R135 ;  /* 0x0000002446a27c23 */ /* 0x000fe20008010087 */
[----:B------:R-:W-:Y:S01]  /*b440*/  ISETP.GE.AND P2, PT, R67, 0x1, PT ;  /* 0x000000014300780c */ /* 0x000fe20003f46270 */
[----:B------:R-:W-:Y:S01]  /*b450*/  FMUL.FTZ R155, R110, UR48 ;  /* 0x000000306e9b7c20 */ /* 0x000fe20008410000 */
[----:B------:R-:W-:Y:S01]  /*b460*/  FMUL.FTZ R62, R145, UR48 ;  /* 0x00000030913e7c20 */ /* 0x000fe20008410000 */
[----:B------:R-:W-:Y:S01]  /*b470*/  FMUL.FTZ R135, R146, UR48 ;  /* 0x0000003092877c20 */ /* 0x000fe20008410000 */
[C---:B------:R-:W-:Y:S01]  /*b480*/  FFMA.FTZ R144, R147.reuse, UR36, -R144 ;  /* 0x0000002493907c23 */ /* 0x040fe20008010890 */
[----:B------:R-:W-:Y:S01]  /*b490*/  FMUL.FTZ R160, R147, UR48 ;  /* 0x0000003093a07c20 */ /* 0x000fe20008410000 */
[----:B------:R-:W0:Y:S01]  /*b4a0*/  LDS R163, [R163+0x2200] ;  /* 0x00220000a3a37984 */ /* 0x000e220000000800 */
[C---:B------:R-:W-:Y:S01]  /*b4b0*/  FMUL.FTZ R156, R109.reuse, UR48 ;  /* 0x000000306d9c7c20 */ /* 0x040fe20008410000 */
[----:B------:R-:W-:Y:S01]  /*b4c0*/  FMUL.FTZ R147, R228, UR48 ;  /* 0x00000030e4937c20 */ /* 0x000fe20008410000 */
[----:B------:R-:W-:Y:S01]  /*b4d0*/  FFMA.FTZ R155, R146, UR36, -R155 ;  /* 0x00000024929b7c23 */ /* 0x000fe2000801089b */
[----:B------:R-:W-:Y:S01]  /*b4e0*/  FFMA.FTZ R167, R109, UR36, R62 ;  /* 0x000000246da77c23 */ /* 0x000fe2000801003e */
[----:B------:R-:W-:Y:S01]  /*b4f0*/  FFMA.FTZ R168, R110, UR36, R135 ;  /* 0x000000246ea87c23 */ /* 0x000fe20008010087 */
[----:B------:R-:W-:Y:S01]  /*b500*/  FFMA.FTZ R156, R145, UR36, -R156 ;  /* 0x00000024919c7c23 */ /* 0x000fe2000801089c */
[----:B------:R-:W-:Y:S01]  /*b510*/  FMUL.FTZ R146, R225, UR48 ;  /* 0x00000030e1927c20 */ /* 0x000fe20008410000 */
[C---:B------:R-:W-:Y:S01]  /*b520*/  FFMA.FTZ R147, R148.reuse, UR36, -R147 ;  /* 0x0000002494937c23 */ /* 0x040fe20008010893 */
[----:B------:R-:W-:Y:S01]  /*b530*/  FMUL.FTZ R135, R148, UR48 ;  /* 0x0000003094877c20 */ /* 0x000fe20008410000 */
[----:B------:R-:W-:Y:S01]  /*b540*/  FMUL.FTZ R62, R149, UR48 ;  /* 0x00000030953e7c20 */ /* 0x000fe20008410000 */
[----:B------:R-:W-:Y:S01]  /*b550*/  FMUL.FTZ R145, R112, UR48 ;  /* 0x0000003070917c20 */ /* 0x000fe20008410000 */
[----:B------:R-:W-:Y:S01]  /*b560*/  FMUL.FTZ R148, R221, UR48 ;  /* 0x00000030dd947c20 */ /* 0x000fe20008410000 */
[----:B------:R-:W-:Y:S01]  /*b570*/  FFMA.FTZ R146, R149, UR36, -R146 ;  /* 0x0000002495927c23 */ /* 0x000fe20008010892 */
[----:B------:R-:W-:Y:S01]  /*b580*/  FFMA.FTZ R165, R225, UR36, R62 ;  /* 0x00000024e1a57c23 */ /* 0x000fe2000801003e */
[----:B------:R-:W-:Y:S01]  /*b590*/  FADD.FTZ R61, R61, R134 ;  /* 0x000000863d3d7221 */ /* 0x000fe20000010000 */
[----:B------:R-:W-:Y:S01]  /*b5a0*/  FMUL.FTZ R164, R143, UR48 ;  /* 0x000000308fa47c20 */ /* 0x000fe20008410000 */
[C---:B------:R-:W-:Y:S01]  /*b5b0*/  FFMA.FTZ R145, R150.reuse, UR36, -R145 ;  /* 0x0000002496917c23 */ /* 0x040fe20008010891 */
[----:B------:R-:W-:Y:S01]  /*b5c0*/  FMUL.FTZ R149, R150, UR48 ;  /* 0x0000003096957c20 */ /* 0x000fe20008410000 */
[----:B------:R-:W-:Y:S01]  /*b5d0*/  FFMA.FTZ R166, R228, UR36, R135 ;  /* 0x00000024e4a67c23 */ /* 0x000fe20008010087 */
[C---:B------:R-:W-:Y:S01]  /*b5e0*/  FFMA.FTZ R148, R151.reuse, UR36, -R148 ;  /* 0x0000002497947c23 */ /* 0x040fe20008010894 */
[----:B------:R-:W-:Y:S01]  /*b5f0*/  FMUL.FTZ R62, R151, UR48 ;  /* 0x00000030973e7c20 */ /* 0x000fe20008410000 */
[----:B------:R-:W-:Y:S01]  /*b600*/  FMUL.FTZ R142, R113, UR48 ;  /* 0x00000030718e7c20 */ /* 0x000fe20008410000 */
[----:B------:R-:W-:Y:S01]  /*b610*/  FMUL.FTZ R134, R171, UR48 ;  /* 0x00000030ab867c20 */ /* 0x000fe20008410000 */
[----:B------:R-:W-:Y:S01]  /*b620*/  FMUL.FTZ R135, R218, UR48 ;  /* 0x00000030da877c20 */ /* 0x000fe20008410000 */
[----:B------:R-:W-:Y:S01]  /*b630*/  FMUL.FTZ R143, R212, UR48 ;  /* 0x00000030d48f7c20 */ /* 0x000fe20008410000 */
[----:B------:R-:W-:Y:S01]  /*b640*/  FMUL.FTZ R173, R152, UR48 ;  /* 0x0000003098ad7c20 */ /* 0x000fe20008410000 */
[C---:B------:R-:W-:Y:S01]  /*b650*/  FMUL.FTZ R150, R153.reuse, UR48 ;  /* 0x0000003099967c20 */ /* 0x040fe20008410000 */
[----:B------:R-:W-:Y:S01]  /*b660*/  FMUL.FTZ R151, R154, UR48 ;  /* 0x000000309a977c20 */ /* 0x000fe20008410000 */
[----:B------:R-:W-:Y:S01]  /*b670*/  FFMA.FTZ R183, -R4, R183, R161 ;  /* 0x000000b704b77223 */ /* 0x000fe200000101a1 */
[----:B------:R-:W-:Y:S01]  /*b680*/  FADD.FTZ R60, R60, R63 ;  /* 0x0000003f3c3c7221 */ /* 0x000fe20000010000 */
[----:B------:R-:W-:Y:S01]  /*b690*/  FFMA.FTZ R142, R153, UR36, -R142 ;  /* 0x00000024998e7c23 */ /* 0x000fe2000801088e */
[C---:B------:R-:W-:Y:S01]  /*b6a0*/  IADD3 R63, PT, PT, R190.reuse, 0x80, RZ ;  /* 0x00000080be3f7810 */ /* 0x040fe20007ffe0ff */
[----:B------:R-:W-:Y:S01]  /*b6b0*/  FFMA.FTZ R134, R157, UR36, -R134 ;  /* 0x000000249d867c23 */ /* 0x000fe20008010886 */
        /* <DEDUP_REMOVED lines=16> */
.L_x_7017:
[----:B------:R-:W-:Y:S05]  /*b7c0*/  BSYNC.RECONVERGENT B0 ;  /* 0x0000000000007941 */ /* 0x000fea0003800200 */
.L_x_7016:
[----:B------:R-:W-:Y:S04]  /*b7d0*/  BSSY.RECONVERGENT B0, `(.L_x_7018) ;  /* 0x0000003000007945 */ /* 0x000fe80003800200 */
[----:B------:R-:W-:Y:S05]  /*b7e0*/  @!P3 BRA `(.L_x_7019) ;  /* 0x000000000004b947 */ /* 0x000fea0003800000 */
[----:B------:R1:W-:Y:S02]  /*b7f0*/  REDG.E.ADD.F32.FTZ.RN.STRONG.GPU desc[UR32][R64.64+0x100], R163 ;  /* 0x000100a3400079a6 */ /* 0x0003e4000c12f320 */
.L_x_7019:
[----:B------:R-:W-:Y:S05]  /*b800*/  BSYNC.RECONVERGENT B0 ;  /* 0x0000000000007941 */ /* 0x000fea0003800200 */
.L_x_7018:
        /* <DEDUP_REMOVED lines=16> */
.L_x_7021:
[----:B------:R-:W-:Y:S05]  /*b910*/  BSYNC.RECONVERGENT B0 ;  /* 0x0000000000007941 */ /* 0x000fea0003800200 */
.L_x_7020:
[----:B01----:R0:W1:Y:S01]  /*b920*/  LDS R63, [R62+0x2400] ;  /* 0x002400003e3f7984 */ /* 0x0030620000000800 */
[----:B------:R-:W-:Y:S01]  /*b930*/  BSSY.RECONVERGENT B0, `(.L_x_7022) ;  /* 0x0000006000007945 */ /* 0x000fe20003800200 */
[----:B------:R-:W-:Y:S02]  /*b940*/  IADD3 R161, PT, PT, R190, 0x180, RZ ;  /* 0x00000180bea17810 */ /* 0x000fe40007ffe0ff */
[----:B------:R-:W-:Y:S02]  /*b950*/  LEA.HI R173, R173, R190, RZ, 0x1b ;  /* 0x000000beadad7211 */ /* 0x000fe400078fd8ff */
[----:B------:R-:W-:Y:S01]  /*b960*/  LEA R163, R163, UR30, 0x2 ;  /* 0x0000001ea3a37c11 */ /* 0x000fe2000f8e10ff */
[----:B------:R-:W-:Y:S06]  /*b970*/  @!P2 BRA `(.L_x_7023) ;  /* 0x000000000004a947 */ /* 0x000fec0003800000 */
[----:B-1----:R2:W-:Y:S02]  /*b980*/  REDG.E.ADD.F32.FTZ.RN.STRONG.GPU desc[UR32][R64.64+0x300], R63 ;  /* 0x0003003f400079a6 */ /* 0x0025e4000c12f320 */
.L_x_7023:
[----:B------:R-:W-:Y:S05]  /*b990*/  BSYNC.RECONVERGENT B0 ;  /* 0x0000000000007941 */ /* 0x000fea0003800200 */
.L_x_7022:
[----:B-12---:R1:W2:Y:S01]  /*b9a0*/  LDS R63, [R163+0x2500] ;  /* 0x00250000a33f7984 */ /* 0x0062a20000000800 */
[----:B------:R-:W-:Y:S01]  /*b9b0*/  BSSY.RECONVERGENT B0, `(.L_x_7024) ;  /* 0x0000005000007945 */ /* 0x000fe20003800200 */
[----:B------:R-:W-:Y:S02]  /*b9c0*/  LEA.HI R161, R161, R190, RZ, 0x1b ;  /* 0x000000bea1a17211 */ /* 0x000fe400078fd8ff */
[----:B------:R-:W-:Y:S01]  /*b9d0*/  LEA R173, R173, UR30, 0x2 ;  /* 0x0000001eadad7c11 */ /* 0x000fe2000f8e10ff */
[----:B------:R-:W-:Y:S06]  /*b9e0*/  @!P3 BRA `(.L_x_7025) ;  /* 0x000000000004b947 */ /* 0x000fec0003800000 */
[----:B--2---:R3:W-:Y:S02]  /*b9f0*/  REDG.E.ADD.F32.FTZ.RN.STRONG.GPU desc[UR32][R64.64+0x400], R63 ;  /* 0x0004003f400079a6 */ /* 0x0047e4000c12f320 */
.L_x_7025:
[----:B------:R-:W-:Y:S05]  /*ba00*/  BSYNC.RECONVERGENT B0 ;  /* 0x0000000000007941 */ /* 0x000fea0003800200 */
.L_x_7024:
[----:B--23--:R2:W3:Y:S01]  /*ba10*/  LDS R63, [R173+0x2600] ;  /* 0x00260000ad3f7984 */ /* 0x00c4e20000000800 */
[----:B------:R-:W-:Y:S01]  /*ba20*/  BSSY.RECONVERGENT B0, `(.L_x_7026) ;  /* 0x0000004000007945 */ /* 0x000fe20003800200 */
[----:B0-----:R-:W-:-:S03]  /*ba30*/  LEA R62, R161, UR30, 0x2 ;  /* 0x0000001ea13e7c11 */ /* 0x001fc6000f8e10ff */
[----:B------:R-:W-:Y:S05]  /*ba40*/  @!P4 BRA `(.L_x_7027) ;  /* 0x000000000004c947 */ /* 0x000fea0003800000 */
[----:B---3--:R0:W-:Y:S02]  /*ba50*/  REDG.E.ADD.F32.FTZ.RN.STRONG.GPU desc[UR32][R64.64+0x500], R63 ;  /* 0x0005003f400079a6 */ /* 0x0081e4000c12f320 */
.L_x_7027:
[----:B------:R-:W-:Y:S05]  /*ba60*/  BSYNC.RECONVERGENT B0 ;  /* 0x0000000000007941 */ /* 0x000fea0003800200 */
.L_x_7026:
[----:B0--3--:R0:W3:Y:S01]  /*ba70*/  LDS R63, [R62+0x2700] ;  /* 0x002700003e3f7984 */ /* 0x0090e20000000800 */
[----:B------:R-:W-:Y:S01]  /*ba80*/  BSSY.RECONVERGENT B0, `(.L_x_7028) ;  /* 0x0000004000007945 */ /* 0x000fe20003800200 */
[----:B------:R-:W-:-:S03]  /*ba90*/  IADD3 R161, PT, PT, R190, 0x1c0, RZ ;  /* 0x000001c0bea17810 */ /* 0x000fc60007ffe0ff */
[----:B------:R-:W-:Y:S05]  /*baa0*/  @!P5 BRA `(.L_x_7029) ;  /* 0x000000000004d947 */ /* 0x000fea0003800000 */
[----:B---3--:R3:W-:Y:S02]  /*bab0*/  REDG.E.ADD.F32.FTZ.RN.STRONG.GPU desc[UR32][R64.64+0x600], R63 ;  /* 0x0006003f400079a6 */ /* 0x0087e4000c12f320 */
.L_x_7029:
[----:B------:R-:W-:Y:S05]  /*bac0*/  BSYNC.RECONVERGENT B0 ;  /* 0x0000000000007941 */ /* 0x000fea0003800200 */
.L_x_7028:
        /* <DEDUP_REMOVED lines=8> */
[C---:B------:R-:W-:Y:S02]  /*bb50*/  ISETP.GE.AND P6, PT, R67.reuse, 0x1c1, PT ;  /* 0x000001c14300780c */ /* 0x040fe40003fc6270 */
        /* <DEDUP_REMOVED lines=8> */
.L_x_7031:
[----:B------:R-:W-:Y:S05]  /*bbe0*/  BSYNC.RECONVERGENT B0 ;  /* 0x0000000000007941 */ /* 0x000fea0003800200 */
.L_x_7030:
[----:B01----:R0:W1:Y:S01]  /*bbf0*/  LDS R63, [R152+0x2900] ;  /* 0x00290000983f7984 */ /* 0x0030620000000800 */
[----:B------:R-:W-:Y:S01]  /*bc00*/  BSSY.RECONVERGENT B0, `(.L_x_7032) ;  /* 0x0000006000007945 */ /* 0x000fe20003800200 */
[----:B------:R-:W-:Y:S02]  /*bc10*/  IADD3 R161, PT, PT, R190, 0x2c0, RZ ;  /* 0x000002c0bea17810 */ /* 0x000fe40007ffe0ff */
[----:B------:R-:W-:Y:S02]  /*bc20*/  LEA.HI R163, R163, R190, RZ, 0x1b ;  /* 0x000000bea3a37211 */ /* 0x000fe400078fd8ff */
[----:B------:R-:W-:Y:S01]  /*bc30*/  LEA R62, R62, UR30, 0x2 ;  /* 0x0000001e3e3e7c11 */ /* 0x000fe2000f8e10ff */
[----:B------:R-:W-:Y:S06]  /*bc40*/  @!P2 BRA `(.L_x_7033) ;  /* 0x000000000004a947 */ /* 0x000fec0003800000 */
[----:B-1----:R3:W-:Y:S02]  /*bc50*/  REDG.E.ADD.F32.FTZ.RN.STRONG.GPU desc[UR32][R64.64+0x800], R63 ;  /* 0x0008003f400079a6 */ /* 0x0027e4000c12f320 */
.L_x_7033:
[----:B------:R-:W-:Y:S05]  /*bc60*/  BSYNC.RECONVERGENT B0 ;  /* 0x0000000000007941 */ /* 0x000fea0003800200 */
.L_x_7032:
[----:B-1-3--:R1:W3:Y:S01]  /*bc70*/  LDS R63, [R62+0x2a00] ;  /* 0x002a00003e3f7984 */ /* 0x00a2e20000000800 */
[----:B------:R-:W-:Y:S01]  /*bc80*/  BSSY.RECONVERGENT B0, `(.L_x_7034) ;  /* 0x0000005000007945 */ /* 0x000fe20003800200 */
[----:B------:R-:W-:Y:S02]  /*bc90*/  LEA.HI R161, R161, R190, RZ, 0x1b ;  /* 0x000000bea1a17211 */ /* 0x000fe400078fd8ff */
[----:B------:R-:W-:Y:S01]  /*bca0*/  LEA R163, R163, UR30, 0x2 ;  /* 0x0000001ea3a37c11 */ /* 0x000fe2000f8e10ff */
[----:B------:R-:W-:Y:S06]  /*bcb0*/  @!P3 BRA `(.L_x_7035) ;  /* 0x000000000004b947 */ /* 0x000fec0003800000 */
[----:B---3--:R3:W-:Y:S02]  /*bcc0*/  REDG.E.ADD.F32.FTZ.RN.STRONG.GPU desc[UR32][R64.64+0x900], R63 ;  /* 0x0009003f400079a6 */ /* 0x0087e4000c12f320 */
.L_x_7035:
[----:B------:R-:W-:Y:S05]  /*bcd0*/  BSYNC.RECONVERGENT B0 ;  /* 0x0000000000007941 */ /* 0x000fea0003800200 */
.L_x_7034:
[----:B---3--:R3:W0:Y:S01]  /*bce0*/  LDS R63, [R163+0x2b00] ;  /* 0x002b0000a33f7984 */ /* 0x0086220000000800 */
[----:B------:R-:W-:Y:S01]  /*bcf0*/  BSSY.RECONVERGENT B0, `(.L_x_7036) ;  /* 0x0000004000007945 */ /* 0x000fe20003800200 */
[----:B-1----:R-:W-:-:S03]  /*bd00*/  LEA R62, R161, UR30, 0x2 ;  /* 0x0000001ea13e7c11 */ /* 0x002fc6000f8e10ff */
[----:B------:R-:W-:Y:S05]  /*bd10*/  @!P4 BRA `(.L_x_7037) ;  /* 0x000000000004c947 */ /* 0x000fea0003800000 */
[----:B0-----:R1:W-:Y:S02]  /*bd20*/  REDG.E.ADD.F32.FTZ.RN.STRONG.GPU desc[UR32][R64.64+0xa00], R63 ;  /* 0x000a003f400079a6 */ /* 0x0013e4000c12f320 */
.L_x_7037:
[----:B------:R-:W-:Y:S05]  /*bd30*/  BSYNC.RECONVERGENT B0 ;  /* 0x0000000000007941 */ /* 0x000fea0003800200 */
.L_x_7036:
[----:B01----:R0:W1:Y:S01]  /*bd40*/  LDS R63, [R62+0x2c00] ;  /* 0x002c00003e3f7984 */ /* 0x0030620000000800 */
[----:B------:R-:W-:Y:S01]  /*bd50*/  BSSY.RECONVERGENT B0, `(.L_x_7038) ;  /* 0x0000005000007945 */ /* 0x000fe20003800200 */
[C---:B------:R-:W-:Y:S02]  /*bd60*/  IADD3 R161, PT, PT, R190.reuse, 0x300, RZ ;  /* 0x00000300bea17810 */ /* 0x040fe40007ffe0ff */
[----:B---3--:R-:W-:Y:S01]  /*bd70*/  IADD3 R163, PT, PT, R190, 0x340, RZ ;  /* 0x00000340bea37810 */ /* 0x008fe20007ffe0ff */
[----:B------:R-:W-:Y:S06]  /*bd80*/  @!P5 BRA `(.L_x_7039) ;  /* 0x000000000004d947 */ /* 0x000fec0003800000 */
[----:B-1----:R3:W-:Y:S02]  /*bd90*/  REDG.E.ADD.F32.FTZ.RN.STRONG.GPU desc[UR32][R64.64+0xb00], R63 ;  /* 0x000b003f400079a6 */ /* 0x0027e4000c12f320 */
.L_x_7039:
[----:B------:R-:W-:Y:S05]  /*bda0*/  BSYNC.RECONVERGENT B0 ;  /* 0x0000000000007941 */ /* 0x000fea0003800200 */
.L_x_7038:
        /* <DEDUP_REMOVED lines=16> */
.L_x_7041:
[----:B------:R-:W-:Y:S05]  /*beb0*/  BSYNC.RECONVERGENT B0 ;  /* 0x0000000000007941 */ /* 0x000fea0003800200 */
.L_x_7040:
[----:B01----:R0:W1:Y:S01]  /*bec0*/  LDS R63, [R163+0x2e00] ;  /* 0x002e0000a33f7984 */ /* 0x0030620000000800 */
[----:B------:R-:W-:Y:S01]  /*bed0*/  BSSY.RECONVERGENT B0, `(.L_x_7042) ;  /* 0x0000006000007945 */ /* 0x000fe20003800200 */
[----:B------:R-:W-:Y:S02]  /*bee0*/  LOP3.LUT R161, R190, 0x400, RZ, 0xfc, !PT ;  /* 0x00000400bea17812 */ /* 0x000fe400078efcff */
[----:B------:R-:W-:Y:S02]  /*bef0*/  LEA.HI R173, R173, R190, RZ, 0x1b ;  /* 0x000000beadad7211 */ /* 0x000fe400078fd8ff */
[----:B------:R-:W-:Y:S01]  /*bf00*/  LEA R62, R62, UR30, 0x2 ;  /* 0x0000001e3e3e7c11 */ /* 0x000fe2000f8e10ff */
[----:B------:R-:W-:Y:S06]  /*bf10*/  @!P2 BRA `(.L_x_7043) ;  /* 0x000000000004a947 */ /* 0x000fec0003800000 */
[----:B-1----:R2:W-:Y:S02]  /*bf20*/  REDG.E.ADD.F32.FTZ.RN.STRONG.GPU desc[UR32][R64.64+0xd00], R63 ;  /* 0x000d003f400079a6 */ /* 0x0025e4000c12f320 */
.L_x_7043:
[----:B------:R-:W-:Y:S05]  /*bf30*/  BSYNC.RECONVERGENT B0 ;  /* 0x0000000000007941 */ /* 0x000fea0003800200 */
.L_x_7042:
[----:B-12---:R1:W2:Y:S01]  /*bf40*/  LDS R63, [R62+0x2f00] ;  /* 0x002f00003e3f7984 */ /* 0x0062a20000000800 */
[----:B------:R-:W-:Y:S01]  /*bf50*/  BSSY.RECONVERGENT B0, `(.L_x_7044) ;  /* 0x0000005000007945 */ /* 0x000fe20003800200 */
[----:B------:R-:W-:Y:S02]  /*bf60*/  LEA.HI R161, R161, R190, RZ, 0x1b ;  /* 0x000000bea1a17211 */ /* 0x000fe400078fd8ff */
[----:B------:R-:W-:Y:S01]  /*bf70*/  LEA R173, R173, UR30, 0x2 ;  /* 0x0000001eadad7c11 */ /* 0x000fe2000f8e10ff */
[----:B------:R-:W-:Y:S06]  /*bf80*/  @!P3 BRA `(.L_x_7045) ;  /* 0x000000000004b947 */ /* 0x000fec0003800000 */
[----:B--2---:R3:W-:Y:S02]  /*bf90*/  REDG.E.ADD.F32.FTZ.RN.STRONG.GPU desc[UR32][R64.64+0xe00], R63 ;  /* 0x000e003f400079a6 */ /* 0x0047e4000c12f320 */
.L_x_7045:
[----:B------:R-:W-:Y:S05]  /*bfa0*/  BSYNC.RECONVERGENT B0 ;  /* 0x0000000000007941 */ /* 0x000fea0003800200 */
.L_x_7044:
[----:B--23--:R2:W3:Y:S01]  /*bfb0*/  LDS R63, [R173+0x3000] ;  /* 0x00300000ad3f7984 */ /* 0x00c4e20000000800 */
[----:B------:R-:W-:Y:S01]  /*bfc0*/  BSSY.RECONVERGENT B0, `(.L_x_7046) ;  /* 0x0000004000007945 */ /* 0x000fe20003800200 */
[----:B-1----:R-:W-:-:S03]  /*bfd0*/  LEA R62, R161, UR30, 0x2 ;  /* 0x0000001ea13e7c11 */ /* 0x002fc6000f8e10ff */
[----:B------:R-:W-:Y:S05]  /*bfe0*/  @!P4 BRA `(.L_x_7047) ;  /* 0x000000000004c947 */ /* 0x000fea0003800000 */
[----:B---3--:R1:W-:Y:S02]  /*bff0*/  REDG.E.ADD.F32.FTZ.RN.STRONG.GPU desc[UR32][R64.64+0xf00], R63 ;  /* 0x000f003f400079a6 */ /* 0x0083e4000c12f320 */
.L_x_7047:
[----:B------:R-:W-:Y:S05]  /*c000*/  BSYNC.RECONVERGENT B0 ;  /* 0x0000000000007941 */ /* 0x000fea0003800200 */
.L_x_7046:
[----:B-1-3--:R1:W3:Y:S01]  /*c010*/  LDS R63, [R62+0x3100] ;  /* 0x003100003e3f7984 */ /* 0x00a2e20000000800 */
[----:B------:R-:W-:Y:S01]  /*c020*/  BSSY.RECONVERGENT B0, `(.L_x_7048) ;  /* 0x0000005000007945 */ /* 0x000fe20003800200 */
[C---:B------:R-:W-:Y:S02]  /*c030*/  IADD3 R161, PT, PT, R190.reuse, 0x440, RZ ;  /* 0x00000440bea17810 */ /* 0x040fe40007ffe0ff */
[----:B0-----:R-:W-:Y:S01]  /*c040*/  IADD3 R163, PT, PT, R190, 0x480, RZ ;  /* 0x00000480bea37810 */ /* 0x001fe20007ffe0ff */
[----:B------:R-:W-:Y:S06]  /*c050*/  @!P5 BRA `(.L_x_7049) ;  /* 0x000000000004d947 */ /* 0x000fec0003800000 */
[----:B---3--:R0:W-:Y:S02]  /*c060*/  REDG.E.ADD.F32.FTZ.RN.STRONG.GPU desc[UR32][R64.64+0x1000], R63 ;  /* 0x0010003f400079a6 */ /* 0x0081e4000c12f320 */
.L_x_7049:
[----:B------:R-:W-:Y:S05]  /*c070*/  BSYNC.RECONVERGENT B0 ;  /* 0x0000000000007941 */ /* 0x000fea0003800200 */
.L_x_7048:
        /* <DEDUP_REMOVED lines=16> */
.L_x_7051:
[----:B------:R-:W-:Y:S05]  /*c180*/  BSYNC.RECONVERGENT B0 ;  /* 0x0000000000007941 */ /* 0x000fea0003800200 */
.L_x_7050:
[----:B01----:R0:W1:Y:S01]  /*c190*/  LDS R63, [R163+0x3300] ;  /* 0x00330000a33f7984 */ /* 0x0030620000000800 */
[----:B------:R-:W-:Y:S01]  /*c1a0*/  BSSY.RECONVERGENT B0, `(.L_x_7052) ;  /* 0x0000006000007945 */ /* 0x000fe20003800200 */
[----:B------:R-:W-:Y:S02]  /*c1b0*/  IADD3 R161, PT, PT, R190, 0x540, RZ ;  /* 0x00000540bea17810 */ /* 0x000fe40007ffe0ff */
[----:B------:R-:W-:Y:S02]  /*c1c0*/  LEA.HI R173, R173, R190, RZ, 0x1b ;  /* 0x000000beadad7211 */ /* 0x000fe400078fd8ff */
[----:B------:R-:W-:Y:S01]  /*c1d0*/  LEA R62, R62, UR30, 0x2 ;  /* 0x0000001e3e3e7c11 */ /* 0x000fe2000f8e10ff */
[----:B------:R-:W-:Y:S06]  /*c1e0*/  @!P2 BRA `(.L_x_7053) ;  /* 0x000000000004a947 */ /* 0x000fec0003800000 */
[----:B-1----:R2:W-:Y:S02]  /*c1f0*/  REDG.E.ADD.F32.FTZ.RN.STRONG.GPU desc[UR32][R64.64+0x1200], R63 ;  /* 0x0012003f400079a6 */ /* 0x0025e4000c12f320 */
.L_x_7053:
[----:B------:R-:W-:Y:S05]  /*c200*/  BSYNC.RECONVERGENT B0 ;  /* 0x0000000000007941 */ /* 0x000fea0003800200 */
.L_x_7052:
[----:B-12---:R1:W2:Y:S01]  /*c210*/  LDS R63, [R62+0x3400] ;  /* 0x003400003e3f7984 */ /* 0x0062a20000000800 */
[----:B------:R-:W-:Y:S01]  /*c220*/  BSSY.RECONVERGENT B0, `(.L_x_7054) ;  /* 0x0000005000007945 */ /* 0x000fe20003800200 */
[----:B------:R-:W-:Y:S02]  /*c230*/  LEA.HI R161, R161, R190, RZ, 0x1b ;  /* 0x000000bea1a17211 */ /* 0x000fe400078fd8ff */
[----:B------:R-:W-:Y:S01]  /*c240*/  LEA R173, R173, UR30, 0x2 ;  /* 0x0000001eadad7c11 */ /* 0x000fe2000f8e10ff */
[----:B------:R-:W-:Y:S06]  /*c250*/  @!P3 BRA `(.L_x_7055) ;  /* 0x000000000004b947 */ /* 0x000fec0003800000 */
[----:B--2---:R3:W-:Y:S02]  /*c260*/  REDG.E.ADD.F32.FTZ.RN.STRONG.GPU desc[UR32][R64.64+0x1300], R63 ;  /* 0x0013003f400079a6 */ /* 0x0047e4000c12f320 */
.L_x_7055:
[----:B------:R-:W-:Y:S05]  /*c270*/  BSYNC.RECONVERGENT B0 ;  /* 0x0000000000007941 */ /* 0x000fea0003800200 */
.L_x_7054:
[----:B--23--:R2:W3:Y:S01]  /*c280*/  LDS R63, [R173+0x3500] ;  /* 0x00350000ad3f7984 */ /* 0x00c4e20000000800 */
[----:B------:R-:W-:Y:S01]  /*c290*/  BSSY.RECONVERGENT B0, `(.L_x_7056) ;  /* 0x0000004000007945 */ /* 0x000fe20003800200 */
[----:B-1----:R-:W-:-:S03]  /*c2a0*/  LEA R62, R161, UR30, 0x2 ;  /* 0x0000001ea13e7c11 */ /* 0x002fc6000f8e10ff */
[----:B------:R-:W-:Y:S05]  /*c2b0*/  @!P4 BRA `(.L_x_7057) ;  /* 0x000000000004c947 */ /* 0x000fea0003800000 */
[----:B---3--:R1:W-:Y:S02]  /*c2c0*/  REDG.E.ADD.F32.FTZ.RN.STRONG.GPU desc[UR32][R64.64+0x1400], R63 ;  /* 0x0014003f400079a6 */ /* 0x0083e4000c12f320 */
.L_x_7057:
[----:B------:R-:W-:Y:S05]  /*c2d0*/  BSYNC.RECONVERGENT B0 ;  /* 0x0000000000007941 */ /* 0x000fea0003800200 */
.L_x_7056:
[----:B-1-3--:R1:W3:Y:S01]  /*c2e0*/  LDS R63, [R62+0x3600] ;  /* 0x003600003e3f7984 */ /* 0x00a2e20000000800 */
[----:B------:R-:W-:Y:S01]  /*c2f0*/  BSSY.RECONVERGENT B0, `(.L_x_7058) ;  /* 0x0000005000007945 */ /* 0x000fe20003800200 */
[C---:B------:R-:W-:Y:S02]  /*c300*/  IADD3 R161, PT, PT, R190.reuse, 0x580, RZ ;  /* 0x00000580bea17810 */ /* 0x040fe40007ffe0ff */
[----:B0-----:R-:W-:Y:S01]  /*c310*/  IADD3 R163, PT, PT, R190, 0x5c0, RZ ;  /* 0x000005c0bea37810 */ /* 0x001fe20007ffe0ff */
[----:B------:R-:W-:Y:S06]  /*c320*/  @!P5 BRA `(.L_x_7059) ;  /* 0x000000000004d947 */ /* 0x000fec0003800000 */
[----:B---3--:R0:W-:Y:S02]  /*c330*/  REDG.E.ADD.F32.FTZ.RN.STRONG.GPU desc[UR32][R64.64+0x1500], R63 ;  /* 0x0015003f400079a6 */ /* 0x0081e4000c12f320 */
.L_x_7059:
[----:B------:R-:W-:Y:S05]  /*c340*/  BSYNC.RECONVERGENT B0 ;  /* 0x0000000000007941 */ /* 0x000fea0003800200 */
.L_x_7058:
        /* <DEDUP_REMOVED lines=16> */
.L_x_7061:
[----:B------:R-:W-:Y:S05]  /*c450*/  BSYNC.RECONVERGENT B0 ;  /* 0x0000000000007941 */ /* 0x000fea0003800200 */
.L_x_7060:
[----:B01----:R0:W1:Y:S01]  /*c460*/  LDS R63, [R163+0x3800] ;  /* 0x00380000a33f7984 */ /* 0x0030620000000800 */
[----:B------:R-:W-:Y:S01]  /*c470*/  BSSY.RECONVERGENT B0, `(.L_x_7062) ;  /* 0x0000006000007945 */ /* 0x000fe20003800200 */
[----:B------:R-:W-:Y:S02]  /*c480*/  IADD3 R161, PT, PT, R190, 0x680, RZ ;  /* 0x00000680bea17810 */ /* 0x000fe40007ffe0ff */
[----:B------:R-:W-:Y:S02]  /*c490*/  LEA.HI R173, R173, R190, RZ, 0x1b ;  /* 0x000000beadad7211 */ /* 0x000fe400078fd8ff */
[----:B------:R-:W-:Y:S01]  /*c4a0*/  LEA R62, R62, UR30, 0x2 ;  /* 0x0000001e3e3e7c11 */ /* 0x000fe2000f8e10ff */
[----:B------:R-:W-:Y:S06]  /*c4b0*/  @!P2 BRA `(.L_x_7063) ;  /* 0x000000000004a947 */ /* 0x000fec0003800000 */
[----:B-1----:R2:W-:Y:S02]  /*c4c0*/  REDG.E.ADD.F32.FTZ.RN.STRONG.GPU desc[UR32][R64.64+0x1700], R63 ;  /* 0x0017003f400079a6 */ /* 0x0025e4000c12f320 */
.L_x_7063:
[----:B------:R-:W-:Y:S05]  /*c4d0*/  BSYNC.RECONVERGENT B0 ;  /* 0x0000000000007941 */ /* 0x000fea0003800200 */
.L_x_7062:
[----:B-12---:R1:W2:Y:S01]  /*c4e0*/  LDS R63, [R62+0x3900] ;  /* 0x003900003e3f7984 */ /* 0x0062a20000000800 */
[----:B------:R-:W-:Y:S01]  /*c4f0*/  BSSY.RECONVERGENT B0, `(.L_x_7064) ;  /* 0x0000005000007945 */ /* 0x000fe20003800200 */
[----:B------:R-:W-:Y:S02]  /*c500*/  LEA.HI R161, R161, R190, RZ, 0x1b ;  /* 0x000000bea1a17211 */ /* 0x000fe400078fd8ff */
[----:B------:R-:W-:Y:S01]  /*c510*/  LEA R152, R173, UR30, 0x2 ;  /* 0x0000001ead987c11 */ /* 0x000fe2000f8e10ff */
[----:B------:R-:W-:Y:S06]  /*c520*/  @!P3 BRA `(.L_x_7065) ;  /* 0x000000000004b947 */ /* 0x000fec0003800000 */
[----:B--2---:R3:W-:Y:S02]  /*c530*/  REDG.E.ADD.F32.FTZ.RN.STRONG.GPU desc[UR32][R64.64+0x1800], R63 ;  /* 0x0018003f400079a6 */ /* 0x0047e4000c12f320 */
.L_x_7065:
[----:B------:R-:W-:Y:S05]  /*c540*/  BSYNC.RECONVERGENT B0 ;  /* 0x0000000000007941 */ /* 0x000fea0003800200 */
.L_x_7064:
[----:B--23--:R2:W3:Y:S01]  /*c550*/  LDS R63, [R152+0x3a00] ;  /* 0x003a0000983f7984 */ /* 0x00c4e20000000800 */
[----:B------:R-:W-:Y:S01]  /*c560*/  BSSY.RECONVERGENT B0, `(.L_x_7066) ;  /* 0x0000006000007945 */ /* 0x000fe20003800200 */
[C---:B0-----:R-:W-:Y:S02]  /*c570*/  IADD3 R163, PT, PT, R190.reuse, 0x6c0, RZ ;  /* 0x000006c0bea37810 */ /* 0x041fe40007ffe0ff */
[----:B------:R-:W-:Y:S02]  /*c580*/  IADD3 R173, PT, PT, R190, 0x700, RZ ;  /* 0x00000700bead7810 */ /* 0x000fe40007ffe0ff */
[----:B------:R-:W-:Y:S01]  /*c590*/  LEA R161, R161, UR30, 0x2 ;  /* 0x0000001ea1a17c11 */ /* 0x000fe2000f8e10ff */
[----:B------:R-:W-:Y:S06]  /*c5a0*/  @!P4 BRA `(.L_x_7067) ;  /* 0x000000000004c947 */ /* 0x000fec0003800000 */
[----:B---3--:R0:W-:Y:S02]  /*c5b0*/  REDG.E.ADD.F32.FTZ.RN.STRONG.GPU desc[UR32][R64.64+0x1900], R63 ;  /* 0x0019003f400079a6 */ /* 0x0081e4000c12f320 */
.L_x_7067:
[----:B------:R-:W-:Y:S05]  /*c5c0*/  BSYNC.RECONVERGENT B0 ;  /* 0x0000000000007941 */ /* 0x000fea0003800200 */
.L_x_7066:
[----:B0--3--:R0:W3:Y:S01]  /*c5d0*/  LDS R63, [R161+0x3b00] ;  /* 0x003b0000a13f7984 */ /* 0x0090e20000000800 */
[----:B------:R-:W-:Y:S01]  /*c5e0*/  BSSY.RECONVERGENT B0, `(.L_x_7068) ;  /* 0x0000005000007945 */ /* 0x000fe20003800200 */
[-C--:B------:R-:W-:Y:S02]  /*c5f0*/  LEA.HI R163, R163, R190.reuse, RZ, 0x1b ;  /* 0x000000bea3a37211 */ /* 0x080fe400078fd8ff */
[----:B------:R-:W-:Y:S01]  /*c600*/  LEA.HI R173, R173, R190, RZ, 0x1b ;  /* 0x000000beadad7211 */ /* 0x000fe200078fd8ff */
[----:B------:R-:W-:Y:S06]  /*c610*/  @!P5 BRA `(.L_x_7069) ;  /* 0x000000000004d947 */ /* 0x000fec0003800000 */
[----:B---3--:R3:W-:Y:S02]  /*c620*/  REDG.E.ADD.F32.FTZ.RN.STRONG.GPU desc[UR32][R64.64+0x1a00], R63 ;  /* 0x001a003f400079a6 */ /* 0x0087e4000c12f320 */
.L_x_7069:
[----:B------:R-:W-:Y:S05]  /*c630*/  BSYNC.RECONVERGENT B0 ;  /* 0x0000000000007941 */ /* 0x000fea0003800200 */
.L_x_7068:
[----:B---3--:R-:W-:Y:S01]  /*c640*/  LEA R63, R163, UR30, 0x2 ;  /* 0x0000001ea33f7c11 */ /* 0x008fe2000f8e10ff */
[----:B------:R-:W-:Y:S01]  /*c650*/  BSSY.RECONVERGENT B0, `(.L_x_7070) ;  /* 0x000000a000007945 */ /* 0x000fe20003800200 */
[----:B------:R-:W-:Y:S02]  /*c660*/  ISETP.GE.AND P6, PT, R67, 0x6c1, PT ;  /* 0x000006c14300780c */ /* 0x000fe40003fc6270 */
        /* <DEDUP_REMOVED lines=8> */
.L_x_7071:
[----:B------:R-:W-:Y:S05]  /*c6f0*/  BSYNC.RECONVERGENT B0 ;  /* 0x0000000000007941 */ /* 0x000fea0003800200 */
.L_x_7070:
[----:B---3--:R3:W0:Y:S01]  /*c700*/  LDS R63, [R173+0x3d00] ;  /* 0x003d0000ad3f7984 */ /* 0x0086220000000800 */
[----:B------:R-:W-:Y:S04]  /*c710*/  BSSY.RECONVERGENT B0, `(.L_x_7072) ;  /* 0x0000003000007945 */ /* 0x000fe80003800200 */
[----:B------:R-:W-:Y:S05]  /*c720*/  @!P2 BRA `(.L_x_7073) ;  /* 0x000000000004a947 */ /* 0x000fea0003800000 */
[----:B0-----:R0:W-:Y:S02]  /*c730*/  REDG.E.ADD.F32.FTZ.RN.STRONG.GPU desc[UR32][R64.64+0x1c00], R63 ;  /* 0x001c003f400079a6 */ /* 0x0011e4000c12f320 */
.L_x_7073:
[----:B------:R-:W-:Y:S05]  /*c740*/  BSYNC.RECONVERGENT B0 ;  /* 0x0000000000007941 */ /* 0x000fea0003800200 */
.L_x_7072:
[----:B0-----:R-:W-:Y:S01]  /*c750*/  IADD3 R63, PT, PT, R190, 0x740, RZ ;  /* 0x00000740be3f7810 */ /* 0x001fe20007ffe0ff */
[----:B--2---:R-:W-:Y:S01]  /*c760*/  FMUL.FTZ R152, R34, R171 ;  /* 0x000000ab22987220 */ /* 0x004fe20000410000 */
[----:B------:R-:W-:Y:S01]  /*c770*/  IADD3 R161, PT, PT, R190, 0x780, RZ ;  /* 0x00000780bea17810 */ /* 0x000fe20007ffe0ff */
[----:B------:R-:W-:Y:S01]  /*c780*/  FFMA.FTZ R67, R78, -R34, R236 ;  /* 0x800000224e437223 */ /* 0x000fe200000100ec */
[----:B------:R-:W-:Y:S01]  /*c790*/  LEA.HI R63, R63, R190, RZ, 0x1b ;  /* 0x000000be3f3f7211 */ /* 0x000fe200078fd8ff */
[----:B-1----:R-:W-:Y:S01]  /*c7a0*/  FMUL.FTZ R62, R34, R157 ;  /* 0x0000009d223e7220 */ /* 0x002fe20000410000 */
[----:B------:R-:W-:Y:S01]  /*c7b0*/  FMUL.FTZ R154, R159, R152 ;  /* 0x000000989f9a7220 */ /* 0x000fe20000410000 */
        /* <DEDUP_REMOVED lines=11> */
.L_x_7075:
[----:B------:R-:W-:Y:S05]  /*c870*/  BSYNC.RECONVERGENT B0 ;  /* 0x0000000000007941 */ /* 0x000fea0003800200 */
.L_x_7074:
[----:B------:R-:W2:Y:S01]  /*c880*/  LDS R157, [R157+0x3f00] ;  /* 0x003f00009d9d7984 */ /* 0x000ea20000000800 */
[----:B------:R-:W-:Y:S01]  /*c890*/  BSSY.RECONVERGENT B0, `(.L_x_7076) ;  /* 0x0000005000007945 */ /* 0x000fe20003800200 */
[----:B------:R-:W-:Y:S01]  /*c8a0*/  LEA R163, R163, UR30, 0x2 ;  /* 0x0000001ea3a37c11 */ /* 0x000fe2000f8e10ff */
[----:B01----:R-:W-:Y:S02]  /*c8b0*/  FFMA.FTZ R63, R67, R152, R62 ;  /* 0x00000098433f7223 */ /* 0x003fe4000001003e */
[----:B------:R-:W-:Y:S05]  /*c8c0*/  @!P4 BRA `(.L_x_7077) ;  /* 0x000000000004c947 */ /* 0x000fea0003800000 */
[----:B--2---:R0:W-:Y:S02]  /*c8d0*/  REDG.E.ADD.F32.FTZ.RN.STRONG.GPU desc[UR32][R64.64+0x1e00], R157 ;  /* 0x001e009d400079a6 */ /* 0x0041e4000c12f320 */
.L_x_7077:
[----:B------:R-:W-:Y:S05]  /*c8e0*/  BSYNC.RECONVERGENT B0 ;  /* 0x0000000000007941 */ /* 0x000fea0003800200 */
.L_x_7076:
[----:B------:R-:W-:Y:S01]  /*c8f0*/  FADD.FTZ R60, R60, R63 ;  /* 0x0000003f3c3c7221 */ /* 0x000fe20000010000 */
[----:B------:R-:W-:Y:S01]  /*c900*/  BSSY.RECONVERGENT B0, `(.L_x_7078) ;  /* 0x0000004000007945 */ /* 0x000fe20003800200 */
[----:B------:R1:W0:Y:S03]  /*c910*/  LDS R63, [R163+0x4000] ;  /* 0x00400000a33f7984 */ /* 0x0002260000000800 */
[----:B------:R-:W-:Y:S05]  /*c920*/  @!P5 BRA `(.L_x_7079) ;  /* 0x000000000004d947 */ /* 0x000fea0003800000 */
[----:B0-----:R0:W-:Y:S02]  /*c930*/  REDG.E.ADD.F32.FTZ.RN.STRONG.GPU desc[UR32][R64.64+0x1f00], R63 ;  /* 0x001f003f400079a6 */ /* 0x0011e4000c12f320 */
.L_x_7079:
[----:B------:R-:W-:Y:S05]  /*c940*/  BSYNC.RECONVERGENT B0 ;  /* 0x0000000000007941 */ /* 0x000fea0003800200 */
.L_x_7078:
[----:B------:R-:W-:Y:S01]  /*c950*/  FADD.FTZ R61, R61, R154 ;  /* 0x0000009a3d3d7221 */ /* 0x000fe20000010000 */
[C---:B------:R-:W-:Y:S01]  /*c960*/  FFMA.FTZ R62, R3.reuse, R158, R108 ;  /* 0x0000009e033e7223 */ /* 0x040fe2000001006c */
[----:B0-----:R-:W-:Y:S01]  /*c970*/  FFMA.FTZ R63, -R3, R174, R183 ;  /* 0x000000ae033f7223 */ /* 0x001fe200000101b7 */
[----:B------:R-:W0:Y:S01]  /*c980*/  SHFL.DOWN PT, R65, R60, 0x1, 0x1f ;  /* 0x08201f003c417f89 */ /* 0x000e2200000e0000 */
[----:B------:R-:W-:Y:S01]  /*c990*/  ISETP.GT.AND P2, PT, R107, 0x1e, PT ;  /* 0x0000001e6b00780c */ /* 0x000fe20003f44270 */
[----:B------:R-:W-:Y:S01]  /*c9a0*/  FMUL.FTZ R114, R67, R114 ;  /* 0x0000007243727220 */ /* 0x000fe20000410000 */
[----:B------:R-:W-:Y:S01]  /*c9b0*/  FMUL.FTZ R138, R235, R138 ;  /* 0x0000008aeb8a7220 */ /* 0x000fe20000410000 */
[----:B------:R-:W5:Y:S01]  /*c9c0*/  SHFL.DOWN PT, R64, R61, 0x1, 0x1f ;  /* 0x08201f003d407f89 */ /* 0x000f6200000e0000 */
[----:B------:R-:W-:Y:S01]  /*c9d0*/  FMUL.FTZ R137, R234, R137 ;  /* 0x00000089ea897220 */ /* 0x000fe20000410000 */
[----:B------:R-:W-:Y:S01]  /*c9e0*/  FFMA.FTZ R159, R159, R134, R114 ;  /* 0x000000869f9f7223 */ /* 0x000fe20000010072 */
[----:B------:R-:W-:Y:S01]  /*c9f0*/  FFMA.FTZ R136, R231, R136, R138 ;  /* 0x00000088e7887223 */ /* 0x000fe2000001008a */
[----:B--2---:R-:W2:Y:S01]  /*ca00*/  SHFL.DOWN PT, R157, R62, 0x1, 0x1f ;  /* 0x08201f003e9d7f89 */ /* 0x004ea200000e0000 */
[----:B------:R-:W-:Y:S01]  /*ca10*/  FMUL.FTZ R170, R233, R170 ;  /* 0x000000aae9aa7220 */ /* 0x000fe20000410000 */
[----:B------:R-:W-:Y:S01]  /*ca20*/  FFMA.FTZ R133, R230, R133, R137 ;  /* 0x00000085e6857223 */ /* 0x000fe20000010089 */
[----:B------:R-:W-:Y:S01]  /*ca30*/  FMUL.FTZ R213, R213, R162 ;  /* 0x000000a2d5d57220 */ /* 0x000fe20000410000 */
[----:B------:R-:W1:Y:S01]  /*ca40*/  SHFL.DOWN PT, R108, R63, 0x1, 0x1f ;  /* 0x08201f003f6c7f89 */ /* 0x000e6200000e0000 */
        /* <DEDUP_REMOVED lines=9> */
[----:B------:R-:W-:Y:S01]  /*cae0*/  FMUL.FTZ R160, R217, R160 ;  /* 0x000000a0d9a07220 */ /* 0x000fe20000410000 */
[----:B------:R-:W-:Y:S01]  /*caf0*/  FFMA.FTZ R204, R204, R147, R219 ;  /* 0x00000093cccc7223 */ /* 0x000fe200000100db */
[----:B0-----:R-:W-:Y:S01]  /*cb00*/  @!P2 FADD.FTZ R60, R60, R65 ;  /* 0x000000413c3ca221 */ /* 0x001fe20000010000 */
[----:B------:R-:W-:Y:S01]  /*cb10*/  FFMA.FTZ R65, R79, R66, R136 ;  /* 0x000000424f417223 */ /* 0x000fe20000010088 */
[----:B------:R-:W-:Y:S01]  /*cb20*/  FMUL.FTZ R149, R222, R149 ;  /* 0x00000095de957220 */ /* 0x000fe20000410000 */
[----:B------:R-:W-:Y:S01]  /*cb30*/  ISETP.GT.AND P3, PT, R107, 0xf, PT ;  /* 0x0000000f6b00780c */ /* 0x000fe20003f64270 */
[----:B-----5:R-:W-:Y:S01]  /*cb40*/  @!P2 FADD.FTZ R61, R61, R64 ;  /* 0x000000403d3da221 */ /* 0x020fe20000010000 */
[----:B------:R-:W0:Y:S01]  /*cb50*/  SHFL.DOWN PT, R67, R60, 0x2, 0x1f ;  /* 0x08401f003c437f89 */ /* 0x000e2200000e0000 */
[----:B------:R-:W-:Y:S01]  /*cb60*/  FFMA.FTZ R64, R78, R171, R159 ;  /* 0x000000ab4e407223 */ /* 0x000fe2000001009f */
[----:B------:R-:W-:Y:S01]  /*cb70*/  FADD.FTZ R76, R65, R76 ;  /* 0x0000004c414c7221 */ /* 0x000fe20000010000 */
[----:B--2---:R-:W-:Y:S01]  /*cb80*/  @!P2 FADD.FTZ R62, R62, R157 ;  /* 0x0000009d3e3ea221 */ /* 0x004fe20000010000 */
[----:B------:R-:W-:Y:S01]  /*cb90*/  FFMA.FTZ R65, R81, R68, R140 ;  /* 0x0000004451417223 */ /* 0x000fe2000001008c */
[----:B------:R-:W-:Y:S01]  /*cba0*/  FADD.FTZ R77, R64, R77 ;  /* 0x0000004d404d7221 */ /* 0x000fe20000010000 */
[----:B------:R-:W-:Y:S01]  /*cbb0*/  FFMA.FTZ R64, R80, R69, R133 ;  /* 0x0000004550407223 */ /* 0x000fe20000010085 */
[----:B-1----:R-:W-:Y:S01]  /*cbc0*/  @!P2 FADD.FTZ R63, R63, R108 ;  /* 0x0000006c3f3fa221 */ /* 0x002fe20000010000 */
[----:B------:R-:W1:Y:S01]  /*cbd0*/  SHFL.DOWN PT, R157, R62, 0x2, 0x1f ;  /* 0x08401f003e9d7f89 */ /* 0x000e6200000e0000 */
[----:B------:R-:W-:Y:S01]  /*cbe0*/  ISETP.GT.AND P2, PT, R107, 0x1d, PT ;  /* 0x0000001d6b00780c */ /* 0x000fe20003f44270 */
[----:B------:R-:W-:Y:S01]  /*cbf0*/  FADD.FTZ R74, R65, R74 ;  /* 0x0000004a414a7221 */ /* 0x000fe20000010000 */
[----:B------:R-:W-:Y:S01]  /*cc00*/  FFMA.FTZ R65, R83, R70, R208 ;  /* 0x0000004653417223 */ /* 0x000fe200000100d0 */
[----:B------:R-:W2:Y:S01]  /*cc10*/  SHFL.DOWN PT, R108, R61, 0x2, 0x1f ;  /* 0x08401f003d6c7f89 */ /* 0x000ea200000e0000 */
[----:B------:R-:W-:Y:S01]  /*cc20*/  FADD.FTZ R75, R64, R75 ;  /* 0x0000004b404b7221 */ /* 0x000fe20000010000 */
[----:B------:R-:W-:Y:S01]  /*cc30*/  FFMA.FTZ R64, R82, R71, R141 ;  /* 0x0000004752407223 */ /* 0x000fe2000001008d */
[----:B------:R-:W-:Y:S01]  /*cc40*/  FADD.FTZ R72, R65, R72 ;  /* 0x0000004841487221 */ /* 0x000fe20000010000 */
[----:B------:R-:W5:Y:S01]  /*cc50*/  SHFL.DOWN PT, R114, R63, 0x2, 0x1f ;  /* 0x08401f003f727f89 */ /* 0x000f6200000e0000 */
[----:B------:R-:W-:Y:S01]  /*cc60*/  FFMA.FTZ R65, R85, R110, R206 ;  /* 0x0000006e55417223 */ /* 0x000fe200000100ce */
[----:B------:R-:W-:Y:S01]  /*cc70*/  FADD.FTZ R73, R64, R73 ;  /* 0x0000004940497221 */ /* 0x000fe20000010000 */
[----:B------:R-:W-:Y:S01]  /*cc80*/  FFMA.FTZ R64, R84, R109, R207 ;  /* 0x0000006d54407223 */ /* 0x000fe200000100cf */
[----:B------:R-:W-:Y:S01]  /*cc90*/  FFMA.FTZ R205, R205, R144, R160 ;  /* 0x00000090cdcd7223 */ /* 0x000fe200000100a0 */
[----:B------:R-:W-:Y:S01]  /*cca0*/  FADD.FTZ R58, R65, R58 ;  /* 0x0000003a413a7221 */ /* 0x000fe20000010000 */
[----:B------:R-:W-:Y:S01]  /*ccb0*/  FFMA.FTZ R65, R87, R228, R204 ;  /* 0x000000e457417223 */ /* 0x000fe200000100cc */
[----:B------:R-:W-:Y:S01]  /*ccc0*/  FFMA.FTZ R202, R202, R145, R149 ;  /* 0x00000091caca7223 */ /* 0x000fe20000010095 */
[----:B0-----:R-:W-:Y:S01]  /*ccd0*/  @!P2 FADD.FTZ R60, R60, R67 ;  /* 0x000000433c3ca221 */ /* 0x001fe20000010000 */
[----:B------:R-:W-:Y:S01]  /*cce0*/  FMUL.FTZ R220, R220, R165 ;  /* 0x000000a5dcdc7220 */ /* 0x000fe20000410000 */
[----:B------:R-:W-:Y:S01]  /*ccf0*/  FADD.FTZ R59, R64, R59 ;  /* 0x0000003b403b7221 */ /* 0x000fe20000010000 */
[----:B------:R-:W-:Y:S01]  /*cd00*/  FADD.FTZ R56, R65, R56 ;  /* 0x0000003841387221 */ /* 0x000fe20000010000 */
[----:B------:R-:W-:Y:S01]  /*cd10*/  FFMA.FTZ R64, R86, R111, R205 ;  /* 0x0000006f56407223 */ /* 0x000fe200000100cd */
[----:B------:R-:W0:Y:S01]  /*cd20*/  SHFL.DOWN PT, R67, R60, 0x4, 0x1f ;  /* 0x08801f003c437f89 */ /* 0x000e2200000e0000 */
[----:B------:R-:W-:Y:S01]  /*cd30*/  FFMA.FTZ R65, R89, R112, R202 ;  /* 0x0000007059417223 */ /* 0x000fe200000100ca */
[----:B------:R-:W-:Y:S01]  /*cd40*/  FFMA.FTZ R203, R203, R146, R220 ;  /* 0x00000092cbcb7223 */ /* 0x000fe200000100dc */
[----:B-1----:R-:W-:Y:S01]  /*cd50*/  @!P2 FADD.FTZ R62, R62, R157 ;  /* 0x0000009d3e3ea221 */ /* 0x002fe20000010000 */
[----:B------:R-:W-:Y:S01]  /*cd60*/  FADD.FTZ R57, R64, R57 ;  /* 0x0000003940397221 */ /* 0x000fe20000010000 */
[----:B------:R-:W-:Y:S01]  /*cd70*/  FMUL.FTZ R224, R224, R169 ;  /* 0x000000a9e0e07220 */ /* 0x000fe20000410000 */
[----:B------:R-:W-:Y:S01]  /*cd80*/  FFMA.FTZ R64, R88, R225, R203 ;  /* 0x000000e158407223 */ /* 0x000fe200000100cb */
[----:B--2---:R-:W-:Y:S01]  /*cd90*/  @!P2 FADD.FTZ R61, R61, R108 ;  /* 0x0000006c3d3da221 */ /* 0x004fe20000010000 */
[----:B------:R-:W1:Y:S01]  /*cda0*/  SHFL.DOWN PT, R69, R62, 0x4, 0x1f ;  /* 0x08801f003e457f89 */ /* 0x000e6200000e0000 */
[----:B------:R-:W-:Y:S01]  /*cdb0*/  FADD.FTZ R54, R65, R54 ;  /* 0x0000003641367221 */ /* 0x000fe20000010000 */
[----:B------:R-:W-:Y:S01]  /*cdc0*/  BSSY.RECONVERGENT B0, `(.L_x_7080) ;  /* 0x000002e000007945 */ /* 0x000fe20003800200 */
        /* <DEDUP_REMOVED lines=22> */
[----:B--2---:R-:W-:-:S04]  /*cf30*/  @!P2 FADD.FTZ R61, R61, R66 ;  /* 0x000000423d3da221 */ /* 0x004fc80000010000 */
[----:B------:R-:W1:Y:S01]  /*cf40*/  SHFL.DOWN PT, R69, R62, 0x8, 0x1f ;  /* 0x09001f003e457f89 */ /* 0x000e6200000e0000 */
[----:B-----5:R-:W-:-:S03]  /*cf50*/  @!P2 FADD.FTZ R63, R63, R68 ;  /* 0x000000443f3fa221 */ /* 0x020fc60000010000 */
[----:B------:R-:W2:Y:S01]  /*cf60*/  SHFL.DOWN PT, R66, R61, 0x8, 0x1f ;  /* 0x09001f003d427f89 */ /* 0x000ea200000e0000 */
[----:B------:R-:W-:-:S03]  /*cf70*/  ISETP.GT.AND P2, PT, R107, 0x17, PT ;  /* 0x000000176b00780c */ /* 0x000fc60003f44270 */
[----:B------:R-:W5:Y:S10]  /*cf80*/  SHFL.DOWN PT, R68, R63, 0x8, 0x1f ;  /* 0x09001f003f447f89 */ /* 0x000f7400000e0000 */
[----:B0-----:R-:W-:-:S05]  /*cf90*/  @!P2 FADD.FTZ R60, R60, R67 ;  /* 0x000000433c3ca221 */ /* 0x001fca0000010000 */
[----:B------:R0:W0:Y:S01]  /*cfa0*/  SHFL.DOWN PT, R65, R60, 0x10, 0x1f ;  /* 0x0a001f003c417f89 */ /* 0x00002200000e0000 */
[----:B-1----:R-:W-:Y:S01]  /*cfb0*/  @!P2 FADD.FTZ R62, R62, R69 ;  /* 0x000000453e3ea221 */ /* 0x002fe20000010000 */
[----:B--2---:R-:W-:-:S04]  /*cfc0*/  @!P2 FADD.FTZ R61, R61, R66 ;  /* 0x000000423d3da221 */ /* 0x004fc80000010000 */
[----:B------:R1:W2:Y:S01]  /*cfd0*/  SHFL.DOWN PT, R67, R62, 0x10, 0x1f ;  /* 0x0a001f003e437f89 */ /* 0x0002a200000e0000 */
[----:B-----5:R-:W-:-:S03]  /*cfe0*/  @!P2 FADD.FTZ R63, R63, R68 ;  /* 0x000000443f3fa221 */ /* 0x020fc60000010000 */
[----:B------:R1:W0:Y:S04]  /*cff0*/  SHFL.DOWN PT, R66, R61, 0x10, 0x1f ;  /* 0x0a001f003d427f89 */ /* 0x00022800000e0000 */
[----:B------:R1:W0:Y:S01]  /*d000*/  SHFL.DOWN PT, R68, R63, 0x10, 0x1f ;  /* 0x0a001f003f447f89 */ /* 0x00022200000e0000 */
[----:B------:R-:W-:Y:S05]  /*d010*/  @P3 BRA `(.L_x_7081) ;  /* 0x0000000000203947 */ /* 0x000fea0003800000 */
[----:B------:R-:W-:Y:S01]  /*d020*/  ISETP.NE.AND P2, PT, R107, RZ, PT ;  /* 0x000000ff6b00720c */ /* 0x000fe20003f45270 */
[----:B0-----:R-:W-:Y:S01]  /*d030*/  FADD.FTZ R60, R60, R65 ;  /* 0x000000413c3c7221 */ /* 0x001fe20000010000 */
[----:B-1----:R-:W-:Y:S01]  /*d040*/  FADD.FTZ R61, R61, R66 ;  /* 0x000000423d3d7221 */ /* 0x002fe20000010000 */
[----:B--2---:R-:W-:Y:S01]  /*d050*/  FADD.FTZ R62, R62, R67 ;  /* 0x000000433e3e7221 */ /* 0x004fe20000010000 */
[----:B------:R-:W-:-:S09]  /*d060*/  FADD.FTZ R63, R63, R68 ;  /* 0x000000443f3f7221 */ /* 0x000fd20000010000 */
[----:B------:R-:W-:-:S04]  /*d070*/  @!P2 SHF.R.U32.HI R64, RZ, 0x1, R190 ;  /* 0x00000001ff40a819 */ /* 0x000fc800000116be */
[----:B------:R-:W-:-:S05]  /*d080*/  @!P2 LOP3.LUT R64, R64, 0x1f0, RZ, 0xc0, !PT ;  /* 0x000001f04040a812 */ /* 0x000fca00078ec0ff */
[----:B------:R0:W-:Y:S02]  /*d090*/  @!P2 STS.128 [R64+UR30+0x4210], R60 ;  /* 0x0042103c4000a988 */ /* 0x0001e40008000c1e */
.L_x_7081:
[----:B------:R-:W-:Y:S05]  /*d0a0*/  BSYNC.RECONVERGENT B0 ;  /* 0x0000000000007941 */ /* 0x000fea0003800200 */
.L_x_7080:
        /* <DEDUP_REMOVED lines=21> */
[----:B------:R-:W1:Y:S01]  /*d200*/  LDS.128 R64, [UR30+0x4220] ;  /* 0x0042201eff407984 */ /* 0x000e620008000c00 */
[----:B------:R-:W-:-:S04]  /*d210*/  ULEA UR36, UR8, UR30, 0x3 ;  /* 0x0000001e08247291 */ /* 0x000fc8000f8e18ff */
[----:B------:R-:W-:-:S13]  /*d220*/  PLOP3.LUT P2, PT, PT, PT, UP0, 0x80, 0x8 ;  /* 0x000000000008781c */ /* 0x000fda0003f4f008 */
[----:B------:R-:W0:Y:S04]  /*d230*/  @P2 LDS.64 R68, [UR36+0x7460] ;  /* 0x00746024ff442984 */ /* 0x000e280008000a00 */
[----:B------:R-:W2:Y:S01]  /*d240*/  @P2 LDS.64 R70, [UR36+0x6c60] ;  /* 0x006c6024ff462984 */ /* 0x000ea20008000a00 */
[----:B-1----:R-:W-:Y:S01]  /*d250*/  FADD.FTZ R62, R66, R62 ;  /* 0x0000003e423e7221 */ /* 0x002fe20000010000 */
[----:B------:R-:W-:Y:S01]  /*d260*/  FADD.FTZ R63, R67, R63 ;  /* 0x0000003f433f7221 */ /* 0x000fe20000010000 */
[----:B------:R-:W-:Y:S01]  /*d270*/  FADD.FTZ R60, R64, R60 ;  /* 0x0000003c403c7221 */ /* 0x000fe20000010000 */
[----:B------:R-:W-:Y:S01]  /*d280*/  FADD.FTZ R61, R65, R61 ;  /* 0x0000003d413d7221 */ /* 0x000fe20000010000 */
[----:B0-----:R-:W-:Y:S01]  /*d290*/  @P2 FADD.FTZ R62, R62, R68 ;  /* 0x000000443e3e2221 */ /* 0x001fe20000010000 */
[----:B------:R-:W-:Y:S01]  /*d2a0*/  @P2 FADD.FTZ R63, R63, R69 ;  /* 0x000000453f3f2221 */ /* 0x000fe20000010000 */
[----:B--2---:R-:W-:Y:S01]  /*d2b0*/  @P2 FADD.FTZ R60, R60, R70 ;  /* 0x000000463c3c2221 */ /* 0x004fe20000010000 */
[----:B------:R-:W-:-:S03]  /*d2c0*/  @P2 FADD.FTZ R61, R61, R71 ;  /* 0x000000473d3d2221 */ /* 0x000fc60000010000 */
[----:B------:R0:W-:Y:S04]  /*d2d0*/  STS.64 [UR36+0x7460], R62 ;  /* 0x0074603eff007988 */ /* 0x0001e80008000a24 */
[----:B------:R0:W-:Y:S02]  /*d2e0*/  STS.64 [UR36+0x6c60], R60 ;  /* 0x006c603cff007988 */ /* 0x0001e40008000a24 */
.L_x_7083:
[----:B------:R-:W-:Y:S05]  /*d2f0*/  BSYNC.RECONVERGENT B0 ;  /* 0x0000000000007941 */ /* 0x000fea0003800200 */
.L_x_7082:
[----:B------:R-:W-:-:S04]  /*d300*/  UIADD3 UR8, UPT, UPT, UR8, 0x1, URZ ;  /* 0x0000000108087890 */ /* 0x000fc8000fffe0ff */
[----:B------:R-:W-:-:S09]  /*d310*/  UISETP.GE.AND UP0, UPT, UR8, UR47, UPT ;  /* 0x0000002f0800728c */ /* 0x000fd2000bf06270 */
[----:B------:R-:W-:Y:S05]  /*d320*/  BRA.U !UP0, `(.L_x_7084) ;  /* 0xffffff7108687547 */ /* 0x000fea000b83ffff */
.L_x_6986:
[----:B------:R-:W2:Y:S01]  /*d330*/  LDL.LU R64, [R1+0x4] ;  /* 0x0000040001407983 */ /* 0x000ea20000300800 */
[----:B------:R-:W-:Y:S01]  /*d340*/  BAR.SYNC.DEFER_BLOCKING 0x0 ;  /* 0x0000000000007b1d */ /* 0x000fe20000010000 */
[----:B------:R-:W-:-:S07]  /*d350*/  UIMAD UR29, UR20, -0x400, UR29 ;  /* 0xfffffc00141d78a4 */ /* 0x000fce000f8e021d */
[----:B------:R-:W5:Y:S01]  /*d360*/  S2UR UR31, SR_CTAID.X ;  /* 0x00000000001f79c3 */ /* 0x000f620000002500 */
[----:B------:R-:W5:Y:S01]  /*d370*/  LDCU.64 UR16, c[0x0][0x4f8] ;  /* 0x00009f00ff1077ac */ /* 0x000f620008000a00 */
[----:B01----:R-:W3:Y:S01]  /*d380*/  LDL.LU R62, [R1] ;  /* 0x00000000013e7983 */ /* 0x003ee20000300800 */
[----:B------:R-:W0:Y:S03]  /*d390*/  LDCU.64 UR18, c[0x0][0x500] ;  /* 0x0000a000ff1277ac */ /* 0x000e260008000a00 */
[----:B------:R-:W4:Y:S01]  /*d3a0*/  LDL.LU R60, [R1+0x8] ;  /* 0x00000800013c7983 */ /* 0x000f220000300800 */
[----:B------:R-:W-:Y:S01]  /*d3b0*/  LOP3.LUT R0, R190, 0x1f, RZ, 0xc0, !PT ;  /* 0x0000001fbe007812 */ /* 0x000fe200078ec0ff */
[----:B------:R-:W0:Y:S01]  /*d3c0*/  S2UR UR12, SR_CTAID.Y ;  /* 0x00000000000c79c3 */ /* 0x000e220000002600 */
        /* <DEDUP_REMOVED lines=16> */
[----:B------:R-:W1:Y:S03]  /*d4d0*/  LDCU.64 UR16, c[0x0][0x550] ;  /* 0x0000aa00ff1077ac */ /* 0x000e660008000a00 */
[----:B------:R5:W-:Y:S01]  /*d4e0*/  STS [R94+0x10], R29 ;  /* 0x0000101d5e007388 */ /* 0x000be20000000800 */
[----:B0-----:R-:W-:Y:S02]  /*d4f0*/  UIMAD UR13, UR12, UR19, URZ ;  /* 0x000000130c0d72a4 */ /* 0x001fe4000f8e02ff */
[----:B------:R-:W-:Y:S01]  /*d500*/  UIMAD.WIDE.U32 UR14, UR12, UR18, UR14 ;  /* 0x000000120c0e72a5 */ /* 0x000fe2000f8e000e */
[----:B------:R-:W-:Y:S01]  /*d510*/  STS [R94+0x14], R28 ;  /* 0x0000141c5e007388 */ /* 0x000fe20000000800 */
[----:B------:R-:W-:-:S02]  /*d520*/  UIADD3.X UR22, UPT, UPT, UR22, -0x1, URZ, UP1, !UPT ;  /* 0xffffffff16167890 */ /* 0x000fc40008ffe4ff */
[----:B------:R-:W-:Y:S01]  /*d530*/  MOV R8, UR13 ;  /* 0x0000000d00087c02 */ /* 0x000fe20008000f00 */
[----:B------:R-:W-:Y:S01]  /*d540*/  STS [R94+0x18], R27 ;  /* 0x0000181b5e007388 */ /* 0x000fe20000000800 */
[----:B------:R-:W-:Y:S01]  /*d550*/  UIADD3.X UR24, UPT, UPT, UR24, -0x1, URZ, UP2, !UPT ;  /* 0xffffffff18187890 */ /* 0x000fe200097fe4ff */
[----:B-----5:R-:W-:Y:S01]  /*d560*/  SHF.L.U32 R29, R190, 0x4, RZ ;  /* 0x00000004be1d7819 */ /* 0x020fe200000006ff */
        /* <DEDUP_REMOVED lines=12> */
[----:B-1----:R-:W-:Y:S01]  /*d630*/  LEA R4, P5, R5, UR16, 0x2 ;  /* 0x0000001005047c11 */ /* 0x002fe2000f8a10ff */
        /* <DEDUP_REMOVED lines=169> */
.L_x_6984:
        /* <DEDUP_REMOVED lines=35> */
[----:B------:R-:W2:Y:S01]  /*e300*/  LDS R5, [UR4+0x4208] ;  /* 0x00420804ff057984 */ /* 0x000ea20008000800 */
[----:B------:R-:W-:-:S04]  /*e310*/  ULEA UR4, UP0, UR12, UR6, 0x2 ;  /* 0x000000060c047291 */ /* 0x000fc8000f8010ff */
[----:B------:R-:W-:Y:S02]  /*e320*/  ULEA.HI.X UR5, UR12, UR7, URZ, 0x2, UP0 ;  /* 0x000000070c057291 */ /* 0x000fe400080f14ff */
[----:B------:R-:W-:-:S04]  /*e330*/  MOV R2, UR4 ;  /* 0x0000000400027c02 */ /* 0x000fc80008000f00 */
[----:B0-----:R-:W-:Y:S01]  /*e340*/  MOV R3, UR5 ;  /* 0x0000000500037c02 */ /* 0x001fe20008000f00 */
[----:B--2---:R-:W-:-:S05]  /*e350*/  FADD.FTZ R5, R4, R5 ;  /* 0x0000000504057221 */ /* 0x004fca0000010000 */
[----:B------:R2:W-:Y:S02]  /*e360*/  REDG.E.ADD.F32.FTZ.RN.STRONG.GPU desc[UR32][R2.64], R5 ;  /* 0x00000005020079a6 */ /* 0x0005e4000c12f320 */
.L_x_7087:
[----:B------:R-:W-:Y:S05]  /*e370*/  BSYNC.RECONVERGENT B0 ;  /* 0x0000000000007941 */ /* 0x000fea0003800200 */
.L_x_7086:
        /* <DEDUP_REMOVED lines=40> */
.L_x_7089:
[----:B------:R-:W-:Y:S05]  /*e600*/  BSYNC.RECONVERGENT B0 ;  /* 0x0000000000007941 */ /* 0x000fea0003800200 */
.L_x_7088:
        /* <DEDUP_REMOVED lines=15> */
.L_x_7091:
        /* <DEDUP_REMOVED lines=32> */
.L_x_7090:
[----:B------:R-:W-:Y:S05]  /*e900*/  EXIT ;  /* 0x000000000000794d */ /* 0x000fea0003800000 */
.L_x_6991:
[----:B------:R-:W-:Y:S01]  /*e910*/  HFMA2 R200, -RZ, RZ, 0, 5.9604644775390625e-08 ;  /* 0x00000001ffc87431 */ /* 0x000fe200000001ff */
[----:B------:R-:W-:Y:S02]  /*e920*/  MOV R198, R192 ;  /* 0x000000c000c67202 */ /* 0x000fe40000000f00 */
[----:B------:R-:W-:Y:S02]  /*e930*/  MOV R201, RZ ;  /* 0x000000ff00c97202 */ /* 0x000fe40000000f00 */
[----:B------:R-:W-:-:S07]  /*e940*/  MOV R71, 0xffffffff ;  /* 0xffffffff00477802 */ /* 0x000fce0000000f00 */
[----:B01---5:R-:W-:Y:S05]  /*e950*/  WARPSYNC.COLLECTIVE R71, `(.L_x_7092) ;  /* 0x0000000047087348 */ /* 0x023fea0003c00000 */
[----:B------:R2:W3:Y:S02]  /*e960*/  SHFL.UP P6, R196, R198, R200, R201 ;  /* 0x040000c8c6c47389 */ /* 0x0004e400000c00c9 */
[----:B0123-5:R-:W-:Y:S05]  /*e970*/  ENDCOLLECTIVE ;  /* 0x000000000000791b */ /* 0x02ffea0003800000 */
.L_x_7092:
[----:B------:R-:W-:Y:S02]  /*e980*/  MOV R198, R193 ;  /* 0x000000c100c67202 */ /* 0x000fe40000000f00 */
[----:B------:R-:W-:-:S07]  /*e990*/  MOV R68, R196 ;  /* 0x000000c400447202 */ /* 0x000fce0000000f00 */
[----:B------:R-:W-:Y:S05]  /*e9a0*/  WARPSYNC.COLLECTIVE R71, `(.L_x_7093) ;  /* 0x0000000047087348 */ /* 0x000fea0003c00000 */
[----:B------:R0:W1:Y:S02]  /*e9b0*/  SHFL.UP P6, R196, R198, R200, R201 ;  /* 0x040000c8c6c47389 */ /* 0x00006400000c00c9 */
[----:B01----:R-:W-:Y:S05]  /*e9c0*/  ENDCOLLECTIVE ;  /* 0x000000000000791b */ /* 0x003fea0003800000 */
.L_x_7093:
[----:B------:R-:W-:Y:S02]  /*e9d0*/  MOV R198, R194 ;  /* 0x000000c200c67202 */ /* 0x000fe40000000f00 */
[----:B------:R-:W-:-:S07]  /*e9e0*/  MOV R69, R196 ;  /* 0x000000c400457202 */ /* 0x000fce0000000f00 */
[----:B------:R-:W-:Y:S05]  /*e9f0*/  WARPSYNC.COLLECTIVE R71, `(.L_x_7094) ;  /* 0x0000000047087348 */ /* 0x000fea0003c00000 */
[----:B------:R0:W1:Y:S02]  /*ea00*/  SHFL.UP P6, R196, R198, R200, R201 ;  /* 0x040000c8c6c47389 */ /* 0x00006400000c00c9 */
[----:B01----:R-:W-:Y:S05]  /*ea10*/  ENDCOLLECTIVE ;  /* 0x000000000000791b */ /* 0x003fea0003800000 */
.L_x_7094:
[----:B------:R-:W-:Y:S02]  /*ea20*/  MOV R198, R195 ;  /* 0x000000c300c67202 */ /* 0x000fe40000000f00 */
[----:B------:R-:W-:-:S07]  /*ea30*/  MOV R70, R196 ;  /* 0x000000c400467202 */ /* 0x000fce0000000f00 */
[----:B------:R-:W-:Y:S05]  /*ea40*/  WARPSYNC.COLLECTIVE R71, `(.L_x_7095) ;  /* 0x0000000047087348 */ /* 0x000fea0003c00000 */
[----:B------:R0:W1:Y:S02]  /*ea50*/  SHFL.UP P6, R196, R198, R200, R201 ;  /* 0x040000c8c6c47389 */ /* 0x00006400000c00c9 */
[----:B01----:R-:W-:Y:S05]  /*ea60*/  ENDCOLLECTIVE ;  /* 0x000000000000791b */ /* 0x003fea0003800000 */
.L_x_7095:
        /* <DEDUP_REMOVED lines=15> */
.L_x_7096:
[----:B------:R-:W-:Y:S02]  /*eb60*/  MOV R198, R193 ;  /* 0x000000c100c67202 */ /* 0x000fe40000000f00 */
[----:B------:R-:W-:-:S07]  /*eb70*/  MOV R68, R196 ;  /* 0x000000c400447202 */ /* 0x000fce0000000f00 */
[----:B------:R-:W-:Y:S05]  /*eb80*/  WARPSYNC.COLLECTIVE R71, `(.L_x_7097) ;  /* 0x0000000047087348 */ /* 0x000fea0003c00000 */
[----:B------:R0:W1:Y:S02]  /*eb90*/  SHFL.UP P6, R196, R198, R200, R201 ;  /* 0x040000c8c6c47389 */ /* 0x00006400000c00c9 */
[----:B01----:R-:W-:Y:S05]  /*eba0*/  ENDCOLLECTIVE ;  /* 0x000000000000791b */ /* 0x003fea0003800000 */
.L_x_7097:
[----:B------:R-:W-:Y:S02]  /*ebb0*/  MOV R198, R194 ;  /* 0x000000c200c67202 */ /* 0x000fe40000000f00 */
[----:B------:R-:W-:-:S07]  /*ebc0*/  MOV R69, R196 ;  /* 0x000000c400457202 */ /* 0x000fce0000000f00 */
[----:B------:R-:W-:Y:S05]  /*ebd0*/  WARPSYNC.COLLECTIVE R71, `(.L_x_7098) ;  /* 0x0000000047087348 */ /* 0x000fea0003c00000 */
[----:B------:R0:W1:Y:S02]  /*ebe0*/  SHFL.UP P6, R196, R198, R200, R201 ;  /* 0x040000c8c6c47389 */ /* 0x00006400000c00c9 */
[----:B01----:R-:W-:Y:S05]  /*ebf0*/  ENDCOLLECTIVE ;  /* 0x000000000000791b */ /* 0x003fea0003800000 */
.L_x_7098:
[----:B------:R-:W-:Y:S02]  /*ec00*/  MOV R198, R195 ;  /* 0x000000c300c67202 */ /* 0x000fe40000000f00 */
[----:B------:R-:W-:-:S07]  /*ec10*/  MOV R70, R196 ;  /* 0x000000c400467202 */ /* 0x000fce0000000f00 */
[----:B------:R-:W-:Y:S05]  /*ec20*/  WARPSYNC.COLLECTIVE R71, `(.L_x_7099) ;  /* 0x0000000047087348 */ /* 0x000fea0003c00000 */
[----:B------:R0:W1:Y:S02]  /*ec30*/  SHFL.UP P6, R196, R198, R200, R201 ;  /* 0x040000c8c6c47389 */ /* 0x00006400000c00c9 */
[----:B01----:R-:W-:Y:S05]  /*ec40*/  ENDCOLLECTIVE ;  /* 0x000000000000791b */ /* 0x003fea0003800000 */
.L_x_7099:
        /* <DEDUP_REMOVED lines=15> */
.L_x_7100:
[----:B------:R-:W-:Y:S02]  /*ed40*/  MOV R198, R193 ;  /* 0x000000c100c67202 */ /* 0x000fe40000000f00 */
[----:B------:R-:W-:-:S07]  /*ed50*/  MOV R68, R196 ;  /* 0x000000c400447202 */ /* 0x000fce0000000f00 */
[----:B------:R-:W-:Y:S05]  /*ed60*/  WARPSYNC.COLLECTIVE R71, `(.L_x_7101) ;  /* 0x0000000047087348 */ /* 0x000fea0003c00000 */
[----:B------:R0:W1:Y:S02]  /*ed70*/  SHFL.UP P6, R196, R198, R200, R201 ;  /* 0x040000c8c6c47389 */ /* 0x00006400000c00c9 */
[----:B01----:R-:W-:Y:S05]  /*ed80*/  ENDCOLLECTIVE ;  /* 0x000000000000791b */ /* 0x003fea0003800000 */
.L_x_7101:
[----:B------:R-:W-:Y:S02]  /*ed90*/  MOV R198, R194 ;  /* 0x000000c200c67202 */ /* 0x000fe40000000f00 */
[----:B------:R-:W-:-:S07]  /*eda0*/  MOV R69, R196 ;  /* 0x000000c400457202 */ /* 0x000fce0000000f00 */
[----:B------:R-:W-:Y:S05]  /*edb0*/  WARPSYNC.COLLECTIVE R71, `(.L_x_7102) ;  /* 0x0000000047087348 */ /* 0x000fea0003c00000 */
[----:B------:R0:W1:Y:S02]  /*edc0*/  SHFL.UP P6, R196, R198, R200, R201 ;  /* 0x040000c8c6c47389 */ /* 0x00006400000c00c9 */
[----:B01----:R-:W-:Y:S05]  /*edd0*/  ENDCOLLECTIVE ;  /* 0x000000000000791b */ /* 0x003fea0003800000 */
.L_x_7102:
[----:B------:R-:W-:Y:S02]  /*ede0*/  MOV R198, R195 ;  /* 0x000000c300c67202 */ /* 0x000fe40000000f00 */
[----:B------:R-:W-:-:S07]  /*edf0*/  MOV R70, R196 ;  /* 0x000000c400467202 */ /* 0x000fce0000000f00 */
[----:B------:R-:W-:Y:S05]  /*ee00*/  WARPSYNC.COLLECTIVE R71, `(.L_x_7103) ;  /* 0x0000000047087348 */ /* 0x000fea0003c00000 */
[----:B------:R0:W1:Y:S02]  /*ee10*/  SHFL.UP P6, R196, R198, R200, R201 ;  /* 0x040000c8c6c47389 */ /* 0x00006400000c00c9 */
[----:B01----:R-:W-:Y:S05]  /*ee20*/  ENDCOLLECTIVE ;  /* 0x000000000000791b */ /* 0x003fea0003800000 */
.L_x_7103:
        /* <DEDUP_REMOVED lines=15> */
.L_x_7104:
[----:B------:R-:W-:Y:S02]  /*ef20*/  MOV R198, R193 ;  /* 0x000000c100c67202 */ /* 0x000fe40000000f00 */
[----:B------:R-:W-:-:S07]  /*ef30*/  MOV R68, R196 ;  /* 0x000000c400447202 */ /* 0x000fce0000000f00 */
[----:B------:R-:W-:Y:S05]  /*ef40*/  WARPSYNC.COLLECTIVE R71, `(.L_x_7105) ;  /* 0x0000000047087348 */ /* 0x000fea0003c00000 */
[----:B------:R0:W1:Y:S02]  /*ef50*/  SHFL.UP P6, R196, R198, R200, R201 ;  /* 0x040000c8c6c47389 */ /* 0x00006400000c00c9 */
[----:B01----:R-:W-:Y:S05]  /*ef60*/  ENDCOLLECTIVE ;  /* 0x000000000000791b */ /* 0x003fea0003800000 */
.L_x_7105:
[----:B------:R-:W-:Y:S02]  /*ef70*/  MOV R198, R194 ;  /* 0x000000c200c67202 */ /* 0x000fe40000000f00 */
[----:B------:R-:W-:-:S07]  /*ef80*/  MOV R69, R196 ;  /* 0x000000c400457202 */ /* 0x000fce0000000f00 */
[----:B------:R-:W-:Y:S05]  /*ef90*/  WARPSYNC.COLLECTIVE R71, `(.L_x_7106) ;  /* 0x0000000047087348 */ /* 0x000fea0003c00000 */
[----:B------:R0:W1:Y:S02]  /*efa0*/  SHFL.UP P6, R196, R198, R200, R201 ;  /* 0x040000c8c6c47389 */ /* 0x00006400000c00c9 */
[----:B01----:R-:W-:Y:S05]  /*efb0*/  ENDCOLLECTIVE ;  /* 0x000000000000791b */ /* 0x003fea0003800000 */
.L_x_7106:
[----:B------:R-:W-:Y:S02]  /*efc0*/  MOV R198, R195 ;  /* 0x000000c300c67202 */ /* 0x000fe40000000f00 */
[----:B------:R-:W-:-:S07]  /*efd0*/  MOV R70, R196 ;  /* 0x000000c400467202 */ /* 0x000fce0000000f00 */
[----:B------:R-:W-:Y:S05]  /*efe0*/  WARPSYNC.COLLECTIVE R71, `(.L_x_7107) ;  /* 0x0000000047087348 */ /* 0x000fea0003c00000 */
[----:B------:R0:W1:Y:S02]  /*eff0*/  SHFL.UP P6, R196, R198, R200, R201 ;  /* 0x040000c8c6c47389 */ /* 0x00006400000c00c9 */
[----:B01----:R-:W-:Y:S05]  /*f000*/  ENDCOLLECTIVE ;  /* 0x000000000000791b */ /* 0x003fea0003800000 */
.L_x_7107:
        /* <DEDUP_REMOVED lines=15> */
.L_x_7108:
[----:B------:R-:W-:Y:S02]  /*f100*/  MOV R198, R193 ;  /* 0x000000c100c67202 */ /* 0x000fe40000000f00 */
[----:B------:R-:W-:-:S07]  /*f110*/  MOV R68, R196 ;  /* 0x000000c400447202 */ /* 0x000fce0000000f00 */
[----:B------:R-:W-:Y:S05]  /*f120*/  WARPSYNC.COLLECTIVE R71, `(.L_x_7109) ;  /* 0x0000000047087348 */ /* 0x000fea0003c00000 */
[----:B------:R0:W1:Y:S02]  /*f130*/  SHFL.UP P6, R196, R198, R200, R201 ;  /* 0x040000c8c6c47389 */ /* 0x00006400000c00c9 */
[----:B01----:R-:W-:Y:S05]  /*f140*/  ENDCOLLECTIVE ;  /* 0x000000000000791b */ /* 0x003fea0003800000 */
.L_x_7109:
[----:B------:R-:W-:Y:S02]  /*f150*/  MOV R198, R194 ;  /* 0x000000c200c67202 */ /* 0x000fe40000000f00 */
[----:B------:R-:W-:-:S07]  /*f160*/  MOV R69, R196 ;  /* 0x000000c400457202 */ /* 0x000fce0000000f00 */
[----:B------:R-:W-:Y:S05]  /*f170*/  WARPSYNC.COLLECTIVE R71, `(.L_x_7110) ;  /* 0x0000000047087348 */ /* 0x000fea0003c00000 */
[----:B------:R0:W1:Y:S02]  /*f180*/  SHFL.UP P6, R196, R198, R200, R201 ;  /* 0x040000c8c6c47389 */ /* 0x00006400000c00c9 */
[----:B01----:R-:W-:Y:S05]  /*f190*/  ENDCOLLECTIVE ;  /* 0x000000000000791b */ /* 0x003fea0003800000 */
.L_x_7110:
[----:B------:R-:W-:Y:S02]  /*f1a0*/  MOV R198, R195 ;  /* 0x000000c300c67202 */ /* 0x000fe40000000f00 */
[----:B------:R-:W-:-:S07]  /*f1b0*/  MOV R70, R196 ;  /* 0x000000c400467202 */ /* 0x000fce0000000f00 */
[----:B------:R-:W-:Y:S05]  /*f1c0*/  WARPSYNC.COLLECTIVE R71, `(.L_x_7111) ;  /* 0x0000000047087348 */ /* 0x000fea0003c00000 */
[----:B------:R0:W1:Y:S02]  /*f1d0*/  SHFL.UP P6, R196, R198, R200, R201 ;  /* 0x040000c8c6c47389 */ /* 0x00006400000c00c9 */
[----:B01----:R-:W-:Y:S05]  /*f1e0*/  ENDCOLLECTIVE ;  /* 0x000000000000791b */ /* 0x003fea0003800000 */
.L_x_7111:
[----:B------:R-:W-:Y:S05]  /*f1f0*/  BRA `(.L_x_7112) ;  /* 0xffffff8000a47947 */ /* 0x000fea000383ffff */
.L_x_6992:
        /* <DEDUP_REMOVED lines=8> */
.L_x_7114:
[----:B------:R-:W-:Y:S05]  /*f280*/  BSYNC B0 ;  /* 0x0000000000007941 */ /* 0x000fea0003800000 */
.L_x_7113:
[----:B------:R-:W-:Y:S05]  /*f290*/  BRA `(.L_x_7115) ;  /* 0xffffff8000b07947 */ /* 0x000fea000383ffff */
.L_x_6993:
        /* <DEDUP_REMOVED lines=8> */
.L_x_7117:
[----:B------:R-:W-:Y:S05]  /*f320*/  BSYNC B0 ;  /* 0x0000000000007941 */ /* 0x000fea0003800000 */
.L_x_7116:
[----:B------:R-:W-:Y:S05]  /*f330*/  BRA `(.L_x_7118) ;  /* 0xffffff8000907947 */ /* 0x000fea000383ffff */
.L_x_6994:
        /* <DEDUP_REMOVED lines=8> */
.L_x_7120:
[----:B------:R-:W-:Y:S05]  /*f3c0*/  BSYNC B0 ;  /* 0x0000000000007941 */ /* 0x000fea0003800000 */
.L_x_7119:
[----:B------:R-:W-:Y:S05]  /*f3d0*/  BRA `(.L_x_7121) ;  /* 0xffffff8000707947 */ /* 0x000fea000383ffff */
.L_x_6995:
        /* <DEDUP_REMOVED lines=8> */
.L_x_7123:
[----:B------:R-:W-:Y:S05]  /*f460*/  BSYNC B0 ;  /* 0x0000000000007941 */ /* 0x000fea0003800000 */
.L_x_7122:
[----:B------:R-:W-:Y:S05]  /*f470*/  BRA `(.L_x_7124) ;  /* 0xffffff8000507947 */ /* 0x000fea000383ffff */
.L_x_6996:
        /* <DEDUP_REMOVED lines=8> */
.L_x_7126:
[----:B------:R-:W-:Y:S05]  /*f500*/  BSYNC B0 ;  /* 0x0000000000007941 */ /* 0x000fea0003800000 */
.L_x_7125:
        /* <DEDUP_REMOVED lines=10> */
.L_x_7127:
[----:B------:R-:W-:Y:S02]  /*f5b0*/  MOV R68, 0x1f ;  /* 0x0000001f00447802 */ /* 0x000fe40000000f00 */
[----:B------:R-:W-:Y:S02]  /*f5c0*/  MOV R198, R194 ;  /* 0x000000c200c67202 */ /* 0x000fe40000000f00 */
[----:B------:R-:W-:-:S07]  /*f5d0*/  MOV R193, R196 ;  /* 0x000000c400c17202 */ /* 0x000fce0000000f00 */
[----:B------:R-:W-:Y:S05]  /*f5e0*/  WARPSYNC.COLLECTIVE R71, `(.L_x_7128) ;  /* 0x0000000047087348 */ /* 0x000fea0003c00000 */
[----:B------:R0:W1:Y:S02]  /*f5f0*/  SHFL.UP P6, R196, R198, R200, R201 ;  /* 0x040000c8c6c47389 */ /* 0x00006400000c00c9 */
[----:B01----:R-:W-:Y:S05]  /*f600*/  ENDCOLLECTIVE ;  /* 0x000000000000791b */ /* 0x003fea0003800000 */
.L_x_7128:
[----:B------:R-:W-:Y:S02]  /*f610*/  MOV R198, R195 ;  /* 0x000000c300c67202 */ /* 0x000fe40000000f00 */
[----:B------:R-:W-:-:S07]  /*f620*/  MOV R194, R196 ;  /* 0x000000c400c27202 */ /* 0x000fce0000000f00 */
[----:B------:R-:W-:Y:S05]  /*f630*/  WARPSYNC.COLLECTIVE R71, `(.L_x_7129) ;  /* 0x0000000047087348 */ /* 0x000fea0003c00000 */
[----:B------:R0:W1:Y:S02]  /*f640*/  SHFL.UP P6, R196, R198, R200, R201 ;  /* 0x040000c8c6c47389 */ /* 0x00006400000c00c9 */
[----:B01----:R-:W-:Y:S05]  /*f650*/  ENDCOLLECTIVE ;  /* 0x000000000000791b */ /* 0x003fea0003800000 */
.L_x_7129:
[----:B------:R-:W-:Y:S05]  /*f660*/  WARPSYNC.COLLECTIVE R71, `(.L_x_7130) ;  /* 0x0000000047087348 */ /* 0x000fea0003c00000 */
[----:B------:R0:W1:Y:S02]  /*f670*/  SHFL.IDX P3, R244, R70, R69, R68 ;  /* 0x0000004546f47389 */ /* 0x0000640000060044 */
[----:B01----:R-:W-:Y:S05]  /*f680*/  ENDCOLLECTIVE ;  /* 0x000000000000791b */ /* 0x003fea0003800000 */
.L_x_7130:
[----:B------:R-:W-:Y:S02]  /*f690*/  MOV R70, R65 ;  /* 0x0000004100467202 */ /* 0x000fe40000000f00 */
[----:B------:R-:W-:Y:S02]  /*f6a0*/  MOV R195, R196 ;  /* 0x000000c400c37202 */ /* 0x000fe40000000f00 */
[----:B------:R-:W-:-:S07]  /*f6b0*/  MOV R64, R244 ;  /* 0x000000f400407202 */ /* 0x000fce0000000f00 */
[----:B------:R-:W-:Y:S05]  /*f6c0*/  WARPSYNC.COLLECTIVE R71, `(.L_x_7131) ;  /* 0x0000000047087348 */ /* 0x000fea0003c00000 */
[----:B------:R0:W1:Y:S02]  /*f6d0*/  SHFL.IDX P3, R244, R70, R69, R68 ;  /* 0x0000004546f47389 */ /* 0x0000640000060044 */
[----:B01----:R-:W-:Y:S05]  /*f6e0*/  ENDCOLLECTIVE ;  /* 0x000000000000791b */ /* 0x003fea0003800000 */
.L_x_7131:
[----:B------:R-:W-:Y:S02]  /*f6f0*/  MOV R70, R66 ;  /* 0x0000004200467202 */ /* 0x000fe40000000f00 */
[----:B------:R-:W-:-:S07]  /*f700*/  MOV R196, R244 ;  /* 0x000000f400c47202 */ /* 0x000fce0000000f00 */
[----:B------:R-:W-:Y:S05]  /*f710*/  WARPSYNC.COLLECTIVE R71, `(.L_x_7132) ;  /* 0x0000000047087348 */ /* 0x000fea0003c00000 */
[----:B------:R0:W1:Y:S02]  /*f720*/  SHFL.IDX P3, R244, R70, R69, R68 ;  /* 0x0000004546f47389 */ /* 0x0000640000060044 */
[----:B01----:R-:W-:Y:S05]  /*f730*/  ENDCOLLECTIVE ;  /* 0x000000000000791b */ /* 0x003fea0003800000 */
.L_x_7132:
[----:B------:R-:W-:Y:S02]  /*f740*/  MOV R70, R67 ;  /* 0x0000004300467202 */ /* 0x000fe40000000f00 */
[----:B------:R-:W-:-:S07]  /*f750*/  MOV R66, R244 ;  /* 0x000000f400427202 */ /* 0x000fce0000000f00 */
[----:B------:R-:W-:Y:S05]  /*f760*/  WARPSYNC.COLLECTIVE R71, `(.L_x_7133) ;  /* 0x0000000047087348 */ /* 0x000fea0003c00000 */
[----:B------:R0:W1:Y:S02]  /*f770*/  SHFL.IDX P3, R244, R70, R69, R68 ;  /* 0x0000004546f47389 */ /* 0x0000640000060044 */
[----:B01----:R-:W-:Y:S05]  /*f780*/  ENDCOLLECTIVE ;  /* 0x000000000000791b */ /* 0x003fea0003800000 */
.L_x_7133:
[----:B------:R-:W-:Y:S01]  /*f790*/  MOV R67, R244 ;  /* 0x000000f400437202 */ /* 0x000fe20000000f00 */
[----:B------:R-:W-:Y:S06]  /*f7a0*/  BRA `(.L_x_7134) ;  /* 0xffffff7c00ac7947 */ /* 0x000fec000383ffff */
.L_x_6998:
        /* <DEDUP_REMOVED lines=8> */
.L_x_7135:
[----:B------:R-:W-:Y:S02]  /*f830*/  MOV R250, R246 ;  /* 0x000000f600fa7202 */ /* 0x000fe40000000f00 */
[----:B------:R-:W-:-:S07]  /*f840*/  MOV R68, R244 ;  /* 0x000000f400447202 */ /* 0x000fce0000000f00 */
[----:B------:R-:W-:Y:S05]  /*f850*/  WARPSYNC.COLLECTIVE R71, `(.L_x_7136) ;  /* 0x0000000047087348 */ /* 0x000fea0003c00000 */
[----:B------:R0:W1:Y:S02]  /*f860*/  SHFL.DOWN P0, R244, R250, R251, R252 ;  /* 0x080000fbfaf47389 */ /* 0x00006400000000fc */
[----:B01----:R-:W-:Y:S05]  /*f870*/  ENDCOLLECTIVE ;  /* 0x000000000000791b */ /* 0x003fea0003800000 */
.L_x_7136:
[----:B------:R-:W-:Y:S02]  /*f880*/  MOV R250, R70 ;  /* 0x0000004600fa7202 */ /* 0x000fe40000000f00 */
[----:B------:R-:W-:-:S07]  /*f890*/  MOV R69, R244 ;  /* 0x000000f400457202 */ /* 0x000fce0000000f00 */
[----:B------:R-:W-:Y:S05]  /*f8a0*/  WARPSYNC.COLLECTIVE R71, `(.L_x_7137) ;  /* 0x0000000047087348 */ /* 0x000fea0003c00000 */
[----:B------:R0:W1:Y:S02]  /*f8b0*/  SHFL.DOWN P0, R244, R250, R251, R252 ;  /* 0x080000fbfaf47389 */ /* 0x00006400000000fc */
[----:B01----:R-:W-:Y:S05]  /*f8c0*/  ENDCOLLECTIVE ;  /* 0x000000000000791b */ /* 0x003fea0003800000 */
.L_x_7137:
[----:B------:R-:W-:Y:S02]  /*f8d0*/  MOV R250, R248 ;  /* 0x000000f800fa7202 */ /* 0x000fe40000000f00 */
[----:B------:R-:W-:-:S07]  /*f8e0*/  MOV R241, R244 ;  /* 0x000000f400f17202 */ /* 0x000fce0000000f00 */
[----:B------:R-:W-:Y:S05]  /*f8f0*/  WARPSYNC.COLLECTIVE R71, `(.L_x_7138) ;  /* 0x0000000047087348 */ /* 0x000fea0003c00000 */
[----:B------:R0:W1:Y:S02]  /*f900*/  SHFL.DOWN P0, R244, R250, R251, R252 ;  /* 0x080000fbfaf47389 */ /* 0x00006400000000fc */
[----:B01----:R-:W-:Y:S05]  /*f910*/  ENDCOLLECTIVE ;  /* 0x000000000000791b */ /* 0x003fea0003800000 */
.L_x_7138:
[----:B------:R-:W-:Y:S01]  /*f920*/  MOV R71, R244 ;  /* 0x000000f400477202 */ /* 0x000fe20000000f00 */
[----:B------:R-:W-:Y:S06]  /*f930*/  BRA `(.L_x_7139) ;  /* 0xffffff9000947947 */ /* 0x000fec000383ffff */
.L_x_7001:
        /* <DEDUP_REMOVED lines=8> */
.L_x_7141:
[----:B------:R-:W-:Y:S05]  /*f9c0*/  BSYNC B0 ;  /* 0x0000000000007941 */ /* 0x000fea0003800000 */
.L_x_7140:
        /* <DEDUP_REMOVED lines=8> */
.L_x_7142:
[----:B------:R-:W-:Y:S02]  /*fa50*/  MOV R250, R247 ;  /* 0x000000f700fa7202 */ /* 0x000fe40000000f00 */
[----:B------:R-:W-:-:S07]  /*fa60*/  MOV R69, R244 ;  /* 0x000000f400457202 */ /* 0x000fce0000000f00 */
[----:B------:R-:W-:Y:S05]  /*fa70*/  WARPSYNC.COLLECTIVE R71, `(.L_x_7143) ;  /* 0x0000000047087348 */ /* 0x000fea0003c00000 */
[----:B------:R0:W1:Y:S02]  /*fa80*/  SHFL.DOWN P0, R244, R250, R251, R252 ;  /* 0x080000fbfaf47389 */ /* 0x00006400000000fc */
[----:B01----:R-:W-:Y:S05]  /*fa90*/  ENDCOLLECTIVE ;  /* 0x000000000000791b */ /* 0x003fea0003800000 */
.L_x_7143:
[----:B------:R-:W-:Y:S02]  /*faa0*/  MOV R250, R248 ;  /* 0x000000f800fa7202 */ /* 0x000fe40000000f00 */
[----:B------:R-:W-:-:S07]  /*fab0*/  MOV R70, R244 ;  /* 0x000000f400467202 */ /* 0x000fce0000000f00 */
[----:B------:R-:W-:Y:S05]  /*fac0*/  WARPSYNC.COLLECTIVE R71, `(.L_x_7144) ;  /* 0x0000000047087348 */ /* 0x000fea0003c00000 */
[----:B------:R0:W1:Y:S02]  /*fad0*/  SHFL.DOWN P0, R244, R250, R251, R252 ;  /* 0x080000fbfaf47389 */ /* 0x00006400000000fc */
[----:B01----:R-:W-:Y:S05]  /*fae0*/  ENDCOLLECTIVE ;  /* 0x000000000000791b */ /* 0x003fea0003800000 */
.L_x_7144:
[----:B------:R-:W-:Y:S01]  /*faf0*/  MOV R71, R244 ;  /* 0x000000f400477202 */ /* 0x000fe20000000f00 */
[----:B------:R-:W-:Y:S06]  /*fb00*/  BRA `(.L_x_7145) ;  /* 0xffffff9000747947 */ /* 0x000fec000383ffff */
.L_x_7004:
        /* <DEDUP_REMOVED lines=8> */
.L_x_7147:
[----:B------:R-:W-:Y:S05]  /*fb90*/  BSYNC B0 ;  /* 0x0000000000007941 */ /* 0x000fea0003800000 */
.L_x_7146:
        /* <DEDUP_REMOVED lines=8> */
.L_x_7148:
[----:B------:R-:W-:Y:S02]  /*fc20*/  MOV R250, R247 ;  /* 0x000000f700fa7202 */ /* 0x000fe40000000f00 */
[----:B------:R-:W-:-:S07]  /*fc30*/  MOV R69, R244 ;  /* 0x000000f400457202 */ /* 0x000fce0000000f00 */
[----:B------:R-:W-:Y:S05]  /*fc40*/  WARPSYNC.COLLECTIVE R71, `(.L_x_7149) ;  /* 0x0000000047087348 */ /* 0x000fea0003c00000 */
[----:B------:R0:W1:Y:S02]  /*fc50*/  SHFL.DOWN P0, R244, R250, R251, R252 ;  /* 0x080000fbfaf47389 */ /* 0x00006400000000fc */
[----:B01----:R-:W-:Y:S05]  /*fc60*/  ENDCOLLECTIVE ;  /* 0x000000000000791b */ /* 0x003fea0003800000 */
.L_x_7149:
[----:B------:R-:W-:Y:S02]  /*fc70*/  MOV R250, R248 ;  /* 0x000000f800fa7202 */ /* 0x000fe40000000f00 */
[----:B------:R-:W-:-:S07]  /*fc80*/  MOV R70, R244 ;  /* 0x000000f400467202 */ /* 0x000fce0000000f00 */
[----:B------:R-:W-:Y:S05]  /*fc90*/  WARPSYNC.COLLECTIVE R71, `(.L_x_7150) ;  /* 0x0000000047087348 */ /* 0x000fea0003c00000 */
[----:B------:R0:W1:Y:S02]  /*fca0*/  SHFL.DOWN P0, R244, R250, R251, R252 ;  /* 0x080000fbfaf47389 */ /* 0x00006400000000fc */
[----:B01----:R-:W-:Y:S05]  /*fcb0*/  ENDCOLLECTIVE ;  /* 0x000000000000791b */ /* 0x003fea0003800000 */
.L_x_7150:
[----:B------:R-:W-:Y:S01]  /*fcc0*/  MOV R71, R244 ;  /* 0x000000f400477202 */ /* 0x000fe20000000f00 */
[----:B------:R-:W-:Y:S06]  /*fcd0*/  BRA `(.L_x_7151) ;  /* 0xffffff9000547947 */ /* 0x000fec000383ffff */
.L_x_7007:
[----:B------:R-:W-:Y:S01]  /*fce0*/  HFMA2 R251, -RZ, RZ, 0, 4.76837158203125e-07 ;  /* 0x00000008fffb7431 */ /* 0x000fe200000001ff */
[----:B------:R-:W-:Y:S01]  /*fcf0*/  BSSY B0, `(.L_x_7152) ;  /* 0x0000007000007945 */ /* 0x000fe20003800000 */
[----:B------:R-:W-:Y:S02]  /*fd00*/  MOV R250, R245 ;  /* 0x000000f500fa7202 */ /* 0x000fe40000000f00 */
[----:B------:R-:W-:Y:S02]  /*fd10*/  MOV R252, 0x1f ;  /* 0x0000001f00fc7802 */ /* 0x000fe40000000f00 */
[----:B0-----:R-:W-:-:S07]  /*fd20*/  MOV R71, 0xffffffff ;  /* 0xffffffff00477802 */ /* 0x001fce0000000f00 */
[----:B-1234-:R-:W-:Y:S05]  /*fd30*/  WARPSYNC.COLLECTIVE R71, `(.L_x_7153) ;  /* 0x0000000047087348 */ /* 0x01efea0003c00000 */
[----:B------:R0:W0:Y:S02]  /*fd40*/  SHFL.DOWN P0, R244, R250, R251, R252 ;  /* 0x080000fbfaf47389 */ /* 0x00002400000000fc */
[----:B01234-:R-:W-:Y:S05]  /*fd50*/  ENDCOLLECTIVE ;  /* 0x000000000000791b */ /* 0x01ffea0003800000 */
.L_x_7153:
[----:B------:R-:W-:Y:S05]  /*fd60*/  BSYNC B0 ;  /* 0x0000000000007941 */ /* 0x000fea0003800000 */
.L_x_7152:
        /* <DEDUP_REMOVED lines=8> */
.L_x_7154:
[----:B------:R-:W-:Y:S02]  /*fdf0*/  MOV R250, R247 ;  /* 0x000000f700fa7202 */ /* 0x000fe40000000f00 */
[----:B------:R-:W-:-:S07]  /*fe00*/  MOV R69, R244 ;  /* 0x000000f400457202 */ /* 0x000fce0000000f00 */
[----:B------:R-:W-:Y:S05]  /*fe10*/  WARPSYNC.COLLECTIVE R71, `(.L_x_7155) ;  /* 0x0000000047087348 */ /* 0x000fea0003c00000 */
[----:B------:R0:W1:Y:S02]  /*fe20*/  SHFL.DOWN P0, R244, R250, R251, R252 ;  /* 0x080000fbfaf47389 */ /* 0x00006400000000fc */
[----:B01----:R-:W-:Y:S05]  /*fe30*/  ENDCOLLECTIVE ;  /* 0x000000000000791b */ /* 0x003fea0003800000 */
.L_x_7155:
[----:B------:R-:W-:Y:S02]  /*fe40*/  MOV R250, R248 ;  /* 0x000000f800fa7202 */ /* 0x000fe40000000f00 */
[----:B------:R-:W-:-:S07]  /*fe50*/  MOV R70, R244 ;  /* 0x000000f400467202 */ /* 0x000fce0000000f00 */
[----:B------:R-:W-:Y:S05]  /*fe60*/  WARPSYNC.COLLECTIVE R71, `(.L_x_7156) ;  /* 0x0000000047087348 */ /* 0x000fea0003c00000 */
[----:B------:R0:W1:Y:S02]  /*fe70*/  SHFL.DOWN P0, R244, R250, R251, R252 ;  /* 0x080000fbfaf47389 */ /* 0x00006400000000fc */
[----:B01----:R-:W-:Y:S05]  /*fe80*/  ENDCOLLECTIVE ;  /* 0x000000000000791b */ /* 0x003fea0003800000 */
.L_x_7156:
[----:B------:R-:W-:Y:S01]  /*fe90*/  MOV R71, R244 ;  /* 0x000000f400477202 */ /* 0x000fe20000000f00 */
[----:B------:R-:W-:Y:S06]  /*fea0*/  BRA `(.L_x_7157) ;  /* 0xffffff9000347947 */ /* 0x000fec000383ffff */
.L_x_7010:
[----:B------:R-:W-:Y:S01]  /*feb0*/  HFMA2 R251, -RZ, RZ, 0, 9.5367431640625e-07 ;  /* 0x00000010fffb7431 */ /* 0x000fe200000001ff */
[----:B------:R-:W-:Y:S01]  /*fec0*/  BSSY B0, `(.L_x_7158) ;  /* 0x0000007000007945 */ /* 0x000fe20003800000 */
[----:B------:R-:W-:Y:S02]  /*fed0*/  MOV R250, R245 ;  /* 0x000000f500fa7202 */ /* 0x000fe40000000f00 */
[----:B------:R-:W-:Y:S02]  /*fee0*/  MOV R252, 0x1f ;  /* 0x0000001f00fc7802 */ /* 0x000fe40000000f00 */
[----:B0-----:R-:W-:-:S07]  /*fef0*/  MOV R71, 0xffffffff ;  /* 0xffffffff00477802 */ /* 0x001fce0000000f00 */
[----:B-1234-:R-:W-:Y:S05]  /*ff00*/  WARPSYNC.COLLECTIVE R71, `(.L_x_7159) ;  /* 0x0000000047087348 */ /* 0x01efea0003c00000 */
[----:B------:R0:W0:Y:S02]  /*ff10*/  SHFL.DOWN P0, R244, R250, R251, R252 ;  /* 0x080000fbfaf47389 */ /* 0x00002400000000fc */
[----:B01234-:R-:W-:Y:S05]  /*ff20*/  ENDCOLLECTIVE ;  /* 0x000000000000791b */ /* 0x01ffea0003800000 */
.L_x_7159:
[----:B------:R-:W-:Y:S05]  /*ff30*/  BSYNC B0 ;  /* 0x0000000000007941 */ /* 0x000fea0003800000 */
.L_x_7158:
        /* <DEDUP_REMOVED lines=8> */
.L_x_7160:
[----:B------:R-:W-:Y:S02]  /*ffc0*/  MOV R250, R247 ;  /* 0x000000f700fa7202 */ /* 0x000fe40000000f00 */
[----:B------:R-:W-:-:S07]  /*ffd0*/  MOV R69, R244 ;  /* 0x000000f400457202 */ /* 0x000fce0000000f00 */
[----:B------:R-:W-:Y:S05]  /*ffe0*/  WARPSYNC.COLLECTIVE R71, `(.L_x_7161) ;  /* 0x0000000047087348 */ /* 0x000fea0003c00000 */
[----:B------:R0:W1:Y:S02]  /*fff0*/  SHFL.DOWN P0, R244, R250, R251, R252 ;  /* 0x080000fbfaf47389 */ /* 0x00006400000000fc */
[----:B01----:R-:W-:Y:S05]  /*10000*/  ENDCOLLECTIVE ;  /* 0x000000000000791b */ /* 0x003fea0003800000 */
.L_x_7161:
[----:B------:R-:W-:Y:S02]  /*10010*/  MOV R250, R248 ;  /* 0x000000f800fa7202 */ /* 0x000fe40000000f00 */
[----:B------:R-:W-:-:S07]  /*10020*/  MOV R70, R244 ;  /* 0x000000f400467202 */ /* 0x000fce0000000f00 */
[----:B------:R-:W-:Y:S05]  /*10030*/  WARPSYNC.COLLECTIVE R71, `(.L_x_7162) ;  /* 0x0000000047087348 */ /* 0x000fea0003c00000 */
[----:B------:R0:W1:Y:S02]  /*10040*/  SHFL.DOWN P0, R244, R250, R251, R252 ;  /* 0x080000fbfaf47389 */ /* 0x00006400000000fc */
[----:B01----:R-:W-:Y:S05]  /*10050*/  ENDCOLLECTIVE ;  /* 0x000000000000791b */ /* 0x003fea0003800000 */
.L_x_7162:
[----:B------:R-:W-:Y:S05]  /*10060*/  BRA `(.L_x_7163) ;  /* 0xffffff9000187947 */ /* 0x000fea000383ffff */
.L_x_7013:
        /* <DEDUP_REMOVED lines=8> */
.L_x_7165:
[----:B------:R-:W-:Y:S05]  /*100f0*/  BSYNC B0 ;  /* 0x0000000000007941 */ /* 0x000fea0003800000 */
.L_x_7164:
        /* <DEDUP_REMOVED lines=10> */
.L_x_7166:
[----:B------:R-:W-:Y:S02]  /*101a0*/  MOV R252, 0x1f ;  /* 0x0000001f00fc7802 */ /* 0x000fe40000000f00 */
[----:B------:R-:W-:Y:S02]  /*101b0*/  MOV R70, R247 ;  /* 0x000000f700467202 */ /* 0x000fe40000000f00 */
[----:B------:R-:W-:-:S07]  /*101c0*/  MOV R241, R244 ;  /* 0x000000f400f17202 */ /* 0x000fce0000000f00 */
[----:B------:R-:W-:Y:S05]  /*101d0*/  WARPSYNC.COLLECTIVE R71, `(.L_x_7167) ;  /* 0x0000000047087348 */ /* 0x000fea0003c00000 */
[----:B------:R0:W1:Y:S02]  /*101e0*/  SHFL.IDX P3, R244, R70, R69, R68 ;  /* 0x0000004546f47389 */ /* 0x0000640000060044 */
[----:B01----:R-:W-:Y:S05]  /*101f0*/  ENDCOLLECTIVE ;  /* 0x000000000000791b */ /* 0x003fea0003800000 */
.L_x_7167:
        /* <DEDUP_REMOVED lines=15> */
.L_x_7168:
[----:B------:R-:W-:Y:S01]  /*102f0*/  MOV R70, R60 ;  /* 0x0000003c00467202 */ /* 0x000fe20000000f00 */
[----:B------:R-:W-:-:S07]  /*10300*/  FADD.FTZ R240, R244, R240 ;  /* 0x000000f0f4f07221 */ /* 0x000fce0000010000 */
[----:B------:R-:W-:Y:S05]  /*10310*/  WARPSYNC.COLLECTIVE R71, `(.L_x_7169) ;  /* 0x0000000047087348 */ /* 0x000fea0003c00000 */
[----:B------:R0:W1:Y:S02]  /*10320*/  SHFL.DOWN P0, R244, R250, R251, R252 ;  /* 0x080000fbfaf47389 */ /* 0x00006400000000fc */
[----:B01----:R-:W-:Y:S05]  /*10330*/  ENDCOLLECTIVE ;  /* 0x000000000000791b */ /* 0x003fea0003800000 */
.L_x_7169:
[----:B------:R-:W-:Y:S02]  /*10340*/  MOV R250, R246 ;  /* 0x000000f600fa7202 */ /* 0x000fe40000000f00 */
[----:B------:R-:W-:-:S07]  /*10350*/  MOV R245, R244 ;  /* 0x000000f400f57202 */ /* 0x000fce0000000f00 */
[----:B------:R-:W-:Y:S05]  /*10360*/  WARPSYNC.COLLECTIVE R71, `(.L_x_7170) ;  /* 0x0000000047087348 */ /* 0x000fea0003c00000 */
[----:B------:R0:W1:Y:S02]  /*10370*/  SHFL.DOWN P0, R244, R250, R251, R252 ;  /* 0x080000fbfaf47389 */ /* 0x00006400000000fc */
[----:B01----:R-:W-:Y:S05]  /*10380*/  ENDCOLLECTIVE ;  /* 0x000000000000791b */ /* 0x003fea0003800000 */
.L_x_7170:
[----:B------:R-:W-:Y:S02]  /*10390*/  MOV R250, R247 ;  /* 0x000000f700fa7202 */ /* 0x000fe40000000f00 */
[----:B------:R-:W-:-:S07]  /*103a0*/  MOV R246, R244 ;  /* 0x000000f400f67202 */ /* 0x000fce0000000f00 */
[----:B------:R-:W-:Y:S05]  /*103b0*/  WARPSYNC.COLLECTIVE R71, `(.L_x_7171) ;  /* 0x0000000047087348 */ /* 0x000fea0003c00000 */
[----:B------:R0:W1:Y:S02]  /*103c0*/  SHFL.DOWN P0, R244, R250, R251, R252 ;  /* 0x080000fbfaf47389 */ /* 0x00006400000000fc */
[----:B01----:R-:W-:Y:S05]  /*103d0*/  ENDCOLLECTIVE ;  /* 0x000000000000791b */ /* 0x003fea0003800000 */
.L_x_7171:
[----:B------:R-:W-:Y:S02]  /*103e0*/  MOV R250, R248 ;  /* 0x000000f800fa7202 */ /* 0x000fe40000000f00 */
[----:B------:R-:W-:-:S07]  /*103f0*/  MOV R247, R244 ;  /* 0x000000f400f77202 */ /* 0x000fce0000000f00 */
[----:B------:R-:W-:Y:S05]  /*10400*/  WARPSYNC.COLLECTIVE R71, `(.L_x_7172) ;  /* 0x0000000047087348 */ /* 0x000fea0003c00000 */
[----:B------:R0:W1:Y:S02]  /*10410*/  SHFL.DOWN P0, R244, R250, R251, R252 ;  /* 0x080000fbfaf47389 */ /* 0x00006400000000fc */
[----:B01----:R-:W-:Y:S05]  /*10420*/  ENDCOLLECTIVE ;  /* 0x000000000000791b */ /* 0x003fea0003800000 */
.L_x_7172:
[----:B------:R-:W-:-:S07]  /*10430*/  MOV R248, R244 ;  /* 0x000000f400f87202 */ /* 0x000fce0000000f00 */
[----:B------:R-:W-:Y:S05]  /*10440*/  WARPSYNC.COLLECTIVE R71, `(.L_x_7173) ;  /* 0x0000000047087348 */ /* 0x000fea0003c00000 */
[----:B------:R0:W1:Y:S02]  /*10450*/  SHFL.IDX P3, R244, R70, R69, R68 ;  /* 0x0000004546f47389 */ /* 0x0000640000060044 */
[----:B01----:R-:W-:Y:S05]  /*10460*/  ENDCOLLECTIVE ;  /* 0x000000000000791b */ /* 0x003fea0003800000 */
.L_x_7173:
[----:B------:R-:W-:Y:S02]  /*10470*/  MOV R70, R61 ;  /* 0x0000003d00467202 */ /* 0x000fe40000000f00 */
[----:B------:R-:W-:-:S07]  /*10480*/  MOV R60, R244 ;  /* 0x000000f4003c7202 */ /* 0x000fce0000000f00 */
[----:B------:R-:W-:Y:S05]  /*10490*/  WARPSYNC.COLLECTIVE R71, `(.L_x_7174) ;  /* 0x0000000047087348 */ /* 0x000fea0003c00000 */
[----:B------:R0:W1:Y:S02]  /*104a0*/  SHFL.IDX P3, R244, R70, R69, R68 ;  /* 0x0000004546f47389 */ /* 0x0000640000060044 */
[----:B01----:R-:W-:Y:S05]  /*104b0*/  ENDCOLLECTIVE ;  /* 0x000000000000791b */ /* 0x003fea0003800000 */
.L_x_7174:
[----:B------:R-:W-:Y:S02]  /*104c0*/  MOV R70, R62 ;  /* 0x0000003e00467202 */ /* 0x000fe40000000f00 */
[----:B------:R-:W-:-:S07]  /*104d0*/  MOV R61, R244 ;  /* 0x000000f4003d7202 */ /* 0x000fce0000000f00 */
[----:B------:R-:W-:Y:S05]  /*104e0*/  WARPSYNC.COLLECTIVE R71, `(.L_x_7175) ;  /* 0x0000000047087348 */ /* 0x000fea0003c00000 */
[----:B------:R0:W1:Y:S02]  /*104f0*/  SHFL.IDX P3, R244, R70, R69, R68 ;  /* 0x0000004546f47389 */ /* 0x0000640000060044 */
[----:B01----:R-:W-:Y:S05]  /*10500*/  ENDCOLLECTIVE ;  /* 0x000000000000791b */ /* 0x003fea0003800000 */
.L_x_7175:
[----:B------:R-:W-:Y:S02]  /*10510*/  MOV R70, R63 ;  /* 0x0000003f00467202 */ /* 0x000fe40000000f00 */
[----:B------:R-:W-:-:S07]  /*10520*/  MOV R62, R244 ;  /* 0x000000f4003e7202 */ /* 0x000fce0000000f00 */
[----:B------:R-:W-:Y:S05]  /*10530*/  WARPSYNC.COLLECTIVE R71, `(.L_x_7176) ;  /* 0x0000000047087348 */ /* 0x000fea0003c00000 */
[----:B------:R0:W1:Y:S02]  /*10540*/  SHFL.IDX P3, R244, R70, R69, R68 ;  /* 0x0000004546f47389 */ /* 0x0000640000060044 */
[----:B01----:R-:W-:Y:S05]  /*10550*/  ENDCOLLECTIVE ;  /* 0x000000000000791b */ /* 0x003fea0003800000 */
.L_x_7176:
[----:B------:R-:W-:Y:S01]  /*10560*/  MOV R63, R244 ;  /* 0x000000f4003f7202 */ /* 0x000fe20000000f00 */
[----:B------:R-:W-:Y:S06]  /*10570*/  BRA `(.L_x_7177) ;  /* 0xffffff8c006c7947 */ /* 0x000fec000383ffff */
.L_x_7178:
        /* <DEDUP_REMOVED lines=16> */
.L_x_18693:


//--------------------- .text._Z25selective_scan_bwd_kernelI32Selective_Scan_bwd_kernel_traitsILi64ELi16ELb0ELb0ELb1ELb1ELb0EfN3c107complexIfEEEEv12SSMParamsBwd --------------------------
	.section	.text._Z25selective_scan_bwd_kernelI32Selective_Scan_bwd_kernel_traitsILi64ELi16ELb0ELb0ELb1ELb1ELb0EfN3c107complexIfEEEEv12SSMParamsBwd,"ax",@progbits
	.align	128
        .global         _Z25selective_scan_bwd_kernelI32Selective_Scan_bwd_kernel_traitsILi64ELi16ELb0ELb0ELb1ELb1ELb0EfN3c107complexIfEEEEv12SSMParamsBwd
        .type           _Z25selective_scan_bwd_kernelI32Selective_Scan_bwd_kernel_traitsILi64ELi16ELb0ELb0ELb1ELb1ELb0EfN3c107complexIfEEEEv12SSMParamsBwd,@function
        .size           _Z25selective_scan_bwd_kernelI32Selective_Scan_bwd_kernel_traitsILi64ELi16ELb0ELb0ELb1ELb1ELb0EfN3c107complexIfEEEEv12SSMParamsBwd,(.L_x_18694 - _Z25selective_scan_bwd_kernelI32Selective_Scan_bwd_kernel_traitsILi64ELi16ELb0ELb0ELb1ELb1ELb0EfN3c107complexIfEEEEv12SSMParamsBwd)
        .other          _Z25selective_scan_bwd_kernelI32Selective_Scan_bwd_kernel_traitsILi64ELi16ELb0ELb0ELb1ELb1ELb0EfN3c107complexIfEEEEv12SSMParamsBwd,@"STO_CUDA_ENTRY STV_DEFAULT"
_Z25selective_scan_bwd_kernelI32Selective_Scan_bwd_kernel_traitsILi64ELi16ELb0ELb0ELb1ELb1ELb0EfN3c107complexIfEEEEv12SSMParamsBwd:
.text._Z25selective_scan_bwd_kernelI32Selective_Scan_bwd_kernel_traitsILi64ELi16ELb0ELb0ELb1ELb1ELb0EfN3c107complexIfEEEEv12SSMParamsBwd:
        /* <DEDUP_REMOVED lines=143> */
.L_x_7311:
[----:B------:R-:W0:Y:S01]  /*08f0*/  S2R R190, SR_TID.X ;  /* 0x0000000000be7919 */ /* 0x000e220000002100 */
[----:B------:R-:W1:Y:S01]  /*0900*/  LDCU UR33, c[0x0][0x388] ;  /* 0x00007100ff2177ac */ /* 0x000e620008000800 */
[----:B------:R-:W-:Y:S02]  /*0910*/  MOV R4, UR16 ;  /* 0x0000001000047c02 */ /* 0x000fe40008000f00 */
[----:B------:R-:W-:Y:S02]  /*0920*/  CS2R R18, SRZ ;  /* 0x0000000000127805 */ /* 0x000fe4000001ff00 */
[----:B------:R-:W-:Y:S01]  /*0930*/  MOV R5, UR17 ;  /* 0x0000001100057c02 */ /* 0x000fe20008000f00 */
[----:B------:R-:W-:Y:S01]  /*0940*/  ULEA UR8, UR15, 0xfffffc00, 0xa ;  /* 0xfffffc000f087891 */ /* 0x000fe2000f8e50ff */
[----:B------:R-:W-:Y:S01]  /*0950*/  HFMA2 R16, -RZ, RZ, 0, 0 ;  /* 0x00000000ff107431 */ /* 0x000fe200000001ff */
[----:B------:R-:W-:Y:S02]  /*0960*/  MOV R14, RZ ;  /* 0x000000ff000e7202 */ /* 0x000fe40000000f00 */
[----:B------:R-:W-:Y:S01]  /*0970*/  CS2R R12, SRZ ;  /* 0x00000000000c7805 */ /* 0x000fe2000001ff00 */
[----:B------:R-:W-:Y:S01]  /*0980*/  IMAD.WIDE.U32 R8, R3, 0x4, R4 ;  /* 0x0000000403087825 */ /* 0x000fe200078e0004 */
[----:B------:R-:W-:-:S02]  /*0990*/  CS2R R22, SRZ ;  /* 0x0000000000167805 */ /* 0x000fc4000001ff00 */
        /* <DEDUP_REMOVED lines=16> */
[----:B------:R-:W-:Y:S02]  /*0aa0*/  LOP3.LUT R5, R32, 0x60, RZ, 0xfc, !PT ;  /* 0x0000006020057812 */ /* 0x000fe400078efcff */
        /* <DEDUP_REMOVED lines=31> */
[----:B------:R-:W-:Y:S01]  /*0ca0*/  LOP3.LUT R28, R32, 0x1a0, RZ, 0xfc, !PT ;  /* 0x000001a0201c7812 */ /* 0x000fe200078efcff */
        /* <DEDUP_REMOVED lines=103> */
[----:B----4-:R2:W-:Y:S04]  /*1320*/  STS [R249+0x280], R14 ;  /* 0x0002800ef9007388 */ /* 0x0105e80000000800 */
[----:B------:R3:W-:Y:S04]  /*1330*/  STS [R237+0x300], R16 ;  /* 0x00030010ed007388 */ /* 0x0007e80000000800 */
[----:B------:R4:W-:Y:S04]  /*1340*/  STS [R105+0x380], R18 ;  /* 0x0003801269007388 */ /* 0x0009e80000000800 */
[----:B------:R-:W-:Y:S01]  /*1350*/  STS [R104+0x400], R19 ;  /* 0x0004001368007388 */ /* 0x000fe20000000800 */
[----:B------:R-:W-:-:S03]  /*1360*/  LEA R96, R96, UR28, 0x2 ;  /* 0x0000001c60607c11 */ /* 0x000fc6000f8e10ff */
        /* <DEDUP_REMOVED lines=34> */
[----:B------:R-:W-:Y:S02]  /*1590*/  ISETP.NE.AND P0, PT, R41, RZ, PT ;  /* 0x000000ff2900720c */ /* 0x000fe40003f05270 */
[----:B--2---:R-:W-:Y:S02]  /*15a0*/  CS2R R14, SRZ ;  /* 0x00000000000e7805 */ /* 0x004fe4000001ff00 */
[----:B---3--:R-:W-:Y:S01]  /*15b0*/  CS2R R16, SRZ ;  /* 0x0000000000107805 */ /* 0x008fe2000001ff00 */
[----:B----4-:R-:W-:Y:S02]  /*15c0*/  HFMA2 R18, -RZ, RZ, 0, 0 ;  /* 0x00000000ff127431 */ /* 0x010fe400000001ff */
[----:B-----5:R-:W-:Y:S01]  /*15d0*/  HFMA2 R22, -RZ, RZ, 0, 0 ;  /* 0x00000000ff167431 */ /* 0x020fe200000001ff */
[----:B------:R-:W-:Y:S01]  /*15e0*/  MOV R20, RZ ;  /* 0x000000ff00147202 */ /* 0x000fe20000000f00 */
[----:B------:R-:W-:Y:S01]  /*15f0*/  HFMA2 R3, -RZ, RZ, 0, 0 ;  /* 0x00000000ff037431 */ /* 0x000fe200000001ff */
[----:B------:R-:W-:Y:S01]  /*1600*/  MOV R24, RZ ;  /* 0x000000ff00187202 */ /* 0x000fe20000000f00 */
[----:B------:R-:W2:Y:S04]  /*1610*/  @!P1 LDG.E R15, desc[UR34][R6.64+0x500] ;  /* 0x00050022060f9981 */ /* 0x000ea8000c1e1900 */
[----:B------:R-:W3:Y:S01]  /*1620*/  @!P0 LDG.E R12, desc[UR34][R6.64+0x200] ;  /* 0x00020022060c8981 */ /* 0x000ee2000c1e1900 */
[----:B------:R-:W-:-:S02]  /*1630*/  ISETP.NE.AND P0, PT, R43, RZ, PT ;  /* 0x000000ff2b00720c */ /* 0x000fc40003f05270 */
[----:B------:R-:W-:Y:S01]  /*1640*/  MOV R26, RZ ;  /* 0x000000ff001a7202 */ /* 0x000fe20000000f00 */
[----:B------:R-:W4:Y:S04]  /*1650*/  @!P2 LDG.E R22, desc[UR34][R6.64+0x580] ;  /* 0x000580220616a981 */ /* 0x000f28000c1e1900 */
[----:B------:R-:W5:Y:S04]  /*1660*/  @!P3 LDG.E R17, desc[UR34][R6.64+0x600] ;  /* 0x000600220611b981 */ /* 0x000f68000c1e1900 */
[----:B------:R-:W5:Y:S04]  /*1670*/  @!P4 LDG.E R24, desc[UR34][R6.64+0x680] ;  /* 0x000680220618c981 */ /* 0x000f68000c1e1900 */
[----:B------:R-:W2:Y:S01]  /*1680*/  @!P0 LDG.E R14, desc[UR34][R6.64+0x280] ;  /* 0x00028022060e8981 */ /* 0x000ea2000c1e1900 */
[----:B------:R-:W-:-:S03]  /*1690*/  ISETP.NE.AND P0, PT, R45, RZ, PT ;  /* 0x000000ff2d00720c */ /* 0x000fc60003f05270 */
[----:B------:R-:W5:Y:S04]  /*16a0*/  @!P5 LDG.E R3, desc[UR34][R6.64+0x700] ;  /* 0x000700220603d981 */ /* 0x000f68000c1e1900 */
[----:B------:R-:W5:Y:S06]  /*16b0*/  @!P6 LDG.E R26, desc[UR34][R6.64+0x780] ;  /* 0x00078022061ae981 */ /* 0x000f6c000c1e1900 */
[----:B------:R-:W4:Y:S01]  /*16c0*/  @!P0 LDG.E R16, desc[UR34][R6.64+0x300] ;  /* 0x0003002206108981 */ /* 0x000f22000c1e1900 */
[----:B------:R-:W-:-:S13]  /*16d0*/  ISETP.NE.AND P0, PT, R47, RZ, PT ;  /* 0x000000ff2f00720c */ /* 0x000fda0003f05270 */
[----:B------:R-:W5:Y:S01]  /*16e0*/  @!P0 LDG.E R18, desc[UR34][R6.64+0x380] ;  /* 0x0003802206128981 */ /* 0x000f62000c1e1900 */
[----:B------:R-:W-:-:S13]  /*16f0*/  ISETP.NE.AND P0, PT, R49, RZ, PT ;  /* 0x000000ff3100720c */ /* 0x000fda0003f05270 */
        /* <DEDUP_REMOVED lines=26> */
[----:B---3--:R-:W-:Y:S04]  /*18a0*/  STS [R63+0x200], R12 ;  /* 0x0002000c3f007388 */ /* 0x008fe80000000800 */
[----:B--2---:R-:W-:Y:S04]  /*18b0*/  STS [R249+0x280], R14 ;  /* 0x0002800ef9007388 */ /* 0x004fe80000000800 */
        /* <DEDUP_REMOVED lines=42> */
[----:B------:R-:W-:Y:S01]  /*1b60*/  MOV R14, RZ ;  /* 0x000000ff000e7202 */ /* 0x000fe20000000f00 */
[----:B------:R-:W-:Y:S01]  /*1b70*/  HFMA2 R16, -RZ, RZ, 0, 0 ;  /* 0x00000000ff107431 */ /* 0x000fe200000001ff */
[----:B------:R-:W-:Y:S02]  /*1b80*/  CS2R R20, SRZ ;  /* 0x0000000000147805 */ /* 0x000fe4000001ff00 */
[----:B------:R-:W-:Y:S02]  /*1b90*/  CS2R R22, SRZ ;  /* 0x0000000000167805 */ /* 0x000fe4000001ff00 */
        /* <DEDUP_REMOVED lines=15> */
[----:B------:R-:W5:Y:S04]  /*1c90*/  @!P0 LDG.E R16, desc[UR34][R4.64+0x480] ;  /* 0x0004802204108981 */ /* 0x000f68000c1e1900 */
[----:B------:R0:W-:Y:S01]  /*1ca0*/  STL [R1+0x10], R67 ;  /* 0x0000104301007387 */ /* 0x0001e20000100800 */
[----:B-1----:R-:W-:-:S03]  /*1cb0*/  FADD.FTZ R79, R79, UR6 ;  /* 0x000000064f4f7e21 */ /* 0x002fc60008010000 */
[----:B------:R0:W-:Y:S04]  /*1cc0*/  STL [R1+0xc], R66 ;  /* 0x00000c4201007387 */ /* 0x0001e80000100800 */
[----:B------:R0:W-:Y:S04]  /*1cd0*/  STL [R1+0x8], R65 ;  /* 0x0000084101007387 */ /* 0x0001e80000100800 */
[----:B------:R0:W-:Y:S04]  /*1ce0*/  STL [R1+0x4], R64 ;  /* 0x0000044001007387 */ /* 0x0001e80000100800 */
[----:B------:R0:W-:Y:S01]  /*1cf0*/  STL [R1], R63 ;  /* 0x0000003f01007387 */ /* 0x0001e20000100800 */
[----:B------:R-:W-:Y:S01]  /*1d00*/  FSETP.GTU.FTZ.AND P0, PT, R79, 20, PT ;  /* 0x41a000004f00780b */ /* 0x000fe20003f1c000 */
[----:B--2---:R-:W-:Y:S01]  /*1d10*/  FADD.FTZ R78, R78, UR6 ;  /* 0x000000064e4e7e21 */ /* 0x004fe20008010000 */
[----:B---3--:R-:W-:Y:S01]  /*1d20*/  FADD.FTZ R77, R77, UR6 ;  /* 0x000000064d4d7e21 */ /* 0x008fe20008010000 */
[----:B----4-:R-:W-:Y:S01]  /*1d30*/  FADD.FTZ R76, R76, UR6 ;  /* 0x000000064c4c7e21 */ /* 0x010fe20008010000 */
[----:B-----5:R-:W-:Y:S01]  /*1d40*/  FADD.FTZ R75, R75, UR6 ;  /* 0x000000064b4b7e21 */ /* 0x020fe20008010000 */
        /* <DEDUP_REMOVED lines=72> */
.L_x_7181:
[----:B------:R-:W-:Y:S05]  /*21d0*/  BSYNC.RECONVERGENT B0 ;  /* 0x0000000000007941 */ /* 0x000fea0003800200 */
.L_x_7180:
        /* <DEDUP_REMOVED lines=34> */
.L_x_7183:
[----:B------:R-:W-:Y:S05]  /*2400*/  BSYNC.RECONVERGENT B0 ;  /* 0x0000000000007941 */ /* 0x000fea0003800200 */
.L_x_7182:
        /* <DEDUP_REMOVED lines=34> */
.L_x_7185:
[----:B------:R-:W-:Y:S05]  /*2630*/  BSYNC.RECONVERGENT B0 ;  /* 0x0000000000007941 */ /* 0x000fea0003800200 */
.L_x_7184:
        /* <DEDUP_REMOVED lines=34> */
.L_x_7187:
[----:B------:R-:W-:Y:S05]  /*2860*/  BSYNC.RECONVERGENT B0 ;  /* 0x0000000000007941 */ /* 0x000fea0003800200 */
.L_x_7186:
        /* <DEDUP_REMOVED lines=34> */
.L_x_7189:
[----:B------:R-:W-:Y:S05]  /*2a90*/  BSYNC.RECONVERGENT B0 ;  /* 0x0000000000007941 */ /* 0x000fea0003800200 */
.L_x_7188:
        /* <DEDUP_REMOVED lines=37> */
.L_x_7191:
[----:B------:R-:W-:Y:S05]  /*2cf0*/  BSYNC.RECONVERGENT B0 ;  /* 0x0000000000007941 */ /* 0x000fea0003800200 */
.L_x_7190:
        /* <DEDUP_REMOVED lines=38> */
.L_x_7193:
[----:B------:R-:W-:Y:S05]  /*2f60*/  BSYNC.RECONVERGENT B0 ;  /* 0x0000000000007941 */ /* 0x000fea0003800200 */
.L_x_7192:
        /* <DEDUP_REMOVED lines=38> */
.L_x_7195:
[----:B------:R-:W-:Y:S05]  /*31d0*/  BSYNC.RECONVERGENT B0 ;  /* 0x0000000000007941 */ /* 0x000fea0003800200 */
.L_x_7194:
        /* <DEDUP_REMOVED lines=38> */
.L_x_7197:
[----:B------:R-:W-:Y:S05]  /*3440*/  BSYNC.RECONVERGENT B0 ;  /* 0x0000000000007941 */ /* 0x000fea0003800200 */
.L_x_7196:
        /* <DEDUP_REMOVED lines=38> */
.L_x_7199:
[----:B------:R-:W-:Y:S05]  /*36b0*/  BSYNC.RECONVERGENT B0 ;  /* 0x0000000000007941 */ /* 0x000fea0003800200 */
.L_x_7198:
        /* <DEDUP_REMOVED lines=38> */
.L_x_7201:
[----:B------:R-:W-:Y:S05]  /*3920*/  BSYNC.RECONVERGENT B0 ;  /* 0x0000000000007941 */ /* 0x000fea0003800200 */
.L_x_7200:
        /* <DEDUP_REMOVED lines=32> */
.L_x_7203:
[----:B------:R-:W-:Y:S05]  /*3b30*/  BSYNC.RECONVERGENT B0 ;  /* 0x0000000000007941 */ /* 0x000fea0003800200 */
.L_x_7202:
        /* <DEDUP_REMOVED lines=32> */
.L_x_7205:
[----:B------:R-:W-:Y:S05]  /*3d40*/  BSYNC.RECONVERGENT B0 ;  /* 0x0000000000007941 */ /* 0x000fea0003800200 */
.L_x_7204:
        /* <DEDUP_REMOVED lines=32> */
.L_x_7207:
[----:B------:R-:W-:Y:S05]  /*3f50*/  BSYNC.RECONVERGENT B0 ;  /* 0x0000000000007941 */ /* 0x000fea0003800200 */
.L_x_7206:
        /* <DEDUP_REMOVED lines=32> */
.L_x_7209:
[----:B------:R-:W-:Y:S05]  /*4160*/  BSYNC.RECONVERGENT B0 ;  /* 0x0000000000007941 */ /* 0x000fea0003800200 */
.L_x_7208:
        /* <DEDUP_REMOVED lines=32> */
.L_x_7211:
[----:B------:R-:W-:Y:S05]  /*4370*/  BSYNC.RECONVERGENT B0 ;  /* 0x0000000000007941 */ /* 0x000fea0003800200 */
.L_x_7210:
        /* <DEDUP_REMOVED lines=27> */
[----:B0-----:R-:W-:Y:S01]  /*4530*/  SHF.L.U32 R13, R190, 0x5, RZ ;  /* 0x00000005be0d7819 */ /* 0x001fe200000006ff */
[----:B------:R-:W-:Y:S01]  /*4540*/  FADD.FTZ R19, R19, R19 ;  /* 0x0000001313137221 */ /* 0x000fe20000010000 */
        /* <DEDUP_REMOVED lines=9> */
[----:B------:R-:W2:Y:S02]  /*45e0*/  LDCU UR46, c[0x0][0x394] ;  /* 0x00007280ff2e77ac */ /* 0x000ea40008000800 */
[----:B------:R-:W-:Y:S01]  /*45f0*/  PLOP3.LUT P1, PT, PT, PT, UP0, 0x80, 0x8 ;  /* 0x000000000008781c */ /* 0x000fe20003f2f008 */
[----:B------:R-:W3:Y:S03]  /*4600*/  LDCU UR47, c[0x0][0x38c] ;  /* 0x00007180ff2f77ac */ /* 0x000ee60008000800 */
[----:B------:R-:W-:Y:S01]  /*4610*/  ISETP.EQ.AND P1, PT, R0, RZ, P1 ;  /* 0x000000ff0000720c */ /* 0x000fe20000f22270 */
[----:B------:R-:W-:Y:S01]  /*4620*/  FADD.FTZ R0, R12, R12 ;  /* 0x0000000c0c007221 */ /* 0x000fe20000010000 */
[----:B------:R-:W-:Y:S01]  /*4630*/  FADD.FTZ R12, R11, R11 ;  /* 0x0000000b0b0c7221 */ /* 0x000fe20000010000 */
[----:B------:R-:W-:Y:S01]  /*4640*/  FADD.FTZ R11, R10, R10 ;  /* 0x0000000a0a0b7221 */ /* 0x000fe20000010000 */
[----:B------:R-:W-:Y:S01]  /*4650*/  FADD.FTZ R10, R9, R9 ;  /* 0x00000009090a7221 */ /* 0x000fe20000010000 */
[----:B-1----:R-:W-:Y:S01]  /*4660*/  UIMAD.WIDE.U32 UR12, UR8, UR28, URZ ;  /* 0x0000001c080c72a5 */ /* 0x002fe2000f8e00ff */
[----:B------:R-:W-:Y:S01]  /*4670*/  FADD.FTZ R9, R8, R8 ;  /* 0x0000000808097221 */ /* 0x000fe20000010000 */
[----:B0-----:R-:W-:Y:S01]  /*4680*/  UIMAD.WIDE.U32 UR10, UR8, UR30, URZ ;  /* 0x0000001e080a72a5 */ /* 0x001fe2000f8e00ff */
[----:B------:R-:W-:Y:S01]  /*4690*/  FADD.FTZ R8, R7, R7 ;  /* 0x0000000707087221 */ /* 0x000fe20000010000 */
[----:B------:R-:W-:Y:S01]  /*46a0*/  UIMAD UR29, UR8, UR29, UR13 ;  /* 0x0000001d081d72a4 */ /* 0x000fe2000f8e020d */
[----:B------:R-:W-:Y:S01]  /*46b0*/  FADD.FTZ R7, R6, R6 ;  /* 0x0000000606077221 */ /* 0x000fe20000010000 */
[----:B------:R-:W-:Y:S01]  /*46c0*/  UIMAD UR31, UR8, UR31, UR11 ;  /* 0x0000001f081f72a4 */ /* 0x000fe2000f8e020b */
[----:B------:R-:W-:Y:S01]  /*46d0*/  FADD.FTZ R6, R5, R5 ;  /* 0x0000000505067221 */ /* 0x000fe20000010000 */
[----:B------:R-:W-:Y:S01]  /*46e0*/  USHF.L.U32 UR8, UR15, 0xb, URZ ;  /* 0x0000000b0f087899 */ /* 0x000fe200080006ff */
[----:B------:R-:W-:Y:S01]  /*46f0*/  FADD.FTZ R5, R4, R4 ;  /* 0x0000000404057221 */ /* 0x000fe20000010000 */
[----:B------:R-:W-:Y:S01]  /*4700*/  FADD.FTZ R4, R3, R3 ;  /* 0x0000000303047221 */ /* 0x000fe20000010000 */
[----:B------:R-:W-:Y:S01]  /*4710*/  LOP3.LUT R3, R190, 0x1f, RZ, 0xc0, !PT ;  /* 0x0000001fbe037812 */ /* 0x000fe200078ec0ff */
[----:B------:R-:W-:Y:S01]  /*4720*/  ULEA UR8, UR33, -UR8, 0x1 ;  /* 0x8000000821087291 */ /* 0x000fe2000f8e08ff */
[----:B------:R-:W0:Y:S03]  /*4730*/  LDCU UR30, c[0x0][0x388] ;  /* 0x00007100ff1e77ac */ /* 0x000e260008000800 */
[----:B------:R-:W-:Y:S01]  /*4740*/  UIADD3 UR32, UPT, UPT, UR8, 0x800, URZ ;  /* 0x0000080008207890 */ /* 0x000fe2000fffe0ff */
[----:B------:R-:W1:Y:S05]  /*4750*/  LDCU.64 UR42, c[0x0][0x3a8] ;  /* 0x00007500ff2a77ac */ /* 0x000e6a0008000a00 */
[----:B------:R-:W-:Y:S01]  /*4760*/  ISETP.GE.AND P0, PT, R56, UR32, PT ;  /* 0x0000002038007c0c */ /* 0x000fe2000bf06270 */
[----:B------:R-:W-:Y:S01]  /*4770*/  HFMA2 R56, -RZ, RZ, 0, 0 ;  /* 0x00000000ff387431 */ /* 0x000fe200000001ff */
[----:B------:R-:W4:Y:S01]  /*4780*/  LDCU.64 UR40, c[0x0][0x3c0] ;  /* 0x00007800ff2877ac */ /* 0x000f220008000a00 */
[----:B------:R-:W0:Y:S01]  /*4790*/  LDCU.64 UR38, c[0x0][0x4f0] ;  /* 0x00009e00ff2677ac */ /* 0x000e220008000a00 */
[----:B------:R-:W0:Y:S09]  /*47a0*/  LDCU.64 UR44, c[0x0][0x3e0] ;  /* 0x00007c00ff2c77ac */ /* 0x000e320008000a00 */
[----:B------:R-:W-:Y:S01]  /*47b0*/  @P0 LOP3.LUT R2, R2, 0x4, RZ, 0xfc, !PT ;  /* 0x0000000402020812 */ /* 0x000fe200078efcff */
[----:B------:R-:W0:Y:S01]  /*47c0*/  LDCU.128 UR24, c[0x0][0x440] ;  /* 0x00008800ff1877ac */ /* 0x000e220008000c00 */
[----:B-123--:R-:W-:-:S05]  /*47d0*/  UMOV UR8, URZ ;  /* 0x000000ff00087c82 */ /* 0x00efca0008000000 */
.L_x_7310:
[----:B------:R-:W-:Y:S01]  /*47e0*/  UMOV UR28, UR12 ;  /* 0x0000000c001c7c82 */ /* 0x000fe20008000000 */
[----:B0-----:R-:W-:Y:S01]  /*47f0*/  LOP3.LUT R60, R13, 0x7c1f, R190, 0xc8, !PT ;  /* 0x00007c1f0d3c7812 */ /* 0x001fe200078ec8be */
[----:B------:R-:W-:Y:S01]  /*4800*/  UIMAD.WIDE.U32 UR36, UR8, UR42, UR28 ;  /* 0x0000002a082472a5 */ /* 0x000fe2000f8e001c */
[----:B------:R-:W-:-:S03]  /*4810*/  LOP3.LUT P6, RZ, R2, 0x4, RZ, 0xc0, !PT ;  /* 0x0000000402ff7812 */ /* 0x000fc600078cc0ff */
[----:B------:R-:W-:Y:S02]  /*4820*/  UIMAD UR28, UR8, UR43, UR37 ;  /* 0x0000002b081c72a4 */ /* 0x000fe4000f8e0225 */
[----:B0-----:R-:W-:-:S04]  /*4830*/  ULEA UR33, UP0, UR36, UR24, 0x3 ;  /* 0x0000001824217291 */ /* 0x001fc8000f8018ff */
[----:B------:R-:W-:Y:S02]  /*4840*/  ULEA.HI.X UR36, UR36, UR25, UR28, 0x3, UP0 ;  /* 0x0000001924247291 */ /* 0x000fe400080f1c1c */
[----:B-1----:R-:W-:-:S04]  /*4850*/  MOV R62, UR33 ;  /* 0x00000021003e7c02 */ /* 0x002fc80008000f00 */
[----:B------:R-:W-:-:S06]  /*4860*/  MOV R63, UR36 ;  /* 0x00000024003f7c02 */ /* 0x000fcc0008000f00 */
[----:B--2---:R-:W2:Y:S01]  /*4870*/  LDG.E.64 R62, desc[UR34][R62.64] ;  /* 0x000000223e3e7981 */ /* 0x004ea2000c1e1b00 */
        /* <DEDUP_REMOVED lines=13> */
[----:B----4-:R-:W-:-:S02]  /*4950*/  LOP3.LUT R66, R107, 0x80, RZ, 0xfc, !PT ;  /* 0x000000806b427812 */ /* 0x010fc400078efcff */
        /* <DEDUP_REMOVED lines=12> */
[----:B------:R-:W5:Y:S01]  /*4a20*/  @!P4 LDG.E R114, desc[UR34][R64.64+0x100] ;  /* 0x000100224072c981 */ /* 0x000f62000c1e1900 */
[----:B------:R-:W-:-:S02]  /*4a30*/  ISETP.GE.AND P4, PT, R61, UR32, PT ;  /* 0x000000203d007c0c */ /* 0x000fc4000bf86270 */
[C---:B------:R-:W-:Y:S02]  /*4a40*/  LOP3.LUT R60, R107.reuse, 0x100, RZ, 0xfc, !PT ;  /* 0x000001006b3c7812 */ /* 0x040fe400078efcff */
[----:B------:R-:W-:Y:S02]  /*4a50*/  CS2R R68, SRZ ;  /* 0x0000000000447805 */ /* 0x000fe4000001ff00 */
[C---:B------:R-:W-:Y:S01]  /*4a60*/  LOP3.LUT R61, R107.reuse, 0x120, RZ, 0xfc, !PT ;  /* 0x000001206b3d7812 */ /* 0x040fe200078efcff */
        /* <DEDUP_REMOVED lines=17> */
[C---:B------:R-:W-:Y:S02]  /*4b80*/  LOP3.LUT R61, R107.reuse, 0x1a0, RZ, 0xfc, !PT ;  /* 0x000001a06b3d7812 */ /* 0x040fe400078efcff */
        /* <DEDUP_REMOVED lines=11> */
[----:B------:R-:W-:Y:S02]  /*4c40*/  ISETP.GE.AND P4, PT, R61, UR32, PT ;  /* 0x000000203d007c0c */ /* 0x000fe4000bf86270 */
[----:B------:R-:W-:Y:S02]  /*4c50*/  LOP3.LUT R60, R107, 0x240, RZ, 0xfc, !PT ;  /* 0x000002406b3c7812 */ /* 0x000fe400078efcff */
[----:B------:R-:W-:-:S02]  /*4c60*/  CS2R R116, SRZ ;  /* 0x0000000000747805 */ /* 0x000fc4000001ff00 */
[----:B------:R-:W-:Y:S01]  /*4c70*/  LOP3.LUT R61, R107, 0x260, RZ, 0xfc, !PT ;  /* 0x000002606b3d7812 */ /* 0x000fe200078efcff */
[----:B------:R-:W5:Y:S01]  /*4c80*/  @!P5 LDG.E R112, desc[UR34][R64.64+0x680] ;  /* 0x000680224070d981 */ /* 0x000f62000c1e1900 */
[----:B------:R-:W-:Y:S02]  /*4c90*/  CS2R R124, SRZ ;  /* 0x00000000007c7805 */ /* 0x000fe4000001ff00 */
[----:B------:R-:W-:Y:S01]  /*4ca0*/  ISETP.GE.AND P5, PT, R60, UR32, PT ;  /* 0x000000203c007c0c */ /* 0x000fe2000bfa6270 */
[----:B------:R-:W5:Y:S01]  /*4cb0*/  @!P0 LDG.E R115, desc[UR34][R64.64+0x700] ;  /* 0x0007002240738981 */ /* 0x000f62000c1e1900 */
[----:B------:R-:W-:Y:S02]  /*4cc0*/  ISETP.GE.AND P0, PT, R61, UR32, PT ;  /* 0x000000203d007c0c */ /* 0x000fe4000bf06270 */
[C---:B------:R-:W-:Y:S01]  /*4cd0*/  LOP3.LUT R60, R107.reuse, 0x280, RZ, 0xfc, !PT ;  /* 0x000002806b3c7812 */ /* 0x040fe200078efcff */
[----:B------:R-:W5:Y:S01]  /*4ce0*/  @!P2 LDG.E R116, desc[UR34][R64.64+0x780] ;  /* 0x000780224074a981 */ /* 0x000f62000c1e1900 */
[----:B------:R-:W-:-:S02]  /*4cf0*/  LOP3.LUT R61, R107, 0x2a0, RZ, 0xfc, !PT ;  /* 0x000002a06b3d7812 */ /* 0x000fc400078efcff */
[----:B------:R-:W-:Y:S01]  /*4d00*/  MOV R119, RZ ;  /* 0x000000ff00777202 */ /* 0x000fe20000000f00 */
[----:B------:R-:W5:Y:S01]  /*4d10*/  @!P3 LDG.E R117, desc[UR34][R64.64+0x800] ;  /* 0x000800224075b981 */ /* 0x000f62000c1e1900 */
[----:B------:R-:W-:Y:S02]  /*4d20*/  ISETP.GE.AND P2, PT, R60, UR32, PT ;  /* 0x000000203c007c0c */ /* 0x000fe4000bf46270 */
[----:B------:R-:W-:Y:S02]  /*4d30*/  CS2R R120, SRZ ;  /* 0x0000000000787805 */ /* 0x000fe4000001ff00 */
[----:B------:R-:W-:Y:S01]  /*4d40*/  ISETP.GE.AND P3, PT, R61, UR32, PT ;  /* 0x000000203d007c0c */ /* 0x000fe2000bf66270 */
[----:B------:R-:W3:Y:S01]  /*4d50*/  @!P6 LDG.E R125, desc[UR34][R64.64] ;  /* 0x00000022407de981 */ /* 0x000ee2000c1e1900 */
[C---:B------:R-:W-:Y:S02]  /*4d60*/  LOP3.LUT R60, R107.reuse, 0x2c0, RZ, 0xfc, !PT ;  /* 0x000002c06b3c7812 */ /* 0x040fe400078efcff */
[----:B------:R-:W-:Y:S01]  /*4d70*/  LOP3.LUT R61, R107, 0x2e0, RZ, 0xfc, !PT ;  /* 0x000002e06b3d7812 */ /* 0x000fe200078efcff */
[----:B------:R-:W5:Y:S01]  /*4d80*/  @!P4 LDG.E R119, desc[UR34][R64.64+0x880] ;  /* 0x000880224077c981 */ /* 0x000f62000c1e1900 */
[----:B------:R-:W-:-:S02]  /*4d90*/  ISETP.GE.AND P4, PT, R60, UR32, PT ;  /* 0x000000203c007c0c */ /* 0x000fc4000bf86270 */
[----:B------:R-:W-:Y:S02]  /*4da0*/  CS2R R122, SRZ ;  /* 0x00000000007a7805 */ /* 0x000fe4000001ff00 */
[----:B------:R-:W-:Y:S01]  /*4db0*/  LOP3.LUT R60, R107, 0x300, RZ, 0xfc, !PT ;  /* 0x000003006b3c7812 */ /* 0x000fe200078efcff */
[----:B------:R-:W5:Y:S01]  /*4dc0*/  @!P5 LDG.E R120, desc[UR34][R64.64+0x900] ;  /* 0x000900224078d981 */ /* 0x000f62000c1e1900 */
[----:B------:R-:W-:Y:S02]  /*4dd0*/  ISETP.GE.AND P5, PT, R61, UR32, PT ;  /* 0x000000203d007c0c */ /* 0x000fe4000bfa6270 */
[C---:B------:R-:W-:Y:S01]  /*4de0*/  LOP3.LUT R61, R107.reuse, 0x320, RZ, 0xfc, !PT ;  /* 0x000003206b3d7812 */ /* 0x040fe200078efcff */
[----:B------:R-:W5:Y:S01]  /*4df0*/  @!P0 LDG.E R121, desc[UR34][R64.64+0x980] ;  /* 0x0009802240798981 */ /* 0x000f62000c1e1900 */
[----:B------:R-:W-:Y:S02]  /*4e00*/  ISETP.GE.AND P0, PT, R60, UR32, PT ;  /* 0x000000203c007c0c */ /* 0x000fe4000bf06270 */
[----:B------:R-:W-:Y:S01]  /*4e10*/  LOP3.LUT R60, R107, 0x340, RZ, 0xfc, !PT ;  /* 0x000003406b3c7812 */ /* 0x000fe200078efcff */
[----:B------:R-:W5:Y:S01]  /*4e20*/  @!P2 LDG.E R122, desc[UR34][R64.64+0xa00] ;  /* 0x000a0022407aa981 */ /* 0x000f62000c1e1900 */
[----:B------:R-:W-:-:S03]  /*4e30*/  ISETP.GE.AND P2, PT, R61, UR32, PT ;  /* 0x000000203d007c0c */ /* 0x000fc6000bf46270 */
[----:B------:R-:W5:Y:S01]  /*4e40*/  @!P3 LDG.E R123, desc[UR34][R64.64+0xa80] ;  /* 0x000a8022407bb981 */ /* 0x000f62000c1e1900 */
[----:B------:R-:W-:Y:S02]  /*4e50*/  ISETP.GE.AND P3, PT, R60, UR32, PT ;  /* 0x000000203c007c0c */ /* 0x000fe4000bf66270 */
[----:B------:R-:W-:Y:S02]  /*4e60*/  CS2R R128, SRZ ;  /* 0x0000000000807805 */ /* 0x000fe4000001ff00 */
[C---:B------:R-:W-:Y:S01]  /*4e70*/  LOP3.LUT R61, R107.reuse, 0x360, RZ, 0xfc, !PT ;  /* 0x000003606b3d7812 */ /* 0x040fe200078efcff */
[----:B------:R-:W5:Y:S01]  /*4e80*/  @!P4 LDG.E R124, desc[UR34][R64.64+0xb00] ;  /* 0x000b0022407cc981 */ /* 0x000f62000c1e1900 */
[----:B------:R-:W-:Y:S02]  /*4e90*/  LOP3.LUT R60, R107, 0x380, RZ, 0xfc, !PT ;  /* 0x000003806b3c7812 */ /* 0x000fe400078efcff */
[----:B------:R-:W-:Y:S02]  /*4ea0*/  CS2R R130, SRZ ;  /* 0x0000000000827805 */ /* 0x000fe4000001ff00 */
[----:B------:R-:W-:Y:S01]  /*4eb0*/  ISETP.GE.AND P4, PT, R61, UR32, PT ;  /* 0x000000203d007c0c */ /* 0x000fe2000bf86270 */
[----:B------:R-:W5:Y:S01]  /*4ec0*/  @!P5 LDG.E R128, desc[UR34][R64.64+0xb80] ;  /* 0x000b80224080d981 */ /* 0x000f62000c1e1900 */
[----:B------:R-:W-:-:S02]  /*4ed0*/  LOP3.LUT R61, R107, 0x3a0, RZ, 0xfc, !PT ;  /* 0x000003a06b3d7812 */ /* 0x000fc400078efcff */
[----:B------:R-:W-:Y:S01]  /*4ee0*/  ISETP.GE.AND P5, PT, R60, UR32, PT ;  /* 0x000000203c007c0c */ /* 0x000fe2000bfa6270 */
[----:B------:R-:W5:Y:S01]  /*4ef0*/  @!P0 LDG.E R129, desc[UR34][R64.64+0xc00] ;  /* 0x000c002240818981 */ /* 0x000f62000c1e1900 */
[----:B------:R-:W-:Y:S02]  /*4f00*/  LOP3.LUT R107, R107, 0x3c0, RZ, 0xfc, !PT ;  /* 0x000003c06b6b7812 */ /* 0x000fe400078efcff */
[----:B------:R-:W-:Y:S01]  /*4f10*/  LOP3.LUT R60, R13, 0x3e0, R3, 0xfe, !PT ;  /* 0x000003e00d3c7812 */ /* 0x000fe200078efe03 */
[----:B------:R-:W5:Y:S01]  /*4f20*/  @!P2 LDG.E R130, desc[UR34][R64.64+0xc80] ;  /* 0x000c80224082a981 */ /* 0x000f62000c1e1900 */
[----:B------:R-:W-:Y:S02]  /*4f30*/  ISETP.GE.AND P0, PT, R61, UR32, PT ;  /* 0x000000203d007c0c */ /* 0x000fe4000bf06270 */
[----:B------:R-:W-:Y:S01]  /*4f40*/  ISETP.GE.AND P2, PT, R107, UR32, PT ;  /* 0x000000206b007c0c */ /* 0x000fe2000bf46270 */
[----:B------:R-:W5:Y:S01]  /*4f50*/  @!P3 LDG.E R131, desc[UR34][R64.64+0xd00] ;  /* 0x000d00224083b981 */ /* 0x000f62000c1e1900 */
[----:B------:R-:W-:-:S02]  /*4f60*/  ISETP.GE.AND P3, PT, R60, UR32, PT ;  /* 0x000000203c007c0c */ /* 0x000fc4000bf66270 */
[----:B------:R-:W-:Y:S02]  /*4f70*/  CS2R R132, SRZ ;  /* 0x0000000000847805 */ /* 0x000fe4000001ff00 */
[----:B------:R-:W-:Y:S02]  /*4f80*/  CS2R R160, SRZ ;  /* 0x0000000000a07805 */ /* 0x000fe4000001ff00 */
[----:B------:R-:W-:Y:S02]  /*4f90*/  MOV R159, RZ ;  /* 0x000000ff009f7202 */ /* 0x000fe40000000f00 */
[----:B------:R-:W5:Y:S04]  /*4fa0*/  @!P4 LDG.E R132, desc[UR34][R64.64+0xd80] ;  /* 0x000d80224084c981 */ /* 0x000f68000c1e1900 */
[----:B------:R-:W5:Y:S04]  /*4fb0*/  @!P5 LDG.E R133, desc[UR34][R64.64+0xe00] ;  /* 0x000e00224085d981 */ /* 0x000f68000c1e1900 */
[----:B------:R-:W5:Y:S04]  /*4fc0*/  @!P0 LDG.E R161, desc[UR34][R64.64+0xe80] ;  /* 0x000e802240a18981 */ /* 0x000f68000c1e1900 */
[----:B------:R-:W5:Y:S04]  /*4fd0*/  @!P2 LDG.E R160, desc[UR34][R64.64+0xf00] ;  /* 0x000f002240a0a981 */ /* 0x000f68000c1e1900 */
[----:B------:R0:W5:Y:S01]  /*4fe0*/  @!P3 LDG.E R159, desc[UR34][R64.64+0xf80] ;  /* 0x000f8022409fb981 */ /* 0x000162000c1e1900 */
[----:B------:R-:W-:Y:S01]  /*4ff0*/  UMOV UR36, UR10 ;  /* 0x0000000a00247c82 */ /* 0x000fe20008000000 */
[----:B------:R-:W-:-:S02]  /*5000*/  UMOV UR37, UR31 ;  /* 0x0000001f00257c82 */ /* 0x000fc40008000000 */
[----:B----4-:R-:W-:-:S04]  /*5010*/  UIMAD.WIDE.U32 UR36, UR8, UR40, UR36 ;  /* 0x00000028082472a5 */ /* 0x010fc8000f8e0024 */
[----:B------:R-:W-:Y:S02]  /*5020*/  UIMAD UR28, UR8, UR41, UR37 ;  /* 0x00000029081c72a4 */ /* 0x000fe4000f8e0225 */
[----:B------:R-:W-:-:S04]  /*5030*/  ULEA UR33, UP0, UR36, UR26, 0x3 ;  /* 0x0000001a24217291 */ /* 0x000fc8000f8018ff */
[----:B------:R-:W-:-:S06]  /*5040*/  ULEA.HI.X UR36, UR36, UR27, UR28, 0x3, UP0 ;  /* 0x0000001b24247291 */ /* 0x000fcc00080f1c1c */
[----:B------:R-:W-:Y:S02]  /*5050*/  MOV R61, UR36 ;  /* 0x00000024003d7c02 */ /* 0x000fe40008000f00 */
        /* <DEDUP_REMOVED lines=27> */
[----:B------:R-:W0:Y:S02]  /*5210*/  S2UR UR33, SR_CgaCtaId ;  /* 0x00000000002179c3 */ /* 0x000e240000008800 */
[----:B------:R-:W-:Y:S01]  /*5220*/  FMUL.RZ R139, R63, 0.15915493667125701904 ;  /* 0x3e22f9833f8b7820 */ /* 0x000fe2000040c000 */
[----:B------:R-:W-:-:S04]  /*5230*/  FMUL.FTZ R63, R58, UR48 ;  /* 0x000000303a3f7c20 */ /* 0x000fc80008410000 */
[----:B------:R1:W-:Y:S01]  /*5240*/  MUFU.COS R157, R107 ;  /* 0x0000006b009d7308 */ /* 0x0003e20000000000 */
[----:B------:R-:W-:Y:S01]  /*5250*/  FMUL.RZ R140, R63, 0.15915493667125701904 ;  /* 0x3e22f9833f8c7820 */ /* 0x000fe2000040c000 */
[----:B------:R-:W-:Y:S01]  /*5260*/  FMUL.FTZ R63, R57, UR48 ;  /* 0x00000030393f7c20 */ /* 0x000fe20008410000 */
[----:B-1----:R-:W-:-:S05]  /*5270*/  LOP3.LUT R107, R190, 0x3e0, RZ, 0xc0, !PT ;  /* 0x000003e0be6b7812 */ /* 0x002fca00078ec0ff */
[----:B------:R-:W-:Y:S08]  /*5280*/  MUFU.SIN R152, R64 ;  /* 0x0000004000987308 */ /* 0x000ff00000000400 */
[----:B------:R1:W-:Y:S02]  /*5290*/  MUFU.COS R153, R64 ;  /* 0x0000004000997308 */ /* 0x0003e40000000000 */
[----:B-1----:R-:W-:-:S06]  /*52a0*/  IADD3 R64, PT, PT, R107, R106, RZ ;  /* 0x0000006a6b407210 */ /* 0x002fcc0007ffe0ff */
[----:B------:R-:W-:Y:S01]  /*52b0*/  MUFU.SIN R147, R138 ;  /* 0x0000008a00937308 */ /* 0x000fe20000000400 */
[----:B------:R-:W-:-:S07]  /*52c0*/  IMAD R172, R107, 0x1f, R64 ;  /* 0x0000001f6bac7824 */ /* 0x000fce00078e0240 */
[----:B------:R1:W-:Y:S01]  /*52d0*/  MUFU.COS R148, R138 ;  /* 0x0000008a00947308 */ /* 0x0003e20000000000 */
[----:B------:R-:W-:Y:S01]  /*52e0*/  R2UR UR36, R62 ;  /* 0x000000003e2472ca */ /* 0x000fe200000e0000 */
[----:B------:R-:W-:Y:S01]  /*52f0*/  FMUL.FTZ R62, R55, UR48 ;  /* 0x00000030373e7c20 */ /* 0x000fe20008410000 */
[----:B-1----:R-:W-:-:S05]  /*5300*/  FMUL.RZ R138, R63, 0.15915493667125701904 ;  /* 0x3e22f9833f8a7820 */ /* 0x002fca000040c000 */
[----:B------:R-:W-:Y:S08]  /*5310*/  MUFU.SIN R145, R139 ;  /* 0x0000008b00917308 */ /* 0x000ff00000000400 */
[----:B------:R1:W-:Y:S01]  /*5320*/  MUFU.COS R146, R139 ;  /* 0x0000008b00927308 */ /* 0x0003e20000000000 */
[----:B------:R-:W-:-:S07]  /*5330*/  UMOV UR28, 0x400 ;  /* 0x00000400001c7882 */ /* 0x000fce0000000000 */
[----:B------:R-:W-:Y:S01]  /*5340*/  MUFU.SIN R141, R138 ;  /* 0x0000008a008d7308 */ /* 0x000fe20000000400 */
[----:B-1----:R-:W-:-:S07]  /*5350*/  IADD3 R139, PT, PT, R172, 0x40, RZ ;  /* 0x00000040ac8b7810 */ /* 0x002fce0007ffe0ff */
[----:B------:R1:W-:Y:S01]  /*5360*/  MUFU.COS R143, R138 ;  /* 0x0000008a008f7308 */ /* 0x0003e20000000000 */
[----:B------:R-:W-:Y:S01]  /*5370*/  LEA.HI.SX32 R183, R139, R172, 0x1b ;  /* 0x000000ac8bb77211 */ /* 0x000fe200078fdaff */
[----:B------:R-:W-:Y:S01]  /*5380*/  FMUL.RZ R142, R62, 0.15915493667125701904 ;  /* 0x3e22f9833e8e7820 */ /* 0x000fe2000040c000 */
[----:B------:R-:W-:Y:S01]  /*5390*/  IADD3 R151, PT, PT, R172, 0x60, RZ ;  /* 0x00000060ac977810 */ /* 0x000fe20007ffe0ff */
[----:B-1----:R-:W-:-:S04]  /*53a0*/  FMUL.FTZ R138, R47, UR48 ;  /* 0x000000302f8a7c20 */ /* 0x002fc80008410000 */
[----:B------:R-:W-:Y:S01]  /*53b0*/  MUFU.SIN R149, R65 ;  /* 0x0000004100957308 */ /* 0x000fe20000000400 */
[----:B------:R-:W-:Y:S01]  /*53c0*/  FMUL.RZ R139, R138, 0.15915493667125701904 ;  /* 0x3e22f9838a8b7820 */ /* 0x000fe2000040c000 */
[----:B------:R-:W-:Y:S01]  /*53d0*/  FMUL.FTZ R138, R43, UR48 ;  /* 0x000000302b8a7c20 */ /* 0x000fe20008410000 */
[----:B0-----:R-:W-:-:S05]  /*53e0*/  ULEA UR28, UR33, UR28, 0x18 ;  /* 0x0000001c211c7291 */ /* 0x001fca000f8ec0ff */
[----:B------:R0:W-:Y:S01]  /*53f0*/  MUFU.COS R150, R65 ;  /* 0x0000004100967308 */ /* 0x0001e20000000000 */
[----:B------:R-:W-:Y:S01]  /*5400*/  FMUL.RZ R180, R138, 0.15915493667125701904 ;  /* 0x3e22f9838ab47820 */ /* 0x000fe2000040c000 */
[CC--:B------:R-:W-:Y:S02]  /*5410*/  LEA.HI.SX32 R173, R172.reuse, R172.reuse, 0x1b ;  /* 0x000000acacad7211 */ /* 0x0c0fe400078fdaff */
[C---:B------:R-:W-:Y:S02]  /*5420*/  IADD3 R155, PT, PT, R172.reuse, 0x80, RZ ;  /* 0x00000080ac9b7810 */ /* 0x040fe40007ffe0ff */
[C---:B0-----:R-:W-:Y:S02]  /*5430*/  IADD3 R65, PT, PT, R172.reuse, 0x20, RZ ;  /* 0x00000020ac417810 */ /* 0x041fe40007ffe0ff */
[----:B------:R-:W-:Y:S01]  /*5440*/  MUFU.SIN R158, R118 ;  /* 0x00000076009e7308 */ /* 0x000fe20000000400 */
[----:B------:R-:W-:Y:S02]  /*5450*/  IADD3 R163, PT, PT, R172, 0xa0, RZ ;  /* 0x000000a0aca37810 */ /* 0x000fe40007ffe0ff */
[----:B------:R-:W-:-:S02]  /*5460*/  LEA.HI.SX32 R181, R65, R172, 0x1b ;  /* 0x000000ac41b57211 */ /* 0x000fc400078fdaff */
[----:B------:R-:W-:-:S03]  /*5470*/  LEA.HI.SX32 R184, R151, R172, 0x1b ;  /* 0x000000ac97b87211 */ /* 0x000fc600078fdaff */
[----:B------:R-:W-:Y:S01]  /*5480*/  MUFU.COS R162, R118 ;  /* 0x0000007600a27308 */ /* 0x000fe20000000000 */
[C---:B------:R-:W-:Y:S02]  /*5490*/  IADD3 R165, PT, PT, R172.reuse, 0xc0, RZ ;  /* 0x000000c0aca57810 */ /* 0x040fe40007ffe0ff */
[----:B------:R-:W-:-:S05]  /*54a0*/  IADD3 R167, PT, PT, R172, 0xe0, RZ ;  /* 0x000000e0aca77810 */ /* 0x000fca0007ffe0ff */
[----:B------:R-:W-:Y:S01]  /*54b0*/  MUFU.SIN R118, R140 ;  /* 0x0000008c00767308 */ /* 0x000fe20000000400 */
[----:B------:R-:W-:Y:S02]  /*54c0*/  IADD3 R169, PT, PT, R172, 0x100, RZ ;  /* 0x00000100aca97810 */ /* 0x000fe40007ffe0ff */
[----:B------:R-:W-:-:S05]  /*54d0*/  LEA.HI.SX32 R185, R155, R172, 0x1b ;  /* 0x000000ac9bb97211 */ /* 0x000fca00078fdaff */
[----:B------:R-:W-:Y:S01]  /*54e0*/  MUFU.COS R144, R140 ;  /* 0x0000008c00907308 */ /* 0x000fe20000000000 */
[----:B------:R-:W-:Y:S02]  /*54f0*/  IADD3 R171, PT, PT, R172, 0x120, RZ ;  /* 0x00000120acab7810 */ /* 0x000fe40007ffe0ff */
[----:B------:R-:W-:-:S05]  /*5500*/  LEA.HI.SX32 R186, R163, R172, 0x1b ;  /* 0x000000aca3ba7211 */ /* 0x000fca00078fdaff */
        /* <DEDUP_REMOVED lines=9> */
[----:B------:R-:W-:Y:S01]  /*55a0*/  MUFU.COS R151, R139 ;  /* 0x0000008b00977308 */ /* 0x000fe20000000000 */
[----:B------:R-:W-:Y:S01]  /*55b0*/  LEA R184, R184, UR28, 0x2 ;  /* 0x0000001cb8b87c11 */ /* 0x000fe2000f8e10ff */
[----:B------:R-:W-:Y:S01]  /*55c0*/  FMUL.FTZ R62, R51, UR48 ;  /* 0x00000030333e7c20 */ /* 0x000fe20008410000 */
[----:B------:R-:W-:-:S05]  /*55d0*/  IADD3 R179, PT, PT, R172, 0x180, RZ ;  /* 0x00000180acb37810 */ /* 0x000fca0007ffe0ff */
[----:B------:R-:W-:Y:S01]  /*55e0*/  MUFU.SIN R138, R180 ;  /* 0x000000b4008a7308 */ /* 0x000fe20000000400 */
[----:B------:R-:W-:Y:S02]  /*55f0*/  LEA.HI.SX32 R189, R169, R172, 0x1b ;  /* 0x000000aca9bd7211 */ /* 0x000fe400078fdaff */
[----:B------:R-:W-:-:S05]  /*5600*/  LEA R185, R185, UR28, 0x2 ;  /* 0x0000001cb9b97c11 */ /* 0x000fca000f8e10ff */
[----:B------:R0:W-:Y:S01]  /*5610*/  MUFU.COS R139, R180 ;  /* 0x000000b4008b7308 */ /* 0x0001e20000000000 */
[----:B------:R-:W-:Y:S02]  /*5620*/  IADD3 R195, PT, PT, R172, 0x1a0, RZ ;  /* 0x000001a0acc37810 */ /* 0x000fe40007ffe0ff */
[-C--:B------:R-:W-:Y:S02]  /*5630*/  LEA.HI.SX32 R191, R171, R172.reuse, 0x1b ;  /* 0x000000acabbf7211 */ /* 0x080fe400078fdaff */
[----:B0-----:R-:W-:Y:S02]  /*5640*/  LEA R180, R173, UR28, 0x2 ;  /* 0x0000001cadb47c11 */ /* 0x001fe4000f8e10ff */
[----:B------:R-:W-:Y:S02]  /*5650*/  LEA R181, R186, UR28, 0x2 ;  /* 0x0000001cbab57c11 */ /* 0x000fe4000f8e10ff */
[----:B------:R-:W-:Y:S01]  /*5660*/  IADD3 R197, PT, PT, R172, 0x1c0, RZ ;  /* 0x000001c0acc57810 */ /* 0x000fe20007ffe0ff */
[----:B---3--:R-:W-:Y:S01]  /*5670*/  STS [R180], R125 ;  /* 0x0000007db4007388 */ /* 0x008fe20000000800 */
[----:B------:R-:W-:-:S02]  /*5680*/  LEA.HI.SX32 R192, R175, R172, 0x1b ;  /* 0x000000acafc07211 */ /* 0x000fc400078fdaff */
[----:B------:R-:W-:Y:S01]  /*5690*/  LEA R186, R187, UR28, 0x2 ;  /* 0x0000001cbbba7c11 */ /* 0x000fe2000f8e10ff */
[----:B------:R-:W-:Y:S01]  /*56a0*/  STS [R182+0x80], R111 ;  /* 0x0000806fb6007388 */ /* 0x000fe20000000800 */
[----:B------:R-:W-:Y:S02]  /*56b0*/  IADD3 R199, PT, PT, R172, 0x1e0, RZ ;  /* 0x000001e0acc77810 */ /* 0x000fe40007ffe0ff */
[-C--:B------:R-:W-:Y:S01]  /*56c0*/  LEA.HI.SX32 R193, R177, R172.reuse, 0x1b ;  /* 0x000000acb1c17211 */ /* 0x080fe200078fdaff */
[----:B-----5:R0:W-:Y:S01]  /*56d0*/  STS [R183+0x100], R114 ;  /* 0x00010072b7007388 */ /* 0x0201e20000000800 */
[----:B------:R-:W-:Y:S01]  /*56e0*/  LEA R188, R188, UR28, 0x2 ;  /* 0x0000001cbcbc7c11 */ /* 0x000fe2000f8e10ff */
[----:B------:R-:W-:Y:S01]  /*56f0*/  FMUL.RZ R154, R62, 0.15915493667125701904 ;  /* 0x3e22f9833e9a7820 */ /* 0x000fe2000040c000 */
[----:B------:R-:W-:Y:S01]  /*5700*/  IADD3 R201, PT, PT, R172, 0x200, RZ ;  /* 0x00000200acc97810 */ /* 0x000fe20007ffe0ff */
[----:B------:R-:W-:Y:S01]  /*5710*/  STS [R184+0x180], R113 ;  /* 0x00018071b8007388 */ /* 0x000fe20000000800 */
[----:B------:R-:W-:-:S02]  /*5720*/  LEA.HI.SX32 R194, R179, R172, 0x1b ;  /* 0x000000acb3c27211 */ /* 0x000fc400078fdaff */
[----:B------:R-:W-:Y:S01]  /*5730*/  IADD3 R203, PT, PT, R172, 0x220, RZ ;  /* 0x00000220accb7810 */ /* 0x000fe20007ffe0ff */
[----:B------:R-:W-:Y:S01]  /*5740*/  STS [R185+0x200], R66 ;  /* 0x00020042b9007388 */ /* 0x000fe20000000800 */
[-C--:B------:R-:W-:Y:S02]  /*5750*/  LEA.HI.SX32 R195, R195, R172.reuse, 0x1b ;  /* 0x000000acc3c37211 */ /* 0x080fe400078fdaff */
[----:B0-----:R-:W-:Y:S01]  /*5760*/  LEA R114, R189, UR28, 0x2 ;  /* 0x0000001cbd727c11 */ /* 0x001fe2000f8e10ff */
[----:B------:R-:W-:Y:S01]  /*5770*/  STS [R181+0x280], R68 ;  /* 0x00028044b5007388 */ /* 0x000fe20000000800 */
[----:B------:R-:W-:Y:S02]  /*5780*/  LEA R180, R191, UR28, 0x2 ;  /* 0x0000001cbfb47c11 */ /* 0x000fe4000f8e10ff */
[----:B------:R-:W-:Y:S01]  /*5790*/  LEA.HI.SX32 R197, R197, R172, 0x1b ;  /* 0x000000acc5c57211 */ /* 0x000fe200078fdaff */
[----:B------:R0:W-:Y:S01]  /*57a0*/  STS [R186+0x300], R71 ;  /* 0x00030047ba007388 */ /* 0x0001e20000000800 */
[----:B------:R-:W-:-:S02]  /*57b0*/  LEA R111, R192, UR28, 0x2 ;  /* 0x0000001cc06f7c11 */ /* 0x000fc4000f8e10ff */
[-C--:B------:R-:W-:Y:S01]  /*57c0*/  LEA.HI.SX32 R199, R199, R172.reuse, 0x1b ;  /* 0x000000acc7c77211 */ /* 0x080fe200078fdaff */
[----:B------:R-:W-:Y:S01]  /*57d0*/  STS [R188+0x380], R109 ;  /* 0x0003806dbc007388 */ /* 0x000fe20000000800 */
[----:B------:R-:W-:Y:S01]  /*57e0*/  LEA R193, R193, UR28, 0x2 ;  /* 0x0000001cc1c17c11 */ /* 0x000fe2000f8e10ff */
[----:B------:R-:W-:Y:S01]  /*57f0*/  MUFU.SIN R62, R154 ;  /* 0x0000009a003e7308 */ /* 0x000fe20000000400 */
[-C--:B------:R-:W-:Y:S01]  /*5800*/  LEA.HI.SX32 R179, R201, R172.reuse, 0x1b ;  /* 0x000000acc9b37211 */ /* 0x080fe200078fdaff */
[----:B------:R-:W-:Y:S01]  /*5810*/  STS [R114+0x400], R67 ;  /* 0x0004004372007388 */ /* 0x000fe20000000800 */
[----:B------:R-:W-:Y:S02]  /*5820*/  LEA.HI.SX32 R203, R203, R172, 0x1b ;  /* 0x000000accbcb7211 */ /* 0x000fe400078fdaff */
[----:B0-----:R-:W-:Y:S01]  /*5830*/  LEA R71, R194, UR28, 0x2 ;  /* 0x0000001cc2477c11 */ /* 0x001fe2000f8e10ff */
[----:B------:R-:W-:Y:S01]  /*5840*/  STS [R180+0x480], R69 ;  /* 0x00048045b4007388 */ /* 0x000fe20000000800 */
[----:B------:R-:W-:Y:S01]  /*5850*/  LEA R195, R195, UR28, 0x2 ;  /* 0x0000001cc3c37c11 */ /* 0x000fe2000f8e10ff */
[----:B------:R0:W-:Y:S01]  /*5860*/  MUFU.COS R65, R154 ;  /* 0x0000009a00417308 */ /* 0x0001e20000000000 */
[----:B------:R-:W-:Y:S01]  /*5870*/  LEA R66, R197, UR28, 0x2 ;  /* 0x0000001cc5427c11 */ /* 0x000fe2000f8e10ff */
[----:B------:R1:W-:Y:S01]  /*5880*/  STS [R111+0x500], R70 ;  /* 0x000500466f007388 */ /* 0x0003e20000000800 */
[----:B------:R-:W-:-:S02]  /*5890*/  LEA R199, R199, UR28, 0x2 ;  /* 0x0000001cc7c77c11 */ /* 0x000fc4000f8e10ff */
[----:B------:R-:W-:Y:S01]  /*58a0*/  LEA R68, R179, UR28, 0x2 ;  /* 0x0000001cb3447c11 */ /* 0x000fe2000f8e10ff */
[----:B------:R-:W-:Y:S01]  /*58b0*/  STS [R193+0x580], R110 ;  /* 0x0005806ec1007388 */ /* 0x000fe20000000800 */
[----:B0-----:R-:W-:-:S03]  /*58c0*/  MOV R154, UR36 ;  /* 0x00000024009a7c02 */ /* 0x001fc60008000f00 */
[----:B------:R-:W-:Y:S01]  /*58d0*/  STS [R71+0x600], R108 ;  /* 0x0006006c47007388 */ /* 0x000fe20000000800 */
[----:B-1----:R-:W-:-:S03]  /*58e0*/  LEA R70, R203, UR28, 0x2 ;  /* 0x0000001ccb467c11 */ /* 0x002fc6000f8e10ff */
[----:B------:R-:W-:Y:S01]  /*58f0*/  STS [R195+0x680], R112 ;  /* 0x00068070c3007388 */ /* 0x000fe20000000800 */
[----:B------:R-:W-:Y:S01]  /*5900*/  IADD3 R205, PT, PT, R172, 0x240, RZ ;  /* 0x00000240accd7810 */ /* 0x000fe20007ffe0ff */
[----:B------:R-:W-:Y:S01]  /*5910*/  FMUL.FTZ R154, R154, 1.4426950216293334961 ;  /* 0x3fb8aa3b9a9a7820 */ /* 0x000fe20000410000 */
[C---:B------:R-:W-:Y:S01]  /*5920*/  IADD3 R207, PT, PT, R172.reuse, 0x260, RZ ;  /* 0x00000260accf7810 */ /* 0x040fe20007ffe0ff */
[----:B------:R-:W-:Y:S01]  /*5930*/  STS [R66+0x700], R115 ;  /* 0x0007007342007388 */ /* 0x000fe20000000800 */
[----:B------:R-:W-:-:S03]  /*5940*/  IADD3 R209, PT, PT, R172, 0x280, RZ ;  /* 0x00000280acd17810 */ /* 0x000fc60007ffe0ff */
[----:B------:R-:W-:Y:S01]  /*5950*/  STS [R199+0x780], R116 ;  /* 0x00078074c7007388 */ /* 0x000fe20000000800 */
[----:B------:R-:W-:-:S03]  /*5960*/  IADD3 R211, PT, PT, R172, 0x2a0, RZ ;  /* 0x000002a0acd37810 */ /* 0x000fc60007ffe0ff */
[----:B------:R-:W-:Y:S01]  /*5970*/  STS [R68+0x800], R117 ;  /* 0x0008007544007388 */ /* 0x000fe20000000800 */
[C---:B------:R-:W-:Y:S02]  /*5980*/  IADD3 R213, PT, PT, R172.reuse, 0x2c0, RZ ;  /* 0x000002c0acd57810 */ /* 0x040fe40007ffe0ff */
[-C--:B------:R-:W-:Y:S01]  /*5990*/  LEA.HI.SX32 R177, R205, R172.reuse, 0x1b ;  /* 0x000000accdb17211 */ /* 0x080fe200078fdaff */
[----:B------:R0:W-:Y:S01]  /*59a0*/  STS [R70+0x880], R119 ;  /* 0x0008807746007388 */ /* 0x0001e20000000800 */
[----:B------:R-:W-:Y:S02]  /*59b0*/  IADD3 R215, PT, PT, R172, 0x2e0, RZ ;  /* 0x000002e0acd77810 */ /* 0x000fe40007ffe0ff */
[----:B------:R-:W-:Y:S01]  /*59c0*/  LEA.HI.SX32 R178, R207, R172, 0x1b ;  /* 0x000000accfb27211 */ /* 0x000fe200078fdaff */
[----:B------:R-:W-:Y:S01]  /*59d0*/  FMUL.FTZ R173, R154, R78 ;  /* 0x0000004e9aad7220 */ /* 0x000fe20000410000 */
[----:B------:R-:W-:Y:S01]  /*59e0*/  IADD3 R217, PT, PT, R172, 0x300, RZ ;  /* 0x00000300acd97810 */ /* 0x000fe20007ffe0ff */
[C---:B------:R-:W-:Y:S01]  /*59f0*/  FMUL.FTZ R69, R154.reuse, R73 ;  /* 0x000000499a457220 */ /* 0x040fe20000410000 */
[----:B------:R-:W-:Y:S01]  /*5a00*/  LEA.HI.SX32 R174, R209, R172, 0x1b ;  /* 0x000000acd1ae7211 */ /* 0x000fe200078fdaff */
[----:B0-----:R-:W-:Y:S01]  /*5a10*/  FMUL.FTZ R70, R154, R58 ;  /* 0x0000003a9a467220 */ /* 0x001fe20000410000 */
[----:B------:R-:W-:-:S02]  /*5a20*/  IADD3 R219, PT, PT, R172, 0x320, RZ ;  /* 0x00000320acdb7810 */ /* 0x000fc40007ffe0ff */
[-C--:B------:R-:W-:Y:S01]  /*5a30*/  LEA.HI.SX32 R175, R211, R172.reuse, 0x1b ;  /* 0x000000acd3af7211 */ /* 0x080fe200078fdaff */
[----:B------:R0:W-:Y:S01]  /*5a40*/  MUFU.EX2 R115, R70 ;  /* 0x0000004600737308 */ /* 0x0001e20000000800 */
[----:B------:R-:W-:Y:S02]  /*5a50*/  IADD3 R221, PT, PT, R172, 0x340, RZ ;  /* 0x00000340acdd7810 */ /* 0x000fe40007ffe0ff */
[----:B------:R-:W-:Y:S02]  /*5a60*/  LEA.HI.SX32 R176, R213, R172, 0x1b ;  /* 0x000000acd5b07211 */ /* 0x000fe400078fdaff */
[----:B------:R-:W-:Y:S01]  /*5a70*/  LEA R177, R177, UR28, 0x2 ;  /* 0x0000001cb1b17c11 */ /* 0x000fe2000f8e10ff */
[----:B------:R-:W-:Y:S01]  /*5a80*/  FMUL.FTZ R125, R154, R76 ;  /* 0x0000004c9a7d7220 */ /* 0x000fe20000410000 */
[-C--:B------:R-:W-:Y:S02]  /*5a90*/  LEA.HI.SX32 R171, R215, R172.reuse, 0x1b ;  /* 0x000000acd7ab7211 */ /* 0x080fe400078fdaff */
[----:B------:R-:W-:Y:S01]  /*5aa0*/  LEA R178, R178, UR28, 0x2 ;  /* 0x0000001cb2b27c11 */ /* 0x000fe2000f8e10ff */
[----:B0-----:R-:W-:Y:S01]  /*5ab0*/  FMUL.FTZ R70, R154, R55 ;  /* 0x000000379a467220 */ /* 0x001fe20000410000 */
[----:B------:R-:W-:Y:S01]  /*5ac0*/  IADD3 R223, PT, PT, R172, 0x360, RZ ;  /* 0x00000360acdf7810 */ /* 0x000fe20007ffe0ff */
[----:B------:R-:W-:Y:S01]  /*5ad0*/  FMUL.FTZ R113, R154, R75 ;  /* 0x0000004b9a717220 */ /* 0x000fe20000410000 */
[----:B------:R-:W-:Y:S01]  /*5ae0*/  LEA.HI.SX32 R170, R217, R172, 0x1b ;  /* 0x000000acd9aa7211 */ /* 0x000fe200078fdaff */
[----:B------:R0:W-:Y:S01]  /*5af0*/  MUFU.EX2 R110, R69 ;  /* 0x00000045006e7308 */ /* 0x0001e20000000800 */
[----:B------:R-:W-:-:S02]  /*5b00*/  LEA R67, R174, UR28, 0x2 ;  /* 0x0000001cae437c11 */ /* 0x000fc4000f8e10ff */
[C---:B------:R-:W-:Y:S02]  /*5b10*/  IADD3 R225, PT, PT, R172.reuse, 0x380, RZ ;  /* 0x00000380ace17810 */ /* 0x040fe40007ffe0ff */
[----:B------:R-:W-:Y:S02]  /*5b20*/  LEA.HI.SX32 R165, R219, R172, 0x1b ;  /* 0x000000acdba57211 */ /* 0x000fe400078fdaff */
[----:B------:R-:W-:Y:S01]  /*5b30*/  LEA R66, R175, UR28, 0x2 ;  /* 0x0000001caf427c11 */ /* 0x000fe2000f8e10ff */
[----:B------:R-:W1:Y:S01]  /*5b40*/  MUFU.EX2 R173, R173 ;  /* 0x000000ad00ad7308 */ /* 0x000e620000000800 */
[----:B------:R-:W-:Y:S01]  /*5b50*/  IADD3 R227, PT, PT, R172, 0x3a0, RZ ;  /* 0x000003a0ace37810 */ /* 0x000fe20007ffe0ff */
[----:B------:R-:W-:Y:S01]  /*5b60*/  FMUL.FTZ R71, R154, R72 ;  /* 0x000000489a477220 */ /* 0x000fe20000410000 */
[----:B------:R-:W-:Y:S01]  /*5b70*/  LEA.HI.SX32 R169, R221, R172, 0x1b ;  /* 0x000000acdda97211 */ /* 0x000fe200078fdaff */
[----:B------:R-:W-:Y:S01]  /*5b80*/  STS [R177+0x900], R120 ;  /* 0x00090078b1007388 */ /* 0x000fe20000000800 */
[----:B0-----:R-:W-:-:S02]  /*5b90*/  LEA R69, R176, UR28, 0x2 ;  /* 0x0000001cb0457c11 */ /* 0x001fc4000f8e10ff */
[C---:B------:R-:W-:Y:S01]  /*5ba0*/  IADD3 R229, PT, PT, R172.reuse, 0x3c0, RZ ;  /* 0x000003c0ace57810 */ /* 0x040fe20007ffe0ff */
[----:B------:R-:W-:Y:S01]  /*5bb0*/  STS [R178+0x980], R121 ;  /* 0x00098079b2007388 */ /* 0x000fe20000000800 */
[----:B------:R-:W-:Y:S01]  /*5bc0*/  LEA R171, R171, UR28, 0x2 ;  /* 0x0000001cabab7c11 */ /* 0x000fe2000f8e10ff */
[----:B------:R-:W0:Y:S01]  /*5bd0*/  MUFU.EX2 R70, R70 ;  /* 0x0000004600467308 */ /* 0x000e220000000800 */
[----:B------:R-:W-:Y:S01]  /*5be0*/  IADD3 R231, PT, PT, R172, 0x3e0, RZ ;  /* 0x000003e0ace77810 */ /* 0x000fe20007ffe0ff */
[----:B------:R-:W-:Y:S01]  /*5bf0*/  STS [R67+0xa00], R122 ;  /* 0x000a007a43007388 */ /* 0x000fe20000000800 */
[-C--:B------:R-:W-:Y:S02]  /*5c00*/  LEA.HI.SX32 R168, R223, R172.reuse, 0x1b ;  /* 0x000000acdfa87211 */ /* 0x080fe400078fdaff */
[----:B------:R-:W-:Y:S01]  /*5c10*/  LEA R170, R170, UR28, 0x2 ;  /* 0x0000001caaaa7c11 */ /* 0x000fe2000f8e10ff */
[----:B------:R3:W-:Y:S01]  /*5c20*/  STS [R66+0xa80], R123 ;  /* 0x000a807b42007388 */ /* 0x0007e20000000800 */
[-C--:B------:R-:W-:Y:S01]  /*5c30*/  LEA.HI.SX32 R167, R225, R172.reuse, 0x1b ;  /* 0x000000ace1a77211 */ /* 0x080fe200078fdaff */
[----:B------:R-:W4:Y:S01]  /*5c40*/  MUFU.EX2 R125, R125 ;  /* 0x0000007d007d7308 */ /* 0x000f220000000800 */
[----:B------:R-:W-:Y:S01]  /*5c50*/  LEA R165, R165, UR28, 0x2 ;  /* 0x0000001ca5a57c11 */ /* 0x000fe2000f8e10ff */
[----:B------:R-:W-:Y:S01]  /*5c60*/  STS [R69+0xb00], R124 ;  /* 0x000b007c45007388 */ /* 0x000fe20000000800 */
[----:B------:R-:W-:-:S02]  /*5c70*/  LEA.HI.SX32 R166, R227, R172, 0x1b ;  /* 0x000000ace3a67211 */ /* 0x000fc400078fdaff */
[----:B------:R-:W-:Y:S02]  /*5c80*/  LEA R68, R169, UR28, 0x2 ;  /* 0x0000001ca9447c11 */ /* 0x000fe4000f8e10ff */
[----:B------:R-:W-:Y:S01]  /*5c90*/  SHF.L.U32 R64, R64, 0x5, RZ ;  /* 0x0000000540407819 */ /* 0x000fe200000006ff */
[----:B------:R-:W5:Y:S01]  /*5ca0*/  MUFU.EX2 R113, R113 ;  /* 0x0000007100717308 */ /* 0x000f620000000800 */
[-C--:B------:R-:W-:Y:S01]  /*5cb0*/  LEA.HI.SX32 R164, R229, R172.reuse, 0x1b ;  /* 0x000000ace5a47211 */ /* 0x080fe200078fdaff */
[----:B------:R-:W-:Y:S01]  /*5cc0*/  STS [R171+0xb80], R128 ;  /* 0x000b8080ab007388 */ /* 0x000fe20000000800 */
[----:B------:R-:W-:Y:S02]  /*5cd0*/  LEA.HI.SX32 R172, R231, R172, 0x1b ;  /* 0x000000ace7ac7211 */ /* 0x000fe400078fdaff */
[----:B---3--:R-:W-:Y:S01]  /*5ce0*/  LEA R66, R167, UR28, 0x2 ;  /* 0x0000001ca7427c11 */ /* 0x008fe2000f8e10ff */
[----:B------:R-:W-:Y:S02]  /*5cf0*/  STS [R170+0xc00], R129 ;  /* 0x000c0081aa007388 */ /* 0x000fe40000000800 */
[----:B------:R3:W-:Y:S01]  /*5d00*/  MUFU.EX2 R108, R71 ;  /* 0x00000047006c7308 */ /* 0x0007e20000000800 */
[----:B------:R-:W-:Y:S01]  /*5d10*/  LEA R166, R166, UR28, 0x2 ;  /* 0x0000001ca6a67c11 */ /* 0x000fe2000f8e10ff */
[----:B------:R-:W-:Y:S01]  /*5d20*/  STS [R165+0xc80], R130 ;  /* 0x000c8082a5007388 */ /* 0x000fe20000000800 */
[----:B------:R-:W-:-:S02]  /*5d30*/  LEA.HI.SX32 R64, R64, R64, 0x1b ;  /* 0x0000004040407211 */ /* 0x000fc400078fdaff */
[----:B------:R-:W-:Y:S01]  /*5d40*/  LEA R67, R164, UR28, 0x2 ;  /* 0x0000001ca4437c11 */ /* 0x000fe2000f8e10ff */
[----:B------:R2:W-:Y:S01]  /*5d50*/  STS [R68+0xd00], R131 ;  /* 0x000d008344007388 */ /* 0x0005e20000000800 */
[----:B---3--:R-:W-:Y:S02]  /*5d60*/  LEA R71, R168, UR28, 0x2 ;  /* 0x0000001ca8477c11 */ /* 0x008fe4000f8e10ff */
[----:B------:R-:W-:Y:S01]  /*5d70*/  LEA R172, R172, UR28, 0x2 ;  /* 0x0000001cacac7c11 */ /* 0x000fe2000f8e10ff */
[----:B------:R-:W-:Y:S01]  /*5d80*/  FMUL.FTZ R163, R39, UR48 ;  /* 0x0000003027a37c20 */ /* 0x000fe20008410000 */
[----:B------:R-:W-:Y:S01]  /*5d90*/  LEA R64, R64, UR28, 0x2 ;  /* 0x0000001c40407c11 */ /* 0x000fe2000f8e10ff */
[----:B------:R-:W-:Y:S01]  /*5da0*/  STS [R71+0xd80], R132 ;  /* 0x000d808447007388 */ /* 0x000fe20000000800 */
[----:B--2---:R-:W-:-:S03]  /*5db0*/  FMUL.FTZ R68, R154, R51 ;  /* 0x000000339a447220 */ /* 0x004fc60000410000 */
[----:B------:R4:W-:Y:S01]  /*5dc0*/  STS [R66+0xe00], R133 ;  /* 0x000e008542007388 */ /* 0x0009e20000000800 */
[----:B------:R-:W-:-:S03]  /*5dd0*/  FMUL.RZ R163, R163, 0.15915493667125701904 ;  /* 0x3e22f983a3a37820 */ /* 0x000fc6000040c000 */
[----:B------:R-:W-:Y:S01]  /*5de0*/  STS [R166+0xe80], R161 ;  /* 0x000e80a1a6007388 */ /* 0x000fe20000000800 */
[----:B------:R-:W2:Y:S03]  /*5df0*/  MUFU.EX2 R68, R68 ;  /* 0x0000004400447308 */ /* 0x000ea60000000800 */
[----:B------:R3:W-:Y:S01]  /*5e00*/  STS [R67+0xf00], R160 ;  /* 0x000f00a043007388 */ /* 0x0007e20000000800 */
[----:B-1----:R-:W-:-:S03]  /*5e10*/  FMUL.FTZ R137, R173, R137 ;  /* 0x00000089ad897220 */ /* 0x002fc60000410000 */
[----:B------:R-:W-:Y:S01]  /*5e20*/  STS [R172+0xf80], R159 ;  /* 0x000f809fac007388 */ /* 0x000fe20000000800 */
[----:B------:R-:W-:-:S03]  /*5e30*/  NOP ;  /* 0x0000000000007918 */ /* 0x000fc60000000000 */
[----:B------:R-:W1:Y:S01]  /*5e40*/  LDS R181, [R64+0x3c] ;  /* 0x00003c0040b57984 */ /* 0x000e620000000800 */
[----:B------:R-:W-:-:S03]  /*5e50*/  FMUL.FTZ R136, R173, R136 ;  /* 0x00000088ad887220 */ /* 0x000fc60000410000 */
[----:B------:R-:W1:Y:S01]  /*5e60*/  LDS R180, [R64+0x44] ;  /* 0x0000440040b47984 */ /* 0x000e620000000800 */
[----:B0-----:R-:W-:-:S03]  /*5e70*/  FMUL.FTZ R112, R70, R63 ;  /* 0x0000003f46707220 */ /* 0x001fc60000410000 */
[----:B------:R-:W0:Y:S01]  /*5e80*/  LDS R179, [R64+0x4c] ;  /* 0x00004c0040b37984 */ /* 0x000e220000000800 */
[----:B------:R-:W-:Y:S03]  /*5e90*/  MUFU.SIN R155, R163 ;  /* 0x000000a3009b7308 */ /* 0x000fe60000000400 */
[----:B------:R-:W0:Y:S01]  /*5ea0*/  LDS R178, [R64+0x54] ;  /* 0x0000540040b27984 */ /* 0x000e220000000800 */
[----:B----4-:R-:W-:-:S03]  /*5eb0*/  FMUL.FTZ R133, R125, R162 ;  /* 0x000000a27d857220 */ /* 0x010fc60000410000 */
[----:B------:R-:W4:Y:S01]  /*5ec0*/  LDS R175, [R64+0x6c] ;  /* 0x00006c0040af7984 */ /* 0x000f220000000800 */
[----:B------:R3:W-:Y:S03]  /*5ed0*/  MUFU.COS R63, R163 ;  /* 0x000000a3003f7308 */ /* 0x0007e60000000000 */
[----:B------:R-:W4:Y:S01]  /*5ee0*/  LDS R188, [R64+0x4] ;  /* 0x0000040040bc7984 */ /* 0x000f220000000800 */
[----:B------:R-:W-:-:S03]  /*5ef0*/  FMUL.FTZ R132, R125, R158 ;  /* 0x0000009e7d847220 */ /* 0x000fc60000410000 */
[----:B------:R-:W4:Y:S01]  /*5f00*/  LDS R187, [R64+0xc] ;  /* 0x00000c0040bb7984 */ /* 0x000f220000000800 */
[----:B-----5:R-:W-:-:S03]  /*5f10*/  FMUL.FTZ R131, R113, R157 ;  /* 0x0000009d71837220 */ /* 0x020fc60000410000 */
        /* <DEDUP_REMOVED lines=10> */
[----:B------:R-:W-:Y:S04]  /*5fc0*/  LDS R164, [R64+0x40] ;  /* 0x0000400040a47984 */ /* 0x000fe80000000800 */
[----:B---3--:R-:W-:Y:S04]  /*5fd0*/  LDS R163, [R64+0x48] ;  /* 0x0000480040a37984 */ /* 0x008fe80000000800 */
[----:B------:R-:W3:Y:S04]  /*5fe0*/  LDS R162, [R64+0x50] ;  /* 0x0000500040a27984 */ /* 0x000ee80000000800 */
[----:B------:R-:W3:Y:S04]  /*5ff0*/  LDS R159, [R64+0x68] ;  /* 0x00006800409f7984 */ /* 0x000ee80000000800 */
[----:B------:R-:W3:Y:S04]  /*6000*/  LDS R172, [R64] ;  /* 0x0000000040ac7984 */ /* 0x000ee80000000800 */
        /* <DEDUP_REMOVED lines=10> */
[----:B------:R-:W-:Y:S01]  /*60b0*/  USHF.L.U32 UR50, UR15, 0x8, URZ ;  /* 0x000000080f327899 */ /* 0x000fe200080006ff */
[----:B------:R-:W-:Y:S01]  /*60c0*/  FMUL.FTZ R111, R154, R59 ;  /* 0x0000003b9a6f7220 */ /* 0x000fe20000410000 */
[C---:B------:R-:W-:Y:S01]  /*60d0*/  FMUL.FTZ R125, R110.reuse, R150 ;  /* 0x000000966e7d7220 */ /* 0x040fe20000410000 */
[----:B------:R-:W-:Y:S01]  /*60e0*/  FMUL.FTZ R124, R110, R149 ;  /* 0x000000956e7c7220 */ /* 0x000fe20000410000 */
[----:B------:R-:W-:Y:S01]  /*60f0*/  FMUL.FTZ R66, R154, R79 ;  /* 0x0000004f9a427220 */ /* 0x000fe20000410000 */
[----:B------:R-:W-:Y:S01]  /*6100*/  UIADD3 UR33, UPT, UPT, UR50, -0x100, URZ ;  /* 0xffffff0032217890 */ /* 0x000fe2000fffe0ff */
[----:B--2---:R-:W-:Y:S01]  /*6110*/  FMUL.FTZ R110, R68, R62 ;  /* 0x0000003e446e7220 */ /* 0x004fe20000410000 */
[C---:B------:R-:W-:Y:S01]  /*6120*/  FMUL.FTZ R196, R154.reuse, R77 ;  /* 0x0000004d9ac47220 */ /* 0x040fe20000410000 */
[C---:B------:R-:W-:Y:S01]  /*6130*/  FMUL.FTZ R109, R154.reuse, R74 ;  /* 0x0000004a9a6d7220 */ /* 0x040fe20000410000 */
[C---:B------:R-:W-:Y:S01]  /*6140*/  FMUL.FTZ R69, R154.reuse, R57 ;  /* 0x000000399a457220 */ /* 0x040fe20000410000 */
[C---:B------:R-:W-:Y:S01]  /*6150*/  FMUL.FTZ R67, R154.reuse, R47 ;  /* 0x0000002f9a437220 */ /* 0x040fe20000410000 */
[C---:B------:R-:W-:Y:S01]  /*6160*/  FMUL.FTZ R62, R154.reuse, R43 ;  /* 0x0000002b9a3e7220 */ /* 0x040fe20000410000 */
[----:B------:R-:W-:Y:S01]  /*6170*/  FMUL.FTZ R154, R154, R39 ;  /* 0x000000279a9a7220 */ /* 0x000fe20000410000 */
[----:B------:R-:W-:Y:S01]  /*6180*/  ULOP3.LUT UR33, UR33, 0x100, URZ, 0xc0, !UPT ;  /* 0x0000010021217892 */ /* 0x000fe2000f8ec0ff */
[----:B------:R-:W2:Y:S03]  /*6190*/  MUFU.EX2 R111, R111 ;  /* 0x0000006f006f7308 */ /* 0x000ea60000000800 */
[----:B------:R-:W-:-:S05]  /*61a0*/  UIADD3 UR33, UPT, UPT, UR33, UR8, URZ ;  /* 0x0000000821217290 */ /* 0x000fca000fffe0ff */
[----:B------:R-:W1:Y:S01]  /*61b0*/  MUFU.EX2 R66, R66 ;  /* 0x0000004200427308 */ /* 0x000e620000000800 */
[----:B------:R-:W-:-:S07]  /*61c0*/  R2UR UR37, R60 ;  /* 0x000000003c2572ca */ /* 0x000fce00000e0000 */
[----:B------:R-:W0:Y:S01]  /*61d0*/  MUFU.EX2 R109, R109 ;  /* 0x0000006d006d7308 */ /* 0x000e220000000800 */
[----:B------:R-:W-:-:S07]  /*61e0*/  ISETP.NE.AND P0, PT, R190, RZ, PT ;  /* 0x000000ffbe00720c */ /* 0x000fce0003f05270 */
[----:B------:R-:W4:Y:S01]  /*61f0*/  MUFU.EX2 R116, R69 ;  /* 0x0000004500747308 */ /* 0x000f220000000800 */
[----:B------:R-:W-:-:S07]  /*6200*/  IADD3 R198, PT, PT, R190, 0x200, RZ ;  /* 0x00000200bec67810 */ /* 0x000fce0007ffe0ff */
[----:B------:R-:W5:Y:S01]  /*6210*/  MUFU.EX2 R67, R67 ;  /* 0x0000004300437308 */ /* 0x000f620000000800 */
[----:B------:R-:W-:-:S07]  /*6220*/  MOV R60, UR33 ;  /* 0x00000021003c7c02 */ /* 0x000fce0008000f00 */
[----:B------:R-:W3:Y:S01]  /*6230*/  MUFU.EX2 R62, R62 ;  /* 0x0000003e003e7308 */ /* 0x000ee20000000800 */
[----:B------:R-:W-:-:S07]  /*6240*/  R2UR UR49, R61 ;  /* 0x000000003d3172ca */ /* 0x000fce00000e0000 */
[----:B------:R-:W3:Y:S01]  /*6250*/  MUFU.EX2 R154, R154 ;  /* 0x0000009a009a7308 */ /* 0x000ee20000000800 */
[----:B------:R-:W-:Y:S02]  /*6260*/  SEL R60, R60, R198, !P0 ;  /* 0x000000c63c3c7207 */ /* 0x000fe40004000000 */
[----:B------:R-:W-:-:S05]  /*6270*/  ISETP.NE.AND P2, PT, R190, 0x3f, PT ;  /* 0x0000003fbe00780c */ /* 0x000fca0003f45270 */
[----:B------:R-:W3:Y:S01]  /*6280*/  MUFU.EX2 R196, R196 ;  /* 0x000000c400c47308 */ /* 0x000ee20000000800 */
[C---:B--2---:R-:W-:Y:S01]  /*6290*/  FMUL.FTZ R121, R111.reuse, R146 ;  /* 0x000000926f797220 */ /* 0x044fe20000410000 */
[----:B------:R-:W-:Y:S01]  /*62a0*/  FMUL.FTZ R120, R111, R145 ;  /* 0x000000916f787220 */ /* 0x000fe20000410000 */
[C---:B-1----:R-:W-:Y:S01]  /*62b0*/  FMUL.FTZ R126, R66.reuse, R126 ;  /* 0x0000007e427e7220 */ /* 0x042fe20000410000 */
[----:B------:R-:W-:Y:S01]  /*62c0*/  FMUL.FTZ R127, R66, R127 ;  /* 0x0000007f427f7220 */ /* 0x000fe20000410000 */
[----:B------:R-:W-:Y:S01]  /*62d0*/  LEA R60, R60, UR28, 0x3 ;  /* 0x0000001c3c3c7c11 */ /* 0x000fe2000f8e18ff */
[----:B------:R-:W-:Y:S01]  /*62e0*/  FMUL.FTZ R130, R113, R156 ;  /* 0x0000009c71827220 */ /* 0x000fe20000410000 */
[----:B------:R-:W-:Y:S01]  /*62f0*/  FMUL.FTZ R111, R68, R65 ;  /* 0x00000041446f7220 */ /* 0x000fe20000410000 */
[C---:B0-----:R-:W-:Y:S01]  /*6300*/  FMUL.FTZ R129, R109.reuse, R153 ;  /* 0x000000996d817220 */ /* 0x041fe20000410000 */
[----:B------:R-:W-:Y:S01]  /*6310*/  FMUL.FTZ R128, R109, R152 ;  /* 0x000000986d807220 */ /* 0x000fe20000410000 */
[C---:B------:R-:W-:Y:S01]  /*6320*/  FMUL.FTZ R123, R108.reuse, R148 ;  /* 0x000000946c7b7220 */ /* 0x040fe20000410000 */
[----:B------:R-:W-:Y:S01]  /*6330*/  FMUL.FTZ R122, R108, R147 ;  /* 0x000000936c7a7220 */ /* 0x000fe20000410000 */
[C---:B------:R-:W-:Y:S01]  /*6340*/  FMUL.FTZ R119, R115.reuse, R144 ;  /* 0x0000009073777220 */ /* 0x040fe20000410000 */
[----:B------:R-:W-:Y:S01]  /*6350*/  FMUL.FTZ R118, R115, R118 ;  /* 0x0000007673767220 */ /* 0x000fe20000410000 */
[----:B----4-:R-:W-:Y:S01]  /*6360*/  FMUL.FTZ R117, R116, R143 ;  /* 0x0000008f74757220 */ /* 0x010fe20000410000 */
[----:B------:R-:W-:Y:S01]  /*6370*/  FMUL.FTZ R113, R70, R140 ;  /* 0x0000008c46717220 */ /* 0x000fe20000410000 */
[----:B------:R-:W-:Y:S01]  /*6380*/  FMUL.FTZ R68, R181, UR37 ;  /* 0x00000025b5447c20 */ /* 0x000fe20008410000 */
[----:B------:R-:W-:Y:S01]  /*6390*/  FMUL.FTZ R71, R180, UR37 ;  /* 0x00000025b4477c20 */ /* 0x000fe20008410000 */
[----:B------:R-:W-:Y:S01]  /*63a0*/  FMUL.FTZ R116, R116, R141 ;  /* 0x0000008d74747220 */ /* 0x000fe20000410000 */
[C---:B-----5:R-:W-:Y:S01]  /*63b0*/  FMUL.FTZ R109, R67.reuse, R151 ;  /* 0x00000097436d7220 */ /* 0x060fe20000410000 */
[----:B------:R-:W-:Y:S01]  /*63c0*/  FMUL.FTZ R108, R67, R142 ;  /* 0x0000008e436c7220 */ /* 0x000fe20000410000 */
[C---:B---3--:R-:W-:Y:S01]  /*63d0*/  FMUL.FTZ R139, R62.reuse, R139 ;  /* 0x0000008b3e8b7220 */ /* 0x048fe20000410000 */
[----:B------:R-:W-:Y:S01]  /*63e0*/  FMUL.FTZ R138, R62, R138 ;  /* 0x0000008a3e8a7220 */ /* 0x000fe20000410000 */
[----:B------:R-:W-:Y:S01]  /*63f0*/  FMUL.FTZ R156, R154, R63 ;  /* 0x0000003f9a9c7220 */ /* 0x000fe20000410000 */
        /* <DEDUP_REMOVED lines=14> */
[----:B------:R0:W-:Y:S01]  /*64e0*/  STS.64 [R60+0x4a60], R126 ;  /* 0x004a607e3c007388 */ /* 0x0001e20000000a00 */
[----:B------:R-:W-:Y:S01]  /*64f0*/  FFMA.FTZ R69, R165, UR49, R68 ;  /* 0x00000031a5457c23 */ /* 0x000fe20008010044 */
        /* <DEDUP_REMOVED lines=46> */
.L_x_7214:
[----:B------:R-:W-:-:S06]  /*67e0*/  LEA R114, R190, UR28, 0x3 ;  /* 0x0000001cbe727c11 */ /* 0x000fcc000f8e18ff */
[----:B------:R-:W0:Y:S02]  /*67f0*/  LDS.64 R114, [R114+0x5a68] ;  /* 0x005a680072727984 */ /* 0x000e240000000a00 */
.L_x_7215:
[----:B------:R-:W-:Y:S05]  /*6800*/  BSYNC.RECONVERGENT B0 ;  /* 0x0000000000007941 */ /* 0x000fea0003800200 */
.L_x_7213:
        /* <DEDUP_REMOVED lines=247> */
.L_x_7338:
        /* <DEDUP_REMOVED lines=13> */
.L_x_7341:
[----:B------:R-:W-:-:S03]  /*7850*/  UMOV UR33, 0xffffffff ;  /* 0xffffffff00217882 */ /* 0x000fc60000000000 */
[----:B------:R-:W-:Y:S05]  /*7860*/  BRA.DIV UR33, `(.L_x_7219) ;  /* 0x0000008a21587947 */ /* 0x000fea000b800000 */
.L_x_7344:
[----:B------:R-:W-:-:S03]  /*7870*/  UMOV UR33, 0xffffffff ;  /* 0xffffffff00217882 */ /* 0x000fc60000000000 */
[----:B------:R-:W-:Y:S05]  /*7880*/  BRA.DIV UR33, `(.L_x_7220) ;  /* 0x0000008a21787947 */ /* 0x000fea000b800000 */
.L_x_7347:
[----:B------:R-:W-:-:S03]  /*7890*/  UMOV UR33, 0xffffffff ;  /* 0xffffffff00217882 */ /* 0x000fc60000000000 */
[----:B------:R-:W-:Y:S05]  /*78a0*/  BRA.DIV UR33, `(.L_x_7221) ;  /* 0x0000008a21987947 */ /* 0x000fea000b800000 */
.L_x_7350:
        /* <DEDUP_REMOVED lines=10> */
.L_x_7360:
        /* <DEDUP_REMOVED lines=23> */
.L_x_7216:
[----:B---3--:R-:W3:Y:S01]  /*7ac0*/  S2R R190, SR_TID.X ;  /* 0x0000000000be7919 */ /* 0x008ee20000002100 */
[----:B------:R-:W-:Y:S05]  /*7ad0*/  WARPSYNC.ALL ;  /* 0x0000000000007948 */ /* 0x000fea0003800000 */
[----:B---3--:R-:W-:Y:S01]  /*7ae0*/  LOP3.LUT P0, R240, R190, 0x1f, RZ, 0xc0, !PT ;  /* 0x0000001fbef07812 */ /* 0x008fe2000780c0ff */
[----:B------:R-:W-:Y:S01]  /*7af0*/  FMUL.FTZ R230, R173, UR49 ;  /* 0x00000031ade67c20 */ /* 0x000fe20008410000 */
[C---:B--2---:R-:W-:Y:S01]  /*7b00*/  FMUL.FTZ R63, R155.reuse, R189 ;  /* 0x000000bd9b3f7220 */ /* 0x044fe20000410000 */
[-C--:B01----:R-:W-:Y:S01]  /*7b10*/  FMUL.FTZ R60, R156, R115.reuse ;  /* 0x000000739c3c7220 */ /* 0x083fe20000410000 */
[----:B------:R-:W-:Y:S01]  /*7b20*/  FMUL.FTZ R61, R155, R115 ;  /* 0x000000739b3d7220 */ /* 0x000fe20000410000 */
[----:B------:R-:W-:Y:S01]  /*7b30*/  FFMA.FTZ R230, R157, UR37, -R230 ;  /* 0x000000259de67c23 */ /* 0x000fe200080108e6 */
[----:B------:R-:W-:Y:S01]  /*7b40*/  FMUL.FTZ R227, R174, UR49 ;  /* 0x00000031aee37c20 */ /* 0x000fe20008410000 */
[-C--:B------:R-:W-:Y:S01]  /*7b50*/  FFMA.FTZ R60, -R155, R114.reuse, -R60 ;  /* 0x000000729b3c7223 */ /* 0x080fe2000001093c */
[----:B------:R-:W-:Y:S01]  /*7b60*/  FFMA.FTZ R61, R156, R114, -R61 ;  /* 0x000000729c3d7223 */ /* 0x000fe2000001083d */
[----:B------:R-:W-:Y:S01]  /*7b70*/  FMUL.FTZ R62, R4, R230 ;  /* 0x000000e6043e7220 */ /* 0x000fe20000410000 */
[----:B------:R-:W-:Y:S01]  /*7b80*/  FFMA.FTZ R227, R158, UR37, -R227 ;  /* 0x000000259ee37c23 */ /* 0x000fe200080108e3 */
[----:B------:R-:W-:Y:S01]  /*7b90*/  FMUL.FTZ R68, R175, UR49 ;  /* 0x00000031af447c20 */ /* 0x000fe20008410000 */
[----:B------:R-:W-:Y:S01]  /*7ba0*/  BAR.SYNC.DEFER_BLOCKING 0x0 ;  /* 0x0000000000007b1d */ /* 0x000fe20000010000 */
[-C--:B-----5:R-:W-:Y:S01]  /*7bb0*/  FFMA.FTZ R64, R156, R62.reuse, R63 ;  /* 0x0000003e9c407223 */ /* 0x0a0fe2000001003f */
[----:B------:R-:W-:Y:S01]  /*7bc0*/  FMUL.FTZ R62, R155, R62 ;  /* 0x0000003e9b3e7220 */ /* 0x000fe20000410000 */
[----:B------:R-:W-:Y:S01]  /*7bd0*/  FFMA.FTZ R207, R159, UR37, -R68 ;  /* 0x000000259fcf7c23 */ /* 0x000fe20008010844 */
[----:B------:R-:W-:Y:S01]  /*7be0*/  FMUL.FTZ R69, R180, UR49 ;  /* 0x00000031b4457c20 */ /* 0x000fe20008410000 */
[----:B------:R-:W-:Y:S01]  /*7bf0*/  FFMA.FTZ R64, R5, R227, R64 ;  /* 0x000000e305407223 */ /* 0x000fe20000010040 */
[----:B------:R-:W-:Y:S01]  /*7c00*/  FFMA.FTZ R63, R156, R189, -R62 ;  /* 0x000000bd9c3f7223 */ /* 0x000fe2000001083e */
[----:B------:R-:W-:Y:S01]  /*7c10*/  FMUL.FTZ R62, R138, R60 ;  /* 0x0000003c8a3e7220 */ /* 0x000fe20000410000 */
[----:B------:R-:W-:Y:S01]  /*7c20*/  FFMA.FTZ R202, R164, UR37, -R69 ;  /* 0x00000025a4ca7c23 */ /* 0x000fe20008010845 */
[----:B------:R-:W-:Y:S01]  /*7c30*/  FMUL.FTZ R66, R138, R64 ;  /* 0x000000408a427220 */ /* 0x000fe20000410000 */
[----:B------:R-:W-:Y:S01]  /*7c40*/  FADD.FTZ R63, R154, R63 ;  /* 0x0000003f9a3f7221 */ /* 0x000fe20000010000 */
[-C--:B------:R-:W-:Y:S01]  /*7c50*/  FFMA.FTZ R62, R139, R61.reuse, R62 ;  /* 0x0000003d8b3e7223 */ /* 0x080fe2000001003e */
[C---:B------:R-:W-:Y:S01]  /*7c60*/  FMUL.FTZ R61, R138.reuse, R61 ;  /* 0x0000003d8a3d7220 */ /* 0x040fe20000410000 */
[----:B------:R-:W-:Y:S01]  /*7c70*/  FMUL.FTZ R224, R183, UR49 ;  /* 0x00000031b7e07c20 */ /* 0x000fe20008410000 */
[-C--:B------:R-:W-:Y:S01]  /*7c80*/  FMUL.FTZ R65, R138, R63.reuse ;  /* 0x0000003f8a417220 */ /* 0x080fe20000410000 */
[C---:B------:R-:W-:Y:S01]  /*7c90*/  FFMA.FTZ R63, R139.reuse, R63, -R66 ;  /* 0x0000003f8b3f7223 */ /* 0x040fe20000010842 */
[----:B------:R-:W-:Y:S01]  /*7ca0*/  FFMA.FTZ R61, R139, R60, -R61 ;  /* 0x0000003c8b3d7223 */ /* 0x000fe2000001083d */
[----:B------:R-:W-:Y:S01]  /*7cb0*/  FFMA.FTZ R224, R167, UR37, -R224 ;  /* 0x00000025a7e07c23 */ /* 0x000fe200080108e0 */
[----:B------:R-:W-:Y:S01]  /*7cc0*/  FFMA.FTZ R65, R139, R64, R65 ;  /* 0x000000408b417223 */ /* 0x000fe20000010041 */
[CC--:B------:R-:W-:Y:S01]  /*7cd0*/  FMUL.FTZ R64, R108.reuse, R62.reuse ;  /* 0x0000003e6c407220 */ /* 0x0c0fe20000410000 */
[----:B------:R-:W-:Y:S01]  /*7ce0*/  FMUL.FTZ R60, R108, R61 ;  /* 0x0000003d6c3c7220 */ /* 0x000fe20000410000 */
[----:B------:R-:W-:Y:S01]  /*7cf0*/  FADD.FTZ R63, R140, R63 ;  /* 0x0000003f8c3f7221 */ /* 0x000fe20000010000 */
[----:B------:R-:W-:Y:S01]  /*7d00*/  FFMA.FTZ R65, R6, R207, R65 ;  /* 0x000000cf06417223 */ /* 0x000fe20000010041 */
[C---:B------:R-:W-:Y:S01]  /*7d10*/  FFMA.FTZ R64, R109.reuse, R61, -R64 ;  /* 0x0000003d6d407223 */ /* 0x040fe20000010840 */
[C---:B------:R-:W-:Y:S01]  /*7d20*/  FFMA.FTZ R60, R109.reuse, R62, R60 ;  /* 0x0000003e6d3c7223 */ /* 0x040fe2000001003c */
[C---:B------:R-:W-:Y:S01]  /*7d30*/  FMUL.FTZ R66, R108.reuse, R63 ;  /* 0x0000003f6c427220 */ /* 0x040fe20000410000 */
[-C--:B------:R-:W-:Y:S01]  /*7d40*/  FMUL.FTZ R62, R108, R65.reuse ;  /* 0x000000416c3e7220 */ /* 0x080fe20000410000 */
[----:B------:R-:W-:Y:S01]  /*7d50*/  FMUL.FTZ R61, R176, UR49 ;  /* 0x00000031b03d7c20 */ /* 0x000fe20008410000 */
[----:B------:R-:W-:Y:S01]  /*7d60*/  FMUL.FTZ R68, R110, R60 ;  /* 0x0000003c6e447220 */ /* 0x000fe20000410000 */
[C---:B------:R-:W-:Y:S01]  /*7d70*/  FFMA.FTZ R66, R109.reuse, R65, R66 ;  /* 0x000000416d427223 */ /* 0x040fe20000010042 */
[----:B------:R-:W-:Y:S01]  /*7d80*/  FFMA.FTZ R62, R109, R63, -R62 ;  /* 0x0000003f6d3e7223 */ /* 0x000fe2000001083e */
[----:B------:R-:W-:Y:S01]  /*7d90*/  FFMA.FTZ R206, R160, UR37, -R61 ;  /* 0x00000025a0ce7c23 */ /* 0x000fe2000801083d */
[-C--:B------:R-:W-:Y:S01]  /*7da0*/  FMUL.FTZ R65, R110, R64.reuse ;  /* 0x000000406e417220 */ /* 0x080fe20000410000 */
[----:B------:R-:W-:Y:S01]  /*7db0*/  FFMA.FTZ R68, R111, R64, -R68 ;  /* 0x000000406f447223 */ /* 0x000fe20000010844 */
[----:B------:R-:W-:Y:S01]  /*7dc0*/  FADD.FTZ R62, R141, R62 ;  /* 0x0000003e8d3e7221 */ /* 0x000fe20000010000 */
[----:B------:R-:W-:Y:S01]  /*7dd0*/  FFMA.FTZ R66, R7, R206, R66 ;  /* 0x000000ce07427223 */ /* 0x000fe20000010042 */
[----:B------:R-:W-:Y:S01]  /*7de0*/  FFMA.FTZ R65, R111, R60, R65 ;  /* 0x0000003c6f417223 */ /* 0x000fe20000010041 */
[----:B------:R-:W-:Y:S01]  /*7df0*/  FMUL.FTZ R70, R112, R68 ;  /* 0x0000004470467220 */ /* 0x000fe20000410000 */
[----:B------:R-:W-:Y:S01]  /*7e00*/  FMUL.FTZ R64, R177, UR49 ;  /* 0x00000031b1407c20 */ /* 0x000fe20008410000 */
[C---:B------:R-:W-:Y:S01]  /*7e10*/  FMUL.FTZ R61, R110.reuse, R62 ;  /* 0x0000003e6e3d7220 */ /* 0x040fe20000410000 */
[-C--:B------:R-:W-:Y:S01]  /*7e20*/  FMUL.FTZ R60, R110, R66.reuse ;  /* 0x000000426e3c7220 */ /* 0x080fe20000410000 */
[-C--:B------:R-:W-:Y:S01]  /*7e30*/  FFMA.FTZ R70, R113, R65.reuse, R70 ;  /* 0x0000004171467223 */ /* 0x080fe20000010046 */
[----:B------:R-:W-:Y:S01]  /*7e40*/  FMUL.FTZ R192, R112, R65 ;  /* 0x0000004170c07220 */ /* 0x000fe20000410000 */
[----:B------:R-:W-:Y:S01]  /*7e50*/  FFMA.FTZ R61, R111, R66, R61 ;  /* 0x000000426f3d7223 */ /* 0x000fe2000001003d */
[----:B------:R-:W-:Y:S01]  /*7e60*/  FFMA.FTZ R205, R161, UR37, -R64 ;  /* 0x00000025a1cd7c23 */ /* 0x000fe20008010840 */
[----:B------:R-:W-:Y:S01]  /*7e70*/  FFMA.FTZ R63, R111, R62, -R60 ;  /* 0x0000003e6f3f7223 */ /* 0x000fe2000001083c */
[----:B------:R-:W-:Y:S01]  /*7e80*/  FFMA.FTZ R192, R113, R68, -R192 ;  /* 0x0000004471c07223 */ /* 0x000fe200000108c0 */
[----:B------:R-:W-:Y:S01]  /*7e90*/  FMUL.FTZ R62, R116, R70 ;  /* 0x00000046743e7220 */ /* 0x000fe20000410000 */
[----:B------:R-:W-:Y:S01]  /*7ea0*/  FFMA.FTZ R61, R8, R205, R61 ;  /* 0x000000cd083d7223 */ /* 0x000fe2000001003d */
[----:B------:R-:W-:Y:S01]  /*7eb0*/  FADD.FTZ R63, R142, R63 ;  /* 0x0000003f8e3f7221 */ /* 0x000fe20000010000 */
[----:B------:R-:W-:Y:S01]  /*7ec0*/  FMUL.FTZ R65, R178, UR49 ;  /* 0x00000031b2417c20 */ /* 0x000fe20008410000 */
[-C--:B------:R-:W-:Y:S01]  /*7ed0*/  FFMA.FTZ R64, R117, R192.reuse, -R62 ;  /* 0x000000c075407223 */ /* 0x080fe2000001083e */
[C---:B------:R-:W-:Y:S01]  /*7ee0*/  FMUL.FTZ R62, R112.reuse, R61 ;  /* 0x0000003d703e7220 */ /* 0x040fe20000410000 */
[-C--:B------:R-:W-:Y:S01]  /*7ef0*/  FMUL.FTZ R60, R112, R63.reuse ;  /* 0x0000003f703c7220 */ /* 0x080fe20000410000 */
[----:B------:R-:W-:Y:S01]  /*7f00*/  FMUL.FTZ R192, R116, R192 ;  /* 0x000000c074c07220 */ /* 0x000fe20000410000 */
[----:B------:R-:W-:Y:S01]  /*7f10*/  FFMA.FTZ R204, R162, UR37, -R65 ;  /* 0x00000025a2cc7c23 */ /* 0x000fe20008010841 */
[C---:B------:R-:W-:Y:S01]  /*7f20*/  FFMA.FTZ R62, R113.reuse, R63, -R62 ;  /* 0x0000003f713e7223 */ /* 0x040fe2000001083e */
[----:B------:R-:W-:Y:S01]  /*7f30*/  FFMA.FTZ R60, R113, R61, R60 ;  /* 0x0000003d713c7223 */ /* 0x000fe2000001003c */
[----:B------:R-:W-:Y:S01]  /*7f40*/  FFMA.FTZ R192, R117, R70, R192 ;  /* 0x0000004675c07223 */ /* 0x000fe200000100c0 */
[C---:B------:R-:W-:Y:S01]  /*7f50*/  FMUL.FTZ R66, R118.reuse, R64 ;  /* 0x0000004076427220 */ /* 0x040fe20000410000 */
[----:B------:R-:W-:Y:S01]  /*7f60*/  FADD.FTZ R62, R143, R62 ;  /* 0x0000003e8f3e7221 */ /* 0x000fe20000010000 */
[----:B------:R-:W-:Y:S01]  /*7f70*/  FFMA.FTZ R60, R9, R204, R60 ;  /* 0x000000cc093c7223 */ /* 0x000fe2000001003c */
[-C--:B------:R-:W-:Y:S01]  /*7f80*/  FMUL.FTZ R63, R118, R192.reuse ;  /* 0x000000c0763f7220 */ /* 0x080fe20000410000 */
[C---:B------:R-:W-:Y:S01]  /*7f90*/  FFMA.FTZ R192, R119.reuse, R192, R66 ;  /* 0x000000c077c07223 */ /* 0x040fe20000010042 */
[C---:B------:R-:W-:Y:S01]  /*7fa0*/  FMUL.FTZ R61, R116.reuse, R62 ;  /* 0x0000003e743d7220 */ /* 0x040fe20000410000 */
[----:B------:R-:W-:Y:S01]  /*7fb0*/  FMUL.FTZ R66, R116, R60 ;  /* 0x0000003c74427220 */ /* 0x000fe20000410000 */
[----:B------:R-:W-:Y:S01]  /*7fc0*/  FFMA.FTZ R67, R119, R64, -R63 ;  /* 0x0000004077437223 */ /* 0x000fe2000001083f */
[----:B------:R-:W-:Y:S01]  /*7fd0*/  FMUL.FTZ R64, R179, UR49 ;  /* 0x00000031b3407c20 */ /* 0x000fe20008410000 */
[C---:B------:R-:W-:Y:S01]  /*7fe0*/  FFMA.FTZ R63, R117.reuse, R60, R61 ;  /* 0x0000003c753f7223 */ /* 0x040fe2000001003d */
[----:B------:R-:W-:Y:S01]  /*7ff0*/  FFMA.FTZ R65, R117, R62, -R66 ;  /* 0x0000003e75417223 */ /* 0x000fe20000010842 */
[----:B------:R-:W0:Y:S01]  /*8000*/  LDS.64 R60, [R191+0x4258] ;  /* 0x00425800bf3c7984 */ /* 0x000e220000000a00 */
[----:B------:R-:W-:Y:S01]  /*8010*/  FFMA.FTZ R203, R163, UR37, -R64 ;  /* 0x00000025a3cb7c23 */ /* 0x000fe20008010840 */
[----:B------:R-:W-:Y:S01]  /*8020*/  FMUL.FTZ R64, R120, R67 ;  /* 0x0000004378407220 */ /* 0x000fe20000410000 */
[----:B------:R-:W-:Y:S01]  /*8030*/  FADD.FTZ R65, R144, R65 ;  /* 0x0000004190417221 */ /* 0x000fe20000010000 */
[----:B------:R-:W-:Y:S01]  /*8040*/  FMUL.FTZ R220, R185, UR49 ;  /* 0x00000031b9dc7c20 */ /* 0x000fe20008410000 */
[----:B------:R-:W-:Y:S01]  /*8050*/  FFMA.FTZ R63, R10, R203, R63 ;  /* 0x000000cb0a3f7223 */ /* 0x000fe2000001003f */
[-C--:B------:R-:W-:Y:S01]  /*8060*/  FFMA.FTZ R66, R121, R192.reuse, R64 ;  /* 0x000000c079427223 */ /* 0x080fe20000010040 */
[----:B------:R-:W-:Y:S01]  /*8070*/  FMUL.FTZ R62, R118, R65 ;  /* 0x00000041763e7220 */ /* 0x000fe20000410000 */
[----:B------:R-:W-:Y:S01]  /*8080*/  FMUL.FTZ R192, R120, R192 ;  /* 0x000000c078c07220 */ /* 0x000fe20000410000 */
[-C--:B------:R-:W-:Y:S01]  /*8090*/  FMUL.FTZ R64, R118, R63.reuse ;  /* 0x0000003f76407220 */ /* 0x080fe20000410000 */
[----:B------:R-:W-:Y:S01]  /*80a0*/  FFMA.FTZ R220, R169, UR37, -R220 ;  /* 0x00000025a9dc7c23 */ /* 0x000fe200080108dc */
[----:B------:R-:W-:Y:S01]  /*80b0*/  FFMA.FTZ R62, R119, R63, R62 ;  /* 0x0000003f773e7223 */ /* 0x000fe2000001003e */
[----:B------:R-:W-:Y:S01]  /*80c0*/  FFMA.FTZ R192, R121, R67, -R192 ;  /* 0x0000004379c07223 */ /* 0x000fe200000108c0 */
[----:B------:R-:W-:Y:S01]  /*80d0*/  FFMA.FTZ R64, R119, R65, -R64 ;  /* 0x0000004177407223 */ /* 0x000fe20000010840 */
[----:B------:R-:W-:Y:S01]  /*80e0*/  MOV R65, UR46 ;  /* 0x0000002e00417c02 */ /* 0x000fe20008000f00 */
[----:B------:R-:W-:Y:S01]  /*80f0*/  FFMA.FTZ R62, R11, R202, R62 ;  /* 0x000000ca0b3e7223 */ /* 0x000fe2000001003e */
[C---:B------:R-:W-:Y:S01]  /*8100*/  FMUL.FTZ R70, R122.reuse, R192 ;  /* 0x000000c07a467220 */ /* 0x040fe20000410000 */
[----:B------:R-:W-:Y:S01]  /*8110*/  FADD.FTZ R64, R145, R64 ;  /* 0x0000004091407221 */ /* 0x000fe20000010000 */
[----:B------:R-:W-:Y:S01]  /*8120*/  FMUL.FTZ R63, R122, R66 ;  /* 0x000000427a3f7220 */ /* 0x000fe20000410000 */
[----:B------:R-:W-:Y:S01]  /*8130*/  FMUL.FTZ R68, R120, R62 ;  /* 0x0000003e78447220 */ /* 0x000fe20000410000 */
[----:B------:R-:W-:Y:S01]  /*8140*/  FFMA.FTZ R70, R123, R66, R70 ;  /* 0x000000427b467223 */ /* 0x000fe20000010046 */
[----:B------:R-:W-:Y:S01]  /*8150*/  ISETP.LE.OR P0, PT, R65, UR15, P0 ;  /* 0x0000000f41007c0c */ /* 0x000fe20008703670 */
[----:B------:R-:W-:Y:S01]  /*8160*/  FFMA.FTZ R192, R123, R192, -R63 ;  /* 0x000000c07bc07223 */ /* 0x000fe2000001083f */
[----:B------:R-:W-:Y:S01]  /*8170*/  FFMA.FTZ R65, R121, R64, -R68 ;  /* 0x0000004079417223 */ /* 0x000fe20000010844 */
[----:B------:R-:W-:Y:S01]  /*8180*/  FMUL.FTZ R68, R124, R70 ;  /* 0x000000467c447220 */ /* 0x000fe20000410000 */
[----:B------:R-:W-:Y:S01]  /*8190*/  FMUL.FTZ R64, R120, R64 ;  /* 0x0000004078407220 */ /* 0x000fe20000410000 */
[----:B------:R-:W-:Y:S01]  /*81a0*/  FMUL.FTZ R66, R181, UR49 ;  /* 0x00000031b5427c20 */ /* 0x000fe20008410000 */
[-C--:B------:R-:W-:Y:S01]  /*81b0*/  FMUL.FTZ R67, R124, R192.reuse ;  /* 0x000000c07c437220 */ /* 0x080fe20000410000 */
[----:B------:R-:W-:Y:S01]  /*81c0*/  FFMA.FTZ R68, R125, R192, -R68 ;  /* 0x000000c07d447223 */ /* 0x000fe20000010844 */
[----:B------:R-:W-:Y:S01]  /*81d0*/  FFMA.FTZ R63, R121, R62, R64 ;  /* 0x0000003e793f7223 */ /* 0x000fe20000010040 */
[----:B------:R-:W-:Y:S01]  /*81e0*/  FFMA.FTZ R201, R165, UR37, -R66 ;  /* 0x00000025a5c97c23 */ /* 0x000fe20008010842 */
[----:B------:R-:W-:Y:S01]  /*81f0*/  FADD.FTZ R65, R146, R65 ;  /* 0x0000004192417221 */ /* 0x000fe20000010000 */
[----:B------:R-:W-:Y:S01]  /*8200*/  FFMA.FTZ R67, R125, R70, R67 ;  /* 0x000000467d437223 */ /* 0x000fe20000010043 */
[----:B------:R-:W-:Y:S01]  /*8210*/  FMUL.FTZ R66, R128, R68 ;  /* 0x0000004480427220 */ /* 0x000fe20000410000 */
[----:B------:R-:W-:Y:S01]  /*8220*/  FFMA.FTZ R63, R12, R201, R63 ;  /* 0x000000c90c3f7223 */ /* 0x000fe2000001003f */
[----:B------:R-:W-:Y:S01]  /*8230*/  FMUL.FTZ R62, R122, R65 ;  /* 0x000000417a3e7220 */ /* 0x000fe20000410000 */
[-C--:B------:R-:W-:Y:S01]  /*8240*/  FMUL.FTZ R69, R128, R67.reuse ;  /* 0x0000004380457220 */ /* 0x080fe20000410000 */
[----:B------:R-:W-:Y:S01]  /*8250*/  FFMA.FTZ R66, R129, R67, R66 ;  /* 0x0000004381427223 */ /* 0x000fe20000010042 */
[-C--:B------:R-:W-:Y:S01]  /*8260*/  FMUL.FTZ R64, R122, R63.reuse ;  /* 0x0000003f7a407220 */ /* 0x080fe20000410000 */
[----:B------:R-:W-:Y:S01]  /*8270*/  FFMA.FTZ R67, R123, R63, R62 ;  /* 0x0000003f7b437223 */ /* 0x000fe2000001003e */
[CC--:B0-----:R-:W-:Y:S01]  /*8280*/  FMUL.FTZ R62, R127.reuse, R60.reuse ;  /* 0x0000003c7f3e7220 */ /* 0x0c1fe20000410000 */
[----:B------:R-:W-:Y:S01]  /*8290*/  FMUL.FTZ R63, R127, R61 ;  /* 0x0000003d7f3f7220 */ /* 0x000fe20000410000 */
[----:B------:R-:W-:Y:S01]  /*82a0*/  FFMA.FTZ R64, R123, R65, -R64 ;  /* 0x000000417b407223 */ /* 0x000fe20000010840 */
[----:B------:R-:W-:Y:S01]  /*82b0*/  FMUL.FTZ R65, R182, UR49 ;  /* 0x00000031b6417c20 */ /* 0x000fe20008410000 */
[C---:B------:R-:W-:Y:S01]  /*82c0*/  FFMA.FTZ R62, R126.reuse, R61, R62 ;  /* 0x0000003d7e3e7223 */ /* 0x040fe2000001003e */
[----:B------:R-:W-:Y:S01]  /*82d0*/  FFMA.FTZ R226, R126, R60, -R63 ;  /* 0x0000003c7ee27223 */ /* 0x000fe2000001083f */
[----:B------:R-:W-:Y:S01]  /*82e0*/  FADD.FTZ R64, R147, R64 ;  /* 0x0000004093407221 */ /* 0x000fe20000010000 */
[----:B------:R-:W-:Y:S01]  /*82f0*/  FFMA.FTZ R208, R166, UR37, -R65 ;  /* 0x00000025a6d07c23 */ /* 0x000fe20008010841 */
[----:B------:R-:W-:Y:S01]  /*8300*/  FADD.FTZ R200, RZ, R62 ;  /* 0x0000003effc87221 */ /* 0x000fe20000010000 */
[----:B------:R-:W-:Y:S01]  /*8310*/  FFMA.FTZ R226, R95, R79, R226 ;  /* 0x0000004f5fe27223 */ /* 0x000fe200000100e2 */
[----:B------:R-:W-:Y:S01]  /*8320*/  FFMA.FTZ R69, R129, R68, -R69 ;  /* 0x0000004481457223 */ /* 0x000fe20000010845 */
[----:B------:R-:W-:Y:S01]  /*8330*/  FFMA.FTZ R67, R14, R208, R67 ;  /* 0x000000d00e437223 */ /* 0x000fe20000010043 */
[C---:B------:R-:W-:Y:S01]  /*8340*/  FMUL.FTZ R60, R136.reuse, R200 ;  /* 0x000000c8883c7220 */ /* 0x040fe20000410000 */
[-C--:B------:R-:W-:Y:S01]  /*8350*/  FMUL.FTZ R61, R136, R226.reuse ;  /* 0x000000e2883d7220 */ /* 0x080fe20000410000 */
[----:B------:R-:W-:Y:S01]  /*8360*/  FMUL.FTZ R68, R130, R69 ;  /* 0x0000004582447220 */ /* 0x000fe20000410000 */
[----:B------:R-:W-:Y:S01]  /*8370*/  FMUL.FTZ R62, R124, R67 ;  /* 0x000000437c3e7220 */ /* 0x000fe20000410000 */
[C---:B------:R-:W-:Y:S01]  /*8380*/  FFMA.FTZ R225, R137.reuse, R226, -R60 ;  /* 0x000000e289e17223 */ /* 0x040fe2000001083c */
[----:B------:R-:W-:Y:S01]  /*8390*/  FFMA.FTZ R61, R137, R200, R61 ;  /* 0x000000c8893d7223 */ /* 0x000fe2000001003d */
[----:B------:R-:W-:Y:S01]  /*83a0*/  FFMA.FTZ R70, R131, R66, R68 ;  /* 0x0000004283467223 */ /* 0x000fe20000010044 */
[C---:B------:R-:W-:Y:S01]  /*83b0*/  FFMA.FTZ R63, R125.reuse, R64, -R62 ;  /* 0x000000407d3f7223 */ /* 0x040fe2000001083e */
[----:B------:R-:W-:Y:S01]  /*83c0*/  FFMA.FTZ R225, R94, R78, R225 ;  /* 0x0000004e5ee17223 */ /* 0x000fe200000100e1 */
[----:B------:R-:W-:Y:S01]  /*83d0*/  FADD.FTZ R199, RZ, R61 ;  /* 0x0000003dffc77221 */ /* 0x000fe20000010000 */
[----:B------:R-:W-:Y:S01]  /*83e0*/  FMUL.FTZ R64, R124, R64 ;  /* 0x000000407c407220 */ /* 0x000fe20000410000 */
[----:B------:R-:W-:Y:S01]  /*83f0*/  FMUL.FTZ R66, R130, R66 ;  /* 0x0000004282427220 */ /* 0x000fe20000410000 */
[C---:B------:R-:W-:Y:S01]  /*8400*/  FMUL.FTZ R62, R134.reuse, R225 ;  /* 0x000000e1863e7220 */ /* 0x040fe20000410000 */
[----:B------:R-:W-:Y:S01]  /*8410*/  FMUL.FTZ R60, R134, R199 ;  /* 0x000000c7863c7220 */ /* 0x000fe20000410000 */
[----:B------:R-:W-:Y:S01]  /*8420*/  FFMA.FTZ R64, R125, R67, R64 ;  /* 0x000000437d407223 */ /* 0x000fe20000010040 */
[----:B------:R-:W-:Y:S01]  /*8430*/  FADD.FTZ R63, R148, R63 ;  /* 0x0000003f943f7221 */ /* 0x000fe20000010000 */
[C---:B------:R-:W-:Y:S01]  /*8440*/  FFMA.FTZ R62, R135.reuse, R199, R62 ;  /* 0x000000c7873e7223 */ /* 0x040fe2000001003e */
[----:B------:R-:W-:Y:S01]  /*8450*/  FFMA.FTZ R60, R135, R225, -R60 ;  /* 0x000000e1873c7223 */ /* 0x000fe2000001083c */
[----:B------:R-:W-:Y:S01]  /*8460*/  FFMA.FTZ R69, R131, R69, -R66 ;  /* 0x0000004583457223 */ /* 0x000fe20000010842 */
[----:B------:R-:W-:Y:S01]  /*8470*/  FFMA.FTZ R64, R15, R224, R64 ;  /* 0x000000e00f407223 */ /* 0x000fe20000010040 */
[----:B------:R-:W-:Y:S01]  /*8480*/  FADD.FTZ R198, RZ, R62 ;  /* 0x0000003effc67221 */ /* 0x000fe20000010000 */
[----:B------:R-:W-:Y:S01]  /*8490*/  FMUL.FTZ R66, R128, R63 ;  /* 0x0000003f80427220 */ /* 0x000fe20000410000 */
[----:B------:R-:W-:Y:S01]  /*84a0*/  FMUL.FTZ R61, R184, UR49 ;  /* 0x00000031b83d7c20 */ /* 0x000fe20008410000 */
[----:B------:R-:W-:Y:S01]  /*84b0*/  FFMA.FTZ R223, R93, R77, R60 ;  /* 0x0000004d5ddf7223 */ /* 0x000fe2000001003c */
[----:B------:R-:W-:Y:S01]  /*84c0*/  FMUL.FTZ R60, R132, R198 ;  /* 0x000000c6843c7220 */ /* 0x000fe20000410000 */
[-C--:B------:R-:W-:Y:S01]  /*84d0*/  FMUL.FTZ R68, R128, R64.reuse ;  /* 0x0000004080447220 */ /* 0x080fe20000410000 */
[----:B------:R-:W-:Y:S01]  /*84e0*/  FFMA.FTZ R65, R129, R64, R66 ;  /* 0x0000004081417223 */ /* 0x000fe20000010042 */
[----:B------:R-:W-:Y:S01]  /*84f0*/  FFMA.FTZ R222, R168, UR37, -R61 ;  /* 0x00000025a8de7c23 */ /* 0x000fe2000801083d */
[-C--:B------:R-:W-:Y:S01]  /*8500*/  FMUL.FTZ R61, R132, R223.reuse ;  /* 0x000000df843d7220 */ /* 0x080fe20000410000 */
[----:B------:R-:W-:Y:S01]  /*8510*/  FFMA.FTZ R221, R133, R223, -R60 ;  /* 0x000000df85dd7223 */ /* 0x000fe2000001083c */
[----:B------:R-:W-:Y:S01]  /*8520*/  FFMA.FTZ R68, R129, R63, -R68 ;  /* 0x0000003f81447223 */ /* 0x000fe20000010844 */
[----:B------:R-:W-:Y:S01]  /*8530*/  FFMA.FTZ R65, R16, R222, R65 ;  /* 0x000000de10417223 */ /* 0x000fe20000010041 */
[----:B------:R-:W-:Y:S01]  /*8540*/  FFMA.FTZ R61, R133, R198, R61 ;  /* 0x000000c6853d7223 */ /* 0x000fe2000001003d */
[----:B------:R-:W-:Y:S01]  /*8550*/  FFMA.FTZ R221, R92, R76, R221 ;  /* 0x0000004c5cdd7223 */ /* 0x000fe200000100dd */
[----:B------:R-:W-:Y:S01]  /*8560*/  FADD.FTZ R68, R149, R68 ;  /* 0x0000004495447221 */ /* 0x000fe20000010000 */
[C---:B------:R-:W-:Y:S01]  /*8570*/  FMUL.FTZ R60, R130.reuse, R65 ;  /* 0x00000041823c7220 */ /* 0x040fe20000410000 */
[----:B------:R-:W-:Y:S01]  /*8580*/  FADD.FTZ R197, RZ, R61 ;  /* 0x0000003dffc57221 */ /* 0x000fe20000010000 */
[----:B------:R-:W-:Y:S01]  /*8590*/  FMUL.FTZ R62, R130, R221 ;  /* 0x000000dd823e7220 */ /* 0x000fe20000410000 */
[----:B------:R-:W-:Y:S01]  /*85a0*/  FMUL.FTZ R63, R132, R69 ;  /* 0x00000045843f7220 */ /* 0x000fe20000410000 */
[CC--:B------:R-:W-:Y:S01]  /*85b0*/  FFMA.FTZ R61, R131.reuse, R68.reuse, -R60 ;  /* 0x00000044833d7223 */ /* 0x0c0fe2000001083c */
[CC--:B------:R-:W-:Y:S01]  /*85c0*/  FMUL.FTZ R60, R130.reuse, R197.reuse ;  /* 0x000000c5823c7220 */ /* 0x0c0fe20000410000 */
[----:B------:R-:W-:Y:S01]  /*85d0*/  FFMA.FTZ R62, R131, R197, R62 ;  /* 0x000000c5833e7223 */ /* 0x000fe2000001003e */
[----:B------:R-:W-:Y:S01]  /*85e0*/  FMUL.FTZ R68, R130, R68 ;  /* 0x0000004482447220 */ /* 0x000fe20000410000 */
[----:B------:R-:W-:Y:S01]  /*85f0*/  FFMA.FTZ R66, R133, R70, R63 ;  /* 0x0000004685427223 */ /* 0x000fe2000001003f */
[C---:B------:R-:W-:Y:S01]  /*8600*/  FFMA.FTZ R60, R131.reuse, R221, -R60 ;  /* 0x000000dd833c7223 */ /* 0x040fe2000001083c */
[----:B------:R-:W-:Y:S01]  /*8610*/  FADD.FTZ R196, RZ, R62 ;  /* 0x0000003effc47221 */ /* 0x000fe20000010000 */
[----:B------:R-:W-:Y:S01]  /*8620*/  FFMA.FTZ R68, R131, R65, R68 ;  /* 0x0000004183447223 */ /* 0x000fe20000010044 */
[----:B------:R-:W-:Y:S01]  /*8630*/  FADD.FTZ R63, R150, R61 ;  /* 0x0000003d963f7221 */ /* 0x000fe20000010000 */
[----:B------:R-:W-:Y:S01]  /*8640*/  FFMA.FTZ R219, R91, R75, R60 ;  /* 0x0000004b5bdb7223 */ /* 0x000fe2000001003c */
[----:B------:R-:W-:Y:S01]  /*8650*/  FMUL.FTZ R60, R128, R196 ;  /* 0x000000c4803c7220 */ /* 0x000fe20000410000 */
[----:B------:R-:W-:Y:S01]  /*8660*/  FFMA.FTZ R68, R17, R220, R68 ;  /* 0x000000dc11447223 */ /* 0x000fe20000010044 */
[----:B------:R-:W-:Y:S01]  /*8670*/  FMUL.FTZ R64, R132, R63 ;  /* 0x0000003f84407220 */ /* 0x000fe20000410000 */
[-C--:B------:R-:W-:Y:S01]  /*8680*/  FMUL.FTZ R62, R128, R219.reuse ;  /* 0x000000db803e7220 */ /* 0x080fe20000410000 */
[----:B------:R-:W-:Y:S01]  /*8690*/  FFMA.FTZ R61, R129, R219, -R60 ;  /* 0x000000db813d7223 */ /* 0x000fe2000001083c */
[----:B------:R-:W-:Y:S01]  /*86a0*/  FMUL.FTZ R217, R186, UR49 ;  /* 0x00000031bad97c20 */ /* 0x000fe20008410000 */
[----:B------:R-:W-:Y:S01]  /*86b0*/  FFMA.FTZ R65, R133, R68, R64 ;  /* 0x0000004485417223 */ /* 0x000fe20000010040 */
[----:B------:R-:W-:Y:S01]  /*86c0*/  FFMA.FTZ R62, R129, R196, R62 ;  /* 0x000000c4813e7223 */ /* 0x000fe2000001003e */
[----:B------:R-:W-:Y:S01]  /*86d0*/  FFMA.FTZ R218, R90, R74, R61 ;  /* 0x0000004a5ada7223 */ /* 0x000fe2000001003d */
[----:B------:R-:W-:Y:S01]  /*86e0*/  FMUL.FTZ R126, R132, R68 ;  /* 0x00000044847e7220 */ /* 0x000fe20000410000 */
[----:B------:R-:W-:Y:S01]  /*86f0*/  FFMA.FTZ R217, R170, UR37, -R217 ;  /* 0x00000025aad97c23 */ /* 0x000fe200080108d9 */
[----:B------:R-:W-:Y:S01]  /*8700*/  FADD.FTZ R195, RZ, R62 ;  /* 0x0000003effc37221 */ /* 0x000fe20000010000 */
[-C--:B------:R-:W-:Y:S01]  /*8710*/  FMUL.FTZ R64, R124, R218.reuse ;  /* 0x000000da7c407220 */ /* 0x080fe20000410000 */
        /* <DEDUP_REMOVED lines=8> */
[----:B------:R-:W-:Y:S01]  /*87a0*/  FMUL.FTZ R70, R132, R70 ;  /* 0x0000004684467220 */ /* 0x000fe20000410000 */
[----:B------:R-:W-:Y:S01]  /*87b0*/  FFMA.FTZ R67, R135, R126, -R61 ;  /* 0x0000007e87437223 */ /* 0x000fe2000001083d */
[----:B------:R-:W-:Y:S01]  /*87c0*/  FFMA.FTZ R216, R89, R73, R62 ;  /* 0x0000004959d87223 */ /* 0x000fe2000001003e */
[----:B------:R-:W-:Y:S01]  /*87d0*/  FMUL.FTZ R62, R122, R194 ;  /* 0x000000c27a3e7220 */ /* 0x000fe20000410000 */
[----:B------:R-:W-:Y:S01]  /*87e0*/  FMUL.FTZ R126, R134, R126 ;  /* 0x0000007e867e7220 */ /* 0x000fe20000410000 */
[----:B------:R-:W-:Y:S01]  /*87f0*/  FMUL.FTZ R64, R187, UR49 ;  /* 0x00000031bb407c20 */ /* 0x000fe20008410000 */
[-C--:B------:R-:W-:Y:S01]  /*8800*/  FMUL.FTZ R63, R122, R216.reuse ;  /* 0x000000d87a3f7220 */ /* 0x080fe20000410000 */
[----:B------:R-:W-:Y:S01]  /*8810*/  FFMA.FTZ R61, R123, R216, -R62 ;  /* 0x000000d87b3d7223 */ /* 0x000fe2000001083e */
[----:B------:R-:W-:Y:S01]  /*8820*/  FFMA.FTZ R70, R133, R69, -R70 ;  /* 0x0000004585467223 */ /* 0x000fe20000010846 */
[----:B------:R-:W-:Y:S01]  /*8830*/  FFMA.FTZ R126, R135, R65, R126 ;  /* 0x00000041877e7223 */ /* 0x000fe2000001007e */
[----:B------:R-:W-:Y:S01]  /*8840*/  FFMA.FTZ R63, R123, R194, R63 ;  /* 0x000000c27b3f7223 */ /* 0x000fe2000001003f */
[----:B------:R-:W-:Y:S01]  /*8850*/  FFMA.FTZ R214, R88, R72, R61 ;  /* 0x0000004858d67223 */ /* 0x000fe2000001003d */
[----:B------:R-:W-:Y:S01]  /*8860*/  FFMA.FTZ R215, R171, UR37, -R64 ;  /* 0x00000025abd77c23 */ /* 0x000fe20008010840 */
[----:B------:R-:W-:Y:S01]  /*8870*/  FMUL.FTZ R60, R134, R70 ;  /* 0x00000046863c7220 */ /* 0x000fe20000410000 */
[----:B------:R-:W-:Y:S01]  /*8880*/  FADD.FTZ R193, RZ, R63 ;  /* 0x0000003fffc17221 */ /* 0x000fe20000010000 */
[----:B------:R-:W-:Y:S01]  /*8890*/  FMUL.FTZ R62, R120, R214 ;  /* 0x000000d6783e7220 */ /* 0x000fe20000410000 */
[----:B------:R-:W-:Y:S01]  /*88a0*/  FFMA.FTZ R126, R19, R215, R126 ;  /* 0x000000d7137e7223 */ /* 0x000fe2000001007e */
[----:B------:R-:W-:Y:S01]  /*88b0*/  FADD.FTZ R67, R152, R67 ;  /* 0x0000004398437221 */ /* 0x000fe20000010000 */
[-C--:B------:R-:W-:Y:S01]  /*88c0*/  FMUL.FTZ R61, R120, R193.reuse ;  /* 0x000000c1783d7220 */ /* 0x080fe20000410000 */
[----:B------:R-:W-:Y:S01]  /*88d0*/  FFMA.FTZ R192, R121, R193, R62 ;  /* 0x000000c179c07223 */ /* 0x000fe2000001003e */
[-C--:B------:R-:W-:Y:S01]  /*88e0*/  FFMA.FTZ R60, R135, R66.reuse, R60 ;  /* 0x00000042873c7223 */ /* 0x080fe2000001003c */
[----:B------:R-:W-:Y:S01]  /*88f0*/  FMUL.FTZ R66, R134, R66 ;  /* 0x0000004286427220 */ /* 0x000fe20000410000 */
[----:B------:R-:W-:Y:S01]  /*8900*/  FFMA.FTZ R62, R121, R214, -R61 ;  /* 0x000000d6793e7223 */ /* 0x000fe2000001083d */
[----:B------:R-:W-:Y:S01]  /*8910*/  FADD.FTZ R192, RZ, R192 ;  /* 0x000000c0ffc07221 */ /* 0x000fe20000010000 */
[C---:B------:R-:W-:Y:S01]  /*8920*/  FMUL.FTZ R68, R136.reuse, R126 ;  /* 0x0000007e88447220 */ /* 0x040fe20000410000 */
[----:B------:R-:W-:Y:S01]  /*8930*/  FMUL.FTZ R64, R136, R67 ;  /* 0x0000004388407220 */ /* 0x000fe20000410000 */
[----:B------:R-:W-:Y:S01]  /*8940*/  FFMA.FTZ R213, R87, R59, R62 ;  /* 0x0000003b57d57223 */ /* 0x000fe2000001003e */
[C---:B------:R-:W-:Y:S01]  /*8950*/  FMUL.FTZ R62, R118.reuse, R192 ;  /* 0x000000c0763e7220 */ /* 0x040fe20000410000 */
[----:B------:R-:W-:Y:S01]  /*8960*/  FFMA.FTZ R66, R135, R70, -R66 ;  /* 0x0000004687427223 */ /* 0x000fe20000010842 */
[----:B------:R-:W-:Y:S01]  /*8970*/  FFMA.FTZ R70, R137, R67, -R68 ;  /* 0x0000004389467223 */ /* 0x000fe20000010844 */
[-C--:B------:R-:W-:Y:S01]  /*8980*/  FMUL.FTZ R65, R118, R213.reuse ;  /* 0x000000d576417220 */ /* 0x080fe20000410000 */
[----:B------:R-:W-:Y:S01]  /*8990*/  FFMA.FTZ R63, R119, R213, -R62 ;  /* 0x000000d5773f7223 */ /* 0x000fe2000001083e */
[----:B------:R-:W-:Y:S01]  /*89a0*/  FFMA.FTZ R69, R137, R126, R64 ;  /* 0x0000007e89457223 */ /* 0x000fe20000010040 */
[----:B------:R-:W-:Y:S01]  /*89b0*/  FMUL.FTZ R211, R188, UR49 ;  /* 0x00000031bcd37c20 */ /* 0x000fe20008410000 */
[----:B------:R-:W-:Y:S01]  /*89c0*/  FFMA.FTZ R65, R119, R192, R65 ;  /* 0x000000c077417223 */ /* 0x000fe20000010041 */
[----:B------:R-:W-:Y:S01]  /*89d0*/  FFMA.FTZ R212, R86, R58, R63 ;  /* 0x0000003a56d47223 */ /* 0x000fe2000001003f */
[----:B------:R-:W-:Y:S01]  /*89e0*/  FMUL.FTZ R64, R136, R66 ;  /* 0x0000004288407220 */ /* 0x000fe20000410000 */
[----:B------:R-:W-:Y:S01]  /*89f0*/  FFMA.FTZ R211, R172, UR37, -R211 ;  /* 0x00000025acd37c23 */ /* 0x000fe200080108d3 */
[----:B------:R-:W-:Y:S01]  /*8a00*/  FADD.FTZ R127, RZ, R65 ;  /* 0x00000041ff7f7221 */ /* 0x000fe20000010000 */
[----:B------:R-:W-:Y:S01]  /*8a10*/  FMUL.FTZ R62, R116, R212 ;  /* 0x000000d4743e7220 */ /* 0x000fe20000410000 */
[----:B------:R-:W-:Y:S01]  /*8a20*/  VOTEU.ALL UP0, P0 ;  /* 0x0000000000ff7886 */ /* 0x000fe20000000000 */
[-C--:B------:R-:W-:Y:S01]  /*8a30*/  FMUL.FTZ R61, R136, R60.reuse ;  /* 0x0000003c883d7220 */ /* 0x080fe20000410000 */
[-C--:B------:R-:W-:Y:S01]  /*8a40*/  FMUL.FTZ R68, R116, R127.reuse ;  /* 0x0000007f74447220 */ /* 0x080fe20000410000 */
[----:B------:R-:W-:Y:S01]  /*8a50*/  FFMA.FTZ R126, R117, R127, R62 ;  /* 0x0000007f757e7223 */ /* 0x000fe2000001003e */
[----:B------:R-:W-:Y:S01]  /*8a60*/  FFMA.FTZ R62, R0, R211, R69 ;  /* 0x000000d3003e7223 */ /* 0x000fe20000010045 */
[----:B------:R-:W-:Y:S01]  /*8a70*/  FFMA.FTZ R60, R137, R60, R64 ;  /* 0x0000003c893c7223 */ /* 0x000fe20000010040 */
[----:B------:R-:W-:Y:S01]  /*8a80*/  FFMA.FTZ R68, R117, R212, -R68 ;  /* 0x000000d475447223 */ /* 0x000fe20000010844 */
[----:B------:R-:W-:Y:S01]  /*8a90*/  FADD.FTZ R126, RZ, R126 ;  /* 0x0000007eff7e7221 */ /* 0x000fe20000010000 */
[----:B------:R-:W-:Y:S01]  /*8aa0*/  HFMA2 R64, -RZ, RZ, 1.875, 0 ;  /* 0x3f800000ff407431 */ /* 0x000fe200000001ff */
[----:B------:R-:W-:Y:S01]  /*8ab0*/  @!UP0 ULEA UR33, UR8, UR28, 0x4 ;  /* 0x0000001c08218291 */ /* 0x000fe2000f8e20ff */
[----:B------:R-:W-:Y:S01]  /*8ac0*/  FFMA.FTZ R231, R85, R57, R68 ;  /* 0x0000003955e77223 */ /* 0x000fe20000010044 */
[C---:B------:R-:W-:Y:S01]  /*8ad0*/  FMUL.FTZ R68, R112.reuse, R126 ;  /* 0x0000007e70447220 */ /* 0x040fe20000410000 */
[----:B------:R-:W-:Y:S01]  /*8ae0*/  FFMA.FTZ R61, R137, R66, -R61 ;  /* 0x00000042893d7223 */ /* 0x000fe2000001083d */
[----:B------:R-:W-:Y:S01]  /*8af0*/  CS2R R66, SRZ ;  /* 0x0000000000427805 */ /* 0x000fe2000001ff00 */
[-C--:B------:R-:W-:Y:S01]  /*8b00*/  FMUL.FTZ R71, R112, R231.reuse ;  /* 0x000000e770477220 */ /* 0x080fe20000410000 */
[----:B------:R-:W-:Y:S01]  /*8b10*/  FFMA.FTZ R69, R113, R231, -R68 ;  /* 0x000000e771457223 */ /* 0x000fe20000010844 */
[----:B------:R-:W-:Y:S01]  /*8b20*/  MOV R65, RZ ;  /* 0x000000ff00417202 */ /* 0x000fe20000000f00 */
[----:B------:R-:W-:Y:S01]  /*8b30*/  FADD.FTZ R63, R153, R70 ;  /* 0x00000046993f7221 */ /* 0x000fe20000010000 */
[----:B------:R-:W-:Y:S01]  /*8b40*/  FFMA.FTZ R71, R113, R126, R71 ;  /* 0x0000007e71477223 */ /* 0x000fe20000010047 */
[----:B------:R-:W-:Y:S01]  /*8b50*/  FFMA.FTZ R232, R84, R55, R69 ;  /* 0x0000003754e87223 */ /* 0x000fe20000010045 */
[----:B------:R-:W-:-:S02]  /*8b60*/  ISETP.GT.U32.AND P2, PT, R190, 0x1f, PT ;  /* 0x0000001fbe00780c */ /* 0x000fc40003f44070 */
[----:B------:R-:W-:Y:S01]  /*8b70*/  FADD.FTZ R210, RZ, R71 ;  /* 0x00000047ffd27221 */ /* 0x000fe20000010000 */
[C---:B------:R-:W-:Y:S01]  /*8b80*/  FMUL.FTZ R68, R110.reuse, R232 ;  /* 0x000000e86e447220 */ /* 0x040fe20000410000 */
[----:B------:R-:W0:Y:S02]  /*8b90*/  @!P0 LDS.128 R64, [UR33+0x5c60] ;  /* 0x005c6021ff408984 */ /* 0x000e240008000c00 */
[-C--:B------:R-:W-:Y:S01]  /*8ba0*/  FMUL.FTZ R69, R110, R210.reuse ;  /* 0x000000d26e457220 */ /* 0x080fe20000410000 */
[C---:B------:R-:W-:Y:S01]  /*8bb0*/  FFMA.FTZ R68, R111.reuse, R210, R68 ;  /* 0x000000d26f447223 */ /* 0x040fe20000010044 */
[----:B------:R1:W-:Y:S03]  /*8bc0*/  STS.128 [R191+0x4660], R60 ;  /* 0x0046603cbf007388 */ /* 0x0003e60000000c00 */
[----:B------:R-:W-:Y:S01]  /*8bd0*/  FADD.FTZ R209, RZ, R68 ;  /* 0x00000044ffd17221 */ /* 0x000fe20000010000 */
[----:B-1----:R-:W-:-:S04]  /*8be0*/  FFMA.FTZ R60, R111, R232, -R69 ;  /* 0x000000e86f3c7223 */ /* 0x002fc80000010845 */
[----:B------:R-:W-:Y:S01]  /*8bf0*/  FFMA.FTZ R233, R83, R51, R60 ;  /* 0x0000003353e97223 */ /* 0x000fe2000001003c */
[----:B------:R-:W-:-:S04]  /*8c00*/  FMUL.FTZ R60, R108, R209 ;  /* 0x000000d16c3c7220 */ /* 0x000fc80000410000 */
        /* <DEDUP_REMOVED lines=25> */
[C---:B------:R-:W-:Y:S01]  /*8da0*/  FMUL.FTZ R246, R69.reuse, R60 ;  /* 0x0000003c45f67220 */ /* 0x040fe20000410000 */
[-C--:B------:R-:W-:Y:S01]  /*8db0*/  FMUL.FTZ R69, R69, R62.reuse ;  /* 0x0000003e45457220 */ /* 0x080fe20000410000 */
[C---:B------:R-:W-:Y:S01]  /*8dc0*/  FFMA.FTZ R241, R68.reuse, R62, -R241 ;  /* 0x0000003e44f17223 */ /* 0x040fe200000108f1 */
[C---:B------:R-:W-:Y:S01]  /*8dd0*/  FFMA.FTZ R245, R68.reuse, R60, -R245 ;  /* 0x0000003c44f57223 */ /* 0x040fe200000108f5 */
[C---:B------:R-:W-:Y:S01]  /*8de0*/  FFMA.FTZ R246, R68.reuse, R61, R246 ;  /* 0x0000003d44f67223 */ /* 0x040fe200000100f6 */
[----:B------:R-:W-:Y:S01]  /*8df0*/  FFMA.FTZ R248, R68, R63, R69 ;  /* 0x0000003f44f87223 */ /* 0x000fe20000010045 */
[----:B------:R-:W-:-:S03]  /*8e00*/  FADD.FTZ R70, R70, R241 ;  /* 0x000000f146467221 */ /* 0x000fc60000010000 */
[----:B------:R-:W-:Y:S01]  /*8e10*/  FADD.FTZ R248, R71, R248 ;  /* 0x000000f847f87221 */ /* 0x000fe20000010000 */
[----:B------:R-:W-:Y:S06]  /*8e20*/  BRA.DIV UR33, `(.L_x_7224) ;  /* 0x0000007a212c7947 */ /* 0x000fec000b800000 */
[----:B------:R0:W1:Y:S01]  /*8e30*/  SHFL.DOWN PT, R68, R245, 0x1, 0x1f ;  /* 0x08201f00f5447f89 */ /* 0x00006200000e0000 */
[----:B------:R-:W-:-:S03]  /*8e40*/  MOV R247, R70 ;  /* 0x0000004600f77202 */ /* 0x000fc60000000f00 */
[----:B------:R0:W2:Y:S04]  /*8e50*/  SHFL.DOWN PT, R69, R246, 0x1, 0x1f ;  /* 0x08201f00f6457f89 */ /* 0x0000a800000e0000 */
[----:B------:R0:W3:Y:S04]  /*8e60*/  SHFL.DOWN PT, R241, R70, 0x1, 0x1f ;  /* 0x08201f0046f17f89 */ /* 0x0000e800000e0000 */
[----:B------:R0:W4:Y:S02]  /*8e70*/  SHFL.DOWN PT, R71, R248, 0x1, 0x1f ;  /* 0x08201f00f8477f89 */ /* 0x00012400000e0000 */
.L_x_7365:
[----:B------:R-:W-:Y:S04]  /*8e80*/  BSSY.RECONVERGENT B0, `(.L_x_7225) ;  /* 0x000000d000007945 */ /* 0x000fe80003800200 */
[----:B------:R-:W-:Y:S05]  /*8e90*/  @!P2 BRA `(.L_x_7226) ;  /* 0x00000000002ca947 */ /* 0x000fea0003800000 */
[-C--:B0---4-:R-:W-:Y:S01]  /*8ea0*/  FMUL.FTZ R70, R246, R71.reuse ;  /* 0x00000047f6467220 */ /* 0x091fe20000410000 */
[----:B------:R-:W-:-:S03]  /*8eb0*/  FMUL.FTZ R71, R245, R71 ;  /* 0x00000047f5477220 */ /* 0x000fc60000410000 */
[-C--:B---3--:R-:W-:Y:S01]  /*8ec0*/  FFMA.FTZ R70, R245, R241.reuse, -R70 ;  /* 0x000000f1f5467223 */ /* 0x088fe20000010846 */
[----:B------:R-:W-:-:S03]  /*8ed0*/  FFMA.FTZ R71, R246, R241, R71 ;  /* 0x000000f1f6477223 */ /* 0x000fc60000010047 */
[----:B------:R-:W-:Y:S01]  /*8ee0*/  FADD.FTZ R247, R247, R70 ;  /* 0x00000046f7f77221 */ /* 0x000fe20000010000 */
[-C--:B--2---:R-:W-:Y:S01]  /*8ef0*/  FMUL.FTZ R70, R246, R69.reuse ;  /* 0x00000045f6467220 */ /* 0x084fe20000410000 */
[----:B------:R-:W-:Y:S01]  /*8f00*/  FMUL.FTZ R69, R245, R69 ;  /* 0x00000045f5457220 */ /* 0x000fe20000410000 */
[----:B------:R-:W-:Y:S02]  /*8f10*/  FADD.FTZ R248, R248, R71 ;  /* 0x00000047f8f87221 */ /* 0x000fe40000010000 */
[C---:B-1----:R-:W-:Y:S01]  /*8f20*/  FFMA.FTZ R70, R68.reuse, R245, -R70 ;  /* 0x000000f544467223 */ /* 0x042fe20000010846 */
[----:B------:R-:W-:-:S04]  /*8f30*/  FFMA.FTZ R246, R68, R246, R69 ;  /* 0x000000f644f67223 */ /* 0x000fc80000010045 */
[----:B------:R-:W-:-:S07]  /*8f40*/  MOV R245, R70 ;  /* 0x0000004600f57202 */ /* 0x000fce0000000f00 */
.L_x_7226:
[----:B------:R-:W-:Y:S05]  /*8f50*/  BSYNC.RECONVERGENT B0 ;  /* 0x0000000000007941 */ /* 0x000fea0003800200 */
.L_x_7225:
[----:B------:R-:W-:Y:S01]  /*8f60*/  UMOV UR33, 0xffffffff ;  /* 0xffffffff00217882 */ /* 0x000fe20000000000 */
[----:B------:R-:W-:Y:S02]  /*8f70*/  ISETP.GT.U32.AND P2, PT, R240, 0x1d, PT ;  /* 0x0000001df000780c */ /* 0x000fe40003f44070 */
[----:B------:R-:W-:Y:S11]  /*8f80*/  BRA.DIV UR33, `(.L_x_7227) ;  /* 0x0000007a21387947 */ /* 0x000ff6000b800000 */
[----:B-1----:R1:W1:Y:S04]  /*8f90*/  SHFL.DOWN PT, R68, R245, 0x2, 0x1f ;  /* 0x08401f00f5447f89 */ /* 0x00226800000e0000 */
[----:B--2---:R2:W1:Y:S04]  /*8fa0*/  SHFL.DOWN PT, R69, R246, 0x2, 0x1f ;  /* 0x08401f00f6457f89 */ /* 0x00446800000e0000 */
[----:B0-----:R2:W0:Y:S04]  /*8fb0*/  SHFL.DOWN PT, R70, R247, 0x2, 0x1f ;  /* 0x08401f00f7467f89 */ /* 0x00142800000e0000 */
[----:B---3--:R2:W3:Y:S02]  /*8fc0*/  SHFL.DOWN PT, R241, R248, 0x2, 0x1f ;  /* 0x08401f00f8f17f89 */ /* 0x0084e400000e0000 */
.L_x_7371:
        /* <DEDUP_REMOVED lines=13> */
.L_x_7229:
[----:B------:R-:W-:Y:S05]  /*90a0*/  BSYNC.RECONVERGENT B0 ;  /* 0x0000000000007941 */ /* 0x000fea0003800200 */
.L_x_7228:
[----:B------:R-:W-:Y:S01]  /*90b0*/  UMOV UR33, 0xffffffff ;  /* 0xffffffff00217882 */ /* 0x000fe20000000000 */
[----:B------:R-:W-:Y:S02]  /*90c0*/  ISETP.GT.U32.AND P2, PT, R240, 0x1b, PT ;  /* 0x0000001bf000780c */ /* 0x000fe40003f44070 */
[----:B------:R-:W-:Y:S11]  /*90d0*/  BRA.DIV UR33, `(.L_x_7230) ;  /* 0x0000007a21587947 */ /* 0x000ff6000b800000 */
[----:B-1----:R1:W1:Y:S04]  /*90e0*/  SHFL.DOWN PT, R68, R245, 0x4, 0x1f ;  /* 0x08801f00f5447f89 */ /* 0x00226800000e0000 */
[----:B------:R1:W1:Y:S04]  /*90f0*/  SHFL.DOWN PT, R69, R246, 0x4, 0x1f ;  /* 0x08801f00f6457f89 */ /* 0x00026800000e0000 */
[----:B0-----:R0:W0:Y:S04]  /*9100*/  SHFL.DOWN PT, R70, R247, 0x4, 0x1f ;  /* 0x08801f00f7467f89 */ /* 0x00102800000e0000 */
[----:B---3--:R3:W0:Y:S02]  /*9110*/  SHFL.DOWN PT, R241, R248, 0x4, 0x1f ;  /* 0x08801f00f8f17f89 */ /* 0x00862400000e0000 */
.L_x_7377:
        /* <DEDUP_REMOVED lines=13> */
.L_x_7232:
[----:B------:R-:W-:Y:S05]  /*91f0*/  BSYNC.RECONVERGENT B0 ;  /* 0x0000000000007941 */ /* 0x000fea0003800200 */
.L_x_7231:
[----:B------:R-:W-:Y:S01]  /*9200*/  UMOV UR33, 0xffffffff ;  /* 0xffffffff00217882 */ /* 0x000fe20000000000 */
[----:B------:R-:W-:Y:S02]  /*9210*/  ISETP.GT.U32.AND P2, PT, R240, 0x17, PT ;  /* 0x00000017f000780c */ /* 0x000fe40003f44070 */
[----:B------:R-:W-:Y:S11]  /*9220*/  BRA.DIV UR33, `(.L_x_7233) ;  /* 0x0000007a21787947 */ /* 0x000ff6000b800000 */
[----:B-1----:R1:W1:Y:S04]  /*9230*/  SHFL.DOWN PT, R68, R245, 0x8, 0x1f ;  /* 0x09001f00f5447f89 */ /* 0x00226800000e0000 */
[----:B------:R1:W1:Y:S04]  /*9240*/  SHFL.DOWN PT, R69, R246, 0x8, 0x1f ;  /* 0x09001f00f6457f89 */ /* 0x00026800000e0000 */
[----:B0-----:R0:W0:Y:S04]  /*9250*/  SHFL.DOWN PT, R70, R247, 0x8, 0x1f ;  /* 0x09001f00f7467f89 */ /* 0x00102800000e0000 */
[----:B------:R0:W0:Y:S02]  /*9260*/  SHFL.DOWN PT, R241, R248, 0x8, 0x1f ;  /* 0x09001f00f8f17f89 */ /* 0x00002400000e0000 */
.L_x_7383:
        /* <DEDUP_REMOVED lines=13> */
.L_x_7235:
[----:B------:R-:W-:Y:S05]  /*9340*/  BSYNC.RECONVERGENT B0 ;  /* 0x0000000000007941 */ /* 0x000fea0003800200 */
.L_x_7234:
[----:B------:R-:W-:Y:S01]  /*9350*/  UMOV UR33, 0xffffffff ;  /* 0xffffffff00217882 */ /* 0x000fe20000000000 */
[----:B------:R-:W-:Y:S02]  /*9360*/  ISETP.GT.U32.AND P2, PT, R240, 0xf, PT ;  /* 0x0000000ff000780c */ /* 0x000fe40003f44070 */
[----:B------:R-:W-:Y:S11]  /*9370*/  BRA.DIV UR33, `(.L_x_7236) ;  /* 0x0000007a21987947 */ /* 0x000ff6000b800000 */
[----:B-1----:R1:W1:Y:S04]  /*9380*/  SHFL.DOWN PT, R68, R245, 0x10, 0x1f ;  /* 0x0a001f00f5447f89 */ /* 0x00226800000e0000 */
[----:B------:R1:W1:Y:S04]  /*9390*/  SHFL.DOWN PT, R69, R246, 0x10, 0x1f ;  /* 0x0a001f00f6457f89 */ /* 0x00026800000e0000 */
[----:B0-----:R0:W0:Y:S04]  /*93a0*/  SHFL.DOWN PT, R70, R247, 0x10, 0x1f ;  /* 0x0a001f00f7467f89 */ /* 0x00102800000e0000 */
[----:B------:R0:W0:Y:S02]  /*93b0*/  SHFL.DOWN PT, R240, R248, 0x10, 0x1f ;  /* 0x0a001f00f8f07f89 */ /* 0x00002400000e0000 */
.L_x_7389:
        /* <DEDUP_REMOVED lines=13> */
.L_x_7238:
[----:B------:R-:W-:Y:S05]  /*9490*/  BSYNC.RECONVERGENT B0 ;  /* 0x0000000000007941 */ /* 0x000fea0003800200 */
.L_x_7237:
[----:B------:R-:W-:Y:S01]  /*94a0*/  UMOV UR33, 0xffffffff ;  /* 0xffffffff00217882 */ /* 0x000fe20000000000 */
[----:B------:R-:W-:Y:S02]  /*94b0*/  ISETP.NE.AND P2, PT, R190, 0x1f, PT ;  /* 0x0000001fbe00780c */ /* 0x000fe40003f45270 */
[----:B------:R-:W-:Y:S11]  /*94c0*/  BRA.DIV UR33, `(.L_x_7239) ;  /* 0x0000007a21b87947 */ /* 0x000ff6000b800000 */
[----:B------:R-:W5:Y:S04]  /*94d0*/  SHFL.IDX PT, R241, R246, RZ, 0x1f ;  /* 0x00001ffff6f17589 */ /* 0x000f6800000e0000 */
[----:B0-----:R-:W0:Y:S04]  /*94e0*/  SHFL.IDX PT, R240, R245, RZ, 0x1f ;  /* 0x00001ffff5f07589 */ /* 0x001e2800000e0000 */
[----:B------:R-:W3:Y:S04]  /*94f0*/  SHFL.IDX PT, R243, R247, RZ, 0x1f ;  /* 0x00001ffff7f37589 */ /* 0x000ee800000e0000 */
[----:B------:R-:W4:Y:S04]  /*9500*/  SHFL.IDX PT, R244, R248, RZ, 0x1f ;  /* 0x00001ffff8f47589 */ /* 0x000f2800000e0000 */
[----:B-1----:R-:W1:Y:S04]  /*9510*/  SHFL.DOWN PT, R245, R245, 0x1, 0x1f ;  /* 0x08201f00f5f57f89 */ /* 0x002e6800000e0000 */
[----:B--2---:R-:W2:Y:S01]  /*9520*/  SHFL.DOWN PT, R246, R246, 0x1, 0x1f ;  /* 0x08201f00f6f67f89 */ /* 0x004ea200000e0000 */
[-C--:B-----5:R-:W-:Y:S01]  /*9530*/  FMUL.FTZ R68, R67, R241.reuse ;  /* 0x000000f143447220 */ /* 0x0a0fe20000410000 */
[-C--:B------:R-:W-:Y:S01]  /*9540*/  FMUL.FTZ R242, R65, R241.reuse ;  /* 0x000000f141f27220 */ /* 0x080fe20000410000 */
[CC--:B------:R-:W-:Y:S01]  /*9550*/  FMUL.FTZ R69, R66.reuse, R241.reuse ;  /* 0x000000f142457220 */ /* 0x0c0fe20000410000 */
[----:B------:R-:W1:Y:S01]  /*9560*/  SHFL.DOWN PT, R247, R247, 0x1, 0x1f ;  /* 0x08201f00f7f77f89 */ /* 0x000e6200000e0000 */
[-C--:B0-----:R-:W-:Y:S01]  /*9570*/  FFMA.FTZ R68, R66, R240.reuse, -R68 ;  /* 0x000000f042447223 */ /* 0x081fe20000010844 */
[CC--:B------:R-:W-:Y:S01]  /*9580*/  FFMA.FTZ R242, R64.reuse, R240.reuse, -R242 ;  /* 0x000000f040f27223 */ /* 0x0c0fe200000108f2 */
[----:B------:R-:W-:Y:S01]  /*9590*/  FFMA.FTZ R69, R67, R240, R69 ;  /* 0x000000f043457223 */ /* 0x000fe20000010045 */
[----:B------:R-:W0:Y:S01]  /*95a0*/  SHFL.IDX PT, R66, R66, RZ, 0x1f ;  /* 0x00001fff42427589 */ /* 0x000e2200000e0000 */
[----:B---3--:R-:W-:Y:S01]  /*95b0*/  FADD.FTZ R243, R243, R68 ;  /* 0x00000044f3f37221 */ /* 0x008fe20000010000 */
[----:B------:R-:W-:-:S02]  /*95c0*/  FMUL.FTZ R68, R64, R241 ;  /* 0x000000f140447220 */ /* 0x000fc40000410000 */
[----:B------:R-:W3:Y:S02]  /*95d0*/  SHFL.IDX PT, R64, R64, RZ, 0x1f ;  /* 0x00001fff40407589 */ /* 0x000ee400000e0000 */
[----:B------:R-:W-:Y:S01]  /*95e0*/  FFMA.FTZ R241, R65, R240, R68 ;  /* 0x000000f041f17223 */ /* 0x000fe20000010044 */
[----:B----4-:R-:W-:Y:S01]  /*95f0*/  FADD.FTZ R240, R244, R69 ;  /* 0x00000045f4f07221 */ /* 0x010fe20000010000 */
[----:B------:R-:W4:Y:S04]  /*9600*/  SHFL.IDX PT, R65, R65, RZ, 0x1f ;  /* 0x00001fff41417589 */ /* 0x000f2800000e0000 */
[----:B------:R-:W0:Y:S04]  /*9610*/  SHFL.IDX PT, R67, R67, RZ, 0x1f ;  /* 0x00001fff43437589 */ /* 0x000e2800000e0000 */
[----:B--2---:R-:W0:Y:S02]  /*9620*/  SHFL.DOWN PT, R248, R248, 0x1, 0x1f ;  /* 0x08201f00f8f87f89 */ /* 0x004e2400000e0000 */
.L_x_7403:
[----:B------:R-:W-:Y:S04]  /*9630*/  BSSY.RECONVERGENT B0, `(.L_x_7240) ;  /* 0x000000d000007945 */ /* 0x000fe80003800200 */
[----:B------:R-:W-:Y:S05]  /*9640*/  @!P2 BRA `(.L_x_7241) ;  /* 0x00000000002ca947 */ /* 0x000fea0003800000 */
[-C--:B----4-:R-:W-:Y:S01]  /*9650*/  FMUL.FTZ R68, R246, R65.reuse ;  /* 0x00000041f6447220 */ /* 0x090fe20000410000 */
[----:B-1----:R-:W-:-:S03]  /*9660*/  FMUL.FTZ R65, R245, R65 ;  /* 0x00000041f5417220 */ /* 0x002fc60000410000 */
[CC--:B---3--:R-:W-:Y:S01]  /*9670*/  FFMA.FTZ R68, R245.reuse, R64.reuse, -R68 ;  /* 0x00000040f5447223 */ /* 0x0c8fe20000010844 */
[C---:B------:R-:W-:Y:S01]  /*9680*/  FFMA.FTZ R65, R246.reuse, R64, R65 ;  /* 0x00000040f6417223 */ /* 0x040fe20000010041 */
[-C--:B0-----:R-:W-:Y:S01]  /*9690*/  FMUL.FTZ R64, R246, R67.reuse ;  /* 0x00000043f6407220 */ /* 0x081fe20000410000 */
[----:B------:R-:W-:-:S03]  /*96a0*/  FMUL.FTZ R67, R245, R67 ;  /* 0x00000043f5437220 */ /* 0x000fc60000410000 */
[-C--:B------:R-:W-:Y:S01]  /*96b0*/  FFMA.FTZ R64, R245, R66.reuse, -R64 ;  /* 0x00000042f5407223 */ /* 0x080fe20000010840 */
[----:B------:R-:W-:-:S03]  /*96c0*/  FFMA.FTZ R67, R246, R66, R67 ;  /* 0x00000042f6437223 */ /* 0x000fc60000010043 */
[----:B------:R-:W-:Y:S01]  /*96d0*/  FADD.FTZ R66, R247, R64 ;  /* 0x00000040f7427221 */ /* 0x000fe20000010000 */
[----:B------:R-:W-:Y:S01]  /*96e0*/  FADD.FTZ R67, R248, R67 ;  /* 0x00000043f8437221 */ /* 0x000fe20000010000 */
[----:B------:R-:W-:-:S07]  /*96f0*/  MOV R64, R68 ;  /* 0x0000004400407202 */ /* 0x000fce0000000f00 */
.L_x_7241:
[----:B------:R-:W-:Y:S05]  /*9700*/  BSYNC.RECONVERGENT B0 ;  /* 0x0000000000007941 */ /* 0x000fea0003800200 */
.L_x_7240:
[----:B0-----:R-:W-:Y:S01]  /*9710*/  FMUL.FTZ R69, R61, R67 ;  /* 0x000000433d457220 */ /* 0x001fe20000410000 */
[----:B---34-:R0:W-:Y:S03]  /*9720*/  STS.128 [R239+0x4670], R64 ;  /* 0x00467040ef007388 */ /* 0x0181e60000000c00 */
        /* <DEDUP_REMOVED lines=12> */
[----:B------:R-:W-:-:S04]  /*97f0*/  MOV R64, R242 ;  /* 0x000000f200407202 */ /* 0x000fc80000000f00 */
[----:B------:R0:W-:Y:S03]  /*9800*/  STS.128 [R239+0x4660], R68 ;  /* 0x00466044ef007388 */ /* 0x0001e60000000c00 */
.L_x_7223:
        /* <DEDUP_REMOVED lines=10> */
[----:B------:R-:W-:Y:S01]  /*98b0*/  FFMA.FTZ R69, R172, R200, R69 ;  /* 0x000000c8ac457223 */ /* 0x000fe20000010045 */
[----:B------:R-:W-:Y:S01]  /*98c0*/  ULEA UR33, UR15, 0xfffff800, 0xb ;  /* 0xfffff8000f217891 */ /* 0x000fe2000f8e58ff */
[----:B------:R-:W-:-:S02]  /*98d0*/  FADD.FTZ R238, RZ, R238 ;  /* 0x000000eeffee7221 */ /* 0x000fc40000010000 */
[----:B------:R-:W-:Y:S01]  /*98e0*/  VOTEU.ALL UP0, P0 ;  /* 0x0000000000ff7886 */ /* 0x000fe20000000000 */
[----:B------:R-:W-:Y:S01]  /*98f0*/  BSSY.RECONVERGENT B0, `(.L_x_7242) ;  /* 0x000021d000007945 */ /* 0x000fe20003800200 */
[----:B------:R-:W-:Y:S01]  /*9900*/  USHF.R.S32.HI UR50, URZ, 0x1f, UR33 ;  /* 0x0000001fff327899 */ /* 0x000fe20008011421 */
[----:B------:R-:W0:Y:S02]  /*9910*/  LDS.64 R60, [R191+0x4668] ;  /* 0x00466800bf3c7984 */ /* 0x000e240000000a00 */
[CC--:B0-----:R-:W-:Y:S01]  /*9920*/  FMUL.FTZ R63, R61.reuse, R115.reuse ;  /* 0x000000733d3f7220 */ /* 0x0c1fe20000410000 */
[----:B------:R-:W-:Y:S01]  /*9930*/  FMUL.FTZ R62, R60, R115 ;  /* 0x000000733c3e7220 */ /* 0x000fe20000410000 */
[----:B------:R-:W-:Y:S02]  /*9940*/  FMUL.FTZ R115, R184, R219 ;  /* 0x000000dbb8737220 */ /* 0x000fe40000410000 */
[-C--:B------:R-:W-:Y:S01]  /*9950*/  FFMA.FTZ R63, R60, R114.reuse, R63 ;  /* 0x000000723c3f7223 */ /* 0x080fe2000001003f */
        /* <DEDUP_REMOVED lines=15> */
[----:B------:R-:W-:Y:S01]  /*9a50*/  FFMA.FTZ R61, R172, R226, -R61 ;  /* 0x000000e2ac3d7223 */ /* 0x000fe2000001083d */
[----:B------:R-:W-:Y:S01]  /*9a60*/  FFMA.FTZ R170, R169, R197, R170 ;  /* 0x000000c5a9aa7223 */ /* 0x000fe200000100aa */
[-C--:B------:R-:W-:Y:S01]  /*9a70*/  FMUL.FTZ R169, R182, R216.reuse ;  /* 0x000000d8b6a97220 */ /* 0x080fe20000410000 */
[----:B------:R-:W-:Y:S01]  /*9a80*/  FFMA.FTZ R167, R166, R216, -R167 ;  /* 0x000000d8a6a77223 */ /* 0x000fe200000108a7 */
[C---:B------:R-:W-:Y:S01]  /*9a90*/  FMUL.FTZ R172, R181.reuse, R214 ;  /* 0x000000d6b5ac7220 */ /* 0x040fe20000410000 */
[----:B------:R-:W-:Y:S01]  /*9aa0*/  FMUL.FTZ R183, R180, R192 ;  /* 0x000000c0b4b77220 */ /* 0x000fe20000410000 */
[----:B------:R-:W-:Y:S01]  /*9ab0*/  FFMA.FTZ R169, R166, R194, R169 ;  /* 0x000000c2a6a97223 */ /* 0x000fe200000100a9 */
[----:B------:R-:W-:Y:S01]  /*9ac0*/  FMUL.FTZ R166, R181, R193 ;  /* 0x000000c1b5a67220 */ /* 0x000fe20000410000 */
[----:B------:R-:W-:Y:S01]  /*9ad0*/  FMUL.FTZ R185, R180, R213 ;  /* 0x000000d5b4b97220 */ /* 0x000fe20000410000 */
        /* <DEDUP_REMOVED lines=8> */
[-C--:B------:R-:W-:Y:S01]  /*9b60*/  FMUL.FTZ R185, R178, R231.reuse ;  /* 0x000000e7b2b97220 */ /* 0x080fe20000410000 */
[----:B------:R-:W-:Y:S01]  /*9b70*/  FFMA.FTZ R179, R163, R212, -R172 ;  /* 0x000000d4a3b37223 */ /* 0x000fe200000108ac */
[----:B------:R-:W-:Y:S01]  /*9b80*/  FFMA.FTZ R172, R162, R231, -R183 ;  /* 0x000000e7a2ac7223 */ /* 0x000fe200000108b7 */
[C---:B------:R-:W-:Y:S01]  /*9b90*/  FMUL.FTZ R178, R177.reuse, R210 ;  /* 0x000000d2b1b27220 */ /* 0x040fe20000410000 */
[----:B------:R-:W-:Y:S01]  /*9ba0*/  FMUL.FTZ R183, R177, R232 ;  /* 0x000000e8b1b77220 */ /* 0x000fe20000410000 */
[----:B------:R-:W-:Y:S01]  /*9bb0*/  FFMA.FTZ R230, R4, R230, R63 ;  /* 0x000000e604e67223 */ /* 0x000fe2000001003f */
[----:B------:R-:W-:Y:S01]  /*9bc0*/  FFMA.FTZ R163, R163, R127, R180 ;  /* 0x0000007fa3a37223 */ /* 0x000fe200000100b4 */
[C---:B------:R-:W-:Y:S01]  /*9bd0*/  FFMA.FTZ R177, R161.reuse, R232, -R178 ;  /* 0x000000e8a1b17223 */ /* 0x040fe200000108b2 */
[----:B------:R-:W-:Y:S01]  /*9be0*/  FFMA.FTZ R161, R161, R210, R183 ;  /* 0x000000d2a1a17223 */ /* 0x000fe200000100b7 */
[C---:B------:R-:W-:Y:S01]  /*9bf0*/  FMUL.FTZ R183, R176.reuse, R209 ;  /* 0x000000d1b0b77220 */ /* 0x040fe20000410000 */
[----:B------:R-:W-:Y:S01]  /*9c00*/  FMUL.FTZ R178, R176, R233 ;  /* 0x000000e9b0b27220 */ /* 0x000fe20000410000 */
[----:B------:R-:W-:Y:S01]  /*9c10*/  FMUL.FTZ R180, R174, R235 ;  /* 0x000000ebaeb47220 */ /* 0x000fe20000410000 */
[----:B------:R-:W-:Y:S01]  /*9c20*/  FFMA.FTZ R162, R162, R126, R185 ;  /* 0x0000007ea2a27223 */ /* 0x000fe200000100b9 */
[C---:B------:R-:W-:Y:S01]  /*9c30*/  FFMA.FTZ R176, R160.reuse, R233, -R183 ;  /* 0x000000e9a0b07223 */ /* 0x040fe200000108b7 */
[----:B------:R-:W-:Y:S01]  /*9c40*/  FFMA.FTZ R160, R160, R209, R178 ;  /* 0x000000d1a0a07223 */ /* 0x000fe200000100b2 */
[C---:B------:R-:W-:Y:S01]  /*9c50*/  FMUL.FTZ R178, R175.reuse, R228 ;  /* 0x000000e4afb27220 */ /* 0x040fe20000410000 */
[----:B------:R-:W-:-:S03]  /*9c60*/  FMUL.FTZ R183, R175, R234 ;  /* 0x000000eaafb77220 */ /* 0x000fc60000410000 */
[C---:B------:R-:W-:Y:S01]  /*9c70*/  FFMA.FTZ R175, R159.reuse, R234, -R178 ;  /* 0x000000ea9faf7223 */ /* 0x040fe200000108b2 */
[----:B------:R-:W-:Y:S01]  /*9c80*/  FFMA.FTZ R178, R0, R61, RZ ;  /* 0x0000003d00b27223 */ /* 0x000fe200000100ff */
[----:B------:R-:W-:Y:S01]  /*9c90*/  FFMA.FTZ R159, R159, R228, R183 ;  /* 0x000000e49f9f7223 */ /* 0x000fe200000100b7 */
[----:B------:R-:W-:Y:S02]  /*9ca0*/  FMUL.FTZ R183, R174, R229 ;  /* 0x000000e5aeb77220 */ /* 0x000fe40000410000 */
[----:B------:R-:W-:Y:S01]  /*9cb0*/  FFMA.FTZ R61, R19, R60, R178 ;  /* 0x0000003c133d7223 */ /* 0x000fe200000100b2 */
[----:B------:R-:W-:Y:S01]  /*9cc0*/  FFMA.FTZ R60, -R0, R69, RZ ;  /* 0x00000045003c7223 */ /* 0x000fe200000101ff */
[----:B------:R-:W-:Y:S01]  /*9cd0*/  FFMA.FTZ R174, R158, R235, -R183 ;  /* 0x000000eb9eae7223 */ /* 0x000fe200000108b7 */
[C---:B------:R-:W-:Y:S01]  /*9ce0*/  FMUL.FTZ R178, R173.reuse, R236 ;  /* 0x000000ecadb27220 */ /* 0x040fe20000410000 */
[----:B------:R-:W-:Y:S01]  /*9cf0*/  FMUL.FTZ R183, R173, R238 ;  /* 0x000000eeadb77220 */ /* 0x000fe20000410000 */
[----:B------:R-:W-:Y:S01]  /*9d00*/  FFMA.FTZ R69, -R19, R62, R60 ;  /* 0x0000003e13457223 */ /* 0x000fe2000001013c */
[C---:B------:R-:W-:Y:S01]  /*9d10*/  FFMA.FTZ R60, R18.reuse, R171, R61 ;  /* 0x000000ab123c7223 */ /* 0x040fe2000001003d */
[----:B------:R-:W-:Y:S01]  /*9d20*/  FMUL.FTZ R61, R155, R114 ;  /* 0x000000729b3d7220 */ /* 0x000fe20000410000 */
[----:B------:R-:W-:Y:S01]  /*9d30*/  FFMA.FTZ R173, R157, R238, R178 ;  /* 0x000000ee9dad7223 */ /* 0x000fe200000100b2 */
[----:B------:R-:W-:Y:S01]  /*9d40*/  FFMA.FTZ R69, -R18, R187, R69 ;  /* 0x000000bb12457223 */ /* 0x000fe20000010145 */
[C---:B------:R-:W-:Y:S01]  /*9d50*/  FFMA.FTZ R171, R17.reuse, R68, R60 ;  /* 0x0000004411ab7223 */ /* 0x040fe2000001003c */
[----:B------:R-:W-:Y:S01]  /*9d60*/  FFMA.FTZ R62, R156, R230, R61 ;  /* 0x000000e69c3e7223 */ /* 0x000fe2000001003d */
[----:B------:R-:W-:Y:S01]  /*9d70*/  LOP3.LUT R60, R190, UR33, RZ, 0xfc, !PT ;  /* 0x00000021be3c7c12 */ /* 0x000fe2000f8efcff */
[----:B------:R-:W-:Y:S01]  /*9d80*/  FFMA.FTZ R170, -R17, R170, R69 ;  /* 0x000000aa11aa7223 */ /* 0x000fe20000010145 */
[----:B------:R-:W-:Y:S01]  /*9d90*/  MOV R61, UR50 ;  /* 0x00000032003d7c02 */ /* 0x000fe20008000f00 */
[----:B------:R-:W-:Y:S01]  /*9da0*/  FFMA.FTZ R157, R157, R236, -R183 ;  /* 0x000000ec9d9d7223 */ /* 0x000fe200000108b7 */
[----:B------:R-:W-:Y:S01]  /*9db0*/  MOV R69, UR38 ;  /* 0x0000002600457c02 */ /* 0x000fe20008000f00 */
[----:B------:R-:W-:Y:S01]  /*9dc0*/  FMUL.FTZ R155, R155, R230 ;  /* 0x000000e69b9b7220 */ /* 0x000fe20000410000 */
[----:B------:R-:W-:Y:S01]  /*9dd0*/  MOV R183, UR39 ;  /* 0x0000002700b77c02 */ /* 0x000fe20008000f00 */
[----:B------:R-:W-:Y:S01]  /*9de0*/  UMOV UR33, UR30 ;  /* 0x0000001e00217c82 */ /* 0x000fe20008000000 */
[----:B------:R-:W-:Y:S01]  /*9df0*/  FFMA.FTZ R178, R16, R71, R171 ;  /* 0x0000004710b27223 */ /* 0x000fe200000100ab */
[----:B------:R-:W-:-:S04]  /*9e00*/  IMAD.WIDE.U32 R68, R69, UR8, R60 ;  /* 0x0000000845447c25 */ /* 0x000fc8000f8e003c */
[----:B------:R-:W-:Y:S01]  /*9e10*/  FFMA.FTZ R155, R156, R114, -R155 ;  /* 0x000000729c9b7223 */ /* 0x000fe2000001089b */
[----:B------:R-:W-:Y:S01]  /*9e20*/  FFMA.FTZ R156, R5, R227, R62 ;  /* 0x000000e3059c7223 */ /* 0x000fe2000001003e */
[----:B------:R-:W-:Y:S01]  /*9e30*/  MOV R63, UR33 ;  /* 0x00000021003f7c02 */ /* 0x000fe20008000f00 */
[----:B------:R-:W-:Y:S01]  /*9e40*/  IMAD R61, R183, UR8, R69 ;  /* 0x00000008b73d7c24 */ /* 0x000fe2000f8e0245 */
[----:B------:R-:W-:Y:S01]  /*9e50*/  LEA R62, P2, R68, UR9, 0x2 ;  /* 0x00000009443e7c11 */ /* 0x000fe2000f8410ff */
[----:B------:R-:W-:Y:S01]  /*9e60*/  FADD.FTZ R154, R154, R155 ;  /* 0x0000009b9a9a7221 */ /* 0x000fe20000010000 */
[----:B------:R-:W-:Y:S01]  /*9e70*/  LEA R60, R63, -R60, 0x1 ;  /* 0x8000003c3f3c7211 */ /* 0x000fe200078e08ff */
[----:B------:R-:W-:Y:S01]  /*9e80*/  FFMA.FTZ R71, R15, R70, R178 ;  /* 0x000000460f477223 */ /* 0x000fe200000100b2 */
[----:B------:R-:W-:Y:S01]  /*9e90*/  LEA.HI.X R63, R68, UR14, R61, 0x2, P2 ;  /* 0x0000000e443f7c11 */ /* 0x000fe200090f143d */
[C---:B------:R-:W-:Y:S01]  /*9ea0*/  FMUL.FTZ R68, R138.reuse, R156 ;  /* 0x0000009c8a447220 */ /* 0x040fe20000410000 */
[-C--:B------:R-:W-:Y:S01]  /*9eb0*/  FMUL.FTZ R61, R138, R154.reuse ;  /* 0x0000009a8a3d7220 */ /* 0x080fe20000410000 */
[----:B------:R-:W-:Y:S01]  /*9ec0*/  FFMA.FTZ R71, R14, R167, R71 ;  /* 0x000000a70e477223 */ /* 0x000fe20000010047 */
[----:B------:R-:W-:Y:S01]  /*9ed0*/  @!UP0 ULEA UR50, UR8, UR28, 0x4 ;  /* 0x0000001c08328291 */ /* 0x000fe2000f8e20ff */
[C---:B------:R-:W-:Y:S01]  /*9ee0*/  FFMA.FTZ R69, R139.reuse, R154, -R68 ;  /* 0x0000009a8b457223 */ /* 0x040fe20000010844 */
[----:B------:R-:W-:Y:S01]  /*9ef0*/  FFMA.FTZ R61, R139, R156, R61 ;  /* 0x0000009c8b3d7223 */ /* 0x000fe2000001003d */
[----:B------:R-:W-:Y:S01]  /*9f00*/  FFMA.FTZ R70, R12, R181, R71 ;  /* 0x000000b50c467223 */ /* 0x000fe20000010047 */
[----:B------:R-:W-:Y:S01]  /*9f10*/  MOV R71, UR28 ;  /* 0x0000001c00477c02 */ /* 0x000fe20008000f00 */
[----:B------:R-:W-:Y:S01]  /*9f20*/  FADD.FTZ R140, R140, R69 ;  /* 0x000000458c8c7221 */ /* 0x000fe20000010000 */
[----:B------:R-:W-:Y:S01]  /*9f30*/  FFMA.FTZ R207, R6, R207, R61 ;  /* 0x000000cf06cf7223 */ /* 0x000fe2000001003d */
[----:B------:R-:W-:Y:S01]  /*9f40*/  FFMA.FTZ R69, R11, R166, R70 ;  /* 0x000000a60b457223 */ /* 0x000fe20000010046 */
[----:B------:R-:W-:Y:S01]  /*9f50*/  FFMA.FTZ R115, -R16, R115, R170 ;  /* 0x0000007310737223 */ /* 0x000fe200000101aa */
[CC--:B------:R-:W-:Y:S01]  /*9f60*/  FMUL.FTZ R68, R108.reuse, R140.reuse ;  /* 0x0000008c6c447220 */ /* 0x0c0fe20000410000 */
[----:B------:R-:W-:Y:S01]  /*9f70*/  FMUL.FTZ R61, R108, R207 ;  /* 0x000000cf6c3d7220 */ /* 0x000fe20000410000 */
[----:B------:R-:W-:Y:S01]  /*9f80*/  FFMA.FTZ R108, R10, R179, R69 ;  /* 0x000000b30a6c7223 */ /* 0x000fe20000010045 */
[----:B------:R0:W-:Y:S01]  /*9f90*/  @!P0 STS.128 [UR50+0x5c60], R64 ;  /* 0x005c6040ff008988 */ /* 0x0001e20008000c32 */
[C---:B------:R-:W-:Y:S01]  /*9fa0*/  FFMA.FTZ R68, R109.reuse, R207, R68 ;  /* 0x000000cf6d447223 */ /* 0x040fe20000010044 */
[----:B------:R-:W-:Y:S01]  /*9fb0*/  FFMA.FTZ R70, R109, R140, -R61 ;  /* 0x0000008c6d467223 */ /* 0x000fe2000001083d */
[----:B------:R-:W-:Y:S01]  /*9fc0*/  FFMA.FTZ R69, R9, R172, R108 ;  /* 0x000000ac09457223 */ /* 0x000fe2000001006c */
[----:B------:R-:W-:Y:S01]  /*9fd0*/  FFMA.FTZ R168, -R15, R168, R115 ;  /* 0x000000a80fa87223 */ /* 0x000fe20000010173 */
[----:B------:R-:W-:Y:S01]  /*9fe0*/  FFMA.FTZ R206, R7, R206, R68 ;  /* 0x000000ce07ce7223 */ /* 0x000fe20000010044 */
[----:B------:R-:W-:Y:S01]  /*9ff0*/  FADD.FTZ R68, R141, R70 ;  /* 0x000000468d447221 */ /* 0x000fe20000010000 */
[----:B------:R-:W-:Y:S01]  /*a000*/  FFMA.FTZ R108, R8, R177, R69 ;  /* 0x000000b1086c7223 */ /* 0x000fe20000010045 */
[----:B------:R-:W-:Y:S01]  /*a010*/  FMUL.FTZ R115, R195, UR37 ;  /* 0x00000025c3737c20 */ /* 0x000fe20008410000 */
[C---:B------:R-:W-:Y:S01]  /*a020*/  FMUL.FTZ R70, R110.reuse, R206 ;  /* 0x000000ce6e467220 */ /* 0x040fe20000410000 */
[-C--:B------:R-:W-:Y:S01]  /*a030*/  FMUL.FTZ R61, R110, R68.reuse ;  /* 0x000000446e3d7220 */ /* 0x080fe20000410000 */
[----:B------:R-:W-:Y:S01]  /*a040*/  FMUL.FTZ R139, R228, UR37 ;  /* 0x00000025e48b7c20 */ /* 0x000fe20008410000 */
[----:B------:R-:W-:Y:S01]  /*a050*/  FFMA.FTZ R168, -R14, R169, R168 ;  /* 0x000000a90ea87223 */ /* 0x000fe200000101a8 */
[C---:B------:R-:W-:Y:S01]  /*a060*/  FFMA.FTZ R69, R111.reuse, R68, -R70 ;  /* 0x000000446f457223 */ /* 0x040fe20000010846 */
[----:B------:R-:W-:Y:S01]  /*a070*/  FFMA.FTZ R70, R111, R206, R61 ;  /* 0x000000ce6f467223 */ /* 0x000fe2000001003d */
[----:B------:R-:W-:Y:S01]  /*a080*/  FFMA.FTZ R61, R7, R176, R108 ;  /* 0x000000b0073d7223 */ /* 0x000fe2000001006c */
[----:B------:R-:W-:Y:S01]  /*a090*/  FFMA.FTZ R139, R234, UR49, R139 ;  /* 0x00000031ea8b7c23 */ /* 0x000fe2000801008b */
[----:B------:R-:W-:Y:S01]  /*a0a0*/  FADD.FTZ R142, R142, R69 ;  /* 0x000000458e8e7221 */ /* 0x000fe20000010000 */
[----:B------:R-:W-:Y:S01]  /*a0b0*/  FFMA.FTZ R205, R8, R205, R70 ;  /* 0x000000cd08cd7223 */ /* 0x000fe20000010046 */
[----:B------:R-:W-:Y:S01]  /*a0c0*/  FFMA.FTZ R108, R6, R175, R61 ;  /* 0x000000af066c7223 */ /* 0x000fe2000001003d */
[----:B------:R-:W-:Y:S01]  /*a0d0*/  FFMA.FTZ R165, -R12, R165, R168 ;  /* 0x000000a50ca57223 */ /* 0x000fe200000101a8 */
[C---:B------:R-:W-:Y:S01]  /*a0e0*/  FMUL.FTZ R70, R112.reuse, R142 ;  /* 0x0000008e70467220 */ /* 0x040fe20000410000 */
[-C--:B------:R-:W-:Y:S01]  /*a0f0*/  FMUL.FTZ R61, R112, R205.reuse ;  /* 0x000000cd703d7220 */ /* 0x080fe20000410000 */
[----:B------:R-:W-:Y:S01]  /*a100*/  FFMA.FTZ R69, R5, R174, R108 ;  /* 0x000000ae05457223 */ /* 0x000fe2000001006c */
[----:B------:R-:W-:Y:S01]  /*a110*/  FMUL.FTZ R112, R199, UR49 ;  /* 0x00000031c7707c20 */ /* 0x000fe20008410000 */
[C---:B------:R-:W-:Y:S01]  /*a120*/  FFMA.FTZ R70, R113.reuse, R205, R70 ;  /* 0x000000cd71467223 */ /* 0x040fe20000010046 */
[----:B------:R-:W-:Y:S01]  /*a130*/  FFMA.FTZ R108, R113, R142, -R61 ;  /* 0x0000008e716c7223 */ /* 0x000fe2000001083d */
[----:B------:R-:W-:Y:S01]  /*a140*/  FMUL.FTZ R61, R200, UR49 ;  /* 0x00000031c83d7c20 */ /* 0x000fe20008410000 */
[----:B------:R-:W-:Y:S01]  /*a150*/  FFMA.FTZ R112, R225, UR37, -R112 ;  /* 0x00000025e1707c23 */ /* 0x000fe20008010870 */
[----:B------:R-:W-:Y:S01]  /*a160*/  FFMA.FTZ R204, R9, R204, R70 ;  /* 0x000000cc09cc7223 */ /* 0x000fe20000010046 */
[----:B------:R-:W-:Y:S01]  /*a170*/  FADD.FTZ R70, R143, R108 ;  /* 0x0000006c8f467221 */ /* 0x000fe20000010000 */
[----:B------:R-:W-:Y:S01]  /*a180*/  FFMA.FTZ R109, R226, UR37, -R61 ;  /* 0x00000025e26d7c23 */ /* 0x000fe2000801083d */
[----:B------:R-:W-:-:S02]  /*a190*/  IMAD R61, R190, 0x84, R71 ;  /* 0x00000084be3d7824 */ /* 0x000fc400078e0247 */
[C---:B------:R-:W-:Y:S01]  /*a1a0*/  FMUL.FTZ R108, R116.reuse, R204 ;  /* 0x000000cc746c7220 */ /* 0x040fe20000410000 */
[----:B------:R-:W-:Y:S01]  /*a1b0*/  FMUL.FTZ R71, R116, R70 ;  /* 0x0000004674477220 */ /* 0x000fe20000410000 */
[----:B------:R-:W-:Y:S01]  /*a1c0*/  FMUL.FTZ R110, R0, R109 ;  /* 0x0000006d006e7220 */ /* 0x000fe20000410000 */
[----:B------:R-:W-:Y:S01]  /*a1d0*/  FMUL.FTZ R112, R19, R112 ;  /* 0x0000007013707220 */ /* 0x000fe20000410000 */
        /* <DEDUP_REMOVED lines=9> */
[-C--:B------:R-:W-:Y:S01]  /*a270*/  FMUL.FTZ R118, R118, R203.reuse ;  /* 0x000000cb76767220 */ /* 0x080fe20000410000 */
[----:B------:R-:W-:Y:S01]  /*a280*/  FFMA.FTZ R109, R226, UR49, R109 ;  /* 0x00000031e26d7c23 */ /* 0x000fe2000801006d */
[----:B------:R-:W-:Y:S01]  /*a290*/  FFMA.FTZ R116, R225, UR49, R116 ;  /* 0x00000031e1747c23 */ /* 0x000fe20008010074 */
[C---:B------:R-:W-:Y:S01]  /*a2a0*/  FFMA.FTZ R108, R119.reuse, R203, R108 ;  /* 0x000000cb776c7223 */ /* 0x040fe2000001006c */
[----:B0-----:R-:W-:Y:S01]  /*a2b0*/  FFMA.FTZ R64, R119, R71, -R118 ;  /* 0x0000004777407223 */ /* 0x001fe20000010876 */
[----:B--2---:R-:W-:Y:S01]  /*a2c0*/  FMUL.FTZ R110, R0, -R109 ;  /* 0x8000006d006e7220 */ /* 0x004fe20000410000 */
[----:B------:R-:W-:Y:S01]  /*a2d0*/  FMUL.FTZ R118, R197, UR49 ;  /* 0x00000031c5767c20 */ /* 0x000fe20008410000 */
[----:B------:R-:W-:Y:S01]  /*a2e0*/  FFMA.FTZ R202, R11, R202, R108 ;  /* 0x000000ca0bca7223 */ /* 0x000fe2000001006c */
[----:B------:R-:W-:Y:S01]  /*a2f0*/  FADD.FTZ R64, R145, R64 ;  /* 0x0000004091407221 */ /* 0x000fe20000010000 */
[----:B------:R-:W-:Y:S01]  /*a300*/  FMUL.FTZ R108, R198, UR37 ;  /* 0x00000025c66c7c20 */ /* 0x000fe20008410000 */
[----:B------:R0:W-:Y:S01]  /*a310*/  STS [R61+0x2104], R110 ;  /* 0x0021046e3d007388 */ /* 0x0001e20000000800 */
[C---:B------:R-:W-:Y:S01]  /*a320*/  FMUL.FTZ R67, R120.reuse, R202 ;  /* 0x000000ca78437220 */ /* 0x040fe20000410000 */
[-C--:B------:R-:W-:Y:S01]  /*a330*/  FMUL.FTZ R66, R120, R64.reuse ;  /* 0x0000004078427220 */ /* 0x080fe20000410000 */
[----:B------:R-:W-:Y:S01]  /*a340*/  FFMA.FTZ R109, R223, UR49, R108 ;  /* 0x00000031df6d7c23 */ /* 0x000fe2000801006c */
[----:B------:R-:W-:Y:S01]  /*a350*/  FFMA.FTZ R118, R221, UR37, -R118 ;  /* 0x00000025dd767c23 */ /* 0x000fe20008010876 */
[C---:B------:R-:W-:Y:S01]  /*a360*/  FFMA.FTZ R67, R121.reuse, R64, -R67 ;  /* 0x0000004079437223 */ /* 0x040fe20000010843 */
[----:B------:R-:W-:Y:S01]  /*a370*/  FFMA.FTZ R65, R121, R202, R66 ;  /* 0x000000ca79417223 */ /* 0x000fe20000010042 */
[----:B------:R-:W-:Y:S01]  /*a380*/  FMUL.FTZ R66, R198, UR49 ;  /* 0x00000031c6427c20 */ /* 0x000fe20008410000 */
[----:B------:R-:W-:Y:S01]  /*a390*/  FMUL.FTZ R120, R196, UR49 ;  /* 0x00000031c4787c20 */ /* 0x000fe20008410000 */
[----:B------:R-:W-:Y:S01]  /*a3a0*/  FADD.FTZ R67, R146, R67 ;  /* 0x0000004392437221 */ /* 0x000fe20000010000 */
[----:B------:R-:W-:Y:S01]  /*a3b0*/  FFMA.FTZ R201, R12, R201, R65 ;  /* 0x000000c90cc97223 */ /* 0x000fe20000010041 */
[----:B------:R-:W-:Y:S01]  /*a3c0*/  FFMA.FTZ R65, R223, UR37, -R66 ;  /* 0x00000025df417c23 */ /* 0x000fe20008010842 */
[----:B---3--:R-:W-:Y:S01]  /*a3d0*/  FMUL.FTZ R112, R18, -R109 ;  /* 0x8000006d12707220 */ /* 0x008fe20000410000 */
[----:B------:R-:W-:Y:S01]  /*a3e0*/  FMUL.FTZ R118, R17, R118 ;  /* 0x0000007611767220 */ /* 0x000fe20000410000 */
[C---:B------:R-:W-:Y:S01]  /*a3f0*/  FMUL.FTZ R66, R122.reuse, R201 ;  /* 0x000000c97a427220 */ /* 0x040fe20000410000 */
[----:B------:R-:W-:Y:S01]  /*a400*/  FMUL.FTZ R122, R122, R67 ;  /* 0x000000437a7a7220 */ /* 0x000fe20000410000 */
[----:B0-----:R-:W-:Y:S01]  /*a410*/  FMUL.FTZ R110, R18, R65 ;  /* 0x00000041126e7220 */ /* 0x001fe20000410000 */
[----:B------:R-:W-:Y:S01]  /*a420*/  FFMA.FTZ R109, R219, UR37, -R120 ;  /* 0x00000025db6d7c23 */ /* 0x000fe20008010878 */
[C---:B------:R-:W-:Y:S01]  /*a430*/  FFMA.FTZ R66, R123.reuse, R67, -R66 ;  /* 0x000000437b427223 */ /* 0x040fe20000010842 */
[----:B------:R-:W-:Y:S01]  /*a440*/  FFMA.FTZ R123, R123, R201, R122 ;  /* 0x000000c97b7b7223 */ /* 0x000fe2000001007a */
[----:B------:R0:W-:Y:S01]  /*a450*/  STS [R61+0x2114], R112 ;  /* 0x002114703d007388 */ /* 0x0001e20000000800 */
[----:B------:R-:W-:Y:S01]  /*a460*/  FMUL.FTZ R116, R19, -R116 ;  /* 0x8000007413747220 */ /* 0x000fe20000410000 */
[----:B------:R-:W-:Y:S01]  /*a470*/  FADD.FTZ R66, R147, R66 ;  /* 0x0000004293427221 */ /* 0x000fe20000010000 */
[----:B------:R-:W-:Y:S01]  /*a480*/  FFMA.FTZ R208, R14, R208, R123 ;  /* 0x000000d00ed07223 */ /* 0x000fe2000001007b */
[----:B------:R2:W-:Y:S01]  /*a490*/  STS [R61+0x2110], R110 ;  /* 0x0021106e3d007388 */ /* 0x0005e20000000800 */
[----:B------:R-:W-:Y:S01]  /*a4a0*/  FMUL.FTZ R119, R193, UR49 ;  /* 0x00000031c1777c20 */ /* 0x000fe20008410000 */
[C---:B------:R-:W-:Y:S01]  /*a4b0*/  FMUL.FTZ R108, R124.reuse, R66 ;  /* 0x000000427c6c7220 */ /* 0x040fe20000410000 */
[-C--:B------:R-:W-:Y:S01]  /*a4c0*/  FMUL.FTZ R65, R124, R208.reuse ;  /* 0x000000d07c417220 */ /* 0x080fe20000410000 */
[----:B------:R3:W-:Y:S01]  /*a4d0*/  STS [R61+0x2118], R118 ;  /* 0x002118763d007388 */ /* 0x0007e20000000800 */
[----:B------:R-:W-:Y:S01]  /*a4e0*/  FFMA.FTZ R119, R214, UR37, -R119 ;  /* 0x00000025d6777c23 */ /* 0x000fe20008010877 */
[C---:B------:R-:W-:Y:S01]  /*a4f0*/  FFMA.FTZ R108, R125.reuse, R208, R108 ;  /* 0x000000d07d6c7223 */ /* 0x040fe2000001006c */
[----:B------:R-:W-:Y:S01]  /*a500*/  FFMA.FTZ R111, R125, R66, -R65 ;  /* 0x000000427d6f7223 */ /* 0x000fe20000010841 */
[----:B0-----:R-:W-:Y:S01]  /*a510*/  FMUL.FTZ R112, R16, R109 ;  /* 0x0000006d10707220 */ /* 0x001fe20000410000 */
[----:B------:R0:W-:Y:S01]  /*a520*/  STS [R61+0x210c], R116 ;  /* 0x00210c743d007388 */ /* 0x0001e20000000800 */
[----:B--2---:R-:W-:Y:S01]  /*a530*/  FMUL.FTZ R110, R196, UR37 ;  /* 0x00000025c46e7c20 */ /* 0x004fe20008410000 */
[----:B------:R-:W-:Y:S01]  /*a540*/  FADD.FTZ R111, R148, R111 ;  /* 0x0000006f946f7221 */ /* 0x000fe20000010000 */
[----:B------:R-:W-:Y:S01]  /*a550*/  FFMA.FTZ R65, R15, R224, R108 ;  /* 0x000000e00f417223 */ /* 0x000fe2000001006c */
[----:B------:R2:W-:Y:S01]  /*a560*/  STS [R61+0x2120], R112 ;  /* 0x002120703d007388 */ /* 0x0005e20000000800 */
[----:B------:R-:W-:Y:S01]  /*a570*/  FFMA.FTZ R113, R219, UR49, R110 ;  /* 0x00000031db717c23 */ /* 0x000fe2000801006e */
[C---:B------:R-:W-:Y:S01]  /*a580*/  FMUL.FTZ R108, R128.reuse, R111 ;  /* 0x0000006f806c7220 */ /* 0x040fe20000410000 */
[----:B------:R-:W-:Y:S01]  /*a590*/  FMUL.FTZ R128, R128, R65 ;  /* 0x0000004180807220 */ /* 0x000fe20000410000 */
[----:B------:R-:W-:Y:S01]  /*a5a0*/  FMUL.FTZ R120, R12, R119 ;  /* 0x000000770c787220 */ /* 0x000fe20000410000 */
[C---:B---3--:R-:W-:Y:S01]  /*a5b0*/  FMUL.FTZ R118, R16.reuse, -R113 ;  /* 0x8000007110767220 */ /* 0x048fe20000410000 */
[----:B------:R-:W-:Y:S01]  /*a5c0*/  FFMA.FTZ R109, R129, R65, R108 ;  /* 0x00000041816d7223 */ /* 0x000fe2000001006c */
[----:B------:R-:W-:Y:S01]  /*a5d0*/  FMUL.FTZ R113, R195, UR49 ;  /* 0x00000031c3717c20 */ /* 0x000fe20008410000 */
[----:B------:R-:W-:Y:S01]  /*a5e0*/  FFMA.FTZ R110, R129, R111, -R128 ;  /* 0x0000006f816e7223 */ /* 0x000fe20000010880 */
[----:B0-----:R-:W-:Y:S01]  /*a5f0*/  FMUL.FTZ R116, R197, UR37 ;  /* 0x00000025c5747c20 */ /* 0x001fe20008410000 */
[----:B------:R-:W-:Y:S01]  /*a600*/  FFMA.FTZ R222, R16, R222, R109 ;  /* 0x000000de10de7223 */ /* 0x000fe2000001006d */
[----:B------:R-:W-:Y:S01]  /*a610*/  FMUL.FTZ R109, R194, UR49 ;  /* 0x00000031c26d7c20 */ /* 0x000fe20008410000 */
[----:B------:R-:W-:Y:S01]  /*a620*/  FFMA.FTZ R108, R218, UR37, -R113 ;  /* 0x00000025da6c7c23 */ /* 0x000fe20008010871 */
[----:B------:R-:W-:Y:S01]  /*a630*/  FADD.FTZ R110, R149, R110 ;  /* 0x0000006e956e7221 */ /* 0x000fe20000010000 */
[----:B------:R-:W-:Y:S01]  /*a640*/  FFMA.FTZ R116, R221, UR49, R116 ;  /* 0x00000031dd747c23 */ /* 0x000fe20008010074 */
[----:B------:R-:W-:Y:S01]  /*a650*/  FFMA.FTZ R113, R216, UR37, -R109 ;  /* 0x00000025d8717c23 */ /* 0x000fe2000801086d */
[----:B--2---:R-:W-:Y:S01]  /*a660*/  FMUL.FTZ R112, R15, R108 ;  /* 0x0000006c0f707220 */ /* 0x004fe20000410000 */
[C---:B------:R-:W-:Y:S01]  /*a670*/  FMUL.FTZ R108, R130.reuse, R222 ;  /* 0x000000de826c7220 */ /* 0x040fe20000410000 */
[----:B------:R0:W-:Y:S01]  /*a680*/  STS [R61+0x2124], R118 ;  /* 0x002124763d007388 */ /* 0x0001e20000000800 */
[----:B------:R-:W-:Y:S01]  /*a690*/  FMUL.FTZ R109, R130, R110 ;  /* 0x0000006e826d7220 */ /* 0x000fe20000410000 */
[----:B------:R-:W-:Y:S01]  /*a6a0*/  FMUL.FTZ R116, R17, -R116 ;  /* 0x8000007411747220 */ /* 0x000fe20000410000 */
[----:B------:R-:W-:Y:S01]  /*a6b0*/  FMUL.FTZ R121, R193, UR37 ;  /* 0x00000025c1797c20 */ /* 0x000fe20008410000 */
[----:B------:R-:W-:Y:S01]  /*a6c0*/  STS [R61+0x2128], R112 ;  /* 0x002128703d007388 */ /* 0x000fe20000000800 */
[C---:B------:R-:W-:Y:S01]  /*a6d0*/  FMUL.FTZ R124, R192.reuse, UR49 ;  /* 0x00000031c07c7c20 */ /* 0x040fe20008410000 */
[----:B------:R-:W-:Y:S01]  /*a6e0*/  FMUL.FTZ R128, R192, UR37 ;  /* 0x00000025c0807c20 */ /* 0x000fe20008410000 */
[----:B------:R-:W-:Y:S01]  /*a6f0*/  FFMA.FTZ R121, R214, UR49, R121 ;  /* 0x00000031d6797c23 */ /* 0x000fe20008010079 */
[----:B------:R2:W-:Y:S01]  /*a700*/  STS [R61+0x211c], R116 ;  /* 0x00211c743d007388 */ /* 0x0005e20000000800 */
[----:B------:R-:W-:Y:S01]  /*a710*/  FFMA.FTZ R124, R213, UR37, -R124 ;  /* 0x00000025d57c7c23 */ /* 0x000fe2000801087c */
[----:B0-----:R-:W-:Y:S01]  /*a720*/  FMUL.FTZ R118, R14, R113 ;  /* 0x000000710e767220 */ /* 0x001fe20000410000 */
[C---:B------:R-:W-:Y:S01]  /*a730*/  FFMA.FTZ R113, R131.reuse, R110, -R108 ;  /* 0x0000006e83717223 */ /* 0x040fe2000001086c */
[----:B------:R-:W-:Y:S01]  /*a740*/  FFMA.FTZ R108, R131, R222, R109 ;  /* 0x000000de836c7223 */ /* 0x000fe2000001006d */
[----:B------:R-:W-:Y:S01]  /*a750*/  STS [R61+0x2138], R120 ;  /* 0x002138783d007388 */ /* 0x000fe20000000800 */
[----:B------:R-:W-:Y:S01]  /*a760*/  FMUL.FTZ R122, R12, -R121 ;  /* 0x800000790c7a7220 */ /* 0x000fe20000410000 */
[----:B------:R-:W-:Y:S01]  /*a770*/  FADD.FTZ R113, R150, R113 ;  /* 0x0000007196717221 */ /* 0x000fe20000010000 */
[----:B------:R-:W-:Y:S01]  /*a780*/  FFMA.FTZ R109, R17, R220, R108 ;  /* 0x000000dc116d7223 */ /* 0x000fe2000001006c */
[----:B------:R0:W-:Y:S01]  /*a790*/  STS [R61+0x2130], R118 ;  /* 0x002130763d007388 */ /* 0x0001e20000000800 */
[----:B--2---:R-:W-:Y:S01]  /*a7a0*/  FFMA.FTZ R116, R218, UR49, R115 ;  /* 0x00000031da747c23 */ /* 0x004fe20008010073 */
[----:B------:R-:W-:Y:S01]  /*a7b0*/  FMUL.FTZ R115, R194, UR37 ;  /* 0x00000025c2737c20 */ /* 0x000fe20008410000 */
[C---:B------:R-:W-:Y:S01]  /*a7c0*/  FMUL.FTZ R108, R132.reuse, R113 ;  /* 0x00000071846c7220 */ /* 0x040fe20000410000 */
[-C--:B------:R-:W-:Y:S01]  /*a7d0*/  FMUL.FTZ R132, R132, R109.reuse ;  /* 0x0000006d84847220 */ /* 0x080fe20000410000 */
[----:B------:R-:W-:Y:S01]  /*a7e0*/  FMUL.FTZ R116, R15, -R116 ;  /* 0x800000740f747220 */ /* 0x000fe20000410000 */
[----:B------:R-:W-:Y:S01]  /*a7f0*/  FFMA.FTZ R117, R216, UR49, R115 ;  /* 0x00000031d8757c23 */ /* 0x000fe20008010073 */
[C---:B------:R-:W-:Y:S01]  /*a800*/  FFMA.FTZ R115, R133.reuse, R109, R108 ;  /* 0x0000006d85737223 */ /* 0x040fe2000001006c */
[----:B------:R-:W-:Y:S01]  /*a810*/  FFMA.FTZ R112, R133, R113, -R132 ;  /* 0x0000007185707223 */ /* 0x000fe20000010884 */
[----:B------:R2:W-:Y:S01]  /*a820*/  STS [R61+0x213c], R122 ;  /* 0x00213c7a3d007388 */ /* 0x0005e20000000800 */
[----:B0-----:R-:W-:Y:S01]  /*a830*/  FMUL.FTZ R118, R14, -R117 ;  /* 0x800000750e767220 */ /* 0x001fe20000410000 */
[----:B------:R-:W-:Y:S01]  /*a840*/  FFMA.FTZ R108, R18, R217, R115 ;  /* 0x000000d9126c7223 */ /* 0x000fe20000010073 */
[----:B------:R-:W-:Y:S01]  /*a850*/  FADD.FTZ R112, R151, R112 ;  /* 0x0000007097707221 */ /* 0x000fe20000010000 */
[----:B------:R0:W-:Y:S01]  /*a860*/  STS [R61+0x212c], R116 ;  /* 0x00212c743d007388 */ /* 0x0001e20000000800 */
[----:B------:R-:W-:Y:S01]  /*a870*/  FMUL.FTZ R117, R127, UR49 ;  /* 0x000000317f757c20 */ /* 0x000fe20008410000 */
[----:B------:R-:W-:Y:S01]  /*a880*/  FMUL.FTZ R115, R134, R108 ;  /* 0x0000006c86737220 */ /* 0x000fe20000410000 */
[----:B------:R-:W-:Y:S01]  /*a890*/  FFMA.FTZ R128, R213, UR49, R128 ;  /* 0x00000031d5807c23 */ /* 0x000fe20008010080 */
[----:B------:R-:W-:Y:S01]  /*a8a0*/  FMUL.FTZ R124, R11, R124 ;  /* 0x0000007c0b7c7220 */ /* 0x000fe20000410000 */
[----:B------:R-:W-:Y:S01]  /*a8b0*/  FFMA.FTZ R117, R212, UR37, -R117 ;  /* 0x00000025d4757c23 */ /* 0x000fe20008010875 */
[-C--:B------:R-:W-:Y:S01]  /*a8c0*/  FFMA.FTZ R115, R135, R112.reuse, -R115 ;  /* 0x0000007087737223 */ /* 0x080fe20000010873 */
[----:B------:R-:W-:Y:S01]  /*a8d0*/  FMUL.FTZ R125, R127, UR37 ;  /* 0x000000257f7d7c20 */ /* 0x000fe20008410000 */
[----:B------:R-:W-:Y:S01]  /*a8e0*/  FFMA.FTZ R226, R95, -R79, R226 ;  /* 0x8000004f5fe27223 */ /* 0x000fe200000100e2 */
[----:B--2---:R-:W-:Y:S01]  /*a8f0*/  FMUL.FTZ R122, R10, R117 ;  /* 0x000000750a7a7220 */ /* 0x004fe20000410000 */
[----:B0-----:R-:W-:Y:S01]  /*a900*/  FMUL.FTZ R116, R134, R112 ;  /* 0x0000007086747220 */ /* 0x001fe20000410000 */
[----:B------:R-:W-:Y:S01]  /*a910*/  FADD.FTZ R119, R152, R115 ;  /* 0x0000007398777221 */ /* 0x000fe20000010000 */
[----:B------:R-:W-:Y:S01]  /*a920*/  FMUL.FTZ R128, R11, -R128 ;  /* 0x800000800b807220 */ /* 0x000fe20000410000 */
[----:B------:R0:W-:Y:S01]  /*a930*/  STS [R61+0x2140], R124 ;  /* 0x0021407c3d007388 */ /* 0x0001e20000000800 */
[----:B------:R-:W-:Y:S01]  /*a940*/  FFMA.FTZ R116, R135, R108, R116 ;  /* 0x0000006c87747223 */ /* 0x000fe20000010074 */
[----:B------:R-:W-:Y:S01]  /*a950*/  FFMA.FTZ R129, R212, UR49, R125 ;  /* 0x00000031d4817c23 */ /* 0x000fe2000801007d */
[----:B------:R-:W-:Y:S01]  /*a960*/  FFMA.FTZ R223, R93, -R77, R223 ;  /* 0x8000004d5ddf7223 */ /* 0x000fe200000100df */
[----:B------:R2:W-:Y:S01]  /*a970*/  STS [R61+0x2134], R118 ;  /* 0x002134763d007388 */ /* 0x0005e20000000800 */
[----:B------:R-:W-:Y:S01]  /*a980*/  FFMA.FTZ R215, R19, R215, R116 ;  /* 0x000000d713d77223 */ /* 0x000fe20000010074 */
[----:B------:R-:W-:Y:S01]  /*a990*/  FMUL.FTZ R116, R136, R119 ;  /* 0x0000007788747220 */ /* 0x000fe20000410000 */
[----:B------:R-:W-:Y:S01]  /*a9a0*/  FMUL.FTZ R130, R10, -R129 ;  /* 0x800000810a827220 */ /* 0x000fe20000410000 */
[----:B------:R3:W-:Y:S01]  /*a9b0*/  STS [R61+0x2148], R122 ;  /* 0x0021487a3d007388 */ /* 0x0007e20000000800 */
[-C--:B------:R-:W-:Y:S01]  /*a9c0*/  FMUL.FTZ R136, R136, R215.reuse ;  /* 0x000000d788887220 */ /* 0x080fe20000410000 */
[----:B------:R-:W-:Y:S01]  /*a9d0*/  FFMA.FTZ R115, R137, R215, R116 ;  /* 0x000000d789737223 */ /* 0x000fe20000010074 */
[-C--:B------:R-:W-:Y:S01]  /*a9e0*/  FMUL.FTZ R117, R215, R78.reuse ;  /* 0x0000004ed7757220 */ /* 0x080fe20000410000 */
[----:B0-----:R-:W-:Y:S01]  /*a9f0*/  FMUL.FTZ R124, R126, UR49 ;  /* 0x000000317e7c7c20 */ /* 0x001fe20008410000 */
[----:B------:R-:W-:Y:S01]  /*aa00*/  FFMA.FTZ R120, R137, R119, -R136 ;  /* 0x0000007789787223 */ /* 0x000fe20000010888 */
[----:B------:R-:W-:Y:S01]  /*aa10*/  FFMA.FTZ R116, R0, R211, R115 ;  /* 0x000000d300747223 */ /* 0x000fe20000010073 */
[-C--:B--2---:R-:W-:Y:S01]  /*aa20*/  FFMA.FTZ R118, R94, -R78.reuse, R225 ;  /* 0x8000004e5e767223 */ /* 0x084fe200000100e1 */
[----:B------:R-:W-:Y:S01]  /*aa30*/  FMUL.FTZ R125, R199, R117 ;  /* 0x00000075c77d7220 */ /* 0x000fe20000410000 */
[----:B------:R-:W-:Y:S01]  /*aa40*/  FADD.FTZ R120, R153, R120 ;  /* 0x0000007899787221 */ /* 0x000fe20000010000 */
[-C--:B------:R-:W-:Y:S01]  /*aa50*/  FMUL.FTZ R115, R116, R79.reuse ;  /* 0x0000004f74737220 */ /* 0x080fe20000410000 */
[----:B---3--:R-:W-:Y:S01]  /*aa60*/  FMUL.FTZ R122, R119, R78 ;  /* 0x0000004e777a7220 */ /* 0x008fe20000410000 */
[----:B------:R0:W-:Y:S01]  /*aa70*/  STS [R61+0x2144], R128 ;  /* 0x002144803d007388 */ /* 0x0001e20000000800 */
[----:B------:R-:W-:Y:S01]  /*aa80*/  FMUL.FTZ R121, R120, R79 ;  /* 0x0000004f78797220 */ /* 0x000fe20000410000 */
[----:B------:R-:W-:Y:S01]  /*aa90*/  FMUL.FTZ R123, R200, R115 ;  /* 0x00000073c87b7220 */ /* 0x000fe20000410000 */
[----:B------:R-:W-:Y:S01]  /*aaa0*/  FFMA.FTZ R221, R92, -R76, R221 ;  /* 0x8000004c5cdd7223 */ /* 0x000fe200000100dd */
[----:B------:R2:W-:Y:S01]  /*aab0*/  STS [R61+0x214c], R130 ;  /* 0x00214c823d007388 */ /* 0x0005e20000000800 */
[----:B------:R-:W-:Y:S01]  /*aac0*/  FMUL.FTZ R136, R126, UR37 ;  /* 0x000000257e887c20 */ /* 0x000fe20008410000 */
[-C--:B------:R-:W-:Y:S01]  /*aad0*/  FFMA.FTZ R123, R226, R121.reuse, -R123 ;  /* 0x00000079e27b7223 */ /* 0x080fe2000001087b */
[----:B------:R-:W-:Y:S01]  /*aae0*/  FMUL.FTZ R121, R200, R121 ;  /* 0x00000079c8797220 */ /* 0x000fe20000410000 */
[----:B------:R-:W-:Y:S01]  /*aaf0*/  FMUL.FTZ R129, R210, UR49 ;  /* 0x00000031d2817c20 */ /* 0x000fe20008410000 */
[C---:B------:R-:W-:Y:S01]  /*ab00*/  FFMA.FTZ R136, R231.reuse, UR49, R136 ;  /* 0x00000031e7887c23 */ /* 0x040fe20008010088 */
[----:B0-----:R-:W-:Y:S01]  /*ab10*/  FFMA.FTZ R128, R231, UR37, -R124 ;  /* 0x00000025e7807c23 */ /* 0x001fe2000801087c */
[-C--:B------:R-:W-:Y:S01]  /*ab20*/  FFMA.FTZ R124, R118, R122.reuse, -R125 ;  /* 0x0000007a767c7223 */ /* 0x080fe2000001087d */
[----:B------:R-:W-:Y:S01]  /*ab30*/  FMUL.FTZ R125, R199, R122 ;  /* 0x0000007ac77d7220 */ /* 0x000fe20000410000 */
[----:B------:R-:W-:Y:S01]  /*ab40*/  FFMA.FTZ R121, R226, R115, R121 ;  /* 0x00000073e2797223 */ /* 0x000fe20000010079 */
[----:B------:R-:W-:Y:S01]  /*ab50*/  FADD.FTZ R123, RZ, R123 ;  /* 0x0000007bff7b7221 */ /* 0x000fe20000010000 */
[----:B------:R-:W-:Y:S01]  /*ab60*/  FMUL.FTZ R132, R9, R128 ;  /* 0x0000008009847220 */ /* 0x000fe20000410000 */
[----:B------:R-:W-:Y:S01]  /*ab70*/  FFMA.FTZ R122, R118, R117, R125 ;  /* 0x00000075767a7223 */ /* 0x000fe2000001007d */
[----:B------:R-:W-:Y:S01]  /*ab80*/  FADD.FTZ R121, RZ, R121 ;  /* 0x00000079ff797221 */ /* 0x000fe20000010000 */
[----:B------:R-:W-:Y:S01]  /*ab90*/  FADD.FTZ R123, R123, R124 ;  /* 0x0000007c7b7b7221 */ /* 0x000fe20000010000 */
[----:B------:R-:W-:Y:S01]  /*aba0*/  FMUL.FTZ R124, R109, R76 ;  /* 0x0000004c6d7c7220 */ /* 0x000fe20000410000 */
[-C--:B------:R-:W-:Y:S01]  /*abb0*/  FMUL.FTZ R125, R112, R77.reuse ;  /* 0x0000004d707d7220 */ /* 0x080fe20000410000 */
[----:B------:R-:W-:Y:S01]  /*abc0*/  FADD.FTZ R121, R121, R122 ;  /* 0x0000007a79797221 */ /* 0x000fe20000010000 */
[----:B------:R-:W-:Y:S01]  /*abd0*/  FMUL.FTZ R122, R108, R77 ;  /* 0x0000004d6c7a7220 */ /* 0x000fe20000410000 */
[----:B------:R0:W-:Y:S01]  /*abe0*/  STS [R61+0x2150], R132 ;  /* 0x002150843d007388 */ /* 0x0001e20000000800 */
[----:B------:R-:W-:Y:S01]  /*abf0*/  FMUL.FTZ R134, R197, R124 ;  /* 0x0000007cc5867220 */ /* 0x000fe20000410000 */
[----:B------:R-:W-:Y:S01]  /*ac00*/  FMUL.FTZ R136, R9, -R136 ;  /* 0x8000008809887220 */ /* 0x000fe20000410000 */
[----:B------:R-:W-:Y:S01]  /*ac10*/  FMUL.FTZ R128, R198, R122 ;  /* 0x0000007ac6807220 */ /* 0x000fe20000410000 */
[----:B------:R-:W-:Y:S01]  /*ac20*/  FFMA.FTZ R129, R232, UR37, -R129 ;  /* 0x00000025e8817c23 */ /* 0x000fe20008010881 */
[----:B------:R-:W-:Y:S01]  /*ac30*/  FFMA.FTZ R219, R91, -R75, R219 ;  /* 0x8000004b5bdb7223 */ /* 0x000fe200000100db */
[----:B------:R-:W-:Y:S01]  /*ac40*/  FFMA.FTZ R218, R90, -R74, R218 ;  /* 0x8000004a5ada7223 */ /* 0x000fe200000100da */
[-C--:B--2---:R-:W-:Y:S01]  /*ac50*/  FFMA.FTZ R130, R223, R125.reuse, -R128 ;  /* 0x0000007ddf827223 */ /* 0x084fe20000010880 */
[----:B------:R-:W-:Y:S01]  /*ac60*/  FMUL.FTZ R128, R198, R125 ;  /* 0x0000007dc6807220 */ /* 0x000fe20000410000 */
[-C--:B------:R-:W-:Y:S01]  /*ac70*/  FMUL.FTZ R125, R110, R75.reuse ;  /* 0x0000004b6e7d7220 */ /* 0x080fe20000410000 */
[----:B0-----:R-:W-:Y:S01]  /*ac80*/  FMUL.FTZ R132, R113, R76 ;  /* 0x0000004c71847220 */ /* 0x001fe20000410000 */
[----:B------:R-:W-:Y:S01]  /*ac90*/  FADD.FTZ R123, R123, R130 ;  /* 0x000000827b7b7221 */ /* 0x000fe20000010000 */
[----:B------:R-:W-:Y:S01]  /*aca0*/  FFMA.FTZ R128, R223, R122, R128 ;  /* 0x0000007adf807223 */ /* 0x000fe20000010080 */
[----:B------:R0:W-:Y:S01]  /*acb0*/  STS [R61+0x2154], R136 ;  /* 0x002154883d007388 */ /* 0x0001e20000000800 */
[-C--:B------:R-:W-:Y:S01]  /*acc0*/  FFMA.FTZ R134, R221, R132.reuse, -R134 ;  /* 0x00000084dd867223 */ /* 0x080fe20000010886 */
[----:B------:R-:W-:Y:S01]  /*acd0*/  FMUL.FTZ R132, R197, R132 ;  /* 0x00000084c5847220 */ /* 0x000fe20000410000 */
[----:B------:R-:W-:Y:S01]  /*ace0*/  FADD.FTZ R121, R121, R128 ;  /* 0x0000008079797221 */ /* 0x000fe20000010000 */
[----:B------:R-:W-:Y:S01]  /*acf0*/  FMUL.FTZ R128, R222, R75 ;  /* 0x0000004bde807220 */ /* 0x000fe20000410000 */
[----:B------:R-:W-:Y:S01]  /*ad00*/  FMUL.FTZ R138, R8, R129 ;  /* 0x00000081088a7220 */ /* 0x000fe20000410000 */
[----:B------:R-:W-:Y:S01]  /*ad10*/  FFMA.FTZ R132, R221, R124, R132 ;  /* 0x0000007cdd847223 */ /* 0x000fe20000010084 */
[----:B------:R-:W-:Y:S01]  /*ad20*/  FADD.FTZ R123, R123, R134 ;  /* 0x000000867b7b7221 */ /* 0x000fe20000010000 */
[C---:B------:R-:W-:Y:S01]  /*ad30*/  FMUL.FTZ R130, R196.reuse, R128 ;  /* 0x00000080c4827220 */ /* 0x040fe20000410000 */
[-C--:B------:R-:W-:Y:S01]  /*ad40*/  FMUL.FTZ R129, R111, R74.reuse ;  /* 0x0000004a6f817220 */ /* 0x080fe20000410000 */
[----:B------:R-:W-:Y:S01]  /*ad50*/  FADD.FTZ R132, R121, R132 ;  /* 0x0000008479847221 */ /* 0x000fe20000010000 */
[----:B------:R-:W-:Y:S01]  /*ad60*/  FMUL.FTZ R121, R65, R74 ;  /* 0x0000004a41797220 */ /* 0x000fe20000410000 */
[----:B0-----:R-:W-:Y:S01]  /*ad70*/  FMUL.FTZ R136, R209, UR49 ;  /* 0x00000031d1887c20 */ /* 0x001fe20008410000 */
[-C--:B------:R-:W-:Y:S01]  /*ad80*/  FFMA.FTZ R134, R219, R125.reuse, -R130 ;  /* 0x0000007ddb867223 */ /* 0x080fe20000010882 */
[----:B------:R-:W-:Y:S01]  /*ad90*/  FMUL.FTZ R130, R196, R125 ;  /* 0x0000007dc4827220 */ /* 0x000fe20000410000 */
[----:B------:R-:W-:Y:S01]  /*ada0*/  FMUL.FTZ R131, R195, R121 ;  /* 0x00000079c3837220 */ /* 0x000fe20000410000 */
[----:B------:R-:W-:Y:S01]  /*adb0*/  FFMA.FTZ R144, R233, UR37, -R136 ;  /* 0x00000025e9907c23 */ /* 0x000fe20008010888 */
[----:B------:R-:W-:Y:S01]  /*adc0*/  FADD.FTZ R123, R123, R134 ;  /* 0x000000867b7b7221 */ /* 0x000fe20000010000 */
[----:B------:R-:W-:Y:S01]  /*add0*/  FFMA.FTZ R125, R219, R128, R130 ;  /* 0x00000080db7d7223 */ /* 0x000fe20000010082 */
[-C--:B------:R-:W-:Y:S01]  /*ade0*/  FFMA.FTZ R136, R218, R129.reuse, -R131 ;  /* 0x00000081da887223 */ /* 0x080fe20000010883 */
[----:B------:R-:W-:Y:S01]  /*adf0*/  FMUL.FTZ R129, R195, R129 ;  /* 0x00000081c3817220 */ /* 0x000fe20000410000 */
[----:B------:R-:W-:Y:S01]  /*ae00*/  FMUL.FTZ R133, R210, UR37 ;  /* 0x00000025d2857c20 */ /* 0x000fe20008410000 */
[----:B------:R-:W-:Y:S01]  /*ae10*/  FADD.FTZ R125, R132, R125 ;  /* 0x0000007d847d7221 */ /* 0x000fe20000010000 */
[----:B------:R-:W-:Y:S01]  /*ae20*/  FADD.FTZ R136, R123, R136 ;  /* 0x000000887b887221 */ /* 0x000fe20000010000 */
[----:B------:R-:W-:Y:S01]  /*ae30*/  FFMA.FTZ R130, R218, R121, R129 ;  /* 0x00000079da827223 */ /* 0x000fe20000010081 */
[-C--:B------:R-:W-:Y:S01]  /*ae40*/  FMUL.FTZ R123, R208, R73.reuse ;  /* 0x00000049d07b7220 */ /* 0x080fe20000410000 */
[----:B------:R-:W-:Y:S01]  /*ae50*/  FFMA.FTZ R133, R232, UR49, R133 ;  /* 0x00000031e8857c23 */ /* 0x000fe20008010085 */
[-C--:B------:R-:W-:Y:S01]  /*ae60*/  FFMA.FTZ R216, R89, -R73.reuse, R216 ;  /* 0x8000004959d87223 */ /* 0x080fe200000100d8 */
[----:B------:R-:W-:Y:S01]  /*ae70*/  FADD.FTZ R130, R125, R130 ;  /* 0x000000827d827221 */ /* 0x000fe20000010000 */
[----:B------:R-:W-:Y:S01]  /*ae80*/  FMUL.FTZ R129, R66, R73 ;  /* 0x0000004942817220 */ /* 0x000fe20000410000 */
[----:B------:R-:W-:Y:S01]  /*ae90*/  FMUL.FTZ R131, R194, R123 ;  /* 0x0000007bc2837220 */ /* 0x000fe20000410000 */
[----:B------:R0:W-:Y:S01]  /*aea0*/  STS [R61+0x2158], R138 ;  /* 0x0021588a3d007388 */ /* 0x0001e20000000800 */
[-C--:B------:R-:W-:Y:S01]  /*aeb0*/  FMUL.FTZ R125, R201, R72.reuse ;  /* 0x00000048c97d7220 */ /* 0x080fe20000410000 */
[----:B------:R-:W-:Y:S01]  /*aec0*/  FMUL.FTZ R134, R209, UR37 ;  /* 0x00000025d1867c20 */ /* 0x000fe20008410000 */
[-C--:B------:R-:W-:Y:S01]  /*aed0*/  FFMA.FTZ R131, R216, R129.reuse, -R131 ;  /* 0x00000081d8837223 */ /* 0x080fe20000010883 */
[-C--:B------:R-:W-:Y:S01]  /*aee0*/  FFMA.FTZ R214, R88, -R72.reuse, R214 ;  /* 0x8000004858d67223 */ /* 0x080fe200000100d6 */
[----:B------:R-:W-:Y:S01]  /*aef0*/  FMUL.FTZ R132, R67, R72 ;  /* 0x0000004843847220 */ /* 0x000fe20000410000 */
[----:B------:R-:W-:Y:S01]  /*af00*/  FMUL.FTZ R129, R194, R129 ;  /* 0x00000081c2817220 */ /* 0x000fe20000410000 */
[----:B------:R-:W-:Y:S01]  /*af10*/  FMUL.FTZ R135, R228, UR49 ;  /* 0x00000031e4877c20 */ /* 0x000fe20008410000 */
[----:B------:R-:W-:Y:S01]  /*af20*/  FADD.FTZ R131, R136, R131 ;  /* 0x0000008388837221 */ /* 0x000fe20000010000 */
[----:B------:R-:W-:Y:S01]  /*af30*/  FMUL.FTZ R144, R7, R144 ;  /* 0x0000009007907220 */ /* 0x000fe20000410000 */
[----:B0-----:R-:W-:Y:S01]  /*af40*/  FMUL.FTZ R138, R8, -R133 ;  /* 0x80000085088a7220 */ /* 0x001fe20000410000 */
[----:B------:R-:W-:Y:S01]  /*af50*/  FMUL.FTZ R133, R193, R125 ;  /* 0x0000007dc1857220 */ /* 0x000fe20000410000 */
[----:B------:R-:W-:Y:S01]  /*af60*/  FFMA.FTZ R129, R216, R123, R129 ;  /* 0x0000007bd8817223 */ /* 0x000fe20000010081 */
[----:B------:R-:W-:Y:S01]  /*af70*/  FFMA.FTZ R135, R234, UR37, -R135 ;  /* 0x00000025ea877c23 */ /* 0x000fe20008010887 */
[----:B------:R-:W-:Y:S01]  /*af80*/  FFMA.FTZ R213, R87, -R59, R213 ;  /* 0x8000003b57d57223 */ /* 0x000fe200000100d5 */
[----:B------:R0:W-:Y:S01]  /*af90*/  STS [R61+0x215c], R138 ;  /* 0x00215c8a3d007388 */ /* 0x0001e20000000800 */
[----:B------:R-:W-:Y:S01]  /*afa0*/  FADD.FTZ R129, R130, R129 ;  /* 0x0000008182817221 */ /* 0x000fe20000010000 */
[----:B------:R-:W-:Y:S01]  /*afb0*/  FFMA.FTZ R212, R86, -R58, R212 ;  /* 0x8000003a56d47223 */ /* 0x000fe200000100d4 */
[----:B------:R-:W-:Y:S01]  /*afc0*/  FFMA.FTZ R231, R85, -R57, R231 ;  /* 0x8000003955e77223 */ /* 0x000fe200000100e7 */
[----:B------:R2:W-:Y:S01]  /*afd0*/  STS [R61+0x2160], R144 ;  /* 0x002160903d007388 */ /* 0x0005e20000000800 */
[----:B------:R-:W-:Y:S01]  /*afe0*/  FFMA.FTZ R232, R84, -R55, R232 ;  /* 0x8000003754e87223 */ /* 0x000fe200000100e8 */
[----:B------:R-:W-:Y:S01]  /*aff0*/  FMUL.FTZ R143, R238, UR49 ;  /* 0x00000031ee8f7c20 */ /* 0x000fe20008410000 */
[----:B------:R-:W-:Y:S01]  /*b000*/  FFMA.FTZ R234, R82, -R47, R234 ;  /* 0x8000002f52ea7223 */ /* 0x000fe200000100ea */
[----:B------:R-:W-:Y:S01]  /*b010*/  FFMA.FTZ R164, -R11, R164, R165 ;  /* 0x000000a40ba47223 */ /* 0x000fe200000101a5 */
[----:B------:R-:W-:Y:S01]  /*b020*/  FMUL.FTZ R147, R206, UR48 ;  /* 0x00000030ce937c20 */ /* 0x000fe20008410000 */
[----:B0-----:R-:W-:Y:S01]  /*b030*/  FFMA.FTZ R138, R233, UR49, R134 ;  /* 0x00000031e98a7c23 */ /* 0x001fe20008010086 */
[-C--:B------:R-:W-:Y:S01]  /*b040*/  FFMA.FTZ R134, R214, R132.reuse, -R133 ;  /* 0x00000084d6867223 */ /* 0x080fe20000010885 */
[----:B------:R-:W-:Y:S01]  /*b050*/  FMUL.FTZ R133, R193, R132 ;  /* 0x00000084c1857220 */ /* 0x000fe20000410000 */
[----:B------:R-:W-:Y:S01]  /*b060*/  FFMA.FTZ R143, R236, UR37, -R143 ;  /* 0x00000025ec8f7c23 */ /* 0x000fe2000801088f */
[----:B------:R-:W-:Y:S01]  /*b070*/  FMUL.FTZ R138, R7, -R138 ;  /* 0x8000008a078a7220 */ /* 0x000fe20000410000 */
[----:B------:R-:W-:Y:S01]  /*b080*/  FADD.FTZ R131, R131, R134 ;  /* 0x0000008683837221 */ /* 0x000fe20000010000 */
[----:B------:R-:W-:Y:S01]  /*b090*/  FFMA.FTZ R130, R214, R125, R133 ;  /* 0x0000007dd6827223 */ /* 0x000fe20000010085 */
[----:B------:R-:W-:Y:S01]  /*b0a0*/  FMUL.FTZ R133, R64, R59 ;  /* 0x0000003b40857220 */ /* 0x000fe20000410000 */
[----:B--2---:R-:W-:Y:S01]  /*b0b0*/  FMUL.FTZ R144, R6, R135 ;  /* 0x0000008706907220 */ /* 0x004fe20000410000 */
[----:B------:R0:W-:Y:S01]  /*b0c0*/  STS [R61+0x2164], R138 ;  /* 0x0021648a3d007388 */ /* 0x0001e20000000800 */
[----:B------:R-:W-:Y:S01]  /*b0d0*/  FADD.FTZ R132, R129, R130 ;  /* 0x0000008281847221 */ /* 0x000fe20000010000 */
[----:B------:R-:W-:Y:S01]  /*b0e0*/  FMUL.FTZ R130, R202, R59 ;  /* 0x0000003bca827220 */ /* 0x000fe20000410000 */
[-C--:B------:R-:W-:Y:S01]  /*b0f0*/  FMUL.FTZ R129, R203, R58.reuse ;  /* 0x0000003acb817220 */ /* 0x080fe20000410000 */
[----:B------:R-:W-:Y:S01]  /*b100*/  FMUL.FTZ R135, R71, R58 ;  /* 0x0000003a47877220 */ /* 0x000fe20000410000 */
[----:B------:R2:W-:Y:S01]  /*b110*/  STS [R61+0x2168], R144 ;  /* 0x002168903d007388 */ /* 0x0005e20000000800 */
[-C--:B------:R-:W-:Y:S01]  /*b120*/  FMUL.FTZ R134, R192, R130.reuse ;  /* 0x00000082c0867220 */ /* 0x080fe20000410000 */
[----:B------:R-:W-:Y:S01]  /*b130*/  FMUL.FTZ R137, R127, R129 ;  /* 0x000000817f897220 */ /* 0x000fe20000410000 */
[----:B------:R-:W-:Y:S01]  /*b140*/  FFMA.FTZ R233, R83, -R51, R233 ;  /* 0x8000003353e97223 */ /* 0x000fe200000100e9 */
[----:B------:R-:W-:Y:S01]  /*b150*/  FMUL.FTZ R148, R4, R143 ;  /* 0x0000008f04947220 */ /* 0x000fe20000410000 */
[----:B0-----:R-:W-:Y:S01]  /*b160*/  FMUL.FTZ R138, R229, UR49 ;  /* 0x00000031e58a7c20 */ /* 0x001fe20008410000 */
[-C--:B------:R-:W-:Y:S01]  /*b170*/  FFMA.FTZ R136, R213, R133.reuse, -R134 ;  /* 0x00000085d5887223 */ /* 0x080fe20000010886 */
[----:B------:R-:W-:Y:S01]  /*b180*/  FMUL.FTZ R134, R192, R133 ;  /* 0x00000085c0867220 */ /* 0x000fe20000410000 */
[----:B------:R-:W-:Y:S01]  /*b190*/  FMUL.FTZ R143, R238, UR37 ;  /* 0x00000025ee8f7c20 */ /* 0x000fe20008410000 */
[----:B------:R-:W-:Y:S01]  /*b1a0*/  FFMA.FTZ R146, R235, UR37, -R138 ;  /* 0x00000025eb927c23 */ /* 0x000fe2000801088a */
[-C--:B------:R-:W-:Y:S01]  /*b1b0*/  FFMA.FTZ R138, R212, R135.reuse, -R137 ;  /* 0x00000087d48a7223 */ /* 0x080fe20000010889 */
[----:B------:R-:W-:Y:S01]  /*b1c0*/  FFMA.FTZ R133, R213, R130, R134 ;  /* 0x00000082d5857223 */ /* 0x000fe20000010086 */
[----:B------:R-:W-:Y:S01]  /*b1d0*/  FMUL.FTZ R135, R127, R135 ;  /* 0x000000877f877220 */ /* 0x000fe20000410000 */
[----:B------:R-:W-:Y:S01]  /*b1e0*/  FADD.FTZ R131, R131, R136 ;  /* 0x0000008883837221 */ /* 0x000fe20000010000 */
[----:B--2---:R-:W-:Y:S01]  /*b1f0*/  FMUL.FTZ R144, R6, -R139 ;  /* 0x8000008b06907220 */ /* 0x004fe20000410000 */
[----:B------:R-:W-:Y:S01]  /*b200*/  FADD.FTZ R132, R132, R133 ;  /* 0x0000008584847221 */ /* 0x000fe20000010000 */
[----:B------:R-:W-:Y:S01]  /*b210*/  FFMA.FTZ R135, R212, R129, R135 ;  /* 0x00000081d4877223 */ /* 0x000fe20000010087 */
[----:B------:R-:W-:Y:S01]  /*b220*/  FADD.FTZ R138, R131, R138 ;  /* 0x0000008a838a7221 */ /* 0x000fe20000010000 */
[----:B------:R-:W-:Y:S01]  /*b230*/  FMUL.FTZ R131, R205, R55 ;  /* 0x00000037cd837220 */ /* 0x000fe20000410000 */
[-C--:B------:R-:W-:Y:S01]  /*b240*/  FMUL.FTZ R133, R70, R57.reuse ;  /* 0x0000003946857220 */ /* 0x080fe20000410000 */
[----:B------:R-:W-:Y:S01]  /*b250*/  FADD.FTZ R135, R132, R135 ;  /* 0x0000008784877221 */ /* 0x000fe20000010000 */
[----:B------:R-:W-:Y:S01]  /*b260*/  FMUL.FTZ R132, R204, R57 ;  /* 0x00000039cc847220 */ /* 0x000fe20000410000 */
[----:B------:R-:W-:Y:S01]  /*b270*/  FMUL.FTZ R136, R229, UR37 ;  /* 0x00000025e5887c20 */ /* 0x000fe20008410000 */
[----:B------:R-:W-:Y:S01]  /*b280*/  FMUL.FTZ R139, R142, R55 ;  /* 0x000000378e8b7220 */ /* 0x000fe20000410000 */
[----:B------:R-:W-:Y:S01]  /*b290*/  FMUL.FTZ R141, R210, R131 ;  /* 0x00000083d28d7220 */ /* 0x000fe20000410000 */
[----:B------:R-:W-:Y:S01]  /*b2a0*/  FMUL.FTZ R134, R126, R132 ;  /* 0x000000847e867220 */ /* 0x000fe20000410000 */
[----:B------:R0:W-:Y:S01]  /*b2b0*/  STS [R61+0x216c], R144 ;  /* 0x00216c903d007388 */ /* 0x0001e20000000800 */
[----:B------:R-:W-:Y:S01]  /*b2c0*/  FMUL.FTZ R146, R5, R146 ;  /* 0x0000009205927220 */ /* 0x000fe20000410000 */
[----:B------:R-:W-:Y:S01]  /*b2d0*/  FFMA.FTZ R143, R236, UR49, R143 ;  /* 0x00000031ec8f7c23 */ /* 0x000fe2000801008f */
[-C--:B------:R-:W-:Y:S01]  /*b2e0*/  FFMA.FTZ R137, R231, R133.reuse, -R134 ;  /* 0x00000085e7897223 */ /* 0x080fe20000010886 */
[----:B------:R-:W-:Y:S01]  /*b2f0*/  FMUL.FTZ R134, R126, R133 ;  /* 0x000000857e867220 */ /* 0x000fe20000410000 */
[----:B------:R-:W-:Y:S01]  /*b300*/  FMUL.FTZ R133, R207, R47 ;  /* 0x0000002fcf857220 */ /* 0x000fe20000410000 */
[----:B------:R2:W-:Y:S01]  /*b310*/  STS [R61+0x2170], R146 ;  /* 0x002170923d007388 */ /* 0x0005e20000000800 */
        /* <DEDUP_REMOVED lines=10> */
[----:B--2---:R-:W-:Y:S01]  /*b3c0*/  FMUL.FTZ R146, R5, -R144 ;  /* 0x8000009005927220 */ /* 0x004fe20000410000 */
[----:B------:R-:W-:Y:S01]  /*b3d0*/  FMUL.FTZ R136, R156, R43 ;  /* 0x0000002b9c887220 */ /* 0x000fe20000410000 */
[----:B------:R-:W-:Y:S01]  /*b3e0*/  FMUL.FTZ R141, R228, R133 ;  /* 0x00000085e48d7220 */ /* 0x000fe20000410000 */
[----:B------:R-:W-:Y:S01]  /*b3f0*/  FADD.FTZ R139, R134, R139 ;  /* 0x0000008b868b7221 */ /* 0x000fe20000010000 */
[----:B------:R-:W-:Y:S01]  /*b400*/  FMUL.FTZ R134, R206, R51 ;  /* 0x00000033ce867220 */ /* 0x000fe20000410000 */
[----:B------:R0:W-:Y:S01]  /*b410*/  STS [R61+0x2174], R146 ;  /* 0x002174923d007388 */ /* 0x0001e20000000800 */
[----:B------:R-:W-:Y:S01]  /*b420*/  FFMA.FTZ R235, R81, -R43, R235 ;  /* 0x8000002b51eb7223 */ /* 0x000fe200000100eb */
[----:B------:R-:W-:Y:S01]  /*b430*/  FMUL.FTZ R150, R229, R136 ;  /* 0x00000088e5967220 */ /* 0x000fe20000410000 */
[----:B------:R-:W-:Y:S01]  /*b440*/  FMUL.FTZ R144, R209, R134 ;  /* 0x00000086d1907220 */ /* 0x000fe20000410000 */
[----:B------:R2:W-:Y:S01]  /*b450*/  STS [R61+0x2178], R148 ;  /* 0x002178943d007388 */ /* 0x0005e20000000800 */
[----:B------:R-:W-:Y:S01]  /*b460*/  FFMA.FTZ R163, -R10, R163, R164 ;  /* 0x000000a30aa37223 */ /* 0x000fe200000101a4 */
[----:B------:R-:W-:Y:S01]  /*b470*/  FMUL.FTZ R155, R68, UR48 ;  /* 0x00000030449b7c20 */ /* 0x000fe20008410000 */
[-C--:B------:R-:W-:Y:S01]  /*b480*/  FFMA.FTZ R144, R233, R138.reuse, -R144 ;  /* 0x0000008ae9907223 */ /* 0x080fe20000010890 */
[----:B------:R-:W-:Y:S01]  /*b490*/  FMUL.FTZ R138, R209, R138 ;  /* 0x0000008ad18a7220 */ /* 0x000fe20000410000 */
[----:B------:R-:W-:Y:S01]  /*b4a0*/  FFMA.FTZ R162, -R9, R162, R163 ;  /* 0x000000a209a27223 */ /* 0x000fe200000101a3 */
[-C--:B0-----:R-:W-:Y:S01]  /*b4b0*/  FFMA.FTZ R146, R234, R135.reuse, -R141 ;  /* 0x00000087ea927223 */ /* 0x081fe2000001088d */
[----:B------:R-:W-:Y:S01]  /*b4c0*/  FMUL.FTZ R135, R228, R135 ;  /* 0x00000087e4877220 */ /* 0x000fe20000410000 */
[----:B------:R-:W-:Y:S01]  /*b4d0*/  FFMA.FTZ R138, R233, R134, R138 ;  /* 0x00000086e98a7223 */ /* 0x000fe2000001008a */
[----:B------:R-:W-:Y:S01]  /*b4e0*/  FADD.FTZ R137, R137, R144 ;  /* 0x0000009089897221 */ /* 0x000fe20000010000 */
[----:B--2---:R-:W-:Y:S01]  /*b4f0*/  FMUL.FTZ R148, R154, R43 ;  /* 0x0000002b9a947220 */ /* 0x004fe20000410000 */
[----:B------:R-:W-:Y:S01]  /*b500*/  FMUL.FTZ R144, R4, -R143 ;  /* 0x8000008f04907220 */ /* 0x000fe20000410000 */
[----:B------:R-:W-:Y:S01]  /*b510*/  FADD.FTZ R138, R139, R138 ;  /* 0x0000008a8b8a7221 */ /* 0x000fe20000010000 */
[----:B------:R-:W-:Y:S01]  /*b520*/  FFMA.FTZ R135, R234, R133, R135 ;  /* 0x00000085ea877223 */ /* 0x000fe20000010087 */
[-C--:B------:R-:W-:Y:S01]  /*b530*/  FFMA.FTZ R150, R235, R148.reuse, -R150 ;  /* 0x00000094eb967223 */ /* 0x080fe20000010896 */
[----:B------:R-:W-:Y:S01]  /*b540*/  FMUL.FTZ R148, R229, R148 ;  /* 0x00000094e5947220 */ /* 0x000fe20000410000 */
[----:B------:R-:W-:Y:S01]  /*b550*/  IADD3 R139, PT, PT, R190, 0x40, RZ ;  /* 0x00000040be8b7810 */ /* 0x000fe20007ffe0ff */
[----:B------:R0:W-:Y:S01]  /*b560*/  STS [R61+0x217c], R144 ;  /* 0x00217c903d007388 */ /* 0x0001e20000000800 */
[----:B------:R-:W-:Y:S01]  /*b570*/  FADD.FTZ R135, R138, R135 ;  /* 0x000000878a877221 */ /* 0x000fe20000010000 */
[----:B------:R-:W-:Y:S01]  /*b580*/  FFMA.FTZ R148, R235, R136, R148 ;  /* 0x00000088eb947223 */ /* 0x000fe20000010094 */
[----:B------:R-:W-:Y:S01]  /*b590*/  LEA.HI R139, R139, R190, RZ, 0x1b ;  /* 0x000000be8b8b7211 */ /* 0x000fe200078fd8ff */
[----:B------:R-:W-:Y:S01]  /*b5a0*/  FMUL.FTZ R141, R156, UR48 ;  /* 0x000000309c8d7c20 */ /* 0x000fe20008410000 */
[----:B------:R-:W-:Y:S01]  /*b5b0*/  FADD.FTZ R137, R137, R146 ;  /* 0x0000009289897221 */ /* 0x000fe20000010000 */
[----:B------:R-:W-:Y:S01]  /*b5c0*/  FADD.FTZ R146, R135, R148 ;  /* 0x0000009487927221 */ /* 0x000fe20000010000 */
[----:B------:R-:W-:Y:S01]  /*b5d0*/  LEA R148, R139, UR28, 0x2 ;  /* 0x0000001c8b947c11 */ /* 0x000fe2000f8e10ff */
[----:B------:R-:W-:Y:S01]  /*b5e0*/  BAR.SYNC.DEFER_BLOCKING 0x0 ;  /* 0x0000000000007b1d */ /* 0x000fe20000010000 */
[----:B------:R-:W-:Y:S01]  /*b5f0*/  FMUL.FTZ R139, R207, UR48 ;  /* 0x00000030cf8b7c20 */ /* 0x000fe20008410000 */
[C---:B------:R-:W-:Y:S01]  /*b600*/  FFMA.FTZ R138, R154.reuse, UR36, -R141 ;  /* 0x000000249a8a7c23 */ /* 0x040fe2000801088d */
[----:B------:R-:W-:Y:S01]  /*b610*/  FMUL.FTZ R141, R154, UR48 ;  /* 0x000000309a8d7c20 */ /* 0x000fe20008410000 */
[C---:B0-----:R-:W-:Y:S01]  /*b620*/  FMUL.FTZ R144, R140.reuse, UR48 ;  /* 0x000000308c907c20 */ /* 0x041fe20008410000 */
[----:B------:R-:W-:Y:S01]  /*b630*/  FFMA.FTZ R139, R140, UR36, -R139 ;  /* 0x000000248c8b7c23 */ /* 0x000fe2000801088b */
[----:B------:R-:W-:Y:S01]  /*b640*/  FMUL.FTZ R143, R205, UR48 ;  /* 0x00000030cd8f7c20 */ /* 0x000fe20008410000 */
[----:B------:R-:W-:Y:S01]  /*b650*/  FFMA.FTZ R140, R156, UR36, R141 ;  /* 0x000000249c8c7c23 */ /* 0x000fe2000801008d */
[----:B------:R-:W-:Y:S01]  /*b660*/  FFMA.FTZ R141, R207, UR36, R144 ;  /* 0x00000024cf8d7c23 */ /* 0x000fe20008010090 */
[----:B------:R-:W-:Y:S01]  /*b670*/  FFMA.FTZ R144, R68, UR36, -R147 ;  /* 0x0000002444907c23 */ /* 0x000fe20008010893 */
[----:B------:R-:W-:Y:S01]  /*b680*/  FMUL.FTZ R147, R204, UR48 ;  /* 0x00000030cc937c20 */ /* 0x000fe20008410000 */
[C---:B------:R-:W-:Y:S01]  /*b690*/  FFMA.FTZ R143, R142.reuse, UR36, -R143 ;  /* 0x000000248e8f7c23 */ /* 0x040fe2000801088f */
[----:B------:R-:W-:Y:S01]  /*b6a0*/  FMUL.FTZ R68, R142, UR48 ;  /* 0x000000308e447c20 */ /* 0x000fe20008410000 */
[----:B------:R-:W-:Y:S01]  /*b6b0*/  FFMA.FTZ R152, R206, UR36, R155 ;  /* 0x00000024ce987c23 */ /* 0x000fe2000801009b */
[----:B------:R-:W-:Y:S01]  /*b6c0*/  FMUL.FTZ R142, R203, UR48 ;  /* 0x00000030cb8e7c20 */ /* 0x000fe20008410000 */
[----:B------:R-:W-:Y:S01]  /*b6d0*/  FFMA.FTZ R161, -R8, R161, R162 ;  /* 0x000000a108a17223 */ /* 0x000fe200000101a2 */
[----:B------:R-:W-:Y:S01]  /*b6e0*/  FMUL.FTZ R155, R202, UR48 ;  /* 0x00000030ca9b7c20 */ /* 0x000fe20008410000 */
[C---:B------:R-:W-:Y:S01]  /*b6f0*/  FFMA.FTZ R147, R70.reuse, UR36, -R147 ;  /* 0x0000002446937c23 */ /* 0x040fe20008010893 */
[----:B------:R-:W-:Y:S01]  /*b700*/  FMUL.FTZ R149, R70, UR48 ;  /* 0x0000003046957c20 */ /* 0x000fe20008410000 */
[C---:B------:R-:W-:Y:S01]  /*b710*/  FFMA.FTZ R142, R71.reuse, UR36, -R142 ;  /* 0x00000024478e7c23 */ /* 0x040fe2000801088e */
[----:B------:R-:W-:Y:S01]  /*b720*/  FMUL.FTZ R70, R71, UR48 ;  /* 0x0000003047467c20 */ /* 0x000fe20008410000 */
[----:B------:R-:W-:Y:S01]  /*b730*/  FFMA.FTZ R160, -R7, R160, R161 ;  /* 0x000000a007a07223 */ /* 0x000fe200000101a1 */
[C---:B------:R-:W-:Y:S01]  /*b740*/  FFMA.FTZ R155, R64.reuse, UR36, -R155 ;  /* 0x00000024409b7c23 */ /* 0x040fe2000801089b */
[----:B------:R-:W-:Y:S01]  /*b750*/  FMUL.FTZ R71, R64, UR48 ;  /* 0x0000003040477c20 */ /* 0x000fe20008410000 */
[----:B------:R-:W-:Y:S01]  /*b760*/  FMUL.FTZ R64, R67, UR48 ;  /* 0x0000003043407c20 */ /* 0x000fe20008410000 */
[----:B------:R0:W2:Y:S01]  /*b770*/  LDS R61, [R148+0x2200] ;  /* 0x00220000943d7984 */ /* 0x0000a20000000800 */
[----:B------:R-:W-:Y:S01]  /*b780*/  FFMA.FTZ R161, R205, UR36, R68 ;  /* 0x00000024cda17c23 */ /* 0x000fe20008010044 */
[----:B------:R-:W-:Y:S01]  /*b790*/  FFMA.FTZ R160, -R6, R159, R160 ;  /* 0x0000009f06a07223 */ /* 0x000fe200000101a0 */
[C---:B------:R-:W-:Y:S01]  /*b7a0*/  FMUL.FTZ R68, R201.reuse, UR48 ;  /* 0x00000030c9447c20 */ /* 0x040fe20008410000 */
[----:B------:R-:W-:Y:S01]  /*b7b0*/  FFMA.FTZ R159, R201, UR36, R64 ;  /* 0x00000024c99f7c23 */ /* 0x000fe20008010040 */
[----:B------:R-:W-:Y:S01]  /*b7c0*/  FMUL.FTZ R64, R65, UR48 ;  /* 0x0000003041407c20 */ /* 0x000fe20008410000 */
[----:B------:R-:W-:Y:S01]  /*b7d0*/  FMUL.FTZ R165, R66, UR48 ;  /* 0x0000003042a57c20 */ /* 0x000fe20008410000 */
[----:B------:R-:W-:Y:S01]  /*b7e0*/  FFMA.FTZ R68, R67, UR36, -R68 ;  /* 0x0000002443447c23 */ /* 0x000fe20008010844 */
[----:B0-----:R-:W-:Y:S01]  /*b7f0*/  FFMA.FTZ R148, R204, UR36, R149 ;  /* 0x00000024cc947c23 */ /* 0x001fe20008010095 */
[----:B------:R-:W-:Y:S01]  /*b800*/  FMUL.FTZ R149, R208, UR48 ;  /* 0x00000030d0957c20 */ /* 0x000fe20008410000 */
[----:B------:R-:W-:Y:S01]  /*b810*/  FMUL.FTZ R67, R222, UR48 ;  /* 0x00000030de437c20 */ /* 0x000fe20008410000 */
[----:B------:R-:W-:Y:S01]  /*b820*/  ISETP.GE.AND P2, PT, R60, 0x1, PT ;  /* 0x000000013c00780c */ /* 0x000fe20003f46270 */
[----:B------:R-:W-:Y:S01]  /*b830*/  FFMA.FTZ R158, R158, R229, R180 ;  /* 0x000000e59e9e7223 */ /* 0x000fe200000100b4 */
[----:B------:R-:W-:Y:S01]  /*b840*/  FFMA.FTZ R149, R66, UR36, -R149 ;  /* 0x0000002442957c23 */ /* 0x000fe20008010895 */
[C---:B------:R-:W-:Y:S01]  /*b850*/  FFMA.FTZ R66, R111.reuse, UR36, -R64 ;  /* 0x000000246f427c23 */ /* 0x040fe20008010840 */
[----:B------:R-:W-:Y:S01]  /*b860*/  FMUL.FTZ R64, R111, UR48 ;  /* 0x000000306f407c20 */ /* 0x000fe20008410000 */
[C---:B------:R-:W-:Y:S01]  /*b870*/  FFMA.FTZ R111, R110.reuse, UR36, -R67 ;  /* 0x000000246e6f7c23 */ /* 0x040fe20008010843 */
[----:B------:R-:W-:Y:S01]  /*b880*/  FFMA.FTZ R167, R203, UR36, R70 ;  /* 0x00000024cba77c23 */ /* 0x000fe20008010046 */
[----:B------:R-:W-:Y:S01]  /*b890*/  FMUL.FTZ R67, R110, UR48 ;  /* 0x000000306e437c20 */ /* 0x000fe20008410000 */
[----:B------:R-:W-:Y:S01]  /*b8a0*/  FMUL.FTZ R70, R109, UR48 ;  /* 0x000000306d467c20 */ /* 0x000fe20008410000 */
[----:B------:R-:W-:Y:S01]  /*b8b0*/  FFMA.FTZ R163, R65, UR36, R64 ;  /* 0x0000002441a37c23 */ /* 0x000fe20008010040 */
[----:B------:R-:W-:Y:S01]  /*b8c0*/  FMUL.FTZ R64, R215, UR48 ;  /* 0x00000030d7407c20 */ /* 0x000fe20008410000 */
[----:B------:R-:W-:Y:S01]  /*b8d0*/  FFMA.FTZ R158, -R5, R158, R160 ;  /* 0x0000009e059e7223 */ /* 0x000fe200000101a0 */
[----:B------:R-:W-:Y:S01]  /*b8e0*/  FADD.FTZ R145, R137, R150 ;  /* 0x0000009689917221 */ /* 0x000fe20000010000 */
[----:B------:R-:W-:Y:S01]  /*b8f0*/  FFMA.FTZ R110, R222, UR36, R67 ;  /* 0x00000024de6e7c23 */ /* 0x000fe20008010043 */
[----:B------:R-:W-:Y:S01]  /*b900*/  FFMA.FTZ R150, R202, UR36, R71 ;  /* 0x00000024ca967c23 */ /* 0x000fe20008010047 */
[----:B------:R-:W-:Y:S01]  /*b910*/  FMUL.FTZ R67, R108, UR48 ;  /* 0x000000306c437c20 */ /* 0x000fe20008410000 */
[C---:B------:R-:W-:Y:S01]  /*b920*/  FFMA.FTZ R70, R113.reuse, UR36, -R70 ;  /* 0x0000002471467c23 */ /* 0x040fe20008010846 */
[----:B------:R-:W-:Y:S01]  /*b930*/  FMUL.FTZ R160, R113, UR48 ;  /* 0x0000003071a07c20 */ /* 0x000fe20008410000 */
[----:B------:R-:W-:Y:S01]  /*b940*/  FMUL.FTZ R71, R116, UR48 ;  /* 0x0000003074477c20 */ /* 0x000fe20008410000 */
[----:B------:R-:W-:Y:S01]  /*b950*/  FMUL.FTZ R113, R112, UR48 ;  /* 0x0000003070717c20 */ /* 0x000fe20008410000 */
[C---:B------:R-:W-:Y:S01]  /*b960*/  FFMA.FTZ R64, R119.reuse, UR36, -R64 ;  /* 0x0000002477407c23 */ /* 0x040fe20008010840 */
[----:B------:R-:W-:Y:S01]  /*b970*/  FMUL.FTZ R154, R119, UR48 ;  /* 0x00000030779a7c20 */ /* 0x000fe20008410000 */
[----:B------:R-:W-:Y:S01]  /*b980*/  FMUL.FTZ R135, R114, UR48 ;  /* 0x0000003072877c20 */ /* 0x000fe20008410000 */
[----:B------:R-:W-:Y:S01]  /*b990*/  FMUL.FTZ R137, R230, UR48 ;  /* 0x00000030e6897c20 */ /* 0x000fe20008410000 */
[----:B------:R-:W-:Y:S01]  /*b9a0*/  FMUL.FTZ R119, R120, UR48 ;  /* 0x0000003078777c20 */ /* 0x000fe20008410000 */
[----:B------:R-:W-:Y:S01]  /*b9b0*/  FFMA.FTZ R67, R112, UR36, -R67 ;  /* 0x0000002470437c23 */ /* 0x000fe20008010843 */
[----:B------:R-:W-:Y:S01]  /*b9c0*/  FFMA.FTZ R71, R120, UR36, -R71 ;  /* 0x0000002478477c23 */ /* 0x000fe20008010847 */
[----:B------:R-:W-:Y:S01]  /*b9d0*/  FFMA.FTZ R112, R108, UR36, R113 ;  /* 0x000000246c707c23 */ /* 0x000fe20008010071 */
[----:B------:R-:W-:Y:S01]  /*b9e0*/  IADD3 R151, PT, PT, R190, 0x80, RZ ;  /* 0x00000080be977810 */ /* 0x000fe20007ffe0ff */
[----:B------:R-:W-:Y:S01]  /*b9f0*/  FFMA.FTZ R135, R230, UR36, R135 ;  /* 0x00000024e6877c23 */ /* 0x000fe20008010087 */
[----:B------:R-:W-:Y:S01]  /*ba00*/  IADD3 R153, PT, PT, R190, 0xc0, RZ ;  /* 0x000000c0be997810 */ /* 0x000fe20007ffe0ff */
[----:B------:R-:W-:Y:S01]  /*ba10*/  FFMA.FTZ R137, R114, UR36, -R137 ;  /* 0x0000002472897c23 */ /* 0x000fe20008010889 */
[----:B------:R-:W-:Y:S01]  /*ba20*/  ISETP.GE.AND P3, PT, R60, 0x41, PT ;  /* 0x000000413c00780c */ /* 0x000fe20003f66270 */
[----:B------:R-:W-:Y:S01]  /*ba30*/  FFMA.FTZ R165, R208, UR36, R165 ;  /* 0x00000024d0a57c23 */ /* 0x000fe200080100a5 */
[----:B------:R-:W-:Y:S01]  /*ba40*/  FFMA.FTZ R120, R109, UR36, R160 ;  /* 0x000000246d787c23 */ /* 0x000fe200080100a0 */
[----:B------:R-:W-:Y:S01]  /*ba50*/  FFMA.FTZ R113, R215, UR36, R154 ;  /* 0x00000024d7717c23 */ /* 0x000fe2000801009a */
[----:B------:R-:W-:Y:S01]  /*ba60*/  FFMA.FTZ R119, R116, UR36, R119 ;  /* 0x0000002474777c23 */ /* 0x000fe20008010077 */
[----:B--2---:R-:W-:Y:S08]  /*ba70*/  @!P2 BRA `(.L_x_7243) ;  /* 0x000000000010a947 */ /* 0x004ff00003800000 */
[----:B------:R-:W-:-:S04]  /*ba80*/  LEA.HI R154, R190, R190, RZ, 0x1b ;  /* 0x000000bebe9a7211 */ /* 0x000fc800078fd8ff */
[----:B------:R-:W-:-:S05]  /*ba90*/  LEA R154, R154, UR28, 0x2 ;  /* 0x0000001c9a9a7c11 */ /* 0x000fca000f8e10ff */
[----:B------:R-:W0:Y:S04]  /*baa0*/  LDS R169, [R154+0x2100] ;  /* 0x002100009aa97984 */ /* 0x000e280000000800 */
[----:B0-----:R0:W-:Y:S02]  /*bab0*/  REDG.E.ADD.F32.FTZ.RN.STRONG.GPU desc[UR34][R62.64], R169 ;  /* 0x000000a93e0079a6 */ /* 0x0011e4000c12f322 */
.L_x_7243:
[----:B------:R-:W-:Y:S05]  /*bac0*/  BSYNC.RECONVERGENT B0 ;  /* 0x0000000000007941 */ /* 0x000fea0003800200 */
.L_x_7242:
[----:B------:R-:W-:Y:S04]  /*bad0*/  BSSY.RECONVERGENT B0, `(.L_x_7244) ;  /* 0x0000003000007945 */ /* 0x000fe80003800200 */
[----:B------:R-:W-:Y:S05]  /*bae0*/  @!P3 BRA `(.L_x_7245) ;  /* 0x000000000004b947 */ /* 0x000fea0003800000 */
[----:B------:R2:W-:Y:S02]  /*baf0*/  REDG.E.ADD.F32.FTZ.RN.STRONG.GPU desc[UR34][R62.64+0x100], R61 ;  /* 0x0001003d3e0079a6 */ /* 0x0005e4000c12f322 */
.L_x_7245:
[----:B------:R-:W-:Y:S05]  /*bb00*/  BSYNC.RECONVERGENT B0 ;  /* 0x0000000000007941 */ /* 0x000fea0003800200 */
.L_x_7244:
[----:B--2---:R-:W-:Y:S01]  /*bb10*/  IADD3 R61, PT, PT, R190, 0x100, RZ ;  /* 0x00000100be3d7810 */ /* 0x004fe20007ffe0ff */
[----:B------:R-:W-:Y:S01]  /*bb20*/  BSSY.RECONVERGENT B0, `(.L_x_7246) ;  /* 0x000000f000007945 */ /* 0x000fe20003800200 */
[-C--:B------:R-:W-:Y:S02]  /*bb30*/  LEA.HI R151, R151, R190.reuse, RZ, 0x1b ;  /* 0x000000be97977211 */ /* 0x080fe400078fd8ff */
[-C--:B------:R-:W-:Y:S02]  /*bb40*/  LEA.HI R154, R61, R190.reuse, RZ, 0x1b ;  /* 0x000000be3d9a7211 */ /* 0x080fe400078fd8ff */
[----:B------:R-:W-:Y:S02]  /*bb50*/  LEA R61, R151, UR28, 0x2 ;  /* 0x0000001c973d7c11 */ /* 0x000fe4000f8e10ff */
[----:B------:R-:W-:Y:S02]  /*bb60*/  ISETP.GE.AND P6, PT, R60, 0x81, PT ;  /* 0x000000813c00780c */ /* 0x000fe40003fc6270 */
[----:B------:R-:W-:-:S02]  /*bb70*/  LEA.HI R153, R153, R190, RZ, 0x1b ;  /* 0x000000be99997211 */ /* 0x000fc400078fd8ff */
[----:B------:R-:W2:Y:S01]  /*bb80*/  LDS R61, [R61+0x2300] ;  /* 0x002300003d3d7984 */ /* 0x000ea20000000800 */
[----:B0-----:R-:W-:Y:S02]  /*bb90*/  IADD3 R169, PT, PT, R190, 0x140, RZ ;  /* 0x00000140bea97810 */ /* 0x001fe40007ffe0ff */
[----:B------:R-:W-:Y:S02]  /*bba0*/  LEA R153, R153, UR28, 0x2 ;  /* 0x0000001c99997c11 */ /* 0x000fe4000f8e10ff */
[C---:B------:R-:W-:Y:S02]  /*bbb0*/  ISETP.GE.AND P2, PT, R60.reuse, 0xc1, PT ;  /* 0x000000c13c00780c */ /* 0x040fe40003f46270 */
[C---:B------:R-:W-:Y:S02]  /*bbc0*/  ISETP.GE.AND P3, PT, R60.reuse, 0x101, PT ;  /* 0x000001013c00780c */ /* 0x040fe40003f66270 */
[C---:B------:R-:W-:Y:S02]  /*bbd0*/  ISETP.GE.AND P4, PT, R60.reuse, 0x141, PT ;  /* 0x000001413c00780c */ /* 0x040fe40003f86270 */
[----:B------:R-:W-:Y:S01]  /*bbe0*/  ISETP.GE.AND P5, PT, R60, 0x181, PT ;  /* 0x000001813c00780c */ /* 0x000fe20003fa6270 */
[----:B------:R-:W-:-:S12]  /*bbf0*/  @!P6 BRA `(.L_x_7247) ;  /* 0x000000000004e947 */ /* 0x000fd80003800000 */
[----:B--2---:R0:W-:Y:S02]  /*bc00*/  REDG.E.ADD.F32.FTZ.RN.STRONG.GPU desc[UR34][R62.64+0x200], R61 ;  /* 0x0002003d3e0079a6 */ /* 0x0041e4000c12f322 */
.L_x_7247:
[----:B------:R-:W-:Y:S05]  /*bc10*/  BSYNC.RECONVERGENT B0 ;  /* 0x0000000000007941 */ /* 0x000fea0003800200 */
.L_x_7246:
[----:B0-2---:R0:W2:Y:S01]  /*bc20*/  LDS R61, [R153+0x2400] ;  /* 0x00240000993d7984 */ /* 0x0050a20000000800 */
[----:B------:R-:W-:Y:S01]  /*bc30*/  BSSY.RECONVERGENT B0, `(.L_x_7248) ;  /* 0x0000006000007945 */ /* 0x000fe20003800200 */
[----:B------:R-:W-:Y:S02]  /*bc40*/  IADD3 R151, PT, PT, R190, 0x180, RZ ;  /* 0x00000180be977810 */ /* 0x000fe40007ffe0ff */
[----:B------:R-:W-:Y:S02]  /*bc50*/  LEA.HI R169, R169, R190, RZ, 0x1b ;  /* 0x000000bea9a97211 */ /* 0x000fe400078fd8ff */
[----:B------:R-:W-:Y:S01]  /*bc60*/  LEA R154, R154, UR28, 0x2 ;  /* 0x0000001c9a9a7c11 */ /* 0x000fe2000f8e10ff */
[----:B------:R-:W-:Y:S06]  /*bc70*/  @!P2 BRA `(.L_x_7249) ;  /* 0x000000000004a947 */ /* 0x000fec0003800000 */
[----:B--2---:R3:W-:Y:S02]  /*bc80*/  REDG.E.ADD.F32.FTZ.RN.STRONG.GPU desc[UR34][R62.64+0x300], R61 ;  /* 0x0003003d3e0079a6 */ /* 0x0047e4000c12f322 */
.L_x_7249:
[----:B------:R-:W-:Y:S05]  /*bc90*/  BSYNC.RECONVERGENT B0 ;  /* 0x0000000000007941 */ /* 0x000fea0003800200 */
.L_x_7248:
[----:B--23--:R2:W3:Y:S01]  /*bca0*/  LDS R61, [R154+0x2500] ;  /* 0x002500009a3d7984 */ /* 0x00c4e20000000800 */
[----:B------:R-:W-:Y:S01]  /*bcb0*/  BSSY.RECONVERGENT B0, `(.L_x_7250) ;  /* 0x0000005000007945 */ /* 0x000fe20003800200 */
[----:B------:R-:W-:Y:S02]  /*bcc0*/  LEA.HI R151, R151, R190, RZ, 0x1b ;  /* 0x000000be97977211 */ /* 0x000fe400078fd8ff */
[----:B------:R-:W-:Y:S01]  /*bcd0*/  LEA R169, R169, UR28, 0x2 ;  /* 0x0000001ca9a97c11 */ /* 0x000fe2000f8e10ff */
[----:B------:R-:W-:Y:S06]  /*bce0*/  @!P3 BRA `(.L_x_7251) ;  /* 0x000000000004b947 */ /* 0x000fec0003800000 */
[----:B---3--:R4:W-:Y:S02]  /*bcf0*/  REDG.E.ADD.F32.FTZ.RN.STRONG.GPU desc[UR34][R62.64+0x400], R61 ;  /* 0x0004003d3e0079a6 */ /* 0x0089e4000c12f322 */
.L_x_7251:
[----:B------:R-:W-:Y:S05]  /*bd00*/  BSYNC.RECONVERGENT B0 ;  /* 0x0000000000007941 */ /* 0x000fea0003800200 */
.L_x_7250:
[----:B---34-:R3:W4:Y:S01]  /*bd10*/  LDS R61, [R169+0x2600] ;  /* 0x00260000a93d7984 */ /* 0x0187220000000800 */
[----:B------:R-:W-:Y:S01]  /*bd20*/  BSSY.RECONVERGENT B0, `(.L_x_7252) ;  /* 0x0000004000007945 */ /* 0x000fe20003800200 */
[----:B0-----:R-:W-:-:S03]  /*bd30*/  LEA R153, R151, UR28, 0x2 ;  /* 0x0000001c97997c11 */ /* 0x001fc6000f8e10ff */
[----:B------:R-:W-:Y:S05]  /*bd40*/  @!P4 BRA `(.L_x_7253) ;  /* 0x000000000004c947 */ /* 0x000fea0003800000 */
[----:B----4-:R0:W-:Y:S02]  /*bd50*/  REDG.E.ADD.F32.FTZ.RN.STRONG.GPU desc[UR34][R62.64+0x500], R61 ;  /* 0x0005003d3e0079a6 */ /* 0x0101e4000c12f322 */
.L_x_7253:
[----:B------:R-:W-:Y:S05]  /*bd60*/  BSYNC.RECONVERGENT B0 ;  /* 0x0000000000007941 */ /* 0x000fea0003800200 */
.L_x_7252:
[----:B0---4-:R0:W4:Y:S01]  /*bd70*/  LDS R61, [R153+0x2700] ;  /* 0x00270000993d7984 */ /* 0x0111220000000800 */
[----:B------:R-:W-:Y:S01]  /*bd80*/  BSSY.RECONVERGENT B0, `(.L_x_7254) ;  /* 0x0000004000007945 */ /* 0x000fe20003800200 */
[----:B------:R-:W-:-:S03]  /*bd90*/  IADD3 R151, PT, PT, R190, 0x1c0, RZ ;  /* 0x000001c0be977810 */ /* 0x000fc60007ffe0ff */
[----:B------:R-:W-:Y:S05]  /*bda0*/  @!P5 BRA `(.L_x_7255) ;  /* 0x000000000004d947 */ /* 0x000fea0003800000 */
[----:B----4-:R4:W-:Y:S02]  /*bdb0*/  REDG.E.ADD.F32.FTZ.RN.STRONG.GPU desc[UR34][R62.64+0x600], R61 ;  /* 0x0006003d3e0079a6 */ /* 0x0109e4000c12f322 */
.L_x_7255:
[----:B------:R-:W-:Y:S05]  /*bdc0*/  BSYNC.RECONVERGENT B0 ;  /* 0x0000000000007941 */ /* 0x000fea0003800200 */
.L_x_7254:
[----:B----4-:R-:W-:Y:S01]  /*bdd0*/  IADD3 R61, PT, PT, R190, 0x200, RZ ;  /* 0x00000200be3d7810 */ /* 0x010fe20007ffe0ff */
[----:B------:R-:W-:Y:S01]  /*bde0*/  BSSY.RECONVERGENT B0, `(.L_x_7256) ;  /* 0x0000010000007945 */ /* 0x000fe20003800200 */
[-C--:B------:R-:W-:Y:S02]  /*bdf0*/  LEA.HI R151, R151, R190.reuse, RZ, 0x1b ;  /* 0x000000be97977211 */ /* 0x080fe400078fd8ff */
[----:B------:R-:W-:Y:S02]  /*be00*/  LEA.HI R61, R61, R190, RZ, 0x1b ;  /* 0x000000be3d3d7211 */ /* 0x000fe400078fd8ff */
[----:B------:R-:W-:Y:S02]  /*be10*/  ISETP.GE.AND P6, PT, R60, 0x1c1, PT ;  /* 0x000001c13c00780c */ /* 0x000fe40003fc6270 */
[----:B--2---:R-:W-:Y:S02]  /*be20*/  LEA R154, R61, UR28, 0x2 ;  /* 0x0000001c3d9a7c11 */ /* 0x004fe4000f8e10ff */
[----:B------:R-:W-:-:S02]  /*be30*/  LEA R61, R151, UR28, 0x2 ;  /* 0x0000001c973d7c11 */ /* 0x000fc4000f8e10ff */
[C---:B0-----:R-:W-:Y:S02]  /*be40*/  IADD3 R153, PT, PT, R190.reuse, 0x240, RZ ;  /* 0x00000240be997810 */ /* 0x041fe40007ffe0ff */
[----:B---3--:R-:W-:Y:S02]  /*be50*/  IADD3 R169, PT, PT, R190, 0x280, RZ ;  /* 0x00000280bea97810 */ /* 0x008fe40007ffe0ff */
[----:B------:R-:W0:Y:S01]  /*be60*/  LDS R61, [R61+0x2800] ;  /* 0x002800003d3d7984 */ /* 0x000e220000000800 */
[----:B------:R-:W-:Y:S02]  /*be70*/  LEA.HI R153, R153, R190, RZ, 0x1b ;  /* 0x000000be99997211 */ /* 0x000fe400078fd8ff */
[C---:B------:R-:W-:Y:S02]  /*be80*/  ISETP.GE.AND P2, PT, R60.reuse, 0x201, PT ;  /* 0x000002013c00780c */ /* 0x040fe40003f46270 */
[C---:B------:R-:W-:Y:S02]  /*be90*/  ISETP.GE.AND P3, PT, R60.reuse, 0x241, PT ;  /* 0x000002413c00780c */ /* 0x040fe40003f66270 */
[----:B------:R-:W-:-:S02]  /*bea0*/  ISETP.GE.AND P4, PT, R60, 0x281, PT ;  /* 0x000002813c00780c */ /* 0x000fc40003f86270 */
[----:B------:R-:W-:Y:S01]  /*beb0*/  ISETP.GE.AND P5, PT, R60, 0x2c1, PT ;  /* 0x000002c13c00780c */ /* 0x000fe20003fa6270 */
[----:B------:R-:W-:-:S12]  /*bec0*/  @!P6 BRA `(.L_x_7257) ;  /* 0x000000000004e947 */ /* 0x000fd80003800000 */
[----:B0-----:R2:W-:Y:S02]  /*bed0*/  REDG.E.ADD.F32.FTZ.RN.STRONG.GPU desc[UR34][R62.64+0x700], R61 ;  /* 0x0007003d3e0079a6 */ /* 0x0015e4000c12f322 */
.L_x_7257:
[----:B------:R-:W-:Y:S05]  /*bee0*/  BSYNC.RECONVERGENT B0 ;  /* 0x0000000000007941 */ /* 0x000fea0003800200 */
.L_x_7256:
[----:B0-2---:R0:W2:Y:S01]  /*bef0*/  LDS R61, [R154+0x2900] ;  /* 0x002900009a3d7984 */ /* 0x0050a20000000800 */
[----:B------:R-:W-:Y:S01]  /*bf00*/  BSSY.RECONVERGENT B0, `(.L_x_7258) ;  /* 0x0000006000007945 */ /* 0x000fe20003800200 */
[----:B------:R-:W-:Y:S02]  /*bf10*/  IADD3 R151, PT, PT, R190, 0x2c0, RZ ;  /* 0x000002c0be977810 */ /* 0x000fe40007ffe0ff */
[----:B------:R-:W-:Y:S02]  /*bf20*/  LEA.HI R169, R169, R190, RZ, 0x1b ;  /* 0x000000bea9a97211 */ /* 0x000fe400078fd8ff */
[----:B------:R-:W-:Y:S01]  /*bf30*/  LEA R153, R153, UR28, 0x2 ;  /* 0x0000001c99997c11 */ /* 0x000fe2000f8e10ff */
[----:B------:R-:W-:Y:S06]  /*bf40*/  @!P2 BRA `(.L_x_7259) ;  /* 0x000000000004a947 */ /* 0x000fec0003800000 */
[----:B--2---:R3:W-:Y:S02]  /*bf50*/  REDG.E.ADD.F32.FTZ.RN.STRONG.GPU desc[UR34][R62.64+0x800], R61 ;  /* 0x0008003d3e0079a6 */ /* 0x0047e4000c12f322 */
.L_x_7259:
[----:B------:R-:W-:Y:S05]  /*bf60*/  BSYNC.RECONVERGENT B0 ;  /* 0x0000000000007941 */ /* 0x000fea0003800200 */
.L_x_7258:
[----:B--23--:R2:W3:Y:S01]  /*bf70*/  LDS R61, [R153+0x2a00] ;  /* 0x002a0000993d7984 */ /* 0x00c4e20000000800 */
[----:B------:R-:W-:Y:S01]  /*bf80*/  BSSY.RECONVERGENT B0, `(.L_x_7260) ;  /* 0x0000005000007945 */ /* 0x000fe20003800200 */
[----:B------:R-:W-:Y:S02]  /*bf90*/  LEA.HI R151, R151, R190, RZ, 0x1b ;  /* 0x000000be97977211 */ /* 0x000fe400078fd8ff */
[----:B------:R-:W-:Y:S01]  /*bfa0*/  LEA R169, R169, UR28, 0x2 ;  /* 0x0000001ca9a97c11 */ /* 0x000fe2000f8e10ff */
[----:B------:R-:W-:Y:S06]  /*bfb0*/  @!P3 BRA `(.L_x_7261) ;  /* 0x000000000004b947 */ /* 0x000fec0003800000 */
[----:B---3--:R4:W-:Y:S02]  /*bfc0*/  REDG.E.ADD.F32.FTZ.RN.STRONG.GPU desc[UR34][R62.64+0x900], R61 ;  /* 0x0009003d3e0079a6 */ /* 0x0089e4000c12f322 */
.L_x_7261:
[----:B------:R-:W-:Y:S05]  /*bfd0*/  BSYNC.RECONVERGENT B0 ;  /* 0x0000000000007941 */ /* 0x000fea0003800200 */
.L_x_7260:
[----:B---34-:R3:W4:Y:S01]  /*bfe0*/  LDS R61, [R169+0x2b00] ;  /* 0x002b0000a93d7984 */ /* 0x0187220000000800 */
[----:B------:R-:W-:Y:S01]  /*bff0*/  BSSY.RECONVERGENT B0, `(.L_x_7262) ;  /* 0x0000004000007945 */ /* 0x000fe20003800200 */
[----:B0-----:R-:W-:-:S03]  /*c000*/  LEA R154, R151, UR28, 0x2 ;  /* 0x0000001c979a7c11 */ /* 0x001fc6000f8e10ff */
[----:B------:R-:W-:Y:S05]  /*c010*/  @!P4 BRA `(.L_x_7263) ;  /* 0x000000000004c947 */ /* 0x000fea0003800000 */
[----:B----4-:R0:W-:Y:S02]  /*c020*/  REDG.E.ADD.F32.FTZ.RN.STRONG.GPU desc[UR34][R62.64+0xa00], R61 ;  /* 0x000a003d3e0079a6 */ /* 0x0101e4000c12f322 */
.L_x_7263:
[----:B------:R-:W-:Y:S05]  /*c030*/  BSYNC.RECONVERGENT B0 ;  /* 0x0000000000007941 */ /* 0x000fea0003800200 */
.L_x_7262:
[----:B0---4-:R0:W4:Y:S01]  /*c040*/  LDS R61, [R154+0x2c00] ;  /* 0x002c00009a3d7984 */ /* 0x0111220000000800 */
[----:B------:R-:W-:Y:S01]  /*c050*/  BSSY.RECONVERGENT B0, `(.L_x_7264) ;  /* 0x0000005000007945 */ /* 0x000fe20003800200 */
[C---:B------:R-:W-:Y:S02]  /*c060*/  IADD3 R151, PT, PT, R190.reuse, 0x300, RZ ;  /* 0x00000300be977810 */ /* 0x040fe40007ffe0ff */
[----:B--2---:R-:W-:Y:S01]  /*c070*/  IADD3 R153, PT, PT, R190, 0x340, RZ ;  /* 0x00000340be997810 */ /* 0x004fe20007ffe0ff */
[----:B------:R-:W-:Y:S06]  /*c080*/  @!P5 BRA `(.L_x_7265) ;  /* 0x000000000004d947 */ /* 0x000fec0003800000 */
[----:B----4-:R2:W-:Y:S02]  /*c090*/  REDG.E.ADD.F32.FTZ.RN.STRONG.GPU desc[UR34][R62.64+0xb00], R61 ;  /* 0x000b003d3e0079a6 */ /* 0x0105e4000c12f322 */
.L_x_7265:
[----:B------:R-:W-:Y:S05]  /*c0a0*/  BSYNC.RECONVERGENT B0 ;  /* 0x0000000000007941 */ /* 0x000fea0003800200 */
.L_x_7264:
[----:B--2-4-:R-:W-:Y:S01]  /*c0b0*/  IADD3 R61, PT, PT, R190, 0x380, RZ ;  /* 0x00000380be3d7810 */ /* 0x014fe20007ffe0ff */
        /* <DEDUP_REMOVED lines=15> */
.L_x_7267:
[----:B------:R-:W-:Y:S05]  /*c1b0*/  BSYNC.RECONVERGENT B0 ;  /* 0x0000000000007941 */ /* 0x000fea0003800200 */
.L_x_7266:
[----:B0-2---:R0:W2:Y:S01]  /*c1c0*/  LDS R61, [R153+0x2e00] ;  /* 0x002e0000993d7984 */ /* 0x0050a20000000800 */
[----:B------:R-:W-:Y:S01]  /*c1d0*/  BSSY.RECONVERGENT B0, `(.L_x_7268) ;  /* 0x0000006000007945 */ /* 0x000fe20003800200 */
[----:B------:R-:W-:Y:S02]  /*c1e0*/  LOP3.LUT R151, R190, 0x400, RZ, 0xfc, !PT ;  /* 0x00000400be977812 */ /* 0x000fe400078efcff */
[----:B------:R-:W-:Y:S02]  /*c1f0*/  LEA.HI R169, R169, R190, RZ, 0x1b ;  /* 0x000000bea9a97211 */ /* 0x000fe400078fd8ff */
[----:B------:R-:W-:Y:S01]  /*c200*/  LEA R154, R154, UR28, 0x2 ;  /* 0x0000001c9a9a7c11 */ /* 0x000fe2000f8e10ff */
[----:B------:R-:W-:Y:S06]  /*c210*/  @!P2 BRA `(.L_x_7269) ;  /* 0x000000000004a947 */ /* 0x000fec0003800000 */
[----:B--2---:R3:W-:Y:S02]  /*c220*/  REDG.E.ADD.F32.FTZ.RN.STRONG.GPU desc[UR34][R62.64+0xd00], R61 ;  /* 0x000d003d3e0079a6 */ /* 0x0047e4000c12f322 */
.L_x_7269:
[----:B------:R-:W-:Y:S05]  /*c230*/  BSYNC.RECONVERGENT B0 ;  /* 0x0000000000007941 */ /* 0x000fea0003800200 */
.L_x_7268:
[----:B--23--:R2:W3:Y:S01]  /*c240*/  LDS R61, [R154+0x2f00] ;  /* 0x002f00009a3d7984 */ /* 0x00c4e20000000800 */
[----:B------:R-:W-:Y:S01]  /*c250*/  BSSY.RECONVERGENT B0, `(.L_x_7270) ;  /* 0x0000005000007945 */ /* 0x000fe20003800200 */
[----:B------:R-:W-:Y:S02]  /*c260*/  LEA.HI R151, R151, R190, RZ, 0x1b ;  /* 0x000000be97977211 */ /* 0x000fe400078fd8ff */
[----:B------:R-:W-:Y:S01]  /*c270*/  LEA R169, R169, UR28, 0x2 ;  /* 0x0000001ca9a97c11 */ /* 0x000fe2000f8e10ff */
[----:B------:R-:W-:Y:S06]  /*c280*/  @!P3 BRA `(.L_x_7271) ;  /* 0x000000000004b947 */ /* 0x000fec0003800000 */
[----:B---3--:R4:W-:Y:S02]  /*c290*/  REDG.E.ADD.F32.FTZ.RN.STRONG.GPU desc[UR34][R62.64+0xe00], R61 ;  /* 0x000e003d3e0079a6 */ /* 0x0089e4000c12f322 */
.L_x_7271:
[----:B------:R-:W-:Y:S05]  /*c2a0*/  BSYNC.RECONVERGENT B0 ;  /* 0x0000000000007941 */ /* 0x000fea0003800200 */
.L_x_7270:
[----:B---34-:R3:W4:Y:S01]  /*c2b0*/  LDS R61, [R169+0x3000] ;  /* 0x00300000a93d7984 */ /* 0x0187220000000800 */
[----:B------:R-:W-:Y:S01]  /*c2c0*/  BSSY.RECONVERGENT B0, `(.L_x_7272) ;  /* 0x0000004000007945 */ /* 0x000fe20003800200 */
[----:B--2---:R-:W-:-:S03]  /*c2d0*/  LEA R154, R151, UR28, 0x2 ;  /* 0x0000001c979a7c11 */ /* 0x004fc6000f8e10ff */
[----:B------:R-:W-:Y:S05]  /*c2e0*/  @!P4 BRA `(.L_x_7273) ;  /* 0x000000000004c947 */ /* 0x000fea0003800000 */
[----:B----4-:R2:W-:Y:S02]  /*c2f0*/  REDG.E.ADD.F32.FTZ.RN.STRONG.GPU desc[UR34][R62.64+0xf00], R61 ;  /* 0x000f003d3e0079a6 */ /* 0x0105e4000c12f322 */
.L_x_7273:
[----:B------:R-:W-:Y:S05]  /*c300*/  BSYNC.RECONVERGENT B0 ;  /* 0x0000000000007941 */ /* 0x000fea0003800200 */
.L_x_7272:
[----:B--2-4-:R2:W4:Y:S01]  /*c310*/  LDS R61, [R154+0x3100] ;  /* 0x003100009a3d7984 */ /* 0x0145220000000800 */
[----:B------:R-:W-:Y:S01]  /*c320*/  BSSY.RECONVERGENT B0, `(.L_x_7274) ;  /* 0x0000005000007945 */ /* 0x000fe20003800200 */
[C---:B------:R-:W-:Y:S02]  /*c330*/  IADD3 R151, PT, PT, R190.reuse, 0x440, RZ ;  /* 0x00000440be977810 */ /* 0x040fe40007ffe0ff */
[----:B0-----:R-:W-:Y:S01]  /*c340*/  IADD3 R153, PT, PT, R190, 0x480, RZ ;  /* 0x00000480be997810 */ /* 0x001fe20007ffe0ff */
[----:B------:R-:W-:Y:S06]  /*c350*/  @!P5 BRA `(.L_x_7275) ;  /* 0x000000000004d947 */ /* 0x000fec0003800000 */
[----:B----4-:R0:W-:Y:S02]  /*c360*/  REDG.E.ADD.F32.FTZ.RN.STRONG.GPU desc[UR34][R62.64+0x1000], R61 ;  /* 0x0010003d3e0079a6 */ /* 0x0101e4000c12f322 */
.L_x_7275:
[----:B------:R-:W-:Y:S05]  /*c370*/  BSYNC.RECONVERGENT B0 ;  /* 0x0000000000007941 */ /* 0x000fea0003800200 */
.L_x_7274:
[----:B0---4-:R-:W-:Y:S01]  /*c380*/  IADD3 R61, PT, PT, R190, 0x4c0, RZ ;  /* 0x000004c0be3d7810 */ /* 0x011fe20007ffe0ff */
[----:B------:R-:W-:Y:S01]  /*c390*/  BSSY.RECONVERGENT B0, `(.L_x_7276) ;  /* 0x000000f000007945 */ /* 0x000fe20003800200 */
[-C--:B------:R-:W-:Y:S02]  /*c3a0*/  LEA.HI R151, R151, R190.reuse, RZ, 0x1b ;  /* 0x000000be97977211 */ /* 0x080fe400078fd8ff */
[-C--:B--2---:R-:W-:Y:S02]  /*c3b0*/  LEA.HI R154, R61, R190.reuse, RZ, 0x1b ;  /* 0x000000be3d9a7211 */ /* 0x084fe400078fd8ff */
        /* <DEDUP_REMOVED lines=12> */
.L_x_7277:
[----:B------:R-:W-:Y:S05]  /*c480*/  BSYNC.RECONVERGENT B0 ;  /* 0x0000000000007941 */ /* 0x000fea0003800200 */
.L_x_7276:
[----:B0-2---:R0:W2:Y:S01]  /*c490*/  LDS R61, [R153+0x3300] ;  /* 0x00330000993d7984 */ /* 0x0050a20000000800 */
[----:B------:R-:W-:Y:S01]  /*c4a0*/  BSSY.RECONVERGENT B0, `(.L_x_7278) ;  /* 0x0000006000007945 */ /* 0x000fe20003800200 */
[----:B------:R-:W-:Y:S02]  /*c4b0*/  IADD3 R151, PT, PT, R190, 0x540, RZ ;  /* 0x00000540be977810 */ /* 0x000fe40007ffe0ff */
[----:B------:R-:W-:Y:S02]  /*c4c0*/  LEA.HI R169, R169, R190, RZ, 0x1b ;  /* 0x000000bea9a97211 */ /* 0x000fe400078fd8ff */
[----:B------:R-:W-:Y:S01]  /*c4d0*/  LEA R154, R154, UR28, 0x2 ;  /* 0x0000001c9a9a7c11 */ /* 0x000fe2000f8e10ff */
[----:B------:R-:W-:Y:S06]  /*c4e0*/  @!P2 BRA `(.L_x_7279) ;  /* 0x000000000004a947 */ /* 0x000fec0003800000 */
[----:B--2---:R3:W-:Y:S02]  /*c4f0*/  REDG.E.ADD.F32.FTZ.RN.STRONG.GPU desc[UR34][R62.64+0x1200], R61 ;  /* 0x0012003d3e0079a6 */ /* 0x0047e4000c12f322 */
.L_x_7279:
[----:B------:R-:W-:Y:S05]  /*c500*/  BSYNC.RECONVERGENT B0 ;  /* 0x0000000000007941 */ /* 0x000fea0003800200 */
.L_x_7278:
[----:B--23--:R2:W3:Y:S01]  /*c510*/  LDS R61, [R154+0x3400] ;  /* 0x003400009a3d7984 */ /* 0x00c4e20000000800 */
[----:B------:R-:W-:Y:S01]  /*c520*/  BSSY.RECONVERGENT B0, `(.L_x_7280) ;  /* 0x0000005000007945 */ /* 0x000fe20003800200 */
[----:B------:R-:W-:Y:S02]  /*c530*/  LEA.HI R151, R151, R190, RZ, 0x1b ;  /* 0x000000be97977211 */ /* 0x000fe400078fd8ff */
[----:B------:R-:W-:Y:S01]  /*c540*/  LEA R169, R169, UR28, 0x2 ;  /* 0x0000001ca9a97c11 */ /* 0x000fe2000f8e10ff */
[----:B------:R-:W-:Y:S06]  /*c550*/  @!P3 BRA `(.L_x_7281) ;  /* 0x000000000004b947 */ /* 0x000fec0003800000 */
[----:B---3--:R4:W-:Y:S02]  /*c560*/  REDG.E.ADD.F32.FTZ.RN.STRONG.GPU desc[UR34][R62.64+0x1300], R61 ;  /* 0x0013003d3e0079a6 */ /* 0x0089e4000c12f322 */
.L_x_7281:
[----:B------:R-:W-:Y:S05]  /*c570*/  BSYNC.RECONVERGENT B0 ;  /* 0x0000000000007941 */ /* 0x000fea0003800200 */
.L_x_7280:
[----:B---34-:R3:W4:Y:S01]  /*c580*/  LDS R61, [R169+0x3500] ;  /* 0x00350000a93d7984 */ /* 0x0187220000000800 */
[----:B------:R-:W-:Y:S01]  /*c590*/  BSSY.RECONVERGENT B0, `(.L_x_7282) ;  /* 0x0000004000007945 */ /* 0x000fe20003800200 */
[----:B--2---:R-:W-:-:S03]  /*c5a0*/  LEA R154, R151, UR28, 0x2 ;  /* 0x0000001c979a7c11 */ /* 0x004fc6000f8e10ff */
[----:B------:R-:W-:Y:S05]  /*c5b0*/  @!P4 BRA `(.L_x_7283) ;  /* 0x000000000004c947 */ /* 0x000fea0003800000 */
[----:B----4-:R2:W-:Y:S02]  /*c5c0*/  REDG.E.ADD.F32.FTZ.RN.STRONG.GPU desc[UR34][R62.64+0x1400], R61 ;  /* 0x0014003d3e0079a6 */ /* 0x0105e4000c12f322 */
.L_x_7283:
[----:B------:R-:W-:Y:S05]  /*c5d0*/  BSYNC.RECONVERGENT B0 ;  /* 0x0000000000007941 */ /* 0x000fea0003800200 */
.L_x_7282:
[----:B--2-4-:R2:W4:Y:S01]  /*c5e0*/  LDS R61, [R154+0x3600] ;  /* 0x003600009a3d7984 */ /* 0x0145220000000800 */
[----:B------:R-:W-:Y:S01]  /*c5f0*/  BSSY.RECONVERGENT B0, `(.L_x_7284) ;  /* 0x0000005000007945 */ /* 0x000fe20003800200 */
[C---:B------:R-:W-:Y:S02]  /*c600*/  IADD3 R151, PT, PT, R190.reuse, 0x580, RZ ;  /* 0x00000580be977810 */ /* 0x040fe40007ffe0ff */
[----:B0-----:R-:W-:Y:S01]  /*c610*/  IADD3 R153, PT, PT, R190, 0x5c0, RZ ;  /* 0x000005c0be997810 */ /* 0x001fe20007ffe0ff */
[----:B------:R-:W-:Y:S06]  /*c620*/  @!P5 BRA `(.L_x_7285) ;  /* 0x000000000004d947 */ /* 0x000fec0003800000 */
[----:B----4-:R0:W-:Y:S02]  /*c630*/  REDG.E.ADD.F32.FTZ.RN.STRONG.GPU desc[UR34][R62.64+0x1500], R61 ;  /* 0x0015003d3e0079a6 */ /* 0x0101e4000c12f322 */
.L_x_7285:
[----:B------:R-:W-:Y:S05]  /*c640*/  BSYNC.RECONVERGENT B0 ;  /* 0x0000000000007941 */ /* 0x000fea0003800200 */
.L_x_7284:
        /* <DEDUP_REMOVED lines=16> */
.L_x_7287:
[----:B------:R-:W-:Y:S05]  /*c750*/  BSYNC.RECONVERGENT B0 ;  /* 0x0000000000007941 */ /* 0x000fea0003800200 */
.L_x_7286:
[----:B0-2---:R0:W2:Y:S01]  /*c760*/  LDS R61, [R153+0x3800] ;  /* 0x00380000993d7984 */ /* 0x0050a20000000800 */
[----:B------:R-:W-:Y:S01]  /*c770*/  BSSY.RECONVERGENT B0, `(.L_x_7288) ;  /* 0x0000006000007945 */ /* 0x000fe20003800200 */
[----:B------:R-:W-:Y:S02]  /*c780*/  IADD3 R151, PT, PT, R190, 0x680, RZ ;  /* 0x00000680be977810 */ /* 0x000fe40007ffe0ff */
[----:B------:R-:W-:Y:S02]  /*c790*/  LEA.HI R169, R169, R190, RZ, 0x1b ;  /* 0x000000bea9a97211 */ /* 0x000fe400078fd8ff */
[----:B------:R-:W-:Y:S01]  /*c7a0*/  LEA R154, R154, UR28, 0x2 ;  /* 0x0000001c9a9a7c11 */ /* 0x000fe2000f8e10ff */
[----:B------:R-:W-:Y:S06]  /*c7b0*/  @!P2 BRA `(.L_x_7289) ;  /* 0x000000000004a947 */ /* 0x000fec0003800000 */
[----:B--2---:R3:W-:Y:S02]  /*c7c0*/  REDG.E.ADD.F32.FTZ.RN.STRONG.GPU desc[UR34][R62.64+0x1700], R61 ;  /* 0x0017003d3e0079a6 */ /* 0x0047e4000c12f322 */
.L_x_7289:
[----:B------:R-:W-:Y:S05]  /*c7d0*/  BSYNC.RECONVERGENT B0 ;  /* 0x0000000000007941 */ /* 0x000fea0003800200 */
.L_x_7288:
[----:B--23--:R2:W3:Y:S01]  /*c7e0*/  LDS R61, [R154+0x3900] ;  /* 0x003900009a3d7984 */ /* 0x00c4e20000000800 */
[----:B------:R-:W-:Y:S01]  /*c7f0*/  BSSY.RECONVERGENT B0, `(.L_x_7290) ;  /* 0x0000005000007945 */ /* 0x000fe20003800200 */
[----:B------:R-:W-:Y:S02]  /*c800*/  LEA.HI R151, R151, R190, RZ, 0x1b ;  /* 0x000000be97977211 */ /* 0x000fe400078fd8ff */
[----:B------:R-:W-:Y:S01]  /*c810*/  LEA R160, R169, UR28, 0x2 ;  /* 0x0000001ca9a07c11 */ /* 0x000fe2000f8e10ff */
[----:B------:R-:W-:Y:S06]  /*c820*/  @!P3 BRA `(.L_x_7291) ;  /* 0x000000000004b947 */ /* 0x000fec0003800000 */
[----:B---3--:R4:W-:Y:S02]  /*c830*/  REDG.E.ADD.F32.FTZ.RN.STRONG.GPU desc[UR34][R62.64+0x1800], R61 ;  /* 0x0018003d3e0079a6 */ /* 0x0089e4000c12f322 */
.L_x_7291:
[----:B------:R-:W-:Y:S05]  /*c840*/  BSYNC.RECONVERGENT B0 ;  /* 0x0000000000007941 */ /* 0x000fea0003800200 */
.L_x_7290:
[----:B---34-:R3:W4:Y:S01]  /*c850*/  LDS R61, [R160+0x3a00] ;  /* 0x003a0000a03d7984 */ /* 0x0187220000000800 */
[----:B------:R-:W-:Y:S01]  /*c860*/  BSSY.RECONVERGENT B0, `(.L_x_7292) ;  /* 0x0000006000007945 */ /* 0x000fe20003800200 */
[C---:B0-----:R-:W-:Y:S02]  /*c870*/  IADD3 R153, PT, PT, R190.reuse, 0x6c0, RZ ;  /* 0x000006c0be997810 */ /* 0x041fe40007ffe0ff */
[----:B------:R-:W-:Y:S02]  /*c880*/  IADD3 R169, PT, PT, R190, 0x700, RZ ;  /* 0x00000700bea97810 */ /* 0x000fe40007ffe0ff */
[----:B------:R-:W-:Y:S01]  /*c890*/  LEA R151, R151, UR28, 0x2 ;  /* 0x0000001c97977c11 */ /* 0x000fe2000f8e10ff */
[----:B------:R-:W-:Y:S06]  /*c8a0*/  @!P4 BRA `(.L_x_7293) ;  /* 0x000000000004c947 */ /* 0x000fec0003800000 */
[----:B----4-:R0:W-:Y:S02]  /*c8b0*/  REDG.E.ADD.F32.FTZ.RN.STRONG.GPU desc[UR34][R62.64+0x1900], R61 ;  /* 0x0019003d3e0079a6 */ /* 0x0101e4000c12f322 */
.L_x_7293:
[----:B------:R-:W-:Y:S05]  /*c8c0*/  BSYNC.RECONVERGENT B0 ;  /* 0x0000000000007941 */ /* 0x000fea0003800200 */
.L_x_7292:
[----:B0---4-:R0:W4:Y:S01]  /*c8d0*/  LDS R61, [R151+0x3b00] ;  /* 0x003b0000973d7984 */ /* 0x0111220000000800 */
[----:B------:R-:W-:Y:S01]  /*c8e0*/  BSSY.RECONVERGENT B0, `(.L_x_7294) ;  /* 0x0000005000007945 */ /* 0x000fe20003800200 */
[-C--:B------:R-:W-:Y:S02]  /*c8f0*/  LEA.HI R153, R153, R190.reuse, RZ, 0x1b ;  /* 0x000000be99997211 */ /* 0x080fe400078fd8ff */
[----:B------:R-:W-:Y:S01]  /*c900*/  LEA.HI R169, R169, R190, RZ, 0x1b ;  /* 0x000000bea9a97211 */ /* 0x000fe200078fd8ff */
[----:B------:R-:W-:Y:S06]  /*c910*/  @!P5 BRA `(.L_x_7295) ;  /* 0x000000000004d947 */ /* 0x000fec0003800000 */
[----:B----4-:R4:W-:Y:S02]  /*c920*/  REDG.E.ADD.F32.FTZ.RN.STRONG.GPU desc[UR34][R62.64+0x1a00], R61 ;  /* 0x001a003d3e0079a6 */ /* 0x0109e4000c12f322 */
.L_x_7295:
[----:B------:R-:W-:Y:S05]  /*c930*/  BSYNC.RECONVERGENT B0 ;  /* 0x0000000000007941 */ /* 0x000fea0003800200 */
.L_x_7294:
[----:B----4-:R-:W-:Y:S01]  /*c940*/  LEA R61, R153, UR28, 0x2 ;  /* 0x0000001c993d7c11 */ /* 0x010fe2000f8e10ff */
[----:B------:R-:W-:Y:S01]  /*c950*/  BSSY.RECONVERGENT B0, `(.L_x_7296) ;  /* 0x000000a000007945 */ /* 0x000fe20003800200 */
[C---:B------:R-:W-:Y:S02]  /*c960*/  ISETP.GE.AND P6, PT, R60.reuse, 0x6c1, PT ;  /* 0x000006c13c00780c */ /* 0x040fe40003fc6270 */
[----:B------:R-:W-:Y:S02]  /*c970*/  LEA R169, R169, UR28, 0x2 ;  /* 0x0000001ca9a97c11 */ /* 0x000fe4000f8e10ff */
[----:B------:R-:W4:Y:S01]  /*c980*/  LDS R61, [R61+0x3c00] ;  /* 0x003c00003d3d7984 */ /* 0x000f220000000800 */
[C---:B------:R-:W-:Y:S02]  /*c990*/  ISETP.GE.AND P2, PT, R60.reuse, 0x701, PT ;  /* 0x000007013c00780c */ /* 0x040fe40003f46270 */
[C---:B------:R-:W-:Y:S02]  /*c9a0*/  ISETP.GE.AND P3, PT, R60.reuse, 0x741, PT ;  /* 0x000007413c00780c */ /* 0x040fe40003f66270 */
[----:B------:R-:W-:-:S02]  /*c9b0*/  ISETP.GE.AND P4, PT, R60, 0x781, PT ;  /* 0x000007813c00780c */ /* 0x000fc40003f86270 */
[----:B------:R-:W-:Y:S02]  /*c9c0*/  ISETP.GE.AND P5, PT, R60, 0x7c1, PT ;  /* 0x000007c13c00780c */ /* 0x000fe40003fa6270 */
[----:B------:R-:W-:Y:S11]  /*c9d0*/  @!P6 BRA `(.L_x_7297) ;  /* 0x000000000004e947 */ /* 0x000ff60003800000 */
[----:B----4-:R4:W-:Y:S02]  /*c9e0*/  REDG.E.ADD.F32.FTZ.RN.STRONG.GPU desc[UR34][R62.64+0x1b00], R61 ;  /* 0x001b003d3e0079a6 */ /* 0x0109e4000c12f322 */
.L_x_7297:
[----:B------:R-:W-:Y:S05]  /*c9f0*/  BSYNC.RECONVERGENT B0 ;  /* 0x0000000000007941 */ /* 0x000fea0003800200 */
.L_x_7296:
[----:B----4-:R4:W0:Y:S01]  /*ca00*/  LDS R61, [R169+0x3d00] ;  /* 0x003d0000a93d7984 */ /* 0x0108220000000800 */
[----:B------:R-:W-:Y:S04]  /*ca10*/  BSSY.RECONVERGENT B0, `(.L_x_7298) ;  /* 0x0000003000007945 */ /* 0x000fe80003800200 */
[----:B------:R-:W-:Y:S05]  /*ca20*/  @!P2 BRA `(.L_x_7299) ;  /* 0x000000000004a947 */ /* 0x000fea0003800000 */
[----:B0-----:R0:W-:Y:S02]  /*ca30*/  REDG.E.ADD.F32.FTZ.RN.STRONG.GPU desc[UR34][R62.64+0x1c00], R61 ;  /* 0x001c003d3e0079a6 */ /* 0x0011e4000c12f322 */
.L_x_7299:
[----:B------:R-:W-:Y:S05]  /*ca40*/  BSYNC.RECONVERGENT B0 ;  /* 0x0000000000007941 */ /* 0x000fea0003800200 */
.L_x_7298:
[----:B0-----:R-:W-:Y:S01]  /*ca50*/  IADD3 R61, PT, PT, R190, 0x740, RZ ;  /* 0x00000740be3d7810 */ /* 0x001fe20007ffe0ff */
[-C--:B------:R-:W-:Y:S01]  /*ca60*/  FMUL.FTZ R151, R230, R39.reuse ;  /* 0x00000027e6977220 */ /* 0x080fe20000410000 */
[----:B------:R-:W-:Y:S01]  /*ca70*/  IADD3 R153, PT, PT, R190, 0x780, RZ ;  /* 0x00000780be997810 */ /* 0x000fe20007ffe0ff */
[-C--:B------:R-:W-:Y:S01]  /*ca80*/  FFMA.FTZ R236, R80, -R39.reuse, R236 ;  /* 0x8000002750ec7223 */ /* 0x080fe200000100ec */
[-C--:B------:R-:W-:Y:S01]  /*ca90*/  LEA.HI R60, R61, R190.reuse, RZ, 0x1b ;  /* 0x000000be3d3c7211 */ /* 0x080fe200078fd8ff */
[----:B------:R-:W-:Y:S01]  /*caa0*/  FMUL.FTZ R61, R114, R39 ;  /* 0x00000027723d7220 */ /* 0x000fe20000410000 */
[-C--:B--2---:R-:W-:Y:S01]  /*cab0*/  LEA.HI R154, R153, R190.reuse, RZ, 0x1b ;  /* 0x000000be999a7211 */ /* 0x084fe200078fd8ff */
[----:B------:R-:W-:Y:S01]  /*cac0*/  FMUL.FTZ R153, R238, R151 ;  /* 0x00000097ee997220 */ /* 0x000fe20000410000 */
[----:B------:R-:W-:Y:S01]  /*cad0*/  LEA R60, R60, UR28, 0x2 ;  /* 0x0000001c3c3c7c11 */ /* 0x000fe2000f8e10ff */
[----:B------:R-:W-:Y:S01]  /*cae0*/  BSSY.RECONVERGENT B0, `(.L_x_7300) ;  /* 0x0000009000007945 */ /* 0x000fe20003800200 */
[----:B----4-:R-:W-:Y:S01]  /*caf0*/  IADD3 R169, PT, PT, R190, 0x7c0, RZ ;  /* 0x000007c0bea97810 */ /* 0x010fe20007ffe0ff */
[-C--:B------:R-:W-:Y:S01]  /*cb00*/  FFMA.FTZ R114, R236, R61.reuse, -R153 ;  /* 0x0000003dec727223 */ /* 0x080fe20000010899 */
[----:B------:R-:W-:Y:S01]  /*cb10*/  LEA R154, R154, UR28, 0x2 ;  /* 0x0000001c9a9a7c11 */ /* 0x000fe2000f8e10ff */
[----:B------:R0:W2:Y:S01]  /*cb20*/  LDS R153, [R60+0x3e00] ;  /* 0x003e00003c997984 */ /* 0x0000a20000000800 */
[----:B------:R-:W-:Y:S01]  /*cb30*/  LEA.HI R169, R169, R190, RZ, 0x1b ;  /* 0x000000bea9a97211 */ /* 0x000fe200078fd8ff */
[----:B------:R-:W-:Y:S01]  /*cb40*/  FMUL.FTZ R61, R238, R61 ;  /* 0x0000003dee3d7220 */ /* 0x000fe20000410000 */
[----:B------:R-:W-:Y:S06]  /*cb50*/  @!P3 BRA `(.L_x_7301) ;  /* 0x000000000004b947 */ /* 0x000fec0003800000 */
[----:B--2---:R4:W-:Y:S02]  /*cb60*/  REDG.E.ADD.F32.FTZ.RN.STRONG.GPU desc[UR34][R62.64+0x1d00], R153 ;  /* 0x001d00993e0079a6 */ /* 0x0049e4000c12f322 */
.L_x_7301:
[----:B------:R-:W-:Y:S05]  /*cb70*/  BSYNC.RECONVERGENT B0 ;  /* 0x0000000000007941 */ /* 0x000fea0003800200 */
.L_x_7300:
[----:B--2-4-:R2:W4:Y:S01]  /*cb80*/  LDS R153, [R154+0x3f00] ;  /* 0x003f00009a997984 */ /* 0x0145220000000800 */
[----:B------:R-:W-:Y:S01]  /*cb90*/  BSSY.RECONVERGENT B0, `(.L_x_7302) ;  /* 0x0000005000007945 */ /* 0x000fe20003800200 */
[----:B------:R-:W-:Y:S01]  /*cba0*/  LEA R169, R169, UR28, 0x2 ;  /* 0x0000001ca9a97c11 */ /* 0x000fe2000f8e10ff */
[----:B------:R-:W-:Y:S02]  /*cbb0*/  FFMA.FTZ R61, R236, R151, R61 ;  /* 0x00000097ec3d7223 */ /* 0x000fe4000001003d */
[----:B------:R-:W-:Y:S05]  /*cbc0*/  @!P4 BRA `(.L_x_7303) ;  /* 0x000000000004c947 */ /* 0x000fea0003800000 */
[----:B----4-:R4:W-:Y:S02]  /*cbd0*/  REDG.E.ADD.F32.FTZ.RN.STRONG.GPU desc[UR34][R62.64+0x1e00], R153 ;  /* 0x001e00993e0079a6 */ /* 0x0109e4000c12f322 */
.L_x_7303:
[----:B------:R-:W-:Y:S05]  /*cbe0*/  BSYNC.RECONVERGENT B0 ;  /* 0x0000000000007941 */ /* 0x000fea0003800200 */
.L_x_7302:
[----:B0-----:R-:W-:Y:S01]  /*cbf0*/  FADD.FTZ R60, R146, R61 ;  /* 0x0000003d923c7221 */ /* 0x001fe20000010000 */
[----:B------:R-:W-:Y:S01]  /*cc00*/  BSSY.RECONVERGENT B0, `(.L_x_7304) ;  /* 0x0000004000007945 */ /* 0x000fe20003800200 */
[----:B------:R0:W0:Y:S03]  /*cc10*/  LDS R61, [R169+0x4000] ;  /* 0x00400000a93d7984 */ /* 0x0000260000000800 */
[----:B------:R-:W-:Y:S05]  /*cc20*/  @!P5 BRA `(.L_x_7305) ;  /* 0x000000000004d947 */ /* 0x000fea0003800000 */
[----:B0-----:R0:W-:Y:S02]  /*cc30*/  REDG.E.ADD.F32.FTZ.RN.STRONG.GPU desc[UR34][R62.64+0x1f00], R61 ;  /* 0x001f003d3e0079a6 */ /* 0x0011e4000c12f322 */
.L_x_7305:
[----:B------:R-:W-:Y:S05]  /*cc40*/  BSYNC.RECONVERGENT B0 ;  /* 0x0000000000007941 */ /* 0x000fea0003800200 */
.L_x_7304:
[----:B0-----:R-:W-:Y:S01]  /*cc50*/  FADD.FTZ R61, R145, R114 ;  /* 0x00000072913d7221 */ /* 0x001fe20000010000 */
[C---:B----4-:R-:W-:Y:S01]  /*cc60*/  FFMA.FTZ R62, R4.reuse, R157, R69 ;  /* 0x0000009d043e7223 */ /* 0x050fe20000010045 */
[----:B------:R-:W-:Y:S01]  /*cc70*/  FFMA.FTZ R63, -R4, R173, R158 ;  /* 0x000000ad043f7223 */ /* 0x000fe2000001019e */
[----:B------:R-:W0:Y:S01]  /*cc80*/  SHFL.DOWN PT, R69, R60, 0x1, 0x1f ;  /* 0x08201f003c457f89 */ /* 0x000e2200000e0000 */
[----:B------:R-:W-:Y:S01]  /*cc90*/  ISETP.GT.AND P2, PT, R106, 0x1e, PT ;  /* 0x0000001e6a00780c */ /* 0x000fe20003f44270 */
[----:B------:R-:W-:Y:S01]  /*cca0*/  FMUL.FTZ R135, R236, R135 ;  /* 0x00000087ec877220 */ /* 0x000fe20000410000 */
[----:B------:R-:W-:Y:S01]  /*ccb0*/  FMUL.FTZ R141, R234, R141 ;  /* 0x0000008dea8d7220 */ /* 0x000fe20000410000 */
[----:B------:R-:W4:Y:S01]  /*ccc0*/  SHFL.DOWN PT, R114, R61, 0x1, 0x1f ;  /* 0x08201f003d727f89 */ /* 0x000f2200000e0000 */
[----:B------:R-:W-:Y:S01]  /*ccd0*/  FADD.FTZ R22, R133, R22 ;  /* 0x0000001685167221 */ /* 0x000fe20000010000 */
[----:B------:R-:W-:Y:S01]  /*cce0*/  FFMA.FTZ R135, R238, R137, R135 ;  /* 0x00000089ee877223 */ /* 0x000fe20000010087 */
[----:B------:R-:W-:Y:S01]  /*ccf0*/  FFMA.FTZ R139, R228, R139, R141 ;  /* 0x0000008be48b7223 */ /* 0x000fe2000001008d */
[----:B------:R-:W5:Y:S01]  /*cd00*/  SHFL.DOWN PT, R145, R62, 0x1, 0x1f ;  /* 0x08201f003e917f89 */ /* 0x000f6200000e0000 */
[----:B------:R-:W-:Y:S01]  /*cd10*/  FADD.FTZ R23, R134, R23 ;  /* 0x0000001786177221 */ /* 0x000fe20000010000 */
[----:B------:R-:W-:Y:S01]  /*cd20*/  FADD.FTZ R24, R131, R24 ;  /* 0x0000001883187221 */ /* 0x000fe20000010000 */
[----:B------:R-:W-:Y:S01]  /*cd30*/  FMUL.FTZ R231, R231, R148 ;  /* 0x00000094e7e77220 */ /* 0x000fe20000410000 */
[----:B------:R-:W1:Y:S01]  /*cd40*/  SHFL.DOWN PT, R146, R63, 0x1, 0x1f ;  /* 0x08201f003f927f89 */ /* 0x000e6200000e0000 */
[----:B------:R-:W-:Y:S01]  /*cd50*/  FMUL.FTZ R212, R212, R167 ;  /* 0x000000a7d4d47220 */ /* 0x000fe20000410000 */
[----:B------:R-:W-:Y:S01]  /*cd60*/  FADD.FTZ R28, R125, R28 ;  /* 0x0000001c7d1c7221 */ /* 0x000fe20000010000 */
[----:B------:R-:W-:Y:S01]  /*cd70*/  FFMA.FTZ R126, R126, R147, R231 ;  /* 0x000000937e7e7223 */ /* 0x000fe200000100e7 */
[----:B------:R-:W-:Y:S01]  /*cd80*/  FMUL.FTZ R140, R235, R140 ;  /* 0x0000008ceb8c7220 */ /* 0x000fe20000410000 */
[----:B------:R-:W-:Y:S01]  /*cd90*/  FFMA.FTZ R127, R127, R142, R212 ;  /* 0x0000008e7f7f7223 */ /* 0x000fe200000100d4 */
[----:B------:R-:W-:Y:S01]  /*cda0*/  FMUL.FTZ R152, R233, R152 ;  /* 0x00000098e9987220 */ /* 0x000fe20000410000 */
[----:B------:R-:W-:Y:S01]  /*cdb0*/  FFMA.FTZ R126, R85, R204, R126 ;  /* 0x000000cc557e7223 */ /* 0x000fe2000001007e */
[----:B------:R-:W-:Y:S01]  /*cdc0*/  FFMA.FTZ R138, R229, R138, R140 ;  /* 0x0000008ae58a7223 */ /* 0x000fe2000001008c */
[----:B------:R-:W-:Y:S01]  /*cdd0*/  FFMA.FTZ R127, R86, R203, R127 ;  /* 0x000000cb567f7223 */ /* 0x000fe2000001007f */
[----:B------:R-:W-:Y:S01]  /*cde0*/  FFMA.FTZ R144, R209, R144, R152 ;  /* 0x00000090d1907223 */ /* 0x000fe20000010098 */
[----:B------:R-:W-:Y:S01]  /*cdf0*/  FADD.FTZ R49, R126, R49 ;  /* 0x000000317e317221 */ /* 0x000fe20000010000 */
[----:B0-----:R-:W-:Y:S01]  /*ce00*/  @!P2 FADD.FTZ R60, R60, R69 ;  /* 0x000000453c3ca221 */ /* 0x001fe20000010000 */
[----:B------:R-:W-:Y:S01]  /*ce10*/  FADD.FTZ R48, R127, R48 ;  /* 0x000000307f307221 */ /* 0x000fe20000010000 */
[----:B------:R-:W-:Y:S01]  /*ce20*/  FFMA.FTZ R69, R81, R156, R138 ;  /* 0x0000009c51457223 */ /* 0x000fe2000001008a */
[----:B------:R-:W-:Y:S01]  /*ce30*/  FMUL.FTZ R213, R213, R150 ;  /* 0x00000096d5d57220 */ /* 0x000fe20000410000 */
[----:B----4-:R-:W-:Y:S01]  /*ce40*/  @!P2 FADD.FTZ R61, R61, R114 ;  /* 0x000000723d3da221 */ /* 0x010fe20000010000 */
        /* <DEDUP_REMOVED lines=10> */
[----:B------:R-:W-:Y:S01]  /*cef0*/  FMUL.FTZ R214, R214, R159 ;  /* 0x0000009fd6d67220 */ /* 0x000fe20000410000 */
[----:B------:R-:W-:Y:S01]  /*cf00*/  FMUL.FTZ R165, R216, R165 ;  /* 0x000000a5d8a57220 */ /* 0x000fe20000410000 */
[----:B------:R-:W4:Y:S01]  /*cf10*/  SHFL.DOWN PT, R146, R61, 0x2, 0x1f ;  /* 0x08401f003d927f89 */ /* 0x000f2200000e0000 */
[----:B------:R-:W-:Y:S01]  /*cf20*/  FADD.FTZ R52, R69, R52 ;  /* 0x0000003445347221 */ /* 0x000fe20000010000 */
[----:B------:R-:W-:Y:S01]  /*cf30*/  ISETP.GT.AND P3, PT, R106, 0xf, PT ;  /* 0x0000000f6a00780c */ /* 0x000fe20003f64270 */
[----:B------:R-:W-:Y:S01]  /*cf40*/  FFMA.FTZ R69, R87, R202, R192 ;  /* 0x000000ca57457223 */ /* 0x000fe200000100c0 */
[----:B--2---:R-:W2:Y:S01]  /*cf50*/  SHFL.DOWN PT, R154, R63, 0x2, 0x1f ;  /* 0x08401f003f9a7f89 */ /* 0x004ea200000e0000 */
[----:B------:R-:W-:Y:S01]  /*cf60*/  FFMA.FTZ R193, R193, R68, R214 ;  /* 0x00000044c1c17223 */ /* 0x000fe200000100d6 */
[----:B------:R-:W-:Y:S01]  /*cf70*/  FFMA.FTZ R194, R194, R149, R165 ;  /* 0x00000095c2c27223 */ /* 0x000fe200000100a5 */
[----:B------:R-:W-:Y:S01]  /*cf80*/  FMUL.FTZ R161, R232, R161 ;  /* 0x000000a1e8a17220 */ /* 0x000fe20000410000 */
[----:B------:R-:W-:Y:S01]  /*cf90*/  FMUL.FTZ R218, R218, R163 ;  /* 0x000000a3dada7220 */ /* 0x000fe20000410000 */
[----:B------:R-:W-:Y:S01]  /*cfa0*/  FMUL.FTZ R219, R219, R110 ;  /* 0x0000006edbdb7220 */ /* 0x000fe20000410000 */
[----:B------:R-:W-:Y:S01]  /*cfb0*/  FADD.FTZ R46, R69, R46 ;  /* 0x0000002e452e7221 */ /* 0x000fe20000010000 */
[----:B------:R-:W-:Y:S01]  /*cfc0*/  FFMA.FTZ R68, R88, R201, R193 ;  /* 0x000000c958447223 */ /* 0x000fe200000100c1 */
[----:B0-----:R-:W-:Y:S01]  /*cfd0*/  @!P2 FADD.FTZ R60, R60, R137 ;  /* 0x000000893c3ca221 */ /* 0x001fe20000010000 */
[----:B------:R-:W-:Y:S01]  /*cfe0*/  FFMA.FTZ R69, R89, R208, R194 ;  /* 0x000000d059457223 */ /* 0x000fe200000100c2 */
[----:B------:R-:W-:Y:S01]  /*cff0*/  FFMA.FTZ R143, R210, R143, R161 ;  /* 0x0000008fd28f7223 */ /* 0x000fe200000100a1 */
        /* <DEDUP_REMOVED lines=9> */
[----:B----4-:R-:W-:Y:S01]  /*d090*/  @!P2 FADD.FTZ R61, R61, R146 ;  /* 0x000000923d3da221 */ /* 0x010fe20000010000 */
[----:B------:R-:W1:Y:S01]  /*d0a0*/  SHFL.DOWN PT, R133, R62, 0x4, 0x1f ;  /* 0x08801f003e857f89 */ /* 0x000e6200000e0000 */
[----:B------:R-:W-:Y:S01]  /*d0b0*/  FFMA.FTZ R196, R91, R222, R196 ;  /* 0x000000de5bc47223 */ /* 0x000fe200000100c4 */
[----:B------:R-:W-:Y:S01]  /*d0c0*/  FMUL.FTZ R120, R221, R120 ;  /* 0x00000078dd787220 */ /* 0x000fe20000410000 */
[----:B--2---:R-:W-:Y:S01]  /*d0d0*/  @!P2 FADD.FTZ R63, R63, R154 ;  /* 0x0000009a3f3fa221 */ /* 0x004fe20000010000 */
[----:B------:R-:W2:Y:S01]  /*d0e0*/  SHFL.DOWN PT, R114, R61, 0x4, 0x1f ;  /* 0x08801f003d727f89 */ /* 0x000ea200000e0000 */
[----:B------:R-:W-:Y:S01]  /*d0f0*/  ISETP.GT.AND P2, PT, R106, 0x1b, PT ;  /* 0x0000001b6a00780c */ /* 0x000fe20003f44270 */
[----:B------:R-:W-:Y:S01]  /*d100*/  BSSY.RECONVERGENT B0, `(.L_x_7306) ;  /* 0x000002a000007945 */ /* 0x000fe20003800200 */
[----:B------:R-:W-:Y:S01]  /*d110*/  FADD.FTZ R20, R151, R20 ;  /* 0x0000001497147221 */ /* 0x000fe20000010000 */
[----:B------:R-:W4:Y:S01]  /*d120*/  SHFL.DOWN PT, R134, R63, 0x4, 0x1f ;  /* 0x08801f003f867f89 */ /* 0x000f2200000e0000 */
        /* <DEDUP_REMOVED lines=18> */
[----:B----4-:R-:W-:-:S03]  /*d250*/  @!P2 FADD.FTZ R63, R63, R134 ;  /* 0x000000863f3fa221 */ /* 0x010fc60000010000 */
[----:B------:R-:W2:Y:S01]  /*d260*/  SHFL.DOWN PT, R114, R61, 0x8, 0x1f ;  /* 0x09001f003d727f89 */ /* 0x000ea200000e0000 */
[----:B------:R-:W-:-:S03]  /*d270*/  ISETP.GT.AND P2, PT, R106, 0x17, PT ;  /* 0x000000176a00780c */ /* 0x000fc60003f44270 */
[----:B------:R-:W4:Y:S10]  /*d280*/  SHFL.DOWN PT, R126, R63, 0x8, 0x1f ;  /* 0x09001f003f7e7f89 */ /* 0x000f3400000e0000 */
[----:B0-----:R-:W-:-:S05]  /*d290*/  @!P2 FADD.FTZ R60, R60, R125 ;  /* 0x0000007d3c3ca221 */ /* 0x001fca0000010000 */
[----:B------:R0:W0:Y:S01]  /*d2a0*/  SHFL.DOWN PT, R65, R60, 0x10, 0x1f ;  /* 0x0a001f003c417f89 */ /* 0x00002200000e0000 */
[----:B-1----:R-:W-:Y:S01]  /*d2b0*/  @!P2 FADD.FTZ R62, R62, R127 ;  /* 0x0000007f3e3ea221 */ /* 0x002fe20000010000 */
[----:B--2---:R-:W-:-:S04]  /*d2c0*/  @!P2 FADD.FTZ R61, R61, R114 ;  /* 0x000000723d3da221 */ /* 0x004fc80000010000 */
[----:B------:R1:W2:Y:S01]  /*d2d0*/  SHFL.DOWN PT, R69, R62, 0x10, 0x1f ;  /* 0x0a001f003e457f89 */ /* 0x0002a200000e0000 */
[----:B----4-:R-:W-:-:S03]  /*d2e0*/  @!P2 FADD.FTZ R63, R63, R126 ;  /* 0x0000007e3f3fa221 */ /* 0x010fc60000010000 */
[----:B------:R1:W4:Y:S04]  /*d2f0*/  SHFL.DOWN PT, R66, R61, 0x10, 0x1f ;  /* 0x0a001f003d427f89 */ /* 0x00032800000e0000 */
[----:B------:R1:W0:Y:S01]  /*d300*/  SHFL.DOWN PT, R68, R63, 0x10, 0x1f ;  /* 0x0a001f003f447f89 */ /* 0x00022200000e0000 */
[----:B------:R-:W-:Y:S05]  /*d310*/  @P3 BRA `(.L_x_7307) ;  /* 0x0000000000203947 */ /* 0x000fea0003800000 */
[----:B------:R-:W-:Y:S01]  /*d320*/  ISETP.NE.AND P2, PT, R106, RZ, PT ;  /* 0x000000ff6a00720c */ /* 0x000fe20003f45270 */
[----:B0-----:R-:W-:Y:S01]  /*d330*/  FADD.FTZ R60, R60, R65 ;  /* 0x000000413c3c7221 */ /* 0x001fe20000010000 */
[----:B-1--4-:R-:W-:Y:S01]  /*d340*/  FADD.FTZ R61, R61, R66 ;  /* 0x000000423d3d7221 */ /* 0x012fe20000010000 */
[----:B--2---:R-:W-:Y:S01]  /*d350*/  FADD.FTZ R62, R62, R69 ;  /* 0x000000453e3e7221 */ /* 0x004fe20000010000 */
[----:B------:R-:W-:-:S09]  /*d360*/  FADD.FTZ R63, R63, R68 ;  /* 0x000000443f3f7221 */ /* 0x000fd20000010000 */
[----:B------:R-:W-:-:S04]  /*d370*/  @!P2 SHF.R.U32.HI R65, RZ, 0x1, R190 ;  /* 0x00000001ff41a819 */ /* 0x000fc800000116be */
[----:B------:R-:W-:-:S05]  /*d380*/  @!P2 LOP3.LUT R65, R65, 0x1f0, RZ, 0xc0, !PT ;  /* 0x000001f04141a812 */ /* 0x000fca00078ec0ff */
[----:B------:R0:W-:Y:S02]  /*d390*/  @!P2 STS.128 [R65+UR28+0x4210], R60 ;  /* 0x0042103c4100a988 */ /* 0x0001e40008000c1c */
.L_x_7307:
[----:B------:R-:W-:Y:S05]  /*d3a0*/  BSYNC.RECONVERGENT B0 ;  /* 0x0000000000007941 */ /* 0x000fea0003800200 */
.L_x_7306:
        /* <DEDUP_REMOVED lines=21> */
[----:B----4-:R-:W1:Y:S01]  /*d500*/  LDS.128 R64, [UR28+0x4220] ;  /* 0x0042201cff407984 */ /* 0x010e620008000c00 */
[----:B------:R-:W-:-:S04]  /*d510*/  ULEA UR36, UR8, UR28, 0x3 ;  /* 0x0000001c08247291 */ /* 0x000fc8000f8e18ff */
[----:B------:R-:W-:-:S13]  /*d520*/  PLOP3.LUT P0, PT, PT, PT, UP0, 0x80, 0x8 ;  /* 0x000000000008781c */ /* 0x000fda0003f0f008 */
[----:B--2---:R-:W0:Y:S04]  /*d530*/  @P0 LDS.64 R68, [UR36+0x7460] ;  /* 0x00746024ff440984 */ /* 0x004e280008000a00 */
        /* <DEDUP_REMOVED lines=11> */
.L_x_7309:
[----:B------:R-:W-:Y:S05]  /*d5f0*/  BSYNC.RECONVERGENT B0 ;  /* 0x0000000000007941 */ /* 0x000fea0003800200 */
.L_x_7308:
[----:B------:R-:W-:-:S04]  /*d600*/  UIADD3 UR8, UPT, UPT, UR8, 0x1, URZ ;  /* 0x0000000108087890 */ /* 0x000fc8000fffe0ff */
[----:B------:R-:W-:-:S09]  /*d610*/  UISETP.GE.AND UP0, UPT, UR8, UR47, UPT ;  /* 0x0000002f0800728c */ /* 0x000fd2000bf06270 */
[----:B------:R-:W-:Y:S05]  /*d620*/  BRA.U !UP0, `(.L_x_7310) ;  /* 0xffffff71086c7547 */ /* 0x000fea000b83ffff */
.L_x_7212:
        /* <DEDUP_REMOVED lines=15> */
[----:B0-----:R-:W-:Y:S02]  /*d720*/  CS2R R12, SRZ ;  /* 0x00000000000c7805 */ /* 0x001fe4000001ff00 */
[----:B------:R-:W-:Y:S02]  /*d730*/  LOP3.LUT R59, R3, 0x40, RZ, 0xfc, !PT ;  /* 0x00000040033b7812 */ /* 0x000fe400078efcff */
[----:B------:R-:W-:-:S02]  /*d740*/  CS2R R14, SRZ ;  /* 0x00000000000e7805 */ /* 0x000fc4000001ff00 */
[C---:B-1----:R-:W-:Y:S01]  /*d750*/  LOP3.LUT R61, R3.reuse, 0x60, RZ, 0xfc, !PT ;  /* 0x00000060033d7812 */ /* 0x042fe200078efcff */
[C---:B------:R-:W-:Y:S01]  /*d760*/  IMAD.WIDE.U32 R4, R3.reuse, 0x4, R4 ;  /* 0x0000000403047825 */ /* 0x040fe200078e0004 */
[C---:B------:R-:W-:Y:S02]  /*d770*/  LOP3.LUT R63, R3.reuse, 0x80, RZ, 0xfc, !PT ;  /* 0x00000080033f7812 */ /* 0x040fe400078efcff */
[----:B------:R-:W-:Y:S02]  /*d780*/  CS2R R16, SRZ ;  /* 0x0000000000107805 */ /* 0x000fe4000001ff00 */
[C---:B------:R-:W-:Y:S01]  /*d790*/  LOP3.LUT R65, R3.reuse, 0xa0, RZ, 0xfc, !PT ;  /* 0x000000a003417812 */ /* 0x040fe200078efcff */
[----:B------:R-:W-:Y:S01]  /*d7a0*/  HFMA2 R18, -RZ, RZ, 0, 0 ;  /* 0x00000000ff127431 */ /* 0x000fe200000001ff */
[----:B------:R-:W-:Y:S01]  /*d7b0*/  LOP3.LUT R67, R3, 0xc0, RZ, 0xfc, !PT ;  /* 0x000000c003437812 */ /* 0x000fe200078efcff */
[----:B------:R-:W5:Y:S01]  /*d7c0*/  @!P2 LDG.E R6, desc[UR34][R4.64] ;  /* 0x000000220406a981 */ /* 0x000f62000c1e1900 */
[----:B------:R-:W-:Y:S01]  /*d7d0*/  ISETP.GE.AND P0, PT, R59, UR33, PT ;  /* 0x000000213b007c0c */ /* 0x000fe2000bf06270 */
[----:B------:R-:W-:Y:S01]  /*d7e0*/  HFMA2 R60, -RZ, RZ, 0, 0 ;  /* 0x00000000ff3c7431 */ /* 0x000fe200000001ff */
[----:B--2---:R-:W-:Y:S01]  /*d7f0*/  LOP3.LUT R69, R3, 0xe0, RZ, 0xfc, !PT ;  /* 0x000000e003457812 */ /* 0x004fe200078efcff */
[----:B------:R-:W2:Y:S01]  /*d800*/  @!P1 LDG.E R7, desc[UR34][R4.64+0x80] ;  /* 0x0000802204079981 */ /* 0x000ea2000c1e1900 */
[----:B------:R-:W-:-:S02]  /*d810*/  ISETP.GE.AND P4, PT, R61, UR33, PT ;  /* 0x000000213d007c0c */ /* 0x000fc4000bf86270 */
[----:B------:R-:W-:Y:S01]  /*d820*/  MOV R58, RZ ;  /* 0x000000ff003a7202 */ /* 0x000fe20000000f00 */
[----:B------:R-:W2:Y:S01]  /*d830*/  LDL.LU R108, [R1+0xc] ;  /* 0x00000c00016c7983 */ /* 0x000ea20000300800 */
[----:B------:R-:W-:Y:S02]  /*d840*/  LOP3.LUT R71, R3, 0x100, RZ, 0xfc, !PT ;  /* 0x0000010003477812 */ /* 0x000fe400078efcff */
[----:B------:R-:W-:Y:S01]  /*d850*/  MOV R62, RZ ;  /* 0x000000ff003e7202 */ /* 0x000fe20000000f00 */
[----:B------:R-:W3:Y:S01]  /*d860*/  LDL.LU R70, [R1+0x8] ;  /* 0x0000080001467983 */ /* 0x000ee20000300800 */
[----:B------:R-:W-:Y:S01]  /*d870*/  ISETP.GE.AND P6, PT, R63, UR33, PT ;  /* 0x000000213f007c0c */ /* 0x000fe2000bfc6270 */
[----:B------:R-:W0:Y:S01]  /*d880*/  S2UR UR29, SR_CTAID.X ;  /* 0x00000000001d79c3 */ /* 0x000e220000002500 */
[----:B------:R-:W-:Y:S01]  /*d890*/  ISETP.GE.AND P5, PT, R65, UR33, PT ;  /* 0x0000002141007c0c */ /* 0x000fe2000bfa6270 */
[----:B------:R-:W3:Y:S01]  /*d8a0*/  @!P0 LDG.E R8, desc[UR34][R4.64+0x100] ;  /* 0x0001002204088981 */ /* 0x000ee2000c1e1900 */
[----:B------:R-:W-:Y:S01]  /*d8b0*/  ISETP.GE.AND P3, PT, R67, UR33, PT ;  /* 0x0000002143007c0c */ /* 0x000fe2000bf66270 */
[----:B------:R-:W0:Y:S01]  /*d8c0*/  LDCU.64 UR24, c[0x0][0x4f8] ;  /* 0x00009f00ff1877ac */ /* 0x000e220008000a00 */
[----:B------:R-:W-:Y:S01]  /*d8d0*/  ISETP.GE.AND P2, PT, R69, UR33, PT ;  /* 0x0000002145007c0c */ /* 0x000fe2000bf46270 */
[----:B------:R-:W3:Y:S01]  /*d8e0*/  @!P4 LDG.E R9, desc[UR34][R4.64+0x180] ;  /* 0x000180220409c981 */ /* 0x000ee2000c1e1900 */
[----:B------:R-:W-:Y:S01]  /*d8f0*/  ISETP.GE.AND P1, PT, R71, UR33, PT ;  /* 0x0000002147007c0c */ /* 0x000fe2000bf26270 */
[----:B------:R-:W1:Y:S01]  /*d900*/  S2UR UR8, SR_CTAID.Y ;  /* 0x00000000000879c3 */ /* 0x000e620000002600 */
[C---:B------:R-:W-:Y:S01]  /*d910*/  LOP3.LUT R73, R3.reuse, 0x120, RZ, 0xfc, !PT ;  /* 0x0000012003497812 */ /* 0x040fe200078efcff */
[----:B------:R-:W3:Y:S01]  /*d920*/  LDL.LU R68, [R1+0x4] ;  /* 0x0000040001447983 */ /* 0x000ee20000300800 */
[C---:B------:R-:W-:Y:S01]  /*d930*/  LOP3.LUT R75, R3.reuse, 0x140, RZ, 0xfc, !PT ;  /* 0x00000140034b7812 */ /* 0x040fe200078efcff */
[----:B------:R-:W1:Y:S01]  /*d940*/  LDCU.64 UR26, c[0x0][0x500] ;  /* 0x0000a000ff1a77ac */ /* 0x000e620008000a00 */
[C---:B------:R-:W-:Y:S01]  /*d950*/  LOP3.LUT R77, R3.reuse, 0x160, RZ, 0xfc, !PT ;  /* 0x00000160034d7812 */ /* 0x040fe200078efcff */
[----:B------:R-:W3:Y:S01]  /*d960*/  @!P6 LDG.E R10, desc[UR34][R4.64+0x200] ;  /* 0x00020022040ae981 */ /* 0x000ee2000c1e1900 */
[C---:B------:R-:W-:Y:S01]  /*d970*/  LOP3.LUT R79, R3.reuse, 0x180, RZ, 0xfc, !PT ;  /* 0x00000180034f7812 */ /* 0x040fe200078efcff */
[----:B------:R-:W1:Y:S01]  /*d980*/  LDCU.64 UR30, c[0x0][0x550] ;  /* 0x0000aa00ff1e77ac */ /* 0x000e620008000a00 */
        /* <DEDUP_REMOVED lines=13> */
[----:B----4-:R-:W4:Y:S01]  /*da60*/  LDL.LU R66, [R1] ;  /* 0x0000000001427983 */ /* 0x010f220000300800 */
[----:B------:R-:W-:-:S03]  /*da70*/  ISETP.GE.AND P1, PT, R85, UR33, PT ;  /* 0x0000002155007c0c */ /* 0x000fc6000bf26270 */
        /* <DEDUP_REMOVED lines=11> */
[----:B------:R-:W-:Y:S04]  /*db30*/  STS [R68+0x180], R9 ;  /* 0x0001800944007388 */ /* 0x000fe80000000800 */
        /* <DEDUP_REMOVED lines=41> */
[----:B------:R-:W-:Y:S01]  /*ddd0*/  FSETP.GTU.FTZ.AND P0, PT, R4, 20, PT ;  /* 0x41a000000400780b */ /* 0x000fe20003f1c000 */
[----:B----4-:R-:W-:Y:S01]  /*dde0*/  FADD.FTZ R18, R6, UR6 ;  /* 0x0000000606127e21 */ /* 0x010fe20008010000 */
[----:B-----5:R-:W-:-:S04]  /*ddf0*/  @!P5 FADD.FTZ R12, R12, 1 ;  /* 0x3f8000000c0cd421 */ /* 0x020fc80000010000 */
[----:B------:R-:W1:Y:S01]  /*de00*/  @!P4 MUFU.RCP R14, R11 ;  /* 0x0000000b000ec308 */ /* 0x000e620000001000 */
[----:B------:R-:W-:Y:S02]  /*de10*/  FSETP.GTU.FTZ.AND P1, PT, R16, 20, PT ;  /* 0x41a000001000780b */ /* 0x000fe40003f3c000 */
[----:B------:R-:W-:-:S05]  /*de20*/  FSETP.GTU.FTZ.AND P2, PT, R18, 20, PT ;  /* 0x41a000001200780b */ /* 0x000fca0003f5c000 */
[----:B------:R3:W4:Y:S01]  /*de30*/  @!P5 MUFU.RCP R17, R12 ;  /* 0x0000000c0011d308 */ /* 0x0007220000001000 */
[----:B0-----:R-:W-:Y:S01]  /*de40*/  FADD.FTZ R10, R7, UR6 ;  /* 0x00000006070a7e21 */ /* 0x001fe20008010000 */
[----:B------:R-:W-:Y:S01]  /*de50*/  @!P0 FMUL.FTZ R4, R4, -1.4426950216293334961 ;  /* 0xbfb8aa3b04048820 */ /* 0x000fe20000410000 */
[----:B--2---:R-:W-:Y:S01]  /*de60*/  @!P3 FMUL.FTZ R36, R36, R15 ;  /* 0x0000000f2424b220 */ /* 0x004fe20000410000 */
[----:B------:R-:W-:Y:S02]  /*de70*/  FADD.FTZ R8, R8, UR6 ;  /* 0x0000000608087e21 */ /* 0x000fe40008010000 */
[----:B------:R-:W-:Y:S01]  /*de80*/  FSETP.GTU.FTZ.AND P3, PT, R10, 20, PT ;  /* 0x41a000000a00780b */ /* 0x000fe20003f7c000 */
[----:B------:R-:W-:Y:S01]  /*de90*/  @!P1 FMUL.FTZ R6, R16, -1.4426950216293334961 ;  /* 0xbfb8aa3b10069820 */ /* 0x000fe20000410000 */
[----:B------:R0:W2:Y:S01]  /*dea0*/  @!P0 MUFU.EX2 R5, R4 ;  /* 0x0000000400058308 */ /* 0x0000a20000000800 */
[----:B---3--:R-:W-:Y:S01]  /*deb0*/  FADD.FTZ R12, R9, UR6 ;  /* 0x00000006090c7e21 */ /* 0x008fe20008010000 */
[----:B------:R-:W-:Y:S01]  /*dec0*/  @!P2 FMUL.FTZ R7, R18, -1.4426950216293334961 ;  /* 0xbfb8aa3b1207a820 */ /* 0x000fe20000410000 */
[----:B------:R-:W-:Y:S01]  /*ded0*/  FSETP.GTU.FTZ.AND P6, PT, R13, 20, PT ;  /* 0x41a000000d00780b */ /* 0x000fe20003fdc000 */
[----:B-1----:R-:W-:Y:S01]  /*dee0*/  @!P4 FMUL.FTZ R37, R37, R14 ;  /* 0x0000000e2525c220 */ /* 0x002fe20000410000 */
[----:B------:R-:W-:Y:S01]  /*def0*/  FSETP.GTU.FTZ.AND P4, PT, R8, 20, PT ;  /* 0x41a000000800780b */ /* 0x000fe20003f9c000 */
[----:B----4-:R-:W-:Y:S01]  /*df00*/  @!P5 FMUL.FTZ R38, R38, R17 ;  /* 0x000000112626d220 */ /* 0x010fe20000410000 */
[----:B------:R-:W-:Y:S01]  /*df10*/  FSETP.GTU.FTZ.AND P5, PT, R12, 20, PT ;  /* 0x41a000000c00780b */ /* 0x000fe20003fbc000 */
[----:B------:R-:W1:Y:S03]  /*df20*/  @!P1 MUFU.EX2 R6, R6 ;  /* 0x0000000600069308 */ /* 0x000e660000000800 */
[----:B------:R-:W-:Y:S01]  /*df30*/  @!P3 FMUL.FTZ R9, R10, -1.4426950216293334961 ;  /* 0xbfb8aa3b0a09b820 */ /* 0x000fe20000410000 */
[----:B0-----:R-:W-:Y:S04]  /*df40*/  LDS R4, [R96+0x28] ;  /* 0x0000280060047984 */ /* 0x001fe80000000800 */
[----:B------:R-:W0:Y:S01]  /*df50*/  @!P2 MUFU.EX2 R7, R7 ;  /* 0x000000070007a308 */ /* 0x000e220000000800 */
[----:B------:R-:W-:Y:S01]  /*df60*/  @!P6 FMUL.FTZ R13, R13, -1.4426950216293334961 ;  /* 0xbfb8aa3b0d0de820 */ /* 0x000fe20000410000 */
[----:B------:R-:W-:Y:S01]  /*df70*/  @!P4 FMUL.FTZ R11, R8, -1.4426950216293334961 ;  /* 0xbfb8aa3b080bc820 */ /* 0x000fe20000410000 */
[----:B--2---:R-:W-:Y:S01]  /*df80*/  @!P0 FADD.FTZ R8, R5, 1 ;  /* 0x3f80000005088421 */ /* 0x004fe20000010000 */
[----:B------:R-:W-:Y:S01]  /*df90*/  @!P5 FMUL.FTZ R12, R12, -1.4426950216293334961 ;  /* 0xbfb8aa3b0c0cd820 */ /* 0x000fe20000410000 */
[----:B------:R-:W2:Y:S03]  /*dfa0*/  LDS R5, [R96+0x2c] ;  /* 0x00002c0060057984 */ /* 0x000ea60000000800 */
[----:B------:R-:W3:Y:S01]  /*dfb0*/  @!P3 MUFU.EX2 R9, R9 ;  /* 0x000000090009b308 */ /* 0x000ee20000000800 */
[----:B-1----:R-:W-:-:S02]  /*dfc0*/  @!P1 FADD.FTZ R10, R6, 1 ;  /* 0x3f800000060a9421 */ /* 0x002fc40000010000 */
[----:B------:R-:W1:Y:S05]  /*dfd0*/  LDS R6, [R96+0x30] ;  /* 0x0000300060067984 */ /* 0x000e6a0000000800 */
[----:B------:R-:W4:Y:S08]  /*dfe0*/  @!P6 MUFU.EX2 R13, R13 ;  /* 0x0000000d000de308 */ /* 0x000f300000000800 */
[----:B------:R-:W5:Y:S08]  /*dff0*/  @!P5 MUFU.EX2 R15, R12 ;  /* 0x0000000c000fd308 */ /* 0x000f700000000800 */
[----:B------:R0:W2:Y:S08]  /*e000*/  @!P4 MUFU.EX2 R14, R11 ;  /* 0x0000000b000ec308 */ /* 0x0000b00000000800 */
[----:B------:R3:W1:Y:S01]  /*e010*/  @!P0 MUFU.RCP R16, R8 ;  /* 0x0000000800108308 */ /* 0x0006620000001000 */
[----:B0-----:R-:W-:-:S02]  /*e020*/  @!P2 FADD.FTZ R11, R7, 1 ;  /* 0x3f800000070ba421 */ /* 0x001fc40000010000 */
[----:B------:R-:W0:Y:S04]  /*e030*/  LDS R7, [R96+0x34] ;  /* 0x0000340060077984 */ /* 0x000e280000000800 */
[----:B---3--:R-:W3:Y:S01]  /*e040*/  LDS R8, [R96+0x38] ;  /* 0x0000380060087984 */ /* 0x008ee20000000800 */
[----:B------:R-:W-:-:S03]  /*e050*/  @!P3 FADD.FTZ R12, R9, 1 ;  /* 0x3f800000090cb421 */ /* 0x000fc60000010000 */
[----:B------:R-:W3:Y:S01]  /*e060*/  LDS R9, [R96+0x3c] ;  /* 0x00003c0060097984 */ /* 0x000ee20000000800 */
[----:B----4-:R-:W-:Y:S01]  /*e070*/  @!P6 FADD.FTZ R13, R13, 1 ;  /* 0x3f8000000d0de421 */ /* 0x010fe20000010000 */
[----:B-----5:R-:W-:Y:S01]  /*e080*/  @!P5 FADD.FTZ R15, R15, 1 ;  /* 0x3f8000000f0fd421 */ /* 0x020fe20000010000 */
[----:B------:R-:W-:Y:S01]  /*e090*/  BAR.SYNC.DEFER_BLOCKING 0x0 ;  /* 0x0000000000007b1d */ /* 0x000fe20000010000 */
[----:B--2---:R-:W-:-:S05]  /*e0a0*/  @!P4 FADD.FTZ R14, R14, 1 ;  /* 0x3f8000000e0ec421 */ /* 0x004fca0000010000 */
[----:B------:R-:W2:Y:S01]  /*e0b0*/  @!P6 MUFU.RCP R13, R13 ;  /* 0x0000000d000de308 */ /* 0x000ea20000001000 */
[----:B-1----:R-:W-:Y:S01]  /*e0c0*/  @!P0 FMUL.FTZ R41, R41, R16 ;  /* 0x0000001029298220 */ /* 0x002fe20000410000 */
[----:B------:R-:W-:-:S06]  /*e0d0*/  ISETP.NE.AND P0, PT, R190, RZ, PT ;  /* 0x000000ffbe00720c */ /* 0x000fcc0003f05270 */
[----:B------:R-:W1:Y:S08]  /*e0e0*/  @!P1 MUFU.RCP R17, R10 ;  /* 0x0000000a00119308 */ /* 0x000e700000001000 */
[----:B------:R-:W4:Y:S08]  /*e0f0*/  @!P2 MUFU.RCP R11, R11 ;  /* 0x0000000b000ba308 */ /* 0x000f300000001000 */
[----:B------:R5:W0:Y:S08]  /*e100*/  @!P4 MUFU.RCP R19, R14 ;  /* 0x0000000e0013c308 */ /* 0x000a300000001000 */
[----:B------:R-:W3:Y:S01]  /*e110*/  @!P5 MUFU.RCP R15, R15 ;  /* 0x0000000f000fd308 */ /* 0x000ee20000001000 */
[----:B------:R-:W-:Y:S01]  /*e120*/  FADD.FTZ R5, R5, UR6 ;  /* 0x0000000605057e21 */ /* 0x000fe20008010000 */
[----:B-----5:R-:W-:-:S06]  /*e130*/  MOV R14, UR33 ;  /* 0x00000021000e7c02 */ /* 0x020fcc0008000f00 */
[----:B------:R-:W5:Y:S01]  /*e140*/  @!P3 MUFU.RCP R12, R12 ;  /* 0x0000000c000cb308 */ /* 0x000f620000001000 */
[----:B------:R-:W-:Y:S01]  /*e150*/  STS [R96], R35 ;  /* 0x0000002360007388 */ /* 0x000fe20000000800 */
[----:B--2---:R-:W-:Y:S01]  /*e160*/  @!P6 FMUL.FTZ R40, R40, R13 ;  /* 0x0000000d2828e220 */ /* 0x004fe20000410000 */
[----:B-1----:R-:W-:Y:S01]  /*e170*/  @!P1 FMUL.FTZ R42, R42, R17 ;  /* 0x000000112a2a9220 */ /* 0x002fe20000410000 */
[----:B----4-:R-:W-:Y:S01]  /*e180*/  @!P2 FMUL.FTZ R44, R44, R11 ;  /* 0x0000000b2c2ca220 */ /* 0x010fe20000410000 */
[----:B------:R-:W-:Y:S01]  /*e190*/  STS [R96+0x4], R34 ;  /* 0x0000042260007388 */ /* 0x000fe20000000800 */
[----:B0-----:R-:W-:-:S03]  /*e1a0*/  @!P4 FMUL.FTZ R46, R46, R19 ;  /* 0x000000132e2ec220 */ /* 0x001fc60000410000 */
        /* <DEDUP_REMOVED lines=39> */
[----:B-----5:R-:W-:Y:S01]  /*e420*/  @!P3 FMUL.FTZ R45, R45, R12 ;  /* 0x0000000c2d2db220 */ /* 0x020fe20000410000 */
[----:B------:R-:W-:-:S02]  /*e430*/  FSETP.GTU.FTZ.AND P5, PT, R6, 20, PT ;  /* 0x41a000000600780b */ /* 0x000fc40003fbc000 */
[----:B------:R-:W-:Y:S02]  /*e440*/  FSETP.GTU.FTZ.AND P4, PT, R7, 20, PT ;  /* 0x41a000000700780b */ /* 0x000fe40003f9c000 */
[----:B------:R-:W-:Y:S02]  /*e450*/  FSETP.GTU.FTZ.AND P3, PT, R8, 20, PT ;  /* 0x41a000000800780b */ /* 0x000fe40003f7c000 */
[----:B------:R-:W-:Y:S01]  /*e460*/  FSETP.GTU.FTZ.AND P6, PT, R4, 20, PT ;  /* 0x41a000000400780b */ /* 0x000fe20003fdc000 */
[----:B------:R-:W-:Y:S01]  /*e470*/  @!P1 FMUL.FTZ R5, R5, -1.4426950216293334961 ;  /* 0xbfb8aa3b05059820 */ /* 0x000fe20000410000 */
[----:B------:R-:W-:-:S05]  /*e480*/  FADD.FTZ R9, R9, UR6 ;  /* 0x0000000609097e21 */ /* 0x000fca0008010000 */
[----:B------:R-:W0:Y:S01]  /*e490*/  @!P1 MUFU.EX2 R5, R5 ;  /* 0x0000000500059308 */ /* 0x000e220000000800 */
[----:B------:R-:W-:Y:S01]  /*e4a0*/  FSETP.GTU.FTZ.AND P2, PT, R9, 20, PT ;  /* 0x41a000000900780b */ /* 0x000fe20003f5c000 */
[----:B------:R-:W-:Y:S01]  /*e4b0*/  @!P5 FMUL.FTZ R6, R6, -1.4426950216293334961 ;  /* 0xbfb8aa3b0606d820 */ /* 0x000fe20000410000 */
[----:B------:R-:W-:Y:S01]  /*e4c0*/  @!P4 FMUL.FTZ R7, R7, -1.4426950216293334961 ;  /* 0xbfb8aa3b0707c820 */ /* 0x000fe20000410000 */
[----:B------:R-:W-:Y:S02]  /*e4d0*/  @!P3 FMUL.FTZ R8, R8, -1.4426950216293334961 ;  /* 0xbfb8aa3b0808b820 */ /* 0x000fe40000410000 */
[----:B------:R-:W-:Y:S02]  /*e4e0*/  @!P6 FMUL.FTZ R4, R4, -1.4426950216293334961 ;  /* 0xbfb8aa3b0404e820 */ /* 0x000fe40000410000 */
[----:B------:R-:W1:Y:S01]  /*e4f0*/  @!P5 MUFU.EX2 R6, R6 ;  /* 0x000000060006d308 */ /* 0x000e620000000800 */
[----:B------:R-:W2:Y:S07]  /*e500*/  LDS R10, [UR28+0x1080] ;  /* 0x0010801cff0a7984 */ /* 0x000eae0008000800 */
[----:B------:R-:W3:Y:S01]  /*e510*/  @!P4 MUFU.EX2 R7, R7 ;  /* 0x000000070007c308 */ /* 0x000ee20000000800 */
[----:B------:R-:W-:-:S07]  /*e520*/  @!P2 FMUL.FTZ R9, R9, -1.4426950216293334961 ;  /* 0xbfb8aa3b0909a820 */ /* 0x000fce0000410000 */
[----:B------:R-:W4:Y:S08]  /*e530*/  @!P3 MUFU.EX2 R8, R8 ;  /* 0x000000080008b308 */ /* 0x000f300000000800 */
[----:B------:R-:W5:Y:S01]  /*e540*/  @!P6 MUFU.EX2 R4, R4 ;  /* 0x000000040004e308 */ /* 0x000f620000000800 */
[----:B0-----:R-:W-:Y:S01]  /*e550*/  @!P1 FADD.FTZ R5, R5, 1 ;  /* 0x3f80000005059421 */ /* 0x001fe20000010000 */
[----:B------:R-:W-:Y:S01]  /*e560*/  USHF.R.S32.HI UR13, URZ, 0x1f, UR12 ;  /* 0x0000001fff0d7899 */ /* 0x000fe2000801140c */
[----:B-1----:R-:W-:-:S05]  /*e570*/  @!P5 FADD.FTZ R6, R6, 1 ;  /* 0x3f8000000606d421 */ /* 0x002fca0000010000 */
[----:B------:R-:W0:Y:S01]  /*e580*/  @!P2 MUFU.EX2 R9, R9 ;  /* 0x000000090009a308 */ /* 0x000e220000000800 */
[----:B---3--:R-:W-:Y:S01]  /*e590*/  @!P4 FADD.FTZ R7, R7, 1 ;  /* 0x3f8000000707c421 */ /* 0x008fe20000010000 */
[----:B----4-:R-:W-:Y:S01]  /*e5a0*/  @!P3 FADD.FTZ R8, R8, 1 ;  /* 0x3f8000000808b421 */ /* 0x010fe20000010000 */
[----:B------:R-:W-:-:S05]  /*e5b0*/  UIMAD.WIDE.U32 UR10, UR29, UR24, UR12 ;  /* 0x000000181d0a72a5 */ /* 0x000fca000f8e000c */
[----:B------:R-:W1:Y:S01]  /*e5c0*/  @!P1 MUFU.RCP R5, R5 ;  /* 0x0000000500059308 */ /* 0x000e620000001000 */
[----:B-----5:R-:W-:Y:S01]  /*e5d0*/  @!P6 FADD.FTZ R4, R4, 1 ;  /* 0x3f8000000404e421 */ /* 0x020fe20000010000 */
[----:B------:R-:W-:-:S06]  /*e5e0*/  UIMAD UR11, UR29, UR25, UR11 ;  /* 0x000000191d0b72a4 */ /* 0x000fcc000f8e020b */
[----:B------:R3:W4:Y:S01]  /*e5f0*/  @!P5 MUFU.RCP R51, R6 ;  /* 0x000000060033d308 */ /* 0x0007220000001000 */
[----:B------:R-:W-:-:S07]  /*e600*/  UIMAD UR24, UR8, UR27, URZ ;  /* 0x0000001b081872a4 */ /* 0x000fce000f8e02ff */
[----:B------:R-:W5:Y:S01]  /*e610*/  @!P4 MUFU.RCP R12, R7 ;  /* 0x00000007000cc308 */ /* 0x000f620000001000 */
[----:B------:R-:W-:-:S07]  /*e620*/  UIMAD.WIDE.U32 UR10, UR8, UR26, UR10 ;  /* 0x0000001a080a72a5 */ /* 0x000fce000f8e000a */
[----:B------:R-:W2:Y:S01]  /*e630*/  @!P3 MUFU.RCP R55, R8 ;  /* 0x000000080037b308 */ /* 0x000ea20000001000 */
[----:B0-----:R-:W-:-:S07]  /*e640*/  @!P2 FADD.FTZ R9, R9, 1 ;  /* 0x3f8000000909a421 */ /* 0x001fce0000010000 */
[----:B------:R-:W0:Y:S01]  /*e650*/  @!P6 MUFU.RCP R4, R4 ;  /* 0x000000040004e308 */ /* 0x000e220000001000 */
[----:B-1----:R-:W-:Y:S01]  /*e660*/  @!P1 FMUL.FTZ R50, R50, R5 ;  /* 0x0000000532329220 */ /* 0x002fe20000410000 */
[----:B---3--:R-:W-:Y:S01]  /*e670*/  MOV R6, UR24 ;  /* 0x0000001800067c02 */ /* 0x008fe20008000f00 */
[----:B----4-:R-:W-:Y:S01]  /*e680*/  @!P5 FMUL.FTZ R52, R52, R51 ;  /* 0x000000333434d220 */ /* 0x010fe20000410000 */
[----:B------:R-:W-:Y:S01]  /*e690*/  IADD3 R5, P1, PT, R3, UR10, RZ ;  /* 0x0000000a03057c10 */ /* 0x000fe2000ff3e0ff */
[----:B-----5:R-:W-:Y:S01]  /*e6a0*/  @!P4 FMUL.FTZ R53, R53, R12 ;  /* 0x0000000c3535c220 */ /* 0x020fe20000410000 */
[----:B------:R-:W1:Y:S02]  /*e6b0*/  LDCU.64 UR26, c[0x0][0x560] ;  /* 0x0000ac00ff1a77ac */ /* 0x000e640008000a00 */
[----:B------:R-:W3:Y:S01]  /*e6c0*/  @!P2 MUFU.RCP R9, R9 ;  /* 0x000000090009a308 */ /* 0x000ee20000001000 */
[----:B--2---:R-:W-:Y:S01]  /*e6d0*/  @!P3 FMUL.FTZ R54, R54, R55 ;  /* 0x000000373636b220 */ /* 0x004fe20000410000 */
[----:B------:R-:W-:Y:S01]  /*e6e0*/  IADD3.X R6, PT, PT, R6, UR11, RZ, P1, !PT ;  /* 0x0000000b06067c10 */ /* 0x000fe20008ffe4ff */
[----:B------:R-:W2:Y:S01]  /*e6f0*/  LDCU.64 UR10, c[0x0][0x518] ;  /* 0x0000a300ff0a77ac */ /* 0x000ea20008000a00 */
[----:B------:R-:W-:-:S02]  /*e700*/  ISETP.GE.AND P1, PT, R3, R10, PT ;  /* 0x0000000a0300720c */ /* 0x000fc40003f26270 */
[-C--:B------:R-:W-:Y:S01]  /*e710*/  ISETP.GE.AND P3, PT, R57, R10.reuse, PT ;  /* 0x0000000a3900720c */ /* 0x080fe20003f66270 */
[----:B------:R-:W4:Y:S01]  /*e720*/  LDCU.64 UR24, c[0x0][0x520] ;  /* 0x0000a400ff1877ac */ /* 0x000f220008000a00 */
[-C--:B------:R-:W-:Y:S02]  /*e730*/  ISETP.GE.AND P4, PT, R59, R10.reuse, PT ;  /* 0x0000000a3b00720c */ /* 0x080fe40003f86270 */
[----:B------:R-:W-:Y:S01]  /*e740*/  ISETP.GE.AND P5, PT, R61, R10, PT ;  /* 0x0000000a3d00720c */ /* 0x000fe20003fa6270 */
[----:B0-----:R-:W-:Y:S01]  /*e750*/  @!P6 FMUL.FTZ R49, R49, R4 ;  /* 0x000000043131e220 */ /* 0x001fe20000410000 */
        /* <DEDUP_REMOVED lines=67> */
[----:B0-----:R-:W-:-:S05]  /*eb90*/  FADD.FTZ R36, R36, R64 ;  /* 0x0000004024247221 */ /* 0x001fca0000010000 */
[----:B------:R-:W0:Y:S01]  /*eba0*/  LDS R6, [UR28+0x1080] ;  /* 0x0010801cff067984 */ /* 0x000e220008000800 */
[----:B--2---:R-:W-:Y:S01]  /*ebb0*/  UIMAD.WIDE.U32 UR12, UR29, UR10, UR12 ;  /* 0x0000000a1d0c72a5 */ /* 0x004fe2000f8e000c */
[----:B---3--:R-:W-:-:S03]  /*ebc0*/  FADD.FTZ R37, R36, R37 ;  /* 0x0000002524257221 */ /* 0x008fc60000010000 */
[----:B------:R-:W-:Y:S01]  /*ebd0*/  UIMAD UR11, UR29, UR11, UR13 ;  /* 0x0000000b1d0b72a4 */ /* 0x000fe2000f8e020d */
[----:B------:R-:W-:Y:S02]  /*ebe0*/  FADD.FTZ R37, R37, R38 ;  /* 0x0000002625257221 */ /* 0x000fe40000010000 */
[----:B------:R-:W-:Y:S02]  /*ebf0*/  UMOV UR10, UR12 ;  /* 0x0000000c000a7c82 */ /* 0x000fe40008000000 */
[----:B-----5:R-:W-:Y:S01]  /*ec00*/  FADD.FTZ R40, R37, R40 ;  /* 0x0000002825287221 */ /* 0x020fe20000010000 */
[----:B----4-:R-:W-:-:S03]  /*ec10*/  UIMAD.WIDE.U32 UR10, UR8, UR24, UR10 ;  /* 0x00000018080a72a5 */ /* 0x010fc6000f8e000a */
[----:B-1----:R-:W-:Y:S01]  /*ec20*/  FADD.FTZ R41, R40, R41 ;  /* 0x0000002928297221 */ /* 0x002fe20000010000 */
        /* <DEDUP_REMOVED lines=8> */
[-C--:B0-----:R-:W-:Y:S02]  /*ecb0*/  ISETP.GE.AND P2, PT, R3, R6.reuse, PT ;  /* 0x000000060300720c */ /* 0x081fe40003f46270 */
        /* <DEDUP_REMOVED lines=52> */
.L_x_7179:
        /* <DEDUP_REMOVED lines=42> */
.L_x_7313:
[----:B------:R-:W-:Y:S05]  /*f2a0*/  BSYNC.RECONVERGENT B0 ;  /* 0x0000000000007941 */ /* 0x000fea0003800200 */
.L_x_7312:
        /* <DEDUP_REMOVED lines=40> */
.L_x_7315:
[----:B------:R-:W-:Y:S05]  /*f530*/  BSYNC.RECONVERGENT B0 ;  /* 0x0000000000007941 */ /* 0x000fea0003800200 */
.L_x_7314:
        /* <DEDUP_REMOVED lines=15> */
.L_x_7317:
        /* <DEDUP_REMOVED lines=32> */
.L_x_7316:
[----:B------:R-:W-:Y:S05]  /*f830*/  EXIT ;  /* 0x000000000000794d */ /* 0x000fea0003800000 */
.L_x_7217:
[----:B------:R-:W-:Y:S01]  /*f840*/  HFMA2 R200, -RZ, RZ, 0, 5.9604644775390625e-08 ;  /* 0x00000001ffc87431 */ /* 0x000fe200000001ff */
[----:B------:R-:W-:Y:S02]  /*f850*/  MOV R198, R192 ;  /* 0x000000c000c67202 */ /* 0x000fe40000000f00 */
[----:B------:R-:W-:Y:S02]  /*f860*/  MOV R201, RZ ;  /* 0x000000ff00c97202 */ /* 0x000fe40000000f00 */
[----:B------:R-:W-:-:S07]  /*f870*/  MOV R71, 0xffffffff ;  /* 0xffffffff00477802 */ /* 0x000fce0000000f00 */
[----:B01---5:R-:W-:Y:S05]  /*f880*/  WARPSYNC.COLLECTIVE R71, `(.L_x_7318) ;  /* 0x0000000047087348 */ /* 0x023fea0003c00000 */
[----:B------:R2:W3:Y:S02]  /*f890*/  SHFL.UP P6, R196, R198, R200, R201 ;  /* 0x040000c8c6c47389 */ /* 0x0004e400000c00c9 */
[----:B0123-5:R-:W-:Y:S05]  /*f8a0*/  ENDCOLLECTIVE ;  /* 0x000000000000791b */ /* 0x02ffea0003800000 */
.L_x_7318:
[----:B------:R-:W-:Y:S02]  /*f8b0*/  MOV R198, R193 ;  /* 0x000000c100c67202 */ /* 0x000fe40000000f00 */
[----:B------:R-:W-:-:S07]  /*f8c0*/  MOV R68, R196 ;  /* 0x000000c400447202 */ /* 0x000fce0000000f00 */
[----:B------:R-:W-:Y:S05]  /*f8d0*/  WARPSYNC.COLLECTIVE R71, `(.L_x_7319) ;  /* 0x0000000047087348 */ /* 0x000fea0003c00000 */
[----:B------:R0:W1:Y:S02]  /*f8e0*/  SHFL.UP P6, R196, R198, R200, R201 ;  /* 0x040000c8c6c47389 */ /* 0x00006400000c00c9 */
[----:B01----:R-:W-:Y:S05]  /*f8f0*/  ENDCOLLECTIVE ;  /* 0x000000000000791b */ /* 0x003fea0003800000 */
.L_x_7319:
[----:B------:R-:W-:Y:S02]  /*f900*/  MOV R198, R194 ;  /* 0x000000c200c67202 */ /* 0x000fe40000000f00 */
[----:B------:R-:W-:-:S07]  /*f910*/  MOV R69, R196 ;  /* 0x000000c400457202 */ /* 0x000fce0000000f00 */
[----:B------:R-:W-:Y:S05]  /*f920*/  WARPSYNC.COLLECTIVE R71, `(.L_x_7320) ;  /* 0x0000000047087348 */ /* 0x000fea0003c00000 */
[----:B------:R0:W1:Y:S02]  /*f930*/  SHFL.UP P6, R196, R198, R200, R201 ;  /* 0x040000c8c6c47389 */ /* 0x00006400000c00c9 */
[----:B01----:R-:W-:Y:S05]  /*f940*/  ENDCOLLECTIVE ;  /* 0x000000000000791b */ /* 0x003fea0003800000 */
.L_x_7320:
[----:B------:R-:W-:Y:S02]  /*f950*/  MOV R198, R195 ;  /* 0x000000c300c67202 */ /* 0x000fe40000000f00 */
[----:B------:R-:W-:-:S07]  /*f960*/  MOV R70, R196 ;  /* 0x000000c400467202 */ /* 0x000fce0000000f00 */
[----:B------:R-:W-:Y:S05]  /*f970*/  WARPSYNC.COLLECTIVE R71, `(.L_x_7321) ;  /* 0x0000000047087348 */ /* 0x000fea0003c00000 */
[----:B------:R0:W1:Y:S02]  /*f980*/  SHFL.UP P6, R196, R198, R200, R201 ;  /* 0x040000c8c6c47389 */ /* 0x00006400000c00c9 */
[----:B01----:R-:W-:Y:S05]  /*f990*/  ENDCOLLECTIVE ;  /* 0x000000000000791b */ /* 0x003fea0003800000 */
.L_x_7321:
        /* <DEDUP_REMOVED lines=15> */
.L_x_7322:
[----:B------:R-:W-:Y:S02]  /*fa90*/  MOV R198, R193 ;  /* 0x000000c100c67202 */ /* 0x000fe40000000f00 */
[----:B------:R-:W-:-:S07]  /*faa0*/  MOV R68, R196 ;  /* 0x000000c400447202 */ /* 0x000fce0000000f00 */
[----:B------:R-:W-:Y:S05]  /*fab0*/  WARPSYNC.COLLECTIVE R71, `(.L_x_7323) ;  /* 0x0000000047087348 */ /* 0x000fea0003c00000 */
[----:B------:R0:W1:Y:S02]  /*fac0*/  SHFL.UP P6, R196, R198, R200, R201 ;  /* 0x040000c8c6c47389 */ /* 0x00006400000c00c9 */
[----:B01----:R-:W-:Y:S05]  /*fad0*/  ENDCOLLECTIVE ;  /* 0x000000000000791b */ /* 0x003fea0003800000 */
.L_x_7323:
[----:B------:R-:W-:Y:S02]  /*fae0*/  MOV R198, R194 ;  /* 0x000000c200c67202 */ /* 0x000fe40000000f00 */
[----:B------:R-:W-:-:S07]  /*faf0*/  MOV R69, R196 ;  /* 0x000000c400457202 */ /* 0x000fce0000000f00 */
[----:B------:R-:W-:Y:S05]  /*fb00*/  WARPSYNC.COLLECTIVE R71, `(.L_x_7324) ;  /* 0x0000000047087348 */ /* 0x000fea0003c00000 */
[----:B------:R0:W1:Y:S02]  /*fb10*/  SHFL.UP P6, R196, R198, R200, R201 ;  /* 0x040000c8c6c47389 */ /* 0x00006400000c00c9 */
[----:B01----:R-:W-:Y:S05]  /*fb20*/  ENDCOLLECTIVE ;  /* 0x000000000000791b */ /* 0x003fea0003800000 */
.L_x_7324:
[----:B------:R-:W-:Y:S02]  /*fb30*/  MOV R198, R195 ;  /* 0x000000c300c67202 */ /* 0x000fe40000000f00 */
[----:B------:R-:W-:-:S07]  /*fb40*/  MOV R70, R196 ;  /* 0x000000c400467202 */ /* 0x000fce0000000f00 */
[----:B------:R-:W-:Y:S05]  /*fb50*/  WARPSYNC.COLLECTIVE R71, `(.L_x_7325) ;  /* 0x0000000047087348 */ /* 0x000fea0003c00000 */
[----:B------:R0:W1:Y:S02]  /*fb60*/  SHFL.UP P6, R196, R198, R200, R201 ;  /* 0x040000c8c6c47389 */ /* 0x00006400000c00c9 */
[----:B01----:R-:W-:Y:S05]  /*fb70*/  ENDCOLLECTIVE ;  /* 0x000000000000791b */ /* 0x003fea0003800000 */
.L_x_7325:
        /* <DEDUP_REMOVED lines=15> */
.L_x_7326:
[----:B------:R-:W-:Y:S02]  /*fc70*/  MOV R198, R193 ;  /* 0x000000c100c67202 */ /* 0x000fe40000000f00 */
[----:B------:R-:W-:-:S07]  /*fc80*/  MOV R68, R196 ;  /* 0x000000c400447202 */ /* 0x000fce0000000f00 */
[----:B------:R-:W-:Y:S05]  /*fc90*/  WARPSYNC.COLLECTIVE R71, `(.L_x_7327) ;  /* 0x0000000047087348 */ /* 0x000fea0003c00000 */
[----:B------:R0:W1:Y:S02]  /*fca0*/  SHFL.UP P6, R196, R198, R200, R201 ;  /* 0x040000c8c6c47389 */ /* 0x00006400000c00c9 */
[----:B01----:R-:W-:Y:S05]  /*fcb0*/  ENDCOLLECTIVE ;  /* 0x000000000000791b */ /* 0x003fea0003800000 */
.L_x_7327:
[----:B------:R-:W-:Y:S02]  /*fcc0*/  MOV R198, R194 ;  /* 0x000000c200c67202 */ /* 0x000fe40000000f00 */
[----:B------:R-:W-:-:S07]  /*fcd0*/  MOV R69, R196 ;  /* 0x000000c400457202 */ /* 0x000fce0000000f00 */
[----:B------:R-:W-:Y:S05]  /*fce0*/  WARPSYNC.COLLECTIVE R71, `(.L_x_7328) ;  /* 0x0000000047087348 */ /* 0x000fea0003c00000 */
[----:B------:R0:W1:Y:S02]  /*fcf0*/  SHFL.UP P6, R196, R198, R200, R201 ;  /* 0x040000c8c6c47389 */ /* 0x00006400000c00c9 */
[----:B01----:R-:W-:Y:S05]  /*fd00*/  ENDCOLLECTIVE ;  /* 0x000000000000791b */ /* 0x003fea0003800000 */
.L_x_7328:
[----:B------:R-:W-:Y:S02]  /*fd10*/  MOV R198, R195 ;  /* 0x000000c300c67202 */ /* 0x000fe40000000f00 */
[----:B------:R-:W-:-:S07]  /*fd20*/  MOV R70, R196 ;  /* 0x000000c400467202 */ /* 0x000fce0000000f00 */
[----:B------:R-:W-:Y:S05]  /*fd30*/  WARPSYNC.COLLECTIVE R71, `(.L_x_7329) ;  /* 0x0000000047087348 */ /* 0x000fea0003c00000 */
[----:B------:R0:W1:Y:S02]  /*fd40*/  SHFL.UP P6, R196, R198, R200, R201 ;  /* 0x040000c8c6c47389 */ /* 0x00006400000c00c9 */
[----:B01----:R-:W-:Y:S05]  /*fd50*/  ENDCOLLECTIVE ;  /* 0x000000000000791b */ /* 0x003fea0003800000 */
.L_x_7329:
        /* <DEDUP_REMOVED lines=15> */
.L_x_7330:
[----:B------:R-:W-:Y:S02]  /*fe50*/  MOV R198, R193 ;  /* 0x000000c100c67202 */ /* 0x000fe40000000f00 */
[----:B------:R-:W-:-:S07]  /*fe60*/  MOV R68, R196 ;  /* 0x000000c400447202 */ /* 0x000fce0000000f00 */
[----:B------:R-:W-:Y:S05]  /*fe70*/  WARPSYNC.COLLECTIVE R71, `(.L_x_7331) ;  /* 0x0000000047087348 */ /* 0x000fea0003c00000 */
[----:B------:R0:W1:Y:S02]  /*fe80*/  SHFL.UP P6, R196, R198, R200, R201 ;  /* 0x040000c8c6c47389 */ /* 0x00006400000c00c9 */
[----:B01----:R-:W-:Y:S05]  /*fe90*/  ENDCOLLECTIVE ;  /* 0x000000000000791b */ /* 0x003fea0003800000 */
.L_x_7331:
[----:B------:R-:W-:Y:S02]  /*fea0*/  MOV R198, R194 ;  /* 0x000000c200c67202 */ /* 0x000fe40000000f00 */
[----:B------:R-:W-:-:S07]  /*feb0*/  MOV R69, R196 ;  /* 0x000000c400457202 */ /* 0x000fce0000000f00 */
[----:B------:R-:W-:Y:S05]  /*fec0*/  WARPSYNC.COLLECTIVE R71, `(.L_x_7332) ;  /* 0x0000000047087348 */ /* 0x000fea0003c00000 */
[----:B------:R0:W1:Y:S02]  /*fed0*/  SHFL.UP P6, R196, R198, R200, R201 ;  /* 0x040000c8c6c47389 */ /* 0x00006400000c00c9 */
[----:B01----:R-:W-:Y:S05]  /*fee0*/  ENDCOLLECTIVE ;  /* 0x000000000000791b */ /* 0x003fea0003800000 */
.L_x_7332:
[----:B------:R-:W-:Y:S02]  /*fef0*/  MOV R198, R195 ;  /* 0x000000c300c67202 */ /* 0x000fe40000000f00 */
[----:B------:R-:W-:-:S07]  /*ff00*/  MOV R70, R196 ;  /* 0x000000c400467202 */ /* 0x000fce0000000f00 */
[----:B------:R-:W-:Y:S05]  /*ff10*/  WARPSYNC.COLLECTIVE R71, `(.L_x_7333) ;  /* 0x0000000047087348 */ /* 0x000fea0003c00000 */
[----:B------:R0:W1:Y:S02]  /*ff20*/  SHFL.UP P6, R196, R198, R200, R201 ;  /* 0x040000c8c6c47389 */ /* 0x00006400000c00c9 */
[----:B01----:R-:W-:Y:S05]  /*ff30*/  ENDCOLLECTIVE ;  /* 0x000000000000791b */ /* 0x003fea0003800000 */
.L_x_7333:
        /* <DEDUP_REMOVED lines=15> */
.L_x_7334:
[----:B------:R-:W-:Y:S02]  /*10030*/  MOV R198, R193 ;  /* 0x000000c100c67202 */ /* 0x000fe40000000f00 */
[----:B------:R-:W-:-:S07]  /*10040*/  MOV R68, R196 ;  /* 0x000000c400447202 */ /* 0x000fce0000000f00 */
[----:B------:R-:W-:Y:S05]  /*10050*/  WARPSYNC.COLLECTIVE R71, `(.L_x_7335) ;  /* 0x0000000047087348 */ /* 0x000fea0003c00000 */
[----:B------:R0:W1:Y:S02]  /*10060*/  SHFL.UP P6, R196, R198, R200, R201 ;  /* 0x040000c8c6c47389 */ /* 0x00006400000c00c9 */
[----:B01----:R-:W-:Y:S05]  /*10070*/  ENDCOLLECTIVE ;  /* 0x000000000000791b */ /* 0x003fea0003800000 */
.L_x_7335:
[----:B------:R-:W-:Y:S02]  /*10080*/  MOV R198, R194 ;  /* 0x000000c200c67202 */ /* 0x000fe40000000f00 */
[----:B------:R-:W-:-:S07]  /*10090*/  MOV R69, R196 ;  /* 0x000000c400457202 */ /* 0x000fce0000000f00 */
[----:B------:R-:W-:Y:S05]  /*100a0*/  WARPSYNC.COLLECTIVE R71, `(.L_x_7336) ;  /* 0x0000000047087348 */ /* 0x000fea0003c00000 */
[----:B------:R0:W1:Y:S02]  /*100b0*/  SHFL.UP P6, R196, R198, R200, R201 ;  /* 0x040000c8c6c47389 */ /* 0x00006400000c00c9 */
[----:B01----:R-:W-:Y:S05]  /*100c0*/  ENDCOLLECTIVE ;  /* 0x000000000000791b */ /* 0x003fea0003800000 */
.L_x_7336:
[----:B------:R-:W-:Y:S02]  /*100d0*/  MOV R198, R195 ;  /* 0x000000c300c67202 */ /* 0x000fe40000000f00 */
[----:B------:R-:W-:-:S07]  /*100e0*/  MOV R70, R196 ;  /* 0x000000c400467202 */ /* 0x000fce0000000f00 */
[----:B------:R-:W-:Y:S05]  /*100f0*/  WARPSYNC.COLLECTIVE R71, `(.L_x_7337) ;  /* 0x0000000047087348 */ /* 0x000fea0003c00000 */
[----:B------:R0:W1:Y:S02]  /*10100*/  SHFL.UP P6, R196, R198, R200, R201 ;  /* 0x040000c8c6c47389 */ /* 0x00006400000c00c9 */
[----:B01----:R-:W-:Y:S05]  /*10110*/  ENDCOLLECTIVE ;  /* 0x000000000000791b */ /* 0x003fea0003800000 */
.L_x_7337:
[----:B------:R-:W-:Y:S05]  /*10120*/  BRA `(.L_x_7338) ;  /* 0xffffff7400947947 */ /* 0x000fea000383ffff */
.L_x_7218:
        /* <DEDUP_REMOVED lines=8> */
.L_x_7340:
[----:B------:R-:W-:Y:S05]  /*101b0*/  BSYNC B0 ;  /* 0x0000000000007941 */ /* 0x000fea0003800000 */
.L_x_7339:
[----:B------:R-:W-:Y:S05]  /*101c0*/  BRA `(.L_x_7341) ;  /* 0xffffff7400a07947 */ /* 0x000fea000383ffff */
.L_x_7219:
        /* <DEDUP_REMOVED lines=8> */
.L_x_7343:
[----:B------:R-:W-:Y:S05]  /*10250*/  BSYNC B0 ;  /* 0x0000000000007941 */ /* 0x000fea0003800000 */
.L_x_7342:
[----:B------:R-:W-:Y:S05]  /*10260*/  BRA `(.L_x_7344) ;  /* 0xffffff7400807947 */ /* 0x000fea000383ffff */
.L_x_7220:
        /* <DEDUP_REMOVED lines=8> */
.L_x_7346:
[----:B------:R-:W-:Y:S05]  /*102f0*/  BSYNC B0 ;  /* 0x0000000000007941 */ /* 0x000fea0003800000 */
.L_x_7345:
[----:B------:R-:W-:Y:S05]  /*10300*/  BRA `(.L_x_7347) ;  /* 0xffffff7400607947 */ /* 0x000fea000383ffff */
.L_x_7221:
        /* <DEDUP_REMOVED lines=8> */
.L_x_7349:
[----:B------:R-:W-:Y:S05]  /*10390*/  BSYNC B0 ;  /* 0x0000000000007941 */ /* 0x000fea0003800000 */
.L_x_7348:
[----:B------:R-:W-:Y:S05]  /*103a0*/  BRA `(.L_x_7350) ;  /* 0xffffff7400407947 */ /* 0x000fea000383ffff */
.L_x_7222:
        /* <DEDUP_REMOVED lines=8> */
.L_x_7352:
[----:B------:R-:W-:Y:S05]  /*10430*/  BSYNC B0 ;  /* 0x0000000000007941 */ /* 0x000fea0003800000 */
.L_x_7351:
        /* <DEDUP_REMOVED lines=10> */
.L_x_7353:
[----:B------:R-:W-:Y:S02]  /*104e0*/  MOV R68, 0x1f ;  /* 0x0000001f00447802 */ /* 0x000fe40000000f00 */
[----:B------:R-:W-:Y:S02]  /*104f0*/  MOV R198, R194 ;  /* 0x000000c200c67202 */ /* 0x000fe40000000f00 */
[----:B------:R-:W-:-:S07]  /*10500*/  MOV R193, R196 ;  /* 0x000000c400c17202 */ /* 0x000fce0000000f00 */
[----:B------:R-:W-:Y:S05]  /*10510*/  WARPSYNC.COLLECTIVE R71, `(.L_x_7354) ;  /* 0x0000000047087348 */ /* 0x000fea0003c00000 */
[----:B------:R0:W1:Y:S02]  /*10520*/  SHFL.UP P6, R196, R198, R200, R201 ;  /* 0x040000c8c6c47389 */ /* 0x00006400000c00c9 */
[----:B01----:R-:W-:Y:S05]  /*10530*/  ENDCOLLECTIVE ;  /* 0x000000000000791b */ /* 0x003fea0003800000 */
.L_x_7354:
[----:B------:R-:W-:Y:S02]  /*10540*/  MOV R198, R195 ;  /* 0x000000c300c67202 */ /* 0x000fe40000000f00 */
[----:B------:R-:W-:-:S07]  /*10550*/  MOV R194, R196 ;  /* 0x000000c400c27202 */ /* 0x000fce0000000f00 */
[----:B------:R-:W-:Y:S05]  /*10560*/  WARPSYNC.COLLECTIVE R71, `(.L_x_7355) ;  /* 0x0000000047087348 */ /* 0x000fea0003c00000 */
[----:B------:R0:W1:Y:S02]  /*10570*/  SHFL.UP P6, R196, R198, R200, R201 ;  /* 0x040000c8c6c47389 */ /* 0x00006400000c00c9 */
[----:B01----:R-:W-:Y:S05]  /*10580*/  ENDCOLLECTIVE ;  /* 0x000000000000791b */ /* 0x003fea0003800000 */
.L_x_7355:
[----:B------:R-:W-:Y:S05]  /*10590*/  WARPSYNC.COLLECTIVE R71, `(.L_x_7356) ;  /* 0x0000000047087348 */ /* 0x000fea0003c00000 */
[----:B------:R0:W1:Y:S02]  /*105a0*/  SHFL.IDX P3, R244, R70, R69, R68 ;  /* 0x0000004546f47389 */ /* 0x0000640000060044 */
[----:B01----:R-:W-:Y:S05]  /*105b0*/  ENDCOLLECTIVE ;  /* 0x000000000000791b */ /* 0x003fea0003800000 */
.L_x_7356:
[----:B------:R-:W-:Y:S02]  /*105c0*/  MOV R70, R65 ;  /* 0x0000004100467202 */ /* 0x000fe40000000f00 */
[----:B------:R-:W-:Y:S02]  /*105d0*/  MOV R195, R196 ;  /* 0x000000c400c37202 */ /* 0x000fe40000000f00 */
[----:B------:R-:W-:-:S07]  /*105e0*/  MOV R64, R244 ;  /* 0x000000f400407202 */ /* 0x000fce0000000f00 */
[----:B------:R-:W-:Y:S05]  /*105f0*/  WARPSYNC.COLLECTIVE R71, `(.L_x_7357) ;  /* 0x0000000047087348 */ /* 0x000fea0003c00000 */
[----:B------:R0:W1:Y:S02]  /*10600*/  SHFL.IDX P3, R244, R70, R69, R68 ;  /* 0x0000004546f47389 */ /* 0x0000640000060044 */
[----:B01----:R-:W-:Y:S05]  /*10610*/  ENDCOLLECTIVE ;  /* 0x000000000000791b */ /* 0x003fea0003800000 */
.L_x_7357:
[----:B------:R-:W-:Y:S02]  /*10620*/  MOV R70, R66 ;  /* 0x0000004200467202 */ /* 0x000fe40000000f00 */
[----:B------:R-:W-:-:S07]  /*10630*/  MOV R196, R244 ;  /* 0x000000f400c47202 */ /* 0x000fce0000000f00 */
[----:B------:R-:W-:Y:S05]  /*10640*/  WARPSYNC.COLLECTIVE R71, `(.L_x_7358) ;  /* 0x0000000047087348 */ /* 0x000fea0003c00000 */
[----:B------:R0:W1:Y:S02]  /*10650*/  SHFL.IDX P3, R244, R70, R69, R68 ;  /* 0x0000004546f47389 */ /* 0x0000640000060044 */
[----:B01----:R-:W-:Y:S05]  /*10660*/  ENDCOLLECTIVE ;  /* 0x000000000000791b */ /* 0x003fea0003800000 */
.L_x_7358:
[----:B------:R-:W-:Y:S02]  /*10670*/  MOV R70, R67 ;  /* 0x0000004300467202 */ /* 0x000fe40000000f00 */
[----:B------:R-:W-:-:S07]  /*10680*/  MOV R66, R244 ;  /* 0x000000f400427202 */ /* 0x000fce0000000f00 */
[----:B------:R-:W-:Y:S05]  /*10690*/  WARPSYNC.COLLECTIVE R71, `(.L_x_7359) ;  /* 0x0000000047087348 */ /* 0x000fea0003c00000 */
[----:B------:R0:W1:Y:S02]  /*106a0*/  SHFL.IDX P3, R244, R70, R69, R68 ;  /* 0x0000004546f47389 */ /* 0x0000640000060044 */
[----:B01----:R-:W-:Y:S05]  /*106b0*/  ENDCOLLECTIVE ;  /* 0x000000000000791b */ /* 0x003fea0003800000 */
.L_x_7359:
[----:B------:R-:W-:Y:S01]  /*106c0*/  MOV R67, R244 ;  /* 0x000000f400437202 */ /* 0x000fe20000000f00 */
[----:B------:R-:W-:Y:S06]  /*106d0*/  BRA `(.L_x_7360) ;  /* 0xffffff70009c7947 */ /* 0x000fec000383ffff */
.L_x_7224:
        /* <DEDUP_REMOVED lines=8> */
.L_x_7361:
[----:B------:R-:W-:Y:S02]  /*10760*/  MOV R250, R246 ;  /* 0x000000f600fa7202 */ /* 0x000fe40000000f00 */
[----:B------:R-:W-:-:S07]  /*10770*/  MOV R68, R244 ;  /* 0x000000f400447202 */ /* 0x000fce0000000f00 */
[----:B------:R-:W-:Y:S05]  /*10780*/  WARPSYNC.COLLECTIVE R71, `(.L_x_7362) ;  /* 0x0000000047087348 */ /* 0x000fea0003c00000 */
[----:B------:R0:W1:Y:S02]  /*10790*/  SHFL.DOWN P0, R244, R250, R251, R252 ;  /* 0x080000fbfaf47389 */ /* 0x00006400000000fc */
[----:B01----:R-:W-:Y:S05]  /*107a0*/  ENDCOLLECTIVE ;  /* 0x000000000000791b */ /* 0x003fea0003800000 */
.L_x_7362:
[----:B------:R-:W-:Y:S02]  /*107b0*/  MOV R250, R70 ;  /* 0x0000004600fa7202 */ /* 0x000fe40000000f00 */
[----:B------:R-:W-:-:S07]  /*107c0*/  MOV R69, R244 ;  /* 0x000000f400457202 */ /* 0x000fce0000000f00 */
[----:B------:R-:W-:Y:S05]  /*107d0*/  WARPSYNC.COLLECTIVE R71, `(.L_x_7363) ;  /* 0x0000000047087348 */ /* 0x000fea0003c00000 */
[----:B------:R0:W1:Y:S02]  /*107e0*/  SHFL.DOWN P0, R244, R250, R251, R252 ;  /* 0x080000fbfaf47389 */ /* 0x00006400000000fc */
[----:B01----:R-:W-:Y:S05]  /*107f0*/  ENDCOLLECTIVE ;  /* 0x000000000000791b */ /* 0x003fea0003800000 */
.L_x_7363:
[----:B------:R-:W-:Y:S02]  /*10800*/  MOV R250, R248 ;  /* 0x000000f800fa7202 */ /* 0x000fe40000000f00 */
[----:B------:R-:W-:-:S07]  /*10810*/  MOV R241, R244 ;  /* 0x000000f400f17202 */ /* 0x000fce0000000f00 */
[----:B------:R-:W-:Y:S05]  /*10820*/  WARPSYNC.COLLECTIVE R71, `(.L_x_7364) ;  /* 0x0000000047087348 */ /* 0x000fea0003c00000 */
[----:B------:R0:W1:Y:S02]  /*10830*/  SHFL.DOWN P0, R244, R250, R251, R252 ;  /* 0x080000fbfaf47389 */ /* 0x00006400000000fc */
[----:B01----:R-:W-:Y:S05]  /*10840*/  ENDCOLLECTIVE ;  /* 0x000000000000791b */ /* 0x003fea0003800000 */
.L_x_7364:
[----:B------:R-:W-:Y:S01]  /*10850*/  MOV R71, R244 ;  /* 0x000000f400477202 */ /* 0x000fe20000000f00 */
[----:B------:R-:W-:Y:S06]  /*10860*/  BRA `(.L_x_7365) ;  /* 0xffffff8400847947 */ /* 0x000fec000383ffff */
.L_x_7227:
        /* <DEDUP_REMOVED lines=8> */
.L_x_7367:
[----:B------:R-:W-:Y:S05]  /*108f0*/  BSYNC B0 ;  /* 0x0000000000007941 */ /* 0x000fea0003800000 */
.L_x_7366:
        /* <DEDUP_REMOVED lines=8> */
.L_x_7368:
[----:B------:R-:W-:Y:S02]  /*10980*/  MOV R250, R247 ;  /* 0x000000f700fa7202 */ /* 0x000fe40000000f00 */
[----:B------:R-:W-:-:S07]  /*10990*/  MOV R69, R244 ;  /* 0x000000f400457202 */ /* 0x000fce0000000f00 */
[----:B------:R-:W-:Y:S05]  /*109a0*/  WARPSYNC.COLLECTIVE R71, `(.L_x_7369) ;  /* 0x0000000047087348 */ /* 0x000fea0003c00000 */
[----:B------:R0:W1:Y:S02]  /*109b0*/  SHFL.DOWN P0, R244, R250, R251, R252 ;  /* 0x080000fbfaf47389 */ /* 0x00006400000000fc */
[----:B01----:R-:W-:Y:S05]  /*109c0*/  ENDCOLLECTIVE ;  /* 0x000000000000791b */ /* 0x003fea0003800000 */
.L_x_7369:
[----:B------:R-:W-:Y:S02]  /*109d0*/  MOV R250, R248 ;  /* 0x000000f800fa7202 */ /* 0x000fe40000000f00 */
[----:B------:R-:W-:-:S07]  /*109e0*/  MOV R70, R244 ;  /* 0x000000f400467202 */ /* 0x000fce0000000f00 */
[----:B------:R-:W-:Y:S05]  /*109f0*/  WARPSYNC.COLLECTIVE R71, `(.L_x_7370) ;  /* 0x0000000047087348 */ /* 0x000fea0003c00000 */
[----:B------:R0:W1:Y:S02]  /*10a00*/  SHFL.DOWN P0, R244, R250, R251, R252 ;  /* 0x080000fbfaf47389 */ /* 0x00006400000000fc */
[----:B01----:R-:W-:Y:S05]  /*10a10*/  ENDCOLLECTIVE ;  /* 0x000000000000791b */ /* 0x003fea0003800000 */
.L_x_7370:
[----:B------:R-:W-:Y:S01]  /*10a20*/  MOV R241, R244 ;  /* 0x000000f400f17202 */ /* 0x000fe20000000f00 */
[----:B------:R-:W-:Y:S06]  /*10a30*/  BRA `(.L_x_7371) ;  /* 0xffffff8400647947 */ /* 0x000fec000383ffff */
.L_x_7230:
        /* <DEDUP_REMOVED lines=8> */
.L_x_7373:
[----:B------:R-:W-:Y:S05]  /*10ac0*/  BSYNC B0 ;  /* 0x0000000000007941 */ /* 0x000fea0003800000 */
.L_x_7372:
        /* <DEDUP_REMOVED lines=8> */
.L_x_7374:
[----:B------:R-:W-:Y:S02]  /*10b50*/  MOV R250, R247 ;  /* 0x000000f700fa7202 */ /* 0x000fe40000000f00 */
[----:B------:R-:W-:-:S07]  /*10b60*/  MOV R69, R244 ;  /* 0x000000f400457202 */ /* 0x000fce0000000f00 */
[----:B------:R-:W-:Y:S05]  /*10b70*/  WARPSYNC.COLLECTIVE R71, `(.L_x_7375) ;  /* 0x0000000047087348 */ /* 0x000fea0003c00000 */
[----:B------:R0:W1:Y:S02]  /*10b80*/  SHFL.DOWN P0, R244, R250, R251, R252 ;  /* 0x080000fbfaf47389 */ /* 0x00006400000000fc */
[----:B01----:R-:W-:Y:S05]  /*10b90*/  ENDCOLLECTIVE ;  /* 0x000000000000791b */ /* 0x003fea0003800000 */
.L_x_7375:
[----:B------:R-:W-:Y:S02]  /*10ba0*/  MOV R250, R248 ;  /* 0x000000f800fa7202 */ /* 0x000fe40000000f00 */
[----:B------:R-:W-:-:S07]  /*10bb0*/  MOV R70, R244 ;  /* 0x000000f400467202 */ /* 0x000fce0000000f00 */
[----:B------:R-:W-:Y:S05]  /*10bc0*/  WARPSYNC.COLLECTIVE R71, `(.L_x_7376) ;  /* 0x0000000047087348 */ /* 0x000fea0003c00000 */
[----:B------:R0:W1:Y:S02]  /*10bd0*/  SHFL.DOWN P0, R244, R250, R251, R252 ;  /* 0x080000fbfaf47389 */ /* 0x00006400000000fc */
[----:B01----:R-:W-:Y:S05]  /*10be0*/  ENDCOLLECTIVE ;  /* 0x000000000000791b */ /* 0x003fea0003800000 */
.L_x_7376:
[----:B------:R-:W-:Y:S01]  /*10bf0*/  MOV R241, R244 ;  /* 0x000000f400f17202 */ /* 0x000fe20000000f00 */
[----:B------:R-:W-:Y:S06]  /*10c00*/  BRA `(.L_x_7377) ;  /* 0xffffff8400447947 */ /* 0x000fec000383ffff */
.L_x_7233:
        /* <DEDUP_REMOVED lines=8> */
.L_x_7379:
[----:B------:R-:W-:Y:S05]  /*10c90*/  BSYNC B0 ;  /* 0x0000000000007941 */ /* 0x000fea0003800000 */
.L_x_7378:
        /* <DEDUP_REMOVED lines=8> */
.L_x_7380:
[----:B------:R-:W-:Y:S02]  /*10d20*/  MOV R250, R247 ;  /* 0x000000f700fa7202 */ /* 0x000fe40000000f00 */
[----:B------:R-:W-:-:S07]  /*10d30*/  MOV R69, R244 ;  /* 0x000000f400457202 */ /* 0x000fce0000000f00 */
[----:B------:R-:W-:Y:S05]  /*10d40*/  WARPSYNC.COLLECTIVE R71, `(.L_x_7381) ;  /* 0x0000000047087348 */ /* 0x000fea0003c00000 */
[----:B------:R0:W1:Y:S02]  /*10d50*/  SHFL.DOWN P0, R244, R250, R251, R252 ;  /* 0x080000fbfaf47389 */ /* 0x00006400000000fc */
[----:B01----:R-:W-:Y:S05]  /*10d60*/  ENDCOLLECTIVE ;  /* 0x000000000000791b */ /* 0x003fea0003800000 */
.L_x_7381:
[----:B------:R-:W-:Y:S02]  /*10d70*/  MOV R250, R248 ;  /* 0x000000f800fa7202 */ /* 0x000fe40000000f00 */
[----:B------:R-:W-:-:S07]  /*10d80*/  MOV R70, R244 ;  /* 0x000000f400467202 */ /* 0x000fce0000000f00 */
[----:B------:R-:W-:Y:S05]  /*10d90*/  WARPSYNC.COLLECTIVE R71, `(.L_x_7382) ;  /* 0x0000000047087348 */ /* 0x000fea0003c00000 */
[----:B------:R0:W1:Y:S02]  /*10da0*/  SHFL.DOWN P0, R244, R250, R251, R252 ;  /* 0x080000fbfaf47389 */ /* 0x00006400000000fc */
[----:B01----:R-:W-:Y:S05]  /*10db0*/  ENDCOLLECTIVE ;  /* 0x000000000000791b */ /* 0x003fea0003800000 */
.L_x_7382:
[----:B------:R-:W-:Y:S01]  /*10dc0*/  MOV R241, R244 ;  /* 0x000000f400f17202 */ /* 0x000fe20000000f00 */
[----:B------:R-:W-:Y:S06]  /*10dd0*/  BRA `(.L_x_7383) ;  /* 0xffffff8400247947 */ /* 0x000fec000383ffff */
.L_x_7236:
        /* <DEDUP_REMOVED lines=8> */
.L_x_7385:
[----:B------:R-:W-:Y:S05]  /*10e60*/  BSYNC B0 ;  /* 0x0000000000007941 */ /* 0x000fea0003800000 */
.L_x_7384:
        /* <DEDUP_REMOVED lines=8> */
.L_x_7386:
[----:B------:R-:W-:Y:S02]  /*10ef0*/  MOV R250, R247 ;  /* 0x000000f700fa7202 */ /* 0x000fe40000000f00 */
[----:B------:R-:W-:-:S07]  /*10f00*/  MOV R69, R244 ;  /* 0x000000f400457202 */ /* 0x000fce0000000f00 */
[----:B------:R-:W-:Y:S05]  /*10f10*/  WARPSYNC.COLLECTIVE R71, `(.L_x_7387) ;  /* 0x0000000047087348 */ /* 0x000fea0003c00000 */
[----:B------:R0:W1:Y:S02]  /*10f20*/  SHFL.DOWN P0, R244, R250, R251, R252 ;  /* 0x080000fbfaf47389 */ /* 0x00006400000000fc */
[----:B01----:R-:W-:Y:S05]  /*10f30*/  ENDCOLLECTIVE ;  /* 0x000000000000791b */ /* 0x003fea0003800000 */
.L_x_7387:
[----:B------:R-:W-:Y:S02]  /*10f40*/  MOV R250, R248 ;  /* 0x000000f800fa7202 */ /* 0x000fe40000000f00 */
[----:B------:R-:W-:-:S07]  /*10f50*/  MOV R70, R244 ;  /* 0x000000f400467202 */ /* 0x000fce0000000f00 */
[----:B------:R-:W-:Y:S05]  /*10f60*/  WARPSYNC.COLLECTIVE R71, `(.L_x_7388) ;  /* 0x0000000047087348 */ /* 0x000fea0003c00000 */
[----:B------:R0:W1:Y:S02]  /*10f70*/  SHFL.DOWN P0, R244, R250, R251, R252 ;  /* 0x080000fbfaf47389 */ /* 0x00006400000000fc */
[----:B01----:R-:W-:Y:S05]  /*10f80*/  ENDCOLLECTIVE ;  /* 0x000000000000791b */ /* 0x003fea0003800000 */
.L_x_7388:
[----:B------:R-:W-:Y:S01]  /*10f90*/  MOV R240, R244 ;  /* 0x000000f400f07202 */ /* 0x000fe20000000f00 */
[----:B------:R-:W-:Y:S06]  /*10fa0*/  BRA `(.L_x_7389) ;  /* 0xffffff8400047947 */ /* 0x000fec000383ffff */
.L_x_7239:
[----:B-1----:R-:W-:Y:S01]  /*10fb0*/  HFMA2 R69, -RZ, RZ, 0, 0 ;  /* 0x00000000ff457431 */ /* 0x002fe200000001ff */
[----:B------:R-:W-:Y:S01]  /*10fc0*/  BSSY B0, `(.L_x_7390) ;  /* 0x0000007000007945 */ /* 0x000fe20003800000 */
[----:B0-----:R-:W-:Y:S02]  /*10fd0*/  MOV R70, R245 ;  /* 0x000000f500467202 */ /* 0x001fe40000000f00 */
[----:B------:R-:W-:Y:S02]  /*10fe0*/  MOV R68, 0x1f ;  /* 0x0000001f00447802 */ /* 0x000fe40000000f00 */
[----:B----4-:R-:W-:-:S07]  /*10ff0*/  MOV R71, 0xffffffff ;  /* 0xffffffff00477802 */ /* 0x010fce0000000f00 */
[----:B--23--:R-:W-:Y:S05]  /*11000*/  WARPSYNC.COLLECTIVE R71, `(.L_x_7391) ;  /* 0x0000000047087348 */ /* 0x00cfea0003c00000 */
[----:B------:R0:W1:Y:S02]  /*11010*/  SHFL.IDX P3, R244, R70, R69, R68 ;  /* 0x0000004546f47389 */ /* 0x0000640000060044 */
[----:B0123--:R-:W-:Y:S05]  /*11020*/  ENDCOLLECTIVE ;  /* 0x000000000000791b */ /* 0x00ffea0003800000 */
.L_x_7391:
[----:B------:R-:W-:Y:S05]  /*11030*/  BSYNC B0 ;  /* 0x0000000000007941 */ /* 0x000fea0003800000 */
.L_x_7390:
        /* <DEDUP_REMOVED lines=10> */
.L_x_7392:
[----:B------:R-:W-:Y:S02]  /*110e0*/  MOV R252, 0x1f ;  /* 0x0000001f00fc7802 */ /* 0x000fe40000000f00 */
[----:B------:R-:W-:Y:S02]  /*110f0*/  MOV R70, R247 ;  /* 0x000000f700467202 */ /* 0x000fe40000000f00 */
[----:B------:R-:W-:-:S07]  /*11100*/  MOV R241, R244 ;  /* 0x000000f400f17202 */ /* 0x000fce0000000f00 */
[----:B------:R-:W-:Y:S05]  /*11110*/  WARPSYNC.COLLECTIVE R71, `(.L_x_7393) ;  /* 0x0000000047087348 */ /* 0x000fea0003c00000 */
[----:B------:R0:W1:Y:S02]  /*11120*/  SHFL.IDX P3, R244, R70, R69, R68 ;  /* 0x0000004546f47389 */ /* 0x0000640000060044 */
[----:B01----:R-:W-:Y:S05]  /*11130*/  ENDCOLLECTIVE ;  /* 0x000000000000791b */ /* 0x003fea0003800000 */
.L_x_7393:
[----:B------:R-:W-:-:S04]  /*11140*/  FMUL.FTZ R242, R65, R241 ;  /* 0x000000f141f27220 */ /* 0x000fc80000410000 */
[----:B------:R-:W-:Y:S01]  /*11150*/  FFMA.FTZ R242, R64, R240, -R242 ;  /* 0x000000f040f27223 */ /* 0x000fe200000108f2 */
[-C--:B------:R-:W-:Y:S01]  /*11160*/  FMUL.FTZ R68, R67, R241.reuse ;  /* 0x000000f143447220 */ /* 0x080fe20000410000 */
[C---:B------:R-:W-:Y:S01]  /*11170*/  FMUL.FTZ R69, R66.reuse, R241 ;  /* 0x000000f142457220 */ /* 0x040fe20000410000 */
[----:B------:R-:W-:Y:S02]  /*11180*/  MOV R70, R248 ;  /* 0x000000f800467202 */ /* 0x000fe40000000f00 */
[----:B------:R-:W-:Y:S01]  /*11190*/  FFMA.FTZ R68, R66, R240, -R68 ;  /* 0x000000f042447223 */ /* 0x000fe20000010844 */
[----:B------:R-:W-:-:S05]  /*111a0*/  MOV R243, R244 ;  /* 0x000000f400f37202 */ /* 0x000fca0000000f00 */
[----:B------:R-:W-:Y:S01]  /*111b0*/  FADD.FTZ R243, R243, R68 ;  /* 0x00000044f3f37221 */ /* 0x000fe20000010000 */
[----:B------:R-:W-:-:S04]  /*111c0*/  FMUL.FTZ R68, R64, R241 ;  /* 0x000000f140447220 */ /* 0x000fc80000410000 */
[-C--:B------:R-:W-:Y:S01]  /*111d0*/  FFMA.FTZ R241, R65, R240.reuse, R68 ;  /* 0x000000f041f17223 */ /* 0x080fe20000010044 */
[----:B------:R-:W-:Y:S01]  /*111e0*/  FFMA.FTZ R240, R67, R240, R69 ;  /* 0x000000f043f07223 */ /* 0x000fe20000010045 */
[----:B------:R-:W-:Y:S01]  /*111f0*/  HFMA2 R69, -RZ, RZ, 0, 0 ;  /* 0x00000000ff457431 */ /* 0x000fe200000001ff */
[----:B------:R-:W-:-:S07]  /*11200*/  MOV R68, 0x1f ;  /* 0x0000001f00447802 */ /* 0x000fce0000000f00 */
[----:B------:R-:W-:Y:S05]  /*11210*/  WARPSYNC.COLLECTIVE R71, `(.L_x_7394) ;  /* 0x0000000047087348 */ /* 0x000fea0003c00000 */
[----:B------:R0:W1:Y:S02]  /*11220*/  SHFL.IDX P3, R244, R70, R69, R68 ;  /* 0x0000004546f47389 */ /* 0x0000640000060044 */
[----:B01----:R-:W-:Y:S05]  /*11230*/  ENDCOLLECTIVE ;  /* 0x000000000000791b */ /* 0x003fea0003800000 */
.L_x_7394:
[----:B------:R-:W-:Y:S01]  /*11240*/  MOV R70, R64 ;  /* 0x0000004000467202 */ /* 0x000fe20000000f00 */
[----:B------:R-:W-:-:S07]  /*11250*/  FADD.FTZ R240, R244, R240 ;  /* 0x000000f0f4f07221 */ /* 0x000fce0000010000 */
[----:B------:R-:W-:Y:S05]  /*11260*/  WARPSYNC.COLLECTIVE R71, `(.L_x_7395) ;  /* 0x0000000047087348 */ /* 0x000fea0003c00000 */
[----:B------:R0:W1:Y:S02]  /*11270*/  SHFL.DOWN P0, R244, R250, R251, R252 ;  /* 0x080000fbfaf47389 */ /* 0x00006400000000fc */
[----:B01----:R-:W-:Y:S05]  /*11280*/  ENDCOLLECTIVE ;  /* 0x000000000000791b */ /* 0x003fea0003800000 */
.L_x_7395:
[----:B------:R-:W-:Y:S02]  /*11290*/  MOV R250, R246 ;  /* 0x000000f600fa7202 */ /* 0x000fe40000000f00 */
[----:B------:R-:W-:-:S07]  /*112a0*/  MOV R245, R244 ;  /* 0x000000f400f57202 */ /* 0x000fce0000000f00 */
[----:B------:R-:W-:Y:S05]  /*112b0*/  WARPSYNC.COLLECTIVE R71, `(.L_x_7396) ;  /* 0x0000000047087348 */ /* 0x000fea0003c00000 */
[----:B------:R0:W1:Y:S02]  /*112c0*/  SHFL.DOWN P0, R244, R250, R251, R252 ;  /* 0x080000fbfaf47389 */ /* 0x00006400000000fc */
[----:B01----:R-:W-:Y:S05]  /*112d0*/  ENDCOLLECTIVE ;  /* 0x000000000000791b */ /* 0x003fea0003800000 */
.L_x_7396:
[----:B------:R-:W-:Y:S02]  /*112e0*/  MOV R250, R247 ;  /* 0x000000f700fa7202 */ /* 0x000fe40000000f00 */
[----:B------:R-:W-:-:S07]  /*112f0*/  MOV R246, R244 ;  /* 0x000000f400f67202 */ /* 0x000fce0000000f00 */
[----:B------:R-:W-:Y:S05]  /*11300*/  WARPSYNC.COLLECTIVE R71, `(.L_x_7397) ;  /* 0x0000000047087348 */ /* 0x000fea0003c00000 */
[----:B------:R0:W1:Y:S02]  /*11310*/  SHFL.DOWN P0, R244, R250, R251, R252 ;  /* 0x080000fbfaf47389 */ /* 0x00006400000000fc */
[----:B01----:R-:W-:Y:S05]  /*11320*/  ENDCOLLECTIVE ;  /* 0x000000000000791b */ /* 0x003fea0003800000 */
.L_x_7397:
[----:B------:R-:W-:Y:S02]  /*11330*/  MOV R250, R248 ;  /* 0x000000f800fa7202 */ /* 0x000fe40000000f00 */
[----:B------:R-:W-:-:S07]  /*11340*/  MOV R247, R244 ;  /* 0x000000f400f77202 */ /* 0x000fce0000000f00 */
[----:B------:R-:W-:Y:S05]  /*11350*/  WARPSYNC.COLLECTIVE R71, `(.L_x_7398) ;  /* 0x0000000047087348 */ /* 0x000fea0003c00000 */
[----:B------:R0:W1:Y:S02]  /*11360*/  SHFL.DOWN P0, R244, R250, R251, R252 ;  /* 0x080000fbfaf47389 */ /* 0x00006400000000fc */
[----:B01----:R-:W-:Y:S05]  /*11370*/  ENDCOLLECTIVE ;  /* 0x000000000000791b */ /* 0x003fea0003800000 */
.L_x_7398:
[----:B------:R-:W-:-:S07]  /*11380*/  MOV R248, R244 ;  /* 0x000000f400f87202 */ /* 0x000fce0000000f00 */
[----:B------:R-:W-:Y:S05]  /*11390*/  WARPSYNC.COLLECTIVE R71, `(.L_x_7399) ;  /* 0x0000000047087348 */ /* 0x000fea0003c00000 */
[----:B------:R0:W1:Y:S02]  /*113a0*/  SHFL.IDX P3, R244, R70, R69, R68 ;  /* 0x0000004546f47389 */ /* 0x0000640000060044 */
[----:B01----:R-:W-:Y:S05]  /*113b0*/  ENDCOLLECTIVE ;  /* 0x000000000000791b */ /* 0x003fea0003800000 */
.L_x_7399:
[----:B------:R-:W-:Y:S02]  /*113c0*/  MOV R70, R65 ;  /* 0x0000004100467202 */ /* 0x000fe40000000f00 */
[----:B------:R-:W-:-:S07]  /*113d0*/  MOV R64, R244 ;  /* 0x000000f400407202 */ /* 0x000fce0000000f00 */
[----:B------:R-:W-:Y:S05]  /*113e0*/  WARPSYNC.COLLECTIVE R71, `(.L_x_7400) ;  /* 0x0000000047087348 */ /* 0x000fea0003c00000 */
[----:B------:R0:W1:Y:S02]  /*113f0*/  SHFL.IDX P3, R244, R70, R69, R68 ;  /* 0x0000004546f47389 */ /* 0x0000640000060044 */
[----:B01----:R-:W-:Y:S05]  /*11400*/  ENDCOLLECTIVE ;  /* 0x000000000000791b */ /* 0x003fea0003800000 */
.L_x_7400:
[----:B------:R-:W-:Y:S02]  /*11410*/  MOV R70, R66 ;  /* 0x0000004200467202 */ /* 0x000fe40000000f00 */
[----:B------:R-:W-:-:S07]  /*11420*/  MOV R65, R244 ;  /* 0x000000f400417202 */ /* 0x000fce0000000f00 */
[----:B------:R-:W-:Y:S05]  /*11430*/  WARPSYNC.COLLECTIVE R71, `(.L_x_7401) ;  /* 0x0000000047087348 */ /* 0x000fea0003c00000 */
[----:B------:R0:W1:Y:S02]  /*11440*/  SHFL.IDX P3, R244, R70, R69, R68 ;  /* 0x0000004546f47389 */ /* 0x0000640000060044 */
[----:B01----:R-:W-:Y:S05]  /*11450*/  ENDCOLLECTIVE ;  /* 0x000000000000791b */ /* 0x003fea0003800000 */
.L_x_7401:
[----:B------:R-:W-:Y:S02]  /*11460*/  MOV R70, R67 ;  /* 0x0000004300467202 */ /* 0x000fe40000000f00 */
[----:B------:R-:W-:-:S07]  /*11470*/  MOV R66, R244 ;  /* 0x000000f400427202 */ /* 0x000fce0000000f00 */
[----:B------:R-:W-:Y:S05]  /*11480*/  WARPSYNC.COLLECTIVE R71, `(.L_x_7402) ;  /* 0x0000000047087348 */ /* 0x000fea0003c00000 */
[----:B------:R0:W1:Y:S02]  /*11490*/  SHFL.IDX P3, R244, R70, R69, R68 ;  /* 0x0000004546f47389 */ /* 0x0000640000060044 */
[----:B01----:R-:W-:Y:S05]  /*114a0*/  ENDCOLLECTIVE ;  /* 0x000000000000791b */ /* 0x003fea0003800000 */
.L_x_7402:
[----:B------:R-:W-:Y:S01]  /*114b0*/  MOV R67, R244 ;  /* 0x000000f400437202 */ /* 0x000fe20000000f00 */
[----:B------:R-:W-:Y:S06]  /*114c0*/  BRA `(.L_x_7403) ;  /* 0xffffff8000587947 */ /* 0x000fec000383ffff */
.L_x_7404:
        /* <DEDUP_REMOVED lines=11> */
.L_x_18694:


//--------------------- .text._Z25selective_scan_bwd_kernelI32Selective_Scan_bwd_kernel_traitsILi64ELi16ELb0ELb0ELb1ELb1ELb1EfN3c107complexIfEEEEv12SSMParamsBwd --------------------------
	.section	.text._Z25selective_scan_bwd_kernelI32Selective_Scan_bwd_kernel_traitsILi64ELi16ELb0ELb0ELb1ELb1ELb1EfN3c107complexIfEEEEv12SSMParamsBwd,"ax",@progbits
	.align	128
        .global         _Z25selective_scan_bwd_kernelI32Selective_Scan_bwd_kernel_traitsILi64ELi16ELb0ELb0ELb1ELb1ELb1EfN3c107complexIfEEEEv12SSMParamsBwd
        .type           _Z25selective_scan_bwd_kernelI32Selective_Scan_bwd_kernel_traitsILi64ELi16ELb0ELb0ELb1ELb1ELb1EfN3c107complexIfEEEEv12SSMParamsBwd,@function
        .size           _Z25selective_scan_bwd_kernelI32Selective_Scan_bwd_kernel_traitsILi64ELi16ELb0ELb0ELb1ELb1ELb1EfN3c107complexIfEEEEv12SSMParamsBwd,(.L_x_18695 - _Z25selective_scan_bwd_kernelI32Selective_Scan_bwd_kernel_traitsILi64ELi16ELb0ELb0ELb1ELb1ELb1EfN3c107complexIfEEEEv12SSMParamsBwd)
        .other          _Z25selective_scan_bwd_kernelI32Selective_Scan_bwd_kernel_traitsILi64ELi16ELb0ELb0ELb1ELb1ELb1EfN3c107complexIfEEEEv12SSMParamsBwd,@"STO_CUDA_ENTRY STV_DEFAULT"
_Z25selective_scan_bwd_kernelI32Selective_Scan_bwd_kernel_traitsILi64ELi16ELb0ELb0ELb1ELb1ELb1EfN3c107complexIfEEEEv12SSMParamsBwd:
.text._Z25selective_scan_bwd_kernelI32Selective_Scan_bwd_kernel_traitsILi64ELi16ELb0ELb0ELb1ELb1ELb1EfN3c107complexIfEEEEv12SSMParamsBwd:
        /* <DEDUP_REMOVED lines=142> */
.L_x_7538:
        /* <DEDUP_REMOVED lines=12> */
[----:B------:R-:W-:Y:S01]  /*09a0*/  CS2R R36, SRZ ;  /* 0x0000000000247805 */ /* 0x000fe2000001ff00 */
[----:B------:R-:W-:Y:S01]  /*09b0*/  HFMA2 R40, -RZ, RZ, 0, 0 ;  /* 0x00000000ff287431 */ /* 0x000fe200000001ff */
[----:B------:R-:W-:Y:S02]  /*09c0*/  MOV R38, RZ ;  /* 0x000000ff00267202 */ /* 0x000fe40000000f00 */
        /* <DEDUP_REMOVED lines=142> */
[----:B--2---:R0:W-:Y:S03]  /*12b0*/  STS [R142], R23 ;  /* 0x000000178e007388 */ /* 0x0041e60000000800 */
[----:B------:R-:W-:Y:S02]  /*12c0*/  P2R R51, PR, RZ, 0x40 ;  /* 0x00000040ff337803 */ /* 0x000fe40000000000 */
[----:B------:R-:W-:Y:S01]  /*12d0*/  ISETP.NE.AND P6, PT, R61, RZ, PT ;  /* 0x000000ff3d00720c */ /* 0x000fe20003fc5270 */
[----:B0-----:R-:W-:Y:S01]  /*12e0*/  HFMA2 R23, -RZ, RZ, 0, 0 ;  /* 0x00000000ff177431 */ /* 0x001fe200000001ff */
[----:B----4-:R-:W-:Y:S04]  /*12f0*/  STS [R140+0x80], R26 ;  /* 0x0000801a8c007388 */ /* 0x010fe80000000800 */
[----:B------:R-:W-:Y:S04]  /*1300*/  STS [R249+0x100], R28 ;  /* 0x0001001cf9007388 */ /* 0x000fe80000000800 */
        /* <DEDUP_REMOVED lines=32> */
[----:B0-----:R-:W-:-:S03]  /*1510*/  CS2R R26, SRZ ;  /* 0x00000000001a7805 */ /* 0x001fc6000001ff00 */
[----:B------:R-:W5:Y:S01]  /*1520*/  @!P6 LDG.E R23, desc[UR32][R6.64] ;  /* 0x000000200617e981 */ /* 0x000f62000c1e1900 */
[----:B------:R-:W-:Y:S02]  /*1530*/  ISETP.NE.AND P6, PT, R51, RZ, PT ;  /* 0x000000ff3300720c */ /* 0x000fe40003fc5270 */
[----:B-1----:R-:W-:Y:S02]  /*1540*/  CS2R R28, SRZ ;  /* 0x00000000001c7805 */ /* 0x002fe4000001ff00 */
[----:B--2---:R-:W-:Y:S02]  /*1550*/  CS2R R30, SRZ ;  /* 0x00000000001e7805 */ /* 0x004fe4000001ff00 */
[----:B---3--:R-:W-:Y:S02]  /*1560*/  CS2R R32, SRZ ;  /* 0x0000000000207805 */ /* 0x008fe4000001ff00 */
[----:B----4-:R-:W-:Y:S02]  /*1570*/  CS2R R34, SRZ ;  /* 0x0000000000227805 */ /* 0x010fe4000001ff00 */
        /* <DEDUP_REMOVED lines=83> */
[----:B-1----:R-:W-:Y:S01]  /*1ab0*/  CS2R R28, SRZ ;  /* 0x00000000001c7805 */ /* 0x002fe2000001ff00 */
[----:B------:R-:W-:Y:S01]  /*1ac0*/  HFMA2 R23, -RZ, RZ, 0, 0 ;  /* 0x00000000ff177431 */ /* 0x000fe200000001ff */
[----:B--2---:R-:W-:Y:S02]  /*1ad0*/  CS2R R30, SRZ ;  /* 0x00000000001e7805 */ /* 0x004fe4000001ff00 */
[----:B---3--:R-:W-:Y:S02]  /*1ae0*/  CS2R R24, SRZ ;  /* 0x0000000000187805 */ /* 0x008fe4000001ff00 */
[----:B------:R-:W-:Y:S01]  /*1af0*/  CS2R R32, SRZ ;  /* 0x0000000000207805 */ /* 0x000fe2000001ff00 */
[----:B------:R-:W-:Y:S01]  /*1b00*/  HFMA2 R36, -RZ, RZ, 0, 0 ;  /* 0x00000000ff247431 */ /* 0x000fe200000001ff */
[----:B------:R-:W-:Y:S01]  /*1b10*/  MOV R34, RZ ;  /* 0x000000ff00227202 */ /* 0x000fe20000000f00 */
[----:B------:R-:W2:Y:S01]  /*1b20*/  @!P5 LDG.E R29, desc[UR32][R4.64+0x500] ;  /* 0x00050020041dd981 */ /* 0x000ea2000c1e1900 */
[----:B----4-:R-:W-:-:S03]  /*1b30*/  MOV R38, RZ ;  /* 0x000000ff00267202 */ /* 0x010fc60000000f00 */
[----:B------:R-:W3:Y:S04]  /*1b40*/  @!P1 LDG.E R31, desc[UR32][R4.64+0x600] ;  /* 0x00060020041f9981 */ /* 0x000ee8000c1e1900 */
[----:B------:R-:W4:Y:S01]  /*1b50*/  @!P6 LDG.E R26, desc[UR32][R4.64+0x100] ;  /* 0x00010020041ae981 */ /* 0x000f22000c1e1900 */
[----:B------:R-:W-:-:S03]  /*1b60*/  ISETP.NE.AND P6, PT, R41, RZ, PT ;  /* 0x000000ff2900720c */ /* 0x000fc60003fc5270 */
[----:B------:R-:W3:Y:S04]  /*1b70*/  @!P0 LDG.E R34, desc[UR32][R4.64+0x580] ;  /* 0x0005802004228981 */ /* 0x000ee8000c1e1900 */
[----:B------:R-:W3:Y:S04]  /*1b80*/  @!P2 LDG.E R36, desc[UR32][R4.64+0x680] ;  /* 0x000680200424a981 */ /* 0x000ee8000c1e1900 */
[----:B------:R-:W3:Y:S04]  /*1b90*/  @!P3 LDG.E R33, desc[UR32][R4.64+0x700] ;  /* 0x000700200421b981 */ /* 0x000ee8000c1e1900 */
[----:B------:R-:W2:Y:S01]  /*1ba0*/  @!P6 LDG.E R28, desc[UR32][R4.64+0x180] ;  /* 0x00018020041ce981 */ /* 0x000ea2000c1e1900 */
[----:B------:R-:W-:-:S03]  /*1bb0*/  ISETP.NE.AND P6, PT, R42, RZ, PT ;  /* 0x000000ff2a00720c */ /* 0x000fc60003fc5270 */
[----:B------:R-:W3:Y:S10]  /*1bc0*/  @!P4 LDG.E R38, desc[UR32][R4.64+0x780] ;  /* 0x000780200426c981 */ /* 0x000ef4000c1e1900 */
        /* <DEDUP_REMOVED lines=11> */
[----:B-----5:R-:W-:-:S03]  /*1c80*/  FADD.FTZ R77, R77, UR7 ;  /* 0x000000074d4d7e21 */ /* 0x020fc60008010000 */
[----:B------:R0:W-:Y:S04]  /*1c90*/  STL [R1+0x4], R142 ;  /* 0x0000048e01007387 */ /* 0x0001e80000100800 */
[----:B------:R0:W-:Y:S01]  /*1ca0*/  STL [R1], R140 ;  /* 0x0000008c01007387 */ /* 0x0001e20000100800 */
[----:B------:R-:W-:Y:S02]  /*1cb0*/  P2R R108, PR, RZ, 0x20 ;  /* 0x00000020ff6c7803 */ /* 0x000fe40000000000 */
[----:B------:R-:W-:Y:S01]  /*1cc0*/  FSETP.GTU.FTZ.AND P5, PT, R77, 20, PT ;  /* 0x41a000004d00780b */ /* 0x000fe20003fbc000 */
[----:B------:R-:W-:Y:S01]  /*1cd0*/  BSSY.RECONVERGENT B0, `(.L_x_7406) ;  /* 0x0000040000007945 */ /* 0x000fe20003800200 */
        /* <DEDUP_REMOVED lines=17> */
[----:B----4-:R0:W-:Y:S04]  /*1df0*/  STS [R249+0x100], R26 ;  /* 0x0001001af9007388 */ /* 0x0101e80000000800 */
[----:B--2---:R0:W-:Y:S04]  /*1e00*/  STS [R237+0x180], R28 ;  /* 0x0001801ced007388 */ /* 0x0041e80000000800 */
[----:B---3--:R0:W-:Y:S04]  /*1e10*/  STS [R106+0x200], R23 ;  /* 0x000200176a007388 */ /* 0x0081e80000000800 */
        /* <DEDUP_REMOVED lines=43> */
.L_x_7407:
[----:B------:R-:W-:Y:S05]  /*20d0*/  BSYNC.RECONVERGENT B0 ;  /* 0x0000000000007941 */ /* 0x000fea0003800200 */
.L_x_7406:
        /* <DEDUP_REMOVED lines=33> */
.L_x_7409:
[----:B------:R-:W-:Y:S05]  /*22f0*/  BSYNC.RECONVERGENT B0 ;  /* 0x0000000000007941 */ /* 0x000fea0003800200 */
.L_x_7408:
        /* <DEDUP_REMOVED lines=33> */
.L_x_7411:
[----:B------:R-:W-:Y:S05]  /*2510*/  BSYNC.RECONVERGENT B0 ;  /* 0x0000000000007941 */ /* 0x000fea0003800200 */
.L_x_7410:
        /* <DEDUP_REMOVED lines=33> */
.L_x_7413:
[----:B------:R-:W-:Y:S05]  /*2730*/  BSYNC.RECONVERGENT B0 ;  /* 0x0000000000007941 */ /* 0x000fea0003800200 */
.L_x_7412:
        /* <DEDUP_REMOVED lines=33> */
.L_x_7415:
[----:B------:R-:W-:Y:S05]  /*2950*/  BSYNC.RECONVERGENT B0 ;  /* 0x0000000000007941 */ /* 0x000fea0003800200 */
.L_x_7414:
        /* <DEDUP_REMOVED lines=33> */
.L_x_7417:
[----:B------:R-:W-:Y:S05]  /*2b70*/  BSYNC.RECONVERGENT B0 ;  /* 0x0000000000007941 */ /* 0x000fea0003800200 */
.L_x_7416:
        /* <DEDUP_REMOVED lines=33> */
.L_x_7419:
[----:B------:R-:W-:Y:S05]  /*2d90*/  BSYNC.RECONVERGENT B0 ;  /* 0x0000000000007941 */ /* 0x000fea0003800200 */
.L_x_7418:
        /* <DEDUP_REMOVED lines=33> */
.L_x_7421:
[----:B------:R-:W-:Y:S05]  /*2fb0*/  BSYNC.RECONVERGENT B0 ;  /* 0x0000000000007941 */ /* 0x000fea0003800200 */
.L_x_7420:
        /* <DEDUP_REMOVED lines=33> */
.L_x_7423:
[----:B------:R-:W-:Y:S05]  /*31d0*/  BSYNC.RECONVERGENT B0 ;  /* 0x0000000000007941 */ /* 0x000fea0003800200 */
.L_x_7422:
        /* <DEDUP_REMOVED lines=33> */
.L_x_7425:
[----:B------:R-:W-:Y:S05]  /*33f0*/  BSYNC.RECONVERGENT B0 ;  /* 0x0000000000007941 */ /* 0x000fea0003800200 */
.L_x_7424:
        /* <DEDUP_REMOVED lines=33> */
.L_x_7427:
[----:B------:R-:W-:Y:S05]  /*3610*/  BSYNC.RECONVERGENT B0 ;  /* 0x0000000000007941 */ /* 0x000fea0003800200 */
.L_x_7426:
        /* <DEDUP_REMOVED lines=33> */
.L_x_7429:
[----:B------:R-:W-:Y:S05]  /*3830*/  BSYNC.RECONVERGENT B0 ;  /* 0x0000000000007941 */ /* 0x000fea0003800200 */
.L_x_7428:
        /* <DEDUP_REMOVED lines=33> */
.L_x_7431:
[----:B------:R-:W-:Y:S05]  /*3a50*/  BSYNC.RECONVERGENT B0 ;  /* 0x0000000000007941 */ /* 0x000fea0003800200 */
.L_x_7430:
        /* <DEDUP_REMOVED lines=33> */
.L_x_7433:
[----:B------:R-:W-:Y:S05]  /*3c70*/  BSYNC.RECONVERGENT B0 ;  /* 0x0000000000007941 */ /* 0x000fea0003800200 */
.L_x_7432:
        /* <DEDUP_REMOVED lines=33> */
.L_x_7435:
[----:B------:R-:W-:Y:S05]  /*3e90*/  BSYNC.RECONVERGENT B0 ;  /* 0x0000000000007941 */ /* 0x000fea0003800200 */
.L_x_7434:
        /* <DEDUP_REMOVED lines=33> */
.L_x_7437:
[----:B------:R-:W-:Y:S05]  /*40b0*/  BSYNC.RECONVERGENT B0 ;  /* 0x0000000000007941 */ /* 0x000fea0003800200 */
.L_x_7436:
[----:B------:R-:W1:Y:S01]  /*40c0*/  S2UR UR30, SR_CTAID.X ;  /* 0x00000000001e79c3 */ /* 0x000e620000002500 */
[----:B------:R-:W1:Y:S01]  /*40d0*/  LDCU.128 UR12, c[0x0][0x410] ;  /* 0x00008200ff0c77ac */ /* 0x000e620008000c00 */
[----:B------:R-:W-:Y:S01]  /*40e0*/  P2R R114, PR, RZ, 0x1 ;  /* 0x00000001ff727803 */ /* 0x000fe20000000000 */
[----:B0-----:R-:W-:Y:S04]  /*40f0*/  LDS R36, [R94] ;  /* 0x000000005e247984 */ /* 0x001fe80000000800 */
[----:B------:R-:W2:Y:S01]  /*4100*/  LDL.LU R144, [R1+0xc] ;  /* 0x00000c0001907983 */ /* 0x000ea20000300800 */
[----:B------:R-:W0:Y:S01]  /*4110*/  S2UR UR27, SR_CTAID.Y ;  /* 0x00000000001b79c3 */ /* 0x000e220000002600 */
[----:B------:R-:W-:Y:S01]  /*4120*/  UMOV UR8, UR28 ;  /* 0x0000001c00087c82 */ /* 0x000fe20008000000 */
[----:B------:R-:W-:Y:S01]  /*4130*/  UMOV UR9, URZ ;  /* 0x000000ff00097c82 */ /* 0x000fe20008000000 */
[----:B------:R-:W-:Y:S01]  /*4140*/  ISETP.NE.AND P0, PT, R43, RZ, PT ;  /* 0x000000ff2b00720c */ /* 0x000fe20003f05270 */
[----:B------:R-:W-:Y:S01]  /*4150*/  LDS R35, [R94+0x4] ;  /* 0x000004005e237984 */ /* 0x000fe20000000800 */
[----:B------:R-:W-:Y:S01]  /*4160*/  HFMA2 R37, -RZ, RZ, 0, 0 ;  /* 0x00000000ff257431 */ /* 0x000fe200000001ff */
[----:B------:R-:W-:-:S02]  /*4170*/  CS2R R40, SRZ ;  /* 0x0000000000287805 */ /* 0x000fc4000001ff00 */
[----:B------:R-:W-:Y:S01]  /*4180*/  P2R R112, PR, RZ, 0x1 ;  /* 0x00000001ff707803 */ /* 0x000fe20000000000 */
[----:B------:R-:W-:Y:S01]  /*4190*/  LDS R34, [R94+0x8] ;  /* 0x000008005e227984 */ /* 0x000fe20000000800 */
[----:B------:R-:W-:Y:S01]  /*41a0*/  ISETP.NE.AND P0, PT, R45, RZ, PT ;  /* 0x000000ff2d00720c */ /* 0x000fe20003f05270 */
[----:B------:R-:W-:Y:S01]  /*41b0*/  HFMA2 R44, -RZ, RZ, 0, 0 ;  /* 0x00000000ff2c7431 */ /* 0x000fe200000001ff */
[----:B------:R-:W-:Y:S01]  /*41c0*/  MOV R42, RZ ;  /* 0x000000ff002a7202 */ /* 0x000fe20000000f00 */
[----:B------:R-:W-:Y:S01]  /*41d0*/  LDS R33, [R94+0xc] ;  /* 0x00000c005e217984 */ /* 0x000fe20000000800 */
[----:B------:R-:W-:Y:S01]  /*41e0*/  P2R R110, PR, RZ, 0x1 ;  /* 0x00000001ff6e7803 */ /* 0x000fe20000000000 */
[----:B------:R-:W-:Y:S01]  /*41f0*/  HFMA2 R109, -RZ, RZ, 0, 0 ;  /* 0x00000000ff6d7431 */ /* 0x000fe200000001ff */
[----:B------:R-:W-:Y:S01]  /*4200*/  ISETP.NE.AND P0, PT, R47, RZ, PT ;  /* 0x000000ff2f00720c */ /* 0x000fe20003f05270 */
[----:B-1----:R-:W-:Y:S01]  /*4210*/  UIMAD.WIDE.U32 UR28, UR30, UR12, UR8 ;  /* 0x0000000c1e1c72a5 */ /* 0x002fe2000f8e0008 */
[----:B------:R-:W-:Y:S01]  /*4220*/  LDS R32, [R94+0x10] ;  /* 0x000010005e207984 */ /* 0x000fe20000000800 */
[----:B------:R-:W-:Y:S01]  /*4230*/  P2R R116, PR, RZ, 0x2 ;  /* 0x00000002ff747803 */ /* 0x000fe20000000000 */
[----:B------:R-:W-:Y:S01]  /*4240*/  HFMA2 R111, -RZ, RZ, 0, 0 ;  /* 0x00000000ff6f7431 */ /* 0x000fe200000001ff */
[----:B------:R-:W-:Y:S01]  /*4250*/  UIMAD UR13, UR30, UR13, UR29 ;  /* 0x0000000d1e0d72a4 */ /* 0x000fe2000f8e021d */
[----:B------:R-:W-:Y:S01]  /*4260*/  LDS R31, [R94+0x14] ;  /* 0x000014005e1f7984 */ /* 0x000fe20000000800 */
[----:B------:R-:W-:Y:S01]  /*4270*/  P2R R70, PR, RZ, 0x1 ;  /* 0x00000001ff467803 */ /* 0x000fe20000000000 */
[----:B------:R-:W-:Y:S01]  /*4280*/  UMOV UR12, UR28 ;  /* 0x0000001c000c7c82 */ /* 0x000fe20008000000 */
[----:B------:R-:W-:Y:S01]  /*4290*/  ISETP.NE.AND P0, PT, R49, RZ, PT ;  /* 0x000000ff3100720c */ /* 0x000fe20003f05270 */
[----:B0-----:R-:W-:Y:S01]  /*42a0*/  UIMAD.WIDE.U32 UR12, UR27, UR14, UR12 ;  /* 0x0000000e1b0c72a5 */ /* 0x001fe2000f8e000c */
[----:B------:R-:W-:Y:S01]  /*42b0*/  LDS R30, [R94+0x18] ;  /* 0x000018005e1e7984 */ /* 0x000fe20000000800 */
[----:B------:R-:W-:Y:S01]  /*42c0*/  ISETP.NE.AND P1, PT, R63, RZ, PT ;  /* 0x000000ff3f00720c */ /* 0x000fe20003f25270 */
[----:B------:R-:W-:Y:S01]  /*42d0*/  HFMA2 R113, -RZ, RZ, 0, 0 ;  /* 0x00000000ff717431 */ /* 0x000fe200000001ff */
[----:B------:R-:W-:Y:S01]  /*42e0*/  UIMAD UR15, UR27, UR15, UR13 ;  /* 0x0000000f1b0f72a4 */ /* 0x000fe2000f8e020d */
[----:B------:R-:W-:Y:S01]  /*42f0*/  LDS R23, [R94+0x1c] ;  /* 0x00001c005e177984 */ /* 0x000fe20000000800 */
[----:B------:R-:W-:Y:S01]  /*4300*/  IADD3 R4, P5, PT, R22, UR12, RZ ;  /* 0x0000000c16047c10 */ /* 0x000fe2000ffbe0ff */
[----:B------:R-:W-:Y:S01]  /*4310*/  HFMA2 R115, -RZ, RZ, 0, 0 ;  /* 0x00000000ff737431 */ /* 0x000fe200000001ff */
[----:B------:R-:W-:Y:S01]  /*4320*/  P2R R62, PR, RZ, 0x1 ;  /* 0x00000001ff3e7803 */ /* 0x000fe20000000000 */
[----:B------:R-:W-:Y:S01]  /*4330*/  LDS R26, [R94+0x28] ;  /* 0x000028005e1a7984 */ /* 0x000fe20000000800 */
[----:B------:R-:W-:-:S02]  /*4340*/  IADD3.X R7, PT, PT, RZ, UR15, RZ, P5, !PT ;  /* 0x0000000fff077c10 */ /* 0x000fc4000affe4ff */
[----:B------:R-:W-:Y:S01]  /*4350*/  ISETP.NE.AND P0, PT, R61, RZ, PT ;  /* 0x000000ff3d00720c */ /* 0x000fe20003f05270 */
[----:B------:R-:W-:Y:S01]  /*4360*/  LDS R24, [R94+0x2c] ;  /* 0x00002c005e187984 */ /* 0x000fe20000000800 */
[----:B------:R-:W-:Y:S01]  /*4370*/  P2R R117, PR, RZ, 0x4 ;  /* 0x00000004ff757803 */ /* 0x000fe20000000000 */
[----:B------:R-:W0:Y:S01]  /*4380*/  LDCU.128 UR12, c[0x0][0x420] ;  /* 0x00008400ff0c77ac */ /* 0x000e220008000c00 */
[----:B------:R-:W-:Y:S01]  /*4390*/  ISETP.NE.AND P2, PT, R65, RZ, PT ;  /* 0x000000ff4100720c */ /* 0x000fe20003f45270 */
[----:B------:R-:W-:Y:S01]  /*43a0*/  LDS R25, [R94+0x30] ;  /* 0x000030005e197984 */ /* 0x000fe20000000800 */
[----:B------:R-:W-:Y:S02]  /*43b0*/  P2R R118, PR, RZ, 0x8 ;  /* 0x00000008ff767803 */ /* 0x000fe40000000000 */
[----:B------:R-:W-:Y:S01]  /*43c0*/  ISETP.NE.AND P3, PT, R67, RZ, PT ;  /* 0x000000ff4300720c */ /* 0x000fe20003f65270 */
[----:B------:R-:W-:Y:S01]  /*43d0*/  LDS R29, [R94+0x34] ;  /* 0x000034005e1d7984 */ /* 0x000fe20000000800 */
[----:B------:R-:W-:-:S02]  /*43e0*/  P2R R119, PR, RZ, 0x10 ;  /* 0x00000010ff777803 */ /* 0x000fc40000000000 */
[----:B------:R-:W-:Y:S01]  /*43f0*/  ISETP.NE.AND P4, PT, R69, RZ, PT ;  /* 0x000000ff4500720c */ /* 0x000fe20003f85270 */
[----:B------:R-:W-:Y:S01]  /*4400*/  LDS R27, [R94+0x38] ;  /* 0x000038005e1b7984 */ /* 0x000fe20000000800 */
[----:B------:R-:W-:Y:S02]  /*4410*/  MOV R46, RZ ;  /* 0x000000ff002e7202 */ /* 0x000fe40000000f00 */
[----:B------:R-:W-:Y:S01]  /*4420*/  MOV R48, RZ ;  /* 0x000000ff00307202 */ /* 0x000fe20000000f00 */
[----:B------:R-:W-:Y:S01]  /*4430*/  LDS R28, [R94+0x3c] ;  /* 0x00003c005e1c7984 */ /* 0x000fe20000000800 */
[----:B------:R-:W-:Y:S02]  /*4440*/  ISETP.NE.AND P6, PT, R108, RZ, PT ;  /* 0x000000ff6c00720c */ /* 0x000fe40003fc5270 */
[----:B------:R-:W-:Y:S01]  /*4450*/  MOV R60, RZ ;  /* 0x000000ff003c7202 */ /* 0x000fe20000000f00 */
[----:B0-----:R-:W-:Y:S01]  /*4460*/  UIMAD.WIDE.U32 UR28, UR30, UR12, UR8 ;  /* 0x0000000c1e1c72a5 */ /* 0x001fe2000f8e0008 */
[----:B------:R-:W-:-:S02]  /*4470*/  MOV R64, RZ ;  /* 0x000000ff00407202 */ /* 0x000fc40000000f00 */
[----:B------:R-:W-:Y:S01]  /*4480*/  MOV R66, RZ ;  /* 0x000000ff00427202 */ /* 0x000fe20000000f00 */
[----:B------:R-:W-:Y:S01]  /*4490*/  UIMAD UR13, UR30, UR13, UR29 ;  /* 0x0000000d1e0d72a4 */ /* 0x000fe2000f8e021d */
[----:B------:R-:W-:Y:S02]  /*44a0*/  MOV R68, RZ ;  /* 0x000000ff00447202 */ /* 0x000fe40000000f00 */
[----:B------:R-:W-:Y:S02]  /*44b0*/  UMOV UR12, UR28 ;  /* 0x0000001c000c7c82 */ /* 0x000fe40008000000 */
[----:B------:R-:W-:Y:S01]  /*44c0*/  UIMAD.WIDE.U32 UR12, UR27, UR14, UR12 ;  /* 0x0000000e1b0c72a5 */ /* 0x000fe2000f8e000c */
[----:B------:R-:W-:Y:S01]  /*44d0*/  MOV R120, RZ ;  /* 0x000000ff00787202 */ /* 0x000fe20000000f00 */
[----:B------:R-:W0:Y:S02]  /*44e0*/  LDCU.64 UR28, c[0x0][0x510] ;  /* 0x0000a200ff1c77ac */ /* 0x000e240008000a00 */
[----:B------:R-:W-:-:S02]  /*44f0*/  UIMAD UR15, UR27, UR15, UR13 ;  /* 0x0000000f1b0f72a4 */ /* 0x000fc4000f8e020d */
        /* <DEDUP_REMOVED lines=12> */
[----:B------:R-:W-:Y:S01]  /*45c0*/  ISETP.NE.AND P5, PT, R71, RZ, PT ;  /* 0x000000ff4700720c */ /* 0x000fe20003fa5270 */
[----:B------:R-:W-:-:S04]  /*45d0*/  HFMA2 R71, -RZ, RZ, 0, 0 ;  /* 0x00000000ff477431 */ /* 0x000fc800000001ff */
        /* <DEDUP_REMOVED lines=44> */
[----:B------:R-:W-:Y:S01]  /*48a0*/  MOV R70, RZ ;  /* 0x000000ff00467202 */ /* 0x000fe20000000f00 */
        /* <DEDUP_REMOVED lines=21> */
[----:B------:R-:W-:Y:S04]  /*4a00*/  LDS R48, [R94+0x10] ;  /* 0x000010005e307984 */ /* 0x000fe80000000800 */
[----:B------:R-:W5:Y:S04]  /*4a10*/  LDS R47, [R94+0x14] ;  /* 0x000014005e2f7984 */ /* 0x000f680000000800 */
        /* <DEDUP_REMOVED lines=14> */
[----:B------:R-:W-:Y:S01]  /*4b00*/  ISETP.NE.AND P5, PT, R65, RZ, PT ;  /* 0x000000ff4100720c */ /* 0x000fe20003fa5270 */
[----:B------:R-:W-:Y:S02]  /*4b10*/  HFMA2 R109, -RZ, RZ, 0, 0 ;  /* 0x00000000ff6d7431 */ /* 0x000fe400000001ff */
[----:B------:R-:W-:Y:S01]  /*4b20*/  HFMA2 R111, -RZ, RZ, 0, 0 ;  /* 0x00000000ff6f7431 */ /* 0x000fe200000001ff */
[----:B------:R-:W-:Y:S01]  /*4b30*/  MOV R118, RZ ;  /* 0x000000ff00767202 */ /* 0x000fe20000000f00 */
[----:B------:R-:W-:Y:S01]  /*4b40*/  HFMA2 R113, -RZ, RZ, 0, 0 ;  /* 0x00000000ff717431 */ /* 0x000fe200000001ff */
[----:B------:R-:W2:Y:S01]  /*4b50*/  @!P4 LDG.E R120, desc[UR32][R4.64+0x780] ;  /* 0x000780200478c981 */ /* 0x000ea2000c1e1900 */
[----:B------:R-:W-:-:S03]  /*4b60*/  HFMA2 R115, -RZ, RZ, 0, 0 ;  /* 0x00000000ff737431 */ /* 0x000fc600000001ff */
[----:B------:R-:W2:Y:S04]  /*4b70*/  @!P2 LDG.E R118, desc[UR32][R4.64+0x680] ;  /* 0x000680200476a981 */ /* 0x000ea8000c1e1900 */
[----:B------:R-:W2:Y:S01]  /*4b80*/  @!P5 LDG.E R64, desc[UR32][R4.64+0x80] ;  /* 0x000080200440d981 */ /* 0x000ea2000c1e1900 */
[----:B------:R-:W-:-:S03]  /*4b90*/  ISETP.NE.AND P5, PT, R67, RZ, PT ;  /* 0x000000ff4300720c */ /* 0x000fc60003fa5270 */
[----:B------:R-:W2:Y:S04]  /*4ba0*/  @!P6 LDG.E R111, desc[UR32][R4.64+0x500] ;  /* 0x00050020046fe981 */ /* 0x000ea8000c1e1900 */
[----:B------:R-:W2:Y:S04]  /*4bb0*/  @!P1 LDG.E R113, desc[UR32][R4.64+0x600] ;  /* 0x0006002004719981 */ /* 0x000ea8000c1e1900 */
[----:B------:R-:W2:Y:S04]  /*4bc0*/  @!P3 LDG.E R115, desc[UR32][R4.64+0x700] ;  /* 0x000700200473b981 */ /* 0x000ea8000c1e1900 */
[----:B------:R-:W2:Y:S01]  /*4bd0*/  @!P5 LDG.E R68, desc[UR32][R4.64+0x100] ;  /* 0x000100200444d981 */ /* 0x000ea2000c1e1900 */
[----:B------:R-:W-:Y:S01]  /*4be0*/  ISETP.NE.AND P5, PT, R69, RZ, PT ;  /* 0x000000ff4500720c */ /* 0x000fe20003fa5270 */
[----:B------:R-:W-:-:S12]  /*4bf0*/  HFMA2 R67, -RZ, RZ, 0, 0 ;  /* 0x00000000ff437431 */ /* 0x000fd800000001ff */
[----:B------:R-:W2:Y:S01]  /*4c00*/  @!P5 LDG.E R70, desc[UR32][R4.64+0x180] ;  /* 0x000180200446d981 */ /* 0x000ea2000c1e1900 */
[----:B------:R-:W-:Y:S02]  /*4c10*/  ISETP.NE.AND P5, PT, R108, RZ, PT ;  /* 0x000000ff6c00720c */ /* 0x000fe40003fa5270 */
[----:B------:R-:W-:-:S11]  /*4c20*/  MOV R108, RZ ;  /* 0x000000ff006c7202 */ /* 0x000fd60000000f00 */
[----:B------:R-:W2:Y:S01]  /*4c30*/  @!P5 LDG.E R67, desc[UR32][R4.64+0x200] ;  /* 0x000200200443d981 */ /* 0x000ea2000c1e1900 */
[----:B------:R-:W-:Y:S01]  /*4c40*/  ISETP.NE.AND P5, PT, R110, RZ, PT ;  /* 0x000000ff6e00720c */ /* 0x000fe20003fa5270 */
[----:B------:R-:W-:-:S12]  /*4c50*/  HFMA2 R69, -RZ, RZ, 0, 0 ;  /* 0x00000000ff457431 */ /* 0x000fd800000001ff */
[----:B------:R-:W2:Y:S01]  /*4c60*/  @!P5 LDG.E R108, desc[UR32][R4.64+0x280] ;  /* 0x00028020046cd981 */ /* 0x000ea2000c1e1900 */
[----:B------:R-:W-:Y:S02]  /*4c70*/  ISETP.NE.AND P5, PT, R112, RZ, PT ;  /* 0x000000ff7000720c */ /* 0x000fe40003fa5270 */
[----:B------:R-:W-:-:S11]  /*4c80*/  MOV R112, RZ ;  /* 0x000000ff00707202 */ /* 0x000fd60000000f00 */
[----:B------:R-:W2:Y:S01]  /*4c90*/  @!P5 LDG.E R69, desc[UR32][R4.64+0x300] ;  /* 0x000300200445d981 */ /* 0x000ea2000c1e1900 */
[----:B------:R-:W-:-:S13]  /*4ca0*/  ISETP.NE.AND P5, PT, R114, RZ, PT ;  /* 0x000000ff7200720c */ /* 0x000fda0003fa5270 */
[----:B------:R-:W2:Y:S01]  /*4cb0*/  @!P5 LDG.E R112, desc[UR32][R4.64+0x380] ;  /* 0x000380200470d981 */ /* 0x000ea2000c1e1900 */
[----:B------:R-:W-:Y:S02]  /*4cc0*/  ISETP.NE.AND P5, PT, R116, RZ, PT ;  /* 0x000000ff7400720c */ /* 0x000fe40003fa5270 */
[----:B------:R-:W-:-:S11]  /*4cd0*/  MOV R114, RZ ;  /* 0x000000ff00727202 */ /* 0x000fd60000000f00 */
[----:B------:R-:W2:Y:S01]  /*4ce0*/  @!P5 LDG.E R109, desc[UR32][R4.64+0x400] ;  /* 0x00040020046dd981 */ /* 0x000ea2000c1e1900 */
[----:B------:R-:W-:Y:S02]  /*4cf0*/  ISETP.NE.AND P5, PT, R117, RZ, PT ;  /* 0x000000ff7500720c */ /* 0x000fe40003fa5270 */
[----:B------:R-:W-:-:S06]  /*4d00*/  MOV R116, RZ ;  /* 0x000000ff00747202 */ /* 0x000fcc0000000f00 */
[----:B------:R-:W2:Y:S05]  /*4d10*/  @!P0 LDG.E R116, desc[UR32][R4.64+0x580] ;  /* 0x0005802004748981 */ /* 0x000eaa000c1e1900 */
[----:B------:R5:W2:Y:S01]  /*4d20*/  @!P5 LDG.E R114, desc[UR32][R4.64+0x480] ;  /* 0x000480200472d981 */ /* 0x000aa2000c1e1900 */
[----:B---3--:R-:W-:Y:S01]  /*4d30*/  FMUL.FTZ R66, R61, -1.4426950216293334961 ;  /* 0xbfb8aa3b3d427820 */ /* 0x008fe20000410000 */
[----:B------:R-:W-:-:S05]  /*4d40*/  FMUL.FTZ R65, R62, -1.4426950216293334961 ;  /* 0xbfb8aa3b3e417820 */ /* 0x000fca0000410000 */
[----:B------:R-:W1:Y:S01]  /*4d50*/  MUFU.EX2 R66, R66 ;  /* 0x0000004200427308 */ /* 0x000e620000000800 */
[----:B----4-:R-:W-:-:S07]  /*4d60*/  FMUL.FTZ R110, R49, -1.4426950216293334961 ;  /* 0xbfb8aa3b316e7820 */ /* 0x010fce0000410000 */
[----:B------:R-:W3:Y:S01]  /*4d70*/  MUFU.EX2 R65, R65 ;  /* 0x0000004100417308 */ /* 0x000ee20000000800 */
[----:B-----5:R-:W-:Y:S01]  /*4d80*/  FMUL.FTZ R4, R47, -1.4426950216293334961 ;  /* 0xbfb8aa3b2f047820 */ /* 0x020fe20000410000 */
[----:B------:R-:W-:Y:S01]  /*4d90*/  FMUL.FTZ R71, R60, -1.4426950216293334961 ;  /* 0xbfb8aa3b3c477820 */ /* 0x000fe20000410000 */
[----:B------:R-:W-:Y:S01]  /*4da0*/  FMUL.FTZ R117, R48, -1.4426950216293334961 ;  /* 0xbfb8aa3b30757820 */ /* 0x000fe20000410000 */
[----:B0-----:R-:W-:-:S04]  /*4db0*/  FMUL.FTZ R5, R46, -1.4426950216293334961 ;  /* 0xbfb8aa3b2e057820 */ /* 0x001fc80000410000 */
[----:B------:R-:W0:Y:S01]  /*4dc0*/  MUFU.EX2 R110, R110 ;  /* 0x0000006e006e7308 */ /* 0x000e220000000800 */
[----:B-1----:R-:W-:Y:S01]  /*4dd0*/  FADD.FTZ R66, R66, 1 ;  /* 0x3f80000042427421 */ /* 0x002fe20000010000 */
[----:B------:R-:W-:-:S06]  /*4de0*/  FMUL.FTZ R119, R45, -1.4426950216293334961 ;  /* 0xbfb8aa3b2d777820 */ /* 0x000fcc0000410000 */
[----:B------:R-:W1:Y:S01]  /*4df0*/  MUFU.EX2 R4, R4 ;  /* 0x0000000400047308 */ /* 0x000e620000000800 */
[----:B---3--:R-:W-:-:S07]  /*4e00*/  FADD.FTZ R65, R65, 1 ;  /* 0x3f80000041417421 */ /* 0x008fce0000010000 */
[----:B------:R-:W3:Y:S08]  /*4e10*/  MUFU.EX2 R71, R71 ;  /* 0x0000004700477308 */ /* 0x000ef00000000800 */
[----:B------:R-:W4:Y:S08]  /*4e20*/  MUFU.EX2 R117, R117 ;  /* 0x0000007500757308 */ /* 0x000f300000000800 */
[----:B------:R-:W5:Y:S08]  /*4e30*/  MUFU.EX2 R5, R5 ;  /* 0x0000000500057308 */ /* 0x000f700000000800 */
[----:B------:R-:W-:Y:S01]  /*4e40*/  MUFU.RCP R66, R66 ;  /* 0x0000004200427308 */ /* 0x000fe20000001000 */
[----:B0-----:R-:W-:-:S07]  /*4e50*/  FADD.FTZ R110, R110, 1 ;  /* 0x3f8000006e6e7421 */ /* 0x001fce0000010000 */
[----:B------:R0:W2:Y:S01]  /*4e60*/  MUFU.EX2 R121, R119 ;  /* 0x0000007700797308 */ /* 0x0000a20000000800 */
[----:B-1----:R-:W-:-:S07]  /*4e70*/  FADD.FTZ R4, R4, 1 ;  /* 0x3f80000004047421 */ /* 0x002fce0000010000 */
[----:B------:R-:W1:Y:S01]  /*4e80*/  MUFU.RCP R65, R65 ;  /* 0x0000004100417308 */ /* 0x000e620000001000 */
[----:B------:R-:W-:Y:S01]  /*4e90*/  FMUL.FTZ R125, R37, -1.4426950216293334961 ;  /* 0xbfb8aa3b257d7820 */ /* 0x000fe20000410000 */
[----:B---3--:R-:W-:Y:S01]  /*4ea0*/  FADD.FTZ R71, R71, 1 ;  /* 0x3f80000047477421 */ /* 0x008fe20000010000 */
[----:B----4-:R-:W-:Y:S01]  /*4eb0*/  FADD.FTZ R117, R117, 1 ;  /* 0x3f80000075757421 */ /* 0x010fe20000010000 */
[----:B0-----:R-:W-:Y:S01]  /*4ec0*/  FMUL.FTZ R119, R41, -1.4426950216293334961 ;  /* 0xbfb8aa3b29777820 */ /* 0x001fe20000410000 */
[----:B------:R-:W-:-:S03]  /*4ed0*/  FMUL.FTZ R122, R44, -1.4426950216293334961 ;  /* 0xbfb8aa3b2c7a7820 */ /* 0x000fc60000410000 */
[----:B------:R-:W0:Y:S01]  /*4ee0*/  MUFU.RCP R110, R110 ;  /* 0x0000006e006e7308 */ /* 0x000e220000001000 */
[----:B-----5:R-:W-:-:S07]  /*4ef0*/  FADD.FTZ R5, R5, 1 ;  /* 0x3f80000005057421 */ /* 0x020fce0000010000 */
[----:B------:R-:W3:Y:S01]  /*4f00*/  MUFU.EX2 R125, R125 ;  /* 0x0000007d007d7308 */ /* 0x000ee20000000800 */
[----:B------:R-:W-:-:S07]  /*4f10*/  FMUL.FTZ R123, R43, -1.4426950216293334961 ;  /* 0xbfb8aa3b2b7b7820 */ /* 0x000fce0000410000 */
[----:B------:R-:W-:Y:S08]  /*4f20*/  MUFU.RCP R71, R71 ;  /* 0x0000004700477308 */ /* 0x000ff00000001000 */
[----:B------:R-:W4:Y:S01]  /*4f30*/  MUFU.RCP R117, R117 ;  /* 0x0000007500757308 */ /* 0x000f220000001000 */
[----:B--2---:R-:W-:Y:S04]  /*4f40*/  STS [R142], R63 ;  /* 0x0000003f8e007388 */ /* 0x004fe80000000800 */
        /* <DEDUP_REMOVED lines=16> */
[----:B------:R-:W1:Y:S04]  /*5050*/  LDS R63, [R94] ;  /* 0x000000005e3f7984 */ /* 0x000e680000000800 */
[----:B------:R-:W0:Y:S04]  /*5060*/  LDS R64, [R94+0x4] ;  /* 0x000004005e407984 */ /* 0x000e280000000800 */
[----:B------:R-:W4:Y:S04]  /*5070*/  LDS R69, [R94+0x8] ;  /* 0x000008005e457984 */ /* 0x000f280000000800 */
[----:B------:R-:W-:Y:S04]  /*5080*/  LDS R68, [R94+0xc] ;  /* 0x00000c005e447984 */ /* 0x000fe80000000800 */
[----:B------:R-:W4:Y:S01]  /*5090*/  LDS R67, [R94+0x10] ;  /* 0x000010005e437984 */ /* 0x000f220000000800 */
[----:B--2---:R2:W-:Y:S01]  /*50a0*/  MUFU.RCP R114, R4 ;  /* 0x0000000400727308 */ /* 0x0045e20000001000 */
[----:B-----5:R-:W-:Y:S01]  /*50b0*/  FADD.FTZ R116, R121, 1 ;  /* 0x3f80000079747421 */ /* 0x020fe20000010000 */
[----:B------:R-:W-:Y:S01]  /*50c0*/  FMUL.FTZ R124, R42, -1.4426950216293334961 ;  /* 0xbfb8aa3b2a7c7820 */ /* 0x000fe20000410000 */
[----:B------:R-:W5:Y:S01]  /*50d0*/  LDS R70, [R94+0x14] ;  /* 0x000014005e467984 */ /* 0x000f620000000800 */
[----:B------:R-:W-:-:S03]  /*50e0*/  FMUL.FTZ R127, R40, -1.4426950216293334961 ;  /* 0xbfb8aa3b287f7820 */ /* 0x000fc60000410000 */
[----:B------:R-:W5:Y:S01]  /*50f0*/  LDS R108, [R94+0x1c] ;  /* 0x00001c005e6c7984 */ /* 0x000f620000000800 */
[----:B--2---:R-:W-:Y:S01]  /*5100*/  FADD.FTZ R4, -R66, 1 ;  /* 0x3f80000042047421 */ /* 0x004fe20000010100 */
[----:B------:R-:W-:Y:S01]  /*5110*/  MUFU.EX2 R128, R119 ;  /* 0x0000007700807308 */ /* 0x000fe20000000800 */
[----:B------:R-:W-:Y:S01]  /*5120*/  FMUL.FTZ R129, R38, -1.4426950216293334961 ;  /* 0xbfb8aa3b26817820 */ /* 0x000fe20000410000 */
[----:B------:R-:W2:Y:S01]  /*5130*/  LDS R109, [R94+0x18] ;  /* 0x000018005e6d7984 */ /* 0x000ea20000000800 */
[----:B------:R-:W-:-:S05]  /*5140*/  FFMA.FTZ R112, R61, R4, 1 ;  /* 0x3f8000003d707423 */ /* 0x000fca0000010004 */
[----:B------:R3:W-:Y:S01]  /*5150*/  MUFU.RCP R119, R5 ;  /* 0x0000000500777308 */ /* 0x0007e20000001000 */
[----:B-1----:R-:W-:-:S07]  /*5160*/  FMUL.FTZ R4, R36, R63 ;  /* 0x0000003f24047220 */ /* 0x002fce0000410000 */
[----:B------:R-:W1:Y:S01]  /*5170*/  MUFU.EX2 R122, R122 ;  /* 0x0000007a007a7308 */ /* 0x000e620000000800 */
[C---:B---3--:R-:W-:Y:S01]  /*5180*/  FADD.FTZ R5, -R65.reuse, 1 ;  /* 0x3f80000041057421 */ /* 0x048fe20000010100 */
[----:B------:R-:W-:Y:S01]  /*5190*/  FMUL.FTZ R4, R65, R4 ;  /* 0x0000000441047220 */ /* 0x000fe20000410000 */
[----:B0-----:R-:W-:Y:S02]  /*51a0*/  FMUL.FTZ R111, R35, R64 ;  /* 0x00000040236f7220 */ /* 0x001fe40000410000 */
[----:B------:R-:W-:-:S03]  /*51b0*/  FFMA.FTZ R5, R62, R5, 1 ;  /* 0x3f8000003e057423 */ /* 0x000fc60000010005 */
[----:B------:R-:W0:Y:S01]  /*51c0*/  MUFU.RCP R116, R116 ;  /* 0x0000007400747308 */ /* 0x000e220000001000 */
[----:B------:R-:W-:Y:S01]  /*51d0*/  FMUL.FTZ R5, R4, R5 ;  /* 0x0000000504057220 */ /* 0x000fe20000410000 */
[----:B------:R-:W-:Y:S01]  /*51e0*/  FMUL.FTZ R111, R66, R111 ;  /* 0x0000006f426f7220 */ /* 0x000fe20000410000 */
[----:B------:R-:W-:Y:S01]  /*51f0*/  FADD.FTZ R4, -R110, 1 ;  /* 0x3f8000006e047421 */ /* 0x000fe20000010100 */
[----:B------:R-:W-:-:S04]  /*5200*/  FADD.FTZ R115, R125, 1 ;  /* 0x3f8000007d737421 */ /* 0x000fc80000010000 */
[----:B------:R-:W3:Y:S01]  /*5210*/  MUFU.EX2 R123, R123 ;  /* 0x0000007b007b7308 */ /* 0x000ee20000000800 */
[----:B------:R-:W-:Y:S01]  /*5220*/  FFMA.FTZ R131, R49, R4, 1 ;  /* 0x3f80000031837423 */ /* 0x000fe20000010004 */
[----:B----4-:R-:W-:Y:S01]  /*5230*/  FADD.FTZ R113, -R117, 1 ;  /* 0x3f80000075717421 */ /* 0x010fe20000010100 */
[----:B------:R-:W-:-:S05]  /*5240*/  FMUL.FTZ R4, R34, R69 ;  /* 0x0000004522047220 */ /* 0x000fca0000410000 */
[----:B------:R-:W4:Y:S01]  /*5250*/  MUFU.EX2 R124, R124 ;  /* 0x0000007c007c7308 */ /* 0x000f220000000800 */
[----:B-1----:R-:W-:Y:S01]  /*5260*/  FADD.FTZ R121, R122, 1 ;  /* 0x3f8000007a797421 */ /* 0x002fe20000010000 */
[----:B------:R-:W-:-:S06]  /*5270*/  FMUL.FTZ R4, R71, R4 ;  /* 0x0000000447047220 */ /* 0x000fcc0000410000 */
[----:B------:R1:W5:Y:S01]  /*5280*/  MUFU.EX2 R132, R127 ;  /* 0x0000007f00847308 */ /* 0x0003620000000800 */
[----:B------:R-:W-:Y:S01]  /*5290*/  FFMA.FTZ R133, R48, R113, 1 ;  /* 0x3f80000030857423 */ /* 0x000fe20000010071 */
[----:B------:R-:W-:Y:S01]  /*52a0*/  FMUL.FTZ R122, R32, R67 ;  /* 0x00000043207a7220 */ /* 0x000fe20000410000 */
[----:B------:R-:W-:Y:S05]  /*52b0*/  LDS R113, [R94+0x28] ;  /* 0x000028005e717984 */ /* 0x000fea0000000800 */
[----:B------:R2:W5:Y:S01]  /*52c0*/  MUFU.EX2 R138, R129 ;  /* 0x00000081008a7308 */ /* 0x0005620000000800 */
[----:B-1----:R-:W-:Y:S01]  /*52d0*/  FMUL.FTZ R127, R111, R112 ;  /* 0x000000706f7f7220 */ /* 0x002fe20000410000 */
[----:B------:R-:W-:Y:S01]  /*52e0*/  FADD.FTZ R111, -R71, 1 ;  /* 0x3f800000476f7421 */ /* 0x000fe20000010100 */
[----:B------:R-:W-:Y:S01]  /*52f0*/  LDS R112, [R94+0x24] ;  /* 0x000024005e707984 */ /* 0x000fe20000000800 */
[----:B--2---:R-:W-:-:S02]  /*5300*/  FMUL.FTZ R129, R33, R68 ;  /* 0x0000004421817220 */ /* 0x004fc40000410000 */
[----:B------:R-:W-:Y:S02]  /*5310*/  FFMA.FTZ R125, R60, R111, 1 ;  /* 0x3f8000003c7d7423 */ /* 0x000fe4000001006f */
[----:B------:R1:W-:Y:S01]  /*5320*/  MUFU.RCP R130, R115 ;  /* 0x0000007300827308 */ /* 0x0003e20000001000 */
[----:B------:R-:W2:Y:S01]  /*5330*/  LDS R111, [R94+0x20] ;  /* 0x000020005e6f7984 */ /* 0x000ea20000000800 */
[----:B------:R-:W-:Y:S01]  /*5340*/  FMUL.FTZ R120, R110, R129 ;  /* 0x000000816e787220 */ /* 0x000fe20000410000 */
[----:B------:R-:W-:Y:S01]  /*5350*/  FMUL.FTZ R126, R39, -1.4426950216293334961 ;  /* 0xbfb8aa3b277e7820 */ /* 0x000fe20000410000 */
[----:B------:R-:W-:Y:S01]  /*5360*/  FMUL.FTZ R129, R4, R125 ;  /* 0x0000007d04817220 */ /* 0x000fe20000410000 */
[----:B------:R-:W-:Y:S01]  /*5370*/  FADD.FTZ R128, R128, 1 ;  /* 0x3f80000080807421 */ /* 0x000fe20000010000 */
[----:B------:R-:W-:Y:S01]  /*5380*/  FMUL.FTZ R131, R120, R131 ;  /* 0x0000008378837220 */ /* 0x000fe20000410000 */
[----:B-1----:R-:W1:Y:S01]  /*5390*/  LDS R115, [R94+0x2c] ;  /* 0x00002c005e737984 */ /* 0x002e620000000800 */
[----:B------:R-:W-:Y:S01]  /*53a0*/  FMUL.FTZ R122, R117, R122 ;  /* 0x0000007a757a7220 */ /* 0x000fe20000410000 */
[----:B------:R-:W-:Y:S01]  /*53b0*/  FADD.FTZ R125, -R119, 1 ;  /* 0x3f800000777d7421 */ /* 0x000fe20000010100 */
[----:B0-----:R-:W-:Y:S01]  /*53c0*/  FADD.FTZ R120, -R116, 1 ;  /* 0x3f80000074787421 */ /* 0x001fe20000010100 */
[----:B---3--:R-:W-:Y:S01]  /*53d0*/  FADD.FTZ R118, R123, 1 ;  /* 0x3f8000007b767421 */ /* 0x008fe20000010000 */
[----:B------:R0:W-:Y:S01]  /*53e0*/  MUFU.RCP R136, R128 ;  /* 0x0000008000887308 */ /* 0x0001e20000001000 */
[----:B----4-:R-:W-:Y:S01]  /*53f0*/  FADD.FTZ R123, R124, 1 ;  /* 0x3f8000007c7b7421 */ /* 0x010fe20000010000 */
[----:B------:R-:W-:Y:S01]  /*5400*/  FMUL.FTZ R133, R122, R133 ;  /* 0x000000857a857220 */ /* 0x000fe20000410000 */
[----:B------:R-:W-:Y:S01]  /*5410*/  FFMA.FTZ R137, R46, R125, 1 ;  /* 0x3f8000002e897423 */ /* 0x000fe2000001007d */
[----:B------:R-:W3:Y:S04]  /*5420*/  LDS R124, [R94+0x30] ;  /* 0x000030005e7c7984 */ /* 0x000ee80000000800 */
[----:B------:R-:W4:Y:S01]  /*5430*/  MUFU.EX2 R126, R126 ;  /* 0x0000007e007e7308 */ /* 0x000f220000000800 */
[----:B0-----:R-:W-:Y:S01]  /*5440*/  FFMA.FTZ R128, R45, R120, 1 ;  /* 0x3f8000002d807423 */ /* 0x001fe20000010078 */
[----:B------:R-:W0:Y:S04]  /*5450*/  LDS R122, [R94+0x34] ;  /* 0x000034005e7a7984 */ /* 0x000e280000000800 */
[----:B------:R-:W0:Y:S04]  /*5460*/  LDS R120, [R94+0x38] ;  /* 0x000038005e787984 */ /* 0x000e280000000800 */
[----:B------:R-:W0:Y:S01]  /*5470*/  LDS R125, [R94+0x3c] ;  /* 0x00003c005e7d7984 */ /* 0x000e220000000800 */
[----:B------:R-:W2:Y:S01]  /*5480*/  MUFU.RCP R118, R118 ;  /* 0x0000007600767308 */ /* 0x000ea20000001000 */
        /* <DEDUP_REMOVED lines=12> */
[----:B------:R-:W3:Y:S01]  /*5550*/  MUFU.RCP R153, R132 ;  /* 0x0000008400997308 */ /* 0x000ee20000001000 */
[----:B------:R-:W-:-:S07]  /*5560*/  FMUL.FTZ R135, R135, R4 ;  /* 0x0000000487877220 */ /* 0x000fce0000410000 */
[----:B------:R-:W0:Y:S01]  /*5570*/  MUFU.RCP R157, R138 ;  /* 0x0000008a009d7308 */ /* 0x000e220000001000 */
[----:B------:R-:W-:Y:S01]  /*5580*/  FMUL.FTZ R139, R139, R128 ;  /* 0x000000808b8b7220 */ /* 0x000fe20000410000 */
[----:B--2---:R-:W-:-:S06]  /*5590*/  FADD.FTZ R4, -R118, 1 ;  /* 0x3f80000076047421 */ /* 0x004fcc0000010100 */
[----:B------:R2:W0:Y:S01]  /*55a0*/  MUFU.RCP R134, R126 ;  /* 0x0000007e00867308 */ /* 0x0004220000001000 */
[----:B-----5:R-:W-:Y:S01]  /*55b0*/  FADD.FTZ R143, -R123, 1 ;  /* 0x3f8000007b8f7421 */ /* 0x020fe20000010100 */
[----:B------:R-:W-:Y:S01]  /*55c0*/  FADD.FTZ R128, -R130, 1 ;  /* 0x3f80000082807421 */ /* 0x000fe20000010100 */
[----:B--2---:R-:W-:-:S04]  /*55d0*/  FMUL.FTZ R126, R30, R109 ;  /* 0x0000006d1e7e7220 */ /* 0x004fc80000410000 */
        /* <DEDUP_REMOVED lines=9> */
[----:B-1----:R-:W-:Y:S01]  /*5670*/  FMUL.FTZ R147, R24, R115 ;  /* 0x0000007318937220 */ /* 0x002fe20000410000 */
        /* <DEDUP_REMOVED lines=147> */
[----:B---3--:R-:W-:Y:S01]  /*5fb0*/  FFMA.FTZ R131, R89, R110, R24 ;  /* 0x0000006e59837223 */ /* 0x008fe20000010018 */
[----:B----4-:R-:W-:Y:S06]  /*5fc0*/  BRA.U !UP0, `(.L_x_7438) ;  /* 0x0000000508787547 */ /* 0x010fec000b800000 */
        /* <DEDUP_REMOVED lines=39> */
[----:B------:R-:W-:Y:S01]  /*6240*/  LDS R23, [R142] ;  /* 0x000000008e177984 */ /* 0x000fe20000000800 */
[----:B0-----:R-:W-:-:S03]  /*6250*/  IADD3 R5, P1, PT, R22, UR8, RZ ;  /* 0x0000000816057c10 */ /* 0x001fc6000ff3e0ff */
        /* <DEDUP_REMOVED lines=53> */
.L_x_7438:
        /* <DEDUP_REMOVED lines=83> */
.L_x_7537:
        /* <DEDUP_REMOVED lines=26> */
[----:B------:R-:W-:-:S02]  /*6c80*/  ISETP.GE.AND P5, PT, R61, UR35, PT ;  /* 0x000000233d007c0c */ /* 0x000fc4000bfa6270 */
[----:B------:R-:W-:Y:S02]  /*6c90*/  MOV R113, RZ ;  /* 0x000000ff00717202 */ /* 0x000fe40000000f00 */
[----:B------:R-:W-:Y:S02]  /*6ca0*/  LEA.HI.X R61, R66, UR24, R65, 0x2, P2 ;  /* 0x00000018423d7c11 */ /* 0x000fe400090f1441 */
[C---:B------:R-:W-:Y:S02]  /*6cb0*/  LOP3.LUT R67, R64.reuse, 0xa0, RZ, 0xfc, !PT ;  /* 0x000000a040437812 */ /* 0x040fe400078efcff */
[----:B------:R-:W-:Y:S01]  /*6cc0*/  LOP3.LUT R65, R64, 0xc0, RZ, 0xfc, !PT ;  /* 0x000000c040417812 */ /* 0x000fe200078efcff */
[----:B------:R-:W5:Y:S01]  /*6cd0*/  @!P3 LDG.E R113, desc[UR32][R60.64+0x80] ;  /* 0x000080203c71b981 */ /* 0x000f62000c1e1900 */
[----:B------:R-:W-:Y:S02]  /*6ce0*/  ISETP.GE.AND P0, PT, R68, UR35, PT ;  /* 0x0000002344007c0c */ /* 0x000fe4000bf06270 */
[----:B------:R-:W-:-:S02]  /*6cf0*/  ISETP.GE.AND P2, PT, R67, UR35, PT ;  /* 0x0000002343007c0c */ /* 0x000fc4000bf46270 */
[----:B------:R-:W-:Y:S02]  /*6d00*/  CS2R R116, SRZ ;  /* 0x0000000000747805 */ /* 0x000fe4000001ff00 */
[----:B------:R-:W-:Y:S01]  /*6d10*/  ISETP.GE.AND P3, PT, R65, UR35, PT ;  /* 0x0000002341007c0c */ /* 0x000fe2000bf66270 */
[----:B------:R-:W2:Y:S01]  /*6d20*/  @!P4 LDG.E R118, desc[UR32][R60.64+0x100] ;  /* 0x000100203c76c981 */ /* 0x000ea2000c1e1900 */
[C---:B------:R-:W-:Y:S02]  /*6d30*/  LOP3.LUT R65, R64.reuse, 0xe0, RZ, 0xfc, !PT ;  /* 0x000000e040417812 */ /* 0x040fe400078efcff */
[----:B------:R-:W-:Y:S02]  /*6d40*/  MOV R67, RZ ;  /* 0x000000ff00437202 */ /* 0x000fe40000000f00 */
[----:B------:R-:W-:Y:S02]  /*6d50*/  CS2R R70, SRZ ;  /* 0x0000000000467805 */ /* 0x000fe4000001ff00 */
[----:B------:R-:W-:Y:S01]  /*6d60*/  LOP3.LUT R66, R64, 0x100, RZ, 0xfc, !PT ;  /* 0x0000010040427812 */ /* 0x000fe200078efcff */
[----:B------:R-:W2:Y:S01]  /*6d70*/  @!P5 LDG.E R117, desc[UR32][R60.64+0x180] ;  /* 0x000180203c75d981 */ /* 0x000ea2000c1e1900 */
[----:B------:R-:W-:-:S02]  /*6d80*/  ISETP.GE.AND P4, PT, R65, UR35, PT ;  /* 0x0000002341007c0c */ /* 0x000fc4000bf86270 */
[----:B------:R-:W-:Y:S01]  /*6d90*/  LOP3.LUT R65, R64, 0x120, RZ, 0xfc, !PT ;  /* 0x0000012040417812 */ /* 0x000fe200078efcff */
[----:B------:R-:W2:Y:S01]  /*6da0*/  @!P0 LDG.E R67, desc[UR32][R60.64+0x200] ;  /* 0x000200203c438981 */ /* 0x000ea2000c1e1900 */
[----:B------:R-:W-:Y:S02]  /*6db0*/  ISETP.GE.AND P5, PT, R66, UR35, PT ;  /* 0x0000002342007c0c */ /* 0x000fe4000bfa6270 */
[C---:B------:R-:W-:Y:S01]  /*6dc0*/  LOP3.LUT R66, R64.reuse, 0x140, RZ, 0xfc, !PT ;  /* 0x0000014040427812 */ /* 0x040fe200078efcff */
[----:B------:R-:W2:Y:S01]  /*6dd0*/  @!P2 LDG.E R70, desc[UR32][R60.64+0x280] ;  /* 0x000280203c46a981 */ /* 0x000ea2000c1e1900 */
[----:B------:R-:W-:Y:S02]  /*6de0*/  ISETP.GE.AND P0, PT, R65, UR35, PT ;  /* 0x0000002341007c0c */ /* 0x000fe4000bf06270 */
[----:B------:R-:W-:Y:S01]  /*6df0*/  LOP3.LUT R65, R64, 0x160, RZ, 0xfc, !PT ;  /* 0x0000016040417812 */ /* 0x000fe200078efcff */
[----:B------:R-:W2:Y:S01]  /*6e00*/  @!P3 LDG.E R71, desc[UR32][R60.64+0x300] ;  /* 0x000300203c47b981 */ /* 0x000ea2000c1e1900 */
[----:B------:R-:W-:-:S02]  /*6e10*/  ISETP.GE.AND P2, PT, R66, UR35, PT ;  /* 0x0000002342007c0c */ /* 0x000fc4000bf46270 */
[----:B------:R-:W-:Y:S02]  /*6e20*/  CS2R R68, SRZ ;  /* 0x0000000000447805 */ /* 0x000fe4000001ff00 */
[----:B------:R-:W-:Y:S01]  /*6e30*/  LOP3.LUT R66, R64, 0x180, RZ, 0xfc, !PT ;  /* 0x0000018040427812 */ /* 0x000fe200078efcff */
[----:B------:R-:W2:Y:S01]  /*6e40*/  @!P4 LDG.E R116, desc[UR32][R60.64+0x380] ;  /* 0x000380203c74c981 */ /* 0x000ea2000c1e1900 */
[----:B------:R-:W-:Y:S02]  /*6e50*/  ISETP.GE.AND P3, PT, R65, UR35, PT ;  /* 0x0000002341007c0c */ /* 0x000fe4000bf66270 */
        /* <DEDUP_REMOVED lines=8> */
[----:B------:R-:W-:Y:S01]  /*6ee0*/  ISETP.GE.AND P0, PT, R66, UR35, PT ;  /* 0x0000002342007c0c */ /* 0x000fe2000bf06270 */
[----:B------:R-:W2:Y:S01]  /*6ef0*/  @!P2 LDG.E R115, desc[UR32][R60.64+0x500] ;  /* 0x000500203c73a981 */ /* 0x000ea2000c1e1900 */
[----:B------:R-:W-:Y:S02]  /*6f00*/  MOV R66, RZ ;  /* 0x000000ff00427202 */ /* 0x000fe40000000f00 */
        /* <DEDUP_REMOVED lines=9> */
[----:B------:R-:W-:Y:S01]  /*6fa0*/  MOV R111, RZ ;  /* 0x000000ff006f7202 */ /* 0x000fe20000000f00 */
        /* <DEDUP_REMOVED lines=11> */
[----:B------:R-:W5:Y:S01]  /*7060*/  @!P6 LDG.E R130, desc[UR32][R60.64] ;  /* 0x000000203c82e981 */ /* 0x000f62000c1e1900 */
[----:B------:R-:W-:-:S03]  /*7070*/  LOP3.LUT R110, R64, 0x2c0, RZ, 0xfc, !PT ;  /* 0x000002c0406e7812 */ /* 0x000fc600078efcff */
[----:B------:R-:W2:Y:S01]  /*7080*/  @!P3 LDG.E R119, desc[UR32][R60.64+0x800] ;  /* 0x000800203c77b981 */ /* 0x000ea2000c1e1900 */
[----:B------:R-:W-:Y:S02]  /*7090*/  ISETP.GE.AND P3, PT, R65, UR35, PT ;  /* 0x0000002341007c0c */ /* 0x000fe4000bf66270 */
[----:B------:R-:W-:Y:S02]  /*70a0*/  LOP3.LUT R65, R64, 0x2e0, RZ, 0xfc, !PT ;  /* 0x000002e040417812 */ /* 0x000fe400078efcff */
[----:B------:R-:W-:Y:S01]  /*70b0*/  CS2R R124, SRZ ;  /* 0x00000000007c7805 */ /* 0x000fe2000001ff00 */
[----:B------:R-:W2:Y:S01]  /*70c0*/  @!P5 LDG.E R120, desc[UR32][R60.64+0x900] ;  /* 0x000900203c78d981 */ /* 0x000ea2000c1e1900 */
[----:B------:R-:W-:Y:S02]  /*70d0*/  CS2R R122, SRZ ;  /* 0x00000000007a7805 */ /* 0x000fe4000001ff00 */
[----:B------:R-:W-:Y:S01]  /*70e0*/  ISETP.GE.AND P5, PT, R65, UR35, PT ;  /* 0x0000002341007c0c */ /* 0x000fe2000bfa6270 */
        /* <DEDUP_REMOVED lines=8> */
[----:B------:R-:W-:Y:S02]  /*7170*/  CS2R R128, SRZ ;  /* 0x0000000000807805 */ /* 0x000fe4000001ff00 */
[----:B------:R-:W-:Y:S01]  /*7180*/  LOP3.LUT R65, R64, 0x340, RZ, 0xfc, !PT ;  /* 0x0000034040417812 */ /* 0x000fe200078efcff */
[----:B------:R-:W2:Y:S01]  /*7190*/  @!P3 LDG.E R122, desc[UR32][R60.64+0xa80] ;  /* 0x000a80203c7ab981 */ /* 0x000ea2000c1e1900 */
[----:B------:R-:W-:-:S02]  /*71a0*/  CS2R R132, SRZ ;  /* 0x0000000000847805 */ /* 0x000fc4000001ff00 */
[----:B------:R-:W-:Y:S01]  /*71b0*/  ISETP.GE.AND P3, PT, R65, UR35, PT ;  /* 0x0000002341007c0c */ /* 0x000fe2000bf66270 */
[----:B------:R-:W2:Y:S01]  /*71c0*/  @!P4 LDG.E R129, desc[UR32][R60.64+0xb00] ;  /* 0x000b00203c81c981 */ /* 0x000ea2000c1e1900 */
[----:B------:R-:W-:-:S03]  /*71d0*/  LOP3.LUT R65, R64, 0x360, RZ, 0xfc, !PT ;  /* 0x0000036040417812 */ /* 0x000fc600078efcff */
[----:B------:R-:W2:Y:S01]  /*71e0*/  @!P5 LDG.E R128, desc[UR32][R60.64+0xb80] ;  /* 0x000b80203c80d981 */ /* 0x000ea2000c1e1900 */
[----:B------:R-:W-:Y:S02]  /*71f0*/  ISETP.GE.AND P4, PT, R65, UR35, PT ;  /* 0x0000002341007c0c */ /* 0x000fe4000bf86270 */
[C---:B------:R-:W-:Y:S01]  /*7200*/  LOP3.LUT R65, R64.reuse, 0x3a0, RZ, 0xfc, !PT ;  /* 0x000003a040417812 */ /* 0x040fe200078efcff */
[----:B------:R-:W2:Y:S01]  /*7210*/  @!P0 LDG.E R125, desc[UR32][R60.64+0xc00] ;  /* 0x000c00203c7d8981 */ /* 0x000ea2000c1e1900 */
[----:B------:R-:W-:-:S03]  /*7220*/  LOP3.LUT R110, R64, 0x380, RZ, 0xfc, !PT ;  /* 0x00000380406e7812 */ /* 0x000fc600078efcff */
[----:B------:R-:W2:Y:S01]  /*7230*/  @!P2 LDG.E R132, desc[UR32][R60.64+0xc80] ;  /* 0x000c80203c84a981 */ /* 0x000ea2000c1e1900 */
[----:B------:R-:W-:Y:S02]  /*7240*/  ISETP.GE.AND P0, PT, R65, UR35, PT ;  /* 0x0000002341007c0c */ /* 0x000fe4000bf06270 */
[----:B------:R-:W-:Y:S01]  /*7250*/  LOP3.LUT R64, R64, 0x3c0, RZ, 0xfc, !PT ;  /* 0x000003c040407812 */ /* 0x000fe200078efcff */
[----:B------:R-:W2:Y:S01]  /*7260*/  @!P3 LDG.E R131, desc[UR32][R60.64+0xd00] ;  /* 0x000d00203c83b981 */ /* 0x000ea2000c1e1900 */
[----:B------:R-:W-:Y:S02]  /*7270*/  LOP3.LUT R65, R112, 0x3e0, R126, 0xfe, !PT ;  /* 0x000003e070417812 */ /* 0x000fe400078efe7e */
[----:B------:R-:W-:Y:S02]  /*7280*/  ISETP.GE.AND P5, PT, R110, UR35, PT ;  /* 0x000000236e007c0c */ /* 0x000fe4000bfa6270 */
[----:B------:R-:W-:Y:S02]  /*7290*/  MOV R157, RZ ;  /* 0x000000ff009d7202 */ /* 0x000fe40000000f00 */
[----:B------:R-:W-:-:S02]  /*72a0*/  CS2R R158, SRZ ;  /* 0x00000000009e7805 */ /* 0x000fc4000001ff00 */
[----:B------:R-:W-:Y:S01]  /*72b0*/  ISETP.GE.AND P2, PT, R64, UR35, PT ;  /* 0x0000002340007c0c */ /* 0x000fe2000bf46270 */
[----:B------:R-:W2:Y:S01]  /*72c0*/  @!P4 LDG.E R133, desc[UR32][R60.64+0xd80] ;  /* 0x000d80203c85c981 */ /* 0x000ea2000c1e1900 */
[----:B------:R-:W-:Y:S02]  /*72d0*/  ISETP.GE.AND P3, PT, R65, UR35, PT ;  /* 0x0000002341007c0c */ /* 0x000fe4000bf66270 */
[----:B------:R-:W-:-:S03]  /*72e0*/  MOV R160, RZ ;  /* 0x000000ff00a07202 */ /* 0x000fc60000000f00 */
[----:B------:R-:W2:Y:S04]  /*72f0*/  @!P5 LDG.E R157, desc[UR32][R60.64+0xe00] ;  /* 0x000e00203c9dd981 */ /* 0x000ea8000c1e1900 */
[----:B------:R-:W2:Y:S04]  /*7300*/  @!P0 LDG.E R160, desc[UR32][R60.64+0xe80] ;  /* 0x000e80203ca08981 */ /* 0x000ea8000c1e1900 */
[----:B------:R-:W2:Y:S04]  /*7310*/  @!P2 LDG.E R159, desc[UR32][R60.64+0xf00] ;  /* 0x000f00203c9fa981 */ /* 0x000ea8000c1e1900 */
[----:B------:R-:W2:Y:S01]  /*7320*/  @!P3 LDG.E R158, desc[UR32][R60.64+0xf80] ;  /* 0x000f80203c9eb981 */ /* 0x000ea2000c1e1900 */
[----:B------:R-:W-:-:S02]  /*7330*/  UMOV UR26, UR28 ;  /* 0x0000001c001a7c82 */ /* 0x000fc40008000000 */
[----:B----4-:R-:W-:-:S04]  /*7340*/  UIMAD.WIDE.U32 UR36, UR8, UR40, UR26 ;  /* 0x00000028082472a5 */ /* 0x010fc8000f8e001a */
[----:B------:R-:W-:Y:S02]  /*7350*/  UIMAD UR25, UR8, UR41, UR37 ;  /* 0x00000029081972a4 */ /* 0x000fe4000f8e0225 */
[----:B------:R-:W-:-:S04]  /*7360*/  ULEA UR26, UP0, UR36, UR14, 0x3 ;  /* 0x0000000e241a7291 */ /* 0x000fc8000f8018ff */
[----:B------:R-:W-:Y:S02]  /*7370*/  ULEA.HI.X UR36, UR36, UR15, UR25, 0x3, UP0 ;  /* 0x0000000f24247291 */ /* 0x000fe400080f1c19 */
[----:B------:R-:W-:-:S04]  /*7380*/  MOV R64, UR26 ;  /* 0x0000001a00407c02 */ /* 0x000fc80008000f00 */
[----:B------:R-:W-:-:S05]  /*7390*/  MOV R65, UR36 ;  /* 0x0000002400417c02 */ /* 0x000fca0008000f00 */
[----:B------:R0:W4:Y:S01]  /*73a0*/  LDG.E.64 R60, desc[UR32][R64.64] ;  /* 0x00000020403c7981 */ /* 0x000122000c1e1b00 */
[----:B------:R-:W1:Y:S01]  /*73b0*/  S2UR UR26, SR_CgaCtaId ;  /* 0x00000000001a79c3 */ /* 0x000e620000008800 */
[----:B------:R-:W-:Y:S01]  /*73c0*/  LOP3.LUT R168, R190, 0x3e0, RZ, 0xc0, !PT ;  /* 0x000003e0bea87812 */ /* 0x000fe200078ec0ff */
[----:B------:R-:W-:Y:S02]  /*73d0*/  UMOV UR25, 0x400 ;  /* 0x0000040000197882 */ /* 0x000fe40000000000 */
[----:B-1----:R-:W-:Y:S01]  /*73e0*/  ULEA UR25, UR26, UR25, 0x18 ;  /* 0x000000191a197291 */ /* 0x002fe2000f8ec0ff */
[----:B---3--:R-:W-:-:S13]  /*73f0*/  R2UR UR48, R63 ;  /* 0x000000003f3072ca */ /* 0x008fda00000e0000 */
        /* <DEDUP_REMOVED lines=32> */
[----:B------:R-:W-:Y:S01]  /*7600*/  IMAD R168, R168, 0x1f, R63 ;  /* 0x0000001fa8a87824 */ /* 0x000fe200078e023f */
[----:B------:R-:W-:-:S06]  /*7610*/  R2UR UR37, R62 ;  /* 0x000000003e2572ca */ /* 0x000fcc00000e0000 */
[----:B------:R0:W-:Y:S01]  /*7620*/  MUFU.COS R145, R65 ;  /* 0x0000004100917308 */ /* 0x0001e20000000000 */
[C---:B------:R-:W-:Y:S02]  /*7630*/  IADD3 R139, PT, PT, R168.reuse, 0x40, RZ ;  /* 0x00000040a88b7810 */ /* 0x040fe40007ffe0ff */
[C---:B------:R-:W-:Y:S02]  /*7640*/  IADD3 R151, PT, PT, R168.reuse, 0x60, RZ ;  /* 0x00000060a8977810 */ /* 0x040fe40007ffe0ff */
[C---:B------:R-:W-:Y:S02]  /*7650*/  IADD3 R175, PT, PT, R168.reuse, 0x160, RZ ;  /* 0x00000160a8af7810 */ /* 0x040fe40007ffe0ff */
[C---:B0-----:R-:W-:Y:S01]  /*7660*/  IADD3 R65, PT, PT, R168.reuse, 0x20, RZ ;  /* 0x00000020a8417810 */ /* 0x041fe20007ffe0ff */
[----:B------:R-:W-:Y:S01]  /*7670*/  MUFU.SIN R140, R110 ;  /* 0x0000006e008c7308 */ /* 0x000fe20000000400 */
[C---:B------:R-:W-:Y:S02]  /*7680*/  LEA.HI.SX32 R174, R168.reuse, R168, 0x1b ;  /* 0x000000a8a8ae7211 */ /* 0x040fe400078fdaff */
[----:B------:R-:W-:-:S02]  /*7690*/  IADD3 R155, PT, PT, R168, 0x80, RZ ;  /* 0x00000080a89b7810 */ /* 0x000fc40007ffe0ff */
[C---:B------:R-:W-:Y:S02]  /*76a0*/  IADD3 R163, PT, PT, R168.reuse, 0xa0, RZ ;  /* 0x000000a0a8a37810 */ /* 0x040fe40007ffe0ff */
[-C--:B------:R-:W-:Y:S01]  /*76b0*/  LEA.HI.SX32 R176, R65, R168.reuse, 0x1b ;  /* 0x000000a841b07211 */ /* 0x080fe200078fdaff */
[----:B------:R0:W-:Y:S01]  /*76c0*/  MUFU.COS R143, R110 ;  /* 0x0000006e008f7308 */ /* 0x0001e20000000000 */
[C---:B------:R-:W-:Y:S02]  /*76d0*/  IADD3 R165, PT, PT, R168.reuse, 0xc0, RZ ;  /* 0x000000c0a8a57810 */ /* 0x040fe40007ffe0ff */
[-C--:B------:R-:W-:Y:S02]  /*76e0*/  LEA.HI.SX32 R177, R139, R168.reuse, 0x1b ;  /* 0x000000a88bb17211 */ /* 0x080fe400078fdaff */
[----:B------:R-:W-:Y:S02]  /*76f0*/  IADD3 R167, PT, PT, R168, 0xe0, RZ ;  /* 0x000000e0a8a77810 */ /* 0x000fe40007ffe0ff */
[-C--:B------:R-:W-:Y:S01]  /*7700*/  LEA.HI.SX32 R178, R151, R168.reuse, 0x1b ;  /* 0x000000a897b27211 */ /* 0x080fe200078fdaff */
[----:B0-----:R-:W-:Y:S01]  /*7710*/  FMUL.FTZ R110, R53, UR48 ;  /* 0x00000030356e7c20 */ /* 0x001fe20008410000 */
[----:B------:R-:W-:-:S02]  /*7720*/  LEA.HI.SX32 R186, R175, R168, 0x1b ;  /* 0x000000a8afba7211 */ /* 0x000fc400078fdaff */
[----:B------:R-:W-:Y:S01]  /*7730*/  IADD3 R169, PT, PT, R168, 0x100, RZ ;  /* 0x00000100a8a97810 */ /* 0x000fe20007ffe0ff */
[----:B------:R-:W-:Y:S01]  /*7740*/  FMUL.RZ R162, R110, 0.15915493667125701904 ;  /* 0x3e22f9836ea27820 */ /* 0x000fe2000040c000 */
[-C--:B------:R-:W-:Y:S02]  /*7750*/  LEA.HI.SX32 R179, R155, R168.reuse, 0x1b ;  /* 0x000000a89bb37211 */ /* 0x080fe400078fdaff */
[----:B------:R-:W-:Y:S02]  /*7760*/  LEA R175, R174, UR25, 0x2 ;  /* 0x00000019aeaf7c11 */ /* 0x000fe4000f8e10ff */
[----:B------:R-:W-:Y:S02]  /*7770*/  IADD3 R171, PT, PT, R168, 0x120, RZ ;  /* 0x00000120a8ab7810 */ /* 0x000fe40007ffe0ff */
[----:B------:R-:W-:Y:S02]  /*7780*/  LEA.HI.SX32 R180, R163, R168, 0x1b ;  /* 0x000000a8a3b47211 */ /* 0x000fe400078fdaff */
[----:B------:R-:W-:-:S02]  /*7790*/  LEA R176, R176, UR25, 0x2 ;  /* 0x00000019b0b07c11 */ /* 0x000fc4000f8e10ff */
[----:B------:R-:W-:Y:S02]  /*77a0*/  IADD3 R173, PT, PT, R168, 0x140, RZ ;  /* 0x00000140a8ad7810 */ /* 0x000fe40007ffe0ff */
[-C--:B------:R-:W-:Y:S02]  /*77b0*/  LEA.HI.SX32 R181, R165, R168.reuse, 0x1b ;  /* 0x000000a8a5b57211 */ /* 0x080fe400078fdaff */
[----:B------:R-:W-:Y:S02]  /*77c0*/  LEA R177, R177, UR25, 0x2 ;  /* 0x00000019b1b17c11 */ /* 0x000fe4000f8e10ff */
[-C--:B------:R-:W-:Y:S02]  /*77d0*/  LEA.HI.SX32 R182, R167, R168.reuse, 0x1b ;  /* 0x000000a8a7b67211 */ /* 0x080fe400078fdaff */
[----:B------:R-:W-:Y:S01]  /*77e0*/  LEA R178, R178, UR25, 0x2 ;  /* 0x00000019b2b27c11 */ /* 0x000fe2000f8e10ff */
[----:B------:R-:W-:Y:S01]  /*77f0*/  MUFU.SIN R110, R162 ;  /* 0x000000a2006e7308 */ /* 0x000fe20000000400 */
[----:B------:R-:W-:Y:S01]  /*7800*/  IADD3 R187, PT, PT, R168, 0x180, RZ ;  /* 0x00000180a8bb7810 */ /* 0x000fe20007ffe0ff */
[----:B-----5:R-:W-:Y:S01]  /*7810*/  STS [R175], R130 ;  /* 0x00000082af007388 */ /* 0x020fe20000000800 */
[----:B------:R-:W-:-:S02]  /*7820*/  LEA.HI.SX32 R183, R169, R168, 0x1b ;  /* 0x000000a8a9b77211 */ /* 0x000fc400078fdaff */
[----:B------:R-:W-:Y:S01]  /*7830*/  LEA R174, R179, UR25, 0x2 ;  /* 0x00000019b3ae7c11 */ /* 0x000fe2000f8e10ff */
[----:B------:R-:W-:Y:S01]  /*7840*/  STS [R176+0x80], R113 ;  /* 0x00008071b0007388 */ /* 0x000fe20000000800 */
[----:B------:R-:W-:Y:S01]  /*7850*/  IADD3 R189, PT, PT, R168, 0x1a0, RZ ;  /* 0x000001a0a8bd7810 */ /* 0x000fe20007ffe0ff */
[----:B------:R0:W-:Y:S01]  /*7860*/  MUFU.COS R65, R162 ;  /* 0x000000a200417308 */ /* 0x0001e20000000000 */
[-C--:B------:R-:W-:Y:S02]  /*7870*/  LEA.HI.SX32 R184, R171, R168.reuse, 0x1b ;  /* 0x000000a8abb87211 */ /* 0x080fe400078fdaff */
[----:B------:R-:W-:Y:S01]  /*7880*/  LEA R179, R180, UR25, 0x2 ;  /* 0x00000019b4b37c11 */ /* 0x000fe2000f8e10ff */
[----:B------:R-:W-:Y:S01]  /*7890*/  FMUL.FTZ R62, R55, UR48 ;  /* 0x00000030373e7c20 */ /* 0x000fe20008410000 */
[----:B------:R-:W-:Y:S01]  /*78a0*/  IADD3 R191, PT, PT, R168, 0x1c0, RZ ;  /* 0x000001c0a8bf7810 */ /* 0x000fe20007ffe0ff */
[----:B--2---:R1:W-:Y:S01]  /*78b0*/  STS [R177+0x100], R118 ;  /* 0x00010076b1007388 */ /* 0x0043e20000000800 */
[----:B------:R-:W-:-:S02]  /*78c0*/  LEA.HI.SX32 R185, R173, R168, 0x1b ;  /* 0x000000a8adb97211 */ /* 0x000fc400078fdaff */
[----:B0-----:R-:W-:Y:S02]  /*78d0*/  MOV R162, UR37 ;  /* 0x0000002500a27c02 */ /* 0x001fe40008000f00 */
[----:B------:R-:W-:Y:S01]  /*78e0*/  LEA R180, R181, UR25, 0x2 ;  /* 0x00000019b5b47c11 */ /* 0x000fe2000f8e10ff */
[----:B------:R-:W-:Y:S01]  /*78f0*/  STS [R178+0x180], R117 ;  /* 0x00018075b2007388 */ /* 0x000fe20000000800 */
[----:B------:R-:W-:Y:S02]  /*7900*/  IADD3 R193, PT, PT, R168, 0x1e0, RZ ;  /* 0x000001e0a8c17810 */ /* 0x000fe40007ffe0ff */
[----:B------:R-:W-:Y:S01]  /*7910*/  LEA R181, R182, UR25, 0x2 ;  /* 0x00000019b6b57c11 */ /* 0x000fe2000f8e10ff */
[----:B------:R0:W-:Y:S01]  /*7920*/  STS [R174+0x200], R67 ;  /* 0x00020043ae007388 */ /* 0x0001e20000000800 */
[----:B------:R-:W-:Y:S02]  /*7930*/  IADD3 R195, PT, PT, R168, 0x200, RZ ;  /* 0x00000200a8c37810 */ /* 0x000fe40007ffe0ff */
[----:B------:R-:W-:-:S02]  /*7940*/  LEA.HI.SX32 R187, R187, R168, 0x1b ;  /* 0x000000a8bbbb7211 */ /* 0x000fc400078fdaff */
[----:B------:R-:W-:Y:S01]  /*7950*/  LEA R183, R183, UR25, 0x2 ;  /* 0x00000019b7b77c11 */ /* 0x000fe2000f8e10ff */
[----:B------:R-:W-:Y:S01]  /*7960*/  MUFU.SIN R134, R138 ;  /* 0x0000008a00867308 */ /* 0x000fe20000000400 */
[----:B------:R-:W-:Y:S01]  /*7970*/  IADD3 R197, PT, PT, R168, 0x220, RZ ;  /* 0x00000220a8c57810 */ /* 0x000fe20007ffe0ff */
[----:B------:R2:W-:Y:S01]  /*7980*/  STS [R179+0x280], R70 ;  /* 0x00028046b3007388 */ /* 0x0005e20000000800 */
[-C--:B------:R-:W-:Y:S02]  /*7990*/  LEA.HI.SX32 R189, R189, R168.reuse, 0x1b ;  /* 0x000000a8bdbd7211 */ /* 0x080fe400078fdaff */
[----:B------:R-:W-:Y:S01]  /*79a0*/  LEA R184, R184, UR25, 0x2 ;  /* 0x00000019b8b87c11 */ /* 0x000fe2000f8e10ff */
[----:B------:R-:W-:Y:S01]  /*79b0*/  FMUL.FTZ R162, R162, 1.4426950216293334961 ;  /* 0x3fb8aa3ba2a27820 */ /* 0x000fe20000410000 */
[----:B------:R-:W-:Y:S01]  /*79c0*/  IADD3 R199, PT, PT, R168, 0x240, RZ ;  /* 0x00000240a8c77810 */ /* 0x000fe20007ffe0ff */
[----:B------:R3:W-:Y:S01]  /*79d0*/  MUFU.COS R135, R138 ;  /* 0x0000008a00877308 */ /* 0x0007e20000000000 */
[----:B------:R-:W-:Y:S01]  /*79e0*/  LEA.HI.SX32 R191, R191, R168, 0x1b ;  /* 0x000000a8bfbf7211 */ /* 0x000fe200078fdaff */
[----:B------:R-:W-:Y:S01]  /*79f0*/  STS [R180+0x300], R71 ;  /* 0x00030047b4007388 */ /* 0x000fe20000000800 */
[----:B-1----:R-:W-:-:S02]  /*7a00*/  LEA R118, R185, UR25, 0x2 ;  /* 0x00000019b9767c11 */ /* 0x002fc4000f8e10ff */
[----:B------:R-:W-:Y:S01]  /*7a10*/  IADD3 R201, PT, PT, R168, 0x260, RZ ;  /* 0x00000260a8c97810 */ /* 0x000fe20007ffe0ff */
[----:B------:R1:W-:Y:S01]  /*7a20*/  STS [R181+0x380], R116 ;  /* 0x00038074b5007388 */ /* 0x0003e20000000800 */
[-C--:B------:R-:W-:Y:S01]  /*7a30*/  LEA.HI.SX32 R193, R193, R168.reuse, 0x1b ;  /* 0x000000a8c1c17211 */ /* 0x080fe200078fdaff */
[----:B---3--:R-:W-:Y:S01]  /*7a40*/  FMUL.RZ R138, R62, 0.15915493667125701904 ;  /* 0x3e22f9833e8a7820 */ /* 0x008fe2000040c000 */
[----:B------:R-:W-:Y:S01]  /*7a50*/  LEA R113, R186, UR25, 0x2 ;  /* 0x00000019ba717c11 */ /* 0x000fe2000f8e10ff */
[----:B------:R3:W-:Y:S01]  /*7a60*/  STS [R183+0x400], R68 ;  /* 0x00040044b7007388 */ /* 0x0007e20000000800 */
[C---:B------:R-:W-:Y:S02]  /*7a70*/  IADD3 R203, PT, PT, R168.reuse, 0x280, RZ ;  /* 0x00000280a8cb7810 */ /* 0x040fe40007ffe0ff */
[-C--:B------:R-:W-:Y:S02]  /*7a80*/  LEA.HI.SX32 R195, R195, R168.reuse, 0x1b ;  /* 0x000000a8c3c37211 */ /* 0x080fe400078fdaff */
[----:B------:R-:W-:Y:S01]  /*7a90*/  LEA R187, R187, UR25, 0x2 ;  /* 0x00000019bbbb7c11 */ /* 0x000fe2000f8e10ff */
[----:B------:R-:W-:Y:S01]  /*7aa0*/  MUFU.SIN R146, R64 ;  /* 0x0000004000927308 */ /* 0x000fe20000000400 */
[----:B------:R-:W-:Y:S01]  /*7ab0*/  IADD3 R205, PT, PT, R168, 0x2a0, RZ ;  /* 0x000002a0a8cd7810 */ /* 0x000fe20007ffe0ff */
[----:B------:R-:W-:Y:S01]  /*7ac0*/  STS [R184+0x480], R69 ;  /* 0x00048045b8007388 */ /* 0x000fe20000000800 */
[----:B------:R-:W-:-:S02]  /*7ad0*/  LEA.HI.SX32 R197, R197, R168, 0x1b ;  /* 0x000000a8c5c57211 */ /* 0x000fc400078fdaff */
[----:B------:R-:W-:Y:S01]  /*7ae0*/  LEA R189, R189, UR25, 0x2 ;  /* 0x00000019bdbd7c11 */ /* 0x000fe2000f8e10ff */
[----:B0-----:R-:W-:Y:S01]  /*7af0*/  FMUL.FTZ R67, R162, R73 ;  /* 0x00000049a2437220 */ /* 0x001fe20000410000 */
[C---:B------:R-:W-:Y:S01]  /*7b00*/  IADD3 R207, PT, PT, R168.reuse, 0x2c0, RZ ;  /* 0x000002c0a8cf7810 */ /* 0x040fe20007ffe0ff */
[----:B------:R-:W-:Y:S01]  /*7b10*/  MUFU.COS R147, R64 ;  /* 0x0000004000937308 */ /* 0x000fe20000000000 */
[-C--:B------:R-:W-:Y:S01]  /*7b20*/  LEA.HI.SX32 R199, R199, R168.reuse, 0x1b ;  /* 0x000000a8c7c77211 */ /* 0x080fe200078fdaff */
[----:B------:R-:W-:Y:S01]  /*7b30*/  STS [R118+0x500], R115 ;  /* 0x0005007376007388 */ /* 0x000fe20000000800 */
[----:B--2---:R-:W-:Y:S02]  /*7b40*/  LEA R70, R191, UR25, 0x2 ;  /* 0x00000019bf467c11 */ /* 0x004fe4000f8e10ff */
[C---:B------:R-:W-:Y:S01]  /*7b50*/  IADD3 R209, PT, PT, R168.reuse, 0x2e0, RZ ;  /* 0x000002e0a8d17810 */ /* 0x040fe20007ffe0ff */
[----:B------:R0:W-:Y:S01]  /*7b60*/  STS [R113+0x580], R114 ;  /* 0x0005807271007388 */ /* 0x0001e20000000800 */
[----:B------:R-:W-:Y:S01]  /*7b70*/  LEA.HI.SX32 R201, R201, R168, 0x1b ;  /* 0x000000a8c9c97211 */ /* 0x000fe200078fdaff */
[----:B------:R-:W-:Y:S01]  /*7b80*/  MUFU.SIN R64, R138 ;  /* 0x0000008a00407308 */ /* 0x000fe20000000400 */
[----:B-1----:R-:W-:Y:S01]  /*7b90*/  LEA R116, R193, UR25, 0x2 ;  /* 0x00000019c1747c11 */ /* 0x002fe2000f8e10ff */
[----:B------:R1:W-:Y:S01]  /*7ba0*/  STS [R187+0x600], R66 ;  /* 0x00060042bb007388 */ /* 0x0003e20000000800 */
[----:B------:R-:W-:-:S02]  /*7bb0*/  IADD3 R211, PT, PT, R168, 0x300, RZ ;  /* 0x00000300a8d37810 */ /* 0x000fc40007ffe0ff */
[-C--:B------:R-:W-:Y:S02]  /*7bc0*/  LEA.HI.SX32 R203, R203, R168.reuse, 0x1b ;  /* 0x000000a8cbcb7211 */ /* 0x080fe400078fdaff */
[----:B---3--:R-:W-:Y:S01]  /*7bd0*/  LEA R68, R195, UR25, 0x2 ;  /* 0x00000019c3447c11 */ /* 0x008fe2000f8e10ff */
[----:B------:R2:W-:Y:S01]  /*7be0*/  MUFU.COS R141, R138 ;  /* 0x0000008a008d7308 */ /* 0x0005e20000000000 */
[----:B------:R-:W-:Y:S01]  /*7bf0*/  IADD3 R213, PT, PT, R168, 0x320, RZ ;  /* 0x00000320a8d57810 */ /* 0x000fe20007ffe0ff */
[----:B------:R-:W-:Y:S01]  /*7c00*/  FMUL.FTZ R62, R54, UR48 ;  /* 0x00000030363e7c20 */ /* 0x000fe20008410000 */
[-C--:B------:R-:W-:Y:S01]  /*7c10*/  LEA.HI.SX32 R205, R205, R168.reuse, 0x1b ;  /* 0x000000a8cdcd7211 */ /* 0x080fe200078fdaff */
[----:B------:R-:W-:Y:S01]  /*7c20*/  STS [R189+0x680], R108 ;  /* 0x0006806cbd007388 */ /* 0x000fe20000000800 */
[----:B0-----:R-:W-:Y:S02]  /*7c30*/  LEA R114, R197, UR25, 0x2 ;  /* 0x00000019c5727c11 */ /* 0x001fe4000f8e10ff */
[-C--:B------:R-:W-:Y:S01]  /*7c40*/  LEA.HI.SX32 R172, R207, R168.reuse, 0x1b ;  /* 0x000000a8cfac7211 */ /* 0x080fe200078fdaff */
[----:B--2---:R-:W-:Y:S01]  /*7c50*/  FMUL.FTZ R138, R52, UR48 ;  /* 0x00000030348a7c20 */ /* 0x004fe20008410000 */
[----:B------:R-:W-:Y:S01]  /*7c60*/  LEA R199, R199, UR25, 0x2 ;  /* 0x00000019c7c77c11 */ /* 0x000fe2000f8e10ff */
[----:B------:R0:W-:Y:S01]  /*7c70*/  MUFU.EX2 R117, R67 ;  /* 0x0000004300757308 */ /* 0x0001e20000000800 */
[-C--:B------:R-:W-:Y:S01]  /*7c80*/  LEA.HI.SX32 R173, R209, R168.reuse, 0x1b ;  /* 0x000000a8d1ad7211 */ /* 0x080fe200078fdaff */
[----:B------:R-:W-:Y:S01]  /*7c90*/  STS [R70+0x700], R111 ;  /* 0x0007006f46007388 */ /* 0x000fe20000000800 */
[----:B------:R-:W-:Y:S01]  /*7ca0*/  LEA R201, R201, UR25, 0x2 ;  /* 0x00000019c9c97c11 */ /* 0x000fe2000f8e10ff */
[----:B------:R-:W-:Y:S01]  /*7cb0*/  FMUL.RZ R139, R138, 0.15915493667125701904 ;  /* 0x3e22f9838a8b7820 */ /* 0x000fe2000040c000 */
[-C--:B------:R-:W-:Y:S01]  /*7cc0*/  LEA.HI.SX32 R169, R211, R168.reuse, 0x1b ;  /* 0x000000a8d3a97211 */ /* 0x080fe200078fdaff */
[----:B------:R-:W-:Y:S01]  /*7cd0*/  STS [R116+0x780], R109 ;  /* 0x0007806d74007388 */ /* 0x000fe20000000800 */
[----:B-1----:R-:W-:Y:S01]  /*7ce0*/  LEA R66, R203, UR25, 0x2 ;  /* 0x00000019cb427c11 */ /* 0x002fe2000f8e10ff */
[----:B------:R-:W-:Y:S01]  /*7cf0*/  FMUL.FTZ R138, R51, UR48 ;  /* 0x00000030338a7c20 */ /* 0x000fe20008410000 */
[----:B0-----:R-:W-:Y:S01]  /*7d00*/  FMUL.FTZ R67, R162, R59 ;  /* 0x0000003ba2437220 */ /* 0x001fe20000410000 */
[----:B------:R-:W-:Y:S01]  /*7d10*/  LEA.HI.SX32 R170, R213, R168, 0x1b ;  /* 0x000000a8d5aa7211 */ /* 0x000fe200078fdaff */
[----:B------:R0:W-:Y:S01]  /*7d20*/  STS [R68+0x800], R119 ;  /* 0x0008007744007388 */ /* 0x0001e20000000800 */
[----:B------:R-:W-:Y:S01]  /*7d30*/  LEA R205, R205, UR25, 0x2 ;  /* 0x00000019cdcd7c11 */ /* 0x000fe2000f8e10ff */
[----:B------:R-:W-:Y:S01]  /*7d40*/  FMUL.RZ R144, R62, 0.15915493667125701904 ;  /* 0x3e22f9833e907820 */ /* 0x000fe2000040c000 */
[----:B------:R-:W-:Y:S01]  /*7d50*/  LEA R172, R172, UR25, 0x2 ;  /* 0x00000019acac7c11 */ /* 0x000fe2000f8e10ff */
[----:B------:R-:W-:Y:S01]  /*7d60*/  STS [R114+0x880], R121 ;  /* 0x0008807972007388 */ /* 0x000fe20000000800 */
[----:B------:R-:W-:Y:S01]  /*7d70*/  LEA R173, R173, UR25, 0x2 ;  /* 0x00000019adad7c11 */ /* 0x000fe2000f8e10ff */
[----:B------:R1:W-:Y:S02]  /*7d80*/  MUFU.EX2 R113, R67 ;  /* 0x0000004300717308 */ /* 0x0003e40000000800 */
[----:B------:R-:W-:Y:S01]  /*7d90*/  STS [R199+0x900], R120 ;  /* 0x00090078c7007388 */ /* 0x000fe20000000800 */
[----:B------:R-:W-:Y:S01]  /*7da0*/  FMUL.RZ R188, R138, 0.15915493667125701904 ;  /* 0x3e22f9838abc7820 */ /* 0x000fe2000040c000 */
[----:B0-----:R-:W-:-:S02]  /*7db0*/  LEA R68, R169, UR25, 0x2 ;  /* 0x00000019a9447c11 */ /* 0x001fc4000f8e10ff */
[----:B------:R-:W-:Y:S02]  /*7dc0*/  STS [R201+0x980], R124 ;  /* 0x0009807cc9007388 */ /* 0x000fe40000000800 */
[----:B------:R-:W-:Y:S01]  /*7dd0*/  MUFU.SIN R148, R112 ;  /* 0x0000007000947308 */ /* 0x000fe20000000400 */
[----:B-1----:R-:W-:Y:S01]  /*7de0*/  LEA R67, R170, UR25, 0x2 ;  /* 0x00000019aa437c11 */ /* 0x002fe2000f8e10ff */
[----:B------:R-:W-:Y:S04]  /*7df0*/  STS [R66+0xa00], R123 ;  /* 0x000a007b42007388 */ /* 0x000fe80000000800 */
[----:B------:R-:W-:Y:S02]  /*7e00*/  STS [R205+0xa80], R122 ;  /* 0x000a807acd007388 */ /* 0x000fe40000000800 */
[----:B------:R-:W-:Y:S02]  /*7e10*/  MUFU.COS R149, R112 ;  /* 0x0000007000957308 */ /* 0x000fe40000000000 */
[----:B------:R-:W-:Y:S04]  /*7e20*/  STS [R172+0xb00], R129 ;  /* 0x000b0081ac007388 */ /* 0x000fe80000000800 */
[----:B------:R-:W-:Y:S02]  /*7e30*/  STS [R173+0xb80], R128 ;  /* 0x000b8080ad007388 */ /* 0x000fe40000000800 */
[----:B------:R-:W-:Y:S02]  /*7e40*/  MUFU.SIN R112, R144 ;  /* 0x0000009000707308 */ /* 0x000fe40000000400 */
[----:B------:R-:W-:Y:S06]  /*7e50*/  STS [R68+0xc00], R125 ;  /* 0x000c007d44007388 */ /* 0x000fec0000000800 */
[----:B------:R-:W-:Y:S01]  /*7e60*/  MUFU.COS R62, R144 ;  /* 0x00000090003e7308 */ /* 0x000fe20000000000 */
[----:B------:R0:W-:Y:S01]  /*7e70*/  STS [R67+0xc80], R132 ;  /* 0x000c808443007388 */ /* 0x0001e20000000800 */
[----:B------:R-:W-:-:S06]  /*7e80*/  IADD3 R215, PT, PT, R168, 0x340, RZ ;  /* 0x00000340a8d77810 */ /* 0x000fcc0007ffe0ff */
[----:B------:R-:W-:Y:S01]  /*7e90*/  MUFU.SIN R144, R139 ;  /* 0x0000008b00907308 */ /* 0x000fe20000000400 */
[----:B0-----:R-:W-:-:S07]  /*7ea0*/  FMUL.FTZ R67, R162, R54 ;  /* 0x00000036a2437220 */ /* 0x001fce0000410000 */
[----:B------:R-:W-:Y:S01]  /*7eb0*/  MUFU.COS R151, R139 ;  /* 0x0000008b00977308 */ /* 0x000fe20000000000 */
[----:B------:R-:W-:Y:S01]  /*7ec0*/  IADD3 R217, PT, PT, R168, 0x360, RZ ;  /* 0x00000360a8d97810 */ /* 0x000fe20007ffe0ff */
[----:B------:R-:W-:-:S06]  /*7ed0*/  FMUL.FTZ R71, R162, R72 ;  /* 0x00000048a2477220 */ /* 0x000fcc0000410000 */
[----:B------:R-:W-:Y:S01]  /*7ee0*/  MUFU.SIN R138, R188 ;  /* 0x000000bc008a7308 */ /* 0x000fe20000000400 */
[----:B------:R-:W-:-:S07]  /*7ef0*/  FMUL.FTZ R111, R162, R56 ;  /* 0x00000038a26f7220 */ /* 0x000fce0000410000 */
[----:B------:R0:W-:Y:S01]  /*7f00*/  MUFU.COS R139, R188 ;  /* 0x000000bc008b7308 */ /* 0x0001e20000000000 */
[----:B------:R-:W-:Y:S01]  /*7f10*/  IADD3 R219, PT, PT, R168, 0x380, RZ ;  /* 0x00000380a8db7810 */ /* 0x000fe20007ffe0ff */
[C---:B------:R-:W-:Y:S01]  /*7f20*/  FMUL.FTZ R68, R162.reuse, R53 ;  /* 0x00000035a2447220 */ /* 0x040fe20000410000 */
[----:B0-----:R-:W-:Y:S01]  /*7f30*/  FMUL.FTZ R188, R162, R76 ;  /* 0x0000004ca2bc7220 */ /* 0x001fe20000410000 */
[----:B------:R-:W-:Y:S01]  /*7f40*/  IADD3 R221, PT, PT, R168, 0x3a0, RZ ;  /* 0x000003a0a8dd7810 */ /* 0x000fe20007ffe0ff */
[----:B------:R-:W-:-:S03]  /*7f50*/  FMUL.FTZ R114, R162, R55 ;  /* 0x00000037a2727220 */ /* 0x000fc60000410000 */
[----:B------:R-:W-:Y:S01]  /*7f60*/  MUFU.EX2 R67, R67 ;  /* 0x0000004300437308 */ /* 0x000fe20000000800 */
[----:B------:R-:W-:Y:S01]  /*7f70*/  IADD3 R223, PT, PT, R168, 0x3c0, RZ ;  /* 0x000003c0a8df7810 */ /* 0x000fe20007ffe0ff */
[C---:B------:R-:W-:Y:S01]  /*7f80*/  FMUL.FTZ R130, R162.reuse, R74 ;  /* 0x0000004aa2827220 */ /* 0x040fe20000410000 */
[----:B------:R-:W-:Y:S01]  /*7f90*/  LEA.HI.SX32 R171, R215, R168, 0x1b ;  /* 0x000000a8d7ab7211 */ /* 0x000fe200078fdaff */
[----:B------:R-:W-:Y:S01]  /*7fa0*/  FMUL.FTZ R69, R162, R58 ;  /* 0x0000003aa2457220 */ /* 0x000fe20000410000 */
[----:B------:R-:W-:-:S03]  /*7fb0*/  IADD3 R225, PT, PT, R168, 0x3e0, RZ ;  /* 0x000003e0a8e17810 */ /* 0x000fc60007ffe0ff */
[----:B------:R-:W0:Y:S01]  /*7fc0*/  MUFU.EX2 R188, R188 ;  /* 0x000000bc00bc7308 */ /* 0x000e220000000800 */
[-C--:B------:R-:W-:Y:S02]  /*7fd0*/  LEA.HI.SX32 R167, R217, R168.reuse, 0x1b ;  /* 0x000000a8d9a77211 */ /* 0x080fe400078fdaff */
[-C--:B------:R-:W-:Y:S02]  /*7fe0*/  LEA.HI.SX32 R166, R219, R168.reuse, 0x1b ;  /* 0x000000a8dba67211 */ /* 0x080fe400078fdaff */
[----:B------:R-:W-:-:S03]  /*7ff0*/  LEA.HI.SX32 R164, R221, R168, 0x1b ;  /* 0x000000a8dda47211 */ /* 0x000fc600078fdaff */
[----:B------:R1:W2:Y:S01]  /*8000*/  MUFU.EX2 R175, R71 ;  /* 0x0000004700af7308 */ /* 0x0002a20000000800 */
[----:B------:R-:W-:Y:S02]  /*8010*/  SHF.L.U32 R63, R63, 0x5, RZ ;  /* 0x000000053f3f7819 */ /* 0x000fe400000006ff */
[----:B------:R-:W-:Y:S02]  /*8020*/  LEA.HI.SX32 R165, R223, R168, 0x1b ;  /* 0x000000a8dfa57211 */ /* 0x000fe400078fdaff */
[----:B------:R-:W-:-:S03]  /*8030*/  LEA R70, R171, UR25, 0x2 ;  /* 0x00000019ab467c11 */ /* 0x000fc6000f8e10ff */
[----:B------:R-:W3:Y:S01]  /*8040*/  MUFU.EX2 R111, R111 ;  /* 0x0000006f006f7308 */ /* 0x000ee20000000800 */
[----:B-1----:R-:W-:Y:S01]  /*8050*/  FMUL.FTZ R71, R162, R57 ;  /* 0x00000039a2477220 */ /* 0x002fe20000410000 */
[----:B------:R-:W-:Y:S02]  /*8060*/  LEA.HI.SX32 R168, R225, R168, 0x1b ;  /* 0x000000a8e1a87211 */ /* 0x000fe400078fdaff */
[----:B------:R-:W-:Y:S02]  /*8070*/  LEA R108, R167, UR25, 0x2 ;  /* 0x00000019a76c7c11 */ /* 0x000fe4000f8e10ff */
[----:B------:R-:W-:Y:S02]  /*8080*/  LEA R166, R166, UR25, 0x2 ;  /* 0x00000019a6a67c11 */ /* 0x000fe4000f8e10ff */
[----:B------:R-:W1:Y:S01]  /*8090*/  MUFU.EX2 R68, R68 ;  /* 0x0000004400447308 */ /* 0x000e620000000800 */
[----:B------:R-:W-:Y:S01]  /*80a0*/  LEA.HI.SX32 R63, R63, R63, 0x1b ;  /* 0x0000003f3f3f7211 */ /* 0x000fe200078fdaff */
[----:B------:R-:W-:Y:S01]  /*80b0*/  STS [R70+0xd00], R131 ;  /* 0x000d008346007388 */ /* 0x000fe20000000800 */
[----:B------:R-:W-:-:S05]  /*80c0*/  LEA R66, R165, UR25, 0x2 ;  /* 0x00000019a5427c11 */ /* 0x000fca000f8e10ff */
[----:B------:R-:W5:Y:S01]  /*80d0*/  MUFU.EX2 R114, R114 ;  /* 0x0000007200727308 */ /* 0x000f620000000800 */
[----:B------:R-:W-:Y:S01]  /*80e0*/  STS [R108+0xd80], R133 ;  /* 0x000d80856c007388 */ /* 0x000fe20000000800 */
[----:B------:R-:W-:-:S06]  /*80f0*/  LEA R63, R63, UR25, 0x2 ;  /* 0x000000193f3f7c11 */ /* 0x000fcc000f8e10ff */
[----:B------:R-:W4:Y:S01]  /*8100*/  MUFU.EX2 R130, R130 ;  /* 0x0000008200827308 */ /* 0x000f220000000800 */
[----:B------:R-:W-:Y:S07]  /*8110*/  STS [R166+0xe00], R157 ;  /* 0x000e009da6007388 */ /* 0x000fee0000000800 */
[----:B------:R0:W-:Y:S01]  /*8120*/  MUFU.EX2 R109, R69 ;  /* 0x00000045006d7308 */ /* 0x0001e20000000800 */
[----:B------:R-:W-:-:S07]  /*8130*/  FMUL.FTZ R163, R50, UR48 ;  /* 0x0000003032a37c20 */ /* 0x000fce0008410000 */
[----:B------:R2:W-:Y:S01]  /*8140*/  MUFU.EX2 R120, R71 ;  /* 0x0000004700787308 */ /* 0x0005e20000000800 */
[----:B0-----:R-:W-:Y:S01]  /*8150*/  LEA R69, R164, UR25, 0x2 ;  /* 0x00000019a4457c11 */ /* 0x001fe2000f8e10ff */
[C---:B------:R-:W-:Y:S01]  /*8160*/  FMUL.FTZ R137, R188.reuse, R137 ;  /* 0x00000089bc897220 */ /* 0x040fe20000410000 */
[----:B------:R-:W-:-:S03]  /*8170*/  FMUL.FTZ R136, R188, R136 ;  /* 0x00000088bc887220 */ /* 0x000fc60000410000 */
[----:B------:R0:W-:Y:S01]  /*8180*/  STS [R69+0xe80], R160 ;  /* 0x000e80a045007388 */ /* 0x0001e20000000800 */
[----:B--2---:R-:W-:-:S03]  /*8190*/  LEA R71, R168, UR25, 0x2 ;  /* 0x00000019a8477c11 */ /* 0x004fc6000f8e10ff */
[----:B------:R2:W-:Y:S01]  /*81a0*/  STS [R66+0xf00], R159 ;  /* 0x000f009f42007388 */ /* 0x0005e20000000800 */
[C---:B------:R-:W-:Y:S01]  /*81b0*/  FMUL.FTZ R125, R113.reuse, R149 ;  /* 0x00000095717d7220 */ /* 0x040fe20000410000 */
[----:B------:R-:W-:Y:S02]  /*81c0*/  FMUL.FTZ R124, R113, R148 ;  /* 0x00000094717c7220 */ /* 0x000fe40000410000 */
[----:B------:R-:W-:Y:S01]  /*81d0*/  STS [R71+0xf80], R158 ;  /* 0x000f809e47007388 */ /* 0x000fe20000000800 */
[----:B------:R-:W-:Y:S01]  /*81e0*/  NOP ;  /* 0x0000000000007918 */ /* 0x000fe20000000000 */
[----:B------:R-:W-:Y:S02]  /*81f0*/  FMUL.FTZ R113, R67, R62 ;  /* 0x0000003e43717220 */ /* 0x000fe40000410000 */
[----:B------:R-:W4:Y:S01]  /*8200*/  LDS R189, [R63+0x4] ;  /* 0x000004003fbd7984 */ /* 0x000f220000000800 */
[----:B------:R-:W-:Y:S01]  /*8210*/  FMUL.RZ R163, R163, 0.15915493667125701904 ;  /* 0x3e22f983a3a37820 */ /* 0x000fe2000040c000 */
[C---:B------:R-:W-:Y:S01]  /*8220*/  FMUL.FTZ R192, R162.reuse, R75 ;  /* 0x0000004ba2c07220 */ /* 0x040fe20000410000 */
[C---:B0-----:R-:W-:Y:S01]  /*8230*/  FMUL.FTZ R69, R162.reuse, R52 ;  /* 0x00000034a2457220 */ /* 0x041fe20000410000 */
[----:B------:R-:W0:Y:S01]  /*8240*/  LDS R188, [R63+0xc] ;  /* 0x00000c003fbc7984 */ /* 0x000e220000000800 */
[C---:B--2---:R-:W-:Y:S01]  /*8250*/  FMUL.FTZ R66, R162.reuse, R77 ;  /* 0x0000004da2427220 */ /* 0x044fe20000410000 */
[C---:B------:R-:W-:Y:S01]  /*8260*/  FMUL.FTZ R62, R162.reuse, R51 ;  /* 0x00000033a23e7220 */ /* 0x040fe20000410000 */
[C---:B------:R-:W-:Y:S01]  /*8270*/  FMUL.FTZ R129, R175.reuse, R152 ;  /* 0x00000098af817220 */ /* 0x040fe20000410000 */
[----:B------:R-:W2:Y:S01]  /*8280*/  LDS R187, [R63+0x14] ;  /* 0x000014003fbb7984 */ /* 0x000ea20000000800 */
[----:B------:R-:W-:Y:S01]  /*8290*/  FMUL.FTZ R128, R175, R150 ;  /* 0x00000096af807220 */ /* 0x000fe20000410000 */
[----:B------:R-:W-:-:S02]  /*82a0*/  FMUL.FTZ R162, R162, R50 ;  /* 0x00000032a2a27220 */ /* 0x000fc40000410000 */
[----:B------:R-:W2:Y:S01]  /*82b0*/  LDS R186, [R63+0x1c] ;  /* 0x00001c003fba7984 */ /* 0x000ea20000000800 */
[----:B---3--:R-:W-:-:S03]  /*82c0*/  FMUL.FTZ R119, R111, R143 ;  /* 0x0000008f6f777220 */ /* 0x008fc60000410000 */
[----:B------:R-:W3:Y:S01]  /*82d0*/  LDS R185, [R63+0x24] ;  /* 0x000024003fb97984 */ /* 0x000ee20000000800 */
[----:B------:R-:W-:-:S03]  /*82e0*/  FMUL.FTZ R118, R111, R140 ;  /* 0x0000008c6f767220 */ /* 0x000fc60000410000 */
[----:B------:R-:W3:Y:S01]  /*82f0*/  LDS R184, [R63+0x2c] ;  /* 0x00002c003fb87984 */ /* 0x000ee20000000800 */
[----:B-1----:R-:W-:-:S03]  /*8300*/  FMUL.FTZ R111, R68, R65 ;  /* 0x00000041446f7220 */ /* 0x002fc60000410000 */
[----:B------:R-:W1:Y:S04]  /*8310*/  LDS R183, [R63+0x34] ;  /* 0x000034003fb77984 */ /* 0x000e680000000800 */
[----:B------:R-:W1:Y:S01]  /*8320*/  LDS R182, [R63+0x3c] ;  /* 0x00003c003fb67984 */ /* 0x000e620000000800 */
[----:B------:R-:W-:Y:S03]  /*8330*/  MUFU.SIN R155, R163 ;  /* 0x000000a3009b7308 */ /* 0x000fe60000000400 */
[----:B------:R-:W1:Y:S01]  /*8340*/  LDS R181, [R63+0x44] ;  /* 0x000044003fb57984 */ /* 0x000e620000000800 */
[----:B-----5:R-:W-:-:S03]  /*8350*/  FMUL.FTZ R116, R114, R64 ;  /* 0x0000004072747220 */ /* 0x020fc60000410000 */
[----:B------:R-:W5:Y:S01]  /*8360*/  LDS R180, [R63+0x4c] ;  /* 0x00004c003fb47984 */ /* 0x000f620000000800 */
[----:B------:R0:W-:Y:S03]  /*8370*/  MUFU.COS R65, R163 ;  /* 0x000000a300417308 */ /* 0x0001e60000000000 */
[----:B------:R-:W5:Y:S04]  /*8380*/  LDS R179, [R63+0x54] ;  /* 0x000054003fb37984 */ /* 0x000f680000000800 */
[----:B------:R-:W5:Y:S01]  /*8390*/  LDS R175, [R63+0x74] ;  /* 0x000074003faf7984 */ /* 0x000f620000000800 */
[----:B----4-:R-:W-:-:S03]  /*83a0*/  FMUL.FTZ R133, R130, R161 ;  /* 0x000000a182857220 */ /* 0x010fc60000410000 */
[----:B------:R-:W4:Y:S01]  /*83b0*/  LDS R178, [R63+0x5c] ;  /* 0x00005c003fb27984 */ /* 0x000f220000000800 */
[----:B------:R2:W-:Y:S03]  /*83c0*/  MUFU.EX2 R64, R162 ;  /* 0x000000a200407308 */ /* 0x0005e60000000800 */
[----:B------:R-:W4:Y:S04]  /*83d0*/  LDS R177, [R63+0x64] ;  /* 0x000064003fb17984 */ /* 0x000f280000000800 */
[----:B------:R-:W4:Y:S04]  /*83e0*/  LDS R176, [R63+0x6c] ;  /* 0x00006c003fb07984 */ /* 0x000f280000000800 */
[----:B------:R-:W4:Y:S04]  /*83f0*/  LDS R174, [R63+0x7c] ;  /* 0x00007c003fae7984 */ /* 0x000f280000000800 */
[----:B------:R-:W4:Y:S04]  /*8400*/  LDS R173, [R63] ;  /* 0x000000003fad7984 */ /* 0x000f280000000800 */
[----:B------:R-:W-:Y:S01]  /*8410*/  LDS R172, [R63+0x8] ;  /* 0x000008003fac7984 */ /* 0x000fe20000000800 */
[----:B------:R-:W-:-:S03]  /*8420*/  UIADD3 UR26, UPT, UPT, UR16, -0x1, URZ ;  /* 0xffffffff101a7890 */ /* 0x000fc6000fffe0ff */
        /* <DEDUP_REMOVED lines=8> */
[----:B0-----:R-:W0:Y:S04]  /*84b0*/  LDS R163, [R63+0x50] ;  /* 0x000050003fa37984 */ /* 0x001e280000000800 */
[----:B------:R-:W0:Y:S04]  /*84c0*/  LDS R159, [R63+0x70] ;  /* 0x000070003f9f7984 */ /* 0x000e280000000800 */
[----:B--2---:R-:W2:Y:S04]  /*84d0*/  LDS R162, [R63+0x58] ;  /* 0x000058003fa27984 */ /* 0x004ea80000000800 */
[----:B------:R-:W2:Y:S04]  /*84e0*/  LDS R161, [R63+0x60] ;  /* 0x000060003fa17984 */ /* 0x000ea80000000800 */
[----:B------:R-:W2:Y:S04]  /*84f0*/  LDS R160, [R63+0x68] ;  /* 0x000068003fa07984 */ /* 0x000ea80000000800 */
[----:B------:R4:W2:Y:S01]  /*8500*/  LDS R158, [R63+0x78] ;  /* 0x000078003f9e7984 */ /* 0x0008a20000000800 */
[----:B------:R-:W-:-:S04]  /*8510*/  ULEA.HI UR36, UR26, UR26, URZ, 0x1 ;  /* 0x0000001a1a247291 */ /* 0x000fc8000f8f08ff */
[----:B------:R-:W-:Y:S01]  /*8520*/  ULOP3.LUT UR36, UR36, 0xfffffe, URZ, 0xc0, !UPT ;  /* 0x00fffffe24247892 */ /* 0x000fe2000f8ec0ff */
[----:B------:R-:W3:Y:S03]  /*8530*/  MUFU.EX2 R66, R66 ;  /* 0x0000004200427308 */ /* 0x000ee60000000800 */
[----:B------:R-:W-:-:S05]  /*8540*/  UIADD3 UR26, UPT, UPT, UR26, -UR36, URZ ;  /* 0x800000241a1a7290 */ /* 0x000fca000fffe0ff */
[----:B------:R-:W1:Y:S01]  /*8550*/  MUFU.EX2 R62, R62 ;  /* 0x0000003e003e7308 */ /* 0x000e620000000800 */
[----:B------:R-:W-:Y:S01]  /*8560*/  ULEA UR26, UR26, UR8, 0x8 ;  /* 0x000000081a1a7291 */ /* 0x000fe2000f8e40ff */
[----:B------:R-:W-:-:S06]  /*8570*/  R2UR UR36, R60 ;  /* 0x000000003c2472ca */ /* 0x000fcc00000e0000 */
[----:B------:R-:W5:Y:S01]  /*8580*/  MUFU.EX2 R69, R69 ;  /* 0x0000004500457308 */ /* 0x000f620000000800 */
[C---:B------:R-:W-:Y:S02]  /*8590*/  ISETP.NE.AND P0, PT, R190.reuse, RZ, PT ;  /* 0x000000ffbe00720c */ /* 0x040fe40003f05270 */
[----:B------:R-:W-:Y:S02]  /*85a0*/  IADD3 R194, PT, PT, R190, 0x200, RZ ;  /* 0x00000200bec27810 */ /* 0x000fe40007ffe0ff */
[----:B------:R-:W-:Y:S02]  /*85b0*/  MOV R60, UR26 ;  /* 0x0000001a003c7c02 */ /* 0x000fe40008000f00 */
[----:B------:R-:W-:Y:S01]  /*85c0*/  R2UR UR49, R61 ;  /* 0x000000003d3172ca */ /* 0x000fe200000e0000 */
[----:B------:R-:W0:Y:S01]  /*85d0*/  MUFU.EX2 R192, R192 ;  /* 0x000000c000c07308 */ /* 0x000e220000000800 */
[----:B------:R-:W-:Y:S01]  /*85e0*/  SEL R60, R60, R194, !P0 ;  /* 0x000000c23c3c7207 */ /* 0x000fe20004000000 */
[----:B------:R-:W-:Y:S01]  /*85f0*/  FMUL.FTZ R132, R130, R156 ;  /* 0x0000009c82847220 */ /* 0x000fe20000410000 */
[----:B------:R-:W-:Y:S01]  /*8600*/  ISETP.NE.AND P2, PT, R190, 0x3f, PT ;  /* 0x0000003fbe00780c */ /* 0x000fe20003f45270 */
[C---:B---3--:R-:W-:Y:S01]  /*8610*/  FMUL.FTZ R126, R66.reuse, R126 ;  /* 0x0000007e427e7220 */ /* 0x048fe20000410000 */
[----:B------:R-:W-:Y:S01]  /*8620*/  FMUL.FTZ R127, R66, R127 ;  /* 0x0000007f427f7220 */ /* 0x000fe20000410000 */
[----:B------:R-:W-:Y:S01]  /*8630*/  LEA R60, R60, UR25, 0x3 ;  /* 0x000000193c3c7c11 */ /* 0x000fe2000f8e18ff */
[C---:B-1----:R-:W-:Y:S01]  /*8640*/  FMUL.FTZ R139, R62.reuse, R139 ;  /* 0x0000008b3e8b7220 */ /* 0x042fe20000410000 */
[----:B------:R-:W-:Y:S01]  /*8650*/  FMUL.FTZ R138, R62, R138 ;  /* 0x0000008a3e8a7220 */ /* 0x000fe20000410000 */
[C---:B------:R-:W-:Y:S01]  /*8660*/  FMUL.FTZ R156, R64.reuse, R65 ;  /* 0x00000041409c7220 */ /* 0x040fe20000410000 */
[C---:B------:R-:W-:Y:S01]  /*8670*/  FMUL.FTZ R123, R109.reuse, R147 ;  /* 0x000000936d7b7220 */ /* 0x040fe20000410000 */
[----:B------:R-:W-:Y:S01]  /*8680*/  FMUL.FTZ R122, R109, R146 ;  /* 0x000000926d7a7220 */ /* 0x000fe20000410000 */
[----:B------:R-:W-:Y:S01]  /*8690*/  FMUL.FTZ R112, R67, R112 ;  /* 0x0000007043707220 */ /* 0x000fe20000410000 */
[----:B------:R-:W-:Y:S01]  /*86a0*/  FMUL.FTZ R155, R64, R155 ;  /* 0x0000009b409b7220 */ /* 0x000fe20000410000 */
[----:B------:R-:W-:Y:S01]  /*86b0*/  FMUL.FTZ R62, R189, UR36 ;  /* 0x00000024bd3e7c20 */ /* 0x000fe20008410000 */
[----:B------:R-:W-:Y:S01]  /*86c0*/  FMUL.FTZ R65, R188, UR36 ;  /* 0x00000024bc417c20 */ /* 0x000fe20008410000 */
[C---:B------:R-:W-:Y:S01]  /*86d0*/  FMUL.FTZ R131, R117.reuse, R154 ;  /* 0x0000009a75837220 */ /* 0x040fe20000410000 */
[----:B------:R-:W-:Y:S01]  /*86e0*/  FMUL.FTZ R130, R117, R153 ;  /* 0x0000009975827220 */ /* 0x000fe20000410000 */
[----:B------:R-:W-:Y:S01]  /*86f0*/  FMUL.FTZ R121, R120, R145 ;  /* 0x0000009178797220 */ /* 0x000fe20000410000 */
[----:B------:R-:W-:Y:S01]  /*8700*/  FMUL.FTZ R110, R68, R110 ;  /* 0x0000006e446e7220 */ /* 0x000fe20000410000 */
[C---:B-----5:R-:W-:Y:S01]  /*8710*/  FMUL.FTZ R109, R69.reuse, R151 ;  /* 0x00000097456d7220 */ /* 0x060fe20000410000 */
[----:B------:R-:W-:Y:S01]  /*8720*/  FMUL.FTZ R108, R69, R144 ;  /* 0x00000090456c7220 */ /* 0x000fe20000410000 */
[----:B------:R-:W-:Y:S01]  /*8730*/  FMUL.FTZ R64, R187, UR36 ;  /* 0x00000024bb407c20 */ /* 0x000fe20008410000 */
[----:B------:R-:W-:Y:S01]  /*8740*/  FMUL.FTZ R67, R186, UR36 ;  /* 0x00000024ba437c20 */ /* 0x000fe20008410000 */
[----:B------:R-:W-:Y:S01]  /*8750*/  FMUL.FTZ R66, R185, UR36 ;  /* 0x00000024b9427c20 */ /* 0x000fe20008410000 */
[----:B------:R-:W-:Y:S01]  /*8760*/  FMUL.FTZ R120, R120, R142 ;  /* 0x0000008e78787220 */ /* 0x000fe20000410000 */
        /* <DEDUP_REMOVED lines=9> */
[----:B----4-:R-:W-:Y:S01]  /*8800*/  FMUL.FTZ R141, R178, UR36 ;  /* 0x00000024b28d7c20 */ /* 0x010fe20008410000 */
[----:B------:R-:W-:Y:S01]  /*8810*/  FMUL.FTZ R140, R177, UR36 ;  /* 0x00000024b18c7c20 */ /* 0x000fe20008410000 */
[----:B------:R-:W-:Y:S01]  /*8820*/  FMUL.FTZ R143, R176, UR36 ;  /* 0x00000024b08f7c20 */ /* 0x000fe20008410000 */
[----:B------:R-:W-:Y:S01]  /*8830*/  FMUL.FTZ R145, R174, UR36 ;  /* 0x00000024ae917c20 */ /* 0x000fe20008410000 */
[----:B------:R-:W-:Y:S01]  /*8840*/  FFMA.FTZ R61, R173, UR49, R62 ;  /* 0x00000031ad3d7c23 */ /* 0x000fe2000801003e */
[----:B------:R-:W-:Y:S01]  /*8850*/  FFMA.FTZ R63, R171, UR49, R64 ;  /* 0x00000031ab3f7c23 */ /* 0x000fe20008010040 */
[----:B------:R-:W-:Y:S01]  /*8860*/  FFMA.FTZ R62, R170, UR49, R67 ;  /* 0x00000031aa3e7c23 */ /* 0x000fe20008010043 */
[----:B-1----:R-:W-:Y:S01]  /*8870*/  FFMA.FTZ R60, R172, UR49, R65 ;  /* 0x00000031ac3c7c23 */ /* 0x002fe20008010041 */
[----:B------:R-:W-:Y:S01]  /*8880*/  FFMA.FTZ R65, R169, UR49, R66 ;  /* 0x00000031a9417c23 */ /* 0x000fe20008010042 */
[----:B------:R-:W-:Y:S01]  /*8890*/  FFMA.FTZ R64, R168, UR49, R69 ;  /* 0x00000031a8407c23 */ /* 0x000fe20008010045 */
[----:B------:R-:W-:Y:S01]  /*88a0*/  FFMA.FTZ R67, R167, UR49, R68 ;  /* 0x00000031a7437c23 */ /* 0x000fe20008010044 */
[----:B------:R-:W-:Y:S01]  /*88b0*/  FFMA.FTZ R66, R166, UR49, R71 ;  /* 0x00000031a6427c23 */ /* 0x000fe20008010047 */
[C---:B0-----:R-:W-:Y:S01]  /*88c0*/  FMUL.FTZ R135, R192.reuse, R135 ;  /* 0x00000087c0877220 */ /* 0x041fe20000410000 */
[----:B------:R-:W-:Y:S01]  /*88d0*/  FMUL.FTZ R134, R192, R134 ;  /* 0x00000086c0867220 */ /* 0x000fe20000410000 */
[----:B------:R-:W-:Y:S01]  /*88e0*/  FFMA.FTZ R69, R165, UR49, R70 ;  /* 0x00000031a5457c23 */ /* 0x000fe20008010046 */
[----:B------:R-:W-:Y:S01]  /*88f0*/  FFMA.FTZ R68, R164, UR49, R115 ;  /* 0x00000031a4447c23 */ /* 0x000fe20008010073 */
[----:B------:R-:W-:Y:S01]  /*8900*/  FFMA.FTZ R71, R163, UR49, R114 ;  /* 0x00000031a3477c23 */ /* 0x000fe20008010072 */
[----:B------:R-:W-:Y:S01]  /*8910*/  FFMA.FTZ R157, R159, UR49, R142 ;  /* 0x000000319f9d7c23 */ /* 0x000fe2000801008e */
[----:B--2---:R-:W-:Y:S01]  /*8920*/  FFMA.FTZ R70, R162, UR49, R141 ;  /* 0x00000031a2467c23 */ /* 0x004fe2000801008d */
        /* <DEDUP_REMOVED lines=32> */
.L_x_7441:
[----:B------:R-:W-:-:S06]  /*8b30*/  LEA R114, R190, UR25, 0x3 ;  /* 0x00000019be727c11 */ /* 0x000fcc000f8e18ff */
[----:B------:R-:W0:Y:S02]  /*8b40*/  LDS.64 R114, [R114+0x5a68] ;  /* 0x005a680072727984 */ /* 0x000e240000000a00 */
.L_x_7442:
[----:B------:R-:W-:Y:S05]  /*8b50*/  BSYNC.RECONVERGENT B0 ;  /* 0x0000000000007941 */ /* 0x000fea0003800200 */
.L_x_7440:
        /* <DEDUP_REMOVED lines=247> */
.L_x_7565:
        /* <DEDUP_REMOVED lines=13> */
.L_x_7568:
[----:B------:R-:W-:-:S03]  /*9ba0*/  UMOV UR26, 0xffffffff ;  /* 0xffffffff001a7882 */ /* 0x000fc60000000000 */
[----:B------:R-:W-:Y:S05]  /*9bb0*/  BRA.DIV UR26, `(.L_x_7446) ;  /* 0x0000008a1a3c7947 */ /* 0x000fea000b800000 */
.L_x_7571:
[----:B------:R-:W-:-:S03]  /*9bc0*/  UMOV UR26, 0xffffffff ;  /* 0xffffffff001a7882 */ /* 0x000fc60000000000 */
[----:B------:R-:W-:Y:S05]  /*9bd0*/  BRA.DIV UR26, `(.L_x_7447) ;  /* 0x0000008a1a5c7947 */ /* 0x000fea000b800000 */
.L_x_7574:
[----:B------:R-:W-:-:S03]  /*9be0*/  UMOV UR26, 0xffffffff ;  /* 0xffffffff001a7882 */ /* 0x000fc60000000000 */
[----:B------:R-:W-:Y:S05]  /*9bf0*/  BRA.DIV UR26, `(.L_x_7448) ;  /* 0x0000008a1a7c7947 */ /* 0x000fea000b800000 */
.L_x_7577:
        /* <DEDUP_REMOVED lines=10> */
.L_x_7587:
        /* <DEDUP_REMOVED lines=23> */
.L_x_7443:
        /* <DEDUP_REMOVED lines=316> */
.L_x_7592:
        /* <DEDUP_REMOVED lines=13> */
.L_x_7453:
[----:B------:R-:W-:Y:S05]  /*b2a0*/  BSYNC.RECONVERGENT B0 ;  /* 0x0000000000007941 */ /* 0x000fea0003800200 */
.L_x_7452:
[----:B------:R-:W-:Y:S01]  /*b2b0*/  UMOV UR26, 0xffffffff ;  /* 0xffffffff001a7882 */ /* 0x000fe20000000000 */
[----:B------:R-:W-:Y:S02]  /*b2c0*/  ISETP.GT.U32.AND P2, PT, R240, 0x1d, PT ;  /* 0x0000001df000780c */ /* 0x000fe40003f44070 */
[----:B------:R-:W-:Y:S11]  /*b2d0*/  BRA.DIV UR26, `(.L_x_7454) ;  /* 0x0000007a1a1c7947 */ /* 0x000ff6000b800000 */
[----:B-1----:R1:W1:Y:S04]  /*b2e0*/  SHFL.DOWN PT, R68, R245, 0x2, 0x1f ;  /* 0x08401f00f5447f89 */ /* 0x00226800000e0000 */
[----:B--2---:R2:W1:Y:S04]  /*b2f0*/  SHFL.DOWN PT, R69, R246, 0x2, 0x1f ;  /* 0x08401f00f6457f89 */ /* 0x00446800000e0000 */
[----:B0-----:R2:W0:Y:S04]  /*b300*/  SHFL.DOWN PT, R70, R247, 0x2, 0x1f ;  /* 0x08401f00f7467f89 */ /* 0x00142800000e0000 */
[----:B----4-:R2:W4:Y:S02]  /*b310*/  SHFL.DOWN PT, R71, R248, 0x2, 0x1f ;  /* 0x08401f00f8477f89 */ /* 0x01052400000e0000 */
.L_x_7598:
        /* <DEDUP_REMOVED lines=13> */
.L_x_7456:
[----:B------:R-:W-:Y:S05]  /*b3f0*/  BSYNC.RECONVERGENT B0 ;  /* 0x0000000000007941 */ /* 0x000fea0003800200 */
.L_x_7455:
[----:B------:R-:W-:Y:S01]  /*b400*/  UMOV UR26, 0xffffffff ;  /* 0xffffffff001a7882 */ /* 0x000fe20000000000 */
[----:B------:R-:W-:Y:S02]  /*b410*/  ISETP.GT.U32.AND P2, PT, R240, 0x1b, PT ;  /* 0x0000001bf000780c */ /* 0x000fe40003f44070 */
[----:B------:R-:W-:Y:S11]  /*b420*/  BRA.DIV UR26, `(.L_x_7457) ;  /* 0x0000007a1a3c7947 */ /* 0x000ff6000b800000 */
[----:B-1----:R1:W1:Y:S04]  /*b430*/  SHFL.DOWN PT, R68, R245, 0x4, 0x1f ;  /* 0x08801f00f5447f89 */ /* 0x00226800000e0000 */
[----:B------:R1:W1:Y:S04]  /*b440*/  SHFL.DOWN PT, R69, R246, 0x4, 0x1f ;  /* 0x08801f00f6457f89 */ /* 0x00026800000e0000 */
[----:B0-----:R0:W0:Y:S04]  /*b450*/  SHFL.DOWN PT, R70, R247, 0x4, 0x1f ;  /* 0x08801f00f7467f89 */ /* 0x00102800000e0000 */
[----:B----4-:R4:W0:Y:S02]  /*b460*/  SHFL.DOWN PT, R71, R248, 0x4, 0x1f ;  /* 0x08801f00f8477f89 */ /* 0x01082400000e0000 */
.L_x_7604:
        /* <DEDUP_REMOVED lines=13> */
.L_x_7459:
[----:B------:R-:W-:Y:S05]  /*b540*/  BSYNC.RECONVERGENT B0 ;  /* 0x0000000000007941 */ /* 0x000fea0003800200 */
.L_x_7458:
[----:B------:R-:W-:Y:S01]  /*b550*/  UMOV UR26, 0xffffffff ;  /* 0xffffffff001a7882 */ /* 0x000fe20000000000 */
[----:B------:R-:W-:Y:S02]  /*b560*/  ISETP.GT.U32.AND P2, PT, R240, 0x17, PT ;  /* 0x00000017f000780c */ /* 0x000fe40003f44070 */
[----:B------:R-:W-:Y:S11]  /*b570*/  BRA.DIV UR26, `(.L_x_7460) ;  /* 0x0000007a1a5c7947 */ /* 0x000ff6000b800000 */
[----:B-1----:R1:W1:Y:S04]  /*b580*/  SHFL.DOWN PT, R68, R245, 0x8, 0x1f ;  /* 0x09001f00f5447f89 */ /* 0x00226800000e0000 */
[----:B------:R1:W1:Y:S04]  /*b590*/  SHFL.DOWN PT, R69, R246, 0x8, 0x1f ;  /* 0x09001f00f6457f89 */ /* 0x00026800000e0000 */
[----:B0-----:R0:W0:Y:S04]  /*b5a0*/  SHFL.DOWN PT, R70, R247, 0x8, 0x1f ;  /* 0x09001f00f7467f89 */ /* 0x00102800000e0000 */
[----:B------:R0:W0:Y:S02]  /*b5b0*/  SHFL.DOWN PT, R71, R248, 0x8, 0x1f ;  /* 0x09001f00f8477f89 */ /* 0x00002400000e0000 */
.L_x_7610:
        /* <DEDUP_REMOVED lines=13> */
.L_x_7462:
[----:B------:R-:W-:Y:S05]  /*b690*/  BSYNC.RECONVERGENT B0 ;  /* 0x0000000000007941 */ /* 0x000fea0003800200 */
.L_x_7461:
[----:B------:R-:W-:Y:S01]  /*b6a0*/  UMOV UR26, 0xffffffff ;  /* 0xffffffff001a7882 */ /* 0x000fe20000000000 */
[----:B------:R-:W-:Y:S02]  /*b6b0*/  ISETP.GT.U32.AND P2, PT, R240, 0xf, PT ;  /* 0x0000000ff000780c */ /* 0x000fe40003f44070 */
[----:B------:R-:W-:Y:S11]  /*b6c0*/  BRA.DIV UR26, `(.L_x_7463) ;  /* 0x0000007a1a7c7947 */ /* 0x000ff6000b800000 */
[----:B-1----:R1:W1:Y:S04]  /*b6d0*/  SHFL.DOWN PT, R68, R245, 0x10, 0x1f ;  /* 0x0a001f00f5447f89 */ /* 0x00226800000e0000 */
[----:B------:R1:W1:Y:S04]  /*b6e0*/  SHFL.DOWN PT, R69, R246, 0x10, 0x1f ;  /* 0x0a001f00f6457f89 */ /* 0x00026800000e0000 */
[----:B0-----:R0:W0:Y:S04]  /*b6f0*/  SHFL.DOWN PT, R70, R247, 0x10, 0x1f ;  /* 0x0a001f00f7467f89 */ /* 0x00102800000e0000 */
[----:B------:R0:W0:Y:S02]  /*b700*/  SHFL.DOWN PT, R244, R248, 0x10, 0x1f ;  /* 0x0a001f00f8f47f89 */ /* 0x00002400000e0000 */
.L_x_7616:
        /* <DEDUP_REMOVED lines=12> */
.L_x_7465:
[----:B------:R-:W-:Y:S05]  /*b7d0*/  BSYNC.RECONVERGENT B0 ;  /* 0x0000000000007941 */ /* 0x000fea0003800200 */
.L_x_7464:
        /* <DEDUP_REMOVED lines=25> */
.L_x_7630:
        /* <DEDUP_REMOVED lines=13> */
.L_x_7468:
[----:B------:R-:W-:Y:S05]  /*ba40*/  BSYNC.RECONVERGENT B0 ;  /* 0x0000000000007941 */ /* 0x000fea0003800200 */
.L_x_7467:
        /* <DEDUP_REMOVED lines=16> */
.L_x_7450:
        /* <DEDUP_REMOVED lines=272> */
[----:B------:R-:W-:Y:S01]  /*cc50*/  FMUL.FTZ R116, R113, R76 ;  /* 0x0000004c71747220 */ /* 0x000fe20000410000 */
        /* <DEDUP_REMOVED lines=9> */
[-C--:B------:R-:W-:Y:S01]  /*ccf0*/  FFMA.FTZ R227, R92, -R76.reuse, R227 ;  /* 0x8000004c5ce37223 */ /* 0x080fe200000100e3 */
[-C--:B--2---:R-:W-:Y:S01]  /*cd00*/  FMUL.FTZ R115, R212, R77.reuse ;  /* 0x0000004dd4737220 */ /* 0x084fe20000410000 */
        /* <DEDUP_REMOVED lines=26> */
[-C--:B------:R-:W-:Y:S01]  /*ceb0*/  FMUL.FTZ R119, R221, R74.reuse ;  /* 0x0000004add777220 */ /* 0x080fe20000410000 */
[----:B------:R-:W-:Y:S01]  /*cec0*/  FMUL.FTZ R63, R200, R117 ;  /* 0x00000075c83f7220 */ /* 0x000fe20000410000 */
[----:B------:R-:W-:Y:S01]  /*ced0*/  FADD.FTZ R60, R61, R60 ;  /* 0x0000003c3d3c7221 */ /* 0x000fe20000010000 */
[----:B------:R-:W-:Y:S01]  /*cee0*/  FMUL.FTZ R61, R152, R75 ;  /* 0x0000004b983d7220 */ /* 0x000fe20000410000 */
[----:B------:R0:W-:Y:S01]  /*cef0*/  STS [R114+0x214c], R121 ;  /* 0x00214c7972007388 */ /* 0x0001e20000000800 */
[-C--:B------:R-:W-:Y:S01]  /*cf00*/  FFMA.FTZ R224, R90, -R74.reuse, R224 ;  /* 0x8000004a5ae07223 */ /* 0x080fe200000100e0 */
        /* <DEDUP_REMOVED lines=25> */
[-C--:B------:R-:W-:Y:S01]  /*d0a0*/  FFMA.FTZ R220, R88, -R72.reuse, R220 ;  /* 0x8000004858dc7223 */ /* 0x080fe200000100dc */
        /* <DEDUP_REMOVED lines=12> */
[-C--:B------:R-:W-:Y:S01]  /*d170*/  FFMA.FTZ R219, R87, -R59.reuse, R219 ;  /* 0x8000003b57db7223 */ /* 0x080fe200000100db */
[-C--:B-1----:R-:W-:Y:S01]  /*d180*/  FFMA.FTZ R129, R220, R120.reuse, -R125 ;  /* 0x00000078dc817223 */ /* 0x082fe2000001087d */
[----:B------:R-:W-:Y:S01]  /*d190*/  FMUL.FTZ R125, R203, R120 ;  /* 0x00000078cb7d7220 */ /* 0x000fe20000410000 */
[----:B------:R-:W-:Y:S01]  /*d1a0*/  FADD.FTZ R60, R60, R61 ;  /* 0x0000003d3c3c7221 */ /* 0x000fe20000010000 */
[----:B------:R-:W-:Y:S01]  /*d1b0*/  FMUL.FTZ R61, R148, R59 ;  /* 0x0000003b943d7220 */ /* 0x000fe20000410000 */
[----:B------:R-:W-:Y:S01]  /*d1c0*/  FMUL.FTZ R124, R204, R122 ;  /* 0x0000007acc7c7220 */ /* 0x000fe20000410000 */
[----:B------:R-:W-:Y:S01]  /*d1d0*/  FFMA.FTZ R125, R220, R123, R125 ;  /* 0x0000007bdc7d7223 */ /* 0x000fe2000001007d */
[-C--:B------:R-:W-:Y:S01]  /*d1e0*/  FMUL.FTZ R120, R111, R58.reuse ;  /* 0x0000003a6f787220 */ /* 0x080fe20000410000 */
[----:B------:R-:W-:Y:S01]  /*d1f0*/  FADD.FTZ R62, R62, R63 ;  /* 0x0000003f3e3e7221 */ /* 0x000fe20000010000 */
[----:B------:R-:W-:Y:S01]  /*d200*/  FMUL.FTZ R132, R209, UR36 ;  /* 0x00000024d1847c20 */ /* 0x000fe20008410000 */
[----:B------:R-:W-:Y:S01]  /*d210*/  FADD.FTZ R60, R60, R125 ;  /* 0x0000007d3c3c7221 */ /* 0x000fe20000010000 */
[----:B------:R-:W-:Y:S01]  /*d220*/  FMUL.FTZ R125, R230, UR49 ;  /* 0x00000031e67d7c20 */ /* 0x000fe20008410000 */
[-C--:B------:R-:W-:Y:S01]  /*d230*/  FFMA.FTZ R63, R219, R61.reuse, -R124 ;  /* 0x0000003ddb3f7223 */ /* 0x080fe2000001087c */
[-C--:B------:R-:W-:Y:S01]  /*d240*/  FFMA.FTZ R217, R86, -R58.reuse, R217 ;  /* 0x8000003a56d97223 */ /* 0x080fe200000100d9 */
        /* <DEDUP_REMOVED lines=18> */
[-C--:B------:R-:W-:Y:S01]  /*d370*/  FFMA.FTZ R215, R85, -R57.reuse, R215 ;  /* 0x8000003955d77223 */ /* 0x080fe200000100d7 */
        /* <DEDUP_REMOVED lines=10> */
[-C--:B------:R-:W-:Y:S01]  /*d420*/  FFMA.FTZ R213, R83, -R55.reuse, R213 ;  /* 0x8000003753d57223 */ /* 0x080fe200000100d5 */
[----:B------:R2:W-:Y:S01]  /*d430*/  STS [R114+0x2168], R131 ;  /* 0x0021688372007388 */ /* 0x0005e20000000800 */
[----:B------:R-:W-:Y:S01]  /*d440*/  FFMA.FTZ R61, R215, R124, R128 ;  /* 0x0000007cd73d7223 */ /* 0x000fe20000010080 */
[----:B-1----:R-:W-:Y:S01]  /*d450*/  FMUL.FTZ R129, R145, R56 ;  /* 0x0000003891817220 */ /* 0x002fe20000410000 */
[-C--:B------:R-:W-:Y:S01]  /*d460*/  FMUL.FTZ R128, R70, R55.reuse ;  /* 0x0000003746807220 */ /* 0x080fe20000410000 */
        /* <DEDUP_REMOVED lines=13> */
[----:B------:R-:W-:Y:S01]  /*d540*/  FMUL.FTZ R130, R208, R128 ;  /* 0x00000080d0827220 */ /* 0x000fe20000410000 */
[----:B------:R-:W-:Y:S01]  /*d550*/  FADD.FTZ R62, R62, R131 ;  /* 0x000000833e3e7221 */ /* 0x000fe20000010000 */
[----:B------:R-:W-:Y:S01]  /*d560*/  FFMA.FTZ R129, R214, R125, R129 ;  /* 0x0000007dd6817223 */ /* 0x000fe20000010081 */
[-C--:B------:R-:W-:Y:S01]  /*d570*/  FMUL.FTZ R131, R143, R54.reuse ;  /* 0x000000368f837220 */ /* 0x080fe20000410000 */
[----:B------:R0:W-:Y:S01]  /*d580*/  STS [R114+0x216c], R133 ;  /* 0x00216c8572007388 */ /* 0x0001e20000000800 */
[-C--:B------:R-:W-:Y:S01]  /*d590*/  FFMA.FTZ R63, R213, R61.reuse, -R130 ;  /* 0x0000003dd53f7223 */ /* 0x080fe20000010882 */
        /* <DEDUP_REMOVED lines=19> */
[-C--:B------:R-:W-:Y:S01]  /*d6d0*/  FFMA.FTZ R233, R81, -R53.reuse, R233 ;  /* 0x8000003551e97223 */ /* 0x080fe200000100e9 */
[----:B------:R-:W-:Y:S01]  /*d6e0*/  FMUL.FTZ R134, R142, R53 ;  /* 0x000000358e867220 */ /* 0x000fe20000410000 */
[----:B------:R-:W-:Y:S01]  /*d6f0*/  FMUL.FTZ R136, R209, R130 ;  /* 0x00000082d1887220 */ /* 0x000fe20000410000 */
[----:B------:R-:W-:Y:S01]  /*d700*/  FMUL.FTZ R137, R3, -R138 ;  /* 0x8000008a03897220 */ /* 0x000fe20000410000 */
[----:B------:R0:W-:Y:S01]  /*d710*/  STS [R114+0x2178], R131 ;  /* 0x0021788372007388 */ /* 0x0001e20000000800 */
[----:B------:R-:W-:Y:S01]  /*d720*/  FADD.FTZ R62, R62, R133 ;  /* 0x000000853e3e7221 */ /* 0x000fe20000010000 */
[----:B------:R-:W-:Y:S01]  /*d730*/  FFMA.FTZ R234, R80, -R52, R234 ;  /* 0x8000003450ea7223 */ /* 0x000fe200000100ea */
[----:B------:R-:W-:Y:S01]  /*d740*/  FFMA.FTZ R63, R233, R134, -R136 ;  /* 0x00000086e93f7223 */ /* 0x000fe20000010888 */
        /* <DEDUP_REMOVED lines=16> */
[-C--:B------:R-:W-:Y:S01]  /*d850*/  FFMA.FTZ R235, R79, -R51.reuse, R235 ;  /* 0x800000334feb7223 */ /* 0x080fe200000100eb */
        /* <DEDUP_REMOVED lines=90> */
.L_x_7470:
[----:B------:R-:W-:Y:S05]  /*de00*/  BSYNC.RECONVERGENT B0 ;  /* 0x0000000000007941 */ /* 0x000fea0003800200 */
.L_x_7469:
[----:B------:R-:W-:Y:S04]  /*de10*/  BSSY.RECONVERGENT B0, `(.L_x_7471) ;  /* 0x0000003000007945 */ /* 0x000fe80003800200 */
[----:B------:R-:W-:Y:S05]  /*de20*/  @!P3 BRA `(.L_x_7472) ;  /* 0x000000000004b947 */ /* 0x000fea0003800000 */
[----:B------:R1:W-:Y:S02]  /*de30*/  REDG.E.ADD.F32.FTZ.RN.STRONG.GPU desc[UR32][R64.64+0x100], R163 ;  /* 0x000100a3400079a6 */ /* 0x0003e4000c12f320 */
.L_x_7472:
[----:B------:R-:W-:Y:S05]  /*de40*/  BSYNC.RECONVERGENT B0 ;  /* 0x0000000000007941 */ /* 0x000fea0003800200 */
.L_x_7471:
        /* <DEDUP_REMOVED lines=16> */
.L_x_7474:
[----:B------:R-:W-:Y:S05]  /*df50*/  BSYNC.RECONVERGENT B0 ;  /* 0x0000000000007941 */ /* 0x000fea0003800200 */
.L_x_7473:
[----:B01----:R0:W1:Y:S01]  /*df60*/  LDS R63, [R62+0x2400] ;  /* 0x002400003e3f7984 */ /* 0x0030620000000800 */
[----:B------:R-:W-:Y:S01]  /*df70*/  BSSY.RECONVERGENT B0, `(.L_x_7475) ;  /* 0x0000006000007945 */ /* 0x000fe20003800200 */
[----:B------:R-:W-:Y:S02]  /*df80*/  IADD3 R161, PT, PT, R190, 0x180, RZ ;  /* 0x00000180bea17810 */ /* 0x000fe40007ffe0ff */
[----:B------:R-:W-:Y:S02]  /*df90*/  LEA.HI R173, R173, R190, RZ, 0x1b ;  /* 0x000000beadad7211 */ /* 0x000fe400078fd8ff */
[----:B------:R-:W-:Y:S01]  /*dfa0*/  LEA R163, R163, UR25, 0x2 ;  /* 0x00000019a3a37c11 */ /* 0x000fe2000f8e10ff */
[----:B------:R-:W-:Y:S06]  /*dfb0*/  @!P2 BRA `(.L_x_7476) ;  /* 0x000000000004a947 */ /* 0x000fec0003800000 */
[----:B-1----:R2:W-:Y:S02]  /*dfc0*/  REDG.E.ADD.F32.FTZ.RN.STRONG.GPU desc[UR32][R64.64+0x300], R63 ;  /* 0x0003003f400079a6 */ /* 0x0025e4000c12f320 */
.L_x_7476:
[----:B------:R-:W-:Y:S05]  /*dfd0*/  BSYNC.RECONVERGENT B0 ;  /* 0x0000000000007941 */ /* 0x000fea0003800200 */
.L_x_7475:
[----:B-12---:R1:W2:Y:S01]  /*dfe0*/  LDS R63, [R163+0x2500] ;  /* 0x00250000a33f7984 */ /* 0x0062a20000000800 */
[----:B------:R-:W-:Y:S01]  /*dff0*/  BSSY.RECONVERGENT B0, `(.L_x_7477) ;  /* 0x0000005000007945 */ /* 0x000fe20003800200 */
[----:B------:R-:W-:Y:S02]  /*e000*/  LEA.HI R161, R161, R190, RZ, 0x1b ;  /* 0x000000bea1a17211 */ /* 0x000fe400078fd8ff */
[----:B------:R-:W-:Y:S01]  /*e010*/  LEA R173, R173, UR25, 0x2 ;  /* 0x00000019adad7c11 */ /* 0x000fe2000f8e10ff */
[----:B------:R-:W-:Y:S06]  /*e020*/  @!P3 BRA `(.L_x_7478) ;  /* 0x000000000004b947 */ /* 0x000fec0003800000 */
[----:B--2---:R3:W-:Y:S02]  /*e030*/  REDG.E.ADD.F32.FTZ.RN.STRONG.GPU desc[UR32][R64.64+0x400], R63 ;  /* 0x0004003f400079a6 */ /* 0x0047e4000c12f320 */
.L_x_7478:
[----:B------:R-:W-:Y:S05]  /*e040*/  BSYNC.RECONVERGENT B0 ;  /* 0x0000000000007941 */ /* 0x000fea0003800200 */
.L_x_7477:
[----:B--23--:R2:W3:Y:S01]  /*e050*/  LDS R63, [R173+0x2600] ;  /* 0x00260000ad3f7984 */ /* 0x00c4e20000000800 */
[----:B------:R-:W-:Y:S01]  /*e060*/  BSSY.RECONVERGENT B0, `(.L_x_7479) ;  /* 0x0000004000007945 */ /* 0x000fe20003800200 */
[----:B0-----:R-:W-:-:S03]  /*e070*/  LEA R62, R161, UR25, 0x2 ;  /* 0x00000019a13e7c11 */ /* 0x001fc6000f8e10ff */
[----:B------:R-:W-:Y:S05]  /*e080*/  @!P4 BRA `(.L_x_7480) ;  /* 0x000000000004c947 */ /* 0x000fea0003800000 */
[----:B---3--:R0:W-:Y:S02]  /*e090*/  REDG.E.ADD.F32.FTZ.RN.STRONG.GPU desc[UR32][R64.64+0x500], R63 ;  /* 0x0005003f400079a6 */ /* 0x0081e4000c12f320 */
.L_x_7480:
[----:B------:R-:W-:Y:S05]  /*e0a0*/  BSYNC.RECONVERGENT B0 ;  /* 0x0000000000007941 */ /* 0x000fea0003800200 */
.L_x_7479:
[----:B0--3--:R0:W3:Y:S01]  /*e0b0*/  LDS R63, [R62+0x2700] ;  /* 0x002700003e3f7984 */ /* 0x0090e20000000800 */
[----:B------:R-:W-:Y:S01]  /*e0c0*/  BSSY.RECONVERGENT B0, `(.L_x_7481) ;  /* 0x0000004000007945 */ /* 0x000fe20003800200 */
[----:B------:R-:W-:-:S03]  /*e0d0*/  IADD3 R161, PT, PT, R190, 0x1c0, RZ ;  /* 0x000001c0bea17810 */ /* 0x000fc60007ffe0ff */
[----:B------:R-:W-:Y:S05]  /*e0e0*/  @!P5 BRA `(.L_x_7482) ;  /* 0x000000000004d947 */ /* 0x000fea0003800000 */
[----:B---3--:R3:W-:Y:S02]  /*e0f0*/  REDG.E.ADD.F32.FTZ.RN.STRONG.GPU desc[UR32][R64.64+0x600], R63 ;  /* 0x0006003f400079a6 */ /* 0x0087e4000c12f320 */
.L_x_7482:
[----:B------:R-:W-:Y:S05]  /*e100*/  BSYNC.RECONVERGENT B0 ;  /* 0x0000000000007941 */ /* 0x000fea0003800200 */
.L_x_7481:
        /* <DEDUP_REMOVED lines=17> */
.L_x_7484:
[----:B------:R-:W-:Y:S05]  /*e220*/  BSYNC.RECONVERGENT B0 ;  /* 0x0000000000007941 */ /* 0x000fea0003800200 */
.L_x_7483:
[----:B01----:R0:W1:Y:S01]  /*e230*/  LDS R63, [R152+0x2900] ;  /* 0x00290000983f7984 */ /* 0x0030620000000800 */
[----:B------:R-:W-:Y:S01]  /*e240*/  BSSY.RECONVERGENT B0, `(.L_x_7485) ;  /* 0x0000006000007945 */ /* 0x000fe20003800200 */
[----:B------:R-:W-:Y:S02]  /*e250*/  IADD3 R161, PT, PT, R190, 0x2c0, RZ ;  /* 0x000002c0bea17810 */ /* 0x000fe40007ffe0ff */
[----:B------:R-:W-:Y:S02]  /*e260*/  LEA.HI R163, R163, R190, RZ, 0x1b ;  /* 0x000000bea3a37211 */ /* 0x000fe400078fd8ff */
[----:B------:R-:W-:Y:S01]  /*e270*/  LEA R62, R62, UR25, 0x2 ;  /* 0x000000193e3e7c11 */ /* 0x000fe2000f8e10ff */
[----:B------:R-:W-:Y:S06]  /*e280*/  @!P2 BRA `(.L_x_7486) ;  /* 0x000000000004a947 */ /* 0x000fec0003800000 */
[----:B-1----:R3:W-:Y:S02]  /*e290*/  REDG.E.ADD.F32.FTZ.RN.STRONG.GPU desc[UR32][R64.64+0x800], R63 ;  /* 0x0008003f400079a6 */ /* 0x0027e4000c12f320 */
.L_x_7486:
[----:B------:R-:W-:Y:S05]  /*e2a0*/  BSYNC.RECONVERGENT B0 ;  /* 0x0000000000007941 */ /* 0x000fea0003800200 */
.L_x_7485:
[----:B-1-3--:R1:W3:Y:S01]  /*e2b0*/  LDS R63, [R62+0x2a00] ;  /* 0x002a00003e3f7984 */ /* 0x00a2e20000000800 */
[----:B------:R-:W-:Y:S01]  /*e2c0*/  BSSY.RECONVERGENT B0, `(.L_x_7487) ;  /* 0x0000005000007945 */ /* 0x000fe20003800200 */
[----:B------:R-:W-:Y:S02]  /*e2d0*/  LEA.HI R161, R161, R190, RZ, 0x1b ;  /* 0x000000bea1a17211 */ /* 0x000fe400078fd8ff */
[----:B------:R-:W-:Y:S01]  /*e2e0*/  LEA R163, R163, UR25, 0x2 ;  /* 0x00000019a3a37c11 */ /* 0x000fe2000f8e10ff */
[----:B------:R-:W-:Y:S06]  /*e2f0*/  @!P3 BRA `(.L_x_7488) ;  /* 0x000000000004b947 */ /* 0x000fec0003800000 */
[----:B---3--:R3:W-:Y:S02]  /*e300*/  REDG.E.ADD.F32.FTZ.RN.STRONG.GPU desc[UR32][R64.64+0x900], R63 ;  /* 0x0009003f400079a6 */ /* 0x0087e4000c12f320 */
.L_x_7488:
[----:B------:R-:W-:Y:S05]  /*e310*/  BSYNC.RECONVERGENT B0 ;  /* 0x0000000000007941 */ /* 0x000fea0003800200 */
.L_x_7487:
[----:B---3--:R3:W0:Y:S01]  /*e320*/  LDS R63, [R163+0x2b00] ;  /* 0x002b0000a33f7984 */ /* 0x0086220000000800 */
[----:B------:R-:W-:Y:S01]  /*e330*/  BSSY.RECONVERGENT B0, `(.L_x_7489) ;  /* 0x0000004000007945 */ /* 0x000fe20003800200 */
[----:B-1----:R-:W-:-:S03]  /*e340*/  LEA R62, R161, UR25, 0x2 ;  /* 0x00000019a13e7c11 */ /* 0x002fc6000f8e10ff */
[----:B------:R-:W-:Y:S05]  /*e350*/  @!P4 BRA `(.L_x_7490) ;  /* 0x000000000004c947 */ /* 0x000fea0003800000 */
[----:B0-----:R1:W-:Y:S02]  /*e360*/  REDG.E.ADD.F32.FTZ.RN.STRONG.GPU desc[UR32][R64.64+0xa00], R63 ;  /* 0x000a003f400079a6 */ /* 0x0013e4000c12f320 */
.L_x_7490:
[----:B------:R-:W-:Y:S05]  /*e370*/  BSYNC.RECONVERGENT B0 ;  /* 0x0000000000007941 */ /* 0x000fea0003800200 */
.L_x_7489:
[----:B01----:R0:W1:Y:S01]  /*e380*/  LDS R63, [R62+0x2c00] ;  /* 0x002c00003e3f7984 */ /* 0x0030620000000800 */
[----:B------:R-:W-:Y:S01]  /*e390*/  BSSY.RECONVERGENT B0, `(.L_x_7491) ;  /* 0x0000005000007945 */ /* 0x000fe20003800200 */
[C---:B------:R-:W-:Y:S02]  /*e3a0*/  IADD3 R161, PT, PT, R190.reuse, 0x300, RZ ;  /* 0x00000300bea17810 */ /* 0x040fe40007ffe0ff */
[----:B---3--:R-:W-:Y:S01]  /*e3b0*/  IADD3 R163, PT, PT, R190, 0x340, RZ ;  /* 0x00000340bea37810 */ /* 0x008fe20007ffe0ff */
[----:B------:R-:W-:Y:S06]  /*e3c0*/  @!P5 BRA `(.L_x_7492) ;  /* 0x000000000004d947 */ /* 0x000fec0003800000 */
[----:B-1----:R3:W-:Y:S02]  /*e3d0*/  REDG.E.ADD.F32.FTZ.RN.STRONG.GPU desc[UR32][R64.64+0xb00], R63 ;  /* 0x000b003f400079a6 */ /* 0x0027e4000c12f320 */
.L_x_7492:
[----:B------:R-:W-:Y:S05]  /*e3e0*/  BSYNC.RECONVERGENT B0 ;  /* 0x0000000000007941 */ /* 0x000fea0003800200 */
.L_x_7491:
        /* <DEDUP_REMOVED lines=16> */
.L_x_7494:
[----:B------:R-:W-:Y:S05]  /*e4f0*/  BSYNC.RECONVERGENT B0 ;  /* 0x0000000000007941 */ /* 0x000fea0003800200 */
.L_x_7493:
[----:B01----:R0:W1:Y:S01]  /*e500*/  LDS R63, [R163+0x2e00] ;  /* 0x002e0000a33f7984 */ /* 0x0030620000000800 */
[----:B------:R-:W-:Y:S01]  /*e510*/  BSSY.RECONVERGENT B0, `(.L_x_7495) ;  /* 0x0000006000007945 */ /* 0x000fe20003800200 */
[----:B------:R-:W-:Y:S02]  /*e520*/  LOP3.LUT R161, R190, 0x400, RZ, 0xfc, !PT ;  /* 0x00000400bea17812 */ /* 0x000fe400078efcff */
[----:B------:R-:W-:Y:S02]  /*e530*/  LEA.HI R173, R173, R190, RZ, 0x1b ;  /* 0x000000beadad7211 */ /* 0x000fe400078fd8ff */
[----:B------:R-:W-:Y:S01]  /*e540*/  LEA R62, R62, UR25, 0x2 ;  /* 0x000000193e3e7c11 */ /* 0x000fe2000f8e10ff */
[----:B------:R-:W-:Y:S06]  /*e550*/  @!P2 BRA `(.L_x_7496) ;  /* 0x000000000004a947 */ /* 0x000fec0003800000 */
[----:B-1----:R2:W-:Y:S02]  /*e560*/  REDG.E.ADD.F32.FTZ.RN.STRONG.GPU desc[UR32][R64.64+0xd00], R63 ;  /* 0x000d003f400079a6 */ /* 0x0025e4000c12f320 */
.L_x_7496:
[----:B------:R-:W-:Y:S05]  /*e570*/  BSYNC.RECONVERGENT B0 ;  /* 0x0000000000007941 */ /* 0x000fea0003800200 */
.L_x_7495:
[----:B-12---:R1:W2:Y:S01]  /*e580*/  LDS R63, [R62+0x2f00] ;  /* 0x002f00003e3f7984 */ /* 0x0062a20000000800 */
[----:B------:R-:W-:Y:S01]  /*e590*/  BSSY.RECONVERGENT B0, `(.L_x_7497) ;  /* 0x0000005000007945 */ /* 0x000fe20003800200 */
[----:B------:R-:W-:Y:S02]  /*e5a0*/  LEA.HI R161, R161, R190, RZ, 0x1b ;  /* 0x000000bea1a17211 */ /* 0x000fe400078fd8ff */
[----:B------:R-:W-:Y:S01]  /*e5b0*/  LEA R173, R173, UR25, 0x2 ;  /* 0x00000019adad7c11 */ /* 0x000fe2000f8e10ff */
[----:B------:R-:W-:Y:S06]  /*e5c0*/  @!P3 BRA `(.L_x_7498) ;  /* 0x000000000004b947 */ /* 0x000fec0003800000 */
[----:B--2---:R3:W-:Y:S02]  /*e5d0*/  REDG.E.ADD.F32.FTZ.RN.STRONG.GPU desc[UR32][R64.64+0xe00], R63 ;  /* 0x000e003f400079a6 */ /* 0x0047e4000c12f320 */
.L_x_7498:
[----:B------:R-:W-:Y:S05]  /*e5e0*/  BSYNC.RECONVERGENT B0 ;  /* 0x0000000000007941 */ /* 0x000fea0003800200 */
.L_x_7497:
[----:B--23--:R2:W3:Y:S01]  /*e5f0*/  LDS R63, [R173+0x3000] ;  /* 0x00300000ad3f7984 */ /* 0x00c4e20000000800 */
[----:B------:R-:W-:Y:S01]  /*e600*/  BSSY.RECONVERGENT B0, `(.L_x_7499) ;  /* 0x0000004000007945 */ /* 0x000fe20003800200 */
[----:B-1----:R-:W-:-:S03]  /*e610*/  LEA R62, R161, UR25, 0x2 ;  /* 0x00000019a13e7c11 */ /* 0x002fc6000f8e10ff */
[----:B------:R-:W-:Y:S05]  /*e620*/  @!P4 BRA `(.L_x_7500) ;  /* 0x000000000004c947 */ /* 0x000fea0003800000 */
[----:B---3--:R1:W-:Y:S02]  /*e630*/  REDG.E.ADD.F32.FTZ.RN.STRONG.GPU desc[UR32][R64.64+0xf00], R63 ;  /* 0x000f003f400079a6 */ /* 0x0083e4000c12f320 */
.L_x_7500:
[----:B------:R-:W-:Y:S05]  /*e640*/  BSYNC.RECONVERGENT B0 ;  /* 0x0000000000007941 */ /* 0x000fea0003800200 */
.L_x_7499:
[----:B-1-3--:R1:W3:Y:S01]  /*e650*/  LDS R63, [R62+0x3100] ;  /* 0x003100003e3f7984 */ /* 0x00a2e20000000800 */
[----:B------:R-:W-:Y:S01]  /*e660*/  BSSY.RECONVERGENT B0, `(.L_x_7501) ;  /* 0x0000005000007945 */ /* 0x000fe20003800200 */
[C---:B------:R-:W-:Y:S02]  /*e670*/  IADD3 R161, PT, PT, R190.reuse, 0x440, RZ ;  /* 0x00000440bea17810 */ /* 0x040fe40007ffe0ff */
[----:B0-----:R-:W-:Y:S01]  /*e680*/  IADD3 R163, PT, PT, R190, 0x480, RZ ;  /* 0x00000480bea37810 */ /* 0x001fe20007ffe0ff */
[----:B------:R-:W-:Y:S06]  /*e690*/  @!P5 BRA `(.L_x_7502) ;  /* 0x000000000004d947 */ /* 0x000fec0003800000 */
[----:B---3--:R0:W-:Y:S02]  /*e6a0*/  REDG.E.ADD.F32.FTZ.RN.STRONG.GPU desc[UR32][R64.64+0x1000], R63 ;  /* 0x0010003f400079a6 */ /* 0x0081e4000c12f320 */
.L_x_7502:
[----:B------:R-:W-:Y:S05]  /*e6b0*/  BSYNC.RECONVERGENT B0 ;  /* 0x0000000000007941 */ /* 0x000fea0003800200 */
.L_x_7501:
        /* <DEDUP_REMOVED lines=16> */
.L_x_7504:
[----:B------:R-:W-:Y:S05]  /*e7c0*/  BSYNC.RECONVERGENT B0 ;  /* 0x0000000000007941 */ /* 0x000fea0003800200 */
.L_x_7503:
[----:B01----:R0:W1:Y:S01]  /*e7d0*/  LDS R63, [R163+0x3300] ;  /* 0x00330000a33f7984 */ /* 0x0030620000000800 */
[----:B------:R-:W-:Y:S01]  /*e7e0*/  BSSY.RECONVERGENT B0, `(.L_x_7505) ;  /* 0x0000006000007945 */ /* 0x000fe20003800200 */
[----:B------:R-:W-:Y:S02]  /*e7f0*/  IADD3 R161, PT, PT, R190, 0x540, RZ ;  /* 0x00000540bea17810 */ /* 0x000fe40007ffe0ff */
[----:B------:R-:W-:Y:S02]  /*e800*/  LEA.HI R173, R173, R190, RZ, 0x1b ;  /* 0x000000beadad7211 */ /* 0x000fe400078fd8ff */
[----:B------:R-:W-:Y:S01]  /*e810*/  LEA R62, R62, UR25, 0x2 ;  /* 0x000000193e3e7c11 */ /* 0x000fe2000f8e10ff */
[----:B------:R-:W-:Y:S06]  /*e820*/  @!P2 BRA `(.L_x_7506) ;  /* 0x000000000004a947 */ /* 0x000fec0003800000 */
[----:B-1----:R2:W-:Y:S02]  /*e830*/  REDG.E.ADD.F32.FTZ.RN.STRONG.GPU desc[UR32][R64.64+0x1200], R63 ;  /* 0x0012003f400079a6 */ /* 0x0025e4000c12f320 */
.L_x_7506:
[----:B------:R-:W-:Y:S05]  /*e840*/  BSYNC.RECONVERGENT B0 ;  /* 0x0000000000007941 */ /* 0x000fea0003800200 */
.L_x_7505:
[----:B-12---:R1:W2:Y:S01]  /*e850*/  LDS R63, [R62+0x3400] ;  /* 0x003400003e3f7984 */ /* 0x0062a20000000800 */
[----:B------:R-:W-:Y:S01]  /*e860*/  BSSY.RECONVERGENT B0, `(.L_x_7507) ;  /* 0x0000005000007945 */ /* 0x000fe20003800200 */
[----:B------:R-:W-:Y:S02]  /*e870*/  LEA.HI R161, R161, R190, RZ, 0x1b ;  /* 0x000000bea1a17211 */ /* 0x000fe400078fd8ff */
[----:B------:R-:W-:Y:S01]  /*e880*/  LEA R173, R173, UR25, 0x2 ;  /* 0x00000019adad7c11 */ /* 0x000fe2000f8e10ff */
[----:B------:R-:W-:Y:S06]  /*e890*/  @!P3 BRA `(.L_x_7508) ;  /* 0x000000000004b947 */ /* 0x000fec0003800000 */
[----:B--2---:R3:W-:Y:S02]  /*e8a0*/  REDG.E.ADD.F32.FTZ.RN.STRONG.GPU desc[UR32][R64.64+0x1300], R63 ;  /* 0x0013003f400079a6 */ /* 0x0047e4000c12f320 */
.L_x_7508:
[----:B------:R-:W-:Y:S05]  /*e8b0*/  BSYNC.RECONVERGENT B0 ;  /* 0x0000000000007941 */ /* 0x000fea0003800200 */
.L_x_7507:
[----:B--23--:R2:W3:Y:S01]  /*e8c0*/  LDS R63, [R173+0x3500] ;  /* 0x00350000ad3f7984 */ /* 0x00c4e20000000800 */
[----:B------:R-:W-:Y:S01]  /*e8d0*/  BSSY.RECONVERGENT B0, `(.L_x_7509) ;  /* 0x0000004000007945 */ /* 0x000fe20003800200 */
[----:B-1----:R-:W-:-:S03]  /*e8e0*/  LEA R62, R161, UR25, 0x2 ;  /* 0x00000019a13e7c11 */ /* 0x002fc6000f8e10ff */
[----:B------:R-:W-:Y:S05]  /*e8f0*/  @!P4 BRA `(.L_x_7510) ;  /* 0x000000000004c947 */ /* 0x000fea0003800000 */
[----:B---3--:R1:W-:Y:S02]  /*e900*/  REDG.E.ADD.F32.FTZ.RN.STRONG.GPU desc[UR32][R64.64+0x1400], R63 ;  /* 0x0014003f400079a6 */ /* 0x0083e4000c12f320 */
.L_x_7510:
[----:B------:R-:W-:Y:S05]  /*e910*/  BSYNC.RECONVERGENT B0 ;  /* 0x0000000000007941 */ /* 0x000fea0003800200 */
.L_x_7509:
[----:B-1-3--:R1:W3:Y:S01]  /*e920*/  LDS R63, [R62+0x3600] ;  /* 0x003600003e3f7984 */ /* 0x00a2e20000000800 */
[----:B------:R-:W-:Y:S01]  /*e930*/  BSSY.RECONVERGENT B0, `(.L_x_7511) ;  /* 0x0000005000007945 */ /* 0x000fe20003800200 */
[C---:B------:R-:W-:Y:S02]  /*e940*/  IADD3 R161, PT, PT, R190.reuse, 0x580, RZ ;  /* 0x00000580bea17810 */ /* 0x040fe40007ffe0ff */
[----:B0-----:R-:W-:Y:S01]  /*e950*/  IADD3 R163, PT, PT, R190, 0x5c0, RZ ;  /* 0x000005c0bea37810 */ /* 0x001fe20007ffe0ff */
[----:B------:R-:W-:Y:S06]  /*e960*/  @!P5 BRA `(.L_x_7512) ;  /* 0x000000000004d947 */ /* 0x000fec0003800000 */
[----:B---3--:R0:W-:Y:S02]  /*e970*/  REDG.E.ADD.F32.FTZ.RN.STRONG.GPU desc[UR32][R64.64+0x1500], R63 ;  /* 0x0015003f400079a6 */ /* 0x0081e4000c12f320 */
.L_x_7512:
[----:B------:R-:W-:Y:S05]  /*e980*/  BSYNC.RECONVERGENT B0 ;  /* 0x0000000000007941 */ /* 0x000fea0003800200 */
.L_x_7511:
        /* <DEDUP_REMOVED lines=16> */
.L_x_7514:
[----:B------:R-:W-:Y:S05]  /*ea90*/  BSYNC.RECONVERGENT B0 ;  /* 0x0000000000007941 */ /* 0x000fea0003800200 */
.L_x_7513:
[----:B01----:R0:W1:Y:S01]  /*eaa0*/  LDS R63, [R163+0x3800] ;  /* 0x00380000a33f7984 */ /* 0x0030620000000800 */
[----:B------:R-:W-:Y:S01]  /*eab0*/  BSSY.RECONVERGENT B0, `(.L_x_7515) ;  /* 0x0000006000007945 */ /* 0x000fe20003800200 */
[----:B------:R-:W-:Y:S02]  /*eac0*/  IADD3 R161, PT, PT, R190, 0x680, RZ ;  /* 0x00000680bea17810 */ /* 0x000fe40007ffe0ff */
[----:B------:R-:W-:Y:S02]  /*ead0*/  LEA.HI R173, R173, R190, RZ, 0x1b ;  /* 0x000000beadad7211 */ /* 0x000fe400078fd8ff */
[----:B------:R-:W-:Y:S01]  /*eae0*/  LEA R62, R62, UR25, 0x2 ;  /* 0x000000193e3e7c11 */ /* 0x000fe2000f8e10ff */
[----:B------:R-:W-:Y:S06]  /*eaf0*/  @!P2 BRA `(.L_x_7516) ;  /* 0x000000000004a947 */ /* 0x000fec0003800000 */
[----:B-1----:R2:W-:Y:S02]  /*eb00*/  REDG.E.ADD.F32.FTZ.RN.STRONG.GPU desc[UR32][R64.64+0x1700], R63 ;  /* 0x0017003f400079a6 */ /* 0x0025e4000c12f320 */
.L_x_7516:
[----:B------:R-:W-:Y:S05]  /*eb10*/  BSYNC.RECONVERGENT B0 ;  /* 0x0000000000007941 */ /* 0x000fea0003800200 */
.L_x_7515:
[----:B-12---:R1:W2:Y:S01]  /*eb20*/  LDS R63, [R62+0x3900] ;  /* 0x003900003e3f7984 */ /* 0x0062a20000000800 */
[----:B------:R-:W-:Y:S01]  /*eb30*/  BSSY.RECONVERGENT B0, `(.L_x_7517) ;  /* 0x0000005000007945 */ /* 0x000fe20003800200 */
[----:B------:R-:W-:Y:S02]  /*eb40*/  LEA.HI R161, R161, R190, RZ, 0x1b ;  /* 0x000000bea1a17211 */ /* 0x000fe400078fd8ff */
[----:B------:R-:W-:Y:S01]  /*eb50*/  LEA R152, R173, UR25, 0x2 ;  /* 0x00000019ad987c11 */ /* 0x000fe2000f8e10ff */
[----:B------:R-:W-:Y:S06]  /*eb60*/  @!P3 BRA `(.L_x_7518) ;  /* 0x000000000004b947 */ /* 0x000fec0003800000 */
[----:B--2---:R3:W-:Y:S02]  /*eb70*/  REDG.E.ADD.F32.FTZ.RN.STRONG.GPU desc[UR32][R64.64+0x1800], R63 ;  /* 0x0018003f400079a6 */ /* 0x0047e4000c12f320 */
.L_x_7518:
[----:B------:R-:W-:Y:S05]  /*eb80*/  BSYNC.RECONVERGENT B0 ;  /* 0x0000000000007941 */ /* 0x000fea0003800200 */
.L_x_7517:
[----:B--23--:R2:W3:Y:S01]  /*eb90*/  LDS R63, [R152+0x3a00] ;  /* 0x003a0000983f7984 */ /* 0x00c4e20000000800 */
[----:B------:R-:W-:Y:S01]  /*eba0*/  BSSY.RECONVERGENT B0, `(.L_x_7519) ;  /* 0x0000006000007945 */ /* 0x000fe20003800200 */
[C---:B0-----:R-:W-:Y:S02]  /*ebb0*/  IADD3 R163, PT, PT, R190.reuse, 0x6c0, RZ ;  /* 0x000006c0bea37810 */ /* 0x041fe40007ffe0ff */
[----:B------:R-:W-:Y:S02]  /*ebc0*/  IADD3 R173, PT, PT, R190, 0x700, RZ ;  /* 0x00000700bead7810 */ /* 0x000fe40007ffe0ff */
[----:B------:R-:W-:Y:S01]  /*ebd0*/  LEA R161, R161, UR25, 0x2 ;  /* 0x00000019a1a17c11 */ /* 0x000fe2000f8e10ff */
[----:B------:R-:W-:Y:S06]  /*ebe0*/  @!P4 BRA `(.L_x_7520) ;  /* 0x000000000004c947 */ /* 0x000fec0003800000 */
[----:B---3--:R0:W-:Y:S02]  /*ebf0*/  REDG.E.ADD.F32.FTZ.RN.STRONG.GPU desc[UR32][R64.64+0x1900], R63 ;  /* 0x0019003f400079a6 */ /* 0x0081e4000c12f320 */
.L_x_7520:
[----:B------:R-:W-:Y:S05]  /*ec00*/  BSYNC.RECONVERGENT B0 ;  /* 0x0000000000007941 */ /* 0x000fea0003800200 */
.L_x_7519:
[----:B0--3--:R0:W3:Y:S01]  /*ec10*/  LDS R63, [R161+0x3b00] ;  /* 0x003b0000a13f7984 */ /* 0x0090e20000000800 */
[----:B------:R-:W-:Y:S01]  /*ec20*/  BSSY.RECONVERGENT B0, `(.L_x_7521) ;  /* 0x0000005000007945 */ /* 0x000fe20003800200 */
[-C--:B------:R-:W-:Y:S02]  /*ec30*/  LEA.HI R163, R163, R190.reuse, RZ, 0x1b ;  /* 0x000000bea3a37211 */ /* 0x080fe400078fd8ff */
[----:B------:R-:W-:Y:S01]  /*ec40*/  LEA.HI R173, R173, R190, RZ, 0x1b ;  /* 0x000000beadad7211 */ /* 0x000fe200078fd8ff */
[----:B------:R-:W-:Y:S06]  /*ec50*/  @!P5 BRA `(.L_x_7522) ;  /* 0x000000000004d947 */ /* 0x000fec0003800000 */
[----:B---3--:R3:W-:Y:S02]  /*ec60*/  REDG.E.ADD.F32.FTZ.RN.STRONG.GPU desc[UR32][R64.64+0x1a00], R63 ;  /* 0x001a003f400079a6 */ /* 0x0087e4000c12f320 */
.L_x_7522:
[----:B------:R-:W-:Y:S05]  /*ec70*/  BSYNC.RECONVERGENT B0 ;  /* 0x0000000000007941 */ /* 0x000fea0003800200 */
.L_x_7521:
        /* <DEDUP_REMOVED lines=11> */
.L_x_7524:
[----:B------:R-:W-:Y:S05]  /*ed30*/  BSYNC.RECONVERGENT B0 ;  /* 0x0000000000007941 */ /* 0x000fea0003800200 */
.L_x_7523:
[----:B---3--:R3:W0:Y:S01]  /*ed40*/  LDS R63, [R173+0x3d00] ;  /* 0x003d0000ad3f7984 */ /* 0x0086220000000800 */
[----:B------:R-:W-:Y:S04]  /*ed50*/  BSSY.RECONVERGENT B0, `(.L_x_7525) ;  /* 0x0000003000007945 */ /* 0x000fe80003800200 */
[----:B------:R-:W-:Y:S05]  /*ed60*/  @!P2 BRA `(.L_x_7526) ;  /* 0x000000000004a947 */ /* 0x000fea0003800000 */
[----:B0-----:R0:W-:Y:S02]  /*ed70*/  REDG.E.ADD.F32.FTZ.RN.STRONG.GPU desc[UR32][R64.64+0x1c00], R63 ;  /* 0x001c003f400079a6 */ /* 0x0011e4000c12f320 */
.L_x_7526:
[----:B------:R-:W-:Y:S05]  /*ed80*/  BSYNC.RECONVERGENT B0 ;  /* 0x0000000000007941 */ /* 0x000fea0003800200 */
.L_x_7525:
[C---:B0-----:R-:W-:Y:S01]  /*ed90*/  IADD3 R63, PT, PT, R190.reuse, 0x740, RZ ;  /* 0x00000740be3f7810 */ /* 0x041fe20007ffe0ff */
[-C--:B--2---:R-:W-:Y:S01]  /*eda0*/  FMUL.FTZ R152, R171, R50.reuse ;  /* 0x00000032ab987220 */ /* 0x084fe20000410000 */
        /* <DEDUP_REMOVED lines=16> */
.L_x_7528:
[----:B------:R-:W-:Y:S05]  /*eeb0*/  BSYNC.RECONVERGENT B0 ;  /* 0x0000000000007941 */ /* 0x000fea0003800200 */
.L_x_7527:
[----:B------:R-:W2:Y:S01]  /*eec0*/  LDS R157, [R157+0x3f00] ;  /* 0x003f00009d9d7984 */ /* 0x000ea20000000800 */
[----:B------:R-:W-:Y:S01]  /*eed0*/  BSSY.RECONVERGENT B0, `(.L_x_7529) ;  /* 0x0000005000007945 */ /* 0x000fe20003800200 */
[----:B------:R-:W-:Y:S01]  /*eee0*/  LEA R163, R163, UR25, 0x2 ;  /* 0x00000019a3a37c11 */ /* 0x000fe2000f8e10ff */
[----:B01----:R-:W-:Y:S02]  /*eef0*/  FFMA.FTZ R63, R67, R152, R62 ;  /* 0x00000098433f7223 */ /* 0x003fe4000001003e */
[----:B------:R-:W-:Y:S05]  /*ef00*/  @!P4 BRA `(.L_x_7530) ;  /* 0x000000000004c947 */ /* 0x000fea0003800000 */
[----:B--2---:R0:W-:Y:S02]  /*ef10*/  REDG.E.ADD.F32.FTZ.RN.STRONG.GPU desc[UR32][R64.64+0x1e00], R157 ;  /* 0x001e009d400079a6 */ /* 0x0041e4000c12f320 */
.L_x_7530:
[----:B------:R-:W-:Y:S05]  /*ef20*/  BSYNC.RECONVERGENT B0 ;  /* 0x0000000000007941 */ /* 0x000fea0003800200 */
.L_x_7529:
[----:B------:R-:W-:Y:S01]  /*ef30*/  FADD.FTZ R60, R60, R63 ;  /* 0x0000003f3c3c7221 */ /* 0x000fe20000010000 */
[----:B------:R-:W-:Y:S01]  /*ef40*/  BSSY.RECONVERGENT B0, `(.L_x_7531) ;  /* 0x0000004000007945 */ /* 0x000fe20003800200 */
[----:B------:R1:W0:Y:S03]  /*ef50*/  LDS R63, [R163+0x4000] ;  /* 0x00400000a33f7984 */ /* 0x0002260000000800 */
[----:B------:R-:W-:Y:S05]  /*ef60*/  @!P5 BRA `(.L_x_7532) ;  /* 0x000000000004d947 */ /* 0x000fea0003800000 */
[----:B0-----:R0:W-:Y:S02]  /*ef70*/  REDG.E.ADD.F32.FTZ.RN.STRONG.GPU desc[UR32][R64.64+0x1f00], R63 ;  /* 0x001f003f400079a6 */ /* 0x0011e4000c12f320 */
.L_x_7532:
[----:B------:R-:W-:Y:S05]  /*ef80*/  BSYNC.RECONVERGENT B0 ;  /* 0x0000000000007941 */ /* 0x000fea0003800200 */
.L_x_7531:
        /* <DEDUP_REMOVED lines=117> */
.L_x_7534:
[----:B------:R-:W-:Y:S05]  /*f6e0*/  BSYNC.RECONVERGENT B0 ;  /* 0x0000000000007941 */ /* 0x000fea0003800200 */
.L_x_7533:
        /* <DEDUP_REMOVED lines=36> */
.L_x_7536:
[----:B------:R-:W-:Y:S05]  /*f930*/  BSYNC.RECONVERGENT B0 ;  /* 0x0000000000007941 */ /* 0x000fea0003800200 */
.L_x_7535:
[----:B------:R-:W-:-:S04]  /*f940*/  UIADD3 UR8, UPT, UPT, UR8, 0x1, URZ ;  /* 0x0000000108087890 */ /* 0x000fc8000fffe0ff */
[----:B------:R-:W-:-:S09]  /*f950*/  UISETP.GE.AND UP0, UPT, UR8, UR47, UPT ;  /* 0x0000002f0800728c */ /* 0x000fd2000bf06270 */
[----:B------:R-:W-:Y:S05]  /*f960*/  BRA.U !UP0, `(.L_x_7537) ;  /* 0xffffff71085c7547 */ /* 0x000fea000b83ffff */
.L_x_7439:
[----:B------:R-:W-:Y:S01]  /*f970*/  BAR.SYNC.DEFER_BLOCKING 0x0 ;  /* 0x0000000000007b1d */ /* 0x000fe20000010000 */
[C---:B------:R-:W-:Y:S01]  /*f980*/  LOP3.LUT R0, R190.reuse, 0x1f, RZ, 0xc0, !PT ;  /* 0x0000001fbe007812 */ /* 0x040fe200078ec0ff */
[----:B------:R-:W-:Y:S01]  /*f990*/  ULEA UR8, UR16, 0xfffffc00, 0xa ;  /* 0xfffffc0010087891 */ /* 0x000fe2000f8e50ff */
[----:B0-----:R-:W-:-:S03]  /*f9a0*/  SHF.L.U32 R3, R190, 0x4, RZ ;  /* 0x00000004be037819 */ /* 0x001fc600000006ff */
[----:B------:R-:W-:Y:S01]  /*f9b0*/  UIADD3 UR9, UPT, UPT, -UR8, UR26, URZ ;  /* 0x0000001a08097290 */ /* 0x000fe2000fffe1ff */
[----:B------:R-:W-:Y:S01]  /*f9c0*/  LOP3.LUT R3, R0, 0x3e00, R3, 0xf8, !PT ;  /* 0x00003e0000037812 */ /* 0x000fe200078ef803 */
[----:B------:R-:W2:Y:S01]  /*f9d0*/  LDL.LU R64, [R1+0x4] ;  /* 0x0000040001407983 */ /* 0x000ea20000300800 */
[----:B------:R-:W-:Y:S02]  /*f9e0*/  MOV R4, UR19 ;  /* 0x0000001300047c02 */ /* 0x000fe40008000f00 */
[----:B------:R-:W-:Y:S02]  /*f9f0*/  MOV R5, UR20 ;  /* 0x0000001400057c02 */ /* 0x000fe40008000f00 */
[----:B------:R-:W-:Y:S02]  /*fa00*/  CS2R R6, SRZ ;  /* 0x0000000000067805 */ /* 0x000fe4000001ff00 */
[----:B-1----:R-:W-:Y:S02]  /*fa10*/  LOP3.LUT R63, R3, 0x20, RZ, 0xfc, !PT ;  /* 0x00000020033f7812 */ /* 0x002fe400078efcff */
[----:B------:R-:W-:-:S02]  /*fa20*/  CS2R R8, SRZ ;  /* 0x0000000000087805 */ /* 0x000fc4000001ff00 */
[C---:B------:R-:W-:Y:S02]  /*fa30*/  LOP3.LUT R65, R3.reuse, 0x40, RZ, 0xfc, !PT ;  /* 0x0000004003417812 */ /* 0x040fe400078efcff */
[----:B------:R-:W-:Y:S02]  /*fa40*/  CS2R R10, SRZ ;  /* 0x00000000000a7805 */ /* 0x000fe4000001ff00 */
[C---:B------:R-:W-:Y:S02]  /*fa50*/  LOP3.LUT R67, R3.reuse, 0x60, RZ, 0xfc, !PT ;  /* 0x0000006003437812 */ /* 0x040fe400078efcff */
[----:B------:R-:W-:Y:S02]  /*fa60*/  CS2R R12, SRZ ;  /* 0x00000000000c7805 */ /* 0x000fe4000001ff00 */
[----:B------:R-:W-:Y:S02]  /*fa70*/  ISETP.GE.AND P2, PT, R3, UR9, PT ;  /* 0x0000000903007c0c */ /* 0x000fe4000bf46270 */
[----:B------:R-:W-:-:S02]  /*fa80*/  CS2R R14, SRZ ;  /* 0x00000000000e7805 */ /* 0x000fc4000001ff00 */
[----:B------:R-:W-:Y:S02]  /*fa90*/  ISETP.GE.AND P3, PT, R63, UR9, PT ;  /* 0x000000093f007c0c */ /* 0x000fe4000bf66270 */
[----:B------:R-:W-:Y:S02]  /*faa0*/  CS2R R16, SRZ ;  /* 0x0000000000107805 */ /* 0x000fe4000001ff00 */
[----:B------:R-:W-:Y:S01]  /*fab0*/  ISETP.GE.AND P4, PT, R65, UR9, PT ;  /* 0x0000000941007c0c */ /* 0x000fe2000bf86270 */
[----:B------:R-:W5:Y:S01]  /*fac0*/  LDL.LU R62, [R1] ;  /* 0x00000000013e7983 */ /* 0x000f620000300800 */
[----:B------:R-:W-:Y:S01]  /*fad0*/  ISETP.GE.AND P5, PT, R67, UR9, PT ;  /* 0x0000000943007c0c */ /* 0x000fe2000bfa6270 */
[C---:B------:R-:W-:Y:S01]  /*fae0*/  IMAD.WIDE.U32 R4, R3.reuse, 0x4, R4 ;  /* 0x0000000403047825 */ /* 0x040fe200078e0004 */
[----:B------:R-:W-:-:S03]  /*faf0*/  LOP3.LUT R69, R3, 0x80, RZ, 0xfc, !PT ;  /* 0x0000008003457812 */ /* 0x000fc600078efcff */
[----:B------:R-:W-:Y:S01]  /*fb00*/  HFMA2 R52, -RZ, RZ, 0, 0 ;  /* 0x00000000ff347431 */ /* 0x000fe200000001ff */
[C---:B------:R-:W-:Y:S02]  /*fb10*/  LOP3.LUT R71, R3.reuse, 0xa0, RZ, 0xfc, !PT ;  /* 0x000000a003477812 */ /* 0x040fe400078efcff */
[----:B------:R-:W-:Y:S02]  /*fb20*/  CS2R R50, SRZ ;  /* 0x0000000000327805 */ /* 0x000fe4000001ff00 */
[C---:B------:R-:W-:Y:S01]  /*fb30*/  LOP3.LUT R73, R3.reuse, 0xc0, RZ, 0xfc, !PT ;  /* 0x000000c003497812 */ /* 0x040fe200078efcff */
[----:B------:R-:W2:Y:S01]  /*fb40*/  @!P2 LDG.E R6, desc[UR32][R4.64] ;  /* 0x000000200406a981 */ /* 0x000ea2000c1e1900 */
[C---:B------:R-:W-:Y:S02]  /*fb50*/  LOP3.LUT R75, R3.reuse, 0xe0, RZ, 0xfc, !PT ;  /* 0x000000e0034b7812 */ /* 0x040fe400078efcff */
[----:B------:R-:W-:Y:S01]  /*fb60*/  MOV R54, RZ ;  /* 0x000000ff00367202 */ /* 0x000fe20000000f00 */
[----:B------:R-:W5:Y:S01]  /*fb70*/  @!P3 LDG.E R7, desc[UR32][R4.64+0x80] ;  /* 0x000080200407b981 */ /* 0x000f62000c1e1900 */
[----:B------:R-:W-:Y:S01]  /*fb80*/  LOP3.LUT R77, R3, 0x100, RZ, 0xfc, !PT ;  /* 0x00000100034d7812 */ /* 0x000fe200078efcff */
[----:B------:R-:W0:Y:S01]  /*fb90*/  S2UR UR30, SR_CTAID.X ;  /* 0x00000000001e79c3 */ /* 0x000e220000002500 */
[----:B------:R-:W-:Y:S01]  /*fba0*/  ISETP.GE.AND P6, PT, R69, UR9, PT ;  /* 0x0000000945007c0c */ /* 0x000fe2000bfc6270 */
[----:B------:R-:W3:Y:S01]  /*fbb0*/  @!P4 LDG.E R8, desc[UR32][R4.64+0x100] ;  /* 0x000100200408c981 */ /* 0x000ee2000c1e1900 */
[----:B------:R-:W-:Y:S01]  /*fbc0*/  LOP3.LUT R79, R3, 0x120, RZ, 0xfc, !PT ;  /* 0x00000120034f7812 */ /* 0x000fe200078efcff */
[----:B------:R-:W0:Y:S01]  /*fbd0*/  LDCU.64 UR26, c[0x0][0x4f8] ;  /* 0x00009f00ff1a77ac */ /* 0x000e220008000a00 */
[----:B------:R-:W-:Y:S01]  /*fbe0*/  ISETP.GE.AND P1, PT, R71, UR9, PT ;  /* 0x0000000947007c0c */ /* 0x000fe2000bf26270 */
[----:B------:R-:W4:Y:S01]  /*fbf0*/  @!P5 LDG.E R10, desc[UR32][R4.64+0x180] ;  /* 0x00018020040ad981 */ /* 0x000f22000c1e1900 */
[----:B------:R-:W-:Y:S01]  /*fc00*/  ISETP.GE.AND P2, PT, R73, UR9, PT ;  /* 0x0000000949007c0c */ /* 0x000fe2000bf46270 */
[----:B------:R-:W1:Y:S01]  /*fc10*/  S2UR UR12, SR_CTAID.Y ;  /* 0x00000000000c79c3 */ /* 0x000e620000002600 */
[----:B------:R-:W-:Y:S01]  /*fc20*/  ISETP.GE.AND P3, PT, R75, UR9, PT ;  /* 0x000000094b007c0c */ /* 0x000fe2000bf66270 */
[----:B------:R-:W4:Y:S01]  /*fc30*/  LDL.LU R60, [R1+0x8] ;  /* 0x00000800013c7983 */ /* 0x000f220000300800 */
[----:B------:R-:W-:Y:S01]  /*fc40*/  ISETP.GE.AND P4, PT, R77, UR9, PT ;  /* 0x000000094d007c0c */ /* 0x000fe2000bf86270 */
[----:B------:R-:W1:Y:S01]  /*fc50*/  LDCU.64 UR28, c[0x0][0x500] ;  /* 0x0000a000ff1c77ac */ /* 0x000e620008000a00 */
[----:B------:R-:W-:Y:S01]  /*fc60*/  ISETP.GE.AND P5, PT, R79, UR9, PT ;  /* 0x000000094f007c0c */ /* 0x000fe2000bfa6270 */
[----:B------:R-:W4:Y:S01]  /*fc70*/  @!P6 LDG.E R9, desc[UR32][R4.64+0x200] ;  /* 0x000200200409e981 */ /* 0x000f22000c1e1900 */
[----:B------:R-:W-:-:S02]  /*fc80*/  LOP3.LUT R81, R3, 0x140, RZ, 0xfc, !PT ;  /* 0x0000014003517812 */ /* 0x000fc400078efcff */
[C---:B------:R-:W-:Y:S01]  /*fc90*/  LOP3.LUT R83, R3.reuse, 0x160, RZ, 0xfc, !PT ;  /* 0x0000016003537812 */ /* 0x040fe200078efcff */
[----:B------:R-:W4:Y:S01]  /*fca0*/  @!P1 LDG.E R12, desc[UR32][R4.64+0x280] ;  /* 0x00028020040c9981 */ /* 0x000f22000c1e1900 */
[C---:B------:R-:W-:Y:S02]  /*fcb0*/  LOP3.LUT R85, R3.reuse, 0x180, RZ, 0xfc, !PT ;  /* 0x0000018003557812 */ /* 0x040fe400078efcff */
[C---:B------:R-:W-:Y:S01]  /*fcc0*/  LOP3.LUT R87, R3.reuse, 0x1a0, RZ, 0xfc, !PT ;  /* 0x000001a003577812 */ /* 0x040fe200078efcff */
[----:B------:R-:W4:Y:S01]  /*fcd0*/  @!P2 LDG.E R11, desc[UR32][R4.64+0x300] ;  /* 0x00030020040ba981 */ /* 0x000f22000c1e1900 */
[----:B------:R-:W-:Y:S02]  /*fce0*/  LOP3.LUT R89, R3, 0x1c0, RZ, 0xfc, !PT ;  /* 0x000001c003597812 */ /* 0x000fe400078efcff */
[----:B------:R-:W-:Y:S01]  /*fcf0*/  ISETP.GE.AND P6, PT, R81, UR9, PT ;  /* 0x0000000951007c0c */ /* 0x000fe2000bfc6270 */
[----:B------:R-:W4:Y:S01]  /*fd00*/  @!P3 LDG.E R14, desc[UR32][R4.64+0x380] ;  /* 0x00038020040eb981 */ /* 0x000f22000c1e1900 */
[----:B------:R-:W-:-:S02]  /*fd10*/  LOP3.LUT R91, R3, 0x1e0, RZ, 0xfc, !PT ;  /* 0x000001e0035b7812 */ /* 0x000fc400078efcff */
[----:B------:R-:W-:Y:S01]  /*fd20*/  ISETP.GE.AND P1, PT, R83, UR9, PT ;  /* 0x0000000953007c0c */ /* 0x000fe2000bf26270 */
        /* <DEDUP_REMOVED lines=11> */
[----:B------:R-:W4:Y:S04]  /*fde0*/  @!P5 LDG.E R54, desc[UR32][R4.64+0x780] ;  /* 0x000780200436d981 */ /* 0x000f28000c1e1900 */
        /* <DEDUP_REMOVED lines=94> */
[----:B------:R-:W0:Y:S08]  /*103d0*/  @!P3 MUFU.RCP R11, R11 ;  /* 0x0000000b000bb308 */ /* 0x000e300000001000 */
[----:B------:R-:W4:Y:S08]  /*103e0*/  @!P5 MUFU.RCP R13, R13 ;  /* 0x0000000d000dd308 */ /* 0x000f300000001000 */
[----:B------:R-:W5:Y:S01]  /*103f0*/  @!P2 MUFU.RCP R10, R10 ;  /* 0x0000000a000aa308 */ /* 0x000f620000001000 */
[----:B---3--:R-:W-:Y:S01]  /*10400*/  @!P6 FMUL.FTZ R43, R43, R14 ;  /* 0x0000000e2b2be220 */ /* 0x008fe20000410000 */
[----:B------:R-:W-:-:S06]  /*10410*/  MOV R14, UR9 ;  /* 0x00000009000e7c02 */ /* 0x000fcc0008000f00 */
[----:B------:R-:W3:Y:S01]  /*10420*/  @!P4 MUFU.RCP R12, R12 ;  /* 0x0000000c000cc308 */ /* 0x000ee20000001000 */
[----:B-1----:R-:W-:Y:S01]  /*10430*/  FADD.FTZ R4, R4, UR7 ;  /* 0x0000000704047e21 */ /* 0x002fe20008010000 */
[----:B--2---:R-:W-:Y:S01]  /*10440*/  FADD.FTZ R5, R5, UR7 ;  /* 0x0000000705057e21 */ /* 0x004fe20008010000 */
[----:B------:R-:W-:Y:S01]  /*10450*/  STS [R94], R33 ;  /* 0x000000215e007388 */ /* 0x000fe20000000800 */
[----:B------:R-:W-:Y:S01]  /*10460*/  @!P1 FMUL.FTZ R38, R38, R15 ;  /* 0x0000000f26269220 */ /* 0x000fe20000410000 */
[----:B0-----:R-:W-:Y:S01]  /*10470*/  @!P3 FMUL.FTZ R40, R40, R11 ;  /* 0x0000000b2828b220 */ /* 0x001fe20000410000 */
[----:B----4-:R-:W-:Y:S01]  /*10480*/  @!P5 FMUL.FTZ R42, R42, R13 ;  /* 0x0000000d2a2ad220 */ /* 0x010fe20000410000 */
        /* <DEDUP_REMOVED lines=17> */
[----:B-----5:R-:W-:-:S03]  /*105a0*/  @!P2 FMUL.FTZ R39, R39, R10 ;  /* 0x0000000a2727a220 */ /* 0x020fc60000410000 */
[----:B------:R-:W-:Y:S01]  /*105b0*/  LDS R13, [R62+0x80] ;  /* 0x000080003e0d7984 */ /* 0x000fe20000000800 */
[----:B------:R-:W-:-:S03]  /*105c0*/  FSETP.GTU.FTZ.AND P1, PT, R4, 20, PT ;  /* 0x41a000000400780b */ /* 0x000fc60003f3c000 */
[----:B------:R-:W-:Y:S01]  /*105d0*/  LDS R15, [R249+0x100] ;  /* 0x00010000f90f7984 */ /* 0x000fe20000000800 */
[----:B------:R-:W-:-:S03]  /*105e0*/  FSETP.GTU.FTZ.AND P2, PT, R5, 20, PT ;  /* 0x41a000000500780b */ /* 0x000fc60003f5c000 */
        /* <DEDUP_REMOVED lines=17> */
[----:B---3--:R-:W-:Y:S01]  /*10700*/  @!P4 FMUL.FTZ R41, R41, R12 ;  /* 0x0000000c2929c220 */ /* 0x008fe20000410000 */
[----:B------:R-:W-:Y:S01]  /*10710*/  FADD.FTZ R6, R6, UR7 ;  /* 0x0000000706067e21 */ /* 0x000fe20008010000 */
[----:B------:R-:W-:-:S02]  /*10720*/  FSETP.GTU.FTZ.AND P5, PT, R7, 20, PT ;  /* 0x41a000000700780b */ /* 0x000fc40003fbc000 */
[----:B------:R-:W-:Y:S02]  /*10730*/  FSETP.GTU.FTZ.AND P4, PT, R8, 20, PT ;  /* 0x41a000000800780b */ /* 0x000fe40003f9c000 */
[----:B------:R-:W-:Y:S01]  /*10740*/  FSETP.GTU.FTZ.AND P6, PT, R6, 20, PT ;  /* 0x41a000000600780b */ /* 0x000fe20003fdc000 */
[----:B------:R-:W-:Y:S01]  /*10750*/  @!P1 FMUL.FTZ R4, R4, -1.4426950216293334961 ;  /* 0xbfb8aa3b04049820 */ /* 0x000fe20000410000 */
[----:B------:R-:W-:Y:S01]  /*10760*/  @!P2 FMUL.FTZ R5, R5, -1.4426950216293334961 ;  /* 0xbfb8aa3b0505a820 */ /* 0x000fe20000410000 */
[----:B------:R-:W-:-:S04]  /*10770*/  FADD.FTZ R9, R9, UR7 ;  /* 0x0000000709097e21 */ /* 0x000fc80008010000 */
[----:B------:R-:W0:Y:S01]  /*10780*/  @!P1 MUFU.EX2 R4, R4 ;  /* 0x0000000400049308 */ /* 0x000e220000000800 */
[----:B------:R-:W-:Y:S01]  /*10790*/  FSETP.GTU.FTZ.AND P3, PT, R9, 20, PT ;  /* 0x41a000000900780b */ /* 0x000fe20003f7c000 */
[----:B------:R-:W-:Y:S02]  /*107a0*/  @!P5 FMUL.FTZ R7, R7, -1.4426950216293334961 ;  /* 0xbfb8aa3b0707d820 */ /* 0x000fe40000410000 */
[----:B------:R-:W-:-:S04]  /*107b0*/  @!P4 FMUL.FTZ R8, R8, -1.4426950216293334961 ;  /* 0xbfb8aa3b0808c820 */ /* 0x000fc80000410000 */
[----:B------:R-:W1:Y:S01]  /*107c0*/  @!P2 MUFU.EX2 R5, R5 ;  /* 0x000000050005a308 */ /* 0x000e620000000800 */
[----:B------:R-:W-:Y:S01]  /*107d0*/  @!P6 FMUL.FTZ R6, R6, -1.4426950216293334961 ;  /* 0xbfb8aa3b0606e820 */ /* 0x000fe20000410000 */
[----:B------:R-:W2:Y:S06]  /*107e0*/  LDS R10, [UR25+0x1080] ;  /* 0x00108019ff0a7984 */ /* 0x000eac0008000800 */
[----:B------:R-:W3:Y:S08]  /*107f0*/  @!P5 MUFU.EX2 R7, R7 ;  /* 0x000000070007d308 */ /* 0x000ef00000000800 */
[----:B------:R-:W4:Y:S01]  /*10800*/  @!P4 MUFU.EX2 R8, R8 ;  /* 0x000000080008c308 */ /* 0x000f220000000800 */
[----:B------:R-:W-:-:S07]  /*10810*/  @!P3 FMUL.FTZ R9, R9, -1.4426950216293334961 ;  /* 0xbfb8aa3b0909b820 */ /* 0x000fce0000410000 */
[----:B------:R-:W5:Y:S01]  /*10820*/  @!P6 MUFU.EX2 R6, R6 ;  /* 0x000000060006e308 */ /* 0x000f620000000800 */
[----:B0-----:R-:W-:Y:S01]  /*10830*/  @!P1 FADD.FTZ R4, R4, 1 ;  /* 0x3f80000004049421 */ /* 0x001fe20000010000 */
[----:B-1----:R-:W-:Y:S01]  /*10840*/  @!P2 FADD.FTZ R5, R5, 1 ;  /* 0x3f8000000505a421 */ /* 0x002fe20000010000 */
[----:B---3--:R-:W-:Y:S01]  /*10850*/  @!P5 FADD.FTZ R7, R7, 1 ;  /* 0x3f8000000707d421 */ /* 0x008fe20000010000 */
[----:B------:R-:W-:-:S04]  /*10860*/  UMOV UR9, URZ ;  /* 0x000000ff00097c82 */ /* 0x000fc80008000000 */
[----:B------:R-:W0:Y:S01]  /*10870*/  @!P3 MUFU.EX2 R9, R9 ;  /* 0x000000090009b308 */ /* 0x000e220000000800 */
[----:B----4-:R-:W-:Y:S01]  /*10880*/  @!P4 FADD.FTZ R8, R8, 1 ;  /* 0x3f8000000808c421 */ /* 0x010fe20000010000 */
[----:B------:R-:W-:-:S06]  /*10890*/  UIMAD.WIDE.U32 UR14, UR30, UR26, UR8 ;  /* 0x0000001a1e0e72a5 */ /* 0x000fcc000f8e0008 */
[----:B------:R-:W1:Y:S01]  /*108a0*/  @!P1 MUFU.RCP R59, R4 ;  /* 0x00000004003b9308 */ /* 0x000e620000001000 */
[----:B-----5:R-:W-:-:S07]  /*108b0*/  @!P6 FADD.FTZ R6, R6, 1 ;  /* 0x3f8000000606e421 */ /* 0x020fce0000010000 */
[----:B------:R-:W3:Y:S01]  /*108c0*/  @!P2 MUFU.RCP R12, R5 ;  /* 0x00000005000ca308 */ /* 0x000ee20000001000 */
[----:B------:R-:W-:Y:S01]  /*108d0*/  UIMAD UR15, UR30, UR27, UR15 ;  /* 0x0000001b1e0f72a4 */ /* 0x000fe2000f8e020f */
[----:B------:R-:W4:Y:S06]  /*108e0*/  LDCU.64 UR26, c[0x0][0x550] ;  /* 0x0000aa00ff1a77ac */ /* 0x000f2c0008000a00 */
[----:B------:R5:W2:Y:S01]  /*108f0*/  @!P5 MUFU.RCP R4, R7 ;  /* 0x000000070004d308 */ /* 0x000aa20000001000 */
[----:B------:R-:W-:-:S07]  /*10900*/  UIMAD UR13, UR12, UR29, URZ ;  /* 0x0000001d0c0d72a4 */ /* 0x000fce000f8e02ff */
[----:B------:R-:W4:Y:S01]  /*10910*/  @!P4 MUFU.RCP R5, R8 ;  /* 0x000000080005c308 */ /* 0x000f220000001000 */
[----:B------:R-:W-:Y:S01]  /*10920*/  UIMAD.WIDE.U32 UR14, UR12, UR28, UR14 ;  /* 0x0000001c0c0e72a5 */ /* 0x000fe2000f8e000e */
[----:B0-----:R-:W-:-:S06]  /*10930*/  @!P3 FADD.FTZ R9, R9, 1 ;  /* 0x3f8000000909b421 */ /* 0x001fcc0000010000 */
[----:B------:R-:W0:Y:S01]  /*10940*/  @!P6 MUFU.RCP R61, R6 ;  /* 0x00000006003de308 */ /* 0x000e220000001000 */
[----:B-1----:R-:W-:Y:S01]  /*10950*/  @!P1 FMUL.FTZ R44, R44, R59 ;  /* 0x0000003b2c2c9220 */ /* 0x002fe20000410000 */
[----:B---3--:R-:W-:Y:S01]  /*10960*/  @!P2 FMUL.FTZ R45, R45, R12 ;  /* 0x0000000c2d2da220 */ /* 0x008fe20000410000 */
[----:B------:R-:W-:Y:S02]  /*10970*/  MOV R12, UR13 ;  /* 0x0000000d000c7c02 */ /* 0x000fe40008000f00 */
[----:B-----5:R-:W-:-:S03]  /*10980*/  IADD3 R7, P1, PT, R3, UR14, RZ ;  /* 0x0000000e03077c10 */ /* 0x020fc6000ff3e0ff */
[----:B------:R-:W1:Y:S01]  /*10990*/  @!P3 MUFU.RCP R6, R9 ;  /* 0x000000090006b308 */ /* 0x000e620000001000 */
[----:B--2---:R-:W-:Y:S01]  /*109a0*/  @!P5 FMUL.FTZ R47, R47, R4 ;  /* 0x000000042f2fd220 */ /* 0x004fe20000410000 */
[----:B----4-:R-:W-:Y:S01]  /*109b0*/  @!P4 FMUL.FTZ R48, R48, R5 ;  /* 0x000000053030c220 */ /* 0x010fe20000410000 */
        /* <DEDUP_REMOVED lines=146> */
.L_x_7405:
        /* <DEDUP_REMOVED lines=42> */
.L_x_7540:
[----:B------:R-:W-:Y:S05]  /*11580*/  BSYNC.RECONVERGENT B0 ;  /* 0x0000000000007941 */ /* 0x000fea0003800200 */
.L_x_7539:
        /* <DEDUP_REMOVED lines=40> */
.L_x_7542:
[----:B------:R-:W-:Y:S05]  /*11810*/  BSYNC.RECONVERGENT B0 ;  /* 0x0000000000007941 */ /* 0x000fea0003800200 */
.L_x_7541:
        /* <DEDUP_REMOVED lines=15> */
.L_x_7544:
        /* <DEDUP_REMOVED lines=32> */
.L_x_7543:
[----:B------:R-:W-:Y:S05]  /*11b10*/  EXIT ;  /* 0x000000000000794d */ /* 0x000fea0003800000 */
.L_x_7444:
[----:B------:R-:W-:Y:S01]  /*11b20*/  HFMA2 R200, -RZ, RZ, 0, 5.9604644775390625e-08 ;  /* 0x00000001ffc87431 */ /* 0x000fe200000001ff */
[----:B------:R-:W-:Y:S02]  /*11b30*/  MOV R198, R192 ;  /* 0x000000c000c67202 */ /* 0x000fe40000000f00 */
[----:B------:R-:W-:Y:S02]  /*11b40*/  MOV R201, RZ ;  /* 0x000000ff00c97202 */ /* 0x000fe40000000f00 */
[----:B------:R-:W-:-:S07]  /*11b50*/  MOV R71, 0xffffffff ;  /* 0xffffffff00477802 */ /* 0x000fce0000000f00 */
[----:B01---5:R-:W-:Y:S05]  /*11b60*/  WARPSYNC.COLLECTIVE R71, `(.L_x_7545) ;  /* 0x0000000047087348 */ /* 0x023fea0003c00000 */
[----:B------:R2:W3:Y:S02]  /*11b70*/  SHFL.UP P6, R196, R198, R200, R201 ;  /* 0x040000c8c6c47389 */ /* 0x0004e400000c00c9 */
[----:B0123-5:R-:W-:Y:S05]  /*11b80*/  ENDCOLLECTIVE ;  /* 0x000000000000791b */ /* 0x02ffea0003800000 */
.L_x_7545:
[----:B------:R-:W-:Y:S02]  /*11b90*/  MOV R198, R193 ;  /* 0x000000c100c67202 */ /* 0x000fe40000000f00 */
[----:B------:R-:W-:-:S07]  /*11ba0*/  MOV R68, R196 ;  /* 0x000000c400447202 */ /* 0x000fce0000000f00 */
[----:B------:R-:W-:Y:S05]  /*11bb0*/  WARPSYNC.COLLECTIVE R71, `(.L_x_7546) ;  /* 0x0000000047087348 */ /* 0x000fea0003c00000 */
[----:B------:R0:W1:Y:S02]  /*11bc0*/  SHFL.UP P6, R196, R198, R200, R201 ;  /* 0x040000c8c6c47389 */ /* 0x00006400000c00c9 */
[----:B01----:R-:W-:Y:S05]  /*11bd0*/  ENDCOLLECTIVE ;  /* 0x000000000000791b */ /* 0x003fea0003800000 */
.L_x_7546:
[----:B------:R-:W-:Y:S02]  /*11be0*/  MOV R198, R194 ;  /* 0x000000c200c67202 */ /* 0x000fe40000000f00 */
[----:B------:R-:W-:-:S07]  /*11bf0*/  MOV R69, R196 ;  /* 0x000000c400457202 */ /* 0x000fce0000000f00 */
[----:B------:R-:W-:Y:S05]  /*11c00*/  WARPSYNC.COLLECTIVE R71, `(.L_x_7547) ;  /* 0x0000000047087348 */ /* 0x000fea0003c00000 */
[----:B------:R0:W1:Y:S02]  /*11c10*/  SHFL.UP P6, R196, R198, R200, R201 ;  /* 0x040000c8c6c47389 */ /* 0x00006400000c00c9 */
[----:B01----:R-:W-:Y:S05]  /*11c20*/  ENDCOLLECTIVE ;  /* 0x000000000000791b */ /* 0x003fea0003800000 */
.L_x_7547:
[----:B------:R-:W-:Y:S02]  /*11c30*/  MOV R198, R195 ;  /* 0x000000c300c67202 */ /* 0x000fe40000000f00 */
[----:B------:R-:W-:-:S07]  /*11c40*/  MOV R70, R196 ;  /* 0x000000c400467202 */ /* 0x000fce0000000f00 */
[----:B------:R-:W-:Y:S05]  /*11c50*/  WARPSYNC.COLLECTIVE R71, `(.L_x_7548) ;  /* 0x0000000047087348 */ /* 0x000fea0003c00000 */
[----:B------:R0:W1:Y:S02]  /*11c60*/  SHFL.UP P6, R196, R198, R200, R201 ;  /* 0x040000c8c6c47389 */ /* 0x00006400000c00c9 */
[----:B01----:R-:W-:Y:S05]  /*11c70*/  ENDCOLLECTIVE ;  /* 0x000000000000791b */ /* 0x003fea0003800000 */
.L_x_7548:
        /* <DEDUP_REMOVED lines=15> */
.L_x_7549:
[----:B------:R-:W-:Y:S02]  /*11d70*/  MOV R198, R193 ;  /* 0x000000c100c67202 */ /* 0x000fe40000000f00 */
[----:B------:R-:W-:-:S07]  /*11d80*/  MOV R68, R196 ;  /* 0x000000c400447202 */ /* 0x000fce0000000f00 */
[----:B------:R-:W-:Y:S05]  /*11d90*/  WARPSYNC.COLLECTIVE R71, `(.L_x_7550) ;  /* 0x0000000047087348 */ /* 0x000fea0003c00000 */
[----:B------:R0:W1:Y:S02]  /*11da0*/  SHFL.UP P6, R196, R198, R200, R201 ;  /* 0x040000c8c6c47389 */ /* 0x00006400000c00c9 */
[----:B01----:R-:W-:Y:S05]  /*11db0*/  ENDCOLLECTIVE ;  /* 0x000000000000791b */ /* 0x003fea0003800000 */
.L_x_7550:
[----:B------:R-:W-:Y:S02]  /*11dc0*/  MOV R198, R194 ;  /* 0x000000c200c67202 */ /* 0x000fe40000000f00 */
[----:B------:R-:W-:-:S07]  /*11dd0*/  MOV R69, R196 ;  /* 0x000000c400457202 */ /* 0x000fce0000000f00 */
[----:B------:R-:W-:Y:S05]  /*11de0*/  WARPSYNC.COLLECTIVE R71, `(.L_x_7551) ;  /* 0x0000000047087348 */ /* 0x000fea0003c00000 */
[----:B------:R0:W1:Y:S02]  /*11df0*/  SHFL.UP P6, R196, R198, R200, R201 ;  /* 0x040000c8c6c47389 */ /* 0x00006400000c00c9 */
[----:B01----:R-:W-:Y:S05]  /*11e00*/  ENDCOLLECTIVE ;  /* 0x000000000000791b */ /* 0x003fea0003800000 */
.L_x_7551:
[----:B------:R-:W-:Y:S02]  /*11e10*/  MOV R198, R195 ;  /* 0x000000c300c67202 */ /* 0x000fe40000000f00 */
[----:B------:R-:W-:-:S07]  /*11e20*/  MOV R70, R196 ;  /* 0x000000c400467202 */ /* 0x000fce0000000f00 */
[----:B------:R-:W-:Y:S05]  /*11e30*/  WARPSYNC.COLLECTIVE R71, `(.L_x_7552) ;  /* 0x0000000047087348 */ /* 0x000fea0003c00000 */
[----:B------:R0:W1:Y:S02]  /*11e40*/  SHFL.UP P6, R196, R198, R200, R201 ;  /* 0x040000c8c6c47389 */ /* 0x00006400000c00c9 */
[----:B01----:R-:W-:Y:S05]  /*11e50*/  ENDCOLLECTIVE ;  /* 0x000000000000791b */ /* 0x003fea0003800000 */
.L_x_7552:
        /* <DEDUP_REMOVED lines=15> */
.L_x_7553:
[----:B------:R-:W-:Y:S02]  /*11f50*/  MOV R198, R193 ;  /* 0x000000c100c67202 */ /* 0x000fe40000000f00 */
[----:B------:R-:W-:-:S07]  /*11f60*/  MOV R68, R196 ;  /* 0x000000c400447202 */ /* 0x000fce0000000f00 */
[----:B------:R-:W-:Y:S05]  /*11f70*/  WARPSYNC.COLLECTIVE R71, `(.L_x_7554) ;  /* 0x0000000047087348 */ /* 0x000fea0003c00000 */
[----:B------:R0:W1:Y:S02]  /*11f80*/  SHFL.UP P6, R196, R198, R200, R201 ;  /* 0x040000c8c6c47389 */ /* 0x00006400000c00c9 */
[----:B01----:R-:W-:Y:S05]  /*11f90*/  ENDCOLLECTIVE ;  /* 0x000000000000791b */ /* 0x003fea0003800000 */
.L_x_7554:
[----:B------:R-:W-:Y:S02]  /*11fa0*/  MOV R198, R194 ;  /* 0x000000c200c67202 */ /* 0x000fe40000000f00 */
[----:B------:R-:W-:-:S07]  /*11fb0*/  MOV R69, R196 ;  /* 0x000000c400457202 */ /* 0x000fce0000000f00 */
[----:B------:R-:W-:Y:S05]  /*11fc0*/  WARPSYNC.COLLECTIVE R71, `(.L_x_7555) ;  /* 0x0000000047087348 */ /* 0x000fea0003c00000 */
[----:B------:R0:W1:Y:S02]  /*11fd0*/  SHFL.UP P6, R196, R198, R200, R201 ;  /* 0x040000c8c6c47389 */ /* 0x00006400000c00c9 */
[----:B01----:R-:W-:Y:S05]  /*11fe0*/  ENDCOLLECTIVE ;  /* 0x000000000000791b */ /* 0x003fea0003800000 */
.L_x_7555:
[----:B------:R-:W-:Y:S02]  /*11ff0*/  MOV R198, R195 ;  /* 0x000000c300c67202 */ /* 0x000fe40000000f00 */
[----:B------:R-:W-:-:S07]  /*12000*/  MOV R70, R196 ;  /* 0x000000c400467202 */ /* 0x000fce0000000f00 */
[----:B------:R-:W-:Y:S05]  /*12010*/  WARPSYNC.COLLECTIVE R71, `(.L_x_7556) ;  /* 0x0000000047087348 */ /* 0x000fea0003c00000 */
[----:B------:R0:W1:Y:S02]  /*12020*/  SHFL.UP P6, R196, R198, R200, R201 ;  /* 0x040000c8c6c47389 */ /* 0x00006400000c00c9 */
[----:B01----:R-:W-:Y:S05]  /*12030*/  ENDCOLLECTIVE ;  /* 0x000000000000791b */ /* 0x003fea0003800000 */
.L_x_7556:
        /* <DEDUP_REMOVED lines=15> */
.L_x_7557:
[----:B------:R-:W-:Y:S02]  /*12130*/  MOV R198, R193 ;  /* 0x000000c100c67202 */ /* 0x000fe40000000f00 */
[----:B------:R-:W-:-:S07]  /*12140*/  MOV R68, R196 ;  /* 0x000000c400447202 */ /* 0x000fce0000000f00 */
[----:B------:R-:W-:Y:S05]  /*12150*/  WARPSYNC.COLLECTIVE R71, `(.L_x_7558) ;  /* 0x0000000047087348 */ /* 0x000fea0003c00000 */
[----:B------:R0:W1:Y:S02]  /*12160*/  SHFL.UP P6, R196, R198, R200, R201 ;  /* 0x040000c8c6c47389 */ /* 0x00006400000c00c9 */
[----:B01----:R-:W-:Y:S05]  /*12170*/  ENDCOLLECTIVE ;  /* 0x000000000000791b */ /* 0x003fea0003800000 */
.L_x_7558:
[----:B------:R-:W-:Y:S02]  /*12180*/  MOV R198, R194 ;  /* 0x000000c200c67202 */ /* 0x000fe40000000f00 */
[----:B------:R-:W-:-:S07]  /*12190*/  MOV R69, R196 ;  /* 0x000000c400457202 */ /* 0x000fce0000000f00 */
[----:B------:R-:W-:Y:S05]  /*121a0*/  WARPSYNC.COLLECTIVE R71, `(.L_x_7559) ;  /* 0x0000000047087348 */ /* 0x000fea0003c00000 */
[----:B------:R0:W1:Y:S02]  /*121b0*/  SHFL.UP P6, R196, R198, R200, R201 ;  /* 0x040000c8c6c47389 */ /* 0x00006400000c00c9 */
[----:B01----:R-:W-:Y:S05]  /*121c0*/  ENDCOLLECTIVE ;  /* 0x000000000000791b */ /* 0x003fea0003800000 */
.L_x_7559:
[----:B------:R-:W-:Y:S02]  /*121d0*/  MOV R198, R195 ;  /* 0x000000c300c67202 */ /* 0x000fe40000000f00 */
[----:B------:R-:W-:-:S07]  /*121e0*/  MOV R70, R196 ;  /* 0x000000c400467202 */ /* 0x000fce0000000f00 */
[----:B------:R-:W-:Y:S05]  /*121f0*/  WARPSYNC.COLLECTIVE R71, `(.L_x_7560) ;  /* 0x0000000047087348 */ /* 0x000fea0003c00000 */
[----:B------:R0:W1:Y:S02]  /*12200*/  SHFL.UP P6, R196, R198, R200, R201 ;  /* 0x040000c8c6c47389 */ /* 0x00006400000c00c9 */
[----:B01----:R-:W-:Y:S05]  /*12210*/  ENDCOLLECTIVE ;  /* 0x000000000000791b */ /* 0x003fea0003800000 */
.L_x_7560:
        /* <DEDUP_REMOVED lines=15> */
.L_x_7561:
[----:B------:R-:W-:Y:S02]  /*12310*/  MOV R198, R193 ;  /* 0x000000c100c67202 */ /* 0x000fe40000000f00 */
[----:B------:R-:W-:-:S07]  /*12320*/  MOV R68, R196 ;  /* 0x000000c400447202 */ /* 0x000fce0000000f00 */
[----:B------:R-:W-:Y:S05]  /*12330*/  WARPSYNC.COLLECTIVE R71, `(.L_x_7562) ;  /* 0x0000000047087348 */ /* 0x000fea0003c00000 */
[----:B------:R0:W1:Y:S02]  /*12340*/  SHFL.UP P6, R196, R198, R200, R201 ;  /* 0x040000c8c6c47389 */ /* 0x00006400000c00c9 */
[----:B01----:R-:W-:Y:S05]  /*12350*/  ENDCOLLECTIVE ;  /* 0x000000000000791b */ /* 0x003fea0003800000 */
.L_x_7562:
[----:B------:R-:W-:Y:S02]  /*12360*/  MOV R198, R194 ;  /* 0x000000c200c67202 */ /* 0x000fe40000000f00 */
[----:B------:R-:W-:-:S07]  /*12370*/  MOV R69, R196 ;  /* 0x000000c400457202 */ /* 0x000fce0000000f00 */
[----:B------:R-:W-:Y:S05]  /*12380*/  WARPSYNC.COLLECTIVE R71, `(.L_x_7563) ;  /* 0x0000000047087348 */ /* 0x000fea0003c00000 */
[----:B------:R0:W1:Y:S02]  /*12390*/  SHFL.UP P6, R196, R198, R200, R201 ;  /* 0x040000c8c6c47389 */ /* 0x00006400000c00c9 */
[----:B01----:R-:W-:Y:S05]  /*123a0*/  ENDCOLLECTIVE ;  /* 0x000000000000791b */ /* 0x003fea0003800000 */
.L_x_7563:
[----:B------:R-:W-:Y:S02]  /*123b0*/  MOV R198, R195 ;  /* 0x000000c300c67202 */ /* 0x000fe40000000f00 */
[----:B------:R-:W-:-:S07]  /*123c0*/  MOV R70, R196 ;  /* 0x000000c400467202 */ /* 0x000fce0000000f00 */
[----:B------:R-:W-:Y:S05]  /*123d0*/  WARPSYNC.COLLECTIVE R71, `(.L_x_7564) ;  /* 0x0000000047087348 */ /* 0x000fea0003c00000 */
[----:B------:R0:W1:Y:S02]  /*123e0*/  SHFL.UP P6, R196, R198, R200, R201 ;  /* 0x040000c8c6c47389 */ /* 0x00006400000c00c9 */
[----:B01----:R-:W-:Y:S05]  /*123f0*/  ENDCOLLECTIVE ;  /* 0x000000000000791b */ /* 0x003fea0003800000 */
.L_x_7564:
[----:B------:R-:W-:Y:S05]  /*12400*/  BRA `(.L_x_7565) ;  /* 0xffffff7400b07947 */ /* 0x000fea000383ffff */
.L_x_7445:
        /* <DEDUP_REMOVED lines=8> */
.L_x_7567:
[----:B------:R-:W-:Y:S05]  /*12490*/  BSYNC B0 ;  /* 0x0000000000007941 */ /* 0x000fea0003800000 */
.L_x_7566:
[----:B------:R-:W-:Y:S05]  /*124a0*/  BRA `(.L_x_7568) ;  /* 0xffffff7400bc7947 */ /* 0x000fea000383ffff */
.L_x_7446:
        /* <DEDUP_REMOVED lines=8> */
.L_x_7570:
[----:B------:R-:W-:Y:S05]  /*12530*/  BSYNC B0 ;  /* 0x0000000000007941 */ /* 0x000fea0003800000 */
.L_x_7569:
[----:B------:R-:W-:Y:S05]  /*12540*/  BRA `(.L_x_7571) ;  /* 0xffffff74009c7947 */ /* 0x000fea000383ffff */
.L_x_7447:
        /* <DEDUP_REMOVED lines=8> */
.L_x_7573:
[----:B------:R-:W-:Y:S05]  /*125d0*/  BSYNC B0 ;  /* 0x0000000000007941 */ /* 0x000fea0003800000 */
.L_x_7572:
[----:B------:R-:W-:Y:S05]  /*125e0*/  BRA `(.L_x_7574) ;  /* 0xffffff74007c7947 */ /* 0x000fea000383ffff */
.L_x_7448:
        /* <DEDUP_REMOVED lines=8> */
.L_x_7576:
[----:B------:R-:W-:Y:S05]  /*12670*/  BSYNC B0 ;  /* 0x0000000000007941 */ /* 0x000fea0003800000 */
.L_x_7575:
[----:B------:R-:W-:Y:S05]  /*12680*/  BRA `(.L_x_7577) ;  /* 0xffffff74005c7947 */ /* 0x000fea000383ffff */
.L_x_7449:
        /* <DEDUP_REMOVED lines=8> */
.L_x_7579:
[----:B------:R-:W-:Y:S05]  /*12710*/  BSYNC B0 ;  /* 0x0000000000007941 */ /* 0x000fea0003800000 */
.L_x_7578:
        /* <DEDUP_REMOVED lines=10> */
.L_x_7580:
[----:B------:R-:W-:Y:S02]  /*127c0*/  MOV R68, 0x1f ;  /* 0x0000001f00447802 */ /* 0x000fe40000000f00 */
[----:B------:R-:W-:Y:S02]  /*127d0*/  MOV R198, R194 ;  /* 0x000000c200c67202 */ /* 0x000fe40000000f00 */
[----:B------:R-:W-:-:S07]  /*127e0*/  MOV R193, R196 ;  /* 0x000000c400c17202 */ /* 0x000fce0000000f00 */
[----:B------:R-:W-:Y:S05]  /*127f0*/  WARPSYNC.COLLECTIVE R71, `(.L_x_7581) ;  /* 0x0000000047087348 */ /* 0x000fea0003c00000 */
[----:B------:R0:W1:Y:S02]  /*12800*/  SHFL.UP P6, R196, R198, R200, R201 ;  /* 0x040000c8c6c47389 */ /* 0x00006400000c00c9 */
[----:B01----:R-:W-:Y:S05]  /*12810*/  ENDCOLLECTIVE ;  /* 0x000000000000791b */ /* 0x003fea0003800000 */
.L_x_7581:
[----:B------:R-:W-:Y:S02]  /*12820*/  MOV R198, R195 ;  /* 0x000000c300c67202 */ /* 0x000fe40000000f00 */
[----:B------:R-:W-:-:S07]  /*12830*/  MOV R194, R196 ;  /* 0x000000c400c27202 */ /* 0x000fce0000000f00 */
[----:B------:R-:W-:Y:S05]  /*12840*/  WARPSYNC.COLLECTIVE R71, `(.L_x_7582) ;  /* 0x0000000047087348 */ /* 0x000fea0003c00000 */
[----:B------:R0:W1:Y:S02]  /*12850*/  SHFL.UP P6, R196, R198, R200, R201 ;  /* 0x040000c8c6c47389 */ /* 0x00006400000c00c9 */
[----:B01----:R-:W-:Y:S05]  /*12860*/  ENDCOLLECTIVE ;  /* 0x000000000000791b */ /* 0x003fea0003800000 */
.L_x_7582:
[----:B------:R-:W-:Y:S05]  /*12870*/  WARPSYNC.COLLECTIVE R71, `(.L_x_7583) ;  /* 0x0000000047087348 */ /* 0x000fea0003c00000 */
[----:B------:R0:W1:Y:S02]  /*12880*/  SHFL.IDX P3, R244, R70, R69, R68 ;  /* 0x0000004546f47389 */ /* 0x0000640000060044 */
[----:B01----:R-:W-:Y:S05]  /*12890*/  ENDCOLLECTIVE ;  /* 0x000000000000791b */ /* 0x003fea0003800000 */
.L_x_7583:
[----:B------:R-:W-:Y:S02]  /*128a0*/  MOV R70, R65 ;  /* 0x0000004100467202 */ /* 0x000fe40000000f00 */
[----:B------:R-:W-:Y:S02]  /*128b0*/  MOV R195, R196 ;  /* 0x000000c400c37202 */ /* 0x000fe40000000f00 */
[----:B------:R-:W-:-:S07]  /*128c0*/  MOV R64, R244 ;  /* 0x000000f400407202 */ /* 0x000fce0000000f00 */
[----:B------:R-:W-:Y:S05]  /*128d0*/  WARPSYNC.COLLECTIVE R71, `(.L_x_7584) ;  /* 0x0000000047087348 */ /* 0x000fea0003c00000 */
[----:B------:R0:W1:Y:S02]  /*128e0*/  SHFL.IDX P3, R244, R70, R69, R68 ;  /* 0x0000004546f47389 */ /* 0x0000640000060044 */
[----:B01----:R-:W-:Y:S05]  /*128f0*/  ENDCOLLECTIVE ;  /* 0x000000000000791b */ /* 0x003fea0003800000 */
.L_x_7584:
[----:B------:R-:W-:Y:S02]  /*12900*/  MOV R70, R66 ;  /* 0x0000004200467202 */ /* 0x000fe40000000f00 */
[----:B------:R-:W-:-:S07]  /*12910*/  MOV R196, R244 ;  /* 0x000000f400c47202 */ /* 0x000fce0000000f00 */
[----:B------:R-:W-:Y:S05]  /*12920*/  WARPSYNC.COLLECTIVE R71, `(.L_x_7585) ;  /* 0x0000000047087348 */ /* 0x000fea0003c00000 */
[----:B------:R0:W1:Y:S02]  /*12930*/  SHFL.IDX P3, R244, R70, R69, R68 ;  /* 0x0000004546f47389 */ /* 0x0000640000060044 */
[----:B01----:R-:W-:Y:S05]  /*12940*/  ENDCOLLECTIVE ;  /* 0x000000000000791b */ /* 0x003fea0003800000 */
.L_x_7585:
[----:B------:R-:W-:Y:S02]  /*12950*/  MOV R70, R67 ;  /* 0x0000004300467202 */ /* 0x000fe40000000f00 */
[----:B------:R-:W-:-:S07]  /*12960*/  MOV R66, R244 ;  /* 0x000000f400427202 */ /* 0x000fce0000000f00 */
[----:B------:R-:W-:Y:S05]  /*12970*/  WARPSYNC.COLLECTIVE R71, `(.L_x_7586) ;  /* 0x0000000047087348 */ /* 0x000fea0003c00000 */
[----:B------:R0:W1:Y:S02]  /*12980*/  SHFL.IDX P3, R244, R70, R69, R68 ;  /* 0x0000004546f47389 */ /* 0x0000640000060044 */
[----:B01----:R-:W-:Y:S05]  /*12990*/  ENDCOLLECTIVE ;  /* 0x000000000000791b */ /* 0x003fea0003800000 */
.L_x_7586:
[----:B------:R-:W-:Y:S01]  /*129a0*/  MOV R67, R244 ;  /* 0x000000f400437202 */ /* 0x000fe20000000f00 */
[----:B------:R-:W-:Y:S06]  /*129b0*/  BRA `(.L_x_7587) ;  /* 0xffffff7000b87947 */ /* 0x000fec000383ffff */
.L_x_7451:
        /* <DEDUP_REMOVED lines=8> */
.L_x_7588:
[----:B------:R-:W-:Y:S02]  /*12a40*/  MOV R250, R246 ;  /* 0x000000f600fa7202 */ /* 0x000fe40000000f00 */
[----:B------:R-:W-:-:S07]  /*12a50*/  MOV R68, R244 ;  /* 0x000000f400447202 */ /* 0x000fce0000000f00 */
[----:B------:R-:W-:Y:S05]  /*12a60*/  WARPSYNC.COLLECTIVE R71, `(.L_x_7589) ;  /* 0x0000000047087348 */ /* 0x000fea0003c00000 */
[----:B------:R0:W1:Y:S02]  /*12a70*/  SHFL.DOWN P0, R244, R250, R251, R252 ;  /* 0x080000fbfaf47389 */ /* 0x00006400000000fc */
[----:B01----:R-:W-:Y:S05]  /*12a80*/  ENDCOLLECTIVE ;  /* 0x000000000000791b */ /* 0x003fea0003800000 */
.L_x_7589:
[----:B------:R-:W-:Y:S02]  /*12a90*/  MOV R250, R70 ;  /* 0x0000004600fa7202 */ /* 0x000fe40000000f00 */
[----:B------:R-:W-:-:S07]  /*12aa0*/  MOV R69, R244 ;  /* 0x000000f400457202 */ /* 0x000fce0000000f00 */
[----:B------:R-:W-:Y:S05]  /*12ab0*/  WARPSYNC.COLLECTIVE R71, `(.L_x_7590) ;  /* 0x0000000047087348 */ /* 0x000fea0003c00000 */
[----:B------:R0:W1:Y:S02]  /*12ac0*/  SHFL.DOWN P0, R244, R250, R251, R252 ;  /* 0x080000fbfaf47389 */ /* 0x00006400000000fc */
[----:B01----:R-:W-:Y:S05]  /*12ad0*/  ENDCOLLECTIVE ;  /* 0x000000000000791b */ /* 0x003fea0003800000 */
.L_x_7590:
[----:B------:R-:W-:Y:S02]  /*12ae0*/  MOV R250, R248 ;  /* 0x000000f800fa7202 */ /* 0x000fe40000000f00 */
[----:B------:R-:W-:-:S07]  /*12af0*/  MOV R241, R244 ;  /* 0x000000f400f17202 */ /* 0x000fce0000000f00 */
[----:B------:R-:W-:Y:S05]  /*12b00*/  WARPSYNC.COLLECTIVE R71, `(.L_x_7591) ;  /* 0x0000000047087348 */ /* 0x000fea0003c00000 */
[----:B------:R0:W1:Y:S02]  /*12b10*/  SHFL.DOWN P0, R244, R250, R251, R252 ;  /* 0x080000fbfaf47389 */ /* 0x00006400000000fc */
[----:B01----:R-:W-:Y:S05]  /*12b20*/  ENDCOLLECTIVE ;  /* 0x000000000000791b */ /* 0x003fea0003800000 */
.L_x_7591:
[----:B------:R-:W-:Y:S01]  /*12b30*/  MOV R71, R244 ;  /* 0x000000f400477202 */ /* 0x000fe20000000f00 */
[----:B------:R-:W-:Y:S06]  /*12b40*/  BRA `(.L_x_7592) ;  /* 0xffffff8400a07947 */ /* 0x000fec000383ffff */
.L_x_7454:
        /* <DEDUP_REMOVED lines=8> */
.L_x_7594:
[----:B------:R-:W-:Y:S05]  /*12bd0*/  BSYNC B0 ;  /* 0x0000000000007941 */ /* 0x000fea0003800000 */
.L_x_7593:
        /* <DEDUP_REMOVED lines=8> */
.L_x_7595:
[----:B------:R-:W-:Y:S02]  /*12c60*/  MOV R250, R247 ;  /* 0x000000f700fa7202 */ /* 0x000fe40000000f00 */
[----:B------:R-:W-:-:S07]  /*12c70*/  MOV R69, R244 ;  /* 0x000000f400457202 */ /* 0x000fce0000000f00 */
[----:B------:R-:W-:Y:S05]  /*12c80*/  WARPSYNC.COLLECTIVE R71, `(.L_x_7596) ;  /* 0x0000000047087348 */ /* 0x000fea0003c00000 */
[----:B------:R0:W1:Y:S02]  /*12c90*/  SHFL.DOWN P0, R244, R250, R251, R252 ;  /* 0x080000fbfaf47389 */ /* 0x00006400000000fc */
[----:B01----:R-:W-:Y:S05]  /*12ca0*/  ENDCOLLECTIVE ;  /* 0x000000000000791b */ /* 0x003fea0003800000 */
.L_x_7596:
[----:B------:R-:W-:Y:S02]  /*12cb0*/  MOV R250, R248 ;  /* 0x000000f800fa7202 */ /* 0x000fe40000000f00 */
[----:B------:R-:W-:-:S07]  /*12cc0*/  MOV R70, R244 ;  /* 0x000000f400467202 */ /* 0x000fce0000000f00 */
[----:B------:R-:W-:Y:S05]  /*12cd0*/  WARPSYNC.COLLECTIVE R71, `(.L_x_7597) ;  /* 0x0000000047087348 */ /* 0x000fea0003c00000 */
[----:B------:R0:W1:Y:S02]  /*12ce0*/  SHFL.DOWN P0, R244, R250, R251, R252 ;  /* 0x080000fbfaf47389 */ /* 0x00006400000000fc */
[----:B01----:R-:W-:Y:S05]  /*12cf0*/  ENDCOLLECTIVE ;  /* 0x000000000000791b */ /* 0x003fea0003800000 */
.L_x_7597:
[----:B------:R-:W-:Y:S01]  /*12d00*/  MOV R71, R244 ;  /* 0x000000f400477202 */ /* 0x000fe20000000f00 */
[----:B------:R-:W-:Y:S06]  /*12d10*/  BRA `(.L_x_7598) ;  /* 0xffffff8400807947 */ /* 0x000fec000383ffff */
.L_x_7457:
        /* <DEDUP_REMOVED lines=8> */
.L_x_7600:
[----:B------:R-:W-:Y:S05]  /*12da0*/  BSYNC B0 ;  /* 0x0000000000007941 */ /* 0x000fea0003800000 */
.L_x_7599:
        /* <DEDUP_REMOVED lines=8> */
.L_x_7601:
[----:B------:R-:W-:Y:S02]  /*12e30*/  MOV R250, R247 ;  /* 0x000000f700fa7202 */ /* 0x000fe40000000f00 */
[----:B------:R-:W-:-:S07]  /*12e40*/  MOV R69, R244 ;  /* 0x000000f400457202 */ /* 0x000fce0000000f00 */
[----:B------:R-:W-:Y:S05]  /*12e50*/  WARPSYNC.COLLECTIVE R71, `(.L_x_7602) ;  /* 0x0000000047087348 */ /* 0x000fea0003c00000 */
[----:B------:R0:W1:Y:S02]  /*12e60*/  SHFL.DOWN P0, R244, R250, R251, R252 ;  /* 0x080000fbfaf47389 */ /* 0x00006400000000fc */
[----:B01----:R-:W-:Y:S05]  /*12e70*/  ENDCOLLECTIVE ;  /* 0x000000000000791b */ /* 0x003fea0003800000 */
.L_x_7602:
[----:B------:R-:W-:Y:S02]  /*12e80*/  MOV R250, R248 ;  /* 0x000000f800fa7202 */ /* 0x000fe40000000f00 */
[----:B------:R-:W-:-:S07]  /*12e90*/  MOV R70, R244 ;  /* 0x000000f400467202 */ /* 0x000fce0000000f00 */
[----:B------:R-:W-:Y:S05]  /*12ea0*/  WARPSYNC.COLLECTIVE R71, `(.L_x_7603) ;  /* 0x0000000047087348 */ /* 0x000fea0003c00000 */
[----:B------:R0:W1:Y:S02]  /*12eb0*/  SHFL.DOWN P0, R244, R250, R251, R252 ;  /* 0x080000fbfaf47389 */ /* 0x00006400000000fc */
[----:B01----:R-:W-:Y:S05]  /*12ec0*/  ENDCOLLECTIVE ;  /* 0x000000000000791b */ /* 0x003fea0003800000 */
.L_x_7603:
[----:B------:R-:W-:Y:S01]  /*12ed0*/  MOV R71, R244 ;  /* 0x000000f400477202 */ /* 0x000fe20000000f00 */
[----:B------:R-:W-:Y:S06]  /*12ee0*/  BRA `(.L_x_7604) ;  /* 0xffffff8400607947 */ /* 0x000fec000383ffff */
.L_x_7460:
        /* <DEDUP_REMOVED lines=8> */
.L_x_7606:
[----:B------:R-:W-:Y:S05]  /*12f70*/  BSYNC B0 ;  /* 0x0000000000007941 */ /* 0x000fea0003800000 */
.L_x_7605:
        /* <DEDUP_REMOVED lines=8> */
.L_x_7607:
[----:B------:R-:W-:Y:S02]  /*13000*/  MOV R250, R247 ;  /* 0x000000f700fa7202 */ /* 0x000fe40000000f00 */
[----:B------:R-:W-:-:S07]  /*13010*/  MOV R69, R244 ;  /* 0x000000f400457202 */ /* 0x000fce0000000f00 */
[----:B------:R-:W-:Y:S05]  /*13020*/  WARPSYNC.COLLECTIVE R71, `(.L_x_7608) ;  /* 0x0000000047087348 */ /* 0x000fea0003c00000 */
[----:B------:R0:W1:Y:S02]  /*13030*/  SHFL.DOWN P0, R244, R250, R251, R252 ;  /* 0x080000fbfaf47389 */ /* 0x00006400000000fc */
[----:B01----:R-:W-:Y:S05]  /*13040*/  ENDCOLLECTIVE ;  /* 0x000000000000791b */ /* 0x003fea0003800000 */
.L_x_7608:
[----:B------:R-:W-:Y:S02]  /*13050*/  MOV R250, R248 ;  /* 0x000000f800fa7202 */ /* 0x000fe40000000f00 */
[----:B------:R-:W-:-:S07]  /*13060*/  MOV R70, R244 ;  /* 0x000000f400467202 */ /* 0x000fce0000000f00 */
[----:B------:R-:W-:Y:S05]  /*13070*/  WARPSYNC.COLLECTIVE R71, `(.L_x_7609) ;  /* 0x0000000047087348 */ /* 0x000fea0003c00000 */
[----:B------:R0:W1:Y:S02]  /*13080*/  SHFL.DOWN P0, R244, R250, R251, R252 ;  /* 0x080000fbfaf47389 */ /* 0x00006400000000fc */
[----:B01----:R-:W-:Y:S05]  /*13090*/  ENDCOLLECTIVE ;  /* 0x000000000000791b */ /* 0x003fea0003800000 */
.L_x_7609:
[----:B------:R-:W-:Y:S01]  /*130a0*/  MOV R71, R244 ;  /* 0x000000f400477202 */ /* 0x000fe20000000f00 */
[----:B------:R-:W-:Y:S06]  /*130b0*/  BRA `(.L_x_7610) ;  /* 0xffffff8400407947 */ /* 0x000fec000383ffff */
.L_x_7463:
        /* <DEDUP_REMOVED lines=8> */
.L_x_7612:
[----:B------:R-:W-:Y:S05]  /*13140*/  BSYNC B0 ;  /* 0x0000000000007941 */ /* 0x000fea0003800000 */
.L_x_7611:
        /* <DEDUP_REMOVED lines=8> */
.L_x_7613:
[----:B------:R-:W-:Y:S02]  /*131d0*/  MOV R250, R247 ;  /* 0x000000f700fa7202 */ /* 0x000fe40000000f00 */
[----:B------:R-:W-:-:S07]  /*131e0*/  MOV R69, R244 ;  /* 0x000000f400457202 */ /* 0x000fce0000000f00 */
[----:B------:R-:W-:Y:S05]  /*131f0*/  WARPSYNC.COLLECTIVE R71, `(.L_x_7614) ;  /* 0x0000000047087348 */ /* 0x000fea0003c00000 */
[----:B------:R0:W1:Y:S02]  /*13200*/  SHFL.DOWN P0, R244, R250, R251, R252 ;  /* 0x080000fbfaf47389 */ /* 0x00006400000000fc */
[----:B01----:R-:W-:Y:S05]  /*13210*/  ENDCOLLECTIVE ;  /* 0x000000000000791b */ /* 0x003fea0003800000 */
.L_x_7614:
[----:B------:R-:W-:Y:S02]  /*13220*/  MOV R250, R248 ;  /* 0x000000f800fa7202 */ /* 0x000fe40000000f00 */
[----:B------:R-:W-:-:S07]  /*13230*/  MOV R70, R244 ;  /* 0x000000f400467202 */ /* 0x000fce0000000f00 */
[----:B------:R-:W-:Y:S05]  /*13240*/  WARPSYNC.COLLECTIVE R71, `(.L_x_7615) ;  /* 0x0000000047087348 */ /* 0x000fea0003c00000 */
[----:B------:R0:W1:Y:S02]  /*13250*/  SHFL.DOWN P0, R244, R250, R251, R252 ;  /* 0x080000fbfaf47389 */ /* 0x00006400000000fc */
[----:B01----:R-:W-:Y:S05]  /*13260*/  ENDCOLLECTIVE ;  /* 0x000000000000791b */ /* 0x003fea0003800000 */
.L_x_7615:
[----:B------:R-:W-:Y:S05]  /*13270*/  BRA `(.L_x_7616) ;  /* 0xffffff8400247947 */ /* 0x000fea000383ffff */
.L_x_7466:
        /* <DEDUP_REMOVED lines=8> */
.L_x_7618:
[----:B------:R-:W-:Y:S05]  /*13300*/  BSYNC B0 ;  /* 0x0000000000007941 */ /* 0x000fea0003800000 */
.L_x_7617:
        /* <DEDUP_REMOVED lines=10> */
.L_x_7619:
[----:B------:R-:W-:Y:S02]  /*133b0*/  MOV R252, 0x1f ;  /* 0x0000001f00fc7802 */ /* 0x000fe40000000f00 */
[----:B------:R-:W-:Y:S02]  /*133c0*/  MOV R70, R247 ;  /* 0x000000f700467202 */ /* 0x000fe40000000f00 */
[----:B------:R-:W-:-:S07]  /*133d0*/  MOV R241, R244 ;  /* 0x000000f400f17202 */ /* 0x000fce0000000f00 */
[----:B------:R-:W-:Y:S05]  /*133e0*/  WARPSYNC.COLLECTIVE R71, `(.L_x_7620) ;  /* 0x0000000047087348 */ /* 0x000fea0003c00000 */
[----:B------:R0:W1:Y:S02]  /*133f0*/  SHFL.IDX P3, R244, R70, R69, R68 ;  /* 0x0000004546f47389 */ /* 0x0000640000060044 */
[----:B01----:R-:W-:Y:S05]  /*13400*/  ENDCOLLECTIVE ;  /* 0x000000000000791b */ /* 0x003fea0003800000 */
.L_x_7620:
        /* <DEDUP_REMOVED lines=15> */
.L_x_7621:
[----:B------:R-:W-:Y:S01]  /*13500*/  MOV R70, R60 ;  /* 0x0000003c00467202 */ /* 0x000fe20000000f00 */
[----:B------:R-:W-:-:S07]  /*13510*/  FADD.FTZ R240, R244, R240 ;  /* 0x000000f0f4f07221 */ /* 0x000fce0000010000 */
[----:B------:R-:W-:Y:S05]  /*13520*/  WARPSYNC.COLLECTIVE R71, `(.L_x_7622) ;  /* 0x0000000047087348 */ /* 0x000fea0003c00000 */
[----:B------:R0:W1:Y:S02]  /*13530*/  SHFL.DOWN P0, R244, R250, R251, R252 ;  /* 0x080000fbfaf47389 */ /* 0x00006400000000fc */
[----:B01----:R-:W-:Y:S05]  /*13540*/  ENDCOLLECTIVE ;  /* 0x000000000000791b */ /* 0x003fea0003800000 */
.L_x_7622:
[----:B------:R-:W-:Y:S02]  /*13550*/  MOV R250, R246 ;  /* 0x000000f600fa7202 */ /* 0x000fe40000000f00 */
[----:B------:R-:W-:-:S07]  /*13560*/  MOV R245, R244 ;  /* 0x000000f400f57202 */ /* 0x000fce0000000f00 */
[----:B------:R-:W-:Y:S05]  /*13570*/  WARPSYNC.COLLECTIVE R71, `(.L_x_7623) ;  /* 0x0000000047087348 */ /* 0x000fea0003c00000 */
[----:B------:R0:W1:Y:S02]  /*13580*/  SHFL.DOWN P0, R244, R250, R251, R252 ;  /* 0x080000fbfaf47389 */ /* 0x00006400000000fc */
[----:B01----:R-:W-:Y:S05]  /*13590*/  ENDCOLLECTIVE ;  /* 0x000000000000791b */ /* 0x003fea0003800000 */
.L_x_7623:
[----:B------:R-:W-:Y:S02]  /*135a0*/  MOV R250, R247 ;  /* 0x000000f700fa7202 */ /* 0x000fe40000000f00 */
[----:B------:R-:W-:-:S07]  /*135b0*/  MOV R246, R244 ;  /* 0x000000f400f67202 */ /* 0x000fce0000000f00 */
[----:B------:R-:W-:Y:S05]  /*135c0*/  WARPSYNC.COLLECTIVE R71, `(.L_x_7624) ;  /* 0x0000000047087348 */ /* 0x000fea0003c00000 */
[----:B------:R0:W1:Y:S02]  /*135d0*/  SHFL.DOWN P0, R244, R250, R251, R252 ;  /* 0x080000fbfaf47389 */ /* 0x00006400000000fc */
[----:B01----:R-:W-:Y:S05]  /*135e0*/  ENDCOLLECTIVE ;  /* 0x000000000000791b */ /* 0x003fea0003800000 */
.L_x_7624:
[----:B------:R-:W-:Y:S02]  /*135f0*/  MOV R250, R248 ;  /* 0x000000f800fa7202 */ /* 0x000fe40000000f00 */
[----:B------:R-:W-:-:S07]  /*13600*/  MOV R247, R244 ;  /* 0x000000f400f77202 */ /* 0x000fce0000000f00 */
[----:B------:R-:W-:Y:S05]  /*13610*/  WARPSYNC.COLLECTIVE R71, `(.L_x_7625) ;  /* 0x0000000047087348 */ /* 0x000fea0003c00000 */
[----:B------:R0:W1:Y:S02]  /*13620*/  SHFL.DOWN P0, R244, R250, R251, R252 ;  /* 0x080000fbfaf47389 */ /* 0x00006400000000fc */
[----:B01----:R-:W-:Y:S05]  /*13630*/  ENDCOLLECTIVE ;  /* 0x000000000000791b */ /* 0x003fea0003800000 */
.L_x_7625:
[----:B------:R-:W-:-:S07]  /*13640*/  MOV R248, R244 ;  /* 0x000000f400f87202 */ /* 0x000fce0000000f00 */
[----:B------:R-:W-:Y:S05]  /*13650*/  WARPSYNC.COLLECTIVE R71, `(.L_x_7626) ;  /* 0x0000000047087348 */ /* 0x000fea0003c00000 */
[----:B------:R0:W1:Y:S02]  /*13660*/  SHFL.IDX P3, R244, R70, R69, R68 ;  /* 0x0000004546f47389 */ /* 0x0000640000060044 */
[----:B01----:R-:W-:Y:S05]  /*13670*/  ENDCOLLECTIVE ;  /* 0x000000000000791b */ /* 0x003fea0003800000 */
.L_x_7626:
[----:B------:R-:W-:Y:S02]  /*13680*/  MOV R70, R61 ;  /* 0x0000003d00467202 */ /* 0x000fe40000000f00 */
[----:B------:R-:W-:-:S07]  /*13690*/  MOV R60, R244 ;  /* 0x000000f4003c7202 */ /* 0x000fce0000000f00 */
[----:B------:R-:W-:Y:S05]  /*136a0*/  WARPSYNC.COLLECTIVE R71, `(.L_x_7627) ;  /* 0x0000000047087348 */ /* 0x000fea0003c00000 */
[----:B------:R0:W1:Y:S02]  /*136b0*/  SHFL.IDX P3, R244, R70, R69, R68 ;  /* 0x0000004546f47389 */ /* 0x0000640000060044 */
[----:B01----:R-:W-:Y:S05]  /*136c0*/  ENDCOLLECTIVE ;  /* 0x000000000000791b */ /* 0x003fea0003800000 */
.L_x_7627:
[----:B------:R-:W-:Y:S02]  /*136d0*/  MOV R70, R62 ;  /* 0x0000003e00467202 */ /* 0x000fe40000000f00 */
[----:B------:R-:W-:-:S07]  /*136e0*/  MOV R61, R244 ;  /* 0x000000f4003d7202 */ /* 0x000fce0000000f00 */
[----:B------:R-:W-:Y:S05]  /*136f0*/  WARPSYNC.COLLECTIVE R71, `(.L_x_7628) ;  /* 0x0000000047087348 */ /* 0x000fea0003c00000 */
[----:B------:R0:W1:Y:S02]  /*13700*/  SHFL.IDX P3, R244, R70, R69, R68 ;  /* 0x0000004546f47389 */ /* 0x0000640000060044 */
[----:B01----:R-:W-:Y:S05]  /*13710*/  ENDCOLLECTIVE ;  /* 0x000000000000791b */ /* 0x003fea0003800000 */
.L_x_7628:
[----:B------:R-:W-:Y:S02]  /*13720*/  MOV R70, R63 ;  /* 0x0000003f00467202 */ /* 0x000fe40000000f00 */
[----:B------:R-:W-:-:S07]  /*13730*/  MOV R62, R244 ;  /* 0x000000f4003e7202 */ /* 0x000fce0000000f00 */
[----:B------:R-:W-:Y:S05]  /*13740*/  WARPSYNC.COLLECTIVE R71, `(.L_x_7629) ;  /* 0x0000000047087348 */ /* 0x000fea0003c00000 */
[----:B------:R0:W1:Y:S02]  /*13750*/  SHFL.IDX P3, R244, R70, R69, R68 ;  /* 0x0000004546f47389 */ /* 0x0000640000060044 */
[----:B01----:R-:W-:Y:S05]  /*13760*/  ENDCOLLECTIVE ;  /* 0x000000000000791b */ /* 0x003fea0003800000 */
.L_x_7629:
[----:B------:R-:W-:Y:S01]  /*13770*/  MOV R63, R244 ;  /* 0x000000f4003f7202 */ /* 0x000fe20000000f00 */
[----:B------:R-:W-:Y:S06]  /*13780*/  BRA `(.L_x_7630) ;  /* 0xffffff8000787947 */ /* 0x000fec000383ffff */
.L_x_7631:
        /* <DEDUP_REMOVED lines=15> */
.L_x_18695:


//--------------------- .text._Z25selective_scan_bwd_kernelI32Selective_Scan_bwd_kernel_traitsILi64ELi16ELb0ELb1ELb0ELb0ELb0EfN3c107complexIfEEEEv12SSMParamsBwd --------------------------
	.section	.text._Z25selective_scan_bwd_kernelI32Selective_Scan_bwd_kernel_traitsILi64ELi16ELb0ELb1ELb0ELb0ELb0EfN3c107complexIfEEEEv12SSMParamsBwd,"ax",@progbits
	.align	128
        .global         _Z25selective_scan_bwd_kernelI32Selective_Scan_bwd_kernel_traitsILi64ELi16ELb0ELb1ELb0ELb0ELb0EfN3c107complexIfEEEEv12SSMParamsBwd
        .type           _Z25selective_scan_bwd_kernelI32Selective_Scan_bwd_kernel_traitsILi64ELi16ELb0ELb1ELb0ELb0ELb0EfN3c107complexIfEEEEv12SSMParamsBwd,@function
        .size           _Z25selective_scan_bwd_kernelI32Selective_Scan_bwd_kernel_traitsILi64ELi16ELb0ELb1ELb0ELb0ELb0EfN3c107complexIfEEEEv12SSMParamsBwd,(.L_x_18696 - _Z25selective_scan_bwd_kernelI32Selective_Scan_bwd_kernel_traitsILi64ELi16ELb0ELb1ELb0ELb0ELb0EfN3c107complexIfEEEEv12SSMParamsBwd)
        .other          _Z25selective_scan_bwd_kernelI32Selective_Scan_bwd_kernel_traitsILi64ELi16ELb0ELb1ELb0ELb0ELb0EfN3c107complexIfEEEEv12SSMParamsBwd,@"STO_CUDA_ENTRY STV_DEFAULT"
_Z25selective_scan_bwd_kernelI32Selective_Scan_bwd_kernel_traitsILi64ELi16ELb0ELb1ELb0ELb0ELb0EfN3c107complexIfEEEEv12SSMParamsBwd:
.text._Z25selective_scan_bwd_kernelI32Selective_Scan_bwd_kernel_traitsILi64ELi16ELb0ELb1ELb0ELb0ELb0EfN3c107complexIfEEEEv12SSMParamsBwd:
        /* <DEDUP_REMOVED lines=145> */
.L_x_7732:
        /* <DEDUP_REMOVED lines=397> */
[----:B------:R-:W-:Y:S01]  /*21e0*/  FADD.FTZ R17, R3, R3 ;  /* 0x0000000303117221 */ /* 0x000fe20000010000 */
[----:B------:R-:W-:Y:S01]  /*21f0*/  LOP3.LUT R2, R2, 0xfffffffb, RZ, 0xc0, !PT ;  /* 0xfffffffb02027812 */ /* 0x000fe200078ec0ff */
[----:B------:R-:W-:Y:S01]  /*2200*/  FADD.FTZ R16, R6, R6 ;  /* 0x0000000606107221 */ /* 0x000fe20000010000 */
[----:B------:R-:W-:Y:S01]  /*2210*/  ULEA UR8, UR28, -UR8, 0x1 ;  /* 0x800000081c087291 */ /* 0x000fe2000f8e08ff */
[----:B------:R-:W-:Y:S01]  /*2220*/  LOP3.LUT R3, R64, 0x7c1f, R197, 0xc8, !PT ;  /* 0x00007c1f40037812 */ /* 0x000fe200078ec8c5 */
[----:B------:R-:W-:Y:S01]  /*2230*/  UISETP.NE.AND UP0, UPT, UR13, 0x1, UPT ;  /* 0x000000010d00788c */ /* 0x000fe2000bf05270 */
[----:B------:R-:W-:Y:S01]  /*2240*/  FADD.FTZ R15, R5, R5 ;  /* 0x00000005050f7221 */ /* 0x000fe20000010000 */
[----:B------:R-:W-:Y:S01]  /*2250*/  UIADD3 UR25, UPT, UPT, UR8, 0x800, URZ ;  /* 0x0000080008197890 */ /* 0x000fe2000fffe0ff */
[----:B------:R-:W-:Y:S01]  /*2260*/  FADD.FTZ R33, R33, UR6 ;  /* 0x0000000621217e21 */ /* 0x000fe20008010000 */
[----:B------:R-:W-:Y:S01]  /*2270*/  FADD.FTZ R32, R32, UR6 ;  /* 0x0000000620207e21 */ /* 0x000fe20008010000 */
[----:B------:R-:W-:Y:S01]  /*2280*/  FADD.FTZ R31, R31, UR6 ;  /* 0x000000061f1f7e21 */ /* 0x000fe20008010000 */
[----:B------:R-:W-:Y:S01]  /*2290*/  PLOP3.LUT P1, PT, PT, PT, UP0, 0x80, 0x8 ;  /* 0x000000000008781c */ /* 0x000fe20003f2f008 */
[----:B------:R-:W-:Y:S01]  /*22a0*/  FADD.FTZ R30, R30, UR6 ;  /* 0x000000061e1e7e21 */ /* 0x000fe20008010000 */
[----:B------:R-:W-:Y:S01]  /*22b0*/  ISETP.GE.AND P0, PT, R3, UR25, PT ;  /* 0x0000001903007c0c */ /* 0x000fe2000bf06270 */
[----:B------:R-:W-:Y:S01]  /*22c0*/  FADD.FTZ R29, R29, UR6 ;  /* 0x000000061d1d7e21 */ /* 0x000fe20008010000 */
[----:B------:R-:W-:Y:S01]  /*22d0*/  ISETP.EQ.AND P1, PT, R0, RZ, P1 ;  /* 0x000000ff0000720c */ /* 0x000fe20000f22270 */
[----:B------:R-:W-:Y:S01]  /*22e0*/  FADD.FTZ R0, R4, R4 ;  /* 0x0000000404007221 */ /* 0x000fe20000010000 */
        /* <DEDUP_REMOVED lines=39> */
.L_x_7731:
[----:B0-----:R-:W-:Y:S02]  /*2560*/  SHF.L.U32 R61, R197, 0x5, RZ ;  /* 0x00000005c53d7819 */ /* 0x001fe400000006ff */
[----:B------:R-:W-:Y:S02]  /*2570*/  CS2R R68, SRZ ;  /* 0x0000000000447805 */ /* 0x000fe4000001ff00 */
[----:B0-----:R-:W-:Y:S02]  /*2580*/  MOV R63, UR42 ;  /* 0x0000002a003f7c02 */ /* 0x001fe40008000f00 */
[C---:B------:R-:W-:Y:S02]  /*2590*/  LOP3.LUT R60, R61.reuse, 0x7c1f, R197, 0xc8, !PT ;  /* 0x00007c1f3d3c7812 */ /* 0x040fe400078ec8c5 */
[----:B------:R-:W-:Y:S02]  /*25a0*/  LOP3.LUT R64, R98, 0x7c00, R61, 0xf8, !PT ;  /* 0x00007c0062407812 */ /* 0x000fe400078ef83d */
[----:B------:R-:W-:Y:S01]  /*25b0*/  LOP3.LUT R66, R61, 0x3e0, R98, 0xfe, !PT ;  /* 0x000003e03d427812 */ /* 0x000fe200078efe62 */
[----:B------:R-:W-:Y:S01]  /*25c0*/  HFMA2 R61, -RZ, RZ, 0, 0 ;  /* 0x00000000ff3d7431 */ /* 0x000fe200000001ff */
[----:B------:R-:W-:-:S02]  /*25d0*/  LOP3.LUT R65, R64, 0x20, RZ, 0xfc, !PT ;  /* 0x0000002040417812 */ /* 0x000fc400078efcff */
        /* <DEDUP_REMOVED lines=18> */
[----:B--2---:R-:W2:Y:S01]  /*2700*/  @!P2 LDG.E R67, desc[UR26][R60.64+0x100] ;  /* 0x0001001a3c43a981 */ /* 0x004ea2000c1e1900 */
        /* <DEDUP_REMOVED lines=11> */
[----:B------:R-:W-:Y:S01]  /*27c0*/  ISETP.GE.AND P5, PT, R63, UR25, PT ;  /* 0x000000193f007c0c */ /* 0x000fe2000bfa6270 */
[----:B------:R-:W2:Y:S01]  /*27d0*/  @!P2 LDG.E R71, desc[UR26][R60.64+0x300] ;  /* 0x0003001a3c47a981 */ /* 0x000ea2000c1e1900 */
[----:B------:R-:W-:-:S02]  /*27e0*/  MOV R99, RZ ;  /* 0x000000ff00637202 */ /* 0x000fc40000000f00 */
[----:B------:R-:W-:Y:S02]  /*27f0*/  CS2R R100, SRZ ;  /* 0x0000000000647805 */ /* 0x000fe4000001ff00 */
[----:B------:R-:W-:Y:S02]  /*2800*/  ISETP.GE.AND P2, PT, R62, UR25, PT ;  /* 0x000000193e007c0c */ /* 0x000fe4000bf46270 */
[C---:B------:R-:W-:Y:S02]  /*2810*/  LOP3.LUT R62, R64.reuse, 0x160, RZ, 0xfc, !PT ;  /* 0x00000160403e7812 */ /* 0x040fe400078efcff */
[----:B------:R-:W-:Y:S01]  /*2820*/  LOP3.LUT R63, R64, 0x180, RZ, 0xfc, !PT ;  /* 0x00000180403f7812 */ /* 0x000fe200078efcff */
[----:B------:R-:W2:Y:S01]  /*2830*/  @!P3 LDG.E R99, desc[UR26][R60.64+0x380] ;  /* 0x0003801a3c63b981 */ /* 0x000ea2000c1e1900 */
[----:B------:R-:W-:Y:S02]  /*2840*/  ISETP.GE.AND P3, PT, R62, UR25, PT ;  /* 0x000000193e007c0c */ /* 0x000fe4000bf66270 */
[----:B------:R-:W-:Y:S01]  /*2850*/  LOP3.LUT R62, R64, 0x1a0, RZ, 0xfc, !PT ;  /* 0x000001a0403e7812 */ /* 0x000fe200078efcff */
[----:B------:R-:W2:Y:S01]  /*2860*/  @!P4 LDG.E R100, desc[UR26][R60.64+0x400] ;  /* 0x0004001a3c64c981 */ /* 0x000ea2000c1e1900 */
[----:B------:R-:W-:-:S02]  /*2870*/  ISETP.GE.AND P4, PT, R63, UR25, PT ;  /* 0x000000193f007c0c */ /* 0x000fc4000bf86270 */
[----:B------:R-:W-:Y:S02]  /*2880*/  CS2R R102, SRZ ;  /* 0x0000000000667805 */ /* 0x000fe4000001ff00 */
[----:B------:R-:W-:Y:S01]  /*2890*/  LOP3.LUT P6, RZ, R2, 0x4, RZ, 0xc0, !PT ;  /* 0x0000000402ff7812 */ /* 0x000fe200078cc0ff */
[----:B------:R-:W2:Y:S01]  /*28a0*/  @!P5 LDG.E R101, desc[UR26][R60.64+0x480] ;  /* 0x0004801a3c65d981 */ /* 0x000ea2000c1e1900 */
[----:B------:R-:W-:Y:S02]  /*28b0*/  ISETP.GE.AND P5, PT, R62, UR25, PT ;  /* 0x000000193e007c0c */ /* 0x000fe4000bfa6270 */
[C---:B------:R-:W-:Y:S02]  /*28c0*/  LOP3.LUT R62, R64.reuse, 0x1c0, RZ, 0xfc, !PT ;  /* 0x000001c0403e7812 */ /* 0x040fe400078efcff */
[----:B------:R-:W-:Y:S01]  /*28d0*/  CS2R R104, SRZ ;  /* 0x0000000000687805 */ /* 0x000fe2000001ff00 */
[----:B------:R-:W2:Y:S01]  /*28e0*/  @!P2 LDG.E R102, desc[UR26][R60.64+0x500] ;  /* 0x0005001a3c66a981 */ /* 0x000ea2000c1e1900 */
[----:B------:R-:W-:-:S02]  /*28f0*/  LOP3.LUT R63, R64, 0x1e0, RZ, 0xfc, !PT ;  /* 0x000001e0403f7812 */ /* 0x000fc400078efcff */
[----:B------:R-:W-:Y:S01]  /*2900*/  ISETP.GE.AND P2, PT, R62, UR25, PT ;  /* 0x000000193e007c0c */ /* 0x000fe2000bf46270 */
[----:B------:R-:W2:Y:S01]  /*2910*/  @!P3 LDG.E R103, desc[UR26][R60.64+0x580] ;  /* 0x0005801a3c67b981 */ /* 0x000ea2000c1e1900 */
[----:B------:R-:W-:Y:S02]  /*2920*/  LOP3.LUT R62, R64, 0x200, RZ, 0xfc, !PT ;  /* 0x00000200403e7812 */ /* 0x000fe400078efcff */
        /* <DEDUP_REMOVED lines=23> */
[----:B------:R-:W-:Y:S01]  /*2aa0*/  ISETP.GE.AND P2, PT, R62, UR25, PT ;  /* 0x000000193e007c0c */ /* 0x000fe2000bf46270 */
[----:B------:R-:W-:Y:S01]  /*2ab0*/  HFMA2 R65, -RZ, RZ, 0, 0 ;  /* 0x00000000ff417431 */ /* 0x000fe200000001ff */
[C---:B------:R-:W-:Y:S02]  /*2ac0*/  LOP3.LUT R62, R64.reuse, 0x2e0, RZ, 0xfc, !PT ;  /* 0x000002e0403e7812 */ /* 0x040fe400078efcff */
[----:B------:R-:W-:Y:S01]  /*2ad0*/  CS2R R112, SRZ ;  /* 0x0000000000707805 */ /* 0x000fe2000001ff00 */
[----:B------:R-:W2:Y:S01]  /*2ae0*/  @!P3 LDG.E R111, desc[UR26][R60.64+0x980] ;  /* 0x0009801a3c6fb981 */ /* 0x000ea2000c1e1900 */
[----:B------:R-:W-:Y:S02]  /*2af0*/  LOP3.LUT R63, R64, 0x300, RZ, 0xfc, !PT ;  /* 0x00000300403f7812 */ /* 0x000fe400078efcff */
[----:B------:R-:W-:Y:S02]  /*2b00*/  ISETP.GE.AND P3, PT, R62, UR25, PT ;  /* 0x000000193e007c0c */ /* 0x000fe4000bf66270 */
[----:B------:R-:W-:Y:S01]  /*2b10*/  LOP3.LUT R62, R64, 0x320, RZ, 0xfc, !PT ;  /* 0x00000320403e7812 */ /* 0x000fe200078efcff */
[----:B------:R-:W2:Y:S01]  /*2b20*/  @!P4 LDG.E R112, desc[UR26][R60.64+0xa00] ;  /* 0x000a001a3c70c981 */ /* 0x000ea2000c1e1900 */
[----:B------:R-:W-:-:S02]  /*2b30*/  CS2R R114, SRZ ;  /* 0x0000000000727805 */ /* 0x000fc4000001ff00 */
        /* <DEDUP_REMOVED lines=134> */
[----:B--2---:R-:W-:Y:S01]  /*33a0*/  STS [R126+0x100], R67 ;  /* 0x000100437e007388 */ /* 0x004fe20000000800 */
[----:B0-----:R-:W-:-:S03]  /*33b0*/  LEA R60, R141, UR22, 0x2 ;  /* 0x000000168d3c7c11 */ /* 0x001fc6000f8e10ff */
[----:B------:R0:W-:Y:S01]  /*33c0*/  STS [R131+0x180], R68 ;  /* 0x0001804483007388 */ /* 0x0001e20000000800 */
[----:B----4-:R-:W-:-:S03]  /*33d0*/  LEA R66, R145, UR22, 0x2 ;  /* 0x0000001691427c11 */ /* 0x010fc6000f8e10ff */
[----:B------:R-:W-:Y:S04]  /*33e0*/  STS [R124+0x200], R69 ;  /* 0x000200457c007388 */ /* 0x000fe80000000800 */
[----:B------:R2:W-:Y:S01]  /*33f0*/  STS [R133+0x280], R70 ;  /* 0x0002804685007388 */ /* 0x0005e20000000800 */
[----:B0-----:R-:W-:-:S03]  /*3400*/  LEA R68, R149, UR22, 0x2 ;  /* 0x0000001695447c11 */ /* 0x001fc6000f8e10ff */
[----:B------:R-:W-:Y:S04]  /*3410*/  STS [R128+0x300], R71 ;  /* 0x0003004780007388 */ /* 0x000fe80000000800 */
[----:B------:R-:W-:Y:S01]  /*3420*/  STS [R130+0x380], R99 ;  /* 0x0003806382007388 */ /* 0x000fe20000000800 */
[----:B--2---:R-:W-:-:S03]  /*3430*/  LEA R70, R153, UR22, 0x2 ;  /* 0x0000001699467c11 */ /* 0x004fc6000f8e10ff */
[----:B------:R-:W-:Y:S01]  /*3440*/  STS [R139+0x400], R100 ;  /* 0x000400648b007388 */ /* 0x000fe20000000800 */
[----:B------:R-:W-:-:S03]  /*3450*/  LEA R124, R157, UR22, 0x2 ;  /* 0x000000169d7c7c11 */ /* 0x000fc6000f8e10ff */
[----:B------:R0:W-:Y:S04]  /*3460*/  STS [R60+0x480], R101 ;  /* 0x000480653c007388 */ /* 0x0001e80000000800 */
[----:B------:R-:W-:Y:S04]  /*3470*/  STS [R143+0x500], R102 ;  /* 0x000500668f007388 */ /* 0x000fe80000000800 */
[----:B------:R2:W-:Y:S01]  /*3480*/  STS [R66+0x580], R103 ;  /* 0x0005806742007388 */ /* 0x0005e20000000800 */
[----:B0-----:R-:W-:-:S03]  /*3490*/  LEA R60, R161, UR22, 0x2 ;  /* 0x00000016a13c7c11 */ /* 0x001fc6000f8e10ff */
[----:B------:R-:W-:Y:S04]  /*34a0*/  STS [R147+0x600], R104 ;  /* 0x0006006893007388 */ /* 0x000fe80000000800 */
[----:B------:R0:W-:Y:S01]  /*34b0*/  STS [R68+0x680], R105 ;  /* 0x0006806944007388 */ /* 0x0001e20000000800 */
[----:B--2---:R-:W-:-:S03]  /*34c0*/  LEA R66, R165, UR22, 0x2 ;  /* 0x00000016a5427c11 */ /* 0x004fc6000f8e10ff */
[----:B------:R-:W-:Y:S04]  /*34d0*/  STS [R151+0x700], R106 ;  /* 0x0007006a97007388 */ /* 0x000fe80000000800 */
[----:B------:R2:W-:Y:S01]  /*34e0*/  STS [R70+0x780], R107 ;  /* 0x0007806b46007388 */ /* 0x0005e20000000800 */
[----:B0-----:R-:W-:-:S03]  /*34f0*/  LEA R68, R169, UR22, 0x2 ;  /* 0x00000016a9447c11 */ /* 0x001fc6000f8e10ff */
[----:B------:R-:W-:Y:S04]  /*3500*/  STS [R155+0x800], R108 ;  /* 0x0008006c9b007388 */ /* 0x000fe80000000800 */
[----:B------:R-:W-:Y:S01]  /*3510*/  STS [R124+0x880], R109 ;  /* 0x0008806d7c007388 */ /* 0x000fe20000000800 */
[----:B--2---:R-:W-:-:S03]  /*3520*/  LEA R70, R173, UR22, 0x2 ;  /* 0x00000016ad467c11 */ /* 0x004fc6000f8e10ff */
[----:B------:R-:W-:Y:S04]  /*3530*/  STS [R159+0x900], R110 ;  /* 0x0009006e9f007388 */ /* 0x000fe80000000800 */
[----:B------:R-:W-:Y:S04]  /*3540*/  STS [R60+0x980], R111 ;  /* 0x0009806f3c007388 */ /* 0x000fe80000000800 */
[----:B------:R-:W-:Y:S04]  /*3550*/  STS [R163+0xa00], R112 ;  /* 0x000a0070a3007388 */ /* 0x000fe80000000800 */
[----:B------:R0:W-:Y:S04]  /*3560*/  STS [R66+0xa80], R113 ;  /* 0x000a807142007388 */ /* 0x0001e80000000800 */
[----:B------:R-:W-:Y:S01]  /*3570*/  STS [R167+0xb00], R114 ;  /* 0x000b0072a7007388 */ /* 0x000fe20000000800 */
[----:B------:R-:W-:-:S03]  /*3580*/  LEA R100, R185, UR22, 0x2 ;  /* 0x00000016b9647c11 */ /* 0x000fc6000f8e10ff */
[----:B------:R2:W-:Y:S01]  /*3590*/  STS [R68+0xb80], R115 ;  /* 0x000b807344007388 */ /* 0x0005e20000000800 */
[----:B0-----:R-:W-:-:S03]  /*35a0*/  LEA R66, R177, UR22, 0x2 ;  /* 0x00000016b1427c11 */ /* 0x001fc6000f8e10ff */
[----:B------:R-:W-:Y:S01]  /*35b0*/  STS [R171+0xc00], R116 ;  /* 0x000c0074ab007388 */ /* 0x000fe20000000800 */
[----:B------:R-:W-:-:S03]  /*35c0*/  MOV R60, UR47 ;  /* 0x0000002f003c7c02 */ /* 0x000fc60008000f00 */
[----:B------:R-:W-:Y:S01]  /*35d0*/  STS [R70+0xc80], R117 ;  /* 0x000c807546007388 */ /* 0x000fe20000000800 */
[----:B--2---:R-:W-:-:S03]  /*35e0*/  LEA R68, R181, UR22, 0x2 ;  /* 0x00000016b5447c11 */ /* 0x004fc6000f8e10ff */
        /* <DEDUP_REMOVED lines=9> */
[----:B0-----:R-:W-:-:S04]  /*3680*/  FMUL.FTZ R66, R32, UR29 ;  /* 0x0000001d20427c20 */ /* 0x001fc80008410000 */
[----:B--2---:R-:W-:Y:S01]  /*3690*/  FMUL.RZ R68, R66, 0.15915493667125701904 ;  /* 0x3e22f98342447820 */ /* 0x004fe2000040c000 */
        /* <DEDUP_REMOVED lines=66> */
[-C--:B------:R-:W-:Y:S01]  /*3ac0*/  FMUL.FTZ R107, R25, R62.reuse ;  /* 0x0000003e196b7220 */ /* 0x080fe20000410000 */
[-C--:B------:R-:W-:Y:S01]  /*3ad0*/  FMUL.FTZ R109, R24, R62.reuse ;  /* 0x0000003e186d7220 */ /* 0x080fe20000410000 */
[----:B------:R-:W-:Y:S01]  /*3ae0*/  MUFU.SIN R158, R101 ;  /* 0x00000065009e7308 */ /* 0x000fe20000000400 */
[-C--:B------:R-:W-:Y:S01]  /*3af0*/  FMUL.FTZ R111, R23, R62.reuse ;  /* 0x0000003e176f7220 */ /* 0x080fe20000410000 */
[-C--:B------:R-:W-:Y:S01]  /*3b00*/  FMUL.FTZ R113, R22, R62.reuse ;  /* 0x0000003e16717220 */ /* 0x080fe20000410000 */
[-C--:B------:R-:W-:Y:S01]  /*3b10*/  FMUL.FTZ R115, R21, R62.reuse ;  /* 0x0000003e15737220 */ /* 0x080fe20000410000 */
[----:B------:R-:W-:-:S04]  /*3b20*/  FMUL.FTZ R67, R19, R62 ;  /* 0x0000003e13437220 */ /* 0x000fc80000410000 */
[----:B------:R-:W0:Y:S01]  /*3b30*/  MUFU.EX2 R66, R66 ;  /* 0x0000004200427308 */ /* 0x000e220000000800 */
[C---:B--2---:R-:W-:Y:S01]  /*3b40*/  FMUL.FTZ R177, R68.reuse, R177 ;  /* 0x000000b144b17220 */ /* 0x044fe20000410000 */
[----:B------:R-:W-:Y:S01]  /*3b50*/  FMUL.FTZ R176, R68, R69 ;  /* 0x0000004544b07220 */ /* 0x000fe20000410000 */
[----:B------:R-:W-:Y:S01]  /*3b60*/  FMUL.FTZ R68, R18, R62 ;  /* 0x0000003e12447220 */ /* 0x000fe20000410000 */
[----:B------:R-:W-:-:S04]  /*3b70*/  UIADD3 UR28, UPT, UPT, UR48, -0x100, URZ ;  /* 0xffffff00301c7890 */ /* 0x000fc8000fffe0ff */
[----:B------:R2:W-:Y:S01]  /*3b80*/  MUFU.COS R114, R101 ;  /* 0x0000006500727308 */ /* 0x0005e20000000000 */
[----:B------:R-:W-:-:S07]  /*3b90*/  ULOP3.LUT UR28, UR28, 0x100, URZ, 0xc0, !UPT ;  /* 0x000001001c1c7892 */ /* 0x000fce000f8ec0ff */
[----:B------:R-:W-:Y:S01]  /*3ba0*/  MUFU.SIN R156, R70 ;  /* 0x00000046009c7308 */ /* 0x000fe20000000400 */
[----:B--2---:R-:W-:-:S07]  /*3bb0*/  FMUL.FTZ R101, R28, R62 ;  /* 0x0000003e1c657220 */ /* 0x004fce0000410000 */
[----:B------:R2:W-:Y:S08]  /*3bc0*/  MUFU.COS R116, R70 ;  /* 0x0000004600747308 */ /* 0x0005f00000000000 */
[----:B------:R-:W-:Y:S01]  /*3bd0*/  MUFU.SIN R152, R99 ;  /* 0x0000006300987308 */ /* 0x000fe20000000400 */
[----:B--2---:R-:W-:-:S07]  /*3be0*/  FMUL.FTZ R70, R30, R62 ;  /* 0x0000003e1e467220 */ /* 0x004fce0000410000 */
[----:B------:R2:W-:Y:S08]  /*3bf0*/  MUFU.COS R118, R99 ;  /* 0x0000006300767308 */ /* 0x0005f00000000000 */
[----:B------:R-:W-:Y:S01]  /*3c00*/  MUFU.SIN R119, R103 ;  /* 0x0000006700777308 */ /* 0x000fe20000000400 */
[----:B--2---:R-:W-:-:S07]  /*3c10*/  FMUL.FTZ R99, R29, R62 ;  /* 0x0000003e1d637220 */ /* 0x004fce0000410000 */
[----:B------:R2:W-:Y:S02]  /*3c20*/  MUFU.COS R151, R103 ;  /* 0x0000006700977308 */ /* 0x0005e40000000000 */
[-C--:B--2---:R-:W-:Y:S01]  /*3c30*/  FMUL.FTZ R103, R27, R62.reuse ;  /* 0x0000003e1b677220 */ /* 0x084fe20000410000 */
[----:B------:R-:W-:-:S05]  /*3c40*/  FMUL.FTZ R62, R33, R62 ;  /* 0x0000003e213e7220 */ /* 0x000fca0000410000 */
[----:B------:R-:W-:Y:S01]  /*3c50*/  MUFU.EX2 R99, R99 ;  /* 0x0000006300637308 */ /* 0x000fe20000000800 */
[----:B------:R-:W-:-:S07]  /*3c60*/  UIADD3 UR28, UPT, UPT, UR28, UR8, URZ ;  /* 0x000000081c1c7290 */ /* 0x000fce000fffe0ff */
[----:B------:R-:W2:Y:S01]  /*3c70*/  MUFU.EX2 R62, R62 ;  /* 0x0000003e003e7308 */ /* 0x000ea20000000800 */
[----:B------:R-:W-:Y:S01]  /*3c80*/  SHF.L.U32 R64, R64, 0x5, RZ ;  /* 0x0000000540407819 */ /* 0x000fe200000006ff */
[C---:B0-----:R-:W-:Y:S01]  /*3c90*/  FMUL.FTZ R155, R66.reuse, R155 ;  /* 0x0000009b429b7220 */ /* 0x041fe20000410000 */
[----:B------:R-:W-:-:S05]  /*3ca0*/  FMUL.FTZ R154, R66, R117 ;  /* 0x00000075429a7220 */ /* 0x000fca0000410000 */
[----:B------:R-:W0:Y:S01]  /*3cb0*/  MUFU.EX2 R101, R101 ;  /* 0x0000006500657308 */ /* 0x000e220000000800 */
[----:B------:R-:W-:-:S07]  /*3cc0*/  ISETP.NE.AND P0, PT, R197, RZ, PT ;  /* 0x000000ffc500720c */ /* 0x000fce0003f05270 */
[----:B------:R-:W3:Y:S01]  /*3cd0*/  MUFU.EX2 R103, R103 ;  /* 0x0000006700677308 */ /* 0x000ee20000000800 */
[----:B------:R-:W-:-:S07]  /*3ce0*/  IADD3 R132, PT, PT, R197, 0x200, RZ ;  /* 0x00000200c5847810 */ /* 0x000fce0007ffe0ff */
[----:B------:R-:W4:Y:S01]  /*3cf0*/  MUFU.EX2 R105, R105 ;  /* 0x0000006900697308 */ /* 0x000f220000000800 */
[----:B------:R-:W-:-:S07]  /*3d00*/  MOV R66, UR28 ;  /* 0x0000001c00427c02 */ /* 0x000fce0008000f00 */
[----:B------:R-:W1:Y:S08]  /*3d10*/  MUFU.EX2 R107, R107 ;  /* 0x0000006b006b7308 */ /* 0x000e700000000800 */
[----:B------:R-:W5:Y:S08]  /*3d20*/  MUFU.EX2 R109, R109 ;  /* 0x0000006d006d7308 */ /* 0x000f700000000800 */
[----:B------:R-:W5:Y:S08]  /*3d30*/  MUFU.EX2 R111, R111 ;  /* 0x0000006f006f7308 */ /* 0x000f700000000800 */
[----:B------:R-:W5:Y:S08]  /*3d40*/  MUFU.EX2 R113, R113 ;  /* 0x0000007100717308 */ /* 0x000f700000000800 */
[----:B------:R-:W5:Y:S08]  /*3d50*/  MUFU.EX2 R115, R115 ;  /* 0x0000007300737308 */ /* 0x000f700000000800 */
[----:B------:R-:W5:Y:S08]  /*3d60*/  MUFU.EX2 R67, R67 ;  /* 0x0000004300437308 */ /* 0x000f700000000800 */
[----:B------:R-:W5:Y:S01]  /*3d70*/  MUFU.EX2 R68, R68 ;  /* 0x0000004400447308 */ /* 0x000f620000000800 */
[----:B------:R-:W-:-:S02]  /*3d80*/  ISETP.NE.AND P2, PT, R197, 0x3f, PT ;  /* 0x0000003fc500780c */ /* 0x000fc40003f45270 */
[----:B------:R-:W-:-:S05]  /*3d90*/  LEA.HI.SX32 R64, R64, R64, 0x1b ;  /* 0x0000004040407211 */ /* 0x000fca00078fdaff */
[----:B------:R-:W5:Y:S01]  /*3da0*/  MUFU.EX2 R70, R70 ;  /* 0x0000004600467308 */ /* 0x000f620000000800 */
[----:B------:R-:W-:Y:S01]  /*3db0*/  SEL R66, R66, R132, !P0 ;  /* 0x0000008442427207 */ /* 0x000fe20004000000 */
[----:B--2---:R-:W-:Y:S01]  /*3dc0*/  FMUL.FTZ R122, R62, R65 ;  /* 0x000000413e7a7220 */ /* 0x004fe20000410000 */
[----:B------:R-:W-:Y:S01]  /*3dd0*/  LEA R64, R64, UR22, 0x2 ;  /* 0x0000001640407c11 */ /* 0x000fe2000f8e10ff */
[----:B------:R-:W-:Y:S01]  /*3de0*/  FMUL.FTZ R123, R62, R63 ;  /* 0x0000003f3e7b7220 */ /* 0x000fe20000410000 */
[----:B------:R-:W-:Y:S01]  /*3df0*/  LEA R66, R66, UR22, 0x3 ;  /* 0x0000001642427c11 */ /* 0x000fe2000f8e18ff */
[C---:B------:R-:W-:Y:S01]  /*3e00*/  FMUL.FTZ R173, R99.reuse, R100 ;  /* 0x0000006463ad7220 */ /* 0x040fe20000410000 */
[----:B------:R-:W-:Y:S01]  /*3e10*/  FMUL.FTZ R172, R99, R172 ;  /* 0x000000ac63ac7220 */ /* 0x000fe20000410000 */
[C---:B0-----:R-:W-:Y:S01]  /*3e20*/  FMUL.FTZ R171, R101.reuse, R102 ;  /* 0x0000006665ab7220 */ /* 0x041fe20000410000 */
        /* <DEDUP_REMOVED lines=98> */
.L_x_7635:
[----:B------:R-:W-:-:S06]  /*4450*/  LEA R114, R197, UR22, 0x3 ;  /* 0x00000016c5727c11 */ /* 0x000fcc000f8e18ff */
[----:B------:R-:W0:Y:S02]  /*4460*/  LDS.64 R114, [R114+0x5a68] ;  /* 0x005a680072727984 */ /* 0x000e240000000a00 */
.L_x_7636:
[----:B------:R-:W-:Y:S05]  /*4470*/  BSYNC.RECONVERGENT B0 ;  /* 0x0000000000007941 */ /* 0x000fea0003800200 */
.L_x_7634:
        /* <DEDUP_REMOVED lines=10> */
[----:B------:R-:W-:-:S03]  /*4520*/  FMUL.FTZ R68, R178, R66 ;  /* 0x00000042b2447220 */ /* 0x000fc60000410000 */
[-C--:B------:R-:W-:Y:S01]  /*4530*/  FMUL.FTZ R69, R178, R67.reuse ;  /* 0x00000043b2457220 */ /* 0x080fe20000410000 */
[----:B------:R-:W-:Y:S01]  /*4540*/  FFMA.FTZ R71, R179, R67, R68 ;  /* 0x00000043b3477223 */ /* 0x000fe20000010044 */
[----:B--2---:R-:W-:Y:S02]  /*4550*/  @P1 IMAD R64, R61, R64, UR8 ;  /* 0x000000083d401e24 */ /* 0x004fe4000f8e0240 */
[----:B------:R-:W-:Y:S02]  /*4560*/  HFMA2 R61, -RZ, RZ, 0, 0 ;  /* 0x00000000ff3d7431 */ /* 0x000fe400000001ff */
[----:B------:R-:W-:Y:S01]  /*4570*/  FMUL.FTZ R67, R123, R178 ;  /* 0x000000b27b437220 */ /* 0x000fe20000410000 */
[----:B------:R-:W-:-:S04]  /*4580*/  @P1 IMAD.WIDE R64, R64, R65, UR4 ;  /* 0x0000000440401e25 */ /* 0x000fc8000f8e0241 */
[----:B------:R-:W-:Y:S01]  /*4590*/  FMUL.FTZ R201, R32, R118 ;  /* 0x0000007620c97220 */ /* 0x000fe20000410000 */
[----:B------:R-:W-:Y:S01]  /*45a0*/  FFMA.FTZ R67, R122, R179, -R67 ;  /* 0x000000b37a437223 */ /* 0x000fe20000010843 */
[----:B------:R-:W-:Y:S01]  /*45b0*/  FFMA.FTZ R69, R179, R66, -R69 ;  /* 0x00000042b3457223 */ /* 0x000fe20000010845 */
[----:B------:R2:W5:Y:S01]  /*45c0*/  @P1 LDG.E.128 R60, desc[UR26][R64.64] ;  /* 0x0000001a403c1981 */ /* 0x000562000c1e1d00 */
[----:B------:R-:W-:Y:S01]  /*45d0*/  FMUL.FTZ R202, R32, R119 ;  /* 0x0000007720ca7220 */ /* 0x000fe20000410000 */
[C---:B------:R-:W-:Y:S01]  /*45e0*/  FFMA.FTZ R71, R92.reuse, R201, R71 ;  /* 0x000000c95c477223 */ /* 0x040fe20000010047 */
[C---:B------:R-:W-:Y:S01]  /*45f0*/  FMUL.FTZ R203, R31.reuse, R117 ;  /* 0x000000751fcb7220 */ /* 0x040fe20000410000 */
[----:B------:R-:W-:Y:S01]  /*4600*/  FMUL.FTZ R204, R31, R116 ;  /* 0x000000741fcc7220 */ /* 0x000fe20000410000 */
[----:B------:R-:W-:Y:S01]  /*4610*/  FFMA.FTZ R69, R92, R202, R69 ;  /* 0x000000ca5c457223 */ /* 0x000fe20000010045 */
[----:B------:R-:W-:Y:S01]  /*4620*/  FMUL.FTZ R66, R176, R71 ;  /* 0x00000047b0427220 */ /* 0x000fe20000410000 */
[C---:B------:R-:W-:Y:S01]  /*4630*/  FMUL.FTZ R205, R30.reuse, R112 ;  /* 0x000000701ecd7220 */ /* 0x040fe20000410000 */
[----:B------:R-:W-:Y:S01]  /*4640*/  FMUL.FTZ R206, R30, R113 ;  /* 0x000000711ece7220 */ /* 0x000fe20000410000 */
[----:B------:R-:W-:Y:S01]  /*4650*/  FMUL.FTZ R68, R176, R69 ;  /* 0x00000045b0447220 */ /* 0x000fe20000410000 */
[----:B--2---:R-:W-:Y:S01]  /*4660*/  FMUL.FTZ R64, R122, R178 ;  /* 0x000000b27a407220 */ /* 0x004fe20000410000 */
[C---:B------:R-:W-:Y:S01]  /*4670*/  FMUL.FTZ R65, R176.reuse, R67 ;  /* 0x00000043b0417220 */ /* 0x040fe20000410000 */
[C---:B------:R-:W-:Y:S01]  /*4680*/  FFMA.FTZ R66, R177.reuse, R69, -R66 ;  /* 0x00000045b1427223 */ /* 0x040fe20000010842 */
[----:B------:R-:W-:Y:S01]  /*4690*/  FFMA.FTZ R71, R177, R71, R68 ;  /* 0x00000047b1477223 */ /* 0x000fe20000010044 */
[----:B------:R-:W-:Y:S01]  /*46a0*/  FFMA.FTZ R64, R123, R179, R64 ;  /* 0x000000b37b407223 */ /* 0x000fe20000010040 */
[----:B------:R-:W-:Y:S01]  /*46b0*/  FMUL.FTZ R207, R29, R111 ;  /* 0x0000006f1dcf7220 */ /* 0x000fe20000410000 */
[C---:B------:R-:W-:Y:S01]  /*46c0*/  FFMA.FTZ R66, R91.reuse, R203, R66 ;  /* 0x000000cb5b427223 */ /* 0x040fe20000010042 */
[----:B------:R-:W-:Y:S01]  /*46d0*/  FFMA.FTZ R71, R91, R204, R71 ;  /* 0x000000cc5b477223 */ /* 0x000fe20000010047 */
[-C--:B------:R-:W-:Y:S01]  /*46e0*/  FFMA.FTZ R65, R177, R64.reuse, R65 ;  /* 0x00000040b1417223 */ /* 0x080fe20000010041 */
[----:B------:R-:W-:Y:S01]  /*46f0*/  FMUL.FTZ R64, R176, R64 ;  /* 0x00000040b0407220 */ /* 0x000fe20000410000 */
[C---:B------:R-:W-:Y:S01]  /*4700*/  FMUL.FTZ R198, R174.reuse, R66 ;  /* 0x00000042aec67220 */ /* 0x040fe20000410000 */
[----:B------:R-:W-:Y:S01]  /*4710*/  FMUL.FTZ R208, R29, R110 ;  /* 0x0000006e1dd07220 */ /* 0x000fe20000410000 */
[C---:B------:R-:W-:Y:S01]  /*4720*/  FMUL.FTZ R68, R174.reuse, R65 ;  /* 0x00000041ae447220 */ /* 0x040fe20000410000 */
[----:B------:R-:W-:Y:S01]  /*4730*/  FFMA.FTZ R64, R177, R67, -R64 ;  /* 0x00000043b1407223 */ /* 0x000fe20000010840 */
[-C--:B------:R-:W-:Y:S01]  /*4740*/  FMUL.FTZ R67, R174, R71.reuse ;  /* 0x00000047ae437220 */ /* 0x080fe20000410000 */
[C---:B------:R-:W-:Y:S01]  /*4750*/  FFMA.FTZ R71, R175.reuse, R71, R198 ;  /* 0x00000047af477223 */ /* 0x040fe200000100c6 */
[----:B------:R-:W-:Y:S01]  /*4760*/  FMUL.FTZ R210, R28, R109 ;  /* 0x0000006d1cd27220 */ /* 0x000fe20000410000 */
[-C--:B------:R-:W-:Y:S01]  /*4770*/  FMUL.FTZ R70, R174, R64.reuse ;  /* 0x00000040ae467220 */ /* 0x080fe20000410000 */
[C---:B------:R-:W-:Y:S01]  /*4780*/  FFMA.FTZ R68, R175.reuse, R64, -R68 ;  /* 0x00000040af447223 */ /* 0x040fe20000010844 */
[C---:B------:R-:W-:Y:S01]  /*4790*/  FFMA.FTZ R67, R175.reuse, R66, -R67 ;  /* 0x00000042af437223 */ /* 0x040fe20000010843 */
[----:B------:R-:W-:Y:S01]  /*47a0*/  FFMA.FTZ R71, R90, R205, R71 ;  /* 0x000000cd5a477223 */ /* 0x000fe20000010047 */
[----:B------:R-:W-:Y:S01]  /*47b0*/  FFMA.FTZ R70, R175, R65, R70 ;  /* 0x00000041af467223 */ /* 0x000fe20000010046 */
[----:B------:R-:W-:Y:S01]  /*47c0*/  FMUL.FTZ R65, R172, R68 ;  /* 0x00000044ac417220 */ /* 0x000fe20000410000 */
[----:B------:R-:W-:Y:S01]  /*47d0*/  FFMA.FTZ R67, R90, R206, R67 ;  /* 0x000000ce5a437223 */ /* 0x000fe20000010043 */
[C---:B------:R-:W-:Y:S01]  /*47e0*/  FMUL.FTZ R66, R172.reuse, R71 ;  /* 0x00000047ac427220 */ /* 0x040fe20000410000 */
[-C--:B------:R-:W-:Y:S01]  /*47f0*/  FMUL.FTZ R64, R172, R70.reuse ;  /* 0x00000046ac407220 */ /* 0x080fe20000410000 */
[C---:B------:R-:W-:Y:S01]  /*4800*/  FFMA.FTZ R65, R173.reuse, R70, R65 ;  /* 0x00000046ad417223 */ /* 0x040fe20000010041 */
[----:B------:R-:W-:Y:S01]  /*4810*/  FMUL.FTZ R209, R28, R108 ;  /* 0x0000006c1cd17220 */ /* 0x000fe20000410000 */
[CC--:B------:R-:W-:Y:S01]  /*4820*/  FFMA.FTZ R66, R173.reuse, R67.reuse, -R66 ;  /* 0x00000043ad427223 */ /* 0x0c0fe20000010842 */
[----:B------:R-:W-:Y:S01]  /*4830*/  FFMA.FTZ R64, R173, R68, -R64 ;  /* 0x00000044ad407223 */ /* 0x000fe20000010840 */
[----:B------:R-:W-:Y:S01]  /*4840*/  FMUL.FTZ R68, R172, R67 ;  /* 0x00000043ac447220 */ /* 0x000fe20000410000 */
[----:B------:R-:W-:Y:S01]  /*4850*/  FMUL.FTZ R212, R27, R106 ;  /* 0x0000006a1bd47220 */ /* 0x000fe20000410000 */
[----:B------:R-:W-:Y:S01]  /*4860*/  FFMA.FTZ R66, R89, R207, R66 ;  /* 0x000000cf59427223 */ /* 0x000fe20000010042 */
[----:B------:R-:W-:Y:S01]  /*4870*/  FMUL.FTZ R70, R170, R64 ;  /* 0x00000040aa467220 */ /* 0x000fe20000410000 */
[----:B------:R-:W-:Y:S01]  /*4880*/  FFMA.FTZ R71, R173, R71, R68 ;  /* 0x00000047ad477223 */ /* 0x000fe20000010044 */
[----:B------:R-:W-:Y:S01]  /*4890*/  FMUL.FTZ R211, R27, R107 ;  /* 0x0000006b1bd37220 */ /* 0x000fe20000410000 */
[----:B------:R-:W-:Y:S01]  /*48a0*/  FMUL.FTZ R213, R26, R104 ;  /* 0x000000681ad57220 */ /* 0x000fe20000410000 */
[-C--:B------:R-:W-:Y:S01]  /*48b0*/  FFMA.FTZ R67, R171, R65.reuse, R70 ;  /* 0x00000041ab437223 */ /* 0x080fe20000010046 */
[----:B------:R-:W-:Y:S01]  /*48c0*/  FMUL.FTZ R70, R170, R65 ;  /* 0x00000041aa467220 */ /* 0x000fe20000410000 */
[----:B------:R-:W-:Y:S01]  /*48d0*/  FFMA.FTZ R71, R89, R208, R71 ;  /* 0x000000d059477223 */ /* 0x000fe20000010047 */
[----:B------:R-:W-:Y:S01]  /*48e0*/  FMUL.FTZ R214, R26, R105 ;  /* 0x000000691ad67220 */ /* 0x000fe20000410000 */
        /* <DEDUP_REMOVED lines=16> */
[C---:B------:R-:W-:Y:S01]  /*49f0*/  FMUL.FTZ R66, R168.reuse, R65 ;  /* 0x00000041a8427220 */ /* 0x040fe20000410000 */
[----:B------:R-:W-:Y:S01]  /*4a00*/  FFMA.FTZ R68, R167, R68, -R64 ;  /* 0x00000044a7447223 */ /* 0x000fe20000010840 */
[-C--:B------:R-:W-:Y:S01]  /*4a10*/  FMUL.FTZ R64, R168, R71.reuse ;  /* 0x00000047a8407220 */ /* 0x080fe20000410000 */
[----:B------:R-:W-:Y:S01]  /*4a20*/  FMUL.FTZ R217, R24, R100 ;  /* 0x0000006418d97220 */ /* 0x000fe20000410000 */
[C---:B------:R-:W-:Y:S01]  /*4a30*/  FFMA.FTZ R71, R169.reuse, R71, R66 ;  /* 0x00000047a9477223 */ /* 0x040fe20000010042 */
[----:B------:R-:W-:Y:S01]  /*4a40*/  FMUL.FTZ R70, R164, R68 ;  /* 0x00000044a4467220 */ /* 0x000fe20000410000 */
[----:B------:R-:W-:Y:S01]  /*4a50*/  FFMA.FTZ R64, R169, R65, -R64 ;  /* 0x00000041a9407223 */ /* 0x000fe20000010840 */
[----:B------:R-:W-:Y:S01]  /*4a60*/  FMUL.FTZ R218, R24, R101 ;  /* 0x0000006518da7220 */ /* 0x000fe20000410000 */
[----:B------:R-:W-:Y:S01]  /*4a70*/  FFMA.FTZ R71, R87, R212, R71 ;  /* 0x000000d457477223 */ /* 0x000fe20000010047 */
[-C--:B------:R-:W-:Y:S01]  /*4a80*/  FFMA.FTZ R69, R165, R67.reuse, R70 ;  /* 0x00000043a5457223 */ /* 0x080fe20000010046 */
[----:B------:R-:W-:Y:S01]  /*4a90*/  FMUL.FTZ R70, R164, R67 ;  /* 0x00000043a4467220 */ /* 0x000fe20000410000 */
[----:B------:R-:W-:Y:S01]  /*4aa0*/  FFMA.FTZ R64, R87, R211, R64 ;  /* 0x000000d357407223 */ /* 0x000fe20000010040 */
        /* <DEDUP_REMOVED lines=16> */
[----:B------:R-:W-:Y:S01]  /*4bb0*/  FMUL.FTZ R220, R23, R99 ;  /* 0x0000006317dc7220 */ /* 0x000fe20000410000 */
[----:B------:R-:W-:Y:S01]  /*4bc0*/  FMUL.FTZ R221, R22, R148 ;  /* 0x0000009416dd7220 */ /* 0x000fe20000410000 */
[----:B------:R-:W-:Y:S01]  /*4bd0*/  FFMA.FTZ R68, R161, R68, -R64 ;  /* 0x00000044a1447223 */ /* 0x000fe20000010840 */
[-C--:B------:R-:W-:Y:S01]  /*4be0*/  FMUL.FTZ R64, R164, R71.reuse ;  /* 0x00000047a4407220 */ /* 0x080fe20000410000 */
[C---:B------:R-:W-:Y:S01]  /*4bf0*/  FFMA.FTZ R71, R165.reuse, R71, R66 ;  /* 0x00000047a5477223 */ /* 0x040fe20000010042 */
[----:B------:R-:W-:Y:S01]  /*4c00*/  FMUL.FTZ R222, R22, R149 ;  /* 0x0000009516de7220 */ /* 0x000fe20000410000 */
[C---:B------:R-:W-:Y:S01]  /*4c10*/  FMUL.FTZ R70, R158.reuse, R68 ;  /* 0x000000449e467220 */ /* 0x040fe20000410000 */
[----:B------:R-:W-:Y:S01]  /*4c20*/  FFMA.FTZ R64, R165, R65, -R64 ;  /* 0x00000041a5407223 */ /* 0x000fe20000010840 */
[----:B------:R-:W-:Y:S01]  /*4c30*/  FFMA.FTZ R71, R85, R216, R71 ;  /* 0x000000d855477223 */ /* 0x000fe20000010047 */
[----:B------:R-:W-:Y:S01]  /*4c40*/  FMUL.FTZ R223, R21, R146 ;  /* 0x0000009215df7220 */ /* 0x000fe20000410000 */
[-C--:B------:R-:W-:Y:S01]  /*4c50*/  FFMA.FTZ R69, R159, R67.reuse, R70 ;  /* 0x000000439f457223 */ /* 0x080fe20000010046 */
[----:B------:R-:W-:Y:S01]  /*4c60*/  FMUL.FTZ R70, R158, R67 ;  /* 0x000000439e467220 */ /* 0x000fe20000410000 */
[----:B------:R-:W-:Y:S01]  /*4c70*/  FFMA.FTZ R64, R85, R215, R64 ;  /* 0x000000d755407223 */ /* 0x000fe20000010040 */
[C---:B------:R-:W-:Y:S01]  /*4c80*/  FMUL.FTZ R65, R162.reuse, R71 ;  /* 0x00000047a2417220 */ /* 0x040fe20000410000 */
[----:B------:R-:W-:Y:S01]  /*4c90*/  FMUL.FTZ R224, R21, R147 ;  /* 0x0000009315e07220 */ /* 0x000fe20000410000 */
[----:B------:R-:W-:Y:S01]  /*4ca0*/  FFMA.FTZ R70, R159, R68, -R70 ;  /* 0x000000449f467223 */ /* 0x000fe20000010846 */
[-C--:B------:R-:W-:Y:S01]  /*4cb0*/  FMUL.FTZ R66, R162, R64.reuse ;  /* 0x00000040a2427220 */ /* 0x080fe20000410000 */
[C---:B------:R-:W-:Y:S01]  /*4cc0*/  FMUL.FTZ R68, R156.reuse, R69 ;  /* 0x000000459c447220 */ /* 0x040fe20000410000 */
[C---:B------:R-:W-:Y:S01]  /*4cd0*/  FFMA.FTZ R65, R163.reuse, R64, -R65 ;  /* 0x00000040a3417223 */ /* 0x040fe20000010841 */
[-C--:B------:R-:W-:Y:S01]  /*4ce0*/  FMUL.FTZ R198, R156, R70.reuse ;  /* 0x000000469cc67220 */ /* 0x080fe20000410000 */
[----:B------:R-:W-:Y:S01]  /*4cf0*/  FFMA.FTZ R71, R163, R71, R66 ;  /* 0x00000047a3477223 */ /* 0x000fe20000010042 */
[C---:B------:R-:W-:Y:S01]  /*4d00*/  FFMA.FTZ R68, R157.reuse, R70, -R68 ;  /* 0x000000469d447223 */ /* 0x040fe20000010844 */
[C---:B------:R-:W-:Y:S01]  /*4d10*/  FFMA.FTZ R65, R84.reuse, R218, R65 ;  /* 0x000000da54417223 */ /* 0x040fe20000010041 */
[----:B------:R-:W-:Y:S01]  /*4d20*/  FFMA.FTZ R198, R157, R69, R198 ;  /* 0x000000459dc67223 */ /* 0x000fe200000100c6 */
[----:B------:R-:W-:Y:S01]  /*4d30*/  FFMA.FTZ R71, R84, R217, R71 ;  /* 0x000000d954477223 */ /* 0x000fe20000010047 */
[----:B------:R-:W-:Y:S01]  /*4d40*/  FMUL.FTZ R67, R154, R68 ;  /* 0x000000449a437220 */ /* 0x000fe20000410000 */
[----:B------:R-:W-:Y:S01]  /*4d50*/  FMUL.FTZ R66, R160, R65 ;  /* 0x00000041a0427220 */ /* 0x000fe20000410000 */
[----:B------:R-:W-:Y:S01]  /*4d60*/  FMUL.FTZ R64, R154, R198 ;  /* 0x000000c69a407220 */ /* 0x000fe20000410000 */
[----:B------:R-:W-:Y:S01]  /*4d70*/  FMUL.FTZ R225, R20, R144 ;  /* 0x0000009014e17220 */ /* 0x000fe20000410000 */
[----:B------:R-:W-:Y:S01]  /*4d80*/  FFMA.FTZ R198, R155, R198, R67 ;  /* 0x000000c69bc67223 */ /* 0x000fe20000010043 */
[-C--:B------:R-:W-:Y:S01]  /*4d90*/  FFMA.FTZ R66, R161, R71.reuse, R66 ;  /* 0x00000047a1427223 */ /* 0x080fe20000010042 */
[----:B------:R-:W-:Y:S01]  /*4da0*/  FFMA.FTZ R68, R155, R68, -R64 ;  /* 0x000000449b447223 */ /* 0x000fe20000010840 */
[----:B------:R-:W-:Y:S01]  /*4db0*/  FMUL.FTZ R64, R160, R71 ;  /* 0x00000047a0407220 */ /* 0x000fe20000410000 */
[----:B------:R-:W-:Y:S01]  /*4dc0*/  FMUL.FTZ R226, R20, R145 ;  /* 0x0000009114e27220 */ /* 0x000fe20000410000 */
[----:B------:R-:W-:Y:S01]  /*4dd0*/  FFMA.FTZ R67, R83, R219, R66 ;  /* 0x000000db53437223 */ /* 0x000fe20000010042 */
[----:B------:R-:W-:Y:S01]  /*4de0*/  FMUL.FTZ R227, R19, R142 ;  /* 0x0000008e13e37220 */ /* 0x000fe20000410000 */
[----:B------:R-:W-:Y:S01]  /*4df0*/  FFMA.FTZ R65, R161, R65, -R64 ;  /* 0x00000041a1417223 */ /* 0x000fe20000010840 */
[C---:B------:R-:W-:Y:S01]  /*4e00*/  FMUL.FTZ R64, R152.reuse, R198 ;  /* 0x000000c698407220 */ /* 0x040fe20000410000 */
[----:B------:R-:W-:Y:S01]  /*4e10*/  FMUL.FTZ R228, R19, R143 ;  /* 0x0000008f13e47220 */ /* 0x000fe20000410000 */
[----:B------:R-:W-:Y:S01]  /*4e20*/  ISETP.GT.U32.AND P2, PT, R197, 0x1f, PT ;  /* 0x0000001fc500780c */ /* 0x000fe20003f44070 */
[----:B------:R-:W-:Y:S01]  /*4e30*/  FFMA.FTZ R66, R83, R220, R65 ;  /* 0x000000dc53427223 */ /* 0x000fe20000010041 */
[CC--:B------:R-:W-:Y:S01]  /*4e40*/  FFMA.FTZ R64, R153.reuse, R68.reuse, -R64 ;  /* 0x0000004499407223 */ /* 0x0c0fe20000010840 */
[----:B------:R-:W-:Y:S01]  /*4e50*/  FMUL.FTZ R68, R152, R68 ;  /* 0x0000004498447220 */ /* 0x000fe20000410000 */
[----:B------:R-:W-:Y:S01]  /*4e60*/  FMUL.FTZ R229, R18, R140 ;  /* 0x0000008c12e57220 */ /* 0x000fe20000410000 */
[----:B------:R-:W-:Y:S01]  /*4e70*/  FMUL.FTZ R70, R158, R66 ;  /* 0x000000429e467220 */ /* 0x000fe20000410000 */
[----:B------:R-:W-:Y:S01]  /*4e80*/  FMUL.FTZ R230, R18, R141 ;  /* 0x0000008d12e67220 */ /* 0x000fe20000410000 */
[----:B------:R-:W-:Y:S01]  /*4e90*/  FFMA.FTZ R65, R153, R198, R68 ;  /* 0x000000c699417223 */ /* 0x000fe20000010044 */
[-C--:B------:R-:W-:Y:S01]  /*4ea0*/  FMUL.FTZ R68, R158, R67.reuse ;  /* 0x000000439e447220 */ /* 0x080fe20000410000 */
[----:B------:R-:W-:Y:S01]  /*4eb0*/  FFMA.FTZ R67, R159, R67, R70 ;  /* 0x000000439f437223 */ /* 0x000fe20000010046 */
[----:B------:R-:W-:-:S02]  /*4ec0*/  LEA R198, R197, UR22, 0x4 ;  /* 0x00000016c5c67c11 */ /* 0x000fc4000f8e20ff */
[----:B------:R-:W-:Y:S01]  /*4ed0*/  FFMA.FTZ R69, R159, R66, -R68 ;  /* 0x000000429f457223 */ /* 0x000fe20000010844 */
[----:B------:R-:W-:Y:S01]  /*4ee0*/  FFMA.FTZ R67, R82, R221, R67 ;  /* 0x000000dd52437223 */ /* 0x000fe20000010043 */
[----:B------:R-:W-:Y:S02]  /*4ef0*/  LOP3.LUT R2, R2, 0xfffffffd, RZ, 0xc0, !PT ;  /* 0xfffffffd02027812 */ /* 0x000fe400078ec0ff */
[----:B------:R-:W-:Y:S01]  /*4f00*/  FFMA.FTZ R69, R82, R222, R69 ;  /* 0x000000de52457223 */ /* 0x000fe20000010045 */
[----:B------:R-:W-:Y:S01]  /*4f10*/  FMUL.FTZ R66, R156, R67 ;  /* 0x000000439c427220 */ /* 0x000fe20000410000 */
[----:B------:R-:W-:Y:S02]  /*4f20*/  @P2 LOP3.LUT R2, R2, 0x2, RZ, 0xfc, !PT ;  /* 0x0000000202022812 */ /* 0x000fe400078efcff */
        /* <DEDUP_REMOVED lines=18> */
[CC--:B------:R-:W-:Y:S01]  /*5050*/  FMUL.FTZ R66, R150.reuse, R68.reuse ;  /* 0x0000004496427220 */ /* 0x0c0fe20000410000 */
[C---:B------:R-:W-:Y:S01]  /*5060*/  FFMA.FTZ R71, R151.reuse, R68, R67 ;  /* 0x0000004497477223 */ /* 0x040fe20000010043 */
[C---:B------:R-:W-:Y:S02]  /*5070*/  FMUL.FTZ R67, R150.reuse, R65 ;  /* 0x0000004196437220 */ /* 0x040fe40000410000 */
[C---:B------:R-:W-:Y:S01]  /*5080*/  FFMA.FTZ R69, R151.reuse, R69, -R66 ;  /* 0x0000004597457223 */ /* 0x040fe20000010842 */
[-C--:B------:R-:W-:Y:S01]  /*5090*/  FMUL.FTZ R66, R150, R64.reuse ;  /* 0x0000004096427220 */ /* 0x080fe20000410000 */
[C---:B------:R-:W-:Y:S01]  /*50a0*/  FFMA.FTZ R64, R151.reuse, R64, -R67 ;  /* 0x0000004097407223 */ /* 0x040fe20000010843 */
[C---:B------:R-:W-:Y:S02]  /*50b0*/  FFMA.FTZ R67, R78.reuse, R229, R71 ;  /* 0x000000e54e437223 */ /* 0x040fe40000010047 */
[----:B------:R-:W-:Y:S01]  /*50c0*/  FFMA.FTZ R65, R151, R65, R66 ;  /* 0x0000004197417223 */ /* 0x000fe20000010042 */
[----:B------:R-:W-:-:S05]  /*50d0*/  FFMA.FTZ R66, R78, R230, R69 ;  /* 0x000000e64e427223 */ /* 0x000fca0000010045 */
[----:B------:R2:W-:Y:S01]  /*50e0*/  STS.128 [R198+0x4250], R64 ;  /* 0x00425040c6007388 */ /* 0x0005e20000000c00 */
[----:B------:R-:W-:Y:S06]  /*50f0*/  BAR.SYNC.DEFER_BLOCKING 0x0 ;  /* 0x0000000000007b1d */ /* 0x000fec0000010000 */
[----:B------:R-:W-:Y:S05]  /*5100*/  @P2 BRA `(.L_x_7637) ;  /* 0x00000008001c2947 */ /* 0x000fea0003800000 */
[----:B------:R-:W3:Y:S01]  /*5110*/  S2R R197, SR_TID.X ;  /* 0x0000000000c57919 */ /* 0x000ee20000002100 */
[C---:B------:R-:W-:Y:S01]  /*5120*/  ISETP.GE.AND P4, PT, R97.reuse, 0x10, PT ;  /* 0x000000106100780c */ /* 0x040fe20003f86270 */
[----:B------:R-:W-:Y:S01]  /*5130*/  UMOV UR28, 0xffffffff ;  /* 0xffffffff001c7882 */ /* 0x000fe20000000000 */
[----:B------:R-:W-:Y:S02]  /*5140*/  LOP3.LUT R2, R2, 0xfffffffe, RZ, 0xc0, !PT ;  /* 0xfffffffe02027812 */ /* 0x000fe400078ec0ff */
[C---:B------:R-:W-:Y:S02]  /*5150*/  ISETP.GE.AND P2, PT, R97.reuse, 0x8, PT ;  /* 0x000000086100780c */ /* 0x040fe40003f46270 */
[C---:B------:R-:W-:Y:S02]  /*5160*/  ISETP.GE.AND P3, PT, R97.reuse, 0x4, PT ;  /* 0x000000046100780c */ /* 0x040fe40003f66270 */
[----:B------:R-:W-:-:S05]  /*5170*/  ISETP.GE.AND P5, PT, R97, 0x1, PT ;  /* 0x000000016100780c */ /* 0x000fca0003fa6270 */
[----:B------:R-:W-:Y:S02]  /*5180*/  @P4 LOP3.LUT R2, R2, 0x1, RZ, 0xfc, !PT ;  /* 0x0000000102024812 */ /* 0x000fe400078efcff */
[----:B------:R-:W-:Y:S02]  /*5190*/  ISETP.GE.AND P4, PT, R97, 0x2, PT ;  /* 0x000000026100780c */ /* 0x000fe40003f86270 */
[----:B---3--:R-:W-:-:S05]  /*51a0*/  LEA R197, R197, R198, 0x4 ;  /* 0x000000c6c5c57211 */ /* 0x008fca00078e20ff */
[----:B--2---:R-:W-:Y:S04]  /*51b0*/  LDS.128 R64, [R197+0x4250] ;  /* 0x00425000c5407984 */ /* 0x004fe80000000c00 */
[----:B------:R-:W2:Y:S02]  /*51c0*/  LDS.128 R68, [R197+0x4260] ;  /* 0x00426000c5447984 */ /* 0x000ea40000000c00 */
[-C--:B--2---:R-:W-:Y:S01]  /*51d0*/  FMUL.FTZ R233, R67, R69.reuse ;  /* 0x0000004543e97220 */ /* 0x084fe20000410000 */
[----:B------:R-:W-:-:S03]  /*51e0*/  FMUL.FTZ R246, R66, R69 ;  /* 0x0000004542f67220 */ /* 0x000fc60000410000 */
[-C--:B------:R-:W-:Y:S01]  /*51f0*/  FFMA.FTZ R233, R66, R68.reuse, -R233 ;  /* 0x0000004442e97223 */ /* 0x080fe200000108e9 */
[----:B------:R-:W-:-:S03]  /*5200*/  FFMA.FTZ R246, R67, R68, R246 ;  /* 0x0000004443f67223 */ /* 0x000fc600000100f6 */
[----:B------:R-:W-:Y:S01]  /*5210*/  FADD.FTZ R242, R70, R233 ;  /* 0x000000e946f27221 */ /* 0x000fe20000010000 */
[-C--:B------:R-:W-:Y:S01]  /*5220*/  FMUL.FTZ R233, R65, R69.reuse ;  /* 0x0000004541e97220 */ /* 0x080fe20000410000 */
[C---:B------:R-:W-:Y:S01]  /*5230*/  FMUL.FTZ R70, R64.reuse, R69 ;  /* 0x0000004540467220 */ /* 0x040fe20000410000 */
[----:B------:R-:W-:Y:S02]  /*5240*/  FADD.FTZ R245, R71, R246 ;  /* 0x000000f647f57221 */ /* 0x000fe40000010000 */
[-C--:B------:R-:W-:Y:S01]  /*5250*/  FFMA.FTZ R244, R64, R68.reuse, -R233 ;  /* 0x0000004440f47223 */ /* 0x080fe200000108e9 */
[----:B------:R-:W-:Y:S01]  /*5260*/  FFMA.FTZ R243, R65, R68, R70 ;  /* 0x0000004441f37223 */ /* 0x000fe20000010046 */
        /* <DEDUP_REMOVED lines=61> */
.L_x_7759:
        /* <DEDUP_REMOVED lines=13> */
.L_x_7762:
[----:B------:R-:W-:-:S03]  /*5710*/  UMOV UR28, 0xffffffff ;  /* 0xffffffff001c7882 */ /* 0x000fc60000000000 */
[----:B------:R-:W-:Y:S05]  /*5720*/  BRA.DIV UR28, `(.L_x_7640) ;  /* 0x000000761cfc7947 */ /* 0x000fea000b800000 */
.L_x_7765:
[----:B------:R-:W-:-:S03]  /*5730*/  UMOV UR28, 0xffffffff ;  /* 0xffffffff001c7882 */ /* 0x000fc60000000000 */
[----:B------:R-:W-:Y:S05]  /*5740*/  BRA.DIV UR28, `(.L_x_7641) ;  /* 0x0000007a1c1c7947 */ /* 0x000fea000b800000 */
.L_x_7768:
[----:B------:R-:W-:-:S03]  /*5750*/  UMOV UR28, 0xffffffff ;  /* 0xffffffff001c7882 */ /* 0x000fc60000000000 */
[----:B------:R-:W-:Y:S05]  /*5760*/  BRA.DIV UR28, `(.L_x_7642) ;  /* 0x0000007a1c3c7947 */ /* 0x000fea000b800000 */
.L_x_7771:
        /* <DEDUP_REMOVED lines=10> */
.L_x_7781:
        /* <DEDUP_REMOVED lines=14> */
[C---:B------:R-:W-:Y:S01]  /*58f0*/  FMUL.FTZ R69, R65.reuse, R61 ;  /* 0x0000003d41457220 */ /* 0x040fe20000410000 */
[----:B------:R0:W-:Y:S01]  /*5900*/  STS.128 [R197+0x4250], R60 ;  /* 0x0042503cc5007388 */ /* 0x0001e20000000c00 */
[C---:B------:R-:W-:Y:S01]  /*5910*/  FFMA.FTZ R70, R64.reuse, R63, R68 ;  /* 0x0000003f40467223 */ /* 0x040fe20000010044 */
[-C--:B------:R-:W-:Y:S01]  /*5920*/  FMUL.FTZ R68, R65, R60.reuse ;  /* 0x0000003c41447220 */ /* 0x080fe20000410000 */
[----:B0-----:R-:W-:-:S03]  /*5930*/  FFMA.FTZ R60, R64, R60, -R69 ;  /* 0x0000003c403c7223 */ /* 0x001fc60000010845 */
[----:B------:R-:W-:Y:S01]  /*5940*/  FFMA.FTZ R61, R64, R61, R68 ;  /* 0x0000003d403d7223 */ /* 0x000fe20000010044 */
[----:B------:R-:W-:Y:S01]  /*5950*/  FADD.FTZ R62, R66, R71 ;  /* 0x00000047423e7221 */ /* 0x000fe20000010000 */
[----:B------:R-:W-:-:S05]  /*5960*/  FADD.FTZ R63, R67, R70 ;  /* 0x00000046433f7221 */ /* 0x000fca0000010000 */
[----:B------:R3:W-:Y:S02]  /*5970*/  STS.128 [R197+0x4260], R60 ;  /* 0x0042603cc5007388 */ /* 0x0007e40000000c00 */
.L_x_7637:
        /* <DEDUP_REMOVED lines=10> */
[----:B------:R-:W-:-:S03]  /*5a20*/  FADD.FTZ R60, R125, R60 ;  /* 0x0000003c7d3c7221 */ /* 0x000fc60000010000 */
[C---:B------:R-:W-:Y:S01]  /*5a30*/  FMUL.FTZ R62, R152.reuse, R61 ;  /* 0x0000003d983e7220 */ /* 0x040fe20000410000 */
[----:B--2---:R-:W-:-:S03]  /*5a40*/  FMUL.FTZ R64, R152, R60 ;  /* 0x0000003c98407220 */ /* 0x004fc60000410000 */
[C---:B------:R-:W-:Y:S01]  /*5a50*/  FFMA.FTZ R63, R153.reuse, R60, R62 ;  /* 0x0000003c993f7223 */ /* 0x040fe2000001003e */
[----:B01----:R-:W-:Y:S01]  /*5a60*/  FMUL.FTZ R60, R150, R115 ;  /* 0x00000073963c7220 */ /* 0x003fe20000410000 */
[----:B------:R-:W-:Y:S01]  /*5a70*/  FFMA.FTZ R66, R153, R61, -R64 ;  /* 0x0000003d99427223 */ /* 0x000fe20000010840 */
[C---:B------:R-:W-:Y:S01]  /*5a80*/  FMUL.FTZ R61, R151.reuse, R115 ;  /* 0x00000073973d7220 */ /* 0x040fe20000410000 */
[----:B------:R-:W-:Y:S01]  /*5a90*/  FADD.FTZ R63, R126, R63 ;  /* 0x0000003f7e3f7221 */ /* 0x000fe20000010000 */
[-C--:B------:R-:W-:Y:S01]  /*5aa0*/  FFMA.FTZ R60, R151, R114.reuse, -R60 ;  /* 0x00000072973c7223 */ /* 0x080fe2000001083c */
[----:B------:R-:W-:Y:S01]  /*5ab0*/  FADD.FTZ R66, R181, R66 ;  /* 0x00000042b5427221 */ /* 0x000fe20000010000 */
[----:B------:R-:W-:Y:S02]  /*5ac0*/  FFMA.FTZ R61, -R150, R114, -R61 ;  /* 0x00000072963d7223 */ /* 0x000fe4000001093d */
[C---:B------:R-:W-:Y:S01]  /*5ad0*/  FMUL.FTZ R64, R152.reuse, R60 ;  /* 0x0000003c98407220 */ /* 0x040fe20000410000 */
[----:B------:R-:W0:Y:S01]  /*5ae0*/  LDS.64 R68, [R198+0x4258] ;  /* 0x00425800c6447984 */ /* 0x000e220000000a00 */
[----:B------:R-:W-:-:S02]  /*5af0*/  FMUL.FTZ R62, R152, R61 ;  /* 0x0000003d983e7220 */ /* 0x000fc40000410000 */
[C---:B------:R-:W-:Y:S01]  /*5b00*/  FFMA.FTZ R64, R153.reuse, R61, -R64 ;  /* 0x0000003d99407223 */ /* 0x040fe20000010840 */
[CC--:B------:R-:W-:Y:S01]  /*5b10*/  FMUL.FTZ R61, R154.reuse, R63.reuse ;  /* 0x0000003f9a3d7220 */ /* 0x0c0fe20000410000 */
[----:B------:R-:W-:Y:S01]  /*5b20*/  FFMA.FTZ R62, R153, R60, R62 ;  /* 0x0000003c993e7223 */ /* 0x000fe2000001003e */
[CC--:B------:R-:W-:Y:S02]  /*5b30*/  FMUL.FTZ R60, R154.reuse, R66.reuse ;  /* 0x000000429a3c7220 */ /* 0x0c0fe40000410000 */
[C---:B------:R-:W-:Y:S01]  /*5b40*/  FFMA.FTZ R65, R155.reuse, R66, -R61 ;  /* 0x000000429b417223 */ /* 0x040fe2000001083d */
[C---:B------:R-:W-:Y:S01]  /*5b50*/  FMUL.FTZ R61, R154.reuse, R64 ;  /* 0x000000409a3d7220 */ /* 0x040fe20000410000 */
[C---:B------:R-:W-:Y:S01]  /*5b60*/  FFMA.FTZ R60, R155.reuse, R63, R60 ;  /* 0x0000003f9b3c7223 */ /* 0x040fe2000001003c */
[-C--:B------:R-:W-:Y:S01]  /*5b70*/  FMUL.FTZ R63, R154, R62.reuse ;  /* 0x0000003e9a3f7220 */ /* 0x080fe20000410000 */
[----:B------:R-:W-:Y:S01]  /*5b80*/  FADD.FTZ R65, R182, R65 ;  /* 0x00000041b6417221 */ /* 0x000fe20000010000 */
[----:B------:R-:W-:Y:S01]  /*5b90*/  FFMA.FTZ R61, R155, R62, R61 ;  /* 0x0000003e9b3d7223 */ /* 0x000fe2000001003d */
[----:B------:R-:W-:Y:S01]  /*5ba0*/  FADD.FTZ R60, R127, R60 ;  /* 0x0000003c7f3c7221 */ /* 0x000fe20000010000 */
[----:B------:R-:W-:Y:S01]  /*5bb0*/  FFMA.FTZ R63, R155, R64, -R63 ;  /* 0x000000409b3f7223 */ /* 0x000fe2000001083f */
[----:B------:R-:W-:-:S02]  /*5bc0*/  FMUL.FTZ R62, R156, R65 ;  /* 0x000000419c3e7220 */ /* 0x000fc40000410000 */
[CC--:B------:R-:W-:Y:S02]  /*5bd0*/  FMUL.FTZ R64, R156.reuse, R60.reuse ;  /* 0x0000003c9c407220 */ /* 0x0c0fe40000410000 */
[C---:B------:R-:W-:Y:S01]  /*5be0*/  FFMA.FTZ R67, R157.reuse, R60, R62 ;  /* 0x0000003c9d437223 */ /* 0x040fe2000001003e */
        /* <DEDUP_REMOVED lines=8> */
[C---:B------:R-:W-:Y:S01]  /*5c70*/  FMUL.FTZ R63, R158.reuse, R60 ;  /* 0x0000003c9e3f7220 */ /* 0x040fe20000410000 */
[----:B------:R-:W-:-:S02]  /*5c80*/  FMUL.FTZ R66, R158, R64 ;  /* 0x000000409e427220 */ /* 0x000fc40000410000 */
[C---:B------:R-:W-:Y:S01]  /*5c90*/  FFMA.FTZ R65, R159.reuse, R64, -R61 ;  /* 0x000000409f417223 */ /* 0x040fe2000001083d */
[-C--:B------:R-:W-:Y:S01]  /*5ca0*/  FMUL.FTZ R61, R158, R62.reuse ;  /* 0x0000003e9e3d7220 */ /* 0x080fe20000410000 */
[C---:B------:R-:W-:Y:S01]  /*5cb0*/  FFMA.FTZ R66, R159.reuse, R67, R66 ;  /* 0x000000439f427223 */ /* 0x040fe20000010042 */
[C---:B------:R-:W-:Y:S01]  /*5cc0*/  FFMA.FTZ R63, R159.reuse, R62, -R63 ;  /* 0x0000003e9f3f7223 */ /* 0x040fe2000001083f */
[----:B------:R-:W-:Y:S01]  /*5cd0*/  FADD.FTZ R65, R184, R65 ;  /* 0x00000041b8417221 */ /* 0x000fe20000010000 */
[----:B------:R-:W-:Y:S01]  /*5ce0*/  FFMA.FTZ R61, R159, R60, R61 ;  /* 0x0000003c9f3d7223 */ /* 0x000fe2000001003d */
[----:B------:R-:W-:Y:S02]  /*5cf0*/  FADD.FTZ R66, R129, R66 ;  /* 0x0000004281427221 */ /* 0x000fe40000010000 */
[C---:B------:R-:W-:Y:S01]  /*5d00*/  FMUL.FTZ R60, R160.reuse, R65 ;  /* 0x00000041a03c7220 */ /* 0x040fe20000410000 */
[C---:B0-----:R-:W-:Y:S01]  /*5d10*/  FMUL.FTZ R71, R123.reuse, R68 ;  /* 0x000000447b477220 */ /* 0x041fe20000410000 */
[CC--:B------:R-:W-:Y:S01]  /*5d20*/  FMUL.FTZ R62, R160.reuse, R66.reuse ;  /* 0x00000042a03e7220 */ /* 0x0c0fe20000410000 */
[----:B------:R-:W-:Y:S01]  /*5d30*/  FMUL.FTZ R123, R123, R69 ;  /* 0x000000457b7b7220 */ /* 0x000fe20000410000 */
        /* <DEDUP_REMOVED lines=8> */
[CC--:B------:R-:W-:Y:S01]  /*5dc0*/  FMUL.FTZ R61, R162.reuse, R67.reuse ;  /* 0x00000043a23d7220 */ /* 0x0c0fe20000410000 */
[C---:B------:R-:W-:Y:S01]  /*5dd0*/  FMUL.FTZ R63, R162.reuse, R60 ;  /* 0x0000003ca23f7220 */ /* 0x040fe20000410000 */
[----:B------:R-:W-:Y:S01]  /*5de0*/  FMUL.FTZ R66, R162, R64 ;  /* 0x00000040a2427220 */ /* 0x000fe20000410000 */
[----:B------:R-:W-:Y:S01]  /*5df0*/  FFMA.FTZ R68, R122, R68, -R123 ;  /* 0x000000447a447223 */ /* 0x000fe2000001087b */
[C---:B------:R-:W-:Y:S01]  /*5e00*/  FFMA.FTZ R65, R163.reuse, R64, -R61 ;  /* 0x00000040a3417223 */ /* 0x040fe2000001083d */
[-C--:B------:R-:W-:Y:S01]  /*5e10*/  FMUL.FTZ R61, R162, R62.reuse ;  /* 0x0000003ea23d7220 */ /* 0x080fe20000410000 */
[C---:B------:R-:W-:Y:S01]  /*5e20*/  FFMA.FTZ R66, R163.reuse, R67, R66 ;  /* 0x00000043a3427223 */ /* 0x040fe20000010042 */
[C---:B------:R-:W-:Y:S01]  /*5e30*/  FFMA.FTZ R63, R163.reuse, R62, -R63 ;  /* 0x0000003ea33f7223 */ /* 0x040fe2000001083f */
[----:B------:R-:W-:Y:S01]  /*5e40*/  FADD.FTZ R65, R186, R65 ;  /* 0x00000041ba417221 */ /* 0x000fe20000010000 */
[----:B------:R-:W-:Y:S01]  /*5e50*/  FFMA.FTZ R61, R163, R60, R61 ;  /* 0x0000003ca33d7223 */ /* 0x000fe2000001003d */
[----:B------:R-:W-:Y:S01]  /*5e60*/  FADD.FTZ R66, R131, R66 ;  /* 0x0000004283427221 */ /* 0x000fe20000010000 */
[----:B------:R-:W-:Y:S01]  /*5e70*/  FFMA.FTZ R199, R93, R199, R68 ;  /* 0x000000c75dc77223 */ /* 0x000fe20000010044 */
        /* <DEDUP_REMOVED lines=20> */
[C---:B------:R-:W-:Y:S02]  /*5fc0*/  FMUL.FTZ R60, R168.reuse, R65 ;  /* 0x00000041a83c7220 */ /* 0x040fe40000410000 */
[----:B------:R-:W-:-:S02]  /*5fd0*/  FMUL.FTZ R62, R168, R66 ;  /* 0x00000042a83e7220 */ /* 0x000fc40000410000 */
        /* <DEDUP_REMOVED lines=32> */
[----:B------:R-:W-:Y:S01]  /*61e0*/  FMUL.FTZ R61, R174, R62 ;  /* 0x0000003eae3d7220 */ /* 0x000fe20000410000 */
[C---:B------:R-:W-:Y:S02]  /*61f0*/  FFMA.FTZ R66, R175.reuse, R67, R66 ;  /* 0x00000043af427223 */ /* 0x040fe40000010042 */
[----:B------:R-:W-:Y:S01]  /*6200*/  FADD.FTZ R65, R192, R65 ;  /* 0x00000041c0417221 */ /* 0x000fe20000010000 */
[C---:B------:R-:W-:Y:S01]  /*6210*/  FFMA.FTZ R60, R175.reuse, R60, R61 ;  /* 0x0000003caf3c7223 */ /* 0x040fe2000001003d */
[----:B------:R-:W-:Y:S01]  /*6220*/  FFMA.FTZ R61, R175, R62, -R63 ;  /* 0x0000003eaf3d7223 */ /* 0x000fe2000001083f */
[----:B------:R-:W-:Y:S01]  /*6230*/  FADD.FTZ R66, R137, R66 ;  /* 0x0000004289427221 */ /* 0x000fe20000010000 */
[----:B------:R-:W-:-:S03]  /*6240*/  FMUL.FTZ R62, R176, R65 ;  /* 0x00000041b03e7220 */ /* 0x000fc60000410000 */
[CC--:B------:R-:W-:Y:S01]  /*6250*/  FMUL.FTZ R64, R176.reuse, R66.reuse ;  /* 0x00000042b0407220 */ /* 0x0c0fe20000410000 */
[C---:B------:R-:W-:Y:S01]  /*6260*/  FFMA.FTZ R63, R177.reuse, R66, R62 ;  /* 0x00000042b13f7223 */ /* 0x040fe2000001003e */
[----:B------:R-:W-:Y:S02]  /*6270*/  MOV R62, UR45 ;  /* 0x0000002d003e7c02 */ /* 0x000fe40008000f00 */
[----:B------:R-:W-:Y:S01]  /*6280*/  FFMA.FTZ R66, R177, R65, -R64 ;  /* 0x00000041b1427223 */ /* 0x000fe20000010840 */
[-C--:B------:R-:W-:Y:S01]  /*6290*/  FMUL.FTZ R64, R176, R60.reuse ;  /* 0x0000003cb0407220 */ /* 0x080fe20000410000 */
[----:B------:R-:W-:Y:S01]  /*62a0*/  ISETP.LE.OR P0, PT, R62, UR13, P0 ;  /* 0x0000000d3e007c0c */ /* 0x000fe20008703670 */
        /* <DEDUP_REMOVED lines=8> */
[C---:B------:R-:W-:Y:S01]  /*6330*/  FFMA.FTZ R70, R179.reuse, R63, R62 ;  /* 0x0000003fb3467223 */ /* 0x040fe2000001003e */
[----:B------:R-:W-:Y:S01]  /*6340*/  FFMA.FTZ R67, R179, R66, -R65 ;  /* 0x00000042b3437223 */ /* 0x000fe20000010841 */
[-C--:B------:R-:W-:Y:S01]  /*6350*/  FMUL.FTZ R62, R178, R60.reuse ;  /* 0x0000003cb23e7220 */ /* 0x080fe20000410000 */
[----:B------:R-:W-:Y:S01]  /*6360*/  VOTEU.ALL UP0, P0 ;  /* 0x0000000000ff7886 */ /* 0x000fe20000000000 */
[----:B------:R-:W-:Y:S01]  /*6370*/  FADD.FTZ R66, R139, R70 ;  /* 0x000000468b427221 */ /* 0x000fe20000010000 */
[----:B------:R-:W-:Y:S01]  /*6380*/  FFMA.FTZ R70, R122, R69, R71 ;  /* 0x000000457a467223 */ /* 0x000fe20000010047 */
[----:B------:R-:W-:Y:S01]  /*6390*/  FFMA.FTZ R64, R179, R60, R64 ;  /* 0x0000003cb3407223 */ /* 0x000fe20000010040 */
[----:B------:R-:W-:Y:S01]  /*63a0*/  HFMA2 R60, -RZ, RZ, 1.875, 0 ;  /* 0x3f800000ff3c7431 */ /* 0x000fe200000001ff */
[----:B------:R-:W-:Y:S01]  /*63b0*/  @!UP0 ULEA UR28, UR8, UR22, 0x4 ;  /* 0x00000016081c8291 */ /* 0x000fe2000f8e20ff */
[----:B------:R-:W-:Y:S01]  /*63c0*/  FFMA.FTZ R200, R93, R200, R70 ;  /* 0x000000c85dc87223 */ /* 0x000fe20000010046 */
[----:B------:R-:W-:Y:S01]  /*63d0*/  FFMA.FTZ R65, R179, R61, -R62 ;  /* 0x0000003db3417223 */ /* 0x000fe2000001083e */
[----:B------:R-:W-:-:S02]  /*63e0*/  CS2R R62, SRZ ;  /* 0x00000000003e7805 */ /* 0x000fc4000001ff00 */
[----:B------:R-:W-:Y:S01]  /*63f0*/  MOV R61, RZ ;  /* 0x000000ff003d7202 */ /* 0x000fe20000000f00 */
[----:B------:R-:W-:Y:S01]  /*6400*/  FMUL.FTZ R68, R178, R200 ;  /* 0x000000c8b2447220 */ /* 0x000fe20000410000 */
[----:B------:R-:W-:-:S03]  /*6410*/  FADD.FTZ R67, R194, R67 ;  /* 0x00000043c2437221 */ /* 0x000fc60000010000 */
[CC--:B------:R-:W-:Y:S01]  /*6420*/  FFMA.FTZ R69, R179.reuse, R199.reuse, -R68 ;  /* 0x000000c7b3457223 */ /* 0x0c0fe20000010844 */
[----:B------:R-:W0:Y:S03]  /*6430*/  @!P0 LDS.128 R60, [UR28+0x5c60] ;  /* 0x005c601cff3c8984 */ /* 0x000e260008000c00 */
[----:B------:R-:W-:Y:S01]  /*6440*/  FFMA.FTZ R202, R92, R202, R69 ;  /* 0x000000ca5cca7223 */ /* 0x000fe20000010045 */
[----:B------:R-:W-:Y:S01]  /*6450*/  FMUL.FTZ R69, R178, R199 ;  /* 0x000000c7b2457220 */ /* 0x000fe20000410000 */
[----:B------:R1:W-:Y:S03]  /*6460*/  STS.128 [R198+0x4660], R64 ;  /* 0x00466040c6007388 */ /* 0x0003e60000000c00 */
[----:B-1----:R-:W-:-:S04]  /*6470*/  FFMA.FTZ R64, R179, R200, R69 ;  /* 0x000000c8b3407223 */ /* 0x002fc80000010045 */
[----:B------:R-:W-:Y:S01]  /*6480*/  FFMA.FTZ R201, R92, R201, R64 ;  /* 0x000000c95cc97223 */ /* 0x000fe20000010040 */
[----:B------:R-:W-:-:S03]  /*6490*/  FMUL.FTZ R64, R176, R202 ;  /* 0x000000cab0407220 */ /* 0x000fc60000410000 */
[-C--:B------:R-:W-:Y:S01]  /*64a0*/  FMUL.FTZ R65, R176, R201.reuse ;  /* 0x000000c9b0417220 */ /* 0x080fe20000410000 */
[----:B------:R-:W-:-:S04]  /*64b0*/  FFMA.FTZ R64, R177, R201, R64 ;  /* 0x000000c9b1407223 */ /* 0x000fc80000010040 */
[----:B------:R-:W-:Y:S01]  /*64c0*/  FFMA.FTZ R204, R91, R204, R64 ;  /* 0x000000cc5bcc7223 */ /* 0x000fe20000010040 */
[----:B------:R-:W-:-:S04]  /*64d0*/  FFMA.FTZ R64, R177, R202, -R65 ;  /* 0x000000cab1407223 */ /* 0x000fc80000010841 */
[----:B------:R-:W-:Y:S01]  /*64e0*/  FFMA.FTZ R203, R91, R203, R64 ;  /* 0x000000cb5bcb7223 */ /* 0x000fe20000010040 */
[----:B------:R-:W-:-:S04]  /*64f0*/  FMUL.FTZ R64, R174, R204 ;  /* 0x000000ccae407220 */ /* 0x000fc80000410000 */
[----:B------:R-:W-:-:S04]  /*6500*/  FFMA.FTZ R65, R175, R203, -R64 ;  /* 0x000000cbaf417223 */ /* 0x000fc80000010840 */
[----:B------:R-:W-:Y:S01]  /*6510*/  FFMA.FTZ R206, R90, R206, R65 ;  /* 0x000000ce5ace7223 */ /* 0x000fe20000010041 */
[----:B------:R-:W-:-:S04]  /*6520*/  FMUL.FTZ R65, R174, R203 ;  /* 0x000000cbae417220 */ /* 0x000fc80000410000 */
[----:B------:R-:W-:-:S04]  /*6530*/  FFMA.FTZ R64, R175, R204, R65 ;  /* 0x000000ccaf407223 */ /* 0x000fc80000010041 */
        /* <DEDUP_REMOVED lines=74> */
[----:B0-----:R-:W-:Y:S05]  /*69e0*/  @P2 BRA `(.L_x_7644) ;  /* 0x0000000800b82947 */ /* 0x001fea0003800000 */
[----:B------:R-:W-:Y:S01]  /*69f0*/  LEA R122, R197, R198, 0x4 ;  /* 0x000000c6c57a7211 */ /* 0x000fe200078e20ff */
[----:B------:R-:W-:-:S04]  /*6a00*/  UMOV UR28, 0xffffffff ;  /* 0xffffffff001c7882 */ /* 0x000fc80000000000 */
[----:B------:R-:W-:Y:S04]  /*6a10*/  LDS.128 R68, [R122+0x4660] ;  /* 0x004660007a447984 */ /* 0x000fe80000000c00 */
[----:B------:R-:W0:Y:S02]  /*6a20*/  LDS.128 R64, [R122+0x4670] ;  /* 0x004670007a407984 */ /* 0x000e240000000c00 */
[C---:B0-----:R-:W-:Y:S01]  /*6a30*/  FMUL.FTZ R98, R69.reuse, R66 ;  /* 0x0000004245627220 */ /* 0x041fe20000410000 */
[C---:B------:R-:W-:Y:S01]  /*6a40*/  FMUL.FTZ R247, R69.reuse, R67 ;  /* 0x0000004345f77220 */ /* 0x040fe20000410000 */
[C---:B------:R-:W-:Y:S01]  /*6a50*/  FMUL.FTZ R245, R69.reuse, R65 ;  /* 0x0000004145f57220 */ /* 0x040fe20000410000 */
[----:B------:R-:W-:Y:S01]  /*6a60*/  FMUL.FTZ R246, R69, R64 ;  /* 0x0000004045f67220 */ /* 0x000fe20000410000 */
[C---:B------:R-:W-:Y:S01]  /*6a70*/  FFMA.FTZ R248, R68.reuse, R67, R98 ;  /* 0x0000004344f87223 */ /* 0x040fe20000010062 */
[C---:B------:R-:W-:Y:S01]  /*6a80*/  FFMA.FTZ R247, R68.reuse, R66, -R247 ;  /* 0x0000004244f77223 */ /* 0x040fe200000108f7 */
[----:B------:R-:W-:Y:S01]  /*6a90*/  LOP3.LUT R98, R197, 0x1f, RZ, 0xc0, !PT ;  /* 0x0000001fc5627812 */ /* 0x000fe200078ec0ff */
[C---:B------:R-:W-:Y:S01]  /*6aa0*/  FFMA.FTZ R245, R68.reuse, R64, -R245 ;  /* 0x0000004044f57223 */ /* 0x040fe200000108f5 */
[----:B------:R-:W-:Y:S01]  /*6ab0*/  FFMA.FTZ R246, R68, R65, R246 ;  /* 0x0000004144f67223 */ /* 0x000fe200000100f6 */
[----:B------:R-:W-:Y:S01]  /*6ac0*/  FADD.FTZ R247, R70, R247 ;  /* 0x000000f746f77221 */ /* 0x000fe20000010000 */
[----:B------:R-:W-:Y:S01]  /*6ad0*/  ISETP.NE.AND P2, PT, R98, 0x1f, PT ;  /* 0x0000001f6200780c */ /* 0x000fe20003f45270 */
[----:B------:R-:W-:Y:S01]  /*6ae0*/  FADD.FTZ R248, R71, R248 ;  /* 0x000000f847f87221 */ /* 0x000fe20000010000 */
[----:B------:R-:W-:Y:S11]  /*6af0*/  BRA.DIV UR28, `(.L_x_7645) ;  /* 0x0000006a1c4c7947 */ /* 0x000ff6000b800000 */
[----:B------:R0:W1:Y:S04]  /*6b00*/  SHFL.DOWN PT, R69, R245, 0x1, 0x1f ;  /* 0x08201f00f5457f89 */ /* 0x00006800000e0000 */
[----:B------:R0:W2:Y:S04]  /*6b10*/  SHFL.DOWN PT, R70, R246, 0x1, 0x1f ;  /* 0x08201f00f6467f89 */ /* 0x0000a800000e0000 */
[----:B------:R0:W3:Y:S04]  /*6b20*/  SHFL.DOWN PT, R123, R247, 0x1, 0x1f ;  /* 0x08201f00f77b7f89 */ /* 0x0000e800000e0000 */
[----:B------:R0:W4:Y:S02]  /*6b30*/  SHFL.DOWN PT, R68, R248, 0x1, 0x1f ;  /* 0x08201f00f8447f89 */ /* 0x00012400000e0000 */
.L_x_7786:
        /* <DEDUP_REMOVED lines=13> */
.L_x_7647:
[----:B------:R-:W-:Y:S05]  /*6c10*/  BSYNC.RECONVERGENT B0 ;  /* 0x0000000000007941 */ /* 0x000fea0003800200 */
.L_x_7646:
[----:B------:R-:W-:Y:S01]  /*6c20*/  UMOV UR28, 0xffffffff ;  /* 0xffffffff001c7882 */ /* 0x000fe20000000000 */
[----:B------:R-:W-:Y:S02]  /*6c30*/  ISETP.GT.U32.AND P2, PT, R98, 0x1d, PT ;  /* 0x0000001d6200780c */ /* 0x000fe40003f44070 */
[----:B------:R-:W-:Y:S11]  /*6c40*/  BRA.DIV UR28, `(.L_x_7648) ;  /* 0x0000006a1c587947 */ /* 0x000ff6000b800000 */
[----:B-1----:R1:W0:Y:S04]  /*6c50*/  SHFL.DOWN PT, R69, R245, 0x2, 0x1f ;  /* 0x08401f00f5457f89 */ /* 0x00222800000e0000 */
[----:B--2---:R1:W2:Y:S04]  /*6c60*/  SHFL.DOWN PT, R70, R246, 0x2, 0x1f ;  /* 0x08401f00f6467f89 */ /* 0x0042a800000e0000 */
[----:B---3--:R1:W3:Y:S04]  /*6c70*/  SHFL.DOWN PT, R123, R247, 0x2, 0x1f ;  /* 0x08401f00f77b7f89 */ /* 0x0082e800000e0000 */
[----:B------:R1:W0:Y:S02]  /*6c80*/  SHFL.DOWN PT, R71, R248, 0x2, 0x1f ;  /* 0x08401f00f8477f89 */ /* 0x00022400000e0000 */
.L_x_7792:
        /* <DEDUP_REMOVED lines=13> */
.L_x_7650:
[----:B------:R-:W-:Y:S05]  /*6d60*/  BSYNC.RECONVERGENT B0 ;  /* 0x0000000000007941 */ /* 0x000fea0003800200 */
.L_x_7649:
[----:B------:R-:W-:Y:S01]  /*6d70*/  UMOV UR28, 0xffffffff ;  /* 0xffffffff001c7882 */ /* 0x000fe20000000000 */
[----:B------:R-:W-:Y:S02]  /*6d80*/  ISETP.GT.U32.AND P2, PT, R98, 0x1b, PT ;  /* 0x0000001b6200780c */ /* 0x000fe40003f44070 */
[----:B------:R-:W-:Y:S11]  /*6d90*/  BRA.DIV UR28, `(.L_x_7651) ;  /* 0x0000006a1c787947 */ /* 0x000ff6000b800000 */
[----:B0-----:R0:W0:Y:S04]  /*6da0*/  SHFL.DOWN PT, R69, R245, 0x4, 0x1f ;  /* 0x08801f00f5457f89 */ /* 0x00102800000e0000 */
[----:B--2---:R2:W0:Y:S04]  /*6db0*/  SHFL.DOWN PT, R70, R246, 0x4, 0x1f ;  /* 0x08801f00f6467f89 */ /* 0x00442800000e0000 */
[----:B---3--:R2:W3:Y:S04]  /*6dc0*/  SHFL.DOWN PT, R123, R247, 0x4, 0x1f ;  /* 0x08801f00f77b7f89 */ /* 0x0084e800000e0000 */
[----:B------:R2:W0:Y:S02]  /*6dd0*/  SHFL.DOWN PT, R71, R248, 0x4, 0x1f ;  /* 0x08801f00f8477f89 */ /* 0x00042400000e0000 */
.L_x_7798:
        /* <DEDUP_REMOVED lines=13> */
.L_x_7653:
[----:B------:R-:W-:Y:S05]  /*6eb0*/  BSYNC.RECONVERGENT B0 ;  /* 0x0000000000007941 */ /* 0x000fea0003800200 */
.L_x_7652:
[----:B------:R-:W-:Y:S01]  /*6ec0*/  UMOV UR28, 0xffffffff ;  /* 0xffffffff001c7882 */ /* 0x000fe20000000000 */
[----:B------:R-:W-:Y:S02]  /*6ed0*/  ISETP.GT.U32.AND P2, PT, R98, 0x17, PT ;  /* 0x000000176200780c */ /* 0x000fe40003f44070 */
[----:B------:R-:W-:Y:S11]  /*6ee0*/  BRA.DIV UR28, `(.L_x_7654) ;  /* 0x0000006a1c987947 */ /* 0x000ff6000b800000 */
[----:B0-----:R0:W0:Y:S04]  /*6ef0*/  SHFL.DOWN PT, R69, R245, 0x8, 0x1f ;  /* 0x09001f00f5457f89 */ /* 0x00102800000e0000 */
[----:B------:R0:W0:Y:S04]  /*6f00*/  SHFL.DOWN PT, R70, R246, 0x8, 0x1f ;  /* 0x09001f00f6467f89 */ /* 0x00002800000e0000 */
[----:B---3--:R3:W0:Y:S04]  /*6f10*/  SHFL.DOWN PT, R123, R247, 0x8, 0x1f ;  /* 0x09001f00f77b7f89 */ /* 0x00862800000e0000 */
[----:B------:R3:W0:Y:S02]  /*6f20*/  SHFL.DOWN PT, R71, R248, 0x8, 0x1f ;  /* 0x09001f00f8477f89 */ /* 0x00062400000e0000 */
.L_x_7804:
        /* <DEDUP_REMOVED lines=13> */
.L_x_7656:
[----:B------:R-:W-:Y:S05]  /*7000*/  BSYNC.RECONVERGENT B0 ;  /* 0x0000000000007941 */ /* 0x000fea0003800200 */
.L_x_7655:
[----:B------:R-:W-:Y:S01]  /*7010*/  UMOV UR28, 0xffffffff ;  /* 0xffffffff001c7882 */ /* 0x000fe20000000000 */
[----:B------:R-:W-:Y:S02]  /*7020*/  ISETP.GT.U32.AND P2, PT, R98, 0xf, PT ;  /* 0x0000000f6200780c */ /* 0x000fe40003f44070 */
[----:B------:R-:W-:Y:S11]  /*7030*/  BRA.DIV UR28, `(.L_x_7657) ;  /* 0x0000006a1cb87947 */ /* 0x000ff6000b800000 */
[----:B0-----:R0:W0:Y:S04]  /*7040*/  SHFL.DOWN PT, R69, R245, 0x10, 0x1f ;  /* 0x0a001f00f5457f89 */ /* 0x00102800000e0000 */
[----:B------:R0:W0:Y:S04]  /*7050*/  SHFL.DOWN PT, R70, R246, 0x10, 0x1f ;  /* 0x0a001f00f6467f89 */ /* 0x00002800000e0000 */
[----:B------:R0:W0:Y:S04]  /*7060*/  SHFL.DOWN PT, R123, R247, 0x10, 0x1f ;  /* 0x0a001f00f77b7f89 */ /* 0x00002800000e0000 */
[----:B------:R0:W0:Y:S02]  /*7070*/  SHFL.DOWN PT, R71, R248, 0x10, 0x1f ;  /* 0x0a001f00f8477f89 */ /* 0x00002400000e0000 */
.L_x_7810:
        /* <DEDUP_REMOVED lines=13> */
.L_x_7659:
[----:B------:R-:W-:Y:S05]  /*7150*/  BSYNC.RECONVERGENT B0 ;  /* 0x0000000000007941 */ /* 0x000fea0003800200 */
.L_x_7658:
[----:B------:R-:W-:Y:S01]  /*7160*/  UMOV UR28, 0xffffffff ;  /* 0xffffffff001c7882 */ /* 0x000fe20000000000 */
[----:B------:R-:W-:Y:S02]  /*7170*/  ISETP.NE.AND P2, PT, R197, 0x1f, PT ;  /* 0x0000001fc500780c */ /* 0x000fe40003f45270 */
[----:B------:R-:W-:Y:S11]  /*7180*/  BRA.DIV UR28, `(.L_x_7660) ;  /* 0x0000006a1cd87947 */ /* 0x000ff6000b800000 */
[----:B------:R-:W5:Y:S04]  /*7190*/  SHFL.IDX PT, R242, R246, RZ, 0x1f ;  /* 0x00001ffff6f27589 */ /* 0x000f6800000e0000 */
[----:B0-----:R-:W0:Y:S04]  /*71a0*/  SHFL.IDX PT, R123, R245, RZ, 0x1f ;  /* 0x00001ffff57b7589 */ /* 0x001e2800000e0000 */
[----:B------:R-:W0:Y:S04]  /*71b0*/  SHFL.IDX PT, R233, R247, RZ, 0x1f ;  /* 0x00001ffff7e97589 */ /* 0x000e2800000e0000 */
[----:B-1----:R-:W-:Y:S04]  /*71c0*/  SHFL.DOWN PT, R245, R245, 0x1, 0x1f ;  /* 0x08201f00f5f57f89 */ /* 0x002fe800000e0000 */
[----:B--2---:R-:W-:Y:S04]  /*71d0*/  SHFL.DOWN PT, R246, R246, 0x1, 0x1f ;  /* 0x08201f00f6f67f89 */ /* 0x004fe800000e0000 */
[----:B---3--:R-:W-:Y:S01]  /*71e0*/  SHFL.DOWN PT, R247, R247, 0x1, 0x1f ;  /* 0x08201f00f7f77f89 */ /* 0x008fe200000e0000 */
[-C--:B-----5:R-:W-:Y:S01]  /*71f0*/  FMUL.FTZ R69, R63, R242.reuse ;  /* 0x000000f23f457220 */ /* 0x0a0fe20000410000 */
[-C--:B------:R-:W-:Y:S01]  /*7200*/  FMUL.FTZ R243, R61, R242.reuse ;  /* 0x000000f23df37220 */ /* 0x080fe20000410000 */
[----:B----4-:R-:W-:-:S02]  /*7210*/  FMUL.FTZ R68, R60, R242 ;  /* 0x000000f23c447220 */ /* 0x010fc40000410000 */
[CC--:B0-----:R-:W-:Y:S01]  /*7220*/  FFMA.FTZ R244, R62.reuse, R123.reuse, -R69 ;  /* 0x0000007b3ef47223 */ /* 0x0c1fe20000010845 */
[----:B------:R-:W-:Y:S01]  /*7230*/  FMUL.FTZ R69, R62, R242 ;  /* 0x000000f23e457220 */ /* 0x000fe20000410000 */
[-C--:B------:R-:W-:Y:S01]  /*7240*/  FFMA.FTZ R243, R60, R123.reuse, -R243 ;  /* 0x0000007b3cf37223 */ /* 0x080fe200000108f3 */
[-C--:B------:R-:W-:Y:S01]  /*7250*/  FFMA.FTZ R242, R61, R123.reuse, R68 ;  /* 0x0000007b3df27223 */ /* 0x080fe20000010044 */
[----:B------:R-:W-:Y:S01]  /*7260*/  FADD.FTZ R244, R233, R244 ;  /* 0x000000f4e9f47221 */ /* 0x000fe20000010000 */
[----:B------:R-:W-:Y:S01]  /*7270*/  FFMA.FTZ R69, R63, R123, R69 ;  /* 0x0000007b3f457223 */ /* 0x000fe20000010045 */
[----:B------:R-:W0:Y:S04]  /*7280*/  SHFL.IDX PT, R233, R248, RZ, 0x1f ;  /* 0x00001ffff8e97589 */ /* 0x000e2800000e0000 */
[----:B------:R-:W1:Y:S04]  /*7290*/  SHFL.IDX PT, R60, R60, RZ, 0x1f ;  /* 0x00001fff3c3c7589 */ /* 0x000e6800000e0000 */
[----:B------:R-:W2:Y:S04]  /*72a0*/  SHFL.IDX PT, R61, R61, RZ, 0x1f ;  /* 0x00001fff3d3d7589 */ /* 0x000ea800000e0000 */
[----:B------:R-:W3:Y:S04]  /*72b0*/  SHFL.IDX PT, R62, R62, RZ, 0x1f ;  /* 0x00001fff3e3e7589 */ /* 0x000ee800000e0000 */
[----:B------:R-:W4:Y:S04]  /*72c0*/  SHFL.IDX PT, R63, R63, RZ, 0x1f ;  /* 0x00001fff3f3f7589 */ /* 0x000f2800000e0000 */
[----:B------:R-:W1:Y:S01]  /*72d0*/  SHFL.DOWN PT, R248, R248, 0x1, 0x1f ;  /* 0x08201f00f8f87f89 */ /* 0x000e6200000e0000 */
[----:B0-----:R-:W-:-:S07]  /*72e0*/  FADD.FTZ R123, R233, R69 ;  /* 0x00000045e97b7221 */ /* 0x001fce0000010000 */
.L_x_7824:
        /* <DEDUP_REMOVED lines=13> */
.L_x_7662:
[----:B------:R-:W-:Y:S05]  /*73c0*/  BSYNC.RECONVERGENT B0 ;  /* 0x0000000000007941 */ /* 0x000fea0003800200 */
.L_x_7661:
[CC--:B----4-:R-:W-:Y:S01]  /*73d0*/  FMUL.FTZ R69, R65.reuse, R63.reuse ;  /* 0x0000003f41457220 */ /* 0x0d0fe20000410000 */
[-C--:B---3--:R-:W-:Y:S01]  /*73e0*/  FMUL.FTZ R246, R65, R62.reuse ;  /* 0x0000003e41f67220 */ /* 0x088fe20000410000 */
[----:B-12---:R0:W-:Y:S02]  /*73f0*/  STS.128 [R122+0x4670], R60 ;  /* 0x0046703c7a007388 */ /* 0x0061e40000000c00 */
        /* <DEDUP_REMOVED lines=13> */
.L_x_7644:
[----:B------:R-:W-:Y:S05]  /*74d0*/  WARPSYNC.ALL ;  /* 0x0000000000007948 */ /* 0x000fea0003800000 */
[----:B------:R-:W-:Y:S01]  /*74e0*/  ISETP.NE.AND P0, PT, R197, RZ, PT ;  /* 0x000000ffc500720c */ /* 0x000fe20003f05270 */
[----:B------:R-:W-:Y:S01]  /*74f0*/  BAR.SYNC.DEFER_BLOCKING 0x0 ;  /* 0x0000000000007b1d */ /* 0x000fe20000010000 */
[----:B------:R-:W-:Y:S01]  /*7500*/  MOV R65, UR40 ;  /* 0x0000002800417c02 */ /* 0x000fe20008000f00 */
[----:B0-----:R-:W-:Y:S01]  /*7510*/  FMUL.FTZ R69, R92, R32 ;  /* 0x000000205c457220 */ /* 0x001fe20000410000 */
        /* <DEDUP_REMOVED lines=9> */
[----:B-1----:R-:W-:Y:S01]  /*75b0*/  LOP3.LUT R60, R197, UR28, RZ, 0xfc, !PT ;  /* 0x0000001cc53c7c12 */ /* 0x002fe2000f8efcff */
[----:B------:R-:W-:-:S03]  /*75c0*/  UMOV UR28, UR24 ;  /* 0x00000018001c7c82 */ /* 0x000fc60008000000 */
[----:B------:R-:W-:-:S03]  /*75d0*/  MOV R61, UR48 ;  /* 0x00000030003d7c02 */ /* 0x000fc60008000f00 */
[----:B------:R-:W-:Y:S01]  /*75e0*/  IMAD.WIDE.U32 R62, R65, UR8, R60 ;  /* 0x00000008413e7c25 */ /* 0x000fe2000f8e003c */
[----:B------:R-:W-:Y:S02]  /*75f0*/  MOV R65, UR41 ;  /* 0x0000002900417c02 */ /* 0x000fe40008000f00 */
[----:B------:R-:W-:-:S03]  /*7600*/  LEA R64, P2, R62, UR9, 0x2 ;  /* 0x000000093e407c11 */ /* 0x000fc6000f8410ff */
[----:B------:R-:W-:-:S05]  /*7610*/  IMAD R65, R65, UR8, R63 ;  /* 0x0000000841417c24 */ /* 0x000fca000f8e023f */
[----:B------:R-:W-:Y:S01]  /*7620*/  LEA.HI.X R65, R62, UR12, R65, 0x2, P2 ;  /* 0x0000000c3e417c11 */ /* 0x000fe200090f1441 */
[-C--:B0-----:R-:W-:Y:S01]  /*7630*/  FMUL.FTZ R68, R66, R115.reuse ;  /* 0x0000007342447220 */ /* 0x081fe20000410000 */
[C---:B------:R-:W-:Y:S01]  /*7640*/  FMUL.FTZ R61, R67.reuse, R115 ;  /* 0x00000073433d7220 */ /* 0x040fe20000410000 */
[----:B------:R-:W-:Y:S02]  /*7650*/  FMUL.FTZ R115, R86, R26 ;  /* 0x0000001a56737220 */ /* 0x000fe40000410000 */
[-C--:B------:R-:W-:Y:S01]  /*7660*/  FFMA.FTZ R67, R67, R114.reuse, -R68 ;  /* 0x0000007243437223 */ /* 0x080fe20000010844 */
[----:B------:R-:W-:Y:S01]  /*7670*/  FFMA.FTZ R68, R0, R199, RZ ;  /* 0x000000c700447223 */ /* 0x000fe200000100ff */
[----:B------:R-:W-:Y:S01]  /*7680*/  FFMA.FTZ R62, R66, R114, R61 ;  /* 0x00000072423e7223 */ /* 0x000fe2000001003d */
[----:B------:R-:W-:Y:S01]  /*7690*/  FMUL.FTZ R66, R93, R33 ;  /* 0x000000215d427220 */ /* 0x000fe20000410000 */
[----:B------:R-:W-:Y:S01]  /*76a0*/  FADD.FTZ R67, R196, R67 ;  /* 0x00000043c4437221 */ /* 0x000fe20000010000 */
[----:B------:R-:W-:Y:S01]  /*76b0*/  FFMA.FTZ R61, R17, R202, R68 ;  /* 0x000000ca113d7223 */ /* 0x000fe20000010044 */
[----:B------:R-:W-:Y:S01]  /*76c0*/  FMUL.FTZ R68, R91, R31 ;  /* 0x0000001f5b447220 */ /* 0x000fe20000410000 */
[-C--:B------:R-:W-:Y:S01]  /*76d0*/  FFMA.FTZ R199, -R121, R66.reuse, R199 ;  /* 0x0000004279c77223 */ /* 0x080fe200000101c7 */
[----:B------:R-:W-:Y:S01]  /*76e0*/  FFMA.FTZ R66, R120, -R66, R200 ;  /* 0x8000004278427223 */ /* 0x000fe200000100c8 */
[----:B------:R-:W-:Y:S01]  /*76f0*/  FFMA.FTZ R70, R16, R203, R61 ;  /* 0x000000cb10467223 */ /* 0x000fe2000001003d */
[----:B------:R-:W-:Y:S01]  /*7700*/  FFMA.FTZ R200, R0, -R200, RZ ;  /* 0x800000c800c87223 */ /* 0x000fe200000100ff */
[-C--:B------:R-:W-:Y:S01]  /*7710*/  FFMA.FTZ R203, -R117, R68.reuse, R203 ;  /* 0x0000004475cb7223 */ /* 0x080fe200000101cb */
[----:B------:R-:W-:Y:S01]  /*7720*/  FFMA.FTZ R68, R116, -R68, R204 ;  /* 0x8000004474447223 */ /* 0x000fe200000100cc */
[----:B------:R-:W-:Y:S01]  /*7730*/  FFMA.FTZ R61, R15, R206, R70 ;  /* 0x000000ce0f3d7223 */ /* 0x000fe20000010046 */
[----:B------:R-:W-:Y:S01]  /*7740*/  FFMA.FTZ R63, R17, -R201, R200 ;  /* 0x800000c9113f7223 */ /* 0x000fe200000100c8 */
[----:B------:R-:W-:Y:S01]  /*7750*/  FADD.FTZ R62, R195, R62 ;  /* 0x0000003ec33e7221 */ /* 0x000fe20000010000 */
[----:B------:R-:W-:Y:S01]  /*7760*/  FMUL.FTZ R200, R78, R18 ;  /* 0x000000124ec87220 */ /* 0x000fe20000410000 */
[----:B------:R-:W-:Y:S01]  /*7770*/  FFMA.FTZ R114, R14, R207, R61 ;  /* 0x000000cf0e727223 */ /* 0x000fe2000001003d */
[----:B------:R-:W-:Y:S01]  /*7780*/  FFMA.FTZ R204, R16, -R204, R63 ;  /* 0x800000cc10cc7223 */ /* 0x000fe2000001003f */
[----:B------:R-:W-:Y:S01]  /*7790*/  FMUL.FTZ R63, R83, R23 ;  /* 0x00000017533f7220 */ /* 0x000fe20000410000 */
[----:B------:R-:W-:Y:S01]  /*77a0*/  FMUL.FTZ R196, R150, R62 ;  /* 0x0000003e96c47220 */ /* 0x000fe20000410000 */
[----:B------:R-:W-:Y:S01]  /*77b0*/  FFMA.FTZ R61, R13, R210, R114 ;  /* 0x000000d20d3d7223 */ /* 0x000fe20000010072 */
[-C--:B------:R-:W-:Y:S01]  /*77c0*/  FFMA.FTZ R202, -R119, R69.reuse, R202 ;  /* 0x0000004577ca7223 */ /* 0x080fe200000101ca */
[----:B------:R-:W-:Y:S01]  /*77d0*/  FFMA.FTZ R201, R118, -R69, R201 ;  /* 0x8000004576c97223 */ /* 0x000fe200000100c9 */
[----:B------:R-:W-:Y:S01]  /*77e0*/  FFMA.FTZ R195, R151, R67, -R196 ;  /* 0x0000004397c37223 */ /* 0x000fe200000108c4 */
[----:B------:R-:W-:Y:S01]  /*77f0*/  FFMA.FTZ R122, R12, R211, R61 ;  /* 0x000000d30c7a7223 */ /* 0x000fe2000001003d */
[----:B------:R-:W-:Y:S01]  /*7800*/  FMUL.FTZ R69, R90, R30 ;  /* 0x0000001e5a457220 */ /* 0x000fe20000410000 */
[----:B------:R-:W-:Y:S01]  /*7810*/  FMUL.FTZ R70, R89, R29 ;  /* 0x0000001d59467220 */ /* 0x000fe20000410000 */
[----:B------:R-:W-:Y:S01]  /*7820*/  FADD.FTZ R180, R180, R195 ;  /* 0x000000c3b4b47221 */ /* 0x000fe20000010000 */
[----:B------:R-:W-:Y:S01]  /*7830*/  FFMA.FTZ R61, R11, R214, R122 ;  /* 0x000000d60b3d7223 */ /* 0x000fe2000001007a */
[-C--:B------:R-:W-:Y:S01]  /*7840*/  FFMA.FTZ R206, -R113, R69.reuse, R206 ;  /* 0x0000004571ce7223 */ /* 0x080fe200000101ce */
[----:B------:R-:W-:Y:S01]  /*7850*/  FFMA.FTZ R69, R112, -R69, R205 ;  /* 0x8000004570457223 */ /* 0x000fe200000100cd */
[----:B------:R-:W-:Y:S01]  /*7860*/  FMUL.FTZ R196, R152, R180 ;  /* 0x000000b498c47220 */ /* 0x000fe20000410000 */
[----:B------:R-:W-:Y:S01]  /*7870*/  FFMA.FTZ R198, R10, R215, R61 ;  /* 0x000000d70ac67223 */ /* 0x000fe2000001003d */
[----:B------:R-:W-:Y:S01]  /*7880*/  FFMA.FTZ R205, R15, -R205, R204 ;  /* 0x800000cd0fcd7223 */ /* 0x000fe200000100cc */
[-C--:B------:R-:W-:Y:S01]  /*7890*/  FFMA.FTZ R207, -R111, R70.reuse, R207 ;  /* 0x000000466fcf7223 */ /* 0x080fe200000101cf */
[----:B------:R-:W-:Y:S01]  /*78a0*/  FFMA.FTZ R70, R110, -R70, R208 ;  /* 0x800000466e467223 */ /* 0x000fe200000100d0 */
        /* <DEDUP_REMOVED lines=10> */
[----:B------:R-:W-:Y:S01]  /*7950*/  MOV R208, UR22 ;  /* 0x0000001600d07c02 */ /* 0x000fe20008000f00 */
[----:B------:R-:W-:Y:S01]  /*7960*/  FFMA.FTZ R150, R151, R62, R63 ;  /* 0x0000003e97967223 */ /* 0x000fe2000001003f */
[----:B------:R-:W-:Y:S01]  /*7970*/  FMUL.FTZ R63, R82, R22 ;  /* 0x00000016523f7220 */ /* 0x000fe20000410000 */
[-C--:B------:R-:W-:Y:S01]  /*7980*/  FFMA.FTZ R218, -R101, R123.reuse, R218 ;  /* 0x0000007b65da7223 */ /* 0x080fe200000101da */
[----:B------:R-:W-:Y:S01]  /*7990*/  FFMA.FTZ R123, R100, -R123, R217 ;  /* 0x8000007b647b7223 */ /* 0x000fe200000100d9 */
[----:B------:R-:W-:Y:S01]  /*79a0*/  FADD.FTZ R150, R125, R150 ;  /* 0x000000967d967221 */ /* 0x000fe20000010000 */
[-C--:B------:R-:W-:Y:S01]  /*79b0*/  FFMA.FTZ R222, -R149, R63.reuse, R222 ;  /* 0x0000003f95de7223 */ /* 0x080fe200000101de */
[----:B------:R-:W-:Y:S01]  /*79c0*/  FFMA.FTZ R63, R148, -R63, R221 ;  /* 0x8000003f943f7223 */ /* 0x000fe200000100dd */
[----:B------:R-:W-:Y:S01]  /*79d0*/  FMUL.FTZ R122, R85, R25 ;  /* 0x00000019557a7220 */ /* 0x000fe20000410000 */
[-C--:B------:R-:W-:Y:S01]  /*79e0*/  FMUL.FTZ R151, R152, R150.reuse ;  /* 0x0000009698977220 */ /* 0x080fe20000410000 */
[----:B------:R-:W-:Y:S01]  /*79f0*/  FFMA.FTZ R125, R153, R150, R196 ;  /* 0x00000096997d7223 */ /* 0x000fe200000100c4 */
[----:B------:R-:W-:Y:S01]  /*7a00*/  FFMA.FTZ R196, R6, R224, R195 ;  /* 0x000000e006c47223 */ /* 0x000fe200000100c3 */
[----:B------:R-:W-:Y:S01]  /*7a10*/  FMUL.FTZ R195, R79, R19 ;  /* 0x000000134fc37220 */ /* 0x000fe20000410000 */
[----:B------:R-:W-:Y:S01]  /*7a20*/  FFMA.FTZ R152, R153, R180, -R151 ;  /* 0x000000b499987223 */ /* 0x000fe20000010897 */
[----:B------:R-:W-:Y:S01]  /*7a30*/  FADD.FTZ R126, R126, R125 ;  /* 0x0000007d7e7e7221 */ /* 0x000fe20000010000 */
[----:B------:R-:W-:Y:S01]  /*7a40*/  FFMA.FTZ R153, R5, R226, R196 ;  /* 0x000000e205997223 */ /* 0x000fe200000100c4 */
[----:B------:R-:W-:Y:S01]  /*7a50*/  FMUL.FTZ R151, R80, R20 ;  /* 0x0000001450977220 */ /* 0x000fe20000410000 */
[----:B------:R-:W-:Y:S01]  /*7a60*/  FADD.FTZ R181, R181, R152 ;  /* 0x00000098b5b57221 */ /* 0x000fe20000010000 */
[----:B------:R-:W-:Y:S01]  /*7a70*/  FMUL.FTZ R125, R81, R21 ;  /* 0x00000015517d7220 */ /* 0x000fe20000410000 */
[----:B------:R-:W-:Y:S01]  /*7a80*/  FFMA.FTZ R215, -R103, R122, R215 ;  /* 0x0000007a67d77223 */ /* 0x000fe200000101d7 */
[----:B------:R-:W-:Y:S01]  /*7a90*/  FFMA.FTZ R226, -R145, R151, R226 ;  /* 0x0000009791e27223 */ /* 0x000fe200000101e2 */
[C---:B------:R-:W-:Y:S01]  /*7aa0*/  FMUL.FTZ R152, R154.reuse, R181 ;  /* 0x000000b59a987220 */ /* 0x040fe20000410000 */
[-C--:B------:R-:W-:Y:S01]  /*7ab0*/  FMUL.FTZ R154, R154, R126.reuse ;  /* 0x0000007e9a9a7220 */ /* 0x080fe20000410000 */
[----:B------:R-:W-:Y:S01]  /*7ac0*/  FFMA.FTZ R151, R144, -R151, R225 ;  /* 0x8000009790977223 */ /* 0x000fe200000100e1 */
[----:B------:R-:W-:Y:S01]  /*7ad0*/  FFMA.FTZ R224, -R147, R125, R224 ;  /* 0x0000007d93e07223 */ /* 0x000fe200000101e0 */
[C---:B------:R-:W-:Y:S01]  /*7ae0*/  FFMA.FTZ R152, R155.reuse, R126, R152 ;  /* 0x0000007e9b987223 */ /* 0x040fe20000010098 */
[----:B------:R-:W-:Y:S01]  /*7af0*/  FFMA.FTZ R155, R155, R181, -R154 ;  /* 0x000000b59b9b7223 */ /* 0x000fe2000001089a */
[----:B------:R-:W-:Y:S01]  /*7b00*/  FFMA.FTZ R154, R4, R228, R153 ;  /* 0x000000e4049a7223 */ /* 0x000fe20000010099 */
[----:B------:R-:W-:Y:S01]  /*7b10*/  FFMA.FTZ R228, -R143, R195, R228 ;  /* 0x000000c38fe47223 */ /* 0x000fe200000101e4 */
[----:B------:R-:W-:Y:S01]  /*7b20*/  FADD.FTZ R152, R127, R152 ;  /* 0x000000987f987221 */ /* 0x000fe20000010000 */
[----:B------:R-:W-:Y:S01]  /*7b30*/  FADD.FTZ R182, R182, R155 ;  /* 0x0000009bb6b67221 */ /* 0x000fe20000010000 */
[----:B------:R-:W-:Y:S01]  /*7b40*/  FMUL.FTZ R155, R140, R67 ;  /* 0x000000438c9b7220 */ /* 0x000fe20000410000 */
[----:B------:R-:W-:Y:S01]  /*7b50*/  FFMA.FTZ R195, R142, -R195, R227 ;  /* 0x800000c38ec37223 */ /* 0x000fe200000100e3 */
[C---:B------:R-:W-:Y:S01]  /*7b60*/  FMUL.FTZ R127, R156.reuse, R152 ;  /* 0x000000989c7f7220 */ /* 0x040fe20000410000 */
[----:B------:R-:W-:Y:S01]  /*7b70*/  FMUL.FTZ R198, R156, R182 ;  /* 0x000000b69cc67220 */ /* 0x000fe20000410000 */
[----:B------:R-:W-:Y:S01]  /*7b80*/  FMUL.FTZ R142, R142, R180 ;  /* 0x000000b48e8e7220 */ /* 0x000fe20000410000 */
[----:B------:R-:W-:Y:S01]  /*7b90*/  FFMA.FTZ R125, R146, -R125, R223 ;  /* 0x8000007d927d7223 */ /* 0x000fe200000100df */
[C---:B------:R-:W-:Y:S01]  /*7ba0*/  FFMA.FTZ R156, R157.reuse, R182, -R127 ;  /* 0x000000b69d9c7223 */ /* 0x040fe2000001087f */
[----:B------:R-:W-:Y:S01]  /*7bb0*/  FFMA.FTZ R153, R157, R152, R198 ;  /* 0x000000989d997223 */ /* 0x000fe200000100c6 */
[-C--:B------:R-:W-:Y:S01]  /*7bc0*/  FFMA.FTZ R157, R140, -R200.reuse, R229 ;  /* 0x800000c88c9d7223 */ /* 0x080fe200000100e5 */
[----:B------:R-:W-:Y:S01]  /*7bd0*/  FFMA.FTZ R127, -R141, R200, R230 ;  /* 0x000000c88d7f7223 */ /* 0x000fe200000101e6 */
[----:B------:R-:W-:Y:S01]  /*7be0*/  FADD.FTZ R183, R183, R156 ;  /* 0x0000009cb7b77221 */ /* 0x000fe20000010000 */
[----:B------:R-:W-:Y:S01]  /*7bf0*/  FADD.FTZ R140, R128, R153 ;  /* 0x00000099808c7221 */ /* 0x000fe20000010000 */
[----:B------:R-:W-:Y:S01]  /*7c00*/  FMUL.FTZ R198, R62, UR29 ;  /* 0x0000001d3ec67c20 */ /* 0x000fe20008410000 */
[----:B------:R-:W-:Y:S01]  /*7c10*/  FMUL.FTZ R153, R67, UR29 ;  /* 0x0000001d43997c20 */ /* 0x000fe20008410000 */
[C---:B------:R-:W-:Y:S01]  /*7c20*/  FMUL.FTZ R128, R158.reuse, R183 ;  /* 0x000000b79e807220 */ /* 0x040fe20000410000 */
[----:B------:R-:W-:Y:S01]  /*7c30*/  FMUL.FTZ R156, R158, R140 ;  /* 0x0000008c9e9c7220 */ /* 0x000fe20000410000 */
[----:B------:R-:W-:Y:S01]  /*7c40*/  FMUL.FTZ R200, R18, R67 ;  /* 0x0000004312c87220 */ /* 0x000fe20000410000 */
[----:B------:R-:W-:Y:S01]  /*7c50*/  FFMA.FTZ R141, R141, R62, R155 ;  /* 0x0000003e8d8d7223 */ /* 0x000fe2000001009b */
[C---:B------:R-:W-:Y:S01]  /*7c60*/  FFMA.FTZ R158, R159.reuse, R140, R128 ;  /* 0x0000008c9f9e7223 */ /* 0x040fe20000010080 */
[----:B------:R-:W-:Y:S01]  /*7c70*/  FFMA.FTZ R159, R159, R183, -R156 ;  /* 0x000000b79f9f7223 */ /* 0x000fe2000001089c */
[----:B------:R-:W-:Y:S01]  /*7c80*/  FFMA.FTZ R198, R67, UR47, -R198 ;  /* 0x0000002f43c67c23 */ /* 0x000fe200080108c6 */
[----:B------:R-:W-:Y:S01]  /*7c90*/  FFMA.FTZ R128, R62, UR47, R153 ;  /* 0x0000002f3e807c23 */ /* 0x000fe20008010099 */
[----:B------:R-:W-:Y:S01]  /*7ca0*/  FMUL.FTZ R62, R18, R62 ;  /* 0x0000003e123e7220 */ /* 0x000fe20000410000 */
[C---:B------:R-:W-:Y:S01]  /*7cb0*/  FMUL.FTZ R204, R157.reuse, R200 ;  /* 0x000000c89dcc7220 */ /* 0x040fe20000410000 */
[----:B------:R-:W-:Y:S01]  /*7cc0*/  FADD.FTZ R184, R184, R159 ;  /* 0x0000009fb8b87221 */ /* 0x000fe20000010000 */
[C---:B------:R-:W-:Y:S01]  /*7cd0*/  FMUL.FTZ R156, R157.reuse, R198 ;  /* 0x000000c69d9c7220 */ /* 0x040fe20000410000 */
[-C--:B------:R-:W-:Y:S01]  /*7ce0*/  FMUL.FTZ R67, R157, R62.reuse ;  /* 0x0000003e9d437220 */ /* 0x080fe20000410000 */
[-C--:B------:R-:W-:Y:S01]  /*7cf0*/  FFMA.FTZ R153, R127, R62.reuse, R204 ;  /* 0x0000003e7f997223 */ /* 0x080fe200000100cc */
[----:B------:R-:W-:Y:S01]  /*7d00*/  FMUL.FTZ R198, R78, R62 ;  /* 0x0000003e4ec67220 */ /* 0x000fe20000410000 */
[----:B------:R-:W-:Y:S01]  /*7d10*/  FADD.FTZ R158, R129, R158 ;  /* 0x0000009e819e7221 */ /* 0x000fe20000010000 */
[----:B------:R-:W-:Y:S01]  /*7d20*/  FMUL.FTZ R62, R160, R184 ;  /* 0x000000b8a03e7220 */ /* 0x000fe20000410000 */
[----:B------:R-:W-:Y:S01]  /*7d30*/  FFMA.FTZ R142, R143, R150, R142 ;  /* 0x000000968f8e7223 */ /* 0x000fe2000001008e */
[----:B------:R-:W-:Y:S01]  /*7d40*/  FMUL.FTZ R143, R150, UR29 ;  /* 0x0000001d968f7c20 */ /* 0x000fe20008410000 */
[-C--:B------:R-:W-:Y:S01]  /*7d50*/  FMUL.FTZ R157, R160, R158.reuse ;  /* 0x0000009ea09d7220 */ /* 0x080fe20000410000 */
[----:B------:R-:W-:Y:S01]  /*7d60*/  FFMA.FTZ R129, R161, R158, R62 ;  /* 0x0000009ea1817223 */ /* 0x000fe2000001003e */
[----:B------:R-:W-:-:S02]  /*7d70*/  IMAD R155, R197, 0x84, R208 ;  /* 0x00000084c59b7824 */ /* 0x000fc400078e02d0 */
[----:B------:R-:W-:Y:S01]  /*7d80*/  FFMA.FTZ R160, R180, UR47, -R143 ;  /* 0x0000002fb4a07c23 */ /* 0x000fe2000801088f */
[----:B------:R-:W-:Y:S01]  /*7d90*/  FFMA.FTZ R62, R161, R184, -R157 ;  /* 0x000000b8a13e7223 */ /* 0x000fe2000001089d */
[----:B------:R-:W-:Y:S01]  /*7da0*/  FADD.FTZ R130, R130, R129 ;  /* 0x0000008182827221 */ /* 0x000fe20000010000 */
[----:B------:R-:W-:Y:S01]  /*7db0*/  FMUL.FTZ R129, R180, UR29 ;  /* 0x0000001db4817c20 */ /* 0x000fe20008410000 */
[----:B------:R-:W-:Y:S01]  /*7dc0*/  FMUL.FTZ R180, R19, R180 ;  /* 0x000000b413b47220 */ /* 0x000fe20000410000 */
[----:B------:R-:W-:Y:S01]  /*7dd0*/  FADD.FTZ R185, R185, R62 ;  /* 0x0000003eb9b97221 */ /* 0x000fe20000010000 */
[----:B------:R-:W-:Y:S01]  /*7de0*/  FMUL.FTZ R62, R162, R130 ;  /* 0x00000082a23e7220 */ /* 0x000fe20000410000 */
[----:B------:R-:W-:Y:S01]  /*7df0*/  FFMA.FTZ R129, R150, UR47, R129 ;  /* 0x0000002f96817c23 */ /* 0x000fe20008010081 */
[----:B------:R-:W-:Y:S01]  /*7e00*/  FMUL.FTZ R150, R19, R150 ;  /* 0x0000009613967220 */ /* 0x000fe20000410000 */
[C---:B------:R-:W-:Y:S01]  /*7e10*/  FMUL.FTZ R161, R195.reuse, R180 ;  /* 0x000000b4c3a17220 */ /* 0x040fe20000410000 */
[-C--:B------:R-:W-:Y:S01]  /*7e20*/  FMUL.FTZ R157, R162, R185.reuse ;  /* 0x000000b9a29d7220 */ /* 0x080fe20000410000 */
[----:B------:R-:W-:Y:S01]  /*7e30*/  FMUL.FTZ R143, R195, R160 ;  /* 0x000000a0c38f7220 */ /* 0x000fe20000410000 */
[----:B------:R-:W-:Y:S01]  /*7e40*/  FFMA.FTZ R159, R163, R185, -R62 ;  /* 0x000000b9a39f7223 */ /* 0x000fe2000001083e */
[-C--:B------:R-:W-:Y:S01]  /*7e50*/  FMUL.FTZ R195, R195, R150.reuse ;  /* 0x00000096c3c37220 */ /* 0x080fe20000410000 */
[-C--:B------:R-:W-:Y:S01]  /*7e60*/  FFMA.FTZ R62, R228, R150.reuse, R161 ;  /* 0x00000096e43e7223 */ /* 0x080fe200000100a1 */
[----:B------:R-:W-:Y:S01]  /*7e70*/  FMUL.FTZ R162, R79, R150 ;  /* 0x000000964fa27220 */ /* 0x000fe20000410000 */
[----:B------:R-:W-:Y:S01]  /*7e80*/  FFMA.FTZ R150, R163, R130, R157 ;  /* 0x00000082a3967223 */ /* 0x000fe2000001009d */
[----:B------:R-:W-:Y:S01]  /*7e90*/  FADD.FTZ R186, R186, R159 ;  /* 0x0000009fbaba7221 */ /* 0x000fe20000010000 */
[-C--:B------:R-:W-:Y:S01]  /*7ea0*/  FMUL.FTZ R160, R144, R181.reuse ;  /* 0x000000b590a07220 */ /* 0x080fe20000410000 */
[----:B------:R-:W-:Y:S01]  /*7eb0*/  FMUL.FTZ R161, R20, R126 ;  /* 0x0000007e14a17220 */ /* 0x000fe20000410000 */
[----:B------:R-:W-:Y:S01]  /*7ec0*/  FADD.FTZ R150, R131, R150 ;  /* 0x0000009683967221 */ /* 0x000fe20000010000 */
[----:B------:R-:W-:Y:S01]  /*7ed0*/  FMUL.FTZ R144, R164, R186 ;  /* 0x000000baa4907220 */ /* 0x000fe20000410000 */
[----:B------:R-:W-:Y:S01]  /*7ee0*/  FFMA.FTZ R145, R145, R126, R160 ;  /* 0x0000007e91917223 */ /* 0x000fe200000100a0 */
[----:B------:R-:W-:Y:S01]  /*7ef0*/  FMUL.FTZ R160, R126, UR29 ;  /* 0x0000001d7ea07c20 */ /* 0x000fe20008410000 */
[-C--:B------:R-:W-:Y:S01]  /*7f00*/  FMUL.FTZ R159, R164, R150.reuse ;  /* 0x00000096a49f7220 */ /* 0x080fe20000410000 */
[----:B------:R-:W-:Y:S01]  /*7f10*/  FFMA.FTZ R131, R165, R150, R144 ;  /* 0x00000096a5837223 */ /* 0x000fe20000010090 */
[----:B------:R0:W-:Y:S01]  /*7f20*/  STS [R155+0x2170], R162 ;  /* 0x002170a29b007388 */ /* 0x0001e20000000800 */
[----:B------:R-:W-:Y:S01]  /*7f30*/  FFMA.FTZ R160, R181, UR47, -R160 ;  /* 0x0000002fb5a07c23 */ /* 0x000fe200080108a0 */
[----:B------:R-:W-:Y:S01]  /*7f40*/  FFMA.FTZ R144, R165, R186, -R159 ;  /* 0x000000baa5907223 */ /* 0x000fe2000001089f */
[----:B------:R-:W-:Y:S01]  /*7f50*/  FMUL.FTZ R159, R181, UR29 ;  /* 0x0000001db59f7c20 */ /* 0x000fe20008410000 */
[----:B------:R-:W-:Y:S01]  /*7f60*/  FADD.FTZ R132, R132, R131 ;  /* 0x0000008384847221 */ /* 0x000fe20000010000 */
[----:B------:R-:W-:Y:S01]  /*7f70*/  FMUL.FTZ R181, R20, R181 ;  /* 0x000000b514b57220 */ /* 0x000fe20000410000 */
[----:B------:R-:W-:Y:S01]  /*7f80*/  FADD.FTZ R187, R187, R144 ;  /* 0x00000090bbbb7221 */ /* 0x000fe20000010000 */
[----:B------:R-:W-:Y:S01]  /*7f90*/  FFMA.FTZ R131, R126, UR47, R159 ;  /* 0x0000002f7e837c23 */ /* 0x000fe2000801009f */
[C---:B------:R-:W-:Y:S01]  /*7fa0*/  FMUL.FTZ R159, R151.reuse, R160 ;  /* 0x000000a0979f7220 */ /* 0x040fe20000410000 */
[----:B------:R-:W-:Y:S01]  /*7fb0*/  FMUL.FTZ R163, R151, R181 ;  /* 0x000000b597a37220 */ /* 0x000fe20000410000 */
[C---:B------:R-:W-:Y:S01]  /*7fc0*/  FMUL.FTZ R126, R166.reuse, R187 ;  /* 0x000000bba67e7220 */ /* 0x040fe20000410000 */
[-C--:B------:R-:W-:Y:S01]  /*7fd0*/  FMUL.FTZ R166, R166, R132.reuse ;  /* 0x00000084a6a67220 */ /* 0x080fe20000410000 */
[-C--:B0-----:R-:W-:Y:S01]  /*7fe0*/  FMUL.FTZ R162, R80, R161.reuse ;  /* 0x000000a150a27220 */ /* 0x081fe20000410000 */
[----:B------:R-:W-:Y:S01]  /*7ff0*/  FFMA.FTZ R144, R226, R161, R163 ;  /* 0x000000a1e2907223 */ /* 0x000fe200000100a3 */
[C---:B------:R-:W-:Y:S01]  /*8000*/  FFMA.FTZ R126, R167.reuse, R132, R126 ;  /* 0x00000084a77e7223 */ /* 0x040fe2000001007e */
[----:B------:R-:W-:Y:S01]  /*8010*/  FFMA.FTZ R167, R167, R187, -R166 ;  /* 0x000000bba7a77223 */ /* 0x000fe200000108a6 */
[----:B------:R-:W-:Y:S01]  /*8020*/  FMUL.FTZ R146, R146, R182 ;  /* 0x000000b692927220 */ /* 0x000fe20000410000 */
[----:B------:R-:W-:Y:S01]  /*8030*/  FMUL.FTZ R163, R152, UR29 ;  /* 0x0000001d98a37c20 */ /* 0x000fe20008410000 */
[----:B------:R-:W-:Y:S01]  /*8040*/  FADD.FTZ R126, R133, R126 ;  /* 0x0000007e857e7221 */ /* 0x000fe20000010000 */
[----:B------:R-:W-:Y:S01]  /*8050*/  FADD.FTZ R188, R188, R167 ;  /* 0x000000a7bcbc7221 */ /* 0x000fe20000010000 */
[----:B------:R-:W-:Y:S01]  /*8060*/  FMUL.FTZ R151, R151, R161 ;  /* 0x000000a197977220 */ /* 0x000fe20000410000 */
[----:B------:R-:W-:Y:S01]  /*8070*/  FMUL.FTZ R164, R80, R181 ;  /* 0x000000b550a47220 */ /* 0x000fe20000410000 */
[C---:B------:R-:W-:Y:S01]  /*8080*/  FMUL.FTZ R133, R168.reuse, R126 ;  /* 0x0000007ea8857220 */ /* 0x040fe20000410000 */
[----:B------:R-:W-:Y:S01]  /*8090*/  FMUL.FTZ R160, R168, R188 ;  /* 0x000000bca8a07220 */ /* 0x000fe20000410000 */
[----:B------:R0:W-:Y:S01]  /*80a0*/  STS [R155+0x2168], R162 ;  /* 0x002168a29b007388 */ /* 0x0001e20000000800 */
[----:B------:R-:W-:Y:S01]  /*80b0*/  FFMA.FTZ R146, R147, R152, R146 ;  /* 0x0000009893927223 */ /* 0x000fe20000010092 */
[----:B------:R-:W-:Y:S01]  /*80c0*/  FMUL.FTZ R161, R182, UR29 ;  /* 0x0000001db6a17c20 */ /* 0x000fe20008410000 */
[C---:B------:R-:W-:Y:S01]  /*80d0*/  FFMA.FTZ R147, R169.reuse, R126, R160 ;  /* 0x0000007ea9937223 */ /* 0x040fe200000100a0 */
[----:B------:R-:W-:Y:S01]  /*80e0*/  FFMA.FTZ R160, R169, R188, -R133 ;  /* 0x000000bca9a07223 */ /* 0x000fe20000010885 */
[----:B------:R1:W-:Y:S01]  /*80f0*/  STS [R155+0x216c], R164 ;  /* 0x00216ca49b007388 */ /* 0x0003e20000000800 */
[----:B------:R-:W-:Y:S01]  /*8100*/  FFMA.FTZ R133, R152, UR47, R161 ;  /* 0x0000002f98857c23 */ /* 0x000fe200080100a1 */
[----:B------:R-:W-:Y:S01]  /*8110*/  FADD.FTZ R134, R134, R147 ;  /* 0x0000009386867221 */ /* 0x000fe20000010000 */
[----:B------:R-:W-:Y:S01]  /*8120*/  FADD.FTZ R189, R189, R160 ;  /* 0x000000a0bdbd7221 */ /* 0x000fe20000010000 */
[----:B------:R-:W-:Y:S01]  /*8130*/  FMUL.FTZ R165, R22, R140 ;  /* 0x0000008c16a57220 */ /* 0x000fe20000410000 */
[----:B0-----:R-:W-:Y:S01]  /*8140*/  FFMA.FTZ R162, R182, UR47, -R163 ;  /* 0x0000002fb6a27c23 */ /* 0x001fe200080108a3 */
[----:B------:R-:W-:Y:S01]  /*8150*/  FMUL.FTZ R182, R21, R182 ;  /* 0x000000b615b67220 */ /* 0x000fe20000410000 */
[----:B------:R-:W-:Y:S01]  /*8160*/  FMUL.FTZ R160, R170, R134 ;  /* 0x00000086aaa07220 */ /* 0x000fe20000410000 */
[----:B------:R-:W-:Y:S01]  /*8170*/  FMUL.FTZ R166, R23, R184 ;  /* 0x000000b817a67220 */ /* 0x000fe20000410000 */
[----:B------:R-:W-:Y:S01]  /*8180*/  FMUL.FTZ R147, R125, R162 ;  /* 0x000000a27d937220 */ /* 0x000fe20000410000 */
[----:B-1----:R-:W-:Y:S01]  /*8190*/  FMUL.FTZ R164, R21, R152 ;  /* 0x0000009815a47220 */ /* 0x002fe20000410000 */
[----:B------:R-:W-:Y:S01]  /*81a0*/  FMUL.FTZ R161, R125, R182 ;  /* 0x000000b67da17220 */ /* 0x000fe20000410000 */
[----:B------:R-:W-:Y:S01]  /*81b0*/  FMUL.FTZ R162, R148, R183 ;  /* 0x000000b794a27220 */ /* 0x000fe20000410000 */
[-C--:B------:R-:W-:Y:S01]  /*81c0*/  FFMA.FTZ R163, R171, R189.reuse, -R160 ;  /* 0x000000bdaba37223 */ /* 0x080fe200000108a0 */
[-C--:B------:R-:W-:Y:S01]  /*81d0*/  FMUL.FTZ R125, R125, R164.reuse ;  /* 0x000000a47d7d7220 */ /* 0x080fe20000410000 */
[----:B------:R-:W-:Y:S01]  /*81e0*/  FFMA.FTZ R152, R224, R164, R161 ;  /* 0x000000a4e0987223 */ /* 0x000fe200000100a1 */
[----:B------:R-:W-:Y:S01]  /*81f0*/  FMUL.FTZ R161, R170, R189 ;  /* 0x000000bdaaa17220 */ /* 0x000fe20000410000 */
[----:B------:R-:W-:Y:S01]  /*8200*/  FADD.FTZ R190, R190, R163 ;  /* 0x000000a3bebe7221 */ /* 0x000fe20000010000 */
[----:B------:R-:W-:Y:S01]  /*8210*/  FFMA.FTZ R149, R149, R140, R162 ;  /* 0x0000008c95957223 */ /* 0x000fe200000100a2 */
[----:B------:R-:W-:Y:S01]  /*8220*/  FMUL.FTZ R162, R140, UR29 ;  /* 0x0000001d8ca27c20 */ /* 0x000fe20008410000 */
[----:B------:R-:W-:Y:S01]  /*8230*/  FFMA.FTZ R148, R171, R134, R161 ;  /* 0x00000086ab947223 */ /* 0x000fe200000100a1 */
[----:B------:R-:W-:Y:S01]  /*8240*/  FMUL.FTZ R160, R172, R190 ;  /* 0x000000beaca07220 */ /* 0x000fe20000410000 */
[----:B------:R-:W-:Y:S01]  /*8250*/  FMUL.FTZ R161, R183, UR29 ;  /* 0x0000001db7a17c20 */ /* 0x000fe20008410000 */
[----:B------:R-:W-:Y:S01]  /*8260*/  FMUL.FTZ R164, R81, R164 ;  /* 0x000000a451a47220 */ /* 0x000fe20000410000 */
[----:B------:R-:W-:Y:S01]  /*8270*/  FADD.FTZ R148, R135, R148 ;  /* 0x0000009487947221 */ /* 0x000fe20000010000 */
[----:B------:R-:W-:Y:S01]  /*8280*/  FFMA.FTZ R162, R183, UR47, -R162 ;  /* 0x0000002fb7a27c23 */ /* 0x000fe200080108a2 */
[----:B------:R-:W-:Y:S01]  /*8290*/  FMUL.FTZ R183, R22, R183 ;  /* 0x000000b716b77220 */ /* 0x000fe20000410000 */
[----:B------:R-:W-:Y:S01]  /*82a0*/  FMUL.FTZ R168, R82, R165 ;  /* 0x000000a552a87220 */ /* 0x000fe20000410000 */
[-C--:B------:R-:W-:Y:S01]  /*82b0*/  FMUL.FTZ R135, R172, R148.reuse ;  /* 0x00000094ac877220 */ /* 0x080fe20000410000 */
[----:B------:R-:W-:Y:S01]  /*82c0*/  FFMA.FTZ R163, R173, R148, R160 ;  /* 0x00000094ada37223 */ /* 0x000fe200000100a0 */
[----:B------:R0:W-:Y:S01]  /*82d0*/  STS [R155+0x2160], R164 ;  /* 0x002160a49b007388 */ /* 0x0001e20000000800 */
[----:B------:R-:W-:Y:S01]  /*82e0*/  FMUL.FTZ R167, R63, R183 ;  /* 0x000000b73fa77220 */ /* 0x000fe20000410000 */
[----:B------:R-:W-:Y:S01]  /*82f0*/  FFMA.FTZ R160, R173, R190, -R135 ;  /* 0x000000beada07223 */ /* 0x000fe20000010887 */
[----:B------:R-:W-:Y:S01]  /*8300*/  FADD.FTZ R136, R136, R163 ;  /* 0x000000a388887221 */ /* 0x000fe20000010000 */
[----:B------:R-:W-:Y:S01]  /*8310*/  FFMA.FTZ R135, R140, UR47, R161 ;  /* 0x0000002f8c877c23 */ /* 0x000fe200080100a1 */
[----:B------:R-:W-:Y:S01]  /*8320*/  FMUL.FTZ R163, R158, UR29 ;  /* 0x0000001d9ea37c20 */ /* 0x000fe20008410000 */
[----:B------:R-:W-:Y:S01]  /*8330*/  FADD.FTZ R191, R191, R160 ;  /* 0x000000a0bfbf7221 */ /* 0x000fe20000010000 */
[C---:B------:R-:W-:Y:S01]  /*8340*/  FMUL.FTZ R161, R63.reuse, R162 ;  /* 0x000000a23fa17220 */ /* 0x040fe20000410000 */
[----:B------:R-:W-:Y:S01]  /*8350*/  FMUL.FTZ R169, R63, R165 ;  /* 0x000000a53fa97220 */ /* 0x000fe20000410000 */
[----:B------:R-:W-:Y:S01]  /*8360*/  FFMA.FTZ R160, R184, UR47, -R163 ;  /* 0x0000002fb8a07c23 */ /* 0x000fe200080108a3 */
[CC--:B------:R-:W-:Y:S01]  /*8370*/  FMUL.FTZ R140, R174.reuse, R191.reuse ;  /* 0x000000bfae8c7220 */ /* 0x0c0fe20000410000 */
[----:B------:R-:W-:Y:S01]  /*8380*/  FMUL.FTZ R174, R174, R136 ;  /* 0x00000088aeae7220 */ /* 0x000fe20000410000 */
[----:B0-----:R-:W-:Y:S01]  /*8390*/  FMUL.FTZ R164, R23, R158 ;  /* 0x0000009e17a47220 */ /* 0x001fe20000410000 */
[----:B------:R-:W-:Y:S01]  /*83a0*/  FMUL.FTZ R163, R61, R166 ;  /* 0x000000a63da37220 */ /* 0x000fe20000410000 */
[C---:B------:R-:W-:Y:S01]  /*83b0*/  FFMA.FTZ R140, R175.reuse, R136, R140 ;  /* 0x00000088af8c7223 */ /* 0x040fe2000001008c */
[----:B------:R-:W-:Y:S01]  /*83c0*/  FFMA.FTZ R175, R175, R191, -R174 ;  /* 0x000000bfafaf7223 */ /* 0x000fe200000108ae */
[----:B------:R0:W-:Y:S01]  /*83d0*/  STS [R155+0x2158], R168 ;  /* 0x002158a89b007388 */ /* 0x0001e20000000800 */
[----:B------:R-:W-:Y:S01]  /*83e0*/  FFMA.FTZ R63, R222, R165, R167 ;  /* 0x000000a5de3f7223 */ /* 0x000fe200000100a7 */
[----:B------:R-:W-:Y:S01]  /*83f0*/  FADD.FTZ R140, R137, R140 ;  /* 0x0000008c898c7221 */ /* 0x000fe20000010000 */
[----:B------:R-:W-:Y:S01]  /*8400*/  FADD.FTZ R192, R192, R175 ;  /* 0x000000afc0c07221 */ /* 0x000fe20000010000 */
[C---:B------:R-:W-:Y:S01]  /*8410*/  FMUL.FTZ R137, R61.reuse, R160 ;  /* 0x000000a03d897220 */ /* 0x040fe20000410000 */
[-C--:B------:R-:W-:Y:S01]  /*8420*/  FMUL.FTZ R61, R61, R164.reuse ;  /* 0x000000a43d3d7220 */ /* 0x080fe20000410000 */
[----:B------:R-:W-:Y:S01]  /*8430*/  FFMA.FTZ R163, R220, R164, R163 ;  /* 0x000000a4dca37223 */ /* 0x000fe200000100a3 */
[C---:B------:R-:W-:Y:S01]  /*8440*/  FMUL.FTZ R160, R176.reuse, R192 ;  /* 0x000000c0b0a07220 */ /* 0x040fe20000410000 */
[----:B------:R-:W-:Y:S01]  /*8450*/  FMUL.FTZ R165, R176, R140 ;  /* 0x0000008cb0a57220 */ /* 0x000fe20000410000 */
[----:B------:R-:W-:Y:S01]  /*8460*/  FFMA.FTZ R162, R222, R183, -R169 ;  /* 0x000000b7dea27223 */ /* 0x000fe200000108a9 */
[----:B0-----:R-:W-:Y:S01]  /*8470*/  FMUL.FTZ R168, R83, R164 ;  /* 0x000000a453a87220 */ /* 0x001fe20000410000 */
[----:B------:R-:W-:Y:S01]  /*8480*/  FFMA.FTZ R164, R220, R166, -R61 ;  /* 0x000000a6dca47223 */ /* 0x000fe2000001083d */
[C---:B------:R-:W-:Y:S01]  /*8490*/  FFMA.FTZ R61, R177.reuse, R140, R160 ;  /* 0x0000008cb13d7223 */ /* 0x040fe200000100a0 */
[----:B------:R-:W-:Y:S01]  /*84a0*/  FFMA.FTZ R160, R177, R192, -R165 ;  /* 0x000000c0b1a07223 */ /* 0x000fe200000108a5 */
[C---:B------:R-:W-:Y:S01]  /*84b0*/  FMUL.FTZ R169, R24.reuse, R185 ;  /* 0x000000b918a97220 */ /* 0x040fe20000410000 */
[----:B------:R-:W-:Y:S01]  /*84c0*/  FMUL.FTZ R167, R24, R130 ;  /* 0x0000008218a77220 */ /* 0x000fe20000410000 */
[----:B------:R-:W-:Y:S01]  /*84d0*/  FADD.FTZ R138, R138, R61 ;  /* 0x0000003d8a8a7221 */ /* 0x000fe20000010000 */
[----:B------:R-:W-:Y:S01]  /*84e0*/  FADD.FTZ R193, R193, R160 ;  /* 0x000000a0c1c17221 */ /* 0x000fe20000010000 */
[C---:B------:R-:W-:Y:S01]  /*84f0*/  FMUL.FTZ R165, R123.reuse, R169 ;  /* 0x000000a97ba57220 */ /* 0x040fe20000410000 */
[-C--:B------:R-:W-:Y:S01]  /*8500*/  FMUL.FTZ R171, R123, R167.reuse ;  /* 0x000000a77bab7220 */ /* 0x080fe20000410000 */
[----:B------:R-:W-:Y:S01]  /*8510*/  FMUL.FTZ R160, R178, R138 ;  /* 0x0000008ab2a07220 */ /* 0x000fe20000410000 */
[-C--:B------:R-:W-:Y:S01]  /*8520*/  FMUL.FTZ R174, R84, R167.reuse ;  /* 0x000000a754ae7220 */ /* 0x080fe20000410000 */
[----:B------:R-:W-:Y:S01]  /*8530*/  FFMA.FTZ R165, R218, R167, R165 ;  /* 0x000000a7daa57223 */ /* 0x000fe200000100a5 */
[----:B------:R-:W-:Y:S01]  /*8540*/  FMUL.FTZ R170, R82, R183 ;  /* 0x000000b752aa7220 */ /* 0x000fe20000410000 */
[-C--:B------:R-:W-:Y:S01]  /*8550*/  FMUL.FTZ R61, R178, R193.reuse ;  /* 0x000000c1b23d7220 */ /* 0x080fe20000410000 */
[CC--:B------:R-:W-:Y:S01]  /*8560*/  FFMA.FTZ R167, R179.reuse, R193.reuse, -R160 ;  /* 0x000000c1b3a77223 */ /* 0x0c0fe200000108a0 */
[----:B------:R0:W-:Y:S01]  /*8570*/  STS [R155+0x2150], R168 ;  /* 0x002150a89b007388 */ /* 0x0001e20000000800 */
[----:B------:R-:W-:Y:S01]  /*8580*/  FFMA.FTZ R157, R228, R180, -R195 ;  /* 0x000000b4e49d7223 */ /* 0x000fe200000108c3 */
[----:B------:R-:W-:Y:S01]  /*8590*/  FFMA.FTZ R160, R179, R138, R61 ;  /* 0x0000008ab3a07223 */ /* 0x000fe2000001003d */
[----:B------:R-:W-:Y:S01]  /*85a0*/  FADD.FTZ R194, R194, R167 ;  /* 0x000000a7c2c27221 */ /* 0x000fe20000010000 */
[----:B------:R1:W-:Y:S01]  /*85b0*/  STS [R155+0x215c], R170 ;  /* 0x00215caa9b007388 */ /* 0x0003e20000000800 */
[----:B------:R-:W-:Y:S01]  /*85c0*/  FMUL.FTZ R180, R79, R180 ;  /* 0x000000b44fb47220 */ /* 0x000fe20000410000 */
[----:B------:R-:W-:Y:S01]  /*85d0*/  FADD.FTZ R160, R139, R160 ;  /* 0x000000a08ba07221 */ /* 0x000fe20000010000 */
[----:B------:R-:W-:Y:S01]  /*85e0*/  FMUL.FTZ R139, R32, R193 ;  /* 0x000000c1208b7220 */ /* 0x000fe20000410000 */
[-C--:B------:R-:W-:Y:S01]  /*85f0*/  FMUL.FTZ R176, R84, R169.reuse ;  /* 0x000000a954b07220 */ /* 0x080fe20000410000 */
[----:B------:R-:W-:Y:S01]  /*8600*/  FMUL.FTZ R167, R32, R138 ;  /* 0x0000008a20a77220 */ /* 0x000fe20000410000 */
[----:B0-----:R-:W-:Y:S01]  /*8610*/  FMUL.FTZ R168, R33, R194 ;  /* 0x000000c221a87220 */ /* 0x001fe20000410000 */
[-C--:B------:R-:W-:Y:S01]  /*8620*/  FFMA.FTZ R125, R224, R182.reuse, -R125 ;  /* 0x000000b6e07d7223 */ /* 0x080fe2000001087d */
[----:B------:R-:W-:Y:S01]  /*8630*/  FMUL.FTZ R182, R81, R182 ;  /* 0x000000b651b67220 */ /* 0x000fe20000410000 */
[----:B------:R0:W-:Y:S01]  /*8640*/  STS [R155+0x2174], R180 ;  /* 0x002174b49b007388 */ /* 0x0001e20000000800 */
[----:B-1----:R-:W-:Y:S01]  /*8650*/  FMUL.FTZ R170, R83, R166 ;  /* 0x000000a653aa7220 */ /* 0x002fe20000410000 */
[----:B------:R-:W-:Y:S01]  /*8660*/  FMUL.FTZ R172, R66, R168 ;  /* 0x000000a842ac7220 */ /* 0x000fe20000410000 */
[----:B------:R-:W-:Y:S01]  /*8670*/  FFMA.FTZ R166, R218, R169, -R171 ;  /* 0x000000a9daa67223 */ /* 0x000fe200000108ab */
[----:B------:R-:W-:Y:S01]  /*8680*/  FMUL.FTZ R169, R201, R139 ;  /* 0x0000008bc9a97220 */ /* 0x000fe20000410000 */
[----:B------:R1:W-:Y:S01]  /*8690*/  STS [R155+0x2148], R174 ;  /* 0x002148ae9b007388 */ /* 0x0003e20000000800 */
[----:B------:R-:W-:Y:S01]  /*86a0*/  FFMA.FTZ R122, R102, -R122, R216 ;  /* 0x8000007a667a7223 */ /* 0x000fe200000100d8 */
[----:B------:R-:W-:Y:S01]  /*86b0*/  FFMA.FTZ R67, R127, R200, -R67 ;  /* 0x000000c87f437223 */ /* 0x000fe20000010843 */
[----:B------:R-:W-:Y:S01]  /*86c0*/  FFMA.FTZ R169, R202, R167, R169 ;  /* 0x000000a7caa97223 */ /* 0x000fe200000100a9 */
[----:B------:R2:W-:Y:S01]  /*86d0*/  STS [R155+0x2154], R170 ;  /* 0x002154aa9b007388 */ /* 0x0005e20000000800 */
[C---:B0-----:R-:W-:Y:S01]  /*86e0*/  FMUL.FTZ R180, R25.reuse, R186 ;  /* 0x000000ba19b47220 */ /* 0x041fe20000410000 */
[----:B------:R-:W-:Y:S01]  /*86f0*/  FMUL.FTZ R200, R78, R200 ;  /* 0x000000c84ec87220 */ /* 0x000fe20000410000 */
[----:B------:R-:W-:Y:S01]  /*8700*/  FMUL.FTZ R178, R25, R150 ;  /* 0x0000009619b27220 */ /* 0x000fe20000410000 */
[----:B------:R0:W-:Y:S01]  /*8710*/  STS [R155+0x2164], R182 ;  /* 0x002164b69b007388 */ /* 0x0001e20000000800 */
[C---:B------:R-:W-:Y:S01]  /*8720*/  FMUL.FTZ R173, R30.reuse, R191 ;  /* 0x000000bf1ead7220 */ /* 0x040fe20000410000 */
[----:B-1----:R-:W-:Y:S01]  /*8730*/  FMUL.FTZ R174, R201, R167 ;  /* 0x000000a7c9ae7220 */ /* 0x002fe20000410000 */
[----:B------:R-:W-:Y:S01]  /*8740*/  FMUL.FTZ R175, R30, R136 ;  /* 0x000000881eaf7220 */ /* 0x000fe20000410000 */
[----:B------:R1:W-:Y:S01]  /*8750*/  STS [R155+0x214c], R176 ;  /* 0x00214cb09b007388 */ /* 0x0003e20000000800 */
[----:B------:R-:W-:Y:S01]  /*8760*/  FMUL.FTZ R179, R69, R173 ;  /* 0x000000ad45b37220 */ /* 0x000fe20000410000 */
[----:B--2---:R-:W-:Y:S01]  /*8770*/  FMUL.FTZ R170, R33, R160 ;  /* 0x000000a021aa7220 */ /* 0x004fe20000410000 */
[----:B------:R-:W-:Y:S01]  /*8780*/  FFMA.FTZ R174, R202, R139, -R174 ;  /* 0x0000008bcaae7223 */ /* 0x000fe200000108ae */
[----:B------:R2:W-:Y:S01]  /*8790*/  STS [R155+0x2178], R198 ;  /* 0x002178c69b007388 */ /* 0x0005e20000000800 */
[----:B------:R-:W-:Y:S01]  /*87a0*/  FMUL.FTZ R114, R87, R27 ;  /* 0x0000001b57727220 */ /* 0x000fe20000410000 */
[-C--:B------:R-:W-:Y:S01]  /*87b0*/  FMUL.FTZ R61, R66, R170.reuse ;  /* 0x000000aa423d7220 */ /* 0x080fe20000410000 */
[C---:B------:R-:W-:Y:S01]  /*87c0*/  FFMA.FTZ R172, R199.reuse, R170, R172 ;  /* 0x000000aac7ac7223 */ /* 0x040fe200000100ac */
[----:B0-----:R-:W-:Y:S01]  /*87d0*/  FMUL.FTZ R182, R122, R180 ;  /* 0x000000b47ab67220 */ /* 0x001fe20000410000 */
[----:B------:R0:W-:Y:S01]  /*87e0*/  STS [R155+0x217c], R200 ;  /* 0x00217cc89b007388 */ /* 0x0001e20000000800 */
[----:B------:R-:W-:Y:S01]  /*87f0*/  FFMA.FTZ R61, R199, R168, -R61 ;  /* 0x000000a8c73d7223 */ /* 0x000fe2000001083d */
[----:B------:R-:W-:Y:S01]  /*8800*/  FADD.FTZ R172, RZ, R172 ;  /* 0x000000acffac7221 */ /* 0x000fe20000010000 */
[----:B------:R-:W-:Y:S01]  /*8810*/  FFMA.FTZ R171, R215, R178, R182 ;  /* 0x000000b2d7ab7223 */ /* 0x000fe200000100b6 */
[----:B------:R-:W-:Y:S01]  /*8820*/  FFMA.FTZ R151, R226, R181, -R151 ;  /* 0x000000b5e2977223 */ /* 0x000fe20000010897 */
[----:B------:R-:W-:Y:S01]  /*8830*/  FADD.FTZ R61, RZ, R61 ;  /* 0x0000003dff3d7221 */ /* 0x000fe20000010000 */
[----:B-1----:R-:W-:Y:S01]  /*8840*/  FADD.FTZ R176, R172, R169 ;  /* 0x000000a9acb07221 */ /* 0x002fe20000010000 */
[----:B------:R-:W-:Y:S01]  /*8850*/  FMUL.FTZ R172, R31, R192 ;  /* 0x000000c01fac7220 */ /* 0x000fe20000410000 */
[-C--:B--2---:R-:W-:Y:S01]  /*8860*/  FMUL.FTZ R198, R122, R178.reuse ;  /* 0x000000b27ac67220 */ /* 0x084fe20000410000 */
[----:B------:R-:W-:Y:S01]  /*8870*/  FADD.FTZ R61, R61, R174 ;  /* 0x000000ae3d3d7221 */ /* 0x000fe20000010000 */
[----:B0-----:R-:W-:Y:S01]  /*8880*/  FMUL.FTZ R200, R85, R178 ;  /* 0x000000b255c87220 */ /* 0x001fe20000410000 */
[----:B------:R-:W-:Y:S01]  /*8890*/  FMUL.FTZ R174, R31, R140 ;  /* 0x0000008c1fae7220 */ /* 0x000fe20000410000 */
[----:B------:R-:W-:Y:S01]  /*88a0*/  FMUL.FTZ R178, R68, R172 ;  /* 0x000000ac44b27220 */ /* 0x000fe20000410000 */
[-C--:B------:R-:W-:Y:S01]  /*88b0*/  FMUL.FTZ R181, R69, R175.reuse ;  /* 0x000000af45b57220 */ /* 0x080fe20000410000 */
[-C--:B------:R-:W-:Y:S01]  /*88c0*/  FFMA.FTZ R211, -R107, R114.reuse, R211 ;  /* 0x000000726bd37223 */ /* 0x080fe200000101d3 */
[----:B------:R-:W-:Y:S01]  /*88d0*/  FFMA.FTZ R114, R106, -R114, R212 ;  /* 0x800000726a727223 */ /* 0x000fe200000100d4 */
[-C--:B------:R-:W-:Y:S01]  /*88e0*/  FFMA.FTZ R177, R203, R174.reuse, R178 ;  /* 0x000000aecbb17223 */ /* 0x080fe200000100b2 */
[----:B------:R-:W-:Y:S01]  /*88f0*/  FMUL.FTZ R178, R68, R174 ;  /* 0x000000ae44b27220 */ /* 0x000fe20000410000 */
[----:B------:R-:W-:Y:S01]  /*8900*/  FFMA.FTZ R212, R12, -R212, R209 ;  /* 0x800000d40cd47223 */ /* 0x000fe200000100d1 */
[----:B------:R-:W-:Y:S01]  /*8910*/  FFMA.FTZ R169, R215, R180, -R198 ;  /* 0x000000b4d7a97223 */ /* 0x000fe200000108c6 */
[----:B------:R-:W-:Y:S01]  /*8920*/  FADD.FTZ R176, R176, R177 ;  /* 0x000000b1b0b07221 */ /* 0x000fe20000010000 */
[----:B------:R-:W-:Y:S01]  /*8930*/  FFMA.FTZ R178, R203, R172, -R178 ;  /* 0x000000accbb27223 */ /* 0x000fe200000108b2 */
[C---:B------:R-:W-:Y:S01]  /*8940*/  FFMA.FTZ R177, R206.reuse, R175, R179 ;  /* 0x000000afceb17223 */ /* 0x040fe200000100b3 */
[----:B------:R-:W-:Y:S01]  /*8950*/  FMUL.FTZ R204, R85, R180 ;  /* 0x000000b455cc7220 */ /* 0x000fe20000410000 */
[----:B------:R-:W-:Y:S01]  /*8960*/  FFMA.FTZ R180, R206, R173, -R181 ;  /* 0x000000adceb47223 */ /* 0x000fe200000108b5 */
[----:B------:R-:W-:Y:S01]  /*8970*/  FADD.FTZ R179, R61, R178 ;  /* 0x000000b23db37221 */ /* 0x000fe20000010000 */
[----:B------:R-:W-:Y:S01]  /*8980*/  FADD.FTZ R182, R176, R177 ;  /* 0x000000b1b0b67221 */ /* 0x000fe20000010000 */
[C---:B------:R-:W-:Y:S01]  /*8990*/  FMUL.FTZ R176, R29.reuse, R190 ;  /* 0x000000be1db07220 */ /* 0x040fe20000410000 */
[----:B------:R-:W-:Y:S01]  /*89a0*/  FMUL.FTZ R178, R29, R148 ;  /* 0x000000941db27220 */ /* 0x000fe20000410000 */
[-C--:B------:R-:W-:Y:S01]  /*89b0*/  FFMA.FTZ R214, -R105, R115.reuse, R214 ;  /* 0x0000007369d67223 */ /* 0x080fe200000101d6 */
[----:B------:R-:W-:Y:S01]  /*89c0*/  FFMA.FTZ R115, R104, -R115, R213 ;  /* 0x8000007368737223 */ /* 0x000fe200000100d5 */
[C---:B------:R-:W-:Y:S01]  /*89d0*/  FMUL.FTZ R198, R70.reuse, R176 ;  /* 0x000000b046c67220 */ /* 0x040fe20000410000 */
[----:B------:R-:W-:Y:S01]  /*89e0*/  FMUL.FTZ R183, R70, R178 ;  /* 0x000000b246b77220 */ /* 0x000fe20000410000 */
[C---:B------:R-:W-:Y:S01]  /*89f0*/  FMUL.FTZ R177, R28.reuse, R134 ;  /* 0x000000861cb17220 */ /* 0x040fe20000410000 */
[----:B------:R-:W-:Y:S01]  /*8a00*/  FMUL.FTZ R61, R28, R189 ;  /* 0x000000bd1c3d7220 */ /* 0x000fe20000410000 */
[----:B------:R-:W-:Y:S01]  /*8a10*/  FFMA.FTZ R213, R11, -R213, R212 ;  /* 0x800000d50bd57223 */ /* 0x000fe200000100d4 */
[----:B------:R-:W-:Y:S01]  /*8a20*/  FADD.FTZ R179, R179, R180 ;  /* 0x000000b4b3b37221 */ /* 0x000fe20000010000 */
[C---:B------:R-:W-:Y:S01]  /*8a30*/  FFMA.FTZ R181, R207.reuse, R178, R198 ;  /* 0x000000b2cfb57223 */ /* 0x040fe200000100c6 */
[----:B------:R-:W-:Y:S01]  /*8a40*/  FFMA.FTZ R180, R207, R176, -R183 ;  /* 0x000000b0cfb47223 */ /* 0x000fe200000108b7 */
[C---:B------:R-:W-:Y:S01]  /*8a50*/  FMUL.FTZ R195, R71.reuse, R61 ;  /* 0x0000003d47c37220 */ /* 0x040fe20000410000 */
[-C--:B------:R-:W-:Y:S01]  /*8a60*/  FMUL.FTZ R183, R71, R177.reuse ;  /* 0x000000b147b77220 */ /* 0x080fe20000410000 */
[----:B------:R-:W-:Y:S01]  /*8a70*/  FFMA.FTZ R216, R10, -R216, R213 ;  /* 0x800000d80ad87223 */ /* 0x000fe200000100d5 */
[----:B------:R-:W-:Y:S01]  /*8a80*/  FADD.FTZ R181, R182, R181 ;  /* 0x000000b5b6b57221 */ /* 0x000fe20000010000 */
[C---:B------:R-:W-:Y:S01]  /*8a90*/  FFMA.FTZ R182, R210.reuse, R177, R195 ;  /* 0x000000b1d2b67223 */ /* 0x040fe200000100c3 */
[----:B------:R-:W-:Y:S01]  /*8aa0*/  FADD.FTZ R180, R179, R180 ;  /* 0x000000b4b3b47221 */ /* 0x000fe20000010000 */
[----:B------:R-:W-:Y:S01]  /*8ab0*/  FFMA.FTZ R183, R210, R61, -R183 ;  /* 0x0000003dd2b77223 */ /* 0x000fe200000108b7 */
[----:B------:R-:W-:Y:S01]  /*8ac0*/  FFMA.FTZ R216, R9, -R217, R216 ;  /* 0x800000d909d87223 */ /* 0x000fe200000100d8 */
[C---:B------:R-:W-:Y:S01]  /*8ad0*/  FMUL.FTZ R195, R26.reuse, R187 ;  /* 0x000000bb1ac37220 */ /* 0x040fe20000410000 */
[----:B------:R-:W-:Y:S01]  /*8ae0*/  FMUL.FTZ R179, R26, R132 ;  /* 0x000000841ab37220 */ /* 0x000fe20000410000 */
[----:B------:R-:W-:Y:S01]  /*8af0*/  FADD.FTZ R180, R180, R183 ;  /* 0x000000b7b4b47221 */ /* 0x000fe20000010000 */
[----:B------:R-:W-:Y:S01]  /*8b00*/  FFMA.FTZ R216, R8, -R219, R216 ;  /* 0x800000db08d87223 */ /* 0x000fe200000100d8 */
[----:B------:R-:W-:Y:S01]  /*8b10*/  FADD.FTZ R181, R181, R182 ;  /* 0x000000b6b5b57221 */ /* 0x000fe20000010000 */
[C---:B------:R-:W-:Y:S01]  /*8b20*/  FMUL.FTZ R183, R115.reuse, R195 ;  /* 0x000000c373b77220 */ /* 0x040fe20000410000 */
[----:B------:R-:W-:Y:S01]  /*8b30*/  FMUL.FTZ R182, R115, R179 ;  /* 0x000000b373b67220 */ /* 0x000fe20000410000 */
[----:B------:R-:W-:Y:S01]  /*8b40*/  FMUL.FTZ R198, R27, R188 ;  /* 0x000000bc1bc67220 */ /* 0x000fe20000410000 */
[----:B------:R-:W-:Y:S01]  /*8b50*/  FFMA.FTZ R216, R7, -R221, R216 ;  /* 0x800000dd07d87223 */ /* 0x000fe200000100d8 */
[-C--:B------:R-:W-:Y:S01]  /*8b60*/  FMUL.FTZ R208, R86, R179.reuse ;  /* 0x000000b356d07220 */ /* 0x080fe20000410000 */
[C---:B------:R-:W-:Y:S01]  /*8b70*/  FFMA.FTZ R212, R214.reuse, R179, R183 ;  /* 0x000000b3d6d47223 */ /* 0x040fe200000100b7 */
[----:B------:R0:W-:Y:S01]  /*8b80*/  STS [R155+0x2140], R200 ;  /* 0x002140c89b007388 */ /* 0x0001e20000000800 */
[----:B------:R-:W-:Y:S01]  /*8b90*/  FFMA.FTZ R179, R214, R195, -R182 ;  /* 0x000000c3d6b37223 */ /* 0x000fe200000108b6 */
[----:B------:R-:W-:Y:S01]  /*8ba0*/  FMUL.FTZ R182, R27, R126 ;  /* 0x0000007e1bb67220 */ /* 0x000fe20000410000 */
[----:B------:R-:W-:Y:S01]  /*8bb0*/  FFMA.FTZ R216, R6, -R223, R216 ;  /* 0x800000df06d87223 */ /* 0x000fe200000100d8 */
[----:B------:R1:W-:Y:S01]  /*8bc0*/  STS [R155+0x2144], R204 ;  /* 0x002144cc9b007388 */ /* 0x0003e20000000800 */
[C---:B------:R-:W-:Y:S01]  /*8bd0*/  FMUL.FTZ R174, R91.reuse, R174 ;  /* 0x000000ae5bae7220 */ /* 0x040fe20000410000 */
[----:B------:R-:W-:Y:S01]  /*8be0*/  FMUL.FTZ R172, R91, R172 ;  /* 0x000000ac5bac7220 */ /* 0x000fe20000410000 */
[----:B------:R-:W-:Y:S01]  /*8bf0*/  FFMA.FTZ R196, R5, -R225, R216 ;  /* 0x800000e105c47223 */ /* 0x000fe200000100d8 */
[----:B------:R-:W-:Y:S01]  /*8c00*/  FMUL.FTZ R216, R86, R195 ;  /* 0x000000c356d87220 */ /* 0x000fe20000410000 */
[----:B------:R-:W-:Y:S01]  /*8c10*/  MOV R195, UR28 ;  /* 0x0000001c00c37c02 */ /* 0x000fe20008000f00 */
[C---:B0-----:R-:W-:Y:S01]  /*8c20*/  FMUL.FTZ R200, R114.reuse, R198 ;  /* 0x000000c672c87220 */ /* 0x041fe20000410000 */
[----:B------:R0:W-:Y:S01]  /*8c30*/  STS [R155+0x2138], R208 ;  /* 0x002138d09b007388 */ /* 0x0001e20000000800 */
[C---:B------:R-:W-:Y:S01]  /*8c40*/  FMUL.FTZ R170, R93.reuse, R170 ;  /* 0x000000aa5daa7220 */ /* 0x040fe20000410000 */
[----:B------:R-:W-:Y:S01]  /*8c50*/  FMUL.FTZ R168, R93, R168 ;  /* 0x000000a85da87220 */ /* 0x000fe20000410000 */
[-C--:B------:R-:W-:Y:S01]  /*8c60*/  FFMA.FTZ R200, R211, R182.reuse, R200 ;  /* 0x000000b6d3c87223 */ /* 0x080fe200000100c8 */
[-C--:B-1----:R-:W-:Y:S01]  /*8c70*/  FMUL.FTZ R204, R87, R182.reuse ;  /* 0x000000b657cc7220 */ /* 0x082fe20000410000 */
[----:B------:R-:W-:Y:S01]  /*8c80*/  FMUL.FTZ R182, R114, R182 ;  /* 0x000000b672b67220 */ /* 0x000fe20000410000 */
[----:B------:R-:W-:Y:S01]  /*8c90*/  STS [R155+0x213c], R216 ;  /* 0x00213cd89b007388 */ /* 0x000fe20000000800 */
[----:B------:R-:W-:Y:S01]  /*8ca0*/  FADD.FTZ R183, R181, R200 ;  /* 0x000000c8b5b77221 */ /* 0x000fe20000010000 */
[----:B------:R-:W-:Y:S01]  /*8cb0*/  FMUL.FTZ R200, R88, R61 ;  /* 0x0000003d58c87220 */ /* 0x000fe20000410000 */
[----:B------:R-:W-:Y:S01]  /*8cc0*/  FFMA.FTZ R181, R211, R198, -R182 ;  /* 0x000000c6d3b57223 */ /* 0x000fe200000108b6 */
[----:B------:R-:W-:Y:S01]  /*8cd0*/  LEA R61, R195, -R60, 0x1 ;  /* 0x8000003cc33d7211 */ /* 0x000fe200078e08ff */
[----:B------:R-:W-:Y:S01]  /*8ce0*/  FADD.FTZ R212, R183, R212 ;  /* 0x000000d4b7d47221 */ /* 0x000fe20000010000 */
[----:B0-----:R-:W-:Y:S01]  /*8cf0*/  FMUL.FTZ R208, R87, R198 ;  /* 0x000000c657d07220 */ /* 0x001fe20000410000 */
[----:B------:R-:W-:Y:S01]  /*8d00*/  FADD.FTZ R60, R180, R181 ;  /* 0x000000b5b43c7221 */ /* 0x000fe20000010000 */
[C---:B------:R-:W-:Y:S01]  /*8d10*/  FMUL.FTZ R182, R89.reuse, R178 ;  /* 0x000000b259b67220 */ /* 0x040fe20000410000 */
[----:B------:R-:W-:Y:S01]  /*8d20*/  FADD.FTZ R212, R212, R171 ;  /* 0x000000abd4d47221 */ /* 0x000fe20000010000 */
[----:B------:R-:W-:Y:S01]  /*8d30*/  FMUL.FTZ R180, R89, R176 ;  /* 0x000000b059b47220 */ /* 0x000fe20000410000 */
[----:B------:R-:W-:Y:S01]  /*8d40*/  FADD.FTZ R60, R60, R179 ;  /* 0x000000b33c3c7221 */ /* 0x000fe20000010000 */
[----:B------:R-:W-:Y:S01]  /*8d50*/  FMUL.FTZ R198, R88, R177 ;  /* 0x000000b158c67220 */ /* 0x000fe20000410000 */
        /* <DEDUP_REMOVED lines=8> */
[----:B------:R-:W-:Y:S01]  /*8de0*/  ISETP.GE.AND P2, PT, R61, 0x1, PT ;  /* 0x000000013d00780c */ /* 0x000fe20003f46270 */
[----:B------:R-:W-:Y:S01]  /*8df0*/  STS [R155+0x2134], R208 ;  /* 0x002134d09b007388 */ /* 0x000fe20000000800 */
[----:B------:R-:W-:Y:S01]  /*8e00*/  FADD.FTZ R169, R169, R164 ;  /* 0x000000a4a9a97221 */ /* 0x000fe20000010000 */
[----:B------:R-:W-:Y:S01]  /*8e10*/  FADD.FTZ R63, R212, R63 ;  /* 0x0000003fd43f7221 */ /* 0x000fe20000010000 */
[----:B------:R-:W-:Y:S01]  /*8e20*/  FFMA.FTZ R196, R4, -R227, R196 ;  /* 0x800000e304c47223 */ /* 0x000fe200000100c4 */
[----:B------:R-:W-:Y:S01]  /*8e30*/  STS [R155+0x2128], R198 ;  /* 0x002128c69b007388 */ /* 0x000fe20000000800 */
[----:B------:R-:W-:Y:S01]  /*8e40*/  FADD.FTZ R164, R169, R162 ;  /* 0x000000a2a9a47221 */ /* 0x000fe20000010000 */
[----:B------:R-:W-:Y:S01]  /*8e50*/  FMUL.FTZ R162, R92, R139 ;  /* 0x0000008b5ca27220 */ /* 0x000fe20000410000 */
[----:B------:R-:W-:Y:S01]  /*8e60*/  FADD.FTZ R63, R63, R152 ;  /* 0x000000983f3f7221 */ /* 0x000fe20000010000 */
[----:B------:R-:W-:Y:S01]  /*8e70*/  STS [R155+0x212c], R200 ;  /* 0x00212cc89b007388 */ /* 0x000fe20000000800 */
[----:B------:R-:W-:Y:S01]  /*8e80*/  FADD.FTZ R164, R164, R125 ;  /* 0x0000007da4a47221 */ /* 0x000fe20000010000 */
[----:B------:R-:W-:Y:S01]  /*8e90*/  FMUL.FTZ R125, R186, UR29 ;  /* 0x0000001dba7d7c20 */ /* 0x000fe20008410000 */
[----:B------:R-:W-:Y:S01]  /*8ea0*/  FADD.FTZ R63, R63, R144 ;  /* 0x000000903f3f7221 */ /* 0x000fe20000010000 */
[----:B------:R-:W-:Y:S01]  /*8eb0*/  STS [R155+0x2120], R182 ;  /* 0x002120b69b007388 */ /* 0x000fe20000000800 */
[----:B------:R-:W-:Y:S01]  /*8ec0*/  IADD3 R144, PT, PT, R197, 0x40, RZ ;  /* 0x00000040c5907810 */ /* 0x000fe20007ffe0ff */
[----:B------:R-:W-:Y:S01]  /*8ed0*/  FADD.FTZ R164, R164, R151 ;  /* 0x00000097a4a47221 */ /* 0x000fe20000010000 */
[----:B------:R-:W-:Y:S01]  /*8ee0*/  FMUL.FTZ R171, R184, UR29 ;  /* 0x0000001db8ab7c20 */ /* 0x000fe20008410000 */
[----:B------:R0:W-:Y:S01]  /*8ef0*/  STS [R155+0x2124], R180 ;  /* 0x002124b49b007388 */ /* 0x0001e20000000800 */
[----:B------:R-:W-:Y:S01]  /*8f00*/  LEA.HI R144, R144, R197, RZ, 0x1b ;  /* 0x000000c590907211 */ /* 0x000fe200078fd8ff */
[----:B------:R-:W-:Y:S01]  /*8f10*/  FMUL.FTZ R169, R185, UR29 ;  /* 0x0000001db9a97c20 */ /* 0x000fe20008410000 */
[----:B------:R-:W-:Y:S01]  /*8f20*/  FMUL.FTZ R167, R150, UR29 ;  /* 0x0000001d96a77c20 */ /* 0x000fe20008410000 */
[----:B------:R1:W-:Y:S01]  /*8f30*/  STS [R155+0x2118], R176 ;  /* 0x002118b09b007388 */ /* 0x0003e20000000800 */
[----:B------:R-:W-:Y:S01]  /*8f40*/  LEA R144, R144, UR22, 0x2 ;  /* 0x0000001690907c11 */ /* 0x000fe2000f8e10ff */
[----:B------:R-:W-:Y:S01]  /*8f50*/  FMUL.FTZ R165, R187, UR29 ;  /* 0x0000001dbba57c20 */ /* 0x000fe20008410000 */
[----:B------:R-:W-:Y:S01]  /*8f60*/  FMUL.FTZ R163, R126, UR29 ;  /* 0x0000001d7ea37c20 */ /* 0x000fe20008410000 */
[----:B------:R2:W-:Y:S01]  /*8f70*/  STS [R155+0x211c], R178 ;  /* 0x00211cb29b007388 */ /* 0x0005e20000000800 */
[----:B------:R-:W-:Y:S01]  /*8f80*/  FMUL.FTZ R151, R140, UR29 ;  /* 0x0000001d8c977c20 */ /* 0x000fe20008410000 */
[----:B------:R-:W-:Y:S01]  /*8f90*/  FMUL.FTZ R139, R160, UR29 ;  /* 0x0000001da08b7c20 */ /* 0x000fe20008410000 */
[----:B------:R-:W-:Y:S01]  /*8fa0*/  FMUL.FTZ R173, R194, UR29 ;  /* 0x0000001dc2ad7c20 */ /* 0x000fe20008410000 */
[----:B------:R3:W-:Y:S01]  /*8fb0*/  STS [R155+0x2110], R174 ;  /* 0x002110ae9b007388 */ /* 0x0007e20000000800 */
[----:B0-----:R-:W-:Y:S01]  /*8fc0*/  IADD3 R180, PT, PT, R197, 0x80, RZ ;  /* 0x00000080c5b47810 */ /* 0x001fe20007ffe0ff */
[----:B-1----:R-:W-:Y:S01]  /*8fd0*/  FADD.FTZ R176, R164, R157 ;  /* 0x0000009da4b07221 */ /* 0x002fe20000010000 */
[----:B------:R-:W-:Y:S01]  /*8fe0*/  FMUL.FTZ R164, R134, UR29 ;  /* 0x0000001d86a47c20 */ /* 0x000fe20008410000 */
[----:B------:R0:W-:Y:S01]  /*8ff0*/  STS [R155+0x2114], R172 ;  /* 0x002114ac9b007388 */ /* 0x0001e20000000800 */
[----:B------:R-:W-:Y:S01]  /*9000*/  FMUL.FTZ R157, R189, UR29 ;  /* 0x0000001dbd9d7c20 */ /* 0x000fe20008410000 */
[----:B--2---:R-:W-:Y:S01]  /*9010*/  IADD3 R178, PT, PT, R197, 0xc0, RZ ;  /* 0x000000c0c5b27810 */ /* 0x004fe20007ffe0ff */
[----:B------:R-:W-:Y:S01]  /*9020*/  FFMA.FTZ R171, R158, UR47, R171 ;  /* 0x0000002f9eab7c23 */ /* 0x000fe200080100ab */
[----:B------:R1:W-:Y:S01]  /*9030*/  STS [R155+0x2108], R60 ;  /* 0x0021083c9b007388 */ /* 0x0003e20000000800 */
[----:B------:R-:W-:Y:S01]  /*9040*/  ISETP.GE.AND P3, PT, R61, 0x41, PT ;  /* 0x000000413d00780c */ /* 0x000fe20003f66270 */
[----:B---3--:R-:W-:Y:S01]  /*9050*/  FMUL.FTZ R174, R124, R184 ;  /* 0x000000b87cae7220 */ /* 0x008fe20000410000 */
[----:B------:R-:W-:Y:S01]  /*9060*/  FFMA.FTZ R169, R130, UR47, R169 ;  /* 0x0000002f82a97c23 */ /* 0x000fe200080100a9 */
[----:B------:R2:W-:Y:S01]  /*9070*/  STS [R155+0x210c], R162 ;  /* 0x00210ca29b007388 */ /* 0x0005e20000000800 */
[----:B------:R-:W-:Y:S01]  /*9080*/  FFMA.FTZ R167, R186, UR47, -R167 ;  /* 0x0000002fbaa77c23 */ /* 0x000fe200080108a7 */
[----:B0-----:R-:W-:Y:S01]  /*9090*/  FMUL.FTZ R172, R130, UR29 ;  /* 0x0000001d82ac7c20 */ /* 0x001fe20008410000 */
[----:B------:R-:W-:Y:S01]  /*90a0*/  FFMA.FTZ R165, R132, UR47, R165 ;  /* 0x0000002f84a57c23 */ /* 0x000fe200080100a5 */
[----:B------:R0:W-:Y:S01]  /*90b0*/  STS [R155+0x2100], R170 ;  /* 0x002100aa9b007388 */ /* 0x0001e20000000800 */
[----:B------:R-:W-:Y:S01]  /*90c0*/  FFMA.FTZ R163, R188, UR47, -R163 ;  /* 0x0000002fbca37c23 */ /* 0x000fe200080108a3 */
[----:B-1----:R-:W-:Y:S01]  /*90d0*/  FADD.FTZ R60, R63, R62 ;  /* 0x0000003e3f3c7221 */ /* 0x002fe20000010000 */
[C---:B------:R-:W-:Y:S01]  /*90e0*/  FFMA.FTZ R62, R3.reuse, R230, R154 ;  /* 0x000000e6033e7223 */ /* 0x040fe2000001009a */
[----:B------:R1:W-:Y:S01]  /*90f0*/  STS [R155+0x2104], R168 ;  /* 0x002104a89b007388 */ /* 0x0003e20000000800 */
[----:B------:R-:W-:Y:S01]  /*9100*/  FFMA.FTZ R63, R3, -R229, R196 ;  /* 0x800000e5033f7223 */ /* 0x000fe200000100c4 */
[----:B------:R-:W-:Y:S01]  /*9110*/  FADD.FTZ R60, R60, R153 ;  /* 0x000000993c3c7221 */ /* 0x000fe20000010000 */
[----:B--2---:R-:W-:Y:S01]  /*9120*/  FMUL.FTZ R162, R136, UR29 ;  /* 0x0000001d88a27c20 */ /* 0x004fe20008410000 */
[----:B------:R-:W-:Y:S01]  /*9130*/  BAR.SYNC.DEFER_BLOCKING 0x0 ;  /* 0x0000000000007b1d */ /* 0x000fe20000010000 */
[----:B------:R-:W-:Y:S01]  /*9140*/  FMUL.FTZ R153, R191, UR29 ;  /* 0x0000001dbf997c20 */ /* 0x000fe20008410000 */
[----:B0-----:R-:W-:Y:S01]  /*9150*/  FFMA.FTZ R170, R150, UR47, R125 ;  /* 0x0000002f96aa7c23 */ /* 0x001fe2000801007d */
[----:B------:R-:W-:Y:S01]  /*9160*/  FMUL.FTZ R125, R188, UR29 ;  /* 0x0000001dbc7d7c20 */ /* 0x000fe20008410000 */
[----:B------:R-:W-:Y:S01]  /*9170*/  FFMA.FTZ R172, R185, UR47, -R172 ;  /* 0x0000002fb9ac7c23 */ /* 0x000fe200080108ac */
[----:B------:R-:W-:Y:S01]  /*9180*/  FFMA.FTZ R164, R189, UR47, -R164 ;  /* 0x0000002fbda47c23 */ /* 0x000fe200080108a4 */
[----:B-1----:R-:W-:Y:S01]  /*9190*/  FMUL.FTZ R168, R132, UR29 ;  /* 0x0000001d84a87c20 */ /* 0x002fe20008410000 */
[----:B------:R-:W-:Y:S01]  /*91a0*/  FFMA.FTZ R166, R126, UR47, R125 ;  /* 0x0000002f7ea67c23 */ /* 0x000fe2000801007d */
[----:B------:R-:W-:Y:S01]  /*91b0*/  FMUL.FTZ R125, R190, UR29 ;  /* 0x0000001dbe7d7c20 */ /* 0x000fe20008410000 */
[----:B------:R-:W-:Y:S01]  /*91c0*/  FMUL.FTZ R155, R148, UR29 ;  /* 0x0000001d949b7c20 */ /* 0x000fe20008410000 */
[----:B------:R-:W-:Y:S01]  /*91d0*/  FFMA.FTZ R168, R187, UR47, -R168 ;  /* 0x0000002fbba87c23 */ /* 0x000fe200080108a8 */
[----:B------:R-:W-:Y:S01]  /*91e0*/  FFMA.FTZ R157, R134, UR47, R157 ;  /* 0x0000002f869d7c23 */ /* 0x000fe2000801009d */
[----:B------:R-:W-:Y:S01]  /*91f0*/  FFMA.FTZ R154, R148, UR47, R125 ;  /* 0x0000002f949a7c23 */ /* 0x000fe2000801007d */
[----:B------:R-:W-:Y:S01]  /*9200*/  FMUL.FTZ R125, R192, UR29 ;  /* 0x0000001dc07d7c20 */ /* 0x000fe20008410000 */
[----:B------:R-:W-:Y:S01]  /*9210*/  FFMA.FTZ R155, R190, UR47, -R155 ;  /* 0x0000002fbe9b7c23 */ /* 0x000fe2000801089b */
[----:B------:R-:W-:Y:S01]  /*9220*/  FFMA.FTZ R162, R191, UR47, -R162 ;  /* 0x0000002fbfa27c23 */ /* 0x000fe200080108a2 */
[----:B------:R-:W-:Y:S01]  /*9230*/  FFMA.FTZ R153, R136, UR47, R153 ;  /* 0x0000002f88997c23 */ /* 0x000fe20008010099 */
[----:B------:R-:W-:Y:S01]  /*9240*/  FFMA.FTZ R152, R140, UR47, R125 ;  /* 0x0000002f8c987c23 */ /* 0x000fe2000801007d */
[----:B------:R-:W-:Y:S01]  /*9250*/  FMUL.FTZ R125, R193, UR29 ;  /* 0x0000001dc17d7c20 */ /* 0x000fe20008410000 */
[----:B------:R-:W-:Y:S01]  /*9260*/  FFMA.FTZ R151, R192, UR47, -R151 ;  /* 0x0000002fc0977c23 */ /* 0x000fe20008010897 */
[----:B------:R-:W-:Y:S01]  /*9270*/  FFMA.FTZ R139, R194, UR47, -R139 ;  /* 0x0000002fc28b7c23 */ /* 0x000fe2000801088b */
[----:B------:R-:W-:Y:S01]  /*9280*/  FFMA.FTZ R124, R160, UR47, R173 ;  /* 0x0000002fa07c7c23 */ /* 0x000fe200080100ad */
[C---:B------:R-:W-:Y:S01]  /*9290*/  FFMA.FTZ R125, R138.reuse, UR47, R125 ;  /* 0x0000002f8a7d7c23 */ /* 0x040fe2000801007d */
[----:B------:R0:W1:Y:S02]  /*92a0*/  LDS R175, [R144+0x2200] ;  /* 0x0022000090af7984 */ /* 0x0000640000000800 */
[----:B0-----:R-:W-:-:S04]  /*92b0*/  FMUL.FTZ R144, R138, UR29 ;  /* 0x0000001d8a907c20 */ /* 0x001fc80008410000 */
[----:B------:R-:W-:Y:S01]  /*92c0*/  FFMA.FTZ R144, R193, UR47, -R144 ;  /* 0x0000002fc1907c23 */ /* 0x000fe20008010890 */
[----:B------:R-:W-:Y:S06]  /*92d0*/  @!P2 BRA `(.L_x_7664) ;  /* 0x000000000010a947 */ /* 0x000fec0003800000 */
[----:B------:R-:W-:-:S04]  /*92e0*/  LEA.HI R173, R197, R197, RZ, 0x1b ;  /* 0x000000c5c5ad7211 */ /* 0x000fc800078fd8ff */
[----:B------:R-:W-:-:S06]  /*92f0*/  LEA R173, R173, UR22, 0x2 ;  /* 0x00000016adad7c11 */ /* 0x000fcc000f8e10ff */
[----:B------:R-:W0:Y:S04]  /*9300*/  LDS R173, [R173+0x2100] ;  /* 0x00210000adad7984 */ /* 0x000e280000000800 */
[----:B0-----:R0:W-:Y:S02]  /*9310*/  REDG.E.ADD.F32.FTZ.RN.STRONG.GPU desc[UR26][R64.64], R173 ;  /* 0x000000ad400079a6 */ /* 0x0011e4000c12f31a */
.L_x_7664:
[----:B------:R-:W-:Y:S05]  /*9320*/  BSYNC.RECONVERGENT B0 ;  /* 0x0000000000007941 */ /* 0x000fea0003800200 */
.L_x_7663:
[----:B------:R-:W-:Y:S04]  /*9330*/  BSSY.RECONVERGENT B0, `(.L_x_7665) ;  /* 0x0000003000007945 */ /* 0x000fe80003800200 */
[----:B------:R-:W-:Y:S05]  /*9340*/  @!P3 BRA `(.L_x_7666) ;  /* 0x000000000004b947 */ /* 0x000fea0003800000 */
[----:B-1----:R2:W-:Y:S02]  /*9350*/  REDG.E.ADD.F32.FTZ.RN.STRONG.GPU desc[UR26][R64.64+0x100], R175 ;  /* 0x000100af400079a6 */ /* 0x0025e4000c12f31a */
.L_x_7666:
[----:B------:R-:W-:Y:S05]  /*9360*/  BSYNC.RECONVERGENT B0 ;  /* 0x0000000000007941 */ /* 0x000fea0003800200 */
.L_x_7665:
[-C--:B------:R-:W-:Y:S01]  /*9370*/  LEA.HI R180, R180, R197.reuse, RZ, 0x1b ;  /* 0x000000c5b4b47211 */ /* 0x080fe200078fd8ff */
[----:B------:R-:W-:Y:S01]  /*9380*/  BSSY.RECONVERGENT B0, `(.L_x_7667) ;  /* 0x000000f000007945 */ /* 0x000fe20003800200 */
[----:B------:R-:W-:Y:S02]  /*9390*/  ISETP.GE.AND P6, PT, R61, 0x81, PT ;  /* 0x000000813d00780c */ /* 0x000fe40003fc6270 */
[----:B0-----:R-:W-:Y:S02]  /*93a0*/  LEA R173, R180, UR22, 0x2 ;  /* 0x00000016b4ad7c11 */ /* 0x001fe4000f8e10ff */
[C---:B------:R-:W-:Y:S02]  /*93b0*/  IADD3 R182, PT, PT, R197.reuse, 0x100, RZ ;  /* 0x00000100c5b67810 */ /* 0x040fe40007ffe0ff */
[----:B------:R-:W-:Y:S02]  /*93c0*/  LEA.HI R178, R178, R197, RZ, 0x1b ;  /* 0x000000c5b2b27211 */ /* 0x000fe400078fd8ff */
[----:B------:R-:W0:Y:S01]  /*93d0*/  LDS R173, [R173+0x2300] ;  /* 0x00230000adad7984 */ /* 0x000e220000000800 */
[----:B------:R-:W-:-:S02]  /*93e0*/  IADD3 R184, PT, PT, R197, 0x140, RZ ;  /* 0x00000140c5b87810 */ /* 0x000fc40007ffe0ff */
[----:B------:R-:W-:Y:S02]  /*93f0*/  LEA.HI R182, R182, R197, RZ, 0x1b ;  /* 0x000000c5b6b67211 */ /* 0x000fe400078fd8ff */
[----:B-12---:R-:W-:Y:S02]  /*9400*/  LEA R175, R178, UR22, 0x2 ;  /* 0x00000016b2af7c11 */ /* 0x006fe4000f8e10ff */
[C---:B------:R-:W-:Y:S02]  /*9410*/  ISETP.GE.AND P2, PT, R61.reuse, 0xc1, PT ;  /* 0x000000c13d00780c */ /* 0x040fe40003f46270 */
[C---:B------:R-:W-:Y:S02]  /*9420*/  ISETP.GE.AND P3, PT, R61.reuse, 0x101, PT ;  /* 0x000001013d00780c */ /* 0x040fe40003f66270 */
[C---:B------:R-:W-:Y:S02]  /*9430*/  ISETP.GE.AND P4, PT, R61.reuse, 0x141, PT ;  /* 0x000001413d00780c */ /* 0x040fe40003f86270 */
[----:B------:R-:W-:Y:S01]  /*9440*/  ISETP.GE.AND P5, PT, R61, 0x181, PT ;  /* 0x000001813d00780c */ /* 0x000fe20003fa6270 */
[----:B------:R-:W-:-:S12]  /*9450*/  @!P6 BRA `(.L_x_7668) ;  /* 0x000000000004e947 */ /* 0x000fd80003800000 */
[----:B0-----:R1:W-:Y:S02]  /*9460*/  REDG.E.ADD.F32.FTZ.RN.STRONG.GPU desc[UR26][R64.64+0x200], R173 ;  /* 0x000200ad400079a6 */ /* 0x0013e4000c12f31a */
.L_x_7668:
[----:B------:R-:W-:Y:S05]  /*9470*/  BSYNC.RECONVERGENT B0 ;  /* 0x0000000000007941 */ /* 0x000fea0003800200 */
.L_x_7667:
[----:B01----:R0:W1:Y:S01]  /*9480*/  LDS R173, [R175+0x2400] ;  /* 0x00240000afad7984 */ /* 0x0030620000000800 */
[----:B------:R-:W-:Y:S01]  /*9490*/  BSSY.RECONVERGENT B0, `(.L_x_7669) ;  /* 0x0000006000007945 */ /* 0x000fe20003800200 */
[----:B------:R-:W-:Y:S02]  /*94a0*/  IADD3 R178, PT, PT, R197, 0x180, RZ ;  /* 0x00000180c5b27810 */ /* 0x000fe40007ffe0ff */
[----:B------:R-:W-:Y:S02]  /*94b0*/  LEA.HI R184, R184, R197, RZ, 0x1b ;  /* 0x000000c5b8b87211 */ /* 0x000fe400078fd8ff */
[----:B------:R-:W-:Y:S01]  /*94c0*/  LEA R182, R182, UR22, 0x2 ;  /* 0x00000016b6b67c11 */ /* 0x000fe2000f8e10ff */
[----:B------:R-:W-:Y:S06]  /*94d0*/  @!P2 BRA `(.L_x_7670) ;  /* 0x000000000004a947 */ /* 0x000fec0003800000 */
[----:B-1----:R2:W-:Y:S02]  /*94e0*/  REDG.E.ADD.F32.FTZ.RN.STRONG.GPU desc[UR26][R64.64+0x300], R173 ;  /* 0x000300ad400079a6 */ /* 0x0025e4000c12f31a */
.L_x_7670:
[----:B------:R-:W-:Y:S05]  /*94f0*/  BSYNC.RECONVERGENT B0 ;  /* 0x0000000000007941 */ /* 0x000fea0003800200 */
.L_x_7669:
[----:B-12---:R1:W2:Y:S01]  /*9500*/  LDS R173, [R182+0x2500] ;  /* 0x00250000b6ad7984 */ /* 0x0062a20000000800 */
[----:B------:R-:W-:Y:S01]  /*9510*/  BSSY.RECONVERGENT B0, `(.L_x_7671) ;  /* 0x0000005000007945 */ /* 0x000fe20003800200 */
[----:B------:R-:W-:Y:S02]  /*9520*/  LEA.HI R178, R178, R197, RZ, 0x1b ;  /* 0x000000c5b2b27211 */ /* 0x000fe400078fd8ff */
[----:B------:R-:W-:Y:S01]  /*9530*/  LEA R184, R184, UR22, 0x2 ;  /* 0x00000016b8b87c11 */ /* 0x000fe2000f8e10ff */
[----:B------:R-:W-:Y:S06]  /*9540*/  @!P3 BRA `(.L_x_7672) ;  /* 0x000000000004b947 */ /* 0x000fec0003800000 */
[----:B--2---:R3:W-:Y:S02]  /*9550*/  REDG.E.ADD.F32.FTZ.RN.STRONG.GPU desc[UR26][R64.64+0x400], R173 ;  /* 0x000400ad400079a6 */ /* 0x0047e4000c12f31a */
.L_x_7672:
[----:B------:R-:W-:Y:S05]  /*9560*/  BSYNC.RECONVERGENT B0 ;  /* 0x0000000000007941 */ /* 0x000fea0003800200 */
.L_x_7671:
[----:B--23--:R2:W3:Y:S01]  /*9570*/  LDS R173, [R184+0x2600] ;  /* 0x00260000b8ad7984 */ /* 0x00c4e20000000800 */
[----:B------:R-:W-:Y:S01]  /*9580*/  BSSY.RECONVERGENT B0, `(.L_x_7673) ;  /* 0x0000004000007945 */ /* 0x000fe20003800200 */
[----:B0-----:R-:W-:-:S03]  /*9590*/  LEA R175, R178, UR22, 0x2 ;  /* 0x00000016b2af7c11 */ /* 0x001fc6000f8e10ff */
[----:B------:R-:W-:Y:S05]  /*95a0*/  @!P4 BRA `(.L_x_7674) ;  /* 0x000000000004c947 */ /* 0x000fea0003800000 */
[----:B---3--:R0:W-:Y:S02]  /*95b0*/  REDG.E.ADD.F32.FTZ.RN.STRONG.GPU desc[UR26][R64.64+0x500], R173 ;  /* 0x000500ad400079a6 */ /* 0x0081e4000c12f31a */
.L_x_7674:
[----:B------:R-:W-:Y:S05]  /*95c0*/  BSYNC.RECONVERGENT B0 ;  /* 0x0000000000007941 */ /* 0x000fea0003800200 */
.L_x_7673:
[----:B0--3--:R0:W3:Y:S01]  /*95d0*/  LDS R173, [R175+0x2700] ;  /* 0x00270000afad7984 */ /* 0x0090e20000000800 */
[----:B------:R-:W-:Y:S01]  /*95e0*/  BSSY.RECONVERGENT B0, `(.L_x_7675) ;  /* 0x0000004000007945 */ /* 0x000fe20003800200 */
[----:B------:R-:W-:-:S03]  /*95f0*/  IADD3 R178, PT, PT, R197, 0x1c0, RZ ;  /* 0x000001c0c5b27810 */ /* 0x000fc60007ffe0ff */
[----:B------:R-:W-:Y:S05]  /*9600*/  @!P5 BRA `(.L_x_7676) ;  /* 0x000000000004d947 */ /* 0x000fea0003800000 */
[----:B---3--:R4:W-:Y:S02]  /*9610*/  REDG.E.ADD.F32.FTZ.RN.STRONG.GPU desc[UR26][R64.64+0x600], R173 ;  /* 0x000600ad400079a6 */ /* 0x0089e4000c12f31a */
.L_x_7676:
[----:B------:R-:W-:Y:S05]  /*9620*/  BSYNC.RECONVERGENT B0 ;  /* 0x0000000000007941 */ /* 0x000fea0003800200 */
.L_x_7675:
[----:B---34-:R-:W-:Y:S01]  /*9630*/  IADD3 R173, PT, PT, R197, 0x200, RZ ;  /* 0x00000200c5ad7810 */ /* 0x018fe20007ffe0ff */
[----:B------:R-:W-:Y:S01]  /*9640*/  BSSY.RECONVERGENT B0, `(.L_x_7677) ;  /* 0x0000010000007945 */ /* 0x000fe20003800200 */
[-C--:B------:R-:W-:Y:S02]  /*9650*/  LEA.HI R178, R178, R197.reuse, RZ, 0x1b ;  /* 0x000000c5b2b27211 */ /* 0x080fe400078fd8ff */
[----:B------:R-:W-:Y:S02]  /*9660*/  LEA.HI R173, R173, R197, RZ, 0x1b ;  /* 0x000000c5adad7211 */ /* 0x000fe400078fd8ff */
[----:B------:R-:W-:Y:S02]  /*9670*/  ISETP.GE.AND P6, PT, R61, 0x1c1, PT ;  /* 0x000001c13d00780c */ /* 0x000fe40003fc6270 */
[----:B0-----:R-:W-:Y:S02]  /*9680*/  LEA R175, R173, UR22, 0x2 ;  /* 0x00000016adaf7c11 */ /* 0x001fe4000f8e10ff */
[----:B------:R-:W-:-:S02]  /*9690*/  LEA R173, R178, UR22, 0x2 ;  /* 0x00000016b2ad7c11 */ /* 0x000fc4000f8e10ff */
[C---:B------:R-:W-:Y:S02]  /*96a0*/  IADD3 R180, PT, PT, R197.reuse, 0x240, RZ ;  /* 0x00000240c5b47810 */ /* 0x040fe40007ffe0ff */
[----:B-1----:R-:W-:Y:S02]  /*96b0*/  IADD3 R182, PT, PT, R197, 0x280, RZ ;  /* 0x00000280c5b67810 */ /* 0x002fe40007ffe0ff */
        /* <DEDUP_REMOVED lines=8> */
.L_x_7678:
[----:B------:R-:W-:Y:S05]  /*9740*/  BSYNC.RECONVERGENT B0 ;  /* 0x0000000000007941 */ /* 0x000fea0003800200 */
.L_x_7677:
[----:B01----:R0:W1:Y:S01]  /*9750*/  LDS R173, [R175+0x2900] ;  /* 0x00290000afad7984 */ /* 0x0030620000000800 */
[----:B------:R-:W-:Y:S01]  /*9760*/  BSSY.RECONVERGENT B0, `(.L_x_7679) ;  /* 0x0000006000007945 */ /* 0x000fe20003800200 */
[----:B------:R-:W-:Y:S02]  /*9770*/  IADD3 R178, PT, PT, R197, 0x2c0, RZ ;  /* 0x000002c0c5b27810 */ /* 0x000fe40007ffe0ff */
[----:B------:R-:W-:Y:S02]  /*9780*/  LEA.HI R182, R182, R197, RZ, 0x1b ;  /* 0x000000c5b6b67211 */ /* 0x000fe400078fd8ff */
[----:B------:R-:W-:Y:S01]  /*9790*/  LEA R180, R180, UR22, 0x2 ;  /* 0x00000016b4b47c11 */ /* 0x000fe2000f8e10ff */
[----:B------:R-:W-:Y:S06]  /*97a0*/  @!P2 BRA `(.L_x_7680) ;  /* 0x000000000004a947 */ /* 0x000fec0003800000 */
[----:B-1----:R3:W-:Y:S02]  /*97b0*/  REDG.E.ADD.F32.FTZ.RN.STRONG.GPU desc[UR26][R64.64+0x800], R173 ;  /* 0x000800ad400079a6 */ /* 0x0027e4000c12f31a */
.L_x_7680:
[----:B------:R-:W-:Y:S05]  /*97c0*/  BSYNC.RECONVERGENT B0 ;  /* 0x0000000000007941 */ /* 0x000fea0003800200 */
.L_x_7679:
[----:B-1-3--:R1:W3:Y:S01]  /*97d0*/  LDS R173, [R180+0x2a00] ;  /* 0x002a0000b4ad7984 */ /* 0x00a2e20000000800 */
[----:B------:R-:W-:Y:S01]  /*97e0*/  BSSY.RECONVERGENT B0, `(.L_x_7681) ;  /* 0x0000005000007945 */ /* 0x000fe20003800200 */
[----:B------:R-:W-:Y:S02]  /*97f0*/  LEA.HI R178, R178, R197, RZ, 0x1b ;  /* 0x000000c5b2b27211 */ /* 0x000fe400078fd8ff */
[----:B------:R-:W-:Y:S01]  /*9800*/  LEA R182, R182, UR22, 0x2 ;  /* 0x00000016b6b67c11 */ /* 0x000fe2000f8e10ff */
[----:B------:R-:W-:Y:S06]  /*9810*/  @!P3 BRA `(.L_x_7682) ;  /* 0x000000000004b947 */ /* 0x000fec0003800000 */
[----:B---3--:R4:W-:Y:S02]  /*9820*/  REDG.E.ADD.F32.FTZ.RN.STRONG.GPU desc[UR26][R64.64+0x900], R173 ;  /* 0x000900ad400079a6 */ /* 0x0089e4000c12f31a */
.L_x_7682:
[----:B------:R-:W-:Y:S05]  /*9830*/  BSYNC.RECONVERGENT B0 ;  /* 0x0000000000007941 */ /* 0x000fea0003800200 */
.L_x_7681:
[----:B---34-:R3:W4:Y:S01]  /*9840*/  LDS R173, [R182+0x2b00] ;  /* 0x002b0000b6ad7984 */ /* 0x0187220000000800 */
[----:B------:R-:W-:Y:S01]  /*9850*/  BSSY.RECONVERGENT B0, `(.L_x_7683) ;  /* 0x0000004000007945 */ /* 0x000fe20003800200 */
[----:B0-----:R-:W-:-:S03]  /*9860*/  LEA R175, R178, UR22, 0x2 ;  /* 0x00000016b2af7c11 */ /* 0x001fc6000f8e10ff */
[----:B------:R-:W-:Y:S05]  /*9870*/  @!P4 BRA `(.L_x_7684) ;  /* 0x000000000004c947 */ /* 0x000fea0003800000 */
[----:B----4-:R0:W-:Y:S02]  /*9880*/  REDG.E.ADD.F32.FTZ.RN.STRONG.GPU desc[UR26][R64.64+0xa00], R173 ;  /* 0x000a00ad400079a6 */ /* 0x0101e4000c12f31a */
.L_x_7684:
[----:B------:R-:W-:Y:S05]  /*9890*/  BSYNC.RECONVERGENT B0 ;  /* 0x0000000000007941 */ /* 0x000fea0003800200 */
.L_x_7683:
[----:B0---4-:R0:W4:Y:S01]  /*98a0*/  LDS R173, [R175+0x2c00] ;  /* 0x002c0000afad7984 */ /* 0x0111220000000800 */
[----:B------:R-:W-:Y:S01]  /*98b0*/  BSSY.RECONVERGENT B0, `(.L_x_7685) ;  /* 0x0000005000007945 */ /* 0x000fe20003800200 */
[C---:B------:R-:W-:Y:S02]  /*98c0*/  IADD3 R178, PT, PT, R197.reuse, 0x300, RZ ;  /* 0x00000300c5b27810 */ /* 0x040fe40007ffe0ff */
[----:B-1----:R-:W-:Y:S01]  /*98d0*/  IADD3 R180, PT, PT, R197, 0x340, RZ ;  /* 0x00000340c5b47810 */ /* 0x002fe20007ffe0ff */
[----:B------:R-:W-:Y:S06]  /*98e0*/  @!P5 BRA `(.L_x_7686) ;  /* 0x000000000004d947 */ /* 0x000fec0003800000 */
[----:B----4-:R1:W-:Y:S02]  /*98f0*/  REDG.E.ADD.F32.FTZ.RN.STRONG.GPU desc[UR26][R64.64+0xb00], R173 ;  /* 0x000b00ad400079a6 */ /* 0x0103e4000c12f31a */
.L_x_7686:
[----:B------:R-:W-:Y:S05]  /*9900*/  BSYNC.RECONVERGENT B0 ;  /* 0x0000000000007941 */ /* 0x000fea0003800200 */
.L_x_7685:
[-C--:B------:R-:W-:Y:S01]  /*9910*/  LEA.HI R178, R178, R197.reuse, RZ, 0x1b ;  /* 0x000000c5b2b27211 */ /* 0x080fe200078fd8ff */
[----:B------:R-:W-:Y:S01]  /*9920*/  BSSY.RECONVERGENT B0, `(.L_x_7687) ;  /* 0x000000f000007945 */ /* 0x000fe20003800200 */
[----:B------:R-:W-:Y:S02]  /*9930*/  ISETP.GE.AND P6, PT, R61, 0x301, PT ;  /* 0x000003013d00780c */ /* 0x000fe40003fc6270 */
[----:B-1--4-:R-:W-:Y:S02]  /*9940*/  LEA R173, R178, UR22, 0x2 ;  /* 0x00000016b2ad7c11 */ /* 0x012fe4000f8e10ff */
[C---:B---3--:R-:W-:Y:S02]  /*9950*/  IADD3 R182, PT, PT, R197.reuse, 0x380, RZ ;  /* 0x00000380c5b67810 */ /* 0x048fe40007ffe0ff */
[----:B------:R-:W-:Y:S02]  /*9960*/  LEA.HI R180, R180, R197, RZ, 0x1b ;  /* 0x000000c5b4b47211 */ /* 0x000fe400078fd8ff */
[----:B------:R-:W1:Y:S01]  /*9970*/  LDS R173, [R173+0x2d00] ;  /* 0x002d0000adad7984 */ /* 0x000e620000000800 */
[----:B--2---:R-:W-:-:S02]  /*9980*/  IADD3 R184, PT, PT, R197, 0x3c0, RZ ;  /* 0x000003c0c5b87810 */ /* 0x004fc40007ffe0ff */
        /* <DEDUP_REMOVED lines=8> */
.L_x_7688:
[----:B------:R-:W-:Y:S05]  /*9a10*/  BSYNC.RECONVERGENT B0 ;  /* 0x0000000000007941 */ /* 0x000fea0003800200 */
.L_x_7687:
[----:B-12---:R1:W2:Y:S01]  /*9a20*/  LDS R173, [R180+0x2e00] ;  /* 0x002e0000b4ad7984 */ /* 0x0062a20000000800 */
[----:B------:R-:W-:Y:S01]  /*9a30*/  BSSY.RECONVERGENT B0, `(.L_x_7689) ;  /* 0x0000006000007945 */ /* 0x000fe20003800200 */
[----:B------:R-:W-:Y:S02]  /*9a40*/  LOP3.LUT R178, R197, 0x400, RZ, 0xfc, !PT ;  /* 0x00000400c5b27812 */ /* 0x000fe400078efcff */
[----:B------:R-:W-:Y:S02]  /*9a50*/  LEA.HI R184, R184, R197, RZ, 0x1b ;  /* 0x000000c5b8b87211 */ /* 0x000fe400078fd8ff */
[----:B------:R-:W-:Y:S01]  /*9a60*/  LEA R182, R182, UR22, 0x2 ;  /* 0x00000016b6b67c11 */ /* 0x000fe2000f8e10ff */
[----:B------:R-:W-:Y:S06]  /*9a70*/  @!P2 BRA `(.L_x_7690) ;  /* 0x000000000004a947 */ /* 0x000fec0003800000 */
[----:B--2---:R3:W-:Y:S02]  /*9a80*/  REDG.E.ADD.F32.FTZ.RN.STRONG.GPU desc[UR26][R64.64+0xd00], R173 ;  /* 0x000d00ad400079a6 */ /* 0x0047e4000c12f31a */
.L_x_7690:
[----:B------:R-:W-:Y:S05]  /*9a90*/  BSYNC.RECONVERGENT B0 ;  /* 0x0000000000007941 */ /* 0x000fea0003800200 */
.L_x_7689:
[----:B--23--:R2:W3:Y:S01]  /*9aa0*/  LDS R173, [R182+0x2f00] ;  /* 0x002f0000b6ad7984 */ /* 0x00c4e20000000800 */
[----:B------:R-:W-:Y:S01]  /*9ab0*/  BSSY.RECONVERGENT B0, `(.L_x_7691) ;  /* 0x0000005000007945 */ /* 0x000fe20003800200 */
[----:B------:R-:W-:Y:S02]  /*9ac0*/  LEA.HI R178, R178, R197, RZ, 0x1b ;  /* 0x000000c5b2b27211 */ /* 0x000fe400078fd8ff */
[----:B------:R-:W-:Y:S01]  /*9ad0*/  LEA R184, R184, UR22, 0x2 ;  /* 0x00000016b8b87c11 */ /* 0x000fe2000f8e10ff */
[----:B------:R-:W-:Y:S06]  /*9ae0*/  @!P3 BRA `(.L_x_7692) ;  /* 0x000000000004b947 */ /* 0x000fec0003800000 */
[----:B---3--:R4:W-:Y:S02]  /*9af0*/  REDG.E.ADD.F32.FTZ.RN.STRONG.GPU desc[UR26][R64.64+0xe00], R173 ;  /* 0x000e00ad400079a6 */ /* 0x0089e4000c12f31a */
.L_x_7692:
[----:B------:R-:W-:Y:S05]  /*9b00*/  BSYNC.RECONVERGENT B0 ;  /* 0x0000000000007941 */ /* 0x000fea0003800200 */
.L_x_7691:
[----:B---34-:R3:W4:Y:S01]  /*9b10*/  LDS R173, [R184+0x3000] ;  /* 0x00300000b8ad7984 */ /* 0x0187220000000800 */
[----:B------:R-:W-:Y:S01]  /*9b20*/  BSSY.RECONVERGENT B0, `(.L_x_7693) ;  /* 0x0000004000007945 */ /* 0x000fe20003800200 */
[----:B0-----:R-:W-:-:S03]  /*9b30*/  LEA R175, R178, UR22, 0x2 ;  /* 0x00000016b2af7c11 */ /* 0x001fc6000f8e10ff */
[----:B------:R-:W-:Y:S05]  /*9b40*/  @!P4 BRA `(.L_x_7694) ;  /* 0x000000000004c947 */ /* 0x000fea0003800000 */
[----:B----4-:R0:W-:Y:S02]  /*9b50*/  REDG.E.ADD.F32.FTZ.RN.STRONG.GPU desc[UR26][R64.64+0xf00], R173 ;  /* 0x000f00ad400079a6 */ /* 0x0101e4000c12f31a */
.L_x_7694:
[----:B------:R-:W-:Y:S05]  /*9b60*/  BSYNC.RECONVERGENT B0 ;  /* 0x0000000000007941 */ /* 0x000fea0003800200 */
.L_x_7693:
[----:B0---4-:R0:W4:Y:S01]  /*9b70*/  LDS R173, [R175+0x3100] ;  /* 0x00310000afad7984 */ /* 0x0111220000000800 */
[----:B------:R-:W-:Y:S01]  /*9b80*/  BSSY.RECONVERGENT B0, `(.L_x_7695) ;  /* 0x0000005000007945 */ /* 0x000fe20003800200 */
[C---:B------:R-:W-:Y:S02]  /*9b90*/  IADD3 R178, PT, PT, R197.reuse, 0x440, RZ ;  /* 0x00000440c5b27810 */ /* 0x040fe40007ffe0ff */
[----:B-1----:R-:W-:Y:S01]  /*9ba0*/  IADD3 R180, PT, PT, R197, 0x480, RZ ;  /* 0x00000480c5b47810 */ /* 0x002fe20007ffe0ff */
[----:B------:R-:W-:Y:S06]  /*9bb0*/  @!P5 BRA `(.L_x_7696) ;  /* 0x000000000004d947 */ /* 0x000fec0003800000 */
[----:B----4-:R1:W-:Y:S02]  /*9bc0*/  REDG.E.ADD.F32.FTZ.RN.STRONG.GPU desc[UR26][R64.64+0x1000], R173 ;  /* 0x001000ad400079a6 */ /* 0x0103e4000c12f31a */
.L_x_7696:
[----:B------:R-:W-:Y:S05]  /*9bd0*/  BSYNC.RECONVERGENT B0 ;  /* 0x0000000000007941 */ /* 0x000fea0003800200 */
.L_x_7695:
        /* <DEDUP_REMOVED lines=16> */
.L_x_7698:
[----:B------:R-:W-:Y:S05]  /*9ce0*/  BSYNC.RECONVERGENT B0 ;  /* 0x0000000000007941 */ /* 0x000fea0003800200 */
.L_x_7697:
[----:B-12---:R1:W2:Y:S01]  /*9cf0*/  LDS R173, [R180+0x3300] ;  /* 0x00330000b4ad7984 */ /* 0x0062a20000000800 */
[----:B------:R-:W-:Y:S01]  /*9d00*/  BSSY.RECONVERGENT B0, `(.L_x_7699) ;  /* 0x0000006000007945 */ /* 0x000fe20003800200 */
[----:B------:R-:W-:Y:S02]  /*9d10*/  IADD3 R178, PT, PT, R197, 0x540, RZ ;  /* 0x00000540c5b27810 */ /* 0x000fe40007ffe0ff */
[----:B------:R-:W-:Y:S02]  /*9d20*/  LEA.HI R184, R184, R197, RZ, 0x1b ;  /* 0x000000c5b8b87211 */ /* 0x000fe400078fd8ff */
[----:B------:R-:W-:Y:S01]  /*9d30*/  LEA R182, R182, UR22, 0x2 ;  /* 0x00000016b6b67c11 */ /* 0x000fe2000f8e10ff */
[----:B------:R-:W-:Y:S06]  /*9d40*/  @!P2 BRA `(.L_x_7700) ;  /* 0x000000000004a947 */ /* 0x000fec0003800000 */
[----:B--2---:R3:W-:Y:S02]  /*9d50*/  REDG.E.ADD.F32.FTZ.RN.STRONG.GPU desc[UR26][R64.64+0x1200], R173 ;  /* 0x001200ad400079a6 */ /* 0x0047e4000c12f31a */
.L_x_7700:
[----:B------:R-:W-:Y:S05]  /*9d60*/  BSYNC.RECONVERGENT B0 ;  /* 0x0000000000007941 */ /* 0x000fea0003800200 */
.L_x_7699:
[----:B--23--:R2:W3:Y:S01]  /*9d70*/  LDS R173, [R182+0x3400] ;  /* 0x00340000b6ad7984 */ /* 0x00c4e20000000800 */
[----:B------:R-:W-:Y:S01]  /*9d80*/  BSSY.RECONVERGENT B0, `(.L_x_7701) ;  /* 0x0000005000007945 */ /* 0x000fe20003800200 */
[----:B------:R-:W-:Y:S02]  /*9d90*/  LEA.HI R178, R178, R197, RZ, 0x1b ;  /* 0x000000c5b2b27211 */ /* 0x000fe400078fd8ff */
[----:B------:R-:W-:Y:S01]  /*9da0*/  LEA R184, R184, UR22, 0x2 ;  /* 0x00000016b8b87c11 */ /* 0x000fe2000f8e10ff */
[----:B------:R-:W-:Y:S06]  /*9db0*/  @!P3 BRA `(.L_x_7702) ;  /* 0x000000000004b947 */ /* 0x000fec0003800000 */
[----:B---3--:R4:W-:Y:S02]  /*9dc0*/  REDG.E.ADD.F32.FTZ.RN.STRONG.GPU desc[UR26][R64.64+0x1300], R173 ;  /* 0x001300ad400079a6 */ /* 0x0089e4000c12f31a */
.L_x_7702:
[----:B------:R-:W-:Y:S05]  /*9dd0*/  BSYNC.RECONVERGENT B0 ;  /* 0x0000000000007941 */ /* 0x000fea0003800200 */
.L_x_7701:
[----:B---34-:R3:W4:Y:S01]  /*9de0*/  LDS R173, [R184+0x3500] ;  /* 0x00350000b8ad7984 */ /* 0x0187220000000800 */
[----:B------:R-:W-:Y:S01]  /*9df0*/  BSSY.RECONVERGENT B0, `(.L_x_7703) ;  /* 0x0000004000007945 */ /* 0x000fe20003800200 */
[----:B0-----:R-:W-:-:S03]  /*9e00*/  LEA R175, R178, UR22, 0x2 ;  /* 0x00000016b2af7c11 */ /* 0x001fc6000f8e10ff */
[----:B------:R-:W-:Y:S05]  /*9e10*/  @!P4 BRA `(.L_x_7704) ;  /* 0x000000000004c947 */ /* 0x000fea0003800000 */
[----:B----4-:R0:W-:Y:S02]  /*9e20*/  REDG.E.ADD.F32.FTZ.RN.STRONG.GPU desc[UR26][R64.64+0x1400], R173 ;  /* 0x001400ad400079a6 */ /* 0x0101e4000c12f31a */
.L_x_7704:
[----:B------:R-:W-:Y:S05]  /*9e30*/  BSYNC.RECONVERGENT B0 ;  /* 0x0000000000007941 */ /* 0x000fea0003800200 */
.L_x_7703:
[----:B0---4-:R0:W4:Y:S01]  /*9e40*/  LDS R173, [R175+0x3600] ;  /* 0x00360000afad7984 */ /* 0x0111220000000800 */
[----:B------:R-:W-:Y:S01]  /*9e50*/  BSSY.RECONVERGENT B0, `(.L_x_7705) ;  /* 0x0000005000007945 */ /* 0x000fe20003800200 */
[C---:B------:R-:W-:Y:S02]  /*9e60*/  IADD3 R178, PT, PT, R197.reuse, 0x580, RZ ;  /* 0x00000580c5b27810 */ /* 0x040fe40007ffe0ff */
[----:B-1----:R-:W-:Y:S01]  /*9e70*/  IADD3 R180, PT, PT, R197, 0x5c0, RZ ;  /* 0x000005c0c5b47810 */ /* 0x002fe20007ffe0ff */
[----:B------:R-:W-:Y:S06]  /*9e80*/  @!P5 BRA `(.L_x_7706) ;  /* 0x000000000004d947 */ /* 0x000fec0003800000 */
[----:B----4-:R1:W-:Y:S02]  /*9e90*/  REDG.E.ADD.F32.FTZ.RN.STRONG.GPU desc[UR26][R64.64+0x1500], R173 ;  /* 0x001500ad400079a6 */ /* 0x0103e4000c12f31a */
.L_x_7706:
[----:B------:R-:W-:Y:S05]  /*9ea0*/  BSYNC.RECONVERGENT B0 ;  /* 0x0000000000007941 */ /* 0x000fea0003800200 */
.L_x_7705:
        /* <DEDUP_REMOVED lines=16> */
.L_x_7708:
[----:B------:R-:W-:Y:S05]  /*9fb0*/  BSYNC.RECONVERGENT B0 ;  /* 0x0000000000007941 */ /* 0x000fea0003800200 */
.L_x_7707:
[----:B-12---:R1:W2:Y:S01]  /*9fc0*/  LDS R173, [R180+0x3800] ;  /* 0x00380000b4ad7984 */ /* 0x0062a20000000800 */
[----:B------:R-:W-:Y:S01]  /*9fd0*/  BSSY.RECONVERGENT B0, `(.L_x_7709) ;  /* 0x0000006000007945 */ /* 0x000fe20003800200 */
[----:B------:R-:W-:Y:S02]  /*9fe0*/  IADD3 R178, PT, PT, R197, 0x680, RZ ;  /* 0x00000680c5b27810 */ /* 0x000fe40007ffe0ff */
[----:B------:R-:W-:Y:S02]  /*9ff0*/  LEA.HI R184, R184, R197, RZ, 0x1b ;  /* 0x000000c5b8b87211 */ /* 0x000fe400078fd8ff */
[----:B------:R-:W-:Y:S01]  /*a000*/  LEA R182, R182, UR22, 0x2 ;  /* 0x00000016b6b67c11 */ /* 0x000fe2000f8e10ff */
[----:B------:R-:W-:Y:S06]  /*a010*/  @!P2 BRA `(.L_x_7710) ;  /* 0x000000000004a947 */ /* 0x000fec0003800000 */
[----:B--2---:R3:W-:Y:S02]  /*a020*/  REDG.E.ADD.F32.FTZ.RN.STRONG.GPU desc[UR26][R64.64+0x1700], R173 ;  /* 0x001700ad400079a6 */ /* 0x0047e4000c12f31a */
.L_x_7710:
[----:B------:R-:W-:Y:S05]  /*a030*/  BSYNC.RECONVERGENT B0 ;  /* 0x0000000000007941 */ /* 0x000fea0003800200 */
.L_x_7709:
[----:B--23--:R2:W3:Y:S01]  /*a040*/  LDS R173, [R182+0x3900] ;  /* 0x00390000b6ad7984 */ /* 0x00c4e20000000800 */
[----:B------:R-:W-:Y:S01]  /*a050*/  BSSY.RECONVERGENT B0, `(.L_x_7711) ;  /* 0x0000005000007945 */ /* 0x000fe20003800200 */
[----:B------:R-:W-:Y:S02]  /*a060*/  LEA.HI R178, R178, R197, RZ, 0x1b ;  /* 0x000000c5b2b27211 */ /* 0x000fe400078fd8ff */
[----:B------:R-:W-:Y:S01]  /*a070*/  LEA R184, R184, UR22, 0x2 ;  /* 0x00000016b8b87c11 */ /* 0x000fe2000f8e10ff */
[----:B------:R-:W-:Y:S06]  /*a080*/  @!P3 BRA `(.L_x_7712) ;  /* 0x000000000004b947 */ /* 0x000fec0003800000 */
[----:B---3--:R4:W-:Y:S02]  /*a090*/  REDG.E.ADD.F32.FTZ.RN.STRONG.GPU desc[UR26][R64.64+0x1800], R173 ;  /* 0x001800ad400079a6 */ /* 0x0089e4000c12f31a */
.L_x_7712:
[----:B------:R-:W-:Y:S05]  /*a0a0*/  BSYNC.RECONVERGENT B0 ;  /* 0x0000000000007941 */ /* 0x000fea0003800200 */
.L_x_7711:
[----:B---34-:R3:W4:Y:S01]  /*a0b0*/  LDS R173, [R184+0x3a00] ;  /* 0x003a0000b8ad7984 */ /* 0x0187220000000800 */
[----:B------:R-:W-:Y:S01]  /*a0c0*/  BSSY.RECONVERGENT B0, `(.L_x_7713) ;  /* 0x0000004000007945 */ /* 0x000fe20003800200 */
[----:B0-----:R-:W-:-:S03]  /*a0d0*/  LEA R175, R178, UR22, 0x2 ;  /* 0x00000016b2af7c11 */ /* 0x001fc6000f8e10ff */
[----:B------:R-:W-:Y:S05]  /*a0e0*/  @!P4 BRA `(.L_x_7714) ;  /* 0x000000000004c947 */ /* 0x000fea0003800000 */
[----:B----4-:R0:W-:Y:S02]  /*a0f0*/  REDG.E.ADD.F32.FTZ.RN.STRONG.GPU desc[UR26][R64.64+0x1900], R173 ;  /* 0x001900ad400079a6 */ /* 0x0101e4000c12f31a */
.L_x_7714:
[----:B------:R-:W-:Y:S05]  /*a100*/  BSYNC.RECONVERGENT B0 ;  /* 0x0000000000007941 */ /* 0x000fea0003800200 */
.L_x_7713:
[----:B0---4-:R0:W4:Y:S01]  /*a110*/  LDS R173, [R175+0x3b00] ;  /* 0x003b0000afad7984 */ /* 0x0111220000000800 */
[----:B------:R-:W-:Y:S01]  /*a120*/  BSSY.RECONVERGENT B0, `(.L_x_7715) ;  /* 0x0000005000007945 */ /* 0x000fe20003800200 */
[C---:B------:R-:W-:Y:S02]  /*a130*/  IADD3 R178, PT, PT, R197.reuse, 0x6c0, RZ ;  /* 0x000006c0c5b27810 */ /* 0x040fe40007ffe0ff */
[----:B-1----:R-:W-:Y:S01]  /*a140*/  IADD3 R180, PT, PT, R197, 0x700, RZ ;  /* 0x00000700c5b47810 */ /* 0x002fe20007ffe0ff */
[----:B------:R-:W-:Y:S06]  /*a150*/  @!P5 BRA `(.L_x_7716) ;  /* 0x000000000004d947 */ /* 0x000fec0003800000 */
[----:B----4-:R1:W-:Y:S02]  /*a160*/  REDG.E.ADD.F32.FTZ.RN.STRONG.GPU desc[UR26][R64.64+0x1a00], R173 ;  /* 0x001a00ad400079a6 */ /* 0x0103e4000c12f31a */
.L_x_7716:
[----:B------:R-:W-:Y:S05]  /*a170*/  BSYNC.RECONVERGENT B0 ;  /* 0x0000000000007941 */ /* 0x000fea0003800200 */
.L_x_7715:
        /* <DEDUP_REMOVED lines=16> */
.L_x_7718:
[----:B------:R-:W-:Y:S05]  /*a280*/  BSYNC.RECONVERGENT B0 ;  /* 0x0000000000007941 */ /* 0x000fea0003800200 */
.L_x_7717:
[----:B------:R3:W4:Y:S01]  /*a290*/  LDS R61, [R180+0x3d00] ;  /* 0x003d0000b43d7984 */ /* 0x0007220000000800 */
[----:B------:R-:W-:Y:S01]  /*a2a0*/  BSSY.RECONVERGENT B0, `(.L_x_7719) ;  /* 0x0000006000007945 */ /* 0x000fe20003800200 */
[----:B------:R-:W-:Y:S02]  /*a2b0*/  IADD3 R178, PT, PT, R197, 0x7c0, RZ ;  /* 0x000007c0c5b27810 */ /* 0x000fe40007ffe0ff */
[----:B------:R-:W-:Y:S02]  /*a2c0*/  LEA.HI R184, R184, R197, RZ, 0x1b ;  /* 0x000000c5b8b87211 */ /* 0x000fe400078fd8ff */
[----:B------:R-:W-:Y:S01]  /*a2d0*/  LEA R182, R182, UR22, 0x2 ;  /* 0x00000016b6b67c11 */ /* 0x000fe2000f8e10ff */
[----:B------:R-:W-:Y:S06]  /*a2e0*/  @!P2 BRA `(.L_x_7720) ;  /* 0x000000000004a947 */ /* 0x000fec0003800000 */
[----:B----4-:R4:W-:Y:S02]  /*a2f0*/  REDG.E.ADD.F32.FTZ.RN.STRONG.GPU desc[UR26][R64.64+0x1c00], R61 ;  /* 0x001c003d400079a6 */ /* 0x0109e4000c12f31a */
.L_x_7720:
[----:B------:R-:W-:Y:S05]  /*a300*/  BSYNC.RECONVERGENT B0 ;  /* 0x0000000000007941 */ /* 0x000fea0003800200 */
.L_x_7719:
[----:B----4-:R4:W0:Y:S01]  /*a310*/  LDS R61, [R182+0x3e00] ;  /* 0x003e0000b63d7984 */ /* 0x0108220000000800 */
[----:B------:R-:W-:Y:S01]  /*a320*/  BSSY.RECONVERGENT B0, `(.L_x_7721) ;  /* 0x0000005000007945 */ /* 0x000fe20003800200 */
[----:B------:R-:W-:Y:S02]  /*a330*/  LEA.HI R178, R178, R197, RZ, 0x1b ;  /* 0x000000c5b2b27211 */ /* 0x000fe400078fd8ff */
[----:B------:R-:W-:Y:S01]  /*a340*/  LEA R184, R184, UR22, 0x2 ;  /* 0x00000016b8b87c11 */ /* 0x000fe2000f8e10ff */
[----:B------:R-:W-:Y:S06]  /*a350*/  @!P3 BRA `(.L_x_7722) ;  /* 0x000000000004b947 */ /* 0x000fec0003800000 */
[----:B0-----:R0:W-:Y:S02]  /*a360*/  REDG.E.ADD.F32.FTZ.RN.STRONG.GPU desc[UR26][R64.64+0x1d00], R61 ;  /* 0x001d003d400079a6 */ /* 0x0011e4000c12f31a */
.L_x_7722:
[----:B------:R-:W-:Y:S05]  /*a370*/  BSYNC.RECONVERGENT B0 ;  /* 0x0000000000007941 */ /* 0x000fea0003800200 */
.L_x_7721:
[----:B0-----:R0:W0:Y:S01]  /*a380*/  LDS R61, [R184+0x3f00] ;  /* 0x003f0000b83d7984 */ /* 0x0010220000000800 */
[----:B------:R-:W-:Y:S01]  /*a390*/  BSSY.RECONVERGENT B0, `(.L_x_7723) ;  /* 0x0000004000007945 */ /* 0x000fe20003800200 */
[----:B------:R-:W-:-:S03]  /*a3a0*/  LEA R178, R178, UR22, 0x2 ;  /* 0x00000016b2b27c11 */ /* 0x000fc6000f8e10ff */
[----:B------:R-:W-:Y:S05]  /*a3b0*/  @!P4 BRA `(.L_x_7724) ;  /* 0x000000000004c947 */ /* 0x000fea0003800000 */
[----:B0-----:R0:W-:Y:S02]  /*a3c0*/  REDG.E.ADD.F32.FTZ.RN.STRONG.GPU desc[UR26][R64.64+0x1e00], R61 ;  /* 0x001e003d400079a6 */ /* 0x0011e4000c12f31a */
.L_x_7724:
[----:B------:R-:W-:Y:S05]  /*a3d0*/  BSYNC.RECONVERGENT B0 ;  /* 0x0000000000007941 */ /* 0x000fea0003800200 */
.L_x_7723:
[----:B0-----:R-:W-:Y:S01]  /*a3e0*/  FADD.FTZ R61, R176, R67 ;  /* 0x00000043b03d7221 */ /* 0x001fe20000010000 */
[----:B------:R-:W-:Y:S01]  /*a3f0*/  BSSY.RECONVERGENT B0, `(.L_x_7725) ;  /* 0x0000004000007945 */ /* 0x000fe20003800200 */
[----:B------:R0:W0:Y:S03]  /*a400*/  LDS R67, [R178+0x4000] ;  /* 0x00400000b2437984 */ /* 0x0000260000000800 */
[----:B------:R-:W-:Y:S05]  /*a410*/  @!P5 BRA `(.L_x_7726) ;  /* 0x000000000004d947 */ /* 0x000fea0003800000 */
[----:B0-----:R0:W-:Y:S02]  /*a420*/  REDG.E.ADD.F32.FTZ.RN.STRONG.GPU desc[UR26][R64.64+0x1f00], R67 ;  /* 0x001f0043400079a6 */ /* 0x0011e4000c12f31a */
.L_x_7726:
[----:B------:R-:W-:Y:S05]  /*a430*/  BSYNC.RECONVERGENT B0 ;  /* 0x0000000000007941 */ /* 0x000fea0003800200 */
.L_x_7725:
[----:B0-----:R-:W0:Y:S01]  /*a440*/  SHFL.DOWN PT, R67, R60, 0x1, 0x1f ;  /* 0x08201f003c437f89 */ /* 0x001e2200000e0000 */
[----:B------:R-:W-:Y:S01]  /*a450*/  ISETP.GT.AND P2, PT, R97, 0x1e, PT ;  /* 0x0000001e6100780c */ /* 0x000fe20003f44270 */
[----:B------:R-:W-:Y:S01]  /*a460*/  FFMA.FTZ R127, R127, R128, R156 ;  /* 0x000000807f7f7223 */ /* 0x000fe2000001009c */
[----:B------:R-:W-:Y:S01]  /*a470*/  FFMA.FTZ R228, R228, R129, R143 ;  /* 0x00000081e4e47223 */ /* 0x000fe2000001008f */
[----:B------:R-:W5:Y:S01]  /*a480*/  SHFL.DOWN PT, R176, R61, 0x1, 0x1f ;  /* 0x08201f003db07f89 */ /* 0x000f6200000e0000 */
[-C--:B------:R-:W-:Y:S01]  /*a490*/  FFMA.FTZ R35, R19, R142.reuse, R35 ;  /* 0x0000008e13237223 */ /* 0x080fe20000010023 */
[----:B--2---:R-:W-:Y:S01]  /*a4a0*/  FFMA.FTZ R64, R78, R141, R127 ;  /* 0x0000008d4e407223 */ /* 0x004fe2000001007f */
[----:B------:R-:W-:Y:S01]  /*a4b0*/  FFMA.FTZ R65, R79, R142, R228 ;  /* 0x0000008e4f417223 */ /* 0x000fe200000100e4 */
[----:B-1----:R-:W1:Y:S01]  /*a4c0*/  SHFL.DOWN PT, R173, R62, 0x1, 0x1f ;  /* 0x08201f003ead7f89 */ /* 0x002e6200000e0000 */
[----:B------:R-:W-:Y:S01]  /*a4d0*/  FFMA.FTZ R224, R224, R133, R147 ;  /* 0x00000085e0e07223 */ /* 0x000fe20000010093 */
[----:B------:R-:W-:Y:S01]  /*a4e0*/  FFMA.FTZ R174, R99, R158, R174 ;  /* 0x0000009e63ae7223 */ /* 0x000fe200000100ae */
[----:B------:R-:W-:Y:S01]  /*a4f0*/  FADD.FTZ R76, R65, R76 ;  /* 0x0000004c414c7221 */ /* 0x000fe20000010000 */
[----:B------:R-:W2:Y:S01]  /*a500*/  SHFL.DOWN PT, R178, R63, 0x1, 0x1f ;  /* 0x08201f003fb27f89 */ /* 0x000ea200000e0000 */
[----:B------:R-:W-:Y:S01]  /*a510*/  FFMA.FTZ R65, R81, R146, R224 ;  /* 0x0000009251417223 */ /* 0x000fe200000100e0 */
[----:B------:R-:W-:Y:S01]  /*a520*/  FFMA.FTZ R220, R220, R171, R137 ;  /* 0x000000abdcdc7223 */ /* 0x000fe20000010089 */
[----:B------:R-:W-:Y:S01]  /*a530*/  FMUL.FTZ R102, R102, R186 ;  /* 0x000000ba66667220 */ /* 0x000fe20000410000 */
[----:B------:R-:W-:Y:S01]  /*a540*/  FMUL.FTZ R122, R122, R167 ;  /* 0x000000a77a7a7220 */ /* 0x000fe20000410000 */
[----:B------:R-:W-:Y:S01]  /*a550*/  FADD.FTZ R74, R65, R74 ;  /* 0x0000004a414a7221 */ /* 0x000fe20000010000 */
[----:B------:R-:W-:Y:S01]  /*a560*/  FMUL.FTZ R100, R100, R185 ;  /* 0x000000b964647220 */ /* 0x000fe20000410000 */
[----:B------:R-:W-:Y:S01]  /*a570*/  FFMA.FTZ R65, R83, R174, R220 ;  /* 0x000000ae53417223 */ /* 0x000fe200000100dc */
[----:B------:R-:W-:Y:S01]  /*a580*/  FFMA.FTZ R102, R103, R150, R102 ;  /* 0x0000009667667223 */ /* 0x000fe20000010066 */
[----:B------:R-:W-:Y:S01]  /*a590*/  FFMA.FTZ R122, R215, R170, R122 ;  /* 0x000000aad77a7223 */ /* 0x000fe2000001007a */
[----:B------:R-:W-:Y:S01]  /*a5a0*/  FFMA.FTZ R101, R101, R130, R100 ;  /* 0x0000008265657223 */ /* 0x000fe20000010064 */
[----:B------:R-:W-:Y:S01]  /*a5b0*/  FADD.FTZ R72, R65, R72 ;  /* 0x0000004841487221 */ /* 0x000fe20000010000 */
[----:B0-----:R-:W-:Y:S01]  /*a5c0*/  @!P2 FADD.FTZ R60, R60, R67 ;  /* 0x000000433c3ca221 */ /* 0x001fe20000010000 */
[-C--:B------:R-:W-:Y:S01]  /*a5d0*/  FFMA.FTZ R41, R25, R102.reuse, R41 ;  /* 0x0000006619297223 */ /* 0x080fe20000010029 */
[----:B------:R-:W-:Y:S01]  /*a5e0*/  FFMA.FTZ R65, R85, R102, R122 ;  /* 0x0000006655417223 */ /* 0x000fe2000001007a */
[----:B------:R-:W-:Y:S01]  /*a5f0*/  FFMA.FTZ R131, R226, R131, R159 ;  /* 0x00000083e2837223 */ /* 0x000fe2000001009f */
[----:B-----5:R-:W-:Y:S01]  /*a600*/  @!P2 FADD.FTZ R61, R61, R176 ;  /* 0x000000b03d3da221 */ /* 0x020fe20000010000 */
[----:B------:R-:W0:Y:S01]  /*a610*/  SHFL.DOWN PT, R67, R60, 0x2, 0x1f ;  /* 0x08401f003c437f89 */ /* 0x000e2200000e0000 */
[----:B------:R-:W-:Y:S01]  /*a620*/  FADD.FTZ R77, R64, R77 ;  /* 0x0000004d404d7221 */ /* 0x000fe20000010000 */
[----:B------:R-:W-:Y:S01]  /*a630*/  FFMA.FTZ R64, R80, R145, R131 ;  /* 0x0000009150407223 */ /* 0x000fe20000010083 */
[----:B-1----:R-:W-:Y:S01]  /*a640*/  @!P2 FADD.FTZ R62, R62, R173 ;  /* 0x000000ad3e3ea221 */ /* 0x002fe20000010000 */
[----:B------:R-:W1:Y:S01]  /*a650*/  SHFL.DOWN PT, R128, R61, 0x2, 0x1f ;  /* 0x08401f003d807f89 */ /* 0x000e6200000e0000 */
[----:B------:R-:W-:Y:S01]  /*a660*/  FFMA.FTZ R135, R222, R135, R161 ;  /* 0x00000087de877223 */ /* 0x000fe200000100a1 */
[----:B------:R-:W-:Y:S01]  /*a670*/  FMUL.FTZ R123, R123, R172 ;  /* 0x000000ac7b7b7220 */ /* 0x000fe20000410000 */
[----:B--2---:R-:W-:Y:S01]  /*a680*/  @!P2 FADD.FTZ R63, R63, R178 ;  /* 0x000000b23f3fa221 */ /* 0x004fe20000010000 */
[----:B------:R-:W2:Y:S01]  /*a690*/  SHFL.DOWN PT, R127, R62, 0x2, 0x1f ;  /* 0x08401f003e7f7f89 */ /* 0x000ea200000e0000 */
[----:B------:R-:W-:Y:S01]  /*a6a0*/  ISETP.GT.AND P2, PT, R97, 0x1d, PT ;  /* 0x0000001d6100780c */ /* 0x000fe20003f44270 */
[----:B------:R-:W-:Y:S01]  /*a6b0*/  FADD.FTZ R75, R64, R75 ;  /* 0x0000004b404b7221 */ /* 0x000fe20000010000 */
[----:B------:R-:W-:Y:S01]  /*a6c0*/  FFMA.FTZ R64, R82, R149, R135 ;  /* 0x0000009552407223 */ /* 0x000fe20000010087 */
[----:B------:R-:W5:Y:S01]  /*a6d0*/  SHFL.DOWN PT, R142, R63, 0x2, 0x1f ;  /* 0x08401f003f8e7f89 */ /* 0x000f6200000e0000 */
[----:B------:R-:W-:Y:S01]  /*a6e0*/  FFMA.FTZ R123, R218, R169, R123 ;  /* 0x000000a9da7b7223 */ /* 0x000fe2000001007b */
[----:B------:R-:W-:Y:S01]  /*a6f0*/  FMUL.FTZ R104, R104, R187 ;  /* 0x000000bb68687220 */ /* 0x000fe20000410000 */
[----:B------:R-:W-:Y:S01]  /*a700*/  FMUL.FTZ R115, R115, R168 ;  /* 0x000000a873737220 */ /* 0x000fe20000410000 */
[----:B------:R-:W-:Y:S01]  /*a710*/  FADD.FTZ R73, R64, R73 ;  /* 0x0000004940497221 */ /* 0x000fe20000010000 */
[----:B------:R-:W-:Y:S01]  /*a720*/  FFMA.FTZ R64, R84, R101, R123 ;  /* 0x0000006554407223 */ /* 0x000fe2000001007b */
[----:B------:R-:W-:Y:S01]  /*a730*/  FFMA.FTZ R105, R105, R132, R104 ;  /* 0x0000008469697223 */ /* 0x000fe20000010068 */
[----:B------:R-:W-:Y:S01]  /*a740*/  FFMA.FTZ R115, R214, R165, R115 ;  /* 0x000000a5d6737223 */ /* 0x000fe20000010073 */
[----:B------:R-:W-:Y:S01]  /*a750*/  FMUL.FTZ R71, R71, R164 ;  /* 0x000000a447477220 */ /* 0x000fe20000410000 */
[----:B------:R-:W-:Y:S01]  /*a760*/  FMUL.FTZ R108, R108, R189 ;  /* 0x000000bd6c6c7220 */ /* 0x000fe20000410000 */
[----:B------:R-:W-:Y:S01]  /*a770*/  FADD.FTZ R59, R64, R59 ;  /* 0x0000003b403b7221 */ /* 0x000fe20000010000 */
[----:B------:R-:W-:Y:S01]  /*a780*/  FFMA.FTZ R64, R86, R105, R115 ;  /* 0x0000006956407223 */ /* 0x000fe20000010073 */
[----:B0-----:R-:W-:Y:S01]  /*a790*/  @!P2 FADD.FTZ R60, R60, R67 ;  /* 0x000000433c3ca221 */ /* 0x001fe20000010000 */
[----:B------:R-:W-:Y:S01]  /*a7a0*/  FFMA.FTZ R71, R210, R157, R71 ;  /* 0x0000009dd2477223 */ /* 0x000fe20000010047 */
[----:B------:R-:W-:Y:S01]  /*a7b0*/  FFMA.FTZ R109, R109, R134, R108 ;  /* 0x000000866d6d7223 */ /* 0x000fe2000001006c */
[----:B------:R-:W-:Y:S01]  /*a7c0*/  FADD.FTZ R57, R64, R57 ;  /* 0x0000003940397221 */ /* 0x000fe20000010000 */
[----:B-1----:R-:W-:Y:S01]  /*a7d0*/  @!P2 FADD.FTZ R61, R61, R128 ;  /* 0x000000803d3da221 */ /* 0x002fe20000010000 */
[----:B------:R-:W0:Y:S01]  /*a7e0*/  SHFL.DOWN PT, R67, R60, 0x4, 0x1f ;  /* 0x08801f003c437f89 */ /* 0x000e2200000e0000 */
[----:B------:R-:W-:Y:S01]  /*a7f0*/  FFMA.FTZ R64, R88, R109, R71 ;  /* 0x0000006d58407223 */ /* 0x000fe20000010047 */
[----:B------:R-:W-:Y:S01]  /*a800*/  FMUL.FTZ R106, R106, R188 ;  /* 0x000000bc6a6a7220 */ /* 0x000fe20000410000 */
[----:B--2---:R-:W-:Y:S01]  /*a810*/  @!P2 FADD.FTZ R62, R62, R127 ;  /* 0x0000007f3e3ea221 */ /* 0x004fe20000010000 */
[----:B------:R-:W1:Y:S01]  /*a820*/  SHFL.DOWN PT, R100, R61, 0x4, 0x1f ;  /* 0x08801f003d647f89 */ /* 0x000e6200000e0000 */
[----:B------:R-:W-:Y:S01]  /*a830*/  FMUL.FTZ R114, R114, R163 ;  /* 0x000000a372727220 */ /* 0x000fe20000410000 */
[----:B------:R-:W-:Y:S01]  /*a840*/  FFMA.FTZ R106, R107, R126, R106 ;  /* 0x0000007e6b6a7223 */ /* 0x000fe2000001006a */
[----:B-----5:R-:W-:Y:S01]  /*a850*/  @!P2 FADD.FTZ R63, R63, R142 ;  /* 0x0000008e3f3fa221 */ /* 0x020fe20000010000 */
[----:B------:R-:W2:Y:S01]  /*a860*/  SHFL.DOWN PT, R99, R62, 0x4, 0x1f ;  /* 0x08801f003e637f89 */ /* 0x000ea200000e0000 */
[----:B------:R-:W-:Y:S01]  /*a870*/  ISETP.GT.AND P2, PT, R97, 0x1b, PT ;  /* 0x0000001b6100780c */ /* 0x000fe20003f44270 */
[----:B------:R-:W-:Y:S01]  /*a880*/  FFMA.FTZ R114, R211, R166, R114 ;  /* 0x000000a6d3727223 */ /* 0x000fe20000010072 */
[----:B------:R-:W-:Y:S01]  /*a890*/  FMUL.FTZ R110, R110, R190 ;  /* 0x000000be6e6e7220 */ /* 0x000fe20000410000 */
[----:B------:R-:W5:Y:S01]  /*a8a0*/  SHFL.DOWN PT, R102, R63, 0x4, 0x1f ;  /* 0x08801f003f667f89 */ /* 0x000f6200000e0000 */
[----:B------:R-:W-:Y:S01]  /*a8b0*/  FMUL.FTZ R70, R70, R155 ;  /* 0x0000009b46467220 */ /* 0x000fe20000410000 */
[----:B------:R-:W-:Y:S01]  /*a8c0*/  FADD.FTZ R58, R65, R58 ;  /* 0x0000003a413a7221 */ /* 0x000fe20000010000 */
[----:B------:R-:W-:Y:S01]  /*a8d0*/  ISETP.GT.AND P3, PT, R97, 0xf, PT ;  /* 0x0000000f6100780c */ /* 0x000fe20003f64270 */
[----:B------:R-:W-:Y:S01]  /*a8e0*/  FFMA.FTZ R65, R87, R106, R114 ;  /* 0x0000006a57417223 */ /* 0x000fe20000010072 */
[----:B------:R-:W-:Y:S01]  /*a8f0*/  FFMA.FTZ R110, R111, R148, R110 ;  /* 0x000000946f6e7223 */ /* 0x000fe2000001006e */
[----:B------:R-:W-:Y:S01]  /*a900*/  FFMA.FTZ R70, R207, R154, R70 ;  /* 0x0000009acf467223 */ /* 0x000fe20000010046 */
[----:B------:R-:W-:Y:S01]  /*a910*/  FMUL.FTZ R112, R112, R191 ;  /* 0x000000bf70707220 */ /* 0x000fe20000410000 */
[----:B------:R-:W-:Y:S01]  /*a920*/  FMUL.FTZ R69, R69, R162 ;  /* 0x000000a245457220 */ /* 0x000fe20000410000 */
[----:B------:R-:W-:Y:S01]  /*a930*/  FADD.FTZ R56, R65, R56 ;  /* 0x0000003841387221 */ /* 0x000fe20000010000 */
[----:B------:R-:W-:Y:S01]  /*a940*/  FFMA.FTZ R65, R89, R110, R70 ;  /* 0x0000006e59417223 */ /* 0x000fe20000010046 */
[----:B------:R-:W-:Y:S01]  /*a950*/  FFMA.FTZ R113, R113, R136, R112 ;  /* 0x0000008871717223 */ /* 0x000fe20000010070 */
[----:B0-----:R-:W-:Y:S01]  /*a960*/  @!P2 FADD.FTZ R60, R60, R67 ;  /* 0x000000433c3ca221 */ /* 0x001fe20000010000 */
[----:B------:R-:W-:Y:S01]  /*a970*/  FFMA.FTZ R69, R206, R153, R69 ;  /* 0x00000099ce457223 */ /* 0x000fe20000010045 */
[----:B------:R-:W-:Y:S01]  /*a980*/  FADD.FTZ R55, R64, R55 ;  /* 0x0000003740377221 */ /* 0x000fe20000010000 */
[----:B------:R-:W-:Y:S01]  /*a990*/  FMUL.FTZ R116, R116, R192 ;  /* 0x000000c074747220 */ /* 0x000fe20000410000 */
[----:B-1----:R-:W-:Y:S01]  /*a9a0*/  @!P2 FADD.FTZ R61, R61, R100 ;  /* 0x000000643d3da221 */ /* 0x002fe20000010000 */
[----:B------:R-:W0:Y:S01]  /*a9b0*/  SHFL.DOWN PT, R67, R60, 0x8, 0x1f ;  /* 0x09001f003c437f89 */ /* 0x000e2200000e0000 */
[----:B------:R-:W-:Y:S01]  /*a9c0*/  FFMA.FTZ R64, R90, R113, R69 ;  /* 0x000000715a407223 */ /* 0x000fe20000010045 */
[----:B------:R-:W-:Y:S01]  /*a9d0*/  FADD.FTZ R54, R65, R54 ;  /* 0x0000003641367221 */ /* 0x000fe20000010000 */
[----:B--2---:R-:W-:Y:S01]  /*a9e0*/  @!P2 FADD.FTZ R62, R62, R99 ;  /* 0x000000633e3ea221 */ /* 0x004fe20000010000 */
[----:B------:R-:W1:Y:S01]  /*a9f0*/  SHFL.DOWN PT, R100, R61, 0x8, 0x1f ;  /* 0x09001f003d647f89 */ /* 0x000e6200000e0000 */
[----:B------:R-:W-:Y:S01]  /*aa00*/  FMUL.FTZ R68, R68, R151 ;  /* 0x0000009744447220 */ /* 0x000fe20000410000 */
[----:B------:R-:W-:Y:S01]  /*aa10*/  BSSY.RECONVERGENT B0, `(.L_x_7727) ;  /* 0x0000024000007945 */ /* 0x000fe20003800200 */
        /* <DEDUP_REMOVED lines=35> */
.L_x_7728:
[----:B------:R-:W-:Y:S05]  /*ac50*/  BSYNC.RECONVERGENT B0 ;  /* 0x0000000000007941 */ /* 0x000fea0003800200 */
.L_x_7727:
        /* <DEDUP_REMOVED lines=8> */
[----:B0-----:R-:W-:Y:S01]  /*ace0*/  FFMA.FTZ R67, R91, R116, R68 ;  /* 0x000000745b437223 */ /* 0x001fe20000010044 */
[-C--:B------:R-:W-:Y:S01]  /*acf0*/  FFMA.FTZ R64, R92, R119.reuse, R125 ;  /* 0x000000775c407223 */ /* 0x080fe2000001007d */
[----:B------:R-:W-:Y:S01]  /*ad00*/  BAR.SYNC.DEFER_BLOCKING 0x0 ;  /* 0x0000000000007b1d */ /* 0x000fe20000010000 */
[----:B-1----:R-:W-:Y:S01]  /*ad10*/  FFMA.FTZ R65, R93, R120, R66 ;  /* 0x000000785d417223 */ /* 0x002fe20000010042 */
        /* <DEDUP_REMOVED lines=9> */
[----:B------:R-:W0:Y:S01]  /*adb0*/  LDS.128 R64, [UR22+0x4220] ;  /* 0x00422016ff407984 */ /* 0x000e220008000c00 */
[----:B------:R-:W-:-:S04]  /*adc0*/  ULEA UR29, UR8, UR22, 0x3 ;  /* 0x00000016081d7291 */ /* 0x000fc8000f8e18ff */
[----:B------:R-:W-:-:S13]  /*add0*/  PLOP3.LUT P0, PT, PT, PT, UP0, 0x80, 0x8 ;  /* 0x000000000008781c */ /* 0x000fda0003f0f008 */
[----:B------:R-:W1:Y:S04]  /*ade0*/  @P0 LDS.64 R68, [UR29+0x7460] ;  /* 0x0074601dff440984 */ /* 0x000e680008000a00 */
[----:B--2---:R-:W2:Y:S01]  /*adf0*/  @P0 LDS.64 R70, [UR29+0x6c60] ;  /* 0x006c601dff460984 */ /* 0x004ea20008000a00 */
        /* <DEDUP_REMOVED lines=10> */
.L_x_7730:
[----:B------:R-:W-:Y:S05]  /*aea0*/  BSYNC.RECONVERGENT B0 ;  /* 0x0000000000007941 */ /* 0x000fea0003800200 */
.L_x_7729:
[----:B------:R-:W-:-:S04]  /*aeb0*/  UIADD3 UR8, UPT, UPT, UR8, 0x1, URZ ;  /* 0x0000000108087890 */ /* 0x000fc8000fffe0ff */
[----:B------:R-:W-:-:S09]  /*aec0*/  UISETP.GE.AND UP0, UPT, UR8, UR46, UPT ;  /* 0x0000002e0800728c */ /* 0x000fd2000bf06270 */
[----:B------:R-:W-:Y:S05]  /*aed0*/  BRA.U !UP0, `(.L_x_7731) ;  /* 0xffffff7508a07547 */ /* 0x000fea000b83ffff */
.L_x_7633:
[----:B------:R-:W5:Y:S01]  /*aee0*/  LDL.LU R64, [R1+0x4] ;  /* 0x0000040001407983 */ /* 0x000f620000300800 */
[----:B------:R-:W-:Y:S01]  /*aef0*/  BAR.SYNC.DEFER_BLOCKING 0x0 ;  /* 0x0000000000007b1d */ /* 0x000fe20000010000 */
[----:B------:R-:W-:Y:S01]  /*af00*/  ULEA UR24, UR13, 0xfffffc00, 0xa ;  /* 0xfffffc000d187891 */ /* 0x000fe2000f8e50ff */
[----:B------:R-:W-:-:S06]  /*af10*/  ISETP.NE.AND P0, PT, R197, RZ, PT ;  /* 0x000000ffc500720c */ /* 0x000fcc0003f05270 */
[----:B------:R-:W-:Y:S01]  /*af20*/  S2UR UR32, SR_CTAID.X ;  /* 0x00000000002079c3 */ /* 0x000fe20000002500 */
[----:B------:R-:W1:Y:S01]  /*af30*/  LDCU.64 UR30, c[0x0][0x500] ;  /* 0x0000a000ff1e77ac */ /* 0x000e620008000a00 */
[----:B0-----:R-:W2:Y:S04]  /*af40*/  LDL.LU R62, [R1] ;  /* 0x00000000013e7983 */ /* 0x001ea80000300800 */
[----:B------:R-:W3:Y:S01]  /*af50*/  LDL.LU R60, [R1+0x8] ;  /* 0x00000800013c7983 */ /* 0x000ee20000300800 */
[----:B------:R-:W-:Y:S01]  /*af60*/  UIADD3 UR28, UPT, UPT, -UR24, UR28, URZ ;  /* 0x0000001c181c7290 */ /* 0x000fe2000fffe1ff */
[----:B------:R-:W1:Y:S01]  /*af70*/  S2UR UR8, SR_CTAID.Y ;  /* 0x00000000000879c3 */ /* 0x000e620000002600 */
[----:B------:R-:W-:Y:S01]  /*af80*/  USHF.R.S32.HI UR25, URZ, 0x1f, UR24 ;  /* 0x0000001fff197899 */ /* 0x000fe20008011418 */
[C---:B------:R-:W-:Y:S01]  /*af90*/  LOP3.LUT R0, R197.reuse, 0x1f, RZ, 0xc0, !PT ;  /* 0x0000001fc5007812 */ /* 0x040fe200078ec0ff */
[----:B------:R-:W-:Y:S01]  /*afa0*/  UIADD3 UR20, UP0, UPT, UR20, -0x2000, URZ ;  /* 0xffffe00014147890 */ /* 0x000fe2000ff1e0ff */
[C---:B------:R-:W-:Y:S01]  /*afb0*/  LOP3.LUT R3, R197.reuse, 0x3e0, RZ, 0xc0, !PT ;  /* 0x000003e0c5037812 */ /* 0x040fe200078ec0ff */
[----:B------:R-:W-:Y:S01]  /*afc0*/  UIADD3 UR14, UP1, UPT, UR14, -0x1000, URZ ;  /* 0xfffff0000e0e7890 */ /* 0x000fe2000ff3e0ff */
[----:B------:R-:W-:Y:S01]  /*afd0*/  MOV R12, UR28 ;  /* 0x0000001c000c7c02 */ /* 0x000fe20008000f00 */
[----:B------:R-:W-:Y:S01]  /*afe0*/  UIADD3.X UR21, UPT, UPT, UR21, -0x1, URZ, UP0, !UPT ;  /* 0xffffffff15157890 */ /* 0x000fe200087fe4ff */
[----:B------:R-:W-:Y:S01]  /*aff0*/  SHF.L.U32 R7, R197, 0x4, RZ ;  /* 0x00000004c5077819 */ /* 0x000fe200000006ff */
[----:B------:R-:W-:Y:S01]  /*b000*/  UISETP.GT.AND UP0, UPT, UR13, 0x1, UPT ;  /* 0x000000010d00788c */ /* 0x000fe2000bf04270 */
[----:B------:R0:W-:Y:S01]  /*b010*/  STS [R94], R49 ;  /* 0x000000315e007388 */ /* 0x0001e20000000800 */
[----:B------:R-:W4:Y:S01]  /*b020*/  LDCU.64 UR28, c[0x0][0x4f8] ;  /* 0x00009f00ff1c77ac */ /* 0x000f220008000a00 */
[----:B------:R-:W-:-:S02]  /*b030*/  LEA R10, R3, R0, 0x4 ;  /* 0x00000000030a7211 */ /* 0x000fc400078e20ff */
[----:B------:R-:W-:Y:S01]  /*b040*/  STS [R94+0x4], R48 ;  /* 0x000004305e007388 */ /* 0x000fe20000000800 */
[----:B------:R-:W-:Y:S01]  /*b050*/  LOP3.LUT R7, R0, 0x3e00, R7, 0xf8, !PT ;  /* 0x00003e0000077812 */ /* 0x000fe200078ef807 */
[----:B------:R-:W-:Y:S01]  /*b060*/  UIADD3 UR16, UP2, UPT, UR16, -0x1000, URZ ;  /* 0xfffff00010107890 */ /* 0x000fe2000ff5e0ff */
[C---:B------:R-:W-:Y:S01]  /*b070*/  IADD3 R61, PT, PT, R10.reuse, 0xc0, RZ ;  /* 0x000000c00a3d7810 */ /* 0x040fe20007ffe0ff */
[----:B------:R4:W-:Y:S01]  /*b080*/  STS [R94+0x8], R47 ;  /* 0x0000082f5e007388 */ /* 0x0009e20000000800 */
[C---:B------:R-:W-:Y:S01]  /*b090*/  IADD3 R63, PT, PT, R10.reuse, 0xe0, RZ ;  /* 0x000000e00a3f7810 */ /* 0x040fe20007ffe0ff */
[----:B------:R-:W-:Y:S01]  /*b0a0*/  UIADD3 UR18, UP3, UPT, UR18, -0x1000, URZ ;  /* 0xfffff00012127890 */ /* 0x000fe2000ff7e0ff */
[C---:B0-----:R-:W-:Y:S01]  /*b0b0*/  IADD3 R49, PT, PT, R10.reuse, 0xa0, RZ ;  /* 0x000000a00a317810 */ /* 0x041fe20007ffe0ff */
[----:B------:R-:W-:Y:S01]  /*b0c0*/  STS [R94+0xc], R46 ;  /* 0x00000c2e5e007388 */ /* 0x000fe20000000800 */
[C---:B------:R-:W-:Y:S01]  /*b0d0*/  IADD3 R65, PT, PT, R10.reuse, 0x100, RZ ;  /* 0x000001000a417810 */ /* 0x040fe20007ffe0ff */
[----:B-1----:R-:W-:Y:S01]  /*b0e0*/  UIMAD UR23, UR8, UR31, URZ ;  /* 0x0000001f081772a4 */ /* 0x002fe2000f8e02ff */
[C---:B------:R-:W-:Y:S01]  /*b0f0*/  IADD3 R67, PT, PT, R10.reuse, 0x120, RZ ;  /* 0x000001200a437810 */ /* 0x040fe20007ffe0ff */
[----:B------:R0:W-:Y:S01]  /*b100*/  STS [R94+0x10], R45 ;  /* 0x0000102d5e007388 */ /* 0x0001e20000000800 */
[C---:B------:R-:W-:Y:S01]  /*b110*/  IADD3 R69, PT, PT, R10.reuse, 0x140, RZ ;  /* 0x000001400a457810 */ /* 0x040fe20007ffe0ff */
[----:B------:R-:W-:Y:S01]  /*b120*/  UIADD3.X UR15, UPT, UPT, UR15, -0x1, URZ, UP1, !UPT ;  /* 0xffffffff0f0f7890 */ /* 0x000fe20008ffe4ff */
[C---:B----4-:R-:W-:Y:S01]  /*b130*/  IADD3 R47, PT, PT, R10.reuse, 0x80, RZ ;  /* 0x000000800a2f7810 */ /* 0x050fe20007ffe0ff */
[----:B------:R-:W-:Y:S01]  /*b140*/  STS [R94+0x14], R44 ;  /* 0x0000142c5e007388 */ /* 0x000fe20000000800 */
[----:B------:R-:W-:Y:S01]  /*b150*/  UIMAD.WIDE.U32 UR10, UR32, UR28, UR24 ;  /* 0x0000001c200a72a5 */ /* 0x000fe2000f8e0018 */
[----:B------:R-:W-:Y:S01]  /*b160*/  MOV R8, UR23 ;  /* 0x0000001700087c02 */ /* 0x000fe20008000f00 */
[----:B------:R-:W-:Y:S01]  /*b170*/  UIADD3.X UR17, UPT, UPT, UR17, -0x1, URZ, UP2, !UPT ;  /* 0xffffffff11117890 */ /* 0x000fe200097fe4ff */
[----:B------:R1:W-:Y:S01]  /*b180*/  STS [R94+0x18], R43 ;  /* 0x0000182b5e007388 */ /* 0x0003e20000000800 */
[----:B------:R-:W-:Y:S01]  /*b190*/  UIMAD UR11, UR32, UR29, UR11 ;  /* 0x0000001d200b72a4 */ /* 0x000fe2000f8e020b */
[C---:B0-----:R-:W-:Y:S01]  /*b1a0*/  IADD3 R45, PT, PT, R10.reuse, 0x60, RZ ;  /* 0x000000600a2d7810 */ /* 0x041fe20007ffe0ff */
[----:B------:R-:W0:Y:S01]  /*b1b0*/  LDCU.64 UR28, c[0x0][0x550] ;  /* 0x0000aa00ff1c77ac */ /* 0x000e220008000a00 */
[----:B------:R-:W-:Y:S01]  /*b1c0*/  STS [R94+0x1c], R42 ;  /* 0x00001c2a5e007388 */ /* 0x000fe20000000800 */
[----:B------:R-:W-:Y:S01]  /*b1d0*/  IADD3 R71, PT, PT, R10, 0x160, RZ ;  /* 0x000001600a477810 */ /* 0x000fe20007ffe0ff */
[----:B------:R-:W-:-:S02]  /*b1e0*/  UIMAD.WIDE.U32 UR10, UR8, UR30, UR10 ;  /* 0x0000001e080a72a5 */ /* 0x000fc4000f8e000a */
[----:B------:R4:W-:Y:S01]  /*b1f0*/  STS [R94+0x20], R41 ;  /* 0x000020295e007388 */ /* 0x0009e20000000800 */
[C---:B------:R-:W-:Y:S01]  /*b200*/  IADD3 R79, PT, PT, R10.reuse, 0x180, RZ ;  /* 0x000001800a4f7810 */ /* 0x040fe20007ffe0ff */
[----:B------:R-:W-:Y:S01]  /*b210*/  UIADD3.X UR19, UPT, UPT, UR19, -0x1, URZ, UP3, !UPT ;  /* 0xffffffff13137890 */ /* 0x000fe20009ffe4ff */
[C---:B-1----:R-:W-:Y:S01]  /*b220*/  IADD3 R43, PT, PT, R10.reuse, 0x40, RZ ;  /* 0x000000400a2b7810 */ /* 0x042fe20007ffe0ff */
[----:B------:R-:W-:Y:S01]  /*b230*/  STS [R94+0x24], R40 ;  /* 0x000024285e007388 */ /* 0x000fe20000000800 */
[----:B------:R-:W-:Y:S02]  /*b240*/  IADD3 R5, P5, PT, R7, UR10, RZ ;  /* 0x0000000a07057c10 */ /* 0x000fe4000ffbe0ff */
[----:B------:R-:W-:Y:S01]  /*b250*/  IADD3 R81, PT, PT, R10, 0x1a0, RZ ;  /* 0x000001a00a517810 */ /* 0x000fe20007ffe0ff */
[----:B------:R-:W-:Y:S01]  /*b260*/  STS [R94+0x28], R39 ;  /* 0x000028275e007388 */ /* 0x000fe20000000800 */
[----:B------:R-:W-:Y:S01]  /*b270*/  IADD3.X R8, PT, PT, R8, UR11, RZ, P5, !PT ;  /* 0x0000000b08087c10 */ /* 0x000fe2000affe4ff */
[----:B------:R-:W1:Y:S01]  /*b280*/  LDCU.64 UR10, c[0x0][0x518] ;  /* 0x0000a300ff0a77ac */ /* 0x000e620008000a00 */
[----:B----4-:R-:W-:Y:S01]  /*b290*/  IADD3 R41, PT, PT, R10, 0x20, RZ ;  /* 0x000000200a297810 */ /* 0x010fe20007ffe0ff */
[----:B------:R-:W-:Y:S01]  /*b2a0*/  STS [R94+0x2c], R38 ;  /* 0x00002c265e007388 */ /* 0x000fe20000000800 */
[----:B0-----:R-:W-:-:S02]  /*b2b0*/  LEA R4, P5, R5, UR28, 0x2 ;  /* 0x0000001c05047c11 */ /* 0x001fc4000f8a10ff */
[C---:B------:R-:W-:Y:S01]  /*b2c0*/  IADD3 R83, PT, PT, R10.reuse, 0x1c0, RZ ;  /* 0x000001c00a537810 */ /* 0x040fe20007ffe0ff */
[----:B------:R-:W-:Y:S01]  /*b2d0*/  STS [R94+0x30], R37 ;  /* 0x000030255e007388 */ /* 0x000fe20000000800 */
[----:B------:R-:W-:Y:S01]  /*b2e0*/  LEA.HI.X R5, R5, UR29, R8, 0x2, P5 ;  /* 0x0000001d05057c11 */ /* 0x000fe2000a8f1408 */
[----:B------:R-:W0:Y:S01]  /*b2f0*/  LDCU.64 UR28, c[0x0][0x560] ;  /* 0x0000ac00ff1c77ac */ /* 0x000e220008000a00 */
[----:B------:R-:W-:Y:S01]  /*b300*/  IADD3 R85, PT, PT, R10, 0x1e0, RZ ;  /* 0x000001e00a557810 */ /* 0x000fe20007ffe0ff */
[----:B------:R-:W-:Y:S04]  /*b310*/  STS [R94+0x34], R36 ;  /* 0x000034245e007388 */ /* 0x000fe80000000800 */
[----:B------:R-:W-:Y:S04]  /*b320*/  STS [R94+0x38], R35 ;  /* 0x000038235e007388 */ /* 0x000fe80000000800 */
        /* <DEDUP_REMOVED lines=152> */
.L_x_7632:
        /* <DEDUP_REMOVED lines=42> */
.L_x_7734:
[----:B------:R-:W-:Y:S05]  /*bf50*/  BSYNC.RECONVERGENT B0 ;  /* 0x0000000000007941 */ /* 0x000fea0003800200 */
.L_x_7733:
        /* <DEDUP_REMOVED lines=40> */
.L_x_7736:
[----:B------:R-:W-:Y:S05]  /*c1e0*/  BSYNC.RECONVERGENT B0 ;  /* 0x0000000000007941 */ /* 0x000fea0003800200 */
.L_x_7735:
        /* <DEDUP_REMOVED lines=16> */
.L_x_7738:
        /* <DEDUP_REMOVED lines=32> */
.L_x_7737:
[----:B------:R-:W-:Y:S05]  /*c4f0*/  EXIT ;  /* 0x000000000000794d */ /* 0x000fea0003800000 */
.L_x_7638:
[----:B------:R-:W-:Y:S01]  /*c500*/  HFMA2 R69, -RZ, RZ, 0, 5.9604644775390625e-08 ;  /* 0x00000001ff457431 */ /* 0x000fe200000001ff */
[----:B------:R-:W-:Y:S02]  /*c510*/  MOV R246, R244 ;  /* 0x000000f400f67202 */ /* 0x000fe40000000f00 */
[----:B------:R-:W-:Y:S02]  /*c520*/  MOV R68, RZ ;  /* 0x000000ff00447202 */ /* 0x000fe40000000f00 */
[----:B------:R-:W-:-:S07]  /*c530*/  MOV R71, 0xffffffff ;  /* 0xffffffff00477802 */ /* 0x000fce0000000f00 */
[----:B01---5:R-:W-:Y:S05]  /*c540*/  WARPSYNC.COLLECTIVE R71, `(.L_x_7739) ;  /* 0x0000000047087348 */ /* 0x023fea0003c00000 */
[----:B------:R2:W3:Y:S02]  /*c550*/  SHFL.UP P6, R248, R246, R69, R68 ;  /* 0x04000045f6f87389 */ /* 0x0004e400000c0044 */
[----:B0123-5:R-:W-:Y:S05]  /*c560*/  ENDCOLLECTIVE ;  /* 0x000000000000791b */ /* 0x02ffea0003800000 */
.L_x_7739:
[----:B------:R-:W-:Y:S02]  /*c570*/  MOV R246, R243 ;  /* 0x000000f300f67202 */ /* 0x000fe40000000f00 */
[----:B------:R-:W-:-:S07]  /*c580*/  MOV R70, R248 ;  /* 0x000000f800467202 */ /* 0x000fce0000000f00 */
[----:B------:R-:W-:Y:S05]  /*c590*/  WARPSYNC.COLLECTIVE R71, `(.L_x_7740) ;  /* 0x0000000047087348 */ /* 0x000fea0003c00000 */
[----:B------:R0:W1:Y:S02]  /*c5a0*/  SHFL.UP P6, R248, R246, R69, R68 ;  /* 0x04000045f6f87389 */ /* 0x00006400000c0044 */
[----:B01----:R-:W-:Y:S05]  /*c5b0*/  ENDCOLLECTIVE ;  /* 0x000000000000791b */ /* 0x003fea0003800000 */
.L_x_7740:
[----:B------:R-:W-:Y:S02]  /*c5c0*/  MOV R246, R242 ;  /* 0x000000f200f67202 */ /* 0x000fe40000000f00 */
[----:B------:R-:W-:-:S07]  /*c5d0*/  MOV R233, R248 ;  /* 0x000000f800e97202 */ /* 0x000fce0000000f00 */
[----:B------:R-:W-:Y:S05]  /*c5e0*/  WARPSYNC.COLLECTIVE R71, `(.L_x_7741) ;  /* 0x0000000047087348 */ /* 0x000fea0003c00000 */
[----:B------:R0:W1:Y:S02]  /*c5f0*/  SHFL.UP P6, R248, R246, R69, R68 ;  /* 0x04000045f6f87389 */ /* 0x00006400000c0044 */
[----:B01----:R-:W-:Y:S05]  /*c600*/  ENDCOLLECTIVE ;  /* 0x000000000000791b */ /* 0x003fea0003800000 */
.L_x_7741:
[----:B------:R-:W-:Y:S02]  /*c610*/  MOV R246, R245 ;  /* 0x000000f500f67202 */ /* 0x000fe40000000f00 */
[----:B------:R-:W-:-:S07]  /*c620*/  MOV R247, R248 ;  /* 0x000000f800f77202 */ /* 0x000fce0000000f00 */
[----:B------:R-:W-:Y:S05]  /*c630*/  WARPSYNC.COLLECTIVE R71, `(.L_x_7742) ;  /* 0x0000000047087348 */ /* 0x000fea0003c00000 */
[----:B------:R0:W1:Y:S02]  /*c640*/  SHFL.UP P6, R248, R246, R69, R68 ;  /* 0x04000045f6f87389 */ /* 0x00006400000c0044 */
[----:B01----:R-:W-:Y:S05]  /*c650*/  ENDCOLLECTIVE ;  /* 0x000000000000791b */ /* 0x003fea0003800000 */
.L_x_7742:
        /* <DEDUP_REMOVED lines=17> */
.L_x_7743:
[----:B------:R-:W-:Y:S02]  /*c770*/  MOV R246, R243 ;  /* 0x000000f300f67202 */ /* 0x000fe40000000f00 */
[----:B------:R-:W-:-:S07]  /*c780*/  MOV R70, R248 ;  /* 0x000000f800467202 */ /* 0x000fce0000000f00 */
[----:B------:R-:W-:Y:S05]  /*c790*/  WARPSYNC.COLLECTIVE R71, `(.L_x_7744) ;  /* 0x0000000047087348 */ /* 0x000fea0003c00000 */
[----:B------:R0:W1:Y:S02]  /*c7a0*/  SHFL.UP P6, R248, R246, R69, R68 ;  /* 0x04000045f6f87389 */ /* 0x00006400000c0044 */
[----:B01----:R-:W-:Y:S05]  /*c7b0*/  ENDCOLLECTIVE ;  /* 0x000000000000791b */ /* 0x003fea0003800000 */
.L_x_7744:
[----:B------:R-:W-:Y:S02]  /*c7c0*/  MOV R246, R242 ;  /* 0x000000f200f67202 */ /* 0x000fe40000000f00 */
[----:B------:R-:W-:-:S07]  /*c7d0*/  MOV R233, R248 ;  /* 0x000000f800e97202 */ /* 0x000fce0000000f00 */
[----:B------:R-:W-:Y:S05]  /*c7e0*/  WARPSYNC.COLLECTIVE R71, `(.L_x_7745) ;  /* 0x0000000047087348 */ /* 0x000fea0003c00000 */
[----:B------:R0:W1:Y:S02]  /*c7f0*/  SHFL.UP P6, R248, R246, R69, R68 ;  /* 0x04000045f6f87389 */ /* 0x00006400000c0044 */
[----:B01----:R-:W-:Y:S05]  /*c800*/  ENDCOLLECTIVE ;  /* 0x000000000000791b */ /* 0x003fea0003800000 */
.L_x_7745:
[----:B------:R-:W-:Y:S02]  /*c810*/  MOV R246, R245 ;  /* 0x000000f500f67202 */ /* 0x000fe40000000f00 */
[----:B------:R-:W-:-:S07]  /*c820*/  MOV R247, R248 ;  /* 0x000000f800f77202 */ /* 0x000fce0000000f00 */
[----:B------:R-:W-:Y:S05]  /*c830*/  WARPSYNC.COLLECTIVE R71, `(.L_x_7746) ;  /* 0x0000000047087348 */ /* 0x000fea0003c00000 */
[----:B------:R0:W1:Y:S02]  /*c840*/  SHFL.UP P6, R248, R246, R69, R68 ;  /* 0x04000045f6f87389 */ /* 0x00006400000c0044 */
[----:B01----:R-:W-:Y:S05]  /*c850*/  ENDCOLLECTIVE ;  /* 0x000000000000791b */ /* 0x003fea0003800000 */
.L_x_7746:
        /* <DEDUP_REMOVED lines=17> */
.L_x_7747:
[----:B------:R-:W-:Y:S02]  /*c970*/  MOV R246, R243 ;  /* 0x000000f300f67202 */ /* 0x000fe40000000f00 */
[----:B------:R-:W-:-:S07]  /*c980*/  MOV R70, R248 ;  /* 0x000000f800467202 */ /* 0x000fce0000000f00 */
[----:B------:R-:W-:Y:S05]  /*c990*/  WARPSYNC.COLLECTIVE R71, `(.L_x_7748) ;  /* 0x0000000047087348 */ /* 0x000fea0003c00000 */
[----:B------:R0:W1:Y:S02]  /*c9a0*/  SHFL.UP P6, R248, R246, R69, R68 ;  /* 0x04000045f6f87389 */ /* 0x00006400000c0044 */
[----:B01----:R-:W-:Y:S05]  /*c9b0*/  ENDCOLLECTIVE ;  /* 0x000000000000791b */ /* 0x003fea0003800000 */
.L_x_7748:
[----:B------:R-:W-:Y:S02]  /*c9c0*/  MOV R246, R242 ;  /* 0x000000f200f67202 */ /* 0x000fe40000000f00 */
[----:B------:R-:W-:-:S07]  /*c9d0*/  MOV R233, R248 ;  /* 0x000000f800e97202 */ /* 0x000fce0000000f00 */
[----:B------:R-:W-:Y:S05]  /*c9e0*/  WARPSYNC.COLLECTIVE R71, `(.L_x_7749) ;  /* 0x0000000047087348 */ /* 0x000fea0003c00000 */
[----:B------:R0:W1:Y:S02]  /*c9f0*/  SHFL.UP P6, R248, R246, R69, R68 ;  /* 0x04000045f6f87389 */ /* 0x00006400000c0044 */
[----:B01----:R-:W-:Y:S05]  /*ca00*/  ENDCOLLECTIVE ;  /* 0x000000000000791b */ /* 0x003fea0003800000 */
.L_x_7749:
[----:B------:R-:W-:Y:S02]  /*ca10*/  MOV R246, R245 ;  /* 0x000000f500f67202 */ /* 0x000fe40000000f00 */
[----:B------:R-:W-:-:S07]  /*ca20*/  MOV R247, R248 ;  /* 0x000000f800f77202 */ /* 0x000fce0000000f00 */
[----:B------:R-:W-:Y:S05]  /*ca30*/  WARPSYNC.COLLECTIVE R71, `(.L_x_7750) ;  /* 0x0000000047087348 */ /* 0x000fea0003c00000 */
[----:B------:R0:W1:Y:S02]  /*ca40*/  SHFL.UP P6, R248, R246, R69, R68 ;  /* 0x04000045f6f87389 */ /* 0x00006400000c0044 */
[----:B01----:R-:W-:Y:S05]  /*ca50*/  ENDCOLLECTIVE ;  /* 0x000000000000791b */ /* 0x003fea0003800000 */
.L_x_7750:
        /* <DEDUP_REMOVED lines=17> */
.L_x_7751:
[----:B------:R-:W-:Y:S02]  /*cb70*/  MOV R246, R243 ;  /* 0x000000f300f67202 */ /* 0x000fe40000000f00 */
[----:B------:R-:W-:-:S07]  /*cb80*/  MOV R70, R248 ;  /* 0x000000f800467202 */ /* 0x000fce0000000f00 */
[----:B------:R-:W-:Y:S05]  /*cb90*/  WARPSYNC.COLLECTIVE R71, `(.L_x_7752) ;  /* 0x0000000047087348 */ /* 0x000fea0003c00000 */
[----:B------:R0:W1:Y:S02]  /*cba0*/  SHFL.UP P6, R248, R246, R69, R68 ;  /* 0x04000045f6f87389 */ /* 0x00006400000c0044 */
[----:B01----:R-:W-:Y:S05]  /*cbb0*/  ENDCOLLECTIVE ;  /* 0x000000000000791b */ /* 0x003fea0003800000 */
.L_x_7752:
[----:B------:R-:W-:Y:S02]  /*cbc0*/  MOV R246, R242 ;  /* 0x000000f200f67202 */ /* 0x000fe40000000f00 */
[----:B------:R-:W-:-:S07]  /*cbd0*/  MOV R233, R248 ;  /* 0x000000f800e97202 */ /* 0x000fce0000000f00 */
[----:B------:R-:W-:Y:S05]  /*cbe0*/  WARPSYNC.COLLECTIVE R71, `(.L_x_7753) ;  /* 0x0000000047087348 */ /* 0x000fea0003c00000 */
[----:B------:R0:W1:Y:S02]  /*cbf0*/  SHFL.UP P6, R248, R246, R69, R68 ;  /* 0x04000045f6f87389 */ /* 0x00006400000c0044 */
[----:B01----:R-:W-:Y:S05]  /*cc00*/  ENDCOLLECTIVE ;  /* 0x000000000000791b */ /* 0x003fea0003800000 */
.L_x_7753:
[----:B------:R-:W-:Y:S02]  /*cc10*/  MOV R246, R245 ;  /* 0x000000f500f67202 */ /* 0x000fe40000000f00 */
[----:B------:R-:W-:-:S07]  /*cc20*/  MOV R247, R248 ;  /* 0x000000f800f77202 */ /* 0x000fce0000000f00 */
[----:B------:R-:W-:Y:S05]  /*cc30*/  WARPSYNC.COLLECTIVE R71, `(.L_x_7754) ;  /* 0x0000000047087348 */ /* 0x000fea0003c00000 */
[----:B------:R0:W1:Y:S02]  /*cc40*/  SHFL.UP P6, R248, R246, R69, R68 ;  /* 0x04000045f6f87389 */ /* 0x00006400000c0044 */
[----:B01----:R-:W-:Y:S05]  /*cc50*/  ENDCOLLECTIVE ;  /* 0x000000000000791b */ /* 0x003fea0003800000 */
.L_x_7754:
        /* <DEDUP_REMOVED lines=17> */
.L_x_7755:
[----:B------:R-:W-:Y:S02]  /*cd70*/  MOV R246, R243 ;  /* 0x000000f300f67202 */ /* 0x000fe40000000f00 */
[----:B------:R-:W-:-:S07]  /*cd80*/  MOV R70, R248 ;  /* 0x000000f800467202 */ /* 0x000fce0000000f00 */
[----:B------:R-:W-:Y:S05]  /*cd90*/  WARPSYNC.COLLECTIVE R71, `(.L_x_7756) ;  /* 0x0000000047087348 */ /* 0x000fea0003c00000 */
[----:B------:R0:W1:Y:S02]  /*cda0*/  SHFL.UP P6, R248, R246, R69, R68 ;  /* 0x04000045f6f87389 */ /* 0x00006400000c0044 */
[----:B01----:R-:W-:Y:S05]  /*cdb0*/  ENDCOLLECTIVE ;  /* 0x000000000000791b */ /* 0x003fea0003800000 */
.L_x_7756:
[----:B------:R-:W-:Y:S02]  /*cdc0*/  MOV R246, R242 ;  /* 0x000000f200f67202 */ /* 0x000fe40000000f00 */
[----:B------:R-:W-:-:S07]  /*cdd0*/  MOV R233, R248 ;  /* 0x000000f800e97202 */ /* 0x000fce0000000f00 */
[----:B------:R-:W-:Y:S05]  /*cde0*/  WARPSYNC.COLLECTIVE R71, `(.L_x_7757) ;  /* 0x0000000047087348 */ /* 0x000fea0003c00000 */
[----:B------:R0:W1:Y:S02]  /*cdf0*/  SHFL.UP P6, R248, R246, R69, R68 ;  /* 0x04000045f6f87389 */ /* 0x00006400000c0044 */
[----:B01----:R-:W-:Y:S05]  /*ce00*/  ENDCOLLECTIVE ;  /* 0x000000000000791b */ /* 0x003fea0003800000 */
.L_x_7757:
[----:B------:R-:W-:Y:S02]  /*ce10*/  MOV R246, R245 ;  /* 0x000000f500f67202 */ /* 0x000fe40000000f00 */
[----:B------:R-:W-:-:S07]  /*ce20*/  MOV R247, R248 ;  /* 0x000000f800f77202 */ /* 0x000fce0000000f00 */
[----:B------:R-:W-:Y:S05]  /*ce30*/  WARPSYNC.COLLECTIVE R71, `(.L_x_7758) ;  /* 0x0000000047087348 */ /* 0x000fea0003c00000 */
[----:B------:R0:W1:Y:S02]  /*ce40*/  SHFL.UP P6, R248, R246, R69, R68 ;  /* 0x04000045f6f87389 */ /* 0x00006400000c0044 */
[----:B01----:R-:W-:Y:S05]  /*ce50*/  ENDCOLLECTIVE ;  /* 0x000000000000791b */ /* 0x003fea0003800000 */
.L_x_7758:
[----:B------:R-:W-:Y:S01]  /*ce60*/  MOV R68, R248 ;  /* 0x000000f800447202 */ /* 0x000fe20000000f00 */
[----:B------:R-:W-:Y:S06]  /*ce70*/  BRA `(.L_x_7759) ;  /* 0xffffff8400f07947 */ /* 0x000fec000383ffff */
.L_x_7639:
        /* <DEDUP_REMOVED lines=8> */
.L_x_7761:
[----:B------:R-:W-:Y:S05]  /*cf00*/  BSYNC B0 ;  /* 0x0000000000007941 */ /* 0x000fea0003800000 */
.L_x_7760:
[----:B------:R-:W-:Y:S05]  /*cf10*/  BRA `(.L_x_7762) ;  /* 0xffffff8400fc7947 */ /* 0x000fea000383ffff */
.L_x_7640:
        /* <DEDUP_REMOVED lines=8> */
.L_x_7764:
[----:B------:R-:W-:Y:S05]  /*cfa0*/  BSYNC B0 ;  /* 0x0000000000007941 */ /* 0x000fea0003800000 */
.L_x_7763:
[----:B------:R-:W-:Y:S05]  /*cfb0*/  BRA `(.L_x_7765) ;  /* 0xffffff8400dc7947 */ /* 0x000fea000383ffff */
.L_x_7641:
        /* <DEDUP_REMOVED lines=8> */
.L_x_7767:
[----:B------:R-:W-:Y:S05]  /*d040*/  BSYNC B0 ;  /* 0x0000000000007941 */ /* 0x000fea0003800000 */
.L_x_7766:
[----:B------:R-:W-:Y:S05]  /*d050*/  BRA `(.L_x_7768) ;  /* 0xffffff8400bc7947 */ /* 0x000fea000383ffff */
.L_x_7642:
        /* <DEDUP_REMOVED lines=8> */
.L_x_7770:
[----:B------:R-:W-:Y:S05]  /*d0e0*/  BSYNC B0 ;  /* 0x0000000000007941 */ /* 0x000fea0003800000 */
.L_x_7769:
[----:B------:R-:W-:Y:S05]  /*d0f0*/  BRA `(.L_x_7771) ;  /* 0xffffff84009c7947 */ /* 0x000fea000383ffff */
.L_x_7643:
        /* <DEDUP_REMOVED lines=8> */
.L_x_7773:
[----:B------:R-:W-:Y:S05]  /*d180*/  BSYNC B0 ;  /* 0x0000000000007941 */ /* 0x000fea0003800000 */
.L_x_7772:
        /* <DEDUP_REMOVED lines=9> */
.L_x_7774:
[----:B------:R-:W-:Y:S02]  /*d220*/  MOV R246, R242 ;  /* 0x000000f200f67202 */ /* 0x000fe40000000f00 */
[----:B------:R-:W-:-:S07]  /*d230*/  MOV R243, R248 ;  /* 0x000000f800f37202 */ /* 0x000fce0000000f00 */
[----:B------:R-:W-:Y:S05]  /*d240*/  WARPSYNC.COLLECTIVE R71, `(.L_x_7775) ;  /* 0x0000000047087348 */ /* 0x000fea0003c00000 */
[----:B------:R0:W1:Y:S02]  /*d250*/  SHFL.UP P6, R248, R246, R69, R68 ;  /* 0x04000045f6f87389 */ /* 0x00006400000c0044 */
[----:B01----:R-:W-:Y:S05]  /*d260*/  ENDCOLLECTIVE ;  /* 0x000000000000791b */ /* 0x003fea0003800000 */
.L_x_7775:
[----:B------:R-:W-:Y:S02]  /*d270*/  MOV R246, R245 ;  /* 0x000000f500f67202 */ /* 0x000fe40000000f00 */
[----:B------:R-:W-:-:S07]  /*d280*/  MOV R242, R248 ;  /* 0x000000f800f27202 */ /* 0x000fce0000000f00 */
[----:B------:R-:W-:Y:S05]  /*d290*/  WARPSYNC.COLLECTIVE R71, `(.L_x_7776) ;  /* 0x0000000047087348 */ /* 0x000fea0003c00000 */
[----:B------:R0:W1:Y:S02]  /*d2a0*/  SHFL.UP P6, R248, R246, R69, R68 ;  /* 0x04000045f6f87389 */ /* 0x00006400000c0044 */
[----:B01----:R-:W-:Y:S05]  /*d2b0*/  ENDCOLLECTIVE ;  /* 0x000000000000791b */ /* 0x003fea0003800000 */
.L_x_7776:
[----:B------:R-:W-:Y:S01]  /*d2c0*/  HFMA2 R69, -RZ, RZ, 0, 0 ;  /* 0x00000000ff457431 */ /* 0x000fe200000001ff */
[----:B------:R-:W-:-:S07]  /*d2d0*/  MOV R68, 0x1f ;  /* 0x0000001f00447802 */ /* 0x000fce0000000f00 */
[----:B------:R-:W-:Y:S05]  /*d2e0*/  WARPSYNC.COLLECTIVE R71, `(.L_x_7777) ;  /* 0x0000000047087348 */ /* 0x000fea0003c00000 */
[----:B------:R0:W1:Y:S02]  /*d2f0*/  SHFL.IDX P3, R233, R70, R69, R68 ;  /* 0x0000004546e97389 */ /* 0x0000640000060044 */
[----:B01----:R-:W-:Y:S05]  /*d300*/  ENDCOLLECTIVE ;  /* 0x000000000000791b */ /* 0x003fea0003800000 */
.L_x_7777:
[----:B------:R-:W-:Y:S02]  /*d310*/  MOV R245, R248 ;  /* 0x000000f800f57202 */ /* 0x000fe40000000f00 */
[----:B------:R-:W-:Y:S02]  /*d320*/  MOV R70, R61 ;  /* 0x0000003d00467202 */ /* 0x000fe40000000f00 */
[----:B------:R-:W-:-:S07]  /*d330*/  MOV R60, R233 ;  /* 0x000000e9003c7202 */ /* 0x000fce0000000f00 */
[----:B------:R-:W-:Y:S05]  /*d340*/  WARPSYNC.COLLECTIVE R71, `(.L_x_7778) ;  /* 0x0000000047087348 */ /* 0x000fea0003c00000 */
[----:B------:R0:W1:Y:S02]  /*d350*/  SHFL.IDX P3, R233, R70, R69, R68 ;  /* 0x0000004546e97389 */ /* 0x0000640000060044 */
[----:B01----:R-:W-:Y:S05]  /*d360*/  ENDCOLLECTIVE ;  /* 0x000000000000791b */ /* 0x003fea0003800000 */
.L_x_7778:
[----:B------:R-:W-:Y:S02]  /*d370*/  MOV R70, R62 ;  /* 0x0000003e00467202 */ /* 0x000fe40000000f00 */
[----:B------:R-:W-:-:S07]  /*d380*/  MOV R61, R233 ;  /* 0x000000e9003d7202 */ /* 0x000fce0000000f00 */
[----:B------:R-:W-:Y:S05]  /*d390*/  WARPSYNC.COLLECTIVE R71, `(.L_x_7779) ;  /* 0x0000000047087348 */ /* 0x000fea0003c00000 */
[----:B------:R0:W1:Y:S02]  /*d3a0*/  SHFL.IDX P3, R233, R70, R69, R68 ;  /* 0x0000004546e97389 */ /* 0x0000640000060044 */
[----:B01----:R-:W-:Y:S05]  /*d3b0*/  ENDCOLLECTIVE ;  /* 0x000000000000791b */ /* 0x003fea0003800000 */
.L_x_7779:
[----:B------:R-:W-:Y:S02]  /*d3c0*/  MOV R70, R63 ;  /* 0x0000003f00467202 */ /* 0x000fe40000000f00 */
[----:B------:R-:W-:-:S07]  /*d3d0*/  MOV R62, R233 ;  /* 0x000000e9003e7202 */ /* 0x000fce0000000f00 */
[----:B------:R-:W-:Y:S05]  /*d3e0*/  WARPSYNC.COLLECTIVE R71, `(.L_x_7780) ;  /* 0x0000000047087348 */ /* 0x000fea0003c00000 */
[----:B------:R0:W1:Y:S02]  /*d3f0*/  SHFL.IDX P3, R233, R70, R69, R68 ;  /* 0x0000004546e97389 */ /* 0x0000640000060044 */
[----:B01----:R-:W-:Y:S05]  /*d400*/  ENDCOLLECTIVE ;  /* 0x000000000000791b */ /* 0x003fea0003800000 */
.L_x_7780:
[----:B------:R-:W-:Y:S01]  /*d410*/  MOV R63, R233 ;  /* 0x000000e9003f7202 */ /* 0x000fe20000000f00 */
[----:B------:R-:W-:Y:S06]  /*d420*/  BRA `(.L_x_7781) ;  /* 0xffffff8000f87947 */ /* 0x000fec000383ffff */
.L_x_7645:
[----:B------:R-:W-:Y:S01]  /*d430*/  HFMA2 R251, -RZ, RZ, 0, 5.9604644775390625e-08 ;  /* 0x00000001fffb7431 */ /* 0x000fe200000001ff */
[----:B------:R-:W-:Y:S02]  /*d440*/  MOV R252, R245 ;  /* 0x000000f500fc7202 */ /* 0x000fe40000000f00 */
[----:B------:R-:W-:Y:S02]  /*d450*/  MOV R68, 0x1f ;  /* 0x0000001f00447802 */ /* 0x000fe40000000f00 */
[----:B------:R-:W-:-:S07]  /*d460*/  MOV R71, 0xffffffff ;  /* 0xffffffff00477802 */ /* 0x000fce0000000f00 */
[----:B------:R-:W-:Y:S05]  /*d470*/  WARPSYNC.COLLECTIVE R71, `(.L_x_7782) ;  /* 0x0000000047087348 */ /* 0x000fea0003c00000 */
[----:B------:R0:W1:Y:S02]  /*d480*/  SHFL.DOWN P0, R233, R252, R251, R68 ;  /* 0x080000fbfce97389 */ /* 0x0000640000000044 */
[----:B01----:R-:W-:Y:S05]  /*d490*/  ENDCOLLECTIVE ;  /* 0x000000000000791b */ /* 0x003fea0003800000 */
.L_x_7782:
[----:B------:R-:W-:Y:S02]  /*d4a0*/  MOV R252, R246 ;  /* 0x000000f600fc7202 */ /* 0x000fe40000000f00 */
[----:B------:R-:W-:-:S07]  /*d4b0*/  MOV R69, R233 ;  /* 0x000000e900457202 */ /* 0x000fce0000000f00 */
[----:B------:R-:W-:Y:S05]  /*d4c0*/  WARPSYNC.COLLECTIVE R71, `(.L_x_7783) ;  /* 0x0000000047087348 */ /* 0x000fea0003c00000 */
[----:B------:R0:W1:Y:S02]  /*d4d0*/  SHFL.DOWN P0, R233, R252, R251, R68 ;  /* 0x080000fbfce97389 */ /* 0x0000640000000044 */
[----:B01----:R-:W-:Y:S05]  /*d4e0*/  ENDCOLLECTIVE ;  /* 0x000000000000791b */ /* 0x003fea0003800000 */
.L_x_7783:
[----:B------:R-:W-:Y:S02]  /*d4f0*/  MOV R252, R247 ;  /* 0x000000f700fc7202 */ /* 0x000fe40000000f00 */
[----:B------:R-:W-:-:S07]  /*d500*/  MOV R70, R233 ;  /* 0x000000e900467202 */ /* 0x000fce0000000f00 */
[----:B------:R-:W-:Y:S05]  /*d510*/  WARPSYNC.COLLECTIVE R71, `(.L_x_7784) ;  /* 0x0000000047087348 */ /* 0x000fea0003c00000 */
[----:B------:R0:W1:Y:S02]  /*d520*/  SHFL.DOWN P0, R233, R252, R251, R68 ;  /* 0x080000fbfce97389 */ /* 0x0000640000000044 */
[----:B01----:R-:W-:Y:S05]  /*d530*/  ENDCOLLECTIVE ;  /* 0x000000000000791b */ /* 0x003fea0003800000 */
.L_x_7784:
[----:B------:R-:W-:Y:S02]  /*d540*/  MOV R252, R248 ;  /* 0x000000f800fc7202 */ /* 0x000fe40000000f00 */
[----:B------:R-:W-:-:S07]  /*d550*/  MOV R123, R233 ;  /* 0x000000e9007b7202 */ /* 0x000fce0000000f00 */
[----:B------:R-:W-:Y:S05]  /*d560*/  WARPSYNC.COLLECTIVE R71, `(.L_x_7785) ;  /* 0x0000000047087348 */ /* 0x000fea0003c00000 */
[----:B------:R0:W1:Y:S02]  /*d570*/  SHFL.DOWN P0, R233, R252, R251, R68 ;  /* 0x080000fbfce97389 */ /* 0x0000640000000044 */
[----:B01----:R-:W-:Y:S05]  /*d580*/  ENDCOLLECTIVE ;  /* 0x000000000000791b */ /* 0x003fea0003800000 */
.L_x_7785:
[----:B------:R-:W-:Y:S01]  /*d590*/  MOV R68, R233 ;  /* 0x000000e900447202 */ /* 0x000fe20000000f00 */
[----:B------:R-:W-:Y:S06]  /*d5a0*/  BRA `(.L_x_7786) ;  /* 0xffffff9400647947 */ /* 0x000fec000383ffff */
.L_x_7648:
        /* <DEDUP_REMOVED lines=8> */
.L_x_7788:
[----:B------:R-:W-:Y:S05]  /*d630*/  BSYNC B0 ;  /* 0x0000000000007941 */ /* 0x000fea0003800000 */
.L_x_7787:
        /* <DEDUP_REMOVED lines=8> */
.L_x_7789:
[----:B------:R-:W-:Y:S02]  /*d6c0*/  MOV R252, R247 ;  /* 0x000000f700fc7202 */ /* 0x000fe40000000f00 */
[----:B------:R-:W-:-:S07]  /*d6d0*/  MOV R70, R233 ;  /* 0x000000e900467202 */ /* 0x000fce0000000f00 */
[----:B------:R-:W-:Y:S05]  /*d6e0*/  WARPSYNC.COLLECTIVE R71, `(.L_x_7790) ;  /* 0x0000000047087348 */ /* 0x000fea0003c00000 */
[----:B------:R0:W1:Y:S02]  /*d6f0*/  SHFL.DOWN P0, R233, R252, R251, R68 ;  /* 0x080000fbfce97389 */ /* 0x0000640000000044 */
[----:B01----:R-:W-:Y:S05]  /*d700*/  ENDCOLLECTIVE ;  /* 0x000000000000791b */ /* 0x003fea0003800000 */
.L_x_7790:
[----:B------:R-:W-:Y:S02]  /*d710*/  MOV R252, R248 ;  /* 0x000000f800fc7202 */ /* 0x000fe40000000f00 */
[----:B------:R-:W-:-:S07]  /*d720*/  MOV R123, R233 ;  /* 0x000000e9007b7202 */ /* 0x000fce0000000f00 */
[----:B------:R-:W-:Y:S05]  /*d730*/  WARPSYNC.COLLECTIVE R71, `(.L_x_7791) ;  /* 0x0000000047087348 */ /* 0x000fea0003c00000 */
[----:B------:R0:W1:Y:S02]  /*d740*/  SHFL.DOWN P0, R233, R252, R251, R68 ;  /* 0x080000fbfce97389 */ /* 0x0000640000000044 */
[----:B01----:R-:W-:Y:S05]  /*d750*/  ENDCOLLECTIVE ;  /* 0x000000000000791b */ /* 0x003fea0003800000 */
.L_x_7791:
[----:B------:R-:W-:Y:S01]  /*d760*/  MOV R71, R233 ;  /* 0x000000e900477202 */ /* 0x000fe20000000f00 */
[----:B------:R-:W-:Y:S06]  /*d770*/  BRA `(.L_x_7792) ;  /* 0xffffff9400447947 */ /* 0x000fec000383ffff */
.L_x_7651:
        /* <DEDUP_REMOVED lines=8> */
.L_x_7794:
[----:B------:R-:W-:Y:S05]  /*d800*/  BSYNC B0 ;  /* 0x0000000000007941 */ /* 0x000fea0003800000 */
.L_x_7793:
        /* <DEDUP_REMOVED lines=8> */
.L_x_7795:
[----:B------:R-:W-:Y:S02]  /*d890*/  MOV R252, R247 ;  /* 0x000000f700fc7202 */ /* 0x000fe40000000f00 */
[----:B------:R-:W-:-:S07]  /*d8a0*/  MOV R70, R233 ;  /* 0x000000e900467202 */ /* 0x000fce0000000f00 */
[----:B------:R-:W-:Y:S05]  /*d8b0*/  WARPSYNC.COLLECTIVE R71, `(.L_x_7796) ;  /* 0x0000000047087348 */ /* 0x000fea0003c00000 */
[----:B------:R0:W1:Y:S02]  /*d8c0*/  SHFL.DOWN P0, R233, R252, R251, R68 ;  /* 0x080000fbfce97389 */ /* 0x0000640000000044 */
[----:B01----:R-:W-:Y:S05]  /*d8d0*/  ENDCOLLECTIVE ;  /* 0x000000000000791b */ /* 0x003fea0003800000 */
.L_x_7796:
[----:B------:R-:W-:Y:S02]  /*d8e0*/  MOV R252, R248 ;  /* 0x000000f800fc7202 */ /* 0x000fe40000000f00 */
[----:B------:R-:W-:-:S07]  /*d8f0*/  MOV R123, R233 ;  /* 0x000000e9007b7202 */ /* 0x000fce0000000f00 */
[----:B------:R-:W-:Y:S05]  /*d900*/  WARPSYNC.COLLECTIVE R71, `(.L_x_7797) ;  /* 0x0000000047087348 */ /* 0x000fea0003c00000 */
[----:B------:R0:W1:Y:S02]  /*d910*/  SHFL.DOWN P0, R233, R252, R251, R68 ;  /* 0x080000fbfce97389 */ /* 0x0000640000000044 */
[----:B01----:R-:W-:Y:S05]  /*d920*/  ENDCOLLECTIVE ;  /* 0x000000000000791b */ /* 0x003fea0003800000 */
.L_x_7797:
[----:B------:R-:W-:Y:S01]  /*d930*/  MOV R71, R233 ;  /* 0x000000e900477202 */ /* 0x000fe20000000f00 */
[----:B------:R-:W-:Y:S06]  /*d940*/  BRA `(.L_x_7798) ;  /* 0xffffff9400247947 */ /* 0x000fec000383ffff */
.L_x_7654:
        /* <DEDUP_REMOVED lines=8> */
.L_x_7800:
[----:B------:R-:W-:Y:S05]  /*d9d0*/  BSYNC B0 ;  /* 0x0000000000007941 */ /* 0x000fea0003800000 */
.L_x_7799:
        /* <DEDUP_REMOVED lines=8> */
.L_x_7801:
[----:B------:R-:W-:Y:S02]  /*da60*/  MOV R252, R247 ;  /* 0x000000f700fc7202 */ /* 0x000fe40000000f00 */
[----:B------:R-:W-:-:S07]  /*da70*/  MOV R70, R233 ;  /* 0x000000e900467202 */ /* 0x000fce0000000f00 */
[----:B------:R-:W-:Y:S05]  /*da80*/  WARPSYNC.COLLECTIVE R71, `(.L_x_7802) ;  /* 0x0000000047087348 */ /* 0x000fea0003c00000 */
[----:B------:R0:W1:Y:S02]  /*da90*/  SHFL.DOWN P0, R233, R252, R251, R68 ;  /* 0x080000fbfce97389 */ /* 0x0000640000000044 */
[----:B01----:R-:W-:Y:S05]  /*daa0*/  ENDCOLLECTIVE ;  /* 0x000000000000791b */ /* 0x003fea0003800000 */
.L_x_7802:
[----:B------:R-:W-:Y:S02]  /*dab0*/  MOV R252, R248 ;  /* 0x000000f800fc7202 */ /* 0x000fe40000000f00 */
[----:B------:R-:W-:-:S07]  /*dac0*/  MOV R123, R233 ;  /* 0x000000e9007b7202 */ /* 0x000fce0000000f00 */
[----:B------:R-:W-:Y:S05]  /*dad0*/  WARPSYNC.COLLECTIVE R71, `(.L_x_7803) ;  /* 0x0000000047087348 */ /* 0x000fea0003c00000 */
[----:B------:R0:W1:Y:S02]  /*dae0*/  SHFL.DOWN P0, R233, R252, R251, R68 ;  /* 0x080000fbfce97389 */ /* 0x0000640000000044 */
[----:B01----:R-:W-:Y:S05]  /*daf0*/  ENDCOLLECTIVE ;  /* 0x000000000000791b */ /* 0x003fea0003800000 */
.L_x_7803:
[----:B------:R-:W-:Y:S01]  /*db00*/  MOV R71, R233 ;  /* 0x000000e900477202 */ /* 0x000fe20000000f00 */
[----:B------:R-:W-:Y:S06]  /*db10*/  BRA `(.L_x_7804) ;  /* 0xffffff9400047947 */ /* 0x000fec000383ffff */
.L_x_7657:
        /* <DEDUP_REMOVED lines=8> */
.L_x_7806:
[----:B------:R-:W-:Y:S05]  /*dba0*/  BSYNC B0 ;  /* 0x0000000000007941 */ /* 0x000fea0003800000 */
.L_x_7805:
        /* <DEDUP_REMOVED lines=8> */
.L_x_7807:
[----:B------:R-:W-:Y:S02]  /*dc30*/  MOV R252, R247 ;  /* 0x000000f700fc7202 */ /* 0x000fe40000000f00 */
[----:B------:R-:W-:-:S07]  /*dc40*/  MOV R70, R233 ;  /* 0x000000e900467202 */ /* 0x000fce0000000f00 */
[----:B------:R-:W-:Y:S05]  /*dc50*/  WARPSYNC.COLLECTIVE R71, `(.L_x_7808) ;  /* 0x0000000047087348 */ /* 0x000fea0003c00000 */
[----:B------:R0:W1:Y:S02]  /*dc60*/  SHFL.DOWN P0, R233, R252, R251, R68 ;  /* 0x080000fbfce97389 */ /* 0x0000640000000044 */
[----:B01----:R-:W-:Y:S05]  /*dc70*/  ENDCOLLECTIVE ;  /* 0x000000000000791b */ /* 0x003fea0003800000 */
.L_x_7808:
[----:B------:R-:W-:Y:S02]  /*dc80*/  MOV R252, R248 ;  /* 0x000000f800fc7202 */ /* 0x000fe40000000f00 */
[----:B------:R-:W-:-:S07]  /*dc90*/  MOV R123, R233 ;  /* 0x000000e9007b7202 */ /* 0x000fce0000000f00 */
[----:B------:R-:W-:Y:S05]  /*dca0*/  WARPSYNC.COLLECTIVE R71, `(.L_x_7809) ;  /* 0x0000000047087348 */ /* 0x000fea0003c00000 */
[----:B------:R0:W1:Y:S02]  /*dcb0*/  SHFL.DOWN P0, R233, R252, R251, R68 ;  /* 0x080000fbfce97389 */ /* 0x0000640000000044 */
[----:B01----:R-:W-:Y:S05]  /*dcc0*/  ENDCOLLECTIVE ;  /* 0x000000000000791b */ /* 0x003fea0003800000 */
.L_x_7809:
[----:B------:R-:W-:Y:S01]  /*dcd0*/  MOV R71, R233 ;  /* 0x000000e900477202 */ /* 0x000fe20000000f00 */
[----:B------:R-:W-:Y:S06]  /*dce0*/  BRA `(.L_x_7810) ;  /* 0xffffff9000e47947 */ /* 0x000fec000383ffff */
.L_x_7660:
        /* <DEDUP_REMOVED lines=8> */
.L_x_7812:
[----:B------:R-:W-:Y:S05]  /*dd70*/  BSYNC B0 ;  /* 0x0000000000007941 */ /* 0x000fea0003800000 */
.L_x_7811:
        /* <DEDUP_REMOVED lines=10> */
.L_x_7813:
[----:B------:R-:W-:Y:S02]  /*de20*/  MOV R70, R247 ;  /* 0x000000f700467202 */ /* 0x000fe40000000f00 */
[----:B------:R-:W-:-:S07]  /*de30*/  MOV R242, R233 ;  /* 0x000000e900f27202 */ /* 0x000fce0000000f00 */
[----:B------:R-:W-:Y:S05]  /*de40*/  WARPSYNC.COLLECTIVE R71, `(.L_x_7814) ;  /* 0x0000000047087348 */ /* 0x000fea0003c00000 */
[----:B------:R0:W1:Y:S02]  /*de50*/  SHFL.IDX P3, R233, R70, R69, R68 ;  /* 0x0000004546e97389 */ /* 0x0000640000060044 */
[----:B01----:R-:W-:Y:S05]  /*de60*/  ENDCOLLECTIVE ;  /* 0x000000000000791b */ /* 0x003fea0003800000 */
.L_x_7814:
[----:B------:R-:W-:-:S04]  /*de70*/  FMUL.FTZ R243, R63, R242 ;  /* 0x000000f23ff37220 */ /* 0x000fc80000410000 */
[----:B------:R-:W-:Y:S01]  /*de80*/  FFMA.FTZ R244, R62, R123, -R243 ;  /* 0x0000007b3ef47223 */ /* 0x000fe200000108f3 */
[----:B------:R-:W-:-:S04]  /*de90*/  FMUL.FTZ R243, R61, R242 ;  /* 0x000000f23df37220 */ /* 0x000fc80000410000 */
[CC--:B------:R-:W-:Y:S01]  /*dea0*/  FFMA.FTZ R243, R60.reuse, R123.reuse, -R243 ;  /* 0x0000007b3cf37223 */ /* 0x0c0fe200000108f3 */
        /* <DEDUP_REMOVED lines=11> */
.L_x_7815:
[----:B------:R-:W-:Y:S01]  /*df60*/  MOV R70, R60 ;  /* 0x0000003c00467202 */ /* 0x000fe20000000f00 */
[----:B------:R-:W-:-:S07]  /*df70*/  FADD.FTZ R123, R233, R123 ;  /* 0x0000007be97b7221 */ /* 0x000fce0000010000 */
[----:B------:R-:W-:Y:S05]  /*df80*/  WARPSYNC.COLLECTIVE R71, `(.L_x_7816) ;  /* 0x0000000047087348 */ /* 0x000fea0003c00000 */
[----:B------:R0:W1:Y:S02]  /*df90*/  SHFL.DOWN P0, R233, R252, R251, R68 ;  /* 0x080000fbfce97389 */ /* 0x0000640000000044 */
[----:B01----:R-:W-:Y:S05]  /*dfa0*/  ENDCOLLECTIVE ;  /* 0x000000000000791b */ /* 0x003fea0003800000 */
.L_x_7816:
[----:B------:R-:W-:Y:S02]  /*dfb0*/  MOV R252, R246 ;  /* 0x000000f600fc7202 */ /* 0x000fe40000000f00 */
[----:B------:R-:W-:-:S07]  /*dfc0*/  MOV R245, R233 ;  /* 0x000000e900f57202 */ /* 0x000fce0000000f00 */
[----:B------:R-:W-:Y:S05]  /*dfd0*/  WARPSYNC.COLLECTIVE R71, `(.L_x_7817) ;  /* 0x0000000047087348 */ /* 0x000fea0003c00000 */
[----:B------:R0:W1:Y:S02]  /*dfe0*/  SHFL.DOWN P0, R233, R252, R251, R68 ;  /* 0x080000fbfce97389 */ /* 0x0000640000000044 */
[----:B01----:R-:W-:Y:S05]  /*dff0*/  ENDCOLLECTIVE ;  /* 0x000000000000791b */ /* 0x003fea0003800000 */
.L_x_7817:
[----:B------:R-:W-:Y:S02]  /*e000*/  MOV R252, R247 ;  /* 0x000000f700fc7202 */ /* 0x000fe40000000f00 */
[----:B------:R-:W-:-:S07]  /*e010*/  MOV R246, R233 ;  /* 0x000000e900f67202 */ /* 0x000fce0000000f00 */
[----:B------:R-:W-:Y:S05]  /*e020*/  WARPSYNC.COLLECTIVE R71, `(.L_x_7818) ;  /* 0x0000000047087348 */ /* 0x000fea0003c00000 */
[----:B------:R0:W1:Y:S02]  /*e030*/  SHFL.DOWN P0, R233, R252, R251, R68 ;  /* 0x080000fbfce97389 */ /* 0x0000640000000044 */
[----:B01----:R-:W-:Y:S05]  /*e040*/  ENDCOLLECTIVE ;  /* 0x000000000000791b */ /* 0x003fea0003800000 */
.L_x_7818:
[----:B------:R-:W-:Y:S02]  /*e050*/  MOV R252, R248 ;  /* 0x000000f800fc7202 */ /* 0x000fe40000000f00 */
[----:B------:R-:W-:-:S07]  /*e060*/  MOV R247, R233 ;  /* 0x000000e900f77202 */ /* 0x000fce0000000f00 */
[----:B------:R-:W-:Y:S05]  /*e070*/  WARPSYNC.COLLECTIVE R71, `(.L_x_7819) ;  /* 0x0000000047087348 */ /* 0x000fea0003c00000 */
[----:B------:R0:W1:Y:S02]  /*e080*/  SHFL.DOWN P0, R233, R252, R251, R68 ;  /* 0x080000fbfce97389 */ /* 0x0000640000000044 */
[----:B01----:R-:W-:Y:S05]  /*e090*/  ENDCOLLECTIVE ;  /* 0x000000000000791b */ /* 0x003fea0003800000 */
.L_x_7819:
[----:B------:R-:W-:-:S07]  /*e0a0*/  MOV R248, R233 ;  /* 0x000000e900f87202 */ /* 0x000fce0000000f00 */
[----:B------:R-:W-:Y:S05]  /*e0b0*/  WARPSYNC.COLLECTIVE R71, `(.L_x_7820) ;  /* 0x0000000047087348 */ /* 0x000fea0003c00000 */
[----:B------:R0:W1:Y:S02]  /*e0c0*/  SHFL.IDX P3, R233, R70, R69, R68 ;  /* 0x0000004546e97389 */ /* 0x0000640000060044 */
[----:B01----:R-:W-:Y:S05]  /*e0d0*/  ENDCOLLECTIVE ;  /* 0x000000000000791b */ /* 0x003fea0003800000 */
.L_x_7820:
[----:B------:R-:W-:Y:S02]  /*e0e0*/  MOV R70, R61 ;  /* 0x0000003d00467202 */ /* 0x000fe40000000f00 */
[----:B------:R-:W-:-:S07]  /*e0f0*/  MOV R60, R233 ;  /* 0x000000e9003c7202 */ /* 0x000fce0000000f00 */
[----:B------:R-:W-:Y:S05]  /*e100*/  WARPSYNC.COLLECTIVE R71, `(.L_x_7821) ;  /* 0x0000000047087348 */ /* 0x000fea0003c00000 */
[----:B------:R0:W1:Y:S02]  /*e110*/  SHFL.IDX P3, R233, R70, R69, R68 ;  /* 0x0000004546e97389 */ /* 0x0000640000060044 */
[----:B01----:R-:W-:Y:S05]  /*e120*/  ENDCOLLECTIVE ;  /* 0x000000000000791b */ /* 0x003fea0003800000 */
.L_x_7821:
[----:B------:R-:W-:Y:S02]  /*e130*/  MOV R70, R62 ;  /* 0x0000003e00467202 */ /* 0x000fe40000000f00 */
[----:B------:R-:W-:-:S07]  /*e140*/  MOV R61, R233 ;  /* 0x000000e9003d7202 */ /* 0x000fce0000000f00 */
[----:B------:R-:W-:Y:S05]  /*e150*/  WARPSYNC.COLLECTIVE R71, `(.L_x_7822) ;  /* 0x0000000047087348 */ /* 0x000fea0003c00000 */
[----:B------:R0:W1:Y:S02]  /*e160*/  SHFL.IDX P3, R233, R70, R69, R68 ;  /* 0x0000004546e97389 */ /* 0x0000640000060044 */
[----:B01----:R-:W-:Y:S05]  /*e170*/  ENDCOLLECTIVE ;  /* 0x000000000000791b */ /* 0x003fea0003800000 */
.L_x_7822:
[----:B------:R-:W-:Y:S02]  /*e180*/  MOV R70, R63 ;  /* 0x0000003f00467202 */ /* 0x000fe40000000f00 */
[----:B------:R-:W-:-:S07]  /*e190*/  MOV R62, R233 ;  /* 0x000000e9003e7202 */ /* 0x000fce0000000f00 */
[----:B------:R-:W-:Y:S05]  /*e1a0*/  WARPSYNC.COLLECTIVE R71, `(.L_x_7823) ;  /* 0x0000000047087348 */ /* 0x000fea0003c00000 */
[----:B------:R0:W1:Y:S02]  /*e1b0*/  SHFL.IDX P3, R233, R70, R69, R68 ;  /* 0x0000004546e97389 */ /* 0x0000640000060044 */
[----:B01----:R-:W-:Y:S05]  /*e1c0*/  ENDCOLLECTIVE ;  /* 0x000000000000791b */ /* 0x003fea0003800000 */
.L_x_7823:
[----:B------:R-:W-:Y:S01]  /*e1d0*/  MOV R63, R233 ;  /* 0x000000e9003f7202 */ /* 0x000fe20000000f00 */
[----:B------:R-:W-:Y:S06]  /*e1e0*/  BRA `(.L_x_7824) ;  /* 0xffffff9000407947 */ /* 0x000fec000383ffff */
.L_x_7825:
        /* <DEDUP_REMOVED lines=9> */
.L_x_18696:


//--------------------- .text._Z25selective_scan_bwd_kernelI32Selective_Scan_bwd_kernel_traitsILi64ELi16ELb0ELb1ELb0ELb0ELb1EfN3c107complexIfEEEEv12SSMParamsBwd --------------------------
	.section	.text._Z25selective_scan_bwd_kernelI32Selective_Scan_bwd_kernel_traitsILi64ELi16ELb0ELb1ELb0ELb0ELb1EfN3c107complexIfEEEEv12SSMParamsBwd,"ax",@progbits
	.align	128
        .global         _Z25selective_scan_bwd_kernelI32Selective_Scan_bwd_kernel_traitsILi64ELi16ELb0ELb1ELb0ELb0ELb1EfN3c107complexIfEEEEv12SSMParamsBwd
        .type           _Z25selective_scan_bwd_kernelI32Selective_Scan_bwd_kernel_traitsILi64ELi16ELb0ELb1ELb0ELb0ELb1EfN3c107complexIfEEEEv12SSMParamsBwd,@function
        .size           _Z25selective_scan_bwd_kernelI32Selective_Scan_bwd_kernel_traitsILi64ELi16ELb0ELb1ELb0ELb0ELb1EfN3c107complexIfEEEEv12SSMParamsBwd,(.L_x_18697 - _Z25selective_scan_bwd_kernelI32Selective_Scan_bwd_kernel_traitsILi64ELi16ELb0ELb1ELb0ELb0ELb1EfN3c107complexIfEEEEv12SSMParamsBwd)
        .other          _Z25selective_scan_bwd_kernelI32Selective_Scan_bwd_kernel_traitsILi64ELi16ELb0ELb1ELb0ELb0ELb1EfN3c107complexIfEEEEv12SSMParamsBwd,@"STO_CUDA_ENTRY STV_DEFAULT"
_Z25selective_scan_bwd_kernelI32Selective_Scan_bwd_kernel_traitsILi64ELi16ELb0ELb1ELb0ELb0ELb1EfN3c107complexIfEEEEv12SSMParamsBwd:
.text._Z25selective_scan_bwd_kernelI32Selective_Scan_bwd_kernel_traitsILi64ELi16ELb0ELb1ELb0ELb0ELb1EfN3c107complexIfEEEEv12SSMParamsBwd:
        /* <DEDUP_REMOVED lines=143> */
.L_x_7927:
        /* <DEDUP_REMOVED lines=13> */
[----:B----4-:R-:W4:Y:S01]  /*09c0*/  LDCU UR29, c[0x0][0x388] ;  /* 0x00007100ff1d77ac */ /* 0x010f220008000800 */
        /* <DEDUP_REMOVED lines=53> */
[----:B------:R-:W-:Y:S01]  /*0d20*/  HFMA2 R76, -RZ, RZ, 0, 0 ;  /* 0x00000000ff4c7431 */ /* 0x000fe200000001ff */
[----:B------:R-:W-:Y:S01]  /*0d30*/  MOV R99, RZ ;  /* 0x000000ff00637202 */ /* 0x000fe20000000f00 */
[----:B------:R-:W-:Y:S01]  /*0d40*/  HFMA2 R78, -RZ, RZ, 0, 0 ;  /* 0x00000000ff4e7431 */ /* 0x000fe200000001ff */
[----:B------:R-:W-:-:S02]  /*0d50*/  IADD3.X R11, PT, PT, RZ, UR24, RZ, P0, !PT ;  /* 0x00000018ff0b7c10 */ /* 0x000fc400087fe4ff */
[----:B------:R-:W-:Y:S02]  /*0d60*/  MOV R101, RZ ;  /* 0x000000ff00657202 */ /* 0x000fe40000000f00 */
[----:B------:R-:W-:Y:S02]  /*0d70*/  CS2R R102, SRZ ;  /* 0x0000000000667805 */ /* 0x000fe4000001ff00 */
[----:B------:R-:W-:Y:S01]  /*0d80*/  ISETP.GE.AND P0, PT, R26, UR17, PT ;  /* 0x000000111a007c0c */ /* 0x000fe2000bf06270 */
[----:B------:R-:W-:Y:S01]  /*0d90*/  HFMA2 R104, -RZ, RZ, 0, 0 ;  /* 0x00000000ff687431 */ /* 0x000fe200000001ff */
[----:B------:R-:W-:Y:S02]  /*0da0*/  MOV R107, RZ ;  /* 0x000000ff006b7202 */ /* 0x000fe40000000f00 */
[----:B------:R-:W-:Y:S02]  /*0db0*/  CS2R R108, SRZ ;  /* 0x00000000006c7805 */ /* 0x000fe4000001ff00 */
[----:B------:R-:W-:Y:S01]  /*0dc0*/  MOV R111, RZ ;  /* 0x000000ff006f7202 */ /* 0x000fe20000000f00 */
[----:B------:R-:W3:Y:S01]  /*0dd0*/  LDCU.64 UR14, c[0x0][0x508] ;  /* 0x0000a100ff0e77ac */ /* 0x000ee20008000a00 */
[----:B------:R-:W4:Y:S05]  /*0de0*/  LDCU.64 UR18, c[0x0][0x510] ;  /* 0x0000a200ff1277ac */ /* 0x000f2a0008000a00 */
[----:B------:R-:W5:Y:S01]  /*0df0*/  @!P0 LDG.E R30, desc[UR30][R28.64+0x80] ;  /* 0x0000801e1c1e8981 */ /* 0x000f62000c1e1900 */
[----:B------:R-:W-:-:S02]  /*0e00*/  ISETP.GE.AND P0, PT, R17, UR17, PT ;  /* 0x0000001111007c0c */ /* 0x000fc4000bf06270 */
[----:B------:R-:W-:Y:S02]  /*0e10*/  LOP3.LUT R12, R3, 0x40, RZ, 0xfc, !PT ;  /* 0x00000040030c7812 */ /* 0x000fe400078efcff */
[----:B------:R-:W-:Y:S02]  /*0e20*/  ISETP.GE.AND P2, PT, R16, UR17, PT ;  /* 0x0000001110007c0c */ /* 0x000fe4000bf46270 */
[----:B------:R-:W-:Y:S02]  /*0e30*/  ISETP.GE.AND P3, PT, R15, UR17, PT ;  /* 0x000000110f007c0c */ /* 0x000fe4000bf66270 */
[----:B------:R-:W-:-:S05]  /*0e40*/  ISETP.GE.AND P4, PT, R14, UR17, PT ;  /* 0x000000110e007c0c */ /* 0x000fca000bf86270 */
[----:B------:R-:W3:Y:S01]  /*0e50*/  @!P0 LDG.E R35, desc[UR30][R28.64+0x380] ;  /* 0x0003801e1c238981 */ /* 0x000ee2000c1e1900 */
[----:B------:R-:W-:Y:S02]  /*0e60*/  ISETP.GE.AND P0, PT, R18, UR17, PT ;  /* 0x0000001112007c0c */ /* 0x000fe4000bf06270 */
[----:B------:R-:W-:Y:S01]  /*0e70*/  ISETP.GE.AND P5, PT, R13, UR17, PT ;  /* 0x000000110d007c0c */ /* 0x000fe2000bfa6270 */
[----:B------:R-:W4:Y:S01]  /*0e80*/  @!P2 LDG.E R36, desc[UR30][R28.64+0x300] ;  /* 0x0003001e1c24a981 */ /* 0x000f22000c1e1900 */
[----:B------:R-:W-:Y:S02]  /*0e90*/  ISETP.GE.AND P6, PT, R12, UR17, PT ;  /* 0x000000110c007c0c */ /* 0x000fe4000bfc6270 */
[----:B------:R-:W-:Y:S01]  /*0ea0*/  IADD3 R8, P1, PT, R8, UR25, RZ ;  /* 0x0000001908087c10 */ /* 0x000fe2000ff3e0ff */
[----:B------:R-:W3:Y:S01]  /*0eb0*/  @!P3 LDG.E R33, desc[UR30][R28.64+0x280] ;  /* 0x0002801e1c21b981 */ /* 0x000ee2000c1e1900 */
[----:B------:R-:W-:Y:S02]  /*0ec0*/  ISETP.GE.AND P2, PT, R21, UR17, PT ;  /* 0x0000001115007c0c */ /* 0x000fe4000bf46270 */
[----:B------:R-:W-:Y:S01]  /*0ed0*/  IADD3.X R9, PT, PT, RZ, UR26, RZ, P1, !PT ;  /* 0x0000001aff097c10 */ /* 0x000fe20008ffe4ff */
[----:B------:R-:W4:Y:S01]  /*0ee0*/  @!P4 LDG.E R34, desc[UR30][R28.64+0x200] ;  /* 0x0002001e1c22c981 */ /* 0x000f22000c1e1900 */
[----:B------:R-:W-:-:S03]  /*0ef0*/  ISETP.GE.AND P1, PT, R20, UR17, PT ;  /* 0x0000001114007c0c */ /* 0x000fc6000bf26270 */
[----:B------:R-:W3:Y:S01]  /*0f00*/  @!P0 LDG.E R38, desc[UR30][R28.64+0x400] ;  /* 0x0004001e1c268981 */ /* 0x000ee2000c1e1900 */
[----:B------:R-:W-:Y:S02]  /*0f10*/  ISETP.GE.AND P0, PT, R19, UR17, PT ;  /* 0x0000001113007c0c */ /* 0x000fe4000bf06270 */
[----:B------:R-:W-:Y:S01]  /*0f20*/  ISETP.GE.AND P3, PT, R22, UR17, PT ;  /* 0x0000001116007c0c */ /* 0x000fe2000bf66270 */
[----:B------:R-:W4:Y:S01]  /*0f30*/  @!P5 LDG.E R32, desc[UR30][R28.64+0x180] ;  /* 0x0001801e1c20d981 */ /* 0x000f22000c1e1900 */
[----:B------:R-:W-:Y:S02]  /*0f40*/  ISETP.GE.AND P4, PT, R23, UR17, PT ;  /* 0x0000001117007c0c */ /* 0x000fe4000bf86270 */
[----:B------:R-:W-:Y:S01]  /*0f50*/  ISETP.GE.AND P5, PT, R24, UR17, PT ;  /* 0x0000001118007c0c */ /* 0x000fe2000bfa6270 */
[----:B------:R-:W3:Y:S01]  /*0f60*/  @!P6 LDG.E R31, desc[UR30][R28.64+0x100] ;  /* 0x0001001e1c1fe981 */ /* 0x000ee2000c1e1900 */
[----:B------:R-:W-:-:S03]  /*0f70*/  ISETP.GE.AND P6, PT, R25, UR17, PT ;  /* 0x0000001119007c0c */ /* 0x000fc6000bfc6270 */
[----:B------:R-:W4:Y:S04]  /*0f80*/  @!P1 LDG.E R40, desc[UR30][R28.64+0x500] ;  /* 0x0005001e1c289981 */ /* 0x000f28000c1e1900 */
[----:B------:R-:W4:Y:S04]  /*0f90*/  @!P0 LDG.E R37, desc[UR30][R28.64+0x480] ;  /* 0x0004801e1c258981 */ /* 0x000f28000c1e1900 */
[----:B------:R-:W4:Y:S04]  /*0fa0*/  @!P2 LDG.E R39, desc[UR30][R28.64+0x580] ;  /* 0x0005801e1c27a981 */ /* 0x000f28000c1e1900 */
[----:B------:R-:W4:Y:S04]  /*0fb0*/  @!P3 LDG.E R41, desc[UR30][R28.64+0x600] ;  /* 0x0006001e1c29b981 */ /* 0x000f28000c1e1900 */
[----:B------:R-:W4:Y:S04]  /*0fc0*/  @!P4 LDG.E R42, desc[UR30][R28.64+0x680] ;  /* 0x0006801e1c2ac981 */ /* 0x000f28000c1e1900 */
[----:B------:R-:W4:Y:S04]  /*0fd0*/  @!P5 LDG.E R44, desc[UR30][R28.64+0x700] ;  /* 0x0007001e1c2cd981 */ /* 0x000f28000c1e1900 */
[----:B------:R1:W4:Y:S01]  /*0fe0*/  @!P6 LDG.E R43, desc[UR30][R28.64+0x780] ;  /* 0x0007801e1c2be981 */ /* 0x000322000c1e1900 */
        /* <DEDUP_REMOVED lines=64> */
[----:B-----5:R-:W-:Y:S04]  /*13f0*/  STS [R152+0x80], R30 ;  /* 0x0000801e98007388 */ /* 0x020fe80000000800 */
[----:B---3--:R-:W-:Y:S04]  /*1400*/  STS [R250+0x100], R31 ;  /* 0x0001001ffa007388 */ /* 0x008fe80000000800 */
[----:B----4-:R-:W-:Y:S04]  /*1410*/  STS [R249+0x180], R32 ;  /* 0x00018020f9007388 */ /* 0x010fe80000000800 */
        /* <DEDUP_REMOVED lines=53> */
[----:B---3--:R-:W-:Y:S01]  /*1770*/  HFMA2 R42, -RZ, RZ, 0, 0 ;  /* 0x00000000ff2a7431 */ /* 0x008fe200000001ff */
[----:B------:R-:W-:Y:S02]  /*1780*/  CS2R R40, SRZ ;  /* 0x0000000000287805 */ /* 0x000fe4000001ff00 */
[----:B------:R-:W-:Y:S01]  /*1790*/  MOV R27, RZ ;  /* 0x000000ff001b7202 */ /* 0x000fe20000000f00 */
[----:B------:R-:W2:Y:S04]  /*17a0*/  @!P0 LDG.E R37, desc[UR30][R10.64+0x480] ;  /* 0x0004801e0a258981 */ /* 0x000ea8000c1e1900 */
        /* <DEDUP_REMOVED lines=16> */
[----:B------:R-:W-:Y:S02]  /*18b0*/  MOV R51, RZ ;  /* 0x000000ff00337202 */ /* 0x000fe40000000f00 */
[----:B------:R-:W-:Y:S02]  /*18c0*/  CS2R R54, SRZ ;  /* 0x0000000000367805 */ /* 0x000fe4000001ff00 */
[----:B------:R-:W-:Y:S01]  /*18d0*/  MOV R56, RZ ;  /* 0x000000ff00387202 */ /* 0x000fe20000000f00 */
[----:B----4-:R-:W-:Y:S04]  /*18e0*/  STS [R153], R28 ;  /* 0x0000001c99007388 */ /* 0x010fe80000000800 */
[----:B-----5:R-:W-:Y:S04]  /*18f0*/  STS [R152+0x80], R29 ;  /* 0x0000801d98007388 */ /* 0x020fe80000000800 */
[----:B------:R-:W-:Y:S04]  /*1900*/  STS [R250+0x100], R31 ;  /* 0x0001001ffa007388 */ /* 0x000fe80000000800 */
[----:B------:R0:W-:Y:S04]  /*1910*/  STS [R249+0x180], R30 ;  /* 0x0001801ef9007388 */ /* 0x0001e80000000800 */
[----:B------:R-:W-:Y:S04]  /*1920*/  STS [R241+0x200], R32 ;  /* 0x00020020f1007388 */ /* 0x000fe80000000800 */
[----:B------:R-:W-:Y:S04]  /*1930*/  STS [R240+0x280], R33 ;  /* 0x00028021f0007388 */ /* 0x000fe80000000800 */
[----:B------:R1:W-:Y:S04]  /*1940*/  STS [R239+0x300], R34 ;  /* 0x00030022ef007388 */ /* 0x0003e80000000800 */
        /* <DEDUP_REMOVED lines=28> */
[----:B------:R-:W-:Y:S01]  /*1b10*/  CS2R R28, SRZ ;  /* 0x00000000001c7805 */ /* 0x000fe2000001ff00 */
[----:B-1----:R-:W-:Y:S02]  /*1b20*/  HFMA2 R34, -RZ, RZ, 0, 0 ;  /* 0x00000000ff227431 */ /* 0x002fe400000001ff */
        /* <DEDUP_REMOVED lines=10> */
[----:B------:R-:W-:Y:S01]  /*1bd0*/  CS2R R32, SRZ ;  /* 0x0000000000207805 */ /* 0x000fe2000001ff00 */
[----:B--2---:R-:W-:Y:S01]  /*1be0*/  HFMA2 R27, -RZ, RZ, 0, 0 ;  /* 0x00000000ff1b7431 */ /* 0x004fe200000001ff */
        /* <DEDUP_REMOVED lines=25> */
[----:B------:R-:W-:Y:S02]  /*1d80*/  CS2R R60, SRZ ;  /* 0x00000000003c7805 */ /* 0x000fe4000001ff00 */
[----:B------:R-:W-:Y:S02]  /*1d90*/  CS2R R58, SRZ ;  /* 0x00000000003a7805 */ /* 0x000fe4000001ff00 */
        /* <DEDUP_REMOVED lines=51> */
[----:B------:R-:W-:Y:S01]  /*20d0*/  ISETP.NE.AND P2, PT, R68, RZ, PT ;  /* 0x000000ff4400720c */ /* 0x000fe20003f45270 */
[----:B0-----:R-:W-:Y:S01]  /*20e0*/  HFMA2 R56, -RZ, RZ, 0, 0 ;  /* 0x00000000ff387431 */ /* 0x001fe200000001ff */
        /* <DEDUP_REMOVED lines=33> */
[----:B------:R-:W-:Y:S01]  /*2300*/  STS [R96+0x780], R71 ;  /* 0x0007804760007388 */ /* 0x000fe20000000800 */
[----:B------:R-:W-:-:S03]  /*2310*/  NOP ;  /* 0x0000000000007918 */ /* 0x000fc60000000000 */
[----:B------:R-:W-:Y:S04]  /*2320*/  LDS R68, [R95] ;  /* 0x000000005f447984 */ /* 0x000fe80000000800 */
[----:B------:R-:W2:Y:S04]  /*2330*/  LDS R67, [R95+0x4] ;  /* 0x000004005f437984 */ /* 0x000ea80000000800 */
[----:B------:R-:W-:Y:S04]  /*2340*/  LDS R66, [R95+0x8] ;  /* 0x000008005f427984 */ /* 0x000fe80000000800 */
[----:B------:R-:W-:Y:S04]  /*2350*/  LDS R65, [R95+0xc] ;  /* 0x00000c005f417984 */ /* 0x000fe80000000800 */
[----:B------:R-:W3:Y:S04]  /*2360*/  LDS R64, [R95+0x10] ;  /* 0x000010005f407984 */ /* 0x000ee80000000800 */
[----:B------:R-:W4:Y:S04]  /*2370*/  LDS R63, [R95+0x14] ;  /* 0x000014005f3f7984 */ /* 0x000f280000000800 */
[----:B------:R-:W5:Y:S04]  /*2380*/  LDS R62, [R95+0x18] ;  /* 0x000018005f3e7984 */ /* 0x000f680000000800 */
[----:B------:R-:W5:Y:S04]  /*2390*/  LDS R61, [R95+0x1c] ;  /* 0x00001c005f3d7984 */ /* 0x000f680000000800 */
[----:B------:R-:W5:Y:S04]  /*23a0*/  LDS R60, [R95+0x20] ;  /* 0x000020005f3c7984 */ /* 0x000f680000000800 */
[----:B------:R-:W5:Y:S04]  /*23b0*/  LDS R59, [R95+0x24] ;  /* 0x000024005f3b7984 */ /* 0x000f680000000800 */
[----:B------:R-:W-:Y:S04]  /*23c0*/  LDS R58, [R95+0x28] ;  /* 0x000028005f3a7984 */ /* 0x000fe80000000800 */
[----:B------:R-:W5:Y:S04]  /*23d0*/  LDS R6, [R95+0x2c] ;  /* 0x00002c005f067984 */ /* 0x000f680000000800 */
[----:B------:R-:W-:Y:S04]  /*23e0*/  LDS R55, [R95+0x30] ;  /* 0x000030005f377984 */ /* 0x000fe80000000800 */
[----:B------:R-:W5:Y:S04]  /*23f0*/  LDS R57, [R95+0x34] ;  /* 0x000034005f397984 */ /* 0x000f680000000800 */
[----:B------:R-:W5:Y:S04]  /*2400*/  LDS R56, [R95+0x38] ;  /* 0x000038005f387984 */ /* 0x000f680000000800 */
[----:B------:R-:W5:Y:S01]  /*2410*/  LDS R7, [R95+0x3c] ;  /* 0x00003c005f077984 */ /* 0x000f620000000800 */
[----:B------:R-:W-:Y:S01]  /*2420*/  BAR.SYNC.DEFER_BLOCKING 0x0 ;  /* 0x0000000000007b1d */ /* 0x000fe20000010000 */
[----:B0-----:R-:W-:Y:S01]  /*2430*/  MOV R69, RZ ;  /* 0x000000ff00457202 */ /* 0x001fe20000000f00 */
[----:B-1----:R-:W-:-:S04]  /*2440*/  HFMA2 R70, -RZ, RZ, 0, 0 ;  /* 0x00000000ff467431 */ /* 0x002fc800000001ff */
        /* <DEDUP_REMOVED lines=26> */
[----:B------:R-:W-:Y:S01]  /*25f0*/  FMUL.FTZ R71, R68, -1.4426950216293334961 ;  /* 0xbfb8aa3b44477820 */ /* 0x000fe20000410000 */
[----:B---3--:R-:W-:-:S04]  /*2600*/  FMUL.FTZ R105, R64, -1.4426950216293334961 ;  /* 0xbfb8aa3b40697820 */ /* 0x008fc80000410000 */
[----:B------:R-:W0:Y:S01]  /*2610*/  MUFU.EX2 R72, R72 ;  /* 0x0000004800487308 */ /* 0x000e220000000800 */
[----:B------:R-:W-:Y:S01]  /*2620*/  FMUL.FTZ R77, R66, -1.4426950216293334961 ;  /* 0xbfb8aa3b424d7820 */ /* 0x000fe20000410000 */
[----:B------:R-:W-:-:S06]  /*2630*/  FMUL.FTZ R100, R65, -1.4426950216293334961 ;  /* 0xbfb8aa3b41647820 */ /* 0x000fcc0000410000 */
[----:B------:R-:W1:Y:S01]  /*2640*/  MUFU.EX2 R71, R71 ;  /* 0x0000004700477308 */ /* 0x000e620000000800 */
[----:B----4-:R-:W-:-:S07]  /*2650*/  FMUL.FTZ R4, R63, -1.4426950216293334961 ;  /* 0xbfb8aa3b3f047820 */ /* 0x010fce0000410000 */
[----:B------:R-:W2:Y:S01]  /*2660*/  MUFU.EX2 R105, R105 ;  /* 0x0000006900697308 */ /* 0x000ea20000000800 */
[----:B-----5:R-:W-:Y:S01]  /*2670*/  FMUL.FTZ R5, R62, -1.4426950216293334961 ;  /* 0xbfb8aa3b3e057820 */ /* 0x020fe20000410000 */
[----:B0-----:R-:W-:Y:S01]  /*2680*/  FADD.FTZ R72, R72, 1 ;  /* 0x3f80000048487421 */ /* 0x001fe20000010000 */
[----:B------:R-:W-:-:S05]  /*2690*/  FMUL.FTZ R106, R61, -1.4426950216293334961 ;  /* 0xbfb8aa3b3d6a7820 */ /* 0x000fca0000410000 */
[----:B------:R-:W0:Y:S08]  /*26a0*/  MUFU.EX2 R77, R77 ;  /* 0x0000004d004d7308 */ /* 0x000e300000000800 */
[----:B------:R-:W3:Y:S01]  /*26b0*/  MUFU.EX2 R100, R100 ;  /* 0x0000006400647308 */ /* 0x000ee20000000800 */
[----:B-1----:R-:W-:-:S07]  /*26c0*/  FADD.FTZ R71, R71, 1 ;  /* 0x3f80000047477421 */ /* 0x002fce0000010000 */
[----:B------:R-:W1:Y:S01]  /*26d0*/  MUFU.EX2 R4, R4 ;  /* 0x0000000400047308 */ /* 0x000e620000000800 */
[----:B--2---:R-:W-:-:S07]  /*26e0*/  FADD.FTZ R105, R105, 1 ;  /* 0x3f80000069697421 */ /* 0x004fce0000010000 */
[----:B------:R-:W2:Y:S01]  /*26f0*/  MUFU.EX2 R5, R5 ;  /* 0x0000000500057308 */ /* 0x000ea20000000800 */
[----:B------:R-:W-:-:S07]  /*2700*/  FMUL.FTZ R112, R60, -1.4426950216293334961 ;  /* 0xbfb8aa3b3c707820 */ /* 0x000fce0000410000 */
[----:B------:R4:W-:Y:S01]  /*2710*/  MUFU.EX2 R110, R106 ;  /* 0x0000006a006e7308 */ /* 0x0009e20000000800 */
[----:B------:R-:W-:-:S07]  /*2720*/  FMUL.FTZ R113, R59, -1.4426950216293334961 ;  /* 0xbfb8aa3b3b717820 */ /* 0x000fce0000410000 */
[----:B------:R-:W5:Y:S01]  /*2730*/  MUFU.RCP R72, R72 ;  /* 0x0000004800487308 */ /* 0x000f620000001000 */
[----:B0-----:R-:W-:Y:S01]  /*2740*/  FADD.FTZ R77, R77, 1 ;  /* 0x3f8000004d4d7421 */ /* 0x001fe20000010000 */
[----:B---3--:R-:W-:Y:S01]  /*2750*/  FADD.FTZ R100, R100, 1 ;  /* 0x3f80000064647421 */ /* 0x008fe20000010000 */
[----:B------:R-:W-:-:S05]  /*2760*/  FMUL.FTZ R115, R6, -1.4426950216293334961 ;  /* 0xbfb8aa3b06737820 */ /* 0x000fca0000410000 */
[----:B------:R-:W-:Y:S01]  /*2770*/  MUFU.RCP R71, R71 ;  /* 0x0000004700477308 */ /* 0x000fe20000001000 */
[----:B----4-:R-:W-:Y:S01]  /*2780*/  FMUL.FTZ R106, R57, -1.4426950216293334961 ;  /* 0xbfb8aa3b396a7820 */ /* 0x010fe20000410000 */
[----:B------:R-:W-:Y:S01]  /*2790*/  FMUL.FTZ R114, R58, -1.4426950216293334961 ;  /* 0xbfb8aa3b3a727820 */ /* 0x000fe20000410000 */
[----:B-1----:R-:W-:-:S05]  /*27a0*/  FADD.FTZ R4, R4, 1 ;  /* 0x3f80000004047421 */ /* 0x002fca0000010000 */
[----:B------:R-:W-:Y:S01]  /*27b0*/  MUFU.RCP R105, R105 ;  /* 0x0000006900697308 */ /* 0x000fe20000001000 */
[----:B--2---:R-:W-:-:S07]  /*27c0*/  FADD.FTZ R5, R5, 1 ;  /* 0x3f80000005057421 */ /* 0x004fce0000010000 */
[----:B------:R-:W0:Y:S01]  /*27d0*/  MUFU.EX2 R112, R112 ;  /* 0x0000007000707308 */ /* 0x000e220000000800 */
[----:B------:R-:W-:-:S07]  /*27e0*/  FMUL.FTZ R116, R55, -1.4426950216293334961 ;  /* 0xbfb8aa3b37747820 */ /* 0x000fce0000410000 */
[----:B------:R-:W-:Y:S08]  /*27f0*/  MUFU.EX2 R113, R113 ;  /* 0x0000007100717308 */ /* 0x000ff00000000800 */
[----:B------:R-:W-:Y:S08]  /*2800*/  MUFU.RCP R77, R77 ;  /* 0x0000004d004d7308 */ /* 0x000ff00000001000 */
[----:B------:R-:W-:Y:S08]  /*2810*/  MUFU.RCP R100, R100 ;  /* 0x0000006400647308 */ /* 0x000ff00000001000 */
[----:B------:R-:W-:Y:S08]  /*2820*/  MUFU.EX2 R118, R106 ;  /* 0x0000006a00767308 */ /* 0x000ff00000000800 */
[----:B------:R-:W1:Y:S08]  /*2830*/  MUFU.EX2 R115, R115 ;  /* 0x0000007300737308 */ /* 0x000e700000000800 */
[----:B------:R5:W-:Y:S08]  /*2840*/  MUFU.RCP R106, R4 ;  /* 0x00000004006a7308 */ /* 0x000bf00000001000 */
[----:B------:R-:W2:Y:S01]  /*2850*/  MUFU.EX2 R114, R114 ;  /* 0x0000007200727308 */ /* 0x000ea20000000800 */
[----:B-----5:R-:W-:Y:S01]  /*2860*/  FADD.FTZ R4, -R72, 1 ;  /* 0x3f80000048047421 */ /* 0x020fe20000010100 */
[----:B------:R-:W-:-:S06]  /*2870*/  FMUL.FTZ R119, R56, -1.4426950216293334961 ;  /* 0xbfb8aa3b38777820 */ /* 0x000fcc0000410000 */
[----:B------:R-:W-:Y:S01]  /*2880*/  MUFU.EX2 R117, R116 ;  /* 0x0000007400757308 */ /* 0x000fe20000000800 */
[----:B------:R-:W-:Y:S04]  /*2890*/  STS [R153], R73 ;  /* 0x0000004999007388 */ /* 0x000fe80000000800 */
        /* <DEDUP_REMOVED lines=14> */
[----:B------:R2:W-:Y:S01]  /*2980*/  STS [R96+0x780], R111 ;  /* 0x0007806f60007388 */ /* 0x0005e20000000800 */
[----:B------:R-:W-:-:S03]  /*2990*/  NOP ;  /* 0x0000000000007918 */ /* 0x000fc60000000000 */
[----:B------:R-:W2:Y:S04]  /*29a0*/  LDS R70, [R95+0x4] ;  /* 0x000004005f467984 */ /* 0x000ea80000000800 */
[----:B------:R-:W2:Y:S04]  /*29b0*/  LDS R69, [R95] ;  /* 0x000000005f457984 */ /* 0x000ea80000000800 */
[----:B------:R-:W2:Y:S04]  /*29c0*/  LDS R75, [R95+0x8] ;  /* 0x000008005f4b7984 */ /* 0x000ea80000000800 */
[----:B------:R-:W2:Y:S04]  /*29d0*/  LDS R74, [R95+0xc] ;  /* 0x00000c005f4a7984 */ /* 0x000ea80000000800 */
[----:B------:R-:W2:Y:S01]  /*29e0*/  LDS R73, [R95+0x10] ;  /* 0x000010005f497984 */ /* 0x000ea20000000800 */
[----:B---3--:R-:W-:Y:S01]  /*29f0*/  FADD.FTZ R76, R110, 1 ;  /* 0x3f8000006e4c7421 */ /* 0x008fe20000010000 */
[----:B----4-:R3:W-:Y:S01]  /*2a00*/  MUFU.RCP R107, R5 ;  /* 0x00000005006b7308 */ /* 0x0107e20000001000 */
[----:B------:R-:W-:Y:S01]  /*2a10*/  FFMA.FTZ R102, R67, R4, 1 ;  /* 0x3f80000043667423 */ /* 0x000fe20000010004 */
[----:B------:R-:W4:Y:S01]  /*2a20*/  LDS R99, [R95+0x18] ;  /* 0x000018005f637984 */ /* 0x000f220000000800 */
[----:B0-----:R-:W-:-:S03]  /*2a30*/  FADD.FTZ R109, R112, 1 ;  /* 0x3f800000706d7421 */ /* 0x001fc60000010000 */
[----:B------:R-:W-:Y:S02]  /*2a40*/  LDS R78, [R95+0x1c] ;  /* 0x00001c005f4e7984 */ /* 0x000fe40000000800 */
[----:B-----5:R0:W5:Y:S01]  /*2a50*/  MUFU.RCP R108, R76 ;  /* 0x0000004c006c7308 */ /* 0x0201620000001000 */
[----:B---3--:R-:W-:Y:S01]  /*2a60*/  FADD.FTZ R5, -R71, 1 ;  /* 0x3f80000047057421 */ /* 0x008fe20000010100 */
[----:B-1----:R-:W-:Y:S01]  /*2a70*/  FADD.FTZ R115, R115, 1 ;  /* 0x3f80000073737421 */ /* 0x002fe20000010000 */
[----:B------:R-:W-:Y:S01]  /*2a80*/  FMUL.FTZ R120, R7, -1.4426950216293334961 ;  /* 0xbfb8aa3b07787820 */ /* 0x000fe20000410000 */
[----:B--2---:R-:W-:Y:S01]  /*2a90*/  FADD.FTZ R111, R114, 1 ;  /* 0x3f800000726f7421 */ /* 0x004fe20000010000 */
[----:B------:R-:W-:Y:S01]  /*2aa0*/  FFMA.FTZ R5, R68, R5, 1 ;  /* 0x3f80000044057423 */ /* 0x000fe20000010005 */
[----:B------:R-:W-:Y:S04]  /*2ab0*/  LDS R103, [R95+0x28] ;  /* 0x000028005f677984 */ /* 0x000fe80000000800 */
[----:B0-----:R-:W0:Y:S01]  /*2ac0*/  LDS R76, [R95+0x14] ;  /* 0x000014005f4c7984 */ /* 0x001e220000000800 */
[----:B------:R-:W-:Y:S01]  /*2ad0*/  FMUL.FTZ R101, R53, R70 ;  /* 0x0000004635657220 */ /* 0x000fe20000410000 */
[----:B------:R1:W2:Y:S02]  /*2ae0*/  MUFU.EX2 R123, R119 ;  /* 0x00000077007b7308 */ /* 0x0002a40000000800 */
[----:B------:R-:W-:Y:S01]  /*2af0*/  LDS R104, [R95+0x2c] ;  /* 0x00002c005f687984 */ /* 0x000fe20000000800 */
[----:B------:R-:W-:Y:S01]  /*2b00*/  FMUL.FTZ R101, R72, R101 ;  /* 0x0000006548657220 */ /* 0x000fe20000410000 */
[----:B------:R-:W-:-:S03]  /*2b10*/  FMUL.FTZ R4, R54, R69 ;  /* 0x0000004536047220 */ /* 0x000fc60000410000 */
[----:B------:R-:W-:Y:S01]  /*2b20*/  FMUL.FTZ R116, R101, R102 ;  /* 0x0000006665747220 */ /* 0x000fe20000410000 */
[----:B------:R-:W-:Y:S01]  /*2b30*/  FMUL.FTZ R4, R71, R4 ;  /* 0x0000000447047220 */ /* 0x000fe20000410000 */
[----:B------:R-:W-:Y:S01]  /*2b40*/  FADD.FTZ R101, -R105, 1 ;  /* 0x3f80000069657421 */ /* 0x000fe20000010100 */
[----:B------:R-:W-:Y:S01]  /*2b50*/  FADD.FTZ R110, R113, 1 ;  /* 0x3f800000716e7421 */ /* 0x000fe20000010000 */
[----:B------:R-:W-:Y:S01]  /*2b60*/  FADD.FTZ R102, -R100, 1 ;  /* 0x3f80000064667421 */ /* 0x000fe20000010100 */
[----:B------:R-:W-:Y:S01]  /*2b70*/  FMUL.FTZ R4, R4, R5 ;  /* 0x0000000504047220 */ /* 0x000fe20000410000 */
[----:B------:R-:W-:Y:S01]  /*2b80*/  FADD.FTZ R5, -R77, 1 ;  /* 0x3f8000004d057421 */ /* 0x000fe20000010100 */
[----:B------:R-:W-:Y:S01]  /*2b90*/  FFMA.FTZ R122, R64, R101, 1 ;  /* 0x3f800000407a7423 */ /* 0x000fe20000010065 */
[----:B------:R-:W-:Y:S01]  /*2ba0*/  FMUL.FTZ R112, R52, R75 ;  /* 0x0000004b34707220 */ /* 0x000fe20000410000 */
[----:B------:R-:W-:Y:S01]  /*2bb0*/  FMUL.FTZ R113, R51, R74 ;  /* 0x0000004a33717220 */ /* 0x000fe20000410000 */
[----:B------:R-:W3:Y:S01]  /*2bc0*/  LDS R101, [R95+0x20] ;  /* 0x000020005f657984 */ /* 0x000ee20000000800 */
[----:B-1----:R-:W-:Y:S01]  /*2bd0*/  FADD.FTZ R119, R118, 1 ;  /* 0x3f80000076777421 */ /* 0x002fe20000010000 */
[----:B------:R-:W-:Y:S01]  /*2be0*/  FMUL.FTZ R118, R34, R73 ;  /* 0x0000004922767220 */ /* 0x000fe20000410000 */
[----:B------:R-:W-:Y:S01]  /*2bf0*/  FFMA.FTZ R5, R66, R5, 1 ;  /* 0x3f80000042057423 */ /* 0x000fe20000010005 */
[----:B------:R-:W-:Y:S01]  /*2c00*/  FFMA.FTZ R114, R65, R102, 1 ;  /* 0x3f80000041727423 */ /* 0x000fe20000010066 */
[----:B------:R-:W-:Y:S01]  /*2c10*/  FMUL.FTZ R112, R77, R112 ;  /* 0x000000704d707220 */ /* 0x000fe20000410000 */
[----:B------:R-:W-:Y:S01]  /*2c20*/  FMUL.FTZ R113, R100, R113 ;  /* 0x0000007164717220 */ /* 0x000fe20000410000 */
[----:B------:R1:W-:Y:S01]  /*2c30*/  MUFU.RCP R121, R115 ;  /* 0x0000007300797308 */ /* 0x0003e20000001000 */
[----:B------:R-:W3:Y:S07]  /*2c40*/  LDS R102, [R95+0x24] ;  /* 0x000024005f667984 */ /* 0x000eee0000000800 */
[----:B------:R5:W4:Y:S01]  /*2c50*/  MUFU.EX2 R127, R120 ;  /* 0x00000078007f7308 */ /* 0x000b220000000800 */
[----:B-1----:R-:W-:Y:S01]  /*2c60*/  FMUL.FTZ R115, R105, R118 ;  /* 0x0000007669737220 */ /* 0x002fe20000410000 */
[----:B------:R-:W-:Y:S01]  /*2c70*/  FMUL.FTZ R118, R112, R5 ;  /* 0x0000000570767220 */ /* 0x000fe20000410000 */
[----:B------:R-:W-:Y:S01]  /*2c80*/  FADD.FTZ R112, -R106, 1 ;  /* 0x3f8000006a707421 */ /* 0x000fe20000010100 */
[----:B-----5:R-:W-:Y:S01]  /*2c90*/  FMUL.FTZ R120, R113, R114 ;  /* 0x0000007271787220 */ /* 0x020fe20000410000 */
[----:B------:R-:W-:Y:S01]  /*2ca0*/  FADD.FTZ R114, -R108, 1 ;  /* 0x3f8000006c727421 */ /* 0x000fe20000010100 */
[----:B------:R-:W-:Y:S01]  /*2cb0*/  FMUL.FTZ R122, R115, R122 ;  /* 0x0000007a737a7220 */ /* 0x000fe20000410000 */
[----:B------:R-:W-:Y:S01]  /*2cc0*/  FFMA.FTZ R124, R63, R112, 1 ;  /* 0x3f8000003f7c7423 */ /* 0x000fe20000010070 */
[----:B------:R-:W-:Y:S01]  /*2cd0*/  LDS R115, [R95+0x34] ;  /* 0x000034005f737984 */ /* 0x000fe20000000800 */
[----:B------:R-:W-:-:S03]  /*2ce0*/  FFMA.FTZ R128, R61, R114, 1 ;  /* 0x3f8000003d807423 */ /* 0x000fc60000010072 */
[----:B------:R-:W1:Y:S04]  /*2cf0*/  LDS R114, [R95+0x30] ;  /* 0x000030005f727984 */ /* 0x000e680000000800 */
[----:B------:R-:W5:Y:S04]  /*2d00*/  LDS R112, [R95+0x38] ;  /* 0x000038005f707984 */ /* 0x000f680000000800 */
[----:B------:R-:W5:Y:S01]  /*2d10*/  LDS R113, [R95+0x3c] ;  /* 0x00003c005f717984 */ /* 0x000f620000000800 */
[----:B------:R-:W0:Y:S01]  /*2d20*/  MUFU.RCP R110, R110 ;  /* 0x0000006e006e7308 */ /* 0x000e220000001000 */
[----:B------:R-:W-:Y:S01]  /*2d30*/  FADD.FTZ R117, R117, 1 ;  /* 0x3f80000075757421 */ /* 0x000fe20000010000 */
[----:B------:R-:W-:Y:S01]  /*2d40*/  FADD.FTZ R5, -R107, 1 ;  /* 0x3f8000006b057421 */ /* 0x000fe20000010100 */
[----:B--2---:R-:W-:-:S05]  /*2d50*/  FADD.FTZ R123, R123, 1 ;  /* 0x3f8000007b7b7421 */ /* 0x004fca0000010000 */
[----:B------:R-:W2:Y:S01]  /*2d60*/  MUFU.RCP R109, R109 ;  /* 0x0000006d006d7308 */ /* 0x000ea20000001000 */
[----:B----4-:R-:W-:Y:S01]  /*2d70*/  FADD.FTZ R127, R127, 1 ;  /* 0x3f8000007f7f7421 */ /* 0x010fe20000010000 */
[----:B------:R-:W-:Y:S01]  /*2d80*/  FMUL.FTZ R126, R32, R99 ;  /* 0x00000063207e7220 */ /* 0x000fe20000410000 */
[----:B------:R-:W-:Y:S06]  /*2d90*/  BAR.SYNC.DEFER_BLOCKING 0x0 ;  /* 0x0000000000007b1d */ /* 0x000fec0000010000 */
[----:B------:R-:W4:Y:S01]  /*2da0*/  MUFU.RCP R111, R111 ;  /* 0x0000006f006f7308 */ /* 0x000f220000001000 */
[----:B------:R-:W-:Y:S01]  /*2db0*/  FMUL.FTZ R126, R107, R126 ;  /* 0x0000007e6b7e7220 */ /* 0x000fe20000410000 */
[----:B0-----:R-:W-:-:S06]  /*2dc0*/  FADD.FTZ R130, -R110, 1 ;  /* 0x3f8000006e827421 */ /* 0x001fcc0000010100 */
[----:B------:R0:W-:Y:S02]  /*2dd0*/  MUFU.RCP R138, R117 ;  /* 0x00000075008a7308 */ /* 0x0001e40000001000 */
[----:B0-----:R-:W-:Y:S01]  /*2de0*/  FFMA.FTZ R117, R62, R5, 1 ;  /* 0x3f8000003e757423 */ /* 0x001fe20000010005 */
[----:B------:R-:W-:-:S05]  /*2df0*/  FMUL.FTZ R5, R33, R76 ;  /* 0x0000004c21057220 */ /* 0x000fca0000410000 */
[----:B------:R-:W0:Y:S01]  /*2e00*/  MUFU.RCP R125, R123 ;  /* 0x0000007b007d7308 */ /* 0x000e220000001000 */
[----:B------:R-:W-:-:S07]  /*2e10*/  FMUL.FTZ R5, R106, R5 ;  /* 0x000000056a057220 */ /* 0x000fce0000410000 */
[----:B------:R-:W1:Y:S01]  /*2e20*/  MUFU.RCP R148, R127 ;  /* 0x0000007f00947308 */ /* 0x000e620000001000 */
[----:B------:R-:W-:Y:S01]  /*2e30*/  FMUL.FTZ R124, R5, R124 ;  /* 0x0000007c057c7220 */ /* 0x000fe20000410000 */
[----:B------:R-:W-:Y:S01]  /*2e40*/  FMUL.FTZ R126, R126, R117 ;  /* 0x000000757e7e7220 */ /* 0x000fe20000410000 */
[----:B------:R-:W-:-:S05]  /*2e50*/  FFMA.FTZ R132, R59, R130, 1 ;  /* 0x3f8000003b847423 */ /* 0x000fca0000010082 */
[----:B------:R5:W1:Y:S01]  /*2e60*/  MUFU.RCP R142, R119 ;  /* 0x00000077008e7308 */ /* 0x000a620000001000 */
[----:B--2---:R-:W-:Y:S01]  /*2e70*/  FADD.FTZ R5, -R109, 1 ;  /* 0x3f8000006d057421 */ /* 0x004fe20000010100 */
[----:B----4-:R-:W-:Y:S01]  /*2e80*/  FADD.FTZ R117, -R111, 1 ;  /* 0x3f8000006f757421 */ /* 0x010fe20000010100 */
[----:B---3--:R-:W-:Y:S01]  /*2e90*/  FMUL.FTZ R130, R8, R101 ;  /* 0x0000006508827220 */ /* 0x008fe20000410000 */
[----:B-----5:R-:W-:-:S04]  /*2ea0*/  FMUL.FTZ R119, R31, R78 ;  /* 0x0000004e1f777220 */ /* 0x020fc80000410000 */
[----:B------:R-:W-:Y:S01]  /*2eb0*/  FMUL.FTZ R119, R108, R119 ;  /* 0x000000776c777220 */ /* 0x000fe20000410000 */
[----:B------:R-:W-:Y:S01]  /*2ec0*/  FFMA.FTZ R5, R60, R5, 1 ;  /* 0x3f8000003c057423 */ /* 0x000fe20000010005 */
[----:B------:R-:W-:Y:S01]  /*2ed0*/  FMUL.FTZ R134, R10, R103 ;  /* 0x000000670a867220 */ /* 0x000fe20000410000 */
[----:B------:R-:W-:Y:S01]  /*2ee0*/  FMUL.FTZ R130, R109, R130 ;  /* 0x000000826d827220 */ /* 0x000fe20000410000 */
[----:B------:R-:W-:Y:S01]  /*2ef0*/  FMUL.FTZ R128, R119, R128 ;  /* 0x0000008077807220 */ /* 0x000fe20000410000 */
        /* <DEDUP_REMOVED lines=9> */
[----:B0-----:R-:W-:Y:S01]  /*2f90*/  FADD.FTZ R5, -R125, 1 ;  /* 0x3f8000007d057421 */ /* 0x001fe20000010100 */
[----:B-1----:R-:W-:Y:S01]  /*2fa0*/  FADD.FTZ R146, -R148, 1 ;  /* 0x3f80000094927421 */ /* 0x002fe20000010100 */
        /* <DEDUP_REMOVED lines=136> */
[----:B------:R-:W-:Y:S01]  /*3830*/  FMUL.FTZ R118, R30, R148 ;  /* 0x000000941e767220 */ /* 0x000fe20000410000 */
        /* <DEDUP_REMOVED lines=41> */
[----:B------:R-:W-:Y:S01]  /*3ad0*/  LDS R11, [R153] ;  /* 0x00000000990b7984 */ /* 0x000fe20000000800 */
[----:B0-----:R-:W-:Y:S02]  /*3ae0*/  IADD3.X R28, PT, PT, RZ, UR15, RZ, P1, !PT ;  /* 0x0000000fff1c7c10 */ /* 0x001fe40008ffe4ff */
[C---:B------:R-:W-:Y:S01]  /*3af0*/  LEA R4, P1, R5.reuse, UR18, 0x2 ;  /* 0x0000001205047c11 */ /* 0x040fe2000f8210ff */
[----:B------:R-:W-:Y:S03]  /*3b00*/  LDS R27, [R152+0x80] ;  /* 0x00008000981b7984 */ /* 0x000fe60000000800 */
[----:B------:R-:W-:Y:S01]  /*3b10*/  LEA.HI.X R5, R5, UR19, R28, 0x2, P1 ;  /* 0x0000001305057c11 */ /* 0x000fe200088f141c */
        /* <DEDUP_REMOVED lines=49> */
.L_x_7827:
[----:B------:R-:W2:Y:S01]  /*3e30*/  LDL.LU R3, [R1+0xc] ;  /* 0x00000c0001037983 */ /* 0x000ea20000300800 */
[----:B------:R-:W1:Y:S01]  /*3e40*/  LDCU UR8, c[0x0][0x38c] ;  /* 0x00007180ff0877ac */ /* 0x000e620008000800 */
[----:B------:R-:W-:Y:S02]  /*3e50*/  MOV R78, RZ ;  /* 0x000000ff004e7202 */ /* 0x000fe40000000f00 */
[----:B0-----:R-:W-:Y:S02]  /*3e60*/  CS2R R76, SRZ ;  /* 0x00000000004c7805 */ /* 0x001fe4000001ff00 */
[----:B------:R-:W-:Y:S02]  /*3e70*/  CS2R R74, SRZ ;  /* 0x00000000004a7805 */ /* 0x000fe4000001ff00 */
[----:B------:R-:W-:Y:S02]  /*3e80*/  CS2R R72, SRZ ;  /* 0x0000000000487805 */ /* 0x000fe4000001ff00 */
[----:B------:R-:W-:-:S02]  /*3e90*/  CS2R R58, SRZ ;  /* 0x00000000003a7805 */ /* 0x000fc4000001ff00 */
        /* <DEDUP_REMOVED lines=82> */
[----:B------:R-:W-:Y:S01]  /*43c0*/  FADD.FTZ R4, R118, R118 ;  /* 0x0000007676047221 */ /* 0x000fe20000010000 */
[----:B------:R-:W-:-:S02]  /*43d0*/  UIMAD UR9, UR36, UR9, UR13 ;  /* 0x00000009240972a4 */ /* 0x000fc4000f8e020d */
[----:B------:R-:W-:Y:S01]  /*43e0*/  UIADD3 UR15, UPT, UPT, UR8, 0x800, URZ ;  /* 0x00000800080f7890 */ /* 0x000fe2000fffe0ff */
[----:B------:R-:W0:Y:S05]  /*43f0*/  LDCU UR37, c[0x0][0x394] ;  /* 0x00007280ff2577ac */ /* 0x000e2a0008000800 */
[----:B------:R-:W-:Y:S01]  /*4400*/  ISETP.GE.AND P0, PT, R3, UR15, PT ;  /* 0x0000000f03007c0c */ /* 0x000fe2000bf06270 */
[----:B------:R-:W1:Y:S01]  /*4410*/  LDCU UR48, c[0x0][0x38c] ;  /* 0x00007180ff3077ac */ /* 0x000e620008000800 */
[----:B------:R-:W-:Y:S01]  /*4420*/  LOP3.LUT R3, R197, 0x1f, RZ, 0xc0, !PT ;  /* 0x0000001fc5037812 */ /* 0x000fe200078ec0ff */
        /* <DEDUP_REMOVED lines=10> */
.L_x_7926:
[----:B------:R-:W-:Y:S02]  /*44d0*/  SHF.L.U32 R119, R197, 0x5, RZ ;  /* 0x00000005c5777819 */ /* 0x000fe400000006ff */
[----:B--2---:R-:W-:Y:S02]  /*44e0*/  CS2R R68, SRZ ;  /* 0x0000000000447805 */ /* 0x004fe4000001ff00 */
[----:B0-----:R-:W-:Y:S02]  /*44f0*/  MOV R65, UR46 ;  /* 0x0000002e00417c02 */ /* 0x001fe40008000f00 */
        /* <DEDUP_REMOVED lines=30> */
[C---:B------:R-:W-:Y:S02]  /*46e0*/  LOP3.LUT R64, R62.reuse, 0x140, RZ, 0xfc, !PT ;  /* 0x000001403e407812 */ /* 0x040fe400078efcff */
[----:B------:R-:W-:Y:S01]  /*46f0*/  ISETP.GE.AND P0, PT, R63, UR15, PT ;  /* 0x0000000f3f007c0c */ /* 0x000fe2000bf06270 */
[----:B------:R-:W2:Y:S01]  /*4700*/  @!P3 LDG.E R71, desc[UR30][R60.64+0x300] ;  /* 0x0003001e3c47b981 */ /* 0x000ea2000c1e1900 */
[----:B------:R-:W-:-:S02]  /*4710*/  LOP3.LUT R63, R62, 0x160, RZ, 0xfc, !PT ;  /* 0x000001603e3f7812 */ /* 0x000fc400078efcff */
[----:B------:R-:W-:Y:S01]  /*4720*/  MOV R99, RZ ;  /* 0x000000ff00637202 */ /* 0x000fe20000000f00 */
[----:B------:R-:W2:Y:S01]  /*4730*/  @!P2 LDG.E R70, desc[UR30][R60.64+0x280] ;  /* 0x0002801e3c46a981 */ /* 0x000ea2000c1e1900 */
[----:B------:R-:W-:Y:S02]  /*4740*/  ISETP.GE.AND P3, PT, R63, UR15, PT ;  /* 0x0000000f3f007c0c */ /* 0x000fe4000bf66270 */
[----:B------:R-:W-:Y:S02]  /*4750*/  ISETP.GE.AND P2, PT, R64, UR15, PT ;  /* 0x0000000f40007c0c */ /* 0x000fe4000bf46270 */
[----:B------:R-:W-:Y:S02]  /*4760*/  LOP3.LUT R63, R62, 0x180, RZ, 0xfc, !PT ;  /* 0x000001803e3f7812 */ /* 0x000fe400078efcff */
[----:B------:R-:W-:Y:S01]  /*4770*/  CS2R R100, SRZ ;  /* 0x0000000000647805 */ /* 0x000fe2000001ff00 */
[----:B------:R-:W2:Y:S01]  /*4780*/  @!P4 LDG.E R99, desc[UR30][R60.64+0x380] ;  /* 0x0003801e3c63c981 */ /* 0x000ea2000c1e1900 */
[----:B------:R-:W-:-:S02]  /*4790*/  LOP3.LUT P6, RZ, R2, 0x4, RZ, 0xc0, !PT ;  /* 0x0000000402ff7812 */ /* 0x000fc400078cc0ff */
[----:B------:R-:W-:Y:S02]  /*47a0*/  ISETP.GE.AND P4, PT, R63, UR15, PT ;  /* 0x0000000f3f007c0c */ /* 0x000fe4000bf86270 */
        /* <DEDUP_REMOVED lines=11> */
[C---:B------:R-:W-:Y:S02]  /*4860*/  LOP3.LUT R63, R62.reuse, 0x220, RZ, 0xfc, !PT ;  /* 0x000002203e3f7812 */ /* 0x040fe400078efcff */
[----:B------:R-:W2:Y:S01]  /*4870*/  @!P4 LDG.E R104, desc[UR30][R60.64+0x600] ;  /* 0x0006001e3c68c981 */ /* 0x000ea2000c1e1900 */
[C---:B------:R-:W-:Y:S02]  /*4880*/  LOP3.LUT R64, R62.reuse, 0x200, RZ, 0xfc, !PT ;  /* 0x000002003e407812 */ /* 0x040fe400078efcff */
[----:B------:R-:W-:Y:S01]  /*4890*/  ISETP.GE.AND P4, PT, R63, UR15, PT ;  /* 0x0000000f3f007c0c */ /* 0x000fe2000bf86270 */
[----:B------:R-:W2:Y:S01]  /*48a0*/  @!P3 LDG.E R103, desc[UR30][R60.64+0x580] ;  /* 0x0005801e3c67b981 */ /* 0x000ea2000c1e1900 */
[----:B------:R-:W-:-:S02]  /*48b0*/  LOP3.LUT R63, R62, 0x240, RZ, 0xfc, !PT ;  /* 0x000002403e3f7812 */ /* 0x000fc400078efcff */
[----:B------:R-:W-:Y:S02]  /*48c0*/  CS2R R106, SRZ ;  /* 0x00000000006a7805 */ /* 0x000fe4000001ff00 */
[----:B------:R-:W-:Y:S01]  /*48d0*/  ISETP.GE.AND P3, PT, R64, UR15, PT ;  /* 0x0000000f40007c0c */ /* 0x000fe2000bf66270 */
        /* <DEDUP_REMOVED lines=158> */
[----:B------:R-:W-:Y:S02]  /*52c0*/  LEA R179, R179, UR16, 0x2 ;  /* 0x00000010b3b37c11 */ /* 0x000fe4000f8e10ff */
[----:B------:R-:W-:Y:S02]  /*52d0*/  LEA R183, R183, UR16, 0x2 ;  /* 0x00000010b7b77c11 */ /* 0x000fe4000f8e10ff */
[----:B------:R-:W-:Y:S01]  /*52e0*/  MOV R61, UR18 ;  /* 0x00000012003d7c02 */ /* 0x000fe20008000f00 */
[----:B-----5:R0:W-:Y:S04]  /*52f0*/  STS [R60], R65 ;  /* 0x000000413c007388 */ /* 0x0201e80000000800 */
[----:B------:R1:W-:Y:S04]  /*5300*/  STS [R127+0x80], R66 ;  /* 0x000080427f007388 */ /* 0x0003e80000000800 */
[----:B--2---:R-:W-:Y:S01]  /*5310*/  STS [R126+0x100], R67 ;  /* 0x000100437e007388 */ /* 0x004fe20000000800 */
[----:B0-----:R-:W-:-:S03]  /*5320*/  LEA R60, R141, UR16, 0x2 ;  /* 0x000000108d3c7c11 */ /* 0x001fc6000f8e10ff */
[----:B------:R0:W-:Y:S01]  /*5330*/  STS [R131+0x180], R68 ;  /* 0x0001804483007388 */ /* 0x0001e20000000800 */
[----:B-1----:R-:W-:-:S03]  /*5340*/  LEA R66, R145, UR16, 0x2 ;  /* 0x0000001091427c11 */ /* 0x002fc6000f8e10ff */
[----:B------:R-:W-:Y:S04]  /*5350*/  STS [R124+0x200], R69 ;  /* 0x000200457c007388 */ /* 0x000fe80000000800 */
[----:B------:R1:W-:Y:S01]  /*5360*/  STS [R133+0x280], R70 ;  /* 0x0002804685007388 */ /* 0x0003e20000000800 */
[----:B0-----:R-:W-:-:S03]  /*5370*/  LEA R68, R149, UR16, 0x2 ;  /* 0x0000001095447c11 */ /* 0x001fc6000f8e10ff */
[----:B------:R-:W-:Y:S04]  /*5380*/  STS [R128+0x300], R71 ;  /* 0x0003004780007388 */ /* 0x000fe80000000800 */
[----:B------:R-:W-:Y:S01]  /*5390*/  STS [R130+0x380], R99 ;  /* 0x0003806382007388 */ /* 0x000fe20000000800 */
[----:B-1----:R-:W-:-:S03]  /*53a0*/  LEA R70, R153, UR16, 0x2 ;  /* 0x0000001099467c11 */ /* 0x002fc6000f8e10ff */
        /* <DEDUP_REMOVED lines=26> */
[----:B-1----:R-:W-:-:S03]  /*5550*/  LEA R68, R181, UR16, 0x2 ;  /* 0x00000010b5447c11 */ /* 0x002fc6000f8e10ff */
        /* <DEDUP_REMOVED lines=9> */
[----:B0-----:R-:W-:-:S04]  /*55f0*/  FMUL.FTZ R66, R49, UR18 ;  /* 0x0000001231427c20 */ /* 0x001fc80008410000 */
[----:B-1----:R-:W-:Y:S01]  /*5600*/  FMUL.RZ R68, R66, 0.15915493667125701904 ;  /* 0x3e22f98342447820 */ /* 0x002fe2000040c000 */
        /* <DEDUP_REMOVED lines=74> */
[C---:B-1----:R-:W-:Y:S01]  /*5ab0*/  FMUL.FTZ R177, R68.reuse, R177 ;  /* 0x000000b144b17220 */ /* 0x042fe20000410000 */
[----:B------:R-:W-:Y:S01]  /*5ac0*/  FMUL.FTZ R176, R68, R69 ;  /* 0x0000004544b07220 */ /* 0x000fe20000410000 */
[----:B------:R-:W-:Y:S01]  /*5ad0*/  FMUL.FTZ R68, R35, R62 ;  /* 0x0000003e23447220 */ /* 0x000fe20000410000 */
[----:B------:R-:W-:-:S04]  /*5ae0*/  UIADD3 UR17, UPT, UPT, UR29, -0x100, URZ ;  /* 0xffffff001d117890 */ /* 0x000fc8000fffe0ff */
[----:B------:R1:W-:Y:S01]  /*5af0*/  MUFU.COS R114, R101 ;  /* 0x0000006500727308 */ /* 0x0003e20000000000 */
[----:B------:R-:W-:-:S07]  /*5b00*/  ULOP3.LUT UR17, UR17, 0x100, URZ, 0xc0, !UPT ;  /* 0x0000010011117892 */ /* 0x000fce000f8ec0ff */
[----:B------:R-:W-:Y:S01]  /*5b10*/  MUFU.SIN R156, R70 ;  /* 0x00000046009c7308 */ /* 0x000fe20000000400 */
[----:B-1----:R-:W-:-:S07]  /*5b20*/  FMUL.FTZ R101, R45, R62 ;  /* 0x0000003e2d657220 */ /* 0x002fce0000410000 */
[----:B------:R1:W-:Y:S08]  /*5b30*/  MUFU.COS R116, R70 ;  /* 0x0000004600747308 */ /* 0x0003f00000000000 */
[----:B------:R-:W-:Y:S01]  /*5b40*/  MUFU.SIN R152, R99 ;  /* 0x0000006300987308 */ /* 0x000fe20000000400 */
[----:B-1----:R-:W-:-:S07]  /*5b50*/  FMUL.FTZ R70, R47, R62 ;  /* 0x0000003e2f467220 */ /* 0x002fce0000410000 */
[----:B------:R1:W-:Y:S08]  /*5b60*/  MUFU.COS R118, R99 ;  /* 0x0000006300767308 */ /* 0x0003f00000000000 */
[----:B------:R-:W-:Y:S01]  /*5b70*/  MUFU.SIN R119, R103 ;  /* 0x0000006700777308 */ /* 0x000fe20000000400 */
[----:B-1----:R-:W-:-:S07]  /*5b80*/  FMUL.FTZ R99, R46, R62 ;  /* 0x0000003e2e637220 */ /* 0x002fce0000410000 */
[----:B------:R1:W-:Y:S02]  /*5b90*/  MUFU.COS R151, R103 ;  /* 0x0000006700977308 */ /* 0x0003e40000000000 */
[-C--:B-1----:R-:W-:Y:S01]  /*5ba0*/  FMUL.FTZ R103, R44, R62.reuse ;  /* 0x0000003e2c677220 */ /* 0x082fe20000410000 */
[----:B------:R-:W-:-:S05]  /*5bb0*/  FMUL.FTZ R62, R50, R62 ;  /* 0x0000003e323e7220 */ /* 0x000fca0000410000 */
[----:B------:R-:W-:Y:S01]  /*5bc0*/  MUFU.EX2 R99, R99 ;  /* 0x0000006300637308 */ /* 0x000fe20000000800 */
[----:B------:R-:W-:-:S07]  /*5bd0*/  UIADD3 UR17, UPT, UPT, UR17, UR8, URZ ;  /* 0x0000000811117290 */ /* 0x000fce000fffe0ff */
[----:B------:R-:W1:Y:S01]  /*5be0*/  MUFU.EX2 R62, R62 ;  /* 0x0000003e003e7308 */ /* 0x000e620000000800 */
[----:B------:R-:W-:Y:S01]  /*5bf0*/  SHF.L.U32 R64, R64, 0x5, RZ ;  /* 0x0000000540407819 */ /* 0x000fe200000006ff */
[C---:B0-----:R-:W-:Y:S01]  /*5c00*/  FMUL.FTZ R155, R66.reuse, R155 ;  /* 0x0000009b429b7220 */ /* 0x041fe20000410000 */
[----:B------:R-:W-:-:S05]  /*5c10*/  FMUL.FTZ R154, R66, R117 ;  /* 0x00000075429a7220 */ /* 0x000fca0000410000 */
[----:B------:R-:W0:Y:S01]  /*5c20*/  MUFU.EX2 R101, R101 ;  /* 0x0000006500657308 */ /* 0x000e220000000800 */
[----:B------:R-:W-:-:S07]  /*5c30*/  ISETP.NE.AND P0, PT, R197, RZ, PT ;  /* 0x000000ffc500720c */ /* 0x000fce0003f05270 */
[----:B------:R-:W2:Y:S01]  /*5c40*/  MUFU.EX2 R103, R103 ;  /* 0x0000006700677308 */ /* 0x000ea20000000800 */
[----:B------:R-:W-:-:S07]  /*5c50*/  IADD3 R132, PT, PT, R197, 0x200, RZ ;  /* 0x00000200c5847810 */ /* 0x000fce0007ffe0ff */
[----:B------:R-:W3:Y:S01]  /*5c60*/  MUFU.EX2 R105, R105 ;  /* 0x0000006900697308 */ /* 0x000ee20000000800 */
[----:B------:R-:W-:-:S07]  /*5c70*/  MOV R66, UR17 ;  /* 0x0000001100427c02 */ /* 0x000fce0008000f00 */
[----:B------:R-:W5:Y:S08]  /*5c80*/  MUFU.EX2 R107, R107 ;  /* 0x0000006b006b7308 */ /* 0x000f700000000800 */
[----:B------:R-:W4:Y:S08]  /*5c90*/  MUFU.EX2 R109, R109 ;  /* 0x0000006d006d7308 */ /* 0x000f300000000800 */
[----:B------:R-:W4:Y:S08]  /*5ca0*/  MUFU.EX2 R111, R111 ;  /* 0x0000006f006f7308 */ /* 0x000f300000000800 */
[----:B------:R-:W4:Y:S08]  /*5cb0*/  MUFU.EX2 R113, R113 ;  /* 0x0000007100717308 */ /* 0x000f300000000800 */
[----:B------:R-:W4:Y:S08]  /*5cc0*/  MUFU.EX2 R115, R115 ;  /* 0x0000007300737308 */ /* 0x000f300000000800 */
[----:B------:R-:W4:Y:S08]  /*5cd0*/  MUFU.EX2 R67, R67 ;  /* 0x0000004300437308 */ /* 0x000f300000000800 */
[----:B------:R-:W4:Y:S01]  /*5ce0*/  MUFU.EX2 R68, R68 ;  /* 0x0000004400447308 */ /* 0x000f220000000800 */
[----:B------:R-:W-:-:S02]  /*5cf0*/  ISETP.NE.AND P2, PT, R197, 0x3f, PT ;  /* 0x0000003fc500780c */ /* 0x000fc40003f45270 */
[----:B------:R-:W-:-:S05]  /*5d00*/  LEA.HI.SX32 R64, R64, R64, 0x1b ;  /* 0x0000004040407211 */ /* 0x000fca00078fdaff */
[----:B------:R-:W4:Y:S01]  /*5d10*/  MUFU.EX2 R70, R70 ;  /* 0x0000004600467308 */ /* 0x000f220000000800 */
[----:B------:R-:W-:Y:S01]  /*5d20*/  SEL R66, R66, R132, !P0 ;  /* 0x0000008442427207 */ /* 0x000fe20004000000 */
[----:B-1----:R-:W-:Y:S01]  /*5d30*/  FMUL.FTZ R122, R62, R65 ;  /* 0x000000413e7a7220 */ /* 0x002fe20000410000 */
[----:B------:R-:W-:Y:S01]  /*5d40*/  LEA R64, R64, UR16, 0x2 ;  /* 0x0000001040407c11 */ /* 0x000fe2000f8e10ff */
[----:B------:R-:W-:Y:S01]  /*5d50*/  FMUL.FTZ R123, R62, R63 ;  /* 0x0000003f3e7b7220 */ /* 0x000fe20000410000 */
[----:B------:R-:W-:Y:S01]  /*5d60*/  LEA R66, R66, UR16, 0x3 ;  /* 0x0000001042427c11 */ /* 0x000fe2000f8e18ff */
[C---:B------:R-:W-:Y:S01]  /*5d70*/  FMUL.FTZ R173, R99.reuse, R100 ;  /* 0x0000006463ad7220 */ /* 0x040fe20000410000 */
[----:B------:R-:W-:Y:S01]  /*5d80*/  FMUL.FTZ R172, R99, R172 ;  /* 0x000000ac63ac7220 */ /* 0x000fe20000410000 */
[C---:B0-----:R-:W-:Y:S01]  /*5d90*/  FMUL.FTZ R171, R101.reuse, R102 ;  /* 0x0000006665ab7220 */ /* 0x041fe20000410000 */
        /* <DEDUP_REMOVED lines=98> */
.L_x_7830:
[----:B------:R-:W-:-:S06]  /*63c0*/  LEA R114, R197, UR16, 0x3 ;  /* 0x00000010c5727c11 */ /* 0x000fcc000f8e18ff */
[----:B------:R-:W0:Y:S02]  /*63d0*/  LDS.64 R114, [R114+0x5a68] ;  /* 0x005a680072727984 */ /* 0x000e240000000a00 */
.L_x_7831:
[----:B------:R-:W-:Y:S05]  /*63e0*/  BSYNC.RECONVERGENT B0 ;  /* 0x0000000000007941 */ /* 0x000fea0003800200 */
.L_x_7829:
        /* <DEDUP_REMOVED lines=104> */
[C---:B------:R-:W-:Y:S01]  /*6a70*/  FMUL.FTZ R223, R38.reuse, R146 ;  /* 0x0000009226df7220 */ /* 0x040fe20000410000 */
[C---:B------:R-:W-:Y:S01]  /*6a80*/  FFMA.FTZ R64, R167.reuse, R67, -R64 ;  /* 0x00000043a7407223 */ /* 0x040fe20000010840 */
[----:B------:R-:W-:Y:S01]  /*6a90*/  FMUL.FTZ R224, R38, R147 ;  /* 0x0000009326e07220 */ /* 0x000fe20000410000 */
[----:B------:R-:W-:Y:S01]  /*6aa0*/  FFMA.FTZ R65, R167, R66, R65 ;  /* 0x00000042a7417223 */ /* 0x000fe20000010041 */
[C---:B------:R-:W-:Y:S01]  /*6ab0*/  FMUL.FTZ R225, R37.reuse, R144 ;  /* 0x0000009025e17220 */ /* 0x040fe20000410000 */
        /* <DEDUP_REMOVED lines=16> */
[-C--:B------:R-:W-:Y:S01]  /*6bc0*/  FMUL.FTZ R64, R160, R68.reuse ;  /* 0x00000044a0407220 */ /* 0x080fe20000410000 */
        /* <DEDUP_REMOVED lines=15> */
[C---:B------:R-:W-:Y:S01]  /*6cc0*/  FMUL.FTZ R64, R156.reuse, R68 ;  /* 0x000000449c407220 */ /* 0x040fe20000410000 */
[C---:B------:R-:W-:Y:S01]  /*6cd0*/  FMUL.FTZ R229, R35.reuse, R140 ;  /* 0x0000008c23e57220 */ /* 0x040fe20000410000 */
        /* <DEDUP_REMOVED lines=15> */
[----:B------:R-:W-:Y:S01]  /*6dd0*/  LOP3.LUT R2, R2, 0xfffffffd, RZ, 0xc0, !PT ;  /* 0xfffffffd02027812 */ /* 0x000fe200078ec0ff */
[----:B------:R-:W-:-:S02]  /*6de0*/  FMUL.FTZ R64, R152, R67 ;  /* 0x0000004398407220 */ /* 0x000fc40000410000 */
[C---:B------:R-:W-:Y:S01]  /*6df0*/  FFMA.FTZ R65, R153.reuse, R67, R68 ;  /* 0x0000004399417223 */ /* 0x040fe20000010044 */
[C---:B------:R-:W-:Y:S01]  /*6e00*/  FMUL.FTZ R68, R158.reuse, R66 ;  /* 0x000000429e447220 */ /* 0x040fe20000410000 */
[-C--:B------:R-:W-:Y:S01]  /*6e10*/  FMUL.FTZ R67, R158, R69.reuse ;  /* 0x000000459e437220 */ /* 0x080fe20000410000 */
[----:B------:R-:W-:Y:S01]  /*6e20*/  FFMA.FTZ R64, R153, R198, -R64 ;  /* 0x000000c699407223 */ /* 0x000fe20000010840 */
[----:B------:R-:W-:Y:S01]  /*6e30*/  LEA R198, R197, UR16, 0x4 ;  /* 0x00000010c5c67c11 */ /* 0x000fe2000f8e20ff */
[C---:B------:R-:W-:Y:S01]  /*6e40*/  FFMA.FTZ R69, R159.reuse, R69, -R68 ;  /* 0x000000459f457223 */ /* 0x040fe20000010844 */
[----:B------:R-:W-:Y:S01]  /*6e50*/  FFMA.FTZ R66, R159, R66, R67 ;  /* 0x000000429f427223 */ /* 0x000fe20000010043 */
[----:B------:R-:W-:Y:S02]  /*6e60*/  @P2 LOP3.LUT R2, R2, 0x2, RZ, 0xfc, !PT ;  /* 0x0000000202022812 */ /* 0x000fe400078efcff */
        /* <DEDUP_REMOVED lines=34> */
[----:B------:R-:W-:Y:S01]  /*7090*/  ISETP.GE.AND P4, PT, R98, 0x10, PT ;  /* 0x000000106200780c */ /* 0x000fe20003f86270 */
        /* <DEDUP_REMOVED lines=11> */
[CC--:B------:R-:W-:Y:S01]  /*7150*/  FMUL.FTZ R243, R65.reuse, R69.reuse ;  /* 0x0000004541f37220 */ /* 0x0c0fe20000410000 */
[----:B------:R-:W-:Y:S02]  /*7160*/  FMUL.FTZ R244, R64, R69 ;  /* 0x0000004540f47220 */ /* 0x000fe40000410000 */
[-C--:B------:R-:W-:Y:S01]  /*7170*/  FFMA.FTZ R233, R66, R68.reuse, -R233 ;  /* 0x0000004442e97223 */ /* 0x080fe200000108e9 */
[-C--:B------:R-:W-:Y:S01]  /*7180*/  FFMA.FTZ R243, R64, R68.reuse, -R243 ;  /* 0x0000004440f37223 */ /* 0x080fe200000108f3 */
[----:B------:R-:W-:-:S02]  /*7190*/  FFMA.FTZ R244, R65, R68, R244 ;  /* 0x0000004441f47223 */ /* 0x000fc400000100f4 */
[----:B------:R-:W-:Y:S01]  /*71a0*/  FADD.FTZ R242, R70, R233 ;  /* 0x000000e946f27221 */ /* 0x000fe20000010000 */
[----:B------:R-:W-:-:S04]  /*71b0*/  FMUL.FTZ R70, R66, R69 ;  /* 0x0000004542467220 */ /* 0x000fc80000410000 */
[----:B------:R-:W-:-:S04]  /*71c0*/  FFMA.FTZ R70, R67, R68, R70 ;  /* 0x0000004443467223 */ /* 0x000fc80000010046 */
        /* <DEDUP_REMOVED lines=8> */
[----:B------:R-:W-:Y:S01]  /*7250*/  FFMA.FTZ R247, R244, R247, R69 ;  /* 0x000000f7f4f77223 */ /* 0x000fe20000010045 */
[----:B------:R-:W2:Y:S02]  /*7260*/  SHFL.UP PT, R70, R243, 0x1, RZ ;  /* 0x04200000f3467989 */ /* 0x000ea400000e00ff */
[----:B------:R-:W-:Y:S01]  /*7270*/  @P5 FADD.FTZ R242, R242, R68 ;  /* 0x00000044f2f25221 */ /* 0x000fe20000010000 */
[----:B------:R-:W-:Y:S01]  /*7280*/  @P5 FADD.FTZ R245, R245, R247 ;  /* 0x000000f7f5f55221 */ /* 0x000fe20000010000 */
[CC--:B----4-:R-:W-:Y:S01]  /*7290*/  FMUL.FTZ R69, R244.reuse, R233.reuse ;  /* 0x000000e9f4457220 */ /* 0x0d0fe20000410000 */
[C---:B------:R-:W-:Y:S02]  /*72a0*/  FMUL.FTZ R233, R243.reuse, R233 ;  /* 0x000000e9f3e97220 */ /* 0x040fe40000410000 */
[----:B------:R-:W-:Y:S04]  /*72b0*/  SHFL.UP PT, R247, R242, 0x2, RZ ;  /* 0x04400000f2f77989 */ /* 0x000fe800000e00ff */
[----:B------:R-:W3:Y:S01]  /*72c0*/  SHFL.UP PT, R68, R245, 0x2, RZ ;  /* 0x04400000f5447989 */ /* 0x000ee200000e00ff */
[-C--:B--2---:R-:W-:Y:S01]  /*72d0*/  @P5 FFMA.FTZ R243, R243, R70.reuse, -R69 ;  /* 0x00000046f3f35223 */ /* 0x084fe20000010845 */
[----:B------:R-:W-:-:S05]  /*72e0*/  @P5 FFMA.FTZ R244, R244, R70, R233 ;  /* 0x00000046f4f45223 */ /* 0x000fca00000100e9 */
[----:B------:R-:W2:Y:S01]  /*72f0*/  SHFL.UP PT, R233, R244, 0x2, RZ ;  /* 0x04400000f4e97989 */ /* 0x000ea200000e00ff */
[-C--:B---3--:R-:W-:Y:S01]  /*7300*/  FMUL.FTZ R71, R243, R68.reuse ;  /* 0x00000044f3477220 */ /* 0x088fe20000410000 */
[----:B------:R-:W-:-:S03]  /*7310*/  FMUL.FTZ R70, R244, R68 ;  /* 0x00000044f4467220 */ /* 0x000fc60000410000 */
[-C--:B------:R-:W-:Y:S01]  /*7320*/  FFMA.FTZ R68, R244, R247.reuse, R71 ;  /* 0x000000f7f4447223 */ /* 0x080fe20000010047 */
[----:B------:R-:W-:Y:S02]  /*7330*/  FFMA.FTZ R69, R243, R247, -R70 ;  /* 0x000000f7f3457223 */ /* 0x000fe40000010846 */
[----:B------:R-:W3:Y:S01]  /*7340*/  SHFL.UP PT, R70, R243, 0x2, RZ ;  /* 0x04400000f3467989 */ /* 0x000ee200000e00ff */
[----:B------:R-:W-:Y:S01]  /*7350*/  @P4 FADD.FTZ R245, R245, R68 ;  /* 0x00000044f5f54221 */ /* 0x000fe20000010000 */
[----:B------:R-:W-:-:S04]  /*7360*/  @P4 FADD.FTZ R242, R242, R69 ;  /* 0x00000045f2f24221 */ /* 0x000fc80000010000 */
[----:B------:R-:W4:Y:S04]  /*7370*/  SHFL.UP PT, R68, R245, 0x4, RZ ;  /* 0x04800000f5447989 */ /* 0x000f2800000e00ff */
[----:B------:R-:W0:Y:S01]  /*7380*/  SHFL.UP PT, R247, R242, 0x4, RZ ;  /* 0x04800000f2f77989 */ /* 0x000e2200000e00ff */
[-C--:B--2---:R-:W-:Y:S01]  /*7390*/  FMUL.FTZ R246, R244, R233.reuse ;  /* 0x000000e9f4f67220 */ /* 0x084fe20000410000 */
[----:B------:R-:W-:-:S03]  /*73a0*/  FMUL.FTZ R233, R243, R233 ;  /* 0x000000e9f3e97220 */ /* 0x000fc60000410000 */
[-C--:B---3--:R-:W-:Y:S01]  /*73b0*/  @P4 FFMA.FTZ R243, R243, R70.reuse, -R246 ;  /* 0x00000046f3f34223 */ /* 0x088fe200000108f6 */
[----:B------:R-:W-:-:S03]  /*73c0*/  @P4 FFMA.FTZ R244, R244, R70, R233 ;  /* 0x00000046f4f44223 */ /* 0x000fc600000100e9 */
[CC--:B----4-:R-:W-:Y:S01]  /*73d0*/  FMUL.FTZ R71, R243.reuse, R68.reuse ;  /* 0x00000044f3477220 */ /* 0x0d0fe20000410000 */
[C---:B------:R-:W-:Y:S01]  /*73e0*/  FMUL.FTZ R70, R244.reuse, R68 ;  /* 0x00000044f4467220 */ /* 0x040fe20000410000 */
[----:B------:R-:W2:Y:S02]  /*73f0*/  SHFL.UP PT, R233, R244, 0x4, RZ ;  /* 0x04800000f4e97989 */ /* 0x000ea400000e00ff */
[-C--:B0-----:R-:W-:Y:S01]  /*7400*/  FFMA.FTZ R68, R244, R247.reuse, R71 ;  /* 0x000000f7f4447223 */ /* 0x081fe20000010047 */
[----:B------:R-:W-:Y:S02]  /*7410*/  FFMA.FTZ R69, R243, R247, -R70 ;  /* 0x000000f7f3457223 */ /* 0x000fe40000010846 */
[----:B------:R-:W0:Y:S01]  /*7420*/  SHFL.UP PT, R70, R243, 0x4, RZ ;  /* 0x04800000f3467989 */ /* 0x000e2200000e00ff */
[----:B------:R-:W-:Y:S01]  /*7430*/  @P3 FADD.FTZ R245, R245, R68 ;  /* 0x00000044f5f53221 */ /* 0x000fe20000010000 */
[----:B------:R-:W-:-:S04]  /*7440*/  @P3 FADD.FTZ R242, R242, R69 ;  /* 0x00000045f2f23221 */ /* 0x000fc80000010000 */
[----:B------:R-:W3:Y:S04]  /*7450*/  SHFL.UP PT, R68, R245, 0x8, RZ ;  /* 0x05000000f5447989 */ /* 0x000ee800000e00ff */
[----:B------:R-:W4:Y:S01]  /*7460*/  SHFL.UP PT, R247, R242, 0x8, RZ ;  /* 0x05000000f2f77989 */ /* 0x000f2200000e00ff */
[-C--:B--2---:R-:W-:Y:S01]  /*7470*/  FMUL.FTZ R246, R244, R233.reuse ;  /* 0x000000e9f4f67220 */ /* 0x084fe20000410000 */
[----:B------:R-:W-:-:S04]  /*7480*/  FMUL.FTZ R233, R243, R233 ;  /* 0x000000e9f3e97220 */ /* 0x000fc80000410000 */
[-C--:B0-----:R-:W-:Y:S01]  /*7490*/  @P3 FFMA.FTZ R244, R244, R70.reuse, R233 ;  /* 0x00000046f4f43223 */ /* 0x081fe200000100e9 */
[----:B------:R-:W-:-:S04]  /*74a0*/  @P3 FFMA.FTZ R243, R243, R70, -R246 ;  /* 0x00000046f3f33223 */ /* 0x000fc800000108f6 */
[----:B------:R-:W0:Y:S01]  /*74b0*/  SHFL.UP PT, R233, R244, 0x8, RZ ;  /* 0x05000000f4e97989 */ /* 0x000e2200000e00ff */
[-C--:B---3--:R-:W-:Y:S01]  /*74c0*/  FMUL.FTZ R70, R244, R68.reuse ;  /* 0x00000044f4467220 */ /* 0x088fe20000410000 */
[----:B------:R-:W-:-:S03]  /*74d0*/  FMUL.FTZ R71, R243, R68 ;  /* 0x00000044f3477220 */ /* 0x000fc60000410000 */
[-C--:B----4-:R-:W-:Y:S01]  /*74e0*/  FFMA.FTZ R69, R243, R247.reuse, -R70 ;  /* 0x000000f7f3457223 */ /* 0x090fe20000010846 */
[----:B------:R-:W-:Y:S01]  /*74f0*/  FFMA.FTZ R68, R244, R247, R71 ;  /* 0x000000f7f4447223 */ /* 0x000fe20000010047 */
[----:B------:R-:W2:Y:S02]  /*7500*/  SHFL.UP PT, R70, R243, 0x8, RZ ;  /* 0x05000000f3467989 */ /* 0x000ea400000e00ff */
[----:B------:R-:W-:Y:S01]  /*7510*/  @P2 FADD.FTZ R242, R242, R69 ;  /* 0x00000045f2f22221 */ /* 0x000fe20000010000 */
[----:B------:R-:W-:-:S04]  /*7520*/  @P2 FADD.FTZ R245, R245, R68 ;  /* 0x00000044f5f52221 */ /* 0x000fc80000010000 */
[----:B------:R3:W4:Y:S04]  /*7530*/  SHFL.UP PT, R247, R242, 0x10, RZ ;  /* 0x06000000f2f77989 */ /* 0x00072800000e00ff */
[----:B------:R3:W1:Y:S01]  /*7540*/  SHFL.UP PT, R68, R245, 0x10, RZ ;  /* 0x06000000f5447989 */ /* 0x00066200000e00ff */
[-C--:B0-----:R-:W-:Y:S01]  /*7550*/  FMUL.FTZ R246, R244, R233.reuse ;  /* 0x000000e9f4f67220 */ /* 0x081fe20000410000 */
[----:B------:R-:W-:-:S03]  /*7560*/  FMUL.FTZ R233, R243, R233 ;  /* 0x000000e9f3e97220 */ /* 0x000fc60000410000 */
[-C--:B--2---:R-:W-:Y:S01]  /*7570*/  @P2 FFMA.FTZ R243, R243, R70.reuse, -R246 ;  /* 0x00000046f3f32223 */ /* 0x084fe200000108f6 */
[----:B------:R-:W-:-:S04]  /*7580*/  @P2 FFMA.FTZ R244, R244, R70, R233 ;  /* 0x00000046f4f42223 */ /* 0x000fc800000100e9 */
[----:B------:R3:W0:Y:S04]  /*7590*/  SHFL.UP PT, R70, R243, 0x10, RZ ;  /* 0x06000000f3467989 */ /* 0x00062800000e00ff */
[----:B----4-:R3:W2:Y:S02]  /*75a0*/  SHFL.UP PT, R233, R244, 0x10, RZ ;  /* 0x06000000f4e97989 */ /* 0x0106a400000e00ff */
.L_x_7954:
[----:B------:R-:W-:Y:S01]  /*75b0*/  ISETP.GE.AND P2, PT, R98, 0x10, PT ;  /* 0x000000106200780c */ /* 0x000fe20003f46270 */
[CC--:B-1----:R-:W-:Y:S01]  /*75c0*/  FMUL.FTZ R69, R244.reuse, R68.reuse ;  /* 0x00000044f4457220 */ /* 0x0c2fe20000410000 */
[C---:B------:R-:W-:Y:S01]  /*75d0*/  FMUL.FTZ R68, R243.reuse, R68 ;  /* 0x00000044f3447220 */ /* 0x040fe20000410000 */
[C---:B--2---:R-:W-:Y:S01]  /*75e0*/  FMUL.FTZ R71, R244.reuse, R233 ;  /* 0x000000e9f4477220 */ /* 0x044fe20000410000 */
[----:B------:R-:W-:Y:S01]  /*75f0*/  UMOV UR17, 0xffffffff ;  /* 0xffffffff00117882 */ /* 0x000fe20000000000 */
[CC--:B------:R-:W-:Y:S01]  /*7600*/  FFMA.FTZ R69, R243.reuse, R247.reuse, -R69 ;  /* 0x000000f7f3457223 */ /* 0x0c0fe20000010845 */
[----:B------:R-:W-:Y:S01]  /*7610*/  FFMA.FTZ R68, R244, R247, R68 ;  /* 0x000000f7f4447223 */ /* 0x000fe20000010044 */
[----:B------:R-:W-:-:S06]  /*7620*/  FMUL.FTZ R233, R243, R233 ;  /* 0x000000e9f3e97220 */ /* 0x000fcc0000410000 */
[-C--:B0--3--:R-:W-:Y:S01]  /*7630*/  @P2 FFMA.FTZ R243, R243, R70.reuse, -R71 ;  /* 0x00000046f3f32223 */ /* 0x089fe20000010847 */
[----:B------:R-:W-:Y:S01]  /*7640*/  @P2 FFMA.FTZ R244, R244, R70, R233 ;  /* 0x00000046f4f42223 */ /* 0x000fe200000100e9 */
[----:B------:R-:W-:Y:S01]  /*7650*/  @P2 FADD.FTZ R242, R242, R69 ;  /* 0x00000045f2f22221 */ /* 0x000fe20000010000 */
[----:B------:R-:W-:Y:S01]  /*7660*/  @P2 FADD.FTZ R245, R245, R68 ;  /* 0x00000044f5f52221 */ /* 0x000fe20000010000 */
[----:B------:R-:W-:Y:S06]  /*7670*/  BRA.DIV UR17, `(.L_x_7834) ;  /* 0x0000007611bc7947 */ /* 0x000fec000b800000 */
.L_x_7957:
[----:B------:R-:W-:-:S03]  /*7680*/  UMOV UR17, 0xffffffff ;  /* 0xffffffff00117882 */ /* 0x000fc60000000000 */
[----:B------:R-:W-:Y:S05]  /*7690*/  BRA.DIV UR17, `(.L_x_7835) ;  /* 0x0000007611dc7947 */ /* 0x000fea000b800000 */
.L_x_7960:
[----:B------:R-:W-:-:S03]  /*76a0*/  UMOV UR17, 0xffffffff ;  /* 0xffffffff00117882 */ /* 0x000fc60000000000 */
[----:B------:R-:W-:Y:S05]  /*76b0*/  BRA.DIV UR17, `(.L_x_7836) ;  /* 0x0000007611fc7947 */ /* 0x000fea000b800000 */
.L_x_7963:
[----:B------:R-:W-:-:S03]  /*76c0*/  UMOV UR17, 0xffffffff ;  /* 0xffffffff00117882 */ /* 0x000fc60000000000 */
[----:B------:R-:W-:Y:S05]  /*76d0*/  BRA.DIV UR17, `(.L_x_7837) ;  /* 0x0000007a111c7947 */ /* 0x000fea000b800000 */
.L_x_7966:
        /* <DEDUP_REMOVED lines=10> */
.L_x_7976:
[CC--:B---34-:R-:W-:Y:S01]  /*7780*/  FMUL.FTZ R71, R243.reuse, R63.reuse ;  /* 0x0000003ff3477220 */ /* 0x0d8fe20000410000 */
[C---:B0-----:R-:W-:Y:S01]  /*7790*/  FMUL.FTZ R246, R244.reuse, R63 ;  /* 0x0000003ff4f67220 */ /* 0x041fe20000410000 */
[CC--:B------:R-:W-:Y:S02]  /*77a0*/  FMUL.FTZ R69, R243.reuse, R61.reuse ;  /* 0x0000003df3457220 */ /* 0x0c0fe40000410000 */
[CC--:B--2---:R-:W-:Y:S01]  /*77b0*/  FFMA.FTZ R70, R244.reuse, R62.reuse, R71 ;  /* 0x0000003ef4467223 */ /* 0x0c4fe20000010047 */
        /* <DEDUP_REMOVED lines=19> */
.L_x_7832:
        /* <DEDUP_REMOVED lines=70> */
[-C--:B------:R-:W-:Y:S01]  /*7d50*/  FMUL.FTZ R66, R162, R64.reuse ;  /* 0x00000040a2427220 */ /* 0x080fe20000410000 */
[----:B------:R-:W-:Y:S01]  /*7d60*/  FFMA.FTZ R71, R122, R69, R71 ;  /* 0x000000457a477223 */ /* 0x000fe20000010047 */
[C---:B------:R-:W-:Y:S01]  /*7d70*/  FFMA.FTZ R65, R163.reuse, R64, -R61 ;  /* 0x00000040a3417223 */ /* 0x040fe2000001083d */
[-C--:B------:R-:W-:Y:S01]  /*7d80*/  FMUL.FTZ R61, R162, R62.reuse ;  /* 0x0000003ea23d7220 */ /* 0x080fe20000410000 */
[C---:B------:R-:W-:Y:S01]  /*7d90*/  FFMA.FTZ R66, R163.reuse, R67, R66 ;  /* 0x00000043a3427223 */ /* 0x040fe20000010042 */
[C---:B------:R-:W-:Y:S01]  /*7da0*/  FFMA.FTZ R63, R163.reuse, R62, -R63 ;  /* 0x0000003ea33f7223 */ /* 0x040fe2000001083f */
[----:B------:R-:W-:Y:S01]  /*7db0*/  FADD.FTZ R65, R186, R65 ;  /* 0x00000041ba417221 */ /* 0x000fe20000010000 */
[----:B------:R-:W-:Y:S01]  /*7dc0*/  FFMA.FTZ R61, R163, R60, R61 ;  /* 0x0000003ca33d7223 */ /* 0x000fe2000001003d */
[----:B------:R-:W-:Y:S01]  /*7dd0*/  FADD.FTZ R66, R131, R66 ;  /* 0x0000004283427221 */ /* 0x000fe20000010000 */
[----:B------:R-:W-:Y:S01]  /*7de0*/  FFMA.FTZ R123, R122, R68, -R123 ;  /* 0x000000447a7b7223 */ /* 0x000fe2000001087b */
[----:B------:R-:W-:Y:S01]  /*7df0*/  FMUL.FTZ R60, R164, R65 ;  /* 0x00000041a43c7220 */ /* 0x000fe20000410000 */
[----:B------:R-:W-:Y:S01]  /*7e00*/  FFMA.FTZ R199, R94, R199, R71 ;  /* 0x000000c75ec77223 */ /* 0x000fe20000010047 */
[----:B------:R-:W-:Y:S01]  /*7e10*/  FMUL.FTZ R62, R164, R66 ;  /* 0x00000042a43e7220 */ /* 0x000fe20000410000 */
[----:B------:R-:W-:Y:S01]  /*7e20*/  FFMA.FTZ R200, R94, R200, R123 ;  /* 0x000000c85ec87223 */ /* 0x000fe2000001007b */
        /* <DEDUP_REMOVED lines=11> */
[----:B------:R-:W-:Y:S01]  /*7ee0*/  FMUL.FTZ R68, R178, R199 ;  /* 0x000000c7b2447220 */ /* 0x000fe20000410000 */
        /* <DEDUP_REMOVED lines=8> */
[----:B------:R-:W-:-:S02]  /*7f70*/  FMUL.FTZ R60, R168, R65 ;  /* 0x00000041a83c7220 */ /* 0x000fc40000410000 */
[C---:B------:R-:W-:Y:S01]  /*7f80*/  FMUL.FTZ R62, R168.reuse, R66 ;  /* 0x00000042a83e7220 */ /* 0x040fe20000410000 */
        /* <DEDUP_REMOVED lines=22> */
[CC--:B------:R-:W-:Y:S01]  /*80f0*/  FMUL.FTZ R62, R172.reuse, R66.reuse ;  /* 0x00000042ac3e7220 */ /* 0x0c0fe20000410000 */
        /* <DEDUP_REMOVED lines=22> */
[----:B------:R-:W-:Y:S01]  /*8260*/  MOV R62, UR37 ;  /* 0x00000025003e7c02 */ /* 0x000fe20008000f00 */
[----:B------:R-:W-:Y:S01]  /*8270*/  FFMA.FTZ R66, R177, R65, -R64 ;  /* 0x00000041b1427223 */ /* 0x000fe20000010840 */
[-C--:B------:R-:W-:Y:S01]  /*8280*/  FMUL.FTZ R64, R176, R60.reuse ;  /* 0x0000003cb0407220 */ /* 0x080fe20000410000 */
[----:B------:R-:W-:Y:S01]  /*8290*/  FADD.FTZ R61, R138, R61 ;  /* 0x0000003d8a3d7221 */ /* 0x000fe20000010000 */
[----:B------:R-:W-:Y:S01]  /*82a0*/  ISETP.LE.OR P0, PT, R62, UR20, P0 ;  /* 0x000000143e007c0c */ /* 0x000fe20008703670 */
[----:B------:R-:W-:Y:S01]  /*82b0*/  FMUL.FTZ R62, R176, R63 ;  /* 0x0000003fb03e7220 */ /* 0x000fe20000410000 */
[----:B------:R-:W-:Y:S01]  /*82c0*/  FADD.FTZ R66, R193, R66 ;  /* 0x00000042c1427221 */ /* 0x000fe20000010000 */
[C---:B------:R-:W-:Y:S01]  /*82d0*/  FMUL.FTZ R65, R178.reuse, R61 ;  /* 0x0000003db2417220 */ /* 0x040fe20000410000 */
[C---:B------:R-:W-:Y:S01]  /*82e0*/  FFMA.FTZ R63, R177.reuse, R63, -R64 ;  /* 0x0000003fb13f7223 */ /* 0x040fe20000010840 */
[----:B------:R-:W-:Y:S01]  /*82f0*/  FFMA.FTZ R62, R177, R60, R62 ;  /* 0x0000003cb13e7223 */ /* 0x000fe2000001003e */
[CC--:B------:R-:W-:Y:S01]  /*8300*/  FMUL.FTZ R60, R178.reuse, R66.reuse ;  /* 0x00000042b23c7220 */ /* 0x0c0fe20000410000 */
[----:B------:R-:W-:Y:S01]  /*8310*/  FFMA.FTZ R67, R179, R66, -R65 ;  /* 0x00000042b3437223 */ /* 0x000fe20000010841 */
[----:B------:R-:W-:-:S02]  /*8320*/  FMUL.FTZ R64, R178, R63 ;  /* 0x0000003fb2407220 */ /* 0x000fc40000410000 */
[C---:B------:R-:W-:Y:S01]  /*8330*/  FFMA.FTZ R70, R179.reuse, R61, R60 ;  /* 0x0000003db3467223 */ /* 0x040fe2000001003c */
[-C--:B------:R-:W-:Y:S01]  /*8340*/  FMUL.FTZ R60, R178, R62.reuse ;  /* 0x0000003eb23c7220 */ /* 0x080fe20000410000 */
[C---:B------:R-:W-:Y:S01]  /*8350*/  FFMA.FTZ R64, R179.reuse, R62, R64 ;  /* 0x0000003eb3407223 */ /* 0x040fe20000010040 */
[----:B------:R-:W-:Y:S01]  /*8360*/  VOTEU.ALL UP0, P0 ;  /* 0x0000000000ff7886 */ /* 0x000fe20000000000 */
[----:B------:R-:W-:Y:S01]  /*8370*/  MOV R61, RZ ;  /* 0x000000ff003d7202 */ /* 0x000fe20000000f00 */
[----:B------:R-:W-:Y:S01]  /*8380*/  FFMA.FTZ R65, R179, R63, -R60 ;  /* 0x0000003fb3417223 */ /* 0x000fe2000001083c */
[----:B------:R-:W-:Y:S01]  /*8390*/  HFMA2 R60, -RZ, RZ, 1.875, 0 ;  /* 0x3f800000ff3c7431 */ /* 0x000fe200000001ff */
[----:B------:R-:W-:Y:S01]  /*83a0*/  CS2R R62, SRZ ;  /* 0x00000000003e7805 */ /* 0x000fe2000001ff00 */
[----:B------:R-:W-:Y:S01]  /*83b0*/  @!UP0 ULEA UR17, UR8, UR16, 0x4 ;  /* 0x0000001008118291 */ /* 0x000fe2000f8e20ff */
[----:B------:R-:W-:Y:S01]  /*83c0*/  FADD.FTZ R66, R139, R70 ;  /* 0x000000468b427221 */ /* 0x000fe20000010000 */
[----:B------:R-:W-:-:S07]  /*83d0*/  FADD.FTZ R67, R194, R67 ;  /* 0x00000043c2437221 */ /* 0x000fce0000010000 */
[----:B------:R-:W0:Y:S04]  /*83e0*/  @!P0 LDS.128 R60, [UR17+0x5c60] ;  /* 0x005c6011ff3c8984 */ /* 0x000e280008000c00 */
[----:B------:R1:W-:Y:S02]  /*83f0*/  STS.128 [R198+0x4660], R64 ;  /* 0x00466040c6007388 */ /* 0x0003e40000000c00 */
[----:B-1----:R-:W-:-:S04]  /*8400*/  FMUL.FTZ R64, R176, R202 ;  /* 0x000000cab0407220 */ /* 0x002fc80000410000 */
        /* <DEDUP_REMOVED lines=85> */
[C---:B------:R-:W-:Y:S01]  /*8960*/  LEA R122, R197.reuse, R198, 0x4 ;  /* 0x000000c6c57a7211 */ /* 0x040fe200078e20ff */
[----:B------:R-:W-:Y:S01]  /*8970*/  UMOV UR17, 0xffffffff ;  /* 0xffffffff00117882 */ /* 0x000fe20000000000 */
[----:B------:R-:W-:-:S03]  /*8980*/  LOP3.LUT R3, R197, 0x1f, RZ, 0xc0, !PT ;  /* 0x0000001fc5037812 */ /* 0x000fc600078ec0ff */
[----:B------:R-:W-:Y:S01]  /*8990*/  LDS.128 R68, [R122+0x4660] ;  /* 0x004660007a447984 */ /* 0x000fe20000000c00 */
[----:B------:R-:W-:-:S03]  /*89a0*/  ISETP.NE.AND P2, PT, R3, 0x1f, PT ;  /* 0x0000001f0300780c */ /* 0x000fc60003f45270 */
        /* <DEDUP_REMOVED lines=12> */
[----:B------:R0:W1:Y:S04]  /*8a70*/  SHFL.DOWN PT, R69, R245, 0x1, 0x1f ;  /* 0x08201f00f5457f89 */ /* 0x00006800000e0000 */
[----:B------:R0:W2:Y:S04]  /*8a80*/  SHFL.DOWN PT, R70, R246, 0x1, 0x1f ;  /* 0x08201f00f6467f89 */ /* 0x0000a800000e0000 */
[----:B------:R0:W3:Y:S04]  /*8a90*/  SHFL.DOWN PT, R123, R247, 0x1, 0x1f ;  /* 0x08201f00f77b7f89 */ /* 0x0000e800000e0000 */
[----:B------:R0:W4:Y:S02]  /*8aa0*/  SHFL.DOWN PT, R68, R248, 0x1, 0x1f ;  /* 0x08201f00f8447f89 */ /* 0x00012400000e0000 */
.L_x_7981:
[----:B------:R-:W-:Y:S04]  /*8ab0*/  BSSY.RECONVERGENT B0, `(.L_x_7841) ;  /* 0x000000c000007945 */ /* 0x000fe80003800200 */
[----:B------:R-:W-:Y:S05]  /*8ac0*/  @!P2 BRA `(.L_x_7842) ;  /* 0x000000000028a947 */ /* 0x000fea0003800000 */
[CC--:B----4-:R-:W-:Y:S01]  /*8ad0*/  FMUL.FTZ R71, R245.reuse, R68.reuse ;  /* 0x00000044f5477220 */ /* 0x0d0fe20000410000 */
[C---:B------:R-:W-:Y:S01]  /*8ae0*/  FMUL.FTZ R242, R246.reuse, R68 ;  /* 0x00000044f6f27220 */ /* 0x040fe20000410000 */
[C---:B--2---:R-:W-:Y:S02]  /*8af0*/  FMUL.FTZ R68, R246.reuse, R70 ;  /* 0x00000046f6447220 */ /* 0x044fe40000410000 */
[-C--:B---3--:R-:W-:Y:S01]  /*8b00*/  FFMA.FTZ R71, R246, R123.reuse, R71 ;  /* 0x0000007bf6477223 */ /* 0x088fe20000010047 */
[----:B------:R-:W-:-:S03]  /*8b10*/  FFMA.FTZ R242, R245, R123, -R242 ;  /* 0x0000007bf5f27223 */ /* 0x000fc600000108f2 */
[----:B0-----:R-:W-:Y:S01]  /*8b20*/  FADD.FTZ R248, R248, R71 ;  /* 0x00000047f8f87221 */ /* 0x001fe20000010000 */
[----:B------:R-:W-:Y:S01]  /*8b30*/  FMUL.FTZ R71, R245, R70 ;  /* 0x00000046f5477220 */ /* 0x000fe20000410000 */
[----:B------:R-:W-:Y:S01]  /*8b40*/  FADD.FTZ R247, R247, R242 ;  /* 0x000000f2f7f77221 */ /* 0x000fe20000010000 */
[C---:B-1----:R-:W-:Y:S02]  /*8b50*/  FFMA.FTZ R245, R69.reuse, R245, -R68 ;  /* 0x000000f545f57223 */ /* 0x042fe40000010844 */
[----:B------:R-:W-:-:S07]  /*8b60*/  FFMA.FTZ R246, R69, R246, R71 ;  /* 0x000000f645f67223 */ /* 0x000fce0000010047 */
.L_x_7842:
[----:B------:R-:W-:Y:S05]  /*8b70*/  BSYNC.RECONVERGENT B0 ;  /* 0x0000000000007941 */ /* 0x000fea0003800200 */
.L_x_7841:
[----:B------:R-:W-:Y:S01]  /*8b80*/  UMOV UR17, 0xffffffff ;  /* 0xffffffff00117882 */ /* 0x000fe20000000000 */
[----:B------:R-:W-:Y:S02]  /*8b90*/  ISETP.GT.U32.AND P2, PT, R3, 0x1d, PT ;  /* 0x0000001d0300780c */ /* 0x000fe40003f44070 */
[----:B------:R-:W-:Y:S11]  /*8ba0*/  BRA.DIV UR17, `(.L_x_7843) ;  /* 0x0000006a11387947 */ /* 0x000ff6000b800000 */
[----:B-1----:R1:W0:Y:S04]  /*8bb0*/  SHFL.DOWN PT, R69, R245, 0x2, 0x1f ;  /* 0x08401f00f5457f89 */ /* 0x00222800000e0000 */
[----:B--2---:R1:W2:Y:S04]  /*8bc0*/  SHFL.DOWN PT, R70, R246, 0x2, 0x1f ;  /* 0x08401f00f6467f89 */ /* 0x0042a800000e0000 */
[----:B---3--:R1:W3:Y:S04]  /*8bd0*/  SHFL.DOWN PT, R123, R247, 0x2, 0x1f ;  /* 0x08401f00f77b7f89 */ /* 0x0082e800000e0000 */
[----:B------:R1:W0:Y:S02]  /*8be0*/  SHFL.DOWN PT, R242, R248, 0x2, 0x1f ;  /* 0x08401f00f8f27f89 */ /* 0x00022400000e0000 */
.L_x_7987:
[----:B------:R-:W-:Y:S04]  /*8bf0*/  BSSY.RECONVERGENT B0, `(.L_x_7844) ;  /* 0x000000c000007945 */ /* 0x000fe80003800200 */
[----:B------:R-:W-:Y:S05]  /*8c00*/  @P2 BRA `(.L_x_7845) ;  /* 0x0000000000282947 */ /* 0x000fea0003800000 */
[-C--:B0---4-:R-:W-:Y:S01]  /*8c10*/  FMUL.FTZ R68, R246, R242.reuse ;  /* 0x000000f2f6447220 */ /* 0x091fe20000410000 */
[----:B------:R-:W-:-:S03]  /*8c20*/  FMUL.FTZ R71, R245, R242 ;  /* 0x000000f2f5477220 */ /* 0x000fc60000410000 */
[-C--:B---3--:R-:W-:Y:S01]  /*8c30*/  FFMA.FTZ R68, R245, R123.reuse, -R68 ;  /* 0x0000007bf5447223 */ /* 0x088fe20000010844 */
[----:B------:R-:W-:-:S03]  /*8c40*/  FFMA.FTZ R71, R246, R123, R71 ;  /* 0x0000007bf6477223 */ /* 0x000fc60000010047 */
[----:B-1----:R-:W-:Y:S01]  /*8c50*/  FADD.FTZ R247, R247, R68 ;  /* 0x00000044f7f77221 */ /* 0x002fe20000010000 */
[----:B------:R-:W-:Y:S01]  /*8c60*/  FADD.FTZ R248, R248, R71 ;  /* 0x00000047f8f87221 */ /* 0x000fe20000010000 */
[-C--:B--2---:R-:W-:Y:S01]  /*8c70*/  FMUL.FTZ R68, R246, R70.reuse ;  /* 0x00000046f6447220 */ /* 0x084fe20000410000 */
[----:B------:R-:W-:-:S03]  /*8c80*/  FMUL.FTZ R71, R245, R70 ;  /* 0x00000046f5477220 */ /* 0x000fc60000410000 */
[-C--:B------:R-:W-:Y:S01]  /*8c90*/  FFMA.FTZ R245, R245, R69.reuse, -R68 ;  /* 0x00000045f5f57223 */ /* 0x080fe20000010844 */
[----:B------:R-:W-:-:S07]  /*8ca0*/  FFMA.FTZ R246, R246, R69, R71 ;  /* 0x00000045f6f67223 */ /* 0x000fce0000010047 */
.L_x_7845:
[----:B------:R-:W-:Y:S05]  /*8cb0*/  BSYNC.RECONVERGENT B0 ;  /* 0x0000000000007941 */ /* 0x000fea0003800200 */
.L_x_7844:
[----:B------:R-:W-:Y:S01]  /*8cc0*/  UMOV UR17, 0xffffffff ;  /* 0xffffffff00117882 */ /* 0x000fe20000000000 */
[----:B------:R-:W-:Y:S02]  /*8cd0*/  ISETP.GT.U32.AND P2, PT, R3, 0x1b, PT ;  /* 0x0000001b0300780c */ /* 0x000fe40003f44070 */
[----:B------:R-:W-:Y:S11]  /*8ce0*/  BRA.DIV UR17, `(.L_x_7846) ;  /* 0x0000006a115c7947 */ /* 0x000ff6000b800000 */
[----:B0-----:R0:W0:Y:S04]  /*8cf0*/  SHFL.DOWN PT, R69, R245, 0x4, 0x1f ;  /* 0x08801f00f5457f89 */ /* 0x00102800000e0000 */
[----:B--2---:R2:W0:Y:S04]  /*8d00*/  SHFL.DOWN PT, R70, R246, 0x4, 0x1f ;  /* 0x08801f00f6467f89 */ /* 0x00442800000e0000 */
[----:B---3--:R2:W3:Y:S04]  /*8d10*/  SHFL.DOWN PT, R123, R247, 0x4, 0x1f ;  /* 0x08801f00f77b7f89 */ /* 0x0084e800000e0000 */
[----:B------:R2:W0:Y:S02]  /*8d20*/  SHFL.DOWN PT, R242, R248, 0x4, 0x1f ;  /* 0x08801f00f8f27f89 */ /* 0x00042400000e0000 */
.L_x_7993:
[----:B------:R-:W-:Y:S04]  /*8d30*/  BSSY.RECONVERGENT B0, `(.L_x_7847) ;  /* 0x000000c000007945 */ /* 0x000fe80003800200 */
[----:B------:R-:W-:Y:S05]  /*8d40*/  @P2 BRA `(.L_x_7848) ;  /* 0x0000000000282947 */ /* 0x000fea0003800000 */
[-C--:B0---4-:R-:W-:Y:S01]  /*8d50*/  FMUL.FTZ R68, R246, R242.reuse ;  /* 0x000000f2f6447220 */ /* 0x091fe20000410000 */
[----:B------:R-:W-:-:S03]  /*8d60*/  FMUL.FTZ R71, R245, R242 ;  /* 0x000000f2f5477220 */ /* 0x000fc60000410000 */
[-C--:B---3--:R-:W-:Y:S01]  /*8d70*/  FFMA.FTZ R68, R245, R123.reuse, -R68 ;  /* 0x0000007bf5447223 */ /* 0x088fe20000010844 */
[----:B------:R-:W-:-:S03]  /*8d80*/  FFMA.FTZ R71, R246, R123, R71 ;  /* 0x0000007bf6477223 */ /* 0x000fc60000010047 */
[----:B-12---:R-:W-:Y:S01]  /*8d90*/  FADD.FTZ R247, R247, R68 ;  /* 0x00000044f7f77221 */ /* 0x006fe20000010000 */
[----:B------:R-:W-:Y:S01]  /*8da0*/  FADD.FTZ R248, R248, R71 ;  /* 0x00000047f8f87221 */ /* 0x000fe20000010000 */
[-C--:B------:R-:W-:Y:S01]  /*8db0*/  FMUL.FTZ R68, R246, R70.reuse ;  /* 0x00000046f6447220 */ /* 0x080fe20000410000 */
[----:B------:R-:W-:-:S03]  /*8dc0*/  FMUL.FTZ R71, R245, R70 ;  /* 0x00000046f5477220 */ /* 0x000fc60000410000 */
[-C--:B------:R-:W-:Y:S01]  /*8dd0*/  FFMA.FTZ R245, R245, R69.reuse, -R68 ;  /* 0x00000045f5f57223 */ /* 0x080fe20000010844 */
[----:B------:R-:W-:-:S07]  /*8de0*/  FFMA.FTZ R246, R246, R69, R71 ;  /* 0x00000045f6f67223 */ /* 0x000fce0000010047 */
.L_x_7848:
[----:B------:R-:W-:Y:S05]  /*8df0*/  BSYNC.RECONVERGENT B0 ;  /* 0x0000000000007941 */ /* 0x000fea0003800200 */
.L_x_7847:
[----:B------:R-:W-:Y:S01]  /*8e00*/  UMOV UR17, 0xffffffff ;  /* 0xffffffff00117882 */ /* 0x000fe20000000000 */
[----:B------:R-:W-:Y:S02]  /*8e10*/  ISETP.GT.U32.AND P2, PT, R3, 0x17, PT ;  /* 0x000000170300780c */ /* 0x000fe40003f44070 */
[----:B------:R-:W-:Y:S11]  /*8e20*/  BRA.DIV UR17, `(.L_x_7849) ;  /* 0x0000006a11807947 */ /* 0x000ff6000b800000 */
[----:B0-----:R0:W0:Y:S04]  /*8e30*/  SHFL.DOWN PT, R69, R245, 0x8, 0x1f ;  /* 0x09001f00f5457f89 */ /* 0x00102800000e0000 */
[----:B------:R0:W0:Y:S04]  /*8e40*/  SHFL.DOWN PT, R70, R246, 0x8, 0x1f ;  /* 0x09001f00f6467f89 */ /* 0x00002800000e0000 */
[----:B---3--:R3:W0:Y:S04]  /*8e50*/  SHFL.DOWN PT, R123, R247, 0x8, 0x1f ;  /* 0x09001f00f77b7f89 */ /* 0x00862800000e0000 */
[----:B------:R3:W0:Y:S02]  /*8e60*/  SHFL.DOWN PT, R242, R248, 0x8, 0x1f ;  /* 0x09001f00f8f27f89 */ /* 0x00062400000e0000 */
.L_x_7999:
[----:B------:R-:W-:Y:S04]  /*8e70*/  BSSY.RECONVERGENT B0, `(.L_x_7850) ;  /* 0x000000c000007945 */ /* 0x000fe80003800200 */
[----:B------:R-:W-:Y:S05]  /*8e80*/  @P2 BRA `(.L_x_7851) ;  /* 0x0000000000282947 */ /* 0x000fea0003800000 */
[-C--:B0---4-:R-:W-:Y:S01]  /*8e90*/  FMUL.FTZ R68, R246, R242.reuse ;  /* 0x000000f2f6447220 */ /* 0x091fe20000410000 */
[----:B------:R-:W-:-:S03]  /*8ea0*/  FMUL.FTZ R71, R245, R242 ;  /* 0x000000f2f5477220 */ /* 0x000fc60000410000 */
[-C--:B------:R-:W-:Y:S01]  /*8eb0*/  FFMA.FTZ R68, R245, R123.reuse, -R68 ;  /* 0x0000007bf5447223 */ /* 0x080fe20000010844 */
[----:B------:R-:W-:-:S03]  /*8ec0*/  FFMA.FTZ R71, R246, R123, R71 ;  /* 0x0000007bf6477223 */ /* 0x000fc60000010047 */
[----:B-123--:R-:W-:Y:S01]  /*8ed0*/  FADD.FTZ R247, R247, R68 ;  /* 0x00000044f7f77221 */ /* 0x00efe20000010000 */
[----:B------:R-:W-:Y:S01]  /*8ee0*/  FADD.FTZ R248, R248, R71 ;  /* 0x00000047f8f87221 */ /* 0x000fe20000010000 */
[-C--:B------:R-:W-:Y:S01]  /*8ef0*/  FMUL.FTZ R68, R246, R70.reuse ;  /* 0x00000046f6447220 */ /* 0x080fe20000410000 */
[----:B------:R-:W-:-:S03]  /*8f00*/  FMUL.FTZ R71, R245, R70 ;  /* 0x00000046f5477220 */ /* 0x000fc60000410000 */
[-C--:B------:R-:W-:Y:S01]  /*8f10*/  FFMA.FTZ R245, R245, R69.reuse, -R68 ;  /* 0x00000045f5f57223 */ /* 0x080fe20000010844 */
[----:B------:R-:W-:-:S07]  /*8f20*/  FFMA.FTZ R246, R246, R69, R71 ;  /* 0x00000045f6f67223 */ /* 0x000fce0000010047 */
.L_x_7851:
[----:B------:R-:W-:Y:S05]  /*8f30*/  BSYNC.RECONVERGENT B0 ;  /* 0x0000000000007941 */ /* 0x000fea0003800200 */
.L_x_7850:
[----:B------:R-:W-:Y:S01]  /*8f40*/  UMOV UR17, 0xffffffff ;  /* 0xffffffff00117882 */ /* 0x000fe20000000000 */
[----:B------:R-:W-:Y:S02]  /*8f50*/  ISETP.GT.U32.AND P2, PT, R3, 0xf, PT ;  /* 0x0000000f0300780c */ /* 0x000fe40003f44070 */
[----:B------:R-:W-:Y:S11]  /*8f60*/  BRA.DIV UR17, `(.L_x_7852) ;  /* 0x0000006a11a47947 */ /* 0x000ff6000b800000 */
[----:B0-----:R0:W0:Y:S04]  /*8f70*/  SHFL.DOWN PT, R69, R245, 0x10, 0x1f ;  /* 0x0a001f00f5457f89 */ /* 0x00102800000e0000 */
[----:B------:R0:W0:Y:S04]  /*8f80*/  SHFL.DOWN PT, R70, R246, 0x10, 0x1f ;  /* 0x0a001f00f6467f89 */ /* 0x00002800000e0000 */
[----:B------:R0:W0:Y:S04]  /*8f90*/  SHFL.DOWN PT, R123, R247, 0x10, 0x1f ;  /* 0x0a001f00f77b7f89 */ /* 0x00002800000e0000 */
[----:B------:R0:W0:Y:S02]  /*8fa0*/  SHFL.DOWN PT, R242, R248, 0x10, 0x1f ;  /* 0x0a001f00f8f27f89 */ /* 0x00002400000e0000 */
.L_x_8005:
        /* <DEDUP_REMOVED lines=12> */
.L_x_7854:
[----:B------:R-:W-:Y:S05]  /*9070*/  BSYNC.RECONVERGENT B0 ;  /* 0x0000000000007941 */ /* 0x000fea0003800200 */
.L_x_7853:
[----:B------:R-:W-:Y:S01]  /*9080*/  UMOV UR17, 0xffffffff ;  /* 0xffffffff00117882 */ /* 0x000fe20000000000 */
[----:B------:R-:W-:Y:S02]  /*9090*/  ISETP.NE.AND P2, PT, R197, 0x1f, PT ;  /* 0x0000001fc500780c */ /* 0x000fe40003f45270 */
[----:B------:R-:W-:Y:S11]  /*90a0*/  BRA.DIV UR17, `(.L_x_7855) ;  /* 0x0000006a11c87947 */ /* 0x000ff6000b800000 */
[----:B0-----:R-:W0:Y:S04]  /*90b0*/  SHFL.IDX PT, R242, R246, RZ, 0x1f ;  /* 0x00001ffff6f27589 */ /* 0x001e2800000e0000 */
[----:B------:R-:W5:Y:S04]  /*90c0*/  SHFL.IDX PT, R123, R245, RZ, 0x1f ;  /* 0x00001ffff57b7589 */ /* 0x000f6800000e0000 */
[----:B------:R-:W5:Y:S04]  /*90d0*/  SHFL.IDX PT, R233, R247, RZ, 0x1f ;  /* 0x00001ffff7e97589 */ /* 0x000f6800000e0000 */
[----:B-1----:R-:W-:Y:S04]  /*90e0*/  SHFL.DOWN PT, R245, R245, 0x1, 0x1f ;  /* 0x08201f00f5f57f89 */ /* 0x002fe800000e0000 */
[----:B--2---:R-:W-:Y:S04]  /*90f0*/  SHFL.DOWN PT, R246, R246, 0x1, 0x1f ;  /* 0x08201f00f6f67f89 */ /* 0x004fe800000e0000 */
[----:B---3--:R-:W-:Y:S01]  /*9100*/  SHFL.DOWN PT, R247, R247, 0x1, 0x1f ;  /* 0x08201f00f7f77f89 */ /* 0x008fe200000e0000 */
[-C--:B0-----:R-:W-:Y:S01]  /*9110*/  FMUL.FTZ R69, R63, R242.reuse ;  /* 0x000000f23f457220 */ /* 0x081fe20000410000 */
[-C--:B----4-:R-:W-:Y:S01]  /*9120*/  FMUL.FTZ R68, R60, R242.reuse ;  /* 0x000000f23c447220 */ /* 0x090fe20000410000 */
[----:B------:R-:W-:-:S02]  /*9130*/  FMUL.FTZ R243, R61, R242 ;  /* 0x000000f23df37220 */ /* 0x000fc40000410000 */
[CC--:B-----5:R-:W-:Y:S01]  /*9140*/  FFMA.FTZ R244, R62.reuse, R123.reuse, -R69 ;  /* 0x0000007b3ef47223 */ /* 0x0e0fe20000010845 */
[----:B------:R-:W-:Y:S01]  /*9150*/  FMUL.FTZ R69, R62, R242 ;  /* 0x000000f23e457220 */ /* 0x000fe20000410000 */
[-C--:B------:R-:W-:Y:S01]  /*9160*/  FFMA.FTZ R242, R61, R123.reuse, R68 ;  /* 0x0000007b3df27223 */ /* 0x080fe20000010044 */
[-C--:B------:R-:W-:Y:S01]  /*9170*/  FFMA.FTZ R243, R60, R123.reuse, -R243 ;  /* 0x0000007b3cf37223 */ /* 0x080fe200000108f3 */
        /* <DEDUP_REMOVED lines=9> */
.L_x_8019:
        /* <DEDUP_REMOVED lines=13> */
.L_x_7857:
[----:B------:R-:W-:Y:S05]  /*92e0*/  BSYNC.RECONVERGENT B0 ;  /* 0x0000000000007941 */ /* 0x000fea0003800200 */
.L_x_7856:
[C---:B----4-:R-:W-:Y:S01]  /*92f0*/  FMUL.FTZ R71, R65.reuse, R63 ;  /* 0x0000003f41477220 */ /* 0x050fe20000410000 */
[C---:B---3--:R-:W-:Y:S01]  /*9300*/  FMUL.FTZ R68, R65.reuse, R62 ;  /* 0x0000003e41447220 */ /* 0x048fe20000410000 */
[C---:B--2---:R-:W-:Y:S01]  /*9310*/  FMUL.FTZ R69, R65.reuse, R61 ;  /* 0x0000003d41457220 */ /* 0x044fe20000410000 */
[----:B-1----:R-:W-:Y:S01]  /*9320*/  FMUL.FTZ R70, R65, R60 ;  /* 0x0000003c41467220 */ /* 0x002fe20000410000 */
        /* <DEDUP_REMOVED lines=12> */
.L_x_7839:
[----:B------:R-:W-:Y:S05]  /*93f0*/  WARPSYNC.ALL ;  /* 0x0000000000007948 */ /* 0x000fea0003800000 */
[----:B------:R-:W-:Y:S01]  /*9400*/  ISETP.NE.AND P0, PT, R197, RZ, PT ;  /* 0x000000ffc500720c */ /* 0x000fe20003f05270 */
[----:B------:R-:W-:Y:S01]  /*9410*/  BAR.SYNC.DEFER_BLOCKING 0x0 ;  /* 0x0000000000007b1d */ /* 0x000fe20000010000 */
[----:B------:R-:W-:Y:S01]  /*9420*/  MOV R65, UR44 ;  /* 0x0000002c00417c02 */ /* 0x000fe20008000f00 */
[----:B------:R-:W-:Y:S01]  /*9430*/  FMUL.FTZ R69, R91, R47 ;  /* 0x0000002f5b457220 */ /* 0x000fe20000410000 */
        /* <DEDUP_REMOVED lines=9> */
[----:B-1----:R-:W-:-:S04]  /*94d0*/  LOP3.LUT R60, R197, UR17, RZ, 0xfc, !PT ;  /* 0x00000011c53c7c12 */ /* 0x002fc8000f8efcff */
[----:B------:R-:W-:Y:S01]  /*94e0*/  MOV R61, UR29 ;  /* 0x0000001d003d7c02 */ /* 0x000fe20008000f00 */
[----:B------:R-:W-:Y:S02]  /*94f0*/  UMOV UR29, UR14 ;  /* 0x0000000e001d7c82 */ /* 0x000fe40008000000 */
[----:B------:R-:W-:Y:S01]  /*9500*/  IMAD.WIDE.U32 R62, R65, UR8, R60 ;  /* 0x00000008413e7c25 */ /* 0x000fe2000f8e003c */
[----:B------:R-:W-:Y:S02]  /*9510*/  MOV R65, UR45 ;  /* 0x0000002d00417c02 */ /* 0x000fe40008000f00 */
[----:B------:R-:W-:-:S03]  /*9520*/  LEA R64, P2, R62, UR10, 0x2 ;  /* 0x0000000a3e407c11 */ /* 0x000fc6000f8410ff */
[----:B------:R-:W-:Y:S02]  /*9530*/  IMAD R65, R65, UR8, R63 ;  /* 0x0000000841417c24 */ /* 0x000fe4000f8e023f */
[----:B------:R-:W-:-:S03]  /*9540*/  FMUL.FTZ R63, R93, R49 ;  /* 0x000000315d3f7220 */ /* 0x000fc60000410000 */
[----:B------:R-:W-:Y:S01]  /*9550*/  LEA.HI.X R65, R62, UR11, R65, 0x2, P2 ;  /* 0x0000000b3e417c11 */ /* 0x000fe200090f1441 */
[-C--:B0-----:R-:W-:Y:S01]  /*9560*/  FMUL.FTZ R61, R67, R115.reuse ;  /* 0x00000073433d7220 */ /* 0x081fe20000410000 */
[C---:B------:R-:W-:Y:S01]  /*9570*/  FMUL.FTZ R68, R66.reuse, R115 ;  /* 0x0000007342447220 */ /* 0x040fe20000410000 */
[----:B------:R-:W-:Y:S02]  /*9580*/  FMUL.FTZ R115, R87, R43 ;  /* 0x0000002b57737220 */ /* 0x000fe40000410000 */
[----:B------:R-:W-:Y:S01]  /*9590*/  FFMA.FTZ R62, R66, R114, R61 ;  /* 0x00000072423e7223 */ /* 0x000fe2000001003d */
[C---:B------:R-:W-:Y:S01]  /*95a0*/  FFMA.FTZ R61, R0.reuse, R200, RZ ;  /* 0x000000c8003d7223 */ /* 0x040fe200000100ff */
[----:B------:R-:W-:Y:S01]  /*95b0*/  FFMA.FTZ R67, R67, R114, -R68 ;  /* 0x0000007243437223 */ /* 0x000fe20000010844 */
[----:B------:R-:W-:Y:S01]  /*95c0*/  FFMA.FTZ R68, R0, -R199, RZ ;  /* 0x800000c700447223 */ /* 0x000fe200000100ff */
[----:B------:R-:W-:Y:S01]  /*95d0*/  FADD.FTZ R62, R195, R62 ;  /* 0x0000003ec33e7221 */ /* 0x000fe20000010000 */
[C---:B------:R-:W-:Y:S01]  /*95e0*/  FFMA.FTZ R70, R18.reuse, R202, R61 ;  /* 0x000000ca12467223 */ /* 0x040fe2000001003d */
[----:B------:R-:W-:Y:S01]  /*95f0*/  FFMA.FTZ R202, -R119, R63, R202 ;  /* 0x0000003f77ca7223 */ /* 0x000fe200000101ca */
[----:B------:R-:W-:Y:S01]  /*9600*/  FFMA.FTZ R114, R18, -R201, R68 ;  /* 0x800000c912727223 */ /* 0x000fe20000010044 */
[----:B------:R-:W-:Y:S01]  /*9610*/  FFMA.FTZ R201, R118, -R63, R201 ;  /* 0x8000003f76c97223 */ /* 0x000fe200000100c9 */
[C---:B------:R-:W-:Y:S01]  /*9620*/  FFMA.FTZ R61, R17.reuse, R204, R70 ;  /* 0x000000cc113d7223 */ /* 0x040fe20000010046 */
[----:B------:R-:W-:Y:S01]  /*9630*/  FMUL.FTZ R63, R90, R46 ;  /* 0x0000002e5a3f7220 */ /* 0x000fe20000410000 */
[----:B------:R-:W-:Y:S01]  /*9640*/  FADD.FTZ R196, R196, R67 ;  /* 0x00000043c4c47221 */ /* 0x000fe20000010000 */
        /* <DEDUP_REMOVED lines=14> */
[----:B------:R-:W-:Y:S01]  /*9730*/  FMUL.FTZ R199, R80, R36 ;  /* 0x0000002450c77220 */ /* 0x000fe20000410000 */
        /* <DEDUP_REMOVED lines=16> */
[----:B------:R-:W-:Y:S01]  /*9840*/  FFMA.FTZ R198, R14, -R209, R114 ;  /* 0x800000d10ec67223 */ /* 0x000fe20000010072 */
[----:B------:R-:W-:Y:S01]  /*9850*/  FFMA.FTZ R210, -R109, R71, R210 ;  /* 0x000000476dd27223 */ /* 0x000fe200000101d2 */
[----:B------:R-:W-:Y:S01]  /*9860*/  FFMA.FTZ R246, R8, R222, R61 ;  /* 0x000000de08f67223 */ /* 0x000fe2000001003d */
[-C--:B------:R-:W-:Y:S01]  /*9870*/  FFMA.FTZ R222, -R149, R63.reuse, R222 ;  /* 0x0000003f95de7223 */ /* 0x080fe200000101de */
        /* <DEDUP_REMOVED lines=8> */
[----:B------:R-:W-:Y:S01]  /*9900*/  FMUL.FTZ R195, R140, R196 ;  /* 0x000000c48cc37220 */ /* 0x000fe20000410000 */
[----:B------:R-:W-:Y:S01]  /*9910*/  FADD.FTZ R125, R125, R150 ;  /* 0x000000967d7d7221 */ /* 0x000fe20000010000 */
[----:B------:R-:W-:Y:S01]  /*9920*/  FMUL.FTZ R150, R152, R63 ;  /* 0x0000003f98967220 */ /* 0x000fe20000410000 */
[----:B------:R-:W-:Y:S01]  /*9930*/  FMUL.FTZ R67, R82, R38 ;  /* 0x0000002652437220 */ /* 0x000fe20000410000 */
[----:B------:R-:W-:Y:S01]  /*9940*/  FFMA.FTZ R198, R12, -R213, R198 ;  /* 0x800000d50cc67223 */ /* 0x000fe200000100c6 */
[-C--:B------:R-:W-:Y:S01]  /*9950*/  FMUL.FTZ R152, R152, R125.reuse ;  /* 0x0000007d98987220 */ /* 0x080fe20000410000 */
[----:B------:R-:W-:Y:S01]  /*9960*/  FFMA.FTZ R151, R153, R125, R150 ;  /* 0x0000007d99977223 */ /* 0x000fe20000010096 */
[----:B------:R-:W-:Y:S01]  /*9970*/  FMUL.FTZ R150, R81, R37 ;  /* 0x0000002551967220 */ /* 0x000fe20000410000 */
[----:B------:R-:W-:Y:S01]  /*9980*/  FFMA.FTZ R224, -R147, R67, R224 ;  /* 0x0000004393e07223 */ /* 0x000fe200000101e0 */
[----:B------:R-:W-:Y:S01]  /*9990*/  FFMA.FTZ R152, R153, R63, -R152 ;  /* 0x0000003f99987223 */ /* 0x000fe20000010898 */
[----:B------:R-:W-:Y:S01]  /*99a0*/  FADD.FTZ R126, R126, R151 ;  /* 0x000000977e7e7221 */ /* 0x000fe20000010000 */
[----:B------:R-:W-:Y:S01]  /*99b0*/  FFMA.FTZ R151, R5, R228, R242 ;  /* 0x000000e405977223 */ /* 0x000fe200000100f2 */
[----:B------:R-:W-:Y:S01]  /*99c0*/  FMUL.FTZ R242, R35, R196 ;  /* 0x000000c423f27220 */ /* 0x000fe20000410000 */
[----:B------:R-:W-:Y:S01]  /*99d0*/  FADD.FTZ R181, R181, R152 ;  /* 0x00000098b5b57221 */ /* 0x000fe20000010000 */
[-C--:B------:R-:W-:Y:S01]  /*99e0*/  FMUL.FTZ R180, R154, R126.reuse ;  /* 0x0000007e9ab47220 */ /* 0x080fe20000410000 */
[-C--:B------:R-:W-:Y:S01]  /*99f0*/  FFMA.FTZ R228, -R143, R199.reuse, R228 ;  /* 0x000000c78fe47223 */ /* 0x080fe200000101e4 */
[----:B------:R-:W-:Y:S01]  /*9a00*/  FFMA.FTZ R199, R142, -R199, R227 ;  /* 0x800000c78ec77223 */ /* 0x000fe200000100e3 */
[-C--:B------:R-:W-:Y:S01]  /*9a10*/  FMUL.FTZ R152, R154, R181.reuse ;  /* 0x000000b59a987220 */ /* 0x080fe20000410000 */
[----:B------:R-:W-:Y:S01]  /*9a20*/  FFMA.FTZ R153, R155, R181, -R180 ;  /* 0x000000b59b997223 */ /* 0x000fe200000108b4 */
[----:B------:R-:W-:Y:S01]  /*9a30*/  FMUL.FTZ R180, R79, R35 ;  /* 0x000000234fb47220 */ /* 0x000fe20000410000 */
[----:B------:R-:W-:Y:S01]  /*9a40*/  FMUL.FTZ R142, R142, R63 ;  /* 0x0000003f8e8e7220 */ /* 0x000fe20000410000 */
[----:B------:R-:W-:Y:S01]  /*9a50*/  FFMA.FTZ R154, R155, R126, R152 ;  /* 0x0000007e9b9a7223 */ /* 0x000fe20000010098 */
[----:B------:R-:W-:Y:S01]  /*9a60*/  FADD.FTZ R153, R182, R153 ;  /* 0x00000099b6997221 */ /* 0x000fe20000010000 */
[----:B------:R-:W-:Y:S01]  /*9a70*/  FFMA.FTZ R203, R140, -R180, R229 ;  /* 0x800000b48ccb7223 */ /* 0x000fe200000100e5 */
[----:B------:R-:W-:Y:S01]  /*9a80*/  FFMA.FTZ R140, R141, R62, R195 ;  /* 0x0000003e8d8c7223 */ /* 0x000fe200000100c3 */
[----:B------:R-:W-:Y:S01]  /*9a90*/  FADD.FTZ R155, R127, R154 ;  /* 0x0000009a7f9b7221 */ /* 0x000fe20000010000 */
[----:B------:R-:W-:Y:S01]  /*9aa0*/  FMUL.FTZ R154, R156, R153 ;  /* 0x000000999c9a7220 */ /* 0x000fe20000410000 */
[----:B------:R-:W-:Y:S01]  /*9ab0*/  FFMA.FTZ R127, -R141, R180, R230 ;  /* 0x000000b48d7f7223 */ /* 0x000fe200000101e6 */
[----:B------:R-:W-:Y:S01]  /*9ac0*/  FMUL.FTZ R141, R196, UR18 ;  /* 0x00000012c48d7c20 */ /* 0x000fe20008410000 */
[-C--:B------:R-:W-:Y:S01]  /*9ad0*/  FMUL.FTZ R156, R156, R155.reuse ;  /* 0x0000009b9c9c7220 */ /* 0x080fe20000410000 */
[C---:B------:R-:W-:Y:S01]  /*9ae0*/  FFMA.FTZ R195, R157.reuse, R155, R154 ;  /* 0x0000009b9dc37223 */ /* 0x040fe2000001009a */
[----:B------:R-:W-:Y:S01]  /*9af0*/  MOV R180, UR16 ;  /* 0x0000001000b47c02 */ /* 0x000fe20008000f00 */
[C---:B------:R-:W-:Y:S01]  /*9b00*/  FFMA.FTZ R154, R62.reuse, UR19, R141 ;  /* 0x000000133e9a7c23 */ /* 0x040fe2000801008d */
[----:B------:R-:W-:Y:S01]  /*9b10*/  FFMA.FTZ R182, R157, R153, -R156 ;  /* 0x000000999db67223 */ /* 0x000fe2000001089c */
[----:B------:R-:W-:Y:S01]  /*9b20*/  FMUL.FTZ R157, R62, UR18 ;  /* 0x000000123e9d7c20 */ /* 0x000fe20008410000 */
[----:B------:R-:W-:Y:S01]  /*9b30*/  FMUL.FTZ R62, R35, R62 ;  /* 0x0000003e233e7220 */ /* 0x000fe20000410000 */
[----:B------:R-:W-:Y:S01]  /*9b40*/  FADD.FTZ R128, R128, R195 ;  /* 0x000000c380807221 */ /* 0x000fe20000010000 */
[----:B------:R-:W-:Y:S01]  /*9b50*/  FADD.FTZ R183, R183, R182 ;  /* 0x000000b6b7b77221 */ /* 0x000fe20000010000 */
[----:B------:R-:W-:Y:S01]  /*9b60*/  FFMA.FTZ R156, R196, UR19, -R157 ;  /* 0x00000013c49c7c23 */ /* 0x000fe2000801089d */
[C---:B------:R-:W-:Y:S01]  /*9b70*/  FMUL.FTZ R196, R203.reuse, R242 ;  /* 0x000000f2cbc47220 */ /* 0x040fe20000410000 */
[----:B------:R-:W-:Y:S01]  /*9b80*/  FMUL.FTZ R141, R203, R62 ;  /* 0x0000003ecb8d7220 */ /* 0x000fe20000410000 */
[----:B------:R-:W-:Y:S01]  /*9b90*/  FFMA.FTZ R143, R143, R125, R142 ;  /* 0x0000007d8f8f7223 */ /* 0x000fe2000001008e */
[----:B------:R-:W-:Y:S01]  /*9ba0*/  FMUL.FTZ R156, R203, R156 ;  /* 0x0000009ccb9c7220 */ /* 0x000fe20000410000 */
[-C--:B------:R-:W-:Y:S01]  /*9bb0*/  FFMA.FTZ R157, R127, R62.reuse, R196 ;  /* 0x0000003e7f9d7223 */ /* 0x080fe200000100c4 */
[----:B------:R-:W-:Y:S01]  /*9bc0*/  FMUL.FTZ R203, R79, R62 ;  /* 0x0000003e4fcb7220 */ /* 0x000fe20000410000 */
[C---:B------:R-:W-:Y:S01]  /*9bd0*/  FMUL.FTZ R62, R158.reuse, R183 ;  /* 0x000000b79e3e7220 */ /* 0x040fe20000410000 */
[----:B------:R-:W-:Y:S01]  /*9be0*/  FMUL.FTZ R158, R158, R128 ;  /* 0x000000809e9e7220 */ /* 0x000fe20000410000 */
[----:B------:R-:W-:-:S02]  /*9bf0*/  IMAD R180, R197, 0x84, R180 ;  /* 0x00000084c5b47824 */ /* 0x000fc400078e02b4 */
[----:B------:R-:W-:Y:S01]  /*9c00*/  FMUL.FTZ R142, R125, UR18 ;  /* 0x000000127d8e7c20 */ /* 0x000fe20008410000 */
[C---:B------:R-:W-:Y:S01]  /*9c10*/  FFMA.FTZ R62, R159.reuse, R128, R62 ;  /* 0x000000809f3e7223 */ /* 0x040fe2000001003e */
[----:B------:R-:W-:Y:S01]  /*9c20*/  FFMA.FTZ R195, R159, R183, -R158 ;  /* 0x000000b79fc37223 */ /* 0x000fe2000001089e */
[----:B------:R-:W-:Y:S01]  /*9c30*/  FMUL.FTZ R205, R79, R242 ;  /* 0x000000f24fcd7220 */ /* 0x000fe20000410000 */
[----:B------:R-:W-:Y:S01]  /*9c40*/  FFMA.FTZ R142, R63, UR19, -R142 ;  /* 0x000000133f8e7c23 */ /* 0x000fe2000801088e */
[----:B------:R-:W-:Y:S01]  /*9c50*/  FADD.FTZ R129, R129, R62 ;  /* 0x0000003e81817221 */ /* 0x000fe20000010000 */
[----:B------:R-:W-:Y:S01]  /*9c60*/  FMUL.FTZ R62, R63, UR18 ;  /* 0x000000123f3e7c20 */ /* 0x000fe20008410000 */
[----:B------:R-:W-:Y:S01]  /*9c70*/  FADD.FTZ R195, R184, R195 ;  /* 0x000000c3b8c37221 */ /* 0x000fe20000010000 */
[----:B------:R0:W-:Y:S01]  /*9c80*/  STS [R180+0x2178], R203 ;  /* 0x002178cbb4007388 */ /* 0x0001e20000000800 */
[----:B------:R-:W-:Y:S01]  /*9c90*/  FMUL.FTZ R158, R144, R181 ;  /* 0x000000b5909e7220 */ /* 0x000fe20000410000 */
[----:B------:R-:W-:Y:S01]  /*9ca0*/  FFMA.FTZ R159, R125, UR19, R62 ;  /* 0x000000137d9f7c23 */ /* 0x000fe2000801003e */
[C---:B------:R-:W-:Y:S01]  /*9cb0*/  FMUL.FTZ R62, R160.reuse, R129 ;  /* 0x00000081a03e7220 */ /* 0x040fe20000410000 */
[----:B------:R-:W-:Y:S01]  /*9cc0*/  FMUL.FTZ R160, R160, R195 ;  /* 0x000000c3a0a07220 */ /* 0x000fe20000410000 */
[-C--:B------:R-:W-:Y:S01]  /*9cd0*/  FFMA.FTZ R226, -R145, R150.reuse, R226 ;  /* 0x0000009691e27223 */ /* 0x080fe200000101e2 */
[----:B------:R1:W-:Y:S01]  /*9ce0*/  STS [R180+0x217c], R205 ;  /* 0x00217ccdb4007388 */ /* 0x0003e20000000800 */
[----:B------:R-:W-:Y:S01]  /*9cf0*/  FFMA.FTZ R150, R144, -R150, R225 ;  /* 0x8000009690967223 */ /* 0x000fe200000100e1 */
[----:B------:R-:W-:Y:S01]  /*9d00*/  FFMA.FTZ R67, R146, -R67, R223 ;  /* 0x8000004392437223 */ /* 0x000fe200000100df */
[----:B------:R-:W-:Y:S01]  /*9d10*/  FMUL.FTZ R148, R148, R183 ;  /* 0x000000b794947220 */ /* 0x000fe20000410000 */
[C---:B0-----:R-:W-:Y:S01]  /*9d20*/  FMUL.FTZ R203, R36.reuse, R63 ;  /* 0x0000003f24cb7220 */ /* 0x041fe20000410000 */
[----:B------:R-:W-:Y:S01]  /*9d30*/  FMUL.FTZ R63, R36, R125 ;  /* 0x0000007d243f7220 */ /* 0x000fe20000410000 */
[----:B------:R-:W-:Y:S01]  /*9d40*/  FMUL.FTZ R125, R199, R142 ;  /* 0x0000008ec77d7220 */ /* 0x000fe20000410000 */
[C---:B------:R-:W-:Y:S01]  /*9d50*/  FFMA.FTZ R142, R161.reuse, R195, -R62 ;  /* 0x000000c3a18e7223 */ /* 0x040fe2000001083e */
[----:B------:R-:W-:Y:S01]  /*9d60*/  FFMA.FTZ R161, R161, R129, R160 ;  /* 0x00000081a1a17223 */ /* 0x000fe200000100a0 */
[----:B------:R-:W-:Y:S01]  /*9d70*/  FFMA.FTZ R148, R149, R128, R148 ;  /* 0x0000008095947223 */ /* 0x000fe20000010094 */
[----:B-1----:R-:W-:Y:S01]  /*9d80*/  FMUL.FTZ R205, R199, R203 ;  /* 0x000000cbc7cd7220 */ /* 0x002fe20000410000 */
[----:B------:R-:W-:Y:S01]  /*9d90*/  FADD.FTZ R185, R185, R142 ;  /* 0x0000008eb9b97221 */ /* 0x000fe20000010000 */
[----:B------:R-:W-:Y:S01]  /*9da0*/  FADD.FTZ R130, R130, R161 ;  /* 0x000000a182827221 */ /* 0x000fe20000010000 */
[-C--:B------:R-:W-:Y:S01]  /*9db0*/  FMUL.FTZ R199, R199, R63.reuse ;  /* 0x0000003fc7c77220 */ /* 0x080fe20000410000 */
[----:B------:R-:W-:Y:S01]  /*9dc0*/  FFMA.FTZ R62, R228, R63, R205 ;  /* 0x0000003fe43e7223 */ /* 0x000fe200000100cd */
[C---:B------:R-:W-:Y:S01]  /*9dd0*/  FMUL.FTZ R142, R162.reuse, R185 ;  /* 0x000000b9a28e7220 */ /* 0x040fe20000410000 */
[-C--:B------:R-:W-:Y:S01]  /*9de0*/  FMUL.FTZ R162, R162, R130.reuse ;  /* 0x00000082a2a27220 */ /* 0x080fe20000410000 */
[----:B------:R-:W-:Y:S01]  /*9df0*/  FMUL.FTZ R205, R80, R63 ;  /* 0x0000003f50cd7220 */ /* 0x000fe20000410000 */
[----:B------:R-:W-:Y:S01]  /*9e00*/  FFMA.FTZ R63, R228, R203, -R199 ;  /* 0x000000cbe43f7223 */ /* 0x000fe200000108c7 */
[----:B------:R-:W-:Y:S01]  /*9e10*/  FFMA.FTZ R144, R163, R130, R142 ;  /* 0x00000082a3907223 */ /* 0x000fe2000001008e */
[-C--:B------:R-:W-:Y:S01]  /*9e20*/  FFMA.FTZ R142, R145, R126.reuse, R158 ;  /* 0x0000007e918e7223 */ /* 0x080fe2000001009e */
[----:B------:R-:W-:Y:S01]  /*9e30*/  FFMA.FTZ R161, R163, R185, -R162 ;  /* 0x000000b9a3a17223 */ /* 0x000fe200000108a2 */
[----:B------:R-:W-:Y:S01]  /*9e40*/  FMUL.FTZ R158, R126, UR18 ;  /* 0x000000127e9e7c20 */ /* 0x000fe20008410000 */
[----:B------:R-:W-:Y:S01]  /*9e50*/  FMUL.FTZ R145, R181, UR18 ;  /* 0x00000012b5917c20 */ /* 0x000fe20008410000 */
[----:B------:R-:W-:Y:S01]  /*9e60*/  FADD.FTZ R131, R131, R144 ;  /* 0x0000009083837221 */ /* 0x000fe20000010000 */
[----:B------:R-:W-:Y:S01]  /*9e70*/  FADD.FTZ R161, R186, R161 ;  /* 0x000000a1baa17221 */ /* 0x000fe20000010000 */
[----:B------:R-:W-:Y:S01]  /*9e80*/  FFMA.FTZ R163, R181, UR19, -R158 ;  /* 0x00000013b5a37c23 */ /* 0x000fe2000801089e */
[C---:B------:R-:W-:Y:S01]  /*9e90*/  FMUL.FTZ R199, R37.reuse, R181 ;  /* 0x000000b525c77220 */ /* 0x040fe20000410000 */
[----:B------:R-:W-:Y:S01]  /*9ea0*/  FFMA.FTZ R145, R126, UR19, R145 ;  /* 0x000000137e917c23 */ /* 0x000fe20008010091 */
[----:B------:R-:W-:Y:S01]  /*9eb0*/  FMUL.FTZ R181, R37, R126 ;  /* 0x0000007e25b57220 */ /* 0x000fe20000410000 */
[C---:B------:R-:W-:Y:S01]  /*9ec0*/  FMUL.FTZ R126, R164.reuse, R131 ;  /* 0x00000083a47e7220 */ /* 0x040fe20000410000 */
[----:B------:R-:W-:Y:S01]  /*9ed0*/  FMUL.FTZ R164, R164, R161 ;  /* 0x000000a1a4a47220 */ /* 0x000fe20000410000 */
[----:B------:R-:W-:Y:S01]  /*9ee0*/  FMUL.FTZ R203, R80, R203 ;  /* 0x000000cb50cb7220 */ /* 0x000fe20000410000 */
[----:B------:R0:W-:Y:S01]  /*9ef0*/  STS [R180+0x2170], R205 ;  /* 0x002170cdb4007388 */ /* 0x0001e20000000800 */
[C---:B------:R-:W-:Y:S01]  /*9f00*/  FFMA.FTZ R144, R165.reuse, R161, -R126 ;  /* 0x000000a1a5907223 */ /* 0x040fe2000001087e */
[----:B------:R-:W-:Y:S01]  /*9f10*/  FFMA.FTZ R165, R165, R131, R164 ;  /* 0x00000083a5a57223 */ /* 0x000fe200000100a4 */
[----:B------:R-:W-:Y:S01]  /*9f20*/  FMUL.FTZ R163, R150, R163 ;  /* 0x000000a396a37220 */ /* 0x000fe20000410000 */
[----:B------:R1:W-:Y:S01]  /*9f30*/  STS [R180+0x2174], R203 ;  /* 0x002174cbb4007388 */ /* 0x0003e20000000800 */
[----:B------:R-:W-:Y:S01]  /*9f40*/  FADD.FTZ R187, R187, R144 ;  /* 0x00000090bbbb7221 */ /* 0x000fe20000010000 */
[----:B------:R-:W-:Y:S01]  /*9f50*/  FADD.FTZ R132, R132, R165 ;  /* 0x000000a584847221 */ /* 0x000fe20000010000 */
[----:B------:R-:W-:Y:S01]  /*9f60*/  FMUL.FTZ R158, R155, UR18 ;  /* 0x000000129b9e7c20 */ /* 0x000fe20008410000 */
[----:B------:R-:W-:Y:S01]  /*9f70*/  FFMA.FTZ R198, R11, -R215, R198 ;  /* 0x800000d70bc67223 */ /* 0x000fe200000100c6 */
[----:B------:R-:W-:Y:S01]  /*9f80*/  FMUL.FTZ R160, R39, R183 ;  /* 0x000000b727a07220 */ /* 0x000fe20000410000 */
[----:B0-----:R-:W-:Y:S01]  /*9f90*/  FMUL.FTZ R205, R150, R181 ;  /* 0x000000b596cd7220 */ /* 0x001fe20000410000 */
[----:B------:R-:W-:Y:S01]  /*9fa0*/  FFMA.FTZ R158, R153, UR19, -R158 ;  /* 0x00000013999e7c23 */ /* 0x000fe2000801089e */
[----:B------:R-:W-:Y:S01]  /*9fb0*/  FFMA.FTZ R244, R10, -R217, R198 ;  /* 0x800000d90af47223 */ /* 0x000fe200000100c6 */
[----:B------:R-:W-:Y:S01]  /*9fc0*/  FMUL.FTZ R198, R84, R40 ;  /* 0x0000002854c67220 */ /* 0x000fe20000410000 */
[----:B-1----:R-:W-:Y:S01]  /*9fd0*/  FMUL.FTZ R203, R150, R199 ;  /* 0x000000c796cb7220 */ /* 0x002fe20000410000 */
[----:B------:R-:W-:Y:S01]  /*9fe0*/  FMUL.FTZ R150, R146, R153 ;  /* 0x0000009992967220 */ /* 0x000fe20000410000 */
[C---:B------:R-:W-:Y:S01]  /*9ff0*/  FMUL.FTZ R146, R166.reuse, R187 ;  /* 0x000000bba6927220 */ /* 0x040fe20000410000 */
[-C--:B------:R-:W-:Y:S01]  /*a000*/  FMUL.FTZ R166, R166, R132.reuse ;  /* 0x00000084a6a67220 */ /* 0x080fe20000410000 */
[CC--:B------:R-:W-:Y:S01]  /*a010*/  FFMA.FTZ R126, R226.reuse, R181.reuse, R203 ;  /* 0x000000b5e27e7223 */ /* 0x0c0fe200000100cb */
[----:B------:R-:W-:Y:S01]  /*a020*/  FMUL.FTZ R181, R81, R181 ;  /* 0x000000b551b57220 */ /* 0x000fe20000410000 */
[----:B------:R-:W-:Y:S01]  /*a030*/  FFMA.FTZ R147, R147, R155, R150 ;  /* 0x0000009b93937223 */ /* 0x000fe20000010096 */
[----:B------:R-:W-:Y:S01]  /*a040*/  FFMA.FTZ R146, R167, R132, R146 ;  /* 0x00000084a7927223 */ /* 0x000fe20000010092 */
[----:B------:R-:W-:Y:S01]  /*a050*/  FMUL.FTZ R150, R153, UR18 ;  /* 0x0000001299967c20 */ /* 0x000fe20008410000 */
[----:B------:R-:W-:Y:S01]  /*a060*/  FFMA.FTZ R167, R167, R187, -R166 ;  /* 0x000000bba7a77223 */ /* 0x000fe200000108a6 */
[-C--:B------:R-:W-:Y:S01]  /*a070*/  FFMA.FTZ R144, R226, R199.reuse, -R205 ;  /* 0x000000c7e2907223 */ /* 0x080fe200000108cd */
[----:B------:R-:W-:Y:S01]  /*a080*/  FMUL.FTZ R203, R81, R199 ;  /* 0x000000c751cb7220 */ /* 0x000fe20000410000 */
[----:B------:R0:W-:Y:S01]  /*a090*/  STS [R180+0x2168], R181 ;  /* 0x002168b5b4007388 */ /* 0x0001e20000000800 */
[----:B------:R-:W-:Y:S01]  /*a0a0*/  FMUL.FTZ R199, R38, R153 ;  /* 0x0000009926c77220 */ /* 0x000fe20000410000 */
[----:B------:R-:W-:Y:S01]  /*a0b0*/  FFMA.FTZ R153, R155, UR19, R150 ;  /* 0x000000139b997c23 */ /* 0x000fe20008010096 */
[----:B------:R-:W-:Y:S01]  /*a0c0*/  FADD.FTZ R133, R133, R146 ;  /* 0x0000009285857221 */ /* 0x000fe20000010000 */
[----:B------:R1:W-:Y:S01]  /*a0d0*/  STS [R180+0x216c], R203 ;  /* 0x00216ccbb4007388 */ /* 0x0003e20000000800 */
[----:B------:R-:W-:Y:S01]  /*a0e0*/  FMUL.FTZ R165, R67, R158 ;  /* 0x0000009e43a57220 */ /* 0x000fe20000410000 */
[----:B------:R-:W-:Y:S01]  /*a0f0*/  FMUL.FTZ R158, R128, UR18 ;  /* 0x00000012809e7c20 */ /* 0x000fe20008410000 */
[-C--:B------:R-:W-:Y:S01]  /*a100*/  FFMA.FTZ R220, -R99, R198.reuse, R220 ;  /* 0x000000c663dc7223 */ /* 0x080fe200000101dc */
[----:B------:R-:W-:Y:S01]  /*a110*/  FFMA.FTZ R198, R124, -R198, R219 ;  /* 0x800000c67cc67223 */ /* 0x000fe200000100db */
[----:B------:R-:W-:Y:S01]  /*a120*/  FMUL.FTZ R166, R41, R185 ;  /* 0x000000b929a67220 */ /* 0x000fe20000410000 */
[----:B0-----:R-:W-:Y:S01]  /*a130*/  FMUL.FTZ R181, R38, R155 ;  /* 0x0000009b26b57220 */ /* 0x001fe20000410000 */
[----:B------:R-:W-:Y:S01]  /*a140*/  FADD.FTZ R155, R188, R167 ;  /* 0x000000a7bc9b7221 */ /* 0x000fe20000010000 */
[----:B------:R-:W-:Y:S01]  /*a150*/  FMUL.FTZ R167, R67, R199 ;  /* 0x000000c743a77220 */ /* 0x000fe20000410000 */
[----:B------:R-:W-:Y:S01]  /*a160*/  FFMA.FTZ R158, R183, UR19, -R158 ;  /* 0x00000013b79e7c23 */ /* 0x000fe2000801089e */
[----:B-1----:R-:W-:Y:S01]  /*a170*/  FMUL.FTZ R203, R67, R181 ;  /* 0x000000b543cb7220 */ /* 0x002fe20000410000 */
        /* <DEDUP_REMOVED lines=10> */
[----:B------:R-:W-:Y:S01]  /*a220*/  FMUL.FTZ R167, R183, UR18 ;  /* 0x00000012b7a77c20 */ /* 0x000fe20008410000 */
[----:B------:R0:W-:Y:S01]  /*a230*/  STS [R180+0x2160], R181 ;  /* 0x002160b5b4007388 */ /* 0x0001e20000000800 */
[----:B------:R-:W-:Y:S01]  /*a240*/  FMUL.FTZ R164, R41, R130 ;  /* 0x0000008229a47220 */ /* 0x000fe20000410000 */
[C---:B------:R-:W-:Y:S01]  /*a250*/  FMUL.FTZ R150, R170.reuse, R189 ;  /* 0x000000bdaa967220 */ /* 0x040fe20000410000 */
[-C--:B------:R-:W-:Y:S01]  /*a260*/  FMUL.FTZ R170, R170, R134.reuse ;  /* 0x00000086aaaa7220 */ /* 0x080fe20000410000 */
[----:B------:R1:W-:Y:S01]  /*a270*/  STS [R180+0x2164], R199 ;  /* 0x002164c7b4007388 */ /* 0x0003e20000000800 */
[----:B------:R-:W-:Y:S01]  /*a280*/  FMUL.FTZ R186, R43, R187 ;  /* 0x000000bb2bba7220 */ /* 0x000fe20000410000 */
[C---:B------:R-:W-:Y:S01]  /*a290*/  FFMA.FTZ R150, R171.reuse, R134, R150 ;  /* 0x00000086ab967223 */ /* 0x040fe20000010096 */
[----:B------:R-:W-:Y:S01]  /*a2a0*/  FFMA.FTZ R169, R171, R189, -R170 ;  /* 0x000000bdaba97223 */ /* 0x000fe200000108aa */
[----:B------:R-:W-:Y:S01]  /*a2b0*/  FMUL.FTZ R171, R61, R160 ;  /* 0x000000a03dab7220 */ /* 0x000fe20000410000 */
[----:B------:R-:W-:Y:S01]  /*a2c0*/  FMUL.FTZ R182, R43, R132 ;  /* 0x000000842bb67220 */ /* 0x000fe20000410000 */
[----:B------:R-:W-:Y:S01]  /*a2d0*/  FADD.FTZ R149, R135, R150 ;  /* 0x0000009687957221 */ /* 0x000fe20000010000 */
[----:B------:R-:W-:Y:S01]  /*a2e0*/  FADD.FTZ R169, R190, R169 ;  /* 0x000000a9bea97221 */ /* 0x000fe20000010000 */
[----:B------:R-:W-:Y:S01]  /*a2f0*/  FFMA.FTZ R135, R128, UR19, R167 ;  /* 0x0000001380877c23 */ /* 0x000fe200080100a7 */
[----:B------:R-:W-:Y:S01]  /*a300*/  FMUL.FTZ R167, R61, R158 ;  /* 0x0000009e3da77220 */ /* 0x000fe20000410000 */
[C---:B------:R-:W-:Y:S01]  /*a310*/  FMUL.FTZ R158, R172.reuse, R149 ;  /* 0x00000095ac9e7220 */ /* 0x040fe20000410000 */
[----:B------:R-:W-:Y:S01]  /*a320*/  FMUL.FTZ R172, R172, R169 ;  /* 0x000000a9acac7220 */ /* 0x000fe20000410000 */
[----:B------:R-:W-:Y:S01]  /*a330*/  FMUL.FTZ R128, R39, R128 ;  /* 0x0000008027807220 */ /* 0x000fe20000410000 */
[----:B0-----:R-:W-:Y:S01]  /*a340*/  FMUL.FTZ R181, R40, R195 ;  /* 0x000000c328b57220 */ /* 0x001fe20000410000 */
[C---:B------:R-:W-:Y:S01]  /*a350*/  FFMA.FTZ R158, R173.reuse, R169, -R158 ;  /* 0x000000a9ad9e7223 */ /* 0x040fe2000001089e */
[----:B------:R-:W-:Y:S01]  /*a360*/  FFMA.FTZ R173, R173, R149, R172 ;  /* 0x00000095adad7223 */ /* 0x000fe200000100ac */
[-C--:B------:R-:W-:Y:S01]  /*a370*/  FMUL.FTZ R61, R61, R128.reuse ;  /* 0x000000803d3d7220 */ /* 0x080fe20000410000 */
[-C--:B------:R-:W-:Y:S01]  /*a380*/  FFMA.FTZ R150, R222, R128.reuse, R171 ;  /* 0x00000080de967223 */ /* 0x080fe200000100ab */
[----:B------:R-:W-:Y:S01]  /*a390*/  FADD.FTZ R191, R191, R158 ;  /* 0x0000009ebfbf7221 */ /* 0x000fe20000010000 */
[----:B------:R-:W-:Y:S01]  /*a3a0*/  FADD.FTZ R136, R136, R173 ;  /* 0x000000ad88887221 */ /* 0x000fe20000010000 */
[C---:B------:R-:W-:Y:S01]  /*a3b0*/  FMUL.FTZ R183, R83.reuse, R128 ;  /* 0x0000008053b77220 */ /* 0x040fe20000410000 */
[-C--:B-1----:R-:W-:Y:S01]  /*a3c0*/  FMUL.FTZ R199, R83, R160.reuse ;  /* 0x000000a053c77220 */ /* 0x082fe20000410000 */
[----:B------:R-:W-:Y:S01]  /*a3d0*/  FFMA.FTZ R128, R222, R160, -R61 ;  /* 0x000000a0de807223 */ /* 0x000fe2000001083d */
[----:B------:R-:W-:Y:S01]  /*a3e0*/  FMUL.FTZ R61, R40, R129 ;  /* 0x00000081283d7220 */ /* 0x000fe20000410000 */
[----:B------:R-:W-:Y:S01]  /*a3f0*/  FMUL.FTZ R171, R198, R181 ;  /* 0x000000b5c6ab7220 */ /* 0x000fe20000410000 */
[C---:B------:R-:W-:Y:S01]  /*a400*/  FMUL.FTZ R160, R174.reuse, R191 ;  /* 0x000000bfaea07220 */ /* 0x040fe20000410000 */
[-C--:B------:R-:W-:Y:S01]  /*a410*/  FMUL.FTZ R174, R174, R136.reuse ;  /* 0x00000088aeae7220 */ /* 0x080fe20000410000 */
[-C--:B------:R-:W-:Y:S01]  /*a420*/  FMUL.FTZ R173, R198, R61.reuse ;  /* 0x0000003dc6ad7220 */ /* 0x080fe20000410000 */
[C---:B------:R-:W-:Y:S01]  /*a430*/  FFMA.FTZ R158, R220.reuse, R61, R171 ;  /* 0x0000003ddc9e7223 */ /* 0x040fe200000100ab */
[C---:B------:R-:W-:Y:S01]  /*a440*/  FFMA.FTZ R162, R175.reuse, R136, R160 ;  /* 0x00000088afa27223 */ /* 0x040fe200000100a0 */
[----:B------:R-:W-:Y:S01]  /*a450*/  FFMA.FTZ R171, R175, R191, -R174 ;  /* 0x000000bfafab7223 */ /* 0x000fe200000108ae */
[----:B------:R0:W-:Y:S01]  /*a460*/  STS [R180+0x2158], R183 ;  /* 0x002158b7b4007388 */ /* 0x0001e20000000800 */
[----:B------:R-:W-:Y:S01]  /*a470*/  FFMA.FTZ R160, R220, R181, -R173 ;  /* 0x000000b5dca07223 */ /* 0x000fe200000108ad */
[----:B------:R-:W-:Y:S01]  /*a480*/  FADD.FTZ R137, R137, R162 ;  /* 0x000000a289897221 */ /* 0x000fe20000010000 */
[----:B------:R-:W-:Y:S01]  /*a490*/  FADD.FTZ R171, R192, R171 ;  /* 0x000000abc0ab7221 */ /* 0x000fe20000010000 */
[C---:B------:R-:W-:Y:S01]  /*a4a0*/  FMUL.FTZ R173, R123.reuse, R166 ;  /* 0x000000a67bad7220 */ /* 0x040fe20000410000 */
[----:B------:R-:W-:Y:S01]  /*a4b0*/  FMUL.FTZ R175, R123, R164 ;  /* 0x000000a47baf7220 */ /* 0x000fe20000410000 */
[----:B------:R1:W-:Y:S01]  /*a4c0*/  STS [R180+0x215c], R199 ;  /* 0x00215cc7b4007388 */ /* 0x0003e20000000800 */
[C---:B------:R-:W-:Y:S01]  /*a4d0*/  FMUL.FTZ R162, R176.reuse, R171 ;  /* 0x000000abb0a27220 */ /* 0x040fe20000410000 */
[----:B------:R-:W-:Y:S01]  /*a4e0*/  FMUL.FTZ R176, R176, R137 ;  /* 0x00000089b0b07220 */ /* 0x000fe20000410000 */
[----:B------:R-:W-:Y:S01]  /*a4f0*/  FMUL.FTZ R203, R87, R182 ;  /* 0x000000b657cb7220 */ /* 0x000fe20000410000 */
[----:B0-----:R-:W-:Y:S01]  /*a500*/  FMUL.FTZ R183, R84, R61 ;  /* 0x0000003d54b77220 */ /* 0x001fe20000410000 */
[C---:B------:R-:W-:Y:S01]  /*a510*/  FFMA.FTZ R61, R177.reuse, R137, R162 ;  /* 0x00000089b13d7223 */ /* 0x040fe200000100a2 */
[----:B------:R-:W-:Y:S01]  /*a520*/  FFMA.FTZ R176, R177, R171, -R176 ;  /* 0x000000abb1b07223 */ /* 0x000fe200000108b0 */
[-C--:B------:R-:W-:Y:S01]  /*a530*/  FFMA.FTZ R162, R218, R164.reuse, R173 ;  /* 0x000000a4daa27223 */ /* 0x080fe200000100ad */
[----:B------:R-:W-:Y:S01]  /*a540*/  FMUL.FTZ R177, R85, R164 ;  /* 0x000000a455b17220 */ /* 0x000fe20000410000 */
[----:B------:R-:W-:Y:S01]  /*a550*/  FADD.FTZ R138, R138, R61 ;  /* 0x0000003d8a8a7221 */ /* 0x000fe20000010000 */
[----:B------:R-:W-:Y:S01]  /*a560*/  FADD.FTZ R193, R193, R176 ;  /* 0x000000b0c1c17221 */ /* 0x000fe20000010000 */
[----:B------:R0:W-:Y:S01]  /*a570*/  STS [R180+0x2150], R183 ;  /* 0x002150b7b4007388 */ /* 0x0001e20000000800 */
[----:B------:R-:W-:Y:S01]  /*a580*/  FFMA.FTZ R164, R218, R166, -R175 ;  /* 0x000000a6daa47223 */ /* 0x000fe200000108af */
[----:B-1----:R-:W-:Y:S01]  /*a590*/  FMUL.FTZ R199, R84, R181 ;  /* 0x000000b554c77220 */ /* 0x002fe20000410000 */
[C---:B------:R-:W-:Y:S01]  /*a5a0*/  FMUL.FTZ R181, R42.reuse, R161 ;  /* 0x000000a12ab57220 */ /* 0x040fe20000410000 */
[----:B------:R-:W-:Y:S01]  /*a5b0*/  FMUL.FTZ R61, R42, R131 ;  /* 0x000000832a3d7220 */ /* 0x000fe20000410000 */
[----:B------:R1:W-:Y:S01]  /*a5c0*/  STS [R180+0x2148], R177 ;  /* 0x002148b1b4007388 */ /* 0x0003e20000000800 */
[----:B------:R-:W-:Y:S01]  /*a5d0*/  FMUL.FTZ R168, R49, R138 ;  /* 0x0000008a31a87220 */ /* 0x000fe20000410000 */
[C---:B------:R-:W-:Y:S01]  /*a5e0*/  FMUL.FTZ R175, R122.reuse, R181 ;  /* 0x000000b57aaf7220 */ /* 0x040fe20000410000 */
[-C--:B------:R-:W-:Y:S01]  /*a5f0*/  FMUL.FTZ R170, R122, R61.reuse ;  /* 0x0000003d7aaa7220 */ /* 0x080fe20000410000 */
[----:B------:R-:W-:Y:S01]  /*a600*/  FMUL.FTZ R205, R86, R61 ;  /* 0x0000003d56cd7220 */ /* 0x000fe20000410000 */
[----:B0-----:R-:W-:Y:S01]  /*a610*/  FMUL.FTZ R183, R85, R166 ;  /* 0x000000a655b77220 */ /* 0x001fe20000410000 */
[C---:B------:R-:W-:Y:S01]  /*a620*/  FMUL.FTZ R166, R178.reuse, R193 ;  /* 0x000000c1b2a67220 */ /* 0x040fe20000410000 */
[-C--:B------:R-:W-:Y:S01]  /*a630*/  FMUL.FTZ R178, R178, R138.reuse ;  /* 0x0000008ab2b27220 */ /* 0x080fe20000410000 */
[C---:B------:R-:W-:Y:S01]  /*a640*/  FFMA.FTZ R172, R216.reuse, R61, R175 ;  /* 0x0000003dd8ac7223 */ /* 0x040fe200000100af */
[----:B------:R-:W-:Y:S01]  /*a650*/  FFMA.FTZ R170, R216, R181, -R170 ;  /* 0x000000b5d8aa7223 */ /* 0x000fe200000108aa */
[C---:B------:R-:W-:Y:S01]  /*a660*/  FFMA.FTZ R166, R179.reuse, R138, R166 ;  /* 0x0000008ab3a67223 */ /* 0x040fe200000100a6 */
[----:B------:R-:W-:Y:S01]  /*a670*/  FFMA.FTZ R173, R179, R193, -R178 ;  /* 0x000000c1b3ad7223 */ /* 0x000fe200000108b2 */
[----:B------:R0:W-:Y:S01]  /*a680*/  STS [R180+0x214c], R183 ;  /* 0x00214cb7b4007388 */ /* 0x0001e20000000800 */
[----:B------:R-:W-:Y:S01]  /*a690*/  FMUL.FTZ R207, R86, R181 ;  /* 0x000000b556cf7220 */ /* 0x000fe20000410000 */
[----:B------:R-:W-:Y:S01]  /*a6a0*/  FADD.FTZ R139, R139, R166 ;  /* 0x000000a68b8b7221 */ /* 0x000fe20000010000 */
[----:B------:R-:W-:Y:S01]  /*a6b0*/  FADD.FTZ R173, R194, R173 ;  /* 0x000000adc2ad7221 */ /* 0x000fe20000010000 */
[----:B------:R-:W-:Y:S01]  /*a6c0*/  FMUL.FTZ R166, R49, R193 ;  /* 0x000000c131a67220 */ /* 0x000fe20000410000 */
[----:B------:R-:W-:Y:S01]  /*a6d0*/  FMUL.FTZ R181, R48, R137 ;  /* 0x0000008930b57220 */ /* 0x000fe20000410000 */
[C---:B-1----:R-:W-:Y:S01]  /*a6e0*/  FMUL.FTZ R177, R50.reuse, R139 ;  /* 0x0000008b32b17220 */ /* 0x042fe20000410000 */
[----:B------:R-:W-:Y:S01]  /*a6f0*/  FMUL.FTZ R175, R50, R173 ;  /* 0x000000ad32af7220 */ /* 0x000fe20000410000 */
[C---:B------:R-:W-:Y:S01]  /*a700*/  FMUL.FTZ R179, R201.reuse, R166 ;  /* 0x000000a6c9b37220 */ /* 0x040fe20000410000 */
[----:B------:R-:W-:Y:S01]  /*a710*/  FMUL.FTZ R178, R68, R181 ;  /* 0x000000b544b27220 */ /* 0x000fe20000410000 */
[-C--:B0-----:R-:W-:Y:S01]  /*a720*/  FMUL.FTZ R183, R201, R168.reuse ;  /* 0x000000a8c9b77220 */ /* 0x081fe20000410000 */
[----:B------:R-:W-:Y:S01]  /*a730*/  FMUL.FTZ R61, R66, R175 ;  /* 0x000000af423d7220 */ /* 0x000fe20000410000 */
[----:B------:R-:W-:Y:S01]  /*a740*/  FFMA.FTZ R174, R202, R168, R179 ;  /* 0x000000a8caae7223 */ /* 0x000fe200000100b3 */
[----:B------:R-:W-:Y:S01]  /*a750*/  FMUL.FTZ R179, R48, R171 ;  /* 0x000000ab30b37220 */ /* 0x000fe20000410000 */
[----:B------:R0:W-:Y:S01]  /*a760*/  STS [R180+0x2154], R199 ;  /* 0x002154c7b4007388 */ /* 0x0001e20000000800 */
[----:B------:R-:W-:Y:S01]  /*a770*/  FFMA.FTZ R61, R200, R177, R61 ;  /* 0x000000b1c83d7223 */ /* 0x000fe2000001003d */
[----:B------:R-:W-:Y:S01]  /*a780*/  FFMA.FTZ R71, R108, -R71, R209 ;  /* 0x800000476c477223 */ /* 0x000fe200000100d1 */
[----:B------:R-:W-:Y:S01]  /*a790*/  FFMA.FTZ R178, R204, R179, -R178 ;  /* 0x000000b3ccb27223 */ /* 0x000fe200000108b2 */
[----:B------:R1:W-:Y:S01]  /*a7a0*/  STS [R180+0x2140], R205 ;  /* 0x002140cdb4007388 */ /* 0x0003e20000000800 */
[----:B------:R-:W-:Y:S01]  /*a7b0*/  FADD.FTZ R61, RZ, R61 ;  /* 0x0000003dff3d7221 */ /* 0x000fe20000010000 */
[----:B------:R-:W-:Y:S01]  /*a7c0*/  FMUL.FTZ R209, R87, R186 ;  /* 0x000000ba57d17220 */ /* 0x000fe20000410000 */
[----:B------:R-:W-:Y:S01]  /*a7d0*/  FMUL.FTZ R188, R45, R134 ;  /* 0x000000862dbc7220 */ /* 0x000fe20000410000 */
[----:B------:R2:W-:Y:S01]  /*a7e0*/  STS [R180+0x2138], R203 ;  /* 0x002138cbb4007388 */ /* 0x0005e20000000800 */
[----:B------:R-:W-:Y:S01]  /*a7f0*/  FADD.FTZ R176, R61, R174 ;  /* 0x000000ae3db07221 */ /* 0x000fe20000010000 */
[----:B------:R-:W-:Y:S01]  /*a800*/  FMUL.FTZ R61, R66, R177 ;  /* 0x000000b1423d7220 */ /* 0x000fe20000410000 */
[----:B------:R-:W-:Y:S01]  /*a810*/  FFMA.FTZ R174, R202, R166, -R183 ;  /* 0x000000a6caae7223 */ /* 0x000fe200000108b7 */
[----:B------:R-:W-:Y:S01]  /*a820*/  FMUL.FTZ R183, R115, R186 ;  /* 0x000000ba73b77220 */ /* 0x000fe20000410000 */
[----:B0-----:R-:W-:Y:S01]  /*a830*/  FMUL.FTZ R199, R68, R179 ;  /* 0x000000b344c77220 */ /* 0x001fe20000410000 */
[----:B------:R-:W-:Y:S01]  /*a840*/  FFMA.FTZ R61, R200, R175, -R61 ;  /* 0x000000afc83d7223 */ /* 0x000fe2000001083d */
[----:B------:R-:W-:Y:S01]  /*a850*/  STS [R180+0x2144], R207 ;  /* 0x002144cfb4007388 */ /* 0x000fe20000000800 */
[----:B------:R-:W-:Y:S01]  /*a860*/  FMUL.FTZ R114, R88, R44 ;  /* 0x0000002c58727220 */ /* 0x000fe20000410000 */
[----:B------:R-:W-:Y:S01]  /*a870*/  FFMA.FTZ R199, R204, R181, R199 ;  /* 0x000000b5ccc77223 */ /* 0x000fe200000100c7 */
[----:B------:R-:W-:Y:S01]  /*a880*/  FADD.FTZ R61, RZ, R61 ;  /* 0x0000003dff3d7221 */ /* 0x000fe20000010000 */
[----:B------:R0:W-:Y:S01]  /*a890*/  STS [R180+0x213c], R209 ;  /* 0x00213cd1b4007388 */ /* 0x0001e20000000800 */
[----:B------:R-:W-:Y:S01]  /*a8a0*/  FFMA.FTZ R212, -R107, R114, R212 ;  /* 0x000000726bd47223 */ /* 0x000fe200000101d4 */
[----:B------:R-:W-:Y:S01]  /*a8b0*/  FADD.FTZ R184, R176, R199 ;  /* 0x000000c7b0b87221 */ /* 0x000fe20000010000 */
[----:B------:R-:W-:Y:S01]  /*a8c0*/  FADD.FTZ R61, R61, R174 ;  /* 0x000000ae3d3d7221 */ /* 0x000fe20000010000 */
[CC--:B------:R-:W-:Y:S01]  /*a8d0*/  FFMA.FTZ R174, R214.reuse, R182.reuse, R183 ;  /* 0x000000b6d6ae7223 */ /* 0x0c0fe200000100b7 */
[----:B------:R-:W-:Y:S01]  /*a8e0*/  FMUL.FTZ R183, R115, R182 ;  /* 0x000000b673b77220 */ /* 0x000fe20000410000 */
[----:B------:R-:W-:Y:S01]  /*a8f0*/  FMUL.FTZ R182, R47, R136 ;  /* 0x000000882fb67220 */ /* 0x000fe20000410000 */
[----:B------:R-:W-:Y:S01]  /*a900*/  FADD.FTZ R61, R61, R178 ;  /* 0x000000b23d3d7221 */ /* 0x000fe20000010000 */
[----:B------:R-:W-:Y:S01]  /*a910*/  FMUL.FTZ R178, R47, R191 ;  /* 0x000000bf2fb27220 */ /* 0x000fe20000410000 */
[----:B------:R-:W-:Y:S01]  /*a920*/  FFMA.FTZ R176, R214, R186, -R183 ;  /* 0x000000bad6b07223 */ /* 0x000fe200000108b7 */
[C---:B-1----:R-:W-:Y:S01]  /*a930*/  FMUL.FTZ R205, R69.reuse, R182 ;  /* 0x000000b645cd7220 */ /* 0x042fe20000410000 */
[C---:B------:R-:W-:Y:S01]  /*a940*/  FMUL.FTZ R183, R46.reuse, R169 ;  /* 0x000000a92eb77220 */ /* 0x040fe20000410000 */
[-C--:B--2---:R-:W-:Y:S01]  /*a950*/  FMUL.FTZ R203, R69, R178.reuse ;  /* 0x000000b245cb7220 */ /* 0x084fe20000410000 */
[----:B------:R-:W-:Y:S01]  /*a960*/  FMUL.FTZ R199, R46, R149 ;  /* 0x000000952ec77220 */ /* 0x000fe20000410000 */
[----:B------:R-:W-:Y:S01]  /*a970*/  FFMA.FTZ R186, R206, R178, -R205 ;  /* 0x000000b2ceba7223 */ /* 0x000fe200000108cd */
[----:B------:R-:W-:Y:S01]  /*a980*/  FMUL.FTZ R205, R70, R183 ;  /* 0x000000b746cd7220 */ /* 0x000fe20000410000 */
[----:B------:R-:W-:Y:S01]  /*a990*/  FFMA.FTZ R203, R206, R182, R203 ;  /* 0x000000b6cecb7223 */ /* 0x000fe200000100cb */
[----:B------:R-:W-:Y:S01]  /*a9a0*/  FFMA.FTZ R114, R106, -R114, R211 ;  /* 0x800000726a727223 */ /* 0x000fe200000100d3 */
[----:B------:R-:W-:Y:S01]  /*a9b0*/  FADD.FTZ R61, R61, R186 ;  /* 0x000000ba3d3d7221 */ /* 0x000fe20000010000 */
[-C--:B------:R-:W-:Y:S01]  /*a9c0*/  FFMA.FTZ R186, R208, R199.reuse, R205 ;  /* 0x000000c7d0ba7223 */ /* 0x080fe200000100cd */
[----:B------:R-:W-:Y:S01]  /*a9d0*/  FADD.FTZ R203, R184, R203 ;  /* 0x000000cbb8cb7221 */ /* 0x000fe20000010000 */
[----:B------:R-:W-:Y:S01]  /*a9e0*/  FMUL.FTZ R205, R70, R199 ;  /* 0x000000c746cd7220 */ /* 0x000fe20000410000 */
[----:B------:R-:W-:Y:S01]  /*a9f0*/  FMUL.FTZ R184, R45, R189 ;  /* 0x000000bd2db87220 */ /* 0x000fe20000410000 */
[----:B0-----:R-:W-:Y:S01]  /*aa00*/  FMUL.FTZ R209, R89, R188 ;  /* 0x000000bc59d17220 */ /* 0x001fe20000410000 */
[----:B------:R-:W-:Y:S01]  /*aa10*/  FADD.FTZ R203, R203, R186 ;  /* 0x000000bacbcb7221 */ /* 0x000fe20000010000 */
[----:B------:R-:W-:Y:S01]  /*aa20*/  FFMA.FTZ R186, R208, R183, -R205 ;  /* 0x000000b7d0ba7223 */ /* 0x000fe200000108cd */
[C---:B------:R-:W-:Y:S01]  /*aa30*/  FMUL.FTZ R207, R71.reuse, R184 ;  /* 0x000000b847cf7220 */ /* 0x040fe20000410000 */
[-C--:B------:R-:W-:Y:S01]  /*aa40*/  FMUL.FTZ R205, R71, R188.reuse ;  /* 0x000000bc47cd7220 */ /* 0x080fe20000410000 */
[----:B------:R-:W-:Y:S01]  /*aa50*/  FMUL.FTZ R199, R90, R199 ;  /* 0x000000c75ac77220 */ /* 0x000fe20000410000 */
[----:B------:R-:W-:Y:S01]  /*aa60*/  FADD.FTZ R61, R61, R186 ;  /* 0x000000ba3d3d7221 */ /* 0x000fe20000010000 */
[C---:B------:R-:W-:Y:S01]  /*aa70*/  FFMA.FTZ R190, R210.reuse, R188, R207 ;  /* 0x000000bcd2be7223 */ /* 0x040fe200000100cf */
[-C--:B------:R-:W-:Y:S01]  /*aa80*/  FFMA.FTZ R186, R210, R184.reuse, -R205 ;  /* 0x000000b8d2ba7223 */ /* 0x080fe200000108cd */
[C---:B------:R-:W-:Y:S01]  /*aa90*/  FMUL.FTZ R205, R44.reuse, R155 ;  /* 0x0000009b2ccd7220 */ /* 0x040fe20000410000 */
[----:B------:R-:W-:Y:S01]  /*aaa0*/  STS [R180+0x2128], R209 ;  /* 0x002128d1b4007388 */ /* 0x000fe20000000800 */
[----:B------:R-:W-:Y:S01]  /*aab0*/  FADD.FTZ R190, R203, R190 ;  /* 0x000000becbbe7221 */ /* 0x000fe20000010000 */
[----:B------:R-:W-:Y:S01]  /*aac0*/  FADD.FTZ R186, R61, R186 ;  /* 0x000000ba3dba7221 */ /* 0x000fe20000010000 */
[----:B------:R-:W-:Y:S01]  /*aad0*/  FMUL.FTZ R203, R44, R133 ;  /* 0x000000852ccb7220 */ /* 0x000fe20000410000 */
[-C--:B------:R-:W-:Y:S01]  /*aae0*/  FMUL.FTZ R61, R114, R205.reuse ;  /* 0x000000cd723d7220 */ /* 0x080fe20000410000 */
[C---:B------:R-:W-:Y:S01]  /*aaf0*/  FMUL.FTZ R215, R88.reuse, R205 ;  /* 0x000000cd58d77220 */ /* 0x040fe20000410000 */
[----:B------:R0:W-:Y:S01]  /*ab00*/  STS [R180+0x2120], R199 ;  /* 0x002120c7b4007388 */ /* 0x0001e20000000800 */
[-C--:B------:R-:W-:Y:S01]  /*ab10*/  FMUL.FTZ R213, R88, R203.reuse ;  /* 0x000000cb58d57220 */ /* 0x080fe20000410000 */
[-C--:B------:R-:W-:Y:S01]  /*ab20*/  FFMA.FTZ R207, R212, R203.reuse, R61 ;  /* 0x000000cbd4cf7223 */ /* 0x080fe2000001003d */
[----:B------:R-:W-:Y:S01]  /*ab30*/  FMUL.FTZ R203, R114, R203 ;  /* 0x000000cb72cb7220 */ /* 0x000fe20000410000 */
[----:B------:R-:W-:Y:S01]  /*ab40*/  FMUL.FTZ R211, R89, R184 ;  /* 0x000000b859d37220 */ /* 0x000fe20000410000 */
[----:B------:R-:W-:Y:S01]  /*ab50*/  FMUL.FTZ R177, R94, R177 ;  /* 0x000000b15eb17220 */ /* 0x000fe20000410000 */
[----:B------:R1:W-:Y:S01]  /*ab60*/  STS [R180+0x2130], R213 ;  /* 0x002130d5b4007388 */ /* 0x0003e20000000800 */
[----:B------:R-:W-:Y:S01]  /*ab70*/  FFMA.FTZ R203, R212, R205, -R203 ;  /* 0x000000cdd4cb7223 */ /* 0x000fe200000108cb */
[----:B------:R-:W-:Y:S01]  /*ab80*/  FADD.FTZ R205, R190, R207 ;  /* 0x000000cfbecd7221 */ /* 0x000fe20000010000 */
[----:B------:R-:W-:Y:S01]  /*ab90*/  FMUL.FTZ R207, R90, R183 ;  /* 0x000000b75acf7220 */ /* 0x000fe20000410000 */
[----:B0-----:R-:W-:Y:S01]  /*aba0*/  FMUL.FTZ R199, R92, R179 ;  /* 0x000000b35cc77220 */ /* 0x001fe20000410000 */
[----:B------:R-:W-:Y:S01]  /*abb0*/  FMUL.FTZ R179, R93, R168 ;  /* 0x000000a85db37220 */ /* 0x000fe20000410000 */
[----:B------:R-:W-:Y:S01]  /*abc0*/  FADD.FTZ R183, R205, R174 ;  /* 0x000000aecdb77221 */ /* 0x000fe20000010000 */
[----:B------:R-:W-:Y:S01]  /*abd0*/  FMUL.FTZ R205, R91, R178 ;  /* 0x000000b25bcd7220 */ /* 0x000fe20000410000 */
[----:B------:R-:W-:Y:S01]  /*abe0*/  FMUL.FTZ R175, R94, R175 ;  /* 0x000000af5eaf7220 */ /* 0x000fe20000410000 */
[----:B------:R0:W-:Y:S01]  /*abf0*/  STS [R180+0x2134], R215 ;  /* 0x002134d7b4007388 */ /* 0x0001e20000000800 */
[----:B------:R-:W-:Y:S01]  /*ac00*/  FADD.FTZ R183, R183, R172 ;  /* 0x000000acb7b77221 */ /* 0x000fe20000010000 */
[----:B-1----:R-:W-:Y:S01]  /*ac10*/  FADD.FTZ R213, R186, R203 ;  /* 0x000000cbbad57221 */ /* 0x002fe20000010000 */
[----:B------:R-:W-:Y:S01]  /*ac20*/  FMUL.FTZ R203, R91, R182 ;  /* 0x000000b65bcb7220 */ /* 0x000fe20000410000 */
[----:B------:R-:W-:Y:S01]  /*ac30*/  STS [R180+0x212c], R211 ;  /* 0x00212cd3b4007388 */ /* 0x000fe20000000800 */
[----:B------:R-:W-:Y:S01]  /*ac40*/  FADD.FTZ R209, R183, R162 ;  /* 0x000000a2b7d17221 */ /* 0x000fe20000010000 */
[----:B------:R-:W-:Y:S01]  /*ac50*/  FMUL.FTZ R183, R92, R181 ;  /* 0x000000b55cb77220 */ /* 0x000fe20000410000 */
[----:B------:R-:W-:Y:S01]  /*ac60*/  FMUL.FTZ R181, R93, R166 ;  /* 0x000000a65db57220 */ /* 0x000fe20000410000 */
[----:B------:R1:W-:Y:S01]  /*ac70*/  STS [R180+0x2124], R207 ;  /* 0x002124cfb4007388 */ /* 0x0003e20000000800 */
[----:B------:R-:W-:Y:S01]  /*ac80*/  FADD.FTZ R209, R209, R158 ;  /* 0x0000009ed1d17221 */ /* 0x000fe20000010000 */
[----:B------:R-:W-:Y:S01]  /*ac90*/  FADD.FTZ R213, R213, R176 ;  /* 0x000000b0d5d57221 */ /* 0x000fe20000010000 */
[----:B------:R-:W-:Y:S01]  /*aca0*/  MOV R61, UR29 ;  /* 0x0000001d003d7c02 */ /* 0x000fe20008000f00 */
[----:B------:R-:W-:Y:S01]  /*acb0*/  STS [R180+0x2118], R203 ;  /* 0x002118cbb4007388 */ /* 0x000fe20000000800 */
[----:B------:R-:W-:Y:S01]  /*acc0*/  FADD.FTZ R150, R209, R150 ;  /* 0x00000096d1967221 */ /* 0x000fe20000010000 */
[----:B------:R-:W-:Y:S01]  /*acd0*/  FADD.FTZ R213, R213, R170 ;  /* 0x000000aad5d57221 */ /* 0x000fe20000010000 */
[----:B------:R-:W-:Y:S01]  /*ace0*/  FFMA.FTZ R244, R9, -R219, R244 ;  /* 0x800000db09f47223 */ /* 0x000fe200000100f4 */
[----:B------:R-:W-:Y:S01]  /*acf0*/  STS [R180+0x211c], R205 ;  /* 0x00211ccdb4007388 */ /* 0x000fe20000000800 */
[----:B------:R-:W-:Y:S01]  /*ad00*/  FADD.FTZ R67, R150, R67 ;  /* 0x0000004396437221 */ /* 0x000fe20000010000 */
[----:B------:R-:W-:Y:S01]  /*ad10*/  FADD.FTZ R213, R213, R164 ;  /* 0x000000a4d5d57221 */ /* 0x000fe20000010000 */
[----:B------:R-:W-:Y:S01]  /*ad20*/  LEA R61, R61, -R60, 0x1 ;  /* 0x8000003c3d3d7211 */ /* 0x000fe200078e08ff */
[----:B------:R-:W-:Y:S01]  /*ad30*/  STS [R180+0x2110], R183 ;  /* 0x002110b7b4007388 */ /* 0x000fe20000000800 */
[----:B------:R-:W-:Y:S01]  /*ad40*/  FADD.FTZ R67, R67, R126 ;  /* 0x0000007e43437221 */ /* 0x000fe20000010000 */
[----:B------:R-:W-:Y:S01]  /*ad50*/  IADD3 R126, PT, PT, R197, 0x40, RZ ;  /* 0x00000040c57e7810 */ /* 0x000fe20007ffe0ff */
[----:B------:R-:W-:Y:S01]  /*ad60*/  FADD.FTZ R213, R213, R160 ;  /* 0x000000a0d5d57221 */ /* 0x000fe20000010000 */
[----:B------:R2:W-:Y:S01]  /*ad70*/  STS [R180+0x2114], R199 ;  /* 0x002114c7b4007388 */ /* 0x0005e20000000800 */
[----:B------:R-:W-:Y:S01]  /*ad80*/  FFMA.FTZ R244, R8, -R221, R244 ;  /* 0x800000dd08f47223 */ /* 0x000fe200000100f4 */
[----:B------:R-:W-:Y:S01]  /*ad90*/  LEA.HI R126, R126, R197, RZ, 0x1b ;  /* 0x000000c57e7e7211 */ /* 0x000fe200078fd8ff */
[----:B------:R-:W-:Y:S01]  /*ada0*/  FADD.FTZ R213, R213, R128 ;  /* 0x00000080d5d57221 */ /* 0x000fe20000010000 */
[----:B------:R-:W-:Y:S01]  /*adb0*/  STS [R180+0x2108], R179 ;  /* 0x002108b3b4007388 */ /* 0x000fe20000000800 */
[----:B------:R-:W-:Y:S01]  /*adc0*/  ISETP.GE.AND P2, PT, R61, 0x1, PT ;  /* 0x000000013d00780c */ /* 0x000fe20003f46270 */
[----:B------:R-:W-:Y:S01]  /*add0*/  FFMA.FTZ R223, R7, -R223, R244 ;  /* 0x800000df07df7223 */ /* 0x000fe200000100f4 */
[----:B------:R-:W-:Y:S01]  /*ade0*/  LEA R217, R126, UR16, 0x2 ;  /* 0x000000107ed97c11 */ /* 0x000fe2000f8e10ff */
[----:B------:R3:W-:Y:S01]  /*adf0*/  STS [R180+0x210c], R181 ;  /* 0x00210cb5b4007388 */ /* 0x0007e20000000800 */
[----:B------:R-:W-:Y:S01]  /*ae00*/  FADD.FTZ R213, R213, R146 ;  /* 0x00000092d5d57221 */ /* 0x000fe20000010000 */
[----:B------:R-:W-:Y:S01]  /*ae10*/  FMUL.FTZ R146, R124, R195 ;  /* 0x000000c37c927220 */ /* 0x000fe20000410000 */
[----:B------:R-:W-:Y:S01]  /*ae20*/  FMUL.FTZ R124, R195, UR18 ;  /* 0x00000012c37c7c20 */ /* 0x000fe20008410000 */
[----:B------:R-:W-:Y:S01]  /*ae30*/  STS [R180+0x2100], R177 ;  /* 0x002100b1b4007388 */ /* 0x000fe20000000800 */
[----:B------:R-:W-:Y:S01]  /*ae40*/  FMUL.FTZ R126, R129, UR18 ;  /* 0x00000012817e7c20 */ /* 0x000fe20008410000 */
[----:B------:R-:W-:Y:S01]  /*ae50*/  FADD.FTZ R144, R213, R144 ;  /* 0x00000090d5907221 */ /* 0x000fe20000010000 */
[----:B0-----:R-:W-:Y:S01]  /*ae60*/  FFMA.FTZ R215, R129, UR19, R124 ;  /* 0x0000001381d77c23 */ /* 0x001fe2000801007c */
[----:B------:R0:W-:Y:S01]  /*ae70*/  STS [R180+0x2104], R175 ;  /* 0x002104afb4007388 */ /* 0x0001e20000000800 */
[----:B------:R-:W-:Y:S01]  /*ae80*/  FMUL.FTZ R124, R161, UR18 ;  /* 0x00000012a17c7c20 */ /* 0x000fe20008410000 */
[----:B------:R-:W-:Y:S01]  /*ae90*/  FFMA.FTZ R213, R195, UR19, -R126 ;  /* 0x00000013c3d57c23 */ /* 0x000fe2000801087e */
[C---:B------:R-:W-:Y:S01]  /*aea0*/  FMUL.FTZ R126, R131.reuse, UR18 ;  /* 0x00000012837e7c20 */ /* 0x040fe20008410000 */
[----:B------:R-:W-:Y:S01]  /*aeb0*/  BAR.SYNC.DEFER_BLOCKING 0x0 ;  /* 0x0000000000007b1d */ /* 0x000fe20000010000 */
[----:B-1----:R-:W-:Y:S01]  /*aec0*/  FFMA.FTZ R207, R131, UR19, R124 ;  /* 0x0000001383cf7c23 */ /* 0x002fe2000801007c */
[----:B------:R-:W-:Y:S01]  /*aed0*/  FMUL.FTZ R124, R155, UR18 ;  /* 0x000000129b7c7c20 */ /* 0x000fe20008410000 */
[----:B------:R-:W-:Y:S01]  /*aee0*/  FFMA.FTZ R209, R161, UR19, -R126 ;  /* 0x00000013a1d17c23 */ /* 0x000fe2000801087e */
[C---:B------:R-:W-:Y:S01]  /*aef0*/  FMUL.FTZ R126, R133.reuse, UR18 ;  /* 0x00000012857e7c20 */ /* 0x040fe20008410000 */
[----:B------:R-:W-:Y:S01]  /*af00*/  FFMA.FTZ R244, R6, -R225, R223 ;  /* 0x800000e106f47223 */ /* 0x000fe200000100df */
[----:B--2---:R-:W-:Y:S01]  /*af10*/  FFMA.FTZ R199, R133, UR19, R124 ;  /* 0x0000001385c77c23 */ /* 0x004fe2000801007c */
[----:B------:R-:W-:Y:S01]  /*af20*/  FMUL.FTZ R124, R169, UR18 ;  /* 0x00000012a97c7c20 */ /* 0x000fe20008410000 */
[----:B------:R-:W-:Y:S01]  /*af30*/  FFMA.FTZ R203, R155, UR19, -R126 ;  /* 0x000000139bcb7c23 */ /* 0x000fe2000801087e */
[----:B------:R-:W-:Y:S01]  /*af40*/  FMUL.FTZ R126, R149, UR18 ;  /* 0x00000012957e7c20 */ /* 0x000fe20008410000 */
[----:B------:R-:W-:Y:S01]  /*af50*/  FMUL.FTZ R162, R137, UR18 ;  /* 0x0000001289a27c20 */ /* 0x000fe20008410000 */
[----:B---3--:R-:W-:Y:S01]  /*af60*/  FFMA.FTZ R181, R149, UR19, R124 ;  /* 0x0000001395b57c23 */ /* 0x008fe2000801007c */
[----:B------:R-:W-:Y:S01]  /*af70*/  FMUL.FTZ R124, R171, UR18 ;  /* 0x00000012ab7c7c20 */ /* 0x000fe20008410000 */
[----:B------:R-:W-:Y:S01]  /*af80*/  FFMA.FTZ R152, R5, -R227, R244 ;  /* 0x800000e305987223 */ /* 0x000fe200000100f4 */
[----:B------:R-:W-:Y:S01]  /*af90*/  FADD.FTZ R60, R67, R62 ;  /* 0x0000003e433c7221 */ /* 0x000fe20000010000 */
[----:B------:R-:W-:Y:S01]  /*afa0*/  FADD.FTZ R158, R144, R63 ;  /* 0x0000003f909e7221 */ /* 0x000fe20000010000 */
[----:B------:R-:W-:Y:S01]  /*afb0*/  FFMA.FTZ R183, R169, UR19, -R126 ;  /* 0x00000013a9b77c23 */ /* 0x000fe2000801087e */
[----:B0-----:R-:W-:Y:S01]  /*afc0*/  FFMA.FTZ R175, R171, UR19, -R162 ;  /* 0x00000013abaf7c23 */ /* 0x001fe200080108a2 */
[----:B------:R-:W-:Y:S01]  /*afd0*/  FFMA.FTZ R177, R137, UR19, R124 ;  /* 0x0000001389b17c23 */ /* 0x000fe2000801007c */
[----:B------:R-:W-:Y:S01]  /*afe0*/  FMUL.FTZ R150, R130, UR18 ;  /* 0x0000001282967c20 */ /* 0x000fe20008410000 */
[----:B------:R-:W-:Y:S01]  /*aff0*/  FMUL.FTZ R211, R185, UR18 ;  /* 0x00000012b9d37c20 */ /* 0x000fe20008410000 */
[----:B------:R-:W-:Y:S01]  /*b000*/  FMUL.FTZ R144, R132, UR18 ;  /* 0x0000001284907c20 */ /* 0x000fe20008410000 */
[----:B------:R-:W-:Y:S01]  /*b010*/  FMUL.FTZ R205, R187, UR18 ;  /* 0x00000012bbcd7c20 */ /* 0x000fe20008410000 */
[----:B------:R-:W-:Y:S01]  /*b020*/  FMUL.FTZ R128, R134, UR18 ;  /* 0x0000001286807c20 */ /* 0x000fe20008410000 */
[----:B------:R-:W0:Y:S01]  /*b030*/  LDS R217, [R217+0x2200] ;  /* 0x00220000d9d97984 */ /* 0x000e220000000800 */
[----:B------:R-:W-:Y:S01]  /*b040*/  FMUL.FTZ R195, R189, UR18 ;  /* 0x00000012bdc37c20 */ /* 0x000fe20008410000 */
[----:B------:R-:W-:Y:S01]  /*b050*/  FMUL.FTZ R126, R136, UR18 ;  /* 0x00000012887e7c20 */ /* 0x000fe20008410000 */
[----:B------:R-:W-:Y:S01]  /*b060*/  FMUL.FTZ R179, R191, UR18 ;  /* 0x00000012bfb37c20 */ /* 0x000fe20008410000 */
[----:B------:R-:W-:Y:S01]  /*b070*/  FMUL.FTZ R124, R138, UR18 ;  /* 0x000000128a7c7c20 */ /* 0x000fe20008410000 */
[----:B------:R-:W-:Y:S01]  /*b080*/  FMUL.FTZ R67, R193, UR18 ;  /* 0x00000012c1437c20 */ /* 0x000fe20008410000 */
[----:B------:R-:W-:Y:S01]  /*b090*/  FMUL.FTZ R164, R139, UR18 ;  /* 0x000000128ba47c20 */ /* 0x000fe20008410000 */
[----:B------:R-:W-:Y:S01]  /*b0a0*/  FMUL.FTZ R162, R173, UR18 ;  /* 0x00000012ada27c20 */ /* 0x000fe20008410000 */
[C---:B------:R-:W-:Y:S01]  /*b0b0*/  FFMA.FTZ R62, R4.reuse, R230, R151 ;  /* 0x000000e6043e7223 */ /* 0x040fe20000010097 */
[----:B------:R-:W-:Y:S01]  /*b0c0*/  FFMA.FTZ R63, R4, -R229, R152 ;  /* 0x800000e5043f7223 */ /* 0x000fe20000010098 */
[----:B------:R-:W-:Y:S01]  /*b0d0*/  FADD.FTZ R60, R60, R157 ;  /* 0x0000009d3c3c7221 */ /* 0x000fe20000010000 */
[----:B------:R-:W-:Y:S01]  /*b0e0*/  FFMA.FTZ R141, R127, R242, -R141 ;  /* 0x000000f27f8d7223 */ /* 0x000fe2000001088d */
[----:B------:R-:W-:Y:S01]  /*b0f0*/  IADD3 R160, PT, PT, R197, 0x80, RZ ;  /* 0x00000080c5a07810 */ /* 0x000fe20007ffe0ff */
[----:B------:R-:W-:Y:S01]  /*b100*/  FFMA.FTZ R150, R185, UR19, -R150 ;  /* 0x00000013b9967c23 */ /* 0x000fe20008010896 */
[----:B------:R-:W-:Y:S01]  /*b110*/  IADD3 R152, PT, PT, R197, 0xc0, RZ ;  /* 0x000000c0c5987810 */ /* 0x000fe20007ffe0ff */
[----:B------:R-:W-:Y:S01]  /*b120*/  FFMA.FTZ R211, R130, UR19, R211 ;  /* 0x0000001382d37c23 */ /* 0x000fe200080100d3 */
[----:B------:R-:W-:Y:S01]  /*b130*/  ISETP.GE.AND P3, PT, R61, 0x41, PT ;  /* 0x000000413d00780c */ /* 0x000fe20003f66270 */
[----:B------:R-:W-:Y:S01]  /*b140*/  FFMA.FTZ R144, R187, UR19, -R144 ;  /* 0x00000013bb907c23 */ /* 0x000fe20008010890 */
[----:B------:R-:W-:Y:S01]  /*b150*/  FFMA.FTZ R205, R132, UR19, R205 ;  /* 0x0000001384cd7c23 */ /* 0x000fe200080100cd */
        /* <DEDUP_REMOVED lines=13> */
.L_x_7859:
[----:B------:R-:W-:Y:S05]  /*b230*/  BSYNC.RECONVERGENT B0 ;  /* 0x0000000000007941 */ /* 0x000fea0003800200 */
.L_x_7858:
[----:B------:R-:W-:Y:S04]  /*b240*/  BSSY.RECONVERGENT B0, `(.L_x_7860) ;  /* 0x0000003000007945 */ /* 0x000fe80003800200 */
[----:B------:R-:W-:Y:S05]  /*b250*/  @!P3 BRA `(.L_x_7861) ;  /* 0x000000000004b947 */ /* 0x000fea0003800000 */
[----:B0-----:R2:W-:Y:S02]  /*b260*/  REDG.E.ADD.F32.FTZ.RN.STRONG.GPU desc[UR30][R64.64+0x100], R217 ;  /* 0x000100d9400079a6 */ /* 0x0015e4000c12f31e */
.L_x_7861:
[----:B------:R-:W-:Y:S05]  /*b270*/  BSYNC.RECONVERGENT B0 ;  /* 0x0000000000007941 */ /* 0x000fea0003800200 */
.L_x_7860:
[-C--:B------:R-:W-:Y:S01]  /*b280*/  LEA.HI R160, R160, R197.reuse, RZ, 0x1b ;  /* 0x000000c5a0a07211 */ /* 0x080fe200078fd8ff */
[----:B------:R-:W-:Y:S01]  /*b290*/  BSSY.RECONVERGENT B0, `(.L_x_7862) ;  /* 0x000000f000007945 */ /* 0x000fe20003800200 */
[----:B------:R-:W-:Y:S02]  /*b2a0*/  ISETP.GE.AND P6, PT, R61, 0x81, PT ;  /* 0x000000813d00780c */ /* 0x000fe40003fc6270 */
[----:B------:R-:W-:Y:S02]  /*b2b0*/  LEA R160, R160, UR16, 0x2 ;  /* 0x00000010a0a07c11 */ /* 0x000fe4000f8e10ff */
[C---:B------:R-:W-:Y:S02]  /*b2c0*/  IADD3 R162, PT, PT, R197.reuse, 0x100, RZ ;  /* 0x00000100c5a27810 */ /* 0x040fe40007ffe0ff */
[----:B------:R-:W-:Y:S01]  /*b2d0*/  LEA.HI R152, R152, R197, RZ, 0x1b ;  /* 0x000000c598987211 */ /* 0x000fe200078fd8ff */
[----:B0-2---:R0:W2:Y:S01]  /*b2e0*/  LDS R217, [R160+0x2300] ;  /* 0x00230000a0d97984 */ /* 0x0050a20000000800 */
[----:B------:R-:W-:-:S02]  /*b2f0*/  IADD3 R164, PT, PT, R197, 0x140, RZ ;  /* 0x00000140c5a47810 */ /* 0x000fc40007ffe0ff */
[----:B------:R-:W-:Y:S02]  /*b300*/  LEA.HI R162, R162, R197, RZ, 0x1b ;  /* 0x000000c5a2a27211 */ /* 0x000fe400078fd8ff */
[----:B------:R-:W-:Y:S02]  /*b310*/  LEA R166, R152, UR16, 0x2 ;  /* 0x0000001098a67c11 */ /* 0x000fe4000f8e10ff */
[C---:B------:R-:W-:Y:S02]  /*b320*/  ISETP.GE.AND P2, PT, R61.reuse, 0xc1, PT ;  /* 0x000000c13d00780c */ /* 0x040fe40003f46270 */
[C---:B------:R-:W-:Y:S02]  /*b330*/  ISETP.GE.AND P3, PT, R61.reuse, 0x101, PT ;  /* 0x000001013d00780c */ /* 0x040fe40003f66270 */
[C---:B------:R-:W-:Y:S02]  /*b340*/  ISETP.GE.AND P4, PT, R61.reuse, 0x141, PT ;  /* 0x000001413d00780c */ /* 0x040fe40003f86270 */
[----:B------:R-:W-:Y:S01]  /*b350*/  ISETP.GE.AND P5, PT, R61, 0x181, PT ;  /* 0x000001813d00780c */ /* 0x000fe20003fa6270 */
[----:B0-----:R-:W-:-:S12]  /*b360*/  @!P6 BRA `(.L_x_7863) ;  /* 0x000000000004e947 */ /* 0x001fd80003800000 */
[----:B--2---:R0:W-:Y:S02]  /*b370*/  REDG.E.ADD.F32.FTZ.RN.STRONG.GPU desc[UR30][R64.64+0x200], R217 ;  /* 0x000200d9400079a6 */ /* 0x0041e4000c12f31e */
.L_x_7863:
[----:B------:R-:W-:Y:S05]  /*b380*/  BSYNC.RECONVERGENT B0 ;  /* 0x0000000000007941 */ /* 0x000fea0003800200 */
.L_x_7862:
[----:B0-2---:R0:W2:Y:S01]  /*b390*/  LDS R217, [R166+0x2400] ;  /* 0x00240000a6d97984 */ /* 0x0050a20000000800 */
[----:B------:R-:W-:Y:S01]  /*b3a0*/  BSSY.RECONVERGENT B0, `(.L_x_7864) ;  /* 0x0000006000007945 */ /* 0x000fe20003800200 */
[----:B------:R-:W-:Y:S02]  /*b3b0*/  IADD3 R152, PT, PT, R197, 0x180, RZ ;  /* 0x00000180c5987810 */ /* 0x000fe40007ffe0ff */
[----:B------:R-:W-:Y:S02]  /*b3c0*/  LEA.HI R164, R164, R197, RZ, 0x1b ;  /* 0x000000c5a4a47211 */ /* 0x000fe400078fd8ff */
[----:B------:R-:W-:Y:S01]  /*b3d0*/  LEA R162, R162, UR16, 0x2 ;  /* 0x00000010a2a27c11 */ /* 0x000fe2000f8e10ff */
[----:B------:R-:W-:Y:S06]  /*b3e0*/  @!P2 BRA `(.L_x_7865) ;  /* 0x000000000004a947 */ /* 0x000fec0003800000 */
[----:B--2---:R3:W-:Y:S02]  /*b3f0*/  REDG.E.ADD.F32.FTZ.RN.STRONG.GPU desc[UR30][R64.64+0x300], R217 ;  /* 0x000300d9400079a6 */ /* 0x0047e4000c12f31e */
.L_x_7865:
[----:B------:R-:W-:Y:S05]  /*b400*/  BSYNC.RECONVERGENT B0 ;  /* 0x0000000000007941 */ /* 0x000fea0003800200 */
.L_x_7864:
[----:B--23--:R2:W3:Y:S01]  /*b410*/  LDS R217, [R162+0x2500] ;  /* 0x00250000a2d97984 */ /* 0x00c4e20000000800 */
[----:B------:R-:W-:Y:S01]  /*b420*/  BSSY.RECONVERGENT B0, `(.L_x_7866) ;  /* 0x0000005000007945 */ /* 0x000fe20003800200 */
[----:B------:R-:W-:Y:S02]  /*b430*/  LEA.HI R152, R152, R197, RZ, 0x1b ;  /* 0x000000c598987211 */ /* 0x000fe400078fd8ff */
[----:B------:R-:W-:Y:S01]  /*b440*/  LEA R164, R164, UR16, 0x2 ;  /* 0x00000010a4a47c11 */ /* 0x000fe2000f8e10ff */
[----:B------:R-:W-:Y:S06]  /*b450*/  @!P3 BRA `(.L_x_7867) ;  /* 0x000000000004b947 */ /* 0x000fec0003800000 */
[----:B---3--:R4:W-:Y:S02]  /*b460*/  REDG.E.ADD.F32.FTZ.RN.STRONG.GPU desc[UR30][R64.64+0x400], R217 ;  /* 0x000400d9400079a6 */ /* 0x0089e4000c12f31e */
.L_x_7867:
[----:B------:R-:W-:Y:S05]  /*b470*/  BSYNC.RECONVERGENT B0 ;  /* 0x0000000000007941 */ /* 0x000fea0003800200 */
.L_x_7866:
[----:B---34-:R3:W4:Y:S01]  /*b480*/  LDS R217, [R164+0x2600] ;  /* 0x00260000a4d97984 */ /* 0x0187220000000800 */
[----:B------:R-:W-:Y:S01]  /*b490*/  BSSY.RECONVERGENT B0, `(.L_x_7868) ;  /* 0x0000004000007945 */ /* 0x000fe20003800200 */
[----:B------:R-:W-:-:S03]  /*b4a0*/  LEA R160, R152, UR16, 0x2 ;  /* 0x0000001098a07c11 */ /* 0x000fc6000f8e10ff */
[----:B------:R-:W-:Y:S05]  /*b4b0*/  @!P4 BRA `(.L_x_7869) ;  /* 0x000000000004c947 */ /* 0x000fea0003800000 */
[----:B----4-:R4:W-:Y:S02]  /*b4c0*/  REDG.E.ADD.F32.FTZ.RN.STRONG.GPU desc[UR30][R64.64+0x500], R217 ;  /* 0x000500d9400079a6 */ /* 0x0109e4000c12f31e */
.L_x_7869:
[----:B------:R-:W-:Y:S05]  /*b4d0*/  BSYNC.RECONVERGENT B0 ;  /* 0x0000000000007941 */ /* 0x000fea0003800200 */
.L_x_7868:
[----:B----4-:R4:W0:Y:S01]  /*b4e0*/  LDS R217, [R160+0x2700] ;  /* 0x00270000a0d97984 */ /* 0x0108220000000800 */
[----:B------:R-:W-:Y:S01]  /*b4f0*/  BSSY.RECONVERGENT B0, `(.L_x_7870) ;  /* 0x0000004000007945 */ /* 0x000fe20003800200 */
[----:B------:R-:W-:-:S03]  /*b500*/  IADD3 R152, PT, PT, R197, 0x1c0, RZ ;  /* 0x000001c0c5987810 */ /* 0x000fc60007ffe0ff */
[----:B------:R-:W-:Y:S05]  /*b510*/  @!P5 BRA `(.L_x_7871) ;  /* 0x000000000004d947 */ /* 0x000fea0003800000 */
[----:B0-----:R0:W-:Y:S02]  /*b520*/  REDG.E.ADD.F32.FTZ.RN.STRONG.GPU desc[UR30][R64.64+0x600], R217 ;  /* 0x000600d9400079a6 */ /* 0x0011e4000c12f31e */
.L_x_7871:
[----:B------:R-:W-:Y:S05]  /*b530*/  BSYNC.RECONVERGENT B0 ;  /* 0x0000000000007941 */ /* 0x000fea0003800200 */
.L_x_7870:
[-C--:B------:R-:W-:Y:S01]  /*b540*/  LEA.HI R152, R152, R197.reuse, RZ, 0x1b ;  /* 0x000000c598987211 */ /* 0x080fe200078fd8ff */
[----:B------:R-:W-:Y:S01]  /*b550*/  BSSY.RECONVERGENT B0, `(.L_x_7872) ;  /* 0x0000010000007945 */ /* 0x000fe20003800200 */
[----:B------:R-:W-:Y:S02]  /*b560*/  ISETP.GE.AND P6, PT, R61, 0x1c1, PT ;  /* 0x000001c13d00780c */ /* 0x000fe40003fc6270 */
[----:B------:R-:W-:Y:S02]  /*b570*/  LEA R152, R152, UR16, 0x2 ;  /* 0x0000001098987c11 */ /* 0x000fe4000f8e10ff */
[C---:B----4-:R-:W-:Y:S02]  /*b580*/  IADD3 R160, PT, PT, R197.reuse, 0x200, RZ ;  /* 0x00000200c5a07810 */ /* 0x050fe40007ffe0ff */
[----:B--2---:R-:W-:Y:S01]  /*b590*/  IADD3 R162, PT, PT, R197, 0x240, RZ ;  /* 0x00000240c5a27810 */ /* 0x004fe20007ffe0ff */
[----:B0-----:R0:W2:Y:S01]  /*b5a0*/  LDS R217, [R152+0x2800] ;  /* 0x0028000098d97984 */ /* 0x0010a20000000800 */
[----:B------:R-:W-:-:S02]  /*b5b0*/  LEA.HI R160, R160, R197, RZ, 0x1b ;  /* 0x000000c5a0a07211 */ /* 0x000fc400078fd8ff */
[----:B---3--:R-:W-:Y:S02]  /*b5c0*/  IADD3 R164, PT, PT, R197, 0x280, RZ ;  /* 0x00000280c5a47810 */ /* 0x008fe40007ffe0ff */
[----:B------:R-:W-:Y:S02]  /*b5d0*/  LEA R160, R160, UR16, 0x2 ;  /* 0x00000010a0a07c11 */ /* 0x000fe4000f8e10ff */
[----:B------:R-:W-:Y:S02]  /*b5e0*/  LEA.HI R162, R162, R197, RZ, 0x1b ;  /* 0x000000c5a2a27211 */ /* 0x000fe400078fd8ff */
[C---:B------:R-:W-:Y:S02]  /*b5f0*/  ISETP.GE.AND P2, PT, R61.reuse, 0x201, PT ;  /* 0x000002013d00780c */ /* 0x040fe40003f46270 */
[C---:B------:R-:W-:Y:S02]  /*b600*/  ISETP.GE.AND P3, PT, R61.reuse, 0x241, PT ;  /* 0x000002413d00780c */ /* 0x040fe40003f66270 */
[----:B------:R-:W-:-:S02]  /*b610*/  ISETP.GE.AND P4, PT, R61, 0x281, PT ;  /* 0x000002813d00780c */ /* 0x000fc40003f86270 */
[----:B------:R-:W-:Y:S01]  /*b620*/  ISETP.GE.AND P5, PT, R61, 0x2c1, PT ;  /* 0x000002c13d00780c */ /* 0x000fe20003fa6270 */
[----:B0-----:R-:W-:-:S12]  /*b630*/  @!P6 BRA `(.L_x_7873) ;  /* 0x000000000004e947 */ /* 0x001fd80003800000 */
[----:B--2---:R0:W-:Y:S02]  /*b640*/  REDG.E.ADD.F32.FTZ.RN.STRONG.GPU desc[UR30][R64.64+0x700], R217 ;  /* 0x000700d9400079a6 */ /* 0x0041e4000c12f31e */
.L_x_7873:
[----:B------:R-:W-:Y:S05]  /*b650*/  BSYNC.RECONVERGENT B0 ;  /* 0x0000000000007941 */ /* 0x000fea0003800200 */
.L_x_7872:
[----:B0-2---:R0:W2:Y:S01]  /*b660*/  LDS R217, [R160+0x2900] ;  /* 0x00290000a0d97984 */ /* 0x0050a20000000800 */
[----:B------:R-:W-:Y:S01]  /*b670*/  BSSY.RECONVERGENT B0, `(.L_x_7874) ;  /* 0x0000006000007945 */ /* 0x000fe20003800200 */
[----:B------:R-:W-:Y:S02]  /*b680*/  IADD3 R152, PT, PT, R197, 0x2c0, RZ ;  /* 0x000002c0c5987810 */ /* 0x000fe40007ffe0ff */
[----:B------:R-:W-:Y:S02]  /*b690*/  LEA.HI R164, R164, R197, RZ, 0x1b ;  /* 0x000000c5a4a47211 */ /* 0x000fe400078fd8ff */
[----:B------:R-:W-:Y:S01]  /*b6a0*/  LEA R162, R162, UR16, 0x2 ;  /* 0x00000010a2a27c11 */ /* 0x000fe2000f8e10ff */
[----:B------:R-:W-:Y:S06]  /*b6b0*/  @!P2 BRA `(.L_x_7875) ;  /* 0x000000000004a947 */ /* 0x000fec0003800000 */
[----:B--2---:R3:W-:Y:S02]  /*b6c0*/  REDG.E.ADD.F32.FTZ.RN.STRONG.GPU desc[UR30][R64.64+0x800], R217 ;  /* 0x000800d9400079a6 */ /* 0x0047e4000c12f31e */
.L_x_7875:
[----:B------:R-:W-:Y:S05]  /*b6d0*/  BSYNC.RECONVERGENT B0 ;  /* 0x0000000000007941 */ /* 0x000fea0003800200 */
.L_x_7874:
[----:B--23--:R2:W3:Y:S01]  /*b6e0*/  LDS R217, [R162+0x2a00] ;  /* 0x002a0000a2d97984 */ /* 0x00c4e20000000800 */
[----:B------:R-:W-:Y:S01]  /*b6f0*/  BSSY.RECONVERGENT B0, `(.L_x_7876) ;  /* 0x0000005000007945 */ /* 0x000fe20003800200 */
[----:B------:R-:W-:Y:S02]  /*b700*/  LEA.HI R152, R152, R197, RZ, 0x1b ;  /* 0x000000c598987211 */ /* 0x000fe400078fd8ff */
[----:B------:R-:W-:Y:S01]  /*b710*/  LEA R164, R164, UR16, 0x2 ;  /* 0x00000010a4a47c11 */ /* 0x000fe2000f8e10ff */
[----:B------:R-:W-:Y:S06]  /*b720*/  @!P3 BRA `(.L_x_7877) ;  /* 0x000000000004b947 */ /* 0x000fec0003800000 */
[----:B---3--:R4:W-:Y:S02]  /*b730*/  REDG.E.ADD.F32.FTZ.RN.STRONG.GPU desc[UR30][R64.64+0x900], R217 ;  /* 0x000900d9400079a6 */ /* 0x0089e4000c12f31e */
.L_x_7877:
[----:B------:R-:W-:Y:S05]  /*b740*/  BSYNC.RECONVERGENT B0 ;  /* 0x0000000000007941 */ /* 0x000fea0003800200 */
.L_x_7876:
[----:B---34-:R3:W4:Y:S01]  /*b750*/  LDS R217, [R164+0x2b00] ;  /* 0x002b0000a4d97984 */ /* 0x0187220000000800 */
[----:B------:R-:W-:Y:S01]  /*b760*/  BSSY.RECONVERGENT B0, `(.L_x_7878) ;  /* 0x0000004000007945 */ /* 0x000fe20003800200 */
[----:B--2---:R-:W-:-:S03]  /*b770*/  LEA R162, R152, UR16, 0x2 ;  /* 0x0000001098a27c11 */ /* 0x004fc6000f8e10ff */
[----:B------:R-:W-:Y:S05]  /*b780*/  @!P4 BRA `(.L_x_7879) ;  /* 0x000000000004c947 */ /* 0x000fea0003800000 */
[----:B----4-:R2:W-:Y:S02]  /*b790*/  REDG.E.ADD.F32.FTZ.RN.STRONG.GPU desc[UR30][R64.64+0xa00], R217 ;  /* 0x000a00d9400079a6 */ /* 0x0105e4000c12f31e */
.L_x_7879:
[----:B------:R-:W-:Y:S05]  /*b7a0*/  BSYNC.RECONVERGENT B0 ;  /* 0x0000000000007941 */ /* 0x000fea0003800200 */
.L_x_7878:
[----:B--2-4-:R2:W4:Y:S01]  /*b7b0*/  LDS R217, [R162+0x2c00] ;  /* 0x002c0000a2d97984 */ /* 0x0145220000000800 */
[----:B------:R-:W-:Y:S01]  /*b7c0*/  BSSY.RECONVERGENT B0, `(.L_x_7880) ;  /* 0x0000005000007945 */ /* 0x000fe20003800200 */
[C---:B------:R-:W-:Y:S02]  /*b7d0*/  IADD3 R152, PT, PT, R197.reuse, 0x300, RZ ;  /* 0x00000300c5987810 */ /* 0x040fe40007ffe0ff */
[----:B0-----:R-:W-:Y:S01]  /*b7e0*/  IADD3 R160, PT, PT, R197, 0x340, RZ ;  /* 0x00000340c5a07810 */ /* 0x001fe20007ffe0ff */
[----:B------:R-:W-:Y:S06]  /*b7f0*/  @!P5 BRA `(.L_x_7881) ;  /* 0x000000000004d947 */ /* 0x000fec0003800000 */
[----:B----4-:R0:W-:Y:S02]  /*b800*/  REDG.E.ADD.F32.FTZ.RN.STRONG.GPU desc[UR30][R64.64+0xb00], R217 ;  /* 0x000b00d9400079a6 */ /* 0x0101e4000c12f31e */
.L_x_7881:
[----:B------:R-:W-:Y:S05]  /*b810*/  BSYNC.RECONVERGENT B0 ;  /* 0x0000000000007941 */ /* 0x000fea0003800200 */
.L_x_7880:
[-C--:B------:R-:W-:Y:S01]  /*b820*/  LEA.HI R152, R152, R197.reuse, RZ, 0x1b ;  /* 0x000000c598987211 */ /* 0x080fe200078fd8ff */
[----:B------:R-:W-:Y:S01]  /*b830*/  BSSY.RECONVERGENT B0, `(.L_x_7882) ;  /* 0x000000f000007945 */ /* 0x000fe20003800200 */
[----:B------:R-:W-:Y:S02]  /*b840*/  ISETP.GE.AND P6, PT, R61, 0x301, PT ;  /* 0x000003013d00780c */ /* 0x000fe40003fc6270 */
[----:B------:R-:W-:Y:S02]  /*b850*/  LEA R152, R152, UR16, 0x2 ;  /* 0x0000001098987c11 */ /* 0x000fe4000f8e10ff */
[C---:B--2---:R-:W-:Y:S02]  /*b860*/  IADD3 R162, PT, PT, R197.reuse, 0x380, RZ ;  /* 0x00000380c5a27810 */ /* 0x044fe40007ffe0ff */
[----:B------:R-:W-:Y:S01]  /*b870*/  LEA.HI R160, R160, R197, RZ, 0x1b ;  /* 0x000000c5a0a07211 */ /* 0x000fe200078fd8ff */
[----:B0---4-:R0:W2:Y:S01]  /*b880*/  LDS R217, [R152+0x2d00] ;  /* 0x002d000098d97984 */ /* 0x0110a20000000800 */
[----:B---3--:R-:W-:-:S02]  /*b890*/  IADD3 R164, PT, PT, R197, 0x3c0, RZ ;  /* 0x000003c0c5a47810 */ /* 0x008fc40007ffe0ff */
        /* <DEDUP_REMOVED lines=8> */
.L_x_7883:
[----:B------:R-:W-:Y:S05]  /*b920*/  BSYNC.RECONVERGENT B0 ;  /* 0x0000000000007941 */ /* 0x000fea0003800200 */
.L_x_7882:
[----:B0-2---:R0:W2:Y:S01]  /*b930*/  LDS R217, [R160+0x2e00] ;  /* 0x002e0000a0d97984 */ /* 0x0050a20000000800 */
[----:B------:R-:W-:Y:S01]  /*b940*/  BSSY.RECONVERGENT B0, `(.L_x_7884) ;  /* 0x0000006000007945 */ /* 0x000fe20003800200 */
[----:B------:R-:W-:Y:S02]  /*b950*/  LOP3.LUT R152, R197, 0x400, RZ, 0xfc, !PT ;  /* 0x00000400c5987812 */ /* 0x000fe400078efcff */
[----:B------:R-:W-:Y:S02]  /*b960*/  LEA.HI R164, R164, R197, RZ, 0x1b ;  /* 0x000000c5a4a47211 */ /* 0x000fe400078fd8ff */
[----:B------:R-:W-:Y:S01]  /*b970*/  LEA R162, R162, UR16, 0x2 ;  /* 0x00000010a2a27c11 */ /* 0x000fe2000f8e10ff */
[----:B------:R-:W-:Y:S06]  /*b980*/  @!P2 BRA `(.L_x_7885) ;  /* 0x000000000004a947 */ /* 0x000fec0003800000 */
[----:B--2---:R3:W-:Y:S02]  /*b990*/  REDG.E.ADD.F32.FTZ.RN.STRONG.GPU desc[UR30][R64.64+0xd00], R217 ;  /* 0x000d00d9400079a6 */ /* 0x0047e4000c12f31e */
.L_x_7885:
[----:B------:R-:W-:Y:S05]  /*b9a0*/  BSYNC.RECONVERGENT B0 ;  /* 0x0000000000007941 */ /* 0x000fea0003800200 */
.L_x_7884:
[----:B--23--:R2:W3:Y:S01]  /*b9b0*/  LDS R217, [R162+0x2f00] ;  /* 0x002f0000a2d97984 */ /* 0x00c4e20000000800 */
[----:B------:R-:W-:Y:S01]  /*b9c0*/  BSSY.RECONVERGENT B0, `(.L_x_7886) ;  /* 0x0000005000007945 */ /* 0x000fe20003800200 */
[----:B------:R-:W-:Y:S02]  /*b9d0*/  LEA.HI R152, R152, R197, RZ, 0x1b ;  /* 0x000000c598987211 */ /* 0x000fe400078fd8ff */
[----:B------:R-:W-:Y:S01]  /*b9e0*/  LEA R164, R164, UR16, 0x2 ;  /* 0x00000010a4a47c11 */ /* 0x000fe2000f8e10ff */
[----:B------:R-:W-:Y:S06]  /*b9f0*/  @!P3 BRA `(.L_x_7887) ;  /* 0x000000000004b947 */ /* 0x000fec0003800000 */
[----:B---3--:R4:W-:Y:S02]  /*ba00*/  REDG.E.ADD.F32.FTZ.RN.STRONG.GPU desc[UR30][R64.64+0xe00], R217 ;  /* 0x000e00d9400079a6 */ /* 0x0089e4000c12f31e */
.L_x_7887:
[----:B------:R-:W-:Y:S05]  /*ba10*/  BSYNC.RECONVERGENT B0 ;  /* 0x0000000000007941 */ /* 0x000fea0003800200 */
.L_x_7886:
[----:B---34-:R3:W4:Y:S01]  /*ba20*/  LDS R217, [R164+0x3000] ;  /* 0x00300000a4d97984 */ /* 0x0187220000000800 */
[----:B------:R-:W-:Y:S01]  /*ba30*/  BSSY.RECONVERGENT B0, `(.L_x_7888) ;  /* 0x0000004000007945 */ /* 0x000fe20003800200 */
[----:B--2---:R-:W-:-:S03]  /*ba40*/  LEA R162, R152, UR16, 0x2 ;  /* 0x0000001098a27c11 */ /* 0x004fc6000f8e10ff */
[----:B------:R-:W-:Y:S05]  /*ba50*/  @!P4 BRA `(.L_x_7889) ;  /* 0x000000000004c947 */ /* 0x000fea0003800000 */
[----:B----4-:R2:W-:Y:S02]  /*ba60*/  REDG.E.ADD.F32.FTZ.RN.STRONG.GPU desc[UR30][R64.64+0xf00], R217 ;  /* 0x000f00d9400079a6 */ /* 0x0105e4000c12f31e */
.L_x_7889:
[----:B------:R-:W-:Y:S05]  /*ba70*/  BSYNC.RECONVERGENT B0 ;  /* 0x0000000000007941 */ /* 0x000fea0003800200 */
.L_x_7888:
[----:B--2-4-:R2:W4:Y:S01]  /*ba80*/  LDS R217, [R162+0x3100] ;  /* 0x00310000a2d97984 */ /* 0x0145220000000800 */
[----:B------:R-:W-:Y:S01]  /*ba90*/  BSSY.RECONVERGENT B0, `(.L_x_7890) ;  /* 0x0000005000007945 */ /* 0x000fe20003800200 */
[C---:B------:R-:W-:Y:S02]  /*baa0*/  IADD3 R152, PT, PT, R197.reuse, 0x440, RZ ;  /* 0x00000440c5987810 */ /* 0x040fe40007ffe0ff */
[----:B0-----:R-:W-:Y:S01]  /*bab0*/  IADD3 R160, PT, PT, R197, 0x480, RZ ;  /* 0x00000480c5a07810 */ /* 0x001fe20007ffe0ff */
[----:B------:R-:W-:Y:S06]  /*bac0*/  @!P5 BRA `(.L_x_7891) ;  /* 0x000000000004d947 */ /* 0x000fec0003800000 */
[----:B----4-:R0:W-:Y:S02]  /*bad0*/  REDG.E.ADD.F32.FTZ.RN.STRONG.GPU desc[UR30][R64.64+0x1000], R217 ;  /* 0x001000d9400079a6 */ /* 0x0101e4000c12f31e */
.L_x_7891:
[----:B------:R-:W-:Y:S05]  /*bae0*/  BSYNC.RECONVERGENT B0 ;  /* 0x0000000000007941 */ /* 0x000fea0003800200 */
.L_x_7890:
        /* <DEDUP_REMOVED lines=16> */
.L_x_7893:
[----:B------:R-:W-:Y:S05]  /*bbf0*/  BSYNC.RECONVERGENT B0 ;  /* 0x0000000000007941 */ /* 0x000fea0003800200 */
.L_x_7892:
[----:B0-2---:R0:W2:Y:S01]  /*bc00*/  LDS R217, [R160+0x3300] ;  /* 0x00330000a0d97984 */ /* 0x0050a20000000800 */
[----:B------:R-:W-:Y:S01]  /*bc10*/  BSSY.RECONVERGENT B0, `(.L_x_7894) ;  /* 0x0000006000007945 */ /* 0x000fe20003800200 */
[----:B------:R-:W-:Y:S02]  /*bc20*/  IADD3 R152, PT, PT, R197, 0x540, RZ ;  /* 0x00000540c5987810 */ /* 0x000fe40007ffe0ff */
[----:B------:R-:W-:Y:S02]  /*bc30*/  LEA.HI R164, R164, R197, RZ, 0x1b ;  /* 0x000000c5a4a47211 */ /* 0x000fe400078fd8ff */
[----:B------:R-:W-:Y:S01]  /*bc40*/  LEA R162, R162, UR16, 0x2 ;  /* 0x00000010a2a27c11 */ /* 0x000fe2000f8e10ff */
[----:B------:R-:W-:Y:S06]  /*bc50*/  @!P2 BRA `(.L_x_7895) ;  /* 0x000000000004a947 */ /* 0x000fec0003800000 */
[----:B--2---:R3:W-:Y:S02]  /*bc60*/  REDG.E.ADD.F32.FTZ.RN.STRONG.GPU desc[UR30][R64.64+0x1200], R217 ;  /* 0x001200d9400079a6 */ /* 0x0047e4000c12f31e */
.L_x_7895:
[----:B------:R-:W-:Y:S05]  /*bc70*/  BSYNC.RECONVERGENT B0 ;  /* 0x0000000000007941 */ /* 0x000fea0003800200 */
.L_x_7894:
[----:B--23--:R2:W3:Y:S01]  /*bc80*/  LDS R217, [R162+0x3400] ;  /* 0x00340000a2d97984 */ /* 0x00c4e20000000800 */
[----:B------:R-:W-:Y:S01]  /*bc90*/  BSSY.RECONVERGENT B0, `(.L_x_7896) ;  /* 0x0000005000007945 */ /* 0x000fe20003800200 */
[----:B------:R-:W-:Y:S02]  /*bca0*/  LEA.HI R152, R152, R197, RZ, 0x1b ;  /* 0x000000c598987211 */ /* 0x000fe400078fd8ff */
[----:B------:R-:W-:Y:S01]  /*bcb0*/  LEA R164, R164, UR16, 0x2 ;  /* 0x00000010a4a47c11 */ /* 0x000fe2000f8e10ff */
[----:B------:R-:W-:Y:S06]  /*bcc0*/  @!P3 BRA `(.L_x_7897) ;  /* 0x000000000004b947 */ /* 0x000fec0003800000 */
[----:B---3--:R4:W-:Y:S02]  /*bcd0*/  REDG.E.ADD.F32.FTZ.RN.STRONG.GPU desc[UR30][R64.64+0x1300], R217 ;  /* 0x001300d9400079a6 */ /* 0x0089e4000c12f31e */
.L_x_7897:
[----:B------:R-:W-:Y:S05]  /*bce0*/  BSYNC.RECONVERGENT B0 ;  /* 0x0000000000007941 */ /* 0x000fea0003800200 */
.L_x_7896:
[----:B---34-:R3:W4:Y:S01]  /*bcf0*/  LDS R217, [R164+0x3500] ;  /* 0x00350000a4d97984 */ /* 0x0187220000000800 */
[----:B------:R-:W-:Y:S01]  /*bd00*/  BSSY.RECONVERGENT B0, `(.L_x_7898) ;  /* 0x0000004000007945 */ /* 0x000fe20003800200 */
[----:B--2---:R-:W-:-:S03]  /*bd10*/  LEA R162, R152, UR16, 0x2 ;  /* 0x0000001098a27c11 */ /* 0x004fc6000f8e10ff */
[----:B------:R-:W-:Y:S05]  /*bd20*/  @!P4 BRA `(.L_x_7899) ;  /* 0x000000000004c947 */ /* 0x000fea0003800000 */
[----:B----4-:R2:W-:Y:S02]  /*bd30*/  REDG.E.ADD.F32.FTZ.RN.STRONG.GPU desc[UR30][R64.64+0x1400], R217 ;  /* 0x001400d9400079a6 */ /* 0x0105e4000c12f31e */
.L_x_7899:
[----:B------:R-:W-:Y:S05]  /*bd40*/  BSYNC.RECONVERGENT B0 ;  /* 0x0000000000007941 */ /* 0x000fea0003800200 */
.L_x_7898:
[----:B--2-4-:R2:W4:Y:S01]  /*bd50*/  LDS R217, [R162+0x3600] ;  /* 0x00360000a2d97984 */ /* 0x0145220000000800 */
[----:B------:R-:W-:Y:S01]  /*bd60*/  BSSY.RECONVERGENT B0, `(.L_x_7900) ;  /* 0x0000005000007945 */ /* 0x000fe20003800200 */
[C---:B------:R-:W-:Y:S02]  /*bd70*/  IADD3 R152, PT, PT, R197.reuse, 0x580, RZ ;  /* 0x00000580c5987810 */ /* 0x040fe40007ffe0ff */
[----:B0-----:R-:W-:Y:S01]  /*bd80*/  IADD3 R160, PT, PT, R197, 0x5c0, RZ ;  /* 0x000005c0c5a07810 */ /* 0x001fe20007ffe0ff */
[----:B------:R-:W-:Y:S06]  /*bd90*/  @!P5 BRA `(.L_x_7901) ;  /* 0x000000000004d947 */ /* 0x000fec0003800000 */
[----:B----4-:R0:W-:Y:S02]  /*bda0*/  REDG.E.ADD.F32.FTZ.RN.STRONG.GPU desc[UR30][R64.64+0x1500], R217 ;  /* 0x001500d9400079a6 */ /* 0x0101e4000c12f31e */
.L_x_7901:
[----:B------:R-:W-:Y:S05]  /*bdb0*/  BSYNC.RECONVERGENT B0 ;  /* 0x0000000000007941 */ /* 0x000fea0003800200 */
.L_x_7900:
        /* <DEDUP_REMOVED lines=16> */
.L_x_7903:
[----:B------:R-:W-:Y:S05]  /*bec0*/  BSYNC.RECONVERGENT B0 ;  /* 0x0000000000007941 */ /* 0x000fea0003800200 */
.L_x_7902:
[----:B0-2---:R0:W2:Y:S01]  /*bed0*/  LDS R217, [R160+0x3800] ;  /* 0x00380000a0d97984 */ /* 0x0050a20000000800 */
[----:B------:R-:W-:Y:S01]  /*bee0*/  BSSY.RECONVERGENT B0, `(.L_x_7904) ;  /* 0x0000006000007945 */ /* 0x000fe20003800200 */
[----:B------:R-:W-:Y:S02]  /*bef0*/  IADD3 R152, PT, PT, R197, 0x680, RZ ;  /* 0x00000680c5987810 */ /* 0x000fe40007ffe0ff */
[----:B------:R-:W-:Y:S02]  /*bf00*/  LEA.HI R164, R164, R197, RZ, 0x1b ;  /* 0x000000c5a4a47211 */ /* 0x000fe400078fd8ff */
[----:B------:R-:W-:Y:S01]  /*bf10*/  LEA R162, R162, UR16, 0x2 ;  /* 0x00000010a2a27c11 */ /* 0x000fe2000f8e10ff */
[----:B------:R-:W-:Y:S06]  /*bf20*/  @!P2 BRA `(.L_x_7905) ;  /* 0x000000000004a947 */ /* 0x000fec0003800000 */
[----:B--2---:R3:W-:Y:S02]  /*bf30*/  REDG.E.ADD.F32.FTZ.RN.STRONG.GPU desc[UR30][R64.64+0x1700], R217 ;  /* 0x001700d9400079a6 */ /* 0x0047e4000c12f31e */
.L_x_7905:
[----:B------:R-:W-:Y:S05]  /*bf40*/  BSYNC.RECONVERGENT B0 ;  /* 0x0000000000007941 */ /* 0x000fea0003800200 */
.L_x_7904:
[----:B--23--:R2:W3:Y:S01]  /*bf50*/  LDS R217, [R162+0x3900] ;  /* 0x00390000a2d97984 */ /* 0x00c4e20000000800 */
[----:B------:R-:W-:Y:S01]  /*bf60*/  BSSY.RECONVERGENT B0, `(.L_x_7906) ;  /* 0x0000005000007945 */ /* 0x000fe20003800200 */
[----:B------:R-:W-:Y:S02]  /*bf70*/  LEA.HI R152, R152, R197, RZ, 0x1b ;  /* 0x000000c598987211 */ /* 0x000fe400078fd8ff */
[----:B------:R-:W-:Y:S01]  /*bf80*/  LEA R164, R164, UR16, 0x2 ;  /* 0x00000010a4a47c11 */ /* 0x000fe2000f8e10ff */
[----:B------:R-:W-:Y:S06]  /*bf90*/  @!P3 BRA `(.L_x_7907) ;  /* 0x000000000004b947 */ /* 0x000fec0003800000 */
[----:B---3--:R4:W-:Y:S02]  /*bfa0*/  REDG.E.ADD.F32.FTZ.RN.STRONG.GPU desc[UR30][R64.64+0x1800], R217 ;  /* 0x001800d9400079a6 */ /* 0x0089e4000c12f31e */
.L_x_7907:
[----:B------:R-:W-:Y:S05]  /*bfb0*/  BSYNC.RECONVERGENT B0 ;  /* 0x0000000000007941 */ /* 0x000fea0003800200 */
.L_x_7906:
[----:B---34-:R3:W4:Y:S01]  /*bfc0*/  LDS R217, [R164+0x3a00] ;  /* 0x003a0000a4d97984 */ /* 0x0187220000000800 */
[----:B------:R-:W-:Y:S01]  /*bfd0*/  BSSY.RECONVERGENT B0, `(.L_x_7908) ;  /* 0x0000004000007945 */ /* 0x000fe20003800200 */
[----:B--2---:R-:W-:-:S03]  /*bfe0*/  LEA R162, R152, UR16, 0x2 ;  /* 0x0000001098a27c11 */ /* 0x004fc6000f8e10ff */
[----:B------:R-:W-:Y:S05]  /*bff0*/  @!P4 BRA `(.L_x_7909) ;  /* 0x000000000004c947 */ /* 0x000fea0003800000 */
[----:B----4-:R2:W-:Y:S02]  /*c000*/  REDG.E.ADD.F32.FTZ.RN.STRONG.GPU desc[UR30][R64.64+0x1900], R217 ;  /* 0x001900d9400079a6 */ /* 0x0105e4000c12f31e */
.L_x_7909:
[----:B------:R-:W-:Y:S05]  /*c010*/  BSYNC.RECONVERGENT B0 ;  /* 0x0000000000007941 */ /* 0x000fea0003800200 */
.L_x_7908:
[----:B--2-4-:R2:W4:Y:S01]  /*c020*/  LDS R217, [R162+0x3b00] ;  /* 0x003b0000a2d97984 */ /* 0x0145220000000800 */
[----:B------:R-:W-:Y:S01]  /*c030*/  BSSY.RECONVERGENT B0, `(.L_x_7910) ;  /* 0x0000005000007945 */ /* 0x000fe20003800200 */
[C---:B------:R-:W-:Y:S02]  /*c040*/  IADD3 R152, PT, PT, R197.reuse, 0x6c0, RZ ;  /* 0x000006c0c5987810 */ /* 0x040fe40007ffe0ff */
[----:B0-----:R-:W-:Y:S01]  /*c050*/  IADD3 R160, PT, PT, R197, 0x700, RZ ;  /* 0x00000700c5a07810 */ /* 0x001fe20007ffe0ff */
[----:B------:R-:W-:Y:S06]  /*c060*/  @!P5 BRA `(.L_x_7911) ;  /* 0x000000000004d947 */ /* 0x000fec0003800000 */
[----:B----4-:R0:W-:Y:S02]  /*c070*/  REDG.E.ADD.F32.FTZ.RN.STRONG.GPU desc[UR30][R64.64+0x1a00], R217 ;  /* 0x001a00d9400079a6 */ /* 0x0101e4000c12f31e */
.L_x_7911:
[----:B------:R-:W-:Y:S05]  /*c080*/  BSYNC.RECONVERGENT B0 ;  /* 0x0000000000007941 */ /* 0x000fea0003800200 */
.L_x_7910:
        /* <DEDUP_REMOVED lines=16> */
.L_x_7913:
[----:B------:R-:W-:Y:S05]  /*c190*/  BSYNC.RECONVERGENT B0 ;  /* 0x0000000000007941 */ /* 0x000fea0003800200 */
.L_x_7912:
[----:B------:R3:W4:Y:S01]  /*c1a0*/  LDS R61, [R160+0x3d00] ;  /* 0x003d0000a03d7984 */ /* 0x0007220000000800 */
[----:B------:R-:W-:Y:S01]  /*c1b0*/  BSSY.RECONVERGENT B0, `(.L_x_7914) ;  /* 0x0000006000007945 */ /* 0x000fe20003800200 */
[----:B------:R-:W-:Y:S02]  /*c1c0*/  IADD3 R152, PT, PT, R197, 0x7c0, RZ ;  /* 0x000007c0c5987810 */ /* 0x000fe40007ffe0ff */
[----:B------:R-:W-:Y:S02]  /*c1d0*/  LEA.HI R164, R164, R197, RZ, 0x1b ;  /* 0x000000c5a4a47211 */ /* 0x000fe400078fd8ff */
[----:B------:R-:W-:Y:S01]  /*c1e0*/  LEA R162, R162, UR16, 0x2 ;  /* 0x00000010a2a27c11 */ /* 0x000fe2000f8e10ff */
[----:B------:R-:W-:Y:S06]  /*c1f0*/  @!P2 BRA `(.L_x_7915) ;  /* 0x000000000004a947 */ /* 0x000fec0003800000 */
[----:B----4-:R4:W-:Y:S02]  /*c200*/  REDG.E.ADD.F32.FTZ.RN.STRONG.GPU desc[UR30][R64.64+0x1c00], R61 ;  /* 0x001c003d400079a6 */ /* 0x0109e4000c12f31e */
.L_x_7915:
[----:B------:R-:W-:Y:S05]  /*c210*/  BSYNC.RECONVERGENT B0 ;  /* 0x0000000000007941 */ /* 0x000fea0003800200 */
.L_x_7914:
[----:B----4-:R4:W0:Y:S01]  /*c220*/  LDS R61, [R162+0x3e00] ;  /* 0x003e0000a23d7984 */ /* 0x0108220000000800 */
[----:B------:R-:W-:Y:S01]  /*c230*/  BSSY.RECONVERGENT B0, `(.L_x_7916) ;  /* 0x0000005000007945 */ /* 0x000fe20003800200 */
[----:B------:R-:W-:Y:S02]  /*c240*/  LEA.HI R152, R152, R197, RZ, 0x1b ;  /* 0x000000c598987211 */ /* 0x000fe400078fd8ff */
[----:B------:R-:W-:Y:S01]  /*c250*/  LEA R164, R164, UR16, 0x2 ;  /* 0x00000010a4a47c11 */ /* 0x000fe2000f8e10ff */
[----:B------:R-:W-:Y:S06]  /*c260*/  @!P3 BRA `(.L_x_7917) ;  /* 0x000000000004b947 */ /* 0x000fec0003800000 */
[----:B0-----:R0:W-:Y:S02]  /*c270*/  REDG.E.ADD.F32.FTZ.RN.STRONG.GPU desc[UR30][R64.64+0x1d00], R61 ;  /* 0x001d003d400079a6 */ /* 0x0011e4000c12f31e */
.L_x_7917:
[----:B------:R-:W-:Y:S05]  /*c280*/  BSYNC.RECONVERGENT B0 ;  /* 0x0000000000007941 */ /* 0x000fea0003800200 */
.L_x_7916:
[----:B0-----:R0:W0:Y:S01]  /*c290*/  LDS R61, [R164+0x3f00] ;  /* 0x003f0000a43d7984 */ /* 0x0010220000000800 */
[----:B------:R-:W-:Y:S01]  /*c2a0*/  BSSY.RECONVERGENT B0, `(.L_x_7918) ;  /* 0x0000004000007945 */ /* 0x000fe20003800200 */
[----:B------:R-:W-:-:S03]  /*c2b0*/  LEA R152, R152, UR16, 0x2 ;  /* 0x0000001098987c11 */ /* 0x000fc6000f8e10ff */
[----:B------:R-:W-:Y:S05]  /*c2c0*/  @!P4 BRA `(.L_x_7919) ;  /* 0x000000000004c947 */ /* 0x000fea0003800000 */
[----:B0-----:R0:W-:Y:S02]  /*c2d0*/  REDG.E.ADD.F32.FTZ.RN.STRONG.GPU desc[UR30][R64.64+0x1e00], R61 ;  /* 0x001e003d400079a6 */ /* 0x0011e4000c12f31e */
.L_x_7919:
[----:B------:R-:W-:Y:S05]  /*c2e0*/  BSYNC.RECONVERGENT B0 ;  /* 0x0000000000007941 */ /* 0x000fea0003800200 */
.L_x_7918:
[----:B0-----:R-:W-:Y:S01]  /*c2f0*/  FADD.FTZ R61, R158, R141 ;  /* 0x0000008d9e3d7221 */ /* 0x001fe20000010000 */
[----:B------:R-:W-:Y:S01]  /*c300*/  BSSY.RECONVERGENT B0, `(.L_x_7920) ;  /* 0x0000004000007945 */ /* 0x000fe20003800200 */
[----:B------:R0:W0:Y:S03]  /*c310*/  LDS R141, [R152+0x4000] ;  /* 0x00400000988d7984 */ /* 0x0000260000000800 */
[----:B------:R-:W-:Y:S05]  /*c320*/  @!P5 BRA `(.L_x_7921) ;  /* 0x000000000004d947 */ /* 0x000fea0003800000 */
[----:B0-----:R0:W-:Y:S02]  /*c330*/  REDG.E.ADD.F32.FTZ.RN.STRONG.GPU desc[UR30][R64.64+0x1f00], R141 ;  /* 0x001f008d400079a6 */ /* 0x0011e4000c12f31e */
.L_x_7921:
[----:B------:R-:W-:Y:S05]  /*c340*/  BSYNC.RECONVERGENT B0 ;  /* 0x0000000000007941 */ /* 0x000fea0003800200 */
.L_x_7920:
[----:B0-----:R-:W0:Y:S01]  /*c350*/  SHFL.DOWN PT, R141, R60, 0x1, 0x1f ;  /* 0x08201f003c8d7f89 */ /* 0x001e2200000e0000 */
[----:B------:R-:W-:Y:S01]  /*c360*/  ISETP.GT.AND P2, PT, R98, 0x1e, PT ;  /* 0x0000001e6200780c */ /* 0x000fe20003f44270 */
[----:B------:R-:W-:Y:S01]  /*c370*/  FFMA.FTZ R154, R127, R154, R156 ;  /* 0x0000009a7f9a7223 */ /* 0x000fe2000001009c */
[----:B------:R-:W-:Y:S01]  /*c380*/  FFMA.FTZ R125, R228, R159, R125 ;  /* 0x0000009fe47d7223 */ /* 0x000fe2000001007d */
[----:B------:R-:W5:Y:S01]  /*c390*/  SHFL.DOWN PT, R152, R61, 0x1, 0x1f ;  /* 0x08201f003d987f89 */ /* 0x000f6200000e0000 */
[----:B------:R-:W-:Y:S01]  /*c3a0*/  FFMA.FTZ R226, R226, R145, R163 ;  /* 0x00000091e2e27223 */ /* 0x000fe200000100a3 */
[-C--:B-1----:R-:W-:Y:S01]  /*c3b0*/  FFMA.FTZ R65, R79, R140.reuse, R154 ;  /* 0x0000008c4f417223 */ /* 0x082fe2000001009a */
[----:B------:R-:W-:Y:S01]  /*c3c0*/  FFMA.FTZ R19, R35, R140, R19 ;  /* 0x0000008c23137223 */ /* 0x000fe20000010013 */
[----:B--2---:R-:W1:Y:S01]  /*c3d0*/  SHFL.DOWN PT, R217, R62, 0x1, 0x1f ;  /* 0x08201f003ed97f89 */ /* 0x004e6200000e0000 */
[----:B------:R-:W-:Y:S01]  /*c3e0*/  FFMA.FTZ R64, R80, R143, R125 ;  /* 0x0000008f50407223 */ /* 0x000fe2000001007d */
[----:B------:R-:W-:Y:S01]  /*c3f0*/  FADD.FTZ R78, R65, R78 ;  /* 0x0000004e414e7221 */ /* 0x000fe20000010000 */
[-C--:B------:R-:W-:Y:S01]  /*c400*/  FFMA.FTZ R65, R81, R142.reuse, R226 ;  /* 0x0000008e51417223 */ /* 0x080fe200000100e2 */
[----:B------:R-:W2:Y:S01]  /*c410*/  SHFL.DOWN PT, R158, R63, 0x1, 0x1f ;  /* 0x08201f003f9e7f89 */ /* 0x000ea200000e0000 */
[----:B------:R-:W-:Y:S01]  /*c420*/  FFMA.FTZ R21, R37, R142, R21 ;  /* 0x0000008e25157223 */ /* 0x000fe20000010015 */
[----:B------:R-:W-:Y:S01]  /*c430*/  FFMA.FTZ R153, R224, R153, R165 ;  /* 0x00000099e0997223 */ /* 0x000fe200000100a5 */
[----:B------:R-:W-:Y:S01]  /*c440*/  FFMA.FTZ R222, R222, R135, R167 ;  /* 0x00000087dede7223 */ /* 0x000fe200000100a7 */
[----:B------:R-:W-:Y:S01]  /*c450*/  FMUL.FTZ R100, R100, R185 ;  /* 0x000000b964647220 */ /* 0x000fe20000410000 */
[----:B------:R-:W-:Y:S01]  /*c460*/  FMUL.FTZ R213, R198, R213 ;  /* 0x000000d5c6d57220 */ /* 0x000fe20000410000 */
[----:B------:R-:W-:Y:S01]  /*c470*/  FMUL.FTZ R123, R123, R150 ;  /* 0x000000967b7b7220 */ /* 0x000fe20000410000 */
[----:B------:R-:W-:Y:S01]  /*c480*/  FADD.FTZ R77, R64, R77 ;  /* 0x0000004d404d7221 */ /* 0x000fe20000010000 */
[----:B------:R-:W-:Y:S01]  /*c490*/  FADD.FTZ R76, R65, R76 ;  /* 0x0000004c414c7221 */ /* 0x000fe20000010000 */
[----:B------:R-:W-:Y:S01]  /*c4a0*/  FFMA.FTZ R64, R82, R147, R153 ;  /* 0x0000009352407223 */ /* 0x000fe20000010099 */
[----:B------:R-:W-:Y:S01]  /*c4b0*/  FFMA.FTZ R65, R83, R148, R222 ;  /* 0x0000009453417223 */ /* 0x000fe200000100de */
[----:B------:R-:W-:Y:S01]  /*c4c0*/  FFMA.FTZ R99, R99, R129, R146 ;  /* 0x0000008163637223 */ /* 0x000fe20000010092 */
[----:B0-----:R-:W-:Y:S01]  /*c4d0*/  @!P2 FADD.FTZ R60, R60, R141 ;  /* 0x0000008d3c3ca221 */ /* 0x001fe20000010000 */
[----:B------:R-:W-:Y:S01]  /*c4e0*/  FFMA.FTZ R100, R101, R130, R100 ;  /* 0x0000008265647223 */ /* 0x000fe20000010064 */
[----:B------:R-:W-:Y:S01]  /*c4f0*/  FMUL.FTZ R102, R102, R161 ;  /* 0x000000a166667220 */ /* 0x000fe20000410000 */
[----:B------:R-:W-:Y:S01]  /*c500*/  FFMA.FTZ R213, R220, R215, R213 ;  /* 0x000000d7dcd57223 */ /* 0x000fe200000100d5 */
[----:B-----5:R-:W-:Y:S01]  /*c510*/  @!P2 FADD.FTZ R61, R61, R152 ;  /* 0x000000983d3da221 */ /* 0x020fe20000010000 */
[----:B------:R-:W0:Y:S01]  /*c520*/  SHFL.DOWN PT, R125, R60, 0x2, 0x1f ;  /* 0x08401f003c7d7f89 */ /* 0x000e2200000e0000 */
[----:B------:R-:W-:Y:S01]  /*c530*/  FFMA.FTZ R218, R218, R211, R123 ;  /* 0x000000d3dada7223 */ /* 0x000fe2000001007b */
[----:B------:R-:W-:Y:S01]  /*c540*/  FADD.FTZ R75, R64, R75 ;  /* 0x0000004b404b7221 */ /* 0x000fe20000010000 */
[----:B-1----:R-:W-:Y:S01]  /*c550*/  @!P2 FADD.FTZ R62, R62, R217 ;  /* 0x000000d93e3ea221 */ /* 0x002fe20000010000 */
[----:B------:R-:W1:Y:S01]  /*c560*/  SHFL.DOWN PT, R140, R61, 0x2, 0x1f ;  /* 0x08401f003d8c7f89 */ /* 0x000e6200000e0000 */
[----:B------:R-:W-:Y:S01]  /*c570*/  FADD.FTZ R74, R65, R74 ;  /* 0x0000004a414a7221 */ /* 0x000fe20000010000 */
[-C--:B------:R-:W-:Y:S01]  /*c580*/  FFMA.FTZ R24, R40, R99.reuse, R24 ;  /* 0x0000006328187223 */ /* 0x080fe20000010018 */
[----:B--2---:R-:W-:Y:S01]  /*c590*/  @!P2 FADD.FTZ R63, R63, R158 ;  /* 0x0000009e3f3fa221 */ /* 0x004fe20000010000 */
[----:B------:R-:W2:Y:S01]  /*c5a0*/  SHFL.DOWN PT, R127, R62, 0x2, 0x1f ;  /* 0x08401f003e7f7f89 */ /* 0x000ea200000e0000 */
[----:B------:R-:W-:Y:S01]  /*c5b0*/  ISETP.GT.AND P2, PT, R98, 0x1d, PT ;  /* 0x0000001d6200780c */ /* 0x000fe20003f44270 */
[----:B------:R-:W-:Y:S01]  /*c5c0*/  FFMA.FTZ R64, R84, R99, R213 ;  /* 0x0000006354407223 */ /* 0x000fe200000100d5 */
[----:B------:R-:W-:Y:S01]  /*c5d0*/  FFMA.FTZ R103, R103, R131, R102 ;  /* 0x0000008367677223 */ /* 0x000fe20000010066 */
[----:B------:R-:W5:Y:S01]  /*c5e0*/  SHFL.DOWN PT, R142, R63, 0x2, 0x1f ;  /* 0x08401f003f8e7f89 */ /* 0x000f6200000e0000 */
[-C--:B------:R-:W-:Y:S01]  /*c5f0*/  FFMA.FTZ R25, R41, R100.reuse, R25 ;  /* 0x0000006429197223 */ /* 0x080fe20000010019 */
[----:B------:R-:W-:Y:S01]  /*c600*/  FFMA.FTZ R65, R85, R100, R218 ;  /* 0x0000006455417223 */ /* 0x000fe200000100da */
[----:B------:R-:W-:Y:S01]  /*c610*/  FMUL.FTZ R71, R71, R128 ;  /* 0x0000008047477220 */ /* 0x000fe20000410000 */
[----:B------:R-:W-:Y:S01]  /*c620*/  FMUL.FTZ R104, R104, R187 ;  /* 0x000000bb68687220 */ /* 0x000fe20000410000 */
[----:B------:R-:W-:Y:S01]  /*c630*/  FMUL.FTZ R115, R115, R144 ;  /* 0x0000009073737220 */ /* 0x000fe20000410000 */
[----:B------:R-:W-:Y:S01]  /*c640*/  FMUL.FTZ R209, R122, R209 ;  /* 0x000000d17ad17220 */ /* 0x000fe20000410000 */
[----:B------:R-:W-:Y:S01]  /*c650*/  FFMA.FTZ R210, R210, R195, R71 ;  /* 0x000000c3d2d27223 */ /* 0x000fe20000010047 */
[----:B------:R-:W-:Y:S01]  /*c660*/  FFMA.FTZ R104, R105, R132, R104 ;  /* 0x0000008469687223 */ /* 0x000fe20000010068 */
[----:B------:R-:W-:Y:S01]  /*c670*/  FFMA.FTZ R214, R214, R205, R115 ;  /* 0x000000cdd6d67223 */ /* 0x000fe20000010073 */
[----:B------:R-:W-:Y:S01]  /*c680*/  FMUL.FTZ R108, R108, R189 ;  /* 0x000000bd6c6c7220 */ /* 0x000fe20000410000 */
[----:B------:R-:W-:Y:S01]  /*c690*/  FADD.FTZ R72, R65, R72 ;  /* 0x0000004841487221 */ /* 0x000fe20000010000 */
[----:B0-----:R-:W-:Y:S01]  /*c6a0*/  @!P2 FADD.FTZ R60, R60, R125 ;  /* 0x0000007d3c3ca221 */ /* 0x001fe20000010000 */
[----:B------:R-:W-:Y:S01]  /*c6b0*/  FFMA.FTZ R65, R87, R104, R214 ;  /* 0x0000006857417223 */ /* 0x000fe200000100d6 */
[----:B------:R-:W-:Y:S01]  /*c6c0*/  FFMA.FTZ R207, R216, R207, R209 ;  /* 0x000000cfd8cf7223 */ /* 0x000fe200000100d1 */
[----:B------:R-:W-:Y:S01]  /*c6d0*/  FFMA.FTZ R108, R109, R134, R108 ;  /* 0x000000866d6c7223 */ /* 0x000fe2000001006c */
[----:B-1----:R-:W-:Y:S01]  /*c6e0*/  @!P2 FADD.FTZ R61, R61, R140 ;  /* 0x0000008c3d3da221 */ /* 0x002fe20000010000 */
[----:B------:R-:W0:Y:S01]  /*c6f0*/  SHFL.DOWN PT, R99, R60, 0x4, 0x1f ;  /* 0x08801f003c637f89 */ /* 0x000e2200000e0000 */
[----:B------:R-:W-:Y:S01]  /*c700*/  FMUL.FTZ R106, R106, R155 ;  /* 0x0000009b6a6a7220 */ /* 0x000fe20000410000 */
[----:B------:R-:W-:Y:S01]  /*c710*/  FMUL.FTZ R203, R114, R203 ;  /* 0x000000cb72cb7220 */ /* 0x000fe20000410000 */
[----:B--2---:R-:W-:Y:S01]  /*c720*/  @!P2 FADD.FTZ R62, R62, R127 ;  /* 0x0000007f3e3ea221 */ /* 0x004fe20000010000 */
[----:B------:R-:W1:Y:S01]  /*c730*/  SHFL.DOWN PT, R100, R61, 0x4, 0x1f ;  /* 0x08801f003d647f89 */ /* 0x000e6200000e0000 */
[----:B------:R-:W-:Y:S01]  /*c740*/  FMUL.FTZ R112, R112, R191 ;  /* 0x000000bf70707220 */ /* 0x000fe20000410000 */
[----:B------:R-:W-:Y:S01]  /*c750*/  FMUL.FTZ R69, R69, R126 ;  /* 0x0000007e45457220 */ /* 0x000fe20000410000 */
[----:B-----5:R-:W-:Y:S01]  /*c760*/  @!P2 FADD.FTZ R63, R63, R142 ;  /* 0x0000008e3f3fa221 */ /* 0x020fe20000010000 */
[----:B------:R-:W2:Y:S01]  /*c770*/  SHFL.DOWN PT, R101, R62, 0x4, 0x1f ;  /* 0x08801f003e657f89 */ /* 0x000ea200000e0000 */
[----:B------:R-:W-:Y:S01]  /*c780*/  ISETP.GT.AND P2, PT, R98, 0x1b, PT ;  /* 0x0000001b6200780c */ /* 0x000fe20003f44270 */
[----:B------:R-:W-:Y:S01]  /*c790*/  FADD.FTZ R73, R64, R73 ;  /* 0x0000004940497221 */ /* 0x000fe20000010000 */
[----:B------:R-:W-:Y:S01]  /*c7a0*/  FADD.FTZ R58, R65, R58 ;  /* 0x0000003a413a7221 */ /* 0x000fe20000010000 */
[----:B------:R-:W5:Y:S01]  /*c7b0*/  SHFL.DOWN PT, R102, R63, 0x4, 0x1f ;  /* 0x08801f003f667f89 */ /* 0x000f6200000e0000 */
[----:B------:R-:W-:Y:S01]  /*c7c0*/  ISETP.GT.AND P3, PT, R98, 0xf, PT ;  /* 0x0000000f6200780c */ /* 0x000fe20003f64270 */
[----:B------:R-:W-:Y:S01]  /*c7d0*/  FFMA.FTZ R64, R86, R103, R207 ;  /* 0x0000006756407223 */ /* 0x000fe200000100cf */
[----:B------:R-:W-:Y:S01]  /*c7e0*/  FFMA.FTZ R65, R89, R108, R210 ;  /* 0x0000006c59417223 */ /* 0x000fe200000100d2 */
[----:B------:R-:W-:Y:S01]  /*c7f0*/  FFMA.FTZ R107, R107, R133, R106 ;  /* 0x000000856b6b7223 */ /* 0x000fe2000001006a */
[----:B------:R-:W-:Y:S01]  /*c800*/  FFMA.FTZ R199, R212, R199, R203 ;  /* 0x000000c7d4c77223 */ /* 0x000fe200000100cb */
[----:B------:R-:W-:Y:S01]  /*c810*/  FFMA.FTZ R112, R113, R136, R112 ;  /* 0x0000008871707223 */ /* 0x000fe20000010070 */
[----:B------:R-:W-:Y:S01]  /*c820*/  FFMA.FTZ R206, R206, R179, R69 ;  /* 0x000000b3cece7223 */ /* 0x000fe20000010045 */
[----:B------:R-:W-:Y:S01]  /*c830*/  FMUL.FTZ R110, R110, R169 ;  /* 0x000000a96e6e7220 */ /* 0x000fe20000410000 */
        /* <DEDUP_REMOVED lines=9> */
[----:B------:R-:W-:Y:S01]  /*c8d0*/  FFMA.FTZ R181, R208, R181, R183 ;  /* 0x000000b5d0b57223 */ /* 0x000fe200000100b7 */
        /* <DEDUP_REMOVED lines=8> */
[----:B------:R-:W-:Y:S01]  /*c960*/  FMUL.FTZ R175, R68, R175 ;  /* 0x000000af44af7220 */ /* 0x000fe20000410000 */
[----:B------:R-:W-:Y:S01]  /*c970*/  FADD.FTZ R54, R65, R54 ;  /* 0x0000003641367221 */ /* 0x000fe20000010000 */
[----:B------:R-:W5:Y:S01]  /*c980*/  SHFL.DOWN PT, R102, R63, 0x8, 0x1f ;  /* 0x09001f003f667f89 */ /* 0x000f6200000e0000 */
        /* <DEDUP_REMOVED lines=30> */
.L_x_7923:
[----:B------:R-:W-:Y:S05]  /*cb70*/  BSYNC.RECONVERGENT B0 ;  /* 0x0000000000007941 */ /* 0x000fea0003800200 */
.L_x_7922:
        /* <DEDUP_REMOVED lines=9> */
[-C--:B-1----:R-:W-:Y:S01]  /*cc10*/  FFMA.FTZ R65, R93, R118.reuse, R202 ;  /* 0x000000765d417223 */ /* 0x082fe200000100ca */
[----:B------:R-:W-:Y:S01]  /*cc20*/  BAR.SYNC.DEFER_BLOCKING 0x0 ;  /* 0x0000000000007b1d */ /* 0x000fe20000010000 */
[----:B0-----:R-:W-:Y:S01]  /*cc30*/  FFMA.FTZ R64, R94, R121, R151 ;  /* 0x000000795e407223 */ /* 0x001fe20000010097 */
        /* <DEDUP_REMOVED lines=12> */
[----:B--2---:R-:W1:Y:S04]  /*cd00*/  @P2 LDS.64 R68, [UR17+0x7460] ;  /* 0x00746011ff442984 */ /* 0x004e680008000a00 */
        /* <DEDUP_REMOVED lines=11> */
.L_x_7925:
[----:B------:R-:W-:Y:S05]  /*cdc0*/  BSYNC.RECONVERGENT B0 ;  /* 0x0000000000007941 */ /* 0x000fea0003800200 */
.L_x_7924:
[----:B------:R-:W-:-:S04]  /*cdd0*/  UIADD3 UR8, UPT, UPT, UR8, 0x1, URZ ;  /* 0x0000000108087890 */ /* 0x000fc8000fffe0ff */
[----:B------:R-:W-:-:S09]  /*cde0*/  UISETP.GE.AND UP0, UPT, UR8, UR48, UPT ;  /* 0x000000300800728c */ /* 0x000fd2000bf06270 */
[----:B------:R-:W-:Y:S05]  /*cdf0*/  BRA.U !UP0, `(.L_x_7926) ;  /* 0xffffff7508b47547 */ /* 0x000fea000b83ffff */
.L_x_7828:
[----:B------:R-:W5:Y:S01]  /*ce00*/  LDL.LU R64, [R1+0x4] ;  /* 0x0000040001407983 */ /* 0x000f620000300800 */
[----:B------:R-:W-:Y:S01]  /*ce10*/  BAR.SYNC.DEFER_BLOCKING 0x0 ;  /* 0x0000000000007b1d */ /* 0x000fe20000010000 */
[----:B------:R-:W-:-:S07]  /*ce20*/  UIMAD UR29, UR20, -0x400, UR29 ;  /* 0xfffffc00141d78a4 */ /* 0x000fce000f8e021d */
[----:B------:R-:W1:Y:S01]  /*ce30*/  S2UR UR34, SR_CTAID.X ;  /* 0x00000000002279c3 */ /* 0x000e620000002500 */
[----:B------:R-:W1:Y:S01]  /*ce40*/  LDCU.64 UR18, c[0x0][0x4f8] ;  /* 0x00009f00ff1277ac */ /* 0x000e620008000a00 */
[----:B0-----:R-:W2:Y:S01]  /*ce50*/  LDL.LU R62, [R1] ;  /* 0x00000000013e7983 */ /* 0x001ea20000300800 */
[----:B------:R-:W0:Y:S03]  /*ce60*/  LDCU.64 UR32, c[0x0][0x500] ;  /* 0x0000a000ff2077ac */ /* 0x000e260008000a00 */
[----:B------:R-:W3:Y:S01]  /*ce70*/  LDL.LU R60, [R1+0x8] ;  /* 0x00000800013c7983 */ /* 0x000ee20000300800 */
        /* <DEDUP_REMOVED lines=13> */
[----:B-1----:R-:W-:Y:S01]  /*cf50*/  UIMAD.WIDE.U32 UR14, UR34, UR18, UR8 ;  /* 0x00000012220e72a5 */ /* 0x002fe2000f8e0008 */
[----:B------:R-:W-:Y:S01]  /*cf60*/  STS [R95+0x8], R32 ;  /* 0x000008205f007388 */ /* 0x000fe20000000800 */
[----:B------:R-:W-:-:S02]  /*cf70*/  UIADD3 UR25, UP3, UPT, UR25, -0x1000, URZ ;  /* 0xfffff00019197890 */ /* 0x000fc4000ff7e0ff */
[----:B------:R-:W-:Y:S01]  /*cf80*/  UIMAD UR15, UR34, UR19, UR15 ;  /* 0x00000013220f72a4 */ /* 0x000fe2000f8e020f */
[----:B------:R-:W-:Y:S01]  /*cf90*/  STS [R95+0xc], R31 ;  /* 0x00000c1f5f007388 */ /* 0x000fe20000000800 */
[----:B------:R-:W1:Y:S03]  /*cfa0*/  LDCU.64 UR18, c[0x0][0x550] ;  /* 0x0000aa00ff1277ac */ /* 0x000e660008000a00 */
[----:B------:R-:W-:Y:S01]  /*cfb0*/  STS [R95+0x10], R30 ;  /* 0x0000101e5f007388 */ /* 0x000fe20000000800 */
[----:B0-----:R-:W-:Y:S02]  /*cfc0*/  UIMAD UR13, UR12, UR33, URZ ;  /* 0x000000210c0d72a4 */ /* 0x001fe4000f8e02ff */
[----:B------:R-:W-:Y:S01]  /*cfd0*/  UIMAD.WIDE.U32 UR14, UR12, UR32, UR14 ;  /* 0x000000200c0e72a5 */ /* 0x000fe2000f8e000e */
[----:B------:R0:W-:Y:S01]  /*cfe0*/  STS [R95+0x14], R29 ;  /* 0x0000141d5f007388 */ /* 0x0001e20000000800 */
[----:B------:R-:W-:-:S02]  /*cff0*/  UIADD3.X UR22, UPT, UPT, UR22, -0x1, URZ, UP1, !UPT ;  /* 0xffffffff16167890 */ /* 0x000fc40008ffe4ff */
[----:B------:R-:W-:Y:S01]  /*d000*/  MOV R8, UR13 ;  /* 0x0000000d00087c02 */ /* 0x000fe20008000f00 */
[----:B------:R-:W-:Y:S01]  /*d010*/  STS [R95+0x18], R28 ;  /* 0x0000181c5f007388 */ /* 0x000fe20000000800 */
[----:B------:R-:W-:Y:S02]  /*d020*/  UIADD3.X UR24, UPT, UPT, UR24, -0x1, URZ, UP2, !UPT ;  /* 0xffffffff18187890 */ /* 0x000fe400097fe4ff */
[----:B------:R-:W-:Y:S01]  /*d030*/  UIADD3.X UR26, UPT, UPT, UR26, -0x1, URZ, UP3, !UPT ;  /* 0xffffffff1a1a7890 */ /* 0x000fe20009ffe4ff */
[----:B------:R-:W-:Y:S01]  /*d040*/  STS [R95+0x1c], R27 ;  /* 0x00001c1b5f007388 */ /* 0x000fe20000000800 */
[----:B0-----:R-:W-:-:S03]  /*d050*/  SHF.L.U32 R29, R197, 0x4, RZ ;  /* 0x00000004c51d7819 */ /* 0x001fc600000006ff */
[----:B------:R-:W-:Y:S01]  /*d060*/  STS [R95+0x20], R26 ;  /* 0x0000201a5f007388 */ /* 0x000fe20000000800 */
[----:B------:R-:W-:-:S03]  /*d070*/  LOP3.LUT R29, R0, 0x3e00, R29, 0xf8, !PT ;  /* 0x00003e00001d7812 */ /* 0x000fc600078ef81d */
[----:B------:R-:W-:Y:S01]  /*d080*/  STS [R95+0x24], R25 ;  /* 0x000024195f007388 */ /* 0x000fe20000000800 */
[----:B------:R-:W-:-:S03]  /*d090*/  IADD3 R5, P1, PT, R29, UR14, RZ ;  /* 0x0000000e1d057c10 */ /* 0x000fc6000ff3e0ff */
        /* <DEDUP_REMOVED lines=11> */
[----:B------:R-:W-:-:S02]  /*d150*/  LEA.HI.X R5, R5, UR19, R8, 0x2, P5 ;  /* 0x0000001305057c11 */ /* 0x000fc4000a8f1408 */
        /* <DEDUP_REMOVED lines=17> */
[C---:B------:R-:W-:Y:S01]  /*d270*/  LOP3.LUT R79, R29.reuse, 0x1a0, RZ, 0xfc, !PT ;  /* 0x000001a01d4f7812 */ /* 0x040fe200078efcff */
[----:B------:R-:W-:Y:S01]  /*d280*/  LDS R15, [R240+0x280] ;  /* 0x00028000f00f7984 */ /* 0x000fe20000000800 */
[----:B------:R-:W-:-:S02]  /*d290*/  LOP3.LUT R81, R29, 0x1c0, RZ, 0xfc, !PT ;  /* 0x000001c01d517812 */ /* 0x000fc400078efcff */
[C---:B------:R-:W-:Y:S01]  /*d2a0*/  LOP3.LUT R83, R29.reuse, 0x1e0, RZ, 0xfc, !PT ;  /* 0x000001e01d537812 */ /* 0x040fe200078efcff */
        /* <DEDUP_REMOVED lines=143> */
.L_x_7826:
        /* <DEDUP_REMOVED lines=42> */
.L_x_7929:
[----:B------:R-:W-:Y:S05]  /*de40*/  BSYNC.RECONVERGENT B0 ;  /* 0x0000000000007941 */ /* 0x000fea0003800200 */
.L_x_7928:
        /* <DEDUP_REMOVED lines=40> */
.L_x_7931:
[----:B------:R-:W-:Y:S05]  /*e0d0*/  BSYNC.RECONVERGENT B0 ;  /* 0x0000000000007941 */ /* 0x000fea0003800200 */
.L_x_7930:
[----:B------:R-:W-:Y:S05]  /*e0e0*/  @P0 EXIT ;  /* 0x000000000000094d */ /* 0x000fea0003800000 */
[----:B------:R-:W3:Y:S01]  /*e0f0*/  LDCU.64 UR8, c[0x0][0x4e8] ;  /* 0x00009d00ff0877ac */ /* 0x000ee20008000a00 */
[----:B------:R-:W5:Y:S01]  /*e100*/  S2UR UR13, SR_CgaCtaId ;  /* 0x00000000000d79c3 */ /* 0x000f620000008800 */
[----:B------:R-:W-:Y:S01]  /*e110*/  BSSY.RECONVERGENT B0, `(.L_x_7932) ;  /* 0x000002c000007945 */ /* 0x000fe20003800200 */
[----:B------:R-:W0:Y:S01]  /*e120*/  LDCU.64 UR10, c[0x0][0x4a8] ;  /* 0x00009500ff0a77ac */ /* 0x000e220008000a00 */
[----:B------:R-:W1:Y:S01]  /*e130*/  LDCU UR14, c[0x0][0x360] ;  /* 0x00006c00ff0e77ac */ /* 0x000e620008000800 */
[----:B------:R-:W1:Y:S01]  /*e140*/  LDCU.64 UR16, c[0x0][0x4b0] ;  /* 0x00009600ff1077ac */ /* 0x000e620008000a00 */
[----:B------:R-:W1:Y:S01]  /*e150*/  LDCU.64 UR18, c[0x0][0x530] ;  /* 0x0000a600ff1277ac */ /* 0x000e620008000a00 */
[----:B---3--:R-:W-:Y:S02]  /*e160*/  UIMAD.WIDE.U32 UR4, UR12, UR8, URZ ;  /* 0x000000080c0472a5 */ /* 0x008fe4000f8e00ff */
[----:B0-----:R-:W-:Y:S02]  /*e170*/  UIMAD.WIDE.U32 UR6, UR12, UR10, URZ ;  /* 0x0000000a0c0672a5 */ /* 0x001fe4000f8e00ff */
[----:B------:R-:W-:Y:S01]  /*e180*/  UIMAD UR8, UR12, UR9, UR5 ;  /* 0x000000090c0872a4 */ /* 0x000fe2000f8e0205 */
[----:B------:R-:W0:Y:S02]  /*e190*/  LDCU.64 UR20, c[0x0][0x4f0] ;  /* 0x00009e00ff1477ac */ /* 0x000e240008000a00 */
[----:B------:R-:W-:Y:S01]  /*e1a0*/  UMOV UR9, 0x400 ;  /* 0x0000040000097882 */ /* 0x000fe20000000000 */
[----:B------:R-:W3:Y:S01]  /*e1b0*/  LDCU.64 UR22, c[0x0][0x540] ;  /* 0x0000a800ff1677ac */ /* 0x000ee20008000a00 */
[----:B------:R-:W-:-:S02]  /*e1c0*/  UIMAD UR12, UR12, UR11, UR7 ;  /* 0x0000000b0c0c72a4 */ /* 0x000fc4000f8e0207 */
[----:B-1---5:R-:W-:-:S12]  /*e1d0*/  ULEA UR9, UR13, UR9, 0x18 ;  /* 0x000000090d097291 */ /* 0x022fd8000f8ec0ff */
.L_x_7933:
[----:B------:R-:W-:Y:S02]  /*e1e0*/  LEA R0, R11, UR9, 0x3 ;  /* 0x000000090b007c11 */ /* 0x000fe4000f8e18ff */
[----:B-12---:R-:W-:Y:S02]  /*e1f0*/  MOV R3, UR7 ;  /* 0x0000000700037c02 */ /* 0x006fe40008000f00 */
[----:B------:R-:W-:Y:S01]  /*e200*/  MOV R2, UR6 ;  /* 0x0000000600027c02 */ /* 0x000fe20008000f00 */
[----:B------:R-:W1:Y:S01]  /*e210*/  LDS.64 R12, [R0+0x6c60] ;  /* 0x006c6000000c7984 */ /* 0x000e620000000a00 */
[----:B------:R-:W-:Y:S02]  /*e220*/  SHF.R.S32.HI R3, RZ, 0x1f, R11 ;  /* 0x0000001fff037819 */ /* 0x000fe4000001140b */
[----:B------:R-:W-:Y:S01]  /*e230*/  MOV R7, UR12 ;  /* 0x0000000c00077c02 */ /* 0x000fe20008000f00 */
[----:B------:R-:W2:Y:S01]  /*e240*/  LDS.64 R14, [R0+0x7460] ;  /* 0x00746000000e7984 */ /* 0x000ea20000000a00 */
[----:B------:R-:W-:Y:S01]  /*e250*/  MOV R6, R2 ;  /* 0x0000000200067202 */ /* 0x000fe20000000f00 */
[C---:B------:R-:W-:Y:S01]  /*e260*/  IMAD R2, R3.reuse, UR16, RZ ;  /* 0x0000001003027c24 */ /* 0x040fe2000f8e02ff */
[----:B------:R-:W-:Y:S01]  /*e270*/  MOV R4, UR4 ;  /* 0x0000000400047c02 */ /* 0x000fe20008000f00 */
[----:B0-----:R-:W-:Y:S01]  /*e280*/  IMAD R10, R3, UR20, RZ ;  /* 0x00000014030a7c24 */ /* 0x001fe2000f8e02ff */
        /* <DEDUP_REMOVED lines=13> */
[----:B---3--:R-:W-:-:S04]  /*e360*/  LEA R4, P1, R8, UR22, 0x3 ;  /* 0x0000001608047c11 */ /* 0x008fc8000f8218ff */
[----:B------:R-:W-:Y:S01]  /*e370*/  LEA.HI.X R5, R8, UR23, R5, 0x3, P1 ;  /* 0x0000001708057c11 */ /* 0x000fe200088f1c05 */
[----:B-1----:R1:W-:Y:S04]  /*e380*/  REDG.E.ADD.F32.FTZ.RN.STRONG.GPU desc[UR30][R2.64], R12 ;  /* 0x0000000c020079a6 */ /* 0x0023e8000c12f31e */
[----:B------:R1:W-:Y:S04]  /*e390*/  REDG.E.ADD.F32.FTZ.RN.STRONG.GPU desc[UR30][R2.64+0x4], R13 ;  /* 0x0000040d020079a6 */ /* 0x0003e8000c12f31e */
[----:B--2---:R1:W-:Y:S04]  /*e3a0*/  REDG.E.ADD.F32.FTZ.RN.STRONG.GPU desc[UR30][R4.64], R14 ;  /* 0x0000000e040079a6 */ /* 0x0043e8000c12f31e */
[----:B------:R1:W-:Y:S01]  /*e3b0*/  REDG.E.ADD.F32.FTZ.RN.STRONG.GPU desc[UR30][R4.64+0x4], R15 ;  /* 0x0000040f040079a6 */ /* 0x0003e2000c12f31e */
[----:B------:R-:W-:Y:S05]  /*e3c0*/  @!P0 BRA `(.L_x_7933) ;  /* 0xfffffffc00848947 */ /* 0x000fea000383ffff */
[----:B------:R-:W-:Y:S05]  /*e3d0*/  BSYNC.RECONVERGENT B0 ;  /* 0x0000000000007941 */ /* 0x000fea0003800200 */
.L_x_7932:
[----:B------:R-:W-:Y:S05]  /*e3e0*/  EXIT ;  /* 0x000000000000794d */ /* 0x000fea0003800000 */
.L_x_7833:
[----:B------:R-:W-:Y:S01]  /*e3f0*/  HFMA2 R69, -RZ, RZ, 0, 5.9604644775390625e-08 ;  /* 0x00000001ff457431 */ /* 0x000fe200000001ff */
[----:B------:R-:W-:Y:S02]  /*e400*/  MOV R246, R243 ;  /* 0x000000f300f67202 */ /* 0x000fe40000000f00 */
[----:B------:R-:W-:Y:S02]  /*e410*/  MOV R68, RZ ;  /* 0x000000ff00447202 */ /* 0x000fe40000000f00 */
[----:B------:R-:W-:-:S07]  /*e420*/  MOV R71, 0xffffffff ;  /* 0xffffffff00477802 */ /* 0x000fce0000000f00 */
[----:B01---5:R-:W-:Y:S05]  /*e430*/  WARPSYNC.COLLECTIVE R71, `(.L_x_7934) ;  /* 0x0000000047087348 */ /* 0x023fea0003c00000 */
[----:B------:R2:W3:Y:S02]  /*e440*/  SHFL.UP P6, R248, R246, R69, R68 ;  /* 0x04000045f6f87389 */ /* 0x0004e400000c0044 */
[----:B0123-5:R-:W-:Y:S05]  /*e450*/  ENDCOLLECTIVE ;  /* 0x000000000000791b */ /* 0x02ffea0003800000 */
.L_x_7934:
[----:B------:R-:W-:Y:S02]  /*e460*/  MOV R246, R244 ;  /* 0x000000f400f67202 */ /* 0x000fe40000000f00 */
[----:B------:R-:W-:-:S07]  /*e470*/  MOV R70, R248 ;  /* 0x000000f800467202 */ /* 0x000fce0000000f00 */
[----:B------:R-:W-:Y:S05]  /*e480*/  WARPSYNC.COLLECTIVE R71, `(.L_x_7935) ;  /* 0x0000000047087348 */ /* 0x000fea0003c00000 */
[----:B------:R0:W1:Y:S02]  /*e490*/  SHFL.UP P6, R248, R246, R69, R68 ;  /* 0x04000045f6f87389 */ /* 0x00006400000c0044 */
[----:B01----:R-:W-:Y:S05]  /*e4a0*/  ENDCOLLECTIVE ;  /* 0x000000000000791b */ /* 0x003fea0003800000 */
.L_x_7935:
[----:B------:R-:W-:Y:S02]  /*e4b0*/  MOV R246, R242 ;  /* 0x000000f200f67202 */ /* 0x000fe40000000f00 */
[----:B------:R-:W-:-:S07]  /*e4c0*/  MOV R233, R248 ;  /* 0x000000f800e97202 */ /* 0x000fce0000000f00 */
[----:B------:R-:W-:Y:S05]  /*e4d0*/  WARPSYNC.COLLECTIVE R71, `(.L_x_7936) ;  /* 0x0000000047087348 */ /* 0x000fea0003c00000 */
[----:B------:R0:W1:Y:S02]  /*e4e0*/  SHFL.UP P6, R248, R246, R69, R68 ;  /* 0x04000045f6f87389 */ /* 0x00006400000c0044 */
[----:B01----:R-:W-:Y:S05]  /*e4f0*/  ENDCOLLECTIVE ;  /* 0x000000000000791b */ /* 0x003fea0003800000 */
.L_x_7936:
[-C--:B------:R-:W-:Y:S01]  /*e500*/  FMUL.FTZ R252, R244, R233.reuse ;  /* 0x000000e9f4fc7220 */ /* 0x080fe20000410000 */
[----:B------:R-:W-:Y:S01]  /*e510*/  FMUL.FTZ R233, R243, R233 ;  /* 0x000000e9f3e97220 */ /* 0x000fe20000410000 */
[----:B------:R-:W-:Y:S02]  /*e520*/  MOV R246, R245 ;  /* 0x000000f500f67202 */ /* 0x000fe40000000f00 */
[----:B------:R-:W-:-:S07]  /*e530*/  MOV R247, R248 ;  /* 0x000000f800f77202 */ /* 0x000fce0000000f00 */
[----:B------:R-:W-:Y:S05]  /*e540*/  WARPSYNC.COLLECTIVE R71, `(.L_x_7937) ;  /* 0x0000000047087348 */ /* 0x000fea0003c00000 */
[----:B------:R0:W1:Y:S02]  /*e550*/  SHFL.UP P6, R248, R246, R69, R68 ;  /* 0x04000045f6f87389 */ /* 0x00006400000c0044 */
[----:B01----:R-:W-:Y:S05]  /*e560*/  ENDCOLLECTIVE ;  /* 0x000000000000791b */ /* 0x003fea0003800000 */
.L_x_7937:
[----:B------:R-:W-:-:S05]  /*e570*/  MOV R68, R248 ;  /* 0x000000f800447202 */ /* 0x000fca0000000f00 */
[-C--:B------:R-:W-:Y:S01]  /*e580*/  FMUL.FTZ R248, R244, R68.reuse ;  /* 0x00000044f4f87220 */ /* 0x080fe20000410000 */
[----:B------:R-:W-:-:S03]  /*e590*/  FMUL.FTZ R68, R243, R68 ;  /* 0x00000044f3447220 */ /* 0x000fc60000410000 */
[CC--:B------:R-:W-:Y:S01]  /*e5a0*/  FFMA.FTZ R69, R243.reuse, R247.reuse, -R248 ;  /* 0x000000f7f3457223 */ /* 0x0c0fe200000108f8 */
[-C--:B------:R-:W-:Y:S01]  /*e5b0*/  @P5 FFMA.FTZ R243, R243, R70.reuse, -R252 ;  /* 0x00000046f3f35223 */ /* 0x080fe200000108fc */
[----:B------:R-:W-:Y:S01]  /*e5c0*/  FFMA.FTZ R248, R244, R247, R68 ;  /* 0x000000f7f4f87223 */ /* 0x000fe20000010044 */
[----:B------:R-:W-:Y:S01]  /*e5d0*/  MOV R68, RZ ;  /* 0x000000ff00447202 */ /* 0x000fe20000000f00 */
[----:B------:R-:W-:Y:S01]  /*e5e0*/  @P5 FADD.FTZ R242, R242, R69 ;  /* 0x00000045f2f25221 */ /* 0x000fe20000010000 */
[----:B------:R-:W-:Y:S01]  /*e5f0*/  HFMA2 R69, -RZ, RZ, 0, 1.1920928955078125e-07 ;  /* 0x00000002ff457431 */ /* 0x000fe200000001ff */
[----:B------:R-:W-:Y:S01]  /*e600*/  MOV R246, R243 ;  /* 0x000000f300f67202 */ /* 0x000fe20000000f00 */
[----:B------:R-:W-:Y:S01]  /*e610*/  @P5 FADD.FTZ R245, R245, R248 ;  /* 0x000000f8f5f55221 */ /* 0x000fe20000010000 */
[----:B------:R-:W-:-:S07]  /*e620*/  @P5 FFMA.FTZ R244, R244, R70, R233 ;  /* 0x00000046f4f45223 */ /* 0x000fce00000100e9 */
[----:B------:R-:W-:Y:S05]  /*e630*/  WARPSYNC.COLLECTIVE R71, `(.L_x_7938) ;  /* 0x0000000047087348 */ /* 0x000fea0003c00000 */
[----:B------:R0:W1:Y:S02]  /*e640*/  SHFL.UP P6, R248, R246, R69, R68 ;  /* 0x04000045f6f87389 */ /* 0x00006400000c0044 */
[----:B01----:R-:W-:Y:S05]  /*e650*/  ENDCOLLECTIVE ;  /* 0x000000000000791b */ /* 0x003fea0003800000 */
.L_x_7938:
[----:B------:R-:W-:Y:S02]  /*e660*/  MOV R246, R244 ;  /* 0x000000f400f67202 */ /* 0x000fe40000000f00 */
[----:B------:R-:W-:-:S07]  /*e670*/  MOV R70, R248 ;  /* 0x000000f800467202 */ /* 0x000fce0000000f00 */
[----:B------:R-:W-:Y:S05]  /*e680*/  WARPSYNC.COLLECTIVE R71, `(.L_x_7939) ;  /* 0x0000000047087348 */ /* 0x000fea0003c00000 */
[----:B------:R0:W1:Y:S02]  /*e690*/  SHFL.UP P6, R248, R246, R69, R68 ;  /* 0x04000045f6f87389 */ /* 0x00006400000c0044 */
[----:B01----:R-:W-:Y:S05]  /*e6a0*/  ENDCOLLECTIVE ;  /* 0x000000000000791b */ /* 0x003fea0003800000 */
.L_x_7939:
[----:B------:R-:W-:Y:S02]  /*e6b0*/  MOV R246, R242 ;  /* 0x000000f200f67202 */ /* 0x000fe40000000f00 */
[----:B------:R-:W-:-:S07]  /*e6c0*/  MOV R233, R248 ;  /* 0x000000f800e97202 */ /* 0x000fce0000000f00 */
[----:B------:R-:W-:Y:S05]  /*e6d0*/  WARPSYNC.COLLECTIVE R71, `(.L_x_7940) ;  /* 0x0000000047087348 */ /* 0x000fea0003c00000 */
[----:B------:R0:W1:Y:S02]  /*e6e0*/  SHFL.UP P6, R248, R246, R69, R68 ;  /* 0x04000045f6f87389 */ /* 0x00006400000c0044 */
[----:B01----:R-:W-:Y:S05]  /*e6f0*/  ENDCOLLECTIVE ;  /* 0x000000000000791b */ /* 0x003fea0003800000 */
.L_x_7940:
[-C--:B------:R-:W-:Y:S01]  /*e700*/  FMUL.FTZ R252, R244, R233.reuse ;  /* 0x000000e9f4fc7220 */ /* 0x080fe20000410000 */
[----:B------:R-:W-:Y:S01]  /*e710*/  FMUL.FTZ R233, R243, R233 ;  /* 0x000000e9f3e97220 */ /* 0x000fe20000410000 */
[----:B------:R-:W-:Y:S02]  /*e720*/  MOV R246, R245 ;  /* 0x000000f500f67202 */ /* 0x000fe40000000f00 */
[----:B------:R-:W-:-:S07]  /*e730*/  MOV R247, R248 ;  /* 0x000000f800f77202 */ /* 0x000fce0000000f00 */
[----:B------:R-:W-:Y:S05]  /*e740*/  WARPSYNC.COLLECTIVE R71, `(.L_x_7941) ;  /* 0x0000000047087348 */ /* 0x000fea0003c00000 */
[----:B------:R0:W1:Y:S02]  /*e750*/  SHFL.UP P6, R248, R246, R69, R68 ;  /* 0x04000045f6f87389 */ /* 0x00006400000c0044 */
[----:B01----:R-:W-:Y:S05]  /*e760*/  ENDCOLLECTIVE ;  /* 0x000000000000791b */ /* 0x003fea0003800000 */
.L_x_7941:
        /* <DEDUP_REMOVED lines=8> */
[----:B------:R-:W-:Y:S01]  /*e7f0*/  HFMA2 R69, -RZ, RZ, 0, 2.384185791015625e-07 ;  /* 0x00000004ff457431 */ /* 0x000fe200000001ff */
[----:B------:R-:W-:Y:S01]  /*e800*/  MOV R246, R243 ;  /* 0x000000f300f67202 */ /* 0x000fe20000000f00 */
[----:B------:R-:W-:Y:S01]  /*e810*/  @P4 FADD.FTZ R245, R245, R248 ;  /* 0x000000f8f5f54221 */ /* 0x000fe20000010000 */
[----:B------:R-:W-:-:S07]  /*e820*/  @P4 FFMA.FTZ R244, R244, R70, R233 ;  /* 0x00000046f4f44223 */ /* 0x000fce00000100e9 */
[----:B------:R-:W-:Y:S05]  /*e830*/  WARPSYNC.COLLECTIVE R71, `(.L_x_7942) ;  /* 0x0000000047087348 */ /* 0x000fea0003c00000 */
[----:B------:R0:W1:Y:S02]  /*e840*/  SHFL.UP P6, R248, R246, R69, R68 ;  /* 0x04000045f6f87389 */ /* 0x00006400000c0044 */
[----:B01----:R-:W-:Y:S05]  /*e850*/  ENDCOLLECTIVE ;  /* 0x000000000000791b */ /* 0x003fea0003800000 */
.L_x_7942:
[----:B------:R-:W-:Y:S02]  /*e860*/  MOV R246, R244 ;  /* 0x000000f400f67202 */ /* 0x000fe40000000f00 */
[----:B------:R-:W-:-:S07]  /*e870*/  MOV R70, R248 ;  /* 0x000000f800467202 */ /* 0x000fce0000000f00 */
[----:B------:R-:W-:Y:S05]  /*e880*/  WARPSYNC.COLLECTIVE R71, `(.L_x_7943) ;  /* 0x0000000047087348 */ /* 0x000fea0003c00000 */
[----:B------:R0:W1:Y:S02]  /*e890*/  SHFL.UP P6, R248, R246, R69, R68 ;  /* 0x04000045f6f87389 */ /* 0x00006400000c0044 */
[----:B01----:R-:W-:Y:S05]  /*e8a0*/  ENDCOLLECTIVE ;  /* 0x000000000000791b */ /* 0x003fea0003800000 */
.L_x_7943:
[----:B------:R-:W-:Y:S02]  /*e8b0*/  MOV R246, R242 ;  /* 0x000000f200f67202 */ /* 0x000fe40000000f00 */
[----:B------:R-:W-:-:S07]  /*e8c0*/  MOV R233, R248 ;  /* 0x000000f800e97202 */ /* 0x000fce0000000f00 */
[----:B------:R-:W-:Y:S05]  /*e8d0*/  WARPSYNC.COLLECTIVE R71, `(.L_x_7944) ;  /* 0x0000000047087348 */ /* 0x000fea0003c00000 */
[----:B------:R0:W1:Y:S02]  /*e8e0*/  SHFL.UP P6, R248, R246, R69, R68 ;  /* 0x04000045f6f87389 */ /* 0x00006400000c0044 */
[----:B01----:R-:W-:Y:S05]  /*e8f0*/  ENDCOLLECTIVE ;  /* 0x000000000000791b */ /* 0x003fea0003800000 */
.L_x_7944:
[-C--:B------:R-:W-:Y:S01]  /*e900*/  FMUL.FTZ R252, R244, R233.reuse ;  /* 0x000000e9f4fc7220 */ /* 0x080fe20000410000 */
[----:B------:R-:W-:Y:S01]  /*e910*/  FMUL.FTZ R233, R243, R233 ;  /* 0x000000e9f3e97220 */ /* 0x000fe20000410000 */
[----:B------:R-:W-:Y:S02]  /*e920*/  MOV R246, R245 ;  /* 0x000000f500f67202 */ /* 0x000fe40000000f00 */
[----:B------:R-:W-:-:S07]  /*e930*/  MOV R247, R248 ;  /* 0x000000f800f77202 */ /* 0x000fce0000000f00 */
[----:B------:R-:W-:Y:S05]  /*e940*/  WARPSYNC.COLLECTIVE R71, `(.L_x_7945) ;  /* 0x0000000047087348 */ /* 0x000fea0003c00000 */
[----:B------:R0:W1:Y:S02]  /*e950*/  SHFL.UP P6, R248, R246, R69, R68 ;  /* 0x04000045f6f87389 */ /* 0x00006400000c0044 */
[----:B01----:R-:W-:Y:S05]  /*e960*/  ENDCOLLECTIVE ;  /* 0x000000000000791b */ /* 0x003fea0003800000 */
.L_x_7945:
        /* <DEDUP_REMOVED lines=8> */
[----:B------:R-:W-:Y:S01]  /*e9f0*/  HFMA2 R69, -RZ, RZ, 0, 4.76837158203125e-07 ;  /* 0x00000008ff457431 */ /* 0x000fe200000001ff */
[----:B------:R-:W-:Y:S01]  /*ea00*/  MOV R246, R243 ;  /* 0x000000f300f67202 */ /* 0x000fe20000000f00 */
[----:B------:R-:W-:Y:S01]  /*ea10*/  @P3 FADD.FTZ R245, R245, R248 ;  /* 0x000000f8f5f53221 */ /* 0x000fe20000010000 */
[----:B------:R-:W-:-:S07]  /*ea20*/  @P3 FFMA.FTZ R244, R244, R70, R233 ;  /* 0x00000046f4f43223 */ /* 0x000fce00000100e9 */
[----:B------:R-:W-:Y:S05]  /*ea30*/  WARPSYNC.COLLECTIVE R71, `(.L_x_7946) ;  /* 0x0000000047087348 */ /* 0x000fea0003c00000 */
[----:B------:R0:W1:Y:S02]  /*ea40*/  SHFL.UP P6, R248, R246, R69, R68 ;  /* 0x04000045f6f87389 */ /* 0x00006400000c0044 */
[----:B01----:R-:W-:Y:S05]  /*ea50*/  ENDCOLLECTIVE ;  /* 0x000000000000791b */ /* 0x003fea0003800000 */
.L_x_7946:
[----:B------:R-:W-:Y:S02]  /*ea60*/  MOV R246, R244 ;  /* 0x000000f400f67202 */ /* 0x000fe40000000f00 */
[----:B------:R-:W-:-:S07]  /*ea70*/  MOV R70, R248 ;  /* 0x000000f800467202 */ /* 0x000fce0000000f00 */
[----:B------:R-:W-:Y:S05]  /*ea80*/  WARPSYNC.COLLECTIVE R71, `(.L_x_7947) ;  /* 0x0000000047087348 */ /* 0x000fea0003c00000 */
[----:B------:R0:W1:Y:S02]  /*ea90*/  SHFL.UP P6, R248, R246, R69, R68 ;  /* 0x04000045f6f87389 */ /* 0x00006400000c0044 */
[----:B01----:R-:W-:Y:S05]  /*eaa0*/  ENDCOLLECTIVE ;  /* 0x000000000000791b */ /* 0x003fea0003800000 */
.L_x_7947:
[----:B------:R-:W-:Y:S02]  /*eab0*/  MOV R246, R242 ;  /* 0x000000f200f67202 */ /* 0x000fe40000000f00 */
[----:B------:R-:W-:-:S07]  /*eac0*/  MOV R233, R248 ;  /* 0x000000f800e97202 */ /* 0x000fce0000000f00 */
[----:B------:R-:W-:Y:S05]  /*ead0*/  WARPSYNC.COLLECTIVE R71, `(.L_x_7948) ;  /* 0x0000000047087348 */ /* 0x000fea0003c00000 */
[----:B------:R0:W1:Y:S02]  /*eae0*/  SHFL.UP P6, R248, R246, R69, R68 ;  /* 0x04000045f6f87389 */ /* 0x00006400000c0044 */
[----:B01----:R-:W-:Y:S05]  /*eaf0*/  ENDCOLLECTIVE ;  /* 0x000000000000791b */ /* 0x003fea0003800000 */
.L_x_7948:
[-C--:B------:R-:W-:Y:S01]  /*eb00*/  FMUL.FTZ R252, R244, R233.reuse ;  /* 0x000000e9f4fc7220 */ /* 0x080fe20000410000 */
[----:B------:R-:W-:Y:S01]  /*eb10*/  FMUL.FTZ R233, R243, R233 ;  /* 0x000000e9f3e97220 */ /* 0x000fe20000410000 */
[----:B------:R-:W-:Y:S02]  /*eb20*/  MOV R246, R245 ;  /* 0x000000f500f67202 */ /* 0x000fe40000000f00 */
[----:B------:R-:W-:-:S07]  /*eb30*/  MOV R247, R248 ;  /* 0x000000f800f77202 */ /* 0x000fce0000000f00 */
[----:B------:R-:W-:Y:S05]  /*eb40*/  WARPSYNC.COLLECTIVE R71, `(.L_x_7949) ;  /* 0x0000000047087348 */ /* 0x000fea0003c00000 */
[----:B------:R0:W1:Y:S02]  /*eb50*/  SHFL.UP P6, R248, R246, R69, R68 ;  /* 0x04000045f6f87389 */ /* 0x00006400000c0044 */
[----:B01----:R-:W-:Y:S05]  /*eb60*/  ENDCOLLECTIVE ;  /* 0x000000000000791b */ /* 0x003fea0003800000 */
.L_x_7949:
        /* <DEDUP_REMOVED lines=8> */
[----:B------:R-:W-:Y:S01]  /*ebf0*/  HFMA2 R69, -RZ, RZ, 0, 9.5367431640625e-07 ;  /* 0x00000010ff457431 */ /* 0x000fe200000001ff */
[----:B------:R-:W-:Y:S01]  /*ec00*/  MOV R246, R243 ;  /* 0x000000f300f67202 */ /* 0x000fe20000000f00 */
[----:B------:R-:W-:Y:S01]  /*ec10*/  @P2 FADD.FTZ R245, R245, R248 ;  /* 0x000000f8f5f52221 */ /* 0x000fe20000010000 */
[----:B------:R-:W-:-:S07]  /*ec20*/  @P2 FFMA.FTZ R244, R244, R70, R233 ;  /* 0x00000046f4f42223 */ /* 0x000fce00000100e9 */
[----:B------:R-:W-:Y:S05]  /*ec30*/  WARPSYNC.COLLECTIVE R71, `(.L_x_7950) ;  /* 0x0000000047087348 */ /* 0x000fea0003c00000 */
[----:B------:R0:W1:Y:S02]  /*ec40*/  SHFL.UP P6, R248, R246, R69, R68 ;  /* 0x04000045f6f87389 */ /* 0x00006400000c0044 */
[----:B01----:R-:W-:Y:S05]  /*ec50*/  ENDCOLLECTIVE ;  /* 0x000000000000791b */ /* 0x003fea0003800000 */
.L_x_7950:
[----:B------:R-:W-:Y:S02]  /*ec60*/  MOV R246, R244 ;  /* 0x000000f400f67202 */ /* 0x000fe40000000f00 */
[----:B------:R-:W-:-:S07]  /*ec70*/  MOV R70, R248 ;  /* 0x000000f800467202 */ /* 0x000fce0000000f00 */
[----:B------:R-:W-:Y:S05]  /*ec80*/  WARPSYNC.COLLECTIVE R71, `(.L_x_7951) ;  /* 0x0000000047087348 */ /* 0x000fea0003c00000 */
[----:B------:R0:W1:Y:S02]  /*ec90*/  SHFL.UP P6, R248, R246, R69, R68 ;  /* 0x04000045f6f87389 */ /* 0x00006400000c0044 */
[----:B01----:R-:W-:Y:S05]  /*eca0*/  ENDCOLLECTIVE ;  /* 0x000000000000791b */ /* 0x003fea0003800000 */
.L_x_7951:
[----:B------:R-:W-:Y:S02]  /*ecb0*/  MOV R246, R242 ;  /* 0x000000f200f67202 */ /* 0x000fe40000000f00 */
[----:B------:R-:W-:-:S07]  /*ecc0*/  MOV R233, R248 ;  /* 0x000000f800e97202 */ /* 0x000fce0000000f00 */
[----:B------:R-:W-:Y:S05]  /*ecd0*/  WARPSYNC.COLLECTIVE R71, `(.L_x_7952) ;  /* 0x0000000047087348 */ /* 0x000fea0003c00000 */
[----:B------:R0:W1:Y:S02]  /*ece0*/  SHFL.UP P6, R248, R246, R69, R68 ;  /* 0x04000045f6f87389 */ /* 0x00006400000c0044 */
[----:B01----:R-:W-:Y:S05]  /*ecf0*/  ENDCOLLECTIVE ;  /* 0x000000000000791b */ /* 0x003fea0003800000 */
.L_x_7952:
[----:B------:R-:W-:Y:S02]  /*ed00*/  MOV R246, R245 ;  /* 0x000000f500f67202 */ /* 0x000fe40000000f00 */
[----:B------:R-:W-:-:S07]  /*ed10*/  MOV R247, R248 ;  /* 0x000000f800f77202 */ /* 0x000fce0000000f00 */
[----:B------:R-:W-:Y:S05]  /*ed20*/  WARPSYNC.COLLECTIVE R71, `(.L_x_7953) ;  /* 0x0000000047087348 */ /* 0x000fea0003c00000 */
[----:B------:R0:W1:Y:S02]  /*ed30*/  SHFL.UP P6, R248, R246, R69, R68 ;  /* 0x04000045f6f87389 */ /* 0x00006400000c0044 */
[----:B01----:R-:W-:Y:S05]  /*ed40*/  ENDCOLLECTIVE ;  /* 0x000000000000791b */ /* 0x003fea0003800000 */
.L_x_7953:
[----:B------:R-:W-:Y:S01]  /*ed50*/  MOV R68, R248 ;  /* 0x000000f800447202 */ /* 0x000fe20000000f00 */
[----:B------:R-:W-:Y:S06]  /*ed60*/  BRA `(.L_x_7954) ;  /* 0xffffff8800107947 */ /* 0x000fec000383ffff */
.L_x_7834:
        /* <DEDUP_REMOVED lines=8> */
.L_x_7956:
[----:B------:R-:W-:Y:S05]  /*edf0*/  BSYNC B0 ;  /* 0x0000000000007941 */ /* 0x000fea0003800000 */
.L_x_7955:
[----:B------:R-:W-:Y:S05]  /*ee00*/  BRA `(.L_x_7957) ;  /* 0xffffff88001c7947 */ /* 0x000fea000383ffff */
.L_x_7835:
        /* <DEDUP_REMOVED lines=8> */
.L_x_7959:
[----:B------:R-:W-:Y:S05]  /*ee90*/  BSYNC B0 ;  /* 0x0000000000007941 */ /* 0x000fea0003800000 */
.L_x_7958:
[----:B------:R-:W-:Y:S05]  /*eea0*/  BRA `(.L_x_7960) ;  /* 0xffffff8400fc7947 */ /* 0x000fea000383ffff */
.L_x_7836:
        /* <DEDUP_REMOVED lines=8> */
.L_x_7962:
[----:B------:R-:W-:Y:S05]  /*ef30*/  BSYNC B0 ;  /* 0x0000000000007941 */ /* 0x000fea0003800000 */
.L_x_7961:
[----:B------:R-:W-:Y:S05]  /*ef40*/  BRA `(.L_x_7963) ;  /* 0xffffff8400dc7947 */ /* 0x000fea000383ffff */
.L_x_7837:
        /* <DEDUP_REMOVED lines=8> */
.L_x_7965:
[----:B------:R-:W-:Y:S05]  /*efd0*/  BSYNC B0 ;  /* 0x0000000000007941 */ /* 0x000fea0003800000 */
.L_x_7964:
[----:B------:R-:W-:Y:S05]  /*efe0*/  BRA `(.L_x_7966) ;  /* 0xffffff8400bc7947 */ /* 0x000fea000383ffff */
.L_x_7838:
        /* <DEDUP_REMOVED lines=8> */
.L_x_7968:
[----:B------:R-:W-:Y:S05]  /*f070*/  BSYNC B0 ;  /* 0x0000000000007941 */ /* 0x000fea0003800000 */
.L_x_7967:
        /* <DEDUP_REMOVED lines=9> */
.L_x_7969:
[----:B------:R-:W-:Y:S02]  /*f110*/  MOV R246, R242 ;  /* 0x000000f200f67202 */ /* 0x000fe40000000f00 */
[----:B------:R-:W-:-:S07]  /*f120*/  MOV R244, R248 ;  /* 0x000000f800f47202 */ /* 0x000fce0000000f00 */
[----:B------:R-:W-:Y:S05]  /*f130*/  WARPSYNC.COLLECTIVE R71, `(.L_x_7970) ;  /* 0x0000000047087348 */ /* 0x000fea0003c00000 */
[----:B------:R0:W1:Y:S02]  /*f140*/  SHFL.UP P6, R248, R246, R69, R68 ;  /* 0x04000045f6f87389 */ /* 0x00006400000c0044 */
[----:B01----:R-:W-:Y:S05]  /*f150*/  ENDCOLLECTIVE ;  /* 0x000000000000791b */ /* 0x003fea0003800000 */
.L_x_7970:
[----:B------:R-:W-:Y:S02]  /*f160*/  MOV R246, R245 ;  /* 0x000000f500f67202 */ /* 0x000fe40000000f00 */
[----:B------:R-:W-:-:S07]  /*f170*/  MOV R242, R248 ;  /* 0x000000f800f27202 */ /* 0x000fce0000000f00 */
[----:B------:R-:W-:Y:S05]  /*f180*/  WARPSYNC.COLLECTIVE R71, `(.L_x_7971) ;  /* 0x0000000047087348 */ /* 0x000fea0003c00000 */
[----:B------:R0:W1:Y:S02]  /*f190*/  SHFL.UP P6, R248, R246, R69, R68 ;  /* 0x04000045f6f87389 */ /* 0x00006400000c0044 */
[----:B01----:R-:W-:Y:S05]  /*f1a0*/  ENDCOLLECTIVE ;  /* 0x000000000000791b */ /* 0x003fea0003800000 */
.L_x_7971:
[----:B------:R-:W-:Y:S01]  /*f1b0*/  HFMA2 R69, -RZ, RZ, 0, 0 ;  /* 0x00000000ff457431 */ /* 0x000fe200000001ff */
[----:B------:R-:W-:-:S07]  /*f1c0*/  MOV R68, 0x1f ;  /* 0x0000001f00447802 */ /* 0x000fce0000000f00 */
[----:B------:R-:W-:Y:S05]  /*f1d0*/  WARPSYNC.COLLECTIVE R71, `(.L_x_7972) ;  /* 0x0000000047087348 */ /* 0x000fea0003c00000 */
[----:B------:R0:W1:Y:S02]  /*f1e0*/  SHFL.IDX P3, R233, R70, R69, R68 ;  /* 0x0000004546e97389 */ /* 0x0000640000060044 */
[----:B01----:R-:W-:Y:S05]  /*f1f0*/  ENDCOLLECTIVE ;  /* 0x000000000000791b */ /* 0x003fea0003800000 */
.L_x_7972:
[----:B------:R-:W-:Y:S02]  /*f200*/  MOV R245, R248 ;  /* 0x000000f800f57202 */ /* 0x000fe40000000f00 */
[----:B------:R-:W-:Y:S02]  /*f210*/  MOV R70, R61 ;  /* 0x0000003d00467202 */ /* 0x000fe40000000f00 */
[----:B------:R-:W-:-:S07]  /*f220*/  MOV R60, R233 ;  /* 0x000000e9003c7202 */ /* 0x000fce0000000f00 */
[----:B------:R-:W-:Y:S05]  /*f230*/  WARPSYNC.COLLECTIVE R71, `(.L_x_7973) ;  /* 0x0000000047087348 */ /* 0x000fea0003c00000 */
[----:B------:R0:W1:Y:S02]  /*f240*/  SHFL.IDX P3, R233, R70, R69, R68 ;  /* 0x0000004546e97389 */ /* 0x0000640000060044 */
[----:B01----:R-:W-:Y:S05]  /*f250*/  ENDCOLLECTIVE ;  /* 0x000000000000791b */ /* 0x003fea0003800000 */
.L_x_7973:
[----:B------:R-:W-:Y:S02]  /*f260*/  MOV R70, R62 ;  /* 0x0000003e00467202 */ /* 0x000fe40000000f00 */
[----:B------:R-:W-:-:S07]  /*f270*/  MOV R61, R233 ;  /* 0x000000e9003d7202 */ /* 0x000fce0000000f00 */
[----:B------:R-:W-:Y:S05]  /*f280*/  WARPSYNC.COLLECTIVE R71, `(.L_x_7974) ;  /* 0x0000000047087348 */ /* 0x000fea0003c00000 */
[----:B------:R0:W1:Y:S02]  /*f290*/  SHFL.IDX P3, R233, R70, R69, R68 ;  /* 0x0000004546e97389 */ /* 0x0000640000060044 */
[----:B01----:R-:W-:Y:S05]  /*f2a0*/  ENDCOLLECTIVE ;  /* 0x000000000000791b */ /* 0x003fea0003800000 */
.L_x_7974:
[----:B------:R-:W-:Y:S02]  /*f2b0*/  MOV R70, R63 ;  /* 0x0000003f00467202 */ /* 0x000fe40000000f00 */
[----:B------:R-:W-:-:S07]  /*f2c0*/  MOV R62, R233 ;  /* 0x000000e9003e7202 */ /* 0x000fce0000000f00 */
[----:B------:R-:W-:Y:S05]  /*f2d0*/  WARPSYNC.COLLECTIVE R71, `(.L_x_7975) ;  /* 0x0000000047087348 */ /* 0x000fea0003c00000 */
[----:B------:R0:W1:Y:S02]  /*f2e0*/  SHFL.IDX P3, R233, R70, R69, R68 ;  /* 0x0000004546e97389 */ /* 0x0000640000060044 */
[----:B01----:R-:W-:Y:S05]  /*f2f0*/  ENDCOLLECTIVE ;  /* 0x000000000000791b */ /* 0x003fea0003800000 */
.L_x_7975:
[----:B------:R-:W-:Y:S01]  /*f300*/  MOV R63, R233 ;  /* 0x000000e9003f7202 */ /* 0x000fe20000000f00 */
[----:B------:R-:W-:Y:S06]  /*f310*/  BRA `(.L_x_7976) ;  /* 0xffffff8400187947 */ /* 0x000fec000383ffff */
.L_x_7840:
[----:B------:R-:W-:Y:S01]  /*f320*/  HFMA2 R251, -RZ, RZ, 0, 5.9604644775390625e-08 ;  /* 0x00000001fffb7431 */ /* 0x000fe200000001ff */
[----:B------:R-:W-:Y:S02]  /*f330*/  MOV R233, R245 ;  /* 0x000000f500e97202 */ /* 0x000fe40000000f00 */
[----:B------:R-:W-:Y:S02]  /*f340*/  MOV R252, 0x1f ;  /* 0x0000001f00fc7802 */ /* 0x000fe40000000f00 */
[----:B------:R-:W-:-:S07]  /*f350*/  MOV R71, 0xffffffff ;  /* 0xffffffff00477802 */ /* 0x000fce0000000f00 */
[----:B------:R-:W-:Y:S05]  /*f360*/  WARPSYNC.COLLECTIVE R71, `(.L_x_7977) ;  /* 0x0000000047087348 */ /* 0x000fea0003c00000 */
[----:B------:R0:W1:Y:S02]  /*f370*/  SHFL.DOWN P0, R68, R233, R251, R252 ;  /* 0x080000fbe9447389 */ /* 0x00006400000000fc */
[----:B01----:R-:W-:Y:S05]  /*f380*/  ENDCOLLECTIVE ;  /* 0x000000000000791b */ /* 0x003fea0003800000 */
.L_x_7977:
[----:B------:R-:W-:Y:S02]  /*f390*/  MOV R233, R246 ;  /* 0x000000f600e97202 */ /* 0x000fe40000000f00 */
[----:B------:R-:W-:-:S07]  /*f3a0*/  MOV R69, R68 ;  /* 0x0000004400457202 */ /* 0x000fce0000000f00 */
[----:B------:R-:W-:Y:S05]  /*f3b0*/  WARPSYNC.COLLECTIVE R71, `(.L_x_7978) ;  /* 0x0000000047087348 */ /* 0x000fea0003c00000 */
[----:B------:R0:W1:Y:S02]  /*f3c0*/  SHFL.DOWN P0, R68, R233, R251, R252 ;  /* 0x080000fbe9447389 */ /* 0x00006400000000fc */
[----:B01----:R-:W-:Y:S05]  /*f3d0*/  ENDCOLLECTIVE ;  /* 0x000000000000791b */ /* 0x003fea0003800000 */
.L_x_7978:
[----:B------:R-:W-:Y:S02]  /*f3e0*/  MOV R233, R247 ;  /* 0x000000f700e97202 */ /* 0x000fe40000000f00 */
[----:B------:R-:W-:-:S07]  /*f3f0*/  MOV R70, R68 ;  /* 0x0000004400467202 */ /* 0x000fce0000000f00 */
[----:B------:R-:W-:Y:S05]  /*f400*/  WARPSYNC.COLLECTIVE R71, `(.L_x_7979) ;  /* 0x0000000047087348 */ /* 0x000fea0003c00000 */
[----:B------:R0:W1:Y:S02]  /*f410*/  SHFL.DOWN P0, R68, R233, R251, R252 ;  /* 0x080000fbe9447389 */ /* 0x00006400000000fc */
[----:B01----:R-:W-:Y:S05]  /*f420*/  ENDCOLLECTIVE ;  /* 0x000000000000791b */ /* 0x003fea0003800000 */
.L_x_7979:
[----:B------:R-:W-:Y:S02]  /*f430*/  MOV R233, R248 ;  /* 0x000000f800e97202 */ /* 0x000fe40000000f00 */
[----:B------:R-:W-:-:S07]  /*f440*/  MOV R123, R68 ;  /* 0x00000044007b7202 */ /* 0x000fce0000000f00 */
[----:B------:R-:W-:Y:S05]  /*f450*/  WARPSYNC.COLLECTIVE R71, `(.L_x_7980) ;  /* 0x0000000047087348 */ /* 0x000fea0003c00000 */
[----:B------:R0:W1:Y:S02]  /*f460*/  SHFL.DOWN P0, R68, R233, R251, R252 ;  /* 0x080000fbe9447389 */ /* 0x00006400000000fc */
[----:B01----:R-:W-:Y:S05]  /*f470*/  ENDCOLLECTIVE ;  /* 0x000000000000791b */ /* 0x003fea0003800000 */
.L_x_7980:
[----:B------:R-:W-:Y:S05]  /*f480*/  BRA `(.L_x_7981) ;  /* 0xffffff9400887947 */ /* 0x000fea000383ffff */
.L_x_7843:
        /* <DEDUP_REMOVED lines=8> */
.L_x_7983:
[----:B------:R-:W-:Y:S05]  /*f510*/  BSYNC B0 ;  /* 0x0000000000007941 */ /* 0x000fea0003800000 */
.L_x_7982:
        /* <DEDUP_REMOVED lines=8> */
.L_x_7984:
[----:B------:R-:W-:Y:S02]  /*f5a0*/  MOV R233, R247 ;  /* 0x000000f700e97202 */ /* 0x000fe40000000f00 */
[----:B------:R-:W-:-:S07]  /*f5b0*/  MOV R70, R68 ;  /* 0x0000004400467202 */ /* 0x000fce0000000f00 */
[----:B------:R-:W-:Y:S05]  /*f5c0*/  WARPSYNC.COLLECTIVE R71, `(.L_x_7985) ;  /* 0x0000000047087348 */ /* 0x000fea0003c00000 */
[----:B------:R0:W1:Y:S02]  /*f5d0*/  SHFL.DOWN P0, R68, R233, R251, R252 ;  /* 0x080000fbe9447389 */ /* 0x00006400000000fc */
[----:B01----:R-:W-:Y:S05]  /*f5e0*/  ENDCOLLECTIVE ;  /* 0x000000000000791b */ /* 0x003fea0003800000 */
.L_x_7985:
[----:B------:R-:W-:Y:S02]  /*f5f0*/  MOV R233, R248 ;  /* 0x000000f800e97202 */ /* 0x000fe40000000f00 */
[----:B------:R-:W-:-:S07]  /*f600*/  MOV R123, R68 ;  /* 0x00000044007b7202 */ /* 0x000fce0000000f00 */
[----:B------:R-:W-:Y:S05]  /*f610*/  WARPSYNC.COLLECTIVE R71, `(.L_x_7986) ;  /* 0x0000000047087348 */ /* 0x000fea0003c00000 */
[----:B------:R0:W1:Y:S02]  /*f620*/  SHFL.DOWN P0, R68, R233, R251, R252 ;  /* 0x080000fbe9447389 */ /* 0x00006400000000fc */
[----:B01----:R-:W-:Y:S05]  /*f630*/  ENDCOLLECTIVE ;  /* 0x000000000000791b */ /* 0x003fea0003800000 */
.L_x_7986:
[----:B------:R-:W-:Y:S01]  /*f640*/  MOV R242, R68 ;  /* 0x0000004400f27202 */ /* 0x000fe20000000f00 */
[----:B------:R-:W-:Y:S06]  /*f650*/  BRA `(.L_x_7987) ;  /* 0xffffff9400647947 */ /* 0x000fec000383ffff */
.L_x_7846:
[----:B------:R-:W-:Y:S01]  /*f660*/  HFMA2 R251, -RZ, RZ, 0, 2.384185791015625e-07 ;  /* 0x00000004fffb7431 */ /* 0x000fe200000001ff */
[----:B------:R-:W-:Y:S01]  /*f670*/  BSSY B0, `(.L_x_7988) ;  /* 0x0000007000007945 */ /* 0x000fe20003800000 */
[----:B------:R-:W-:Y:S02]  /*f680*/  MOV R233, R245 ;  /* 0x000000f500e97202 */ /* 0x000fe40000000f00 */
[----:B------:R-:W-:Y:S02]  /*f690*/  MOV R252, 0x1f ;  /* 0x0000001f00fc7802 */ /* 0x000fe40000000f00 */
[----:B------:R-:W-:-:S07]  /*f6a0*/  MOV R71, 0xffffffff ;  /* 0xffffffff00477802 */ /* 0x000fce0000000f00 */
[----:B01234-:R-:W-:Y:S05]  /*f6b0*/  WARPSYNC.COLLECTIVE R71, `(.L_x_7989) ;  /* 0x0000000047087348 */ /* 0x01ffea0003c00000 */
[----:B----4-:R4:W0:Y:S02]  /*f6c0*/  SHFL.DOWN P0, R68, R233, R251, R252 ;  /* 0x080000fbe9447389 */ /* 0x01082400000000fc */
[----:B01234-:R-:W-:Y:S05]  /*f6d0*/  ENDCOLLECTIVE ;  /* 0x000000000000791b */ /* 0x01ffea0003800000 */
.L_x_7989:
[----:B------:R-:W-:Y:S05]  /*f6e0*/  BSYNC B0 ;  /* 0x0000000000007941 */ /* 0x000fea0003800000 */
.L_x_7988:
        /* <DEDUP_REMOVED lines=8> */
.L_x_7990:
[----:B------:R-:W-:Y:S02]  /*f770*/  MOV R233, R247 ;  /* 0x000000f700e97202 */ /* 0x000fe40000000f00 */
[----:B------:R-:W-:-:S07]  /*f780*/  MOV R70, R68 ;  /* 0x0000004400467202 */ /* 0x000fce0000000f00 */
[----:B------:R-:W-:Y:S05]  /*f790*/  WARPSYNC.COLLECTIVE R71, `(.L_x_7991) ;  /* 0x0000000047087348 */ /* 0x000fea0003c00000 */
[----:B------:R0:W1:Y:S02]  /*f7a0*/  SHFL.DOWN P0, R68, R233, R251, R252 ;  /* 0x080000fbe9447389 */ /* 0x00006400000000fc */
[----:B01----:R-:W-:Y:S05]  /*f7b0*/  ENDCOLLECTIVE ;  /* 0x000000000000791b */ /* 0x003fea0003800000 */
.L_x_7991:
[----:B------:R-:W-:Y:S02]  /*f7c0*/  MOV R233, R248 ;  /* 0x000000f800e97202 */ /* 0x000fe40000000f00 */
[----:B------:R-:W-:-:S07]  /*f7d0*/  MOV R123, R68 ;  /* 0x00000044007b7202 */ /* 0x000fce0000000f00 */
[----:B------:R-:W-:Y:S05]  /*f7e0*/  WARPSYNC.COLLECTIVE R71, `(.L_x_7992) ;  /* 0x0000000047087348 */ /* 0x000fea0003c00000 */
[----:B------:R0:W1:Y:S02]  /*f7f0*/  SHFL.DOWN P0, R68, R233, R251, R252 ;  /* 0x080000fbe9447389 */ /* 0x00006400000000fc */
[----:B01----:R-:W-:Y:S05]  /*f800*/  ENDCOLLECTIVE ;  /* 0x000000000000791b */ /* 0x003fea0003800000 */
.L_x_7992:
[----:B------:R-:W-:Y:S01]  /*f810*/  MOV R242, R68 ;  /* 0x0000004400f27202 */ /* 0x000fe20000000f00 */
[----:B------:R-:W-:Y:S06]  /*f820*/  BRA `(.L_x_7993) ;  /* 0xffffff9400407947 */ /* 0x000fec000383ffff */
.L_x_7849:
[----:B------:R-:W-:Y:S01]  /*f830*/  HFMA2 R251, -RZ, RZ, 0, 4.76837158203125e-07 ;  /* 0x00000008fffb7431 */ /* 0x000fe200000001ff */
[----:B------:R-:W-:Y:S01]  /*f840*/  BSSY B0, `(.L_x_7994) ;  /* 0x0000007000007945 */ /* 0x000fe20003800000 */
[----:B------:R-:W-:Y:S02]  /*f850*/  MOV R233, R245 ;  /* 0x000000f500e97202 */ /* 0x000fe40000000f00 */
[----:B------:R-:W-:Y:S02]  /*f860*/  MOV R252, 0x1f ;  /* 0x0000001f00fc7802 */ /* 0x000fe40000000f00 */
[----:B------:R-:W-:-:S07]  /*f870*/  MOV R71, 0xffffffff ;  /* 0xffffffff00477802 */ /* 0x000fce0000000f00 */
[----:B01234-:R-:W-:Y:S05]  /*f880*/  WARPSYNC.COLLECTIVE R71, `(.L_x_7995) ;  /* 0x0000000047087348 */ /* 0x01ffea0003c00000 */
[----:B----4-:R4:W0:Y:S02]  /*f890*/  SHFL.DOWN P0, R68, R233, R251, R252 ;  /* 0x080000fbe9447389 */ /* 0x01082400000000fc */
[----:B01234-:R-:W-:Y:S05]  /*f8a0*/  ENDCOLLECTIVE ;  /* 0x000000000000791b */ /* 0x01ffea0003800000 */
.L_x_7995:
[----:B------:R-:W-:Y:S05]  /*f8b0*/  BSYNC B0 ;  /* 0x0000000000007941 */ /* 0x000fea0003800000 */
.L_x_7994:
        /* <DEDUP_REMOVED lines=8> */
.L_x_7996:
[----:B------:R-:W-:Y:S02]  /*f940*/  MOV R233, R247 ;  /* 0x000000f700e97202 */ /* 0x000fe40000000f00 */
[----:B------:R-:W-:-:S07]  /*f950*/  MOV R70, R68 ;  /* 0x0000004400467202 */ /* 0x000fce0000000f00 */
[----:B------:R-:W-:Y:S05]  /*f960*/  WARPSYNC.COLLECTIVE R71, `(.L_x_7997) ;  /* 0x0000000047087348 */ /* 0x000fea0003c00000 */
[----:B------:R0:W1:Y:S02]  /*f970*/  SHFL.DOWN P0, R68, R233, R251, R252 ;  /* 0x080000fbe9447389 */ /* 0x00006400000000fc */
[----:B01----:R-:W-:Y:S05]  /*f980*/  ENDCOLLECTIVE ;  /* 0x000000000000791b */ /* 0x003fea0003800000 */
.L_x_7997:
[----:B------:R-:W-:Y:S02]  /*f990*/  MOV R233, R248 ;  /* 0x000000f800e97202 */ /* 0x000fe40000000f00 */
[----:B------:R-:W-:-:S07]  /*f9a0*/  MOV R123, R68 ;  /* 0x00000044007b7202 */ /* 0x000fce0000000f00 */
[----:B------:R-:W-:Y:S05]  /*f9b0*/  WARPSYNC.COLLECTIVE R71, `(.L_x_7998) ;  /* 0x0000000047087348 */ /* 0x000fea0003c00000 */
[----:B------:R0:W1:Y:S02]  /*f9c0*/  SHFL.DOWN P0, R68, R233, R251, R252 ;  /* 0x080000fbe9447389 */ /* 0x00006400000000fc */
[----:B01----:R-:W-:Y:S05]  /*f9d0*/  ENDCOLLECTIVE ;  /* 0x000000000000791b */ /* 0x003fea0003800000 */
.L_x_7998:
[----:B------:R-:W-:Y:S01]  /*f9e0*/  MOV R242, R68 ;  /* 0x0000004400f27202 */ /* 0x000fe20000000f00 */
[----:B------:R-:W-:Y:S06]  /*f9f0*/  BRA `(.L_x_7999) ;  /* 0xffffff94001c7947 */ /* 0x000fec000383ffff */
.L_x_7852:
[----:B------:R-:W-:Y:S01]  /*fa00*/  HFMA2 R251, -RZ, RZ, 0, 9.5367431640625e-07 ;  /* 0x00000010fffb7431 */ /* 0x000fe200000001ff */
[----:B------:R-:W-:Y:S01]  /*fa10*/  BSSY B0, `(.L_x_8000) ;  /* 0x0000007000007945 */ /* 0x000fe20003800000 */
[----:B------:R-:W-:Y:S02]  /*fa20*/  MOV R233, R245 ;  /* 0x000000f500e97202 */ /* 0x000fe40000000f00 */
[----:B------:R-:W-:Y:S02]  /*fa30*/  MOV R252, 0x1f ;  /* 0x0000001f00fc7802 */ /* 0x000fe40000000f00 */
[----:B------:R-:W-:-:S07]  /*fa40*/  MOV R71, 0xffffffff ;  /* 0xffffffff00477802 */ /* 0x000fce0000000f00 */
[----:B01234-:R-:W-:Y:S05]  /*fa50*/  WARPSYNC.COLLECTIVE R71, `(.L_x_8001) ;  /* 0x0000000047087348 */ /* 0x01ffea0003c00000 */
[----:B----4-:R4:W0:Y:S02]  /*fa60*/  SHFL.DOWN P0, R68, R233, R251, R252 ;  /* 0x080000fbe9447389 */ /* 0x01082400000000fc */
[----:B01234-:R-:W-:Y:S05]  /*fa70*/  ENDCOLLECTIVE ;  /* 0x000000000000791b */ /* 0x01ffea0003800000 */
.L_x_8001:
[----:B------:R-:W-:Y:S05]  /*fa80*/  BSYNC B0 ;  /* 0x0000000000007941 */ /* 0x000fea0003800000 */
.L_x_8000:
        /* <DEDUP_REMOVED lines=8> */
.L_x_8002:
[----:B------:R-:W-:Y:S02]  /*fb10*/  MOV R233, R247 ;  /* 0x000000f700e97202 */ /* 0x000fe40000000f00 */
[----:B------:R-:W-:-:S07]  /*fb20*/  MOV R70, R68 ;  /* 0x0000004400467202 */ /* 0x000fce0000000f00 */
[----:B------:R-:W-:Y:S05]  /*fb30*/  WARPSYNC.COLLECTIVE R71, `(.L_x_8003) ;  /* 0x0000000047087348 */ /* 0x000fea0003c00000 */
[----:B------:R0:W1:Y:S02]  /*fb40*/  SHFL.DOWN P0, R68, R233, R251, R252 ;  /* 0x080000fbe9447389 */ /* 0x00006400000000fc */
[----:B01----:R-:W-:Y:S05]  /*fb50*/  ENDCOLLECTIVE ;  /* 0x000000000000791b */ /* 0x003fea0003800000 */
.L_x_8003:
[----:B------:R-:W-:Y:S02]  /*fb60*/  MOV R233, R248 ;  /* 0x000000f800e97202 */ /* 0x000fe40000000f00 */
[----:B------:R-:W-:-:S07]  /*fb70*/  MOV R123, R68 ;  /* 0x00000044007b7202 */ /* 0x000fce0000000f00 */
[----:B------:R-:W-:Y:S05]  /*fb80*/  WARPSYNC.COLLECTIVE R71, `(.L_x_8004) ;  /* 0x0000000047087348 */ /* 0x000fea0003c00000 */
[----:B------:R0:W1:Y:S02]  /*fb90*/  SHFL.DOWN P0, R68, R233, R251, R252 ;  /* 0x080000fbe9447389 */ /* 0x00006400000000fc */
[----:B01----:R-:W-:Y:S05]  /*fba0*/  ENDCOLLECTIVE ;  /* 0x000000000000791b */ /* 0x003fea0003800000 */
.L_x_8004:
[----:B------:R-:W-:Y:S01]  /*fbb0*/  MOV R242, R68 ;  /* 0x0000004400f27202 */ /* 0x000fe20000000f00 */
[----:B------:R-:W-:Y:S06]  /*fbc0*/  BRA `(.L_x_8005) ;  /* 0xffffff9000f87947 */ /* 0x000fec000383ffff */
.L_x_7855:
        /* <DEDUP_REMOVED lines=8> */
.L_x_8007:
[----:B------:R-:W-:Y:S05]  /*fc50*/  BSYNC B0 ;  /* 0x0000000000007941 */ /* 0x000fea0003800000 */
.L_x_8006:
        /* <DEDUP_REMOVED lines=10> */
.L_x_8008:
[----:B------:R-:W-:Y:S02]  /*fd00*/  MOV R70, R247 ;  /* 0x000000f700467202 */ /* 0x000fe40000000f00 */
[----:B------:R-:W-:-:S07]  /*fd10*/  MOV R242, R233 ;  /* 0x000000e900f27202 */ /* 0x000fce0000000f00 */
[----:B------:R-:W-:Y:S05]  /*fd20*/  WARPSYNC.COLLECTIVE R71, `(.L_x_8009) ;  /* 0x0000000047087348 */ /* 0x000fea0003c00000 */
[----:B------:R0:W1:Y:S02]  /*fd30*/  SHFL.IDX P3, R233, R70, R69, R68 ;  /* 0x0000004546e97389 */ /* 0x0000640000060044 */
[----:B01----:R-:W-:Y:S05]  /*fd40*/  ENDCOLLECTIVE ;  /* 0x000000000000791b */ /* 0x003fea0003800000 */
.L_x_8009:
        /* <DEDUP_REMOVED lines=15> */
.L_x_8010:
[----:B------:R-:W-:Y:S01]  /*fe40*/  MOV R70, R60 ;  /* 0x0000003c00467202 */ /* 0x000fe20000000f00 */
[----:B------:R-:W-:Y:S01]  /*fe50*/  FADD.FTZ R123, R233, R123 ;  /* 0x0000007be97b7221 */ /* 0x000fe20000010000 */
[----:B------:R-:W-:-:S07]  /*fe60*/  MOV R233, R245 ;  /* 0x000000f500e97202 */ /* 0x000fce0000000f00 */
[----:B------:R-:W-:Y:S05]  /*fe70*/  WARPSYNC.COLLECTIVE R71, `(.L_x_8011) ;  /* 0x0000000047087348 */ /* 0x000fea0003c00000 */
[----:B------:R0:W1:Y:S02]  /*fe80*/  SHFL.DOWN P0, R68, R233, R251, R252 ;  /* 0x080000fbe9447389 */ /* 0x00006400000000fc */
[----:B01----:R-:W-:Y:S05]  /*fe90*/  ENDCOLLECTIVE ;  /* 0x000000000000791b */ /* 0x003fea0003800000 */
.L_x_8011:
[----:B------:R-:W-:Y:S02]  /*fea0*/  MOV R233, R246 ;  /* 0x000000f600e97202 */ /* 0x000fe40000000f00 */
[----:B------:R-:W-:-:S07]  /*feb0*/  MOV R245, R68 ;  /* 0x0000004400f57202 */ /* 0x000fce0000000f00 */
[----:B------:R-:W-:Y:S05]  /*fec0*/  WARPSYNC.COLLECTIVE R71, `(.L_x_8012) ;  /* 0x0000000047087348 */ /* 0x000fea0003c00000 */
[----:B------:R0:W1:Y:S02]  /*fed0*/  SHFL.DOWN P0, R68, R233, R251, R252 ;  /* 0x080000fbe9447389 */ /* 0x00006400000000fc */
[----:B01----:R-:W-:Y:S05]  /*fee0*/  ENDCOLLECTIVE ;  /* 0x000000000000791b */ /* 0x003fea0003800000 */
.L_x_8012:
[----:B------:R-:W-:Y:S02]  /*fef0*/  MOV R233, R247 ;  /* 0x000000f700e97202 */ /* 0x000fe40000000f00 */
[----:B------:R-:W-:-:S07]  /*ff00*/  MOV R246, R68 ;  /* 0x0000004400f67202 */ /* 0x000fce0000000f00 */
[----:B------:R-:W-:Y:S05]  /*ff10*/  WARPSYNC.COLLECTIVE R71, `(.L_x_8013) ;  /* 0x0000000047087348 */ /* 0x000fea0003c00000 */
[----:B------:R0:W1:Y:S02]  /*ff20*/  SHFL.DOWN P0, R68, R233, R251, R252 ;  /* 0x080000fbe9447389 */ /* 0x00006400000000fc */
[----:B01----:R-:W-:Y:S05]  /*ff30*/  ENDCOLLECTIVE ;  /* 0x000000000000791b */ /* 0x003fea0003800000 */
.L_x_8013:
[----:B------:R-:W-:Y:S02]  /*ff40*/  MOV R233, R248 ;  /* 0x000000f800e97202 */ /* 0x000fe40000000f00 */
[----:B------:R-:W-:-:S07]  /*ff50*/  MOV R247, R68 ;  /* 0x0000004400f77202 */ /* 0x000fce0000000f00 */
[----:B------:R-:W-:Y:S05]  /*ff60*/  WARPSYNC.COLLECTIVE R71, `(.L_x_8014) ;  /* 0x0000000047087348 */ /* 0x000fea0003c00000 */
[----:B------:R0:W1:Y:S02]  /*ff70*/  SHFL.DOWN P0, R68, R233, R251, R252 ;  /* 0x080000fbe9447389 */ /* 0x00006400000000fc */
[----:B01----:R-:W-:Y:S05]  /*ff80*/  ENDCOLLECTIVE ;  /* 0x000000000000791b */ /* 0x003fea0003800000 */
.L_x_8014:
[----:B------:R-:W-:Y:S01]  /*ff90*/  MOV R248, R68 ;  /* 0x0000004400f87202 */ /* 0x000fe20000000f00 */
[----:B------:R-:W-:-:S07]  /*ffa0*/  HFMA2 R68, -RZ, RZ, 0, 1.847743988037109375e-06 ;  /* 0x0000001fff447431 */ /* 0x000fce00000001ff */
[----:B------:R-:W-:Y:S05]  /*ffb0*/  WARPSYNC.COLLECTIVE R71, `(.L_x_8015) ;  /* 0x0000000047087348 */ /* 0x000fea0003c00000 */
[----:B------:R0:W1:Y:S02]  /*ffc0*/  SHFL.IDX P3, R233, R70, R69, R68 ;  /* 0x0000004546e97389 */ /* 0x0000640000060044 */
[----:B01----:R-:W-:Y:S05]  /*ffd0*/  ENDCOLLECTIVE ;  /* 0x000000000000791b */ /* 0x003fea0003800000 */
.L_x_8015:
[----:B------:R-:W-:Y:S02]  /*ffe0*/  MOV R70, R61 ;  /* 0x0000003d00467202 */ /* 0x000fe40000000f00 */
[----:B------:R-:W-:-:S07]  /*fff0*/  MOV R60, R233 ;  /* 0x000000e9003c7202 */ /* 0x000fce0000000f00 */
[----:B------:R-:W-:Y:S05]  /*10000*/  WARPSYNC.COLLECTIVE R71, `(.L_x_8016) ;  /* 0x0000000047087348 */ /* 0x000fea0003c00000 */
[----:B------:R0:W1:Y:S02]  /*10010*/  SHFL.IDX P3, R233, R70, R69, R68 ;  /* 0x0000004546e97389 */ /* 0x0000640000060044 */
[----:B01----:R-:W-:Y:S05]  /*10020*/  ENDCOLLECTIVE ;  /* 0x000000000000791b */ /* 0x003fea0003800000 */
.L_x_8016:
[----:B------:R-:W-:Y:S02]  /*10030*/  MOV R70, R62 ;  /* 0x0000003e00467202 */ /* 0x000fe40000000f00 */
[----:B------:R-:W-:-:S07]  /*10040*/  MOV R61, R233 ;  /* 0x000000e9003d7202 */ /* 0x000fce0000000f00 */
[----:B------:R-:W-:Y:S05]  /*10050*/  WARPSYNC.COLLECTIVE R71, `(.L_x_8017) ;  /* 0x0000000047087348 */ /* 0x000fea0003c00000 */
[----:B------:R0:W1:Y:S02]  /*10060*/  SHFL.IDX P3, R233, R70, R69, R68 ;  /* 0x0000004546e97389 */ /* 0x0000640000060044 */
[----:B01----:R-:W-:Y:S05]  /*10070*/  ENDCOLLECTIVE ;  /* 0x000000000000791b */ /* 0x003fea0003800000 */
.L_x_8017:
[----:B------:R-:W-:Y:S02]  /*10080*/  MOV R70, R63 ;  /* 0x0000003f00467202 */ /* 0x000fe40000000f00 */
[----:B------:R-:W-:-:S07]  /*10090*/  MOV R62, R233 ;  /* 0x000000e9003e7202 */ /* 0x000fce0000000f00 */
[----:B------:R-:W-:Y:S05]  /*100a0*/  WARPSYNC.COLLECTIVE R71, `(.L_x_8018) ;  /* 0x0000000047087348 */ /* 0x000fea0003c00000 */
[----:B------:R0:W1:Y:S02]  /*100b0*/  SHFL.IDX P3, R233, R70, R69, R68 ;  /* 0x0000004546e97389 */ /* 0x0000640000060044 */
[----:B01----:R-:W-:Y:S05]  /*100c0*/  ENDCOLLECTIVE ;  /* 0x000000000000791b */ /* 0x003fea0003800000 */
.L_x_8018:
[----:B------:R-:W-:Y:S01]  /*100d0*/  MOV R63, R233 ;  /* 0x000000e9003f7202 */ /* 0x000fe20000000f00 */
[----:B------:R-:W-:Y:S06]  /*100e0*/  BRA `(.L_x_8019) ;  /* 0xffffff9000487947 */ /* 0x000fec000383ffff */
.L_x_8020:
        /* <DEDUP_REMOVED lines=9> */
.L_x_18697:


//--------------------- .text._Z25selective_scan_bwd_kernelI32Selective_Scan_bwd_kernel_traitsILi64ELi16ELb0ELb1ELb0ELb1ELb0EfN3c107complexIfEEEEv12SSMParamsBwd --------------------------
	.section	.text._Z25selective_scan_bwd_kernelI32Selective_Scan_bwd_kernel_traitsILi64ELi16ELb0ELb1ELb0ELb1ELb0EfN3c107complexIfEEEEv12SSMParamsBwd,"ax",@progbits
	.align	128
        .global         _Z25selective_scan_bwd_kernelI32Selective_Scan_bwd_kernel_traitsILi64ELi16ELb0ELb1ELb0ELb1ELb0EfN3c107complexIfEEEEv12SSMParamsBwd
        .type           _Z25selective_scan_bwd_kernelI32Selective_Scan_bwd_kernel_traitsILi64ELi16ELb0ELb1ELb0ELb1ELb0EfN3c107complexIfEEEEv12SSMParamsBwd,@function
        .size           _Z25selective_scan_bwd_kernelI32Selective_Scan_bwd_kernel_traitsILi64ELi16ELb0ELb1ELb0ELb1ELb0EfN3c107complexIfEEEEv12SSMParamsBwd,(.L_x_18698 - _Z25selective_scan_bwd_kernelI32Selective_Scan_bwd_kernel_traitsILi64ELi16ELb0ELb1ELb0ELb1ELb0EfN3c107complexIfEEEEv12SSMParamsBwd)
        .other          _Z25selective_scan_bwd_kernelI32Selective_Scan_bwd_kernel_traitsILi64ELi16ELb0ELb1ELb0ELb1ELb0EfN3c107complexIfEEEEv12SSMParamsBwd,@"STO_CUDA_ENTRY STV_DEFAULT"
_Z25selective_scan_bwd_kernelI32Selective_Scan_bwd_kernel_traitsILi64ELi16ELb0ELb1ELb0ELb1ELb0EfN3c107complexIfEEEEv12SSMParamsBwd:
.text._Z25selective_scan_bwd_kernelI32Selective_Scan_bwd_kernel_traitsILi64ELi16ELb0ELb1ELb0ELb1ELb0EfN3c107complexIfEEEEv12SSMParamsBwd:
        /* <DEDUP_REMOVED lines=145> */
.L_x_8153:
        /* <DEDUP_REMOVED lines=9> */
[----:B------:R-:W-:-:S04]  /*09a0*/  IMAD.WIDE.U32 R8, R3, 0x4, R4 ;  /* 0x0000000403087825 */ /* 0x000fc800078e0004 */
[----:B------:R-:W-:Y:S01]  /*09b0*/  HFMA2 R32, -RZ, RZ, 0, 0 ;  /* 0x00000000ff207431 */ /* 0x000fe200000001ff */
[----:B------:R-:W-:Y:S02]  /*09c0*/  CS2R R26, SRZ ;  /* 0x00000000001a7805 */ /* 0x000fe4000001ff00 */
        /* <DEDUP_REMOVED lines=10> */
[C---:B------:R-:W-:Y:S02]  /*0a70*/  LOP3.LUT R6, R31.reuse, 0x80, RZ, 0xfc, !PT ;  /* 0x000000801f067812 */ /* 0x040fe400078efcff */
        /* <DEDUP_REMOVED lines=27> */
[C---:B------:R-:W-:Y:S01]  /*0c30*/  LOP3.LUT R20, R31.reuse, 0x120, RZ, 0xfc, !PT ;  /* 0x000001201f147812 */ /* 0x040fe200078efcff */
        /* <DEDUP_REMOVED lines=114> */
[----:B------:R-:W-:Y:S04]  /*1360*/  STS [R239+0x380], R18 ;  /* 0x00038012ef007388 */ /* 0x000fe80000000800 */
[----:B------:R3:W-:Y:S01]  /*1370*/  STS [R238+0x400], R19 ;  /* 0x00040013ee007388 */ /* 0x0007e20000000800 */
[----:B------:R-:W-:-:S03]  /*1380*/  LEA R94, R94, UR22, 0x2 ;  /* 0x000000165e5e7c11 */ /* 0x000fc6000f8e10ff */
[----:B------:R4:W-:Y:S04]  /*1390*/  STS [R237+0x480], R22 ;  /* 0x00048016ed007388 */ /* 0x0009e80000000800 */
        /* <DEDUP_REMOVED lines=34> */
[----:B--2---:R-:W-:-:S11]  /*15c0*/  CS2R R14, SRZ ;  /* 0x00000000000e7805 */ /* 0x004fd6000001ff00 */
[----:B------:R-:W2:Y:S01]  /*15d0*/  @!P0 LDG.E R12, desc[UR26][R6.64+0x200] ;  /* 0x0002001a060c8981 */ /* 0x000ea2000c1e1900 */
[----:B------:R-:W-:-:S13]  /*15e0*/  ISETP.NE.AND P0, PT, R44, RZ, PT ;  /* 0x000000ff2c00720c */ /* 0x000fda0003f05270 */
[----:B------:R-:W2:Y:S01]  /*15f0*/  @!P0 LDG.E R14, desc[UR26][R6.64+0x280] ;  /* 0x0002801a060e8981 */ /* 0x000ea2000c1e1900 */
[----:B------:R-:W-:Y:S02]  /*1600*/  ISETP.NE.AND P0, PT, R46, RZ, PT ;  /* 0x000000ff2e00720c */ /* 0x000fe40003f05270 */
[----:B------:R-:W-:Y:S01]  /*1610*/  CS2R R16, SRZ ;  /* 0x0000000000107805 */ /* 0x000fe2000001ff00 */
[----:B------:R-:W-:Y:S01]  /*1620*/  HFMA2 R20, -RZ, RZ, 0, 0 ;  /* 0x00000000ff147431 */ /* 0x000fe200000001ff */
[----:B---3--:R-:W-:Y:S01]  /*1630*/  CS2R R18, SRZ ;  /* 0x0000000000127805 */ /* 0x008fe2000001ff00 */
[----:B----4-:R-:W-:Y:S01]  /*1640*/  HFMA2 R22, -RZ, RZ, 0, 0 ;  /* 0x00000000ff167431 */ /* 0x010fe200000001ff */
[----:B------:R-:W-:Y:S02]  /*1650*/  MOV R3, RZ ;  /* 0x000000ff00037202 */ /* 0x000fe40000000f00 */
[----:B------:R-:W-:Y:S01]  /*1660*/  MOV R24, RZ ;  /* 0x000000ff00187202 */ /* 0x000fe20000000f00 */
[----:B------:R-:W3:Y:S04]  /*1670*/  @!P1 LDG.E R17, desc[UR26][R6.64+0x500] ;  /* 0x0005001a06119981 */ /* 0x000ee8000c1e1900 */
[----:B------:R-:W4:Y:S04]  /*1680*/  @!P2 LDG.E R20, desc[UR26][R6.64+0x580] ;  /* 0x0005801a0614a981 */ /* 0x000f28000c1e1900 */
[----:B------:R-:W3:Y:S01]  /*1690*/  @!P0 LDG.E R13, desc[UR26][R6.64+0x300] ;  /* 0x0003001a060d8981 */ /* 0x000ee2000c1e1900 */
[----:B------:R-:W-:-:S03]  /*16a0*/  ISETP.NE.AND P0, PT, R48, RZ, PT ;  /* 0x000000ff3000720c */ /* 0x000fc60003f05270 */
[----:B------:R-:W4:Y:S04]  /*16b0*/  @!P3 LDG.E R19, desc[UR26][R6.64+0x600] ;  /* 0x0006001a0613b981 */ /* 0x000f28000c1e1900 */
[----:B------:R-:W4:Y:S04]  /*16c0*/  @!P4 LDG.E R3, desc[UR26][R6.64+0x680] ;  /* 0x0006801a0603c981 */ /* 0x000f28000c1e1900 */
[----:B------:R-:W4:Y:S04]  /*16d0*/  @!P5 LDG.E R22, desc[UR26][R6.64+0x700] ;  /* 0x0007001a0616d981 */ /* 0x000f28000c1e1900 */
[----:B------:R-:W4:Y:S01]  /*16e0*/  @!P0 LDG.E R16, desc[UR26][R6.64+0x380] ;  /* 0x0003801a06108981 */ /* 0x000f22000c1e1900 */
[----:B------:R-:W-:-:S03]  /*16f0*/  ISETP.NE.AND P0, PT, R50, RZ, PT ;  /* 0x000000ff3200720c */ /* 0x000fc60003f05270 */
[----:B------:R-:W4:Y:S10]  /*1700*/  @!P6 LDG.E R24, desc[UR26][R6.64+0x780] ;  /* 0x0007801a0618e981 */ /* 0x000f34000c1e1900 */
[----:B------:R-:W4:Y:S01]  /*1710*/  @!P0 LDG.E R15, desc[UR26][R6.64+0x400] ;  /* 0x0004001a060f8981 */ /* 0x000f22000c1e1900 */
[----:B------:R-:W-:-:S13]  /*1720*/  ISETP.NE.AND P0, PT, R52, RZ, PT ;  /* 0x000000ff3400720c */ /* 0x000fda0003f05270 */
[----:B------:R0:W4:Y:S01]  /*1730*/  @!P0 LDG.E R18, desc[UR26][R6.64+0x480] ;  /* 0x0004801a06128981 */ /* 0x000122000c1e1900 */
[----:B------:R-:W-:Y:S02]  /*1740*/  P2R R31, PR, RZ, 0x1 ;  /* 0x00000001ff1f7803 */ /* 0x000fe40000000000 */
[----:B------:R-:W-:-:S04]  /*1750*/  ISETP.NE.AND P0, PT, R62, RZ, PT ;  /* 0x000000ff3e00720c */ /* 0x000fc80003f05270 */
[----:B------:R-:W-:Y:S02]  /*1760*/  P2R R30, PR, RZ, 0x1 ;  /* 0x00000001ff1e7803 */ /* 0x000fe40000000000 */
[----:B------:R-:W-:-:S04]  /*1770*/  ISETP.NE.AND P0, PT, R61, RZ, PT ;  /* 0x000000ff3d00720c */ /* 0x000fc80003f05270 */
[----:B-----5:R-:W-:Y:S02]  /*1780*/  P2R R29, PR, RZ, 0x1 ;  /* 0x00000001ff1d7803 */ /* 0x020fe40000000000 */
        /* <DEDUP_REMOVED lines=18> */
[----:B--2---:R-:W-:Y:S04]  /*18b0*/  STS [R249+0x200], R12 ;  /* 0x0002000cf9007388 */ /* 0x004fe80000000800 */
        /* <DEDUP_REMOVED lines=50> */
[----:B------:R-:W-:Y:S02]  /*1be0*/  MOV R14, RZ ;  /* 0x000000ff000e7202 */ /* 0x000fe40000000f00 */
[----:B------:R-:W-:Y:S01]  /*1bf0*/  CS2R R18, SRZ ;  /* 0x0000000000127805 */ /* 0x000fe2000001ff00 */
[----:B------:R-:W-:Y:S01]  /*1c00*/  HFMA2 R20, -RZ, RZ, 0, 0 ;  /* 0x00000000ff147431 */ /* 0x000fe200000001ff */
[----:B------:R-:W-:Y:S02]  /*1c10*/  MOV R23, RZ ;  /* 0x000000ff00177202 */ /* 0x000fe40000000f00 */
        /* <DEDUP_REMOVED lines=9> */
[----:B------:R-:W5:Y:S01]  /*1cb0*/  @!P6 LDG.E R22, desc[UR26][R4.64+0x780] ;  /* 0x0007801a0416e981 */ /* 0x000f62000c1e1900 */
[----:B--2---:R-:W-:-:S03]  /*1cc0*/  FADD.FTZ R77, R77, UR6 ;  /* 0x000000064d4d7e21 */ /* 0x004fc60008010000 */
        /* <DEDUP_REMOVED lines=80> */
.L_x_8023:
[----:B------:R-:W-:Y:S05]  /*21d0*/  BSYNC.RECONVERGENT B0 ;  /* 0x0000000000007941 */ /* 0x000fea0003800200 */
.L_x_8022:
        /* <DEDUP_REMOVED lines=34> */
.L_x_8025:
[----:B------:R-:W-:Y:S05]  /*2400*/  BSYNC.RECONVERGENT B0 ;  /* 0x0000000000007941 */ /* 0x000fea0003800200 */
.L_x_8024:
        /* <DEDUP_REMOVED lines=34> */
.L_x_8027:
[----:B------:R-:W-:Y:S05]  /*2630*/  BSYNC.RECONVERGENT B0 ;  /* 0x0000000000007941 */ /* 0x000fea0003800200 */
.L_x_8026:
        /* <DEDUP_REMOVED lines=34> */
.L_x_8029:
[----:B------:R-:W-:Y:S05]  /*2860*/  BSYNC.RECONVERGENT B0 ;  /* 0x0000000000007941 */ /* 0x000fea0003800200 */
.L_x_8028:
        /* <DEDUP_REMOVED lines=34> */
.L_x_8031:
[----:B------:R-:W-:Y:S05]  /*2a90*/  BSYNC.RECONVERGENT B0 ;  /* 0x0000000000007941 */ /* 0x000fea0003800200 */
.L_x_8030:
        /* <DEDUP_REMOVED lines=37> */
.L_x_8033:
[----:B------:R-:W-:Y:S05]  /*2cf0*/  BSYNC.RECONVERGENT B0 ;  /* 0x0000000000007941 */ /* 0x000fea0003800200 */
.L_x_8032:
        /* <DEDUP_REMOVED lines=38> */
.L_x_8035:
[----:B------:R-:W-:Y:S05]  /*2f60*/  BSYNC.RECONVERGENT B0 ;  /* 0x0000000000007941 */ /* 0x000fea0003800200 */
.L_x_8034:
        /* <DEDUP_REMOVED lines=38> */
.L_x_8037:
[----:B------:R-:W-:Y:S05]  /*31d0*/  BSYNC.RECONVERGENT B0 ;  /* 0x0000000000007941 */ /* 0x000fea0003800200 */
.L_x_8036:
        /* <DEDUP_REMOVED lines=38> */
.L_x_8039:
[----:B------:R-:W-:Y:S05]  /*3440*/  BSYNC.RECONVERGENT B0 ;  /* 0x0000000000007941 */ /* 0x000fea0003800200 */
.L_x_8038:
        /* <DEDUP_REMOVED lines=38> */
.L_x_8041:
[----:B------:R-:W-:Y:S05]  /*36b0*/  BSYNC.RECONVERGENT B0 ;  /* 0x0000000000007941 */ /* 0x000fea0003800200 */
.L_x_8040:
        /* <DEDUP_REMOVED lines=38> */
.L_x_8043:
[----:B------:R-:W-:Y:S05]  /*3920*/  BSYNC.RECONVERGENT B0 ;  /* 0x0000000000007941 */ /* 0x000fea0003800200 */
.L_x_8042:
        /* <DEDUP_REMOVED lines=32> */
.L_x_8045:
[----:B------:R-:W-:Y:S05]  /*3b30*/  BSYNC.RECONVERGENT B0 ;  /* 0x0000000000007941 */ /* 0x000fea0003800200 */
.L_x_8044:
        /* <DEDUP_REMOVED lines=32> */
.L_x_8047:
[----:B------:R-:W-:Y:S05]  /*3d40*/  BSYNC.RECONVERGENT B0 ;  /* 0x0000000000007941 */ /* 0x000fea0003800200 */
.L_x_8046:
        /* <DEDUP_REMOVED lines=32> */
.L_x_8049:
[----:B------:R-:W-:Y:S05]  /*3f50*/  BSYNC.RECONVERGENT B0 ;  /* 0x0000000000007941 */ /* 0x000fea0003800200 */
.L_x_8048:
        /* <DEDUP_REMOVED lines=32> */
.L_x_8051:
[----:B------:R-:W-:Y:S05]  /*4160*/  BSYNC.RECONVERGENT B0 ;  /* 0x0000000000007941 */ /* 0x000fea0003800200 */
.L_x_8050:
        /* <DEDUP_REMOVED lines=32> */
.L_x_8053:
[----:B------:R-:W-:Y:S05]  /*4370*/  BSYNC.RECONVERGENT B0 ;  /* 0x0000000000007941 */ /* 0x000fea0003800200 */
.L_x_8052:
        /* <DEDUP_REMOVED lines=69> */
.L_x_8152:
        /* <DEDUP_REMOVED lines=38> */
[----:B------:R-:W-:Y:S01]  /*4a30*/  ISETP.GE.AND P5, PT, R63, UR25, PT ;  /* 0x000000193f007c0c */ /* 0x000fe2000bfa6270 */
[----:B------:R-:W3:Y:S01]  /*4a40*/  @!P2 LDG.E R71, desc[UR26][R60.64+0x300] ;  /* 0x0003001a3c47a981 */ /* 0x000ee2000c1e1900 */
[----:B------:R-:W-:-:S02]  /*4a50*/  MOV R99, RZ ;  /* 0x000000ff00637202 */ /* 0x000fc40000000f00 */
[----:B------:R-:W-:Y:S02]  /*4a60*/  CS2R R100, SRZ ;  /* 0x0000000000647805 */ /* 0x000fe4000001ff00 */
[----:B------:R-:W-:Y:S02]  /*4a70*/  ISETP.GE.AND P2, PT, R62, UR25, PT ;  /* 0x000000193e007c0c */ /* 0x000fe4000bf46270 */
[C---:B------:R-:W-:Y:S02]  /*4a80*/  LOP3.LUT R62, R64.reuse, 0x160, RZ, 0xfc, !PT ;  /* 0x00000160403e7812 */ /* 0x040fe400078efcff */
[----:B------:R-:W-:Y:S01]  /*4a90*/  LOP3.LUT R63, R64, 0x180, RZ, 0xfc, !PT ;  /* 0x00000180403f7812 */ /* 0x000fe200078efcff */
[----:B------:R-:W3:Y:S01]  /*4aa0*/  @!P3 LDG.E R99, desc[UR26][R60.64+0x380] ;  /* 0x0003801a3c63b981 */ /* 0x000ee2000c1e1900 */
[----:B------:R-:W-:Y:S02]  /*4ab0*/  ISETP.GE.AND P3, PT, R62, UR25, PT ;  /* 0x000000193e007c0c */ /* 0x000fe4000bf66270 */
[----:B------:R-:W-:Y:S01]  /*4ac0*/  LOP3.LUT R62, R64, 0x1a0, RZ, 0xfc, !PT ;  /* 0x000001a0403e7812 */ /* 0x000fe200078efcff */
[----:B------:R-:W3:Y:S01]  /*4ad0*/  @!P4 LDG.E R100, desc[UR26][R60.64+0x400] ;  /* 0x0004001a3c64c981 */ /* 0x000ee2000c1e1900 */
[----:B------:R-:W-:-:S02]  /*4ae0*/  ISETP.GE.AND P4, PT, R63, UR25, PT ;  /* 0x000000193f007c0c */ /* 0x000fc4000bf86270 */
[----:B------:R-:W-:Y:S02]  /*4af0*/  CS2R R102, SRZ ;  /* 0x0000000000667805 */ /* 0x000fe4000001ff00 */
[----:B------:R-:W-:Y:S01]  /*4b00*/  LOP3.LUT P6, RZ, R2, 0x4, RZ, 0xc0, !PT ;  /* 0x0000000402ff7812 */ /* 0x000fe200078cc0ff */
[----:B------:R-:W3:Y:S01]  /*4b10*/  @!P5 LDG.E R101, desc[UR26][R60.64+0x480] ;  /* 0x0004801a3c65d981 */ /* 0x000ee2000c1e1900 */
[----:B------:R-:W-:Y:S02]  /*4b20*/  ISETP.GE.AND P5, PT, R62, UR25, PT ;  /* 0x000000193e007c0c */ /* 0x000fe4000bfa6270 */
[C---:B------:R-:W-:Y:S02]  /*4b30*/  LOP3.LUT R62, R64.reuse, 0x1c0, RZ, 0xfc, !PT ;  /* 0x000001c0403e7812 */ /* 0x040fe400078efcff */
[----:B------:R-:W-:Y:S01]  /*4b40*/  CS2R R104, SRZ ;  /* 0x0000000000687805 */ /* 0x000fe2000001ff00 */
[----:B------:R-:W3:Y:S01]  /*4b50*/  @!P2 LDG.E R102, desc[UR26][R60.64+0x500] ;  /* 0x0005001a3c66a981 */ /* 0x000ee2000c1e1900 */
[----:B------:R-:W-:-:S02]  /*4b60*/  LOP3.LUT R63, R64, 0x1e0, RZ, 0xfc, !PT ;  /* 0x000001e0403f7812 */ /* 0x000fc400078efcff */
[----:B------:R-:W-:Y:S01]  /*4b70*/  ISETP.GE.AND P2, PT, R62, UR25, PT ;  /* 0x000000193e007c0c */ /* 0x000fe2000bf46270 */
[----:B------:R-:W3:Y:S01]  /*4b80*/  @!P3 LDG.E R103, desc[UR26][R60.64+0x580] ;  /* 0x0005801a3c67b981 */ /* 0x000ee2000c1e1900 */
[----:B------:R-:W-:Y:S02]  /*4b90*/  LOP3.LUT R62, R64, 0x200, RZ, 0xfc, !PT ;  /* 0x00000200403e7812 */ /* 0x000fe400078efcff */
[----:B------:R-:W-:Y:S01]  /*4ba0*/  ISETP.GE.AND P3, PT, R63, UR25, PT ;  /* 0x000000193f007c0c */ /* 0x000fe2000bf66270 */
        /* <DEDUP_REMOVED lines=9> */
[----:B------:R-:W-:Y:S02]  /*4c40*/  ISETP.GE.AND P2, PT, R63, UR25, PT ;  /* 0x000000193f007c0c */ /* 0x000fe4000bf46270 */
[----:B------:R-:W-:Y:S01]  /*4c50*/  CS2R R108, SRZ ;  /* 0x00000000006c7805 */ /* 0x000fe2000001ff00 */
[----:B------:R-:W3:Y:S01]  /*4c60*/  @!P3 LDG.E R107, desc[UR26][R60.64+0x780] ;  /* 0x0007801a3c6bb981 */ /* 0x000ee2000c1e1900 */
[----:B------:R-:W-:Y:S02]  /*4c70*/  ISETP.GE.AND P3, PT, R62, UR25, PT ;  /* 0x000000193e007c0c */ /* 0x000fe4000bf66270 */
[----:B------:R-:W-:-:S02]  /*4c80*/  LOP3.LUT R62, R64, 0x280, RZ, 0xfc, !PT ;  /* 0x00000280403e7812 */ /* 0x000fc400078efcff */
        /* <DEDUP_REMOVED lines=154> */
[----:B---3--:R0:W-:Y:S01]  /*5630*/  STS [R131+0x180], R68 ;  /* 0x0001804483007388 */ /* 0x0081e20000000800 */
        /* <DEDUP_REMOVED lines=111> */
[C---:B------:R-:W-:Y:S01]  /*5d30*/  FMUL.FTZ R107, R62.reuse, R57 ;  /* 0x000000393e6b7220 */ /* 0x040fe20000410000 */
[C---:B------:R-:W-:Y:S01]  /*5d40*/  FMUL.FTZ R109, R62.reuse, R56 ;  /* 0x000000383e6d7220 */ /* 0x040fe20000410000 */
[----:B------:R-:W-:Y:S01]  /*5d50*/  MUFU.SIN R158, R101 ;  /* 0x00000065009e7308 */ /* 0x000fe20000000400 */
[C---:B------:R-:W-:Y:S01]  /*5d60*/  FMUL.FTZ R111, R62.reuse, R55 ;  /* 0x000000373e6f7220 */ /* 0x040fe20000410000 */
[C---:B------:R-:W-:Y:S01]  /*5d70*/  FMUL.FTZ R113, R62.reuse, R53 ;  /* 0x000000353e717220 */ /* 0x040fe20000410000 */
[C---:B------:R-:W-:Y:S01]  /*5d80*/  FMUL.FTZ R115, R62.reuse, R49 ;  /* 0x000000313e737220 */ /* 0x040fe20000410000 */
        /* <DEDUP_REMOVED lines=17> */
[C---:B-1----:R-:W-:Y:S01]  /*5ea0*/  FMUL.FTZ R103, R62.reuse, R59 ;  /* 0x0000003b3e677220 */ /* 0x042fe20000410000 */
        /* <DEDUP_REMOVED lines=11> */
[----:B------:R-:W4:Y:S01]  /*5f60*/  MUFU.EX2 R105, R105 ;  /* 0x0000006900697308 */ /* 0x000f220000000800 */
[----:B------:R-:W-:-:S07]  /*5f70*/  MOV R66, UR28 ;  /* 0x0000001c00427c02 */ /* 0x000fce0008000f00 */
[----:B------:R-:W5:Y:S08]  /*5f80*/  MUFU.EX2 R107, R107 ;  /* 0x0000006b006b7308 */ /* 0x000f700000000800 */
[----:B------:R-:W3:Y:S08]  /*5f90*/  MUFU.EX2 R109, R109 ;  /* 0x0000006d006d7308 */ /* 0x000ef00000000800 */
[----:B------:R-:W3:Y:S08]  /*5fa0*/  MUFU.EX2 R111, R111 ;  /* 0x0000006f006f7308 */ /* 0x000ef00000000800 */
[----:B------:R-:W3:Y:S08]  /*5fb0*/  MUFU.EX2 R113, R113 ;  /* 0x0000007100717308 */ /* 0x000ef00000000800 */
[----:B------:R-:W3:Y:S08]  /*5fc0*/  MUFU.EX2 R115, R115 ;  /* 0x0000007300737308 */ /* 0x000ef00000000800 */
[----:B------:R-:W3:Y:S08]  /*5fd0*/  MUFU.EX2 R67, R67 ;  /* 0x0000004300437308 */ /* 0x000ef00000000800 */
[----:B------:R-:W3:Y:S01]  /*5fe0*/  MUFU.EX2 R68, R68 ;  /* 0x0000004400447308 */ /* 0x000ee20000000800 */
[----:B------:R-:W-:-:S02]  /*5ff0*/  ISETP.NE.AND P2, PT, R197, 0x3f, PT ;  /* 0x0000003fc500780c */ /* 0x000fc40003f45270 */
[----:B------:R-:W-:-:S05]  /*6000*/  LEA.HI.SX32 R64, R64, R64, 0x1b ;  /* 0x0000004040407211 */ /* 0x000fca00078fdaff */
[----:B------:R-:W3:Y:S01]  /*6010*/  MUFU.EX2 R70, R70 ;  /* 0x0000004600467308 */ /* 0x000ee20000000800 */
        /* <DEDUP_REMOVED lines=106> */
.L_x_8056:
[----:B------:R-:W-:-:S06]  /*66c0*/  LEA R114, R197, UR22, 0x3 ;  /* 0x00000016c5727c11 */ /* 0x000fcc000f8e18ff */
[----:B------:R-:W0:Y:S02]  /*66d0*/  LDS.64 R114, [R114+0x5a68] ;  /* 0x005a680072727984 */ /* 0x000e240000000a00 */
.L_x_8057:
[----:B------:R-:W-:Y:S05]  /*66e0*/  BSYNC.RECONVERGENT B0 ;  /* 0x0000000000007941 */ /* 0x000fea0003800200 */
.L_x_8055:
        /* <DEDUP_REMOVED lines=156> */
[----:B------:R-:W-:Y:S01]  /*70b0*/  ISETP.GT.U32.AND P2, PT, R197, 0x1f, PT ;  /* 0x0000001fc500780c */ /* 0x000fe20003f44070 */
[C---:B------:R-:W-:Y:S01]  /*70c0*/  FFMA.FTZ R69, R83.reuse, R220, R69 ;  /* 0x000000dc53457223 */ /* 0x040fe20000010045 */
[----:B------:R-:W-:Y:S01]  /*70d0*/  FFMA.FTZ R66, R83, R219, R66 ;  /* 0x000000db53427223 */ /* 0x000fe20000010042 */
[-C--:B------:R-:W-:Y:S01]  /*70e0*/  FMUL.FTZ R229, R138, R37.reuse ;  /* 0x000000258ae57220 */ /* 0x080fe20000410000 */
[----:B------:R-:W-:Y:S01]  /*70f0*/  FMUL.FTZ R230, R139, R37 ;  /* 0x000000258be67220 */ /* 0x000fe20000410000 */
[C---:B------:R-:W-:Y:S01]  /*7100*/  FMUL.FTZ R67, R158.reuse, R69 ;  /* 0x000000459e437220 */ /* 0x040fe20000410000 */
[----:B------:R-:W-:Y:S01]  /*7110*/  FMUL.FTZ R68, R158, R66 ;  /* 0x000000429e447220 */ /* 0x000fe20000410000 */
[----:B------:R-:W-:-:S02]  /*7120*/  LEA R198, R197, UR22, 0x4 ;  /* 0x00000016c5c67c11 */ /* 0x000fc4000f8e20ff */
[C---:B------:R-:W-:Y:S01]  /*7130*/  FFMA.FTZ R67, R159.reuse, R66, R67 ;  /* 0x000000429f437223 */ /* 0x040fe20000010043 */
[----:B------:R-:W-:Y:S01]  /*7140*/  FFMA.FTZ R69, R159, R69, -R68 ;  /* 0x000000459f457223 */ /* 0x000fe20000010844 */
[----:B------:R-:W-:Y:S02]  /*7150*/  LOP3.LUT R2, R2, 0xfffffffd, RZ, 0xc0, !PT ;  /* 0xfffffffd02027812 */ /* 0x000fe400078ec0ff */
        /* <DEDUP_REMOVED lines=48> */
[-C--:B------:R-:W-:Y:S01]  /*7460*/  FMUL.FTZ R243, R64, R69.reuse ;  /* 0x0000004540f37220 */ /* 0x080fe20000410000 */
[C---:B------:R-:W-:Y:S01]  /*7470*/  FMUL.FTZ R69, R66.reuse, R69 ;  /* 0x0000004542457220 */ /* 0x040fe20000410000 */
[-C--:B------:R-:W-:Y:S01]  /*7480*/  FFMA.FTZ R233, R66, R68.reuse, -R233 ;  /* 0x0000004442e97223 */ /* 0x080fe200000108e9 */
[-C--:B------:R-:W-:Y:S01]  /*7490*/  FFMA.FTZ R244, R64, R68.reuse, -R244 ;  /* 0x0000004440f47223 */ /* 0x080fe200000108f4 */
[-C--:B------:R-:W-:Y:S01]  /*74a0*/  FFMA.FTZ R243, R65, R68.reuse, R243 ;  /* 0x0000004441f37223 */ /* 0x080fe200000100f3 */
[----:B------:R-:W-:Y:S01]  /*74b0*/  FFMA.FTZ R68, R67, R68, R69 ;  /* 0x0000004443447223 */ /* 0x000fe20000010045 */
[----:B------:R-:W-:-:S03]  /*74c0*/  FADD.FTZ R242, R70, R233 ;  /* 0x000000e946f27221 */ /* 0x000fc60000010000 */
        /* <DEDUP_REMOVED lines=62> */
.L_x_8180:
        /* <DEDUP_REMOVED lines=13> */
.L_x_8183:
[----:B------:R-:W-:-:S03]  /*7980*/  UMOV UR28, 0xffffffff ;  /* 0xffffffff001c7882 */ /* 0x000fc60000000000 */
[----:B------:R-:W-:Y:S05]  /*7990*/  BRA.DIV UR28, `(.L_x_8061) ;  /* 0x000000821cf87947 */ /* 0x000fea000b800000 */
.L_x_8186:
[----:B------:R-:W-:-:S03]  /*79a0*/  UMOV UR28, 0xffffffff ;  /* 0xffffffff001c7882 */ /* 0x000fc60000000000 */
[----:B------:R-:W-:Y:S05]  /*79b0*/  BRA.DIV UR28, `(.L_x_8062) ;  /* 0x000000861c187947 */ /* 0x000fea000b800000 */
.L_x_8189:
[----:B------:R-:W-:-:S03]  /*79c0*/  UMOV UR28, 0xffffffff ;  /* 0xffffffff001c7882 */ /* 0x000fc60000000000 */
[----:B------:R-:W-:Y:S05]  /*79d0*/  BRA.DIV UR28, `(.L_x_8063) ;  /* 0x000000861c387947 */ /* 0x000fea000b800000 */
.L_x_8192:
        /* <DEDUP_REMOVED lines=10> */
.L_x_8202:
[CC--:B0---4-:R-:W-:Y:S01]  /*7a80*/  FMUL.FTZ R69, R244.reuse, R63.reuse ;  /* 0x0000003ff4457220 */ /* 0x0d1fe20000410000 */
[C---:B------:R-:W-:Y:S01]  /*7a90*/  FMUL.FTZ R70, R243.reuse, R63 ;  /* 0x0000003ff3467220 */ /* 0x040fe20000410000 */
[CC--:B------:R-:W-:Y:S02]  /*7aa0*/  FMUL.FTZ R68, R244.reuse, R61.reuse ;  /* 0x0000003df4447220 */ /* 0x0c0fe40000410000 */
[CC--:B---3--:R-:W-:Y:S01]  /*7ab0*/  FFMA.FTZ R69, R243.reuse, R62.reuse, R69 ;  /* 0x0000003ef3457223 */ /* 0x0c8fe20000010045 */
        /* <DEDUP_REMOVED lines=19> */
.L_x_8058:
        /* <DEDUP_REMOVED lines=156> */
[-C--:B------:R-:W-:Y:S01]  /*85b0*/  FMUL.FTZ R62, R178, R61.reuse ;  /* 0x0000003db23e7220 */ /* 0x080fe20000410000 */
[C---:B------:R-:W-:Y:S01]  /*85c0*/  FFMA.FTZ R63, R179.reuse, R66, -R65 ;  /* 0x00000042b33f7223 */ /* 0x040fe20000010841 */
[----:B------:R-:W-:Y:S01]  /*85d0*/  VOTEU.ALL UP0, P0 ;  /* 0x0000000000ff7886 */ /* 0x000fe20000000000 */
[C---:B------:R-:W-:Y:S01]  /*85e0*/  FFMA.FTZ R61, R179.reuse, R61, -R64 ;  /* 0x0000003db33d7223 */ /* 0x040fe20000010840 */
[----:B------:R-:W-:Y:S01]  /*85f0*/  FFMA.FTZ R60, R179, R60, R62 ;  /* 0x0000003cb33c7223 */ /* 0x000fe2000001003e */
[----:B------:R-:W-:Y:S01]  /*8600*/  FADD.FTZ R62, R137, R70 ;  /* 0x00000046893e7221 */ /* 0x000fe20000010000 */
[----:B------:R-:W-:Y:S01]  /*8610*/  FFMA.FTZ R70, R122, R69, R71 ;  /* 0x000000457a467223 */ /* 0x000fe20000010047 */
[----:B------:R-:W-:Y:S01]  /*8620*/  HFMA2 R64, -RZ, RZ, 1.875, 0 ;  /* 0x3f800000ff407431 */ /* 0x000fe200000001ff */
[----:B------:R-:W-:Y:S01]  /*8630*/  @!UP0 ULEA UR28, UR8, UR22, 0x4 ;  /* 0x00000016081c8291 */ /* 0x000fe2000f8e20ff */
[----:B------:R-:W-:Y:S01]  /*8640*/  CS2R R66, SRZ ;  /* 0x0000000000427805 */ /* 0x000fe2000001ff00 */
[----:B------:R-:W-:Y:S01]  /*8650*/  FFMA.FTZ R199, R93, R199, R70 ;  /* 0x000000c75dc77223 */ /* 0x000fe20000010046 */
[----:B------:R-:W-:Y:S01]  /*8660*/  MOV R65, RZ ;  /* 0x000000ff00417202 */ /* 0x000fe20000000f00 */
[----:B------:R-:W-:-:S02]  /*8670*/  FADD.FTZ R63, R194, R63 ;  /* 0x0000003fc23f7221 */ /* 0x000fc40000010000 */
[----:B------:R-:W-:-:S03]  /*8680*/  FMUL.FTZ R68, R178, R199 ;  /* 0x000000c7b2447220 */ /* 0x000fc60000410000 */
[----:B------:R-:W0:Y:S01]  /*8690*/  @!P0 LDS.128 R64, [UR28+0x5c60] ;  /* 0x005c601cff408984 */ /* 0x000e220008000c00 */
[CC--:B------:R-:W-:Y:S01]  /*86a0*/  FFMA.FTZ R69, R179.reuse, R200.reuse, -R68 ;  /* 0x000000c8b3457223 */ /* 0x0c0fe20000010844 */
[----:B------:R-:W-:Y:S02]  /*86b0*/  FMUL.FTZ R68, R178, R200 ;  /* 0x000000c8b2447220 */ /* 0x000fe40000410000 */
[----:B------:R1:W-:Y:S01]  /*86c0*/  STS.128 [R198+0x4660], R60 ;  /* 0x0046603cc6007388 */ /* 0x0003e20000000c00 */
[----:B------:R-:W-:Y:S01]  /*86d0*/  FFMA.FTZ R202, R92, R202, R69 ;  /* 0x000000ca5cca7223 */ /* 0x000fe20000010045 */
[----:B------:R-:W-:-:S04]  /*86e0*/  FFMA.FTZ R68, R179, R199, R68 ;  /* 0x000000c7b3447223 */ /* 0x000fc80000010044 */
[----:B------:R-:W-:Y:S01]  /*86f0*/  FFMA.FTZ R201, R92, R201, R68 ;  /* 0x000000c95cc97223 */ /* 0x000fe20000010044 */
[----:B-1----:R-:W-:-:S03]  /*8700*/  FMUL.FTZ R60, R176, R202 ;  /* 0x000000cab03c7220 */ /* 0x002fc60000410000 */
        /* <DEDUP_REMOVED lines=102> */
[----:B------:R0:W1:Y:S01]  /*8d70*/  SHFL.DOWN PT, R69, R245, 0x1, 0x1f ;  /* 0x08201f00f5457f89 */ /* 0x00006200000e0000 */
[----:B------:R-:W-:-:S03]  /*8d80*/  MOV R247, R70 ;  /* 0x0000004600f77202 */ /* 0x000fc60000000f00 */
[----:B------:R0:W2:Y:S04]  /*8d90*/  SHFL.DOWN PT, R123, R246, 0x1, 0x1f ;  /* 0x08201f00f67b7f89 */ /* 0x0000a800000e0000 */
[----:B------:R0:W3:Y:S04]  /*8da0*/  SHFL.DOWN PT, R242, R70, 0x1, 0x1f ;  /* 0x08201f0046f27f89 */ /* 0x0000e800000e0000 */
[----:B------:R0:W4:Y:S02]  /*8db0*/  SHFL.DOWN PT, R68, R248, 0x1, 0x1f ;  /* 0x08201f00f8447f89 */ /* 0x00012400000e0000 */
.L_x_8207:
        /* <DEDUP_REMOVED lines=13> */
.L_x_8068:
[----:B------:R-:W-:Y:S05]  /*8e90*/  BSYNC.RECONVERGENT B0 ;  /* 0x0000000000007941 */ /* 0x000fea0003800200 */
.L_x_8067:
[----:B------:R-:W-:Y:S01]  /*8ea0*/  UMOV UR28, 0xffffffff ;  /* 0xffffffff001c7882 */ /* 0x000fe20000000000 */
[----:B------:R-:W-:Y:S02]  /*8eb0*/  ISETP.GT.U32.AND P2, PT, R98, 0x1d, PT ;  /* 0x0000001d6200780c */ /* 0x000fe40003f44070 */
[----:B------:R-:W-:Y:S11]  /*8ec0*/  BRA.DIV UR28, `(.L_x_8069) ;  /* 0x000000761c547947 */ /* 0x000ff6000b800000 */
[----:B-1----:R1:W1:Y:S04]  /*8ed0*/  SHFL.DOWN PT, R69, R245, 0x2, 0x1f ;  /* 0x08401f00f5457f89 */ /* 0x00226800000e0000 */
[----:B0-----:R0:W0:Y:S04]  /*8ee0*/  SHFL.DOWN PT, R70, R246, 0x2, 0x1f ;  /* 0x08401f00f6467f89 */ /* 0x00102800000e0000 */
[----:B--2---:R2:W0:Y:S04]  /*8ef0*/  SHFL.DOWN PT, R123, R247, 0x2, 0x1f ;  /* 0x08401f00f77b7f89 */ /* 0x00442800000e0000 */
[----:B------:R2:W0:Y:S02]  /*8f00*/  SHFL.DOWN PT, R71, R248, 0x2, 0x1f ;  /* 0x08401f00f8477f89 */ /* 0x00042400000e0000 */
.L_x_8213:
[----:B------:R-:W-:Y:S04]  /*8f10*/  BSSY.RECONVERGENT B0, `(.L_x_8070) ;  /* 0x000000d000007945 */ /* 0x000fe80003800200 */
[----:B------:R-:W-:Y:S05]  /*8f20*/  @P2 BRA `(.L_x_8071) ;  /* 0x00000000002c2947 */ /* 0x000fea0003800000 */
[-C--:B0---4-:R-:W-:Y:S01]  /*8f30*/  FMUL.FTZ R68, R246, R71.reuse ;  /* 0x00000047f6447220 */ /* 0x091fe20000410000 */
[----:B------:R-:W-:-:S03]  /*8f40*/  FMUL.FTZ R71, R245, R71 ;  /* 0x00000047f5477220 */ /* 0x000fc60000410000 */
[-C--:B------:R-:W-:Y:S01]  /*8f50*/  FFMA.FTZ R68, R245, R123.reuse, -R68 ;  /* 0x0000007bf5447223 */ /* 0x080fe20000010844 */
[----:B------:R-:W-:-:S03]  /*8f60*/  FFMA.FTZ R71, R246, R123, R71 ;  /* 0x0000007bf6477223 */ /* 0x000fc60000010047 */
[----:B--2---:R-:W-:Y:S01]  /*8f70*/  FADD.FTZ R247, R247, R68 ;  /* 0x00000044f7f77221 */ /* 0x004fe20000010000 */
[-C--:B------:R-:W-:Y:S01]  /*8f80*/  FMUL.FTZ R68, R246, R70.reuse ;  /* 0x00000046f6447220 */ /* 0x080fe20000410000 */
[----:B------:R-:W-:Y:S01]  /*8f90*/  FADD.FTZ R248, R248, R71 ;  /* 0x00000047f8f87221 */ /* 0x000fe20000010000 */
[C---:B------:R-:W-:Y:S02]  /*8fa0*/  FMUL.FTZ R71, R245.reuse, R70 ;  /* 0x00000046f5477220 */ /* 0x040fe40000410000 */
[-C--:B-1----:R-:W-:Y:S02]  /*8fb0*/  FFMA.FTZ R68, R245, R69.reuse, -R68 ;  /* 0x00000045f5447223 */ /* 0x082fe40000010844 */
[----:B------:R-:W-:-:S03]  /*8fc0*/  FFMA.FTZ R246, R246, R69, R71 ;  /* 0x00000045f6f67223 */ /* 0x000fc60000010047 */
[----:B------:R-:W-:-:S07]  /*8fd0*/  MOV R245, R68 ;  /* 0x0000004400f57202 */ /* 0x000fce0000000f00 */
.L_x_8071:
[----:B------:R-:W-:Y:S05]  /*8fe0*/  BSYNC.RECONVERGENT B0 ;  /* 0x0000000000007941 */ /* 0x000fea0003800200 */
.L_x_8070:
[----:B------:R-:W-:Y:S01]  /*8ff0*/  UMOV UR28, 0xffffffff ;  /* 0xffffffff001c7882 */ /* 0x000fe20000000000 */
[----:B------:R-:W-:Y:S02]  /*9000*/  ISETP.GT.U32.AND P2, PT, R98, 0x1b, PT ;  /* 0x0000001b6200780c */ /* 0x000fe40003f44070 */
[----:B------:R-:W-:Y:S11]  /*9010*/  BRA.DIV UR28, `(.L_x_8072) ;  /* 0x000000761c747947 */ /* 0x000ff6000b800000 */
[----:B-1----:R1:W1:Y:S04]  /*9020*/  SHFL.DOWN PT, R69, R245, 0x4, 0x1f ;  /* 0x08801f00f5457f89 */ /* 0x00226800000e0000 */
[----:B0-----:R0:W0:Y:S04]  /*9030*/  SHFL.DOWN PT, R70, R246, 0x4, 0x1f ;  /* 0x08801f00f6467f89 */ /* 0x00102800000e0000 */
[----:B------:R0:W0:Y:S04]  /*9040*/  SHFL.DOWN PT, R123, R247, 0x4, 0x1f ;  /* 0x08801f00f77b7f89 */ /* 0x00002800000e0000 */
[----:B------:R0:W0:Y:S02]  /*9050*/  SHFL.DOWN PT, R71, R248, 0x4, 0x1f ;  /* 0x08801f00f8477f89 */ /* 0x00002400000e0000 */
.L_x_8219:
        /* <DEDUP_REMOVED lines=13> */
.L_x_8074:
[----:B------:R-:W-:Y:S05]  /*9130*/  BSYNC.RECONVERGENT B0 ;  /* 0x0000000000007941 */ /* 0x000fea0003800200 */
.L_x_8073:
[----:B------:R-:W-:Y:S01]  /*9140*/  UMOV UR28, 0xffffffff ;  /* 0xffffffff001c7882 */ /* 0x000fe20000000000 */
[----:B------:R-:W-:Y:S02]  /*9150*/  ISETP.GT.U32.AND P2, PT, R98, 0x17, PT ;  /* 0x000000176200780c */ /* 0x000fe40003f44070 */
[----:B------:R-:W-:Y:S11]  /*9160*/  BRA.DIV UR28, `(.L_x_8075) ;  /* 0x000000761c947947 */ /* 0x000ff6000b800000 */
[----:B-1----:R1:W1:Y:S04]  /*9170*/  SHFL.DOWN PT, R69, R245, 0x8, 0x1f ;  /* 0x09001f00f5457f89 */ /* 0x00226800000e0000 */
[----:B0-----:R0:W0:Y:S04]  /*9180*/  SHFL.DOWN PT, R70, R246, 0x8, 0x1f ;  /* 0x09001f00f6467f89 */ /* 0x00102800000e0000 */
[----:B------:R0:W0:Y:S04]  /*9190*/  SHFL.DOWN PT, R123, R247, 0x8, 0x1f ;  /* 0x09001f00f77b7f89 */ /* 0x00002800000e0000 */
[----:B------:R0:W0:Y:S02]  /*91a0*/  SHFL.DOWN PT, R71, R248, 0x8, 0x1f ;  /* 0x09001f00f8477f89 */ /* 0x00002400000e0000 */
.L_x_8225:
        /* <DEDUP_REMOVED lines=13> */
.L_x_8077:
[----:B------:R-:W-:Y:S05]  /*9280*/  BSYNC.RECONVERGENT B0 ;  /* 0x0000000000007941 */ /* 0x000fea0003800200 */
.L_x_8076:
[----:B------:R-:W-:Y:S01]  /*9290*/  UMOV UR28, 0xffffffff ;  /* 0xffffffff001c7882 */ /* 0x000fe20000000000 */
[----:B------:R-:W-:Y:S02]  /*92a0*/  ISETP.GT.U32.AND P2, PT, R98, 0xf, PT ;  /* 0x0000000f6200780c */ /* 0x000fe40003f44070 */
[----:B------:R-:W-:Y:S11]  /*92b0*/  BRA.DIV UR28, `(.L_x_8078) ;  /* 0x000000761cb47947 */ /* 0x000ff6000b800000 */
[----:B-1----:R1:W1:Y:S04]  /*92c0*/  SHFL.DOWN PT, R69, R245, 0x10, 0x1f ;  /* 0x0a001f00f5457f89 */ /* 0x00226800000e0000 */
[----:B0-----:R0:W0:Y:S04]  /*92d0*/  SHFL.DOWN PT, R70, R246, 0x10, 0x1f ;  /* 0x0a001f00f6467f89 */ /* 0x00102800000e0000 */
[----:B------:R0:W0:Y:S04]  /*92e0*/  SHFL.DOWN PT, R123, R247, 0x10, 0x1f ;  /* 0x0a001f00f77b7f89 */ /* 0x00002800000e0000 */
[----:B------:R0:W0:Y:S02]  /*92f0*/  SHFL.DOWN PT, R71, R248, 0x10, 0x1f ;  /* 0x0a001f00f8477f89 */ /* 0x00002400000e0000 */
.L_x_8231:
        /* <DEDUP_REMOVED lines=13> */
.L_x_8080:
[----:B------:R-:W-:Y:S05]  /*93d0*/  BSYNC.RECONVERGENT B0 ;  /* 0x0000000000007941 */ /* 0x000fea0003800200 */
.L_x_8079:
[----:B------:R-:W-:Y:S01]  /*93e0*/  UMOV UR28, 0xffffffff ;  /* 0xffffffff001c7882 */ /* 0x000fe20000000000 */
[----:B------:R-:W-:Y:S02]  /*93f0*/  ISETP.NE.AND P2, PT, R197, 0x1f, PT ;  /* 0x0000001fc500780c */ /* 0x000fe40003f45270 */
[----:B------:R-:W-:Y:S11]  /*9400*/  BRA.DIV UR28, `(.L_x_8081) ;  /* 0x000000761cd47947 */ /* 0x000ff6000b800000 */
[----:B---3--:R-:W4:Y:S04]  /*9410*/  SHFL.IDX PT, R242, R246, RZ, 0x1f ;  /* 0x00001ffff6f27589 */ /* 0x008f2800000e0000 */
[----:B0-----:R-:W0:Y:S04]  /*9420*/  SHFL.IDX PT, R123, R245, RZ, 0x1f ;  /* 0x00001ffff57b7589 */ /* 0x001e2800000e0000 */
[----:B------:R-:W3:Y:S04]  /*9430*/  SHFL.IDX PT, R244, R247, RZ, 0x1f ;  /* 0x00001ffff7f47589 */ /* 0x000ee800000e0000 */
[----:B------:R-:W5:Y:S04]  /*9440*/  SHFL.IDX PT, R233, R248, RZ, 0x1f ;  /* 0x00001ffff8e97589 */ /* 0x000f6800000e0000 */
[----:B-1----:R-:W1:Y:S04]  /*9450*/  SHFL.DOWN PT, R245, R245, 0x1, 0x1f ;  /* 0x08201f00f5f57f89 */ /* 0x002e6800000e0000 */
[----:B------:R-:W1:Y:S01]  /*9460*/  SHFL.DOWN PT, R246, R246, 0x1, 0x1f ;  /* 0x08201f00f6f67f89 */ /* 0x000e6200000e0000 */
[-C--:B----4-:R-:W-:Y:S01]  /*9470*/  FMUL.FTZ R68, R67, R242.reuse ;  /* 0x000000f243447220 */ /* 0x090fe20000410000 */
[-C--:B------:R-:W-:Y:S01]  /*9480*/  FMUL.FTZ R243, R65, R242.reuse ;  /* 0x000000f241f37220 */ /* 0x080fe20000410000 */
[CC--:B------:R-:W-:Y:S01]  /*9490*/  FMUL.FTZ R69, R66.reuse, R242.reuse ;  /* 0x000000f242457220 */ /* 0x0c0fe20000410000 */
[----:B--2---:R-:W2:Y:S01]  /*94a0*/  SHFL.DOWN PT, R247, R247, 0x1, 0x1f ;  /* 0x08201f00f7f77f89 */ /* 0x004ea200000e0000 */
[-C--:B0-----:R-:W-:Y:S01]  /*94b0*/  FFMA.FTZ R68, R66, R123.reuse, -R68 ;  /* 0x0000007b42447223 */ /* 0x081fe20000010844 */
[-C--:B------:R-:W-:Y:S01]  /*94c0*/  FFMA.FTZ R243, R64, R123.reuse, -R243 ;  /* 0x0000007b40f37223 */ /* 0x080fe200000108f3 */
[----:B------:R-:W-:Y:S01]  /*94d0*/  FFMA.FTZ R69, R67, R123, R69 ;  /* 0x0000007b43457223 */ /* 0x000fe20000010045 */
[----:B------:R-:W0:Y:S01]  /*94e0*/  SHFL.IDX PT, R66, R66, RZ, 0x1f ;  /* 0x00001fff42427589 */ /* 0x000e2200000e0000 */
[----:B---3--:R-:W-:Y:S01]  /*94f0*/  FADD.FTZ R244, R244, R68 ;  /* 0x00000044f4f47221 */ /* 0x008fe20000010000 */
[----:B------:R-:W-:-:S02]  /*9500*/  FMUL.FTZ R68, R64, R242 ;  /* 0x000000f240447220 */ /* 0x000fc40000410000 */
[----:B------:R-:W3:Y:S02]  /*9510*/  SHFL.IDX PT, R64, R64, RZ, 0x1f ;  /* 0x00001fff40407589 */ /* 0x000ee400000e0000 */
[----:B------:R-:W-:Y:S01]  /*9520*/  FFMA.FTZ R242, R65, R123, R68 ;  /* 0x0000007b41f27223 */ /* 0x000fe20000010044 */
[----:B-----5:R-:W-:Y:S01]  /*9530*/  FADD.FTZ R123, R233, R69 ;  /* 0x00000045e97b7221 */ /* 0x020fe20000010000 */
[----:B------:R-:W4:Y:S04]  /*9540*/  SHFL.IDX PT, R65, R65, RZ, 0x1f ;  /* 0x00001fff41417589 */ /* 0x000f2800000e0000 */
[----:B------:R-:W0:Y:S04]  /*9550*/  SHFL.IDX PT, R67, R67, RZ, 0x1f ;  /* 0x00001fff43437589 */ /* 0x000e2800000e0000 */
[----:B-1----:R-:W0:Y:S02]  /*9560*/  SHFL.DOWN PT, R248, R248, 0x1, 0x1f ;  /* 0x08201f00f8f87f89 */ /* 0x002e2400000e0000 */
.L_x_8245:
[----:B------:R-:W-:Y:S04]  /*9570*/  BSSY.RECONVERGENT B0, `(.L_x_8082) ;  /* 0x000000d000007945 */ /* 0x000fe80003800200 */
[----:B------:R-:W-:Y:S05]  /*9580*/  @!P2 BRA `(.L_x_8083) ;  /* 0x00000000002ca947 */ /* 0x000fea0003800000 */
[-C--:B----4-:R-:W-:Y:S01]  /*9590*/  FMUL.FTZ R68, R246, R65.reuse ;  /* 0x00000041f6447220 */ /* 0x090fe20000410000 */
[----:B------:R-:W-:-:S03]  /*95a0*/  FMUL.FTZ R65, R245, R65 ;  /* 0x00000041f5417220 */ /* 0x000fc60000410000 */
[CC--:B---3--:R-:W-:Y:S01]  /*95b0*/  FFMA.FTZ R68, R245.reuse, R64.reuse, -R68 ;  /* 0x00000040f5447223 */ /* 0x0c8fe20000010844 */
[C---:B------:R-:W-:Y:S01]  /*95c0*/  FFMA.FTZ R65, R246.reuse, R64, R65 ;  /* 0x00000040f6417223 */ /* 0x040fe20000010041 */
[-C--:B0-----:R-:W-:Y:S01]  /*95d0*/  FMUL.FTZ R64, R246, R67.reuse ;  /* 0x00000043f6407220 */ /* 0x081fe20000410000 */
[----:B------:R-:W-:-:S03]  /*95e0*/  FMUL.FTZ R67, R245, R67 ;  /* 0x00000043f5437220 */ /* 0x000fc60000410000 */
[-C--:B------:R-:W-:Y:S01]  /*95f0*/  FFMA.FTZ R64, R245, R66.reuse, -R64 ;  /* 0x00000042f5407223 */ /* 0x080fe20000010840 */
[----:B------:R-:W-:-:S03]  /*9600*/  FFMA.FTZ R67, R246, R66, R67 ;  /* 0x00000042f6437223 */ /* 0x000fc60000010043 */
[----:B--2---:R-:W-:Y:S01]  /*9610*/  FADD.FTZ R66, R247, R64 ;  /* 0x00000040f7427221 */ /* 0x004fe20000010000 */
[----:B------:R-:W-:Y:S01]  /*9620*/  FADD.FTZ R67, R248, R67 ;  /* 0x00000043f8437221 */ /* 0x000fe20000010000 */
[----:B------:R-:W-:-:S07]  /*9630*/  MOV R64, R68 ;  /* 0x0000004400407202 */ /* 0x000fce0000000f00 */
.L_x_8083:
[----:B------:R-:W-:Y:S05]  /*9640*/  BSYNC.RECONVERGENT B0 ;  /* 0x0000000000007941 */ /* 0x000fea0003800200 */
.L_x_8082:
        /* <DEDUP_REMOVED lines=16> */
.L_x_8065:
[----:B------:R-:W-:Y:S05]  /*9750*/  WARPSYNC.ALL ;  /* 0x0000000000007948 */ /* 0x000fea0003800000 */
[----:B------:R-:W-:Y:S01]  /*9760*/  ISETP.NE.AND P0, PT, R197, RZ, PT ;  /* 0x000000ffc500720c */ /* 0x000fe20003f05270 */
[----:B------:R-:W-:Y:S01]  /*9770*/  BAR.SYNC.DEFER_BLOCKING 0x0 ;  /* 0x0000000000007b1d */ /* 0x000fe20000010000 */
[----:B0-----:R-:W-:Y:S01]  /*9780*/  MOV R69, UR40 ;  /* 0x0000002800457c02 */ /* 0x001fe20008000f00 */
[C---:B------:R-:W-:Y:S01]  /*9790*/  FFMA.FTZ R68, R0.reuse, R200, RZ ;  /* 0x000000c800447223 */ /* 0x040fe200000100ff */
[----:B------:R-:W-:Y:S01]  /*97a0*/  FFMA.FTZ R70, R0, -R199, RZ ;  /* 0x800000c700467223 */ /* 0x000fe200000100ff */
[----:B------:R-:W-:Y:S01]  /*97b0*/  MOV R246, UR22 ;  /* 0x0000001600f67c02 */ /* 0x000fe20008000f00 */
[----:B------:R-:W-:-:S07]  /*97c0*/  FMUL.FTZ R123, R83, R55 ;  /* 0x00000037537b7220 */ /* 0x000fce0000410000 */
[----:B------:R-:W-:Y:S01]  /*97d0*/  VOTEU.ALL UP0, P0 ;  /* 0x0000000000ff7886 */ /* 0x000fe20000000000 */
[----:B------:R-:W-:Y:S01]  /*97e0*/  FFMA.FTZ R70, R17, -R201, R70 ;  /* 0x800000c911467223 */ /* 0x000fe20000010046 */
[----:B------:R-:W-:Y:S01]  /*97f0*/  FMUL.FTZ R71, R87, R59 ;  /* 0x0000003b57477220 */ /* 0x000fe20000410000 */
[----:B------:R-:W-:Y:S02]  /*9800*/  BSSY.RECONVERGENT B0, `(.L_x_8084) ;  /* 0x00001da000007945 */ /* 0x000fe40003800200 */
[----:B------:R-:W-:Y:S01]  /*9810*/  @!UP0 ULEA UR28, UR8, UR22, 0x4 ;  /* 0x00000016081c8291 */ /* 0x000fe2000f8e20ff */
[----:B------:R-:W-:-:S04]  /*9820*/  FFMA.FTZ R70, R16, -R203, R70 ;  /* 0x800000cb10467223 */ /* 0x000fc80000010046 */
[----:B------:R-:W-:-:S04]  /*9830*/  FFMA.FTZ R70, R15, -R205, R70 ;  /* 0x800000cd0f467223 */ /* 0x000fc80000010046 */
[----:B------:R-:W-:Y:S01]  /*9840*/  FFMA.FTZ R122, R14, -R207, R70 ;  /* 0x800000cf0e7a7223 */ /* 0x000fe20000010046 */
[----:B------:R-:W-:Y:S01]  /*9850*/  FMUL.FTZ R70, R88, R72 ;  /* 0x0000004858467220 */ /* 0x000fe20000410000 */
[----:B------:R-:W0:Y:S02]  /*9860*/  LDS.64 R60, [R198+0x4668] ;  /* 0x00466800c63c7984 */ /* 0x000e240000000a00 */
[----:B------:R-:W-:Y:S02]  /*9870*/  FFMA.FTZ R122, R13, -R209, R122 ;  /* 0x800000d10d7a7223 */ /* 0x000fe4000001007a */
[----:B------:R1:W-:Y:S01]  /*9880*/  @!P0 STS.128 [UR28+0x5c60], R64 ;  /* 0x005c6040ff008988 */ /* 0x0003e20008000c1c */
[----:B------:R-:W-:Y:S01]  /*9890*/  ULEA UR28, UR13, 0xfffff800, 0xb ;  /* 0xfffff8000d1c7891 */ /* 0x000fe2000f8e58ff */
[----:B------:R-:W-:-:S03]  /*98a0*/  FFMA.FTZ R122, R12, -R211, R122 ;  /* 0x800000d30c7a7223 */ /* 0x000fc6000001007a */
[----:B------:R-:W-:Y:S01]  /*98b0*/  USHF.R.S32.HI UR48, URZ, 0x1f, UR28 ;  /* 0x0000001fff307899 */ /* 0x000fe2000801141c */
[----:B------:R-:W-:Y:S01]  /*98c0*/  FFMA.FTZ R122, R11, -R213, R122 ;  /* 0x800000d50b7a7223 */ /* 0x000fe2000001007a */
[----:B------:R-:W-:Y:S01]  /*98d0*/  LOP3.LUT R62, R197, UR28, RZ, 0xfc, !PT ;  /* 0x0000001cc53e7c12 */ /* 0x000fe2000f8efcff */
[----:B------:R-:W-:Y:S02]  /*98e0*/  UMOV UR28, UR24 ;  /* 0x00000018001c7c82 */ /* 0x000fe40008000000 */
[----:B------:R-:W-:Y:S01]  /*98f0*/  FFMA.FTZ R242, R10, -R215, R122 ;  /* 0x800000d70af27223 */ /* 0x000fe2000001007a */
[----:B------:R-:W-:Y:S01]  /*9900*/  MOV R63, UR48 ;  /* 0x00000030003f7c02 */ /* 0x000fe20008000f00 */
[----:B------:R-:W-:Y:S02]  /*9910*/  FMUL.FTZ R122, R84, R56 ;  /* 0x00000038547a7220 */ /* 0x000fe40000410000 */
[----:B------:R-:W-:Y:S01]  /*9920*/  FFMA.FTZ R242, R9, -R217, R242 ;  /* 0x800000d909f27223 */ /* 0x000fe200000100f2 */
[----:B-1----:R-:W-:Y:S01]  /*9930*/  IMAD.WIDE.U32 R66, R69, UR8, R62 ;  /* 0x0000000845427c25 */ /* 0x002fe2000f8e003e */
[----:B------:R-:W-:-:S03]  /*9940*/  MOV R63, UR41 ;  /* 0x00000029003f7c02 */ /* 0x000fc60008000f00 */
[----:B------:R-:W-:Y:S01]  /*9950*/  FFMA.FTZ R242, R8, -R219, R242 ;  /* 0x800000db08f27223 */ /* 0x000fe200000100f2 */
[----:B------:R-:W-:Y:S01]  /*9960*/  FMUL.FTZ R69, R90, R74 ;  /* 0x0000004a5a457220 */ /* 0x000fe20000410000 */
[----:B------:R-:W-:Y:S01]  /*9970*/  LEA R64, P2, R66, UR9, 0x2 ;  /* 0x0000000942407c11 */ /* 0x000fe2000f8410ff */
[----:B------:R-:W-:Y:S02]  /*9980*/  IMAD R63, R63, UR8, R67 ;  /* 0x000000083f3f7c24 */ /* 0x000fe4000f8e0243 */
[----:B------:R-:W-:Y:S01]  /*9990*/  FFMA.FTZ R242, R7, -R221, R242 ;  /* 0x800000dd07f27223 */ /* 0x000fe200000100f2 */
[----:B------:R-:W-:Y:S02]  /*99a0*/  FMUL.FTZ R67, R92, R76 ;  /* 0x0000004c5c437220 */ /* 0x000fe40000410000 */
[----:B------:R-:W-:Y:S01]  /*99b0*/  LEA.HI.X R65, R66, UR12, R63, 0x2, P2 ;  /* 0x0000000c42417c11 */ /* 0x000fe200090f143f */
[----:B------:R-:W-:Y:S01]  /*99c0*/  FFMA.FTZ R242, R6, -R223, R242 ;  /* 0x800000df06f27223 */ /* 0x000fe200000100f2 */
[----:B------:R-:W-:Y:S01]  /*99d0*/  FFMA.FTZ R201, R117, -R67, R201 ;  /* 0x8000004375c97223 */ /* 0x000fe200000100c9 */
[-C--:B0-----:R-:W-:Y:S01]  /*99e0*/  FMUL.FTZ R63, R61, R115.reuse ;  /* 0x000000733d3f7220 */ /* 0x081fe20000410000 */
[----:B------:R-:W-:Y:S01]  /*99f0*/  FMUL.FTZ R66, R60, R115 ;  /* 0x000000733c427220 */ /* 0x000fe20000410000 */
[----:B------:R-:W-:-:S02]  /*9a00*/  FMUL.FTZ R115, R86, R58 ;  /* 0x0000003a56737220 */ /* 0x000fc40000410000 */
[----:B------:R-:W-:Y:S01]  /*9a10*/  FFMA.FTZ R60, R60, R114, R63 ;  /* 0x000000723c3c7223 */ /* 0x000fe2000001003f */
[----:B------:R-:W-:Y:S01]  /*9a20*/  FFMA.FTZ R63, R17, R202, R68 ;  /* 0x000000ca113f7223 */ /* 0x000fe20000010044 */
[----:B------:R-:W-:Y:S01]  /*9a30*/  FFMA.FTZ R61, R61, R114, -R66 ;  /* 0x000000723d3d7223 */ /* 0x000fe20000010842 */
[----:B------:R-:W-:Y:S01]  /*9a40*/  FMUL.FTZ R66, R93, R77 ;  /* 0x0000004d5d427220 */ /* 0x000fe20000410000 */
[----:B------:R-:W-:Y:S01]  /*9a50*/  FADD.FTZ R60, R195, R60 ;  /* 0x0000003cc33c7221 */ /* 0x000fe20000010000 */
[----:B------:R-:W-:Y:S01]  /*9a60*/  FFMA.FTZ R68, R16, R204, R63 ;  /* 0x000000cc10447223 */ /* 0x000fe2000001003f */
[----:B------:R-:W-:Y:S01]  /*9a70*/  FADD.FTZ R61, R196, R61 ;  /* 0x0000003dc43d7221 */ /* 0x000fe20000010000 */
[-C--:B------:R-:W-:Y:S01]  /*9a80*/  FFMA.FTZ R200, -R120, R66.reuse, R200 ;  /* 0x0000004278c87223 */ /* 0x080fe200000101c8 */
[----:B------:R-:W-:Y:S01]  /*9a90*/  FFMA.FTZ R66, R119, -R66, R199 ;  /* 0x8000004277427223 */ /* 0x000fe200000100c7 */
[----:B------:R-:W-:Y:S01]  /*9aa0*/  FFMA.FTZ R63, R15, R206, R68 ;  /* 0x000000ce0f3f7223 */ /* 0x000fe20000010044 */
[----:B------:R-:W-:Y:S01]  /*9ab0*/  FMUL.FTZ R196, R150, R61 ;  /* 0x0000003d96c47220 */ /* 0x000fe20000410000 */
[----:B------:R-:W-:Y:S01]  /*9ac0*/  FFMA.FTZ R202, -R118, R67, R202 ;  /* 0x0000004376ca7223 */ /* 0x000fe200000101ca */
[----:B------:R-:W-:Y:S01]  /*9ad0*/  FMUL.FTZ R67, R91, R75 ;  /* 0x0000004b5b437220 */ /* 0x000fe20000410000 */
[----:B------:R-:W-:Y:S01]  /*9ae0*/  FFMA.FTZ R114, R14, R208, R63 ;  /* 0x000000d00e727223 */ /* 0x000fe2000001003f */
[-C--:B------:R-:W-:Y:S01]  /*9af0*/  FFMA.FTZ R68, R111, -R69.reuse, R205 ;  /* 0x800000456f447223 */ /* 0x080fe200000100cd */
[----:B------:R-:W-:Y:S01]  /*9b00*/  FFMA.FTZ R206, -R112, R69, R206 ;  /* 0x0000004570ce7223 */ /* 0x000fe200000101ce */
[-C--:B------:R-:W-:Y:S01]  /*9b10*/  FFMA.FTZ R204, -R116, R67.reuse, R204 ;  /* 0x0000004374cc7223 */ /* 0x080fe200000101cc */
[----:B------:R-:W-:Y:S01]  /*9b20*/  FFMA.FTZ R63, R13, R210, R114 ;  /* 0x000000d20d3f7223 */ /* 0x000fe20000010072 */
[----:B------:R-:W-:Y:S01]  /*9b30*/  FFMA.FTZ R67, R113, -R67, R203 ;  /* 0x8000004371437223 */ /* 0x000fe200000100cb */
[----:B------:R-:W-:Y:S01]  /*9b40*/  FMUL.FTZ R69, R89, R73 ;  /* 0x0000004959457220 */ /* 0x000fe20000410000 */
[----:B------:R-:W-:Y:S01]  /*9b50*/  FFMA.FTZ R210, -R108, R70, R210 ;  /* 0x000000466cd27223 */ /* 0x000fe200000101d2 */
        /* <DEDUP_REMOVED lines=13> */
[-C--:B------:R-:W-:Y:S01]  /*9c30*/  FMUL.FTZ R198, R150, R60.reuse ;  /* 0x0000003c96c67220 */ /* 0x080fe20000410000 */
[C---:B------:R-:W-:Y:S01]  /*9c40*/  FFMA.FTZ R150, R151.reuse, R60, R196 ;  /* 0x0000003c97967223 */ /* 0x040fe200000100c4 */
[----:B------:R-:W-:Y:S01]  /*9c50*/  FFMA.FTZ R218, -R100, R122, R218 ;  /* 0x0000007a64da7223 */ /* 0x000fe200000101da */
[----:B------:R-:W-:Y:S01]  /*9c60*/  FFMA.FTZ R244, R8, R220, R63 ;  /* 0x000000dc08f47223 */ /* 0x000fe2000001003f */
[----:B------:R-:W-:Y:S01]  /*9c70*/  FFMA.FTZ R151, R151, R61, -R198 ;  /* 0x0000003d97977223 */ /* 0x000fe200000108c6 */
[----:B------:R-:W-:Y:S01]  /*9c80*/  FADD.FTZ R150, R121, R150 ;  /* 0x0000009679967221 */ /* 0x000fe20000010000 */
[----:B------:R-:W-:Y:S01]  /*9c90*/  FMUL.FTZ R121, R81, R49 ;  /* 0x0000003151797220 */ /* 0x000fe20000410000 */
[----:B------:R-:W-:Y:S01]  /*9ca0*/  FFMA.FTZ R195, R7, R222, R244 ;  /* 0x000000de07c37223 */ /* 0x000fe200000100f4 */
[----:B------:R-:W-:Y:S01]  /*9cb0*/  FADD.FTZ R180, R180, R151 ;  /* 0x00000097b4b47221 */ /* 0x000fe20000010000 */
[----:B------:R-:W-:Y:S01]  /*9cc0*/  FMUL.FTZ R151, R152, R150 ;  /* 0x0000009698977220 */ /* 0x000fe20000410000 */
[----:B------:R-:W-:Y:S01]  /*9cd0*/  FMUL.FTZ R244, R61, R37 ;  /* 0x000000253df47220 */ /* 0x000fe20000410000 */
[----:B------:R-:W-:Y:S01]  /*9ce0*/  FFMA.FTZ R198, R6, R224, R195 ;  /* 0x000000e006c67223 */ /* 0x000fe200000100c3 */
[-C--:B------:R-:W-:Y:S01]  /*9cf0*/  FMUL.FTZ R196, R152, R180.reuse ;  /* 0x000000b498c47220 */ /* 0x080fe20000410000 */
[----:B------:R-:W-:Y:S01]  /*9d00*/  FFMA.FTZ R152, R153, R180, -R151 ;  /* 0x000000b499987223 */ /* 0x000fe20000010897 */
[----:B------:R-:W-:Y:S01]  /*9d10*/  FMUL.FTZ R151, R80, R45 ;  /* 0x0000002d50977220 */ /* 0x000fe20000410000 */
[----:B------:R-:W-:Y:S01]  /*9d20*/  FFMA.FTZ R224, -R145, R121, R224 ;  /* 0x0000007991e07223 */ /* 0x000fe200000101e0 */
[----:B------:R-:W-:Y:S01]  /*9d30*/  FFMA.FTZ R195, R153, R150, R196 ;  /* 0x0000009699c37223 */ /* 0x000fe200000100c4 */
[----:B------:R-:W-:Y:S01]  /*9d40*/  FFMA.FTZ R153, R5, R226, R198 ;  /* 0x000000e205997223 */ /* 0x000fe200000100c6 */
[----:B------:R-:W-:Y:S01]  /*9d50*/  FADD.FTZ R181, R181, R152 ;  /* 0x00000098b5b57221 */ /* 0x000fe20000010000 */
[----:B------:R-:W-:Y:S01]  /*9d60*/  FFMA.FTZ R196, R5, -R225, R242 ;  /* 0x800000e105c47223 */ /* 0x000fe200000100f2 */
[----:B------:R-:W-:Y:S01]  /*9d70*/  FADD.FTZ R124, R124, R195 ;  /* 0x000000c37c7c7221 */ /* 0x000fe20000010000 */
[----:B------:R-:W-:Y:S01]  /*9d80*/  FFMA.FTZ R152, R4, R228, R153 ;  /* 0x000000e404987223 */ /* 0x000fe20000010099 */
[----:B------:R-:W-:Y:S01]  /*9d90*/  FMUL.FTZ R153, R154, R181 ;  /* 0x000000b59a997220 */ /* 0x000fe20000410000 */
[----:B------:R-:W-:Y:S01]  /*9da0*/  FMUL.FTZ R242, R60, R37 ;  /* 0x000000253cf27220 */ /* 0x000fe20000410000 */
[-C--:B------:R-:W-:Y:S01]  /*9db0*/  FMUL.FTZ R198, R154, R124.reuse ;  /* 0x0000007c9ac67220 */ /* 0x080fe20000410000 */
[----:B------:R-:W-:Y:S01]  /*9dc0*/  FMUL.FTZ R195, R79, R41 ;  /* 0x000000294fc37220 */ /* 0x000fe20000410000 */
[----:B------:R-:W-:Y:S01]  /*9dd0*/  FFMA.FTZ R154, R155, R124, R153 ;  /* 0x0000007c9b9a7223 */ /* 0x000fe20000010099 */
[----:B------:R-:W-:Y:S01]  /*9de0*/  FFMA.FTZ R226, -R143, R151, R226 ;  /* 0x000000978fe27223 */ /* 0x000fe200000101e2 */
[----:B------:R-:W-:Y:S01]  /*9df0*/  FFMA.FTZ R199, R155, R181, -R198 ;  /* 0x000000b59bc77223 */ /* 0x000fe200000108c6 */
[----:B------:R-:W-:Y:S01]  /*9e00*/  FMUL.FTZ R198, R78, R37 ;  /* 0x000000254ec67220 */ /* 0x000fe20000410000 */
[----:B------:R-:W-:Y:S01]  /*9e10*/  FADD.FTZ R154, R125, R154 ;  /* 0x0000009a7d9a7221 */ /* 0x000fe20000010000 */
[----:B------:R-:W-:Y:S01]  /*9e20*/  FMUL.FTZ R155, R138, R61 ;  /* 0x0000003d8a9b7220 */ /* 0x000fe20000410000 */
[----:B------:R-:W-:Y:S01]  /*9e30*/  FADD.FTZ R182, R182, R199 ;  /* 0x000000c7b6b67221 */ /* 0x000fe20000010000 */
[----:B------:R-:W-:Y:S01]  /*9e40*/  FFMA.FTZ R199, R138, -R198, R229 ;  /* 0x800000c68ac77223 */ /* 0x000fe200000100e5 */
[C---:B------:R-:W-:Y:S01]  /*9e50*/  FMUL.FTZ R153, R156.reuse, R154 ;  /* 0x0000009a9c997220 */ /* 0x040fe20000410000 */
[C---:B------:R-:W-:Y:S01]  /*9e60*/  FFMA.FTZ R125, -R139.reuse, R198, R230 ;  /* 0x000000c68b7d7223 */ /* 0x040fe200000101e6 */
[----:B------:R-:W-:Y:S01]  /*9e70*/  FMUL.FTZ R138, R156, R182 ;  /* 0x000000b69c8a7220 */ /* 0x000fe20000410000 */
[----:B------:R-:W-:Y:S01]  /*9e80*/  FFMA.FTZ R139, R139, R60, R155 ;  /* 0x0000003c8b8b7223 */ /* 0x000fe2000001009b */
[----:B------:R-:W-:Y:S01]  /*9e90*/  FFMA.FTZ R198, R157, R182, -R153 ;  /* 0x000000b69dc67223 */ /* 0x000fe20000010899 */
[----:B------:R-:W-:Y:S01]  /*9ea0*/  FMUL.FTZ R153, R61, UR29 ;  /* 0x0000001d3d997c20 */ /* 0x000fe20008410000 */
[----:B------:R-:W-:Y:S01]  /*9eb0*/  FFMA.FTZ R155, R157, R154, R138 ;  /* 0x0000009a9d9b7223 */ /* 0x000fe2000001008a */
[----:B------:R-:W-:Y:S01]  /*9ec0*/  FMUL.FTZ R138, R60, UR29 ;  /* 0x0000001d3c8a7c20 */ /* 0x000fe20008410000 */
[----:B------:R-:W-:Y:S01]  /*9ed0*/  FADD.FTZ R183, R183, R198 ;  /* 0x000000c6b7b77221 */ /* 0x000fe20000010000 */
[----:B------:R-:W-:Y:S01]  /*9ee0*/  FFMA.FTZ R228, -R141, R195, R228 ;  /* 0x000000c38de47223 */ /* 0x000fe200000101e4 */
[----:B------:R-:W-:Y:S01]  /*9ef0*/  FADD.FTZ R198, R126, R155 ;  /* 0x0000009b7ec67221 */ /* 0x000fe20000010000 */
[----:B------:R-:W-:Y:S01]  /*9f00*/  FFMA.FTZ R156, R61, UR47, -R138 ;  /* 0x0000002f3d9c7c23 */ /* 0x000fe2000801088a */
[----:B------:R-:W-:Y:S01]  /*9f10*/  FFMA.FTZ R138, R60, UR47, R153 ;  /* 0x0000002f3c8a7c23 */ /* 0x000fe20008010099 */
[----:B------:R-:W-:Y:S01]  /*9f20*/  FMUL.FTZ R60, R199, R244 ;  /* 0x000000f4c73c7220 */ /* 0x000fe20000410000 */
[----:B------:R-:W-:Y:S01]  /*9f30*/  FMUL.FTZ R126, R158, R183 ;  /* 0x000000b79e7e7220 */ /* 0x000fe20000410000 */
[----:B------:R-:W-:-:S02]  /*9f40*/  IMAD R153, R197, 0x84, R246 ;  /* 0x00000084c5997824 */ /* 0x000fc400078e02f6 */
[-C--:B------:R-:W-:Y:S01]  /*9f50*/  FMUL.FTZ R61, R199, R242.reuse ;  /* 0x000000f2c73d7220 */ /* 0x080fe20000410000 */
[-C--:B------:R-:W-:Y:S01]  /*9f60*/  FFMA.FTZ R60, R125, R242.reuse, R60 ;  /* 0x000000f27d3c7223 */ /* 0x080fe2000001003c */
[----:B------:R-:W-:Y:S01]  /*9f70*/  FMUL.FTZ R246, R78, R242 ;  /* 0x000000f24ef67220 */ /* 0x000fe20000410000 */
[C---:B------:R-:W-:Y:S01]  /*9f80*/  FFMA.FTZ R195, R140.reuse, -R195, R227 ;  /* 0x800000c38cc37223 */ /* 0x040fe200000100e3 */
[----:B------:R-:W-:Y:S01]  /*9f90*/  FMUL.FTZ R242, R140, R180 ;  /* 0x000000b48cf27220 */ /* 0x000fe20000410000 */
[-C--:B------:R-:W-:Y:S01]  /*9fa0*/  FMUL.FTZ R158, R158, R198.reuse ;  /* 0x000000c69e9e7220 */ /* 0x080fe20000410000 */
[----:B------:R-:W-:Y:S01]  /*9fb0*/  FFMA.FTZ R140, R159, R198, R126 ;  /* 0x000000c69f8c7223 */ /* 0x000fe2000001007e */
[----:B------:R-:W-:Y:S01]  /*9fc0*/  FFMA.FTZ R151, R142, -R151, R225 ;  /* 0x800000978e977223 */ /* 0x000fe200000100e1 */
[----:B------:R-:W-:Y:S01]  /*9fd0*/  FFMA.FTZ R126, R141, R150, R242 ;  /* 0x000000968d7e7223 */ /* 0x000fe200000100f2 */
[----:B------:R-:W-:Y:S01]  /*9fe0*/  FMUL.FTZ R141, R150, UR29 ;  /* 0x0000001d968d7c20 */ /* 0x000fe20008410000 */
[----:B------:R-:W-:Y:S01]  /*9ff0*/  FFMA.FTZ R159, R159, R183, -R158 ;  /* 0x000000b79f9f7223 */ /* 0x000fe2000001089e */
[----:B------:R-:W-:Y:S01]  /*a000*/  FADD.FTZ R140, R127, R140 ;  /* 0x0000008c7f8c7221 */ /* 0x000fe20000010000 */
[C---:B------:R-:W-:Y:S01]  /*a010*/  FMUL.FTZ R127, R180.reuse, UR29 ;  /* 0x0000001db47f7c20 */ /* 0x040fe20008410000 */
[C---:B------:R-:W-:Y:S01]  /*a020*/  FFMA.FTZ R158, R180.reuse, UR47, -R141 ;  /* 0x0000002fb49e7c23 */ /* 0x040fe2000801088d */
[-C--:B------:R-:W-:Y:S01]  /*a030*/  FMUL.FTZ R242, R180, R41.reuse ;  /* 0x00000029b4f27220 */ /* 0x080fe20000410000 */
[----:B------:R-:W-:Y:S01]  /*a040*/  FADD.FTZ R184, R184, R159 ;  /* 0x0000009fb8b87221 */ /* 0x000fe20000010000 */
[C---:B------:R-:W-:Y:S01]  /*a050*/  FFMA.FTZ R127, R150.reuse, UR47, R127 ;  /* 0x0000002f967f7c23 */ /* 0x040fe2000801007f */
[----:B------:R-:W-:Y:S01]  /*a060*/  FMUL.FTZ R180, R150, R41 ;  /* 0x0000002996b47220 */ /* 0x000fe20000410000 */
[C---:B------:R-:W-:Y:S01]  /*a070*/  FMUL.FTZ R150, R160.reuse, R140 ;  /* 0x0000008ca0967220 */ /* 0x040fe20000410000 */
[----:B------:R-:W-:Y:S01]  /*a080*/  FMUL.FTZ R155, R160, R184 ;  /* 0x000000b8a09b7220 */ /* 0x000fe20000410000 */
[----:B------:R-:W-:Y:S01]  /*a090*/  FMUL.FTZ R141, R195, R158 ;  /* 0x0000009ec38d7220 */ /* 0x000fe20000410000 */
[----:B------:R-:W-:Y:S01]  /*a0a0*/  FMUL.FTZ R142, R142, R181 ;  /* 0x000000b58e8e7220 */ /* 0x000fe20000410000 */
[C---:B------:R-:W-:Y:S01]  /*a0b0*/  FFMA.FTZ R158, R161.reuse, R184, -R150 ;  /* 0x000000b8a19e7223 */ /* 0x040fe20000010896 */
[----:B------:R-:W-:Y:S01]  /*a0c0*/  FFMA.FTZ R155, R161, R140, R155 ;  /* 0x0000008ca19b7223 */ /* 0x000fe2000001009b */
[----:B------:R-:W-:Y:S01]  /*a0d0*/  FMUL.FTZ R159, R181, UR29 ;  /* 0x0000001db59f7c20 */ /* 0x000fe20008410000 */
[----:B------:R-:W-:Y:S01]  /*a0e0*/  FFMA.FTZ R143, R143, R124, R142 ;  /* 0x0000007c8f8f7223 */ /* 0x000fe2000001008e */
[----:B------:R-:W-:Y:S01]  /*a0f0*/  FADD.FTZ R185, R185, R158 ;  /* 0x0000009eb9b97221 */ /* 0x000fe20000010000 */
[----:B------:R-:W-:Y:S01]  /*a100*/  FADD.FTZ R155, R128, R155 ;  /* 0x0000009b809b7221 */ /* 0x000fe20000010000 */
[C---:B------:R-:W-:Y:S01]  /*a110*/  FMUL.FTZ R142, R124.reuse, UR29 ;  /* 0x0000001d7c8e7c20 */ /* 0x040fe20008410000 */
[----:B------:R-:W-:Y:S01]  /*a120*/  FFMA.FTZ R159, R124, UR47, R159 ;  /* 0x0000002f7c9f7c23 */ /* 0x000fe2000801009f */
[C---:B------:R-:W-:Y:S01]  /*a130*/  FMUL.FTZ R128, R162.reuse, R185 ;  /* 0x000000b9a2807220 */ /* 0x040fe20000410000 */
[-C--:B------:R-:W-:Y:S01]  /*a140*/  FMUL.FTZ R162, R162, R155.reuse ;  /* 0x0000009ba2a27220 */ /* 0x080fe20000410000 */
[C---:B------:R-:W-:Y:S01]  /*a150*/  FMUL.FTZ R157, R195.reuse, R242 ;  /* 0x000000f2c39d7220 */ /* 0x040fe20000410000 */
[-C--:B------:R-:W-:Y:S01]  /*a160*/  FMUL.FTZ R195, R195, R180.reuse ;  /* 0x000000b4c3c37220 */ /* 0x080fe20000410000 */
[C---:B------:R-:W-:Y:S01]  /*a170*/  FFMA.FTZ R128, R163.reuse, R155, R128 ;  /* 0x0000009ba3807223 */ /* 0x040fe20000010080 */
[----:B------:R-:W-:Y:S01]  /*a180*/  FFMA.FTZ R163, R163, R185, -R162 ;  /* 0x000000b9a3a37223 */ /* 0x000fe200000108a2 */
[C---:B------:R-:W-:Y:S01]  /*a190*/  FFMA.FTZ R142, R181.reuse, UR47, -R142 ;  /* 0x0000002fb58e7c23 */ /* 0x040fe2000801088e */
[-C--:B------:R-:W-:Y:S01]  /*a1a0*/  FMUL.FTZ R181, R181, R45.reuse ;  /* 0x0000002db5b57220 */ /* 0x080fe20000410000 */
[----:B------:R-:W-:Y:S01]  /*a1b0*/  FADD.FTZ R129, R129, R128 ;  /* 0x0000008081817221 */ /* 0x000fe20000010000 */
[----:B------:R-:W-:Y:S01]  /*a1c0*/  FADD.FTZ R186, R186, R163 ;  /* 0x000000a3baba7221 */ /* 0x000fe20000010000 */
[----:B------:R-:W-:Y:S01]  /*a1d0*/  FMUL.FTZ R163, R124, R45 ;  /* 0x0000002d7ca37220 */ /* 0x000fe20000410000 */
[----:B------:R-:W-:Y:S01]  /*a1e0*/  FFMA.FTZ R150, R228, R180, R157 ;  /* 0x000000b4e4967223 */ /* 0x000fe2000001009d */
[C---:B------:R-:W-:Y:S01]  /*a1f0*/  FMUL.FTZ R124, R164.reuse, R129 ;  /* 0x00000081a47c7220 */ /* 0x040fe20000410000 */
[----:B------:R-:W-:Y:S01]  /*a200*/  FMUL.FTZ R164, R164, R186 ;  /* 0x000000baa4a47220 */ /* 0x000fe20000410000 */
[----:B------:R-:W-:Y:S01]  /*a210*/  FMUL.FTZ R156, R199, R156 ;  /* 0x0000009cc79c7220 */ /* 0x000fe20000410000 */
[----:B------:R-:W-:Y:S01]  /*a220*/  FFMA.FTZ R157, R228, R242, -R195 ;  /* 0x000000f2e49d7223 */ /* 0x000fe200000108c3 */
[----:B------:R-:W-:Y:S01]  /*a230*/  FFMA.FTZ R128, R165, R186, -R124 ;  /* 0x000000baa5807223 */ /* 0x000fe2000001087c */
[C---:B------:R-:W-:Y:S01]  /*a240*/  FMUL.FTZ R195, R151.reuse, R181 ;  /* 0x000000b597c37220 */ /* 0x040fe20000410000 */
[C---:B------:R-:W-:Y:S01]  /*a250*/  FMUL.FTZ R161, R151.reuse, R142 ;  /* 0x0000008e97a17220 */ /* 0x040fe20000410000 */
[----:B------:R-:W-:Y:S01]  /*a260*/  FMUL.FTZ R199, R151, R163 ;  /* 0x000000a397c77220 */ /* 0x000fe20000410000 */
[----:B------:R-:W-:Y:S01]  /*a270*/  FFMA.FTZ R151, R165, R129, R164 ;  /* 0x00000081a5977223 */ /* 0x000fe200000100a4 */
[----:B------:R-:W-:Y:S01]  /*a280*/  FADD.FTZ R187, R187, R128 ;  /* 0x00000080bbbb7221 */ /* 0x000fe20000010000 */
[-C--:B------:R-:W-:Y:S01]  /*a290*/  FFMA.FTZ R124, R226, R163.reuse, R195 ;  /* 0x000000a3e27c7223 */ /* 0x080fe200000100c3 */
[----:B------:R-:W-:Y:S01]  /*a2a0*/  FMUL.FTZ R158, R80, R163 ;  /* 0x000000a3509e7220 */ /* 0x000fe20000410000 */
[----:B------:R-:W-:Y:S01]  /*a2b0*/  FADD.FTZ R151, R130, R151 ;  /* 0x0000009782977221 */ /* 0x000fe20000010000 */
[----:B------:R-:W-:Y:S01]  /*a2c0*/  FMUL.FTZ R130, R166, R187 ;  /* 0x000000bba6827220 */ /* 0x000fe20000410000 */
[----:B------:R-:W-:Y:S01]  /*a2d0*/  FMUL.FTZ R128, R144, R182 ;  /* 0x000000b690807220 */ /* 0x000fe20000410000 */
[----:B------:R-:W-:Y:S01]  /*a2e0*/  FMUL.FTZ R163, R154, UR29 ;  /* 0x0000001d9aa37c20 */ /* 0x000fe20008410000 */
[-C--:B------:R-:W-:Y:S01]  /*a2f0*/  FMUL.FTZ R166, R166, R151.reuse ;  /* 0x00000097a6a67220 */ /* 0x080fe20000410000 */
[----:B------:R-:W-:Y:S01]  /*a300*/  FFMA.FTZ R130, R167, R151, R130 ;  /* 0x00000097a7827223 */ /* 0x000fe20000010082 */
[----:B------:R-:W-:Y:S01]  /*a310*/  FFMA.FTZ R128, R145, R154, R128 ;  /* 0x0000009a91807223 */ /* 0x000fe20000010080 */
[C---:B------:R-:W-:Y:S01]  /*a320*/  FMUL.FTZ R145, R182.reuse, UR29 ;  /* 0x0000001db6917c20 */ /* 0x040fe20008410000 */
[----:B------:R-:W-:Y:S01]  /*a330*/  FFMA.FTZ R167, R167, R187, -R166 ;  /* 0x000000bba7a77223 */ /* 0x000fe200000108a6 */
[----:B------:R-:W-:Y:S01]  /*a340*/  FADD.FTZ R131, R131, R130 ;  /* 0x0000008283837221 */ /* 0x000fe20000010000 */
[----:B------:R-:W-:Y:S01]  /*a350*/  FFMA.FTZ R130, R182, UR47, -R163 ;  /* 0x0000002fb6827c23 */ /* 0x000fe200080108a3 */
[----:B------:R-:W-:Y:S01]  /*a360*/  FFMA.FTZ R121, R144, -R121, R223 ;  /* 0x8000007990797223 */ /* 0x000fe200000100df */
[-C--:B------:R-:W-:Y:S01]  /*a370*/  FMUL.FTZ R182, R182, R49.reuse ;  /* 0x00000031b6b67220 */ /* 0x080fe20000410000 */
[----:B------:R-:W-:Y:S01]  /*a380*/  FADD.FTZ R188, R188, R167 ;  /* 0x000000a7bcbc7221 */ /* 0x000fe20000010000 */
[C---:B------:R-:W-:Y:S01]  /*a390*/  FFMA.FTZ R145, R154.reuse, UR47, R145 ;  /* 0x0000002f9a917c23 */ /* 0x040fe20008010091 */
[----:B------:R-:W-:Y:S01]  /*a3a0*/  FMUL.FTZ R154, R154, R49 ;  /* 0x000000319a9a7220 */ /* 0x000fe20000410000 */
[C---:B------:R-:W-:Y:S01]  /*a3b0*/  FMUL.FTZ R167, R121.reuse, R182 ;  /* 0x000000b679a77220 */ /* 0x040fe20000410000 */
[C---:B------:R-:W-:Y:S01]  /*a3c0*/  FMUL.FTZ R165, R168.reuse, R131 ;  /* 0x00000083a8a57220 */ /* 0x040fe20000410000 */
[----:B------:R-:W-:Y:S01]  /*a3d0*/  FMUL.FTZ R144, R168, R188 ;  /* 0x000000bca8907220 */ /* 0x000fe20000410000 */
[-C--:B------:R-:W-:Y:S01]  /*a3e0*/  FFMA.FTZ R142, R226, R181.reuse, -R199 ;  /* 0x000000b5e28e7223 */ /* 0x080fe200000108c7 */
[----:B------:R-:W-:Y:S01]  /*a3f0*/  FMUL.FTZ R160, R80, R181 ;  /* 0x000000b550a07220 */ /* 0x000fe20000410000 */
[----:B------:R0:W-:Y:S01]  /*a400*/  STS [R153+0x2168], R158 ;  /* 0x0021689e99007388 */ /* 0x0001e20000000800 */
[C---:B------:R-:W-:Y:S01]  /*a410*/  FMUL.FTZ R163, R121.reuse, R130 ;  /* 0x0000008279a37220 */ /* 0x040fe20000410000 */
[-C--:B------:R-:W-:Y:S01]  /*a420*/  FMUL.FTZ R181, R121, R154.reuse ;  /* 0x0000009a79b57220 */ /* 0x080fe20000410000 */
[-C--:B------:R-:W-:Y:S01]  /*a430*/  FFMA.FTZ R130, R224, R154.reuse, R167 ;  /* 0x0000009ae0827223 */ /* 0x080fe200000100a7 */
[----:B------:R-:W-:Y:S01]  /*a440*/  FFMA.FTZ R121, R169, R131, R144 ;  /* 0x00000083a9797223 */ /* 0x000fe20000010090 */
[----:B------:R-:W-:Y:S01]  /*a450*/  FMUL.FTZ R63, R82, R53 ;  /* 0x00000035523f7220 */ /* 0x000fe20000410000 */
[-C--:B------:R-:W-:Y:S01]  /*a460*/  FFMA.FTZ R220, -R149, R123.reuse, R220 ;  /* 0x0000007b95dc7223 */ /* 0x080fe200000101dc */
[----:B------:R-:W-:Y:S01]  /*a470*/  FFMA.FTZ R123, R148, -R123, R219 ;  /* 0x8000007b947b7223 */ /* 0x000fe200000100db */
[----:B------:R-:W-:Y:S01]  /*a480*/  FADD.FTZ R121, R132, R121 ;  /* 0x0000007984797221 */ /* 0x000fe20000010000 */
[-C--:B------:R-:W-:Y:S01]  /*a490*/  FFMA.FTZ R222, -R147, R63.reuse, R222 ;  /* 0x0000003f93de7223 */ /* 0x080fe200000101de */
[----:B0-----:R-:W-:Y:S01]  /*a4a0*/  FMUL.FTZ R158, R81, R154 ;  /* 0x0000009a519e7220 */ /* 0x001fe20000410000 */
[----:B------:R-:W-:Y:S01]  /*a4b0*/  FFMA.FTZ R154, R169, R188, -R165 ;  /* 0x000000bca99a7223 */ /* 0x000fe200000108a5 */
[C---:B------:R-:W-:Y:S01]  /*a4c0*/  FFMA.FTZ R63, R146.reuse, -R63, R221 ;  /* 0x8000003f923f7223 */ /* 0x040fe200000100dd */
[----:B------:R-:W-:Y:S01]  /*a4d0*/  FMUL.FTZ R146, R146, R183 ;  /* 0x000000b792927220 */ /* 0x000fe20000410000 */
[----:B------:R-:W-:Y:S01]  /*a4e0*/  FMUL.FTZ R165, R183, UR29 ;  /* 0x0000001db7a57c20 */ /* 0x000fe20008410000 */
[----:B------:R-:W-:Y:S01]  /*a4f0*/  FADD.FTZ R189, R189, R154 ;  /* 0x0000009abdbd7221 */ /* 0x000fe20000010000 */
[----:B------:R-:W-:Y:S01]  /*a500*/  FMUL.FTZ R154, R148, R184 ;  /* 0x000000b8949a7220 */ /* 0x000fe20000410000 */
[----:B------:R-:W-:Y:S01]  /*a510*/  FFMA.FTZ R147, R147, R198, R146 ;  /* 0x000000c693937223 */ /* 0x000fe20000010092 */
[----:B------:R-:W-:Y:S01]  /*a520*/  FMUL.FTZ R146, R198, UR29 ;  /* 0x0000001dc6927c20 */ /* 0x000fe20008410000 */
[C---:B------:R-:W-:Y:S01]  /*a530*/  FMUL.FTZ R132, R170.reuse, R189 ;  /* 0x000000bdaa847220 */ /* 0x040fe20000410000 */
[-C--:B------:R-:W-:Y:S01]  /*a540*/  FMUL.FTZ R170, R170, R121.reuse ;  /* 0x00000079aaaa7220 */ /* 0x080fe20000410000 */
[----:B------:R-:W-:Y:S01]  /*a550*/  FFMA.FTZ R144, R224, R182, -R181 ;  /* 0x000000b6e0907223 */ /* 0x000fe200000108b5 */
[----:B------:R-:W-:Y:S01]  /*a560*/  FFMA.FTZ R146, R183, UR47, -R146 ;  /* 0x0000002fb7927c23 */ /* 0x000fe20008010892 */
[C---:B------:R-:W-:Y:S01]  /*a570*/  FFMA.FTZ R132, R171.reuse, R121, R132 ;  /* 0x00000079ab847223 */ /* 0x040fe20000010084 */
[----:B------:R-:W-:Y:S01]  /*a580*/  FFMA.FTZ R171, R171, R189, -R170 ;  /* 0x000000bdabab7223 */ /* 0x000fe200000108aa */
[-C--:B------:R-:W-:Y:S01]  /*a590*/  FMUL.FTZ R183, R183, R53.reuse ;  /* 0x00000035b7b77220 */ /* 0x080fe20000410000 */
[----:B------:R-:W-:Y:S01]  /*a5a0*/  FMUL.FTZ R169, R198, R53 ;  /* 0x00000035c6a97220 */ /* 0x000fe20000410000 */
[----:B------:R-:W-:Y:S01]  /*a5b0*/  FADD.FTZ R133, R133, R132 ;  /* 0x0000008485857221 */ /* 0x000fe20000010000 */
[----:B------:R-:W-:Y:S01]  /*a5c0*/  FADD.FTZ R190, R190, R171 ;  /* 0x000000abbebe7221 */ /* 0x000fe20000010000 */
[C---:B------:R-:W-:Y:S01]  /*a5d0*/  FMUL.FTZ R181, R63.reuse, R183 ;  /* 0x000000b73fb57220 */ /* 0x040fe20000410000 */
[----:B------:R-:W-:Y:S01]  /*a5e0*/  FMUL.FTZ R171, R140, UR29 ;  /* 0x0000001d8cab7c20 */ /* 0x000fe20008410000 */
[CC--:B------:R-:W-:Y:S01]  /*a5f0*/  FMUL.FTZ R132, R172.reuse, R133.reuse ;  /* 0x00000085ac847220 */ /* 0x0c0fe20000410000 */
[----:B------:R-:W-:Y:S01]  /*a600*/  FMUL.FTZ R172, R172, R190 ;  /* 0x000000beacac7220 */ /* 0x000fe20000410000 */
[----:B------:R-:W-:Y:S01]  /*a610*/  FMUL.FTZ R167, R63, R146 ;  /* 0x000000923fa77220 */ /* 0x000fe20000410000 */
[----:B------:R0:W-:Y:S01]  /*a620*/  STS [R153+0x2160], R158 ;  /* 0x0021609e99007388 */ /* 0x0001e20000000800 */
[C---:B------:R-:W-:Y:S01]  /*a630*/  FFMA.FTZ R148, R173.reuse, R190, -R132 ;  /* 0x000000bead947223 */ /* 0x040fe20000010884 */
[----:B------:R-:W-:Y:S01]  /*a640*/  FFMA.FTZ R173, R173, R133, R172 ;  /* 0x00000085adad7223 */ /* 0x000fe200000100ac */
[----:B------:R-:W-:Y:S01]  /*a650*/  FFMA.FTZ R132, R149, R140, R154 ;  /* 0x0000008c95847223 */ /* 0x000fe2000001009a */
[-C--:B------:R-:W-:Y:S01]  /*a660*/  FMUL.FTZ R146, R63, R169.reuse ;  /* 0x000000a93f927220 */ /* 0x080fe20000410000 */
[----:B------:R-:W-:Y:S01]  /*a670*/  FADD.FTZ R191, R191, R148 ;  /* 0x00000094bfbf7221 */ /* 0x000fe20000010000 */
[----:B------:R-:W-:Y:S01]  /*a680*/  FADD.FTZ R149, R134, R173 ;  /* 0x000000ad86957221 */ /* 0x000fe20000010000 */
[----:B------:R-:W-:Y:S01]  /*a690*/  FFMA.FTZ R63, R222, R169, R181 ;  /* 0x000000a9de3f7223 */ /* 0x000fe200000100b5 */
[----:B------:R-:W-:Y:S01]  /*a6a0*/  FFMA.FTZ R134, R184, UR47, -R171 ;  /* 0x0000002fb8867c23 */ /* 0x000fe200080108ab */
[C---:B------:R-:W-:Y:S01]  /*a6b0*/  FMUL.FTZ R148, R174.reuse, R191 ;  /* 0x000000bfae947220 */ /* 0x040fe20000410000 */
[----:B------:R-:W-:Y:S01]  /*a6c0*/  FMUL.FTZ R174, R174, R149 ;  /* 0x00000095aeae7220 */ /* 0x000fe20000410000 */
[----:B0-----:R-:W-:Y:S01]  /*a6d0*/  FMUL.FTZ R158, R82, R169 ;  /* 0x000000a9529e7220 */ /* 0x001fe20000410000 */
[C---:B------:R-:W-:Y:S01]  /*a6e0*/  FMUL.FTZ R169, R184.reuse, UR29 ;  /* 0x0000001db8a97c20 */ /* 0x040fe20008410000 */
[----:B------:R-:W-:Y:S01]  /*a6f0*/  FMUL.FTZ R184, R184, R55 ;  /* 0x00000037b8b87220 */ /* 0x000fe20000410000 */
[C---:B------:R-:W-:Y:S01]  /*a700*/  FFMA.FTZ R148, R175.reuse, R149, R148 ;  /* 0x00000095af947223 */ /* 0x040fe20000010094 */
[----:B------:R-:W-:Y:S01]  /*a710*/  FFMA.FTZ R175, R175, R191, -R174 ;  /* 0x000000bfafaf7223 */ /* 0x000fe200000108ae */
[----:B------:R-:W-:Y:S01]  /*a720*/  FMUL.FTZ R154, R140, R55 ;  /* 0x000000378c9a7220 */ /* 0x000fe20000410000 */
[C---:B------:R-:W-:Y:S01]  /*a730*/  FMUL.FTZ R171, R123.reuse, R184 ;  /* 0x000000b87bab7220 */ /* 0x040fe20000410000 */
[----:B------:R0:W-:Y:S01]  /*a740*/  STS [R153+0x2158], R158 ;  /* 0x0021589e99007388 */ /* 0x0001e20000000800 */
[----:B------:R-:W-:Y:S01]  /*a750*/  FADD.FTZ R192, R192, R175 ;  /* 0x000000afc0c07221 */ /* 0x000fe20000010000 */
[----:B------:R-:W-:Y:S01]  /*a760*/  FFMA.FTZ R169, R140, UR47, R169 ;  /* 0x0000002f8ca97c23 */ /* 0x000fe200080100a9 */
[-C--:B------:R-:W-:Y:S01]  /*a770*/  FMUL.FTZ R173, R123, R154.reuse ;  /* 0x0000009a7bad7220 */ /* 0x080fe20000410000 */
[C---:B------:R-:W-:Y:S01]  /*a780*/  FFMA.FTZ R140, R220.reuse, R154, R171 ;  /* 0x0000009adc8c7223 */ /* 0x040fe200000100ab */
[----:B------:R-:W-:Y:S01]  /*a790*/  FADD.FTZ R135, R135, R148 ;  /* 0x0000009487877221 */ /* 0x000fe20000010000 */
[----:B------:R1:W-:Y:S01]  /*a7a0*/  STS [R153+0x216c], R160 ;  /* 0x00216ca099007388 */ /* 0x0003e20000000800 */
[----:B------:R-:W-:Y:S01]  /*a7b0*/  FFMA.FTZ R148, R220, R184, -R173 ;  /* 0x000000b8dc947223 */ /* 0x000fe200000108ad */
[----:B------:R-:W-:Y:S01]  /*a7c0*/  FFMA.FTZ R122, R99, -R122, R217 ;  /* 0x8000007a637a7223 */ /* 0x000fe200000100d9 */
[C---:B------:R-:W-:Y:S01]  /*a7d0*/  FMUL.FTZ R173, R176.reuse, R135 ;  /* 0x00000087b0ad7220 */ /* 0x040fe20000410000 */
[----:B0-----:R-:W-:Y:S01]  /*a7e0*/  FMUL.FTZ R158, R83, R154 ;  /* 0x0000009a539e7220 */ /* 0x001fe20000410000 */
[----:B------:R-:W-:Y:S01]  /*a7f0*/  FMUL.FTZ R154, R176, R192 ;  /* 0x000000c0b09a7220 */ /* 0x000fe20000410000 */
[----:B------:R-:W-:Y:S01]  /*a800*/  FMUL.FTZ R175, R185, R56 ;  /* 0x00000038b9af7220 */ /* 0x000fe20000410000 */
[----:B------:R-:W-:Y:S01]  /*a810*/  FFMA.FTZ R146, R222, R183, -R146 ;  /* 0x000000b7de927223 */ /* 0x000fe20000010892 */
[----:B------:R-:W-:Y:S01]  /*a820*/  FFMA.FTZ R115, R101, -R115, R215 ;  /* 0x8000007365737223 */ /* 0x000fe200000100d7 */
[C---:B------:R-:W-:Y:S01]  /*a830*/  FFMA.FTZ R171, R177.reuse, R135, R154 ;  /* 0x00000087b1ab7223 */ /* 0x040fe2000001009a */
[----:B-1----:R-:W-:Y:S01]  /*a840*/  FMUL.FTZ R160, R82, R183 ;  /* 0x000000b752a07220 */ /* 0x002fe20000410000 */
[----:B------:R-:W-:Y:S01]  /*a850*/  FFMA.FTZ R154, R177, R192, -R173 ;  /* 0x000000c0b19a7223 */ /* 0x000fe200000108ad */
[----:B------:R-:W-:Y:S01]  /*a860*/  FMUL.FTZ R173, R155, R56 ;  /* 0x000000389bad7220 */ /* 0x000fe20000410000 */
[----:B------:R-:W-:Y:S01]  /*a870*/  FADD.FTZ R171, R136, R171 ;  /* 0x000000ab88ab7221 */ /* 0x000fe20000010000 */
[----:B------:R-:W-:Y:S01]  /*a880*/  FMUL.FTZ R177, R122, R175 ;  /* 0x000000af7ab17220 */ /* 0x000fe20000410000 */
[----:B------:R0:W-:Y:S01]  /*a890*/  STS [R153+0x215c], R160 ;  /* 0x00215ca099007388 */ /* 0x0001e20000000800 */
[----:B------:R-:W-:Y:S01]  /*a8a0*/  FADD.FTZ R193, R193, R154 ;  /* 0x0000009ac1c17221 */ /* 0x000fe20000010000 */
[----:B------:R-:W-:Y:S01]  /*a8b0*/  FMUL.FTZ R136, R178, R171 ;  /* 0x000000abb2887220 */ /* 0x000fe20000410000 */
[-C--:B------:R-:W-:Y:S01]  /*a8c0*/  FMUL.FTZ R181, R122, R173.reuse ;  /* 0x000000ad7ab57220 */ /* 0x080fe20000410000 */
[----:B------:R-:W-:Y:S01]  /*a8d0*/  FFMA.FTZ R154, R218, R173, R177 ;  /* 0x000000adda9a7223 */ /* 0x000fe200000100b1 */
[----:B------:R-:W-:Y:S01]  /*a8e0*/  FMUL.FTZ R178, R178, R193 ;  /* 0x000000c1b2b27220 */ /* 0x000fe20000410000 */
[----:B------:R1:W-:Y:S01]  /*a8f0*/  STS [R153+0x2150], R158 ;  /* 0x0021509e99007388 */ /* 0x0003e20000000800 */
[----:B------:R-:W-:Y:S01]  /*a900*/  FMUL.FTZ R164, R84, R175 ;  /* 0x000000af54a47220 */ /* 0x000fe20000410000 */
[----:B------:R-:W-:Y:S01]  /*a910*/  FMUL.FTZ R177, R193, R76 ;  /* 0x0000004cc1b17220 */ /* 0x000fe20000410000 */
[----:B------:R-:W-:Y:S01]  /*a920*/  FFMA.FTZ R178, R179, R171, R178 ;  /* 0x000000abb3b27223 */ /* 0x000fe200000100b2 */
[----:B0-----:R-:W-:Y:S01]  /*a930*/  FMUL.FTZ R160, R83, R184 ;  /* 0x000000b853a07220 */ /* 0x001fe20000410000 */
[----:B------:R-:W-:Y:S01]  /*a940*/  FMUL.FTZ R170, R186, R57 ;  /* 0x00000039baaa7220 */ /* 0x000fe20000410000 */
[----:B------:R-:W-:Y:S01]  /*a950*/  FMUL.FTZ R183, R201, R177 ;  /* 0x000000b1c9b77220 */ /* 0x000fe20000410000 */
[----:B------:R-:W-:Y:S01]  /*a960*/  FADD.FTZ R137, R137, R178 ;  /* 0x000000b289897221 */ /* 0x000fe20000010000 */
[----:B------:R-:W-:Y:S01]  /*a970*/  STS [R153+0x214c], R164 ;  /* 0x00214ca499007388 */ /* 0x000fe20000000800 */
[----:B------:R-:W-:Y:S01]  /*a980*/  FMUL.FTZ R176, R85, R170 ;  /* 0x000000aa55b07220 */ /* 0x000fe20000410000 */
[----:B-1----:R-:W-:Y:S01]  /*a990*/  FFMA.FTZ R158, R218, R175, -R181 ;  /* 0x000000afda9e7223 */ /* 0x002fe200000108b5 */
[----:B------:R-:W-:Y:S01]  /*a9a0*/  FMUL.FTZ R175, R137, R77 ;  /* 0x0000004d89af7220 */ /* 0x000fe20000410000 */
[----:B------:R0:W-:Y:S01]  /*a9b0*/  STS [R153+0x2154], R160 ;  /* 0x002154a099007388 */ /* 0x0001e20000000800 */
[----:B------:R-:W-:Y:S01]  /*a9c0*/  FMUL.FTZ R182, R81, R182 ;  /* 0x000000b651b67220 */ /* 0x000fe20000410000 */
[----:B------:R-:W-:Y:S01]  /*a9d0*/  FMUL.FTZ R180, R79, R180 ;  /* 0x000000b44fb47220 */ /* 0x000fe20000410000 */
[-C--:B------:R-:W-:Y:S01]  /*a9e0*/  FFMA.FTZ R61, R125, R244.reuse, -R61 ;  /* 0x000000f47d3d7223 */ /* 0x080fe2000001083d */
[----:B------:R1:W-:Y:S01]  /*a9f0*/  STS [R153+0x2144], R176 ;  /* 0x002144b099007388 */ /* 0x0003e20000000800 */
[----:B------:R-:W-:Y:S01]  /*aa00*/  FFMA.FTZ R165, R198, UR47, R165 ;  /* 0x0000002fc6a57c23 */ /* 0x000fe200080100a5 */
[----:B------:R-:W-:Y:S01]  /*aa10*/  FMUL.FTZ R244, R78, R244 ;  /* 0x000000f44ef47220 */ /* 0x000fe20000410000 */
[----:B------:R-:W-:Y:S01]  /*aa20*/  FMUL.FTZ R242, R79, R242 ;  /* 0x000000f24ff27220 */ /* 0x000fe20000410000 */
[----:B------:R-:W-:Y:S01]  /*aa30*/  STS [R153+0x2164], R182 ;  /* 0x002164b699007388 */ /* 0x000fe20000000800 */
[----:B------:R-:W-:Y:S01]  /*aa40*/  FFMA.FTZ R196, R4, -R227, R196 ;  /* 0x800000e304c47223 */ /* 0x000fe200000100c4 */
[----:B0-----:R-:W-:Y:S01]  /*aa50*/  FMUL.FTZ R160, R84, R173 ;  /* 0x000000ad54a07220 */ /* 0x001fe20000410000 */
[----:B------:R-:W-:Y:S01]  /*aa60*/  FFMA.FTZ R173, R179, R193, -R136 ;  /* 0x000000c1b3ad7223 */ /* 0x000fe20000010888 */
[----:B------:R-:W-:Y:S01]  /*aa70*/  FMUL.FTZ R179, R171, R76 ;  /* 0x0000004cabb37220 */ /* 0x000fe20000410000 */
[----:B------:R-:W-:Y:S01]  /*aa80*/  FMUL.FTZ R136, R66, R175 ;  /* 0x000000af42887220 */ /* 0x000fe20000410000 */
[----:B-1----:R-:W-:Y:S01]  /*aa90*/  FMUL.FTZ R176, R188, R59 ;  /* 0x0000003bbcb07220 */ /* 0x002fe20000410000 */
[----:B------:R-:W-:Y:S01]  /*aaa0*/  FADD.FTZ R194, R194, R173 ;  /* 0x000000adc2c27221 */ /* 0x000fe20000010000 */
[----:B------:R0:W-:Y:S01]  /*aab0*/  STS [R153+0x2148], R160 ;  /* 0x002148a099007388 */ /* 0x0001e20000000800 */
[----:B------:R-:W-:-:S02]  /*aac0*/  FMUL.FTZ R162, R201, R179 ;  /* 0x000000b3c9a27220 */ /* 0x000fc40000410000 */
[----:B------:R-:W-:Y:S01]  /*aad0*/  FMUL.FTZ R173, R194, R77 ;  /* 0x0000004dc2ad7220 */ /* 0x000fe20000410000 */
[----:B------:R-:W-:Y:S03]  /*aae0*/  STS [R153+0x2170], R180 ;  /* 0x002170b499007388 */ /* 0x000fe60000000800 */
[-C--:B------:R-:W-:Y:S01]  /*aaf0*/  FMUL.FTZ R181, R66, R173.reuse ;  /* 0x000000ad42b57220 */ /* 0x080fe20000410000 */
[----:B------:R-:W-:Y:S01]  /*ab00*/  FFMA.FTZ R136, R200, R173, -R136 ;  /* 0x000000adc8887223 */ /* 0x000fe20000010888 */
[----:B------:R-:W-:Y:S01]  /*ab10*/  STS [R153+0x2178], R246 ;  /* 0x002178f699007388 */ /* 0x000fe20000000800 */
[----:B0-----:R-:W-:Y:S01]  /*ab20*/  FFMA.FTZ R160, R202, R179, R183 ;  /* 0x000000b3caa07223 */ /* 0x001fe200000100b7 */
[----:B------:R-:W-:Y:S01]  /*ab30*/  FFMA.FTZ R181, R200, R175, R181 ;  /* 0x000000afc8b57223 */ /* 0x000fe200000100b5 */
[----:B------:R-:W-:Y:S01]  /*ab40*/  FFMA.FTZ R183, R202, R177, -R162 ;  /* 0x000000b1cab77223 */ /* 0x000fe200000108a2 */
[----:B------:R-:W-:Y:S01]  /*ab50*/  FADD.FTZ R136, RZ, R136 ;  /* 0x00000088ff887221 */ /* 0x000fe20000010000 */
[----:B------:R-:W-:Y:S01]  /*ab60*/  FMUL.FTZ R162, R129, R57 ;  /* 0x0000003981a27220 */ /* 0x000fe20000410000 */
[----:B------:R-:W-:Y:S01]  /*ab70*/  FADD.FTZ R181, RZ, R181 ;  /* 0x000000b5ffb57221 */ /* 0x000fe20000010000 */
[----:B------:R-:W-:Y:S01]  /*ab80*/  STS [R153+0x217c], R244 ;  /* 0x00217cf499007388 */ /* 0x000fe20000000800 */
[----:B------:R-:W-:Y:S01]  /*ab90*/  FADD.FTZ R136, R136, R183 ;  /* 0x000000b788887221 */ /* 0x000fe20000010000 */
[----:B------:R-:W-:Y:S01]  /*aba0*/  FMUL.FTZ R183, R115, R162 ;  /* 0x000000a273b77220 */ /* 0x000fe20000410000 */
[----:B------:R-:W-:Y:S01]  /*abb0*/  FADD.FTZ R168, R181, R160 ;  /* 0x000000a0b5a87221 */ /* 0x000fe20000010000 */
[----:B------:R-:W-:Y:S01]  /*abc0*/  FMUL.FTZ R181, R115, R170 ;  /* 0x000000aa73b57220 */ /* 0x000fe20000410000 */
[-C--:B------:R-:W-:Y:S01]  /*abd0*/  FMUL.FTZ R160, R192, R75.reuse ;  /* 0x0000004bc0a07220 */ /* 0x080fe20000410000 */
[----:B------:R-:W-:Y:S01]  /*abe0*/  FMUL.FTZ R174, R85, R162 ;  /* 0x000000a255ae7220 */ /* 0x000fe20000410000 */
[C---:B------:R-:W-:Y:S01]  /*abf0*/  FFMA.FTZ R164, R216.reuse, R170, -R183 ;  /* 0x000000aad8a47223 */ /* 0x040fe200000108b7 */
[----:B------:R-:W-:Y:S01]  /*ac00*/  FFMA.FTZ R166, R216, R162, R181 ;  /* 0x000000a2d8a67223 */ /* 0x000fe200000100b5 */
[----:B------:R-:W-:Y:S01]  /*ac10*/  FMUL.FTZ R162, R135, R75 ;  /* 0x0000004b87a27220 */ /* 0x000fe20000410000 */
[----:B------:R-:W-:Y:S01]  /*ac20*/  FMUL.FTZ R195, R67, R160 ;  /* 0x000000a043c37220 */ /* 0x000fe20000410000 */
[-C--:B------:R-:W-:Y:S01]  /*ac30*/  FMUL.FTZ R181, R191, R74.reuse ;  /* 0x0000004abfb57220 */ /* 0x080fe20000410000 */
[----:B------:R-:W-:Y:S01]  /*ac40*/  FMUL.FTZ R183, R149, R74 ;  /* 0x0000004a95b77220 */ /* 0x000fe20000410000 */
[-C--:B------:R-:W-:Y:S01]  /*ac50*/  FMUL.FTZ R199, R67, R162.reuse ;  /* 0x000000a243c77220 */ /* 0x080fe20000410000 */
[----:B------:R-:W-:Y:S01]  /*ac60*/  FFMA.FTZ R195, R204, R162, R195 ;  /* 0x000000a2ccc37223 */ /* 0x000fe200000100c3 */
[----:B------:R-:W-:Y:S01]  /*ac70*/  FMUL.FTZ R203, R68, R181 ;  /* 0x000000b544cb7220 */ /* 0x000fe20000410000 */
[----:B------:R0:W-:Y:S01]  /*ac80*/  STS [R153+0x2140], R174 ;  /* 0x002140ae99007388 */ /* 0x0001e20000000800 */
[----:B------:R-:W-:Y:S01]  /*ac90*/  FFMA.FTZ R199, R204, R160, -R199 ;  /* 0x000000a0ccc77223 */ /* 0x000fe200000108c7 */
[----:B------:R-:W-:Y:S01]  /*aca0*/  FADD.FTZ R168, R168, R195 ;  /* 0x000000c3a8a87221 */ /* 0x000fe20000010000 */
[----:B------:R-:W-:Y:S01]  /*acb0*/  FFMA.FTZ R203, R206, R183, R203 ;  /* 0x000000b7cecb7223 */ /* 0x000fe200000100cb */
[-C--:B------:R-:W-:Y:S01]  /*acc0*/  FMUL.FTZ R195, R189, R72.reuse ;  /* 0x00000048bdc37220 */ /* 0x080fe20000410000 */
[----:B------:R-:W-:Y:S01]  /*acd0*/  FADD.FTZ R170, R136, R199 ;  /* 0x000000c788aa7221 */ /* 0x000fe20000010000 */
[-C--:B------:R-:W-:Y:S01]  /*ace0*/  FMUL.FTZ R136, R133, R73.reuse ;  /* 0x0000004985887220 */ /* 0x080fe20000410000 */
[----:B------:R-:W-:Y:S01]  /*acf0*/  FADD.FTZ R172, R168, R203 ;  /* 0x000000cba8ac7221 */ /* 0x000fe20000010000 */
[----:B------:R-:W-:Y:S01]  /*ad00*/  FMUL.FTZ R168, R190, R73 ;  /* 0x00000049bea87220 */ /* 0x000fe20000410000 */
[----:B------:R-:W-:Y:S01]  /*ad10*/  FMUL.FTZ R203, R68, R183 ;  /* 0x000000b744cb7220 */ /* 0x000fe20000410000 */
[----:B------:R-:W-:Y:S01]  /*ad20*/  FMUL.FTZ R199, R121, R72 ;  /* 0x0000004879c77220 */ /* 0x000fe20000410000 */
[C---:B------:R-:W-:Y:S01]  /*ad30*/  FMUL.FTZ R207, R69.reuse, R136 ;  /* 0x0000008845cf7220 */ /* 0x040fe20000410000 */
[-C--:B------:R-:W-:Y:S01]  /*ad40*/  FMUL.FTZ R205, R69, R168.reuse ;  /* 0x000000a845cd7220 */ /* 0x080fe20000410000 */
[----:B------:R-:W-:Y:S01]  /*ad50*/  FFMA.FTZ R203, R206, R181, -R203 ;  /* 0x000000b5cecb7223 */ /* 0x000fe200000108cb */
[----:B------:R-:W-:Y:S01]  /*ad60*/  FMUL.FTZ R209, R70, R195 ;  /* 0x000000c346d17220 */ /* 0x000fe20000410000 */
[C---:B------:R-:W-:Y:S01]  /*ad70*/  FFMA.FTZ R207, R208.reuse, R168, -R207 ;  /* 0x000000a8d0cf7223 */ /* 0x040fe200000108cf */
[----:B------:R-:W-:Y:S01]  /*ad80*/  FFMA.FTZ R205, R208, R136, R205 ;  /* 0x00000088d0cd7223 */ /* 0x000fe200000100cd */
[----:B------:R-:W-:Y:S01]  /*ad90*/  FADD.FTZ R170, R170, R203 ;  /* 0x000000cbaaaa7221 */ /* 0x000fe20000010000 */
[-C--:B------:R-:W-:Y:S01]  /*ada0*/  FMUL.FTZ R203, R70, R199.reuse ;  /* 0x000000c746cb7220 */ /* 0x080fe20000410000 */
[----:B------:R-:W-:Y:S01]  /*adb0*/  FFMA.FTZ R209, R210, R199, R209 ;  /* 0x000000c7d2d17223 */ /* 0x000fe200000100d1 */
[----:B------:R-:W-:Y:S01]  /*adc0*/  FADD.FTZ R172, R172, R205 ;  /* 0x000000cdacac7221 */ /* 0x000fe20000010000 */
        /* <DEDUP_REMOVED lines=51> */
[----:B------:R-:W-:Y:S01]  /*b100*/  ISETP.GE.AND P2, PT, R136, 0x1, PT ;  /* 0x000000018800780c */ /* 0x000fe20003f46270 */
[----:B------:R-:W-:Y:S01]  /*b110*/  FADD.FTZ R173, R63, R150 ;  /* 0x000000963fad7221 */ /* 0x000fe20000010000 */
[----:B------:R-:W-:Y:S01]  /*b120*/  LEA.HI R124, R124, R197, RZ, 0x1b ;  /* 0x000000c57c7c7211 */ /* 0x000fe200078fd8ff */
[----:B------:R-:W-:Y:S01]  /*b130*/  STS [R153+0x2130], R180 ;  /* 0x002130b499007388 */ /* 0x000fe20000000800 */
[----:B------:R-:W-:Y:S01]  /*b140*/  FADD.FTZ R203, R203, R144 ;  /* 0x00000090cbcb7221 */ /* 0x000fe20000010000 */
[----:B------:R-:W-:Y:S01]  /*b150*/  FADD.FTZ R60, R173, R60 ;  /* 0x0000003cad3c7221 */ /* 0x000fe20000010000 */
[----:B------:R-:W-:Y:S01]  /*b160*/  LEA R213, R124, UR22, 0x2 ;  /* 0x000000167cd57c11 */ /* 0x000fe2000f8e10ff */
[----:B------:R-:W-:Y:S01]  /*b170*/  STS [R153+0x2134], R182 ;  /* 0x002134b699007388 */ /* 0x000fe20000000800 */
[----:B------:R-:W-:Y:S01]  /*b180*/  FMUL.FTZ R124, R185, UR29 ;  /* 0x0000001db97c7c20 */ /* 0x000fe20008410000 */
[----:B------:R-:W-:Y:S01]  /*b190*/  FADD.FTZ R142, R203, R142 ;  /* 0x0000008ecb8e7221 */ /* 0x000fe20000010000 */
[----:B------:R-:W-:Y:S01]  /*b1a0*/  FMUL.FTZ R150, R193, UR29 ;  /* 0x0000001dc1967c20 */ /* 0x000fe20008410000 */
[----:B------:R-:W-:Y:S01]  /*b1b0*/  STS [R153+0x2128], R176 ;  /* 0x002128b099007388 */ /* 0x000fe20000000800 */
[----:B------:R-:W-:Y:S01]  /*b1c0*/  FFMA.FTZ R209, R155, UR47, R124 ;  /* 0x0000002f9bd17c23 */ /* 0x000fe2000801007c */
[----:B------:R-:W-:Y:S01]  /*b1d0*/  FMUL.FTZ R124, R186, UR29 ;  /* 0x0000001dba7c7c20 */ /* 0x000fe20008410000 */
[----:B------:R-:W-:Y:S01]  /*b1e0*/  FADD.FTZ R146, R142, R157 ;  /* 0x0000009d8e927221 */ /* 0x000fe20000010000 */
[----:B------:R-:W-:Y:S01]  /*b1f0*/  STS [R153+0x212c], R178 ;  /* 0x00212cb299007388 */ /* 0x000fe20000000800 */
[----:B------:R-:W-:Y:S01]  /*b200*/  FMUL.FTZ R173, R137, UR29 ;  /* 0x0000001d89ad7c20 */ /* 0x000fe20008410000 */
[----:B------:R-:W-:Y:S01]  /*b210*/  FFMA.FTZ R207, R129, UR47, R124 ;  /* 0x0000002f81cf7c23 */ /* 0x000fe2000801007c */
[----:B------:R-:W-:Y:S01]  /*b220*/  FMUL.FTZ R124, R188, UR29 ;  /* 0x0000001dbc7c7c20 */ /* 0x000fe20008410000 */
[----:B------:R-:W-:Y:S01]  /*b230*/  STS [R153+0x2120], R174 ;  /* 0x002120ae99007388 */ /* 0x000fe20000000800 */
[----:B------:R-:W-:Y:S01]  /*b240*/  FFMA.FTZ R63, R3, -R229, R196 ;  /* 0x800000e5033f7223 */ /* 0x000fe200000100c4 */
[----:B------:R-:W-:Y:S01]  /*b250*/  IADD3 R154, PT, PT, R197, 0xc0, RZ ;  /* 0x000000c0c59a7810 */ /* 0x000fe20007ffe0ff */
[----:B------:R-:W-:Y:S01]  /*b260*/  FFMA.FTZ R199, R131, UR47, R124 ;  /* 0x0000002f83c77c23 */ /* 0x000fe2000801007c */
[----:B------:R-:W-:Y:S01]  /*b270*/  STS [R153+0x2124], R172 ;  /* 0x002124ac99007388 */ /* 0x000fe20000000800 */
[----:B------:R-:W-:Y:S01]  /*b280*/  FMUL.FTZ R124, R190, UR29 ;  /* 0x0000001dbe7c7c20 */ /* 0x000fe20008410000 */
[----:B------:R-:W-:Y:S01]  /*b290*/  ISETP.GE.AND P3, PT, R136, 0x41, PT ;  /* 0x000000418800780c */ /* 0x000fe20003f66270 */
[----:B------:R-:W-:Y:S01]  /*b2a0*/  FFMA.FTZ R173, R194, UR47, -R173 ;  /* 0x0000002fc2ad7c23 */ /* 0x000fe200080108ad */
[----:B------:R-:W-:Y:S01]  /*b2b0*/  STS [R153+0x2118], R168 ;  /* 0x002118a899007388 */ /* 0x000fe20000000800 */
[----:B------:R-:W-:Y:S01]  /*b2c0*/  FFMA.FTZ R179, R133, UR47, R124 ;  /* 0x0000002f85b37c23 */ /* 0x000fe2000801007c */
[----:B------:R-:W-:-:S02]  /*b2d0*/  FMUL.FTZ R124, R192, UR29 ;  /* 0x0000001dc07c7c20 */ /* 0x000fc40008410000 */
[----:B------:R-:W-:Y:S02]  /*b2e0*/  STS [R153+0x211c], R170 ;  /* 0x00211caa99007388 */ /* 0x000fe40000000800 */
[----:B------:R-:W-:Y:S01]  /*b2f0*/  FFMA.FTZ R175, R135, UR47, R124 ;  /* 0x0000002f87af7c23 */ /* 0x000fe2000801007c */
[----:B------:R-:W-:Y:S01]  /*b300*/  FMUL.FTZ R124, R171, UR29 ;  /* 0x0000001dab7c7c20 */ /* 0x000fe20008410000 */
[----:B------:R-:W-:Y:S03]  /*b310*/  STS [R153+0x2110], R162 ;  /* 0x002110a299007388 */ /* 0x000fe60000000800 */
[----:B------:R-:W-:Y:S01]  /*b320*/  FFMA.FTZ R124, R193, UR47, -R124 ;  /* 0x0000002fc17c7c23 */ /* 0x000fe2000801087c */
[----:B------:R-:W-:Y:S04]  /*b330*/  STS [R153+0x2114], R160 ;  /* 0x002114a099007388 */ /* 0x000fe80000000800 */
[----:B------:R0:W-:Y:S04]  /*b340*/  STS [R153+0x2108], R62 ;  /* 0x0021083e99007388 */ /* 0x0001e80000000800 */
[----:B------:R1:W-:Y:S04]  /*b350*/  STS [R153+0x210c], R148 ;  /* 0x00210c9499007388 */ /* 0x0003e80000000800 */
[----:B------:R3:W-:Y:S01]  /*b360*/  STS [R153+0x2100], R130 ;  /* 0x0021008299007388 */ /* 0x0007e20000000800 */
[----:B0-----:R-:W-:Y:S01]  /*b370*/  FFMA.FTZ R62, R3, R230, R152 ;  /* 0x000000e6033e7223 */ /* 0x001fe20000010098 */
[----:B------:R-:W-:-:S02]  /*b380*/  IADD3 R152, PT, PT, R197, 0x80, RZ ;  /* 0x00000080c5987810 */ /* 0x000fc40007ffe0ff */
[----:B------:R0:W-:Y:S01]  /*b390*/  STS [R153+0x2104], R140 ;  /* 0x0021048c99007388 */ /* 0x0001e20000000800 */
[----:B-1----:R-:W-:Y:S01]  /*b3a0*/  FMUL.FTZ R148, R149, UR29 ;  /* 0x0000001d95947c20 */ /* 0x002fe20008410000 */
[----:B------:R-:W-:Y:S01]  /*b3b0*/  BAR.SYNC.DEFER_BLOCKING 0x0 ;  /* 0x0000000000007b1d */ /* 0x000fe20000010000 */
[----:B---3--:R-:W-:Y:S02]  /*b3c0*/  FMUL.FTZ R130, R155, UR29 ;  /* 0x0000001d9b827c20 */ /* 0x008fe40008410000 */
[----:B------:R-:W-:Y:S01]  /*b3d0*/  FFMA.FTZ R181, R191, UR47, -R148 ;  /* 0x0000002fbfb57c23 */ /* 0x000fe20008010894 */
[----:B------:R-:W-:Y:S01]  /*b3e0*/  FMUL.FTZ R148, R194, UR29 ;  /* 0x0000001dc2947c20 */ /* 0x000fe20008410000 */
[----:B0-----:R-:W-:Y:S01]  /*b3f0*/  FMUL.FTZ R153, R129, UR29 ;  /* 0x0000001d81997c20 */ /* 0x001fe20008410000 */
[----:B------:R-:W-:Y:S01]  /*b400*/  FFMA.FTZ R211, R185, UR47, -R130 ;  /* 0x0000002fb9d37c23 */ /* 0x000fe20008010882 */
[----:B------:R-:W-:Y:S01]  /*b410*/  FMUL.FTZ R140, R151, UR29 ;  /* 0x0000001d978c7c20 */ /* 0x000fe20008410000 */
[----:B------:R-:W-:Y:S01]  /*b420*/  FMUL.FTZ R130, R187, UR29 ;  /* 0x0000001dbb827c20 */ /* 0x000fe20008410000 */
[----:B------:R-:W-:Y:S01]  /*b430*/  FFMA.FTZ R144, R186, UR47, -R153 ;  /* 0x0000002fba907c23 */ /* 0x000fe20008010899 */
[----:B------:R-:W-:Y:S01]  /*b440*/  FMUL.FTZ R153, R131, UR29 ;  /* 0x0000001d83997c20 */ /* 0x000fe20008410000 */
[----:B------:R-:W-:Y:S01]  /*b450*/  FFMA.FTZ R205, R187, UR47, -R140 ;  /* 0x0000002fbbcd7c23 */ /* 0x000fe2000801088c */
[----:B------:R-:W-:Y:S01]  /*b460*/  FFMA.FTZ R203, R151, UR47, R130 ;  /* 0x0000002f97cb7c23 */ /* 0x000fe20008010082 */
[----:B------:R-:W-:Y:S01]  /*b470*/  FMUL.FTZ R140, R121, UR29 ;  /* 0x0000001d798c7c20 */ /* 0x000fe20008410000 */
[----:B------:R-:W-:Y:S01]  /*b480*/  FFMA.FTZ R142, R188, UR47, -R153 ;  /* 0x0000002fbc8e7c23 */ /* 0x000fe20008010899 */
[----:B------:R-:W-:Y:S01]  /*b490*/  FMUL.FTZ R130, R189, UR29 ;  /* 0x0000001dbd827c20 */ /* 0x000fe20008410000 */
[----:B------:R-:W-:Y:S01]  /*b4a0*/  FMUL.FTZ R153, R133, UR29 ;  /* 0x0000001d85997c20 */ /* 0x000fe20008410000 */
[----:B------:R-:W-:Y:S01]  /*b4b0*/  FFMA.FTZ R195, R189, UR47, -R140 ;  /* 0x0000002fbdc37c23 */ /* 0x000fe2000801088c */
[----:B------:R-:W-:Y:S01]  /*b4c0*/  FFMA.FTZ R157, R137, UR47, R148 ;  /* 0x0000002f899d7c23 */ /* 0x000fe20008010094 */
[----:B------:R-:W-:Y:S01]  /*b4d0*/  FFMA.FTZ R183, R121, UR47, R130 ;  /* 0x0000002f79b77c23 */ /* 0x000fe20008010082 */
[----:B------:R-:W-:Y:S01]  /*b4e0*/  FFMA.FTZ R140, R190, UR47, -R153 ;  /* 0x0000002fbe8c7c23 */ /* 0x000fe20008010899 */
[----:B------:R-:W-:Y:S01]  /*b4f0*/  FMUL.FTZ R130, R191, UR29 ;  /* 0x0000001dbf827c20 */ /* 0x000fe20008410000 */
[----:B------:R-:W-:Y:S01]  /*b500*/  FMUL.FTZ R153, R135, UR29 ;  /* 0x0000001d87997c20 */ /* 0x000fe20008410000 */
[----:B------:R-:W0:Y:S02]  /*b510*/  LDS R213, [R213+0x2200] ;  /* 0x00220000d5d57984 */ /* 0x000e240000000800 */
        /* <DEDUP_REMOVED lines=8> */
.L_x_8085:
[----:B------:R-:W-:Y:S05]  /*b5a0*/  BSYNC.RECONVERGENT B0 ;  /* 0x0000000000007941 */ /* 0x000fea0003800200 */
.L_x_8084:
[----:B------:R-:W-:Y:S04]  /*b5b0*/  BSSY.RECONVERGENT B0, `(.L_x_8086) ;  /* 0x0000003000007945 */ /* 0x000fe80003800200 */
[----:B------:R-:W-:Y:S05]  /*b5c0*/  @!P3 BRA `(.L_x_8087) ;  /* 0x000000000004b947 */ /* 0x000fea0003800000 */
[----:B0-----:R3:W-:Y:S02]  /*b5d0*/  REDG.E.ADD.F32.FTZ.RN.STRONG.GPU desc[UR26][R64.64+0x100], R213 ;  /* 0x000100d5400079a6 */ /* 0x0017e4000c12f31a */
.L_x_8087:
[----:B------:R-:W-:Y:S05]  /*b5e0*/  BSYNC.RECONVERGENT B0 ;  /* 0x0000000000007941 */ /* 0x000fea0003800200 */
.L_x_8086:
[-C--:B------:R-:W-:Y:S01]  /*b5f0*/  LEA.HI R152, R152, R197.reuse, RZ, 0x1b ;  /* 0x000000c598987211 */ /* 0x080fe200078fd8ff */
[----:B------:R-:W-:Y:S01]  /*b600*/  BSSY.RECONVERGENT B0, `(.L_x_8088) ;  /* 0x000000f000007945 */ /* 0x000fe20003800200 */
[----:B------:R-:W-:Y:S02]  /*b610*/  ISETP.GE.AND P6, PT, R136, 0x81, PT ;  /* 0x000000818800780c */ /* 0x000fe40003fc6270 */
[----:B------:R-:W-:Y:S02]  /*b620*/  LEA R152, R152, UR22, 0x2 ;  /* 0x0000001698987c11 */ /* 0x000fe4000f8e10ff */
[C---:B------:R-:W-:Y:S02]  /*b630*/  IADD3 R148, PT, PT, R197.reuse, 0x100, RZ ;  /* 0x00000100c5947810 */ /* 0x040fe40007ffe0ff */
[----:B------:R-:W-:Y:S01]  /*b640*/  LEA.HI R154, R154, R197, RZ, 0x1b ;  /* 0x000000c59a9a7211 */ /* 0x000fe200078fd8ff */
[----:B0--3--:R0:W3:Y:S01]  /*b650*/  LDS R213, [R152+0x2300] ;  /* 0x0023000098d57984 */ /* 0x0090e20000000800 */
        /* <DEDUP_REMOVED lines=8> */
[----:B---3--:R0:W-:Y:S02]  /*b6e0*/  REDG.E.ADD.F32.FTZ.RN.STRONG.GPU desc[UR26][R64.64+0x200], R213 ;  /* 0x000200d5400079a6 */ /* 0x0081e4000c12f31a */
.L_x_8089:
[----:B------:R-:W-:Y:S05]  /*b6f0*/  BSYNC.RECONVERGENT B0 ;  /* 0x0000000000007941 */ /* 0x000fea0003800200 */
.L_x_8088:
[----:B0--3--:R0:W3:Y:S01]  /*b700*/  LDS R213, [R154+0x2400] ;  /* 0x002400009ad57984 */ /* 0x0090e20000000800 */
[----:B------:R-:W-:Y:S01]  /*b710*/  BSSY.RECONVERGENT B0, `(.L_x_8090) ;  /* 0x0000006000007945 */ /* 0x000fe20003800200 */
[----:B------:R-:W-:Y:S02]  /*b720*/  IADD3 R152, PT, PT, R197, 0x180, RZ ;  /* 0x00000180c5987810 */ /* 0x000fe40007ffe0ff */
[----:B------:R-:W-:Y:S02]  /*b730*/  LEA.HI R150, R150, R197, RZ, 0x1b ;  /* 0x000000c596967211 */ /* 0x000fe400078fd8ff */
[----:B------:R-:W-:Y:S01]  /*b740*/  LEA R148, R148, UR22, 0x2 ;  /* 0x0000001694947c11 */ /* 0x000fe2000f8e10ff */
[----:B------:R-:W-:Y:S06]  /*b750*/  @!P2 BRA `(.L_x_8091) ;  /* 0x000000000004a947 */ /* 0x000fec0003800000 */
[----:B---3--:R4:W-:Y:S02]  /*b760*/  REDG.E.ADD.F32.FTZ.RN.STRONG.GPU desc[UR26][R64.64+0x300], R213 ;  /* 0x000300d5400079a6 */ /* 0x0089e4000c12f31a */
.L_x_8091:
[----:B------:R-:W-:Y:S05]  /*b770*/  BSYNC.RECONVERGENT B0 ;  /* 0x0000000000007941 */ /* 0x000fea0003800200 */
.L_x_8090:
[----:B---34-:R3:W4:Y:S01]  /*b780*/  LDS R213, [R148+0x2500] ;  /* 0x0025000094d57984 */ /* 0x0187220000000800 */
[----:B------:R-:W-:Y:S01]  /*b790*/  BSSY.RECONVERGENT B0, `(.L_x_8092) ;  /* 0x0000005000007945 */ /* 0x000fe20003800200 */
[----:B------:R-:W-:Y:S02]  /*b7a0*/  LEA.HI R152, R152, R197, RZ, 0x1b ;  /* 0x000000c598987211 */ /* 0x000fe400078fd8ff */
[----:B------:R-:W-:Y:S01]  /*b7b0*/  LEA R150, R150, UR22, 0x2 ;  /* 0x0000001696967c11 */ /* 0x000fe2000f8e10ff */
[----:B------:R-:W-:Y:S06]  /*b7c0*/  @!P3 BRA `(.L_x_8093) ;  /* 0x000000000004b947 */ /* 0x000fec0003800000 */
[----:B----4-:R4:W-:Y:S02]  /*b7d0*/  REDG.E.ADD.F32.FTZ.RN.STRONG.GPU desc[UR26][R64.64+0x400], R213 ;  /* 0x000400d5400079a6 */ /* 0x0109e4000c12f31a */
.L_x_8093:
[----:B------:R-:W-:Y:S05]  /*b7e0*/  BSYNC.RECONVERGENT B0 ;  /* 0x0000000000007941 */ /* 0x000fea0003800200 */
.L_x_8092:
[----:B----4-:R4:W0:Y:S01]  /*b7f0*/  LDS R213, [R150+0x2600] ;  /* 0x0026000096d57984 */ /* 0x0108220000000800 */
[----:B------:R-:W-:Y:S01]  /*b800*/  BSSY.RECONVERGENT B0, `(.L_x_8094) ;  /* 0x0000004000007945 */ /* 0x000fe20003800200 */
[----:B------:R-:W-:-:S03]  /*b810*/  LEA R152, R152, UR22, 0x2 ;  /* 0x0000001698987c11 */ /* 0x000fc6000f8e10ff */
[----:B------:R-:W-:Y:S05]  /*b820*/  @!P4 BRA `(.L_x_8095) ;  /* 0x000000000004c947 */ /* 0x000fea0003800000 */
[----:B0-----:R0:W-:Y:S02]  /*b830*/  REDG.E.ADD.F32.FTZ.RN.STRONG.GPU desc[UR26][R64.64+0x500], R213 ;  /* 0x000500d5400079a6 */ /* 0x0011e4000c12f31a */
.L_x_8095:
[----:B------:R-:W-:Y:S05]  /*b840*/  BSYNC.RECONVERGENT B0 ;  /* 0x0000000000007941 */ /* 0x000fea0003800200 */
.L_x_8094:
[----:B0-----:R0:W0:Y:S01]  /*b850*/  LDS R213, [R152+0x2700] ;  /* 0x0027000098d57984 */ /* 0x0010220000000800 */
[----:B------:R-:W-:Y:S01]  /*b860*/  BSSY.RECONVERGENT B0, `(.L_x_8096) ;  /* 0x0000004000007945 */ /* 0x000fe20003800200 */
[----:B---3--:R-:W-:-:S03]  /*b870*/  IADD3 R148, PT, PT, R197, 0x1c0, RZ ;  /* 0x000001c0c5947810 */ /* 0x008fc60007ffe0ff */
[----:B------:R-:W-:Y:S05]  /*b880*/  @!P5 BRA `(.L_x_8097) ;  /* 0x000000000004d947 */ /* 0x000fea0003800000 */
[----:B0-----:R3:W-:Y:S02]  /*b890*/  REDG.E.ADD.F32.FTZ.RN.STRONG.GPU desc[UR26][R64.64+0x600], R213 ;  /* 0x000600d5400079a6 */ /* 0x0017e4000c12f31a */
.L_x_8097:
[----:B------:R-:W-:Y:S05]  /*b8a0*/  BSYNC.RECONVERGENT B0 ;  /* 0x0000000000007941 */ /* 0x000fea0003800200 */
.L_x_8096:
[-C--:B------:R-:W-:Y:S01]  /*b8b0*/  LEA.HI R148, R148, R197.reuse, RZ, 0x1b ;  /* 0x000000c594947211 */ /* 0x080fe200078fd8ff */
[----:B------:R-:W-:Y:S01]  /*b8c0*/  BSSY.RECONVERGENT B0, `(.L_x_8098) ;  /* 0x0000010000007945 */ /* 0x000fe20003800200 */
[----:B------:R-:W-:Y:S02]  /*b8d0*/  ISETP.GE.AND P6, PT, R136, 0x1c1, PT ;  /* 0x000001c18800780c */ /* 0x000fe40003fc6270 */
[----:B------:R-:W-:Y:S02]  /*b8e0*/  LEA R148, R148, UR22, 0x2 ;  /* 0x0000001694947c11 */ /* 0x000fe4000f8e10ff */
[C---:B----4-:R-:W-:Y:S02]  /*b8f0*/  IADD3 R150, PT, PT, R197.reuse, 0x200, RZ ;  /* 0x00000200c5967810 */ /* 0x050fe40007ffe0ff */
[----:B0-----:R-:W-:Y:S01]  /*b900*/  IADD3 R152, PT, PT, R197, 0x240, RZ ;  /* 0x00000240c5987810 */ /* 0x001fe20007ffe0ff */
[----:B---3--:R0:W3:Y:S01]  /*b910*/  LDS R213, [R148+0x2800] ;  /* 0x0028000094d57984 */ /* 0x0080e20000000800 */
[----:B------:R-:W-:-:S02]  /*b920*/  LEA.HI R150, R150, R197, RZ, 0x1b ;  /* 0x000000c596967211 */ /* 0x000fc400078fd8ff */
[----:B------:R-:W-:Y:S02]  /*b930*/  IADD3 R154, PT, PT, R197, 0x280, RZ ;  /* 0x00000280c59a7810 */ /* 0x000fe40007ffe0ff */
[----:B------:R-:W-:Y:S02]  /*b940*/  LEA R150, R150, UR22, 0x2 ;  /* 0x0000001696967c11 */ /* 0x000fe4000f8e10ff */
[----:B------:R-:W-:Y:S02]  /*b950*/  LEA.HI R152, R152, R197, RZ, 0x1b ;  /* 0x000000c598987211 */ /* 0x000fe400078fd8ff */
[C---:B------:R-:W-:Y:S02]  /*b960*/  ISETP.GE.AND P2, PT, R136.reuse, 0x201, PT ;  /* 0x000002018800780c */ /* 0x040fe40003f46270 */
[C---:B------:R-:W-:Y:S02]  /*b970*/  ISETP.GE.AND P3, PT, R136.reuse, 0x241, PT ;  /* 0x000002418800780c */ /* 0x040fe40003f66270 */
[----:B------:R-:W-:-:S02]  /*b980*/  ISETP.GE.AND P4, PT, R136, 0x281, PT ;  /* 0x000002818800780c */ /* 0x000fc40003f86270 */
[----:B------:R-:W-:Y:S01]  /*b990*/  ISETP.GE.AND P5, PT, R136, 0x2c1, PT ;  /* 0x000002c18800780c */ /* 0x000fe20003fa6270 */
[----:B0-----:R-:W-:-:S12]  /*b9a0*/  @!P6 BRA `(.L_x_8099) ;  /* 0x000000000004e947 */ /* 0x001fd80003800000 */
[----:B---3--:R0:W-:Y:S02]  /*b9b0*/  REDG.E.ADD.F32.FTZ.RN.STRONG.GPU desc[UR26][R64.64+0x700], R213 ;  /* 0x000700d5400079a6 */ /* 0x0081e4000c12f31a */
.L_x_8099:
[----:B------:R-:W-:Y:S05]  /*b9c0*/  BSYNC.RECONVERGENT B0 ;  /* 0x0000000000007941 */ /* 0x000fea0003800200 */
.L_x_8098:
[----:B0--3--:R0:W3:Y:S01]  /*b9d0*/  LDS R213, [R150+0x2900] ;  /* 0x0029000096d57984 */ /* 0x0090e20000000800 */
[----:B------:R-:W-:Y:S01]  /*b9e0*/  BSSY.RECONVERGENT B0, `(.L_x_8100) ;  /* 0x0000006000007945 */ /* 0x000fe20003800200 */
[----:B------:R-:W-:Y:S02]  /*b9f0*/  IADD3 R148, PT, PT, R197, 0x2c0, RZ ;  /* 0x000002c0c5947810 */ /* 0x000fe40007ffe0ff */
[----:B------:R-:W-:Y:S02]  /*ba00*/  LEA.HI R154, R154, R197, RZ, 0x1b ;  /* 0x000000c59a9a7211 */ /* 0x000fe400078fd8ff */
[----:B------:R-:W-:Y:S01]  /*ba10*/  LEA R152, R152, UR22, 0x2 ;  /* 0x0000001698987c11 */ /* 0x000fe2000f8e10ff */
[----:B------:R-:W-:Y:S06]  /*ba20*/  @!P2 BRA `(.L_x_8101) ;  /* 0x000000000004a947 */ /* 0x000fec0003800000 */
[----:B---3--:R4:W-:Y:S02]  /*ba30*/  REDG.E.ADD.F32.FTZ.RN.STRONG.GPU desc[UR26][R64.64+0x800], R213 ;  /* 0x000800d5400079a6 */ /* 0x0089e4000c12f31a */
.L_x_8101:
[----:B------:R-:W-:Y:S05]  /*ba40*/  BSYNC.RECONVERGENT B0 ;  /* 0x0000000000007941 */ /* 0x000fea0003800200 */
.L_x_8100:
[----:B---34-:R3:W4:Y:S01]  /*ba50*/  LDS R213, [R152+0x2a00] ;  /* 0x002a000098d57984 */ /* 0x0187220000000800 */
[----:B------:R-:W-:Y:S01]  /*ba60*/  BSSY.RECONVERGENT B0, `(.L_x_8102) ;  /* 0x0000005000007945 */ /* 0x000fe20003800200 */
[----:B------:R-:W-:Y:S02]  /*ba70*/  LEA.HI R148, R148, R197, RZ, 0x1b ;  /* 0x000000c594947211 */ /* 0x000fe400078fd8ff */
[----:B------:R-:W-:Y:S01]  /*ba80*/  LEA R154, R154, UR22, 0x2 ;  /* 0x000000169a9a7c11 */ /* 0x000fe2000f8e10ff */
[----:B------:R-:W-:Y:S06]  /*ba90*/  @!P3 BRA `(.L_x_8103) ;  /* 0x000000000004b947 */ /* 0x000fec0003800000 */
[----:B----4-:R4:W-:Y:S02]  /*baa0*/  REDG.E.ADD.F32.FTZ.RN.STRONG.GPU desc[UR26][R64.64+0x900], R213 ;  /* 0x000900d5400079a6 */ /* 0x0109e4000c12f31a */
.L_x_8103:
[----:B------:R-:W-:Y:S05]  /*bab0*/  BSYNC.RECONVERGENT B0 ;  /* 0x0000000000007941 */ /* 0x000fea0003800200 */
.L_x_8102:
[----:B----4-:R4:W0:Y:S01]  /*bac0*/  LDS R213, [R154+0x2b00] ;  /* 0x002b00009ad57984 */ /* 0x0108220000000800 */
[----:B------:R-:W-:Y:S01]  /*bad0*/  BSSY.RECONVERGENT B0, `(.L_x_8104) ;  /* 0x0000004000007945 */ /* 0x000fe20003800200 */
[----:B---3--:R-:W-:-:S03]  /*bae0*/  LEA R152, R148, UR22, 0x2 ;  /* 0x0000001694987c11 */ /* 0x008fc6000f8e10ff */
[----:B------:R-:W-:Y:S05]  /*baf0*/  @!P4 BRA `(.L_x_8105) ;  /* 0x000000000004c947 */ /* 0x000fea0003800000 */
[----:B0-----:R3:W-:Y:S02]  /*bb00*/  REDG.E.ADD.F32.FTZ.RN.STRONG.GPU desc[UR26][R64.64+0xa00], R213 ;  /* 0x000a00d5400079a6 */ /* 0x0017e4000c12f31a */
.L_x_8105:
[----:B------:R-:W-:Y:S05]  /*bb10*/  BSYNC.RECONVERGENT B0 ;  /* 0x0000000000007941 */ /* 0x000fea0003800200 */
.L_x_8104:
[----:B0--3--:R0:W3:Y:S01]  /*bb20*/  LDS R213, [R152+0x2c00] ;  /* 0x002c000098d57984 */ /* 0x0090e20000000800 */
[----:B------:R-:W-:Y:S01]  /*bb30*/  BSSY.RECONVERGENT B0, `(.L_x_8106) ;  /* 0x0000005000007945 */ /* 0x000fe20003800200 */
[C---:B------:R-:W-:Y:S02]  /*bb40*/  IADD3 R148, PT, PT, R197.reuse, 0x300, RZ ;  /* 0x00000300c5947810 */ /* 0x040fe40007ffe0ff */
[----:B------:R-:W-:Y:S01]  /*bb50*/  IADD3 R150, PT, PT, R197, 0x340, RZ ;  /* 0x00000340c5967810 */ /* 0x000fe20007ffe0ff */
[----:B------:R-:W-:Y:S06]  /*bb60*/  @!P5 BRA `(.L_x_8107) ;  /* 0x000000000004d947 */ /* 0x000fec0003800000 */
[----:B---3--:R3:W-:Y:S02]  /*bb70*/  REDG.E.ADD.F32.FTZ.RN.STRONG.GPU desc[UR26][R64.64+0xb00], R213 ;  /* 0x000b00d5400079a6 */ /* 0x0087e4000c12f31a */
.L_x_8107:
[----:B------:R-:W-:Y:S05]  /*bb80*/  BSYNC.RECONVERGENT B0 ;  /* 0x0000000000007941 */ /* 0x000fea0003800200 */
.L_x_8106:
[-C--:B------:R-:W-:Y:S01]  /*bb90*/  LEA.HI R148, R148, R197.reuse, RZ, 0x1b ;  /* 0x000000c594947211 */ /* 0x080fe200078fd8ff */
[----:B------:R-:W-:Y:S01]  /*bba0*/  BSSY.RECONVERGENT B0, `(.L_x_8108) ;  /* 0x000000f000007945 */ /* 0x000fe20003800200 */
[----:B------:R-:W-:Y:S02]  /*bbb0*/  ISETP.GE.AND P6, PT, R136, 0x301, PT ;  /* 0x000003018800780c */ /* 0x000fe40003fc6270 */
[----:B------:R-:W-:Y:S02]  /*bbc0*/  LEA R148, R148, UR22, 0x2 ;  /* 0x0000001694947c11 */ /* 0x000fe4000f8e10ff */
[C---:B0-----:R-:W-:Y:S02]  /*bbd0*/  IADD3 R152, PT, PT, R197.reuse, 0x380, RZ ;  /* 0x00000380c5987810 */ /* 0x041fe40007ffe0ff */
[----:B------:R-:W-:Y:S01]  /*bbe0*/  LEA.HI R150, R150, R197, RZ, 0x1b ;  /* 0x000000c596967211 */ /* 0x000fe200078fd8ff */
[----:B---3--:R0:W3:Y:S01]  /*bbf0*/  LDS R213, [R148+0x2d00] ;  /* 0x002d000094d57984 */ /* 0x0080e20000000800 */
[----:B----4-:R-:W-:-:S02]  /*bc00*/  IADD3 R154, PT, PT, R197, 0x3c0, RZ ;  /* 0x000003c0c59a7810 */ /* 0x010fc40007ffe0ff */
        /* <DEDUP_REMOVED lines=8> */
.L_x_8109:
[----:B------:R-:W-:Y:S05]  /*bc90*/  BSYNC.RECONVERGENT B0 ;  /* 0x0000000000007941 */ /* 0x000fea0003800200 */
.L_x_8108:
[----:B0--3--:R0:W3:Y:S01]  /*bca0*/  LDS R213, [R150+0x2e00] ;  /* 0x002e000096d57984 */ /* 0x0090e20000000800 */
[----:B------:R-:W-:Y:S01]  /*bcb0*/  BSSY.RECONVERGENT B0, `(.L_x_8110) ;  /* 0x0000006000007945 */ /* 0x000fe20003800200 */
[----:B------:R-:W-:Y:S02]  /*bcc0*/  LOP3.LUT R148, R197, 0x400, RZ, 0xfc, !PT ;  /* 0x00000400c5947812 */ /* 0x000fe400078efcff */
[----:B------:R-:W-:Y:S02]  /*bcd0*/  LEA.HI R154, R154, R197, RZ, 0x1b ;  /* 0x000000c59a9a7211 */ /* 0x000fe400078fd8ff */
[----:B------:R-:W-:Y:S01]  /*bce0*/  LEA R152, R152, UR22, 0x2 ;  /* 0x0000001698987c11 */ /* 0x000fe2000f8e10ff */
[----:B------:R-:W-:Y:S06]  /*bcf0*/  @!P2 BRA `(.L_x_8111) ;  /* 0x000000000004a947 */ /* 0x000fec0003800000 */
[----:B---3--:R4:W-:Y:S02]  /*bd00*/  REDG.E.ADD.F32.FTZ.RN.STRONG.GPU desc[UR26][R64.64+0xd00], R213 ;  /* 0x000d00d5400079a6 */ /* 0x0089e4000c12f31a */
.L_x_8111:
[----:B------:R-:W-:Y:S05]  /*bd10*/  BSYNC.RECONVERGENT B0 ;  /* 0x0000000000007941 */ /* 0x000fea0003800200 */
.L_x_8110:
[----:B---34-:R3:W4:Y:S01]  /*bd20*/  LDS R213, [R152+0x2f00] ;  /* 0x002f000098d57984 */ /* 0x0187220000000800 */
[----:B------:R-:W-:Y:S01]  /*bd30*/  BSSY.RECONVERGENT B0, `(.L_x_8112) ;  /* 0x0000005000007945 */ /* 0x000fe20003800200 */
[----:B------:R-:W-:Y:S02]  /*bd40*/  LEA.HI R148, R148, R197, RZ, 0x1b ;  /* 0x000000c594947211 */ /* 0x000fe400078fd8ff */
[----:B------:R-:W-:Y:S01]  /*bd50*/  LEA R154, R154, UR22, 0x2 ;  /* 0x000000169a9a7c11 */ /* 0x000fe2000f8e10ff */
[----:B------:R-:W-:Y:S06]  /*bd60*/  @!P3 BRA `(.L_x_8113) ;  /* 0x000000000004b947 */ /* 0x000fec0003800000 */
[----:B----4-:R4:W-:Y:S02]  /*bd70*/  REDG.E.ADD.F32.FTZ.RN.STRONG.GPU desc[UR26][R64.64+0xe00], R213 ;  /* 0x000e00d5400079a6 */ /* 0x0109e4000c12f31a */
.L_x_8113:
[----:B------:R-:W-:Y:S05]  /*bd80*/  BSYNC.RECONVERGENT B0 ;  /* 0x0000000000007941 */ /* 0x000fea0003800200 */
.L_x_8112:
[----:B----4-:R4:W0:Y:S01]  /*bd90*/  LDS R213, [R154+0x3000] ;  /* 0x003000009ad57984 */ /* 0x0108220000000800 */
[----:B------:R-:W-:Y:S01]  /*bda0*/  BSSY.RECONVERGENT B0, `(.L_x_8114) ;  /* 0x0000004000007945 */ /* 0x000fe20003800200 */
[----:B---3--:R-:W-:-:S03]  /*bdb0*/  LEA R152, R148, UR22, 0x2 ;  /* 0x0000001694987c11 */ /* 0x008fc6000f8e10ff */
[----:B------:R-:W-:Y:S05]  /*bdc0*/  @!P4 BRA `(.L_x_8115) ;  /* 0x000000000004c947 */ /* 0x000fea0003800000 */
[----:B0-----:R3:W-:Y:S02]  /*bdd0*/  REDG.E.ADD.F32.FTZ.RN.STRONG.GPU desc[UR26][R64.64+0xf00], R213 ;  /* 0x000f00d5400079a6 */ /* 0x0017e4000c12f31a */
.L_x_8115:
[----:B------:R-:W-:Y:S05]  /*bde0*/  BSYNC.RECONVERGENT B0 ;  /* 0x0000000000007941 */ /* 0x000fea0003800200 */
.L_x_8114:
[----:B0--3--:R0:W3:Y:S01]  /*bdf0*/  LDS R213, [R152+0x3100] ;  /* 0x0031000098d57984 */ /* 0x0090e20000000800 */
[----:B------:R-:W-:Y:S01]  /*be00*/  BSSY.RECONVERGENT B0, `(.L_x_8116) ;  /* 0x0000005000007945 */ /* 0x000fe20003800200 */
[C---:B------:R-:W-:Y:S02]  /*be10*/  IADD3 R148, PT, PT, R197.reuse, 0x440, RZ ;  /* 0x00000440c5947810 */ /* 0x040fe40007ffe0ff */
[----:B------:R-:W-:Y:S01]  /*be20*/  IADD3 R150, PT, PT, R197, 0x480, RZ ;  /* 0x00000480c5967810 */ /* 0x000fe20007ffe0ff */
[----:B------:R-:W-:Y:S06]  /*be30*/  @!P5 BRA `(.L_x_8117) ;  /* 0x000000000004d947 */ /* 0x000fec0003800000 */
[----:B---3--:R3:W-:Y:S02]  /*be40*/  REDG.E.ADD.F32.FTZ.RN.STRONG.GPU desc[UR26][R64.64+0x1000], R213 ;  /* 0x001000d5400079a6 */ /* 0x0087e4000c12f31a */
.L_x_8117:
[----:B------:R-:W-:Y:S05]  /*be50*/  BSYNC.RECONVERGENT B0 ;  /* 0x0000000000007941 */ /* 0x000fea0003800200 */
.L_x_8116:
        /* <DEDUP_REMOVED lines=16> */
.L_x_8119:
[----:B------:R-:W-:Y:S05]  /*bf60*/  BSYNC.RECONVERGENT B0 ;  /* 0x0000000000007941 */ /* 0x000fea0003800200 */
.L_x_8118:
[----:B0--3--:R0:W3:Y:S01]  /*bf70*/  LDS R213, [R150+0x3300] ;  /* 0x0033000096d57984 */ /* 0x0090e20000000800 */
[----:B------:R-:W-:Y:S01]  /*bf80*/  BSSY.RECONVERGENT B0, `(.L_x_8120) ;  /* 0x0000006000007945 */ /* 0x000fe20003800200 */
[----:B------:R-:W-:Y:S02]  /*bf90*/  IADD3 R148, PT, PT, R197, 0x540, RZ ;  /* 0x00000540c5947810 */ /* 0x000fe40007ffe0ff */
[----:B------:R-:W-:Y:S02]  /*bfa0*/  LEA.HI R154, R154, R197, RZ, 0x1b ;  /* 0x000000c59a9a7211 */ /* 0x000fe400078fd8ff */
[----:B------:R-:W-:Y:S01]  /*bfb0*/  LEA R152, R152, UR22, 0x2 ;  /* 0x0000001698987c11 */ /* 0x000fe2000f8e10ff */
[----:B------:R-:W-:Y:S06]  /*bfc0*/  @!P2 BRA `(.L_x_8121) ;  /* 0x000000000004a947 */ /* 0x000fec0003800000 */
[----:B---3--:R4:W-:Y:S02]  /*bfd0*/  REDG.E.ADD.F32.FTZ.RN.STRONG.GPU desc[UR26][R64.64+0x1200], R213 ;  /* 0x001200d5400079a6 */ /* 0x0089e4000c12f31a */
.L_x_8121:
[----:B------:R-:W-:Y:S05]  /*bfe0*/  BSYNC.RECONVERGENT B0 ;  /* 0x0000000000007941 */ /* 0x000fea0003800200 */
.L_x_8120:
[----:B---34-:R3:W4:Y:S01]  /*bff0*/  LDS R213, [R152+0x3400] ;  /* 0x0034000098d57984 */ /* 0x0187220000000800 */
[----:B------:R-:W-:Y:S01]  /*c000*/  BSSY.RECONVERGENT B0, `(.L_x_8122) ;  /* 0x0000005000007945 */ /* 0x000fe20003800200 */
[----:B------:R-:W-:Y:S02]  /*c010*/  LEA.HI R148, R148, R197, RZ, 0x1b ;  /* 0x000000c594947211 */ /* 0x000fe400078fd8ff */
[----:B------:R-:W-:Y:S01]  /*c020*/  LEA R154, R154, UR22, 0x2 ;  /* 0x000000169a9a7c11 */ /* 0x000fe2000f8e10ff */
[----:B------:R-:W-:Y:S06]  /*c030*/  @!P3 BRA `(.L_x_8123) ;  /* 0x000000000004b947 */ /* 0x000fec0003800000 */
[----:B----4-:R4:W-:Y:S02]  /*c040*/  REDG.E.ADD.F32.FTZ.RN.STRONG.GPU desc[UR26][R64.64+0x1300], R213 ;  /* 0x001300d5400079a6 */ /* 0x0109e4000c12f31a */
.L_x_8123:
[----:B------:R-:W-:Y:S05]  /*c050*/  BSYNC.RECONVERGENT B0 ;  /* 0x0000000000007941 */ /* 0x000fea0003800200 */
.L_x_8122:
[----:B----4-:R4:W0:Y:S01]  /*c060*/  LDS R213, [R154+0x3500] ;  /* 0x003500009ad57984 */ /* 0x0108220000000800 */
[----:B------:R-:W-:Y:S01]  /*c070*/  BSSY.RECONVERGENT B0, `(.L_x_8124) ;  /* 0x0000004000007945 */ /* 0x000fe20003800200 */
[----:B---3--:R-:W-:-:S03]  /*c080*/  LEA R152, R148, UR22, 0x2 ;  /* 0x0000001694987c11 */ /* 0x008fc6000f8e10ff */
[----:B------:R-:W-:Y:S05]  /*c090*/  @!P4 BRA `(.L_x_8125) ;  /* 0x000000000004c947 */ /* 0x000fea0003800000 */
[----:B0-----:R3:W-:Y:S02]  /*c0a0*/  REDG.E.ADD.F32.FTZ.RN.STRONG.GPU desc[UR26][R64.64+0x1400], R213 ;  /* 0x001400d5400079a6 */ /* 0x0017e4000c12f31a */
.L_x_8125:
[----:B------:R-:W-:Y:S05]  /*c0b0*/  BSYNC.RECONVERGENT B0 ;  /* 0x0000000000007941 */ /* 0x000fea0003800200 */
.L_x_8124:
[----:B0--3--:R0:W3:Y:S01]  /*c0c0*/  LDS R213, [R152+0x3600] ;  /* 0x0036000098d57984 */ /* 0x0090e20000000800 */
[----:B------:R-:W-:Y:S01]  /*c0d0*/  BSSY.RECONVERGENT B0, `(.L_x_8126) ;  /* 0x0000005000007945 */ /* 0x000fe20003800200 */
[C---:B------:R-:W-:Y:S02]  /*c0e0*/  IADD3 R148, PT, PT, R197.reuse, 0x580, RZ ;  /* 0x00000580c5947810 */ /* 0x040fe40007ffe0ff */
[----:B------:R-:W-:Y:S01]  /*c0f0*/  IADD3 R150, PT, PT, R197, 0x5c0, RZ ;  /* 0x000005c0c5967810 */ /* 0x000fe20007ffe0ff */
[----:B------:R-:W-:Y:S06]  /*c100*/  @!P5 BRA `(.L_x_8127) ;  /* 0x000000000004d947 */ /* 0x000fec0003800000 */
[----:B---3--:R3:W-:Y:S02]  /*c110*/  REDG.E.ADD.F32.FTZ.RN.STRONG.GPU desc[UR26][R64.64+0x1500], R213 ;  /* 0x001500d5400079a6 */ /* 0x0087e4000c12f31a */
.L_x_8127:
[----:B------:R-:W-:Y:S05]  /*c120*/  BSYNC.RECONVERGENT B0 ;  /* 0x0000000000007941 */ /* 0x000fea0003800200 */
.L_x_8126:
        /* <DEDUP_REMOVED lines=16> */
.L_x_8129:
[----:B------:R-:W-:Y:S05]  /*c230*/  BSYNC.RECONVERGENT B0 ;  /* 0x0000000000007941 */ /* 0x000fea0003800200 */
.L_x_8128:
[----:B0--3--:R0:W3:Y:S01]  /*c240*/  LDS R213, [R150+0x3800] ;  /* 0x0038000096d57984 */ /* 0x0090e20000000800 */
[----:B------:R-:W-:Y:S01]  /*c250*/  BSSY.RECONVERGENT B0, `(.L_x_8130) ;  /* 0x0000006000007945 */ /* 0x000fe20003800200 */
[----:B------:R-:W-:Y:S02]  /*c260*/  IADD3 R148, PT, PT, R197, 0x680, RZ ;  /* 0x00000680c5947810 */ /* 0x000fe40007ffe0ff */
[----:B------:R-:W-:Y:S02]  /*c270*/  LEA.HI R154, R154, R197, RZ, 0x1b ;  /* 0x000000c59a9a7211 */ /* 0x000fe400078fd8ff */
[----:B------:R-:W-:Y:S01]  /*c280*/  LEA R152, R152, UR22, 0x2 ;  /* 0x0000001698987c11 */ /* 0x000fe2000f8e10ff */
[----:B------:R-:W-:Y:S06]  /*c290*/  @!P2 BRA `(.L_x_8131) ;  /* 0x000000000004a947 */ /* 0x000fec0003800000 */
[----:B---3--:R4:W-:Y:S02]  /*c2a0*/  REDG.E.ADD.F32.FTZ.RN.STRONG.GPU desc[UR26][R64.64+0x1700], R213 ;  /* 0x001700d5400079a6 */ /* 0x0089e4000c12f31a */
.L_x_8131:
[----:B------:R-:W-:Y:S05]  /*c2b0*/  BSYNC.RECONVERGENT B0 ;  /* 0x0000000000007941 */ /* 0x000fea0003800200 */
.L_x_8130:
[----:B---34-:R3:W4:Y:S01]  /*c2c0*/  LDS R213, [R152+0x3900] ;  /* 0x0039000098d57984 */ /* 0x0187220000000800 */
[----:B------:R-:W-:Y:S01]  /*c2d0*/  BSSY.RECONVERGENT B0, `(.L_x_8132) ;  /* 0x0000005000007945 */ /* 0x000fe20003800200 */
[----:B------:R-:W-:Y:S02]  /*c2e0*/  LEA.HI R148, R148, R197, RZ, 0x1b ;  /* 0x000000c594947211 */ /* 0x000fe400078fd8ff */
[----:B------:R-:W-:Y:S01]  /*c2f0*/  LEA R154, R154, UR22, 0x2 ;  /* 0x000000169a9a7c11 */ /* 0x000fe2000f8e10ff */
[----:B------:R-:W-:Y:S06]  /*c300*/  @!P3 BRA `(.L_x_8133) ;  /* 0x000000000004b947 */ /* 0x000fec0003800000 */
[----:B----4-:R4:W-:Y:S02]  /*c310*/  REDG.E.ADD.F32.FTZ.RN.STRONG.GPU desc[UR26][R64.64+0x1800], R213 ;  /* 0x001800d5400079a6 */ /* 0x0109e4000c12f31a */
.L_x_8133:
[----:B------:R-:W-:Y:S05]  /*c320*/  BSYNC.RECONVERGENT B0 ;  /* 0x0000000000007941 */ /* 0x000fea0003800200 */
.L_x_8132:
[----:B----4-:R4:W0:Y:S01]  /*c330*/  LDS R213, [R154+0x3a00] ;  /* 0x003a00009ad57984 */ /* 0x0108220000000800 */
[----:B------:R-:W-:Y:S01]  /*c340*/  BSSY.RECONVERGENT B0, `(.L_x_8134) ;  /* 0x0000004000007945 */ /* 0x000fe20003800200 */
[----:B---3--:R-:W-:-:S03]  /*c350*/  LEA R152, R148, UR22, 0x2 ;  /* 0x0000001694987c11 */ /* 0x008fc6000f8e10ff */
[----:B------:R-:W-:Y:S05]  /*c360*/  @!P4 BRA `(.L_x_8135) ;  /* 0x000000000004c947 */ /* 0x000fea0003800000 */
[----:B0-----:R3:W-:Y:S02]  /*c370*/  REDG.E.ADD.F32.FTZ.RN.STRONG.GPU desc[UR26][R64.64+0x1900], R213 ;  /* 0x001900d5400079a6 */ /* 0x0017e4000c12f31a */
.L_x_8135:
[----:B------:R-:W-:Y:S05]  /*c380*/  BSYNC.RECONVERGENT B0 ;  /* 0x0000000000007941 */ /* 0x000fea0003800200 */
.L_x_8134:
[----:B0--3--:R0:W3:Y:S01]  /*c390*/  LDS R213, [R152+0x3b00] ;  /* 0x003b000098d57984 */ /* 0x0090e20000000800 */
[----:B------:R-:W-:Y:S01]  /*c3a0*/  BSSY.RECONVERGENT B0, `(.L_x_8136) ;  /* 0x0000005000007945 */ /* 0x000fe20003800200 */
[C---:B------:R-:W-:Y:S02]  /*c3b0*/  IADD3 R148, PT, PT, R197.reuse, 0x6c0, RZ ;  /* 0x000006c0c5947810 */ /* 0x040fe40007ffe0ff */
[----:B------:R-:W-:Y:S01]  /*c3c0*/  IADD3 R150, PT, PT, R197, 0x700, RZ ;  /* 0x00000700c5967810 */ /* 0x000fe20007ffe0ff */
[----:B------:R-:W-:Y:S06]  /*c3d0*/  @!P5 BRA `(.L_x_8137) ;  /* 0x000000000004d947 */ /* 0x000fec0003800000 */
[----:B---3--:R3:W-:Y:S02]  /*c3e0*/  REDG.E.ADD.F32.FTZ.RN.STRONG.GPU desc[UR26][R64.64+0x1a00], R213 ;  /* 0x001a00d5400079a6 */ /* 0x0087e4000c12f31a */
.L_x_8137:
[----:B------:R-:W-:Y:S05]  /*c3f0*/  BSYNC.RECONVERGENT B0 ;  /* 0x0000000000007941 */ /* 0x000fea0003800200 */
.L_x_8136:
        /* <DEDUP_REMOVED lines=16> */
.L_x_8139:
[----:B------:R-:W-:Y:S05]  /*c500*/  BSYNC.RECONVERGENT B0 ;  /* 0x0000000000007941 */ /* 0x000fea0003800200 */
.L_x_8138:
[----:B0--3--:R0:W3:Y:S01]  /*c510*/  LDS R213, [R150+0x3d00] ;  /* 0x003d000096d57984 */ /* 0x0090e20000000800 */
[----:B------:R-:W-:Y:S01]  /*c520*/  BSSY.RECONVERGENT B0, `(.L_x_8140) ;  /* 0x0000006000007945 */ /* 0x000fe20003800200 */
[----:B------:R-:W-:Y:S02]  /*c530*/  IADD3 R136, PT, PT, R197, 0x7c0, RZ ;  /* 0x000007c0c5887810 */ /* 0x000fe40007ffe0ff */
[----:B------:R-:W-:Y:S02]  /*c540*/  LEA.HI R154, R154, R197, RZ, 0x1b ;  /* 0x000000c59a9a7211 */ /* 0x000fe400078fd8ff */
[----:B------:R-:W-:Y:S01]  /*c550*/  LEA R152, R152, UR22, 0x2 ;  /* 0x0000001698987c11 */ /* 0x000fe2000f8e10ff */
[----:B------:R-:W-:Y:S06]  /*c560*/  @!P2 BRA `(.L_x_8141) ;  /* 0x000000000004a947 */ /* 0x000fec0003800000 */
[----:B---3--:R4:W-:Y:S02]  /*c570*/  REDG.E.ADD.F32.FTZ.RN.STRONG.GPU desc[UR26][R64.64+0x1c00], R213 ;  /* 0x001c00d5400079a6 */ /* 0x0089e4000c12f31a */
.L_x_8141:
[----:B------:R-:W-:Y:S05]  /*c580*/  BSYNC.RECONVERGENT B0 ;  /* 0x0000000000007941 */ /* 0x000fea0003800200 */
.L_x_8140:
[----:B---34-:R3:W4:Y:S01]  /*c590*/  LDS R213, [R152+0x3e00] ;  /* 0x003e000098d57984 */ /* 0x0187220000000800 */
[----:B------:R-:W-:Y:S01]  /*c5a0*/  BSSY.RECONVERGENT B0, `(.L_x_8142) ;  /* 0x0000005000007945 */ /* 0x000fe20003800200 */
[----:B------:R-:W-:Y:S02]  /*c5b0*/  LEA.HI R136, R136, R197, RZ, 0x1b ;  /* 0x000000c588887211 */ /* 0x000fe400078fd8ff */
[----:B------:R-:W-:Y:S01]  /*c5c0*/  LEA R154, R154, UR22, 0x2 ;  /* 0x000000169a9a7c11 */ /* 0x000fe2000f8e10ff */
[----:B------:R-:W-:Y:S06]  /*c5d0*/  @!P3 BRA `(.L_x_8143) ;  /* 0x000000000004b947 */ /* 0x000fec0003800000 */
[----:B----4-:R4:W-:Y:S02]  /*c5e0*/  REDG.E.ADD.F32.FTZ.RN.STRONG.GPU desc[UR26][R64.64+0x1d00], R213 ;  /* 0x001d00d5400079a6 */ /* 0x0109e4000c12f31a */
.L_x_8143:
[----:B------:R-:W-:Y:S05]  /*c5f0*/  BSYNC.RECONVERGENT B0 ;  /* 0x0000000000007941 */ /* 0x000fea0003800200 */
.L_x_8142:
[----:B----4-:R4:W0:Y:S01]  /*c600*/  LDS R213, [R154+0x3f00] ;  /* 0x003f00009ad57984 */ /* 0x0108220000000800 */
[----:B------:R-:W-:Y:S01]  /*c610*/  BSSY.RECONVERGENT B0, `(.L_x_8144) ;  /* 0x0000004000007945 */ /* 0x000fe20003800200 */
[----:B------:R-:W-:-:S03]  /*c620*/  LEA R136, R136, UR22, 0x2 ;  /* 0x0000001688887c11 */ /* 0x000fc6000f8e10ff */
[----:B------:R-:W-:Y:S05]  /*c630*/  @!P4 BRA `(.L_x_8145) ;  /* 0x000000000004c947 */ /* 0x000fea0003800000 */
[----:B0-----:R0:W-:Y:S02]  /*c640*/  REDG.E.ADD.F32.FTZ.RN.STRONG.GPU desc[UR26][R64.64+0x1e00], R213 ;  /* 0x001e00d5400079a6 */ /* 0x0011e4000c12f31a */
.L_x_8145:
[----:B------:R-:W-:Y:S05]  /*c650*/  BSYNC.RECONVERGENT B0 ;  /* 0x0000000000007941 */ /* 0x000fea0003800200 */
.L_x_8144:
[----:B0-----:R0:W0:Y:S01]  /*c660*/  LDS R213, [R136+0x4000] ;  /* 0x0040000088d57984 */ /* 0x0010220000000800 */
[----:B------:R-:W-:Y:S01]  /*c670*/  BSSY.RECONVERGENT B0, `(.L_x_8146) ;  /* 0x0000004000007945 */ /* 0x000fe20003800200 */
[----:B------:R-:W-:-:S03]  /*c680*/  FADD.FTZ R61, R146, R61 ;  /* 0x0000003d923d7221 */ /* 0x000fc60000010000 */
[----:B------:R-:W-:Y:S05]  /*c690*/  @!P5 BRA `(.L_x_8147) ;  /* 0x000000000004d947 */ /* 0x000fea0003800000 */
[----:B0-----:R0:W-:Y:S02]  /*c6a0*/  REDG.E.ADD.F32.FTZ.RN.STRONG.GPU desc[UR26][R64.64+0x1f00], R213 ;  /* 0x001f00d5400079a6 */ /* 0x0011e4000c12f31a */
.L_x_8147:
[----:B------:R-:W-:Y:S05]  /*c6b0*/  BSYNC.RECONVERGENT B0 ;  /* 0x0000000000007941 */ /* 0x000fea0003800200 */
.L_x_8146:
[----:B0-----:R-:W0:Y:S01]  /*c6c0*/  SHFL.DOWN PT, R213, R60, 0x1, 0x1f ;  /* 0x08201f003cd57f89 */ /* 0x001e2200000e0000 */
[----:B------:R-:W-:Y:S01]  /*c6d0*/  ISETP.GT.AND P2, PT, R96, 0x1e, PT ;  /* 0x0000001e6000780c */ /* 0x000fe20003f44270 */
[----:B------:R-:W-:Y:S01]  /*c6e0*/  FFMA.FTZ R125, R125, R138, R156 ;  /* 0x0000008a7d7d7223 */ /* 0x000fe2000001009c */
[----:B------:R-:W-:Y:S01]  /*c6f0*/  FFMA.FTZ R159, R226, R159, R161 ;  /* 0x0000009fe29f7223 */ /* 0x000fe200000100a1 */
[----:B------:R-:W5:Y:S01]  /*c700*/  SHFL.DOWN PT, R136, R61, 0x1, 0x1f ;  /* 0x08201f003d887f89 */ /* 0x000f6200000e0000 */
[----:B------:R-:W-:Y:S01]  /*c710*/  FFMA.FTZ R228, R228, R127, R141 ;  /* 0x0000007fe4e47223 */ /* 0x000fe2000001008d */
[----:B------:R-:W-:Y:S01]  /*c720*/  FFMA.FTZ R125, R78, R139, R125 ;  /* 0x0000008b4e7d7223 */ /* 0x000fe2000001007d */
[----:B-1----:R-:W-:Y:S01]  /*c730*/  FFMA.FTZ R64, R80, R143, R159 ;  /* 0x0000008f50407223 */ /* 0x002fe2000001009f */
[----:B------:R-:W1:Y:S01]  /*c740*/  SHFL.DOWN PT, R215, R62, 0x1, 0x1f ;  /* 0x08201f003ed77f89 */ /* 0x000e6200000e0000 */
[----:B------:R-:W-:Y:S01]  /*c750*/  FFMA.FTZ R19, R126, R41, R19 ;  /* 0x000000297e137223 */ /* 0x000fe20000010013 */
[----:B------:R-:W-:Y:S01]  /*c760*/  FADD.FTZ R54, R125, R54 ;  /* 0x000000367d367221 */ /* 0x000fe20000010000 */
[----:B------:R-:W-:Y:S01]  /*c770*/  FFMA.FTZ R65, R79, R126, R228 ;  /* 0x0000007e4f417223 */ /* 0x000fe200000100e4 */
[----:B------:R-:W2:Y:S01]  /*c780*/  SHFL.DOWN PT, R146, R63, 0x1, 0x1f ;  /* 0x08201f003f927f89 */ /* 0x000ea200000e0000 */
[----:B------:R-:W-:Y:S01]  /*c790*/  FADD.FTZ R51, R64, R51 ;  /* 0x0000003340337221 */ /* 0x000fe20000010000 */
[----:B------:R-:W-:Y:S01]  /*c7a0*/  FFMA.FTZ R224, R224, R145, R163 ;  /* 0x00000091e0e07223 */ /* 0x000fe200000100a3 */
[----:B------:R-:W-:Y:S01]  /*c7b0*/  FMUL.FTZ R99, R99, R185 ;  /* 0x000000b963637220 */ /* 0x000fe20000410000 */
[----:B------:R-:W-:Y:S01]  /*c7c0*/  FMUL.FTZ R101, R101, R186 ;  /* 0x000000ba65657220 */ /* 0x000fe20000410000 */
[----:B------:R-:W-:Y:S01]  /*c7d0*/  FMUL.FTZ R211, R122, R211 ;  /* 0x000000d37ad37220 */ /* 0x000fe20000410000 */
[----:B------:R-:W-:Y:S01]  /*c7e0*/  FMUL.FTZ R115, R115, R144 ;  /* 0x0000009073737220 */ /* 0x000fe20000410000 */
[----:B------:R-:W-:Y:S01]  /*c7f0*/  FADD.FTZ R52, R65, R52 ;  /* 0x0000003441347221 */ /* 0x000fe20000010000 */
[----:B------:R-:W-:Y:S01]  /*c800*/  FFMA.FTZ R65, R81, R128, R224 ;  /* 0x0000008051417223 */ /* 0x000fe200000100e0 */
[----:B------:R-:W-:Y:S01]  /*c810*/  FFMA.FTZ R99, R100, R155, R99 ;  /* 0x0000009b64637223 */ /* 0x000fe20000010063 */
[----:B------:R-:W-:Y:S01]  /*c820*/  FFMA.FTZ R102, R102, R129, R101 ;  /* 0x0000008166667223 */ /* 0x000fe20000010065 */
[----:B------:R-:W-:Y:S01]  /*c830*/  FFMA.FTZ R209, R218, R209, R211 ;  /* 0x000000d1dad17223 */ /* 0x000fe200000100d3 */
[----:B0-----:R-:W-:Y:S01]  /*c840*/  @!P2 FADD.FTZ R60, R60, R213 ;  /* 0x000000d53c3ca221 */ /* 0x001fe20000010000 */
[----:B------:R-:W-:Y:S01]  /*c850*/  FFMA.FTZ R216, R216, R207, R115 ;  /* 0x000000cfd8d87223 */ /* 0x000fe20000010073 */
[----:B------:R-:W-:Y:S01]  /*c860*/  FADD.FTZ R50, R65, R50 ;  /* 0x0000003241327221 */ /* 0x000fe20000010000 */
[----:B------:R-:W-:Y:S01]  /*c870*/  FFMA.FTZ R24, R99, R56, R24 ;  /* 0x0000003863187223 */ /* 0x000fe20000010018 */
[----:B-----5:R-:W-:Y:S01]  /*c880*/  @!P2 FADD.FTZ R61, R61, R136 ;  /* 0x000000883d3da221 */ /* 0x020fe20000010000 */
[----:B------:R-:W0:Y:S01]  /*c890*/  SHFL.DOWN PT, R125, R60, 0x2, 0x1f ;  /* 0x08401f003c7d7f89 */ /* 0x000e2200000e0000 */
[----:B------:R-:W-:Y:S01]  /*c8a0*/  FFMA.FTZ R209, R84, R99, R209 ;  /* 0x0000006354d17223 */ /* 0x000fe200000100d1 */
        /* <DEDUP_REMOVED lines=8> */
[----:B------:R-:W-:Y:S01]  /*c930*/  FMUL.FTZ R205, R114, R205 ;  /* 0x000000cd72cd7220 */ /* 0x000fe20000410000 */
[----:B------:R-:W-:Y:S01]  /*c940*/  FFMA.FTZ R103, R104, R151, R103 ;  /* 0x0000009768677223 */ /* 0x000fe20000010067 */
[----:B------:R-:W5:Y:S01]  /*c950*/  SHFL.DOWN PT, R126, R63, 0x2, 0x1f ;  /* 0x08401f003f7e7f89 */ /* 0x000f6200000e0000 */
[----:B------:R-:W-:Y:S01]  /*c960*/  FMUL.FTZ R71, R71, R142 ;  /* 0x0000008e47477220 */ /* 0x000fe20000410000 */
[----:B------:R-:W-:Y:S01]  /*c970*/  FFMA.FTZ R203, R214, R203, R205 ;  /* 0x000000cbd6cb7223 */ /* 0x000fe200000100cd */
[----:B------:R-:W-:Y:S01]  /*c980*/  FMUL.FTZ R195, R70, R195 ;  /* 0x000000c346c37220 */ /* 0x000fe20000410000 */
[----:B------:R-:W-:Y:S01]  /*c990*/  FMUL.FTZ R105, R105, R188 ;  /* 0x000000bc69697220 */ /* 0x000fe20000410000 */
[----:B------:R-:W-:Y:S01]  /*c9a0*/  FFMA.FTZ R212, R212, R199, R71 ;  /* 0x000000c7d4d47223 */ /* 0x000fe20000010047 */
[----:B------:R-:W-:Y:S01]  /*c9b0*/  ISETP.GT.AND P3, PT, R96, 0xf, PT ;  /* 0x0000000f6000780c */ /* 0x000fe20003f64270 */
[----:B------:R-:W-:Y:S01]  /*c9c0*/  FMUL.FTZ R123, R123, R134 ;  /* 0x000000867b7b7220 */ /* 0x000fe20000410000 */
[----:B------:R-:W-:Y:S01]  /*c9d0*/  FFMA.FTZ R106, R106, R131, R105 ;  /* 0x000000836a6a7223 */ /* 0x000fe20000010069 */
[----:B------:R-:W-:Y:S01]  /*c9e0*/  FMUL.FTZ R107, R107, R189 ;  /* 0x000000bd6b6b7220 */ /* 0x000fe20000410000 */
[----:B------:R-:W-:Y:S01]  /*c9f0*/  FMUL.FTZ R109, R109, R190 ;  /* 0x000000be6d6d7220 */ /* 0x000fe20000410000 */
[----:B------:R-:W-:Y:S01]  /*ca00*/  FMUL.FTZ R69, R69, R140 ;  /* 0x0000008c45457220 */ /* 0x000fe20000410000 */
[----:B0-----:R-:W-:Y:S01]  /*ca10*/  @!P2 FADD.FTZ R60, R60, R125 ;  /* 0x0000007d3c3ca221 */ /* 0x001fe20000010000 */
[----:B------:R-:W-:Y:S01]  /*ca20*/  FMUL.FTZ R111, R111, R191 ;  /* 0x000000bf6f6f7220 */ /* 0x000fe20000410000 */
[----:B------:R-:W-:Y:S01]  /*ca30*/  FMUL.FTZ R181, R68, R181 ;  /* 0x000000b544b57220 */ /* 0x000fe20000410000 */
[----:B------:R-:W-:Y:S01]  /*ca40*/  FADD.FTZ R44, R65, R44 ;  /* 0x0000002c412c7221 */ /* 0x000fe20000010000 */
[----:B-1----:R-:W-:Y:S01]  /*ca50*/  @!P2 FADD.FTZ R61, R61, R64 ;  /* 0x000000403d3da221 */ /* 0x002fe20000010000 */
[----:B------:R-:W0:Y:S01]  /*ca60*/  SHFL.DOWN PT, R99, R60, 0x4, 0x1f ;  /* 0x08801f003c637f89 */ /* 0x000e2200000e0000 */
[----:B------:R-:W-:Y:S01]  /*ca70*/  FFMA.FTZ R64, R86, R103, R203 ;  /* 0x0000006756407223 */ /* 0x000fe200000100cb */
[----:B------:R-:W-:Y:S01]  /*ca80*/  FFMA.FTZ R65, R87, R106, R212 ;  /* 0x0000006a57417223 */ /* 0x000fe200000100d4 */
[----:B--2---:R-:W-:Y:S01]  /*ca90*/  @!P2 FADD.FTZ R62, R62, R127 ;  /* 0x0000007f3e3ea221 */ /* 0x004fe20000010000 */
[----:B------:R-:W1:Y:S01]  /*caa0*/  SHFL.DOWN PT, R100, R61, 0x4, 0x1f ;  /* 0x08801f003d647f89 */ /* 0x000e6200000e0000 */
[----:B------:R-:W-:Y:S01]  /*cab0*/  FADD.FTZ R43, R64, R43 ;  /* 0x0000002b402b7221 */ /* 0x000fe20000010000 */
        /* <DEDUP_REMOVED lines=18> */
[----:B0-----:R-:W-:Y:S01]  /*cbe0*/  @!P2 FADD.FTZ R60, R60, R99 ;  /* 0x000000633c3ca221 */ /* 0x001fe20000010000 */
[----:B------:R-:W-:Y:S01]  /*cbf0*/  FMUL.FTZ R113, R113, R192 ;  /* 0x000000c071717220 */ /* 0x000fe20000410000 */
[----:B------:R-:W-:Y:S01]  /*cc00*/  FFMA.FTZ R177, R90, R111, R177 ;  /* 0x0000006f5ab17223 */ /* 0x000fe200000100b1 */
[----:B------:R-:W-:Y:S01]  /*cc10*/  FFMA.FTZ R204, R204, R175, R67 ;  /* 0x000000afcccc7223 */ /* 0x000fe20000010043 */
[----:B-1----:R-:W-:Y:S01]  /*cc20*/  @!P2 FADD.FTZ R61, R61, R100 ;  /* 0x000000643d3da221 */ /* 0x002fe20000010000 */
[----:B------:R-:W0:Y:S01]  /*cc30*/  SHFL.DOWN PT, R71, R60, 0x8, 0x1f ;  /* 0x09001f003c477f89 */ /* 0x000e2200000e0000 */
[----:B------:R-:W-:Y:S01]  /*cc40*/  BSSY.RECONVERGENT B0, `(.L_x_8148) ;  /* 0x0000029000007945 */ /* 0x000fe20003800200 */
        /* <DEDUP_REMOVED lines=9> */
[----:B------:R-:W-:Y:S01]  /*cce0*/  FADD.FTZ R48, R165, R48 ;  /* 0x00000030a5307221 */ /* 0x000fe20000010000 */
[----:B------:R-:W5:Y:S01]  /*ccf0*/  SHFL.DOWN PT, R70, R63, 0x8, 0x1f ;  /* 0x09001f003f467f89 */ /* 0x000f6200000e0000 */
[----:B------:R-:W-:Y:S01]  /*cd00*/  FFMA.FTZ R23, R132, R55, R23 ;  /* 0x0000003784177223 */ /* 0x000fe20000010017 */
[----:B------:R-:W-:Y:S01]  /*cd10*/  FADD.FTZ R47, R220, R47 ;  /* 0x0000002fdc2f7221 */ /* 0x000fe20000010000 */
[----:B------:R-:W-:Y:S01]  /*cd20*/  FADD.FTZ R46, R209, R46 ;  /* 0x0000002ed12e7221 */ /* 0x000fe20000010000 */
        /* <DEDUP_REMOVED lines=26> */
.L_x_8149:
[----:B------:R-:W-:Y:S05]  /*ced0*/  BSYNC.RECONVERGENT B0 ;  /* 0x0000000000007941 */ /* 0x000fea0003800200 */
.L_x_8148:
        /* <DEDUP_REMOVED lines=9> */
[----:B------:R-:W-:Y:S01]  /*cf70*/  FFMA.FTZ R64, R92, R117, R153 ;  /* 0x000000755c407223 */ /* 0x000fe20000010099 */
        /* <DEDUP_REMOVED lines=26> */
.L_x_8151:
[----:B------:R-:W-:Y:S05]  /*d120*/  BSYNC.RECONVERGENT B0 ;  /* 0x0000000000007941 */ /* 0x000fea0003800200 */
.L_x_8150:
[----:B------:R-:W-:-:S04]  /*d130*/  UIADD3 UR8, UPT, UPT, UR8, 0x1, URZ ;  /* 0x0000000108087890 */ /* 0x000fc8000fffe0ff */
[----:B------:R-:W-:-:S09]  /*d140*/  UISETP.GE.AND UP0, UPT, UR8, UR46, UPT ;  /* 0x0000002e0800728c */ /* 0x000fd2000bf06270 */
[----:B------:R-:W-:Y:S05]  /*d150*/  BRA.U !UP0, `(.L_x_8152) ;  /* 0xffffff75089c7547 */ /* 0x000fea000b83ffff */
.L_x_8054:
[----:B------:R-:W-:Y:S01]  /*d160*/  BAR.SYNC.DEFER_BLOCKING 0x0 ;  /* 0x0000000000007b1d */ /* 0x000fe20000010000 */
[C---:B------:R-:W-:Y:S01]  /*d170*/  SHF.L.U32 R3, R197.reuse, 0x4, RZ ;  /* 0x00000004c5037819 */ /* 0x040fe200000006ff */
[----:B------:R-:W-:Y:S01]  /*d180*/  ULEA UR24, UR13, 0xfffffc00, 0xa ;  /* 0xfffffc000d187891 */ /* 0x000fe2000f8e50ff */
[----:B------:R-:W-:-:S03]  /*d190*/  LOP3.LUT R0, R197, 0x1f, RZ, 0xc0, !PT ;  /* 0x0000001fc5007812 */ /* 0x000fc600078ec0ff */
[----:B------:R-:W-:Y:S01]  /*d1a0*/  UIADD3 UR8, UPT, UPT, -UR24, UR28, URZ ;  /* 0x0000001c18087290 */ /* 0x000fe2000fffe1ff */
[----:B------:R-:W-:Y:S01]  /*d1b0*/  LOP3.LUT R3, R0, 0x3e00, R3, 0xf8, !PT ;  /* 0x00003e0000037812 */ /* 0x000fe200078ef803 */
[----:B--2---:R-:W2:Y:S01]  /*d1c0*/  LDL.LU R68, [R1+0x8] ;  /* 0x0000080001447983 */ /* 0x004ea20000300800 */
        /* <DEDUP_REMOVED lines=11> */
[C---:B0-----:R-:W-:Y:S01]  /*d280*/  LOP3.LUT R61, R3.reuse, 0x60, RZ, 0xfc, !PT ;  /* 0x00000060033d7812 */ /* 0x041fe200078efcff */
[C---:B------:R-:W-:Y:S01]  /*d290*/  IMAD.WIDE.U32 R4, R3.reuse, 0x4, R4 ;  /* 0x0000000403047825 */ /* 0x040fe200078e0004 */
[C---:B------:R-:W-:Y:S01]  /*d2a0*/  LOP3.LUT R63, R3.reuse, 0x80, RZ, 0xfc, !PT ;  /* 0x00000080033f7812 */ /* 0x040fe200078efcff */
[----:B------:R-:W5:Y:S01]  /*d2b0*/  LDL.LU R66, [R1+0x4] ;  /* 0x0000040001427983 */ /* 0x000f620000300800 */
[C---:B------:R-:W-:Y:S01]  /*d2c0*/  LOP3.LUT R65, R3.reuse, 0xa0, RZ, 0xfc, !PT ;  /* 0x000000a003417812 */ /* 0x040fe200078efcff */
[----:B------:R-:W-:Y:S01]  /*d2d0*/  HFMA2 R56, -RZ, RZ, 0, 0 ;  /* 0x00000000ff387431 */ /* 0x000fe200000001ff */
[----:B------:R-:W-:Y:S01]  /*d2e0*/  LOP3.LUT R67, R3, 0xc0, RZ, 0xfc, !PT ;  /* 0x000000c003437812 */ /* 0x000fe200078efcff */
[----:B------:R-:W2:Y:S01]  /*d2f0*/  @!P2 LDG.E R6, desc[UR26][R4.64] ;  /* 0x0000001a0406a981 */ /* 0x000ea2000c1e1900 */
[----:B------:R-:W-:Y:S02]  /*d300*/  ISETP.GE.AND P0, PT, R59, UR8, PT ;  /* 0x000000083b007c0c */ /* 0x000fe4000bf06270 */
[----:B------:R-:W-:-:S02]  /*d310*/  CS2R R16, SRZ ;  /* 0x0000000000107805 */ /* 0x000fc4000001ff00 */
[----:B------:R-:W-:Y:S01]  /*d320*/  LOP3.LUT R69, R3, 0xe0, RZ, 0xfc, !PT ;  /* 0x000000e003457812 */ /* 0x000fe200078efcff */
[----:B------:R-:W5:Y:S01]  /*d330*/  @!P1 LDG.E R7, desc[UR26][R4.64+0x80] ;  /* 0x0000801a04079981 */ /* 0x000f62000c1e1900 */
[----:B------:R-:W-:Y:S01]  /*d340*/  ISETP.GE.AND P4, PT, R61, UR8, PT ;  /* 0x000000083d007c0c */ /* 0x000fe2000bf86270 */
[----:B------:R-:W-:Y:S01]  /*d350*/  HFMA2 R58, -RZ, RZ, 0, 0 ;  /* 0x00000000ff3a7431 */ /* 0x000fe200000001ff */
[----:B------:R-:W-:Y:S01]  /*d360*/  LOP3.LUT R71, R3, 0x100, RZ, 0xfc, !PT ;  /* 0x0000010003477812 */ /* 0x000fe200078efcff */
[----:B------:R-:W3:Y:S01]  /*d370*/  LDL.LU R64, [R1] ;  /* 0x0000000001407983 */ /* 0x000ee20000300800 */
[----:B------:R-:W-:Y:S02]  /*d380*/  ISETP.GE.AND P6, PT, R63, UR8, PT ;  /* 0x000000083f007c0c */ /* 0x000fe4000bfc6270 */
[----:B------:R-:W-:Y:S01]  /*d390*/  MOV R37, RZ ;  /* 0x000000ff00257202 */ /* 0x000fe20000000f00 */
[----:B------:R-:W4:Y:S01]  /*d3a0*/  LDL.LU R62, [R1+0xc] ;  /* 0x00000c00013e7983 */ /* 0x000f220000300800 */
[----:B------:R-:W-:-:S02]  /*d3b0*/  ISETP.GE.AND P5, PT, R65, UR8, PT ;  /* 0x0000000841007c0c */ /* 0x000fc4000bfa6270 */
        /* <DEDUP_REMOVED lines=34> */
[----:B------:R-:W4:Y:S01]  /*d5e0*/  @!P1 LDG.E R60, desc[UR26][R4.64+0x780] ;  /* 0x0007801a043c9981 */ /* 0x000f22000c1e1900 */
[----:B------:R-:W-:-:S03]  /*d5f0*/  USHF.R.S32.HI UR25, URZ, 0x1f, UR24 ;  /* 0x0000001fff197899 */ /* 0x000fc60008011418 */
        /* <DEDUP_REMOVED lines=265> */
[----:B-1----:R-:W-:-:S05]  /*e690*/  FADD.FTZ R34, R34, R62 ;  /* 0x0000003e22227221 */ /* 0x002fca0000010000 */
[----:B------:R-:W1:Y:S01]  /*e6a0*/  LDS R6, [UR22+0x1080] ;  /* 0x00108016ff067984 */ /* 0x000e620008000800 */
[----:B------:R-:W0:Y:S01]  /*e6b0*/  LDCU.64 UR22, c[0x0][0x520] ;  /* 0x0000a400ff1677ac */ /* 0x000e220008000a00 */
[----:B---3--:R-:W-:Y:S01]  /*e6c0*/  FADD.FTZ R35, R34, R35 ;  /* 0x0000002322237221 */ /* 0x008fe20000010000 */
[----:B--2---:R-:W-:-:S03]  /*e6d0*/  UIMAD.WIDE.U32 UR24, UR32, UR10, UR24 ;  /* 0x0000000a201872a5 */ /* 0x004fc6000f8e0018 */
        /* <DEDUP_REMOVED lines=12> */
[-C--:B-1----:R-:W-:Y:S02]  /*e7a0*/  ISETP.GE.AND P2, PT, R3, R6.reuse, PT ;  /* 0x000000060300720c */ /* 0x082fe40003f46270 */
        /* <DEDUP_REMOVED lines=54> */
.L_x_8021:
        /* <DEDUP_REMOVED lines=42> */
.L_x_8155:
[----:B------:R-:W-:Y:S05]  /*edb0*/  BSYNC.RECONVERGENT B0 ;  /* 0x0000000000007941 */ /* 0x000fea0003800200 */
.L_x_8154:
        /* <DEDUP_REMOVED lines=40> */
.L_x_8157:
[----:B------:R-:W-:Y:S05]  /*f040*/  BSYNC.RECONVERGENT B0 ;  /* 0x0000000000007941 */ /* 0x000fea0003800200 */
.L_x_8156:
        /* <DEDUP_REMOVED lines=16> */
.L_x_8159:
        /* <DEDUP_REMOVED lines=32> */
.L_x_8158:
[----:B------:R-:W-:Y:S05]  /*f350*/  EXIT ;  /* 0x000000000000794d */ /* 0x000fea0003800000 */
.L_x_8059:
[----:B------:R-:W-:Y:S01]  /*f360*/  HFMA2 R69, -RZ, RZ, 0, 5.9604644775390625e-08 ;  /* 0x00000001ff457431 */ /* 0x000fe200000001ff */
[----:B------:R-:W-:Y:S02]  /*f370*/  MOV R246, R244 ;  /* 0x000000f400f67202 */ /* 0x000fe40000000f00 */
[----:B------:R-:W-:Y:S02]  /*f380*/  MOV R68, RZ ;  /* 0x000000ff00447202 */ /* 0x000fe40000000f00 */
[----:B------:R-:W-:-:S07]  /*f390*/  MOV R71, 0xffffffff ;  /* 0xffffffff00477802 */ /* 0x000fce0000000f00 */
[----:B01---5:R-:W-:Y:S05]  /*f3a0*/  WARPSYNC.COLLECTIVE R71, `(.L_x_8160) ;  /* 0x0000000047087348 */ /* 0x023fea0003c00000 */
[----:B------:R2:W3:Y:S02]  /*f3b0*/  SHFL.UP P6, R248, R246, R69, R68 ;  /* 0x04000045f6f87389 */ /* 0x0004e400000c0044 */
[----:B0123-5:R-:W-:Y:S05]  /*f3c0*/  ENDCOLLECTIVE ;  /* 0x000000000000791b */ /* 0x02ffea0003800000 */
.L_x_8160:
[----:B------:R-:W-:Y:S02]  /*f3d0*/  MOV R246, R243 ;  /* 0x000000f300f67202 */ /* 0x000fe40000000f00 */
[----:B------:R-:W-:-:S07]  /*f3e0*/  MOV R70, R248 ;  /* 0x000000f800467202 */ /* 0x000fce0000000f00 */
[----:B------:R-:W-:Y:S05]  /*f3f0*/  WARPSYNC.COLLECTIVE R71, `(.L_x_8161) ;  /* 0x0000000047087348 */ /* 0x000fea0003c00000 */
[----:B------:R0:W1:Y:S02]  /*f400*/  SHFL.UP P6, R248, R246, R69, R68 ;  /* 0x04000045f6f87389 */ /* 0x00006400000c0044 */
[----:B01----:R-:W-:Y:S05]  /*f410*/  ENDCOLLECTIVE ;  /* 0x000000000000791b */ /* 0x003fea0003800000 */
.L_x_8161:
[----:B------:R-:W-:Y:S02]  /*f420*/  MOV R246, R242 ;  /* 0x000000f200f67202 */ /* 0x000fe40000000f00 */
[----:B------:R-:W-:-:S07]  /*f430*/  MOV R233, R248 ;  /* 0x000000f800e97202 */ /* 0x000fce0000000f00 */
[----:B------:R-:W-:Y:S05]  /*f440*/  WARPSYNC.COLLECTIVE R71, `(.L_x_8162) ;  /* 0x0000000047087348 */ /* 0x000fea0003c00000 */
[----:B------:R0:W1:Y:S02]  /*f450*/  SHFL.UP P6, R248, R246, R69, R68 ;  /* 0x04000045f6f87389 */ /* 0x00006400000c0044 */
[----:B01----:R-:W-:Y:S05]  /*f460*/  ENDCOLLECTIVE ;  /* 0x000000000000791b */ /* 0x003fea0003800000 */
.L_x_8162:
[----:B------:R-:W-:Y:S02]  /*f470*/  MOV R246, R245 ;  /* 0x000000f500f67202 */ /* 0x000fe40000000f00 */
[----:B------:R-:W-:-:S07]  /*f480*/  MOV R247, R248 ;  /* 0x000000f800f77202 */ /* 0x000fce0000000f00 */
[----:B------:R-:W-:Y:S05]  /*f490*/  WARPSYNC.COLLECTIVE R71, `(.L_x_8163) ;  /* 0x0000000047087348 */ /* 0x000fea0003c00000 */
[----:B------:R0:W1:Y:S02]  /*f4a0*/  SHFL.UP P6, R248, R246, R69, R68 ;  /* 0x04000045f6f87389 */ /* 0x00006400000c0044 */
[----:B01----:R-:W-:Y:S05]  /*f4b0*/  ENDCOLLECTIVE ;  /* 0x000000000000791b */ /* 0x003fea0003800000 */
.L_x_8163:
        /* <DEDUP_REMOVED lines=17> */
.L_x_8164:
[----:B------:R-:W-:Y:S02]  /*f5d0*/  MOV R246, R243 ;  /* 0x000000f300f67202 */ /* 0x000fe40000000f00 */
[----:B------:R-:W-:-:S07]  /*f5e0*/  MOV R70, R248 ;  /* 0x000000f800467202 */ /* 0x000fce0000000f00 */
[----:B------:R-:W-:Y:S05]  /*f5f0*/  WARPSYNC.COLLECTIVE R71, `(.L_x_8165) ;  /* 0x0000000047087348 */ /* 0x000fea0003c00000 */
[----:B------:R0:W1:Y:S02]  /*f600*/  SHFL.UP P6, R248, R246, R69, R68 ;  /* 0x04000045f6f87389 */ /* 0x00006400000c0044 */
[----:B01----:R-:W-:Y:S05]  /*f610*/  ENDCOLLECTIVE ;  /* 0x000000000000791b */ /* 0x003fea0003800000 */
.L_x_8165:
[----:B------:R-:W-:Y:S02]  /*f620*/  MOV R246, R242 ;  /* 0x000000f200f67202 */ /* 0x000fe40000000f00 */
[----:B------:R-:W-:-:S07]  /*f630*/  MOV R233, R248 ;  /* 0x000000f800e97202 */ /* 0x000fce0000000f00 */
[----:B------:R-:W-:Y:S05]  /*f640*/  WARPSYNC.COLLECTIVE R71, `(.L_x_8166) ;  /* 0x0000000047087348 */ /* 0x000fea0003c00000 */
[----:B------:R0:W1:Y:S02]  /*f650*/  SHFL.UP P6, R248, R246, R69, R68 ;  /* 0x04000045f6f87389 */ /* 0x00006400000c0044 */
[----:B01----:R-:W-:Y:S05]  /*f660*/  ENDCOLLECTIVE ;  /* 0x000000000000791b */ /* 0x003fea0003800000 */
.L_x_8166:
[----:B------:R-:W-:Y:S02]  /*f670*/  MOV R246, R245 ;  /* 0x000000f500f67202 */ /* 0x000fe40000000f00 */
[----:B------:R-:W-:-:S07]  /*f680*/  MOV R247, R248 ;  /* 0x000000f800f77202 */ /* 0x000fce0000000f00 */
[----:B------:R-:W-:Y:S05]  /*f690*/  WARPSYNC.COLLECTIVE R71, `(.L_x_8167) ;  /* 0x0000000047087348 */ /* 0x000fea0003c00000 */
[----:B------:R0:W1:Y:S02]  /*f6a0*/  SHFL.UP P6, R248, R246, R69, R68 ;  /* 0x04000045f6f87389 */ /* 0x00006400000c0044 */
[----:B01----:R-:W-:Y:S05]  /*f6b0*/  ENDCOLLECTIVE ;  /* 0x000000000000791b */ /* 0x003fea0003800000 */
.L_x_8167:
        /* <DEDUP_REMOVED lines=17> */
.L_x_8168:
[----:B------:R-:W-:Y:S02]  /*f7d0*/  MOV R246, R243 ;  /* 0x000000f300f67202 */ /* 0x000fe40000000f00 */
[----:B------:R-:W-:-:S07]  /*f7e0*/  MOV R70, R248 ;  /* 0x000000f800467202 */ /* 0x000fce0000000f00 */
[----:B------:R-:W-:Y:S05]  /*f7f0*/  WARPSYNC.COLLECTIVE R71, `(.L_x_8169) ;  /* 0x0000000047087348 */ /* 0x000fea0003c00000 */
[----:B------:R0:W1:Y:S02]  /*f800*/  SHFL.UP P6, R248, R246, R69, R68 ;  /* 0x04000045f6f87389 */ /* 0x00006400000c0044 */
[----:B01----:R-:W-:Y:S05]  /*f810*/  ENDCOLLECTIVE ;  /* 0x000000000000791b */ /* 0x003fea0003800000 */
.L_x_8169:
[----:B------:R-:W-:Y:S02]  /*f820*/  MOV R246, R242 ;  /* 0x000000f200f67202 */ /* 0x000fe40000000f00 */
[----:B------:R-:W-:-:S07]  /*f830*/  MOV R233, R248 ;  /* 0x000000f800e97202 */ /* 0x000fce0000000f00 */
[----:B------:R-:W-:Y:S05]  /*f840*/  WARPSYNC.COLLECTIVE R71, `(.L_x_8170) ;  /* 0x0000000047087348 */ /* 0x000fea0003c00000 */
[----:B------:R0:W1:Y:S02]  /*f850*/  SHFL.UP P6, R248, R246, R69, R68 ;  /* 0x04000045f6f87389 */ /* 0x00006400000c0044 */
[----:B01----:R-:W-:Y:S05]  /*f860*/  ENDCOLLECTIVE ;  /* 0x000000000000791b */ /* 0x003fea0003800000 */
.L_x_8170:
[----:B------:R-:W-:Y:S02]  /*f870*/  MOV R246, R245 ;  /* 0x000000f500f67202 */ /* 0x000fe40000000f00 */
[----:B------:R-:W-:-:S07]  /*f880*/  MOV R247, R248 ;  /* 0x000000f800f77202 */ /* 0x000fce0000000f00 */
[----:B------:R-:W-:Y:S05]  /*f890*/  WARPSYNC.COLLECTIVE R71, `(.L_x_8171) ;  /* 0x0000000047087348 */ /* 0x000fea0003c00000 */
[----:B------:R0:W1:Y:S02]  /*f8a0*/  SHFL.UP P6, R248, R246, R69, R68 ;  /* 0x04000045f6f87389 */ /* 0x00006400000c0044 */
[----:B01----:R-:W-:Y:S05]  /*f8b0*/  ENDCOLLECTIVE ;  /* 0x000000000000791b */ /* 0x003fea0003800000 */
.L_x_8171:
        /* <DEDUP_REMOVED lines=17> */
.L_x_8172:
[----:B------:R-:W-:Y:S02]  /*f9d0*/  MOV R246, R243 ;  /* 0x000000f300f67202 */ /* 0x000fe40000000f00 */
[----:B------:R-:W-:-:S07]  /*f9e0*/  MOV R70, R248 ;  /* 0x000000f800467202 */ /* 0x000fce0000000f00 */
[----:B------:R-:W-:Y:S05]  /*f9f0*/  WARPSYNC.COLLECTIVE R71, `(.L_x_8173) ;  /* 0x0000000047087348 */ /* 0x000fea0003c00000 */
[----:B------:R0:W1:Y:S02]  /*fa00*/  SHFL.UP P6, R248, R246, R69, R68 ;  /* 0x04000045f6f87389 */ /* 0x00006400000c0044 */
[----:B01----:R-:W-:Y:S05]  /*fa10*/  ENDCOLLECTIVE ;  /* 0x000000000000791b */ /* 0x003fea0003800000 */
.L_x_8173:
[----:B------:R-:W-:Y:S02]  /*fa20*/  MOV R246, R242 ;  /* 0x000000f200f67202 */ /* 0x000fe40000000f00 */
[----:B------:R-:W-:-:S07]  /*fa30*/  MOV R233, R248 ;  /* 0x000000f800e97202 */ /* 0x000fce0000000f00 */
[----:B------:R-:W-:Y:S05]  /*fa40*/  WARPSYNC.COLLECTIVE R71, `(.L_x_8174) ;  /* 0x0000000047087348 */ /* 0x000fea0003c00000 */
[----:B------:R0:W1:Y:S02]  /*fa50*/  SHFL.UP P6, R248, R246, R69, R68 ;  /* 0x04000045f6f87389 */ /* 0x00006400000c0044 */
[----:B01----:R-:W-:Y:S05]  /*fa60*/  ENDCOLLECTIVE ;  /* 0x000000000000791b */ /* 0x003fea0003800000 */
.L_x_8174:
[----:B------:R-:W-:Y:S02]  /*fa70*/  MOV R246, R245 ;  /* 0x000000f500f67202 */ /* 0x000fe40000000f00 */
[----:B------:R-:W-:-:S07]  /*fa80*/  MOV R247, R248 ;  /* 0x000000f800f77202 */ /* 0x000fce0000000f00 */
[----:B------:R-:W-:Y:S05]  /*fa90*/  WARPSYNC.COLLECTIVE R71, `(.L_x_8175) ;  /* 0x0000000047087348 */ /* 0x000fea0003c00000 */
[----:B------:R0:W1:Y:S02]  /*faa0*/  SHFL.UP P6, R248, R246, R69, R68 ;  /* 0x04000045f6f87389 */ /* 0x00006400000c0044 */
[----:B01----:R-:W-:Y:S05]  /*fab0*/  ENDCOLLECTIVE ;  /* 0x000000000000791b */ /* 0x003fea0003800000 */
.L_x_8175:
        /* <DEDUP_REMOVED lines=17> */
.L_x_8176:
[----:B------:R-:W-:Y:S02]  /*fbd0*/  MOV R246, R243 ;  /* 0x000000f300f67202 */ /* 0x000fe40000000f00 */
[----:B------:R-:W-:-:S07]  /*fbe0*/  MOV R70, R248 ;  /* 0x000000f800467202 */ /* 0x000fce0000000f00 */
[----:B------:R-:W-:Y:S05]  /*fbf0*/  WARPSYNC.COLLECTIVE R71, `(.L_x_8177) ;  /* 0x0000000047087348 */ /* 0x000fea0003c00000 */
[----:B------:R0:W1:Y:S02]  /*fc00*/  SHFL.UP P6, R248, R246, R69, R68 ;  /* 0x04000045f6f87389 */ /* 0x00006400000c0044 */
[----:B01----:R-:W-:Y:S05]  /*fc10*/  ENDCOLLECTIVE ;  /* 0x000000000000791b */ /* 0x003fea0003800000 */
.L_x_8177:
[----:B------:R-:W-:Y:S02]  /*fc20*/  MOV R246, R242 ;  /* 0x000000f200f67202 */ /* 0x000fe40000000f00 */
[----:B------:R-:W-:-:S07]  /*fc30*/  MOV R233, R248 ;  /* 0x000000f800e97202 */ /* 0x000fce0000000f00 */
[----:B------:R-:W-:Y:S05]  /*fc40*/  WARPSYNC.COLLECTIVE R71, `(.L_x_8178) ;  /* 0x0000000047087348 */ /* 0x000fea0003c00000 */
[----:B------:R0:W1:Y:S02]  /*fc50*/  SHFL.UP P6, R248, R246, R69, R68 ;  /* 0x04000045f6f87389 */ /* 0x00006400000c0044 */
[----:B01----:R-:W-:Y:S05]  /*fc60*/  ENDCOLLECTIVE ;  /* 0x000000000000791b */ /* 0x003fea0003800000 */
.L_x_8178:
[----:B------:R-:W-:Y:S02]  /*fc70*/  MOV R246, R245 ;  /* 0x000000f500f67202 */ /* 0x000fe40000000f00 */
[----:B------:R-:W-:-:S07]  /*fc80*/  MOV R247, R248 ;  /* 0x000000f800f77202 */ /* 0x000fce0000000f00 */
[----:B------:R-:W-:Y:S05]  /*fc90*/  WARPSYNC.COLLECTIVE R71, `(.L_x_8179) ;  /* 0x0000000047087348 */ /* 0x000fea0003c00000 */
[----:B------:R0:W1:Y:S02]  /*fca0*/  SHFL.UP P6, R248, R246, R69, R68 ;  /* 0x04000045f6f87389 */ /* 0x00006400000c0044 */
[----:B01----:R-:W-:Y:S05]  /*fcb0*/  ENDCOLLECTIVE ;  /* 0x000000000000791b */ /* 0x003fea0003800000 */
.L_x_8179:
[----:B------:R-:W-:Y:S01]  /*fcc0*/  MOV R68, R248 ;  /* 0x000000f800447202 */ /* 0x000fe20000000f00 */
[----:B------:R-:W-:Y:S06]  /*fcd0*/  BRA `(.L_x_8180) ;  /* 0xffffff7800f47947 */ /* 0x000fec000383ffff */
.L_x_8060:
        /* <DEDUP_REMOVED lines=8> */
.L_x_8182:
[----:B------:R-:W-:Y:S05]  /*fd60*/  BSYNC B0 ;  /* 0x0000000000007941 */ /* 0x000fea0003800000 */
.L_x_8181:
[----:B------:R-:W-:Y:S05]  /*fd70*/  BRA `(.L_x_8183) ;  /* 0xffffff7c00007947 */ /* 0x000fea000383ffff */
.L_x_8061:
        /* <DEDUP_REMOVED lines=8> */
.L_x_8185:
[----:B------:R-:W-:Y:S05]  /*fe00*/  BSYNC B0 ;  /* 0x0000000000007941 */ /* 0x000fea0003800000 */
.L_x_8184:
[----:B------:R-:W-:Y:S05]  /*fe10*/  BRA `(.L_x_8186) ;  /* 0xffffff7800e07947 */ /* 0x000fea000383ffff */
.L_x_8062:
        /* <DEDUP_REMOVED lines=8> */
.L_x_8188:
[----:B------:R-:W-:Y:S05]  /*fea0*/  BSYNC B0 ;  /* 0x0000000000007941 */ /* 0x000fea0003800000 */
.L_x_8187:
[----:B------:R-:W-:Y:S05]  /*feb0*/  BRA `(.L_x_8189) ;  /* 0xffffff7800c07947 */ /* 0x000fea000383ffff */
.L_x_8063:
        /* <DEDUP_REMOVED lines=8> */
.L_x_8191:
[----:B------:R-:W-:Y:S05]  /*ff40*/  BSYNC B0 ;  /* 0x0000000000007941 */ /* 0x000fea0003800000 */
.L_x_8190:
[----:B------:R-:W-:Y:S05]  /*ff50*/  BRA `(.L_x_8192) ;  /* 0xffffff7800a07947 */ /* 0x000fea000383ffff */
.L_x_8064:
        /* <DEDUP_REMOVED lines=8> */
.L_x_8194:
[----:B------:R-:W-:Y:S05]  /*ffe0*/  BSYNC B0 ;  /* 0x0000000000007941 */ /* 0x000fea0003800000 */
.L_x_8193:
        /* <DEDUP_REMOVED lines=9> */
.L_x_8195:
[----:B------:R-:W-:Y:S02]  /*10080*/  MOV R246, R242 ;  /* 0x000000f200f67202 */ /* 0x000fe40000000f00 */
[----:B------:R-:W-:-:S07]  /*10090*/  MOV R243, R248 ;  /* 0x000000f800f37202 */ /* 0x000fce0000000f00 */
[----:B------:R-:W-:Y:S05]  /*100a0*/  WARPSYNC.COLLECTIVE R71, `(.L_x_8196) ;  /* 0x0000000047087348 */ /* 0x000fea0003c00000 */
[----:B------:R0:W1:Y:S02]  /*100b0*/  SHFL.UP P6, R248, R246, R69, R68 ;  /* 0x04000045f6f87389 */ /* 0x00006400000c0044 */
[----:B01----:R-:W-:Y:S05]  /*100c0*/  ENDCOLLECTIVE ;  /* 0x000000000000791b */ /* 0x003fea0003800000 */
.L_x_8196:
[----:B------:R-:W-:Y:S02]  /*100d0*/  MOV R246, R245 ;  /* 0x000000f500f67202 */ /* 0x000fe40000000f00 */
[----:B------:R-:W-:-:S07]  /*100e0*/  MOV R242, R248 ;  /* 0x000000f800f27202 */ /* 0x000fce0000000f00 */
[----:B------:R-:W-:Y:S05]  /*100f0*/  WARPSYNC.COLLECTIVE R71, `(.L_x_8197) ;  /* 0x0000000047087348 */ /* 0x000fea0003c00000 */
[----:B------:R0:W1:Y:S02]  /*10100*/  SHFL.UP P6, R248, R246, R69, R68 ;  /* 0x04000045f6f87389 */ /* 0x00006400000c0044 */
[----:B01----:R-:W-:Y:S05]  /*10110*/  ENDCOLLECTIVE ;  /* 0x000000000000791b */ /* 0x003fea0003800000 */
.L_x_8197:
[----:B------:R-:W-:Y:S01]  /*10120*/  HFMA2 R69, -RZ, RZ, 0, 0 ;  /* 0x00000000ff457431 */ /* 0x000fe200000001ff */
[----:B------:R-:W-:-:S07]  /*10130*/  MOV R68, 0x1f ;  /* 0x0000001f00447802 */ /* 0x000fce0000000f00 */
[----:B------:R-:W-:Y:S05]  /*10140*/  WARPSYNC.COLLECTIVE R71, `(.L_x_8198) ;  /* 0x0000000047087348 */ /* 0x000fea0003c00000 */
[----:B------:R0:W1:Y:S02]  /*10150*/  SHFL.IDX P3, R233, R70, R69, R68 ;  /* 0x0000004546e97389 */ /* 0x0000640000060044 */
[----:B01----:R-:W-:Y:S05]  /*10160*/  ENDCOLLECTIVE ;  /* 0x000000000000791b */ /* 0x003fea0003800000 */
.L_x_8198:
[----:B------:R-:W-:Y:S02]  /*10170*/  MOV R245, R248 ;  /* 0x000000f800f57202 */ /* 0x000fe40000000f00 */
[----:B------:R-:W-:Y:S02]  /*10180*/  MOV R70, R61 ;  /* 0x0000003d00467202 */ /* 0x000fe40000000f00 */
[----:B------:R-:W-:-:S07]  /*10190*/  MOV R60, R233 ;  /* 0x000000e9003c7202 */ /* 0x000fce0000000f00 */
[----:B------:R-:W-:Y:S05]  /*101a0*/  WARPSYNC.COLLECTIVE R71, `(.L_x_8199) ;  /* 0x0000000047087348 */ /* 0x000fea0003c00000 */
[----:B------:R0:W1:Y:S02]  /*101b0*/  SHFL.IDX P3, R233, R70, R69, R68 ;  /* 0x0000004546e97389 */ /* 0x0000640000060044 */
[----:B01----:R-:W-:Y:S05]  /*101c0*/  ENDCOLLECTIVE ;  /* 0x000000000000791b */ /* 0x003fea0003800000 */
.L_x_8199:
[----:B------:R-:W-:Y:S02]  /*101d0*/  MOV R70, R62 ;  /* 0x0000003e00467202 */ /* 0x000fe40000000f00 */
[----:B------:R-:W-:-:S07]  /*101e0*/  MOV R61, R233 ;  /* 0x000000e9003d7202 */ /* 0x000fce0000000f00 */
[----:B------:R-:W-:Y:S05]  /*101f0*/  WARPSYNC.COLLECTIVE R71, `(.L_x_8200) ;  /* 0x0000000047087348 */ /* 0x000fea0003c00000 */
[----:B------:R0:W1:Y:S02]  /*10200*/  SHFL.IDX P3, R233, R70, R69, R68 ;  /* 0x0000004546e97389 */ /* 0x0000640000060044 */
[----:B01----:R-:W-:Y:S05]  /*10210*/  ENDCOLLECTIVE ;  /* 0x000000000000791b */ /* 0x003fea0003800000 */
.L_x_8200:
[----:B------:R-:W-:Y:S02]  /*10220*/  MOV R70, R63 ;  /* 0x0000003f00467202 */ /* 0x000fe40000000f00 */
[----:B------:R-:W-:-:S07]  /*10230*/  MOV R62, R233 ;  /* 0x000000e9003e7202 */ /* 0x000fce0000000f00 */
[----:B------:R-:W-:Y:S05]  /*10240*/  WARPSYNC.COLLECTIVE R71, `(.L_x_8201) ;  /* 0x0000000047087348 */ /* 0x000fea0003c00000 */
[----:B------:R0:W1:Y:S02]  /*10250*/  SHFL.IDX P3, R233, R70, R69, R68 ;  /* 0x0000004546e97389 */ /* 0x0000640000060044 */
[----:B01----:R-:W-:Y:S05]  /*10260*/  ENDCOLLECTIVE ;  /* 0x000000000000791b */ /* 0x003fea0003800000 */
.L_x_8201:
[----:B------:R-:W-:Y:S01]  /*10270*/  MOV R63, R233 ;  /* 0x000000e9003f7202 */ /* 0x000fe20000000f00 */
[----:B------:R-:W-:Y:S06]  /*10280*/  BRA `(.L_x_8202) ;  /* 0xffffff7400fc7947 */ /* 0x000fec000383ffff */
.L_x_8066:
        /* <DEDUP_REMOVED lines=8> */
.L_x_8203:
[----:B------:R-:W-:Y:S02]  /*10310*/  MOV R252, R246 ;  /* 0x000000f600fc7202 */ /* 0x000fe40000000f00 */
[----:B------:R-:W-:-:S07]  /*10320*/  MOV R69, R233 ;  /* 0x000000e900457202 */ /* 0x000fce0000000f00 */
[----:B------:R-:W-:Y:S05]  /*10330*/  WARPSYNC.COLLECTIVE R71, `(.L_x_8204) ;  /* 0x0000000047087348 */ /* 0x000fea0003c00000 */
[----:B------:R0:W1:Y:S02]  /*10340*/  SHFL.DOWN P0, R233, R252, R251, R68 ;  /* 0x080000fbfce97389 */ /* 0x0000640000000044 */
[----:B01----:R-:W-:Y:S05]  /*10350*/  ENDCOLLECTIVE ;  /* 0x000000000000791b */ /* 0x003fea0003800000 */
.L_x_8204:
[----:B------:R-:W-:Y:S02]  /*10360*/  MOV R252, R70 ;  /* 0x0000004600fc7202 */ /* 0x000fe40000000f00 */
[----:B------:R-:W-:-:S07]  /*10370*/  MOV R123, R233 ;  /* 0x000000e9007b7202 */ /* 0x000fce0000000f00 */
[----:B------:R-:W-:Y:S05]  /*10380*/  WARPSYNC.COLLECTIVE R71, `(.L_x_8205) ;  /* 0x0000000047087348 */ /* 0x000fea0003c00000 */
[----:B------:R0:W1:Y:S02]  /*10390*/  SHFL.DOWN P0, R233, R252, R251, R68 ;  /* 0x080000fbfce97389 */ /* 0x0000640000000044 */
[----:B01----:R-:W-:Y:S05]  /*103a0*/  ENDCOLLECTIVE ;  /* 0x000000000000791b */ /* 0x003fea0003800000 */
.L_x_8205:
[----:B------:R-:W-:Y:S02]  /*103b0*/  MOV R252, R248 ;  /* 0x000000f800fc7202 */ /* 0x000fe40000000f00 */
[----:B------:R-:W-:-:S07]  /*103c0*/  MOV R242, R233 ;  /* 0x000000e900f27202 */ /* 0x000fce0000000f00 */
[----:B------:R-:W-:Y:S05]  /*103d0*/  WARPSYNC.COLLECTIVE R71, `(.L_x_8206) ;  /* 0x0000000047087348 */ /* 0x000fea0003c00000 */
[----:B------:R0:W1:Y:S02]  /*103e0*/  SHFL.DOWN P0, R233, R252, R251, R68 ;  /* 0x080000fbfce97389 */ /* 0x0000640000000044 */
[----:B01----:R-:W-:Y:S05]  /*103f0*/  ENDCOLLECTIVE ;  /* 0x000000000000791b */ /* 0x003fea0003800000 */
.L_x_8206:
[----:B------:R-:W-:Y:S01]  /*10400*/  MOV R68, R233 ;  /* 0x000000e900447202 */ /* 0x000fe20000000f00 */
[----:B------:R-:W-:Y:S06]  /*10410*/  BRA `(.L_x_8207) ;  /* 0xffffff8800687947 */ /* 0x000fec000383ffff */
.L_x_8069:
        /* <DEDUP_REMOVED lines=8> */
.L_x_8209:
[----:B------:R-:W-:Y:S05]  /*104a0*/  BSYNC B0 ;  /* 0x0000000000007941 */ /* 0x000fea0003800000 */
.L_x_8208:
        /* <DEDUP_REMOVED lines=8> */
.L_x_8210:
[----:B------:R-:W-:Y:S02]  /*10530*/  MOV R252, R247 ;  /* 0x000000f700fc7202 */ /* 0x000fe40000000f00 */
[----:B------:R-:W-:-:S07]  /*10540*/  MOV R70, R233 ;  /* 0x000000e900467202 */ /* 0x000fce0000000f00 */
[----:B------:R-:W-:Y:S05]  /*10550*/  WARPSYNC.COLLECTIVE R71, `(.L_x_8211) ;  /* 0x0000000047087348 */ /* 0x000fea0003c00000 */
[----:B------:R0:W1:Y:S02]  /*10560*/  SHFL.DOWN P0, R233, R252, R251, R68 ;  /* 0x080000fbfce97389 */ /* 0x0000640000000044 */
[----:B01----:R-:W-:Y:S05]  /*10570*/  ENDCOLLECTIVE ;  /* 0x000000000000791b */ /* 0x003fea0003800000 */
.L_x_8211:
[----:B------:R-:W-:Y:S02]  /*10580*/  MOV R252, R248 ;  /* 0x000000f800fc7202 */ /* 0x000fe40000000f00 */
[----:B------:R-:W-:-:S07]  /*10590*/  MOV R123, R233 ;  /* 0x000000e9007b7202 */ /* 0x000fce0000000f00 */
[----:B------:R-:W-:Y:S05]  /*105a0*/  WARPSYNC.COLLECTIVE R71, `(.L_x_8212) ;  /* 0x0000000047087348 */ /* 0x000fea0003c00000 */
[----:B------:R0:W1:Y:S02]  /*105b0*/  SHFL.DOWN P0, R233, R252, R251, R68 ;  /* 0x080000fbfce97389 */ /* 0x0000640000000044 */
[----:B01----:R-:W-:Y:S05]  /*105c0*/  ENDCOLLECTIVE ;  /* 0x000000000000791b */ /* 0x003fea0003800000 */
.L_x_8212:
[----:B------:R-:W-:Y:S01]  /*105d0*/  MOV R71, R233 ;  /* 0x000000e900477202 */ /* 0x000fe20000000f00 */
[----:B------:R-:W-:Y:S06]  /*105e0*/  BRA `(.L_x_8213) ;  /* 0xffffff8800487947 */ /* 0x000fec000383ffff */
.L_x_8072:
        /* <DEDUP_REMOVED lines=8> */
.L_x_8215:
[----:B------:R-:W-:Y:S05]  /*10670*/  BSYNC B0 ;  /* 0x0000000000007941 */ /* 0x000fea0003800000 */
.L_x_8214:
        /* <DEDUP_REMOVED lines=8> */
.L_x_8216:
[----:B------:R-:W-:Y:S02]  /*10700*/  MOV R252, R247 ;  /* 0x000000f700fc7202 */ /* 0x000fe40000000f00 */
[----:B------:R-:W-:-:S07]  /*10710*/  MOV R70, R233 ;  /* 0x000000e900467202 */ /* 0x000fce0000000f00 */
[----:B------:R-:W-:Y:S05]  /*10720*/  WARPSYNC.COLLECTIVE R71, `(.L_x_8217) ;  /* 0x0000000047087348 */ /* 0x000fea0003c00000 */
[----:B------:R0:W1:Y:S02]  /*10730*/  SHFL.DOWN P0, R233, R252, R251, R68 ;  /* 0x080000fbfce97389 */ /* 0x0000640000000044 */
[----:B01----:R-:W-:Y:S05]  /*10740*/  ENDCOLLECTIVE ;  /* 0x000000000000791b */ /* 0x003fea0003800000 */
.L_x_8217:
[----:B------:R-:W-:Y:S02]  /*10750*/  MOV R252, R248 ;  /* 0x000000f800fc7202 */ /* 0x000fe40000000f00 */
[----:B------:R-:W-:-:S07]  /*10760*/  MOV R123, R233 ;  /* 0x000000e9007b7202 */ /* 0x000fce0000000f00 */
[----:B------:R-:W-:Y:S05]  /*10770*/  WARPSYNC.COLLECTIVE R71, `(.L_x_8218) ;  /* 0x0000000047087348 */ /* 0x000fea0003c00000 */
[----:B------:R0:W1:Y:S02]  /*10780*/  SHFL.DOWN P0, R233, R252, R251, R68 ;  /* 0x080000fbfce97389 */ /* 0x0000640000000044 */
[----:B01----:R-:W-:Y:S05]  /*10790*/  ENDCOLLECTIVE ;  /* 0x000000000000791b */ /* 0x003fea0003800000 */
.L_x_8218:
[----:B------:R-:W-:Y:S01]  /*107a0*/  MOV R71, R233 ;  /* 0x000000e900477202 */ /* 0x000fe20000000f00 */
[----:B------:R-:W-:Y:S06]  /*107b0*/  BRA `(.L_x_8219) ;  /* 0xffffff8800287947 */ /* 0x000fec000383ffff */
.L_x_8075:
        /* <DEDUP_REMOVED lines=8> */
.L_x_8221:
[----:B------:R-:W-:Y:S05]  /*10840*/  BSYNC B0 ;  /* 0x0000000000007941 */ /* 0x000fea0003800000 */
.L_x_8220:
        /* <DEDUP_REMOVED lines=8> */
.L_x_8222:
[----:B------:R-:W-:Y:S02]  /*108d0*/  MOV R252, R247 ;  /* 0x000000f700fc7202 */ /* 0x000fe40000000f00 */
[----:B------:R-:W-:-:S07]  /*108e0*/  MOV R70, R233 ;  /* 0x000000e900467202 */ /* 0x000fce0000000f00 */
[----:B------:R-:W-:Y:S05]  /*108f0*/  WARPSYNC.COLLECTIVE R71, `(.L_x_8223) ;  /* 0x0000000047087348 */ /* 0x000fea0003c00000 */
[----:B------:R0:W1:Y:S02]  /*10900*/  SHFL.DOWN P0, R233, R252, R251, R68 ;  /* 0x080000fbfce97389 */ /* 0x0000640000000044 */
[----:B01----:R-:W-:Y:S05]  /*10910*/  ENDCOLLECTIVE ;  /* 0x000000000000791b */ /* 0x003fea0003800000 */
.L_x_8223:
[----:B------:R-:W-:Y:S02]  /*10920*/  MOV R252, R248 ;  /* 0x000000f800fc7202 */ /* 0x000fe40000000f00 */
[----:B------:R-:W-:-:S07]  /*10930*/  MOV R123, R233 ;  /* 0x000000e9007b7202 */ /* 0x000fce0000000f00 */
[----:B------:R-:W-:Y:S05]  /*10940*/  WARPSYNC.COLLECTIVE R71, `(.L_x_8224) ;  /* 0x0000000047087348 */ /* 0x000fea0003c00000 */
[----:B------:R0:W1:Y:S02]  /*10950*/  SHFL.DOWN P0, R233, R252, R251, R68 ;  /* 0x080000fbfce97389 */ /* 0x0000640000000044 */
[----:B01----:R-:W-:Y:S05]  /*10960*/  ENDCOLLECTIVE ;  /* 0x000000000000791b */ /* 0x003fea0003800000 */
.L_x_8224:
[----:B------:R-:W-:Y:S01]  /*10970*/  MOV R71, R233 ;  /* 0x000000e900477202 */ /* 0x000fe20000000f00 */
[----:B------:R-:W-:Y:S06]  /*10980*/  BRA `(.L_x_8225) ;  /* 0xffffff8800087947 */ /* 0x000fec000383ffff */
.L_x_8078:
        /* <DEDUP_REMOVED lines=8> */
.L_x_8227:
[----:B------:R-:W-:Y:S05]  /*10a10*/  BSYNC B0 ;  /* 0x0000000000007941 */ /* 0x000fea0003800000 */
.L_x_8226:
        /* <DEDUP_REMOVED lines=8> */
.L_x_8228:
[----:B------:R-:W-:Y:S02]  /*10aa0*/  MOV R252, R247 ;  /* 0x000000f700fc7202 */ /* 0x000fe40000000f00 */
[----:B------:R-:W-:-:S07]  /*10ab0*/  MOV R70, R233 ;  /* 0x000000e900467202 */ /* 0x000fce0000000f00 */
[----:B------:R-:W-:Y:S05]  /*10ac0*/  WARPSYNC.COLLECTIVE R71, `(.L_x_8229) ;  /* 0x0000000047087348 */ /* 0x000fea0003c00000 */
[----:B------:R0:W1:Y:S02]  /*10ad0*/  SHFL.DOWN P0, R233, R252, R251, R68 ;  /* 0x080000fbfce97389 */ /* 0x0000640000000044 */
[----:B01----:R-:W-:Y:S05]  /*10ae0*/  ENDCOLLECTIVE ;  /* 0x000000000000791b */ /* 0x003fea0003800000 */
.L_x_8229:
[----:B------:R-:W-:Y:S02]  /*10af0*/  MOV R252, R248 ;  /* 0x000000f800fc7202 */ /* 0x000fe40000000f00 */
[----:B------:R-:W-:-:S07]  /*10b00*/  MOV R123, R233 ;  /* 0x000000e9007b7202 */ /* 0x000fce0000000f00 */
[----:B------:R-:W-:Y:S05]  /*10b10*/  WARPSYNC.COLLECTIVE R71, `(.L_x_8230) ;  /* 0x0000000047087348 */ /* 0x000fea0003c00000 */
[----:B------:R0:W1:Y:S02]  /*10b20*/  SHFL.DOWN P0, R233, R252, R251, R68 ;  /* 0x080000fbfce97389 */ /* 0x0000640000000044 */
[----:B01----:R-:W-:Y:S05]  /*10b30*/  ENDCOLLECTIVE ;  /* 0x000000000000791b */ /* 0x003fea0003800000 */
.L_x_8230:
[----:B------:R-:W-:Y:S01]  /*10b40*/  MOV R71, R233 ;  /* 0x000000e900477202 */ /* 0x000fe20000000f00 */
[----:B------:R-:W-:Y:S06]  /*10b50*/  BRA `(.L_x_8231) ;  /* 0xffffff8400e87947 */ /* 0x000fec000383ffff */
.L_x_8081:
[----:B-1----:R-:W-:Y:S01]  /*10b60*/  HFMA2 R69, -RZ, RZ, 0, 0 ;  /* 0x00000000ff457431 */ /* 0x002fe200000001ff */
[----:B------:R-:W-:Y:S01]  /*10b70*/  BSSY B0, `(.L_x_8232) ;  /* 0x0000007000007945 */ /* 0x000fe20003800000 */
[----:B0-----:R-:W-:Y:S02]  /*10b80*/  MOV R70, R245 ;  /* 0x000000f500467202 */ /* 0x001fe40000000f00 */
[----:B----4-:R-:W-:Y:S02]  /*10b90*/  MOV R68, 0x1f ;  /* 0x0000001f00447802 */ /* 0x010fe40000000f00 */
[----:B------:R-:W-:-:S07]  /*10ba0*/  MOV R71, 0xffffffff ;  /* 0xffffffff00477802 */ /* 0x000fce0000000f00 */
[----:B--23--:R-:W-:Y:S05]  /*10bb0*/  WARPSYNC.COLLECTIVE R71, `(.L_x_8233) ;  /* 0x0000000047087348 */ /* 0x00cfea0003c00000 */
[----:B------:R0:W1:Y:S02]  /*10bc0*/  SHFL.IDX P3, R233, R70, R69, R68 ;  /* 0x0000004546e97389 */ /* 0x0000640000060044 */
[----:B0123--:R-:W-:Y:S05]  /*10bd0*/  ENDCOLLECTIVE ;  /* 0x000000000000791b */ /* 0x00ffea0003800000 */
.L_x_8233:
[----:B------:R-:W-:Y:S05]  /*10be0*/  BSYNC B0 ;  /* 0x0000000000007941 */ /* 0x000fea0003800000 */
.L_x_8232:
        /* <DEDUP_REMOVED lines=10> */
.L_x_8234:
[----:B------:R-:W-:Y:S02]  /*10c90*/  MOV R70, R247 ;  /* 0x000000f700467202 */ /* 0x000fe40000000f00 */
[----:B------:R-:W-:-:S07]  /*10ca0*/  MOV R242, R233 ;  /* 0x000000e900f27202 */ /* 0x000fce0000000f00 */
[----:B------:R-:W-:Y:S05]  /*10cb0*/  WARPSYNC.COLLECTIVE R71, `(.L_x_8235) ;  /* 0x0000000047087348 */ /* 0x000fea0003c00000 */
[----:B------:R0:W1:Y:S02]  /*10cc0*/  SHFL.IDX P3, R233, R70, R69, R68 ;  /* 0x0000004546e97389 */ /* 0x0000640000060044 */
[----:B01----:R-:W-:Y:S05]  /*10cd0*/  ENDCOLLECTIVE ;  /* 0x000000000000791b */ /* 0x003fea0003800000 */
.L_x_8235:
[----:B------:R-:W-:-:S04]  /*10ce0*/  FMUL.FTZ R243, R65, R242 ;  /* 0x000000f241f37220 */ /* 0x000fc80000410000 */
[-C--:B------:R-:W-:Y:S01]  /*10cf0*/  FFMA.FTZ R243, R64, R123.reuse, -R243 ;  /* 0x0000007b40f37223 */ /* 0x080fe200000108f3 */
        /* <DEDUP_REMOVED lines=14> */
.L_x_8236:
[----:B------:R-:W-:Y:S01]  /*10de0*/  MOV R70, R64 ;  /* 0x0000004000467202 */ /* 0x000fe20000000f00 */
[----:B------:R-:W-:-:S07]  /*10df0*/  FADD.FTZ R123, R233, R123 ;  /* 0x0000007be97b7221 */ /* 0x000fce0000010000 */
[----:B------:R-:W-:Y:S05]  /*10e00*/  WARPSYNC.COLLECTIVE R71, `(.L_x_8237) ;  /* 0x0000000047087348 */ /* 0x000fea0003c00000 */
[----:B------:R0:W1:Y:S02]  /*10e10*/  SHFL.DOWN P0, R233, R252, R251, R68 ;  /* 0x080000fbfce97389 */ /* 0x0000640000000044 */
[----:B01----:R-:W-:Y:S05]  /*10e20*/  ENDCOLLECTIVE ;  /* 0x000000000000791b */ /* 0x003fea0003800000 */
.L_x_8237:
[----:B------:R-:W-:Y:S02]  /*10e30*/  MOV R252, R246 ;  /* 0x000000f600fc7202 */ /* 0x000fe40000000f00 */
[----:B------:R-:W-:-:S07]  /*10e40*/  MOV R245, R233 ;  /* 0x000000e900f57202 */ /* 0x000fce0000000f00 */
[----:B------:R-:W-:Y:S05]  /*10e50*/  WARPSYNC.COLLECTIVE R71, `(.L_x_8238) ;  /* 0x0000000047087348 */ /* 0x000fea0003c00000 */
[----:B------:R0:W1:Y:S02]  /*10e60*/  SHFL.DOWN P0, R233, R252, R251, R68 ;  /* 0x080000fbfce97389 */ /* 0x0000640000000044 */
[----:B01----:R-:W-:Y:S05]  /*10e70*/  ENDCOLLECTIVE ;  /* 0x000000000000791b */ /* 0x003fea0003800000 */
.L_x_8238:
[----:B------:R-:W-:Y:S02]  /*10e80*/  MOV R252, R247 ;  /* 0x000000f700fc7202 */ /* 0x000fe40000000f00 */
[----:B------:R-:W-:-:S07]  /*10e90*/  MOV R246, R233 ;  /* 0x000000e900f67202 */ /* 0x000fce0000000f00 */
[----:B------:R-:W-:Y:S05]  /*10ea0*/  WARPSYNC.COLLECTIVE R71, `(.L_x_8239) ;  /* 0x0000000047087348 */ /* 0x000fea0003c00000 */
[----:B------:R0:W1:Y:S02]  /*10eb0*/  SHFL.DOWN P0, R233, R252, R251, R68 ;  /* 0x080000fbfce97389 */ /* 0x0000640000000044 */
[----:B01----:R-:W-:Y:S05]  /*10ec0*/  ENDCOLLECTIVE ;  /* 0x000000000000791b */ /* 0x003fea0003800000 */
.L_x_8239:
[----:B------:R-:W-:Y:S02]  /*10ed0*/  MOV R252, R248 ;  /* 0x000000f800fc7202 */ /* 0x000fe40000000f00 */
[----:B------:R-:W-:-:S07]  /*10ee0*/  MOV R247, R233 ;  /* 0x000000e900f77202 */ /* 0x000fce0000000f00 */
[----:B------:R-:W-:Y:S05]  /*10ef0*/  WARPSYNC.COLLECTIVE R71, `(.L_x_8240) ;  /* 0x0000000047087348 */ /* 0x000fea0003c00000 */
[----:B------:R0:W1:Y:S02]  /*10f00*/  SHFL.DOWN P0, R233, R252, R251, R68 ;  /* 0x080000fbfce97389 */ /* 0x0000640000000044 */
[----:B01----:R-:W-:Y:S05]  /*10f10*/  ENDCOLLECTIVE ;  /* 0x000000000000791b */ /* 0x003fea0003800000 */
.L_x_8240:
[----:B------:R-:W-:-:S07]  /*10f20*/  MOV R248, R233 ;  /* 0x000000e900f87202 */ /* 0x000fce0000000f00 */
[----:B------:R-:W-:Y:S05]  /*10f30*/  WARPSYNC.COLLECTIVE R71, `(.L_x_8241) ;  /* 0x0000000047087348 */ /* 0x000fea0003c00000 */
[----:B------:R0:W1:Y:S02]  /*10f40*/  SHFL.IDX P3, R233, R70, R69, R68 ;  /* 0x0000004546e97389 */ /* 0x0000640000060044 */
[----:B01----:R-:W-:Y:S05]  /*10f50*/  ENDCOLLECTIVE ;  /* 0x000000000000791b */ /* 0x003fea0003800000 */
.L_x_8241:
[----:B------:R-:W-:Y:S02]  /*10f60*/  MOV R70, R65 ;  /* 0x0000004100467202 */ /* 0x000fe40000000f00 */
[----:B------:R-:W-:-:S07]  /*10f70*/  MOV R64, R233 ;  /* 0x000000e900407202 */ /* 0x000fce0000000f00 */
[----:B------:R-:W-:Y:S05]  /*10f80*/  WARPSYNC.COLLECTIVE R71, `(.L_x_8242) ;  /* 0x0000000047087348 */ /* 0x000fea0003c00000 */
[----:B------:R0:W1:Y:S02]  /*10f90*/  SHFL.IDX P3, R233, R70, R69, R68 ;  /* 0x0000004546e97389 */ /* 0x0000640000060044 */
[----:B01----:R-:W-:Y:S05]  /*10fa0*/  ENDCOLLECTIVE ;  /* 0x000000000000791b */ /* 0x003fea0003800000 */
.L_x_8242:
[----:B------:R-:W-:Y:S02]  /*10fb0*/  MOV R70, R66 ;  /* 0x0000004200467202 */ /* 0x000fe40000000f00 */
[----:B------:R-:W-:-:S07]  /*10fc0*/  MOV R65, R233 ;  /* 0x000000e900417202 */ /* 0x000fce0000000f00 */
[----:B------:R-:W-:Y:S05]  /*10fd0*/  WARPSYNC.COLLECTIVE R71, `(.L_x_8243) ;  /* 0x0000000047087348 */ /* 0x000fea0003c00000 */
[----:B------:R0:W1:Y:S02]  /*10fe0*/  SHFL.IDX P3, R233, R70, R69, R68 ;  /* 0x0000004546e97389 */ /* 0x0000640000060044 */
[----:B01----:R-:W-:Y:S05]  /*10ff0*/  ENDCOLLECTIVE ;  /* 0x000000000000791b */ /* 0x003fea0003800000 */
.L_x_8243:
[----:B------:R-:W-:Y:S02]  /*11000*/  MOV R70, R67 ;  /* 0x0000004300467202 */ /* 0x000fe40000000f00 */
[----:B------:R-:W-:-:S07]  /*11010*/  MOV R66, R233 ;  /* 0x000000e900427202 */ /* 0x000fce0000000f00 */
[----:B------:R-:W-:Y:S05]  /*11020*/  WARPSYNC.COLLECTIVE R71, `(.L_x_8244) ;  /* 0x0000000047087348 */ /* 0x000fea0003c00000 */
[----:B------:R0:W1:Y:S02]  /*11030*/  SHFL.IDX P3, R233, R70, R69, R68 ;  /* 0x0000004546e97389 */ /* 0x0000640000060044 */
[----:B01----:R-:W-:Y:S05]  /*11040*/  ENDCOLLECTIVE ;  /* 0x000000000000791b */ /* 0x003fea0003800000 */
.L_x_8244:
[----:B------:R-:W-:Y:S01]  /*11050*/  MOV R67, R233 ;  /* 0x000000e900437202 */ /* 0x000fe20000000f00 */
[----:B------:R-:W-:Y:S06]  /*11060*/  BRA `(.L_x_8245) ;  /* 0xffffff8400407947 */ /* 0x000fec000383ffff */
.L_x_8246:
        /* <DEDUP_REMOVED lines=9> */
.L_x_18698:


//--------------------- .text._Z25selective_scan_bwd_kernelI32Selective_Scan_bwd_kernel_traitsILi64ELi16ELb0ELb1ELb0ELb1ELb1EfN3c107complexIfEEEEv12SSMParamsBwd --------------------------
	.section	.text._Z25selective_scan_bwd_kernelI32Selective_Scan_bwd_kernel_traitsILi64ELi16ELb0ELb1ELb0ELb1ELb1EfN3c107complexIfEEEEv12SSMParamsBwd,"ax",@progbits
	.align	128
        .global         _Z25selective_scan_bwd_kernelI32Selective_Scan_bwd_kernel_traitsILi64ELi16ELb0ELb1ELb0ELb1ELb1EfN3c107complexIfEEEEv12SSMParamsBwd
        .type           _Z25selective_scan_bwd_kernelI32Selective_Scan_bwd_kernel_traitsILi64ELi16ELb0ELb1ELb0ELb1ELb1EfN3c107complexIfEEEEv12SSMParamsBwd,@function
        .size           _Z25selective_scan_bwd_kernelI32Selective_Scan_bwd_kernel_traitsILi64ELi16ELb0ELb1ELb0ELb1ELb1EfN3c107complexIfEEEEv12SSMParamsBwd,(.L_x_18699 - _Z25selective_scan_bwd_kernelI32Selective_Scan_bwd_kernel_traitsILi64ELi16ELb0ELb1ELb0ELb1ELb1EfN3c107complexIfEEEEv12SSMParamsBwd)
        .other          _Z25selective_scan_bwd_kernelI32Selective_Scan_bwd_kernel_traitsILi64ELi16ELb0ELb1ELb0ELb1ELb1EfN3c107complexIfEEEEv12SSMParamsBwd,@"STO_CUDA_ENTRY STV_DEFAULT"
_Z25selective_scan_bwd_kernelI32Selective_Scan_bwd_kernel_traitsILi64ELi16ELb0ELb1ELb0ELb1ELb1EfN3c107complexIfEEEEv12SSMParamsBwd:
.text._Z25selective_scan_bwd_kernelI32Selective_Scan_bwd_kernel_traitsILi64ELi16ELb0ELb1ELb0ELb1ELb1EfN3c107complexIfEEEEv12SSMParamsBwd:
        /* <DEDUP_REMOVED lines=142> */
.L_x_8380:
        /* <DEDUP_REMOVED lines=214> */
[----:B-----5:R-:W-:Y:S01]  /*1640*/  HFMA2 R38, -RZ, RZ, 0, 0 ;  /* 0x00000000ff267431 */ /* 0x020fe200000001ff */
[----:B------:R-:W-:Y:S02]  /*1650*/  CS2R R36, SRZ ;  /* 0x0000000000247805 */ /* 0x000fe4000001ff00 */
        /* <DEDUP_REMOVED lines=33> */
[----:B------:R-:W-:Y:S04]  /*1870*/  STS [R241+0x200], R28 ;  /* 0x0002001cf1007388 */ /* 0x000fe80000000800 */
[----:B--2---:R2:W-:Y:S04]  /*1880*/  STS [R240+0x280], R29 ;  /* 0x0002801df0007388 */ /* 0x0045e80000000800 */
[----:B------:R-:W-:Y:S04]  /*1890*/  STS [R239+0x300], R30 ;  /* 0x0003001eef007388 */ /* 0x000fe80000000800 */
[----:B---3--:R3:W-:Y:S04]  /*18a0*/  STS [R238+0x380], R31 ;  /* 0x0003801fee007388 */ /* 0x0087e80000000800 */
[----:B----4-:R-:W-:Y:S04]  /*18b0*/  STS [R237+0x400], R32 ;  /* 0x00040020ed007388 */ /* 0x010fe80000000800 */
[----:B-----5:R-:W-:Y:S04]  /*18c0*/  STS [R236+0x480], R33 ;  /* 0x00048021ec007388 */ /* 0x020fe80000000800 */
[----:B------:R-:W-:Y:S04]  /*18d0*/  STS [R235+0x500], R34 ;  /* 0x00050022eb007388 */ /* 0x000fe80000000800 */
[----:B------:R-:W-:Y:S04]  /*18e0*/  STS [R234+0x580], R35 ;  /* 0x00058023ea007388 */ /* 0x000fe80000000800 */
[----:B------:R-:W-:Y:S04]  /*18f0*/  STS [R232+0x600], R37 ;  /* 0x00060025e8007388 */ /* 0x000fe80000000800 */
[----:B------:R-:W-:Y:S04]  /*1900*/  STS [R231+0x680], R36 ;  /* 0x00068024e7007388 */ /* 0x000fe80000000800 */
        /* <DEDUP_REMOVED lines=39> */
[----:B------:R-:W-:Y:S01]  /*1b80*/  ISETP.NE.AND P6, PT, R50, RZ, PT ;  /* 0x000000ff3200720c */ /* 0x000fe20003fc5270 */
[----:B----4-:R-:W-:Y:S01]  /*1b90*/  HFMA2 R23, -RZ, RZ, 0, 0 ;  /* 0x00000000ff177431 */ /* 0x010fe200000001ff */
[----:B------:R-:W-:Y:S02]  /*1ba0*/  CS2R R32, SRZ ;  /* 0x0000000000207805 */ /* 0x000fe4000001ff00 */
[----:B------:R-:W-:Y:S02]  /*1bb0*/  CS2R R34, SRZ ;  /* 0x0000000000227805 */ /* 0x000fe4000001ff00 */
[----:B------:R-:W-:Y:S02]  /*1bc0*/  MOV R36, RZ ;  /* 0x000000ff00247202 */ /* 0x000fe40000000f00 */
[----:B------:R-:W4:Y:S04]  /*1bd0*/  @!P5 LDG.E R32, desc[UR28][R4.64+0x500] ;  /* 0x0005001c0420d981 */ /* 0x000f28000c1e1900 */
[----:B------:R-:W4:Y:S04]  /*1be0*/  @!P0 LDG.E R23, desc[UR28][R4.64+0x580] ;  /* 0x0005801c04178981 */ /* 0x000f28000c1e1900 */
[----:B------:R-:W4:Y:S01]  /*1bf0*/  @!P6 LDG.E R30, desc[UR28][R4.64+0x400] ;  /* 0x0004001c041ee981 */ /* 0x000f22000c1e1900 */
[----:B------:R-:W-:-:S03]  /*1c00*/  ISETP.NE.AND P6, PT, R60, RZ, PT ;  /* 0x000000ff3c00720c */ /* 0x000fc60003fc5270 */
[----:B------:R-:W4:Y:S04]  /*1c10*/  @!P1 LDG.E R33, desc[UR28][R4.64+0x600] ;  /* 0x0006001c04219981 */ /* 0x000f28000c1e1900 */
[----:B------:R-:W4:Y:S04]  /*1c20*/  @!P2 LDG.E R34, desc[UR28][R4.64+0x680] ;  /* 0x0006801c0422a981 */ /* 0x000f28000c1e1900 */
[----:B------:R-:W4:Y:S04]  /*1c30*/  @!P3 LDG.E R36, desc[UR28][R4.64+0x700] ;  /* 0x0007001c0424b981 */ /* 0x000f28000c1e1900 */
[----:B------:R-:W4:Y:S04]  /*1c40*/  @!P6 LDG.E R31, desc[UR28][R4.64+0x480] ;  /* 0x0004801c041fe981 */ /* 0x000f28000c1e1900 */
[----:B------:R-:W4:Y:S01]  /*1c50*/  @!P4 LDG.E R35, desc[UR28][R4.64+0x780] ;  /* 0x0007801c0423c981 */ /* 0x000f22000c1e1900 */
        /* <DEDUP_REMOVED lines=26> */
[----:B--2---:R0:W-:Y:S04]  /*1e00*/  STS [R240+0x280], R27 ;  /* 0x0002801bf0007388 */ /* 0x0041e80000000800 */
[----:B------:R0:W-:Y:S04]  /*1e10*/  STS [R239+0x300], R28 ;  /* 0x0003001cef007388 */ /* 0x0001e80000000800 */
[----:B---3--:R0:W-:Y:S04]  /*1e20*/  STS [R238+0x380], R29 ;  /* 0x0003801dee007388 */ /* 0x0081e80000000800 */
        /* <DEDUP_REMOVED lines=40> */
.L_x_8249:
[----:B------:R-:W-:Y:S05]  /*20b0*/  BSYNC.RECONVERGENT B0 ;  /* 0x0000000000007941 */ /* 0x000fea0003800200 */
.L_x_8248:
        /* <DEDUP_REMOVED lines=33> */
.L_x_8251:
[----:B------:R-:W-:Y:S05]  /*22d0*/  BSYNC.RECONVERGENT B0 ;  /* 0x0000000000007941 */ /* 0x000fea0003800200 */
.L_x_8250:
        /* <DEDUP_REMOVED lines=33> */
.L_x_8253:
[----:B------:R-:W-:Y:S05]  /*24f0*/  BSYNC.RECONVERGENT B0 ;  /* 0x0000000000007941 */ /* 0x000fea0003800200 */
.L_x_8252:
        /* <DEDUP_REMOVED lines=33> */
.L_x_8255:
[----:B------:R-:W-:Y:S05]  /*2710*/  BSYNC.RECONVERGENT B0 ;  /* 0x0000000000007941 */ /* 0x000fea0003800200 */
.L_x_8254:
        /* <DEDUP_REMOVED lines=33> */
.L_x_8257:
[----:B------:R-:W-:Y:S05]  /*2930*/  BSYNC.RECONVERGENT B0 ;  /* 0x0000000000007941 */ /* 0x000fea0003800200 */
.L_x_8256:
        /* <DEDUP_REMOVED lines=33> */
.L_x_8259:
[----:B------:R-:W-:Y:S05]  /*2b50*/  BSYNC.RECONVERGENT B0 ;  /* 0x0000000000007941 */ /* 0x000fea0003800200 */
.L_x_8258:
        /* <DEDUP_REMOVED lines=33> */
.L_x_8261:
[----:B------:R-:W-:Y:S05]  /*2d70*/  BSYNC.RECONVERGENT B0 ;  /* 0x0000000000007941 */ /* 0x000fea0003800200 */
.L_x_8260:
        /* <DEDUP_REMOVED lines=33> */
.L_x_8263:
[----:B------:R-:W-:Y:S05]  /*2f90*/  BSYNC.RECONVERGENT B0 ;  /* 0x0000000000007941 */ /* 0x000fea0003800200 */
.L_x_8262:
        /* <DEDUP_REMOVED lines=33> */
.L_x_8265:
[----:B------:R-:W-:Y:S05]  /*31b0*/  BSYNC.RECONVERGENT B0 ;  /* 0x0000000000007941 */ /* 0x000fea0003800200 */
.L_x_8264:
        /* <DEDUP_REMOVED lines=33> */
.L_x_8267:
[----:B------:R-:W-:Y:S05]  /*33d0*/  BSYNC.RECONVERGENT B0 ;  /* 0x0000000000007941 */ /* 0x000fea0003800200 */
.L_x_8266:
        /* <DEDUP_REMOVED lines=33> */
.L_x_8269:
[----:B------:R-:W-:Y:S05]  /*35f0*/  BSYNC.RECONVERGENT B0 ;  /* 0x0000000000007941 */ /* 0x000fea0003800200 */
.L_x_8268:
        /* <DEDUP_REMOVED lines=33> */
.L_x_8271:
[----:B------:R-:W-:Y:S05]  /*3810*/  BSYNC.RECONVERGENT B0 ;  /* 0x0000000000007941 */ /* 0x000fea0003800200 */
.L_x_8270:
        /* <DEDUP_REMOVED lines=33> */
.L_x_8273:
[----:B------:R-:W-:Y:S05]  /*3a30*/  BSYNC.RECONVERGENT B0 ;  /* 0x0000000000007941 */ /* 0x000fea0003800200 */
.L_x_8272:
        /* <DEDUP_REMOVED lines=33> */
.L_x_8275:
[----:B------:R-:W-:Y:S05]  /*3c50*/  BSYNC.RECONVERGENT B0 ;  /* 0x0000000000007941 */ /* 0x000fea0003800200 */
.L_x_8274:
        /* <DEDUP_REMOVED lines=33> */
.L_x_8277:
[----:B------:R-:W-:Y:S05]  /*3e70*/  BSYNC.RECONVERGENT B0 ;  /* 0x0000000000007941 */ /* 0x000fea0003800200 */
.L_x_8276:
        /* <DEDUP_REMOVED lines=33> */
.L_x_8279:
[----:B------:R-:W-:Y:S05]  /*4090*/  BSYNC.RECONVERGENT B0 ;  /* 0x0000000000007941 */ /* 0x000fea0003800200 */
.L_x_8278:
        /* <DEDUP_REMOVED lines=40> */
[----:B------:R-:W-:Y:S01]  /*4320*/  IADD3.X R7, PT, PT, RZ, UR15, RZ, P5, !PT ;  /* 0x0000000fff077c10 */ /* 0x000fe2000affe4ff */
[----:B------:R-:W-:Y:S01]  /*4330*/  HFMA2 R66, -RZ, RZ, 0, 0 ;  /* 0x00000000ff427431 */ /* 0x000fe200000001ff */
        /* <DEDUP_REMOVED lines=12> */
[----:B------:R-:W-:Y:S02]  /*4400*/  ISETP.NE.AND P6, PT, R99, RZ, PT ;  /* 0x000000ff6300720c */ /* 0x000fe40003fc5270 */
[----:B------:R-:W-:Y:S01]  /*4410*/  MOV R99, RZ ;  /* 0x000000ff00637202 */ /* 0x000fe20000000f00 */
[----:B------:R-:W-:Y:S01]  /*4420*/  LDS R28, [R95+0x3c] ;  /* 0x00003c005f1c7984 */ /* 0x000fe20000000800 */
[----:B------:R-:W-:-:S02]  /*4430*/  MOV R101, RZ ;  /* 0x000000ff00657202 */ /* 0x000fc40000000f00 */
[----:B------:R-:W-:Y:S01]  /*4440*/  MOV R103, RZ ;  /* 0x000000ff00677202 */ /* 0x000fe20000000f00 */
[----:B0-----:R-:W-:Y:S01]  /*4450*/  UIMAD.WIDE.U32 UR30, UR33, UR12, UR8 ;  /* 0x0000000c211e72a5 */ /* 0x001fe2000f8e0008 */
[----:B------:R-:W-:Y:S02]  /*4460*/  MOV R64, RZ ;  /* 0x000000ff00407202 */ /* 0x000fe40000000f00 */
[----:B------:R-:W-:Y:S01]  /*4470*/  MOV R107, RZ ;  /* 0x000000ff006b7202 */ /* 0x000fe20000000f00 */
        /* <DEDUP_REMOVED lines=94> */
[----:B------:R-:W0:Y:S04]  /*4a60*/  LDS R39, [R95+0x30] ;  /* 0x000030005f277984 */ /* 0x000e280000000800 */
[----:B------:R-:W0:Y:S04]  /*4a70*/  LDS R41, [R95+0x34] ;  /* 0x000034005f297984 */ /* 0x000e280000000800 */
[----:B------:R-:W-:Y:S04]  /*4a80*/  LDS R40, [R95+0x38] ;  /* 0x000038005f287984 */ /* 0x000fe80000000800 */
[----:B------:R-:W-:Y:S01]  /*4a90*/  LDS R38, [R95+0x3c] ;  /* 0x00003c005f267984 */ /* 0x000fe20000000800 */
[----:B------:R-:W-:Y:S01]  /*4aa0*/  BAR.SYNC.DEFER_BLOCKING 0x0 ;  /* 0x0000000000007b1d */ /* 0x000fe20000010000 */
[----:B-1----:R-:W-:-:S05]  /*4ab0*/  MOV R62, RZ ;  /* 0x000000ff003e7202 */ /* 0x002fca0000000f00 */
[----:B------:R-:W5:Y:S01]  /*4ac0*/  @!P5 LDG.E R63, desc[UR28][R4.64] ;  /* 0x0000001c043fd981 */ /* 0x000f62000c1e1900 */
[----:B------:R-:W-:Y:S02]  /*4ad0*/  ISETP.NE.AND P5, PT, R65, RZ, PT ;  /* 0x000000ff4100720c */ /* 0x000fe40003fa5270 */
[----:B--2---:R-:W-:Y:S02]  /*4ae0*/  MOV R66, RZ ;  /* 0x000000ff00427202 */ /* 0x004fe40000000f00 */
[----:B------:R-:W-:Y:S01]  /*4af0*/  MOV R99, RZ ;  /* 0x000000ff00637202 */ /* 0x000fe20000000f00 */
[----:B------:R-:W-:Y:S01]  /*4b00*/  HFMA2 R105, -RZ, RZ, 0, 0 ;  /* 0x00000000ff697431 */ /* 0x000fe200000001ff */
[----:B------:R-:W-:Y:S01]  /*4b10*/  MOV R101, RZ ;  /* 0x000000ff00657202 */ /* 0x000fe20000000f00 */
[----:B------:R-:W2:Y:S01]  /*4b20*/  @!P3 LDG.E R108, desc[UR28][R4.64+0x700] ;  /* 0x0007001c046cb981 */ /* 0x000ea2000c1e1900 */
[----:B------:R-:W-:-:S03]  /*4b30*/  MOV R103, RZ ;  /* 0x000000ff00677202 */ /* 0x000fc60000000f00 */
[----:B------:R-:W2:Y:S04]  /*4b40*/  @!P4 LDG.E R111, desc[UR28][R4.64+0x780] ;  /* 0x0007801c046fc981 */ /* 0x000ea8000c1e1900 */
[----:B------:R-:W2:Y:S01]  /*4b50*/  @!P5 LDG.E R62, desc[UR28][R4.64+0x80] ;  /* 0x0000801c043ed981 */ /* 0x000ea2000c1e1900 */
[----:B------:R-:W-:Y:S01]  /*4b60*/  ISETP.NE.AND P5, PT, R67, RZ, PT ;  /* 0x000000ff4300720c */ /* 0x000fe20003fa5270 */
[----:B------:R-:W-:Y:S02]  /*4b70*/  HFMA2 R67, -RZ, RZ, 0, 0 ;  /* 0x00000000ff437431 */ /* 0x000fe400000001ff */
[----:B------:R-:W2:Y:S04]  /*4b80*/  @!P0 LDG.E R103, desc[UR28][R4.64+0x580] ;  /* 0x0005801c04678981 */ /* 0x000ea8000c1e1900 */
[----:B------:R-:W2:Y:S06]  /*4b90*/  @!P1 LDG.E R105, desc[UR28][R4.64+0x600] ;  /* 0x0006001c04699981 */ /* 0x000eac000c1e1900 */
[----:B------:R-:W2:Y:S01]  /*4ba0*/  @!P5 LDG.E R67, desc[UR28][R4.64+0x100] ;  /* 0x0001001c0443d981 */ /* 0x000ea2000c1e1900 */
[----:B------:R-:W-:-:S13]  /*4bb0*/  ISETP.NE.AND P5, PT, R68, RZ, PT ;  /* 0x000000ff4400720c */ /* 0x000fda0003fa5270 */
[----:B------:R-:W2:Y:S01]  /*4bc0*/  @!P5 LDG.E R66, desc[UR28][R4.64+0x180] ;  /* 0x0001801c0442d981 */ /* 0x000ea2000c1e1900 */
[----:B------:R-:W-:Y:S02]  /*4bd0*/  ISETP.NE.AND P5, PT, R69, RZ, PT ;  /* 0x000000ff4500720c */ /* 0x000fe40003fa5270 */
[----:B------:R-:W-:-:S11]  /*4be0*/  CS2R R68, SRZ ;  /* 0x0000000000447805 */ /* 0x000fd6000001ff00 */
        /* <DEDUP_REMOVED lines=13> */
[----:B------:R-:W-:Y:S02]  /*4cc0*/  ISETP.NE.AND P5, PT, R106, RZ, PT ;  /* 0x000000ff6a00720c */ /* 0x000fe40003fa5270 */
[----:B------:R-:W-:-:S06]  /*4cd0*/  MOV R106, RZ ;  /* 0x000000ff006a7202 */ /* 0x000fcc0000000f00 */
[----:B------:R-:W2:Y:S05]  /*4ce0*/  @!P2 LDG.E R106, desc[UR28][R4.64+0x680] ;  /* 0x0006801c046aa981 */ /* 0x000eaa000c1e1900 */
[----:B------:R0:W2:Y:S01]  /*4cf0*/  @!P5 LDG.E R101, desc[UR28][R4.64+0x480] ;  /* 0x0004801c0465d981 */ /* 0x0000a2000c1e1900 */
[----:B---3--:R-:W-:Y:S01]  /*4d00*/  FMUL.FTZ R65, R60, -1.4426950216293334961 ;  /* 0xbfb8aa3b3c417820 */ /* 0x008fe20000410000 */
[----:B------:R-:W-:Y:S01]  /*4d10*/  FMUL.FTZ R64, R61, -1.4426950216293334961 ;  /* 0xbfb8aa3b3d407820 */ /* 0x000fe20000410000 */
[----:B----4-:R-:W-:Y:S01]  /*4d20*/  FMUL.FTZ R100, R49, -1.4426950216293334961 ;  /* 0xbfb8aa3b31647820 */ /* 0x010fe20000410000 */
[----:B-----5:R-:W-:-:S03]  /*4d30*/  FMUL.FTZ R107, R48, -1.4426950216293334961 ;  /* 0xbfb8aa3b306b7820 */ /* 0x020fc60000410000 */
[----:B------:R-:W1:Y:S01]  /*4d40*/  MUFU.EX2 R65, R65 ;  /* 0x0000004100417308 */ /* 0x000e620000000800 */
[----:B------:R-:W-:-:S07]  /*4d50*/  FMUL.FTZ R71, R50, -1.4426950216293334961 ;  /* 0xbfb8aa3b32477820 */ /* 0x000fce0000410000 */
[----:B------:R-:W3:Y:S01]  /*4d60*/  MUFU.EX2 R64, R64 ;  /* 0x0000004000407308 */ /* 0x000ee20000000800 */
[----:B0-----:R-:W-:-:S07]  /*4d70*/  FMUL.FTZ R5, R46, -1.4426950216293334961 ;  /* 0xbfb8aa3b2e057820 */ /* 0x001fce0000410000 */
[----:B------:R-:W0:Y:S08]  /*4d80*/  MUFU.EX2 R100, R100 ;  /* 0x0000006400647308 */ /* 0x000e300000000800 */
[----:B------:R-:W4:Y:S01]  /*4d90*/  MUFU.EX2 R107, R107 ;  /* 0x0000006b006b7308 */ /* 0x000f220000000800 */
[----:B------:R-:W-:Y:S01]  /*4da0*/  FMUL.FTZ R4, R47, -1.4426950216293334961 ;  /* 0xbfb8aa3b2f047820 */ /* 0x000fe20000410000 */
[----:B-1----:R-:W-:Y:S01]  /*4db0*/  FADD.FTZ R65, R65, 1 ;  /* 0x3f80000041417421 */ /* 0x002fe20000010000 */
[----:B------:R-:W-:-:S05]  /*4dc0*/  FMUL.FTZ R109, R45, -1.4426950216293334961 ;  /* 0xbfb8aa3b2d6d7820 */ /* 0x000fca0000410000 */
[----:B------:R-:W1:Y:S01]  /*4dd0*/  MUFU.EX2 R71, R71 ;  /* 0x0000004700477308 */ /* 0x000e620000000800 */
[----:B---3--:R-:W-:-:S07]  /*4de0*/  FADD.FTZ R64, R64, 1 ;  /* 0x3f80000040407421 */ /* 0x008fce0000010000 */
[----:B------:R-:W3:Y:S01]  /*4df0*/  MUFU.EX2 R5, R5 ;  /* 0x0000000500057308 */ /* 0x000ee20000000800 */
[----:B------:R-:W-:Y:S01]  /*4e00*/  FMUL.FTZ R115, R37, -1.4426950216293334961 ;  /* 0xbfb8aa3b25737820 */ /* 0x000fe20000410000 */
[----:B0-----:R-:W-:Y:S01]  /*4e10*/  FADD.FTZ R100, R100, 1 ;  /* 0x3f80000064647421 */ /* 0x001fe20000010000 */
[----:B----4-:R-:W-:-:S05]  /*4e20*/  FADD.FTZ R107, R107, 1 ;  /* 0x3f8000006b6b7421 */ /* 0x010fca0000010000 */
[----:B------:R-:W0:Y:S01]  /*4e30*/  MUFU.EX2 R4, R4 ;  /* 0x0000000400047308 */ /* 0x000e220000000800 */
[----:B------:R-:W-:-:S07]  /*4e40*/  FMUL.FTZ R112, R44, -1.4426950216293334961 ;  /* 0xbfb8aa3b2c707820 */ /* 0x000fce0000410000 */
[----:B------:R4:W5:Y:S08]  /*4e50*/  MUFU.EX2 R110, R109 ;  /* 0x0000006d006e7308 */ /* 0x0009700000000800 */
[----:B------:R-:W5:Y:S01]  /*4e60*/  MUFU.RCP R65, R65 ;  /* 0x0000004100417308 */ /* 0x000f620000001000 */
[----:B-1----:R-:W-:Y:S01]  /*4e70*/  FADD.FTZ R71, R71, 1 ;  /* 0x3f80000047477421 */ /* 0x002fe20000010000 */
[----:B------:R-:W-:Y:S01]  /*4e80*/  FMUL.FTZ R116, R39, -1.4426950216293334961 ;  /* 0xbfb8aa3b27747820 */ /* 0x000fe20000410000 */
[----:B----4-:R-:W-:-:S05]  /*4e90*/  FMUL.FTZ R109, R41, -1.4426950216293334961 ;  /* 0xbfb8aa3b296d7820 */ /* 0x010fca0000410000 */
[----:B------:R-:W-:Y:S01]  /*4ea0*/  MUFU.RCP R64, R64 ;  /* 0x0000004000407308 */ /* 0x000fe20000001000 */
[----:B------:R-:W-:Y:S01]  /*4eb0*/  FMUL.FTZ R113, R43, -1.4426950216293334961 ;  /* 0xbfb8aa3b2b717820 */ /* 0x000fe20000410000 */
[----:B------:R-:W-:Y:S01]  /*4ec0*/  FMUL.FTZ R114, R42, -1.4426950216293334961 ;  /* 0xbfb8aa3b2a727820 */ /* 0x000fe20000410000 */
[----:B---3--:R-:W-:-:S05]  /*4ed0*/  FADD.FTZ R5, R5, 1 ;  /* 0x3f80000005057421 */ /* 0x008fca0000010000 */
[----:B------:R-:W1:Y:S08]  /*4ee0*/  MUFU.EX2 R115, R115 ;  /* 0x0000007300737308 */ /* 0x000e700000000800 */
[----:B------:R-:W-:Y:S08]  /*4ef0*/  MUFU.RCP R100, R100 ;  /* 0x0000006400647308 */ /* 0x000ff00000001000 */
[----:B------:R-:W-:Y:S01]  /*4f00*/  MUFU.RCP R107, R107 ;  /* 0x0000006b006b7308 */ /* 0x000fe20000001000 */
[----:B0-----:R-:W-:-:S07]  /*4f10*/  FADD.FTZ R4, R4, 1 ;  /* 0x3f80000004047421 */ /* 0x001fce0000010000 */
[----:B------:R-:W0:Y:S01]  /*4f20*/  MUFU.EX2 R112, R112 ;  /* 0x0000007000707308 */ /* 0x000e220000000800 */
        /* <DEDUP_REMOVED lines=17> */
[----:B------:R-:W2:Y:S04]  /*5040*/  LDS R62, [R95+0x4] ;  /* 0x000004005f3e7984 */ /* 0x000ea80000000800 */
[----:B------:R-:W3:Y:S04]  /*5050*/  LDS R63, [R95] ;  /* 0x000000005f3f7984 */ /* 0x000ee80000000800 */
[----:B------:R-:W4:Y:S04]  /*5060*/  LDS R69, [R95+0x8] ;  /* 0x000008005f457984 */ /* 0x000f280000000800 */
[----:B------:R-:W4:Y:S04]  /*5070*/  LDS R66, [R95+0xc] ;  /* 0x00000c005f427984 */ /* 0x000f280000000800 */
[----:B------:R-:W4:Y:S01]  /*5080*/  LDS R67, [R95+0x10] ;  /* 0x000010005f437984 */ /* 0x000f220000000800 */
[----:B------:R-:W-:Y:S01]  /*5090*/  MUFU.EX2 R117, R116 ;  /* 0x0000007400757308 */ /* 0x000fe20000000800 */
[----:B-----5:R-:W-:-:S02]  /*50a0*/  FADD.FTZ R106, R110, 1 ;  /* 0x3f8000006e6a7421 */ /* 0x020fc40000010000 */
[----:B------:R-:W5:Y:S05]  /*50b0*/  LDS R99, [R95+0x18] ;  /* 0x000018005f637984 */ /* 0x000f6a0000000800 */
[----:B------:R-:W3:Y:S01]  /*50c0*/  MUFU.RCP R71, R71 ;  /* 0x0000004700477308 */ /* 0x000ee20000001000 */
[----:B------:R-:W5:Y:S07]  /*50d0*/  LDS R68, [R95+0x14] ;  /* 0x000014005f447984 */ /* 0x000f6e0000000800 */
[----:B------:R-:W-:Y:S08]  /*50e0*/  MUFU.EX2 R119, R109 ;  /* 0x0000006d00777308 */ /* 0x000ff00000000800 */
[----:B------:R-:W5:Y:S01]  /*50f0*/  MUFU.EX2 R113, R113 ;  /* 0x0000007100717308 */ /* 0x000f620000000800 */
[----:B--2---:R-:W-:-:S07]  /*5100*/  FMUL.FTZ R70, R35, R62 ;  /* 0x0000003e23467220 */ /* 0x004fce0000410000 */
[----:B------:R-:W2:Y:S01]  /*5110*/  MUFU.EX2 R114, R114 ;  /* 0x0000007200727308 */ /* 0x000ea20000000800 */
[----:B------:R-:W-:Y:S01]  /*5120*/  FMUL.FTZ R101, R65, R70 ;  /* 0x0000004641657220 */ /* 0x000fe20000410000 */
[----:B------:R-:W-:Y:S01]  /*5130*/  FMUL.FTZ R118, R40, -1.4426950216293334961 ;  /* 0xbfb8aa3b28767820 */ /* 0x000fe20000410000 */
[----:B------:R-:W2:Y:S05]  /*5140*/  LDS R70, [R95+0x1c] ;  /* 0x00001c005f467984 */ /* 0x000eaa0000000800 */
[----:B------:R3:W-:Y:S01]  /*5150*/  MUFU.RCP R104, R4 ;  /* 0x0000000400687308 */ /* 0x0007e20000001000 */
[----:B-1----:R-:W-:Y:S01]  /*5160*/  FADD.FTZ R115, R115, 1 ;  /* 0x3f80000073737421 */ /* 0x002fe20000010000 */
[----:B0-----:R-:W-:Y:S01]  /*5170*/  FADD.FTZ R111, R112, 1 ;  /* 0x3f800000706f7421 */ /* 0x001fe20000010000 */
[----:B------:R-:W-:Y:S01]  /*5180*/  FMUL.FTZ R120, R38, -1.4426950216293334961 ;  /* 0xbfb8aa3b26787820 */ /* 0x000fe20000410000 */
[----:B------:R-:W-:Y:S04]  /*5190*/  LDS R103, [R95+0x28] ;  /* 0x000028005f677984 */ /* 0x000fe80000000800 */
[----:B------:R0:W-:Y:S01]  /*51a0*/  MUFU.RCP R109, R5 ;  /* 0x00000005006d7308 */ /* 0x0001e20000001000 */
[----:B---3--:R-:W-:Y:S01]  /*51b0*/  FADD.FTZ R4, -R64, 1 ;  /* 0x3f80000040047421 */ /* 0x008fe20000010100 */
[----:B------:R-:W-:Y:S01]  /*51c0*/  LDS R105, [R95+0x2c] ;  /* 0x00002c005f697984 */ /* 0x000fe20000000800 */
[----:B0-----:R-:W-:-:S05]  /*51d0*/  FADD.FTZ R5, -R65, 1 ;  /* 0x3f80000041057421 */ /* 0x001fca0000010100 */
        /* <DEDUP_REMOVED lines=8> */
[----:B------:R1:W-:Y:S01]  /*5260*/  MUFU.EX2 R121, R118 ;  /* 0x0000007600797308 */ /* 0x0003e20000000800 */
[----:B------:R-:W-:Y:S01]  /*5270*/  FMUL.FTZ R4, R5, R4 ;  /* 0x0000000405047220 */ /* 0x000fe20000410000 */
[----:B------:R-:W-:Y:S01]  /*5280*/  FADD.FTZ R5, -R71, 1 ;  /* 0x3f80000047057421 */ /* 0x000fe20000010100 */
[----:B------:R-:W-:Y:S01]  /*5290*/  FFMA.FTZ R112, R49, R102, 1 ;  /* 0x3f80000031707423 */ /* 0x000fe20000010066 */
[----:B----4-:R-:W-:Y:S01]  /*52a0*/  FMUL.FTZ R110, R34, R69 ;  /* 0x00000045226e7220 */ /* 0x010fe20000410000 */
[----:B------:R-:W-:Y:S03]  /*52b0*/  LDS R102, [R95+0x24] ;  /* 0x000024005f667984 */ /* 0x000fe60000000800 */
[----:B------:R3:W-:Y:S01]  /*52c0*/  MUFU.RCP R136, R115 ;  /* 0x0000007300887308 */ /* 0x0007e20000001000 */
[----:B-1----:R-:W-:Y:S01]  /*52d0*/  FADD.FTZ R118, R117, 1 ;  /* 0x3f80000075767421 */ /* 0x002fe20000010000 */
[----:B------:R-:W-:-:S02]  /*52e0*/  FFMA.FTZ R117, R48, R101, 1 ;  /* 0x3f80000030757423 */ /* 0x000fc40000010065 */
[----:B------:R-:W1:Y:S01]  /*52f0*/  LDS R101, [R95+0x20] ;  /* 0x000020005f657984 */ /* 0x000e620000000800 */
[----:B-----5:R-:W-:Y:S01]  /*5300*/  FADD.FTZ R108, R113, 1 ;  /* 0x3f800000716c7421 */ /* 0x020fe20000010000 */
[----:B---3--:R-:W-:Y:S01]  /*5310*/  FMUL.FTZ R115, R33, R66 ;  /* 0x0000004221737220 */ /* 0x008fe20000410000 */
[----:B--2---:R-:W-:Y:S01]  /*5320*/  FADD.FTZ R113, R114, 1 ;  /* 0x3f80000072717421 */ /* 0x004fe20000010000 */
[----:B------:R-:W-:Y:S01]  /*5330*/  FFMA.FTZ R5, R50, R5, 1 ;  /* 0x3f80000032057423 */ /* 0x000fe20000010005 */
[----:B------:R-:W-:Y:S01]  /*5340*/  FMUL.FTZ R110, R71, R110 ;  /* 0x0000006e476e7220 */ /* 0x000fe20000410000 */
[----:B------:R-:W-:Y:S01]  /*5350*/  FMUL.FTZ R115, R100, R115 ;  /* 0x0000007364737220 */ /* 0x000fe20000410000 */
[----:B------:R-:W-:Y:S01]  /*5360*/  FMUL.FTZ R114, R32, R67 ;  /* 0x0000004320727220 */ /* 0x000fe20000410000 */
[----:B------:R2:W3:Y:S03]  /*5370*/  MUFU.EX2 R125, R120 ;  /* 0x00000078007d7308 */ /* 0x0004e60000000800 */
[----:B------:R-:W-:-:S05]  /*5380*/  FMUL.FTZ R114, R107, R114 ;  /* 0x000000726b727220 */ /* 0x000fca0000410000 */
[----:B------:R4:W-:Y:S01]  /*5390*/  MUFU.RCP R140, R118 ;  /* 0x00000076008c7308 */ /* 0x0009e20000001000 */
[----:B--2---:R-:W-:Y:S01]  /*53a0*/  FMUL.FTZ R120, R115, R112 ;  /* 0x0000007073787220 */ /* 0x004fe20000410000 */
[----:B0-----:R-:W-:Y:S01]  /*53b0*/  FADD.FTZ R112, -R106, 1 ;  /* 0x3f8000006a707421 */ /* 0x001fe20000010100 */
[----:B------:R-:W-:Y:S01]  /*53c0*/  FMUL.FTZ R122, R114, R117 ;  /* 0x00000075727a7220 */ /* 0x000fe20000410000 */
[----:B------:R-:W-:Y:S01]  /*53d0*/  LDS R115, [R95+0x3c] ;  /* 0x00003c005f737984 */ /* 0x000fe20000000800 */
[----:B----4-:R-:W-:Y:S01]  /*53e0*/  FMUL.FTZ R118, R110, R5 ;  /* 0x000000056e767220 */ /* 0x010fe20000410000 */
[----:B------:R-:W-:Y:S01]  /*53f0*/  FADD.FTZ R110, -R104, 1 ;  /* 0x3f800000686e7421 */ /* 0x000fe20000010100 */
[----:B------:R-:W-:Y:S01]  /*5400*/  FFMA.FTZ R128, R45, R112, 1 ;  /* 0x3f8000002d807423 */ /* 0x000fe20000010070 */
[----:B------:R-:W0:Y:S02]  /*5410*/  LDS R114, [R95+0x30] ;  /* 0x000030005f727984 */ /* 0x000e240000000800 */
[----:B------:R-:W-:-:S02]  /*5420*/  FFMA.FTZ R124, R47, R110, 1 ;  /* 0x3f8000002f7c7423 */ /* 0x000fc4000001006e */
[----:B------:R-:W2:Y:S04]  /*5430*/  LDS R112, [R95+0x34] ;  /* 0x000034005f707984 */ /* 0x000ea80000000800 */
[----:B------:R-:W4:Y:S01]  /*5440*/  LDS R110, [R95+0x38] ;  /* 0x000038005f6e7984 */ /* 0x000f220000000800 */
[----:B------:R-:W5:Y:S01]  /*5450*/  MUFU.RCP R108, R108 ;  /* 0x0000006c006c7308 */ /* 0x000f620000001000 */
[----:B------:R-:W-:-:S07]  /*5460*/  FADD.FTZ R119, R119, 1 ;  /* 0x3f80000077777421 */ /* 0x000fce0000010000 */
[----:B------:R-:W1:Y:S01]  /*5470*/  MUFU.RCP R113, R113 ;  /* 0x0000007100717308 */ /* 0x000e620000001000 */
[----:B------:R-:W-:Y:S01]  /*5480*/  FADD.FTZ R5, -R109, 1 ;  /* 0x3f8000006d057421 */ /* 0x000fe20000010100 */
[----:B------:R-:W-:Y:S01]  /*5490*/  FMUL.FTZ R126, R30, R99 ;  /* 0x000000631e7e7220 */ /* 0x000fe20000410000 */
[----:B---3--:R-:W-:-:S05]  /*54a0*/  FADD.FTZ R125, R125, 1 ;  /* 0x3f8000007d7d7421 */ /* 0x008fca0000010000 */
[----:B------:R-:W3:Y:S01]  /*54b0*/  MUFU.RCP R111, R111 ;  /* 0x0000006f006f7308 */ /* 0x000ee20000001000 */
[----:B------:R-:W-:Y:S01]  /*54c0*/  FADD.FTZ R121, R121, 1 ;  /* 0x3f80000079797421 */ /* 0x000fe20000010000 */
[----:B------:R-:W-:Y:S01]  /*54d0*/  FFMA.FTZ R117, R46, R5, 1 ;  /* 0x3f8000002e757423 */ /* 0x000fe20000010005 */
[----:B------:R-:W-:Y:S01]  /*54e0*/  FMUL.FTZ R126, R109, R126 ;  /* 0x0000007e6d7e7220 */ /* 0x000fe20000410000 */
[----:B------:R-:W-:Y:S01]  /*54f0*/  FMUL.FTZ R5, R31, R68 ;  /* 0x000000441f057220 */ /* 0x000fe20000410000 */
[----:B------:R-:W-:Y:S01]  /*5500*/  FADD.FTZ R134, -R136, 1 ;  /* 0x3f80000088867421 */ /* 0x000fe20000010100 */
[----:B------:R-:W-:Y:S01]  /*5510*/  BAR.SYNC.DEFER_BLOCKING 0x0 ;  /* 0x0000000000007b1d */ /* 0x000fe20000010000 */
[----:B------:R-:W-:-:S05]  /*5520*/  FMUL.FTZ R126, R126, R117 ;  /* 0x000000757e7e7220 */ /* 0x000fca0000410000 */
[----:B------:R0:W-:Y:S01]  /*5530*/  MUFU.RCP R144, R119 ;  /* 0x0000007700907308 */ /* 0x0001e20000001000 */
[----:B------:R-:W-:Y:S01]  /*5540*/  FMUL.FTZ R5, R104, R5 ;  /* 0x0000000568057220 */ /* 0x000fe20000410000 */
[----:B-----5:R-:W-:Y:S01]  /*5550*/  FADD.FTZ R130, -R108, 1 ;  /* 0x3f8000006c827421 */ /* 0x020fe20000010100 */
[----:B-1----:R-:W-:Y:S01]  /*5560*/  FADD.FTZ R117, -R113, 1 ;  /* 0x3f80000071757421 */ /* 0x002fe20000010100 */
[----:B0-----:R-:W-:-:S04]  /*5570*/  FMUL.FTZ R119, R23, R70 ;  /* 0x0000004617777220 */ /* 0x001fc80000410000 */
[----:B------:R0:W1:Y:S01]  /*5580*/  MUFU.RCP R123, R121 ;  /* 0x00000079007b7308 */ /* 0x0000620000001000 */
[----:B------:R-:W-:-:S07]  /*5590*/  FMUL.FTZ R119, R106, R119 ;  /* 0x000000776a777220 */ /* 0x000fce0000410000 */
[----:B------:R-:W5:Y:S01]  /*55a0*/  MUFU.RCP R125, R125 ;  /* 0x0000007d007d7308 */ /* 0x000f620000001000 */
[----:B------:R-:W-:Y:S01]  /*55b0*/  FMUL.FTZ R128, R119, R128 ;  /* 0x0000008077807220 */ /* 0x000fe20000410000 */
[----:B------:R-:W-:Y:S01]  /*55c0*/  FMUL.FTZ R124, R5, R124 ;  /* 0x0000007c057c7220 */ /* 0x000fe20000410000 */
[----:B------:R-:W-:Y:S01]  /*55d0*/  FFMA.FTZ R132, R43, R130, 1 ;  /* 0x3f8000002b847423 */ /* 0x000fe20000010082 */
[----:B------:R-:W-:Y:S01]  /*55e0*/  FFMA.FTZ R119, R42, R117, 1 ;  /* 0x3f8000002a777423 */ /* 0x000fe20000010075 */
[----:B---3--:R-:W-:Y:S01]  /*55f0*/  FADD.FTZ R5, -R111, 1 ;  /* 0x3f8000006f057421 */ /* 0x008fe20000010100 */
[----:B------:R-:W-:Y:S01]  /*5600*/  FMUL.FTZ R130, R6, R101 ;  /* 0x0000006506827220 */ /* 0x000fe20000410000 */
[----:B------:R-:W-:Y:S01]  /*5610*/  FMUL.FTZ R117, R7, R102 ;  /* 0x0000006607757220 */ /* 0x000fe20000410000 */
[----:B------:R-:W-:Y:S01]  /*5620*/  FFMA.FTZ R138, R37, R134, 1 ;  /* 0x3f800000258a7423 */ /* 0x000fe20000010086 */
        /* <DEDUP_REMOVED lines=9> */
[----:B-1----:R-:W-:Y:S01]  /*56c0*/  FADD.FTZ R5, -R123, 1 ;  /* 0x3f8000007b057421 */ /* 0x002fe20000010100 */
[----:B-----5:R-:W-:Y:S01]  /*56d0*/  FADD.FTZ R117, -R125, 1 ;  /* 0x3f8000007d757421 */ /* 0x020fe20000010100 */
[----:B------:R-:W-:Y:S01]  /*56e0*/  FMUL.FTZ R134, R134, R119 ;  /* 0x0000007786867220 */ /* 0x000fe20000410000 */
[----:B------:R-:W-:Y:S01]  /*56f0*/  FMUL.FTZ R138, R121, R138 ;  /* 0x0000008a798a7220 */ /* 0x000fe20000410000 */
[----:B------:R-:W-:Y:S01]  /*5700*/  FFMA.FTZ R119, R40, R5, 1 ;  /* 0x3f80000028777423 */ /* 0x000fe20000010005 */
[----:B------:R-:W-:Y:S01]  /*5710*/  FFMA.FTZ R121, R38, R117, 1 ;  /* 0x3f80000026797423 */ /* 0x000fe20000010075 */
[----:B------:R-:W-:Y:S01]  /*5720*/  FADD.FTZ R142, -R140, 1 ;  /* 0x3f8000008c8e7421 */ /* 0x000fe20000010100 */
[----:B------:R-:W-:Y:S01]  /*5730*/  FADD.FTZ R146, -R144, 1 ;  /* 0x3f80000090927421 */ /* 0x000fe20000010100 */
[----:B------:R-:W-:Y:S01]  /*5740*/  FMUL.FTZ R5, R25, R114 ;  /* 0x0000007219057220 */ /* 0x000fe20000410000 */
[----:B--2---:R-:W-:Y:S01]  /*5750*/  FMUL.FTZ R117, R29, R112 ;  /* 0x000000701d757220 */ /* 0x004fe20000410000 */
[----:B----4-:R-:W-:Y:S01]  /*5760*/  FMUL.FTZ R148, R27, R110 ;  /* 0x0000006e1b947220 */ /* 0x010fe20000410000 */
        /* <DEDUP_REMOVED lines=225> */
.L_x_8280:
        /* <DEDUP_REMOVED lines=13> */
[----:B------:R-:W-:Y:S01]  /*6650*/  MOV R35, RZ ;  /* 0x000000ff00237202 */ /* 0x000fe20000000f00 */
        /* <DEDUP_REMOVED lines=70> */
.L_x_8379:
        /* <DEDUP_REMOVED lines=343> */
[----:B------:R-:W-:Y:S01]  /*8030*/  ULEA.HI UR27, UR26, UR26, URZ, 0x1 ;  /* 0x0000001a1a1b7291 */ /* 0x000fe2000f8f08ff */
[----:B------:R-:W0:Y:S01]  /*8040*/  MUFU.EX2 R66, R66 ;  /* 0x0000004200427308 */ /* 0x000e220000000800 */
[C---:B------:R-:W-:Y:S01]  /*8050*/  FMUL.FTZ R109, R62.reuse, R57 ;  /* 0x000000393e6d7220 */ /* 0x040fe20000410000 */
[C---:B------:R-:W-:Y:S01]  /*8060*/  FMUL.FTZ R111, R62.reuse, R56 ;  /* 0x000000383e6f7220 */ /* 0x040fe20000410000 */
[C---:B------:R-:W-:Y:S01]  /*8070*/  FMUL.FTZ R113, R62.reuse, R55 ;  /* 0x000000373e717220 */ /* 0x040fe20000410000 */
[C---:B------:R-:W-:Y:S01]  /*8080*/  FMUL.FTZ R115, R62.reuse, R54 ;  /* 0x000000363e737220 */ /* 0x040fe20000410000 */
[----:B------:R-:W-:-:S03]  /*8090*/  FMUL.FTZ R67, R62, R52 ;  /* 0x000000343e437220 */ /* 0x000fc60000410000 */
[----:B------:R-:W-:Y:S01]  /*80a0*/  MUFU.SIN R158, R101 ;  /* 0x00000065009e7308 */ /* 0x000fe20000000400 */
[C---:B-1----:R-:W-:Y:S01]  /*80b0*/  FMUL.FTZ R177, R68.reuse, R177 ;  /* 0x000000b144b17220 */ /* 0x042fe20000410000 */
[----:B------:R-:W-:Y:S01]  /*80c0*/  FMUL.FTZ R176, R68, R69 ;  /* 0x0000004544b07220 */ /* 0x000fe20000410000 */
[----:B------:R-:W-:Y:S01]  /*80d0*/  FMUL.FTZ R68, R62, R51 ;  /* 0x000000333e447220 */ /* 0x000fe20000410000 */
[----:B------:R-:W-:-:S04]  /*80e0*/  ULOP3.LUT UR27, UR27, 0xfffffe, URZ, 0xc0, !UPT ;  /* 0x00fffffe1b1b7892 */ /* 0x000fc8000f8ec0ff */
[----:B------:R1:W-:Y:S01]  /*80f0*/  MUFU.COS R114, R101 ;  /* 0x0000006500727308 */ /* 0x0003e20000000000 */
[----:B------:R-:W-:-:S07]  /*8100*/  UIADD3 UR26, UPT, UPT, UR26, -UR27, URZ ;  /* 0x8000001b1a1a7290 */ /* 0x000fce000fffe0ff */
        /* <DEDUP_REMOVED lines=12> */
[----:B------:R-:W-:-:S07]  /*81d0*/  ULEA UR26, UR26, UR8, 0x8 ;  /* 0x000000081a1a7291 */ /* 0x000fce000f8e40ff */
        /* <DEDUP_REMOVED lines=127> */
.L_x_8283:
[----:B------:R-:W-:-:S06]  /*89d0*/  LEA R114, R197, UR25, 0x3 ;  /* 0x00000019c5727c11 */ /* 0x000fcc000f8e18ff */
[----:B------:R-:W0:Y:S02]  /*89e0*/  LDS.64 R114, [R114+0x5a68] ;  /* 0x005a680072727984 */ /* 0x000e240000000a00 */
.L_x_8284:
[----:B------:R-:W-:Y:S05]  /*89f0*/  BSYNC.RECONVERGENT B0 ;  /* 0x0000000000007941 */ /* 0x000fea0003800200 */
.L_x_8282:
        /* <DEDUP_REMOVED lines=142> */
[-C--:B------:R-:W-:Y:S01]  /*92e0*/  FMUL.FTZ R229, R140, R51.reuse ;  /* 0x000000338ce57220 */ /* 0x080fe20000410000 */
        /* <DEDUP_REMOVED lines=141> */
.L_x_8407:
        /* <DEDUP_REMOVED lines=13> */
.L_x_8410:
[----:B------:R-:W-:-:S03]  /*9c90*/  UMOV UR26, 0xffffffff ;  /* 0xffffffff001a7882 */ /* 0x000fc60000000000 */
[----:B------:R-:W-:Y:S05]  /*9ca0*/  BRA.DIV UR26, `(.L_x_8288) ;  /* 0x000000821ad07947 */ /* 0x000fea000b800000 */
.L_x_8413:
[----:B------:R-:W-:-:S03]  /*9cb0*/  UMOV UR26, 0xffffffff ;  /* 0xffffffff001a7882 */ /* 0x000fc60000000000 */
[----:B------:R-:W-:Y:S05]  /*9cc0*/  BRA.DIV UR26, `(.L_x_8289) ;  /* 0x000000821af07947 */ /* 0x000fea000b800000 */
.L_x_8416:
[----:B------:R-:W-:-:S03]  /*9cd0*/  UMOV UR26, 0xffffffff ;  /* 0xffffffff001a7882 */ /* 0x000fc60000000000 */
[----:B------:R-:W-:Y:S05]  /*9ce0*/  BRA.DIV UR26, `(.L_x_8290) ;  /* 0x000000861a107947 */ /* 0x000fea000b800000 */
.L_x_8419:
        /* <DEDUP_REMOVED lines=10> */
.L_x_8429:
        /* <DEDUP_REMOVED lines=23> */
.L_x_8285:
        /* <DEDUP_REMOVED lines=284> */
.L_x_8434:
        /* <DEDUP_REMOVED lines=12> */
.L_x_8295:
[----:B------:R-:W-:Y:S05]  /*b180*/  BSYNC.RECONVERGENT B0 ;  /* 0x0000000000007941 */ /* 0x000fea0003800200 */
.L_x_8294:
[----:B------:R-:W-:Y:S01]  /*b190*/  UMOV UR26, 0xffffffff ;  /* 0xffffffff001a7882 */ /* 0x000fe20000000000 */
[----:B------:R-:W-:Y:S02]  /*b1a0*/  ISETP.GT.U32.AND P2, PT, R3, 0x1d, PT ;  /* 0x0000001d0300780c */ /* 0x000fe40003f44070 */
[----:B------:R-:W-:Y:S11]  /*b1b0*/  BRA.DIV UR26, `(.L_x_8296) ;  /* 0x000000761a2c7947 */ /* 0x000ff6000b800000 */
[----:B-1----:R1:W0:Y:S04]  /*b1c0*/  SHFL.DOWN PT, R69, R245, 0x2, 0x1f ;  /* 0x08401f00f5457f89 */ /* 0x00222800000e0000 */
[----:B--2---:R1:W2:Y:S04]  /*b1d0*/  SHFL.DOWN PT, R70, R246, 0x2, 0x1f ;  /* 0x08401f00f6467f89 */ /* 0x0042a800000e0000 */
[----:B---3--:R1:W3:Y:S04]  /*b1e0*/  SHFL.DOWN PT, R123, R247, 0x2, 0x1f ;  /* 0x08401f00f77b7f89 */ /* 0x0082e800000e0000 */
[----:B------:R1:W0:Y:S02]  /*b1f0*/  SHFL.DOWN PT, R242, R248, 0x2, 0x1f ;  /* 0x08401f00f8f27f89 */ /* 0x00022400000e0000 */
.L_x_8440:
        /* <DEDUP_REMOVED lines=12> */
.L_x_8298:
[----:B------:R-:W-:Y:S05]  /*b2c0*/  BSYNC.RECONVERGENT B0 ;  /* 0x0000000000007941 */ /* 0x000fea0003800200 */
.L_x_8297:
[----:B------:R-:W-:Y:S01]  /*b2d0*/  UMOV UR26, 0xffffffff ;  /* 0xffffffff001a7882 */ /* 0x000fe20000000000 */
[----:B------:R-:W-:Y:S02]  /*b2e0*/  ISETP.GT.U32.AND P2, PT, R3, 0x1b, PT ;  /* 0x0000001b0300780c */ /* 0x000fe40003f44070 */
[----:B------:R-:W-:Y:S11]  /*b2f0*/  BRA.DIV UR26, `(.L_x_8299) ;  /* 0x000000761a507947 */ /* 0x000ff6000b800000 */
[----:B0-----:R0:W0:Y:S04]  /*b300*/  SHFL.DOWN PT, R69, R245, 0x4, 0x1f ;  /* 0x08801f00f5457f89 */ /* 0x00102800000e0000 */
[----:B--2---:R2:W0:Y:S04]  /*b310*/  SHFL.DOWN PT, R70, R246, 0x4, 0x1f ;  /* 0x08801f00f6467f89 */ /* 0x00442800000e0000 */
[----:B---3--:R2:W3:Y:S04]  /*b320*/  SHFL.DOWN PT, R123, R247, 0x4, 0x1f ;  /* 0x08801f00f77b7f89 */ /* 0x0084e800000e0000 */
[----:B------:R2:W0:Y:S02]  /*b330*/  SHFL.DOWN PT, R242, R248, 0x4, 0x1f ;  /* 0x08801f00f8f27f89 */ /* 0x00042400000e0000 */
.L_x_8446:
        /* <DEDUP_REMOVED lines=12> */
.L_x_8301:
[----:B------:R-:W-:Y:S05]  /*b400*/  BSYNC.RECONVERGENT B0 ;  /* 0x0000000000007941 */ /* 0x000fea0003800200 */
.L_x_8300:
[----:B------:R-:W-:Y:S01]  /*b410*/  UMOV UR26, 0xffffffff ;  /* 0xffffffff001a7882 */ /* 0x000fe20000000000 */
[----:B------:R-:W-:Y:S02]  /*b420*/  ISETP.GT.U32.AND P2, PT, R3, 0x17, PT ;  /* 0x000000170300780c */ /* 0x000fe40003f44070 */
[----:B------:R-:W-:Y:S11]  /*b430*/  BRA.DIV UR26, `(.L_x_8302) ;  /* 0x000000761a747947 */ /* 0x000ff6000b800000 */
[----:B0-----:R0:W0:Y:S04]  /*b440*/  SHFL.DOWN PT, R69, R245, 0x8, 0x1f ;  /* 0x09001f00f5457f89 */ /* 0x00102800000e0000 */
[----:B------:R0:W0:Y:S04]  /*b450*/  SHFL.DOWN PT, R70, R246, 0x8, 0x1f ;  /* 0x09001f00f6467f89 */ /* 0x00002800000e0000 */
[----:B---3--:R3:W0:Y:S04]  /*b460*/  SHFL.DOWN PT, R123, R247, 0x8, 0x1f ;  /* 0x09001f00f77b7f89 */ /* 0x00862800000e0000 */
[----:B------:R3:W0:Y:S02]  /*b470*/  SHFL.DOWN PT, R242, R248, 0x8, 0x1f ;  /* 0x09001f00f8f27f89 */ /* 0x00062400000e0000 */
.L_x_8452:
        /* <DEDUP_REMOVED lines=12> */
.L_x_8304:
[----:B------:R-:W-:Y:S05]  /*b540*/  BSYNC.RECONVERGENT B0 ;  /* 0x0000000000007941 */ /* 0x000fea0003800200 */
.L_x_8303:
[----:B------:R-:W-:Y:S01]  /*b550*/  UMOV UR26, 0xffffffff ;  /* 0xffffffff001a7882 */ /* 0x000fe20000000000 */
[----:B------:R-:W-:Y:S02]  /*b560*/  ISETP.GT.U32.AND P2, PT, R3, 0xf, PT ;  /* 0x0000000f0300780c */ /* 0x000fe40003f44070 */
[----:B------:R-:W-:Y:S11]  /*b570*/  BRA.DIV UR26, `(.L_x_8305) ;  /* 0x000000761a987947 */ /* 0x000ff6000b800000 */
[----:B0-----:R0:W0:Y:S04]  /*b580*/  SHFL.DOWN PT, R69, R245, 0x10, 0x1f ;  /* 0x0a001f00f5457f89 */ /* 0x00102800000e0000 */
[----:B------:R0:W0:Y:S04]  /*b590*/  SHFL.DOWN PT, R70, R246, 0x10, 0x1f ;  /* 0x0a001f00f6467f89 */ /* 0x00002800000e0000 */
[----:B------:R0:W0:Y:S04]  /*b5a0*/  SHFL.DOWN PT, R123, R247, 0x10, 0x1f ;  /* 0x0a001f00f77b7f89 */ /* 0x00002800000e0000 */
[----:B------:R0:W0:Y:S02]  /*b5b0*/  SHFL.DOWN PT, R242, R248, 0x10, 0x1f ;  /* 0x0a001f00f8f27f89 */ /* 0x00002400000e0000 */
.L_x_8458:
        /* <DEDUP_REMOVED lines=12> */
.L_x_8307:
[----:B------:R-:W-:Y:S05]  /*b680*/  BSYNC.RECONVERGENT B0 ;  /* 0x0000000000007941 */ /* 0x000fea0003800200 */
.L_x_8306:
        /* <DEDUP_REMOVED lines=25> */
.L_x_8472:
        /* <DEDUP_REMOVED lines=13> */
.L_x_8310:
[----:B------:R-:W-:Y:S05]  /*b8f0*/  BSYNC.RECONVERGENT B0 ;  /* 0x0000000000007941 */ /* 0x000fea0003800200 */
.L_x_8309:
        /* <DEDUP_REMOVED lines=16> */
.L_x_8292:
        /* <DEDUP_REMOVED lines=115> */
[C---:B------:R-:W-:Y:S01]  /*c130*/  FMUL.FTZ R157, R62.reuse, UR47 ;  /* 0x0000002f3e9d7c20 */ /* 0x040fe20008410000 */
        /* <DEDUP_REMOVED lines=31> */
[-C--:B0-----:R-:W-:Y:S01]  /*c330*/  FMUL.FTZ R203, R63, R52.reuse ;  /* 0x000000343fcb7220 */ /* 0x081fe20000410000 */
        /* <DEDUP_REMOVED lines=15> */
[----:B------:R-:W-:Y:S01]  /*c430*/  FFMA.FTZ R142, R145, R126, R158 ;  /* 0x0000007e918e7223 */ /* 0x000fe2000001009e */
[----:B------:R-:W-:Y:S01]  /*c440*/  FFMA.FTZ R161, R163, R185, -R162 ;  /* 0x000000b9a3a17223 */ /* 0x000fe200000108a2 */
[----:B------:R-:W-:Y:S01]  /*c450*/  FMUL.FTZ R158, R126, UR47 ;  /* 0x0000002f7e9e7c20 */ /* 0x000fe20008410000 */
[----:B------:R-:W-:Y:S01]  /*c460*/  FMUL.FTZ R145, R181, UR47 ;  /* 0x0000002fb5917c20 */ /* 0x000fe20008410000 */
[----:B------:R-:W-:Y:S01]  /*c470*/  FADD.FTZ R131, R131, R144 ;  /* 0x0000009083837221 */ /* 0x000fe20000010000 */
[----:B------:R-:W-:Y:S01]  /*c480*/  FADD.FTZ R161, R186, R161 ;  /* 0x000000a1baa17221 */ /* 0x000fe20000010000 */
[C---:B------:R-:W-:Y:S01]  /*c490*/  FFMA.FTZ R163, R181.reuse, UR48, -R158 ;  /* 0x00000030b5a37c23 */ /* 0x040fe2000801089e */
[-C--:B------:R-:W-:Y:S01]  /*c4a0*/  FMUL.FTZ R199, R181, R53.reuse ;  /* 0x00000035b5c77220 */ /* 0x080fe20000410000 */
[C---:B------:R-:W-:Y:S01]  /*c4b0*/  FFMA.FTZ R145, R126.reuse, UR48, R145 ;  /* 0x000000307e917c23 */ /* 0x040fe20008010091 */
        /* <DEDUP_REMOVED lines=111> */
[-C--:B------:R-:W-:Y:S01]  /*cbb0*/  FMUL.FTZ R181, R161, R58.reuse ;  /* 0x0000003aa1b57220 */ /* 0x080fe20000410000 */
        /* <DEDUP_REMOVED lines=19> */
[-C--:B-1----:R-:W-:Y:S01]  /*ccf0*/  FMUL.FTZ R177, R139, R78.reuse ;  /* 0x0000004e8bb17220 */ /* 0x082fe20000410000 */
        /* <DEDUP_REMOVED lines=30> */
[-C--:B------:R-:W-:Y:S01]  /*cee0*/  FFMA.FTZ R174, R214, R182.reuse, R183 ;  /* 0x000000b6d6ae7223 */ /* 0x080fe200000100b7 */
[----:B------:R-:W-:Y:S01]  /*cef0*/  FMUL.FTZ R183, R115, R182 ;  /* 0x000000b673b77220 */ /* 0x000fe20000410000 */
[-C--:B------:R-:W-:Y:S01]  /*cf00*/  FMUL.FTZ R182, R136, R75.reuse ;  /* 0x0000004b88b67220 */ /* 0x080fe20000410000 */
[----:B------:R-:W-:Y:S01]  /*cf10*/  FADD.FTZ R61, R61, R178 ;  /* 0x000000b23d3d7221 */ /* 0x000fe20000010000 */
[----:B------:R-:W-:Y:S01]  /*cf20*/  FMUL.FTZ R178, R191, R75 ;  /* 0x0000004bbfb27220 */ /* 0x000fe20000410000 */
[----:B------:R-:W-:Y:S01]  /*cf30*/  FFMA.FTZ R176, R214, R186, -R183 ;  /* 0x000000bad6b07223 */ /* 0x000fe200000108b7 */
[----:B-1----:R-:W-:Y:S01]  /*cf40*/  FMUL.FTZ R205, R69, R182 ;  /* 0x000000b645cd7220 */ /* 0x002fe20000410000 */
[----:B------:R-:W-:Y:S01]  /*cf50*/  FMUL.FTZ R183, R169, R74 ;  /* 0x0000004aa9b77220 */ /* 0x000fe20000410000 */
[----:B--2---:R-:W-:Y:S01]  /*cf60*/  FMUL.FTZ R203, R69, R178 ;  /* 0x000000b245cb7220 */ /* 0x004fe20000410000 */
        /* <DEDUP_REMOVED lines=18> */
[----:B------:R-:W-:Y:S01]  /*d090*/  FFMA.FTZ R186, R210, R184, -R205 ;  /* 0x000000b8d2ba7223 */ /* 0x000fe200000108cd */
[-C--:B------:R-:W-:Y:S01]  /*d0a0*/  FMUL.FTZ R205, R155, R72.reuse ;  /* 0x000000489bcd7220 */ /* 0x080fe20000410000 */
        /* <DEDUP_REMOVED lines=121> */
.L_x_8312:
[----:B------:R-:W-:Y:S05]  /*d840*/  BSYNC.RECONVERGENT B0 ;  /* 0x0000000000007941 */ /* 0x000fea0003800200 */
.L_x_8311:
[----:B------:R-:W-:Y:S04]  /*d850*/  BSSY.RECONVERGENT B0, `(.L_x_8313) ;  /* 0x0000003000007945 */ /* 0x000fe80003800200 */
[----:B------:R-:W-:Y:S05]  /*d860*/  @!P3 BRA `(.L_x_8314) ;  /* 0x000000000004b947 */ /* 0x000fea0003800000 */
[----:B0-----:R2:W-:Y:S02]  /*d870*/  REDG.E.ADD.F32.FTZ.RN.STRONG.GPU desc[UR28][R64.64+0x100], R217 ;  /* 0x000100d9400079a6 */ /* 0x0015e4000c12f31c */
.L_x_8314:
[----:B------:R-:W-:Y:S05]  /*d880*/  BSYNC.RECONVERGENT B0 ;  /* 0x0000000000007941 */ /* 0x000fea0003800200 */
.L_x_8313:
        /* <DEDUP_REMOVED lines=16> */
.L_x_8316:
[----:B------:R-:W-:Y:S05]  /*d990*/  BSYNC.RECONVERGENT B0 ;  /* 0x0000000000007941 */ /* 0x000fea0003800200 */
.L_x_8315:
[----:B0-2---:R0:W2:Y:S01]  /*d9a0*/  LDS R217, [R166+0x2400] ;  /* 0x00240000a6d97984 */ /* 0x0050a20000000800 */
[----:B------:R-:W-:Y:S01]  /*d9b0*/  BSSY.RECONVERGENT B0, `(.L_x_8317) ;  /* 0x0000006000007945 */ /* 0x000fe20003800200 */
[----:B------:R-:W-:Y:S02]  /*d9c0*/  IADD3 R152, PT, PT, R197, 0x180, RZ ;  /* 0x00000180c5987810 */ /* 0x000fe40007ffe0ff */
[----:B------:R-:W-:Y:S02]  /*d9d0*/  LEA.HI R164, R164, R197, RZ, 0x1b ;  /* 0x000000c5a4a47211 */ /* 0x000fe400078fd8ff */
[----:B------:R-:W-:Y:S01]  /*d9e0*/  LEA R162, R162, UR25, 0x2 ;  /* 0x00000019a2a27c11 */ /* 0x000fe2000f8e10ff */
[----:B------:R-:W-:Y:S06]  /*d9f0*/  @!P2 BRA `(.L_x_8318) ;  /* 0x000000000004a947 */ /* 0x000fec0003800000 */
[----:B--2---:R3:W-:Y:S02]  /*da00*/  REDG.E.ADD.F32.FTZ.RN.STRONG.GPU desc[UR28][R64.64+0x300], R217 ;  /* 0x000300d9400079a6 */ /* 0x0047e4000c12f31c */
.L_x_8318:
[----:B------:R-:W-:Y:S05]  /*da10*/  BSYNC.RECONVERGENT B0 ;  /* 0x0000000000007941 */ /* 0x000fea0003800200 */
.L_x_8317:
[----:B--23--:R2:W3:Y:S01]  /*da20*/  LDS R217, [R162+0x2500] ;  /* 0x00250000a2d97984 */ /* 0x00c4e20000000800 */
[----:B------:R-:W-:Y:S01]  /*da30*/  BSSY.RECONVERGENT B0, `(.L_x_8319) ;  /* 0x0000005000007945 */ /* 0x000fe20003800200 */
[----:B------:R-:W-:Y:S02]  /*da40*/  LEA.HI R152, R152, R197, RZ, 0x1b ;  /* 0x000000c598987211 */ /* 0x000fe400078fd8ff */
[----:B------:R-:W-:Y:S01]  /*da50*/  LEA R164, R164, UR25, 0x2 ;  /* 0x00000019a4a47c11 */ /* 0x000fe2000f8e10ff */
[----:B------:R-:W-:Y:S06]  /*da60*/  @!P3 BRA `(.L_x_8320) ;  /* 0x000000000004b947 */ /* 0x000fec0003800000 */
[----:B---3--:R4:W-:Y:S02]  /*da70*/  REDG.E.ADD.F32.FTZ.RN.STRONG.GPU desc[UR28][R64.64+0x400], R217 ;  /* 0x000400d9400079a6 */ /* 0x0089e4000c12f31c */
.L_x_8320:
[----:B------:R-:W-:Y:S05]  /*da80*/  BSYNC.RECONVERGENT B0 ;  /* 0x0000000000007941 */ /* 0x000fea0003800200 */
.L_x_8319:
[----:B---34-:R3:W4:Y:S01]  /*da90*/  LDS R217, [R164+0x2600] ;  /* 0x00260000a4d97984 */ /* 0x0187220000000800 */
[----:B------:R-:W-:Y:S01]  /*daa0*/  BSSY.RECONVERGENT B0, `(.L_x_8321) ;  /* 0x0000004000007945 */ /* 0x000fe20003800200 */
[----:B------:R-:W-:-:S03]  /*dab0*/  LEA R160, R152, UR25, 0x2 ;  /* 0x0000001998a07c11 */ /* 0x000fc6000f8e10ff */
[----:B------:R-:W-:Y:S05]  /*dac0*/  @!P4 BRA `(.L_x_8322) ;  /* 0x000000000004c947 */ /* 0x000fea0003800000 */
[----:B----4-:R4:W-:Y:S02]  /*dad0*/  REDG.E.ADD.F32.FTZ.RN.STRONG.GPU desc[UR28][R64.64+0x500], R217 ;  /* 0x000500d9400079a6 */ /* 0x0109e4000c12f31c */
.L_x_8322:
[----:B------:R-:W-:Y:S05]  /*dae0*/  BSYNC.RECONVERGENT B0 ;  /* 0x0000000000007941 */ /* 0x000fea0003800200 */
.L_x_8321:
[----:B----4-:R4:W0:Y:S01]  /*daf0*/  LDS R217, [R160+0x2700] ;  /* 0x00270000a0d97984 */ /* 0x0108220000000800 */
[----:B------:R-:W-:Y:S01]  /*db00*/  BSSY.RECONVERGENT B0, `(.L_x_8323) ;  /* 0x0000004000007945 */ /* 0x000fe20003800200 */
[----:B------:R-:W-:-:S03]  /*db10*/  IADD3 R152, PT, PT, R197, 0x1c0, RZ ;  /* 0x000001c0c5987810 */ /* 0x000fc60007ffe0ff */
[----:B------:R-:W-:Y:S05]  /*db20*/  @!P5 BRA `(.L_x_8324) ;  /* 0x000000000004d947 */ /* 0x000fea0003800000 */
[----:B0-----:R0:W-:Y:S02]  /*db30*/  REDG.E.ADD.F32.FTZ.RN.STRONG.GPU desc[UR28][R64.64+0x600], R217 ;  /* 0x000600d9400079a6 */ /* 0x0011e4000c12f31c */
.L_x_8324:
[----:B------:R-:W-:Y:S05]  /*db40*/  BSYNC.RECONVERGENT B0 ;  /* 0x0000000000007941 */ /* 0x000fea0003800200 */
.L_x_8323:
        /* <DEDUP_REMOVED lines=17> */
.L_x_8326:
[----:B------:R-:W-:Y:S05]  /*dc60*/  BSYNC.RECONVERGENT B0 ;  /* 0x0000000000007941 */ /* 0x000fea0003800200 */
.L_x_8325:
[----:B0-2---:R0:W2:Y:S01]  /*dc70*/  LDS R217, [R160+0x2900] ;  /* 0x00290000a0d97984 */ /* 0x0050a20000000800 */
[----:B------:R-:W-:Y:S01]  /*dc80*/  BSSY.RECONVERGENT B0, `(.L_x_8327) ;  /* 0x0000006000007945 */ /* 0x000fe20003800200 */
[----:B------:R-:W-:Y:S02]  /*dc90*/  IADD3 R152, PT, PT, R197, 0x2c0, RZ ;  /* 0x000002c0c5987810 */ /* 0x000fe40007ffe0ff */
[----:B------:R-:W-:Y:S02]  /*dca0*/  LEA.HI R164, R164, R197, RZ, 0x1b ;  /* 0x000000c5a4a47211 */ /* 0x000fe400078fd8ff */
[----:B------:R-:W-:Y:S01]  /*dcb0*/  LEA R162, R162, UR25, 0x2 ;  /* 0x00000019a2a27c11 */ /* 0x000fe2000f8e10ff */
[----:B------:R-:W-:Y:S06]  /*dcc0*/  @!P2 BRA `(.L_x_8328) ;  /* 0x000000000004a947 */ /* 0x000fec0003800000 */
[----:B--2---:R3:W-:Y:S02]  /*dcd0*/  REDG.E.ADD.F32.FTZ.RN.STRONG.GPU desc[UR28][R64.64+0x800], R217 ;  /* 0x000800d9400079a6 */ /* 0x0047e4000c12f31c */
.L_x_8328:
[----:B------:R-:W-:Y:S05]  /*dce0*/  BSYNC.RECONVERGENT B0 ;  /* 0x0000000000007941 */ /* 0x000fea0003800200 */
.L_x_8327:
[----:B--23--:R2:W3:Y:S01]  /*dcf0*/  LDS R217, [R162+0x2a00] ;  /* 0x002a0000a2d97984 */ /* 0x00c4e20000000800 */
[----:B------:R-:W-:Y:S01]  /*dd00*/  BSSY.RECONVERGENT B0, `(.L_x_8329) ;  /* 0x0000005000007945 */ /* 0x000fe20003800200 */
[----:B------:R-:W-:Y:S02]  /*dd10*/  LEA.HI R152, R152, R197, RZ, 0x1b ;  /* 0x000000c598987211 */ /* 0x000fe400078fd8ff */
[----:B------:R-:W-:Y:S01]  /*dd20*/  LEA R164, R164, UR25, 0x2 ;  /* 0x00000019a4a47c11 */ /* 0x000fe2000f8e10ff */
[----:B------:R-:W-:Y:S06]  /*dd30*/  @!P3 BRA `(.L_x_8330) ;  /* 0x000000000004b947 */ /* 0x000fec0003800000 */
[----:B---3--:R4:W-:Y:S02]  /*dd40*/  REDG.E.ADD.F32.FTZ.RN.STRONG.GPU desc[UR28][R64.64+0x900], R217 ;  /* 0x000900d9400079a6 */ /* 0x0089e4000c12f31c */
.L_x_8330:
[----:B------:R-:W-:Y:S05]  /*dd50*/  BSYNC.RECONVERGENT B0 ;  /* 0x0000000000007941 */ /* 0x000fea0003800200 */
.L_x_8329:
[----:B---34-:R3:W4:Y:S01]  /*dd60*/  LDS R217, [R164+0x2b00] ;  /* 0x002b0000a4d97984 */ /* 0x0187220000000800 */
[----:B------:R-:W-:Y:S01]  /*dd70*/  BSSY.RECONVERGENT B0, `(.L_x_8331) ;  /* 0x0000004000007945 */ /* 0x000fe20003800200 */
[----:B--2---:R-:W-:-:S03]  /*dd80*/  LEA R162, R152, UR25, 0x2 ;  /* 0x0000001998a27c11 */ /* 0x004fc6000f8e10ff */
[----:B------:R-:W-:Y:S05]  /*dd90*/  @!P4 BRA `(.L_x_8332) ;  /* 0x000000000004c947 */ /* 0x000fea0003800000 */
[----:B----4-:R2:W-:Y:S02]  /*dda0*/  REDG.E.ADD.F32.FTZ.RN.STRONG.GPU desc[UR28][R64.64+0xa00], R217 ;  /* 0x000a00d9400079a6 */ /* 0x0105e4000c12f31c */
.L_x_8332:
[----:B------:R-:W-:Y:S05]  /*ddb0*/  BSYNC.RECONVERGENT B0 ;  /* 0x0000000000007941 */ /* 0x000fea0003800200 */
.L_x_8331:
[----:B--2-4-:R2:W4:Y:S01]  /*ddc0*/  LDS R217, [R162+0x2c00] ;  /* 0x002c0000a2d97984 */ /* 0x0145220000000800 */
[----:B------:R-:W-:Y:S01]  /*ddd0*/  BSSY.RECONVERGENT B0, `(.L_x_8333) ;  /* 0x0000005000007945 */ /* 0x000fe20003800200 */
[C---:B------:R-:W-:Y:S02]  /*dde0*/  IADD3 R152, PT, PT, R197.reuse, 0x300, RZ ;  /* 0x00000300c5987810 */ /* 0x040fe40007ffe0ff */
[----:B0-----:R-:W-:Y:S01]  /*ddf0*/  IADD3 R160, PT, PT, R197, 0x340, RZ ;  /* 0x00000340c5a07810 */ /* 0x001fe20007ffe0ff */
[----:B------:R-:W-:Y:S06]  /*de00*/  @!P5 BRA `(.L_x_8334) ;  /* 0x000000000004d947 */ /* 0x000fec0003800000 */
[----:B----4-:R0:W-:Y:S02]  /*de10*/  REDG.E.ADD.F32.FTZ.RN.STRONG.GPU desc[UR28][R64.64+0xb00], R217 ;  /* 0x000b00d9400079a6 */ /* 0x0101e4000c12f31c */
.L_x_8334:
[----:B------:R-:W-:Y:S05]  /*de20*/  BSYNC.RECONVERGENT B0 ;  /* 0x0000000000007941 */ /* 0x000fea0003800200 */
.L_x_8333:
        /* <DEDUP_REMOVED lines=16> */
.L_x_8336:
[----:B------:R-:W-:Y:S05]  /*df30*/  BSYNC.RECONVERGENT B0 ;  /* 0x0000000000007941 */ /* 0x000fea0003800200 */
.L_x_8335:
[----:B0-2---:R0:W2:Y:S01]  /*df40*/  LDS R217, [R160+0x2e00] ;  /* 0x002e0000a0d97984 */ /* 0x0050a20000000800 */
[----:B------:R-:W-:Y:S01]  /*df50*/  BSSY.RECONVERGENT B0, `(.L_x_8337) ;  /* 0x0000006000007945 */ /* 0x000fe20003800200 */
[----:B------:R-:W-:Y:S02]  /*df60*/  LOP3.LUT R152, R197, 0x400, RZ, 0xfc, !PT ;  /* 0x00000400c5987812 */ /* 0x000fe400078efcff */
[----:B------:R-:W-:Y:S02]  /*df70*/  LEA.HI R164, R164, R197, RZ, 0x1b ;  /* 0x000000c5a4a47211 */ /* 0x000fe400078fd8ff */
[----:B------:R-:W-:Y:S01]  /*df80*/  LEA R162, R162, UR25, 0x2 ;  /* 0x00000019a2a27c11 */ /* 0x000fe2000f8e10ff */
[----:B------:R-:W-:Y:S06]  /*df90*/  @!P2 BRA `(.L_x_8338) ;  /* 0x000000000004a947 */ /* 0x000fec0003800000 */
[----:B--2---:R3:W-:Y:S02]  /*dfa0*/  REDG.E.ADD.F32.FTZ.RN.STRONG.GPU desc[UR28][R64.64+0xd00], R217 ;  /* 0x000d00d9400079a6 */ /* 0x0047e4000c12f31c */
.L_x_8338:
[----:B------:R-:W-:Y:S05]  /*dfb0*/  BSYNC.RECONVERGENT B0 ;  /* 0x0000000000007941 */ /* 0x000fea0003800200 */
.L_x_8337:
[----:B--23--:R2:W3:Y:S01]  /*dfc0*/  LDS R217, [R162+0x2f00] ;  /* 0x002f0000a2d97984 */ /* 0x00c4e20000000800 */
[----:B------:R-:W-:Y:S01]  /*dfd0*/  BSSY.RECONVERGENT B0, `(.L_x_8339) ;  /* 0x0000005000007945 */ /* 0x000fe20003800200 */
[----:B------:R-:W-:Y:S02]  /*dfe0*/  LEA.HI R152, R152, R197, RZ, 0x1b ;  /* 0x000000c598987211 */ /* 0x000fe400078fd8ff */
[----:B------:R-:W-:Y:S01]  /*dff0*/  LEA R164, R164, UR25, 0x2 ;  /* 0x00000019a4a47c11 */ /* 0x000fe2000f8e10ff */
[----:B------:R-:W-:Y:S06]  /*e000*/  @!P3 BRA `(.L_x_8340) ;  /* 0x000000000004b947 */ /* 0x000fec0003800000 */
[----:B---3--:R4:W-:Y:S02]  /*e010*/  REDG.E.ADD.F32.FTZ.RN.STRONG.GPU desc[UR28][R64.64+0xe00], R217 ;  /* 0x000e00d9400079a6 */ /* 0x0089e4000c12f31c */
.L_x_8340:
[----:B------:R-:W-:Y:S05]  /*e020*/  BSYNC.RECONVERGENT B0 ;  /* 0x0000000000007941 */ /* 0x000fea0003800200 */
.L_x_8339:
[----:B---34-:R3:W4:Y:S01]  /*e030*/  LDS R217, [R164+0x3000] ;  /* 0x00300000a4d97984 */ /* 0x0187220000000800 */
[----:B------:R-:W-:Y:S01]  /*e040*/  BSSY.RECONVERGENT B0, `(.L_x_8341) ;  /* 0x0000004000007945 */ /* 0x000fe20003800200 */
[----:B--2---:R-:W-:-:S03]  /*e050*/  LEA R162, R152, UR25, 0x2 ;  /* 0x0000001998a27c11 */ /* 0x004fc6000f8e10ff */
[----:B------:R-:W-:Y:S05]  /*e060*/  @!P4 BRA `(.L_x_8342) ;  /* 0x000000000004c947 */ /* 0x000fea0003800000 */
[----:B----4-:R2:W-:Y:S02]  /*e070*/  REDG.E.ADD.F32.FTZ.RN.STRONG.GPU desc[UR28][R64.64+0xf00], R217 ;  /* 0x000f00d9400079a6 */ /* 0x0105e4000c12f31c */
.L_x_8342:
[----:B------:R-:W-:Y:S05]  /*e080*/  BSYNC.RECONVERGENT B0 ;  /* 0x0000000000007941 */ /* 0x000fea0003800200 */
.L_x_8341:
[----:B--2-4-:R2:W4:Y:S01]  /*e090*/  LDS R217, [R162+0x3100] ;  /* 0x00310000a2d97984 */ /* 0x0145220000000800 */
[----:B------:R-:W-:Y:S01]  /*e0a0*/  BSSY.RECONVERGENT B0, `(.L_x_8343) ;  /* 0x0000005000007945 */ /* 0x000fe20003800200 */
[C---:B------:R-:W-:Y:S02]  /*e0b0*/  IADD3 R152, PT, PT, R197.reuse, 0x440, RZ ;  /* 0x00000440c5987810 */ /* 0x040fe40007ffe0ff */
[----:B0-----:R-:W-:Y:S01]  /*e0c0*/  IADD3 R160, PT, PT, R197, 0x480, RZ ;  /* 0x00000480c5a07810 */ /* 0x001fe20007ffe0ff */
[----:B------:R-:W-:Y:S06]  /*e0d0*/  @!P5 BRA `(.L_x_8344) ;  /* 0x000000000004d947 */ /* 0x000fec0003800000 */
[----:B----4-:R0:W-:Y:S02]  /*e0e0*/  REDG.E.ADD.F32.FTZ.RN.STRONG.GPU desc[UR28][R64.64+0x1000], R217 ;  /* 0x001000d9400079a6 */ /* 0x0101e4000c12f31c */
.L_x_8344:
[----:B------:R-:W-:Y:S05]  /*e0f0*/  BSYNC.RECONVERGENT B0 ;  /* 0x0000000000007941 */ /* 0x000fea0003800200 */
.L_x_8343:
        /* <DEDUP_REMOVED lines=16> */
.L_x_8346:
[----:B------:R-:W-:Y:S05]  /*e200*/  BSYNC.RECONVERGENT B0 ;  /* 0x0000000000007941 */ /* 0x000fea0003800200 */
.L_x_8345:
[----:B0-2---:R0:W2:Y:S01]  /*e210*/  LDS R217, [R160+0x3300] ;  /* 0x00330000a0d97984 */ /* 0x0050a20000000800 */
[----:B------:R-:W-:Y:S01]  /*e220*/  BSSY.RECONVERGENT B0, `(.L_x_8347) ;  /* 0x0000006000007945 */ /* 0x000fe20003800200 */
[----:B------:R-:W-:Y:S02]  /*e230*/  IADD3 R152, PT, PT, R197, 0x540, RZ ;  /* 0x00000540c5987810 */ /* 0x000fe40007ffe0ff */
[----:B------:R-:W-:Y:S02]  /*e240*/  LEA.HI R164, R164, R197, RZ, 0x1b ;  /* 0x000000c5a4a47211 */ /* 0x000fe400078fd8ff */
[----:B------:R-:W-:Y:S01]  /*e250*/  LEA R162, R162, UR25, 0x2 ;  /* 0x00000019a2a27c11 */ /* 0x000fe2000f8e10ff */
[----:B------:R-:W-:Y:S06]  /*e260*/  @!P2 BRA `(.L_x_8348) ;  /* 0x000000000004a947 */ /* 0x000fec0003800000 */
[----:B--2---:R3:W-:Y:S02]  /*e270*/  REDG.E.ADD.F32.FTZ.RN.STRONG.GPU desc[UR28][R64.64+0x1200], R217 ;  /* 0x001200d9400079a6 */ /* 0x0047e4000c12f31c */
.L_x_8348:
[----:B------:R-:W-:Y:S05]  /*e280*/  BSYNC.RECONVERGENT B0 ;  /* 0x0000000000007941 */ /* 0x000fea0003800200 */
.L_x_8347:
[----:B--23--:R2:W3:Y:S01]  /*e290*/  LDS R217, [R162+0x3400] ;  /* 0x00340000a2d97984 */ /* 0x00c4e20000000800 */
[----:B------:R-:W-:Y:S01]  /*e2a0*/  BSSY.RECONVERGENT B0, `(.L_x_8349) ;  /* 0x0000005000007945 */ /* 0x000fe20003800200 */
[----:B------:R-:W-:Y:S02]  /*e2b0*/  LEA.HI R152, R152, R197, RZ, 0x1b ;  /* 0x000000c598987211 */ /* 0x000fe400078fd8ff */
[----:B------:R-:W-:Y:S01]  /*e2c0*/  LEA R164, R164, UR25, 0x2 ;  /* 0x00000019a4a47c11 */ /* 0x000fe2000f8e10ff */
[----:B------:R-:W-:Y:S06]  /*e2d0*/  @!P3 BRA `(.L_x_8350) ;  /* 0x000000000004b947 */ /* 0x000fec0003800000 */
[----:B---3--:R4:W-:Y:S02]  /*e2e0*/  REDG.E.ADD.F32.FTZ.RN.STRONG.GPU desc[UR28][R64.64+0x1300], R217 ;  /* 0x001300d9400079a6 */ /* 0x0089e4000c12f31c */
.L_x_8350:
[----:B------:R-:W-:Y:S05]  /*e2f0*/  BSYNC.RECONVERGENT B0 ;  /* 0x0000000000007941 */ /* 0x000fea0003800200 */
.L_x_8349:
[----:B---34-:R3:W4:Y:S01]  /*e300*/  LDS R217, [R164+0x3500] ;  /* 0x00350000a4d97984 */ /* 0x0187220000000800 */
[----:B------:R-:W-:Y:S01]  /*e310*/  BSSY.RECONVERGENT B0, `(.L_x_8351) ;  /* 0x0000004000007945 */ /* 0x000fe20003800200 */
[----:B--2---:R-:W-:-:S03]  /*e320*/  LEA R162, R152, UR25, 0x2 ;  /* 0x0000001998a27c11 */ /* 0x004fc6000f8e10ff */
[----:B------:R-:W-:Y:S05]  /*e330*/  @!P4 BRA `(.L_x_8352) ;  /* 0x000000000004c947 */ /* 0x000fea0003800000 */
[----:B----4-:R2:W-:Y:S02]  /*e340*/  REDG.E.ADD.F32.FTZ.RN.STRONG.GPU desc[UR28][R64.64+0x1400], R217 ;  /* 0x001400d9400079a6 */ /* 0x0105e4000c12f31c */
.L_x_8352:
[----:B------:R-:W-:Y:S05]  /*e350*/  BSYNC.RECONVERGENT B0 ;  /* 0x0000000000007941 */ /* 0x000fea0003800200 */
.L_x_8351:
[----:B--2-4-:R2:W4:Y:S01]  /*e360*/  LDS R217, [R162+0x3600] ;  /* 0x00360000a2d97984 */ /* 0x0145220000000800 */
[----:B------:R-:W-:Y:S01]  /*e370*/  BSSY.RECONVERGENT B0, `(.L_x_8353) ;  /* 0x0000005000007945 */ /* 0x000fe20003800200 */
[C---:B------:R-:W-:Y:S02]  /*e380*/  IADD3 R152, PT, PT, R197.reuse, 0x580, RZ ;  /* 0x00000580c5987810 */ /* 0x040fe40007ffe0ff */
[----:B0-----:R-:W-:Y:S01]  /*e390*/  IADD3 R160, PT, PT, R197, 0x5c0, RZ ;  /* 0x000005c0c5a07810 */ /* 0x001fe20007ffe0ff */
[----:B------:R-:W-:Y:S06]  /*e3a0*/  @!P5 BRA `(.L_x_8354) ;  /* 0x000000000004d947 */ /* 0x000fec0003800000 */
[----:B----4-:R0:W-:Y:S02]  /*e3b0*/  REDG.E.ADD.F32.FTZ.RN.STRONG.GPU desc[UR28][R64.64+0x1500], R217 ;  /* 0x001500d9400079a6 */ /* 0x0101e4000c12f31c */
.L_x_8354:
[----:B------:R-:W-:Y:S05]  /*e3c0*/  BSYNC.RECONVERGENT B0 ;  /* 0x0000000000007941 */ /* 0x000fea0003800200 */
.L_x_8353:
        /* <DEDUP_REMOVED lines=16> */
.L_x_8356:
[----:B------:R-:W-:Y:S05]  /*e4d0*/  BSYNC.RECONVERGENT B0 ;  /* 0x0000000000007941 */ /* 0x000fea0003800200 */
.L_x_8355:
[----:B0-2---:R0:W2:Y:S01]  /*e4e0*/  LDS R217, [R160+0x3800] ;  /* 0x00380000a0d97984 */ /* 0x0050a20000000800 */
[----:B------:R-:W-:Y:S01]  /*e4f0*/  BSSY.RECONVERGENT B0, `(.L_x_8357) ;  /* 0x0000006000007945 */ /* 0x000fe20003800200 */
[----:B------:R-:W-:Y:S02]  /*e500*/  IADD3 R152, PT, PT, R197, 0x680, RZ ;  /* 0x00000680c5987810 */ /* 0x000fe40007ffe0ff */
[----:B------:R-:W-:Y:S02]  /*e510*/  LEA.HI R164, R164, R197, RZ, 0x1b ;  /* 0x000000c5a4a47211 */ /* 0x000fe400078fd8ff */
[----:B------:R-:W-:Y:S01]  /*e520*/  LEA R162, R162, UR25, 0x2 ;  /* 0x00000019a2a27c11 */ /* 0x000fe2000f8e10ff */
[----:B------:R-:W-:Y:S06]  /*e530*/  @!P2 BRA `(.L_x_8358) ;  /* 0x000000000004a947 */ /* 0x000fec0003800000 */
[----:B--2---:R3:W-:Y:S02]  /*e540*/  REDG.E.ADD.F32.FTZ.RN.STRONG.GPU desc[UR28][R64.64+0x1700], R217 ;  /* 0x001700d9400079a6 */ /* 0x0047e4000c12f31c */
.L_x_8358:
[----:B------:R-:W-:Y:S05]  /*e550*/  BSYNC.RECONVERGENT B0 ;  /* 0x0000000000007941 */ /* 0x000fea0003800200 */
.L_x_8357:
[----:B--23--:R2:W3:Y:S01]  /*e560*/  LDS R217, [R162+0x3900] ;  /* 0x00390000a2d97984 */ /* 0x00c4e20000000800 */
[----:B------:R-:W-:Y:S01]  /*e570*/  BSSY.RECONVERGENT B0, `(.L_x_8359) ;  /* 0x0000005000007945 */ /* 0x000fe20003800200 */
[----:B------:R-:W-:Y:S02]  /*e580*/  LEA.HI R152, R152, R197, RZ, 0x1b ;  /* 0x000000c598987211 */ /* 0x000fe400078fd8ff */
[----:B------:R-:W-:Y:S01]  /*e590*/  LEA R164, R164, UR25, 0x2 ;  /* 0x00000019a4a47c11 */ /* 0x000fe2000f8e10ff */
[----:B------:R-:W-:Y:S06]  /*e5a0*/  @!P3 BRA `(.L_x_8360) ;  /* 0x000000000004b947 */ /* 0x000fec0003800000 */
[----:B---3--:R4:W-:Y:S02]  /*e5b0*/  REDG.E.ADD.F32.FTZ.RN.STRONG.GPU desc[UR28][R64.64+0x1800], R217 ;  /* 0x001800d9400079a6 */ /* 0x0089e4000c12f31c */
.L_x_8360:
[----:B------:R-:W-:Y:S05]  /*e5c0*/  BSYNC.RECONVERGENT B0 ;  /* 0x0000000000007941 */ /* 0x000fea0003800200 */
.L_x_8359:
[----:B---34-:R3:W4:Y:S01]  /*e5d0*/  LDS R217, [R164+0x3a00] ;  /* 0x003a0000a4d97984 */ /* 0x0187220000000800 */
[----:B------:R-:W-:Y:S01]  /*e5e0*/  BSSY.RECONVERGENT B0, `(.L_x_8361) ;  /* 0x0000004000007945 */ /* 0x000fe20003800200 */
[----:B--2---:R-:W-:-:S03]  /*e5f0*/  LEA R162, R152, UR25, 0x2 ;  /* 0x0000001998a27c11 */ /* 0x004fc6000f8e10ff */
[----:B------:R-:W-:Y:S05]  /*e600*/  @!P4 BRA `(.L_x_8362) ;  /* 0x000000000004c947 */ /* 0x000fea0003800000 */
[----:B----4-:R2:W-:Y:S02]  /*e610*/  REDG.E.ADD.F32.FTZ.RN.STRONG.GPU desc[UR28][R64.64+0x1900], R217 ;  /* 0x001900d9400079a6 */ /* 0x0105e4000c12f31c */
.L_x_8362:
[----:B------:R-:W-:Y:S05]  /*e620*/  BSYNC.RECONVERGENT B0 ;  /* 0x0000000000007941 */ /* 0x000fea0003800200 */
.L_x_8361:
[----:B--2-4-:R2:W4:Y:S01]  /*e630*/  LDS R217, [R162+0x3b00] ;  /* 0x003b0000a2d97984 */ /* 0x0145220000000800 */
[----:B------:R-:W-:Y:S01]  /*e640*/  BSSY.RECONVERGENT B0, `(.L_x_8363) ;  /* 0x0000005000007945 */ /* 0x000fe20003800200 */
[C---:B------:R-:W-:Y:S02]  /*e650*/  IADD3 R152, PT, PT, R197.reuse, 0x6c0, RZ ;  /* 0x000006c0c5987810 */ /* 0x040fe40007ffe0ff */
[----:B0-----:R-:W-:Y:S01]  /*e660*/  IADD3 R160, PT, PT, R197, 0x700, RZ ;  /* 0x00000700c5a07810 */ /* 0x001fe20007ffe0ff */
[----:B------:R-:W-:Y:S06]  /*e670*/  @!P5 BRA `(.L_x_8364) ;  /* 0x000000000004d947 */ /* 0x000fec0003800000 */
[----:B----4-:R0:W-:Y:S02]  /*e680*/  REDG.E.ADD.F32.FTZ.RN.STRONG.GPU desc[UR28][R64.64+0x1a00], R217 ;  /* 0x001a00d9400079a6 */ /* 0x0101e4000c12f31c */
.L_x_8364:
[----:B------:R-:W-:Y:S05]  /*e690*/  BSYNC.RECONVERGENT B0 ;  /* 0x0000000000007941 */ /* 0x000fea0003800200 */
.L_x_8363:
        /* <DEDUP_REMOVED lines=16> */
.L_x_8366:
[----:B------:R-:W-:Y:S05]  /*e7a0*/  BSYNC.RECONVERGENT B0 ;  /* 0x0000000000007941 */ /* 0x000fea0003800200 */
.L_x_8365:
[----:B------:R3:W4:Y:S01]  /*e7b0*/  LDS R61, [R160+0x3d00] ;  /* 0x003d0000a03d7984 */ /* 0x0007220000000800 */
[----:B------:R-:W-:Y:S01]  /*e7c0*/  BSSY.RECONVERGENT B0, `(.L_x_8367) ;  /* 0x0000006000007945 */ /* 0x000fe20003800200 */
[----:B------:R-:W-:Y:S02]  /*e7d0*/  IADD3 R152, PT, PT, R197, 0x7c0, RZ ;  /* 0x000007c0c5987810 */ /* 0x000fe40007ffe0ff */
[----:B------:R-:W-:Y:S02]  /*e7e0*/  LEA.HI R164, R164, R197, RZ, 0x1b ;  /* 0x000000c5a4a47211 */ /* 0x000fe400078fd8ff */
[----:B------:R-:W-:Y:S01]  /*e7f0*/  LEA R162, R162, UR25, 0x2 ;  /* 0x00000019a2a27c11 */ /* 0x000fe2000f8e10ff */
[----:B------:R-:W-:Y:S06]  /*e800*/  @!P2 BRA `(.L_x_8368) ;  /* 0x000000000004a947 */ /* 0x000fec0003800000 */
[----:B----4-:R4:W-:Y:S02]  /*e810*/  REDG.E.ADD.F32.FTZ.RN.STRONG.GPU desc[UR28][R64.64+0x1c00], R61 ;  /* 0x001c003d400079a6 */ /* 0x0109e4000c12f31c */
.L_x_8368:
[----:B------:R-:W-:Y:S05]  /*e820*/  BSYNC.RECONVERGENT B0 ;  /* 0x0000000000007941 */ /* 0x000fea0003800200 */
.L_x_8367:
[----:B----4-:R4:W0:Y:S01]  /*e830*/  LDS R61, [R162+0x3e00] ;  /* 0x003e0000a23d7984 */ /* 0x0108220000000800 */
[----:B------:R-:W-:Y:S01]  /*e840*/  BSSY.RECONVERGENT B0, `(.L_x_8369) ;  /* 0x0000005000007945 */ /* 0x000fe20003800200 */
[----:B------:R-:W-:Y:S02]  /*e850*/  LEA.HI R152, R152, R197, RZ, 0x1b ;  /* 0x000000c598987211 */ /* 0x000fe400078fd8ff */
[----:B------:R-:W-:Y:S01]  /*e860*/  LEA R164, R164, UR25, 0x2 ;  /* 0x00000019a4a47c11 */ /* 0x000fe2000f8e10ff */
[----:B------:R-:W-:Y:S06]  /*e870*/  @!P3 BRA `(.L_x_8370) ;  /* 0x000000000004b947 */ /* 0x000fec0003800000 */
[----:B0-----:R0:W-:Y:S02]  /*e880*/  REDG.E.ADD.F32.FTZ.RN.STRONG.GPU desc[UR28][R64.64+0x1d00], R61 ;  /* 0x001d003d400079a6 */ /* 0x0011e4000c12f31c */
.L_x_8370:
[----:B------:R-:W-:Y:S05]  /*e890*/  BSYNC.RECONVERGENT B0 ;  /* 0x0000000000007941 */ /* 0x000fea0003800200 */
.L_x_8369:
[----:B0-----:R0:W0:Y:S01]  /*e8a0*/  LDS R61, [R164+0x3f00] ;  /* 0x003f0000a43d7984 */ /* 0x0010220000000800 */
[----:B------:R-:W-:Y:S01]  /*e8b0*/  BSSY.RECONVERGENT B0, `(.L_x_8371) ;  /* 0x0000004000007945 */ /* 0x000fe20003800200 */
[----:B------:R-:W-:-:S03]  /*e8c0*/  LEA R152, R152, UR25, 0x2 ;  /* 0x0000001998987c11 */ /* 0x000fc6000f8e10ff */
[----:B------:R-:W-:Y:S05]  /*e8d0*/  @!P4 BRA `(.L_x_8372) ;  /* 0x000000000004c947 */ /* 0x000fea0003800000 */
[----:B0-----:R0:W-:Y:S02]  /*e8e0*/  REDG.E.ADD.F32.FTZ.RN.STRONG.GPU desc[UR28][R64.64+0x1e00], R61 ;  /* 0x001e003d400079a6 */ /* 0x0011e4000c12f31c */
.L_x_8372:
[----:B------:R-:W-:Y:S05]  /*e8f0*/  BSYNC.RECONVERGENT B0 ;  /* 0x0000000000007941 */ /* 0x000fea0003800200 */
.L_x_8371:
[----:B0-----:R-:W-:Y:S01]  /*e900*/  FADD.FTZ R61, R158, R141 ;  /* 0x0000008d9e3d7221 */ /* 0x001fe20000010000 */
[----:B------:R-:W-:Y:S01]  /*e910*/  BSSY.RECONVERGENT B0, `(.L_x_8373) ;  /* 0x0000004000007945 */ /* 0x000fe20003800200 */
[----:B------:R0:W0:Y:S03]  /*e920*/  LDS R141, [R152+0x4000] ;  /* 0x00400000988d7984 */ /* 0x0000260000000800 */
[----:B------:R-:W-:Y:S05]  /*e930*/  @!P5 BRA `(.L_x_8374) ;  /* 0x000000000004d947 */ /* 0x000fea0003800000 */
[----:B0-----:R0:W-:Y:S02]  /*e940*/  REDG.E.ADD.F32.FTZ.RN.STRONG.GPU desc[UR28][R64.64+0x1f00], R141 ;  /* 0x001f008d400079a6 */ /* 0x0011e4000c12f31c */
.L_x_8374:
[----:B------:R-:W-:Y:S05]  /*e950*/  BSYNC.RECONVERGENT B0 ;  /* 0x0000000000007941 */ /* 0x000fea0003800200 */
.L_x_8373:
[----:B0-----:R-:W0:Y:S01]  /*e960*/  SHFL.DOWN PT, R141, R60, 0x1, 0x1f ;  /* 0x08201f003c8d7f89 */ /* 0x001e2200000e0000 */
[----:B------:R-:W-:Y:S01]  /*e970*/  ISETP.GT.AND P2, PT, R98, 0x1e, PT ;  /* 0x0000001e6200780c */ /* 0x000fe20003f44270 */
[----:B------:R-:W-:Y:S01]  /*e980*/  FFMA.FTZ R154, R127, R154, R156 ;  /* 0x0000009a7f9a7223 */ /* 0x000fe2000001009c */
[----:B------:R-:W-:Y:S01]  /*e990*/  FFMA.FTZ R125, R228, R159, R125 ;  /* 0x0000009fe47d7223 */ /* 0x000fe2000001007d */
[----:B------:R-:W5:Y:S01]  /*e9a0*/  SHFL.DOWN PT, R152, R61, 0x1, 0x1f ;  /* 0x08201f003d987f89 */ /* 0x000f6200000e0000 */
[----:B------:R-:W-:Y:S01]  /*e9b0*/  FFMA.FTZ R226, R226, R145, R163 ;  /* 0x00000091e2e27223 */ /* 0x000fe200000100a3 */
[----:B-1----:R-:W-:Y:S01]  /*e9c0*/  FFMA.FTZ R65, R79, R140, R154 ;  /* 0x0000008c4f417223 */ /* 0x002fe2000001009a */
[----:B------:R-:W-:Y:S01]  /*e9d0*/  FFMA.FTZ R19, R140, R51, R19 ;  /* 0x000000338c137223 */ /* 0x000fe20000010013 */
[----:B--2---:R-:W1:Y:S01]  /*e9e0*/  SHFL.DOWN PT, R217, R62, 0x1, 0x1f ;  /* 0x08201f003ed97f89 */ /* 0x004e6200000e0000 */
[----:B------:R-:W-:Y:S01]  /*e9f0*/  FFMA.FTZ R64, R80, R143, R125 ;  /* 0x0000008f50407223 */ /* 0x000fe2000001007d */
[----:B------:R-:W-:Y:S01]  /*ea00*/  FADD.FTZ R50, R65, R50 ;  /* 0x0000003241327221 */ /* 0x000fe20000010000 */
[----:B------:R-:W-:Y:S01]  /*ea10*/  FFMA.FTZ R65, R81, R142, R226 ;  /* 0x0000008e51417223 */ /* 0x000fe200000100e2 */
        /* <DEDUP_REMOVED lines=118> */
.L_x_8376:
[----:B------:R-:W-:Y:S05]  /*f180*/  BSYNC.RECONVERGENT B0 ;  /* 0x0000000000007941 */ /* 0x000fea0003800200 */
.L_x_8375:
        /* <DEDUP_REMOVED lines=9> */
[----:B-1----:R-:W-:Y:S01]  /*f220*/  FFMA.FTZ R65, R93, R118, R202 ;  /* 0x000000765d417223 */ /* 0x002fe200000100ca */
        /* <DEDUP_REMOVED lines=26> */
.L_x_8378:
[----:B------:R-:W-:Y:S05]  /*f3d0*/  BSYNC.RECONVERGENT B0 ;  /* 0x0000000000007941 */ /* 0x000fea0003800200 */
.L_x_8377:
[----:B------:R-:W-:-:S04]  /*f3e0*/  UIADD3 UR8, UPT, UPT, UR8, 0x1, URZ ;  /* 0x0000000108087890 */ /* 0x000fc8000fffe0ff */
[----:B------:R-:W-:-:S09]  /*f3f0*/  UISETP.GE.AND UP0, UPT, UR8, UR46, UPT ;  /* 0x0000002e0800728c */ /* 0x000fd2000bf06270 */
[----:B------:R-:W-:Y:S05]  /*f400*/  BRA.U !UP0, `(.L_x_8379) ;  /* 0xffffff7508ac7547 */ /* 0x000fea000b83ffff */
.L_x_8281:
        /* <DEDUP_REMOVED lines=19> */
[----:B------:R-:W2:Y:S01]  /*f540*/  LDL.LU R62, [R1] ;  /* 0x00000000013e7983 */ /* 0x000ea20000300800 */
[----:B------:R-:W-:Y:S01]  /*f550*/  ISETP.GE.AND P4, PT, R61, UR9, PT ;  /* 0x000000093d007c0c */ /* 0x000fe2000bf86270 */
[----:B------:R-:W-:Y:S01]  /*f560*/  HFMA2 R51, -RZ, RZ, 0, 0 ;  /* 0x00000000ff337431 */ /* 0x000fe200000001ff */
[----:B------:R-:W-:Y:S01]  /*f570*/  ISETP.GE.AND P5, PT, R63, UR9, PT ;  /* 0x000000093f007c0c */ /* 0x000fe2000bfa6270 */
[C---:B------:R-:W-:Y:S01]  /*f580*/  IMAD.WIDE.U32 R4, R3.reuse, 0x4, R4 ;  /* 0x0000000403047825 */ /* 0x040fe200078e0004 */
[C---:B------:R-:W-:Y:S02]  /*f590*/  LOP3.LUT R65, R3.reuse, 0x80, RZ, 0xfc, !PT ;  /* 0x0000008003417812 */ /* 0x040fe400078efcff */
[----:B------:R-:W-:Y:S02]  /*f5a0*/  CS2R R16, SRZ ;  /* 0x0000000000107805 */ /* 0x000fe4000001ff00 */
[----:B------:R-:W-:-:S02]  /*f5b0*/  LOP3.LUT R67, R3, 0xa0, RZ, 0xfc, !PT ;  /* 0x000000a003437812 */ /* 0x000fc400078efcff */
[----:B------:R-:W-:Y:S02]  /*f5c0*/  CS2R R52, SRZ ;  /* 0x0000000000347805 */ /* 0x000fe4000001ff00 */
[C---:B------:R-:W-:Y:S01]  /*f5d0*/  LOP3.LUT R69, R3.reuse, 0xc0, RZ, 0xfc, !PT ;  /* 0x000000c003457812 */ /* 0x040fe200078efcff */
[----:B------:R-:W5:Y:S01]  /*f5e0*/  @!P2 LDG.E R6, desc[UR28][R4.64] ;  /* 0x0000001c0406a981 */ /* 0x000f62000c1e1900 */
[C---:B------:R-:W-:Y:S02]  /*f5f0*/  LOP3.LUT R71, R3.reuse, 0xe0, RZ, 0xfc, !PT ;  /* 0x000000e003477812 */ /* 0x040fe400078efcff */
[----:B------:R-:W-:Y:S01]  /*f600*/  MOV R18, RZ ;  /* 0x000000ff00127202 */ /* 0x000fe20000000f00 */
[----:B------:R-:W2:Y:S01]  /*f610*/  @!P3 LDG.E R7, desc[UR28][R4.64+0x80] ;  /* 0x0000801c0407b981 */ /* 0x000ea2000c1e1900 */
        /* <DEDUP_REMOVED lines=74> */
[----:B------:R-:W-:Y:S02]  /*fac0*/  @!P6 FMUL.FTZ R13, R7, -1.4426950216293334961 ;  /* 0xbfb8aa3b070de820 */ /* 0x000fe40000410000 */
[----:B------:R-:W1:Y:S02]  /*fad0*/  LDS R7, [R95+0x1c] ;  /* 0x00001c005f077984 */ /* 0x000e640000000800 */
[----:B------:R-:W2:Y:S02]  /*fae0*/  @!P4 MUFU.EX2 R11, R11 ;  /* 0x0000000b000bc308 */ /* 0x000ea40000000800 */
[----:B------:R-:W-:Y:S01]  /*faf0*/  @!P5 FMUL.FTZ R12, R12, -1.4426950216293334961 ;  /* 0xbfb8aa3b0c0cd820 */ /* 0x000fe20000410000 */
[----:B-----5:R-:W5:Y:S01]  /*fb00*/  LDS R8, [R95+0x20] ;  /* 0x000020005f087984 */ /* 0x020f620000000800 */
[----:B0-----:R-:W-:-:S03]  /*fb10*/  @!P3 FADD.FTZ R10, R9, 1 ;  /* 0x3f800000090ab421 */ /* 0x001fc60000010000 */
[----:B------:R-:W0:Y:S01]  /*fb20*/  LDS R9, [R95+0x24] ;  /* 0x000024005f097984 */ /* 0x000e220000000800 */
[----:B------:R-:W3:Y:S08]  /*fb30*/  @!P5 MUFU.EX2 R12, R12 ;  /* 0x0000000c000cd308 */ /* 0x000ef00000000800 */
[----:B------:R-:W1:Y:S01]  /*fb40*/  @!P6 MUFU.EX2 R13, R13 ;  /* 0x0000000d000de308 */ /* 0x000e620000000800 */
[----:B--2---:R-:W-:-:S07]  /*fb50*/  @!P4 FADD.FTZ R11, R11, 1 ;  /* 0x3f8000000b0bc421 */ /* 0x004fce0000010000 */
[----:B------:R-:W2:Y:S01]  /*fb60*/  @!P3 MUFU.RCP R10, R10 ;  /* 0x0000000a000ab308 */ /* 0x000ea20000001000 */
[----:B------:R-:W-:Y:S01]  /*fb70*/  FADD.FTZ R4, R4, UR7 ;  /* 0x0000000704047e21 */ /* 0x000fe20008010000 */
[----:B---3--:R-:W-:Y:S01]  /*fb80*/  @!P5 FADD.FTZ R12, R12, 1 ;  /* 0x3f8000000c0cd421 */ /* 0x008fe20000010000 */
[----:B------:R-:W-:Y:S01]  /*fb90*/  FADD.FTZ R14, R5, UR7 ;  /* 0x00000007050e7e21 */ /* 0x000fe20008010000 */
[----:B----4-:R-:W-:-:S04]  /*fba0*/  FADD.FTZ R15, R6, UR7 ;  /* 0x00000007060f7e21 */ /* 0x010fc80008010000 */
[----:B------:R-:W3:Y:S01]  /*fbb0*/  @!P4 MUFU.RCP R11, R11 ;  /* 0x0000000b000bc308 */ /* 0x000ee20000001000 */
[----:B-1----:R-:W-:Y:S01]  /*fbc0*/  @!P6 FADD.FTZ R13, R13, 1 ;  /* 0x3f8000000d0de421 */ /* 0x002fe20000010000 */
[----:B------:R-:W-:Y:S02]  /*fbd0*/  FSETP.GTU.FTZ.AND P1, PT, R4, 20, PT ;  /* 0x41a000000400780b */ /* 0x000fe40003f3c000 */
[----:B------:R-:W-:-:S04]  /*fbe0*/  FSETP.GTU.FTZ.AND P2, PT, R14, 20, PT ;  /* 0x41a000000e00780b */ /* 0x000fc80003f5c000 */
[----:B------:R-:W1:Y:S01]  /*fbf0*/  @!P5 MUFU.RCP R12, R12 ;  /* 0x0000000c000cd308 */ /* 0x000e620000001000 */
[----:B--2---:R-:W-:Y:S01]  /*fc00*/  @!P3 FMUL.FTZ R35, R35, R10 ;  /* 0x0000000a2323b220 */ /* 0x004fe20000410000 */
[----:B------:R-:W-:-:S06]  /*fc10*/  FSETP.GTU.FTZ.AND P3, PT, R15, 20, PT ;  /* 0x41a000000f00780b */ /* 0x000fcc0003f7c000 */
[----:B------:R-:W2:Y:S01]  /*fc20*/  @!P6 MUFU.RCP R13, R13 ;  /* 0x0000000d000de308 */ /* 0x000ea20000001000 */
[----:B------:R-:W-:Y:S01]  /*fc30*/  FADD.FTZ R10, R7, UR7 ;  /* 0x00000007070a7e21 */ /* 0x000fe20008010000 */
[----:B------:R-:W-:Y:S01]  /*fc40*/  @!P1 FMUL.FTZ R4, R4, -1.4426950216293334961 ;  /* 0xbfb8aa3b04049820 */ /* 0x000fe20000410000 */
[----:B---3--:R-:W-:Y:S01]  /*fc50*/  @!P4 FMUL.FTZ R36, R36, R11 ;  /* 0x0000000b2424c220 */ /* 0x008fe20000410000 */
[----:B------:R-:W-:Y:S01]  /*fc60*/  @!P2 FMUL.FTZ R6, R14, -1.4426950216293334961 ;  /* 0xbfb8aa3b0e06a820 */ /* 0x000fe20000410000 */
[----:B-----5:R-:W-:Y:S01]  /*fc70*/  FADD.FTZ R8, R8, UR7 ;  /* 0x0000000708087e21 */ /* 0x020fe20008010000 */
[----:B------:R-:W-:Y:S01]  /*fc80*/  FSETP.GTU.FTZ.AND P4, PT, R10, 20, PT ;  /* 0x41a000000a00780b */ /* 0x000fe20003f9c000 */
[----:B0-----:R-:W-:Y:S01]  /*fc90*/  FADD.FTZ R14, R9, UR7 ;  /* 0x00000007090e7e21 */ /* 0x001fe20008010000 */
[----:B------:R-:W-:Y:S01]  /*fca0*/  @!P3 FMUL.FTZ R7, R15, -1.4426950216293334961 ;  /* 0xbfb8aa3b0f07b820 */ /* 0x000fe20000410000 */
[----:B------:R0:W3:Y:S01]  /*fcb0*/  @!P1 MUFU.EX2 R5, R4 ;  /* 0x0000000400059308 */ /* 0x0000e20000000800 */
[----:B-1----:R-:W-:Y:S01]  /*fcc0*/  @!P5 FMUL.FTZ R37, R37, R12 ;  /* 0x0000000c2525d220 */ /* 0x002fe20000410000 */
[----:B------:R-:W-:Y:S01]  /*fcd0*/  FSETP.GTU.FTZ.AND P5, PT, R8, 20, PT ;  /* 0x41a000000800780b */ /* 0x000fe20003fbc000 */
[----:B--2---:R-:W-:-:S05]  /*fce0*/  @!P6 FMUL.FTZ R38, R38, R13 ;  /* 0x0000000d2626e220 */ /* 0x004fca0000410000 */
[----:B------:R-:W1:Y:S01]  /*fcf0*/  @!P2 MUFU.EX2 R6, R6 ;  /* 0x000000060006a308 */ /* 0x000e620000000800 */
[----:B------:R-:W-:Y:S01]  /*fd00*/  FSETP.GTU.FTZ.AND P6, PT, R14, 20, PT ;  /* 0x41a000000e00780b */ /* 0x000fe20003fdc000 */
[----:B------:R-:W-:Y:S01]  /*fd10*/  @!P4 FMUL.FTZ R9, R10, -1.4426950216293334961 ;  /* 0xbfb8aa3b0a09c820 */ /* 0x000fe20000410000 */
[----:B0-----:R-:W0:Y:S05]  /*fd20*/  LDS R4, [R95+0x28] ;  /* 0x000028005f047984 */ /* 0x001e2a0000000800 */
[----:B------:R-:W2:Y:S01]  /*fd30*/  @!P3 MUFU.EX2 R7, R7 ;  /* 0x000000070007b308 */ /* 0x000ea20000000800 */
[----:B------:R-:W-:Y:S01]  /*fd40*/  @!P5 FMUL.FTZ R12, R8, -1.4426950216293334961 ;  /* 0xbfb8aa3b080cd820 */ /* 0x000fe20000410000 */
[----:B---3--:R-:W-:-:S02]  /*fd50*/  @!P1 FADD.FTZ R8, R5, 1 ;  /* 0x3f80000005089421 */ /* 0x008fc40000010000 */
[----:B------:R-:W3:Y:S02]  /*fd60*/  LDS R5, [R95+0x2c] ;  /* 0x00002c005f057984 */ /* 0x000ee40000000800 */
[----:B------:R-:W-:Y:S02]  /*fd70*/  @!P6 FMUL.FTZ R14, R14, -1.4426950216293334961 ;  /* 0xbfb8aa3b0e0ee820 */ /* 0x000fe40000410000 */
[----:B------:R-:W4:Y:S01]  /*fd80*/  @!P4 MUFU.EX2 R9, R9 ;  /* 0x000000090009c308 */ /* 0x000f220000000800 */
[----:B-1----:R-:W-:Y:S02]  /*fd90*/  @!P2 FADD.FTZ R10, R6, 1 ;  /* 0x3f800000060aa421 */ /* 0x002fe40000010000 */
[----:B------:R-:W1:Y:S05]  /*fda0*/  LDS R6, [R95+0x30] ;  /* 0x000030005f067984 */ /* 0x000e6a0000000800 */
[----:B------:R5:W-:Y:S01]  /*fdb0*/  @!P1 MUFU.RCP R16, R8 ;  /* 0x0000000800109308 */ /* 0x000be20000001000 */
[----:B--2---:R-:W-:-:S02]  /*fdc0*/  @!P3 FADD.FTZ R11, R7, 1 ;  /* 0x3f800000070bb421 */ /* 0x004fc40000010000 */
[----:B------:R-:W2:Y:S05]  /*fdd0*/  LDS R7, [R95+0x34] ;  /* 0x000034005f077984 */ /* 0x000eaa0000000800 */
[----:B------:R-:W0:Y:S01]  /*fde0*/  @!P6 MUFU.EX2 R14, R14 ;  /* 0x0000000e000ee308 */ /* 0x000e220000000800 */
[----:B-----5:R-:W5:Y:S07]  /*fdf0*/  LDS R8, [R95+0x38] ;  /* 0x000038005f087984 */ /* 0x020f6e0000000800 */
[----:B------:R4:W3:Y:S02]  /*fe00*/  @!P5 MUFU.EX2 R13, R12 ;  /* 0x0000000c000dd308 */ /* 0x0008e40000000800 */
[----:B----4-:R-:W-:-:S02]  /*fe10*/  @!P4 FADD.FTZ R12, R9, 1 ;  /* 0x3f800000090cc421 */ /* 0x010fc40000010000 */
[----:B------:R-:W4:Y:S01]  /*fe20*/  LDS R9, [R95+0x3c] ;  /* 0x00003c005f097984 */ /* 0x000f220000000800 */
[----:B------:R-:W-:Y:S01]  /*fe30*/  BAR.SYNC.DEFER_BLOCKING 0x0 ;  /* 0x0000000000007b1d */ /* 0x000fe20000010000 */
[----:B0-----:R-:W-:Y:S01]  /*fe40*/  @!P6 FADD.FTZ R14, R14, 1 ;  /* 0x3f8000000e0ee421 */ /* 0x001fe20000010000 */
[----:B---3--:R-:W-:-:S04]  /*fe50*/  @!P5 FADD.FTZ R13, R13, 1 ;  /* 0x3f8000000d0dd421 */ /* 0x008fc80000010000 */
[----:B------:R-:W0:Y:S08]  /*fe60*/  @!P2 MUFU.RCP R15, R10 ;  /* 0x0000000a000fa308 */ /* 0x000e300000001000 */
[----:B------:R3:W1:Y:S08]  /*fe70*/  @!P4 MUFU.RCP R17, R12 ;  /* 0x0000000c0011c308 */ /* 0x0006700000001000 */
[----:B------:R-:W2:Y:S08]  /*fe80*/  @!P6 MUFU.RCP R51, R14 ;  /* 0x0000000e0033e308 */ /* 0x000eb00000001000 */
[----:B------:R-:W4:Y:S01]  /*fe90*/  @!P5 MUFU.RCP R52, R13 ;  /* 0x0000000d0034d308 */ /* 0x000f220000001000 */
[----:B------:R-:W-:Y:S01]  /*fea0*/  FADD.FTZ R4, R4, UR7 ;  /* 0x0000000704047e21 */ /* 0x000fe20008010000 */
[----:B------:R-:W-:Y:S01]  /*feb0*/  FADD.FTZ R5, R5, UR7 ;  /* 0x0000000705057e21 */ /* 0x000fe20008010000 */
[----:B---3--:R-:W-:Y:S01]  /*fec0*/  MOV R12, UR9 ;  /* 0x00000009000c7c02 */ /* 0x008fe20008000f00 */
[----:B------:R-:W-:Y:S01]  /*fed0*/  STS [R95], R34 ;  /* 0x000000225f007388 */ /* 0x000fe20000000800 */
[----:B0-----:R-:W-:Y:S01]  /*fee0*/  @!P2 FMUL.FTZ R40, R40, R15 ;  /* 0x0000000f2828a220 */ /* 0x001fe20000410000 */
[----:B-1----:R-:W-:-:S02]  /*fef0*/  @!P4 FMUL.FTZ R42, R42, R17 ;  /* 0x000000112a2ac220 */ /* 0x002fc40000410000 */
[----:B------:R-:W-:Y:S01]  /*ff00*/  STS [R95+0x4], R33 ;  /* 0x000004215f007388 */ /* 0x000fe20000000800 */
[----:B------:R0:W1:Y:S01]  /*ff10*/  @!P3 MUFU.RCP R18, R11 ;  /* 0x0000000b0012b308 */ /* 0x0000620000001000 */
[----:B--2---:R-:W-:Y:S02]  /*ff20*/  @!P6 FMUL.FTZ R44, R44, R51 ;  /* 0x000000332c2ce220 */ /* 0x004fe40000410000 */
[----:B------:R-:W-:Y:S01]  /*ff30*/  STS [R95+0x8], R32 ;  /* 0x000008205f007388 */ /* 0x000fe20000000800 */
[----:B------:R-:W-:Y:S01]  /*ff40*/  @!P1 FMUL.FTZ R39, R39, R16 ;  /* 0x0000001027279220 */ /* 0x000fe20000410000 */
[----:B------:R-:W-:Y:S02]  /*ff50*/  FADD.FTZ R6, R6, UR7 ;  /* 0x0000000706067e21 */ /* 0x000fe40008010000 */
[----:B------:R-:W-:Y:S01]  /*ff60*/  STS [R95+0xc], R31 ;  /* 0x00000c1f5f007388 */ /* 0x000fe20000000800 */
[----:B------:R-:W-:-:S03]  /*ff70*/  FSETP.GTU.FTZ.AND P1, PT, R4, 20, PT ;  /* 0x41a000000400780b */ /* 0x000fc60003f3c000 */
[----:B------:R-:W-:Y:S01]  /*ff80*/  STS [R95+0x10], R30 ;  /* 0x0000101e5f007388 */ /* 0x000fe20000000800 */
[----:B------:R-:W-:-:S03]  /*ff90*/  FSETP.GTU.FTZ.AND P2, PT, R5, 20, PT ;  /* 0x41a000000500780b */ /* 0x000fc60003f5c000 */
[----:B------:R-:W-:Y:S01]  /*ffa0*/  STS [R95+0x14], R29 ;  /* 0x0000141d5f007388 */ /* 0x000fe20000000800 */
[----:B------:R-:W-:-:S03]  /*ffb0*/  FADD.FTZ R7, R7, UR7 ;  /* 0x0000000707077e21 */ /* 0x000fc60008010000 */
[----:B------:R-:W-:Y:S01]  /*ffc0*/  STS [R95+0x18], R28 ;  /* 0x0000181c5f007388 */ /* 0x000fe20000000800 */
[----:B-----5:R-:W-:-:S03]  /*ffd0*/  FADD.FTZ R8, R8, UR7 ;  /* 0x0000000708087e21 */ /* 0x020fc60008010000 */
        /* <DEDUP_REMOVED lines=10> */
[----:B0-----:R-:W-:Y:S04]  /*10080*/  LDS R11, [R64] ;  /* 0x00000000400b7984 */ /* 0x001fe80000000800 */
        /* <DEDUP_REMOVED lines=18> */
[----:B------:R-:W-:-:S02]  /*101b0*/  FSETP.GTU.FTZ.AND P6, PT, R6, 20, PT ;  /* 0x41a000000600780b */ /* 0x000fc40003fdc000 */
[----:B------:R-:W-:Y:S02]  /*101c0*/  FSETP.GTU.FTZ.AND P5, PT, R7, 20, PT ;  /* 0x41a000000700780b */ /* 0x000fe40003fbc000 */
[----:B------:R-:W-:Y:S01]  /*101d0*/  FSETP.GTU.FTZ.AND P4, PT, R8, 20, PT ;  /* 0x41a000000800780b */ /* 0x000fe20003f9c000 */
[----:B------:R-:W-:Y:S01]  /*101e0*/  @!P1 FMUL.FTZ R4, R4, -1.4426950216293334961 ;  /* 0xbfb8aa3b04049820 */ /* 0x000fe20000410000 */
[----:B------:R-:W-:Y:S01]  /*101f0*/  @!P2 FMUL.FTZ R5, R5, -1.4426950216293334961 ;  /* 0xbfb8aa3b0505a820 */ /* 0x000fe20000410000 */
[----:B------:R-:W-:Y:S01]  /*10200*/  FADD.FTZ R9, R9, UR7 ;  /* 0x0000000709097e21 */ /* 0x000fe20008010000 */
[----:B-1----:R-:W-:-:S03]  /*10210*/  @!P3 FMUL.FTZ R41, R41, R18 ;  /* 0x000000122929b220 */ /* 0x002fc60000410000 */
[----:B------:R-:W0:Y:S02]  /*10220*/  @!P1 MUFU.EX2 R4, R4 ;  /* 0x0000000400049308 */ /* 0x000e240000000800 */
[----:B------:R-:W-:Y:S01]  /*10230*/  @!P6 FMUL.FTZ R6, R6, -1.4426950216293334961 ;  /* 0xbfb8aa3b0606e820 */ /* 0x000fe20000410000 */
[----:B------:R-:W-:Y:S01]  /*10240*/  FSETP.GTU.FTZ.AND P3, PT, R9, 20, PT ;  /* 0x41a000000900780b */ /* 0x000fe20003f7c000 */
[----:B------:R-:W-:Y:S02]  /*10250*/  @!P5 FMUL.FTZ R7, R7, -1.4426950216293334961 ;  /* 0xbfb8aa3b0707d820 */ /* 0x000fe40000410000 */
[----:B------:R-:W-:Y:S02]  /*10260*/  @!P4 FMUL.FTZ R8, R8, -1.4426950216293334961 ;  /* 0xbfb8aa3b0808c820 */ /* 0x000fe40000410000 */
        /* <DEDUP_REMOVED lines=177> */
.L_x_8247:
        /* <DEDUP_REMOVED lines=42> */
.L_x_8382:
[----:B------:R-:W-:Y:S05]  /*11020*/  BSYNC.RECONVERGENT B0 ;  /* 0x0000000000007941 */ /* 0x000fea0003800200 */
.L_x_8381:
        /* <DEDUP_REMOVED lines=40> */
.L_x_8384:
[----:B------:R-:W-:Y:S05]  /*112b0*/  BSYNC.RECONVERGENT B0 ;  /* 0x0000000000007941 */ /* 0x000fea0003800200 */
.L_x_8383:
        /* <DEDUP_REMOVED lines=16> */
.L_x_8386:
        /* <DEDUP_REMOVED lines=32> */
.L_x_8385:
[----:B------:R-:W-:Y:S05]  /*115c0*/  EXIT ;  /* 0x000000000000794d */ /* 0x000fea0003800000 */
.L_x_8286:
[----:B------:R-:W-:Y:S01]  /*115d0*/  HFMA2 R69, -RZ, RZ, 0, 5.9604644775390625e-08 ;  /* 0x00000001ff457431 */ /* 0x000fe200000001ff */
[----:B------:R-:W-:Y:S02]  /*115e0*/  MOV R246, R243 ;  /* 0x000000f300f67202 */ /* 0x000fe40000000f00 */
[----:B------:R-:W-:Y:S02]  /*115f0*/  MOV R68, RZ ;  /* 0x000000ff00447202 */ /* 0x000fe40000000f00 */
[----:B------:R-:W-:-:S07]  /*11600*/  MOV R71, 0xffffffff ;  /* 0xffffffff00477802 */ /* 0x000fce0000000f00 */
[----:B01---5:R-:W-:Y:S05]  /*11610*/  WARPSYNC.COLLECTIVE R71, `(.L_x_8387) ;  /* 0x0000000047087348 */ /* 0x023fea0003c00000 */
[----:B------:R2:W3:Y:S02]  /*11620*/  SHFL.UP P6, R248, R246, R69, R68 ;  /* 0x04000045f6f87389 */ /* 0x0004e400000c0044 */
[----:B0123-5:R-:W-:Y:S05]  /*11630*/  ENDCOLLECTIVE ;  /* 0x000000000000791b */ /* 0x02ffea0003800000 */
.L_x_8387:
[----:B------:R-:W-:Y:S02]  /*11640*/  MOV R246, R244 ;  /* 0x000000f400f67202 */ /* 0x000fe40000000f00 */
[----:B------:R-:W-:-:S07]  /*11650*/  MOV R70, R248 ;  /* 0x000000f800467202 */ /* 0x000fce0000000f00 */
[----:B------:R-:W-:Y:S05]  /*11660*/  WARPSYNC.COLLECTIVE R71, `(.L_x_8388) ;  /* 0x0000000047087348 */ /* 0x000fea0003c00000 */
[----:B------:R0:W1:Y:S02]  /*11670*/  SHFL.UP P6, R248, R246, R69, R68 ;  /* 0x04000045f6f87389 */ /* 0x00006400000c0044 */
[----:B01----:R-:W-:Y:S05]  /*11680*/  ENDCOLLECTIVE ;  /* 0x000000000000791b */ /* 0x003fea0003800000 */
.L_x_8388:
[----:B------:R-:W-:Y:S02]  /*11690*/  MOV R246, R242 ;  /* 0x000000f200f67202 */ /* 0x000fe40000000f00 */
[----:B------:R-:W-:-:S07]  /*116a0*/  MOV R233, R248 ;  /* 0x000000f800e97202 */ /* 0x000fce0000000f00 */
[----:B------:R-:W-:Y:S05]  /*116b0*/  WARPSYNC.COLLECTIVE R71, `(.L_x_8389) ;  /* 0x0000000047087348 */ /* 0x000fea0003c00000 */
[----:B------:R0:W1:Y:S02]  /*116c0*/  SHFL.UP P6, R248, R246, R69, R68 ;  /* 0x04000045f6f87389 */ /* 0x00006400000c0044 */
[----:B01----:R-:W-:Y:S05]  /*116d0*/  ENDCOLLECTIVE ;  /* 0x000000000000791b */ /* 0x003fea0003800000 */
.L_x_8389:
[-C--:B------:R-:W-:Y:S01]  /*116e0*/  FMUL.FTZ R252, R244, R233.reuse ;  /* 0x000000e9f4fc7220 */ /* 0x080fe20000410000 */
[----:B------:R-:W-:Y:S01]  /*116f0*/  FMUL.FTZ R233, R243, R233 ;  /* 0x000000e9f3e97220 */ /* 0x000fe20000410000 */
[----:B------:R-:W-:Y:S02]  /*11700*/  MOV R246, R245 ;  /* 0x000000f500f67202 */ /* 0x000fe40000000f00 */
[----:B------:R-:W-:-:S07]  /*11710*/  MOV R247, R248 ;  /* 0x000000f800f77202 */ /* 0x000fce0000000f00 */
[----:B------:R-:W-:Y:S05]  /*11720*/  WARPSYNC.COLLECTIVE R71, `(.L_x_8390) ;  /* 0x0000000047087348 */ /* 0x000fea0003c00000 */
[----:B------:R0:W1:Y:S02]  /*11730*/  SHFL.UP P6, R248, R246, R69, R68 ;  /* 0x04000045f6f87389 */ /* 0x00006400000c0044 */
[----:B01----:R-:W-:Y:S05]  /*11740*/  ENDCOLLECTIVE ;  /* 0x000000000000791b */ /* 0x003fea0003800000 */
.L_x_8390:
        /* <DEDUP_REMOVED lines=15> */
.L_x_8391:
[----:B------:R-:W-:Y:S02]  /*11840*/  MOV R246, R244 ;  /* 0x000000f400f67202 */ /* 0x000fe40000000f00 */
[----:B------:R-:W-:-:S07]  /*11850*/  MOV R70, R248 ;  /* 0x000000f800467202 */ /* 0x000fce0000000f00 */
[----:B------:R-:W-:Y:S05]  /*11860*/  WARPSYNC.COLLECTIVE R71, `(.L_x_8392) ;  /* 0x0000000047087348 */ /* 0x000fea0003c00000 */
[----:B------:R0:W1:Y:S02]  /*11870*/  SHFL.UP P6, R248, R246, R69, R68 ;  /* 0x04000045f6f87389 */ /* 0x00006400000c0044 */
[----:B01----:R-:W-:Y:S05]  /*11880*/  ENDCOLLECTIVE ;  /* 0x000000000000791b */ /* 0x003fea0003800000 */
.L_x_8392:
[----:B------:R-:W-:Y:S02]  /*11890*/  MOV R246, R242 ;  /* 0x000000f200f67202 */ /* 0x000fe40000000f00 */
[----:B------:R-:W-:-:S07]  /*118a0*/  MOV R233, R248 ;  /* 0x000000f800e97202 */ /* 0x000fce0000000f00 */
[----:B------:R-:W-:Y:S05]  /*118b0*/  WARPSYNC.COLLECTIVE R71, `(.L_x_8393) ;  /* 0x0000000047087348 */ /* 0x000fea0003c00000 */
[----:B------:R0:W1:Y:S02]  /*118c0*/  SHFL.UP P6, R248, R246, R69, R68 ;  /* 0x04000045f6f87389 */ /* 0x00006400000c0044 */
[----:B01----:R-:W-:Y:S05]  /*118d0*/  ENDCOLLECTIVE ;  /* 0x000000000000791b */ /* 0x003fea0003800000 */
.L_x_8393:
[-C--:B------:R-:W-:Y:S01]  /*118e0*/  FMUL.FTZ R252, R244, R233.reuse ;  /* 0x000000e9f4fc7220 */ /* 0x080fe20000410000 */
[----:B------:R-:W-:Y:S01]  /*118f0*/  FMUL.FTZ R233, R243, R233 ;  /* 0x000000e9f3e97220 */ /* 0x000fe20000410000 */
[----:B------:R-:W-:Y:S02]  /*11900*/  MOV R246, R245 ;  /* 0x000000f500f67202 */ /* 0x000fe40000000f00 */
[----:B------:R-:W-:-:S07]  /*11910*/  MOV R247, R248 ;  /* 0x000000f800f77202 */ /* 0x000fce0000000f00 */
[----:B------:R-:W-:Y:S05]  /*11920*/  WARPSYNC.COLLECTIVE R71, `(.L_x_8394) ;  /* 0x0000000047087348 */ /* 0x000fea0003c00000 */
[----:B------:R0:W1:Y:S02]  /*11930*/  SHFL.UP P6, R248, R246, R69, R68 ;  /* 0x04000045f6f87389 */ /* 0x00006400000c0044 */
[----:B01----:R-:W-:Y:S05]  /*11940*/  ENDCOLLECTIVE ;  /* 0x000000000000791b */ /* 0x003fea0003800000 */
.L_x_8394:
        /* <DEDUP_REMOVED lines=15> */
.L_x_8395:
[----:B------:R-:W-:Y:S02]  /*11a40*/  MOV R246, R244 ;  /* 0x000000f400f67202 */ /* 0x000fe40000000f00 */
[----:B------:R-:W-:-:S07]  /*11a50*/  MOV R70, R248 ;  /* 0x000000f800467202 */ /* 0x000fce0000000f00 */
[----:B------:R-:W-:Y:S05]  /*11a60*/  WARPSYNC.COLLECTIVE R71, `(.L_x_8396) ;  /* 0x0000000047087348 */ /* 0x000fea0003c00000 */
[----:B------:R0:W1:Y:S02]  /*11a70*/  SHFL.UP P6, R248, R246, R69, R68 ;  /* 0x04000045f6f87389 */ /* 0x00006400000c0044 */
[----:B01----:R-:W-:Y:S05]  /*11a80*/  ENDCOLLECTIVE ;  /* 0x000000000000791b */ /* 0x003fea0003800000 */
.L_x_8396:
[----:B------:R-:W-:Y:S02]  /*11a90*/  MOV R246, R242 ;  /* 0x000000f200f67202 */ /* 0x000fe40000000f00 */
[----:B------:R-:W-:-:S07]  /*11aa0*/  MOV R233, R248 ;  /* 0x000000f800e97202 */ /* 0x000fce0000000f00 */
[----:B------:R-:W-:Y:S05]  /*11ab0*/  WARPSYNC.COLLECTIVE R71, `(.L_x_8397) ;  /* 0x0000000047087348 */ /* 0x000fea0003c00000 */
[----:B------:R0:W1:Y:S02]  /*11ac0*/  SHFL.UP P6, R248, R246, R69, R68 ;  /* 0x04000045f6f87389 */ /* 0x00006400000c0044 */
[----:B01----:R-:W-:Y:S05]  /*11ad0*/  ENDCOLLECTIVE ;  /* 0x000000000000791b */ /* 0x003fea0003800000 */
.L_x_8397:
[-C--:B------:R-:W-:Y:S01]  /*11ae0*/  FMUL.FTZ R252, R244, R233.reuse ;  /* 0x000000e9f4fc7220 */ /* 0x080fe20000410000 */
[----:B------:R-:W-:Y:S01]  /*11af0*/  FMUL.FTZ R233, R243, R233 ;  /* 0x000000e9f3e97220 */ /* 0x000fe20000410000 */
[----:B------:R-:W-:Y:S02]  /*11b00*/  MOV R246, R245 ;  /* 0x000000f500f67202 */ /* 0x000fe40000000f00 */
[----:B------:R-:W-:-:S07]  /*11b10*/  MOV R247, R248 ;  /* 0x000000f800f77202 */ /* 0x000fce0000000f00 */
[----:B------:R-:W-:Y:S05]  /*11b20*/  WARPSYNC.COLLECTIVE R71, `(.L_x_8398) ;  /* 0x0000000047087348 */ /* 0x000fea0003c00000 */
[----:B------:R0:W1:Y:S02]  /*11b30*/  SHFL.UP P6, R248, R246, R69, R68 ;  /* 0x04000045f6f87389 */ /* 0x00006400000c0044 */
[----:B01----:R-:W-:Y:S05]  /*11b40*/  ENDCOLLECTIVE ;  /* 0x000000000000791b */ /* 0x003fea0003800000 */
.L_x_8398:
        /* <DEDUP_REMOVED lines=15> */
.L_x_8399:
[----:B------:R-:W-:Y:S02]  /*11c40*/  MOV R246, R244 ;  /* 0x000000f400f67202 */ /* 0x000fe40000000f00 */
[----:B------:R-:W-:-:S07]  /*11c50*/  MOV R70, R248 ;  /* 0x000000f800467202 */ /* 0x000fce0000000f00 */
[----:B------:R-:W-:Y:S05]  /*11c60*/  WARPSYNC.COLLECTIVE R71, `(.L_x_8400) ;  /* 0x0000000047087348 */ /* 0x000fea0003c00000 */
[----:B------:R0:W1:Y:S02]  /*11c70*/  SHFL.UP P6, R248, R246, R69, R68 ;  /* 0x04000045f6f87389 */ /* 0x00006400000c0044 */
[----:B01----:R-:W-:Y:S05]  /*11c80*/  ENDCOLLECTIVE ;  /* 0x000000000000791b */ /* 0x003fea0003800000 */
.L_x_8400:
[----:B------:R-:W-:Y:S02]  /*11c90*/  MOV R246, R242 ;  /* 0x000000f200f67202 */ /* 0x000fe40000000f00 */
[----:B------:R-:W-:-:S07]  /*11ca0*/  MOV R233, R248 ;  /* 0x000000f800e97202 */ /* 0x000fce0000000f00 */
[----:B------:R-:W-:Y:S05]  /*11cb0*/  WARPSYNC.COLLECTIVE R71, `(.L_x_8401) ;  /* 0x0000000047087348 */ /* 0x000fea0003c00000 */
[----:B------:R0:W1:Y:S02]  /*11cc0*/  SHFL.UP P6, R248, R246, R69, R68 ;  /* 0x04000045f6f87389 */ /* 0x00006400000c0044 */
[----:B01----:R-:W-:Y:S05]  /*11cd0*/  ENDCOLLECTIVE ;  /* 0x000000000000791b */ /* 0x003fea0003800000 */
.L_x_8401:
[-C--:B------:R-:W-:Y:S01]  /*11ce0*/  FMUL.FTZ R252, R244, R233.reuse ;  /* 0x000000e9f4fc7220 */ /* 0x080fe20000410000 */
[----:B------:R-:W-:Y:S01]  /*11cf0*/  FMUL.FTZ R233, R243, R233 ;  /* 0x000000e9f3e97220 */ /* 0x000fe20000410000 */
[----:B------:R-:W-:Y:S02]  /*11d00*/  MOV R246, R245 ;  /* 0x000000f500f67202 */ /* 0x000fe40000000f00 */
[----:B------:R-:W-:-:S07]  /*11d10*/  MOV R247, R248 ;  /* 0x000000f800f77202 */ /* 0x000fce0000000f00 */
[----:B------:R-:W-:Y:S05]  /*11d20*/  WARPSYNC.COLLECTIVE R71, `(.L_x_8402) ;  /* 0x0000000047087348 */ /* 0x000fea0003c00000 */
[----:B------:R0:W1:Y:S02]  /*11d30*/  SHFL.UP P6, R248, R246, R69, R68 ;  /* 0x04000045f6f87389 */ /* 0x00006400000c0044 */
[----:B01----:R-:W-:Y:S05]  /*11d40*/  ENDCOLLECTIVE ;  /* 0x000000000000791b */ /* 0x003fea0003800000 */
.L_x_8402:
        /* <DEDUP_REMOVED lines=15> */
.L_x_8403:
[----:B------:R-:W-:Y:S02]  /*11e40*/  MOV R246, R244 ;  /* 0x000000f400f67202 */ /* 0x000fe40000000f00 */
[----:B------:R-:W-:-:S07]  /*11e50*/  MOV R70, R248 ;  /* 0x000000f800467202 */ /* 0x000fce0000000f00 */
[----:B------:R-:W-:Y:S05]  /*11e60*/  WARPSYNC.COLLECTIVE R71, `(.L_x_8404) ;  /* 0x0000000047087348 */ /* 0x000fea0003c00000 */
[----:B------:R0:W1:Y:S02]  /*11e70*/  SHFL.UP P6, R248, R246, R69, R68 ;  /* 0x04000045f6f87389 */ /* 0x00006400000c0044 */
[----:B01----:R-:W-:Y:S05]  /*11e80*/  ENDCOLLECTIVE ;  /* 0x000000000000791b */ /* 0x003fea0003800000 */
.L_x_8404:
[----:B------:R-:W-:Y:S02]  /*11e90*/  MOV R246, R242 ;  /* 0x000000f200f67202 */ /* 0x000fe40000000f00 */
[----:B------:R-:W-:-:S07]  /*11ea0*/  MOV R233, R248 ;  /* 0x000000f800e97202 */ /* 0x000fce0000000f00 */
[----:B------:R-:W-:Y:S05]  /*11eb0*/  WARPSYNC.COLLECTIVE R71, `(.L_x_8405) ;  /* 0x0000000047087348 */ /* 0x000fea0003c00000 */
[----:B------:R0:W1:Y:S02]  /*11ec0*/  SHFL.UP P6, R248, R246, R69, R68 ;  /* 0x04000045f6f87389 */ /* 0x00006400000c0044 */
[----:B01----:R-:W-:Y:S05]  /*11ed0*/  ENDCOLLECTIVE ;  /* 0x000000000000791b */ /* 0x003fea0003800000 */
.L_x_8405:
[----:B------:R-:W-:Y:S02]  /*11ee0*/  MOV R246, R245 ;  /* 0x000000f500f67202 */ /* 0x000fe40000000f00 */
[----:B------:R-:W-:-:S07]  /*11ef0*/  MOV R247, R248 ;  /* 0x000000f800f77202 */ /* 0x000fce0000000f00 */
[----:B------:R-:W-:Y:S05]  /*11f00*/  WARPSYNC.COLLECTIVE R71, `(.L_x_8406) ;  /* 0x0000000047087348 */ /* 0x000fea0003c00000 */
[----:B------:R0:W1:Y:S02]  /*11f10*/  SHFL.UP P6, R248, R246, R69, R68 ;  /* 0x04000045f6f87389 */ /* 0x00006400000c0044 */
[----:B01----:R-:W-:Y:S05]  /*11f20*/  ENDCOLLECTIVE ;  /* 0x000000000000791b */ /* 0x003fea0003800000 */
.L_x_8406:
[----:B------:R-:W-:Y:S01]  /*11f30*/  MOV R68, R248 ;  /* 0x000000f800447202 */ /* 0x000fe20000000f00 */
[----:B------:R-:W-:Y:S06]  /*11f40*/  BRA `(.L_x_8407) ;  /* 0xffffff7c001c7947 */ /* 0x000fec000383ffff */
.L_x_8287:
        /* <DEDUP_REMOVED lines=8> */
.L_x_8409:
[----:B------:R-:W-:Y:S05]  /*11fd0*/  BSYNC B0 ;  /* 0x0000000000007941 */ /* 0x000fea0003800000 */
.L_x_8408:
[----:B------:R-:W-:Y:S05]  /*11fe0*/  BRA `(.L_x_8410) ;  /* 0xffffff7c00287947 */ /* 0x000fea000383ffff */
.L_x_8288:
        /* <DEDUP_REMOVED lines=8> */
.L_x_8412:
[----:B------:R-:W-:Y:S05]  /*12070*/  BSYNC B0 ;  /* 0x0000000000007941 */ /* 0x000fea0003800000 */
.L_x_8411:
[----:B------:R-:W-:Y:S05]  /*12080*/  BRA `(.L_x_8413) ;  /* 0xffffff7c00087947 */ /* 0x000fea000383ffff */
.L_x_8289:
        /* <DEDUP_REMOVED lines=8> */
.L_x_8415:
[----:B------:R-:W-:Y:S05]  /*12110*/  BSYNC B0 ;  /* 0x0000000000007941 */ /* 0x000fea0003800000 */
.L_x_8414:
[----:B------:R-:W-:Y:S05]  /*12120*/  BRA `(.L_x_8416) ;  /* 0xffffff7800e87947 */ /* 0x000fea000383ffff */
.L_x_8290:
        /* <DEDUP_REMOVED lines=8> */
.L_x_8418:
[----:B------:R-:W-:Y:S05]  /*121b0*/  BSYNC B0 ;  /* 0x0000000000007941 */ /* 0x000fea0003800000 */
.L_x_8417:
[----:B------:R-:W-:Y:S05]  /*121c0*/  BRA `(.L_x_8419) ;  /* 0xffffff7800c87947 */ /* 0x000fea000383ffff */
.L_x_8291:
        /* <DEDUP_REMOVED lines=8> */
.L_x_8421:
[----:B------:R-:W-:Y:S05]  /*12250*/  BSYNC B0 ;  /* 0x0000000000007941 */ /* 0x000fea0003800000 */
.L_x_8420:
        /* <DEDUP_REMOVED lines=9> */
.L_x_8422:
[----:B------:R-:W-:Y:S02]  /*122f0*/  MOV R246, R242 ;  /* 0x000000f200f67202 */ /* 0x000fe40000000f00 */
[----:B------:R-:W-:-:S07]  /*12300*/  MOV R244, R248 ;  /* 0x000000f800f47202 */ /* 0x000fce0000000f00 */
[----:B------:R-:W-:Y:S05]  /*12310*/  WARPSYNC.COLLECTIVE R71, `(.L_x_8423) ;  /* 0x0000000047087348 */ /* 0x000fea0003c00000 */
[----:B------:R0:W1:Y:S02]  /*12320*/  SHFL.UP P6, R248, R246, R69, R68 ;  /* 0x04000045f6f87389 */ /* 0x00006400000c0044 */
[----:B01----:R-:W-:Y:S05]  /*12330*/  ENDCOLLECTIVE ;  /* 0x000000000000791b */ /* 0x003fea0003800000 */
.L_x_8423:
[----:B------:R-:W-:Y:S02]  /*12340*/  MOV R246, R245 ;  /* 0x000000f500f67202 */ /* 0x000fe40000000f00 */
[----:B------:R-:W-:-:S07]  /*12350*/  MOV R242, R248 ;  /* 0x000000f800f27202 */ /* 0x000fce0000000f00 */
[----:B------:R-:W-:Y:S05]  /*12360*/  WARPSYNC.COLLECTIVE R71, `(.L_x_8424) ;  /* 0x0000000047087348 */ /* 0x000fea0003c00000 */
[----:B------:R0:W1:Y:S02]  /*12370*/  SHFL.UP P6, R248, R246, R69, R68 ;  /* 0x04000045f6f87389 */ /* 0x00006400000c0044 */
[----:B01----:R-:W-:Y:S05]  /*12380*/  ENDCOLLECTIVE ;  /* 0x000000000000791b */ /* 0x003fea0003800000 */
.L_x_8424:
[----:B------:R-:W-:Y:S01]  /*12390*/  HFMA2 R69, -RZ, RZ, 0, 0 ;  /* 0x00000000ff457431 */ /* 0x000fe200000001ff */
[----:B------:R-:W-:-:S07]  /*123a0*/  MOV R68, 0x1f ;  /* 0x0000001f00447802 */ /* 0x000fce0000000f00 */
[----:B------:R-:W-:Y:S05]  /*123b0*/  WARPSYNC.COLLECTIVE R71, `(.L_x_8425) ;  /* 0x0000000047087348 */ /* 0x000fea0003c00000 */
[----:B------:R0:W1:Y:S02]  /*123c0*/  SHFL.IDX P3, R233, R70, R69, R68 ;  /* 0x0000004546e97389 */ /* 0x0000640000060044 */
[----:B01----:R-:W-:Y:S05]  /*123d0*/  ENDCOLLECTIVE ;  /* 0x000000000000791b */ /* 0x003fea0003800000 */
.L_x_8425:
[----:B------:R-:W-:Y:S02]  /*123e0*/  MOV R245, R248 ;  /* 0x000000f800f57202 */ /* 0x000fe40000000f00 */
[----:B------:R-:W-:Y:S02]  /*123f0*/  MOV R70, R61 ;  /* 0x0000003d00467202 */ /* 0x000fe40000000f00 */
[----:B------:R-:W-:-:S07]  /*12400*/  MOV R60, R233 ;  /* 0x000000e9003c7202 */ /* 0x000fce0000000f00 */
[----:B------:R-:W-:Y:S05]  /*12410*/  WARPSYNC.COLLECTIVE R71, `(.L_x_8426) ;  /* 0x0000000047087348 */ /* 0x000fea0003c00000 */
[----:B------:R0:W1:Y:S02]  /*12420*/  SHFL.IDX P3, R233, R70, R69, R68 ;  /* 0x0000004546e97389 */ /* 0x0000640000060044 */
[----:B01----:R-:W-:Y:S05]  /*12430*/  ENDCOLLECTIVE ;  /* 0x000000000000791b */ /* 0x003fea0003800000 */
.L_x_8426:
[----:B------:R-:W-:Y:S02]  /*12440*/  MOV R70, R62 ;  /* 0x0000003e00467202 */ /* 0x000fe40000000f00 */
[----:B------:R-:W-:-:S07]  /*12450*/  MOV R61, R233 ;  /* 0x000000e9003d7202 */ /* 0x000fce0000000f00 */
[----:B------:R-:W-:Y:S05]  /*12460*/  WARPSYNC.COLLECTIVE R71, `(.L_x_8427) ;  /* 0x0000000047087348 */ /* 0x000fea0003c00000 */
[----:B------:R0:W1:Y:S02]  /*12470*/  SHFL.IDX P3, R233, R70, R69, R68 ;  /* 0x0000004546e97389 */ /* 0x0000640000060044 */
[----:B01----:R-:W-:Y:S05]  /*12480*/  ENDCOLLECTIVE ;  /* 0x000000000000791b */ /* 0x003fea0003800000 */
.L_x_8427:
[----:B------:R-:W-:Y:S02]  /*12490*/  MOV R70, R63 ;  /* 0x0000003f00467202 */ /* 0x000fe40000000f00 */
[----:B------:R-:W-:-:S07]  /*124a0*/  MOV R62, R233 ;  /* 0x000000e9003e7202 */ /* 0x000fce0000000f00 */
[----:B------:R-:W-:Y:S05]  /*124b0*/  WARPSYNC.COLLECTIVE R71, `(.L_x_8428) ;  /* 0x0000000047087348 */ /* 0x000fea0003c00000 */
[----:B------:R0:W1:Y:S02]  /*124c0*/  SHFL.IDX P3, R233, R70, R69, R68 ;  /* 0x0000004546e97389 */ /* 0x0000640000060044 */
[----:B01----:R-:W-:Y:S05]  /*124d0*/  ENDCOLLECTIVE ;  /* 0x000000000000791b */ /* 0x003fea0003800000 */
.L_x_8428:
[----:B------:R-:W-:Y:S01]  /*124e0*/  MOV R63, R233 ;  /* 0x000000e9003f7202 */ /* 0x000fe20000000f00 */
[----:B------:R-:W-:Y:S06]  /*124f0*/  BRA `(.L_x_8429) ;  /* 0xffffff7800247947 */ /* 0x000fec000383ffff */
.L_x_8293:
[----:B------:R-:W-:Y:S01]  /*12500*/  HFMA2 R251, -RZ, RZ, 0, 5.9604644775390625e-08 ;  /* 0x00000001fffb7431 */ /* 0x000fe200000001ff */
[----:B------:R-:W-:Y:S02]  /*12510*/  MOV R233, R245 ;  /* 0x000000f500e97202 */ /* 0x000fe40000000f00 */
[----:B------:R-:W-:Y:S02]  /*12520*/  MOV R252, 0x1f ;  /* 0x0000001f00fc7802 */ /* 0x000fe40000000f00 */
[----:B------:R-:W-:-:S07]  /*12530*/  MOV R71, 0xffffffff ;  /* 0xffffffff00477802 */ /* 0x000fce0000000f00 */
[----:B------:R-:W-:Y:S05]  /*12540*/  WARPSYNC.COLLECTIVE R71, `(.L_x_8430) ;  /* 0x0000000047087348 */ /* 0x000fea0003c00000 */
[----:B------:R0:W1:Y:S02]  /*12550*/  SHFL.DOWN P0, R68, R233, R251, R252 ;  /* 0x080000fbe9447389 */ /* 0x00006400000000fc */
[----:B01----:R-:W-:Y:S05]  /*12560*/  ENDCOLLECTIVE ;  /* 0x000000000000791b */ /* 0x003fea0003800000 */
.L_x_8430:
[----:B------:R-:W-:Y:S02]  /*12570*/  MOV R233, R246 ;  /* 0x000000f600e97202 */ /* 0x000fe40000000f00 */
[----:B------:R-:W-:-:S07]  /*12580*/  MOV R69, R68 ;  /* 0x0000004400457202 */ /* 0x000fce0000000f00 */
[----:B------:R-:W-:Y:S05]  /*12590*/  WARPSYNC.COLLECTIVE R71, `(.L_x_8431) ;  /* 0x0000000047087348 */ /* 0x000fea0003c00000 */
[----:B------:R0:W1:Y:S02]  /*125a0*/  SHFL.DOWN P0, R68, R233, R251, R252 ;  /* 0x080000fbe9447389 */ /* 0x00006400000000fc */
[----:B01----:R-:W-:Y:S05]  /*125b0*/  ENDCOLLECTIVE ;  /* 0x000000000000791b */ /* 0x003fea0003800000 */
.L_x_8431:
[----:B------:R-:W-:Y:S02]  /*125c0*/  MOV R233, R247 ;  /* 0x000000f700e97202 */ /* 0x000fe40000000f00 */
[----:B------:R-:W-:-:S07]  /*125d0*/  MOV R70, R68 ;  /* 0x0000004400467202 */ /* 0x000fce0000000f00 */
[----:B------:R-:W-:Y:S05]  /*125e0*/  WARPSYNC.COLLECTIVE R71, `(.L_x_8432) ;  /* 0x0000000047087348 */ /* 0x000fea0003c00000 */
[----:B------:R0:W1:Y:S02]  /*125f0*/  SHFL.DOWN P0, R68, R233, R251, R252 ;  /* 0x080000fbe9447389 */ /* 0x00006400000000fc */
[----:B01----:R-:W-:Y:S05]  /*12600*/  ENDCOLLECTIVE ;  /* 0x000000000000791b */ /* 0x003fea0003800000 */
.L_x_8432:
[----:B------:R-:W-:Y:S02]  /*12610*/  MOV R233, R248 ;  /* 0x000000f800e97202 */ /* 0x000fe40000000f00 */
[----:B------:R-:W-:-:S07]  /*12620*/  MOV R123, R68 ;  /* 0x00000044007b7202 */ /* 0x000fce0000000f00 */
[----:B------:R-:W-:Y:S05]  /*12630*/  WARPSYNC.COLLECTIVE R71, `(.L_x_8433) ;  /* 0x0000000047087348 */ /* 0x000fea0003c00000 */
[----:B------:R0:W1:Y:S02]  /*12640*/  SHFL.DOWN P0, R68, R233, R251, R252 ;  /* 0x080000fbe9447389 */ /* 0x00006400000000fc */
[----:B01----:R-:W-:Y:S05]  /*12650*/  ENDCOLLECTIVE ;  /* 0x000000000000791b */ /* 0x003fea0003800000 */
.L_x_8433:
[----:B------:R-:W-:Y:S05]  /*12660*/  BRA `(.L_x_8434) ;  /* 0xffffff8800947947 */ /* 0x000fea000383ffff */
.L_x_8296:
        /* <DEDUP_REMOVED lines=8> */
.L_x_8436:
[----:B------:R-:W-:Y:S05]  /*126f0*/  BSYNC B0 ;  /* 0x0000000000007941 */ /* 0x000fea0003800000 */
.L_x_8435:
        /* <DEDUP_REMOVED lines=8> */
.L_x_8437:
[----:B------:R-:W-:Y:S02]  /*12780*/  MOV R233, R247 ;  /* 0x000000f700e97202 */ /* 0x000fe40000000f00 */
[----:B------:R-:W-:-:S07]  /*12790*/  MOV R70, R68 ;  /* 0x0000004400467202 */ /* 0x000fce0000000f00 */
[----:B------:R-:W-:Y:S05]  /*127a0*/  WARPSYNC.COLLECTIVE R71, `(.L_x_8438) ;  /* 0x0000000047087348 */ /* 0x000fea0003c00000 */
[----:B------:R0:W1:Y:S02]  /*127b0*/  SHFL.DOWN P0, R68, R233, R251, R252 ;  /* 0x080000fbe9447389 */ /* 0x00006400000000fc */
[----:B01----:R-:W-:Y:S05]  /*127c0*/  ENDCOLLECTIVE ;  /* 0x000000000000791b */ /* 0x003fea0003800000 */
.L_x_8438:
[----:B------:R-:W-:Y:S02]  /*127d0*/  MOV R233, R248 ;  /* 0x000000f800e97202 */ /* 0x000fe40000000f00 */
[----:B------:R-:W-:-:S07]  /*127e0*/  MOV R123, R68 ;  /* 0x00000044007b7202 */ /* 0x000fce0000000f00 */
[----:B------:R-:W-:Y:S05]  /*127f0*/  WARPSYNC.COLLECTIVE R71, `(.L_x_8439) ;  /* 0x0000000047087348 */ /* 0x000fea0003c00000 */
[----:B------:R0:W1:Y:S02]  /*12800*/  SHFL.DOWN P0, R68, R233, R251, R252 ;  /* 0x080000fbe9447389 */ /* 0x00006400000000fc */
[----:B01----:R-:W-:Y:S05]  /*12810*/  ENDCOLLECTIVE ;  /* 0x000000000000791b */ /* 0x003fea0003800000 */
.L_x_8439:
[----:B------:R-:W-:Y:S01]  /*12820*/  MOV R242, R68 ;  /* 0x0000004400f27202 */ /* 0x000fe20000000f00 */
[----:B------:R-:W-:Y:S06]  /*12830*/  BRA `(.L_x_8440) ;  /* 0xffffff8800707947 */ /* 0x000fec000383ffff */
.L_x_8299:
        /* <DEDUP_REMOVED lines=8> */
.L_x_8442:
[----:B------:R-:W-:Y:S05]  /*128c0*/  BSYNC B0 ;  /* 0x0000000000007941 */ /* 0x000fea0003800000 */
.L_x_8441:
        /* <DEDUP_REMOVED lines=8> */
.L_x_8443:
[----:B------:R-:W-:Y:S02]  /*12950*/  MOV R233, R247 ;  /* 0x000000f700e97202 */ /* 0x000fe40000000f00 */
[----:B------:R-:W-:-:S07]  /*12960*/  MOV R70, R68 ;  /* 0x0000004400467202 */ /* 0x000fce0000000f00 */
[----:B------:R-:W-:Y:S05]  /*12970*/  WARPSYNC.COLLECTIVE R71, `(.L_x_8444) ;  /* 0x0000000047087348 */ /* 0x000fea0003c00000 */
[----:B------:R0:W1:Y:S02]  /*12980*/  SHFL.DOWN P0, R68, R233, R251, R252 ;  /* 0x080000fbe9447389 */ /* 0x00006400000000fc */
[----:B01----:R-:W-:Y:S05]  /*12990*/  ENDCOLLECTIVE ;  /* 0x000000000000791b */ /* 0x003fea0003800000 */
.L_x_8444:
[----:B------:R-:W-:Y:S02]  /*129a0*/  MOV R233, R248 ;  /* 0x000000f800e97202 */ /* 0x000fe40000000f00 */
[----:B------:R-:W-:-:S07]  /*129b0*/  MOV R123, R68 ;  /* 0x00000044007b7202 */ /* 0x000fce0000000f00 */
[----:B------:R-:W-:Y:S05]  /*129c0*/  WARPSYNC.COLLECTIVE R71, `(.L_x_8445) ;  /* 0x0000000047087348 */ /* 0x000fea0003c00000 */
[----:B------:R0:W1:Y:S02]  /*129d0*/  SHFL.DOWN P0, R68, R233, R251, R252 ;  /* 0x080000fbe9447389 */ /* 0x00006400000000fc */
[----:B01----:R-:W-:Y:S05]  /*129e0*/  ENDCOLLECTIVE ;  /* 0x000000000000791b */ /* 0x003fea0003800000 */
.L_x_8445:
[----:B------:R-:W-:Y:S01]  /*129f0*/  MOV R242, R68 ;  /* 0x0000004400f27202 */ /* 0x000fe20000000f00 */
[----:B------:R-:W-:Y:S06]  /*12a00*/  BRA `(.L_x_8446) ;  /* 0xffffff88004c7947 */ /* 0x000fec000383ffff */
.L_x_8302:
        /* <DEDUP_REMOVED lines=8> */
.L_x_8448:
[----:B------:R-:W-:Y:S05]  /*12a90*/  BSYNC B0 ;  /* 0x0000000000007941 */ /* 0x000fea0003800000 */
.L_x_8447:
        /* <DEDUP_REMOVED lines=8> */
.L_x_8449:
[----:B------:R-:W-:Y:S02]  /*12b20*/  MOV R233, R247 ;  /* 0x000000f700e97202 */ /* 0x000fe40000000f00 */
[----:B------:R-:W-:-:S07]  /*12b30*/  MOV R70, R68 ;  /* 0x0000004400467202 */ /* 0x000fce0000000f00 */
[----:B------:R-:W-:Y:S05]  /*12b40*/  WARPSYNC.COLLECTIVE R71, `(.L_x_8450) ;  /* 0x0000000047087348 */ /* 0x000fea0003c00000 */
[----:B------:R0:W1:Y:S02]  /*12b50*/  SHFL.DOWN P0, R68, R233, R251, R252 ;  /* 0x080000fbe9447389 */ /* 0x00006400000000fc */
[----:B01----:R-:W-:Y:S05]  /*12b60*/  ENDCOLLECTIVE ;  /* 0x000000000000791b */ /* 0x003fea0003800000 */
.L_x_8450:
[----:B------:R-:W-:Y:S02]  /*12b70*/  MOV R233, R248 ;  /* 0x000000f800e97202 */ /* 0x000fe40000000f00 */
[----:B------:R-:W-:-:S07]  /*12b80*/  MOV R123, R68 ;  /* 0x00000044007b7202 */ /* 0x000fce0000000f00 */
[----:B------:R-:W-:Y:S05]  /*12b90*/  WARPSYNC.COLLECTIVE R71, `(.L_x_8451) ;  /* 0x0000000047087348 */ /* 0x000fea0003c00000 */
[----:B------:R0:W1:Y:S02]  /*12ba0*/  SHFL.DOWN P0, R68, R233, R251, R252 ;  /* 0x080000fbe9447389 */ /* 0x00006400000000fc */
[----:B01----:R-:W-:Y:S05]  /*12bb0*/  ENDCOLLECTIVE ;  /* 0x000000000000791b */ /* 0x003fea0003800000 */
.L_x_8451:
[----:B------:R-:W-:Y:S01]  /*12bc0*/  MOV R242, R68 ;  /* 0x0000004400f27202 */ /* 0x000fe20000000f00 */
[----:B------:R-:W-:Y:S06]  /*12bd0*/  BRA `(.L_x_8452) ;  /* 0xffffff8800287947 */ /* 0x000fec000383ffff */
.L_x_8305:
        /* <DEDUP_REMOVED lines=8> */
.L_x_8454:
[----:B------:R-:W-:Y:S05]  /*12c60*/  BSYNC B0 ;  /* 0x0000000000007941 */ /* 0x000fea0003800000 */
.L_x_8453:
        /* <DEDUP_REMOVED lines=8> */
.L_x_8455:
[----:B------:R-:W-:Y:S02]  /*12cf0*/  MOV R233, R247 ;  /* 0x000000f700e97202 */ /* 0x000fe40000000f00 */
[----:B------:R-:W-:-:S07]  /*12d00*/  MOV R70, R68 ;  /* 0x0000004400467202 */ /* 0x000fce0000000f00 */
[----:B------:R-:W-:Y:S05]  /*12d10*/  WARPSYNC.COLLECTIVE R71, `(.L_x_8456) ;  /* 0x0000000047087348 */ /* 0x000fea0003c00000 */
[----:B------:R0:W1:Y:S02]  /*12d20*/  SHFL.DOWN P0, R68, R233, R251, R252 ;  /* 0x080000fbe9447389 */ /* 0x00006400000000fc */
[----:B01----:R-:W-:Y:S05]  /*12d30*/  ENDCOLLECTIVE ;  /* 0x000000000000791b */ /* 0x003fea0003800000 */
.L_x_8456:
[----:B------:R-:W-:Y:S02]  /*12d40*/  MOV R233, R248 ;  /* 0x000000f800e97202 */ /* 0x000fe40000000f00 */
[----:B------:R-:W-:-:S07]  /*12d50*/  MOV R123, R68 ;  /* 0x00000044007b7202 */ /* 0x000fce0000000f00 */
[----:B------:R-:W-:Y:S05]  /*12d60*/  WARPSYNC.COLLECTIVE R71, `(.L_x_8457) ;  /* 0x0000000047087348 */ /* 0x000fea0003c00000 */
[----:B------:R0:W1:Y:S02]  /*12d70*/  SHFL.DOWN P0, R68, R233, R251, R252 ;  /* 0x080000fbe9447389 */ /* 0x00006400000000fc */
[----:B01----:R-:W-:Y:S05]  /*12d80*/  ENDCOLLECTIVE ;  /* 0x000000000000791b */ /* 0x003fea0003800000 */
.L_x_8457:
[----:B------:R-:W-:Y:S01]  /*12d90*/  MOV R242, R68 ;  /* 0x0000004400f27202 */ /* 0x000fe20000000f00 */
[----:B------:R-:W-:Y:S06]  /*12da0*/  BRA `(.L_x_8458) ;  /* 0xffffff8800047947 */ /* 0x000fec000383ffff */
.L_x_8308:
        /* <DEDUP_REMOVED lines=8> */
.L_x_8460:
[----:B------:R-:W-:Y:S05]  /*12e30*/  BSYNC B0 ;  /* 0x0000000000007941 */ /* 0x000fea0003800000 */
.L_x_8459:
        /* <DEDUP_REMOVED lines=10> */
.L_x_8461:
[----:B------:R-:W-:Y:S02]  /*12ee0*/  MOV R70, R247 ;  /* 0x000000f700467202 */ /* 0x000fe40000000f00 */
[----:B------:R-:W-:-:S07]  /*12ef0*/  MOV R242, R233 ;  /* 0x000000e900f27202 */ /* 0x000fce0000000f00 */
[----:B------:R-:W-:Y:S05]  /*12f00*/  WARPSYNC.COLLECTIVE R71, `(.L_x_8462) ;  /* 0x0000000047087348 */ /* 0x000fea0003c00000 */
[----:B------:R0:W1:Y:S02]  /*12f10*/  SHFL.IDX P3, R233, R70, R69, R68 ;  /* 0x0000004546e97389 */ /* 0x0000640000060044 */
[----:B01----:R-:W-:Y:S05]  /*12f20*/  ENDCOLLECTIVE ;  /* 0x000000000000791b */ /* 0x003fea0003800000 */
.L_x_8462:
        /* <DEDUP_REMOVED lines=15> */
.L_x_8463:
[----:B------:R-:W-:Y:S01]  /*13020*/  MOV R70, R60 ;  /* 0x0000003c00467202 */ /* 0x000fe20000000f00 */
[----:B------:R-:W-:Y:S01]  /*13030*/  FADD.FTZ R123, R233, R123 ;  /* 0x0000007be97b7221 */ /* 0x000fe20000010000 */
[----:B------:R-:W-:-:S07]  /*13040*/  MOV R233, R245 ;  /* 0x000000f500e97202 */ /* 0x000fce0000000f00 */
[----:B------:R-:W-:Y:S05]  /*13050*/  WARPSYNC.COLLECTIVE R71, `(.L_x_8464) ;  /* 0x0000000047087348 */ /* 0x000fea0003c00000 */
[----:B------:R0:W1:Y:S02]  /*13060*/  SHFL.DOWN P0, R68, R233, R251, R252 ;  /* 0x080000fbe9447389 */ /* 0x00006400000000fc */
[----:B01----:R-:W-:Y:S05]  /*13070*/  ENDCOLLECTIVE ;  /* 0x000000000000791b */ /* 0x003fea0003800000 */
.L_x_8464:
[----:B------:R-:W-:Y:S02]  /*13080*/  MOV R233, R246 ;  /* 0x000000f600e97202 */ /* 0x000fe40000000f00 */
[----:B------:R-:W-:-:S07]  /*13090*/  MOV R245, R68 ;  /* 0x0000004400f57202 */ /* 0x000fce0000000f00 */
[----:B------:R-:W-:Y:S05]  /*130a0*/  WARPSYNC.COLLECTIVE R71, `(.L_x_8465) ;  /* 0x0000000047087348 */ /* 0x000fea0003c00000 */
[----:B------:R0:W1:Y:S02]  /*130b0*/  SHFL.DOWN P0, R68, R233, R251, R252 ;  /* 0x080000fbe9447389 */ /* 0x00006400000000fc */
[----:B01----:R-:W-:Y:S05]  /*130c0*/  ENDCOLLECTIVE ;  /* 0x000000000000791b */ /* 0x003fea0003800000 */
.L_x_8465:
[----:B------:R-:W-:Y:S02]  /*130d0*/  MOV R233, R247 ;  /* 0x000000f700e97202 */ /* 0x000fe40000000f00 */
[----:B------:R-:W-:-:S07]  /*130e0*/  MOV R246, R68 ;  /* 0x0000004400f67202 */ /* 0x000fce0000000f00 */
[----:B------:R-:W-:Y:S05]  /*130f0*/  WARPSYNC.COLLECTIVE R71, `(.L_x_8466) ;  /* 0x0000000047087348 */ /* 0x000fea0003c00000 */
[----:B------:R0:W1:Y:S02]  /*13100*/  SHFL.DOWN P0, R68, R233, R251, R252 ;  /* 0x080000fbe9447389 */ /* 0x00006400000000fc */
[----:B01----:R-:W-:Y:S05]  /*13110*/  ENDCOLLECTIVE ;  /* 0x000000000000791b */ /* 0x003fea0003800000 */
.L_x_8466:
[----:B------:R-:W-:Y:S02]  /*13120*/  MOV R233, R248 ;  /* 0x000000f800e97202 */ /* 0x000fe40000000f00 */
[----:B------:R-:W-:-:S07]  /*13130*/  MOV R247, R68 ;  /* 0x0000004400f77202 */ /* 0x000fce0000000f00 */
[----:B------:R-:W-:Y:S05]  /*13140*/  WARPSYNC.COLLECTIVE R71, `(.L_x_8467) ;  /* 0x0000000047087348 */ /* 0x000fea0003c00000 */
[----:B------:R0:W1:Y:S02]  /*13150*/  SHFL.DOWN P0, R68, R233, R251, R252 ;  /* 0x080000fbe9447389 */ /* 0x00006400000000fc */
[----:B01----:R-:W-:Y:S05]  /*13160*/  ENDCOLLECTIVE ;  /* 0x000000000000791b */ /* 0x003fea0003800000 */
.L_x_8467:
[----:B------:R-:W-:Y:S01]  /*13170*/  MOV R248, R68 ;  /* 0x0000004400f87202 */ /* 0x000fe20000000f00 */
[----:B------:R-:W-:-:S07]  /*13180*/  HFMA2 R68, -RZ, RZ, 0, 1.847743988037109375e-06 ;  /* 0x0000001fff447431 */ /* 0x000fce00000001ff */
[----:B------:R-:W-:Y:S05]  /*13190*/  WARPSYNC.COLLECTIVE R71, `(.L_x_8468) ;  /* 0x0000000047087348 */ /* 0x000fea0003c00000 */
[----:B------:R0:W1:Y:S02]  /*131a0*/  SHFL.IDX P3, R233, R70, R69, R68 ;  /* 0x0000004546e97389 */ /* 0x0000640000060044 */
[----:B01----:R-:W-:Y:S05]  /*131b0*/  ENDCOLLECTIVE ;  /* 0x000000000000791b */ /* 0x003fea0003800000 */
.L_x_8468:
[----:B------:R-:W-:Y:S02]  /*131c0*/  MOV R70, R61 ;  /* 0x0000003d00467202 */ /* 0x000fe40000000f00 */
[----:B------:R-:W-:-:S07]  /*131d0*/  MOV R60, R233 ;  /* 0x000000e9003c7202 */ /* 0x000fce0000000f00 */
[----:B------:R-:W-:Y:S05]  /*131e0*/  WARPSYNC.COLLECTIVE R71, `(.L_x_8469) ;  /* 0x0000000047087348 */ /* 0x000fea0003c00000 */
[----:B------:R0:W1:Y:S02]  /*131f0*/  SHFL.IDX P3, R233, R70, R69, R68 ;  /* 0x0000004546e97389 */ /* 0x0000640000060044 */
[----:B01----:R-:W-:Y:S05]  /*13200*/  ENDCOLLECTIVE ;  /* 0x000000000000791b */ /* 0x003fea0003800000 */
.L_x_8469:
[----:B------:R-:W-:Y:S02]  /*13210*/  MOV R70, R62 ;  /* 0x0000003e00467202 */ /* 0x000fe40000000f00 */
[----:B------:R-:W-:-:S07]  /*13220*/  MOV R61, R233 ;  /* 0x000000e9003d7202 */ /* 0x000fce0000000f00 */
[----:B------:R-:W-:Y:S05]  /*13230*/  WARPSYNC.COLLECTIVE R71, `(.L_x_8470) ;  /* 0x0000000047087348 */ /* 0x000fea0003c00000 */
[----:B------:R0:W1:Y:S02]  /*13240*/  SHFL.IDX P3, R233, R70, R69, R68 ;  /* 0x0000004546e97389 */ /* 0x0000640000060044 */
[----:B01----:R-:W-:Y:S05]  /*13250*/  ENDCOLLECTIVE ;  /* 0x000000000000791b */ /* 0x003fea0003800000 */
.L_x_8470:
[----:B------:R-:W-:Y:S02]  /*13260*/  MOV R70, R63 ;  /* 0x0000003f00467202 */ /* 0x000fe40000000f00 */
[----:B------:R-:W-:-:S07]  /*13270*/  MOV R62, R233 ;  /* 0x000000e9003e7202 */ /* 0x000fce0000000f00 */
[----:B------:R-:W-:Y:S05]  /*13280*/  WARPSYNC.COLLECTIVE R71, `(.L_x_8471) ;  /* 0x0000000047087348 */ /* 0x000fea0003c00000 */
[----:B------:R0:W1:Y:S02]  /*13290*/  SHFL.IDX P3, R233, R70, R69, R68 ;  /* 0x0000004546e97389 */ /* 0x0000640000060044 */
[----:B01----:R-:W-:Y:S05]  /*132a0*/  ENDCOLLECTIVE ;  /* 0x000000000000791b */ /* 0x003fea0003800000 */
.L_x_8471:
[----:B------:R-:W-:Y:S01]  /*132b0*/  MOV R63, R233 ;  /* 0x000000e9003f7202 */ /* 0x000fe20000000f00 */
[----:B------:R-:W-:Y:S06]  /*132c0*/  BRA `(.L_x_8472) ;  /* 0xffffff8400547947 */ /* 0x000fec000383ffff */
.L_x_8473:
        /* <DEDUP_REMOVED lines=11> */
.L_x_18699:


//--------------------- .text._Z25selective_scan_bwd_kernelI32Selective_Scan_bwd_kernel_traitsILi64ELi16ELb0ELb1ELb1ELb0ELb0EfN3c107complexIfEEEEv12SSMParamsBwd --------------------------
	.section	.text._Z25selective_scan_bwd_kernelI32Selective_Scan_bwd_kernel_traitsILi64ELi16ELb0ELb1ELb1ELb0ELb0EfN3c107complexIfEEEEv12SSMParamsBwd,"ax",@progbits
	.align	128
        .global         _Z25selective_scan_bwd_kernelI32Selective_Scan_bwd_kernel_traitsILi64ELi16ELb0ELb1ELb1ELb0ELb0EfN3c107complexIfEEEEv12SSMParamsBwd
        .type           _Z25selective_scan_bwd_kernelI32Selective_Scan_bwd_kernel_traitsILi64ELi16ELb0ELb1ELb1ELb0ELb0EfN3c107complexIfEEEEv12SSMParamsBwd,@function
        .size           _Z25selective_scan_bwd_kernelI32Selective_Scan_bwd_kernel_traitsILi64ELi16ELb0ELb1ELb1ELb0ELb0EfN3c107complexIfEEEEv12SSMParamsBwd,(.L_x_18700 - _Z25selective_scan_bwd_kernelI32Selective_Scan_bwd_kernel_traitsILi64ELi16ELb0ELb1ELb1ELb0ELb0EfN3c107complexIfEEEEv12SSMParamsBwd)
        .other          _Z25selective_scan_bwd_kernelI32Selective_Scan_bwd_kernel_traitsILi64ELi16ELb0ELb1ELb1ELb0ELb0EfN3c107complexIfEEEEv12SSMParamsBwd,@"STO_CUDA_ENTRY STV_DEFAULT"
_Z25selective_scan_bwd_kernelI32Selective_Scan_bwd_kernel_traitsILi64ELi16ELb0ELb1ELb1ELb0ELb0EfN3c107complexIfEEEEv12SSMParamsBwd:
.text._Z25selective_scan_bwd_kernelI32Selective_Scan_bwd_kernel_traitsILi64ELi16ELb0ELb1ELb1ELb0ELb0EfN3c107complexIfEEEEv12SSMParamsBwd:
        /* <DEDUP_REMOVED lines=175> */
.L_x_8572:
        /* <DEDUP_REMOVED lines=201> */
[----:B--2---:R-:W-:Y:S01]  /*1780*/  CS2R R16, SRZ ;  /* 0x0000000000107805 */ /* 0x004fe2000001ff00 */
[----:B0-----:R-:W-:Y:S01]  /*1790*/  HFMA2 R20, -RZ, RZ, 0, 0 ;  /* 0x00000000ff147431 */ /* 0x001fe200000001ff */
[----:B------:R-:W-:-:S02]  /*17a0*/  CS2R R18, SRZ ;  /* 0x0000000000127805 */ /* 0x000fc4000001ff00 */
[----:B------:R-:W-:Y:S01]  /*17b0*/  MOV R22, RZ ;  /* 0x000000ff00167202 */ /* 0x000fe20000000f00 */
[----:B------:R-:W2:Y:S04]  /*17c0*/  @!P6 LDG.E R9, desc[UR26][R4.64+0x780] ;  /* 0x0007801a0409e981 */ /* 0x000ea8000c1e1900 */
        /* <DEDUP_REMOVED lines=42> */
[----:B---3--:R0:W-:Y:S04]  /*1a70*/  STS [R62+0x80], R7 ;  /* 0x000080073e007388 */ /* 0x0081e80000000800 */
        /* <DEDUP_REMOVED lines=68> */
[----:B------:R-:W-:Y:S01]  /*1ec0*/  STL [R1], R60 ;  /* 0x0000003c01007387 */ /* 0x000fe20000100800 */
[----:B------:R-:W-:Y:S01]  /*1ed0*/  UISETP.GE.AND UP0, UPT, UR8, 0x1, UPT ;  /* 0x000000010800788c */ /* 0x000fe2000bf06270 */
[----:B------:R-:W-:Y:S01]  /*1ee0*/  HFMA2 R174, -RZ, RZ, 0, 0 ;  /* 0x00000000ffae7431 */ /* 0x000fe200000001ff */
[----:B------:R-:W-:-:S02]  /*1ef0*/  CS2R R172, SRZ ;  /* 0x0000000000ac7805 */ /* 0x000fc4000001ff00 */
[----:B------:R-:W-:Y:S02]  /*1f00*/  CS2R R170, SRZ ;  /* 0x0000000000aa7805 */ /* 0x000fe4000001ff00 */
[----:B------:R-:W-:Y:S02]  /*1f10*/  CS2R R168, SRZ ;  /* 0x0000000000a87805 */ /* 0x000fe4000001ff00 */
        /* <DEDUP_REMOVED lines=78> */
[----:B------:R-:W-:Y:S01]  /*2400*/  FADD.FTZ R142, R142, UR6 ;  /* 0x000000068e8e7e21 */ /* 0x000fe20008010000 */
[----:B------:R-:W-:Y:S01]  /*2410*/  LOP3.LUT R113, R231, 0x7c1f, R197, 0xc8, !PT ;  /* 0x00007c1fe7717812 */ /* 0x000fe200078ec8c5 */
[----:B------:R-:W-:Y:S01]  /*2420*/  ULEA UR8, UR32, -UR8, 0x1 ;  /* 0x8000000820087291 */ /* 0x000fe2000f8e08ff */
[----:B------:R-:W-:Y:S01]  /*2430*/  FADD.FTZ R141, R141, UR6 ;  /* 0x000000068d8d7e21 */ /* 0x000fe20008010000 */
[----:B------:R-:W-:Y:S01]  /*2440*/  UISETP.NE.AND UP0, UPT, UR19, 0x1, UPT ;  /* 0x000000011300788c */ /* 0x000fe2000bf05270 */
[----:B------:R-:W-:Y:S01]  /*2450*/  FADD.FTZ R140, R140, UR6 ;  /* 0x000000068c8c7e21 */ /* 0x000fe20008010000 */
        /* <DEDUP_REMOVED lines=48> */
.L_x_8571:
[----:B------:R-:W-:Y:S01]  /*2760*/  HFMA2 R3, -RZ, RZ, 0, 0 ;  /* 0x00000000ff037431 */ /* 0x000fe200000001ff */
[----:B------:R-:W-:Y:S01]  /*2770*/  LOP3.LUT R10, R193, 0x7c00, R231, 0xf8, !PT ;  /* 0x00007c00c10a7812 */ /* 0x000fe200078ef8e7 */
[----:B------:R-:W-:Y:S01]  /*2780*/  HFMA2 R11, -RZ, RZ, 0, 0 ;  /* 0x00000000ff0b7431 */ /* 0x000fe200000001ff */
[----:B0-----:R-:W-:Y:S01]  /*2790*/  MOV R7, UR42 ;  /* 0x0000002a00077c02 */ /* 0x001fe20008000f00 */
[----:B------:R-:W-:Y:S01]  /*27a0*/  HFMA2 R26, -RZ, RZ, 0, 0 ;  /* 0x00000000ff1a7431 */ /* 0x000fe200000001ff */
[----:B------:R-:W-:Y:S02]  /*27b0*/  MOV R2, R113 ;  /* 0x0000007100027202 */ /* 0x000fe40000000f00 */
        /* <DEDUP_REMOVED lines=11> */
[----:B------:R-:W-:Y:S01]  /*2870*/  LOP3.LUT R93, R10, 0xc0, RZ, 0xfc, !PT ;  /* 0x000000c00a5d7812 */ /* 0x000fe200078efcff */
[----:B------:R-:W-:Y:S01]  /*2880*/  HFMA2 R33, -RZ, RZ, 0, 0 ;  /* 0x00000000ff217431 */ /* 0x000fe200000001ff */
[----:B------:R-:W-:Y:S02]  /*2890*/  LEA.HI.X R5, R6, UR23, R5, 0x2, P2 ;  /* 0x0000001706057c11 */ /* 0x000fe400090f1405 */
[----:B------:R-:W-:Y:S02]  /*28a0*/  CS2R R6, SRZ ;  /* 0x0000000000067805 */ /* 0x000fe4000001ff00 */
[C---:B------:R-:W-:Y:S02]  /*28b0*/  LOP3.LUT R92, R10.reuse, 0xe0, RZ, 0xfc, !PT ;  /* 0x000000e00a5c7812 */ /* 0x040fe400078efcff */
[----:B------:R-:W-:Y:S02]  /*28c0*/  CS2R R44, SRZ ;  /* 0x00000000002c7805 */ /* 0x000fe4000001ff00 */
[----:B------:R-:W-:-:S02]  /*28d0*/  LOP3.LUT R90, R10, 0x100, RZ, 0xfc, !PT ;  /* 0x000001000a5a7812 */ /* 0x000fc400078efcff */
[----:B------:R-:W-:Y:S02]  /*28e0*/  CS2R R34, SRZ ;  /* 0x0000000000227805 */ /* 0x000fe4000001ff00 */
[C---:B------:R-:W-:Y:S01]  /*28f0*/  LOP3.LUT R88, R10.reuse, 0x120, RZ, 0xfc, !PT ;  /* 0x000001200a587812 */ /* 0x040fe200078efcff */
[----:B------:R-:W5:Y:S01]  /*2900*/  @!P0 LDG.E R11, desc[UR26][R4.64+0x80] ;  /* 0x0000801a040b8981 */ /* 0x000f62000c1e1900 */
[----:B------:R-:W-:Y:S01]  /*2910*/  ISETP.GE.AND P0, PT, R93, UR31, PT ;  /* 0x0000001f5d007c0c */ /* 0x000fe2000bf06270 */
[----:B------:R-:W-:Y:S01]  /*2920*/  HFMA2 R47, -RZ, RZ, 0, 0 ;  /* 0x00000000ff2f7431 */ /* 0x000fe200000001ff */
[C---:B------:R-:W-:Y:S02]  /*2930*/  LOP3.LUT R86, R10.reuse, 0x140, RZ, 0xfc, !PT ;  /* 0x000001400a567812 */ /* 0x040fe400078efcff */
[----:B------:R-:W-:Y:S02]  /*2940*/  CS2R R40, SRZ ;  /* 0x0000000000287805 */ /* 0x000fe4000001ff00 */
[----:B------:R-:W-:-:S02]  /*2950*/  LOP3.LUT R64, R10, 0x160, RZ, 0xfc, !PT ;  /* 0x000001600a407812 */ /* 0x000fc400078efcff */
[----:B------:R-:W-:Y:S02]  /*2960*/  CS2R R42, SRZ ;  /* 0x00000000002a7805 */ /* 0x000fe4000001ff00 */
[C---:B------:R-:W-:Y:S02]  /*2970*/  LOP3.LUT R85, R10.reuse, 0x180, RZ, 0xfc, !PT ;  /* 0x000001800a557812 */ /* 0x040fe400078efcff */
[----:B------:R-:W-:Y:S02]  /*2980*/  CS2R R36, SRZ ;  /* 0x0000000000247805 */ /* 0x000fe4000001ff00 */
[C---:B------:R-:W-:Y:S02]  /*2990*/  LOP3.LUT R66, R10.reuse, 0x1a0, RZ, 0xfc, !PT ;  /* 0x000001a00a427812 */ /* 0x040fe400078efcff */
[----:B------:R-:W-:Y:S02]  /*29a0*/  CS2R R38, SRZ ;  /* 0x0000000000267805 */ /* 0x000fe4000001ff00 */
[----:B------:R-:W-:-:S02]  /*29b0*/  LOP3.LUT R84, R10, 0x1c0, RZ, 0xfc, !PT ;  /* 0x000001c00a547812 */ /* 0x000fc400078efcff */
[----:B------:R-:W-:Y:S01]  /*29c0*/  MOV R51, RZ ;  /* 0x000000ff00337202 */ /* 0x000fe20000000f00 */
[----:B--2---:R-:W2:Y:S01]  /*29d0*/  @!P0 LDG.E R7, desc[UR26][R4.64+0x300] ;  /* 0x0003001a04078981 */ /* 0x004ea2000c1e1900 */
[----:B------:R-:W-:Y:S02]  /*29e0*/  ISETP.GE.AND P0, PT, R92, UR31, PT ;  /* 0x0000001f5c007c0c */ /* 0x000fe4000bf06270 */
[C---:B------:R-:W-:Y:S02]  /*29f0*/  LOP3.LUT R82, R10.reuse, 0x1e0, RZ, 0xfc, !PT ;  /* 0x000001e00a527812 */ /* 0x040fe400078efcff */
[C---:B------:R-:W-:Y:S02]  /*2a00*/  LOP3.LUT R80, R10.reuse, 0x200, RZ, 0xfc, !PT ;  /* 0x000002000a507812 */ /* 0x040fe400078efcff */
[C---:B------:R-:W-:Y:S02]  /*2a10*/  LOP3.LUT R78, R10.reuse, 0x220, RZ, 0xfc, !PT ;  /* 0x000002200a4e7812 */ /* 0x040fe400078efcff */
[----:B------:R-:W-:-:S02]  /*2a20*/  LOP3.LUT R76, R10, 0x240, RZ, 0xfc, !PT ;  /* 0x000002400a4c7812 */ /* 0x000fc400078efcff */
[----:B------:R-:W-:Y:S02]  /*2a30*/  LOP3.LUT R74, R10, 0x260, RZ, 0xfc, !PT ;  /* 0x000002600a4a7812 */ /* 0x000fe400078efcff */
[----:B------:R-:W-:Y:S01]  /*2a40*/  MOV R49, RZ ;  /* 0x000000ff00317202 */ /* 0x000fe20000000f00 */
[----:B------:R-:W2:Y:S01]  /*2a50*/  @!P0 LDG.E R26, desc[UR26][R4.64+0x380] ;  /* 0x0003801a041a8981 */ /* 0x000ea2000c1e1900 */
[----:B------:R-:W-:Y:S02]  /*2a60*/  ISETP.GE.AND P0, PT, R90, UR31, PT ;  /* 0x0000001f5a007c0c */ /* 0x000fe4000bf06270 */
[C---:B------:R-:W-:Y:S02]  /*2a70*/  LOP3.LUT R72, R10.reuse, 0x280, RZ, 0xfc, !PT ;  /* 0x000002800a487812 */ /* 0x040fe400078efcff */
[C---:B------:R-:W-:Y:S02]  /*2a80*/  LOP3.LUT R58, R10.reuse, 0x2a0, RZ, 0xfc, !PT ;  /* 0x000002a00a3a7812 */ /* 0x040fe400078efcff */
[----:B------:R-:W-:-:S02]  /*2a90*/  LOP3.LUT R56, R10, 0x2c0, RZ, 0xfc, !PT ;  /* 0x000002c00a387812 */ /* 0x000fc400078efcff */
[----:B------:R-:W-:Y:S02]  /*2aa0*/  MOV R9, UR44 ;  /* 0x0000002c00097c02 */ /* 0x000fe40008000f00 */
[C---:B------:R-:W-:Y:S02]  /*2ab0*/  LOP3.LUT R50, R10.reuse, 0x2e0, RZ, 0xfc, !PT ;  /* 0x000002e00a327812 */ /* 0x040fe400078efcff */
[----:B------:R-:W-:Y:S01]  /*2ac0*/  LOP3.LUT R94, R10, 0x40, RZ, 0xfc, !PT ;  /* 0x000000400a5e7812 */ /* 0x000fe200078efcff */
[----:B------:R-:W2:Y:S01]  /*2ad0*/  @!P0 LDG.E R25, desc[UR26][R4.64+0x400] ;  /* 0x0004001a04198981 */ /* 0x000ea2000c1e1900 */
[----:B------:R-:W-:Y:S01]  /*2ae0*/  ISETP.GE.AND P0, PT, R88, UR31, PT ;  /* 0x0000001f58007c0c */ /* 0x000fe2000bf06270 */
[----:B------:R-:W-:Y:S01]  /*2af0*/  IMAD.WIDE.U32 R8, R9, UR8, R2 ;  /* 0x0000000809087c25 */ /* 0x000fe2000f8e0002 */
[----:B------:R-:W-:Y:S02]  /*2b00*/  MOV R3, UR45 ;  /* 0x0000002d00037c02 */ /* 0x000fe40008000f00 */
[----:B------:R-:W-:-:S02]  /*2b10*/  LOP3.LUT R91, R10, 0x60, RZ, 0xfc, !PT ;  /* 0x000000600a5b7812 */ /* 0x000fc400078efcff */
[C---:B------:R-:W-:Y:S01]  /*2b20*/  LOP3.LUT R89, R10.reuse, 0x80, RZ, 0xfc, !PT ;  /* 0x000000800a597812 */ /* 0x040fe200078efcff */
[----:B------:R-:W-:Y:S01]  /*2b30*/  IMAD R3, R3, UR8, R9 ;  /* 0x0000000803037c24 */ /* 0x000fe2000f8e0209 */
[----:B------:R-:W-:Y:S02]  /*2b40*/  LOP3.LUT P2, RZ, R105, 0x4000000, RZ, 0xc0, !PT ;  /* 0x0400000069ff7812 */ /* 0x000fe4000784c0ff */
[----:B------:R-:W-:Y:S02]  /*2b50*/  LOP3.LUT R87, R10, 0xa0, RZ, 0xfc, !PT ;  /* 0x000000a00a577812 */ /* 0x000fe400078efcff */
[----:B------:R-:W-:Y:S01]  /*2b60*/  ISETP.GE.AND P6, PT, R94, UR31, PT ;  /* 0x0000001f5e007c0c */ /* 0x000fe2000bfc6270 */
[----:B------:R-:W2:Y:S01]  /*2b70*/  @!P0 LDG.E R23, desc[UR26][R4.64+0x480] ;  /* 0x0004801a04178981 */ /* 0x000ea2000c1e1900 */
[----:B------:R-:W-:Y:S02]  /*2b80*/  ISETP.GE.AND P0, PT, R86, UR31, PT ;  /* 0x0000001f56007c0c */ /* 0x000fe4000bf06270 */
[----:B------:R-:W-:-:S02]  /*2b90*/  ISETP.GE.AND P5, PT, R91, UR31, PT ;  /* 0x0000001f5b007c0c */ /* 0x000fc4000bfa6270 */
[----:B------:R-:W-:Y:S02]  /*2ba0*/  LEA R2, P1, R8, UR24, 0x2 ;  /* 0x0000001808027c11 */ /* 0x000fe4000f8210ff */
[----:B------:R-:W-:Y:S02]  /*2bb0*/  ISETP.GE.AND P4, PT, R89, UR31, PT ;  /* 0x0000001f59007c0c */ /* 0x000fe4000bf86270 */
[----:B------:R-:W-:Y:S02]  /*2bc0*/  ISETP.GE.AND P3, PT, R87, UR31, PT ;  /* 0x0000001f57007c0c */ /* 0x000fe4000bf66270 */
[----:B------:R-:W-:Y:S02]  /*2bd0*/  MOV R0, RZ ;  /* 0x000000ff00007202 */ /* 0x000fe40000000f00 */
[----:B------:R-:W-:Y:S01]  /*2be0*/  LOP3.LUT R52, R10, 0x300, RZ, 0xfc, !PT ;  /* 0x000003000a347812 */ /* 0x000fe200078efcff */
[----:B------:R-:W2:Y:S01]  /*2bf0*/  @!P0 LDG.E R24, desc[UR26][R4.64+0x500] ;  /* 0x0005001a04188981 */ /* 0x000ea2000c1e1900 */
[----:B------:R-:W-:-:S02]  /*2c00*/  ISETP.GE.AND P0, PT, R64, UR31, PT ;  /* 0x0000001f40007c0c */ /* 0x000fc4000bf06270 */
[----:B------:R-:W-:Y:S02]  /*2c10*/  LEA.HI.X R3, R8, UR25, R3, 0x2, P1 ;  /* 0x0000001908037c11 */ /* 0x000fe400088f1403 */
[----:B------:R-:W-:Y:S02]  /*2c20*/  CS2R R8, SRZ ;  /* 0x0000000000087805 */ /* 0x000fe4000001ff00 */
[----:B------:R-:W-:Y:S01]  /*2c30*/  MOV R53, RZ ;  /* 0x000000ff00357202 */ /* 0x000fe20000000f00 */
[----:B------:R-:W5:Y:S01]  /*2c40*/  @!P2 LDG.E R0, desc[UR26][R4.64] ;  /* 0x0000001a0400a981 */ /* 0x000f62000c1e1900 */
[C---:B------:R-:W-:Y:S02]  /*2c50*/  LOP3.LUT R12, R10.reuse, 0x320, RZ, 0xfc, !PT ;  /* 0x000003200a0c7812 */ /* 0x040fe400078efcff */
[C---:B------:R-:W-:Y:S01]  /*2c60*/  LOP3.LUT R13, R10.reuse, 0x340, RZ, 0xfc, !PT ;  /* 0x000003400a0d7812 */ /* 0x040fe200078efcff */
[----:B------:R-:W2:Y:S01]  /*2c70*/  @!P6 LDG.E R8, desc[UR26][R4.64+0x100] ;  /* 0x0001001a0408e981 */ /* 0x000ea2000c1e1900 */
[----:B------:R-:W-:-:S02]  /*2c80*/  LOP3.LUT R14, R10, 0x360, RZ, 0xfc, !PT ;  /* 0x000003600a0e7812 */ /* 0x000fc400078efcff */
[C---:B------:R-:W-:Y:S01]  /*2c90*/  LOP3.LUT R15, R10.reuse, 0x380, RZ, 0xfc, !PT ;  /* 0x000003800a0f7812 */ /* 0x040fe200078efcff */
[----:B------:R-:W2:Y:S01]  /*2ca0*/  @!P0 LDG.E R22, desc[UR26][R4.64+0x580] ;  /* 0x0005801a04168981 */ /* 0x000ea2000c1e1900 */
[----:B------:R-:W-:Y:S02]  /*2cb0*/  ISETP.GE.AND P0, PT, R85, UR31, PT ;  /* 0x0000001f55007c0c */ /* 0x000fe4000bf06270 */
[C---:B------:R-:W-:Y:S01]  /*2cc0*/  LOP3.LUT R16, R10.reuse, 0x3a0, RZ, 0xfc, !PT ;  /* 0x000003a00a107812 */ /* 0x040fe200078efcff */
[----:B------:R-:W2:Y:S01]  /*2cd0*/  @!P5 LDG.E R53, desc[UR26][R4.64+0x180] ;  /* 0x0001801a0435d981 */ /* 0x000ea2000c1e1900 */
[----:B------:R-:W-:Y:S02]  /*2ce0*/  LOP3.LUT R10, R10, 0x3c0, RZ, 0xfc, !PT ;  /* 0x000003c00a0a7812 */ /* 0x000fe400078efcff */
[----:B------:R-:W-:Y:S01]  /*2cf0*/  LOP3.LUT R17, R231, 0x3e0, R193, 0xfe, !PT ;  /* 0x000003e0e7117812 */ /* 0x000fe200078efec1 */
[----:B------:R-:W2:Y:S04]  /*2d00*/  @!P4 LDG.E R6, desc[UR26][R4.64+0x200] ;  /* 0x0002001a0406c981 */ /* 0x000ea8000c1e1900 */
[----:B------:R-:W2:Y:S04]  /*2d10*/  @!P3 LDG.E R9, desc[UR26][R4.64+0x280] ;  /* 0x0002801a0409b981 */ /* 0x000ea8000c1e1900 */
        /* <DEDUP_REMOVED lines=75> */
[----:B------:R-:W-:Y:S01]  /*31d0*/  LEA R16, R16, UR28, 0x2 ;  /* 0x0000001c10107c11 */ /* 0x000fe2000f8e10ff */
[----:B-----5:R0:W-:Y:S01]  /*31e0*/  STS [R19], R0 ;  /* 0x0000000013007388 */ /* 0x0201e20000000800 */
[----:B------:R-:W-:-:S02]  /*31f0*/  IADD3 R69, PT, PT, R10, 0x180, RZ ;  /* 0x000001800a457810 */ /* 0x000fc40007ffe0ff */
[-C--:B------:R-:W-:Y:S02]  /*3200*/  LEA.HI.SX32 R61, R61, R10.reuse, 0x1b ;  /* 0x0000000a3d3d7211 */ /* 0x080fe400078fdaff */
[----:B------:R-:W-:Y:S01]  /*3210*/  LEA R15, R21, UR28, 0x2 ;  /* 0x0000001c150f7c11 */ /* 0x000fe2000f8e10ff */
[----:B------:R4:W-:Y:S01]  /*3220*/  STS [R18+0x80], R11 ;  /* 0x0000800b12007388 */ /* 0x0009e20000000800 */
[----:B------:R-:W-:Y:S02]  /*3230*/  IADD3 R71, PT, PT, R10, 0x1a0, RZ ;  /* 0x000001a00a477810 */ /* 0x000fe40007ffe0ff */
[----:B------:R-:W-:Y:S02]  /*3240*/  LEA.HI.SX32 R12, R63, R10, 0x1b ;  /* 0x0000000a3f0c7211 */ /* 0x000fe400078fdaff */
[----:B------:R-:W-:Y:S01]  /*3250*/  LEA R20, R20, UR28, 0x2 ;  /* 0x0000001c14147c11 */ /* 0x000fe2000f8e10ff */
[----:B--2---:R-:W-:Y:S01]  /*3260*/  STS [R17+0x100], R8 ;  /* 0x0001000811007388 */ /* 0x004fe20000000800 */
[----:B------:R-:W-:-:S02]  /*3270*/  IADD3 R73, PT, PT, R10, 0x1c0, RZ ;  /* 0x000001c00a497810 */ /* 0x000fc40007ffe0ff */
[----:B------:R-:W-:Y:S02]  /*3280*/  LEA.HI.SX32 R65, R65, R10, 0x1b ;  /* 0x0000000a41417211 */ /* 0x000fe400078fdaff */
[----:B------:R-:W-:Y:S01]  /*3290*/  LEA R14, R14, UR28, 0x2 ;  /* 0x0000001c0e0e7c11 */ /* 0x000fe2000f8e10ff */
[----:B------:R-:W-:Y:S01]  /*32a0*/  STS [R16+0x180], R53 ;  /* 0x0001803510007388 */ /* 0x000fe20000000800 */
        /* <DEDUP_REMOVED lines=18> */
[----:B------:R-:W-:Y:S01]  /*33d0*/  LEA R13, R59, UR28, 0x2 ;  /* 0x0000001c3b0d7c11 */ /* 0x000fe2000f8e10ff */
[----:B------:R-:W-:Y:S01]  /*33e0*/  STS [R15+0x200], R6 ;  /* 0x000200060f007388 */ /* 0x000fe20000000800 */
[-C--:B------:R-:W-:Y:S02]  /*33f0*/  LEA.HI.SX32 R69, R69, R10.reuse, 0x1b ;  /* 0x0000000a45457211 */ /* 0x080fe400078fdaff */
[----:B0-----:R-:W-:Y:S01]  /*3400*/  LEA R0, R61, UR28, 0x2 ;  /* 0x0000001c3d007c11 */ /* 0x001fe2000f8e10ff */
[----:B------:R0:W-:Y:S01]  /*3410*/  STS [R20+0x280], R9 ;  /* 0x0002800914007388 */ /* 0x0001e20000000800 */
[----:B------:R-:W-:-:S02]  /*3420*/  LEA.HI.SX32 R71, R71, R10, 0x1b ;  /* 0x0000000a47477211 */ /* 0x000fc400078fdaff */
[----:B------:R-:W-:Y:S01]  /*3430*/  LEA R12, R12, UR28, 0x2 ;  /* 0x0000001c0c0c7c11 */ /* 0x000fe2000f8e10ff */
[----:B------:R2:W-:Y:S01]  /*3440*/  STS [R14+0x300], R7 ;  /* 0x000300070e007388 */ /* 0x0005e20000000800 */
[-C--:B------:R-:W-:Y:S02]  /*3450*/  LEA.HI.SX32 R73, R73, R10.reuse, 0x1b ;  /* 0x0000000a49497211 */ /* 0x080fe400078fdaff */
[----:B----4-:R-:W-:Y:S01]  /*3460*/  LEA R11, R65, UR28, 0x2 ;  /* 0x0000001c410b7c11 */ /* 0x010fe2000f8e10ff */
[----:B------:R4:W-:Y:S01]  /*3470*/  STS [R13+0x380], R26 ;  /* 0x0003801a0d007388 */ /* 0x0009e20000000800 */
        /* <DEDUP_REMOVED lines=16> */
[----:B------:R-:W-:Y:S02]  /*3580*/  LEA.HI.SX32 R62, R205, R10, 0x1b ;  /* 0x0000000acd3e7211 */ /* 0x000fe400078fdaff */
[----:B------:R-:W-:Y:S01]  /*3590*/  LEA R21, R67, UR28, 0x2 ;  /* 0x0000001c43157c11 */ /* 0x000fe2000f8e10ff */
[----:B------:R-:W-:Y:S01]  /*35a0*/  STS [R0+0x400], R25 ;  /* 0x0004001900007388 */ /* 0x000fe20000000800 */
[----:B------:R-:W-:Y:S02]  /*35b0*/  LEA R10, R69, UR28, 0x2 ;  /* 0x0000001c450a7c11 */ /* 0x000fe4000f8e10ff */
[----:B0-----:R-:W-:Y:S01]  /*35c0*/  LEA R9, R71, UR28, 0x2 ;  /* 0x0000001c47097c11 */ /* 0x001fe2000f8e10ff */
[----:B------:R0:W-:Y:S01]  /*35d0*/  STS [R12+0x480], R23 ;  /* 0x000480170c007388 */ /* 0x0001e20000000800 */
[----:B------:R-:W-:-:S02]  /*35e0*/  LEA R8, R73, UR28, 0x2 ;  /* 0x0000001c49087c11 */ /* 0x000fc4000f8e10ff */
[----:B--2---:R-:W-:Y:S01]  /*35f0*/  LEA R7, R75, UR28, 0x2 ;  /* 0x0000001c4b077c11 */ /* 0x004fe2000f8e10ff */
[----:B------:R-:W-:Y:S01]  /*3600*/  STS [R11+0x500], R24 ;  /* 0x000500180b007388 */ /* 0x000fe20000000800 */
[----:B------:R-:W-:-:S03]  /*3610*/  LEA R6, R77, UR28, 0x2 ;  /* 0x0000001c4d067c11 */ /* 0x000fc6000f8e10ff */
[----:B------:R2:W-:Y:S01]  /*3620*/  STS [R21+0x580], R22 ;  /* 0x0005801615007388 */ /* 0x0005e20000000800 */
[----:B----4-:R-:W-:Y:S02]  /*3630*/  LEA R26, R83, UR28, 0x2 ;  /* 0x0000001c531a7c11 */ /* 0x010fe4000f8e10ff */
[----:B0-----:R-:W-:Y:S01]  /*3640*/  LEA R23, R81, UR28, 0x2 ;  /* 0x0000001c51177c11 */ /* 0x001fe2000f8e10ff */
[----:B------:R0:W-:Y:S01]  /*3650*/  STS [R10+0x600], R29 ;  /* 0x0006001d0a007388 */ /* 0x0001e20000000800 */
[----:B------:R-:W-:-:S03]  /*3660*/  LEA R25, R95, UR28, 0x2 ;  /* 0x0000001c5f197c11 */ /* 0x000fc6000f8e10ff */
[----:B------:R-:W-:Y:S01]  /*3670*/  STS [R9+0x680], R30 ;  /* 0x0006801e09007388 */ /* 0x000fe20000000800 */
[----:B--2---:R-:W-:-:S03]  /*3680*/  LEA R22, R79, UR28, 0x2 ;  /* 0x0000001c4f167c11 */ /* 0x004fc6000f8e10ff */
[----:B------:R-:W-:Y:S01]  /*3690*/  STS [R8+0x700], R51 ;  /* 0x0007003308007388 */ /* 0x000fe20000000800 */
[----:B------:R-:W-:-:S03]  /*36a0*/  LEA R24, R97, UR28, 0x2 ;  /* 0x0000001c61187c11 */ /* 0x000fc6000f8e10ff */
[----:B------:R2:W-:Y:S01]  /*36b0*/  STS [R7+0x780], R28 ;  /* 0x0007801c07007388 */ /* 0x0005e20000000800 */
[----:B0-----:R-:W-:-:S03]  /*36c0*/  LEA R29, R101, UR28, 0x2 ;  /* 0x0000001c651d7c11 */ /* 0x001fc6000f8e10ff */
[----:B------:R0:W-:Y:S01]  /*36d0*/  STS [R6+0x800], R31 ;  /* 0x0008001f06007388 */ /* 0x0001e20000000800 */
[----:B------:R-:W-:-:S03]  /*36e0*/  P2R R48, PR, RZ, 0x1 ;  /* 0x00000001ff307803 */ /* 0x000fc60000000000 */
[----:B------:R4:W-:Y:S01]  /*36f0*/  STS [R22+0x880], R33 ;  /* 0x0008802116007388 */ /* 0x0009e20000000800 */
[----:B--2---:R-:W-:-:S03]  /*3700*/  LEA R28, R99, UR28, 0x2 ;  /* 0x0000001c631c7c11 */ /* 0x004fc6000f8e10ff */
[----:B------:R-:W-:Y:S01]  /*3710*/  STS [R23+0x900], R44 ;  /* 0x0009002c17007388 */ /* 0x000fe20000000800 */
[----:B------:R-:W-:Y:S02]  /*3720*/  LEA R30, R103, UR28, 0x2 ;  /* 0x0000001c671e7c11 */ /* 0x000fe4000f8e10ff */
[----:B0-----:R-:W-:Y:S01]  /*3730*/  LEA R31, R115, UR28, 0x2 ;  /* 0x0000001c731f7c11 */ /* 0x001fe2000f8e10ff */
[----:B------:R-:W-:Y:S01]  /*3740*/  STS [R26+0x980], R49 ;  /* 0x000980311a007388 */ /* 0x000fe20000000800 */
[----:B------:R-:W-:Y:S02]  /*3750*/  ISETP.GE.AND P0, PT, R113, UR31, PT ;  /* 0x0000001f71007c0c */ /* 0x000fe4000bf06270 */
[----:B------:R-:W-:Y:S01]  /*3760*/  LEA R32, R32, UR28, 0x2 ;  /* 0x0000001c20207c11 */ /* 0x000fe2000f8e10ff */
[----:B------:R0:W-:Y:S01]  /*3770*/  STS [R25+0xa00], R34 ;  /* 0x000a002219007388 */ /* 0x0001e20000000800 */
[----:B----4-:R-:W-:-:S03]  /*3780*/  LEA R33, R195, UR28, 0x2 ;  /* 0x0000001cc3217c11 */ /* 0x010fc6000f8e10ff */
[----:B------:R-:W-:Y:S01]  /*3790*/  STS [R24+0xa80], R47 ;  /* 0x000a802f18007388 */ /* 0x000fe20000000800 */
[----:B------:R-:W-:-:S03]  /*37a0*/  LEA R60, R60, UR28, 0x2 ;  /* 0x0000001c3c3c7c11 */ /* 0x000fc6000f8e10ff */
[----:B------:R-:W-:Y:S01]  /*37b0*/  STS [R28+0xb00], R41 ;  /* 0x000b00291c007388 */ /* 0x000fe20000000800 */
[----:B0-----:R-:W-:Y:S02]  /*37c0*/  LEA R34, R199, UR28, 0x2 ;  /* 0x0000001cc7227c11 */ /* 0x001fe4000f8e10ff */
[----:B------:R-:W-:Y:S02]  /*37d0*/  LEA R61, R203, UR28, 0x2 ;  /* 0x0000001ccb3d7c11 */ /* 0x000fe4000f8e10ff */
[----:B------:R-:W-:Y:S02]  /*37e0*/  CS2R R68, SRZ ;  /* 0x0000000000447805 */ /* 0x000fe4000001ff00 */
[----:B------:R-:W-:Y:S01]  /*37f0*/  LEA R62, R62, UR28, 0x2 ;  /* 0x0000001c3e3e7c11 */ /* 0x000fe2000f8e10ff */
[----:B------:R-:W-:Y:S01]  /*3800*/  STS [R29+0xb80], R42 ;  /* 0x000b802a1d007388 */ /* 0x000fe20000000800 */
[----:B------:R-:W-:Y:S02]  /*3810*/  P2R R54, PR, RZ, 0x2 ;  /* 0x00000002ff367803 */ /* 0x000fe40000000000 */
[----:B------:R-:W-:Y:S01]  /*3820*/  ISETP.GE.AND P1, PT, R70, UR31, PT ;  /* 0x0000001f46007c0c */ /* 0x000fe2000bf26270 */
[----:B------:R-:W-:Y:S01]  /*3830*/  STS [R30+0xc00], R45 ;  /* 0x000c002d1e007388 */ /* 0x000fe20000000800 */
[----:B------:R-:W-:-:S03]  /*3840*/  HFMA2 R65, -RZ, RZ, 0, 0 ;  /* 0x00000000ff417431 */ /* 0x000fc600000001ff */
        /* <DEDUP_REMOVED lines=8> */
[----:B------:R-:W2:Y:S01]  /*38d0*/  @!P0 LDG.E R68, desc[UR26][R2.64] ;  /* 0x0000001a02448981 */ /* 0x000ea2000c1e1900 */
[----:B------:R-:W-:Y:S02]  /*38e0*/  ISETP.GE.AND P0, PT, R94, UR31, PT ;  /* 0x0000001f5e007c0c */ /* 0x000fe4000bf06270 */
[----:B------:R-:W-:Y:S01]  /*38f0*/  CS2R R70, SRZ ;  /* 0x0000000000467805 */ /* 0x000fe2000001ff00 */
[----:B------:R-:W4:Y:S01]  /*3900*/  @!P1 LDG.E R65, desc[UR26][R2.64+0x80] ;  /* 0x0000801a02419981 */ /* 0x000f22000c1e1900 */
[----:B------:R-:W-:Y:S02]  /*3910*/  ISETP.GE.AND P1, PT, R91, UR31, PT ;  /* 0x0000001f5b007c0c */ /* 0x000fe4000bf26270 */
[----:B------:R-:W-:-:S07]  /*3920*/  CS2R R114, SRZ ;  /* 0x0000000000727805 */ /* 0x000fce000001ff00 */
[----:B------:R-:W5:Y:S01]  /*3930*/  @!P0 LDG.E R70, desc[UR26][R2.64+0x100] ;  /* 0x0001001a02468981 */ /* 0x000f62000c1e1900 */
[----:B------:R-:W-:Y:S02]  /*3940*/  ISETP.GE.AND P0, PT, R89, UR31, PT ;  /* 0x0000001f59007c0c */ /* 0x000fe4000bf06270 */
[----:B------:R-:W-:-:S06]  /*3950*/  MOV R67, RZ ;  /* 0x000000ff00437202 */ /* 0x000fcc0000000f00 */
[----:B------:R-:W5:Y:S01]  /*3960*/  @!P1 LDG.E R67, desc[UR26][R2.64+0x180] ;  /* 0x0001801a02439981 */ /* 0x000f62000c1e1900 */
[----:B------:R-:W-:-:S04]  /*3970*/  ISETP.GE.AND P1, PT, R87, UR31, PT ;  /* 0x0000001f57007c0c */ /* 0x000fc8000bf26270 */
[----:B------:R-:W5:Y:S01]  /*3980*/  @!P0 LDG.E R114, desc[UR26][R2.64+0x200] ;  /* 0x0002001a02728981 */ /* 0x000f62000c1e1900 */
[----:B------:R-:W-:-:S08]  /*3990*/  ISETP.GE.AND P0, PT, R93, UR31, PT ;  /* 0x0000001f5d007c0c */ /* 0x000fd0000bf06270 */
[----:B------:R-:W5:Y:S01]  /*39a0*/  @!P1 LDG.E R69, desc[UR26][R2.64+0x280] ;  /* 0x0002801a02459981 */ /* 0x000f62000c1e1900 */
[----:B------:R-:W-:-:S04]  /*39b0*/  ISETP.GE.AND P1, PT, R92, UR31, PT ;  /* 0x0000001f5c007c0c */ /* 0x000fc8000bf26270 */
[----:B------:R-:W5:Y:S01]  /*39c0*/  @!P0 LDG.E R71, desc[UR26][R2.64+0x300] ;  /* 0x0003001a02478981 */ /* 0x000f62000c1e1900 */
[----:B------:R-:W-:Y:S02]  /*39d0*/  ISETP.GE.AND P0, PT, R90, UR31, PT ;  /* 0x0000001f5a007c0c */ /* 0x000fe4000bf06270 */
[----:B------:R-:W-:-:S06]  /*39e0*/  CS2R R122, SRZ ;  /* 0x00000000007a7805 */ /* 0x000fcc000001ff00 */
        /* <DEDUP_REMOVED lines=8> */
[----:B------:R-:W-:Y:S01]  /*3a70*/  ISETP.GE.AND P0, PT, R85, UR31, PT ;  /* 0x0000001f55007c0c */ /* 0x000fe2000bf06270 */
[----:B------:R-:W-:Y:S01]  /*3a80*/  HFMA2 R64, -RZ, RZ, 0, 0 ;  /* 0x00000000ff407431 */ /* 0x000fe200000001ff */
[----:B------:R-:W-:-:S06]  /*3a90*/  MOV R63, RZ ;  /* 0x000000ff003f7202 */ /* 0x000fcc0000000f00 */
[----:B------:R-:W5:Y:S01]  /*3aa0*/  @!P1 LDG.E R64, desc[UR26][R2.64+0x580] ;  /* 0x0005801a02409981 */ /* 0x000f62000c1e1900 */
[----:B------:R-:W-:-:S04]  /*3ab0*/  ISETP.GE.AND P1, PT, R66, UR31, PT ;  /* 0x0000001f42007c0c */ /* 0x000fc8000bf26270 */
[----:B------:R-:W5:Y:S01]  /*3ac0*/  @!P0 LDG.E R63, desc[UR26][R2.64+0x600] ;  /* 0x0006001a023f8981 */ /* 0x000f62000c1e1900 */
[----:B------:R-:W-:Y:S01]  /*3ad0*/  ISETP.GE.AND P0, PT, R84, UR31, PT ;  /* 0x0000001f54007c0c */ /* 0x000fe2000bf06270 */
[----:B------:R-:W-:Y:S01]  /*3ae0*/  HFMA2 R66, -RZ, RZ, 0, 0 ;  /* 0x00000000ff427431 */ /* 0x000fe200000001ff */
[----:B------:R-:W-:Y:S02]  /*3af0*/  CS2R R198, SRZ ;  /* 0x0000000000c67805 */ /* 0x000fe4000001ff00 */
[----:B------:R-:W-:-:S04]  /*3b00*/  MOV R196, RZ ;  /* 0x000000ff00c47202 */ /* 0x000fc80000000f00 */
        /* <DEDUP_REMOVED lines=14> */
[----:B------:R-:W-:Y:S02]  /*3bf0*/  CS2R R206, SRZ ;  /* 0x0000000000ce7805 */ /* 0x000fe4000001ff00 */
[----:B------:R-:W-:Y:S02]  /*3c00*/  CS2R R204, SRZ ;  /* 0x0000000000cc7805 */ /* 0x000fe4000001ff00 */
[----:B------:R-:W-:Y:S01]  /*3c10*/  CS2R R208, SRZ ;  /* 0x0000000000d07805 */ /* 0x000fe2000001ff00 */
[----:B------:R-:W-:Y:S02]  /*3c20*/  HFMA2 R211, -RZ, RZ, 0, 0 ;  /* 0x00000000ffd37431 */ /* 0x000fe400000001ff */
[----:B------:R-:W-:Y:S01]  /*3c30*/  HFMA2 R213, -RZ, RZ, 0, 0 ;  /* 0x00000000ffd57431 */ /* 0x000fe200000001ff */
[----:B------:R-:W-:Y:S01]  /*3c40*/  MOV R215, RZ ;  /* 0x000000ff00d77202 */ /* 0x000fe20000000f00 */
[----:B------:R-:W5:Y:S04]  /*3c50*/  @!P5 LDG.E R206, desc[UR26][R2.64+0xf00] ;  /* 0x000f001a02ced981 */ /* 0x000f68000c1e1900 */
[----:B------:R-:W5:Y:S01]  /*3c60*/  @!P1 LDG.E R203, desc[UR26][R2.64+0x980] ;  /* 0x0009801a02cb9981 */ /* 0x000f62000c1e1900 */
[----:B------:R-:W-:-:S03]  /*3c70*/  ISETP.GE.AND P1, PT, R58, UR31, PT ;  /* 0x0000001f3a007c0c */ /* 0x000fc6000bf26270 */
[----:B------:R-:W5:Y:S01]  /*3c80*/  @!P0 LDG.E R200, desc[UR26][R2.64+0xa00] ;  /* 0x000a001a02c88981 */ /* 0x000f62000c1e1900 */
[----:B------:R-:W-:Y:S02]  /*3c90*/  ISETP.GE.AND P0, PT, R56, UR31, PT ;  /* 0x0000001f38007c0c */ /* 0x000fe4000bf06270 */
[----:B---3--:R-:W-:Y:S01]  /*3ca0*/  R2UR UR33, R5 ;  /* 0x00000000052172ca */ /* 0x008fe200000e0000 */
[----:B------:R-:W3:Y:S04]  /*3cb0*/  @!P2 LDG.E R208, desc[UR26][R2.64+0xd80] ;  /* 0x000d801a02d0a981 */ /* 0x000ee8000c1e1900 */
[----:B------:R-:W3:Y:S04]  /*3cc0*/  @!P3 LDG.E R215, desc[UR26][R2.64+0xe00] ;  /* 0x000e001a02d7b981 */ /* 0x000ee8000c1e1900 */
[----:B------:R-:W3:Y:S01]  /*3cd0*/  @!P1 LDG.E R205, desc[UR26][R2.64+0xa80] ;  /* 0x000a801a02cd9981 */ /* 0x000ee2000c1e1900 */
[----:B------:R-:W-:-:S03]  /*3ce0*/  ISETP.GE.AND P1, PT, R50, UR31, PT ;  /* 0x0000001f32007c0c */ /* 0x000fc6000bf26270 */
[----:B------:R-:W3:Y:S01]  /*3cf0*/  @!P0 LDG.E R207, desc[UR26][R2.64+0xb00] ;  /* 0x000b001a02cf8981 */ /* 0x000ee2000c1e1900 */
[----:B------:R-:W-:-:S03]  /*3d00*/  ISETP.GE.AND P0, PT, R52, UR31, PT ;  /* 0x0000001f34007c0c */ /* 0x000fc6000bf06270 */
[----:B------:R-:W3:Y:S06]  /*3d10*/  @!P4 LDG.E R213, desc[UR26][R2.64+0xe80] ;  /* 0x000e801a02d5c981 */ /* 0x000eec000c1e1900 */
[----:B------:R-:W3:Y:S01]  /*3d20*/  @!P1 LDG.E R202, desc[UR26][R2.64+0xb80] ;  /* 0x000b801a02ca9981 */ /* 0x000ee2000c1e1900 */
[----:B------:R-:W-:-:S03]  /*3d30*/  ISETP.NE.AND P1, PT, R54, RZ, PT ;  /* 0x000000ff3600720c */ /* 0x000fc60003f25270 */
[----:B------:R-:W3:Y:S01]  /*3d40*/  @!P0 LDG.E R209, desc[UR26][R2.64+0xc00] ;  /* 0x000c001a02d18981 */ /* 0x000ee2000c1e1900 */
[----:B------:R-:W-:Y:S02]  /*3d50*/  ISETP.NE.AND P0, PT, R48, RZ, PT ;  /* 0x000000ff3000720c */ /* 0x000fe40003f05270 */
[----:B------:R-:W-:-:S06]  /*3d60*/  MOV R5, RZ ;  /* 0x000000ff00057202 */ /* 0x000fcc0000000f00 */
[----:B------:R-:W3:Y:S04]  /*3d70*/  @!P6 LDG.E R5, desc[UR26][R2.64+0xf80] ;  /* 0x000f801a0205e981 */ /* 0x000ee8000c1e1900 */
[----:B------:R-:W3:Y:S04]  /*3d80*/  @!P1 LDG.E R211, desc[UR26][R2.64+0xd00] ;  /* 0x000d001a02d39981 */ /* 0x000ee8000c1e1900 */
[----:B------:R1:W3:Y:S01]  /*3d90*/  @!P0 LDG.E R204, desc[UR26][R2.64+0xc80] ;  /* 0x000c801a02cc8981 */ /* 0x0002e2000c1e1900 */
[----:B0-----:R-:W-:Y:S01]  /*3da0*/  FMUL.FTZ R35, R141, UR33 ;  /* 0x000000218d237c20 */ /* 0x001fe20008410000 */
[----:B------:R-:W-:-:S03]  /*3db0*/  FMUL.FTZ R36, R140, UR33 ;  /* 0x000000218c247c20 */ /* 0x000fc60008410000 */
[----:B------:R-:W-:Y:S01]  /*3dc0*/  FMUL.RZ R38, R35, 0.15915493667125701904 ;  /* 0x3e22f98323267820 */ /* 0x000fe2000040c000 */
[----:B-1----:R-:W-:-:S04]  /*3dd0*/  FMUL.FTZ R2, R138, UR33 ;  /* 0x000000218a027c20 */ /* 0x002fc80008410000 */
        /* <DEDUP_REMOVED lines=41> */
[-C--:B------:R-:W-:Y:S01]  /*4070*/  FMUL.FTZ R2, R141, R3.reuse ;  /* 0x000000038d027220 */ /* 0x080fe20000410000 */
[----:B------:R-:W-:Y:S08]  /*4080*/  MUFU.SIN R83, R36 ;  /* 0x0000002400537308 */ /* 0x000ff00000000400 */
[----:B------:R0:W-:Y:S08]  /*4090*/  MUFU.COS R55, R36 ;  /* 0x0000002400377308 */ /* 0x0001f00000000000 */
[----:B------:R-:W1:Y:S01]  /*40a0*/  MUFU.EX2 R2, R2 ;  /* 0x0000000200027308 */ /* 0x000e620000000800 */
[----:B0-----:R-:W-:-:S07]  /*40b0*/  FMUL.FTZ R36, R139, R3 ;  /* 0x000000038b247220 */ /* 0x001fce0000410000 */
[----:B------:R-:W0:Y:S01]  /*40c0*/  MUFU.EX2 R36, R36 ;  /* 0x0000002400247308 */ /* 0x000e220000000800 */
[----:B------:R-:W-:Y:S01]  /*40d0*/  ISETP.NE.AND P0, PT, R46, RZ, PT ;  /* 0x000000ff2e00720c */ /* 0x000fe20003f05270 */
[-C--:B------:R-:W-:Y:S01]  /*40e0*/  FMUL.FTZ R4, R140, R3.reuse ;  /* 0x000000038c047220 */ /* 0x080fe20000410000 */
[-C--:B------:R-:W-:Y:S01]  /*40f0*/  FMUL.FTZ R44, R135, R3.reuse ;  /* 0x00000003872c7220 */ /* 0x080fe20000410000 */
[-C--:B------:R-:W-:Y:S01]  /*4100*/  FMUL.FTZ R46, R134, R3.reuse ;  /* 0x00000003862e7220 */ /* 0x080fe20000410000 */
[-C--:B------:R-:W-:Y:S01]  /*4110*/  FMUL.FTZ R48, R133, R3.reuse ;  /* 0x0000000385307220 */ /* 0x080fe20000410000 */
[-C--:B------:R-:W-:Y:S01]  /*4120*/  FMUL.FTZ R50, R132, R3.reuse ;  /* 0x0000000384327220 */ /* 0x080fe20000410000 */
[-C--:B------:R-:W-:Y:S01]  /*4130*/  FMUL.FTZ R52, R131, R3.reuse ;  /* 0x0000000383347220 */ /* 0x080fe20000410000 */
[----:B------:R-:W-:Y:S01]  /*4140*/  MUFU.SIN R87, R38 ;  /* 0x0000002600577308 */ /* 0x000fe20000000400 */
[----:B------:R-:W-:Y:S01]  /*4150*/  FMUL.FTZ R54, R130, R3 ;  /* 0x0000000382367220 */ /* 0x000fe20000410000 */
[C---:B-1----:R-:W-:Y:S01]  /*4160*/  FMUL.FTZ R104, R2.reuse, R35 ;  /* 0x0000002302687220 */ /* 0x042fe20000410000 */
[----:B------:R-:W-:Y:S01]  /*4170*/  FMUL.FTZ R103, R2, R103 ;  /* 0x0000006702677220 */ /* 0x000fe20000410000 */
[----:B------:R-:W-:-:S04]  /*4180*/  FMUL.FTZ R2, R129, R3 ;  /* 0x0000000381027220 */ /* 0x000fc80000410000 */
[----:B------:R1:W-:Y:S01]  /*4190*/  MUFU.COS R51, R38 ;  /* 0x0000002600337308 */ /* 0x0003e20000000000 */
[C---:B0-----:R-:W-:Y:S01]  /*41a0*/  FMUL.FTZ R100, R36.reuse, R39 ;  /* 0x0000002724647220 */ /* 0x041fe20000410000 */
[----:B------:R-:W-:-:S06]  /*41b0*/  FMUL.FTZ R99, R36, R99 ;  /* 0x0000006324637220 */ /* 0x000fcc0000410000 */
[----:B------:R-:W-:Y:S01]  /*41c0*/  MUFU.SIN R85, R40 ;  /* 0x0000002800557308 */ /* 0x000fe20000000400 */
[----:B-1----:R-:W-:-:S07]  /*41d0*/  FMUL.FTZ R38, R138, R3 ;  /* 0x000000038a267220 */ /* 0x002fce0000410000 */
[----:B------:R0:W-:Y:S08]  /*41e0*/  MUFU.COS R53, R40 ;  /* 0x0000002800357308 */ /* 0x0001f00000000000 */
[----:B------:R-:W-:Y:S01]  /*41f0*/  MUFU.SIN R81, R42 ;  /* 0x0000002a00517308 */ /* 0x000fe20000000400 */
[----:B0-----:R-:W-:-:S07]  /*4200*/  FMUL.FTZ R40, R137, R3 ;  /* 0x0000000389287220 */ /* 0x001fce0000410000 */
[----:B------:R0:W-:Y:S02]  /*4210*/  MUFU.COS R82, R42 ;  /* 0x0000002a00527308 */ /* 0x0001e40000000000 */
[----:B0-----:R-:W-:-:S06]  /*4220*/  FMUL.FTZ R42, R136, R3 ;  /* 0x00000003882a7220 */ /* 0x001fcc0000410000 */
[----:B------:R-:W-:Y:S01]  /*4230*/  MUFU.COS R80, R56 ;  /* 0x0000003800507308 */ /* 0x000fe20000000000 */
[----:B------:R-:W-:-:S07]  /*4240*/  SHF.L.U32 R27, R27, 0x5, RZ ;  /* 0x000000051b1b7819 */ /* 0x000fce00000006ff */
[----:B------:R0:W1:Y:S08]  /*4250*/  MUFU.EX2 R79, R2 ;  /* 0x00000002004f7308 */ /* 0x0000700000000800 */
[----:B------:R-:W2:Y:S08]  /*4260*/  MUFU.EX2 R4, R4 ;  /* 0x0000000400047308 */ /* 0x000eb00000000800 */
[----:B------:R-:W4:Y:S08]  /*4270*/  MUFU.EX2 R38, R38 ;  /* 0x0000002600267308 */ /* 0x000f300000000800 */
[----:B------:R-:W5:Y:S08]  /*4280*/  MUFU.EX2 R40, R40 ;  /* 0x0000002800287308 */ /* 0x000f700000000800 */
[----:B------:R-:W3:Y:S08]  /*4290*/  MUFU.EX2 R42, R42 ;  /* 0x0000002a002a7308 */ /* 0x000ef00000000800 */
[----:B------:R-:W3:Y:S08]  /*42a0*/  MUFU.EX2 R44, R44 ;  /* 0x0000002c002c7308 */ /* 0x000ef00000000800 */
[----:B------:R-:W3:Y:S08]  /*42b0*/  MUFU.EX2 R46, R46 ;  /* 0x0000002e002e7308 */ /* 0x000ef00000000800 */
[----:B------:R-:W3:Y:S08]  /*42c0*/  MUFU.EX2 R48, R48 ;  /* 0x0000003000307308 */ /* 0x000ef00000000800 */
[----:B------:R-:W3:Y:S08]  /*42d0*/  MUFU.EX2 R50, R50 ;  /* 0x0000003200327308 */ /* 0x000ef00000000800 */
[----:B------:R-:W3:Y:S08]  /*42e0*/  MUFU.EX2 R52, R52 ;  /* 0x0000003400347308 */ /* 0x000ef00000000800 */
[----:B------:R-:W3:Y:S08]  /*42f0*/  MUFU.EX2 R54, R54 ;  /* 0x0000003600367308 */ /* 0x000ef00000000800 */
[----:B------:R-:W3:Y:S01]  /*4300*/  MUFU.SIN R36, R56 ;  /* 0x0000003800247308 */ /* 0x000ee20000000400 */
[----:B0-----:R-:W-:Y:S01]  /*4310*/  LEA.HI.SX32 R2, R27, R27, 0x1b ;  /* 0x0000001b1b027211 */ /* 0x001fe200078fdaff */
[----:B-1----:R-:W-:-:S03]  /*4320*/  FMUL.FTZ R80, R79, R80 ;  /* 0x000000504f507220 */ /* 0x002fc60000410000 */
[----:B------:R-:W-:Y:S01]  /*4330*/  LEA R2, R2, UR28, 0x2 ;  /* 0x0000001c02027c11 */ /* 0x000fe2000f8e10ff */
[----:B--2---:R-:W-:Y:S01]  /*4340*/  FMUL.FTZ R102, R4, R37 ;  /* 0x0000002504667220 */ /* 0x004fe20000410000 */
        /* <DEDUP_REMOVED lines=51> */
[----:B------:R-:W-:Y:S01]  /*4680*/  STS [R19+0x2100], R68 ;  /* 0x0021004413007388 */ /* 0x000fe20000000800 */
[----:B------:R-:W-:-:S03]  /*4690*/  FMUL.FTZ R101, R4, R101 ;  /* 0x0000006504657220 */ /* 0x000fc60000410000 */
        /* <DEDUP_REMOVED lines=10> */
[----:B------:R-:W-:Y:S04]  /*4740*/  STS [R12+0x2580], R123 ;  /* 0x0025807b0c007388 */ /* 0x000fe80000000800 */
[----:B------:R-:W-:Y:S01]  /*4750*/  STS [R11+0x2600], R194 ;  /* 0x002600c20b007388 */ /* 0x000fe20000000800 */
[----:B0-----:R-:W-:-:S03]  /*4760*/  FMUL.FTZ R0, R142, R3 ;  /* 0x000000038e007220 */ /* 0x001fc60000410000 */
[----:B------:R-:W-:Y:S01]  /*4770*/  STS [R21+0x2680], R64 ;  /* 0x0026804015007388 */ /* 0x000fe20000000800 */
[----:B------:R-:W-:Y:S03]  /*4780*/  MUFU.SIN R27, R217 ;  /* 0x000000d9001b7308 */ /* 0x000fe60000000400 */
[----:B------:R-:W-:Y:S04]  /*4790*/  STS [R10+0x2700], R63 ;  /* 0x0027003f0a007388 */ /* 0x000fe80000000800 */
[----:B------:R-:W-:Y:S01]  /*47a0*/  STS [R9+0x2780], R66 ;  /* 0x0027804209007388 */ /* 0x000fe20000000800 */
[----:B------:R-:W-:Y:S03]  /*47b0*/  MUFU.COS R217, R217 ;  /* 0x000000d900d97308 */ /* 0x000fe60000000000 */
[----:B------:R0:W-:Y:S04]  /*47c0*/  STS [R8+0x2800], R195 ;  /* 0x002800c308007388 */ /* 0x0001e80000000800 */
[----:B------:R-:W-:Y:S01]  /*47d0*/  STS [R7+0x2880], R196 ;  /* 0x002880c407007388 */ /* 0x000fe20000000800 */
[----:B------:R-:W1:Y:S03]  /*47e0*/  MUFU.EX2 R0, R0 ;  /* 0x0000000000007308 */ /* 0x000e660000000800 */
[----:B------:R2:W-:Y:S04]  /*47f0*/  STS [R6+0x2900], R199 ;  /* 0x002900c706007388 */ /* 0x0005e80000000800 */
[----:B------:R3:W-:Y:S04]  /*4800*/  STS [R22+0x2980], R201 ;  /* 0x002980c916007388 */ /* 0x0007e80000000800 */
[----:B------:R-:W-:Y:S01]  /*4810*/  STS [R23+0x2a00], R198 ;  /* 0x002a00c617007388 */ /* 0x000fe20000000800 */
[----:B0-----:R-:W-:-:S03]  /*4820*/  FMUL.FTZ R8, R127, UR33 ;  /* 0x000000217f087c20 */ /* 0x001fc60008410000 */
[----:B------:R-:W-:Y:S04]  /*4830*/  STS [R26+0x2a80], R203 ;  /* 0x002a80cb1a007388 */ /* 0x000fe80000000800 */
[----:B------:R-:W-:Y:S04]  /*4840*/  STS [R25+0x2b00], R200 ;  /* 0x002b00c819007388 */ /* 0x000fe80000000800 */
[----:B------:R-:W-:Y:S04]  /*4850*/  STS [R24+0x2b80], R205 ;  /* 0x002b80cd18007388 */ /* 0x000fe80000000800 */
[----:B------:R-:W-:Y:S01]  /*4860*/  STS [R28+0x2c00], R207 ;  /* 0x002c00cf1c007388 */ /* 0x000fe20000000800 */
[----:B--2---:R-:W-:-:S03]  /*4870*/  FMUL.RZ R6, R8, 0.15915493667125701904 ;  /* 0x3e22f98308067820 */ /* 0x004fc6000040c000 */
[----:B------:R-:W-:Y:S01]  /*4880*/  STS [R29+0x2c80], R202 ;  /* 0x002c80ca1d007388 */ /* 0x000fe20000000800 */
[----:B------:R-:W-:-:S03]  /*4890*/  FMUL.FTZ R8, R128, R3 ;  /* 0x0000000380087220 */ /* 0x000fc60000410000 */
[----:B------:R-:W-:Y:S04]  /*48a0*/  STS [R30+0x2d00], R209 ;  /* 0x002d00d11e007388 */ /* 0x000fe80000000800 */
[----:B------:R-:W-:Y:S04]  /*48b0*/  STS [R31+0x2d80], R204 ;  /* 0x002d80cc1f007388 */ /* 0x000fe80000000800 */
[----:B------:R-:W-:Y:S04]  /*48c0*/  STS [R32+0x2e00], R211 ;  /* 0x002e00d320007388 */ /* 0x000fe80000000800 */
[----:B------:R0:W-:Y:S04]  /*48d0*/  STS [R33+0x2e80], R208 ;  /* 0x002e80d021007388 */ /* 0x0001e80000000800 */
[----:B------:R2:W-:Y:S01]  /*48e0*/  STS [R34+0x2f00], R215 ;  /* 0x002f00d722007388 */ /* 0x0005e20000000800 */
[----:B------:R-:W-:Y:S03]  /*48f0*/  MUFU.SIN R18, R6 ;  /* 0x0000000600127308 */ /* 0x000fe60000000400 */
[----:B------:R-:W-:Y:S01]  /*4900*/  STS [R60+0x2f80], R213 ;  /* 0x002f80d53c007388 */ /* 0x000fe20000000800 */
[C---:B-1----:R-:W-:Y:S01]  /*4910*/  FMUL.FTZ R122, R0.reuse, R217 ;  /* 0x000000d9007a7220 */ /* 0x042fe20000410000 */
[----:B------:R-:W-:-:S02]  /*4920*/  FMUL.FTZ R123, R0, R27 ;  /* 0x0000001b007b7220 */ /* 0x000fc40000410000 */
[----:B------:R-:W-:Y:S01]  /*4930*/  STS [R61+0x3000], R206 ;  /* 0x003000ce3d007388 */ /* 0x000fe20000000800 */
[----:B---3--:R1:W-:Y:S01]  /*4940*/  MUFU.COS R22, R6 ;  /* 0x0000000600167308 */ /* 0x0083e20000000000 */
[----:B------:R-:W-:Y:S02]  /*4950*/  FMUL.FTZ R15, R127, R3 ;  /* 0x000000037f0f7220 */ /* 0x000fe40000410000 */
[----:B------:R-:W-:Y:S01]  /*4960*/  STS [R62+0x3080], R5 ;  /* 0x003080053e007388 */ /* 0x000fe20000000800 */
[----:B------:R-:W-:-:S04]  /*4970*/  NOP ;  /* 0x0000000000007918 */ /* 0x000fc80000000000 */
[----:B0-----:R0:W-:Y:S01]  /*4980*/  MUFU.EX2 R33, R8 ;  /* 0x0000000800217308 */ /* 0x0011e20000000800 */
[----:B------:R-:W3:Y:S04]  /*4990*/  LDS R3, [R2+0x2100] ;  /* 0x0021000002037984 */ /* 0x000ee80000000800 */
[----:B------:R-:W4:Y:S04]  /*49a0*/  LDS R0, [R2+0x210c] ;  /* 0x00210c0002007984 */ /* 0x000f280000000800 */
[----:B------:R-:W5:Y:S04]  /*49b0*/  LDS R5, [R2+0x2110] ;  /* 0x0021100002057984 */ /* 0x000f680000000800 */
[----:B-1----:R-:W1:Y:S04]  /*49c0*/  LDS R6, [R2+0x211c] ;  /* 0x00211c0002067984 */ /* 0x002e680000000800 */
[----:B------:R-:W1:Y:S04]  /*49d0*/  LDS R7, [R2+0x2120] ;  /* 0x0021200002077984 */ /* 0x000e680000000800 */
        /* <DEDUP_REMOVED lines=26> */
[----:B------:R-:W0:Y:S01]  /*4b80*/  LDS R115, [R2+0x217c] ;  /* 0x00217c0002737984 */ /* 0x000e220000000800 */
[----:B------:R-:W-:Y:S01]  /*4b90*/  USHF.L.U32 UR49, UR19, 0x8, URZ ;  /* 0x0000000813317899 */ /* 0x000fe200080006ff */
[----:B------:R-:W-:-:S03]  /*4ba0*/  FMUL.FTZ R4, R128, UR33 ;  /* 0x0000002180047c20 */ /* 0x000fc60008410000 */
[----:B------:R-:W-:Y:S01]  /*4bb0*/  UIADD3 UR32, UPT, UPT, UR49, -0x100, URZ ;  /* 0xffffff0031207890 */ /* 0x000fe2000fffe0ff */
[----:B------:R-:W-:-:S03]  /*4bc0*/  FMUL.RZ R210, R4, 0.15915493667125701904 ;  /* 0x3e22f98304d27820 */ /* 0x000fc6000040c000 */
[----:B------:R-:W-:Y:S01]  /*4bd0*/  ULOP3.LUT UR32, UR32, 0x100, URZ, 0xc0, !UPT ;  /* 0x0000010020207892 */ /* 0x000fe2000f8ec0ff */
[----:B------:R-:W2:Y:S01]  /*4be0*/  MUFU.COS R14, R210 ;  /* 0x000000d2000e7308 */ /* 0x000ea20000000000 */
[C---:B------:R-:W-:Y:S02]  /*4bf0*/  ISETP.NE.AND P1, PT, R197.reuse, RZ, PT ;  /* 0x000000ffc500720c */ /* 0x040fe40003f25270 */
[----:B------:R-:W-:Y:S01]  /*4c00*/  UIADD3 UR32, UPT, UPT, UR32, UR8, URZ ;  /* 0x0000000820207290 */ /* 0x000fe2000fffe0ff */
[----:B------:R-:W-:-:S04]  /*4c10*/  IADD3 R212, PT, PT, R197, 0x200, RZ ;  /* 0x00000200c5d47810 */ /* 0x000fc80007ffe0ff */
[----:B------:R-:W5:Y:S01]  /*4c20*/  MUFU.EX2 R15, R15 ;  /* 0x0000000f000f7308 */ /* 0x000f620000000800 */
[----:B------:R-:W-:Y:S02]  /*4c30*/  ISETP.NE.AND P2, PT, R197, 0x3f, PT ;  /* 0x0000003fc500780c */ /* 0x000fe40003f45270 */
[----:B------:R-:W-:-:S05]  /*4c40*/  SEL R12, R212, UR32, P1 ;  /* 0x00000020d40c7c07 */ /* 0x000fca0008800000 */
[----:B------:R-:W0:Y:S01]  /*4c50*/  MUFU.SIN R4, R210 ;  /* 0x000000d200047308 */ /* 0x000e220000000400 */
[----:B------:R-:W-:Y:S01]  /*4c60*/  LEA R12, R12, UR28, 0x3 ;  /* 0x0000001c0c0c7c11 */ /* 0x000fe2000f8e18ff */
[----:B------:R-:W-:Y:S01]  /*4c70*/  BSSY.RECONVERGENT B0, `(.L_x_8476) ;  /* 0x0000033000007945 */ /* 0x000fe20003800200 */
[----:B--2---:R-:W-:-:S03]  /*4c80*/  FMUL.FTZ R34, R33, R14 ;  /* 0x0000000e21227220 */ /* 0x004fc60000410000 */
[----:B------:R2:W-:Y:S01]  /*4c90*/  STS.64 [R12+0x8c60], R122 ;  /* 0x008c607a0c007388 */ /* 0x0005e20000000a00 */
[----:B---3--:R-:W-:Y:S01]  /*4ca0*/  FMUL.FTZ R30, R126, R3 ;  /* 0x000000037e1e7220 */ /* 0x008fe20000410000 */
[----:B----4-:R-:W-:Y:S01]  /*4cb0*/  FMUL.FTZ R27, R125, -R0 ;  /* 0x800000007d1b7220 */ /* 0x010fe20000410000 */
[C---:B-----5:R-:W-:Y:S01]  /*4cc0*/  FMUL.FTZ R32, R15.reuse, R22 ;  /* 0x000000160f207220 */ /* 0x060fe20000410000 */
[----:B------:R-:W-:Y:S01]  /*4cd0*/  FMUL.FTZ R31, R15, R18 ;  /* 0x000000120f1f7220 */ /* 0x000fe20000410000 */
[----:B------:R-:W-:Y:S01]  /*4ce0*/  FMUL.FTZ R26, R124, R5 ;  /* 0x000000057c1a7220 */ /* 0x000fe20000410000 */
[----:B-1----:R-:W-:Y:S01]  /*4cf0*/  FMUL.FTZ R23, R121, -R6 ;  /* 0x8000000679177220 */ /* 0x002fe20000410000 */
[----:B------:R-:W-:Y:S01]  /*4d00*/  FMUL.FTZ R22, R120, R7 ;  /* 0x0000000778167220 */ /* 0x000fe20000410000 */
[----:B0-----:R-:W-:Y:S01]  /*4d10*/  FMUL.FTZ R19, R119, -R8 ;  /* 0x8000000877137220 */ /* 0x001fe20000410000 */
[----:B------:R-:W-:Y:S01]  /*4d20*/  FMUL.FTZ R18, R118, R9 ;  /* 0x0000000976127220 */ /* 0x000fe20000410000 */
[----:B------:R-:W-:Y:S01]  /*4d30*/  FMUL.FTZ R15, R117, -R10 ;  /* 0x8000000a750f7220 */ /* 0x000fe20000410000 */
[----:B------:R-:W-:Y:S01]  /*4d40*/  FMUL.FTZ R33, R33, R4 ;  /* 0x0000000421217220 */ /* 0x000fe20000410000 */
[----:B------:R-:W-:Y:S01]  /*4d50*/  FMUL.FTZ R14, R116, R11 ;  /* 0x0000000b740e7220 */ /* 0x000fe20000410000 */
[----:B------:R-:W-:Y:S01]  /*4d60*/  FMUL.FTZ R29, R126, -R29 ;  /* 0x8000001d7e1d7220 */ /* 0x000fe20000410000 */
        /* <DEDUP_REMOVED lines=8> */
[C---:B--2---:R-:W-:Y:S01]  /*4df0*/  FMUL.FTZ R12, R112.reuse, R61 ;  /* 0x0000003d700c7220 */ /* 0x044fe20000410000 */
        /* <DEDUP_REMOVED lines=24> */
.L_x_8477:
[----:B------:R-:W-:-:S06]  /*4f80*/  LEA R114, R197, UR28, 0x3 ;  /* 0x0000001cc5727c11 */ /* 0x000fcc000f8e18ff */
[----:B------:R-:W0:Y:S02]  /*4f90*/  LDS.64 R114, [R114+0x9c68] ;  /* 0x009c680072727984 */ /* 0x000e240000000a00 */
.L_x_8478:
[----:B------:R-:W-:Y:S05]  /*4fa0*/  BSYNC.RECONVERGENT B0 ;  /* 0x0000000000007941 */ /* 0x000fea0003800200 */
.L_x_8476:
        /* <DEDUP_REMOVED lines=17> */
[----:B------:R-:W-:Y:S01]  /*50c0*/  FFMA.FTZ R67, R122, R104, -R67 ;  /* 0x000000687a437223 */ /* 0x000fe20000010843 */
[C---:B------:R-:W-:Y:S01]  /*50d0*/  FMUL.FTZ R227, R141.reuse, R75 ;  /* 0x0000004b8de37220 */ /* 0x040fe20000410000 */
[----:B------:R2:W5:Y:S01]  /*50e0*/  @P0 LDG.E.128 R60, desc[UR26][R64.64] ;  /* 0x0000001a403c0981 */ /* 0x000562000c1e1d00 */
[----:B------:R-:W-:Y:S01]  /*50f0*/  FFMA.FTZ R69, R104, R66, -R69 ;  /* 0x0000004268457223 */ /* 0x000fe20000010845 */
        /* <DEDUP_REMOVED lines=8> */
[----:B--2---:R-:W-:Y:S01]  /*5180*/  FMUL.FTZ R64, R122, R103 ;  /* 0x000000677a407220 */ /* 0x004fe20000410000 */
[C---:B------:R-:W-:Y:S01]  /*5190*/  FMUL.FTZ R65, R101.reuse, R67 ;  /* 0x0000004365417220 */ /* 0x040fe20000410000 */
[-C--:B------:R-:W-:Y:S01]  /*51a0*/  FFMA.FTZ R71, R102, R69.reuse, -R71 ;  /* 0x0000004566477223 */ /* 0x080fe20000010847 */
[----:B------:R-:W-:Y:S01]  /*51b0*/  FMUL.FTZ R69, R101, R69 ;  /* 0x0000004565457220 */ /* 0x000fe20000410000 */
[----:B------:R-:W-:Y:S01]  /*51c0*/  FFMA.FTZ R64, R123, R104, R64 ;  /* 0x000000687b407223 */ /* 0x000fe20000010040 */
[----:B------:R-:W-:Y:S01]  /*51d0*/  FMUL.FTZ R221, R138, R58 ;  /* 0x0000003a8add7220 */ /* 0x000fe20000410000 */
[----:B------:R-:W-:Y:S01]  /*51e0*/  FFMA.FTZ R71, R188, R225, R71 ;  /* 0x000000e1bc477223 */ /* 0x000fe20000010047 */
[C---:B------:R-:W-:Y:S01]  /*51f0*/  FFMA.FTZ R69, R102.reuse, R68, R69 ;  /* 0x0000004466457223 */ /* 0x040fe20000010045 */
[-C--:B------:R-:W-:Y:S01]  /*5200*/  FFMA.FTZ R65, R102, R64.reuse, R65 ;  /* 0x0000004066417223 */ /* 0x080fe20000010041 */
[----:B------:R-:W-:Y:S01]  /*5210*/  FMUL.FTZ R64, R101, R64 ;  /* 0x0000004065407220 */ /* 0x000fe20000410000 */
[C---:B------:R-:W-:Y:S01]  /*5220*/  FMUL.FTZ R68, R99.reuse, R71 ;  /* 0x0000004763447220 */ /* 0x040fe20000410000 */
[----:B------:R-:W-:Y:S01]  /*5230*/  FFMA.FTZ R69, R188, R224, R69 ;  /* 0x000000e0bc457223 */ /* 0x000fe20000010045 */
[----:B------:R-:W-:Y:S01]  /*5240*/  FMUL.FTZ R220, R138, R57 ;  /* 0x000000398adc7220 */ /* 0x000fe20000410000 */
[----:B------:R-:W-:Y:S01]  /*5250*/  FFMA.FTZ R64, R102, R67, -R64 ;  /* 0x0000004366407223 */ /* 0x000fe20000010840 */
[----:B------:R-:W-:Y:S01]  /*5260*/  FMUL.FTZ R67, R99, R65 ;  /* 0x0000004163437220 */ /* 0x000fe20000410000 */
[C---:B------:R-:W-:Y:S01]  /*5270*/  FFMA.FTZ R68, R100.reuse, R69, R68 ;  /* 0x0000004564447223 */ /* 0x040fe20000010044 */
[----:B------:R-:W-:Y:S01]  /*5280*/  FMUL.FTZ R219, R137, R55 ;  /* 0x0000003789db7220 */ /* 0x000fe20000410000 */
[CC--:B------:R-:W-:Y:S01]  /*5290*/  FMUL.FTZ R66, R99.reuse, R64.reuse ;  /* 0x0000004063427220 */ /* 0x0c0fe20000410000 */
[C---:B------:R-:W-:Y:S01]  /*52a0*/  FFMA.FTZ R67, R100.reuse, R64, -R67 ;  /* 0x0000004064437223 */ /* 0x040fe20000010843 */
[----:B------:R-:W-:Y:S01]  /*52b0*/  FMUL.FTZ R64, R99, R69 ;  /* 0x0000004563407220 */ /* 0x000fe20000410000 */
[----:B------:R-:W-:Y:S01]  /*52c0*/  FFMA.FTZ R68, R187, R223, R68 ;  /* 0x000000dfbb447223 */ /* 0x000fe20000010044 */
[C---:B------:R-:W-:Y:S01]  /*52d0*/  FFMA.FTZ R66, R100.reuse, R65, R66 ;  /* 0x0000004164427223 */ /* 0x040fe20000010042 */
[C---:B------:R-:W-:Y:S01]  /*52e0*/  FMUL.FTZ R69, R97.reuse, R67 ;  /* 0x0000004361457220 */ /* 0x040fe20000410000 */
[----:B------:R-:W-:Y:S01]  /*52f0*/  FFMA.FTZ R71, R100, R71, -R64 ;  /* 0x0000004764477223 */ /* 0x000fe20000010840 */
[C---:B------:R-:W-:Y:S01]  /*5300*/  FMUL.FTZ R64, R97.reuse, R68 ;  /* 0x0000004461407220 */ /* 0x040fe20000410000 */
[-C--:B------:R-:W-:Y:S01]  /*5310*/  FMUL.FTZ R65, R97, R66.reuse ;  /* 0x0000004261417220 */ /* 0x080fe20000410000 */
[C---:B------:R-:W-:Y:S01]  /*5320*/  FFMA.FTZ R69, R98.reuse, R66, R69 ;  /* 0x0000004262457223 */ /* 0x040fe20000010045 */
[----:B------:R-:W-:Y:S01]  /*5330*/  FFMA.FTZ R71, R187, R222, R71 ;  /* 0x000000debb477223 */ /* 0x000fe20000010047 */
[----:B------:R-:W-:Y:S01]  /*5340*/  FMUL.FTZ R218, R137, R56 ;  /* 0x0000003889da7220 */ /* 0x000fe20000410000 */
[----:B------:R-:W-:Y:S01]  /*5350*/  FFMA.FTZ R65, R98, R67, -R65 ;  /* 0x0000004362417223 */ /* 0x000fe20000010841 */
[----:B------:R-:W-:Y:S01]  /*5360*/  FMUL.FTZ R217, R136, R54 ;  /* 0x0000003688d97220 */ /* 0x000fe20000410000 */
[-C--:B------:R-:W-:Y:S01]  /*5370*/  FFMA.FTZ R67, R98, R71.reuse, -R64 ;  /* 0x0000004762437223 */ /* 0x080fe20000010840 */
[----:B------:R-:W-:Y:S01]  /*5380*/  FMUL.FTZ R71, R97, R71 ;  /* 0x0000004761477220 */ /* 0x000fe20000410000 */
[C---:B------:R-:W-:Y:S01]  /*5390*/  FMUL.FTZ R199, R95.reuse, R65 ;  /* 0x000000415fc77220 */ /* 0x040fe20000410000 */
[----:B------:R-:W-:Y:S01]  /*53a0*/  FMUL.FTZ R216, R136, R53 ;  /* 0x0000003588d87220 */ /* 0x000fe20000410000 */
[----:B------:R-:W-:Y:S01]  /*53b0*/  FFMA.FTZ R67, R186, R221, R67 ;  /* 0x000000ddba437223 */ /* 0x000fe20000010043 */
[----:B------:R-:W-:Y:S01]  /*53c0*/  FFMA.FTZ R71, R98, R68, R71 ;  /* 0x0000004462477223 */ /* 0x000fe20000010047 */
[-C--:B------:R-:W-:Y:S01]  /*53d0*/  FFMA.FTZ R199, R96, R69.reuse, R199 ;  /* 0x0000004560c77223 */ /* 0x080fe200000100c7 */
[----:B------:R-:W-:Y:S01]  /*53e0*/  FMUL.FTZ R69, R95, R69 ;  /* 0x000000455f457220 */ /* 0x000fe20000410000 */
[----:B------:R-:W-:Y:S01]  /*53f0*/  FMUL.FTZ R215, R135, R51 ;  /* 0x0000003387d77220 */ /* 0x000fe20000410000 */
        /* <DEDUP_REMOVED lines=8> */
[----:B------:R-:W-:Y:S01]  /*5480*/  FFMA.FTZ R67, R96, R67, -R64 ;  /* 0x0000004360437223 */ /* 0x000fe20000010840 */
[----:B------:R-:W-:Y:S01]  /*5490*/  FMUL.FTZ R213, R134, R50 ;  /* 0x0000003286d57220 */ /* 0x000fe20000410000 */
[----:B------:R-:W-:Y:S01]  /*54a0*/  FFMA.FTZ R199, R94, R199, R66 ;  /* 0x000000c75ec77223 */ /* 0x000fe20000010042 */
[----:B------:R-:W-:Y:S01]  /*54b0*/  FFMA.FTZ R66, R96, R71, R65 ;  /* 0x0000004760427223 */ /* 0x000fe20000010041 */
[----:B------:R-:W-:Y:S01]  /*54c0*/  FMUL.FTZ R64, R91, R201 ;  /* 0x000000c95b407220 */ /* 0x000fe20000410000 */
[----:B------:R-:W-:Y:S01]  /*54d0*/  FFMA.FTZ R67, R185, R218, R67 ;  /* 0x000000dab9437223 */ /* 0x000fe20000010043 */
[----:B------:R-:W-:Y:S01]  /*54e0*/  FMUL.FTZ R65, R91, R199 ;  /* 0x000000c75b417220 */ /* 0x000fe20000410000 */
        /* <DEDUP_REMOVED lines=24> */
[----:B------:R-:W-:Y:S01]  /*5670*/  FFMA.FTZ R199, R88, R68, R199 ;  /* 0x0000004458c77223 */ /* 0x000fe200000100c7 */
[----:B------:R-:W-:Y:S01]  /*5680*/  FFMA.FTZ R65, R92, R65, -R64 ;  /* 0x000000415c417223 */ /* 0x000fe20000010840 */
[----:B------:R-:W-:Y:S01]  /*5690*/  FFMA.FTZ R66, R183, R215, R66 ;  /* 0x000000d7b7427223 */ /* 0x000fe20000010042 */
[C---:B------:R-:W-:Y:S01]  /*56a0*/  FMUL.FTZ R64, R85.reuse, R71 ;  /* 0x0000004755407220 */ /* 0x040fe20000410000 */
[----:B------:R-:W-:Y:S01]  /*56b0*/  FMUL.FTZ R67, R85, R199 ;  /* 0x000000c755437220 */ /* 0x000fe20000410000 */
[----:B------:R-:W-:Y:S01]  /*56c0*/  FFMA.FTZ R65, R183, R214, R65 ;  /* 0x000000d6b7417223 */ /* 0x000fe20000010041 */
[----:B------:R-:W-:Y:S01]  /*56d0*/  FMUL.FTZ R207, R131, R43 ;  /* 0x0000002b83cf7220 */ /* 0x000fe20000410000 */
[C---:B------:R-:W-:Y:S01]  /*56e0*/  FFMA.FTZ R64, R86.reuse, R199, R64 ;  /* 0x000000c756407223 */ /* 0x040fe20000010040 */
        /* <DEDUP_REMOVED lines=25> */
[-C--:B------:R-:W-:Y:S01]  /*5880*/  FMUL.FTZ R65, R79, R201.reuse ;  /* 0x000000c94f417220 */ /* 0x080fe20000410000 */
[----:B------:R-:W-:Y:S01]  /*5890*/  FFMA.FTZ R67, R181, R210, R67 ;  /* 0x000000d2b5437223 */ /* 0x000fe20000010043 */
[----:B------:R-:W-:Y:S01]  /*58a0*/  FMUL.FTZ R202, R129, R40 ;  /* 0x0000002881ca7220 */ /* 0x000fe20000410000 */
[C---:B------:R-:W-:Y:S01]  /*58b0*/  FFMA.FTZ R201, R80.reuse, R201, R64 ;  /* 0x000000c950c97223 */ /* 0x040fe20000010040 */
[----:B------:R-:W-:Y:S01]  /*58c0*/  FFMA.FTZ R199, R80, R199, -R65 ;  /* 0x000000c750c77223 */ /* 0x000fe20000010841 */
[C---:B------:R-:W-:Y:S01]  /*58d0*/  FMUL.FTZ R65, R85.reuse, R66 ;  /* 0x0000004255417220 */ /* 0x040fe20000410000 */
[-C--:B------:R-:W-:Y:S01]  /*58e0*/  FMUL.FTZ R69, R85, R67.reuse ;  /* 0x0000004355457220 */ /* 0x080fe20000410000 */
[----:B------:R-:W-:Y:S01]  /*58f0*/  FMUL.FTZ R200, R128, R38 ;  /* 0x0000002680c87220 */ /* 0x000fe20000410000 */
[----:B------:R-:W-:Y:S01]  /*5900*/  ISETP.GT.U32.AND P2, PT, R197, 0x1f, PT ;  /* 0x0000001fc500780c */ /* 0x000fe20003f44070 */
[C---:B------:R-:W-:Y:S01]  /*5910*/  FFMA.FTZ R65, R86.reuse, R67, -R65 ;  /* 0x0000004356417223 */ /* 0x040fe20000010841 */
[----:B------:R-:W-:Y:S01]  /*5920*/  FFMA.FTZ R69, R86, R66, R69 ;  /* 0x0000004256457223 */ /* 0x000fe20000010045 */
[----:B------:R-:W-:Y:S01]  /*5930*/  FMUL.FTZ R67, R33, R201 ;  /* 0x000000c921437220 */ /* 0x000fe20000410000 */
[----:B------:R-:W-:Y:S01]  /*5940*/  FMUL.FTZ R198, R127, R36 ;  /* 0x000000247fc67220 */ /* 0x000fe20000410000 */
[C---:B------:R-:W-:Y:S01]  /*5950*/  FFMA.FTZ R66, R180.reuse, R208, R65 ;  /* 0x000000d0b4427223 */ /* 0x040fe20000010041 */
[----:B------:R-:W-:Y:S01]  /*5960*/  FFMA.FTZ R69, R180, R209, R69 ;  /* 0x000000d1b4457223 */ /* 0x000fe20000010045 */
[CC--:B------:R-:W-:Y:S01]  /*5970*/  FFMA.FTZ R64, R34.reuse, R199.reuse, -R67 ;  /* 0x000000c722407223 */ /* 0x0c0fe20000010843 */
[----:B------:R-:W-:Y:S01]  /*5980*/  FMUL.FTZ R199, R33, R199 ;  /* 0x000000c721c77220 */ /* 0x000fe20000410000 */
[CC--:B------:R-:W-:Y:S01]  /*5990*/  FMUL.FTZ R68, R83.reuse, R66.reuse ;  /* 0x0000004253447220 */ /* 0x0c0fe20000410000 */
[----:B------:R-:W-:Y:S01]  /*59a0*/  FMUL.FTZ R67, R83, R69 ;  /* 0x0000004553437220 */ /* 0x000fe20000410000 */
[----:B------:R-:W-:Y:S01]  /*59b0*/  LEA R196, R197, UR28, 0x4 ;  /* 0x0000001cc5c47c11 */ /* 0x000fe2000f8e20ff */
[----:B------:R-:W-:Y:S01]  /*59c0*/  FFMA.FTZ R65, R34, R201, R199 ;  /* 0x000000c922417223 */ /* 0x000fe200000100c7 */
[C---:B------:R-:W-:Y:S01]  /*59d0*/  FFMA.FTZ R68, R84.reuse, R69, R68 ;  /* 0x0000004554447223 */ /* 0x040fe20000010044 */
[----:B------:R-:W-:Y:S01]  /*59e0*/  FFMA.FTZ R67, R84, R66, -R67 ;  /* 0x0000004254437223 */ /* 0x000fe20000010843 */
[----:B------:R-:W-:Y:S01]  /*59f0*/  FMUL.FTZ R201, R128, R37 ;  /* 0x0000002580c97220 */ /* 0x000fe20000410000 */
[----:B------:R-:W-:Y:S01]  /*5a00*/  FMUL.FTZ R199, R127, R35 ;  /* 0x000000237fc77220 */ /* 0x000fe20000410000 */
[C---:B------:R-:W-:Y:S01]  /*5a10*/  FFMA.FTZ R68, R179.reuse, R207, R68 ;  /* 0x000000cfb3447223 */ /* 0x040fe20000010044 */
[----:B------:R-:W-:Y:S01]  /*5a20*/  FFMA.FTZ R67, R179, R206, R67 ;  /* 0x000000ceb3437223 */ /* 0x000fe20000010043 */
[----:B------:R-:W-:-:S02]  /*5a30*/  LOP3.LUT R105, R105, 0xfffffffd, RZ, 0xc0, !PT ;  /* 0xfffffffd69697812 */ /* 0x000fc400078ec0ff */
[CC--:B------:R-:W-:Y:S01]  /*5a40*/  FMUL.FTZ R69, R81.reuse, R68.reuse ;  /* 0x0000004451457220 */ /* 0x0c0fe20000410000 */
[-C--:B------:R-:W-:Y:S01]  /*5a50*/  FMUL.FTZ R71, R81, R67.reuse ;  /* 0x0000004351477220 */ /* 0x080fe20000410000 */
[----:B------:R-:W-:Y:S02]  /*5a60*/  @P2 LOP3.LUT R105, R105, 0x2, RZ, 0xfc, !PT ;  /* 0x0000000269692812 */ /* 0x000fe400078efcff */
        /* <DEDUP_REMOVED lines=112> */
.L_x_8598:
[----:B------:R-:W-:Y:S01]  /*6170*/  ISETP.GE.AND P2, PT, R192, 0x10, PT ;  /* 0x00000010c000780c */ /* 0x000fe20003f46270 */
[CC--:B0-----:R-:W-:Y:S01]  /*6180*/  FMUL.FTZ R69, R243.reuse, R68.reuse ;  /* 0x00000044f3457220 */ /* 0x0c1fe20000410000 */
[C---:B------:R-:W-:Y:S01]  /*6190*/  FMUL.FTZ R68, R244.reuse, R68 ;  /* 0x00000044f4447220 */ /* 0x040fe20000410000 */
[CC--:B------:R-:W-:Y:S01]  /*61a0*/  FMUL.FTZ R71, R243.reuse, R230.reuse ;  /* 0x000000e6f3477220 */ /* 0x0c0fe20000410000 */
        /* <DEDUP_REMOVED lines=9> */
.L_x_8601:
[----:B------:R-:W-:-:S03]  /*6240*/  UMOV UR32, 0xffffffff ;  /* 0xffffffff00207882 */ /* 0x000fc60000000000 */
[----:B------:R-:W-:Y:S05]  /*6250*/  BRA.DIV UR32, `(.L_x_8482) ;  /* 0x0000007a20f87947 */ /* 0x000fea000b800000 */
.L_x_8604:
[----:B------:R-:W-:-:S03]  /*6260*/  UMOV UR32, 0xffffffff ;  /* 0xffffffff00207882 */ /* 0x000fc60000000000 */
[----:B------:R-:W-:Y:S05]  /*6270*/  BRA.DIV UR32, `(.L_x_8483) ;  /* 0x0000007e20187947 */ /* 0x000fea000b800000 */
.L_x_8607:
[----:B------:R-:W-:-:S03]  /*6280*/  UMOV UR32, 0xffffffff ;  /* 0xffffffff00207882 */ /* 0x000fc60000000000 */
[----:B------:R-:W-:Y:S05]  /*6290*/  BRA.DIV UR32, `(.L_x_8484) ;  /* 0x0000007e20387947 */ /* 0x000fea000b800000 */
.L_x_8610:
        /* <DEDUP_REMOVED lines=10> */
.L_x_8620:
        /* <DEDUP_REMOVED lines=23> */
.L_x_8479:
[----:B---3--:R-:W3:Y:S01]  /*64b0*/  S2R R197, SR_TID.X ;  /* 0x0000000000c57919 */ /* 0x008ee20000002100 */
[----:B------:R-:W-:Y:S05]  /*64c0*/  WARPSYNC.ALL ;  /* 0x0000000000007948 */ /* 0x000fea0003800000 */
[----:B---3--:R-:W-:Y:S01]  /*64d0*/  LOP3.LUT P1, RZ, R197, 0x1f, RZ, 0xc0, !PT ;  /* 0x0000001fc5ff7812 */ /* 0x008fe2000782c0ff */
        /* <DEDUP_REMOVED lines=8> */
[C---:B--2---:R-:W-:Y:S01]  /*6560*/  FMUL.FTZ R65, R33.reuse, R63 ;  /* 0x0000003f21417220 */ /* 0x044fe20000410000 */
[----:B------:R-:W-:-:S03]  /*6570*/  FMUL.FTZ R60, R33, R61 ;  /* 0x0000003d213c7220 */ /* 0x000fc60000410000 */
[C---:B------:R-:W-:Y:S01]  /*6580*/  FFMA.FTZ R67, R34.reuse, R61, R65 ;  /* 0x0000003d22437223 */ /* 0x040fe20000010041 */
[----:B------:R-:W-:Y:S01]  /*6590*/  FFMA.FTZ R62, R34, R63, -R60 ;  /* 0x0000003f223e7223 */ /* 0x000fe2000001083c */
[-C--:B01----:R-:W-:Y:S01]  /*65a0*/  FMUL.FTZ R60, R32, R115.reuse ;  /* 0x00000073203c7220 */ /* 0x083fe20000410000 */
[----:B------:R-:W-:Y:S01]  /*65b0*/  FMUL.FTZ R61, R31, R115 ;  /* 0x000000731f3d7220 */ /* 0x000fe20000410000 */
[----:B------:R-:W-:Y:S01]  /*65c0*/  FADD.FTZ R67, R4, R67 ;  /* 0x0000004304437221 */ /* 0x000fe20000010000 */
[----:B------:R-:W-:Y:S01]  /*65d0*/  FADD.FTZ R62, R3, R62 ;  /* 0x0000003e033e7221 */ /* 0x000fe20000010000 */
[-C--:B------:R-:W-:Y:S01]  /*65e0*/  FFMA.FTZ R60, -R31, R114.reuse, -R60 ;  /* 0x000000721f3c7223 */ /* 0x080fe2000001093c */
[----:B------:R-:W-:Y:S01]  /*65f0*/  FFMA.FTZ R61, R32, R114, -R61 ;  /* 0x00000072203d7223 */ /* 0x000fe2000001083d */
[----:B------:R-:W-:Y:S02]  /*6600*/  FMUL.FTZ R69, R79, R67 ;  /* 0x000000434f457220 */ /* 0x000fe40000410000 */
[C---:B------:R-:W-:Y:S01]  /*6610*/  FMUL.FTZ R63, R33.reuse, R60 ;  /* 0x0000003c213f7220 */ /* 0x040fe20000410000 */
[----:B------:R-:W-:Y:S01]  /*6620*/  FMUL.FTZ R65, R33, R61 ;  /* 0x0000003d21417220 */ /* 0x000fe20000410000 */
[----:B------:R-:W-:-:S02]  /*6630*/  FFMA.FTZ R64, R80, R62, -R69 ;  /* 0x0000003e50407223 */ /* 0x000fc40000010845 */
[C---:B------:R-:W-:Y:S01]  /*6640*/  FFMA.FTZ R63, R34.reuse, R61, R63 ;  /* 0x0000003d223f7223 */ /* 0x040fe2000001003f */
[----:B------:R-:W-:Y:S01]  /*6650*/  FFMA.FTZ R65, R34, R60, -R65 ;  /* 0x0000003c22417223 */ /* 0x000fe20000010841 */
[----:B------:R-:W-:Y:S01]  /*6660*/  FMUL.FTZ R61, R79, R62 ;  /* 0x0000003e4f3d7220 */ /* 0x000fe20000410000 */
[----:B------:R-:W-:Y:S01]  /*6670*/  FADD.FTZ R64, R5, R64 ;  /* 0x0000004005407221 */ /* 0x000fe20000010000 */
[C---:B------:R-:W-:Y:S01]  /*6680*/  FMUL.FTZ R62, R79.reuse, R63 ;  /* 0x0000003f4f3e7220 */ /* 0x040fe20000410000 */
[----:B------:R-:W-:Y:S01]  /*6690*/  FMUL.FTZ R60, R79, R65 ;  /* 0x000000414f3c7220 */ /* 0x000fe20000410000 */
[C---:B------:R-:W-:Y:S02]  /*66a0*/  FFMA.FTZ R61, R80.reuse, R67, R61 ;  /* 0x00000043503d7223 */ /* 0x040fe4000001003d */
[C---:B------:R-:W-:Y:S01]  /*66b0*/  FFMA.FTZ R62, R80.reuse, R65, -R62 ;  /* 0x00000041503e7223 */ /* 0x040fe2000001083e */
[----:B------:R-:W-:Y:S01]  /*66c0*/  FFMA.FTZ R60, R80, R63, R60 ;  /* 0x0000003f503c7223 */ /* 0x000fe2000001003c */
[----:B------:R-:W-:Y:S01]  /*66d0*/  FADD.FTZ R61, R6, R61 ;  /* 0x0000003d063d7221 */ /* 0x000fe20000010000 */
[----:B------:R-:W-:-:S03]  /*66e0*/  FMUL.FTZ R63, R81, R64 ;  /* 0x00000040513f7220 */ /* 0x000fc60000410000 */
[CC--:B------:R-:W-:Y:S01]  /*66f0*/  FMUL.FTZ R67, R81.reuse, R61.reuse ;  /* 0x0000003d51437220 */ /* 0x0c0fe20000410000 */
[C---:B------:R-:W-:Y:S01]  /*6700*/  FFMA.FTZ R65, R82.reuse, R61, R63 ;  /* 0x0000003d52417223 */ /* 0x040fe2000001003f */
[C---:B------:R-:W-:Y:S01]  /*6710*/  FMUL.FTZ R63, R81.reuse, R60 ;  /* 0x0000003c513f7220 */ /* 0x040fe20000410000 */
[----:B------:R-:W-:Y:S01]  /*6720*/  FMUL.FTZ R61, R81, R62 ;  /* 0x0000003e513d7220 */ /* 0x000fe20000410000 */
[----:B------:R-:W-:Y:S01]  /*6730*/  FFMA.FTZ R64, R82, R64, -R67 ;  /* 0x0000004052407223 */ /* 0x000fe20000010843 */
[----:B------:R-:W-:Y:S01]  /*6740*/  FADD.FTZ R65, R8, R65 ;  /* 0x0000004108417221 */ /* 0x000fe20000010000 */
[C---:B------:R-:W-:Y:S01]  /*6750*/  FFMA.FTZ R63, R82.reuse, R62, -R63 ;  /* 0x0000003e523f7223 */ /* 0x040fe2000001083f */
[----:B------:R-:W-:Y:S01]  /*6760*/  FFMA.FTZ R61, R82, R60, R61 ;  /* 0x0000003c523d7223 */ /* 0x000fe2000001003d */
[----:B------:R-:W-:Y:S01]  /*6770*/  FADD.FTZ R64, R7, R64 ;  /* 0x0000004007407221 */ /* 0x000fe20000010000 */
        /* <DEDUP_REMOVED lines=8> */
[----:B------:R-:W-:-:S03]  /*6800*/  FADD.FTZ R64, R9, R64 ;  /* 0x0000004009407221 */ /* 0x000fc60000010000 */
[----:B------:R-:W-:Y:S01]  /*6810*/  FADD.FTZ R67, R10, R67 ;  /* 0x000000430a437221 */ /* 0x000fe20000010000 */
[----:B------:R-:W-:-:S03]  /*6820*/  FMUL.FTZ R61, R85, R64 ;  /* 0x00000040553d7220 */ /* 0x000fc60000410000 */
[CC--:B------:R-:W-:Y:S01]  /*6830*/  FMUL.FTZ R63, R85.reuse, R67.reuse ;  /* 0x00000043553f7220 */ /* 0x0c0fe20000410000 */
[C---:B------:R-:W-:Y:S01]  /*6840*/  FFMA.FTZ R67, R86.reuse, R67, R61 ;  /* 0x0000004356437223 */ /* 0x040fe2000001003d */
[C---:B------:R-:W-:Y:S02]  /*6850*/  FMUL.FTZ R61, R85.reuse, R62 ;  /* 0x0000003e553d7220 */ /* 0x040fe40000410000 */
[----:B------:R-:W-:Y:S01]  /*6860*/  FFMA.FTZ R64, R86, R64, -R63 ;  /* 0x0000004056407223 */ /* 0x000fe2000001083f */
[----:B------:R-:W-:Y:S01]  /*6870*/  FADD.FTZ R67, R12, R67 ;  /* 0x000000430c437221 */ /* 0x000fe20000010000 */
[-C--:B------:R-:W-:Y:S01]  /*6880*/  FMUL.FTZ R63, R85, R60.reuse ;  /* 0x0000003c553f7220 */ /* 0x080fe20000410000 */
[C---:B------:R-:W-:Y:S01]  /*6890*/  FFMA.FTZ R61, R86.reuse, R60, R61 ;  /* 0x0000003c563d7223 */ /* 0x040fe2000001003d */
[----:B------:R-:W-:Y:S01]  /*68a0*/  FADD.FTZ R64, R11, R64 ;  /* 0x000000400b407221 */ /* 0x000fe20000010000 */
[C---:B------:R-:W-:Y:S01]  /*68b0*/  FMUL.FTZ R69, R87.reuse, R67 ;  /* 0x0000004357457220 */ /* 0x040fe20000410000 */
[----:B------:R-:W-:Y:S01]  /*68c0*/  FFMA.FTZ R63, R86, R62, -R63 ;  /* 0x0000003e563f7223 */ /* 0x000fe2000001083f */
[C---:B------:R-:W-:Y:S01]  /*68d0*/  FMUL.FTZ R62, R87.reuse, R61 ;  /* 0x0000003d573e7220 */ /* 0x040fe20000410000 */
[CC--:B------:R-:W-:Y:S01]  /*68e0*/  FMUL.FTZ R65, R87.reuse, R64.reuse ;  /* 0x0000004057417220 */ /* 0x0c0fe20000410000 */
[C---:B------:R-:W-:Y:S01]  /*68f0*/  FFMA.FTZ R64, R88.reuse, R64, -R69 ;  /* 0x0000004058407223 */ /* 0x040fe20000010845 */
[-C--:B------:R-:W-:Y:S01]  /*6900*/  FMUL.FTZ R60, R87, R63.reuse ;  /* 0x0000003f573c7220 */ /* 0x080fe20000410000 */
[C---:B------:R-:W-:Y:S01]  /*6910*/  FFMA.FTZ R62, R88.reuse, R63, -R62 ;  /* 0x0000003f583e7223 */ /* 0x040fe2000001083e */
[C---:B------:R-:W-:Y:S01]  /*6920*/  FFMA.FTZ R65, R88.reuse, R67, R65 ;  /* 0x0000004358417223 */ /* 0x040fe20000010041 */
[----:B------:R-:W-:Y:S01]  /*6930*/  FADD.FTZ R64, R13, R64 ;  /* 0x000000400d407221 */ /* 0x000fe20000010000 */
[----:B------:R-:W-:-:S02]  /*6940*/  FFMA.FTZ R60, R88, R61, R60 ;  /* 0x0000003d583c7223 */ /* 0x000fc4000001003c */
        /* <DEDUP_REMOVED lines=35> */
[----:B------:R-:W-:Y:S01]  /*6b80*/  FMUL.FTZ R60, R95, R63 ;  /* 0x0000003f5f3c7220 */ /* 0x000fe20000410000 */
[----:B------:R-:W0:Y:S01]  /*6b90*/  LDS.64 R68, [R196+0x8458] ;  /* 0x00845800c4447984 */ /* 0x000e220000000a00 */
[C---:B------:R-:W-:Y:S01]  /*6ba0*/  FFMA.FTZ R65, R96.reuse, R67, R65 ;  /* 0x0000004360417223 */ /* 0x040fe20000010041 */
[----:B------:R-:W-:Y:S01]  /*6bb0*/  FADD.FTZ R64, R21, R64 ;  /* 0x0000004015407221 */ /* 0x000fe20000010000 */
[C---:B------:R-:W-:Y:S01]  /*6bc0*/  FFMA.FTZ R62, R96.reuse, R63, -R62 ;  /* 0x0000003f603e7223 */ /* 0x040fe2000001083e */
[----:B------:R-:W-:Y:S01]  /*6bd0*/  FFMA.FTZ R60, R96, R61, R60 ;  /* 0x0000003d603c7223 */ /* 0x000fe2000001003c */
[----:B------:R-:W-:Y:S01]  /*6be0*/  FADD.FTZ R65, R22, R65 ;  /* 0x0000004116417221 */ /* 0x000fe20000010000 */
[----:B------:R-:W-:-:S03]  /*6bf0*/  FMUL.FTZ R61, R97, R64 ;  /* 0x00000040613d7220 */ /* 0x000fc60000410000 */
[CC--:B------:R-:W-:Y:S01]  /*6c00*/  FMUL.FTZ R63, R97.reuse, R65.reuse ;  /* 0x00000041613f7220 */ /* 0x0c0fe20000410000 */
[C---:B------:R-:W-:Y:S01]  /*6c10*/  FFMA.FTZ R65, R98.reuse, R65, R61 ;  /* 0x0000004162417223 */ /* 0x040fe2000001003d */
[C---:B------:R-:W-:Y:S02]  /*6c20*/  FMUL.FTZ R61, R97.reuse, R62 ;  /* 0x0000003e613d7220 */ /* 0x040fe40000410000 */
[C---:B------:R-:W-:Y:S01]  /*6c30*/  FFMA.FTZ R64, R98.reuse, R64, -R63 ;  /* 0x0000004062407223 */ /* 0x040fe2000001083f */
[-C--:B------:R-:W-:Y:S01]  /*6c40*/  FMUL.FTZ R63, R97, R60.reuse ;  /* 0x0000003c613f7220 */ /* 0x080fe20000410000 */
[----:B------:R-:W-:Y:S01]  /*6c50*/  FFMA.FTZ R60, R98, R60, R61 ;  /* 0x0000003c623c7223 */ /* 0x000fe2000001003d */
[----:B------:R-:W-:Y:S01]  /*6c60*/  FADD.FTZ R65, R24, R65 ;  /* 0x0000004118417221 */ /* 0x000fe20000010000 */
[----:B------:R-:W-:Y:S01]  /*6c70*/  FADD.FTZ R64, R23, R64 ;  /* 0x0000004017407221 */ /* 0x000fe20000010000 */
[----:B------:R-:W-:Y:S01]  /*6c80*/  FFMA.FTZ R63, R98, R62, -R63 ;  /* 0x0000003e623f7223 */ /* 0x000fe2000001083f */
[C---:B------:R-:W-:Y:S01]  /*6c90*/  FMUL.FTZ R62, R99.reuse, R60 ;  /* 0x0000003c633e7220 */ /* 0x040fe20000410000 */
[C---:B------:R-:W-:Y:S01]  /*6ca0*/  FMUL.FTZ R67, R99.reuse, R65 ;  /* 0x0000004163437220 */ /* 0x040fe20000410000 */
[----:B------:R-:W-:-:S03]  /*6cb0*/  FMUL.FTZ R61, R99, R64 ;  /* 0x00000040633d7220 */ /* 0x000fc60000410000 */
[C---:B------:R-:W-:Y:S01]  /*6cc0*/  FFMA.FTZ R64, R100.reuse, R64, -R67 ;  /* 0x0000004064407223 */ /* 0x040fe20000010843 */
[----:B------:R-:W-:Y:S01]  /*6cd0*/  FFMA.FTZ R65, R100, R65, R61 ;  /* 0x0000004164417223 */ /* 0x000fe2000001003d */
[-C--:B------:R-:W-:Y:S02]  /*6ce0*/  FMUL.FTZ R61, R99, R63.reuse ;  /* 0x0000003f633d7220 */ /* 0x080fe40000410000 */
[----:B------:R-:W-:Y:S01]  /*6cf0*/  FADD.FTZ R64, R25, R64 ;  /* 0x0000004019407221 */ /* 0x000fe20000010000 */
[----:B------:R-:W-:Y:S01]  /*6d00*/  FADD.FTZ R65, R26, R65 ;  /* 0x000000411a417221 */ /* 0x000fe20000010000 */
[C---:B------:R-:W-:Y:S01]  /*6d10*/  FFMA.FTZ R60, R100.reuse, R60, R61 ;  /* 0x0000003c643c7223 */ /* 0x040fe2000001003d */
[----:B------:R-:W-:Y:S01]  /*6d20*/  FFMA.FTZ R61, R100, R63, -R62 ;  /* 0x0000003f643d7223 */ /* 0x000fe2000001083e */
[----:B------:R-:W-:Y:S01]  /*6d30*/  MOV R62, UR47 ;  /* 0x0000002f003e7c02 */ /* 0x000fe20008000f00 */
[C---:B------:R-:W-:Y:S01]  /*6d40*/  FMUL.FTZ R67, R101.reuse, R65 ;  /* 0x0000004165437220 */ /* 0x040fe20000410000 */
[----:B------:R-:W-:-:S02]  /*6d50*/  FMUL.FTZ R63, R101, R64 ;  /* 0x00000040653f7220 */ /* 0x000fc40000410000 */
[----:B------:R-:W-:Y:S01]  /*6d60*/  ISETP.LE.OR P1, PT, R62, UR19, P1 ;  /* 0x000000133e007c0c */ /* 0x000fe20008f23670 */
[C---:B------:R-:W-:Y:S01]  /*6d70*/  FFMA.FTZ R64, R102.reuse, R64, -R67 ;  /* 0x0000004066407223 */ /* 0x040fe20000010843 */
[----:B------:R-:W-:Y:S01]  /*6d80*/  FMUL.FTZ R62, R101, R60 ;  /* 0x0000003c653e7220 */ /* 0x000fe20000410000 */
[----:B------:R-:W-:Y:S01]  /*6d90*/  FFMA.FTZ R65, R102, R65, R63 ;  /* 0x0000004166417223 */ /* 0x000fe2000001003f */
[----:B0-----:R-:W-:Y:S01]  /*6da0*/  FMUL.FTZ R71, R123, R68 ;  /* 0x000000447b477220 */ /* 0x001fe20000410000 */
[----:B------:R-:W-:Y:S01]  /*6db0*/  FADD.FTZ R64, R27, R64 ;  /* 0x000000401b407221 */ /* 0x000fe20000010000 */
[----:B------:R-:W-:Y:S01]  /*6dc0*/  FMUL.FTZ R123, R123, R69 ;  /* 0x000000457b7b7220 */ /* 0x000fe20000410000 */
[----:B------:R-:W-:Y:S01]  /*6dd0*/  FMUL.FTZ R63, R101, R61 ;  /* 0x0000003d653f7220 */ /* 0x000fe20000410000 */
[----:B------:R-:W-:Y:S01]  /*6de0*/  FFMA.FTZ R71, R122, R69, R71 ;  /* 0x000000457a477223 */ /* 0x000fe20000010047 */
[----:B------:R-:W-:Y:S01]  /*6df0*/  FFMA.FTZ R62, R102, R61, -R62 ;  /* 0x0000003d663e7223 */ /* 0x000fe2000001083e */
[----:B------:R-:W-:Y:S01]  /*6e00*/  FADD.FTZ R65, R28, R65 ;  /* 0x000000411c417221 */ /* 0x000fe20000010000 */
[C---:B------:R-:W-:Y:S01]  /*6e10*/  FMUL.FTZ R61, R103.reuse, R64 ;  /* 0x00000040673d7220 */ /* 0x040fe20000410000 */
[----:B------:R-:W-:Y:S01]  /*6e20*/  FFMA.FTZ R123, R122, R68, -R123 ;  /* 0x000000447a7b7223 */ /* 0x000fe2000001087b */
[----:B------:R-:W-:Y:S01]  /*6e30*/  FFMA.FTZ R229, R190, R229, R71 ;  /* 0x000000e5bee57223 */ /* 0x000fe20000010047 */
[----:B------:R-:W-:Y:S01]  /*6e40*/  FFMA.FTZ R60, R102, R60, R63 ;  /* 0x0000003c663c7223 */ /* 0x000fe2000001003f */
[CC--:B------:R-:W-:Y:S01]  /*6e50*/  FMUL.FTZ R67, R103.reuse, R65.reuse ;  /* 0x0000004167437220 */ /* 0x0c0fe20000410000 */
[----:B------:R-:W-:Y:S01]  /*6e60*/  FFMA.FTZ R63, R104, R65, R61 ;  /* 0x00000041683f7223 */ /* 0x000fe2000001003d */
[C---:B------:R-:W-:Y:S01]  /*6e70*/  FMUL.FTZ R61, R103.reuse, R62 ;  /* 0x0000003e673d7220 */ /* 0x040fe20000410000 */
[----:B------:R-:W-:Y:S01]  /*6e80*/  FFMA.FTZ R228, R190, R228, R123 ;  /* 0x000000e4bee47223 */ /* 0x000fe2000001007b */
[C---:B------:R-:W-:Y:S01]  /*6e90*/  FMUL.FTZ R69, R103.reuse, R229 ;  /* 0x000000e567457220 */ /* 0x040fe20000410000 */
[----:B------:R-:W-:Y:S01]  /*6ea0*/  VOTEU.ALL UP0, P1 ;  /* 0x0000000000ff7886 */ /* 0x000fe20000800000 */
[C---:B------:R-:W-:Y:S01]  /*6eb0*/  FFMA.FTZ R70, R104.reuse, R64, -R67 ;  /* 0x0000004068467223 */ /* 0x040fe20000010843 */
[-C--:B------:R-:W-:Y:S01]  /*6ec0*/  FMUL.FTZ R65, R103, R60.reuse ;  /* 0x0000003c67417220 */ /* 0x080fe20000410000 */
[C---:B------:R-:W-:Y:S01]  /*6ed0*/  FFMA.FTZ R64, R104.reuse, R60, R61 ;  /* 0x0000003c68407223 */ /* 0x040fe2000001003d */
[C---:B------:R-:W-:Y:S01]  /*6ee0*/  FFMA.FTZ R68, R104.reuse, R228, -R69 ;  /* 0x000000e468447223 */ /* 0x040fe20000010845 */
[----:B------:R-:W-:Y:S01]  /*6ef0*/  HFMA2 R60, -RZ, RZ, 1.875, 0 ;  /* 0x3f800000ff3c7431 */ /* 0x000fe200000001ff */
[----:B------:R-:W-:Y:S01]  /*6f00*/  @!UP0 ULEA UR32, UR8, UR28, 0x4 ;  /* 0x0000001c08208291 */ /* 0x000fe2000f8e20ff */
[----:B------:R-:W-:Y:S01]  /*6f10*/  FFMA.FTZ R65, R104, R62, -R65 ;  /* 0x0000003e68417223 */ /* 0x000fe20000010841 */
[----:B------:R-:W-:Y:S01]  /*6f20*/  FADD.FTZ R66, R30, R63 ;  /* 0x0000003f1e427221 */ /* 0x000fe20000010000 */
[----:B------:R-:W-:Y:S01]  /*6f30*/  FFMA.FTZ R226, R189, R226, R68 ;  /* 0x000000e2bde27223 */ /* 0x000fe20000010044 */
[----:B------:R-:W-:-:S02]  /*6f40*/  CS2R R62, SRZ ;  /* 0x00000000003e7805 */ /* 0x000fc4000001ff00 */
[----:B------:R-:W-:Y:S01]  /*6f50*/  MOV R61, RZ ;  /* 0x000000ff003d7202 */ /* 0x000fe20000000f00 */
[----:B------:R-:W-:Y:S01]  /*6f60*/  FMUL.FTZ R68, R103, R228 ;  /* 0x000000e467447220 */ /* 0x000fe20000410000 */
[----:B------:R-:W-:-:S03]  /*6f70*/  FADD.FTZ R67, R29, R70 ;  /* 0x000000461d437221 */ /* 0x000fc60000010000 */
[----:B------:R-:W-:Y:S01]  /*6f80*/  FFMA.FTZ R68, R104, R229, R68 ;  /* 0x000000e568447223 */ /* 0x000fe20000010044 */
[----:B------:R-:W0:Y:S03]  /*6f90*/  @!P1 LDS.128 R60, [UR32+0x9e60] ;  /* 0x009e6020ff3c9984 */ /* 0x000e260008000c00 */
[----:B------:R-:W-:Y:S01]  /*6fa0*/  FFMA.FTZ R227, R189, R227, R68 ;  /* 0x000000e3bde37223 */ /* 0x000fe20000010044 */
[----:B------:R1:W-:Y:S02]  /*6fb0*/  STS.128 [R196+0x8860], R64 ;  /* 0x00886040c4007388 */ /* 0x0003e40000000c00 */
[----:B-1----:R-:W-:-:S04]  /*6fc0*/  FMUL.FTZ R65, R101, R226 ;  /* 0x000000e265417220 */ /* 0x002fc80000410000 */
[----:B------:R-:W-:-:S04]  /*6fd0*/  FFMA.FTZ R65, R102, R227, R65 ;  /* 0x000000e366417223 */ /* 0x000fc80000010041 */
[----:B------:R-:W-:Y:S01]  /*6fe0*/  FFMA.FTZ R224, R188, R224, R65 ;  /* 0x000000e0bce07223 */ /* 0x000fe20000010041 */
[----:B------:R-:W-:-:S04]  /*6ff0*/  FMUL.FTZ R65, R101, R227 ;  /* 0x000000e365417220 */ /* 0x000fc80000410000 */
[----:B------:R-:W-:Y:S01]  /*7000*/  FFMA.FTZ R64, R102, R226, -R65 ;  /* 0x000000e266407223 */ /* 0x000fe20000010841 */
[----:B------:R-:W-:-:S03]  /*7010*/  FMUL.FTZ R65, R99, R224 ;  /* 0x000000e063417220 */ /* 0x000fc60000410000 */
[----:B------:R-:W-:-:S04]  /*7020*/  FFMA.FTZ R225, R188, R225, R64 ;  /* 0x000000e1bce17223 */ /* 0x000fc80000010040 */
[-C--:B------:R-:W-:Y:S01]  /*7030*/  FFMA.FTZ R64, R100, R225.reuse, -R65 ;  /* 0x000000e164407223 */ /* 0x080fe20000010841 */
[----:B------:R-:W-:-:S03]  /*7040*/  FMUL.FTZ R65, R99, R225 ;  /* 0x000000e163417220 */ /* 0x000fc60000410000 */
[----:B------:R-:W-:Y:S01]  /*7050*/  FFMA.FTZ R222, R187, R222, R64 ;  /* 0x000000debbde7223 */ /* 0x000fe20000010040 */
[----:B------:R-:W-:-:S03]  /*7060*/  FFMA.FTZ R64, R100, R224, R65 ;  /* 0x000000e064407223 */ /* 0x000fc60000010041 */
[----:B------:R-:W-:Y:S01]  /*7070*/  FMUL.FTZ R65, R97, R222 ;  /* 0x000000de61417220 */ /* 0x000fe20000410000 */
[----:B------:R-:W-:-:S04]  /*7080*/  FFMA.FTZ R223, R187, R223, R64 ;  /* 0x000000dfbbdf7223 */ /* 0x000fc80000010040 */
        /* <DEDUP_REMOVED lines=39> */
[----:B------:R-:W-:-:S04]  /*7300*/  FFMA.FTZ R65, R86, R210, -R65 ;  /* 0x000000d256417223 */ /* 0x000fc80000010841 */
[----:B------:R-:W-:Y:S01]  /*7310*/  FFMA.FTZ R208, R180, R208, R65 ;  /* 0x000000d0b4d07223 */ /* 0x000fe20000010041 */
[----:B------:R-:W-:-:S04]  /*7320*/  FMUL.FTZ R65, R83, R209 ;  /* 0x000000d153417220 */ /* 0x000fc80000410000 */
[----:B------:R-:W-:-:S04]  /*7330*/  FFMA.FTZ R64, R84, R208, -R65 ;  /* 0x000000d054407223 */ /* 0x000fc80000010841 */
[----:B------:R-:W-:Y:S01]  /*7340*/  FFMA.FTZ R206, R179, R206, R64 ;  /* 0x000000ceb3ce7223 */ /* 0x000fe20000010040 */
[----:B------:R-:W-:-:S03]  /*7350*/  FMUL.FTZ R64, R83, R208 ;  /* 0x000000d053407220 */ /* 0x000fc60000410000 */
[----:B------:R-:W-:Y:S01]  /*7360*/  FMUL.FTZ R65, R81, R206 ;  /* 0x000000ce51417220 */ /* 0x000fe20000410000 */
[----:B------:R-:W-:-:S04]  /*7370*/  FFMA.FTZ R64, R84, R209, R64 ;  /* 0x000000d154407223 */ /* 0x000fc80000010040 */
        /* <DEDUP_REMOVED lines=47> */
.L_x_8625:
        /* <DEDUP_REMOVED lines=13> */
.L_x_8489:
[----:B------:R-:W-:Y:S05]  /*7740*/  BSYNC.RECONVERGENT B0 ;  /* 0x0000000000007941 */ /* 0x000fea0003800200 */
.L_x_8488:
[----:B------:R-:W-:Y:S01]  /*7750*/  UMOV UR32, 0xffffffff ;  /* 0xffffffff00207882 */ /* 0x000fe20000000000 */
[----:B------:R-:W-:Y:S02]  /*7760*/  ISETP.GT.U32.AND P2, PT, R193, 0x1d, PT ;  /* 0x0000001dc100780c */ /* 0x000fe40003f44070 */
[----:B------:R-:W-:Y:S11]  /*7770*/  BRA.DIV UR32, `(.L_x_8490) ;  /* 0x0000006e20507947 */ /* 0x000ff6000b800000 */
[----:B-1----:R1:W0:Y:S04]  /*7780*/  SHFL.DOWN PT, R69, R245, 0x2, 0x1f ;  /* 0x08401f00f5457f89 */ /* 0x00222800000e0000 */
[----:B--2---:R1:W2:Y:S04]  /*7790*/  SHFL.DOWN PT, R70, R246, 0x2, 0x1f ;  /* 0x08401f00f6467f89 */ /* 0x0042a800000e0000 */
[----:B---3--:R1:W3:Y:S04]  /*77a0*/  SHFL.DOWN PT, R123, R247, 0x2, 0x1f ;  /* 0x08401f00f77b7f89 */ /* 0x0082e800000e0000 */
[----:B------:R1:W0:Y:S02]  /*77b0*/  SHFL.DOWN PT, R71, R248, 0x2, 0x1f ;  /* 0x08401f00f8477f89 */ /* 0x00022400000e0000 */
.L_x_8631:
        /* <DEDUP_REMOVED lines=13> */
.L_x_8492:
[----:B------:R-:W-:Y:S05]  /*7890*/  BSYNC.RECONVERGENT B0 ;  /* 0x0000000000007941 */ /* 0x000fea0003800200 */
.L_x_8491:
[----:B------:R-:W-:Y:S01]  /*78a0*/  UMOV UR32, 0xffffffff ;  /* 0xffffffff00207882 */ /* 0x000fe20000000000 */
[----:B------:R-:W-:Y:S02]  /*78b0*/  ISETP.GT.U32.AND P2, PT, R193, 0x1b, PT ;  /* 0x0000001bc100780c */ /* 0x000fe40003f44070 */
[----:B------:R-:W-:Y:S11]  /*78c0*/  BRA.DIV UR32, `(.L_x_8493) ;  /* 0x0000006e20707947 */ /* 0x000ff6000b800000 */
[----:B0-----:R0:W0:Y:S04]  /*78d0*/  SHFL.DOWN PT, R69, R245, 0x4, 0x1f ;  /* 0x08801f00f5457f89 */ /* 0x00102800000e0000 */
[----:B--2---:R2:W0:Y:S04]  /*78e0*/  SHFL.DOWN PT, R70, R246, 0x4, 0x1f ;  /* 0x08801f00f6467f89 */ /* 0x00442800000e0000 */
[----:B---3--:R2:W3:Y:S04]  /*78f0*/  SHFL.DOWN PT, R123, R247, 0x4, 0x1f ;  /* 0x08801f00f77b7f89 */ /* 0x0084e800000e0000 */
[----:B------:R2:W0:Y:S02]  /*7900*/  SHFL.DOWN PT, R71, R248, 0x4, 0x1f ;  /* 0x08801f00f8477f89 */ /* 0x00042400000e0000 */
.L_x_8637:
        /* <DEDUP_REMOVED lines=13> */
.L_x_8495:
[----:B------:R-:W-:Y:S05]  /*79e0*/  BSYNC.RECONVERGENT B0 ;  /* 0x0000000000007941 */ /* 0x000fea0003800200 */
.L_x_8494:
[----:B------:R-:W-:Y:S01]  /*79f0*/  UMOV UR32, 0xffffffff ;  /* 0xffffffff00207882 */ /* 0x000fe20000000000 */
[----:B------:R-:W-:Y:S02]  /*7a00*/  ISETP.GT.U32.AND P2, PT, R193, 0x17, PT ;  /* 0x00000017c100780c */ /* 0x000fe40003f44070 */
[----:B------:R-:W-:Y:S11]  /*7a10*/  BRA.DIV UR32, `(.L_x_8496) ;  /* 0x0000006e20907947 */ /* 0x000ff6000b800000 */
[----:B0-----:R0:W0:Y:S04]  /*7a20*/  SHFL.DOWN PT, R69, R245, 0x8, 0x1f ;  /* 0x09001f00f5457f89 */ /* 0x00102800000e0000 */
[----:B------:R0:W0:Y:S04]  /*7a30*/  SHFL.DOWN PT, R70, R246, 0x8, 0x1f ;  /* 0x09001f00f6467f89 */ /* 0x00002800000e0000 */
[----:B---3--:R3:W0:Y:S04]  /*7a40*/  SHFL.DOWN PT, R123, R247, 0x8, 0x1f ;  /* 0x09001f00f77b7f89 */ /* 0x00862800000e0000 */
[----:B------:R3:W0:Y:S02]  /*7a50*/  SHFL.DOWN PT, R71, R248, 0x8, 0x1f ;  /* 0x09001f00f8477f89 */ /* 0x00062400000e0000 */
.L_x_8643:
        /* <DEDUP_REMOVED lines=13> */
.L_x_8498:
[----:B------:R-:W-:Y:S05]  /*7b30*/  BSYNC.RECONVERGENT B0 ;  /* 0x0000000000007941 */ /* 0x000fea0003800200 */
.L_x_8497:
[----:B------:R-:W-:Y:S01]  /*7b40*/  UMOV UR32, 0xffffffff ;  /* 0xffffffff00207882 */ /* 0x000fe20000000000 */
[----:B------:R-:W-:Y:S02]  /*7b50*/  ISETP.GT.U32.AND P2, PT, R193, 0xf, PT ;  /* 0x0000000fc100780c */ /* 0x000fe40003f44070 */
[----:B------:R-:W-:Y:S11]  /*7b60*/  BRA.DIV UR32, `(.L_x_8499) ;  /* 0x0000006e20b07947 */ /* 0x000ff6000b800000 */
[----:B0-----:R0:W0:Y:S04]  /*7b70*/  SHFL.DOWN PT, R69, R245, 0x10, 0x1f ;  /* 0x0a001f00f5457f89 */ /* 0x00102800000e0000 */
[----:B------:R0:W0:Y:S04]  /*7b80*/  SHFL.DOWN PT, R70, R246, 0x10, 0x1f ;  /* 0x0a001f00f6467f89 */ /* 0x00002800000e0000 */
[----:B------:R0:W0:Y:S04]  /*7b90*/  SHFL.DOWN PT, R123, R247, 0x10, 0x1f ;  /* 0x0a001f00f77b7f89 */ /* 0x00002800000e0000 */
[----:B------:R0:W0:Y:S02]  /*7ba0*/  SHFL.DOWN PT, R71, R248, 0x10, 0x1f ;  /* 0x0a001f00f8477f89 */ /* 0x00002400000e0000 */
.L_x_8649:
        /* <DEDUP_REMOVED lines=13> */
.L_x_8501:
[----:B------:R-:W-:Y:S05]  /*7c80*/  BSYNC.RECONVERGENT B0 ;  /* 0x0000000000007941 */ /* 0x000fea0003800200 */
.L_x_8500:
        /* <DEDUP_REMOVED lines=12> */
[-C--:B0-----:R-:W-:Y:S01]  /*7d50*/  FFMA.FTZ R69, R62, R123.reuse, -R69 ;  /* 0x0000007b3e457223 */ /* 0x081fe20000010845 */
[-C--:B------:R-:W-:Y:S02]  /*7d60*/  FFMA.FTZ R243, R60, R123.reuse, -R243 ;  /* 0x0000007b3cf37223 */ /* 0x080fe400000108f3 */
[----:B------:R-:W-:Y:S01]  /*7d70*/  SHFL.IDX PT, R60, R60, RZ, 0x1f ;  /* 0x00001fff3c3c7589 */ /* 0x000fe200000e0000 */
[----:B------:R-:W-:Y:S01]  /*7d80*/  FADD.FTZ R244, R230, R69 ;  /* 0x00000045e6f47221 */ /* 0x000fe20000010000 */
        /* <DEDUP_REMOVED lines=9> */
.L_x_8663:
        /* <DEDUP_REMOVED lines=13> */
.L_x_8504:
[----:B------:R-:W-:Y:S05]  /*7ef0*/  BSYNC.RECONVERGENT B0 ;  /* 0x0000000000007941 */ /* 0x000fea0003800200 */
.L_x_8503:
        /* <DEDUP_REMOVED lines=16> */
.L_x_8486:
[----:B------:R-:W-:Y:S05]  /*8000*/  WARPSYNC.ALL ;  /* 0x0000000000007948 */ /* 0x000fea0003800000 */
[----:B------:R-:W-:Y:S01]  /*8010*/  ISETP.NE.AND P1, PT, R197, RZ, PT ;  /* 0x000000ffc500720c */ /* 0x000fe20003f25270 */
[----:B------:R-:W-:Y:S01]  /*8020*/  BAR.SYNC.DEFER_BLOCKING 0x0 ;  /* 0x0000000000007b1d */ /* 0x000fe20000010000 */
[----:B0-----:R-:W-:Y:S01]  /*8030*/  MOV R69, UR36 ;  /* 0x0000002400457c02 */ /* 0x001fe20008000f00 */
[----:B------:R-:W-:Y:S01]  /*8040*/  FMUL.FTZ R243, R125, R226 ;  /* 0x000000e27df37220 */ /* 0x000fe20000410000 */
[----:B------:R-:W-:Y:S01]  /*8050*/  MOV R71, UR37 ;  /* 0x0000002500477c02 */ /* 0x000fe20008000f00 */
[----:B------:R-:W-:Y:S01]  /*8060*/  FMUL.FTZ R245, R124, -R224 ;  /* 0x800000e07cf57220 */ /* 0x000fe20000410000 */
[----:B------:R-:W-:-:S07]  /*8070*/  IADD3 R122, PT, PT, R197, 0x200, RZ ;  /* 0x00000200c57a7810 */ /* 0x000fce0007ffe0ff */
[----:B------:R-:W-:Y:S01]  /*8080*/  VOTEU.ALL UP0, P1 ;  /* 0x0000000000ff7886 */ /* 0x000fe20000800000 */
[-C--:B------:R-:W-:Y:S01]  /*8090*/  LEA.HI R123, R197, R197.reuse, RZ, 0x1b ;  /* 0x000000c5c57b7211 */ /* 0x080fe200078fd8ff */
[----:B------:R-:W-:Y:S01]  /*80a0*/  FMUL.FTZ R247, R121, R222 ;  /* 0x000000de79f77220 */ /* 0x000fe20000410000 */
[----:B------:R-:W-:Y:S01]  /*80b0*/  LEA.HI R122, R122, R197, RZ, 0x1b ;  /* 0x000000c57a7a7211 */ /* 0x000fe200078fd8ff */
[----:B------:R-:W-:Y:S01]  /*80c0*/  BSSY.RECONVERGENT B0, `(.L_x_8505) ;  /* 0x00002b1000007945 */ /* 0x000fe20003800200 */
[----:B------:R-:W-:Y:S02]  /*80d0*/  @!UP0 ULEA UR32, UR8, UR28, 0x4 ;  /* 0x0000001c08208291 */ /* 0x000fe4000f8e20ff */
[----:B------:R-:W-:Y:S01]  /*80e0*/  LEA R122, R122, UR28, 0x2 ;  /* 0x0000001c7a7a7c11 */ /* 0x000fe2000f8e10ff */
[----:B------:R-:W0:Y:S06]  /*80f0*/  LDS.64 R64, [R196+0x8868] ;  /* 0x00886800c4407984 */ /* 0x000e2c0000000a00 */
[----:B------:R1:W-:Y:S01]  /*8100*/  @!P1 STS.128 [UR32+0x9e60], R60 ;  /* 0x009e603cff009988 */ /* 0x0003e20008000c20 */
[----:B------:R-:W-:-:S04]  /*8110*/  ULEA UR32, UR19, 0xfffff800, 0xb ;  /* 0xfffff80013207891 */ /* 0x000fc8000f8e58ff */
[----:B------:R-:W-:Y:S01]  /*8120*/  USHF.R.S32.HI UR49, URZ, 0x1f, UR32 ;  /* 0x0000001fff317899 */ /* 0x000fe20008011420 */
[-C--:B0-----:R-:W-:Y:S01]  /*8130*/  FMUL.FTZ R67, R65, R115.reuse ;  /* 0x0000007341437220 */ /* 0x081fe20000410000 */
[C---:B------:R-:W-:Y:S01]  /*8140*/  FMUL.FTZ R68, R64.reuse, R115 ;  /* 0x0000007340447220 */ /* 0x040fe20000410000 */
[----:B------:R-:W-:Y:S02]  /*8150*/  LEA R115, R123, UR28, 0x2 ;  /* 0x0000001c7b737c11 */ /* 0x000fe4000f8e10ff */
[-C--:B------:R-:W-:Y:S01]  /*8160*/  FFMA.FTZ R66, R64, R114.reuse, R67 ;  /* 0x0000007240427223 */ /* 0x080fe20000010043 */
[----:B------:R-:W-:Y:S01]  /*8170*/  FFMA.FTZ R67, R65, R114, -R68 ;  /* 0x0000007241437223 */ /* 0x000fe20000010844 */
[----:B------:R-:W-:Y:S01]  /*8180*/  LOP3.LUT R64, R197, UR32, RZ, 0xfc, !PT ;  /* 0x00000020c5407c12 */ /* 0x000fe2000f8efcff */
[----:B------:R-:W-:Y:S01]  /*8190*/  UMOV UR32, UR30 ;  /* 0x0000001e00207c82 */ /* 0x000fe20008000000 */
[----:B------:R-:W-:Y:S01]  /*81a0*/  MOV R65, UR49 ;  /* 0x0000003100417c02 */ /* 0x000fe20008000f00 */
[----:B------:R-:W-:Y:S01]  /*81b0*/  FADD.FTZ R194, R194, R67 ;  /* 0x00000043c2c27221 */ /* 0x000fe20000010000 */
[----:B------:R-:W-:Y:S01]  /*81c0*/  MOV R67, UR34 ;  /* 0x0000002200437c02 */ /* 0x000fe20008000f00 */
[----:B------:R-:W-:Y:S01]  /*81d0*/  FADD.FTZ R195, R195, R66 ;  /* 0x00000042c3c37221 */ /* 0x000fe20000010000 */
[----:B------:R-:W-:Y:S01]  /*81e0*/  IADD3 R114, PT, PT, R197, 0x7c0, RZ ;  /* 0x000007c0c5727810 */ /* 0x000fe20007ffe0ff */
[----:B-1----:R-:W-:Y:S01]  /*81f0*/  IMAD.WIDE.U32 R62, R69, UR8, R64 ;  /* 0x00000008453e7c25 */ /* 0x002fe2000f8e0040 */
[----:B------:R-:W-:-:S03]  /*8200*/  UIADD3 UR49, UPT, UPT, UR28, 0x4200, URZ ;  /* 0x000042001c317890 */ /* 0x000fc6000fffe0ff */
[----:B------:R-:W-:Y:S01]  /*8210*/  FMUL.FTZ R70, R127, R195 ;  /* 0x000000c37f467220 */ /* 0x000fe20000410000 */
[----:B------:R-:W-:Y:S01]  /*8220*/  IMAD R61, R71, UR8, R63 ;  /* 0x00000008473d7c24 */ /* 0x000fe2000f8e023f */
[----:B------:R-:W-:Y:S01]  /*8230*/  MOV R63, UR35 ;  /* 0x00000023003f7c02 */ /* 0x000fe20008000f00 */
[----:B------:R-:W-:-:S04]  /*8240*/  IMAD.WIDE.U32 R66, R67, UR8, R64 ;  /* 0x0000000843427c25 */ /* 0x000fc8000f8e0040 */
[CC--:B------:R-:W-:Y:S01]  /*8250*/  FMUL.FTZ R65, R31.reuse, R194.reuse ;  /* 0x000000c21f417220 */ /* 0x0c0fe20000410000 */
[-C--:B------:R-:W-:Y:S01]  /*8260*/  FMUL.FTZ R31, R31, R195.reuse ;  /* 0x000000c31f1f7220 */ /* 0x080fe20000410000 */
[----:B------:R-:W-:Y:S01]  /*8270*/  LEA R60, P2, R62, UR15, 0x2 ;  /* 0x0000000f3e3c7c11 */ /* 0x000fe2000f8410ff */
[----:B------:R-:W-:Y:S02]  /*8280*/  IMAD R63, R63, UR8, R67 ;  /* 0x000000083f3f7c24 */ /* 0x000fe4000f8e0243 */
[C---:B------:R-:W-:Y:S01]  /*8290*/  FFMA.FTZ R65, R32.reuse, R195, R65 ;  /* 0x000000c320417223 */ /* 0x040fe20000010041 */
[-C--:B------:R-:W-:Y:S01]  /*82a0*/  FFMA.FTZ R67, R32, R194.reuse, -R31 ;  /* 0x000000c220437223 */ /* 0x080fe2000001081f */
[----:B------:R-:W-:Y:S01]  /*82b0*/  FMUL.FTZ R31, R175, R127 ;  /* 0x0000007faf1f7220 */ /* 0x000fe20000410000 */
[----:B------:R-:W-:Y:S01]  /*82c0*/  FMUL.FTZ R32, R35, R194 ;  /* 0x000000c223207220 */ /* 0x000fe20000410000 */
[----:B------:R-:W-:Y:S01]  /*82d0*/  LEA.HI.X R61, R62, UR16, R61, 0x2, P2 ;  /* 0x000000103e3d7c11 */ /* 0x000fe200090f143d */
[----:B------:R-:W-:Y:S01]  /*82e0*/  FMUL.FTZ R69, R175, R70 ;  /* 0x00000046af457220 */ /* 0x000fe20000410000 */
[-C--:B------:R-:W-:Y:S01]  /*82f0*/  FFMA.FTZ R68, R35, -R31.reuse, R199 ;  /* 0x8000001f23447223 */ /* 0x080fe200000100c7 */
[----:B------:R-:W-:Y:S01]  /*8300*/  FMUL.FTZ R35, R195, UR33 ;  /* 0x00000021c3237c20 */ /* 0x000fe20008410000 */
[----:B------:R-:W-:Y:S01]  /*8310*/  FFMA.FTZ R31, -R36, R31, R198 ;  /* 0x0000001f241f7223 */ /* 0x000fe200000101c6 */
[----:B------:R-:W-:Y:S01]  /*8320*/  LEA R62, P2, R66, UR17, 0x2 ;  /* 0x00000011423e7c11 */ /* 0x000fe2000f8410ff */
[----:B------:R-:W-:Y:S01]  /*8330*/  FFMA.FTZ R36, R36, R195, R32 ;  /* 0x000000c324247223 */ /* 0x000fe20000010020 */
[C---:B------:R-:W-:Y:S01]  /*8340*/  FFMA.FTZ R35, R194.reuse, UR46, -R35 ;  /* 0x0000002ec2237c23 */ /* 0x040fe20008010823 */
[----:B------:R-:W-:Y:S01]  /*8350*/  FMUL.FTZ R32, R194, UR33 ;  /* 0x00000021c2207c20 */ /* 0x000fe20008410000 */
[----:B------:R-:W-:Y:S01]  /*8360*/  LEA.HI.X R63, R66, UR18, R63, 0x2, P2 ;  /* 0x00000012423f7c11 */ /* 0x000fe200090f143f */
[----:B------:R-:W-:Y:S01]  /*8370*/  FMUL.FTZ R194, R127, R194 ;  /* 0x000000c27fc27220 */ /* 0x000fe20000410000 */
[----:B------:R-:W-:Y:S01]  /*8380*/  FMUL.FTZ R66, R68, R35 ;  /* 0x0000002344427220 */ /* 0x000fe20000410000 */
[----:B------:R-:W-:Y:S01]  /*8390*/  FFMA.FTZ R32, R195, UR46, R32 ;  /* 0x0000002ec3207c23 */ /* 0x000fe20008010020 */
[----:B------:R-:W-:Y:S01]  /*83a0*/  FADD.FTZ R35, R0, R67 ;  /* 0x0000004300237221 */ /* 0x000fe20000010000 */
[C---:B------:R-:W-:Y:S01]  /*83b0*/  FMUL.FTZ R0, R68.reuse, R194 ;  /* 0x000000c244007220 */ /* 0x040fe20000410000 */
[----:B------:R-:W-:Y:S01]  /*83c0*/  FMUL.FTZ R67, R68, R70 ;  /* 0x0000004644437220 */ /* 0x000fe20000410000 */
[C---:B------:R-:W-:Y:S01]  /*83d0*/  FFMA.FTZ R66, R31.reuse, R32, R66 ;  /* 0x000000201f427223 */ /* 0x040fe20000010042 */
[----:B------:R-:W-:Y:S01]  /*83e0*/  MOV R32, UR28 ;  /* 0x0000001c00207c02 */ /* 0x000fe20008000f00 */
[C---:B------:R-:W-:Y:S01]  /*83f0*/  FFMA.FTZ R0, R31.reuse, R70, R0 ;  /* 0x000000461f007223 */ /* 0x040fe20000010000 */
[----:B------:R-:W-:Y:S01]  /*8400*/  FFMA.FTZ R31, R31, R194, -R67 ;  /* 0x000000c21f1f7223 */ /* 0x000fe20000010843 */
[----:B------:R-:W-:Y:S01]  /*8410*/  FADD.FTZ R65, R2, R65 ;  /* 0x0000004102417221 */ /* 0x000fe20000010000 */
[----:B------:R-:W-:Y:S01]  /*8420*/  FMUL.FTZ R67, R33, R35 ;  /* 0x0000002321437220 */ /* 0x000fe20000410000 */
[----:B------:R-:W-:-:S02]  /*8430*/  IMAD R32, R197, 0x84, R32 ;  /* 0x00000084c5207824 */ /* 0x000fc400078e0220 */
[----:B------:R-:W-:Y:S01]  /*8440*/  FFMA.FTZ R143, R127, R36, R143 ;  /* 0x000000247f8f7223 */ /* 0x000fe2000001008f */
[-C--:B------:R-:W-:Y:S01]  /*8450*/  FMUL.FTZ R2, R33, R65.reuse ;  /* 0x0000004121027220 */ /* 0x080fe20000410000 */
[----:B------:R-:W-:Y:S01]  /*8460*/  FFMA.FTZ R67, R34, R65, R67 ;  /* 0x0000004122437223 */ /* 0x000fe20000010043 */
[----:B------:R-:W-:Y:S01]  /*8470*/  FMUL.FTZ R33, R176, R128 ;  /* 0x00000080b0217220 */ /* 0x000fe20000410000 */
[----:B------:R0:W-:Y:S01]  /*8480*/  STS [R32+0x4278], R69 ;  /* 0x0042784520007388 */ /* 0x0001e20000000800 */
[-C--:B------:R-:W-:Y:S01]  /*8490*/  FFMA.FTZ R34, R34, R35.reuse, -R2 ;  /* 0x0000002322227223 */ /* 0x080fe20000010802 */
[----:B------:R-:W-:Y:S01]  /*84a0*/  FADD.FTZ R4, R4, R67 ;  /* 0x0000004304047221 */ /* 0x000fe20000010000 */
[C---:B------:R-:W-:Y:S01]  /*84b0*/  FMUL.FTZ R68, R37.reuse, R35 ;  /* 0x0000002325447220 */ /* 0x040fe20000410000 */
[-C--:B------:R-:W-:Y:S01]  /*84c0*/  FFMA.FTZ R2, R37, -R33.reuse, R201 ;  /* 0x8000002125027223 */ /* 0x080fe200000100c9 */
[C---:B------:R-:W-:Y:S01]  /*84d0*/  FFMA.FTZ R37, -R38.reuse, R33, R200 ;  /* 0x0000002126257223 */ /* 0x040fe200000101c8 */
[----:B------:R-:W-:Y:S01]  /*84e0*/  FADD.FTZ R34, R3, R34 ;  /* 0x0000002203227221 */ /* 0x000fe20000010000 */
[----:B------:R-:W-:Y:S01]  /*84f0*/  FFMA.FTZ R33, R38, R65, R68 ;  /* 0x0000004126217223 */ /* 0x000fe20000010044 */
[C---:B------:R-:W-:Y:S01]  /*8500*/  FMUL.FTZ R71, R175.reuse, R194 ;  /* 0x000000c2af477220 */ /* 0x040fe20000410000 */
[----:B------:R-:W-:Y:S01]  /*8510*/  FMUL.FTZ R195, R126, R228 ;  /* 0x000000e47ec37220 */ /* 0x000fe20000410000 */
[----:B0-----:R-:W-:Y:S01]  /*8520*/  FFMA.FTZ R69, R175, R36, R66 ;  /* 0x00000024af457223 */ /* 0x001fe20000010042 */
[----:B------:R-:W-:Y:S01]  /*8530*/  FMUL.FTZ R36, R65, UR33 ;  /* 0x0000002141247c20 */ /* 0x000fe20008410000 */
[C---:B------:R-:W-:Y:S01]  /*8540*/  FFMA.FTZ R144, R128.reuse, R33, R144 ;  /* 0x0000002180907223 */ /* 0x040fe20000010090 */
[----:B------:R-:W-:Y:S01]  /*8550*/  FMUL.FTZ R66, R129, R34 ;  /* 0x0000002281427220 */ /* 0x000fe20000410000 */
[----:B------:R-:W-:Y:S01]  /*8560*/  FADD.FTZ R174, R69, R174 ;  /* 0x000000ae45ae7221 */ /* 0x000fe20000010000 */
[C---:B------:R-:W-:Y:S01]  /*8570*/  FFMA.FTZ R67, R35.reuse, UR46, -R36 ;  /* 0x0000002e23437c23 */ /* 0x040fe20008010824 */
[----:B------:R-:W-:Y:S01]  /*8580*/  FMUL.FTZ R36, R35, UR33 ;  /* 0x0000002123247c20 */ /* 0x000fe20008410000 */
[----:B------:R-:W-:Y:S01]  /*8590*/  FMUL.FTZ R35, R128, R35 ;  /* 0x0000002380237220 */ /* 0x000fe20000410000 */
[----:B------:R-:W-:Y:S01]  /*85a0*/  STS [R32+0x427c], R71 ;  /* 0x00427c4720007388 */ /* 0x000fe20000000800 */
[----:B------:R-:W-:Y:S01]  /*85b0*/  FMUL.FTZ R38, R2, R67 ;  /* 0x0000004302267220 */ /* 0x000fe20000410000 */
[----:B------:R-:W-:Y:S01]  /*85c0*/  FFMA.FTZ R36, R65, UR46, R36 ;  /* 0x0000002e41247c23 */ /* 0x000fe20008010024 */
[----:B------:R-:W-:Y:S01]  /*85d0*/  FMUL.FTZ R65, R128, R65 ;  /* 0x0000004180417220 */ /* 0x000fe20000410000 */
[----:B------:R-:W-:Y:S01]  /*85e0*/  FMUL.FTZ R69, R176, R35 ;  /* 0x00000023b0457220 */ /* 0x000fe20000410000 */
[----:B------:R-:W-:Y:S01]  /*85f0*/  FMUL.FTZ R201, R107, -R201 ;  /* 0x800000c96bc97220 */ /* 0x000fe20000410000 */
[C---:B------:R-:W-:Y:S01]  /*8600*/  FFMA.FTZ R67, R37.reuse, R36, R38 ;  /* 0x0000002425437223 */ /* 0x040fe20000010026 */
[C---:B------:R-:W-:Y:S01]  /*8610*/  FMUL.FTZ R36, R2.reuse, R35 ;  /* 0x0000002302247220 */ /* 0x040fe20000410000 */
[----:B------:R-:W-:Y:S01]  /*8620*/  FMUL.FTZ R38, R2, R65 ;  /* 0x0000004102267220 */ /* 0x000fe20000410000 */
[----:B------:R-:W-:Y:S01]  /*8630*/  STS [R32+0x4274], R69 ;  /* 0x0042744520007388 */ /* 0x000fe20000000800 */
[----:B------:R-:W-:Y:S01]  /*8640*/  FFMA.FTZ R68, R176, R33, R67 ;  /* 0x00000021b0447223 */ /* 0x000fe20000010043 */
[----:B------:R-:W-:Y:S01]  /*8650*/  FFMA.FTZ R2, R37, R65, R36 ;  /* 0x0000004125027223 */ /* 0x000fe20000010024 */
[----:B------:R-:W-:Y:S01]  /*8660*/  FMUL.FTZ R36, R177, R129 ;  /* 0x00000081b1247220 */ /* 0x000fe20000410000 */
[----:B------:R-:W-:Y:S01]  /*8670*/  FFMA.FTZ R3, R37, R35, -R38 ;  /* 0x0000002325037223 */ /* 0x000fe20000010826 */
[-C--:B------:R-:W-:Y:S01]  /*8680*/  FMUL.FTZ R37, R39, R34.reuse ;  /* 0x0000002227257220 */ /* 0x080fe20000410000 */
[----:B------:R-:W-:Y:S01]  /*8690*/  FMUL.FTZ R35, R79, R34 ;  /* 0x000000224f237220 */ /* 0x000fe20000410000 */
[-C--:B------:R-:W-:Y:S01]  /*86a0*/  FFMA.FTZ R39, R39, -R36.reuse, R203 ;  /* 0x8000002427277223 */ /* 0x080fe200000100cb */
[C---:B------:R-:W-:Y:S01]  /*86b0*/  FFMA.FTZ R36, -R40.reuse, R36, R202 ;  /* 0x0000002428247223 */ /* 0x040fe200000101ca */
[-C--:B------:R-:W-:Y:S01]  /*86c0*/  FFMA.FTZ R40, R40, R4.reuse, R37 ;  /* 0x0000000428287223 */ /* 0x080fe20000010025 */
[-C--:B------:R-:W-:Y:S01]  /*86d0*/  FMUL.FTZ R79, R79, R4.reuse ;  /* 0x000000044f4f7220 */ /* 0x080fe20000410000 */
[----:B------:R-:W-:Y:S01]  /*86e0*/  FMUL.FTZ R37, R4, UR33 ;  /* 0x0000002104257c20 */ /* 0x000fe20008410000 */
[----:B------:R-:W-:Y:S01]  /*86f0*/  FMUL.FTZ R65, R176, R65 ;  /* 0x00000041b0417220 */ /* 0x000fe20000410000 */
[C---:B------:R-:W-:Y:S01]  /*8700*/  FFMA.FTZ R35, R80.reuse, R4, R35 ;  /* 0x0000000450237223 */ /* 0x040fe20000010023 */
[----:B------:R-:W-:Y:S01]  /*8710*/  FFMA.FTZ R80, R80, R34, -R79 ;  /* 0x0000002250507223 */ /* 0x000fe2000001084f */
[C---:B------:R-:W-:Y:S01]  /*8720*/  FMUL.FTZ R33, R34.reuse, UR33 ;  /* 0x0000002122217c20 */ /* 0x040fe20008410000 */
[----:B------:R-:W-:Y:S01]  /*8730*/  FFMA.FTZ R38, R34, UR46, -R37 ;  /* 0x0000002e22267c23 */ /* 0x000fe20008010825 */
[----:B------:R-:W-:Y:S01]  /*8740*/  FMUL.FTZ R34, R129, R4 ;  /* 0x0000000481227220 */ /* 0x000fe20000410000 */
[----:B------:R-:W-:Y:S01]  /*8750*/  FADD.FTZ R35, R6, R35 ;  /* 0x0000002306237221 */ /* 0x000fe20000010000 */
[----:B------:R0:W-:Y:S01]  /*8760*/  STS [R32+0x4270], R65 ;  /* 0x0042704120007388 */ /* 0x0001e20000000800 */
[----:B------:R-:W-:Y:S01]  /*8770*/  FADD.FTZ R6, R5, R80 ;  /* 0x0000005005067221 */ /* 0x000fe20000010000 */
[----:B------:R-:W-:Y:S01]  /*8780*/  FFMA.FTZ R33, R4, UR46, R33 ;  /* 0x0000002e04217c23 */ /* 0x000fe20008010021 */
[C---:B------:R-:W-:Y:S01]  /*8790*/  FMUL.FTZ R37, R39.reuse, R38 ;  /* 0x0000002627257220 */ /* 0x040fe20000410000 */
[----:B------:R-:W-:Y:S01]  /*87a0*/  FMUL.FTZ R5, R39, R34 ;  /* 0x0000002227057220 */ /* 0x000fe20000410000 */
[----:B------:R-:W-:Y:S01]  /*87b0*/  FFMA.FTZ R145, R129, R40, R145 ;  /* 0x0000002881917223 */ /* 0x000fe20000010091 */
[----:B------:R-:W-:Y:S01]  /*87c0*/  FADD.FTZ R173, R68, R173 ;  /* 0x000000ad44ad7221 */ /* 0x000fe20000010000 */
[C---:B------:R-:W-:Y:S01]  /*87d0*/  FFMA.FTZ R38, R36.reuse, R33, R37 ;  /* 0x0000002124267223 */ /* 0x040fe20000010025 */
[----:B------:R-:W-:Y:S01]  /*87e0*/  FMUL.FTZ R33, R81, R6 ;  /* 0x0000000651217220 */ /* 0x000fe20000410000 */
[-C--:B------:R-:W-:Y:S01]  /*87f0*/  FFMA.FTZ R5, R36, R66.reuse, -R5 ;  /* 0x0000004224057223 */ /* 0x080fe20000010805 */
[----:B0-----:R-:W-:Y:S01]  /*8800*/  FMUL.FTZ R65, R39, R66 ;  /* 0x0000004227417220 */ /* 0x001fe20000410000 */
[-C--:B------:R-:W-:Y:S01]  /*8810*/  FMUL.FTZ R39, R177, R34.reuse ;  /* 0x00000022b1277220 */ /* 0x080fe20000410000 */
[-C--:B------:R-:W-:Y:S01]  /*8820*/  FMUL.FTZ R81, R81, R35.reuse ;  /* 0x0000002351517220 */ /* 0x080fe20000410000 */
[-C--:B------:R-:W-:Y:S01]  /*8830*/  FFMA.FTZ R37, R82, R35.reuse, R33 ;  /* 0x0000002352257223 */ /* 0x080fe20000010021 */
[----:B------:R-:W-:Y:S01]  /*8840*/  FFMA.FTZ R4, R36, R34, R65 ;  /* 0x0000002224047223 */ /* 0x000fe20000010041 */
[----:B------:R-:W-:Y:S01]  /*8850*/  FMUL.FTZ R65, R177, R66 ;  /* 0x00000042b1417220 */ /* 0x000fe20000410000 */
[----:B------:R0:W-:Y:S01]  /*8860*/  STS [R32+0x4268], R39 ;  /* 0x0042682720007388 */ /* 0x0001e20000000800 */
[----:B------:R-:W-:Y:S01]  /*8870*/  FMUL.FTZ R34, R41, R6 ;  /* 0x0000000629227220 */ /* 0x000fe20000410000 */
[----:B------:R-:W-:Y:S01]  /*8880*/  FMUL.FTZ R36, R178, R130 ;  /* 0x00000082b2247220 */ /* 0x000fe20000410000 */
[----:B------:R-:W-:Y:S01]  /*8890*/  FFMA.FTZ R82, R82, R6, -R81 ;  /* 0x0000000652527223 */ /* 0x000fe20000010851 */
[----:B------:R1:W-:Y:S01]  /*88a0*/  STS [R32+0x426c], R65 ;  /* 0x00426c4120007388 */ /* 0x0003e20000000800 */
[-C--:B------:R-:W-:Y:S01]  /*88b0*/  FFMA.FTZ R33, R42, R35.reuse, R34 ;  /* 0x000000232a217223 */ /* 0x080fe20000010022 */
[----:B------:R-:W-:Y:S01]  /*88c0*/  FFMA.FTZ R69, R177, R40, R38 ;  /* 0x00000028b1457223 */ /* 0x000fe20000010026 */
[-C--:B------:R-:W-:Y:S01]  /*88d0*/  FFMA.FTZ R41, R41, -R36.reuse, R205 ;  /* 0x8000002429297223 */ /* 0x080fe200000100cd */
[----:B------:R-:W-:Y:S01]  /*88e0*/  FMUL.FTZ R34, R6, UR33 ;  /* 0x0000002106227c20 */ /* 0x000fe20008410000 */
[----:B------:R-:W-:Y:S01]  /*88f0*/  FADD.FTZ R8, R8, R37 ;  /* 0x0000002508087221 */ /* 0x000fe20000010000 */
[----:B0-----:R-:W-:Y:S01]  /*8900*/  FMUL.FTZ R39, R35, UR33 ;  /* 0x0000002123277c20 */ /* 0x001fe20008410000 */
[----:B------:R-:W-:Y:S01]  /*8910*/  FADD.FTZ R82, R7, R82 ;  /* 0x0000005207527221 */ /* 0x000fe20000010000 */
[----:B------:R-:W-:Y:S01]  /*8920*/  FFMA.FTZ R36, -R42, R36, R204 ;  /* 0x000000242a247223 */ /* 0x000fe200000101cc */
[----:B------:R-:W-:Y:S01]  /*8930*/  FFMA.FTZ R37, R35, UR46, R34 ;  /* 0x0000002e23257c23 */ /* 0x000fe20008010022 */
[----:B------:R-:W-:Y:S01]  /*8940*/  FFMA.FTZ R38, R6, UR46, -R39 ;  /* 0x0000002e06267c23 */ /* 0x000fe20008010827 */
[C---:B-1----:R-:W-:Y:S01]  /*8950*/  FMUL.FTZ R65, R130.reuse, R6 ;  /* 0x0000000682417220 */ /* 0x042fe20000410000 */
[C---:B------:R-:W-:Y:S01]  /*8960*/  FMUL.FTZ R39, R130.reuse, R35 ;  /* 0x0000002382277220 */ /* 0x040fe20000410000 */
[----:B------:R-:W-:Y:S01]  /*8970*/  FFMA.FTZ R146, R130, R33, R146 ;  /* 0x0000002182927223 */ /* 0x000fe20000010092 */
[C---:B------:R-:W-:Y:S01]  /*8980*/  FMUL.FTZ R35, R41.reuse, R38 ;  /* 0x0000002629237220 */ /* 0x040fe20000410000 */
[C---:B------:R-:W-:Y:S01]  /*8990*/  FMUL.FTZ R7, R41.reuse, R65 ;  /* 0x0000004129077220 */ /* 0x040fe20000410000 */
[-C--:B------:R-:W-:Y:S01]  /*89a0*/  FMUL.FTZ R34, R41, R39.reuse ;  /* 0x0000002729227220 */ /* 0x080fe20000410000 */
[C---:B------:R-:W-:Y:S01]  /*89b0*/  FMUL.FTZ R41, R178.reuse, R39 ;  /* 0x00000027b2297220 */ /* 0x040fe20000410000 */
[----:B------:R-:W-:Y:S01]  /*89c0*/  FMUL.FTZ R67, R178, R65 ;  /* 0x00000041b2437220 */ /* 0x000fe20000410000 */
[C---:B------:R-:W-:Y:S01]  /*89d0*/  FFMA.FTZ R6, R36.reuse, R39, R7 ;  /* 0x0000002724067223 */ /* 0x040fe20000010007 */
[C---:B------:R-:W-:Y:S01]  /*89e0*/  FFMA.FTZ R7, R36.reuse, R65, -R34 ;  /* 0x0000004124077223 */ /* 0x040fe20000010822 */
[----:B------:R-:W-:Y:S01]  /*89f0*/  FFMA.FTZ R39, R36, R37, R35 ;  /* 0x0000002524277223 */ /* 0x000fe20000010023 */
[-C--:B------:R-:W-:Y:S01]  /*8a00*/  FMUL.FTZ R35, R83, R82.reuse ;  /* 0x0000005253237220 */ /* 0x080fe20000410000 */
[----:B------:R-:W-:Y:S01]  /*8a10*/  FMUL.FTZ R34, R179, R131 ;  /* 0x00000083b3227220 */ /* 0x000fe20000410000 */
[----:B------:R-:W-:Y:S01]  /*8a20*/  FMUL.FTZ R37, R43, R82 ;  /* 0x000000522b257220 */ /* 0x000fe20000410000 */
[-C--:B------:R-:W-:Y:S01]  /*8a30*/  FMUL.FTZ R83, R83, R8.reuse ;  /* 0x0000000853537220 */ /* 0x080fe20000410000 */
[----:B------:R-:W-:Y:S01]  /*8a40*/  FFMA.FTZ R35, R84, R8, R35 ;  /* 0x0000000854237223 */ /* 0x000fe20000010023 */
[-C--:B------:R-:W-:Y:S01]  /*8a50*/  FFMA.FTZ R43, R43, -R34.reuse, R207 ;  /* 0x800000222b2b7223 */ /* 0x080fe200000100cf */
[----:B------:R-:W-:Y:S01]  /*8a60*/  FFMA.FTZ R34, -R44, R34, R206 ;  /* 0x000000222c227223 */ /* 0x000fe200000101ce */
[----:B------:R-:W-:Y:S01]  /*8a70*/  FMUL.FTZ R36, R8, UR33 ;  /* 0x0000002108247c20 */ /* 0x000fe20008410000 */
[----:B------:R-:W-:Y:S01]  /*8a80*/  FFMA.FTZ R44, R44, R8, R37 ;  /* 0x000000082c2c7223 */ /* 0x000fe20000010025 */
[----:B------:R-:W-:Y:S01]  /*8a90*/  FFMA.FTZ R38, R178, R33, R39 ;  /* 0x00000021b2267223 */ /* 0x000fe20000010027 */
[----:B------:R-:W-:Y:S01]  /*8aa0*/  FMUL.FTZ R37, R82, UR33 ;  /* 0x0000002152257c20 */ /* 0x000fe20008410000 */
[-C--:B------:R-:W-:Y:S01]  /*8ab0*/  FFMA.FTZ R84, R84, R82.reuse, -R83 ;  /* 0x0000005254547223 */ /* 0x080fe20000010853 */
[----:B------:R-:W-:Y:S01]  /*8ac0*/  FADD.FTZ R33, R10, R35 ;  /* 0x000000230a217221 */ /* 0x000fe20000010000 */
[----:B------:R-:W-:Y:S01]  /*8ad0*/  FFMA.FTZ R36, R82, UR46, -R36 ;  /* 0x0000002e52247c23 */ /* 0x000fe20008010824 */
[C---:B------:R-:W-:Y:S01]  /*8ae0*/  FMUL.FTZ R10, R131.reuse, R82 ;  /* 0x00000052830a7220 */ /* 0x040fe20000410000 */
[----:B------:R-:W-:Y:S01]  /*8af0*/  FFMA.FTZ R37, R8, UR46, R37 ;  /* 0x0000002e08257c23 */ /* 0x000fe20008010025 */
[----:B------:R-:W-:Y:S01]  /*8b00*/  FMUL.FTZ R8, R131, R8 ;  /* 0x0000000883087220 */ /* 0x000fe20000410000 */
[----:B------:R-:W-:Y:S01]  /*8b10*/  FADD.FTZ R84, R9, R84 ;  /* 0x0000005409547221 */ /* 0x000fe20000010000 */
[C---:B------:R-:W-:Y:S01]  /*8b20*/  FMUL.FTZ R35, R43.reuse, R10 ;  /* 0x0000000a2b237220 */ /* 0x040fe20000410000 */
[----:B------:R-:W-:Y:S01]  /*8b30*/  FMUL.FTZ R9, R43, R36 ;  /* 0x000000242b097220 */ /* 0x000fe20000410000 */
[-C--:B------:R-:W-:Y:S01]  /*8b40*/  FMUL.FTZ R39, R179, R8.reuse ;  /* 0x00000008b3277220 */ /* 0x080fe20000410000 */
[----:B------:R-:W-:Y:S01]  /*8b50*/  FADD.FTZ R171, R38, R171 ;  /* 0x000000ab26ab7221 */ /* 0x000fe20000010000 */
[-C--:B------:R-:W-:Y:S01]  /*8b60*/  FMUL.FTZ R43, R43, R8.reuse ;  /* 0x000000082b2b7220 */ /* 0x080fe20000410000 */
[C---:B------:R-:W-:Y:S01]  /*8b70*/  FFMA.FTZ R36, R34.reuse, R8, R35 ;  /* 0x0000000822247223 */ /* 0x040fe20000010023 */
[C---:B------:R-:W-:Y:S01]  /*8b80*/  FFMA.FTZ R38, R34.reuse, R37, R9 ;  /* 0x0000002522267223 */ /* 0x040fe20000010009 */
[-C--:B------:R-:W-:Y:S01]  /*8b90*/  FMUL.FTZ R9, R85, R84.reuse ;  /* 0x0000005455097220 */ /* 0x080fe20000410000 */
[----:B------:R-:W-:Y:S01]  /*8ba0*/  FMUL.FTZ R8, R45, R84 ;  /* 0x000000542d087220 */ /* 0x000fe20000410000 */
[----:B------:R0:W-:Y:S01]  /*8bb0*/  STS [R32+0x4260], R41 ;  /* 0x0042602920007388 */ /* 0x0001e20000000800 */
[----:B------:R-:W-:Y:S01]  /*8bc0*/  FFMA.FTZ R35, R34, R10, -R43 ;  /* 0x0000000a22237223 */ /* 0x000fe2000001082b */
[-C--:B------:R-:W-:Y:S01]  /*8bd0*/  FFMA.FTZ R9, R86, R33.reuse, R9 ;  /* 0x0000002156097223 */ /* 0x080fe20000010009 */
[-C--:B------:R-:W-:Y:S01]  /*8be0*/  FMUL.FTZ R85, R85, R33.reuse ;  /* 0x0000002155557220 */ /* 0x080fe20000410000 */
[----:B------:R1:W-:Y:S01]  /*8bf0*/  STS [R32+0x4258], R39 ;  /* 0x0042582720007388 */ /* 0x0003e20000000800 */
[----:B------:R-:W-:Y:S01]  /*8c00*/  FMUL.FTZ R34, R33, UR33 ;  /* 0x0000002121227c20 */ /* 0x000fe20008410000 */
[----:B------:R-:W-:Y:S01]  /*8c10*/  FADD.FTZ R40, R12, R9 ;  /* 0x000000090c287221 */ /* 0x000fe20000010000 */
[-C--:B------:R-:W-:Y:S01]  /*8c20*/  FFMA.FTZ R86, R86, R84.reuse, -R85 ;  /* 0x0000005456567223 */ /* 0x080fe20000010855 */
[----:B------:R-:W-:Y:S01]  /*8c30*/  FMUL.FTZ R37, R132, R84 ;  /* 0x0000005484257220 */ /* 0x000fe20000410000 */
[----:B------:R-:W-:Y:S01]  /*8c40*/  FFMA.FTZ R34, R84, UR46, -R34 ;  /* 0x0000002e54227c23 */ /* 0x000fe20008010822 */
[----:B0-----:R-:W-:Y:S01]  /*8c50*/  FMUL.FTZ R41, R179, R10 ;  /* 0x0000000ab3297220 */ /* 0x001fe20000410000 */
[----:B------:R-:W-:Y:S01]  /*8c60*/  FMUL.FTZ R10, R180, R132 ;  /* 0x00000084b40a7220 */ /* 0x000fe20000410000 */
[----:B------:R-:W-:Y:S01]  /*8c70*/  FADD.FTZ R86, R11, R86 ;  /* 0x000000560b567221 */ /* 0x000fe20000010000 */
[----:B------:R-:W-:Y:S01]  /*8c80*/  FFMA.FTZ R65, R179, R44, R38 ;  /* 0x0000002cb3417223 */ /* 0x000fe20000010026 */
[-C--:B-1----:R-:W-:Y:S01]  /*8c90*/  FFMA.FTZ R39, R46, R33.reuse, R8 ;  /* 0x000000212e277223 */ /* 0x082fe20000010008 */
[----:B------:R-:W-:Y:S01]  /*8ca0*/  FMUL.FTZ R8, R84, UR33 ;  /* 0x0000002154087c20 */ /* 0x000fe20008410000 */
[-C--:B------:R-:W-:Y:S01]  /*8cb0*/  FFMA.FTZ R45, R45, -R10.reuse, R209 ;  /* 0x8000000a2d2d7223 */ /* 0x080fe200000100d1 */
[----:B------:R0:W-:Y:S01]  /*8cc0*/  STS [R32+0x425c], R41 ;  /* 0x00425c2920007388 */ /* 0x0001e20000000800 */
[----:B------:R-:W-:Y:S01]  /*8cd0*/  FFMA.FTZ R10, -R46, R10, R208 ;  /* 0x0000000a2e0a7223 */ /* 0x000fe200000101d0 */
[----:B------:R-:W-:Y:S01]  /*8ce0*/  FFMA.FTZ R9, R33, UR46, R8 ;  /* 0x0000002e21097c23 */ /* 0x000fe20008010008 */
[C---:B------:R-:W-:Y:S01]  /*8cf0*/  FMUL.FTZ R33, R132.reuse, R33 ;  /* 0x0000002184217220 */ /* 0x040fe20000410000 */
[----:B------:R-:W-:Y:S01]  /*8d00*/  FMUL.FTZ R11, R45, R34 ;  /* 0x000000222d0b7220 */ /* 0x000fe20000410000 */
[----:B------:R-:W-:Y:S01]  /*8d10*/  FFMA.FTZ R148, R132, R39, R148 ;  /* 0x0000002784947223 */ /* 0x000fe20000010094 */
[----:B------:R-:W-:Y:S01]  /*8d20*/  FADD.FTZ R170, R65, R170 ;  /* 0x000000aa41aa7221 */ /* 0x000fe20000010000 */
[-C--:B------:R-:W-:Y:S01]  /*8d30*/  FMUL.FTZ R8, R45, R33.reuse ;  /* 0x000000212d087220 */ /* 0x080fe20000410000 */
[C---:B------:R-:W-:Y:S01]  /*8d40*/  FMUL.FTZ R43, R180.reuse, R33 ;  /* 0x00000021b42b7220 */ /* 0x040fe20000410000 */
[----:B------:R-:W-:Y:S01]  /*8d50*/  FFMA.FTZ R147, R131, R44, R147 ;  /* 0x0000002c83937223 */ /* 0x000fe20000010093 */
[-C--:B0-----:R-:W-:Y:S01]  /*8d60*/  FMUL.FTZ R41, R45, R37.reuse ;  /* 0x000000252d297220 */ /* 0x081fe20000410000 */
[-C--:B------:R-:W-:Y:S01]  /*8d70*/  FMUL.FTZ R45, R180, R37.reuse ;  /* 0x00000025b42d7220 */ /* 0x080fe20000410000 */
[C---:B------:R-:W-:Y:S01]  /*8d80*/  FFMA.FTZ R37, R10.reuse, R37, -R8 ;  /* 0x000000250a257223 */ /* 0x040fe20000010808 */
[----:B------:R-:W-:Y:S01]  /*8d90*/  FMUL.FTZ R8, R181, R133 ;  /* 0x00000085b5087220 */ /* 0x000fe20000410000 */
[C---:B------:R-:W-:Y:S01]  /*8da0*/  FFMA.FTZ R38, R10.reuse, R33, R41 ;  /* 0x000000210a267223 */ /* 0x040fe20000010029 */
[----:B------:R-:W-:Y:S01]  /*8db0*/  FFMA.FTZ R33, R10, R9, R11 ;  /* 0x000000090a217223 */ /* 0x000fe2000001000b */
[-C--:B------:R-:W-:Y:S01]  /*8dc0*/  FMUL.FTZ R9, R87, R86.reuse ;  /* 0x0000005657097220 */ /* 0x080fe20000410000 */
[C---:B------:R-:W-:Y:S01]  /*8dd0*/  FMUL.FTZ R11, R47.reuse, R86 ;  /* 0x000000562f0b7220 */ /* 0x040fe20000410000 */
[-C--:B------:R-:W-:Y:S01]  /*8de0*/  FFMA.FTZ R47, R47, -R8.reuse, R211 ;  /* 0x800000082f2f7223 */ /* 0x080fe200000100d3 */
[----:B------:R-:W-:Y:S01]  /*8df0*/  FFMA.FTZ R8, -R48, R8, R210 ;  /* 0x0000000830087223 */ /* 0x000fe200000101d2 */
[-C--:B------:R-:W-:Y:S01]  /*8e00*/  FFMA.FTZ R9, R88, R40.reuse, R9 ;  /* 0x0000002858097223 */ /* 0x080fe20000010009 */
[----:B------:R-:W-:Y:S01]  /*8e10*/  FMUL.FTZ R10, R86, UR33 ;  /* 0x00000021560a7c20 */ /* 0x000fe20008410000 */
[-C--:B------:R-:W-:Y:S01]  /*8e20*/  FFMA.FTZ R48, R48, R40.reuse, R11 ;  /* 0x0000002830307223 */ /* 0x080fe2000001000b */
[----:B------:R0:W-:Y:S01]  /*8e30*/  STS [R32+0x4250], R43 ;  /* 0x0042502b20007388 */ /* 0x0001e20000000800 */
[----:B------:R-:W-:Y:S01]  /*8e40*/  FMUL.FTZ R11, R40, UR33 ;  /* 0x00000021280b7c20 */ /* 0x000fe20008410000 */
[----:B------:R-:W-:Y:S01]  /*8e50*/  FMUL.FTZ R87, R87, R40 ;  /* 0x0000002857577220 */ /* 0x000fe20000410000 */
[----:B------:R-:W-:Y:S01]  /*8e60*/  FFMA.FTZ R34, R180, R39, R33 ;  /* 0x00000027b4227223 */ /* 0x000fe20000010021 */
[----:B------:R1:W-:Y:S01]  /*8e70*/  STS [R32+0x4254], R45 ;  /* 0x0042542d20007388 */ /* 0x0003e20000000800 */
[----:B------:R-:W-:Y:S01]  /*8e80*/  FFMA.FTZ R12, R86, UR46, -R11 ;  /* 0x0000002e560c7c23 */ /* 0x000fe2000801080b */
[----:B------:R-:W-:Y:S01]  /*8e90*/  FFMA.FTZ R88, R88, R86, -R87 ;  /* 0x0000005658587223 */ /* 0x000fe20000010857 */
[----:B------:R-:W-:Y:S01]  /*8ea0*/  FFMA.FTZ R149, R133, R48, R149 ;  /* 0x0000003085957223 */ /* 0x000fe20000010095 */
[----:B------:R-:W-:Y:S01]  /*8eb0*/  FADD.FTZ R172, R69, R172 ;  /* 0x000000ac45ac7221 */ /* 0x000fe20000010000 */
[----:B------:R-:W-:Y:S01]  /*8ec0*/  FMUL.FTZ R11, R47, R12 ;  /* 0x0000000c2f0b7220 */ /* 0x000fe20000410000 */
[----:B0-----:R-:W-:Y:S01]  /*8ed0*/  FADD.FTZ R43, R14, R9 ;  /* 0x000000090e2b7221 */ /* 0x001fe20000010000 */
[----:B------:R-:W-:Y:S01]  /*8ee0*/  FFMA.FTZ R9, R40, UR46, R10 ;  /* 0x0000002e28097c23 */ /* 0x000fe2000801000a */
[C---:B------:R-:W-:Y:S01]  /*8ef0*/  FMUL.FTZ R40, R133.reuse, R40 ;  /* 0x0000002885287220 */ /* 0x040fe20000410000 */
[----:B------:R-:W-:Y:S01]  /*8f00*/  FMUL.FTZ R14, R133, R86 ;  /* 0x00000056850e7220 */ /* 0x000fe20000410000 */
[----:B------:R-:W-:Y:S01]  /*8f10*/  FADD.FTZ R88, R13, R88 ;  /* 0x000000580d587221 */ /* 0x000fe20000010000 */
[----:B------:R-:W-:Y:S01]  /*8f20*/  FMUL.FTZ R10, R182, R134 ;  /* 0x00000086b60a7220 */ /* 0x000fe20000410000 */
[C---:B------:R-:W-:Y:S01]  /*8f30*/  FMUL.FTZ R39, R47.reuse, R40 ;  /* 0x000000282f277220 */ /* 0x040fe20000410000 */
[-C--:B------:R-:W-:Y:S01]  /*8f40*/  FMUL.FTZ R13, R47, R14.reuse ;  /* 0x0000000e2f0d7220 */ /* 0x080fe20000410000 */
[C---:B------:R-:W-:Y:S01]  /*8f50*/  FMUL.FTZ R41, R181.reuse, R14 ;  /* 0x0000000eb5297220 */ /* 0x040fe20000410000 */
[----:B------:R-:W-:Y:S01]  /*8f60*/  FMUL.FTZ R33, R181, R40 ;  /* 0x00000028b5217220 */ /* 0x000fe20000410000 */
[C---:B------:R-:W-:Y:S01]  /*8f70*/  FFMA.FTZ R39, R8.reuse, R14, -R39 ;  /* 0x0000000e08277223 */ /* 0x040fe20000010827 */
[C---:B------:R-:W-:Y:S01]  /*8f80*/  FFMA.FTZ R14, R8.reuse, R9, R11 ;  /* 0x00000009080e7223 */ /* 0x040fe2000001000b */
[C---:B------:R-:W-:Y:S01]  /*8f90*/  FMUL.FTZ R9, R89.reuse, R88 ;  /* 0x0000005859097220 */ /* 0x040fe20000410000 */
[-C--:B------:R-:W-:Y:S01]  /*8fa0*/  FMUL.FTZ R89, R89, R43.reuse ;  /* 0x0000002b59597220 */ /* 0x080fe20000410000 */
[----:B------:R-:W-:Y:S01]  /*8fb0*/  FFMA.FTZ R40, R8, R40, R13 ;  /* 0x0000002808287223 */ /* 0x000fe2000001000d */
[CC--:B------:R-:W-:Y:S01]  /*8fc0*/  FMUL.FTZ R11, R49.reuse, R88.reuse ;  /* 0x00000058310b7220 */ /* 0x0c0fe20000410000 */
[CC--:B------:R-:W-:Y:S01]  /*8fd0*/  FFMA.FTZ R9, R90.reuse, R43.reuse, R9 ;  /* 0x0000002b5a097223 */ /* 0x0c0fe20000010009 */
[----:B------:R-:W-:Y:S01]  /*8fe0*/  FFMA.FTZ R8, R90, R88, -R89 ;  /* 0x000000585a087223 */ /* 0x000fe20000010859 */
[----:B------:R0:W-:Y:S01]  /*8ff0*/  STS [R32+0x4248], R33 ;  /* 0x0042482120007388 */ /* 0x0001e20000000800 */
[-C--:B------:R-:W-:Y:S01]  /*9000*/  FFMA.FTZ R49, R49, -R10.reuse, R212 ;  /* 0x8000000a31317223 */ /* 0x080fe200000100d4 */
[----:B------:R-:W-:Y:S01]  /*9010*/  FADD.FTZ R16, R16, R9 ;  /* 0x0000000910107221 */ /* 0x000fe20000010000 */
[----:B------:R-:W-:Y:S01]  /*9020*/  FADD.FTZ R8, R15, R8 ;  /* 0x000000080f087221 */ /* 0x000fe20000010000 */
[----:B------:R-:W-:Y:S01]  /*9030*/  FFMA.FTZ R12, -R50, R10, R213 ;  /* 0x0000000a320c7223 */ /* 0x000fe200000101d5 */
[----:B------:R-:W-:Y:S01]  /*9040*/  FMUL.FTZ R10, R88, UR33 ;  /* 0x00000021580a7c20 */ /* 0x000fe20008410000 */
[----:B------:R-:W-:Y:S01]  /*9050*/  FFMA.FTZ R65, R181, R48, R14 ;  /* 0x00000030b5417223 */ /* 0x000fe2000001000e */
[C---:B------:R-:W-:Y:S01]  /*9060*/  FMUL.FTZ R9, R91.reuse, R8 ;  /* 0x000000085b097220 */ /* 0x040fe20000410000 */
[----:B------:R-:W-:Y:S01]  /*9070*/  FMUL.FTZ R91, R91, R16 ;  /* 0x000000105b5b7220 */ /* 0x000fe20000410000 */
[----:B-1----:R-:W-:Y:S01]  /*9080*/  FMUL.FTZ R45, R134, R88 ;  /* 0x00000058862d7220 */ /* 0x002fe20000410000 */
[----:B0-----:R-:W-:Y:S01]  /*9090*/  FFMA.FTZ R33, R50, R43, R11 ;  /* 0x0000002b32217223 */ /* 0x001fe2000001000b */
[C---:B------:R-:W-:Y:S01]  /*90a0*/  FFMA.FTZ R9, R92.reuse, R16, R9 ;  /* 0x000000105c097223 */ /* 0x040fe20000010009 */
[----:B------:R-:W-:Y:S01]  /*90b0*/  FFMA.FTZ R92, R92, R8, -R91 ;  /* 0x000000085c5c7223 */ /* 0x000fe2000001085b */
[----:B------:R-:W-:Y:S01]  /*90c0*/  FMUL.FTZ R11, R43, UR33 ;  /* 0x000000212b0b7c20 */ /* 0x000fe20008410000 */
[----:B------:R0:W-:Y:S01]  /*90d0*/  STS [R32+0x424c], R41 ;  /* 0x00424c2920007388 */ /* 0x0001e20000000800 */
[----:B------:R-:W-:Y:S01]  /*90e0*/  FADD.FTZ R13, R18, R9 ;  /* 0x00000009120d7221 */ /* 0x000fe20000010000 */
[----:B------:R-:W-:Y:S01]  /*90f0*/  FADD.FTZ R17, R17, R92 ;  /* 0x0000005c11117221 */ /* 0x000fe20000010000 */
[----:B------:R-:W-:Y:S01]  /*9100*/  FFMA.FTZ R14, R88, UR46, -R11 ;  /* 0x0000002e580e7c23 */ /* 0x000fe2000801080b */
[----:B------:R-:W-:Y:S01]  /*9110*/  FFMA.FTZ R11, R43, UR46, R10 ;  /* 0x0000002e2b0b7c23 */ /* 0x000fe2000801000a */
[C---:B------:R-:W-:Y:S01]  /*9120*/  FMUL.FTZ R10, R93.reuse, R13 ;  /* 0x0000000d5d0a7220 */ /* 0x040fe20000410000 */
[----:B------:R-:W-:Y:S01]  /*9130*/  FMUL.FTZ R9, R93, R17 ;  /* 0x000000115d097220 */ /* 0x000fe20000410000 */
[----:B------:R-:W-:Y:S01]  /*9140*/  FMUL.FTZ R43, R134, R43 ;  /* 0x0000002b862b7220 */ /* 0x000fe20000410000 */
[C---:B------:R-:W-:Y:S01]  /*9150*/  FMUL.FTZ R15, R49.reuse, R14 ;  /* 0x0000000e310f7220 */ /* 0x040fe20000410000 */
[C---:B------:R-:W-:Y:S01]  /*9160*/  FFMA.FTZ R10, R94.reuse, R17, -R10 ;  /* 0x000000115e0a7223 */ /* 0x040fe2000001080a */
[C---:B0-----:R-:W-:Y:S01]  /*9170*/  FMUL.FTZ R41, R49.reuse, R45 ;  /* 0x0000002d31297220 */ /* 0x041fe20000410000 */
[----:B------:R-:W-:Y:S01]  /*9180*/  FFMA.FTZ R9, R94, R13, R9 ;  /* 0x0000000d5e097223 */ /* 0x000fe20000010009 */
[-C--:B------:R-:W-:Y:S01]  /*9190*/  FMUL.FTZ R42, R49, R43.reuse ;  /* 0x0000002b312a7220 */ /* 0x080fe20000410000 */
[-C--:B------:R-:W-:Y:S01]  /*91a0*/  FMUL.FTZ R47, R182, R43.reuse ;  /* 0x0000002bb62f7220 */ /* 0x080fe20000410000 */
[C---:B------:R-:W-:Y:S01]  /*91b0*/  FFMA.FTZ R41, R12.reuse, R43, R41 ;  /* 0x0000002b0c297223 */ /* 0x040fe20000010029 */
[----:B------:R-:W-:Y:S01]  /*91c0*/  FFMA.FTZ R15, R12, R11, R15 ;  /* 0x0000000b0c0f7223 */ /* 0x000fe2000001000f */
[----:B------:R-:W-:Y:S01]  /*91d0*/  FMUL.FTZ R11, R183, R135 ;  /* 0x00000087b70b7220 */ /* 0x000fe20000410000 */
[----:B------:R-:W-:Y:S01]  /*91e0*/  FADD.FTZ R43, R20, R9 ;  /* 0x00000009142b7221 */ /* 0x000fe20000010000 */
[----:B------:R-:W-:Y:S01]  /*91f0*/  FMUL.FTZ R9, R51, R8 ;  /* 0x0000000833097220 */ /* 0x000fe20000410000 */
[----:B------:R-:W-:Y:S01]  /*9200*/  FADD.FTZ R44, R19, R10 ;  /* 0x0000000a132c7221 */ /* 0x000fe20000010000 */
[----:B------:R-:W-:Y:S01]  /*9210*/  FFMA.FTZ R10, -R52, R11, R214 ;  /* 0x0000000b340a7223 */ /* 0x000fe200000101d6 */
[----:B------:R-:W-:Y:S01]  /*9220*/  FFMA.FTZ R18, R182, R33, R15 ;  /* 0x00000021b6127223 */ /* 0x000fe2000001000f */
[----:B------:R-:W-:Y:S01]  /*9230*/  FFMA.FTZ R52, R52, R16, R9 ;  /* 0x0000001034347223 */ /* 0x000fe20000010009 */
[CC--:B------:R-:W-:Y:S01]  /*9240*/  FMUL.FTZ R9, R95.reuse, R44.reuse ;  /* 0x0000002c5f097220 */ /* 0x0c0fe20000410000 */
[----:B------:R-:W-:Y:S01]  /*9250*/  FMUL.FTZ R95, R95, R43 ;  /* 0x0000002b5f5f7220 */ /* 0x000fe20000410000 */
[----:B------:R-:W-:Y:S01]  /*9260*/  FFMA.FTZ R51, R51, -R11, R215 ;  /* 0x8000000b33337223 */ /* 0x000fe200000100d7 */
[----:B------:R-:W-:Y:S01]  /*9270*/  FMUL.FTZ R15, R16, UR33 ;  /* 0x00000021100f7c20 */ /* 0x000fe20008410000 */
[C---:B------:R-:W-:Y:S01]  /*9280*/  FFMA.FTZ R9, R96.reuse, R43, R9 ;  /* 0x0000002b60097223 */ /* 0x040fe20000010009 */
[----:B------:R-:W-:Y:S01]  /*9290*/  FFMA.FTZ R96, R96, R44, -R95 ;  /* 0x0000002c60607223 */ /* 0x000fe2000001085f */
[----:B------:R-:W-:Y:S01]  /*92a0*/  FMUL.FTZ R11, R8, UR33 ;  /* 0x00000021080b7c20 */ /* 0x000fe20008410000 */
[----:B------:R-:W-:Y:S01]  /*92b0*/  FFMA.FTZ R42, R12, R45, -R42 ;  /* 0x0000002d0c2a7223 */ /* 0x000fe2000001082a */
[----:B------:R-:W-:Y:S01]  /*92c0*/  FADD.FTZ R9, R22, R9 ;  /* 0x0000000916097221 */ /* 0x000fe20000010000 */
[----:B------:R-:W-:Y:S01]  /*92d0*/  FADD.FTZ R21, R21, R96 ;  /* 0x0000006015157221 */ /* 0x000fe20000010000 */
[----:B------:R-:W-:Y:S01]  /*92e0*/  FFMA.FTZ R12, R8, UR46, -R15 ;  /* 0x0000002e080c7c23 */ /* 0x000fe2000801080f */
[----:B------:R-:W-:Y:S01]  /*92f0*/  FMUL.FTZ R14, R135, R8 ;  /* 0x00000008870e7220 */ /* 0x000fe20000410000 */
[----:B------:R-:W-:Y:S01]  /*9300*/  FFMA.FTZ R15, R16, UR46, R11 ;  /* 0x0000002e100f7c23 */ /* 0x000fe2000801000b */
[C---:B------:R-:W-:Y:S01]  /*9310*/  FMUL.FTZ R8, R97.reuse, R9 ;  /* 0x0000000961087220 */ /* 0x040fe20000410000 */
[----:B------:R-:W-:Y:S01]  /*9320*/  FMUL.FTZ R11, R97, R21 ;  /* 0x00000015610b7220 */ /* 0x000fe20000410000 */
[----:B------:R-:W-:Y:S01]  /*9330*/  FMUL.FTZ R45, R182, R45 ;  /* 0x0000002db62d7220 */ /* 0x000fe20000410000 */
[----:B------:R-:W-:Y:S01]  /*9340*/  FMUL.FTZ R16, R135, R16 ;  /* 0x0000001087107220 */ /* 0x000fe20000410000 */
[C---:B------:R-:W-:Y:S01]  /*9350*/  FFMA.FTZ R8, R98.reuse, R21, -R8 ;  /* 0x0000001562087223 */ /* 0x040fe20000010808 */
[----:B------:R-:W-:Y:S01]  /*9360*/  FFMA.FTZ R11, R98, R9, R11 ;  /* 0x00000009620b7223 */ /* 0x000fe2000001000b */
[----:B------:R-:W-:Y:S01]  /*9370*/  FMUL.FTZ R19, R51, R12 ;  /* 0x0000000c33137220 */ /* 0x000fe20000410000 */
[----:B------:R0:W-:Y:S01]  /*9380*/  STS [R32+0x4244], R45 ;  /* 0x0042442d20007388 */ /* 0x0001e20000000800 */
[----:B------:R-:W-:Y:S01]  /*9390*/  FADD.FTZ R8, R23, R8 ;  /* 0x0000000817087221 */ /* 0x000fe20000010000 */
[----:B------:R-:W-:Y:S01]  /*93a0*/  FADD.FTZ R24, R24, R11 ;  /* 0x0000000b18187221 */ /* 0x000fe20000010000 */
[----:B------:R-:W-:Y:S01]  /*93b0*/  FFMA.FTZ R12, R10, R15, R19 ;  /* 0x0000000f0a0c7223 */ /* 0x000fe20000010013 */
[----:B------:R-:W-:Y:S01]  /*93c0*/  FMUL.FTZ R49, R183, R14 ;  /* 0x0000000eb7317220 */ /* 0x000fe20000410000 */
[C---:B------:R-:W-:Y:S01]  /*93d0*/  FMUL.FTZ R11, R99.reuse, R8 ;  /* 0x00000008630b7220 */ /* 0x040fe20000410000 */
[-C--:B------:R-:W-:Y:S01]  /*93e0*/  FMUL.FTZ R99, R99, R24.reuse ;  /* 0x0000001863637220 */ /* 0x080fe20000410000 */
[----:B------:R1:W-:Y:S01]  /*93f0*/  STS [R32+0x4240], R47 ;  /* 0x0042402f20007388 */ /* 0x0003e20000000800 */
[----:B------:R-:W-:Y:S01]  /*9400*/  FADD.FTZ R167, R18, R167 ;  /* 0x000000a712a77221 */ /* 0x000fe20000010000 */
[C---:B------:R-:W-:Y:S01]  /*9410*/  FFMA.FTZ R11, R100.reuse, R24, R11 ;  /* 0x00000018640b7223 */ /* 0x040fe2000001000b */
[C---:B0-----:R-:W-:Y:S01]  /*9420*/  FMUL.FTZ R45, R51.reuse, R14 ;  /* 0x0000000e332d7220 */ /* 0x041fe20000410000 */
[----:B------:R-:W-:Y:S01]  /*9430*/  FMUL.FTZ R51, R51, R16 ;  /* 0x0000001033337220 */ /* 0x000fe20000410000 */
[----:B------:R-:W-:Y:S01]  /*9440*/  FFMA.FTZ R100, R100, R8, -R99 ;  /* 0x0000000864647223 */ /* 0x000fe20000010863 */
[----:B------:R-:W-:Y:S01]  /*9450*/  FADD.FTZ R11, R26, R11 ;  /* 0x0000000b1a0b7221 */ /* 0x000fe20000010000 */
[C---:B------:R-:W-:Y:S01]  /*9460*/  FFMA.FTZ R45, R10.reuse, R16, R45 ;  /* 0x000000100a2d7223 */ /* 0x040fe2000001002d */
[----:B------:R-:W-:Y:S01]  /*9470*/  FFMA.FTZ R46, R10, R14, -R51 ;  /* 0x0000000e0a2e7223 */ /* 0x000fe20000010833 */
[----:B------:R-:W-:Y:S01]  /*9480*/  FMUL.FTZ R10, R53, R17 ;  /* 0x00000011350a7220 */ /* 0x000fe20000410000 */
[----:B------:R-:W-:Y:S01]  /*9490*/  FADD.FTZ R25, R25, R100 ;  /* 0x0000006419197221 */ /* 0x000fe20000010000 */
[----:B------:R-:W-:Y:S01]  /*94a0*/  FMUL.FTZ R14, R13, UR33 ;  /* 0x000000210d0e7c20 */ /* 0x000fe20008410000 */
[----:B------:R-:W-:Y:S01]  /*94b0*/  FFMA.FTZ R150, R134, R33, R150 ;  /* 0x0000002186967223 */ /* 0x000fe20000010096 */
[----:B------:R-:W-:Y:S01]  /*94c0*/  FMUL.FTZ R18, R184, R136 ;  /* 0x00000088b8127220 */ /* 0x000fe20000410000 */
[----:B-1----:R-:W-:Y:S01]  /*94d0*/  FFMA.FTZ R47, R54, R13, R10 ;  /* 0x0000000d362f7223 */ /* 0x002fe2000001000a */
[----:B------:R-:W-:Y:S01]  /*94e0*/  FMUL.FTZ R33, R183, R16 ;  /* 0x00000010b7217220 */ /* 0x000fe20000410000 */
[----:B------:R-:W-:Y:S01]  /*94f0*/  FMUL.FTZ R10, R101, R11 ;  /* 0x0000000b650a7220 */ /* 0x000fe20000410000 */
[----:B------:R-:W-:Y:S01]  /*9500*/  FFMA.FTZ R51, R183, R52, R12 ;  /* 0x00000034b7337223 */ /* 0x000fe2000001000c */
[----:B------:R-:W-:Y:S01]  /*9510*/  FMUL.FTZ R15, R101, R25 ;  /* 0x00000019650f7220 */ /* 0x000fe20000410000 */
[C---:B------:R-:W-:Y:S01]  /*9520*/  FMUL.FTZ R12, R17.reuse, UR33 ;  /* 0x00000021110c7c20 */ /* 0x040fe20008410000 */
[----:B------:R-:W-:Y:S01]  /*9530*/  FFMA.FTZ R14, R17, UR46, -R14 ;  /* 0x0000002e110e7c23 */ /* 0x000fe2000801080e */
[-C--:B------:R-:W-:Y:S01]  /*9540*/  FFMA.FTZ R53, R53, -R18.reuse, R216 ;  /* 0x8000001235357223 */ /* 0x080fe200000100d8 */
[----:B------:R-:W-:Y:S01]  /*9550*/  FMUL.FTZ R17, R136, R17 ;  /* 0x0000001188117220 */ /* 0x000fe20000410000 */
[C---:B------:R-:W-:Y:S01]  /*9560*/  FFMA.FTZ R10, R102.reuse, R25, -R10 ;  /* 0x00000019660a7223 */ /* 0x040fe2000001080a */
[----:B------:R0:W-:Y:S01]  /*9570*/  STS [R32+0x4238], R33 ;  /* 0x0042382120007388 */ /* 0x0001e20000000800 */
[----:B------:R-:W-:Y:S01]  /*9580*/  FFMA.FTZ R15, R102, R11, R15 ;  /* 0x0000000b660f7223 */ /* 0x000fe2000001000f */
[----:B------:R-:W-:Y:S01]  /*9590*/  FFMA.FTZ R18, -R54, R18, R217 ;  /* 0x0000001236127223 */ /* 0x000fe200000101d9 */
[----:B------:R-:W-:Y:S01]  /*95a0*/  FADD.FTZ R10, R27, R10 ;  /* 0x0000000a1b0a7221 */ /* 0x000fe20000010000 */
[----:B------:R1:W-:Y:S01]  /*95b0*/  STS [R32+0x423c], R49 ;  /* 0x00423c3120007388 */ /* 0x0003e20000000800 */
[----:B------:R-:W-:Y:S01]  /*95c0*/  FADD.FTZ R28, R28, R15 ;  /* 0x0000000f1c1c7221 */ /* 0x000fe20000010000 */
[----:B------:R-:W-:Y:S01]  /*95d0*/  FMUL.FTZ R16, R190, R142 ;  /* 0x0000008ebe107220 */ /* 0x000fe20000410000 */
[----:B------:R-:W-:Y:S01]  /*95e0*/  FMUL.FTZ R69, R53, R14 ;  /* 0x0000000e35457220 */ /* 0x000fe20000410000 */
[----:B------:R-:W-:Y:S01]  /*95f0*/  FMUL.FTZ R23, R184, R17 ;  /* 0x00000011b8177220 */ /* 0x000fe20000410000 */
[----:B------:R-:W-:Y:S01]  /*9600*/  FADD.FTZ R166, R51, R166 ;  /* 0x000000a633a67221 */ /* 0x000fe20000010000 */
[----:B0-----:R-:W-:Y:S01]  /*9610*/  FFMA.FTZ R33, R13, UR46, R12 ;  /* 0x0000002e0d217c23 */ /* 0x001fe2000801000c */
[----:B------:R-:W-:Y:S01]  /*9620*/  FMUL.FTZ R13, R136, R13 ;  /* 0x0000000d880d7220 */ /* 0x000fe20000410000 */
[----:B------:R-:W-:Y:S01]  /*9630*/  FMUL.FTZ R14, R189, R141 ;  /* 0x0000008dbd0e7220 */ /* 0x000fe20000410000 */
[----:B------:R-:W-:Y:S01]  /*9640*/  FMUL.FTZ R22, R188, R140 ;  /* 0x0000008cbc167220 */ /* 0x000fe20000410000 */
[C---:B-1----:R-:W-:Y:S01]  /*9650*/  FMUL.FTZ R49, R53.reuse, R17 ;  /* 0x0000001135317220 */ /* 0x042fe20000410000 */
[-C--:B------:R-:W-:Y:S01]  /*9660*/  FMUL.FTZ R48, R53, R13.reuse ;  /* 0x0000000d35307220 */ /* 0x080fe20000410000 */
[-C--:B------:R-:W-:Y:S01]  /*9670*/  FMUL.FTZ R19, R184, R13.reuse ;  /* 0x0000000db8137220 */ /* 0x080fe20000410000 */
[----:B------:R-:W-:Y:S01]  /*9680*/  FFMA.FTZ R15, -R76, R14, R226 ;  /* 0x0000000e4c0f7223 */ /* 0x000fe200000101e2 */
[C---:B------:R-:W-:Y:S01]  /*9690*/  FFMA.FTZ R49, R18.reuse, R13, R49 ;  /* 0x0000000d12317223 */ /* 0x040fe20000010031 */
[C---:B------:R-:W-:Y:S01]  /*96a0*/  FMUL.FTZ R13, R103.reuse, R10 ;  /* 0x0000000a670d7220 */ /* 0x040fe20000410000 */
[----:B------:R-:W-:Y:S01]  /*96b0*/  FMUL.FTZ R103, R103, R28 ;  /* 0x0000001c67677220 */ /* 0x000fe20000410000 */
[----:B------:R-:W-:Y:S01]  /*96c0*/  FFMA.FTZ R48, R18, R17, -R48 ;  /* 0x0000001112307223 */ /* 0x000fe20000010830 */
[----:B------:R-:W-:Y:S01]  /*96d0*/  FFMA.FTZ R17, -R78, R16, R228 ;  /* 0x000000104e117223 */ /* 0x000fe200000101e4 */
[C---:B------:R-:W-:Y:S01]  /*96e0*/  FFMA.FTZ R13, R104.reuse, R28, R13 ;  /* 0x0000001c680d7223 */ /* 0x040fe2000001000d */
[----:B------:R-:W-:Y:S01]  /*96f0*/  FFMA.FTZ R104, R104, R10, -R103 ;  /* 0x0000000a68687223 */ /* 0x000fe20000010867 */
[----:B------:R-:W-:Y:S01]  /*9700*/  FFMA.FTZ R16, R77, -R16, R229 ;  /* 0x800000104d107223 */ /* 0x000fe200000100e5 */
[----:B------:R-:W-:Y:S01]  /*9710*/  FFMA.FTZ R14, R75, -R14, R227 ;  /* 0x8000000e4b0e7223 */ /* 0x000fe200000100e3 */
[----:B------:R-:W-:Y:S01]  /*9720*/  FADD.FTZ R13, R30, R13 ;  /* 0x0000000d1e0d7221 */ /* 0x000fe20000010000 */
[----:B------:R-:W-:Y:S01]  /*9730*/  FADD.FTZ R29, R29, R104 ;  /* 0x000000681d1d7221 */ /* 0x000fe20000010000 */
[----:B------:R-:W-:Y:S01]  /*9740*/  FMUL.FTZ R50, R141, R10 ;  /* 0x0000000a8d327220 */ /* 0x000fe20000410000 */
[----:B------:R-:W-:Y:S01]  /*9750*/  FFMA.FTZ R151, R135, R52, R151 ;  /* 0x0000003487977223 */ /* 0x000fe20000010097 */
[C---:B------:R-:W-:Y:S01]  /*9760*/  FMUL.FTZ R53, R142.reuse, R13 ;  /* 0x0000000d8e357220 */ /* 0x040fe20000410000 */
[----:B------:R-:W-:Y:S01]  /*9770*/  FMUL.FTZ R51, R142, R29 ;  /* 0x0000001d8e337220 */ /* 0x000fe20000410000 */
[----:B------:R-:W-:Y:S01]  /*9780*/  FADD.FTZ R168, R65, R168 ;  /* 0x000000a841a87221 */ /* 0x000fe20000010000 */
[----:B------:R-:W-:Y:S01]  /*9790*/  FFMA.FTZ R12, -R74, R22, R225 ;  /* 0x000000164a0c7223 */ /* 0x000fe200000101e1 */
[----:B------:R-:W-:Y:S01]  /*97a0*/  FMUL.FTZ R52, R141, R28 ;  /* 0x0000001c8d347220 */ /* 0x000fe20000410000 */
[C---:B------:R-:W-:Y:S01]  /*97b0*/  FMUL.FTZ R20, R16.reuse, R51 ;  /* 0x0000003310147220 */ /* 0x040fe20000410000 */
[-C--:B------:R-:W-:Y:S01]  /*97c0*/  FMUL.FTZ R26, R16, R53.reuse ;  /* 0x00000035101a7220 */ /* 0x080fe20000410000 */
[----:B------:R-:W-:Y:S01]  /*97d0*/  FMUL.FTZ R30, R14, R50 ;  /* 0x000000320e1e7220 */ /* 0x000fe20000410000 */
[----:B------:R-:W-:Y:S01]  /*97e0*/  FFMA.FTZ R22, R73, -R22, R224 ;  /* 0x8000001649167223 */ /* 0x000fe200000100e0 */
[C---:B------:R-:W-:Y:S01]  /*97f0*/  FFMA.FTZ R20, R17.reuse, R53, R20 ;  /* 0x0000003511147223 */ /* 0x040fe20000010014 */
[----:B------:R-:W-:Y:S01]  /*9800*/  FMUL.FTZ R65, R140, R25 ;  /* 0x000000198c417220 */ /* 0x000fe20000410000 */
[----:B------:R0:W-:Y:S01]  /*9810*/  STS [R32+0x4230], R19 ;  /* 0x0042301320007388 */ /* 0x0001e20000000800 */
[----:B------:R-:W-:Y:S01]  /*9820*/  FFMA.FTZ R26, R17, R51, -R26 ;  /* 0x00000033111a7223 */ /* 0x000fe2000001081a */
[----:B------:R-:W-:Y:S01]  /*9830*/  FADD.FTZ R20, RZ, R20 ;  /* 0x00000014ff147221 */ /* 0x000fe20000010000 */
[----:B------:R-:W-:Y:S01]  /*9840*/  FMUL.FTZ R27, R22, R65 ;  /* 0x00000041161b7220 */ /* 0x000fe20000410000 */
[----:B------:R1:W-:Y:S01]  /*9850*/  STS [R32+0x4234], R23 ;  /* 0x0042341720007388 */ /* 0x0003e20000000800 */
[----:B------:R-:W-:Y:S01]  /*9860*/  FADD.FTZ R26, RZ, R26 ;  /* 0x0000001aff1a7221 */ /* 0x000fe20000010000 */
[----:B------:R-:W-:Y:S01]  /*9870*/  FFMA.FTZ R81, R18, R33, R69 ;  /* 0x0000002112517223 */ /* 0x000fe20000010045 */
[----:B------:R-:W-:Y:S01]  /*9880*/  FMUL.FTZ R18, R187, R139 ;  /* 0x0000008bbb127220 */ /* 0x000fe20000410000 */
[----:B------:R2:W-:Y:S01]  /*9890*/  STS [R32+0x4264], R67 ;  /* 0x0042644320007388 */ /* 0x0005e20000000800 */
[----:B------:R-:W-:Y:S01]  /*98a0*/  FMUL.FTZ R54, R139, R8 ;  /* 0x000000088b367220 */ /* 0x000fe20000410000 */
[----:B0-----:R-:W-:Y:S01]  /*98b0*/  FFMA.FTZ R19, R15, R52, R30 ;  /* 0x000000340f137223 */ /* 0x001fe2000001001e */
[----:B------:R-:W-:Y:S01]  /*98c0*/  FMUL.FTZ R66, R139, R24 ;  /* 0x000000188b427220 */ /* 0x000fe20000410000 */
[----:B------:R-:W-:Y:S01]  /*98d0*/  FADD.FTZ R169, R34, R169 ;  /* 0x000000a922a97221 */ /* 0x000fe20000010000 */
[----:B------:R-:W-:Y:S01]  /*98e0*/  FMUL.FTZ R69, R185, R137 ;  /* 0x00000089b9457220 */ /* 0x000fe20000410000 */
[----:B-1----:R-:W-:Y:S01]  /*98f0*/  FMUL.FTZ R23, R14, R52 ;  /* 0x000000340e177220 */ /* 0x002fe20000410000 */
[----:B------:R-:W-:Y:S01]  /*9900*/  FADD.FTZ R19, R20, R19 ;  /* 0x0000001314137221 */ /* 0x000fe20000010000 */
[----:B------:R-:W-:Y:S01]  /*9910*/  FMUL.FTZ R68, R186, R138 ;  /* 0x0000008aba447220 */ /* 0x000fe20000410000 */
[----:B------:R-:W-:Y:S01]  /*9920*/  FMUL.FTZ R70, R55, R44 ;  /* 0x0000002c37467220 */ /* 0x000fe20000410000 */
[----:B--2---:R-:W-:Y:S01]  /*9930*/  FMUL.FTZ R67, R140, R11 ;  /* 0x0000000b8c437220 */ /* 0x004fe20000410000 */
[----:B------:R-:W-:Y:S01]  /*9940*/  FFMA.FTZ R23, R15, R50, -R23 ;  /* 0x000000320f177223 */ /* 0x000fe20000010817 */
[----:B------:R-:W-:Y:S01]  /*9950*/  FMUL.FTZ R71, R138, R21 ;  /* 0x000000158a477220 */ /* 0x000fe20000410000 */
[----:B------:R-:W-:Y:S01]  /*9960*/  FFMA.FTZ R152, R136, R47, R152 ;  /* 0x0000002f88987223 */ /* 0x000fe20000010098 */
[-C--:B------:R-:W-:Y:S01]  /*9970*/  FFMA.FTZ R20, R12, R67.reuse, R27 ;  /* 0x000000430c147223 */ /* 0x080fe2000001001b */
[-C--:B------:R-:W-:Y:S01]  /*9980*/  FMUL.FTZ R30, R22, R67.reuse ;  /* 0x00000043161e7220 */ /* 0x080fe20000410000 */
[----:B------:R-:W-:Y:S01]  /*9990*/  FADD.FTZ R23, R26, R23 ;  /* 0x000000171a177221 */ /* 0x000fe20000010000 */
[----:B------:R-:W-:Y:S01]  /*99a0*/  FMUL.FTZ R67, R188, R67 ;  /* 0x00000043bc437220 */ /* 0x000fe20000410000 */
[----:B------:R-:W-:Y:S01]  /*99b0*/  FADD.FTZ R26, R19, R20 ;  /* 0x00000014131a7221 */ /* 0x000fe20000010000 */
[----:B------:R-:W-:Y:S01]  /*99c0*/  FFMA.FTZ R30, R12, R65, -R30 ;  /* 0x000000410c1e7223 */ /* 0x000fe2000001081e */
[-C--:B------:R-:W-:Y:S01]  /*99d0*/  FFMA.FTZ R20, R59, -R18.reuse, R223 ;  /* 0x800000123b147223 */ /* 0x080fe200000100df */
[----:B------:R-:W-:Y:S01]  /*99e0*/  FFMA.FTZ R19, -R72, R18, R222 ;  /* 0x0000001248137223 */ /* 0x000fe200000101de */
[----:B------:R-:W-:Y:S01]  /*99f0*/  FFMA.FTZ R18, R55, -R69, R219 ;  /* 0x8000004537127223 */ /* 0x000fe200000100db */
[----:B------:R-:W-:Y:S01]  /*9a00*/  FADD.FTZ R30, R23, R30 ;  /* 0x0000001e171e7221 */ /* 0x000fe20000010000 */
[C---:B------:R-:W-:Y:S01]  /*9a10*/  FMUL.FTZ R34, R20.reuse, R54 ;  /* 0x0000003614227220 */ /* 0x040fe20000410000 */
[-C--:B------:R-:W-:Y:S01]  /*9a20*/  FMUL.FTZ R23, R20, R66.reuse ;  /* 0x0000004214177220 */ /* 0x080fe20000410000 */
[----:B------:R-:W-:Y:S01]  /*9a30*/  FMUL.FTZ R65, R188, R65 ;  /* 0x00000041bc417220 */ /* 0x000fe20000410000 */
[----:B------:R-:W-:Y:S01]  /*9a40*/  FMUL.FTZ R53, R190, R53 ;  /* 0x00000035be357220 */ /* 0x000fe20000410000 */
[C---:B------:R-:W-:Y:S01]  /*9a50*/  FFMA.FTZ R27, R19.reuse, R66, R34 ;  /* 0x00000042131b7223 */ /* 0x040fe20000010022 */
[----:B------:R-:W-:Y:S01]  /*9a60*/  FFMA.FTZ R33, R19, R54, -R23 ;  /* 0x0000003613217223 */ /* 0x000fe20000010817 */
[----:B------:R-:W-:Y:S01]  /*9a70*/  FFMA.FTZ R23, -R56, R69, R218 ;  /* 0x0000004538177223 */ /* 0x000fe200000101da */
[----:B------:R-:W-:Y:S01]  /*9a80*/  FMUL.FTZ R69, R138, R9 ;  /* 0x000000098a457220 */ /* 0x000fe20000410000 */
[----:B------:R-:W-:Y:S01]  /*9a90*/  FADD.FTZ R26, R26, R27 ;  /* 0x0000001b1a1a7221 */ /* 0x000fe20000010000 */
[----:B------:R-:W-:Y:S01]  /*9aa0*/  FADD.FTZ R55, R30, R33 ;  /* 0x000000211e377221 */ /* 0x000fe20000010000 */
[----:B------:R-:W-:Y:S01]  /*9ab0*/  FMUL.FTZ R27, R43, UR33 ;  /* 0x000000212b1b7c20 */ /* 0x000fe20008410000 */
[-C--:B------:R-:W-:Y:S01]  /*9ac0*/  FFMA.FTZ R33, R57, -R68.reuse, R220 ;  /* 0x8000004439217223 */ /* 0x080fe200000100dc */
[----:B------:R-:W-:Y:S01]  /*9ad0*/  FFMA.FTZ R56, R56, R43, R70 ;  /* 0x0000002b38387223 */ /* 0x000fe20000010046 */
[----:B------:R-:W-:Y:S01]  /*9ae0*/  FFMA.FTZ R34, -R58, R68, R221 ;  /* 0x000000443a227223 */ /* 0x000fe200000101dd */
[C---:B------:R-:W-:Y:S01]  /*9af0*/  FMUL.FTZ R30, R44.reuse, UR33 ;  /* 0x000000212c1e7c20 */ /* 0x040fe20008410000 */
[----:B------:R-:W-:Y:S01]  /*9b00*/  FFMA.FTZ R27, R44, UR46, -R27 ;  /* 0x0000002e2c1b7c23 */ /* 0x000fe2000801081b */
[----:B------:R-:W-:Y:S01]  /*9b10*/  FMUL.FTZ R70, R137, R44 ;  /* 0x0000002c89467220 */ /* 0x000fe20000410000 */
[----:B------:R-:W-:Y:S01]  /*9b20*/  FMUL.FTZ R44, R33, R69 ;  /* 0x00000045212c7220 */ /* 0x000fe20000410000 */
[----:B------:R-:W-:Y:S01]  /*9b30*/  FMUL.FTZ R68, R137, R43 ;  /* 0x0000002b89447220 */ /* 0x000fe20000410000 */
[-C--:B------:R-:W-:Y:S01]  /*9b40*/  FMUL.FTZ R79, R33, R71.reuse ;  /* 0x00000047214f7220 */ /* 0x080fe20000410000 */
[----:B------:R-:W-:Y:S01]  /*9b50*/  FFMA.FTZ R30, R43, UR46, R30 ;  /* 0x0000002e2b1e7c23 */ /* 0x000fe2000801001e */
[----:B------:R-:W-:Y:S01]  /*9b60*/  FFMA.FTZ R44, R34, R71, -R44 ;  /* 0x00000047222c7223 */ /* 0x000fe2000001082c */
[----:B------:R-:W-:Y:S01]  /*9b70*/  FMUL.FTZ R43, R18, R68 ;  /* 0x00000044122b7220 */ /* 0x000fe20000410000 */
[----:B------:R-:W-:Y:S01]  /*9b80*/  FFMA.FTZ R79, R34, R69, R79 ;  /* 0x00000045224f7223 */ /* 0x000fe2000001004f */
[-C--:B------:R-:W-:Y:S01]  /*9b90*/  FMUL.FTZ R80, R18, R70.reuse ;  /* 0x0000004612507220 */ /* 0x080fe20000410000 */
[----:B------:R-:W-:Y:S01]  /*9ba0*/  FADD.FTZ R44, R55, R44 ;  /* 0x0000002c372c7221 */ /* 0x000fe20000010000 */
[C---:B------:R-:W-:Y:S01]  /*9bb0*/  FFMA.FTZ R43, R23.reuse, R70, -R43 ;  /* 0x00000046172b7223 */ /* 0x040fe2000001082b */
[----:B------:R-:W-:Y:S01]  /*9bc0*/  FADD.FTZ R79, R26, R79 ;  /* 0x0000004f1a4f7221 */ /* 0x000fe20000010000 */
[-C--:B------:R-:W-:Y:S01]  /*9bd0*/  FFMA.FTZ R80, R23, R68.reuse, R80 ;  /* 0x0000004417507223 */ /* 0x080fe20000010050 */
[----:B------:R-:W-:Y:S01]  /*9be0*/  FFMA.FTZ R26, R184, R47, R81 ;  /* 0x0000002fb81a7223 */ /* 0x000fe20000010051 */
        /* <DEDUP_REMOVED lines=13> */
[C---:B------:R-:W-:Y:S01]  /*9cc0*/  FMUL.FTZ R43, R187.reuse, R54 ;  /* 0x00000036bb2b7220 */ /* 0x040fe20000410000 */
[----:B------:R-:W-:Y:S01]  /*9cd0*/  FADD.FTZ R45, R80, R41 ;  /* 0x00000029502d7221 */ /* 0x000fe20000010000 */
[----:B------:R-:W-:Y:S01]  /*9ce0*/  FMUL.FTZ R41, R187, R66 ;  /* 0x00000042bb297220 */ /* 0x000fe20000410000 */
[----:B------:R-:W-:Y:S01]  /*9cf0*/  FADD.FTZ R42, R42, R39 ;  /* 0x000000272a2a7221 */ /* 0x000fe20000010000 */
[----:B------:R-:W-:Y:S01]  /*9d00*/  STS [R32+0x422c], R55 ;  /* 0x00422c3720007388 */ /* 0x000fe20000000800 */
[----:B------:R-:W-:Y:S01]  /*9d10*/  FADD.FTZ R45, R45, R40 ;  /* 0x000000282d2d7221 */ /* 0x000fe20000010000 */
[----:B------:R-:W-:Y:S01]  /*9d20*/  IADD3 R40, PT, PT, R197, 0x180, RZ ;  /* 0x00000180c5287810 */ /* 0x000fe20007ffe0ff */
        /* <DEDUP_REMOVED lines=19> */
[----:B------:R-:W-:Y:S01]  /*9e60*/  STS [R32+0x4210], R67 ;  /* 0x0042104320007388 */ /* 0x000fe20000000800 */
[----:B------:R-:W-:Y:S01]  /*9e70*/  IADD3 R2, PT, PT, R197, 0x40, RZ ;  /* 0x00000040c5027810 */ /* 0x000fe20007ffe0ff */
[----:B------:R-:W-:Y:S01]  /*9e80*/  FMUL.FTZ R225, R124, R225 ;  /* 0x000000e17ce17220 */ /* 0x000fe20000410000 */
[----:B------:R-:W-:Y:S01]  /*9e90*/  FADD.FTZ R3, R45, R0 ;  /* 0x000000002d037221 */ /* 0x000fe20000010000 */
[----:B------:R-:W-:Y:S01]  /*9ea0*/  STS [R32+0x4214], R65 ;  /* 0x0042144120007388 */ /* 0x000fe20000000800 */
[----:B------:R-:W-:Y:S01]  /*9eb0*/  FADD.FTZ R0, R42, R31 ;  /* 0x0000001f2a007221 */ /* 0x000fe20000010000 */
[C---:B------:R-:W-:Y:S01]  /*9ec0*/  IADD3 R36, PT, PT, R197.reuse, 0x100, RZ ;  /* 0x00000100c5247810 */ /* 0x040fe20007ffe0ff */
[----:B------:R-:W-:Y:S01]  /*9ed0*/  FMUL.FTZ R229, R126, -R229 ;  /* 0x800000e57ee57220 */ /* 0x000fe20000410000 */
[----:B------:R-:W-:Y:S01]  /*9ee0*/  STS [R32+0x4208], R35 ;  /* 0x0042082320007388 */ /* 0x000fe20000000800 */
[----:B------:R-:W-:Y:S01]  /*9ef0*/  IADD3 R42, PT, PT, R197, 0x1c0, RZ ;  /* 0x000001c0c52a7810 */ /* 0x000fe20007ffe0ff */
[----:B------:R-:W-:Y:S01]  /*9f00*/  FMUL.FTZ R223, R121, -R223 ;  /* 0x800000df79df7220 */ /* 0x000fe20000410000 */
[C---:B------:R-:W-:Y:S01]  /*9f10*/  IADD3 R44, PT, PT, R197.reuse, 0x240, RZ ;  /* 0x00000240c52c7810 */ /* 0x040fe20007ffe0ff */
[----:B------:R0:W-:Y:S01]  /*9f20*/  STS [R32+0x420c], R7 ;  /* 0x00420c0720007388 */ /* 0x0001e20000000800 */
[C---:B------:R-:W-:Y:S01]  /*9f30*/  IADD3 R46, PT, PT, R197.reuse, 0x280, RZ ;  /* 0x00000280c52e7810 */ /* 0x040fe20007ffe0ff */
[----:B------:R-:W-:Y:S01]  /*9f40*/  FMUL.FTZ R221, R120, R221 ;  /* 0x000000dd78dd7220 */ /* 0x000fe20000410000 */
[C---:B------:R-:W-:Y:S01]  /*9f50*/  IADD3 R48, PT, PT, R197.reuse, 0x2c0, RZ ;  /* 0x000002c0c5307810 */ /* 0x040fe20007ffe0ff */
        /* <DEDUP_REMOVED lines=8> */
[----:B------:R-:W-:Y:S01]  /*9fe0*/  BAR.SYNC.DEFER_BLOCKING 0x0 ;  /* 0x0000000000007b1d */ /* 0x000fe20000010000 */
[----:B------:R-:W-:Y:S01]  /*9ff0*/  LOP3.LUT R68, R197, 0x400, RZ, 0xfc, !PT ;  /* 0x00000400c5447812 */ /* 0x000fe200078efcff */
[----:B------:R-:W-:Y:S01]  /*a000*/  FMUL.FTZ R215, R117, -R215 ;  /* 0x800000d775d77220 */ /* 0x000fe20000410000 */
[C---:B------:R-:W-:Y:S01]  /*a010*/  IADD3 R70, PT, PT, R197.reuse, 0x440, RZ ;  /* 0x00000440c5467810 */ /* 0x040fe20007ffe0ff */
[----:B------:R-:W-:Y:S01]  /*a020*/  FMUL.FTZ R213, R116, R213 ;  /* 0x000000d574d57220 */ /* 0x000fe20000410000 */
[----:B------:R-:W-:Y:S01]  /*a030*/  IADD3 R80, PT, PT, R197, 0x480, RZ ;  /* 0x00000480c5507810 */ /* 0x000fe20007ffe0ff */
[----:B------:R-:W-:Y:S01]  /*a040*/  FMUL.FTZ R209, R111, -R209 ;  /* 0x800000d16fd17220 */ /* 0x000fe20000410000 */
[----:B------:R-:W-:Y:S01]  /*a050*/  IADD3 R82, PT, PT, R197, 0x4c0, RZ ;  /* 0x000004c0c5527810 */ /* 0x000fe20007ffe0ff */
[----:B------:R-:W-:Y:S01]  /*a060*/  FMUL.FTZ R227, R125, -R227 ;  /* 0x800000e37de37220 */ /* 0x000fe20000410000 */
[C---:B------:R-:W-:Y:S01]  /*a070*/  IADD3 R84, PT, PT, R197.reuse, 0x500, RZ ;  /* 0x00000500c5547810 */ /* 0x040fe20007ffe0ff */
[----:B------:R-:W-:Y:S01]  /*a080*/  FMUL.FTZ R211, R112, -R211 ;  /* 0x800000d370d37220 */ /* 0x000fe20000410000 */
[C---:B------:R-:W-:Y:S01]  /*a090*/  IADD3 R86, PT, PT, R197.reuse, 0x540, RZ ;  /* 0x00000540c5567810 */ /* 0x040fe20007ffe0ff */
        /* <DEDUP_REMOVED lines=8> */
[----:B------:R-:W-:Y:S01]  /*a120*/  FMUL.FTZ R194, R21, UR33 ;  /* 0x0000002115c27c20 */ /* 0x000fe20008410000 */
[----:B------:R-:W-:-:S02]  /*a130*/  IADD3 R96, PT, PT, R197, 0x680, RZ ;  /* 0x00000680c5607810 */ /* 0x000fc40007ffe0ff */
[C---:B------:R-:W-:Y:S01]  /*a140*/  IADD3 R98, PT, PT, R197.reuse, 0x6c0, RZ ;  /* 0x000006c0c5627810 */ /* 0x040fe20007ffe0ff */
[----:B------:R-:W2:Y:S01]  /*a150*/  LDS R115, [R115+0x4200] ;  /* 0x0042000073737984 */ /* 0x000ea20000000800 */
[C---:B------:R-:W-:Y:S02]  /*a160*/  IADD3 R100, PT, PT, R197.reuse, 0x700, RZ ;  /* 0x00000700c5647810 */ /* 0x040fe40007ffe0ff */
[C---:B------:R-:W-:Y:S01]  /*a170*/  IADD3 R102, PT, PT, R197.reuse, 0x740, RZ ;  /* 0x00000740c5667810 */ /* 0x040fe20007ffe0ff */
[----:B------:R-:W3:Y:S01]  /*a180*/  LDS R89, [R122+0x4a00] ;  /* 0x004a00007a597984 */ /* 0x000ee20000000800 */
[----:B------:R-:W-:Y:S02]  /*a190*/  IADD3 R104, PT, PT, R197, 0x780, RZ ;  /* 0x00000780c5687810 */ /* 0x000fe40007ffe0ff */
        /* <DEDUP_REMOVED lines=16> */
[-C--:B0-----:R-:W-:Y:S02]  /*a2a0*/  LEA.HI R7, R80, R197.reuse, RZ, 0x1b ;  /* 0x000000c550077211 */ /* 0x081fe400078fd8ff */
        /* <DEDUP_REMOVED lines=9> */
[-C--:B-1----:R-:W-:Y:S02]  /*a340*/  LEA.HI R51, R100, R197.reuse, RZ, 0x1b ;  /* 0x000000c564337211 */ /* 0x082fe400078fd8ff */
[-C--:B------:R-:W-:Y:S02]  /*a350*/  LEA.HI R53, R102, R197.reuse, RZ, 0x1b ;  /* 0x000000c566357211 */ /* 0x080fe400078fd8ff */
[-C--:B------:R-:W-:Y:S02]  /*a360*/  LEA.HI R55, R104, R197.reuse, RZ, 0x1b ;  /* 0x000000c568377211 */ /* 0x080fe400078fd8ff */
[----:B------:R-:W-:Y:S02]  /*a370*/  LEA.HI R65, R114, R197, RZ, 0x1b ;  /* 0x000000c572417211 */ /* 0x000fe400078fd8ff */
        /* <DEDUP_REMOVED lines=43> */
[----:B------:R-:W-:-:S03]  /*a630*/  LEA R2, R65, UR28, 0x2 ;  /* 0x0000001c41027c11 */ /* 0x000fc6000f8e10ff */
        /* <DEDUP_REMOVED lines=19> */
[----:B-----5:R-:W-:-:S03]  /*a770*/  FMUL.FTZ R195, R120, -R220 ;  /* 0x800000dc78c37220 */ /* 0x020fc60000410000 */
[----:B------:R5:W-:Y:S01]  /*a780*/  STS [R32+0x631c], R223 ;  /* 0x00631cdf20007388 */ /* 0x000be20000000800 */
[----:B----4-:R-:W-:-:S03]  /*a790*/  MOV R225, UR32 ;  /* 0x0000002000e17c02 */ /* 0x010fc60008000f00 */
[----:B------:R4:W-:Y:S01]  /*a7a0*/  STS [R32+0x6324], R195 ;  /* 0x006324c320007388 */ /* 0x0009e20000000800 */
[----:B------:R-:W-:Y:S01]  /*a7b0*/  LEA R64, R225, -R64, 0x1 ;  /* 0x80000040e1407211 */ /* 0x000fe200078e08ff */
[----:B--2---:R-:W-:Y:S02]  /*a7c0*/  FMUL.FTZ R229, R119, R218 ;  /* 0x000000da77e57220 */ /* 0x004fe40000410000 */
[----:B------:R2:W-:Y:S01]  /*a7d0*/  STS [R32+0x6320], R221 ;  /* 0x006320dd20007388 */ /* 0x0005e20000000800 */
[----:B------:R-:W-:Y:S01]  /*a7e0*/  FMUL.FTZ R225, R117, R214 ;  /* 0x000000d675e17220 */ /* 0x000fe20000410000 */
[----:B-----5:R-:W-:Y:S01]  /*a7f0*/  FMUL.FTZ R223, R118, -R216 ;  /* 0x800000d876df7220 */ /* 0x020fe20000410000 */
[C---:B------:R-:W-:Y:S01]  /*a800*/  ISETP.GE.AND P2, PT, R64.reuse, 0x1, PT ;  /* 0x000000014000780c */ /* 0x040fe20003f46270 */
[----:B------:R5:W-:Y:S01]  /*a810*/  STS [R32+0x632c], R219 ;  /* 0x00632cdb20007388 */ /* 0x000be20000000800 */
[----:B------:R-:W-:Y:S01]  /*a820*/  ISETP.GE.AND P3, PT, R64, 0x41, PT ;  /* 0x000000414000780c */ /* 0x000fe20003f66270 */
[----:B----4-:R-:W-:-:S02]  /*a830*/  FMUL.FTZ R195, R116, -R212 ;  /* 0x800000d474c37220 */ /* 0x010fc40000410000 */
[----:B------:R4:W-:Y:S01]  /*a840*/  STS [R32+0x6330], R217 ;  /* 0x006330d920007388 */ /* 0x0009e20000000800 */
[----:B--2---:R-:W-:-:S03]  /*a850*/  FMUL.FTZ R221, R111, R208 ;  /* 0x000000d06fdd7220 */ /* 0x004fc60000410000 */
[----:B------:R2:W-:Y:S01]  /*a860*/  STS [R32+0x633c], R215 ;  /* 0x00633cd720007388 */ /* 0x0005e20000000800 */
[----:B-----5:R-:W-:-:S03]  /*a870*/  FMUL.FTZ R219, R112, R210 ;  /* 0x000000d270db7220 */ /* 0x020fc60000410000 */
[----:B------:R5:W-:Y:S01]  /*a880*/  STS [R32+0x6340], R213 ;  /* 0x006340d520007388 */ /* 0x000be20000000800 */
[----:B----4-:R-:W-:Y:S01]  /*a890*/  FMUL.FTZ R217, R108, R202 ;  /* 0x000000ca6cd97220 */ /* 0x010fe20000410000 */
[----:B------:R-:W-:Y:S02]  /*a8a0*/  LEA R202, R123, UR49, 0x2 ;  /* 0x000000317bca7c11 */ /* 0x000fe4000f8e10ff */
[----:B------:R4:W-:Y:S01]  /*a8b0*/  STS [R32+0x6344], R195 ;  /* 0x006344c320007388 */ /* 0x0009e20000000800 */
[----:B------:R-:W-:Y:S01]  /*a8c0*/  FMUL.FTZ R123, R8, UR33 ;  /* 0x00000021087b7c20 */ /* 0x000fe20008410000 */
[----:B--2---:R-:W-:Y:S02]  /*a8d0*/  FMUL.FTZ R215, R109, R204 ;  /* 0x000000cc6dd77220 */ /* 0x004fe40000410000 */
[----:B------:R2:W-:Y:S01]  /*a8e0*/  STS [R32+0x6354], R209 ;  /* 0x006354d120007388 */ /* 0x0005e20000000800 */
[----:B------:R-:W-:Y:S01]  /*a8f0*/  FFMA.FTZ R196, R24, UR46, R123 ;  /* 0x0000002e18c47c23 */ /* 0x000fe2000801007b */
[----:B-----5:R-:W-:Y:S01]  /*a900*/  FMUL.FTZ R213, R110, R206 ;  /* 0x000000ce6ed57220 */ /* 0x020fe20000410000 */
[----:B------:R-:W-:Y:S01]  /*a910*/  FMUL.FTZ R123, R10, UR33 ;  /* 0x000000210a7b7c20 */ /* 0x000fe20008410000 */
[----:B------:R-:W-:Y:S01]  /*a920*/  STS [R32+0x6308], R243 ;  /* 0x006308f320007388 */ /* 0x000fe20000000800 */
[----:B----4-:R-:W-:Y:S01]  /*a930*/  FMUL.FTZ R195, R107, R200 ;  /* 0x000000c86bc37220 */ /* 0x010fe20000410000 */
[----:B------:R-:W-:-:S02]  /*a940*/  FMUL.FTZ R200, R13, UR33 ;  /* 0x000000210dc87c20 */ /* 0x000fc40008410000 */
[----:B------:R-:W-:Y:S01]  /*a950*/  STS [R32+0x630c], R227 ;  /* 0x00630ce320007388 */ /* 0x000fe20000000800 */
[----:B--2---:R-:W-:Y:S01]  /*a960*/  FMUL.FTZ R209, R106, R198 ;  /* 0x000000c66ad17220 */ /* 0x004fe20000410000 */
[----:B------:R-:W-:Y:S02]  /*a970*/  FMUL.FTZ R198, R9, UR33 ;  /* 0x0000002109c67c20 */ /* 0x000fe40008410000 */
[----:B------:R-:W-:Y:S02]  /*a980*/  STS [R32+0x6314], R245 ;  /* 0x006314f520007388 */ /* 0x000fe40000000800 */
        /* <DEDUP_REMOVED lines=14> */
[----:B--2---:R-:W-:Y:S01]  /*aa70*/  FFMA.FTZ R205, R9, UR46, R194 ;  /* 0x0000002e09cd7c23 */ /* 0x004fe200080100c2 */
[----:B------:R-:W-:-:S02]  /*aa80*/  FMUL.FTZ R194, R11, UR33 ;  /* 0x000000210bc27c20 */ /* 0x000fc40008410000 */
[----:B------:R2:W-:Y:S04]  /*aa90*/  STS [R32+0x6370], R195 ;  /* 0x006370c320007388 */ /* 0x0005e80000000800 */
[----:B------:R5:W-:Y:S01]  /*aaa0*/  STS [R32+0x6374], R201 ;  /* 0x006374c920007388 */ /* 0x000be20000000800 */
[----:B----4-:R-:W-:-:S03]  /*aab0*/  FMUL.FTZ R203, R24, UR33 ;  /* 0x0000002118cb7c20 */ /* 0x010fc60008410000 */
[----:B------:R-:W-:Y:S01]  /*aac0*/  STS [R32+0x6378], R209 ;  /* 0x006378d120007388 */ /* 0x000fe20000000800 */
[----:B--2---:R-:W-:Y:S01]  /*aad0*/  FMUL.FTZ R195, R28, UR33 ;  /* 0x000000211cc37c20 */ /* 0x004fe20008410000 */
[----:B------:R-:W-:Y:S02]  /*aae0*/  FFMA.FTZ R203, R8, UR46, -R203 ;  /* 0x0000002e08cb7c23 */ /* 0x000fe400080108cb */
[----:B------:R2:W-:Y:S01]  /*aaf0*/  STS [R32+0x637c], R199 ;  /* 0x00637cc720007388 */ /* 0x0005e20000000800 */
[----:B-----5:R-:W-:Y:S01]  /*ab00*/  FFMA.FTZ R201, R25, UR46, -R194 ;  /* 0x0000002e19c97c23 */ /* 0x020fe200080108c2 */
[----:B------:R-:W-:Y:S01]  /*ab10*/  FFMA.FTZ R194, R28, UR46, R123 ;  /* 0x0000002e1cc27c23 */ /* 0x000fe2000801007b */
[----:B------:R-:W-:Y:S01]  /*ab20*/  FFMA.FTZ R195, R10, UR46, -R195 ;  /* 0x0000002e0ac37c23 */ /* 0x000fe200080108c3 */
[----:B------:R-:W-:Y:S01]  /*ab30*/  FFMA.FTZ R123, R29, UR46, -R200 ;  /* 0x0000002e1d7b7c23 */ /* 0x000fe200080108c8 */
[----:B--2---:R-:W-:-:S04]  /*ab40*/  FMUL.FTZ R32, R25, UR33 ;  /* 0x0000002119207c20 */ /* 0x004fc80008410000 */
[----:B------:R-:W-:Y:S01]  /*ab50*/  FFMA.FTZ R199, R11, UR46, R32 ;  /* 0x0000002e0bc77c23 */ /* 0x000fe20008010020 */
[----:B------:R-:W-:-:S04]  /*ab60*/  FMUL.FTZ R32, R29, UR33 ;  /* 0x000000211d207c20 */ /* 0x000fc80008410000 */
[----:B------:R-:W-:Y:S01]  /*ab70*/  FFMA.FTZ R32, R13, UR46, R32 ;  /* 0x0000002e0d207c23 */ /* 0x000fe20008010020 */
[----:B------:R-:W-:Y:S06]  /*ab80*/  BAR.SYNC.DEFER_BLOCKING 0x0 ;  /* 0x0000000000007b1d */ /* 0x000fec0000010000 */
[----:B01-3--:R-:W-:Y:S05]  /*ab90*/  @!P2 BRA `(.L_x_8506) ;  /* 0x00000000000ca947 */ /* 0x00bfea0003800000 */
[----:B------:R-:W0:Y:S04]  /*aba0*/  LDS R207, [R202+0x2100] ;  /* 0x00210000cacf7984 */ /* 0x000e280000000800 */
[----:B------:R1:W-:Y:S04]  /*abb0*/  REDG.E.ADD.F32.FTZ.RN.STRONG.GPU desc[UR26][R60.64], R115 ;  /* 0x000000733c0079a6 */ /* 0x0003e8000c12f31a */
[----:B0-----:R1:W-:Y:S02]  /*abc0*/  REDG.E.ADD.F32.FTZ.RN.STRONG.GPU desc[UR26][R62.64], R207 ;  /* 0x000000cf3e0079a6 */ /* 0x0013e4000c12f31a */
.L_x_8506:
[----:B------:R-:W-:Y:S05]  /*abd0*/  BSYNC.RECONVERGENT B0 ;  /* 0x0000000000007941 */ /* 0x000fea0003800200 */
.L_x_8505:
[----:B-1----:R0:W1:Y:S01]  /*abe0*/  LDS R115, [R114+0x6400] ;  /* 0x0064000072737984 */ /* 0x0020620000000800 */
[----:B------:R-:W-:Y:S04]  /*abf0*/  BSSY.RECONVERGENT B0, `(.L_x_8507) ;  /* 0x0000004000007945 */ /* 0x000fe80003800200 */
[----:B------:R-:W-:Y:S05]  /*ac00*/  @!P3 BRA `(.L_x_8508) ;  /* 0x000000000008b947 */ /* 0x000fea0003800000 */
[----:B------:R2:W-:Y:S04]  /*ac10*/  REDG.E.ADD.F32.FTZ.RN.STRONG.GPU desc[UR26][R60.64+0x100], R103 ;  /* 0x000100673c0079a6 */ /* 0x0005e8000c12f31a */
[----:B-1----:R2:W-:Y:S02]  /*ac20*/  REDG.E.ADD.F32.FTZ.RN.STRONG.GPU desc[UR26][R62.64+0x100], R115 ;  /* 0x000100733e0079a6 */ /* 0x0025e4000c12f31a */
.L_x_8508:
[----:B------:R-:W-:Y:S05]  /*ac30*/  BSYNC.RECONVERGENT B0 ;  /* 0x0000000000007941 */ /* 0x000fea0003800200 */
.L_x_8507:
        /* <DEDUP_REMOVED lines=10> */
.L_x_8510:
[----:B------:R-:W-:Y:S05]  /*ace0*/  BSYNC.RECONVERGENT B0 ;  /* 0x0000000000007941 */ /* 0x000fea0003800200 */
.L_x_8509:
[----:B--2---:R2:W4:Y:S01]  /*acf0*/  LDS R101, [R102+0x6600] ;  /* 0x0066000066657984 */ /* 0x0045220000000800 */
[----:B------:R-:W-:Y:S04]  /*ad00*/  BSSY.RECONVERGENT B0, `(.L_x_8511) ;  /* 0x0000004000007945 */ /* 0x000fe80003800200 */
[----:B------:R-:W-:Y:S05]  /*ad10*/  @!P2 BRA `(.L_x_8512) ;  /* 0x000000000008a947 */ /* 0x000fea0003800000 */
[----:B------:R0:W-:Y:S04]  /*ad20*/  REDG.E.ADD.F32.FTZ.RN.STRONG.GPU desc[UR26][R60.64+0x300], R99 ;  /* 0x000300633c0079a6 */ /* 0x0001e8000c12f31a */
[----:B----4-:R0:W-:Y:S02]  /*ad30*/  REDG.E.ADD.F32.FTZ.RN.STRONG.GPU desc[UR26][R62.64+0x300], R101 ;  /* 0x000300653e0079a6 */ /* 0x0101e4000c12f31a */
.L_x_8512:
[----:B------:R-:W-:Y:S05]  /*ad40*/  BSYNC.RECONVERGENT B0 ;  /* 0x0000000000007941 */ /* 0x000fea0003800200 */
.L_x_8511:
[----:B0-----:R0:W0:Y:S01]  /*ad50*/  LDS R99, [R100+0x6700] ;  /* 0x0067000064637984 */ /* 0x0010220000000800 */
[----:B------:R-:W-:Y:S04]  /*ad60*/  BSSY.RECONVERGENT B0, `(.L_x_8513) ;  /* 0x0000004000007945 */ /* 0x000fe80003800200 */
[----:B------:R-:W-:Y:S05]  /*ad70*/  @!P3 BRA `(.L_x_8514) ;  /* 0x000000000008b947 */ /* 0x000fea0003800000 */
[----:B------:R1:W-:Y:S04]  /*ad80*/  REDG.E.ADD.F32.FTZ.RN.STRONG.GPU desc[UR26][R60.64+0x400], R97 ;  /* 0x000400613c0079a6 */ /* 0x0003e8000c12f31a */
[----:B0-----:R0:W-:Y:S02]  /*ad90*/  REDG.E.ADD.F32.FTZ.RN.STRONG.GPU desc[UR26][R62.64+0x400], R99 ;  /* 0x000400633e0079a6 */ /* 0x0011e4000c12f31a */
.L_x_8514:
[----:B------:R-:W-:Y:S05]  /*ada0*/  BSYNC.RECONVERGENT B0 ;  /* 0x0000000000007941 */ /* 0x000fea0003800200 */
.L_x_8513:
[----:B-1----:R1:W0:Y:S01]  /*adb0*/  LDS R97, [R98+0x6800] ;  /* 0x0068000062617984 */ /* 0x0022220000000800 */
[----:B------:R-:W-:Y:S04]  /*adc0*/  BSSY.RECONVERGENT B0, `(.L_x_8515) ;  /* 0x0000004000007945 */ /* 0x000fe80003800200 */
[----:B------:R-:W-:Y:S05]  /*add0*/  @!P4 BRA `(.L_x_8516) ;  /* 0x000000000008c947 */ /* 0x000fea0003800000 */
[----:B------:R1:W-:Y:S04]  /*ade0*/  REDG.E.ADD.F32.FTZ.RN.STRONG.GPU desc[UR26][R60.64+0x500], R95 ;  /* 0x0005005f3c0079a6 */ /* 0x0003e8000c12f31a */
[----:B0-----:R1:W-:Y:S02]  /*adf0*/  REDG.E.ADD.F32.FTZ.RN.STRONG.GPU desc[UR26][R62.64+0x500], R97 ;  /* 0x000500613e0079a6 */ /* 0x0013e4000c12f31a */
.L_x_8516:
[----:B------:R-:W-:Y:S05]  /*ae00*/  BSYNC.RECONVERGENT B0 ;  /* 0x0000000000007941 */ /* 0x000fea0003800200 */
.L_x_8515:
[----:B-1----:R1:W0:Y:S01]  /*ae10*/  LDS R95, [R96+0x6900] ;  /* 0x00690000605f7984 */ /* 0x0022220000000800 */
[----:B------:R-:W-:Y:S04]  /*ae20*/  BSSY.RECONVERGENT B0, `(.L_x_8517) ;  /* 0x0000004000007945 */ /* 0x000fe80003800200 */
[----:B------:R-:W-:Y:S05]  /*ae30*/  @!P5 BRA `(.L_x_8518) ;  /* 0x000000000008d947 */ /* 0x000fea0003800000 */
[----:B------:R1:W-:Y:S04]  /*ae40*/  REDG.E.ADD.F32.FTZ.RN.STRONG.GPU desc[UR26][R60.64+0x600], R93 ;  /* 0x0006005d3c0079a6 */ /* 0x0003e8000c12f31a */
[----:B0-----:R1:W-:Y:S02]  /*ae50*/  REDG.E.ADD.F32.FTZ.RN.STRONG.GPU desc[UR26][R62.64+0x600], R95 ;  /* 0x0006005f3e0079a6 */ /* 0x0013e4000c12f31a */
.L_x_8518:
[----:B------:R-:W-:Y:S05]  /*ae60*/  BSYNC.RECONVERGENT B0 ;  /* 0x0000000000007941 */ /* 0x000fea0003800200 */
.L_x_8517:
        /* <DEDUP_REMOVED lines=10> */
.L_x_8520:
[----:B------:R-:W-:Y:S05]  /*af10*/  BSYNC.RECONVERGENT B0 ;  /* 0x0000000000007941 */ /* 0x000fea0003800200 */
.L_x_8519:
[----:B-1----:R1:W0:Y:S01]  /*af20*/  LDS R91, [R122+0x6b00] ;  /* 0x006b00007a5b7984 */ /* 0x0022220000000800 */
[----:B------:R-:W-:Y:S04]  /*af30*/  BSSY.RECONVERGENT B0, `(.L_x_8521) ;  /* 0x0000004000007945 */ /* 0x000fe80003800200 */
[----:B------:R-:W-:Y:S05]  /*af40*/  @!P2 BRA `(.L_x_8522) ;  /* 0x000000000008a947 */ /* 0x000fea0003800000 */
[----:B------:R1:W-:Y:S04]  /*af50*/  REDG.E.ADD.F32.FTZ.RN.STRONG.GPU desc[UR26][R60.64+0x800], R89 ;  /* 0x000800593c0079a6 */ /* 0x0003e8000c12f31a */
[----:B0-----:R1:W-:Y:S02]  /*af60*/  REDG.E.ADD.F32.FTZ.RN.STRONG.GPU desc[UR26][R62.64+0x800], R91 ;  /* 0x0008005b3e0079a6 */ /* 0x0013e4000c12f31a */
.L_x_8522:
[----:B------:R-:W-:Y:S05]  /*af70*/  BSYNC.RECONVERGENT B0 ;  /* 0x0000000000007941 */ /* 0x000fea0003800200 */
.L_x_8521:
[----:B-1----:R1:W0:Y:S01]  /*af80*/  LDS R89, [R92+0x6c00] ;  /* 0x006c00005c597984 */ /* 0x0022220000000800 */
[----:B------:R-:W-:Y:S04]  /*af90*/  BSSY.RECONVERGENT B0, `(.L_x_8523) ;  /* 0x0000004000007945 */ /* 0x000fe80003800200 */
[----:B------:R-:W-:Y:S05]  /*afa0*/  @!P3 BRA `(.L_x_8524) ;  /* 0x000000000008b947 */ /* 0x000fea0003800000 */
[----:B------:R1:W-:Y:S04]  /*afb0*/  REDG.E.ADD.F32.FTZ.RN.STRONG.GPU desc[UR26][R60.64+0x900], R87 ;  /* 0x000900573c0079a6 */ /* 0x0003e8000c12f31a */
[----:B0-----:R1:W-:Y:S02]  /*afc0*/  REDG.E.ADD.F32.FTZ.RN.STRONG.GPU desc[UR26][R62.64+0x900], R89 ;  /* 0x000900593e0079a6 */ /* 0x0013e4000c12f31a */
.L_x_8524:
[----:B------:R-:W-:Y:S05]  /*afd0*/  BSYNC.RECONVERGENT B0 ;  /* 0x0000000000007941 */ /* 0x000fea0003800200 */
.L_x_8523:
[----:B-1----:R1:W0:Y:S01]  /*afe0*/  LDS R87, [R90+0x6d00] ;  /* 0x006d00005a577984 */ /* 0x0022220000000800 */
[----:B------:R-:W-:Y:S04]  /*aff0*/  BSSY.RECONVERGENT B0, `(.L_x_8525) ;  /* 0x0000004000007945 */ /* 0x000fe80003800200 */
[----:B------:R-:W-:Y:S05]  /*b000*/  @!P4 BRA `(.L_x_8526) ;  /* 0x000000000008c947 */ /* 0x000fea0003800000 */
[----:B------:R1:W-:Y:S04]  /*b010*/  REDG.E.ADD.F32.FTZ.RN.STRONG.GPU desc[UR26][R60.64+0xa00], R85 ;  /* 0x000a00553c0079a6 */ /* 0x0003e8000c12f31a */
[----:B0-----:R1:W-:Y:S02]  /*b020*/  REDG.E.ADD.F32.FTZ.RN.STRONG.GPU desc[UR26][R62.64+0xa00], R87 ;  /* 0x000a00573e0079a6 */ /* 0x0013e4000c12f31a */
.L_x_8526:
[----:B------:R-:W-:Y:S05]  /*b030*/  BSYNC.RECONVERGENT B0 ;  /* 0x0000000000007941 */ /* 0x000fea0003800200 */
.L_x_8525:
[----:B-1----:R1:W0:Y:S01]  /*b040*/  LDS R85, [R88+0x6e00] ;  /* 0x006e000058557984 */ /* 0x0022220000000800 */
[----:B------:R-:W-:Y:S04]  /*b050*/  BSSY.RECONVERGENT B0, `(.L_x_8527) ;  /* 0x0000004000007945 */ /* 0x000fe80003800200 */
[----:B------:R-:W-:Y:S05]  /*b060*/  @!P5 BRA `(.L_x_8528) ;  /* 0x000000000008d947 */ /* 0x000fea0003800000 */
[----:B------:R1:W-:Y:S04]  /*b070*/  REDG.E.ADD.F32.FTZ.RN.STRONG.GPU desc[UR26][R60.64+0xb00], R83 ;  /* 0x000b00533c0079a6 */ /* 0x0003e8000c12f31a */
[----:B0-----:R1:W-:Y:S02]  /*b080*/  REDG.E.ADD.F32.FTZ.RN.STRONG.GPU desc[UR26][R62.64+0xb00], R85 ;  /* 0x000b00553e0079a6 */ /* 0x0013e4000c12f31a */
.L_x_8528:
[----:B------:R-:W-:Y:S05]  /*b090*/  BSYNC.RECONVERGENT B0 ;  /* 0x0000000000007941 */ /* 0x000fea0003800200 */
.L_x_8527:
        /* <DEDUP_REMOVED lines=10> */
.L_x_8530:
[----:B------:R-:W-:Y:S05]  /*b140*/  BSYNC.RECONVERGENT B0 ;  /* 0x0000000000007941 */ /* 0x000fea0003800200 */
.L_x_8529:
[----:B-1----:R1:W0:Y:S01]  /*b150*/  LDS R81, [R84+0x7000] ;  /* 0x0070000054517984 */ /* 0x0022220000000800 */
[----:B------:R-:W-:Y:S04]  /*b160*/  BSSY.RECONVERGENT B0, `(.L_x_8531) ;  /* 0x0000004000007945 */ /* 0x000fe80003800200 */
[----:B------:R-:W-:Y:S05]  /*b170*/  @!P2 BRA `(.L_x_8532) ;  /* 0x000000000008a947 */ /* 0x000fea0003800000 */
[----:B------:R1:W-:Y:S04]  /*b180*/  REDG.E.ADD.F32.FTZ.RN.STRONG.GPU desc[UR26][R60.64+0xd00], R79 ;  /* 0x000d004f3c0079a6 */ /* 0x0003e8000c12f31a */
[----:B0-----:R1:W-:Y:S02]  /*b190*/  REDG.E.ADD.F32.FTZ.RN.STRONG.GPU desc[UR26][R62.64+0xd00], R81 ;  /* 0x000d00513e0079a6 */ /* 0x0013e4000c12f31a */
.L_x_8532:
[----:B------:R-:W-:Y:S05]  /*b1a0*/  BSYNC.RECONVERGENT B0 ;  /* 0x0000000000007941 */ /* 0x000fea0003800200 */
.L_x_8531:
[----:B-1----:R1:W0:Y:S01]  /*b1b0*/  LDS R79, [R82+0x7100] ;  /* 0x00710000524f7984 */ /* 0x0022220000000800 */
[----:B------:R-:W-:Y:S04]  /*b1c0*/  BSSY.RECONVERGENT B0, `(.L_x_8533) ;  /* 0x0000004000007945 */ /* 0x000fe80003800200 */
[----:B------:R-:W-:Y:S05]  /*b1d0*/  @!P3 BRA `(.L_x_8534) ;  /* 0x000000000008b947 */ /* 0x000fea0003800000 */
[----:B------:R1:W-:Y:S04]  /*b1e0*/  REDG.E.ADD.F32.FTZ.RN.STRONG.GPU desc[UR26][R60.64+0xe00], R71 ;  /* 0x000e00473c0079a6 */ /* 0x0003e8000c12f31a */
[----:B0-----:R1:W-:Y:S02]  /*b1f0*/  REDG.E.ADD.F32.FTZ.RN.STRONG.GPU desc[UR26][R62.64+0xe00], R79 ;  /* 0x000e004f3e0079a6 */ /* 0x0013e4000c12f31a */
.L_x_8534:
[----:B------:R-:W-:Y:S05]  /*b200*/  BSYNC.RECONVERGENT B0 ;  /* 0x0000000000007941 */ /* 0x000fea0003800200 */
.L_x_8533:
[----:B-1----:R1:W0:Y:S01]  /*b210*/  LDS R71, [R80+0x7200] ;  /* 0x0072000050477984 */ /* 0x0022220000000800 */
[----:B------:R-:W-:Y:S04]  /*b220*/  BSSY.RECONVERGENT B0, `(.L_x_8535) ;  /* 0x0000004000007945 */ /* 0x000fe80003800200 */
[----:B------:R-:W-:Y:S05]  /*b230*/  @!P4 BRA `(.L_x_8536) ;  /* 0x000000000008c947 */ /* 0x000fea0003800000 */
[----:B------:R1:W-:Y:S04]  /*b240*/  REDG.E.ADD.F32.FTZ.RN.STRONG.GPU desc[UR26][R60.64+0xf00], R69 ;  /* 0x000f00453c0079a6 */ /* 0x0003e8000c12f31a */
[----:B0-----:R1:W-:Y:S02]  /*b250*/  REDG.E.ADD.F32.FTZ.RN.STRONG.GPU desc[UR26][R62.64+0xf00], R71 ;  /* 0x000f00473e0079a6 */ /* 0x0013e4000c12f31a */
.L_x_8536:
[----:B------:R-:W-:Y:S05]  /*b260*/  BSYNC.RECONVERGENT B0 ;  /* 0x0000000000007941 */ /* 0x000fea0003800200 */
.L_x_8535:
[----:B-1----:R1:W0:Y:S01]  /*b270*/  LDS R69, [R70+0x7300] ;  /* 0x0073000046457984 */ /* 0x0022220000000800 */
[----:B------:R-:W-:Y:S04]  /*b280*/  BSSY.RECONVERGENT B0, `(.L_x_8537) ;  /* 0x0000004000007945 */ /* 0x000fe80003800200 */
[----:B------:R-:W-:Y:S05]  /*b290*/  @!P5 BRA `(.L_x_8538) ;  /* 0x000000000008d947 */ /* 0x000fea0003800000 */
[----:B------:R1:W-:Y:S04]  /*b2a0*/  REDG.E.ADD.F32.FTZ.RN.STRONG.GPU desc[UR26][R60.64+0x1000], R67 ;  /* 0x001000433c0079a6 */ /* 0x0003e8000c12f31a */
[----:B0-----:R1:W-:Y:S02]  /*b2b0*/  REDG.E.ADD.F32.FTZ.RN.STRONG.GPU desc[UR26][R62.64+0x1000], R69 ;  /* 0x001000453e0079a6 */ /* 0x0013e4000c12f31a */
.L_x_8538:
[----:B------:R-:W-:Y:S05]  /*b2c0*/  BSYNC.RECONVERGENT B0 ;  /* 0x0000000000007941 */ /* 0x000fea0003800200 */
.L_x_8537:
        /* <DEDUP_REMOVED lines=10> */
.L_x_8540:
[----:B------:R-:W-:Y:S05]  /*b370*/  BSYNC.RECONVERGENT B0 ;  /* 0x0000000000007941 */ /* 0x000fea0003800200 */
.L_x_8539:
[----:B-1----:R1:W0:Y:S01]  /*b380*/  LDS R65, [R66+0x7500] ;  /* 0x0075000042417984 */ /* 0x0022220000000800 */
[----:B------:R-:W-:Y:S04]  /*b390*/  BSSY.RECONVERGENT B0, `(.L_x_8541) ;  /* 0x0000004000007945 */ /* 0x000fe80003800200 */
[----:B------:R-:W-:Y:S05]  /*b3a0*/  @!P2 BRA `(.L_x_8542) ;  /* 0x000000000008a947 */ /* 0x000fea0003800000 */
[----:B------:R1:W-:Y:S04]  /*b3b0*/  REDG.E.ADD.F32.FTZ.RN.STRONG.GPU desc[UR26][R60.64+0x1200], R55 ;  /* 0x001200373c0079a6 */ /* 0x0003e8000c12f31a */
[----:B0-----:R1:W-:Y:S02]  /*b3c0*/  REDG.E.ADD.F32.FTZ.RN.STRONG.GPU desc[UR26][R62.64+0x1200], R65 ;  /* 0x001200413e0079a6 */ /* 0x0013e4000c12f31a */
.L_x_8542:
[----:B------:R-:W-:Y:S05]  /*b3d0*/  BSYNC.RECONVERGENT B0 ;  /* 0x0000000000007941 */ /* 0x000fea0003800200 */
.L_x_8541:
[----:B-1----:R1:W0:Y:S01]  /*b3e0*/  LDS R55, [R54+0x7600] ;  /* 0x0076000036377984 */ /* 0x0022220000000800 */
[----:B------:R-:W-:Y:S04]  /*b3f0*/  BSSY.RECONVERGENT B0, `(.L_x_8543) ;  /* 0x0000004000007945 */ /* 0x000fe80003800200 */
[----:B------:R-:W-:Y:S05]  /*b400*/  @!P3 BRA `(.L_x_8544) ;  /* 0x000000000008b947 */ /* 0x000fea0003800000 */
[----:B------:R1:W-:Y:S04]  /*b410*/  REDG.E.ADD.F32.FTZ.RN.STRONG.GPU desc[UR26][R60.64+0x1300], R53 ;  /* 0x001300353c0079a6 */ /* 0x0003e8000c12f31a */
[----:B0-----:R1:W-:Y:S02]  /*b420*/  REDG.E.ADD.F32.FTZ.RN.STRONG.GPU desc[UR26][R62.64+0x1300], R55 ;  /* 0x001300373e0079a6 */ /* 0x0013e4000c12f31a */
.L_x_8544:
[----:B------:R-:W-:Y:S05]  /*b430*/  BSYNC.RECONVERGENT B0 ;  /* 0x0000000000007941 */ /* 0x000fea0003800200 */
.L_x_8543:
[----:B-1----:R1:W0:Y:S01]  /*b440*/  LDS R53, [R52+0x7700] ;  /* 0x0077000034357984 */ /* 0x0022220000000800 */
[----:B------:R-:W-:Y:S04]  /*b450*/  BSSY.RECONVERGENT B0, `(.L_x_8545) ;  /* 0x0000004000007945 */ /* 0x000fe80003800200 */
[----:B------:R-:W-:Y:S05]  /*b460*/  @!P4 BRA `(.L_x_8546) ;  /* 0x000000000008c947 */ /* 0x000fea0003800000 */
[----:B------:R1:W-:Y:S04]  /*b470*/  REDG.E.ADD.F32.FTZ.RN.STRONG.GPU desc[UR26][R60.64+0x1400], R51 ;  /* 0x001400333c0079a6 */ /* 0x0003e8000c12f31a */
[----:B0-----:R1:W-:Y:S02]  /*b480*/  REDG.E.ADD.F32.FTZ.RN.STRONG.GPU desc[UR26][R62.64+0x1400], R53 ;  /* 0x001400353e0079a6 */ /* 0x0013e4000c12f31a */
.L_x_8546:
[----:B------:R-:W-:Y:S05]  /*b490*/  BSYNC.RECONVERGENT B0 ;  /* 0x0000000000007941 */ /* 0x000fea0003800200 */
.L_x_8545:
[----:B-1----:R1:W0:Y:S01]  /*b4a0*/  LDS R51, [R50+0x7800] ;  /* 0x0078000032337984 */ /* 0x0022220000000800 */
[----:B------:R-:W-:Y:S04]  /*b4b0*/  BSSY.RECONVERGENT B0, `(.L_x_8547) ;  /* 0x0000004000007945 */ /* 0x000fe80003800200 */
[----:B------:R-:W-:Y:S05]  /*b4c0*/  @!P5 BRA `(.L_x_8548) ;  /* 0x000000000008d947 */ /* 0x000fea0003800000 */
[----:B------:R1:W-:Y:S04]  /*b4d0*/  REDG.E.ADD.F32.FTZ.RN.STRONG.GPU desc[UR26][R60.64+0x1500], R49 ;  /* 0x001500313c0079a6 */ /* 0x0003e8000c12f31a */
[----:B0-----:R1:W-:Y:S02]  /*b4e0*/  REDG.E.ADD.F32.FTZ.RN.STRONG.GPU desc[UR26][R62.64+0x1500], R51 ;  /* 0x001500333e0079a6 */ /* 0x0013e4000c12f31a */
.L_x_8548:
[----:B------:R-:W-:Y:S05]  /*b4f0*/  BSYNC.RECONVERGENT B0 ;  /* 0x0000000000007941 */ /* 0x000fea0003800200 */
.L_x_8547:
        /* <DEDUP_REMOVED lines=10> */
.L_x_8550:
[----:B------:R-:W-:Y:S05]  /*b5a0*/  BSYNC.RECONVERGENT B0 ;  /* 0x0000000000007941 */ /* 0x000fea0003800200 */
.L_x_8549:
[----:B-1----:R1:W0:Y:S01]  /*b5b0*/  LDS R47, [R46+0x7a00] ;  /* 0x007a00002e2f7984 */ /* 0x0022220000000800 */
[----:B------:R-:W-:Y:S04]  /*b5c0*/  BSSY.RECONVERGENT B0, `(.L_x_8551) ;  /* 0x0000004000007945 */ /* 0x000fe80003800200 */
[----:B------:R-:W-:Y:S05]  /*b5d0*/  @!P2 BRA `(.L_x_8552) ;  /* 0x000000000008a947 */ /* 0x000fea0003800000 */
[----:B------:R1:W-:Y:S04]  /*b5e0*/  REDG.E.ADD.F32.FTZ.RN.STRONG.GPU desc[UR26][R60.64+0x1700], R45 ;  /* 0x0017002d3c0079a6 */ /* 0x0003e8000c12f31a */
[----:B0-----:R1:W-:Y:S02]  /*b5f0*/  REDG.E.ADD.F32.FTZ.RN.STRONG.GPU desc[UR26][R62.64+0x1700], R47 ;  /* 0x0017002f3e0079a6 */ /* 0x0013e4000c12f31a */
.L_x_8552:
[----:B------:R-:W-:Y:S05]  /*b600*/  BSYNC.RECONVERGENT B0 ;  /* 0x0000000000007941 */ /* 0x000fea0003800200 */
.L_x_8551:
[----:B-1----:R1:W0:Y:S01]  /*b610*/  LDS R45, [R44+0x7b00] ;  /* 0x007b00002c2d7984 */ /* 0x0022220000000800 */
[----:B------:R-:W-:Y:S04]  /*b620*/  BSSY.RECONVERGENT B0, `(.L_x_8553) ;  /* 0x0000004000007945 */ /* 0x000fe80003800200 */
[----:B------:R-:W-:Y:S05]  /*b630*/  @!P3 BRA `(.L_x_8554) ;  /* 0x000000000008b947 */ /* 0x000fea0003800000 */
[----:B------:R1:W-:Y:S04]  /*b640*/  REDG.E.ADD.F32.FTZ.RN.STRONG.GPU desc[UR26][R60.64+0x1800], R43 ;  /* 0x0018002b3c0079a6 */ /* 0x0003e8000c12f31a */
[----:B0-----:R1:W-:Y:S02]  /*b650*/  REDG.E.ADD.F32.FTZ.RN.STRONG.GPU desc[UR26][R62.64+0x1800], R45 ;  /* 0x0018002d3e0079a6 */ /* 0x0013e4000c12f31a */
.L_x_8554:
[----:B------:R-:W-:Y:S05]  /*b660*/  BSYNC.RECONVERGENT B0 ;  /* 0x0000000000007941 */ /* 0x000fea0003800200 */
.L_x_8553:
[----:B-1----:R1:W0:Y:S01]  /*b670*/  LDS R43, [R42+0x7c00] ;  /* 0x007c00002a2b7984 */ /* 0x0022220000000800 */
[----:B------:R-:W-:Y:S04]  /*b680*/  BSSY.RECONVERGENT B0, `(.L_x_8555) ;  /* 0x0000004000007945 */ /* 0x000fe80003800200 */
[----:B------:R-:W-:Y:S05]  /*b690*/  @!P4 BRA `(.L_x_8556) ;  /* 0x000000000008c947 */ /* 0x000fea0003800000 */
[----:B------:R1:W-:Y:S04]  /*b6a0*/  REDG.E.ADD.F32.FTZ.RN.STRONG.GPU desc[UR26][R60.64+0x1900], R41 ;  /* 0x001900293c0079a6 */ /* 0x0003e8000c12f31a */
[----:B0-----:R1:W-:Y:S02]  /*b6b0*/  REDG.E.ADD.F32.FTZ.RN.STRONG.GPU desc[UR26][R62.64+0x1900], R43 ;  /* 0x0019002b3e0079a6 */ /* 0x0013e4000c12f31a */
.L_x_8556:
[----:B------:R-:W-:Y:S05]  /*b6c0*/  BSYNC.RECONVERGENT B0 ;  /* 0x0000000000007941 */ /* 0x000fea0003800200 */
.L_x_8555:
[----:B-1----:R1:W0:Y:S01]  /*b6d0*/  LDS R41, [R40+0x7d00] ;  /* 0x007d000028297984 */ /* 0x0022220000000800 */
[----:B------:R-:W-:Y:S04]  /*b6e0*/  BSSY.RECONVERGENT B0, `(.L_x_8557) ;  /* 0x0000004000007945 */ /* 0x000fe80003800200 */
[----:B------:R-:W-:Y:S05]  /*b6f0*/  @!P5 BRA `(.L_x_8558) ;  /* 0x000000000008d947 */ /* 0x000fea0003800000 */
[----:B------:R1:W-:Y:S04]  /*b700*/  REDG.E.ADD.F32.FTZ.RN.STRONG.GPU desc[UR26][R60.64+0x1a00], R39 ;  /* 0x001a00273c0079a6 */ /* 0x0003e8000c12f31a */
[----:B0-----:R1:W-:Y:S02]  /*b710*/  REDG.E.ADD.F32.FTZ.RN.STRONG.GPU desc[UR26][R62.64+0x1a00], R41 ;  /* 0x001a00293e0079a6 */ /* 0x0013e4000c12f31a */
.L_x_8558:
[----:B------:R-:W-:Y:S05]  /*b720*/  BSYNC.RECONVERGENT B0 ;  /* 0x0000000000007941 */ /* 0x000fea0003800200 */
.L_x_8557:
        /* <DEDUP_REMOVED lines=10> */
.L_x_8560:
[----:B------:R-:W-:Y:S05]  /*b7d0*/  BSYNC.RECONVERGENT B0 ;  /* 0x0000000000007941 */ /* 0x000fea0003800200 */
.L_x_8559:
[----:B-1----:R1:W0:Y:S01]  /*b7e0*/  LDS R37, [R36+0x7f00] ;  /* 0x007f000024257984 */ /* 0x0022220000000800 */
[----:B------:R-:W-:Y:S04]  /*b7f0*/  BSSY.RECONVERGENT B0, `(.L_x_8561) ;  /* 0x0000004000007945 */ /* 0x000fe80003800200 */
[----:B------:R-:W-:Y:S05]  /*b800*/  @!P2 BRA `(.L_x_8562) ;  /* 0x000000000008a947 */ /* 0x000fea0003800000 */
[----:B------:R1:W-:Y:S04]  /*b810*/  REDG.E.ADD.F32.FTZ.RN.STRONG.GPU desc[UR26][R60.64+0x1c00], R35 ;  /* 0x001c00233c0079a6 */ /* 0x0003e8000c12f31a */
[----:B0-----:R1:W-:Y:S02]  /*b820*/  REDG.E.ADD.F32.FTZ.RN.STRONG.GPU desc[UR26][R62.64+0x1c00], R37 ;  /* 0x001c00253e0079a6 */ /* 0x0013e4000c12f31a */
.L_x_8562:
[----:B------:R-:W-:Y:S05]  /*b830*/  BSYNC.RECONVERGENT B0 ;  /* 0x0000000000007941 */ /* 0x000fea0003800200 */
.L_x_8561:
[----:B-1----:R1:W0:Y:S01]  /*b840*/  LDS R35, [R6+0x8000] ;  /* 0x0080000006237984 */ /* 0x0022220000000800 */
[----:B------:R-:W-:Y:S04]  /*b850*/  BSSY.RECONVERGENT B0, `(.L_x_8563) ;  /* 0x0000004000007945 */ /* 0x000fe80003800200 */
[----:B------:R-:W-:Y:S05]  /*b860*/  @!P3 BRA `(.L_x_8564) ;  /* 0x000000000008b947 */ /* 0x000fea0003800000 */
[----:B------:R1:W-:Y:S04]  /*b870*/  REDG.E.ADD.F32.FTZ.RN.STRONG.GPU desc[UR26][R60.64+0x1d00], R31 ;  /* 0x001d001f3c0079a6 */ /* 0x0003e8000c12f31a */
[----:B0-----:R1:W-:Y:S02]  /*b880*/  REDG.E.ADD.F32.FTZ.RN.STRONG.GPU desc[UR26][R62.64+0x1d00], R35 ;  /* 0x001d00233e0079a6 */ /* 0x0013e4000c12f31a */
.L_x_8564:
[----:B------:R-:W-:Y:S05]  /*b890*/  BSYNC.RECONVERGENT B0 ;  /* 0x0000000000007941 */ /* 0x000fea0003800200 */
.L_x_8563:
[----:B-1----:R1:W0:Y:S01]  /*b8a0*/  LDS R31, [R4+0x8100] ;  /* 0x00810000041f7984 */ /* 0x0022220000000800 */
[----:B------:R-:W-:Y:S04]  /*b8b0*/  BSSY.RECONVERGENT B0, `(.L_x_8565) ;  /* 0x0000004000007945 */ /* 0x000fe80003800200 */
[----:B------:R-:W-:Y:S05]  /*b8c0*/  @!P4 BRA `(.L_x_8566) ;  /* 0x000000000008c947 */ /* 0x000fea0003800000 */
[----:B------:R1:W-:Y:S04]  /*b8d0*/  REDG.E.ADD.F32.FTZ.RN.STRONG.GPU desc[UR26][R60.64+0x1e00], R7 ;  /* 0x001e00073c0079a6 */ /* 0x0003e8000c12f31a */
[----:B0-----:R1:W-:Y:S02]  /*b8e0*/  REDG.E.ADD.F32.FTZ.RN.STRONG.GPU desc[UR26][R62.64+0x1e00], R31 ;  /* 0x001e001f3e0079a6 */ /* 0x0013e4000c12f31a */
.L_x_8566:
[----:B------:R-:W-:Y:S05]  /*b8f0*/  BSYNC.RECONVERGENT B0 ;  /* 0x0000000000007941 */ /* 0x000fea0003800200 */
.L_x_8565:
[----:B-1----:R1:W0:Y:S01]  /*b900*/  LDS R7, [R2+0x8200] ;  /* 0x0082000002077984 */ /* 0x0022220000000800 */
[----:B------:R-:W-:Y:S04]  /*b910*/  BSSY.RECONVERGENT B0, `(.L_x_8567) ;  /* 0x0000004000007945 */ /* 0x000fe80003800200 */
[----:B------:R-:W-:Y:S05]  /*b920*/  @!P5 BRA `(.L_x_8568) ;  /* 0x000000000008d947 */ /* 0x000fea0003800000 */
[----:B------:R1:W-:Y:S04]  /*b930*/  REDG.E.ADD.F32.FTZ.RN.STRONG.GPU desc[UR26][R60.64+0x1f00], R5 ;  /* 0x001f00053c0079a6 */ /* 0x0003e8000c12f31a */
[----:B0-----:R1:W-:Y:S02]  /*b940*/  REDG.E.ADD.F32.FTZ.RN.STRONG.GPU desc[UR26][R62.64+0x1f00], R7 ;  /* 0x001f00073e0079a6 */ /* 0x0013e4000c12f31a */
.L_x_8568:
[----:B------:R-:W-:Y:S05]  /*b950*/  BSYNC.RECONVERGENT B0 ;  /* 0x0000000000007941 */ /* 0x000fea0003800200 */
.L_x_8567:
[----:B-1----:R-:W1:Y:S01]  /*b960*/  SHFL.DOWN PT, R2, R3, 0x1, 0x1f ;  /* 0x08201f0003027f89 */ /* 0x002e6200000e0000 */
[----:B------:R-:W-:Y:S01]  /*b970*/  ISETP.GT.AND P2, PT, R192, 0x1e, PT ;  /* 0x0000001ec000780c */ /* 0x000fe20003f44270 */
[----:B------:R-:W-:Y:S01]  /*b980*/  FMUL.FTZ R18, R18, R27 ;  /* 0x0000001b12127220 */ /* 0x000fe20000410000 */
[----:B------:R-:W-:Y:S01]  /*b990*/  FMUL.FTZ R21, R57, R21 ;  /* 0x0000001539157220 */ /* 0x000fe20000410000 */
[----:B------:R-:W5:Y:S01]  /*b9a0*/  SHFL.DOWN PT, R5, R0, 0x1, 0x1f ;  /* 0x08201f0000057f89 */ /* 0x000f6200000e0000 */
[----:B------:R-:W-:Y:S01]  /*b9b0*/  FMUL.FTZ R33, R33, R198 ;  /* 0x000000c621217220 */ /* 0x000fe20000410000 */
[----:B------:R-:W-:Y:S01]  /*b9c0*/  FFMA.FTZ R18, R23, R30, R18 ;  /* 0x0000001e17127223 */ /* 0x000fe20000010012 */
        /* <DEDUP_REMOVED lines=12> */
[----:B0-----:R-:W-:Y:S01]  /*ba90*/  FFMA.FTZ R7, R187, R24, R20 ;  /* 0x00000018bb077223 */ /* 0x001fe20000010014 */
[----:B------:R-:W-:Y:S01]  /*baa0*/  FFMA.FTZ R25, R74, R11, R25 ;  /* 0x0000000b4a197223 */ /* 0x000fe20000010019 */
[----:B------:R-:W-:Y:S01]  /*bab0*/  FFMA.FTZ R199, R12, R199, R201 ;  /* 0x000000c70cc77223 */ /* 0x000fe200000100c9 */
[----:B------:R-:W-:Y:S01]  /*bac0*/  FFMA.FTZ R28, R76, R28, R75 ;  /* 0x0000001c4c1c7223 */ /* 0x000fe2000001004b */
[----:B------:R-:W-:Y:S01]  /*bad0*/  FFMA.FTZ R14, R15, R194, R14 ;  /* 0x000000c20f0e7223 */ /* 0x000fe2000001000e */
[----:B-1----:R-:W-:Y:S01]  /*bae0*/  @!P2 FADD.FTZ R3, R3, R2 ;  /* 0x000000020303a221 */ /* 0x002fe20000010000 */
[----:B------:R-:W-:Y:S01]  /*baf0*/  FFMA.FTZ R29, R78, R13, R29 ;  /* 0x0000000d4e1d7223 */ /* 0x000fe2000001001d */
[----:B------:R-:W-:Y:S01]  /*bb00*/  FFMA.FTZ R17, R17, R32, R16 ;  /* 0x0000002011117223 */ /* 0x000fe20000010010 */
[----:B------:R-:W-:Y:S01]  /*bb10*/  FADD.FTZ R162, R7, R162 ;  /* 0x000000a207a27221 */ /* 0x000fe20000010000 */
[----:B-----5:R-:W-:Y:S01]  /*bb20*/  @!P2 FADD.FTZ R0, R0, R5 ;  /* 0x000000050000a221 */ /* 0x020fe20000010000 */
[----:B------:R-:W0:Y:S01]  /*bb30*/  SHFL.DOWN PT, R2, R3, 0x2, 0x1f ;  /* 0x08401f0003027f89 */ /* 0x000e2200000e0000 */
[----:B------:R-:W-:Y:S01]  /*bb40*/  ISETP.GT.AND P2, PT, R192, 0x1d, PT ;  /* 0x0000001dc000780c */ /* 0x000fe20003f44270 */
[----:B------:R-:W-:Y:S01]  /*bb50*/  FFMA.FTZ R7, R189, R28, R14 ;  /* 0x0000001cbd077223 */ /* 0x000fe2000001000e */
[----:B------:R-:W-:Y:S01]  /*bb60*/  BSSY.RECONVERGENT B0, `(.L_x_8569) ;  /* 0x0000035000007945 */ /* 0x000fe20003800200 */
[----:B------:R-:W1:Y:S01]  /*bb70*/  SHFL.DOWN PT, R5, R0, 0x2, 0x1f ;  /* 0x08401f0000057f89 */ /* 0x000e6200000e0000 */
[----:B------:R-:W-:Y:S01]  /*bb80*/  FADD.FTZ R165, R26, R165 ;  /* 0x000000a51aa57221 */ /* 0x000fe20000010000 */
[----:B------:R-:W-:Y:S01]  /*bb90*/  FFMA.FTZ R153, R137, R56, R153 ;  /* 0x0000003889997223 */ /* 0x000fe20000010099 */
[----:B------:R-:W-:Y:S01]  /*bba0*/  FFMA.FTZ R154, R138, R21, R154 ;  /* 0x000000158a9a7223 */ /* 0x000fe2000001009a */
[----:B------:R-:W-:Y:S01]  /*bbb0*/  FFMA.FTZ R155, R139, R24, R155 ;  /* 0x000000188b9b7223 */ /* 0x000fe2000001009b */
[----:B------:R-:W-:Y:S01]  /*bbc0*/  FFMA.FTZ R156, R140, R25, R156 ;  /* 0x000000198c9c7223 */ /* 0x000fe2000001009c */
[----:B------:R-:W-:Y:S01]  /*bbd0*/  FFMA.FTZ R157, R141, R28, R157 ;  /* 0x0000001c8d9d7223 */ /* 0x000fe2000001009d */
[----:B------:R-:W-:Y:S01]  /*bbe0*/  FFMA.FTZ R158, R142, R29, R158 ;  /* 0x0000001d8e9e7223 */ /* 0x000fe2000001009e */
[----:B------:R-:W-:-:S02]  /*bbf0*/  FADD.FTZ R160, R7, R160 ;  /* 0x000000a007a07221 */ /* 0x000fc40000010000 */
        /* <DEDUP_REMOVED lines=11> */
[----:B------:R-:W-:Y:S01]  /*bcb0*/  FFMA.FTZ R2, R186, R21, R33 ;  /* 0x00000015ba027223 */ /* 0x000fe20000010021 */
[----:B-1----:R-:W-:-:S03]  /*bcc0*/  @!P2 FADD.FTZ R0, R0, R5 ;  /* 0x000000050000a221 */ /* 0x002fc60000010000 */
[----:B------:R-:W0:Y:S01]  /*bcd0*/  SHFL.DOWN PT, R4, R3, 0x10, 0x1f ;  /* 0x0a001f0003047f89 */ /* 0x000e2200000e0000 */
[----:B------:R-:W-:Y:S01]  /*bce0*/  ISETP.NE.AND P2, PT, R192, RZ, PT ;  /* 0x000000ffc000720c */ /* 0x000fe20003f45270 */
[----:B------:R-:W-:Y:S01]  /*bcf0*/  FFMA.FTZ R5, R185, R56, R18 ;  /* 0x00000038b9057223 */ /* 0x000fe20000010012 */
[----:B------:R-:W-:Y:S01]  /*bd00*/  FADD.FTZ R163, R2, R163 ;  /* 0x000000a302a37221 */ /* 0x000fe20000010000 */
[----:B------:R-:W1:Y:S01]  /*bd10*/  SHFL.DOWN PT, R27, R0, 0x10, 0x1f ;  /* 0x0a001f00001b7f89 */ /* 0x000e6200000e0000 */
[----:B------:R-:W-:Y:S01]  /*bd20*/  FFMA.FTZ R2, R190, R29, R17 ;  /* 0x0000001dbe027223 */ /* 0x000fe20000010011 */
[----:B------:R-:W-:-:S03]  /*bd30*/  FADD.FTZ R164, R5, R164 ;  /* 0x000000a405a47221 */ /* 0x000fc60000010000 */
[----:B------:R-:W-:-:S05]  /*bd40*/  FADD.FTZ R159, R2, R159 ;  /* 0x0000009f029f7221 */ /* 0x000fca0000010000 */
[----:B------:R-:W-:-:S04]  /*bd50*/  @!P2 SHF.R.U32.HI R5, RZ, 0x2, R197 ;  /* 0x00000002ff05a819 */ /* 0x000fc800000116c5 */
[----:B------:R-:W-:Y:S01]  /*bd60*/  @!P2 LOP3.LUT R6, R5, 0xf8, RZ, 0xc0, !PT ;  /* 0x000000f80506a812 */ /* 0x000fe200078ec0ff */
[----:B0-----:R-:W-:Y:S01]  /*bd70*/  FADD.FTZ R4, R3, R4 ;  /* 0x0000000403047221 */ /* 0x001fe20000010000 */
[----:B-1----:R-:W-:-:S05]  /*bd80*/  FADD.FTZ R5, R0, R27 ;  /* 0x0000001b00057221 */ /* 0x002fca0000010000 */
[----:B------:R0:W-:Y:S02]  /*bd90*/  @!P2 STS.64 [R6+UR28+0x8408], R4 ;  /* 0x008408040600a988 */ /* 0x0001e40008000a1c */
[----:B0-----:R-:W-:-:S04]  /*bda0*/  FFMA.FTZ R6, R188, R25, R199 ;  /* 0x00000019bc067223 */ /* 0x001fc800000100c7 */
[----:B------:R-:W-:Y:S01]  /*bdb0*/  FADD.FTZ R161, R6, R161 ;  /* 0x000000a106a17221 */ /* 0x000fe20000010000 */
[----:B------:R-:W-:Y:S06]  /*bdc0*/  BAR.SYNC.DEFER_BLOCKING 0x0 ;  /* 0x0000000000007b1d */ /* 0x000fec0000010000 */
[----:B------:R-:W-:Y:S05]  /*bdd0*/  @P1 BRA `(.L_x_8570) ;  /* 0x0000000000341947 */ /* 0x000fea0003800000 */
[----:B------:R-:W-:Y:S01]  /*bde0*/  UISETP.NE.AND UP0, UPT, UR19, UR47, UPT ;  /* 0x0000002f1300728c */ /* 0x000fe2000bf05270 */
[----:B------:R-:W0:Y:S01]  /*bdf0*/  LDS.64 R6, [UR28+0x8410] ;  /* 0x0084101cff067984 */ /* 0x000e220008000a00 */
[----:B------:R-:W-:Y:S01]  /*be00*/  ULEA UR33, UR8, UR28, 0x3 ;  /* 0x0000001c08217291 */ /* 0x000fe2000f8e18ff */
[----:B------:R-:W-:-:S03]  /*be10*/  ISETP.GT.AND P1, PT, R192, 0xf, PT ;  /* 0x0000000fc000780c */ /* 0x000fc60003f24270 */
[----:B------:R-:W-:Y:S02]  /*be20*/  PLOP3.LUT P2, PT, PT, PT, UP0, 0x80, 0x8 ;  /* 0x000000000008781c */ /* 0x000fe40003f4f008 */
[----:B------:R-:W-:Y:S02]  /*be30*/  FSEL R3, R3, R4, P1 ;  /* 0x0000000403037208 */ /* 0x000fe40000800000 */
[----:B------:R-:W-:-:S09]  /*be40*/  FSEL R0, R0, R5, P1 ;  /* 0x0000000500007208 */ /* 0x000fd20000800000 */
[----:B------:R-:W1:Y:S01]  /*be50*/  @P2 LDS.64 R8, [UR33+0xae60] ;  /* 0x00ae6021ff082984 */ /* 0x000e620008000a00 */
[----:B0-----:R-:W-:Y:S01]  /*be60*/  FADD.FTZ R6, R6, R3 ;  /* 0x0000000306067221 */ /* 0x001fe20000010000 */
[----:B------:R-:W-:-:S03]  /*be70*/  FADD.FTZ R7, R7, R0 ;  /* 0x0000000007077221 */ /* 0x000fc60000010000 */
[----:B-1----:R-:W-:Y:S01]  /*be80*/  @P2 FADD.FTZ R6, R6, R8 ;  /* 0x0000000806062221 */ /* 0x002fe20000010000 */
[----:B------:R-:W-:-:S05]  /*be90*/  @P2 FADD.FTZ R7, R7, R9 ;  /* 0x0000000907072221 */ /* 0x000fca0000010000 */
[----:B------:R0:W-:Y:S02]  /*bea0*/  STS.64 [UR33+0xae60], R6 ;  /* 0x00ae6006ff007988 */ /* 0x0001e40008000a21 */
.L_x_8570:
[----:B------:R-:W-:Y:S05]  /*beb0*/  BSYNC.RECONVERGENT B0 ;  /* 0x0000000000007941 */ /* 0x000fea0003800200 */
.L_x_8569:
[----:B------:R-:W-:-:S04]  /*bec0*/  UIADD3 UR8, UPT, UPT, UR8, 0x1, URZ ;  /* 0x0000000108087890 */ /* 0x000fc8000fffe0ff */
[----:B------:R-:W-:-:S09]  /*bed0*/  UISETP.GE.AND UP0, UPT, UR8, UR48, UPT ;  /* 0x000000300800728c */ /* 0x000fd2000bf06270 */
[----:B------:R-:W-:Y:S05]  /*bee0*/  BRA.U !UP0, `(.L_x_8571) ;  /* 0xffffff69081c7547 */ /* 0x000fea000b83ffff */
.L_x_8475:
[----:B------:R-:W5:Y:S01]  /*bef0*/  LDL.LU R20, [R1+0xc] ;  /* 0x00000c0001147983 */ /* 0x000f620000300800 */
[----:B------:R-:W-:Y:S01]  /*bf00*/  BAR.SYNC.DEFER_BLOCKING 0x0 ;  /* 0x0000000000007b1d */ /* 0x000fe20000010000 */
[----:B------:R-:W-:Y:S01]  /*bf10*/  ULEA UR30, UR19, 0xfffffc00, 0xa ;  /* 0xfffffc00131e7891 */ /* 0x000fe2000f8e50ff */
[----:B------:R-:W-:-:S06]  /*bf20*/  ISETP.NE.AND P0, PT, R197, RZ, PT ;  /* 0x000000ffc500720c */ /* 0x000fcc0003f05270 */
[----:B------:R-:W-:Y:S01]  /*bf30*/  S2UR UR36, SR_CTAID.X ;  /* 0x00000000002479c3 */ /* 0x000fe20000002500 */
[----:B------:R-:W1:Y:S01]  /*bf40*/  LDCU.64 UR34, c[0x0][0x500] ;  /* 0x0000a000ff2277ac */ /* 0x000e620008000a00 */
[----:B------:R-:W2:Y:S04]  /*bf50*/  LDL.LU R18, [R1+0x8] ;  /* 0x0000080001127983 */ /* 0x000ea80000300800 */
[----:B------:R-:W3:Y:S04]  /*bf60*/  LDL.LU R16, [R1+0x4] ;  /* 0x0000040001107983 */ /* 0x000ee80000300800 */
[----:B------:R-:W4:Y:S04]  /*bf70*/  LDL.LU R14, [R1] ;  /* 0x00000000010e7983 */ /* 0x000f280000300800 */
[----:B------:R-:W4:Y:S01]  /*bf80*/  LDL.LU R12, [R1+0x10] ;  /* 0x00001000010c7983 */ /* 0x000f220000300800 */
        /* <DEDUP_REMOVED lines=82> */
[----:B---3--:R-:W-:Y:S04]  /*c4b0*/  LDS R13, [R16+0x100] ;  /* 0x00010000100d7984 */ /* 0x008fe80000000800 */
[----:B----4-:R-:W-:Y:S04]  /*c4c0*/  LDS R15, [R14+0x180] ;  /* 0x000180000e0f7984 */ /* 0x010fe80000000800 */
        /* <DEDUP_REMOVED lines=131> */
.L_x_8474:
        /* <DEDUP_REMOVED lines=42> */
.L_x_8574:
[----:B------:R-:W-:Y:S05]  /*cfa0*/  BSYNC.RECONVERGENT B0 ;  /* 0x0000000000007941 */ /* 0x000fea0003800200 */
.L_x_8573:
        /* <DEDUP_REMOVED lines=40> */
.L_x_8576:
[----:B------:R-:W-:Y:S05]  /*d230*/  BSYNC.RECONVERGENT B0 ;  /* 0x0000000000007941 */ /* 0x000fea0003800200 */
.L_x_8575:
        /* <DEDUP_REMOVED lines=11> */
.L_x_8577:
        /* <DEDUP_REMOVED lines=19> */
.L_x_8480:
[----:B------:R-:W-:Y:S01]  /*d420*/  HFMA2 R69, -RZ, RZ, 0, 5.9604644775390625e-08 ;  /* 0x00000001ff457431 */ /* 0x000fe200000001ff */
[----:B------:R-:W-:Y:S02]  /*d430*/  MOV R246, R244 ;  /* 0x000000f400f67202 */ /* 0x000fe40000000f00 */
[----:B------:R-:W-:Y:S02]  /*d440*/  MOV R68, RZ ;  /* 0x000000ff00447202 */ /* 0x000fe40000000f00 */
[----:B------:R-:W-:-:S07]  /*d450*/  MOV R71, 0xffffffff ;  /* 0xffffffff00477802 */ /* 0x000fce0000000f00 */
[----:B01---5:R-:W-:Y:S05]  /*d460*/  WARPSYNC.COLLECTIVE R71, `(.L_x_8578) ;  /* 0x0000000047087348 */ /* 0x023fea0003c00000 */
[----:B------:R2:W3:Y:S02]  /*d470*/  SHFL.UP P6, R248, R246, R69, R68 ;  /* 0x04000045f6f87389 */ /* 0x0004e400000c0044 */
[----:B0123-5:R-:W-:Y:S05]  /*d480*/  ENDCOLLECTIVE ;  /* 0x000000000000791b */ /* 0x02ffea0003800000 */
.L_x_8578:
[----:B------:R-:W-:Y:S02]  /*d490*/  MOV R246, R243 ;  /* 0x000000f300f67202 */ /* 0x000fe40000000f00 */
[----:B------:R-:W-:-:S07]  /*d4a0*/  MOV R70, R248 ;  /* 0x000000f800467202 */ /* 0x000fce0000000f00 */
[----:B------:R-:W-:Y:S05]  /*d4b0*/  WARPSYNC.COLLECTIVE R71, `(.L_x_8579) ;  /* 0x0000000047087348 */ /* 0x000fea0003c00000 */
[----:B------:R0:W1:Y:S02]  /*d4c0*/  SHFL.UP P6, R248, R246, R69, R68 ;  /* 0x04000045f6f87389 */ /* 0x00006400000c0044 */
[----:B01----:R-:W-:Y:S05]  /*d4d0*/  ENDCOLLECTIVE ;  /* 0x000000000000791b */ /* 0x003fea0003800000 */
.L_x_8579:
[----:B------:R-:W-:Y:S02]  /*d4e0*/  MOV R246, R242 ;  /* 0x000000f200f67202 */ /* 0x000fe40000000f00 */
[----:B------:R-:W-:-:S07]  /*d4f0*/  MOV R230, R248 ;  /* 0x000000f800e67202 */ /* 0x000fce0000000f00 */
[----:B------:R-:W-:Y:S05]  /*d500*/  WARPSYNC.COLLECTIVE R71, `(.L_x_8580) ;  /* 0x0000000047087348 */ /* 0x000fea0003c00000 */
[----:B------:R0:W1:Y:S02]  /*d510*/  SHFL.UP P6, R248, R246, R69, R68 ;  /* 0x04000045f6f87389 */ /* 0x00006400000c0044 */
[----:B01----:R-:W-:Y:S05]  /*d520*/  ENDCOLLECTIVE ;  /* 0x000000000000791b */ /* 0x003fea0003800000 */
.L_x_8580:
[----:B------:R-:W-:Y:S02]  /*d530*/  MOV R246, R245 ;  /* 0x000000f500f67202 */ /* 0x000fe40000000f00 */
[----:B------:R-:W-:-:S07]  /*d540*/  MOV R247, R248 ;  /* 0x000000f800f77202 */ /* 0x000fce0000000f00 */
[----:B------:R-:W-:Y:S05]  /*d550*/  WARPSYNC.COLLECTIVE R71, `(.L_x_8581) ;  /* 0x0000000047087348 */ /* 0x000fea0003c00000 */
[----:B------:R0:W1:Y:S02]  /*d560*/  SHFL.UP P6, R248, R246, R69, R68 ;  /* 0x04000045f6f87389 */ /* 0x00006400000c0044 */
[----:B01----:R-:W-:Y:S05]  /*d570*/  ENDCOLLECTIVE ;  /* 0x000000000000791b */ /* 0x003fea0003800000 */
.L_x_8581:
        /* <DEDUP_REMOVED lines=17> */
.L_x_8582:
[----:B------:R-:W-:Y:S02]  /*d690*/  MOV R246, R243 ;  /* 0x000000f300f67202 */ /* 0x000fe40000000f00 */
[----:B------:R-:W-:-:S07]  /*d6a0*/  MOV R70, R248 ;  /* 0x000000f800467202 */ /* 0x000fce0000000f00 */
[----:B------:R-:W-:Y:S05]  /*d6b0*/  WARPSYNC.COLLECTIVE R71, `(.L_x_8583) ;  /* 0x0000000047087348 */ /* 0x000fea0003c00000 */
[----:B------:R0:W1:Y:S02]  /*d6c0*/  SHFL.UP P6, R248, R246, R69, R68 ;  /* 0x04000045f6f87389 */ /* 0x00006400000c0044 */
[----:B01----:R-:W-:Y:S05]  /*d6d0*/  ENDCOLLECTIVE ;  /* 0x000000000000791b */ /* 0x003fea0003800000 */
.L_x_8583:
[----:B------:R-:W-:Y:S02]  /*d6e0*/  MOV R246, R242 ;  /* 0x000000f200f67202 */ /* 0x000fe40000000f00 */
[----:B------:R-:W-:-:S07]  /*d6f0*/  MOV R230, R248 ;  /* 0x000000f800e67202 */ /* 0x000fce0000000f00 */
[----:B------:R-:W-:Y:S05]  /*d700*/  WARPSYNC.COLLECTIVE R71, `(.L_x_8584) ;  /* 0x0000000047087348 */ /* 0x000fea0003c00000 */
[----:B------:R0:W1:Y:S02]  /*d710*/  SHFL.UP P6, R248, R246, R69, R68 ;  /* 0x04000045f6f87389 */ /* 0x00006400000c0044 */
[----:B01----:R-:W-:Y:S05]  /*d720*/  ENDCOLLECTIVE ;  /* 0x000000000000791b */ /* 0x003fea0003800000 */
.L_x_8584:
[----:B------:R-:W-:Y:S02]  /*d730*/  MOV R246, R245 ;  /* 0x000000f500f67202 */ /* 0x000fe40000000f00 */
[----:B------:R-:W-:-:S07]  /*d740*/  MOV R247, R248 ;  /* 0x000000f800f77202 */ /* 0x000fce0000000f00 */
[----:B------:R-:W-:Y:S05]  /*d750*/  WARPSYNC.COLLECTIVE R71, `(.L_x_8585) ;  /* 0x0000000047087348 */ /* 0x000fea0003c00000 */
[----:B------:R0:W1:Y:S02]  /*d760*/  SHFL.UP P6, R248, R246, R69, R68 ;  /* 0x04000045f6f87389 */ /* 0x00006400000c0044 */
[----:B01----:R-:W-:Y:S05]  /*d770*/  ENDCOLLECTIVE ;  /* 0x000000000000791b */ /* 0x003fea0003800000 */
.L_x_8585:
        /* <DEDUP_REMOVED lines=17> */
.L_x_8586:
[----:B------:R-:W-:Y:S02]  /*d890*/  MOV R246, R243 ;  /* 0x000000f300f67202 */ /* 0x000fe40000000f00 */
[----:B------:R-:W-:-:S07]  /*d8a0*/  MOV R70, R248 ;  /* 0x000000f800467202 */ /* 0x000fce0000000f00 */
[----:B------:R-:W-:Y:S05]  /*d8b0*/  WARPSYNC.COLLECTIVE R71, `(.L_x_8587) ;  /* 0x0000000047087348 */ /* 0x000fea0003c00000 */
[----:B------:R0:W1:Y:S02]  /*d8c0*/  SHFL.UP P6, R248, R246, R69, R68 ;  /* 0x04000045f6f87389 */ /* 0x00006400000c0044 */
[----:B01----:R-:W-:Y:S05]  /*d8d0*/  ENDCOLLECTIVE ;  /* 0x000000000000791b */ /* 0x003fea0003800000 */
.L_x_8587:
[----:B------:R-:W-:Y:S02]  /*d8e0*/  MOV R246, R242 ;  /* 0x000000f200f67202 */ /* 0x000fe40000000f00 */
[----:B------:R-:W-:-:S07]  /*d8f0*/  MOV R230, R248 ;  /* 0x000000f800e67202 */ /* 0x000fce0000000f00 */
[----:B------:R-:W-:Y:S05]  /*d900*/  WARPSYNC.COLLECTIVE R71, `(.L_x_8588) ;  /* 0x0000000047087348 */ /* 0x000fea0003c00000 */
[----:B------:R0:W1:Y:S02]  /*d910*/  SHFL.UP P6, R248, R246, R69, R68 ;  /* 0x04000045f6f87389 */ /* 0x00006400000c0044 */
[----:B01----:R-:W-:Y:S05]  /*d920*/  ENDCOLLECTIVE ;  /* 0x000000000000791b */ /* 0x003fea0003800000 */
.L_x_8588:
[----:B------:R-:W-:Y:S02]  /*d930*/  MOV R246, R245 ;  /* 0x000000f500f67202 */ /* 0x000fe40000000f00 */
[----:B------:R-:W-:-:S07]  /*d940*/  MOV R247, R248 ;  /* 0x000000f800f77202 */ /* 0x000fce0000000f00 */
[----:B------:R-:W-:Y:S05]  /*d950*/  WARPSYNC.COLLECTIVE R71, `(.L_x_8589) ;  /* 0x0000000047087348 */ /* 0x000fea0003c00000 */
[----:B------:R0:W1:Y:S02]  /*d960*/  SHFL.UP P6, R248, R246, R69, R68 ;  /* 0x04000045f6f87389 */ /* 0x00006400000c0044 */
[----:B01----:R-:W-:Y:S05]  /*d970*/  ENDCOLLECTIVE ;  /* 0x000000000000791b */ /* 0x003fea0003800000 */
.L_x_8589:
        /* <DEDUP_REMOVED lines=17> */
.L_x_8590:
[----:B------:R-:W-:Y:S02]  /*da90*/  MOV R246, R243 ;  /* 0x000000f300f67202 */ /* 0x000fe40000000f00 */
[----:B------:R-:W-:-:S07]  /*daa0*/  MOV R70, R248 ;  /* 0x000000f800467202 */ /* 0x000fce0000000f00 */
[----:B------:R-:W-:Y:S05]  /*dab0*/  WARPSYNC.COLLECTIVE R71, `(.L_x_8591) ;  /* 0x0000000047087348 */ /* 0x000fea0003c00000 */
[----:B------:R0:W1:Y:S02]  /*dac0*/  SHFL.UP P6, R248, R246, R69, R68 ;  /* 0x04000045f6f87389 */ /* 0x00006400000c0044 */
[----:B01----:R-:W-:Y:S05]  /*dad0*/  ENDCOLLECTIVE ;  /* 0x000000000000791b */ /* 0x003fea0003800000 */
.L_x_8591:
[----:B------:R-:W-:Y:S02]  /*dae0*/  MOV R246, R242 ;  /* 0x000000f200f67202 */ /* 0x000fe40000000f00 */
[----:B------:R-:W-:-:S07]  /*daf0*/  MOV R230, R248 ;  /* 0x000000f800e67202 */ /* 0x000fce0000000f00 */
[----:B------:R-:W-:Y:S05]  /*db00*/  WARPSYNC.COLLECTIVE R71, `(.L_x_8592) ;  /* 0x0000000047087348 */ /* 0x000fea0003c00000 */
[----:B------:R0:W1:Y:S02]  /*db10*/  SHFL.UP P6, R248, R246, R69, R68 ;  /* 0x04000045f6f87389 */ /* 0x00006400000c0044 */
[----:B01----:R-:W-:Y:S05]  /*db20*/  ENDCOLLECTIVE ;  /* 0x000000000000791b */ /* 0x003fea0003800000 */
.L_x_8592:
[----:B------:R-:W-:Y:S02]  /*db30*/  MOV R246, R245 ;  /* 0x000000f500f67202 */ /* 0x000fe40000000f00 */
[----:B------:R-:W-:-:S07]  /*db40*/  MOV R247, R248 ;  /* 0x000000f800f77202 */ /* 0x000fce0000000f00 */
[----:B------:R-:W-:Y:S05]  /*db50*/  WARPSYNC.COLLECTIVE R71, `(.L_x_8593) ;  /* 0x0000000047087348 */ /* 0x000fea0003c00000 */
[----:B------:R0:W1:Y:S02]  /*db60*/  SHFL.UP P6, R248, R246, R69, R68 ;  /* 0x04000045f6f87389 */ /* 0x00006400000c0044 */
[----:B01----:R-:W-:Y:S05]  /*db70*/  ENDCOLLECTIVE ;  /* 0x000000000000791b */ /* 0x003fea0003800000 */
.L_x_8593:
        /* <DEDUP_REMOVED lines=17> */
.L_x_8594:
[----:B------:R-:W-:Y:S02]  /*dc90*/  MOV R246, R243 ;  /* 0x000000f300f67202 */ /* 0x000fe40000000f00 */
[----:B------:R-:W-:-:S07]  /*dca0*/  MOV R70, R248 ;  /* 0x000000f800467202 */ /* 0x000fce0000000f00 */
[----:B------:R-:W-:Y:S05]  /*dcb0*/  WARPSYNC.COLLECTIVE R71, `(.L_x_8595) ;  /* 0x0000000047087348 */ /* 0x000fea0003c00000 */
[----:B------:R0:W1:Y:S02]  /*dcc0*/  SHFL.UP P6, R248, R246, R69, R68 ;  /* 0x04000045f6f87389 */ /* 0x00006400000c0044 */
[----:B01----:R-:W-:Y:S05]  /*dcd0*/  ENDCOLLECTIVE ;  /* 0x000000000000791b */ /* 0x003fea0003800000 */
.L_x_8595:
[----:B------:R-:W-:Y:S02]  /*dce0*/  MOV R246, R242 ;  /* 0x000000f200f67202 */ /* 0x000fe40000000f00 */
[----:B------:R-:W-:-:S07]  /*dcf0*/  MOV R230, R248 ;  /* 0x000000f800e67202 */ /* 0x000fce0000000f00 */
[----:B------:R-:W-:Y:S05]  /*dd00*/  WARPSYNC.COLLECTIVE R71, `(.L_x_8596) ;  /* 0x0000000047087348 */ /* 0x000fea0003c00000 */
[----:B------:R0:W1:Y:S02]  /*dd10*/  SHFL.UP P6, R248, R246, R69, R68 ;  /* 0x04000045f6f87389 */ /* 0x00006400000c0044 */
[----:B01----:R-:W-:Y:S05]  /*dd20*/  ENDCOLLECTIVE ;  /* 0x000000000000791b */ /* 0x003fea0003800000 */
.L_x_8596:
[----:B------:R-:W-:Y:S02]  /*dd30*/  MOV R246, R245 ;  /* 0x000000f500f67202 */ /* 0x000fe40000000f00 */
[----:B------:R-:W-:-:S07]  /*dd40*/  MOV R247, R248 ;  /* 0x000000f800f77202 */ /* 0x000fce0000000f00 */
[----:B------:R-:W-:Y:S05]  /*dd50*/  WARPSYNC.COLLECTIVE R71, `(.L_x_8597) ;  /* 0x0000000047087348 */ /* 0x000fea0003c00000 */
[----:B------:R0:W1:Y:S02]  /*dd60*/  SHFL.UP P6, R248, R246, R69, R68 ;  /* 0x04000045f6f87389 */ /* 0x00006400000c0044 */
[----:B01----:R-:W-:Y:S05]  /*dd70*/  ENDCOLLECTIVE ;  /* 0x000000000000791b */ /* 0x003fea0003800000 */
.L_x_8597:
[----:B------:R-:W-:Y:S01]  /*dd80*/  MOV R68, R248 ;  /* 0x000000f800447202 */ /* 0x000fe20000000f00 */
[----:B------:R-:W-:Y:S06]  /*dd90*/  BRA `(.L_x_8598) ;  /* 0xffffff8000f47947 */ /* 0x000fec000383ffff */
.L_x_8481:
        /* <DEDUP_REMOVED lines=8> */
.L_x_8600:
[----:B------:R-:W-:Y:S05]  /*de20*/  BSYNC B0 ;  /* 0x0000000000007941 */ /* 0x000fea0003800000 */
.L_x_8599:
[----:B------:R-:W-:Y:S05]  /*de30*/  BRA `(.L_x_8601) ;  /* 0xffffff8400007947 */ /* 0x000fea000383ffff */
.L_x_8482:
        /* <DEDUP_REMOVED lines=8> */
.L_x_8603:
[----:B------:R-:W-:Y:S05]  /*dec0*/  BSYNC B0 ;  /* 0x0000000000007941 */ /* 0x000fea0003800000 */
.L_x_8602:
[----:B------:R-:W-:Y:S05]  /*ded0*/  BRA `(.L_x_8604) ;  /* 0xffffff8000e07947 */ /* 0x000fea000383ffff */
.L_x_8483:
        /* <DEDUP_REMOVED lines=8> */
.L_x_8606:
[----:B------:R-:W-:Y:S05]  /*df60*/  BSYNC B0 ;  /* 0x0000000000007941 */ /* 0x000fea0003800000 */
.L_x_8605:
[----:B------:R-:W-:Y:S05]  /*df70*/  BRA `(.L_x_8607) ;  /* 0xffffff8000c07947 */ /* 0x000fea000383ffff */
.L_x_8484:
        /* <DEDUP_REMOVED lines=8> */
.L_x_8609:
[----:B------:R-:W-:Y:S05]  /*e000*/  BSYNC B0 ;  /* 0x0000000000007941 */ /* 0x000fea0003800000 */
.L_x_8608:
[----:B------:R-:W-:Y:S05]  /*e010*/  BRA `(.L_x_8610) ;  /* 0xffffff8000a07947 */ /* 0x000fea000383ffff */
.L_x_8485:
        /* <DEDUP_REMOVED lines=8> */
.L_x_8612:
[----:B------:R-:W-:Y:S05]  /*e0a0*/  BSYNC B0 ;  /* 0x0000000000007941 */ /* 0x000fea0003800000 */
.L_x_8611:
        /* <DEDUP_REMOVED lines=9> */
.L_x_8613:
[----:B------:R-:W-:Y:S02]  /*e140*/  MOV R246, R242 ;  /* 0x000000f200f67202 */ /* 0x000fe40000000f00 */
[----:B------:R-:W-:-:S07]  /*e150*/  MOV R243, R248 ;  /* 0x000000f800f37202 */ /* 0x000fce0000000f00 */
[----:B------:R-:W-:Y:S05]  /*e160*/  WARPSYNC.COLLECTIVE R71, `(.L_x_8614) ;  /* 0x0000000047087348 */ /* 0x000fea0003c00000 */
[----:B------:R0:W1:Y:S02]  /*e170*/  SHFL.UP P6, R248, R246, R69, R68 ;  /* 0x04000045f6f87389 */ /* 0x00006400000c0044 */
[----:B01----:R-:W-:Y:S05]  /*e180*/  ENDCOLLECTIVE ;  /* 0x000000000000791b */ /* 0x003fea0003800000 */
.L_x_8614:
[----:B------:R-:W-:Y:S02]  /*e190*/  MOV R246, R245 ;  /* 0x000000f500f67202 */ /* 0x000fe40000000f00 */
[----:B------:R-:W-:-:S07]  /*e1a0*/  MOV R242, R248 ;  /* 0x000000f800f27202 */ /* 0x000fce0000000f00 */
[----:B------:R-:W-:Y:S05]  /*e1b0*/  WARPSYNC.COLLECTIVE R71, `(.L_x_8615) ;  /* 0x0000000047087348 */ /* 0x000fea0003c00000 */
[----:B------:R0:W1:Y:S02]  /*e1c0*/  SHFL.UP P6, R248, R246, R69, R68 ;  /* 0x04000045f6f87389 */ /* 0x00006400000c0044 */
[----:B01----:R-:W-:Y:S05]  /*e1d0*/  ENDCOLLECTIVE ;  /* 0x000000000000791b */ /* 0x003fea0003800000 */
.L_x_8615:
[----:B------:R-:W-:Y:S01]  /*e1e0*/  HFMA2 R69, -RZ, RZ, 0, 0 ;  /* 0x00000000ff457431 */ /* 0x000fe200000001ff */
[----:B------:R-:W-:-:S07]  /*e1f0*/  MOV R68, 0x1f ;  /* 0x0000001f00447802 */ /* 0x000fce0000000f00 */
[----:B------:R-:W-:Y:S05]  /*e200*/  WARPSYNC.COLLECTIVE R71, `(.L_x_8616) ;  /* 0x0000000047087348 */ /* 0x000fea0003c00000 */
[----:B------:R0:W1:Y:S02]  /*e210*/  SHFL.IDX P3, R230, R70, R69, R68 ;  /* 0x0000004546e67389 */ /* 0x0000640000060044 */
[----:B01----:R-:W-:Y:S05]  /*e220*/  ENDCOLLECTIVE ;  /* 0x000000000000791b */ /* 0x003fea0003800000 */
.L_x_8616:
[----:B------:R-:W-:Y:S02]  /*e230*/  MOV R245, R248 ;  /* 0x000000f800f57202 */ /* 0x000fe40000000f00 */
[----:B------:R-:W-:Y:S02]  /*e240*/  MOV R70, R61 ;  /* 0x0000003d00467202 */ /* 0x000fe40000000f00 */
[----:B------:R-:W-:-:S07]  /*e250*/  MOV R60, R230 ;  /* 0x000000e6003c7202 */ /* 0x000fce0000000f00 */
[----:B------:R-:W-:Y:S05]  /*e260*/  WARPSYNC.COLLECTIVE R71, `(.L_x_8617) ;  /* 0x0000000047087348 */ /* 0x000fea0003c00000 */
[----:B------:R0:W1:Y:S02]  /*e270*/  SHFL.IDX P3, R230, R70, R69, R68 ;  /* 0x0000004546e67389 */ /* 0x0000640000060044 */
[----:B01----:R-:W-:Y:S05]  /*e280*/  ENDCOLLECTIVE ;  /* 0x000000000000791b */ /* 0x003fea0003800000 */
.L_x_8617:
[----:B------:R-:W-:Y:S02]  /*e290*/  MOV R70, R62 ;  /* 0x0000003e00467202 */ /* 0x000fe40000000f00 */
[----:B------:R-:W-:-:S07]  /*e2a0*/  MOV R61, R230 ;  /* 0x000000e6003d7202 */ /* 0x000fce0000000f00 */
[----:B------:R-:W-:Y:S05]  /*e2b0*/  WARPSYNC.COLLECTIVE R71, `(.L_x_8618) ;  /* 0x0000000047087348 */ /* 0x000fea0003c00000 */
[----:B------:R0:W1:Y:S02]  /*e2c0*/  SHFL.IDX P3, R230, R70, R69, R68 ;  /* 0x0000004546e67389 */ /* 0x0000640000060044 */
[----:B01----:R-:W-:Y:S05]  /*e2d0*/  ENDCOLLECTIVE ;  /* 0x000000000000791b */ /* 0x003fea0003800000 */
.L_x_8618:
[----:B------:R-:W-:Y:S02]  /*e2e0*/  MOV R70, R63 ;  /* 0x0000003f00467202 */ /* 0x000fe40000000f00 */
[----:B------:R-:W-:-:S07]  /*e2f0*/  MOV R62, R230 ;  /* 0x000000e6003e7202 */ /* 0x000fce0000000f00 */
[----:B------:R-:W-:Y:S05]  /*e300*/  WARPSYNC.COLLECTIVE R71, `(.L_x_8619) ;  /* 0x0000000047087348 */ /* 0x000fea0003c00000 */
[----:B------:R0:W1:Y:S02]  /*e310*/  SHFL.IDX P3, R230, R70, R69, R68 ;  /* 0x0000004546e67389 */ /* 0x0000640000060044 */
[----:B01----:R-:W-:Y:S05]  /*e320*/  ENDCOLLECTIVE ;  /* 0x000000000000791b */ /* 0x003fea0003800000 */
.L_x_8619:
[----:B------:R-:W-:Y:S01]  /*e330*/  MOV R63, R230 ;  /* 0x000000e6003f7202 */ /* 0x000fe20000000f00 */
[----:B------:R-:W-:Y:S06]  /*e340*/  BRA `(.L_x_8620) ;  /* 0xffffff7c00fc7947 */ /* 0x000fec000383ffff */
.L_x_8487:
[----:B------:R-:W-:Y:S01]  /*e350*/  HFMA2 R251, -RZ, RZ, 0, 5.9604644775390625e-08 ;  /* 0x00000001fffb7431 */ /* 0x000fe200000001ff */
[----:B------:R-:W-:Y:S02]  /*e360*/  MOV R252, R245 ;  /* 0x000000f500fc7202 */ /* 0x000fe40000000f00 */
[----:B------:R-:W-:Y:S02]  /*e370*/  MOV R230, 0x1f ;  /* 0x0000001f00e67802 */ /* 0x000fe40000000f00 */
[----:B------:R-:W-:-:S07]  /*e380*/  MOV R71, 0xffffffff ;  /* 0xffffffff00477802 */ /* 0x000fce0000000f00 */
[----:B------:R-:W-:Y:S05]  /*e390*/  WARPSYNC.COLLECTIVE R71, `(.L_x_8621) ;  /* 0x0000000047087348 */ /* 0x000fea0003c00000 */
[----:B------:R0:W1:Y:S02]  /*e3a0*/  SHFL.DOWN P1, R68, R252, R251, R230 ;  /* 0x080000fbfc447389 */ /* 0x00006400000200e6 */
[----:B01----:R-:W-:Y:S05]  /*e3b0*/  ENDCOLLECTIVE ;  /* 0x000000000000791b */ /* 0x003fea0003800000 */
.L_x_8621:
[----:B------:R-:W-:Y:S02]  /*e3c0*/  MOV R252, R246 ;  /* 0x000000f600fc7202 */ /* 0x000fe40000000f00 */
[----:B------:R-:W-:-:S07]  /*e3d0*/  MOV R69, R68 ;  /* 0x0000004400457202 */ /* 0x000fce0000000f00 */
[----:B------:R-:W-:Y:S05]  /*e3e0*/  WARPSYNC.COLLECTIVE R71, `(.L_x_8622) ;  /* 0x0000000047087348 */ /* 0x000fea0003c00000 */
[----:B------:R0:W1:Y:S02]  /*e3f0*/  SHFL.DOWN P1, R68, R252, R251, R230 ;  /* 0x080000fbfc447389 */ /* 0x00006400000200e6 */
[----:B01----:R-:W-:Y:S05]  /*e400*/  ENDCOLLECTIVE ;  /* 0x000000000000791b */ /* 0x003fea0003800000 */
.L_x_8622:
[----:B------:R-:W-:Y:S02]  /*e410*/  MOV R252, R247 ;  /* 0x000000f700fc7202 */ /* 0x000fe40000000f00 */
[----:B------:R-:W-:-:S07]  /*e420*/  MOV R70, R68 ;  /* 0x0000004400467202 */ /* 0x000fce0000000f00 */
[----:B------:R-:W-:Y:S05]  /*e430*/  WARPSYNC.COLLECTIVE R71, `(.L_x_8623) ;  /* 0x0000000047087348 */ /* 0x000fea0003c00000 */
[----:B------:R0:W1:Y:S02]  /*e440*/  SHFL.DOWN P1, R68, R252, R251, R230 ;  /* 0x080000fbfc447389 */ /* 0x00006400000200e6 */
[----:B01----:R-:W-:Y:S05]  /*e450*/  ENDCOLLECTIVE ;  /* 0x000000000000791b */ /* 0x003fea0003800000 */
.L_x_8623:
[----:B------:R-:W-:Y:S02]  /*e460*/  MOV R252, R248 ;  /* 0x000000f800fc7202 */ /* 0x000fe40000000f00 */
[----:B------:R-:W-:-:S07]  /*e470*/  MOV R123, R68 ;  /* 0x00000044007b7202 */ /* 0x000fce0000000f00 */
[----:B------:R-:W-:Y:S05]  /*e480*/  WARPSYNC.COLLECTIVE R71, `(.L_x_8624) ;  /* 0x0000000047087348 */ /* 0x000fea0003c00000 */
[----:B------:R0:W1:Y:S02]  /*e490*/  SHFL.DOWN P1, R68, R252, R251, R230 ;  /* 0x080000fbfc447389 */ /* 0x00006400000200e6 */
[----:B01----:R-:W-:Y:S05]  /*e4a0*/  ENDCOLLECTIVE ;  /* 0x000000000000791b */ /* 0x003fea0003800000 */
.L_x_8624:
[----:B------:R-:W-:Y:S05]  /*e4b0*/  BRA `(.L_x_8625) ;  /* 0xffffff90006c7947 */ /* 0x000fea000383ffff */
.L_x_8490:
        /* <DEDUP_REMOVED lines=8> */
.L_x_8627:
[----:B------:R-:W-:Y:S05]  /*e540*/  BSYNC B0 ;  /* 0x0000000000007941 */ /* 0x000fea0003800000 */
.L_x_8626:
        /* <DEDUP_REMOVED lines=8> */
.L_x_8628:
[----:B------:R-:W-:Y:S02]  /*e5d0*/  MOV R252, R247 ;  /* 0x000000f700fc7202 */ /* 0x000fe40000000f00 */
[----:B------:R-:W-:-:S07]  /*e5e0*/  MOV R70, R68 ;  /* 0x0000004400467202 */ /* 0x000fce0000000f00 */
[----:B------:R-:W-:Y:S05]  /*e5f0*/  WARPSYNC.COLLECTIVE R71, `(.L_x_8629) ;  /* 0x0000000047087348 */ /* 0x000fea0003c00000 */
[----:B------:R0:W1:Y:S02]  /*e600*/  SHFL.DOWN P1, R68, R252, R251, R230 ;  /* 0x080000fbfc447389 */ /* 0x00006400000200e6 */
[----:B01----:R-:W-:Y:S05]  /*e610*/  ENDCOLLECTIVE ;  /* 0x000000000000791b */ /* 0x003fea0003800000 */
.L_x_8629:
[----:B------:R-:W-:Y:S02]  /*e620*/  MOV R252, R248 ;  /* 0x000000f800fc7202 */ /* 0x000fe40000000f00 */
[----:B------:R-:W-:-:S07]  /*e630*/  MOV R123, R68 ;  /* 0x00000044007b7202 */ /* 0x000fce0000000f00 */
[----:B------:R-:W-:Y:S05]  /*e640*/  WARPSYNC.COLLECTIVE R71, `(.L_x_8630) ;  /* 0x0000000047087348 */ /* 0x000fea0003c00000 */
[----:B------:R0:W1:Y:S02]  /*e650*/  SHFL.DOWN P1, R68, R252, R251, R230 ;  /* 0x080000fbfc447389 */ /* 0x00006400000200e6 */
[----:B01----:R-:W-:Y:S05]  /*e660*/  ENDCOLLECTIVE ;  /* 0x000000000000791b */ /* 0x003fea0003800000 */
.L_x_8630:
[----:B------:R-:W-:Y:S01]  /*e670*/  MOV R71, R68 ;  /* 0x0000004400477202 */ /* 0x000fe20000000f00 */
[----:B------:R-:W-:Y:S06]  /*e680*/  BRA `(.L_x_8631) ;  /* 0xffffff90004c7947 */ /* 0x000fec000383ffff */
.L_x_8493:
        /* <DEDUP_REMOVED lines=8> */
.L_x_8633:
[----:B------:R-:W-:Y:S05]  /*e710*/  BSYNC B0 ;  /* 0x0000000000007941 */ /* 0x000fea0003800000 */
.L_x_8632:
        /* <DEDUP_REMOVED lines=8> */
.L_x_8634:
[----:B------:R-:W-:Y:S02]  /*e7a0*/  MOV R252, R247 ;  /* 0x000000f700fc7202 */ /* 0x000fe40000000f00 */
[----:B------:R-:W-:-:S07]  /*e7b0*/  MOV R70, R68 ;  /* 0x0000004400467202 */ /* 0x000fce0000000f00 */
[----:B------:R-:W-:Y:S05]  /*e7c0*/  WARPSYNC.COLLECTIVE R71, `(.L_x_8635) ;  /* 0x0000000047087348 */ /* 0x000fea0003c00000 */
[----:B------:R0:W1:Y:S02]  /*e7d0*/  SHFL.DOWN P1, R68, R252, R251, R230 ;  /* 0x080000fbfc447389 */ /* 0x00006400000200e6 */
[----:B01----:R-:W-:Y:S05]  /*e7e0*/  ENDCOLLECTIVE ;  /* 0x000000000000791b */ /* 0x003fea0003800000 */
.L_x_8635:
[----:B------:R-:W-:Y:S02]  /*e7f0*/  MOV R252, R248 ;  /* 0x000000f800fc7202 */ /* 0x000fe40000000f00 */
[----:B------:R-:W-:-:S07]  /*e800*/  MOV R123, R68 ;  /* 0x00000044007b7202 */ /* 0x000fce0000000f00 */
[----:B------:R-:W-:Y:S05]  /*e810*/  WARPSYNC.COLLECTIVE R71, `(.L_x_8636) ;  /* 0x0000000047087348 */ /* 0x000fea0003c00000 */
[----:B------:R0:W1:Y:S02]  /*e820*/  SHFL.DOWN P1, R68, R252, R251, R230 ;  /* 0x080000fbfc447389 */ /* 0x00006400000200e6 */
[----:B01----:R-:W-:Y:S05]  /*e830*/  ENDCOLLECTIVE ;  /* 0x000000000000791b */ /* 0x003fea0003800000 */
.L_x_8636:
[----:B------:R-:W-:Y:S01]  /*e840*/  MOV R71, R68 ;  /* 0x0000004400477202 */ /* 0x000fe20000000f00 */
[----:B------:R-:W-:Y:S06]  /*e850*/  BRA `(.L_x_8637) ;  /* 0xffffff90002c7947 */ /* 0x000fec000383ffff */
.L_x_8496:
        /* <DEDUP_REMOVED lines=8> */
.L_x_8639:
[----:B------:R-:W-:Y:S05]  /*e8e0*/  BSYNC B0 ;  /* 0x0000000000007941 */ /* 0x000fea0003800000 */
.L_x_8638:
        /* <DEDUP_REMOVED lines=8> */
.L_x_8640:
[----:B------:R-:W-:Y:S02]  /*e970*/  MOV R252, R247 ;  /* 0x000000f700fc7202 */ /* 0x000fe40000000f00 */
[----:B------:R-:W-:-:S07]  /*e980*/  MOV R70, R68 ;  /* 0x0000004400467202 */ /* 0x000fce0000000f00 */
[----:B------:R-:W-:Y:S05]  /*e990*/  WARPSYNC.COLLECTIVE R71, `(.L_x_8641) ;  /* 0x0000000047087348 */ /* 0x000fea0003c00000 */
[----:B------:R0:W1:Y:S02]  /*e9a0*/  SHFL.DOWN P1, R68, R252, R251, R230 ;  /* 0x080000fbfc447389 */ /* 0x00006400000200e6 */
[----:B01----:R-:W-:Y:S05]  /*e9b0*/  ENDCOLLECTIVE ;  /* 0x000000000000791b */ /* 0x003fea0003800000 */
.L_x_8641:
[----:B------:R-:W-:Y:S02]  /*e9c0*/  MOV R252, R248 ;  /* 0x000000f800fc7202 */ /* 0x000fe40000000f00 */
[----:B------:R-:W-:-:S07]  /*e9d0*/  MOV R123, R68 ;  /* 0x00000044007b7202 */ /* 0x000fce0000000f00 */
[----:B------:R-:W-:Y:S05]  /*e9e0*/  WARPSYNC.COLLECTIVE R71, `(.L_x_8642) ;  /* 0x0000000047087348 */ /* 0x000fea0003c00000 */
[----:B------:R0:W1:Y:S02]  /*e9f0*/  SHFL.DOWN P1, R68, R252, R251, R230 ;  /* 0x080000fbfc447389 */ /* 0x00006400000200e6 */
[----:B01----:R-:W-:Y:S05]  /*ea00*/  ENDCOLLECTIVE ;  /* 0x000000000000791b */ /* 0x003fea0003800000 */
.L_x_8642:
[----:B------:R-:W-:Y:S01]  /*ea10*/  MOV R71, R68 ;  /* 0x0000004400477202 */ /* 0x000fe20000000f00 */
[----:B------:R-:W-:Y:S06]  /*ea20*/  BRA `(.L_x_8643) ;  /* 0xffffff90000c7947 */ /* 0x000fec000383ffff */
.L_x_8499:
        /* <DEDUP_REMOVED lines=8> */
.L_x_8645:
[----:B------:R-:W-:Y:S05]  /*eab0*/  BSYNC B0 ;  /* 0x0000000000007941 */ /* 0x000fea0003800000 */
.L_x_8644:
        /* <DEDUP_REMOVED lines=8> */
.L_x_8646:
[----:B------:R-:W-:Y:S02]  /*eb40*/  MOV R252, R247 ;  /* 0x000000f700fc7202 */ /* 0x000fe40000000f00 */
[----:B------:R-:W-:-:S07]  /*eb50*/  MOV R70, R68 ;  /* 0x0000004400467202 */ /* 0x000fce0000000f00 */
[----:B------:R-:W-:Y:S05]  /*eb60*/  WARPSYNC.COLLECTIVE R71, `(.L_x_8647) ;  /* 0x0000000047087348 */ /* 0x000fea0003c00000 */
[----:B------:R0:W1:Y:S02]  /*eb70*/  SHFL.DOWN P1, R68, R252, R251, R230 ;  /* 0x080000fbfc447389 */ /* 0x00006400000200e6 */
[----:B01----:R-:W-:Y:S05]  /*eb80*/  ENDCOLLECTIVE ;  /* 0x000000000000791b */ /* 0x003fea0003800000 */
.L_x_8647:
[----:B------:R-:W-:Y:S02]  /*eb90*/  MOV R252, R248 ;  /* 0x000000f800fc7202 */ /* 0x000fe40000000f00 */
[----:B------:R-:W-:-:S07]  /*eba0*/  MOV R123, R68 ;  /* 0x00000044007b7202 */ /* 0x000fce0000000f00 */
[----:B------:R-:W-:Y:S05]  /*ebb0*/  WARPSYNC.COLLECTIVE R71, `(.L_x_8648) ;  /* 0x0000000047087348 */ /* 0x000fea0003c00000 */
[----:B------:R0:W1:Y:S02]  /*ebc0*/  SHFL.DOWN P1, R68, R252, R251, R230 ;  /* 0x080000fbfc447389 */ /* 0x00006400000200e6 */
[----:B01----:R-:W-:Y:S05]  /*ebd0*/  ENDCOLLECTIVE ;  /* 0x000000000000791b */ /* 0x003fea0003800000 */
.L_x_8648:
[----:B------:R-:W-:Y:S01]  /*ebe0*/  MOV R71, R68 ;  /* 0x0000004400477202 */ /* 0x000fe20000000f00 */
[----:B------:R-:W-:Y:S06]  /*ebf0*/  BRA `(.L_x_8649) ;  /* 0xffffff8c00ec7947 */ /* 0x000fec000383ffff */
.L_x_8502:
        /* <DEDUP_REMOVED lines=8> */
.L_x_8651:
[----:B------:R-:W-:Y:S05]  /*ec80*/  BSYNC B0 ;  /* 0x0000000000007941 */ /* 0x000fea0003800000 */
.L_x_8650:
        /* <DEDUP_REMOVED lines=10> */
.L_x_8652:
[----:B------:R-:W-:Y:S02]  /*ed30*/  MOV R70, R247 ;  /* 0x000000f700467202 */ /* 0x000fe40000000f00 */
[----:B------:R-:W-:-:S07]  /*ed40*/  MOV R242, R230 ;  /* 0x000000e600f27202 */ /* 0x000fce0000000f00 */
[----:B------:R-:W-:Y:S05]  /*ed50*/  WARPSYNC.COLLECTIVE R71, `(.L_x_8653) ;  /* 0x0000000047087348 */ /* 0x000fea0003c00000 */
[----:B------:R0:W1:Y:S02]  /*ed60*/  SHFL.IDX P3, R230, R70, R69, R68 ;  /* 0x0000004546e67389 */ /* 0x0000640000060044 */
[----:B01----:R-:W-:Y:S05]  /*ed70*/  ENDCOLLECTIVE ;  /* 0x000000000000791b */ /* 0x003fea0003800000 */
.L_x_8653:
[----:B------:R-:W-:-:S04]  /*ed80*/  FMUL.FTZ R243, R63, R242 ;  /* 0x000000f23ff37220 */ /* 0x000fc80000410000 */
[-C--:B------:R-:W-:Y:S01]  /*ed90*/  FFMA.FTZ R243, R62, R123.reuse, -R243 ;  /* 0x0000007b3ef37223 */ /* 0x080fe200000108f3 */
[-C--:B------:R-:W-:Y:S01]  /*eda0*/  FMUL.FTZ R68, R60, R242.reuse ;  /* 0x000000f23c447220 */ /* 0x080fe20000410000 */
[----:B------:R-:W-:Y:S01]  /*edb0*/  FMUL.FTZ R69, R62, R242 ;  /* 0x000000f23e457220 */ /* 0x000fe20000410000 */
[----:B------:R-:W-:Y:S01]  /*edc0*/  MOV R70, R248 ;  /* 0x000000f800467202 */ /* 0x000fe20000000f00 */
[----:B------:R-:W-:Y:S01]  /*edd0*/  FADD.FTZ R244, R230, R243 ;  /* 0x000000f3e6f47221 */ /* 0x000fe20000010000 */
[C---:B------:R-:W-:Y:S01]  /*ede0*/  FMUL.FTZ R243, R61.reuse, R242 ;  /* 0x000000f23df37220 */ /* 0x040fe20000410000 */
[-C--:B------:R-:W-:Y:S01]  /*edf0*/  FFMA.FTZ R242, R61, R123.reuse, R68 ;  /* 0x0000007b3df27223 */ /* 0x080fe20000010044 */
[----:B------:R-:W-:Y:S02]  /*ee00*/  MOV R68, 0x1f ;  /* 0x0000001f00447802 */ /* 0x000fe40000000f00 */
[-C--:B------:R-:W-:Y:S01]  /*ee10*/  FFMA.FTZ R243, R60, R123.reuse, -R243 ;  /* 0x0000007b3cf37223 */ /* 0x080fe200000108f3 */
[----:B------:R-:W-:Y:S01]  /*ee20*/  FFMA.FTZ R123, R63, R123, R69 ;  /* 0x0000007b3f7b7223 */ /* 0x000fe20000010045 */
[----:B------:R-:W-:-:S07]  /*ee30*/  HFMA2 R69, -RZ, RZ, 0, 0 ;  /* 0x00000000ff457431 */ /* 0x000fce00000001ff */
[----:B------:R-:W-:Y:S05]  /*ee40*/  WARPSYNC.COLLECTIVE R71, `(.L_x_8654) ;  /* 0x0000000047087348 */ /* 0x000fea0003c00000 */
[----:B------:R0:W1:Y:S02]  /*ee50*/  SHFL.IDX P3, R230, R70, R69, R68 ;  /* 0x0000004546e67389 */ /* 0x0000640000060044 */
[----:B01----:R-:W-:Y:S05]  /*ee60*/  ENDCOLLECTIVE ;  /* 0x000000000000791b */ /* 0x003fea0003800000 */
.L_x_8654:
[----:B------:R-:W-:Y:S01]  /*ee70*/  MOV R70, R60 ;  /* 0x0000003c00467202 */ /* 0x000fe20000000f00 */
[----:B------:R-:W-:Y:S01]  /*ee80*/  FADD.FTZ R123, R230, R123 ;  /* 0x0000007be67b7221 */ /* 0x000fe20000010000 */
[----:B------:R-:W-:-:S07]  /*ee90*/  MOV R230, 0x1f ;  /* 0x0000001f00e67802 */ /* 0x000fce0000000f00 */
[----:B------:R-:W-:Y:S05]  /*eea0*/  WARPSYNC.COLLECTIVE R71, `(.L_x_8655) ;  /* 0x0000000047087348 */ /* 0x000fea0003c00000 */
[----:B------:R0:W1:Y:S02]  /*eeb0*/  SHFL.DOWN P1, R68, R252, R251, R230 ;  /* 0x080000fbfc447389 */ /* 0x00006400000200e6 */
[----:B01----:R-:W-:Y:S05]  /*eec0*/  ENDCOLLECTIVE ;  /* 0x000000000000791b */ /* 0x003fea0003800000 */
.L_x_8655:
[----:B------:R-:W-:Y:S02]  /*eed0*/  MOV R252, R246 ;  /* 0x000000f600fc7202 */ /* 0x000fe40000000f00 */
[----:B------:R-:W-:-:S07]  /*eee0*/  MOV R245, R68 ;  /* 0x0000004400f57202 */ /* 0x000fce0000000f00 */
[----:B------:R-:W-:Y:S05]  /*eef0*/  WARPSYNC.COLLECTIVE R71, `(.L_x_8656) ;  /* 0x0000000047087348 */ /* 0x000fea0003c00000 */
[----:B------:R0:W1:Y:S02]  /*ef00*/  SHFL.DOWN P1, R68, R252, R251, R230 ;  /* 0x080000fbfc447389 */ /* 0x00006400000200e6 */
[----:B01----:R-:W-:Y:S05]  /*ef10*/  ENDCOLLECTIVE ;  /* 0x000000000000791b */ /* 0x003fea0003800000 */
.L_x_8656:
[----:B------:R-:W-:Y:S02]  /*ef20*/  MOV R252, R247 ;  /* 0x000000f700fc7202 */ /* 0x000fe40000000f00 */
[----:B------:R-:W-:-:S07]  /*ef30*/  MOV R246, R68 ;  /* 0x0000004400f67202 */ /* 0x000fce0000000f00 */
[----:B------:R-:W-:Y:S05]  /*ef40*/  WARPSYNC.COLLECTIVE R71, `(.L_x_8657) ;  /* 0x0000000047087348 */ /* 0x000fea0003c00000 */
[----:B------:R0:W1:Y:S02]  /*ef50*/  SHFL.DOWN P1, R68, R252, R251, R230 ;  /* 0x080000fbfc447389 */ /* 0x00006400000200e6 */
[----:B01----:R-:W-:Y:S05]  /*ef60*/  ENDCOLLECTIVE ;  /* 0x000000000000791b */ /* 0x003fea0003800000 */
.L_x_8657:
[----:B------:R-:W-:Y:S02]  /*ef70*/  MOV R252, R248 ;  /* 0x000000f800fc7202 */ /* 0x000fe40000000f00 */
[----:B------:R-:W-:-:S07]  /*ef80*/  MOV R247, R68 ;  /* 0x0000004400f77202 */ /* 0x000fce0000000f00 */
[----:B------:R-:W-:Y:S05]  /*ef90*/  WARPSYNC.COLLECTIVE R71, `(.L_x_8658) ;  /* 0x0000000047087348 */ /* 0x000fea0003c00000 */
[----:B------:R0:W1:Y:S02]  /*efa0*/  SHFL.DOWN P1, R68, R252, R251, R230 ;  /* 0x080000fbfc447389 */ /* 0x00006400000200e6 */
[----:B01----:R-:W-:Y:S05]  /*efb0*/  ENDCOLLECTIVE ;  /* 0x000000000000791b */ /* 0x003fea0003800000 */
.L_x_8658:
[----:B------:R-:W-:Y:S01]  /*efc0*/  MOV R248, R68 ;  /* 0x0000004400f87202 */ /* 0x000fe20000000f00 */
[----:B------:R-:W-:-:S07]  /*efd0*/  HFMA2 R68, -RZ, RZ, 0, 1.847743988037109375e-06 ;  /* 0x0000001fff447431 */ /* 0x000fce00000001ff */
[----:B------:R-:W-:Y:S05]  /*efe0*/  WARPSYNC.COLLECTIVE R71, `(.L_x_8659) ;  /* 0x0000000047087348 */ /* 0x000fea0003c00000 */
[----:B------:R0:W1:Y:S02]  /*eff0*/  SHFL.IDX P3, R230, R70, R69, R68 ;  /* 0x0000004546e67389 */ /* 0x0000640000060044 */
[----:B01----:R-:W-:Y:S05]  /*f000*/  ENDCOLLECTIVE ;  /* 0x000000000000791b */ /* 0x003fea0003800000 */
.L_x_8659:
[----:B------:R-:W-:Y:S02]  /*f010*/  MOV R70, R61 ;  /* 0x0000003d00467202 */ /* 0x000fe40000000f00 */
[----:B------:R-:W-:-:S07]  /*f020*/  MOV R60, R230 ;  /* 0x000000e6003c7202 */ /* 0x000fce0000000f00 */
[----:B------:R-:W-:Y:S05]  /*f030*/  WARPSYNC.COLLECTIVE R71, `(.L_x_8660) ;  /* 0x0000000047087348 */ /* 0x000fea0003c00000 */
[----:B------:R0:W1:Y:S02]  /*f040*/  SHFL.IDX P3, R230, R70, R69, R68 ;  /* 0x0000004546e67389 */ /* 0x0000640000060044 */
[----:B01----:R-:W-:Y:S05]  /*f050*/  ENDCOLLECTIVE ;  /* 0x000000000000791b */ /* 0x003fea0003800000 */
.L_x_8660:
[----:B------:R-:W-:Y:S02]  /*f060*/  MOV R70, R62 ;  /* 0x0000003e00467202 */ /* 0x000fe40000000f00 */
[----:B------:R-:W-:-:S07]  /*f070*/  MOV R61, R230 ;  /* 0x000000e6003d7202 */ /* 0x000fce0000000f00 */
[----:B------:R-:W-:Y:S05]  /*f080*/  WARPSYNC.COLLECTIVE R71, `(.L_x_8661) ;  /* 0x0000000047087348 */ /* 0x000fea0003c00000 */
[----:B------:R0:W1:Y:S02]  /*f090*/  SHFL.IDX P3, R230, R70, R69, R68 ;  /* 0x0000004546e67389 */ /* 0x0000640000060044 */
[----:B01----:R-:W-:Y:S05]  /*f0a0*/  ENDCOLLECTIVE ;  /* 0x000000000000791b */ /* 0x003fea0003800000 */
.L_x_8661:
[----:B------:R-:W-:Y:S02]  /*f0b0*/  MOV R70, R63 ;  /* 0x0000003f00467202 */ /* 0x000fe40000000f00 */
[----:B------:R-:W-:-:S07]  /*f0c0*/  MOV R62, R230 ;  /* 0x000000e6003e7202 */ /* 0x000fce0000000f00 */
[----:B------:R-:W-:Y:S05]  /*f0d0*/  WARPSYNC.COLLECTIVE R71, `(.L_x_8662) ;  /* 0x0000000047087348 */ /* 0x000fea0003c00000 */
[----:B------:R0:W1:Y:S02]  /*f0e0*/  SHFL.IDX P3, R230, R70, R69, R68 ;  /* 0x0000004546e67389 */ /* 0x0000640000060044 */
[----:B01----:R-:W-:Y:S05]  /*f0f0*/  ENDCOLLECTIVE ;  /* 0x000000000000791b */ /* 0x003fea0003800000 */
.L_x_8662:
[----:B------:R-:W-:Y:S01]  /*f100*/  MOV R63, R230 ;  /* 0x000000e6003f7202 */ /* 0x000fe20000000f00 */
[----:B------:R-:W-:Y:S06]  /*f110*/  BRA `(.L_x_8663) ;  /* 0xffffff8c00407947 */ /* 0x000fec000383ffff */
.L_x_8664:
        /* <DEDUP_REMOVED lines=14> */
.L_x_18700:


//--------------------- .text._Z25selective_scan_bwd_kernelI32Selective_Scan_bwd_kernel_traitsILi64ELi16ELb0ELb1ELb1ELb0ELb1EfN3c107complexIfEEEEv12SSMParamsBwd --------------------------
	.section	.text._Z25selective_scan_bwd_kernelI32Selective_Scan_bwd_kernel_traitsILi64ELi16ELb0ELb1ELb1ELb0ELb1EfN3c107complexIfEEEEv12SSMParamsBwd,"ax",@progbits
	.align	128
        .global         _Z25selective_scan_bwd_kernelI32Selective_Scan_bwd_kernel_traitsILi64ELi16ELb0ELb1ELb1ELb0ELb1EfN3c107complexIfEEEEv12SSMParamsBwd
        .type           _Z25selective_scan_bwd_kernelI32Selective_Scan_bwd_kernel_traitsILi64ELi16ELb0ELb1ELb1ELb0ELb1EfN3c107complexIfEEEEv12SSMParamsBwd,@function
        .size           _Z25selective_scan_bwd_kernelI32Selective_Scan_bwd_kernel_traitsILi64ELi16ELb0ELb1ELb1ELb0ELb1EfN3c107complexIfEEEEv12SSMParamsBwd,(.L_x_18701 - _Z25selective_scan_bwd_kernelI32Selective_Scan_bwd_kernel_traitsILi64ELi16ELb0ELb1ELb1ELb0ELb1EfN3c107complexIfEEEEv12SSMParamsBwd)
        .other          _Z25selective_scan_bwd_kernelI32Selective_Scan_bwd_kernel_traitsILi64ELi16ELb0ELb1ELb1ELb0ELb1EfN3c107complexIfEEEEv12SSMParamsBwd,@"STO_CUDA_ENTRY STV_DEFAULT"
_Z25selective_scan_bwd_kernelI32Selective_Scan_bwd_kernel_traitsILi64ELi16ELb0ELb1ELb1ELb0ELb1EfN3c107complexIfEEEEv12SSMParamsBwd:
.text._Z25selective_scan_bwd_kernelI32Selective_Scan_bwd_kernel_traitsILi64ELi16ELb0ELb1ELb1ELb0ELb1EfN3c107complexIfEEEEv12SSMParamsBwd:
        /* <DEDUP_REMOVED lines=175> */
.L_x_8764:
        /* <DEDUP_REMOVED lines=18> */
[----:B------:R-:W-:Y:S01]  /*0c10*/  HFMA2 R42, -RZ, RZ, 0, 0 ;  /* 0x00000000ff2a7431 */ /* 0x000fe200000001ff */
[----:B------:R-:W5:Y:S01]  /*0c20*/  LDCU.64 UR42, c[0x0][0x488] ;  /* 0x00009100ff2a77ac */ /* 0x000f620008000a00 */
[----:B------:R-:W-:Y:S02]  /*0c30*/  CS2R R40, SRZ ;  /* 0x0000000000287805 */ /* 0x000fe4000001ff00 */
[----:B------:R-:W-:Y:S01]  /*0c40*/  MOV R44, RZ ;  /* 0x000000ff002c7202 */ /* 0x000fe20000000f00 */
[----:B------:R-:W5:Y:S01]  /*0c50*/  LDCU.64 UR44, c[0x0][0x478] ;  /* 0x00008f00ff2c77ac */ /* 0x000f620008000a00 */
[----:B-1----:R-:W-:-:S02]  /*0c60*/  UIMAD.WIDE.U32 UR38, UR37, UR12, UR8 ;  /* 0x0000000c252672a5 */ /* 0x002fc4000f8e0008 */
[----:B--2---:R-:W-:Y:S02]  /*0c70*/  UIMAD.WIDE.U32 UR40, UR37, UR16, UR8 ;  /* 0x00000010252872a5 */ /* 0x004fe4000f8e0008 */
        /* <DEDUP_REMOVED lines=44> */
[----:B------:R-:W-:Y:S01]  /*0f40*/  P2R R59, PR, RZ, 0x4 ;  /* 0x00000004ff3b7803 */ /* 0x000fe20000000000 */
[----:B------:R-:W-:Y:S01]  /*0f50*/  HFMA2 R74, -RZ, RZ, 0, 0 ;  /* 0x00000000ff4a7431 */ /* 0x000fe200000001ff */
[----:B------:R-:W-:Y:S01]  /*0f60*/  MOV R76, RZ ;  /* 0x000000ff004c7202 */ /* 0x000fe20000000f00 */
[----:B------:R-:W3:Y:S01]  /*0f70*/  LDCU.64 UR14, c[0x0][0x508] ;  /* 0x0000a100ff0e77ac */ /* 0x000ee20008000a00 */
[----:B------:R-:W-:Y:S01]  /*0f80*/  MOV R90, UR24 ;  /* 0x00000018005a7c02 */ /* 0x000fe20008000f00 */
[----:B------:R-:W4:Y:S06]  /*0f90*/  LDCU.64 UR18, c[0x0][0x510] ;  /* 0x0000a200ff1277ac */ /* 0x000f2c0008000a00 */
        /* <DEDUP_REMOVED lines=131> */
[----:B------:R-:W-:Y:S01]  /*17d0*/  CS2R R28, SRZ ;  /* 0x00000000001c7805 */ /* 0x000fe2000001ff00 */
        /* <DEDUP_REMOVED lines=11> */
[----:B------:R-:W-:Y:S01]  /*1890*/  CS2R R34, SRZ ;  /* 0x0000000000227805 */ /* 0x000fe2000001ff00 */
[----:B------:R-:W5:Y:S01]  /*18a0*/  @!P1 LDG.E R33, desc[UR34][R8.64+0x380] ;  /* 0x0003802208219981 */ /* 0x000f62000c1e1900 */
[----:B------:R-:W-:Y:S01]  /*18b0*/  ISETP.NE.AND P1, PT, R51, RZ, PT ;  /* 0x000000ff3300720c */ /* 0x000fe20003f25270 */
[----:B--2---:R-:W-:-:S02]  /*18c0*/  HFMA2 R38, -RZ, RZ, 0, 0 ;  /* 0x00000000ff267431 */ /* 0x004fc400000001ff */
[----:B---3--:R-:W-:Y:S01]  /*18d0*/  HFMA2 R42, -RZ, RZ, 0, 0 ;  /* 0x00000000ff2a7431 */ /* 0x008fe200000001ff */
[----:B------:R-:W2:Y:S01]  /*18e0*/  @!P2 LDG.E R34, desc[UR34][R8.64+0x300] ;  /* 0x000300220822a981 */ /* 0x000ea2000c1e1900 */
[----:B------:R-:W-:-:S03]  /*18f0*/  ISETP.NE.AND P2, PT, R49, RZ, PT ;  /* 0x000000ff3100720c */ /* 0x000fc60003f45270 */
[----:B------:R-:W3:Y:S01]  /*1900*/  @!P0 LDG.E R36, desc[UR34][R8.64+0x400] ;  /* 0x0004002208248981 */ /* 0x000ee2000c1e1900 */
[----:B------:R-:W-:-:S03]  /*1910*/  ISETP.NE.AND P0, PT, R53, RZ, PT ;  /* 0x000000ff3500720c */ /* 0x000fc60003f05270 */
[----:B------:R-:W2:Y:S01]  /*1920*/  @!P3 LDG.E R31, desc[UR34][R8.64+0x280] ;  /* 0x00028022081fb981 */ /* 0x000ea2000c1e1900 */
[----:B------:R-:W-:Y:S02]  /*1930*/  ISETP.NE.AND P3, PT, R47, RZ, PT ;  /* 0x000000ff2f00720c */ /* 0x000fe40003f65270 */
[----:B------:R-:W-:Y:S01]  /*1940*/  MOV R40, RZ ;  /* 0x000000ff00287202 */ /* 0x000fe20000000f00 */
[----:B------:R-:W3:Y:S01]  /*1950*/  @!P1 LDG.E R38, desc[UR34][R8.64+0x500] ;  /* 0x0005002208269981 */ /* 0x000ee2000c1e1900 */
[----:B----4-:R-:W-:-:S03]  /*1960*/  MOV R44, RZ ;  /* 0x000000ff002c7202 */ /* 0x010fc60000000f00 */
        /* <DEDUP_REMOVED lines=14> */
[----:B------:R-:W-:Y:S01]  /*1a50*/  ISETP.GE.AND P3, PT, R25, UR17, PT ;  /* 0x0000001119007c0c */ /* 0x000fe2000bf66270 */
[----:B-----5:R-:W-:Y:S04]  /*1a60*/  STS [R94], R26 ;  /* 0x0000001a5e007388 */ /* 0x020fe80000000800 */
[----:B------:R-:W-:Y:S04]  /*1a70*/  STS [R92+0x80], R28 ;  /* 0x0000801c5c007388 */ /* 0x000fe80000000800 */
[----:B------:R0:W-:Y:S04]  /*1a80*/  STS [R250+0x100], R29 ;  /* 0x0001001dfa007388 */ /* 0x0001e80000000800 */
[----:B------:R-:W-:Y:S04]  /*1a90*/  STS [R249+0x180], R30 ;  /* 0x0001801ef9007388 */ /* 0x000fe80000000800 */
[----:B------:R-:W-:Y:S04]  /*1aa0*/  STS [R241+0x200], R32 ;  /* 0x00020020f1007388 */ /* 0x000fe80000000800 */
[----:B--2---:R-:W-:Y:S04]  /*1ab0*/  STS [R240+0x280], R31 ;  /* 0x0002801ff0007388 */ /* 0x004fe80000000800 */
[----:B------:R-:W-:Y:S04]  /*1ac0*/  STS [R239+0x300], R34 ;  /* 0x00030022ef007388 */ /* 0x000fe80000000800 */
[----:B------:R-:W-:Y:S04]  /*1ad0*/  STS [R238+0x380], R33 ;  /* 0x00038021ee007388 */ /* 0x000fe80000000800 */
[----:B---3--:R-:W-:Y:S04]  /*1ae0*/  STS [R237+0x400], R36 ;  /* 0x00040024ed007388 */ /* 0x008fe80000000800 */
[----:B----4-:R-:W-:Y:S04]  /*1af0*/  STS [R236+0x480], R35 ;  /* 0x00048023ec007388 */ /* 0x010fe80000000800 */
        /* <DEDUP_REMOVED lines=46> */
[----:B------:R-:W-:Y:S01]  /*1de0*/  CS2R R34, SRZ ;  /* 0x0000000000227805 */ /* 0x000fe2000001ff00 */
[----:B------:R-:W-:Y:S01]  /*1df0*/  HFMA2 R38, -RZ, RZ, 0, 0 ;  /* 0x00000000ff267431 */ /* 0x000fe200000001ff */
[----:B------:R-:W-:Y:S02]  /*1e00*/  CS2R R36, SRZ ;  /* 0x0000000000247805 */ /* 0x000fe4000001ff00 */
[----:B------:R-:W-:Y:S01]  /*1e10*/  MOV R40, RZ ;  /* 0x000000ff00287202 */ /* 0x000fe20000000f00 */
        /* <DEDUP_REMOVED lines=17> */
[----:B--2---:R-:W-:Y:S02]  /*1f30*/  CS2R R44, SRZ ;  /* 0x00000000002c7805 */ /* 0x004fe4000001ff00 */
[----:B------:R-:W-:Y:S02]  /*1f40*/  MOV R42, RZ ;  /* 0x000000ff002a7202 */ /* 0x000fe40000000f00 */
[----:B------:R-:W-:Y:S02]  /*1f50*/  MOV R41, RZ ;  /* 0x000000ff00297202 */ /* 0x000fe40000000f00 */
        /* <DEDUP_REMOVED lines=69> */
[----:B------:R-:W-:Y:S01]  /*23b0*/  ISETP.GE.AND P1, PT, R25, UR17, PT ;  /* 0x0000001119007c0c */ /* 0x000fe2000bf26270 */
[----:B------:R-:W-:Y:S01]  /*23c0*/  HFMA2 R62, -RZ, RZ, 0, 0 ;  /* 0x00000000ff3e7431 */ /* 0x000fe200000001ff */
[----:B------:R-:W-:Y:S02]  /*23d0*/  CS2R R58, SRZ ;  /* 0x00000000003a7805 */ /* 0x000fe4000001ff00 */
[----:B------:R-:W-:-:S02]  /*23e0*/  CS2R R64, SRZ ;  /* 0x0000000000407805 */ /* 0x000fc4000001ff00 */
[----:B------:R-:W-:Y:S01]  /*23f0*/  CS2R R66, SRZ ;  /* 0x0000000000427805 */ /* 0x000fe2000001ff00 */
[----:B------:R-:W-:Y:S01]  /*2400*/  HFMA2 R70, -RZ, RZ, 0, 0 ;  /* 0x00000000ff467431 */ /* 0x000fe200000001ff */
        /* <DEDUP_REMOVED lines=19> */
[----:B------:R-:W1:Y:S04]  /*2540*/  LDS R50, [R190+0x4] ;  /* 0x00000400be327984 */ /* 0x000e680000000800 */
[----:B------:R-:W-:Y:S04]  /*2550*/  LDS R49, [R190+0x8] ;  /* 0x00000800be317984 */ /* 0x000fe80000000800 */
[----:B------:R-:W-:Y:S04]  /*2560*/  LDS R48, [R190+0xc] ;  /* 0x00000c00be307984 */ /* 0x000fe80000000800 */
[----:B------:R-:W2:Y:S04]  /*2570*/  LDS R47, [R190+0x10] ;  /* 0x00001000be2f7984 */ /* 0x000ea80000000800 */
[----:B------:R-:W-:Y:S04]  /*2580*/  LDS R46, [R190+0x14] ;  /* 0x00001400be2e7984 */ /* 0x000fe80000000800 */
[----:B------:R-:W3:Y:S04]  /*2590*/  LDS R45, [R190+0x18] ;  /* 0x00001800be2d7984 */ /* 0x000ee80000000800 */
[----:B------:R-:W4:Y:S04]  /*25a0*/  LDS R44, [R190+0x1c] ;  /* 0x00001c00be2c7984 */ /* 0x000f280000000800 */
        /* <DEDUP_REMOVED lines=32> */
[----:B------:R-:W-:Y:S02]  /*27b0*/  ISETP.NE.AND P0, PT, R61, RZ, PT ;  /* 0x000000ff3d00720c */ /* 0x000fe40003f05270 */
[----:B------:R-:W-:Y:S01]  /*27c0*/  MOV R61, RZ ;  /* 0x000000ff003d7202 */ /* 0x000fe20000000f00 */
[----:B------:R-:W5:Y:S10]  /*27d0*/  @!P1 LDG.E R70, desc[UR34][R2.64+0x500] ;  /* 0x0005002202469981 */ /* 0x000f74000c1e1900 */
[----:B------:R3:W5:Y:S01]  /*27e0*/  @!P0 LDG.E R61, desc[UR34][R2.64+0x480] ;  /* 0x00048022023d8981 */ /* 0x000762000c1e1900 */
[----:B-1----:R-:W-:Y:S01]  /*27f0*/  FMUL.FTZ R55, R50, -1.4426950216293334961 ;  /* 0xbfb8aa3b32377820 */ /* 0x002fe20000410000 */
[----:B------:R-:W-:Y:S01]  /*2800*/  FMUL.FTZ R54, R51, -1.4426950216293334961 ;  /* 0xbfb8aa3b33367820 */ /* 0x000fe20000410000 */
[----:B--2---:R-:W-:-:S04]  /*2810*/  FMUL.FTZ R68, R47, -1.4426950216293334961 ;  /* 0xbfb8aa3b2f447820 */ /* 0x004fc80000410000 */
[----:B------:R-:W0:Y:S01]  /*2820*/  MUFU.EX2 R55, R55 ;  /* 0x0000003700377308 */ /* 0x000e220000000800 */
[----:B------:R-:W-:Y:S01]  /*2830*/  FMUL.FTZ R60, R49, -1.4426950216293334961 ;  /* 0xbfb8aa3b313c7820 */ /* 0x000fe20000410000 */
[----:B------:R-:W-:-:S06]  /*2840*/  FMUL.FTZ R63, R48, -1.4426950216293334961 ;  /* 0xbfb8aa3b303f7820 */ /* 0x000fcc0000410000 */
[----:B------:R-:W1:Y:S01]  /*2850*/  MUFU.EX2 R54, R54 ;  /* 0x0000003600367308 */ /* 0x000e620000000800 */
[----:B---3--:R-:W-:-:S07]  /*2860*/  FMUL.FTZ R3, R45, -1.4426950216293334961 ;  /* 0xbfb8aa3b2d037820 */ /* 0x008fce0000410000 */
[----:B------:R-:W2:Y:S01]  /*2870*/  MUFU.EX2 R68, R68 ;  /* 0x0000004400447308 */ /* 0x000ea20000000800 */
[----:B------:R-:W-:Y:S01]  /*2880*/  FMUL.FTZ R2, R46, -1.4426950216293334961 ;  /* 0xbfb8aa3b2e027820 */ /* 0x000fe20000410000 */
[----:B0-----:R-:W-:Y:S01]  /*2890*/  FADD.FTZ R55, R55, 1 ;  /* 0x3f80000037377421 */ /* 0x001fe20000010000 */
[----:B----4-:R-:W-:-:S05]  /*28a0*/  FMUL.FTZ R69, R44, -1.4426950216293334961 ;  /* 0xbfb8aa3b2c457820 */ /* 0x010fca0000410000 */
[----:B------:R-:W0:Y:S08]  /*28b0*/  MUFU.EX2 R60, R60 ;  /* 0x0000003c003c7308 */ /* 0x000e300000000800 */
[----:B------:R-:W3:Y:S01]  /*28c0*/  MUFU.EX2 R63, R63 ;  /* 0x0000003f003f7308 */ /* 0x000ee20000000800 */
[----:B-1----:R-:W-:-:S07]  /*28d0*/  FADD.FTZ R54, R54, 1 ;  /* 0x3f80000036367421 */ /* 0x002fce0000010000 */
[----:B------:R-:W1:Y:S01]  /*28e0*/  MUFU.EX2 R3, R3 ;  /* 0x0000000300037308 */ /* 0x000e620000000800 */
[----:B--2---:R-:W-:Y:S01]  /*28f0*/  FADD.FTZ R68, R68, 1 ;  /* 0x3f80000044447421 */ /* 0x004fe20000010000 */
[----:B-----5:R-:W-:-:S06]  /*2900*/  FMUL.FTZ R73, R43, -1.4426950216293334961 ;  /* 0xbfb8aa3b2b497820 */ /* 0x020fcc0000410000 */
[----:B------:R-:W2:Y:S01]  /*2910*/  MUFU.EX2 R2, R2 ;  /* 0x0000000200027308 */ /* 0x000ea20000000800 */
[----:B------:R-:W-:-:S07]  /*2920*/  FMUL.FTZ R75, R42, -1.4426950216293334961 ;  /* 0xbfb8aa3b2a4b7820 */ /* 0x000fce0000410000 */
[----:B------:R4:W5:Y:S08]  /*2930*/  MUFU.EX2 R71, R69 ;  /* 0x0000004500477308 */ /* 0x0009700000000800 */
[----:B------:R-:W-:Y:S01]  /*2940*/  MUFU.RCP R55, R55 ;  /* 0x0000003700377308 */ /* 0x000fe20000001000 */
[----:B0-----:R-:W-:Y:S01]  /*2950*/  FADD.FTZ R60, R60, 1 ;  /* 0x3f8000003c3c7421 */ /* 0x001fe20000010000 */
[----:B---3--:R-:W-:Y:S01]  /*2960*/  FADD.FTZ R63, R63, 1 ;  /* 0x3f8000003f3f7421 */ /* 0x008fe20000010000 */
[----:B------:R-:W-:-:S05]  /*2970*/  FMUL.FTZ R78, R40, -1.4426950216293334961 ;  /* 0xbfb8aa3b284e7820 */ /* 0x000fca0000410000 */
[----:B------:R-:W0:Y:S01]  /*2980*/  MUFU.RCP R54, R54 ;  /* 0x0000003600367308 */ /* 0x000e220000001000 */
[----:B------:R-:W-:Y:S01]  /*2990*/  FMUL.FTZ R77, R41, -1.4426950216293334961 ;  /* 0xbfb8aa3b294d7820 */ /* 0x000fe20000410000 */
[----:B-1----:R-:W-:Y:S01]  /*29a0*/  FADD.FTZ R3, R3, 1 ;  /* 0x3f80000003037421 */ /* 0x002fe20000010000 */
[----:B------:R-:W-:-:S05]  /*29b0*/  ISETP.NE.AND P1, PT, R197, RZ, PT ;  /* 0x000000ffc500720c */ /* 0x000fca0003f25270 */
[----:B------:R-:W-:Y:S01]  /*29c0*/  MUFU.RCP R68, R68 ;  /* 0x0000004400447308 */ /* 0x000fe20000001000 */
[----:B----4-:R-:W-:Y:S01]  /*29d0*/  FMUL.FTZ R69, R38, -1.4426950216293334961 ;  /* 0xbfb8aa3b26457820 */ /* 0x010fe20000410000 */
[----:B--2---:R-:W-:Y:S01]  /*29e0*/  FADD.FTZ R2, R2, 1 ;  /* 0x3f80000002027421 */ /* 0x004fe20000010000 */
[----:B-----5:R-:W-:-:S05]  /*29f0*/  FADD.FTZ R71, R71, 1 ;  /* 0x3f80000047477421 */ /* 0x020fca0000010000 */
[----:B------:R-:W1:Y:S01]  /*2a00*/  MUFU.EX2 R73, R73 ;  /* 0x0000004900497308 */ /* 0x000e620000000800 */
[----:B------:R-:W-:-:S07]  /*2a10*/  FMUL.FTZ R81, R4, -1.4426950216293334961 ;  /* 0xbfb8aa3b04517820 */ /* 0x000fce0000410000 */
[----:B------:R-:W-:Y:S08]  /*2a20*/  MUFU.EX2 R75, R75 ;  /* 0x0000004b004b7308 */ /* 0x000ff00000000800 */
[----:B------:R-:W-:Y:S08]  /*2a30*/  MUFU.RCP R60, R60 ;  /* 0x0000003c003c7308 */ /* 0x000ff00000001000 */
[----:B------:R-:W-:Y:S08]  /*2a40*/  MUFU.RCP R63, R63 ;  /* 0x0000003f003f7308 */ /* 0x000ff00000001000 */
[----:B------:R-:W2:Y:S08]  /*2a50*/  MUFU.EX2 R78, R78 ;  /* 0x0000004e004e7308 */ /* 0x000eb00000000800 */
[----:B------:R-:W3:Y:S08]  /*2a60*/  MUFU.EX2 R77, R77 ;  /* 0x0000004d004d7308 */ /* 0x000ef00000000800 */
[----:B------:R-:W-:Y:S08]  /*2a70*/  MUFU.EX2 R82, R69 ;  /* 0x0000004500527308 */ /* 0x000ff00000000800 */
[----:B------:R0:W-:Y:S01]  /*2a80*/  MUFU.RCP R69, R2 ;  /* 0x0000000200457308 */ /* 0x0001e20000001000 */
[----:B------:R-:W-:-:S07]  /*2a90*/  FMUL.FTZ R83, R5, -1.4426950216293334961 ;  /* 0xbfb8aa3b05537820 */ /* 0x000fce0000410000 */
[----:B------:R-:W4:Y:S01]  /*2aa0*/  MUFU.RCP R71, R71 ;  /* 0x0000004700477308 */ /* 0x000f220000001000 */
[----:B0-----:R-:W-:Y:S01]  /*2ab0*/  FADD.FTZ R2, -R54, 1 ;  /* 0x3f80000036027421 */ /* 0x001fe20000010100 */
        /* <DEDUP_REMOVED lines=17> */
[----:B------:R-:W5:Y:S04]  /*2bd0*/  LDS R53, [R190+0x4] ;  /* 0x00000400be357984 */ /* 0x000f680000000800 */
[----:B------:R-:W4:Y:S04]  /*2be0*/  LDS R52, [R190] ;  /* 0x00000000be347984 */ /* 0x000f280000000800 */
[----:B------:R-:W4:Y:S04]  /*2bf0*/  LDS R58, [R190+0x8] ;  /* 0x00000800be3a7984 */ /* 0x000f280000000800 */
[----:B------:R-:W4:Y:S04]  /*2c00*/  LDS R57, [R190+0xc] ;  /* 0x00000c00be397984 */ /* 0x000f280000000800 */
[----:B------:R-:W4:Y:S01]  /*2c10*/  LDS R56, [R190+0x10] ;  /* 0x00001000be387984 */ /* 0x000f220000000800 */
[----:B0-----:R0:W-:Y:S03]  /*2c20*/  MUFU.RCP R70, R3 ;  /* 0x0000000300467308 */ /* 0x0011e60000001000 */
[----:B------:R-:W4:Y:S01]  /*2c30*/  LDS R62, [R190+0x18] ;  /* 0x00001800be3e7984 */ /* 0x000f220000000800 */
[----:B------:R-:W-:-:S03]  /*2c40*/  MOV R59, 0xfffffc00 ;  /* 0xfffffc00003b7802 */ /* 0x000fc60000000f00 */
[----:B------:R-:W-:Y:S01]  /*2c50*/  LDS R61, [R190+0x1c] ;  /* 0x00001c00be3d7984 */ /* 0x000fe20000000800 */
[----:B0-----:R-:W-:Y:S01]  /*2c60*/  FADD.FTZ R3, -R55, 1 ;  /* 0x3f80000037037421 */ /* 0x001fe20000010100 */
[----:B------:R0:W-:Y:S01]  /*2c70*/  MUFU.EX2 R84, R81 ;  /* 0x0000005100547308 */ /* 0x0001e20000000800 */
[----:B------:R-:W-:Y:S01]  /*2c80*/  FFMA.FTZ R2, R51, R2, 1 ;  /* 0x3f80000033027423 */ /* 0x000fe20000010002 */
[----:B-1----:R-:W-:Y:S01]  /*2c90*/  FADD.FTZ R72, R73, 1 ;  /* 0x3f80000049487421 */ /* 0x002fe20000010000 */
[----:B------:R-:W-:Y:S01]  /*2ca0*/  FFMA.FTZ R65, R50, R3, 1 ;  /* 0x3f80000032417423 */ /* 0x000fe20000010003 */
[----:B------:R-:W-:Y:S01]  /*2cb0*/  FMUL.FTZ R79, R39, -1.4426950216293334961 ;  /* 0xbfb8aa3b274f7820 */ /* 0x000fe20000410000 */
[----:B--2---:R-:W-:Y:S01]  /*2cc0*/  FADD.FTZ R78, R78, 1 ;  /* 0x3f8000004e4e7421 */ /* 0x004fe20000010000 */
[----:B---3--:R-:W-:Y:S01]  /*2cd0*/  FADD.FTZ R74, R77, 1 ;  /* 0x3f8000004d4a7421 */ /* 0x008fe20000010000 */
[----:B------:R-:W-:Y:S01]  /*2ce0*/  LDS R66, [R190+0x2c] ;  /* 0x00002c00be427984 */ /* 0x000fe20000000800 */
[----:B------:R1:W-:Y:S03]  /*2cf0*/  MUFU.EX2 R88, R83 ;  /* 0x0000005300587308 */ /* 0x0003e60000000800 */
[----:B------:R-:W-:Y:S01]  /*2d00*/  LDS R67, [R190+0x28] ;  /* 0x00002800be437984 */ /* 0x000fe20000000800 */
[----:B-----5:R-:W-:-:S04]  /*2d10*/  FMUL.FTZ R64, R36, R53 ;  /* 0x0000003524407220 */ /* 0x020fc80000410000 */
[----:B------:R-:W-:Y:S01]  /*2d20*/  FMUL.FTZ R64, R55, R64 ;  /* 0x0000004037407220 */ /* 0x000fe20000410000 */
[----:B----4-:R-:W-:Y:S01]  /*2d30*/  FMUL.FTZ R3, R37, R52 ;  /* 0x0000003425037220 */ /* 0x010fe20000410000 */
[----:B------:R-:W-:Y:S02]  /*2d40*/  @!P1 IMAD R90, R90, R59, UR10 ;  /* 0x0000000a5a5a9e24 */ /* 0x000fe4000f8e023b */
[----:B0-----:R-:W-:Y:S01]  /*2d50*/  FMUL.FTZ R81, R64, R65 ;  /* 0x0000004140517220 */ /* 0x001fe20000410000 */
[----:B------:R-:W-:Y:S01]  /*2d60*/  FMUL.FTZ R3, R54, R3 ;  /* 0x0000000336037220 */ /* 0x000fe20000410000 */
[----:B------:R-:W-:Y:S01]  /*2d70*/  FADD.FTZ R64, -R68, 1 ;  /* 0x3f80000044407421 */ /* 0x000fe20000010100 */
[----:B------:R-:W0:Y:S01]  /*2d80*/  LDS R59, [R190+0x14] ;  /* 0x00001400be3b7984 */ /* 0x000e220000000800 */
[----:B------:R-:W-:Y:S01]  /*2d90*/  FADD.FTZ R73, R75, 1 ;  /* 0x3f8000004b497421 */ /* 0x000fe20000010000 */
[----:B------:R-:W-:Y:S01]  /*2da0*/  FMUL.FTZ R3, R3, R2 ;  /* 0x0000000203037220 */ /* 0x000fe20000410000 */
[----:B------:R-:W-:Y:S01]  /*2db0*/  FADD.FTZ R2, -R60, 1 ;  /* 0x3f8000003c027421 */ /* 0x000fe20000010100 */
[----:B------:R-:W-:Y:S01]  /*2dc0*/  FADD.FTZ R65, -R63, 1 ;  /* 0x3f8000003f417421 */ /* 0x000fe20000010100 */
[----:B------:R-:W-:Y:S01]  /*2dd0*/  FFMA.FTZ R87, R47, R64, 1 ;  /* 0x3f8000002f577423 */ /* 0x000fe20000010040 */
[----:B------:R-:W-:Y:S01]  /*2de0*/  FMUL.FTZ R75, R35, R58 ;  /* 0x0000003a234b7220 */ /* 0x000fe20000410000 */
[----:B------:R-:W-:Y:S01]  /*2df0*/  FMUL.FTZ R76, R34, R57 ;  /* 0x00000039224c7220 */ /* 0x000fe20000410000 */
[----:B------:R-:W2:Y:S01]  /*2e00*/  LDS R64, [R190+0x24] ;  /* 0x00002400be407984 */ /* 0x000ea20000000800 */
[----:B-1----:R-:W-:Y:S01]  /*2e10*/  FMUL.FTZ R83, R33, R56 ;  /* 0x0000003821537220 */ /* 0x002fe20000410000 */
[----:B------:R-:W-:Y:S01]  /*2e20*/  FFMA.FTZ R2, R49, R2, 1 ;  /* 0x3f80000031027423 */ /* 0x000fe20000010002 */
[----:B------:R-:W-:Y:S01]  /*2e30*/  FFMA.FTZ R77, R48, R65, 1 ;  /* 0x3f800000304d7423 */ /* 0x000fe20000010041 */
[----:B------:R-:W-:Y:S01]  /*2e40*/  FMUL.FTZ R75, R60, R75 ;  /* 0x0000004b3c4b7220 */ /* 0x000fe20000410000 */
[----:B------:R-:W-:Y:S01]  /*2e50*/  FMUL.FTZ R76, R63, R76 ;  /* 0x0000004c3f4c7220 */ /* 0x000fe20000410000 */
[----:B------:R-:W1:Y:S01]  /*2e60*/  MUFU.EX2 R80, R79 ;  /* 0x0000004f00507308 */ /* 0x000e620000000800 */
[----:B------:R-:W3:Y:S02]  /*2e70*/  LDS R65, [R190+0x20] ;  /* 0x00002000be417984 */ /* 0x000ee40000000800 */
[----:B------:R-:W-:Y:S01]  /*2e80*/  FMUL.FTZ R85, R76, R77 ;  /* 0x0000004d4c557220 */ /* 0x000fe20000410000 */
[----:B------:R-:W-:Y:S01]  /*2e90*/  FADD.FTZ R77, -R71, 1 ;  /* 0x3f800000474d7421 */ /* 0x000fe20000010100 */
[----:B------:R-:W-:Y:S03]  /*2ea0*/  LDS R76, [R190+0x3c] ;  /* 0x00003c00be4c7984 */ /* 0x000fe60000000800 */
[----:B------:R4:W5:Y:S01]  /*2eb0*/  MUFU.RCP R79, R78 ;  /* 0x0000004e004f7308 */ /* 0x0009620000001000 */
[----:B------:R-:W-:-:S02]  /*2ec0*/  FFMA.FTZ R93, R44, R77, 1 ;  /* 0x3f8000002c5d7423 */ /* 0x000fc4000001004d */
[----:B------:R-:W3:Y:S01]  /*2ed0*/  LDS R77, [R190+0x30] ;  /* 0x00003000be4d7984 */ /* 0x000ee20000000800 */
[----:B----4-:R-:W-:Y:S01]  /*2ee0*/  FMUL.FTZ R78, R68, R83 ;  /* 0x00000053444e7220 */ /* 0x010fe20000410000 */
[----:B------:R-:W-:Y:S01]  /*2ef0*/  FMUL.FTZ R83, R75, R2 ;  /* 0x000000024b537220 */ /* 0x000fe20000410000 */
[----:B------:R-:W-:Y:S02]  /*2f00*/  FADD.FTZ R75, -R69, 1 ;  /* 0x3f800000454b7421 */ /* 0x000fe40000010100 */
[----:B------:R-:W-:Y:S02]  /*2f10*/  FMUL.FTZ R87, R78, R87 ;  /* 0x000000574e577220 */ /* 0x000fe40000410000 */
[----:B------:R-:W-:Y:S01]  /*2f20*/  FFMA.FTZ R89, R46, R75, 1 ;  /* 0x3f8000002e597423 */ /* 0x000fe2000001004b */
[----:B------:R-:W4:Y:S04]  /*2f30*/  LDS R78, [R190+0x34] ;  /* 0x00003400be4e7984 */ /* 0x000f280000000800 */
[----:B------:R-:W4:Y:S01]  /*2f40*/  LDS R75, [R190+0x38] ;  /* 0x00003800be4b7984 */ /* 0x000f220000000800 */
[----:B------:R-:W2:Y:S01]  /*2f50*/  MUFU.RCP R74, R74 ;  /* 0x0000004a004a7308 */ /* 0x000ea20000001000 */
[----:B-1----:R-:W-:Y:S01]  /*2f60*/  FADD.FTZ R80, R80, 1 ;  /* 0x3f80000050507421 */ /* 0x002fe20000010000 */
[----:B------:R-:W-:Y:S01]  /*2f70*/  FADD.FTZ R82, R82, 1 ;  /* 0x3f80000052527421 */ /* 0x000fe20000010000 */
[----:B------:R-:W-:Y:S01]  /*2f80*/  FADD.FTZ R2, -R70, 1 ;  /* 0x3f80000046027421 */ /* 0x000fe20000010100 */
[----:B------:R-:W-:Y:S01]  /*2f90*/  FMUL.FTZ R91, R31, R62 ;  /* 0x0000003e1f5b7220 */ /* 0x000fe20000410000 */
[----:B------:R-:W-:-:S03]  /*2fa0*/  FADD.FTZ R88, R88, 1 ;  /* 0x3f80000058587421 */ /* 0x000fc60000010000 */
[----:B------:R-:W1:Y:S01]  /*2fb0*/  MUFU.RCP R73, R73 ;  /* 0x0000004900497308 */ /* 0x000e620000001000 */
[----:B------:R-:W-:Y:S01]  /*2fc0*/  FMUL.FTZ R91, R70, R91 ;  /* 0x0000005b465b7220 */ /* 0x000fe20000410000 */
[----:B------:R-:W-:-:S06]  /*2fd0*/  FADD.FTZ R84, R84, 1 ;  /* 0x3f80000054547421 */ /* 0x000fcc0000010000 */
[----:B------:R-:W3:Y:S01]  /*2fe0*/  MUFU.RCP R72, R72 ;  /* 0x0000004800487308 */ /* 0x000ee20000001000 */
[----:B-----5:R-:W-:Y:S01]  /*2ff0*/  FADD.FTZ R99, -R79, 1 ;  /* 0x3f8000004f637421 */ /* 0x020fe20000010100 */
[----:B------:R-:W-:Y:S06]  /*3000*/  BAR.SYNC.DEFER_BLOCKING 0x0 ;  /* 0x0000000000007b1d */ /* 0x000fec0000010000 */
[----:B------:R5:W-:Y:S08]  /*3010*/  MUFU.RCP R86, R80 ;  /* 0x0000005000567308 */ /* 0x000bf00000001000 */
[----:B------:R2:W4:Y:S01]  /*3020*/  MUFU.RCP R107, R82 ;  /* 0x00000052006b7308 */ /* 0x0005220000001000 */
[----:B-----5:R-:W-:Y:S01]  /*3030*/  FFMA.FTZ R80, R45, R2, 1 ;  /* 0x3f8000002d507423 */ /* 0x020fe20000010002 */
[----:B0-----:R-:W-:-:S03]  /*3040*/  FMUL.FTZ R2, R32, R59 ;  /* 0x0000003b20027220 */ /* 0x001fc60000410000 */
[----:B------:R-:W-:Y:S01]  /*3050*/  FMUL.FTZ R91, R91, R80 ;  /* 0x000000505b5b7220 */ /* 0x000fe20000410000 */
[----:B--2---:R-:W-:Y:S02]  /*3060*/  FMUL.FTZ R82, R30, R61 ;  /* 0x0000003d1e527220 */ /* 0x004fe40000410000 */
[----:B------:R-:W0:Y:S01]  /*3070*/  MUFU.RCP R88, R88 ;  /* 0x0000005800587308 */ /* 0x000e220000001000 */
[----:B------:R-:W-:Y:S01]  /*3080*/  FADD.FTZ R80, -R74, 1 ;  /* 0x3f8000004a507421 */ /* 0x000fe20000010100 */
[----:B------:R-:W-:Y:S01]  /*3090*/  FMUL.FTZ R82, R71, R82 ;  /* 0x0000005247527220 */ /* 0x000fe20000410000 */
[----:B------:R-:W-:Y:S01]  /*30a0*/  FMUL.FTZ R2, R69, R2 ;  /* 0x0000000245027220 */ /* 0x000fe20000410000 */
[----:B-1----:R-:W-:Y:S02]  /*30b0*/  FADD.FTZ R95, -R73, 1 ;  /* 0x3f800000495f7421 */ /* 0x002fe40000010100 */
[----:B------:R-:W-:Y:S02]  /*30c0*/  FMUL.FTZ R93, R82, R93 ;  /* 0x0000005d525d7220 */ /* 0x000fe40000410000 */
[----:B------:R1:W2:Y:S01]  /*30d0*/  MUFU.RCP R111, R84 ;  /* 0x00000054006f7308 */ /* 0x0002a20000001000 */
[----:B------:R-:W-:Y:S01]  /*30e0*/  FFMA.FTZ R82, R41, R80, 1 ;  /* 0x3f80000029527423 */ /* 0x000fe20000010050 */
[----:B------:R-:W-:Y:S01]  /*30f0*/  FMUL.FTZ R80, R7, R64 ;  /* 0x0000004007507220 */ /* 0x000fe20000410000 */
[----:B------:R-:W-:Y:S01]  /*3100*/  FMUL.FTZ R89, R2, R89 ;  /* 0x0000005902597220 */ /* 0x000fe20000410000 */
[----:B------:R-:W-:Y:S01]  /*3110*/  FFMA.FTZ R97, R42, R95, 1 ;  /* 0x3f8000002a617423 */ /* 0x000fe2000001005f */
[----:B------:R-:W-:Y:S01]  /*3120*/  FFMA.FTZ R101, R40, R99, 1 ;  /* 0x3f80000028657423 */ /* 0x000fe20000010063 */
[----:B------:R-:W-:Y:S01]  /*3130*/  FMUL.FTZ R80, R73, R80 ;  /* 0x0000005049507220 */ /* 0x000fe20000410000 */
[----:B---3--:R-:W-:Y:S01]  /*3140*/  FADD.FTZ R2, -R72, 1 ;  /* 0x3f80000048027421 */ /* 0x008fe20000010100 */
[----:B------:R-:W-:Y:S01]  /*3150*/  FMUL.FTZ R95, R6, R65 ;  /* 0x00000041065f7220 */ /* 0x000fe20000410000 */
[----:B-1----:R-:W-:Y:S01]  /*3160*/  FMUL.FTZ R84, R9, R66 ;  /* 0x0000004209547220 */ /* 0x002fe20000410000 */
[----:B------:R-:W-:Y:S01]  /*3170*/  FMUL.FTZ R99, R8, R67 ;  /* 0x0000004308637220 */ /* 0x000fe20000410000 */
[----:B------:R-:W-:Y:S01]  /*3180*/  FMUL.FTZ R97, R80, R97 ;  /* 0x0000006150617220 */ /* 0x000fe20000410000 */
[----:B------:R-:W-:Y:S01]  /*3190*/  FFMA.FTZ R2, R43, R2, 1 ;  /* 0x3f8000002b027423 */ /* 0x000fe20000010002 */
[----:B------:R-:W-:Y:S01]  /*31a0*/  FMUL.FTZ R84, R79, R84 ;  /* 0x000000544f547220 */ /* 0x000fe20000410000 */
        /* <DEDUP_REMOVED lines=25> */
[----:B------:R-:W-:Y:S01]  /*3340*/  @!P1 IADD3 R90, PT, PT, R90, 0x400, RZ ;  /* 0x000004005a5a9810 */ /* 0x000fe20007ffe0ff */
        /* <DEDUP_REMOVED lines=80> */
[----:B0-----:R-:W-:Y:S01]  /*3850*/  UISETP.NE.U32.AND UP0, UPT, UR18, URZ, UPT ;  /* 0x000000ff1200728c */ /* 0x001fe2000bf05070 */
[----:B------:R-:W-:Y:S01]  /*3860*/  FMUL.FTZ R50, R50, R55 ;  /* 0x0000003732327220 */ /* 0x000fe20000410000 */
[----:B------:R-:W-:-:S02]  /*3870*/  FMUL.FTZ R49, R49, R60 ;  /* 0x0000003c31317220 */ /* 0x000fc40000410000 */
        /* <DEDUP_REMOVED lines=50> */
[----:B------:R-:W0:Y:S01]  /*3ba0*/  LDCU.128 UR12, c[0x0][0x430] ;  /* 0x00008600ff0c77ac */ /* 0x000e220008000c00 */
[----:B------:R-:W-:Y:S04]  /*3bb0*/  STS [R190], R51 ;  /* 0x00000033be007388 */ /* 0x000fe80000000800 */
        /* <DEDUP_REMOVED lines=75> */
.L_x_8666:
[----:B0-----:R-:W2:Y:S01]  /*4070*/  LDL.LU R2, [R1+0xc] ;  /* 0x00000c0001027983 */ /* 0x001ea20000300800 */
[----:B------:R-:W0:Y:S01]  /*4080*/  LDCU UR8, c[0x0][0x38c] ;  /* 0x00007180ff0877ac */ /* 0x000e220008000800 */
[----:B------:R-:W-:Y:S02]  /*4090*/  CS2R R172, SRZ ;  /* 0x0000000000ac7805 */ /* 0x000fe4000001ff00 */
[----:B------:R-:W-:Y:S02]  /*40a0*/  CS2R R170, SRZ ;  /* 0x0000000000aa7805 */ /* 0x000fe4000001ff00 */
        /* <DEDUP_REMOVED lines=85> */
[----:B------:R-:W-:Y:S01]  /*4600*/  LOP3.LUT R193, R197, 0x1f, RZ, 0xc0, !PT ;  /* 0x0000001fc5c17812 */ /* 0x000fe200078ec0ff */
[----:B------:R-:W-:-:S02]  /*4610*/  UIADD3 UR15, UPT, UPT, UR8, 0x800, URZ ;  /* 0x00000800080f7890 */ /* 0x000fc4000fffe0ff */
[----:B------:R-:W-:Y:S01]  /*4620*/  UIMAD UR9, UR36, UR9, UR13 ;  /* 0x00000009240972a4 */ /* 0x000fe2000f8e020d */
[----:B------:R-:W0:Y:S03]  /*4630*/  LDCU UR47, c[0x0][0x394] ;  /* 0x00007280ff2f77ac */ /* 0x000e260008000800 */
[----:B------:R-:W-:Y:S01]  /*4640*/  ISETP.GE.AND P1, PT, R0, UR15, PT ;  /* 0x0000000f00007c0c */ /* 0x000fe2000bf26270 */
[----:B------:R-:W1:Y:S01]  /*4650*/  LDCU UR48, c[0x0][0x38c] ;  /* 0x00007180ff3077ac */ /* 0x000e620008000800 */
[----:B------:R-:W2:Y:S01]  /*4660*/  LDCU UR14, c[0x0][0x388] ;  /* 0x00007100ff0e77ac */ /* 0x000ea20008000800 */
[----:B------:R-:W3:Y:S10]  /*4670*/  LDCU.64 UR40, c[0x0][0x3a8] ;  /* 0x00007500ff2877ac */ /* 0x000ef40008000a00 */
[----:B------:R-:W-:Y:S01]  /*4680*/  @P1 LOP3.LUT R105, R105, 0x4000000, RZ, 0xfc, !PT ;  /* 0x0400000069691812 */ /* 0x000fe200078efcff */
[----:B------:R-:W4:Y:S01]  /*4690*/  LDCU.64 UR38, c[0x0][0x440] ;  /* 0x00008800ff2677ac */ /* 0x000f220008000a00 */
[----:B------:R-:W0:Y:S01]  /*46a0*/  LDCU.64 UR36, c[0x0][0x4d0] ;  /* 0x00009a00ff2477ac */ /* 0x000e220008000a00 */
[----:B------:R-:W0:Y:S01]  /*46b0*/  LDCU.64 UR18, c[0x0][0x4f0] ;  /* 0x00009e00ff1277ac */ /* 0x000e220008000a00 */
[----:B------:R-:W0:Y:S01]  /*46c0*/  LDCU.64 UR42, c[0x0][0x3c0] ;  /* 0x00007800ff2a77ac */ /* 0x000e220008000a00 */
[----:B------:R-:W0:Y:S01]  /*46d0*/  LDCU.64 UR44, c[0x0][0x3e0] ;  /* 0x00007c00ff2c77ac */ /* 0x000e220008000a00 */
[----:B-1----:R-:W-:-:S05]  /*46e0*/  UMOV UR8, URZ ;  /* 0x000000ff00087c82 */ /* 0x002fca0008000000 */
.L_x_8763:
[----:B------:R-:W-:Y:S02]  /*46f0*/  SHF.L.U32 R12, R197, 0x5, RZ ;  /* 0x00000005c50c7819 */ /* 0x000fe400000006ff */
[----:B------:R-:W-:Y:S02]  /*4700*/  CS2R R24, SRZ ;  /* 0x0000000000187805 */ /* 0x000fe4000001ff00 */
[----:B01----:R-:W-:Y:S02]  /*4710*/  MOV R7, UR42 ;  /* 0x0000002a00077c02 */ /* 0x003fe40008000f00 */
        /* <DEDUP_REMOVED lines=24> */
[C---:B------:R-:W-:Y:S02]  /*48a0*/  LOP3.LUT R92, R10.reuse, 0xe0, RZ, 0xfc, !PT ;  /* 0x000000e00a5c7812 */ /* 0x040fe400078efcff */
[----:B------:R-:W-:Y:S01]  /*48b0*/  MOV R26, RZ ;  /* 0x000000ff001a7202 */ /* 0x000fe20000000f00 */
[----:B------:R-:W5:Y:S01]  /*48c0*/  @!P0 LDG.E R11, desc[UR34][R4.64+0x80] ;  /* 0x00008022040b8981 */ /* 0x000f62000c1e1900 */
[----:B------:R-:W-:Y:S02]  /*48d0*/  ISETP.GE.AND P0, PT, R93, UR15, PT ;  /* 0x0000000f5d007c0c */ /* 0x000fe4000bf06270 */
[C---:B------:R-:W-:Y:S02]  /*48e0*/  LOP3.LUT R90, R10.reuse, 0x100, RZ, 0xfc, !PT ;  /* 0x000001000a5a7812 */ /* 0x040fe400078efcff */
[C---:B------:R-:W-:Y:S02]  /*48f0*/  LOP3.LUT R88, R10.reuse, 0x120, RZ, 0xfc, !PT ;  /* 0x000001200a587812 */ /* 0x040fe400078efcff */
[----:B------:R-:W-:-:S02]  /*4900*/  LOP3.LUT R86, R10, 0x140, RZ, 0xfc, !PT ;  /* 0x000001400a567812 */ /* 0x000fc400078efcff */
[C---:B------:R-:W-:Y:S02]  /*4910*/  LOP3.LUT R64, R10.reuse, 0x160, RZ, 0xfc, !PT ;  /* 0x000001600a407812 */ /* 0x040fe400078efcff */
[C---:B------:R-:W-:Y:S02]  /*4920*/  LOP3.LUT R85, R10.reuse, 0x180, RZ, 0xfc, !PT ;  /* 0x000001800a557812 */ /* 0x040fe400078efcff */
[----:B------:R-:W-:Y:S01]  /*4930*/  LOP3.LUT R66, R10, 0x1a0, RZ, 0xfc, !PT ;  /* 0x000001a00a427812 */ /* 0x000fe200078efcff */
[----:B--2---:R-:W2:Y:S01]  /*4940*/  @!P0 LDG.E R7, desc[UR34][R4.64+0x300] ;  /* 0x0003002204078981 */ /* 0x004ea2000c1e1900 */
[----:B------:R-:W-:Y:S02]  /*4950*/  ISETP.GE.AND P0, PT, R92, UR15, PT ;  /* 0x0000000f5c007c0c */ /* 0x000fe4000bf06270 */
[----:B------:R-:W-:Y:S02]  /*4960*/  LOP3.LUT R84, R10, 0x1c0, RZ, 0xfc, !PT ;  /* 0x000001c00a547812 */ /* 0x000fe400078efcff */
[----:B------:R-:W-:-:S02]  /*4970*/  MOV R51, RZ ;  /* 0x000000ff00337202 */ /* 0x000fc40000000f00 */
[C---:B------:R-:W-:Y:S02]  /*4980*/  LOP3.LUT R82, R10.reuse, 0x1e0, RZ, 0xfc, !PT ;  /* 0x000001e00a527812 */ /* 0x040fe400078efcff */
[C---:B------:R-:W-:Y:S02]  /*4990*/  LOP3.LUT R80, R10.reuse, 0x200, RZ, 0xfc, !PT ;  /* 0x000002000a507812 */ /* 0x040fe400078efcff */
[----:B------:R-:W-:Y:S02]  /*49a0*/  LOP3.LUT R78, R10, 0x220, RZ, 0xfc, !PT ;  /* 0x000002200a4e7812 */ /* 0x000fe400078efcff */
[----:B------:R-:W-:Y:S01]  /*49b0*/  MOV R33, RZ ;  /* 0x000000ff00217202 */ /* 0x000fe20000000f00 */
[----:B------:R-:W2:Y:S01]  /*49c0*/  @!P0 LDG.E R26, desc[UR34][R4.64+0x380] ;  /* 0x00038022041a8981 */ /* 0x000ea2000c1e1900 */
[----:B------:R-:W-:Y:S02]  /*49d0*/  ISETP.GE.AND P0, PT, R90, UR15, PT ;  /* 0x0000000f5a007c0c */ /* 0x000fe4000bf06270 */
[----:B------:R-:W-:-:S02]  /*49e0*/  LOP3.LUT R76, R10, 0x240, RZ, 0xfc, !PT ;  /* 0x000002400a4c7812 */ /* 0x000fc400078efcff */
[C---:B------:R-:W-:Y:S02]  /*49f0*/  LOP3.LUT R74, R10.reuse, 0x260, RZ, 0xfc, !PT ;  /* 0x000002600a4a7812 */ /* 0x040fe400078efcff */
[----:B------:R-:W-:Y:S02]  /*4a00*/  MOV R49, RZ ;  /* 0x000000ff00317202 */ /* 0x000fe40000000f00 */
[C---:B------:R-:W-:Y:S02]  /*4a10*/  LOP3.LUT R72, R10.reuse, 0x280, RZ, 0xfc, !PT ;  /* 0x000002800a487812 */ /* 0x040fe400078efcff */
[----:B------:R-:W-:Y:S02]  /*4a20*/  LOP3.LUT R58, R10, 0x2a0, RZ, 0xfc, !PT ;  /* 0x000002a00a3a7812 */ /* 0x000fe400078efcff */
[----:B------:R-:W-:Y:S01]  /*4a30*/  MOV R47, RZ ;  /* 0x000000ff002f7202 */ /* 0x000fe20000000f00 */
[----:B------:R-:W2:Y:S01]  /*4a40*/  @!P0 LDG.E R25, desc[UR34][R4.64+0x400] ;  /* 0x0004002204198981 */ /* 0x000ea2000c1e1900 */
[----:B------:R-:W-:-:S02]  /*4a50*/  ISETP.GE.AND P0, PT, R88, UR15, PT ;  /* 0x0000000f58007c0c */ /* 0x000fc4000bf06270 */
[C---:B------:R-:W-:Y:S02]  /*4a60*/  LOP3.LUT R56, R10.reuse, 0x2c0, RZ, 0xfc, !PT ;  /* 0x000002c00a387812 */ /* 0x040fe400078efcff */
[----:B------:R-:W-:Y:S02]  /*4a70*/  MOV R9, UR44 ;  /* 0x0000002c00097c02 */ /* 0x000fe40008000f00 */
[C---:B------:R-:W-:Y:S02]  /*4a80*/  LOP3.LUT R50, R10.reuse, 0x2e0, RZ, 0xfc, !PT ;  /* 0x000002e00a327812 */ /* 0x040fe400078efcff */
[C---:B------:R-:W-:Y:S01]  /*4a90*/  LOP3.LUT R94, R10.reuse, 0x40, RZ, 0xfc, !PT ;  /* 0x000000400a5e7812 */ /* 0x040fe200078efcff */
[----:B------:R-:W-:Y:S01]  /*4aa0*/  IMAD.WIDE.U32 R8, R9, UR8, R2 ;  /* 0x0000000809087c25 */ /* 0x000fe2000f8e0002 */
[----:B------:R-:W-:Y:S02]  /*4ab0*/  MOV R3, UR45 ;  /* 0x0000002d00037c02 */ /* 0x000fe40008000f00 */
[----:B------:R-:W-:Y:S01]  /*4ac0*/  LOP3.LUT R91, R10, 0x60, RZ, 0xfc, !PT ;  /* 0x000000600a5b7812 */ /* 0x000fe200078efcff */
[----:B------:R-:W2:Y:S01]  /*4ad0*/  @!P0 LDG.E R23, desc[UR34][R4.64+0x480] ;  /* 0x0004802204178981 */ /* 0x000ea2000c1e1900 */
[----:B------:R-:W-:Y:S01]  /*4ae0*/  ISETP.GE.AND P0, PT, R86, UR15, PT ;  /* 0x0000000f56007c0c */ /* 0x000fe2000bf06270 */
[----:B------:R-:W-:Y:S01]  /*4af0*/  IMAD R3, R3, UR8, R9 ;  /* 0x0000000803037c24 */ /* 0x000fe2000f8e0209 */
[----:B------:R-:W-:-:S02]  /*4b00*/  LOP3.LUT R89, R10, 0x80, RZ, 0xfc, !PT ;  /* 0x000000800a597812 */ /* 0x000fc400078efcff */
[----:B------:R-:W-:Y:S02]  /*4b10*/  LOP3.LUT P2, RZ, R105, 0x4000000, RZ, 0xc0, !PT ;  /* 0x0400000069ff7812 */ /* 0x000fe4000784c0ff */
[----:B------:R-:W-:Y:S02]  /*4b20*/  LOP3.LUT R87, R10, 0xa0, RZ, 0xfc, !PT ;  /* 0x000000a00a577812 */ /* 0x000fe400078efcff */
[----:B------:R-:W-:Y:S02]  /*4b30*/  ISETP.GE.AND P6, PT, R94, UR15, PT ;  /* 0x0000000f5e007c0c */ /* 0x000fe4000bfc6270 */
[----:B------:R-:W-:Y:S02]  /*4b40*/  ISETP.GE.AND P5, PT, R91, UR15, PT ;  /* 0x0000000f5b007c0c */ /* 0x000fe4000bfa6270 */
[----:B------:R-:W-:Y:S01]  /*4b50*/  LEA R2, P1, R8, UR32, 0x2 ;  /* 0x0000002008027c11 */ /* 0x000fe2000f8210ff */
[----:B------:R-:W2:Y:S01]  /*4b60*/  @!P0 LDG.E R24, desc[UR34][R4.64+0x500] ;  /* 0x0005002204188981 */ /* 0x000ea2000c1e1900 */
[----:B------:R-:W-:-:S02]  /*4b70*/  ISETP.GE.AND P0, PT, R64, UR15, PT ;  /* 0x0000000f40007c0c */ /* 0x000fc4000bf06270 */
[----:B------:R-:W-:Y:S02]  /*4b80*/  ISETP.GE.AND P4, PT, R89, UR15, PT ;  /* 0x0000000f59007c0c */ /* 0x000fe4000bf86270 */
[----:B------:R-:W-:Y:S02]  /*4b90*/  ISETP.GE.AND P3, PT, R87, UR15, PT ;  /* 0x0000000f57007c0c */ /* 0x000fe4000bf66270 */
[----:B------:R-:W-:Y:S02]  /*4ba0*/  MOV R0, RZ ;  /* 0x000000ff00007202 */ /* 0x000fe40000000f00 */
[----:B------:R-:W-:Y:S02]  /*4bb0*/  LOP3.LUT R52, R10, 0x300, RZ, 0xfc, !PT ;  /* 0x000003000a347812 */ /* 0x000fe400078efcff */
[----:B------:R-:W-:Y:S02]  /*4bc0*/  LEA.HI.X R3, R8, UR33, R3, 0x2, P1 ;  /* 0x0000002108037c11 */ /* 0x000fe400088f1403 */
[----:B------:R-:W-:-:S02]  /*4bd0*/  CS2R R8, SRZ ;  /* 0x0000000000087805 */ /* 0x000fc4000001ff00 */
[----:B------:R-:W-:Y:S01]  /*4be0*/  MOV R53, RZ ;  /* 0x000000ff00357202 */ /* 0x000fe20000000f00 */
[----:B------:R-:W2:Y:S01]  /*4bf0*/  @!P0 LDG.E R22, desc[UR34][R4.64+0x580] ;  /* 0x0005802204168981 */ /* 0x000ea2000c1e1900 */
[----:B------:R-:W-:Y:S02]  /*4c00*/  ISETP.GE.AND P0, PT, R85, UR15, PT ;  /* 0x0000000f55007c0c */ /* 0x000fe4000bf06270 */
[----:B------:R-:W-:Y:S01]  /*4c10*/  LOP3.LUT R17, R12, 0x3e0, R193, 0xfe, !PT ;  /* 0x000003e00c117812 */ /* 0x000fe200078efec1 */
[----:B------:R-:W5:Y:S01]  /*4c20*/  @!P2 LDG.E R0, desc[UR34][R4.64] ;  /* 0x000000220400a981 */ /* 0x000f62000c1e1900 */
[C---:B------:R-:W-:Y:S02]  /*4c30*/  LOP3.LUT R12, R10.reuse, 0x320, RZ, 0xfc, !PT ;  /* 0x000003200a0c7812 */ /* 0x040fe400078efcff */
[C---:B------:R-:W-:Y:S01]  /*4c40*/  LOP3.LUT R13, R10.reuse, 0x340, RZ, 0xfc, !PT ;  /* 0x000003400a0d7812 */ /* 0x040fe200078efcff */
[----:B------:R-:W2:Y:S01]  /*4c50*/  @!P6 LDG.E R8, desc[UR34][R4.64+0x100] ;  /* 0x000100220408e981 */ /* 0x000ea2000c1e1900 */
[----:B------:R-:W-:-:S02]  /*4c60*/  LOP3.LUT R14, R10, 0x360, RZ, 0xfc, !PT ;  /* 0x000003600a0e7812 */ /* 0x000fc400078efcff */
[C---:B------:R-:W-:Y:S01]  /*4c70*/  LOP3.LUT R15, R10.reuse, 0x380, RZ, 0xfc, !PT ;  /* 0x000003800a0f7812 */ /* 0x040fe200078efcff */
[----:B------:R-:W2:Y:S01]  /*4c80*/  @!P5 LDG.E R53, desc[UR34][R4.64+0x180] ;  /* 0x000180220435d981 */ /* 0x000ea2000c1e1900 */
[C---:B------:R-:W-:Y:S02]  /*4c90*/  LOP3.LUT R16, R10.reuse, 0x3a0, RZ, 0xfc, !PT ;  /* 0x000003a00a107812 */ /* 0x040fe400078efcff */
[----:B------:R-:W-:Y:S01]  /*4ca0*/  LOP3.LUT R10, R10, 0x3c0, RZ, 0xfc, !PT ;  /* 0x000003c00a0a7812 */ /* 0x000fe200078efcff */
[----:B------:R-:W2:Y:S01]  /*4cb0*/  @!P0 LDG.E R29, desc[UR34][R4.64+0x600] ;  /* 0x00060022041d8981 */ /* 0x000ea2000c1e1900 */
[----:B------:R-:W-:-:S03]  /*4cc0*/  ISETP.GE.AND P0, PT, R66, UR15, PT ;  /* 0x0000000f42007c0c */ /* 0x000fc6000bf06270 */
[----:B------:R-:W2:Y:S04]  /*4cd0*/  @!P4 LDG.E R6, desc[UR34][R4.64+0x200] ;  /* 0x000200220406c981 */ /* 0x000ea8000c1e1900 */
[----:B------:R-:W2:Y:S06]  /*4ce0*/  @!P3 LDG.E R9, desc[UR34][R4.64+0x280] ;  /* 0x000280220409b981 */ /* 0x000eac000c1e1900 */
        /* <DEDUP_REMOVED lines=75> */
[----:B------:R-:W-:-:S02]  /*51a0*/  IADD3 R69, PT, PT, R10, 0x180, RZ ;  /* 0x000001800a457810 */ /* 0x000fc40007ffe0ff */
[-C--:B------:R-:W-:Y:S01]  /*51b0*/  LEA.HI.SX32 R61, R61, R10.reuse, 0x1b ;  /* 0x0000000a3d3d7211 */ /* 0x080fe200078fdaff */
[----:B-----5:R0:W-:Y:S01]  /*51c0*/  STS [R19], R0 ;  /* 0x0000000013007388 */ /* 0x0201e20000000800 */
[----:B------:R-:W-:Y:S02]  /*51d0*/  LEA R15, R21, UR16, 0x2 ;  /* 0x00000010150f7c11 */ /* 0x000fe4000f8e10ff */
[----:B------:R-:W-:Y:S01]  /*51e0*/  IADD3 R71, PT, PT, R10, 0x1a0, RZ ;  /* 0x000001a00a477810 */ /* 0x000fe20007ffe0ff */
[----:B------:R1:W-:Y:S01]  /*51f0*/  STS [R18+0x80], R11 ;  /* 0x0000800b12007388 */ /* 0x0003e20000000800 */
        /* <DEDUP_REMOVED lines=34> */
[----:B-1----:R-:W-:Y:S01]  /*5420*/  LEA R11, R65, UR16, 0x2 ;  /* 0x00000010410b7c11 */ /* 0x002fe2000f8e10ff */
        /* <DEDUP_REMOVED lines=28> */
[----:B-1----:R-:W-:Y:S02]  /*55f0*/  LEA R26, R83, UR16, 0x2 ;  /* 0x00000010531a7c11 */ /* 0x002fe4000f8e10ff */
        /* <DEDUP_REMOVED lines=12> */
[----:B-1----:R-:W-:-:S03]  /*56c0*/  LEA R28, R99, UR16, 0x2 ;  /* 0x00000010631c7c11 */ /* 0x002fc6000f8e10ff */
[----:B------:R-:W-:Y:S01]  /*56d0*/  STS [R23+0x900], R44 ;  /* 0x0009002c17007388 */ /* 0x000fe20000000800 */
[----:B------:R-:W-:Y:S02]  /*56e0*/  LEA R30, R103, UR16, 0x2 ;  /* 0x00000010671e7c11 */ /* 0x000fe4000f8e10ff */
[----:B0-----:R-:W-:Y:S01]  /*56f0*/  LEA R31, R115, UR16, 0x2 ;  /* 0x00000010731f7c11 */ /* 0x001fe2000f8e10ff */
[----:B------:R-:W-:Y:S01]  /*5700*/  STS [R26+0x980], R49 ;  /* 0x000980311a007388 */ /* 0x000fe20000000800 */
[----:B------:R-:W-:Y:S02]  /*5710*/  ISETP.GE.AND P0, PT, R96, UR15, PT ;  /* 0x0000000f60007c0c */ /* 0x000fe4000bf06270 */
[----:B------:R-:W-:Y:S01]  /*5720*/  LEA R32, R32, UR16, 0x2 ;  /* 0x0000001020207c11 */ /* 0x000fe2000f8e10ff */
[----:B------:R0:W-:Y:S01]  /*5730*/  STS [R25+0xa00], R34 ;  /* 0x000a002219007388 */ /* 0x0001e20000000800 */
[----:B--2---:R-:W-:-:S03]  /*5740*/  LEA R33, R195, UR16, 0x2 ;  /* 0x00000010c3217c11 */ /* 0x004fc6000f8e10ff */
        /* <DEDUP_REMOVED lines=21> */
[----:B------:R-:W-:Y:S02]  /*58a0*/  CS2R R70, SRZ ;  /* 0x0000000000467805 */ /* 0x000fe4000001ff00 */
[----:B------:R-:W-:-:S06]  /*58b0*/  MOV R65, RZ ;  /* 0x000000ff00417202 */ /* 0x000fcc0000000f00 */
[----:B------:R-:W4:Y:S01]  /*58c0*/  @!P1 LDG.E R65, desc[UR34][R2.64+0x80] ;  /* 0x0000802202419981 */ /* 0x000f22000c1e1900 */
        /* <DEDUP_REMOVED lines=45> */
[----:B------:R-:W-:Y:S02]  /*5ba0*/  CS2R R202, SRZ ;  /* 0x0000000000ca7805 */ /* 0x000fe4000001ff00 */
[----:B------:R-:W-:Y:S02]  /*5bb0*/  CS2R R206, SRZ ;  /* 0x0000000000ce7805 */ /* 0x000fe4000001ff00 */
[----:B------:R-:W-:Y:S02]  /*5bc0*/  CS2R R204, SRZ ;  /* 0x0000000000cc7805 */ /* 0x000fe4000001ff00 */
[----:B------:R-:W-:Y:S02]  /*5bd0*/  CS2R R208, SRZ ;  /* 0x0000000000d07805 */ /* 0x000fe4000001ff00 */
[----:B------:R-:W-:-:S02]  /*5be0*/  MOV R211, RZ ;  /* 0x000000ff00d37202 */ /* 0x000fc40000000f00 */
[----:B------:R-:W-:Y:S01]  /*5bf0*/  MOV R215, RZ ;  /* 0x000000ff00d77202 */ /* 0x000fe20000000f00 */
[----:B------:R-:W5:Y:S04]  /*5c00*/  @!P5 LDG.E R206, desc[UR34][R2.64+0xf00] ;  /* 0x000f002202ced981 */ /* 0x000f68000c1e1900 */
[----:B------:R-:W5:Y:S01]  /*5c10*/  @!P1 LDG.E R203, desc[UR34][R2.64+0x980] ;  /* 0x0009802202cb9981 */ /* 0x000f62000c1e1900 */
[----:B------:R-:W-:-:S03]  /*5c20*/  ISETP.GE.AND P1, PT, R58, UR15, PT ;  /* 0x0000000f3a007c0c */ /* 0x000fc6000bf26270 */
[----:B------:R-:W5:Y:S01]  /*5c30*/  @!P0 LDG.E R200, desc[UR34][R2.64+0xa00] ;  /* 0x000a002202c88981 */ /* 0x000f62000c1e1900 */
[----:B------:R-:W-:Y:S02]  /*5c40*/  ISETP.GE.AND P0, PT, R56, UR15, PT ;  /* 0x0000000f38007c0c */ /* 0x000fe4000bf06270 */
[----:B------:R-:W-:Y:S01]  /*5c50*/  MOV R213, RZ ;  /* 0x000000ff00d57202 */ /* 0x000fe20000000f00 */
[----:B------:R-:W5:Y:S01]  /*5c60*/  @!P2 LDG.E R208, desc[UR34][R2.64+0xd80] ;  /* 0x000d802202d0a981 */ /* 0x000f62000c1e1900 */
[----:B---3--:R-:W-:-:S03]  /*5c70*/  R2UR UR17, R5 ;  /* 0x00000000051172ca */ /* 0x008fc600000e0000 */
        /* <DEDUP_REMOVED lines=177> */
[----:B------:R1:W-:Y:S01]  /*6790*/  STS [R7+0x2880], R196 ;  /* 0x002880c407007388 */ /* 0x0003e20000000800 */
[----:B------:R-:W2:Y:S03]  /*67a0*/  MUFU.EX2 R0, R0 ;  /* 0x0000000000007308 */ /* 0x000ea60000000800 */
[----:B------:R-:W-:Y:S04]  /*67b0*/  STS [R6+0x2900], R199 ;  /* 0x002900c706007388 */ /* 0x000fe80000000800 */
[----:B------:R-:W-:Y:S04]  /*67c0*/  STS [R22+0x2980], R201 ;  /* 0x002980c916007388 */ /* 0x000fe80000000800 */
[----:B------:R-:W-:Y:S04]  /*67d0*/  STS [R23+0x2a00], R198 ;  /* 0x002a00c617007388 */ /* 0x000fe80000000800 */
[----:B------:R-:W-:Y:S04]  /*67e0*/  STS [R26+0x2a80], R203 ;  /* 0x002a80cb1a007388 */ /* 0x000fe80000000800 */
[----:B------:R-:W-:Y:S01]  /*67f0*/  STS [R25+0x2b00], R200 ;  /* 0x002b00c819007388 */ /* 0x000fe20000000800 */
[----:B0-----:R-:W-:-:S03]  /*6800*/  FMUL.FTZ R8, R142, UR17 ;  /* 0x000000118e087c20 */ /* 0x001fc60008410000 */
[----:B------:R0:W-:Y:S04]  /*6810*/  STS [R24+0x2b80], R205 ;  /* 0x002b80cd18007388 */ /* 0x0001e80000000800 */
[----:B------:R-:W-:Y:S04]  /*6820*/  STS [R28+0x2c00], R207 ;  /* 0x002c00cf1c007388 */ /* 0x000fe80000000800 */
[----:B------:R-:W-:Y:S04]  /*6830*/  STS [R29+0x2c80], R202 ;  /* 0x002c80ca1d007388 */ /* 0x000fe80000000800 */
[----:B------:R-:W-:Y:S01]  /*6840*/  STS [R30+0x2d00], R209 ;  /* 0x002d00d11e007388 */ /* 0x000fe20000000800 */
[----:B------:R-:W-:-:S03]  /*6850*/  FMUL.RZ R8, R8, 0.15915493667125701904 ;  /* 0x3e22f98308087820 */ /* 0x000fc6000040c000 */
[----:B------:R-:W-:Y:S01]  /*6860*/  STS [R31+0x2d80], R204 ;  /* 0x002d80cc1f007388 */ /* 0x000fe20000000800 */
[----:B-1----:R-:W-:-:S03]  /*6870*/  FMUL.FTZ R7, R143, R3 ;  /* 0x000000038f077220 */ /* 0x002fc60000410000 */
[----:B------:R-:W-:Y:S04]  /*6880*/  STS [R32+0x2e00], R211 ;  /* 0x002e00d320007388 */ /* 0x000fe80000000800 */
[----:B------:R1:W-:Y:S04]  /*6890*/  STS [R33+0x2e80], R208 ;  /* 0x002e80d021007388 */ /* 0x0003e80000000800 */
[----:B------:R3:W-:Y:S04]  /*68a0*/  STS [R34+0x2f00], R215 ;  /* 0x002f00d722007388 */ /* 0x0007e80000000800 */
[----:B------:R-:W-:Y:S01]  /*68b0*/  STS [R60+0x2f80], R213 ;  /* 0x002f80d53c007388 */ /* 0x000fe20000000800 */
[----:B------:R-:W-:Y:S03]  /*68c0*/  MUFU.SIN R20, R8 ;  /* 0x0000000800147308 */ /* 0x000fe60000000400 */
[----:B------:R-:W-:Y:S01]  /*68d0*/  STS [R61+0x3000], R206 ;  /* 0x003000ce3d007388 */ /* 0x000fe20000000800 */
[C---:B--2---:R-:W-:Y:S01]  /*68e0*/  FMUL.FTZ R122, R0.reuse, R217 ;  /* 0x000000d9007a7220 */ /* 0x044fe20000410000 */
[----:B------:R-:W-:-:S02]  /*68f0*/  FMUL.FTZ R123, R0, R27 ;  /* 0x0000001b007b7220 */ /* 0x000fc40000410000 */
[----:B------:R-:W-:Y:S01]  /*6900*/  STS [R62+0x3080], R5 ;  /* 0x003080053e007388 */ /* 0x000fe20000000800 */
[----:B------:R-:W-:Y:S01]  /*6910*/  NOP ;  /* 0x0000000000007918 */ /* 0x000fe20000000000 */
[----:B0-----:R0:W-:Y:S01]  /*6920*/  MUFU.COS R24, R8 ;  /* 0x0000000800187308 */ /* 0x0011e20000000000 */
[----:B------:R-:W-:Y:S01]  /*6930*/  FMUL.FTZ R17, R142, R3 ;  /* 0x000000038e117220 */ /* 0x000fe20000410000 */
[----:B------:R-:W-:Y:S04]  /*6940*/  LDS R12, [R2+0x2144] ;  /* 0x00214400020c7984 */ /* 0x000fe80000000800 */
[----:B------:R-:W2:Y:S02]  /*6950*/  LDS R0, [R2+0x2104] ;  /* 0x0021040002007984 */ /* 0x000ea40000000800 */
[----:B-1----:R1:W-:Y:S02]  /*6960*/  MUFU.EX2 R33, R7 ;  /* 0x0000000700217308 */ /* 0x0023e40000000800 */
[----:B------:R-:W4:Y:S04]  /*6970*/  LDS R3, [R2+0x2108] ;  /* 0x0021080002037984 */ /* 0x000f280000000800 */
[----:B------:R-:W5:Y:S04]  /*6980*/  LDS R6, [R2+0x2114] ;  /* 0x0021140002067984 */ /* 0x000f680000000800 */
[----:B------:R-:W5:Y:S04]  /*6990*/  LDS R5, [R2+0x2118] ;  /* 0x0021180002057984 */ /* 0x000f680000000800 */
[----:B0-----:R-:W0:Y:S04]  /*69a0*/  LDS R8, [R2+0x2124] ;  /* 0x0021240002087984 */ /* 0x001e280000000800 */
        /* <DEDUP_REMOVED lines=26> */
[----:B------:R-:W-:Y:S01]  /*6b50*/  USHF.L.U32 UR49, UR24, 0x8, URZ ;  /* 0x0000000818317899 */ /* 0x000fe200080006ff */
[----:B------:R-:W-:-:S03]  /*6b60*/  FMUL.FTZ R4, R143, UR17 ;  /* 0x000000118f047c20 */ /* 0x000fc60008410000 */
[----:B------:R-:W-:Y:S01]  /*6b70*/  UIADD3 UR10, UPT, UPT, UR49, -0x100, URZ ;  /* 0xffffff00310a7890 */ /* 0x000fe2000fffe0ff */
[----:B------:R-:W-:-:S03]  /*6b80*/  FMUL.RZ R210, R4, 0.15915493667125701904 ;  /* 0x3e22f98304d27820 */ /* 0x000fc6000040c000 */
[----:B------:R-:W-:Y:S01]  /*6b90*/  ULOP3.LUT UR10, UR10, 0x100, URZ, 0xc0, !UPT ;  /* 0x000001000a0a7892 */ /* 0x000fe2000f8ec0ff */
[----:B------:R-:W3:Y:S01]  /*6ba0*/  MUFU.COS R16, R210 ;  /* 0x000000d200107308 */ /* 0x000ee20000000000 */
[C---:B------:R-:W-:Y:S02]  /*6bb0*/  ISETP.NE.AND P1, PT, R197.reuse, RZ, PT ;  /* 0x000000ffc500720c */ /* 0x040fe40003f25270 */
[----:B------:R-:W-:Y:S01]  /*6bc0*/  UIADD3 UR10, UPT, UPT, UR10, UR8, URZ ;  /* 0x000000080a0a7290 */ /* 0x000fe2000fffe0ff */
[----:B------:R-:W-:-:S04]  /*6bd0*/  IADD3 R212, PT, PT, R197, 0x200, RZ ;  /* 0x00000200c5d47810 */ /* 0x000fc80007ffe0ff */
[----:B------:R-:W5:Y:S01]  /*6be0*/  MUFU.EX2 R17, R17 ;  /* 0x0000001100117308 */ /* 0x000f620000000800 */
[----:B------:R-:W-:Y:S02]  /*6bf0*/  ISETP.NE.AND P2, PT, R197, 0x3f, PT ;  /* 0x0000003fc500780c */ /* 0x000fe40003f45270 */
[----:B------:R-:W-:-:S05]  /*6c00*/  SEL R13, R212, UR10, P1 ;  /* 0x0000000ad40d7c07 */ /* 0x000fca0008800000 */
[----:B------:R-:W1:Y:S01]  /*6c10*/  MUFU.SIN R4, R210 ;  /* 0x000000d200047308 */ /* 0x000e620000000400 */
[----:B------:R-:W-:Y:S01]  /*6c20*/  LEA R13, R13, UR16, 0x3 ;  /* 0x000000100d0d7c11 */ /* 0x000fe2000f8e18ff */
[----:B------:R-:W-:Y:S01]  /*6c30*/  BSSY.RECONVERGENT B0, `(.L_x_8668) ;  /* 0x0000033000007945 */ /* 0x000fe20003800200 */
[----:B---3--:R-:W-:-:S03]  /*6c40*/  FMUL.FTZ R34, R33, R16 ;  /* 0x0000001021227220 */ /* 0x008fc60000410000 */
[----:B------:R3:W-:Y:S01]  /*6c50*/  STS.64 [R13+0x8c60], R122 ;  /* 0x008c607a0d007388 */ /* 0x0007e20000000a00 */
[----:B--2---:R-:W-:Y:S01]  /*6c60*/  FMUL.FTZ R29, R125, -R0 ;  /* 0x800000007d1d7220 */ /* 0x004fe20000410000 */
[----:B----4-:R-:W-:Y:S01]  /*6c70*/  FMUL.FTZ R28, R124, R3 ;  /* 0x000000037c1c7220 */ /* 0x010fe20000410000 */
[C---:B-----5:R-:W-:Y:S01]  /*6c80*/  FMUL.FTZ R32, R17.reuse, R24 ;  /* 0x0000001811207220 */ /* 0x060fe20000410000 */
[----:B------:R-:W-:Y:S01]  /*6c90*/  FMUL.FTZ R31, R17, R20 ;  /* 0x00000014111f7220 */ /* 0x000fe20000410000 */
[----:B------:R-:W-:Y:S01]  /*6ca0*/  FMUL.FTZ R25, R121, -R6 ;  /* 0x8000000679197220 */ /* 0x000fe20000410000 */
[----:B------:R-:W-:Y:S01]  /*6cb0*/  FMUL.FTZ R24, R120, R5 ;  /* 0x0000000578187220 */ /* 0x000fe20000410000 */
[----:B0-----:R-:W-:Y:S01]  /*6cc0*/  FMUL.FTZ R21, R119, -R8 ;  /* 0x8000000877157220 */ /* 0x001fe20000410000 */
[----:B-1----:R-:W-:Y:S01]  /*6cd0*/  FMUL.FTZ R20, R118, R7 ;  /* 0x0000000776147220 */ /* 0x002fe20000410000 */
[----:B------:R-:W-:Y:S01]  /*6ce0*/  FMUL.FTZ R17, R117, -R10 ;  /* 0x8000000a75117220 */ /* 0x000fe20000410000 */
[----:B------:R-:W-:Y:S01]  /*6cf0*/  FMUL.FTZ R16, R116, R9 ;  /* 0x0000000974107220 */ /* 0x000fe20000410000 */
[----:B------:R-:W-:Y:S01]  /*6d00*/  FMUL.FTZ R33, R33, R4 ;  /* 0x0000000421217220 */ /* 0x000fe20000410000 */
[----:B---3--:R-:W-:Y:S01]  /*6d10*/  FMUL.FTZ R13, R113, -R12 ;  /* 0x8000000c710d7220 */ /* 0x008fe20000410000 */
        /* <DEDUP_REMOVED lines=34> */
.L_x_8669:
[----:B------:R-:W-:-:S06]  /*6f40*/  LEA R114, R197, UR16, 0x3 ;  /* 0x00000010c5727c11 */ /* 0x000fcc000f8e18ff */
[----:B------:R-:W0:Y:S02]  /*6f50*/  LDS.64 R114, [R114+0x9c68] ;  /* 0x009c680072727984 */ /* 0x000e240000000a00 */
.L_x_8670:
[----:B------:R-:W-:Y:S05]  /*6f60*/  BSYNC.RECONVERGENT B0 ;  /* 0x0000000000007941 */ /* 0x000fea0003800200 */
.L_x_8668:
        /* <DEDUP_REMOVED lines=18> */
[----:B------:R2:W5:Y:S01]  /*7090*/  @P0 LDG.E.128 R60, desc[UR34][R64.64] ;  /* 0x00000022403c0981 */ /* 0x000562000c1e1d00 */
[----:B------:R-:W-:Y:S01]  /*70a0*/  FFMA.FTZ R69, R104, R66, -R69 ;  /* 0x0000004268457223 */ /* 0x000fe20000010845 */
[C---:B------:R-:W-:Y:S01]  /*70b0*/  FMUL.FTZ R226, R156.reuse, R76 ;  /* 0x0000004c9ce27220 */ /* 0x040fe20000410000 */
[----:B------:R-:W-:Y:S01]  /*70c0*/  FMUL.FTZ R227, R156, R75 ;  /* 0x0000004b9ce37220 */ /* 0x000fe20000410000 */
[C---:B------:R-:W-:Y:S01]  /*70d0*/  FMUL.FTZ R225, R155.reuse, R74 ;  /* 0x0000004a9be17220 */ /* 0x040fe20000410000 */
[----:B------:R-:W-:Y:S01]  /*70e0*/  FMUL.FTZ R224, R155, R73 ;  /* 0x000000499be07220 */ /* 0x000fe20000410000 */
[C---:B------:R-:W-:Y:S01]  /*70f0*/  FFMA.FTZ R69, R188.reuse, R226, R69 ;  /* 0x000000e2bc457223 */ /* 0x040fe20000010045 */
[----:B------:R-:W-:Y:S01]  /*7100*/  FFMA.FTZ R71, R188, R227, R71 ;  /* 0x000000e3bc477223 */ /* 0x000fe20000010047 */
[C---:B------:R-:W-:Y:S01]  /*7110*/  FMUL.FTZ R223, R154.reuse, R59 ;  /* 0x0000003b9adf7220 */ /* 0x040fe20000410000 */
[----:B------:R-:W-:Y:S01]  /*7120*/  FMUL.FTZ R222, R154, R72 ;  /* 0x000000489ade7220 */ /* 0x000fe20000410000 */
[----:B--2---:R-:W-:Y:S01]  /*7130*/  FMUL.FTZ R64, R122, R103 ;  /* 0x000000677a407220 */ /* 0x004fe20000410000 */
[C---:B------:R-:W-:Y:S01]  /*7140*/  FMUL.FTZ R65, R101.reuse, R67 ;  /* 0x0000004365417220 */ /* 0x040fe20000410000 */
[C---:B------:R-:W-:Y:S01]  /*7150*/  FMUL.FTZ R68, R101.reuse, R69 ;  /* 0x0000004565447220 */ /* 0x040fe20000410000 */
[-C--:B------:R-:W-:Y:S01]  /*7160*/  FMUL.FTZ R199, R101, R71.reuse ;  /* 0x0000004765c77220 */ /* 0x080fe20000410000 */
[----:B------:R-:W-:Y:S01]  /*7170*/  FFMA.FTZ R64, R123, R104, R64 ;  /* 0x000000687b407223 */ /* 0x000fe20000010040 */
[----:B------:R-:W-:Y:S01]  /*7180*/  FMUL.FTZ R221, R153, R58 ;  /* 0x0000003a99dd7220 */ /* 0x000fe20000410000 */
[C---:B------:R-:W-:Y:S01]  /*7190*/  FFMA.FTZ R71, R102.reuse, R71, R68 ;  /* 0x0000004766477223 */ /* 0x040fe20000010044 */
[C---:B------:R-:W-:Y:S01]  /*71a0*/  FFMA.FTZ R66, R102.reuse, R69, -R199 ;  /* 0x0000004566427223 */ /* 0x040fe200000108c7 */
[CC--:B------:R-:W-:Y:S01]  /*71b0*/  FFMA.FTZ R65, R102.reuse, R64.reuse, R65 ;  /* 0x0000004066417223 */ /* 0x0c0fe20000010041 */
[----:B------:R-:W-:Y:S01]  /*71c0*/  FMUL.FTZ R64, R101, R64 ;  /* 0x0000004065407220 */ /* 0x000fe20000410000 */
[C---:B------:R-:W-:Y:S01]  /*71d0*/  FFMA.FTZ R71, R187.reuse, R224, R71 ;  /* 0x000000e0bb477223 */ /* 0x040fe20000010047 */
[----:B------:R-:W-:Y:S01]  /*71e0*/  FFMA.FTZ R66, R187, R225, R66 ;  /* 0x000000e1bb427223 */ /* 0x000fe20000010042 */
[----:B------:R-:W-:Y:S01]  /*71f0*/  FMUL.FTZ R220, R153, R57 ;  /* 0x0000003999dc7220 */ /* 0x000fe20000410000 */
        /* <DEDUP_REMOVED lines=9> */
[C---:B------:R-:W-:Y:S01]  /*7290*/  FMUL.FTZ R199, R97.reuse, R67 ;  /* 0x0000004361c77220 */ /* 0x040fe20000410000 */
[C---:B------:R-:W-:Y:S01]  /*72a0*/  FFMA.FTZ R71, R186.reuse, R223, R71 ;  /* 0x000000dfba477223 */ /* 0x040fe20000010047 */
[----:B------:R-:W-:Y:S01]  /*72b0*/  FFMA.FTZ R69, R186, R222, R69 ;  /* 0x000000deba457223 */ /* 0x000fe20000010045 */
[CC--:B------:R-:W-:Y:S01]  /*72c0*/  FMUL.FTZ R65, R97.reuse, R68.reuse ;  /* 0x0000004461417220 */ /* 0x0c0fe20000410000 */
[----:B------:R-:W-:Y:S01]  /*72d0*/  FFMA.FTZ R199, R98, R68, R199 ;  /* 0x0000004462c77223 */ /* 0x000fe200000100c7 */
[C---:B------:R-:W-:Y:S01]  /*72e0*/  FMUL.FTZ R64, R97.reuse, R71 ;  /* 0x0000004761407220 */ /* 0x040fe20000410000 */
[----:B------:R-:W-:Y:S01]  /*72f0*/  FMUL.FTZ R219, R152, R55 ;  /* 0x0000003798db7220 */ /* 0x000fe20000410000 */
[----:B------:R-:W-:Y:S01]  /*7300*/  FFMA.FTZ R65, R98, R67, -R65 ;  /* 0x0000004362417223 */ /* 0x000fe20000010841 */
[----:B------:R-:W-:Y:S01]  /*7310*/  FMUL.FTZ R218, R152, R56 ;  /* 0x0000003898da7220 */ /* 0x000fe20000410000 */
[CC--:B------:R-:W-:Y:S01]  /*7320*/  FFMA.FTZ R64, R98.reuse, R69.reuse, -R64 ;  /* 0x0000004562407223 */ /* 0x0c0fe20000010840 */
[----:B------:R-:W-:Y:S01]  /*7330*/  FMUL.FTZ R69, R97, R69 ;  /* 0x0000004561457220 */ /* 0x000fe20000410000 */
[----:B------:R-:W-:Y:S01]  /*7340*/  FMUL.FTZ R67, R95, R65 ;  /* 0x000000415f437220 */ /* 0x000fe20000410000 */
[----:B------:R-:W-:Y:S01]  /*7350*/  FMUL.FTZ R217, R151, R54 ;  /* 0x0000003697d97220 */ /* 0x000fe20000410000 */
[----:B------:R-:W-:Y:S01]  /*7360*/  FFMA.FTZ R64, R185, R221, R64 ;  /* 0x000000ddb9407223 */ /* 0x000fe20000010040 */
[----:B------:R-:W-:Y:S01]  /*7370*/  FFMA.FTZ R69, R98, R71, R69 ;  /* 0x0000004762457223 */ /* 0x000fe20000010045 */
[CC--:B------:R-:W-:Y:S01]  /*7380*/  FFMA.FTZ R67, R96.reuse, R199.reuse, R67 ;  /* 0x000000c760437223 */ /* 0x0c0fe20000010043 */
[C---:B------:R-:W-:Y:S01]  /*7390*/  FMUL.FTZ R199, R95.reuse, R199 ;  /* 0x000000c75fc77220 */ /* 0x040fe20000410000 */
[----:B------:R-:W-:Y:S01]  /*73a0*/  FMUL.FTZ R71, R95, R64 ;  /* 0x000000405f477220 */ /* 0x000fe20000410000 */
[----:B------:R-:W-:Y:S01]  /*73b0*/  FFMA.FTZ R69, R185, R220, R69 ;  /* 0x000000dcb9457223 */ /* 0x000fe20000010045 */
[----:B------:R-:W-:Y:S01]  /*73c0*/  FMUL.FTZ R216, R151, R53 ;  /* 0x0000003597d87220 */ /* 0x000fe20000410000 */
[C---:B------:R-:W-:Y:S01]  /*73d0*/  FFMA.FTZ R199, R96.reuse, R65, -R199 ;  /* 0x0000004160c77223 */ /* 0x040fe200000108c7 */
[C---:B------:R-:W-:Y:S01]  /*73e0*/  FMUL.FTZ R65, R93.reuse, R67 ;  /* 0x000000435d417220 */ /* 0x040fe20000410000 */
[----:B------:R-:W-:Y:S01]  /*73f0*/  FFMA.FTZ R71, R96, R69, R71 ;  /* 0x0000004560477223 */ /* 0x000fe20000010047 */
[----:B------:R-:W-:Y:S01]  /*7400*/  FMUL.FTZ R215, R150, R51 ;  /* 0x0000003396d77220 */ /* 0x000fe20000410000 */
[-C--:B------:R-:W-:Y:S01]  /*7410*/  FMUL.FTZ R66, R93, R199.reuse ;  /* 0x000000c75d427220 */ /* 0x080fe20000410000 */
[----:B------:R-:W-:Y:S01]  /*7420*/  FFMA.FTZ R199, R94, R199, -R65 ;  /* 0x000000c75ec77223 */ /* 0x000fe20000010841 */
[----:B------:R-:W-:Y:S01]  /*7430*/  FMUL.FTZ R65, R95, R69 ;  /* 0x000000455f417220 */ /* 0x000fe20000410000 */
[----:B------:R-:W-:Y:S01]  /*7440*/  FFMA.FTZ R71, R184, R219, R71 ;  /* 0x000000dbb8477223 */ /* 0x000fe20000010047 */
[----:B------:R-:W-:Y:S01]  /*7450*/  FFMA.FTZ R66, R94, R67, R66 ;  /* 0x000000435e427223 */ /* 0x000fe20000010042 */
[CC--:B------:R-:W-:Y:S01]  /*7460*/  FMUL.FTZ R69, R91.reuse, R199.reuse ;  /* 0x000000c75b457220 */ /* 0x0c0fe20000410000 */
        /* <DEDUP_REMOVED lines=21> */
[-C--:B------:R-:W-:Y:S01]  /*75c0*/  FMUL.FTZ R69, R91, R64.reuse ;  /* 0x000000405b457220 */ /* 0x080fe20000410000 */
        /* <DEDUP_REMOVED lines=43> */
[C---:B------:R-:W-:Y:S01]  /*7880*/  FMUL.FTZ R67, R85.reuse, R69 ;  /* 0x0000004555437220 */ /* 0x040fe20000410000 */
[----:B------:R-:W-:Y:S01]  /*7890*/  FMUL.FTZ R64, R85, R65 ;  /* 0x0000004155407220 */ /* 0x000fe20000410000 */
[----:B------:R-:W-:Y:S01]  /*78a0*/  FMUL.FTZ R202, R144, R40 ;  /* 0x0000002890ca7220 */ /* 0x000fe20000410000 */
[----:B------:R-:W-:Y:S01]  /*78b0*/  FMUL.FTZ R201, R143, R37 ;  /* 0x000000258fc97220 */ /* 0x000fe20000410000 */
        /* <DEDUP_REMOVED lines=8> */
[C---:B------:R-:W-:Y:S01]  /*7940*/  FMUL.FTZ R71, R83.reuse, R67 ;  /* 0x0000004353477220 */ /* 0x040fe20000410000 */
[-C--:B------:R-:W-:Y:S01]  /*7950*/  FMUL.FTZ R69, R83, R66.reuse ;  /* 0x0000004253457220 */ /* 0x080fe20000410000 */
[C---:B------:R-:W-:Y:S01]  /*7960*/  ISETP.GT.U32.AND P2, PT, R197.reuse, 0x1f, PT ;  /* 0x0000001fc500780c */ /* 0x040fe20003f44070 */
[----:B------:R-:W-:Y:S01]  /*7970*/  FFMA.FTZ R65, R34, R199, R65 ;  /* 0x000000c722417223 */ /* 0x000fe20000010041 */
[C---:B------:R-:W-:Y:S01]  /*7980*/  FFMA.FTZ R71, R84.reuse, R66, R71 ;  /* 0x0000004254477223 */ /* 0x040fe20000010047 */
[----:B------:R-:W-:Y:S01]  /*7990*/  FFMA.FTZ R69, R84, R67, -R69 ;  /* 0x0000004354457223 */ /* 0x000fe20000010845 */
[C---:B------:R-:W-:Y:S01]  /*79a0*/  FMUL.FTZ R199, R142.reuse, R35 ;  /* 0x000000238ec77220 */ /* 0x040fe20000410000 */
[----:B------:R-:W-:Y:S01]  /*79b0*/  FMUL.FTZ R198, R142, R36 ;  /* 0x000000248ec67220 */ /* 0x000fe20000410000 */
[C---:B------:R-:W-:Y:S01]  /*79c0*/  FFMA.FTZ R71, R178.reuse, R207, R71 ;  /* 0x000000cfb2477223 */ /* 0x040fe20000010047 */
[----:B------:R-:W-:Y:S01]  /*79d0*/  FFMA.FTZ R69, R178, R206, R69 ;  /* 0x000000ceb2457223 */ /* 0x000fe20000010045 */
[----:B------:R-:W-:-:S02]  /*79e0*/  LEA R196, R197, UR16, 0x4 ;  /* 0x00000010c5c47c11 */ /* 0x000fc4000f8e20ff */
[C---:B------:R-:W-:Y:S01]  /*79f0*/  FMUL.FTZ R67, R81.reuse, R71 ;  /* 0x0000004751437220 */ /* 0x040fe20000410000 */
[-C--:B------:R-:W-:Y:S01]  /*7a00*/  FMUL.FTZ R66, R81, R69.reuse ;  /* 0x0000004551427220 */ /* 0x080fe20000410000 */
[----:B------:R-:W-:Y:S02]  /*7a10*/  LOP3.LUT R105, R105, 0xfffffffd, RZ, 0xc0, !PT ;  /* 0xfffffffd69697812 */ /* 0x000fe400078ec0ff */
        /* <DEDUP_REMOVED lines=113> */
.L_x_8790:
        /* <DEDUP_REMOVED lines=13> */
.L_x_8793:
[----:B------:R-:W-:-:S03]  /*8200*/  UMOV UR10, 0xffffffff ;  /* 0xffffffff000a7882 */ /* 0x000fc60000000000 */
[----:B------:R-:W-:Y:S05]  /*8210*/  BRA.DIV UR10, `(.L_x_8674) ;  /* 0x0000007a0ae07947 */ /* 0x000fea000b800000 */
.L_x_8796:
[----:B------:R-:W-:-:S03]  /*8220*/  UMOV UR10, 0xffffffff ;  /* 0xffffffff000a7882 */ /* 0x000fc60000000000 */
[----:B------:R-:W-:Y:S05]  /*8230*/  BRA.DIV UR10, `(.L_x_8675) ;  /* 0x0000007e0a007947 */ /* 0x000fea000b800000 */
.L_x_8799:
[----:B------:R-:W-:-:S03]  /*8240*/  UMOV UR10, 0xffffffff ;  /* 0xffffffff000a7882 */ /* 0x000fc60000000000 */
[----:B------:R-:W-:Y:S05]  /*8250*/  BRA.DIV UR10, `(.L_x_8676) ;  /* 0x0000007e0a207947 */ /* 0x000fea000b800000 */
.L_x_8802:
        /* <DEDUP_REMOVED lines=10> */
.L_x_8812:
        /* <DEDUP_REMOVED lines=23> */
.L_x_8671:
        /* <DEDUP_REMOVED lines=26> */
[----:B------:R-:W-:Y:S01]  /*8610*/  FMUL.FTZ R61, R79, R62 ;  /* 0x0000003e4f3d7220 */ /* 0x000fe20000410000 */
[----:B------:R-:W-:Y:S01]  /*8620*/  FFMA.FTZ R65, R34, R60, -R65 ;  /* 0x0000003c22417223 */ /* 0x000fe20000010841 */
[----:B------:R-:W-:Y:S01]  /*8630*/  FADD.FTZ R64, R5, R64 ;  /* 0x0000004005407221 */ /* 0x000fe20000010000 */
[C---:B------:R-:W-:Y:S01]  /*8640*/  FMUL.FTZ R62, R79.reuse, R63 ;  /* 0x0000003f4f3e7220 */ /* 0x040fe20000410000 */
[C---:B------:R-:W-:Y:S01]  /*8650*/  FFMA.FTZ R61, R80.reuse, R67, R61 ;  /* 0x00000043503d7223 */ /* 0x040fe2000001003d */
[-C--:B------:R-:W-:Y:S02]  /*8660*/  FMUL.FTZ R60, R79, R65.reuse ;  /* 0x000000414f3c7220 */ /* 0x080fe40000410000 */
        /* <DEDUP_REMOVED lines=15> */
[CC--:B------:R-:W-:Y:S01]  /*8760*/  FMUL.FTZ R67, R83.reuse, R64.reuse ;  /* 0x0000004053437220 */ /* 0x0c0fe20000410000 */
[-C--:B------:R-:W-:Y:S01]  /*8770*/  FMUL.FTZ R62, R83, R61.reuse ;  /* 0x0000003d533e7220 */ /* 0x080fe20000410000 */
[C---:B------:R-:W-:Y:S01]  /*8780*/  FFMA.FTZ R64, R84.reuse, R64, -R69 ;  /* 0x0000004054407223 */ /* 0x040fe20000010845 */
[C---:B------:R-:W-:Y:S01]  /*8790*/  FFMA.FTZ R60, R84.reuse, R61, R60 ;  /* 0x0000003d543c7223 */ /* 0x040fe2000001003c */
[C---:B------:R-:W-:Y:S01]  /*87a0*/  FFMA.FTZ R67, R84.reuse, R65, R67 ;  /* 0x0000004154437223 */ /* 0x040fe20000010043 */
[----:B------:R-:W-:Y:S01]  /*87b0*/  FFMA.FTZ R62, R84, R63, -R62 ;  /* 0x0000003f543e7223 */ /* 0x000fe2000001083e */
        /* <DEDUP_REMOVED lines=61> */
[----:B------:R-:W0:Y:S01]  /*8b90*/  LDS.64 R68, [R196+0x8458] ;  /* 0x00845800c4447984 */ /* 0x000e220000000a00 */
[----:B------:R-:W-:-:S02]  /*8ba0*/  FADD.FTZ R65, R22, R65 ;  /* 0x0000004116417221 */ /* 0x000fc40000010000 */
        /* <DEDUP_REMOVED lines=12> */
[----:B------:R-:W-:-:S02]  /*8c70*/  FMUL.FTZ R61, R99, R64 ;  /* 0x00000040633d7220 */ /* 0x000fc40000410000 */
[C---:B------:R-:W-:Y:S02]  /*8c80*/  FFMA.FTZ R64, R100.reuse, R64, -R67 ;  /* 0x0000004064407223 */ /* 0x040fe40000010843 */
[----:B------:R-:W-:Y:S01]  /*8c90*/  FFMA.FTZ R65, R100, R65, R61 ;  /* 0x0000004164417223 */ /* 0x000fe2000001003d */
[-C--:B------:R-:W-:Y:S01]  /*8ca0*/  FMUL.FTZ R61, R99, R63.reuse ;  /* 0x0000003f633d7220 */ /* 0x080fe20000410000 */
[----:B------:R-:W-:Y:S02]  /*8cb0*/  FADD.FTZ R64, R25, R64 ;  /* 0x0000004019407221 */ /* 0x000fe40000010000 */
[----:B------:R-:W-:Y:S01]  /*8cc0*/  FADD.FTZ R65, R26, R65 ;  /* 0x000000411a417221 */ /* 0x000fe20000010000 */
[C---:B------:R-:W-:Y:S01]  /*8cd0*/  FFMA.FTZ R60, R100.reuse, R60, R61 ;  /* 0x0000003c643c7223 */ /* 0x040fe2000001003d */
[----:B------:R-:W-:Y:S01]  /*8ce0*/  FFMA.FTZ R61, R100, R63, -R62 ;  /* 0x0000003f643d7223 */ /* 0x000fe2000001083e */
[C---:B------:R-:W-:Y:S01]  /*8cf0*/  FMUL.FTZ R63, R101.reuse, R64 ;  /* 0x00000040653f7220 */ /* 0x040fe20000410000 */
[----:B------:R-:W-:Y:S01]  /*8d00*/  FMUL.FTZ R67, R101, R65 ;  /* 0x0000004165437220 */ /* 0x000fe20000410000 */
[----:B------:R-:W-:-:S02]  /*8d10*/  MOV R62, UR47 ;  /* 0x0000002f003e7c02 */ /* 0x000fc40008000f00 */
[C---:B------:R-:W-:Y:S01]  /*8d20*/  FFMA.FTZ R65, R102.reuse, R65, R63 ;  /* 0x0000004166417223 */ /* 0x040fe2000001003f */
[----:B------:R-:W-:Y:S01]  /*8d30*/  FFMA.FTZ R64, R102, R64, -R67 ;  /* 0x0000004066407223 */ /* 0x000fe20000010843 */
[----:B------:R-:W-:Y:S01]  /*8d40*/  ISETP.LE.OR P1, PT, R62, UR24, P1 ;  /* 0x000000183e007c0c */ /* 0x000fe20008f23670 */
[----:B------:R-:W-:Y:S01]  /*8d50*/  FMUL.FTZ R62, R101, R60 ;  /* 0x0000003c653e7220 */ /* 0x000fe20000410000 */
[----:B------:R-:W-:Y:S01]  /*8d60*/  FADD.FTZ R65, R28, R65 ;  /* 0x000000411c417221 */ /* 0x000fe20000010000 */
[----:B------:R-:W-:Y:S01]  /*8d70*/  FADD.FTZ R64, R27, R64 ;  /* 0x000000401b407221 */ /* 0x000fe20000010000 */
[-C--:B------:R-:W-:Y:S01]  /*8d80*/  FMUL.FTZ R63, R101, R61.reuse ;  /* 0x0000003d653f7220 */ /* 0x080fe20000410000 */
[----:B------:R-:W-:Y:S01]  /*8d90*/  FFMA.FTZ R62, R102, R61, -R62 ;  /* 0x0000003d663e7223 */ /* 0x000fe2000001083e */
[----:B------:R-:W-:Y:S01]  /*8da0*/  FMUL.FTZ R67, R103, R65 ;  /* 0x0000004167437220 */ /* 0x000fe20000410000 */
[----:B0-----:R-:W-:Y:S01]  /*8db0*/  FMUL.FTZ R71, R123, R68 ;  /* 0x000000447b477220 */ /* 0x001fe20000410000 */
[-C--:B------:R-:W-:Y:S01]  /*8dc0*/  FMUL.FTZ R61, R103, R64.reuse ;  /* 0x00000040673d7220 */ /* 0x080fe20000410000 */
[----:B------:R-:W-:Y:S01]  /*8dd0*/  FMUL.FTZ R123, R123, R69 ;  /* 0x000000457b7b7220 */ /* 0x000fe20000410000 */
[----:B------:R-:W-:Y:S01]  /*8de0*/  FFMA.FTZ R70, R104, R64, -R67 ;  /* 0x0000004068467223 */ /* 0x000fe20000010843 */
[----:B------:R-:W-:Y:S01]  /*8df0*/  FFMA.FTZ R60, R102, R60, R63 ;  /* 0x0000003c663c7223 */ /* 0x000fe2000001003f */
[----:B------:R-:W-:Y:S01]  /*8e00*/  FFMA.FTZ R63, R104, R65, R61 ;  /* 0x00000041683f7223 */ /* 0x000fe2000001003d */
[----:B------:R-:W-:Y:S01]  /*8e10*/  FMUL.FTZ R61, R103, R62 ;  /* 0x0000003e673d7220 */ /* 0x000fe20000410000 */
[----:B------:R-:W-:Y:S01]  /*8e20*/  FADD.FTZ R67, R29, R70 ;  /* 0x000000461d437221 */ /* 0x000fe20000010000 */
[C---:B------:R-:W-:Y:S01]  /*8e30*/  FFMA.FTZ R70, R122.reuse, R69, R71 ;  /* 0x000000457a467223 */ /* 0x040fe20000010047 */
[----:B------:R-:W-:Y:S01]  /*8e40*/  VOTEU.ALL UP0, P1 ;  /* 0x0000000000ff7886 */ /* 0x000fe20000800000 */
[----:B------:R-:W-:Y:S01]  /*8e50*/  FFMA.FTZ R123, R122, R68, -R123 ;  /* 0x000000447a7b7223 */ /* 0x000fe2000001087b */
[-C--:B------:R-:W-:Y:S01]  /*8e60*/  FMUL.FTZ R65, R103, R60.reuse ;  /* 0x0000003c67417220 */ /* 0x080fe20000410000 */
[----:B------:R-:W-:Y:S01]  /*8e70*/  FFMA.FTZ R229, R189, R229, R70 ;  /* 0x000000e5bde57223 */ /* 0x000fe20000010046 */
[----:B------:R-:W-:Y:S01]  /*8e80*/  FFMA.FTZ R64, R104, R60, R61 ;  /* 0x0000003c68407223 */ /* 0x000fe2000001003d */
[----:B------:R-:W-:-:S02]  /*8e90*/  HFMA2 R60, -RZ, RZ, 1.875, 0 ;  /* 0x3f800000ff3c7431 */ /* 0x000fc400000001ff */
[----:B------:R-:W-:Y:S01]  /*8ea0*/  FFMA.FTZ R228, R189, R228, R123 ;  /* 0x000000e4bde47223 */ /* 0x000fe2000001007b */
[C---:B------:R-:W-:Y:S01]  /*8eb0*/  FMUL.FTZ R69, R103.reuse, R229 ;  /* 0x000000e567457220 */ /* 0x040fe20000410000 */
[----:B------:R-:W-:Y:S01]  /*8ec0*/  @!UP0 ULEA UR10, UR8, UR16, 0x4 ;  /* 0x00000010080a8291 */ /* 0x000fe2000f8e20ff */
[----:B------:R-:W-:Y:S01]  /*8ed0*/  FFMA.FTZ R65, R104, R62, -R65 ;  /* 0x0000003e68417223 */ /* 0x000fe20000010841 */
[----:B------:R-:W-:Y:S01]  /*8ee0*/  FADD.FTZ R66, R30, R63 ;  /* 0x0000003f1e427221 */ /* 0x000fe20000010000 */
[----:B------:R-:W-:Y:S02]  /*8ef0*/  CS2R R62, SRZ ;  /* 0x00000000003e7805 */ /* 0x000fe4000001ff00 */
[----:B------:R-:W-:Y:S01]  /*8f00*/  MOV R61, RZ ;  /* 0x000000ff003d7202 */ /* 0x000fe20000000f00 */
[-C--:B------:R-:W-:Y:S01]  /*8f10*/  FFMA.FTZ R69, R104, R228.reuse, -R69 ;  /* 0x000000e468457223 */ /* 0x080fe20000010845 */
[----:B------:R-:W-:-:S03]  /*8f20*/  FMUL.FTZ R68, R103, R228 ;  /* 0x000000e467447220 */ /* 0x000fc60000410000 */
[----:B------:R-:W-:Y:S01]  /*8f30*/  FFMA.FTZ R226, R188, R226, R69 ;  /* 0x000000e2bce27223 */ /* 0x000fe20000010045 */
[----:B------:R-:W-:Y:S01]  /*8f40*/  FFMA.FTZ R68, R104, R229, R68 ;  /* 0x000000e568447223 */ /* 0x000fe20000010044 */
[----:B------:R-:W0:Y:S03]  /*8f50*/  @!P1 LDS.128 R60, [UR10+0x9e60] ;  /* 0x009e600aff3c9984 */ /* 0x000e260008000c00 */
[----:B------:R-:W-:Y:S01]  /*8f60*/  FFMA.FTZ R227, R188, R227, R68 ;  /* 0x000000e3bce37223 */ /* 0x000fe20000010044 */
[----:B------:R1:W-:Y:S02]  /*8f70*/  STS.128 [R196+0x8860], R64 ;  /* 0x00886040c4007388 */ /* 0x0003e40000000c00 */
[----:B-1----:R-:W-:-:S04]  /*8f80*/  FMUL.FTZ R65, R101, R226 ;  /* 0x000000e265417220 */ /* 0x002fc80000410000 */
[-C--:B------:R-:W-:Y:S01]  /*8f90*/  FFMA.FTZ R64, R102, R227.reuse, R65 ;  /* 0x000000e366407223 */ /* 0x080fe20000010041 */
[----:B------:R-:W-:-:S03]  /*8fa0*/  FMUL.FTZ R65, R101, R227 ;  /* 0x000000e365417220 */ /* 0x000fc60000410000 */
[----:B------:R-:W-:Y:S01]  /*8fb0*/  FFMA.FTZ R224, R187, R224, R64 ;  /* 0x000000e0bbe07223 */ /* 0x000fe20000010040 */
[----:B------:R-:W-:-:S03]  /*8fc0*/  FFMA.FTZ R64, R102, R226, -R65 ;  /* 0x000000e266407223 */ /* 0x000fc60000010841 */
[----:B------:R-:W-:Y:S01]  /*8fd0*/  FMUL.FTZ R65, R99, R224 ;  /* 0x000000e063417220 */ /* 0x000fe20000410000 */
[----:B------:R-:W-:-:S04]  /*8fe0*/  FFMA.FTZ R225, R187, R225, R64 ;  /* 0x000000e1bbe17223 */ /* 0x000fc80000010040 */
[----:B------:R-:W-:-:S04]  /*8ff0*/  FFMA.FTZ R65, R100, R225, -R65 ;  /* 0x000000e164417223 */ /* 0x000fc80000010841 */
[----:B------:R-:W-:Y:S01]  /*9000*/  FFMA.FTZ R222, R186, R222, R65 ;  /* 0x000000debade7223 */ /* 0x000fe20000010041 */
[----:B------:R-:W-:-:S04]  /*9010*/  FMUL.FTZ R65, R99, R225 ;  /* 0x000000e163417220 */ /* 0x000fc80000410000 */
[----:B------:R-:W-:Y:S01]  /*9020*/  FFMA.FTZ R64, R100, R224, R65 ;  /* 0x000000e064407223 */ /* 0x000fe20000010041 */
[----:B------:R-:W-:-:S03]  /*9030*/  FMUL.FTZ R65, R97, R222 ;  /* 0x000000de61417220 */ /* 0x000fc60000410000 */
[----:B------:R-:W-:-:S04]  /*9040*/  FFMA.FTZ R223, R186, R223, R64 ;  /* 0x000000dfbadf7223 */ /* 0x000fc80000010040 */
        /* <DEDUP_REMOVED lines=39> */
[----:B------:R-:W-:-:S04]  /*92c0*/  FFMA.FTZ R65, R86, R210, -R65 ;  /* 0x000000d256417223 */ /* 0x000fc80000010841 */
[----:B------:R-:W-:Y:S01]  /*92d0*/  FFMA.FTZ R208, R179, R208, R65 ;  /* 0x000000d0b3d07223 */ /* 0x000fe20000010041 */
[----:B------:R-:W-:-:S03]  /*92e0*/  FMUL.FTZ R65, R83, R209 ;  /* 0x000000d153417220 */ /* 0x000fc60000410000 */
[-C--:B------:R-:W-:Y:S01]  /*92f0*/  FMUL.FTZ R64, R83, R208.reuse ;  /* 0x000000d053407220 */ /* 0x080fe20000410000 */
[----:B------:R-:W-:-:S03]  /*9300*/  FFMA.FTZ R65, R84, R208, -R65 ;  /* 0x000000d054417223 */ /* 0x000fc60000010841 */
[----:B------:R-:W-:Y:S01]  /*9310*/  FFMA.FTZ R64, R84, R209, R64 ;  /* 0x000000d154407223 */ /* 0x000fe20000010040 */
[----:B------:R-:W-:-:S03]  /*9320*/  FFMA.FTZ R206, R178, R206, R65 ;  /* 0x000000ceb2ce7223 */ /* 0x000fc60000010041 */
[----:B------:R-:W-:Y:S01]  /*9330*/  FFMA.FTZ R207, R178, R207, R64 ;  /* 0x000000cfb2cf7223 */ /* 0x000fe20000010040 */
[----:B------:R-:W-:-:S04]  /*9340*/  FMUL.FTZ R65, R81, R206 ;  /* 0x000000ce51417220 */ /* 0x000fc80000410000 */
        /* <DEDUP_REMOVED lines=46> */
.L_x_8817:
        /* <DEDUP_REMOVED lines=13> */
.L_x_8681:
[----:B------:R-:W-:Y:S05]  /*9700*/  BSYNC.RECONVERGENT B0 ;  /* 0x0000000000007941 */ /* 0x000fea0003800200 */
.L_x_8680:
[----:B------:R-:W-:Y:S01]  /*9710*/  UMOV UR10, 0xffffffff ;  /* 0xffffffff000a7882 */ /* 0x000fe20000000000 */
[----:B------:R-:W-:Y:S02]  /*9720*/  ISETP.GT.U32.AND P2, PT, R193, 0x1d, PT ;  /* 0x0000001dc100780c */ /* 0x000fe40003f44070 */
[----:B------:R-:W-:Y:S11]  /*9730*/  BRA.DIV UR10, `(.L_x_8682) ;  /* 0x0000006e0a387947 */ /* 0x000ff6000b800000 */
[----:B-1----:R1:W0:Y:S04]  /*9740*/  SHFL.DOWN PT, R69, R245, 0x2, 0x1f ;  /* 0x08401f00f5457f89 */ /* 0x00222800000e0000 */
[----:B--2---:R1:W2:Y:S04]  /*9750*/  SHFL.DOWN PT, R70, R246, 0x2, 0x1f ;  /* 0x08401f00f6467f89 */ /* 0x0042a800000e0000 */
[----:B---3--:R1:W3:Y:S04]  /*9760*/  SHFL.DOWN PT, R123, R247, 0x2, 0x1f ;  /* 0x08401f00f77b7f89 */ /* 0x0082e800000e0000 */
[----:B------:R1:W0:Y:S02]  /*9770*/  SHFL.DOWN PT, R71, R248, 0x2, 0x1f ;  /* 0x08401f00f8477f89 */ /* 0x00022400000e0000 */
.L_x_8823:
        /* <DEDUP_REMOVED lines=13> */
.L_x_8684:
[----:B------:R-:W-:Y:S05]  /*9850*/  BSYNC.RECONVERGENT B0 ;  /* 0x0000000000007941 */ /* 0x000fea0003800200 */
.L_x_8683:
[----:B------:R-:W-:Y:S01]  /*9860*/  UMOV UR10, 0xffffffff ;  /* 0xffffffff000a7882 */ /* 0x000fe20000000000 */
[----:B------:R-:W-:Y:S02]  /*9870*/  ISETP.GT.U32.AND P2, PT, R193, 0x1b, PT ;  /* 0x0000001bc100780c */ /* 0x000fe40003f44070 */
[----:B------:R-:W-:Y:S11]  /*9880*/  BRA.DIV UR10, `(.L_x_8685) ;  /* 0x0000006e0a587947 */ /* 0x000ff6000b800000 */
[----:B0-----:R0:W0:Y:S04]  /*9890*/  SHFL.DOWN PT, R69, R245, 0x4, 0x1f ;  /* 0x08801f00f5457f89 */ /* 0x00102800000e0000 */
[----:B--2---:R2:W0:Y:S04]  /*98a0*/  SHFL.DOWN PT, R70, R246, 0x4, 0x1f ;  /* 0x08801f00f6467f89 */ /* 0x00442800000e0000 */
[----:B---3--:R2:W3:Y:S04]  /*98b0*/  SHFL.DOWN PT, R123, R247, 0x4, 0x1f ;  /* 0x08801f00f77b7f89 */ /* 0x0084e800000e0000 */
[----:B------:R2:W0:Y:S02]  /*98c0*/  SHFL.DOWN PT, R71, R248, 0x4, 0x1f ;  /* 0x08801f00f8477f89 */ /* 0x00042400000e0000 */
.L_x_8829:
        /* <DEDUP_REMOVED lines=13> */
.L_x_8687:
[----:B------:R-:W-:Y:S05]  /*99a0*/  BSYNC.RECONVERGENT B0 ;  /* 0x0000000000007941 */ /* 0x000fea0003800200 */
.L_x_8686:
[----:B------:R-:W-:Y:S01]  /*99b0*/  UMOV UR10, 0xffffffff ;  /* 0xffffffff000a7882 */ /* 0x000fe20000000000 */
[----:B------:R-:W-:Y:S02]  /*99c0*/  ISETP.GT.U32.AND P2, PT, R193, 0x17, PT ;  /* 0x00000017c100780c */ /* 0x000fe40003f44070 */
[----:B------:R-:W-:Y:S11]  /*99d0*/  BRA.DIV UR10, `(.L_x_8688) ;  /* 0x0000006e0a787947 */ /* 0x000ff6000b800000 */
[----:B0-----:R0:W0:Y:S04]  /*99e0*/  SHFL.DOWN PT, R69, R245, 0x8, 0x1f ;  /* 0x09001f00f5457f89 */ /* 0x00102800000e0000 */
[----:B------:R0:W0:Y:S04]  /*99f0*/  SHFL.DOWN PT, R70, R246, 0x8, 0x1f ;  /* 0x09001f00f6467f89 */ /* 0x00002800000e0000 */
[----:B---3--:R3:W0:Y:S04]  /*9a00*/  SHFL.DOWN PT, R123, R247, 0x8, 0x1f ;  /* 0x09001f00f77b7f89 */ /* 0x00862800000e0000 */
[----:B------:R3:W0:Y:S02]  /*9a10*/  SHFL.DOWN PT, R71, R248, 0x8, 0x1f ;  /* 0x09001f00f8477f89 */ /* 0x00062400000e0000 */
.L_x_8835:
        /* <DEDUP_REMOVED lines=13> */
.L_x_8690:
[----:B------:R-:W-:Y:S05]  /*9af0*/  BSYNC.RECONVERGENT B0 ;  /* 0x0000000000007941 */ /* 0x000fea0003800200 */
.L_x_8689:
[----:B------:R-:W-:Y:S01]  /*9b00*/  UMOV UR10, 0xffffffff ;  /* 0xffffffff000a7882 */ /* 0x000fe20000000000 */
[----:B------:R-:W-:Y:S02]  /*9b10*/  ISETP.GT.U32.AND P2, PT, R193, 0xf, PT ;  /* 0x0000000fc100780c */ /* 0x000fe40003f44070 */
[----:B------:R-:W-:Y:S11]  /*9b20*/  BRA.DIV UR10, `(.L_x_8691) ;  /* 0x0000006e0a987947 */ /* 0x000ff6000b800000 */
[----:B0-----:R0:W0:Y:S04]  /*9b30*/  SHFL.DOWN PT, R69, R245, 0x10, 0x1f ;  /* 0x0a001f00f5457f89 */ /* 0x00102800000e0000 */
[----:B------:R0:W0:Y:S04]  /*9b40*/  SHFL.DOWN PT, R70, R246, 0x10, 0x1f ;  /* 0x0a001f00f6467f89 */ /* 0x00002800000e0000 */
[----:B------:R0:W0:Y:S04]  /*9b50*/  SHFL.DOWN PT, R123, R247, 0x10, 0x1f ;  /* 0x0a001f00f77b7f89 */ /* 0x00002800000e0000 */
[----:B------:R0:W0:Y:S02]  /*9b60*/  SHFL.DOWN PT, R71, R248, 0x10, 0x1f ;  /* 0x0a001f00f8477f89 */ /* 0x00002400000e0000 */
.L_x_8841:
        /* <DEDUP_REMOVED lines=13> */
.L_x_8693:
[----:B------:R-:W-:Y:S05]  /*9c40*/  BSYNC.RECONVERGENT B0 ;  /* 0x0000000000007941 */ /* 0x000fea0003800200 */
.L_x_8692:
        /* <DEDUP_REMOVED lines=25> */
.L_x_8855:
        /* <DEDUP_REMOVED lines=13> */
.L_x_8696:
[----:B------:R-:W-:Y:S05]  /*9eb0*/  BSYNC.RECONVERGENT B0 ;  /* 0x0000000000007941 */ /* 0x000fea0003800200 */
.L_x_8695:
        /* <DEDUP_REMOVED lines=16> */
.L_x_8678:
        /* <DEDUP_REMOVED lines=9> */
[----:B------:R-:W-:Y:S01]  /*a050*/  FMUL.FTZ R247, R120, R222 ;  /* 0x000000de78f77220 */ /* 0x000fe20000410000 */
[----:B------:R-:W-:Y:S01]  /*a060*/  BSSY.RECONVERGENT B0, `(.L_x_8697) ;  /* 0x00002b1000007945 */ /* 0x000fe20003800200 */
[----:B------:R-:W-:Y:S02]  /*a070*/  LEA.HI R122, R122, R197, RZ, 0x1b ;  /* 0x000000c57a7a7211 */ /* 0x000fe400078fd8ff */
[----:B------:R-:W-:Y:S02]  /*a080*/  @!UP0 ULEA UR10, UR8, UR16, 0x4 ;  /* 0x00000010080a8291 */ /* 0x000fe4000f8e20ff */
[----:B------:R-:W-:Y:S01]  /*a090*/  LEA R122, R122, UR16, 0x2 ;  /* 0x000000107a7a7c11 */ /* 0x000fe2000f8e10ff */
[----:B------:R-:W0:Y:S06]  /*a0a0*/  LDS.64 R64, [R196+0x8868] ;  /* 0x00886800c4407984 */ /* 0x000e2c0000000a00 */
[----:B------:R1:W-:Y:S01]  /*a0b0*/  @!P1 STS.128 [UR10+0x9e60], R60 ;  /* 0x009e603cff009988 */ /* 0x0003e20008000c0a */
[----:B------:R-:W-:-:S04]  /*a0c0*/  ULEA UR10, UR24, 0xfffff800, 0xb ;  /* 0xfffff800180a7891 */ /* 0x000fc8000f8e58ff */
[----:B------:R-:W-:Y:S01]  /*a0d0*/  USHF.R.S32.HI UR49, URZ, 0x1f, UR10 ;  /* 0x0000001fff317899 */ /* 0x000fe2000801140a */
[-C--:B0-----:R-:W-:Y:S01]  /*a0e0*/  FMUL.FTZ R67, R65, R115.reuse ;  /* 0x0000007341437220 */ /* 0x081fe20000410000 */
[----:B------:R-:W-:-:S03]  /*a0f0*/  FMUL.FTZ R68, R64, R115 ;  /* 0x0000007340447220 */ /* 0x000fc60000410000 */
        /* <DEDUP_REMOVED lines=8> */
[----:B------:R-:W-:Y:S01]  /*a180*/  LEA.HI R114, R197, R197, RZ, 0x1b ;  /* 0x000000c5c5727211 */ /* 0x000fe200078fd8ff */
[----:B-1----:R-:W-:-:S04]  /*a190*/  IMAD.WIDE.U32 R62, R69, UR8, R64 ;  /* 0x00000008453e7c25 */ /* 0x002fc8000f8e0040 */
[----:B------:R-:W-:Y:S01]  /*a1a0*/  FMUL.FTZ R69, R195, UR17 ;  /* 0x00000011c3457c20 */ /* 0x000fe20008410000 */
[----:B------:R-:W-:Y:S01]  /*a1b0*/  LEA R114, R114, UR16, 0x2 ;  /* 0x0000001072727c11 */ /* 0x000fe2000f8e10ff */
[----:B------:R-:W-:Y:S01]  /*a1c0*/  IMAD R61, R71, UR8, R63 ;  /* 0x00000008473d7c24 */ /* 0x000fe2000f8e023f */
[----:B------:R-:W-:Y:S01]  /*a1d0*/  MOV R63, UR19 ;  /* 0x00000013003f7c02 */ /* 0x000fe20008000f00 */
[----:B------:R-:W-:Y:S01]  /*a1e0*/  IMAD.WIDE.U32 R66, R67, UR8, R64 ;  /* 0x0000000843427c25 */ /* 0x000fe2000f8e0040 */
[----:B------:R-:W-:-:S03]  /*a1f0*/  LEA R60, P2, R62, UR20, 0x2 ;  /* 0x000000143e3c7c11 */ /* 0x000fc6000f8410ff */
[CC--:B------:R-:W-:Y:S01]  /*a200*/  FMUL.FTZ R65, R31.reuse, R194.reuse ;  /* 0x000000c21f417220 */ /* 0x0c0fe20000410000 */
[-C--:B------:R-:W-:Y:S01]  /*a210*/  FMUL.FTZ R31, R31, R195.reuse ;  /* 0x000000c31f1f7220 */ /* 0x080fe20000410000 */
[----:B------:R-:W-:Y:S01]  /*a220*/  IMAD R63, R63, UR8, R67 ;  /* 0x000000083f3f7c24 */ /* 0x000fe2000f8e0243 */
[----:B------:R-:W-:Y:S01]  /*a230*/  LEA.HI.X R61, R62, UR21, R61, 0x2, P2 ;  /* 0x000000153e3d7c11 */ /* 0x000fe200090f143d */
[----:B------:R-:W-:Y:S01]  /*a240*/  FFMA.FTZ R65, R32, R195, R65 ;  /* 0x000000c320417223 */ /* 0x000fe20000010041 */
[----:B------:R-:W-:Y:S01]  /*a250*/  LEA R62, P2, R66, UR22, 0x2 ;  /* 0x00000016423e7c11 */ /* 0x000fe2000f8410ff */
[----:B------:R-:W-:Y:S01]  /*a260*/  FFMA.FTZ R67, R32, R194, -R31 ;  /* 0x000000c220437223 */ /* 0x000fe2000001081f */
[----:B------:R-:W-:Y:S01]  /*a270*/  FMUL.FTZ R31, R174, R142 ;  /* 0x0000008eae1f7220 */ /* 0x000fe20000410000 */
[CC--:B------:R-:W-:Y:S01]  /*a280*/  FMUL.FTZ R32, R35.reuse, R194.reuse ;  /* 0x000000c223207220 */ /* 0x0c0fe20000410000 */
[----:B------:R-:W-:Y:S01]  /*a290*/  LEA.HI.X R63, R66, UR23, R63, 0x2, P2 ;  /* 0x00000017423f7c11 */ /* 0x000fe200090f143f */
[----:B------:R-:W-:Y:S01]  /*a2a0*/  FFMA.FTZ R69, R194, UR46, -R69 ;  /* 0x0000002ec2457c23 */ /* 0x000fe20008010845 */
[----:B------:R-:W-:Y:S01]  /*a2b0*/  FFMA.FTZ R66, R35, -R31, R199 ;  /* 0x8000001f23427223 */ /* 0x000fe200000100c7 */
[----:B------:R-:W-:Y:S01]  /*a2c0*/  FFMA.FTZ R35, R36, R195, R32 ;  /* 0x000000c324237223 */ /* 0x000fe20000010020 */
[----:B------:R-:W-:Y:S01]  /*a2d0*/  FMUL.FTZ R32, R194, UR17 ;  /* 0x00000011c2207c20 */ /* 0x000fe20008410000 */
[----:B------:R-:W-:Y:S01]  /*a2e0*/  FFMA.FTZ R31, -R36, R31, R198 ;  /* 0x0000001f241f7223 */ /* 0x000fe200000101c6 */
[----:B------:R-:W-:Y:S01]  /*a2f0*/  FMUL.FTZ R68, R66, R69 ;  /* 0x0000004542447220 */ /* 0x000fe20000410000 */
[C---:B------:R-:W-:Y:S01]  /*a300*/  FMUL.FTZ R69, R142.reuse, R194 ;  /* 0x000000c28e457220 */ /* 0x040fe20000410000 */
[----:B------:R-:W-:Y:S01]  /*a310*/  FFMA.FTZ R32, R195, UR46, R32 ;  /* 0x0000002ec3207c23 */ /* 0x000fe20008010020 */
[----:B------:R-:W-:Y:S01]  /*a320*/  FMUL.FTZ R195, R142, R195 ;  /* 0x000000c38ec37220 */ /* 0x000fe20000410000 */
[----:B------:R-:W-:Y:S01]  /*a330*/  FADD.FTZ R36, R0, R67 ;  /* 0x0000004300247221 */ /* 0x000fe20000010000 */
[----:B------:R-:W-:Y:S01]  /*a340*/  FMUL.FTZ R0, R66, R69 ;  /* 0x0000004542007220 */ /* 0x000fe20000410000 */
[----:B------:R-:W-:Y:S01]  /*a350*/  FADD.FTZ R2, R2, R65 ;  /* 0x0000004102027221 */ /* 0x000fe20000010000 */
[-C--:B------:R-:W-:Y:S01]  /*a360*/  FMUL.FTZ R66, R66, R195.reuse ;  /* 0x000000c342427220 */ /* 0x080fe20000410000 */
[C---:B------:R-:W-:Y:S01]  /*a370*/  FFMA.FTZ R67, R31.reuse, R32, R68 ;  /* 0x000000201f437223 */ /* 0x040fe20000010044 */
[C---:B------:R-:W-:Y:S01]  /*a380*/  FFMA.FTZ R0, R31.reuse, R195, R0 ;  /* 0x000000c31f007223 */ /* 0x040fe20000010000 */
[-C--:B------:R-:W-:Y:S01]  /*a390*/  FMUL.FTZ R71, R174, R69.reuse ;  /* 0x00000045ae477220 */ /* 0x080fe20000410000 */
[----:B------:R-:W-:Y:S01]  /*a3a0*/  FFMA.FTZ R31, R31, R69, -R66 ;  /* 0x000000451f1f7223 */ /* 0x000fe20000010842 */
[C---:B------:R-:W-:Y:S01]  /*a3b0*/  FMUL.FTZ R65, R33.reuse, R36 ;  /* 0x0000002421417220 */ /* 0x040fe20000410000 */
[-C--:B------:R-:W-:Y:S01]  /*a3c0*/  FMUL.FTZ R69, R33, R2.reuse ;  /* 0x0000000221457220 */ /* 0x080fe20000410000 */
[-C--:B------:R-:W-:Y:S01]  /*a3d0*/  FFMA.FTZ R126, R142, R35.reuse, R126 ;  /* 0x000000238e7e7223 */ /* 0x080fe2000001007e */
[----:B------:R-:W-:Y:S01]  /*a3e0*/  FFMA.FTZ R70, R174, R35, R67 ;  /* 0x00000023ae467223 */ /* 0x000fe20000010043 */
[C---:B------:R-:W-:Y:S01]  /*a3f0*/  FFMA.FTZ R33, R34.reuse, R2, R65 ;  /* 0x0000000222217223 */ /* 0x040fe20000010041 */
[-C--:B------:R-:W-:Y:S01]  /*a400*/  FFMA.FTZ R66, R34, R36.reuse, -R69 ;  /* 0x0000002422427223 */ /* 0x080fe20000010845 */
[----:B------:R-:W-:Y:S01]  /*a410*/  FMUL.FTZ R34, R175, R143 ;  /* 0x0000008faf227220 */ /* 0x000fe20000410000 */
[----:B------:R-:W-:Y:S01]  /*a420*/  FMUL.FTZ R35, R2, UR17 ;  /* 0x0000001102237c20 */ /* 0x000fe20008410000 */
[C---:B------:R-:W-:Y:S01]  /*a430*/  FMUL.FTZ R65, R37.reuse, R36 ;  /* 0x0000002425417220 */ /* 0x040fe20000410000 */
[----:B------:R-:W-:Y:S01]  /*a440*/  FADD.FTZ R33, R4, R33 ;  /* 0x0000002104217221 */ /* 0x000fe20000010000 */
[-C--:B------:R-:W-:Y:S01]  /*a450*/  FFMA.FTZ R37, R37, -R34.reuse, R201 ;  /* 0x8000002225257223 */ /* 0x080fe200000100c9 */
[C---:B------:R-:W-:Y:S01]  /*a460*/  FFMA.FTZ R4, R36.reuse, UR46, -R35 ;  /* 0x0000002e24047c23 */ /* 0x040fe20008010823 */
[----:B------:R-:W-:Y:S01]  /*a470*/  FMUL.FTZ R35, R36, UR17 ;  /* 0x0000001124237c20 */ /* 0x000fe20008410000 */
[----:B------:R-:W-:Y:S01]  /*a480*/  MOV R32, UR16 ;  /* 0x0000001000207c02 */ /* 0x000fe20008000f00 */
[C---:B------:R-:W-:Y:S01]  /*a490*/  FFMA.FTZ R34, -R38.reuse, R34, R200 ;  /* 0x0000002226227223 */ /* 0x040fe200000101c8 */
[C---:B------:R-:W-:Y:S01]  /*a4a0*/  FMUL.FTZ R68, R143.reuse, R36 ;  /* 0x000000248f447220 */ /* 0x040fe20000410000 */
[-C--:B------:R-:W-:Y:S01]  /*a4b0*/  FFMA.FTZ R38, R38, R2.reuse, R65 ;  /* 0x0000000226267223 */ /* 0x080fe20000010041 */
[----:B------:R-:W-:Y:S01]  /*a4c0*/  FMUL.FTZ R36, R143, R2 ;  /* 0x000000028f247220 */ /* 0x000fe20000410000 */
[----:B------:R-:W-:Y:S01]  /*a4d0*/  FMUL.FTZ R65, R37, R4 ;  /* 0x0000000425417220 */ /* 0x000fe20000410000 */
[----:B------:R-:W-:Y:S01]  /*a4e0*/  FFMA.FTZ R35, R2, UR46, R35 ;  /* 0x0000002e02237c23 */ /* 0x000fe20008010023 */
[----:B------:R-:W-:Y:S01]  /*a4f0*/  FADD.FTZ R4, R3, R66 ;  /* 0x0000004203047221 */ /* 0x000fe20000010000 */
[----:B------:R-:W-:Y:S01]  /*a500*/  FMUL.FTZ R3, R37, R68 ;  /* 0x0000004425037220 */ /* 0x000fe20000410000 */
[----:B------:R-:W-:-:S02]  /*a510*/  IMAD R32, R197, 0x84, R32 ;  /* 0x00000084c5207824 */ /* 0x000fc400078e0220 */
[-C--:B------:R-:W-:Y:S01]  /*a520*/  FMUL.FTZ R67, R175, R36.reuse ;  /* 0x00000024af437220 */ /* 0x080fe20000410000 */
[C---:B------:R-:W-:Y:S01]  /*a530*/  FFMA.FTZ R66, R34.reuse, R35, R65 ;  /* 0x0000002322427223 */ /* 0x040fe20000010041 */
[-C--:B------:R-:W-:Y:S01]  /*a540*/  FMUL.FTZ R37, R37, R36.reuse ;  /* 0x0000002425257220 */ /* 0x080fe20000410000 */
[----:B------:R-:W-:Y:S01]  /*a550*/  FFMA.FTZ R2, R34, R36, R3 ;  /* 0x0000002422027223 */ /* 0x000fe20000010003 */
[C---:B------:R-:W-:Y:S01]  /*a560*/  FMUL.FTZ R35, R79.reuse, R4 ;  /* 0x000000044f237220 */ /* 0x040fe20000410000 */
[----:B------:R-:W-:Y:S01]  /*a570*/  FMUL.FTZ R65, R176, R144 ;  /* 0x00000090b0417220 */ /* 0x000fe20000410000 */
[-C--:B------:R-:W-:Y:S01]  /*a580*/  FMUL.FTZ R79, R79, R33.reuse ;  /* 0x000000214f4f7220 */ /* 0x080fe20000410000 */
[C---:B------:R-:W-:Y:S01]  /*a590*/  FMUL.FTZ R36, R39.reuse, R4 ;  /* 0x0000000427247220 */ /* 0x040fe20000410000 */
[----:B------:R0:W-:Y:S01]  /*a5a0*/  STS [R32+0x4270], R67 ;  /* 0x0042704320007388 */ /* 0x0001e20000000800 */
[----:B------:R-:W-:Y:S01]  /*a5b0*/  FFMA.FTZ R3, R34, R68, -R37 ;  /* 0x0000004422037223 */ /* 0x000fe20000010825 */
[C---:B------:R-:W-:Y:S01]  /*a5c0*/  FFMA.FTZ R37, R80.reuse, R33, R35 ;  /* 0x0000002150257223 */ /* 0x040fe20000010023 */
[-C--:B------:R-:W-:Y:S01]  /*a5d0*/  FFMA.FTZ R39, R39, -R65.reuse, R203 ;  /* 0x8000004127277223 */ /* 0x080fe200000100cb */
[----:B------:R-:W-:Y:S01]  /*a5e0*/  FFMA.FTZ R34, R80, R4, -R79 ;  /* 0x0000000450227223 */ /* 0x000fe2000001084f */
[C---:B------:R-:W-:Y:S01]  /*a5f0*/  FFMA.FTZ R65, -R40.reuse, R65, R202 ;  /* 0x0000004128417223 */ /* 0x040fe200000101ca */
[-C--:B------:R-:W-:Y:S01]  /*a600*/  FFMA.FTZ R35, R40, R33.reuse, R36 ;  /* 0x0000002128237223 */ /* 0x080fe20000010024 */
[-C--:B------:R-:W-:Y:S01]  /*a610*/  FFMA.FTZ R69, R175, R38.reuse, R66 ;  /* 0x00000026af457223 */ /* 0x080fe20000010042 */
[----:B------:R-:W-:Y:S01]  /*a620*/  FFMA.FTZ R127, R143, R38, R127 ;  /* 0x000000268f7f7223 */ /* 0x000fe2000001007f */
[C---:B------:R-:W-:Y:S01]  /*a630*/  FMUL.FTZ R66, R144.reuse, R4 ;  /* 0x0000000490427220 */ /* 0x040fe20000410000 */
[----:B0-----:R-:W-:Y:S01]  /*a640*/  FMUL.FTZ R67, R33, UR17 ;  /* 0x0000001121437c20 */ /* 0x001fe20008410000 */
[----:B------:R-:W-:Y:S01]  /*a650*/  FMUL.FTZ R40, R144, R33 ;  /* 0x0000002190287220 */ /* 0x000fe20000410000 */
[C---:B------:R-:W-:Y:S01]  /*a660*/  FMUL.FTZ R36, R4.reuse, UR17 ;  /* 0x0000001104247c20 */ /* 0x040fe20008410000 */
[----:B------:R-:W-:Y:S01]  /*a670*/  FADD.FTZ R34, R5, R34 ;  /* 0x0000002205227221 */ /* 0x000fe20000010000 */
[----:B------:R-:W-:Y:S01]  /*a680*/  FFMA.FTZ R38, R4, UR46, -R67 ;  /* 0x0000002e04267c23 */ /* 0x000fe20008010843 */
[C---:B------:R-:W-:Y:S01]  /*a690*/  FMUL.FTZ R4, R39.reuse, R66 ;  /* 0x0000004227047220 */ /* 0x040fe20000410000 */
[----:B------:R-:W-:Y:S01]  /*a6a0*/  FMUL.FTZ R5, R39, R40 ;  /* 0x0000002827057220 */ /* 0x000fe20000410000 */
[----:B------:R-:W-:Y:S01]  /*a6b0*/  FFMA.FTZ R36, R33, UR46, R36 ;  /* 0x0000002e21247c23 */ /* 0x000fe20008010024 */
[----:B------:R-:W-:Y:S01]  /*a6c0*/  FMUL.FTZ R38, R39, R38 ;  /* 0x0000002627267220 */ /* 0x000fe20000410000 */
[C---:B------:R-:W-:Y:S01]  /*a6d0*/  FFMA.FTZ R4, R65.reuse, R40, R4 ;  /* 0x0000002841047223 */ /* 0x040fe20000010004 */
[C---:B------:R-:W-:Y:S01]  /*a6e0*/  FFMA.FTZ R5, R65.reuse, R66, -R5 ;  /* 0x0000004241057223 */ /* 0x040fe20000010805 */
[----:B------:R-:W-:Y:S01]  /*a6f0*/  FADD.FTZ R6, R6, R37 ;  /* 0x0000002506067221 */ /* 0x000fe20000010000 */
[----:B------:R-:W-:Y:S01]  /*a700*/  FFMA.FTZ R65, R65, R36, R38 ;  /* 0x0000002441417223 */ /* 0x000fe20000010026 */
[----:B------:R-:W-:Y:S01]  /*a710*/  FMUL.FTZ R36, R177, R145 ;  /* 0x00000091b1247220 */ /* 0x000fe20000410000 */
[-C--:B------:R-:W-:Y:S01]  /*a720*/  FMUL.FTZ R33, R81, R34.reuse ;  /* 0x0000002251217220 */ /* 0x080fe20000410000 */
[----:B------:R-:W-:Y:S01]  /*a730*/  FMUL.FTZ R37, R41, R34 ;  /* 0x0000002229257220 */ /* 0x000fe20000410000 */
[----:B------:R-:W-:Y:S01]  /*a740*/  FMUL.FTZ R81, R81, R6 ;  /* 0x0000000651517220 */ /* 0x000fe20000410000 */
[-C--:B------:R-:W-:Y:S01]  /*a750*/  FFMA.FTZ R41, R41, -R36.reuse, R205 ;  /* 0x8000002429297223 */ /* 0x080fe200000100cd */
[----:B------:R-:W-:Y:S01]  /*a760*/  FFMA.FTZ R36, -R42, R36, R204 ;  /* 0x000000242a247223 */ /* 0x000fe200000101cc */
[-C--:B------:R-:W-:Y:S01]  /*a770*/  FFMA.FTZ R33, R82, R6.reuse, R33 ;  /* 0x0000000652217223 */ /* 0x080fe20000010021 */
[----:B------:R-:W-:Y:S01]  /*a780*/  FFMA.FTZ R42, R42, R6, R37 ;  /* 0x000000062a2a7223 */ /* 0x000fe20000010025 */
[----:B------:R-:W-:Y:S01]  /*a790*/  FMUL.FTZ R37, R6, UR17 ;  /* 0x0000001106257c20 */ /* 0x000fe20008410000 */
[-C--:B------:R-:W-:Y:S01]  /*a7a0*/  FFMA.FTZ R128, R144, R35.reuse, R128 ;  /* 0x0000002390807223 */ /* 0x080fe20000010080 */
[----:B------:R-:W-:Y:S01]  /*a7b0*/  FFMA.FTZ R38, R176, R35, R65 ;  /* 0x00000023b0267223 */ /* 0x000fe20000010041 */
[----:B------:R-:W-:Y:S01]  /*a7c0*/  FMUL.FTZ R35, R34, UR17 ;  /* 0x0000001122237c20 */ /* 0x000fe20008410000 */
[----:B------:R-:W-:Y:S01]  /*a7d0*/  FADD.FTZ R33, R8, R33 ;  /* 0x0000002108217221 */ /* 0x000fe20000010000 */
[----:B------:R-:W-:Y:S01]  /*a7e0*/  FFMA.FTZ R8, R34, UR46, -R37 ;  /* 0x0000002e22087c23 */ /* 0x000fe20008010825 */
[-C--:B------:R-:W-:Y:S01]  /*a7f0*/  FFMA.FTZ R82, R82, R34.reuse, -R81 ;  /* 0x0000002252527223 */ /* 0x080fe20000010851 */
[C---:B------:R-:W-:Y:S01]  /*a800*/  FMUL.FTZ R34, R145.reuse, R34 ;  /* 0x0000002291227220 */ /* 0x040fe20000410000 */
[----:B------:R-:W-:Y:S01]  /*a810*/  FFMA.FTZ R35, R6, UR46, R35 ;  /* 0x0000002e06237c23 */ /* 0x000fe20008010023 */
[----:B------:R-:W-:Y:S01]  /*a820*/  FMUL.FTZ R39, R176, R40 ;  /* 0x00000028b0277220 */ /* 0x000fe20000410000 */
[----:B------:R-:W-:Y:S01]  /*a830*/  FMUL.FTZ R6, R145, R6 ;  /* 0x0000000691067220 */ /* 0x000fe20000410000 */
[----:B------:R-:W-:Y:S01]  /*a840*/  FMUL.FTZ R37, R41, R8 ;  /* 0x0000000829257220 */ /* 0x000fe20000410000 */
[----:B------:R-:W-:Y:S01]  /*a850*/  FADD.FTZ R82, R7, R82 ;  /* 0x0000005207527221 */ /* 0x000fe20000010000 */
[C---:B------:R-:W-:Y:S01]  /*a860*/  FMUL.FTZ R7, R41.reuse, R34 ;  /* 0x0000002229077220 */ /* 0x040fe20000410000 */
[----:B------:R-:W-:Y:S01]  /*a870*/  FADD.FTZ R171, R38, R171 ;  /* 0x000000ab26ab7221 */ /* 0x000fe20000010000 */
[----:B------:R-:W-:Y:S01]  /*a880*/  FMUL.FTZ R41, R41, R6 ;  /* 0x0000000629297220 */ /* 0x000fe20000410000 */
[----:B------:R-:W-:Y:S01]  /*a890*/  FFMA.FTZ R38, R36, R35, R37 ;  /* 0x0000002324267223 */ /* 0x000fe20000010025 */
[----:B------:R0:W-:Y:S01]  /*a8a0*/  STS [R32+0x4268], R39 ;  /* 0x0042682720007388 */ /* 0x0001e20000000800 */
[-C--:B------:R-:W-:Y:S01]  /*a8b0*/  FMUL.FTZ R35, R83, R82.reuse ;  /* 0x0000005253237220 */ /* 0x080fe20000410000 */
[----:B------:R-:W-:Y:S01]  /*a8c0*/  FMUL.FTZ R8, R43, R82 ;  /* 0x000000522b087220 */ /* 0x000fe20000410000 */
[----:B------:R-:W-:Y:S01]  /*a8d0*/  FMUL.FTZ R65, R177, R34 ;  /* 0x00000022b1417220 */ /* 0x000fe20000410000 */
[-C--:B------:R-:W-:Y:S01]  /*a8e0*/  FMUL.FTZ R83, R83, R33.reuse ;  /* 0x0000002153537220 */ /* 0x080fe20000410000 */
[-C--:B------:R-:W-:Y:S01]  /*a8f0*/  FFMA.FTZ R37, R84, R33.reuse, R35 ;  /* 0x0000002154257223 */ /* 0x080fe20000010023 */
[----:B------:R-:W-:Y:S01]  /*a900*/  FFMA.FTZ R35, R44, R33, R8 ;  /* 0x000000212c237223 */ /* 0x000fe20000010008 */
[----:B------:R-:W-:Y:S01]  /*a910*/  FMUL.FTZ R8, R82, UR17 ;  /* 0x0000001152087c20 */ /* 0x000fe20008410000 */
[----:B------:R-:W-:Y:S01]  /*a920*/  FFMA.FTZ R84, R84, R82, -R83 ;  /* 0x0000005254547223 */ /* 0x000fe20000010853 */
[----:B------:R-:W-:Y:S01]  /*a930*/  FADD.FTZ R10, R10, R37 ;  /* 0x000000250a0a7221 */ /* 0x000fe20000010000 */
[-C--:B0-----:R-:W-:Y:S01]  /*a940*/  FMUL.FTZ R39, R177, R6.reuse ;  /* 0x00000006b1277220 */ /* 0x081fe20000410000 */
[C---:B------:R-:W-:Y:S01]  /*a950*/  FFMA.FTZ R6, R36.reuse, R6, R7 ;  /* 0x0000000624067223 */ /* 0x040fe20000010007 */
[----:B------:R-:W-:Y:S01]  /*a960*/  FFMA.FTZ R7, R36, R34, -R41 ;  /* 0x0000002224077223 */ /* 0x000fe20000010829 */
[----:B------:R-:W-:Y:S01]  /*a970*/  FMUL.FTZ R34, R178, R146 ;  /* 0x00000092b2227220 */ /* 0x000fe20000410000 */
[----:B------:R-:W-:Y:S01]  /*a980*/  FMUL.FTZ R36, R33, UR17 ;  /* 0x0000001121247c20 */ /* 0x000fe20008410000 */
[----:B------:R-:W-:Y:S01]  /*a990*/  FMUL.FTZ R41, R146, R82 ;  /* 0x0000005292297220 */ /* 0x000fe20000410000 */
[----:B------:R0:W-:Y:S01]  /*a9a0*/  STS [R32+0x4260], R39 ;  /* 0x0042602720007388 */ /* 0x0001e20000000800 */
[-C--:B------:R-:W-:Y:S01]  /*a9b0*/  FFMA.FTZ R43, R43, -R34.reuse, R207 ;  /* 0x800000222b2b7223 */ /* 0x080fe200000100cf */
[----:B------:R-:W-:Y:S01]  /*a9c0*/  FFMA.FTZ R36, R82, UR46, -R36 ;  /* 0x0000002e52247c23 */ /* 0x000fe20008010824 */
[----:B------:R-:W-:Y:S01]  /*a9d0*/  FFMA.FTZ R34, -R44, R34, R206 ;  /* 0x000000222c227223 */ /* 0x000fe200000101ce */
[----:B------:R-:W-:Y:S01]  /*a9e0*/  FADD.FTZ R84, R9, R84 ;  /* 0x0000005409547221 */ /* 0x000fe20000010000 */
[C---:B------:R-:W-:Y:S01]  /*a9f0*/  FMUL.FTZ R37, R43.reuse, R41 ;  /* 0x000000292b257220 */ /* 0x040fe20000410000 */
[----:B------:R-:W-:Y:S01]  /*aa00*/  FMUL.FTZ R9, R43, R36 ;  /* 0x000000242b097220 */ /* 0x000fe20000410000 */
[----:B------:R-:W-:Y:S01]  /*aa10*/  FMUL.FTZ R67, R176, R66 ;  /* 0x00000042b0437220 */ /* 0x000fe20000410000 */
[C---:B------:R-:W-:Y:S01]  /*aa20*/  FFMA.FTZ R130, R146.reuse, R35, R130 ;  /* 0x0000002392827223 */ /* 0x040fe20000010082 */
[----:B------:R-:W-:Y:S01]  /*aa30*/  STS [R32+0x4264], R65 ;  /* 0x0042644120007388 */ /* 0x000fe20000000800 */
[----:B0-----:R-:W-:Y:S01]  /*aa40*/  FFMA.FTZ R39, R33, UR46, R8 ;  /* 0x0000002e21277c23 */ /* 0x001fe20008010008 */
[----:B------:R-:W-:Y:S01]  /*aa50*/  FMUL.FTZ R33, R146, R33 ;  /* 0x0000002192217220 */ /* 0x000fe20000410000 */
[----:B------:R-:W-:Y:S01]  /*aa60*/  FMUL.FTZ R8, R179, R147 ;  /* 0x00000093b3087220 */ /* 0x000fe20000410000 */
[----:B------:R0:W-:Y:S01]  /*aa70*/  STS [R32+0x426c], R67 ;  /* 0x00426c4320007388 */ /* 0x0001e20000000800 */
[----:B------:R-:W-:Y:S01]  /*aa80*/  FFMA.FTZ R39, R34, R39, R9 ;  /* 0x0000002722277223 */ /* 0x000fe20000010009 */
[-C--:B------:R-:W-:Y:S01]  /*aa90*/  FMUL.FTZ R36, R43, R33.reuse ;  /* 0x000000212b247220 */ /* 0x080fe20000410000 */
[-C--:B------:R-:W-:Y:S01]  /*aaa0*/  FMUL.FTZ R43, R178, R33.reuse ;  /* 0x00000021b22b7220 */ /* 0x080fe20000410000 */
[C---:B------:R-:W-:Y:S01]  /*aab0*/  FFMA.FTZ R37, R34.reuse, R33, R37 ;  /* 0x0000002122257223 */ /* 0x040fe20000010025 */
[-C--:B------:R-:W-:Y:S01]  /*aac0*/  FMUL.FTZ R33, R45, R84.reuse ;  /* 0x000000542d217220 */ /* 0x080fe20000410000 */
[----:B------:R-:W-:Y:S01]  /*aad0*/  FMUL.FTZ R9, R85, R84 ;  /* 0x0000005455097220 */ /* 0x000fe20000410000 */
[----:B------:R-:W-:Y:S01]  /*aae0*/  FFMA.FTZ R45, R45, -R8, R209 ;  /* 0x800000082d2d7223 */ /* 0x000fe200000100d1 */
[----:B------:R-:W-:Y:S01]  /*aaf0*/  FFMA.FTZ R36, R34, R41, -R36 ;  /* 0x0000002922247223 */ /* 0x000fe20000010824 */
[----:B------:R-:W-:Y:S01]  /*ab00*/  FMUL.FTZ R85, R85, R10 ;  /* 0x0000000a55557220 */ /* 0x000fe20000410000 */
[C---:B------:R-:W-:Y:S01]  /*ab10*/  FFMA.FTZ R8, -R46.reuse, R8, R208 ;  /* 0x000000082e087223 */ /* 0x040fe200000101d0 */
[----:B------:R-:W-:Y:S01]  /*ab20*/  FFMA.FTZ R46, R46, R10, R33 ;  /* 0x0000000a2e2e7223 */ /* 0x000fe20000010021 */
[----:B------:R-:W-:Y:S01]  /*ab30*/  FMUL.FTZ R34, R10, UR17 ;  /* 0x000000110a227c20 */ /* 0x000fe20008410000 */
[----:B------:R-:W-:Y:S01]  /*ab40*/  FMUL.FTZ R33, R84, UR17 ;  /* 0x0000001154217c20 */ /* 0x000fe20008410000 */
[----:B0-----:R-:W-:Y:S01]  /*ab50*/  FFMA.FTZ R67, R177, R42, R38 ;  /* 0x0000002ab1437223 */ /* 0x001fe20000010026 */
[C---:B------:R-:W-:Y:S01]  /*ab60*/  FFMA.FTZ R9, R86.reuse, R10, R9 ;  /* 0x0000000a56097223 */ /* 0x040fe20000010009 */
[-C--:B------:R-:W-:Y:S01]  /*ab70*/  FFMA.FTZ R86, R86, R84.reuse, -R85 ;  /* 0x0000005456567223 */ /* 0x080fe20000010855 */
[C---:B------:R-:W-:Y:S01]  /*ab80*/  FMUL.FTZ R38, R147.reuse, R84 ;  /* 0x0000005493267220 */ /* 0x040fe20000410000 */
[----:B------:R-:W-:Y:S01]  /*ab90*/  FFMA.FTZ R34, R84, UR46, -R34 ;  /* 0x0000002e54227c23 */ /* 0x000fe20008010822 */
[----:B------:R-:W-:Y:S01]  /*aba0*/  FFMA.FTZ R33, R10, UR46, R33 ;  /* 0x0000002e0a217c23 */ /* 0x000fe20008010021 */
[----:B------:R0:W-:Y:S01]  /*abb0*/  STS [R32+0x4258], R43 ;  /* 0x0042582b20007388 */ /* 0x0001e20000000800 */
[C---:B------:R-:W-:Y:S01]  /*abc0*/  FFMA.FTZ R40, R178.reuse, R35, R39 ;  /* 0x00000023b2287223 */ /* 0x040fe20000010027 */
[----:B------:R-:W-:Y:S01]  /*abd0*/  FMUL.FTZ R10, R147, R10 ;  /* 0x0000000a930a7220 */ /* 0x000fe20000410000 */
[----:B------:R-:W-:Y:S01]  /*abe0*/  FADD.FTZ R86, R11, R86 ;  /* 0x000000560b567221 */ /* 0x000fe20000010000 */
[----:B------:R-:W-:Y:S01]  /*abf0*/  FMUL.FTZ R39, R45, R38 ;  /* 0x000000262d277220 */ /* 0x000fe20000410000 */
[----:B------:R-:W-:Y:S01]  /*ac00*/  FMUL.FTZ R65, R178, R41 ;  /* 0x00000029b2417220 */ /* 0x000fe20000410000 */
[----:B------:R-:W-:Y:S01]  /*ac10*/  FMUL.FTZ R35, R179, R10 ;  /* 0x0000000ab3237220 */ /* 0x000fe20000410000 */
[----:B------:R-:W-:Y:S01]  /*ac20*/  FMUL.FTZ R11, R47, R86 ;  /* 0x000000562f0b7220 */ /* 0x000fe20000410000 */
[----:B------:R-:W-:Y:S01]  /*ac30*/  FFMA.FTZ R39, R8, R10, R39 ;  /* 0x0000000a08277223 */ /* 0x000fe20000010027 */
[----:B------:R-:W-:Y:S01]  /*ac40*/  FMUL.FTZ R41, R179, R38 ;  /* 0x00000026b3297220 */ /* 0x000fe20000410000 */
[----:B0-----:R-:W-:Y:S01]  /*ac50*/  FADD.FTZ R43, R12, R9 ;  /* 0x000000090c2b7221 */ /* 0x001fe20000010000 */
[C---:B------:R-:W-:Y:S01]  /*ac60*/  FMUL.FTZ R9, R45.reuse, R34 ;  /* 0x000000222d097220 */ /* 0x040fe20000410000 */
[----:B------:R-:W-:Y:S01]  /*ac70*/  FMUL.FTZ R45, R45, R10 ;  /* 0x0000000a2d2d7220 */ /* 0x000fe20000410000 */
[----:B------:R0:W-:Y:S01]  /*ac80*/  STS [R32+0x425c], R65 ;  /* 0x00425c4120007388 */ /* 0x0001e20000000800 */
[----:B------:R-:W-:Y:S01]  /*ac90*/  FFMA.FTZ R129, R145, R42, R129 ;  /* 0x0000002a91817223 */ /* 0x000fe20000010081 */
[C---:B------:R-:W-:Y:S01]  /*aca0*/  FFMA.FTZ R10, R8.reuse, R33, R9 ;  /* 0x00000021080a7223 */ /* 0x040fe20000010009 */
[C---:B------:R-:W-:Y:S01]  /*acb0*/  FMUL.FTZ R9, R87.reuse, R86 ;  /* 0x0000005657097220 */ /* 0x040fe20000410000 */
[----:B------:R-:W-:Y:S01]  /*acc0*/  FFMA.FTZ R38, R8, R38, -R45 ;  /* 0x0000002608267223 */ /* 0x000fe2000001082d */
[-C--:B------:R-:W-:Y:S01]  /*acd0*/  FMUL.FTZ R87, R87, R43.reuse ;  /* 0x0000002b57577220 */ /* 0x080fe20000410000 */
[----:B------:R-:W-:Y:S01]  /*ace0*/  FMUL.FTZ R8, R180, R148 ;  /* 0x00000094b4087220 */ /* 0x000fe20000410000 */
[-C--:B------:R-:W-:Y:S01]  /*acf0*/  FFMA.FTZ R33, R48, R43.reuse, R11 ;  /* 0x0000002b30217223 */ /* 0x080fe2000001000b */
[----:B------:R-:W-:Y:S01]  /*ad00*/  FMUL.FTZ R11, R43, UR17 ;  /* 0x000000112b0b7c20 */ /* 0x000fe20008410000 */
[C---:B------:R-:W-:Y:S01]  /*ad10*/  FFMA.FTZ R9, R88.reuse, R43, R9 ;  /* 0x0000002b58097223 */ /* 0x040fe20000010009 */
[----:B------:R1:W-:Y:S01]  /*ad20*/  STS [R32+0x4250], R35 ;  /* 0x0042502320007388 */ /* 0x0003e20000000800 */
[----:B------:R-:W-:Y:S01]  /*ad30*/  FFMA.FTZ R88, R88, R86, -R87 ;  /* 0x0000005658587223 */ /* 0x000fe20000010857 */
[----:B------:R-:W-:Y:S01]  /*ad40*/  FFMA.FTZ R47, R47, -R8, R211 ;  /* 0x800000082f2f7223 */ /* 0x000fe200000100d3 */
[----:B0-----:R-:W-:Y:S01]  /*ad50*/  FFMA.FTZ R65, R179, R46, R10 ;  /* 0x0000002eb3417223 */ /* 0x001fe2000001000a */
[C---:B------:R-:W-:Y:S01]  /*ad60*/  FMUL.FTZ R10, R86.reuse, UR17 ;  /* 0x00000011560a7c20 */ /* 0x040fe20008410000 */
[----:B------:R-:W-:Y:S01]  /*ad70*/  FFMA.FTZ R12, R86, UR46, -R11 ;  /* 0x0000002e560c7c23 */ /* 0x000fe2000801080b */
[----:B------:R0:W-:Y:S01]  /*ad80*/  STS [R32+0x4254], R41 ;  /* 0x0042542920007388 */ /* 0x0001e20000000800 */
[----:B------:R-:W-:Y:S01]  /*ad90*/  FADD.FTZ R88, R13, R88 ;  /* 0x000000580d587221 */ /* 0x000fe20000010000 */
[----:B------:R-:W-:Y:S01]  /*ada0*/  FFMA.FTZ R8, -R48, R8, R210 ;  /* 0x0000000830087223 */ /* 0x000fe200000101d2 */
[----:B------:R-:W-:Y:S01]  /*adb0*/  FADD.FTZ R42, R14, R9 ;  /* 0x000000090e2a7221 */ /* 0x000fe20000010000 */
[----:B-1----:R-:W-:Y:S01]  /*adc0*/  FMUL.FTZ R35, R148, R86 ;  /* 0x0000005694237220 */ /* 0x002fe20000410000 */
[----:B------:R-:W-:Y:S01]  /*add0*/  FFMA.FTZ R9, R43, UR46, R10 ;  /* 0x0000002e2b097c23 */ /* 0x000fe2000801000a */
[C---:B------:R-:W-:Y:S01]  /*ade0*/  FMUL.FTZ R11, R47.reuse, R12 ;  /* 0x0000000c2f0b7220 */ /* 0x040fe20000410000 */
[----:B------:R-:W-:Y:S01]  /*adf0*/  FADD.FTZ R169, R40, R169 ;  /* 0x000000a928a97221 */ /* 0x000fe20000010000 */
[----:B------:R-:W-:Y:S01]  /*ae00*/  FMUL.FTZ R13, R47, R35 ;  /* 0x000000232f0d7220 */ /* 0x000fe20000410000 */
[----:B------:R-:W-:Y:S01]  /*ae10*/  FMUL.FTZ R12, R88, UR17 ;  /* 0x00000011580c7c20 */ /* 0x000fe20008410000 */
[----:B0-----:R-:W-:Y:S01]  /*ae20*/  FMUL.FTZ R41, R148, R43 ;  /* 0x0000002b94297220 */ /* 0x001fe20000410000 */
[-C--:B------:R-:W-:Y:S01]  /*ae30*/  FMUL.FTZ R34, R149, R88.reuse ;  /* 0x0000005895227220 */ /* 0x080fe20000410000 */
[----:B------:R-:W-:Y:S01]  /*ae40*/  FMUL.FTZ R45, R180, R35 ;  /* 0x00000023b42d7220 */ /* 0x000fe20000410000 */
[----:B------:R-:W-:Y:S01]  /*ae50*/  FFMA.FTZ R132, R148, R33, R132 ;  /* 0x0000002194847223 */ /* 0x000fe20000010084 */
[-C--:B------:R-:W-:Y:S01]  /*ae60*/  FMUL.FTZ R40, R47, R41.reuse ;  /* 0x000000292f287220 */ /* 0x080fe20000410000 */
[-C--:B------:R-:W-:Y:S01]  /*ae70*/  FMUL.FTZ R43, R180, R41.reuse ;  /* 0x00000029b42b7220 */ /* 0x080fe20000410000 */
[C---:B------:R-:W-:Y:S01]  /*ae80*/  FFMA.FTZ R41, R8.reuse, R41, R13 ;  /* 0x0000002908297223 */ /* 0x040fe2000001000d */
[C---:B------:R-:W-:Y:S01]  /*ae90*/  FFMA.FTZ R13, R8.reuse, R9, R11 ;  /* 0x00000009080d7223 */ /* 0x040fe2000001000b */
[C---:B------:R-:W-:Y:S01]  /*aea0*/  FMUL.FTZ R9, R89.reuse, R88 ;  /* 0x0000005859097220 */ /* 0x040fe20000410000 */
[-C--:B------:R-:W-:Y:S01]  /*aeb0*/  FMUL.FTZ R89, R89, R42.reuse ;  /* 0x0000002a59597220 */ /* 0x080fe20000410000 */
[----:B------:R-:W-:Y:S01]  /*aec0*/  FFMA.FTZ R40, R8, R35, -R40 ;  /* 0x0000002308287223 */ /* 0x000fe20000010828 */
[----:B------:R-:W-:Y:S01]  /*aed0*/  FMUL.FTZ R8, R181, R149 ;  /* 0x00000095b5087220 */ /* 0x000fe20000410000 */
[C---:B------:R-:W-:Y:S01]  /*aee0*/  FFMA.FTZ R9, R90.reuse, R42, R9 ;  /* 0x0000002a5a097223 */ /* 0x040fe20000010009 */
[-C--:B------:R-:W-:Y:S01]  /*aef0*/  FFMA.FTZ R90, R90, R88.reuse, -R89 ;  /* 0x000000585a5a7223 */ /* 0x080fe20000010859 */
[----:B------:R-:W-:Y:S01]  /*af00*/  FMUL.FTZ R11, R49, R88 ;  /* 0x00000058310b7220 */ /* 0x000fe20000410000 */
[----:B------:R-:W-:Y:S01]  /*af10*/  FFMA.FTZ R10, -R50, R8, R213 ;  /* 0x00000008320a7223 */ /* 0x000fe200000101d5 */
[----:B------:R-:W-:Y:S01]  /*af20*/  FADD.FTZ R9, R16, R9 ;  /* 0x0000000910097221 */ /* 0x000fe20000010000 */
[----:B------:R-:W-:Y:S01]  /*af30*/  FADD.FTZ R15, R15, R90 ;  /* 0x0000005a0f0f7221 */ /* 0x000fe20000010000 */
[----:B------:R-:W-:Y:S01]  /*af40*/  FFMA.FTZ R50, R50, R42, R11 ;  /* 0x0000002a32327223 */ /* 0x000fe2000001000b */
[----:B------:R-:W-:Y:S01]  /*af50*/  FFMA.FTZ R49, R49, -R8, R212 ;  /* 0x8000000831317223 */ /* 0x000fe200000100d4 */
[C---:B------:R-:W-:Y:S01]  /*af60*/  FMUL.FTZ R8, R91.reuse, R9 ;  /* 0x000000095b087220 */ /* 0x040fe20000410000 */
[----:B------:R-:W-:Y:S01]  /*af70*/  FMUL.FTZ R11, R91, R15 ;  /* 0x0000000f5b0b7220 */ /* 0x000fe20000410000 */
[----:B------:R-:W-:Y:S01]  /*af80*/  FFMA.FTZ R44, R180, R33, R13 ;  /* 0x00000021b42c7223 */ /* 0x000fe2000001000d */
[----:B------:R-:W-:Y:S01]  /*af90*/  FMUL.FTZ R13, R42, UR17 ;  /* 0x000000112a0d7c20 */ /* 0x000fe20008410000 */
[C---:B------:R-:W-:Y:S01]  /*afa0*/  FFMA.FTZ R8, R92.reuse, R15, -R8 ;  /* 0x0000000f5c087223 */ /* 0x040fe20000010808 */
[----:B------:R-:W-:Y:S01]  /*afb0*/  FFMA.FTZ R11, R92, R9, R11 ;  /* 0x000000095c0b7223 */ /* 0x000fe2000001000b */
[----:B------:R-:W-:Y:S01]  /*afc0*/  FMUL.FTZ R16, R149, R42 ;  /* 0x0000002a95107220 */ /* 0x000fe20000410000 */
[----:B------:R-:W-:Y:S01]  /*afd0*/  FFMA.FTZ R14, R88, UR46, -R13 ;  /* 0x0000002e580e7c23 */ /* 0x000fe2000801080d */
[----:B------:R-:W-:Y:S01]  /*afe0*/  FFMA.FTZ R13, R42, UR46, R12 ;  /* 0x0000002e2a0d7c23 */ /* 0x000fe2000801000c */
[----:B------:R-:W-:Y:S01]  /*aff0*/  FADD.FTZ R18, R18, R11 ;  /* 0x0000000b12127221 */ /* 0x000fe20000010000 */
[----:B------:R-:W-:Y:S01]  /*b000*/  FMUL.FTZ R11, R49, R34 ;  /* 0x00000022310b7220 */ /* 0x000fe20000410000 */
[----:B------:R-:W-:Y:S01]  /*b010*/  FADD.FTZ R12, R17, R8 ;  /* 0x00000008110c7221 */ /* 0x000fe20000010000 */
[----:B------:R-:W-:Y:S01]  /*b020*/  FADD.FTZ R167, R44, R167 ;  /* 0x000000a72ca77221 */ /* 0x000fe20000010000 */
[----:B------:R0:W-:Y:S01]  /*b030*/  STS [R32+0x424c], R45 ;  /* 0x00424c2d20007388 */ /* 0x0001e20000000800 */
[----:B------:R-:W-:Y:S01]  /*b040*/  FFMA.FTZ R42, R10, R16, R11 ;  /* 0x000000100a2a7223 */ /* 0x000fe2000001000b */
[C---:B------:R-:W-:Y:S01]  /*b050*/  FMUL.FTZ R11, R93.reuse, R12 ;  /* 0x0000000c5d0b7220 */ /* 0x040fe20000410000 */
[----:B------:R-:W-:Y:S01]  /*b060*/  FMUL.FTZ R93, R93, R18 ;  /* 0x000000125d5d7220 */ /* 0x000fe20000410000 */
[----:B------:R-:W-:Y:S01]  /*b070*/  FMUL.FTZ R33, R49, R14 ;  /* 0x0000000e31217220 */ /* 0x000fe20000410000 */
[----:B------:R-:W-:Y:S01]  /*b080*/  FMUL.FTZ R8, R51, R15 ;  /* 0x0000000f33087220 */ /* 0x000fe20000410000 */
[C---:B------:R-:W-:Y:S01]  /*b090*/  FFMA.FTZ R11, R94.reuse, R18, R11 ;  /* 0x000000125e0b7223 */ /* 0x040fe2000001000b */
[----:B------:R-:W-:Y:S01]  /*b0a0*/  FFMA.FTZ R44, R94, R12, -R93 ;  /* 0x0000000c5e2c7223 */ /* 0x000fe2000001085d */
[----:B------:R-:W-:Y:S01]  /*b0b0*/  FMUL.FTZ R35, R181, R34 ;  /* 0x00000022b5237220 */ /* 0x000fe20000410000 */
[----:B------:R-:W-:Y:S01]  /*b0c0*/  FFMA.FTZ R14, R10, R13, R33 ;  /* 0x0000000d0a0e7223 */ /* 0x000fe20000010021 */
[----:B0-----:R-:W-:Y:S01]  /*b0d0*/  FADD.FTZ R45, R20, R11 ;  /* 0x0000000b142d7221 */ /* 0x001fe20000010000 */
[----:B------:R-:W-:Y:S01]  /*b0e0*/  FADD.FTZ R44, R19, R44 ;  /* 0x0000002c132c7221 */ /* 0x000fe20000010000 */
[----:B------:R0:W-:Y:S01]  /*b0f0*/  STS [R32+0x4248], R43 ;  /* 0x0042482b20007388 */ /* 0x0001e20000000800 */
[----:B------:R-:W-:Y:S01]  /*b100*/  FFMA.FTZ R19, R52, R9, R8 ;  /* 0x0000000934137223 */ /* 0x000fe20000010008 */
[----:B------:R-:W-:Y:S01]  /*b110*/  FMUL.FTZ R17, R181, R16 ;  /* 0x00000010b5117220 */ /* 0x000fe20000410000 */
[C---:B------:R-:W-:Y:S01]  /*b120*/  FMUL.FTZ R11, R95.reuse, R44 ;  /* 0x0000002c5f0b7220 */ /* 0x040fe20000410000 */
[-C--:B------:R-:W-:Y:S01]  /*b130*/  FMUL.FTZ R95, R95, R45.reuse ;  /* 0x0000002d5f5f7220 */ /* 0x080fe20000410000 */
[----:B------:R1:W-:Y:S01]  /*b140*/  STS [R32+0x4244], R35 ;  /* 0x0042442320007388 */ /* 0x0003e20000000800 */
[----:B------:R-:W-:Y:S01]  /*b150*/  FFMA.FTZ R131, R147, R46, R131 ;  /* 0x0000002e93837223 */ /* 0x000fe20000010083 */
[C---:B------:R-:W-:Y:S01]  /*b160*/  FFMA.FTZ R11, R96.reuse, R45, R11 ;  /* 0x0000002d600b7223 */ /* 0x040fe2000001000b */
[----:B------:R-:W-:Y:S01]  /*b170*/  FFMA.FTZ R8, R96, R44, -R95 ;  /* 0x0000002c60087223 */ /* 0x000fe2000001085f */
[----:B------:R2:W-:Y:S01]  /*b180*/  STS [R32+0x4240], R17 ;  /* 0x0042401120007388 */ /* 0x0005e20000000800 */
[----:B0-----:R-:W-:Y:S01]  /*b190*/  FMUL.FTZ R43, R49, R16 ;  /* 0x00000010312b7220 */ /* 0x001fe20000410000 */
[----:B------:R-:W-:Y:S01]  /*b1a0*/  FMUL.FTZ R16, R9, UR17 ;  /* 0x0000001109107c20 */ /* 0x000fe20008410000 */
[----:B------:R-:W-:Y:S01]  /*b1b0*/  FADD.FTZ R8, R21, R8 ;  /* 0x0000000815087221 */ /* 0x000fe20000010000 */
[----:B------:R-:W-:Y:S01]  /*b1c0*/  FADD.FTZ R22, R22, R11 ;  /* 0x0000000b16167221 */ /* 0x000fe20000010000 */
[----:B------:R-:W-:Y:S01]  /*b1d0*/  FFMA.FTZ R43, R10, R34, -R43 ;  /* 0x000000220a2b7223 */ /* 0x000fe2000001082b */
[----:B-1----:R-:W-:Y:S01]  /*b1e0*/  FFMA.FTZ R35, R181, R50, R14 ;  /* 0x00000032b5237223 */ /* 0x002fe2000001000e */
[C---:B------:R-:W-:Y:S01]  /*b1f0*/  FMUL.FTZ R14, R15.reuse, UR17 ;  /* 0x000000110f0e7c20 */ /* 0x040fe20008410000 */
[----:B------:R-:W-:Y:S01]  /*b200*/  FMUL.FTZ R10, R182, R150 ;  /* 0x00000096b60a7220 */ /* 0x000fe20000410000 */
[----:B------:R-:W-:Y:S01]  /*b210*/  FFMA.FTZ R16, R15, UR46, -R16 ;  /* 0x0000002e0f107c23 */ /* 0x000fe20008010810 */
[C---:B--2---:R-:W-:Y:S01]  /*b220*/  FMUL.FTZ R17, R150.reuse, R15 ;  /* 0x0000000f96117220 */ /* 0x044fe20000410000 */
[----:B------:R-:W-:Y:S01]  /*b230*/  FFMA.FTZ R11, R9, UR46, R14 ;  /* 0x0000002e090b7c23 */ /* 0x000fe2000801000e */
[----:B------:R-:W-:Y:S01]  /*b240*/  FMUL.FTZ R15, R150, R9 ;  /* 0x00000009960f7220 */ /* 0x000fe20000410000 */
[----:B------:R-:W-:Y:S01]  /*b250*/  FMUL.FTZ R9, R97, R8 ;  /* 0x0000000861097220 */ /* 0x000fe20000410000 */
[----:B------:R-:W-:Y:S01]  /*b260*/  FFMA.FTZ R51, R51, -R10, R215 ;  /* 0x8000000a33337223 */ /* 0x000fe200000100d7 */
[----:B------:R-:W-:Y:S01]  /*b270*/  FMUL.FTZ R97, R97, R22 ;  /* 0x0000001661617220 */ /* 0x000fe20000410000 */
[----:B------:R-:W-:Y:S01]  /*b280*/  FFMA.FTZ R10, -R52, R10, R214 ;  /* 0x0000000a340a7223 */ /* 0x000fe200000101d6 */
[C---:B------:R-:W-:Y:S01]  /*b290*/  FFMA.FTZ R9, R98.reuse, R22, R9 ;  /* 0x0000001662097223 */ /* 0x040fe20000010009 */
[C---:B------:R-:W-:Y:S01]  /*b2a0*/  FMUL.FTZ R21, R51.reuse, R17 ;  /* 0x0000001133157220 */ /* 0x040fe20000410000 */
[C---:B------:R-:W-:Y:S01]  /*b2b0*/  FMUL.FTZ R13, R51.reuse, R16 ;  /* 0x00000010330d7220 */ /* 0x040fe20000410000 */
[-C--:B------:R-:W-:Y:S01]  /*b2c0*/  FMUL.FTZ R47, R51, R15.reuse ;  /* 0x0000000f332f7220 */ /* 0x080fe20000410000 */
[----:B------:R-:W-:Y:S01]  /*b2d0*/  FFMA.FTZ R98, R98, R8, -R97 ;  /* 0x0000000862627223 */ /* 0x000fe20000010861 */
[----:B------:R-:W-:Y:S01]  /*b2e0*/  FADD.FTZ R9, R24, R9 ;  /* 0x0000000918097221 */ /* 0x000fe20000010000 */
[-C--:B------:R-:W-:Y:S01]  /*b2f0*/  FFMA.FTZ R46, R10, R15.reuse, R21 ;  /* 0x0000000f0a2e7223 */ /* 0x080fe20000010015 */
[----:B------:R-:W-:Y:S01]  /*b300*/  FMUL.FTZ R21, R182, R15 ;  /* 0x0000000fb6157220 */ /* 0x000fe20000410000 */
[C---:B------:R-:W-:Y:S01]  /*b310*/  FFMA.FTZ R47, R10.reuse, R17, -R47 ;  /* 0x000000110a2f7223 */ /* 0x040fe2000001082f */
[----:B------:R-:W-:Y:S01]  /*b320*/  FADD.FTZ R23, R23, R98 ;  /* 0x0000006217177221 */ /* 0x000fe20000010000 */
[----:B------:R-:W-:Y:S01]  /*b330*/  FFMA.FTZ R15, R10, R11, R13 ;  /* 0x0000000b0a0f7223 */ /* 0x000fe2000001000d */
[C---:B------:R-:W-:Y:S01]  /*b340*/  FMUL.FTZ R10, R99.reuse, R9 ;  /* 0x00000009630a7220 */ /* 0x040fe20000410000 */
[----:B------:R-:W-:Y:S01]  /*b350*/  FMUL.FTZ R33, R182, R17 ;  /* 0x00000011b6217220 */ /* 0x000fe20000410000 */
[----:B------:R-:W-:Y:S01]  /*b360*/  FMUL.FTZ R11, R99, R23 ;  /* 0x00000017630b7220 */ /* 0x000fe20000410000 */
[----:B------:R-:W-:Y:S01]  /*b370*/  FMUL.FTZ R17, R183, R151 ;  /* 0x00000097b7117220 */ /* 0x000fe20000410000 */
[C---:B------:R-:W-:Y:S01]  /*b380*/  FFMA.FTZ R10, R100.reuse, R23, -R10 ;  /* 0x00000017640a7223 */ /* 0x040fe2000001080a */
[C---:B------:R-:W-:Y:S01]  /*b390*/  FMUL.FTZ R13, R53.reuse, R12 ;  /* 0x0000000c350d7220 */ /* 0x040fe20000410000 */
[----:B------:R-:W-:Y:S01]  /*b3a0*/  FFMA.FTZ R11, R100, R9, R11 ;  /* 0x00000009640b7223 */ /* 0x000fe2000001000b */
[-C--:B------:R-:W-:Y:S01]  /*b3b0*/  FFMA.FTZ R53, R53, -R17.reuse, R216 ;  /* 0x8000001135357223 */ /* 0x080fe200000100d8 */
[----:B------:R-:W-:Y:S01]  /*b3c0*/  FADD.FTZ R10, R25, R10 ;  /* 0x0000000a190a7221 */ /* 0x000fe20000010000 */
[----:B------:R-:W-:Y:S01]  /*b3d0*/  FFMA.FTZ R17, -R54, R17, R217 ;  /* 0x0000001136117223 */ /* 0x000fe200000101d9 */
[----:B------:R-:W-:Y:S01]  /*b3e0*/  FADD.FTZ R26, R26, R11 ;  /* 0x0000000b1a1a7221 */ /* 0x000fe20000010000 */
[-C--:B------:R-:W-:Y:S01]  /*b3f0*/  FFMA.FTZ R20, R182, R19.reuse, R15 ;  /* 0x00000013b6147223 */ /* 0x080fe2000001000f */
[----:B------:R-:W-:Y:S01]  /*b400*/  FFMA.FTZ R54, R54, R18, R13 ;  /* 0x0000001236367223 */ /* 0x000fe2000001000d */
[C---:B------:R-:W-:Y:S01]  /*b410*/  FMUL.FTZ R11, R101.reuse, R10 ;  /* 0x0000000a650b7220 */ /* 0x040fe20000410000 */
[----:B------:R-:W-:Y:S01]  /*b420*/  FMUL.FTZ R15, R18, UR17 ;  /* 0x00000011120f7c20 */ /* 0x000fe20008410000 */
[----:B------:R-:W-:Y:S01]  /*b430*/  FMUL.FTZ R13, R12, UR17 ;  /* 0x000000110c0d7c20 */ /* 0x000fe20008410000 */
[-C--:B------:R-:W-:Y:S01]  /*b440*/  FMUL.FTZ R101, R101, R26.reuse ;  /* 0x0000001a65657220 */ /* 0x080fe20000410000 */
[----:B------:R-:W-:Y:S01]  /*b450*/  FFMA.FTZ R11, R102, R26, R11 ;  /* 0x0000001a660b7223 */ /* 0x000fe2000001000b */
[----:B------:R-:W-:Y:S01]  /*b460*/  FFMA.FTZ R14, R12, UR46, -R15 ;  /* 0x0000002e0c0e7c23 */ /* 0x000fe2000801080f */
[C---:B------:R-:W-:Y:S01]  /*b470*/  FMUL.FTZ R12, R151.reuse, R12 ;  /* 0x0000000c970c7220 */ /* 0x040fe20000410000 */
[----:B------:R-:W-:Y:S01]  /*b480*/  FFMA.FTZ R34, R18, UR46, R13 ;  /* 0x0000002e12227c23 */ /* 0x000fe2000801000d */
[----:B------:R-:W-:Y:S01]  /*b490*/  FMUL.FTZ R18, R151, R18 ;  /* 0x0000001297127220 */ /* 0x000fe20000410000 */
[----:B------:R-:W-:Y:S01]  /*b4a0*/  FADD.FTZ R11, R28, R11 ;  /* 0x0000000b1c0b7221 */ /* 0x000fe20000010000 */
[----:B------:R-:W-:Y:S01]  /*b4b0*/  FFMA.FTZ R102, R102, R10, -R101 ;  /* 0x0000000a66667223 */ /* 0x000fe20000010865 */
[C---:B------:R-:W-:Y:S01]  /*b4c0*/  FMUL.FTZ R16, R53.reuse, R12 ;  /* 0x0000000c35107220 */ /* 0x040fe20000410000 */
[C---:B------:R-:W-:Y:S01]  /*b4d0*/  FMUL.FTZ R28, R53.reuse, R14 ;  /* 0x0000000e351c7220 */ /* 0x040fe20000410000 */
[----:B------:R-:W-:Y:S01]  /*b4e0*/  FMUL.FTZ R53, R53, R18 ;  /* 0x0000001235357220 */ /* 0x000fe20000410000 */
[----:B------:R-:W-:Y:S01]  /*b4f0*/  FADD.FTZ R27, R27, R102 ;  /* 0x000000661b1b7221 */ /* 0x000fe20000010000 */
[-C--:B------:R-:W-:Y:S01]  /*b500*/  FMUL.FTZ R25, R183, R12.reuse ;  /* 0x0000000cb7197220 */ /* 0x080fe20000410000 */
[----:B------:R-:W-:Y:S01]  /*b510*/  FFMA.FTZ R134, R150, R19, R134 ;  /* 0x0000001396867223 */ /* 0x000fe20000010086 */
[----:B------:R-:W-:Y:S01]  /*b520*/  FFMA.FTZ R48, R17, R12, -R53 ;  /* 0x0000000c11307223 */ /* 0x000fe20000010835 */
[C---:B------:R-:W-:Y:S01]  /*b530*/  FMUL.FTZ R12, R103.reuse, R11 ;  /* 0x0000000b670c7220 */ /* 0x040fe20000410000 */
[-C--:B------:R-:W-:Y:S01]  /*b540*/  FMUL.FTZ R13, R103, R27.reuse ;  /* 0x0000001b670d7220 */ /* 0x080fe20000410000 */
[-C--:B------:R-:W-:Y:S01]  /*b550*/  FFMA.FTZ R49, R17, R18.reuse, R16 ;  /* 0x0000001211317223 */ /* 0x080fe20000010010 */
[----:B------:R-:W-:Y:S01]  /*b560*/  FMUL.FTZ R19, R183, R18 ;  /* 0x00000012b7137220 */ /* 0x000fe20000410000 */
[C---:B------:R-:W-:Y:S01]  /*b570*/  FFMA.FTZ R12, R104.reuse, R27, -R12 ;  /* 0x0000001b680c7223 */ /* 0x040fe2000001080c */
[----:B------:R-:W-:Y:S01]  /*b580*/  FFMA.FTZ R13, R104, R11, R13 ;  /* 0x0000000b680d7223 */ /* 0x000fe2000001000d */
[----:B------:R-:W-:Y:S01]  /*b590*/  FMUL.FTZ R15, R189, R157 ;  /* 0x0000009dbd0f7220 */ /* 0x000fe20000410000 */
[----:B------:R-:W-:Y:S01]  /*b5a0*/  FFMA.FTZ R133, R149, R50, R133 ;  /* 0x0000003295857223 */ /* 0x000fe20000010085 */
[----:B------:R-:W-:Y:S01]  /*b5b0*/  FADD.FTZ R18, R29, R12 ;  /* 0x0000000c1d127221 */ /* 0x000fe20000010000 */
[----:B------:R-:W-:Y:S01]  /*b5c0*/  FADD.FTZ R30, R30, R13 ;  /* 0x0000000d1e1e7221 */ /* 0x000fe20000010000 */
[----:B------:R-:W-:Y:S01]  /*b5d0*/  FMUL.FTZ R13, R188, R156 ;  /* 0x0000009cbc0d7220 */ /* 0x000fe20000410000 */
[-C--:B------:R-:W-:Y:S01]  /*b5e0*/  FFMA.FTZ R16, -R78, R15.reuse, R228 ;  /* 0x0000000f4e107223 */ /* 0x080fe200000101e4 */
[----:B------:R-:W-:Y:S01]  /*b5f0*/  FFMA.FTZ R15, R77, -R15, R229 ;  /* 0x8000000f4d0f7223 */ /* 0x000fe200000100e5 */
[----:B------:R-:W-:Y:S01]  /*b600*/  FMUL.FTZ R50, R157, R18 ;  /* 0x000000129d327220 */ /* 0x000fe20000410000 */
[----:B------:R0:W-:Y:S01]  /*b610*/  STS [R32+0x4238], R21 ;  /* 0x0042381520007388 */ /* 0x0001e20000000800 */
[-C--:B------:R-:W-:Y:S01]  /*b620*/  FFMA.FTZ R14, -R76, R13.reuse, R226 ;  /* 0x0000000d4c0e7223 */ /* 0x080fe200000101e2 */
[----:B------:R-:W-:Y:S01]  /*b630*/  FFMA.FTZ R13, R75, -R13, R227 ;  /* 0x8000000d4b0d7223 */ /* 0x000fe200000100e3 */
        /* <DEDUP_REMOVED lines=8> */
[----:B------:R-:W-:Y:S01]  /*b6c0*/  FADD.FTZ R165, R20, R165 ;  /* 0x000000a514a57221 */ /* 0x000fe20000010000 */
[----:B------:R0:W-:Y:S01]  /*b6d0*/  STS [R32+0x427c], R71 ;  /* 0x00427c4720007388 */ /* 0x0001e20000000800 */
[----:B------:R-:W-:Y:S01]  /*b6e0*/  FMUL.FTZ R24, R13, R53 ;  /* 0x000000350d187220 */ /* 0x000fe20000410000 */
[----:B-1----:R-:W-:Y:S01]  /*b6f0*/  FMUL.FTZ R19, R15, R50 ;  /* 0x000000320f137220 */ /* 0x002fe20000410000 */
[-C--:B------:R-:W-:Y:S01]  /*b700*/  FFMA.FTZ R12, -R74, R21.reuse, R225 ;  /* 0x000000154a0c7223 */ /* 0x080fe200000101e1 */
[----:B------:R-:W-:Y:S01]  /*b710*/  FFMA.FTZ R21, R73, -R21, R224 ;  /* 0x8000001549157223 */ /* 0x000fe200000100e0 */
[----:B------:R-:W-:Y:S01]  /*b720*/  FFMA.FTZ R20, R14, R53, R29 ;  /* 0x000000350e147223 */ /* 0x000fe2000001001d */
[-C--:B--2---:R-:W-:Y:S01]  /*b730*/  FMUL.FTZ R25, R15, R52.reuse ;  /* 0x000000340f197220 */ /* 0x084fe20000410000 */
[----:B------:R-:W-:Y:S01]  /*b740*/  FFMA.FTZ R19, R16, R52, R19 ;  /* 0x0000003410137223 */ /* 0x000fe20000010013 */
[----:B------:R-:W-:Y:S01]  /*b750*/  FMUL.FTZ R29, R21, R66 ;  /* 0x00000042151d7220 */ /* 0x000fe20000410000 */
[----:B------:R-:W-:Y:S01]  /*b760*/  FFMA.FTZ R24, R14, R51, -R24 ;  /* 0x000000330e187223 */ /* 0x000fe20000010818 */
[----:B0-----:R-:W-:Y:S01]  /*b770*/  FMUL.FTZ R71, R175, R68 ;  /* 0x00000044af477220 */ /* 0x001fe20000410000 */
[----:B------:R-:W-:Y:S01]  /*b780*/  FFMA.FTZ R25, R16, R50, -R25 ;  /* 0x0000003210197223 */ /* 0x000fe20000010819 */
[----:B------:R-:W-:Y:S01]  /*b790*/  FADD.FTZ R19, RZ, R19 ;  /* 0x00000013ff137221 */ /* 0x000fe20000010000 */
[----:B------:R-:W-:Y:S01]  /*b7a0*/  FMUL.FTZ R68, R155, R26 ;  /* 0x0000001a9b447220 */ /* 0x000fe20000410000 */
[----:B------:R-:W-:Y:S01]  /*b7b0*/  FFMA.FTZ R84, R17, R34, R28 ;  /* 0x0000002211547223 */ /* 0x000fe2000001001c */
[----:B------:R-:W-:Y:S01]  /*b7c0*/  FADD.FTZ R25, RZ, R25 ;  /* 0x00000019ff197221 */ /* 0x000fe20000010000 */
[----:B------:R-:W-:Y:S01]  /*b7d0*/  FADD.FTZ R19, R19, R20 ;  /* 0x0000001413137221 */ /* 0x000fe20000010000 */
[----:B------:R-:W-:Y:S01]  /*b7e0*/  FFMA.FTZ R20, R12, R68, R29 ;  /* 0x000000440c147223 */ /* 0x000fe2000001001d */
[----:B------:R-:W-:Y:S01]  /*b7f0*/  FMUL.FTZ R17, R186, R154 ;  /* 0x0000009aba117220 */ /* 0x000fe20000410000 */
[----:B------:R-:W-:Y:S01]  /*b800*/  FADD.FTZ R24, R25, R24 ;  /* 0x0000001819187221 */ /* 0x000fe20000010000 */
[----:B------:R-:W-:Y:S01]  /*b810*/  FADD.FTZ R170, R67, R170 ;  /* 0x000000aa43aa7221 */ /* 0x000fe20000010000 */
[----:B------:R0:W-:Y:S01]  /*b820*/  STS [R32+0x423c], R33 ;  /* 0x00423c2120007388 */ /* 0x0001e20000000800 */
[----:B------:R-:W-:Y:S01]  /*b830*/  FADD.FTZ R25, R19, R20 ;  /* 0x0000001413197221 */ /* 0x000fe20000010000 */
[----:B------:R-:W-:Y:S01]  /*b840*/  FFMA.FTZ R20, R59, -R17, R223 ;  /* 0x800000113b147223 */ /* 0x000fe200000100df */
[C---:B------:R-:W-:Y:S01]  /*b850*/  FMUL.FTZ R67, R154.reuse, R9 ;  /* 0x000000099a437220 */ /* 0x040fe20000410000 */
[----:B------:R-:W-:Y:S01]  /*b860*/  FADD.FTZ R168, R65, R168 ;  /* 0x000000a841a87221 */ /* 0x000fe20000010000 */
[----:B------:R-:W-:Y:S01]  /*b870*/  FMUL.FTZ R65, R154, R23 ;  /* 0x000000179a417220 */ /* 0x000fe20000410000 */
[----:B------:R-:W-:Y:S01]  /*b880*/  FFMA.FTZ R19, -R72, R17, R222 ;  /* 0x0000001148137223 */ /* 0x000fe200000101de */
[----:B------:R-:W-:Y:S01]  /*b890*/  FMUL.FTZ R34, R20, R67 ;  /* 0x0000004314227220 */ /* 0x000fe20000410000 */
[----:B------:R-:W-:Y:S01]  /*b8a0*/  FADD.FTZ R166, R35, R166 ;  /* 0x000000a623a67221 */ /* 0x000fe20000010000 */
[----:B------:R-:W-:Y:S01]  /*b8b0*/  FMUL.FTZ R35, R184, R152 ;  /* 0x00000098b8237220 */ /* 0x000fe20000410000 */
[----:B0-----:R-:W-:Y:S01]  /*b8c0*/  FMUL.FTZ R33, R21, R68 ;  /* 0x0000004415217220 */ /* 0x001fe20000410000 */
[----:B------:R-:W-:Y:S01]  /*b8d0*/  FFMA.FTZ R34, R19, R65, -R34 ;  /* 0x0000004113227223 */ /* 0x000fe20000010822 */
[----:B------:R-:W-:Y:S01]  /*b8e0*/  FMUL.FTZ R29, R185, R153 ;  /* 0x00000099b91d7220 */ /* 0x000fe20000410000 */
[----:B------:R-:W-:Y:S01]  /*b8f0*/  FADD.FTZ R173, R70, R173 ;  /* 0x000000ad46ad7221 */ /* 0x000fe20000010000 */
[----:B------:R-:W-:Y:S01]  /*b900*/  FFMA.FTZ R33, R12, R66, -R33 ;  /* 0x000000420c217223 */ /* 0x000fe20000010821 */
[C---:B------:R-:W-:Y:S01]  /*b910*/  FFMA.FTZ R17, R55.reuse, -R35, R219 ;  /* 0x8000002337117223 */ /* 0x040fe200000100db */
[-C--:B------:R-:W-:Y:S01]  /*b920*/  FMUL.FTZ R70, R55, R44.reuse ;  /* 0x0000002c37467220 */ /* 0x080fe20000410000 */
[----:B------:R-:W-:Y:S01]  /*b930*/  FMUL.FTZ R80, R44, UR17 ;  /* 0x000000112c507c20 */ /* 0x000fe20008410000 */
[----:B------:R-:W-:Y:S01]  /*b940*/  FADD.FTZ R33, R24, R33 ;  /* 0x0000002118217221 */ /* 0x000fe20000010000 */
[----:B------:R-:W-:Y:S01]  /*b950*/  FMUL.FTZ R24, R20, R65 ;  /* 0x0000004114187220 */ /* 0x000fe20000410000 */
[----:B------:R0:W-:Y:S01]  /*b960*/  STS [R32+0x4274], R71 ;  /* 0x0042744720007388 */ /* 0x0001e20000000800 */
[----:B------:R-:W-:Y:S01]  /*b970*/  FMUL.FTZ R79, R152, R44 ;  /* 0x0000002c984f7220 */ /* 0x000fe20000410000 */
[----:B------:R-:W-:Y:S01]  /*b980*/  FADD.FTZ R55, R33, R34 ;  /* 0x0000002221377221 */ /* 0x000fe20000010000 */
[----:B------:R-:W-:Y:S01]  /*b990*/  FFMA.FTZ R28, R19, R67, R24 ;  /* 0x00000043131c7223 */ /* 0x000fe20000010018 */
[-C--:B------:R-:W-:Y:S01]  /*b9a0*/  FFMA.FTZ R34, -R58, R29.reuse, R221 ;  /* 0x0000001d3a227223 */ /* 0x080fe200000101dd */
[----:B------:R-:W-:Y:S01]  /*b9b0*/  FFMA.FTZ R33, R57, -R29, R220 ;  /* 0x8000001d39217223 */ /* 0x000fe200000100dc */
[C---:B------:R-:W-:Y:S01]  /*b9c0*/  FFMA.FTZ R24, -R56.reuse, R35, R218 ;  /* 0x0000002338187223 */ /* 0x040fe200000101da */
[----:B------:R-:W-:Y:S01]  /*b9d0*/  FMUL.FTZ R29, R45, UR17 ;  /* 0x000000112d1d7c20 */ /* 0x000fe20008410000 */
[-C--:B------:R-:W-:Y:S01]  /*b9e0*/  FFMA.FTZ R35, R56, R45.reuse, R70 ;  /* 0x0000002d38237223 */ /* 0x080fe20000010046 */
[----:B------:R-:W-:Y:S01]  /*b9f0*/  FMUL.FTZ R56, R153, R22 ;  /* 0x0000001699387220 */ /* 0x000fe20000410000 */
[----:B------:R-:W-:Y:S01]  /*ba00*/  FADD.FTZ R25, R25, R28 ;  /* 0x0000001c19197221 */ /* 0x000fe20000010000 */
[----:B------:R-:W-:Y:S01]  /*ba10*/  FFMA.FTZ R28, R44, UR46, -R29 ;  /* 0x0000002e2c1c7c23 */ /* 0x000fe2000801081d */
[----:B------:R-:W-:Y:S01]  /*ba20*/  FFMA.FTZ R29, R45, UR46, R80 ;  /* 0x0000002e2d1d7c23 */ /* 0x000fe20008010050 */
[----:B------:R-:W-:Y:S01]  /*ba30*/  FMUL.FTZ R70, R153, R8 ;  /* 0x0000000899467220 */ /* 0x000fe20000410000 */
[----:B0-----:R-:W-:Y:S01]  /*ba40*/  FMUL.FTZ R71, R33, R56 ;  /* 0x0000003821477220 */ /* 0x001fe20000410000 */
[----:B------:R-:W-:Y:S01]  /*ba50*/  FMUL.FTZ R45, R152, R45 ;  /* 0x0000002d982d7220 */ /* 0x000fe20000410000 */
[----:B------:R-:W-:Y:S01]  /*ba60*/  FADD.FTZ R172, R69, R172 ;  /* 0x000000ac45ac7221 */ /* 0x000fe20000010000 */
[-C--:B------:R-:W-:Y:S01]  /*ba70*/  FMUL.FTZ R69, R33, R70.reuse ;  /* 0x0000004621457220 */ /* 0x080fe20000410000 */
[----:B------:R-:W-:Y:S01]  /*ba80*/  FFMA.FTZ R80, R34, R70, -R71 ;  /* 0x0000004622507223 */ /* 0x000fe20000010847 */
[----:B------:R-:W-:Y:S01]  /*ba90*/  FMUL.FTZ R82, R17, R45 ;  /* 0x0000002d11527220 */ /* 0x000fe20000410000 */
[----:B------:R-:W-:Y:S01]  /*baa0*/  FMUL.FTZ R195, R174, R195 ;  /* 0x000000c3aec37220 */ /* 0x000fe20000410000 */
[-C--:B------:R-:W-:Y:S01]  /*bab0*/  FFMA.FTZ R44, R34, R56.reuse, R69 ;  /* 0x00000038222c7223 */ /* 0x080fe20000010045 */
[----:B------:R-:W-:Y:S01]  /*bac0*/  FADD.FTZ R55, R55, R80 ;  /* 0x0000005037377221 */ /* 0x000fe20000010000 */
[-C--:B------:R-:W-:Y:S01]  /*bad0*/  FFMA.FTZ R82, R24, R79.reuse, -R82 ;  /* 0x0000004f18527223 */ /* 0x080fe20000010852 */
[-C--:B------:R-:W-:Y:S01]  /*bae0*/  FMUL.FTZ R69, R17, R79.reuse ;  /* 0x0000004f11457220 */ /* 0x080fe20000410000 */
[----:B------:R-:W-:Y:S01]  /*baf0*/  FADD.FTZ R44, R25, R44 ;  /* 0x0000002c192c7221 */ /* 0x000fe20000010000 */
[----:B------:R-:W-:Y:S01]  /*bb00*/  FMUL.FTZ R79, R184, R79 ;  /* 0x0000004fb84f7220 */ /* 0x000fe20000410000 */
[----:B------:R-:W-:Y:S01]  /*bb10*/  FADD.FTZ R55, R55, R82 ;  /* 0x0000005237377221 */ /* 0x000fe20000010000 */
[----:B------:R-:W-:Y:S01]  /*bb20*/  FFMA.FTZ R69, R24, R45, R69 ;  /* 0x0000002d18457223 */ /* 0x000fe20000010045 */
[C---:B------:R-:W-:Y:S01]  /*bb30*/  FMUL.FTZ R67, R186.reuse, R67 ;  /* 0x00000043ba437220 */ /* 0x040fe20000410000 */
[----:B------:R-:W-:Y:S01]  /*bb40*/  FMUL.FTZ R65, R186, R65 ;  /* 0x00000041ba417220 */ /* 0x000fe20000410000 */
[----:B------:R-:W-:Y:S01]  /*bb50*/  FADD.FTZ R48, R55, R48 ;  /* 0x0000003037307221 */ /* 0x000fe20000010000 */
[----:B------:R-:W-:Y:S01]  /*bb60*/  FADD.FTZ R44, R44, R69 ;  /* 0x000000452c2c7221 */ /* 0x000fe20000010000 */
[----:B------:R-:W-:Y:S01]  /*bb70*/  FMUL.FTZ R69, R184, R45 ;  /* 0x0000002db8457220 */ /* 0x000fe20000410000 */
[C---:B------:R-:W-:Y:S01]  /*bb80*/  FMUL.FTZ R45, R185.reuse, R56 ;  /* 0x00000038b92d7220 */ /* 0x040fe20000410000 */
[----:B------:R-:W-:Y:S01]  /*bb90*/  FADD.FTZ R48, R48, R47 ;  /* 0x0000002f30307221 */ /* 0x000fe20000010000 */
[----:B------:R-:W-:Y:S01]  /*bba0*/  FADD.FTZ R49, R44, R49 ;  /* 0x000000312c317221 */ /* 0x000fe20000010000 */
[----:B------:R-:W-:Y:S01]  /*bbb0*/  FMUL.FTZ R47, R185, R70 ;  /* 0x00000046b92f7220 */ /* 0x000fe20000410000 */
[----:B------:R-:W-:Y:S01]  /*bbc0*/  FMUL.FTZ R53, R188, R53 ;  /* 0x00000035bc357220 */ /* 0x000fe20000410000 */
[----:B------:R-:W-:Y:S01]  /*bbd0*/  FADD.FTZ R43, R48, R43 ;  /* 0x0000002b302b7221 */ /* 0x000fe20000010000 */
[----:B------:R-:W-:Y:S01]  /*bbe0*/  FADD.FTZ R49, R49, R46 ;  /* 0x0000002e31317221 */ /* 0x000fe20000010000 */
[----:B------:R-:W-:Y:S01]  /*bbf0*/  FMUL.FTZ R51, R188, R51 ;  /* 0x00000033bc337220 */ /* 0x000fe20000410000 */
[----:B------:R0:W-:Y:S01]  /*bc00*/  STS [R32+0x4278], R195 ;  /* 0x004278c320007388 */ /* 0x0001e20000000800 */
[----:B------:R-:W-:Y:S01]  /*bc10*/  FADD.FTZ R43, R43, R40 ;  /* 0x000000282b2b7221 */ /* 0x000fe20000010000 */
[----:B------:R-:W-:Y:S01]  /*bc20*/  FADD.FTZ R42, R49, R42 ;  /* 0x0000002a312a7221 */ /* 0x000fe20000010000 */
[----:B------:R-:W-:Y:S01]  /*bc30*/  FFMA.FTZ R135, R151, R54, R135 ;  /* 0x0000003697877223 */ /* 0x000fe20000010087 */
[----:B------:R-:W-:Y:S01]  /*bc40*/  STS [R32+0x4228], R69 ;  /* 0x0042284520007388 */ /* 0x000fe20000000800 */
        /* <DEDUP_REMOVED lines=10> */
[C---:B------:R-:W-:Y:S01]  /*bcf0*/  FMUL.FTZ R7, R189.reuse, R50 ;  /* 0x00000032bd077220 */ /* 0x040fe20000410000 */
[----:B------:R-:W-:Y:S01]  /*bd00*/  STS [R32+0x4224], R47 ;  /* 0x0042242f20007388 */ /* 0x000fe20000000800 */
[----:B------:R-:W-:Y:S01]  /*bd10*/  FADD.FTZ R36, R36, R5 ;  /* 0x0000000524247221 */ /* 0x000fe20000010000 */
[----:B------:R-:W-:Y:S01]  /*bd20*/  FMUL.FTZ R5, R189, R52 ;  /* 0x00000034bd057220 */ /* 0x000fe20000410000 */
[----:B------:R-:W-:Y:S01]  /*bd30*/  FADD.FTZ R37, R37, R6 ;  /* 0x0000000625257221 */ /* 0x000fe20000010000 */
[----:B------:R-:W-:Y:S01]  /*bd40*/  STS [R32+0x4218], R67 ;  /* 0x0042184320007388 */ /* 0x000fe20000000800 */
[----:B------:R-:W-:Y:S01]  /*bd50*/  FADD.FTZ R36, R36, R3 ;  /* 0x0000000324247221 */ /* 0x000fe20000010000 */
[----:B------:R-:W-:Y:S01]  /*bd60*/  FFMA.FTZ R25, R183, R54, R84 ;  /* 0x00000036b7197223 */ /* 0x000fe20000010054 */
[----:B------:R-:W-:Y:S01]  /*bd70*/  FADD.FTZ R37, R37, R4 ;  /* 0x0000000425257221 */ /* 0x000fe20000010000 */
[----:B------:R-:W-:Y:S01]  /*bd80*/  STS [R32+0x421c], R65 ;  /* 0x00421c4120007388 */ /* 0x000fe20000000800 */
[----:B------:R-:W-:Y:S01]  /*bd90*/  IADD3 R4, PT, PT, R197, 0x80, RZ ;  /* 0x00000080c5047810 */ /* 0x000fe20007ffe0ff */
[----:B0-----:R-:W-:Y:S01]  /*bda0*/  FMUL.FTZ R195, R125, R228 ;  /* 0x000000e47dc37220 */ /* 0x001fe20000410000 */
[----:B------:R-:W-:Y:S01]  /*bdb0*/  FADD.FTZ R37, R37, R2 ;  /* 0x0000000225257221 */ /* 0x000fe20000010000 */
[----:B------:R-:W-:Y:S01]  /*bdc0*/  STS [R32+0x4210], R39 ;  /* 0x0042102720007388 */ /* 0x000fe20000000800 */
[----:B------:R-:W-:Y:S01]  /*bdd0*/  IADD3 R2, PT, PT, R197, 0x40, RZ ;  /* 0x00000040c5027810 */ /* 0x000fe20007ffe0ff */
[----:B------:R-:W-:Y:S01]  /*bde0*/  FMUL.FTZ R225, R121, R225 ;  /* 0x000000e179e17220 */ /* 0x000fe20000410000 */
[----:B------:R-:W-:Y:S01]  /*bdf0*/  FADD.FTZ R3, R37, R0 ;  /* 0x0000000025037221 */ /* 0x000fe20000010000 */
[----:B------:R-:W-:Y:S01]  /*be00*/  STS [R32+0x4214], R41 ;  /* 0x0042142920007388 */ /* 0x000fe20000000800 */
[----:B------:R-:W-:Y:S01]  /*be10*/  FADD.FTZ R0, R36, R31 ;  /* 0x0000001f24007221 */ /* 0x000fe20000010000 */
[----:B------:R-:W-:Y:S01]  /*be20*/  IADD3 R6, PT, PT, R197, 0xc0, RZ ;  /* 0x000000c0c5067810 */ /* 0x000fe20007ffe0ff */
[----:B------:R-:W-:Y:S01]  /*be30*/  FMUL.FTZ R229, R125, -R229 ;  /* 0x800000e57de57220 */ /* 0x000fe20000410000 */
[----:B------:R-:W-:Y:S01]  /*be40*/  STS [R32+0x4208], R53 ;  /* 0x0042083520007388 */ /* 0x000fe20000000800 */
[C---:B------:R-:W-:Y:S01]  /*be50*/  IADD3 R36, PT, PT, R197.reuse, 0x100, RZ ;  /* 0x00000100c5247810 */ /* 0x040fe20007ffe0ff */
[----:B------:R-:W-:Y:S01]  /*be60*/  FMUL.FTZ R223, R120, -R223 ;  /* 0x800000df78df7220 */ /* 0x000fe20000410000 */
[C---:B------:R-:W-:Y:S01]  /*be70*/  IADD3 R38, PT, PT, R197.reuse, 0x140, RZ ;  /* 0x00000140c5267810 */ /* 0x040fe20007ffe0ff */
[----:B------:R-:W-:Y:S01]  /*be80*/  STS [R32+0x420c], R51 ;  /* 0x00420c3320007388 */ /* 0x000fe20000000800 */
[----:B------:R-:W-:Y:S01]  /*be90*/  IADD3 R40, PT, PT, R197, 0x180, RZ ;  /* 0x00000180c5287810 */ /* 0x000fe20007ffe0ff */
[----:B------:R-:W-:Y:S01]  /*bea0*/  FMUL.FTZ R221, R119, R221 ;  /* 0x000000dd77dd7220 */ /* 0x000fe20000410000 */
[C---:B------:R-:W-:Y:S01]  /*beb0*/  IADD3 R42, PT, PT, R197.reuse, 0x1c0, RZ ;  /* 0x000001c0c52a7810 */ /* 0x040fe20007ffe0ff */
[----:B------:R0:W-:Y:S01]  /*bec0*/  STS [R32+0x4200], R5 ;  /* 0x0042000520007388 */ /* 0x0001e20000000800 */
[C---:B------:R-:W-:Y:S01]  /*bed0*/  IADD3 R44, PT, PT, R197.reuse, 0x240, RZ ;  /* 0x00000240c52c7810 */ /* 0x040fe20007ffe0ff */
[----:B------:R-:W-:Y:S01]  /*bee0*/  FMUL.FTZ R219, R118, -R219 ;  /* 0x800000db76db7220 */ /* 0x000fe20000410000 */
[C---:B------:R-:W-:Y:S01]  /*bef0*/  IADD3 R46, PT, PT, R197.reuse, 0x280, RZ ;  /* 0x00000280c52e7810 */ /* 0x040fe20007ffe0ff */
[----:B------:R1:W-:Y:S01]  /*bf00*/  STS [R32+0x4204], R7 ;  /* 0x0042040720007388 */ /* 0x0003e20000000800 */
[----:B------:R-:W-:Y:S01]  /*bf10*/  IADD3 R48, PT, PT, R197, 0x2c0, RZ ;  /* 0x000002c0c5307810 */ /* 0x000fe20007ffe0ff */
[----:B------:R-:W-:Y:S01]  /*bf20*/  FMUL.FTZ R217, R117, R217 ;  /* 0x000000d975d97220 */ /* 0x000fe20000410000 */
[C---:B------:R-:W-:Y:S01]  /*bf30*/  IADD3 R50, PT, PT, R197.reuse, 0x300, RZ ;  /* 0x00000300c5327810 */ /* 0x040fe20007ffe0ff */
[----:B------:R-:W-:Y:S01]  /*bf40*/  BAR.SYNC.DEFER_BLOCKING 0x0 ;  /* 0x0000000000007b1d */ /* 0x000fe20000010000 */
[C---:B------:R-:W-:Y:S01]  /*bf50*/  IADD3 R52, PT, PT, R197.reuse, 0x340, RZ ;  /* 0x00000340c5347810 */ /* 0x040fe20007ffe0ff */
[----:B------:R-:W-:Y:S01]  /*bf60*/  FMUL.FTZ R215, R116, -R215 ;  /* 0x800000d774d77220 */ /* 0x000fe20000410000 */
[----:B------:R-:W-:Y:S01]  /*bf70*/  IADD3 R54, PT, PT, R197, 0x380, RZ ;  /* 0x00000380c5367810 */ /* 0x000fe20007ffe0ff */
[----:B------:R-:W-:Y:S01]  /*bf80*/  FMUL.FTZ R213, R113, R213 ;  /* 0x000000d571d57220 */ /* 0x000fe20000410000 */
[C---:B------:R-:W-:Y:S01]  /*bf90*/  IADD3 R56, PT, PT, R197.reuse, 0x3c0, RZ ;  /* 0x000003c0c5387810 */ /* 0x040fe20007ffe0ff */
[----:B------:R-:W-:Y:S01]  /*bfa0*/  FMUL.FTZ R211, R112, -R211 ;  /* 0x800000d370d37220 */ /* 0x000fe20000410000 */
[----:B------:R-:W-:Y:S01]  /*bfb0*/  LOP3.LUT R66, R197, 0x400, RZ, 0xfc, !PT ;  /* 0x00000400c5427812 */ /* 0x000fe200078efcff */
        /* <DEDUP_REMOVED lines=14> */
[----:B------:R-:W-:Y:S01]  /*c0a0*/  FMUL.FTZ R194, R9, UR17 ;  /* 0x0000001109c27c20 */ /* 0x000fe20008410000 */
[C---:B------:R-:W-:Y:S01]  /*c0b0*/  IADD3 R90, PT, PT, R197.reuse, 0x600, RZ ;  /* 0x00000600c55a7810 */ /* 0x040fe20007ffe0ff */
[----:B------:R-:W2:Y:S01]  /*c0c0*/  LDS R123, [R114+0x4200] ;  /* 0x00420000727b7984 */ /* 0x000ea20000000800 */
[----:B------:R-:W-:-:S02]  /*c0d0*/  IADD3 R92, PT, PT, R197, 0x640, RZ ;  /* 0x00000640c55c7810 */ /* 0x000fc40007ffe0ff */
[C---:B------:R-:W-:Y:S01]  /*c0e0*/  IADD3 R94, PT, PT, R197.reuse, 0x680, RZ ;  /* 0x00000680c55e7810 */ /* 0x040fe20007ffe0ff */
[----:B------:R-:W3:Y:S01]  /*c0f0*/  LDS R91, [R122+0x4a00] ;  /* 0x004a00007a5b7984 */ /* 0x000ee20000000800 */
[C---:B------:R-:W-:Y:S02]  /*c100*/  IADD3 R96, PT, PT, R197.reuse, 0x6c0, RZ ;  /* 0x000006c0c5607810 */ /* 0x040fe40007ffe0ff */
[C---:B------:R-:W-:Y:S02]  /*c110*/  IADD3 R98, PT, PT, R197.reuse, 0x700, RZ ;  /* 0x00000700c5627810 */ /* 0x040fe40007ffe0ff */
[C---:B------:R-:W-:Y:S02]  /*c120*/  IADD3 R100, PT, PT, R197.reuse, 0x740, RZ ;  /* 0x00000740c5647810 */ /* 0x040fe40007ffe0ff */
[C---:B------:R-:W-:Y:S02]  /*c130*/  IADD3 R102, PT, PT, R197.reuse, 0x780, RZ ;  /* 0x00000780c5667810 */ /* 0x040fe40007ffe0ff */
        /* <DEDUP_REMOVED lines=16> */
[-C--:B0-----:R-:W-:Y:S02]  /*c240*/  LEA.HI R5, R68, R197.reuse, RZ, 0x1b ;  /* 0x000000c544057211 */ /* 0x081fe400078fd8ff */
[-C--:B-1----:R-:W-:Y:S02]  /*c250*/  LEA.HI R7, R70, R197.reuse, RZ, 0x1b ;  /* 0x000000c546077211 */ /* 0x082fe400078fd8ff */
        /* <DEDUP_REMOVED lines=84> */
[C---:B------:R-:W-:Y:S01]  /*c7a0*/  ISETP.GE.AND P2, PT, R64.reuse, 0x1, PT ;  /* 0x000000014000780c */ /* 0x040fe20003f46270 */
[----:B-----5:R-:W-:Y:S01]  /*c7b0*/  FMUL.FTZ R223, R117, -R216 ;  /* 0x800000d875df7220 */ /* 0x020fe20000410000 */
        /* <DEDUP_REMOVED lines=8> */
[----:B----4-:R-:W-:-:S03]  /*c840*/  FMUL.FTZ R217, R108, R202 ;  /* 0x000000ca6cd97220 */ /* 0x010fc60000410000 */
[----:B------:R4:W-:Y:S01]  /*c850*/  STS [R32+0x6340], R213 ;  /* 0x006340d520007388 */ /* 0x0009e20000000800 */
[----:B--2---:R-:W-:-:S03]  /*c860*/  FMUL.FTZ R195, R22, UR17 ;  /* 0x0000001116c37c20 */ /* 0x004fc60008410000 */
[----:B------:R2:W-:Y:S01]  /*c870*/  STS [R32+0x634c], R211 ;  /* 0x00634cd320007388 */ /* 0x0005e20000000800 */
[----:B-----5:R-:W-:-:S03]  /*c880*/  FMUL.FTZ R215, R109, R204 ;  /* 0x000000cc6dd77220 */ /* 0x020fc60000410000 */
[----:B------:R5:W-:Y:S01]  /*c890*/  STS [R32+0x6354], R209 ;  /* 0x006354d120007388 */ /* 0x000be20000000800 */
[----:B----4-:R-:W-:-:S03]  /*c8a0*/  FMUL.FTZ R213, R110, R206 ;  /* 0x000000ce6ed57220 */ /* 0x010fc60000410000 */
[----:B------:R-:W-:Y:S01]  /*c8b0*/  STS [R32+0x6308], R243 ;  /* 0x006308f320007388 */ /* 0x000fe20000000800 */
[----:B--2---:R-:W-:Y:S01]  /*c8c0*/  FMUL.FTZ R211, R106, R198 ;  /* 0x000000c66ad37220 */ /* 0x004fe20000410000 */
[----:B------:R-:W-:Y:S02]  /*c8d0*/  FMUL.FTZ R198, R23, UR17 ;  /* 0x0000001117c67c20 */ /* 0x000fe40008410000 */
[----:B------:R-:W-:Y:S01]  /*c8e0*/  STS [R32+0x630c], R227 ;  /* 0x00630ce320007388 */ /* 0x000fe20000000800 */
[----:B-----5:R-:W-:Y:S01]  /*c8f0*/  FMUL.FTZ R209, R107, R200 ;  /* 0x000000c86bd17220 */ /* 0x020fe20000410000 */
[----:B------:R-:W-:Y:S01]  /*c900*/  FFMA.FTZ R200, R8, UR46, -R195 ;  /* 0x0000002e08c87c23 */ /* 0x000fe200080108c3 */
[----:B------:R-:W-:Y:S01]  /*c910*/  FMUL.FTZ R195, R26, UR17 ;  /* 0x000000111ac37c20 */ /* 0x000fe20008410000 */
[----:B------:R-:W-:Y:S01]  /*c920*/  STS [R32+0x6314], R245 ;  /* 0x006314f520007388 */ /* 0x000fe20000000800 */
[----:B------:R-:W-:Y:S02]  /*c930*/  FFMA.FTZ R198, R9, UR46, R198 ;  /* 0x0000002e09c67c23 */ /* 0x000fe400080100c6 */
[----:B------:R-:W-:Y:S01]  /*c940*/  FFMA.FTZ R196, R10, UR46, -R195 ;  /* 0x0000002e0ac47c23 */ /* 0x000fe200080108c3 */
[----:B------:R-:W-:Y:S01]  /*c950*/  STS [R32+0x6318], R247 ;  /* 0x006318f720007388 */ /* 0x000fe20000000800 */
[----:B------:R-:W-:-:S03]  /*c960*/  FMUL.FTZ R195, R18, UR17 ;  /* 0x0000001112c37c20 */ /* 0x000fc60008410000 */
[----:B------:R-:W-:Y:S01]  /*c970*/  STS [R32+0x6328], R229 ;  /* 0x006328e520007388 */ /* 0x000fe20000000800 */
[----:B------:R-:W-:-:S03]  /*c980*/  FFMA.FTZ R195, R30, UR46, R195 ;  /* 0x0000002e1ec37c23 */ /* 0x000fc600080100c3 */
        /* <DEDUP_REMOVED lines=8> */
[----:B--2---:R-:W-:-:S03]  /*ca10*/  FMUL.FTZ R207, R30, UR17 ;  /* 0x000000111ecf7c20 */ /* 0x004fc60008410000 */
[----:B------:R-:W-:Y:S04]  /*ca20*/  STS [R32+0x6368], R217 ;  /* 0x006368d920007388 */ /* 0x000fe80000000800 */
[----:B------:R2:W-:Y:S01]  /*ca30*/  STS [R32+0x636c], R203 ;  /* 0x00636ccb20007388 */ /* 0x0005e20000000800 */
[----:B----4-:R-:W-:-:S03]  /*ca40*/  FMUL.FTZ R205, R8, UR17 ;  /* 0x0000001108cd7c20 */ /* 0x010fc60008410000 */
[----:B------:R-:W-:Y:S01]  /*ca50*/  STS [R32+0x6370], R209 ;  /* 0x006370d120007388 */ /* 0x000fe20000000800 */
[----:B------:R-:W-:-:S03]  /*ca60*/  FFMA.FTZ R205, R22, UR46, R205 ;  /* 0x0000002e16cd7c23 */ /* 0x000fc600080100cd */
[----:B------:R4:W-:Y:S01]  /*ca70*/  STS [R32+0x6374], R201 ;  /* 0x006374c920007388 */ /* 0x0009e20000000800 */
[----:B--2---:R-:W-:Y:S01]  /*ca80*/  FFMA.FTZ R203, R23, UR46, -R194 ;  /* 0x0000002e17cb7c23 */ /* 0x004fe200080108c2 */
[----:B------:R-:W-:Y:S02]  /*ca90*/  FMUL.FTZ R194, R11, UR17 ;  /* 0x000000110bc27c20 */ /* 0x000fe40008410000 */
[----:B------:R-:W-:Y:S02]  /*caa0*/  STS [R32+0x6378], R211 ;  /* 0x006378d320007388 */ /* 0x000fe40000000800 */
[----:B------:R-:W-:Y:S02]  /*cab0*/  FFMA.FTZ R194, R27, UR46, -R194 ;  /* 0x0000002e1bc27c23 */ /* 0x000fe400080108c2 */
[----:B------:R2:W-:Y:S01]  /*cac0*/  STS [R32+0x637c], R199 ;  /* 0x00637cc720007388 */ /* 0x0005e20000000800 */
[----:B----4-:R-:W-:-:S04]  /*cad0*/  FMUL.FTZ R201, R10, UR17 ;  /* 0x000000110ac97c20 */ /* 0x010fc80008410000 */
[----:B------:R-:W-:Y:S01]  /*cae0*/  FFMA.FTZ R201, R26, UR46, R201 ;  /* 0x0000002e1ac97c23 */ /* 0x000fe200080100c9 */
[----:B--2---:R-:W-:-:S04]  /*caf0*/  FMUL.FTZ R32, R27, UR17 ;  /* 0x000000111b207c20 */ /* 0x004fc80008410000 */
[----:B------:R-:W-:Y:S01]  /*cb00*/  FFMA.FTZ R199, R11, UR46, R32 ;  /* 0x0000002e0bc77c23 */ /* 0x000fe20008010020 */
[----:B------:R-:W-:Y:S01]  /*cb10*/  FFMA.FTZ R32, R18, UR46, -R207 ;  /* 0x0000002e12207c23 */ /* 0x000fe200080108cf */
[----:B------:R-:W-:Y:S06]  /*cb20*/  BAR.SYNC.DEFER_BLOCKING 0x0 ;  /* 0x0000000000007b1d */ /* 0x000fec0000010000 */
[----:B01-3--:R-:W-:Y:S05]  /*cb30*/  @!P2 BRA `(.L_x_8698) ;  /* 0x00000000000ca947 */ /* 0x00bfea0003800000 */
[----:B------:R-:W0:Y:S04]  /*cb40*/  LDS R207, [R114+0x6300] ;  /* 0x0063000072cf7984 */ /* 0x000e280000000800 */
[----:B------:R1:W-:Y:S04]  /*cb50*/  REDG.E.ADD.F32.FTZ.RN.STRONG.GPU desc[UR34][R60.64], R123 ;  /* 0x0000007b3c0079a6 */ /* 0x0003e8000c12f322 */
[----:B0-----:R1:W-:Y:S02]  /*cb60*/  REDG.E.ADD.F32.FTZ.RN.STRONG.GPU desc[UR34][R62.64], R207 ;  /* 0x000000cf3e0079a6 */ /* 0x0013e4000c12f322 */
.L_x_8698:
[----:B------:R-:W-:Y:S05]  /*cb70*/  BSYNC.RECONVERGENT B0 ;  /* 0x0000000000007941 */ /* 0x000fea0003800200 */
.L_x_8697:
[----:B-1----:R0:W1:Y:S01]  /*cb80*/  LDS R123, [R104+0x6400] ;  /* 0x00640000687b7984 */ /* 0x0020620000000800 */
[----:B------:R-:W-:Y:S04]  /*cb90*/  BSSY.RECONVERGENT B0, `(.L_x_8699) ;  /* 0x0000004000007945 */ /* 0x000fe80003800200 */
[----:B------:R-:W-:Y:S05]  /*cba0*/  @!P3 BRA `(.L_x_8700) ;  /* 0x000000000008b947 */ /* 0x000fea0003800000 */
[----:B------:R2:W-:Y:S04]  /*cbb0*/  REDG.E.ADD.F32.FTZ.RN.STRONG.GPU desc[UR34][R60.64+0x100], R115 ;  /* 0x000100733c0079a6 */ /* 0x0005e8000c12f322 */
[----:B-1----:R2:W-:Y:S02]  /*cbc0*/  REDG.E.ADD.F32.FTZ.RN.STRONG.GPU desc[UR34][R62.64+0x100], R123 ;  /* 0x0001007b3e0079a6 */ /* 0x0025e4000c12f322 */
.L_x_8700:
[----:B------:R-:W-:Y:S05]  /*cbd0*/  BSYNC.RECONVERGENT B0 ;  /* 0x0000000000007941 */ /* 0x000fea0003800200 */
.L_x_8699:
        /* <DEDUP_REMOVED lines=10> */
.L_x_8702:
[----:B------:R-:W-:Y:S05]  /*cc80*/  BSYNC.RECONVERGENT B0 ;  /* 0x0000000000007941 */ /* 0x000fea0003800200 */
.L_x_8701:
[----:B--2---:R2:W4:Y:S01]  /*cc90*/  LDS R103, [R100+0x6600] ;  /* 0x0066000064677984 */ /* 0x0045220000000800 */
[----:B------:R-:W-:Y:S04]  /*cca0*/  BSSY.RECONVERGENT B0, `(.L_x_8703) ;  /* 0x0000004000007945 */ /* 0x000fe80003800200 */
[----:B------:R-:W-:Y:S05]  /*ccb0*/  @!P2 BRA `(.L_x_8704) ;  /* 0x000000000008a947 */ /* 0x000fea0003800000 */
[----:B------:R0:W-:Y:S04]  /*ccc0*/  REDG.E.ADD.F32.FTZ.RN.STRONG.GPU desc[UR34][R60.64+0x300], R101 ;  /* 0x000300653c0079a6 */ /* 0x0001e8000c12f322 */
[----:B----4-:R0:W-:Y:S02]  /*ccd0*/  REDG.E.ADD.F32.FTZ.RN.STRONG.GPU desc[UR34][R62.64+0x300], R103 ;  /* 0x000300673e0079a6 */ /* 0x0101e4000c12f322 */
.L_x_8704:
[----:B------:R-:W-:Y:S05]  /*cce0*/  BSYNC.RECONVERGENT B0 ;  /* 0x0000000000007941 */ /* 0x000fea0003800200 */
.L_x_8703:
[----:B0-----:R0:W0:Y:S01]  /*ccf0*/  LDS R101, [R98+0x6700] ;  /* 0x0067000062657984 */ /* 0x0010220000000800 */
[----:B------:R-:W-:Y:S04]  /*cd00*/  BSSY.RECONVERGENT B0, `(.L_x_8705) ;  /* 0x0000004000007945 */ /* 0x000fe80003800200 */
[----:B------:R-:W-:Y:S05]  /*cd10*/  @!P3 BRA `(.L_x_8706) ;  /* 0x000000000008b947 */ /* 0x000fea0003800000 */
[----:B------:R1:W-:Y:S04]  /*cd20*/  REDG.E.ADD.F32.FTZ.RN.STRONG.GPU desc[UR34][R60.64+0x400], R99 ;  /* 0x000400633c0079a6 */ /* 0x0003e8000c12f322 */
[----:B0-----:R0:W-:Y:S02]  /*cd30*/  REDG.E.ADD.F32.FTZ.RN.STRONG.GPU desc[UR34][R62.64+0x400], R101 ;  /* 0x000400653e0079a6 */ /* 0x0011e4000c12f322 */
.L_x_8706:
[----:B------:R-:W-:Y:S05]  /*cd40*/  BSYNC.RECONVERGENT B0 ;  /* 0x0000000000007941 */ /* 0x000fea0003800200 */
.L_x_8705:
[----:B-1----:R1:W0:Y:S01]  /*cd50*/  LDS R99, [R96+0x6800] ;  /* 0x0068000060637984 */ /* 0x0022220000000800 */
[----:B------:R-:W-:Y:S04]  /*cd60*/  BSSY.RECONVERGENT B0, `(.L_x_8707) ;  /* 0x0000004000007945 */ /* 0x000fe80003800200 */
[----:B------:R-:W-:Y:S05]  /*cd70*/  @!P4 BRA `(.L_x_8708) ;  /* 0x000000000008c947 */ /* 0x000fea0003800000 */
[----:B------:R1:W-:Y:S04]  /*cd80*/  REDG.E.ADD.F32.FTZ.RN.STRONG.GPU desc[UR34][R60.64+0x500], R97 ;  /* 0x000500613c0079a6 */ /* 0x0003e8000c12f322 */
[----:B0-----:R1:W-:Y:S02]  /*cd90*/  REDG.E.ADD.F32.FTZ.RN.STRONG.GPU desc[UR34][R62.64+0x500], R99 ;  /* 0x000500633e0079a6 */ /* 0x0013e4000c12f322 */
.L_x_8708:
[----:B------:R-:W-:Y:S05]  /*cda0*/  BSYNC.RECONVERGENT B0 ;  /* 0x0000000000007941 */ /* 0x000fea0003800200 */
.L_x_8707:
[----:B-1----:R1:W0:Y:S01]  /*cdb0*/  LDS R97, [R94+0x6900] ;  /* 0x006900005e617984 */ /* 0x0022220000000800 */
[----:B------:R-:W-:Y:S04]  /*cdc0*/  BSSY.RECONVERGENT B0, `(.L_x_8709) ;  /* 0x0000004000007945 */ /* 0x000fe80003800200 */
[----:B------:R-:W-:Y:S05]  /*cdd0*/  @!P5 BRA `(.L_x_8710) ;  /* 0x000000000008d947 */ /* 0x000fea0003800000 */
[----:B------:R1:W-:Y:S04]  /*cde0*/  REDG.E.ADD.F32.FTZ.RN.STRONG.GPU desc[UR34][R60.64+0x600], R95 ;  /* 0x0006005f3c0079a6 */ /* 0x0003e8000c12f322 */
[----:B0-----:R1:W-:Y:S02]  /*cdf0*/  REDG.E.ADD.F32.FTZ.RN.STRONG.GPU desc[UR34][R62.64+0x600], R97 ;  /* 0x000600613e0079a6 */ /* 0x0013e4000c12f322 */
.L_x_8710:
[----:B------:R-:W-:Y:S05]  /*ce00*/  BSYNC.RECONVERGENT B0 ;  /* 0x0000000000007941 */ /* 0x000fea0003800200 */
.L_x_8709:
        /* <DEDUP_REMOVED lines=10> */
.L_x_8712:
[----:B------:R-:W-:Y:S05]  /*ceb0*/  BSYNC.RECONVERGENT B0 ;  /* 0x0000000000007941 */ /* 0x000fea0003800200 */
.L_x_8711:
[----:B-1----:R1:W0:Y:S01]  /*cec0*/  LDS R93, [R122+0x6b00] ;  /* 0x006b00007a5d7984 */ /* 0x0022220000000800 */
[----:B------:R-:W-:Y:S04]  /*ced0*/  BSSY.RECONVERGENT B0, `(.L_x_8713) ;  /* 0x0000004000007945 */ /* 0x000fe80003800200 */
[----:B------:R-:W-:Y:S05]  /*cee0*/  @!P2 BRA `(.L_x_8714) ;  /* 0x000000000008a947 */ /* 0x000fea0003800000 */
[----:B------:R1:W-:Y:S04]  /*cef0*/  REDG.E.ADD.F32.FTZ.RN.STRONG.GPU desc[UR34][R60.64+0x800], R91 ;  /* 0x0008005b3c0079a6 */ /* 0x0003e8000c12f322 */
[----:B0-----:R1:W-:Y:S02]  /*cf00*/  REDG.E.ADD.F32.FTZ.RN.STRONG.GPU desc[UR34][R62.64+0x800], R93 ;  /* 0x0008005d3e0079a6 */ /* 0x0013e4000c12f322 */
.L_x_8714:
[----:B------:R-:W-:Y:S05]  /*cf10*/  BSYNC.RECONVERGENT B0 ;  /* 0x0000000000007941 */ /* 0x000fea0003800200 */
.L_x_8713:
[----:B-1----:R1:W0:Y:S01]  /*cf20*/  LDS R91, [R90+0x6c00] ;  /* 0x006c00005a5b7984 */ /* 0x0022220000000800 */
[----:B------:R-:W-:Y:S04]  /*cf30*/  BSSY.RECONVERGENT B0, `(.L_x_8715) ;  /* 0x0000004000007945 */ /* 0x000fe80003800200 */
[----:B------:R-:W-:Y:S05]  /*cf40*/  @!P3 BRA `(.L_x_8716) ;  /* 0x000000000008b947 */ /* 0x000fea0003800000 */
[----:B------:R1:W-:Y:S04]  /*cf50*/  REDG.E.ADD.F32.FTZ.RN.STRONG.GPU desc[UR34][R60.64+0x900], R89 ;  /* 0x000900593c0079a6 */ /* 0x0003e8000c12f322 */
[----:B0-----:R1:W-:Y:S02]  /*cf60*/  REDG.E.ADD.F32.FTZ.RN.STRONG.GPU desc[UR34][R62.64+0x900], R91 ;  /* 0x0009005b3e0079a6 */ /* 0x0013e4000c12f322 */
.L_x_8716:
[----:B------:R-:W-:Y:S05]  /*cf70*/  BSYNC.RECONVERGENT B0 ;  /* 0x0000000000007941 */ /* 0x000fea0003800200 */
.L_x_8715:
[----:B-1----:R1:W0:Y:S01]  /*cf80*/  LDS R89, [R88+0x6d00] ;  /* 0x006d000058597984 */ /* 0x0022220000000800 */
[----:B------:R-:W-:Y:S04]  /*cf90*/  BSSY.RECONVERGENT B0, `(.L_x_8717) ;  /* 0x0000004000007945 */ /* 0x000fe80003800200 */
[----:B------:R-:W-:Y:S05]  /*cfa0*/  @!P4 BRA `(.L_x_8718) ;  /* 0x000000000008c947 */ /* 0x000fea0003800000 */
[----:B------:R1:W-:Y:S04]  /*cfb0*/  REDG.E.ADD.F32.FTZ.RN.STRONG.GPU desc[UR34][R60.64+0xa00], R87 ;  /* 0x000a00573c0079a6 */ /* 0x0003e8000c12f322 */
[----:B0-----:R1:W-:Y:S02]  /*cfc0*/  REDG.E.ADD.F32.FTZ.RN.STRONG.GPU desc[UR34][R62.64+0xa00], R89 ;  /* 0x000a00593e0079a6 */ /* 0x0013e4000c12f322 */
.L_x_8718:
[----:B------:R-:W-:Y:S05]  /*cfd0*/  BSYNC.RECONVERGENT B0 ;  /* 0x0000000000007941 */ /* 0x000fea0003800200 */
.L_x_8717:
[----:B-1----:R1:W0:Y:S01]  /*cfe0*/  LDS R87, [R86+0x6e00] ;  /* 0x006e000056577984 */ /* 0x0022220000000800 */
[----:B------:R-:W-:Y:S04]  /*cff0*/  BSSY.RECONVERGENT B0, `(.L_x_8719) ;  /* 0x0000004000007945 */ /* 0x000fe80003800200 */
[----:B------:R-:W-:Y:S05]  /*d000*/  @!P5 BRA `(.L_x_8720) ;  /* 0x000000000008d947 */ /* 0x000fea0003800000 */
[----:B------:R1:W-:Y:S04]  /*d010*/  REDG.E.ADD.F32.FTZ.RN.STRONG.GPU desc[UR34][R60.64+0xb00], R85 ;  /* 0x000b00553c0079a6 */ /* 0x0003e8000c12f322 */
[----:B0-----:R1:W-:Y:S02]  /*d020*/  REDG.E.ADD.F32.FTZ.RN.STRONG.GPU desc[UR34][R62.64+0xb00], R87 ;  /* 0x000b00573e0079a6 */ /* 0x0013e4000c12f322 */
.L_x_8720:
[----:B------:R-:W-:Y:S05]  /*d030*/  BSYNC.RECONVERGENT B0 ;  /* 0x0000000000007941 */ /* 0x000fea0003800200 */
.L_x_8719:
        /* <DEDUP_REMOVED lines=10> */
.L_x_8722:
[----:B------:R-:W-:Y:S05]  /*d0e0*/  BSYNC.RECONVERGENT B0 ;  /* 0x0000000000007941 */ /* 0x000fea0003800200 */
.L_x_8721:
[----:B-1----:R1:W0:Y:S01]  /*d0f0*/  LDS R83, [R82+0x7000] ;  /* 0x0070000052537984 */ /* 0x0022220000000800 */
[----:B------:R-:W-:Y:S04]  /*d100*/  BSSY.RECONVERGENT B0, `(.L_x_8723) ;  /* 0x0000004000007945 */ /* 0x000fe80003800200 */
[----:B------:R-:W-:Y:S05]  /*d110*/  @!P2 BRA `(.L_x_8724) ;  /* 0x000000000008a947 */ /* 0x000fea0003800000 */
[----:B------:R1:W-:Y:S04]  /*d120*/  REDG.E.ADD.F32.FTZ.RN.STRONG.GPU desc[UR34][R60.64+0xd00], R81 ;  /* 0x000d00513c0079a6 */ /* 0x0003e8000c12f322 */
[----:B0-----:R1:W-:Y:S02]  /*d130*/  REDG.E.ADD.F32.FTZ.RN.STRONG.GPU desc[UR34][R62.64+0xd00], R83 ;  /* 0x000d00533e0079a6 */ /* 0x0013e4000c12f322 */
.L_x_8724:
[----:B------:R-:W-:Y:S05]  /*d140*/  BSYNC.RECONVERGENT B0 ;  /* 0x0000000000007941 */ /* 0x000fea0003800200 */
.L_x_8723:
[----:B-1----:R1:W0:Y:S01]  /*d150*/  LDS R81, [R80+0x7100] ;  /* 0x0071000050517984 */ /* 0x0022220000000800 */
[----:B------:R-:W-:Y:S04]  /*d160*/  BSSY.RECONVERGENT B0, `(.L_x_8725) ;  /* 0x0000004000007945 */ /* 0x000fe80003800200 */
[----:B------:R-:W-:Y:S05]  /*d170*/  @!P3 BRA `(.L_x_8726) ;  /* 0x000000000008b947 */ /* 0x000fea0003800000 */
[----:B------:R1:W-:Y:S04]  /*d180*/  REDG.E.ADD.F32.FTZ.RN.STRONG.GPU desc[UR34][R60.64+0xe00], R79 ;  /* 0x000e004f3c0079a6 */ /* 0x0003e8000c12f322 */
[----:B0-----:R1:W-:Y:S02]  /*d190*/  REDG.E.ADD.F32.FTZ.RN.STRONG.GPU desc[UR34][R62.64+0xe00], R81 ;  /* 0x000e00513e0079a6 */ /* 0x0013e4000c12f322 */
.L_x_8726:
[----:B------:R-:W-:Y:S05]  /*d1a0*/  BSYNC.RECONVERGENT B0 ;  /* 0x0000000000007941 */ /* 0x000fea0003800200 */
.L_x_8725:
[----:B-1----:R1:W0:Y:S01]  /*d1b0*/  LDS R79, [R70+0x7200] ;  /* 0x00720000464f7984 */ /* 0x0022220000000800 */
[----:B------:R-:W-:Y:S04]  /*d1c0*/  BSSY.RECONVERGENT B0, `(.L_x_8727) ;  /* 0x0000004000007945 */ /* 0x000fe80003800200 */
[----:B------:R-:W-:Y:S05]  /*d1d0*/  @!P4 BRA `(.L_x_8728) ;  /* 0x000000000008c947 */ /* 0x000fea0003800000 */
[----:B------:R1:W-:Y:S04]  /*d1e0*/  REDG.E.ADD.F32.FTZ.RN.STRONG.GPU desc[UR34][R60.64+0xf00], R71 ;  /* 0x000f00473c0079a6 */ /* 0x0003e8000c12f322 */
[----:B0-----:R1:W-:Y:S02]  /*d1f0*/  REDG.E.ADD.F32.FTZ.RN.STRONG.GPU desc[UR34][R62.64+0xf00], R79 ;  /* 0x000f004f3e0079a6 */ /* 0x0013e4000c12f322 */
.L_x_8728:
[----:B------:R-:W-:Y:S05]  /*d200*/  BSYNC.RECONVERGENT B0 ;  /* 0x0000000000007941 */ /* 0x000fea0003800200 */
.L_x_8727:
[----:B-1----:R1:W0:Y:S01]  /*d210*/  LDS R71, [R68+0x7300] ;  /* 0x0073000044477984 */ /* 0x0022220000000800 */
[----:B------:R-:W-:Y:S04]  /*d220*/  BSSY.RECONVERGENT B0, `(.L_x_8729) ;  /* 0x0000004000007945 */ /* 0x000fe80003800200 */
[----:B------:R-:W-:Y:S05]  /*d230*/  @!P5 BRA `(.L_x_8730) ;  /* 0x000000000008d947 */ /* 0x000fea0003800000 */
[----:B------:R1:W-:Y:S04]  /*d240*/  REDG.E.ADD.F32.FTZ.RN.STRONG.GPU desc[UR34][R60.64+0x1000], R69 ;  /* 0x001000453c0079a6 */ /* 0x0003e8000c12f322 */
[----:B0-----:R1:W-:Y:S02]  /*d250*/  REDG.E.ADD.F32.FTZ.RN.STRONG.GPU desc[UR34][R62.64+0x1000], R71 ;  /* 0x001000473e0079a6 */ /* 0x0013e4000c12f322 */
.L_x_8730:
[----:B------:R-:W-:Y:S05]  /*d260*/  BSYNC.RECONVERGENT B0 ;  /* 0x0000000000007941 */ /* 0x000fea0003800200 */
.L_x_8729:
        /* <DEDUP_REMOVED lines=10> */
.L_x_8732:
[----:B------:R-:W-:Y:S05]  /*d310*/  BSYNC.RECONVERGENT B0 ;  /* 0x0000000000007941 */ /* 0x000fea0003800200 */
.L_x_8731:
[----:B-1----:R1:W0:Y:S01]  /*d320*/  LDS R67, [R56+0x7500] ;  /* 0x0075000038437984 */ /* 0x0022220000000800 */
[----:B------:R-:W-:Y:S04]  /*d330*/  BSSY.RECONVERGENT B0, `(.L_x_8733) ;  /* 0x0000004000007945 */ /* 0x000fe80003800200 */
[----:B------:R-:W-:Y:S05]  /*d340*/  @!P2 BRA `(.L_x_8734) ;  /* 0x000000000008a947 */ /* 0x000fea0003800000 */
[----:B------:R1:W-:Y:S04]  /*d350*/  REDG.E.ADD.F32.FTZ.RN.STRONG.GPU desc[UR34][R60.64+0x1200], R65 ;  /* 0x001200413c0079a6 */ /* 0x0003e8000c12f322 */
[----:B0-----:R1:W-:Y:S02]  /*d360*/  REDG.E.ADD.F32.FTZ.RN.STRONG.GPU desc[UR34][R62.64+0x1200], R67 ;  /* 0x001200433e0079a6 */ /* 0x0013e4000c12f322 */
.L_x_8734:
[----:B------:R-:W-:Y:S05]  /*d370*/  BSYNC.RECONVERGENT B0 ;  /* 0x0000000000007941 */ /* 0x000fea0003800200 */
.L_x_8733:
[----:B-1----:R1:W0:Y:S01]  /*d380*/  LDS R65, [R54+0x7600] ;  /* 0x0076000036417984 */ /* 0x0022220000000800 */
[----:B------:R-:W-:Y:S04]  /*d390*/  BSSY.RECONVERGENT B0, `(.L_x_8735) ;  /* 0x0000004000007945 */ /* 0x000fe80003800200 */
[----:B------:R-:W-:Y:S05]  /*d3a0*/  @!P3 BRA `(.L_x_8736) ;  /* 0x000000000008b947 */ /* 0x000fea0003800000 */
[----:B------:R1:W-:Y:S04]  /*d3b0*/  REDG.E.ADD.F32.FTZ.RN.STRONG.GPU desc[UR34][R60.64+0x1300], R55 ;  /* 0x001300373c0079a6 */ /* 0x0003e8000c12f322 */
[----:B0-----:R1:W-:Y:S02]  /*d3c0*/  REDG.E.ADD.F32.FTZ.RN.STRONG.GPU desc[UR34][R62.64+0x1300], R65 ;  /* 0x001300413e0079a6 */ /* 0x0013e4000c12f322 */
.L_x_8736:
[----:B------:R-:W-:Y:S05]  /*d3d0*/  BSYNC.RECONVERGENT B0 ;  /* 0x0000000000007941 */ /* 0x000fea0003800200 */
.L_x_8735:
[----:B-1----:R1:W0:Y:S01]  /*d3e0*/  LDS R55, [R52+0x7700] ;  /* 0x0077000034377984 */ /* 0x0022220000000800 */
[----:B------:R-:W-:Y:S04]  /*d3f0*/  BSSY.RECONVERGENT B0, `(.L_x_8737) ;  /* 0x0000004000007945 */ /* 0x000fe80003800200 */
[----:B------:R-:W-:Y:S05]  /*d400*/  @!P4 BRA `(.L_x_8738) ;  /* 0x000000000008c947 */ /* 0x000fea0003800000 */
[----:B------:R1:W-:Y:S04]  /*d410*/  REDG.E.ADD.F32.FTZ.RN.STRONG.GPU desc[UR34][R60.64+0x1400], R53 ;  /* 0x001400353c0079a6 */ /* 0x0003e8000c12f322 */
[----:B0-----:R1:W-:Y:S02]  /*d420*/  REDG.E.ADD.F32.FTZ.RN.STRONG.GPU desc[UR34][R62.64+0x1400], R55 ;  /* 0x001400373e0079a6 */ /* 0x0013e4000c12f322 */
.L_x_8738:
[----:B------:R-:W-:Y:S05]  /*d430*/  BSYNC.RECONVERGENT B0 ;  /* 0x0000000000007941 */ /* 0x000fea0003800200 */
.L_x_8737:
[----:B-1----:R1:W0:Y:S01]  /*d440*/  LDS R53, [R50+0x7800] ;  /* 0x0078000032357984 */ /* 0x0022220000000800 */
[----:B------:R-:W-:Y:S04]  /*d450*/  BSSY.RECONVERGENT B0, `(.L_x_8739) ;  /* 0x0000004000007945 */ /* 0x000fe80003800200 */
[----:B------:R-:W-:Y:S05]  /*d460*/  @!P5 BRA `(.L_x_8740) ;  /* 0x000000000008d947 */ /* 0x000fea0003800000 */
[----:B------:R1:W-:Y:S04]  /*d470*/  REDG.E.ADD.F32.FTZ.RN.STRONG.GPU desc[UR34][R60.64+0x1500], R51 ;  /* 0x001500333c0079a6 */ /* 0x0003e8000c12f322 */
[----:B0-----:R1:W-:Y:S02]  /*d480*/  REDG.E.ADD.F32.FTZ.RN.STRONG.GPU desc[UR34][R62.64+0x1500], R53 ;  /* 0x001500353e0079a6 */ /* 0x0013e4000c12f322 */
.L_x_8740:
[----:B------:R-:W-:Y:S05]  /*d490*/  BSYNC.RECONVERGENT B0 ;  /* 0x0000000000007941 */ /* 0x000fea0003800200 */
.L_x_8739:
        /* <DEDUP_REMOVED lines=10> */
.L_x_8742:
[----:B------:R-:W-:Y:S05]  /*d540*/  BSYNC.RECONVERGENT B0 ;  /* 0x0000000000007941 */ /* 0x000fea0003800200 */
.L_x_8741:
[----:B-1----:R1:W0:Y:S01]  /*d550*/  LDS R49, [R46+0x7a00] ;  /* 0x007a00002e317984 */ /* 0x0022220000000800 */
[----:B------:R-:W-:Y:S04]  /*d560*/  BSSY.RECONVERGENT B0, `(.L_x_8743) ;  /* 0x0000004000007945 */ /* 0x000fe80003800200 */
[----:B------:R-:W-:Y:S05]  /*d570*/  @!P2 BRA `(.L_x_8744) ;  /* 0x000000000008a947 */ /* 0x000fea0003800000 */
[----:B------:R1:W-:Y:S04]  /*d580*/  REDG.E.ADD.F32.FTZ.RN.STRONG.GPU desc[UR34][R60.64+0x1700], R47 ;  /* 0x0017002f3c0079a6 */ /* 0x0003e8000c12f322 */
[----:B0-----:R1:W-:Y:S02]  /*d590*/  REDG.E.ADD.F32.FTZ.RN.STRONG.GPU desc[UR34][R62.64+0x1700], R49 ;  /* 0x001700313e0079a6 */ /* 0x0013e4000c12f322 */
.L_x_8744:
[----:B------:R-:W-:Y:S05]  /*d5a0*/  BSYNC.RECONVERGENT B0 ;  /* 0x0000000000007941 */ /* 0x000fea0003800200 */
.L_x_8743:
[----:B-1----:R1:W0:Y:S01]  /*d5b0*/  LDS R47, [R44+0x7b00] ;  /* 0x007b00002c2f7984 */ /* 0x0022220000000800 */
[----:B------:R-:W-:Y:S04]  /*d5c0*/  BSSY.RECONVERGENT B0, `(.L_x_8745) ;  /* 0x0000004000007945 */ /* 0x000fe80003800200 */
[----:B------:R-:W-:Y:S05]  /*d5d0*/  @!P3 BRA `(.L_x_8746) ;  /* 0x000000000008b947 */ /* 0x000fea0003800000 */
[----:B------:R1:W-:Y:S04]  /*d5e0*/  REDG.E.ADD.F32.FTZ.RN.STRONG.GPU desc[UR34][R60.64+0x1800], R45 ;  /* 0x0018002d3c0079a6 */ /* 0x0003e8000c12f322 */
[----:B0-----:R1:W-:Y:S02]  /*d5f0*/  REDG.E.ADD.F32.FTZ.RN.STRONG.GPU desc[UR34][R62.64+0x1800], R47 ;  /* 0x0018002f3e0079a6 */ /* 0x0013e4000c12f322 */
.L_x_8746:
[----:B------:R-:W-:Y:S05]  /*d600*/  BSYNC.RECONVERGENT B0 ;  /* 0x0000000000007941 */ /* 0x000fea0003800200 */
.L_x_8745:
[----:B-1----:R1:W0:Y:S01]  /*d610*/  LDS R45, [R42+0x7c00] ;  /* 0x007c00002a2d7984 */ /* 0x0022220000000800 */
[----:B------:R-:W-:Y:S04]  /*d620*/  BSSY.RECONVERGENT B0, `(.L_x_8747) ;  /* 0x0000004000007945 */ /* 0x000fe80003800200 */
[----:B------:R-:W-:Y:S05]  /*d630*/  @!P4 BRA `(.L_x_8748) ;  /* 0x000000000008c947 */ /* 0x000fea0003800000 */
[----:B------:R1:W-:Y:S04]  /*d640*/  REDG.E.ADD.F32.FTZ.RN.STRONG.GPU desc[UR34][R60.64+0x1900], R43 ;  /* 0x0019002b3c0079a6 */ /* 0x0003e8000c12f322 */
[----:B0-----:R1:W-:Y:S02]  /*d650*/  REDG.E.ADD.F32.FTZ.RN.STRONG.GPU desc[UR34][R62.64+0x1900], R45 ;  /* 0x0019002d3e0079a6 */ /* 0x0013e4000c12f322 */
.L_x_8748:
[----:B------:R-:W-:Y:S05]  /*d660*/  BSYNC.RECONVERGENT B0 ;  /* 0x0000000000007941 */ /* 0x000fea0003800200 */
.L_x_8747:
[----:B-1----:R1:W0:Y:S01]  /*d670*/  LDS R43, [R40+0x7d00] ;  /* 0x007d0000282b7984 */ /* 0x0022220000000800 */
[----:B------:R-:W-:Y:S04]  /*d680*/  BSSY.RECONVERGENT B0, `(.L_x_8749) ;  /* 0x0000004000007945 */ /* 0x000fe80003800200 */
[----:B------:R-:W-:Y:S05]  /*d690*/  @!P5 BRA `(.L_x_8750) ;  /* 0x000000000008d947 */ /* 0x000fea0003800000 */
[----:B------:R1:W-:Y:S04]  /*d6a0*/  REDG.E.ADD.F32.FTZ.RN.STRONG.GPU desc[UR34][R60.64+0x1a00], R41 ;  /* 0x001a00293c0079a6 */ /* 0x0003e8000c12f322 */
[----:B0-----:R1:W-:Y:S02]  /*d6b0*/  REDG.E.ADD.F32.FTZ.RN.STRONG.GPU desc[UR34][R62.64+0x1a00], R43 ;  /* 0x001a002b3e0079a6 */ /* 0x0013e4000c12f322 */
.L_x_8750:
[----:B------:R-:W-:Y:S05]  /*d6c0*/  BSYNC.RECONVERGENT B0 ;  /* 0x0000000000007941 */ /* 0x000fea0003800200 */
.L_x_8749:
        /* <DEDUP_REMOVED lines=10> */
.L_x_8752:
[----:B------:R-:W-:Y:S05]  /*d770*/  BSYNC.RECONVERGENT B0 ;  /* 0x0000000000007941 */ /* 0x000fea0003800200 */
.L_x_8751:
[----:B-1----:R1:W0:Y:S01]  /*d780*/  LDS R39, [R36+0x7f00] ;  /* 0x007f000024277984 */ /* 0x0022220000000800 */
[----:B------:R-:W-:Y:S04]  /*d790*/  BSSY.RECONVERGENT B0, `(.L_x_8753) ;  /* 0x0000004000007945 */ /* 0x000fe80003800200 */
[----:B------:R-:W-:Y:S05]  /*d7a0*/  @!P2 BRA `(.L_x_8754) ;  /* 0x000000000008a947 */ /* 0x000fea0003800000 */
[----:B------:R1:W-:Y:S04]  /*d7b0*/  REDG.E.ADD.F32.FTZ.RN.STRONG.GPU desc[UR34][R60.64+0x1c00], R37 ;  /* 0x001c00253c0079a6 */ /* 0x0003e8000c12f322 */
[----:B0-----:R1:W-:Y:S02]  /*d7c0*/  REDG.E.ADD.F32.FTZ.RN.STRONG.GPU desc[UR34][R62.64+0x1c00], R39 ;  /* 0x001c00273e0079a6 */ /* 0x0013e4000c12f322 */
.L_x_8754:
[----:B------:R-:W-:Y:S05]  /*d7d0*/  BSYNC.RECONVERGENT B0 ;  /* 0x0000000000007941 */ /* 0x000fea0003800200 */
.L_x_8753:
[----:B-1----:R1:W0:Y:S01]  /*d7e0*/  LDS R37, [R6+0x8000] ;  /* 0x0080000006257984 */ /* 0x0022220000000800 */
[----:B------:R-:W-:Y:S04]  /*d7f0*/  BSSY.RECONVERGENT B0, `(.L_x_8755) ;  /* 0x0000004000007945 */ /* 0x000fe80003800200 */
[----:B------:R-:W-:Y:S05]  /*d800*/  @!P3 BRA `(.L_x_8756) ;  /* 0x000000000008b947 */ /* 0x000fea0003800000 */
[----:B------:R1:W-:Y:S04]  /*d810*/  REDG.E.ADD.F32.FTZ.RN.STRONG.GPU desc[UR34][R60.64+0x1d00], R31 ;  /* 0x001d001f3c0079a6 */ /* 0x0003e8000c12f322 */
[----:B0-----:R1:W-:Y:S02]  /*d820*/  REDG.E.ADD.F32.FTZ.RN.STRONG.GPU desc[UR34][R62.64+0x1d00], R37 ;  /* 0x001d00253e0079a6 */ /* 0x0013e4000c12f322 */
.L_x_8756:
[----:B------:R-:W-:Y:S05]  /*d830*/  BSYNC.RECONVERGENT B0 ;  /* 0x0000000000007941 */ /* 0x000fea0003800200 */
.L_x_8755:
[----:B-1----:R1:W0:Y:S01]  /*d840*/  LDS R31, [R4+0x8100] ;  /* 0x00810000041f7984 */ /* 0x0022220000000800 */
[----:B------:R-:W-:Y:S04]  /*d850*/  BSSY.RECONVERGENT B0, `(.L_x_8757) ;  /* 0x0000004000007945 */ /* 0x000fe80003800200 */
[----:B------:R-:W-:Y:S05]  /*d860*/  @!P4 BRA `(.L_x_8758) ;  /* 0x000000000008c947 */ /* 0x000fea0003800000 */
[----:B------:R1:W-:Y:S04]  /*d870*/  REDG.E.ADD.F32.FTZ.RN.STRONG.GPU desc[UR34][R60.64+0x1e00], R7 ;  /* 0x001e00073c0079a6 */ /* 0x0003e8000c12f322 */
[----:B0-----:R1:W-:Y:S02]  /*d880*/  REDG.E.ADD.F32.FTZ.RN.STRONG.GPU desc[UR34][R62.64+0x1e00], R31 ;  /* 0x001e001f3e0079a6 */ /* 0x0013e4000c12f322 */
.L_x_8758:
[----:B------:R-:W-:Y:S05]  /*d890*/  BSYNC.RECONVERGENT B0 ;  /* 0x0000000000007941 */ /* 0x000fea0003800200 */
.L_x_8757:
[----:B-1----:R1:W0:Y:S01]  /*d8a0*/  LDS R7, [R2+0x8200] ;  /* 0x0082000002077984 */ /* 0x0022220000000800 */
[----:B------:R-:W-:Y:S04]  /*d8b0*/  BSSY.RECONVERGENT B0, `(.L_x_8759) ;  /* 0x0000004000007945 */ /* 0x000fe80003800200 */
[----:B------:R-:W-:Y:S05]  /*d8c0*/  @!P5 BRA `(.L_x_8760) ;  /* 0x000000000008d947 */ /* 0x000fea0003800000 */
[----:B------:R1:W-:Y:S04]  /*d8d0*/  REDG.E.ADD.F32.FTZ.RN.STRONG.GPU desc[UR34][R60.64+0x1f00], R5 ;  /* 0x001f00053c0079a6 */ /* 0x0003e8000c12f322 */
[----:B0-----:R1:W-:Y:S02]  /*d8e0*/  REDG.E.ADD.F32.FTZ.RN.STRONG.GPU desc[UR34][R62.64+0x1f00], R7 ;  /* 0x001f00073e0079a6 */ /* 0x0013e4000c12f322 */
.L_x_8760:
[----:B------:R-:W-:Y:S05]  /*d8f0*/  BSYNC.RECONVERGENT B0 ;  /* 0x0000000000007941 */ /* 0x000fea0003800200 */
.L_x_8759:
        /* <DEDUP_REMOVED lines=32> */
[----:B------:R-:W-:Y:S01]  /*db00*/  FFMA.FTZ R7, R189, R30, R16 ;  /* 0x0000001ebd077223 */ /* 0x000fe20000010010 */
[----:B------:R-:W1:Y:S01]  /*db10*/  SHFL.DOWN PT, R5, R0, 0x2, 0x1f ;  /* 0x08401f0000057f89 */ /* 0x000e6200000e0000 */
[----:B------:R-:W-:Y:S01]  /*db20*/  BSSY.RECONVERGENT B0, `(.L_x_8761) ;  /* 0x0000033000007945 */ /* 0x000fe20003800200 */
[----:B------:R-:W-:Y:S01]  /*db30*/  FADD.FTZ R164, R25, R164 ;  /* 0x000000a419a47221 */ /* 0x000fe20000010000 */
[----:B------:R-:W-:Y:S01]  /*db40*/  FFMA.FTZ R136, R152, R35, R136 ;  /* 0x0000002398887223 */ /* 0x000fe20000010088 */
[----:B------:R-:W-:Y:S01]  /*db50*/  FFMA.FTZ R137, R153, R22, R137 ;  /* 0x0000001699897223 */ /* 0x000fe20000010089 */
[----:B------:R-:W-:Y:S01]  /*db60*/  FFMA.FTZ R138, R154, R23, R138 ;  /* 0x000000179a8a7223 */ /* 0x000fe2000001008a */
[----:B------:R-:W-:Y:S01]  /*db70*/  FFMA.FTZ R139, R155, R26, R139 ;  /* 0x0000001a9b8b7223 */ /* 0x000fe2000001008b */
[----:B------:R-:W-:Y:S01]  /*db80*/  FFMA.FTZ R140, R156, R27, R140 ;  /* 0x0000001b9c8c7223 */ /* 0x000fe2000001008c */
[----:B------:R-:W-:Y:S01]  /*db90*/  FADD.FTZ R160, R9, R160 ;  /* 0x000000a009a07221 */ /* 0x000fe20000010000 */
[----:B------:R-:W-:Y:S01]  /*dba0*/  FFMA.FTZ R141, R157, R30, R141 ;  /* 0x0000001e9d8d7223 */ /* 0x000fe2000001008d */
[----:B------:R-:W-:Y:S01]  /*dbb0*/  FADD.FTZ R158, R7, R158 ;  /* 0x0000009e079e7221 */ /* 0x000fe20000010000 */
        /* <DEDUP_REMOVED lines=15> */
[----:B------:R-:W-:Y:S01]  /*dcb0*/  FADD.FTZ R163, R2, R163 ;  /* 0x000000a302a37221 */ /* 0x000fe20000010000 */
[----:B------:R-:W-:Y:S01]  /*dcc0*/  FFMA.FTZ R2, R186, R23, R19 ;  /* 0x00000017ba027223 */ /* 0x000fe20000010013 */
[----:B------:R-:W1:Y:S03]  /*dcd0*/  SHFL.DOWN PT, R5, R0, 0x10, 0x1f ;  /* 0x0a001f0000057f89 */ /* 0x000e6600000e0000 */
[----:B------:R-:W-:Y:S01]  /*dce0*/  FADD.FTZ R161, R2, R161 ;  /* 0x000000a102a17221 */ /* 0x000fe20000010000 */
[----:B------:R-:W-:-:S04]  /*dcf0*/  FFMA.FTZ R2, R188, R27, R13 ;  /* 0x0000001bbc027223 */ /* 0x000fc8000001000d */
[----:B------:R-:W-:Y:S02]  /*dd00*/  FADD.FTZ R159, R2, R159 ;  /* 0x0000009f029f7221 */ /* 0x000fe40000010000 */
[----:B------:R-:W-:-:S04]  /*dd10*/  @!P2 SHF.R.U32.HI R6, RZ, 0x2, R197 ;  /* 0x00000002ff06a819 */ /* 0x000fc800000116c5 */
[----:B------:R-:W-:Y:S01]  /*dd20*/  @!P2 LOP3.LUT R6, R6, 0xf8, RZ, 0xc0, !PT ;  /* 0x000000f80606a812 */ /* 0x000fe200078ec0ff */
[----:B0-----:R-:W-:Y:S01]  /*dd30*/  FADD.FTZ R4, R3, R4 ;  /* 0x0000000403047221 */ /* 0x001fe20000010000 */
[----:B-1----:R-:W-:-:S05]  /*dd40*/  FADD.FTZ R5, R0, R5 ;  /* 0x0000000500057221 */ /* 0x002fca0000010000 */
[----:B------:R0:W-:Y:S01]  /*dd50*/  @!P2 STS.64 [R6+UR16+0x8408], R4 ;  /* 0x008408040600a988 */ /* 0x0001e20008000a10 */
[----:B------:R-:W-:Y:S06]  /*dd60*/  BAR.SYNC.DEFER_BLOCKING 0x0 ;  /* 0x0000000000007b1d */ /* 0x000fec0000010000 */
[----:B------:R-:W-:Y:S05]  /*dd70*/  @P1 BRA `(.L_x_8762) ;  /* 0x0000000000341947 */ /* 0x000fea0003800000 */
[----:B------:R-:W-:Y:S01]  /*dd80*/  UISETP.NE.AND UP0, UPT, UR24, UR47, UPT ;  /* 0x0000002f1800728c */ /* 0x000fe2000bf05270 */
[----:B0-----:R-:W0:Y:S01]  /*dd90*/  LDS.64 R6, [UR16+0x8410] ;  /* 0x00841010ff067984 */ /* 0x001e220008000a00 */
        /* <DEDUP_REMOVED lines=11> */
.L_x_8762:
[----:B------:R-:W-:Y:S05]  /*de50*/  BSYNC.RECONVERGENT B0 ;  /* 0x0000000000007941 */ /* 0x000fea0003800200 */
.L_x_8761:
[----:B------:R-:W-:-:S04]  /*de60*/  UIADD3 UR8, UPT, UPT, UR8, 0x1, URZ ;  /* 0x0000000108087890 */ /* 0x000fc8000fffe0ff */
[----:B------:R-:W-:-:S09]  /*de70*/  UISETP.GE.AND UP0, UPT, UR8, UR48, UPT ;  /* 0x000000300800728c */ /* 0x000fd2000bf06270 */
[----:B------:R-:W-:Y:S05]  /*de80*/  BRA.U !UP0, `(.L_x_8763) ;  /* 0xffffff6908187547 */ /* 0x000fea000b83ffff */
.L_x_8667:
[----:B------:R-:W5:Y:S01]  /*de90*/  LDL.LU R14, [R1+0x4] ;  /* 0x00000400010e7983 */ /* 0x000f620000300800 */
[----:B------:R-:W-:Y:S01]  /*dea0*/  BAR.SYNC.DEFER_BLOCKING 0x0 ;  /* 0x0000000000007b1d */ /* 0x000fe20000010000 */
[----:B------:R-:W-:-:S07]  /*deb0*/  UIMAD UR10, UR24, -0x400, UR10 ;  /* 0xfffffc00180a78a4 */ /* 0x000fce000f8e020a */
[----:B------:R-:W1:Y:S01]  /*dec0*/  S2UR UR17, SR_CTAID.X ;  /* 0x00000000001179c3 */ /* 0x000e620000002500 */
[----:B------:R-:W1:Y:S01]  /*ded0*/  LDCU.64 UR14, c[0x0][0x4f8] ;  /* 0x00009f00ff0e77ac */ /* 0x000e620008000a00 */
[----:B------:R-:W2:Y:S01]  /*dee0*/  LDL.LU R12, [R1] ;  /* 0x00000000010c7983 */ /* 0x000ea20000300800 */
[----:B------:R-:W3:Y:S03]  /*def0*/  LDCU.64 UR18, c[0x0][0x500] ;  /* 0x0000a000ff1277ac */ /* 0x000ee60008000a00 */
[----:B------:R-:W4:Y:S01]  /*df00*/  LDL.LU R10, [R1+0x8] ;  /* 0x00000800010a7983 */ /* 0x000f220000300800 */
[C---:B------:R-:W-:Y:S01]  /*df10*/  LOP3.LUT R0, R197.reuse, 0x1f, RZ, 0xc0, !PT ;  /* 0x0000001fc5007812 */ /* 0x040fe200078ec0ff */
[----:B------:R-:W-:Y:S01]  /*df20*/  UIADD3 UR10, UPT, UPT, UR10, 0x400, URZ ;  /* 0x000004000a0a7890 */ /* 0x000fe2000fffe0ff */
[----:B0-----:R-:W-:Y:S01]  /*df30*/  SHF.L.U32 R5, R197, 0x4, RZ ;  /* 0x00000004c5057819 */ /* 0x001fe200000006ff */
[----:B------:R-:W-:Y:S01]  /*df40*/  USHF.L.U32 UR8, UR24, 0xa, URZ ;  /* 0x0000000a18087899 */ /* 0x000fe200080006ff */
[----:B------:R-:W-:Y:S01]  /*df50*/  UMOV UR9, URZ ;  /* 0x000000ff00097c82 */ /* 0x000fe20008000000 */
[----:B------:R-:W0:Y:S02]  /*df60*/  LDCU.64 UR36, c[0x0][0x550] ;  /* 0x0000aa00ff2477ac */ /* 0x000e240008000a00 */
[----:B------:R-:W-:-:S02]  /*df70*/  MOV R8, UR10 ;  /* 0x0000000a00087c02 */ /* 0x000fc40008000f00 */
[----:B------:R-:W-:Y:S01]  /*df80*/  LOP3.LUT R5, R0, 0x3e00, R5, 0xf8, !PT ;  /* 0x00003e0000057812 */ /* 0x000fe200078ef805 */
[----:B------:R-:W-:Y:S01]  /*df90*/  STS [R190], R141 ;  /* 0x0000008dbe007388 */ /* 0x000fe20000000800 */
[----:B------:R-:W-:Y:S01]  /*dfa0*/  UIADD3 UR8, UPT, UPT, UR8, -0x400, URZ ;  /* 0xfffffc0008087890 */ /* 0x000fe2000fffe0ff */
[----:B------:R-:W3:Y:S01]  /*dfb0*/  S2UR UR10, SR_CTAID.Y ;  /* 0x00000000000a79c3 */ /* 0x000ee20000002600 */
[C---:B------:R-:W-:Y:S01]  /*dfc0*/  LOP3.LUT R39, R5.reuse, 0x20, RZ, 0xfc, !PT ;  /* 0x0000002005277812 */ /* 0x040fe200078efcff */
[----:B------:R-:W-:Y:S01]  /*dfd0*/  STS [R190+0x4], R140 ;  /* 0x0000048cbe007388 */ /* 0x000fe20000000800 */
[C---:B------:R-:W-:Y:S01]  /*dfe0*/  LOP3.LUT R41, R5.reuse, 0x40, RZ, 0xfc, !PT ;  /* 0x0000004005297812 */ /* 0x040fe200078efcff */
[----:B-1----:R-:W-:Y:S01]  /*dff0*/  UIMAD.WIDE.U32 UR12, UR17, UR14, UR8 ;  /* 0x0000000e110c72a5 */ /* 0x002fe2000f8e0008 */
[C---:B------:R-:W-:Y:S01]  /*e000*/  LOP3.LUT R43, R5.reuse, 0x60, RZ, 0xfc, !PT ;  /* 0x00000060052b7812 */ /* 0x040fe200078efcff */
[----:B------:R-:W-:Y:S01]  /*e010*/  STS [R190+0x8], R139 ;  /* 0x0000088bbe007388 */ /* 0x000fe20000000800 */
[C---:B------:R-:W-:Y:S01]  /*e020*/  LOP3.LUT R45, R5.reuse, 0x80, RZ, 0xfc, !PT ;  /* 0x00000080052d7812 */ /* 0x040fe200078efcff */
[----:B------:R-:W-:Y:S01]  /*e030*/  UIMAD UR13, UR17, UR15, UR13 ;  /* 0x0000000f110d72a4 */ /* 0x000fe2000f8e020d */
[C---:B------:R-:W-:Y:S01]  /*e040*/  LOP3.LUT R47, R5.reuse, 0xa0, RZ, 0xfc, !PT ;  /* 0x000000a0052f7812 */ /* 0x040fe200078efcff */
[----:B------:R-:W-:Y:S01]  /*e050*/  STS [R190+0xc], R138 ;  /* 0x00000c8abe007388 */ /* 0x000fe20000000800 */
[C---:B------:R-:W-:Y:S01]  /*e060*/  LOP3.LUT R49, R5.reuse, 0xc0, RZ, 0xfc, !PT ;  /* 0x000000c005317812 */ /* 0x040fe200078efcff */
[----:B------:R-:W-:Y:S01]  /*e070*/  UIADD3 UR30, UP0, UPT, UR30, -0x2000, URZ ;  /* 0xffffe0001e1e7890 */ /* 0x000fe2000ff1e0ff */
[C---:B------:R-:W-:Y:S01]  /*e080*/  LOP3.LUT R51, R5.reuse, 0xe0, RZ, 0xfc, !PT ;  /* 0x000000e005337812 */ /* 0x040fe200078efcff */
[----:B------:R-:W-:Y:S01]  /*e090*/  STS [R190+0x10], R137 ;  /* 0x00001089be007388 */ /* 0x000fe20000000800 */
[C---:B------:R-:W-:Y:S01]  /*e0a0*/  LOP3.LUT R53, R5.reuse, 0x100, RZ, 0xfc, !PT ;  /* 0x0000010005357812 */ /* 0x040fe200078efcff */
[----:B------:R-:W-:Y:S01]  /*e0b0*/  UIADD3.X UR31, UPT, UPT, UR31, -0x1, URZ, UP0, !UPT ;  /* 0xffffffff1f1f7890 */ /* 0x000fe200087fe4ff */
[C---:B------:R-:W-:Y:S01]  /*e0c0*/  LOP3.LUT R55, R5.reuse, 0x120, RZ, 0xfc, !PT ;  /* 0x0000012005377812 */ /* 0x040fe200078efcff */
[----:B------:R-:W-:Y:S01]  /*e0d0*/  STS [R190+0x14], R136 ;  /* 0x00001488be007388 */ /* 0x000fe20000000800 */
[C---:B------:R-:W-:Y:S01]  /*e0e0*/  LOP3.LUT R57, R5.reuse, 0x140, RZ, 0xfc, !PT ;  /* 0x0000014005397812 */ /* 0x040fe200078efcff */
[----:B------:R-:W-:Y:S01]  /*e0f0*/  UISETP.GT.AND UP0, UPT, UR24, 0x1, UPT ;  /* 0x000000011800788c */ /* 0x000fe2000bf04270 */
[C---:B------:R-:W-:Y:S01]  /*e100*/  LOP3.LUT R59, R5.reuse, 0x160, RZ, 0xfc, !PT ;  /* 0x00000160053b7812 */ /* 0x040fe200078efcff */
[----:B------:R-:W-:Y:S01]  /*e110*/  STS [R190+0x18], R135 ;  /* 0x00001887be007388 */ /* 0x000fe20000000800 */
[C---:B------:R-:W-:Y:S01]  /*e120*/  LOP3.LUT R61, R5.reuse, 0x180, RZ, 0xfc, !PT ;  /* 0x00000180053d7812 */ /* 0x040fe200078efcff */
[----:B---3--:R-:W-:Y:S01]  /*e130*/  UIMAD UR14, UR10, UR19, URZ ;  /* 0x000000130a0e72a4 */ /* 0x008fe2000f8e02ff */
[C---:B------:R-:W-:Y:S01]  /*e140*/  LOP3.LUT R63, R5.reuse, 0x1a0, RZ, 0xfc, !PT ;  /* 0x000001a0053f7812 */ /* 0x040fe200078efcff */
[----:B------:R-:W-:Y:S01]  /*e150*/  STS [R190+0x1c], R134 ;  /* 0x00001c86be007388 */ /* 0x000fe20000000800 */
[----:B------:R-:W-:Y:S01]  /*e160*/  UIMAD.WIDE.U32 UR12, UR10, UR18, UR12 ;  /* 0x000000120a0c72a5 */ /* 0x000fe2000f8e000c */
[C---:B------:R-:W-:Y:S01]  /*e170*/  LOP3.LUT R65, R5.reuse, 0x1c0, RZ, 0xfc, !PT ;  /* 0x000001c005417812 */ /* 0x040fe200078efcff */
[----:B------:R-:W-:Y:S01]  /*e180*/  UIADD3 UR32, UP1, UPT, UR32, -0x2000, URZ ;  /* 0xffffe00020207890 */ /* 0x000fe2000ff3e0ff */
[----:B------:R-:W-:Y:S01]  /*e190*/  STS [R190+0x20], R133 ;  /* 0x00002085be007388 */ /* 0x000fe20000000800 */
[----:B------:R-:W-:Y:S01]  /*e1a0*/  MOV R6, UR14 ;  /* 0x0000000e00067c02 */ /* 0x000fe20008000f00 */
[----:B------:R-:W-:Y:S01]  /*e1b0*/  UIADD3 UR25, UP2, UPT, UR25, -0x1000, URZ ;  /* 0xfffff00019197890 */ /* 0x000fe2000ff5e0ff */
[C---:B------:R-:W-:Y:S01]  /*e1c0*/  IADD3 R3, P5, PT, R5.reuse, UR12, RZ ;  /* 0x0000000c05037c10 */ /* 0x040fe2000ffbe0ff */
[----:B------:R-:W-:Y:S01]  /*e1d0*/  STS [R190+0x24], R132 ;  /* 0x00002484be007388 */ /* 0x000fe20000000800 */
[----:B------:R-:W-:Y:S01]  /*e1e0*/  LOP3.LUT R67, R5, 0x1e0, RZ, 0xfc, !PT ;  /* 0x000001e005437812 */ /* 0x000fe200078efcff */
[----:B------:R-:W1:Y:S01]  /*e1f0*/  LDCU.64 UR14, c[0x0][0x520] ;  /* 0x0000a400ff0e77ac */ /* 0x000e620008000a00 */
[----:B------:R-:W-:Y:S01]  /*e200*/  IADD3.X R6, PT, PT, R6, UR13, RZ, P5, !PT ;  /* 0x0000000d06067c10 */ /* 0x000fe2000affe4ff */
[----:B------:R-:W-:Y:S01]  /*e210*/  STS [R190+0x28], R131 ;  /* 0x00002883be007388 */ /* 0x000fe20000000800 */
[C---:B0-----:R-:W-:Y:S01]  /*e220*/  LEA R2, P5, R3.reuse, UR36, 0x2 ;  /* 0x0000002403027c11 */ /* 0x041fe2000f8a10ff */
[----:B------:R-:W0:Y:S02]  /*e230*/  LDCU.64 UR12, c[0x0][0x518] ;  /* 0x0000a300ff0c77ac */ /* 0x000e240008000a00 */
[----:B------:R-:W-:Y:S01]  /*e240*/  STS [R190+0x2c], R130 ;  /* 0x00002c82be007388 */ /* 0x000fe20000000800 */
[----:B------:R-:W-:Y:S01]  /*e250*/  LEA.HI.X R3, R3, UR37, R6, 0x2, P5 ;  /* 0x0000002503037c11 */ /* 0x000fe2000a8f1406 */
[----:B------:R-:W-:-:S02]  /*e260*/  UIADD3 UR26, UP3, UPT, UR26, -0x1000, URZ ;  /* 0xfffff0001a1a7890 */ /* 0x000fc4000ff7e0ff */
[----:B------:R-:W-:Y:S01]  /*e270*/  STS [R190+0x30], R129 ;  /* 0x00003081be007388 */ /* 0x000fe20000000800 */
[----:B------:R-:W-:Y:S02]  /*e280*/  UIADD3 UR28, UP4, UPT, UR28, -0x1000, URZ ;  /* 0xfffff0001c1c7890 */ /* 0x000fe4000ff9e0ff */
[----:B------:R-:W-:Y:S01]  /*e290*/  UIADD3.X UR33, UPT, UPT, UR33, -0x1, URZ, UP1, !UPT ;  /* 0xffffffff21217890 */ /* 0x000fe20008ffe4ff */
[----:B------:R-:W-:Y:S01]  /*e2a0*/  STS [R190+0x34], R128 ;  /* 0x00003480be007388 */ /* 0x000fe20000000800 */
[----:B------:R-:W-:Y:S02]  /*e2b0*/  UIADD3.X UR11, UPT, UPT, UR11, -0x1, URZ, UP2, !UPT ;  /* 0xffffffff0b0b7890 */ /* 0x000fe400097fe4ff */
[----:B------:R-:W-:Y:S01]  /*e2c0*/  UIADD3.X UR27, UPT, UPT, UR27, -0x1, URZ, UP3, !UPT ;  /* 0xffffffff1b1b7890 */ /* 0x000fe20009ffe4ff */
        /* <DEDUP_REMOVED lines=153> */
.L_x_8665:
        /* <DEDUP_REMOVED lines=42> */
.L_x_8766:
[----:B------:R-:W-:Y:S05]  /*ef00*/  BSYNC.RECONVERGENT B0 ;  /* 0x0000000000007941 */ /* 0x000fea0003800200 */
.L_x_8765:
        /* <DEDUP_REMOVED lines=40> */
.L_x_8768:
[----:B------:R-:W-:Y:S05]  /*f190*/  BSYNC.RECONVERGENT B0 ;  /* 0x0000000000007941 */ /* 0x000fea0003800200 */
.L_x_8767:
        /* <DEDUP_REMOVED lines=11> */
.L_x_8769:
        /* <DEDUP_REMOVED lines=19> */
.L_x_8672:
[----:B------:R-:W-:Y:S01]  /*f380*/  HFMA2 R69, -RZ, RZ, 0, 5.9604644775390625e-08 ;  /* 0x00000001ff457431 */ /* 0x000fe200000001ff */
[----:B------:R-:W-:Y:S02]  /*f390*/  MOV R246, R244 ;  /* 0x000000f400f67202 */ /* 0x000fe40000000f00 */
[----:B------:R-:W-:Y:S02]  /*f3a0*/  MOV R68, RZ ;  /* 0x000000ff00447202 */ /* 0x000fe40000000f00 */
[----:B------:R-:W-:-:S07]  /*f3b0*/  MOV R71, 0xffffffff ;  /* 0xffffffff00477802 */ /* 0x000fce0000000f00 */
[----:B01---5:R-:W-:Y:S05]  /*f3c0*/  WARPSYNC.COLLECTIVE R71, `(.L_x_8770) ;  /* 0x0000000047087348 */ /* 0x023fea0003c00000 */
[----:B------:R2:W3:Y:S02]  /*f3d0*/  SHFL.UP P6, R248, R246, R69, R68 ;  /* 0x04000045f6f87389 */ /* 0x0004e400000c0044 */
[----:B0123-5:R-:W-:Y:S05]  /*f3e0*/  ENDCOLLECTIVE ;  /* 0x000000000000791b */ /* 0x02ffea0003800000 */
.L_x_8770:
[----:B------:R-:W-:Y:S02]  /*f3f0*/  MOV R246, R243 ;  /* 0x000000f300f67202 */ /* 0x000fe40000000f00 */
[----:B------:R-:W-:-:S07]  /*f400*/  MOV R70, R248 ;  /* 0x000000f800467202 */ /* 0x000fce0000000f00 */
[----:B------:R-:W-:Y:S05]  /*f410*/  WARPSYNC.COLLECTIVE R71, `(.L_x_8771) ;  /* 0x0000000047087348 */ /* 0x000fea0003c00000 */
[----:B------:R0:W1:Y:S02]  /*f420*/  SHFL.UP P6, R248, R246, R69, R68 ;  /* 0x04000045f6f87389 */ /* 0x00006400000c0044 */
[----:B01----:R-:W-:Y:S05]  /*f430*/  ENDCOLLECTIVE ;  /* 0x000000000000791b */ /* 0x003fea0003800000 */
.L_x_8771:
[----:B------:R-:W-:Y:S02]  /*f440*/  MOV R246, R242 ;  /* 0x000000f200f67202 */ /* 0x000fe40000000f00 */
[----:B------:R-:W-:-:S07]  /*f450*/  MOV R230, R248 ;  /* 0x000000f800e67202 */ /* 0x000fce0000000f00 */
[----:B------:R-:W-:Y:S05]  /*f460*/  WARPSYNC.COLLECTIVE R71, `(.L_x_8772) ;  /* 0x0000000047087348 */ /* 0x000fea0003c00000 */
[----:B------:R0:W1:Y:S02]  /*f470*/  SHFL.UP P6, R248, R246, R69, R68 ;  /* 0x04000045f6f87389 */ /* 0x00006400000c0044 */
[----:B01----:R-:W-:Y:S05]  /*f480*/  ENDCOLLECTIVE ;  /* 0x000000000000791b */ /* 0x003fea0003800000 */
.L_x_8772:
[----:B------:R-:W-:Y:S02]  /*f490*/  MOV R246, R245 ;  /* 0x000000f500f67202 */ /* 0x000fe40000000f00 */
[----:B------:R-:W-:-:S07]  /*f4a0*/  MOV R247, R248 ;  /* 0x000000f800f77202 */ /* 0x000fce0000000f00 */
[----:B------:R-:W-:Y:S05]  /*f4b0*/  WARPSYNC.COLLECTIVE R71, `(.L_x_8773) ;  /* 0x0000000047087348 */ /* 0x000fea0003c00000 */
[----:B------:R0:W1:Y:S02]  /*f4c0*/  SHFL.UP P6, R248, R246, R69, R68 ;  /* 0x04000045f6f87389 */ /* 0x00006400000c0044 */
[----:B01----:R-:W-:Y:S05]  /*f4d0*/  ENDCOLLECTIVE ;  /* 0x000000000000791b */ /* 0x003fea0003800000 */
.L_x_8773:
        /* <DEDUP_REMOVED lines=17> */
.L_x_8774:
[----:B------:R-:W-:Y:S02]  /*f5f0*/  MOV R246, R243 ;  /* 0x000000f300f67202 */ /* 0x000fe40000000f00 */
[----:B------:R-:W-:-:S07]  /*f600*/  MOV R70, R248 ;  /* 0x000000f800467202 */ /* 0x000fce0000000f00 */
[----:B------:R-:W-:Y:S05]  /*f610*/  WARPSYNC.COLLECTIVE R71, `(.L_x_8775) ;  /* 0x0000000047087348 */ /* 0x000fea0003c00000 */
[----:B------:R0:W1:Y:S02]  /*f620*/  SHFL.UP P6, R248, R246, R69, R68 ;  /* 0x04000045f6f87389 */ /* 0x00006400000c0044 */
[----:B01----:R-:W-:Y:S05]  /*f630*/  ENDCOLLECTIVE ;  /* 0x000000000000791b */ /* 0x003fea0003800000 */
.L_x_8775:
[----:B------:R-:W-:Y:S02]  /*f640*/  MOV R246, R242 ;  /* 0x000000f200f67202 */ /* 0x000fe40000000f00 */
[----:B------:R-:W-:-:S07]  /*f650*/  MOV R230, R248 ;  /* 0x000000f800e67202 */ /* 0x000fce0000000f00 */
[----:B------:R-:W-:Y:S05]  /*f660*/  WARPSYNC.COLLECTIVE R71, `(.L_x_8776) ;  /* 0x0000000047087348 */ /* 0x000fea0003c00000 */
[----:B------:R0:W1:Y:S02]  /*f670*/  SHFL.UP P6, R248, R246, R69, R68 ;  /* 0x04000045f6f87389 */ /* 0x00006400000c0044 */
[----:B01----:R-:W-:Y:S05]  /*f680*/  ENDCOLLECTIVE ;  /* 0x000000000000791b */ /* 0x003fea0003800000 */
.L_x_8776:
[----:B------:R-:W-:Y:S02]  /*f690*/  MOV R246, R245 ;  /* 0x000000f500f67202 */ /* 0x000fe40000000f00 */
[----:B------:R-:W-:-:S07]  /*f6a0*/  MOV R247, R248 ;  /* 0x000000f800f77202 */ /* 0x000fce0000000f00 */
[----:B------:R-:W-:Y:S05]  /*f6b0*/  WARPSYNC.COLLECTIVE R71, `(.L_x_8777) ;  /* 0x0000000047087348 */ /* 0x000fea0003c00000 */
[----:B------:R0:W1:Y:S02]  /*f6c0*/  SHFL.UP P6, R248, R246, R69, R68 ;  /* 0x04000045f6f87389 */ /* 0x00006400000c0044 */
[----:B01----:R-:W-:Y:S05]  /*f6d0*/  ENDCOLLECTIVE ;  /* 0x000000000000791b */ /* 0x003fea0003800000 */
.L_x_8777:
        /* <DEDUP_REMOVED lines=17> */
.L_x_8778:
[----:B------:R-:W-:Y:S02]  /*f7f0*/  MOV R246, R243 ;  /* 0x000000f300f67202 */ /* 0x000fe40000000f00 */
[----:B------:R-:W-:-:S07]  /*f800*/  MOV R70, R248 ;  /* 0x000000f800467202 */ /* 0x000fce0000000f00 */
[----:B------:R-:W-:Y:S05]  /*f810*/  WARPSYNC.COLLECTIVE R71, `(.L_x_8779) ;  /* 0x0000000047087348 */ /* 0x000fea0003c00000 */
[----:B------:R0:W1:Y:S02]  /*f820*/  SHFL.UP P6, R248, R246, R69, R68 ;  /* 0x04000045f6f87389 */ /* 0x00006400000c0044 */
[----:B01----:R-:W-:Y:S05]  /*f830*/  ENDCOLLECTIVE ;  /* 0x000000000000791b */ /* 0x003fea0003800000 */
.L_x_8779:
[----:B------:R-:W-:Y:S02]  /*f840*/  MOV R246, R242 ;  /* 0x000000f200f67202 */ /* 0x000fe40000000f00 */
[----:B------:R-:W-:-:S07]  /*f850*/  MOV R230, R248 ;  /* 0x000000f800e67202 */ /* 0x000fce0000000f00 */
[----:B------:R-:W-:Y:S05]  /*f860*/  WARPSYNC.COLLECTIVE R71, `(.L_x_8780) ;  /* 0x0000000047087348 */ /* 0x000fea0003c00000 */
[----:B------:R0:W1:Y:S02]  /*f870*/  SHFL.UP P6, R248, R246, R69, R68 ;  /* 0x04000045f6f87389 */ /* 0x00006400000c0044 */
[----:B01----:R-:W-:Y:S05]  /*f880*/  ENDCOLLECTIVE ;  /* 0x000000000000791b */ /* 0x003fea0003800000 */
.L_x_8780:
[----:B------:R-:W-:Y:S02]  /*f890*/  MOV R246, R245 ;  /* 0x000000f500f67202 */ /* 0x000fe40000000f00 */
[----:B------:R-:W-:-:S07]  /*f8a0*/  MOV R247, R248 ;  /* 0x000000f800f77202 */ /* 0x000fce0000000f00 */
[----:B------:R-:W-:Y:S05]  /*f8b0*/  WARPSYNC.COLLECTIVE R71, `(.L_x_8781) ;  /* 0x0000000047087348 */ /* 0x000fea0003c00000 */
[----:B------:R0:W1:Y:S02]  /*f8c0*/  SHFL.UP P6, R248, R246, R69, R68 ;  /* 0x04000045f6f87389 */ /* 0x00006400000c0044 */
[----:B01----:R-:W-:Y:S05]  /*f8d0*/  ENDCOLLECTIVE ;  /* 0x000000000000791b */ /* 0x003fea0003800000 */
.L_x_8781:
        /* <DEDUP_REMOVED lines=17> */
.L_x_8782:
[----:B------:R-:W-:Y:S02]  /*f9f0*/  MOV R246, R243 ;  /* 0x000000f300f67202 */ /* 0x000fe40000000f00 */
[----:B------:R-:W-:-:S07]  /*fa00*/  MOV R70, R248 ;  /* 0x000000f800467202 */ /* 0x000fce0000000f00 */
[----:B------:R-:W-:Y:S05]  /*fa10*/  WARPSYNC.COLLECTIVE R71, `(.L_x_8783) ;  /* 0x0000000047087348 */ /* 0x000fea0003c00000 */
[----:B------:R0:W1:Y:S02]  /*fa20*/  SHFL.UP P6, R248, R246, R69, R68 ;  /* 0x04000045f6f87389 */ /* 0x00006400000c0044 */
[----:B01----:R-:W-:Y:S05]  /*fa30*/  ENDCOLLECTIVE ;  /* 0x000000000000791b */ /* 0x003fea0003800000 */
.L_x_8783:
[----:B------:R-:W-:Y:S02]  /*fa40*/  MOV R246, R242 ;  /* 0x000000f200f67202 */ /* 0x000fe40000000f00 */
[----:B------:R-:W-:-:S07]  /*fa50*/  MOV R230, R248 ;  /* 0x000000f800e67202 */ /* 0x000fce0000000f00 */
[----:B------:R-:W-:Y:S05]  /*fa60*/  WARPSYNC.COLLECTIVE R71, `(.L_x_8784) ;  /* 0x0000000047087348 */ /* 0x000fea0003c00000 */
[----:B------:R0:W1:Y:S02]  /*fa70*/  SHFL.UP P6, R248, R246, R69, R68 ;  /* 0x04000045f6f87389 */ /* 0x00006400000c0044 */
[----:B01----:R-:W-:Y:S05]  /*fa80*/  ENDCOLLECTIVE ;  /* 0x000000000000791b */ /* 0x003fea0003800000 */
.L_x_8784:
[----:B------:R-:W-:Y:S02]  /*fa90*/  MOV R246, R245 ;  /* 0x000000f500f67202 */ /* 0x000fe40000000f00 */
[----:B------:R-:W-:-:S07]  /*faa0*/  MOV R247, R248 ;  /* 0x000000f800f77202 */ /* 0x000fce0000000f00 */
[----:B------:R-:W-:Y:S05]  /*fab0*/  WARPSYNC.COLLECTIVE R71, `(.L_x_8785) ;  /* 0x0000000047087348 */ /* 0x000fea0003c00000 */
[----:B------:R0:W1:Y:S02]  /*fac0*/  SHFL.UP P6, R248, R246, R69, R68 ;  /* 0x04000045f6f87389 */ /* 0x00006400000c0044 */
[----:B01----:R-:W-:Y:S05]  /*fad0*/  ENDCOLLECTIVE ;  /* 0x000000000000791b */ /* 0x003fea0003800000 */
.L_x_8785:
        /* <DEDUP_REMOVED lines=17> */
.L_x_8786:
[----:B------:R-:W-:Y:S02]  /*fbf0*/  MOV R246, R243 ;  /* 0x000000f300f67202 */ /* 0x000fe40000000f00 */
[----:B------:R-:W-:-:S07]  /*fc00*/  MOV R70, R248 ;  /* 0x000000f800467202 */ /* 0x000fce0000000f00 */
[----:B------:R-:W-:Y:S05]  /*fc10*/  WARPSYNC.COLLECTIVE R71, `(.L_x_8787) ;  /* 0x0000000047087348 */ /* 0x000fea0003c00000 */
[----:B------:R0:W1:Y:S02]  /*fc20*/  SHFL.UP P6, R248, R246, R69, R68 ;  /* 0x04000045f6f87389 */ /* 0x00006400000c0044 */
[----:B01----:R-:W-:Y:S05]  /*fc30*/  ENDCOLLECTIVE ;  /* 0x000000000000791b */ /* 0x003fea0003800000 */
.L_x_8787:
[----:B------:R-:W-:Y:S02]  /*fc40*/  MOV R246, R242 ;  /* 0x000000f200f67202 */ /* 0x000fe40000000f00 */
[----:B------:R-:W-:-:S07]  /*fc50*/  MOV R230, R248 ;  /* 0x000000f800e67202 */ /* 0x000fce0000000f00 */
[----:B------:R-:W-:Y:S05]  /*fc60*/  WARPSYNC.COLLECTIVE R71, `(.L_x_8788) ;  /* 0x0000000047087348 */ /* 0x000fea0003c00000 */
[----:B------:R0:W1:Y:S02]  /*fc70*/  SHFL.UP P6, R248, R246, R69, R68 ;  /* 0x04000045f6f87389 */ /* 0x00006400000c0044 */
[----:B01----:R-:W-:Y:S05]  /*fc80*/  ENDCOLLECTIVE ;  /* 0x000000000000791b */ /* 0x003fea0003800000 */
.L_x_8788:
[----:B------:R-:W-:Y:S02]  /*fc90*/  MOV R246, R245 ;  /* 0x000000f500f67202 */ /* 0x000fe40000000f00 */
[----:B------:R-:W-:-:S07]  /*fca0*/  MOV R247, R248 ;  /* 0x000000f800f77202 */ /* 0x000fce0000000f00 */
[----:B------:R-:W-:Y:S05]  /*fcb0*/  WARPSYNC.COLLECTIVE R71, `(.L_x_8789) ;  /* 0x0000000047087348 */ /* 0x000fea0003c00000 */
[----:B------:R0:W1:Y:S02]  /*fcc0*/  SHFL.UP P6, R248, R246, R69, R68 ;  /* 0x04000045f6f87389 */ /* 0x00006400000c0044 */
[----:B01----:R-:W-:Y:S05]  /*fcd0*/  ENDCOLLECTIVE ;  /* 0x000000000000791b */ /* 0x003fea0003800000 */
.L_x_8789:
[----:B------:R-:W-:Y:S01]  /*fce0*/  MOV R68, R248 ;  /* 0x000000f800447202 */ /* 0x000fe20000000f00 */
[----:B------:R-:W-:Y:S06]  /*fcf0*/  BRA `(.L_x_8790) ;  /* 0xffffff84000c7947 */ /* 0x000fec000383ffff */
.L_x_8673:
        /* <DEDUP_REMOVED lines=8> */
.L_x_8792:
[----:B------:R-:W-:Y:S05]  /*fd80*/  BSYNC B0 ;  /* 0x0000000000007941 */ /* 0x000fea0003800000 */
.L_x_8791:
[----:B------:R-:W-:Y:S05]  /*fd90*/  BRA `(.L_x_8793) ;  /* 0xffffff8400187947 */ /* 0x000fea000383ffff */
.L_x_8674:
        /* <DEDUP_REMOVED lines=8> */
.L_x_8795:
[----:B------:R-:W-:Y:S05]  /*fe20*/  BSYNC B0 ;  /* 0x0000000000007941 */ /* 0x000fea0003800000 */
.L_x_8794:
[----:B------:R-:W-:Y:S05]  /*fe30*/  BRA `(.L_x_8796) ;  /* 0xffffff8000f87947 */ /* 0x000fea000383ffff */
.L_x_8675:
        /* <DEDUP_REMOVED lines=8> */
.L_x_8798:
[----:B------:R-:W-:Y:S05]  /*fec0*/  BSYNC B0 ;  /* 0x0000000000007941 */ /* 0x000fea0003800000 */
.L_x_8797:
[----:B------:R-:W-:Y:S05]  /*fed0*/  BRA `(.L_x_8799) ;  /* 0xffffff8000d87947 */ /* 0x000fea000383ffff */
.L_x_8676:
        /* <DEDUP_REMOVED lines=8> */
.L_x_8801:
[----:B------:R-:W-:Y:S05]  /*ff60*/  BSYNC B0 ;  /* 0x0000000000007941 */ /* 0x000fea0003800000 */
.L_x_8800:
[----:B------:R-:W-:Y:S05]  /*ff70*/  BRA `(.L_x_8802) ;  /* 0xffffff8000b87947 */ /* 0x000fea000383ffff */
.L_x_8677:
        /* <DEDUP_REMOVED lines=8> */
.L_x_8804:
[----:B------:R-:W-:Y:S05]  /*10000*/  BSYNC B0 ;  /* 0x0000000000007941 */ /* 0x000fea0003800000 */
.L_x_8803:
        /* <DEDUP_REMOVED lines=9> */
.L_x_8805:
[----:B------:R-:W-:Y:S02]  /*100a0*/  MOV R246, R242 ;  /* 0x000000f200f67202 */ /* 0x000fe40000000f00 */
[----:B------:R-:W-:-:S07]  /*100b0*/  MOV R243, R248 ;  /* 0x000000f800f37202 */ /* 0x000fce0000000f00 */
[----:B------:R-:W-:Y:S05]  /*100c0*/  WARPSYNC.COLLECTIVE R71, `(.L_x_8806) ;  /* 0x0000000047087348 */ /* 0x000fea0003c00000 */
[----:B------:R0:W1:Y:S02]  /*100d0*/  SHFL.UP P6, R248, R246, R69, R68 ;  /* 0x04000045f6f87389 */ /* 0x00006400000c0044 */
[----:B01----:R-:W-:Y:S05]  /*100e0*/  ENDCOLLECTIVE ;  /* 0x000000000000791b */ /* 0x003fea0003800000 */
.L_x_8806:
[----:B------:R-:W-:Y:S02]  /*100f0*/  MOV R246, R245 ;  /* 0x000000f500f67202 */ /* 0x000fe40000000f00 */
[----:B------:R-:W-:-:S07]  /*10100*/  MOV R242, R248 ;  /* 0x000000f800f27202 */ /* 0x000fce0000000f00 */
[----:B------:R-:W-:Y:S05]  /*10110*/  WARPSYNC.COLLECTIVE R71, `(.L_x_8807) ;  /* 0x0000000047087348 */ /* 0x000fea0003c00000 */
[----:B------:R0:W1:Y:S02]  /*10120*/  SHFL.UP P6, R248, R246, R69, R68 ;  /* 0x04000045f6f87389 */ /* 0x00006400000c0044 */
[----:B01----:R-:W-:Y:S05]  /*10130*/  ENDCOLLECTIVE ;  /* 0x000000000000791b */ /* 0x003fea0003800000 */
.L_x_8807:
[----:B------:R-:W-:Y:S01]  /*10140*/  HFMA2 R69, -RZ, RZ, 0, 0 ;  /* 0x00000000ff457431 */ /* 0x000fe200000001ff */
[----:B------:R-:W-:-:S07]  /*10150*/  MOV R68, 0x1f ;  /* 0x0000001f00447802 */ /* 0x000fce0000000f00 */
[----:B------:R-:W-:Y:S05]  /*10160*/  WARPSYNC.COLLECTIVE R71, `(.L_x_8808) ;  /* 0x0000000047087348 */ /* 0x000fea0003c00000 */
[----:B------:R0:W1:Y:S02]  /*10170*/  SHFL.IDX P3, R230, R70, R69, R68 ;  /* 0x0000004546e67389 */ /* 0x0000640000060044 */
[----:B01----:R-:W-:Y:S05]  /*10180*/  ENDCOLLECTIVE ;  /* 0x000000000000791b */ /* 0x003fea0003800000 */
.L_x_8808:
[----:B------:R-:W-:Y:S02]  /*10190*/  MOV R245, R248 ;  /* 0x000000f800f57202 */ /* 0x000fe40000000f00 */
[----:B------:R-:W-:Y:S02]  /*101a0*/  MOV R70, R61 ;  /* 0x0000003d00467202 */ /* 0x000fe40000000f00 */
[----:B------:R-:W-:-:S07]  /*101b0*/  MOV R60, R230 ;  /* 0x000000e6003c7202 */ /* 0x000fce0000000f00 */
[----:B------:R-:W-:Y:S05]  /*101c0*/  WARPSYNC.COLLECTIVE R71, `(.L_x_8809) ;  /* 0x0000000047087348 */ /* 0x000fea0003c00000 */
[----:B------:R0:W1:Y:S02]  /*101d0*/  SHFL.IDX P3, R230, R70, R69, R68 ;  /* 0x0000004546e67389 */ /* 0x0000640000060044 */
[----:B01----:R-:W-:Y:S05]  /*101e0*/  ENDCOLLECTIVE ;  /* 0x000000000000791b */ /* 0x003fea0003800000 */
.L_x_8809:
[----:B------:R-:W-:Y:S02]  /*101f0*/  MOV R70, R62 ;  /* 0x0000003e00467202 */ /* 0x000fe40000000f00 */
[----:B------:R-:W-:-:S07]  /*10200*/  MOV R61, R230 ;  /* 0x000000e6003d7202 */ /* 0x000fce0000000f00 */
[----:B------:R-:W-:Y:S05]  /*10210*/  WARPSYNC.COLLECTIVE R71, `(.L_x_8810) ;  /* 0x0000000047087348 */ /* 0x000fea0003c00000 */
[----:B------:R0:W1:Y:S02]  /*10220*/  SHFL.IDX P3, R230, R70, R69, R68 ;  /* 0x0000004546e67389 */ /* 0x0000640000060044 */
[----:B01----:R-:W-:Y:S05]  /*10230*/  ENDCOLLECTIVE ;  /* 0x000000000000791b */ /* 0x003fea0003800000 */
.L_x_8810:
[----:B------:R-:W-:Y:S02]  /*10240*/  MOV R70, R63 ;  /* 0x0000003f00467202 */ /* 0x000fe40000000f00 */
[----:B------:R-:W-:-:S07]  /*10250*/  MOV R62, R230 ;  /* 0x000000e6003e7202 */ /* 0x000fce0000000f00 */
[----:B------:R-:W-:Y:S05]  /*10260*/  WARPSYNC.COLLECTIVE R71, `(.L_x_8811) ;  /* 0x0000000047087348 */ /* 0x000fea0003c00000 */
[----:B------:R0:W1:Y:S02]  /*10270*/  SHFL.IDX P3, R230, R70, R69, R68 ;  /* 0x0000004546e67389 */ /* 0x0000640000060044 */
[----:B01----:R-:W-:Y:S05]  /*10280*/  ENDCOLLECTIVE ;  /* 0x000000000000791b */ /* 0x003fea0003800000 */
.L_x_8811:
[----:B------:R-:W-:Y:S01]  /*10290*/  MOV R63, R230 ;  /* 0x000000e6003f7202 */ /* 0x000fe20000000f00 */
[----:B------:R-:W-:Y:S06]  /*102a0*/  BRA `(.L_x_8812) ;  /* 0xffffff8000147947 */ /* 0x000fec000383ffff */
.L_x_8679:
[----:B------:R-:W-:Y:S01]  /*102b0*/  HFMA2 R251, -RZ, RZ, 0, 5.9604644775390625e-08 ;  /* 0x00000001fffb7431 */ /* 0x000fe200000001ff */
[----:B------:R-:W-:Y:S02]  /*102c0*/  MOV R252, R245 ;  /* 0x000000f500fc7202 */ /* 0x000fe40000000f00 */
[----:B------:R-:W-:Y:S02]  /*102d0*/  MOV R230, 0x1f ;  /* 0x0000001f00e67802 */ /* 0x000fe40000000f00 */
[----:B------:R-:W-:-:S07]  /*102e0*/  MOV R71, 0xffffffff ;  /* 0xffffffff00477802 */ /* 0x000fce0000000f00 */
[----:B------:R-:W-:Y:S05]  /*102f0*/  WARPSYNC.COLLECTIVE R71, `(.L_x_8813) ;  /* 0x0000000047087348 */ /* 0x000fea0003c00000 */
[----:B------:R0:W1:Y:S02]  /*10300*/  SHFL.DOWN P1, R68, R252, R251, R230 ;  /* 0x080000fbfc447389 */ /* 0x00006400000200e6 */
[----:B01----:R-:W-:Y:S05]  /*10310*/  ENDCOLLECTIVE ;  /* 0x000000000000791b */ /* 0x003fea0003800000 */
.L_x_8813:
[----:B------:R-:W-:Y:S02]  /*10320*/  MOV R252, R246 ;  /* 0x000000f600fc7202 */ /* 0x000fe40000000f00 */
[----:B------:R-:W-:-:S07]  /*10330*/  MOV R69, R68 ;  /* 0x0000004400457202 */ /* 0x000fce0000000f00 */
[----:B------:R-:W-:Y:S05]  /*10340*/  WARPSYNC.COLLECTIVE R71, `(.L_x_8814) ;  /* 0x0000000047087348 */ /* 0x000fea0003c00000 */
[----:B------:R0:W1:Y:S02]  /*10350*/  SHFL.DOWN P1, R68, R252, R251, R230 ;  /* 0x080000fbfc447389 */ /* 0x00006400000200e6 */
[----:B01----:R-:W-:Y:S05]  /*10360*/  ENDCOLLECTIVE ;  /* 0x000000000000791b */ /* 0x003fea0003800000 */
.L_x_8814:
[----:B------:R-:W-:Y:S02]  /*10370*/  MOV R252, R247 ;  /* 0x000000f700fc7202 */ /* 0x000fe40000000f00 */
[----:B------:R-:W-:-:S07]  /*10380*/  MOV R70, R68 ;  /* 0x0000004400467202 */ /* 0x000fce0000000f00 */
[----:B------:R-:W-:Y:S05]  /*10390*/  WARPSYNC.COLLECTIVE R71, `(.L_x_8815) ;  /* 0x0000000047087348 */ /* 0x000fea0003c00000 */
[----:B------:R0:W1:Y:S02]  /*103a0*/  SHFL.DOWN P1, R68, R252, R251, R230 ;  /* 0x080000fbfc447389 */ /* 0x00006400000200e6 */
[----:B01----:R-:W-:Y:S05]  /*103b0*/  ENDCOLLECTIVE ;  /* 0x000000000000791b */ /* 0x003fea0003800000 */
.L_x_8815:
[----:B------:R-:W-:Y:S02]  /*103c0*/  MOV R252, R248 ;  /* 0x000000f800fc7202 */ /* 0x000fe40000000f00 */
[----:B------:R-:W-:-:S07]  /*103d0*/  MOV R123, R68 ;  /* 0x00000044007b7202 */ /* 0x000fce0000000f00 */
[----:B------:R-:W-:Y:S05]  /*103e0*/  WARPSYNC.COLLECTIVE R71, `(.L_x_8816) ;  /* 0x0000000047087348 */ /* 0x000fea0003c00000 */
[----:B------:R0:W1:Y:S02]  /*103f0*/  SHFL.DOWN P1, R68, R252, R251, R230 ;  /* 0x080000fbfc447389 */ /* 0x00006400000200e6 */
[----:B01----:R-:W-:Y:S05]  /*10400*/  ENDCOLLECTIVE ;  /* 0x000000000000791b */ /* 0x003fea0003800000 */
.L_x_8816:
[----:B------:R-:W-:Y:S05]  /*10410*/  BRA `(.L_x_8817) ;  /* 0xffffff9000847947 */ /* 0x000fea000383ffff */
.L_x_8682:
        /* <DEDUP_REMOVED lines=8> */
.L_x_8819:
[----:B------:R-:W-:Y:S05]  /*104a0*/  BSYNC B0 ;  /* 0x0000000000007941 */ /* 0x000fea0003800000 */
.L_x_8818:
        /* <DEDUP_REMOVED lines=8> */
.L_x_8820:
[----:B------:R-:W-:Y:S02]  /*10530*/  MOV R252, R247 ;  /* 0x000000f700fc7202 */ /* 0x000fe40000000f00 */
[----:B------:R-:W-:-:S07]  /*10540*/  MOV R70, R68 ;  /* 0x0000004400467202 */ /* 0x000fce0000000f00 */
[----:B------:R-:W-:Y:S05]  /*10550*/  WARPSYNC.COLLECTIVE R71, `(.L_x_8821) ;  /* 0x0000000047087348 */ /* 0x000fea0003c00000 */
[----:B------:R0:W1:Y:S02]  /*10560*/  SHFL.DOWN P1, R68, R252, R251, R230 ;  /* 0x080000fbfc447389 */ /* 0x00006400000200e6 */
[----:B01----:R-:W-:Y:S05]  /*10570*/  ENDCOLLECTIVE ;  /* 0x000000000000791b */ /* 0x003fea0003800000 */
.L_x_8821:
[----:B------:R-:W-:Y:S02]  /*10580*/  MOV R252, R248 ;  /* 0x000000f800fc7202 */ /* 0x000fe40000000f00 */
[----:B------:R-:W-:-:S07]  /*10590*/  MOV R123, R68 ;  /* 0x00000044007b7202 */ /* 0x000fce0000000f00 */
[----:B------:R-:W-:Y:S05]  /*105a0*/  WARPSYNC.COLLECTIVE R71, `(.L_x_8822) ;  /* 0x0000000047087348 */ /* 0x000fea0003c00000 */
[----:B------:R0:W1:Y:S02]  /*105b0*/  SHFL.DOWN P1, R68, R252, R251, R230 ;  /* 0x080000fbfc447389 */ /* 0x00006400000200e6 */
[----:B01----:R-:W-:Y:S05]  /*105c0*/  ENDCOLLECTIVE ;  /* 0x000000000000791b */ /* 0x003fea0003800000 */
.L_x_8822:
[----:B------:R-:W-:Y:S01]  /*105d0*/  MOV R71, R68 ;  /* 0x0000004400477202 */ /* 0x000fe20000000f00 */
[----:B------:R-:W-:Y:S06]  /*105e0*/  BRA `(.L_x_8823) ;  /* 0xffffff9000647947 */ /* 0x000fec000383ffff */
.L_x_8685:
        /* <DEDUP_REMOVED lines=8> */
.L_x_8825:
[----:B------:R-:W-:Y:S05]  /*10670*/  BSYNC B0 ;  /* 0x0000000000007941 */ /* 0x000fea0003800000 */
.L_x_8824:
        /* <DEDUP_REMOVED lines=8> */
.L_x_8826:
[----:B------:R-:W-:Y:S02]  /*10700*/  MOV R252, R247 ;  /* 0x000000f700fc7202 */ /* 0x000fe40000000f00 */
[----:B------:R-:W-:-:S07]  /*10710*/  MOV R70, R68 ;  /* 0x0000004400467202 */ /* 0x000fce0000000f00 */
[----:B------:R-:W-:Y:S05]  /*10720*/  WARPSYNC.COLLECTIVE R71, `(.L_x_8827) ;  /* 0x0000000047087348 */ /* 0x000fea0003c00000 */
[----:B------:R0:W1:Y:S02]  /*10730*/  SHFL.DOWN P1, R68, R252, R251, R230 ;  /* 0x080000fbfc447389 */ /* 0x00006400000200e6 */
[----:B01----:R-:W-:Y:S05]  /*10740*/  ENDCOLLECTIVE ;  /* 0x000000000000791b */ /* 0x003fea0003800000 */
.L_x_8827:
[----:B------:R-:W-:Y:S02]  /*10750*/  MOV R252, R248 ;  /* 0x000000f800fc7202 */ /* 0x000fe40000000f00 */
[----:B------:R-:W-:-:S07]  /*10760*/  MOV R123, R68 ;  /* 0x00000044007b7202 */ /* 0x000fce0000000f00 */
[----:B------:R-:W-:Y:S05]  /*10770*/  WARPSYNC.COLLECTIVE R71, `(.L_x_8828) ;  /* 0x0000000047087348 */ /* 0x000fea0003c00000 */
[----:B------:R0:W1:Y:S02]  /*10780*/  SHFL.DOWN P1, R68, R252, R251, R230 ;  /* 0x080000fbfc447389 */ /* 0x00006400000200e6 */
[----:B01----:R-:W-:Y:S05]  /*10790*/  ENDCOLLECTIVE ;  /* 0x000000000000791b */ /* 0x003fea0003800000 */
.L_x_8828:
[----:B------:R-:W-:Y:S01]  /*107a0*/  MOV R71, R68 ;  /* 0x0000004400477202 */ /* 0x000fe20000000f00 */
[----:B------:R-:W-:Y:S06]  /*107b0*/  BRA `(.L_x_8829) ;  /* 0xffffff9000447947 */ /* 0x000fec000383ffff */
.L_x_8688:
        /* <DEDUP_REMOVED lines=8> */
.L_x_8831:
[----:B------:R-:W-:Y:S05]  /*10840*/  BSYNC B0 ;  /* 0x0000000000007941 */ /* 0x000fea0003800000 */
.L_x_8830:
        /* <DEDUP_REMOVED lines=8> */
.L_x_8832:
[----:B------:R-:W-:Y:S02]  /*108d0*/  MOV R252, R247 ;  /* 0x000000f700fc7202 */ /* 0x000fe40000000f00 */
[----:B------:R-:W-:-:S07]  /*108e0*/  MOV R70, R68 ;  /* 0x0000004400467202 */ /* 0x000fce0000000f00 */
[----:B------:R-:W-:Y:S05]  /*108f0*/  WARPSYNC.COLLECTIVE R71, `(.L_x_8833) ;  /* 0x0000000047087348 */ /* 0x000fea0003c00000 */
[----:B------:R0:W1:Y:S02]  /*10900*/  SHFL.DOWN P1, R68, R252, R251, R230 ;  /* 0x080000fbfc447389 */ /* 0x00006400000200e6 */
[----:B01----:R-:W-:Y:S05]  /*10910*/  ENDCOLLECTIVE ;  /* 0x000000000000791b */ /* 0x003fea0003800000 */
.L_x_8833:
[----:B------:R-:W-:Y:S02]  /*10920*/  MOV R252, R248 ;  /* 0x000000f800fc7202 */ /* 0x000fe40000000f00 */
[----:B------:R-:W-:-:S07]  /*10930*/  MOV R123, R68 ;  /* 0x00000044007b7202 */ /* 0x000fce0000000f00 */
[----:B------:R-:W-:Y:S05]  /*10940*/  WARPSYNC.COLLECTIVE R71, `(.L_x_8834) ;  /* 0x0000000047087348 */ /* 0x000fea0003c00000 */
[----:B------:R0:W1:Y:S02]  /*10950*/  SHFL.DOWN P1, R68, R252, R251, R230 ;  /* 0x080000fbfc447389 */ /* 0x00006400000200e6 */
[----:B01----:R-:W-:Y:S05]  /*10960*/  ENDCOLLECTIVE ;  /* 0x000000000000791b */ /* 0x003fea0003800000 */
.L_x_8834:
[----:B------:R-:W-:Y:S01]  /*10970*/  MOV R71, R68 ;  /* 0x0000004400477202 */ /* 0x000fe20000000f00 */
[----:B------:R-:W-:Y:S06]  /*10980*/  BRA `(.L_x_8835) ;  /* 0xffffff9000247947 */ /* 0x000fec000383ffff */
.L_x_8691:
        /* <DEDUP_REMOVED lines=8> */
.L_x_8837:
[----:B------:R-:W-:Y:S05]  /*10a10*/  BSYNC B0 ;  /* 0x0000000000007941 */ /* 0x000fea0003800000 */
.L_x_8836:
        /* <DEDUP_REMOVED lines=8> */
.L_x_8838:
[----:B------:R-:W-:Y:S02]  /*10aa0*/  MOV R252, R247 ;  /* 0x000000f700fc7202 */ /* 0x000fe40000000f00 */
[----:B------:R-:W-:-:S07]  /*10ab0*/  MOV R70, R68 ;  /* 0x0000004400467202 */ /* 0x000fce0000000f00 */
[----:B------:R-:W-:Y:S05]  /*10ac0*/  WARPSYNC.COLLECTIVE R71, `(.L_x_8839) ;  /* 0x0000000047087348 */ /* 0x000fea0003c00000 */
[----:B------:R0:W1:Y:S02]  /*10ad0*/  SHFL.DOWN P1, R68, R252, R251, R230 ;  /* 0x080000fbfc447389 */ /* 0x00006400000200e6 */
[----:B01----:R-:W-:Y:S05]  /*10ae0*/  ENDCOLLECTIVE ;  /* 0x000000000000791b */ /* 0x003fea0003800000 */
.L_x_8839:
[----:B------:R-:W-:Y:S02]  /*10af0*/  MOV R252, R248 ;  /* 0x000000f800fc7202 */ /* 0x000fe40000000f00 */
[----:B------:R-:W-:-:S07]  /*10b00*/  MOV R123, R68 ;  /* 0x00000044007b7202 */ /* 0x000fce0000000f00 */
[----:B------:R-:W-:Y:S05]  /*10b10*/  WARPSYNC.COLLECTIVE R71, `(.L_x_8840) ;  /* 0x0000000047087348 */ /* 0x000fea0003c00000 */
[----:B------:R0:W1:Y:S02]  /*10b20*/  SHFL.DOWN P1, R68, R252, R251, R230 ;  /* 0x080000fbfc447389 */ /* 0x00006400000200e6 */
[----:B01----:R-:W-:Y:S05]  /*10b30*/  ENDCOLLECTIVE ;  /* 0x000000000000791b */ /* 0x003fea0003800000 */
.L_x_8840:
[----:B------:R-:W-:Y:S01]  /*10b40*/  MOV R71, R68 ;  /* 0x0000004400477202 */ /* 0x000fe20000000f00 */
[----:B------:R-:W-:Y:S06]  /*10b50*/  BRA `(.L_x_8841) ;  /* 0xffffff9000047947 */ /* 0x000fec000383ffff */
.L_x_8694:
        /* <DEDUP_REMOVED lines=8> */
.L_x_8843:
[----:B------:R-:W-:Y:S05]  /*10be0*/  BSYNC B0 ;  /* 0x0000000000007941 */ /* 0x000fea0003800000 */
.L_x_8842:
        /* <DEDUP_REMOVED lines=10> */
.L_x_8844:
[----:B------:R-:W-:Y:S02]  /*10c90*/  MOV R70, R247 ;  /* 0x000000f700467202 */ /* 0x000fe40000000f00 */
[----:B------:R-:W-:-:S07]  /*10ca0*/  MOV R242, R230 ;  /* 0x000000e600f27202 */ /* 0x000fce0000000f00 */
[----:B------:R-:W-:Y:S05]  /*10cb0*/  WARPSYNC.COLLECTIVE R71, `(.L_x_8845) ;  /* 0x0000000047087348 */ /* 0x000fea0003c00000 */
[----:B------:R0:W1:Y:S02]  /*10cc0*/  SHFL.IDX P3, R230, R70, R69, R68 ;  /* 0x0000004546e67389 */ /* 0x0000640000060044 */
[----:B01----:R-:W-:Y:S05]  /*10cd0*/  ENDCOLLECTIVE ;  /* 0x000000000000791b */ /* 0x003fea0003800000 */
.L_x_8845:
        /* <DEDUP_REMOVED lines=15> */
.L_x_8846:
[----:B------:R-:W-:Y:S01]  /*10dd0*/  MOV R70, R60 ;  /* 0x0000003c00467202 */ /* 0x000fe20000000f00 */
[----:B------:R-:W-:Y:S01]  /*10de0*/  FADD.FTZ R123, R230, R123 ;  /* 0x0000007be67b7221 */ /* 0x000fe20000010000 */
[----:B------:R-:W-:-:S07]  /*10df0*/  MOV R230, 0x1f ;  /* 0x0000001f00e67802 */ /* 0x000fce0000000f00 */
[----:B------:R-:W-:Y:S05]  /*10e00*/  WARPSYNC.COLLECTIVE R71, `(.L_x_8847) ;  /* 0x0000000047087348 */ /* 0x000fea0003c00000 */
[----:B------:R0:W1:Y:S02]  /*10e10*/  SHFL.DOWN P1, R68, R252, R251, R230 ;  /* 0x080000fbfc447389 */ /* 0x00006400000200e6 */
[----:B01----:R-:W-:Y:S05]  /*10e20*/  ENDCOLLECTIVE ;  /* 0x000000000000791b */ /* 0x003fea0003800000 */
.L_x_8847:
[----:B------:R-:W-:Y:S02]  /*10e30*/  MOV R252, R246 ;  /* 0x000000f600fc7202 */ /* 0x000fe40000000f00 */
[----:B------:R-:W-:-:S07]  /*10e40*/  MOV R245, R68 ;  /* 0x0000004400f57202 */ /* 0x000fce0000000f00 */
[----:B------:R-:W-:Y:S05]  /*10e50*/  WARPSYNC.COLLECTIVE R71, `(.L_x_8848) ;  /* 0x0000000047087348 */ /* 0x000fea0003c00000 */
[----:B------:R0:W1:Y:S02]  /*10e60*/  SHFL.DOWN P1, R68, R252, R251, R230 ;  /* 0x080000fbfc447389 */ /* 0x00006400000200e6 */
[----:B01----:R-:W-:Y:S05]  /*10e70*/  ENDCOLLECTIVE ;  /* 0x000000000000791b */ /* 0x003fea0003800000 */
.L_x_8848:
[----:B------:R-:W-:Y:S02]  /*10e80*/  MOV R252, R247 ;  /* 0x000000f700fc7202 */ /* 0x000fe40000000f00 */
[----:B------:R-:W-:-:S07]  /*10e90*/  MOV R246, R68 ;  /* 0x0000004400f67202 */ /* 0x000fce0000000f00 */
[----:B------:R-:W-:Y:S05]  /*10ea0*/  WARPSYNC.COLLECTIVE R71, `(.L_x_8849) ;  /* 0x0000000047087348 */ /* 0x000fea0003c00000 */
[----:B------:R0:W1:Y:S02]  /*10eb0*/  SHFL.DOWN P1, R68, R252, R251, R230 ;  /* 0x080000fbfc447389 */ /* 0x00006400000200e6 */
[----:B01----:R-:W-:Y:S05]  /*10ec0*/  ENDCOLLECTIVE ;  /* 0x000000000000791b */ /* 0x003fea0003800000 */
.L_x_8849:
[----:B------:R-:W-:Y:S02]  /*10ed0*/  MOV R252, R248 ;  /* 0x000000f800fc7202 */ /* 0x000fe40000000f00 */
[----:B------:R-:W-:-:S07]  /*10ee0*/  MOV R247, R68 ;  /* 0x0000004400f77202 */ /* 0x000fce0000000f00 */
[----:B------:R-:W-:Y:S05]  /*10ef0*/  WARPSYNC.COLLECTIVE R71, `(.L_x_8850) ;  /* 0x0000000047087348 */ /* 0x000fea0003c00000 */
[----:B------:R0:W1:Y:S02]  /*10f00*/  SHFL.DOWN P1, R68, R252, R251, R230 ;  /* 0x080000fbfc447389 */ /* 0x00006400000200e6 */
[----:B01----:R-:W-:Y:S05]  /*10f10*/  ENDCOLLECTIVE ;  /* 0x000000000000791b */ /* 0x003fea0003800000 */
.L_x_8850:
[----:B------:R-:W-:Y:S01]  /*10f20*/  MOV R248, R68 ;  /* 0x0000004400f87202 */ /* 0x000fe20000000f00 */
[----:B------:R-:W-:-:S07]  /*10f30*/  HFMA2 R68, -RZ, RZ, 0, 1.847743988037109375e-06 ;  /* 0x0000001fff447431 */ /* 0x000fce00000001ff */
[----:B------:R-:W-:Y:S05]  /*10f40*/  WARPSYNC.COLLECTIVE R71, `(.L_x_8851) ;  /* 0x0000000047087348 */ /* 0x000fea0003c00000 */
[----:B------:R0:W1:Y:S02]  /*10f50*/  SHFL.IDX P3, R230, R70, R69, R68 ;  /* 0x0000004546e67389 */ /* 0x0000640000060044 */
[----:B01----:R-:W-:Y:S05]  /*10f60*/  ENDCOLLECTIVE ;  /* 0x000000000000791b */ /* 0x003fea0003800000 */
.L_x_8851:
[----:B------:R-:W-:Y:S02]  /*10f70*/  MOV R70, R61 ;  /* 0x0000003d00467202 */ /* 0x000fe40000000f00 */
[----:B------:R-:W-:-:S07]  /*10f80*/  MOV R60, R230 ;  /* 0x000000e6003c7202 */ /* 0x000fce0000000f00 */
[----:B------:R-:W-:Y:S05]  /*10f90*/  WARPSYNC.COLLECTIVE R71, `(.L_x_8852) ;  /* 0x0000000047087348 */ /* 0x000fea0003c00000 */
[----:B------:R0:W1:Y:S02]  /*10fa0*/  SHFL.IDX P3, R230, R70, R69, R68 ;  /* 0x0000004546e67389 */ /* 0x0000640000060044 */
[----:B01----:R-:W-:Y:S05]  /*10fb0*/  ENDCOLLECTIVE ;  /* 0x000000000000791b */ /* 0x003fea0003800000 */
.L_x_8852:
[----:B------:R-:W-:Y:S02]  /*10fc0*/  MOV R70, R62 ;  /* 0x0000003e00467202 */ /* 0x000fe40000000f00 */
[----:B------:R-:W-:-:S07]  /*10fd0*/  MOV R61, R230 ;  /* 0x000000e6003d7202 */ /* 0x000fce0000000f00 */
[----:B------:R-:W-:Y:S05]  /*10fe0*/  WARPSYNC.COLLECTIVE R71, `(.L_x_8853) ;  /* 0x0000000047087348 */ /* 0x000fea0003c00000 */
[----:B------:R0:W1:Y:S02]  /*10ff0*/  SHFL.IDX P3, R230, R70, R69, R68 ;  /* 0x0000004546e67389 */ /* 0x0000640000060044 */
[----:B01----:R-:W-:Y:S05]  /*11000*/  ENDCOLLECTIVE ;  /* 0x000000000000791b */ /* 0x003fea0003800000 */
.L_x_8853:
[----:B------:R-:W-:Y:S02]  /*11010*/  MOV R70, R63 ;  /* 0x0000003f00467202 */ /* 0x000fe40000000f00 */
[----:B------:R-:W-:-:S07]  /*11020*/  MOV R62, R230 ;  /* 0x000000e6003e7202 */ /* 0x000fce0000000f00 */
[----:B------:R-:W-:Y:S05]  /*11030*/  WARPSYNC.COLLECTIVE R71, `(.L_x_8854) ;  /* 0x0000000047087348 */ /* 0x000fea0003c00000 */
[----:B------:R0:W1:Y:S02]  /*11040*/  SHFL.IDX P3, R230, R70, R69, R68 ;  /* 0x0000004546e67389 */ /* 0x0000640000060044 */
[----:B01----:R-:W-:Y:S05]  /*11050*/  ENDCOLLECTIVE ;  /* 0x000000000000791b */ /* 0x003fea0003800000 */
.L_x_8854:
[----:B------:R-:W-:Y:S01]  /*11060*/  MOV R63, R230 ;  /* 0x000000e6003f7202 */ /* 0x000fe20000000f00 */
[----:B------:R-:W-:Y:S06]  /*11070*/  BRA `(.L_x_8855) ;  /* 0xffffff8c00587947 */ /* 0x000fec000383ffff */
.L_x_8856:
        /* <DEDUP_REMOVED lines=16> */
.L_x_18701:


//--------------------- .text._Z25selective_scan_bwd_kernelI32Selective_Scan_bwd_kernel_traitsILi64ELi16ELb0ELb1ELb1ELb1ELb0EfN3c107complexIfEEEEv12SSMParamsBwd --------------------------
	.section	.text._Z25selective_scan_bwd_kernelI32Selective_Scan_bwd_kernel_traitsILi64ELi16ELb0ELb1ELb1ELb1ELb0EfN3c107complexIfEEEEv12SSMParamsBwd,"ax",@progbits
	.align	128
        .global         _Z25selective_scan_bwd_kernelI32Selective_Scan_bwd_kernel_traitsILi64ELi16ELb0ELb1ELb1ELb1ELb0EfN3c107complexIfEEEEv12SSMParamsBwd
        .type           _Z25selective_scan_bwd_kernelI32Selective_Scan_bwd_kernel_traitsILi64ELi16ELb0ELb1ELb1ELb1ELb0EfN3c107complexIfEEEEv12SSMParamsBwd,@function
        .size           _Z25selective_scan_bwd_kernelI32Selective_Scan_bwd_kernel_traitsILi64ELi16ELb0ELb1ELb1ELb1ELb0EfN3c107complexIfEEEEv12SSMParamsBwd,(.L_x_18702 - _Z25selective_scan_bwd_kernelI32Selective_Scan_bwd_kernel_traitsILi64ELi16ELb0ELb1ELb1ELb1ELb0EfN3c107complexIfEEEEv12SSMParamsBwd)
        .other          _Z25selective_scan_bwd_kernelI32Selective_Scan_bwd_kernel_traitsILi64ELi16ELb0ELb1ELb1ELb1ELb0EfN3c107complexIfEEEEv12SSMParamsBwd,@"STO_CUDA_ENTRY STV_DEFAULT"
_Z25selective_scan_bwd_kernelI32Selective_Scan_bwd_kernel_traitsILi64ELi16ELb0ELb1ELb1ELb1ELb0EfN3c107complexIfEEEEv12SSMParamsBwd:
.text._Z25selective_scan_bwd_kernelI32Selective_Scan_bwd_kernel_traitsILi64ELi16ELb0ELb1ELb1ELb1ELb0EfN3c107complexIfEEEEv12SSMParamsBwd:
        /* <DEDUP_REMOVED lines=174> */
.L_x_8987:
        /* <DEDUP_REMOVED lines=168> */
[----:B----4-:R-:W-:Y:S04]  /*1560*/  STS [R241+0x280], R14 ;  /* 0x0002800ef1007388 */ /* 0x010fe80000000800 */
[----:B------:R2:W-:Y:S04]  /*1570*/  STS [R240+0x300], R13 ;  /* 0x0003000df0007388 */ /* 0x0005e80000000800 */
        /* <DEDUP_REMOVED lines=32> */
[----:B------:R-:W-:Y:S01]  /*1780*/  CS2R R14, SRZ ;  /* 0x00000000000e7805 */ /* 0x000fe2000001ff00 */
[----:B------:R-:W-:Y:S01]  /*1790*/  HFMA2 R18, -RZ, RZ, 0, 0 ;  /* 0x00000000ff127431 */ /* 0x000fe200000001ff */
[----:B---3--:R-:W-:Y:S01]  /*17a0*/  CS2R R16, SRZ ;  /* 0x0000000000107805 */ /* 0x008fe2000001ff00 */
[----:B----4-:R-:W-:Y:S01]  /*17b0*/  HFMA2 R20, -RZ, RZ, 0, 0 ;  /* 0x00000000ff147431 */ /* 0x010fe200000001ff */
[----:B------:R-:W-:Y:S01]  /*17c0*/  MOV R19, RZ ;  /* 0x000000ff00137202 */ /* 0x000fe20000000f00 */
[----:B------:R-:W2:Y:S01]  /*17d0*/  @!P5 LDG.E R7, desc[UR26][R4.64+0x700] ;  /* 0x0007001a0407d981 */ /* 0x000ea2000c1e1900 */
[----:B------:R-:W-:-:S03]  /*17e0*/  MOV R22, RZ ;  /* 0x000000ff00167202 */ /* 0x000fc60000000f00 */
        /* <DEDUP_REMOVED lines=84> */
[----:B------:R-:W-:Y:S01]  /*1d30*/  ISETP.NE.AND P0, PT, R25, RZ, PT ;  /* 0x000000ff1900720c */ /* 0x000fe20003f05270 */
[----:B------:R-:W-:-:S12]  /*1d40*/  HFMA2 R10, -RZ, RZ, 0, 0 ;  /* 0x00000000ff0a7431 */ /* 0x000fd800000001ff */
        /* <DEDUP_REMOVED lines=23> */
[----:B-1----:R-:W-:-:S03]  /*1ec0*/  FADD.FTZ R174, R174, UR6 ;  /* 0x00000006aeae7e21 */ /* 0x002fc60008010000 */
        /* <DEDUP_REMOVED lines=80> */
.L_x_8859:
[----:B------:R-:W-:Y:S05]  /*23d0*/  BSYNC.RECONVERGENT B0 ;  /* 0x0000000000007941 */ /* 0x000fea0003800200 */
.L_x_8858:
        /* <DEDUP_REMOVED lines=34> */
.L_x_8861:
[----:B------:R-:W-:Y:S05]  /*2600*/  BSYNC.RECONVERGENT B0 ;  /* 0x0000000000007941 */ /* 0x000fea0003800200 */
.L_x_8860:
        /* <DEDUP_REMOVED lines=34> */
.L_x_8863:
[----:B------:R-:W-:Y:S05]  /*2830*/  BSYNC.RECONVERGENT B0 ;  /* 0x0000000000007941 */ /* 0x000fea0003800200 */
.L_x_8862:
        /* <DEDUP_REMOVED lines=34> */
.L_x_8865:
[----:B------:R-:W-:Y:S05]  /*2a60*/  BSYNC.RECONVERGENT B0 ;  /* 0x0000000000007941 */ /* 0x000fea0003800200 */
.L_x_8864:
        /* <DEDUP_REMOVED lines=34> */
.L_x_8867:
[----:B------:R-:W-:Y:S05]  /*2c90*/  BSYNC.RECONVERGENT B0 ;  /* 0x0000000000007941 */ /* 0x000fea0003800200 */
.L_x_8866:
        /* <DEDUP_REMOVED lines=37> */
.L_x_8869:
[----:B------:R-:W-:Y:S05]  /*2ef0*/  BSYNC.RECONVERGENT B0 ;  /* 0x0000000000007941 */ /* 0x000fea0003800200 */
.L_x_8868:
        /* <DEDUP_REMOVED lines=38> */
.L_x_8871:
[----:B------:R-:W-:Y:S05]  /*3160*/  BSYNC.RECONVERGENT B0 ;  /* 0x0000000000007941 */ /* 0x000fea0003800200 */
.L_x_8870:
        /* <DEDUP_REMOVED lines=38> */
.L_x_8873:
[----:B------:R-:W-:Y:S05]  /*33d0*/  BSYNC.RECONVERGENT B0 ;  /* 0x0000000000007941 */ /* 0x000fea0003800200 */
.L_x_8872:
        /* <DEDUP_REMOVED lines=38> */
.L_x_8875:
[----:B------:R-:W-:Y:S05]  /*3640*/  BSYNC.RECONVERGENT B0 ;  /* 0x0000000000007941 */ /* 0x000fea0003800200 */
.L_x_8874:
        /* <DEDUP_REMOVED lines=38> */
.L_x_8877:
[----:B------:R-:W-:Y:S05]  /*38b0*/  BSYNC.RECONVERGENT B0 ;  /* 0x0000000000007941 */ /* 0x000fea0003800200 */
.L_x_8876:
        /* <DEDUP_REMOVED lines=38> */
.L_x_8879:
[----:B------:R-:W-:Y:S05]  /*3b20*/  BSYNC.RECONVERGENT B0 ;  /* 0x0000000000007941 */ /* 0x000fea0003800200 */
.L_x_8878:
        /* <DEDUP_REMOVED lines=32> */
.L_x_8881:
[----:B------:R-:W-:Y:S05]  /*3d30*/  BSYNC.RECONVERGENT B0 ;  /* 0x0000000000007941 */ /* 0x000fea0003800200 */
.L_x_8880:
        /* <DEDUP_REMOVED lines=32> */
.L_x_8883:
[----:B------:R-:W-:Y:S05]  /*3f40*/  BSYNC.RECONVERGENT B0 ;  /* 0x0000000000007941 */ /* 0x000fea0003800200 */
.L_x_8882:
        /* <DEDUP_REMOVED lines=32> */
.L_x_8885:
[----:B------:R-:W-:Y:S05]  /*4150*/  BSYNC.RECONVERGENT B0 ;  /* 0x0000000000007941 */ /* 0x000fea0003800200 */
.L_x_8884:
        /* <DEDUP_REMOVED lines=32> */
.L_x_8887:
[----:B------:R-:W-:Y:S05]  /*4360*/  BSYNC.RECONVERGENT B0 ;  /* 0x0000000000007941 */ /* 0x000fea0003800200 */
.L_x_8886:
        /* <DEDUP_REMOVED lines=32> */
.L_x_8889:
[----:B------:R-:W-:Y:S05]  /*4570*/  BSYNC.RECONVERGENT B0 ;  /* 0x0000000000007941 */ /* 0x000fea0003800200 */
.L_x_8888:
        /* <DEDUP_REMOVED lines=27> */
[----:B0-----:R-:W-:Y:S01]  /*4730*/  SHF.L.U32 R10, R197, 0x5, RZ ;  /* 0x00000005c50a7819 */ /* 0x001fe200000006ff */
[----:B------:R-:W1:Y:S01]  /*4740*/  LDCU.64 UR28, c[0x0][0x3a0] ;  /* 0x00007400ff1c77ac */ /* 0x000e620008000a00 */
[----:B------:R-:W-:Y:S01]  /*4750*/  LOP3.LUT R105, R105, 0xfbffffff, RZ, 0xc0, !PT ;  /* 0xfbffffff69697812 */ /* 0x000fe200078ec0ff */
[----:B------:R-:W-:Y:S01]  /*4760*/  HFMA2 R163, -RZ, RZ, 0, 0 ;  /* 0x00000000ffa37431 */ /* 0x000fe200000001ff */
        /* <DEDUP_REMOVED lines=37> */
.L_x_8986:
[----:B------:R-:W-:Y:S02]  /*49c0*/  SHF.L.U32 R12, R197, 0x5, RZ ;  /* 0x00000005c50c7819 */ /* 0x000fe400000006ff */
        /* <DEDUP_REMOVED lines=19> */
[----:B------:R-:W-:Y:S02]  /*4b00*/  MOV R11, RZ ;  /* 0x000000ff000b7202 */ /* 0x000fe40000000f00 */
[----:B------:R-:W-:Y:S02]  /*4b10*/  CS2R R36, SRZ ;  /* 0x0000000000247805 */ /* 0x000fe4000001ff00 */
[----:B------:R-:W-:Y:S02]  /*4b20*/  LEA.HI.X R5, R6, UR23, R5, 0x2, P2 ;  /* 0x0000001706057c11 */ /* 0x000fe400090f1405 */
[----:B------:R-:W-:Y:S02]  /*4b30*/  CS2R R6, SRZ ;  /* 0x0000000000067805 */ /* 0x000fe4000001ff00 */
[----:B------:R-:W-:Y:S02]  /*4b40*/  LOP3.LUT R93, R10, 0xc0, RZ, 0xfc, !PT ;  /* 0x000000c00a5d7812 */ /* 0x000fe400078efcff */
[----:B------:R-:W-:-:S02]  /*4b50*/  CS2R R38, SRZ ;  /* 0x0000000000267805 */ /* 0x000fc4000001ff00 */
        /* <DEDUP_REMOVED lines=377> */
[----:B------:R-:W-:Y:S08]  /*62f0*/  MUFU.SIN R83, R36 ;  /* 0x0000002400537308 */ /* 0x000ff00000000400 */
[----:B------:R0:W-:Y:S08]  /*6300*/  MUFU.COS R55, R36 ;  /* 0x0000002400377308 */ /* 0x0001f00000000000 */
[----:B------:R-:W1:Y:S01]  /*6310*/  MUFU.EX2 R2, R2 ;  /* 0x0000000200027308 */ /* 0x000e620000000800 */
[----:B0-----:R-:W-:-:S07]  /*6320*/  FMUL.FTZ R36, R3, R171 ;  /* 0x000000ab03247220 */ /* 0x001fce0000410000 */
[----:B------:R-:W0:Y:S01]  /*6330*/  MUFU.EX2 R36, R36 ;  /* 0x0000002400247308 */ /* 0x000e220000000800 */
[----:B------:R-:W-:Y:S01]  /*6340*/  ISETP.NE.AND P0, PT, R46, RZ, PT ;  /* 0x000000ff2e00720c */ /* 0x000fe20003f05270 */
[C---:B------:R-:W-:Y:S01]  /*6350*/  FMUL.FTZ R4, R3.reuse, R172 ;  /* 0x000000ac03047220 */ /* 0x040fe20000410000 */
[C---:B------:R-:W-:Y:S01]  /*6360*/  FMUL.FTZ R44, R3.reuse, R167 ;  /* 0x000000a7032c7220 */ /* 0x040fe20000410000 */
[C---:B------:R-:W-:Y:S01]  /*6370*/  FMUL.FTZ R46, R3.reuse, R166 ;  /* 0x000000a6032e7220 */ /* 0x040fe20000410000 */
[C---:B------:R-:W-:Y:S01]  /*6380*/  FMUL.FTZ R48, R3.reuse, R165 ;  /* 0x000000a503307220 */ /* 0x040fe20000410000 */
[C---:B------:R-:W-:Y:S01]  /*6390*/  FMUL.FTZ R50, R3.reuse, R164 ;  /* 0x000000a403327220 */ /* 0x040fe20000410000 */
[C---:B------:R-:W-:Y:S01]  /*63a0*/  FMUL.FTZ R52, R3.reuse, R162 ;  /* 0x000000a203347220 */ /* 0x040fe20000410000 */
[----:B------:R-:W-:Y:S01]  /*63b0*/  MUFU.SIN R87, R38 ;  /* 0x0000002600577308 */ /* 0x000fe20000000400 */
[C---:B------:R-:W-:Y:S01]  /*63c0*/  FMUL.FTZ R54, R3.reuse, R158 ;  /* 0x0000009e03367220 */ /* 0x040fe20000410000 */
        /* <DEDUP_REMOVED lines=226> */
.L_x_8892:
[----:B------:R-:W-:-:S06]  /*71f0*/  LEA R114, R197, UR28, 0x3 ;  /* 0x0000001cc5727c11 */ /* 0x000fcc000f8e18ff */
[----:B------:R-:W0:Y:S02]  /*7200*/  LDS.64 R114, [R114+0x9c68] ;  /* 0x009c680072727984 */ /* 0x000e240000000a00 */
.L_x_8893:
[----:B------:R-:W-:Y:S05]  /*7210*/  BSYNC.RECONVERGENT B0 ;  /* 0x0000000000007941 */ /* 0x000fea0003800200 */
.L_x_8891:
        /* <DEDUP_REMOVED lines=18> */
[-C--:B------:R-:W-:Y:S01]  /*7340*/  FMUL.FTZ R227, R75, R173.reuse ;  /* 0x000000ad4be37220 */ /* 0x080fe20000410000 */
[----:B------:R2:W5:Y:S01]  /*7350*/  @P0 LDG.E.128 R60, desc[UR26][R64.64] ;  /* 0x0000001a403c0981 */ /* 0x000562000c1e1d00 */
[----:B------:R-:W-:Y:S01]  /*7360*/  FFMA.FTZ R69, R104, R66, -R69 ;  /* 0x0000004268457223 */ /* 0x000fe20000010845 */
[----:B------:R-:W-:Y:S01]  /*7370*/  FMUL.FTZ R226, R76, R173 ;  /* 0x000000ad4ce27220 */ /* 0x000fe20000410000 */
[----:B------:R-:W-:Y:S01]  /*7380*/  FFMA.FTZ R68, R189, R227, R68 ;  /* 0x000000e3bd447223 */ /* 0x000fe20000010044 */
[-C--:B------:R-:W-:Y:S01]  /*7390*/  FMUL.FTZ R225, R74, R172.reuse ;  /* 0x000000ac4ae17220 */ /* 0x080fe20000410000 */
[----:B------:R-:W-:Y:S01]  /*73a0*/  FMUL.FTZ R224, R73, R172 ;  /* 0x000000ac49e07220 */ /* 0x000fe20000410000 */
[----:B------:R-:W-:Y:S01]  /*73b0*/  FFMA.FTZ R69, R189, R226, R69 ;  /* 0x000000e2bd457223 */ /* 0x000fe20000010045 */
[----:B------:R-:W-:Y:S01]  /*73c0*/  FMUL.FTZ R71, R101, R68 ;  /* 0x0000004465477220 */ /* 0x000fe20000410000 */
[-C--:B------:R-:W-:Y:S01]  /*73d0*/  FMUL.FTZ R223, R59, R171.reuse ;  /* 0x000000ab3bdf7220 */ /* 0x080fe20000410000 */
        /* <DEDUP_REMOVED lines=11> */
[----:B------:R-:W-:Y:S01]  /*7490*/  FMUL.FTZ R68, R99, R71 ;  /* 0x0000004763447220 */ /* 0x000fe20000410000 */
        /* <DEDUP_REMOVED lines=15> */
[----:B------:R-:W-:Y:S01]  /*7590*/  FFMA.FTZ R69, R98, R66, R69 ;  /* 0x0000004262457223 */ /* 0x000fe20000010045 */
[----:B------:R-:W-:Y:S01]  /*75a0*/  FFMA.FTZ R71, R187, R222, R71 ;  /* 0x000000debb477223 */ /* 0x000fe20000010047 */
[----:B------:R-:W-:Y:S01]  /*75b0*/  FMUL.FTZ R218, R56, R169 ;  /* 0x000000a938da7220 */ /* 0x000fe20000410000 */
[----:B------:R-:W-:Y:S01]  /*75c0*/  FFMA.FTZ R65, R98, R67, -R65 ;  /* 0x0000004362417223 */ /* 0x000fe20000010841 */
[-C--:B------:R-:W-:Y:S01]  /*75d0*/  FMUL.FTZ R217, R54, R168.reuse ;  /* 0x000000a836d97220 */ /* 0x080fe20000410000 */
        /* <DEDUP_REMOVED lines=25> */
[C---:B------:R-:W-:Y:S01]  /*7770*/  FFMA.FTZ R64, R92.reuse, R199, R64 ;  /* 0x000000c75c407223 */ /* 0x040fe20000010040 */
        /* <DEDUP_REMOVED lines=33> */
[-C--:B------:R-:W-:Y:S01]  /*7990*/  FMUL.FTZ R205, R41, R158.reuse ;  /* 0x0000009e29cd7220 */ /* 0x080fe20000410000 */
        /* <DEDUP_REMOVED lines=32> */
[C---:B------:R-:W-:Y:S01]  /*7ba0*/  FMUL.FTZ R67, R33.reuse, R201 ;  /* 0x000000c921437220 */ /* 0x040fe20000410000 */
        /* <DEDUP_REMOVED lines=131> */
.L_x_9013:
        /* <DEDUP_REMOVED lines=13> */
.L_x_9016:
[----:B------:R-:W-:-:S03]  /*84b0*/  UMOV UR32, 0xffffffff ;  /* 0xffffffff00207882 */ /* 0x000fc60000000000 */
[----:B------:R-:W-:Y:S05]  /*84c0*/  BRA.DIV UR32, `(.L_x_8897) ;  /* 0x0000008620e47947 */ /* 0x000fea000b800000 */
.L_x_9019:
[----:B------:R-:W-:-:S03]  /*84d0*/  UMOV UR32, 0xffffffff ;  /* 0xffffffff00207882 */ /* 0x000fc60000000000 */
[----:B------:R-:W-:Y:S05]  /*84e0*/  BRA.DIV UR32, `(.L_x_8898) ;  /* 0x0000008a20047947 */ /* 0x000fea000b800000 */
.L_x_9022:
[----:B------:R-:W-:-:S03]  /*84f0*/  UMOV UR32, 0xffffffff ;  /* 0xffffffff00207882 */ /* 0x000fc60000000000 */
[----:B------:R-:W-:Y:S05]  /*8500*/  BRA.DIV UR32, `(.L_x_8899) ;  /* 0x0000008a20247947 */ /* 0x000fea000b800000 */
.L_x_9025:
        /* <DEDUP_REMOVED lines=10> */
.L_x_9035:
        /* <DEDUP_REMOVED lines=23> */
.L_x_8894:
        /* <DEDUP_REMOVED lines=284> */
.L_x_9040:
        /* <DEDUP_REMOVED lines=13> */
.L_x_8904:
[----:B------:R-:W-:Y:S05]  /*99b0*/  BSYNC.RECONVERGENT B0 ;  /* 0x0000000000007941 */ /* 0x000fea0003800200 */
.L_x_8903:
[----:B------:R-:W-:Y:S01]  /*99c0*/  UMOV UR32, 0xffffffff ;  /* 0xffffffff00207882 */ /* 0x000fe20000000000 */
[----:B------:R-:W-:Y:S02]  /*99d0*/  ISETP.GT.U32.AND P2, PT, R193, 0x1d, PT ;  /* 0x0000001dc100780c */ /* 0x000fe40003f44070 */
[----:B------:R-:W-:Y:S11]  /*99e0*/  BRA.DIV UR32, `(.L_x_8905) ;  /* 0x0000007a203c7947 */ /* 0x000ff6000b800000 */
[----:B-1----:R1:W0:Y:S04]  /*99f0*/  SHFL.DOWN PT, R69, R245, 0x2, 0x1f ;  /* 0x08401f00f5457f89 */ /* 0x00222800000e0000 */
[----:B--2---:R1:W2:Y:S04]  /*9a00*/  SHFL.DOWN PT, R70, R246, 0x2, 0x1f ;  /* 0x08401f00f6467f89 */ /* 0x0042a800000e0000 */
[----:B---3--:R1:W3:Y:S04]  /*9a10*/  SHFL.DOWN PT, R123, R247, 0x2, 0x1f ;  /* 0x08401f00f77b7f89 */ /* 0x0082e800000e0000 */
[----:B------:R1:W0:Y:S02]  /*9a20*/  SHFL.DOWN PT, R71, R248, 0x2, 0x1f ;  /* 0x08401f00f8477f89 */ /* 0x00022400000e0000 */
.L_x_9046:
        /* <DEDUP_REMOVED lines=13> */
.L_x_8907:
[----:B------:R-:W-:Y:S05]  /*9b00*/  BSYNC.RECONVERGENT B0 ;  /* 0x0000000000007941 */ /* 0x000fea0003800200 */
.L_x_8906:
[----:B------:R-:W-:Y:S01]  /*9b10*/  UMOV UR32, 0xffffffff ;  /* 0xffffffff00207882 */ /* 0x000fe20000000000 */
[----:B------:R-:W-:Y:S02]  /*9b20*/  ISETP.GT.U32.AND P2, PT, R193, 0x1b, PT ;  /* 0x0000001bc100780c */ /* 0x000fe40003f44070 */
[----:B------:R-:W-:Y:S11]  /*9b30*/  BRA.DIV UR32, `(.L_x_8908) ;  /* 0x0000007a205c7947 */ /* 0x000ff6000b800000 */
[----:B0-----:R0:W0:Y:S04]  /*9b40*/  SHFL.DOWN PT, R69, R245, 0x4, 0x1f ;  /* 0x08801f00f5457f89 */ /* 0x00102800000e0000 */
[----:B--2---:R2:W0:Y:S04]  /*9b50*/  SHFL.DOWN PT, R70, R246, 0x4, 0x1f ;  /* 0x08801f00f6467f89 */ /* 0x00442800000e0000 */
[----:B---3--:R2:W3:Y:S04]  /*9b60*/  SHFL.DOWN PT, R123, R247, 0x4, 0x1f ;  /* 0x08801f00f77b7f89 */ /* 0x0084e800000e0000 */
[----:B------:R2:W0:Y:S02]  /*9b70*/  SHFL.DOWN PT, R71, R248, 0x4, 0x1f ;  /* 0x08801f00f8477f89 */ /* 0x00042400000e0000 */
.L_x_9052:
        /* <DEDUP_REMOVED lines=13> */
.L_x_8910:
[----:B------:R-:W-:Y:S05]  /*9c50*/  BSYNC.RECONVERGENT B0 ;  /* 0x0000000000007941 */ /* 0x000fea0003800200 */
.L_x_8909:
[----:B------:R-:W-:Y:S01]  /*9c60*/  UMOV UR32, 0xffffffff ;  /* 0xffffffff00207882 */ /* 0x000fe20000000000 */
[----:B------:R-:W-:Y:S02]  /*9c70*/  ISETP.GT.U32.AND P2, PT, R193, 0x17, PT ;  /* 0x00000017c100780c */ /* 0x000fe40003f44070 */
[----:B------:R-:W-:Y:S11]  /*9c80*/  BRA.DIV UR32, `(.L_x_8911) ;  /* 0x0000007a207c7947 */ /* 0x000ff6000b800000 */
[----:B0-----:R0:W0:Y:S04]  /*9c90*/  SHFL.DOWN PT, R69, R245, 0x8, 0x1f ;  /* 0x09001f00f5457f89 */ /* 0x00102800000e0000 */
[----:B------:R0:W0:Y:S04]  /*9ca0*/  SHFL.DOWN PT, R70, R246, 0x8, 0x1f ;  /* 0x09001f00f6467f89 */ /* 0x00002800000e0000 */
[----:B---3--:R3:W0:Y:S04]  /*9cb0*/  SHFL.DOWN PT, R123, R247, 0x8, 0x1f ;  /* 0x09001f00f77b7f89 */ /* 0x00862800000e0000 */
[----:B------:R3:W0:Y:S02]  /*9cc0*/  SHFL.DOWN PT, R71, R248, 0x8, 0x1f ;  /* 0x09001f00f8477f89 */ /* 0x00062400000e0000 */
.L_x_9058:
        /* <DEDUP_REMOVED lines=13> */
.L_x_8913:
[----:B------:R-:W-:Y:S05]  /*9da0*/  BSYNC.RECONVERGENT B0 ;  /* 0x0000000000007941 */ /* 0x000fea0003800200 */
.L_x_8912:
[----:B------:R-:W-:Y:S01]  /*9db0*/  UMOV UR32, 0xffffffff ;  /* 0xffffffff00207882 */ /* 0x000fe20000000000 */
[----:B------:R-:W-:Y:S02]  /*9dc0*/  ISETP.GT.U32.AND P2, PT, R193, 0xf, PT ;  /* 0x0000000fc100780c */ /* 0x000fe40003f44070 */
[----:B------:R-:W-:Y:S11]  /*9dd0*/  BRA.DIV UR32, `(.L_x_8914) ;  /* 0x0000007a209c7947 */ /* 0x000ff6000b800000 */
[----:B0-----:R0:W0:Y:S04]  /*9de0*/  SHFL.DOWN PT, R69, R245, 0x10, 0x1f ;  /* 0x0a001f00f5457f89 */ /* 0x00102800000e0000 */
[----:B------:R0:W0:Y:S04]  /*9df0*/  SHFL.DOWN PT, R70, R246, 0x10, 0x1f ;  /* 0x0a001f00f6467f89 */ /* 0x00002800000e0000 */
[----:B------:R0:W0:Y:S04]  /*9e00*/  SHFL.DOWN PT, R123, R247, 0x10, 0x1f ;  /* 0x0a001f00f77b7f89 */ /* 0x00002800000e0000 */
[----:B------:R0:W0:Y:S02]  /*9e10*/  SHFL.DOWN PT, R71, R248, 0x10, 0x1f ;  /* 0x0a001f00f8477f89 */ /* 0x00002400000e0000 */
.L_x_9064:
        /* <DEDUP_REMOVED lines=13> */
.L_x_8916:
[----:B------:R-:W-:Y:S05]  /*9ef0*/  BSYNC.RECONVERGENT B0 ;  /* 0x0000000000007941 */ /* 0x000fea0003800200 */
.L_x_8915:
        /* <DEDUP_REMOVED lines=25> */
.L_x_9078:
        /* <DEDUP_REMOVED lines=13> */
.L_x_8919:
[----:B------:R-:W-:Y:S05]  /*a160*/  BSYNC.RECONVERGENT B0 ;  /* 0x0000000000007941 */ /* 0x000fea0003800200 */
.L_x_8918:
        /* <DEDUP_REMOVED lines=16> */
.L_x_8901:
        /* <DEDUP_REMOVED lines=30> */
[----:B------:R-:W-:Y:S01]  /*a450*/  UIADD3 UR49, UPT, UPT, UR28, 0x4200, URZ ;  /* 0x000042001c317890 */ /* 0x000fe2000fffe0ff */
[----:B-1----:R-:W-:-:S04]  /*a460*/  IMAD.WIDE.U32 R62, R69, UR8, R64 ;  /* 0x00000008453e7c25 */ /* 0x002fc8000f8e0040 */
[C---:B------:R-:W-:Y:S01]  /*a470*/  FMUL.FTZ R69, R195.reuse, UR33 ;  /* 0x00000021c3457c20 */ /* 0x040fe20008410000 */
[----:B------:R-:W-:Y:S01]  /*a480*/  FMUL.FTZ R70, R195, R146 ;  /* 0x00000092c3467220 */ /* 0x000fe20000410000 */
        /* <DEDUP_REMOVED lines=12> */
[----:B------:R-:W-:Y:S01]  /*a550*/  FMUL.FTZ R32, R194, UR33 ;  /* 0x00000021c2207c20 */ /* 0x000fe20008410000 */
[----:B------:R-:W-:Y:S01]  /*a560*/  LEA.HI.X R63, R66, UR18, R63, 0x2, P2 ;  /* 0x00000012423f7c11 */ /* 0x000fe200090f143f */
[C---:B------:R-:W-:Y:S01]  /*a570*/  FMUL.FTZ R66, R35.reuse, R194 ;  /* 0x000000c223427220 */ /* 0x040fe20000410000 */
[-C--:B------:R-:W-:Y:S01]  /*a580*/  FFMA.FTZ R35, R35, -R31.reuse, R199 ;  /* 0x8000001f23237223 */ /* 0x080fe200000100c7 */
[C---:B------:R-:W-:Y:S01]  /*a590*/  FFMA.FTZ R31, -R36.reuse, R31, R198 ;  /* 0x0000001f241f7223 */ /* 0x040fe200000101c6 */
[----:B------:R-:W-:Y:S01]  /*a5a0*/  FFMA.FTZ R32, R195, UR46, R32 ;  /* 0x0000002ec3207c23 */ /* 0x000fe20008010020 */
[----:B------:R-:W-:Y:S01]  /*a5b0*/  FFMA.FTZ R66, R36, R195, R66 ;  /* 0x000000c324427223 */ /* 0x000fe20000010042 */
[C---:B------:R-:W-:Y:S01]  /*a5c0*/  FFMA.FTZ R36, R194.reuse, UR46, -R69 ;  /* 0x0000002ec2247c23 */ /* 0x040fe20008010845 */
[-C--:B------:R-:W-:Y:S01]  /*a5d0*/  FMUL.FTZ R194, R194, R146.reuse ;  /* 0x00000092c2c27220 */ /* 0x080fe20000410000 */
[----:B------:R-:W-:Y:S01]  /*a5e0*/  FADD.FTZ R65, R2, R65 ;  /* 0x0000004102417221 */ /* 0x000fe20000010000 */
[----:B------:R-:W-:Y:S01]  /*a5f0*/  FFMA.FTZ R127, R66, R146, R127 ;  /* 0x00000092427f7223 */ /* 0x000fe2000001007f */
[C---:B------:R-:W-:Y:S01]  /*a600*/  FMUL.FTZ R68, R35.reuse, R36 ;  /* 0x0000002423447220 */ /* 0x040fe20000410000 */
[----:B------:R-:W-:Y:S01]  /*a610*/  FADD.FTZ R36, R0, R67 ;  /* 0x0000004300247221 */ /* 0x000fe20000010000 */
[C---:B------:R-:W-:Y:S01]  /*a620*/  FMUL.FTZ R0, R35.reuse, R194 ;  /* 0x000000c223007220 */ /* 0x040fe20000410000 */
[----:B------:R-:W-:Y:S01]  /*a630*/  FMUL.FTZ R35, R35, R70 ;  /* 0x0000004623237220 */ /* 0x000fe20000410000 */
[C---:B------:R-:W-:Y:S01]  /*a640*/  FFMA.FTZ R68, R31.reuse, R32, R68 ;  /* 0x000000201f447223 */ /* 0x040fe20000010044 */
[----:B------:R-:W-:Y:S01]  /*a650*/  MOV R32, UR28 ;  /* 0x0000001c00207c02 */ /* 0x000fe20008000f00 */
[C---:B------:R-:W-:Y:S01]  /*a660*/  FFMA.FTZ R0, R31.reuse, R70, R0 ;  /* 0x000000461f007223 */ /* 0x040fe20000010000 */
[----:B------:R-:W-:Y:S01]  /*a670*/  FFMA.FTZ R31, R31, R194, -R35 ;  /* 0x000000c21f1f7223 */ /* 0x000fe20000010823 */
[C---:B------:R-:W-:Y:S01]  /*a680*/  FMUL.FTZ R35, R33.reuse, R36 ;  /* 0x0000002421237220 */ /* 0x040fe20000410000 */
[----:B------:R-:W-:Y:S01]  /*a690*/  FMUL.FTZ R33, R33, R65 ;  /* 0x0000004121217220 */ /* 0x000fe20000410000 */
[----:B------:R-:W-:Y:S01]  /*a6a0*/  FMUL.FTZ R67, R175, R70 ;  /* 0x00000046af437220 */ /* 0x000fe20000410000 */
[----:B------:R-:W-:-:S02]  /*a6b0*/  IMAD R32, R197, 0x84, R32 ;  /* 0x00000084c5207824 */ /* 0x000fc400078e0220 */
[CC--:B------:R-:W-:Y:S01]  /*a6c0*/  FFMA.FTZ R35, R34.reuse, R65.reuse, R35 ;  /* 0x0000004122237223 */ /* 0x0c0fe20000010023 */
[----:B------:R-:W-:Y:S01]  /*a6d0*/  FFMA.FTZ R70, R34, R36, -R33 ;  /* 0x0000002422467223 */ /* 0x000fe20000010821 */
[----:B------:R-:W-:Y:S01]  /*a6e0*/  FMUL.FTZ R34, R176, R150 ;  /* 0x00000096b0227220 */ /* 0x000fe20000410000 */
[C---:B------:R-:W-:Y:S01]  /*a6f0*/  FMUL.FTZ R114, R37.reuse, R36 ;  /* 0x0000002425727220 */ /* 0x040fe20000410000 */
[----:B------:R0:W-:Y:S01]  /*a700*/  STS [R32+0x4278], R67 ;  /* 0x0042784320007388 */ /* 0x0001e20000000800 */
[----:B------:R-:W-:Y:S01]  /*a710*/  FADD.FTZ R35, R4, R35 ;  /* 0x0000002304237221 */ /* 0x000fe20000010000 */
[-C--:B------:R-:W-:Y:S01]  /*a720*/  FFMA.FTZ R2, R37, -R34.reuse, R201 ;  /* 0x8000002225027223 */ /* 0x080fe200000100c9 */
[----:B------:R-:W-:Y:S01]  /*a730*/  FMUL.FTZ R37, R65, UR33 ;  /* 0x0000002141257c20 */ /* 0x000fe20008410000 */
[----:B------:R-:W-:Y:S01]  /*a740*/  FMUL.FTZ R4, R36, UR33 ;  /* 0x0000002124047c20 */ /* 0x000fe20008410000 */
[C---:B------:R-:W-:Y:S01]  /*a750*/  FFMA.FTZ R34, -R38.reuse, R34, R200 ;  /* 0x0000002226227223 */ /* 0x040fe200000101c8 */
[----:B------:R-:W-:Y:S01]  /*a760*/  FFMA.FTZ R33, R38, R65, R114 ;  /* 0x0000004126217223 */ /* 0x000fe20000010072 */
[C---:B------:R-:W-:Y:S01]  /*a770*/  FMUL.FTZ R69, R175.reuse, R194 ;  /* 0x000000c2af457220 */ /* 0x040fe20000410000 */
[----:B------:R-:W-:Y:S01]  /*a780*/  FFMA.FTZ R68, R175, R66, R68 ;  /* 0x00000042af447223 */ /* 0x000fe20000010044 */
[----:B------:R-:W-:Y:S01]  /*a790*/  IADD3 R114, PT, PT, R197, 0x7c0, RZ ;  /* 0x000007c0c5727810 */ /* 0x000fe20007ffe0ff */
[----:B0-----:R-:W-:Y:S01]  /*a7a0*/  FFMA.FTZ R67, R36, UR46, -R37 ;  /* 0x0000002e24437c23 */ /* 0x001fe20008010825 */
[C---:B------:R-:W-:Y:S01]  /*a7b0*/  FFMA.FTZ R37, R65.reuse, UR46, R4 ;  /* 0x0000002e41257c23 */ /* 0x040fe20008010004 */
[-C--:B------:R-:W-:Y:S01]  /*a7c0*/  FMUL.FTZ R65, R65, R150.reuse ;  /* 0x0000009641417220 */ /* 0x080fe20000410000 */
[----:B------:R-:W-:Y:S01]  /*a7d0*/  FADD.FTZ R4, R3, R70 ;  /* 0x0000004603047221 */ /* 0x000fe20000010000 */
[----:B------:R-:W-:Y:S01]  /*a7e0*/  FMUL.FTZ R67, R2, R67 ;  /* 0x0000004302437220 */ /* 0x000fe20000410000 */
[----:B------:R0:W-:Y:S01]  /*a7f0*/  STS [R32+0x427c], R69 ;  /* 0x00427c4520007388 */ /* 0x0001e20000000800 */
[----:B------:R-:W-:Y:S01]  /*a800*/  FADD.FTZ R163, R68, R163 ;  /* 0x000000a344a37221 */ /* 0x000fe20000010000 */
[-C--:B------:R-:W-:Y:S01]  /*a810*/  FFMA.FTZ R128, R33, R150.reuse, R128 ;  /* 0x0000009621807223 */ /* 0x080fe20000010080 */
[----:B------:R-:W-:Y:S01]  /*a820*/  FFMA.FTZ R37, R34, R37, R67 ;  /* 0x0000002522257223 */ /* 0x000fe20000010043 */
[----:B------:R-:W-:Y:S01]  /*a830*/  FMUL.FTZ R67, R36, R150 ;  /* 0x0000009624437220 */ /* 0x000fe20000410000 */
[----:B------:R-:W-:Y:S01]  /*a840*/  FMUL.FTZ R36, R2, R65 ;  /* 0x0000004102247220 */ /* 0x000fe20000410000 */
[-C--:B------:R-:W-:Y:S01]  /*a850*/  FMUL.FTZ R66, R4, R154.reuse ;  /* 0x0000009a04427220 */ /* 0x080fe20000410000 */
[----:B------:R-:W-:Y:S01]  /*a860*/  FFMA.FTZ R68, R176, R33, R37 ;  /* 0x00000021b0447223 */ /* 0x000fe20000010025 */
[-C--:B------:R-:W-:Y:S01]  /*a870*/  FMUL.FTZ R3, R2, R67.reuse ;  /* 0x0000004302037220 */ /* 0x080fe20000410000 */
[C---:B------:R-:W-:Y:S01]  /*a880*/  FMUL.FTZ R71, R176.reuse, R67 ;  /* 0x00000043b0477220 */ /* 0x040fe20000410000 */
[-C--:B0-----:R-:W-:Y:S01]  /*a890*/  FMUL.FTZ R69, R176, R65.reuse ;  /* 0x00000041b0457220 */ /* 0x081fe20000410000 */
[----:B------:R-:W-:Y:S01]  /*a8a0*/  FADD.FTZ R161, R68, R161 ;  /* 0x000000a144a17221 */ /* 0x000fe20000010000 */
[C---:B------:R-:W-:Y:S01]  /*a8b0*/  FFMA.FTZ R2, R34.reuse, R65, R3 ;  /* 0x0000004122027223 */ /* 0x040fe20000010003 */
[----:B------:R-:W-:Y:S01]  /*a8c0*/  FFMA.FTZ R3, R34, R67, -R36 ;  /* 0x0000004322037223 */ /* 0x000fe20000010824 */
[----:B------:R-:W-:Y:S01]  /*a8d0*/  FMUL.FTZ R36, R177, R154 ;  /* 0x0000009ab1247220 */ /* 0x000fe20000410000 */
[-C--:B------:R-:W-:Y:S01]  /*a8e0*/  FMUL.FTZ R34, R39, R4.reuse ;  /* 0x0000000427227220 */ /* 0x080fe20000410000 */
[----:B------:R-:W-:Y:S01]  /*a8f0*/  FMUL.FTZ R65, R79, R4 ;  /* 0x000000044f417220 */ /* 0x000fe20000410000 */
[----:B------:R-:W-:Y:S01]  /*a900*/  FMUL.FTZ R67, R35, UR33 ;  /* 0x0000002123437c20 */ /* 0x000fe20008410000 */
[-C--:B------:R-:W-:Y:S01]  /*a910*/  FFMA.FTZ R39, R39, -R36.reuse, R203 ;  /* 0x8000002427277223 */ /* 0x080fe200000100cb */
[C---:B------:R-:W-:Y:S01]  /*a920*/  FFMA.FTZ R36, -R40.reuse, R36, R202 ;  /* 0x0000002428247223 */ /* 0x040fe200000101ca */
[-C--:B------:R-:W-:Y:S01]  /*a930*/  FMUL.FTZ R79, R79, R35.reuse ;  /* 0x000000234f4f7220 */ /* 0x080fe20000410000 */
[-C--:B------:R-:W-:Y:S01]  /*a940*/  FFMA.FTZ R40, R40, R35.reuse, R34 ;  /* 0x0000002328287223 */ /* 0x080fe20000010022 */
[----:B------:R-:W-:Y:S01]  /*a950*/  FMUL.FTZ R34, R4, UR33 ;  /* 0x0000002104227c20 */ /* 0x000fe20008410000 */
[----:B------:R-:W-:Y:S01]  /*a960*/  FFMA.FTZ R65, R80, R35, R65 ;  /* 0x0000002350417223 */ /* 0x000fe20000010041 */
[----:B------:R-:W-:Y:S01]  /*a970*/  FFMA.FTZ R38, R4, UR46, -R67 ;  /* 0x0000002e04267c23 */ /* 0x000fe20008010843 */
[----:B------:R-:W-:Y:S01]  /*a980*/  FFMA.FTZ R80, R80, R4, -R79 ;  /* 0x0000000450507223 */ /* 0x000fe2000001084f */
[C---:B------:R-:W-:Y:S01]  /*a990*/  FFMA.FTZ R33, R35.reuse, UR46, R34 ;  /* 0x0000002e23217c23 */ /* 0x040fe20008010022 */
[----:B------:R-:W-:Y:S01]  /*a9a0*/  FMUL.FTZ R34, R35, R154 ;  /* 0x0000009a23227220 */ /* 0x000fe20000410000 */
[----:B------:R-:W-:Y:S01]  /*a9b0*/  FADD.FTZ R37, R6, R65 ;  /* 0x0000004106257221 */ /* 0x000fe20000010000 */
[----:B------:R-:W-:Y:S01]  /*a9c0*/  FMUL.FTZ R35, R39, R38 ;  /* 0x0000002627237220 */ /* 0x000fe20000410000 */
[----:B------:R-:W-:Y:S01]  /*a9d0*/  FADD.FTZ R6, R5, R80 ;  /* 0x0000005005067221 */ /* 0x000fe20000010000 */
[C---:B------:R-:W-:Y:S01]  /*a9e0*/  FMUL.FTZ R65, R39.reuse, R66 ;  /* 0x0000004227417220 */ /* 0x040fe20000410000 */
[-C--:B------:R-:W-:Y:S01]  /*a9f0*/  FMUL.FTZ R5, R39, R34.reuse ;  /* 0x0000002227057220 */ /* 0x080fe20000410000 */
[----:B------:R-:W-:Y:S01]  /*aa00*/  FMUL.FTZ R39, R177, R34 ;  /* 0x00000022b1277220 */ /* 0x000fe20000410000 */
[C---:B------:R-:W-:Y:S01]  /*aa10*/  FFMA.FTZ R38, R36.reuse, R33, R35 ;  /* 0x0000002124267223 */ /* 0x040fe20000010023 */
[----:B------:R-:W-:Y:S01]  /*aa20*/  FMUL.FTZ R33, R81, R6 ;  /* 0x0000000651217220 */ /* 0x000fe20000410000 */
[----:B------:R-:W-:Y:S01]  /*aa30*/  FFMA.FTZ R4, R36, R34, R65 ;  /* 0x0000002224047223 */ /* 0x000fe20000010041 */
[----:B------:R-:W-:Y:S01]  /*aa40*/  FMUL.FTZ R35, R178, R158 ;  /* 0x0000009eb2237220 */ /* 0x000fe20000410000 */
[----:B------:R-:W-:Y:S01]  /*aa50*/  FMUL.FTZ R34, R41, R6 ;  /* 0x0000000629227220 */ /* 0x000fe20000410000 */
[----:B------:R0:W-:Y:S01]  /*aa60*/  STS [R32+0x4268], R39 ;  /* 0x0042682720007388 */ /* 0x0001e20000000800 */
[-C--:B------:R-:W-:Y:S01]  /*aa70*/  FFMA.FTZ R33, R82, R37.reuse, R33 ;  /* 0x0000002552217223 */ /* 0x080fe20000010021 */
[-C--:B------:R-:W-:Y:S01]  /*aa80*/  FMUL.FTZ R65, R177, R66.reuse ;  /* 0x00000042b1417220 */ /* 0x080fe20000410000 */
[----:B------:R-:W-:Y:S01]  /*aa90*/  FFMA.FTZ R5, R36, R66, -R5 ;  /* 0x0000004224057223 */ /* 0x000fe20000010805 */
[----:B------:R-:W-:Y:S01]  /*aaa0*/  FMUL.FTZ R81, R81, R37 ;  /* 0x0000002551517220 */ /* 0x000fe20000410000 */
[-C--:B------:R-:W-:Y:S01]  /*aab0*/  FFMA.FTZ R41, R41, -R35.reuse, R205 ;  /* 0x8000002329297223 */ /* 0x080fe200000100cd */
[C---:B------:R-:W-:Y:S01]  /*aac0*/  FFMA.FTZ R36, -R42.reuse, R35, R204 ;  /* 0x000000232a247223 */ /* 0x040fe200000101cc */
[----:B------:R-:W-:Y:S01]  /*aad0*/  FFMA.FTZ R35, R42, R37, R34 ;  /* 0x000000252a237223 */ /* 0x000fe20000010022 */
[----:B------:R-:W-:Y:S01]  /*aae0*/  FMUL.FTZ R34, R6, UR33 ;  /* 0x0000002106227c20 */ /* 0x000fe20008410000 */
[----:B------:R-:W-:Y:S01]  /*aaf0*/  FADD.FTZ R33, R8, R33 ;  /* 0x0000002108217221 */ /* 0x000fe20000010000 */
[C---:B0-----:R-:W-:Y:S01]  /*ab00*/  FMUL.FTZ R39, R37.reuse, UR33 ;  /* 0x0000002125277c20 */ /* 0x041fe20008410000 */
[----:B------:R-:W-:Y:S01]  /*ab10*/  FFMA.FTZ R82, R82, R6, -R81 ;  /* 0x0000000652527223 */ /* 0x000fe20000010851 */
[----:B------:R0:W-:Y:S01]  /*ab20*/  STS [R32+0x426c], R65 ;  /* 0x00426c4120007388 */ /* 0x0001e20000000800 */
[C---:B------:R-:W-:Y:S01]  /*ab30*/  FMUL.FTZ R67, R6.reuse, R158 ;  /* 0x0000009e06437220 */ /* 0x040fe20000410000 */
[----:B------:R-:W-:Y:S01]  /*ab40*/  FFMA.FTZ R8, R6, UR46, -R39 ;  /* 0x0000002e06087c23 */ /* 0x000fe20008010827 */
[----:B------:R-:W-:Y:S01]  /*ab50*/  FFMA.FTZ R39, R37, UR46, R34 ;  /* 0x0000002e25277c23 */ /* 0x000fe20008010022 */
[----:B------:R-:W-:Y:S01]  /*ab60*/  FADD.FTZ R82, R7, R82 ;  /* 0x0000005207527221 */ /* 0x000fe20000010000 */
[----:B------:R-:W-:Y:S01]  /*ab70*/  FMUL.FTZ R7, R41, R67 ;  /* 0x0000004329077220 */ /* 0x000fe20000410000 */
[----:B------:R-:W-:Y:S01]  /*ab80*/  FMUL.FTZ R34, R179, R162 ;  /* 0x000000a2b3227220 */ /* 0x000fe20000410000 */
[----:B------:R1:W-:Y:S01]  /*ab90*/  STS [R32+0x4274], R71 ;  /* 0x0042744720007388 */ /* 0x0003e20000000800 */
[----:B------:R-:W-:Y:S01]  /*aba0*/  FFMA.FTZ R130, R35, R158, R130 ;  /* 0x0000009e23827223 */ /* 0x000fe20000010082 */
[----:B------:R-:W-:Y:S01]  /*abb0*/  FFMA.FTZ R129, R40, R154, R129 ;  /* 0x0000009a28817223 */ /* 0x000fe20000010081 */
[----:B0-----:R-:W-:Y:S01]  /*abc0*/  FMUL.FTZ R65, R37, R158 ;  /* 0x0000009e25417220 */ /* 0x001fe20000410000 */
[C---:B------:R-:W-:Y:S01]  /*abd0*/  FMUL.FTZ R37, R41.reuse, R8 ;  /* 0x0000000829257220 */ /* 0x040fe20000410000 */
[----:B------:R-:W-:Y:S01]  /*abe0*/  STS [R32+0x4270], R69 ;  /* 0x0042704520007388 */ /* 0x000fe20000000800 */
[----:B------:R-:W-:Y:S01]  /*abf0*/  FMUL.FTZ R68, R186, R170 ;  /* 0x000000aaba447220 */ /* 0x000fe20000410000 */
[----:B------:R-:W-:Y:S01]  /*ac00*/  FMUL.FTZ R8, R41, R65 ;  /* 0x0000004129087220 */ /* 0x000fe20000410000 */
[C---:B------:R-:W-:Y:S01]  /*ac10*/  FFMA.FTZ R39, R36.reuse, R39, R37 ;  /* 0x0000002724277223 */ /* 0x040fe20000010025 */
[C---:B------:R-:W-:Y:S01]  /*ac20*/  FFMA.FTZ R6, R36.reuse, R65, R7 ;  /* 0x0000004124067223 */ /* 0x040fe20000010007 */
[-C--:B------:R-:W-:Y:S01]  /*ac30*/  FMUL.FTZ R37, R83, R82.reuse ;  /* 0x0000005253257220 */ /* 0x080fe20000410000 */
[----:B------:R-:W-:Y:S01]  /*ac40*/  FFMA.FTZ R7, R36, R67, -R8 ;  /* 0x0000004324077223 */ /* 0x000fe20000010808 */
[----:B------:R-:W-:Y:S01]  /*ac50*/  FMUL.FTZ R8, R43, R82 ;  /* 0x000000522b087220 */ /* 0x000fe20000410000 */
[-C--:B------:R-:W-:Y:S01]  /*ac60*/  FMUL.FTZ R83, R83, R33.reuse ;  /* 0x0000002153537220 */ /* 0x080fe20000410000 */
[-C--:B------:R-:W-:Y:S01]  /*ac70*/  FFMA.FTZ R37, R84, R33.reuse, R37 ;  /* 0x0000002154257223 */ /* 0x080fe20000010025 */
[-C--:B------:R-:W-:Y:S01]  /*ac80*/  FFMA.FTZ R43, R43, -R34.reuse, R207 ;  /* 0x800000222b2b7223 */ /* 0x080fe200000100cf */
[C---:B------:R-:W-:Y:S01]  /*ac90*/  FFMA.FTZ R34, -R44.reuse, R34, R206 ;  /* 0x000000222c227223 */ /* 0x040fe200000101ce */
[----:B------:R-:W-:Y:S01]  /*aca0*/  FMUL.FTZ R36, R33, UR33 ;  /* 0x0000002121247c20 */ /* 0x000fe20008410000 */
[----:B------:R-:W-:Y:S01]  /*acb0*/  FFMA.FTZ R44, R44, R33, R8 ;  /* 0x000000212c2c7223 */ /* 0x000fe20000010008 */
[----:B------:R-:W-:Y:S01]  /*acc0*/  FMUL.FTZ R8, R82, UR33 ;  /* 0x0000002152087c20 */ /* 0x000fe20008410000 */
[----:B------:R-:W-:Y:S01]  /*acd0*/  FFMA.FTZ R84, R84, R82, -R83 ;  /* 0x0000005254547223 */ /* 0x000fe20000010853 */
[----:B------:R-:W-:Y:S01]  /*ace0*/  FADD.FTZ R37, R10, R37 ;  /* 0x000000250a257221 */ /* 0x000fe20000010000 */
[----:B-1----:R-:W-:Y:S01]  /*acf0*/  FFMA.FTZ R71, R177, R40, R38 ;  /* 0x00000028b1477223 */ /* 0x002fe20000010026 */
[C---:B------:R-:W-:Y:S01]  /*ad00*/  FFMA.FTZ R36, R82.reuse, UR46, -R36 ;  /* 0x0000002e52247c23 */ /* 0x040fe20008010824 */
[-C--:B------:R-:W-:Y:S01]  /*ad10*/  FMUL.FTZ R10, R82, R162.reuse ;  /* 0x000000a2520a7220 */ /* 0x080fe20000410000 */
[C---:B------:R-:W-:Y:S01]  /*ad20*/  FFMA.FTZ R38, R178.reuse, R35, R39 ;  /* 0x00000023b2267223 */ /* 0x040fe20000010027 */
[----:B------:R-:W-:Y:S01]  /*ad30*/  FMUL.FTZ R41, R178, R65 ;  /* 0x00000041b2297220 */ /* 0x000fe20000410000 */
[C---:B------:R-:W-:Y:S01]  /*ad40*/  FFMA.FTZ R39, R33.reuse, UR46, R8 ;  /* 0x0000002e21277c23 */ /* 0x040fe20008010008 */
[----:B------:R-:W-:Y:S01]  /*ad50*/  FMUL.FTZ R8, R33, R162 ;  /* 0x000000a221087220 */ /* 0x000fe20000410000 */
[----:B------:R-:W-:Y:S01]  /*ad60*/  FADD.FTZ R84, R9, R84 ;  /* 0x0000005409547221 */ /* 0x000fe20000010000 */
[C---:B------:R-:W-:Y:S01]  /*ad70*/  FMUL.FTZ R33, R43.reuse, R10 ;  /* 0x0000000a2b217220 */ /* 0x040fe20000410000 */
[C---:B------:R-:W-:Y:S01]  /*ad80*/  FMUL.FTZ R9, R43.reuse, R36 ;  /* 0x000000242b097220 */ /* 0x040fe20000410000 */
[----:B------:R0:W-:Y:S01]  /*ad90*/  STS [R32+0x4260], R41 ;  /* 0x0042602920007388 */ /* 0x0001e20000000800 */
[----:B------:R-:W-:Y:S01]  /*ada0*/  FADD.FTZ R159, R38, R159 ;  /* 0x0000009f269f7221 */ /* 0x000fe20000010000 */
[-C--:B------:R-:W-:Y:S01]  /*adb0*/  FMUL.FTZ R35, R43, R8.reuse ;  /* 0x000000082b237220 */ /* 0x080fe20000410000 */
[C---:B------:R-:W-:Y:S01]  /*adc0*/  FFMA.FTZ R36, R34.reuse, R8, R33 ;  /* 0x0000000822247223 */ /* 0x040fe20000010021 */
[C---:B------:R-:W-:Y:S01]  /*add0*/  FFMA.FTZ R38, R34.reuse, R39, R9 ;  /* 0x0000002722267223 */ /* 0x040fe20000010009 */
[----:B------:R-:W-:Y:S01]  /*ade0*/  FMUL.FTZ R9, R85, R84 ;  /* 0x0000005455097220 */ /* 0x000fe20000410000 */
[CC--:B------:R-:W-:Y:S01]  /*adf0*/  FMUL.FTZ R43, R179.reuse, R10.reuse ;  /* 0x0000000ab32b7220 */ /* 0x0c0fe20000410000 */
[----:B------:R-:W-:Y:S01]  /*ae00*/  FFMA.FTZ R35, R34, R10, -R35 ;  /* 0x0000000a22237223 */ /* 0x000fe20000010823 */
[----:B------:R-:W-:Y:S01]  /*ae10*/  FMUL.FTZ R10, R180, R164 ;  /* 0x000000a4b40a7220 */ /* 0x000fe20000410000 */
[-C--:B------:R-:W-:Y:S01]  /*ae20*/  FFMA.FTZ R9, R86, R37.reuse, R9 ;  /* 0x0000002556097223 */ /* 0x080fe20000010009 */
[----:B0-----:R-:W-:Y:S01]  /*ae30*/  FMUL.FTZ R41, R179, R8 ;  /* 0x00000008b3297220 */ /* 0x001fe20000410000 */
[----:B------:R-:W-:Y:S01]  /*ae40*/  FMUL.FTZ R8, R45, R84 ;  /* 0x000000542d087220 */ /* 0x000fe20000410000 */
[-C--:B------:R-:W-:Y:S01]  /*ae50*/  FMUL.FTZ R85, R85, R37.reuse ;  /* 0x0000002555557220 */ /* 0x080fe20000410000 */
[----:B------:R-:W-:Y:S01]  /*ae60*/  FMUL.FTZ R34, R37, UR33 ;  /* 0x0000002125227c20 */ /* 0x000fe20008410000 */
[----:B------:R-:W-:Y:S01]  /*ae70*/  FADD.FTZ R40, R12, R9 ;  /* 0x000000090c287221 */ /* 0x000fe20000010000 */
[----:B------:R-:W-:Y:S01]  /*ae80*/  FFMA.FTZ R33, R46, R37, R8 ;  /* 0x000000252e217223 */ /* 0x000fe20000010008 */
[C---:B------:R-:W-:Y:S01]  /*ae90*/  FMUL.FTZ R8, R84.reuse, UR33 ;  /* 0x0000002154087c20 */ /* 0x040fe20008410000 */
[----:B------:R-:W-:Y:S01]  /*aea0*/  FFMA.FTZ R45, R45, -R10, R209 ;  /* 0x8000000a2d2d7223 */ /* 0x000fe200000100d1 */
[----:B------:R-:W-:Y:S01]  /*aeb0*/  FMUL.FTZ R39, R84, R164 ;  /* 0x000000a454277220 */ /* 0x000fe20000410000 */
[----:B------:R-:W-:Y:S01]  /*aec0*/  FFMA.FTZ R86, R86, R84, -R85 ;  /* 0x0000005456567223 */ /* 0x000fe20000010855 */
[C---:B------:R-:W-:Y:S01]  /*aed0*/  FFMA.FTZ R9, R37.reuse, UR46, R8 ;  /* 0x0000002e25097c23 */ /* 0x040fe20008010008 */
[----:B------:R-:W-:Y:S01]  /*aee0*/  FMUL.FTZ R37, R37, R164 ;  /* 0x000000a425257220 */ /* 0x000fe20000410000 */
[----:B------:R-:W-:Y:S01]  /*aef0*/  FFMA.FTZ R34, R84, UR46, -R34 ;  /* 0x0000002e54227c23 */ /* 0x000fe20008010822 */
[----:B------:R0:W-:Y:S01]  /*af00*/  STS [R32+0x4258], R41 ;  /* 0x0042582920007388 */ /* 0x0001e20000000800 */
[----:B------:R-:W-:Y:S01]  /*af10*/  FFMA.FTZ R10, -R46, R10, R208 ;  /* 0x0000000a2e0a7223 */ /* 0x000fe200000101d0 */
[----:B------:R-:W-:Y:S01]  /*af20*/  FADD.FTZ R86, R11, R86 ;  /* 0x000000560b567221 */ /* 0x000fe20000010000 */
[C---:B------:R-:W-:Y:S01]  /*af30*/  FMUL.FTZ R8, R45.reuse, R37 ;  /* 0x000000252d087220 */ /* 0x040fe20000410000 */
[----:B------:R-:W-:Y:S01]  /*af40*/  FFMA.FTZ R131, R44, R162, R131 ;  /* 0x000000a22c837223 */ /* 0x000fe20000010083 */
[----:B------:R-:W-:Y:S01]  /*af50*/  FMUL.FTZ R11, R45, R34 ;  /* 0x000000222d0b7220 */ /* 0x000fe20000410000 */
[----:B------:R1:W-:Y:S01]  /*af60*/  STS [R32+0x425c], R43 ;  /* 0x00425c2b20007388 */ /* 0x0003e20000000800 */
[----:B------:R-:W-:Y:S01]  /*af70*/  FFMA.FTZ R44, R179, R44, R38 ;  /* 0x0000002cb32c7223 */ /* 0x000fe20000010026 */
[----:B------:R-:W-:Y:S01]  /*af80*/  FFMA.FTZ R132, R33, R164, R132 ;  /* 0x000000a421847223 */ /* 0x000fe20000010084 */
[----:B------:R-:W-:Y:S01]  /*af90*/  FMUL.FTZ R69, R178, R67 ;  /* 0x00000043b2457220 */ /* 0x000fe20000410000 */
[-C--:B0-----:R-:W-:Y:S01]  /*afa0*/  FMUL.FTZ R41, R45, R39.reuse ;  /* 0x000000272d297220 */ /* 0x081fe20000410000 */
[----:B------:R-:W-:Y:S01]  /*afb0*/  FMUL.FTZ R45, R180, R39 ;  /* 0x00000027b42d7220 */ /* 0x000fe20000410000 */
[----:B------:R-:W-:Y:S01]  /*afc0*/  FADD.FTZ R157, R44, R157 ;  /* 0x0000009d2c9d7221 */ /* 0x000fe20000010000 */
[----:B------:R-:W-:Y:S01]  /*afd0*/  FADD.FTZ R160, R71, R160 ;  /* 0x000000a047a07221 */ /* 0x000fe20000010000 */
[-C--:B------:R-:W-:Y:S01]  /*afe0*/  FFMA.FTZ R38, R10, R37.reuse, R41 ;  /* 0x000000250a267223 */ /* 0x080fe20000010029 */
[----:B------:R-:W-:Y:S01]  /*aff0*/  STS [R32+0x4264], R69 ;  /* 0x0042644520007388 */ /* 0x000fe20000000800 */
[----:B-1----:R-:W-:Y:S01]  /*b000*/  FMUL.FTZ R43, R180, R37 ;  /* 0x00000025b42b7220 */ /* 0x002fe20000410000 */
[C---:B------:R-:W-:Y:S01]  /*b010*/  FFMA.FTZ R37, R10.reuse, R39, -R8 ;  /* 0x000000270a257223 */ /* 0x040fe20000010808 */
[----:B------:R-:W-:Y:S01]  /*b020*/  FFMA.FTZ R39, R10, R9, R11 ;  /* 0x000000090a277223 */ /* 0x000fe2000001000b */
[-C--:B------:R-:W-:Y:S01]  /*b030*/  FMUL.FTZ R9, R87, R86.reuse ;  /* 0x0000005657097220 */ /* 0x080fe20000410000 */
[-C--:B------:R-:W-:Y:S01]  /*b040*/  FMUL.FTZ R8, R181, R165.reuse ;  /* 0x000000a5b5087220 */ /* 0x080fe20000410000 */
[C---:B------:R-:W-:Y:S01]  /*b050*/  FMUL.FTZ R11, R47.reuse, R86 ;  /* 0x000000562f0b7220 */ /* 0x040fe20000410000 */
[----:B------:R-:W-:Y:S01]  /*b060*/  FMUL.FTZ R10, R86, UR33 ;  /* 0x00000021560a7c20 */ /* 0x000fe20008410000 */
[----:B------:R-:W-:Y:S01]  /*b070*/  FFMA.FTZ R9, R88, R40, R9 ;  /* 0x0000002858097223 */ /* 0x000fe20000010009 */
[-C--:B------:R-:W-:Y:S01]  /*b080*/  FFMA.FTZ R47, R47, -R8.reuse, R211 ;  /* 0x800000082f2f7223 */ /* 0x080fe200000100d3 */
[C---:B------:R-:W-:Y:S01]  /*b090*/  FFMA.FTZ R8, -R48.reuse, R8, R210 ;  /* 0x0000000830087223 */ /* 0x040fe200000101d2 */
[-C--:B------:R-:W-:Y:S01]  /*b0a0*/  FFMA.FTZ R48, R48, R40.reuse, R11 ;  /* 0x0000002830307223 */ /* 0x080fe2000001000b */
[----:B------:R-:W-:Y:S01]  /*b0b0*/  FMUL.FTZ R11, R40, UR33 ;  /* 0x00000021280b7c20 */ /* 0x000fe20008410000 */
[----:B------:R-:W-:Y:S01]  /*b0c0*/  FMUL.FTZ R87, R87, R40 ;  /* 0x0000002857577220 */ /* 0x000fe20000410000 */
[----:B------:R-:W-:Y:S01]  /*b0d0*/  FADD.FTZ R65, R14, R9 ;  /* 0x000000090e417221 */ /* 0x000fe20000010000 */
[C---:B------:R-:W-:Y:S01]  /*b0e0*/  FFMA.FTZ R9, R40.reuse, UR46, R10 ;  /* 0x0000002e28097c23 */ /* 0x040fe2000801000a */
[-C--:B------:R-:W-:Y:S01]  /*b0f0*/  FMUL.FTZ R40, R40, R165.reuse ;  /* 0x000000a528287220 */ /* 0x080fe20000410000 */
[----:B------:R-:W-:Y:S01]  /*b100*/  FFMA.FTZ R12, R86, UR46, -R11 ;  /* 0x0000002e560c7c23 */ /* 0x000fe2000801080b */
[----:B------:R0:W-:Y:S01]  /*b110*/  STS [R32+0x4250], R43 ;  /* 0x0042502b20007388 */ /* 0x0001e20000000800 */
[----:B------:R-:W-:Y:S01]  /*b120*/  FFMA.FTZ R88, R88, R86, -R87 ;  /* 0x0000005658587223 */ /* 0x000fe20000010857 */
[-C--:B------:R-:W-:Y:S01]  /*b130*/  FMUL.FTZ R14, R86, R165.reuse ;  /* 0x000000a5560e7220 */ /* 0x080fe20000410000 */
[----:B------:R-:W-:Y:S01]  /*b140*/  FMUL.FTZ R11, R47, R12 ;  /* 0x0000000c2f0b7220 */ /* 0x000fe20000410000 */
[----:B------:R-:W-:Y:S01]  /*b150*/  FMUL.FTZ R10, R182, R166 ;  /* 0x000000a6b60a7220 */ /* 0x000fe20000410000 */
[----:B------:R-:W-:Y:S01]  /*b160*/  FADD.FTZ R88, R13, R88 ;  /* 0x000000580d587221 */ /* 0x000fe20000010000 */
[-C--:B------:R-:W-:Y:S01]  /*b170*/  FMUL.FTZ R13, R47, R14.reuse ;  /* 0x0000000e2f0d7220 */ /* 0x080fe20000410000 */
[----:B------:R-:W-:Y:S01]  /*b180*/  FMUL.FTZ R41, R181, R14 ;  /* 0x0000000eb5297220 */ /* 0x000fe20000410000 */
[----:B------:R-:W-:Y:S01]  /*b190*/  FFMA.FTZ R12, -R50, R10, R213 ;  /* 0x0000000a320c7223 */ /* 0x000fe200000101d5 */
[----:B------:R-:W-:Y:S01]  /*b1a0*/  FFMA.FTZ R133, R48, R165, R133 ;  /* 0x000000a530857223 */ /* 0x000fe20000010085 */
[----:B0-----:R-:W-:Y:S01]  /*b1b0*/  FFMA.FTZ R43, R180, R33, R39 ;  /* 0x00000021b42b7223 */ /* 0x001fe20000010027 */
[-C--:B------:R-:W-:Y:S01]  /*b1c0*/  FMUL.FTZ R39, R47, R40.reuse ;  /* 0x000000282f277220 */ /* 0x080fe20000410000 */
[-C--:B------:R-:W-:Y:S01]  /*b1d0*/  FMUL.FTZ R33, R181, R40.reuse ;  /* 0x00000028b5217220 */ /* 0x080fe20000410000 */
[C---:B------:R-:W-:Y:S01]  /*b1e0*/  FFMA.FTZ R40, R8.reuse, R40, R13 ;  /* 0x0000002808287223 */ /* 0x040fe2000001000d */
[----:B------:R0:W-:Y:S01]  /*b1f0*/  STS [R32+0x4254], R45 ;  /* 0x0042542d20007388 */ /* 0x0001e20000000800 */
[C---:B------:R-:W-:Y:S01]  /*b200*/  FFMA.FTZ R39, R8.reuse, R14, -R39 ;  /* 0x0000000e08277223 */ /* 0x040fe20000010827 */
[----:B------:R-:W-:Y:S01]  /*b210*/  FFMA.FTZ R14, R8, R9, R11 ;  /* 0x00000009080e7223 */ /* 0x000fe2000001000b */
[CC--:B------:R-:W-:Y:S01]  /*b220*/  FMUL.FTZ R9, R89.reuse, R88.reuse ;  /* 0x0000005859097220 */ /* 0x0c0fe20000410000 */
[-C--:B------:R-:W-:Y:S01]  /*b230*/  FMUL.FTZ R89, R89, R65.reuse ;  /* 0x0000004159597220 */ /* 0x080fe20000410000 */
[CC--:B------:R-:W-:Y:S01]  /*b240*/  FMUL.FTZ R11, R49.reuse, R88.reuse ;  /* 0x00000058310b7220 */ /* 0x0c0fe20000410000 */
[----:B------:R1:W-:Y:S01]  /*b250*/  STS [R32+0x4248], R33 ;  /* 0x0042482120007388 */ /* 0x0003e20000000800 */
[CC--:B------:R-:W-:Y:S01]  /*b260*/  FFMA.FTZ R9, R90.reuse, R65.reuse, R9 ;  /* 0x000000415a097223 */ /* 0x0c0fe20000010009 */
[----:B------:R-:W-:Y:S01]  /*b270*/  FFMA.FTZ R8, R90, R88, -R89 ;  /* 0x000000585a087223 */ /* 0x000fe20000010859 */
[----:B------:R-:W-:Y:S01]  /*b280*/  FFMA.FTZ R49, R49, -R10, R212 ;  /* 0x8000000a31317223 */ /* 0x000fe200000100d4 */
[----:B------:R-:W-:Y:S01]  /*b290*/  FMUL.FTZ R10, R88, UR33 ;  /* 0x00000021580a7c20 */ /* 0x000fe20008410000 */
[----:B------:R-:W-:Y:S01]  /*b2a0*/  FADD.FTZ R16, R16, R9 ;  /* 0x0000000910107221 */ /* 0x000fe20000010000 */
[----:B------:R-:W-:Y:S01]  /*b2b0*/  FADD.FTZ R8, R15, R8 ;  /* 0x000000080f087221 */ /* 0x000fe20000010000 */
[----:B------:R-:W-:Y:S01]  /*b2c0*/  FFMA.FTZ R48, R181, R48, R14 ;  /* 0x00000030b5307223 */ /* 0x000fe2000001000e */
[----:B0-----:R-:W-:Y:S01]  /*b2d0*/  FMUL.FTZ R45, R88, R166 ;  /* 0x000000a6582d7220 */ /* 0x001fe20000410000 */
[----:B------:R-:W-:Y:S01]  /*b2e0*/  FADD.FTZ R156, R43, R156 ;  /* 0x0000009c2b9c7221 */ /* 0x000fe20000010000 */
[C---:B------:R-:W-:Y:S01]  /*b2f0*/  FMUL.FTZ R9, R91.reuse, R8 ;  /* 0x000000085b097220 */ /* 0x040fe20000410000 */
[-C--:B------:R-:W-:Y:S01]  /*b300*/  FMUL.FTZ R91, R91, R16.reuse ;  /* 0x000000105b5b7220 */ /* 0x080fe20000410000 */
[----:B-1----:R-:W-:Y:S01]  /*b310*/  FFMA.FTZ R33, R50, R65, R11 ;  /* 0x0000004132217223 */ /* 0x002fe2000001000b */
[----:B------:R-:W-:Y:S01]  /*b320*/  FMUL.FTZ R11, R65, UR33 ;  /* 0x00000021410b7c20 */ /* 0x000fe20008410000 */
[C---:B------:R-:W-:Y:S01]  /*b330*/  FFMA.FTZ R9, R92.reuse, R16, R9 ;  /* 0x000000105c097223 */ /* 0x040fe20000010009 */
[----:B------:R-:W-:Y:S01]  /*b340*/  FFMA.FTZ R92, R92, R8, -R91 ;  /* 0x000000085c5c7223 */ /* 0x000fe2000001085b */
[----:B------:R0:W-:Y:S01]  /*b350*/  STS [R32+0x424c], R41 ;  /* 0x00424c2920007388 */ /* 0x0001e20000000800 */
[----:B------:R-:W-:Y:S01]  /*b360*/  FFMA.FTZ R14, R88, UR46, -R11 ;  /* 0x0000002e580e7c23 */ /* 0x000fe2000801080b */
[----:B------:R-:W-:Y:S01]  /*b370*/  FADD.FTZ R13, R18, R9 ;  /* 0x00000009120d7221 */ /* 0x000fe20000010000 */
[----:B------:R-:W-:Y:S01]  /*b380*/  FADD.FTZ R17, R17, R92 ;  /* 0x0000005c11117221 */ /* 0x000fe20000010000 */
[C---:B------:R-:W-:Y:S01]  /*b390*/  FFMA.FTZ R11, R65.reuse, UR46, R10 ;  /* 0x0000002e410b7c23 */ /* 0x040fe2000801000a */
[----:B------:R-:W-:Y:S01]  /*b3a0*/  FMUL.FTZ R43, R65, R166 ;  /* 0x000000a6412b7220 */ /* 0x000fe20000410000 */
[C---:B------:R-:W-:Y:S01]  /*b3b0*/  FMUL.FTZ R10, R93.reuse, R13 ;  /* 0x0000000d5d0a7220 */ /* 0x040fe20000410000 */
[----:B------:R-:W-:Y:S01]  /*b3c0*/  FMUL.FTZ R9, R93, R17 ;  /* 0x000000115d097220 */ /* 0x000fe20000410000 */
[C---:B------:R-:W-:Y:S01]  /*b3d0*/  FMUL.FTZ R15, R49.reuse, R14 ;  /* 0x0000000e310f7220 */ /* 0x040fe20000410000 */
[C---:B------:R-:W-:Y:S01]  /*b3e0*/  FMUL.FTZ R42, R49.reuse, R43 ;  /* 0x0000002b312a7220 */ /* 0x040fe20000410000 */
[----:B0-----:R-:W-:Y:S01]  /*b3f0*/  FMUL.FTZ R41, R49, R45 ;  /* 0x0000002d31297220 */ /* 0x001fe20000410000 */
[C---:B------:R-:W-:Y:S01]  /*b400*/  FFMA.FTZ R9, R94.reuse, R13, R9 ;  /* 0x0000000d5e097223 */ /* 0x040fe20000010009 */
[----:B------:R-:W-:Y:S01]  /*b410*/  FFMA.FTZ R10, R94, R17, -R10 ;  /* 0x000000115e0a7223 */ /* 0x000fe2000001080a */
        /* <DEDUP_REMOVED lines=20> */
[C---:B------:R-:W-:Y:S01]  /*b560*/  FFMA.FTZ R12, R8.reuse, UR46, -R15 ;  /* 0x0000002e080c7c23 */ /* 0x040fe2000801080f */
        /* <DEDUP_REMOVED lines=34> */
[-C--:B------:R-:W-:Y:S01]  /*b790*/  FMUL.FTZ R15, R101, R25.reuse ;  /* 0x00000019650f7220 */ /* 0x080fe20000410000 */
[C---:B------:R-:W-:Y:S01]  /*b7a0*/  FMUL.FTZ R12, R17.reuse, UR33 ;  /* 0x00000021110c7c20 */ /* 0x040fe20008410000 */
[----:B------:R-:W-:Y:S01]  /*b7b0*/  FFMA.FTZ R14, R17, UR46, -R14 ;  /* 0x0000002e110e7c23 */ /* 0x000fe2000801080e */
[----:B------:R-:W-:Y:S01]  /*b7c0*/  FFMA.FTZ R53, R53, -R18, R216 ;  /* 0x8000001235357223 */ /* 0x000fe200000100d8 */
        /* <DEDUP_REMOVED lines=8> */
[----:B------:R-:W-:Y:S01]  /*b850*/  FADD.FTZ R155, R48, R155 ;  /* 0x0000009b309b7221 */ /* 0x000fe20000010000 */
[----:B------:R-:W-:Y:S01]  /*b860*/  FMUL.FTZ R16, R190, R174 ;  /* 0x000000aebe107220 */ /* 0x000fe20000410000 */
[----:B------:R-:W-:Y:S01]  /*b870*/  FMUL.FTZ R69, R53, R14 ;  /* 0x0000000e35457220 */ /* 0x000fe20000410000 */
[C---:B------:R-:W-:Y:S01]  /*b880*/  FMUL.FTZ R23, R184.reuse, R17 ;  /* 0x00000011b8177220 */ /* 0x040fe20000410000 */
[C---:B0-----:R-:W-:Y:S01]  /*b890*/  FFMA.FTZ R33, R13.reuse, UR46, R12 ;  /* 0x0000002e0d217c23 */ /* 0x041fe2000801000c */
[----:B------:R-:W-:Y:S01]  /*b8a0*/  FMUL.FTZ R13, R13, R168 ;  /* 0x000000a80d0d7220 */ /* 0x000fe20000410000 */
[----:B------:R-:W-:Y:S01]  /*b8b0*/  FADD.FTZ R152, R51, R152 ;  /* 0x0000009833987221 */ /* 0x000fe20000010000 */
        /* <DEDUP_REMOVED lines=18> */
[-C--:B------:R-:W-:Y:S01]  /*b9e0*/  FMUL.FTZ R53, R13, R174.reuse ;  /* 0x000000ae0d357220 */ /* 0x080fe20000410000 */
[----:B------:R-:W-:Y:S01]  /*b9f0*/  FMUL.FTZ R51, R29, R174 ;  /* 0x000000ae1d337220 */ /* 0x000fe20000410000 */
[----:B------:R-:W-:Y:S01]  /*ba00*/  FFMA.FTZ R135, R52, R167, R135 ;  /* 0x000000a734877223 */ /* 0x000fe20000010087 */
[----:B------:R-:W-:Y:S01]  /*ba10*/  FFMA.FTZ R12, -R74, R22, R225 ;  /* 0x000000164a0c7223 */ /* 0x000fe200000101e1 */
[----:B------:R-:W-:Y:S01]  /*ba20*/  FMUL.FTZ R52, R28, R173 ;  /* 0x000000ad1c347220 */ /* 0x000fe20000410000 */
[C---:B------:R-:W-:Y:S01]  /*ba30*/  FMUL.FTZ R20, R16.reuse, R51 ;  /* 0x0000003310147220 */ /* 0x040fe20000410000 */
[-C--:B------:R-:W-:Y:S01]  /*ba40*/  FMUL.FTZ R26, R16, R53.reuse ;  /* 0x00000035101a7220 */ /* 0x080fe20000410000 */
[----:B------:R-:W-:Y:S01]  /*ba50*/  FMUL.FTZ R30, R14, R50 ;  /* 0x000000320e1e7220 */ /* 0x000fe20000410000 */
[----:B------:R-:W-:Y:S01]  /*ba60*/  FFMA.FTZ R22, R73, -R22, R224 ;  /* 0x8000001649167223 */ /* 0x000fe200000100e0 */
[----:B------:R-:W-:Y:S01]  /*ba70*/  FFMA.FTZ R20, R17, R53, R20 ;  /* 0x0000003511147223 */ /* 0x000fe20000010014 */
[-C--:B------:R-:W-:Y:S01]  /*ba80*/  FMUL.FTZ R65, R25, R172.reuse ;  /* 0x000000ac19417220 */ /* 0x080fe20000410000 */
[----:B------:R0:W-:Y:S01]  /*ba90*/  STS [R32+0x4230], R19 ;  /* 0x0042301320007388 */ /* 0x0001e20000000800 */
[----:B------:R-:W-:Y:S01]  /*baa0*/  FFMA.FTZ R26, R17, R51, -R26 ;  /* 0x00000033111a7223 */ /* 0x000fe2000001081a */
[----:B------:R-:W-:Y:S01]  /*bab0*/  FADD.FTZ R20, RZ, R20 ;  /* 0x00000014ff147221 */ /* 0x000fe20000010000 */
[----:B------:R-:W-:Y:S01]  /*bac0*/  FMUL.FTZ R67, R11, R172 ;  /* 0x000000ac0b437220 */ /* 0x000fe20000410000 */
[----:B------:R1:W-:Y:S01]  /*bad0*/  STS [R32+0x4234], R23 ;  /* 0x0042341720007388 */ /* 0x0003e20000000800 */
[----:B------:R-:W-:Y:S01]  /*bae0*/  FMUL.FTZ R27, R22, R65 ;  /* 0x00000041161b7220 */ /* 0x000fe20000410000 */
[----:B------:R-:W-:Y:S01]  /*baf0*/  FADD.FTZ R26, RZ, R26 ;  /* 0x0000001aff1a7221 */ /* 0x000fe20000010000 */
[----:B------:R-:W-:Y:S01]  /*bb00*/  FFMA.FTZ R81, R18, R33, R69 ;  /* 0x0000002112517223 */ /* 0x000fe20000010045 */
[-C--:B------:R-:W-:Y:S01]  /*bb10*/  FMUL.FTZ R18, R187, R171.reuse ;  /* 0x000000abbb127220 */ /* 0x080fe20000410000 */
[----:B------:R-:W-:Y:S01]  /*bb20*/  FMUL.FTZ R54, R8, R171 ;  /* 0x000000ab08367220 */ /* 0x000fe20000410000 */
[-C--:B0-----:R-:W-:Y:S01]  /*bb30*/  FFMA.FTZ R19, R15, R52.reuse, R30 ;  /* 0x000000340f137223 */ /* 0x081fe2000001001e */
[----:B------:R-:W-:Y:S01]  /*bb40*/  FMUL.FTZ R30, R22, R67 ;  /* 0x00000043161e7220 */ /* 0x000fe20000410000 */
[----:B------:R-:W-:Y:S01]  /*bb50*/  FMUL.FTZ R66, R24, R171 ;  /* 0x000000ab18427220 */ /* 0x000fe20000410000 */
[----:B------:R-:W-:Y:S01]  /*bb60*/  FMUL.FTZ R69, R185, R169 ;  /* 0x000000a9b9457220 */ /* 0x000fe20000410000 */
[----:B-1----:R-:W-:Y:S01]  /*bb70*/  FMUL.FTZ R23, R14, R52 ;  /* 0x000000340e177220 */ /* 0x002fe20000410000 */
[----:B------:R-:W-:Y:S01]  /*bb80*/  FADD.FTZ R19, R20, R19 ;  /* 0x0000001314137221 */ /* 0x000fe20000010000 */
[C---:B------:R-:W-:Y:S01]  /*bb90*/  FFMA.FTZ R20, R12.reuse, R67, R27 ;  /* 0x000000430c147223 */ /* 0x040fe2000001001b */
[----:B------:R-:W-:Y:S01]  /*bba0*/  FFMA.FTZ R30, R12, R65, -R30 ;  /* 0x000000410c1e7223 */ /* 0x000fe2000001081e */
[----:B------:R-:W-:Y:S01]  /*bbb0*/  FFMA.FTZ R23, R15, R50, -R23 ;  /* 0x000000320f177223 */ /* 0x000fe20000010817 */
[----:B------:R-:W-:Y:S01]  /*bbc0*/  FMUL.FTZ R70, R55, R44 ;  /* 0x0000002c37467220 */ /* 0x000fe20000410000 */
[----:B------:R-:W-:Y:S01]  /*bbd0*/  FMUL.FTZ R71, R21, R170 ;  /* 0x000000aa15477220 */ /* 0x000fe20000410000 */
[----:B------:R-:W-:Y:S01]  /*bbe0*/  FFMA.FTZ R136, R47, R168, R136 ;  /* 0x000000a82f887223 */ /* 0x000fe20000010088 */
[----:B------:R-:W-:Y:S01]  /*bbf0*/  FADD.FTZ R23, R26, R23 ;  /* 0x000000171a177221 */ /* 0x000fe20000010000 */
[----:B------:R-:W-:Y:S01]  /*bc00*/  FADD.FTZ R26, R19, R20 ;  /* 0x00000014131a7221 */ /* 0x000fe20000010000 */
[-C--:B------:R-:W-:Y:S01]  /*bc10*/  FFMA.FTZ R20, R59, -R18.reuse, R223 ;  /* 0x800000123b147223 */ /* 0x080fe200000100df */
[----:B------:R-:W-:Y:S01]  /*bc20*/  FFMA.FTZ R19, -R72, R18, R222 ;  /* 0x0000001248137223 */ /* 0x000fe200000101de */
[----:B------:R-:W-:Y:S01]  /*bc30*/  FADD.FTZ R30, R23, R30 ;  /* 0x0000001e171e7221 */ /* 0x000fe20000010000 */
[----:B------:R-:W-:Y:S01]  /*bc40*/  FFMA.FTZ R18, R55, -R69, R219 ;  /* 0x8000004537127223 */ /* 0x000fe200000100db */
[C---:B------:R-:W-:Y:S01]  /*bc50*/  FMUL.FTZ R34, R20.reuse, R54 ;  /* 0x0000003614227220 */ /* 0x040fe20000410000 */
[-C--:B------:R-:W-:Y:S01]  /*bc60*/  FMUL.FTZ R23, R20, R66.reuse ;  /* 0x0000004214177220 */ /* 0x080fe20000410000 */
[C---:B------:R-:W-:Y:S01]  /*bc70*/  FMUL.FTZ R67, R188.reuse, R67 ;  /* 0x00000043bc437220 */ /* 0x040fe20000410000 */
        /* <DEDUP_REMOVED lines=12> */
[C---:B------:R-:W-:Y:S01]  /*bd40*/  FFMA.FTZ R27, R44.reuse, UR46, -R27 ;  /* 0x0000002e2c1b7c23 */ /* 0x040fe2000801081b */
        /* <DEDUP_REMOVED lines=60> */
[----:B------:R-:W-:Y:S01]  /*c110*/  FMUL.FTZ R225, R124, R225 ;  /* 0x000000e17ce17220 */ /* 0x000fe20000410000 */
[----:B------:R-:W-:Y:S01]  /*c120*/  STS [R32+0x4214], R65 ;  /* 0x0042144120007388 */ /* 0x000fe20000000800 */
[C---:B------:R-:W-:Y:S01]  /*c130*/  IADD3 R42, PT, PT, R197.reuse, 0x1c0, RZ ;  /* 0x000001c0c52a7810 */ /* 0x040fe20007ffe0ff */
[----:B------:R-:W-:Y:S01]  /*c140*/  FMUL.FTZ R229, R126, -R229 ;  /* 0x800000e57ee57220 */ /* 0x000fe20000410000 */
        /* <DEDUP_REMOVED lines=14> */
[C---:B------:R-:W-:Y:S01]  /*c230*/  LOP3.LUT R68, R197.reuse, 0x400, RZ, 0xfc, !PT ;  /* 0x00000400c5447812 */ /* 0x040fe200078efcff */
[----:B------:R-:W-:Y:S01]  /*c240*/  FMUL.FTZ R217, R118, R217 ;  /* 0x000000d976d97220 */ /* 0x000fe20000410000 */
[C---:B------:R-:W-:Y:S01]  /*c250*/  IADD3 R70, PT, PT, R197.reuse, 0x440, RZ ;  /* 0x00000440c5467810 */ /* 0x040fe20007ffe0ff */
[----:B------:R-:W-:Y:S01]  /*c260*/  BAR.SYNC.DEFER_BLOCKING 0x0 ;  /* 0x0000000000007b1d */ /* 0x000fe20000010000 */
[----:B------:R-:W-:Y:S01]  /*c270*/  IADD3 R80, PT, PT, R197, 0x480, RZ ;  /* 0x00000480c5507810 */ /* 0x000fe20007ffe0ff */
        /* <DEDUP_REMOVED lines=24> */
[-C--:B------:R-:W-:Y:S01]  /*c400*/  LEA.HI R2, R2, R197.reuse, RZ, 0x1b ;  /* 0x000000c502027211 */ /* 0x080fe200078fd8ff */
[----:B------:R-:W3:Y:S01]  /*c410*/  LDS R89, [R122+0x4a00] ;  /* 0x004a00007a597984 */ /* 0x000ee20000000800 */
        /* <DEDUP_REMOVED lines=15> */
[-C--:B0-----:R-:W-:Y:S02]  /*c510*/  LEA.HI R7, R80, R197.reuse, RZ, 0x1b ;  /* 0x000000c550077211 */ /* 0x081fe400078fd8ff */
        /* <DEDUP_REMOVED lines=9> */
[-C--:B-1----:R-:W-:Y:S02]  /*c5b0*/  LEA.HI R51, R100, R197.reuse, RZ, 0x1b ;  /* 0x000000c564337211 */ /* 0x082fe400078fd8ff */
        /* <DEDUP_REMOVED lines=136> */
.L_x_8921:
[----:B------:R-:W-:Y:S05]  /*ce40*/  BSYNC.RECONVERGENT B0 ;  /* 0x0000000000007941 */ /* 0x000fea0003800200 */
.L_x_8920:
[----:B-1----:R0:W1:Y:S01]  /*ce50*/  LDS R115, [R114+0x6400] ;  /* 0x0064000072737984 */ /* 0x0020620000000800 */
[----:B------:R-:W-:Y:S04]  /*ce60*/  BSSY.RECONVERGENT B0, `(.L_x_8922) ;  /* 0x0000004000007945 */ /* 0x000fe80003800200 */
[----:B------:R-:W-:Y:S05]  /*ce70*/  @!P3 BRA `(.L_x_8923) ;  /* 0x000000000008b947 */ /* 0x000fea0003800000 */
[----:B------:R2:W-:Y:S04]  /*ce80*/  REDG.E.ADD.F32.FTZ.RN.STRONG.GPU desc[UR26][R60.64+0x100], R103 ;  /* 0x000100673c0079a6 */ /* 0x0005e8000c12f31a */
[----:B-1----:R2:W-:Y:S02]  /*ce90*/  REDG.E.ADD.F32.FTZ.RN.STRONG.GPU desc[UR26][R62.64+0x100], R115 ;  /* 0x000100733e0079a6 */ /* 0x0025e4000c12f31a */
.L_x_8923:
[----:B------:R-:W-:Y:S05]  /*cea0*/  BSYNC.RECONVERGENT B0 ;  /* 0x0000000000007941 */ /* 0x000fea0003800200 */
.L_x_8922:
        /* <DEDUP_REMOVED lines=10> */
.L_x_8925:
[----:B------:R-:W-:Y:S05]  /*cf50*/  BSYNC.RECONVERGENT B0 ;  /* 0x0000000000007941 */ /* 0x000fea0003800200 */
.L_x_8924:
[----:B--2---:R2:W4:Y:S01]  /*cf60*/  LDS R101, [R102+0x6600] ;  /* 0x0066000066657984 */ /* 0x0045220000000800 */
[----:B------:R-:W-:Y:S04]  /*cf70*/  BSSY.RECONVERGENT B0, `(.L_x_8926) ;  /* 0x0000004000007945 */ /* 0x000fe80003800200 */
[----:B------:R-:W-:Y:S05]  /*cf80*/  @!P2 BRA `(.L_x_8927) ;  /* 0x000000000008a947 */ /* 0x000fea0003800000 */
[----:B------:R0:W-:Y:S04]  /*cf90*/  REDG.E.ADD.F32.FTZ.RN.STRONG.GPU desc[UR26][R60.64+0x300], R99 ;  /* 0x000300633c0079a6 */ /* 0x0001e8000c12f31a */
[----:B----4-:R0:W-:Y:S02]  /*cfa0*/  REDG.E.ADD.F32.FTZ.RN.STRONG.GPU desc[UR26][R62.64+0x300], R101 ;  /* 0x000300653e0079a6 */ /* 0x0101e4000c12f31a */
.L_x_8927:
[----:B------:R-:W-:Y:S05]  /*cfb0*/  BSYNC.RECONVERGENT B0 ;  /* 0x0000000000007941 */ /* 0x000fea0003800200 */
.L_x_8926:
[----:B0-----:R0:W0:Y:S01]  /*cfc0*/  LDS R99, [R100+0x6700] ;  /* 0x0067000064637984 */ /* 0x0010220000000800 */
[----:B------:R-:W-:Y:S04]  /*cfd0*/  BSSY.RECONVERGENT B0, `(.L_x_8928) ;  /* 0x0000004000007945 */ /* 0x000fe80003800200 */
[----:B------:R-:W-:Y:S05]  /*cfe0*/  @!P3 BRA `(.L_x_8929) ;  /* 0x000000000008b947 */ /* 0x000fea0003800000 */
[----:B------:R1:W-:Y:S04]  /*cff0*/  REDG.E.ADD.F32.FTZ.RN.STRONG.GPU desc[UR26][R60.64+0x400], R97 ;  /* 0x000400613c0079a6 */ /* 0x0003e8000c12f31a */
[----:B0-----:R0:W-:Y:S02]  /*d000*/  REDG.E.ADD.F32.FTZ.RN.STRONG.GPU desc[UR26][R62.64+0x400], R99 ;  /* 0x000400633e0079a6 */ /* 0x0011e4000c12f31a */
.L_x_8929:
[----:B------:R-:W-:Y:S05]  /*d010*/  BSYNC.RECONVERGENT B0 ;  /* 0x0000000000007941 */ /* 0x000fea0003800200 */
.L_x_8928:
[----:B-1----:R1:W0:Y:S01]  /*d020*/  LDS R97, [R98+0x6800] ;  /* 0x0068000062617984 */ /* 0x0022220000000800 */
[----:B------:R-:W-:Y:S04]  /*d030*/  BSSY.RECONVERGENT B0, `(.L_x_8930) ;  /* 0x0000004000007945 */ /* 0x000fe80003800200 */
[----:B------:R-:W-:Y:S05]  /*d040*/  @!P4 BRA `(.L_x_8931) ;  /* 0x000000000008c947 */ /* 0x000fea0003800000 */
[----:B------:R1:W-:Y:S04]  /*d050*/  REDG.E.ADD.F32.FTZ.RN.STRONG.GPU desc[UR26][R60.64+0x500], R95 ;  /* 0x0005005f3c0079a6 */ /* 0x0003e8000c12f31a */
[----:B0-----:R1:W-:Y:S02]  /*d060*/  REDG.E.ADD.F32.FTZ.RN.STRONG.GPU desc[UR26][R62.64+0x500], R97 ;  /* 0x000500613e0079a6 */ /* 0x0013e4000c12f31a */
.L_x_8931:
[----:B------:R-:W-:Y:S05]  /*d070*/  BSYNC.RECONVERGENT B0 ;  /* 0x0000000000007941 */ /* 0x000fea0003800200 */
.L_x_8930:
[----:B-1----:R1:W0:Y:S01]  /*d080*/  LDS R95, [R96+0x6900] ;  /* 0x00690000605f7984 */ /* 0x0022220000000800 */
[----:B------:R-:W-:Y:S04]  /*d090*/  BSSY.RECONVERGENT B0, `(.L_x_8932) ;  /* 0x0000004000007945 */ /* 0x000fe80003800200 */
[----:B------:R-:W-:Y:S05]  /*d0a0*/  @!P5 BRA `(.L_x_8933) ;  /* 0x000000000008d947 */ /* 0x000fea0003800000 */
[----:B------:R1:W-:Y:S04]  /*d0b0*/  REDG.E.ADD.F32.FTZ.RN.STRONG.GPU desc[UR26][R60.64+0x600], R93 ;  /* 0x0006005d3c0079a6 */ /* 0x0003e8000c12f31a */
[----:B0-----:R1:W-:Y:S02]  /*d0c0*/  REDG.E.ADD.F32.FTZ.RN.STRONG.GPU desc[UR26][R62.64+0x600], R95 ;  /* 0x0006005f3e0079a6 */ /* 0x0013e4000c12f31a */
.L_x_8933:
[----:B------:R-:W-:Y:S05]  /*d0d0*/  BSYNC.RECONVERGENT B0 ;  /* 0x0000000000007941 */ /* 0x000fea0003800200 */
.L_x_8932:
        /* <DEDUP_REMOVED lines=10> */
.L_x_8935:
[----:B------:R-:W-:Y:S05]  /*d180*/  BSYNC.RECONVERGENT B0 ;  /* 0x0000000000007941 */ /* 0x000fea0003800200 */
.L_x_8934:
[----:B-1----:R1:W0:Y:S01]  /*d190*/  LDS R91, [R122+0x6b00] ;  /* 0x006b00007a5b7984 */ /* 0x0022220000000800 */
[----:B------:R-:W-:Y:S04]  /*d1a0*/  BSSY.RECONVERGENT B0, `(.L_x_8936) ;  /* 0x0000004000007945 */ /* 0x000fe80003800200 */
[----:B------:R-:W-:Y:S05]  /*d1b0*/  @!P2 BRA `(.L_x_8937) ;  /* 0x000000000008a947 */ /* 0x000fea0003800000 */
[----:B------:R1:W-:Y:S04]  /*d1c0*/  REDG.E.ADD.F32.FTZ.RN.STRONG.GPU desc[UR26][R60.64+0x800], R89 ;  /* 0x000800593c0079a6 */ /* 0x0003e8000c12f31a */
[----:B0-----:R1:W-:Y:S02]  /*d1d0*/  REDG.E.ADD.F32.FTZ.RN.STRONG.GPU desc[UR26][R62.64+0x800], R91 ;  /* 0x0008005b3e0079a6 */ /* 0x0013e4000c12f31a */
.L_x_8937:
[----:B------:R-:W-:Y:S05]  /*d1e0*/  BSYNC.RECONVERGENT B0 ;  /* 0x0000000000007941 */ /* 0x000fea0003800200 */
.L_x_8936:
[----:B-1----:R1:W0:Y:S01]  /*d1f0*/  LDS R89, [R92+0x6c00] ;  /* 0x006c00005c597984 */ /* 0x0022220000000800 */
[----:B------:R-:W-:Y:S04]  /*d200*/  BSSY.RECONVERGENT B0, `(.L_x_8938) ;  /* 0x0000004000007945 */ /* 0x000fe80003800200 */
[----:B------:R-:W-:Y:S05]  /*d210*/  @!P3 BRA `(.L_x_8939) ;  /* 0x000000000008b947 */ /* 0x000fea0003800000 */
[----:B------:R1:W-:Y:S04]  /*d220*/  REDG.E.ADD.F32.FTZ.RN.STRONG.GPU desc[UR26][R60.64+0x900], R87 ;  /* 0x000900573c0079a6 */ /* 0x0003e8000c12f31a */
[----:B0-----:R1:W-:Y:S02]  /*d230*/  REDG.E.ADD.F32.FTZ.RN.STRONG.GPU desc[UR26][R62.64+0x900], R89 ;  /* 0x000900593e0079a6 */ /* 0x0013e4000c12f31a */
.L_x_8939:
[----:B------:R-:W-:Y:S05]  /*d240*/  BSYNC.RECONVERGENT B0 ;  /* 0x0000000000007941 */ /* 0x000fea0003800200 */
.L_x_8938:
[----:B-1----:R1:W0:Y:S01]  /*d250*/  LDS R87, [R90+0x6d00] ;  /* 0x006d00005a577984 */ /* 0x0022220000000800 */
[----:B------:R-:W-:Y:S04]  /*d260*/  BSSY.RECONVERGENT B0, `(.L_x_8940) ;  /* 0x0000004000007945 */ /* 0x000fe80003800200 */
[----:B------:R-:W-:Y:S05]  /*d270*/  @!P4 BRA `(.L_x_8941) ;  /* 0x000000000008c947 */ /* 0x000fea0003800000 */
[----:B------:R1:W-:Y:S04]  /*d280*/  REDG.E.ADD.F32.FTZ.RN.STRONG.GPU desc[UR26][R60.64+0xa00], R85 ;  /* 0x000a00553c0079a6 */ /* 0x0003e8000c12f31a */
[----:B0-----:R1:W-:Y:S02]  /*d290*/  REDG.E.ADD.F32.FTZ.RN.STRONG.GPU desc[UR26][R62.64+0xa00], R87 ;  /* 0x000a00573e0079a6 */ /* 0x0013e4000c12f31a */
.L_x_8941:
[----:B------:R-:W-:Y:S05]  /*d2a0*/  BSYNC.RECONVERGENT B0 ;  /* 0x0000000000007941 */ /* 0x000fea0003800200 */
.L_x_8940:
[----:B-1----:R1:W0:Y:S01]  /*d2b0*/  LDS R85, [R88+0x6e00] ;  /* 0x006e000058557984 */ /* 0x0022220000000800 */
[----:B------:R-:W-:Y:S04]  /*d2c0*/  BSSY.RECONVERGENT B0, `(.L_x_8942) ;  /* 0x0000004000007945 */ /* 0x000fe80003800200 */
[----:B------:R-:W-:Y:S05]  /*d2d0*/  @!P5 BRA `(.L_x_8943) ;  /* 0x000000000008d947 */ /* 0x000fea0003800000 */
[----:B------:R1:W-:Y:S04]  /*d2e0*/  REDG.E.ADD.F32.FTZ.RN.STRONG.GPU desc[UR26][R60.64+0xb00], R83 ;  /* 0x000b00533c0079a6 */ /* 0x0003e8000c12f31a */
[----:B0-----:R1:W-:Y:S02]  /*d2f0*/  REDG.E.ADD.F32.FTZ.RN.STRONG.GPU desc[UR26][R62.64+0xb00], R85 ;  /* 0x000b00553e0079a6 */ /* 0x0013e4000c12f31a */
.L_x_8943:
[----:B------:R-:W-:Y:S05]  /*d300*/  BSYNC.RECONVERGENT B0 ;  /* 0x0000000000007941 */ /* 0x000fea0003800200 */
.L_x_8942:
        /* <DEDUP_REMOVED lines=10> */
.L_x_8945:
[----:B------:R-:W-:Y:S05]  /*d3b0*/  BSYNC.RECONVERGENT B0 ;  /* 0x0000000000007941 */ /* 0x000fea0003800200 */
.L_x_8944:
[----:B-1----:R1:W0:Y:S01]  /*d3c0*/  LDS R81, [R84+0x7000] ;  /* 0x0070000054517984 */ /* 0x0022220000000800 */
[----:B------:R-:W-:Y:S04]  /*d3d0*/  BSSY.RECONVERGENT B0, `(.L_x_8946) ;  /* 0x0000004000007945 */ /* 0x000fe80003800200 */
[----:B------:R-:W-:Y:S05]  /*d3e0*/  @!P2 BRA `(.L_x_8947) ;  /* 0x000000000008a947 */ /* 0x000fea0003800000 */
[----:B------:R1:W-:Y:S04]  /*d3f0*/  REDG.E.ADD.F32.FTZ.RN.STRONG.GPU desc[UR26][R60.64+0xd00], R79 ;  /* 0x000d004f3c0079a6 */ /* 0x0003e8000c12f31a */
[----:B0-----:R1:W-:Y:S02]  /*d400*/  REDG.E.ADD.F32.FTZ.RN.STRONG.GPU desc[UR26][R62.64+0xd00], R81 ;  /* 0x000d00513e0079a6 */ /* 0x0013e4000c12f31a */
.L_x_8947:
[----:B------:R-:W-:Y:S05]  /*d410*/  BSYNC.RECONVERGENT B0 ;  /* 0x0000000000007941 */ /* 0x000fea0003800200 */
.L_x_8946:
[----:B-1----:R1:W0:Y:S01]  /*d420*/  LDS R79, [R82+0x7100] ;  /* 0x00710000524f7984 */ /* 0x0022220000000800 */
[----:B------:R-:W-:Y:S04]  /*d430*/  BSSY.RECONVERGENT B0, `(.L_x_8948) ;  /* 0x0000004000007945 */ /* 0x000fe80003800200 */
[----:B------:R-:W-:Y:S05]  /*d440*/  @!P3 BRA `(.L_x_8949) ;  /* 0x000000000008b947 */ /* 0x000fea0003800000 */
[----:B------:R1:W-:Y:S04]  /*d450*/  REDG.E.ADD.F32.FTZ.RN.STRONG.GPU desc[UR26][R60.64+0xe00], R71 ;  /* 0x000e00473c0079a6 */ /* 0x0003e8000c12f31a */
[----:B0-----:R1:W-:Y:S02]  /*d460*/  REDG.E.ADD.F32.FTZ.RN.STRONG.GPU desc[UR26][R62.64+0xe00], R79 ;  /* 0x000e004f3e0079a6 */ /* 0x0013e4000c12f31a */
.L_x_8949:
[----:B------:R-:W-:Y:S05]  /*d470*/  BSYNC.RECONVERGENT B0 ;  /* 0x0000000000007941 */ /* 0x000fea0003800200 */
.L_x_8948:
[----:B-1----:R1:W0:Y:S01]  /*d480*/  LDS R71, [R80+0x7200] ;  /* 0x0072000050477984 */ /* 0x0022220000000800 */
[----:B------:R-:W-:Y:S04]  /*d490*/  BSSY.RECONVERGENT B0, `(.L_x_8950) ;  /* 0x0000004000007945 */ /* 0x000fe80003800200 */
[----:B------:R-:W-:Y:S05]  /*d4a0*/  @!P4 BRA `(.L_x_8951) ;  /* 0x000000000008c947 */ /* 0x000fea0003800000 */
[----:B------:R1:W-:Y:S04]  /*d4b0*/  REDG.E.ADD.F32.FTZ.RN.STRONG.GPU desc[UR26][R60.64+0xf00], R69 ;  /* 0x000f00453c0079a6 */ /* 0x0003e8000c12f31a */
[----:B0-----:R1:W-:Y:S02]  /*d4c0*/  REDG.E.ADD.F32.FTZ.RN.STRONG.GPU desc[UR26][R62.64+0xf00], R71 ;  /* 0x000f00473e0079a6 */ /* 0x0013e4000c12f31a */
.L_x_8951:
[----:B------:R-:W-:Y:S05]  /*d4d0*/  BSYNC.RECONVERGENT B0 ;  /* 0x0000000000007941 */ /* 0x000fea0003800200 */
.L_x_8950:
[----:B-1----:R1:W0:Y:S01]  /*d4e0*/  LDS R69, [R70+0x7300] ;  /* 0x0073000046457984 */ /* 0x0022220000000800 */
[----:B------:R-:W-:Y:S04]  /*d4f0*/  BSSY.RECONVERGENT B0, `(.L_x_8952) ;  /* 0x0000004000007945 */ /* 0x000fe80003800200 */
[----:B------:R-:W-:Y:S05]  /*d500*/  @!P5 BRA `(.L_x_8953) ;  /* 0x000000000008d947 */ /* 0x000fea0003800000 */
[----:B------:R1:W-:Y:S04]  /*d510*/  REDG.E.ADD.F32.FTZ.RN.STRONG.GPU desc[UR26][R60.64+0x1000], R67 ;  /* 0x001000433c0079a6 */ /* 0x0003e8000c12f31a */
[----:B0-----:R1:W-:Y:S02]  /*d520*/  REDG.E.ADD.F32.FTZ.RN.STRONG.GPU desc[UR26][R62.64+0x1000], R69 ;  /* 0x001000453e0079a6 */ /* 0x0013e4000c12f31a */
.L_x_8953:
[----:B------:R-:W-:Y:S05]  /*d530*/  BSYNC.RECONVERGENT B0 ;  /* 0x0000000000007941 */ /* 0x000fea0003800200 */
.L_x_8952:
        /* <DEDUP_REMOVED lines=10> */
.L_x_8955:
[----:B------:R-:W-:Y:S05]  /*d5e0*/  BSYNC.RECONVERGENT B0 ;  /* 0x0000000000007941 */ /* 0x000fea0003800200 */
.L_x_8954:
[----:B-1----:R1:W0:Y:S01]  /*d5f0*/  LDS R65, [R66+0x7500] ;  /* 0x0075000042417984 */ /* 0x0022220000000800 */
[----:B------:R-:W-:Y:S04]  /*d600*/  BSSY.RECONVERGENT B0, `(.L_x_8956) ;  /* 0x0000004000007945 */ /* 0x000fe80003800200 */
[----:B------:R-:W-:Y:S05]  /*d610*/  @!P2 BRA `(.L_x_8957) ;  /* 0x000000000008a947 */ /* 0x000fea0003800000 */
[----:B------:R1:W-:Y:S04]  /*d620*/  REDG.E.ADD.F32.FTZ.RN.STRONG.GPU desc[UR26][R60.64+0x1200], R55 ;  /* 0x001200373c0079a6 */ /* 0x0003e8000c12f31a */
[----:B0-----:R1:W-:Y:S02]  /*d630*/  REDG.E.ADD.F32.FTZ.RN.STRONG.GPU desc[UR26][R62.64+0x1200], R65 ;  /* 0x001200413e0079a6 */ /* 0x0013e4000c12f31a */
.L_x_8957:
[----:B------:R-:W-:Y:S05]  /*d640*/  BSYNC.RECONVERGENT B0 ;  /* 0x0000000000007941 */ /* 0x000fea0003800200 */
.L_x_8956:
[----:B-1----:R1:W0:Y:S01]  /*d650*/  LDS R55, [R54+0x7600] ;  /* 0x0076000036377984 */ /* 0x0022220000000800 */
[----:B------:R-:W-:Y:S04]  /*d660*/  BSSY.RECONVERGENT B0, `(.L_x_8958) ;  /* 0x0000004000007945 */ /* 0x000fe80003800200 */
[----:B------:R-:W-:Y:S05]  /*d670*/  @!P3 BRA `(.L_x_8959) ;  /* 0x000000000008b947 */ /* 0x000fea0003800000 */
[----:B------:R1:W-:Y:S04]  /*d680*/  REDG.E.ADD.F32.FTZ.RN.STRONG.GPU desc[UR26][R60.64+0x1300], R53 ;  /* 0x001300353c0079a6 */ /* 0x0003e8000c12f31a */
[----:B0-----:R1:W-:Y:S02]  /*d690*/  REDG.E.ADD.F32.FTZ.RN.STRONG.GPU desc[UR26][R62.64+0x1300], R55 ;  /* 0x001300373e0079a6 */ /* 0x0013e4000c12f31a */
.L_x_8959:
[----:B------:R-:W-:Y:S05]  /*d6a0*/  BSYNC.RECONVERGENT B0 ;  /* 0x0000000000007941 */ /* 0x000fea0003800200 */
.L_x_8958:
[----:B-1----:R1:W0:Y:S01]  /*d6b0*/  LDS R53, [R52+0x7700] ;  /* 0x0077000034357984 */ /* 0x0022220000000800 */
[----:B------:R-:W-:Y:S04]  /*d6c0*/  BSSY.RECONVERGENT B0, `(.L_x_8960) ;  /* 0x0000004000007945 */ /* 0x000fe80003800200 */
[----:B------:R-:W-:Y:S05]  /*d6d0*/  @!P4 BRA `(.L_x_8961) ;  /* 0x000000000008c947 */ /* 0x000fea0003800000 */
[----:B------:R1:W-:Y:S04]  /*d6e0*/  REDG.E.ADD.F32.FTZ.RN.STRONG.GPU desc[UR26][R60.64+0x1400], R51 ;  /* 0x001400333c0079a6 */ /* 0x0003e8000c12f31a */
[----:B0-----:R1:W-:Y:S02]  /*d6f0*/  REDG.E.ADD.F32.FTZ.RN.STRONG.GPU desc[UR26][R62.64+0x1400], R53 ;  /* 0x001400353e0079a6 */ /* 0x0013e4000c12f31a */
.L_x_8961:
[----:B------:R-:W-:Y:S05]  /*d700*/  BSYNC.RECONVERGENT B0 ;  /* 0x0000000000007941 */ /* 0x000fea0003800200 */
.L_x_8960:
[----:B-1----:R1:W0:Y:S01]  /*d710*/  LDS R51, [R50+0x7800] ;  /* 0x0078000032337984 */ /* 0x0022220000000800 */
[----:B------:R-:W-:Y:S04]  /*d720*/  BSSY.RECONVERGENT B0, `(.L_x_8962) ;  /* 0x0000004000007945 */ /* 0x000fe80003800200 */
[----:B------:R-:W-:Y:S05]  /*d730*/  @!P5 BRA `(.L_x_8963) ;  /* 0x000000000008d947 */ /* 0x000fea0003800000 */
[----:B------:R1:W-:Y:S04]  /*d740*/  REDG.E.ADD.F32.FTZ.RN.STRONG.GPU desc[UR26][R60.64+0x1500], R49 ;  /* 0x001500313c0079a6 */ /* 0x0003e8000c12f31a */
[----:B0-----:R1:W-:Y:S02]  /*d750*/  REDG.E.ADD.F32.FTZ.RN.STRONG.GPU desc[UR26][R62.64+0x1500], R51 ;  /* 0x001500333e0079a6 */ /* 0x0013e4000c12f31a */
.L_x_8963:
[----:B------:R-:W-:Y:S05]  /*d760*/  BSYNC.RECONVERGENT B0 ;  /* 0x0000000000007941 */ /* 0x000fea0003800200 */
.L_x_8962:
        /* <DEDUP_REMOVED lines=10> */
.L_x_8965:
[----:B------:R-:W-:Y:S05]  /*d810*/  BSYNC.RECONVERGENT B0 ;  /* 0x0000000000007941 */ /* 0x000fea0003800200 */
.L_x_8964:
[----:B-1----:R1:W0:Y:S01]  /*d820*/  LDS R47, [R46+0x7a00] ;  /* 0x007a00002e2f7984 */ /* 0x0022220000000800 */
[----:B------:R-:W-:Y:S04]  /*d830*/  BSSY.RECONVERGENT B0, `(.L_x_8966) ;  /* 0x0000004000007945 */ /* 0x000fe80003800200 */
[----:B------:R-:W-:Y:S05]  /*d840*/  @!P2 BRA `(.L_x_8967) ;  /* 0x000000000008a947 */ /* 0x000fea0003800000 */
[----:B------:R1:W-:Y:S04]  /*d850*/  REDG.E.ADD.F32.FTZ.RN.STRONG.GPU desc[UR26][R60.64+0x1700], R45 ;  /* 0x0017002d3c0079a6 */ /* 0x0003e8000c12f31a */
[----:B0-----:R1:W-:Y:S02]  /*d860*/  REDG.E.ADD.F32.FTZ.RN.STRONG.GPU desc[UR26][R62.64+0x1700], R47 ;  /* 0x0017002f3e0079a6 */ /* 0x0013e4000c12f31a */
.L_x_8967:
[----:B------:R-:W-:Y:S05]  /*d870*/  BSYNC.RECONVERGENT B0 ;  /* 0x0000000000007941 */ /* 0x000fea0003800200 */
.L_x_8966:
[----:B-1----:R1:W0:Y:S01]  /*d880*/  LDS R45, [R44+0x7b00] ;  /* 0x007b00002c2d7984 */ /* 0x0022220000000800 */
[----:B------:R-:W-:Y:S04]  /*d890*/  BSSY.RECONVERGENT B0, `(.L_x_8968) ;  /* 0x0000004000007945 */ /* 0x000fe80003800200 */
[----:B------:R-:W-:Y:S05]  /*d8a0*/  @!P3 BRA `(.L_x_8969) ;  /* 0x000000000008b947 */ /* 0x000fea0003800000 */
[----:B------:R1:W-:Y:S04]  /*d8b0*/  REDG.E.ADD.F32.FTZ.RN.STRONG.GPU desc[UR26][R60.64+0x1800], R43 ;  /* 0x0018002b3c0079a6 */ /* 0x0003e8000c12f31a */
[----:B0-----:R1:W-:Y:S02]  /*d8c0*/  REDG.E.ADD.F32.FTZ.RN.STRONG.GPU desc[UR26][R62.64+0x1800], R45 ;  /* 0x0018002d3e0079a6 */ /* 0x0013e4000c12f31a */
.L_x_8969:
[----:B------:R-:W-:Y:S05]  /*d8d0*/  BSYNC.RECONVERGENT B0 ;  /* 0x0000000000007941 */ /* 0x000fea0003800200 */
.L_x_8968:
[----:B-1----:R1:W0:Y:S01]  /*d8e0*/  LDS R43, [R42+0x7c00] ;  /* 0x007c00002a2b7984 */ /* 0x0022220000000800 */
[----:B------:R-:W-:Y:S04]  /*d8f0*/  BSSY.RECONVERGENT B0, `(.L_x_8970) ;  /* 0x0000004000007945 */ /* 0x000fe80003800200 */
[----:B------:R-:W-:Y:S05]  /*d900*/  @!P4 BRA `(.L_x_8971) ;  /* 0x000000000008c947 */ /* 0x000fea0003800000 */
[----:B------:R1:W-:Y:S04]  /*d910*/  REDG.E.ADD.F32.FTZ.RN.STRONG.GPU desc[UR26][R60.64+0x1900], R41 ;  /* 0x001900293c0079a6 */ /* 0x0003e8000c12f31a */
[----:B0-----:R1:W-:Y:S02]  /*d920*/  REDG.E.ADD.F32.FTZ.RN.STRONG.GPU desc[UR26][R62.64+0x1900], R43 ;  /* 0x0019002b3e0079a6 */ /* 0x0013e4000c12f31a */
.L_x_8971:
[----:B------:R-:W-:Y:S05]  /*d930*/  BSYNC.RECONVERGENT B0 ;  /* 0x0000000000007941 */ /* 0x000fea0003800200 */
.L_x_8970:
[----:B-1----:R1:W0:Y:S01]  /*d940*/  LDS R41, [R40+0x7d00] ;  /* 0x007d000028297984 */ /* 0x0022220000000800 */
[----:B------:R-:W-:Y:S04]  /*d950*/  BSSY.RECONVERGENT B0, `(.L_x_8972) ;  /* 0x0000004000007945 */ /* 0x000fe80003800200 */
[----:B------:R-:W-:Y:S05]  /*d960*/  @!P5 BRA `(.L_x_8973) ;  /* 0x000000000008d947 */ /* 0x000fea0003800000 */
[----:B------:R1:W-:Y:S04]  /*d970*/  REDG.E.ADD.F32.FTZ.RN.STRONG.GPU desc[UR26][R60.64+0x1a00], R39 ;  /* 0x001a00273c0079a6 */ /* 0x0003e8000c12f31a */
[----:B0-----:R1:W-:Y:S02]  /*d980*/  REDG.E.ADD.F32.FTZ.RN.STRONG.GPU desc[UR26][R62.64+0x1a00], R41 ;  /* 0x001a00293e0079a6 */ /* 0x0013e4000c12f31a */
.L_x_8973:
[----:B------:R-:W-:Y:S05]  /*d990*/  BSYNC.RECONVERGENT B0 ;  /* 0x0000000000007941 */ /* 0x000fea0003800200 */
.L_x_8972:
        /* <DEDUP_REMOVED lines=10> */
.L_x_8975:
[----:B------:R-:W-:Y:S05]  /*da40*/  BSYNC.RECONVERGENT B0 ;  /* 0x0000000000007941 */ /* 0x000fea0003800200 */
.L_x_8974:
[----:B-1----:R1:W0:Y:S01]  /*da50*/  LDS R37, [R36+0x7f00] ;  /* 0x007f000024257984 */ /* 0x0022220000000800 */
[----:B------:R-:W-:Y:S04]  /*da60*/  BSSY.RECONVERGENT B0, `(.L_x_8976) ;  /* 0x0000004000007945 */ /* 0x000fe80003800200 */
[----:B------:R-:W-:Y:S05]  /*da70*/  @!P2 BRA `(.L_x_8977) ;  /* 0x000000000008a947 */ /* 0x000fea0003800000 */
[----:B------:R1:W-:Y:S04]  /*da80*/  REDG.E.ADD.F32.FTZ.RN.STRONG.GPU desc[UR26][R60.64+0x1c00], R35 ;  /* 0x001c00233c0079a6 */ /* 0x0003e8000c12f31a */
[----:B0-----:R1:W-:Y:S02]  /*da90*/  REDG.E.ADD.F32.FTZ.RN.STRONG.GPU desc[UR26][R62.64+0x1c00], R37 ;  /* 0x001c00253e0079a6 */ /* 0x0013e4000c12f31a */
.L_x_8977:
[----:B------:R-:W-:Y:S05]  /*daa0*/  BSYNC.RECONVERGENT B0 ;  /* 0x0000000000007941 */ /* 0x000fea0003800200 */
.L_x_8976:
[----:B-1----:R1:W0:Y:S01]  /*dab0*/  LDS R35, [R6+0x8000] ;  /* 0x0080000006237984 */ /* 0x0022220000000800 */
[----:B------:R-:W-:Y:S04]  /*dac0*/  BSSY.RECONVERGENT B0, `(.L_x_8978) ;  /* 0x0000004000007945 */ /* 0x000fe80003800200 */
[----:B------:R-:W-:Y:S05]  /*dad0*/  @!P3 BRA `(.L_x_8979) ;  /* 0x000000000008b947 */ /* 0x000fea0003800000 */
[----:B------:R1:W-:Y:S04]  /*dae0*/  REDG.E.ADD.F32.FTZ.RN.STRONG.GPU desc[UR26][R60.64+0x1d00], R31 ;  /* 0x001d001f3c0079a6 */ /* 0x0003e8000c12f31a */
[----:B0-----:R1:W-:Y:S02]  /*daf0*/  REDG.E.ADD.F32.FTZ.RN.STRONG.GPU desc[UR26][R62.64+0x1d00], R35 ;  /* 0x001d00233e0079a6 */ /* 0x0013e4000c12f31a */
.L_x_8979:
[----:B------:R-:W-:Y:S05]  /*db00*/  BSYNC.RECONVERGENT B0 ;  /* 0x0000000000007941 */ /* 0x000fea0003800200 */
.L_x_8978:
[----:B-1----:R1:W0:Y:S01]  /*db10*/  LDS R31, [R4+0x8100] ;  /* 0x00810000041f7984 */ /* 0x0022220000000800 */
[----:B------:R-:W-:Y:S04]  /*db20*/  BSSY.RECONVERGENT B0, `(.L_x_8980) ;  /* 0x0000004000007945 */ /* 0x000fe80003800200 */
[----:B------:R-:W-:Y:S05]  /*db30*/  @!P4 BRA `(.L_x_8981) ;  /* 0x000000000008c947 */ /* 0x000fea0003800000 */
[----:B------:R1:W-:Y:S04]  /*db40*/  REDG.E.ADD.F32.FTZ.RN.STRONG.GPU desc[UR26][R60.64+0x1e00], R7 ;  /* 0x001e00073c0079a6 */ /* 0x0003e8000c12f31a */
[----:B0-----:R1:W-:Y:S02]  /*db50*/  REDG.E.ADD.F32.FTZ.RN.STRONG.GPU desc[UR26][R62.64+0x1e00], R31 ;  /* 0x001e001f3e0079a6 */ /* 0x0013e4000c12f31a */
.L_x_8981:
[----:B------:R-:W-:Y:S05]  /*db60*/  BSYNC.RECONVERGENT B0 ;  /* 0x0000000000007941 */ /* 0x000fea0003800200 */
.L_x_8980:
[----:B-1----:R1:W0:Y:S01]  /*db70*/  LDS R7, [R2+0x8200] ;  /* 0x0082000002077984 */ /* 0x0022220000000800 */
[----:B------:R-:W-:Y:S04]  /*db80*/  BSSY.RECONVERGENT B0, `(.L_x_8982) ;  /* 0x0000004000007945 */ /* 0x000fe80003800200 */
[----:B------:R-:W-:Y:S05]  /*db90*/  @!P5 BRA `(.L_x_8983) ;  /* 0x000000000008d947 */ /* 0x000fea0003800000 */
[----:B------:R1:W-:Y:S04]  /*dba0*/  REDG.E.ADD.F32.FTZ.RN.STRONG.GPU desc[UR26][R60.64+0x1f00], R5 ;  /* 0x001f00053c0079a6 */ /* 0x0003e8000c12f31a */
[----:B0-----:R1:W-:Y:S02]  /*dbb0*/  REDG.E.ADD.F32.FTZ.RN.STRONG.GPU desc[UR26][R62.64+0x1f00], R7 ;  /* 0x001f00073e0079a6 */ /* 0x0013e4000c12f31a */
.L_x_8983:
[----:B------:R-:W-:Y:S05]  /*dbc0*/  BSYNC.RECONVERGENT B0 ;  /* 0x0000000000007941 */ /* 0x000fea0003800200 */
.L_x_8982:
        /* <DEDUP_REMOVED lines=27> */
[----:B------:R-:W-:Y:S01]  /*dd80*/  FFMA.FTZ R33, R186, R21, R33 ;  /* 0x00000015ba217223 */ /* 0x000fe20000010021 */
[----:B-----5:R-:W-:Y:S01]  /*dd90*/  @!P2 FADD.FTZ R0, R0, R5 ;  /* 0x000000050000a221 */ /* 0x020fe20000010000 */
[----:B------:R-:W1:Y:S01]  /*dda0*/  SHFL.DOWN PT, R2, R3, 0x2, 0x1f ;  /* 0x08401f0003027f89 */ /* 0x000e6200000e0000 */
[----:B------:R-:W-:Y:S01]  /*ddb0*/  ISETP.GT.AND P2, PT, R192, 0x1d, PT ;  /* 0x0000001dc000780c */ /* 0x000fe20003f44270 */
[----:B------:R-:W-:Y:S01]  /*ddc0*/  FFMA.FTZ R20, R187, R24, R20 ;  /* 0x00000018bb147223 */ /* 0x000fe20000010014 */
[----:B------:R-:W-:Y:S01]  /*ddd0*/  FFMA.FTZ R6, R188, R25, R199 ;  /* 0x00000019bc067223 */ /* 0x000fe200000100c7 */
[----:B------:R-:W5:Y:S01]  /*dde0*/  SHFL.DOWN PT, R5, R0, 0x2, 0x1f ;  /* 0x08401f0000057f89 */ /* 0x000f6200000e0000 */
[----:B0-----:R-:W-:Y:S01]  /*ddf0*/  FFMA.FTZ R7, R189, R28, R14 ;  /* 0x0000001cbd077223 */ /* 0x001fe2000001000e */
[----:B------:R-:W-:Y:S01]  /*de00*/  BSSY.RECONVERGENT B0, `(.L_x_8984) ;  /* 0x0000032000007945 */ /* 0x000fe20003800200 */
        /* <DEDUP_REMOVED lines=12> */
[----:B-1----:R-:W-:Y:S01]  /*ded0*/  @!P2 FADD.FTZ R3, R3, R2 ;  /* 0x000000020303a221 */ /* 0x002fe20000010000 */
[----:B-----5:R-:W-:-:S04]  /*dee0*/  @!P2 FADD.FTZ R0, R0, R5 ;  /* 0x000000050000a221 */ /* 0x020fc80000010000 */
        /* <DEDUP_REMOVED lines=35> */
.L_x_8985:
[----:B------:R-:W-:Y:S05]  /*e120*/  BSYNC.RECONVERGENT B0 ;  /* 0x0000000000007941 */ /* 0x000fea0003800200 */
.L_x_8984:
[----:B------:R-:W-:-:S04]  /*e130*/  UIADD3 UR8, UPT, UPT, UR8, 0x1, URZ ;  /* 0x0000000108087890 */ /* 0x000fc8000fffe0ff */
[----:B------:R-:W-:-:S09]  /*e140*/  UISETP.GE.AND UP0, UPT, UR8, UR48, UPT ;  /* 0x000000300800728c */ /* 0x000fd2000bf06270 */
[----:B------:R-:W-:Y:S05]  /*e150*/  BRA.U !UP0, `(.L_x_8986) ;  /* 0xffffff6908187547 */ /* 0x000fea000b83ffff */
.L_x_8890:
[----:B------:R-:W-:Y:S01]  /*e160*/  BAR.SYNC.DEFER_BLOCKING 0x0 ;  /* 0x0000000000007b1d */ /* 0x000fe20000010000 */
[C---:B0-----:R-:W-:Y:S01]  /*e170*/  SHF.L.U32 R7, R197.reuse, 0x4, RZ ;  /* 0x00000004c5077819 */ /* 0x041fe200000006ff */
        /* <DEDUP_REMOVED lines=20> */
[----:B------:R-:W-:-:S02]  /*e2c0*/  LOP3.LUT R51, R7, 0xa0, RZ, 0xfc, !PT ;  /* 0x000000a007337812 */ /* 0x000fc400078efcff */
[----:B------:R-:W-:Y:S02]  /*e2d0*/  CS2R R14, SRZ ;  /* 0x00000000000e7805 */ /* 0x000fe4000001ff00 */
[----:B------:R-:W-:Y:S01]  /*e2e0*/  LOP3.LUT R53, R7, 0xc0, RZ, 0xfc, !PT ;  /* 0x000000c007357812 */ /* 0x000fe200078efcff */
[----:B------:R-:W5:Y:S01]  /*e2f0*/  @!P2 LDG.E R4, desc[UR26][R2.64] ;  /* 0x0000001a0204a981 */ /* 0x000f62000c1e1900 */
[----:B------:R-:W-:Y:S02]  /*e300*/  ISETP.GE.AND P0, PT, R45, UR8, PT ;  /* 0x000000082d007c0c */ /* 0x000fe4000bf06270 */
[----:B------:R-:W-:Y:S02]  /*e310*/  CS2R R16, SRZ ;  /* 0x0000000000107805 */ /* 0x000fe4000001ff00 */
[----:B------:R-:W-:Y:S01]  /*e320*/  LOP3.LUT R55, R7, 0xe0, RZ, 0xfc, !PT ;  /* 0x000000e007377812 */ /* 0x000fe200078efcff */
[----:B------:R-:W2:Y:S01]  /*e330*/  @!P1 LDG.E R5, desc[UR26][R2.64+0x80] ;  /* 0x0000801a02059981 */ /* 0x000ea2000c1e1900 */
[----:B------:R-:W-:-:S02]  /*e340*/  ISETP.GE.AND P4, PT, R47, UR8, PT ;  /* 0x000000082f007c0c */ /* 0x000fc4000bf86270 */
[----:B------:R-:W-:Y:S02]  /*e350*/  CS2R R18, SRZ ;  /* 0x0000000000127805 */ /* 0x000fe4000001ff00 */
[----:B------:R-:W-:Y:S01]  /*e360*/  LOP3.LUT R57, R7, 0x100, RZ, 0xfc, !PT ;  /* 0x0000010007397812 */ /* 0x000fe200078efcff */
[----:B------:R-:W3:Y:S01]  /*e370*/  LDL.LU R24, [R1] ;  /* 0x0000000001187983 */ /* 0x000ee20000300800 */
[----:B------:R-:W-:Y:S02]  /*e380*/  ISETP.GE.AND P6, PT, R49, UR8, PT ;  /* 0x0000000831007c0c */ /* 0x000fe4000bfc6270 */
[----:B------:R-:W-:Y:S01]  /*e390*/  MOV R20, RZ ;  /* 0x000000ff00147202 */ /* 0x000fe20000000f00 */
[----:B------:R-:W4:Y:S01]  /*e3a0*/  LDL.LU R22, [R1+0xc] ;  /* 0x00000c0001167983 */ /* 0x000f220000300800 */
[----:B------:R-:W-:Y:S01]  /*e3b0*/  ISETP.GE.AND P5, PT, R51, UR8, PT ;  /* 0x0000000833007c0c */ /* 0x000fe2000bfa6270 */
[----:B------:R-:W0:Y:S01]  /*e3c0*/  S2UR UR36, SR_CTAID.X ;  /* 0x00000000002479c3 */ /* 0x000e220000002500 */
[----:B------:R-:W-:Y:S01]  /*e3d0*/  ISETP.GE.AND P3, PT, R53, UR8, PT ;  /* 0x0000000835007c0c */ /* 0x000fe2000bf66270 */
[----:B------:R-:W3:Y:S01]  /*e3e0*/  @!P0 LDG.E R6, desc[UR26][R2.64+0x100] ;  /* 0x0001001a02068981 */ /* 0x000ee2000c1e1900 */
[----:B------:R-:W-:Y:S01]  /*e3f0*/  ISETP.GE.AND P2, PT, R55, UR8, PT ;  /* 0x0000000837007c0c */ /* 0x000fe2000bf46270 */
[----:B------:R-:W0:Y:S01]  /*e400*/  LDCU.64 UR32, c[0x0][0x4f8] ;  /* 0x00009f00ff2077ac */ /* 0x000e220008000a00 */
        /* <DEDUP_REMOVED lines=190> */
[----:B------:R-:W2:Y:S01]  /*eff0*/  @!P5 MUFU.EX2 R4, R4 ;  /* 0x000000040004d308 */ /* 0x000ea20000000800 */
[----:B------:R-:W3:Y:S07]  /*f000*/  S2UR UR8, SR_CTAID.Y ;  /* 0x00000000000879c3 */ /* 0x000eee0000002600 */
[----:B------:R-:W4:Y:S08]  /*f010*/  @!P4 MUFU.EX2 R5, R5 ;  /* 0x000000050005c308 */ /* 0x000f300000000800 */
[----:B------:R-:W5:Y:S01]  /*f020*/  @!P3 MUFU.EX2 R6, R6 ;  /* 0x000000060006b308 */ /* 0x000f620000000800 */
[----:B------:R-:W-:-:S07]  /*f030*/  @!P2 FMUL.FTZ R8, R8, -1.4426950216293334961 ;  /* 0xbfb8aa3b0808a820 */ /* 0x000fce0000410000 */
[----:B------:R-:W3:Y:S01]  /*f040*/  @!P6 MUFU.EX2 R2, R2 ;  /* 0x000000020002e308 */ /* 0x000ee20000000800 */
[----:B0-----:R-:W-:Y:S01]  /*f050*/  @!P1 FADD.FTZ R3, R3, 1 ;  /* 0x3f80000003039421 */ /* 0x001fe20000010000 */
[----:B--2---:R-:W-:Y:S01]  /*f060*/  @!P5 FADD.FTZ R4, R4, 1 ;  /* 0x3f8000000404d421 */ /* 0x004fe20000010000 */
[----:B----4-:R-:W-:-:S05]  /*f070*/  @!P4 FADD.FTZ R5, R5, 1 ;  /* 0x3f8000000505c421 */ /* 0x010fca0000010000 */
[----:B------:R-:W0:Y:S01]  /*f080*/  @!P2 MUFU.EX2 R8, R8 ;  /* 0x000000080008a308 */ /* 0x000e220000000800 */
[----:B-----5:R-:W-:Y:S01]  /*f090*/  @!P3 FADD.FTZ R6, R6, 1 ;  /* 0x3f8000000606b421 */ /* 0x020fe20000010000 */
[----:B------:R-:W-:-:S06]  /*f0a0*/  UIMAD.WIDE.U32 UR10, UR36, UR32, UR30 ;  /* 0x00000020240a72a5 */ /* 0x000fcc000f8e001e */
[----:B------:R-:W2:Y:S01]  /*f0b0*/  @!P1 MUFU.RCP R12, R3 ;  /* 0x00000003000c9308 */ /* 0x000ea20000001000 */
[----:B---3--:R-:W-:Y:S01]  /*f0c0*/  @!P6 FADD.FTZ R2, R2, 1 ;  /* 0x3f8000000202e421 */ /* 0x008fe20000010000 */
[----:B------:R-:W-:Y:S01]  /*f0d0*/  UIMAD UR11, UR36, UR33, UR11 ;  /* 0x00000021240b72a4 */ /* 0x000fe2000f8e020b */
[----:B------:R-:W3:Y:S05]  /*f0e0*/  LDCU.64 UR32, c[0x0][0x550] ;  /* 0x0000aa00ff2077ac */ /* 0x000eea0008000a00 */
[----:B------:R-:W4:Y:S01]  /*f0f0*/  @!P5 MUFU.RCP R4, R4 ;  /* 0x000000040004d308 */ /* 0x000f220000001000 */
[----:B------:R-:W-:-:S07]  /*f100*/  UIMAD UR29, UR8, UR35, URZ ;  /* 0x00000023081d72a4 */ /* 0x000fce000f8e02ff */
[----:B------:R-:W5:Y:S01]  /*f110*/  @!P4 MUFU.RCP R5, R5 ;  /* 0x000000050005c308 */ /* 0x000f620000001000 */
[----:B------:R-:W-:-:S07]  /*f120*/  UIMAD.WIDE.U32 UR10, UR8, UR34, UR10 ;  /* 0x00000022080a72a5 */ /* 0x000fce000f8e000a */
[----:B------:R-:W1:Y:S01]  /*f130*/  @!P3 MUFU.RCP R6, R6 ;  /* 0x000000060006b308 */ /* 0x000e620000001000 */
[----:B0-----:R-:W-:-:S07]  /*f140*/  @!P2 FADD.FTZ R8, R8, 1 ;  /* 0x3f8000000808a421 */ /* 0x001fce0000010000 */
[----:B------:R0:W3:Y:S01]  /*f150*/  @!P6 MUFU.RCP R41, R2 ;  /* 0x000000020029e308 */ /* 0x0000e20000001000 */
[----:B--2---:R-:W-:Y:S01]  /*f160*/  @!P1 FMUL.FTZ R157, R157, R12 ;  /* 0x0000000c9d9d9220 */ /* 0x004fe20000410000 */
[----:B------:R-:W-:Y:S01]  /*f170*/  IADD3 R3, P1, PT, R7, UR10, RZ ;  /* 0x0000000a07037c10 */ /* 0x000fe2000ff3e0ff */
[----:B----4-:R-:W-:Y:S01]  /*f180*/  @!P5 FMUL.FTZ R159, R159, R4 ;  /* 0x000000049f9fd220 */ /* 0x010fe20000410000 */
[----:B-----5:R-:W-:-:S04]  /*f190*/  @!P4 FMUL.FTZ R160, R160, R5 ;  /* 0x00000005a0a0c220 */ /* 0x020fc80000410000 */
[----:B------:R-:W2:Y:S01]  /*f1a0*/  @!P2 MUFU.RCP R8, R8 ;  /* 0x000000080008a308 */ /* 0x000ea20000001000 */
[----:B0-----:R-:W-:Y:S01]  /*f1b0*/  MOV R2, UR29 ;  /* 0x0000001d00027c02 */ /* 0x001fe20008000f00 */
[----:B-1----:R-:W-:Y:S01]  /*f1c0*/  @!P3 FMUL.FTZ R161, R161, R6 ;  /* 0x00000006a1a1b220 */ /* 0x002fe20000410000 */
[-C--:B------:R-:W-:Y:S02]  /*f1d0*/  ISETP.GE.AND P3, PT, R43, R10.reuse, PT ;  /* 0x0000000a2b00720c */ /* 0x080fe40003f66270 */
[----:B------:R-:W-:Y:S01]  /*f1e0*/  IADD3.X R4, PT, PT, R2, UR11, RZ, P1, !PT ;  /* 0x0000000b02047c10 */ /* 0x000fe20008ffe4ff */
[----:B------:R-:W0:Y:S01]  /*f1f0*/  LDCU.64 UR10, c[0x0][0x518] ;  /* 0x0000a300ff0a77ac */ /* 0x000e220008000a00 */
[-C--:B------:R-:W-:Y:S02]  /*f200*/  ISETP.GE.AND P1, PT, R7, R10.reuse, PT ;  /* 0x0000000a0700720c */ /* 0x080fe40003f26270 */
[-C--:B------:R-:W-:Y:S02]  /*f210*/  ISETP.GE.AND P4, PT, R45, R10.reuse, PT ;  /* 0x0000000a2d00720c */ /* 0x080fe40003f86270 */
[----:B------:R-:W-:Y:S01]  /*f220*/  ISETP.GE.AND P5, PT, R47, R10, PT ;  /* 0x0000000a2f00720c */ /* 0x000fe20003fa6270 */
[----:B---3--:R-:W-:Y:S01]  /*f230*/  @!P6 FMUL.FTZ R156, R156, R41 ;  /* 0x000000299c9ce220 */ /* 0x008fe20000410000 */
[----:B------:R-:W-:-:S04]  /*f240*/  LEA R2, P6, R3, UR32, 0x2 ;  /* 0x0000002003027c11 */ /* 0x000fc8000f8c10ff */
[----:B------:R-:W-:Y:S01]  /*f250*/  LEA.HI.X R3, R3, UR33, R4, 0x2, P6 ;  /* 0x0000002103037c11 */ /* 0x000fe2000b0f1404 */
[----:B--2---:R-:W-:Y:S01]  /*f260*/  @!P2 FMUL.FTZ R163, R163, R8 ;  /* 0x00000008a3a3a220 */ /* 0x004fe20000410000 */
        /* <DEDUP_REMOVED lines=67> */
[----:B------:R-:W1:Y:S01]  /*f6a0*/  LDCU.64 UR28, c[0x0][0x520] ;  /* 0x0000a400ff1c77ac */ /* 0x000e620008000a00 */
[----:B---3--:R-:W-:Y:S01]  /*f6b0*/  FADD.FTZ R144, R143, R144 ;  /* 0x000000908f907221 */ /* 0x008fe20000010000 */
[----:B0-----:R-:W-:-:S03]  /*f6c0*/  UIMAD.WIDE.U32 UR30, UR36, UR10, UR30 ;  /* 0x0000000a241e72a5 */ /* 0x001fc6000f8e001e */
[----:B------:R-:W-:Y:S01]  /*f6d0*/  FADD.FTZ R144, R144, R145 ;  /* 0x0000009190907221 */ /* 0x000fe20000010000 */
[----:B------:R-:W-:-:S03]  /*f6e0*/  UIMAD UR11, UR36, UR11, UR31 ;  /* 0x0000000b240b72a4 */ /* 0x000fc6000f8e021f */
[----:B----4-:R-:W-:Y:S01]  /*f6f0*/  FADD.FTZ R147, R144, R147 ;  /* 0x0000009390937221 */ /* 0x010fe20000010000 */
[----:B------:R-:W-:-:S03]  /*f700*/  UMOV UR10, UR30 ;  /* 0x0000001e000a7c82 */ /* 0x000fc60008000000 */
[----:B-----5:R-:W-:Y:S01]  /*f710*/  FADD.FTZ R148, R147, R148 ;  /* 0x0000009493947221 */ /* 0x020fe20000010000 */
[----:B-1----:R-:W-:-:S04]  /*f720*/  UIMAD.WIDE.U32 UR10, UR8, UR28, UR10 ;  /* 0x0000001c080a72a5 */ /* 0x002fc8000f8e000a */
        /* <DEDUP_REMOVED lines=63> */
.L_x_8857:
        /* <DEDUP_REMOVED lines=42> */
.L_x_8989:
[----:B------:R-:W-:Y:S05]  /*fdc0*/  BSYNC.RECONVERGENT B0 ;  /* 0x0000000000007941 */ /* 0x000fea0003800200 */
.L_x_8988:
        /* <DEDUP_REMOVED lines=40> */
.L_x_8991:
[----:B------:R-:W-:Y:S05]  /*10050*/  BSYNC.RECONVERGENT B0 ;  /* 0x0000000000007941 */ /* 0x000fea0003800200 */
.L_x_8990:
        /* <DEDUP_REMOVED lines=11> */
.L_x_8992:
        /* <DEDUP_REMOVED lines=19> */
.L_x_8895:
[----:B------:R-:W-:Y:S01]  /*10240*/  HFMA2 R69, -RZ, RZ, 0, 5.9604644775390625e-08 ;  /* 0x00000001ff457431 */ /* 0x000fe200000001ff */
[----:B------:R-:W-:Y:S02]  /*10250*/  MOV R246, R244 ;  /* 0x000000f400f67202 */ /* 0x000fe40000000f00 */
[----:B------:R-:W-:Y:S02]  /*10260*/  MOV R68, RZ ;  /* 0x000000ff00447202 */ /* 0x000fe40000000f00 */
[----:B------:R-:W-:-:S07]  /*10270*/  MOV R71, 0xffffffff ;  /* 0xffffffff00477802 */ /* 0x000fce0000000f00 */
[----:B01---5:R-:W-:Y:S05]  /*10280*/  WARPSYNC.COLLECTIVE R71, `(.L_x_8993) ;  /* 0x0000000047087348 */ /* 0x023fea0003c00000 */
[----:B------:R2:W3:Y:S02]  /*10290*/  SHFL.UP P6, R248, R246, R69, R68 ;  /* 0x04000045f6f87389 */ /* 0x0004e400000c0044 */
[----:B0123-5:R-:W-:Y:S05]  /*102a0*/  ENDCOLLECTIVE ;  /* 0x000000000000791b */ /* 0x02ffea0003800000 */
.L_x_8993:
[----:B------:R-:W-:Y:S02]  /*102b0*/  MOV R246, R243 ;  /* 0x000000f300f67202 */ /* 0x000fe40000000f00 */
[----:B------:R-:W-:-:S07]  /*102c0*/  MOV R70, R248 ;  /* 0x000000f800467202 */ /* 0x000fce0000000f00 */
[----:B------:R-:W-:Y:S05]  /*102d0*/  WARPSYNC.COLLECTIVE R71, `(.L_x_8994) ;  /* 0x0000000047087348 */ /* 0x000fea0003c00000 */
[----:B------:R0:W1:Y:S02]  /*102e0*/  SHFL.UP P6, R248, R246, R69, R68 ;  /* 0x04000045f6f87389 */ /* 0x00006400000c0044 */
[----:B01----:R-:W-:Y:S05]  /*102f0*/  ENDCOLLECTIVE ;  /* 0x000000000000791b */ /* 0x003fea0003800000 */
.L_x_8994:
[----:B------:R-:W-:Y:S02]  /*10300*/  MOV R246, R242 ;  /* 0x000000f200f67202 */ /* 0x000fe40000000f00 */
[----:B------:R-:W-:-:S07]  /*10310*/  MOV R230, R248 ;  /* 0x000000f800e67202 */ /* 0x000fce0000000f00 */
[----:B------:R-:W-:Y:S05]  /*10320*/  WARPSYNC.COLLECTIVE R71, `(.L_x_8995) ;  /* 0x0000000047087348 */ /* 0x000fea0003c00000 */
[----:B------:R0:W1:Y:S02]  /*10330*/  SHFL.UP P6, R248, R246, R69, R68 ;  /* 0x04000045f6f87389 */ /* 0x00006400000c0044 */
[----:B01----:R-:W-:Y:S05]  /*10340*/  ENDCOLLECTIVE ;  /* 0x000000000000791b */ /* 0x003fea0003800000 */
.L_x_8995:
[----:B------:R-:W-:Y:S02]  /*10350*/  MOV R246, R245 ;  /* 0x000000f500f67202 */ /* 0x000fe40000000f00 */
[----:B------:R-:W-:-:S07]  /*10360*/  MOV R247, R248 ;  /* 0x000000f800f77202 */ /* 0x000fce0000000f00 */
[----:B------:R-:W-:Y:S05]  /*10370*/  WARPSYNC.COLLECTIVE R71, `(.L_x_8996) ;  /* 0x0000000047087348 */ /* 0x000fea0003c00000 */
[----:B------:R0:W1:Y:S02]  /*10380*/  SHFL.UP P6, R248, R246, R69, R68 ;  /* 0x04000045f6f87389 */ /* 0x00006400000c0044 */
[----:B01----:R-:W-:Y:S05]  /*10390*/  ENDCOLLECTIVE ;  /* 0x000000000000791b */ /* 0x003fea0003800000 */
.L_x_8996:
        /* <DEDUP_REMOVED lines=17> */
.L_x_8997:
[----:B------:R-:W-:Y:S02]  /*104b0*/  MOV R246, R243 ;  /* 0x000000f300f67202 */ /* 0x000fe40000000f00 */
[----:B------:R-:W-:-:S07]  /*104c0*/  MOV R70, R248 ;  /* 0x000000f800467202 */ /* 0x000fce0000000f00 */
[----:B------:R-:W-:Y:S05]  /*104d0*/  WARPSYNC.COLLECTIVE R71, `(.L_x_8998) ;  /* 0x0000000047087348 */ /* 0x000fea0003c00000 */
[----:B------:R0:W1:Y:S02]  /*104e0*/  SHFL.UP P6, R248, R246, R69, R68 ;  /* 0x04000045f6f87389 */ /* 0x00006400000c0044 */
[----:B01----:R-:W-:Y:S05]  /*104f0*/  ENDCOLLECTIVE ;  /* 0x000000000000791b */ /* 0x003fea0003800000 */
.L_x_8998:
[----:B------:R-:W-:Y:S02]  /*10500*/  MOV R246, R242 ;  /* 0x000000f200f67202 */ /* 0x000fe40000000f00 */
[----:B------:R-:W-:-:S07]  /*10510*/  MOV R230, R248 ;  /* 0x000000f800e67202 */ /* 0x000fce0000000f00 */
[----:B------:R-:W-:Y:S05]  /*10520*/  WARPSYNC.COLLECTIVE R71, `(.L_x_8999) ;  /* 0x0000000047087348 */ /* 0x000fea0003c00000 */
[----:B------:R0:W1:Y:S02]  /*10530*/  SHFL.UP P6, R248, R246, R69, R68 ;  /* 0x04000045f6f87389 */ /* 0x00006400000c0044 */
[----:B01----:R-:W-:Y:S05]  /*10540*/  ENDCOLLECTIVE ;  /* 0x000000000000791b */ /* 0x003fea0003800000 */
.L_x_8999:
[----:B------:R-:W-:Y:S02]  /*10550*/  MOV R246, R245 ;  /* 0x000000f500f67202 */ /* 0x000fe40000000f00 */
[----:B------:R-:W-:-:S07]  /*10560*/  MOV R247, R248 ;  /* 0x000000f800f77202 */ /* 0x000fce0000000f00 */
[----:B------:R-:W-:Y:S05]  /*10570*/  WARPSYNC.COLLECTIVE R71, `(.L_x_9000) ;  /* 0x0000000047087348 */ /* 0x000fea0003c00000 */
[----:B------:R0:W1:Y:S02]  /*10580*/  SHFL.UP P6, R248, R246, R69, R68 ;  /* 0x04000045f6f87389 */ /* 0x00006400000c0044 */
[----:B01----:R-:W-:Y:S05]  /*10590*/  ENDCOLLECTIVE ;  /* 0x000000000000791b */ /* 0x003fea0003800000 */
.L_x_9000:
        /* <DEDUP_REMOVED lines=17> */
.L_x_9001:
[----:B------:R-:W-:Y:S02]  /*106b0*/  MOV R246, R243 ;  /* 0x000000f300f67202 */ /* 0x000fe40000000f00 */
[----:B------:R-:W-:-:S07]  /*106c0*/  MOV R70, R248 ;  /* 0x000000f800467202 */ /* 0x000fce0000000f00 */
[----:B------:R-:W-:Y:S05]  /*106d0*/  WARPSYNC.COLLECTIVE R71, `(.L_x_9002) ;  /* 0x0000000047087348 */ /* 0x000fea0003c00000 */
[----:B------:R0:W1:Y:S02]  /*106e0*/  SHFL.UP P6, R248, R246, R69, R68 ;  /* 0x04000045f6f87389 */ /* 0x00006400000c0044 */
[----:B01----:R-:W-:Y:S05]  /*106f0*/  ENDCOLLECTIVE ;  /* 0x000000000000791b */ /* 0x003fea0003800000 */
.L_x_9002:
[----:B------:R-:W-:Y:S02]  /*10700*/  MOV R246, R242 ;  /* 0x000000f200f67202 */ /* 0x000fe40000000f00 */
[----:B------:R-:W-:-:S07]  /*10710*/  MOV R230, R248 ;  /* 0x000000f800e67202 */ /* 0x000fce0000000f00 */
[----:B------:R-:W-:Y:S05]  /*10720*/  WARPSYNC.COLLECTIVE R71, `(.L_x_9003) ;  /* 0x0000000047087348 */ /* 0x000fea0003c00000 */
[----:B------:R0:W1:Y:S02]  /*10730*/  SHFL.UP P6, R248, R246, R69, R68 ;  /* 0x04000045f6f87389 */ /* 0x00006400000c0044 */
[----:B01----:R-:W-:Y:S05]  /*10740*/  ENDCOLLECTIVE ;  /* 0x000000000000791b */ /* 0x003fea0003800000 */
.L_x_9003:
[----:B------:R-:W-:Y:S02]  /*10750*/  MOV R246, R245 ;  /* 0x000000f500f67202 */ /* 0x000fe40000000f00 */
[----:B------:R-:W-:-:S07]  /*10760*/  MOV R247, R248 ;  /* 0x000000f800f77202 */ /* 0x000fce0000000f00 */
[----:B------:R-:W-:Y:S05]  /*10770*/  WARPSYNC.COLLECTIVE R71, `(.L_x_9004) ;  /* 0x0000000047087348 */ /* 0x000fea0003c00000 */
[----:B------:R0:W1:Y:S02]  /*10780*/  SHFL.UP P6, R248, R246, R69, R68 ;  /* 0x04000045f6f87389 */ /* 0x00006400000c0044 */
[----:B01----:R-:W-:Y:S05]  /*10790*/  ENDCOLLECTIVE ;  /* 0x000000000000791b */ /* 0x003fea0003800000 */
.L_x_9004:
        /* <DEDUP_REMOVED lines=17> */
.L_x_9005:
[----:B------:R-:W-:Y:S02]  /*108b0*/  MOV R246, R243 ;  /* 0x000000f300f67202 */ /* 0x000fe40000000f00 */
[----:B------:R-:W-:-:S07]  /*108c0*/  MOV R70, R248 ;  /* 0x000000f800467202 */ /* 0x000fce0000000f00 */
[----:B------:R-:W-:Y:S05]  /*108d0*/  WARPSYNC.COLLECTIVE R71, `(.L_x_9006) ;  /* 0x0000000047087348 */ /* 0x000fea0003c00000 */
[----:B------:R0:W1:Y:S02]  /*108e0*/  SHFL.UP P6, R248, R246, R69, R68 ;  /* 0x04000045f6f87389 */ /* 0x00006400000c0044 */
[----:B01----:R-:W-:Y:S05]  /*108f0*/  ENDCOLLECTIVE ;  /* 0x000000000000791b */ /* 0x003fea0003800000 */
.L_x_9006:
[----:B------:R-:W-:Y:S02]  /*10900*/  MOV R246, R242 ;  /* 0x000000f200f67202 */ /* 0x000fe40000000f00 */
[----:B------:R-:W-:-:S07]  /*10910*/  MOV R230, R248 ;  /* 0x000000f800e67202 */ /* 0x000fce0000000f00 */
[----:B------:R-:W-:Y:S05]  /*10920*/  WARPSYNC.COLLECTIVE R71, `(.L_x_9007) ;  /* 0x0000000047087348 */ /* 0x000fea0003c00000 */
[----:B------:R0:W1:Y:S02]  /*10930*/  SHFL.UP P6, R248, R246, R69, R68 ;  /* 0x04000045f6f87389 */ /* 0x00006400000c0044 */
[----:B01----:R-:W-:Y:S05]  /*10940*/  ENDCOLLECTIVE ;  /* 0x000000000000791b */ /* 0x003fea0003800000 */
.L_x_9007:
[----:B------:R-:W-:Y:S02]  /*10950*/  MOV R246, R245 ;  /* 0x000000f500f67202 */ /* 0x000fe40000000f00 */
[----:B------:R-:W-:-:S07]  /*10960*/  MOV R247, R248 ;  /* 0x000000f800f77202 */ /* 0x000fce0000000f00 */
[----:B------:R-:W-:Y:S05]  /*10970*/  WARPSYNC.COLLECTIVE R71, `(.L_x_9008) ;  /* 0x0000000047087348 */ /* 0x000fea0003c00000 */
[----:B------:R0:W1:Y:S02]  /*10980*/  SHFL.UP P6, R248, R246, R69, R68 ;  /* 0x04000045f6f87389 */ /* 0x00006400000c0044 */
[----:B01----:R-:W-:Y:S05]  /*10990*/  ENDCOLLECTIVE ;  /* 0x000000000000791b */ /* 0x003fea0003800000 */
.L_x_9008:
        /* <DEDUP_REMOVED lines=17> */
.L_x_9009:
[----:B------:R-:W-:Y:S02]  /*10ab0*/  MOV R246, R243 ;  /* 0x000000f300f67202 */ /* 0x000fe40000000f00 */
[----:B------:R-:W-:-:S07]  /*10ac0*/  MOV R70, R248 ;  /* 0x000000f800467202 */ /* 0x000fce0000000f00 */
[----:B------:R-:W-:Y:S05]  /*10ad0*/  WARPSYNC.COLLECTIVE R71, `(.L_x_9010) ;  /* 0x0000000047087348 */ /* 0x000fea0003c00000 */
[----:B------:R0:W1:Y:S02]  /*10ae0*/  SHFL.UP P6, R248, R246, R69, R68 ;  /* 0x04000045f6f87389 */ /* 0x00006400000c0044 */
[----:B01----:R-:W-:Y:S05]  /*10af0*/  ENDCOLLECTIVE ;  /* 0x000000000000791b */ /* 0x003fea0003800000 */
.L_x_9010:
[----:B------:R-:W-:Y:S02]  /*10b00*/  MOV R246, R242 ;  /* 0x000000f200f67202 */ /* 0x000fe40000000f00 */
[----:B------:R-:W-:-:S07]  /*10b10*/  MOV R230, R248 ;  /* 0x000000f800e67202 */ /* 0x000fce0000000f00 */
[----:B------:R-:W-:Y:S05]  /*10b20*/  WARPSYNC.COLLECTIVE R71, `(.L_x_9011) ;  /* 0x0000000047087348 */ /* 0x000fea0003c00000 */
[----:B------:R0:W1:Y:S02]  /*10b30*/  SHFL.UP P6, R248, R246, R69, R68 ;  /* 0x04000045f6f87389 */ /* 0x00006400000c0044 */
[----:B01----:R-:W-:Y:S05]  /*10b40*/  ENDCOLLECTIVE ;  /* 0x000000000000791b */ /* 0x003fea0003800000 */
.L_x_9011:
[----:B------:R-:W-:Y:S02]  /*10b50*/  MOV R246, R245 ;  /* 0x000000f500f67202 */ /* 0x000fe40000000f00 */
[----:B------:R-:W-:-:S07]  /*10b60*/  MOV R247, R248 ;  /* 0x000000f800f77202 */ /* 0x000fce0000000f00 */
[----:B------:R-:W-:Y:S05]  /*10b70*/  WARPSYNC.COLLECTIVE R71, `(.L_x_9012) ;  /* 0x0000000047087348 */ /* 0x000fea0003c00000 */
[----:B------:R0:W1:Y:S02]  /*10b80*/  SHFL.UP P6, R248, R246, R69, R68 ;  /* 0x04000045f6f87389 */ /* 0x00006400000c0044 */
[----:B01----:R-:W-:Y:S05]  /*10b90*/  ENDCOLLECTIVE ;  /* 0x000000000000791b */ /* 0x003fea0003800000 */
.L_x_9012:
[----:B------:R-:W-:Y:S01]  /*10ba0*/  MOV R68, R248 ;  /* 0x000000f800447202 */ /* 0x000fe20000000f00 */
[----:B------:R-:W-:Y:S06]  /*10bb0*/  BRA `(.L_x_9013) ;  /* 0xffffff7800087947 */ /* 0x000fec000383ffff */
.L_x_8896:
        /* <DEDUP_REMOVED lines=8> */
.L_x_9015:
[----:B------:R-:W-:Y:S05]  /*10c40*/  BSYNC B0 ;  /* 0x0000000000007941 */ /* 0x000fea0003800000 */
.L_x_9014:
[----:B------:R-:W-:Y:S05]  /*10c50*/  BRA `(.L_x_9016) ;  /* 0xffffff7800147947 */ /* 0x000fea000383ffff */
.L_x_8897:
        /* <DEDUP_REMOVED lines=8> */
.L_x_9018:
[----:B------:R-:W-:Y:S05]  /*10ce0*/  BSYNC B0 ;  /* 0x0000000000007941 */ /* 0x000fea0003800000 */
.L_x_9017:
[----:B------:R-:W-:Y:S05]  /*10cf0*/  BRA `(.L_x_9019) ;  /* 0xffffff7400f47947 */ /* 0x000fea000383ffff */
.L_x_8898:
        /* <DEDUP_REMOVED lines=8> */
.L_x_9021:
[----:B------:R-:W-:Y:S05]  /*10d80*/  BSYNC B0 ;  /* 0x0000000000007941 */ /* 0x000fea0003800000 */
.L_x_9020:
[----:B------:R-:W-:Y:S05]  /*10d90*/  BRA `(.L_x_9022) ;  /* 0xffffff7400d47947 */ /* 0x000fea000383ffff */
.L_x_8899:
        /* <DEDUP_REMOVED lines=8> */
.L_x_9024:
[----:B------:R-:W-:Y:S05]  /*10e20*/  BSYNC B0 ;  /* 0x0000000000007941 */ /* 0x000fea0003800000 */
.L_x_9023:
[----:B------:R-:W-:Y:S05]  /*10e30*/  BRA `(.L_x_9025) ;  /* 0xffffff7400b47947 */ /* 0x000fea000383ffff */
.L_x_8900:
        /* <DEDUP_REMOVED lines=8> */
.L_x_9027:
[----:B------:R-:W-:Y:S05]  /*10ec0*/  BSYNC B0 ;  /* 0x0000000000007941 */ /* 0x000fea0003800000 */
.L_x_9026:
        /* <DEDUP_REMOVED lines=9> */
.L_x_9028:
[----:B------:R-:W-:Y:S02]  /*10f60*/  MOV R246, R242 ;  /* 0x000000f200f67202 */ /* 0x000fe40000000f00 */
[----:B------:R-:W-:-:S07]  /*10f70*/  MOV R243, R248 ;  /* 0x000000f800f37202 */ /* 0x000fce0000000f00 */
[----:B------:R-:W-:Y:S05]  /*10f80*/  WARPSYNC.COLLECTIVE R71, `(.L_x_9029) ;  /* 0x0000000047087348 */ /* 0x000fea0003c00000 */
[----:B------:R0:W1:Y:S02]  /*10f90*/  SHFL.UP P6, R248, R246, R69, R68 ;  /* 0x04000045f6f87389 */ /* 0x00006400000c0044 */
[----:B01----:R-:W-:Y:S05]  /*10fa0*/  ENDCOLLECTIVE ;  /* 0x000000000000791b */ /* 0x003fea0003800000 */
.L_x_9029:
[----:B------:R-:W-:Y:S02]  /*10fb0*/  MOV R246, R245 ;  /* 0x000000f500f67202 */ /* 0x000fe40000000f00 */
[----:B------:R-:W-:-:S07]  /*10fc0*/  MOV R242, R248 ;  /* 0x000000f800f27202 */ /* 0x000fce0000000f00 */
[----:B------:R-:W-:Y:S05]  /*10fd0*/  WARPSYNC.COLLECTIVE R71, `(.L_x_9030) ;  /* 0x0000000047087348 */ /* 0x000fea0003c00000 */
[----:B------:R0:W1:Y:S02]  /*10fe0*/  SHFL.UP P6, R248, R246, R69, R68 ;  /* 0x04000045f6f87389 */ /* 0x00006400000c0044 */
[----:B01----:R-:W-:Y:S05]  /*10ff0*/  ENDCOLLECTIVE ;  /* 0x000000000000791b */ /* 0x003fea0003800000 */
.L_x_9030:
[----:B------:R-:W-:Y:S01]  /*11000*/  HFMA2 R69, -RZ, RZ, 0, 0 ;  /* 0x00000000ff457431 */ /* 0x000fe200000001ff */
[----:B------:R-:W-:-:S07]  /*11010*/  MOV R68, 0x1f ;  /* 0x0000001f00447802 */ /* 0x000fce0000000f00 */
[----:B------:R-:W-:Y:S05]  /*11020*/  WARPSYNC.COLLECTIVE R71, `(.L_x_9031) ;  /* 0x0000000047087348 */ /* 0x000fea0003c00000 */
[----:B------:R0:W1:Y:S02]  /*11030*/  SHFL.IDX P3, R230, R70, R69, R68 ;  /* 0x0000004546e67389 */ /* 0x0000640000060044 */
[----:B01----:R-:W-:Y:S05]  /*11040*/  ENDCOLLECTIVE ;  /* 0x000000000000791b */ /* 0x003fea0003800000 */
.L_x_9031:
[----:B------:R-:W-:Y:S02]  /*11050*/  MOV R245, R248 ;  /* 0x000000f800f57202 */ /* 0x000fe40000000f00 */
[----:B------:R-:W-:Y:S02]  /*11060*/  MOV R70, R61 ;  /* 0x0000003d00467202 */ /* 0x000fe40000000f00 */
[----:B------:R-:W-:-:S07]  /*11070*/  MOV R60, R230 ;  /* 0x000000e6003c7202 */ /* 0x000fce0000000f00 */
[----:B------:R-:W-:Y:S05]  /*11080*/  WARPSYNC.COLLECTIVE R71, `(.L_x_9032) ;  /* 0x0000000047087348 */ /* 0x000fea0003c00000 */
[----:B------:R0:W1:Y:S02]  /*11090*/  SHFL.IDX P3, R230, R70, R69, R68 ;  /* 0x0000004546e67389 */ /* 0x0000640000060044 */
[----:B01----:R-:W-:Y:S05]  /*110a0*/  ENDCOLLECTIVE ;  /* 0x000000000000791b */ /* 0x003fea0003800000 */
.L_x_9032:
[----:B------:R-:W-:Y:S02]  /*110b0*/  MOV R70, R62 ;  /* 0x0000003e00467202 */ /* 0x000fe40000000f00 */
[----:B------:R-:W-:-:S07]  /*110c0*/  MOV R61, R230 ;  /* 0x000000e6003d7202 */ /* 0x000fce0000000f00 */
[----:B------:R-:W-:Y:S05]  /*110d0*/  WARPSYNC.COLLECTIVE R71, `(.L_x_9033) ;  /* 0x0000000047087348 */ /* 0x000fea0003c00000 */
[----:B------:R0:W1:Y:S02]  /*110e0*/  SHFL.IDX P3, R230, R70, R69, R68 ;  /* 0x0000004546e67389 */ /* 0x0000640000060044 */
[----:B01----:R-:W-:Y:S05]  /*110f0*/  ENDCOLLECTIVE ;  /* 0x000000000000791b */ /* 0x003fea0003800000 */
.L_x_9033:
[----:B------:R-:W-:Y:S02]  /*11100*/  MOV R70, R63 ;  /* 0x0000003f00467202 */ /* 0x000fe40000000f00 */
[----:B------:R-:W-:-:S07]  /*11110*/  MOV R62, R230 ;  /* 0x000000e6003e7202 */ /* 0x000fce0000000f00 */
[----:B------:R-:W-:Y:S05]  /*11120*/  WARPSYNC.COLLECTIVE R71, `(.L_x_9034) ;  /* 0x0000000047087348 */ /* 0x000fea0003c00000 */
[----:B------:R0:W1:Y:S02]  /*11130*/  SHFL.IDX P3, R230, R70, R69, R68 ;  /* 0x0000004546e67389 */ /* 0x0000640000060044 */
[----:B01----:R-:W-:Y:S05]  /*11140*/  ENDCOLLECTIVE ;  /* 0x000000000000791b */ /* 0x003fea0003800000 */
.L_x_9034:
[----:B------:R-:W-:Y:S01]  /*11150*/  MOV R63, R230 ;  /* 0x000000e6003f7202 */ /* 0x000fe20000000f00 */
[----:B------:R-:W-:Y:S06]  /*11160*/  BRA `(.L_x_9035) ;  /* 0xffffff7400107947 */ /* 0x000fec000383ffff */
.L_x_8902:
[----:B------:R-:W-:Y:S01]  /*11170*/  HFMA2 R251, -RZ, RZ, 0, 5.9604644775390625e-08 ;  /* 0x00000001fffb7431 */ /* 0x000fe200000001ff */
[----:B------:R-:W-:Y:S02]  /*11180*/  MOV R252, R245 ;  /* 0x000000f500fc7202 */ /* 0x000fe40000000f00 */
[----:B------:R-:W-:Y:S02]  /*11190*/  MOV R230, 0x1f ;  /* 0x0000001f00e67802 */ /* 0x000fe40000000f00 */
[----:B------:R-:W-:-:S07]  /*111a0*/  MOV R71, 0xffffffff ;  /* 0xffffffff00477802 */ /* 0x000fce0000000f00 */
[----:B------:R-:W-:Y:S05]  /*111b0*/  WARPSYNC.COLLECTIVE R71, `(.L_x_9036) ;  /* 0x0000000047087348 */ /* 0x000fea0003c00000 */
[----:B------:R0:W1:Y:S02]  /*111c0*/  SHFL.DOWN P1, R68, R252, R251, R230 ;  /* 0x080000fbfc447389 */ /* 0x00006400000200e6 */
[----:B01----:R-:W-:Y:S05]  /*111d0*/  ENDCOLLECTIVE ;  /* 0x000000000000791b */ /* 0x003fea0003800000 */
.L_x_9036:
[----:B------:R-:W-:Y:S02]  /*111e0*/  MOV R252, R246 ;  /* 0x000000f600fc7202 */ /* 0x000fe40000000f00 */
[----:B------:R-:W-:-:S07]  /*111f0*/  MOV R69, R68 ;  /* 0x0000004400457202 */ /* 0x000fce0000000f00 */
[----:B------:R-:W-:Y:S05]  /*11200*/  WARPSYNC.COLLECTIVE R71, `(.L_x_9037) ;  /* 0x0000000047087348 */ /* 0x000fea0003c00000 */
[----:B------:R0:W1:Y:S02]  /*11210*/  SHFL.DOWN P1, R68, R252, R251, R230 ;  /* 0x080000fbfc447389 */ /* 0x00006400000200e6 */
[----:B01----:R-:W-:Y:S05]  /*11220*/  ENDCOLLECTIVE ;  /* 0x000000000000791b */ /* 0x003fea0003800000 */
.L_x_9037:
[----:B------:R-:W-:Y:S02]  /*11230*/  MOV R252, R247 ;  /* 0x000000f700fc7202 */ /* 0x000fe40000000f00 */
[----:B------:R-:W-:-:S07]  /*11240*/  MOV R70, R68 ;  /* 0x0000004400467202 */ /* 0x000fce0000000f00 */
[----:B------:R-:W-:Y:S05]  /*11250*/  WARPSYNC.COLLECTIVE R71, `(.L_x_9038) ;  /* 0x0000000047087348 */ /* 0x000fea0003c00000 */
[----:B------:R0:W1:Y:S02]  /*11260*/  SHFL.DOWN P1, R68, R252, R251, R230 ;  /* 0x080000fbfc447389 */ /* 0x00006400000200e6 */
[----:B01----:R-:W-:Y:S05]  /*11270*/  ENDCOLLECTIVE ;  /* 0x000000000000791b */ /* 0x003fea0003800000 */
.L_x_9038:
[----:B------:R-:W-:Y:S02]  /*11280*/  MOV R252, R248 ;  /* 0x000000f800fc7202 */ /* 0x000fe40000000f00 */
[----:B------:R-:W-:-:S07]  /*11290*/  MOV R123, R68 ;  /* 0x00000044007b7202 */ /* 0x000fce0000000f00 */
[----:B------:R-:W-:Y:S05]  /*112a0*/  WARPSYNC.COLLECTIVE R71, `(.L_x_9039) ;  /* 0x0000000047087348 */ /* 0x000fea0003c00000 */
[----:B------:R0:W1:Y:S02]  /*112b0*/  SHFL.DOWN P1, R68, R252, R251, R230 ;  /* 0x080000fbfc447389 */ /* 0x00006400000200e6 */
[----:B01----:R-:W-:Y:S05]  /*112c0*/  ENDCOLLECTIVE ;  /* 0x000000000000791b */ /* 0x003fea0003800000 */
.L_x_9039:
[----:B------:R-:W-:Y:S05]  /*112d0*/  BRA `(.L_x_9040) ;  /* 0xffffff8400807947 */ /* 0x000fea000383ffff */
.L_x_8905:
        /* <DEDUP_REMOVED lines=8> */
.L_x_9042:
[----:B------:R-:W-:Y:S05]  /*11360*/  BSYNC B0 ;  /* 0x0000000000007941 */ /* 0x000fea0003800000 */
.L_x_9041:
        /* <DEDUP_REMOVED lines=8> */
.L_x_9043:
[----:B------:R-:W-:Y:S02]  /*113f0*/  MOV R252, R247 ;  /* 0x000000f700fc7202 */ /* 0x000fe40000000f00 */
[----:B------:R-:W-:-:S07]  /*11400*/  MOV R70, R68 ;  /* 0x0000004400467202 */ /* 0x000fce0000000f00 */
[----:B------:R-:W-:Y:S05]  /*11410*/  WARPSYNC.COLLECTIVE R71, `(.L_x_9044) ;  /* 0x0000000047087348 */ /* 0x000fea0003c00000 */
[----:B------:R0:W1:Y:S02]  /*11420*/  SHFL.DOWN P1, R68, R252, R251, R230 ;  /* 0x080000fbfc447389 */ /* 0x00006400000200e6 */
[----:B01----:R-:W-:Y:S05]  /*11430*/  ENDCOLLECTIVE ;  /* 0x000000000000791b */ /* 0x003fea0003800000 */
.L_x_9044:
[----:B------:R-:W-:Y:S02]  /*11440*/  MOV R252, R248 ;  /* 0x000000f800fc7202 */ /* 0x000fe40000000f00 */
[----:B------:R-:W-:-:S07]  /*11450*/  MOV R123, R68 ;  /* 0x00000044007b7202 */ /* 0x000fce0000000f00 */
[----:B------:R-:W-:Y:S05]  /*11460*/  WARPSYNC.COLLECTIVE R71, `(.L_x_9045) ;  /* 0x0000000047087348 */ /* 0x000fea0003c00000 */
[----:B------:R0:W1:Y:S02]  /*11470*/  SHFL.DOWN P1, R68, R252, R251, R230 ;  /* 0x080000fbfc447389 */ /* 0x00006400000200e6 */
[----:B01----:R-:W-:Y:S05]  /*11480*/  ENDCOLLECTIVE ;  /* 0x000000000000791b */ /* 0x003fea0003800000 */
.L_x_9045:
[----:B------:R-:W-:Y:S01]  /*11490*/  MOV R71, R68 ;  /* 0x0000004400477202 */ /* 0x000fe20000000f00 */
[----:B------:R-:W-:Y:S06]  /*114a0*/  BRA `(.L_x_9046) ;  /* 0xffffff8400607947 */ /* 0x000fec000383ffff */
.L_x_8908:
        /* <DEDUP_REMOVED lines=8> */
.L_x_9048:
[----:B------:R-:W-:Y:S05]  /*11530*/  BSYNC B0 ;  /* 0x0000000000007941 */ /* 0x000fea0003800000 */
.L_x_9047:
        /* <DEDUP_REMOVED lines=8> */
.L_x_9049:
[----:B------:R-:W-:Y:S02]  /*115c0*/  MOV R252, R247 ;  /* 0x000000f700fc7202 */ /* 0x000fe40000000f00 */
[----:B------:R-:W-:-:S07]  /*115d0*/  MOV R70, R68 ;  /* 0x0000004400467202 */ /* 0x000fce0000000f00 */
[----:B------:R-:W-:Y:S05]  /*115e0*/  WARPSYNC.COLLECTIVE R71, `(.L_x_9050) ;  /* 0x0000000047087348 */ /* 0x000fea0003c00000 */
[----:B------:R0:W1:Y:S02]  /*115f0*/  SHFL.DOWN P1, R68, R252, R251, R230 ;  /* 0x080000fbfc447389 */ /* 0x00006400000200e6 */
[----:B01----:R-:W-:Y:S05]  /*11600*/  ENDCOLLECTIVE ;  /* 0x000000000000791b */ /* 0x003fea0003800000 */
.L_x_9050:
[----:B------:R-:W-:Y:S02]  /*11610*/  MOV R252, R248 ;  /* 0x000000f800fc7202 */ /* 0x000fe40000000f00 */
[----:B------:R-:W-:-:S07]  /*11620*/  MOV R123, R68 ;  /* 0x00000044007b7202 */ /* 0x000fce0000000f00 */
[----:B------:R-:W-:Y:S05]  /*11630*/  WARPSYNC.COLLECTIVE R71, `(.L_x_9051) ;  /* 0x0000000047087348 */ /* 0x000fea0003c00000 */
[----:B------:R0:W1:Y:S02]  /*11640*/  SHFL.DOWN P1, R68, R252, R251, R230 ;  /* 0x080000fbfc447389 */ /* 0x00006400000200e6 */
[----:B01----:R-:W-:Y:S05]  /*11650*/  ENDCOLLECTIVE ;  /* 0x000000000000791b */ /* 0x003fea0003800000 */
.L_x_9051:
[----:B------:R-:W-:Y:S01]  /*11660*/  MOV R71, R68 ;  /* 0x0000004400477202 */ /* 0x000fe20000000f00 */
[----:B------:R-:W-:Y:S06]  /*11670*/  BRA `(.L_x_9052) ;  /* 0xffffff8400407947 */ /* 0x000fec000383ffff */
.L_x_8911:
        /* <DEDUP_REMOVED lines=8> */
.L_x_9054:
[----:B------:R-:W-:Y:S05]  /*11700*/  BSYNC B0 ;  /* 0x0000000000007941 */ /* 0x000fea0003800000 */
.L_x_9053:
        /* <DEDUP_REMOVED lines=8> */
.L_x_9055:
[----:B------:R-:W-:Y:S02]  /*11790*/  MOV R252, R247 ;  /* 0x000000f700fc7202 */ /* 0x000fe40000000f00 */
[----:B------:R-:W-:-:S07]  /*117a0*/  MOV R70, R68 ;  /* 0x0000004400467202 */ /* 0x000fce0000000f00 */
[----:B------:R-:W-:Y:S05]  /*117b0*/  WARPSYNC.COLLECTIVE R71, `(.L_x_9056) ;  /* 0x0000000047087348 */ /* 0x000fea0003c00000 */
[----:B------:R0:W1:Y:S02]  /*117c0*/  SHFL.DOWN P1, R68, R252, R251, R230 ;  /* 0x080000fbfc447389 */ /* 0x00006400000200e6 */
[----:B01----:R-:W-:Y:S05]  /*117d0*/  ENDCOLLECTIVE ;  /* 0x000000000000791b */ /* 0x003fea0003800000 */
.L_x_9056:
[----:B------:R-:W-:Y:S02]  /*117e0*/  MOV R252, R248 ;  /* 0x000000f800fc7202 */ /* 0x000fe40000000f00 */
[----:B------:R-:W-:-:S07]  /*117f0*/  MOV R123, R68 ;  /* 0x00000044007b7202 */ /* 0x000fce0000000f00 */
[----:B------:R-:W-:Y:S05]  /*11800*/  WARPSYNC.COLLECTIVE R71, `(.L_x_9057) ;  /* 0x0000000047087348 */ /* 0x000fea0003c00000 */
[----:B------:R0:W1:Y:S02]  /*11810*/  SHFL.DOWN P1, R68, R252, R251, R230 ;  /* 0x080000fbfc447389 */ /* 0x00006400000200e6 */
[----:B01----:R-:W-:Y:S05]  /*11820*/  ENDCOLLECTIVE ;  /* 0x000000000000791b */ /* 0x003fea0003800000 */
.L_x_9057:
[----:B------:R-:W-:Y:S01]  /*11830*/  MOV R71, R68 ;  /* 0x0000004400477202 */ /* 0x000fe20000000f00 */
[----:B------:R-:W-:Y:S06]  /*11840*/  BRA `(.L_x_9058) ;  /* 0xffffff8400207947 */ /* 0x000fec000383ffff */
.L_x_8914:
        /* <DEDUP_REMOVED lines=8> */
.L_x_9060:
[----:B------:R-:W-:Y:S05]  /*118d0*/  BSYNC B0 ;  /* 0x0000000000007941 */ /* 0x000fea0003800000 */
.L_x_9059:
        /* <DEDUP_REMOVED lines=8> */
.L_x_9061:
[----:B------:R-:W-:Y:S02]  /*11960*/  MOV R252, R247 ;  /* 0x000000f700fc7202 */ /* 0x000fe40000000f00 */
[----:B------:R-:W-:-:S07]  /*11970*/  MOV R70, R68 ;  /* 0x0000004400467202 */ /* 0x000fce0000000f00 */
[----:B------:R-:W-:Y:S05]  /*11980*/  WARPSYNC.COLLECTIVE R71, `(.L_x_9062) ;  /* 0x0000000047087348 */ /* 0x000fea0003c00000 */
[----:B------:R0:W1:Y:S02]  /*11990*/  SHFL.DOWN P1, R68, R252, R251, R230 ;  /* 0x080000fbfc447389 */ /* 0x00006400000200e6 */
[----:B01----:R-:W-:Y:S05]  /*119a0*/  ENDCOLLECTIVE ;  /* 0x000000000000791b */ /* 0x003fea0003800000 */
.L_x_9062:
[----:B------:R-:W-:Y:S02]  /*119b0*/  MOV R252, R248 ;  /* 0x000000f800fc7202 */ /* 0x000fe40000000f00 */
[----:B------:R-:W-:-:S07]  /*119c0*/  MOV R123, R68 ;  /* 0x00000044007b7202 */ /* 0x000fce0000000f00 */
[----:B------:R-:W-:Y:S05]  /*119d0*/  WARPSYNC.COLLECTIVE R71, `(.L_x_9063) ;  /* 0x0000000047087348 */ /* 0x000fea0003c00000 */
[----:B------:R0:W1:Y:S02]  /*119e0*/  SHFL.DOWN P1, R68, R252, R251, R230 ;  /* 0x080000fbfc447389 */ /* 0x00006400000200e6 */
[----:B01----:R-:W-:Y:S05]  /*119f0*/  ENDCOLLECTIVE ;  /* 0x000000000000791b */ /* 0x003fea0003800000 */
.L_x_9063:
[----:B------:R-:W-:Y:S01]  /*11a00*/  MOV R71, R68 ;  /* 0x0000004400477202 */ /* 0x000fe20000000f00 */
[----:B------:R-:W-:Y:S06]  /*11a10*/  BRA `(.L_x_9064) ;  /* 0xffffff8400007947 */ /* 0x000fec000383ffff */
.L_x_8917:
        /* <DEDUP_REMOVED lines=8> */
.L_x_9066:
[----:B------:R-:W-:Y:S05]  /*11aa0*/  BSYNC B0 ;  /* 0x0000000000007941 */ /* 0x000fea0003800000 */
.L_x_9065:
        /* <DEDUP_REMOVED lines=10> */
.L_x_9067:
[----:B------:R-:W-:Y:S02]  /*11b50*/  MOV R70, R247 ;  /* 0x000000f700467202 */ /* 0x000fe40000000f00 */
[----:B------:R-:W-:-:S07]  /*11b60*/  MOV R242, R230 ;  /* 0x000000e600f27202 */ /* 0x000fce0000000f00 */
[----:B------:R-:W-:Y:S05]  /*11b70*/  WARPSYNC.COLLECTIVE R71, `(.L_x_9068) ;  /* 0x0000000047087348 */ /* 0x000fea0003c00000 */
[----:B------:R0:W1:Y:S02]  /*11b80*/  SHFL.IDX P3, R230, R70, R69, R68 ;  /* 0x0000004546e67389 */ /* 0x0000640000060044 */
[----:B01----:R-:W-:Y:S05]  /*11b90*/  ENDCOLLECTIVE ;  /* 0x000000000000791b */ /* 0x003fea0003800000 */
.L_x_9068:
        /* <DEDUP_REMOVED lines=15> */
.L_x_9069:
[----:B------:R-:W-:Y:S01]  /*11c90*/  MOV R70, R60 ;  /* 0x0000003c00467202 */ /* 0x000fe20000000f00 */
[----:B------:R-:W-:Y:S01]  /*11ca0*/  FADD.FTZ R123, R230, R123 ;  /* 0x0000007be67b7221 */ /* 0x000fe20000010000 */
[----:B------:R-:W-:-:S07]  /*11cb0*/  MOV R230, 0x1f ;  /* 0x0000001f00e67802 */ /* 0x000fce0000000f00 */
[----:B------:R-:W-:Y:S05]  /*11cc0*/  WARPSYNC.COLLECTIVE R71, `(.L_x_9070) ;  /* 0x0000000047087348 */ /* 0x000fea0003c00000 */
[----:B------:R0:W1:Y:S02]  /*11cd0*/  SHFL.DOWN P1, R68, R252, R251, R230 ;  /* 0x080000fbfc447389 */ /* 0x00006400000200e6 */
[----:B01----:R-:W-:Y:S05]  /*11ce0*/  ENDCOLLECTIVE ;  /* 0x000000000000791b */ /* 0x003fea0003800000 */
.L_x_9070:
[----:B------:R-:W-:Y:S02]  /*11cf0*/  MOV R252, R246 ;  /* 0x000000f600fc7202 */ /* 0x000fe40000000f00 */
[----:B------:R-:W-:-:S07]  /*11d00*/  MOV R245, R68 ;  /* 0x0000004400f57202 */ /* 0x000fce0000000f00 */
[----:B------:R-:W-:Y:S05]  /*11d10*/  WARPSYNC.COLLECTIVE R71, `(.L_x_9071) ;  /* 0x0000000047087348 */ /* 0x000fea0003c00000 */
[----:B------:R0:W1:Y:S02]  /*11d20*/  SHFL.DOWN P1, R68, R252, R251, R230 ;  /* 0x080000fbfc447389 */ /* 0x00006400000200e6 */
[----:B01----:R-:W-:Y:S05]  /*11d30*/  ENDCOLLECTIVE ;  /* 0x000000000000791b */ /* 0x003fea0003800000 */
.L_x_9071:
[----:B------:R-:W-:Y:S02]  /*11d40*/  MOV R252, R247 ;  /* 0x000000f700fc7202 */ /* 0x000fe40000000f00 */
[----:B------:R-:W-:-:S07]  /*11d50*/  MOV R246, R68 ;  /* 0x0000004400f67202 */ /* 0x000fce0000000f00 */
[----:B------:R-:W-:Y:S05]  /*11d60*/  WARPSYNC.COLLECTIVE R71, `(.L_x_9072) ;  /* 0x0000000047087348 */ /* 0x000fea0003c00000 */
[----:B------:R0:W1:Y:S02]  /*11d70*/  SHFL.DOWN P1, R68, R252, R251, R230 ;  /* 0x080000fbfc447389 */ /* 0x00006400000200e6 */
[----:B01----:R-:W-:Y:S05]  /*11d80*/  ENDCOLLECTIVE ;  /* 0x000000000000791b */ /* 0x003fea0003800000 */
.L_x_9072:
[----:B------:R-:W-:Y:S02]  /*11d90*/  MOV R252, R248 ;  /* 0x000000f800fc7202 */ /* 0x000fe40000000f00 */
[----:B------:R-:W-:-:S07]  /*11da0*/  MOV R247, R68 ;  /* 0x0000004400f77202 */ /* 0x000fce0000000f00 */
[----:B------:R-:W-:Y:S05]  /*11db0*/  WARPSYNC.COLLECTIVE R71, `(.L_x_9073) ;  /* 0x0000000047087348 */ /* 0x000fea0003c00000 */
[----:B------:R0:W1:Y:S02]  /*11dc0*/  SHFL.DOWN P1, R68, R252, R251, R230 ;  /* 0x080000fbfc447389 */ /* 0x00006400000200e6 */
[----:B01----:R-:W-:Y:S05]  /*11dd0*/  ENDCOLLECTIVE ;  /* 0x000000000000791b */ /* 0x003fea0003800000 */
.L_x_9073:
[----:B------:R-:W-:Y:S01]  /*11de0*/  MOV R248, R68 ;  /* 0x0000004400f87202 */ /* 0x000fe20000000f00 */
[----:B------:R-:W-:-:S07]  /*11df0*/  HFMA2 R68, -RZ, RZ, 0, 1.847743988037109375e-06 ;  /* 0x0000001fff447431 */ /* 0x000fce00000001ff */
[----:B------:R-:W-:Y:S05]  /*11e00*/  WARPSYNC.COLLECTIVE R71, `(.L_x_9074) ;  /* 0x0000000047087348 */ /* 0x000fea0003c00000 */
[----:B------:R0:W1:Y:S02]  /*11e10*/  SHFL.IDX P3, R230, R70, R69, R68 ;  /* 0x0000004546e67389 */ /* 0x0000640000060044 */
[----:B01----:R-:W-:Y:S05]  /*11e20*/  ENDCOLLECTIVE ;  /* 0x000000000000791b */ /* 0x003fea0003800000 */
.L_x_9074:
[----:B------:R-:W-:Y:S02]  /*11e30*/  MOV R70, R61 ;  /* 0x0000003d00467202 */ /* 0x000fe40000000f00 */
[----:B------:R-:W-:-:S07]  /*11e40*/  MOV R60, R230 ;  /* 0x000000e6003c7202 */ /* 0x000fce0000000f00 */
[----:B------:R-:W-:Y:S05]  /*11e50*/  WARPSYNC.COLLECTIVE R71, `(.L_x_9075) ;  /* 0x0000000047087348 */ /* 0x000fea0003c00000 */
[----:B------:R0:W1:Y:S02]  /*11e60*/  SHFL.IDX P3, R230, R70, R69, R68 ;  /* 0x0000004546e67389 */ /* 0x0000640000060044 */
[----:B01----:R-:W-:Y:S05]  /*11e70*/  ENDCOLLECTIVE ;  /* 0x000000000000791b */ /* 0x003fea0003800000 */
.L_x_9075:
[----:B------:R-:W-:Y:S02]  /*11e80*/  MOV R70, R62 ;  /* 0x0000003e00467202 */ /* 0x000fe40000000f00 */
[----:B------:R-:W-:-:S07]  /*11e90*/  MOV R61, R230 ;  /* 0x000000e6003d7202 */ /* 0x000fce0000000f00 */
[----:B------:R-:W-:Y:S05]  /*11ea0*/  WARPSYNC.COLLECTIVE R71, `(.L_x_9076) ;  /* 0x0000000047087348 */ /* 0x000fea0003c00000 */
[----:B------:R0:W1:Y:S02]  /*11eb0*/  SHFL.IDX P3, R230, R70, R69, R68 ;  /* 0x0000004546e67389 */ /* 0x0000640000060044 */
[----:B01----:R-:W-:Y:S05]  /*11ec0*/  ENDCOLLECTIVE ;  /* 0x000000000000791b */ /* 0x003fea0003800000 */
.L_x_9076:
[----:B------:R-:W-:Y:S02]  /*11ed0*/  MOV R70, R63 ;  /* 0x0000003f00467202 */ /* 0x000fe40000000f00 */
[----:B------:R-:W-:-:S07]  /*11ee0*/  MOV R62, R230 ;  /* 0x000000e6003e7202 */ /* 0x000fce0000000f00 */
[----:B------:R-:W-:Y:S05]  /*11ef0*/  WARPSYNC.COLLECTIVE R71, `(.L_x_9077) ;  /* 0x0000000047087348 */ /* 0x000fea0003c00000 */
[----:B------:R0:W1:Y:S02]  /*11f00*/  SHFL.IDX P3, R230, R70, R69, R68 ;  /* 0x0000004546e67389 */ /* 0x0000640000060044 */
[----:B01----:R-:W-:Y:S05]  /*11f10*/  ENDCOLLECTIVE ;  /* 0x000000000000791b */ /* 0x003fea0003800000 */
.L_x_9077:
[----:B------:R-:W-:Y:S01]  /*11f20*/  MOV R63, R230 ;  /* 0x000000e6003f7202 */ /* 0x000fe20000000f00 */
[----:B------:R-:W-:Y:S06]  /*11f30*/  BRA `(.L_x_9078) ;  /* 0xffffff8000547947 */ /* 0x000fec000383ffff */
.L_x_9079:
        /* <DEDUP_REMOVED lines=12> */
.L_x_18702:


//--------------------- .text._Z25selective_scan_bwd_kernelI32Selective_Scan_bwd_kernel_traitsILi64ELi16ELb0ELb1ELb1ELb1ELb1EfN3c107complexIfEEEEv12SSMParamsBwd --------------------------
	.section	.text._Z25selective_scan_bwd_kernelI32Selective_Scan_bwd_kernel_traitsILi64ELi16ELb0ELb1ELb1ELb1ELb1EfN3c107complexIfEEEEv12SSMParamsBwd,"ax",@progbits
	.align	128
        .global         _Z25selective_scan_bwd_kernelI32Selective_Scan_bwd_kernel_traitsILi64ELi16ELb0ELb1ELb1ELb1ELb1EfN3c107complexIfEEEEv12SSMParamsBwd
        .type           _Z25selective_scan_bwd_kernelI32Selective_Scan_bwd_kernel_traitsILi64ELi16ELb0ELb1ELb1ELb1ELb1EfN3c107complexIfEEEEv12SSMParamsBwd,@function
        .size           _Z25selective_scan_bwd_kernelI32Selective_Scan_bwd_kernel_traitsILi64ELi16ELb0ELb1ELb1ELb1ELb1EfN3c107complexIfEEEEv12SSMParamsBwd,(.L_x_18703 - _Z25selective_scan_bwd_kernelI32Selective_Scan_bwd_kernel_traitsILi64ELi16ELb0ELb1ELb1ELb1ELb1EfN3c107complexIfEEEEv12SSMParamsBwd)
        .other          _Z25selective_scan_bwd_kernelI32Selective_Scan_bwd_kernel_traitsILi64ELi16ELb0ELb1ELb1ELb1ELb1EfN3c107complexIfEEEEv12SSMParamsBwd,@"STO_CUDA_ENTRY STV_DEFAULT"
_Z25selective_scan_bwd_kernelI32Selective_Scan_bwd_kernel_traitsILi64ELi16ELb0ELb1ELb1ELb1ELb1EfN3c107complexIfEEEEv12SSMParamsBwd:
.text._Z25selective_scan_bwd_kernelI32Selective_Scan_bwd_kernel_traitsILi64ELi16ELb0ELb1ELb1ELb1ELb1EfN3c107complexIfEEEEv12SSMParamsBwd:
        /* <DEDUP_REMOVED lines=178> */
.L_x_9211:
        /* <DEDUP_REMOVED lines=12> */
[----:B------:R-:W-:Y:S01]  /*0be0*/  CS2R R34, SRZ ;  /* 0x0000000000227805 */ /* 0x000fe2000001ff00 */
[----:B------:R-:W-:Y:S01]  /*0bf0*/  HFMA2 R38, -RZ, RZ, 0, 0 ;  /* 0x00000000ff267431 */ /* 0x000fe200000001ff */
        /* <DEDUP_REMOVED lines=187> */
[----:B-----5:R-:W-:-:S02]  /*17b0*/  HFMA2 R34, -RZ, RZ, 0, 0 ;  /* 0x00000000ff227431 */ /* 0x020fc400000001ff */
[----:B------:R-:W-:Y:S01]  /*17c0*/  HFMA2 R38, -RZ, RZ, 0, 0 ;  /* 0x00000000ff267431 */ /* 0x000fe200000001ff */
[----:B------:R-:W-:Y:S01]  /*17d0*/  MOV R36, RZ ;  /* 0x000000ff00247202 */ /* 0x000fe20000000f00 */
[----:B------:R-:W2:Y:S04]  /*17e0*/  @!P2 LDG.E R23, desc[UR32][R4.64+0x680] ;  /* 0x000680200417a981 */ /* 0x000ea8000c1e1900 */
[----:B------:R-:W3:Y:S01]  /*17f0*/  @!P6 LDG.E R24, desc[UR32][R4.64+0x80] ;  /* 0x000080200418e981 */ /* 0x000ee2000c1e1900 */
[----:B------:R-:W-:Y:S02]  /*1800*/  ISETP.NE.AND P6, PT, R67, RZ, PT ;  /* 0x000000ff4300720c */ /* 0x000fe40003fc5270 */
        /* <DEDUP_REMOVED lines=42> */
[----:B----4-:R0:W-:Y:S04]  /*1ab0*/  STS [R250+0x100], R25 ;  /* 0x00010019fa007388 */ /* 0x0101e80000000800 */
        /* <DEDUP_REMOVED lines=64> */
[----:B--2---:R-:W-:-:S03]  /*1ec0*/  FADD.FTZ R173, R173, UR7 ;  /* 0x00000007adad7e21 */ /* 0x004fc60008010000 */
[----:B------:R0:W-:Y:S04]  /*1ed0*/  STL [R1+0x4], R94 ;  /* 0x0000045e01007387 */ /* 0x0001e80000100800 */
[----:B------:R0:W-:Y:S01]  /*1ee0*/  STL [R1], R92 ;  /* 0x0000005c01007387 */ /* 0x0001e20000100800 */
[----:B------:R-:W-:Y:S02]  /*1ef0*/  P2R R63, PR, RZ, 0x20 ;  /* 0x00000020ff3f7803 */ /* 0x000fe40000000000 */
[----:B------:R-:W-:Y:S01]  /*1f00*/  FSETP.GTU.FTZ.AND P5, PT, R173, 20, PT ;  /* 0x41a00000ad00780b */ /* 0x000fe20003fbc000 */
[----:B------:R-:W-:Y:S01]  /*1f10*/  BSSY.RECONVERGENT B0, `(.L_x_9081) ;  /* 0x0000040000007945 */ /* 0x000fe20003800200 */
        /* <DEDUP_REMOVED lines=63> */
.L_x_9082:
[----:B------:R-:W-:Y:S05]  /*2310*/  BSYNC.RECONVERGENT B0 ;  /* 0x0000000000007941 */ /* 0x000fea0003800200 */
.L_x_9081:
        /* <DEDUP_REMOVED lines=33> */
.L_x_9084:
[----:B------:R-:W-:Y:S05]  /*2530*/  BSYNC.RECONVERGENT B0 ;  /* 0x0000000000007941 */ /* 0x000fea0003800200 */
.L_x_9083:
        /* <DEDUP_REMOVED lines=33> */
.L_x_9086:
[----:B------:R-:W-:Y:S05]  /*2750*/  BSYNC.RECONVERGENT B0 ;  /* 0x0000000000007941 */ /* 0x000fea0003800200 */
.L_x_9085:
        /* <DEDUP_REMOVED lines=33> */
.L_x_9088:
[----:B------:R-:W-:Y:S05]  /*2970*/  BSYNC.RECONVERGENT B0 ;  /* 0x0000000000007941 */ /* 0x000fea0003800200 */
.L_x_9087:
        /* <DEDUP_REMOVED lines=33> */
.L_x_9090:
[----:B------:R-:W-:Y:S05]  /*2b90*/  BSYNC.RECONVERGENT B0 ;  /* 0x0000000000007941 */ /* 0x000fea0003800200 */
.L_x_9089:
        /* <DEDUP_REMOVED lines=33> */
.L_x_9092:
[----:B------:R-:W-:Y:S05]  /*2db0*/  BSYNC.RECONVERGENT B0 ;  /* 0x0000000000007941 */ /* 0x000fea0003800200 */
.L_x_9091:
        /* <DEDUP_REMOVED lines=33> */
.L_x_9094:
[----:B------:R-:W-:Y:S05]  /*2fd0*/  BSYNC.RECONVERGENT B0 ;  /* 0x0000000000007941 */ /* 0x000fea0003800200 */
.L_x_9093:
        /* <DEDUP_REMOVED lines=33> */
.L_x_9096:
[----:B------:R-:W-:Y:S05]  /*31f0*/  BSYNC.RECONVERGENT B0 ;  /* 0x0000000000007941 */ /* 0x000fea0003800200 */
.L_x_9095:
        /* <DEDUP_REMOVED lines=33> */
.L_x_9098:
[----:B------:R-:W-:Y:S05]  /*3410*/  BSYNC.RECONVERGENT B0 ;  /* 0x0000000000007941 */ /* 0x000fea0003800200 */
.L_x_9097:
        /* <DEDUP_REMOVED lines=33> */
.L_x_9100:
[----:B------:R-:W-:Y:S05]  /*3630*/  BSYNC.RECONVERGENT B0 ;  /* 0x0000000000007941 */ /* 0x000fea0003800200 */
.L_x_9099:
        /* <DEDUP_REMOVED lines=33> */
.L_x_9102:
[----:B------:R-:W-:Y:S05]  /*3850*/  BSYNC.RECONVERGENT B0 ;  /* 0x0000000000007941 */ /* 0x000fea0003800200 */
.L_x_9101:
        /* <DEDUP_REMOVED lines=33> */
.L_x_9104:
[----:B------:R-:W-:Y:S05]  /*3a70*/  BSYNC.RECONVERGENT B0 ;  /* 0x0000000000007941 */ /* 0x000fea0003800200 */
.L_x_9103:
        /* <DEDUP_REMOVED lines=33> */
.L_x_9106:
[----:B------:R-:W-:Y:S05]  /*3c90*/  BSYNC.RECONVERGENT B0 ;  /* 0x0000000000007941 */ /* 0x000fea0003800200 */
.L_x_9105:
        /* <DEDUP_REMOVED lines=33> */
.L_x_9108:
[----:B------:R-:W-:Y:S05]  /*3eb0*/  BSYNC.RECONVERGENT B0 ;  /* 0x0000000000007941 */ /* 0x000fea0003800200 */
.L_x_9107:
        /* <DEDUP_REMOVED lines=33> */
.L_x_9110:
[----:B------:R-:W-:Y:S05]  /*40d0*/  BSYNC.RECONVERGENT B0 ;  /* 0x0000000000007941 */ /* 0x000fea0003800200 */
.L_x_9109:
        /* <DEDUP_REMOVED lines=33> */
.L_x_9112:
[----:B------:R-:W-:Y:S05]  /*42f0*/  BSYNC.RECONVERGENT B0 ;  /* 0x0000000000007941 */ /* 0x000fea0003800200 */
.L_x_9111:
[----:B------:R-:W1:Y:S01]  /*4300*/  S2UR UR34, SR_CTAID.X ;  /* 0x00000000002279c3 */ /* 0x000e620000002500 */
[----:B------:R-:W1:Y:S01]  /*4310*/  LDCU.128 UR12, c[0x0][0x410] ;  /* 0x00008200ff0c77ac */ /* 0x000e620008000c00 */
[----:B------:R-:W-:Y:S01]  /*4320*/  P2R R64, PR, RZ, 0x1 ;  /* 0x00000001ff407803 */ /* 0x000fe20000000000 */
[----:B------:R-:W-:Y:S04]  /*4330*/  LDS R35, [R190] ;  /* 0x00000000be237984 */ /* 0x000fe80000000800 */
[----:B------:R-:W2:Y:S01]  /*4340*/  LDL.LU R96, [R1+0xc] ;  /* 0x00000c0001607983 */ /* 0x000ea20000300800 */
[----:B------:R-:W3:Y:S01]  /*4350*/  S2UR UR31, SR_CTAID.Y ;  /* 0x00000000001f79c3 */ /* 0x000ee20000002600 */
[----:B------:R-:W-:Y:S01]  /*4360*/  UMOV UR8, UR35 ;  /* 0x0000002300087c82 */ /* 0x000fe20008000000 */
[----:B------:R-:W-:Y:S01]  /*4370*/  UMOV UR9, URZ ;  /* 0x000000ff00097c82 */ /* 0x000fe20008000000 */
[----:B------:R-:W-:Y:S01]  /*4380*/  ISETP.NE.AND P0, PT, R43, RZ, PT ;  /* 0x000000ff2b00720c */ /* 0x000fe20003f05270 */
[----:B0-----:R-:W-:Y:S01]  /*4390*/  LDS R34, [R190+0x4] ;  /* 0x00000400be227984 */ /* 0x001fe20000000800 */
[----:B------:R-:W-:-:S02]  /*43a0*/  CS2R R38, SRZ ;  /* 0x0000000000267805 */ /* 0x000fc4000001ff00 */
[----:B------:R-:W-:Y:S02]  /*43b0*/  CS2R R40, SRZ ;  /* 0x0000000000287805 */ /* 0x000fe4000001ff00 */
[----:B------:R-:W-:Y:S01]  /*43c0*/  P2R R62, PR, RZ, 0x1 ;  /* 0x00000001ff3e7803 */ /* 0x000fe20000000000 */
[----:B------:R-:W-:Y:S01]  /*43d0*/  LDS R33, [R190+0x8] ;  /* 0x00000800be217984 */ /* 0x000fe20000000800 */
[----:B------:R-:W-:Y:S01]  /*43e0*/  ISETP.NE.AND P0, PT, R45, RZ, PT ;  /* 0x000000ff2d00720c */ /* 0x000fe20003f05270 */
[----:B------:R-:W-:Y:S01]  /*43f0*/  HFMA2 R42, -RZ, RZ, 0, 0 ;  /* 0x00000000ff2a7431 */ /* 0x000fe200000001ff */
[----:B------:R-:W-:Y:S01]  /*4400*/  P2R R66, PR, RZ, 0x2 ;  /* 0x00000002ff427803 */ /* 0x000fe20000000000 */
[----:B------:R-:W-:Y:S01]  /*4410*/  LDS R32, [R190+0xc] ;  /* 0x00000c00be207984 */ /* 0x000fe20000000800 */
[----:B------:R-:W-:Y:S01]  /*4420*/  P2R R60, PR, RZ, 0x1 ;  /* 0x00000001ff3c7803 */ /* 0x000fe20000000000 */
[----:B------:R-:W-:Y:S01]  /*4430*/  HFMA2 R44, -RZ, RZ, 0, 0 ;  /* 0x00000000ff2c7431 */ /* 0x000fe200000001ff */
[----:B------:R-:W-:Y:S01]  /*4440*/  ISETP.NE.AND P0, PT, R47, RZ, PT ;  /* 0x000000ff2f00720c */ /* 0x000fe20003f05270 */
[----:B-1----:R-:W-:Y:S01]  /*4450*/  UIMAD.WIDE.U32 UR36, UR34, UR12, UR8 ;  /* 0x0000000c222472a5 */ /* 0x002fe2000f8e0008 */
[----:B------:R-:W-:Y:S01]  /*4460*/  LDS R31, [R190+0x10] ;  /* 0x00001000be1f7984 */ /* 0x000fe20000000800 */
[----:B------:R-:W-:Y:S01]  /*4470*/  ISETP.NE.AND P1, PT, R53, RZ, PT ;  /* 0x000000ff3500720c */ /* 0x000fe20003f25270 */
[----:B------:R-:W-:Y:S01]  /*4480*/  HFMA2 R46, -RZ, RZ, 0, 0 ;  /* 0x00000000ff2e7431 */ /* 0x000fe200000001ff */
[----:B------:R-:W-:Y:S01]  /*4490*/  UIMAD UR13, UR34, UR13, UR37 ;  /* 0x0000000d220d72a4 */ /* 0x000fe2000f8e0225 */
[----:B------:R-:W-:Y:S01]  /*44a0*/  LDS R30, [R190+0x14] ;  /* 0x00001400be1e7984 */ /* 0x000fe20000000800 */
[----:B------:R-:W-:Y:S01]  /*44b0*/  P2R R58, PR, RZ, 0x1 ;  /* 0x00000001ff3a7803 */ /* 0x000fe20000000000 */
[----:B------:R-:W-:Y:S01]  /*44c0*/  UMOV UR12, UR36 ;  /* 0x00000024000c7c82 */ /* 0x000fe20008000000 */
[----:B------:R-:W-:Y:S01]  /*44d0*/  ISETP.NE.AND P0, PT, R49, RZ, PT ;  /* 0x000000ff3100720c */ /* 0x000fe20003f05270 */
[----:B---3--:R-:W-:Y:S01]  /*44e0*/  UIMAD.WIDE.U32 UR12, UR31, UR14, UR12 ;  /* 0x0000000e1f0c72a5 */ /* 0x008fe2000f8e000c */
[----:B------:R-:W-:Y:S01]  /*44f0*/  LDS R29, [R190+0x18] ;  /* 0x00001800be1d7984 */ /* 0x000fe20000000800 */
[----:B------:R-:W-:Y:S01]  /*4500*/  P2R R68, PR, RZ, 0x4 ;  /* 0x00000004ff447803 */ /* 0x000fe20000000000 */
        /* <DEDUP_REMOVED lines=11> */
[----:B------:R-:W-:Y:S01]  /*45c0*/  ISETP.NE.AND P2, PT, R55, RZ, PT ;  /* 0x000000ff3700720c */ /* 0x000fe20003f45270 */
[----:B------:R-:W0:Y:S01]  /*45d0*/  LDCU.128 UR12, c[0x0][0x420] ;  /* 0x00008400ff0c77ac */ /* 0x000e220008000c00 */
        /* <DEDUP_REMOVED lines=11> */
[----:B------:R-:W-:-:S02]  /*4690*/  MOV R67, RZ ;  /* 0x000000ff00437202 */ /* 0x000fc40000000f00 */
[----:B------:R-:W-:Y:S01]  /*46a0*/  MOV R69, RZ ;  /* 0x000000ff00457202 */ /* 0x000fe20000000f00 */
[----:B0-----:R-:W-:Y:S01]  /*46b0*/  UIMAD.WIDE.U32 UR36, UR34, UR12, UR8 ;  /* 0x0000000c222472a5 */ /* 0x001fe2000f8e0008 */
[----:B------:R-:W-:-:S03]  /*46c0*/  MOV R56, RZ ;  /* 0x000000ff00387202 */ /* 0x000fc60000000f00 */
[----:B------:R-:W-:-:S03]  /*46d0*/  UIMAD UR13, UR34, UR13, UR37 ;  /* 0x0000000d220d72a4 */ /* 0x000fc6000f8e0225 */
[----:B------:R-:W-:Y:S02]  /*46e0*/  UMOV UR12, UR36 ;  /* 0x00000024000c7c82 */ /* 0x000fe40008000000 */
[----:B------:R-:W-:Y:S01]  /*46f0*/  UIMAD.WIDE.U32 UR12, UR31, UR14, UR12 ;  /* 0x0000000e1f0c72a5 */ /* 0x000fe2000f8e000c */
[----:B------:R-:W-:Y:S01]  /*4700*/  HFMA2 R74, -RZ, RZ, 0, 0 ;  /* 0x00000000ff4a7431 */ /* 0x000fe200000001ff */
[----:B------:R-:W-:Y:S01]  /*4710*/  MOV R76, RZ ;  /* 0x000000ff004c7202 */ /* 0x000fe20000000f00 */
[----:B------:R-:W0:Y:S03]  /*4720*/  LDCU.64 UR36, c[0x0][0x510] ;  /* 0x0000a200ff2477ac */ /* 0x000e260008000a00 */
[----:B------:R-:W-:Y:S01]  /*4730*/  IADD3 R3, P5, PT, R21, UR12, RZ ;  /* 0x0000000c15037c10 */ /* 0x000fe2000ffbe0ff */
[----:B------:R-:W-:-:S04]  /*4740*/  UIMAD UR15, UR31, UR15, UR13 ;  /* 0x0000000f1f0f72a4 */ /* 0x000fc8000f8e020d */
[----:B------:R-:W1:Y:S02]  /*4750*/  LDCU.64 UR12, c[0x0][0x488] ;  /* 0x00009100ff0c77ac */ /* 0x000e640008000a00 */
[----:B------:R-:W-:-:S05]  /*4760*/  IADD3.X R4, PT, PT, RZ, UR15, RZ, P5, !PT ;  /* 0x0000000fff047c10 */ /* 0x000fca000affe4ff */
        /* <DEDUP_REMOVED lines=80> */
[----:B------:R-:W0:Y:S04]  /*4c70*/  LDS R43, [R190+0x20] ;  /* 0x00002000be2b7984 */ /* 0x000e280000000800 */
[----:B------:R-:W-:Y:S04]  /*4c80*/  LDS R42, [R190+0x24] ;  /* 0x00002400be2a7984 */ /* 0x000fe80000000800 */
[----:B------:R-:W-:Y:S04]  /*4c90*/  LDS R41, [R190+0x28] ;  /* 0x00002800be297984 */ /* 0x000fe80000000800 */
[----:B------:R-:W0:Y:S04]  /*4ca0*/  LDS R38, [R190+0x2c] ;  /* 0x00002c00be267984 */ /* 0x000e280000000800 */
[----:B------:R-:W0:Y:S04]  /*4cb0*/  LDS R40, [R190+0x30] ;  /* 0x00003000be287984 */ /* 0x000e280000000800 */
[----:B------:R-:W-:Y:S04]  /*4cc0*/  LDS R39, [R190+0x34] ;  /* 0x00003400be277984 */ /* 0x000fe80000000800 */
[----:B------:R-:W0:Y:S04]  /*4cd0*/  LDS R37, [R190+0x38] ;  /* 0x00003800be257984 */ /* 0x000e280000000800 */
[----:B------:R-:W-:Y:S01]  /*4ce0*/  LDS R36, [R190+0x3c] ;  /* 0x00003c00be247984 */ /* 0x000fe20000000800 */
[----:B------:R-:W-:Y:S01]  /*4cf0*/  BAR.SYNC.DEFER_BLOCKING 0x0 ;  /* 0x0000000000007b1d */ /* 0x000fe20000010000 */
[----:B-1----:R-:W-:-:S05]  /*4d00*/  MOV R52, RZ ;  /* 0x000000ff00347202 */ /* 0x002fca0000000f00 */
[----:B------:R-:W5:Y:S01]  /*4d10*/  @!P5 LDG.E R53, desc[UR32][R2.64] ;  /* 0x000000200235d981 */ /* 0x000f62000c1e1900 */
[----:B------:R-:W-:Y:S02]  /*4d20*/  ISETP.NE.AND P5, PT, R55, RZ, PT ;  /* 0x000000ff3700720c */ /* 0x000fe40003fa5270 */
[----:B--2---:R-:W-:Y:S01]  /*4d30*/  MOV R56, RZ ;  /* 0x000000ff00387202 */ /* 0x004fe20000000f00 */
[----:B------:R-:W2:Y:S01]  /*4d40*/  @!P3 LDG.E R74, desc[UR32][R2.64+0x700] ;  /* 0x00070020024ab981 */ /* 0x000ea2000c1e1900 */
[----:B------:R-:W-:Y:S02]  /*4d50*/  MOV R61, RZ ;  /* 0x000000ff003d7202 */ /* 0x000fe40000000f00 */
[----:B------:R-:W-:Y:S01]  /*4d60*/  MOV R65, RZ ;  /* 0x000000ff00417202 */ /* 0x000fe20000000f00 */
[----:B------:R-:W2:Y:S06]  /*4d70*/  @!P4 LDG.E R76, desc[UR32][R2.64+0x780] ;  /* 0x00078020024cc981 */ /* 0x000eac000c1e1900 */
[----:B------:R-:W2:Y:S01]  /*4d80*/  @!P5 LDG.E R52, desc[UR32][R2.64+0x80] ;  /* 0x000080200234d981 */ /* 0x000ea2000c1e1900 */
[----:B------:R-:W-:Y:S01]  /*4d90*/  ISETP.NE.AND P5, PT, R57, RZ, PT ;  /* 0x000000ff3900720c */ /* 0x000fe20003fa5270 */
[----:B------:R-:W-:-:S12]  /*4da0*/  HFMA2 R57, -RZ, RZ, 0, 0 ;  /* 0x00000000ff397431 */ /* 0x000fd800000001ff */
[----:B------:R-:W2:Y:S01]  /*4db0*/  @!P5 LDG.E R57, desc[UR32][R2.64+0x100] ;  /* 0x000100200239d981 */ /* 0x000ea2000c1e1900 */
[----:B------:R-:W-:-:S13]  /*4dc0*/  ISETP.NE.AND P5, PT, R58, RZ, PT ;  /* 0x000000ff3a00720c */ /* 0x000fda0003fa5270 */
[----:B------:R-:W2:Y:S01]  /*4dd0*/  @!P5 LDG.E R56, desc[UR32][R2.64+0x180] ;  /* 0x000180200238d981 */ /* 0x000ea2000c1e1900 */
[----:B------:R-:W-:Y:S02]  /*4de0*/  ISETP.NE.AND P5, PT, R59, RZ, PT ;  /* 0x000000ff3b00720c */ /* 0x000fe40003fa5270 */
[----:B------:R-:W-:-:S11]  /*4df0*/  CS2R R58, SRZ ;  /* 0x00000000003a7805 */ /* 0x000fd6000001ff00 */
[----:B------:R-:W2:Y:S01]  /*4e00*/  @!P5 LDG.E R58, desc[UR32][R2.64+0x200] ;  /* 0x00020020023ad981 */ /* 0x000ea2000c1e1900 */
[----:B------:R-:W-:-:S13]  /*4e10*/  ISETP.NE.AND P5, PT, R60, RZ, PT ;  /* 0x000000ff3c00720c */ /* 0x000fda0003fa5270 */
[----:B------:R-:W2:Y:S01]  /*4e20*/  @!P5 LDG.E R59, desc[UR32][R2.64+0x280] ;  /* 0x00028020023bd981 */ /* 0x000ea2000c1e1900 */
[----:B------:R-:W-:Y:S01]  /*4e30*/  ISETP.NE.AND P5, PT, R62, RZ, PT ;  /* 0x000000ff3e00720c */ /* 0x000fe20003fa5270 */
[----:B------:R-:W-:-:S12]  /*4e40*/  HFMA2 R62, -RZ, RZ, 0, 0 ;  /* 0x00000000ff3e7431 */ /* 0x000fd800000001ff */
[----:B------:R-:W2:Y:S01]  /*4e50*/  @!P5 LDG.E R62, desc[UR32][R2.64+0x300] ;  /* 0x00030020023ed981 */ /* 0x000ea2000c1e1900 */
[----:B------:R-:W-:Y:S01]  /*4e60*/  ISETP.NE.AND P5, PT, R64, RZ, PT ;  /* 0x000000ff4000720c */ /* 0x000fe20003fa5270 */
[----:B------:R-:W-:-:S12]  /*4e70*/  HFMA2 R64, -RZ, RZ, 0, 0 ;  /* 0x00000000ff407431 */ /* 0x000fd800000001ff */
[----:B------:R-:W2:Y:S01]  /*4e80*/  @!P5 LDG.E R61, desc[UR32][R2.64+0x380] ;  /* 0x00038020023dd981 */ /* 0x000ea2000c1e1900 */
[----:B------:R-:W-:Y:S01]  /*4e90*/  ISETP.NE.AND P5, PT, R66, RZ, PT ;  /* 0x000000ff4200720c */ /* 0x000fe20003fa5270 */
[----:B------:R-:W-:Y:S01]  /*4ea0*/  HFMA2 R66, -RZ, RZ, 0, 0 ;  /* 0x00000000ff427431 */ /* 0x000fe200000001ff */
[----:B------:R-:W-:Y:S02]  /*4eb0*/  MOV R67, RZ ;  /* 0x000000ff00437202 */ /* 0x000fe40000000f00 */
[----:B------:R-:W-:-:S04]  /*4ec0*/  MOV R69, RZ ;  /* 0x000000ff00457202 */ /* 0x000fc80000000f00 */
[----:B------:R-:W2:Y:S04]  /*4ed0*/  @!P0 LDG.E R67, desc[UR32][R2.64+0x580] ;  /* 0x0005802002438981 */ /* 0x000ea8000c1e1900 */
[----:B------:R-:W2:Y:S04]  /*4ee0*/  @!P6 LDG.E R66, desc[UR32][R2.64+0x500] ;  /* 0x000500200242e981 */ /* 0x000ea8000c1e1900 */
[----:B------:R-:W2:Y:S01]  /*4ef0*/  @!P5 LDG.E R64, desc[UR32][R2.64+0x400] ;  /* 0x000400200240d981 */ /* 0x000ea2000c1e1900 */
[----:B------:R-:W-:Y:S01]  /*4f00*/  ISETP.NE.AND P5, PT, R68, RZ, PT ;  /* 0x000000ff4400720c */ /* 0x000fe20003fa5270 */
[----:B------:R-:W-:-:S02]  /*4f10*/  HFMA2 R68, -RZ, RZ, 0, 0 ;  /* 0x00000000ff447431 */ /* 0x000fc400000001ff */
[----:B------:R-:W2:Y:S04]  /*4f20*/  @!P2 LDG.E R69, desc[UR32][R2.64+0x680] ;  /* 0x000680200245a981 */ /* 0x000ea8000c1e1900 */
[----:B------:R-:W2:Y:S06]  /*4f30*/  @!P1 LDG.E R68, desc[UR32][R2.64+0x600] ;  /* 0x0006002002449981 */ /* 0x000eac000c1e1900 */
[----:B------:R0:W2:Y:S01]  /*4f40*/  @!P5 LDG.E R65, desc[UR32][R2.64+0x480] ;  /* 0x000480200241d981 */ /* 0x0000a2000c1e1900 */
[----:B---3--:R-:W-:Y:S01]  /*4f50*/  FMUL.FTZ R55, R50, -1.4426950216293334961 ;  /* 0xbfb8aa3b32377820 */ /* 0x008fe20000410000 */
[----:B------:R-:W-:Y:S01]  /*4f60*/  FMUL.FTZ R54, R51, -1.4426950216293334961 ;  /* 0xbfb8aa3b33367820 */ /* 0x000fe20000410000 */
[----:B----4-:R-:W-:-:S04]  /*4f70*/  FMUL.FTZ R63, R48, -1.4426950216293334961 ;  /* 0xbfb8aa3b303f7820 */ /* 0x010fc80000410000 */
[----:B------:R-:W1:Y:S01]  /*4f80*/  MUFU.EX2 R55, R55 ;  /* 0x0000003700377308 */ /* 0x000e620000000800 */
[----:B-----5:R-:W-:Y:S01]  /*4f90*/  FMUL.FTZ R70, R47, -1.4426950216293334961 ;  /* 0xbfb8aa3b2f467820 */ /* 0x020fe20000410000 */
[----:B------:R-:W-:Y:S01]  /*4fa0*/  FMUL.FTZ R60, R49, -1.4426950216293334961 ;  /* 0xbfb8aa3b313c7820 */ /* 0x000fe20000410000 */
[----:B0-----:R-:W-:-:S05]  /*4fb0*/  FMUL.FTZ R3, R45, -1.4426950216293334961 ;  /* 0xbfb8aa3b2d037820 */ /* 0x001fca0000410000 */
[----:B------:R-:W0:Y:S08]  /*4fc0*/  MUFU.EX2 R54, R54 ;  /* 0x0000003600367308 */ /* 0x000e300000000800 */
[----:B------:R-:W3:Y:S01]  /*4fd0*/  MUFU.EX2 R63, R63 ;  /* 0x0000003f003f7308 */ /* 0x000ee20000000800 */
[----:B-1----:R-:W-:Y:S01]  /*4fe0*/  FADD.FTZ R55, R55, 1 ;  /* 0x3f80000037377421 */ /* 0x002fe20000010000 */
[----:B------:R-:W-:-:S06]  /*4ff0*/  FMUL.FTZ R2, R46, -1.4426950216293334961 ;  /* 0xbfb8aa3b2e027820 */ /* 0x000fcc0000410000 */
[----:B------:R-:W1:Y:S01]  /*5000*/  MUFU.EX2 R70, R70 ;  /* 0x0000004600467308 */ /* 0x000e620000000800 */
[----:B------:R-:W-:-:S07]  /*5010*/  FMUL.FTZ R71, R44, -1.4426950216293334961 ;  /* 0xbfb8aa3b2c477820 */ /* 0x000fce0000410000 */
[----:B------:R-:W4:Y:S01]  /*5020*/  MUFU.EX2 R60, R60 ;  /* 0x0000003c003c7308 */ /* 0x000f220000000800 */
[----:B0-----:R-:W-:-:S07]  /*5030*/  FADD.FTZ R54, R54, 1 ;  /* 0x3f80000036367421 */ /* 0x001fce0000010000 */
[----:B------:R-:W0:Y:S01]  /*5040*/  MUFU.EX2 R3, R3 ;  /* 0x0000000300037308 */ /* 0x000e220000000800 */
[----:B---3--:R-:W-:Y:S01]  /*5050*/  FADD.FTZ R63, R63, 1 ;  /* 0x3f8000003f3f7421 */ /* 0x008fe20000010000 */
[----:B------:R-:W-:Y:S01]  /*5060*/  FMUL.FTZ R72, R43, -1.4426950216293334961 ;  /* 0xbfb8aa3b2b487820 */ /* 0x000fe20000410000 */
[----:B------:R-:W-:-:S05]  /*5070*/  FMUL.FTZ R78, R38, -1.4426950216293334961 ;  /* 0xbfb8aa3b264e7820 */ /* 0x000fca0000410000 */
[----:B------:R-:W-:Y:S01]  /*5080*/  MUFU.RCP R55, R55 ;  /* 0x0000003700377308 */ /* 0x000fe20000001000 */
[----:B------:R-:W-:Y:S01]  /*5090*/  FMUL.FTZ R75, R42, -1.4426950216293334961 ;  /* 0xbfb8aa3b2a4b7820 */ /* 0x000fe20000410000 */
[----:B-1----:R-:W-:-:S06]  /*50a0*/  FADD.FTZ R70, R70, 1 ;  /* 0x3f80000046467421 */ /* 0x002fcc0000010000 */
[----:B------:R-:W1:Y:S08]  /*50b0*/  MUFU.EX2 R2, R2 ;  /* 0x0000000200027308 */ /* 0x000e700000000800 */
[----:B------:R-:W3:Y:S01]  /*50c0*/  MUFU.EX2 R71, R71 ;  /* 0x0000004700477308 */ /* 0x000ee20000000800 */
[----:B----4-:R-:W-:Y:S01]  /*50d0*/  FADD.FTZ R60, R60, 1 ;  /* 0x3f8000003c3c7421 */ /* 0x010fe20000010000 */
[----:B------:R-:W-:Y:S01]  /*50e0*/  FMUL.FTZ R77, R41, -1.4426950216293334961 ;  /* 0xbfb8aa3b294d7820 */ /* 0x000fe20000410000 */
[----:B0-----:R-:W-:-:S05]  /*50f0*/  FADD.FTZ R3, R3, 1 ;  /* 0x3f80000003037421 */ /* 0x001fca0000010000 */
[----:B------:R-:W-:Y:S01]  /*5100*/  MUFU.RCP R54, R54 ;  /* 0x0000003600367308 */ /* 0x000fe20000001000 */
[----:B------:R-:W-:-:S07]  /*5110*/  FMUL.FTZ R79, R40, -1.4426950216293334961 ;  /* 0xbfb8aa3b284f7820 */ /* 0x000fce0000410000 */
[----:B------:R0:W4:Y:S08]  /*5120*/  MUFU.EX2 R73, R72 ;  /* 0x0000004800497308 */ /* 0x0001300000000800 */
[----:B------:R-:W-:Y:S01]  /*5130*/  MUFU.RCP R63, R63 ;  /* 0x0000003f003f7308 */ /* 0x000fe20000001000 */
[----:B0-----:R-:W-:-:S07]  /*5140*/  FMUL.FTZ R72, R37, -1.4426950216293334961 ;  /* 0xbfb8aa3b25487820 */ /* 0x001fce0000410000 */
[----:B------:R-:W0:Y:S01]  /*5150*/  MUFU.EX2 R78, R78 ;  /* 0x0000004e004e7308 */ /* 0x000e220000000800 */
[----:B------:R-:W-:Y:S01]  /*5160*/  FMUL.FTZ R81, R39, -1.4426950216293334961 ;  /* 0xbfb8aa3b27517820 */ /* 0x000fe20000410000 */
[----:B-1----:R-:W-:-:S06]  /*5170*/  FADD.FTZ R2, R2, 1 ;  /* 0x3f80000002027421 */ /* 0x002fcc0000010000 */
[----:B------:R-:W1:Y:S01]  /*5180*/  MUFU.EX2 R75, R75 ;  /* 0x0000004b004b7308 */ /* 0x000e620000000800 */
        /* <DEDUP_REMOVED lines=18> */
[----:B------:R-:W5:Y:S04]  /*52b0*/  LDS R52, [R190] ;  /* 0x00000000be347984 */ /* 0x000f680000000800 */
[----:B------:R-:W1:Y:S04]  /*52c0*/  LDS R58, [R190+0x8] ;  /* 0x00000800be3a7984 */ /* 0x000e680000000800 */
[----:B------:R-:W-:Y:S04]  /*52d0*/  LDS R57, [R190+0xc] ;  /* 0x00000c00be397984 */ /* 0x000fe80000000800 */
[----:B------:R-:W1:Y:S01]  /*52e0*/  LDS R56, [R190+0x10] ;  /* 0x00001000be387984 */ /* 0x000e620000000800 */
[----:B------:R-:W1:Y:S01]  /*52f0*/  MUFU.RCP R70, R70 ;  /* 0x0000004600467308 */ /* 0x000e620000001000 */
[----:B---3--:R-:W-:-:S02]  /*5300*/  FADD.FTZ R69, R71, 1 ;  /* 0x3f80000047457421 */ /* 0x008fc40000010000 */
[----:B------:R-:W3:Y:S04]  /*5310*/  LDS R62, [R190+0x18] ;  /* 0x00001800be3e7984 */ /* 0x000ee80000000800 */
[----:B------:R-:W3:Y:S01]  /*5320*/  LDS R59, [R190+0x14] ;  /* 0x00001400be3b7984 */ /* 0x000ee20000000800 */
[----:B------:R-:W-:Y:S08]  /*5330*/  MUFU.EX2 R88, R72 ;  /* 0x0000004800587308 */ /* 0x000ff00000000800 */
[----:B------:R-:W1:Y:S01]  /*5340*/  MUFU.RCP R60, R60 ;  /* 0x0000003c003c7308 */ /* 0x000e620000001000 */
[----:B------:R-:W3:Y:S07]  /*5350*/  LDS R61, [R190+0x1c] ;  /* 0x00001c00be3d7984 */ /* 0x000eee0000000800 */
[----:B------:R-:W-:Y:S01]  /*5360*/  MUFU.EX2 R80, R79 ;  /* 0x0000004f00507308 */ /* 0x000fe20000000800 */
[----:B--2---:R-:W-:-:S07]  /*5370*/  FMUL.FTZ R64, R34, R53 ;  /* 0x0000003522407220 */ /* 0x004fce0000410000 */
[----:B------:R-:W2:Y:S01]  /*5380*/  MUFU.EX2 R77, R77 ;  /* 0x0000004d004d7308 */ /* 0x000ea20000000800 */
[----:B------:R-:W-:Y:S01]  /*5390*/  FMUL.FTZ R64, R55, R64 ;  /* 0x0000004037407220 */ /* 0x000fe20000410000 */
[----:B----4-:R-:W-:Y:S01]  /*53a0*/  FADD.FTZ R73, R73, 1 ;  /* 0x3f80000049497421 */ /* 0x010fe20000010000 */
[----:B0-----:R-:W-:Y:S01]  /*53b0*/  FADD.FTZ R78, R78, 1 ;  /* 0x3f8000004e4e7421 */ /* 0x001fe20000010000 */
[----:B------:R-:W-:Y:S01]  /*53c0*/  FMUL.FTZ R82, R36, -1.4426950216293334961 ;  /* 0xbfb8aa3b24527820 */ /* 0x000fe20000410000 */
[----:B------:R-:W-:Y:S03]  /*53d0*/  LDS R66, [R190+0x28] ;  /* 0x00002800be427984 */ /* 0x000fe60000000800 */
[----:B------:R0:W-:Y:S01]  /*53e0*/  MUFU.RCP R72, R3 ;  /* 0x0000000300487308 */ /* 0x0001e20000001000 */
[----:B------:R-:W-:Y:S01]  /*53f0*/  LDS R68, [R190+0x2c] ;  /* 0x00002c00be447984 */ /* 0x000fe20000000800 */
[----:B0-----:R-:W-:-:S06]  /*5400*/  FADD.FTZ R3, -R55, 1 ;  /* 0x3f80000037037421 */ /* 0x001fcc0000010100 */
[----:B------:R0:W4:Y:S01]  /*5410*/  MUFU.EX2 R83, R81 ;  /* 0x0000005100537308 */ /* 0x0001220000000800 */
[----:B------:R-:W-:Y:S01]  /*5420*/  FFMA.FTZ R65, R50, R3, 1 ;  /* 0x3f80000032417423 */ /* 0x000fe20000010003 */
[----:B-----5:R-:W-:-:S06]  /*5430*/  FMUL.FTZ R3, R35, R52 ;  /* 0x0000003423037220 */ /* 0x020fcc0000410000 */
[----:B------:R5:W3:Y:S01]  /*5440*/  MUFU.RCP R67, R2 ;  /* 0x0000000200437308 */ /* 0x000ae20000001000 */
[----:B0-----:R-:W-:Y:S01]  /*5450*/  FMUL.FTZ R81, R64, R65 ;  /* 0x0000004140517220 */ /* 0x001fe20000410000 */
[----:B------:R-:W-:Y:S01]  /*5460*/  FADD.FTZ R65, -R63, 1 ;  /* 0x3f8000003f417421 */ /* 0x000fe20000010100 */
[----:B------:R-:W-:-:S05]  /*5470*/  FMUL.FTZ R3, R54, R3 ;  /* 0x0000000336037220 */ /* 0x000fca0000410000 */
[----:B------:R-:W0:Y:S01]  /*5480*/  MUFU.RCP R69, R69 ;  /* 0x0000004500457308 */ /* 0x000e220000001000 */
[----:B-----5:R-:W-:Y:S01]  /*5490*/  FADD.FTZ R2, -R54, 1 ;  /* 0x3f80000036027421 */ /* 0x020fe20000010100 */
[----:B-1----:R-:W-:Y:S01]  /*54a0*/  FADD.FTZ R71, R75, 1 ;  /* 0x3f8000004b477421 */ /* 0x002fe20000010000 */
[----:B------:R-:W-:Y:S02]  /*54b0*/  FADD.FTZ R64, -R70, 1 ;  /* 0x3f80000046407421 */ /* 0x000fe40000010100 */
[----:B------:R-:W-:Y:S01]  /*54c0*/  FFMA.FTZ R2, R51, R2, 1 ;  /* 0x3f80000033027423 */ /* 0x000fe20000010002 */
[----:B------:R-:W-:Y:S02]  /*54d0*/  FFMA.FTZ R75, R48, R65, 1 ;  /* 0x3f800000304b7423 */ /* 0x000fe40000010041 */
[----:B------:R1:W-:Y:S01]  /*54e0*/  MUFU.RCP R74, R73 ;  /* 0x00000049004a7308 */ /* 0x0003e20000001000 */
[----:B------:R-:W-:Y:S01]  /*54f0*/  FMUL.FTZ R3, R3, R2 ;  /* 0x0000000203037220 */ /* 0x000fe20000410000 */
[----:B------:R-:W5:Y:S01]  /*5500*/  LDS R65, [R190+0x20] ;  /* 0x00002000be417984 */ /* 0x000f620000000800 */
[----:B------:R-:W-:Y:S01]  /*5510*/  FADD.FTZ R2, -R60, 1 ;  /* 0x3f8000003c027421 */ /* 0x000fe20000010100 */
[----:B--2---:R-:W-:-:S04]  /*5520*/  FADD.FTZ R76, R77, 1 ;  /* 0x3f8000004d4c7421 */ /* 0x004fc80000010000 */
[----:B------:R2:W-:Y:S01]  /*5530*/  MUFU.RCP R79, R78 ;  /* 0x0000004e004f7308 */ /* 0x0005e20000001000 */
[----:B-1----:R-:W-:Y:S01]  /*5540*/  FMUL.FTZ R73, R33, R58 ;  /* 0x0000003a21497220 */ /* 0x002fe20000410000 */
[----:B------:R-:W-:Y:S01]  /*5550*/  FMUL.FTZ R77, R31, R56 ;  /* 0x000000381f4d7220 */ /* 0x000fe20000410000 */
[----:B------:R-:W-:-:S05]  /*5560*/  FFMA.FTZ R2, R49, R2, 1 ;  /* 0x3f80000031027423 */ /* 0x000fca0000010002 */
[----:B------:R1:W5:Y:S01]  /*5570*/  MUFU.EX2 R90, R82 ;  /* 0x00000052005a7308 */ /* 0x0003620000000800 */
[----:B--2---:R-:W-:Y:S01]  /*5580*/  FMUL.FTZ R78, R32, R57 ;  /* 0x00000039204e7220 */ /* 0x004fe20000410000 */
[----:B------:R-:W-:-:S03]  /*5590*/  FMUL.FTZ R73, R60, R73 ;  /* 0x000000493c497220 */ /* 0x000fc60000410000 */
[----:B------:R-:W-:Y:S01]  /*55a0*/  FMUL.FTZ R78, R63, R78 ;  /* 0x0000004e3f4e7220 */ /* 0x000fe20000410000 */
[----:B-1----:R-:W-:Y:S01]  /*55b0*/  FADD.FTZ R82, R80, 1 ;  /* 0x3f80000050527421 */ /* 0x002fe20000010000 */
[----:B------:R-:W-:Y:S02]  /*55c0*/  FFMA.FTZ R80, R47, R64, 1 ;  /* 0x3f8000002f507423 */ /* 0x000fe40000010040 */
[----:B------:R-:W1:Y:S01]  /*55d0*/  LDS R64, [R190+0x24] ;  /* 0x00002400be407984 */ /* 0x000e620000000800 */
[----:B----4-:R-:W-:Y:S01]  /*55e0*/  FADD.FTZ R84, R83, 1 ;  /* 0x3f80000053547421 */ /* 0x010fe20000010000 */
[----:B------:R-:W-:Y:S01]  /*55f0*/  FMUL.FTZ R77, R70, R77 ;  /* 0x0000004d464d7220 */ /* 0x000fe20000410000 */
[----:B------:R-:W-:Y:S01]  /*5600*/  FMUL.FTZ R83, R73, R2 ;  /* 0x0000000249537220 */ /* 0x000fe20000410000 */
[----:B------:R-:W-:Y:S01]  /*5610*/  FMUL.FTZ R85, R78, R75 ;  /* 0x0000004b4e557220 */ /* 0x000fe20000410000 */
[----:B---3--:R-:W-:Y:S01]  /*5620*/  FADD.FTZ R73, -R67, 1 ;  /* 0x3f80000043497421 */ /* 0x008fe20000010100 */
[----:B0-----:R-:W-:Y:S01]  /*5630*/  FADD.FTZ R75, -R69, 1 ;  /* 0x3f800000454b7421 */ /* 0x001fe20000010100 */
[----:B------:R-:W-:Y:S01]  /*5640*/  FMUL.FTZ R87, R77, R80 ;  /* 0x000000504d577220 */ /* 0x000fe20000410000 */
[----:B------:R-:W-:Y:S01]  /*5650*/  LDS R78, [R190+0x3c] ;  /* 0x00003c00be4e7984 */ /* 0x000fe20000000800 */
[----:B------:R-:W-:Y:S01]  /*5660*/  FFMA.FTZ R89, R46, R73, 1 ;  /* 0x3f8000002e597423 */ /* 0x000fe20000010049 */
[----:B------:R-:W-:-:S02]  /*5670*/  FFMA.FTZ R93, R44, R75, 1 ;  /* 0x3f8000002c5d7423 */ /* 0x000fc4000001004b */
[----:B------:R-:W0:Y:S01]  /*5680*/  LDS R77, [R190+0x30] ;  /* 0x00003000be4d7984 */ /* 0x000e220000000800 */
[----:B------:R-:W2:Y:S03]  /*5690*/  MUFU.RCP R71, R71 ;  /* 0x0000004700477308 */ /* 0x000ea60000001000 */
[----:B------:R-:W3:Y:S04]  /*56a0*/  LDS R75, [R190+0x34] ;  /* 0x00003400be4b7984 */ /* 0x000ee80000000800 */
[----:B------:R-:W4:Y:S01]  /*56b0*/  LDS R73, [R190+0x38] ;  /* 0x00003800be497984 */ /* 0x000f220000000800 */
[----:B------:R-:W1:Y:S01]  /*56c0*/  MUFU.RCP R76, R76 ;  /* 0x0000004c004c7308 */ /* 0x000e620000001000 */
[----:B------:R-:W-:Y:S01]  /*56d0*/  FADD.FTZ R2, -R72, 1 ;  /* 0x3f80000048027421 */ /* 0x000fe20000010100 */
[----:B------:R-:W-:Y:S01]  /*56e0*/  FMUL.FTZ R91, R29, R62 ;  /* 0x0000003e1d5b7220 */ /* 0x000fe20000410000 */
[----:B-----5:R-:W-:Y:S01]  /*56f0*/  FADD.FTZ R90, R90, 1 ;  /* 0x3f8000005a5a7421 */ /* 0x020fe20000010000 */
[----:B------:R-:W-:Y:S01]  /*5700*/  FADD.FTZ R88, R88, 1 ;  /* 0x3f80000058587421 */ /* 0x000fe20000010000 */
[----:B------:R-:W-:Y:S01]  /*5710*/  FFMA.FTZ R80, R45, R2, 1 ;  /* 0x3f8000002d507423 */ /* 0x000fe20000010002 */
[----:B------:R-:W-:-:S02]  /*5720*/  FMUL.FTZ R2, R30, R59 ;  /* 0x0000003b1e027220 */ /* 0x000fc40000410000 */
[----:B------:R-:W5:Y:S01]  /*5730*/  MUFU.RCP R86, R84 ;  /* 0x0000005400567308 */ /* 0x000f620000001000 */
[----:B------:R-:W-:Y:S01]  /*5740*/  FMUL.FTZ R91, R72, R91 ;  /* 0x0000005b485b7220 */ /* 0x000fe20000410000 */
[----:B------:R-:W-:Y:S01]  /*5750*/  FMUL.FTZ R2, R67, R2 ;  /* 0x0000000243027220 */ /* 0x000fe20000410000 */
[----:B--2---:R-:W-:Y:S01]  /*5760*/  FADD.FTZ R95, -R71, 1 ;  /* 0x3f800000475f7421 */ /* 0x004fe20000010100 */
[----:B------:R-:W-:Y:S01]  /*5770*/  ISETP.NE.AND P1, PT, R197, RZ, PT ;  /* 0x000000ffc500720c */ /* 0x000fe20003f25270 */
[----:B------:R-:W-:Y:S01]  /*5780*/  FADD.FTZ R99, -R79, 1 ;  /* 0x3f8000004f637421 */ /* 0x000fe20000010100 */
[----:B------:R-:W-:Y:S01]  /*5790*/  BAR.SYNC.DEFER_BLOCKING 0x0 ;  /* 0x0000000000007b1d */ /* 0x000fe20000010000 */
[----:B------:R-:W-:-:S05]  /*57a0*/  FMUL.FTZ R91, R91, R80 ;  /* 0x000000505b5b7220 */ /* 0x000fca0000410000 */
[----:B------:R2:W-:Y:S01]  /*57b0*/  MUFU.RCP R103, R82 ;  /* 0x0000005200677308 */ /* 0x0005e20000001000 */
[----:B------:R-:W-:Y:S01]  /*57c0*/  FMUL.FTZ R89, R2, R89 ;  /* 0x0000005902597220 */ /* 0x000fe20000410000 */
[----:B-1----:R-:W-:Y:S01]  /*57d0*/  FADD.FTZ R80, -R76, 1 ;  /* 0x3f8000004c507421 */ /* 0x002fe20000010100 */
[----:B------:R-:W-:-:S05]  /*57e0*/  FFMA.FTZ R97, R42, R95, 1 ;  /* 0x3f8000002a617423 */ /* 0x000fca000001005f */
[----:B------:R-:W1:Y:S01]  /*57f0*/  MUFU.RCP R113, R90 ;  /* 0x0000005a00717308 */ /* 0x000e620000001000 */
[----:B--2---:R-:W-:Y:S01]  /*5800*/  FMUL.FTZ R82, R22, R61 ;  /* 0x0000003d16527220 */ /* 0x004fe20000410000 */
[----:B------:R-:W-:Y:S01]  /*5810*/  FADD.FTZ R2, -R74, 1 ;  /* 0x3f8000004a027421 */ /* 0x000fe20000010100 */
[----:B------:R-:W-:Y:S02]  /*5820*/  FMUL.FTZ R95, R4, R65 ;  /* 0x00000041045f7220 */ /* 0x000fe40000410000 */
[----:B------:R-:W-:-:S03]  /*5830*/  FMUL.FTZ R82, R69, R82 ;  /* 0x0000005245527220 */ /* 0x000fc60000410000 */
[----:B------:R-:W2:Y:S01]  /*5840*/  MUFU.RCP R88, R88 ;  /* 0x0000005800587308 */ /* 0x000ea20000001000 */
[----:B------:R-:W-:Y:S01]  /*5850*/  FMUL.FTZ R93, R82, R93 ;  /* 0x0000005d525d7220 */ /* 0x000fe20000410000 */
[----:B------:R-:W-:Y:S01]  /*5860*/  FFMA.FTZ R82, R41, R80, 1 ;  /* 0x3f80000029527423 */ /* 0x000fe20000010050 */
[----:B------:R-:W-:Y:S01]  /*5870*/  FFMA.FTZ R2, R43, R2, 1 ;  /* 0x3f8000002b027423 */ /* 0x000fe20000010002 */
[----:B------:R-:W-:Y:S01]  /*5880*/  FMUL.FTZ R80, R5, R64 ;  /* 0x0000004005507220 */ /* 0x000fe20000410000 */
[----:B------:R-:W-:Y:S01]  /*5890*/  FMUL.FTZ R95, R74, R95 ;  /* 0x0000005f4a5f7220 */ /* 0x000fe20000410000 */
[----:B------:R-:W-:Y:S01]  /*58a0*/  FFMA.FTZ R101, R38, R99, 1 ;  /* 0x3f80000026657423 */ /* 0x000fe20000010063 */
[----:B------:R-:W-:Y:S01]  /*58b0*/  FMUL.FTZ R99, R25, R66 ;  /* 0x0000004219637220 */ /* 0x000fe20000410000 */
[----:B------:R-:W-:Y:S01]  /*58c0*/  FMUL.FTZ R84, R23, R68 ;  /* 0x0000004417547220 */ /* 0x000fe20000410000 */
[----:B------:R-:W-:Y:S01]  /*58d0*/  FMUL.FTZ R80, R71, R80 ;  /* 0x0000005047507220 */ /* 0x000fe20000410000 */
[----:B------:R-:W-:Y:S01]  /*58e0*/  FMUL.FTZ R95, R95, R2 ;  /* 0x000000025f5f7220 */ /* 0x000fe20000410000 */
[----:B-----5:R-:W-:Y:S01]  /*58f0*/  FADD.FTZ R2, -R86, 1 ;  /* 0x3f80000056027421 */ /* 0x020fe20000010100 */
[----:B------:R-:W-:Y:S01]  /*5900*/  FMUL.FTZ R99, R76, R99 ;  /* 0x000000634c637220 */ /* 0x000fe20000410000 */
[----:B------:R-:W-:Y:S01]  /*5910*/  FMUL.FTZ R84, R79, R84 ;  /* 0x000000544f547220 */ /* 0x000fe20000410000 */
[----:B-1----:R-:W-:Y:S01]  /*5920*/  FADD.FTZ R109, -R113, 1 ;  /* 0x3f800000716d7421 */ /* 0x002fe20000010100 */
[----:B------:R-:W-:Y:S01]  /*5930*/  FMUL.FTZ R97, R80, R97 ;  /* 0x0000006150617220 */ /* 0x000fe20000410000 */
[----:B------:R-:W-:Y:S01]  /*5940*/  VOTEU.ALL UP0, P1 ;  /* 0x0000000000ff7886 */ /* 0x000fe20000800000 */
[----:B------:R-:W-:Y:S01]  /*5950*/  FFMA.FTZ R80, R39, R2, 1 ;  /* 0x3f80000027507423 */ /* 0x000fe20000010002 */
[----:B------:R-:W-:Y:S01]  /*5960*/  FADD.FTZ R107, -R103, 1 ;  /* 0x3f800000676b7421 */ /* 0x000fe20000010100 */
[----:B0-----:R-:W-:Y:S01]  /*5970*/  FMUL.FTZ R2, R24, R77 ;  /* 0x0000004d18027220 */ /* 0x001fe20000410000 */
[----:B------:R-:W-:Y:S01]  /*5980*/  FMUL.FTZ R99, R99, R82 ;  /* 0x0000005263637220 */ /* 0x000fe20000410000 */
[----:B------:R-:W-:Y:S01]  /*5990*/  FMUL.FTZ R101, R84, R101 ;  /* 0x0000006554657220 */ /* 0x000fe20000410000 */
[----:B------:R-:W-:Y:S01]  /*59a0*/  FFMA.FTZ R115, R36, R109, 1 ;  /* 0x3f80000024737423 */ /* 0x000fe2000001006d */
[----:B--2---:R-:W-:Y:S01]  /*59b0*/  FADD.FTZ R82, -R88, 1 ;  /* 0x3f80000058527421 */ /* 0x004fe20000010100 */
[----:B---3--:R-:W-:Y:S01]  /*59c0*/  FMUL.FTZ R109, R28, R75 ;  /* 0x0000004b1c6d7220 */ /* 0x008fe20000410000 */
[----:B----4-:R-:W-:Y:S01]  /*59d0*/  FMUL.FTZ R111, R26, R73 ;  /* 0x000000491a6f7220 */ /* 0x010fe20000410000 */
[----:B------:R-:W-:Y:S01]  /*59e0*/  FMUL.FTZ R84, R27, R78 ;  /* 0x0000004e1b547220 */ /* 0x000fe20000410000 */
[----:B------:R-:W-:Y:S01]  /*59f0*/  @!UP0 UIMAD UR12, UR20, -0x400, UR10 ;  /* 0xfffffc00140c88a4 */ /* 0x000fe2000f8e020a */
[----:B------:R-:W-:Y:S01]  /*5a00*/  FFMA.FTZ R107, R40, R107, 1 ;  /* 0x3f800000286b7423 */ /* 0x000fe2000001006b */
[----:B------:R-:W-:Y:S01]  /*5a10*/  FMUL.FTZ R2, R103, R2 ;  /* 0x0000000267027220 */ /* 0x000fe20000410000 */
[----:B------:R-:W-:Y:S01]  /*5a20*/  FFMA.FTZ R82, R37, R82, 1 ;  /* 0x3f80000025527423 */ /* 0x000fe20000010052 */
[----:B------:R-:W-:Y:S01]  /*5a30*/  FMUL.FTZ R109, R86, R109 ;  /* 0x0000006d566d7220 */ /* 0x000fe20000410000 */
[----:B------:R-:W-:Y:S01]  /*5a40*/  FMUL.FTZ R111, R88, R111 ;  /* 0x0000006f586f7220 */ /* 0x000fe20000410000 */
[----:B------:R-:W-:Y:S01]  /*5a50*/  FMUL.FTZ R84, R113, R84 ;  /* 0x0000005471547220 */ /* 0x000fe20000410000 */
[----:B------:R-:W-:Y:S01]  /*5a60*/  FMUL.FTZ R107, R2, R107 ;  /* 0x0000006b026b7220 */ /* 0x000fe20000410000 */
[----:B------:R-:W-:Y:S01]  /*5a70*/  MOV R2, UR12 ;  /* 0x0000000c00027c02 */ /* 0x000fe20008000f00 */
        /* <DEDUP_REMOVED lines=45> */
[----:B0-----:R-:W-:Y:S01]  /*5d50*/  IADD3 R3, P0, PT, R21, UR12, RZ ;  /* 0x0000000c15037c10 */ /* 0x001fe2000ff1e0ff */
[----:B------:R-:W0:Y:S03]  /*5d60*/  LDCU.64 UR36, c[0x0][0x490] ;  /* 0x00009200ff2477ac */ /* 0x000e260008000a00 */
[----:B------:R-:W-:Y:S02]  /*5d70*/  IADD3.X R82, PT, PT, RZ, UR13, RZ, P0, !PT ;  /* 0x0000000dff527c10 */ /* 0x000fe400087fe4ff */
        /* <DEDUP_REMOVED lines=91> */
[----:B------:R-:W-:Y:S01]  /*6330*/  MOV R2, UR12 ;  /* 0x0000000c00027c02 */ /* 0x000fe20008000f00 */
[----:B------:R-:W-:Y:S01]  /*6340*/  FMUL.FTZ R37, R73, R37 ;  /* 0x0000002549257220 */ /* 0x000fe20000410000 */
[----:B------:R-:W-:-:S02]  /*6350*/  FMUL.FTZ R113, R78, R113 ;  /* 0x000000714e717220 */ /* 0x000fc40000410000 */
[----:B------:R-:W-:Y:S01]  /*6360*/  @!P1 IADD3 R2, PT, PT, R2, 0x400, RZ ;  /* 0x0000040002029810 */ /* 0x000fe20007ffe0ff */
[----:B------:R-:W0:Y:S01]  /*6370*/  LDCU.128 UR12, c[0x0][0x430] ;  /* 0x00008600ff0c77ac */ /* 0x000e220008000c00 */
[----:B------:R-:W-:Y:S04]  /*6380*/  STS [R190], R51 ;  /* 0x00000033be007388 */ /* 0x000fe80000000800 */
[----:B------:R-:W-:Y:S04]  /*6390*/  STS [R190+0x4], R53 ;  /* 0x00000435be007388 */ /* 0x000fe80000000800 */
        /* <DEDUP_REMOVED lines=74> */
.L_x_9113:
        /* <DEDUP_REMOVED lines=82> */
.L_x_9210:
        /* <DEDUP_REMOVED lines=28> */
[C---:B------:R-:W-:Y:S02]  /*6f20*/  LOP3.LUT R92, R10.reuse, 0xe0, RZ, 0xfc, !PT ;  /* 0x000000e00a5c7812 */ /* 0x040fe400078efcff */
[C---:B------:R-:W-:Y:S01]  /*6f30*/  LOP3.LUT R90, R10.reuse, 0x100, RZ, 0xfc, !PT ;  /* 0x000001000a5a7812 */ /* 0x040fe200078efcff */
[----:B------:R-:W5:Y:S01]  /*6f40*/  @!P0 LDG.E R11, desc[UR32][R4.64+0x80] ;  /* 0x00008020040b8981 */ /* 0x000f62000c1e1900 */
[----:B------:R-:W-:Y:S02]  /*6f50*/  ISETP.GE.AND P0, PT, R93, UR14, PT ;  /* 0x0000000e5d007c0c */ /* 0x000fe4000bf06270 */
[----:B------:R-:W-:Y:S02]  /*6f60*/  MOV R51, RZ ;  /* 0x000000ff00337202 */ /* 0x000fe40000000f00 */
        /* <DEDUP_REMOVED lines=11> */
[----:B------:R-:W-:Y:S02]  /*7020*/  LOP3.LUT R76, R10, 0x240, RZ, 0xfc, !PT ;  /* 0x000002400a4c7812 */ /* 0x000fe400078efcff */
[----:B------:R-:W-:Y:S01]  /*7030*/  MOV R49, RZ ;  /* 0x000000ff00317202 */ /* 0x000fe20000000f00 */
[----:B------:R-:W2:Y:S01]  /*7040*/  @!P0 LDG.E R24, desc[UR32][R4.64+0x380] ;  /* 0x0003802004188981 */ /* 0x000ea2000c1e1900 */
[----:B------:R-:W-:-:S02]  /*7050*/  ISETP.GE.AND P0, PT, R90, UR14, PT ;  /* 0x0000000e5a007c0c */ /* 0x000fc4000bf06270 */
[C---:B------:R-:W-:Y:S02]  /*7060*/  LOP3.LUT R74, R10.reuse, 0x260, RZ, 0xfc, !PT ;  /* 0x000002600a4a7812 */ /* 0x040fe400078efcff */
[C---:B------:R-:W-:Y:S02]  /*7070*/  LOP3.LUT R72, R10.reuse, 0x280, RZ, 0xfc, !PT ;  /* 0x000002800a487812 */ /* 0x040fe400078efcff */
[C---:B------:R-:W-:Y:S02]  /*7080*/  LOP3.LUT R58, R10.reuse, 0x2a0, RZ, 0xfc, !PT ;  /* 0x000002a00a3a7812 */ /* 0x040fe400078efcff */
[----:B------:R-:W-:Y:S02]  /*7090*/  MOV R47, RZ ;  /* 0x000000ff002f7202 */ /* 0x000fe40000000f00 */
[----:B------:R-:W-:Y:S02]  /*70a0*/  LOP3.LUT R56, R10, 0x2c0, RZ, 0xfc, !PT ;  /* 0x000002c00a387812 */ /* 0x000fe400078efcff */
[----:B------:R-:W-:Y:S01]  /*70b0*/  MOV R9, UR46 ;  /* 0x0000002e00097c02 */ /* 0x000fe20008000f00 */
[----:B------:R-:W2:Y:S01]  /*70c0*/  @!P0 LDG.E R51, desc[UR32][R4.64+0x400] ;  /* 0x0004002004338981 */ /* 0x000ea2000c1e1900 */
[----:B------:R-:W-:-:S02]  /*70d0*/  ISETP.GE.AND P0, PT, R88, UR14, PT ;  /* 0x0000000e58007c0c */ /* 0x000fc4000bf06270 */
[C---:B------:R-:W-:Y:S01]  /*70e0*/  LOP3.LUT R50, R10.reuse, 0x2e0, RZ, 0xfc, !PT ;  /* 0x000002e00a327812 */ /* 0x040fe200078efcff */
[----:B------:R-:W-:Y:S01]  /*70f0*/  IMAD.WIDE.U32 R8, R9, UR8, R2 ;  /* 0x0000000809087c25 */ /* 0x000fe2000f8e0002 */
[C---:B------:R-:W-:Y:S02]  /*7100*/  LOP3.LUT R94, R10.reuse, 0x40, RZ, 0xfc, !PT ;  /* 0x000000400a5e7812 */ /* 0x040fe400078efcff */
[----:B------:R-:W-:Y:S02]  /*7110*/  MOV R3, UR47 ;  /* 0x0000002f00037c02 */ /* 0x000fe40008000f00 */
[C---:B------:R-:W-:Y:S02]  /*7120*/  LOP3.LUT R91, R10.reuse, 0x60, RZ, 0xfc, !PT ;  /* 0x000000600a5b7812 */ /* 0x040fe400078efcff */
[----:B------:R-:W-:Y:S01]  /*7130*/  LOP3.LUT R89, R10, 0x80, RZ, 0xfc, !PT ;  /* 0x000000800a597812 */ /* 0x000fe200078efcff */
[----:B------:R-:W-:Y:S01]  /*7140*/  IMAD R3, R3, UR8, R9 ;  /* 0x0000000803037c24 */ /* 0x000fe2000f8e0209 */
[----:B------:R-:W-:Y:S01]  /*7150*/  LOP3.LUT P2, RZ, R105, 0x4000000, RZ, 0xc0, !PT ;  /* 0x0400000069ff7812 */ /* 0x000fe2000784c0ff */
[----:B------:R-:W2:Y:S01]  /*7160*/  @!P0 LDG.E R25, desc[UR32][R4.64+0x480] ;  /* 0x0004802004198981 */ /* 0x000ea2000c1e1900 */
[----:B------:R-:W-:-:S02]  /*7170*/  ISETP.GE.AND P0, PT, R86, UR14, PT ;  /* 0x0000000e56007c0c */ /* 0x000fc4000bf06270 */
[----:B------:R-:W-:Y:S02]  /*7180*/  LOP3.LUT R87, R10, 0xa0, RZ, 0xfc, !PT ;  /* 0x000000a00a577812 */ /* 0x000fe400078efcff */
[----:B------:R-:W-:Y:S02]  /*7190*/  ISETP.GE.AND P6, PT, R94, UR14, PT ;  /* 0x0000000e5e007c0c */ /* 0x000fe4000bfc6270 */
[----:B------:R-:W-:Y:S02]  /*71a0*/  ISETP.GE.AND P5, PT, R91, UR14, PT ;  /* 0x0000000e5b007c0c */ /* 0x000fe4000bfa6270 */
[----:B------:R-:W-:Y:S02]  /*71b0*/  LEA R2, P1, R8, UR28, 0x2 ;  /* 0x0000001c08027c11 */ /* 0x000fe4000f8210ff */
[----:B------:R-:W-:Y:S02]  /*71c0*/  ISETP.GE.AND P4, PT, R89, UR14, PT ;  /* 0x0000000e59007c0c */ /* 0x000fe4000bf86270 */
[----:B------:R-:W-:Y:S01]  /*71d0*/  ISETP.GE.AND P3, PT, R87, UR14, PT ;  /* 0x0000000e57007c0c */ /* 0x000fe2000bf66270 */
[----:B------:R-:W2:Y:S01]  /*71e0*/  @!P0 LDG.E R22, desc[UR32][R4.64+0x500] ;  /* 0x0005002004168981 */ /* 0x000ea2000c1e1900 */
[----:B------:R-:W-:-:S02]  /*71f0*/  ISETP.GE.AND P0, PT, R85, UR14, PT ;  /* 0x0000000e55007c0c */ /* 0x000fc4000bf06270 */
[----:B------:R-:W-:Y:S02]  /*7200*/  MOV R0, RZ ;  /* 0x000000ff00007202 */ /* 0x000fe40000000f00 */
[----:B------:R-:W-:Y:S02]  /*7210*/  LOP3.LUT R52, R10, 0x300, RZ, 0xfc, !PT ;  /* 0x000003000a347812 */ /* 0x000fe400078efcff */
[----:B------:R-:W-:Y:S02]  /*7220*/  LEA.HI.X R3, R8, UR29, R3, 0x2, P1 ;  /* 0x0000001d08037c11 */ /* 0x000fe400088f1403 */
[----:B------:R-:W-:Y:S02]  /*7230*/  CS2R R8, SRZ ;  /* 0x0000000000087805 */ /* 0x000fe4000001ff00 */
[----:B------:R-:W-:Y:S01]  /*7240*/  MOV R21, RZ ;  /* 0x000000ff00157202 */ /* 0x000fe20000000f00 */
[----:B------:R-:W5:Y:S01]  /*7250*/  @!P2 LDG.E R0, desc[UR32][R4.64] ;  /* 0x000000200400a981 */ /* 0x000f62000c1e1900 */
[----:B------:R-:W-:-:S02]  /*7260*/  LOP3.LUT R17, R12, 0x3e0, R193, 0xfe, !PT ;  /* 0x000003e00c117812 */ /* 0x000fc400078efec1 */
[----:B------:R-:W-:Y:S01]  /*7270*/  LOP3.LUT R12, R10, 0x320, RZ, 0xfc, !PT ;  /* 0x000003200a0c7812 */ /* 0x000fe200078efcff */
[----:B------:R-:W2:Y:S01]  /*7280*/  @!P0 LDG.E R23, desc[UR32][R4.64+0x580] ;  /* 0x0005802004178981 */ /* 0x000ea2000c1e1900 */
[----:B------:R-:W-:Y:S02]  /*7290*/  ISETP.GE.AND P0, PT, R64, UR14, PT ;  /* 0x0000000e40007c0c */ /* 0x000fe4000bf06270 */
[C---:B------:R-:W-:Y:S01]  /*72a0*/  LOP3.LUT R13, R10.reuse, 0x340, RZ, 0xfc, !PT ;  /* 0x000003400a0d7812 */ /* 0x040fe200078efcff */
[----:B------:R-:W2:Y:S01]  /*72b0*/  @!P6 LDG.E R8, desc[UR32][R4.64+0x100] ;  /* 0x000100200408e981 */ /* 0x000ea2000c1e1900 */
[C---:B------:R-:W-:Y:S02]  /*72c0*/  LOP3.LUT R14, R10.reuse, 0x360, RZ, 0xfc, !PT ;  /* 0x000003600a0e7812 */ /* 0x040fe400078efcff */
[C---:B------:R-:W-:Y:S01]  /*72d0*/  LOP3.LUT R15, R10.reuse, 0x380, RZ, 0xfc, !PT ;  /* 0x000003800a0f7812 */ /* 0x040fe200078efcff */
[----:B------:R-:W2:Y:S01]  /*72e0*/  @!P5 LDG.E R21, desc[UR32][R4.64+0x180] ;  /* 0x000180200415d981 */ /* 0x000ea2000c1e1900 */
[----:B------:R-:W-:-:S02]  /*72f0*/  LOP3.LUT R16, R10, 0x3a0, RZ, 0xfc, !PT ;  /* 0x000003a00a107812 */ /* 0x000fc400078efcff */
[----:B------:R-:W-:Y:S01]  /*7300*/  LOP3.LUT R10, R10, 0x3c0, RZ, 0xfc, !PT ;  /* 0x000003c00a0a7812 */ /* 0x000fe200078efcff */
[----:B------:R-:W2:Y:S04]  /*7310*/  @!P4 LDG.E R6, desc[UR32][R4.64+0x200] ;  /* 0x000200200406c981 */ /* 0x000ea8000c1e1900 */
        /* <DEDUP_REMOVED lines=103> */
[----:B------:R-:W-:Y:S02]  /*7990*/  IADD3 R205, PT, PT, R10, 0x3e0, RZ ;  /* 0x000003e00acd7810 */ /* 0x000fe40007ffe0ff */
[----:B------:R-:W-:-:S02]  /*79a0*/  LEA.HI.SX32 R65, R65, R10, 0x1b ;  /* 0x0000000a41417211 */ /* 0x000fc400078fdaff */
[----:B------:R-:W-:Y:S01]  /*79b0*/  LEA R20, R20, UR30, 0x2 ;  /* 0x0000001e14147c11 */ /* 0x000fe2000f8e10ff */
[----:B------:R2:W-:Y:S01]  /*79c0*/  STS [R16+0x180], R21 ;  /* 0x0001801510007388 */ /* 0x0005e20000000800 */
[-C--:B------:R-:W-:Y:S02]  /*79d0*/  LEA.HI.SX32 R67, R67, R10.reuse, 0x1b ;  /* 0x0000000a43437211 */ /* 0x080fe400078fdaff */
[----:B------:R-:W-:Y:S01]  /*79e0*/  LEA R13, R59, UR30, 0x2 ;  /* 0x0000001e3b0d7c11 */ /* 0x000fe2000f8e10ff */
[----:B------:R-:W-:Y:S01]  /*79f0*/  STS [R15+0x200], R6 ;  /* 0x000200060f007388 */ /* 0x000fe20000000800 */
[-C--:B------:R-:W-:Y:S02]  /*7a00*/  LEA.HI.SX32 R69, R69, R10.reuse, 0x1b ;  /* 0x0000000a45457211 */ /* 0x080fe400078fdaff */
[----:B------:R-:W-:Y:S01]  /*7a10*/  LEA R12, R12, UR30, 0x2 ;  /* 0x0000001e0c0c7c11 */ /* 0x000fe2000f8e10ff */
[----:B------:R4:W-:Y:S01]  /*7a20*/  STS [R14+0x280], R9 ;  /* 0x000280090e007388 */ /* 0x0009e20000000800 */
[----:B------:R-:W-:-:S02]  /*7a30*/  LEA.HI.SX32 R71, R71, R10, 0x1b ;  /* 0x0000000a47477211 */ /* 0x000fc400078fdaff */
[----:B0-----:R-:W-:Y:S01]  /*7a40*/  LEA R0, R63, UR30, 0x2 ;  /* 0x0000001e3f007c11 */ /* 0x001fe2000f8e10ff */
        /* <DEDUP_REMOVED lines=18> */
[----:B------:R-:W-:Y:S02]  /*7b70*/  LEA.HI.SX32 R62, R205, R10, 0x1b ;  /* 0x0000000acd3e7211 */ /* 0x000fe400078fdaff */
[----:B-1----:R-:W-:Y:S01]  /*7b80*/  LEA R11, R65, UR30, 0x2 ;  /* 0x0000001e410b7c11 */ /* 0x002fe2000f8e10ff */
[----:B------:R-:W-:Y:S01]  /*7b90*/  STS [R13+0x380], R24 ;  /* 0x000380180d007388 */ /* 0x000fe20000000800 */
[----:B------:R-:W-:Y:S02]  /*7ba0*/  LEA R10, R67, UR30, 0x2 ;  /* 0x0000001e430a7c11 */ /* 0x000fe4000f8e10ff */
[----:B--2---:R-:W-:Y:S01]  /*7bb0*/  LEA R21, R69, UR30, 0x2 ;  /* 0x0000001e45157c11 */ /* 0x004fe2000f8e10ff */
[----:B------:R-:W-:Y:S01]  /*7bc0*/  STS [R12+0x400], R51 ;  /* 0x000400330c007388 */ /* 0x000fe20000000800 */
[----:B----4-:R-:W-:Y:S02]  /*7bd0*/  LEA R9, R71, UR30, 0x2 ;  /* 0x0000001e47097c11 */ /* 0x010fe4000f8e10ff */
[----:B------:R-:W-:Y:S01]  /*7be0*/  LEA R8, R73, UR30, 0x2 ;  /* 0x0000001e49087c11 */ /* 0x000fe2000f8e10ff */
[----:B------:R-:W-:Y:S01]  /*7bf0*/  STS [R0+0x480], R25 ;  /* 0x0004801900007388 */ /* 0x000fe20000000800 */
[----:B0-----:R-:W-:-:S02]  /*7c00*/  LEA R7, R75, UR30, 0x2 ;  /* 0x0000001e4b077c11 */ /* 0x001fc4000f8e10ff */
[----:B------:R-:W-:Y:S01]  /*7c10*/  LEA R6, R77, UR30, 0x2 ;  /* 0x0000001e4d067c11 */ /* 0x000fe2000f8e10ff */
[----:B------:R0:W-:Y:S01]  /*7c20*/  STS [R11+0x500], R22 ;  /* 0x000500160b007388 */ /* 0x0001e20000000800 */
[----:B------:R-:W-:-:S03]  /*7c30*/  LEA R26, R26, UR30, 0x2 ;  /* 0x0000001e1a1a7c11 */ /* 0x000fc6000f8e10ff */
[----:B------:R1:W-:Y:S04]  /*7c40*/  STS [R10+0x580], R23 ;  /* 0x000580170a007388 */ /* 0x0003e80000000800 */
[----:B------:R2:W-:Y:S01]  /*7c50*/  STS [R21+0x600], R28 ;  /* 0x0006001c15007388 */ /* 0x0005e20000000800 */
[----:B0-----:R-:W-:-:S03]  /*7c60*/  LEA R22, R79, UR30, 0x2 ;  /* 0x0000001e4f167c11 */ /* 0x001fc6000f8e10ff */
[----:B------:R-:W-:Y:S01]  /*7c70*/  STS [R9+0x680], R32 ;  /* 0x0006802009007388 */ /* 0x000fe20000000800 */
[----:B------:R-:W-:Y:S02]  /*7c80*/  LEA R25, R95, UR30, 0x2 ;  /* 0x0000001e5f197c11 */ /* 0x000fe4000f8e10ff */
[----:B-1----:R-:W-:Y:S01]  /*7c90*/  LEA R23, R83, UR30, 0x2 ;  /* 0x0000001e53177c11 */ /* 0x002fe2000f8e10ff */
[----:B------:R0:W-:Y:S01]  /*7ca0*/  STS [R8+0x700], R31 ;  /* 0x0007001f08007388 */ /* 0x0001e20000000800 */
[----:B------:R-:W-:-:S03]  /*7cb0*/  LEA R24, R97, UR30, 0x2 ;  /* 0x0000001e61187c11 */ /* 0x000fc6000f8e10ff */
[----:B------:R1:W-:Y:S01]  /*7cc0*/  STS [R7+0x780], R30 ;  /* 0x0007801e07007388 */ /* 0x0003e20000000800 */
[----:B--2---:R-:W-:-:S03]  /*7cd0*/  LEA R28, R99, UR30, 0x2 ;  /* 0x0000001e631c7c11 */ /* 0x004fc6000f8e10ff */
[----:B------:R2:W-:Y:S01]  /*7ce0*/  STS [R6+0x800], R29 ;  /* 0x0008001d06007388 */ /* 0x0005e20000000800 */
[----:B------:R-:W-:-:S03]  /*7cf0*/  P2R R48, PR, RZ, 0x1 ;  /* 0x00000001ff307803 */ /* 0x000fc60000000000 */
[----:B------:R4:W-:Y:S01]  /*7d00*/  STS [R22+0x880], R33 ;  /* 0x0008802116007388 */ /* 0x0009e20000000800 */
[----:B0-----:R-:W-:Y:S02]  /*7d10*/  LEA R31, R115, UR30, 0x2 ;  /* 0x0000001e731f7c11 */ /* 0x001fe4000f8e10ff */
[----:B-1----:R-:W-:Y:S01]  /*7d20*/  LEA R30, R103, UR30, 0x2 ;  /* 0x0000001e671e7c11 */ /* 0x002fe2000f8e10ff */
[----:B------:R-:W-:Y:S01]  /*7d30*/  STS [R26+0x900], R49 ;  /* 0x000900311a007388 */ /* 0x000fe20000000800 */
[----:B--2---:R-:W-:-:S03]  /*7d40*/  LEA R29, R101, UR30, 0x2 ;  /* 0x0000001e651d7c11 */ /* 0x004fc6000f8e10ff */
        /* <DEDUP_REMOVED lines=9> */
[----:B------:R-:W-:Y:S01]  /*7de0*/  LEA R61, R61, UR30, 0x2 ;  /* 0x0000001e3d3d7c11 */ /* 0x000fe2000f8e10ff */
[----:B------:R-:W-:Y:S01]  /*7df0*/  STS [R29+0xb80], R42 ;  /* 0x000b802a1d007388 */ /* 0x000fe20000000800 */
[----:B------:R-:W-:Y:S02]  /*7e00*/  LEA R62, R62, UR30, 0x2 ;  /* 0x0000001e3e3e7c11 */ /* 0x000fe4000f8e10ff */
[----:B------:R-:W-:Y:S02]  /*7e10*/  CS2R R68, SRZ ;  /* 0x0000000000447805 */ /* 0x000fe4000001ff00 */
[----:B------:R-:W-:Y:S01]  /*7e20*/  P2R R54, PR, RZ, 0x2 ;  /* 0x00000002ff367803 */ /* 0x000fe20000000000 */
[----:B------:R-:W-:Y:S01]  /*7e30*/  STS [R30+0xc00], R45 ;  /* 0x000c002d1e007388 */ /* 0x000fe20000000800 */
[----:B------:R-:W-:-:S03]  /*7e40*/  ISETP.GE.AND P1, PT, R70, UR14, PT ;  /* 0x0000000e46007c0c */ /* 0x000fc6000bf26270 */
        /* <DEDUP_REMOVED lines=54> */
[----:B------:R-:W-:-:S06]  /*81b0*/  CS2R R200, SRZ ;  /* 0x0000000000c87805 */ /* 0x000fcc000001ff00 */
        /* <DEDUP_REMOVED lines=11> */
[----:B------:R-:W-:Y:S02]  /*8270*/  MOV R211, RZ ;  /* 0x000000ff00d37202 */ /* 0x000fe40000000f00 */
[----:B------:R-:W-:Y:S02]  /*8280*/  MOV R215, RZ ;  /* 0x000000ff00d77202 */ /* 0x000fe40000000f00 */
[----:B------:R-:W-:Y:S01]  /*8290*/  MOV R213, RZ ;  /* 0x000000ff00d57202 */ /* 0x000fe20000000f00 */
[----:B------:R-:W5:Y:S01]  /*82a0*/  @!P1 LDG.E R207, desc[UR32][R2.64+0xa80] ;  /* 0x000a802002cf9981 */ /* 0x000f62000c1e1900 */
[----:B------:R-:W-:-:S02]  /*82b0*/  ISETP.GE.AND P1, PT, R50, UR14, PT ;  /* 0x0000000e32007c0c */ /* 0x000fc4000bf26270 */
[----:B---3--:R-:W-:Y:S01]  /*82c0*/  R2UR UR34, R5 ;  /* 0x00000000052272ca */ /* 0x008fe200000e0000 */
[----:B------:R-:W3:Y:S04]  /*82d0*/  @!P2 LDG.E R208, desc[UR32][R2.64+0xd80] ;  /* 0x000d802002d0a981 */ /* 0x000ee8000c1e1900 */
[----:B------:R-:W3:Y:S01]  /*82e0*/  @!P0 LDG.E R205, desc[UR32][R2.64+0xb00] ;  /* 0x000b002002cd8981 */ /* 0x000ee2000c1e1900 */
[----:B------:R-:W-:-:S03]  /*82f0*/  ISETP.GE.AND P0, PT, R52, UR14, PT ;  /* 0x0000000e34007c0c */ /* 0x000fc6000bf06270 */
[----:B------:R-:W3:Y:S04]  /*8300*/  @!P3 LDG.E R215, desc[UR32][R2.64+0xe00] ;  /* 0x000e002002d7b981 */ /* 0x000ee8000c1e1900 */
[----:B------:R-:W3:Y:S01]  /*8310*/  @!P1 LDG.E R202, desc[UR32][R2.64+0xb80] ;  /* 0x000b802002ca9981 */ /* 0x000ee2000c1e1900 */
[----:B------:R-:W-:-:S03]  /*8320*/  ISETP.NE.AND P1, PT, R54, RZ, PT ;  /* 0x000000ff3600720c */ /* 0x000fc60003f25270 */
[----:B------:R-:W3:Y:S04]  /*8330*/  @!P4 LDG.E R213, desc[UR32][R2.64+0xe80] ;  /* 0x000e802002d5c981 */ /* 0x000ee8000c1e1900 */
[----:B------:R-:W3:Y:S01]  /*8340*/  @!P0 LDG.E R209, desc[UR32][R2.64+0xc00] ;  /* 0x000c002002d18981 */ /* 0x000ee2000c1e1900 */
[----:B------:R-:W-:Y:S02]  /*8350*/  ISETP.NE.AND P0, PT, R48, RZ, PT ;  /* 0x000000ff3000720c */ /* 0x000fe40003f05270 */
[----:B------:R-:W-:Y:S01]  /*8360*/  MOV R5, RZ ;  /* 0x000000ff00057202 */ /* 0x000fe20000000f00 */
[----:B------:R-:W3:Y:S04]  /*8370*/  @!P5 LDG.E R206, desc[UR32][R2.64+0xf00] ;  /* 0x000f002002ced981 */ /* 0x000ee8000c1e1900 */
        /* <DEDUP_REMOVED lines=171> */
[----:B------:R-:W-:Y:S01]  /*8e30*/  STS [R23+0x2a80], R198 ;  /* 0x002a80c617007388 */ /* 0x000fe20000000800 */
[----:B0-----:R-:W-:-:S03]  /*8e40*/  FMUL.FTZ R7, R158, UR34 ;  /* 0x000000229e077c20 */ /* 0x001fc60008410000 */
[----:B------:R-:W-:Y:S04]  /*8e50*/  STS [R25+0x2b00], R200 ;  /* 0x002b00c819007388 */ /* 0x000fe80000000800 */
[----:B------:R0:W-:Y:S01]  /*8e60*/  STS [R24+0x2b80], R207 ;  /* 0x002b80cf18007388 */ /* 0x0001e20000000800 */
[----:B------:R-:W-:-:S03]  /*8e70*/  FMUL.FTZ R4, R159, UR34 ;  /* 0x000000229f047c20 */ /* 0x000fc60008410000 */
[----:B------:R-:W-:Y:S04]  /*8e80*/  STS [R28+0x2c00], R205 ;  /* 0x002c00cd1c007388 */ /* 0x000fe80000000800 */
[----:B------:R-:W-:Y:S01]  /*8e90*/  STS [R29+0x2c80], R202 ;  /* 0x002c80ca1d007388 */ /* 0x000fe20000000800 */
[----:B-1----:R-:W-:-:S03]  /*8ea0*/  FMUL.RZ R6, R7, 0.15915493667125701904 ;  /* 0x3e22f98307067820 */ /* 0x002fc6000040c000 */
[----:B------:R-:W-:Y:S01]  /*8eb0*/  STS [R30+0x2d00], R209 ;  /* 0x002d00d11e007388 */ /* 0x000fe20000000800 */
[----:B------:R-:W-:-:S03]  /*8ec0*/  FMUL.FTZ R7, R3, R159 ;  /* 0x0000009f03077220 */ /* 0x000fc60000410000 */
[----:B------:R-:W-:Y:S01]  /*8ed0*/  STS [R31+0x2d80], R204 ;  /* 0x002d80cc1f007388 */ /* 0x000fe20000000800 */
[----:B------:R-:W-:-:S03]  /*8ee0*/  FMUL.RZ R19, R4, 0.15915493667125701904 ;  /* 0x3e22f98304137820 */ /* 0x000fc6000040c000 */
        /* <DEDUP_REMOVED lines=16> */
[----:B0-----:R-:W0:Y:S02]  /*8ff0*/  LDS R6, [R2+0x2114] ;  /* 0x0021140002067984 */ /* 0x001e240000000800 */
[----:B------:R-:W-:Y:S02]  /*9000*/  MUFU.SIN R4, R19 ;  /* 0x0000001300047308 */ /* 0x000fe40000000400 */
[----:B------:R-:W5:Y:S04]  /*9010*/  LDS R5, [R2+0x2118] ;  /* 0x0021180002057984 */ /* 0x000f680000000800 */
[----:B------:R-:W5:Y:S02]  /*9020*/  LDS R8, [R2+0x2124] ;  /* 0x0021240002087984 */ /* 0x000f640000000800 */
[----:B------:R3:W2:Y:S02]  /*9030*/  MUFU.COS R16, R19 ;  /* 0x0000001300107308 */ /* 0x0006a40000000000 */
        /* <DEDUP_REMOVED lines=9> */
[----:B---3--:R-:W3:Y:S04]  /*90d0*/  LDS R19, [R2+0x212c] ;  /* 0x00212c0002137984 */ /* 0x008ee80000000800 */
        /* <DEDUP_REMOVED lines=15> */
[----:B------:R-:W3:Y:S01]  /*91d0*/  LDS R71, [R2+0x217c] ;  /* 0x00217c0002477984 */ /* 0x000ee20000000800 */
[----:B------:R-:W-:-:S04]  /*91e0*/  UIADD3 UR10, UPT, UPT, UR20, -0x1, URZ ;  /* 0xffffffff140a7890 */ /* 0x000fc8000fffe0ff */
[----:B------:R-:W-:-:S04]  /*91f0*/  ULEA.HI UR15, UR10, UR10, URZ, 0x1 ;  /* 0x0000000a0a0f7291 */ /* 0x000fc8000f8f08ff */
[----:B------:R-:W-:-:S04]  /*9200*/  ULOP3.LUT UR15, UR15, 0xfffffe, URZ, 0xc0, !UPT ;  /* 0x00fffffe0f0f7892 */ /* 0x000fc8000f8ec0ff */
[----:B------:R-:W-:Y:S01]  /*9210*/  UIADD3 UR10, UPT, UPT, UR10, -UR15, URZ ;  /* 0x8000000f0a0a7290 */ /* 0x000fe2000fffe0ff */
[----:B------:R-:W4:Y:S01]  /*9220*/  MUFU.EX2 R17, R17 ;  /* 0x0000001100117308 */ /* 0x000f220000000800 */
[C---:B------:R-:W-:Y:S02]  /*9230*/  ISETP.NE.AND P1, PT, R197.reuse, RZ, PT ;  /* 0x000000ffc500720c */ /* 0x040fe40003f25270 */
[----:B------:R-:W-:Y:S01]  /*9240*/  ULEA UR10, UR10, UR8, 0x8 ;  /* 0x000000080a0a7291 */ /* 0x000fe2000f8e40ff */
[C---:B------:R-:W-:Y:S02]  /*9250*/  IADD3 R210, PT, PT, R197.reuse, 0x200, RZ ;  /* 0x00000200c5d27810 */ /* 0x040fe40007ffe0ff */
[----:B------:R-:W-:-:S03]  /*9260*/  ISETP.NE.AND P2, PT, R197, 0x3f, PT ;  /* 0x0000003fc500780c */ /* 0x000fc60003f45270 */
[----:B------:R-:W-:-:S04]  /*9270*/  SEL R13, R210, UR10, P1 ;  /* 0x0000000ad20d7c07 */ /* 0x000fc80008800000 */
[----:B------:R-:W-:Y:S01]  /*9280*/  LEA R13, R13, UR30, 0x3 ;  /* 0x0000001e0d0d7c11 */ /* 0x000fe2000f8e18ff */
[----:B------:R-:W-:Y:S01]  /*9290*/  BSSY.RECONVERGENT B0, `(.L_x_9115) ;  /* 0x0000034000007945 */ /* 0x000fe20003800200 */
[----:B--2---:R-:W-:-:S03]  /*92a0*/  FMUL.FTZ R34, R33, R16 ;  /* 0x0000001021227220 */ /* 0x004fc60000410000 */
[----:B------:R2:W-:Y:S01]  /*92b0*/  STS.64 [R13+0x8c60], R122 ;  /* 0x008c607a0d007388 */ /* 0x0005e20000000a00 */
[C---:B----4-:R-:W-:Y:S01]  /*92c0*/  FMUL.FTZ R32, R17.reuse, R24 ;  /* 0x0000001811207220 */ /* 0x050fe20000410000 */
[----:B------:R-:W-:Y:S01]  /*92d0*/  FMUL.FTZ R31, R17, R20 ;  /* 0x00000014111f7220 */ /* 0x000fe20000410000 */
[----:B------:R-:W-:Y:S01]  /*92e0*/  FMUL.FTZ R33, R33, R4 ;  /* 0x0000000421217220 */ /* 0x000fe20000410000 */
[----:B------:R-:W-:Y:S01]  /*92f0*/  FMUL.FTZ R29, R125, -R0 ;  /* 0x800000007d1d7220 */ /* 0x000fe20000410000 */
[----:B------:R-:W-:Y:S01]  /*9300*/  FMUL.FTZ R28, R124, R3 ;  /* 0x000000037c1c7220 */ /* 0x000fe20000410000 */
[----:B0-----:R-:W-:Y:S01]  /*9310*/  FMUL.FTZ R25, R121, -R6 ;  /* 0x8000000679197220 */ /* 0x001fe20000410000 */
[----:B-----5:R-:W-:Y:S01]  /*9320*/  FMUL.FTZ R24, R120, R5 ;  /* 0x0000000578187220 */ /* 0x020fe20000410000 */
[----:B------:R-:W-:Y:S01]  /*9330*/  FMUL.FTZ R21, R119, -R8 ;  /* 0x8000000877157220 */ /* 0x000fe20000410000 */
[----:B-1----:R-:W-:Y:S01]  /*9340*/  FMUL.FTZ R20, R118, R7 ;  /* 0x0000000776147220 */ /* 0x002fe20000410000 */
[----:B------:R-:W-:Y:S01]  /*9350*/  FMUL.FTZ R17, R117, -R10 ;  /* 0x8000000a75117220 */ /* 0x000fe20000410000 */
[----:B------:R-:W-:Y:S01]  /*9360*/  FMUL.FTZ R16, R116, R9 ;  /* 0x0000000974107220 */ /* 0x000fe20000410000 */
[----:B--2---:R-:W-:Y:S01]  /*9370*/  FMUL.FTZ R13, R113, -R12 ;  /* 0x8000000c710d7220 */ /* 0x004fe20000410000 */
[----:B------:R-:W-:Y:S01]  /*9380*/  FMUL.FTZ R12, R112, R11 ;  /* 0x0000000b700c7220 */ /* 0x000fe20000410000 */
[----:B------:R-:W-:Y:S01]  /*9390*/  FMUL.FTZ R30, R125, R30 ;  /* 0x0000001e7d1e7220 */ /* 0x000fe20000410000 */
[----:B------:R-:W-:Y:S01]  /*93a0*/  FMUL.FTZ R27, R124, -R27 ;  /* 0x8000001b7c1b7220 */ /* 0x000fe20000410000 */
[----:B------:R-:W-:Y:S01]  /*93b0*/  FMUL.FTZ R26, R121, R26 ;  /* 0x0000001a791a7220 */ /* 0x000fe20000410000 */
[----:B------:R-:W-:Y:S01]  /*93c0*/  FMUL.FTZ R23, R120, -R23 ;  /* 0x8000001778177220 */ /* 0x000fe20000410000 */
[----:B------:R-:W-:Y:S01]  /*93d0*/  FMUL.FTZ R22, R119, R22 ;  /* 0x0000001677167220 */ /* 0x000fe20000410000 */
[----:B---3--:R-:W-:Y:S01]  /*93e0*/  FMUL.FTZ R19, R118, -R19 ;  /* 0x8000001376137220 */ /* 0x008fe20000410000 */
        /* <DEDUP_REMOVED lines=28> */
.L_x_9116:
[----:B------:R-:W-:-:S06]  /*95b0*/  LEA R114, R197, UR30, 0x3 ;  /* 0x0000001ec5727c11 */ /* 0x000fcc000f8e18ff */
[----:B------:R-:W0:Y:S02]  /*95c0*/  LDS.64 R114, [R114+0x9c68] ;  /* 0x009c680072727984 */ /* 0x000e240000000a00 */
.L_x_9117:
[----:B------:R-:W-:Y:S05]  /*95d0*/  BSYNC.RECONVERGENT B0 ;  /* 0x0000000000007941 */ /* 0x000fea0003800200 */
.L_x_9115:
        /* <DEDUP_REMOVED lines=20> */
[-C--:B------:R-:W-:Y:S01]  /*9720*/  FMUL.FTZ R226, R76, R172.reuse ;  /* 0x000000ac4ce27220 */ /* 0x080fe20000410000 */
[----:B------:R-:W-:Y:S01]  /*9730*/  FMUL.FTZ R227, R75, R172 ;  /* 0x000000ac4be37220 */ /* 0x000fe20000410000 */
[-C--:B------:R-:W-:Y:S01]  /*9740*/  FMUL.FTZ R225, R74, R171.reuse ;  /* 0x000000ab4ae17220 */ /* 0x080fe20000410000 */
[----:B------:R-:W-:Y:S01]  /*9750*/  FMUL.FTZ R224, R73, R171 ;  /* 0x000000ab49e07220 */ /* 0x000fe20000410000 */
[C---:B------:R-:W-:Y:S01]  /*9760*/  FFMA.FTZ R69, R188.reuse, R226, R69 ;  /* 0x000000e2bc457223 */ /* 0x040fe20000010045 */
[----:B------:R-:W-:Y:S01]  /*9770*/  FFMA.FTZ R71, R188, R227, R71 ;  /* 0x000000e3bc477223 */ /* 0x000fe20000010047 */
[-C--:B------:R-:W-:Y:S01]  /*9780*/  FMUL.FTZ R223, R59, R170.reuse ;  /* 0x000000aa3bdf7220 */ /* 0x080fe20000410000 */
[----:B------:R-:W-:Y:S01]  /*9790*/  FMUL.FTZ R222, R72, R170 ;  /* 0x000000aa48de7220 */ /* 0x000fe20000410000 */
[----:B--2---:R-:W-:Y:S01]  /*97a0*/  FMUL.FTZ R64, R122, R103 ;  /* 0x000000677a407220 */ /* 0x004fe20000410000 */
[C---:B------:R-:W-:Y:S01]  /*97b0*/  FMUL.FTZ R65, R101.reuse, R67 ;  /* 0x0000004365417220 */ /* 0x040fe20000410000 */
[C---:B------:R-:W-:Y:S01]  /*97c0*/  FMUL.FTZ R68, R101.reuse, R69 ;  /* 0x0000004565447220 */ /* 0x040fe20000410000 */
[----:B------:R-:W-:Y:S01]  /*97d0*/  FMUL.FTZ R199, R101, R71 ;  /* 0x0000004765c77220 */ /* 0x000fe20000410000 */
        /* <DEDUP_REMOVED lines=22> */
[C---:B------:R-:W-:Y:S01]  /*9940*/  FFMA.FTZ R199, R98.reuse, R68, R199 ;  /* 0x0000004462c77223 */ /* 0x040fe200000100c7 */
[----:B------:R-:W-:Y:S01]  /*9950*/  FMUL.FTZ R64, R97, R71 ;  /* 0x0000004761407220 */ /* 0x000fe20000410000 */
[-C--:B------:R-:W-:Y:S01]  /*9960*/  FMUL.FTZ R219, R55, R168.reuse ;  /* 0x000000a837db7220 */ /* 0x080fe20000410000 */
        /* <DEDUP_REMOVED lines=14> */
[----:B------:R-:W-:Y:S01]  /*9a50*/  FMUL.FTZ R65, R93, R67 ;  /* 0x000000435d417220 */ /* 0x000fe20000410000 */
[----:B------:R-:W-:Y:S01]  /*9a60*/  FFMA.FTZ R71, R96, R69, R71 ;  /* 0x0000004560477223 */ /* 0x000fe20000010047 */
[----:B------:R-:W-:Y:S01]  /*9a70*/  FMUL.FTZ R215, R51, R166 ;  /* 0x000000a633d77220 */ /* 0x000fe20000410000 */
[-C--:B------:R-:W-:Y:S01]  /*9a80*/  FMUL.FTZ R66, R93, R199.reuse ;  /* 0x000000c75d427220 */ /* 0x080fe20000410000 */
[----:B------:R-:W-:Y:S01]  /*9a90*/  FFMA.FTZ R199, R94, R199, -R65 ;  /* 0x000000c75ec77223 */ /* 0x000fe20000010841 */
[----:B------:R-:W-:Y:S01]  /*9aa0*/  FMUL.FTZ R65, R95, R69 ;  /* 0x000000455f417220 */ /* 0x000fe20000410000 */
[----:B------:R-:W-:Y:S01]  /*9ab0*/  FFMA.FTZ R71, R184, R219, R71 ;  /* 0x000000dbb8477223 */ /* 0x000fe20000010047 */
[----:B------:R-:W-:Y:S01]  /*9ac0*/  FFMA.FTZ R66, R94, R67, R66 ;  /* 0x000000435e427223 */ /* 0x000fe20000010042 */
[C---:B------:R-:W-:Y:S01]  /*9ad0*/  FMUL.FTZ R69, R91.reuse, R199 ;  /* 0x000000c75b457220 */ /* 0x040fe20000410000 */
        /* <DEDUP_REMOVED lines=63> */
[-C--:B------:R-:W-:Y:S01]  /*9ed0*/  FMUL.FTZ R203, R39, R160.reuse ;  /* 0x000000a027cb7220 */ /* 0x080fe20000410000 */
        /* <DEDUP_REMOVED lines=15> */
[----:B------:R-:W-:Y:S01]  /*9fd0*/  ISETP.GT.U32.AND P2, PT, R197, 0x1f, PT ;  /* 0x0000001fc500780c */ /* 0x000fe20003f44070 */
[----:B------:R-:W-:Y:S01]  /*9fe0*/  FFMA.FTZ R65, R34, R199, R65 ;  /* 0x000000c722417223 */ /* 0x000fe20000010041 */
[C---:B------:R-:W-:Y:S01]  /*9ff0*/  FFMA.FTZ R71, R84.reuse, R66, R71 ;  /* 0x0000004254477223 */ /* 0x040fe20000010047 */
[----:B------:R-:W-:Y:S01]  /*a000*/  FFMA.FTZ R69, R84, R67, -R69 ;  /* 0x0000004354457223 */ /* 0x000fe20000010845 */
[-C--:B------:R-:W-:Y:S01]  /*a010*/  FMUL.FTZ R199, R35, R158.reuse ;  /* 0x0000009e23c77220 */ /* 0x080fe20000410000 */
        /* <DEDUP_REMOVED lines=120> */
.L_x_9237:
        /* <DEDUP_REMOVED lines=13> */
.L_x_9240:
[----:B------:R-:W-:-:S03]  /*a870*/  UMOV UR10, 0xffffffff ;  /* 0xffffffff000a7882 */ /* 0x000fc60000000000 */
[----:B------:R-:W-:Y:S05]  /*a880*/  BRA.DIV UR10, `(.L_x_9121) ;  /* 0x000000860ad87947 */ /* 0x000fea000b800000 */
.L_x_9243:
[----:B------:R-:W-:-:S03]  /*a890*/  UMOV UR10, 0xffffffff ;  /* 0xffffffff000a7882 */ /* 0x000fc60000000000 */
[----:B------:R-:W-:Y:S05]  /*a8a0*/  BRA.DIV UR10, `(.L_x_9122) ;  /* 0x000000860af87947 */ /* 0x000fea000b800000 */
.L_x_9246:
[----:B------:R-:W-:-:S03]  /*a8b0*/  UMOV UR10, 0xffffffff ;  /* 0xffffffff000a7882 */ /* 0x000fc60000000000 */
[----:B------:R-:W-:Y:S05]  /*a8c0*/  BRA.DIV UR10, `(.L_x_9123) ;  /* 0x0000008a0a187947 */ /* 0x000fea000b800000 */
.L_x_9249:
        /* <DEDUP_REMOVED lines=10> */
.L_x_9259:
        /* <DEDUP_REMOVED lines=23> */
.L_x_9118:
        /* <DEDUP_REMOVED lines=284> */
.L_x_9264:
        /* <DEDUP_REMOVED lines=13> */
.L_x_9128:
[----:B------:R-:W-:Y:S05]  /*bd70*/  BSYNC.RECONVERGENT B0 ;  /* 0x0000000000007941 */ /* 0x000fea0003800200 */
.L_x_9127:
[----:B------:R-:W-:Y:S01]  /*bd80*/  UMOV UR10, 0xffffffff ;  /* 0xffffffff000a7882 */ /* 0x000fe20000000000 */
[----:B------:R-:W-:Y:S02]  /*bd90*/  ISETP.GT.U32.AND P2, PT, R193, 0x1d, PT ;  /* 0x0000001dc100780c */ /* 0x000fe40003f44070 */
[----:B------:R-:W-:Y:S11]  /*bda0*/  BRA.DIV UR10, `(.L_x_9129) ;  /* 0x0000007a0a307947 */ /* 0x000ff6000b800000 */
[----:B-1----:R1:W0:Y:S04]  /*bdb0*/  SHFL.DOWN PT, R69, R245, 0x2, 0x1f ;  /* 0x08401f00f5457f89 */ /* 0x00222800000e0000 */
[----:B--2---:R1:W2:Y:S04]  /*bdc0*/  SHFL.DOWN PT, R70, R246, 0x2, 0x1f ;  /* 0x08401f00f6467f89 */ /* 0x0042a800000e0000 */
[----:B---3--:R1:W3:Y:S04]  /*bdd0*/  SHFL.DOWN PT, R123, R247, 0x2, 0x1f ;  /* 0x08401f00f77b7f89 */ /* 0x0082e800000e0000 */
[----:B------:R1:W0:Y:S02]  /*bde0*/  SHFL.DOWN PT, R71, R248, 0x2, 0x1f ;  /* 0x08401f00f8477f89 */ /* 0x00022400000e0000 */
.L_x_9270:
        /* <DEDUP_REMOVED lines=13> */
.L_x_9131:
[----:B------:R-:W-:Y:S05]  /*bec0*/  BSYNC.RECONVERGENT B0 ;  /* 0x0000000000007941 */ /* 0x000fea0003800200 */
.L_x_9130:
[----:B------:R-:W-:Y:S01]  /*bed0*/  UMOV UR10, 0xffffffff ;  /* 0xffffffff000a7882 */ /* 0x000fe20000000000 */
[----:B------:R-:W-:Y:S02]  /*bee0*/  ISETP.GT.U32.AND P2, PT, R193, 0x1b, PT ;  /* 0x0000001bc100780c */ /* 0x000fe40003f44070 */
[----:B------:R-:W-:Y:S11]  /*bef0*/  BRA.DIV UR10, `(.L_x_9132) ;  /* 0x0000007a0a507947 */ /* 0x000ff6000b800000 */
[----:B0-----:R0:W0:Y:S04]  /*bf00*/  SHFL.DOWN PT, R69, R245, 0x4, 0x1f ;  /* 0x08801f00f5457f89 */ /* 0x00102800000e0000 */
[----:B--2---:R2:W0:Y:S04]  /*bf10*/  SHFL.DOWN PT, R70, R246, 0x4, 0x1f ;  /* 0x08801f00f6467f89 */ /* 0x00442800000e0000 */
[----:B---3--:R2:W3:Y:S04]  /*bf20*/  SHFL.DOWN PT, R123, R247, 0x4, 0x1f ;  /* 0x08801f00f77b7f89 */ /* 0x0084e800000e0000 */
[----:B------:R2:W0:Y:S02]  /*bf30*/  SHFL.DOWN PT, R71, R248, 0x4, 0x1f ;  /* 0x08801f00f8477f89 */ /* 0x00042400000e0000 */
.L_x_9276:
        /* <DEDUP_REMOVED lines=13> */
.L_x_9134:
[----:B------:R-:W-:Y:S05]  /*c010*/  BSYNC.RECONVERGENT B0 ;  /* 0x0000000000007941 */ /* 0x000fea0003800200 */
.L_x_9133:
[----:B------:R-:W-:Y:S01]  /*c020*/  UMOV UR10, 0xffffffff ;  /* 0xffffffff000a7882 */ /* 0x000fe20000000000 */
[----:B------:R-:W-:Y:S02]  /*c030*/  ISETP.GT.U32.AND P2, PT, R193, 0x17, PT ;  /* 0x00000017c100780c */ /* 0x000fe40003f44070 */
[----:B------:R-:W-:Y:S11]  /*c040*/  BRA.DIV UR10, `(.L_x_9135) ;  /* 0x0000007a0a707947 */ /* 0x000ff6000b800000 */
[----:B0-----:R0:W0:Y:S04]  /*c050*/  SHFL.DOWN PT, R69, R245, 0x8, 0x1f ;  /* 0x09001f00f5457f89 */ /* 0x00102800000e0000 */
[----:B------:R0:W0:Y:S04]  /*c060*/  SHFL.DOWN PT, R70, R246, 0x8, 0x1f ;  /* 0x09001f00f6467f89 */ /* 0x00002800000e0000 */
[----:B---3--:R3:W0:Y:S04]  /*c070*/  SHFL.DOWN PT, R123, R247, 0x8, 0x1f ;  /* 0x09001f00f77b7f89 */ /* 0x00862800000e0000 */
[----:B------:R3:W0:Y:S02]  /*c080*/  SHFL.DOWN PT, R71, R248, 0x8, 0x1f ;  /* 0x09001f00f8477f89 */ /* 0x00062400000e0000 */
.L_x_9282:
        /* <DEDUP_REMOVED lines=13> */
.L_x_9137:
[----:B------:R-:W-:Y:S05]  /*c160*/  BSYNC.RECONVERGENT B0 ;  /* 0x0000000000007941 */ /* 0x000fea0003800200 */
.L_x_9136:
[----:B------:R-:W-:Y:S01]  /*c170*/  UMOV UR10, 0xffffffff ;  /* 0xffffffff000a7882 */ /* 0x000fe20000000000 */
[----:B------:R-:W-:Y:S02]  /*c180*/  ISETP.GT.U32.AND P2, PT, R193, 0xf, PT ;  /* 0x0000000fc100780c */ /* 0x000fe40003f44070 */
[----:B------:R-:W-:Y:S11]  /*c190*/  BRA.DIV UR10, `(.L_x_9138) ;  /* 0x0000007a0a907947 */ /* 0x000ff6000b800000 */
[----:B0-----:R0:W0:Y:S04]  /*c1a0*/  SHFL.DOWN PT, R69, R245, 0x10, 0x1f ;  /* 0x0a001f00f5457f89 */ /* 0x00102800000e0000 */
[----:B------:R0:W0:Y:S04]  /*c1b0*/  SHFL.DOWN PT, R70, R246, 0x10, 0x1f ;  /* 0x0a001f00f6467f89 */ /* 0x00002800000e0000 */
[----:B------:R0:W0:Y:S04]  /*c1c0*/  SHFL.DOWN PT, R123, R247, 0x10, 0x1f ;  /* 0x0a001f00f77b7f89 */ /* 0x00002800000e0000 */
[----:B------:R0:W0:Y:S02]  /*c1d0*/  SHFL.DOWN PT, R71, R248, 0x10, 0x1f ;  /* 0x0a001f00f8477f89 */ /* 0x00002400000e0000 */
.L_x_9288:
        /* <DEDUP_REMOVED lines=13> */
.L_x_9140:
[----:B------:R-:W-:Y:S05]  /*c2b0*/  BSYNC.RECONVERGENT B0 ;  /* 0x0000000000007941 */ /* 0x000fea0003800200 */
.L_x_9139:
        /* <DEDUP_REMOVED lines=25> */
.L_x_9302:
        /* <DEDUP_REMOVED lines=13> */
.L_x_9143:
[----:B------:R-:W-:Y:S05]  /*c520*/  BSYNC.RECONVERGENT B0 ;  /* 0x0000000000007941 */ /* 0x000fea0003800200 */
.L_x_9142:
        /* <DEDUP_REMOVED lines=16> */
.L_x_9125:
        /* <DEDUP_REMOVED lines=44> */
[C---:B------:R-:W-:Y:S01]  /*c8f0*/  FMUL.FTZ R32, R35.reuse, R194 ;  /* 0x000000c223207220 */ /* 0x040fe20000410000 */
[----:B------:R-:W-:Y:S01]  /*c900*/  LEA.HI.X R63, R66, UR19, R63, 0x2, P2 ;  /* 0x00000013423f7c11 */ /* 0x000fe200090f143f */
[----:B------:R-:W-:Y:S01]  /*c910*/  FFMA.FTZ R69, R194, UR35, -R69 ;  /* 0x00000023c2457c23 */ /* 0x000fe20008010845 */
[----:B------:R-:W-:Y:S01]  /*c920*/  FFMA.FTZ R66, R35, -R31, R199 ;  /* 0x8000001f23427223 */ /* 0x000fe200000100c7 */
[----:B------:R-:W-:Y:S01]  /*c930*/  FFMA.FTZ R35, R36, R195, R32 ;  /* 0x000000c324237223 */ /* 0x000fe20000010020 */
[----:B------:R-:W-:Y:S01]  /*c940*/  FMUL.FTZ R32, R194, UR34 ;  /* 0x00000022c2207c20 */ /* 0x000fe20008410000 */
[----:B------:R-:W-:Y:S01]  /*c950*/  FFMA.FTZ R31, -R36, R31, R198 ;  /* 0x0000001f241f7223 */ /* 0x000fe200000101c6 */
[----:B------:R-:W-:Y:S01]  /*c960*/  FMUL.FTZ R68, R66, R69 ;  /* 0x0000004542447220 */ /* 0x000fe20000410000 */
[-C--:B------:R-:W-:Y:S01]  /*c970*/  FMUL.FTZ R69, R194, R158.reuse ;  /* 0x0000009ec2457220 */ /* 0x080fe20000410000 */
[C---:B------:R-:W-:Y:S01]  /*c980*/  FFMA.FTZ R32, R195.reuse, UR35, R32 ;  /* 0x00000023c3207c23 */ /* 0x040fe20008010020 */
[----:B------:R-:W-:Y:S01]  /*c990*/  FMUL.FTZ R195, R195, R158 ;  /* 0x0000009ec3c37220 */ /* 0x000fe20000410000 */
[----:B------:R-:W-:Y:S01]  /*c9a0*/  FADD.FTZ R36, R0, R67 ;  /* 0x0000004300247221 */ /* 0x000fe20000010000 */
[----:B------:R-:W-:Y:S01]  /*c9b0*/  FMUL.FTZ R0, R66, R69 ;  /* 0x0000004542007220 */ /* 0x000fe20000410000 */
[----:B------:R-:W-:Y:S01]  /*c9c0*/  FADD.FTZ R2, R2, R65 ;  /* 0x0000004102027221 */ /* 0x000fe20000010000 */
[-C--:B------:R-:W-:Y:S01]  /*c9d0*/  FMUL.FTZ R66, R66, R195.reuse ;  /* 0x000000c342427220 */ /* 0x080fe20000410000 */
[C---:B------:R-:W-:Y:S01]  /*c9e0*/  FFMA.FTZ R67, R31.reuse, R32, R68 ;  /* 0x000000201f437223 */ /* 0x040fe20000010044 */
[C---:B------:R-:W-:Y:S01]  /*c9f0*/  FFMA.FTZ R0, R31.reuse, R195, R0 ;  /* 0x000000c31f007223 */ /* 0x040fe20000010000 */
[CC--:B------:R-:W-:Y:S01]  /*ca00*/  FMUL.FTZ R71, R174.reuse, R69.reuse ;  /* 0x00000045ae477220 */ /* 0x0c0fe20000410000 */
[----:B------:R-:W-:Y:S01]  /*ca10*/  FFMA.FTZ R31, R31, R69, -R66 ;  /* 0x000000451f1f7223 */ /* 0x000fe20000010842 */
[C---:B------:R-:W-:Y:S01]  /*ca20*/  FMUL.FTZ R65, R33.reuse, R36 ;  /* 0x0000002421417220 */ /* 0x040fe20000410000 */
[----:B------:R-:W-:Y:S01]  /*ca30*/  FMUL.FTZ R69, R33, R2 ;  /* 0x0000000221457220 */ /* 0x000fe20000410000 */
[----:B------:R-:W-:Y:S01]  /*ca40*/  FFMA.FTZ R126, R35, R158, R126 ;  /* 0x0000009e237e7223 */ /* 0x000fe2000001007e */
[----:B------:R-:W-:Y:S01]  /*ca50*/  FFMA.FTZ R70, R174, R35, R67 ;  /* 0x00000023ae467223 */ /* 0x000fe20000010043 */
[C---:B------:R-:W-:Y:S01]  /*ca60*/  FFMA.FTZ R33, R34.reuse, R2, R65 ;  /* 0x0000000222217223 */ /* 0x040fe20000010041 */
[-C--:B------:R-:W-:Y:S01]  /*ca70*/  FFMA.FTZ R66, R34, R36.reuse, -R69 ;  /* 0x0000002422427223 */ /* 0x080fe20000010845 */
[-C--:B------:R-:W-:Y:S01]  /*ca80*/  FMUL.FTZ R34, R175, R159.reuse ;  /* 0x0000009faf227220 */ /* 0x080fe20000410000 */
[----:B------:R-:W-:Y:S01]  /*ca90*/  FMUL.FTZ R35, R2, UR34 ;  /* 0x0000002202237c20 */ /* 0x000fe20008410000 */
[C---:B------:R-:W-:Y:S01]  /*caa0*/  FMUL.FTZ R65, R37.reuse, R36 ;  /* 0x0000002425417220 */ /* 0x040fe20000410000 */
[----:B------:R-:W-:Y:S01]  /*cab0*/  FADD.FTZ R33, R4, R33 ;  /* 0x0000002104217221 */ /* 0x000fe20000010000 */
[-C--:B------:R-:W-:Y:S01]  /*cac0*/  FFMA.FTZ R37, R37, -R34.reuse, R201 ;  /* 0x8000002225257223 */ /* 0x080fe200000100c9 */
[C---:B------:R-:W-:Y:S01]  /*cad0*/  FFMA.FTZ R4, R36.reuse, UR35, -R35 ;  /* 0x0000002324047c23 */ /* 0x040fe20008010823 */
[----:B------:R-:W-:Y:S01]  /*cae0*/  FMUL.FTZ R35, R36, UR34 ;  /* 0x0000002224237c20 */ /* 0x000fe20008410000 */
[----:B------:R-:W-:Y:S01]  /*caf0*/  MOV R32, UR30 ;  /* 0x0000001e00207c02 */ /* 0x000fe20008000f00 */
[----:B------:R-:W-:Y:S01]  /*cb00*/  FFMA.FTZ R34, -R38, R34, R200 ;  /* 0x0000002226227223 */ /* 0x000fe200000101c8 */
[-C--:B------:R-:W-:Y:S01]  /*cb10*/  FMUL.FTZ R68, R36, R159.reuse ;  /* 0x0000009f24447220 */ /* 0x080fe20000410000 */
[----:B------:R-:W-:Y:S01]  /*cb20*/  FFMA.FTZ R38, R38, R2, R65 ;  /* 0x0000000226267223 */ /* 0x000fe20000010041 */
[C---:B------:R-:W-:Y:S01]  /*cb30*/  FMUL.FTZ R36, R2.reuse, R159 ;  /* 0x0000009f02247220 */ /* 0x040fe20000410000 */
        /* <DEDUP_REMOVED lines=19> */
[----:B------:R-:W-:Y:S01]  /*cc70*/  FFMA.FTZ R35, R40, R33, R36 ;  /* 0x0000002128237223 */ /* 0x000fe20000010024 */
[----:B------:R-:W-:Y:S01]  /*cc80*/  FFMA.FTZ R69, R175, R38, R66 ;  /* 0x00000026af457223 */ /* 0x000fe20000010042 */
[----:B------:R-:W-:Y:S01]  /*cc90*/  FFMA.FTZ R127, R38, R159, R127 ;  /* 0x0000009f267f7223 */ /* 0x000fe2000001007f */
[CC--:B------:R-:W-:Y:S01]  /*cca0*/  FMUL.FTZ R66, R4.reuse, R160.reuse ;  /* 0x000000a004427220 */ /* 0x0c0fe20000410000 */
[C---:B0-----:R-:W-:Y:S01]  /*ccb0*/  FMUL.FTZ R67, R33.reuse, UR34 ;  /* 0x0000002221437c20 */ /* 0x041fe20008410000 */
        /* <DEDUP_REMOVED lines=21> */
[----:B------:R-:W-:Y:S01]  /*ce10*/  FFMA.FTZ R128, R35, R160, R128 ;  /* 0x000000a023807223 */ /* 0x000fe20000010080 */
[----:B------:R-:W-:Y:S01]  /*ce20*/  FFMA.FTZ R38, R176, R35, R65 ;  /* 0x00000023b0267223 */ /* 0x000fe20000010041 */
[----:B------:R-:W-:Y:S01]  /*ce30*/  FMUL.FTZ R35, R34, UR34 ;  /* 0x0000002222237c20 */ /* 0x000fe20008410000 */
[----:B------:R-:W-:Y:S01]  /*ce40*/  FADD.FTZ R33, R8, R33 ;  /* 0x0000002108217221 */ /* 0x000fe20000010000 */
[----:B------:R-:W-:Y:S01]  /*ce50*/  FFMA.FTZ R8, R34, UR35, -R37 ;  /* 0x0000002322087c23 */ /* 0x000fe20008010825 */
[----:B------:R-:W-:Y:S01]  /*ce60*/  FFMA.FTZ R82, R82, R34, -R81 ;  /* 0x0000002252527223 */ /* 0x000fe20000010851 */
[-C--:B------:R-:W-:Y:S01]  /*ce70*/  FMUL.FTZ R34, R34, R161.reuse ;  /* 0x000000a122227220 */ /* 0x080fe20000410000 */
        /* <DEDUP_REMOVED lines=22> */
[-C--:B------:R-:W-:Y:S01]  /*cfe0*/  FMUL.FTZ R34, R178, R162.reuse ;  /* 0x000000a2b2227220 */ /* 0x080fe20000410000 */
[----:B------:R-:W-:Y:S01]  /*cff0*/  FMUL.FTZ R36, R33, UR34 ;  /* 0x0000002221247c20 */ /* 0x000fe20008410000 */
[C---:B------:R-:W-:Y:S01]  /*d000*/  FMUL.FTZ R41, R82.reuse, R162 ;  /* 0x000000a252297220 */ /* 0x040fe20000410000 */
        /* <DEDUP_REMOVED lines=8> */
[-C--:B------:R-:W-:Y:S01]  /*d090*/  FFMA.FTZ R130, R35, R162.reuse, R130 ;  /* 0x000000a223827223 */ /* 0x080fe20000010082 */
[----:B------:R-:W-:Y:S01]  /*d0a0*/  STS [R32+0x4264], R65 ;  /* 0x0042644120007388 */ /* 0x000fe20000000800 */
[C---:B0-----:R-:W-:Y:S01]  /*d0b0*/  FFMA.FTZ R39, R33.reuse, UR35, R8 ;  /* 0x0000002321277c23 */ /* 0x041fe20008010008 */
        /* <DEDUP_REMOVED lines=18> */
[----:B------:R-:W-:Y:S01]  /*d1e0*/  FFMA.FTZ R86, R86, R84, -R85 ;  /* 0x0000005456567223 */ /* 0x000fe20000010855 */
[C---:B------:R-:W-:Y:S01]  /*d1f0*/  FMUL.FTZ R38, R84.reuse, R163 ;  /* 0x000000a354267220 */ /* 0x040fe20000410000 */
[----:B------:R-:W-:Y:S01]  /*d200*/  FFMA.FTZ R34, R84, UR35, -R34 ;  /* 0x0000002354227c23 */ /* 0x000fe20008010822 */
[----:B------:R-:W-:Y:S01]  /*d210*/  FFMA.FTZ R33, R10, UR35, R33 ;  /* 0x000000230a217c23 */ /* 0x000fe20008010021 */
[----:B------:R0:W-:Y:S01]  /*d220*/  STS [R32+0x4258], R43 ;  /* 0x0042582b20007388 */ /* 0x0001e20000000800 */
[----:B------:R-:W-:Y:S01]  /*d230*/  FFMA.FTZ R40, R178, R35, R39 ;  /* 0x00000023b2287223 */ /* 0x000fe20000010027 */
        /* <DEDUP_REMOVED lines=36> */
[C---:B------:R-:W-:Y:S01]  /*d480*/  FMUL.FTZ R12, R88.reuse, UR34 ;  /* 0x00000022580c7c20 */ /* 0x040fe20008410000 */
[-C--:B0-----:R-:W-:Y:S01]  /*d490*/  FMUL.FTZ R41, R43, R164.reuse ;  /* 0x000000a42b297220 */ /* 0x081fe20000410000 */
[----:B------:R-:W-:Y:S01]  /*d4a0*/  FMUL.FTZ R34, R88, R165 ;  /* 0x000000a558227220 */ /* 0x000fe20000410000 */
[C---:B------:R-:W-:Y:S01]  /*d4b0*/  FMUL.FTZ R45, R180.reuse, R35 ;  /* 0x00000023b42d7220 */ /* 0x040fe20000410000 */
        /* <DEDUP_REMOVED lines=45> */
[CC--:B------:R-:W-:Y:S01]  /*d790*/  FMUL.FTZ R11, R95.reuse, R44.reuse ;  /* 0x0000002c5f0b7220 */ /* 0x0c0fe20000410000 */
[----:B------:R-:W-:Y:S01]  /*d7a0*/  FMUL.FTZ R95, R95, R45 ;  /* 0x0000002d5f5f7220 */ /* 0x000fe20000410000 */
        /* <DEDUP_REMOVED lines=12> */
[-C--:B------:R-:W-:Y:S01]  /*d870*/  FMUL.FTZ R10, R182, R166.reuse ;  /* 0x000000a6b60a7220 */ /* 0x080fe20000410000 */
[C---:B------:R-:W-:Y:S01]  /*d880*/  FFMA.FTZ R16, R15.reuse, UR35, -R16 ;  /* 0x000000230f107c23 */ /* 0x040fe20008010810 */
[-C--:B--2---:R-:W-:Y:S01]  /*d890*/  FMUL.FTZ R17, R15, R166.reuse ;  /* 0x000000a60f117220 */ /* 0x084fe20000410000 */
[C---:B------:R-:W-:Y:S01]  /*d8a0*/  FFMA.FTZ R11, R9.reuse, UR35, R14 ;  /* 0x00000023090b7c23 */ /* 0x040fe2000801000e */
        /* <DEDUP_REMOVED lines=27> */
[----:B------:R-:W-:Y:S01]  /*da60*/  FFMA.FTZ R20, R182, R19, R15 ;  /* 0x00000013b6147223 */ /* 0x000fe2000001000f */
[----:B------:R-:W-:Y:S01]  /*da70*/  FFMA.FTZ R54, R54, R18, R13 ;  /* 0x0000001236367223 */ /* 0x000fe2000001000d */
[C---:B------:R-:W-:Y:S01]  /*da80*/  FMUL.FTZ R11, R101.reuse, R10 ;  /* 0x0000000a650b7220 */ /* 0x040fe20000410000 */
[----:B------:R-:W-:Y:S01]  /*da90*/  FMUL.FTZ R15, R18, UR34 ;  /* 0x00000022120f7c20 */ /* 0x000fe20008410000 */
[----:B------:R-:W-:Y:S01]  /*daa0*/  FMUL.FTZ R13, R12, UR34 ;  /* 0x000000220c0d7c20 */ /* 0x000fe20008410000 */
[-C--:B------:R-:W-:Y:S01]  /*dab0*/  FMUL.FTZ R101, R101, R26.reuse ;  /* 0x0000001a65657220 */ /* 0x080fe20000410000 */
[----:B------:R-:W-:Y:S01]  /*dac0*/  FFMA.FTZ R11, R102, R26, R11 ;  /* 0x0000001a660b7223 */ /* 0x000fe2000001000b */
[C---:B------:R-:W-:Y:S01]  /*dad0*/  FFMA.FTZ R14, R12.reuse, UR35, -R15 ;  /* 0x000000230c0e7c23 */ /* 0x040fe2000801080f */
[-C--:B------:R-:W-:Y:S01]  /*dae0*/  FMUL.FTZ R12, R12, R167.reuse ;  /* 0x000000a70c0c7220 */ /* 0x080fe20000410000 */
[C---:B------:R-:W-:Y:S01]  /*daf0*/  FFMA.FTZ R34, R18.reuse, UR35, R13 ;  /* 0x0000002312227c23 */ /* 0x040fe2000801000d */
[----:B------:R-:W-:Y:S01]  /*db00*/  FMUL.FTZ R18, R18, R167 ;  /* 0x000000a712127220 */ /* 0x000fe20000410000 */
[----:B------:R-:W-:Y:S01]  /*db10*/  FADD.FTZ R11, R28, R11 ;  /* 0x0000000b1c0b7221 */ /* 0x000fe20000010000 */
[----:B------:R-:W-:Y:S01]  /*db20*/  FFMA.FTZ R102, R102, R10, -R101 ;  /* 0x0000000a66667223 */ /* 0x000fe20000010865 */
[C---:B------:R-:W-:Y:S01]  /*db30*/  FMUL.FTZ R16, R53.reuse, R12 ;  /* 0x0000000c35107220 */ /* 0x040fe20000410000 */
[C---:B------:R-:W-:Y:S01]  /*db40*/  FMUL.FTZ R28, R53.reuse, R14 ;  /* 0x0000000e351c7220 */ /* 0x040fe20000410000 */
[----:B------:R-:W-:Y:S01]  /*db50*/  FMUL.FTZ R53, R53, R18 ;  /* 0x0000001235357220 */ /* 0x000fe20000410000 */
[----:B------:R-:W-:Y:S01]  /*db60*/  FADD.FTZ R27, R27, R102 ;  /* 0x000000661b1b7221 */ /* 0x000fe20000010000 */
[----:B------:R-:W-:Y:S01]  /*db70*/  FMUL.FTZ R25, R183, R12 ;  /* 0x0000000cb7197220 */ /* 0x000fe20000410000 */
        /* <DEDUP_REMOVED lines=12> */
[-C--:B------:R-:W-:Y:S01]  /*dc40*/  FMUL.FTZ R13, R188, R172.reuse ;  /* 0x000000acbc0d7220 */ /* 0x080fe20000410000 */
        /* <DEDUP_REMOVED lines=8> */
[-C--:B------:R-:W-:Y:S01]  /*dcd0*/  FMUL.FTZ R51, R27, R172.reuse ;  /* 0x000000ac1b337220 */ /* 0x080fe20000410000 */
        /* <DEDUP_REMOVED lines=24> */
[-C--:B------:R-:W-:Y:S01]  /*de60*/  FMUL.FTZ R17, R186, R170.reuse ;  /* 0x000000aaba117220 */ /* 0x080fe20000410000 */
[----:B------:R-:W-:Y:S01]  /*de70*/  FADD.FTZ R24, R25, R24 ;  /* 0x0000001819187221 */ /* 0x000fe20000010000 */
[----:B------:R-:W-:Y:S01]  /*de80*/  FADD.FTZ R154, R67, R154 ;  /* 0x0000009a439a7221 */ /* 0x000fe20000010000 */
[----:B------:R0:W-:Y:S01]  /*de90*/  STS [R32+0x423c], R33 ;  /* 0x00423c2120007388 */ /* 0x0001e20000000800 */
[----:B------:R-:W-:Y:S01]  /*dea0*/  FADD.FTZ R25, R19, R20 ;  /* 0x0000001413197221 */ /* 0x000fe20000010000 */
[-C--:B------:R-:W-:Y:S01]  /*deb0*/  FFMA.FTZ R20, R59, -R17.reuse, R223 ;  /* 0x800000113b147223 */ /* 0x080fe200000100df */
[-C--:B------:R-:W-:Y:S01]  /*dec0*/  FMUL.FTZ R67, R9, R170.reuse ;  /* 0x000000aa09437220 */ /* 0x080fe20000410000 */
        /* <DEDUP_REMOVED lines=12> */
[----:B------:R-:W-:Y:S01]  /*df90*/  FMUL.FTZ R70, R55, R44 ;  /* 0x0000002c37467220 */ /* 0x000fe20000410000 */
        /* <DEDUP_REMOVED lines=11> */
[----:B------:R-:W-:Y:S01]  /*e050*/  FFMA.FTZ R35, R56, R45, R70 ;  /* 0x0000002d38237223 */ /* 0x000fe20000010046 */
[-C--:B------:R-:W-:Y:S01]  /*e060*/  FMUL.FTZ R56, R22, R169.reuse ;  /* 0x000000a916387220 */ /* 0x080fe20000410000 */
        /* <DEDUP_REMOVED lines=279> */
.L_x_9145:
[----:B------:R-:W-:Y:S05]  /*f1e0*/  BSYNC.RECONVERGENT B0 ;  /* 0x0000000000007941 */ /* 0x000fea0003800200 */
.L_x_9144:
[----:B-1----:R0:W1:Y:S01]  /*f1f0*/  LDS R123, [R104+0x6400] ;  /* 0x00640000687b7984 */ /* 0x0020620000000800 */
[----:B------:R-:W-:Y:S04]  /*f200*/  BSSY.RECONVERGENT B0, `(.L_x_9146) ;  /* 0x0000004000007945 */ /* 0x000fe80003800200 */
[----:B------:R-:W-:Y:S05]  /*f210*/  @!P3 BRA `(.L_x_9147) ;  /* 0x000000000008b947 */ /* 0x000fea0003800000 */
[----:B------:R2:W-:Y:S04]  /*f220*/  REDG.E.ADD.F32.FTZ.RN.STRONG.GPU desc[UR32][R60.64+0x100], R115 ;  /* 0x000100733c0079a6 */ /* 0x0005e8000c12f320 */
[----:B-1----:R2:W-:Y:S02]  /*f230*/  REDG.E.ADD.F32.FTZ.RN.STRONG.GPU desc[UR32][R62.64+0x100], R123 ;  /* 0x0001007b3e0079a6 */ /* 0x0025e4000c12f320 */
.L_x_9147:
[----:B------:R-:W-:Y:S05]  /*f240*/  BSYNC.RECONVERGENT B0 ;  /* 0x0000000000007941 */ /* 0x000fea0003800200 */
.L_x_9146:
        /* <DEDUP_REMOVED lines=10> */
.L_x_9149:
[----:B------:R-:W-:Y:S05]  /*f2f0*/  BSYNC.RECONVERGENT B0 ;  /* 0x0000000000007941 */ /* 0x000fea0003800200 */
.L_x_9148:
[----:B--2---:R2:W4:Y:S01]  /*f300*/  LDS R103, [R100+0x6600] ;  /* 0x0066000064677984 */ /* 0x0045220000000800 */
[----:B------:R-:W-:Y:S04]  /*f310*/  BSSY.RECONVERGENT B0, `(.L_x_9150) ;  /* 0x0000004000007945 */ /* 0x000fe80003800200 */
[----:B------:R-:W-:Y:S05]  /*f320*/  @!P2 BRA `(.L_x_9151) ;  /* 0x000000000008a947 */ /* 0x000fea0003800000 */
[----:B------:R0:W-:Y:S04]  /*f330*/  REDG.E.ADD.F32.FTZ.RN.STRONG.GPU desc[UR32][R60.64+0x300], R101 ;  /* 0x000300653c0079a6 */ /* 0x0001e8000c12f320 */
[----:B----4-:R0:W-:Y:S02]  /*f340*/  REDG.E.ADD.F32.FTZ.RN.STRONG.GPU desc[UR32][R62.64+0x300], R103 ;  /* 0x000300673e0079a6 */ /* 0x0101e4000c12f320 */
.L_x_9151:
[----:B------:R-:W-:Y:S05]  /*f350*/  BSYNC.RECONVERGENT B0 ;  /* 0x0000000000007941 */ /* 0x000fea0003800200 */
.L_x_9150:
[----:B0-----:R0:W0:Y:S01]  /*f360*/  LDS R101, [R98+0x6700] ;  /* 0x0067000062657984 */ /* 0x0010220000000800 */
[----:B------:R-:W-:Y:S04]  /*f370*/  BSSY.RECONVERGENT B0, `(.L_x_9152) ;  /* 0x0000004000007945 */ /* 0x000fe80003800200 */
[----:B------:R-:W-:Y:S05]  /*f380*/  @!P3 BRA `(.L_x_9153) ;  /* 0x000000000008b947 */ /* 0x000fea0003800000 */
[----:B------:R1:W-:Y:S04]  /*f390*/  REDG.E.ADD.F32.FTZ.RN.STRONG.GPU desc[UR32][R60.64+0x400], R99 ;  /* 0x000400633c0079a6 */ /* 0x0003e8000c12f320 */
[----:B0-----:R0:W-:Y:S02]  /*f3a0*/  REDG.E.ADD.F32.FTZ.RN.STRONG.GPU desc[UR32][R62.64+0x400], R101 ;  /* 0x000400653e0079a6 */ /* 0x0011e4000c12f320 */
.L_x_9153:
[----:B------:R-:W-:Y:S05]  /*f3b0*/  BSYNC.RECONVERGENT B0 ;  /* 0x0000000000007941 */ /* 0x000fea0003800200 */
.L_x_9152:
[----:B-1----:R1:W0:Y:S01]  /*f3c0*/  LDS R99, [R96+0x6800] ;  /* 0x0068000060637984 */ /* 0x0022220000000800 */
[----:B------:R-:W-:Y:S04]  /*f3d0*/  BSSY.RECONVERGENT B0, `(.L_x_9154) ;  /* 0x0000004000007945 */ /* 0x000fe80003800200 */
[----:B------:R-:W-:Y:S05]  /*f3e0*/  @!P4 BRA `(.L_x_9155) ;  /* 0x000000000008c947 */ /* 0x000fea0003800000 */
[----:B------:R1:W-:Y:S04]  /*f3f0*/  REDG.E.ADD.F32.FTZ.RN.STRONG.GPU desc[UR32][R60.64+0x500], R97 ;  /* 0x000500613c0079a6 */ /* 0x0003e8000c12f320 */
[----:B0-----:R1:W-:Y:S02]  /*f400*/  REDG.E.ADD.F32.FTZ.RN.STRONG.GPU desc[UR32][R62.64+0x500], R99 ;  /* 0x000500633e0079a6 */ /* 0x0013e4000c12f320 */
.L_x_9155:
[----:B------:R-:W-:Y:S05]  /*f410*/  BSYNC.RECONVERGENT B0 ;  /* 0x0000000000007941 */ /* 0x000fea0003800200 */
.L_x_9154:
[----:B-1----:R1:W0:Y:S01]  /*f420*/  LDS R97, [R94+0x6900] ;  /* 0x006900005e617984 */ /* 0x0022220000000800 */
[----:B------:R-:W-:Y:S04]  /*f430*/  BSSY.RECONVERGENT B0, `(.L_x_9156) ;  /* 0x0000004000007945 */ /* 0x000fe80003800200 */
[----:B------:R-:W-:Y:S05]  /*f440*/  @!P5 BRA `(.L_x_9157) ;  /* 0x000000000008d947 */ /* 0x000fea0003800000 */
[----:B------:R1:W-:Y:S04]  /*f450*/  REDG.E.ADD.F32.FTZ.RN.STRONG.GPU desc[UR32][R60.64+0x600], R95 ;  /* 0x0006005f3c0079a6 */ /* 0x0003e8000c12f320 */
[----:B0-----:R1:W-:Y:S02]  /*f460*/  REDG.E.ADD.F32.FTZ.RN.STRONG.GPU desc[UR32][R62.64+0x600], R97 ;  /* 0x000600613e0079a6 */ /* 0x0013e4000c12f320 */
.L_x_9157:
[----:B------:R-:W-:Y:S05]  /*f470*/  BSYNC.RECONVERGENT B0 ;  /* 0x0000000000007941 */ /* 0x000fea0003800200 */
.L_x_9156:
        /* <DEDUP_REMOVED lines=10> */
.L_x_9159:
[----:B------:R-:W-:Y:S05]  /*f520*/  BSYNC.RECONVERGENT B0 ;  /* 0x0000000000007941 */ /* 0x000fea0003800200 */
.L_x_9158:
[----:B-1----:R1:W0:Y:S01]  /*f530*/  LDS R93, [R122+0x6b00] ;  /* 0x006b00007a5d7984 */ /* 0x0022220000000800 */
[----:B------:R-:W-:Y:S04]  /*f540*/  BSSY.RECONVERGENT B0, `(.L_x_9160) ;  /* 0x0000004000007945 */ /* 0x000fe80003800200 */
[----:B------:R-:W-:Y:S05]  /*f550*/  @!P2 BRA `(.L_x_9161) ;  /* 0x000000000008a947 */ /* 0x000fea0003800000 */
[----:B------:R1:W-:Y:S04]  /*f560*/  REDG.E.ADD.F32.FTZ.RN.STRONG.GPU desc[UR32][R60.64+0x800], R91 ;  /* 0x0008005b3c0079a6 */ /* 0x0003e8000c12f320 */
[----:B0-----:R1:W-:Y:S02]  /*f570*/  REDG.E.ADD.F32.FTZ.RN.STRONG.GPU desc[UR32][R62.64+0x800], R93 ;  /* 0x0008005d3e0079a6 */ /* 0x0013e4000c12f320 */
.L_x_9161:
[----:B------:R-:W-:Y:S05]  /*f580*/  BSYNC.RECONVERGENT B0 ;  /* 0x0000000000007941 */ /* 0x000fea0003800200 */
.L_x_9160:
[----:B-1----:R1:W0:Y:S01]  /*f590*/  LDS R91, [R90+0x6c00] ;  /* 0x006c00005a5b7984 */ /* 0x0022220000000800 */
[----:B------:R-:W-:Y:S04]  /*f5a0*/  BSSY.RECONVERGENT B0, `(.L_x_9162) ;  /* 0x0000004000007945 */ /* 0x000fe80003800200 */
[----:B------:R-:W-:Y:S05]  /*f5b0*/  @!P3 BRA `(.L_x_9163) ;  /* 0x000000000008b947 */ /* 0x000fea0003800000 */
[----:B------:R1:W-:Y:S04]  /*f5c0*/  REDG.E.ADD.F32.FTZ.RN.STRONG.GPU desc[UR32][R60.64+0x900], R89 ;  /* 0x000900593c0079a6 */ /* 0x0003e8000c12f320 */
[----:B0-----:R1:W-:Y:S02]  /*f5d0*/  REDG.E.ADD.F32.FTZ.RN.STRONG.GPU desc[UR32][R62.64+0x900], R91 ;  /* 0x0009005b3e0079a6 */ /* 0x0013e4000c12f320 */
.L_x_9163:
[----:B------:R-:W-:Y:S05]  /*f5e0*/  BSYNC.RECONVERGENT B0 ;  /* 0x0000000000007941 */ /* 0x000fea0003800200 */
.L_x_9162:
[----:B-1----:R1:W0:Y:S01]  /*f5f0*/  LDS R89, [R88+0x6d00] ;  /* 0x006d000058597984 */ /* 0x0022220000000800 */
[----:B------:R-:W-:Y:S04]  /*f600*/  BSSY.RECONVERGENT B0, `(.L_x_9164) ;  /* 0x0000004000007945 */ /* 0x000fe80003800200 */
[----:B------:R-:W-:Y:S05]  /*f610*/  @!P4 BRA `(.L_x_9165) ;  /* 0x000000000008c947 */ /* 0x000fea0003800000 */
[----:B------:R1:W-:Y:S04]  /*f620*/  REDG.E.ADD.F32.FTZ.RN.STRONG.GPU desc[UR32][R60.64+0xa00], R87 ;  /* 0x000a00573c0079a6 */ /* 0x0003e8000c12f320 */
[----:B0-----:R1:W-:Y:S02]  /*f630*/  REDG.E.ADD.F32.FTZ.RN.STRONG.GPU desc[UR32][R62.64+0xa00], R89 ;  /* 0x000a00593e0079a6 */ /* 0x0013e4000c12f320 */
.L_x_9165:
[----:B------:R-:W-:Y:S05]  /*f640*/  BSYNC.RECONVERGENT B0 ;  /* 0x0000000000007941 */ /* 0x000fea0003800200 */
.L_x_9164:
[----:B-1----:R1:W0:Y:S01]  /*f650*/  LDS R87, [R86+0x6e00] ;  /* 0x006e000056577984 */ /* 0x0022220000000800 */
[----:B------:R-:W-:Y:S04]  /*f660*/  BSSY.RECONVERGENT B0, `(.L_x_9166) ;  /* 0x0000004000007945 */ /* 0x000fe80003800200 */
[----:B------:R-:W-:Y:S05]  /*f670*/  @!P5 BRA `(.L_x_9167) ;  /* 0x000000000008d947 */ /* 0x000fea0003800000 */
[----:B------:R1:W-:Y:S04]  /*f680*/  REDG.E.ADD.F32.FTZ.RN.STRONG.GPU desc[UR32][R60.64+0xb00], R85 ;  /* 0x000b00553c0079a6 */ /* 0x0003e8000c12f320 */
[----:B0-----:R1:W-:Y:S02]  /*f690*/  REDG.E.ADD.F32.FTZ.RN.STRONG.GPU desc[UR32][R62.64+0xb00], R87 ;  /* 0x000b00573e0079a6 */ /* 0x0013e4000c12f320 */
.L_x_9167:
[----:B------:R-:W-:Y:S05]  /*f6a0*/  BSYNC.RECONVERGENT B0 ;  /* 0x0000000000007941 */ /* 0x000fea0003800200 */
.L_x_9166:
        /* <DEDUP_REMOVED lines=10> */
.L_x_9169:
[----:B------:R-:W-:Y:S05]  /*f750*/  BSYNC.RECONVERGENT B0 ;  /* 0x0000000000007941 */ /* 0x000fea0003800200 */
.L_x_9168:
[----:B-1----:R1:W0:Y:S01]  /*f760*/  LDS R83, [R82+0x7000] ;  /* 0x0070000052537984 */ /* 0x0022220000000800 */
[----:B------:R-:W-:Y:S04]  /*f770*/  BSSY.RECONVERGENT B0, `(.L_x_9170) ;  /* 0x0000004000007945 */ /* 0x000fe80003800200 */
[----:B------:R-:W-:Y:S05]  /*f780*/  @!P2 BRA `(.L_x_9171) ;  /* 0x000000000008a947 */ /* 0x000fea0003800000 */
[----:B------:R1:W-:Y:S04]  /*f790*/  REDG.E.ADD.F32.FTZ.RN.STRONG.GPU desc[UR32][R60.64+0xd00], R81 ;  /* 0x000d00513c0079a6 */ /* 0x0003e8000c12f320 */
[----:B0-----:R1:W-:Y:S02]  /*f7a0*/  REDG.E.ADD.F32.FTZ.RN.STRONG.GPU desc[UR32][R62.64+0xd00], R83 ;  /* 0x000d00533e0079a6 */ /* 0x0013e4000c12f320 */
.L_x_9171:
[----:B------:R-:W-:Y:S05]  /*f7b0*/  BSYNC.RECONVERGENT B0 ;  /* 0x0000000000007941 */ /* 0x000fea0003800200 */
.L_x_9170:
[----:B-1----:R1:W0:Y:S01]  /*f7c0*/  LDS R81, [R80+0x7100] ;  /* 0x0071000050517984 */ /* 0x0022220000000800 */
[----:B------:R-:W-:Y:S04]  /*f7d0*/  BSSY.RECONVERGENT B0, `(.L_x_9172) ;  /* 0x0000004000007945 */ /* 0x000fe80003800200 */
[----:B------:R-:W-:Y:S05]  /*f7e0*/  @!P3 BRA `(.L_x_9173) ;  /* 0x000000000008b947 */ /* 0x000fea0003800000 */
[----:B------:R1:W-:Y:S04]  /*f7f0*/  REDG.E.ADD.F32.FTZ.RN.STRONG.GPU desc[UR32][R60.64+0xe00], R79 ;  /* 0x000e004f3c0079a6 */ /* 0x0003e8000c12f320 */
[----:B0-----:R1:W-:Y:S02]  /*f800*/  REDG.E.ADD.F32.FTZ.RN.STRONG.GPU desc[UR32][R62.64+0xe00], R81 ;  /* 0x000e00513e0079a6 */ /* 0x0013e4000c12f320 */
.L_x_9173:
[----:B------:R-:W-:Y:S05]  /*f810*/  BSYNC.RECONVERGENT B0 ;  /* 0x0000000000007941 */ /* 0x000fea0003800200 */
.L_x_9172:
[----:B-1----:R1:W0:Y:S01]  /*f820*/  LDS R79, [R70+0x7200] ;  /* 0x00720000464f7984 */ /* 0x0022220000000800 */
[----:B------:R-:W-:Y:S04]  /*f830*/  BSSY.RECONVERGENT B0, `(.L_x_9174) ;  /* 0x0000004000007945 */ /* 0x000fe80003800200 */
[----:B------:R-:W-:Y:S05]  /*f840*/  @!P4 BRA `(.L_x_9175) ;  /* 0x000000000008c947 */ /* 0x000fea0003800000 */
[----:B------:R1:W-:Y:S04]  /*f850*/  REDG.E.ADD.F32.FTZ.RN.STRONG.GPU desc[UR32][R60.64+0xf00], R71 ;  /* 0x000f00473c0079a6 */ /* 0x0003e8000c12f320 */
[----:B0-----:R1:W-:Y:S02]  /*f860*/  REDG.E.ADD.F32.FTZ.RN.STRONG.GPU desc[UR32][R62.64+0xf00], R79 ;  /* 0x000f004f3e0079a6 */ /* 0x0013e4000c12f320 */
.L_x_9175:
[----:B------:R-:W-:Y:S05]  /*f870*/  BSYNC.RECONVERGENT B0 ;  /* 0x0000000000007941 */ /* 0x000fea0003800200 */
.L_x_9174:
[----:B-1----:R1:W0:Y:S01]  /*f880*/  LDS R71, [R68+0x7300] ;  /* 0x0073000044477984 */ /* 0x0022220000000800 */
[----:B------:R-:W-:Y:S04]  /*f890*/  BSSY.RECONVERGENT B0, `(.L_x_9176) ;  /* 0x0000004000007945 */ /* 0x000fe80003800200 */
[----:B------:R-:W-:Y:S05]  /*f8a0*/  @!P5 BRA `(.L_x_9177) ;  /* 0x000000000008d947 */ /* 0x000fea0003800000 */
[----:B------:R1:W-:Y:S04]  /*f8b0*/  REDG.E.ADD.F32.FTZ.RN.STRONG.GPU desc[UR32][R60.64+0x1000], R69 ;  /* 0x001000453c0079a6 */ /* 0x0003e8000c12f320 */
[----:B0-----:R1:W-:Y:S02]  /*f8c0*/  REDG.E.ADD.F32.FTZ.RN.STRONG.GPU desc[UR32][R62.64+0x1000], R71 ;  /* 0x001000473e0079a6 */ /* 0x0013e4000c12f320 */
.L_x_9177:
[----:B------:R-:W-:Y:S05]  /*f8d0*/  BSYNC.RECONVERGENT B0 ;  /* 0x0000000000007941 */ /* 0x000fea0003800200 */
.L_x_9176:
        /* <DEDUP_REMOVED lines=10> */
.L_x_9179:
[----:B------:R-:W-:Y:S05]  /*f980*/  BSYNC.RECONVERGENT B0 ;  /* 0x0000000000007941 */ /* 0x000fea0003800200 */
.L_x_9178:
[----:B-1----:R1:W0:Y:S01]  /*f990*/  LDS R67, [R56+0x7500] ;  /* 0x0075000038437984 */ /* 0x0022220000000800 */
[----:B------:R-:W-:Y:S04]  /*f9a0*/  BSSY.RECONVERGENT B0, `(.L_x_9180) ;  /* 0x0000004000007945 */ /* 0x000fe80003800200 */
[----:B------:R-:W-:Y:S05]  /*f9b0*/  @!P2 BRA `(.L_x_9181) ;  /* 0x000000000008a947 */ /* 0x000fea0003800000 */
[----:B------:R1:W-:Y:S04]  /*f9c0*/  REDG.E.ADD.F32.FTZ.RN.STRONG.GPU desc[UR32][R60.64+0x1200], R65 ;  /* 0x001200413c0079a6 */ /* 0x0003e8000c12f320 */
[----:B0-----:R1:W-:Y:S02]  /*f9d0*/  REDG.E.ADD.F32.FTZ.RN.STRONG.GPU desc[UR32][R62.64+0x1200], R67 ;  /* 0x001200433e0079a6 */ /* 0x0013e4000c12f320 */
.L_x_9181:
[----:B------:R-:W-:Y:S05]  /*f9e0*/  BSYNC.RECONVERGENT B0 ;  /* 0x0000000000007941 */ /* 0x000fea0003800200 */
.L_x_9180:
[----:B-1----:R1:W0:Y:S01]  /*f9f0*/  LDS R65, [R54+0x7600] ;  /* 0x0076000036417984 */ /* 0x0022220000000800 */
[----:B------:R-:W-:Y:S04]  /*fa00*/  BSSY.RECONVERGENT B0, `(.L_x_9182) ;  /* 0x0000004000007945 */ /* 0x000fe80003800200 */
[----:B------:R-:W-:Y:S05]  /*fa10*/  @!P3 BRA `(.L_x_9183) ;  /* 0x000000000008b947 */ /* 0x000fea0003800000 */
[----:B------:R1:W-:Y:S04]  /*fa20*/  REDG.E.ADD.F32.FTZ.RN.STRONG.GPU desc[UR32][R60.64+0x1300], R55 ;  /* 0x001300373c0079a6 */ /* 0x0003e8000c12f320 */
[----:B0-----:R1:W-:Y:S02]  /*fa30*/  REDG.E.ADD.F32.FTZ.RN.STRONG.GPU desc[UR32][R62.64+0x1300], R65 ;  /* 0x001300413e0079a6 */ /* 0x0013e4000c12f320 */
.L_x_9183:
[----:B------:R-:W-:Y:S05]  /*fa40*/  BSYNC.RECONVERGENT B0 ;  /* 0x0000000000007941 */ /* 0x000fea0003800200 */
.L_x_9182:
[----:B-1----:R1:W0:Y:S01]  /*fa50*/  LDS R55, [R52+0x7700] ;  /* 0x0077000034377984 */ /* 0x0022220000000800 */
[----:B------:R-:W-:Y:S04]  /*fa60*/  BSSY.RECONVERGENT B0, `(.L_x_9184) ;  /* 0x0000004000007945 */ /* 0x000fe80003800200 */
[----:B------:R-:W-:Y:S05]  /*fa70*/  @!P4 BRA `(.L_x_9185) ;  /* 0x000000000008c947 */ /* 0x000fea0003800000 */
[----:B------:R1:W-:Y:S04]  /*fa80*/  REDG.E.ADD.F32.FTZ.RN.STRONG.GPU desc[UR32][R60.64+0x1400], R53 ;  /* 0x001400353c0079a6 */ /* 0x0003e8000c12f320 */
[----:B0-----:R1:W-:Y:S02]  /*fa90*/  REDG.E.ADD.F32.FTZ.RN.STRONG.GPU desc[UR32][R62.64+0x1400], R55 ;  /* 0x001400373e0079a6 */ /* 0x0013e4000c12f320 */
.L_x_9185:
[----:B------:R-:W-:Y:S05]  /*faa0*/  BSYNC.RECONVERGENT B0 ;  /* 0x0000000000007941 */ /* 0x000fea0003800200 */
.L_x_9184:
[----:B-1----:R1:W0:Y:S01]  /*fab0*/  LDS R53, [R50+0x7800] ;  /* 0x0078000032357984 */ /* 0x0022220000000800 */
[----:B------:R-:W-:Y:S04]  /*fac0*/  BSSY.RECONVERGENT B0, `(.L_x_9186) ;  /* 0x0000004000007945 */ /* 0x000fe80003800200 */
[----:B------:R-:W-:Y:S05]  /*fad0*/  @!P5 BRA `(.L_x_9187) ;  /* 0x000000000008d947 */ /* 0x000fea0003800000 */
[----:B------:R1:W-:Y:S04]  /*fae0*/  REDG.E.ADD.F32.FTZ.RN.STRONG.GPU desc[UR32][R60.64+0x1500], R51 ;  /* 0x001500333c0079a6 */ /* 0x0003e8000c12f320 */
[----:B0-----:R1:W-:Y:S02]  /*faf0*/  REDG.E.ADD.F32.FTZ.RN.STRONG.GPU desc[UR32][R62.64+0x1500], R53 ;  /* 0x001500353e0079a6 */ /* 0x0013e4000c12f320 */
.L_x_9187:
[----:B------:R-:W-:Y:S05]  /*fb00*/  BSYNC.RECONVERGENT B0 ;  /* 0x0000000000007941 */ /* 0x000fea0003800200 */
.L_x_9186:
        /* <DEDUP_REMOVED lines=10> */
.L_x_9189:
[----:B------:R-:W-:Y:S05]  /*fbb0*/  BSYNC.RECONVERGENT B0 ;  /* 0x0000000000007941 */ /* 0x000fea0003800200 */
.L_x_9188:
[----:B-1----:R1:W0:Y:S01]  /*fbc0*/  LDS R49, [R46+0x7a00] ;  /* 0x007a00002e317984 */ /* 0x0022220000000800 */
[----:B------:R-:W-:Y:S04]  /*fbd0*/  BSSY.RECONVERGENT B0, `(.L_x_9190) ;  /* 0x0000004000007945 */ /* 0x000fe80003800200 */
[----:B------:R-:W-:Y:S05]  /*fbe0*/  @!P2 BRA `(.L_x_9191) ;  /* 0x000000000008a947 */ /* 0x000fea0003800000 */
[----:B------:R1:W-:Y:S04]  /*fbf0*/  REDG.E.ADD.F32.FTZ.RN.STRONG.GPU desc[UR32][R60.64+0x1700], R47 ;  /* 0x0017002f3c0079a6 */ /* 0x0003e8000c12f320 */
[----:B0-----:R1:W-:Y:S02]  /*fc00*/  REDG.E.ADD.F32.FTZ.RN.STRONG.GPU desc[UR32][R62.64+0x1700], R49 ;  /* 0x001700313e0079a6 */ /* 0x0013e4000c12f320 */
.L_x_9191:
[----:B------:R-:W-:Y:S05]  /*fc10*/  BSYNC.RECONVERGENT B0 ;  /* 0x0000000000007941 */ /* 0x000fea0003800200 */
.L_x_9190:
[----:B-1----:R1:W0:Y:S01]  /*fc20*/  LDS R47, [R44+0x7b00] ;  /* 0x007b00002c2f7984 */ /* 0x0022220000000800 */
[----:B------:R-:W-:Y:S04]  /*fc30*/  BSSY.RECONVERGENT B0, `(.L_x_9192) ;  /* 0x0000004000007945 */ /* 0x000fe80003800200 */
[----:B------:R-:W-:Y:S05]  /*fc40*/  @!P3 BRA `(.L_x_9193) ;  /* 0x000000000008b947 */ /* 0x000fea0003800000 */
[----:B------:R1:W-:Y:S04]  /*fc50*/  REDG.E.ADD.F32.FTZ.RN.STRONG.GPU desc[UR32][R60.64+0x1800], R45 ;  /* 0x0018002d3c0079a6 */ /* 0x0003e8000c12f320 */
[----:B0-----:R1:W-:Y:S02]  /*fc60*/  REDG.E.ADD.F32.FTZ.RN.STRONG.GPU desc[UR32][R62.64+0x1800], R47 ;  /* 0x0018002f3e0079a6 */ /* 0x0013e4000c12f320 */
.L_x_9193:
[----:B------:R-:W-:Y:S05]  /*fc70*/  BSYNC.RECONVERGENT B0 ;  /* 0x0000000000007941 */ /* 0x000fea0003800200 */
.L_x_9192:
[----:B-1----:R1:W0:Y:S01]  /*fc80*/  LDS R45, [R42+0x7c00] ;  /* 0x007c00002a2d7984 */ /* 0x0022220000000800 */
[----:B------:R-:W-:Y:S04]  /*fc90*/  BSSY.RECONVERGENT B0, `(.L_x_9194) ;  /* 0x0000004000007945 */ /* 0x000fe80003800200 */
[----:B------:R-:W-:Y:S05]  /*fca0*/  @!P4 BRA `(.L_x_9195) ;  /* 0x000000000008c947 */ /* 0x000fea0003800000 */
[----:B------:R1:W-:Y:S04]  /*fcb0*/  REDG.E.ADD.F32.FTZ.RN.STRONG.GPU desc[UR32][R60.64+0x1900], R43 ;  /* 0x0019002b3c0079a6 */ /* 0x0003e8000c12f320 */
[----:B0-----:R1:W-:Y:S02]  /*fcc0*/  REDG.E.ADD.F32.FTZ.RN.STRONG.GPU desc[UR32][R62.64+0x1900], R45 ;  /* 0x0019002d3e0079a6 */ /* 0x0013e4000c12f320 */
.L_x_9195:
[----:B------:R-:W-:Y:S05]  /*fcd0*/  BSYNC.RECONVERGENT B0 ;  /* 0x0000000000007941 */ /* 0x000fea0003800200 */
.L_x_9194:
[----:B-1----:R1:W0:Y:S01]  /*fce0*/  LDS R43, [R40+0x7d00] ;  /* 0x007d0000282b7984 */ /* 0x0022220000000800 */
[----:B------:R-:W-:Y:S04]  /*fcf0*/  BSSY.RECONVERGENT B0, `(.L_x_9196) ;  /* 0x0000004000007945 */ /* 0x000fe80003800200 */
[----:B------:R-:W-:Y:S05]  /*fd00*/  @!P5 BRA `(.L_x_9197) ;  /* 0x000000000008d947 */ /* 0x000fea0003800000 */
[----:B------:R1:W-:Y:S04]  /*fd10*/  REDG.E.ADD.F32.FTZ.RN.STRONG.GPU desc[UR32][R60.64+0x1a00], R41 ;  /* 0x001a00293c0079a6 */ /* 0x0003e8000c12f320 */
[----:B0-----:R1:W-:Y:S02]  /*fd20*/  REDG.E.ADD.F32.FTZ.RN.STRONG.GPU desc[UR32][R62.64+0x1a00], R43 ;  /* 0x001a002b3e0079a6 */ /* 0x0013e4000c12f320 */
.L_x_9197:
[----:B------:R-:W-:Y:S05]  /*fd30*/  BSYNC.RECONVERGENT B0 ;  /* 0x0000000000007941 */ /* 0x000fea0003800200 */
.L_x_9196:
        /* <DEDUP_REMOVED lines=10> */
.L_x_9199:
[----:B------:R-:W-:Y:S05]  /*fde0*/  BSYNC.RECONVERGENT B0 ;  /* 0x0000000000007941 */ /* 0x000fea0003800200 */
.L_x_9198:
[----:B-1----:R1:W0:Y:S01]  /*fdf0*/  LDS R39, [R36+0x7f00] ;  /* 0x007f000024277984 */ /* 0x0022220000000800 */
[----:B------:R-:W-:Y:S04]  /*fe00*/  BSSY.RECONVERGENT B0, `(.L_x_9200) ;  /* 0x0000004000007945 */ /* 0x000fe80003800200 */
[----:B------:R-:W-:Y:S05]  /*fe10*/  @!P2 BRA `(.L_x_9201) ;  /* 0x000000000008a947 */ /* 0x000fea0003800000 */
[----:B------:R1:W-:Y:S04]  /*fe20*/  REDG.E.ADD.F32.FTZ.RN.STRONG.GPU desc[UR32][R60.64+0x1c00], R37 ;  /* 0x001c00253c0079a6 */ /* 0x0003e8000c12f320 */
[----:B0-----:R1:W-:Y:S02]  /*fe30*/  REDG.E.ADD.F32.FTZ.RN.STRONG.GPU desc[UR32][R62.64+0x1c00], R39 ;  /* 0x001c00273e0079a6 */ /* 0x0013e4000c12f320 */
.L_x_9201:
[----:B------:R-:W-:Y:S05]  /*fe40*/  BSYNC.RECONVERGENT B0 ;  /* 0x0000000000007941 */ /* 0x000fea0003800200 */
.L_x_9200:
[----:B-1----:R1:W0:Y:S01]  /*fe50*/  LDS R37, [R6+0x8000] ;  /* 0x0080000006257984 */ /* 0x0022220000000800 */
[----:B------:R-:W-:Y:S04]  /*fe60*/  BSSY.RECONVERGENT B0, `(.L_x_9202) ;  /* 0x0000004000007945 */ /* 0x000fe80003800200 */
[----:B------:R-:W-:Y:S05]  /*fe70*/  @!P3 BRA `(.L_x_9203) ;  /* 0x000000000008b947 */ /* 0x000fea0003800000 */
[----:B------:R1:W-:Y:S04]  /*fe80*/  REDG.E.ADD.F32.FTZ.RN.STRONG.GPU desc[UR32][R60.64+0x1d00], R31 ;  /* 0x001d001f3c0079a6 */ /* 0x0003e8000c12f320 */
[----:B0-----:R1:W-:Y:S02]  /*fe90*/  REDG.E.ADD.F32.FTZ.RN.STRONG.GPU desc[UR32][R62.64+0x1d00], R37 ;  /* 0x001d00253e0079a6 */ /* 0x0013e4000c12f320 */
.L_x_9203:
[----:B------:R-:W-:Y:S05]  /*fea0*/  BSYNC.RECONVERGENT B0 ;  /* 0x0000000000007941 */ /* 0x000fea0003800200 */
.L_x_9202:
[----:B-1----:R1:W0:Y:S01]  /*feb0*/  LDS R31, [R4+0x8100] ;  /* 0x00810000041f7984 */ /* 0x0022220000000800 */
[----:B------:R-:W-:Y:S04]  /*fec0*/  BSSY.RECONVERGENT B0, `(.L_x_9204) ;  /* 0x0000004000007945 */ /* 0x000fe80003800200 */
[----:B------:R-:W-:Y:S05]  /*fed0*/  @!P4 BRA `(.L_x_9205) ;  /* 0x000000000008c947 */ /* 0x000fea0003800000 */
[----:B------:R1:W-:Y:S04]  /*fee0*/  REDG.E.ADD.F32.FTZ.RN.STRONG.GPU desc[UR32][R60.64+0x1e00], R7 ;  /* 0x001e00073c0079a6 */ /* 0x0003e8000c12f320 */
[----:B0-----:R1:W-:Y:S02]  /*fef0*/  REDG.E.ADD.F32.FTZ.RN.STRONG.GPU desc[UR32][R62.64+0x1e00], R31 ;  /* 0x001e001f3e0079a6 */ /* 0x0013e4000c12f320 */
.L_x_9205:
[----:B------:R-:W-:Y:S05]  /*ff00*/  BSYNC.RECONVERGENT B0 ;  /* 0x0000000000007941 */ /* 0x000fea0003800200 */
.L_x_9204:
[----:B-1----:R1:W0:Y:S01]  /*ff10*/  LDS R7, [R2+0x8200] ;  /* 0x0082000002077984 */ /* 0x0022220000000800 */
[----:B------:R-:W-:Y:S04]  /*ff20*/  BSSY.RECONVERGENT B0, `(.L_x_9206) ;  /* 0x0000004000007945 */ /* 0x000fe80003800200 */
[----:B------:R-:W-:Y:S05]  /*ff30*/  @!P5 BRA `(.L_x_9207) ;  /* 0x000000000008d947 */ /* 0x000fea0003800000 */
[----:B------:R1:W-:Y:S04]  /*ff40*/  REDG.E.ADD.F32.FTZ.RN.STRONG.GPU desc[UR32][R60.64+0x1f00], R5 ;  /* 0x001f00053c0079a6 */ /* 0x0003e8000c12f320 */
[----:B0-----:R1:W-:Y:S02]  /*ff50*/  REDG.E.ADD.F32.FTZ.RN.STRONG.GPU desc[UR32][R62.64+0x1f00], R7 ;  /* 0x001f00073e0079a6 */ /* 0x0013e4000c12f320 */
.L_x_9207:
[----:B------:R-:W-:Y:S05]  /*ff60*/  BSYNC.RECONVERGENT B0 ;  /* 0x0000000000007941 */ /* 0x000fea0003800200 */
.L_x_9206:
        /* <DEDUP_REMOVED lines=85> */
.L_x_9209:
[----:B------:R-:W-:Y:S05]  /*104c0*/  BSYNC.RECONVERGENT B0 ;  /* 0x0000000000007941 */ /* 0x000fea0003800200 */
.L_x_9208:
[----:B------:R-:W-:-:S04]  /*104d0*/  UIADD3 UR8, UPT, UPT, UR8, 0x1, URZ ;  /* 0x0000000108087890 */ /* 0x000fc8000fffe0ff */
[----:B------:R-:W-:-:S09]  /*104e0*/  UISETP.GE.AND UP0, UPT, UR8, UR49, UPT ;  /* 0x000000310800728c */ /* 0x000fd2000bf06270 */
[----:B------:R-:W-:Y:S05]  /*104f0*/  BRA.U !UP0, `(.L_x_9210) ;  /* 0xffffff6908187547 */ /* 0x000fea000b83ffff */
.L_x_9114:
[----:B------:R-:W-:Y:S01]  /*10500*/  USHF.L.U32 UR8, UR20, 0xa, URZ ;  /* 0x0000000a14087899 */ /* 0x000fe200080006ff */
[----:B------:R-:W-:Y:S01]  /*10510*/  BAR.SYNC.DEFER_BLOCKING 0x0 ;  /* 0x0000000000007b1d */ /* 0x000fe20000010000 */
[C---:B------:R-:W-:Y:S02]  /*10520*/  LOP3.LUT R0, R197.reuse, 0x1f, RZ, 0xc0, !PT ;  /* 0x0000001fc5007812 */ /* 0x040fe400078ec0ff */
[----:B0-----:R-:W-:Y:S01]  /*10530*/  SHF.L.U32 R5, R197, 0x4, RZ ;  /* 0x00000004c5057819 */ /* 0x001fe200000006ff */
[----:B------:R-:W-:Y:S01]  /*10540*/  UIADD3 UR8, UPT, UPT, UR8, -0x400, URZ ;  /* 0xfffffc0008087890 */ /* 0x000fe2000fffe0ff */
[----:B------:R-:W-:Y:S01]  /*10550*/  MOV R2, UR22 ;  /* 0x0000001600027c02 */ /* 0x000fe20008000f00 */
[----:B------:R-:W-:Y:S01]  /*10560*/  HFMA2 R4, -RZ, RZ, 0, 0 ;  /* 0x00000000ff047431 */ /* 0x000fe200000001ff */
[----:B------:R-:W-:Y:S01]  /*10570*/  LOP3.LUT R5, R0, 0x3e00, R5, 0xf8, !PT ;  /* 0x00003e0000057812 */ /* 0x000fe200078ef805 */
[----:B------:R-:W-:Y:S01]  /*10580*/  UIADD3 UR10, UPT, UPT, -UR8, UR10, URZ ;  /* 0x0000000a080a7290 */ /* 0x000fe2000fffe1ff */
[----:B------:R-:W-:-:S02]  /*10590*/  MOV R3, UR23 ;  /* 0x0000001700037c02 */ /* 0x000fc40008000f00 */
[----:B-1----:R-:W-:Y:S02]  /*105a0*/  CS2R R6, SRZ ;  /* 0x0000000000067805 */ /* 0x002fe4000001ff00 */
        /* <DEDUP_REMOVED lines=10> */
[----:B------:R-:W-:Y:S02]  /*10650*/  ISETP.GE.AND P4, PT, R47, UR10, PT ;  /* 0x0000000a2f007c0c */ /* 0x000fe4000bf86270 */
[----:B------:R-:W-:-:S02]  /*10660*/  CS2R R16, SRZ ;  /* 0x0000000000107805 */ /* 0x000fc4000001ff00 */
[----:B------:R-:W-:Y:S01]  /*10670*/  ISETP.GE.AND P5, PT, R49, UR10, PT ;  /* 0x0000000a31007c0c */ /* 0x000fe2000bfa6270 */
[C---:B------:R-:W-:Y:S01]  /*10680*/  IMAD.WIDE.U32 R2, R5.reuse, 0x4, R2 ;  /* 0x0000000405027825 */ /* 0x040fe200078e0002 */
[C---:B------:R-:W-:Y:S01]  /*10690*/  LOP3.LUT R51, R5.reuse, 0x80, RZ, 0xfc, !PT ;  /* 0x0000008005337812 */ /* 0x040fe200078efcff */
[----:B------:R-:W2:Y:S01]  /*106a0*/  LDL.LU R26, [R1] ;  /* 0x00000000011a7983 */ /* 0x000ea20000300800 */
[C---:B------:R-:W-:Y:S01]  /*106b0*/  LOP3.LUT R53, R5.reuse, 0xa0, RZ, 0xfc, !PT ;  /* 0x000000a005357812 */ /* 0x040fe200078efcff */
[----:B------:R-:W-:Y:S01]  /*106c0*/  HFMA2 R20, -RZ, RZ, 0, 0 ;  /* 0x00000000ff147431 */ /* 0x000fe200000001ff */
[C---:B------:R-:W-:Y:S01]  /*106d0*/  LOP3.LUT R55, R5.reuse, 0xc0, RZ, 0xfc, !PT ;  /* 0x000000c005377812 */ /* 0x040fe200078efcff */
[----:B------:R-:W5:Y:S01]  /*106e0*/  @!P2 LDG.E R4, desc[UR32][R2.64] ;  /* 0x000000200204a981 */ /* 0x000f62000c1e1900 */
[C---:B------:R-:W-:Y:S02]  /*106f0*/  LOP3.LUT R57, R5.reuse, 0xe0, RZ, 0xfc, !PT ;  /* 0x000000e005397812 */ /* 0x040fe400078efcff */
[----:B------:R-:W-:Y:S01]  /*10700*/  MOV R18, RZ ;  /* 0x000000ff00127202 */ /* 0x000fe20000000f00 */
[----:B------:R-:W2:Y:S01]  /*10710*/  @!P3 LDG.E R6, desc[UR32][R2.64+0x80] ;  /* 0x000080200206b981 */ /* 0x000ea2000c1e1900 */
[----:B------:R-:W-:-:S02]  /*10720*/  LOP3.LUT R59, R5, 0x100, RZ, 0xfc, !PT ;  /* 0x00000100053b7812 */ /* 0x000fc400078efcff */
        /* <DEDUP_REMOVED lines=9> */
[----:B------:R-:W4:Y:S01]  /*107c0*/  LDL.LU R24, [R1+0x8] ;  /* 0x0000080001187983 */ /* 0x000f220000300800 */
[----:B------:R-:W-:Y:S01]  /*107d0*/  ISETP.GE.AND P3, PT, R57, UR10, PT ;  /* 0x0000000a39007c0c */ /* 0x000fe2000bf66270 */
[----:B------:R-:W1:Y:S01]  /*107e0*/  LDCU.64 UR34, c[0x0][0x500] ;  /* 0x0000a000ff2277ac */ /* 0x000e620008000a00 */
[----:B------:R-:W-:-:S02]  /*107f0*/  ISETP.GE.AND P4, PT, R59, UR10, PT ;  /* 0x0000000a3b007c0c */ /* 0x000fc4000bf86270 */
[----:B------:R-:W-:Y:S01]  /*10800*/  ISETP.GE.AND P5, PT, R61, UR10, PT ;  /* 0x0000000a3d007c0c */ /* 0x000fe2000bfa6270 */
[----:B------:R-:W4:Y:S01]  /*10810*/  @!P6 LDG.E R10, desc[UR32][R2.64+0x200] ;  /* 0x00020020020ae981 */ /* 0x000f22000c1e1900 */
[C---:B------:R-:W-:Y:S01]  /*10820*/  LOP3.LUT R63, R5.reuse, 0x140, RZ, 0xfc, !PT ;  /* 0x00000140053f7812 */ /* 0x040fe200078efcff */
        /* <DEDUP_REMOVED lines=13> */
[----:B------:R-:W-:Y:S02]  /*10900*/  ISETP.GE.AND P2, PT, R67, UR10, PT ;  /* 0x0000000a43007c0c */ /* 0x000fe4000bf46270 */
[----:B------:R-:W-:Y:S01]  /*10910*/  ISETP.GE.AND P3, PT, R69, UR10, PT ;  /* 0x0000000a45007c0c */ /* 0x000fe2000bf66270 */
[----:B------:R-:W4:Y:S01]  /*10920*/  @!P5 LDG.E R13, desc[UR32][R2.64+0x480] ;  /* 0x00048020020dd981 */ /* 0x000f22000c1e1900 */
[----:B------:R-:W-:-:S02]  /*10930*/  ISETP.GE.AND P4, PT, R71, UR10, PT ;  /* 0x0000000a47007c0c */ /* 0x000fc4000bf86270 */
        /* <DEDUP_REMOVED lines=67> */
[----:B------:R-:W-:Y:S01]  /*10d70*/  @!P2 FMUL.FTZ R4, R13, -1.4426950216293334961 ;  /* 0xbfb8aa3b0d04a820 */ /* 0x000fe20000410000 */
[----:B---3--:R-:W-:Y:S01]  /*10d80*/  @!P4 FMUL.FTZ R143, R143, R10 ;  /* 0x0000000a8f8fc220 */ /* 0x008fe20000410000 */
[----:B-----5:R-:W-:Y:S01]  /*10d90*/  FADD.FTZ R7, R7, UR7 ;  /* 0x0000000707077e21 */ /* 0x020fe20008010000 */
[----:B------:R-:W-:Y:S01]  /*10da0*/  FSETP.GTU.FTZ.AND P4, PT, R9, 20, PT ;  /* 0x41a000000900780b */ /* 0x000fe20003f9c000 */
[----:B0-----:R-:W-:Y:S01]  /*10db0*/  FADD.FTZ R13, R8, UR7 ;  /* 0x00000007080d7e21 */ /* 0x001fe20008010000 */
[----:B------:R-:W-:Y:S01]  /*10dc0*/  @!P3 FMUL.FTZ R6, R14, -1.4426950216293334961 ;  /* 0xbfb8aa3b0e06b820 */ /* 0x000fe20000410000 */
[----:B------:R0:W3:Y:S01]  /*10dd0*/  @!P0 MUFU.EX2 R3, R2 ;  /* 0x0000000200038308 */ /* 0x0000e20000000800 */
[----:B-1----:R-:W-:Y:S01]  /*10de0*/  @!P5 FMUL.FTZ R144, R144, R11 ;  /* 0x0000000b9090d220 */ /* 0x002fe20000410000 */
[----:B------:R-:W-:Y:S01]  /*10df0*/  FSETP.GTU.FTZ.AND P5, PT, R7, 20, PT ;  /* 0x41a000000700780b */ /* 0x000fe20003fbc000 */
[----:B--2---:R-:W-:Y:S01]  /*10e00*/  @!P6 FMUL.FTZ R145, R145, R12 ;  /* 0x0000000c9191e220 */ /* 0x004fe20000410000 */
[----:B0-----:R-:W0:Y:S01]  /*10e10*/  LDS R2, [R190+0x28] ;  /* 0x00002800be027984 */ /* 0x001e220000000800 */
[----:B------:R-:W-:-:S03]  /*10e20*/  FSETP.GTU.FTZ.AND P6, PT, R13, 20, PT ;  /* 0x41a000000d00780b */ /* 0x000fc60003fdc000 */
[----:B------:R-:W1:Y:S02]  /*10e30*/  @!P3 MUFU.EX2 R6, R6 ;  /* 0x000000060006b308 */ /* 0x000e640000000800 */
[----:B------:R-:W-:-:S06]  /*10e40*/  @!P4 FMUL.FTZ R8, R9, -1.4426950216293334961 ;  /* 0xbfb8aa3b0908c820 */ /* 0x000fcc0000410000 */
[----:B------:R-:W2:Y:S01]  /*10e50*/  @!P2 MUFU.EX2 R4, R4 ;  /* 0x000000040004a308 */ /* 0x000ea20000000800 */
[----:B------:R-:W-:Y:S01]  /*10e60*/  @!P5 FMUL.FTZ R11, R7, -1.4426950216293334961 ;  /* 0xbfb8aa3b070bd820 */ /* 0x000fe20000410000 */
[----:B---3--:R-:W-:Y:S01]  /*10e70*/  @!P0 FADD.FTZ R7, R3, 1 ;  /* 0x3f80000003078421 */ /* 0x008fe20000010000 */
[----:B------:R-:W-:Y:S01]  /*10e80*/  @!P6 FMUL.FTZ R13, R13, -1.4426950216293334961 ;  /* 0xbfb8aa3b0d0de820 */ /* 0x000fe20000410000 */
[----:B------:R-:W-:Y:S04]  /*10e90*/  LDS R3, [R190+0x2c] ;  /* 0x00002c00be037984 */ /* 0x000fe80000000800 */
[----:B------:R-:W-:Y:S01]  /*10ea0*/  @!P4 MUFU.EX2 R8, R8 ;  /* 0x000000080008c308 */ /* 0x000fe20000000800 */
[----:B-1----:R-:W-:Y:S02]  /*10eb0*/  @!P3 FADD.FTZ R10, R6, 1 ;  /* 0x3f800000060ab421 */ /* 0x002fe40000010000 */
[----:B------:R-:W1:Y:S05]  /*10ec0*/  LDS R6, [R190+0x34] ;  /* 0x00003400be067984 */ /* 0x000e6a0000000800 */
[----:B------:R-:W3:Y:S01]  /*10ed0*/  @!P6 MUFU.EX2 R13, R13 ;  /* 0x0000000d000de308 */ /* 0x000ee20000000800 */
[----:B--2---:R-:W-:-:S02]  /*10ee0*/  @!P2 FADD.FTZ R9, R4, 1 ;  /* 0x3f8000000409a421 */ /* 0x004fc40000010000 */
[----:B------:R-:W-:Y:S05]  /*10ef0*/  LDS R4, [R190+0x30] ;  /* 0x00003000be047984 */ /* 0x000fea0000000800 */
[----:B------:R2:W-:Y:S08]  /*10f00*/  @!P0 MUFU.RCP R15, R7 ;  /* 0x00000007000f8308 */ /* 0x0005f00000001000 */
[----:B------:R4:W5:Y:S01]  /*10f10*/  @!P5 MUFU.EX2 R12, R11 ;  /* 0x0000000b000cd308 */ /* 0x0009620000000800 */
[----:B--2---:R-:W2:Y:S01]  /*10f20*/  LDS R7, [R190+0x38] ;  /* 0x00003800be077984 */ /* 0x004ea20000000800 */
[----:B---3--:R-:W-:Y:S01]  /*10f30*/  @!P6 FADD.FTZ R13, R13, 1 ;  /* 0x3f8000000d0de421 */ /* 0x008fe20000010000 */
[----:B----4-:R-:W-:-:S02]  /*10f40*/  @!P4 FADD.FTZ R11, R8, 1 ;  /* 0x3f800000080bc421 */ /* 0x010fc40000010000 */
[----:B------:R-:W3:Y:S01]  /*10f50*/  LDS R8, [R190+0x3c] ;  /* 0x00003c00be087984 */ /* 0x000ee20000000800 */
[----:B------:R-:W-:Y:S01]  /*10f60*/  BAR.SYNC.DEFER_BLOCKING 0x0 ;  /* 0x0000000000007b1d */ /* 0x000fe20000010000 */
[----:B-----5:R-:W-:-:S05]  /*10f70*/  @!P5 FADD.FTZ R12, R12, 1 ;  /* 0x3f8000000c0cd421 */ /* 0x020fca0000010000 */
[----:B------:R0:W4:Y:S01]  /*10f80*/  @!P2 MUFU.RCP R14, R9 ;  /* 0x00000009000ea308 */ /* 0x0001220000001000 */
[----:B------:R-:W-:Y:S01]  /*10f90*/  @!P0 FMUL.FTZ R146, R146, R15 ;  /* 0x0000000f92928220 */ /* 0x000fe20000410000 */
[----:B0-----:R-:W-:-:S06]  /*10fa0*/  FADD.FTZ R9, R2, UR7 ;  /* 0x0000000702097e21 */ /* 0x001fcc0008010000 */
[----:B------:R-:W-:Y:S08]  /*10fb0*/  @!P3 MUFU.RCP R17, R10 ;  /* 0x0000000a0011b308 */ /* 0x000ff00000001000 */
[----:B------:R-:W0:Y:S01]  /*10fc0*/  @!P6 MUFU.RCP R2, R13 ;  /* 0x0000000d0002e308 */ /* 0x000e220000001000 */
[----:B------:R-:W-:-:S07]  /*10fd0*/  FSETP.GTU.FTZ.AND P0, PT, R9, 20, PT ;  /* 0x41a000000900780b */ /* 0x000fce0003f1c000 */
[----:B------:R-:W5:Y:S01]  /*10fe0*/  @!P5 MUFU.RCP R19, R12 ;  /* 0x0000000c0013d308 */ /* 0x000f620000001000 */
[----:B----4-:R-:W-:-:S07]  /*10ff0*/  @!P2 FMUL.FTZ R147, R147, R14 ;  /* 0x0000000e9393a220 */ /* 0x010fce0000410000 */
[----:B------:R4:W3:Y:S01]  /*11000*/  @!P4 MUFU.RCP R16, R11 ;  /* 0x0000000b0010c308 */ /* 0x0008e20000001000 */
[----:B------:R-:W-:Y:S01]  /*11010*/  MOV R14, UR10 ;  /* 0x0000000a000e7c02 */ /* 0x000fe20008000f00 */
[----:B0-----:R-:W-:Y:S01]  /*11020*/  @!P6 FMUL.FTZ R151, R151, R2 ;  /* 0x000000029797e220 */ /* 0x001fe20000410000 */
[----:B------:R-:W-:Y:S01]  /*11030*/  STS [R190], R141 ;  /* 0x0000008dbe007388 */ /* 0x000fe20000000800 */
[----:B------:R-:W-:Y:S01]  /*11040*/  @!P3 FMUL.FTZ R148, R148, R17 ;  /* 0x000000119494b220 */ /* 0x000fe20000410000 */
[----:B------:R-:W-:Y:S02]  /*11050*/  @!P0 FMUL.FTZ R2, R9, -1.4426950216293334961 ;  /* 0xbfb8aa3b09028820 */ /* 0x000fe40000410000 */
[----:B------:R-:W-:Y:S01]  /*11060*/  STS [R190+0x4], R140 ;  /* 0x0000048cbe007388 */ /* 0x000fe20000000800 */
[----:B-----5:R-:W-:-:S03]  /*11070*/  @!P5 FMUL.FTZ R150, R150, R19 ;  /* 0x000000139696d220 */ /* 0x020fc60000410000 */
[----:B------:R-:W-:Y:S01]  /*11080*/  STS [R190+0x8], R139 ;  /* 0x0000088bbe007388 */ /* 0x000fe20000000800 */
[----:B-1----:R-:W-:-:S03]  /*11090*/  FADD.FTZ R6, R6, UR7 ;  /* 0x0000000706067e21 */ /* 0x002fc60008010000 */
[----:B------:R-:W-:Y:S01]  /*110a0*/  STS [R190+0xc], R138 ;  /* 0x00000c8abe007388 */ /* 0x000fe20000000800 */
[----:B--2---:R-:W-:-:S03]  /*110b0*/  FADD.FTZ R7, R7, UR7 ;  /* 0x0000000707077e21 */ /* 0x004fc60008010000 */
        /* <DEDUP_REMOVED lines=34> */
[----:B------:R-:W-:Y:S01]  /*112e0*/  FADD.FTZ R4, R4, UR7 ;  /* 0x0000000704047e21 */ /* 0x000fe20008010000 */
[----:B------:R-:W-:-:S02]  /*112f0*/  FSETP.GTU.FTZ.AND P4, PT, R7, 20, PT ;  /* 0x41a000000700780b */ /* 0x000fc40003f9c000 */
[----:B------:R-:W-:Y:S02]  /*11300*/  FSETP.GTU.FTZ.AND P2, PT, R3, 20, PT ;  /* 0x41a000000300780b */ /* 0x000fe40003f5c000 */
[----:B------:R-:W-:Y:S01]  /*11310*/  FSETP.GTU.FTZ.AND P6, PT, R4, 20, PT ;  /* 0x41a000000400780b */ /* 0x000fe20003fdc000 */
[----:B------:R-:W-:Y:S01]  /*11320*/  FADD.FTZ R8, R8, UR7 ;  /* 0x0000000708087e21 */ /* 0x000fe20008010000 */
[----:B------:R-:W0:Y:S04]  /*11330*/  @!P0 MUFU.EX2 R2, R2 ;  /* 0x0000000200028308 */ /* 0x000e280000000800 */
[----:B------:R-:W-:Y:S01]  /*11340*/  FSETP.GTU.FTZ.AND P3, PT, R8, 20, PT ;  /* 0x41a000000800780b */ /* 0x000fe20003f7c000 */
[----:B------:R-:W-:Y:S02]  /*11350*/  @!P5 FMUL.FTZ R6, R6, -1.4426950216293334961 ;  /* 0xbfb8aa3b0606d820 */ /* 0x000fe40000410000 */
[----:B------:R-:W-:-:S02]  /*11360*/  @!P4 FMUL.FTZ R7, R7, -1.4426950216293334961 ;  /* 0xbfb8aa3b0707c820 */ /* 0x000fc40000410000 */
[----:B------:R-:W-:Y:S02]  /*11370*/  @!P2 FMUL.FTZ R3, R3, -1.4426950216293334961 ;  /* 0xbfb8aa3b0303a820 */ /* 0x000fe40000410000 */
[----:B------:R-:W-:Y:S01]  /*11380*/  @!P6 FMUL.FTZ R4, R4, -1.4426950216293334961 ;  /* 0xbfb8aa3b0404e820 */ /* 0x000fe20000410000 */
[----:B------:R-:W1:Y:S01]  /*11390*/  @!P5 MUFU.EX2 R6, R6 ;  /* 0x000000060006d308 */ /* 0x000e620000000800 */
[----:B------:R-:W2:Y:S07]  /*113a0*/  LDS R10, [UR30+0x1080] ;  /* 0x0010801eff0a7984 */ /* 0x000eae0008000800 */
[----:B------:R-:W3:Y:S01]  /*113b0*/  @!P4 MUFU.EX2 R7, R7 ;  /* 0x000000070007c308 */ /* 0x000ee20000000800 */
[----:B------:R-:W4:Y:S01]  /*113c0*/  S2UR UR10, SR_CTAID.Y ;  /* 0x00000000000a79c3 */ /* 0x000f220000002600 */
[----:B------:R-:W-:-:S06]  /*113d0*/  @!P3 FMUL.FTZ R8, R8, -1.4426950216293334961 ;  /* 0xbfb8aa3b0808b820 */ /* 0x000fcc0000410000 */
[----:B------:R-:W5:Y:S08]  /*113e0*/  @!P2 MUFU.EX2 R3, R3 ;  /* 0x000000030003a308 */ /* 0x000f700000000800 */
[----:B------:R-:W4:Y:S01]  /*113f0*/  @!P6 MUFU.EX2 R4, R4 ;  /* 0x000000040004e308 */ /* 0x000f220000000800 */
[----:B0-----:R-:W-:Y:S01]  /*11400*/  @!P0 FADD.FTZ R2, R2, 1 ;  /* 0x3f80000002028421 */ /* 0x001fe20000010000 */
[----:B-1----:R-:W-:Y:S01]  /*11410*/  @!P5 FADD.FTZ R6, R6, 1 ;  /* 0x3f8000000606d421 */ /* 0x002fe20000010000 */
[----:B---3--:R-:W-:-:S05]  /*11420*/  @!P4 FADD.FTZ R7, R7, 1 ;  /* 0x3f8000000707c421 */ /* 0x008fca0000010000 */
[----:B------:R-:W0:Y:S01]  /*11430*/  @!P3 MUFU.EX2 R8, R8 ;  /* 0x000000080008b308 */ /* 0x000e220000000800 */
[----:B-----5:R-:W-:Y:S01]  /*11440*/  @!P2 FADD.FTZ R3, R3, 1 ;  /* 0x3f8000000303a421 */ /* 0x020fe20000010000 */
[----:B------:R-:W-:-:S06]  /*11450*/  UIMAD.WIDE.U32 UR12, UR31, UR14, UR8 ;  /* 0x0000000e1f0c72a5 */ /* 0x000fcc000f8e0008 */
[----:B------:R-:W1:Y:S01]  /*11460*/  @!P0 MUFU.RCP R41, R2 ;  /* 0x0000000200298308 */ /* 0x000e620000001000 */
[----:B----4-:R-:W-:Y:S01]  /*11470*/  @!P6 FADD.FTZ R4, R4, 1 ;  /* 0x3f8000000404e421 */ /* 0x010fe20000010000 */
[----:B------:R-:W-:-:S06]  /*11480*/  UIMAD UR13, UR31, UR15, UR13 ;  /* 0x0000000f1f0d72a4 */ /* 0x000fcc000f8e020d */
[----:B------:R3:W4:Y:S01]  /*11490*/  @!P2 MUFU.RCP R12, R3 ;  /* 0x00000003000ca308 */ /* 0x0007220000001000 */
[----:B------:R-:W-:-:S07]  /*114a0*/  UIMAD UR14, UR10, UR35, URZ ;  /* 0x000000230a0e72a4 */ /* 0x000fce000f8e02ff */
[----:B------:R-:W5:Y:S01]  /*114b0*/  @!P5 MUFU.RCP R6, R6 ;  /* 0x000000060006d308 */ /* 0x000f620000001000 */
[----:B------:R-:W-:-:S07]  /*114c0*/  UIMAD.WIDE.U32 UR12, UR10, UR34, UR12 ;  /* 0x000000220a0c72a5 */ /* 0x000fce000f8e000c */
[----:B------:R-:W2:Y:S01]  /*114d0*/  @!P4 MUFU.RCP R7, R7 ;  /* 0x000000070007c308 */ /* 0x000ea20000001000 */
[----:B0-----:R-:W-:-:S07]  /*114e0*/  @!P3 FADD.FTZ R8, R8, 1 ;  /* 0x3f8000000808b421 */ /* 0x001fce0000010000 */
[----:B------:R0:W2:Y:S01]  /*114f0*/  @!P6 MUFU.RCP R43, R4 ;  /* 0x00000004002be308 */ /* 0x0000a20000001000 */
[----:B-1----:R-:W-:Y:S01]  /*11500*/  @!P0 FMUL.FTZ R152, R152, R41 ;  /* 0x0000002998988220 */ /* 0x002fe20000410000 */
[----:B---3--:R-:W-:Y:S01]  /*11510*/  IADD3 R3, P0, PT, R5, UR12, RZ ;  /* 0x0000000c05037c10 */ /* 0x008fe2000ff1e0ff */
[----:B----4-:R-:W-:Y:S01]  /*11520*/  @!P2 FMUL.FTZ R153, R153, R12 ;  /* 0x0000000c9999a220 */ /* 0x010fe20000410000 */
[----:B-----5:R-:W-:-:S04]  /*11530*/  @!P5 FMUL.FTZ R155, R155, R6 ;  /* 0x000000069b9bd220 */ /* 0x020fc80000410000 */
[----:B------:R-:W1:Y:S01]  /*11540*/  @!P3 MUFU.RCP R8, R8 ;  /* 0x000000080008b308 */ /* 0x000e620000001000 */
[----:B0-----:R-:W-:Y:S01]  /*11550*/  MOV R4, UR14 ;  /* 0x0000000e00047c02 */ /* 0x001fe20008000f00 */
[----:B--2---:R-:W-:Y:S01]  /*11560*/  @!P4 FMUL.FTZ R156, R156, R7 ;  /* 0x000000079c9cc220 */ /* 0x004fe20000410000 */
[-C--:B------:R-:W-:Y:S01]  /*11570*/  ISETP.GE.AND P2, PT, R45, R10.reuse, PT ;  /* 0x0000000a2d00720c */ /* 0x080fe20003f46270 */
[----:B------:R-:W0:Y:S01]  /*11580*/  LDCU.64 UR14, c[0x0][0x520] ;  /* 0x0000a400ff0e77ac */ /* 0x000e220008000a00 */
[----:B------:R-:W-:Y:S02]  /*11590*/  IADD3.X R4, PT, PT, R4, UR13, RZ, P0, !PT ;  /* 0x0000000d04047c10 */ /* 0x000fe400087fe4ff */
[-C--:B------:R-:W-:Y:S01]  /*115a0*/  ISETP.GE.AND P0, PT, R5, R10.reuse, PT ;  /* 0x0000000a0500720c */ /* 0x080fe20003f06270 */
[----:B------:R-:W2:Y:S01]  /*115b0*/  LDCU.64 UR12, c[0x0][0x518] ;  /* 0x0000a300ff0c77ac */ /* 0x000ea20008000a00 */
[-C--:B------:R-:W-:Y:S02]  /*115c0*/  ISETP.GE.AND P4, PT, R47, R10.reuse, PT ;  /* 0x0000000a2f00720c */ /* 0x080fe40003f86270 */
[----:B------:R-:W-:Y:S01]  /*115d0*/  ISETP.GE.AND P5, PT, R49, R10, PT ;  /* 0x0000000a3100720c */ /* 0x000fe20003fa6270 */
[----:B------:R-:W-:Y:S01]  /*115e0*/  @!P6 FMUL.FTZ R154, R154, R43 ;  /* 0x0000002b9a9ae220 */ /* 0x000fe20000410000 */
        /* <DEDUP_REMOVED lines=140> */
.L_x_9080:
        /* <DEDUP_REMOVED lines=42> */
.L_x_9213:
[----:B------:R-:W-:Y:S05]  /*12150*/  BSYNC.RECONVERGENT B0 ;  /* 0x0000000000007941 */ /* 0x000fea0003800200 */
.L_x_9212:
        /* <DEDUP_REMOVED lines=40> */
.L_x_9215:
[----:B------:R-:W-:Y:S05]  /*123e0*/  BSYNC.RECONVERGENT B0 ;  /* 0x0000000000007941 */ /* 0x000fea0003800200 */
.L_x_9214:
        /* <DEDUP_REMOVED lines=11> */
.L_x_9216:
        /* <DEDUP_REMOVED lines=19> */
.L_x_9119:
[----:B------:R-:W-:Y:S01]  /*125d0*/  HFMA2 R69, -RZ, RZ, 0, 5.9604644775390625e-08 ;  /* 0x00000001ff457431 */ /* 0x000fe200000001ff */
[----:B------:R-:W-:Y:S02]  /*125e0*/  MOV R246, R244 ;  /* 0x000000f400f67202 */ /* 0x000fe40000000f00 */
[----:B------:R-:W-:Y:S02]  /*125f0*/  MOV R68, RZ ;  /* 0x000000ff00447202 */ /* 0x000fe40000000f00 */
[----:B------:R-:W-:-:S07]  /*12600*/  MOV R71, 0xffffffff ;  /* 0xffffffff00477802 */ /* 0x000fce0000000f00 */
[----:B01---5:R-:W-:Y:S05]  /*12610*/  WARPSYNC.COLLECTIVE R71, `(.L_x_9217) ;  /* 0x0000000047087348 */ /* 0x023fea0003c00000 */
[----:B------:R2:W3:Y:S02]  /*12620*/  SHFL.UP P6, R248, R246, R69, R68 ;  /* 0x04000045f6f87389 */ /* 0x0004e400000c0044 */
[----:B0123-5:R-:W-:Y:S05]  /*12630*/  ENDCOLLECTIVE ;  /* 0x000000000000791b */ /* 0x02ffea0003800000 */
.L_x_9217:
[----:B------:R-:W-:Y:S02]  /*12640*/  MOV R246, R243 ;  /* 0x000000f300f67202 */ /* 0x000fe40000000f00 */
[----:B------:R-:W-:-:S07]  /*12650*/  MOV R70, R248 ;  /* 0x000000f800467202 */ /* 0x000fce0000000f00 */
[----:B------:R-:W-:Y:S05]  /*12660*/  WARPSYNC.COLLECTIVE R71, `(.L_x_9218) ;  /* 0x0000000047087348 */ /* 0x000fea0003c00000 */
[----:B------:R0:W1:Y:S02]  /*12670*/  SHFL.UP P6, R248, R246, R69, R68 ;  /* 0x04000045f6f87389 */ /* 0x00006400000c0044 */
[----:B01----:R-:W-:Y:S05]  /*12680*/  ENDCOLLECTIVE ;  /* 0x000000000000791b */ /* 0x003fea0003800000 */
.L_x_9218:
[----:B------:R-:W-:Y:S02]  /*12690*/  MOV R246, R242 ;  /* 0x000000f200f67202 */ /* 0x000fe40000000f00 */
[----:B------:R-:W-:-:S07]  /*126a0*/  MOV R230, R248 ;  /* 0x000000f800e67202 */ /* 0x000fce0000000f00 */
[----:B------:R-:W-:Y:S05]  /*126b0*/  WARPSYNC.COLLECTIVE R71, `(.L_x_9219) ;  /* 0x0000000047087348 */ /* 0x000fea0003c00000 */
[----:B------:R0:W1:Y:S02]  /*126c0*/  SHFL.UP P6, R248, R246, R69, R68 ;  /* 0x04000045f6f87389 */ /* 0x00006400000c0044 */
[----:B01----:R-:W-:Y:S05]  /*126d0*/  ENDCOLLECTIVE ;  /* 0x000000000000791b */ /* 0x003fea0003800000 */
.L_x_9219:
[----:B------:R-:W-:Y:S02]  /*126e0*/  MOV R246, R245 ;  /* 0x000000f500f67202 */ /* 0x000fe40000000f00 */
[----:B------:R-:W-:-:S07]  /*126f0*/  MOV R247, R248 ;  /* 0x000000f800f77202 */ /* 0x000fce0000000f00 */
[----:B------:R-:W-:Y:S05]  /*12700*/  WARPSYNC.COLLECTIVE R71, `(.L_x_9220) ;  /* 0x0000000047087348 */ /* 0x000fea0003c00000 */
[----:B------:R0:W1:Y:S02]  /*12710*/  SHFL.UP P6, R248, R246, R69, R68 ;  /* 0x04000045f6f87389 */ /* 0x00006400000c0044 */
[----:B01----:R-:W-:Y:S05]  /*12720*/  ENDCOLLECTIVE ;  /* 0x000000000000791b */ /* 0x003fea0003800000 */
.L_x_9220:
        /* <DEDUP_REMOVED lines=17> */
.L_x_9221:
[----:B------:R-:W-:Y:S02]  /*12840*/  MOV R246, R243 ;  /* 0x000000f300f67202 */ /* 0x000fe40000000f00 */
[----:B------:R-:W-:-:S07]  /*12850*/  MOV R70, R248 ;  /* 0x000000f800467202 */ /* 0x000fce0000000f00 */
[----:B------:R-:W-:Y:S05]  /*12860*/  WARPSYNC.COLLECTIVE R71, `(.L_x_9222) ;  /* 0x0000000047087348 */ /* 0x000fea0003c00000 */
[----:B------:R0:W1:Y:S02]  /*12870*/  SHFL.UP P6, R248, R246, R69, R68 ;  /* 0x04000045f6f87389 */ /* 0x00006400000c0044 */
[----:B01----:R-:W-:Y:S05]  /*12880*/  ENDCOLLECTIVE ;  /* 0x000000000000791b */ /* 0x003fea0003800000 */
.L_x_9222:
[----:B------:R-:W-:Y:S02]  /*12890*/  MOV R246, R242 ;  /* 0x000000f200f67202 */ /* 0x000fe40000000f00 */
[----:B------:R-:W-:-:S07]  /*128a0*/  MOV R230, R248 ;  /* 0x000000f800e67202 */ /* 0x000fce0000000f00 */
[----:B------:R-:W-:Y:S05]  /*128b0*/  WARPSYNC.COLLECTIVE R71, `(.L_x_9223) ;  /* 0x0000000047087348 */ /* 0x000fea0003c00000 */
[----:B------:R0:W1:Y:S02]  /*128c0*/  SHFL.UP P6, R248, R246, R69, R68 ;  /* 0x04000045f6f87389 */ /* 0x00006400000c0044 */
[----:B01----:R-:W-:Y:S05]  /*128d0*/  ENDCOLLECTIVE ;  /* 0x000000000000791b */ /* 0x003fea0003800000 */
.L_x_9223:
[----:B------:R-:W-:Y:S02]  /*128e0*/  MOV R246, R245 ;  /* 0x000000f500f67202 */ /* 0x000fe40000000f00 */
[----:B------:R-:W-:-:S07]  /*128f0*/  MOV R247, R248 ;  /* 0x000000f800f77202 */ /* 0x000fce0000000f00 */
[----:B------:R-:W-:Y:S05]  /*12900*/  WARPSYNC.COLLECTIVE R71, `(.L_x_9224) ;  /* 0x0000000047087348 */ /* 0x000fea0003c00000 */
[----:B------:R0:W1:Y:S02]  /*12910*/  SHFL.UP P6, R248, R246, R69, R68 ;  /* 0x04000045f6f87389 */ /* 0x00006400000c0044 */
[----:B01----:R-:W-:Y:S05]  /*12920*/  ENDCOLLECTIVE ;  /* 0x000000000000791b */ /* 0x003fea0003800000 */
.L_x_9224:
        /* <DEDUP_REMOVED lines=17> */
.L_x_9225:
[----:B------:R-:W-:Y:S02]  /*12a40*/  MOV R246, R243 ;  /* 0x000000f300f67202 */ /* 0x000fe40000000f00 */
[----:B------:R-:W-:-:S07]  /*12a50*/  MOV R70, R248 ;  /* 0x000000f800467202 */ /* 0x000fce0000000f00 */
[----:B------:R-:W-:Y:S05]  /*12a60*/  WARPSYNC.COLLECTIVE R71, `(.L_x_9226) ;  /* 0x0000000047087348 */ /* 0x000fea0003c00000 */
[----:B------:R0:W1:Y:S02]  /*12a70*/  SHFL.UP P6, R248, R246, R69, R68 ;  /* 0x04000045f6f87389 */ /* 0x00006400000c0044 */
[----:B01----:R-:W-:Y:S05]  /*12a80*/  ENDCOLLECTIVE ;  /* 0x000000000000791b */ /* 0x003fea0003800000 */
.L_x_9226:
[----:B------:R-:W-:Y:S02]  /*12a90*/  MOV R246, R242 ;  /* 0x000000f200f67202 */ /* 0x000fe40000000f00 */
[----:B------:R-:W-:-:S07]  /*12aa0*/  MOV R230, R248 ;  /* 0x000000f800e67202 */ /* 0x000fce0000000f00 */
[----:B------:R-:W-:Y:S05]  /*12ab0*/  WARPSYNC.COLLECTIVE R71, `(.L_x_9227) ;  /* 0x0000000047087348 */ /* 0x000fea0003c00000 */
[----:B------:R0:W1:Y:S02]  /*12ac0*/  SHFL.UP P6, R248, R246, R69, R68 ;  /* 0x04000045f6f87389 */ /* 0x00006400000c0044 */
[----:B01----:R-:W-:Y:S05]  /*12ad0*/  ENDCOLLECTIVE ;  /* 0x000000000000791b */ /* 0x003fea0003800000 */
.L_x_9227:
[----:B------:R-:W-:Y:S02]  /*12ae0*/  MOV R246, R245 ;  /* 0x000000f500f67202 */ /* 0x000fe40000000f00 */
[----:B------:R-:W-:-:S07]  /*12af0*/  MOV R247, R248 ;  /* 0x000000f800f77202 */ /* 0x000fce0000000f00 */
[----:B------:R-:W-:Y:S05]  /*12b00*/  WARPSYNC.COLLECTIVE R71, `(.L_x_9228) ;  /* 0x0000000047087348 */ /* 0x000fea0003c00000 */
[----:B------:R0:W1:Y:S02]  /*12b10*/  SHFL.UP P6, R248, R246, R69, R68 ;  /* 0x04000045f6f87389 */ /* 0x00006400000c0044 */
[----:B01----:R-:W-:Y:S05]  /*12b20*/  ENDCOLLECTIVE ;  /* 0x000000000000791b */ /* 0x003fea0003800000 */
.L_x_9228:
        /* <DEDUP_REMOVED lines=17> */
.L_x_9229:
[----:B------:R-:W-:Y:S02]  /*12c40*/  MOV R246, R243 ;  /* 0x000000f300f67202 */ /* 0x000fe40000000f00 */
[----:B------:R-:W-:-:S07]  /*12c50*/  MOV R70, R248 ;  /* 0x000000f800467202 */ /* 0x000fce0000000f00 */
[----:B------:R-:W-:Y:S05]  /*12c60*/  WARPSYNC.COLLECTIVE R71, `(.L_x_9230) ;  /* 0x0000000047087348 */ /* 0x000fea0003c00000 */
[----:B------:R0:W1:Y:S02]  /*12c70*/  SHFL.UP P6, R248, R246, R69, R68 ;  /* 0x04000045f6f87389 */ /* 0x00006400000c0044 */
[----:B01----:R-:W-:Y:S05]  /*12c80*/  ENDCOLLECTIVE ;  /* 0x000000000000791b */ /* 0x003fea0003800000 */
.L_x_9230:
[----:B------:R-:W-:Y:S02]  /*12c90*/  MOV R246, R242 ;  /* 0x000000f200f67202 */ /* 0x000fe40000000f00 */
[----:B------:R-:W-:-:S07]  /*12ca0*/  MOV R230, R248 ;  /* 0x000000f800e67202 */ /* 0x000fce0000000f00 */
[----:B------:R-:W-:Y:S05]  /*12cb0*/  WARPSYNC.COLLECTIVE R71, `(.L_x_9231) ;  /* 0x0000000047087348 */ /* 0x000fea0003c00000 */
[----:B------:R0:W1:Y:S02]  /*12cc0*/  SHFL.UP P6, R248, R246, R69, R68 ;  /* 0x04000045f6f87389 */ /* 0x00006400000c0044 */
[----:B01----:R-:W-:Y:S05]  /*12cd0*/  ENDCOLLECTIVE ;  /* 0x000000000000791b */ /* 0x003fea0003800000 */
.L_x_9231:
[----:B------:R-:W-:Y:S02]  /*12ce0*/  MOV R246, R245 ;  /* 0x000000f500f67202 */ /* 0x000fe40000000f00 */
[----:B------:R-:W-:-:S07]  /*12cf0*/  MOV R247, R248 ;  /* 0x000000f800f77202 */ /* 0x000fce0000000f00 */
[----:B------:R-:W-:Y:S05]  /*12d00*/  WARPSYNC.COLLECTIVE R71, `(.L_x_9232) ;  /* 0x0000000047087348 */ /* 0x000fea0003c00000 */
[----:B------:R0:W1:Y:S02]  /*12d10*/  SHFL.UP P6, R248, R246, R69, R68 ;  /* 0x04000045f6f87389 */ /* 0x00006400000c0044 */
[----:B01----:R-:W-:Y:S05]  /*12d20*/  ENDCOLLECTIVE ;  /* 0x000000000000791b */ /* 0x003fea0003800000 */
.L_x_9232:
        /* <DEDUP_REMOVED lines=17> */
.L_x_9233:
[----:B------:R-:W-:Y:S02]  /*12e40*/  MOV R246, R243 ;  /* 0x000000f300f67202 */ /* 0x000fe40000000f00 */
[----:B------:R-:W-:-:S07]  /*12e50*/  MOV R70, R248 ;  /* 0x000000f800467202 */ /* 0x000fce0000000f00 */
[----:B------:R-:W-:Y:S05]  /*12e60*/  WARPSYNC.COLLECTIVE R71, `(.L_x_9234) ;  /* 0x0000000047087348 */ /* 0x000fea0003c00000 */
[----:B------:R0:W1:Y:S02]  /*12e70*/  SHFL.UP P6, R248, R246, R69, R68 ;  /* 0x04000045f6f87389 */ /* 0x00006400000c0044 */
[----:B01----:R-:W-:Y:S05]  /*12e80*/  ENDCOLLECTIVE ;  /* 0x000000000000791b */ /* 0x003fea0003800000 */
.L_x_9234:
[----:B------:R-:W-:Y:S02]  /*12e90*/  MOV R246, R242 ;  /* 0x000000f200f67202 */ /* 0x000fe40000000f00 */
[----:B------:R-:W-:-:S07]  /*12ea0*/  MOV R230, R248 ;  /* 0x000000f800e67202 */ /* 0x000fce0000000f00 */
[----:B------:R-:W-:Y:S05]  /*12eb0*/  WARPSYNC.COLLECTIVE R71, `(.L_x_9235) ;  /* 0x0000000047087348 */ /* 0x000fea0003c00000 */
[----:B------:R0:W1:Y:S02]  /*12ec0*/  SHFL.UP P6, R248, R246, R69, R68 ;  /* 0x04000045f6f87389 */ /* 0x00006400000c0044 */
[----:B01----:R-:W-:Y:S05]  /*12ed0*/  ENDCOLLECTIVE ;  /* 0x000000000000791b */ /* 0x003fea0003800000 */
.L_x_9235:
[----:B------:R-:W-:Y:S02]  /*12ee0*/  MOV R246, R245 ;  /* 0x000000f500f67202 */ /* 0x000fe40000000f00 */
[----:B------:R-:W-:-:S07]  /*12ef0*/  MOV R247, R248 ;  /* 0x000000f800f77202 */ /* 0x000fce0000000f00 */
[----:B------:R-:W-:Y:S05]  /*12f00*/  WARPSYNC.COLLECTIVE R71, `(.L_x_9236) ;  /* 0x0000000047087348 */ /* 0x000fea0003c00000 */
[----:B------:R0:W1:Y:S02]  /*12f10*/  SHFL.UP P6, R248, R246, R69, R68 ;  /* 0x04000045f6f87389 */ /* 0x00006400000c0044 */
[----:B01----:R-:W-:Y:S05]  /*12f20*/  ENDCOLLECTIVE ;  /* 0x000000000000791b */ /* 0x003fea0003800000 */
.L_x_9236:
[----:B------:R-:W-:Y:S01]  /*12f30*/  MOV R68, R248 ;  /* 0x000000f800447202 */ /* 0x000fe20000000f00 */
[----:B------:R-:W-:Y:S06]  /*12f40*/  BRA `(.L_x_9237) ;  /* 0xffffff7800147947 */ /* 0x000fec000383ffff */
.L_x_9120:
        /* <DEDUP_REMOVED lines=8> */
.L_x_9239:
[----:B------:R-:W-:Y:S05]  /*12fd0*/  BSYNC B0 ;  /* 0x0000000000007941 */ /* 0x000fea0003800000 */
.L_x_9238:
[----:B------:R-:W-:Y:S05]  /*12fe0*/  BRA `(.L_x_9240) ;  /* 0xffffff7800207947 */ /* 0x000fea000383ffff */
.L_x_9121:
        /* <DEDUP_REMOVED lines=8> */
.L_x_9242:
[----:B------:R-:W-:Y:S05]  /*13070*/  BSYNC B0 ;  /* 0x0000000000007941 */ /* 0x000fea0003800000 */
.L_x_9241:
[----:B------:R-:W-:Y:S05]  /*13080*/  BRA `(.L_x_9243) ;  /* 0xffffff7800007947 */ /* 0x000fea000383ffff */
.L_x_9122:
        /* <DEDUP_REMOVED lines=8> */
.L_x_9245:
[----:B------:R-:W-:Y:S05]  /*13110*/  BSYNC B0 ;  /* 0x0000000000007941 */ /* 0x000fea0003800000 */
.L_x_9244:
[----:B------:R-:W-:Y:S05]  /*13120*/  BRA `(.L_x_9246) ;  /* 0xffffff7400e07947 */ /* 0x000fea000383ffff */
.L_x_9123:
        /* <DEDUP_REMOVED lines=8> */
.L_x_9248:
[----:B------:R-:W-:Y:S05]  /*131b0*/  BSYNC B0 ;  /* 0x0000000000007941 */ /* 0x000fea0003800000 */
.L_x_9247:
[----:B------:R-:W-:Y:S05]  /*131c0*/  BRA `(.L_x_9249) ;  /* 0xffffff7400c07947 */ /* 0x000fea000383ffff */
.L_x_9124:
        /* <DEDUP_REMOVED lines=8> */
.L_x_9251:
[----:B------:R-:W-:Y:S05]  /*13250*/  BSYNC B0 ;  /* 0x0000000000007941 */ /* 0x000fea0003800000 */
.L_x_9250:
        /* <DEDUP_REMOVED lines=9> */
.L_x_9252:
[----:B------:R-:W-:Y:S02]  /*132f0*/  MOV R246, R242 ;  /* 0x000000f200f67202 */ /* 0x000fe40000000f00 */
[----:B------:R-:W-:-:S07]  /*13300*/  MOV R243, R248 ;  /* 0x000000f800f37202 */ /* 0x000fce0000000f00 */
[----:B------:R-:W-:Y:S05]  /*13310*/  WARPSYNC.COLLECTIVE R71, `(.L_x_9253) ;  /* 0x0000000047087348 */ /* 0x000fea0003c00000 */
[----:B------:R0:W1:Y:S02]  /*13320*/  SHFL.UP P6, R248, R246, R69, R68 ;  /* 0x04000045f6f87389 */ /* 0x00006400000c0044 */
[----:B01----:R-:W-:Y:S05]  /*13330*/  ENDCOLLECTIVE ;  /* 0x000000000000791b */ /* 0x003fea0003800000 */
.L_x_9253:
[----:B------:R-:W-:Y:S02]  /*13340*/  MOV R246, R245 ;  /* 0x000000f500f67202 */ /* 0x000fe40000000f00 */
[----:B------:R-:W-:-:S07]  /*13350*/  MOV R242, R248 ;  /* 0x000000f800f27202 */ /* 0x000fce0000000f00 */
[----:B------:R-:W-:Y:S05]  /*13360*/  WARPSYNC.COLLECTIVE R71, `(.L_x_9254) ;  /* 0x0000000047087348 */ /* 0x000fea0003c00000 */
[----:B------:R0:W1:Y:S02]  /*13370*/  SHFL.UP P6, R248, R246, R69, R68 ;  /* 0x04000045f6f87389 */ /* 0x00006400000c0044 */
[----:B01----:R-:W-:Y:S05]  /*13380*/  ENDCOLLECTIVE ;  /* 0x000000000000791b */ /* 0x003fea0003800000 */
.L_x_9254:
[----:B------:R-:W-:Y:S01]  /*13390*/  HFMA2 R69, -RZ, RZ, 0, 0 ;  /* 0x00000000ff457431 */ /* 0x000fe200000001ff */
[----:B------:R-:W-:-:S07]  /*133a0*/  MOV R68, 0x1f ;  /* 0x0000001f00447802 */ /* 0x000fce0000000f00 */
[----:B------:R-:W-:Y:S05]  /*133b0*/  WARPSYNC.COLLECTIVE R71, `(.L_x_9255) ;  /* 0x0000000047087348 */ /* 0x000fea0003c00000 */
[----:B------:R0:W1:Y:S02]  /*133c0*/  SHFL.IDX P3, R230, R70, R69, R68 ;  /* 0x0000004546e67389 */ /* 0x0000640000060044 */
[----:B01----:R-:W-:Y:S05]  /*133d0*/  ENDCOLLECTIVE ;  /* 0x000000000000791b */ /* 0x003fea0003800000 */
.L_x_9255:
[----:B------:R-:W-:Y:S02]  /*133e0*/  MOV R245, R248 ;  /* 0x000000f800f57202 */ /* 0x000fe40000000f00 */
[----:B------:R-:W-:Y:S02]  /*133f0*/  MOV R70, R61 ;  /* 0x0000003d00467202 */ /* 0x000fe40000000f00 */
[----:B------:R-:W-:-:S07]  /*13400*/  MOV R60, R230 ;  /* 0x000000e6003c7202 */ /* 0x000fce0000000f00 */
[----:B------:R-:W-:Y:S05]  /*13410*/  WARPSYNC.COLLECTIVE R71, `(.L_x_9256) ;  /* 0x0000000047087348 */ /* 0x000fea0003c00000 */
[----:B------:R0:W1:Y:S02]  /*13420*/  SHFL.IDX P3, R230, R70, R69, R68 ;  /* 0x0000004546e67389 */ /* 0x0000640000060044 */
[----:B01----:R-:W-:Y:S05]  /*13430*/  ENDCOLLECTIVE ;  /* 0x000000000000791b */ /* 0x003fea0003800000 */
.L_x_9256:
[----:B------:R-:W-:Y:S02]  /*13440*/  MOV R70, R62 ;  /* 0x0000003e00467202 */ /* 0x000fe40000000f00 */
[----:B------:R-:W-:-:S07]  /*13450*/  MOV R61, R230 ;  /* 0x000000e6003d7202 */ /* 0x000fce0000000f00 */
[----:B------:R-:W-:Y:S05]  /*13460*/  WARPSYNC.COLLECTIVE R71, `(.L_x_9257) ;  /* 0x0000000047087348 */ /* 0x000fea0003c00000 */
[----:B------:R0:W1:Y:S02]  /*13470*/  SHFL.IDX P3, R230, R70, R69, R68 ;  /* 0x0000004546e67389 */ /* 0x0000640000060044 */
[----:B01----:R-:W-:Y:S05]  /*13480*/  ENDCOLLECTIVE ;  /* 0x000000000000791b */ /* 0x003fea0003800000 */
.L_x_9257:
[----:B------:R-:W-:Y:S02]  /*13490*/  MOV R70, R63 ;  /* 0x0000003f00467202 */ /* 0x000fe40000000f00 */
[----:B------:R-:W-:-:S07]  /*134a0*/  MOV R62, R230 ;  /* 0x000000e6003e7202 */ /* 0x000fce0000000f00 */
[----:B------:R-:W-:Y:S05]  /*134b0*/  WARPSYNC.COLLECTIVE R71, `(.L_x_9258) ;  /* 0x0000000047087348 */ /* 0x000fea0003c00000 */
[----:B------:R0:W1:Y:S02]  /*134c0*/  SHFL.IDX P3, R230, R70, R69, R68 ;  /* 0x0000004546e67389 */ /* 0x0000640000060044 */
[----:B01----:R-:W-:Y:S05]  /*134d0*/  ENDCOLLECTIVE ;  /* 0x000000000000791b */ /* 0x003fea0003800000 */
.L_x_9258:
[----:B------:R-:W-:Y:S01]  /*134e0*/  MOV R63, R230 ;  /* 0x000000e6003f7202 */ /* 0x000fe20000000f00 */
[----:B------:R-:W-:Y:S06]  /*134f0*/  BRA `(.L_x_9259) ;  /* 0xffffff74001c7947 */ /* 0x000fec000383ffff */
.L_x_9126:
[----:B------:R-:W-:Y:S01]  /*13500*/  HFMA2 R251, -RZ, RZ, 0, 5.9604644775390625e-08 ;  /* 0x00000001fffb7431 */ /* 0x000fe200000001ff */
[----:B------:R-:W-:Y:S02]  /*13510*/  MOV R252, R245 ;  /* 0x000000f500fc7202 */ /* 0x000fe40000000f00 */
[----:B------:R-:W-:Y:S02]  /*13520*/  MOV R230, 0x1f ;  /* 0x0000001f00e67802 */ /* 0x000fe40000000f00 */
[----:B------:R-:W-:-:S07]  /*13530*/  MOV R71, 0xffffffff ;  /* 0xffffffff00477802 */ /* 0x000fce0000000f00 */
[----:B------:R-:W-:Y:S05]  /*13540*/  WARPSYNC.COLLECTIVE R71, `(.L_x_9260) ;  /* 0x0000000047087348 */ /* 0x000fea0003c00000 */
[----:B------:R0:W1:Y:S02]  /*13550*/  SHFL.DOWN P1, R68, R252, R251, R230 ;  /* 0x080000fbfc447389 */ /* 0x00006400000200e6 */
[----:B01----:R-:W-:Y:S05]  /*13560*/  ENDCOLLECTIVE ;  /* 0x000000000000791b */ /* 0x003fea0003800000 */
.L_x_9260:
[----:B------:R-:W-:Y:S02]  /*13570*/  MOV R252, R246 ;  /* 0x000000f600fc7202 */ /* 0x000fe40000000f00 */
[----:B------:R-:W-:-:S07]  /*13580*/  MOV R69, R68 ;  /* 0x0000004400457202 */ /* 0x000fce0000000f00 */
[----:B------:R-:W-:Y:S05]  /*13590*/  WARPSYNC.COLLECTIVE R71, `(.L_x_9261) ;  /* 0x0000000047087348 */ /* 0x000fea0003c00000 */
[----:B------:R0:W1:Y:S02]  /*135a0*/  SHFL.DOWN P1, R68, R252, R251, R230 ;  /* 0x080000fbfc447389 */ /* 0x00006400000200e6 */
[----:B01----:R-:W-:Y:S05]  /*135b0*/  ENDCOLLECTIVE ;  /* 0x000000000000791b */ /* 0x003fea0003800000 */
.L_x_9261:
[----:B------:R-:W-:Y:S02]  /*135c0*/  MOV R252, R247 ;  /* 0x000000f700fc7202 */ /* 0x000fe40000000f00 */
[----:B------:R-:W-:-:S07]  /*135d0*/  MOV R70, R68 ;  /* 0x0000004400467202 */ /* 0x000fce0000000f00 */
[----:B------:R-:W-:Y:S05]  /*135e0*/  WARPSYNC.COLLECTIVE R71, `(.L_x_9262) ;  /* 0x0000000047087348 */ /* 0x000fea0003c00000 */
[----:B------:R0:W1:Y:S02]  /*135f0*/  SHFL.DOWN P1, R68, R252, R251, R230 ;  /* 0x080000fbfc447389 */ /* 0x00006400000200e6 */
[----:B01----:R-:W-:Y:S05]  /*13600*/  ENDCOLLECTIVE ;  /* 0x000000000000791b */ /* 0x003fea0003800000 */
.L_x_9262:
[----:B------:R-:W-:Y:S02]  /*13610*/  MOV R252, R248 ;  /* 0x000000f800fc7202 */ /* 0x000fe40000000f00 */
[----:B------:R-:W-:-:S07]  /*13620*/  MOV R123, R68 ;  /* 0x00000044007b7202 */ /* 0x000fce0000000f00 */
[----:B------:R-:W-:Y:S05]  /*13630*/  WARPSYNC.COLLECTIVE R71, `(.L_x_9263) ;  /* 0x0000000047087348 */ /* 0x000fea0003c00000 */
[----:B------:R0:W1:Y:S02]  /*13640*/  SHFL.DOWN P1, R68, R252, R251, R230 ;  /* 0x080000fbfc447389 */ /* 0x00006400000200e6 */
[----:B01----:R-:W-:Y:S05]  /*13650*/  ENDCOLLECTIVE ;  /* 0x000000000000791b */ /* 0x003fea0003800000 */
.L_x_9263:
[----:B------:R-:W-:Y:S05]  /*13660*/  BRA `(.L_x_9264) ;  /* 0xffffff84008c7947 */ /* 0x000fea000383ffff */
.L_x_9129:
        /* <DEDUP_REMOVED lines=8> */
.L_x_9266:
[----:B------:R-:W-:Y:S05]  /*136f0*/  BSYNC B0 ;  /* 0x0000000000007941 */ /* 0x000fea0003800000 */
.L_x_9265:
        /* <DEDUP_REMOVED lines=8> */
.L_x_9267:
[----:B------:R-:W-:Y:S02]  /*13780*/  MOV R252, R247 ;  /* 0x000000f700fc7202 */ /* 0x000fe40000000f00 */
[----:B------:R-:W-:-:S07]  /*13790*/  MOV R70, R68 ;  /* 0x0000004400467202 */ /* 0x000fce0000000f00 */
[----:B------:R-:W-:Y:S05]  /*137a0*/  WARPSYNC.COLLECTIVE R71, `(.L_x_9268) ;  /* 0x0000000047087348 */ /* 0x000fea0003c00000 */
[----:B------:R0:W1:Y:S02]  /*137b0*/  SHFL.DOWN P1, R68, R252, R251, R230 ;  /* 0x080000fbfc447389 */ /* 0x00006400000200e6 */
[----:B01----:R-:W-:Y:S05]  /*137c0*/  ENDCOLLECTIVE ;  /* 0x000000000000791b */ /* 0x003fea0003800000 */
.L_x_9268:
[----:B------:R-:W-:Y:S02]  /*137d0*/  MOV R252, R248 ;  /* 0x000000f800fc7202 */ /* 0x000fe40000000f00 */
[----:B------:R-:W-:-:S07]  /*137e0*/  MOV R123, R68 ;  /* 0x00000044007b7202 */ /* 0x000fce0000000f00 */
[----:B------:R-:W-:Y:S05]  /*137f0*/  WARPSYNC.COLLECTIVE R71, `(.L_x_9269) ;  /* 0x0000000047087348 */ /* 0x000fea0003c00000 */
[----:B------:R0:W1:Y:S02]  /*13800*/  SHFL.DOWN P1, R68, R252, R251, R230 ;  /* 0x080000fbfc447389 */ /* 0x00006400000200e6 */
[----:B01----:R-:W-:Y:S05]  /*13810*/  ENDCOLLECTIVE ;  /* 0x000000000000791b */ /* 0x003fea0003800000 */
.L_x_9269:
[----:B------:R-:W-:Y:S01]  /*13820*/  MOV R71, R68 ;  /* 0x0000004400477202 */ /* 0x000fe20000000f00 */
[----:B------:R-:W-:Y:S06]  /*13830*/  BRA `(.L_x_9270) ;  /* 0xffffff84006c7947 */ /* 0x000fec000383ffff */
.L_x_9132:
        /* <DEDUP_REMOVED lines=8> */
.L_x_9272:
[----:B------:R-:W-:Y:S05]  /*138c0*/  BSYNC B0 ;  /* 0x0000000000007941 */ /* 0x000fea0003800000 */
.L_x_9271:
        /* <DEDUP_REMOVED lines=8> */
.L_x_9273:
[----:B------:R-:W-:Y:S02]  /*13950*/  MOV R252, R247 ;  /* 0x000000f700fc7202 */ /* 0x000fe40000000f00 */
[----:B------:R-:W-:-:S07]  /*13960*/  MOV R70, R68 ;  /* 0x0000004400467202 */ /* 0x000fce0000000f00 */
[----:B------:R-:W-:Y:S05]  /*13970*/  WARPSYNC.COLLECTIVE R71, `(.L_x_9274) ;  /* 0x0000000047087348 */ /* 0x000fea0003c00000 */
[----:B------:R0:W1:Y:S02]  /*13980*/  SHFL.DOWN P1, R68, R252, R251, R230 ;  /* 0x080000fbfc447389 */ /* 0x00006400000200e6 */
[----:B01----:R-:W-:Y:S05]  /*13990*/  ENDCOLLECTIVE ;  /* 0x000000000000791b */ /* 0x003fea0003800000 */
.L_x_9274:
[----:B------:R-:W-:Y:S02]  /*139a0*/  MOV R252, R248 ;  /* 0x000000f800fc7202 */ /* 0x000fe40000000f00 */
[----:B------:R-:W-:-:S07]  /*139b0*/  MOV R123, R68 ;  /* 0x00000044007b7202 */ /* 0x000fce0000000f00 */
[----:B------:R-:W-:Y:S05]  /*139c0*/  WARPSYNC.COLLECTIVE R71, `(.L_x_9275) ;  /* 0x0000000047087348 */ /* 0x000fea0003c00000 */
[----:B------:R0:W1:Y:S02]  /*139d0*/  SHFL.DOWN P1, R68, R252, R251, R230 ;  /* 0x080000fbfc447389 */ /* 0x00006400000200e6 */
[----:B01----:R-:W-:Y:S05]  /*139e0*/  ENDCOLLECTIVE ;  /* 0x000000000000791b */ /* 0x003fea0003800000 */
.L_x_9275:
[----:B------:R-:W-:Y:S01]  /*139f0*/  MOV R71, R68 ;  /* 0x0000004400477202 */ /* 0x000fe20000000f00 */
[----:B------:R-:W-:Y:S06]  /*13a00*/  BRA `(.L_x_9276) ;  /* 0xffffff84004c7947 */ /* 0x000fec000383ffff */
.L_x_9135:
        /* <DEDUP_REMOVED lines=8> */
.L_x_9278:
[----:B------:R-:W-:Y:S05]  /*13a90*/  BSYNC B0 ;  /* 0x0000000000007941 */ /* 0x000fea0003800000 */
.L_x_9277:
        /* <DEDUP_REMOVED lines=8> */
.L_x_9279:
[----:B------:R-:W-:Y:S02]  /*13b20*/  MOV R252, R247 ;  /* 0x000000f700fc7202 */ /* 0x000fe40000000f00 */
[----:B------:R-:W-:-:S07]  /*13b30*/  MOV R70, R68 ;  /* 0x0000004400467202 */ /* 0x000fce0000000f00 */
[----:B------:R-:W-:Y:S05]  /*13b40*/  WARPSYNC.COLLECTIVE R71, `(.L_x_9280) ;  /* 0x0000000047087348 */ /* 0x000fea0003c00000 */
[----:B------:R0:W1:Y:S02]  /*13b50*/  SHFL.DOWN P1, R68, R252, R251, R230 ;  /* 0x080000fbfc447389 */ /* 0x00006400000200e6 */
[----:B01----:R-:W-:Y:S05]  /*13b60*/  ENDCOLLECTIVE ;  /* 0x000000000000791b */ /* 0x003fea0003800000 */
.L_x_9280:
[----:B------:R-:W-:Y:S02]  /*13b70*/  MOV R252, R248 ;  /* 0x000000f800fc7202 */ /* 0x000fe40000000f00 */
[----:B------:R-:W-:-:S07]  /*13b80*/  MOV R123, R68 ;  /* 0x00000044007b7202 */ /* 0x000fce0000000f00 */
[----:B------:R-:W-:Y:S05]  /*13b90*/  WARPSYNC.COLLECTIVE R71, `(.L_x_9281) ;  /* 0x0000000047087348 */ /* 0x000fea0003c00000 */
[----:B------:R0:W1:Y:S02]  /*13ba0*/  SHFL.DOWN P1, R68, R252, R251, R230 ;  /* 0x080000fbfc447389 */ /* 0x00006400000200e6 */
[----:B01----:R-:W-:Y:S05]  /*13bb0*/  ENDCOLLECTIVE ;  /* 0x000000000000791b */ /* 0x003fea0003800000 */
.L_x_9281:
[----:B------:R-:W-:Y:S01]  /*13bc0*/  MOV R71, R68 ;  /* 0x0000004400477202 */ /* 0x000fe20000000f00 */
[----:B------:R-:W-:Y:S06]  /*13bd0*/  BRA `(.L_x_9282) ;  /* 0xffffff84002c7947 */ /* 0x000fec000383ffff */
.L_x_9138:
        /* <DEDUP_REMOVED lines=8> */
.L_x_9284:
[----:B------:R-:W-:Y:S05]  /*13c60*/  BSYNC B0 ;  /* 0x0000000000007941 */ /* 0x000fea0003800000 */
.L_x_9283:
        /* <DEDUP_REMOVED lines=8> */
.L_x_9285:
[----:B------:R-:W-:Y:S02]  /*13cf0*/  MOV R252, R247 ;  /* 0x000000f700fc7202 */ /* 0x000fe40000000f00 */
[----:B------:R-:W-:-:S07]  /*13d00*/  MOV R70, R68 ;  /* 0x0000004400467202 */ /* 0x000fce0000000f00 */
[----:B------:R-:W-:Y:S05]  /*13d10*/  WARPSYNC.COLLECTIVE R71, `(.L_x_9286) ;  /* 0x0000000047087348 */ /* 0x000fea0003c00000 */
[----:B------:R0:W1:Y:S02]  /*13d20*/  SHFL.DOWN P1, R68, R252, R251, R230 ;  /* 0x080000fbfc447389 */ /* 0x00006400000200e6 */
[----:B01----:R-:W-:Y:S05]  /*13d30*/  ENDCOLLECTIVE ;  /* 0x000000000000791b */ /* 0x003fea0003800000 */
.L_x_9286:
[----:B------:R-:W-:Y:S02]  /*13d40*/  MOV R252, R248 ;  /* 0x000000f800fc7202 */ /* 0x000fe40000000f00 */
[----:B------:R-:W-:-:S07]  /*13d50*/  MOV R123, R68 ;  /* 0x00000044007b7202 */ /* 0x000fce0000000f00 */
[----:B------:R-:W-:Y:S05]  /*13d60*/  WARPSYNC.COLLECTIVE R71, `(.L_x_9287) ;  /* 0x0000000047087348 */ /* 0x000fea0003c00000 */
[----:B------:R0:W1:Y:S02]  /*13d70*/  SHFL.DOWN P1, R68, R252, R251, R230 ;  /* 0x080000fbfc447389 */ /* 0x00006400000200e6 */
[----:B01----:R-:W-:Y:S05]  /*13d80*/  ENDCOLLECTIVE ;  /* 0x000000000000791b */ /* 0x003fea0003800000 */
.L_x_9287:
[----:B------:R-:W-:Y:S01]  /*13d90*/  MOV R71, R68 ;  /* 0x0000004400477202 */ /* 0x000fe20000000f00 */
[----:B------:R-:W-:Y:S06]  /*13da0*/  BRA `(.L_x_9288) ;  /* 0xffffff84000c7947 */ /* 0x000fec000383ffff */
.L_x_9141:
        /* <DEDUP_REMOVED lines=8> */
.L_x_9290:
[----:B------:R-:W-:Y:S05]  /*13e30*/  BSYNC B0 ;  /* 0x0000000000007941 */ /* 0x000fea0003800000 */
.L_x_9289:
        /* <DEDUP_REMOVED lines=10> */
.L_x_9291:
[----:B------:R-:W-:Y:S02]  /*13ee0*/  MOV R70, R247 ;  /* 0x000000f700467202 */ /* 0x000fe40000000f00 */
[----:B------:R-:W-:-:S07]  /*13ef0*/  MOV R242, R230 ;  /* 0x000000e600f27202 */ /* 0x000fce0000000f00 */
[----:B------:R-:W-:Y:S05]  /*13f00*/  WARPSYNC.COLLECTIVE R71, `(.L_x_9292) ;  /* 0x0000000047087348 */ /* 0x000fea0003c00000 */
[----:B------:R0:W1:Y:S02]  /*13f10*/  SHFL.IDX P3, R230, R70, R69, R68 ;  /* 0x0000004546e67389 */ /* 0x0000640000060044 */
[----:B01----:R-:W-:Y:S05]  /*13f20*/  ENDCOLLECTIVE ;  /* 0x000000000000791b */ /* 0x003fea0003800000 */
.L_x_9292:
        /* <DEDUP_REMOVED lines=15> */
.L_x_9293:
[----:B------:R-:W-:Y:S01]  /*14020*/  MOV R70, R60 ;  /* 0x0000003c00467202 */ /* 0x000fe20000000f00 */
[----:B------:R-:W-:Y:S01]  /*14030*/  FADD.FTZ R123, R230, R123 ;  /* 0x0000007be67b7221 */ /* 0x000fe20000010000 */
[----:B------:R-:W-:-:S07]  /*14040*/  MOV R230, 0x1f ;  /* 0x0000001f00e67802 */ /* 0x000fce0000000f00 */
[----:B------:R-:W-:Y:S05]  /*14050*/  WARPSYNC.COLLECTIVE R71, `(.L_x_9294) ;  /* 0x0000000047087348 */ /* 0x000fea0003c00000 */
[----:B------:R0:W1:Y:S02]  /*14060*/  SHFL.DOWN P1, R68, R252, R251, R230 ;  /* 0x080000fbfc447389 */ /* 0x00006400000200e6 */
[----:B01----:R-:W-:Y:S05]  /*14070*/  ENDCOLLECTIVE ;  /* 0x000000000000791b */ /* 0x003fea0003800000 */
.L_x_9294:
[----:B------:R-:W-:Y:S02]  /*14080*/  MOV R252, R246 ;  /* 0x000000f600fc7202 */ /* 0x000fe40000000f00 */
[----:B------:R-:W-:-:S07]  /*14090*/  MOV R245, R68 ;  /* 0x0000004400f57202 */ /* 0x000fce0000000f00 */
[----:B------:R-:W-:Y:S05]  /*140a0*/  WARPSYNC.COLLECTIVE R71, `(.L_x_9295) ;  /* 0x0000000047087348 */ /* 0x000fea0003c00000 */
[----:B------:R0:W1:Y:S02]  /*140b0*/  SHFL.DOWN P1, R68, R252, R251, R230 ;  /* 0x080000fbfc447389 */ /* 0x00006400000200e6 */
[----:B01----:R-:W-:Y:S05]  /*140c0*/  ENDCOLLECTIVE ;  /* 0x000000000000791b */ /* 0x003fea0003800000 */
.L_x_9295:
[----:B------:R-:W-:Y:S02]  /*140d0*/  MOV R252, R247 ;  /* 0x000000f700fc7202 */ /* 0x000fe40000000f00 */
[----:B------:R-:W-:-:S07]  /*140e0*/  MOV R246, R68 ;  /* 0x0000004400f67202 */ /* 0x000fce0000000f00 */
[----:B------:R-:W-:Y:S05]  /*140f0*/  WARPSYNC.COLLECTIVE R71, `(.L_x_9296) ;  /* 0x0000000047087348 */ /* 0x000fea0003c00000 */
[----:B------:R0:W1:Y:S02]  /*14100*/  SHFL.DOWN P1, R68, R252, R251, R230 ;  /* 0x080000fbfc447389 */ /* 0x00006400000200e6 */
[----:B01----:R-:W-:Y:S05]  /*14110*/  ENDCOLLECTIVE ;  /* 0x000000000000791b */ /* 0x003fea0003800000 */
.L_x_9296:
[----:B------:R-:W-:Y:S02]  /*14120*/  MOV R252, R248 ;  /* 0x000000f800fc7202 */ /* 0x000fe40000000f00 */
[----:B------:R-:W-:-:S07]  /*14130*/  MOV R247, R68 ;  /* 0x0000004400f77202 */ /* 0x000fce0000000f00 */
[----:B------:R-:W-:Y:S05]  /*14140*/  WARPSYNC.COLLECTIVE R71, `(.L_x_9297) ;  /* 0x0000000047087348 */ /* 0x000fea0003c00000 */
[----:B------:R0:W1:Y:S02]  /*14150*/  SHFL.DOWN P1, R68, R252, R251, R230 ;  /* 0x080000fbfc447389 */ /* 0x00006400000200e6 */
[----:B01----:R-:W-:Y:S05]  /*14160*/  ENDCOLLECTIVE ;  /* 0x000000000000791b */ /* 0x003fea0003800000 */
.L_x_9297:
[----:B------:R-:W-:Y:S01]  /*14170*/  MOV R248, R68 ;  /* 0x0000004400f87202 */ /* 0x000fe20000000f00 */
[----:B------:R-:W-:-:S07]  /*14180*/  HFMA2 R68, -RZ, RZ, 0, 1.847743988037109375e-06 ;  /* 0x0000001fff447431 */ /* 0x000fce00000001ff */
[----:B------:R-:W-:Y:S05]  /*14190*/  WARPSYNC.COLLECTIVE R71, `(.L_x_9298) ;  /* 0x0000000047087348 */ /* 0x000fea0003c00000 */
[----:B------:R0:W1:Y:S02]  /*141a0*/  SHFL.IDX P3, R230, R70, R69, R68 ;  /* 0x0000004546e67389 */ /* 0x0000640000060044 */
[----:B01----:R-:W-:Y:S05]  /*141b0*/  ENDCOLLECTIVE ;  /* 0x000000000000791b */ /* 0x003fea0003800000 */
.L_x_9298:
[----:B------:R-:W-:Y:S02]  /*141c0*/  MOV R70, R61 ;  /* 0x0000003d00467202 */ /* 0x000fe40000000f00 */
[----:B------:R-:W-:-:S07]  /*141d0*/  MOV R60, R230 ;  /* 0x000000e6003c7202 */ /* 0x000fce0000000f00 */
[----:B------:R-:W-:Y:S05]  /*141e0*/  WARPSYNC.COLLECTIVE R71, `(.L_x_9299) ;  /* 0x0000000047087348 */ /* 0x000fea0003c00000 */
[----:B------:R0:W1:Y:S02]  /*141f0*/  SHFL.IDX P3, R230, R70, R69, R68 ;  /* 0x0000004546e67389 */ /* 0x0000640000060044 */
[----:B01----:R-:W-:Y:S05]  /*14200*/  ENDCOLLECTIVE ;  /* 0x000000000000791b */ /* 0x003fea0003800000 */
.L_x_9299:
[----:B------:R-:W-:Y:S02]  /*14210*/  MOV R70, R62 ;  /* 0x0000003e00467202 */ /* 0x000fe40000000f00 */
[----:B------:R-:W-:-:S07]  /*14220*/  MOV R61, R230 ;  /* 0x000000e6003d7202 */ /* 0x000fce0000000f00 */
[----:B------:R-:W-:Y:S05]  /*14230*/  WARPSYNC.COLLECTIVE R71, `(.L_x_9300) ;  /* 0x0000000047087348 */ /* 0x000fea0003c00000 */
[----:B------:R0:W1:Y:S02]  /*14240*/  SHFL.IDX P3, R230, R70, R69, R68 ;  /* 0x0000004546e67389 */ /* 0x0000640000060044 */
[----:B01----:R-:W-:Y:S05]  /*14250*/  ENDCOLLECTIVE ;  /* 0x000000000000791b */ /* 0x003fea0003800000 */
.L_x_9300:
[----:B------:R-:W-:Y:S02]  /*14260*/  MOV R70, R63 ;  /* 0x0000003f00467202 */ /* 0x000fe40000000f00 */
[----:B------:R-:W-:-:S07]  /*14270*/  MOV R62, R230 ;  /* 0x000000e6003e7202 */ /* 0x000fce0000000f00 */
[----:B------:R-:W-:Y:S05]  /*14280*/  WARPSYNC.COLLECTIVE R71, `(.L_x_9301) ;  /* 0x0000000047087348 */ /* 0x000fea0003c00000 */
[----:B------:R0:W1:Y:S02]  /*14290*/  SHFL.IDX P3, R230, R70, R69, R68 ;  /* 0x0000004546e67389 */ /* 0x0000640000060044 */
[----:B01----:R-:W-:Y:S05]  /*142a0*/  ENDCOLLECTIVE ;  /* 0x000000000000791b */ /* 0x003fea0003800000 */
.L_x_9301:
[----:B------:R-:W-:Y:S01]  /*142b0*/  MOV R63, R230 ;  /* 0x000000e6003f7202 */ /* 0x000fe20000000f00 */
[----:B------:R-:W-:Y:S06]  /*142c0*/  BRA `(.L_x_9302) ;  /* 0xffffff8000607947 */ /* 0x000fec000383ffff */
.L_x_9303:
        /* <DEDUP_REMOVED lines=11> */
.L_x_18703:


//--------------------- .text._Z25selective_scan_bwd_kernelI32Selective_Scan_bwd_kernel_traitsILi64ELi16ELb1ELb0ELb0ELb0ELb0EfN3c107complexIfEEEEv12SSMParamsBwd --------------------------
	.section	.text._Z25selective_scan_bwd_kernelI32Selective_Scan_bwd_kernel_traitsILi64ELi16ELb1ELb0ELb0ELb0ELb0EfN3c107complexIfEEEEv12SSMParamsBwd,"ax",@progbits
	.align	128
        .global         _Z25selective_scan_bwd_kernelI32Selective_Scan_bwd_kernel_traitsILi64ELi16ELb1ELb0ELb0ELb0ELb0EfN3c107complexIfEEEEv12SSMParamsBwd
        .type           _Z25selective_scan_bwd_kernelI32Selective_Scan_bwd_kernel_traitsILi64ELi16ELb1ELb0ELb0ELb0ELb0EfN3c107complexIfEEEEv12SSMParamsBwd,@function
        .size           _Z25selective_scan_bwd_kernelI32Selective_Scan_bwd_kernel_traitsILi64ELi16ELb1ELb0ELb0ELb0ELb0EfN3c107complexIfEEEEv12SSMParamsBwd,(.L_x_18704 - _Z25selective_scan_bwd_kernelI32Selective_Scan_bwd_kernel_traitsILi64ELi16ELb1ELb0ELb0ELb0ELb0EfN3c107complexIfEEEEv12SSMParamsBwd)
        .other          _Z25selective_scan_bwd_kernelI32Selective_Scan_bwd_kernel_traitsILi64ELi16ELb1ELb0ELb0ELb0ELb0EfN3c107complexIfEEEEv12SSMParamsBwd,@"STO_CUDA_ENTRY STV_DEFAULT"
_Z25selective_scan_bwd_kernelI32Selective_Scan_bwd_kernel_traitsILi64ELi16ELb1ELb0ELb0ELb0ELb0EfN3c107complexIfEEEEv12SSMParamsBwd:
.text._Z25selective_scan_bwd_kernelI32Selective_Scan_bwd_kernel_traitsILi64ELi16ELb1ELb0ELb0ELb0ELb0EfN3c107complexIfEEEEv12SSMParamsBwd:
        /* <DEDUP_REMOVED lines=26> */
[----:B------:R-:W1:Y:S01]  /*01a0*/  LDCU.128 UR12, c[0x0][0x460] ;  /* 0x00008c00ff0c77ac */ /* 0x000e620008000c00 */
[----:B------:R-:W-:-:S03]  /*01b0*/  MOV R3, UR7 ;  /* 0x0000000700037c02 */ /* 0x000fc60008000f00 */
[----:B---3--:R3:W5:Y:S04]  /*01c0*/  @P1 LDG.E R132, desc[UR24][R4.64] ;  /* 0x0000001804841981 */ /* 0x008768000c1e1900 */
[----:B------:R3:W5:Y:S01]  /*01d0*/  @P0 LDG.E R134, desc[UR24][R2.64] ;  /* 0x0000001802860981 */ /* 0x000762000c1e1900 */
[----:B----4-:R-:W-:Y:S02]  /*01e0*/  UIMAD.WIDE.U32 UR10, UR28, UR32, URZ ;  /* 0x000000201c0a72a5 */ /* 0x010fe4000f8e00ff */
[----:B------:R-:W-:Y:S02]  /*01f0*/  UIMAD.WIDE.U32 UR6, UR28, UR20, URZ ;  /* 0x000000141c0672a5 */ /* 0x000fe4000f8e00ff */
[----:B------:R-:W-:Y:S02]  /*0200*/  UIMAD UR11, UR28, UR33, UR11 ;  /* 0x000000211c0b72a4 */ /* 0x000fe4000f8e020b */
[----:B------:R-:W-:-:S02]  /*0210*/  UIMAD UR7, UR28, UR21, UR7 ;  /* 0x000000151c0772a4 */ /* 0x000fc4000f8e0207 */
[----:B------:R-:W-:Y:S02]  /*0220*/  UIMAD.WIDE.U32 UR18, UR8, UR34, UR10 ;  /* 0x00000022081272a5 */ /* 0x000fe4000f8e000a */
[----:B------:R-:W-:Y:S02]  /*0230*/  UIMAD.WIDE.U32 UR6, UR8, UR22, UR6 ;  /* 0x00000016080672a5 */ /* 0x000fe4000f8e0006 */
[----:B0-----:R-:W-:Y:S02]  /*0240*/  UISETP.NE.U32.AND UP0, UPT, UR16, URZ, UPT ;  /* 0x000000ff1000728c */ /* 0x001fe4000bf05070 */
[----:B------:R-:W-:Y:S02]  /*0250*/  UIMAD UR9, UR8, UR35, UR19 ;  /* 0x00000023080972a4 */ /* 0x000fe4000f8e0213 */
[----:B--2---:R-:W-:Y:S02]  /*0260*/  ULEA UR19, UR29, 0xfffffc00, 0xa ;  /* 0xfffffc001d137891 */ /* 0x004fe4000f8e50ff */
[----:B------:R-:W-:-:S02]  /*0270*/  UIMAD UR7, UR8, UR23, UR7 ;  /* 0x00000017080772a4 */ /* 0x000fc4000f8e0207 */
[----:B------:R-:W-:Y:S01]  /*0280*/  UISETP.NE.AND.EX UP0, UPT, UR17, URZ, UPT, UP0 ;  /* 0x000000ff1100728c */ /* 0x000fe2000bf05300 */
[----:B------:R-:W0:Y:S01]  /*0290*/  LDCU.64 UR32, c[0x0][0x3d8] ;  /* 0x00007b00ff2077ac */ /* 0x000e220008000a00 */
[----:B------:R-:W2:Y:S01]  /*02a0*/  LDCU.64 UR16, c[0x0][0x3b8] ;  /* 0x00007700ff1077ac */ /* 0x000ea20008000a00 */
[----:B-1----:R-:W-:Y:S02]  /*02b0*/  UIMAD.WIDE.U32 UR20, UR28, UR30, URZ ;  /* 0x0000001e1c1472a5 */ /* 0x002fe4000f8e00ff */
[----:B------:R-:W-:Y:S02]  /*02c0*/  UIADD3 UR27, UP1, UPT, UR19, UR6, URZ ;  /* 0x00000006131b7290 */ /* 0x000fe4000ff3e0ff */
[----:B------:R-:W-:Y:S02]  /*02d0*/  UIADD3 UR23, UP3, UPT, UR19, UR18, URZ ;  /* 0x0000001213177290 */ /* 0x000fe4000ff7e0ff */
[----:B------:R-:W-:Y:S02]  /*02e0*/  USHF.R.S32.HI UR18, URZ, 0x1f, UR19 ;  /* 0x0000001fff127899 */ /* 0x000fe40008011413 */
[----:B------:R-:W-:-:S02]  /*02f0*/  ULEA UR26, UP2, UR27, UR12, 0x2 ;  /* 0x0000000c1b1a7291 */ /* 0x000fc4000f8410ff */
[----:B------:R-:W-:Y:S01]  /*0300*/  UIADD3.X UR12, UPT, UPT, UR18, UR7, URZ, UP1, !UPT ;  /* 0x00000007120c7290 */ /* 0x000fe20008ffe4ff */
[----:B------:R-:W1:Y:S03]  /*0310*/  LDCU.64 UR10, c[0x0][0x4a0] ;  /* 0x00009400ff0a77ac */ /* 0x000e660008000a00 */
[----:B------:R-:W-:Y:S02]  /*0320*/  ULEA.HI.X UR27, UR27, UR13, UR12, 0x2, UP2 ;  /* 0x0000000d1b1b7291 */ /* 0x000fe400090f140c */
[----:B------:R-:W-:Y:S01]  /*0330*/  UIMAD UR13, UR28, UR31, UR21 ;  /* 0x0000001f1c0d72a4 */ /* 0x000fe2000f8e0215 */
[----:B------:R-:W4:Y:S01]  /*0340*/  @UP0 LDCU UR21, c[0x0][0x384] ;  /* 0x00007080ff1507ac */ /* 0x000f220008000800 */
[----:B------:R-:W-:Y:S02]  /*0350*/  ULEA UR22, UP4, UR23, UR14, 0x2 ;  /* 0x0000000e17167291 */ /* 0x000fe4000f8810ff */
[----:B------:R-:W-:-:S02]  /*0360*/  UIADD3.X UR9, UPT, UPT, UR18, UR9, URZ, UP3, !UPT ;  /* 0x0000000912097290 */ /* 0x000fc40009ffe4ff */
[----:B0-----:R-:W-:Y:S02]  /*0370*/  UIMAD.WIDE.U32 UR6, UR8, UR32, URZ ;  /* 0x00000020080672a5 */ /* 0x001fe4000f8e00ff */
[----:B------:R-:W-:Y:S02]  /*0380*/  ULEA.HI.X UR23, UR23, UR15, UR9, 0x2, UP4 ;  /* 0x0000000f17177291 */ /* 0x000fe4000a0f1409 */
[----:B--2---:R-:W-:Y:S01]  /*0390*/  UIMAD.WIDE.U32 UR14, UR8, UR16, URZ ;  /* 0x00000010080e72a5 */ /* 0x004fe2000f8e00ff */
[----:B------:R-:W0:Y:S01]  /*03a0*/  @UP0 LDCU UR16, c[0x0][0x38c] ;  /* 0x00007180ff1007ac */ /* 0x000e220008000800 */
[----:B------:R-:W-:Y:S01]  /*03b0*/  UIMAD UR9, UR8, UR33, UR7 ;  /* 0x00000021080972a4 */ /* 0x000fe2000f8e0207 */
[----:B------:R-:W2:Y:S01]  /*03c0*/  @UP0 LDCU.64 UR32, c[0x0][0x480] ;  /* 0x00009000ff2007ac */ /* 0x000ea20008000a00 */
[----:B------:R-:W-:Y:S02]  /*03d0*/  ULEA UR7, UP1, UR6, UR4, 0x3 ;  /* 0x0000000406077291 */ /* 0x000fe4000f8218ff */
[----:B----4-:R-:W-:Y:S01]  /*03e0*/  @UP0 UIMAD UR4, UR28, UR21, UR8 ;  /* 0x000000151c0402a4 */ /* 0x010fe2000f8e0208 */
[----:B------:R-:W4:Y:S03]  /*03f0*/  LDCU.64 UR30, c[0x0][0x448] ;  /* 0x00008900ff1e77ac */ /* 0x000f260008000a00 */
[----:B------:R-:W-:Y:S01]  /*0400*/  @UP0 UIMAD UR4, UR4, UR29, URZ ;  /* 0x0000001d040402a4 */ /* 0x000fe2000f8e02ff */
[----:B------:R-:W3:Y:S01]  /*0410*/  LDCU.64 UR34, c[0x0][0x528] ;  /* 0x0000a500ff2277ac */ /* 0x000ee20008000a00 */
[----:B------:R-:W-:-:S02]  /*0420*/  ULEA.HI.X UR9, UR6, UR5, UR9, 0x3, UP1 ;  /* 0x0000000506097291 */ /* 0x000fc400088f1c09 */
[----:B0-----:R-:W-:Y:S01]  /*0430*/  @UP0 UIMAD UR6, UR4, UR16, URZ ;  /* 0x00000010040602a4 */ /* 0x001fe2000f8e02ff */
[----:B------:R-:W-:Y:S02]  /*0440*/  UMOV UR5, URZ ;  /* 0x000000ff00057c82 */ /* 0x000fe40008000000 */
[----:B------:R-:W-:Y:S01]  /*0450*/  UMOV UR4, URZ ;  /* 0x000000ff00047c82 */ /* 0x000fe20008000000 */
[----:B------:R-:W-:Y:S01]  /*0460*/  UMOV UR12, UR20 ;  /* 0x00000014000c7c82 */ /* 0x000fe20008000000 */
[----:B--2---:R-:W-:Y:S02]  /*0470*/  @UP0 UIMAD.WIDE UR4, UR6, 0x10, UR32 ;  /* 0x00000010060408a5 */ /* 0x004fe4000f8e0220 */
[----:B------:R-:W-:Y:S02]  /*0480*/  UISETP.GE.AND UP0, UPT, UR29, 0x1, UPT ;  /* 0x000000011d00788c */ /* 0x000fe4000bf06270 */
[----:B-1----:R-:W-:-:S04]  /*0490*/  UIMAD.WIDE.U32 UR12, UR8, UR10, UR12 ;  /* 0x0000000a080c72a5 */ /* 0x002fc8000f8e000c */
[----:B------:R-:W-:Y:S02]  /*04a0*/  UIMAD UR11, UR8, UR11, UR13 ;  /* 0x0000000b080b72a4 */ /* 0x000fe4000f8e020d */
[----:B------:R-:W-:Y:S01]  /*04b0*/  UIADD3 UR19, UP2, UPT, UR19, UR12, URZ ;  /* 0x0000000c13137290 */ /* 0x000fe2000ff5e0ff */
[----:B------:R-:W-:Y:S01]  /*04c0*/  HFMA2 R131, -RZ, RZ, 0, 0 ;  /* 0x00000000ff837431 */ /* 0x000fe200000001ff */
[----:B------:R-:W-:Y:S02]  /*04d0*/  UIMAD UR17, UR8, UR17, UR15 ;  /* 0x00000011081172a4 */ /* 0x000fe4000f8e020f */
[----:B------:R-:W-:Y:S02]  /*04e0*/  UIADD3.X UR21, UPT, UPT, UR18, UR11, URZ, UP2, !UPT ;  /* 0x0000000b12157290 */ /* 0x000fe400097fe4ff */
[----:B----4-:R-:W-:Y:S02]  /*04f0*/  ULEA UR12, UP1, UR14, UR30, 0x3 ;  /* 0x0000001e0e0c7291 */ /* 0x010fe4000f8218ff */
[----:B---3--:R-:W-:-:S02]  /*0500*/  ULEA UR20, UP2, UR19, UR34, 0x2 ;  /* 0x0000002213147291 */ /* 0x008fc4000f8410ff */
[----:B------:R-:W-:Y:S02]  /*0510*/  ULEA.HI.X UR13, UR14, UR31, UR17, 0x3, UP1 ;  /* 0x0000001f0e0d7291 */ /* 0x000fe400088f1c11 */
[----:B------:R-:W-:Y:S01]  /*0520*/  ULEA.HI.X UR21, UR19, UR35, UR21, 0x2, UP2 ;  /* 0x0000002313157291 */ /* 0x000fe200090f1415 */
[----:B------:R-:W-:Y:S11]  /*0530*/  BRA.U !UP0, `(.L_x_9304) ;  /* 0x0000006908a47547 */ /* 0x000ff6000b800000 */
[----:B------:R-:W0:Y:S01]  /*0540*/  S2R R130, SR_TID.X ;  /* 0x0000000000827919 */ /* 0x000e220000002100 */
[----:B------:R-:W1:Y:S01]  /*0550*/  S2UR UR18, SR_CgaCtaId ;  /* 0x00000000001279c3 */ /* 0x000e620000008800 */
[----:B------:R-:W2:Y:S01]  /*0560*/  LDCU.64 UR14, c[0x0][0x3a0] ;  /* 0x00007400ff0e77ac */ /* 0x000ea20008000a00 */
[----:B------:R-:W-:Y:S02]  /*0570*/  MOV R131, RZ ;  /* 0x000000ff00837202 */ /* 0x000fe40000000f00 */
[----:B------:R-:W-:Y:S01]  /*0580*/  MOV R133, RZ ;  /* 0x000000ff00857202 */ /* 0x000fe20000000f00 */
[----:B------:R-:W-:Y:S01]  /*0590*/  UMOV UR6, 0x400 ;  /* 0x0000040000067882 */ /* 0x000fe20000000000 */
[----:B------:R-:W-:Y:S01]  /*05a0*/  UMOV UR16, UR26 ;  /* 0x0000001a00107c82 */ /* 0x000fe20008000000 */
[----:B------:R-:W-:Y:S01]  /*05b0*/  UMOV UR17, UR27 ;  /* 0x0000001b00117c82 */ /* 0x000fe20008000000 */
[----:B------:R-:W-:Y:S01]  /*05c0*/  UMOV UR19, UR23 ;  /* 0x0000001700137c82 */ /* 0x000fe20008000000 */
[----:B--2---:R-:W-:Y:S01]  /*05d0*/  UIMAD.WIDE.U32 UR10, UR8, UR14, URZ ;  /* 0x0000000e080a72a5 */ /* 0x004fe2000f8e00ff */
[----:B------:R-:W2:Y:S01]  /*05e0*/  LDCU UR14, c[0x0][0x394] ;  /* 0x00007280ff0e77ac */ /* 0x000ea20008000800 */
[----:B-1----:R-:W-:-:S02]  /*05f0*/  ULEA UR6, UR18, UR6, 0x18 ;  /* 0x0000000612067291 */ /* 0x002fc4000f8ec0ff */
[----:B------:R-:W-:Y:S01]  /*0600*/  UIMAD UR15, UR8, UR15, UR11 ;  /* 0x0000000f080f72a4 */ /* 0x000fe2000f8e020b */
[----:B------:R-:W-:Y:S01]  /*0610*/  UMOV UR18, UR22 ;  /* 0x0000001600127c82 */ /* 0x000fe20008000000 */
[C---:B0-----:R-:W-:Y:S02]  /*0620*/  SHF.L.U32 R128, R130.reuse, 0x2, RZ ;  /* 0x0000000282807819 */ /* 0x041fe400000006ff */
[C---:B------:R-:W-:Y:S02]  /*0630*/  LEA R129, R130.reuse, UR6, 0x4 ;  /* 0x0000000682817c11 */ /* 0x040fe4000f8e20ff */
[----:B------:R-:W-:Y:S02]  /*0640*/  LOP3.LUT R127, R130, 0x1f, RZ, 0xc0, !PT ;  /* 0x0000001f827f7812 */ /* 0x000fe400078ec0ff */
[----:B------:R-:W-:Y:S02]  /*0650*/  LOP3.LUT R128, R128, 0xf80, RZ, 0xc0, !PT ;  /* 0x00000f8080807812 */ /* 0x000fe400078ec0ff */
[----:B------:R-:W-:-:S02]  /*0660*/  LEA R205, R130, UR6, 0x3 ;  /* 0x0000000682cd7c11 */ /* 0x000fc4000f8e18ff */
[----:B--2---:R-:W-:-:S07]  /*0670*/  LEA R126, R130, R129, 0x4 ;  /* 0x00000081827e7211 */ /* 0x004fce00078e20ff */
.L_x_9340:
        /* <DEDUP_REMOVED lines=8> */
[----:B------:R0:W4:Y:S01]  /*0700*/  LDG.E.128 R20, desc[UR24][R2.64+0x600] ;  /* 0x0006001802147981 */ /* 0x000122000c1e1d00 */
        /* <DEDUP_REMOVED lines=26> */
[----:B----4-:R-:W4:Y:S01]  /*08b0*/  LDG.E.128 R20, desc[UR24][R2.64+0x600] ;  /* 0x0006001802147981 */ /* 0x010f22000c1e1d00 */
[----:B------:R-:W-:-:S02]  /*08c0*/  MOV R4, UR20 ;  /* 0x0000001400047c02 */ /* 0x000fc40008000f00 */
[----:B------:R-:W-:-:S03]  /*08d0*/  MOV R5, UR21 ;  /* 0x0000001500057c02 */ /* 0x000fc60008000f00 */
[----:B------:R-:W-:Y:S01]  /*08e0*/  IMAD.WIDE.U32 R4, R7, 0x10, R4 ;  /* 0x0000001007047825 */ /* 0x000fe200078e0004 */
[----:B------:R1:W-:Y:S04]  /*08f0*/  STS.128 [R124], R8 ;  /* 0x000000087c007388 */ /* 0x0003e80000000c00 */
[----:B--2---:R2:W-:Y:S04]  /*0900*/  STS.128 [R124+0x200], R12 ;  /* 0x0002000c7c007388 */ /* 0x0045e80000000c00 */
[----:B---3--:R3:W-:Y:S04]  /*0910*/  STS.128 [R124+0x400], R16 ;  /* 0x000400107c007388 */ /* 0x0087e80000000c00 */
[----:B----4-:R4:W-:Y:S01]  /*0920*/  STS.128 [R124+0x600], R20 ;  /* 0x000600147c007388 */ /* 0x0109e20000000c00 */
[----:B------:R-:W-:-:S03]  /*0930*/  NOP ;  /* 0x0000000000007918 */ /* 0x000fc60000000000 */
[----:B------:R-:W-:Y:S04]  /*0940*/  LDS.128 R76, [R123] ;  /* 0x000000007b4c7984 */ /* 0x000fe80000000c00 */
[----:B------:R-:W-:Y:S04]  /*0950*/  LDS.128 R80, [R123+0x10] ;  /* 0x000010007b507984 */ /* 0x000fe80000000c00 */
[----:B------:R-:W-:Y:S04]  /*0960*/  LDS.128 R72, [R123+0x20] ;  /* 0x000020007b487984 */ /* 0x000fe80000000c00 */
[----:B------:R-:W-:Y:S01]  /*0970*/  LDS.128 R64, [R123+0x30] ;  /* 0x000030007b407984 */ /* 0x000fe20000000c00 */
[----:B------:R-:W-:Y:S06]  /*0980*/  BAR.SYNC.DEFER_BLOCKING 0x0 ;  /* 0x0000000000007b1d */ /* 0x000fec0000010000 */
[----:B------:R-:W4:Y:S04]  /*0990*/  LDG.E.128 R24, desc[UR24][R4.64] ;  /* 0x0000001804187981 */ /* 0x000f28000c1e1d00 */
[----:B-1----:R-:W4:Y:S04]  /*09a0*/  LDG.E.128 R8, desc[UR24][R4.64+0x200] ;  /* 0x0002001804087981 */ /* 0x002f28000c1e1d00 */
[----:B--2---:R-:W2:Y:S04]  /*09b0*/  LDG.E.128 R12, desc[UR24][R4.64+0x400] ;  /* 0x00040018040c7981 */ /* 0x004ea8000c1e1d00 */
[----:B---3--:R-:W3:Y:S01]  /*09c0*/  LDG.E.128 R16, desc[UR24][R4.64+0x600] ;  /* 0x0006001804107981 */ /* 0x008ee2000c1e1d00 */
[----:B0-----:R-:W-:Y:S01]  /*09d0*/  UISETP.GE.AND UP0, UPT, UR6, 0x1, UPT ;  /* 0x000000010600788c */ /* 0x001fe2000bf06270 */
[----:B------:R-:W-:-:S02]  /*09e0*/  CS2R R34, SRZ ;  /* 0x0000000000227805 */ /* 0x000fc4000001ff00 */
[----:B------:R-:W-:Y:S02]  /*09f0*/  CS2R R32, SRZ ;  /* 0x0000000000207805 */ /* 0x000fe4000001ff00 */
[----:B------:R-:W-:Y:S02]  /*0a00*/  CS2R R30, SRZ ;  /* 0x00000000001e7805 */ /* 0x000fe4000001ff00 */
[----:B------:R-:W-:Y:S02]  /*0a10*/  CS2R R28, SRZ ;  /* 0x00000000001c7805 */ /* 0x000fe4000001ff00 */
[----:B----4-:R-:W-:Y:S02]  /*0a20*/  CS2R R22, SRZ ;  /* 0x0000000000167805 */ /* 0x010fe4000001ff00 */
[----:B------:R-:W-:Y:S01]  /*0a30*/  CS2R R20, SRZ ;  /* 0x0000000000147805 */ /* 0x000fe2000001ff00 */
[----:B------:R0:W-:Y:S04]  /*0a40*/  STS.128 [R124], R24 ;  /* 0x000000187c007388 */ /* 0x0001e80000000c00 */
[----:B------:R-:W-:Y:S04]  /*0a50*/  STS.128 [R124+0x200], R8 ;  /* 0x000200087c007388 */ /* 0x000fe80000000c00 */
[----:B--2---:R-:W-:Y:S04]  /*0a60*/  STS.128 [R124+0x400], R12 ;  /* 0x0004000c7c007388 */ /* 0x004fe80000000c00 */
[----:B---3--:R-:W-:Y:S01]  /*0a70*/  STS.128 [R124+0x600], R16 ;  /* 0x000600107c007388 */ /* 0x008fe20000000c00 */
[----:B------:R-:W-:-:S03]  /*0a80*/  NOP ;  /* 0x0000000000007918 */ /* 0x000fc60000000000 */
[----:B------:R-:W1:Y:S01]  /*0a90*/  LDS.128 R68, [R123] ;  /* 0x000000007b447984 */ /* 0x000e620000000c00 */
[----:B0-----:R-:W-:Y:S02]  /*0aa0*/  CS2R R26, SRZ ;  /* 0x00000000001a7805 */ /* 0x001fe4000001ff00 */
[----:B------:R-:W-:Y:S01]  /*0ab0*/  CS2R R24, SRZ ;  /* 0x0000000000187805 */ /* 0x000fe2000001ff00 */
[----:B------:R-:W0:Y:S04]  /*0ac0*/  LDS.128 R60, [R123+0x10] ;  /* 0x000010007b3c7984 */ /* 0x000e280000000c00 */
[----:B------:R-:W2:Y:S04]  /*0ad0*/  LDS.128 R56, [R123+0x20] ;  /* 0x000020007b387984 */ /* 0x000ea80000000c00 */
[----:B------:R-:W3:Y:S01]  /*0ae0*/  LDS.128 R52, [R123+0x30] ;  /* 0x000030007b347984 */ /* 0x000ee20000000c00 */
[----:B-1----:R-:W-:Y:S01]  /*0af0*/  FFMA.FTZ R0, R48, R68, R133 ;  /* 0x0000004430007223 */ /* 0x002fe20000010085 */
[-C--:B-----5:R-:W-:Y:S01]  /*0b00*/  FMUL.FTZ R16, R68, R134.reuse ;  /* 0x0000008644107220 */ /* 0x0a0fe20000410000 */
[-C--:B------:R-:W-:Y:S01]  /*0b10*/  FMUL.FTZ R17, R69, R134.reuse ;  /* 0x0000008645117220 */ /* 0x080fe20000410000 */
[-C--:B------:R-:W-:Y:S01]  /*0b20*/  FMUL.FTZ R18, R70, R134.reuse ;  /* 0x0000008646127220 */ /* 0x080fe20000410000 */
[----:B------:R-:W-:Y:S01]  /*0b30*/  FFMA.FTZ R3, R49, R69, R0 ;  /* 0x0000004531037223 */ /* 0x000fe20000010000 */
[-C--:B------:R-:W-:Y:S01]  /*0b40*/  FMUL.FTZ R19, R71, R134.reuse ;  /* 0x0000008647137220 */ /* 0x080fe20000410000 */
[-C--:B0-----:R-:W-:Y:S01]  /*0b50*/  FMUL.FTZ R12, R60, R134.reuse ;  /* 0x000000863c0c7220 */ /* 0x081fe20000410000 */
[----:B------:R-:W-:Y:S01]  /*0b60*/  FMUL.FTZ R13, R61, R134 ;  /* 0x000000863d0d7220 */ /* 0x000fe20000410000 */
[----:B------:R-:W-:Y:S01]  /*0b70*/  FFMA.FTZ R0, R50, R70, R3 ;  /* 0x0000004632007223 */ /* 0x000fe20000010003 */
[-C--:B------:R-:W-:Y:S01]  /*0b80*/  FMUL.FTZ R14, R62, R134.reuse ;  /* 0x000000863e0e7220 */ /* 0x080fe20000410000 */
[-C--:B------:R-:W-:Y:S01]  /*0b90*/  FMUL.FTZ R15, R63, R134.reuse ;  /* 0x000000863f0f7220 */ /* 0x080fe20000410000 */
[-C--:B--2---:R-:W-:Y:S01]  /*0ba0*/  FMUL.FTZ R8, R56, R134.reuse ;  /* 0x0000008638087220 */ /* 0x084fe20000410000 */
[----:B------:R-:W-:Y:S01]  /*0bb0*/  FFMA.FTZ R3, R51, R71, R0 ;  /* 0x0000004733037223 */ /* 0x000fe20000010000 */
[-C--:B------:R-:W-:Y:S01]  /*0bc0*/  FMUL.FTZ R9, R57, R134.reuse ;  /* 0x0000008639097220 */ /* 0x080fe20000410000 */
[-C--:B------:R-:W-:Y:S01]  /*0bd0*/  FMUL.FTZ R10, R58, R134.reuse ;  /* 0x000000863a0a7220 */ /* 0x080fe20000410000 */
[----:B------:R-:W-:Y:S01]  /*0be0*/  FMUL.FTZ R11, R59, R134 ;  /* 0x000000863b0b7220 */ /* 0x000fe20000410000 */
[----:B------:R-:W-:Y:S01]  /*0bf0*/  FFMA.FTZ R0, R44, R60, R3 ;  /* 0x0000003c2c007223 */ /* 0x000fe20000010003 */
[-C--:B---3--:R-:W-:Y:S01]  /*0c00*/  FMUL.FTZ R4, R52, R134.reuse ;  /* 0x0000008634047220 */ /* 0x088fe20000410000 */
[-C--:B------:R-:W-:Y:S01]  /*0c10*/  FMUL.FTZ R5, R53, R134.reuse ;  /* 0x0000008635057220 */ /* 0x080fe20000410000 */
[-C--:B------:R-:W-:Y:S01]  /*0c20*/  FMUL.FTZ R6, R54, R134.reuse ;  /* 0x0000008636067220 */ /* 0x080fe20000410000 */
[----:B------:R-:W-:Y:S01]  /*0c30*/  FFMA.FTZ R3, R45, R61, R0 ;  /* 0x0000003d2d037223 */ /* 0x000fe20000010000 */
[----:B------:R-:W-:-:S03]  /*0c40*/  FMUL.FTZ R7, R55, R134 ;  /* 0x0000008637077220 */ /* 0x000fc60000410000 */
        /* <DEDUP_REMOVED lines=12> */
[----:B------:R-:W-:Y:S01]  /*0d10*/  FADD.FTZ R0, R68, R68 ;  /* 0x0000004444007221 */ /* 0x000fe20000010000 */
[----:B------:R-:W-:Y:S01]  /*0d20*/  FADD.FTZ R106, R69, R69 ;  /* 0x00000045456a7221 */ /* 0x000fe20000010000 */
[----:B------:R-:W-:Y:S01]  /*0d30*/  FADD.FTZ R105, R70, R70 ;  /* 0x0000004646697221 */ /* 0x000fe20000010000 */
[----:B------:R-:W-:Y:S01]  /*0d40*/  FADD.FTZ R104, R71, R71 ;  /* 0x0000004747687221 */ /* 0x000fe20000010000 */
[----:B------:R-:W0:Y:S01]  /*0d50*/  LDC.64 R140, c[0x0][0x3e0] ;  /* 0x0000f800ff8c7b82 */ /* 0x000e220000000a00 */
[----:B------:R-:W-:Y:S01]  /*0d60*/  UISETP.NE.AND UP0, UPT, UR14, 0x1, UPT ;  /* 0x000000010e00788c */ /* 0x000fe2000bf05270 */
[--C-:B------:R-:W-:Y:S01]  /*0d70*/  FADD.FTZ R121, R76, R132.reuse ;  /* 0x000000844c797221 */ /* 0x100fe20000010000 */
[----:B------:R-:W-:Y:S01]  /*0d80*/  UIADD3 UR6, UPT, UPT, UR14, -0x1, URZ ;  /* 0xffffffff0e067890 */ /* 0x000fe2000fffe0ff */
[--C-:B------:R-:W-:Y:S01]  /*0d90*/  FADD.FTZ R122, R77, R132.reuse ;  /* 0x000000844d7a7221 */ /* 0x100fe20000010000 */
[--C-:B------:R-:W-:Y:S01]  /*0da0*/  FADD.FTZ R119, R78, R132.reuse ;  /* 0x000000844e777221 */ /* 0x100fe20000010000 */
[--C-:B------:R-:W-:Y:S01]  /*0db0*/  FADD.FTZ R120, R79, R132.reuse ;  /* 0x000000844f787221 */ /* 0x100fe20000010000 */
[--C-:B------:R-:W-:Y:S01]  /*0dc0*/  FADD.FTZ R117, R80, R132.reuse ;  /* 0x0000008450757221 */ /* 0x100fe20000010000 */
[----:B------:R-:W1:Y:S01]  /*0dd0*/  LDC.64 R138, c[0x0][0x3c0] ;  /* 0x0000f000ff8a7b82 */ /* 0x000e620000000a00 */
[--C-:B------:R-:W-:Y:S01]  /*0de0*/  FADD.FTZ R118, R81, R132.reuse ;  /* 0x0000008451767221 */ /* 0x100fe20000010000 */
[--C-:B------:R-:W-:Y:S01]  /*0df0*/  FADD.FTZ R115, R82, R132.reuse ;  /* 0x0000008452737221 */ /* 0x100fe20000010000 */
[--C-:B------:R-:W-:Y:S01]  /*0e00*/  FADD.FTZ R116, R83, R132.reuse ;  /* 0x0000008453747221 */ /* 0x100fe20000010000 */
[--C-:B------:R-:W-:Y:S01]  /*0e10*/  FADD.FTZ R113, R72, R132.reuse ;  /* 0x0000008448717221 */ /* 0x100fe20000010000 */
[--C-:B------:R-:W-:Y:S01]  /*0e20*/  FADD.FTZ R114, R73, R132.reuse ;  /* 0x0000008449727221 */ /* 0x100fe20000010000 */
[--C-:B------:R-:W-:Y:S01]  /*0e30*/  FADD.FTZ R111, R74, R132.reuse ;  /* 0x000000844a6f7221 */ /* 0x100fe20000010000 */
[--C-:B------:R-:W-:Y:S01]  /*0e40*/  FADD.FTZ R112, R75, R132.reuse ;  /* 0x000000844b707221 */ /* 0x100fe20000010000 */
[----:B------:R-:W2:Y:S01]  /*0e50*/  LDC.64 R70, c[0x0][0x440] ;  /* 0x00011000ff467b82 */ /* 0x000ea20000000a00 */
[--C-:B------:R-:W-:Y:S01]  /*0e60*/  FADD.FTZ R109, R64, R132.reuse ;  /* 0x00000084406d7221 */ /* 0x100fe20000010000 */
[--C-:B------:R-:W-:Y:S01]  /*0e70*/  FADD.FTZ R110, R65, R132.reuse ;  /* 0x00000084416e7221 */ /* 0x100fe20000010000 */
[--C-:B------:R-:W-:Y:S01]  /*0e80*/  FADD.FTZ R107, R66, R132.reuse ;  /* 0x00000084426b7221 */ /* 0x100fe20000010000 */
[----:B------:R-:W-:Y:S01]  /*0e90*/  FADD.FTZ R108, R67, R132 ;  /* 0x00000084436c7221 */ /* 0x000fe20000010000 */
[----:B------:R-:W-:Y:S01]  /*0ea0*/  USHF.L.U32 UR6, UR6, 0x8, URZ ;  /* 0x0000000806067899 */ /* 0x000fe200080006ff */
[----:B------:R-:W-:Y:S01]  /*0eb0*/  PLOP3.LUT P1, PT, PT, PT, UP0, 0x80, 0x8 ;  /* 0x000000000008781c */ /* 0x000fe20003f2f008 */
[----:B------:R-:W-:Y:S01]  /*0ec0*/  FADD.FTZ R103, R60, R60 ;  /* 0x0000003c3c677221 */ /* 0x000fe20000010000 */
[----:B------:R-:W3:Y:S01]  /*0ed0*/  LDC.64 R68, c[0x0][0x3a8] ;  /* 0x0000ea00ff447b82 */ /* 0x000ee20000000a00 */
        /* <DEDUP_REMOVED lines=11> */
[----:B------:R-:W-:Y:S01]  /*0f90*/  MOV R35, RZ ;  /* 0x000000ff00237202 */ /* 0x000fe20000000f00 */
        /* <DEDUP_REMOVED lines=17> */
[----:B------:R-:W-:Y:S01]  /*10b0*/  ULOP3.LUT UR23, UR6, 0x100, URZ, 0xc0, !UPT ;  /* 0x0000010006177892 */ /* 0x000fe2000f8ec0ff */
[----:B------:R-:W4:Y:S01]  /*10c0*/  LDCU UR27, c[0x0][0x394] ;  /* 0x00007280ff1b77ac */ /* 0x000f220008000800 */
[----:B------:R-:W0:Y:S01]  /*10d0*/  LDCU UR29, c[0x0][0x38c] ;  /* 0x00007180ff1d77ac */ /* 0x000e220008000800 */
[----:B-1----:R-:W-:-:S09]  /*10e0*/  UMOV UR6, URZ ;  /* 0x000000ff00067c82 */ /* 0x002fd20008000000 */
.L_x_9339:
[----:B01----:R-:W-:Y:S02]  /*10f0*/  MOV R52, UR10 ;  /* 0x0000000a00347c02 */ /* 0x003fe40008000f00 */
[----:B------:R-:W-:Y:S02]  /*1100*/  MOV R3, UR15 ;  /* 0x0000000f00037c02 */ /* 0x000fe40008000f00 */
[----:B------:R-:W-:Y:S02]  /*1110*/  MOV R2, R52 ;  /* 0x0000003400027202 */ /* 0x000fe40000000f00 */
[----:B------:R-:W-:-:S03]  /*1120*/  MOV R53, UR11 ;  /* 0x0000000b00357c02 */ /* 0x000fc60008000f00 */
[----:B---3--:R-:W-:-:S04]  /*1130*/  IMAD.WIDE.U32 R2, R68, UR6, R2 ;  /* 0x0000000644027c25 */ /* 0x008fc8000f8e0002 */
[----:B------:R-:W-:Y:S01]  /*1140*/  IMAD R3, R69, UR6, R3 ;  /* 0x0000000645037c24 */ /* 0x000fe2000f8e0203 */
[----:B--2---:R-:W-:-:S04]  /*1150*/  LEA R72, P0, R2, R70, 0x3 ;  /* 0x0000004602487211 */ /* 0x004fc800078018ff */
[----:B------:R-:W-:-:S06]  /*1160*/  LEA.HI.X R73, R2, R71, R3, 0x3, P0 ;  /* 0x0000004702497211 */ /* 0x000fcc00000f1c03 */
[----:B------:R-:W2:Y:S01]  /*1170*/  LDG.E.64 R72, desc[UR24][R72.64] ;  /* 0x0000001848487981 */ /* 0x000ea2000c1e1b00 */
[----:B------:R-:W-:-:S04]  /*1180*/  IMAD.WIDE.U32 R2, R138, UR6, RZ ;  /* 0x000000068a027c25 */ /* 0x000fc8000f8e00ff */
[----:B0-----:R-:W-:Y:S01]  /*1190*/  IMAD.WIDE.U32 R52, R140, UR6, RZ ;  /* 0x000000068c347c25 */ /* 0x001fe2000f8e00ff */
        /* <DEDUP_REMOVED lines=8> */
[----:B------:R-:W5:Y:S01]  /*1220*/  S2UR UR26, SR_CgaCtaId ;  /* 0x00000000001a79c3 */ /* 0x000f620000008800 */
[C---:B------:R-:W-:Y:S01]  /*1230*/  ISETP.NE.AND P0, PT, R130.reuse, RZ, PT ;  /* 0x000000ff8200720c */ /* 0x040fe20003f05270 */
[----:B------:R-:W-:Y:S01]  /*1240*/  UMOV UR22, 0x400 ;  /* 0x0000040000167882 */ /* 0x000fe20000000000 */
[----:B------:R-:W-:Y:S01]  /*1250*/  ISETP.NE.AND P2, PT, R130, 0x3f, PT ;  /* 0x0000003f8200780c */ /* 0x000fe20003f45270 */
[----:B------:R-:W-:Y:S01]  /*1260*/  BSSY.RECONVERGENT B0, `(.L_x_9306) ;  /* 0x00000b9000007945 */ /* 0x000fe20003800200 */
[----:B-----5:R-:W-:Y:S01]  /*1270*/  ULEA UR26, UR26, UR22, 0x18 ;  /* 0x000000161a1a7291 */ /* 0x020fe2000f8ec0ff */
[-C--:B--2---:R-:W-:Y:S01]  /*1280*/  FMUL.FTZ R58, R121, R73.reuse ;  /* 0x00000049793a7220 */ /* 0x084fe20000410000 */
[-C--:B0-----:R-:W-:Y:S01]  /*1290*/  FMUL.FTZ R55, R119, R73.reuse ;  /* 0x0000004977377220 */ /* 0x081fe20000410000 */
[-C--:B------:R-:W-:Y:S01]  /*12a0*/  FMUL.FTZ R61, R122, R73.reuse ;  /* 0x000000497a3d7220 */ /* 0x080fe20000410000 */
[----:B-1----:R-:W-:Y:S01]  /*12b0*/  FMUL.FTZ R57, R120, R73 ;  /* 0x0000004978397220 */ /* 0x002fe20000410000 */
[----:B------:R-:W-:Y:S01]  /*12c0*/  FMUL.RZ R62, R58, 0.15915493667125701904 ;  /* 0x3e22f9833a3e7820 */ /* 0x000fe2000040c000 */
[----:B------:R-:W-:Y:S01]  /*12d0*/  FMUL.FTZ R58, R72, 1.4426950216293334961 ;  /* 0x3fb8aa3b483a7820 */ /* 0x000fe20000410000 */
[----:B------:R-:W-:Y:S01]  /*12e0*/  FMUL.RZ R65, R55, 0.15915493667125701904 ;  /* 0x3e22f98337417820 */ /* 0x000fe2000040c000 */
[----:B------:R-:W-:Y:S01]  /*12f0*/  FMUL.RZ R63, R61, 0.15915493667125701904 ;  /* 0x3e22f9833d3f7820 */ /* 0x000fe2000040c000 */
[----:B------:R-:W-:Y:S01]  /*1300*/  FMUL.RZ R67, R57, 0.15915493667125701904 ;  /* 0x3e22f98339437820 */ /* 0x000fe2000040c000 */
[-C--:B------:R-:W-:Y:S01]  /*1310*/  FMUL.FTZ R54, R122, R58.reuse ;  /* 0x0000003a7a367220 */ /* 0x080fe20000410000 */
[-C--:B------:R-:W-:Y:S01]  /*1320*/  FMUL.FTZ R55, R119, R58.reuse ;  /* 0x0000003a77377220 */ /* 0x080fe20000410000 */
[----:B------:R-:W-:Y:S01]  /*1330*/  MUFU.SIN R56, R65 ;  /* 0x0000004100387308 */ /* 0x000fe20000000400 */
[-C--:B------:R-:W-:Y:S01]  /*1340*/  FMUL.FTZ R59, R121, R58.reuse ;  /* 0x0000003a793b7220 */ /* 0x080fe20000410000 */
[----:B------:R-:W-:-:S06]  /*1350*/  FMUL.FTZ R57, R120, R58 ;  /* 0x0000003a78397220 */ /* 0x000fcc0000410000 */
[----:B------:R0:W-:Y:S08]  /*1360*/  MUFU.EX2 R200, R54 ;  /* 0x0000003600c87308 */ /* 0x0001f00000000800 */
[----:B------:R1:W-:Y:S01]  /*1370*/  MUFU.EX2 R197, R55 ;  /* 0x0000003700c57308 */ /* 0x0003e20000000800 */
[----:B0-----:R-:W-:-:S04]  /*1380*/  FMUL.FTZ R54, R117, R73 ;  /* 0x0000004975367220 */ /* 0x001fc80000410000 */
[----:B------:R-:W-:Y:S01]  /*1390*/  FMUL.RZ R75, R54, 0.15915493667125701904 ;  /* 0x3e22f983364b7820 */ /* 0x000fe2000040c000 */
[----:B------:R-:W-:Y:S02]  /*13a0*/  FMUL.FTZ R54, R117, R58 ;  /* 0x0000003a75367220 */ /* 0x000fe40000410000 */
[----:B------:R0:W2:Y:S01]  /*13b0*/  MUFU.COS R198, R65 ;  /* 0x0000004100c67308 */ /* 0x0000a20000000000 */
[----:B-1----:R-:W-:-:S07]  /*13c0*/  FMUL.FTZ R55, R118, R73 ;  /* 0x0000004976377220 */ /* 0x002fce0000410000 */
[----:B------:R1:W-:Y:S01]  /*13d0*/  MUFU.EX2 R193, R54 ;  /* 0x0000003600c17308 */ /* 0x0003e20000000800 */
[----:B0-----:R-:W-:Y:S01]  /*13e0*/  FMUL.RZ R65, R55, 0.15915493667125701904 ;  /* 0x3e22f98337417820 */ /* 0x001fe2000040c000 */
[----:B------:R-:W-:-:S06]  /*13f0*/  FMUL.FTZ R55, R118, R58 ;  /* 0x0000003a76377220 */ /* 0x000fcc0000410000 */
[----:B------:R0:W-:Y:S01]  /*1400*/  MUFU.EX2 R191, R55 ;  /* 0x0000003700bf7308 */ /* 0x0001e20000000800 */
[----:B-1----:R-:W-:Y:S01]  /*1410*/  FMUL.FTZ R54, R116, R73 ;  /* 0x0000004974367220 */ /* 0x002fe20000410000 */
[C---:B--2---:R-:W-:Y:S01]  /*1420*/  FMUL.FTZ R198, R197.reuse, R198 ;  /* 0x000000c6c5c67220 */ /* 0x044fe20000410000 */
[----:B------:R-:W-:-:S05]  /*1430*/  FMUL.FTZ R197, R197, R56 ;  /* 0x00000038c5c57220 */ /* 0x000fca0000410000 */
[----:B------:R-:W-:Y:S01]  /*1440*/  MUFU.SIN R61, R63 ;  /* 0x0000003f003d7308 */ /* 0x000fe20000000400 */
[----:B0-----:R-:W-:-:S04]  /*1450*/  FMUL.FTZ R55, R113, R73 ;  /* 0x0000004971377220 */ /* 0x001fc80000410000 */
[----:B------:R-:W-:Y:S01]  /*1460*/  FMUL.RZ R135, R55, 0.15915493667125701904 ;  /* 0x3e22f98337877820 */ /* 0x000fe2000040c000 */
[----:B------:R-:W-:Y:S02]  /*1470*/  FMUL.FTZ R55, R113, R58 ;  /* 0x0000003a71377220 */ /* 0x000fe40000410000 */
[----:B------:R0:W1:Y:S08]  /*1480*/  MUFU.COS R199, R63 ;  /* 0x0000003f00c77308 */ /* 0x0000700000000000 */
[----:B------:R-:W-:Y:S01]  /*1490*/  MUFU.SIN R66, R75 ;  /* 0x0000004b00427308 */ /* 0x000fe20000000400 */
[----:B0-----:R-:W-:-:S07]  /*14a0*/  FMUL.FTZ R63, R115, R73 ;  /* 0x00000049733f7220 */ /* 0x001fce0000410000 */
[----:B------:R0:W2:Y:S01]  /*14b0*/  MUFU.COS R194, R75 ;  /* 0x0000004b00c27308 */ /* 0x0000a20000000000 */
[C---:B-1----:R-:W-:Y:S01]  /*14c0*/  FMUL.FTZ R199, R200.reuse, R199 ;  /* 0x000000c7c8c77220 */ /* 0x042fe20000410000 */
[----:B------:R-:W-:-:S06]  /*14d0*/  FMUL.FTZ R200, R200, R61 ;  /* 0x0000003dc8c87220 */ /* 0x000fcc0000410000 */
[----:B------:R-:W-:Y:S01]  /*14e0*/  MUFU.SIN R60, R62 ;  /* 0x0000003e003c7308 */ /* 0x000fe20000000400 */
[----:B0-----:R-:W-:Y:S01]  /*14f0*/  FMUL.RZ R75, R54, 0.15915493667125701904 ;  /* 0x3e22f983364b7820 */ /* 0x001fe2000040c000 */
[----:B------:R-:W-:-:S06]  /*1500*/  FMUL.FTZ R54, R116, R58 ;  /* 0x0000003a74367220 */ /* 0x000fcc0000410000 */
[----:B------:R-:W-:Y:S01]  /*1510*/  MUFU.COS R64, R62 ;  /* 0x0000003e00407308 */ /* 0x000fe20000000000 */
[C---:B--2---:R-:W-:Y:S01]  /*1520*/  FMUL.FTZ R194, R193.reuse, R194 ;  /* 0x000000c2c1c27220 */ /* 0x044fe20000410000 */
[----:B------:R-:W-:-:S06]  /*1530*/  FMUL.FTZ R193, R193, R66 ;  /* 0x00000042c1c17220 */ /* 0x000fcc0000410000 */
[----:B------:R-:W-:Y:S08]  /*1540*/  MUFU.SIN R62, R67 ;  /* 0x00000043003e7308 */ /* 0x000ff00000000400 */
[----:B------:R0:W-:Y:S08]  /*1550*/  MUFU.COS R196, R67 ;  /* 0x0000004300c47308 */ /* 0x0001f00000000000 */
[----:B------:R-:W-:Y:S01]  /*1560*/  MUFU.SIN R74, R65 ;  /* 0x00000041004a7308 */ /* 0x000fe20000000400 */
[----:B0-----:R-:W-:Y:S01]  /*1570*/  FMUL.RZ R67, R63, 0.15915493667125701904 ;  /* 0x3e22f9833f437820 */ /* 0x001fe2000040c000 */
[----:B------:R-:W-:-:S06]  /*1580*/  FMUL.FTZ R63, R115, R58 ;  /* 0x0000003a733f7220 */ /* 0x000fcc0000410000 */
[----:B------:R0:W1:Y:S08]  /*1590*/  MUFU.COS R192, R65 ;  /* 0x0000004100c07308 */ /* 0x0000700000000000 */
[----:B------:R2:W-:Y:S01]  /*15a0*/  MUFU.EX2 R187, R54 ;  /* 0x0000003600bb7308 */ /* 0x0005e20000000800 */
[----:B0-----:R-:W-:-:S07]  /*15b0*/  FMUL.FTZ R65, R114, R73 ;  /* 0x0000004972417220 */ /* 0x001fce0000410000 */
[----:B------:R-:W-:Y:S01]  /*15c0*/  MUFU.SIN R136, R67 ;  /* 0x0000004300887308 */ /* 0x000fe20000000400 */
[----:B--2---:R-:W-:Y:S01]  /*15d0*/  FMUL.FTZ R54, R111, R73 ;  /* 0x000000496f367220 */ /* 0x004fe20000410000 */
[C---:B-1----:R-:W-:Y:S01]  /*15e0*/  FMUL.FTZ R192, R191.reuse, R192 ;  /* 0x000000c0bfc07220 */ /* 0x042fe20000410000 */
[----:B------:R-:W-:-:S05]  /*15f0*/  FMUL.FTZ R191, R191, R74 ;  /* 0x0000004abfbf7220 */ /* 0x000fca0000410000 */
[----:B------:R0:W-:Y:S08]  /*1600*/  MUFU.COS R190, R67 ;  /* 0x0000004300be7308 */ /* 0x0001f00000000000 */
[----:B------:R1:W-:Y:S01]  /*1610*/  MUFU.EX2 R185, R55 ;  /* 0x0000003700b97308 */ /* 0x0003e20000000800 */
[----:B0-----:R-:W-:Y:S01]  /*1620*/  FMUL.RZ R67, R65, 0.15915493667125701904 ;  /* 0x3e22f98341437820 */ /* 0x001fe2000040c000 */
[----:B------:R-:W-:-:S06]  /*1630*/  FMUL.FTZ R65, R114, R58 ;  /* 0x0000003a72417220 */ /* 0x000fcc0000410000 */
[----:B------:R-:W-:Y:S01]  /*1640*/  MUFU.SIN R142, R75 ;  /* 0x0000004b008e7308 */ /* 0x000fe20000000400 */
[----:B-1----:R-:W-:-:S07]  /*1650*/  FMUL.FTZ R55, R112, R73 ;  /* 0x0000004970377220 */ /* 0x002fce0000410000 */
[----:B------:R0:W1:Y:S08]  /*1660*/  MUFU.COS R188, R75 ;  /* 0x0000004b00bc7308 */ /* 0x0000700000000000 */
[----:B------:R-:W-:Y:S01]  /*1670*/  MUFU.SIN R144, R135 ;  /* 0x0000008700907308 */ /* 0x000fe20000000400 */
[----:B0-----:R-:W-:Y:S01]  /*1680*/  FMUL.RZ R75, R54, 0.15915493667125701904 ;  /* 0x3e22f983364b7820 */ /* 0x001fe2000040c000 */
[----:B------:R-:W-:-:S06]  /*1690*/  FMUL.FTZ R54, R111, R58 ;  /* 0x0000003a6f367220 */ /* 0x000fcc0000410000 */
[----:B------:R0:W2:Y:S01]  /*16a0*/  MUFU.COS R186, R135 ;  /* 0x0000008700ba7308 */ /* 0x0000a20000000000 */
[C---:B-1----:R-:W-:Y:S01]  /*16b0*/  FMUL.FTZ R188, R187.reuse, R188 ;  /* 0x000000bcbbbc7220 */ /* 0x042fe20000410000 */
[----:B------:R-:W-:-:S06]  /*16c0*/  FMUL.FTZ R187, R187, R142 ;  /* 0x0000008ebbbb7220 */ /* 0x000fcc0000410000 */
[----:B------:R-:W-:Y:S01]  /*16d0*/  MUFU.SIN R146, R67 ;  /* 0x0000004300927308 */ /* 0x000fe20000000400 */
[----:B0-----:R-:W-:Y:S01]  /*16e0*/  FMUL.RZ R135, R55, 0.15915493667125701904 ;  /* 0x3e22f98337877820 */ /* 0x001fe2000040c000 */
[----:B------:R-:W-:-:S06]  /*16f0*/  FMUL.FTZ R55, R112, R58 ;  /* 0x0000003a70377220 */ /* 0x000fcc0000410000 */
[----:B------:R0:W-:Y:S01]  /*1700*/  MUFU.COS R184, R67 ;  /* 0x0000004300b87308 */ /* 0x0001e20000000000 */
[C---:B--2---:R-:W-:Y:S01]  /*1710*/  FMUL.FTZ R186, R185.reuse, R186 ;  /* 0x000000bab9ba7220 */ /* 0x044fe20000410000 */
        /* <DEDUP_REMOVED lines=11> */
[----:B------:R-:W-:-:S03]  /*17d0*/  FFMA.FTZ R3, R3, R52, R54 ;  /* 0x0000003403037223 */ /* 0x000fc60000010036 */
[----:B------:R-:W-:Y:S01]  /*17e0*/  FFMA.FTZ R55, R2, R52, -R55 ;  /* 0x0000003402377223 */ /* 0x000fe20000010837 */
[----:B------:R-:W-:Y:S01]  /*17f0*/  FMUL.FTZ R2, R108, R73 ;  /* 0x000000496c027220 */ /* 0x000fe20000410000 */
[----:B------:R-:W-:Y:S01]  /*1800*/  FMUL.FTZ R153, R106, -R3 ;  /* 0x800000036a997220 */ /* 0x000fe20000410000 */
[----:B------:R0:W1:Y:S01]  /*1810*/  MUFU.COS R182, R75 ;  /* 0x0000004b00b67308 */ /* 0x0000620000000000 */
[-C--:B------:R-:W-:Y:S01]  /*1820*/  FMUL.FTZ R170, R0, R55.reuse ;  /* 0x0000003700aa7220 */ /* 0x080fe20000410000 */
[----:B------:R-:W-:Y:S01]  /*1830*/  FMUL.RZ R53, R2, 0.15915493667125701904 ;  /* 0x3e22f98302357820 */ /* 0x000fe2000040c000 */
[----:B------:R-:W-:Y:S01]  /*1840*/  MOV R2, UR6 ;  /* 0x0000000600027c02 */ /* 0x000fe20008000f00 */
[-C--:B------:R-:W-:Y:S01]  /*1850*/  FMUL.FTZ R169, R106, R55.reuse ;  /* 0x000000376aa97220 */ /* 0x080fe20000410000 */
[-C--:B------:R-:W-:Y:S01]  /*1860*/  FMUL.FTZ R168, R105, R55.reuse ;  /* 0x0000003769a87220 */ /* 0x080fe20000410000 */
[-C--:B------:R-:W-:Y:S01]  /*1870*/  FMUL.FTZ R167, R104, R55.reuse ;  /* 0x0000003768a77220 */ /* 0x080fe20000410000 */
[----:B------:R-:W-:Y:S01]  /*1880*/  IADD3 R2, PT, PT, R2, UR23, RZ ;  /* 0x0000001702027c10 */ /* 0x000fe2000fffe0ff */
[----:B------:R-:W-:Y:S01]  /*1890*/  MUFU.SIN R150, R135 ;  /* 0x0000008700967308 */ /* 0x000fe20000000400 */
[----:B0-----:R-:W-:Y:S01]  /*18a0*/  FMUL.FTZ R75, R110, R58 ;  /* 0x0000003a6e4b7220 */ /* 0x001fe20000410000 */
[----:B------:R-:W-:Y:S01]  /*18b0*/  @P0 IADD3 R2, PT, PT, R130, 0x200, RZ ;  /* 0x0000020082020810 */ /* 0x000fe20007ffe0ff */
[-C--:B------:R-:W-:Y:S01]  /*18c0*/  FMUL.FTZ R166, R103, R55.reuse ;  /* 0x0000003767a67220 */ /* 0x080fe20000410000 */
[-C--:B------:R-:W-:Y:S01]  /*18d0*/  FMUL.FTZ R165, R102, R55.reuse ;  /* 0x0000003766a57220 */ /* 0x080fe20000410000 */
[-C--:B------:R-:W-:Y:S01]  /*18e0*/  FMUL.FTZ R164, R101, R55.reuse ;  /* 0x0000003765a47220 */ /* 0x080fe20000410000 */
[----:B------:R-:W-:Y:S01]  /*18f0*/  LEA R2, R2, UR26, 0x3 ;  /* 0x0000001a02027c11 */ /* 0x000fe2000f8e18ff */
[-C--:B------:R-:W-:Y:S01]  /*1900*/  FMUL.FTZ R163, R100, R55.reuse ;  /* 0x0000003764a37220 */ /* 0x080fe20000410000 */
[----:B------:R0:W2:Y:S01]  /*1910*/  MUFU.COS R180, R135 ;  /* 0x0000008700b47308 */ /* 0x0000a20000000000 */
[C---:B-1----:R-:W-:Y:S01]  /*1920*/  FMUL.FTZ R182, R181.reuse, R182 ;  /* 0x000000b6b5b67220 */ /* 0x042fe20000410000 */
[----:B------:R-:W-:Y:S01]  /*1930*/  FMUL.FTZ R181, R181, R148 ;  /* 0x00000094b5b57220 */ /* 0x000fe20000410000 */
[-C--:B------:R-:W-:Y:S01]  /*1940*/  FMUL.FTZ R162, R99, R55.reuse ;  /* 0x0000003763a27220 */ /* 0x080fe20000410000 */
[-C--:B------:R-:W-:Y:S01]  /*1950*/  FMUL.FTZ R161, R98, R55.reuse ;  /* 0x0000003762a17220 */ /* 0x080fe20000410000 */
[-C--:B------:R-:W-:Y:S01]  /*1960*/  FMUL.FTZ R160, R97, R55.reuse ;  /* 0x0000003761a07220 */ /* 0x080fe20000410000 */
[-C--:B------:R-:W-:Y:S01]  /*1970*/  FMUL.FTZ R159, R96, R55.reuse ;  /* 0x00000037609f7220 */ /* 0x080fe20000410000 */
[-C--:B------:R-:W-:Y:S01]  /*1980*/  FMUL.FTZ R158, R95, R55.reuse ;  /* 0x000000375f9e7220 */ /* 0x080fe20000410000 */
[----:B------:R-:W-:Y:S01]  /*1990*/  MUFU.SIN R152, R137 ;  /* 0x0000008900987308 */ /* 0x000fe20000000400 */
[----:B0-----:R-:W-:Y:S01]  /*19a0*/  FMUL.FTZ R135, R107, R58 ;  /* 0x0000003a6b877220 */ /* 0x001fe20000410000 */
[-C--:B------:R-:W-:Y:S01]  /*19b0*/  FMUL.FTZ R157, R94, R55.reuse ;  /* 0x000000375e9d7220 */ /* 0x080fe20000410000 */
[-C--:B------:R-:W-:Y:S01]  /*19c0*/  FMUL.FTZ R156, R93, R55.reuse ;  /* 0x000000375d9c7220 */ /* 0x080fe20000410000 */
[----:B------:R-:W-:Y:S01]  /*19d0*/  FMUL.FTZ R155, R92, R55 ;  /* 0x000000375c9b7220 */ /* 0x000fe20000410000 */
[-C--:B------:R-:W-:Y:S01]  /*19e0*/  FMUL.FTZ R151, R104, -R3.reuse ;  /* 0x8000000368977220 */ /* 0x080fe20000410000 */
[-C--:B------:R-:W-:Y:S01]  /*19f0*/  FMUL.FTZ R149, R102, -R3.reuse ;  /* 0x8000000366957220 */ /* 0x080fe20000410000 */
[-C--:B------:R-:W-:Y:S01]  /*1a00*/  FMUL.FTZ R148, R101, -R3.reuse ;  /* 0x8000000365947220 */ /* 0x080fe20000410000 */
[----:B------:R0:W-:Y:S01]  /*1a10*/  MUFU.COS R178, R137 ;  /* 0x0000008900b27308 */ /* 0x0001e20000000000 */
[C---:B--2---:R-:W-:Y:S01]  /*1a20*/  FMUL.FTZ R180, R179.reuse, R180 ;  /* 0x000000b4b3b47220 */ /* 0x044fe20000410000 */
[----:B------:R-:W-:Y:S01]  /*1a30*/  FMUL.FTZ R179, R179, R150 ;  /* 0x00000096b3b37220 */ /* 0x000fe20000410000 */
[-C--:B------:R-:W-:Y:S01]  /*1a40*/  FMUL.FTZ R150, R103, -R3.reuse ;  /* 0x8000000367967220 */ /* 0x080fe20000410000 */
[-C--:B------:R-:W-:Y:S01]  /*1a50*/  FMUL.FTZ R147, R100, -R3.reuse ;  /* 0x8000000364937220 */ /* 0x080fe20000410000 */
[-C--:B----4-:R-:W-:Y:S01]  /*1a60*/  FMUL.FTZ R145, R98, -R3.reuse ;  /* 0x8000000362917220 */ /* 0x090fe20000410000 */
[-C--:B------:R-:W-:Y:S01]  /*1a70*/  FMUL.FTZ R144, R97, -R3.reuse ;  /* 0x8000000361907220 */ /* 0x080fe20000410000 */
[----:B------:R-:W-:Y:S01]  /*1a80*/  FMUL.FTZ R142, R95, -R3 ;  /* 0x800000035f8e7220 */ /* 0x000fe20000410000 */
[----:B------:R-:W1:Y:S01]  /*1a90*/  MUFU.EX2 R65, R65 ;  /* 0x0000004100417308 */ /* 0x000e620000000800 */
[----:B0-----:R-:W-:Y:S01]  /*1aa0*/  FMUL.FTZ R137, R108, R58 ;  /* 0x0000003a6c897220 */ /* 0x001fe20000410000 */
[----:B------:R-:W-:-:S04]  /*1ab0*/  FMUL.FTZ R58, R107, R73 ;  /* 0x000000496b3a7220 */ /* 0x000fc80000410000 */
[----:B------:R-:W-:Y:S02]  /*1ac0*/  FMUL.RZ R58, R58, 0.15915493667125701904 ;  /* 0x3e22f9833a3a7820 */ /* 0x000fe4000040c000 */
[----:B------:R-:W0:Y:S08]  /*1ad0*/  MUFU.EX2 R59, R59 ;  /* 0x0000003b003b7308 */ /* 0x000e300000000800 */
[----:B------:R-:W2:Y:S01]  /*1ae0*/  MUFU.EX2 R63, R63 ;  /* 0x0000003f003f7308 */ /* 0x000ea20000000800 */
[C---:B-1----:R-:W-:Y:S01]  /*1af0*/  FMUL.FTZ R184, R65.reuse, R184 ;  /* 0x000000b841b87220 */ /* 0x042fe20000410000 */
[----:B------:R-:W-:Y:S01]  /*1b00*/  FMUL.FTZ R183, R65, R146 ;  /* 0x0000009241b77220 */ /* 0x000fe20000410000 */
[----:B------:R-:W-:-:S05]  /*1b10*/  FMUL.FTZ R146, R99, -R3 ;  /* 0x8000000363927220 */ /* 0x000fca0000410000 */
[----:B------:R-:W1:Y:S01]  /*1b20*/  MUFU.EX2 R67, R67 ;  /* 0x0000004300437308 */ /* 0x000e620000000800 */
[C---:B0-----:R-:W-:Y:S01]  /*1b30*/  FMUL.FTZ R64, R59.reuse, R64 ;  /* 0x000000403b407220 */ /* 0x041fe20000410000 */
[----:B------:R-:W-:-:S05]  /*1b40*/  FMUL.FTZ R65, R59, R60 ;  /* 0x0000003c3b417220 */ /* 0x000fca0000410000 */
[----:B------:R0:W-:Y:S01]  /*1b50*/  STS.64 [R2+0x18f0], R64 ;  /* 0x0018f04002007388 */ /* 0x0001e20000000a00 */
[----:B------:R-:W-:Y:S01]  /*1b60*/  MUFU.SIN R154, R143 ;  /* 0x0000008f009a7308 */ /* 0x000fe20000000400 */
[C---:B--2---:R-:W-:Y:S01]  /*1b70*/  FMUL.FTZ R189, R63.reuse, R136 ;  /* 0x000000883fbd7220 */ /* 0x044fe20000410000 */
[----:B------:R-:W-:Y:S01]  /*1b80*/  FMUL.FTZ R190, R63, R190 ;  /* 0x000000be3fbe7220 */ /* 0x000fe20000410000 */
[----:B------:R-:W-:-:S05]  /*1b90*/  FMUL.FTZ R136, R93, -R3 ;  /* 0x800000035d887220 */ /* 0x000fca0000410000 */
[----:B------:R-:W2:Y:S01]  /*1ba0*/  MUFU.EX2 R75, R75 ;  /* 0x0000004b004b7308 */ /* 0x000ea20000000800 */
[C---:B-1----:R-:W-:Y:S01]  /*1bb0*/  FMUL.FTZ R177, R67.reuse, R152 ;  /* 0x0000009843b17220 */ /* 0x042fe20000410000 */
[----:B------:R-:W-:Y:S01]  /*1bc0*/  FMUL.FTZ R178, R67, R178 ;  /* 0x000000b243b27220 */ /* 0x000fe20000410000 */
[----:B------:R-:W-:-:S05]  /*1bd0*/  FMUL.FTZ R152, R105, -R3 ;  /* 0x8000000369987220 */ /* 0x000fca0000410000 */
[----:B------:R-:W-:Y:S08]  /*1be0*/  MUFU.EX2 R135, R135 ;  /* 0x0000008700877308 */ /* 0x000ff00000000800 */
[----:B------:R-:W-:Y:S01]  /*1bf0*/  MUFU.EX2 R137, R137 ;  /* 0x0000008900897308 */ /* 0x000fe20000000800 */
[----:B--2---:R-:W-:Y:S01]  /*1c00*/  FMUL.FTZ R175, R75, R154 ;  /* 0x0000009a4baf7220 */ /* 0x004fe20000410000 */
[----:B------:R-:W-:-:S06]  /*1c10*/  FMUL.FTZ R154, R0, -R3 ;  /* 0x80000003009a7220 */ /* 0x000fcc0000410000 */
[----:B------:R-:W1:Y:S08]  /*1c20*/  MUFU.SIN R52, R58 ;  /* 0x0000003a00347308 */ /* 0x000e700000000400 */
[----:B------:R-:W2:Y:S08]  /*1c30*/  MUFU.COS R54, R58 ;  /* 0x0000003a00367308 */ /* 0x000eb00000000000 */
[----:B------:R-:W3:Y:S01]  /*1c40*/  MUFU.COS R174, R53 ;  /* 0x0000003500ae7308 */ /* 0x000ee20000000000 */
[----:B-1----:R-:W-:-:S07]  /*1c50*/  FMUL.FTZ R171, R135, R52 ;  /* 0x0000003487ab7220 */ /* 0x002fce0000410000 */
[----:B------:R-:W1:Y:S01]  /*1c60*/  MUFU.SIN R172, R53 ;  /* 0x0000003500ac7308 */ /* 0x000e620000000400 */
[----:B--2---:R-:W-:Y:S01]  /*1c70*/  FMUL.FTZ R173, R135, R54 ;  /* 0x0000003687ad7220 */ /* 0x004fe20000410000 */
[----:B------:R-:W-:-:S06]  /*1c80*/  FMUL.FTZ R135, R92, -R3 ;  /* 0x800000035c877220 */ /* 0x000fcc0000410000 */
[----:B------:R-:W2:Y:S01]  /*1c90*/  MUFU.EX2 R57, R57 ;  /* 0x0000003900397308 */ /* 0x000ea20000000800 */
[----:B---3--:R-:W-:-:S07]  /*1ca0*/  FMUL.FTZ R174, R137, R174 ;  /* 0x000000ae89ae7220 */ /* 0x008fce0000410000 */
[----:B------:R3:W5:Y:S01]  /*1cb0*/  MUFU.COS R176, R143 ;  /* 0x0000008f00b07308 */ /* 0x0007620000000000 */
[----:B-1----:R-:W-:Y:S01]  /*1cc0*/  FMUL.FTZ R172, R137, R172 ;  /* 0x000000ac89ac7220 */ /* 0x002fe20000410000 */
[-C--:B------:R-:W-:Y:S01]  /*1cd0*/  FMUL.FTZ R137, R94, -R3.reuse ;  /* 0x800000035e897220 */ /* 0x080fe20000410000 */
[C---:B--2---:R-:W-:Y:S01]  /*1ce0*/  FMUL.FTZ R196, R57.reuse, R196 ;  /* 0x000000c439c47220 */ /* 0x044fe20000410000 */
[----:B------:R-:W-:Y:S01]  /*1cf0*/  FMUL.FTZ R195, R57, R62 ;  /* 0x0000003e39c37220 */ /* 0x000fe20000410000 */
[----:B---3--:R-:W-:Y:S01]  /*1d00*/  FMUL.FTZ R143, R96, -R3 ;  /* 0x80000003608f7220 */ /* 0x008fe20000410000 */
[----:B-----5:R-:W-:Y:S01]  /*1d10*/  FMUL.FTZ R176, R75, R176 ;  /* 0x000000b04bb07220 */ /* 0x020fe20000410000 */
[----:B------:R-:W-:Y:S06]  /*1d20*/  BAR.SYNC.DEFER_BLOCKING 0x0 ;  /* 0x0000000000007b1d */ /* 0x000fec0000010000 */
[----:B0-----:R-:W-:Y:S05]  /*1d30*/  @P2 BRA `(.L_x_9307) ;  /* 0x0000000000282947 */ /* 0x001fea0003800000 */
[----:B----4-:R-:W-:Y:S01]  /*1d40*/  UISETP.NE.AND UP0, UPT, UR14, UR27, UPT ;  /* 0x0000001b0e00728c */ /* 0x010fe2000bf05270 */
[----:B------:R-:W-:Y:S01]  /*1d50*/  HFMA2 R74, -RZ, RZ, 1.875, 0 ;  /* 0x3f800000ff4a7431 */ /* 0x000fe200000001ff */
[----:B------:R-:W-:-:S07]  /*1d60*/  MOV R75, RZ ;  /* 0x000000ff004b7202 */ /* 0x000fce0000000f00 */
[----:B------:R-:W-:Y:S05]  /*1d70*/  BRA.U !UP0, `(.L_x_9308) ;  /* 0x00000001081c7547 */ /* 0x000fea000b800000 */
[----:B------:R-:W-:-:S04]  /*1d80*/  USHF.L.U32 UR22, UR14, 0x8, URZ ;  /* 0x000000080e167899 */ /* 0x000fc800080006ff */
[----:B------:R-:W-:-:S04]  /*1d90*/  ULOP3.LUT UR22, UR22, 0x100, URZ, 0xc0, !UPT ;  /* 0x0000010016167892 */ /* 0x000fc8000f8ec0ff */
[----:B------:R-:W-:-:S04]  /*1da0*/  UIADD3 UR22, UPT, UPT, UR22, UR6, URZ ;  /* 0x0000000616167290 */ /* 0x000fc8000fffe0ff */
[----:B------:R-:W-:-:S09]  /*1db0*/  ULEA UR22, UR22, UR26, 0x3 ;  /* 0x0000001a16167291 */ /* 0x000fd2000f8e18ff */
[----:B------:R-:W2:Y:S01]  /*1dc0*/  LDS.64 R74, [UR22+0x18f0] ;  /* 0x0018f016ff4a7984 */ /* 0x000ea20008000a00 */
[----:B------:R-:W-:Y:S05]  /*1dd0*/  BRA `(.L_x_9308) ;  /* 0x0000000000047947 */ /* 0x000fea0003800000 */
.L_x_9307:
[----:B------:R0:W1:Y:S02]  /*1de0*/  LDS.64 R74, [R205+0x28f8] ;  /* 0x0028f800cd4a7984 */ /* 0x0000640000000a00 */
.L_x_9308:
[----:B----4-:R-:W-:Y:S05]  /*1df0*/  BSYNC.RECONVERGENT B0 ;  /* 0x0000000000007941 */ /* 0x010fea0003800200 */
.L_x_9306:
[----:B------:R-:W3:Y:S01]  /*1e00*/  @P1 LDC R3, c[0x0][0x38c] ;  /* 0x0000e300ff031b82 */ /* 0x000ee20000000800 */
[----:B------:R-:W-:Y:S01]  /*1e10*/  MOV R2, UR14 ;  /* 0x0000000e00027c02 */ /* 0x000fe20008000f00 */
        /* <DEDUP_REMOVED lines=8> */
[C---:B------:R-:W-:Y:S01]  /*1ea0*/  FMUL.FTZ R2, R91.reuse, R200 ;  /* 0x000000c85b027220 */ /* 0x040fe20000410000 */
[----:B------:R-:W-:-:S03]  /*1eb0*/  FFMA.FTZ R3, R91, R199, -R58 ;  /* 0x000000c75b037223 */ /* 0x000fc6000001083a */
[----:B------:R-:W-:Y:S01]  /*1ec0*/  FFMA.FTZ R2, RZ, R199, R2 ;  /* 0x000000c7ff027223 */ /* 0x000fe20000010002 */
[----:B------:R-:W-:Y:S01]  /*1ed0*/  FADD.FTZ R3, R90, R3 ;  /* 0x000000035a037221 */ /* 0x000fe20000010000 */
        /* <DEDUP_REMOVED lines=15> */
[----:B---3--:R-:W-:-:S03]  /*1fd0*/  FMUL.FTZ R57, R193, R3 ;  /* 0x00000003c1397220 */ /* 0x008fc60000410000 */
        /* <DEDUP_REMOVED lines=9> */
[----:B------:R-:W-:Y:S01]  /*2070*/  FADD.FTZ R56, R86, R3 ;  /* 0x0000000356387221 */ /* 0x000fe20000010000 */
[----:B------:R-:W-:Y:S02]  /*2080*/  FMUL.FTZ R3, R65, R200 ;  /* 0x000000c841037220 */ /* 0x000fe40000410000 */
[----:B------:R-:W-:Y:S01]  /*2090*/  FADD.FTZ R57, RZ, R2 ;  /* 0x00000002ff397221 */ /* 0x000fe20000010000 */
[C---:B------:R-:W-:Y:S01]  /*20a0*/  FMUL.FTZ R61, R189.reuse, R56 ;  /* 0x00000038bd3d7220 */ /* 0x040fe20000410000 */
[C---:B------:R-:W-:Y:S01]  /*20b0*/  FMUL.FTZ R2, R64.reuse, R200 ;  /* 0x000000c840027220 */ /* 0x040fe20000410000 */
[----:B------:R-:W-:Y:S01]  /*20c0*/  FFMA.FTZ R3, R64, R199, -R3 ;  /* 0x000000c740037223 */ /* 0x000fe20000010803 */
[-C--:B------:R-:W-:Y:S01]  /*20d0*/  FMUL.FTZ R59, R189, R57.reuse ;  /* 0x00000039bd3b7220 */ /* 0x080fe20000410000 */
[C---:B------:R-:W-:Y:S01]  /*20e0*/  FFMA.FTZ R61, R190.reuse, R57, R61 ;  /* 0x00000039be3d7223 */ /* 0x040fe2000001003d */
[----:B------:R-:W-:Y:S01]  /*20f0*/  FFMA.FTZ R2, R65, R199, R2 ;  /* 0x000000c741027223 */ /* 0x000fe20000010002 */
[C---:B------:R-:W-:Y:S01]  /*2100*/  FMUL.FTZ R57, R197.reuse, R3 ;  /* 0x00000003c5397220 */ /* 0x040fe20000410000 */
[----:B------:R-:W-:Y:S01]  /*2110*/  FFMA.FTZ R58, R190, R56, -R59 ;  /* 0x00000038be3a7223 */ /* 0x000fe2000001083b */
[----:B------:R-:W-:Y:S01]  /*2120*/  FADD.FTZ R61, RZ, R61 ;  /* 0x0000003dff3d7221 */ /* 0x000fe20000010000 */
[-C--:B------:R-:W-:Y:S01]  /*2130*/  FMUL.FTZ R56, R197, R2.reuse ;  /* 0x00000002c5387220 */ /* 0x080fe20000410000 */
[C---:B------:R-:W-:Y:S01]  /*2140*/  FFMA.FTZ R57, R198.reuse, R2, R57 ;  /* 0x00000002c6397223 */ /* 0x040fe20000010039 */
[----:B------:R-:W-:Y:S01]  /*2150*/  FADD.FTZ R58, R85, R58 ;  /* 0x0000003a553a7221 */ /* 0x000fe20000010000 */
        /* <DEDUP_REMOVED lines=10> */
[----:B------:R-:W-:Y:S01]  /*2200*/  FMUL.FTZ R57, R193, R3 ;  /* 0x00000003c1397220 */ /* 0x000fe20000410000 */
[----:B------:R-:W-:Y:S01]  /*2210*/  FADD.FTZ R60, RZ, R60 ;  /* 0x0000003cff3c7221 */ /* 0x000fe20000010000 */
        /* <DEDUP_REMOVED lines=8> */
[----:B------:R-:W-:Y:S01]  /*22a0*/  FADD.FTZ R61, RZ, R61 ;  /* 0x0000003dff3d7221 */ /* 0x000fe20000010000 */
[-C--:B------:R-:W-:Y:S01]  /*22b0*/  FMUL.FTZ R2, R191, R56.reuse ;  /* 0x00000038bf027220 */ /* 0x080fe20000410000 */
[C---:B------:R-:W-:Y:S01]  /*22c0*/  FFMA.FTZ R3, R192.reuse, R56, -R3 ;  /* 0x00000038c0037223 */ /* 0x040fe20000010803 */
[----:B------:R-:W-:Y:S01]  /*22d0*/  FADD.FTZ R58, R83, R58 ;  /* 0x0000003a533a7221 */ /* 0x000fe20000010000 */
        /* <DEDUP_REMOVED lines=8> */
[----:B------:R-:W-:Y:S01]  /*2360*/  FADD.FTZ R59, R82, R59 ;  /* 0x0000003b523b7221 */ /* 0x000fe20000010000 */
[----:B------:R-:W-:Y:S01]  /*2370*/  FFMA.FTZ R56, R190, R3, -R56 ;  /* 0x00000003be387223 */ /* 0x000fe20000010838 */
[----:B------:R-:W-:Y:S01]  /*2380*/  FMUL.FTZ R3, R187, R57 ;  /* 0x00000039bb037220 */ /* 0x000fe20000410000 */
[----:B------:R-:W-:Y:S01]  /*2390*/  FADD.FTZ R60, RZ, R60 ;  /* 0x0000003cff3c7221 */ /* 0x000fe20000010000 */
        /* <DEDUP_REMOVED lines=46> */
[-C--:B------:R-:W-:Y:S01]  /*2680*/  FMUL.FTZ R3, R175, R57.reuse ;  /* 0x00000039af037220 */ /* 0x080fe20000410000 */
[----:B------:R-:W-:Y:S01]  /*2690*/  FADD.FTZ R60, RZ, R60 ;  /* 0x0000003cff3c7221 */ /* 0x000fe20000010000 */
[----:B------:R-:W-:Y:S01]  /*26a0*/  FMUL.FTZ R62, R171, R58 ;  /* 0x0000003aab3e7220 */ /* 0x000fe20000410000 */
[-C--:B------:R-:W-:Y:S01]  /*26b0*/  FMUL.FTZ R2, R175, R56.reuse ;  /* 0x00000038af027220 */ /* 0x080fe20000410000 */
[C---:B------:R-:W-:Y:S01]  /*26c0*/  FFMA.FTZ R56, R176.reuse, R56, -R3 ;  /* 0x00000038b0387223 */ /* 0x040fe20000010803 */
[-C--:B------:R-:W-:Y:S01]  /*26d0*/  FMUL.FTZ R59, R171, R60.reuse ;  /* 0x0000003cab3b7220 */ /* 0x080fe20000410000 */
[----:B------:R-:W-:Y:S01]  /*26e0*/  FFMA.FTZ R62, R173, R60, R62 ;  /* 0x0000003cad3e7223 */ /* 0x000fe2000001003e */
[----:B------:R-:W-:-:S02]  /*26f0*/  FFMA.FTZ R2, R176, R57, R2 ;  /* 0x00000039b0027223 */ /* 0x000fc40000010002 */
[----:B------:R-:W-:Y:S01]  /*2700*/  FFMA.FTZ R60, R173, R58, -R59 ;  /* 0x0000003aad3c7223 */ /* 0x000fe2000001083b */
[C---:B------:R-:W-:Y:S01]  /*2710*/  FMUL.FTZ R58, R171.reuse, R56 ;  /* 0x00000038ab3a7220 */ /* 0x040fe20000410000 */
[----:B------:R-:W-:Y:S01]  /*2720*/  FADD.FTZ R61, RZ, R62 ;  /* 0x0000003eff3d7221 */ /* 0x000fe20000010000 */
[-C--:B------:R-:W-:Y:S01]  /*2730*/  FMUL.FTZ R3, R171, R2.reuse ;  /* 0x00000002ab037220 */ /* 0x080fe20000410000 */
[----:B------:R-:W-:Y:S01]  /*2740*/  FADD.FTZ R59, R77, R60 ;  /* 0x0000003c4d3b7221 */ /* 0x000fe20000010000 */
[C---:B------:R-:W-:Y:S01]  /*2750*/  FFMA.FTZ R57, R173.reuse, R2, R58 ;  /* 0x00000002ad397223 */ /* 0x040fe2000001003a */
[C---:B------:R-:W-:Y:S01]  /*2760*/  FMUL.FTZ R63, R172.reuse, R61 ;  /* 0x0000003dac3f7220 */ /* 0x040fe20000410000 */
[----:B------:R-:W-:Y:S01]  /*2770*/  FFMA.FTZ R3, R173, R56, -R3 ;  /* 0x00000038ad037223 */ /* 0x000fe20000010803 */
[C---:B------:R-:W-:Y:S01]  /*2780*/  FMUL.FTZ R58, R172.reuse, R59 ;  /* 0x0000003bac3a7220 */ /* 0x040fe20000410000 */
[----:B------:R-:W-:Y:S01]  /*2790*/  FMUL.FTZ R56, R172, R57 ;  /* 0x00000039ac387220 */ /* 0x000fe20000410000 */
[----:B------:R-:W-:Y:S01]  /*27a0*/  FFMA.FTZ R63, R174, R59, -R63 ;  /* 0x0000003bae3f7223 */ /* 0x000fe2000001083f */
[----:B------:R-:W-:Y:S01]  /*27b0*/  FMUL.FTZ R2, R172, R3 ;  /* 0x00000003ac027220 */ /* 0x000fe20000410000 */
[C---:B------:R-:W-:Y:S01]  /*27c0*/  FFMA.FTZ R59, R174.reuse, R61, R58 ;  /* 0x0000003dae3b7223 */ /* 0x040fe2000001003a */
[----:B------:R-:W-:Y:S01]  /*27d0*/  FFMA.FTZ R56, R174, R3, -R56 ;  /* 0x00000003ae387223 */ /* 0x000fe20000010838 */
[----:B------:R-:W-:Y:S01]  /*27e0*/  FADD.FTZ R58, R76, R63 ;  /* 0x0000003f4c3a7221 */ /* 0x000fe20000010000 */
[----:B------:R-:W-:Y:S01]  /*27f0*/  FFMA.FTZ R57, R174, R57, R2 ;  /* 0x00000039ae397223 */ /* 0x000fe20000010002 */
[----:B------:R-:W-:Y:S01]  /*2800*/  FADD.FTZ R59, RZ, R59 ;  /* 0x0000003bff3b7221 */ /* 0x000fe20000010000 */
[----:B------:R-:W-:-:S04]  /*2810*/  P2R R2, PR, RZ, 0x4 ;  /* 0x00000004ff027803 */ /* 0x000fc80000000000 */
[----:B------:R3:W-:Y:S01]  /*2820*/  STS.128 [R129+0x10e0], R56 ;  /* 0x0010e03881007388 */ /* 0x0007e20000000c00 */
[----:B------:R-:W-:Y:S06]  /*2830*/  BAR.SYNC.DEFER_BLOCKING 0x0 ;  /* 0x0000000000007b1d */ /* 0x000fec0000010000 */
[----:B------:R-:W-:Y:S05]  /*2840*/  @P2 BRA `(.L_x_9309) ;  /* 0x0000000800102947 */ /* 0x000fea0003800000 */
[----:B---3--:R-:W-:Y:S01]  /*2850*/  LDS.128 R56, [R126+0x10e0] ;  /* 0x0010e0007e387984 */ /* 0x008fe20000000c00 */
[C---:B------:R-:W-:Y:S01]  /*2860*/  ISETP.GE.AND P4, PT, R125.reuse, 0x10, PT ;  /* 0x000000107d00780c */ /* 0x040fe20003f86270 */
[----:B------:R-:W-:Y:S01]  /*2870*/  UMOV UR22, 0xffffffff ;  /* 0xffffffff00167882 */ /* 0x000fe20000000000 */
[C---:B------:R-:W-:Y:S01]  /*2880*/  ISETP.GE.AND P2, PT, R125.reuse, 0x8, PT ;  /* 0x000000087d00780c */ /* 0x040fe20003f46270 */
[----:B------:R-:W3:Y:S01]  /*2890*/  LDS.128 R60, [R126+0x10f0] ;  /* 0x0010f0007e3c7984 */ /* 0x000ee20000000c00 */
[C---:B------:R-:W-:Y:S02]  /*28a0*/  ISETP.GE.AND P3, PT, R125.reuse, 0x4, PT ;  /* 0x000000047d00780c */ /* 0x040fe40003f66270 */
[----:B------:R-:W-:Y:S01]  /*28b0*/  ISETP.GE.AND P5, PT, R125, 0x1, PT ;  /* 0x000000017d00780c */ /* 0x000fe20003fa6270 */
[-C--:B---3--:R-:W-:Y:S01]  /*28c0*/  FMUL.FTZ R2, R58, R61.reuse ;  /* 0x0000003d3a027220 */ /* 0x088fe20000410000 */
        /* <DEDUP_REMOVED lines=12> */
[----:B------:R-:W3:Y:S04]  /*2990*/  SHFL.UP PT, R63, R201, 0x1, RZ ;  /* 0x04200000c93f7989 */ /* 0x000ee800000e00ff */
[----:B------:R-:W4:Y:S04]  /*29a0*/  SHFL.UP PT, R62, R67, 0x1, RZ ;  /* 0x04200000433e7989 */ /* 0x000f2800000e00ff */
[----:B------:R-:W0:Y:S04]  /*29b0*/  SHFL.UP PT, R60, R66, 0x1, RZ ;  /* 0x04200000423c7989 */ /* 0x000e2800000e00ff */
[----:B------:R-:W1:Y:S01]  /*29c0*/  SHFL.UP PT, R3, R61, 0x1, RZ ;  /* 0x042000003d037989 */ /* 0x000e6200000e00ff */
[-C--:B---3--:R-:W-:Y:S01]  /*29d0*/  FMUL.FTZ R203, R61, R63.reuse ;  /* 0x0000003f3dcb7220 */ /* 0x088fe20000410000 */
[----:B------:R-:W-:-:S03]  /*29e0*/  FMUL.FTZ R2, R66, R63 ;  /* 0x0000003f42027220 */ /* 0x000fc60000410000 */
[CC--:B----4-:R-:W-:Y:S01]  /*29f0*/  FFMA.FTZ R202, R66.reuse, R62.reuse, R203 ;  /* 0x0000003e42ca7223 */ /* 0x0d0fe200000100cb */
[C---:B------:R-:W-:Y:S01]  /*2a00*/  FFMA.FTZ R62, R61.reuse, R62, -R2 ;  /* 0x0000003e3d3e7223 */ /* 0x040fe20000010802 */
[-C--:B0-----:R-:W-:Y:S02]  /*2a10*/  FMUL.FTZ R63, R61, R60.reuse ;  /* 0x0000003c3d3f7220 */ /* 0x081fe40000410000 */
[----:B------:R-:W-:Y:S01]  /*2a20*/  @P5 FADD.FTZ R201, R201, R202 ;  /* 0x000000cac9c95221 */ /* 0x000fe20000010000 */
[C---:B------:R-:W-:Y:S01]  /*2a30*/  FMUL.FTZ R2, R66.reuse, R60 ;  /* 0x0000003c42027220 */ /* 0x040fe20000410000 */
[----:B------:R-:W-:Y:S01]  /*2a40*/  @P5 FADD.FTZ R67, R67, R62 ;  /* 0x0000003e43435221 */ /* 0x000fe20000010000 */
[-C--:B-1----:R-:W-:Y:S02]  /*2a50*/  @P5 FFMA.FTZ R66, R66, R3.reuse, R63 ;  /* 0x0000000342425223 */ /* 0x082fe4000001003f */
[----:B------:R-:W0:Y:S01]  /*2a60*/  SHFL.UP PT, R63, R201, 0x2, RZ ;  /* 0x04400000c93f7989 */ /* 0x000e2200000e00ff */
[----:B------:R-:W-:-:S03]  /*2a70*/  @P5 FFMA.FTZ R61, R61, R3, -R2 ;  /* 0x000000033d3d5223 */ /* 0x000fc60000010802 */
[----:B------:R-:W1:Y:S04]  /*2a80*/  SHFL.UP PT, R62, R67, 0x2, RZ ;  /* 0x04400000433e7989 */ /* 0x000e6800000e00ff */
[----:B------:R-:W3:Y:S04]  /*2a90*/  SHFL.UP PT, R60, R66, 0x2, RZ ;  /* 0x04400000423c7989 */ /* 0x000ee800000e00ff */
[----:B------:R-:W4:Y:S01]  /*2aa0*/  SHFL.UP PT, R3, R61, 0x2, RZ ;  /* 0x044000003d037989 */ /* 0x000f2200000e00ff */
[-C--:B0-----:R-:W-:Y:S01]  /*2ab0*/  FMUL.FTZ R203, R61, R63.reuse ;  /* 0x0000003f3dcb7220 */ /* 0x081fe20000410000 */
[----:B------:R-:W-:-:S03]  /*2ac0*/  FMUL.FTZ R2, R66, R63 ;  /* 0x0000003f42027220 */ /* 0x000fc60000410000 */
[-C--:B-1----:R-:W-:Y:S01]  /*2ad0*/  FFMA.FTZ R202, R66, R62.reuse, R203 ;  /* 0x0000003e42ca7223 */ /* 0x082fe200000100cb */
        /* <DEDUP_REMOVED lines=39> */
.L_x_9367:
[----:B------:R-:W-:Y:S01]  /*2d50*/  ISETP.GE.AND P2, PT, R125, 0x10, PT ;  /* 0x000000107d00780c */ /* 0x000fe20003f46270 */
[CC--:B0-----:R-:W-:Y:S01]  /*2d60*/  FMUL.FTZ R202, R66.reuse, R63.reuse ;  /* 0x0000003f42ca7220 */ /* 0x0c1fe20000410000 */
[C---:B------:R-:W-:Y:S01]  /*2d70*/  FMUL.FTZ R63, R61.reuse, R63 ;  /* 0x0000003f3d3f7220 */ /* 0x040fe20000410000 */
[C---:B---3--:R-:W-:Y:S01]  /*2d80*/  FMUL.FTZ R2, R66.reuse, R60 ;  /* 0x0000003c42027220 */ /* 0x048fe20000410000 */
[----:B------:R-:W-:Y:S01]  /*2d90*/  UMOV UR22, 0xffffffff ;  /* 0xffffffff00167882 */ /* 0x000fe20000000000 */
[C---:B----4-:R-:W-:Y:S01]  /*2da0*/  FFMA.FTZ R202, R61.reuse, R62, -R202 ;  /* 0x0000003e3dca7223 */ /* 0x050fe200000108ca */
[----:B------:R-:W-:Y:S01]  /*2db0*/  FMUL.FTZ R60, R61, R60 ;  /* 0x0000003c3d3c7220 */ /* 0x000fe20000410000 */
[----:B------:R-:W-:-:S06]  /*2dc0*/  FFMA.FTZ R62, R66, R62, R63 ;  /* 0x0000003e423e7223 */ /* 0x000fcc000001003f */
[-C--:B-1----:R-:W-:Y:S01]  /*2dd0*/  @P2 FFMA.FTZ R61, R61, R3.reuse, -R2 ;  /* 0x000000033d3d2223 */ /* 0x082fe20000010802 */
[----:B------:R-:W-:Y:S01]  /*2de0*/  @P2 FFMA.FTZ R66, R66, R3, R60 ;  /* 0x0000000342422223 */ /* 0x000fe2000001003c */
[----:B------:R-:W-:Y:S01]  /*2df0*/  @P2 FADD.FTZ R67, R67, R202 ;  /* 0x000000ca43432221 */ /* 0x000fe20000010000 */
[----:B------:R-:W-:Y:S01]  /*2e00*/  @P2 FADD.FTZ R201, R201, R62 ;  /* 0x0000003ec9c92221 */ /* 0x000fe20000010000 */
[----:B------:R-:W-:Y:S06]  /*2e10*/  BRA.DIV UR22, `(.L_x_9311) ;  /* 0x0000005616587947 */ /* 0x000fec000b800000 */
.L_x_9370:
[----:B------:R-:W-:-:S03]  /*2e20*/  UMOV UR22, 0xffffffff ;  /* 0xffffffff00167882 */ /* 0x000fc60000000000 */
[----:B------:R-:W-:Y:S05]  /*2e30*/  BRA.DIV UR22, `(.L_x_9312) ;  /* 0x0000005616787947 */ /* 0x000fea000b800000 */
.L_x_9373:
[----:B------:R-:W-:-:S03]  /*2e40*/  UMOV UR22, 0xffffffff ;  /* 0xffffffff00167882 */ /* 0x000fc60000000000 */
[----:B------:R-:W-:Y:S05]  /*2e50*/  BRA.DIV UR22, `(.L_x_9313) ;  /* 0x0000005616987947 */ /* 0x000fea000b800000 */
.L_x_9376:
[----:B------:R-:W-:-:S03]  /*2e60*/  UMOV UR22, 0xffffffff ;  /* 0xffffffff00167882 */ /* 0x000fc60000000000 */
[----:B------:R-:W-:Y:S05]  /*2e70*/  BRA.DIV UR22, `(.L_x_9314) ;  /* 0x0000005616b87947 */ /* 0x000fea000b800000 */
.L_x_9379:
        /* <DEDUP_REMOVED lines=10> */
.L_x_9389:
[-C--:B0-----:R-:W-:Y:S01]  /*2f20*/  FMUL.FTZ R60, R203, R55.reuse ;  /* 0x00000037cb3c7220 */ /* 0x081fe20000410000 */
[C---:B------:R-:W-:Y:S01]  /*2f30*/  FMUL.FTZ R3, R61.reuse, R55 ;  /* 0x000000373d037220 */ /* 0x040fe20000410000 */
[C---:B------:R-:W-:Y:S02]  /*2f40*/  FMUL.FTZ R2, R61.reuse, R202 ;  /* 0x000000ca3d027220 */ /* 0x040fe40000410000 */
[-C--:B----4-:R-:W-:Y:S01]  /*2f50*/  FFMA.FTZ R60, R61, R54.reuse, -R60 ;  /* 0x000000363d3c7223 */ /* 0x090fe2000001083c */
[C---:B------:R-:W-:Y:S01]  /*2f60*/  FFMA.FTZ R62, R203.reuse, R54, R3 ;  /* 0x00000036cb3e7223 */ /* 0x040fe20000010003 */
[C---:B------:R-:W-:Y:S01]  /*2f70*/  FFMA.FTZ R53, R203.reuse, R52, R2 ;  /* 0x00000034cb357223 */ /* 0x040fe20000010002 */
[----:B------:R-:W-:Y:S01]  /*2f80*/  FMUL.FTZ R2, R203, R202 ;  /* 0x000000cacb027220 */ /* 0x000fe20000410000 */
[----:B------:R-:W-:Y:S01]  /*2f90*/  @P0 FADD.FTZ R54, R67, R60 ;  /* 0x0000003c43360221 */ /* 0x000fe20000010000 */
[----:B------:R-:W-:Y:S02]  /*2fa0*/  @P0 FADD.FTZ R55, R201, R62 ;  /* 0x0000003ec9370221 */ /* 0x000fe40000010000 */
        /* <DEDUP_REMOVED lines=14> */
.L_x_9309:
[----:B------:R-:W-:Y:S05]  /*3090*/  WARPSYNC.ALL ;  /* 0x0000000000007948 */ /* 0x000fea0003800000 */
[C---:B----45:R-:W-:Y:S01]  /*30a0*/  FMUL.FTZ R55, R172.reuse, R135 ;  /* 0x00000087ac377220 */ /* 0x070fe20000410000 */
[----:B------:R-:W-:Y:S01]  /*30b0*/  FMUL.FTZ R2, R172, R155 ;  /* 0x0000009bac027220 */ /* 0x000fe20000410000 */
[-C--:B-12---:R-:W-:Y:S01]  /*30c0*/  FMUL.FTZ R53, R174, R75.reuse ;  /* 0x0000004bae357220 */ /* 0x086fe20000410000 */
[----:B------:R-:W-:Y:S01]  /*30d0*/  FMUL.FTZ R3, R172, R75 ;  /* 0x0000004bac037220 */ /* 0x000fe20000410000 */
[C---:B------:R-:W-:Y:S01]  /*30e0*/  FFMA.FTZ R55, R174.reuse, R155, R55 ;  /* 0x0000009bae377223 */ /* 0x040fe20000010037 */
[----:B---3--:R-:W-:Y:S01]  /*30f0*/  FFMA.FTZ R57, R174, R135, -R2 ;  /* 0x00000087ae397223 */ /* 0x008fe20000010802 */
        /* <DEDUP_REMOVED lines=15> */
[-C--:B------:R-:W-:Y:S01]  /*31f0*/  FMUL.FTZ R53, R175, R3.reuse ;  /* 0x00000003af357220 */ /* 0x080fe20000410000 */
[----:B------:R-:W-:Y:S01]  /*3200*/  FADD.FTZ R54, R157, R54 ;  /* 0x000000369d367221 */ /* 0x000fe20000010000 */
[C---:B------:R-:W-:Y:S01]  /*3210*/  FFMA.FTZ R55, R176.reuse, R3, -R55 ;  /* 0x00000003b0377223 */ /* 0x040fe20000010837 */
[C---:B------:R-:W-:Y:S01]  /*3220*/  FMUL.FTZ R3, R175.reuse, R56 ;  /* 0x00000038af037220 */ /* 0x040fe20000410000 */
[C---:B------:R-:W-:Y:S01]  /*3230*/  FFMA.FTZ R53, R176.reuse, R58, R53 ;  /* 0x0000003ab0357223 */ /* 0x040fe20000010035 */
[-C--:B------:R-:W-:Y:S01]  /*3240*/  FMUL.FTZ R57, R175, R54.reuse ;  /* 0x00000036af397220 */ /* 0x080fe20000410000 */
[C---:B------:R-:W-:Y:S01]  /*3250*/  FMUL.FTZ R59, R177.reuse, R55 ;  /* 0x00000037b13b7220 */ /* 0x040fe20000410000 */
[C---:B------:R-:W-:Y:S01]  /*3260*/  FFMA.FTZ R3, R176.reuse, R54, R3 ;  /* 0x00000036b0037223 */ /* 0x040fe20000010003 */
[CC--:B------:R-:W-:Y:S01]  /*3270*/  FMUL.FTZ R2, R177.reuse, R53.reuse ;  /* 0x00000035b1027220 */ /* 0x0c0fe20000410000 */
[----:B------:R-:W-:Y:S01]  /*3280*/  FFMA.FTZ R57, R176, R56, -R57 ;  /* 0x00000038b0397223 */ /* 0x000fe20000010839 */
[----:B------:R-:W-:Y:S01]  /*3290*/  FFMA.FTZ R59, R178, R53, R59 ;  /* 0x00000035b23b7223 */ /* 0x000fe2000001003b */
[----:B------:R-:W-:Y:S01]  /*32a0*/  FADD.FTZ R52, R158, R3 ;  /* 0x000000039e347221 */ /* 0x000fe20000010000 */
[----:B------:R-:W-:Y:S01]  /*32b0*/  FFMA.FTZ R55, R178, R55, -R2 ;  /* 0x00000037b2377223 */ /* 0x000fe20000010802 */
[----:B------:R-:W-:Y:S01]  /*32c0*/  FADD.FTZ R57, R142, R57 ;  /* 0x000000398e397221 */ /* 0x000fe20000010000 */
[----:B------:R-:W1:Y:S01]  /*32d0*/  LDS.64 R2, [R129+0x10e8] ;  /* 0x0010e80081027984 */ /* 0x000e620000000a00 */
        /* <DEDUP_REMOVED lines=9> */
[-C--:B------:R-:W-:Y:S01]  /*3370*/  FMUL.FTZ R55, R181, R63.reuse ;  /* 0x0000003fb5377220 */ /* 0x080fe20000410000 */
[----:B------:R-:W-:Y:S01]  /*3380*/  FADD.FTZ R52, R159, R52 ;  /* 0x000000349f347221 */ /* 0x000fe20000010000 */
[----:B------:R-:W-:Y:S01]  /*3390*/  FMUL.FTZ R58, R181, R56 ;  /* 0x00000038b53a7220 */ /* 0x000fe20000410000 */
        /* <DEDUP_REMOVED lines=28> */
[C---:B------:R-:W-:Y:S01]  /*3560*/  FFMA.FTZ R55, R184.reuse, R52, R53 ;  /* 0x00000034b8377223 */ /* 0x040fe20000010035 */
[C---:B-1----:R-:W-:Y:S01]  /*3570*/  FMUL.FTZ R53, R65.reuse, R2 ;  /* 0x0000000241357220 */ /* 0x042fe20000410000 */
[----:B------:R-:W-:Y:S01]  /*3580*/  FMUL.FTZ R65, R65, R3 ;  /* 0x0000000341417220 */ /* 0x000fe20000410000 */
[C---:B------:R-:W-:Y:S01]  /*3590*/  FMUL.FTZ R59, R189.reuse, R61 ;  /* 0x0000003dbd3b7220 */ /* 0x040fe20000410000 */
        /* <DEDUP_REMOVED lines=22> */
[----:B------:R-:W-:Y:S01]  /*3700*/  FMUL.FTZ R2, R197, R211 ;  /* 0x000000d3c5027220 */ /* 0x000fe20000410000 */
[----:B------:R-:W-:Y:S01]  /*3710*/  FFMA.FTZ R52, R186, R55, R53 ;  /* 0x00000037ba347223 */ /* 0x000fe20000010035 */
[----:B------:R-:W-:Y:S01]  /*3720*/  FMUL.FTZ R53, R193, R59 ;  /* 0x0000003bc1357220 */ /* 0x000fe20000410000 */
[C---:B------:R-:W-:Y:S01]  /*3730*/  FFMA.FTZ R3, R198.reuse, R211, R3 ;  /* 0x000000d3c6037223 */ /* 0x040fe20000010003 */
[----:B------:R-:W-:Y:S01]  /*3740*/  FFMA.FTZ R2, R198, R217, -R2 ;  /* 0x000000d9c6027223 */ /* 0x000fe20000010802 */
[----:B------:R-:W-:Y:S01]  /*3750*/  FMUL.FTZ R54, R185, R55 ;  /* 0x00000037b9367220 */ /* 0x000fe20000410000 */
[----:B------:R-:W-:Y:S01]  /*3760*/  FADD.FTZ R52, R163, R52 ;  /* 0x00000034a3347221 */ /* 0x000fe20000010000 */
[----:B------:R-:W-:Y:S01]  /*3770*/  FADD.FTZ R208, RZ, R3 ;  /* 0x00000003ffd07221 */ /* 0x000fe20000010000 */
[----:B------:R-:W-:Y:S01]  /*3780*/  FADD.FTZ R212, R89, R2 ;  /* 0x0000000259d47221 */ /* 0x000fe20000010000 */
[-C--:B------:R-:W-:Y:S01]  /*3790*/  FMUL.FTZ R2, R193, R61.reuse ;  /* 0x0000003dc1027220 */ /* 0x080fe20000410000 */
[----:B------:R-:W-:Y:S01]  /*37a0*/  FFMA.FTZ R61, R194, R61, R53 ;  /* 0x0000003dc23d7223 */ /* 0x000fe20000010035 */
[C---:B------:R-:W-:Y:S01]  /*37b0*/  FMUL.FTZ R3, R195.reuse, R208 ;  /* 0x000000d0c3037220 */ /* 0x040fe20000410000 */
[-C--:B------:R-:W-:Y:S01]  /*37c0*/  FMUL.FTZ R53, R195, R212.reuse ;  /* 0x000000d4c3357220 */ /* 0x080fe20000410000 */
[----:B------:R-:W-:Y:S01]  /*37d0*/  FFMA.FTZ R54, R186, R57, -R54 ;  /* 0x00000039ba367223 */ /* 0x000fe20000010836 */
        /* <DEDUP_REMOVED lines=10> */
[----:B------:R-:W-:Y:S01]  /*3880*/  FMUL.FTZ R2, R193, R209 ;  /* 0x000000d1c1027220 */ /* 0x000fe20000410000 */
[----:B------:R-:W-:Y:S01]  /*3890*/  FFMA.FTZ R59, R188, R54, -R53 ;  /* 0x00000036bc3b7223 */ /* 0x000fe20000010835 */
[C---:B------:R-:W-:Y:S01]  /*38a0*/  FMUL.FTZ R53, R195.reuse, R61 ;  /* 0x0000003dc3357220 */ /* 0x040fe20000410000 */
[C---:B------:R-:W-:Y:S01]  /*38b0*/  FFMA.FTZ R3, R194.reuse, R209, R3 ;  /* 0x000000d1c2037223 */ /* 0x040fe20000010003 */
[----:B------:R-:W-:Y:S01]  /*38c0*/  FFMA.FTZ R2, R194, R227, -R2 ;  /* 0x000000e3c2027223 */ /* 0x000fe20000010802 */
[----:B------:R-:W-:Y:S01]  /*38d0*/  FFMA.FTZ R55, R188, R52, R55 ;  /* 0x00000034bc377223 */ /* 0x000fe20000010037 */
[-C--:B------:R-:W-:Y:S01]  /*38e0*/  FMUL.FTZ R52, R195, R56.reuse ;  /* 0x00000038c3347220 */ /* 0x080fe20000410000 */
[----:B------:R-:W-:Y:S01]  /*38f0*/  FADD.FTZ R206, RZ, R3 ;  /* 0x00000003ffce7221 */ /* 0x000fe20000010000 */
[----:B------:R-:W-:Y:S01]  /*3900*/  FADD.FTZ R216, R87, R2 ;  /* 0x0000000257d87221 */ /* 0x000fe20000010000 */
[C---:B------:R-:W-:Y:S01]  /*3910*/  FFMA.FTZ R57, R196.reuse, R56, -R53 ;  /* 0x00000038c4397223 */ /* 0x040fe20000010835 */
[----:B------:R-:W-:Y:S01]  /*3920*/  FFMA.FTZ R52, R196, R61, R52 ;  /* 0x0000003dc4347223 */ /* 0x000fe20000010034 */
[C---:B------:R-:W-:Y:S01]  /*3930*/  FMUL.FTZ R3, R191.reuse, R206 ;  /* 0x000000cebf037220 */ /* 0x040fe20000410000 */
[----:B------:R-:W-:Y:S01]  /*3940*/  FMUL.FTZ R53, R191, R216 ;  /* 0x000000d8bf357220 */ /* 0x000fe20000410000 */
[CC--:B------:R-:W-:Y:S01]  /*3950*/  FMUL.FTZ R61, R197.reuse, R57.reuse ;  /* 0x00000039c53d7220 */ /* 0x0c0fe20000410000 */
[----:B------:R-:W-:Y:S01]  /*3960*/  FMUL.FTZ R2, R197, R52 ;  /* 0x00000034c5027220 */ /* 0x000fe20000410000 */
        /* <DEDUP_REMOVED lines=16> */
[----:B------:R-:W-:Y:S01]  /*3a70*/  FADD.FTZ R204, RZ, R52 ;  /* 0x00000034ffcc7221 */ /* 0x000fe20000010000 */
[----:B------:R-:W-:Y:S01]  /*3a80*/  FADD.FTZ R214, R85, R2 ;  /* 0x0000000255d67221 */ /* 0x000fe20000010000 */
[----:B------:R-:W-:Y:S01]  /*3a90*/  FADD.FTZ R54, R165, R54 ;  /* 0x00000036a5367221 */ /* 0x000fe20000010000 */
        /* <DEDUP_REMOVED lines=9> */
[----:B------:R-:W-:Y:S01]  /*3b30*/  FADD.FTZ R221, R84, R3 ;  /* 0x0000000354dd7221 */ /* 0x000fe20000010000 */
[----:B------:R-:W-:Y:S01]  /*3b40*/  FADD.FTZ R203, RZ, R53 ;  /* 0x00000035ffcb7221 */ /* 0x000fe20000010000 */
[----:B------:R-:W-:Y:S01]  /*3b50*/  FADD.FTZ R59, R150, R59 ;  /* 0x0000003b963b7221 */ /* 0x000fe20000010000 */
[----:B------:R-:W-:Y:S01]  /*3b60*/  FADD.FTZ R55, R166, R55 ;  /* 0x00000037a6377221 */ /* 0x000fe20000010000 */
        /* <DEDUP_REMOVED lines=46> */
[----:B------:R-:W-:Y:S01]  /*3e50*/  PLOP3.LUT P0, PT, PT, PT, UP0, 0x80, 0x8 ;  /* 0x000000000008781c */ /* 0x000fe20003f0f008 */
[----:B------:R-:W-:Y:S01]  /*3e60*/  FMUL.FTZ R58, R200, R56 ;  /* 0x00000038c83a7220 */ /* 0x000fe20000410000 */
[C---:B------:R-:W-:Y:S01]  /*3e70*/  FMUL.FTZ R3, R177.reuse, R225 ;  /* 0x000000e1b1037220 */ /* 0x040fe20000410000 */
[----:B------:R-:W-:Y:S01]  /*3e80*/  FMUL.FTZ R2, R177, R215 ;  /* 0x000000d7b1027220 */ /* 0x000fe20000410000 */
[----:B------:R-:W-:Y:S01]  /*3e90*/  ISETP.NE.OR P0, PT, R127, RZ, P0 ;  /* 0x000000ff7f00720c */ /* 0x000fe20000705670 */
[----:B------:R-:W-:-:S02]  /*3ea0*/  HFMA2 R52, -RZ, RZ, 1.875, 0 ;  /* 0x3f800000ff347431 */ /* 0x000fc400000001ff */
[C---:B------:R-:W-:Y:S01]  /*3eb0*/  FFMA.FTZ R3, R178.reuse, R215, R3 ;  /* 0x000000d7b2037223 */ /* 0x040fe20000010003 */
[----:B------:R-:W-:Y:S01]  /*3ec0*/  FFMA.FTZ R2, R178, R225, -R2 ;  /* 0x000000e1b2027223 */ /* 0x000fe20000010802 */
[----:B------:R-:W-:Y:S01]  /*3ed0*/  ISETP.GT.U32.AND P2, PT, R130, 0x1f, PT ;  /* 0x0000001f8200780c */ /* 0x000fe20003f44070 */
[----:B------:R-:W-:Y:S01]  /*3ee0*/  ULEA UR22, UR6, UR26, 0x4 ;  /* 0x0000001a06167291 */ /* 0x000fe2000f8e20ff */
[----:B------:R-:W-:Y:S01]  /*3ef0*/  FADD.FTZ R228, RZ, R3 ;  /* 0x00000003ffe47221 */ /* 0x000fe20000010000 */
[----:B------:R-:W-:Y:S01]  /*3f00*/  FADD.FTZ R224, R79, R2 ;  /* 0x000000024fe07221 */ /* 0x000fe20000010000 */
[-C--:B------:R-:W-:Y:S01]  /*3f10*/  FMUL.FTZ R2, R200, R57.reuse ;  /* 0x00000039c8027220 */ /* 0x080fe20000410000 */
[----:B------:R-:W-:Y:S01]  /*3f20*/  CS2R R54, SRZ ;  /* 0x0000000000367805 */ /* 0x000fe2000001ff00 */
[C---:B------:R-:W-:Y:S01]  /*3f30*/  FMUL.FTZ R3, R175.reuse, R228 ;  /* 0x000000e4af037220 */ /* 0x040fe20000410000 */
[----:B------:R-:W-:Y:S01]  /*3f40*/  FMUL.FTZ R59, R175, R224 ;  /* 0x000000e0af3b7220 */ /* 0x000fe20000410000 */
[C---:B------:R-:W-:Y:S01]  /*3f50*/  FFMA.FTZ R56, R199.reuse, R56, R2 ;  /* 0x00000038c7387223 */ /* 0x040fe20000010002 */
[----:B------:R-:W-:Y:S01]  /*3f60*/  MOV R53, RZ ;  /* 0x000000ff00357202 */ /* 0x000fe20000000f00 */
[C---:B------:R-:W-:Y:S01]  /*3f70*/  FFMA.FTZ R3, R176.reuse, R224, -R3 ;  /* 0x000000e0b0037223 */ /* 0x040fe20000010803 */
[----:B------:R-:W-:Y:S01]  /*3f80*/  FFMA.FTZ R59, R176, R228, R59 ;  /* 0x000000e4b03b7223 */ /* 0x000fe2000001003b */
[----:B------:R-:W-:Y:S01]  /*3f90*/  FFMA.FTZ R57, R199, R57, -R58 ;  /* 0x00000039c7397223 */ /* 0x000fe2000001083a */
[----:B------:R-:W-:Y:S01]  /*3fa0*/  FADD.FTZ R58, R170, R61 ;  /* 0x0000003daa3a7221 */ /* 0x000fe20000010000 */
[----:B------:R-:W-:Y:S01]  /*3fb0*/  FADD.FTZ R220, R78, R3 ;  /* 0x000000034edc7221 */ /* 0x000fe20000010000 */
[----:B------:R-:W-:Y:S01]  /*3fc0*/  FADD.FTZ R222, RZ, R59 ;  /* 0x0000003bffde7221 */ /* 0x000fe20000010000 */
[----:B------:R-:W-:Y:S01]  /*3fd0*/  FADD.FTZ R59, R154, R63 ;  /* 0x0000003f9a3b7221 */ /* 0x000fe20000010000 */
[----:B------:R-:W1:Y:S01]  /*3fe0*/  @!P0 LDS.128 R52, [UR22+0x2af0] ;  /* 0x002af016ff348984 */ /* 0x000e620008000c00 */
[C---:B------:R-:W-:Y:S01]  /*3ff0*/  FMUL.FTZ R2, R171.reuse, R220 ;  /* 0x000000dcab027220 */ /* 0x040fe20000410000 */
[----:B------:R-:W-:-:S02]  /*4000*/  FMUL.FTZ R3, R171, R222 ;  /* 0x000000deab037220 */ /* 0x000fc40000410000 */
[----:B------:R2:W-:Y:S01]  /*4010*/  STS.128 [R129+0x14f0], R56 ;  /* 0x0014f03881007388 */ /* 0x0005e20000000c00 */
[C---:B------:R-:W-:Y:S01]  /*4020*/  FFMA.FTZ R229, R173.reuse, R222, R2 ;  /* 0x000000deade57223 */ /* 0x040fe20000010002 */
[----:B------:R-:W-:-:S03]  /*4030*/  FFMA.FTZ R2, R173, R220, -R3 ;  /* 0x000000dcad027223 */ /* 0x000fc60000010803 */
        /* <DEDUP_REMOVED lines=8> */
[----:B--2---:R-:W-:Y:S05]  /*40c0*/  @P2 BRA `(.L_x_9316) ;  /* 0x0000000800b02947 */ /* 0x004fea0003800000 */
[----:B------:R-:W-:Y:S01]  /*40d0*/  LDS.128 R60, [R126+0x14f0] ;  /* 0x0014f0007e3c7984 */ /* 0x000fe20000000c00 */
[----:B------:R-:W-:Y:S01]  /*40e0*/  UMOV UR30, 0xffffffff ;  /* 0xffffffff001e7882 */ /* 0x000fe20000000000 */
[----:B------:R-:W-:Y:S02]  /*40f0*/  ISETP.NE.AND P2, PT, R127, 0x1f, PT ;  /* 0x0000001f7f00780c */ /* 0x000fe40003f45270 */
[----:B------:R-:W2:Y:S02]  /*4100*/  LDS.128 R56, [R126+0x1500] ;  /* 0x001500007e387984 */ /* 0x000ea40000000c00 */
[C---:B--2---:R-:W-:Y:S01]  /*4110*/  FMUL.FTZ R65, R61.reuse, R59 ;  /* 0x0000003b3d417220 */ /* 0x044fe20000410000 */
        /* <DEDUP_REMOVED lines=10> */
[----:B------:R2:W3:Y:S01]  /*41c0*/  SHFL.DOWN PT, R3, R66, 0x1, 0x1f ;  /* 0x08201f0042037f89 */ /* 0x0004e200000e0000 */
[----:B------:R-:W-:-:S03]  /*41d0*/  MOV R64, R62 ;  /* 0x0000003e00407202 */ /* 0x000fc60000000f00 */
[----:B------:R2:W4:Y:S04]  /*41e0*/  SHFL.DOWN PT, R63, R65, 0x1, 0x1f ;  /* 0x08201f00413f7f89 */ /* 0x00052800000e0000 */
[----:B------:R2:W0:Y:S04]  /*41f0*/  SHFL.DOWN PT, R234, R62, 0x1, 0x1f ;  /* 0x08201f003eea7f89 */ /* 0x00042800000e0000 */
[----:B------:R2:W0:Y:S02]  /*4200*/  SHFL.DOWN PT, R60, R61, 0x1, 0x1f ;  /* 0x08201f003d3c7f89 */ /* 0x00042400000e0000 */
.L_x_9394:
[----:B------:R-:W-:Y:S01]  /*4210*/  BSSY.RECONVERGENT B0, `(.L_x_9318) ;  /* 0x000000d000007945 */ /* 0x000fe20003800200 */
[----:B------:R-:W-:-:S03]  /*4220*/  ISETP.GT.U32.AND P3, PT, R127, 0x1d, PT ;  /* 0x0000001d7f00780c */ /* 0x000fc60003f64070 */
[----:B------:R-:W-:Y:S10]  /*4230*/  @!P2 BRA `(.L_x_9319) ;  /* 0x000000000028a947 */ /* 0x000ff40003800000 */
[CC--:B0-----:R-:W-:Y:S01]  /*4240*/  FMUL.FTZ R67, R65.reuse, R60.reuse ;  /* 0x0000003c41437220 */ /* 0x0c1fe20000410000 */
[C---:B--2---:R-:W-:Y:S01]  /*4250*/  FMUL.FTZ R62, R66.reuse, R60 ;  /* 0x0000003c423e7220 */ /* 0x044fe20000410000 */
[CC--:B----4-:R-:W-:Y:S01]  /*4260*/  FMUL.FTZ R2, R65.reuse, R63.reuse ;  /* 0x0000003f41027220 */ /* 0x0d0fe20000410000 */
[C---:B------:R-:W-:Y:S01]  /*4270*/  FMUL.FTZ R60, R66.reuse, R63 ;  /* 0x0000003f423c7220 */ /* 0x040fe20000410000 */
[-C--:B------:R-:W-:Y:S01]  /*4280*/  FFMA.FTZ R67, R66, R234.reuse, -R67 ;  /* 0x000000ea42437223 */ /* 0x080fe20000010843 */
[----:B------:R-:W-:Y:S01]  /*4290*/  FFMA.FTZ R62, R65, R234, R62 ;  /* 0x000000ea413e7223 */ /* 0x000fe2000001003e */
[C---:B---3--:R-:W-:Y:S01]  /*42a0*/  FFMA.FTZ R66, R3.reuse, R66, -R2 ;  /* 0x0000004203427223 */ /* 0x048fe20000010802 */
[----:B------:R-:W-:Y:S01]  /*42b0*/  FFMA.FTZ R65, R3, R65, R60 ;  /* 0x0000004103417223 */ /* 0x000fe2000001003c */
[----:B------:R-:W-:Y:S01]  /*42c0*/  FADD.FTZ R64, R64, R67 ;  /* 0x0000004340407221 */ /* 0x000fe20000010000 */
[----:B------:R-:W-:-:S07]  /*42d0*/  FADD.FTZ R61, R61, R62 ;  /* 0x0000003e3d3d7221 */ /* 0x000fce0000010000 */
.L_x_9319:
[----:B------:R-:W-:Y:S05]  /*42e0*/  BSYNC.RECONVERGENT B0 ;  /* 0x0000000000007941 */ /* 0x000fea0003800200 */
.L_x_9318:
[----:B------:R-:W-:-:S03]  /*42f0*/  UMOV UR30, 0xffffffff ;  /* 0xffffffff001e7882 */ /* 0x000fc60000000000 */
[----:B------:R-:W-:Y:S05]  /*4300*/  BRA.DIV UR30, `(.L_x_9320) ;  /* 0x000000461ee87947 */ /* 0x000fea000b800000 */
[----:B---3--:R3:W1:Y:S04]  /*4310*/  SHFL.DOWN PT, R3, R66, 0x2, 0x1f ;  /* 0x08401f0042037f89 */ /* 0x00866800000e0000 */
[----:B--2---:R3:W2:Y:S04]  /*4320*/  SHFL.DOWN PT, R62, R65, 0x2, 0x1f ;  /* 0x08401f00413e7f89 */ /* 0x0046a800000e0000 */
[----:B----4-:R3:W4:Y:S04]  /*4330*/  SHFL.DOWN PT, R63, R64, 0x2, 0x1f ;  /* 0x08401f00403f7f89 */ /* 0x01072800000e0000 */
[----:B0-----:R3:W0:Y:S02]  /*4340*/  SHFL.DOWN PT, R60, R61, 0x2, 0x1f ;  /* 0x08401f003d3c7f89 */ /* 0x00162400000e0000 */
.L_x_9400:
[----:B------:R-:W-:Y:S01]  /*4350*/  BSSY.RECONVERGENT B0, `(.L_x_9321) ;  /* 0x000000d000007945 */ /* 0x000fe20003800200 */
[----:B------:R-:W-:-:S03]  /*4360*/  ISETP.GT.U32.AND P2, PT, R127, 0x1b, PT ;  /* 0x0000001b7f00780c */ /* 0x000fc60003f44070 */
[----:B------:R-:W-:Y:S10]  /*4370*/  @P3 BRA `(.L_x_9322) ;  /* 0x0000000000283947 */ /* 0x000ff40003800000 */
[CC--:B0-----:R-:W-:Y:S01]  /*4380*/  FMUL.FTZ R67, R65.reuse, R60.reuse ;  /* 0x0000003c41437220 */ /* 0x0c1fe20000410000 */
[C---:B------:R-:W-:Y:S01]  /*4390*/  FMUL.FTZ R60, R66.reuse, R60 ;  /* 0x0000003c423c7220 */ /* 0x040fe20000410000 */
[CC--:B--2---:R-:W-:Y:S01]  /*43a0*/  FMUL.FTZ R2, R65.reuse, R62.reuse ;  /* 0x0000003e41027220 */ /* 0x0c4fe20000410000 */
[C---:B------:R-:W-:Y:S01]  /*43b0*/  FMUL.FTZ R62, R66.reuse, R62 ;  /* 0x0000003e423e7220 */ /* 0x040fe20000410000 */
[CC--:B----4-:R-:W-:Y:S01]  /*43c0*/  FFMA.FTZ R67, R66.reuse, R63.reuse, -R67 ;  /* 0x0000003f42437223 */ /* 0x0d0fe20000010843 */
[C---:B------:R-:W-:Y:S01]  /*43d0*/  FFMA.FTZ R60, R65.reuse, R63, R60 ;  /* 0x0000003f413c7223 */ /* 0x040fe2000001003c */
[-C--:B-1-3--:R-:W-:Y:S01]  /*43e0*/  FFMA.FTZ R66, R66, R3.reuse, -R2 ;  /* 0x0000000342427223 */ /* 0x08afe20000010802 */
[----:B------:R-:W-:Y:S01]  /*43f0*/  FFMA.FTZ R65, R65, R3, R62 ;  /* 0x0000000341417223 */ /* 0x000fe2000001003e */
[----:B------:R-:W-:Y:S01]  /*4400*/  FADD.FTZ R64, R64, R67 ;  /* 0x0000004340407221 */ /* 0x000fe20000010000 */
[----:B------:R-:W-:-:S07]  /*4410*/  FADD.FTZ R61, R61, R60 ;  /* 0x0000003c3d3d7221 */ /* 0x000fce0000010000 */
.L_x_9322:
[----:B------:R-:W-:Y:S05]  /*4420*/  BSYNC.RECONVERGENT B0 ;  /* 0x0000000000007941 */ /* 0x000fea0003800200 */
.L_x_9321:
[----:B------:R-:W-:-:S03]  /*4430*/  UMOV UR30, 0xffffffff ;  /* 0xffffffff001e7882 */ /* 0x000fc60000000000 */
[----:B------:R-:W-:Y:S05]  /*4440*/  BRA.DIV UR30, `(.L_x_9323) ;  /* 0x0000004a1e087947 */ /* 0x000fea000b800000 */
[----:B-1----:R1:W1:Y:S04]  /*4450*/  SHFL.DOWN PT, R3, R66, 0x4, 0x1f ;  /* 0x08801f0042037f89 */ /* 0x00226800000e0000 */
[----:B--2---:R2:W1:Y:S04]  /*4460*/  SHFL.DOWN PT, R62, R65, 0x4, 0x1f ;  /* 0x08801f00413e7f89 */ /* 0x00446800000e0000 */
[----:B----4-:R2:W4:Y:S04]  /*4470*/  SHFL.DOWN PT, R63, R64, 0x4, 0x1f ;  /* 0x08801f00403f7f89 */ /* 0x01052800000e0000 */
[----:B0-----:R2:W0:Y:S02]  /*4480*/  SHFL.DOWN PT, R60, R61, 0x4, 0x1f ;  /* 0x08801f003d3c7f89 */ /* 0x00142400000e0000 */
.L_x_9406:
        /* <DEDUP_REMOVED lines=9> */
[-C--:B---3--:R-:W-:Y:S01]  /*4520*/  FFMA.FTZ R66, R66, R3.reuse, -R2 ;  /* 0x0000000342427223 */ /* 0x088fe20000010802 */
[----:B--2---:R-:W-:Y:S01]  /*4530*/  FFMA.FTZ R65, R65, R3, R62 ;  /* 0x0000000341417223 */ /* 0x004fe2000001003e */
[----:B------:R-:W-:Y:S01]  /*4540*/  FADD.FTZ R64, R64, R67 ;  /* 0x0000004340407221 */ /* 0x000fe20000010000 */
[----:B------:R-:W-:-:S07]  /*4550*/  FADD.FTZ R61, R61, R60 ;  /* 0x0000003c3d3d7221 */ /* 0x000fce0000010000 */
.L_x_9325:
[----:B------:R-:W-:Y:S05]  /*4560*/  BSYNC.RECONVERGENT B0 ;  /* 0x0000000000007941 */ /* 0x000fea0003800200 */
.L_x_9324:
[----:B------:R-:W-:-:S03]  /*4570*/  UMOV UR30, 0xffffffff ;  /* 0xffffffff001e7882 */ /* 0x000fc60000000000 */
[----:B------:R-:W-:Y:S05]  /*4580*/  BRA.DIV UR30, `(.L_x_9326) ;  /* 0x0000004a1e287947 */ /* 0x000fea000b800000 */
[----:B-1----:R1:W1:Y:S04]  /*4590*/  SHFL.DOWN PT, R3, R66, 0x8, 0x1f ;  /* 0x09001f0042037f89 */ /* 0x00226800000e0000 */
[----:B------:R0:W1:Y:S04]  /*45a0*/  SHFL.DOWN PT, R62, R65, 0x8, 0x1f ;  /* 0x09001f00413e7f89 */ /* 0x00006800000e0000 */
[----:B----4-:R4:W1:Y:S04]  /*45b0*/  SHFL.DOWN PT, R63, R64, 0x8, 0x1f ;  /* 0x09001f00403f7f89 */ /* 0x01086800000e0000 */
[----:B0-----:R4:W0:Y:S02]  /*45c0*/  SHFL.DOWN PT, R60, R61, 0x8, 0x1f ;  /* 0x09001f003d3c7f89 */ /* 0x00182400000e0000 */
.L_x_9412:
        /* <DEDUP_REMOVED lines=9> */
[-C--:B---3--:R-:W-:Y:S01]  /*4660*/  FFMA.FTZ R66, R66, R3.reuse, -R2 ;  /* 0x0000000342427223 */ /* 0x088fe20000010802 */
[----:B--2---:R-:W-:Y:S01]  /*4670*/  FFMA.FTZ R65, R65, R3, R62 ;  /* 0x0000000341417223 */ /* 0x004fe2000001003e */
[----:B----4-:R-:W-:Y:S01]  /*4680*/  FADD.FTZ R64, R64, R67 ;  /* 0x0000004340407221 */ /* 0x010fe20000010000 */
[----:B------:R-:W-:-:S07]  /*4690*/  FADD.FTZ R61, R61, R60 ;  /* 0x0000003c3d3d7221 */ /* 0x000fce0000010000 */
.L_x_9328:
[----:B------:R-:W-:Y:S05]  /*46a0*/  BSYNC.RECONVERGENT B0 ;  /* 0x0000000000007941 */ /* 0x000fea0003800200 */
.L_x_9327:
[----:B------:R-:W-:-:S03]  /*46b0*/  UMOV UR30, 0xffffffff ;  /* 0xffffffff001e7882 */ /* 0x000fc60000000000 */
[----:B------:R-:W-:Y:S05]  /*46c0*/  BRA.DIV UR30, `(.L_x_9329) ;  /* 0x0000004a1e487947 */ /* 0x000fea000b800000 */
[----:B-1----:R1:W1:Y:S04]  /*46d0*/  SHFL.DOWN PT, R3, R66, 0x10, 0x1f ;  /* 0x0a001f0042037f89 */ /* 0x00226800000e0000 */
[----:B------:R0:W1:Y:S04]  /*46e0*/  SHFL.DOWN PT, R62, R65, 0x10, 0x1f ;  /* 0x0a001f00413e7f89 */ /* 0x00006800000e0000 */
[----:B------:R1:W1:Y:S04]  /*46f0*/  SHFL.DOWN PT, R63, R64, 0x10, 0x1f ;  /* 0x0a001f00403f7f89 */ /* 0x00026800000e0000 */
[----:B0-----:R0:W0:Y:S02]  /*4700*/  SHFL.DOWN PT, R60, R61, 0x10, 0x1f ;  /* 0x0a001f003d3c7f89 */ /* 0x00102400000e0000 */
.L_x_9418:
        /* <DEDUP_REMOVED lines=13> */
.L_x_9331:
[----:B------:R-:W-:Y:S05]  /*47e0*/  BSYNC.RECONVERGENT B0 ;  /* 0x0000000000007941 */ /* 0x000fea0003800200 */
.L_x_9330:
        /* <DEDUP_REMOVED lines=8> */
[----:B------:R-:W4:Y:S01]  /*4870*/  SHFL.DOWN PT, R240, R66, 0x1, 0x1f ;  /* 0x08201f0042f07f89 */ /* 0x000f2200000e0000 */
[-C--:B-1----:R-:W-:Y:S01]  /*4880*/  FMUL.FTZ R3, R55, R235.reuse ;  /* 0x000000eb37037220 */ /* 0x082fe20000410000 */
[----:B------:R-:W-:-:S02]  /*4890*/  FMUL.FTZ R2, R54, R235 ;  /* 0x000000eb36027220 */ /* 0x000fc40000410000 */
[----:B------:R-:W1:Y:S01]  /*48a0*/  SHFL.DOWN PT, R241, R65, 0x1, 0x1f ;  /* 0x08201f0041f17f89 */ /* 0x000e6200000e0000 */
[-C--:B-----5:R-:W-:Y:S01]  /*48b0*/  FFMA.FTZ R237, R54, R234.reuse, -R3 ;  /* 0x000000ea36ed7223 */ /* 0x0a0fe20000010803 */
[-C--:B------:R-:W-:Y:S01]  /*48c0*/  FFMA.FTZ R63, R55, R234.reuse, R2 ;  /* 0x000000ea373f7223 */ /* 0x080fe20000010002 */
[CC--:B------:R-:W-:Y:S01]  /*48d0*/  FMUL.FTZ R3, R53.reuse, R235.reuse ;  /* 0x000000eb35037220 */ /* 0x0c0fe20000410000 */
[----:B------:R-:W1:Y:S01]  /*48e0*/  SHFL.DOWN PT, R242, R64, 0x1, 0x1f ;  /* 0x08201f0040f27f89 */ /* 0x000e6200000e0000 */
[----:B------:R-:W-:Y:S01]  /*48f0*/  FMUL.FTZ R2, R52, R235 ;  /* 0x000000eb34027220 */ /* 0x000fe20000410000 */
[----:B0-----:R-:W-:Y:S01]  /*4900*/  FADD.FTZ R237, R60, R237 ;  /* 0x000000ed3ced7221 */ /* 0x001fe20000010000 */
[-C--:B------:R-:W-:Y:S01]  /*4910*/  FFMA.FTZ R236, R52, R234.reuse, -R3 ;  /* 0x000000ea34ec7223 */ /* 0x080fe20000010803 */
[----:B------:R-:W0:Y:S01]  /*4920*/  SHFL.IDX PT, R239, R54, RZ, 0x1f ;  /* 0x00001fff36ef7589 */ /* 0x000e2200000e0000 */
[----:B------:R-:W-:Y:S01]  /*4930*/  FFMA.FTZ R235, R53, R234, R2 ;  /* 0x000000ea35eb7223 */ /* 0x000fe20000010002 */
[----:B--2---:R-:W-:-:S02]  /*4940*/  FADD.FTZ R234, R238, R63 ;  /* 0x0000003feeea7221 */ /* 0x004fc40000010000 */
[----:B------:R-:W2:Y:S01]  /*4950*/  SHFL.IDX PT, R245, R55, RZ, 0x1f ;  /* 0x00001fff37f57589 */ /* 0x000ea200000e0000 */
[----:B---3--:R-:W-:-:S03]  /*4960*/  MOV R60, R243 ;  /* 0x000000f3003c7202 */ /* 0x008fc60000000f00 */
[----:B------:R4:W3:Y:S02]  /*4970*/  SHFL.DOWN PT, R244, R61, 0x1, 0x1f ;  /* 0x08201f003df47f89 */ /* 0x0008e400000e0000 */
[----:B----4-:R-:W-:-:S07]  /*4980*/  MOV R61, R67 ;  /* 0x00000043003d7202 */ /* 0x010fce0000000f00 */
.L_x_9432:
        /* <DEDUP_REMOVED lines=15> */
.L_x_9334:
[----:B------:R-:W-:Y:S05]  /*4a80*/  BSYNC.RECONVERGENT B0 ;  /* 0x0000000000007941 */ /* 0x000fea0003800200 */
.L_x_9333:
        /* <DEDUP_REMOVED lines=16> */
.L_x_9316:
[----:B------:R-:W-:Y:S05]  /*4b90*/  WARPSYNC.ALL ;  /* 0x0000000000007948 */ /* 0x000fea0003800000 */
[----:B------:R-:W-:Y:S01]  /*4ba0*/  BAR.SYNC.DEFER_BLOCKING 0x0 ;  /* 0x0000000000007b1d */ /* 0x000fe20000010000 */
[----:B------:R-:W-:Y:S01]  /*4bb0*/  ISETP.NE.AND P0, PT, R130, RZ, PT ;  /* 0x000000ff8200720c */ /* 0x000fe20003f05270 */
[----:B--2---:R-:W-:Y:S01]  /*4bc0*/  FADD.FTZ R64, -R77, R233 ;  /* 0x000000e94d407221 */ /* 0x004fe20000010100 */
[C---:B------:R-:W-:Y:S02]  /*4bd0*/  ISETP.GT.AND P2, PT, R125.reuse, 0x1e, PT ;  /* 0x0000001e7d00780c */ /* 0x040fe40003f44270 */
[----:B------:R-:W-:Y:S01]  /*4be0*/  ISETP.GT.AND P3, PT, R125, 0xf, PT ;  /* 0x0000000f7d00780c */ /* 0x000fe20003f64270 */
[----:B------:R-:W-:Y:S01]  /*4bf0*/  BSSY.RECONVERGENT B0, `(.L_x_9335) ;  /* 0x00001b4000007945 */ /* 0x000fe20003800200 */
[----:B------:R-:W2:Y:S07]  /*4c00*/  LDS.64 R2, [R129+0x14f8] ;  /* 0x0014f80081027984 */ /* 0x000eae0000000a00 */
[----:B-1----:R1:W-:Y:S01]  /*4c10*/  @!P0 STS.128 [UR22+0x2af0], R52 ;  /* 0x002af034ff008988 */ /* 0x0023e20008000c16 */
[-C--:B--2---:R-:W-:Y:S01]  /*4c20*/  FMUL.FTZ R56, R2, R75.reuse ;  /* 0x0000004b02387220 */ /* 0x084fe20000410000 */
[----:B------:R-:W-:-:S03]  /*4c30*/  FMUL.FTZ R75, R3, R75 ;  /* 0x0000004b034b7220 */ /* 0x000fc60000410000 */
[-C--:B------:R-:W-:Y:S01]  /*4c40*/  FFMA.FTZ R56, R3, R74.reuse, -R56 ;  /* 0x0000004a03387223 */ /* 0x080fe20000010838 */
        /* <DEDUP_REMOVED lines=31> */
[----:B------:R-:W-:Y:S02]  /*4e40*/  FFMA.FTZ R179, R72, R137, -R173 ;  /* 0x0000008948b37223 */ /* 0x000fe400000108ad */
        /* <DEDUP_REMOVED lines=18> */
[----:B------:R-:W-:Y:S01]  /*4f70*/  FFMA.FTZ R57, R0, R226, RZ ;  /* 0x000000e200397223 */ /* 0x000fe200000100ff */
[----:B------:R-:W-:Y:S01]  /*4f80*/  FADD.FTZ R226, -R91, R226 ;  /* 0x000000e25be27221 */ /* 0x000fe20000010100 */
[C---:B------:R-:W-:Y:S01]  /*4f90*/  FMUL.FTZ R3, R185.reuse, R162 ;  /* 0x000000a2b9037220 */ /* 0x040fe20000410000 */
[-C--:B------:R-:W-:Y:S01]  /*4fa0*/  FMUL.FTZ R185, R185, R146.reuse ;  /* 0x00000092b9b97220 */ /* 0x080fe20000410000 */
[----:B------:R-:W-:Y:S01]  /*4fb0*/  FFMA.FTZ R56, R106, R217, R57 ;  /* 0x000000d96a387223 */ /* 0x000fe20000010039 */
[----:B------:R-:W-:Y:S01]  /*4fc0*/  FADD.FTZ R217, -R90, R217 ;  /* 0x000000d95ad97221 */ /* 0x000fe20000010100 */
[C---:B------:R-:W-:Y:S01]  /*4fd0*/  FFMA.FTZ R2, R186.reuse, R146, -R3 ;  /* 0x00000092ba027223 */ /* 0x040fe20000010803 */
[----:B------:R-:W-:Y:S01]  /*4fe0*/  FFMA.FTZ R186, R186, R162, R185 ;  /* 0x000000a2baba7223 */ /* 0x000fe200000100b9 */
[----:B------:R-:W-:Y:S01]  /*4ff0*/  FFMA.FTZ R59, R105, R212, R56 ;  /* 0x000000d4693b7223 */ /* 0x000fe20000010038 */
[----:B------:R-:W-:Y:S01]  /*5000*/  FADD.FTZ R212, -R89, R212 ;  /* 0x000000d459d47221 */ /* 0x000fe20000010100 */
[----:B------:R-:W-:Y:S01]  /*5010*/  FADD.FTZ R147, R147, R2 ;  /* 0x0000000293937221 */ /* 0x000fe20000010000 */
[----:B------:R-:W-:-:S03]  /*5020*/  FADD.FTZ R163, R163, R186 ;  /* 0x000000baa3a37221 */ /* 0x000fc60000010000 */
[C---:B------:R-:W-:Y:S01]  /*5030*/  FMUL.FTZ R3, R187.reuse, R147 ;  /* 0x00000093bb037220 */ /* 0x040fe20000410000 */
[----:B------:R-:W-:-:S03]  /*5040*/  FMUL.FTZ R2, R187, R163 ;  /* 0x000000a3bb027220 */ /* 0x000fc60000410000 */
[C---:B------:R-:W-:Y:S01]  /*5050*/  FFMA.FTZ R3, R188.reuse, R163, R3 ;  /* 0x000000a3bc037223 */ /* 0x040fe20000010003 */
[----:B------:R-:W-:Y:S01]  /*5060*/  FFMA.FTZ R57, R188, R147, -R2 ;  /* 0x00000093bc397223 */ /* 0x000fe20000010802 */
[----:B------:R-:W-:Y:S01]  /*5070*/  FFMA.FTZ R2, R104, R227, R59 ;  /* 0x000000e368027223 */ /* 0x000fe2000001003b */
[----:B------:R-:W-:Y:S01]  /*5080*/  FMUL.FTZ R59, R73, R155 ;  /* 0x0000009b493b7220 */ /* 0x000fe20000410000 */
[----:B------:R-:W-:Y:S01]  /*5090*/  FADD.FTZ R164, R164, R3 ;  /* 0x00000003a4a47221 */ /* 0x000fe20000010000 */
[----:B------:R-:W-:Y:S01]  /*50a0*/  FADD.FTZ R148, R148, R57 ;  /* 0x0000003994947221 */ /* 0x000fe20000010000 */
[----:B------:R-:W-:Y:S01]  /*50b0*/  FFMA.FTZ R57, R103, R216, R2 ;  /* 0x000000d867397223 */ /* 0x000fe20000010002 */
[----:B------:R-:W-:Y:S01]  /*50c0*/  FFMA.FTZ R60, R72, R135, -R59 ;  /* 0x00000087483c7223 */ /* 0x000fe2000001083b */
[C---:B------:R-:W-:Y:S01]  /*50d0*/  FMUL.FTZ R3, R189.reuse, R164 ;  /* 0x000000a4bd037220 */ /* 0x040fe20000410000 */
[----:B------:R-:W-:Y:S01]  /*50e0*/  FMUL.FTZ R189, R189, R148 ;  /* 0x00000094bdbd7220 */ /* 0x000fe20000410000 */
[----:B------:R-:W-:Y:S01]  /*50f0*/  FFMA.FTZ R58, R102, R219, R57 ;  /* 0x000000db663a7223 */ /* 0x000fe20000010039 */
[----:B------:R-:W-:Y:S01]  /*5100*/  FMUL.FTZ R59, R73, R156 ;  /* 0x0000009c493b7220 */ /* 0x000fe20000410000 */
[C---:B------:R-:W-:Y:S01]  /*5110*/  FFMA.FTZ R2, R190.reuse, R148, -R3 ;  /* 0x00000094be027223 */ /* 0x040fe20000010803 */
[----:B------:R-:W-:Y:S01]  /*5120*/  FFMA.FTZ R190, R190, R164, R189 ;  /* 0x000000a4bebe7223 */ /* 0x000fe200000100bd */
[----:B------:R-:W-:Y:S01]  /*5130*/  FFMA.FTZ R3, R0, -R213, RZ ;  /* 0x800000d500037223 */ /* 0x000fe200000100ff */
[----:B------:R-:W-:Y:S01]  /*5140*/  FFMA.FTZ R57, R101, R214, R58 ;  /* 0x000000d665397223 */ /* 0x000fe2000001003a */
[----:B------:R-:W-:Y:S01]  /*5150*/  FADD.FTZ R149, R149, R2 ;  /* 0x0000000295957221 */ /* 0x000fe20000010000 */
[----:B------:R-:W-:Y:S01]  /*5160*/  FADD.FTZ R165, R165, R190 ;  /* 0x000000bea5a57221 */ /* 0x000fe20000010000 */
[----:B------:R-:W-:Y:S01]  /*5170*/  FFMA.FTZ R56, R106, -R211, R3 ;  /* 0x800000d36a387223 */ /* 0x000fe20000010003 */
[----:B-1----:R-:W-:Y:S01]  /*5180*/  FFMA.FTZ R52, R100, R221, R57 ;  /* 0x000000dd64347223 */ /* 0x002fe20000010039 */
[C---:B------:R-:W-:Y:S01]  /*5190*/  FMUL.FTZ R3, R191.reuse, R149 ;  /* 0x00000095bf037220 */ /* 0x040fe20000410000 */
[-C--:B------:R-:W-:Y:S01]  /*51a0*/  FMUL.FTZ R2, R191, R165.reuse ;  /* 0x000000a5bf027220 */ /* 0x080fe20000410000 */
[----:B------:R-:W-:Y:S01]  /*51b0*/  FFMA.FTZ R55, R105, -R208, R56 ;  /* 0x800000d069377223 */ /* 0x000fe20000010038 */
[----:B------:R-:W-:Y:S01]  /*51c0*/  FADD.FTZ R57, RZ, R232 ;  /* 0x000000e8ff397221 */ /* 0x000fe20000010000 */
        /* <DEDUP_REMOVED lines=32> */
[----:B------:R-:W-:Y:S01]  /*53d0*/  FMUL.FTZ R55, R73, R135 ;  /* 0x0000008749377220 */ /* 0x000fe20000410000 */
[----:B------:R-:W-:Y:S01]  /*53e0*/  FADD.FTZ R231, -R76, R231 ;  /* 0x000000e74ce77221 */ /* 0x000fe20000010100 */
[----:B------:R-:W-:Y:S01]  /*53f0*/  FFMA.FTZ R52, R96, -R215, R3 ;  /* 0x800000d760347223 */ /* 0x000fe20000010003 */
[-C--:B------:R-:W-:Y:S01]  /*5400*/  FMUL.FTZ R2, R108, R155.reuse ;  /* 0x0000009b6c027220 */ /* 0x080fe20000410000 */
[C---:B------:R-:W-:Y:S01]  /*5410*/  FFMA.FTZ R58, R72.reuse, R155, R55 ;  /* 0x0000009b483a7223 */ /* 0x040fe20000010037 */
[----:B------:R-:W-:Y:S01]  /*5420*/  FFMA.FTZ R174, R72, R136, -R59 ;  /* 0x0000008848ae7223 */ /* 0x000fe2000001083b */
[----:B------:R-:W-:Y:S01]  /*5430*/  FFMA.FTZ R3, R95, -R228, R52 ;  /* 0x800000e45f037223 */ /* 0x000fe20000010034 */
[----:B------:R-:W-:Y:S01]  /*5440*/  FMUL.FTZ R52, R57, R2 ;  /* 0x0000000239347220 */ /* 0x000fe20000410000 */
[----:B------:R-:W-:Y:S01]  /*5450*/  FMUL.FTZ R58, R231, R58 ;  /* 0x0000003ae73a7220 */ /* 0x000fe20000410000 */
[----:B------:R-:W-:Y:S01]  /*5460*/  FMUL.FTZ R67, R119, R152 ;  /* 0x0000009877437220 */ /* 0x000fe20000410000 */
[----:B------:R-:W-:Y:S01]  /*5470*/  FFMA.FTZ R56, R94, -R222, R3 ;  /* 0x800000de5e387223 */ /* 0x000fe20000010003 */
[C---:B------:R-:W-:Y:S01]  /*5480*/  FMUL.FTZ R3, R197.reuse, R152 ;  /* 0x00000098c5037220 */ /* 0x040fe20000410000 */
[----:B------:R-:W-:Y:S01]  /*5490*/  FMUL.FTZ R197, R197, R168 ;  /* 0x000000a8c5c57220 */ /* 0x000fe20000410000 */
[----:B------:R-:W-:Y:S01]  /*54a0*/  FFMA.FTZ R52, R231, R62, -R52 ;  /* 0x0000003ee7347223 */ /* 0x000fe20000010834 */
[----:B------:R-:W-:Y:S01]  /*54b0*/  FFMA.FTZ R55, R93, -R229, R56 ;  /* 0x800000e55d377223 */ /* 0x000fe20000010038 */
[C---:B------:R-:W-:Y:S01]  /*54c0*/  FFMA.FTZ R56, R57.reuse, R60, R58 ;  /* 0x0000003c39387223 */ /* 0x040fe2000001003a */
[C---:B------:R-:W-:Y:S01]  /*54d0*/  FFMA.FTZ R58, R198.reuse, R168, R3 ;  /* 0x000000a8c63a7223 */ /* 0x040fe20000010003 */
[----:B------:R-:W-:Y:S01]  /*54e0*/  FFMA.FTZ R198, R198, R152, -R197 ;  /* 0x00000098c6c67223 */ /* 0x000fe200000108c5 */
[----:B------:R-:W-:Y:S01]  /*54f0*/  FMUL.FTZ R62, R57, R62 ;  /* 0x0000003e393e7220 */ /* 0x000fe20000410000 */
[----:B------:R-:W-:Y:S01]  /*5500*/  FFMA.FTZ R55, R92, -R57, R55 ;  /* 0x800000395c377223 */ /* 0x000fe20000010037 */
[----:B------:R-:W-:Y:S01]  /*5510*/  FADD.FTZ R169, R169, R58 ;  /* 0x0000003aa9a97221 */ /* 0x000fe20000010000 */
[----:B------:R-:W-:Y:S01]  /*5520*/  FADD.FTZ R153, R153, R198 ;  /* 0x000000c699997221 */ /* 0x000fe20000010000 */
[----:B------:R-:W-:Y:S01]  /*5530*/  FMUL.FTZ R57, R73, R136 ;  /* 0x0000008849397220 */ /* 0x000fe20000410000 */
[C---:B------:R-:W-:Y:S01]  /*5540*/  FMUL.FTZ R3, R107.reuse, R156 ;  /* 0x0000009c6b037220 */ /* 0x040fe20000410000 */
[----:B------:R-:W-:Y:S01]  /*5550*/  FMUL.FTZ R136, R107, R136 ;  /* 0x000000886b887220 */ /* 0x000fe20000410000 */
[C---:B------:R-:W-:Y:S01]  /*5560*/  FMUL.FTZ R58, R200.reuse, R153 ;  /* 0x00000099c83a7220 */ /* 0x040fe20000410000 */
[----:B------:R-:W-:Y:S01]  /*5570*/  FMUL.FTZ R200, R200, R169 ;  /* 0x000000a9c8c87220 */ /* 0x000fe20000410000 */
[----:B------:R-:W-:Y:S01]  /*5580*/  FFMA.FTZ R59, R72, R156, R57 ;  /* 0x0000009c483b7223 */ /* 0x000fe20000010039 */
[----:B------:R-:W-:Y:S01]  /*5590*/  FMUL.FTZ R63, R229, R3 ;  /* 0x00000003e53f7220 */ /* 0x000fe20000410000 */
[C---:B------:R-:W-:Y:S01]  /*55a0*/  FFMA.FTZ R57, R199.reuse, R169, R58 ;  /* 0x000000a9c7397223 */ /* 0x040fe2000001003a */
[----:B------:R-:W-:Y:S01]  /*55b0*/  FFMA.FTZ R199, R199, R153, -R200 ;  /* 0x00000099c7c77223 */ /* 0x000fe200000108c8 */
[-C--:B------:R-:W-:Y:S01]  /*55c0*/  FMUL.FTZ R61, R229, R136.reuse ;  /* 0x00000088e53d7220 */ /* 0x080fe20000410000 */
[----:B------:R-:W-:Y:S01]  /*55d0*/  FMUL.FTZ R176, R64, R59 ;  /* 0x0000003b40b07220 */ /* 0x000fe20000410000 */
[----:B------:R-:W-:Y:S01]  /*55e0*/  FADD.FTZ R170, R170, R57 ;  /* 0x00000039aaaa7221 */ /* 0x000fe20000010000 */
[----:B------:R-:W-:Y:S01]  /*55f0*/  FADD.FTZ R154, R154, R199 ;  /* 0x000000c79a9a7221 */ /* 0x000fe20000010000 */
[----:B------:R-:W-:Y:S01]  /*5600*/  FMUL.FTZ R58, R122, R169 ;  /* 0x000000a97a3a7220 */ /* 0x000fe20000410000 */
[C---:B------:R-:W-:Y:S01]  /*5610*/  FFMA.FTZ R63, R64.reuse, R136, -R63 ;  /* 0x00000088403f7223 */ /* 0x040fe2000001083f */
[C---:B------:R-:W-:Y:S01]  /*5620*/  FMUL.FTZ R57, R121.reuse, R170 ;  /* 0x000000aa79397220 */ /* 0x040fe20000410000 */
[----:B------:R-:W-:Y:S01]  /*5630*/  FMUL.FTZ R60, R121, R154 ;  /* 0x0000009a793c7220 */ /* 0x000fe20000410000 */
[----:B------:R-:W-:Y:S01]  /*5640*/  FFMA.FTZ R53, R231, R2, R62 ;  /* 0x00000002e7357223 */ /* 0x000fe2000001003e */
[----:B------:R-:W-:Y:S01]  /*5650*/  FFMA.FTZ R64, R64, R3, R61 ;  /* 0x0000000340407223 */ /* 0x000fe2000001003d */
[----:B------:R-:W-:Y:S01]  /*5660*/  FMUL.FTZ R62, R122, R153 ;  /* 0x000000997a3e7220 */ /* 0x000fe20000410000 */
[----:B------:R-:W-:Y:S01]  /*5670*/  FMUL.FTZ R59, R213, R60 ;  /* 0x0000003cd53b7220 */ /* 0x000fe20000410000 */
[----:B------:R-:W-:Y:S01]  /*5680*/  FMUL.FTZ R66, R211, R58 ;  /* 0x0000003ad3427220 */ /* 0x000fe20000410000 */
[----:B------:R-:W-:Y:S01]  /*5690*/  FMUL.FTZ R65, R213, R57 ;  /* 0x00000039d5417220 */ /* 0x000fe20000410000 */
[----:B------:R-:W-:Y:S01]  /*56a0*/  FMUL.FTZ R136, R120, R151 ;  /* 0x0000009778887220 */ /* 0x000fe20000410000 */
[----:B------:R-:W-:Y:S01]  /*56b0*/  FFMA.FTZ R61, R226, R57, R59 ;  /* 0x00000039e23d7223 */ /* 0x000fe2000001003b */
[----:B------:R-:W-:Y:S01]  /*56c0*/  FMUL.FTZ R59, R119, R168 ;  /* 0x000000a8773b7220 */ /* 0x000fe20000410000 */
[-C--:B------:R-:W-:Y:S01]  /*56d0*/  FFMA.FTZ R66, R217, R62.reuse, -R66 ;  /* 0x0000003ed9427223 */ /* 0x080fe20000010842 */
[----:B------:R-:W-:Y:S01]  /*56e0*/  FMUL.FTZ R62, R211, R62 ;  /* 0x0000003ed33e7220 */ /* 0x000fe20000410000 */
[----:B------:R-:W-:Y:S01]  /*56f0*/  FADD.FTZ R61, RZ, R61 ;  /* 0x0000003dff3d7221 */ /* 0x000fe20000010000 */
[----:B------:R-:W-:Y:S01]  /*5700*/  FMUL.FTZ R75, R208, R59 ;  /* 0x0000003bd04b7220 */ /* 0x000fe20000410000 */
[----:B------:R-:W-:Y:S01]  /*5710*/  FFMA.FTZ R65, R226, R60, -R65 ;  /* 0x0000003ce2417223 */ /* 0x000fe20000010841 */
[----:B------:R-:W-:Y:S01]  /*5720*/  FFMA.FTZ R62, R217, R58, R62 ;  /* 0x0000003ad93e7223 */ /* 0x000fe2000001003e */
[----:B------:R-:W-:Y:S01]  /*5730*/  FMUL.FTZ R60, R120, R167 ;  /* 0x000000a7783c7220 */ /* 0x000fe20000410000 */
[-C--:B------:R-:W-:Y:S01]  /*5740*/  FFMA.FTZ R74, R212, R67.reuse, -R75 ;  /* 0x00000043d44a7223 */ /* 0x080fe2000001084b */
[----:B------:R-:W-:Y:S01]  /*5750*/  FMUL.FTZ R67, R208, R67 ;  /* 0x00000043d0437220 */ /* 0x000fe20000410000 */
[----:B------:R-:W-:Y:S01]  /*5760*/  FADD.FTZ R61, R61, R62 ;  /* 0x0000003e3d3d7221 */ /* 0x000fe20000010000 */
[----:B------:R-:W-:Y:S01]  /*5770*/  FADD.FTZ R227, -R88, R227 ;  /* 0x000000e358e37221 */ /* 0x000fe20000010100 */
[----:B------:R-:W-:Y:S01]  /*5780*/  FADD.FTZ R65, RZ, R65 ;  /* 0x00000041ff417221 */ /* 0x000fe20000010000 */
[----:B------:R-:W-:Y:S01]  /*5790*/  FFMA.FTZ R62, R212, R59, R67 ;  /* 0x0000003bd43e7223 */ /* 0x000fe20000010043 */
[C---:B------:R-:W-:Y:S01]  /*57a0*/  FMUL.FTZ R172, R209.reuse, R136 ;  /* 0x00000088d1ac7220 */ /* 0x040fe20000410000 */
[-C--:B------:R-:W-:Y:S01]  /*57b0*/  FMUL.FTZ R67, R209, R60.reuse ;  /* 0x0000003cd1437220 */ /* 0x080fe20000410000 */
[----:B------:R-:W-:Y:S01]  /*57c0*/  FADD.FTZ R65, R65, R66 ;  /* 0x0000004241417221 */ /* 0x000fe20000010000 */
[----:B------:R-:W-:Y:S01]  /*57d0*/  FADD.FTZ R61, R61, R62 ;  /* 0x0000003e3d3d7221 */ /* 0x000fe20000010000 */
[C---:B------:R-:W-:Y:S01]  /*57e0*/  FFMA.FTZ R172, R227.reuse, R60, R172 ;  /* 0x0000003ce3ac7223 */ /* 0x040fe200000100ac */
[----:B------:R-:W-:Y:S01]  /*57f0*/  FFMA.FTZ R136, R227, R136, -R67 ;  /* 0x00000088e3887223 */ /* 0x000fe20000010843 */
[----:B------:R-:W-:Y:S01]  /*5800*/  FMUL.FTZ R62, R118, R165 ;  /* 0x000000a5763e7220 */ /* 0x000fe20000410000 */
[----:B------:R-:W-:Y:S01]  /*5810*/  FMUL.FTZ R67, R117, R150 ;  /* 0x0000009675437220 */ /* 0x000fe20000410000 */
[----:B------:R-:W-:Y:S01]  /*5820*/  FFMA.FTZ R229, R229, R174, R176 ;  /* 0x000000aee5e57223 */ /* 0x000fe200000100b0 */
[----:B------:R-:W-:Y:S01]  /*5830*/  FADD.FTZ R65, R65, R74 ;  /* 0x0000004a41417221 */ /* 0x000fe20000010000 */
[----:B------:R-:W-:Y:S01]  /*5840*/  FADD.FTZ R172, R61, R172 ;  /* 0x000000ac3dac7221 */ /* 0x000fe20000010000 */
[----:B------:R-:W-:Y:S01]  /*5850*/  FMUL.FTZ R61, R117, R166 ;  /* 0x000000a6753d7220 */ /* 0x000fe20000410000 */
[----:B------:R-:W-:Y:S01]  /*5860*/  FADD.FTZ R219, -R86, R219 ;  /* 0x000000db56db7221 */ /* 0x000fe20000010100 */
[----:B------:R-:W-:Y:S01]  /*5870*/  FMUL.FTZ R74, R118, R149 ;  /* 0x00000095764a7220 */ /* 0x000fe20000410000 */
[----:B------:R-:W-:Y:S01]  /*5880*/  FMUL.FTZ R174, R207, R62 ;  /* 0x0000003ecfae7220 */ /* 0x000fe20000410000 */
[----:B------:R-:W-:Y:S01]  /*5890*/  FADD.FTZ R216, -R87, R216 ;  /* 0x000000d857d87221 */ /* 0x000fe20000010100 */
[C---:B------:R-:W-:Y:S01]  /*58a0*/  FMUL.FTZ R75, R206.reuse, R67 ;  /* 0x00000043ce4b7220 */ /* 0x040fe20000410000 */
[----:B------:R-:W-:Y:S01]  /*58b0*/  FFMA.FTZ R56, R39, R155, R56 ;  /* 0x0000009b27387223 */ /* 0x000fe20000010038 */
[-C--:B------:R-:W-:Y:S01]  /*58c0*/  FMUL.FTZ R66, R206, R61.reuse ;  /* 0x0000003dce427220 */ /* 0x080fe20000410000 */
[-C--:B------:R-:W-:Y:S01]  /*58d0*/  FFMA.FTZ R135, R219, R74.reuse, -R174 ;  /* 0x0000004adb877223 */ /* 0x080fe200000108ae */
[C---:B------:R-:W-:Y:S01]  /*58e0*/  FFMA.FTZ R75, R216.reuse, R61, R75 ;  /* 0x0000003dd84b7223 */ /* 0x040fe2000001004b */
[----:B------:R-:W-:Y:S01]  /*58f0*/  FADD.FTZ R136, R65, R136 ;  /* 0x0000008841887221 */ /* 0x000fe20000010000 */
[----:B------:R-:W-:Y:S01]  /*5900*/  FMUL.FTZ R74, R207, R74 ;  /* 0x0000004acf4a7220 */ /* 0x000fe20000410000 */
[C---:B------:R-:W-:Y:S01]  /*5910*/  FMUL.FTZ R155, R115.reuse, R148 ;  /* 0x00000094739b7220 */ /* 0x040fe20000410000 */
        /* <DEDUP_REMOVED lines=9> */
[----:B------:R-:W-:Y:S01]  /*59b0*/  FFMA.FTZ R171, R214, R65, R171 ;  /* 0x00000041d6ab7223 */ /* 0x000fe200000100ab */
[----:B------:R-:W-:Y:S01]  /*59c0*/  FFMA.FTZ R67, R38, R156, R229 ;  /* 0x0000009c26437223 */ /* 0x000fe200000100e5 */
[----:B------:R-:W-:Y:S01]  /*59d0*/  FFMA.FTZ R156, R214, R155, -R66 ;  /* 0x0000009bd69c7223 */ /* 0x000fe20000010842 */
[----:B------:R-:W-:Y:S01]  /*59e0*/  FMUL.FTZ R66, R110, R157 ;  /* 0x0000009d6e427220 */ /* 0x000fe20000410000 */
[----:B------:R-:W-:Y:S01]  /*59f0*/  FADD.FTZ R75, R74, R171 ;  /* 0x000000ab4a4b7221 */ /* 0x000fe20000010000 */
[-C--:B------:R-:W-:Y:S01]  /*5a00*/  FMUL.FTZ R171, R73, R137.reuse ;  /* 0x0000008949ab7220 */ /* 0x080fe20000410000 */
[----:B------:R-:W-:Y:S01]  /*5a10*/  FADD.FTZ R135, R136, R135 ;  /* 0x0000008788877221 */ /* 0x000fe20000010000 */
[----:B------:R-:W-:Y:S01]  /*5a20*/  FADD.FTZ R155, -R78, R220 ;  /* 0x000000dc4e9b7221 */ /* 0x000fe20000010100 */
[----:B------:R-:W-:Y:S01]  /*5a30*/  FMUL.FTZ R137, R110, R137 ;  /* 0x000000896e897220 */ /* 0x000fe20000410000 */
[----:B------:R-:W-:Y:S01]  /*5a40*/  FMUL.FTZ R172, R222, R66 ;  /* 0x00000042deac7220 */ /* 0x000fe20000410000 */
[----:B------:R-:W-:Y:S01]  /*5a50*/  FMUL.FTZ R136, R116, R147 ;  /* 0x0000009374887220 */ /* 0x000fe20000410000 */
[----:B------:R-:W-:Y:S01]  /*5a60*/  FFMA.FTZ R174, R72, R157, R171 ;  /* 0x0000009d48ae7223 */ /* 0x000fe200000100ab */
[----:B------:R-:W-:Y:S01]  /*5a70*/  FMUL.FTZ R74, R116, R163 ;  /* 0x000000a3744a7220 */ /* 0x000fe20000410000 */
[-C--:B------:R-:W-:Y:S01]  /*5a80*/  FFMA.FTZ R171, R155, R137.reuse, -R172 ;  /* 0x000000899bab7223 */ /* 0x080fe200000108ac */
[----:B------:R-:W-:Y:S01]  /*5a90*/  FADD.FTZ R221, -R84, R221 ;  /* 0x000000dd54dd7221 */ /* 0x000fe20000010100 */
[C---:B------:R-:W-:Y:S01]  /*5aa0*/  FMUL.FTZ R172, R203.reuse, R136 ;  /* 0x00000088cbac7220 */ /* 0x040fe20000410000 */
[----:B------:R-:W-:Y:S01]  /*5ab0*/  FMUL.FTZ R176, R222, R137 ;  /* 0x00000089deb07220 */ /* 0x000fe20000410000 */
[----:B------:R-:W-:Y:S01]  /*5ac0*/  FMUL.FTZ R137, R203, R74 ;  /* 0x0000004acb897220 */ /* 0x000fe20000410000 */
[----:B------:R-:W-:Y:S01]  /*5ad0*/  FMUL.FTZ R181, R155, R174 ;  /* 0x000000ae9bb57220 */ /* 0x000fe20000410000 */
[----:B------:R-:W-:Y:S01]  /*5ae0*/  FFMA.FTZ R172, R221, R74, R172 ;  /* 0x0000004addac7223 */ /* 0x000fe200000100ac */
[----:B------:R-:W-:Y:S01]  /*5af0*/  FFMA.FTZ R155, R155, R66, R176 ;  /* 0x000000429b9b7223 */ /* 0x000fe200000100b0 */
[----:B------:R-:W-:Y:S01]  /*5b00*/  FFMA.FTZ R174, R221, R136, -R137 ;  /* 0x00000088ddae7223 */ /* 0x000fe20000010889 */
[----:B------:R-:W-:Y:S01]  /*5b10*/  FMUL.FTZ R137, R113, R146 ;  /* 0x0000009271897220 */ /* 0x000fe20000410000 */
[----:B------:R-:W-:Y:S01]  /*5b20*/  FADD.FTZ R172, R75, R172 ;  /* 0x000000ac4bac7221 */ /* 0x000fe20000010000 */
[----:B------:R-:W-:Y:S01]  /*5b30*/  FMUL.FTZ R136, R114, R161 ;  /* 0x000000a172887220 */ /* 0x000fe20000410000 */
[----:B------:R-:W-:Y:S01]  /*5b40*/  FMUL.FTZ R75, R113, R162 ;  /* 0x000000a2714b7220 */ /* 0x000fe20000410000 */
[----:B------:R-:W-:Y:S01]  /*5b50*/  FADD.FTZ R135, R135, R156 ;  /* 0x0000009c87877221 */ /* 0x000fe20000010000 */
[----:B------:R-:W-:Y:S01]  /*5b60*/  FADD.FTZ R218, -R83, R218 ;  /* 0x000000da53da7221 */ /* 0x000fe20000010100 */
[----:B------:R-:W-:Y:S01]  /*5b70*/  FADD.FTZ R223, -R82, R223 ;  /* 0x000000df52df7221 */ /* 0x000fe20000010100 */
[----:B------:R-:W-:Y:S01]  /*5b80*/  FMUL.FTZ R173, R202, R137 ;  /* 0x00000089caad7220 */ /* 0x000fe20000410000 */
[----:B------:R-:W-:Y:S01]  /*5b90*/  FMUL.FTZ R176, R114, R145 ;  /* 0x0000009172b07220 */ /* 0x000fe20000410000 */
[----:B------:R-:W-:Y:S01]  /*5ba0*/  FMUL.FTZ R178, R201, R136 ;  /* 0x00000088c9b27220 */ /* 0x000fe20000410000 */
[-C--:B------:R-:W-:Y:S01]  /*5bb0*/  FMUL.FTZ R156, R202, R75.reuse ;  /* 0x0000004bca9c7220 */ /* 0x080fe20000410000 */
[C---:B------:R-:W-:Y:S01]  /*5bc0*/  FFMA.FTZ R173, R218.reuse, R75, R173 ;  /* 0x0000004bdaad7223 */ /* 0x040fe200000100ad */
[----:B------:R-:W-:Y:S01]  /*5bd0*/  FADD.FTZ R174, R135, R174 ;  /* 0x000000ae87ae7221 */ /* 0x000fe20000010000 */
[-C--:B------:R-:W-:Y:S01]  /*5be0*/  FFMA.FTZ R178, R223, R176.reuse, -R178 ;  /* 0x000000b0dfb27223 */ /* 0x080fe200000108b2 */
[----:B------:R-:W-:Y:S01]  /*5bf0*/  FFMA.FTZ R137, R218, R137, -R156 ;  /* 0x00000089da897223 */ /* 0x000fe2000001089c */
[----:B------:R-:W-:Y:S01]  /*5c00*/  FMUL.FTZ R176, R201, R176 ;  /* 0x000000b0c9b07220 */ /* 0x000fe20000410000 */
[----:B------:R-:W-:Y:S01]  /*5c10*/  FMUL.FTZ R135, R111, R160 ;  /* 0x000000a06f877220 */ /* 0x000fe20000410000 */
[----:B------:R-:W-:Y:S01]  /*5c20*/  FADD.FTZ R172, R172, R173 ;  /* 0x000000adacac7221 */ /* 0x000fe20000010000 */
[----:B------:R-:W-:Y:S01]  /*5c30*/  FADD.FTZ R230, -R81, R230 ;  /* 0x000000e651e67221 */ /* 0x000fe20000010100 */
[----:B------:R-:W-:Y:S01]  /*5c40*/  FFMA.FTZ R173, R223, R136, R176 ;  /* 0x00000088dfad7223 */ /* 0x000fe200000100b0 */
[----:B------:R-:W-:Y:S01]  /*5c50*/  FADD.FTZ R137, R174, R137 ;  /* 0x00000089ae897221 */ /* 0x000fe20000010000 */
[-C--:B------:R-:W-:Y:S01]  /*5c60*/  FMUL.FTZ R156, R210, R135.reuse ;  /* 0x00000087d29c7220 */ /* 0x080fe20000410000 */
[----:B------:R-:W-:Y:S01]  /*5c70*/  FFMA.FTZ R177, R230, R135, R177 ;  /* 0x00000087e6b17223 */ /* 0x000fe200000100b1 */
[----:B------:R-:W-:Y:S01]  /*5c80*/  FADD.FTZ R172, R172, R173 ;  /* 0x000000adacac7221 */ /* 0x000fe20000010000 */
[----:B------:R-:W-:Y:S01]  /*5c90*/  FADD.FTZ R178, R137, R178 ;  /* 0x000000b289b27221 */ /* 0x000fe20000010000 */
[----:B------:R-:W-:Y:S01]  /*5ca0*/  FFMA.FTZ R175, R230, R175, -R156 ;  /* 0x000000afe6af7223 */ /* 0x000fe2000001089c */
[C---:B------:R-:W-:Y:S01]  /*5cb0*/  FMUL.FTZ R156, R112.reuse, R159 ;  /* 0x0000009f709c7220 */ /* 0x040fe20000410000 */
[----:B------:R-:W-:Y:S01]  /*5cc0*/  FMUL.FTZ R137, R109, R158 ;  /* 0x0000009e6d897220 */ /* 0x000fe20000410000 */
[----:B------:R-:W-:Y:S01]  /*5cd0*/  FMUL.FTZ R174, R112, R143 ;  /* 0x0000008f70ae7220 */ /* 0x000fe20000410000 */
[----:B------:R-:W-:Y:S01]  /*5ce0*/  FFMA.FTZ R222, R222, R179, R181 ;  /* 0x000000b3dede7223 */ /* 0x000fe200000100b5 */
[----:B------:R-:W-:Y:S01]  /*5cf0*/  FADD.FTZ R172, R172, R177 ;  /* 0x000000b1acac7221 */ /* 0x000fe20000010000 */
[----:B------:R-:W-:Y:S01]  /*5d00*/  FADD.FTZ R225, -R80, R225 ;  /* 0x000000e150e17221 */ /* 0x000fe20000010100 */
[----:B------:R-:W-:Y:S01]  /*5d10*/  FADD.FTZ R224, -R79, R224 ;  /* 0x000000e04fe07221 */ /* 0x000fe20000010100 */
[----:B------:R-:W-:Y:S01]  /*5d20*/  FMUL.FTZ R177, R215, R156 ;  /* 0x0000009cd7b17220 */ /* 0x000fe20000410000 */
        /* <DEDUP_REMOVED lines=9> */
[C---:B------:R-:W-:Y:S01]  /*5dc0*/  FMUL.FTZ R175, R73.reuse, R158 ;  /* 0x0000009e49af7220 */ /* 0x040fe20000410000 */
[----:B------:R-:W-:Y:S01]  /*5dd0*/  FADD.FTZ R172, R172, R173 ;  /* 0x000000adacac7221 */ /* 0x000fe20000010000 */
[----:B------:R-:W-:Y:S01]  /*5de0*/  FFMA.FTZ R179, R224, R137, R179 ;  /* 0x00000089e0b37223 */ /* 0x000fe200000100b3 */
[----:B------:R-:W-:Y:S01]  /*5df0*/  FADD.FTZ R174, R174, R181 ;  /* 0x000000b5aeae7221 */ /* 0x000fe20000010000 */
[-C--:B------:R-:W-:Y:S01]  /*5e00*/  FMUL.FTZ R173, R73, R142.reuse ;  /* 0x0000008e49ad7220 */ /* 0x080fe20000410000 */
[----:B------:R-:W-:Y:S01]  /*5e10*/  FFMA.FTZ R175, R72, R142, -R175 ;  /* 0x0000008e48af7223 */ /* 0x000fe200000108af */
[----:B------:R-:W-:Y:S01]  /*5e20*/  FADD.FTZ R172, R172, R179 ;  /* 0x000000b3acac7221 */ /* 0x000fe20000010000 */
[----:B------:R-:W-:Y:S01]  /*5e30*/  FADD.FTZ R174, R174, R171 ;  /* 0x000000abaeae7221 */ /* 0x000fe20000010000 */
[----:B------:R-:W-:Y:S01]  /*5e40*/  FFMA.FTZ R142, R37, R157, R222 ;  /* 0x0000009d258e7223 */ /* 0x000fe200000100de */
[----:B------:R-:W-:Y:S01]  /*5e50*/  FFMA.FTZ R173, R72, R158, R173 ;  /* 0x0000009e48ad7223 */ /* 0x000fe200000100ad */
[----:B------:R-:W-:Y:S01]  /*5e60*/  FADD.FTZ R155, R172, R155 ;  /* 0x0000009bac9b7221 */ /* 0x000fe20000010000 */
[----:B------:R-:W-:Y:S01]  /*5e70*/  FADD.FTZ R157, R174, R63 ;  /* 0x0000003fae9d7221 */ /* 0x000fe20000010000 */
[----:B------:R-:W1:Y:S01]  /*5e80*/  SHFL.DOWN PT, R176, R55, 0x1, 0x1f ;  /* 0x08201f0037b07f89 */ /* 0x000e6200000e0000 */
[----:B------:R-:W-:Y:S01]  /*5e90*/  FMUL.FTZ R173, R224, R173 ;  /* 0x000000ade0ad7220 */ /* 0x000fe20000410000 */
[----:B------:R-:W-:Y:S01]  /*5ea0*/  FADD.FTZ R64, R155, R64 ;  /* 0x000000409b407221 */ /* 0x000fe20000010000 */
[----:B------:R-:W-:Y:S01]  /*5eb0*/  FADD.FTZ R157, R157, R52 ;  /* 0x000000349d9d7221 */ /* 0x000fe20000010000 */
[C---:B------:R-:W-:Y:S01]  /*5ec0*/  FMUL.FTZ R63, R73.reuse, R159 ;  /* 0x0000009f493f7220 */ /* 0x040fe20000410000 */
[----:B------:R-:W-:Y:S01]  /*5ed0*/  FFMA.FTZ R173, R228, R175, R173 ;  /* 0x000000afe4ad7223 */ /* 0x000fe200000100ad */
[----:B------:R-:W-:Y:S01]  /*5ee0*/  FADD.FTZ R52, R64, R53 ;  /* 0x0000003540347221 */ /* 0x000fe20000010000 */
[----:B------:R-:W2:Y:S01]  /*5ef0*/  SHFL.DOWN PT, R175, R54, 0x1, 0x1f ;  /* 0x08201f0036af7f89 */ /* 0x000ea200000e0000 */
[C---:B------:R-:W-:Y:S01]  /*5f00*/  FMUL.FTZ R53, R73.reuse, R144 ;  /* 0x0000009049357220 */ /* 0x040fe20000410000 */
[CC--:B------:R-:W-:Y:S01]  /*5f10*/  FFMA.FTZ R172, R72.reuse, R143.reuse, -R63 ;  /* 0x0000008f48ac7223 */ /* 0x0c0fe2000001083f */
[C---:B------:R-:W-:Y:S01]  /*5f20*/  FMUL.FTZ R143, R73.reuse, R143 ;  /* 0x0000008f498f7220 */ /* 0x040fe20000410000 */
[----:B------:R-:W4:Y:S01]  /*5f30*/  SHFL.DOWN PT, R171, R52, 0x1, 0x1f ;  /* 0x08201f0034ab7f89 */ /* 0x000f2200000e0000 */
[----:B------:R-:W-:Y:S01]  /*5f40*/  FFMA.FTZ R53, R72, R160, R53 ;  /* 0x000000a048357223 */ /* 0x000fe20000010035 */
[----:B------:R-:W-:Y:S01]  /*5f50*/  FFMA.FTZ R63, R36, R158, R173 ;  /* 0x0000009e243f7223 */ /* 0x000fe200000100ad */
[----:B------:R-:W-:Y:S01]  /*5f60*/  FFMA.FTZ R64, R72, R159, R143 ;  /* 0x0000009f48407223 */ /* 0x000fe2000001008f */
[----:B------:R-:W5:Y:S01]  /*5f70*/  SHFL.DOWN PT, R174, R157, 0x1, 0x1f ;  /* 0x08201f009dae7f89 */ /* 0x000f6200000e0000 */
[----:B------:R-:W-:Y:S01]  /*5f80*/  FMUL.FTZ R155, R230, R53 ;  /* 0x00000035e69b7220 */ /* 0x000fe20000410000 */
[C---:B------:R-:W-:Y:S01]  /*5f90*/  FMUL.FTZ R53, R73.reuse, R161 ;  /* 0x000000a149357220 */ /* 0x040fe20000410000 */
[----:B------:R-:W-:Y:S01]  /*5fa0*/  FMUL.FTZ R143, R73, R160 ;  /* 0x000000a0498f7220 */ /* 0x000fe20000410000 */
[----:B------:R-:W-:-:S02]  /*5fb0*/  FMUL.FTZ R64, R225, R64 ;  /* 0x00000040e1407220 */ /* 0x000fc40000410000 */
[C---:B------:R-:W-:Y:S01]  /*5fc0*/  FFMA.FTZ R158, R72.reuse, R145, -R53 ;  /* 0x00000091489e7223 */ /* 0x040fe20000010835 */
[----:B------:R-:W-:Y:S01]  /*5fd0*/  MOV R53, R157 ;  /* 0x0000009d00357202 */ /* 0x000fe20000000f00 */
[----:B------:R-:W-:Y:S01]  /*5fe0*/  FFMA.FTZ R143, R72, R144, -R143 ;  /* 0x00000090488f7223 */ /* 0x000fe2000001088f */
[----:B-1----:R-:W-:Y:S01]  /*5ff0*/  @!P2 FADD.FTZ R55, R55, R176 ;  /* 0x000000b03737a221 */ /* 0x002fe20000010000 */
[----:B------:R-:W-:Y:S01]  /*6000*/  FFMA.FTZ R64, R215, R172, R64 ;  /* 0x000000acd7407223 */ /* 0x000fe20000010040 */
[C---:B------:R-:W-:Y:S01]  /*6010*/  FMUL.FTZ R144, R73.reuse, R145 ;  /* 0x0000009149907220 */ /* 0x040fe20000410000 */
[----:B------:R-:W-:Y:S01]  /*6020*/  FFMA.FTZ R143, R210, R143, R155 ;  /* 0x0000008fd28f7223 */ /* 0x000fe2000001009b */
[C---:B------:R-:W-:Y:S01]  /*6030*/  FMUL.FTZ R155, R73.reuse, R162 ;  /* 0x000000a2499b7220 */ /* 0x040fe20000410000 */
[----:B------:R-:W1:Y:S01]  /*6040*/  SHFL.DOWN PT, R172, R55, 0x2, 0x1f ;  /* 0x08401f0037ac7f89 */ /* 0x000e6200000e0000 */
[----:B------:R-:W-:Y:S01]  /*6050*/  FFMA.FTZ R144, R72, R161, R144 ;  /* 0x000000a148907223 */ /* 0x000fe20000010090 */
[----:B--2---:R-:W-:Y:S01]  /*6060*/  @!P2 FADD.FTZ R54, R54, R175 ;  /* 0x000000af3636a221 */ /* 0x004fe20000010000 */
[----:B------:R-:W-:Y:S01]  /*6070*/  FFMA.FTZ R143, R42, R160, R143 ;  /* 0x000000a02a8f7223 */ /* 0x000fe2000001008f */
[----:B------:R-:W-:Y:S01]  /*6080*/  FMUL.FTZ R145, R73, R146 ;  /* 0x0000009249917220 */ /* 0x000fe20000410000 */
[----:B------:R-:W-:Y:S01]  /*6090*/  FMUL.FTZ R144, R223, R144 ;  /* 0x00000090df907220 */ /* 0x000fe20000410000 */
[----:B----4-:R-:W-:Y:S01]  /*60a0*/  @!P2 FADD.FTZ R52, R171, R52 ;  /* 0x00000034ab34a221 */ /* 0x010fe20000010000 */
[----:B------:R-:W2:Y:S01]  /*60b0*/  SHFL.DOWN PT, R173, R54, 0x2, 0x1f ;  /* 0x08401f0036ad7f89 */ /* 0x000ea200000e0000 */
[C---:B------:R-:W-:Y:S01]  /*60c0*/  FFMA.FTZ R155, R72.reuse, R146, -R155 ;  /* 0x00000092489b7223 */ /* 0x040fe2000001089b */
[----:B------:R-:W-:Y:S01]  /*60d0*/  FMUL.FTZ R146, R73, R147 ;  /* 0x0000009349927220 */ /* 0x000fe20000410000 */
[----:B-----5:R-:W-:Y:S01]  /*60e0*/  @!P2 FADD.FTZ R53, R53, R174 ;  /* 0x000000ae3535a221 */ /* 0x020fe20000010000 */
[----:B------:R-:W4:Y:S01]  /*60f0*/  SHFL.DOWN PT, R171, R52, 0x2, 0x1f ;  /* 0x08401f0034ab7f89 */ /* 0x000f2200000e0000 */
[----:B------:R-:W-:Y:S01]  /*6100*/  ISETP.GT.AND P2, PT, R125, 0x1d, PT ;  /* 0x0000001d7d00780c */ /* 0x000fe20003f44270 */
[----:B------:R-:W-:Y:S01]  /*6110*/  FFMA.FTZ R144, R201, R158, R144 ;  /* 0x0000009ec9907223 */ /* 0x000fe20000010090 */
[C---:B------:R-:W-:Y:S01]  /*6120*/  FFMA.FTZ R145, R72.reuse, R162, R145 ;  /* 0x000000a248917223 */ /* 0x040fe20000010091 */
[----:B------:R-:W5:Y:S01]  /*6130*/  SHFL.DOWN PT, R160, R53, 0x2, 0x1f ;  /* 0x08401f0035a07f89 */ /* 0x000f6200000e0000 */
[-C--:B------:R-:W-:Y:S01]  /*6140*/  FMUL.FTZ R158, R73, R163.reuse ;  /* 0x000000a3499e7220 */ /* 0x080fe20000410000 */
[----:B------:R-:W-:Y:S01]  /*6150*/  FFMA.FTZ R146, R72, R163, R146 ;  /* 0x000000a348927223 */ /* 0x000fe20000010092 */
[----:B------:R-:W-:Y:S01]  /*6160*/  FMUL.FTZ R157, R218, R145 ;  /* 0x00000091da9d7220 */ /* 0x000fe20000410000 */
[----:B------:R-:W-:Y:S01]  /*6170*/  FFMA.FTZ R64, R43, R159, R64 ;  /* 0x0000009f2b407223 */ /* 0x000fe20000010040 */
[----:B------:R-:W-:Y:S01]  /*6180*/  FFMA.FTZ R158, R72, R147, -R158 ;  /* 0x00000093489e7223 */ /* 0x000fe2000001089e */
[----:B------:R-:W-:Y:S01]  /*6190*/  FMUL.FTZ R146, R221, R146 ;  /* 0x00000092dd927220 */ /* 0x000fe20000410000 */
[----:B------:R-:W-:Y:S01]  /*61a0*/  FFMA.FTZ R155, R202, R155, R157 ;  /* 0x0000009bca9b7223 */ /* 0x000fe2000001009d */
[----:B------:R-:W-:Y:S01]  /*61b0*/  FFMA.FTZ R144, R41, R161, R144 ;  /* 0x000000a129907223 */ /* 0x000fe20000010090 */
[----:B------:R-:W-:Y:S01]  /*61c0*/  FMUL.FTZ R145, R73, R148 ;  /* 0x0000009449917220 */ /* 0x000fe20000410000 */
[----:B------:R-:W-:Y:S01]  /*61d0*/  FFMA.FTZ R146, R203, R158, R146 ;  /* 0x0000009ecb927223 */ /* 0x000fe20000010092 */
[----:B-1----:R-:W-:Y:S01]  /*61e0*/  @!P2 FADD.FTZ R55, R55, R172 ;  /* 0x000000ac3737a221 */ /* 0x002fe20000010000 */
[----:B------:R-:W-:Y:S01]  /*61f0*/  FFMA.FTZ R159, R40, R162, R155 ;  /* 0x000000a2289f7223 */ /* 0x000fe2000001009b */
[-C--:B------:R-:W-:Y:S01]  /*6200*/  FFMA.FTZ R145, R72, R164.reuse, R145 ;  /* 0x000000a448917223 */ /* 0x080fe20000010091 */
[----:B------:R-:W-:Y:S01]  /*6210*/  FFMA.FTZ R162, R47, R163, R146 ;  /* 0x000000a32fa27223 */ /* 0x000fe20000010092 */
[C---:B------:R-:W-:Y:S01]  /*6220*/  FMUL.FTZ R147, R73.reuse, R164 ;  /* 0x000000a449937220 */ /* 0x040fe20000410000 */
[----:B--2---:R-:W-:Y:S01]  /*6230*/  @!P2 FADD.FTZ R54, R54, R173 ;  /* 0x000000ad3636a221 */ /* 0x004fe20000010000 */
[----:B------:R-:W1:Y:S01]  /*6240*/  SHFL.DOWN PT, R174, R55, 0x4, 0x1f ;  /* 0x08801f0037ae7f89 */ /* 0x000e6200000e0000 */
[----:B------:R-:W-:Y:S01]  /*6250*/  FMUL.FTZ R157, R214, R145 ;  /* 0x00000091d69d7220 */ /* 0x000fe20000410000 */
[C---:B------:R-:W-:Y:S01]  /*6260*/  FMUL.FTZ R145, R73.reuse, R149 ;  /* 0x0000009549917220 */ /* 0x040fe20000410000 */
[----:B----4-:R-:W-:Y:S01]  /*6270*/  @!P2 FADD.FTZ R52, R52, R171 ;  /* 0x000000ab3434a221 */ /* 0x010fe20000010000 */
[----:B------:R-:W2:Y:S01]  /*6280*/  SHFL.DOWN PT, R163, R54, 0x4, 0x1f ;  /* 0x08801f0036a37f89 */ /* 0x000ea200000e0000 */
[C---:B------:R-:W-:Y:S01]  /*6290*/  FFMA.FTZ R155, R72.reuse, R148, -R147 ;  /* 0x00000094489b7223 */ /* 0x040fe20000010893 */
[-C--:B------:R-:W-:Y:S01]  /*62a0*/  FMUL.FTZ R147, R73, R165.reuse ;  /* 0x000000a549937220 */ /* 0x080fe20000410000 */
[----:B-----5:R-:W-:Y:S01]  /*62b0*/  @!P2 FADD.FTZ R53, R53, R160 ;  /* 0x000000a03535a221 */ /* 0x020fe20000010000 */
[----:B------:R-:W4:Y:S01]  /*62c0*/  SHFL.DOWN PT, R161, R52, 0x4, 0x1f ;  /* 0x08801f0034a17f89 */ /* 0x000f2200000e0000 */
[----:B------:R-:W-:Y:S01]  /*62d0*/  ISETP.GT.AND P2, PT, R125, 0x1b, PT ;  /* 0x0000001b7d00780c */ /* 0x000fe20003f44270 */
[C---:B------:R-:W-:Y:S01]  /*62e0*/  FFMA.FTZ R146, R72.reuse, R165, R145 ;  /* 0x000000a548927223 */ /* 0x040fe20000010091 */
[----:B------:R-:W-:Y:S01]  /*62f0*/  FMUL.FTZ R145, R73, R150 ;  /* 0x0000009649917220 */ /* 0x000fe20000410000 */
[----:B------:R-:W5:Y:S01]  /*6300*/  SHFL.DOWN PT, R172, R53, 0x4, 0x1f ;  /* 0x08801f0035ac7f89 */ /* 0x000f6200000e0000 */
[C---:B------:R-:W-:Y:S01]  /*6310*/  FFMA.FTZ R158, R72.reuse, R149, -R147 ;  /* 0x00000095489e7223 */ /* 0x040fe20000010893 */
[----:B------:R-:W-:Y:S01]  /*6320*/  FMUL.FTZ R160, R219, R146 ;  /* 0x00000092dba07220 */ /* 0x000fe20000410000 */
[-C--:B------:R-:W-:Y:S01]  /*6330*/  FMUL.FTZ R147, R73, R166.reuse ;  /* 0x000000a649937220 */ /* 0x080fe20000410000 */
[----:B------:R-:W-:Y:S01]  /*6340*/  FFMA.FTZ R145, R72, R166, R145 ;  /* 0x000000a648917223 */ /* 0x000fe20000010091 */
[----:B------:R-:W-:Y:S01]  /*6350*/  FFMA.FTZ R155, R204, R155, R157 ;  /* 0x0000009bcc9b7223 */ /* 0x000fe2000001009d */
[----:B------:R-:W-:Y:S01]  /*6360*/  FFMA.FTZ R158, R207, R158, R160 ;  /* 0x0000009ecf9e7223 */ /* 0x000fe200000100a0 */
[----:B------:R-:W-:Y:S01]  /*6370*/  FFMA.FTZ R147, R72, R150, -R147 ;  /* 0x0000009648937223 */ /* 0x000fe20000010893 */
[----:B------:R-:W-:Y:S01]  /*6380*/  FMUL.FTZ R145, R216, R145 ;  /* 0x00000091d8917220 */ /* 0x000fe20000410000 */
[----:B------:R-:W-:Y:S01]  /*6390*/  FFMA.FTZ R155, R46, R164, R155 ;  /* 0x000000a42e9b7223 */ /* 0x000fe2000001009b */
[C---:B------:R-:W-:Y:S01]  /*63a0*/  FMUL.FTZ R148, R73.reuse, R167 ;  /* 0x000000a749947220 */ /* 0x040fe20000410000 */
[----:B------:R-:W-:Y:S01]  /*63b0*/  FMUL.FTZ R146, R73, R151 ;  /* 0x0000009749927220 */ /* 0x000fe20000410000 */
[----:B-1----:R-:W-:Y:S01]  /*63c0*/  @!P2 FADD.FTZ R55, R55, R174 ;  /* 0x000000ae3737a221 */ /* 0x002fe20000010000 */
[----:B------:R-:W-:Y:S01]  /*63d0*/  FFMA.FTZ R145, R206, R147, R145 ;  /* 0x00000093ce917223 */ /* 0x000fe20000010091 */
[C---:B------:R-:W-:Y:S01]  /*63e0*/  FFMA.FTZ R148, R72.reuse, R151, -R148 ;  /* 0x0000009748947223 */ /* 0x040fe20000010894 */
[----:B------:R-:W-:Y:S01]  /*63f0*/  FFMA.FTZ R146, R72, R167, R146 ;  /* 0x000000a748927223 */ /* 0x000fe20000010092 */
[----:B--2---:R-:W-:Y:S01]  /*6400*/  @!P2 FADD.FTZ R54, R54, R163 ;  /* 0x000000a33636a221 */ /* 0x004fe20000010000 */
[----:B------:R-:W1:Y:S01]  /*6410*/  SHFL.DOWN PT, R164, R55, 0x8, 0x1f ;  /* 0x09001f0037a47f89 */ /* 0x000e6200000e0000 */
[----:B------:R-:W-:Y:S01]  /*6420*/  FFMA.FTZ R151, R44, R166, R145 ;  /* 0x000000a62c977223 */ /* 0x000fe20000010091 */
[----:B------:R-:W-:Y:S01]  /*6430*/  FMUL.FTZ R145, R73, R152 ;  /* 0x0000009849917220 */ /* 0x000fe20000410000 */
[----:B----4-:R-:W-:Y:S01]  /*6440*/  @!P2 FADD.FTZ R52, R52, R161 ;  /* 0x000000a13434a221 */ /* 0x010fe20000010000 */
[----:B------:R-:W-:Y:S01]  /*6450*/  FMUL.FTZ R146, R227, R146 ;  /* 0x00000092e3927220 */ /* 0x000fe20000410000 */
[----:B------:R-:W2:Y:S01]  /*6460*/  SHFL.DOWN PT, R161, R54, 0x8, 0x1f ;  /* 0x09001f0036a17f89 */ /* 0x000ea200000e0000 */
[----:B------:R-:W-:Y:S01]  /*6470*/  FFMA.FTZ R145, R72, R168, R145 ;  /* 0x000000a848917223 */ /* 0x000fe20000010091 */
[----:B-----5:R-:W-:Y:S01]  /*6480*/  @!P2 FADD.FTZ R53, R53, R172 ;  /* 0x000000ac3535a221 */ /* 0x020fe20000010000 */
[----:B------:R-:W-:Y:S01]  /*6490*/  ISETP.GT.AND P2, PT, R125, 0x17, PT ;  /* 0x000000177d00780c */ /* 0x000fe20003f44270 */
[----:B------:R-:W4:Y:S01]  /*64a0*/  SHFL.DOWN PT, R157, R52, 0x8, 0x1f ;  /* 0x09001f00349d7f89 */ /* 0x000f2200000e0000 */
[----:B------:R-:W-:Y:S01]  /*64b0*/  FFMA.FTZ R150, R209, R148, R146 ;  /* 0x00000094d1967223 */ /* 0x000fe20000010092 */
[----:B------:R-:W-:Y:S01]  /*64c0*/  FMUL.FTZ R149, R212, R145 ;  /* 0x00000091d4957220 */ /* 0x000fe20000410000 */
[C---:B------:R-:W-:Y:S01]  /*64d0*/  FMUL.FTZ R146, R73.reuse, R153 ;  /* 0x0000009949927220 */ /* 0x040fe20000410000 */
[----:B------:R-:W5:Y:S01]  /*64e0*/  SHFL.DOWN PT, R160, R53, 0x8, 0x1f ;  /* 0x09001f0035a07f89 */ /* 0x000f6200000e0000 */
[C---:B------:R-:W-:Y:S01]  /*64f0*/  FMUL.FTZ R145, R73.reuse, R154 ;  /* 0x0000009a49917220 */ /* 0x040fe20000410000 */
[C---:B------:R-:W-:Y:S01]  /*6500*/  FMUL.FTZ R147, R73.reuse, R168 ;  /* 0x000000a849937220 */ /* 0x040fe20000410000 */
[CC--:B------:R-:W-:Y:S01]  /*6510*/  FMUL.FTZ R148, R73.reuse, R169.reuse ;  /* 0x000000a949947220 */ /* 0x0c0fe20000410000 */
[C---:B------:R-:W-:Y:S01]  /*6520*/  FFMA.FTZ R146, R72.reuse, R169, R146 ;  /* 0x000000a948927223 */ /* 0x040fe20000010092 */
[-C--:B------:R-:W-:Y:S01]  /*6530*/  FMUL.FTZ R73, R73, R170.reuse ;  /* 0x000000aa49497220 */ /* 0x080fe20000410000 */
[C---:B------:R-:W-:Y:S01]  /*6540*/  FFMA.FTZ R145, R72.reuse, R170, R145 ;  /* 0x000000aa48917223 */ /* 0x040fe20000010091 */
[C---:B------:R-:W-:Y:S01]  /*6550*/  FFMA.FTZ R147, R72.reuse, R152, -R147 ;  /* 0x0000009848937223 */ /* 0x040fe20000010893 */
[C---:B------:R-:W-:Y:S01]  /*6560*/  FFMA.FTZ R148, R72.reuse, R153, -R148 ;  /* 0x0000009948947223 */ /* 0x040fe20000010894 */
[----:B------:R-:W-:Y:S01]  /*6570*/  FMUL.FTZ R146, R217, R146 ;  /* 0x00000092d9927220 */ /* 0x000fe20000410000 */
[----:B------:R-:W-:Y:S01]  /*6580*/  FFMA.FTZ R72, R72, R154, -R73 ;  /* 0x0000009a48487223 */ /* 0x000fe20000010849 */
[----:B------:R-:W-:Y:S01]  /*6590*/  FMUL.FTZ R226, R226, R145 ;  /* 0x00000091e2e27220 */ /* 0x000fe20000410000 */
[----:B-1----:R-:W-:Y:S01]  /*65a0*/  @!P2 FADD.FTZ R55, R55, R164 ;  /* 0x000000a43737a221 */ /* 0x002fe20000010000 */
[----:B------:R-:W-:Y:S01]  /*65b0*/  FFMA.FTZ R147, R208, R147, R149 ;  /* 0x00000093d0937223 */ /* 0x000fe20000010095 */
[----:B------:R-:W-:Y:S01]  /*65c0*/  FFMA.FTZ R146, R211, R148, R146 ;  /* 0x00000094d3927223 */ /* 0x000fe20000010092 */
[----:B------:R-:W-:Y:S01]  /*65d0*/  FFMA.FTZ R213, R213, R72, R226 ;  /* 0x00000048d5d57223 */ /* 0x000fe200000100e2 */
[----:B--2---:R-:W-:Y:S01]  /*65e0*/  @!P2 FADD.FTZ R54, R54, R161 ;  /* 0x000000a13636a221 */ /* 0x004fe20000010000 */
[----:B------:R1:W2:Y:S01]  /*65f0*/  SHFL.DOWN PT, R152, R55, 0x10, 0x1f ;  /* 0x0a001f0037987f89 */ /* 0x0002a200000e0000 */
[----:B------:R-:W-:Y:S01]  /*6600*/  FFMA.FTZ R158, R45, R165, R158 ;  /* 0x000000a52d9e7223 */ /* 0x000fe2000001009e */
[----:B------:R-:W-:Y:S01]  /*6610*/  FFMA.FTZ R150, R51, R167, R150 ;  /* 0x000000a733967223 */ /* 0x000fe20000010096 */
[----:B----4-:R-:W-:Y:S01]  /*6620*/  @!P2 FADD.FTZ R52, R52, R157 ;  /* 0x0000009d3434a221 */ /* 0x010fe20000010000 */
[----:B------:R1:W4:Y:S01]  /*6630*/  SHFL.DOWN PT, R145, R54, 0x10, 0x1f ;  /* 0x0a001f0036917f89 */ /* 0x00032200000e0000 */
[----:B------:R-:W-:Y:S01]  /*6640*/  FFMA.FTZ R147, R50, R168, R147 ;  /* 0x000000a832937223 */ /* 0x000fe20000010093 */
[----:B------:R-:W-:Y:S01]  /*6650*/  FFMA.FTZ R146, R49, R169, R146 ;  /* 0x000000a931927223 */ /* 0x000fe20000010092 */
[----:B-----5:R-:W-:Y:S01]  /*6660*/  @!P2 FADD.FTZ R53, R53, R160 ;  /* 0x000000a03535a221 */ /* 0x020fe20000010000 */
[----:B------:R1:W0:Y:S01]  /*6670*/  SHFL.DOWN PT, R73, R52, 0x10, 0x1f ;  /* 0x0a001f0034497f89 */ /* 0x00022200000e0000 */
[----:B------:R-:W-:-:S03]  /*6680*/  FFMA.FTZ R213, R48, R170, R213 ;  /* 0x000000aa30d57223 */ /* 0x000fc600000100d5 */
[----:B------:R1:W0:Y:S01]  /*6690*/  SHFL.DOWN PT, R148, R53, 0x10, 0x1f ;  /* 0x0a001f0035947f89 */ /* 0x00022200000e0000 */
[----:B------:R-:W-:Y:S05]  /*66a0*/  @P3 BRA `(.L_x_9336) ;  /* 0x0000000000203947 */ /* 0x000fea0003800000 */
[----:B------:R-:W-:Y:S01]  /*66b0*/  ISETP.NE.AND P2, PT, R125, RZ, PT ;  /* 0x000000ff7d00720c */ /* 0x000fe20003f45270 */
[----:B01----:R-:W-:Y:S01]  /*66c0*/  FADD.FTZ R52, R52, R73 ;  /* 0x0000004934347221 */ /* 0x003fe20000010000 */
[----:B------:R-:W-:Y:S01]  /*66d0*/  FADD.FTZ R53, R53, R148 ;  /* 0x0000009435357221 */ /* 0x000fe20000010000 */
[----:B----4-:R-:W-:Y:S01]  /*66e0*/  FADD.FTZ R54, R54, R145 ;  /* 0x0000009136367221 */ /* 0x010fe20000010000 */
[----:B--2---:R-:W-:-:S09]  /*66f0*/  FADD.FTZ R55, R55, R152 ;  /* 0x0000009837377221 */ /* 0x004fd20000010000 */
[----:B------:R-:W-:-:S04]  /*6700*/  @!P2 SHF.R.U32.HI R72, RZ, 0x1, R130 ;  /* 0x00000001ff48a819 */ /* 0x000fc80000011682 */
[----:B------:R-:W-:-:S05]  /*6710*/  @!P2 LOP3.LUT R72, R72, 0x1f0, RZ, 0xc0, !PT ;  /* 0x000001f04848a812 */ /* 0x000fca00078ec0ff */
[----:B------:R0:W-:Y:S02]  /*6720*/  @!P2 STS.128 [R72+UR26+0x10a0], R52 ;  /* 0x0010a0344800a988 */ /* 0x0001e40008000c1a */
.L_x_9336:
[----:B------:R-:W-:Y:S05]  /*6730*/  BSYNC.RECONVERGENT B0 ;  /* 0x0000000000007941 */ /* 0x000fea0003800200 */
.L_x_9335:
        /* <DEDUP_REMOVED lines=37> */
[----:B------:R-:W-:-:S04]  /*6990*/  ULEA UR22, UR6, UR26, 0x3 ;  /* 0x0000001a06167291 */ /* 0x000fc8000f8e18ff */
[----:B------:R-:W-:-:S13]  /*69a0*/  PLOP3.LUT P0, PT, PT, PT, UP0, 0x80, 0x8 ;  /* 0x000000000008781c */ /* 0x000fda0003f0f008 */
[----:B------:R-:W5:Y:S04]  /*69b0*/  @P0 LDS.64 R2, [UR22+0x42f0] ;  /* 0x0042f016ff020984 */ /* 0x000f680008000a00 */
[----:B------:R-:W2:Y:S01]  /*69c0*/  @P0 LDS.64 R60, [UR22+0x3af0] ;  /* 0x003af016ff3c0984 */ /* 0x000ea20008000a00 */
[----:B01----:R-:W-:Y:S01]  /*69d0*/  FADD.FTZ R54, R58, R54 ;  /* 0x000000363a367221 */ /* 0x003fe20000010000 */
        /* <DEDUP_REMOVED lines=9> */
.L_x_9338:
[----:B------:R-:W-:Y:S05]  /*6a70*/  BSYNC.RECONVERGENT B0 ;  /* 0x0000000000007941 */ /* 0x000fea0003800200 */
.L_x_9337:
[----:B------:R-:W-:-:S04]  /*6a80*/  UIADD3 UR6, UPT, UPT, UR6, 0x1, URZ ;  /* 0x0000000106067890 */ /* 0x000fc8000fffe0ff */
[----:B------:R-:W-:-:S09]  /*6a90*/  UISETP.GE.AND UP0, UPT, UR6, UR29, UPT ;  /* 0x0000001d0600728c */ /* 0x000fd2000bf06270 */
[----:B------:R-:W-:Y:S05]  /*6aa0*/  BRA.U !UP0, `(.L_x_9339) ;  /* 0xffffffa508907547 */ /* 0x000fea000b83ffff */
.L_x_9305:
[----:B------:R-:W-:Y:S01]  /*6ab0*/  BAR.SYNC.DEFER_BLOCKING 0x0 ;  /* 0x0000000000007b1d */ /* 0x000fe20000010000 */
[----:B------:R-:W-:Y:S01]  /*6ac0*/  UIADD3 UR29, UPT, UPT, UR14, -0x1, URZ ;  /* 0xffffffff0e1d7890 */ /* 0x000fe2000fffe0ff */
[----:B------:R-:W-:Y:S01]  /*6ad0*/  FADD.FTZ R0, R131, R20 ;  /* 0x0000001483007221 */ /* 0x000fe20000010000 */
[----:B------:R-:W-:Y:S02]  /*6ae0*/  UIADD3 UR18, UP1, UPT, UR18, -0x1000, URZ ;  /* 0xfffff00012127890 */ /* 0x000fe4000ff3e0ff */
[----:B------:R-:W-:Y:S01]  /*6af0*/  USHF.L.U32 UR26, UR29, 0xa, URZ ;  /* 0x0000000a1d1a7899 */ /* 0x000fe200080006ff */
[----:B------:R-:W5:Y:S01]  /*6b00*/  LDCU.64 UR30, c[0x0][0x4f8] ;  /* 0x00009f00ff1e77ac */ /* 0x000f620008000a00 */
[----:B------:R-:W0:Y:S01]  /*6b10*/  LDCU.64 UR32, c[0x0][0x500] ;  /* 0x0000a000ff2077ac */ /* 0x000e220008000a00 */
[----:B------:R-:W1:Y:S01]  /*6b20*/  LDCU.64 UR34, c[0x0][0x550] ;  /* 0x0000aa00ff2277ac */ /* 0x000e620008000a00 */
[----:B------:R-:W-:Y:S02]  /*6b30*/  USHF.R.S32.HI UR27, URZ, 0x1f, UR26 ;  /* 0x0000001fff1b7899 */ /* 0x000fe4000801141a */
[----:B------:R-:W-:-:S02]  /*6b40*/  UIADD3 UR16, UP2, UPT, UR16, -0x1000, URZ ;  /* 0xfffff00010107890 */ /* 0x000fc4000ff5e0ff */
[----:B------:R-:W-:Y:S01]  /*6b50*/  UIADD3.X UR19, UPT, UPT, UR19, -0x1, URZ, UP1, !UPT ;  /* 0xffffffff13137890 */ /* 0x000fe20008ffe4ff */
        /* <DEDUP_REMOVED lines=8> */
[----:B------:R0:W-:Y:S01]  /*6be0*/  STS.128 [R123+0x30], R4 ;  /* 0x000030047b007388 */ /* 0x0001e20000000c00 */
[----:B------:R-:W-:-:S03]  /*6bf0*/  NOP ;  /* 0x0000000000007918 */ /* 0x000fc60000000000 */
[----:B------:R-:W2:Y:S01]  /*6c00*/  LDS.128 R36, [R124] ;  /* 0x000000007c247984 */ /* 0x000ea20000000c00 */
[----:B------:R-:W-:Y:S02]  /*6c10*/  UIMAD UR23, UR8, UR33, UR23 ;  /* 0x00000021081772a4 */ /* 0x000fe4000f8e0217 */
[----:B-1----:R-:W-:Y:S01]  /*6c20*/  ULEA UR6, UP0, UR22, UR34, 0x2 ;  /* 0x0000002216067291 */ /* 0x002fe2000f8010ff */
[----:B------:R-:W1:Y:S01]  /*6c30*/  LDS.128 R40, [R124+0x200] ;  /* 0x000200007c287984 */ /* 0x000e620000000c00 */
[----:B------:R-:W3:Y:S03]  /*6c40*/  LDCU.64 UR32, c[0x0][0x560] ;  /* 0x0000ac00ff2077ac */ /* 0x000ee60008000a00 */
[----:B------:R-:W4:Y:S01]  /*6c50*/  LDS.128 R44, [R124+0x400] ;  /* 0x000400007c2c7984 */ /* 0x000f220000000c00 */
[----:B------:R-:W-:Y:S01]  /*6c60*/  ULEA.HI.X UR22, UR22, UR35, UR23, 0x2, UP0 ;  /* 0x0000002316167291 */ /* 0x000fe200080f1417 */
[----:B------:R-:W-:Y:S01]  /*6c70*/  MOV R2, UR6 ;  /* 0x0000000600027c02 */ /* 0x000fe20008000f00 */
[----:B0-----:R-:W-:Y:S01]  /*6c80*/  FADD.FTZ R5, R0, R21 ;  /* 0x0000001500057221 */ /* 0x001fe20000010000 */
[----:B------:R-:W0:Y:S01]  /*6c90*/  LDS.128 R16, [R124+0x600] ;  /* 0x000600007c107984 */ /* 0x000e220000000c00 */
[----:B------:R-:W-:-:S02]  /*6ca0*/  IADD3 R7, PT, PT, R127, R128, RZ ;  /* 0x000000807f077210 */ /* 0x000fc40007ffe0ff */
[----:B------:R-:W-:Y:S01]  /*6cb0*/  MOV R3, UR22 ;  /* 0x0000001600037c02 */ /* 0x000fe20008000f00 */
[----:B------:R-:W-:Y:S02]  /*6cc0*/  FADD.FTZ R0, R5, R22 ;  /* 0x0000001605007221 */ /* 0x000fe40000010000 */
[----:B------:R-:W-:Y:S02]  /*6cd0*/  IMAD.WIDE.U32 R2, R7, 0x10, R2 ;  /* 0x0000001007027825 */ /* 0x000fe400078e0002 */
[----:B------:R-:W5:Y:S02]  /*6ce0*/  LDCU.64 UR22, c[0x0][0x518] ;  /* 0x0000a300ff1677ac */ /* 0x000f640008000a00 */
[----:B------:R-:W-:-:S04]  /*6cf0*/  FADD.FTZ R5, R0, R23 ;  /* 0x0000001700057221 */ /* 0x000fc80000010000 */
[----:B------:R-:W-:Y:S01]  /*6d00*/  FADD.FTZ R0, R5, R24 ;  /* 0x0000001805007221 */ /* 0x000fe20000010000 */
[----:B-----5:R-:W-:Y:S01]  /*6d10*/  UIMAD.WIDE.U32 UR26, UR28, UR22, UR26 ;  /* 0x000000161c1a72a5 */ /* 0x020fe2000f8e001a */
[----:B--2---:R-:W-:Y:S03]  /*6d20*/  STG.E.128 desc[UR24][R2.64], R36 ;  /* 0x0000002402007986 */ /* 0x004fe6000c101d18 */
[----:B------:R-:W-:Y:S01]  /*6d30*/  UIMAD UR23, UR28, UR23, UR27 ;  /* 0x000000171c1772a4 */ /* 0x000fe2000f8e021b */
[----:B-1----:R-:W-:Y:S02]  /*6d40*/  STG.E.128 desc[UR24][R2.64+0x200], R40 ;  /* 0x0002002802007986 */ /* 0x002fe4000c101d18 */
[----:B------:R-:W-:Y:S02]  /*6d50*/  UMOV UR22, UR26 ;  /* 0x0000001a00167c82 */ /* 0x000fe40008000000 */
[----:B----4-:R-:W-:Y:S01]  /*6d60*/  STG.E.128 desc[UR24][R2.64+0x400], R44 ;  /* 0x0004002c02007986 */ /* 0x010fe2000c101d18 */
[----:B------:R-:W-:-:S03]  /*6d70*/  UIMAD.WIDE.U32 UR22, UR8, UR30, UR22 ;  /* 0x0000001e081672a5 */ /* 0x000fc6000f8e0016 */
[----:B0-----:R0:W-:Y:S01]  /*6d80*/  STG.E.128 desc[UR24][R2.64+0x600], R16 ;  /* 0x0006001002007986 */ /* 0x0011e2000c101d18 */
[----:B------:R-:W-:Y:S02]  /*6d90*/  UIMAD UR23, UR8, UR31, UR23 ;  /* 0x0000001f081772a4 */ /* 0x000fe4000f8e0217 */
[----:B---3--:R-:W-:Y:S01]  /*6da0*/  ULEA UR6, UP0, UR22, UR32, 0x2 ;  /* 0x0000002016067291 */ /* 0x008fe2000f8010ff */
        /* <DEDUP_REMOVED lines=34> */
.L_x_9304:
        /* <DEDUP_REMOVED lines=41> */
.L_x_9342:
[----:B------:R-:W-:Y:S05]  /*7260*/  BSYNC.RECONVERGENT B0 ;  /* 0x0000000000007941 */ /* 0x000fea0003800200 */
.L_x_9341:
        /* <DEDUP_REMOVED lines=39> */
.L_x_9344:
[----:B------:R-:W-:Y:S05]  /*74e0*/  BSYNC.RECONVERGENT B0 ;  /* 0x0000000000007941 */ /* 0x000fea0003800200 */
.L_x_9343:
        /* <DEDUP_REMOVED lines=22> */
.L_x_9346:
[C---:B------:R-:W-:Y:S01]  /*7650*/  LEA R0, R11.reuse, UR17, 0x3 ;  /* 0x000000110b007c11 */ /* 0x040fe2000f8e18ff */
[C---:B----4-:R-:W-:Y:S01]  /*7660*/  IMAD.WIDE.U32 R6, R11.reuse, UR40, RZ ;  /* 0x000000280b067c25 */ /* 0x050fe2000f8e00ff */
[----:B--2---:R-:W-:Y:S02]  /*7670*/  MOV R2, UR14 ;  /* 0x0000000e00027c02 */ /* 0x004fe40008000f00 */
        /* <DEDUP_REMOVED lines=63> */
.L_x_9345:
[----:B------:R-:W-:Y:S05]  /*7a70*/  EXIT ;  /* 0x000000000000794d */ /* 0x000fea0003800000 */
.L_x_9310:
[----:B------:R-:W-:Y:S01]  /*7a80*/  HFMA2 R206, -RZ, RZ, 0, 5.9604644775390625e-08 ;  /* 0x00000001ffce7431 */ /* 0x000fe200000001ff */
[----:B------:R-:W-:Y:S02]  /*7a90*/  MOV R207, R61 ;  /* 0x0000003d00cf7202 */ /* 0x000fe40000000f00 */
[----:B------:R-:W-:Y:S02]  /*7aa0*/  MOV R209, RZ ;  /* 0x000000ff00d17202 */ /* 0x000fe40000000f00 */
[----:B------:R-:W-:-:S07]  /*7ab0*/  MOV R2, 0xffffffff ;  /* 0xffffffff00027802 */ /* 0x000fce0000000f00 */
[----:B012--5:R-:W-:Y:S05]  /*7ac0*/  WARPSYNC.COLLECTIVE R2, `(.L_x_9347) ;  /* 0x0000000002087348 */ /* 0x027fea0003c00000 */
[----:B------:R3:W4:Y:S02]  /*7ad0*/  SHFL.UP P6, R63, R207, R206, R209 ;  /* 0x040000cecf3f7389 */ /* 0x00072400000c00d1 */
[----:B012345:R-:W-:Y:S05]  /*7ae0*/  ENDCOLLECTIVE ;  /* 0x000000000000791b */ /* 0x03ffea0003800000 */
.L_x_9347:
[----:B------:R-:W-:Y:S02]  /*7af0*/  MOV R207, R66 ;  /* 0x0000004200cf7202 */ /* 0x000fe40000000f00 */
[----:B------:R-:W-:-:S07]  /*7b00*/  MOV R3, R63 ;  /* 0x0000003f00037202 */ /* 0x000fce0000000f00 */
[----:B------:R-:W-:Y:S05]  /*7b10*/  WARPSYNC.COLLECTIVE R2, `(.L_x_9348) ;  /* 0x0000000002087348 */ /* 0x000fea0003c00000 */
[----:B------:R0:W1:Y:S02]  /*7b20*/  SHFL.UP P6, R63, R207, R206, R209 ;  /* 0x040000cecf3f7389 */ /* 0x00006400000c00d1 */
[----:B01----:R-:W-:Y:S05]  /*7b30*/  ENDCOLLECTIVE ;  /* 0x000000000000791b */ /* 0x003fea0003800000 */
.L_x_9348:
[----:B------:R-:W-:Y:S02]  /*7b40*/  MOV R207, R67 ;  /* 0x0000004300cf7202 */ /* 0x000fe40000000f00 */
[----:B------:R-:W-:-:S07]  /*7b50*/  MOV R60, R63 ;  /* 0x0000003f003c7202 */ /* 0x000fce0000000f00 */
[----:B------:R-:W-:Y:S05]  /*7b60*/  WARPSYNC.COLLECTIVE R2, `(.L_x_9349) ;  /* 0x0000000002087348 */ /* 0x000fea0003c00000 */
[----:B------:R0:W1:Y:S02]  /*7b70*/  SHFL.UP P6, R63, R207, R206, R209 ;  /* 0x040000cecf3f7389 */ /* 0x00006400000c00d1 */
[----:B01----:R-:W-:Y:S05]  /*7b80*/  ENDCOLLECTIVE ;  /* 0x000000000000791b */ /* 0x003fea0003800000 */
.L_x_9349:
[----:B------:R-:W-:Y:S02]  /*7b90*/  MOV R207, R201 ;  /* 0x000000c900cf7202 */ /* 0x000fe40000000f00 */
[----:B------:R-:W-:-:S07]  /*7ba0*/  MOV R62, R63 ;  /* 0x0000003f003e7202 */ /* 0x000fce0000000f00 */
[----:B------:R-:W-:Y:S05]  /*7bb0*/  WARPSYNC.COLLECTIVE R2, `(.L_x_9350) ;  /* 0x0000000002087348 */ /* 0x000fea0003c00000 */
[----:B------:R0:W1:Y:S02]  /*7bc0*/  SHFL.UP P6, R63, R207, R206, R209 ;  /* 0x040000cecf3f7389 */ /* 0x00006400000c00d1 */
[----:B01----:R-:W-:Y:S05]  /*7bd0*/  ENDCOLLECTIVE ;  /* 0x000000000000791b */ /* 0x003fea0003800000 */
.L_x_9350:
[----:B------:R-:W-:Y:S02]  /*7be0*/  HFMA2 R206, -RZ, RZ, 0, 1.1920928955078125e-07 ;  /* 0x00000002ffce7431 */ /* 0x000fe400000001ff */
[-C--:B------:R-:W-:Y:S01]  /*7bf0*/  FMUL.FTZ R202, R66, R63.reuse ;  /* 0x0000003f42ca7220 */ /* 0x080fe20000410000 */
[----:B------:R-:W-:-:S03]  /*7c00*/  FMUL.FTZ R63, R61, R63 ;  /* 0x0000003f3d3f7220 */ /* 0x000fc60000410000 */
[CC--:B------:R-:W-:Y:S01]  /*7c10*/  FFMA.FTZ R202, R61.reuse, R62.reuse, -R202 ;  /* 0x0000003e3dca7223 */ /* 0x0c0fe200000108ca */
[C---:B------:R-:W-:Y:S01]  /*7c20*/  FFMA.FTZ R204, R66.reuse, R62, R63 ;  /* 0x0000003e42cc7223 */ /* 0x040fe2000001003f */
[CC--:B------:R-:W-:Y:S01]  /*7c30*/  FMUL.FTZ R62, R66.reuse, R60.reuse ;  /* 0x0000003c423e7220 */ /* 0x0c0fe20000410000 */
        /* <DEDUP_REMOVED lines=9> */
.L_x_9351:
[----:B------:R-:W-:Y:S02]  /*7cd0*/  MOV R207, R66 ;  /* 0x0000004200cf7202 */ /* 0x000fe40000000f00 */
[----:B------:R-:W-:-:S07]  /*7ce0*/  MOV R3, R63 ;  /* 0x0000003f00037202 */ /* 0x000fce0000000f00 */
[----:B------:R-:W-:Y:S05]  /*7cf0*/  WARPSYNC.COLLECTIVE R2, `(.L_x_9352) ;  /* 0x0000000002087348 */ /* 0x000fea0003c00000 */
[----:B------:R0:W1:Y:S02]  /*7d00*/  SHFL.UP P6, R63, R207, R206, R209 ;  /* 0x040000cecf3f7389 */ /* 0x00006400000c00d1 */
[----:B01----:R-:W-:Y:S05]  /*7d10*/  ENDCOLLECTIVE ;  /* 0x000000000000791b */ /* 0x003fea0003800000 */
.L_x_9352:
[----:B------:R-:W-:Y:S02]  /*7d20*/  MOV R207, R67 ;  /* 0x0000004300cf7202 */ /* 0x000fe40000000f00 */
[----:B------:R-:W-:-:S07]  /*7d30*/  MOV R60, R63 ;  /* 0x0000003f003c7202 */ /* 0x000fce0000000f00 */
[----:B------:R-:W-:Y:S05]  /*7d40*/  WARPSYNC.COLLECTIVE R2, `(.L_x_9353) ;  /* 0x0000000002087348 */ /* 0x000fea0003c00000 */
[----:B------:R0:W1:Y:S02]  /*7d50*/  SHFL.UP P6, R63, R207, R206, R209 ;  /* 0x040000cecf3f7389 */ /* 0x00006400000c00d1 */
[----:B01----:R-:W-:Y:S05]  /*7d60*/  ENDCOLLECTIVE ;  /* 0x000000000000791b */ /* 0x003fea0003800000 */
.L_x_9353:
[----:B------:R-:W-:Y:S02]  /*7d70*/  MOV R207, R201 ;  /* 0x000000c900cf7202 */ /* 0x000fe40000000f00 */
[----:B------:R-:W-:-:S07]  /*7d80*/  MOV R62, R63 ;  /* 0x0000003f003e7202 */ /* 0x000fce0000000f00 */
[----:B------:R-:W-:Y:S05]  /*7d90*/  WARPSYNC.COLLECTIVE R2, `(.L_x_9354) ;  /* 0x0000000002087348 */ /* 0x000fea0003c00000 */
[----:B------:R0:W1:Y:S02]  /*7da0*/  SHFL.UP P6, R63, R207, R206, R209 ;  /* 0x040000cecf3f7389 */ /* 0x00006400000c00d1 */
[----:B01----:R-:W-:Y:S05]  /*7db0*/  ENDCOLLECTIVE ;  /* 0x000000000000791b */ /* 0x003fea0003800000 */
.L_x_9354:
[----:B------:R-:W-:Y:S02]  /*7dc0*/  HFMA2 R206, -RZ, RZ, 0, 2.384185791015625e-07 ;  /* 0x00000004ffce7431 */ /* 0x000fe400000001ff */
        /* <DEDUP_REMOVED lines=14> */
.L_x_9355:
[----:B------:R-:W-:Y:S02]  /*7eb0*/  MOV R207, R66 ;  /* 0x0000004200cf7202 */ /* 0x000fe40000000f00 */
[----:B------:R-:W-:-:S07]  /*7ec0*/  MOV R3, R63 ;  /* 0x0000003f00037202 */ /* 0x000fce0000000f00 */
[----:B------:R-:W-:Y:S05]  /*7ed0*/  WARPSYNC.COLLECTIVE R2, `(.L_x_9356) ;  /* 0x0000000002087348 */ /* 0x000fea0003c00000 */
[----:B------:R0:W1:Y:S02]  /*7ee0*/  SHFL.UP P6, R63, R207, R206, R209 ;  /* 0x040000cecf3f7389 */ /* 0x00006400000c00d1 */
[----:B01----:R-:W-:Y:S05]  /*7ef0*/  ENDCOLLECTIVE ;  /* 0x000000000000791b */ /* 0x003fea0003800000 */
.L_x_9356:
[----:B------:R-:W-:Y:S02]  /*7f00*/  MOV R207, R67 ;  /* 0x0000004300cf7202 */ /* 0x000fe40000000f00 */
[----:B------:R-:W-:-:S07]  /*7f10*/  MOV R60, R63 ;  /* 0x0000003f003c7202 */ /* 0x000fce0000000f00 */
[----:B------:R-:W-:Y:S05]  /*7f20*/  WARPSYNC.COLLECTIVE R2, `(.L_x_9357) ;  /* 0x0000000002087348 */ /* 0x000fea0003c00000 */
[----:B------:R0:W1:Y:S02]  /*7f30*/  SHFL.UP P6, R63, R207, R206, R209 ;  /* 0x040000cecf3f7389 */ /* 0x00006400000c00d1 */
[----:B01----:R-:W-:Y:S05]  /*7f40*/  ENDCOLLECTIVE ;  /* 0x000000000000791b */ /* 0x003fea0003800000 */
.L_x_9357:
[----:B------:R-:W-:Y:S02]  /*7f50*/  MOV R207, R201 ;  /* 0x000000c900cf7202 */ /* 0x000fe40000000f00 */
[----:B------:R-:W-:-:S07]  /*7f60*/  MOV R62, R63 ;  /* 0x0000003f003e7202 */ /* 0x000fce0000000f00 */
[----:B------:R-:W-:Y:S05]  /*7f70*/  WARPSYNC.COLLECTIVE R2, `(.L_x_9358) ;  /* 0x0000000002087348 */ /* 0x000fea0003c00000 */
[----:B------:R0:W1:Y:S02]  /*7f80*/  SHFL.UP P6, R63, R207, R206, R209 ;  /* 0x040000cecf3f7389 */ /* 0x00006400000c00d1 */
[----:B01----:R-:W-:Y:S05]  /*7f90*/  ENDCOLLECTIVE ;  /* 0x000000000000791b */ /* 0x003fea0003800000 */
.L_x_9358:
[----:B------:R-:W-:Y:S01]  /*7fa0*/  HFMA2 R206, -RZ, RZ, 0, 4.76837158203125e-07 ;  /* 0x00000008ffce7431 */ /* 0x000fe200000001ff */
        /* <DEDUP_REMOVED lines=15> */
.L_x_9359:
[----:B------:R-:W-:Y:S02]  /*80a0*/  MOV R207, R66 ;  /* 0x0000004200cf7202 */ /* 0x000fe40000000f00 */
[----:B------:R-:W-:-:S07]  /*80b0*/  MOV R3, R63 ;  /* 0x0000003f00037202 */ /* 0x000fce0000000f00 */
[----:B------:R-:W-:Y:S05]  /*80c0*/  WARPSYNC.COLLECTIVE R2, `(.L_x_9360) ;  /* 0x0000000002087348 */ /* 0x000fea0003c00000 */
[----:B------:R0:W1:Y:S02]  /*80d0*/  SHFL.UP P6, R63, R207, R206, R209 ;  /* 0x040000cecf3f7389 */ /* 0x00006400000c00d1 */
[----:B01----:R-:W-:Y:S05]  /*80e0*/  ENDCOLLECTIVE ;  /* 0x000000000000791b */ /* 0x003fea0003800000 */
.L_x_9360:
[----:B------:R-:W-:Y:S02]  /*80f0*/  MOV R207, R67 ;  /* 0x0000004300cf7202 */ /* 0x000fe40000000f00 */
[----:B------:R-:W-:-:S07]  /*8100*/  MOV R60, R63 ;  /* 0x0000003f003c7202 */ /* 0x000fce0000000f00 */
[----:B------:R-:W-:Y:S05]  /*8110*/  WARPSYNC.COLLECTIVE R2, `(.L_x_9361) ;  /* 0x0000000002087348 */ /* 0x000fea0003c00000 */
[----:B------:R0:W1:Y:S02]  /*8120*/  SHFL.UP P6, R63, R207, R206, R209 ;  /* 0x040000cecf3f7389 */ /* 0x00006400000c00d1 */
[----:B01----:R-:W-:Y:S05]  /*8130*/  ENDCOLLECTIVE ;  /* 0x000000000000791b */ /* 0x003fea0003800000 */
.L_x_9361:
[----:B------:R-:W-:Y:S02]  /*8140*/  MOV R207, R201 ;  /* 0x000000c900cf7202 */ /* 0x000fe40000000f00 */
[----:B------:R-:W-:-:S07]  /*8150*/  MOV R62, R63 ;  /* 0x0000003f003e7202 */ /* 0x000fce0000000f00 */
[----:B------:R-:W-:Y:S05]  /*8160*/  WARPSYNC.COLLECTIVE R2, `(.L_x_9362) ;  /* 0x0000000002087348 */ /* 0x000fea0003c00000 */
[----:B------:R0:W1:Y:S02]  /*8170*/  SHFL.UP P6, R63, R207, R206, R209 ;  /* 0x040000cecf3f7389 */ /* 0x00006400000c00d1 */
[----:B01----:R-:W-:Y:S05]  /*8180*/  ENDCOLLECTIVE ;  /* 0x000000000000791b */ /* 0x003fea0003800000 */
.L_x_9362:
[----:B------:R-:W-:Y:S02]  /*8190*/  HFMA2 R206, -RZ, RZ, 0, 9.5367431640625e-07 ;  /* 0x00000010ffce7431 */ /* 0x000fe400000001ff */
        /* <DEDUP_REMOVED lines=14> */
.L_x_9363:
[----:B------:R-:W-:Y:S02]  /*8280*/  MOV R207, R66 ;  /* 0x0000004200cf7202 */ /* 0x000fe40000000f00 */
[----:B------:R-:W-:-:S07]  /*8290*/  MOV R3, R63 ;  /* 0x0000003f00037202 */ /* 0x000fce0000000f00 */
[----:B------:R-:W-:Y:S05]  /*82a0*/  WARPSYNC.COLLECTIVE R2, `(.L_x_9364) ;  /* 0x0000000002087348 */ /* 0x000fea0003c00000 */
[----:B------:R0:W1:Y:S02]  /*82b0*/  SHFL.UP P6, R63, R207, R206, R209 ;  /* 0x040000cecf3f7389 */ /* 0x00006400000c00d1 */
[----:B01----:R-:W-:Y:S05]  /*82c0*/  ENDCOLLECTIVE ;  /* 0x000000000000791b */ /* 0x003fea0003800000 */
.L_x_9364:
[----:B------:R-:W-:Y:S02]  /*82d0*/  MOV R207, R67 ;  /* 0x0000004300cf7202 */ /* 0x000fe40000000f00 */
[----:B------:R-:W-:-:S07]  /*82e0*/  MOV R60, R63 ;  /* 0x0000003f003c7202 */ /* 0x000fce0000000f00 */
[----:B------:R-:W-:Y:S05]  /*82f0*/  WARPSYNC.COLLECTIVE R2, `(.L_x_9365) ;  /* 0x0000000002087348 */ /* 0x000fea0003c00000 */
[----:B------:R0:W1:Y:S02]  /*8300*/  SHFL.UP P6, R63, R207, R206, R209 ;  /* 0x040000cecf3f7389 */ /* 0x00006400000c00d1 */
[----:B01----:R-:W-:Y:S05]  /*8310*/  ENDCOLLECTIVE ;  /* 0x000000000000791b */ /* 0x003fea0003800000 */
.L_x_9365:
[----:B------:R-:W-:Y:S02]  /*8320*/  MOV R207, R201 ;  /* 0x000000c900cf7202 */ /* 0x000fe40000000f00 */
[----:B------:R-:W-:-:S07]  /*8330*/  MOV R62, R63 ;  /* 0x0000003f003e7202 */ /* 0x000fce0000000f00 */
[----:B------:R-:W-:Y:S05]  /*8340*/  WARPSYNC.COLLECTIVE R2, `(.L_x_9366) ;  /* 0x0000000002087348 */ /* 0x000fea0003c00000 */
[----:B------:R0:W1:Y:S02]  /*8350*/  SHFL.UP P6, R63, R207, R206, R209 ;  /* 0x040000cecf3f7389 */ /* 0x00006400000c00d1 */
[----:B01----:R-:W-:Y:S05]  /*8360*/  ENDCOLLECTIVE ;  /* 0x000000000000791b */ /* 0x003fea0003800000 */
.L_x_9366:
[----:B------:R-:W-:Y:S05]  /*8370*/  BRA `(.L_x_9367) ;  /* 0xffffffa800747947 */ /* 0x000fea000383ffff */
.L_x_9311:
        /* <DEDUP_REMOVED lines=8> */
.L_x_9369:
[----:B------:R-:W-:Y:S05]  /*8400*/  BSYNC B0 ;  /* 0x0000000000007941 */ /* 0x000fea0003800000 */
.L_x_9368:
[----:B------:R-:W-:Y:S05]  /*8410*/  BRA `(.L_x_9370) ;  /* 0xffffffa800807947 */ /* 0x000fea000383ffff */
.L_x_9312:
        /* <DEDUP_REMOVED lines=8> */
.L_x_9372:
[----:B------:R-:W-:Y:S05]  /*84a0*/  BSYNC B0 ;  /* 0x0000000000007941 */ /* 0x000fea0003800000 */
.L_x_9371:
[----:B------:R-:W-:Y:S05]  /*84b0*/  BRA `(.L_x_9373) ;  /* 0xffffffa800607947 */ /* 0x000fea000383ffff */
.L_x_9313:
        /* <DEDUP_REMOVED lines=8> */
.L_x_9375:
[----:B------:R-:W-:Y:S05]  /*8540*/  BSYNC B0 ;  /* 0x0000000000007941 */ /* 0x000fea0003800000 */
.L_x_9374:
[----:B------:R-:W-:Y:S05]  /*8550*/  BRA `(.L_x_9376) ;  /* 0xffffffa800407947 */ /* 0x000fea000383ffff */
.L_x_9314:
        /* <DEDUP_REMOVED lines=8> */
.L_x_9378:
[----:B------:R-:W-:Y:S05]  /*85e0*/  BSYNC B0 ;  /* 0x0000000000007941 */ /* 0x000fea0003800000 */
.L_x_9377:
[----:B------:R-:W-:Y:S05]  /*85f0*/  BRA `(.L_x_9379) ;  /* 0xffffffa800207947 */ /* 0x000fea000383ffff */
.L_x_9315:
        /* <DEDUP_REMOVED lines=8> */
.L_x_9381:
[----:B------:R-:W-:Y:S05]  /*8680*/  BSYNC B0 ;  /* 0x0000000000007941 */ /* 0x000fea0003800000 */
.L_x_9380:
        /* <DEDUP_REMOVED lines=10> */
.L_x_9382:
[----:B------:R-:W-:Y:S02]  /*8730*/  MOV R207, R67 ;  /* 0x0000004300cf7202 */ /* 0x000fe40000000f00 */
[----:B------:R-:W-:-:S07]  /*8740*/  MOV R203, R63 ;  /* 0x0000003f00cb7202 */ /* 0x000fce0000000f00 */
[----:B------:R-:W-:Y:S05]  /*8750*/  WARPSYNC.COLLECTIVE R2, `(.L_x_9383) ;  /* 0x0000000002087348 */ /* 0x000fea0003c00000 */
[----:B------:R0:W1:Y:S02]  /*8760*/  SHFL.UP P6, R63, R207, R206, R209 ;  /* 0x040000cecf3f7389 */ /* 0x00006400000c00d1 */
[----:B01----:R-:W-:Y:S05]  /*8770*/  ENDCOLLECTIVE ;  /* 0x000000000000791b */ /* 0x003fea0003800000 */
.L_x_9383:
[----:B------:R-:W-:Y:S02]  /*8780*/  MOV R207, R201 ;  /* 0x000000c900cf7202 */ /* 0x000fe40000000f00 */
[----:B------:R-:W-:-:S07]  /*8790*/  MOV R67, R63 ;  /* 0x0000003f00437202 */ /* 0x000fce0000000f00 */
[----:B------:R-:W-:Y:S05]  /*87a0*/  WARPSYNC.COLLECTIVE R2, `(.L_x_9384) ;  /* 0x0000000002087348 */ /* 0x000fea0003c00000 */
[----:B------:R0:W1:Y:S02]  /*87b0*/  SHFL.UP P6, R63, R207, R206, R209 ;  /* 0x040000cecf3f7389 */ /* 0x00006400000c00d1 */
[----:B01----:R-:W-:Y:S05]  /*87c0*/  ENDCOLLECTIVE ;  /* 0x000000000000791b */ /* 0x003fea0003800000 */
.L_x_9384:
[----:B------:R-:W-:Y:S02]  /*87d0*/  MOV R201, R63 ;  /* 0x0000003f00c97202 */ /* 0x000fe40000000f00 */
[----:B------:R-:W-:-:S07]  /*87e0*/  MOV R63, R52 ;  /* 0x00000034003f7202 */ /* 0x000fce0000000f00 */
[----:B------:R-:W-:Y:S05]  /*87f0*/  WARPSYNC.COLLECTIVE R2, `(.L_x_9385) ;  /* 0x0000000002087348 */ /* 0x000fea0003c00000 */
[----:B------:R0:W1:Y:S02]  /*8800*/  SHFL.IDX P2, R60, R63, R62, R3 ;  /* 0x0000003e3f3c7389 */ /* 0x0000640000040003 */
[----:B01----:R-:W-:Y:S05]  /*8810*/  ENDCOLLECTIVE ;  /* 0x000000000000791b */ /* 0x003fea0003800000 */
.L_x_9385:
[----:B------:R-:W-:Y:S02]  /*8820*/  MOV R63, R53 ;  /* 0x00000035003f7202 */ /* 0x000fe40000000f00 */
[----:B------:R-:W-:-:S07]  /*8830*/  MOV R52, R60 ;  /* 0x0000003c00347202 */ /* 0x000fce0000000f00 */
[----:B------:R-:W-:Y:S05]  /*8840*/  WARPSYNC.COLLECTIVE R2, `(.L_x_9386) ;  /* 0x0000000002087348 */ /* 0x000fea0003c00000 */
[----:B------:R0:W1:Y:S02]  /*8850*/  SHFL.IDX P2, R60, R63, R62, R3 ;  /* 0x0000003e3f3c7389 */ /* 0x0000640000040003 */
[----:B01----:R-:W-:Y:S05]  /*8860*/  ENDCOLLECTIVE ;  /* 0x000000000000791b */ /* 0x003fea0003800000 */
.L_x_9386:
[----:B------:R-:W-:Y:S02]  /*8870*/  MOV R63, R54 ;  /* 0x00000036003f7202 */ /* 0x000fe40000000f00 */
[----:B------:R-:W-:-:S07]  /*8880*/  MOV R202, R60 ;  /* 0x0000003c00ca7202 */ /* 0x000fce0000000f00 */
[----:B------:R-:W-:Y:S05]  /*8890*/  WARPSYNC.COLLECTIVE R2, `(.L_x_9387) ;  /* 0x0000000002087348 */ /* 0x000fea0003c00000 */
[----:B------:R0:W1:Y:S02]  /*88a0*/  SHFL.IDX P2, R60, R63, R62, R3 ;  /* 0x0000003e3f3c7389 */ /* 0x0000640000040003 */
[----:B01----:R-:W-:Y:S05]  /*88b0*/  ENDCOLLECTIVE ;  /* 0x000000000000791b */ /* 0x003fea0003800000 */
.L_x_9387:
[----:B------:R-:W-:Y:S02]  /*88c0*/  MOV R63, R55 ;  /* 0x00000037003f7202 */ /* 0x000fe40000000f00 */
[----:B------:R-:W-:-:S07]  /*88d0*/  MOV R54, R60 ;  /* 0x0000003c00367202 */ /* 0x000fce0000000f00 */
[----:B------:R-:W-:Y:S05]  /*88e0*/  WARPSYNC.COLLECTIVE R2, `(.L_x_9388) ;  /* 0x0000000002087348 */ /* 0x000fea0003c00000 */
[----:B------:R0:W1:Y:S02]  /*88f0*/  SHFL.IDX P2, R60, R63, R62, R3 ;  /* 0x0000003e3f3c7389 */ /* 0x0000640000040003 */
[----:B01----:R-:W-:Y:S05]  /*8900*/  ENDCOLLECTIVE ;  /* 0x000000000000791b */ /* 0x003fea0003800000 */
.L_x_9388:
[----:B------:R-:W-:Y:S01]  /*8910*/  MOV R55, R60 ;  /* 0x0000003c00377202 */ /* 0x000fe20000000f00 */
[----:B------:R-:W-:Y:S06]  /*8920*/  BRA `(.L_x_9389) ;  /* 0xffffffa4007c7947 */ /* 0x000fec000383ffff */
.L_x_9317:
[----:B------:R-:W-:Y:S01]  /*8930*/  HFMA2 R238, -RZ, RZ, 0, 5.9604644775390625e-08 ;  /* 0x00000001ffee7431 */ /* 0x000fe200000001ff */
[----:B------:R-:W-:Y:S02]  /*8940*/  MOV R239, R66 ;  /* 0x0000004200ef7202 */ /* 0x000fe40000000f00 */
[----:B------:R-:W-:Y:S02]  /*8950*/  MOV R67, 0x1f ;  /* 0x0000001f00437802 */ /* 0x000fe40000000f00 */
[----:B------:R-:W-:Y:S02]  /*8960*/  MOV R2, 0xffffffff ;  /* 0xffffffff00027802 */ /* 0x000fe40000000f00 */
[----:B------:R-:W-:-:S07]  /*8970*/  MOV R64, R62 ;  /* 0x0000003e00407202 */ /* 0x000fce0000000f00 */
[----:B01----:R-:W-:Y:S05]  /*8980*/  WARPSYNC.COLLECTIVE R2, `(.L_x_9390) ;  /* 0x0000000002087348 */ /* 0x003fea0003c00000 */
[----:B------:R2:W3:Y:S02]  /*8990*/  SHFL.DOWN P0, R60, R239, R238, R67 ;  /* 0x080000eeef3c7389 */ /* 0x0004e40000000043 */
[----:B0123--:R-:W-:Y:S05]  /*89a0*/  ENDCOLLECTIVE ;  /* 0x000000000000791b */ /* 0x00ffea0003800000 */
.L_x_9390:
[----:B------:R-:W-:Y:S02]  /*89b0*/  MOV R239, R65 ;  /* 0x0000004100ef7202 */ /* 0x000fe40000000f00 */
[----:B------:R-:W-:-:S07]  /*89c0*/  MOV R3, R60 ;  /* 0x0000003c00037202 */ /* 0x000fce0000000f00 */
[----:B------:R-:W-:Y:S05]  /*89d0*/  WARPSYNC.COLLECTIVE R2, `(.L_x_9391) ;  /* 0x0000000002087348 */ /* 0x000fea0003c00000 */
[----:B------:R0:W1:Y:S02]  /*89e0*/  SHFL.DOWN P0, R60, R239, R238, R67 ;  /* 0x080000eeef3c7389 */ /* 0x0000640000000043 */
[----:B01----:R-:W-:Y:S05]  /*89f0*/  ENDCOLLECTIVE ;  /* 0x000000000000791b */ /* 0x003fea0003800000 */
.L_x_9391:
[----:B------:R-:W-:Y:S02]  /*8a00*/  MOV R239, R62 ;  /* 0x0000003e00ef7202 */ /* 0x000fe40000000f00 */
[----:B------:R-:W-:-:S07]  /*8a10*/  MOV R63, R60 ;  /* 0x0000003c003f7202 */ /* 0x000fce0000000f00 */
[----:B------:R-:W-:Y:S05]  /*8a20*/  WARPSYNC.COLLECTIVE R2, `(.L_x_9392) ;  /* 0x0000000002087348 */ /* 0x000fea0003c00000 */
[----:B------:R0:W1:Y:S02]  /*8a30*/  SHFL.DOWN P0, R60, R239, R238, R67 ;  /* 0x080000eeef3c7389 */ /* 0x0000640000000043 */
[----:B01----:R-:W-:Y:S05]  /*8a40*/  ENDCOLLECTIVE ;  /* 0x000000000000791b */ /* 0x003fea0003800000 */
.L_x_9392:
[----:B------:R-:W-:Y:S02]  /*8a50*/  MOV R239, R61 ;  /* 0x0000003d00ef7202 */ /* 0x000fe40000000f00 */
[----:B------:R-:W-:-:S07]  /*8a60*/  MOV R234, R60 ;  /* 0x0000003c00ea7202 */ /* 0x000fce0000000f00 */
[----:B------:R-:W-:Y:S05]  /*8a70*/  WARPSYNC.COLLECTIVE R2, `(.L_x_9393) ;  /* 0x0000000002087348 */ /* 0x000fea0003c00000 */
[----:B------:R0:W1:Y:S02]  /*8a80*/  SHFL.DOWN P0, R60, R239, R238, R67 ;  /* 0x080000eeef3c7389 */ /* 0x0000640000000043 */
[----:B01----:R-:W-:Y:S05]  /*8a90*/  ENDCOLLECTIVE ;  /* 0x000000000000791b */ /* 0x003fea0003800000 */
.L_x_9393:
[----:B------:R-:W-:Y:S05]  /*8aa0*/  BRA `(.L_x_9394) ;  /* 0xffffffb400d87947 */ /* 0x000fea000383ffff */
.L_x_9320:
        /* <DEDUP_REMOVED lines=8> */
.L_x_9396:
[----:B------:R-:W-:Y:S05]  /*8b30*/  BSYNC B0 ;  /* 0x0000000000007941 */ /* 0x000fea0003800000 */
.L_x_9395:
        /* <DEDUP_REMOVED lines=8> */
.L_x_9397:
[----:B------:R-:W-:Y:S02]  /*8bc0*/  MOV R239, R64 ;  /* 0x0000004000ef7202 */ /* 0x000fe40000000f00 */
[----:B------:R-:W-:-:S07]  /*8bd0*/  MOV R62, R60 ;  /* 0x0000003c003e7202 */ /* 0x000fce0000000f00 */
[----:B------:R-:W-:Y:S05]  /*8be0*/  WARPSYNC.COLLECTIVE R2, `(.L_x_9398) ;  /* 0x0000000002087348 */ /* 0x000fea0003c00000 */
[----:B------:R0:W1:Y:S02]  /*8bf0*/  SHFL.DOWN P0, R60, R239, R238, R67 ;  /* 0x080000eeef3c7389 */ /* 0x0000640000000043 */
[----:B01----:R-:W-:Y:S05]  /*8c00*/  ENDCOLLECTIVE ;  /* 0x000000000000791b */ /* 0x003fea0003800000 */
.L_x_9398:
[----:B------:R-:W-:Y:S02]  /*8c10*/  MOV R239, R61 ;  /* 0x0000003d00ef7202 */ /* 0x000fe40000000f00 */
[----:B------:R-:W-:-:S07]  /*8c20*/  MOV R63, R60 ;  /* 0x0000003c003f7202 */ /* 0x000fce0000000f00 */
[----:B------:R-:W-:Y:S05]  /*8c30*/  WARPSYNC.COLLECTIVE R2, `(.L_x_9399) ;  /* 0x0000000002087348 */ /* 0x000fea0003c00000 */
[----:B------:R0:W1:Y:S02]  /*8c40*/  SHFL.DOWN P0, R60, R239, R238, R67 ;  /* 0x080000eeef3c7389 */ /* 0x0000640000000043 */
[----:B01----:R-:W-:Y:S05]  /*8c50*/  ENDCOLLECTIVE ;  /* 0x000000000000791b */ /* 0x003fea0003800000 */
.L_x_9399:
[----:B------:R-:W-:Y:S05]  /*8c60*/  BRA `(.L_x_9400) ;  /* 0xffffffb400b87947 */ /* 0x000fea000383ffff */
.L_x_9323:
        /* <DEDUP_REMOVED lines=8> */
.L_x_9402:
[----:B------:R-:W-:Y:S05]  /*8cf0*/  BSYNC B0 ;  /* 0x0000000000007941 */ /* 0x000fea0003800000 */
.L_x_9401:
        /* <DEDUP_REMOVED lines=8> */
.L_x_9403:
[----:B------:R-:W-:Y:S02]  /*8d80*/  MOV R239, R64 ;  /* 0x0000004000ef7202 */ /* 0x000fe40000000f00 */
[----:B------:R-:W-:-:S07]  /*8d90*/  MOV R62, R60 ;  /* 0x0000003c003e7202 */ /* 0x000fce0000000f00 */
[----:B------:R-:W-:Y:S05]  /*8da0*/  WARPSYNC.COLLECTIVE R2, `(.L_x_9404) ;  /* 0x0000000002087348 */ /* 0x000fea0003c00000 */
[----:B------:R0:W1:Y:S02]  /*8db0*/  SHFL.DOWN P0, R60, R239, R238, R67 ;  /* 0x080000eeef3c7389 */ /* 0x0000640000000043 */
[----:B01----:R-:W-:Y:S05]  /*8dc0*/  ENDCOLLECTIVE ;  /* 0x000000000000791b */ /* 0x003fea0003800000 */
.L_x_9404:
[----:B------:R-:W-:Y:S02]  /*8dd0*/  MOV R239, R61 ;  /* 0x0000003d00ef7202 */ /* 0x000fe40000000f00 */
[----:B------:R-:W-:-:S07]  /*8de0*/  MOV R63, R60 ;  /* 0x0000003c003f7202 */ /* 0x000fce0000000f00 */
[----:B------:R-:W-:Y:S05]  /*8df0*/  WARPSYNC.COLLECTIVE R2, `(.L_x_9405) ;  /* 0x0000000002087348 */ /* 0x000fea0003c00000 */
[----:B------:R0:W1:Y:S02]  /*8e00*/  SHFL.DOWN P0, R60, R239, R238, R67 ;  /* 0x080000eeef3c7389 */ /* 0x0000640000000043 */
[----:B01----:R-:W-:Y:S05]  /*8e10*/  ENDCOLLECTIVE ;  /* 0x000000000000791b */ /* 0x003fea0003800000 */
.L_x_9405:
[----:B------:R-:W-:Y:S05]  /*8e20*/  BRA `(.L_x_9406) ;  /* 0xffffffb400987947 */ /* 0x000fea000383ffff */
.L_x_9326:
        /* <DEDUP_REMOVED lines=8> */
.L_x_9408:
[----:B------:R-:W-:Y:S05]  /*8eb0*/  BSYNC B0 ;  /* 0x0000000000007941 */ /* 0x000fea0003800000 */
.L_x_9407:
        /* <DEDUP_REMOVED lines=8> */
.L_x_9409:
[----:B------:R-:W-:Y:S02]  /*8f40*/  MOV R239, R64 ;  /* 0x0000004000ef7202 */ /* 0x000fe40000000f00 */
[----:B------:R-:W-:-:S07]  /*8f50*/  MOV R62, R60 ;  /* 0x0000003c003e7202 */ /* 0x000fce0000000f00 */
[----:B------:R-:W-:Y:S05]  /*8f60*/  WARPSYNC.COLLECTIVE R2, `(.L_x_9410) ;  /* 0x0000000002087348 */ /* 0x000fea0003c00000 */
[----:B------:R0:W1:Y:S02]  /*8f70*/  SHFL.DOWN P0, R60, R239, R238, R67 ;  /* 0x080000eeef3c7389 */ /* 0x0000640000000043 */
[----:B01----:R-:W-:Y:S05]  /*8f80*/  ENDCOLLECTIVE ;  /* 0x000000000000791b */ /* 0x003fea0003800000 */
.L_x_9410:
[----:B------:R-:W-:Y:S02]  /*8f90*/  MOV R239, R61 ;  /* 0x0000003d00ef7202 */ /* 0x000fe40000000f00 */
[----:B------:R-:W-:-:S07]  /*8fa0*/  MOV R63, R60 ;  /* 0x0000003c003f7202 */ /* 0x000fce0000000f00 */
[----:B------:R-:W-:Y:S05]  /*8fb0*/  WARPSYNC.COLLECTIVE R2, `(.L_x_9411) ;  /* 0x0000000002087348 */ /* 0x000fea0003c00000 */
[----:B------:R0:W1:Y:S02]  /*8fc0*/  SHFL.DOWN P0, R60, R239, R238, R67 ;  /* 0x080000eeef3c7389 */ /* 0x0000640000000043 */
[----:B01----:R-:W-:Y:S05]  /*8fd0*/  ENDCOLLECTIVE ;  /* 0x000000000000791b */ /* 0x003fea0003800000 */
.L_x_9411:
[----:B------:R-:W-:Y:S05]  /*8fe0*/  BRA `(.L_x_9412) ;  /* 0xffffffb400787947 */ /* 0x000fea000383ffff */
.L_x_9329:
        /* <DEDUP_REMOVED lines=8> */
.L_x_9414:
[----:B------:R-:W-:Y:S05]  /*9070*/  BSYNC B0 ;  /* 0x0000000000007941 */ /* 0x000fea0003800000 */
.L_x_9413:
        /* <DEDUP_REMOVED lines=8> */
.L_x_9415:
[----:B------:R-:W-:Y:S02]  /*9100*/  MOV R239, R64 ;  /* 0x0000004000ef7202 */ /* 0x000fe40000000f00 */
[----:B------:R-:W-:-:S07]  /*9110*/  MOV R62, R60 ;  /* 0x0000003c003e7202 */ /* 0x000fce0000000f00 */
[----:B------:R-:W-:Y:S05]  /*9120*/  WARPSYNC.COLLECTIVE R2, `(.L_x_9416) ;  /* 0x0000000002087348 */ /* 0x000fea0003c00000 */
[----:B------:R0:W1:Y:S02]  /*9130*/  SHFL.DOWN P0, R60, R239, R238, R67 ;  /* 0x080000eeef3c7389 */ /* 0x0000640000000043 */
[----:B01----:R-:W-:Y:S05]  /*9140*/  ENDCOLLECTIVE ;  /* 0x000000000000791b */ /* 0x003fea0003800000 */
.L_x_9416:
[----:B------:R-:W-:Y:S02]  /*9150*/  MOV R239, R61 ;  /* 0x0000003d00ef7202 */ /* 0x000fe40000000f00 */
[----:B------:R-:W-:-:S07]  /*9160*/  MOV R63, R60 ;  /* 0x0000003c003f7202 */ /* 0x000fce0000000f00 */
[----:B------:R-:W-:Y:S05]  /*9170*/  WARPSYNC.COLLECTIVE R2, `(.L_x_9417) ;  /* 0x0000000002087348 */ /* 0x000fea0003c00000 */
[----:B------:R0:W1:Y:S02]  /*9180*/  SHFL.DOWN P0, R60, R239, R238, R67 ;  /* 0x080000eeef3c7389 */ /* 0x0000640000000043 */
[----:B01----:R-:W-:Y:S05]  /*9190*/  ENDCOLLECTIVE ;  /* 0x000000000000791b */ /* 0x003fea0003800000 */
.L_x_9417:
[----:B------:R-:W-:Y:S05]  /*91a0*/  BRA `(.L_x_9418) ;  /* 0xffffffb400587947 */ /* 0x000fea000383ffff */
.L_x_9332:
        /* <DEDUP_REMOVED lines=8> */
.L_x_9420:
[----:B------:R-:W-:Y:S05]  /*9230*/  BSYNC B0 ;  /* 0x0000000000007941 */ /* 0x000fea0003800000 */
.L_x_9419:
        /* <DEDUP_REMOVED lines=9> */
.L_x_9421:
[----:B------:R-:W-:Y:S02]  /*92d0*/  MOV R63, R64 ;  /* 0x00000040003f7202 */ /* 0x000fe40000000f00 */
[----:B------:R-:W-:-:S07]  /*92e0*/  MOV R235, R60 ;  /* 0x0000003c00eb7202 */ /* 0x000fce0000000f00 */
[----:B------:R-:W-:Y:S05]  /*92f0*/  WARPSYNC.COLLECTIVE R2, `(.L_x_9422) ;  /* 0x0000000002087348 */ /* 0x000fea0003c00000 */
[----:B------:R0:W1:Y:S02]  /*9300*/  SHFL.IDX P2, R60, R63, R62, R3 ;  /* 0x0000003e3f3c7389 */ /* 0x0000640000040003 */
[----:B01----:R-:W-:Y:S05]  /*9310*/  ENDCOLLECTIVE ;  /* 0x000000000000791b */ /* 0x003fea0003800000 */
.L_x_9422:
[-C--:B------:R-:W-:Y:S01]  /*9320*/  FMUL.FTZ R67, R55, R235.reuse ;  /* 0x000000eb37437220 */ /* 0x080fe20000410000 */
[----:B------:R-:W-:-:S03]  /*9330*/  FMUL.FTZ R238, R54, R235 ;  /* 0x000000eb36ee7220 */ /* 0x000fc60000410000 */
[----:B------:R-:W-:Y:S01]  /*9340*/  FFMA.FTZ R67, R54, R234, -R67 ;  /* 0x000000ea36437223 */ /* 0x000fe20000010843 */
[----:B------:R-:W-:-:S03]  /*9350*/  MOV R63, R61 ;  /* 0x0000003d003f7202 */ /* 0x000fc60000000f00 */
        /* <DEDUP_REMOVED lines=8> */
.L_x_9423:
[----:B------:R-:W-:Y:S01]  /*93e0*/  FFMA.FTZ R67, R55, R234, R238 ;  /* 0x000000ea37437223 */ /* 0x000fe200000100ee */
[----:B------:R-:W-:Y:S02]  /*93f0*/  MOV R63, R52 ;  /* 0x00000034003f7202 */ /* 0x000fe40000000f00 */
[----:B------:R-:W-:-:S05]  /*9400*/  MOV R238, R60 ;  /* 0x0000003c00ee7202 */ /* 0x000fca0000000f00 */
[----:B------:R-:W-:Y:S01]  /*9410*/  FADD.FTZ R234, R238, R67 ;  /* 0x00000043eeea7221 */ /* 0x000fe20000010000 */
[----:B------:R-:W-:Y:S01]  /*9420*/  HFMA2 R238, -RZ, RZ, 0, 5.9604644775390625e-08 ;  /* 0x00000001ffee7431 */ /* 0x000fe200000001ff */
[----:B------:R-:W-:-:S07]  /*9430*/  MOV R67, 0x1f ;  /* 0x0000001f00437802 */ /* 0x000fce0000000f00 */
[----:B------:R-:W-:Y:S05]  /*9440*/  WARPSYNC.COLLECTIVE R2, `(.L_x_9424) ;  /* 0x0000000002087348 */ /* 0x000fea0003c00000 */
[----:B------:R0:W1:Y:S02]  /*9450*/  SHFL.DOWN P0, R60, R239, R238, R67 ;  /* 0x080000eeef3c7389 */ /* 0x0000640000000043 */
[----:B01----:R-:W-:Y:S05]  /*9460*/  ENDCOLLECTIVE ;  /* 0x000000000000791b */ /* 0x003fea0003800000 */
.L_x_9424:
[----:B------:R-:W-:Y:S02]  /*9470*/  MOV R239, R65 ;  /* 0x0000004100ef7202 */ /* 0x000fe40000000f00 */
[----:B------:R-:W-:-:S07]  /*9480*/  MOV R240, R60 ;  /* 0x0000003c00f07202 */ /* 0x000fce0000000f00 */
[----:B------:R-:W-:Y:S05]  /*9490*/  WARPSYNC.COLLECTIVE R2, `(.L_x_9425) ;  /* 0x0000000002087348 */ /* 0x000fea0003c00000 */
[----:B------:R0:W1:Y:S02]  /*94a0*/  SHFL.DOWN P0, R60, R239, R238, R67 ;  /* 0x080000eeef3c7389 */ /* 0x0000640000000043 */
[----:B01----:R-:W-:Y:S05]  /*94b0*/  ENDCOLLECTIVE ;  /* 0x000000000000791b */ /* 0x003fea0003800000 */
.L_x_9425:
[----:B------:R-:W-:Y:S02]  /*94c0*/  MOV R239, R64 ;  /* 0x0000004000ef7202 */ /* 0x000fe40000000f00 */
[----:B------:R-:W-:-:S07]  /*94d0*/  MOV R241, R60 ;  /* 0x0000003c00f17202 */ /* 0x000fce0000000f00 */
[----:B------:R-:W-:Y:S05]  /*94e0*/  WARPSYNC.COLLECTIVE R2, `(.L_x_9426) ;  /* 0x0000000002087348 */ /* 0x000fea0003c00000 */
[----:B------:R0:W1:Y:S02]  /*94f0*/  SHFL.DOWN P0, R60, R239, R238, R67 ;  /* 0x080000eeef3c7389 */ /* 0x0000640000000043 */
[----:B01----:R-:W-:Y:S05]  /*9500*/  ENDCOLLECTIVE ;  /* 0x000000000000791b */ /* 0x003fea0003800000 */
.L_x_9426:
[----:B------:R-:W-:Y:S02]  /*9510*/  MOV R239, R61 ;  /* 0x0000003d00ef7202 */ /* 0x000fe40000000f00 */
[----:B------:R-:W-:-:S07]  /*9520*/  MOV R242, R60 ;  /* 0x0000003c00f27202 */ /* 0x000fce0000000f00 */
[----:B------:R-:W-:Y:S05]  /*9530*/  WARPSYNC.COLLECTIVE R2, `(.L_x_9427) ;  /* 0x0000000002087348 */ /* 0x000fea0003c00000 */
[----:B------:R0:W1:Y:S02]  /*9540*/  SHFL.DOWN P0, R60, R239, R238, R67 ;  /* 0x080000eeef3c7389 */ /* 0x0000640000000043 */
[----:B01----:R-:W-:Y:S05]  /*9550*/  ENDCOLLECTIVE ;  /* 0x000000000000791b */ /* 0x003fea0003800000 */
.L_x_9427:
[----:B------:R-:W-:-:S07]  /*9560*/  MOV R244, R60 ;  /* 0x0000003c00f47202 */ /* 0x000fce0000000f00 */
[----:B------:R-:W-:Y:S05]  /*9570*/  WARPSYNC.COLLECTIVE R2, `(.L_x_9428) ;  /* 0x0000000002087348 */ /* 0x000fea0003c00000 */
[----:B------:R0:W1:Y:S02]  /*9580*/  SHFL.IDX P2, R60, R63, R62, R3 ;  /* 0x0000003e3f3c7389 */ /* 0x0000640000040003 */
[----:B01----:R-:W-:Y:S05]  /*9590*/  ENDCOLLECTIVE ;  /* 0x000000000000791b */ /* 0x003fea0003800000 */
.L_x_9428:
[----:B------:R-:W-:Y:S02]  /*95a0*/  MOV R63, R53 ;  /* 0x00000035003f7202 */ /* 0x000fe40000000f00 */
[----:B------:R-:W-:-:S07]  /*95b0*/  MOV R243, R60 ;  /* 0x0000003c00f37202 */ /* 0x000fce0000000f00 */
[----:B------:R-:W-:Y:S05]  /*95c0*/  WARPSYNC.COLLECTIVE R2, `(.L_x_9429) ;  /* 0x0000000002087348 */ /* 0x000fea0003c00000 */
[----:B------:R0:W1:Y:S02]  /*95d0*/  SHFL.IDX P2, R60, R63, R62, R3 ;  /* 0x0000003e3f3c7389 */ /* 0x0000640000040003 */
[----:B01----:R-:W-:Y:S05]  /*95e0*/  ENDCOLLECTIVE ;  /* 0x000000000000791b */ /* 0x003fea0003800000 */
.L_x_9429:
[----:B------:R-:W-:Y:S02]  /*95f0*/  MOV R63, R54 ;  /* 0x00000036003f7202 */ /* 0x000fe40000000f00 */
[----:B------:R-:W-:-:S07]  /*9600*/  MOV R67, R60 ;  /* 0x0000003c00437202 */ /* 0x000fce0000000f00 */
[----:B------:R-:W-:Y:S05]  /*9610*/  WARPSYNC.COLLECTIVE R2, `(.L_x_9430) ;  /* 0x0000000002087348 */ /* 0x000fea0003c00000 */
[----:B------:R0:W1:Y:S02]  /*9620*/  SHFL.IDX P2, R60, R63, R62, R3 ;  /* 0x0000003e3f3c7389 */ /* 0x0000640000040003 */
[----:B01----:R-:W-:Y:S05]  /*9630*/  ENDCOLLECTIVE ;  /* 0x000000000000791b */ /* 0x003fea0003800000 */
.L_x_9430:
[----:B------:R-:W-:Y:S02]  /*9640*/  MOV R61, R67 ;  /* 0x00000043003d7202 */ /* 0x000fe40000000f00 */
[----:B------:R-:W-:Y:S02]  /*9650*/  MOV R63, R55 ;  /* 0x00000037003f7202 */ /* 0x000fe40000000f00 */
[----:B------:R-:W-:-:S07]  /*9660*/  MOV R239, R60 ;  /* 0x0000003c00ef7202 */ /* 0x000fce0000000f00 */
[----:B------:R-:W-:Y:S05]  /*9670*/  WARPSYNC.COLLECTIVE R2, `(.L_x_9431) ;  /* 0x0000000002087348 */ /* 0x000fea0003c00000 */
[----:B------:R0:W1:Y:S02]  /*9680*/  SHFL.IDX P2, R60, R63, R62, R3 ;  /* 0x0000003e3f3c7389 */ /* 0x0000640000040003 */
[----:B01----:R-:W-:Y:S05]  /*9690*/  ENDCOLLECTIVE ;  /* 0x000000000000791b */ /* 0x003fea0003800000 */
.L_x_9431:
[----:B------:R-:W-:Y:S02]  /*96a0*/  MOV R245, R60 ;  /* 0x0000003c00f57202 */ /* 0x000fe40000000f00 */
[----:B------:R-:W-:Y:S01]  /*96b0*/  MOV R60, R243 ;  /* 0x000000f3003c7202 */ /* 0x000fe20000000f00 */
[----:B------:R-:W-:Y:S06]  /*96c0*/  BRA `(.L_x_9432) ;  /* 0xffffffb000b07947 */ /* 0x000fec000383ffff */
.L_x_9433:
        /* <DEDUP_REMOVED lines=11> */
.L_x_18704:


//--------------------- .text._Z25selective_scan_bwd_kernelI32Selective_Scan_bwd_kernel_traitsILi64ELi16ELb1ELb0ELb0ELb0ELb1EfN3c107complexIfEEEEv12SSMParamsBwd --------------------------
	.section	.text._Z25selective_scan_bwd_kernelI32Selective_Scan_bwd_kernel_traitsILi64ELi16ELb1ELb0ELb0ELb0ELb1EfN3c107complexIfEEEEv12SSMParamsBwd,"ax",@progbits
	.align	128
        .global         _Z25selective_scan_bwd_kernelI32Selective_Scan_bwd_kernel_traitsILi64ELi16ELb1ELb0ELb0ELb0ELb1EfN3c107complexIfEEEEv12SSMParamsBwd
        .type           _Z25selective_scan_bwd_kernelI32Selective_Scan_bwd_kernel_traitsILi64ELi16ELb1ELb0ELb0ELb0ELb1EfN3c107complexIfEEEEv12SSMParamsBwd,@function
        .size           _Z25selective_scan_bwd_kernelI32Selective_Scan_bwd_kernel_traitsILi64ELi16ELb1ELb0ELb0ELb0ELb1EfN3c107complexIfEEEEv12SSMParamsBwd,(.L_x_18705 - _Z25selective_scan_bwd_kernelI32Selective_Scan_bwd_kernel_traitsILi64ELi16ELb1ELb0ELb0ELb0ELb1EfN3c107complexIfEEEEv12SSMParamsBwd)
        .other          _Z25selective_scan_bwd_kernelI32Selective_Scan_bwd_kernel_traitsILi64ELi16ELb1ELb0ELb0ELb0ELb1EfN3c107complexIfEEEEv12SSMParamsBwd,@"STO_CUDA_ENTRY STV_DEFAULT"
_Z25selective_scan_bwd_kernelI32Selective_Scan_bwd_kernel_traitsILi64ELi16ELb1ELb0ELb0ELb0ELb1EfN3c107complexIfEEEEv12SSMParamsBwd:
.text._Z25selective_scan_bwd_kernelI32Selective_Scan_bwd_kernel_traitsILi64ELi16ELb1ELb0ELb0ELb0ELb1EfN3c107complexIfEEEEv12SSMParamsBwd:
        /* <DEDUP_REMOVED lines=8> */
[----:B------:R-:W3:Y:S01]  /*0080*/  LDCU.64 UR36, c[0x0][0x480] ;  /* 0x00009000ff2477ac */ /* 0x000ee20008000a00 */
[----:B------:R-:W4:Y:S01]  /*0090*/  LDCU.128 UR24, c[0x0][0x400] ;  /* 0x00008000ff1877ac */ /* 0x000f220008000c00 */
        /* <DEDUP_REMOVED lines=19> */
[----:B------:R-:W-:Y:S02]  /*01d0*/  UISETP.NE.U32.AND UP0, UPT, UR36, URZ, UPT ;  /* 0x000000ff2400728c */ /* 0x000fe4000bf05070 */
[----:B----4-:R-:W-:Y:S01]  /*01e0*/  UIMAD.WIDE.U32 UR14, UR32, UR24, URZ ;  /* 0x00000018200e72a5 */ /* 0x010fe2000f8e00ff */
[----:B------:R3:W5:Y:S01]  /*01f0*/  @P0 LDG.E R132, desc[UR28][R2.64] ;  /* 0x0000001c02840981 */ /* 0x000762000c1e1900 */
[----:B------:R-:W-:Y:S01]  /*0200*/  UISETP.NE.AND.EX UP0, UPT, UR37, URZ, UPT, UP0 ;  /* 0x000000ff2500728c */ /* 0x000fe2000bf05300 */
[----:B------:R-:W4:Y:S01]  /*0210*/  LDCU.64 UR36, c[0x0][0x3d8] ;  /* 0x00007b00ff2477ac */ /* 0x000f220008000a00 */
[----:B0-----:R-:W-:Y:S01]  /*0220*/  UIMAD.WIDE.U32 UR6, UR32, UR20, URZ ;  /* 0x00000014200672a5 */ /* 0x001fe2000f8e00ff */
[----:B------:R-:W0:Y:S01]  /*0230*/  LDCU.128 UR8, c[0x0][0x460] ;  /* 0x00008c00ff0877ac */ /* 0x000e220008000c00 */
[----:B------:R-:W-:Y:S02]  /*0240*/  UIMAD UR15, UR32, UR25, UR15 ;  /* 0x00000019200f72a4 */ /* 0x000fe4000f8e020f */
[----:B------:R-:W-:-:S04]  /*0250*/  UIMAD UR7, UR32, UR21, UR7 ;  /* 0x00000015200772a4 */ /* 0x000fc8000f8e0207 */
[----:B------:R-:W-:Y:S02]  /*0260*/  UIMAD.WIDE.U32 UR16, UR12, UR22, UR6 ;  /* 0x000000160c1072a5 */ /* 0x000fe4000f8e0006 */
[----:B--2---:R-:W-:Y:S02]  /*0270*/  ULEA UR22, UR31, 0xfffffc00, 0xa ;  /* 0xfffffc001f167891 */ /* 0x004fe4000f8e50ff */
[----:B------:R-:W-:Y:S02]  /*0280*/  UIMAD.WIDE.U32 UR18, UR12, UR26, UR14 ;  /* 0x0000001a0c1272a5 */ /* 0x000fe4000f8e000e */
[----:B------:R-:W-:Y:S02]  /*0290*/  UIMAD UR13, UR12, UR23, UR17 ;  /* 0x000000170c0d72a4 */ /* 0x000fe4000f8e0211 */
[----:B------:R-:W-:Y:S01]  /*02a0*/  UIADD3 UR30, UP1, UPT, UR22, UR16, URZ ;  /* 0x00000010161e7290 */ /* 0x000fe2000ff3e0ff */
[----:B------:R-:W2:Y:S01]  /*02b0*/  LDCU.64 UR14, c[0x0][0x3b8] ;  /* 0x00007700ff0e77ac */ /* 0x000ea20008000a00 */
[----:B----4-:R-:W-:-:S02]  /*02c0*/  UIMAD.WIDE.U32 UR16, UR12, UR36, URZ ;  /* 0x000000240c1072a5 */ /* 0x010fc4000f8e00ff */
[----:B------:R-:W-:Y:S02]  /*02d0*/  UIMAD UR24, UR12, UR27, UR19 ;  /* 0x0000001b0c1872a4 */ /* 0x000fe4000f8e0213 */
[----:B------:R-:W-:Y:S02]  /*02e0*/  UIADD3 UR18, UP3, UPT, UR22, UR18, URZ ;  /* 0x0000001216127290 */ /* 0x000fe4000ff7e0ff */
[----:B------:R-:W-:Y:S02]  /*02f0*/  USHF.R.S32.HI UR23, URZ, 0x1f, UR22 ;  /* 0x0000001fff177899 */ /* 0x000fe40008011416 */
[----:B0-----:R-:W-:Y:S02]  /*0300*/  ULEA UR10, UP4, UR18, UR10, 0x2 ;  /* 0x0000000a120a7291 */ /* 0x001fe4000f8810ff */
[----:B------:R-:W-:Y:S01]  /*0310*/  UIADD3.X UR24, UPT, UPT, UR23, UR24, URZ, UP3, !UPT ;  /* 0x0000001817187290 */ /* 0x000fe20009ffe4ff */
[----:B------:R-:W0:Y:S03]  /*0320*/  LDCU.64 UR6, c[0x0][0x4a0] ;  /* 0x00009400ff0677ac */ /* 0x000e260008000a00 */
[----:B------:R-:W-:-:S02]  /*0330*/  ULEA.HI.X UR24, UR18, UR11, UR24, 0x2, UP4 ;  /* 0x0000000b12187291 */ /* 0x000fc4000a0f1418 */
[----:B------:R-:W-:Y:S01]  /*0340*/  UIMAD UR11, UR12, UR37, UR17 ;  /* 0x000000250c0b72a4 */ /* 0x000fe2000f8e0211 */
[----:B------:R-:W4:Y:S01]  /*0350*/  @UP0 LDCU UR17, c[0x0][0x384] ;  /* 0x00007080ff1107ac */ /* 0x000f220008000800 */
[----:B--2---:R-:W-:Y:S01]  /*0360*/  UIMAD.WIDE.U32 UR18, UR12, UR14, URZ ;  /* 0x0000000e0c1272a5 */ /* 0x004fe2000f8e00ff */
[----:B------:R-:W2:Y:S01]  /*0370*/  @UP0 LDCU UR14, c[0x0][0x38c] ;  /* 0x00007180ff0e07ac */ /* 0x000ea20008000800 */
[----:B------:R-:W3:Y:S01]  /*0380*/  @UP0 LDCU.64 UR36, c[0x0][0x480] ;  /* 0x00009000ff2407ac */ /* 0x000ee20008000a00 */
[----:B------:R-:W-:Y:S02]  /*0390*/  ULEA UR27, UP2, UR30, UR8, 0x2 ;  /* 0x000000081e1b7291 */ /* 0x000fe4000f8410ff */
[----:B-1----:R-:W-:Y:S02]  /*03a0*/  UIMAD.WIDE.U32 UR20, UR32, UR34, URZ ;  /* 0x00000022201472a5 */ /* 0x002fe4000f8e00ff */
[----:B------:R-:W-:Y:S02]  /*03b0*/  UIADD3.X UR8, UPT, UPT, UR23, UR13, URZ, UP1, !UPT ;  /* 0x0000000d17087290 */ /* 0x000fe40008ffe4ff */
[----:B------:R-:W-:-:S02]  /*03c0*/  ULEA UR13, UP1, UR16, UR4, 0x3 ;  /* 0x00000004100d7291 */ /* 0x000fc4000f8218ff */
[----:B----4-:R-:W-:Y:S02]  /*03d0*/  @UP0 UIMAD UR4, UR32, UR17, UR12 ;  /* 0x00000011200402a4 */ /* 0x010fe4000f8e020c */
[----:B------:R-:W-:Y:S02]  /*03e0*/  ULEA.HI.X UR30, UR30, UR9, UR8, 0x2, UP2 ;  /* 0x000000091e1e7291 */ /* 0x000fe400090f1408 */
[----:B------:R-:W-:Y:S02]  /*03f0*/  UIMAD UR9, UR32, UR35, UR21 ;  /* 0x00000023200972a4 */ /* 0x000fe4000f8e0215 */
[----:B------:R-:W-:Y:S01]  /*0400*/  @UP0 UIMAD UR4, UR4, UR31, URZ ;  /* 0x0000001f040402a4 */ /* 0x000fe2000f8e02ff */
[----:B------:R-:W1:Y:S01]  /*0410*/  LDCU.64 UR34, c[0x0][0x448] ;  /* 0x00008900ff2277ac */ /* 0x000e620008000a00 */
[----:B------:R-:W-:Y:S02]  /*0420*/  UMOV UR8, UR20 ;  /* 0x0000001400087c82 */ /* 0x000fe40008000000 */
[----:B0-----:R-:W-:-:S02]  /*0430*/  UIMAD.WIDE.U32 UR8, UR12, UR6, UR8 ;  /* 0x000000060c0872a5 */ /* 0x001fc4000f8e0008 */
[----:B--2---:R-:W-:Y:S02]  /*0440*/  @UP0 UIMAD UR6, UR4, UR14, URZ ;  /* 0x0000000e040602a4 */ /* 0x004fe4000f8e02ff */
[----:B------:R-:W-:Y:S01]  /*0450*/  ULEA.HI.X UR16, UR16, UR5, UR11, 0x3, UP1 ;  /* 0x0000000510107291 */ /* 0x000fe200088f1c0b */
[----:B------:R-:W-:Y:S02]  /*0460*/  UMOV UR4, URZ ;  /* 0x000000ff00047c82 */ /* 0x000fe40008000000 */
[----:B------:R-:W-:Y:S01]  /*0470*/  UMOV UR5, URZ ;  /* 0x000000ff00057c82 */ /* 0x000fe20008000000 */
[----:B---3--:R-:W-:Y:S02]  /*0480*/  @UP0 UIMAD.WIDE UR4, UR6, 0x10, UR36 ;  /* 0x00000010060408a5 */ /* 0x008fe4000f8e0224 */
[----:B------:R-:W-:Y:S02]  /*0490*/  UISETP.GE.AND UP0, UPT, UR31, 0x1, UPT ;  /* 0x000000011f00788c */ /* 0x000fe4000bf06270 */
[----:B------:R-:W-:-:S02]  /*04a0*/  UIMAD UR7, UR12, UR7, UR9 ;  /* 0x000000070c0772a4 */ /* 0x000fc4000f8e0209 */
[----:B------:R-:W-:Y:S01]  /*04b0*/  UIADD3 UR8, UP2, UPT, UR22, UR8, URZ ;  /* 0x0000000816087290 */ /* 0x000fe2000ff5e0ff */
[----:B------:R-:W-:Y:S01]  /*04c0*/  HFMA2 R129, -RZ, RZ, 0, 0 ;  /* 0x00000000ff817431 */ /* 0x000fe200000001ff */
[----:B------:R-:W-:Y:S02]  /*04d0*/  UIMAD UR15, UR12, UR15, UR19 ;  /* 0x0000000f0c0f72a4 */ /* 0x000fe4000f8e0213 */
[----:B------:R-:W-:Y:S02]  /*04e0*/  UIADD3.X UR26, UPT, UPT, UR23, UR7, URZ, UP2, !UPT ;  /* 0x00000007171a7290 */ /* 0x000fe400097fe4ff */
[----:B-1----:R-:W-:Y:S02]  /*04f0*/  ULEA UR17, UP1, UR18, UR34, 0x3 ;  /* 0x0000002212117291 */ /* 0x002fe4000f8218ff */
[----:B------:R-:W-:Y:S02]  /*0500*/  ULEA UR25, UP2, UR8, UR38, 0x2 ;  /* 0x0000002608197291 */ /* 0x000fe4000f8410ff */
[----:B------:R-:W-:-:S02]  /*0510*/  ULEA.HI.X UR18, UR18, UR35, UR15, 0x3, UP1 ;  /* 0x0000002312127291 */ /* 0x000fc400088f1c0f */
        /* <DEDUP_REMOVED lines=8> */
[----:B------:R-:W3:Y:S01]  /*05a0*/  LDCU UR20, c[0x0][0x394] ;  /* 0x00007280ff1477ac */ /* 0x000ee20008000800 */
[----:B------:R-:W-:Y:S01]  /*05b0*/  UMOV UR21, UR27 ;  /* 0x0000001b00157c82 */ /* 0x000fe20008000000 */
[----:B------:R-:W-:Y:S01]  /*05c0*/  UMOV UR22, UR30 ;  /* 0x0000001e00167c82 */ /* 0x000fe20008000000 */
[----:B------:R-:W-:Y:S01]  /*05d0*/  UMOV UR23, UR10 ;  /* 0x0000000a00177c82 */ /* 0x000fe20008000000 */
[----:B--2---:R-:W-:-:S04]  /*05e0*/  UIMAD.WIDE.U32 UR14, UR12, UR8, URZ ;  /* 0x000000080c0e72a5 */ /* 0x004fc8000f8e00ff */
[----:B------:R-:W-:Y:S02]  /*05f0*/  UIMAD UR19, UR12, UR9, UR15 ;  /* 0x000000090c1372a4 */ /* 0x000fe4000f8e020f */
[----:B-1----:R-:W-:Y:S01]  /*0600*/  ULEA UR6, UR7, UR6, 0x18 ;  /* 0x0000000607067291 */ /* 0x002fe2000f8ec0ff */
[----:B0-----:R-:W-:-:S05]  /*0610*/  SHF.L.U32 R128, R127, 0x2, RZ ;  /* 0x000000027f807819 */ /* 0x001fca00000006ff */
[C---:B------:R-:W-:Y:S02]  /*0620*/  LEA R126, R127.reuse, UR6, 0x4 ;  /* 0x000000067f7e7c11 */ /* 0x040fe4000f8e20ff */
[----:B------:R-:W-:Y:S02]  /*0630*/  LOP3.LUT R128, R128, 0xf80, RZ, 0xc0, !PT ;  /* 0x00000f8080807812 */ /* 0x000fe400078ec0ff */
[C---:B------:R-:W-:Y:S02]  /*0640*/  LOP3.LUT R202, R127.reuse, 0x1f, RZ, 0xc0, !PT ;  /* 0x0000001f7fca7812 */ /* 0x040fe400078ec0ff */
[C---:B------:R-:W-:Y:S02]  /*0650*/  LEA R200, R127.reuse, UR6, 0x3 ;  /* 0x000000067fc87c11 */ /* 0x040fe4000f8e18ff */
[----:B------:R-:W-:Y:S02]  /*0660*/  LOP3.LUT R125, R128, 0x1f, R127, 0xf8, !PT ;  /* 0x0000001f807d7812 */ /* 0x000fe400078ef87f */
[----:B---3--:R-:W-:-:S07]  /*0670*/  LEA R124, R127, R126, 0x4 ;  /* 0x0000007e7f7c7211 */ /* 0x008fce00078e20ff */
.L_x_9471:
[----:B------:R-:W-:Y:S01]  /*0680*/  BAR.SYNC.DEFER_BLOCKING 0x0 ;  /* 0x0000000000007b1d */ /* 0x000fe20000010000 */
[----:B-1----:R-:W-:Y:S02]  /*0690*/  MOV R2, UR21 ;  /* 0x0000001500027c02 */ /* 0x002fe40008000f00 */
[----:B------:R-:W-:-:S03]  /*06a0*/  MOV R3, UR22 ;  /* 0x0000001600037c02 */ /* 0x000fc60008000f00 */
[----:B------:R-:W0:Y:S01]  /*06b0*/  S2R R123, SR_LANEID ;  /* 0x00000000007b7919 */ /* 0x000e220000000000 */
[----:B------:R-:W-:Y:S01]  /*06c0*/  IMAD.WIDE.U32 R2, R125, 0x10, R2 ;  /* 0x000000107d027825 */ /* 0x000fe200078e0002 */
[----:B------:R-:W1:Y:S01]  /*06d0*/  S2UR UR7, SR_CgaCtaId ;  /* 0x00000000000779c3 */ /* 0x000e620000008800 */
[----:B------:R-:W-:Y:S01]  /*06e0*/  UMOV UR6, 0x400 ;  /* 0x0000040000067882 */ /* 0x000fe20000000000 */
[----:B------:R-:W-:Y:S01]  /*06f0*/  LOP3.LUT R0, R127, 0x3e0, RZ, 0xc0, !PT ;  /* 0x000003e07f007812 */ /* 0x000fe200078ec0ff */
[----:B------:R-:W2:Y:S01]  /*0700*/  LDCU.128 UR8, c[0x0][0x410] ;  /* 0x00008200ff0877ac */ /* 0x000ea20008000c00 */
[----:B------:R-:W-:Y:S02]  /*0710*/  MOV R4, UR23 ;  /* 0x0000001700047c02 */ /* 0x000fe40008000f00 */
        /* <DEDUP_REMOVED lines=38> */
[----:B------:R-:W2:Y:S04]  /*0980*/  LDS.128 R32, [R121+0x20] ;  /* 0x0000200079207984 */ /* 0x000ea80000000c00 */
[----:B------:R-:W3:Y:S01]  /*0990*/  LDS.128 R56, [R121+0x30] ;  /* 0x0000300079387984 */ /* 0x000ee20000000c00 */
[----:B------:R-:W-:Y:S06]  /*09a0*/  BAR.SYNC.DEFER_BLOCKING 0x0 ;  /* 0x0000000000007b1d */ /* 0x000fec0000010000 */
[----:B------:R-:W4:Y:S04]  /*09b0*/  LDG.E.128 R24, desc[UR28][R4.64] ;  /* 0x0000001c04187981 */ /* 0x000f28000c1e1d00 */
[----:B------:R-:W2:Y:S04]  /*09c0*/  LDG.E.128 R28, desc[UR28][R4.64+0x200] ;  /* 0x0002001c041c7981 */ /* 0x000ea8000c1e1d00 */
[----:B0-----:R-:W3:Y:S04]  /*09d0*/  LDG.E.128 R16, desc[UR28][R4.64+0x400] ;  /* 0x0004001c04107981 */ /* 0x001ee8000c1e1d00 */
[----:B-1----:R-:W3:Y:S01]  /*09e0*/  LDG.E.128 R20, desc[UR28][R4.64+0x600] ;  /* 0x0006001c04147981 */ /* 0x002ee2000c1e1d00 */
        /* <DEDUP_REMOVED lines=14> */
[----:B----4-:R-:W-:Y:S04]  /*0ad0*/  STS.128 [R122], R24 ;  /* 0x000000187a007388 */ /* 0x010fe80000000c00 */
[----:B--2---:R2:W-:Y:S04]  /*0ae0*/  STS.128 [R122+0x200], R28 ;  /* 0x0002001c7a007388 */ /* 0x0045e80000000c00 */
[----:B---3--:R3:W-:Y:S04]  /*0af0*/  STS.128 [R122+0x400], R16 ;  /* 0x000400107a007388 */ /* 0x0087e80000000c00 */
        /* <DEDUP_REMOVED lines=14> */
[----:B------:R-:W-:Y:S01]  /*0be0*/  UIMAD.WIDE.U32 UR8, UR12, UR10, UR8 ;  /* 0x0000000a0c0872a5 */ /* 0x000fe2000f8e0008 */
[--C-:B-----5:R-:W-:Y:S01]  /*0bf0*/  FADD.FTZ R111, R32, R130.reuse ;  /* 0x00000082206f7221 */ /* 0x120fe20000010000 */
[--C-:B------:R-:W-:Y:S01]  /*0c00*/  FADD.FTZ R112, R33, R130.reuse ;  /* 0x0000008221707221 */ /* 0x100fe20000010000 */
[--C-:B------:R-:W-:Y:S01]  /*0c10*/  FADD.FTZ R109, R34, R130.reuse ;  /* 0x00000082226d7221 */ /* 0x100fe20000010000 */
[----:B------:R-:W-:Y:S02]  /*0c20*/  UIMAD UR11, UR12, UR11, UR9 ;  /* 0x0000000b0c0b72a4 */ /* 0x000fe4000f8e0209 */
[----:B0-----:R-:W-:Y:S01]  /*0c30*/  ULEA UR9, UP0, UR8, UR34, 0x2 ;  /* 0x0000002208097291 */ /* 0x001fe2000f8010ff */
[--C-:B------:R-:W-:Y:S01]  /*0c40*/  FADD.FTZ R110, R35, R130.reuse ;  /* 0x00000082236e7221 */ /* 0x100fe20000010000 */
[--C-:B------:R-:W-:Y:S01]  /*0c50*/  FADD.FTZ R108, R57, R130.reuse ;  /* 0x00000082396c7221 */ /* 0x100fe20000010000 */
[----:B------:R-:W-:Y:S01]  /*0c60*/  FADD.FTZ R107, R56, R130 ;  /* 0x00000082386b7221 */ /* 0x000fe20000010000 */
[----:B------:R-:W-:-:S02]  /*0c70*/  ULEA.HI.X UR8, UR8, UR35, UR11, 0x2, UP0 ;  /* 0x0000002308087291 */ /* 0x000fc400080f140b */
[----:B---3--:R-:W-:Y:S01]  /*0c80*/  MOV R16, UR9 ;  /* 0x0000000900107c02 */ /* 0x008fe20008000f00 */
[--C-:B------:R-:W-:Y:S01]  /*0c90*/  FADD.FTZ R106, R59, R130.reuse ;  /* 0x000000823b6a7221 */ /* 0x100fe20000010000 */
[--C-:B------:R-:W-:Y:S01]  /*0ca0*/  FADD.FTZ R105, R58, R130.reuse ;  /* 0x000000823a697221 */ /* 0x100fe20000010000 */
[--C-:B------:R-:W-:Y:S01]  /*0cb0*/  FADD.FTZ R116, R65, R130.reuse ;  /* 0x0000008241747221 */ /* 0x100fe20000010000 */
[----:B------:R-:W-:Y:S01]  /*0cc0*/  MOV R17, UR8 ;  /* 0x0000000800117c02 */ /* 0x000fe20008000f00 */
[--C-:B------:R-:W-:Y:S01]  /*0cd0*/  FADD.FTZ R115, R64, R130.reuse ;  /* 0x0000008240737221 */ /* 0x100fe20000010000 */
[--C-:B------:R-:W-:Y:S01]  /*0ce0*/  FADD.FTZ R114, R67, R130.reuse ;  /* 0x0000008243727221 */ /* 0x100fe20000010000 */
[--C-:B------:R-:W-:Y:S01]  /*0cf0*/  FADD.FTZ R113, R66, R130.reuse ;  /* 0x0000008242717221 */ /* 0x100fe20000010000 */
[----:B------:R-:W-:Y:S01]  /*0d00*/  FADD.FTZ R120, R69, R130 ;  /* 0x0000008245787221 */ /* 0x000fe20000010000 */
[----:B------:R-:W-:Y:S01]  /*0d10*/  IMAD.WIDE.U32 R2, R125, 0x10, R16 ;  /* 0x000000107d027825 */ /* 0x000fe200078e0010 */
[----:B------:R-:W0:Y:S03]  /*0d20*/  LDCU.64 UR10, c[0x0][0x508] ;  /* 0x0000a100ff0a77ac */ /* 0x000e260008000a00 */
[--C-:B------:R-:W-:Y:S01]  /*0d30*/  FADD.FTZ R119, R68, R130.reuse ;  /* 0x0000008244777221 */ /* 0x100fe20000010000 */
[--C-:B------:R-:W-:Y:S01]  /*0d40*/  FADD.FTZ R117, R70, R130.reuse ;  /* 0x0000008246757221 */ /* 0x100fe20000010000 */
[----:B------:R-:W1:Y:S01]  /*0d50*/  LDCU.64 UR30, c[0x0][0x510] ;  /* 0x0000a200ff1e77ac */ /* 0x000e620008000a00 */
[----:B------:R-:W-:Y:S01]  /*0d60*/  FADD.FTZ R118, R71, R130 ;  /* 0x0000008247767221 */ /* 0x000fe20000010000 */
[----:B------:R-:W3:Y:S01]  /*0d70*/  LDCU.64 UR34, c[0x0][0x558] ;  /* 0x0000ab00ff2277ac */ /* 0x000ee20008000a00 */
[----:B----4-:R4:W-:Y:S04]  /*0d80*/  STS.128 [R122], R72 ;  /* 0x000000487a007388 */ /* 0x0109e80000000c00 */
[----:B--2---:R-:W-:Y:S04]  /*0d90*/  STS.128 [R122+0x200], R28 ;  /* 0x0002001c7a007388 */ /* 0x004fe80000000c00 */
[----:B------:R2:W-:Y:S04]  /*0da0*/  STS.128 [R122+0x400], R76 ;  /* 0x0004004c7a007388 */ /* 0x0005e80000000c00 */
[----:B------:R0:W-:Y:S01]  /*0db0*/  STS.128 [R122+0x600], R84 ;  /* 0x000600547a007388 */ /* 0x0001e20000000c00 */
[----:B------:R-:W-:-:S03]  /*0dc0*/  NOP ;  /* 0x0000000000007918 */ /* 0x000fc60000000000 */
[----:B------:R-:W1:Y:S04]  /*0dd0*/  LDS.128 R60, [R121] ;  /* 0x00000000793c7984 */ /* 0x000e680000000c00 */
[----:B------:R-:W3:Y:S04]  /*0de0*/  LDS.128 R24, [R121+0x10] ;  /* 0x0000100079187984 */ /* 0x000ee80000000c00 */
[----:B------:R-:W3:Y:S04]  /*0df0*/  LDS.128 R16, [R121+0x20] ;  /* 0x0000200079107984 */ /* 0x000ee80000000c00 */
[----:B------:R-:W3:Y:S01]  /*0e00*/  LDS.128 R20, [R121+0x30] ;  /* 0x0000300079147984 */ /* 0x000ee20000000c00 */
[----:B------:R-:W-:Y:S06]  /*0e10*/  BAR.SYNC.DEFER_BLOCKING 0x0 ;  /* 0x0000000000007b1d */ /* 0x000fec0000010000 */
[----:B------:R-:W3:Y:S04]  /*0e20*/  LDG.E.128 R80, desc[UR28][R2.64] ;  /* 0x0000001c02507981 */ /* 0x000ee8000c1e1d00 */
[----:B----4-:R-:W4:Y:S04]  /*0e30*/  LDG.E.128 R72, desc[UR28][R2.64+0x200] ;  /* 0x0002001c02487981 */ /* 0x010f28000c1e1d00 */
[----:B--2---:R-:W2:Y:S04]  /*0e40*/  LDG.E.128 R76, desc[UR28][R2.64+0x400] ;  /* 0x0004001c024c7981 */ /* 0x004ea8000c1e1d00 */
[----:B0-----:R0:W2:Y:S01]  /*0e50*/  LDG.E.128 R84, desc[UR28][R2.64+0x600] ;  /* 0x0006001c02547981 */ /* 0x0010a2000c1e1d00 */
[----:B-1----:R-:W-:Y:S01]  /*0e60*/  FMUL.FTZ R28, R61, -1.4426950216293334961 ;  /* 0xbfb8aa3b3d1c7820 */ /* 0x002fe20000410000 */
[----:B------:R-:W-:Y:S01]  /*0e70*/  FMUL.FTZ R29, R62, -1.4426950216293334961 ;  /* 0xbfb8aa3b3e1d7820 */ /* 0x000fe20000410000 */
[----:B------:R-:W-:Y:S01]  /*0e80*/  FMUL.FTZ R30, R63, -1.4426950216293334961 ;  /* 0xbfb8aa3b3f1e7820 */ /* 0x000fe20000410000 */
[----:B---3--:R-:W-:Y:S01]  /*0e90*/  FMUL.FTZ R31, R24, -1.4426950216293334961 ;  /* 0xbfb8aa3b181f7820 */ /* 0x008fe20000410000 */
[----:B------:R-:W-:Y:S01]  /*0ea0*/  FMUL.FTZ R0, R60, -1.4426950216293334961 ;  /* 0xbfb8aa3b3c007820 */ /* 0x000fe20000410000 */
[----:B------:R-:W-:Y:S01]  /*0eb0*/  FMUL.FTZ R88, R27, -1.4426950216293334961 ;  /* 0xbfb8aa3b1b587820 */ /* 0x000fe20000410000 */
        /* <DEDUP_REMOVED lines=9> */
[----:B------:R-:W-:-:S04]  /*0f50*/  UIMAD.WIDE.U32 UR8, UR32, UR10, UR6 ;  /* 0x0000000a200872a5 */ /* 0x000fc8000f8e0006 */
[----:B------:R-:W-:-:S03]  /*0f60*/  UIMAD UR9, UR32, UR11, UR9 ;  /* 0x0000000b200972a4 */ /* 0x000fc6000f8e0209 */
[----:B------:R-:W3:Y:S01]  /*0f70*/  MUFU.EX2 R30, R30 ;  /* 0x0000001e001e7308 */ /* 0x000ee20000000800 */
[----:B-1----:R-:W-:Y:S01]  /*0f80*/  FADD.FTZ R28, R28, 1 ;  /* 0x3f8000001c1c7421 */ /* 0x002fe20000010000 */
[----:B------:R-:W-:-:S04]  /*0f90*/  UIMAD.WIDE.U32 UR8, UR12, UR30, UR8 ;  /* 0x0000001e0c0872a5 */ /* 0x000fc8000f8e0008 */
[----:B------:R-:W-:Y:S02]  /*0fa0*/  UIMAD UR10, UR12, UR31, UR9 ;  /* 0x0000001f0c0a72a4 */ /* 0x000fe4000f8e0209 */
[----:B------:R-:W-:Y:S01]  /*0fb0*/  MUFU.EX2 R31, R31 ;  /* 0x0000001f001f7308 */ /* 0x000fe20000000800 */
[----:B0-----:R-:W-:Y:S01]  /*0fc0*/  FADD.FTZ R29, R29, 1 ;  /* 0x3f8000001d1d7421 */ /* 0x001fe20000010000 */
[----:B------:R-:W-:-:S04]  /*0fd0*/  ULEA UR9, UP0, UR8, UR34, 0x2 ;  /* 0x0000002208097291 */ /* 0x000fc8000f8010ff */
[----:B------:R-:W-:Y:S02]  /*0fe0*/  ULEA.HI.X UR8, UR8, UR35, UR10, 0x2, UP0 ;  /* 0x0000002308087291 */ /* 0x000fe400080f140a */
[----:B------:R-:W0:Y:S01]  /*0ff0*/  MUFU.EX2 R0, R0 ;  /* 0x0000000000007308 */ /* 0x000e220000000800 */
[----:B---3--:R-:W-:Y:S01]  /*1000*/  FADD.FTZ R30, R30, 1 ;  /* 0x3f8000001e1e7421 */ /* 0x008fe20000010000 */
[----:B------:R-:W-:-:S04]  /*1010*/  UISETP.NE.U32.AND UP0, UPT, UR36, URZ, UPT ;  /* 0x000000ff2400728c */ /* 0x000fc8000bf05070 */
[----:B------:R-:W-:Y:S02]  /*1020*/  UISETP.NE.AND.EX UP0, UPT, UR37, URZ, UPT, UP0 ;  /* 0x000000ff2500728c */ /* 0x000fe4000bf05300 */
[----:B------:R1:W3:Y:S08]  /*1030*/  MUFU.EX2 R90, R2 ;  /* 0x00000002005a7308 */ /* 0x0002f00000000800 */
[----:B------:R3:W3:Y:S01]  /*1040*/  MUFU.EX2 R94, R88 ;  /* 0x00000058005e7308 */ /* 0x0006e20000000800 */
[----:B-1----:R-:W-:Y:S01]  /*1050*/  FMUL.FTZ R2, R19, -1.4426950216293334961 ;  /* 0xbfb8aa3b13027820 */ /* 0x002fe20000410000 */
[----:B0-----:R-:W-:-:S06]  /*1060*/  FADD.FTZ R0, R0, 1 ;  /* 0x3f80000000007421 */ /* 0x001fcc0000010000 */
[----:B------:R0:W1:Y:S01]  /*1070*/  MUFU.EX2 R92, R3 ;  /* 0x00000003005c7308 */ /* 0x0000620000000800 */
[----:B---3--:R-:W-:Y:S01]  /*1080*/  FMUL.FTZ R88, R21, -1.4426950216293334961 ;  /* 0xbfb8aa3b15587820 */ /* 0x008fe20000410000 */
[----:B------:R-:W-:-:S06]  /*1090*/  FADD.FTZ R90, R90, 1 ;  /* 0x3f8000005a5a7421 */ /* 0x000fcc0000010000 */
[----:B------:R-:W3:Y:S01]  /*10a0*/  MUFU.EX2 R98, R91 ;  /* 0x0000005b00627308 */ /* 0x000ee20000000800 */
[----:B0-----:R-:W-:Y:S01]  /*10b0*/  FMUL.FTZ R3, R20, -1.4426950216293334961 ;  /* 0xbfb8aa3b14037820 */ /* 0x001fe20000410000 */
[----:B------:R-:W-:-:S06]  /*10c0*/  FADD.FTZ R94, R94, 1 ;  /* 0x3f8000005e5e7421 */ /* 0x000fcc0000010000 */
[----:B------:R-:W0:Y:S01]  /*10d0*/  MUFU.EX2 R100, R2 ;  /* 0x0000000200647308 */ /* 0x000e220000000800 */
[----:B-1----:R-:W-:-:S07]  /*10e0*/  FADD.FTZ R92, R92, 1 ;  /* 0x3f8000005c5c7421 */ /* 0x002fce0000010000 */
[----:B------:R1:W0:Y:S01]  /*10f0*/  MUFU.EX2 R101, R3 ;  /* 0x0000000300657308 */ /* 0x0002220000000800 */
[----:B---3--:R-:W-:-:S07]  /*1100*/  FADD.FTZ R98, R98, 1 ;  /* 0x3f80000062627421 */ /* 0x008fce0000010000 */
[----:B------:R-:W3:Y:S01]  /*1110*/  MUFU.EX2 R134, R88 ;  /* 0x0000005800867308 */ /* 0x000ee20000000800 */
[----:B-1----:R-:W-:Y:S01]  /*1120*/  FADD.FTZ R3, R31, 1 ;  /* 0x3f8000001f037421 */ /* 0x002fe20000010000 */
[----:B0-----:R-:W-:-:S06]  /*1130*/  FADD.FTZ R100, R100, 1 ;  /* 0x3f80000064647421 */ /* 0x001fcc0000010000 */
[----:B------:R-:W-:Y:S01]  /*1140*/  MUFU.RCP R2, R28 ;  /* 0x0000001c00027308 */ /* 0x000fe20000001000 */
[----:B------:R-:W-:-:S07]  /*1150*/  FADD.FTZ R101, R101, 1 ;  /* 0x3f80000065657421 */ /* 0x000fce0000010000 */
[----:B------:R-:W-:Y:S01]  /*1160*/  MUFU.RCP R91, R29 ;  /* 0x0000001d005b7308 */ /* 0x000fe20000001000 */
[----:B---3--:R-:W-:-:S07]  /*1170*/  FADD.FTZ R134, R134, 1 ;  /* 0x3f80000086867421 */ /* 0x008fce0000010000 */
[----:B------:R-:W0:Y:S08]  /*1180*/  MUFU.RCP R88, R30 ;  /* 0x0000001e00587308 */ /* 0x000e300000001000 */
[----:B------:R-:W1:Y:S08]  /*1190*/  MUFU.EX2 R96, R89 ;  /* 0x0000005900607308 */ /* 0x000e700000000800 */
[----:B------:R3:W1:Y:S01]  /*11a0*/  MUFU.RCP R89, R0 ;  /* 0x0000000000597308 */ /* 0x0006620000001000 */
[----:B0-----:R-:W-:-:S04]  /*11b0*/  FADD.FTZ R58, -R88, 1 ;  /* 0x3f800000583a7421 */ /* 0x001fc80000010100 */
[----:B------:R-:W-:-:S03]  /*11c0*/  FFMA.FTZ R58, R63, R58, 1 ;  /* 0x3f8000003f3a7423 */ /* 0x000fc6000001003a */
[----:B------:R-:W0:Y:S01]  /*11d0*/  MUFU.EX2 R99, R93 ;  /* 0x0000005d00637308 */ /* 0x000e220000000800 */
[----:B---3--:R-:W-:Y:S01]  /*11e0*/  FADD.FTZ R0, -R2, 1 ;  /* 0x3f80000002007421 */ /* 0x008fe20000010100 */
[----:B-1----:R-:W-:-:S03]  /*11f0*/  FADD.FTZ R96, R96, 1 ;  /* 0x3f80000060607421 */ /* 0x002fc60000010000 */
[C---:B------:R-:W-:Y:S01]  /*1200*/  FFMA.FTZ R56, R61.reuse, R0, 1 ;  /* 0x3f8000003d387423 */ /* 0x040fe20000010000 */
[----:B------:R-:W-:Y:S02]  /*1210*/  FMUL.FTZ R0, R61, R2 ;  /* 0x000000023d007220 */ /* 0x000fe40000410000 */
[----:B------:R1:W3:Y:S02]  /*1220*/  MUFU.RCP R93, R3 ;  /* 0x00000003005d7308 */ /* 0x0002e40000001000 */
[----:B------:R-:W-:-:S06]  /*1230*/  FMUL.FTZ R104, R53, R0 ;  /* 0x0000000035687220 */ /* 0x000fcc0000410000 */
[----:B------:R-:W-:Y:S01]  /*1240*/  MUFU.RCP R90, R90 ;  /* 0x0000005a005a7308 */ /* 0x000fe20000001000 */
[----:B-1----:R-:W-:Y:S01]  /*1250*/  FADD.FTZ R3, -R89, 1 ;  /* 0x3f80000059037421 */ /* 0x002fe20000010100 */
[----:B0-----:R-:W-:-:S03]  /*1260*/  FADD.FTZ R99, R99, 1 ;  /* 0x3f80000063637421 */ /* 0x001fc60000010000 */
[----:B------:R-:W-:Y:S01]  /*1270*/  FFMA.FTZ R57, R60, R3, 1 ;  /* 0x3f8000003c397423 */ /* 0x000fe20000010003 */
[----:B------:R-:W-:Y:S02]  /*1280*/  FADD.FTZ R3, -R91, 1 ;  /* 0x3f8000005b037421 */ /* 0x000fe40000010100 */
[----:B------:R-:W0:Y:S01]  /*1290*/  MUFU.EX2 R135, R95 ;  /* 0x0000005f00877308 */ /* 0x000e220000000800 */
[----:B---3--:R-:W-:Y:S01]  /*12a0*/  FADD.FTZ R65, -R93, 1 ;  /* 0x3f8000005d417421 */ /* 0x008fe20000010100 */
[----:B------:R-:W-:-:S03]  /*12b0*/  FFMA.FTZ R59, R62, R3, 1 ;  /* 0x3f8000003e3b7423 */ /* 0x000fc60000010003 */
[----:B------:R-:W-:-:S03]  /*12c0*/  FFMA.FTZ R65, R24, R65, 1 ;  /* 0x3f80000018417423 */ /* 0x000fc60000010041 */
[----:B------:R-:W1:Y:S08]  /*12d0*/  MUFU.EX2 R136, R97 ;  /* 0x0000006100887308 */ /* 0x000e700000000800 */
[----:B------:R-:W-:Y:S01]  /*12e0*/  MUFU.RCP R95, R92 ;  /* 0x0000005c005f7308 */ /* 0x000fe20000001000 */
[----:B0-----:R-:W-:-:S07]  /*12f0*/  FADD.FTZ R135, R135, 1 ;  /* 0x3f80000087877421 */ /* 0x001fce0000010000 */
[----:B------:R-:W0:Y:S01]  /*1300*/  MUFU.RCP R94, R94 ;  /* 0x0000005e005e7308 */ /* 0x000e220000001000 */
[----:B-1----:R-:W-:-:S07]  /*1310*/  FADD.FTZ R136, R136, 1 ;  /* 0x3f80000088887421 */ /* 0x002fce0000010000 */
[----:B------:R-:W-:Y:S08]  /*1320*/  MUFU.RCP R97, R96 ;  /* 0x0000006000617308 */ /* 0x000ff00000001000 */
[----:B------:R-:W1:Y:S01]  /*1330*/  MUFU.RCP R92, R98 ;  /* 0x00000062005c7308 */ /* 0x000e620000001000 */
[----:B0-----:R-:W-:-:S04]  /*1340*/  FADD.FTZ R64, -R94, 1 ;  /* 0x3f8000005e407421 */ /* 0x001fc80000010100 */
[----:B------:R-:W-:-:S03]  /*1350*/  FFMA.FTZ R64, R27, R64, 1 ;  /* 0x3f8000001b407423 */ /* 0x000fc60000010040 */
[----:B------:R-:W0:Y:S08]  /*1360*/  MUFU.RCP R133, R99 ;  /* 0x0000006300857308 */ /* 0x000e300000001000 */
[----:B------:R3:W0:Y:S08]  /*1370*/  MUFU.RCP R96, R100 ;  /* 0x0000006400607308 */ /* 0x0006300000001000 */
[----:B------:R-:W0:Y:S08]  /*1380*/  MUFU.RCP R134, R134 ;  /* 0x0000008600867308 */ /* 0x000e300000001000 */
[----:B------:R-:W0:Y:S08]  /*1390*/  MUFU.RCP R135, R135 ;  /* 0x0000008700877308 */ /* 0x000e300000001000 */
[----:B------:R-:W0:Y:S01]  /*13a0*/  MUFU.RCP R136, R136 ;  /* 0x0000008800887308 */ /* 0x000e220000001000 */
[----:B------:R-:W-:Y:S04]  /*13b0*/  STS.128 [R122], R80 ;  /* 0x000000507a007388 */ /* 0x000fe80000000c00 */
[----:B----4-:R-:W-:Y:S04]  /*13c0*/  STS.128 [R122+0x200], R72 ;  /* 0x000200487a007388 */ /* 0x010fe80000000c00 */
[----:B--2---:R-:W-:Y:S04]  /*13d0*/  STS.128 [R122+0x400], R76 ;  /* 0x0004004c7a007388 */ /* 0x004fe80000000c00 */
[----:B------:R2:W-:Y:S01]  /*13e0*/  STS.128 [R122+0x600], R84 ;  /* 0x000600547a007388 */ /* 0x0005e20000000c00 */
[----:B------:R-:W-:-:S03]  /*13f0*/  NOP ;  /* 0x0000000000007918 */ /* 0x000fc60000000000 */
[----:B------:R-:W4:Y:S04]  /*1400*/  LDS.128 R28, [R121] ;  /* 0x00000000791c7984 */ /* 0x000f280000000c00 */
[----:B------:R-:W1:Y:S01]  /*1410*/  LDS.128 R32, [R121+0x10] ;  /* 0x0000100079207984 */ /* 0x000e620000000c00 */
[----:B--2---:R-:W-:Y:S01]  /*1420*/  FMUL.FTZ R85, R60, R89 ;  /* 0x000000593c557220 */ /* 0x004fe20000410000 */
[----:B------:R-:W-:Y:S01]  /*1430*/  FMUL.FTZ R87, R62, R91 ;  /* 0x0000005b3e577220 */ /* 0x000fe20000410000 */
[----:B------:R-:W-:Y:S01]  /*1440*/  FMUL.FTZ R84, R63, R88 ;  /* 0x000000583f547220 */ /* 0x000fe20000410000 */
[----:B------:R-:W-:Y:S01]  /*1450*/  FMUL.FTZ R86, R25, R90 ;  /* 0x0000005a19567220 */ /* 0x000fe20000410000 */
[----:B------:R-:W-:Y:S01]  /*1460*/  FMUL.FTZ R3, R52, R85 ;  /* 0x0000005534037220 */ /* 0x000fe20000410000 */
[----:B------:R-:W-:Y:S01]  /*1470*/  FMUL.FTZ R103, R54, R87 ;  /* 0x0000005736677220 */ /* 0x000fe20000410000 */
[----:B------:R-:W-:Y:S01]  /*1480*/  FMUL.FTZ R102, R55, R84 ;  /* 0x0000005437667220 */ /* 0x000fe20000410000 */
[----:B---3--:R-:W-:Y:S01]  /*1490*/  FMUL.FTZ R100, R5, R86 ;  /* 0x0000005605647220 */ /* 0x008fe20000410000 */
        /* <DEDUP_REMOVED lines=9> */
[----:B------:R-:W2:Y:S01]  /*1530*/  LDS.128 R52, [R121+0x20] ;  /* 0x0000200079347984 */ /* 0x000ea20000000c00 */
[----:B------:R-:W-:Y:S01]  /*1540*/  FMUL.FTZ R61, R61, R56 ;  /* 0x000000383d3d7220 */ /* 0x000fe20000410000 */
[----:B------:R-:W-:Y:S01]  /*1550*/  FMUL.FTZ R62, R62, R59 ;  /* 0x0000003b3e3e7220 */ /* 0x000fe20000410000 */
[----:B------:R-:W-:Y:S01]  /*1560*/  FMUL.FTZ R63, R63, R58 ;  /* 0x0000003a3f3f7220 */ /* 0x000fe20000410000 */
[----:B-1----:R-:W-:Y:S01]  /*1570*/  FMUL.FTZ R2, R4, R32 ;  /* 0x0000002004027220 */ /* 0x002fe20000410000 */
[----:B------:R-:W1:Y:S01]  /*1580*/  LDS.128 R56, [R121+0x30] ;  /* 0x0000300079387984 */ /* 0x000e620000000c00 */
[----:B------:R-:W-:Y:S01]  /*1590*/  FMUL.FTZ R89, R24, R93 ;  /* 0x0000005d18597220 */ /* 0x000fe20000410000 */
[----:B------:R-:W-:Y:S01]  /*15a0*/  FADD.FTZ R24, -R90, 1 ;  /* 0x3f8000005a187421 */ /* 0x000fe20000010100 */
[----:B------:R-:W-:Y:S01]  /*15b0*/  FMUL.FTZ R2, R93, R2 ;  /* 0x000000025d027220 */ /* 0x000fe20000410000 */
[----:B------:R-:W-:Y:S01]  /*15c0*/  FMUL.FTZ R67, R5, R33 ;  /* 0x0000002105437220 */ /* 0x000fe20000410000 */
[----:B------:R3:W4:Y:S01]  /*15d0*/  MUFU.RCP R91, R101 ;  /* 0x00000065005b7308 */ /* 0x0007220000001000 */
[----:B------:R-:W-:Y:S01]  /*15e0*/  FFMA.FTZ R24, R25, R24, 1 ;  /* 0x3f80000019187423 */ /* 0x000fe20000010018 */
[----:B------:R-:W-:Y:S01]  /*15f0*/  FMUL.FTZ R72, R2, R65 ;  /* 0x0000004102487220 */ /* 0x000fe20000410000 */
[----:B------:R-:W-:Y:S01]  /*1600*/  FADD.FTZ R25, -R95, 1 ;  /* 0x3f8000005f197421 */ /* 0x000fe20000010100 */
[----:B------:R-:W-:Y:S01]  /*1610*/  FMUL.FTZ R2, R6, R34 ;  /* 0x0000002206027220 */ /* 0x000fe20000410000 */
[----:B------:R-:W-:Y:S01]  /*1620*/  FMUL.FTZ R65, R7, R35 ;  /* 0x0000002307417220 */ /* 0x000fe20000410000 */
[----:B------:R-:W-:Y:S01]  /*1630*/  FMUL.FTZ R67, R90, R67 ;  /* 0x000000435a437220 */ /* 0x000fe20000410000 */
[----:B------:R-:W-:Y:S01]  /*1640*/  FFMA.FTZ R25, R26, R25, 1 ;  /* 0x3f8000001a197423 */ /* 0x000fe20000010019 */
[----:B------:R-:W-:Y:S01]  /*1650*/  FMUL.FTZ R2, R95, R2 ;  /* 0x000000025f027220 */ /* 0x000fe20000410000 */
[----:B------:R-:W-:Y:S01]  /*1660*/  FMUL.FTZ R65, R94, R65 ;  /* 0x000000415e417220 */ /* 0x000fe20000410000 */
[----:B------:R-:W-:Y:S01]  /*1670*/  FMUL.FTZ R73, R67, R24 ;  /* 0x0000001843497220 */ /* 0x000fe20000410000 */
[----:B------:R-:W-:Y:S01]  /*1680*/  BAR.SYNC.DEFER_BLOCKING 0x0 ;  /* 0x0000000000007b1d */ /* 0x000fe20000010000 */
[----:B------:R-:W-:Y:S01]  /*1690*/  FMUL.FTZ R74, R2, R25 ;  /* 0x00000019024a7220 */ /* 0x000fe20000410000 */
[----:B------:R-:W-:Y:S01]  /*16a0*/  FMUL.FTZ R75, R65, R64 ;  /* 0x00000040414b7220 */ /* 0x000fe20000410000 */
[----:B------:R-:W-:Y:S01]  /*16b0*/  FADD.FTZ R2, -R92, 1 ;  /* 0x3f8000005c027421 */ /* 0x000fe20000010100 */
[----:B0-----:R-:W-:Y:S01]  /*16c0*/  FADD.FTZ R65, -R133, 1 ;  /* 0x3f80000085417421 */ /* 0x001fe20000010100 */
[----:B------:R-:W-:Y:S01]  /*16d0*/  FADD.FTZ R64, -R96, 1 ;  /* 0x3f80000060407421 */ /* 0x000fe20000010100 */
[----:B------:R-:W-:Y:S01]  /*16e0*/  FADD.FTZ R25, -R97, 1 ;  /* 0x3f80000061197421 */ /* 0x000fe20000010100 */
[----:B------:R-:W-:Y:S01]  /*16f0*/  FFMA.FTZ R24, R17, R2, 1 ;  /* 0x3f80000011187423 */ /* 0x000fe20000010002 */
[----:B------:R-:W-:Y:S01]  /*1700*/  FFMA.FTZ R67, R18, R65, 1 ;  /* 0x3f80000012437423 */ /* 0x000fe20000010041 */
[----:B------:R-:W-:Y:S01]  /*1710*/  FFMA.FTZ R66, R19, R64, 1 ;  /* 0x3f80000013427423 */ /* 0x000fe20000010040 */
[----:B------:R-:W-:Y:S01]  /*1720*/  FFMA.FTZ R25, R16, R25, 1 ;  /* 0x3f80000010197423 */ /* 0x000fe20000010019 */
[----:B------:R-:W-:Y:S01]  /*1730*/  FMUL.FTZ R95, R26, R95 ;  /* 0x0000005f1a5f7220 */ /* 0x000fe20000410000 */
[----:B------:R-:W-:Y:S01]  /*1740*/  FMUL.FTZ R94, R27, R94 ;  /* 0x0000005e1b5e7220 */ /* 0x000fe20000410000 */
[----:B---3--:R-:W-:Y:S01]  /*1750*/  FMUL.FTZ R101, R4, R89 ;  /* 0x0000005904657220 */ /* 0x008fe20000410000 */
[----:B------:R-:W-:Y:S01]  /*1760*/  MOV R4, UR9 ;  /* 0x0000000900047c02 */ /* 0x000fe20008000f00 */
[----:B------:R-:W-:Y:S01]  /*1770*/  FMUL.FTZ R99, R6, R95 ;  /* 0x0000005f06637220 */ /* 0x000fe20000410000 */
[----:B------:R-:W-:Y:S01]  /*1780*/  MOV R5, UR8 ;  /* 0x0000000800057c02 */ /* 0x000fe20008000f00 */
[----:B------:R-:W-:Y:S01]  /*1790*/  FFMA.FTZ R6, R48, R3, R131 ;  /* 0x0000000330067223 */ /* 0x000fe20000010083 */
[----:B------:R-:W-:Y:S01]  /*17a0*/  FMUL.FTZ R98, R7, R94 ;  /* 0x0000005e07627220 */ /* 0x000fe20000410000 */
        /* <DEDUP_REMOVED lines=18> */
[----:B----4-:R-:W-:Y:S01]  /*18d0*/  FADD.FTZ R25, -R91, 1 ;  /* 0x3f8000005b197421 */ /* 0x010fe20000010100 */
        /* <DEDUP_REMOVED lines=14> */
[----:B------:R-:W-:-:S04]  /*19c0*/  IMAD.WIDE.U32 R4, R125, 0x10, R4 ;  /* 0x000000107d047825 */ /* 0x000fc800078e0004 */
[----:B------:R-:W-:Y:S01]  /*19d0*/  FFMA.FTZ R7, R49, R104, R6 ;  /* 0x0000006831077223 */ /* 0x000fe20000010006 */
[----:B------:R-:W-:Y:S01]  /*19e0*/  FMUL.FTZ R97, R16, R97 ;  /* 0x0000006110617220 */ /* 0x000fe20000410000 */
[----:B------:R0:W-:Y:S01]  /*19f0*/  STS.128 [R121+0x10], R72 ;  /* 0x0000104879007388 */ /* 0x0001e20000000c00 */
[----:B------:R-:W-:Y:S01]  /*1a00*/  FMUL.FTZ R92, R17, R92 ;  /* 0x0000005c115c7220 */ /* 0x000fe20000410000 */
[----:B------:R-:W-:Y:S01]  /*1a10*/  FMUL.FTZ R133, R18, R133 ;  /* 0x0000008512857220 */ /* 0x000fe20000410000 */
[----:B------:R-:W-:Y:S01]  /*1a20*/  FMUL.FTZ R2, R19, R96 ;  /* 0x0000006013027220 */ /* 0x000fe20000410000 */
[----:B------:R1:W-:Y:S01]  /*1a30*/  STS.128 [R121+0x20], R76 ;  /* 0x0000204c79007388 */ /* 0x0003e20000000c00 */
[----:B------:R-:W-:Y:S01]  /*1a40*/  FMUL.FTZ R91, R20, R91 ;  /* 0x0000005b145b7220 */ /* 0x000fe20000410000 */
[----:B------:R-:W-:Y:S01]  /*1a50*/  FMUL.FTZ R134, R21, R134 ;  /* 0x0000008615867220 */ /* 0x000fe20000410000 */
[----:B------:R-:W-:Y:S01]  /*1a60*/  FMUL.FTZ R135, R22, R135 ;  /* 0x0000008716877220 */ /* 0x000fe20000410000 */
[----:B------:R-:W-:Y:S01]  /*1a70*/  STS.128 [R121+0x30], R80 ;  /* 0x0000305079007388 */ /* 0x000fe20000000c00 */
[----:B------:R-:W-:-:S03]  /*1a80*/  NOP ;  /* 0x0000000000007918 */ /* 0x000fc60000000000 */
[----:B------:R-:W2:Y:S01]  /*1a90*/  LDS.128 R64, [R122] ;  /* 0x000000007a407984 */ /* 0x000ea20000000c00 */
[----:B------:R-:W-:Y:S01]  /*1aa0*/  FMUL.FTZ R136, R23, R136 ;  /* 0x0000008817887220 */ /* 0x000fe20000410000 */
[----:B------:R-:W-:Y:S01]  /*1ab0*/  FFMA.FTZ R6, R50, R103, R7 ;  /* 0x0000006732067223 */ /* 0x000fe20000010007 */
[----:B0-----:R-:W-:Y:S01]  /*1ac0*/  FMUL.FTZ R73, R8, R97 ;  /* 0x0000006108497220 */ /* 0x001fe20000410000 */
[----:B------:R-:W0:Y:S01]  /*1ad0*/  LDS.128 R68, [R122+0x200] ;  /* 0x000200007a447984 */ /* 0x000e220000000c00 */
[----:B------:R-:W-:Y:S01]  /*1ae0*/  FMUL.FTZ R96, R9, R92 ;  /* 0x0000005c09607220 */ /* 0x000fe20000410000 */
[----:B------:R-:W-:Y:S01]  /*1af0*/  FMUL.FTZ R75, R10, R133 ;  /* 0x000000850a4b7220 */ /* 0x000fe20000410000 */
[----:B------:R-:W-:Y:S01]  /*1b00*/  FMUL.FTZ R72, R11, R2 ;  /* 0x000000020b487220 */ /* 0x000fe20000410000 */
[----:B------:R-:W3:Y:S01]  /*1b10*/  LDS.128 R60, [R122+0x400] ;  /* 0x000400007a3c7984 */ /* 0x000ee20000000c00 */
[----:B------:R-:W-:Y:S01]  /*1b20*/  FMUL.FTZ R93, R12, R91 ;  /* 0x0000005b0c5d7220 */ /* 0x000fe20000410000 */
[----:B------:R-:W-:Y:S01]  /*1b30*/  FMUL.FTZ R74, R13, R134 ;  /* 0x000000860d4a7220 */ /* 0x000fe20000410000 */
[----:B-1----:R-:W-:Y:S01]  /*1b40*/  FMUL.FTZ R77, R14, R135 ;  /* 0x000000870e4d7220 */ /* 0x002fe20000410000 */
[----:B------:R-:W1:Y:S01]  /*1b50*/  LDS.128 R24, [R122+0x600] ;  /* 0x000600007a187984 */ /* 0x000e620000000c00 */
[----:B------:R-:W-:Y:S01]  /*1b60*/  FMUL.FTZ R90, R15, R136 ;  /* 0x000000880f5a7220 */ /* 0x000fe20000410000 */
[----:B------:R-:W-:-:S02]  /*1b70*/  FFMA.FTZ R7, R51, R102, R6 ;  /* 0x0000006633077223 */ /* 0x000fc40000010006 */
[----:B--2---:R2:W-:Y:S04]  /*1b80*/  STG.E.128 desc[UR28][R4.64], R64 ;  /* 0x0000004004007986 */ /* 0x0045e8000c101d1c */
[----:B0-----:R2:W-:Y:S04]  /*1b90*/  STG.E.128 desc[UR28][R4.64+0x200], R68 ;  /* 0x0002004404007986 */ /* 0x0015e8000c101d1c */
[----:B---3--:R2:W-:Y:S04]  /*1ba0*/  STG.E.128 desc[UR28][R4.64+0x400], R60 ;  /* 0x0004003c04007986 */ /* 0x0085e8000c101d1c */
[----:B-1----:R2:W-:Y:S01]  /*1bb0*/  STG.E.128 desc[UR28][R4.64+0x600], R24 ;  /* 0x0006001804007986 */ /* 0x0025e2000c101d1c */
        /* <DEDUP_REMOVED lines=31> */
[----:B------:R-:W1:Y:S03]  /*1db0*/  LDS.128 R12, [R122+0x200] ;  /* 0x000200007a0c7984 */ /* 0x000e660000000c00 */
[----:B------:R-:W-:Y:S01]  /*1dc0*/  ULEA.HI.X UR8, UR8, UR37, UR11, 0x2, UP0 ;  /* 0x0000002508087291 */ /* 0x000fe200080f140b */
[----:B------:R-:W3:Y:S01]  /*1dd0*/  LDS.128 R16, [R122+0x400] ;  /* 0x000400007a107984 */ /* 0x000ee20000000c00 */
[----:B--2---:R-:W-:-:S03]  /*1de0*/  MOV R4, UR9 ;  /* 0x0000000900047c02 */ /* 0x004fc60008000f00 */
[----:B------:R-:W2:Y:S01]  /*1df0*/  LDS.128 R20, [R122+0x600] ;  /* 0x000600007a147984 */ /* 0x000ea20000000c00 */
[----:B------:R-:W-:-:S03]  /*1e00*/  MOV R5, UR8 ;  /* 0x0000000800057c02 */ /* 0x000fc60008000f00 */
[----:B------:R-:W-:-:S05]  /*1e10*/  IMAD.WIDE.U32 R4, R125, 0x10, R4 ;  /* 0x000000107d047825 */ /* 0x000fca00078e0004 */
[----:B0-----:R0:W-:Y:S04]  /*1e20*/  STG.E.128 desc[UR28][R4.64], R8 ;  /* 0x0000000804007986 */ /* 0x0011e8000c101d1c */
[----:B-1----:R0:W-:Y:S04]  /*1e30*/  STG.E.128 desc[UR28][R4.64+0x200], R12 ;  /* 0x0002000c04007986 */ /* 0x0021e8000c101d1c */
[----:B---3--:R0:W-:Y:S04]  /*1e40*/  STG.E.128 desc[UR28][R4.64+0x400], R16 ;  /* 0x0004001004007986 */ /* 0x0081e8000c101d1c */
[----:B--2---:R0:W-:Y:S02]  /*1e50*/  STG.E.128 desc[UR28][R4.64+0x600], R20 ;  /* 0x0006001404007986 */ /* 0x0041e4000c101d1c */
.L_x_9435:
[----:B------:R-:W-:Y:S01]  /*1e60*/  FFMA.FTZ R0, R44, R101, R7 ;  /* 0x000000652c007223 */ /* 0x000fe20000010007 */
[----:B------:R-:W1:Y:S01]  /*1e70*/  LDCU UR8, c[0x0][0x38c] ;  /* 0x00007180ff0877ac */ /* 0x000e620008000800 */
[----:B------:R-:W-:Y:S02]  /*1e80*/  CS2R R32, SRZ ;  /* 0x0000000000207805 */ /* 0x000fe4000001ff00 */
[----:B------:R-:W-:Y:S01]  /*1e90*/  CS2R R30, SRZ ;  /* 0x00000000001e7805 */ /* 0x000fe2000001ff00 */
[----:B0-2---:R-:W-:Y:S01]  /*1ea0*/  FFMA.FTZ R5, R45, R100, R0 ;  /* 0x000000642d057223 */ /* 0x005fe20000010000 */
        /* <DEDUP_REMOVED lines=13> */
[----:B------:R-:W-:Y:S01]  /*1f80*/  FMUL.FTZ R12, R101, R132 ;  /* 0x00000084650c7220 */ /* 0x000fe20000410000 */
        /* <DEDUP_REMOVED lines=14> */
[----:B------:R-:W-:-:S03]  /*2070*/  FMUL.FTZ R7, R90, R132 ;  /* 0x000000845a077220 */ /* 0x000fc60000410000 */
[----:B------:R-:W-:-:S04]  /*2080*/  FFMA.FTZ R5, R37, R74, R0 ;  /* 0x0000004a25057223 */ /* 0x000fc80000010000 */
[----:B------:R-:W-:Y:S01]  /*2090*/  FFMA.FTZ R0, R38, R77, R5 ;  /* 0x0000004d26007223 */ /* 0x000fe20000010005 */
[----:B------:R-:W-:-:S03]  /*20a0*/  FMUL.FTZ R5, R74, R132 ;  /* 0x000000844a057220 */ /* 0x000fc60000410000 */
[----:B------:R-:W-:Y:S01]  /*20b0*/  FFMA.FTZ R131, R39, R90, R0 ;  /* 0x0000005a27837223 */ /* 0x000fe20000010000 */
[----:B------:R-:W-:Y:S06]  /*20c0*/  BAR.SYNC.DEFER_BLOCKING 0x0 ;  /* 0x0000000000007b1d */ /* 0x000fec0000010000 */
[----:B------:R-:W-:Y:S05]  /*20d0*/  BRA.U !UP0, `(.L_x_9436) ;  /* 0x0000005d08287547 */ /* 0x000fea000b800000 */
[----:B------:R-:W0:Y:S01]  /*20e0*/  LDC.64 R138, c[0x0][0x3e0] ;  /* 0x0000f800ff8a7b82 */ /* 0x000e220000000a00 */
[----:B------:R-:W-:Y:S01]  /*20f0*/  UISETP.NE.AND UP0, UPT, UR20, 0x1, UPT ;  /* 0x000000011400788c */ /* 0x000fe2000bf05270 */
[----:B------:R-:W-:Y:S01]  /*2100*/  HFMA2 R33, -RZ, RZ, 0, 0 ;  /* 0x00000000ff217431 */ /* 0x000fe200000001ff */
[----:B------:R-:W-:Y:S01]  /*2110*/  USHF.L.U32 UR8, UR27, 0x8, URZ ;  /* 0x000000081b087899 */ /* 0x000fe200080006ff */
[----:B------:R-:W-:Y:S01]  /*2120*/  FADD.FTZ R95, R75, R75 ;  /* 0x0000004b4b5f7221 */ /* 0x000fe20000010000 */
        /* <DEDUP_REMOVED lines=13> */
[----:B------:R-:W-:Y:S01]  /*2200*/  FADD.FTZ R97, R73, R73 ;  /* 0x0000004949617221 */ /* 0x000fe20000010000 */
[----:B------:R-:W-:Y:S01]  /*2210*/  FADD.FTZ R96, R96, R96 ;  /* 0x0000006060607221 */ /* 0x000fe20000010000 */
[----:B------:R-:W-:Y:S01]  /*2220*/  FADD.FTZ R94, R72, R72 ;  /* 0x00000048485e7221 */ /* 0x000fe20000010000 */
[----:B------:R-:W-:Y:S01]  /*2230*/  FADD.FTZ R93, R93, R93 ;  /* 0x0000005d5d5d7221 */ /* 0x000fe20000010000 */
[----:B------:R-:W-:Y:S01]  /*2240*/  FADD.FTZ R90, R90, R90 ;  /* 0x0000005a5a5a7221 */ /* 0x000fe20000010000 */
[----:B------:R-:W-:Y:S01]  /*2250*/  FMUL.FTZ R89, R48, R119 ;  /* 0x0000007730597220 */ /* 0x000fe20000410000 */
[----:B------:R-:W3:Y:S01]  /*2260*/  LDC.64 R68, c[0x0][0x3a8] ;  /* 0x0000ea00ff447b82 */ /* 0x000ee20000000a00 */
        /* <DEDUP_REMOVED lines=16> */
[----:B------:R-:W-:Y:S01]  /*2370*/  ULOP3.LUT UR10, UR8, 0x100, URZ, 0xc0, !UPT ;  /* 0x00000100080a7892 */ /* 0x000fe2000f8ec0ff */
[----:B------:R-:W4:Y:S01]  /*2380*/  LDCU UR31, c[0x0][0x394] ;  /* 0x00007280ff1f77ac */ /* 0x000f220008000800 */
[----:B------:R-:W0:Y:S01]  /*2390*/  LDCU UR33, c[0x0][0x38c] ;  /* 0x00007180ff2177ac */ /* 0x000e220008000800 */
[----:B------:R-:W-:-:S09]  /*23a0*/  UMOV UR8, URZ ;  /* 0x000000ff00087c82 */ /* 0x000fd20008000000 */
.L_x_9470:
[----:B0-----:R-:W-:Y:S02]  /*23b0*/  MOV R52, UR14 ;  /* 0x0000000e00347c02 */ /* 0x001fe40008000f00 */
[----:B--2---:R-:W-:Y:S02]  /*23c0*/  MOV R3, UR19 ;  /* 0x0000001300037c02 */ /* 0x004fe40008000f00 */
[----:B------:R-:W-:Y:S02]  /*23d0*/  MOV R2, R52 ;  /* 0x0000003400027202 */ /* 0x000fe40000000f00 */
[----:B------:R-:W-:-:S03]  /*23e0*/  MOV R53, UR15 ;  /* 0x0000000f00357c02 */ /* 0x000fc60008000f00 */
[----:B---3--:R-:W-:-:S04]  /*23f0*/  IMAD.WIDE.U32 R2, R68, UR8, R2 ;  /* 0x0000000844027c25 */ /* 0x008fc8000f8e0002 */
[----:B------:R-:W-:Y:S01]  /*2400*/  IMAD R3, R69, UR8, R3 ;  /* 0x0000000845037c24 */ /* 0x000fe2000f8e0203 */
[----:B--2---:R-:W-:-:S04]  /*2410*/  LEA R56, P0, R2, R70, 0x3 ;  /* 0x0000004602387211 */ /* 0x004fc800078018ff */
[----:B------:R-:W-:-:S05]  /*2420*/  LEA.HI.X R57, R2, R71, R3, 0x3, P0 ;  /* 0x0000004702397211 */ /* 0x000fca00000f1c03 */
[----:B------:R-:W2:Y:S01]  /*2430*/  LDG.E.64 R2, desc[UR28][R56.64] ;  /* 0x0000001c38027981 */ /* 0x000ea2000c1e1b00 */
[----:B-1----:R-:W-:-:S04]  /*2440*/  IMAD.WIDE.U32 R52, R136, UR8, RZ ;  /* 0x0000000888347c25 */ /* 0x002fc8000f8e00ff */
        /* <DEDUP_REMOVED lines=16> */
[----:B------:R-:W-:Y:S01]  /*2550*/  R2UR UR30, R2 ;  /* 0x00000000021e72ca */ /* 0x000fe200000e0000 */
[----:B------:R-:W-:-:S02]  /*2560*/  FMUL.FTZ R2, R105, R3 ;  /* 0x0000000369027220 */ /* 0x000fc40000410000 */
[----:B------:R-:W-:Y:S01]  /*2570*/  FMUL.RZ R57, R56, 0.15915493667125701904 ;  /* 0x3e22f98338397820 */ /* 0x000fe2000040c000 */
[----:B------:R-:W-:-:S03]  /*2580*/  FMUL.FTZ R56, R120, R3 ;  /* 0x0000000378387220 */ /* 0x000fc60000410000 */
[----:B------:R-:W-:Y:S01]  /*2590*/  MUFU.SIN R65, R57 ;  /* 0x0000003900417308 */ /* 0x000fe20000000400 */
[----:B------:R-:W-:Y:S01]  /*25a0*/  FMUL.RZ R64, R56, 0.15915493667125701904 ;  /* 0x3e22f98338407820 */ /* 0x000fe2000040c000 */
[----:B------:R-:W-:-:S04]  /*25b0*/  FMUL.FTZ R56, R117, R3 ;  /* 0x0000000375387220 */ /* 0x000fc80000410000 */
[----:B0-----:R-:W-:Y:S01]  /*25c0*/  FMUL.RZ R58, R56, 0.15915493667125701904 ;  /* 0x3e22f983383a7820 */ /* 0x001fe2000040c000 */
[-C--:B------:R-:W-:Y:S01]  /*25d0*/  FMUL.FTZ R56, R118, R3.reuse ;  /* 0x0000000376387220 */ /* 0x080fe20000410000 */
[----:B------:R0:W-:Y:S03]  /*25e0*/  MUFU.COS R63, R57 ;  /* 0x00000039003f7308 */ /* 0x0001e60000000000 */
[----:B------:R-:W-:Y:S01]  /*25f0*/  FMUL.RZ R59, R56, 0.15915493667125701904 ;  /* 0x3e22f983383b7820 */ /* 0x000fe2000040c000 */
[----:B------:R-:W-:-:S04]  /*2600*/  FMUL.FTZ R56, R115, R3 ;  /* 0x0000000373387220 */ /* 0x000fc80000410000 */
[----:B-1----:R-:W-:Y:S01]  /*2610*/  MUFU.SIN R60, R58 ;  /* 0x0000003a003c7308 */ /* 0x002fe20000000400 */
[----:B0-----:R-:W-:Y:S01]  /*2620*/  FMUL.RZ R57, R56, 0.15915493667125701904 ;  /* 0x3e22f98338397820 */ /* 0x001fe2000040c000 */
[----:B------:R-:W-:-:S04]  /*2630*/  FMUL.FTZ R56, R116, R3 ;  /* 0x0000000374387220 */ /* 0x000fc80000410000 */
[----:B------:R-:W-:Y:S01]  /*2640*/  FMUL.RZ R61, R56, 0.15915493667125701904 ;  /* 0x3e22f983383d7820 */ /* 0x000fe2000040c000 */
[-C--:B------:R-:W-:Y:S01]  /*2650*/  FMUL.FTZ R56, R113, R3.reuse ;  /* 0x0000000371387220 */ /* 0x080fe20000410000 */
[----:B------:R0:W-:Y:S08]  /*2660*/  MUFU.COS R196, R58 ;  /* 0x0000003a00c47308 */ /* 0x0001f00000000000 */
[----:B------:R-:W-:Y:S01]  /*2670*/  MUFU.SIN R62, R59 ;  /* 0x0000003b003e7308 */ /* 0x000fe20000000400 */
[----:B0-----:R-:W-:Y:S01]  /*2680*/  FMUL.RZ R58, R56, 0.15915493667125701904 ;  /* 0x3e22f983383a7820 */ /* 0x001fe2000040c000 */
[----:B------:R-:W-:-:S06]  /*2690*/  FMUL.FTZ R56, R114, R3 ;  /* 0x0000000372387220 */ /* 0x000fcc0000410000 */
        /* <DEDUP_REMOVED lines=27> */
[----:B------:R-:W-:-:S04]  /*2850*/  FMUL.FTZ R2, R106, R3 ;  /* 0x000000036a027220 */ /* 0x000fc80000410000 */
[----:B------:R-:W-:Y:S02]  /*2860*/  FMUL.RZ R150, R2, 0.15915493667125701904 ;  /* 0x3e22f98302967820 */ /* 0x000fe4000040c000 */
[----:B------:R0:W-:Y:S08]  /*2870*/  MUFU.COS R143, R61 ;  /* 0x0000003d008f7308 */ /* 0x0001f00000000000 */
[----:B------:R-:W-:Y:S01]  /*2880*/  MUFU.SIN R179, R58 ;  /* 0x0000003a00b37308 */ /* 0x000fe20000000400 */
[----:B0-----:R-:W-:Y:S01]  /*2890*/  FMUL.RZ R61, R56, 0.15915493667125701904 ;  /* 0x3e22f983383d7820 */ /* 0x001fe2000040c000 */
[----:B------:R-:W-:-:S05]  /*28a0*/  MOV R56, UR30 ;  /* 0x0000001e00387c02 */ /* 0x000fca0008000f00 */
[----:B------:R-:W-:Y:S01]  /*28b0*/  FMUL.FTZ R2, R56, 1.4426950216293334961 ;  /* 0x3fb8aa3b38027820 */ /* 0x000fe20000410000 */
[----:B------:R-:W-:Y:S03]  /*28c0*/  MUFU.COS R145, R58 ;  /* 0x0000003a00917308 */ /* 0x000fe60000000000 */
[-C--:B------:R-:W-:Y:S01]  /*28d0*/  FMUL.FTZ R56, R119, R2.reuse ;  /* 0x0000000277387220 */ /* 0x080fe20000410000 */
[-C--:B----4-:R-:W-:Y:S01]  /*28e0*/  FMUL.FTZ R66, R116, R2.reuse ;  /* 0x0000000274427220 */ /* 0x090fe20000410000 */
[-C--:B------:R-:W-:Y:S01]  /*28f0*/  FMUL.FTZ R134, R114, R2.reuse ;  /* 0x0000000272867220 */ /* 0x080fe20000410000 */
[-C--:B------:R-:W-:Y:S01]  /*2900*/  FMUL.FTZ R140, R111, R2.reuse ;  /* 0x000000026f8c7220 */ /* 0x080fe20000410000 */
[-C--:B------:R-:W-:Y:S01]  /*2910*/  FMUL.FTZ R142, R112, R2.reuse ;  /* 0x00000002708e7220 */ /* 0x080fe20000410000 */
[----:B------:R-:W-:Y:S01]  /*2920*/  MUFU.SIN R175, R57 ;  /* 0x0000003900af7308 */ /* 0x000fe20000000400 */
[-C--:B------:R-:W-:Y:S01]  /*2930*/  FMUL.FTZ R144, R109, R2.reuse ;  /* 0x000000026d907220 */ /* 0x080fe20000410000 */
[-C--:B------:R-:W-:Y:S01]  /*2940*/  FMUL.FTZ R146, R110, R2.reuse ;  /* 0x000000026e927220 */ /* 0x080fe20000410000 */
[----:B------:R-:W-:-:S05]  /*2950*/  FMUL.FTZ R148, R107, R2 ;  /* 0x000000026b947220 */ /* 0x000fca0000410000 */
[----:B------:R0:W-:Y:S08]  /*2960*/  MUFU.COS R149, R57 ;  /* 0x0000003900957308 */ /* 0x0001f00000000000 */
[----:B------:R-:W-:Y:S01]  /*2970*/  MUFU.SIN R169, R64 ;  /* 0x0000004000a97308 */ /* 0x000fe20000000400 */
[----:B0-----:R-:W-:-:S07]  /*2980*/  FMUL.FTZ R57, R120, R2 ;  /* 0x0000000278397220 */ /* 0x001fce0000410000 */
[----:B------:R0:W-:Y:S08]  /*2990*/  MUFU.COS R171, R64 ;  /* 0x0000004000ab7308 */ /* 0x0001f00000000000 */
[----:B------:R1:W2:Y:S01]  /*29a0*/  MUFU.EX2 R58, R56 ;  /* 0x00000038003a7308 */ /* 0x0002a20000000800 */
[----:B0-----:R-:W-:-:S07]  /*29b0*/  FMUL.FTZ R64, R115, R2 ;  /* 0x0000000273407220 */ /* 0x001fce0000410000 */
[----:B------:R3:W0:Y:S01]  /*29c0*/  MUFU.EX2 R198, R57 ;  /* 0x0000003900c67308 */ /* 0x0006220000000800 */
[----:B-1----:R-:W-:-:S07]  /*29d0*/  FMUL.FTZ R56, R113, R2 ;  /* 0x0000000271387220 */ /* 0x002fce0000410000 */
[----:B------:R1:W5:Y:S01]  /*29e0*/  MUFU.EX2 R187, R56 ;  /* 0x0000003800bb7308 */ /* 0x0003620000000800 */
[----:B---3--:R-:W-:Y:S01]  /*29f0*/  FMUL.FTZ R57, R53, R55 ;  /* 0x0000003735397220 */ /* 0x008fe20000410000 */
[----:B--2---:R-:W-:-:S03]  /*2a00*/  FMUL.FTZ R65, R58, R65 ;  /* 0x000000413a417220 */ /* 0x004fc60000410000 */
[----:B------:R-:W-:-:S03]  /*2a10*/  FFMA.FTZ R57, R52, R54, -R57 ;  /* 0x0000003634397223 */ /* 0x000fc60000010839 */
[----:B------:R-:W2:Y:S01]  /*2a20*/  MUFU.EX2 R64, R64 ;  /* 0x0000004000407308 */ /* 0x000ea20000000800 */
[----:B-1----:R-:W-:Y:S01]  /*2a30*/  FMUL.FTZ R56, R52, R55 ;  /* 0x0000003734387220 */ /* 0x002fe20000410000 */
[----:B------:R-:W-:Y:S01]  /*2a40*/  FMUL.FTZ R52, R108, R2 ;  /* 0x000000026c347220 */ /* 0x000fe20000410000 */
[C---:B0-----:R-:W-:Y:S01]  /*2a50*/  FMUL.FTZ R197, R198.reuse, R197 ;  /* 0x000000c5c6c57220 */ /* 0x041fe20000410000 */
[----:B------:R-:W-:Y:S01]  /*2a60*/  FMUL.FTZ R198, R198, R67 ;  /* 0x00000043c6c67220 */ /* 0x000fe20000410000 */
[----:B------:R-:W-:Y:S01]  /*2a70*/  FFMA.FTZ R53, R53, R54, R56 ;  /* 0x0000003635357223 */ /* 0x000fe20000010038 */
[----:B------:R-:W-:Y:S01]  /*2a80*/  FMUL.FTZ R54, R105, R2 ;  /* 0x0000000269367220 */ /* 0x000fe20000410000 */
[----:B------:R-:W-:Y:S01]  /*2a90*/  MOV R56, UR8 ;  /* 0x0000000800387c02 */ /* 0x000fe20008000f00 */
[----:B------:R-:W-:Y:S01]  /*2aa0*/  MUFU.SIN R177, R59 ;  /* 0x0000003b00b17308 */ /* 0x000fe20000000400 */
[C---:B-----5:R-:W-:Y:S01]  /*2ab0*/  FMUL.FTZ R188, R187.reuse, R188 ;  /* 0x000000bcbbbc7220 */ /* 0x060fe20000410000 */
[----:B------:R-:W-:Y:S01]  /*2ac0*/  FMUL.FTZ R187, R187, R72 ;  /* 0x00000048bbbb7220 */ /* 0x000fe20000410000 */
[-C--:B------:R-:W-:Y:S01]  /*2ad0*/  FMUL.FTZ R168, R0, R57.reuse ;  /* 0x0000003900a87220 */ /* 0x080fe20000410000 */
[-C--:B------:R-:W-:Y:S01]  /*2ae0*/  FMUL.FTZ R167, R104, R57.reuse ;  /* 0x0000003968a77220 */ /* 0x080fe20000410000 */
[-C--:B------:R-:W-:Y:S01]  /*2af0*/  FMUL.FTZ R166, R103, R57.reuse ;  /* 0x0000003967a67220 */ /* 0x080fe20000410000 */
[-C--:B------:R-:W-:Y:S01]  /*2b00*/  FMUL.FTZ R165, R102, R57.reuse ;  /* 0x0000003966a57220 */ /* 0x080fe20000410000 */
[----:B------:R-:W-:Y:S01]  /*2b10*/  FMUL.FTZ R164, R101, R57 ;  /* 0x0000003965a47220 */ /* 0x000fe20000410000 */
[----:B------:R0:W-:Y:S01]  /*2b20*/  MUFU.COS R147, R59 ;  /* 0x0000003b00937308 */ /* 0x0001e20000000000 */
[C---:B--2---:R-:W-:Y:S01]  /*2b30*/  FMUL.FTZ R192, R64.reuse, R73 ;  /* 0x0000004940c07220 */ /* 0x044fe20000410000 */
[----:B------:R-:W-:Y:S01]  /*2b40*/  FMUL.FTZ R191, R64, R191 ;  /* 0x000000bf40bf7220 */ /* 0x000fe20000410000 */
[----:B------:R-:W-:Y:S01]  /*2b50*/  FMUL.FTZ R64, R58, R63 ;  /* 0x0000003f3a407220 */ /* 0x000fe20000410000 */
        /* <DEDUP_REMOVED lines=8> */
[-C--:B------:R-:W-:Y:S01]  /*2be0*/  FMUL.FTZ R157, R94, R57.reuse ;  /* 0x000000395e9d7220 */ /* 0x080fe20000410000 */
[-C--:B------:R-:W-:Y:S01]  /*2bf0*/  FMUL.FTZ R156, R93, R57.reuse ;  /* 0x000000395d9c7220 */ /* 0x080fe20000410000 */
[-C--:B------:R-:W-:Y:S01]  /*2c00*/  FMUL.FTZ R155, R92, R57.reuse ;  /* 0x000000395c9b7220 */ /* 0x080fe20000410000 */
[----:B------:R-:W-:Y:S01]  /*2c10*/  FMUL.FTZ R154, R91, R57 ;  /* 0x000000395b9a7220 */ /* 0x000fe20000410000 */
[----:B------:R0:W-:Y:S01]  /*2c20*/  MUFU.COS R151, R61 ;  /* 0x0000003d00977308 */ /* 0x0001e20000000000 */
[----:B------:R-:W-:-:S07]  /*2c30*/  FMUL.FTZ R152, R0, -R53 ;  /* 0x8000003500987220 */ /* 0x000fce0000410000 */
[----:B------:R-:W-:Y:S01]  /*2c40*/  MUFU.COS R153, R150 ;  /* 0x0000009600997308 */ /* 0x000fe20000000000 */
[-C--:B0-----:R-:W-:Y:S01]  /*2c50*/  FMUL.FTZ R61, R118, R2.reuse ;  /* 0x00000002763d7220 */ /* 0x081fe20000410000 */
[----:B------:R-:W-:-:S06]  /*2c60*/  FMUL.FTZ R2, R106, R2 ;  /* 0x000000026a027220 */ /* 0x000fcc0000410000 */
[----:B------:R-:W0:Y:S08]  /*2c70*/  MUFU.EX2 R66, R66 ;  /* 0x0000004200427308 */ /* 0x000e300000000800 */
[----:B------:R-:W1:Y:S08]  /*2c80*/  MUFU.EX2 R134, R134 ;  /* 0x0000008600867308 */ /* 0x000e700000000800 */
[----:B------:R-:W2:Y:S01]  /*2c90*/  MUFU.EX2 R140, R140 ;  /* 0x0000008c008c7308 */ /* 0x000ea20000000800 */
[C---:B0-----:R-:W-:Y:S01]  /*2ca0*/  FMUL.FTZ R190, R66.reuse, R133 ;  /* 0x0000008542be7220 */ /* 0x041fe20000410000 */
[----:B------:R-:W-:Y:S01]  /*2cb0*/  FMUL.FTZ R189, R66, R189 ;  /* 0x000000bd42bd7220 */ /* 0x000fe20000410000 */
[----:B------:R-:W-:-:S05]  /*2cc0*/  FMUL.FTZ R133, R90, -R53 ;  /* 0x800000355a857220 */ /* 0x000fca0000410000 */
[----:B------:R-:W0:Y:S01]  /*2cd0*/  MUFU.EX2 R142, R142 ;  /* 0x0000008e008e7308 */ /* 0x000e220000000800 */
[C---:B-1----:R-:W-:Y:S01]  /*2ce0*/  FMUL.FTZ R186, R134.reuse, R135 ;  /* 0x0000008786ba7220 */ /* 0x042fe20000410000 */
[----:B------:R-:W-:Y:S01]  /*2cf0*/  FMUL.FTZ R185, R134, R185 ;  /* 0x000000b986b97220 */ /* 0x000fe20000410000 */
[-C--:B------:R-:W-:Y:S01]  /*2d00*/  FMUL.FTZ R135, R92, -R53.reuse ;  /* 0x800000355c877220 */ /* 0x080fe20000410000 */
[----:B------:R-:W-:-:S04]  /*2d10*/  FMUL.FTZ R134, R91, -R53 ;  /* 0x800000355b867220 */ /* 0x000fc80000410000 */
[----:B------:R-:W1:Y:S01]  /*2d20*/  MUFU.EX2 R144, R144 ;  /* 0x0000009000907308 */ /* 0x000e620000000800 */
[C---:B--2---:R-:W-:Y:S01]  /*2d30*/  FMUL.FTZ R184, R140.reuse, R141 ;  /* 0x0000008d8cb87220 */ /* 0x044fe20000410000 */
[----:B------:R-:W-:Y:S01]  /*2d40*/  FMUL.FTZ R183, R140, R183 ;  /* 0x000000b78cb77220 */ /* 0x000fe20000410000 */
[-C--:B------:R-:W-:Y:S01]  /*2d50*/  FMUL.FTZ R141, R94, -R53.reuse ;  /* 0x800000355e8d7220 */ /* 0x080fe20000410000 */
[----:B------:R-:W-:-:S04]  /*2d60*/  FMUL.FTZ R140, R93, -R53 ;  /* 0x800000355d8c7220 */ /* 0x000fc80000410000 */
[----:B------:R-:W2:Y:S01]  /*2d70*/  MUFU.EX2 R146, R146 ;  /* 0x0000009200927308 */ /* 0x000ea20000000800 */
[C---:B0-----:R-:W-:Y:S01]  /*2d80*/  FMUL.FTZ R182, R142.reuse, R143 ;  /* 0x0000008f8eb67220 */ /* 0x041fe20000410000 */
[----:B------:R-:W-:Y:S01]  /*2d90*/  FMUL.FTZ R181, R142, R181 ;  /* 0x000000b58eb57220 */ /* 0x000fe20000410000 */
[-C--:B------:R-:W-:Y:S01]  /*2da0*/  FMUL.FTZ R143, R96, -R53.reuse ;  /* 0x80000035608f7220 */ /* 0x080fe20000410000 */
[----:B------:R-:W-:-:S04]  /*2db0*/  FMUL.FTZ R142, R95, -R53 ;  /* 0x800000355f8e7220 */ /* 0x000fc80000410000 */
        /* <DEDUP_REMOVED lines=10> */
[----:B------:R2:W3:Y:S01]  /*2e60*/  MUFU.EX2 R170, R2 ;  /* 0x0000000200aa7308 */ /* 0x0004e20000000800 */
[C---:B0-----:R-:W-:Y:S01]  /*2e70*/  FMUL.FTZ R176, R148.reuse, R149 ;  /* 0x0000009594b07220 */ /* 0x041fe20000410000 */
[----:B------:R-:W-:Y:S01]  /*2e80*/  FMUL.FTZ R175, R148, R175 ;  /* 0x000000af94af7220 */ /* 0x000fe20000410000 */
[-C--:B------:R-:W-:Y:S01]  /*2e90*/  FMUL.FTZ R149, R102, -R53.reuse ;  /* 0x8000003566957220 */ /* 0x080fe20000410000 */
[----:B------:R-:W-:-:S04]  /*2ea0*/  FMUL.FTZ R148, R101, -R53 ;  /* 0x8000003565947220 */ /* 0x000fc80000410000 */
[----:B------:R-:W0:Y:S01]  /*2eb0*/  MUFU.EX2 R59, R59 ;  /* 0x0000003b003b7308 */ /* 0x000e220000000800 */
[----:B--2---:R-:W-:Y:S01]  /*2ec0*/  IADD3 R2, PT, PT, R56, UR10, RZ ;  /* 0x0000000a38027c10 */ /* 0x004fe2000fffe0ff */
[C---:B-1----:R-:W-:Y:S01]  /*2ed0*/  FMUL.FTZ R174, R52.reuse, R151 ;  /* 0x0000009734ae7220 */ /* 0x042fe20000410000 */
[----:B------:R-:W-:Y:S01]  /*2ee0*/  @P0 IADD3 R2, PT, PT, R127, 0x200, RZ ;  /* 0x000002007f020810 */ /* 0x000fe20007ffe0ff */
[----:B------:R-:W-:Y:S01]  /*2ef0*/  FMUL.FTZ R173, R52, R173 ;  /* 0x000000ad34ad7220 */ /* 0x000fe20000410000 */
[----:B------:R-:W-:Y:S02]  /*2f00*/  FMUL.FTZ R151, R104, -R53 ;  /* 0x8000003568977220 */ /* 0x000fe40000410000 */
[----:B------:R-:W-:Y:S01]  /*2f10*/  LEA R2, R2, UR11, 0x3 ;  /* 0x0000000b02027c11 */ /* 0x000fe2000f8e18ff */
[----:B------:R-:W1:Y:S01]  /*2f20*/  MUFU.EX2 R61, R61 ;  /* 0x0000003d003d7308 */ /* 0x000e620000000800 */
[----:B---3--:R-:W-:Y:S01]  /*2f30*/  FMUL.FTZ R172, R170, R153 ;  /* 0x00000099aaac7220 */ /* 0x008fe20000410000 */
[----:B------:R-:W-:-:S02]  /*2f40*/  FMUL.FTZ R153, R90, R57 ;  /* 0x000000395a997220 */ /* 0x000fc40000410000 */
[----:B------:R2:W-:Y:S04]  /*2f50*/  STS.64 [R2+0x18f0], R64 ;  /* 0x0018f04002007388 */ /* 0x0005e80000000a00 */
[----:B------:R-:W3:Y:S01]  /*2f60*/  MUFU.EX2 R54, R54 ;  /* 0x0000003600367308 */ /* 0x000ee20000000800 */
[C---:B0-----:R-:W-:Y:S01]  /*2f70*/  FMUL.FTZ R196, R59.reuse, R196 ;  /* 0x000000c43bc47220 */ /* 0x041fe20000410000 */
[----:B------:R-:W-:-:S06]  /*2f80*/  FMUL.FTZ R195, R59, R60 ;  /* 0x0000003c3bc37220 */ /* 0x000fcc0000410000 */
[----:B------:R0:W5:Y:S01]  /*2f90*/  MUFU.SIN R55, R150 ;  /* 0x0000009600377308 */ /* 0x0001620000000400 */
[C---:B-1----:R-:W-:Y:S01]  /*2fa0*/  FMUL.FTZ R194, R61.reuse, R194 ;  /* 0x000000c23dc27220 */ /* 0x042fe20000410000 */
[----:B------:R-:W-:Y:S01]  /*2fb0*/  FMUL.FTZ R193, R61, R62 ;  /* 0x0000003e3dc17220 */ /* 0x000fe20000410000 */
[C---:B---3--:R-:W-:Y:S01]  /*2fc0*/  FMUL.FTZ R171, R54.reuse, R171 ;  /* 0x000000ab36ab7220 */ /* 0x048fe20000410000 */
[----:B------:R-:W-:Y:S01]  /*2fd0*/  FMUL.FTZ R169, R54, R169 ;  /* 0x000000a936a97220 */ /* 0x000fe20000410000 */
[----:B0-----:R-:W-:Y:S01]  /*2fe0*/  FMUL.FTZ R150, R103, -R53 ;  /* 0x8000003567967220 */ /* 0x001fe20000410000 */
[----:B-----5:R-:W-:Y:S01]  /*2ff0*/  FMUL.FTZ R170, R170, R55 ;  /* 0x00000037aaaa7220 */ /* 0x020fe20000410000 */
[----:B------:R-:W-:Y:S06]  /*3000*/  BAR.SYNC.DEFER_BLOCKING 0x0 ;  /* 0x0000000000007b1d */ /* 0x000fec0000010000 */
[----:B--2---:R-:W-:Y:S05]  /*3010*/  @P2 BRA `(.L_x_9438) ;  /* 0x0000000000282947 */ /* 0x004fea0003800000 */
        /* <DEDUP_REMOVED lines=10> */
.L_x_9438:
[----:B------:R0:W1:Y:S02]  /*30c0*/  LDS.64 R72, [R200+0x28f8] ;  /* 0x0028f800c8487984 */ /* 0x0000640000000a00 */
.L_x_9439:
[----:B----4-:R-:W-:Y:S05]  /*30d0*/  BSYNC.RECONVERGENT B0 ;  /* 0x0000000000007941 */ /* 0x010fea0003800200 */
.L_x_9437:
[----:B------:R-:W3:Y:S01]  /*30e0*/  @P1 LDC R53, c[0x0][0x38c] ;  /* 0x0000e300ff351b82 */ /* 0x000ee20000000800 */
[----:B------:R-:W-:Y:S01]  /*30f0*/  MOV R2, UR20 ;  /* 0x0000001400027c02 */ /* 0x000fe20008000f00 */
[----:B------:R-:W-:Y:S01]  /*3100*/  HFMA2 R57, -RZ, RZ, 0, 9.5367431640625e-07 ;  /* 0x00000010ff397431 */ /* 0x000fe200000001ff */
[----:B------:R-:W-:Y:S02]  /*3110*/  MOV R52, 0x3f800000 ;  /* 0x3f80000000347802 */ /* 0x000fe40000000f00 */
[----:B------:R-:W-:Y:S02]  /*3120*/  CS2R R54, SRZ ;  /* 0x0000000000367805 */ /* 0x000fe4000001ff00 */
[----:B------:R-:W-:Y:S01]  /*3130*/  @P1 IADD3 R2, PT, PT, R2, -0x2, RZ ;  /* 0xfffffffe02021810 */ /* 0x000fe20007ffe0ff */
[----:B------:R-:W-:-:S04]  /*3140*/  FMUL.FTZ R58, RZ, R198 ;  /* 0x000000c6ff3a7220 */ /* 0x000fc80000410000 */
[----:B------:R-:W-:Y:S01]  /*3150*/  FFMA.FTZ R59, R89, R197, -R58 ;  /* 0x000000c5593b7223 */ /* 0x000fe2000001083a */
[----:B---3--:R-:W-:-:S03]  /*3160*/  @P1 IMAD R2, R2, R53, UR8 ;  /* 0x0000000802021e24 */ /* 0x008fc6000f8e0235 */
[----:B------:R-:W-:Y:S01]  /*3170*/  FADD.FTZ R59, R88, R59 ;  /* 0x0000003b583b7221 */ /* 0x000fe20000010000 */
[----:B------:R-:W-:Y:S02]  /*3180*/  HFMA2 R53, -RZ, RZ, 0, 0 ;  /* 0x00000000ff357431 */ /* 0x000fe400000001ff */
[----:B------:R-:W-:-:S04]  /*3190*/  @P1 IMAD.WIDE R56, R2, R57, UR4 ;  /* 0x0000000402381e25 */ /* 0x000fc8000f8e0239 */
[----:B------:R-:W-:-:S04]  /*31a0*/  FMUL.FTZ R2, R89, R198 ;  /* 0x000000c659027220 */ /* 0x000fc80000410000 */
[----:B------:R-:W-:Y:S01]  /*31b0*/  FFMA.FTZ R2, RZ, R197, R2 ;  /* 0x000000c5ff027223 */ /* 0x000fe20000010002 */
[----:B------:R-:W-:Y:S01]  /*31c0*/  FMUL.FTZ R61, R195, R59 ;  /* 0x0000003bc33d7220 */ /* 0x000fe20000410000 */
[----:B------:R3:W5:Y:S02]  /*31d0*/  @P1 LDG.E.128 R52, desc[UR28][R56.64] ;  /* 0x0000001c38341981 */ /* 0x000764000c1e1d00 */
[----:B------:R-:W-:Y:S01]  /*31e0*/  FADD.FTZ R2, RZ, R2 ;  /* 0x00000002ff027221 */ /* 0x000fe20000010000 */
[----:B------:R-:W-:-:S03]  /*31f0*/  ISETP.GT.U32.AND P2, PT, R127, 0x1f, PT ;  /* 0x0000001f7f00780c */ /* 0x000fc60003f44070 */
[-C--:B------:R-:W-:Y:S01]  /*3200*/  FMUL.FTZ R58, R195, R2.reuse ;  /* 0x00000002c33a7220 */ /* 0x080fe20000410000 */
[----:B------:R-:W-:-:S03]  /*3210*/  FFMA.FTZ R61, R196, R2, R61 ;  /* 0x00000002c43d7223 */ /* 0x000fc6000001003d */
[----:B------:R-:W-:Y:S01]  /*3220*/  FFMA.FTZ R58, R196, R59, -R58 ;  /* 0x0000003bc43a7223 */ /* 0x000fe2000001083a */
[----:B------:R-:W-:-:S03]  /*3230*/  FADD.FTZ R61, RZ, R61 ;  /* 0x0000003dff3d7221 */ /* 0x000fc60000010000 */
[----:B------:R-:W-:Y:S01]  /*3240*/  FADD.FTZ R58, R87, R58 ;  /* 0x0000003a573a7221 */ /* 0x000fe20000010000 */
[----:B---3--:R-:W-:-:S03]  /*3250*/  FMUL.FTZ R57, R193, R61 ;  /* 0x0000003dc1397220 */ /* 0x008fc60000410000 */
        /* <DEDUP_REMOVED lines=26> */
[-C--:B------:R-:W-:Y:S01]  /*3400*/  FMUL.FTZ R56, R195, R2.reuse ;  /* 0x00000002c3387220 */ /* 0x080fe20000410000 */
[----:B------:R-:W-:Y:S01]  /*3410*/  FADD.FTZ R61, RZ, R61 ;  /* 0x0000003dff3d7221 */ /* 0x000fe20000010000 */
[----:B------:R-:W-:Y:S01]  /*3420*/  FADD.FTZ R58, R83, R58 ;  /* 0x0000003a533a7221 */ /* 0x000fe20000010000 */
        /* <DEDUP_REMOVED lines=21> */
[-C--:B------:R-:W-:Y:S01]  /*3580*/  FMUL.FTZ R2, R189, R56.reuse ;  /* 0x00000038bd027220 */ /* 0x080fe20000410000 */
[----:B------:R-:W-:Y:S01]  /*3590*/  FADD.FTZ R61, RZ, R61 ;  /* 0x0000003dff3d7221 */ /* 0x000fe20000010000 */
[----:B------:R-:W-:Y:S01]  /*35a0*/  FADD.FTZ R58, R81, R58 ;  /* 0x0000003a513a7221 */ /* 0x000fe20000010000 */
        /* <DEDUP_REMOVED lines=120> */
[-C--:B-1----:R-:W-:Y:S02]  /*3d30*/  @P5 FFMA.FTZ R2, R2, R60.reuse, -R67 ;  /* 0x0000003c02025223 */ /* 0x082fe40000010843 */
[----:B------:R-:W0:Y:S01]  /*3d40*/  SHFL.UP PT, R67, R201, 0x2, RZ ;  /* 0x04400000c9437989 */ /* 0x000e2200000e00ff */
[----:B------:R-:W-:-:S03]  /*3d50*/  @P5 FFMA.FTZ R61, R61, R60, R62 ;  /* 0x0000003c3d3d5223 */ /* 0x000fc6000001003e */
        /* <DEDUP_REMOVED lines=11> */
[-C--:B----4-:R-:W-:Y:S02]  /*3e10*/  @P4 FFMA.FTZ R2, R2, R60.reuse, -R67 ;  /* 0x0000003c02024223 */ /* 0x090fe40000010843 */
[----:B------:R-:W0:Y:S01]  /*3e20*/  SHFL.UP PT, R67, R201, 0x4, RZ ;  /* 0x04800000c9437989 */ /* 0x000e2200000e00ff */
[----:B------:R-:W-:-:S03]  /*3e30*/  @P4 FFMA.FTZ R61, R61, R60, R62 ;  /* 0x0000003c3d3d4223 */ /* 0x000fc6000001003e */
        /* <DEDUP_REMOVED lines=31> */
.L_x_9498:
        /* <DEDUP_REMOVED lines=13> */
.L_x_9501:
[----:B------:R-:W-:-:S03]  /*4100*/  UMOV UR9, 0xffffffff ;  /* 0xffffffff00097882 */ /* 0x000fc60000000000 */
[----:B------:R-:W-:Y:S05]  /*4110*/  BRA.DIV UR9, `(.L_x_9443) ;  /* 0x0000005609607947 */ /* 0x000fea000b800000 */
.L_x_9504:
[----:B------:R-:W-:-:S03]  /*4120*/  UMOV UR9, 0xffffffff ;  /* 0xffffffff00097882 */ /* 0x000fc60000000000 */
[----:B------:R-:W-:Y:S05]  /*4130*/  BRA.DIV UR9, `(.L_x_9444) ;  /* 0x0000005609807947 */ /* 0x000fea000b800000 */
.L_x_9507:
[----:B------:R-:W-:-:S03]  /*4140*/  UMOV UR9, 0xffffffff ;  /* 0xffffffff00097882 */ /* 0x000fc60000000000 */
[----:B------:R-:W-:Y:S05]  /*4150*/  BRA.DIV UR9, `(.L_x_9445) ;  /* 0x0000005609a07947 */ /* 0x000fea000b800000 */
.L_x_9510:
        /* <DEDUP_REMOVED lines=10> */
.L_x_9520:
        /* <DEDUP_REMOVED lines=23> */
.L_x_9440:
[----:B------:R-:W-:Y:S05]  /*4370*/  WARPSYNC.ALL ;  /* 0x0000000000007948 */ /* 0x000fea0003800000 */
[C---:B---3--:R-:W-:Y:S01]  /*4380*/  FMUL.FTZ R57, R170.reuse, R133 ;  /* 0x00000085aa397220 */ /* 0x048fe20000410000 */
[----:B------:R-:W-:Y:S01]  /*4390*/  FMUL.FTZ R2, R170, R153 ;  /* 0x00000099aa027220 */ /* 0x000fe20000410000 */
[-C--:B-12-45:R-:W-:Y:S01]  /*43a0*/  FMUL.FTZ R55, R172, R73.reuse ;  /* 0x00000049ac377220 */ /* 0x0b6fe20000410000 */
        /* <DEDUP_REMOVED lines=8> */
[C---:B------:R-:W-:Y:S01]  /*4430*/  FMUL.FTZ R53, R169.reuse, R2 ;  /* 0x00000002a9357220 */ /* 0x040fe20000410000 */
[C---:B------:R-:W-:Y:S01]  /*4440*/  FMUL.FTZ R57, R169.reuse, R54 ;  /* 0x00000036a9397220 */ /* 0x040fe20000410000 */
[----:B------:R-:W-:Y:S01]  /*4450*/  BAR.SYNC.DEFER_BLOCKING 0x0 ;  /* 0x0000000000007b1d */ /* 0x000fe20000010000 */
        /* <DEDUP_REMOVED lines=20> */
[----:B------:R-:W-:Y:S01]  /*45a0*/  FADD.FTZ R59, R140, R59 ;  /* 0x0000003b8c3b7221 */ /* 0x000fe20000010000 */
[C---:B------:R-:W-:Y:S01]  /*45b0*/  FMUL.FTZ R56, R177.reuse, R61 ;  /* 0x0000003db1387220 */ /* 0x040fe20000410000 */
[----:B------:R-:W-:Y:S01]  /*45c0*/  FMUL.FTZ R67, R177, R57 ;  /* 0x00000039b1437220 */ /* 0x000fe20000410000 */
[CC--:B------:R-:W-:Y:S01]  /*45d0*/  FMUL.FTZ R63, R175.reuse, R2.reuse ;  /* 0x00000002af3f7220 */ /* 0x0c0fe20000410000 */
[----:B------:R-:W1:Y:S01]  /*45e0*/  LDS.64 R52, [R126+0x10e8] ;  /* 0x0010e8007e347984 */ /* 0x000e620000000a00 */
[----:B------:R-:W-:Y:S01]  /*45f0*/  FMUL.FTZ R55, R175, R59 ;  /* 0x0000003baf377220 */ /* 0x000fe20000410000 */
[----:B------:R-:W-:Y:S01]  /*4600*/  FFMA.FTZ R67, R178, R61, R67 ;  /* 0x0000003db2437223 */ /* 0x000fe20000010043 */
[----:B------:R-:W-:Y:S01]  /*4610*/  FFMA.FTZ R54, R176, R59, -R63 ;  /* 0x0000003bb0367223 */ /* 0x000fe2000001083f */
[----:B------:R-:W-:Y:S01]  /*4620*/  FFMA.FTZ R56, R178, R57, -R56 ;  /* 0x00000039b2387223 */ /* 0x000fe20000010838 */
[----:B------:R-:W-:Y:S01]  /*4630*/  FFMA.FTZ R2, R176, R2, R55 ;  /* 0x00000002b0027223 */ /* 0x000fe20000010037 */
[-C--:B------:R-:W-:Y:S01]  /*4640*/  FMUL.FTZ R57, R179, R67.reuse ;  /* 0x00000043b3397220 */ /* 0x080fe20000410000 */
[----:B------:R-:W-:Y:S01]  /*4650*/  FADD.FTZ R54, R141, R54 ;  /* 0x000000368d367221 */ /* 0x000fe20000010000 */
[-C--:B------:R-:W-:Y:S01]  /*4660*/  FMUL.FTZ R58, R179, R56.reuse ;  /* 0x00000038b33a7220 */ /* 0x080fe20000410000 */
[----:B------:R-:W-:Y:S01]  /*4670*/  FADD.FTZ R2, R157, R2 ;  /* 0x000000029d027221 */ /* 0x000fe20000010000 */
[C---:B------:R-:W-:Y:S01]  /*4680*/  FFMA.FTZ R56, R180.reuse, R56, -R57 ;  /* 0x00000038b4387223 */ /* 0x040fe20000010839 */
[C---:B------:R-:W-:Y:S01]  /*4690*/  FMUL.FTZ R55, R177.reuse, R54 ;  /* 0x00000036b1377220 */ /* 0x040fe20000410000 */
[----:B------:R-:W-:Y:S01]  /*46a0*/  FFMA.FTZ R58, R180, R67, R58 ;  /* 0x00000043b43a7223 */ /* 0x000fe2000001003a */
[----:B------:R-:W-:Y:S01]  /*46b0*/  FMUL.FTZ R57, R177, R2 ;  /* 0x00000002b1397220 */ /* 0x000fe20000410000 */
[C---:B------:R-:W-:Y:S01]  /*46c0*/  FMUL.FTZ R59, R181.reuse, R56 ;  /* 0x00000038b53b7220 */ /* 0x040fe20000410000 */
[C---:B------:R-:W-:Y:S01]  /*46d0*/  FFMA.FTZ R55, R178.reuse, R2, R55 ;  /* 0x00000002b2377223 */ /* 0x040fe20000010037 */
[----:B------:R-:W-:Y:S01]  /*46e0*/  FMUL.FTZ R61, R181, R58 ;  /* 0x0000003ab53d7220 */ /* 0x000fe20000410000 */
[----:B------:R-:W-:Y:S01]  /*46f0*/  FFMA.FTZ R57, R178, R54, -R57 ;  /* 0x00000036b2397223 */ /* 0x000fe20000010839 */
[----:B------:R-:W-:Y:S01]  /*4700*/  FFMA.FTZ R58, R182, R58, R59 ;  /* 0x0000003ab63a7223 */ /* 0x000fe2000001003b */
[----:B------:R-:W-:Y:S01]  /*4710*/  FADD.FTZ R55, R158, R55 ;  /* 0x000000379e377221 */ /* 0x000fe20000010000 */
[----:B------:R-:W-:Y:S01]  /*4720*/  FFMA.FTZ R61, R182, R56, -R61 ;  /* 0x00000038b63d7223 */ /* 0x000fe2000001083d */
[----:B------:R-:W-:Y:S01]  /*4730*/  FADD.FTZ R57, R142, R57 ;  /* 0x000000398e397221 */ /* 0x000fe20000010000 */
        /* <DEDUP_REMOVED lines=8> */
[----:B------:R-:W-:Y:S01]  /*47c0*/  FMUL.FTZ R57, R185, R67 ;  /* 0x00000043b9397220 */ /* 0x000fe20000410000 */
[----:B------:R-:W-:Y:S01]  /*47d0*/  FADD.FTZ R54, R143, R54 ;  /* 0x000000368f367221 */ /* 0x000fe20000010000 */
[-C--:B------:R-:W-:Y:S01]  /*47e0*/  FMUL.FTZ R56, R185, R63.reuse ;  /* 0x0000003fb9387220 */ /* 0x080fe20000410000 */
[----:B------:R-:W-:Y:S01]  /*47f0*/  FADD.FTZ R2, R159, R2 ;  /* 0x000000029f027221 */ /* 0x000fe20000010000 */
[C---:B------:R-:W-:Y:S01]  /*4800*/  FFMA.FTZ R63, R186.reuse, R63, R57 ;  /* 0x0000003fba3f7223 */ /* 0x040fe20000010039 */
[C---:B------:R-:W-:Y:S01]  /*4810*/  FMUL.FTZ R55, R181.reuse, R54 ;  /* 0x00000036b5377220 */ /* 0x040fe20000410000 */
[----:B------:R-:W-:Y:S01]  /*4820*/  FFMA.FTZ R56, R186, R67, -R56 ;  /* 0x00000043ba387223 */ /* 0x000fe20000010838 */
[-C--:B------:R-:W-:Y:S01]  /*4830*/  FMUL.FTZ R59, R181, R2.reuse ;  /* 0x00000002b53b7220 */ /* 0x080fe20000410000 */
[----:B------:R-:W-:Y:S01]  /*4840*/  FMUL.FTZ R61, R187, R63 ;  /* 0x0000003fbb3d7220 */ /* 0x000fe20000410000 */
[----:B------:R-:W-:Y:S01]  /*4850*/  FFMA.FTZ R57, R182, R2, R55 ;  /* 0x00000002b6397223 */ /* 0x000fe20000010037 */
[C---:B-1----:R-:W-:Y:S01]  /*4860*/  FMUL.FTZ R55, R65.reuse, R52 ;  /* 0x0000003441377220 */ /* 0x042fe20000410000 */
[-C--:B------:R-:W-:Y:S01]  /*4870*/  FMUL.FTZ R65, R65, R53.reuse ;  /* 0x0000003541417220 */ /* 0x080fe20000410000 */
[-C--:B------:R-:W-:Y:S01]  /*4880*/  FMUL.FTZ R2, R187, R56.reuse ;  /* 0x00000038bb027220 */ /* 0x080fe20000410000 */
[----:B------:R-:W-:Y:S01]  /*4890*/  FFMA.FTZ R61, R188, R56, -R61 ;  /* 0x00000038bc3d7223 */ /* 0x000fe2000001083d */
[C---:B------:R-:W-:Y:S01]  /*48a0*/  FFMA.FTZ R55, R64.reuse, R53, R55 ;  /* 0x0000003540377223 */ /* 0x040fe20000010037 */
[----:B------:R-:W-:Y:S01]  /*48b0*/  FFMA.FTZ R52, R64, R52, -R65 ;  /* 0x0000003440347223 */ /* 0x000fe20000010841 */
[----:B------:R-:W-:Y:S01]  /*48c0*/  FFMA.FTZ R63, R188, R63, R2 ;  /* 0x0000003fbc3f7223 */ /* 0x000fe20000010002 */
[----:B------:R-:W-:Y:S01]  /*48d0*/  FMUL.FTZ R53, R189, R61 ;  /* 0x0000003dbd357220 */ /* 0x000fe20000410000 */
[----:B------:R-:W-:Y:S01]  /*48e0*/  FADD.FTZ R209, RZ, R55 ;  /* 0x00000037ffd17221 */ /* 0x000fe20000010000 */
[----:B------:R-:W-:Y:S01]  /*48f0*/  FADD.FTZ R223, R89, R52 ;  /* 0x0000003459df7221 */ /* 0x000fe20000010000 */
[----:B------:R-:W-:Y:S01]  /*4900*/  FFMA.FTZ R59, R182, R54, -R59 ;  /* 0x00000036b63b7223 */ /* 0x000fe2000001083b */
[----:B------:R-:W-:Y:S01]  /*4910*/  FMUL.FTZ R54, R189, R63 ;  /* 0x0000003fbd367220 */ /* 0x000fe20000410000 */
        /* <DEDUP_REMOVED lines=8> */
[----:B------:R-:W-:Y:S01]  /*49a0*/  FADD.FTZ R213, R88, R213 ;  /* 0x000000d558d57221 */ /* 0x000fe20000010000 */
[----:B------:R-:W-:Y:S01]  /*49b0*/  FADD.FTZ R207, RZ, R52 ;  /* 0x00000034ffcf7221 */ /* 0x000fe20000010000 */
[----:B------:R-:W-:Y:S01]  /*49c0*/  FFMA.FTZ R61, R190, R61, -R54 ;  /* 0x0000003dbe3d7223 */ /* 0x000fe20000010836 */
[----:B------:R-:W-:Y:S01]  /*49d0*/  FFMA.FTZ R52, R184, R57, R55 ;  /* 0x00000039b8347223 */ /* 0x000fe20000010037 */
[C---:B------:R-:W-:Y:S01]  /*49e0*/  FMUL.FTZ R53, R195.reuse, R213 ;  /* 0x000000d5c3357220 */ /* 0x040fe20000410000 */
[----:B------:R-:W-:Y:S01]  /*49f0*/  FMUL.FTZ R2, R195, R207 ;  /* 0x000000cfc3027220 */ /* 0x000fe20000410000 */
[----:B------:R-:W-:Y:S01]  /*4a00*/  FMUL.FTZ R55, R191, R61 ;  /* 0x0000003dbf377220 */ /* 0x000fe20000410000 */
[----:B------:R-:W-:Y:S01]  /*4a10*/  FMUL.FTZ R54, R183, R57 ;  /* 0x00000039b7367220 */ /* 0x000fe20000410000 */
[C---:B------:R-:W-:Y:S01]  /*4a20*/  FFMA.FTZ R53, R196.reuse, R207, R53 ;  /* 0x000000cfc4357223 */ /* 0x040fe20000010035 */
[----:B------:R-:W-:Y:S01]  /*4a30*/  FFMA.FTZ R2, R196, R213, -R2 ;  /* 0x000000d5c4027223 */ /* 0x000fe20000010802 */
[----:B------:R-:W-:Y:S01]  /*4a40*/  FADD.FTZ R52, R161, R52 ;  /* 0x00000034a1347221 */ /* 0x000fe20000010000 */
[----:B------:R-:W-:Y:S01]  /*4a50*/  FFMA.FTZ R54, R184, R59, -R54 ;  /* 0x0000003bb8367223 */ /* 0x000fe20000010836 */
[----:B------:R-:W-:Y:S01]  /*4a60*/  FADD.FTZ R208, RZ, R53 ;  /* 0x00000035ffd07221 */ /* 0x000fe20000010000 */
[----:B------:R-:W-:Y:S01]  /*4a70*/  FADD.FTZ R212, R87, R2 ;  /* 0x0000000257d47221 */ /* 0x000fe20000010000 */
[-C--:B------:R-:W-:Y:S01]  /*4a80*/  FMUL.FTZ R2, R191, R63.reuse ;  /* 0x0000003fbf027220 */ /* 0x080fe20000410000 */
[C---:B------:R-:W-:Y:S01]  /*4a90*/  FFMA.FTZ R63, R192.reuse, R63, R55 ;  /* 0x0000003fc03f7223 */ /* 0x040fe20000010037 */
[C---:B------:R-:W-:Y:S01]  /*4aa0*/  FMUL.FTZ R53, R193.reuse, R208 ;  /* 0x000000d0c1357220 */ /* 0x040fe20000410000 */
[-C--:B------:R-:W-:Y:S01]  /*4ab0*/  FMUL.FTZ R55, R193, R212.reuse ;  /* 0x000000d4c1377220 */ /* 0x080fe20000410000 */
[----:B------:R-:W-:Y:S01]  /*4ac0*/  FFMA.FTZ R56, R192, R61, -R2 ;  /* 0x0000003dc0387223 */ /* 0x000fe20000010802 */
[----:B------:R-:W-:Y:S01]  /*4ad0*/  FADD.FTZ R54, R145, R54 ;  /* 0x0000003691367221 */ /* 0x000fe20000010000 */
[C---:B------:R-:W-:Y:S01]  /*4ae0*/  FFMA.FTZ R53, R194.reuse, R212, -R53 ;  /* 0x000000d4c2357223 */ /* 0x040fe20000010835 */
[----:B------:R-:W-:Y:S01]  /*4af0*/  FFMA.FTZ R55, R194, R208, R55 ;  /* 0x000000d0c2377223 */ /* 0x000fe20000010037 */
[----:B------:R-:W-:Y:S01]  /*4b00*/  UISETP.GE.AND UP0, UPT, UR20, UR31, UPT ;  /* 0x0000001f1400728c */ /* 0x000fe2000bf06270 */
[C---:B------:R-:W-:Y:S01]  /*4b10*/  FMUL.FTZ R57, R185.reuse, R54 ;  /* 0x00000036b9397220 */ /* 0x040fe20000410000 */
[----:B------:R-:W-:Y:S01]  /*4b20*/  FADD.FTZ R225, R86, R53 ;  /* 0x0000003556e17221 */ /* 0x000fe20000010000 */
        /* <DEDUP_REMOVED lines=9> */
[-C--:B------:R-:W-:Y:S01]  /*4bc0*/  FMUL.FTZ R52, R193, R56.reuse ;  /* 0x00000038c1347220 */ /* 0x080fe20000410000 */
[C---:B------:R-:W-:Y:S01]  /*4bd0*/  FFMA.FTZ R57, R194.reuse, R56, -R55 ;  /* 0x00000038c2397223 */ /* 0x040fe20000010837 */
[----:B------:R-:W-:Y:S01]  /*4be0*/  FADD.FTZ R206, RZ, R53 ;  /* 0x00000035ffce7221 */ /* 0x000fe20000010000 */
[----:B------:R-:W-:Y:S01]  /*4bf0*/  FADD.FTZ R216, R85, R2 ;  /* 0x0000000255d87221 */ /* 0x000fe20000010000 */
[----:B------:R-:W-:Y:S01]  /*4c00*/  FFMA.FTZ R52, R194, R63, R52 ;  /* 0x0000003fc2347223 */ /* 0x000fe20000010034 */
        /* <DEDUP_REMOVED lines=12> */
[C---:B------:R-:W-:Y:S01]  /*4cd0*/  FMUL.FTZ R53, R187.reuse, R61 ;  /* 0x0000003dbb357220 */ /* 0x040fe20000410000 */
[C---:B------:R-:W-:Y:S01]  /*4ce0*/  FMUL.FTZ R52, R187.reuse, R215 ;  /* 0x000000d7bb347220 */ /* 0x040fe20000410000 */
[C---:B------:R-:W-:Y:S01]  /*4cf0*/  FMUL.FTZ R2, R187.reuse, R203 ;  /* 0x000000cbbb027220 */ /* 0x040fe20000410000 */
[-C--:B------:R-:W-:Y:S01]  /*4d00*/  FMUL.FTZ R58, R187, R59.reuse ;  /* 0x0000003bbb3a7220 */ /* 0x080fe20000410000 */
[C---:B------:R-:W-:Y:S01]  /*4d10*/  FFMA.FTZ R54, R188.reuse, R59, R53 ;  /* 0x0000003bbc367223 */ /* 0x040fe20000010035 */
[C---:B------:R-:W-:Y:S01]  /*4d20*/  FFMA.FTZ R52, R188.reuse, R203, R52 ;  /* 0x000000cbbc347223 */ /* 0x040fe20000010034 */
[C---:B------:R-:W-:Y:S01]  /*4d30*/  FFMA.FTZ R2, R188.reuse, R215, -R2 ;  /* 0x000000d7bc027223 */ /* 0x040fe20000010802 */
[----:B------:R-:W-:Y:S01]  /*4d40*/  FFMA.FTZ R58, R188, R61, -R58 ;  /* 0x0000003dbc3a7223 */ /* 0x000fe2000001083a */
[----:B------:R-:W-:Y:S01]  /*4d50*/  FADD.FTZ R54, R163, R54 ;  /* 0x00000036a3367221 */ /* 0x000fe20000010000 */
[----:B------:R-:W-:Y:S01]  /*4d60*/  FADD.FTZ R204, RZ, R52 ;  /* 0x00000034ffcc7221 */ /* 0x000fe20000010000 */
[----:B------:R-:W-:Y:S01]  /*4d70*/  FADD.FTZ R214, R83, R2 ;  /* 0x0000000253d67221 */ /* 0x000fe20000010000 */
[----:B------:R-:W-:Y:S01]  /*4d80*/  FADD.FTZ R58, R147, R58 ;  /* 0x0000003a933a7221 */ /* 0x000fe20000010000 */
[----:B------:R-:W-:Y:S01]  /*4d90*/  FMUL.FTZ R61, R189, R54 ;  /* 0x00000036bd3d7220 */ /* 0x000fe20000410000 */
[C---:B------:R-:W-:Y:S01]  /*4da0*/  FMUL.FTZ R53, R185.reuse, R204 ;  /* 0x000000ccb9357220 */ /* 0x040fe20000410000 */
[----:B------:R-:W-:Y:S01]  /*4db0*/  FMUL.FTZ R55, R185, R214 ;  /* 0x000000d6b9377220 */ /* 0x000fe20000410000 */
        /* <DEDUP_REMOVED lines=45> */
[C---:B------:R-:W-:Y:S01]  /*5090*/  FMUL.FTZ R64, R198.reuse, R60 ;  /* 0x0000003cc6407220 */ /* 0x040fe20000410000 */
[C---:B------:R-:W-:Y:S01]  /*50a0*/  FMUL.FTZ R53, R177.reuse, R210 ;  /* 0x000000d2b1357220 */ /* 0x040fe20000410000 */
[-C--:B------:R-:W-:Y:S01]  /*50b0*/  FMUL.FTZ R59, R177, R226.reuse ;  /* 0x000000e2b13b7220 */ /* 0x080fe20000410000 */
[-C--:B------:R-:W-:Y:S01]  /*50c0*/  FMUL.FTZ R62, R198, R61.reuse ;  /* 0x0000003dc63e7220 */ /* 0x080fe20000410000 */
[C---:B------:R-:W-:Y:S01]  /*50d0*/  FFMA.FTZ R65, R197.reuse, R61, -R64 ;  /* 0x0000003dc5417223 */ /* 0x040fe20000010840 */
[C---:B------:R-:W-:Y:S01]  /*50e0*/  FFMA.FTZ R221, R178.reuse, R226, -R53 ;  /* 0x000000e2b2dd7223 */ /* 0x040fe20000010835 */
[----:B------:R-:W-:Y:S01]  /*50f0*/  FFMA.FTZ R59, R178, R210, R59 ;  /* 0x000000d2b23b7223 */ /* 0x000fe2000001003b */
[----:B------:R-:W-:Y:S01]  /*5100*/  FFMA.FTZ R63, R197, R60, R62 ;  /* 0x0000003cc53f7223 */ /* 0x000fe2000001003e */
[----:B------:R-:W-:Y:S01]  /*5110*/  FMUL.FTZ R60, R198, R56 ;  /* 0x00000038c63c7220 */ /* 0x000fe20000410000 */
[----:B------:R-:W-:Y:S01]  /*5120*/  FADD.FTZ R221, R78, R221 ;  /* 0x000000dd4edd7221 */ /* 0x000fe20000010000 */
[----:B------:R-:W-:Y:S01]  /*5130*/  FADD.FTZ R211, RZ, R59 ;  /* 0x0000003bffd37221 */ /* 0x000fe20000010000 */
[----:B------:R-:W-:Y:S01]  /*5140*/  PLOP3.LUT P0, PT, PT, PT, UP0, 0x80, 0x8 ;  /* 0x000000000008781c */ /* 0x000fe20003f0f008 */
[----:B------:R-:W-:-:S02]  /*5150*/  HFMA2 R52, -RZ, RZ, 1.875, 0 ;  /* 0x3f800000ff347431 */ /* 0x000fc400000001ff */
[C---:B------:R-:W-:Y:S01]  /*5160*/  FMUL.FTZ R59, R175.reuse, R221 ;  /* 0x000000ddaf3b7220 */ /* 0x040fe20000410000 */
[-C--:B------:R-:W-:Y:S01]  /*5170*/  FMUL.FTZ R58, R175, R211.reuse ;  /* 0x000000d3af3a7220 */ /* 0x080fe20000410000 */
[----:B------:R-:W-:Y:S01]  /*5180*/  ISETP.NE.OR P0, PT, R202, RZ, P0 ;  /* 0x000000ffca00720c */ /* 0x000fe20000705670 */
[----:B------:R-:W-:Y:S01]  /*5190*/  ULEA UR9, UR8, UR11, 0x4 ;  /* 0x0000000b08097291 */ /* 0x000fe2000f8e20ff */
[C---:B------:R-:W-:Y:S01]  /*51a0*/  FFMA.FTZ R59, R176.reuse, R211, R59 ;  /* 0x000000d3b03b7223 */ /* 0x040fe2000001003b */
[----:B------:R-:W-:Y:S01]  /*51b0*/  FFMA.FTZ R58, R176, R221, -R58 ;  /* 0x000000ddb03a7223 */ /* 0x000fe2000001083a */
[----:B------:R-:W-:Y:S02]  /*51c0*/  ISETP.GT.U32.AND P2, PT, R127, 0x1f, PT ;  /* 0x0000001f7f00780c */ /* 0x000fe40003f44070 */
[----:B------:R-:W-:Y:S01]  /*51d0*/  CS2R R54, SRZ ;  /* 0x0000000000367805 */ /* 0x000fe2000001ff00 */
[----:B------:R-:W-:Y:S01]  /*51e0*/  FADD.FTZ R228, RZ, R59 ;  /* 0x0000003bffe47221 */ /* 0x000fe20000010000 */
[----:B------:R-:W-:Y:S01]  /*51f0*/  FADD.FTZ R224, R77, R58 ;  /* 0x0000003a4de07221 */ /* 0x000fe20000010000 */
[-C--:B------:R-:W-:Y:S01]  /*5200*/  FMUL.FTZ R58, R198, R57.reuse ;  /* 0x00000039c63a7220 */ /* 0x080fe20000410000 */
[----:B------:R-:W-:Y:S01]  /*5210*/  FFMA.FTZ R57, R197, R57, -R60 ;  /* 0x00000039c5397223 */ /* 0x000fe2000001083c */
[C---:B------:R-:W-:Y:S01]  /*5220*/  FMUL.FTZ R59, R173.reuse, R228 ;  /* 0x000000e4ad3b7220 */ /* 0x040fe20000410000 */
[----:B------:R-:W-:Y:S01]  /*5230*/  FMUL.FTZ R61, R173, R224 ;  /* 0x000000e0ad3d7220 */ /* 0x000fe20000410000 */
[----:B------:R-:W-:Y:S01]  /*5240*/  MOV R53, RZ ;  /* 0x000000ff00357202 */ /* 0x000fe20000000f00 */
[----:B------:R-:W-:Y:S01]  /*5250*/  FFMA.FTZ R56, R197, R56, R58 ;  /* 0x00000038c5387223 */ /* 0x000fe2000001003a */
[C---:B------:R-:W-:Y:S01]  /*5260*/  FFMA.FTZ R59, R174.reuse, R224, -R59 ;  /* 0x000000e0ae3b7223 */ /* 0x040fe2000001083b */
[----:B------:R-:W-:Y:S01]  /*5270*/  FFMA.FTZ R61, R174, R228, R61 ;  /* 0x000000e4ae3d7223 */ /* 0x000fe2000001003d */
[----:B------:R-:W-:-:S02]  /*5280*/  FADD.FTZ R58, R168, R63 ;  /* 0x0000003fa83a7221 */ /* 0x000fc40000010000 */
[----:B------:R-:W-:Y:S01]  /*5290*/  FADD.FTZ R220, R76, R59 ;  /* 0x0000003b4cdc7221 */ /* 0x000fe20000010000 */
[----:B------:R-:W-:Y:S01]  /*52a0*/  FADD.FTZ R222, RZ, R61 ;  /* 0x0000003dffde7221 */ /* 0x000fe20000010000 */
[----:B------:R-:W-:Y:S01]  /*52b0*/  FADD.FTZ R59, R152, R65 ;  /* 0x00000041983b7221 */ /* 0x000fe20000010000 */
[----:B------:R-:W1:Y:S01]  /*52c0*/  @!P0 LDS.128 R52, [UR9+0x2af0] ;  /* 0x002af009ff348984 */ /* 0x000e620008000c00 */
[C---:B------:R-:W-:Y:S01]  /*52d0*/  FMUL.FTZ R60, R169.reuse, R220 ;  /* 0x000000dca93c7220 */ /* 0x040fe20000410000 */
[-C--:B------:R-:W-:Y:S02]  /*52e0*/  FMUL.FTZ R61, R169, R222.reuse ;  /* 0x000000dea93d7220 */ /* 0x080fe40000410000 */
        /* <DEDUP_REMOVED lines=27> */
[----:B------:R2:W3:Y:S04]  /*54a0*/  SHFL.DOWN PT, R63, R236, 0x1, 0x1f ;  /* 0x08201f00ec3f7f89 */ /* 0x0004e800000e0000 */
[----:B------:R2:W4:Y:S04]  /*54b0*/  SHFL.DOWN PT, R66, R65, 0x1, 0x1f ;  /* 0x08201f0041427f89 */ /* 0x00052800000e0000 */
[----:B------:R2:W0:Y:S04]  /*54c0*/  SHFL.DOWN PT, R67, R64, 0x1, 0x1f ;  /* 0x08201f0040437f89 */ /* 0x00042800000e0000 */
[----:B------:R2:W0:Y:S02]  /*54d0*/  SHFL.DOWN PT, R60, R61, 0x1, 0x1f ;  /* 0x08201f003d3c7f89 */ /* 0x00042400000e0000 */
.L_x_9525:
[----:B------:R-:W-:Y:S01]  /*54e0*/  BSSY.RECONVERGENT B0, `(.L_x_9449) ;  /* 0x000000d000007945 */ /* 0x000fe20003800200 */
[----:B------:R-:W-:-:S03]  /*54f0*/  ISETP.GT.U32.AND P3, PT, R202, 0x1d, PT ;  /* 0x0000001dca00780c */ /* 0x000fc60003f64070 */
[----:B------:R-:W-:Y:S10]  /*5500*/  @!P2 BRA `(.L_x_9450) ;  /* 0x000000000028a947 */ /* 0x000ff40003800000 */
[CC--:B0-----:R-:W-:Y:S01]  /*5510*/  FMUL.FTZ R233, R65.reuse, R60.reuse ;  /* 0x0000003c41e97220 */ /* 0x0c1fe20000410000 */
[C---:B------:R-:W-:Y:S01]  /*5520*/  FMUL.FTZ R62, R236.reuse, R60 ;  /* 0x0000003cec3e7220 */ /* 0x040fe20000410000 */
[CC--:B----4-:R-:W-:Y:S01]  /*5530*/  FMUL.FTZ R60, R65.reuse, R66.reuse ;  /* 0x00000042413c7220 */ /* 0x0d0fe20000410000 */
[C---:B------:R-:W-:Y:S01]  /*5540*/  FMUL.FTZ R66, R236.reuse, R66 ;  /* 0x00000042ec427220 */ /* 0x040fe20000410000 */
[-C--:B------:R-:W-:Y:S01]  /*5550*/  FFMA.FTZ R233, R236, R67.reuse, -R233 ;  /* 0x00000043ece97223 */ /* 0x080fe200000108e9 */
[----:B------:R-:W-:Y:S01]  /*5560*/  FFMA.FTZ R62, R65, R67, R62 ;  /* 0x00000043413e7223 */ /* 0x000fe2000001003e */
[C---:B--23--:R-:W-:Y:S01]  /*5570*/  FFMA.FTZ R236, R63.reuse, R236, -R60 ;  /* 0x000000ec3fec7223 */ /* 0x04cfe2000001083c */
[----:B------:R-:W-:Y:S01]  /*5580*/  FFMA.FTZ R65, R63, R65, R66 ;  /* 0x000000413f417223 */ /* 0x000fe20000010042 */
[----:B------:R-:W-:Y:S01]  /*5590*/  FADD.FTZ R64, R64, R233 ;  /* 0x000000e940407221 */ /* 0x000fe20000010000 */
[----:B------:R-:W-:-:S07]  /*55a0*/  FADD.FTZ R61, R61, R62 ;  /* 0x0000003e3d3d7221 */ /* 0x000fce0000010000 */
.L_x_9450:
[----:B------:R-:W-:Y:S05]  /*55b0*/  BSYNC.RECONVERGENT B0 ;  /* 0x0000000000007941 */ /* 0x000fea0003800200 */
.L_x_9449:
[----:B------:R-:W-:-:S03]  /*55c0*/  UMOV UR34, 0xffffffff ;  /* 0xffffffff00227882 */ /* 0x000fc60000000000 */
[----:B------:R-:W-:Y:S05]  /*55d0*/  BRA.DIV UR34, `(.L_x_9451) ;  /* 0x0000004622d07947 */ /* 0x000fea000b800000 */
[----:B---3--:R3:W1:Y:S04]  /*55e0*/  SHFL.DOWN PT, R63, R236, 0x2, 0x1f ;  /* 0x08401f00ec3f7f89 */ /* 0x00866800000e0000 */
[----:B----4-:R3:W4:Y:S04]  /*55f0*/  SHFL.DOWN PT, R66, R65, 0x2, 0x1f ;  /* 0x08401f0041427f89 */ /* 0x01072800000e0000 */
[----:B0-----:R3:W0:Y:S04]  /*5600*/  SHFL.DOWN PT, R67, R64, 0x2, 0x1f ;  /* 0x08401f0040437f89 */ /* 0x00162800000e0000 */
[----:B------:R3:W0:Y:S02]  /*5610*/  SHFL.DOWN PT, R60, R61, 0x2, 0x1f ;  /* 0x08401f003d3c7f89 */ /* 0x00062400000e0000 */
.L_x_9531:
        /* <DEDUP_REMOVED lines=9> */
[-C--:B-123--:R-:W-:Y:S01]  /*56b0*/  FFMA.FTZ R236, R236, R63.reuse, -R60 ;  /* 0x0000003fecec7223 */ /* 0x08efe2000001083c */
[----:B------:R-:W-:Y:S01]  /*56c0*/  FFMA.FTZ R65, R65, R63, R66 ;  /* 0x0000003f41417223 */ /* 0x000fe20000010042 */
[----:B------:R-:W-:Y:S01]  /*56d0*/  FADD.FTZ R64, R64, R233 ;  /* 0x000000e940407221 */ /* 0x000fe20000010000 */
[----:B------:R-:W-:-:S07]  /*56e0*/  FADD.FTZ R61, R61, R62 ;  /* 0x0000003e3d3d7221 */ /* 0x000fce0000010000 */
.L_x_9453:
[----:B------:R-:W-:Y:S05]  /*56f0*/  BSYNC.RECONVERGENT B0 ;  /* 0x0000000000007941 */ /* 0x000fea0003800200 */
.L_x_9452:
[----:B------:R-:W-:-:S03]  /*5700*/  UMOV UR34, 0xffffffff ;  /* 0xffffffff00227882 */ /* 0x000fc60000000000 */
[----:B------:R-:W-:Y:S05]  /*5710*/  BRA.DIV UR34, `(.L_x_9454) ;  /* 0x0000004622f07947 */ /* 0x000fea000b800000 */
[----:B-1----:R1:W1:Y:S04]  /*5720*/  SHFL.DOWN PT, R63, R236, 0x4, 0x1f ;  /* 0x08801f00ec3f7f89 */ /* 0x00226800000e0000 */
[----:B----4-:R4:W1:Y:S04]  /*5730*/  SHFL.DOWN PT, R66, R65, 0x4, 0x1f ;  /* 0x08801f0041427f89 */ /* 0x01086800000e0000 */
[----:B0-----:R4:W0:Y:S04]  /*5740*/  SHFL.DOWN PT, R67, R64, 0x4, 0x1f ;  /* 0x08801f0040437f89 */ /* 0x00182800000e0000 */
[----:B------:R4:W0:Y:S02]  /*5750*/  SHFL.DOWN PT, R60, R61, 0x4, 0x1f ;  /* 0x08801f003d3c7f89 */ /* 0x00082400000e0000 */
.L_x_9537:
        /* <DEDUP_REMOVED lines=9> */
[-C--:B--23--:R-:W-:Y:S01]  /*57f0*/  FFMA.FTZ R236, R236, R63.reuse, -R60 ;  /* 0x0000003fecec7223 */ /* 0x08cfe2000001083c */
[----:B----4-:R-:W-:Y:S01]  /*5800*/  FFMA.FTZ R65, R65, R63, R66 ;  /* 0x0000003f41417223 */ /* 0x010fe20000010042 */
[----:B------:R-:W-:Y:S01]  /*5810*/  FADD.FTZ R64, R64, R233 ;  /* 0x000000e940407221 */ /* 0x000fe20000010000 */
[----:B------:R-:W-:-:S07]  /*5820*/  FADD.FTZ R61, R61, R62 ;  /* 0x0000003e3d3d7221 */ /* 0x000fce0000010000 */
.L_x_9456:
[----:B------:R-:W-:Y:S05]  /*5830*/  BSYNC.RECONVERGENT B0 ;  /* 0x0000000000007941 */ /* 0x000fea0003800200 */
.L_x_9455:
[----:B------:R-:W-:-:S03]  /*5840*/  UMOV UR34, 0xffffffff ;  /* 0xffffffff00227882 */ /* 0x000fc60000000000 */
[----:B------:R-:W-:Y:S05]  /*5850*/  BRA.DIV UR34, `(.L_x_9457) ;  /* 0x0000004a22107947 */ /* 0x000fea000b800000 */
[----:B-1----:R1:W1:Y:S04]  /*5860*/  SHFL.DOWN PT, R63, R236, 0x8, 0x1f ;  /* 0x09001f00ec3f7f89 */ /* 0x00226800000e0000 */
[----:B------:R1:W1:Y:S04]  /*5870*/  SHFL.DOWN PT, R66, R65, 0x8, 0x1f ;  /* 0x09001f0041427f89 */ /* 0x00026800000e0000 */
[----:B0-----:R0:W0:Y:S04]  /*5880*/  SHFL.DOWN PT, R67, R64, 0x8, 0x1f ;  /* 0x09001f0040437f89 */ /* 0x00102800000e0000 */
[----:B------:R0:W0:Y:S02]  /*5890*/  SHFL.DOWN PT, R60, R61, 0x8, 0x1f ;  /* 0x09001f003d3c7f89 */ /* 0x00002400000e0000 */
.L_x_9543:
        /* <DEDUP_REMOVED lines=13> */
.L_x_9459:
[----:B------:R-:W-:Y:S05]  /*5970*/  BSYNC.RECONVERGENT B0 ;  /* 0x0000000000007941 */ /* 0x000fea0003800200 */
.L_x_9458:
[----:B------:R-:W-:-:S03]  /*5980*/  UMOV UR34, 0xffffffff ;  /* 0xffffffff00227882 */ /* 0x000fc60000000000 */
[----:B------:R-:W-:Y:S05]  /*5990*/  BRA.DIV UR34, `(.L_x_9460) ;  /* 0x0000004a22307947 */ /* 0x000fea000b800000 */
[----:B-1----:R1:W1:Y:S04]  /*59a0*/  SHFL.DOWN PT, R63, R236, 0x10, 0x1f ;  /* 0x0a001f00ec3f7f89 */ /* 0x00226800000e0000 */
[----:B------:R1:W1:Y:S04]  /*59b0*/  SHFL.DOWN PT, R66, R65, 0x10, 0x1f ;  /* 0x0a001f0041427f89 */ /* 0x00026800000e0000 */
[----:B0-----:R0:W0:Y:S04]  /*59c0*/  SHFL.DOWN PT, R67, R64, 0x10, 0x1f ;  /* 0x0a001f0040437f89 */ /* 0x00102800000e0000 */
[----:B------:R0:W0:Y:S02]  /*59d0*/  SHFL.DOWN PT, R60, R61, 0x10, 0x1f ;  /* 0x0a001f003d3c7f89 */ /* 0x00002400000e0000 */
.L_x_9549:
        /* <DEDUP_REMOVED lines=13> */
.L_x_9462:
[----:B------:R-:W-:Y:S05]  /*5ab0*/  BSYNC.RECONVERGENT B0 ;  /* 0x0000000000007941 */ /* 0x000fea0003800200 */
.L_x_9461:
        /* <DEDUP_REMOVED lines=26> */
.L_x_9563:
        /* <DEDUP_REMOVED lines=15> */
.L_x_9465:
[----:B------:R-:W-:Y:S05]  /*5d50*/  BSYNC.RECONVERGENT B0 ;  /* 0x0000000000007941 */ /* 0x000fea0003800200 */
.L_x_9464:
        /* <DEDUP_REMOVED lines=16> */
.L_x_9447:
[----:B------:R-:W-:Y:S05]  /*5e60*/  WARPSYNC.ALL ;  /* 0x0000000000007948 */ /* 0x000fea0003800000 */
[----:B------:R-:W-:Y:S01]  /*5e70*/  BAR.SYNC.DEFER_BLOCKING 0x0 ;  /* 0x0000000000007b1d */ /* 0x000fe20000010000 */
[----:B------:R-:W-:Y:S02]  /*5e80*/  ISETP.NE.AND P0, PT, R127, RZ, PT ;  /* 0x000000ff7f00720c */ /* 0x000fe40003f05270 */
[C---:B------:R-:W-:Y:S02]  /*5e90*/  ISETP.GT.AND P2, PT, R123.reuse, 0x1e, PT ;  /* 0x0000001e7b00780c */ /* 0x040fe40003f44270 */
[----:B------:R-:W-:Y:S01]  /*5ea0*/  ISETP.GT.AND P3, PT, R123, 0xf, PT ;  /* 0x0000000f7b00780c */ /* 0x000fe20003f64270 */
[----:B------:R-:W-:Y:S01]  /*5eb0*/  BSSY.RECONVERGENT B0, `(.L_x_9466) ;  /* 0x00001b5000007945 */ /* 0x000fe20003800200 */
[----:B------:R-:W4:Y:S07]  /*5ec0*/  LDS.64 R56, [R126+0x14f8] ;  /* 0x0014f8007e387984 */ /* 0x000f2e0000000a00 */
[----:B-1----:R1:W-:Y:S01]  /*5ed0*/  @!P0 STS.128 [UR9+0x2af0], R52 ;  /* 0x002af034ff008988 */ /* 0x0023e20008000c09 */
[-C--:B----4-:R-:W-:Y:S01]  /*5ee0*/  FMUL.FTZ R58, R56, R73.reuse ;  /* 0x00000049383a7220 */ /* 0x090fe20000410000 */
        /* <DEDUP_REMOVED lines=8> */
[----:B------:R-:W-:Y:S01]  /*5f70*/  FFMA.FTZ R59, R172, R133, -R170 ;  /* 0x00000085ac3b7223 */ /* 0x000fe200000108aa */
[C---:B------:R-:W-:Y:S01]  /*5f80*/  FMUL.FTZ R172, R3.reuse, R153 ;  /* 0x0000009903ac7220 */ /* 0x040fe20000410000 */
[----:B------:R-:W-:Y:S01]  /*5f90*/  FMUL.FTZ R170, R3, R133 ;  /* 0x0000008503aa7220 */ /* 0x000fe20000410000 */
[----:B------:R-:W-:Y:S01]  /*5fa0*/  FADD.FTZ R154, R154, R57 ;  /* 0x000000399a9a7221 */ /* 0x000fe20000010000 */
[----:B------:R-:W-:Y:S02]  /*5fb0*/  FADD.FTZ R134, R134, R59 ;  /* 0x0000003b86867221 */ /* 0x000fe40000010000 */
[----:B------:R-:W-:Y:S01]  /*5fc0*/  FFMA.FTZ R170, R153, UR30, R170 ;  /* 0x0000001e99aa7c23 */ /* 0x000fe200080100aa */
[C---:B------:R-:W-:Y:S01]  /*5fd0*/  FMUL.FTZ R56, R169.reuse, R154 ;  /* 0x0000009aa9387220 */ /* 0x040fe20000410000 */
[-C--:B------:R-:W-:Y:S01]  /*5fe0*/  FMUL.FTZ R169, R169, R134.reuse ;  /* 0x00000086a9a97220 */ /* 0x080fe20000410000 */
[----:B--2---:R-:W-:-:S02]  /*5ff0*/  FMUL.FTZ R63, R105, R134 ;  /* 0x00000086693f7220 */ /* 0x004fc40000410000 */
        /* <DEDUP_REMOVED lines=8> */
[----:B------:R-:W-:Y:S01]  /*6080*/  FFMA.FTZ R59, R174, R135, -R58 ;  /* 0x00000087ae3b7223 */ /* 0x000fe2000001083a */
[----:B------:R-:W-:Y:S02]  /*6090*/  FFMA.FTZ R174, R133, UR30, -R172 ;  /* 0x0000001e85ae7c23 */ /* 0x000fe400080108ac */
        /* <DEDUP_REMOVED lines=27> */
[----:B------:R-:W-:Y:S02]  /*6250*/  FFMA.FTZ R59, R0, R223, RZ ;  /* 0x000000df003b7223 */ /* 0x000fe400000100ff */
        /* <DEDUP_REMOVED lines=19> */
[----:B------:R-:W-:Y:S01]  /*6390*/  FADD.FTZ R225, -R86, R225 ;  /* 0x000000e156e17221 */ /* 0x000fe20000010100 */
[C---:B------:R-:W-:Y:S01]  /*63a0*/  FMUL.FTZ R57, R187.reuse, R162 ;  /* 0x000000a2bb397220 */ /* 0x040fe20000410000 */
[-C--:B------:R-:W-:Y:S01]  /*63b0*/  FMUL.FTZ R187, R187, R146.reuse ;  /* 0x00000092bbbb7220 */ /* 0x080fe20000410000 */
[----:B------:R-:W-:Y:S01]  /*63c0*/  FFMA.FTZ R72, R100, R215, R59 ;  /* 0x000000d764487223 */ /* 0x000fe2000001003b */
[----:B------:R-:W-:Y:S01]  /*63d0*/  FADD.FTZ R216, -R85, R216 ;  /* 0x000000d855d87221 */ /* 0x000fe20000010100 */
        /* <DEDUP_REMOVED lines=8> */
[CC--:B------:R-:W-:Y:S01]  /*6460*/  FMUL.FTZ R57, R189.reuse, R147.reuse ;  /* 0x00000093bd397220 */ /* 0x0c0fe20000410000 */
[----:B------:R-:W-:Y:S01]  /*6470*/  FMUL.FTZ R52, R189, R64 ;  /* 0x00000040bd347220 */ /* 0x000fe20000410000 */
[----:B------:R-:W-:Y:S01]  /*6480*/  FFMA.FTZ R55, R103, -R208, R66 ;  /* 0x800000d067377223 */ /* 0x000fe20000010042 */
[----:B------:R-:W-:Y:S01]  /*6490*/  FFMA.FTZ R59, R97, R218, R54 ;  /* 0x000000da613b7223 */ /* 0x000fe20000010036 */
[C---:B------:R-:W-:Y:S01]  /*64a0*/  FFMA.FTZ R57, R190.reuse, R64, R57 ;  /* 0x00000040be397223 */ /* 0x040fe20000010039 */
[----:B------:R-:W-:Y:S01]  /*64b0*/  FFMA.FTZ R53, R190, R147, -R52 ;  /* 0x00000093be357223 */ /* 0x000fe20000010834 */
[----:B------:R-:W-:Y:S01]  /*64c0*/  FFMA.FTZ R52, R102, -R205, R55 ;  /* 0x800000cd66347223 */ /* 0x000fe20000010037 */
[----:B------:R-:W-:Y:S01]  /*64d0*/  FFMA.FTZ R188, R134, UR30, -R61 ;  /* 0x0000001e86bc7c23 */ /* 0x000fe2000801083d */
        /* <DEDUP_REMOVED lines=28> */
[----:B------:R-:W-:Y:S01]  /*66a0*/  FADD.FTZ R229, -R74, R229 ;  /* 0x000000e54ae57221 */ /* 0x000fe20000010100 */
[----:B------:R-:W-:Y:S01]  /*66b0*/  FADD.FTZ R57, RZ, R230 ;  /* 0x000000e6ff397221 */ /* 0x000fe20000010000 */
[----:B------:R-:W-:Y:S01]  /*66c0*/  FFMA.FTZ R52, R94, -R211, R53 ;  /* 0x800000d35e347223 */ /* 0x000fe20000010035 */
[----:B------:R-:W-:Y:S01]  /*66d0*/  FMUL.FTZ R72, R106, R153 ;  /* 0x000000996a487220 */ /* 0x000fe20000410000 */
[----:B------:R-:W-:Y:S01]  /*66e0*/  FMUL.FTZ R170, R229, R170 ;  /* 0x000000aae5aa7220 */ /* 0x000fe20000410000 */
[----:B------:R-:W-:Y:S01]  /*66f0*/  FMUL.FTZ R59, R3, R134 ;  /* 0x00000086033b7220 */ /* 0x000fe20000410000 */
[----:B------:R-:W-:Y:S01]  /*6700*/  FFMA.FTZ R53, R93, -R228, R52 ;  /* 0x800000e45d357223 */ /* 0x000fe20000010034 */
[----:B------:R-:W-:Y:S01]  /*6710*/  FMUL.FTZ R52, R57, R72 ;  /* 0x0000004839347220 */ /* 0x000fe20000410000 */
[----:B------:R-:W-:Y:S01]  /*6720*/  FMUL.FTZ R184, R118, R149 ;  /* 0x0000009576b87220 */ /* 0x000fe20000410000 */
[----:B------:R-:W-:Y:S01]  /*6730*/  FFMA.FTZ R61, R154, UR30, R59 ;  /* 0x0000001e9a3d7c23 */ /* 0x000fe2000801003b */
        /* <DEDUP_REMOVED lines=13> */
[----:B------:R-:W-:Y:S01]  /*6810*/  FADD.FTZ R174, -R75, R231 ;  /* 0x000000e74bae7221 */ /* 0x000fe20000010100 */
[----:B------:R-:W-:Y:S01]  /*6820*/  FFMA.FTZ R53, R229, R72, R176 ;  /* 0x00000048e5357223 */ /* 0x000fe200000100b0 */
[C---:B------:R-:W-:Y:S01]  /*6830*/  FMUL.FTZ R134, R198.reuse, R151 ;  /* 0x00000097c6867220 */ /* 0x040fe20000410000 */
[-C--:B------:R-:W-:Y:S01]  /*6840*/  FMUL.FTZ R198, R198, R170.reuse ;  /* 0x000000aac6c67220 */ /* 0x080fe20000410000 */
[----:B------:R-:W-:Y:S01]  /*6850*/  FMUL.FTZ R65, R227, R57 ;  /* 0x00000039e3417220 */ /* 0x000fe20000410000 */
[C---:B------:R-:W-:Y:S01]  /*6860*/  FMUL.FTZ R190, R174.reuse, R61 ;  /* 0x0000003daebe7220 */ /* 0x040fe20000410000 */
[CC--:B------:R-:W-:Y:S01]  /*6870*/  FFMA.FTZ R59, R197.reuse, R170.reuse, R134 ;  /* 0x000000aac53b7223 */ /* 0x0c0fe20000010086 */
[----:B------:R-:W-:Y:S01]  /*6880*/  FFMA.FTZ R197, R197, R151, -R198 ;  /* 0x00000097c5c57223 */ /* 0x000fe200000108c6 */
[----:B------:R-:W-:Y:S01]  /*6890*/  FFMA.FTZ R65, R174, R63, -R65 ;  /* 0x0000003fae417223 */ /* 0x000fe20000010841 */
[----:B------:R-:W-:Y:S01]  /*68a0*/  FMUL.FTZ R134, R120, R170 ;  /* 0x000000aa78867220 */ /* 0x000fe20000410000 */
[----:B------:R-:W-:Y:S01]  /*68b0*/  FADD.FTZ R168, R168, R59 ;  /* 0x0000003ba8a87221 */ /* 0x000fe20000010000 */
[----:B------:R-:W-:Y:S01]  /*68c0*/  FADD.FTZ R152, R152, R197 ;  /* 0x000000c598987221 */ /* 0x000fe20000010000 */
[----:B------:R-:W-:Y:S01]  /*68d0*/  FFMA.FTZ R73, R174, R57, R73 ;  /* 0x00000039ae497223 */ /* 0x000fe20000010049 */
[----:B------:R-:W-:Y:S01]  /*68e0*/  FMUL.FTZ R176, R120, R151 ;  /* 0x0000009778b07220 */ /* 0x000fe20000410000 */
[----:B------:R-:W-:Y:S01]  /*68f0*/  FMUL.FTZ R178, R207, R134 ;  /* 0x00000086cfb27220 */ /* 0x000fe20000410000 */
[----:B------:R-:W-:Y:S01]  /*6900*/  FMUL.FTZ R63, R119, R152 ;  /* 0x00000098773f7220 */ /* 0x000fe20000410000 */
[----:B------:R-:W-:Y:S01]  /*6910*/  FADD.FTZ R174, -R89, R223 ;  /* 0x000000df59ae7221 */ /* 0x000fe20000010100 */
[----:B------:R-:W-:Y:S01]  /*6920*/  FMUL.FTZ R59, R119, R168 ;  /* 0x000000a8773b7220 */ /* 0x000fe20000410000 */
[-C--:B------:R-:W-:Y:S01]  /*6930*/  FFMA.FTZ R178, R213, R176.reuse, -R178 ;  /* 0x000000b0d5b27223 */ /* 0x080fe200000108b2 */
[----:B------:R-:W-:Y:S01]  /*6940*/  FMUL.FTZ R61, R209, R63 ;  /* 0x0000003fd13d7220 */ /* 0x000fe20000410000 */
[----:B------:R-:W-:Y:S01]  /*6950*/  FMUL.FTZ R176, R207, R176 ;  /* 0x000000b0cfb07220 */ /* 0x000fe20000410000 */
[----:B------:R-:W-:Y:S01]  /*6960*/  FFMA.FTZ R150, R39, R153, R150 ;  /* 0x0000009927967223 */ /* 0x000fe20000010096 */
[C---:B------:R-:W-:Y:S01]  /*6970*/  FMUL.FTZ R153, R117.reuse, R172 ;  /* 0x000000ac75997220 */ /* 0x040fe20000410000 */
[-C--:B------:R-:W-:Y:S01]  /*6980*/  FFMA.FTZ R67, R174, R59.reuse, R61 ;  /* 0x0000003bae437223 */ /* 0x080fe2000001003d */
[----:B------:R-:W-:Y:S01]  /*6990*/  FMUL.FTZ R61, R117, R166 ;  /* 0x000000a6753d7220 */ /* 0x000fe20000410000 */
[----:B------:R-:W-:Y:S01]  /*69a0*/  FFMA.FTZ R176, R213, R134, R176 ;  /* 0x00000086d5b07223 */ /* 0x000fe200000100b0 */
[----:B------:R-:W-:Y:S01]  /*69b0*/  FMUL.FTZ R133, R209, R59 ;  /* 0x0000003bd1857220 */ /* 0x000fe20000410000 */
[----:B------:R-:W-:Y:S01]  /*69c0*/  FADD.FTZ R67, RZ, R67 ;  /* 0x00000043ff437221 */ /* 0x000fe20000010000 */
[----:B------:R-:W-:Y:S01]  /*69d0*/  FMUL.FTZ R155, R208, R61 ;  /* 0x0000003dd09b7220 */ /* 0x000fe20000410000 */
[----:B------:R-:W-:Y:S01]  /*69e0*/  FMUL.FTZ R186, R205, R184 ;  /* 0x000000b8cdba7220 */ /* 0x000fe20000410000 */
[----:B------:R-:W-:Y:S01]  /*69f0*/  FFMA.FTZ R133, R174, R63, -R133 ;  /* 0x0000003fae857223 */ /* 0x000fe20000010885 */
[----:B------:R-:W-:Y:S01]  /*6a00*/  FADD.FTZ R67, R67, R176 ;  /* 0x000000b043437221 */ /* 0x000fe20000010000 */
[-C--:B------:R-:W-:Y:S01]  /*6a10*/  FFMA.FTZ R182, R212, R153.reuse, -R155 ;  /* 0x00000099d4b67223 */ /* 0x080fe2000001089b */
[----:B------:R-:W-:Y:S01]  /*6a20*/  FMUL.FTZ R153, R208, R153 ;  /* 0x00000099d0997220 */ /* 0x000fe20000410000 */
[----:B------:R-:W-:Y:S01]  /*6a30*/  FMUL.FTZ R176, R118, R66 ;  /* 0x0000004276b07220 */ /* 0x000fe20000410000 */
[----:B------:R-:W-:Y:S01]  /*6a40*/  FADD.FTZ R133, RZ, R133 ;  /* 0x00000085ff857221 */ /* 0x000fe20000010000 */
[----:B------:R-:W-:Y:S01]  /*6a50*/  FFMA.FTZ R227, R227, R188, R190 ;  /* 0x000000bce3e37223 */ /* 0x000fe200000100be */
[----:B------:R-:W-:Y:S01]  /*6a60*/  FFMA.FTZ R180, R212, R61, R153 ;  /* 0x0000003dd4b47223 */ /* 0x000fe20000010099 */
[----:B------:R-:W-:Y:S01]  /*6a70*/  FMUL.FTZ R63, R205, R176 ;  /* 0x000000b0cd3f7220 */ /* 0x000fe20000410000 */
[----:B------:R-:W-:Y:S01]  /*6a80*/  FMUL.FTZ R153, R115, R148 ;  /* 0x0000009473997220 */ /* 0x000fe20000410000 */
[----:B------:R-:W-:Y:S01]  /*6a90*/  FFMA.FTZ R186, R225, R176, R186 ;  /* 0x000000b0e1ba7223 */ /* 0x000fe200000100ba */
[----:B------:R-:W-:Y:S01]  /*6aa0*/  FADD.FTZ R67, R67, R180 ;  /* 0x000000b443437221 */ /* 0x000fe20000010000 */
[----:B------:R-:W-:Y:S01]  /*6ab0*/  FFMA.FTZ R184, R225, R184, -R63 ;  /* 0x000000b8e1b87223 */ /* 0x000fe2000001083f */
[----:B------:R-:W-:Y:S01]  /*6ac0*/  FMUL.FTZ R63, R115, R164 ;  /* 0x000000a4733f7220 */ /* 0x000fe20000410000 */
[----:B------:R-:W-:Y:S01]  /*6ad0*/  FMUL.FTZ R155, R206, R153 ;  /* 0x00000099ce9b7220 */ /* 0x000fe20000410000 */
[----:B------:R-:W-:Y:S01]  /*6ae0*/  FADD.FTZ R133, R133, R178 ;  /* 0x000000b285857221 */ /* 0x000fe20000010000 */
[----:B------:R-:W-:Y:S01]  /*6af0*/  FMUL.FTZ R178, R116, R64 ;  /* 0x0000004074b27220 */ /* 0x000fe20000410000 */
[----:B------:R-:W-:Y:S01]  /*6b00*/  FADD.FTZ R67, R67, R186 ;  /* 0x000000ba43437221 */ /* 0x000fe20000010000 */
[-C--:B------:R-:W-:Y:S01]  /*6b10*/  FFMA.FTZ R180, R216, R63.reuse, R155 ;  /* 0x0000003fd8b47223 */ /* 0x080fe2000001009b */
[----:B------:R-:W-:Y:S01]  /*6b20*/  FADD.FTZ R133, R133, R182 ;  /* 0x000000b685857221 */ /* 0x000fe20000010000 */
[----:B------:R-:W-:Y:S01]  /*6b30*/  FADD.FTZ R215, -R84, R215 ;  /* 0x000000d754d77221 */ /* 0x000fe20000010100 */
[----:B------:R-:W-:Y:S01]  /*6b40*/  FMUL.FTZ R182, R206, R63 ;  /* 0x0000003fceb67220 */ /* 0x000fe20000410000 */
[----:B------:R-:W-:Y:S01]  /*6b50*/  FMUL.FTZ R186, R116, R147 ;  /* 0x0000009374ba7220 */ /* 0x000fe20000410000 */
[----:B------:R-:W-:Y:S01]  /*6b60*/  FMUL.FTZ R188, R203, R178 ;  /* 0x000000b2cbbc7220 */ /* 0x000fe20000410000 */
[----:B------:R-:W-:Y:S01]  /*6b70*/  FADD.FTZ R180, R67, R180 ;  /* 0x000000b443b47221 */ /* 0x000fe20000010000 */
[----:B------:R-:W-:Y:S01]  /*6b80*/  FMUL.FTZ R67, R113, R162 ;  /* 0x000000a271437220 */ /* 0x000fe20000410000 */
[----:B------:R-:W-:Y:S01]  /*6b90*/  FFMA.FTZ R182, R216, R153, -R182 ;  /* 0x00000099d8b67223 */ /* 0x000fe200000108b6 */
[----:B------:R-:W-:Y:S01]  /*6ba0*/  FADD.FTZ R133, R133, R184 ;  /* 0x000000b885857221 */ /* 0x000fe20000010000 */
[-C--:B------:R-:W-:Y:S01]  /*6bb0*/  FFMA.FTZ R155, R215, R186.reuse, -R188 ;  /* 0x000000bad79b7223 */ /* 0x080fe200000108bc */
[----:B------:R-:W-:Y:S01]  /*6bc0*/  FMUL.FTZ R186, R203, R186 ;  /* 0x000000bacbba7220 */ /* 0x000fe20000410000 */
[----:B------:R-:W-:Y:S01]  /*6bd0*/  FMUL.FTZ R157, R113, R146 ;  /* 0x00000092719d7220 */ /* 0x000fe20000410000 */
[----:B------:R-:W-:Y:S01]  /*6be0*/  FADD.FTZ R214, -R83, R214 ;  /* 0x000000d653d67221 */ /* 0x000fe20000010100 */
[C---:B------:R-:W-:Y:S01]  /*6bf0*/  FMUL.FTZ R184, R204.reuse, R67 ;  /* 0x00000043ccb87220 */ /* 0x040fe20000410000 */
[----:B------:R-:W-:Y:S01]  /*6c00*/  FADD.FTZ R182, R133, R182 ;  /* 0x000000b685b67221 */ /* 0x000fe20000010000 */
[----:B------:R-:W-:Y:S01]  /*6c10*/  FFMA.FTZ R153, R215, R178, R186 ;  /* 0x000000b2d7997223 */ /* 0x000fe200000100ba */
[-C--:B------:R-:W-:Y:S01]  /*6c20*/  FMUL.FTZ R159, R204, R157.reuse ;  /* 0x0000009dcc9f7220 */ /* 0x080fe20000410000 */
[----:B------:R-:W-:Y:S01]  /*6c30*/  FFMA.FTZ R133, R38, R154, R227 ;  /* 0x0000009a26857223 */ /* 0x000fe200000100e3 */
[----:B------:R-:W-:Y:S01]  /*6c40*/  FFMA.FTZ R184, R214, R157, -R184 ;  /* 0x0000009dd6b87223 */ /* 0x000fe200000108b8 */
[C---:B------:R-:W-:Y:S01]  /*6c50*/  FMUL.FTZ R154, R3.reuse, R56 ;  /* 0x00000038039a7220 */ /* 0x040fe20000410000 */
[----:B------:R-:W-:Y:S01]  /*6c60*/  FADD.FTZ R155, R182, R155 ;  /* 0x0000009bb69b7221 */ /* 0x000fe20000010000 */
[----:B------:R-:W-:Y:S01]  /*6c70*/  FMUL.FTZ R157, R3, R135 ;  /* 0x00000087039d7220 */ /* 0x000fe20000410000 */
[----:B------:R-:W-:Y:S01]  /*6c80*/  FADD.FTZ R153, R180, R153 ;  /* 0x00000099b4997221 */ /* 0x000fe20000010000 */
[----:B------:R-:W-:Y:S01]  /*6c90*/  FMUL.FTZ R182, R114, R145 ;  /* 0x0000009172b67220 */ /* 0x000fe20000410000 */
[----:B------:R-:W-:Y:S01]  /*6ca0*/  FFMA.FTZ R180, R214, R67, R159 ;  /* 0x00000043d6b47223 */ /* 0x000fe2000001009f */
[----:B------:R-:W-:Y:S01]  /*6cb0*/  FFMA.FTZ R169, R135, UR30, -R154 ;  /* 0x0000001e87a97c23 */ /* 0x000fe2000801089a */
[----:B------:R-:W-:Y:S01]  /*6cc0*/  FMUL.FTZ R159, R108, R135 ;  /* 0x000000876c9f7220 */ /* 0x000fe20000410000 */
[----:B------:R-:W-:Y:S01]  /*6cd0*/  FADD.FTZ R220, -R76, R220 ;  /* 0x000000dc4cdc7221 */ /* 0x000fe20000010100 */
[----:B------:R-:W-:Y:S01]  /*6ce0*/  FFMA.FTZ R135, R56, UR30, R157 ;  /* 0x0000001e38877c23 */ /* 0x000fe2000801009d */
[----:B------:R-:W-:Y:S01]  /*6cf0*/  FMUL.FTZ R154, R114, R62 ;  /* 0x0000003e729a7220 */ /* 0x000fe20000410000 */
[----:B------:R-:W-:Y:S01]  /*6d00*/  FADD.FTZ R217, -R82, R217 ;  /* 0x000000d952d97221 */ /* 0x000fe20000010100 */
[C---:B------:R-:W-:Y:S01]  /*6d10*/  FMUL.FTZ R186, R201.reuse, R182 ;  /* 0x000000b6c9ba7220 */ /* 0x040fe20000410000 */
[----:B------:R-:W-:Y:S01]  /*6d20*/  FMUL.FTZ R171, R220, R135 ;  /* 0x00000087dcab7220 */ /* 0x000fe20000410000 */
        /* <DEDUP_REMOVED lines=9> */
[----:B------:R-:W-:Y:S01]  /*6dc0*/  FADD.FTZ R219, -R80, R219 ;  /* 0x000000db50db7221 */ /* 0x000fe20000010100 */
[----:B------:R-:W-:Y:S01]  /*6dd0*/  FMUL.FTZ R165, R2, R163 ;  /* 0x000000a302a57220 */ /* 0x000fe20000410000 */
[----:B------:R-:W-:Y:S01]  /*6de0*/  FMUL.FTZ R188, R112, R143 ;  /* 0x0000008f70bc7220 */ /* 0x000fe20000410000 */
[----:B------:R-:W-:Y:S01]  /*6df0*/  FMUL.FTZ R190, R199, R180 ;  /* 0x000000b4c7be7220 */ /* 0x000fe20000410000 */
[----:B------:R-:W-:Y:S01]  /*6e00*/  FADD.FTZ R155, R155, R184 ;  /* 0x000000b89b9b7221 */ /* 0x000fe20000010000 */
[-C--:B------:R-:W-:Y:S01]  /*6e10*/  FMUL.FTZ R186, R2, R135.reuse ;  /* 0x0000008702ba7220 */ /* 0x080fe20000410000 */
[C---:B------:R-:W-:Y:S01]  /*6e20*/  FFMA.FTZ R184, R218.reuse, R135, R165 ;  /* 0x00000087dab87223 */ /* 0x040fe200000100a5 */
[-C--:B------:R-:W-:Y:S01]  /*6e30*/  FFMA.FTZ R190, R219, R188.reuse, -R190 ;  /* 0x000000bcdbbe7223 */ /* 0x080fe200000108be */
[----:B------:R-:W-:Y:S01]  /*6e40*/  FMUL.FTZ R188, R199, R188 ;  /* 0x000000bcc7bc7220 */ /* 0x000fe20000410000 */
[----:B------:R-:W-:Y:S01]  /*6e50*/  FMUL.FTZ R165, R109, R142 ;  /* 0x0000008e6da57220 */ /* 0x000fe20000410000 */
[----:B------:R-:W-:Y:S01]  /*6e60*/  FADD.FTZ R182, R155, R182 ;  /* 0x000000b69bb67221 */ /* 0x000fe20000010000 */
[----:B------:R-:W-:Y:S01]  /*6e70*/  FFMA.FTZ R163, R218, R163, -R186 ;  /* 0x000000a3daa37223 */ /* 0x000fe200000108ba */
[----:B------:R-:W-:Y:S01]  /*6e80*/  FMUL.FTZ R155, R109, R158 ;  /* 0x0000009e6d9b7220 */ /* 0x000fe20000410000 */
[----:B------:R-:W-:Y:S01]  /*6e90*/  FADD.FTZ R157, R157, R184 ;  /* 0x000000b89d9d7221 */ /* 0x000fe20000010000 */
[----:B------:R-:W-:Y:S01]  /*6ea0*/  FADD.FTZ R226, -R79, R226 ;  /* 0x000000e24fe27221 */ /* 0x000fe20000010100 */
        /* <DEDUP_REMOVED lines=11> */
[----:B------:R-:W-:Y:S01]  /*6f60*/  FADD.FTZ R221, -R78, R221 ;  /* 0x000000dd4edd7221 */ /* 0x000fe20000010100 */
[----:B------:R-:W-:Y:S01]  /*6f70*/  FMUL.FTZ R182, R110, R58 ;  /* 0x0000003a6eb67220 */ /* 0x000fe20000410000 */
[----:B------:R-:W-:Y:S01]  /*6f80*/  FMUL.FTZ R188, R211, R186 ;  /* 0x000000bad3bc7220 */ /* 0x000fe20000410000 */
[----:B------:R-:W-:Y:S01]  /*6f90*/  FMUL.FTZ R157, R107, R156 ;  /* 0x0000009c6b9d7220 */ /* 0x000fe20000410000 */
[-C--:B------:R-:W-:Y:S01]  /*6fa0*/  FFMA.FTZ R161, R220, R159.reuse, -R161 ;  /* 0x0000009fdca17223 */ /* 0x080fe200000108a1 */
[C---:B------:R-:W-:Y:S01]  /*6fb0*/  FMUL.FTZ R159, R222.reuse, R159 ;  /* 0x0000009fde9f7220 */ /* 0x040fe20000410000 */
[----:B------:R-:W-:Y:S01]  /*6fc0*/  FFMA.FTZ R222, R222, R169, R171 ;  /* 0x000000a9dede7223 */ /* 0x000fe200000100ab */
[-C--:B------:R-:W-:Y:S01]  /*6fd0*/  FFMA.FTZ R188, R221, R182.reuse, R188 ;  /* 0x000000b6ddbc7223 */ /* 0x080fe200000100bc */
[----:B------:R-:W-:Y:S01]  /*6fe0*/  FADD.FTZ R163, R163, R190 ;  /* 0x000000bea3a37221 */ /* 0x000fe20000010000 */
[----:B------:R-:W-:Y:S01]  /*6ff0*/  FADD.FTZ R224, -R77, R224 ;  /* 0x000000e04de07221 */ /* 0x000fe20000010100 */
[----:B------:R-:W-:Y:S01]  /*7000*/  FMUL.FTZ R167, R211, R182 ;  /* 0x000000b6d3a77220 */ /* 0x000fe20000410000 */
[----:B------:R-:W-:Y:S01]  /*7010*/  FMUL.FTZ R169, R107, R140 ;  /* 0x0000008c6ba97220 */ /* 0x000fe20000410000 */
[----:B------:R-:W-:Y:S01]  /*7020*/  FMUL.FTZ R171, R228, R157 ;  /* 0x0000009de4ab7220 */ /* 0x000fe20000410000 */
[----:B------:R-:W-:Y:S01]  /*7030*/  FADD.FTZ R165, R165, R188 ;  /* 0x000000bca5a57221 */ /* 0x000fe20000010000 */
[----:B------:R-:W-:Y:S01]  /*7040*/  FFMA.FTZ R186, R221, R186, -R167 ;  /* 0x000000baddba7223 */ /* 0x000fe200000108a7 */
[----:B------:R-:W-:Y:S01]  /*7050*/  FADD.FTZ R163, R163, R184 ;  /* 0x000000b8a3a37221 */ /* 0x000fe20000010000 */
[-C--:B------:R-:W-:Y:S01]  /*7060*/  FFMA.FTZ R188, R224, R169.reuse, -R171 ;  /* 0x000000a9e0bc7223 */ /* 0x080fe200000108ab */
[----:B------:R-:W-:Y:S01]  /*7070*/  FMUL.FTZ R171, R228, R169 ;  /* 0x000000a9e4ab7220 */ /* 0x000fe20000410000 */
[----:B------:R-:W-:Y:S01]  /*7080*/  FFMA.FTZ R159, R220, R153, R159 ;  /* 0x00000099dc9f7223 */ /* 0x000fe2000001009f */
[----:B------:R-:W-:Y:S01]  /*7090*/  FADD.FTZ R163, R163, R186 ;  /* 0x000000baa3a37221 */ /* 0x000fe20000010000 */
[C---:B------:R-:W-:Y:S01]  /*70a0*/  FMUL.FTZ R169, R3.reuse, R156 ;  /* 0x0000009c03a97220 */ /* 0x040fe20000410000 */
[----:B------:R-:W-:Y:S01]  /*70b0*/  FFMA.FTZ R184, R224, R157, R171 ;  /* 0x0000009de0b87223 */ /* 0x000fe200000100ab */
[----:B------:R-:W-:Y:S01]  /*70c0*/  FMUL.FTZ R167, R3, R140 ;  /* 0x0000008c03a77220 */ /* 0x000fe20000410000 */
[----:B------:R-:W-:Y:S01]  /*70d0*/  FADD.FTZ R188, R163, R188 ;  /* 0x000000bca3bc7221 */ /* 0x000fe20000010000 */
[----:B------:R-:W-:Y:S01]  /*70e0*/  FFMA.FTZ R169, R140, UR30, -R169 ;  /* 0x0000001e8ca97c23 */ /* 0x000fe200080108a9 */
[----:B------:R-:W-:Y:S01]  /*70f0*/  FADD.FTZ R184, R165, R184 ;  /* 0x000000b8a5b87221 */ /* 0x000fe20000010000 */
[----:B------:R-:W-:Y:S01]  /*7100*/  FMUL.FTZ R140, R3, R58 ;  /* 0x0000003a038c7220 */ /* 0x000fe20000410000 */
[----:B------:R-:W-:Y:S01]  /*7110*/  FADD.FTZ R188, R188, R161 ;  /* 0x000000a1bcbc7221 */ /* 0x000fe20000010000 */
[----:B------:R-:W1:Y:S01]  /*7120*/  SHFL.DOWN PT, R163, R54, 0x1, 0x1f ;  /* 0x08201f0036a37f89 */ /* 0x000e6200000e0000 */
[----:B------:R-:W-:Y:S01]  /*7130*/  FADD.FTZ R184, R184, R159 ;  /* 0x0000009fb8b87221 */ /* 0x000fe20000010000 */
[----:B------:R-:W-:Y:S01]  /*7140*/  FFMA.FTZ R167, R156, UR30, R167 ;  /* 0x0000001e9ca77c23 */ /* 0x000fe200080100a7 */
[----:B------:R-:W-:Y:S01]  /*7150*/  FADD.FTZ R159, R188, R65 ;  /* 0x00000041bc9f7221 */ /* 0x000fe20000010000 */
[----:B------:R-:W-:Y:S01]  /*7160*/  FFMA.FTZ R56, R37, R56, R222 ;  /* 0x0000003825387223 */ /* 0x000fe200000100de */
[----:B------:R-:W-:Y:S01]  /*7170*/  FADD.FTZ R186, R184, R73 ;  /* 0x00000049b8ba7221 */ /* 0x000fe20000010000 */
[----:B------:R-:W-:Y:S01]  /*7180*/  FFMA.FTZ R184, R141, UR30, -R140 ;  /* 0x0000001e8db87c23 */ /* 0x000fe2000801088c */
[----:B------:R-:W-:Y:S01]  /*7190*/  FADD.FTZ R159, R159, R52 ;  /* 0x000000349f9f7221 */ /* 0x000fe20000010000 */
[C---:B------:R-:W-:Y:S01]  /*71a0*/  FMUL.FTZ R141, R3.reuse, R141 ;  /* 0x0000008d038d7220 */ /* 0x040fe20000410000 */
[----:B------:R-:W-:Y:S01]  /*71b0*/  FADD.FTZ R52, R186, R53 ;  /* 0x00000035ba347221 */ /* 0x000fe20000010000 */
[----:B------:R-:W2:Y:S01]  /*71c0*/  SHFL.DOWN PT, R188, R55, 0x1, 0x1f ;  /* 0x08201f0037bc7f89 */ /* 0x000ea200000e0000 */
[C---:B------:R-:W-:Y:S01]  /*71d0*/  FMUL.FTZ R53, R3.reuse, R142 ;  /* 0x0000008e03357220 */ /* 0x040fe20000410000 */
[----:B------:R-:W-:Y:S01]  /*71e0*/  FFMA.FTZ R140, R58, UR30, R141 ;  /* 0x0000001e3a8c7c23 */ /* 0x000fe2000801008d */
[----:B------:R-:W-:Y:S01]  /*71f0*/  FMUL.FTZ R73, R3, R158 ;  /* 0x0000009e03497220 */ /* 0x000fe20000410000 */
[----:B------:R-:W4:Y:S01]  /*7200*/  SHFL.DOWN PT, R161, R52, 0x1, 0x1f ;  /* 0x08201f0034a17f89 */ /* 0x000f2200000e0000 */
[----:B------:R-:W-:Y:S01]  /*7210*/  FFMA.FTZ R53, R158, UR30, R53 ;  /* 0x0000001e9e357c23 */ /* 0x000fe20008010035 */
[----:B------:R-:W-:Y:S01]  /*7220*/  FMUL.FTZ R140, R221, R140 ;  /* 0x0000008cdd8c7220 */ /* 0x000fe20000410000 */
[----:B------:R-:W-:Y:S01]  /*7230*/  FFMA.FTZ R73, R142, UR30, -R73 ;  /* 0x0000001e8e497c23 */ /* 0x000fe20008010849 */
[----:B------:R5:W0:Y:S01]  /*7240*/  SHFL.DOWN PT, R186, R159, 0x1, 0x1f ;  /* 0x08201f009fba7f89 */ /* 0x000a2200000e0000 */
[----:B------:R-:W-:Y:S01]  /*7250*/  FMUL.FTZ R141, R226, R53 ;  /* 0x00000035e28d7220 */ /* 0x000fe20000410000 */
[----:B------:R-:W-:Y:S01]  /*7260*/  FFMA.FTZ R184, R211, R184, R140 ;  /* 0x000000b8d3b87223 */ /* 0x000fe2000001008c */
[C---:B------:R-:W-:Y:S01]  /*7270*/  FMUL.FTZ R140, R3.reuse, R60 ;  /* 0x0000003c038c7220 */ /* 0x040fe20000410000 */
[----:B------:R-:W-:Y:S01]  /*7280*/  FMUL.FTZ R53, R3, R143 ;  /* 0x0000008f03357220 */ /* 0x000fe20000410000 */
[----:B------:R-:W-:Y:S01]  /*7290*/  FMUL.FTZ R167, R224, R167 ;  /* 0x000000a7e0a77220 */ /* 0x000fe20000410000 */
[----:B------:R-:W-:Y:S01]  /*72a0*/  FFMA.FTZ R73, R210, R73, R141 ;  /* 0x00000049d2497223 */ /* 0x000fe2000001008d */
[----:B------:R-:W-:Y:S01]  /*72b0*/  FFMA.FTZ R142, R143, UR30, -R140 ;  /* 0x0000001e8f8e7c23 */ /* 0x000fe2000801088c */
[----:B------:R-:W-:Y:S01]  /*72c0*/  FFMA.FTZ R140, R60, UR30, R53 ;  /* 0x0000001e3c8c7c23 */ /* 0x000fe20008010035 */
[----:B------:R-:W-:Y:S01]  /*72d0*/  MOV R53, R159 ;  /* 0x0000009f00357202 */ /* 0x000fe20000000f00 */
[----:B------:R-:W-:Y:S01]  /*72e0*/  FFMA.FTZ R65, R228, R169, R167 ;  /* 0x000000a9e4417223 */ /* 0x000fe200000100a7 */
[----:B-1----:R-:W-:Y:S01]  /*72f0*/  @!P2 FADD.FTZ R54, R54, R163 ;  /* 0x000000a33636a221 */ /* 0x002fe20000010000 */
[----:B------:R-:W-:Y:S01]  /*7300*/  FFMA.FTZ R73, R42, R158, R73 ;  /* 0x0000009e2a497223 */ /* 0x000fe20000010049 */
[C---:B------:R-:W-:Y:S01]  /*7310*/  FMUL.FTZ R143, R3.reuse, R144 ;  /* 0x00000090038f7220 */ /* 0x040fe20000410000 */
[----:B------:R-:W-:Y:S01]  /*7320*/  FFMA.FTZ R65, R36, R156, R65 ;  /* 0x0000009c24417223 */ /* 0x000fe20000010041 */
[----:B------:R-:W-:Y:S01]  /*7330*/  FMUL.FTZ R141, R3, R160 ;  /* 0x000000a0038d7220 */ /* 0x000fe20000410000 */
[----:B--2---:R-:W-:Y:S01]  /*7340*/  @!P2 FADD.FTZ R55, R55, R188 ;  /* 0x000000bc3737a221 */ /* 0x004fe20000010000 */
[----:B------:R-:W1:Y:S01]  /*7350*/  SHFL.DOWN PT, R165, R54, 0x2, 0x1f ;  /* 0x08401f0036a57f89 */ /* 0x000e6200000e0000 */
[----:B------:R-:W-:Y:S01]  /*7360*/  FFMA.FTZ R143, R160, UR30, R143 ;  /* 0x0000001ea08f7c23 */ /* 0x000fe2000801008f */
[----:B------:R-:W-:Y:S01]  /*7370*/  FMUL.FTZ R140, R219, R140 ;  /* 0x0000008cdb8c7220 */ /* 0x000fe20000410000 */
[----:B----4-:R-:W-:Y:S01]  /*7380*/  @!P2 FADD.FTZ R52, R161, R52 ;  /* 0x00000034a134a221 */ /* 0x010fe20000010000 */
[----:B------:R-:W2:Y:S01]  /*7390*/  SHFL.DOWN PT, R158, R55, 0x2, 0x1f ;  /* 0x08401f00379e7f89 */ /* 0x000ea200000e0000 */
[----:B-----5:R-:W-:Y:S01]  /*73a0*/  FFMA.FTZ R159, R144, UR30, -R141 ;  /* 0x0000001e909f7c23 */ /* 0x020fe2000801088d */
[----:B------:R-:W-:Y:S01]  /*73b0*/  FMUL.FTZ R143, R218, R143 ;  /* 0x0000008fda8f7220 */ /* 0x000fe20000410000 */
[----:B0-----:R-:W-:Y:S01]  /*73c0*/  @!P2 FADD.FTZ R53, R53, R186 ;  /* 0x000000ba3535a221 */ /* 0x001fe20000010000 */
[----:B------:R-:W0:Y:S01]  /*73d0*/  SHFL.DOWN PT, R163, R52, 0x2, 0x1f ;  /* 0x08401f0034a37f89 */ /* 0x000e2200000e0000 */
[----:B------:R-:W-:Y:S01]  /*73e0*/  ISETP.GT.AND P2, PT, R123, 0x1d, PT ;  /* 0x0000001d7b00780c */ /* 0x000fe20003f44270 */
[----:B------:R-:W-:Y:S01]  /*73f0*/  FFMA.FTZ R140, R199, R142, R140 ;  /* 0x0000008ec78c7223 */ /* 0x000fe2000001008c */
[C---:B------:R-:W-:Y:S01]  /*7400*/  FMUL.FTZ R141, R3.reuse, R145 ;  /* 0x00000091038d7220 */ /* 0x040fe20000410000 */
[----:B------:R-:W4:Y:S01]  /*7410*/  SHFL.DOWN PT, R156, R53, 0x2, 0x1f ;  /* 0x08401f00359c7f89 */ /* 0x000f2200000e0000 */
[----:B------:R-:W-:Y:S01]  /*7420*/  FFMA.FTZ R159, R2, R159, R143 ;  /* 0x0000009f029f7223 */ /* 0x000fe2000001008f */
[----:B------:R-:W-:Y:S01]  /*7430*/  FMUL.FTZ R143, R3, R162 ;  /* 0x000000a2038f7220 */ /* 0x000fe20000410000 */
[----:B------:R-:W-:Y:S01]  /*7440*/  FFMA.FTZ R60, R41, R60, R140 ;  /* 0x0000003c293c7223 */ /* 0x000fe2000001008c */
[----:B------:R-:W-:Y:S01]  /*7450*/  FFMA.FTZ R140, R62, UR30, R141 ;  /* 0x0000001e3e8c7c23 */ /* 0x000fe2000801008d */
[C---:B------:R-:W-:Y:S01]  /*7460*/  FMUL.FTZ R141, R3.reuse, R146 ;  /* 0x00000092038d7220 */ /* 0x040fe20000410000 */
[----:B------:R-:W-:Y:S01]  /*7470*/  FFMA.FTZ R143, R146, UR30, -R143 ;  /* 0x0000001e928f7c23 */ /* 0x000fe2000801088f */
[----:B------:R-:W-:Y:S01]  /*7480*/  FMUL.FTZ R142, R3, R62 ;  /* 0x0000003e038e7220 */ /* 0x000fe20000410000 */
[----:B------:R-:W-:Y:S01]  /*7490*/  FMUL.FTZ R140, R217, R140 ;  /* 0x0000008cd98c7220 */ /* 0x000fe20000410000 */
[----:B------:R-:W-:Y:S01]  /*74a0*/  FFMA.FTZ R141, R162, UR30, R141 ;  /* 0x0000001ea28d7c23 */ /* 0x000fe2000801008d */
[----:B------:R-:W-:Y:S01]  /*74b0*/  FMUL.FTZ R2, R3, R64 ;  /* 0x0000004003027220 */ /* 0x000fe20000410000 */
[----:B------:R-:W-:Y:S01]  /*74c0*/  FFMA.FTZ R142, R145, UR30, -R142 ;  /* 0x0000001e918e7c23 */ /* 0x000fe2000801088e */
[----:B-1----:R-:W-:Y:S01]  /*74d0*/  @!P2 FADD.FTZ R54, R54, R165 ;  /* 0x000000a53636a221 */ /* 0x002fe20000010000 */
[----:B------:R-:W-:Y:S01]  /*74e0*/  FMUL.FTZ R141, R214, R141 ;  /* 0x0000008dd68d7220 */ /* 0x000fe20000410000 */
[----:B------:R-:W-:Y:S01]  /*74f0*/  FFMA.FTZ R161, R40, R160, R159 ;  /* 0x000000a028a17223 */ /* 0x000fe2000001009f */
[----:B------:R-:W-:Y:S01]  /*7500*/  FFMA.FTZ R140, R201, R142, R140 ;  /* 0x0000008ec98c7223 */ /* 0x000fe2000001008c */
[----:B--2---:R-:W-:Y:S01]  /*7510*/  @!P2 FADD.FTZ R55, R55, R158 ;  /* 0x0000009e3737a221 */ /* 0x004fe20000010000 */
[----:B------:R-:W1:Y:S01]  /*7520*/  SHFL.DOWN PT, R165, R54, 0x4, 0x1f ;  /* 0x08801f0036a57f89 */ /* 0x000e6200000e0000 */
[----:B------:R-:W-:Y:S01]  /*7530*/  FFMA.FTZ R141, R204, R143, R141 ;  /* 0x0000008fcc8d7223 */ /* 0x000fe2000001008d */
[----:B------:R-:W-:Y:S01]  /*7540*/  FMUL.FTZ R143, R3, R147 ;  /* 0x00000093038f7220 */ /* 0x000fe20000410000 */
[----:B0-----:R-:W-:Y:S01]  /*7550*/  @!P2 FADD.FTZ R52, R52, R163 ;  /* 0x000000a33434a221 */ /* 0x001fe20000010000 */
[----:B------:R-:W-:Y:S01]  /*7560*/  FFMA.FTZ R144, R47, R62, R140 ;  /* 0x0000003e2f907223 */ /* 0x000fe2000001008c */
[----:B------:R-:W-:Y:S01]  /*7570*/  FFMA.FTZ R140, R147, UR30, -R2 ;  /* 0x0000001e938c7c23 */ /* 0x000fe20008010802 */
[----:B------:R-:W-:Y:S01]  /*7580*/  FFMA.FTZ R2, R64, UR30, R143 ;  /* 0x0000001e40027c23 */ /* 0x000fe2000801008f */
[----:B----4-:R-:W-:Y:S01]  /*7590*/  @!P2 FADD.FTZ R53, R53, R156 ;  /* 0x0000009c3535a221 */ /* 0x010fe20000010000 */
[----:B------:R-:W0:Y:S01]  /*75a0*/  SHFL.DOWN PT, R163, R52, 0x4, 0x1f ;  /* 0x08801f0034a37f89 */ /* 0x000e2200000e0000 */
[----:B------:R-:W-:Y:S01]  /*75b0*/  ISETP.GT.AND P2, PT, R123, 0x1b, PT ;  /* 0x0000001b7b00780c */ /* 0x000fe20003f44270 */
[----:B------:R-:W-:Y:S01]  /*75c0*/  FFMA.FTZ R159, R46, R162, R141 ;  /* 0x000000a22e9f7223 */ /* 0x000fe2000001008d */
[----:B------:R-:W-:Y:S01]  /*75d0*/  FMUL.FTZ R141, R3, R148 ;  /* 0x00000094038d7220 */ /* 0x000fe20000410000 */
[----:B------:R-:W2:Y:S01]  /*75e0*/  SHFL.DOWN PT, R156, R55, 0x4, 0x1f ;  /* 0x08801f00379c7f89 */ /* 0x000ea200000e0000 */
[----:B------:R-:W-:Y:S01]  /*75f0*/  FMUL.FTZ R142, R215, R2 ;  /* 0x00000002d78e7220 */ /* 0x000fe20000410000 */
[C---:B------:R-:W-:Y:S01]  /*7600*/  FMUL.FTZ R62, R3.reuse, R66 ;  /* 0x00000042033e7220 */ /* 0x040fe20000410000 */
[C---:B------:R-:W-:Y:S01]  /*7610*/  FMUL.FTZ R145, R3.reuse, R164 ;  /* 0x000000a403917220 */ /* 0x040fe20000410000 */
[----:B------:R-:W4:Y:S01]  /*7620*/  SHFL.DOWN PT, R146, R53, 0x4, 0x1f ;  /* 0x08801f0035927f89 */ /* 0x000f2200000e0000 */
[----:B------:R-:W-:Y:S01]  /*7630*/  FFMA.FTZ R143, R164, UR30, R141 ;  /* 0x0000001ea48f7c23 */ /* 0x000fe2000801008d */
[----:B------:R-:W-:Y:S01]  /*7640*/  FMUL.FTZ R141, R3, R149 ;  /* 0x00000095038d7220 */ /* 0x000fe20000410000 */
[----:B------:R-:W-:Y:S01]  /*7650*/  FFMA.FTZ R140, R203, R140, R142 ;  /* 0x0000008ccb8c7223 */ /* 0x000fe2000001008e */
[----:B------:R-:W-:Y:S01]  /*7660*/  FFMA.FTZ R62, R149, UR30, -R62 ;  /* 0x0000001e953e7c23 */ /* 0x000fe2000801083e */
[----:B------:R-:W-:Y:S01]  /*7670*/  FFMA.FTZ R145, R148, UR30, -R145 ;  /* 0x0000001e94917c23 */ /* 0x000fe20008010891 */
[----:B------:R-:W-:Y:S01]  /*7680*/  FMUL.FTZ R143, R216, R143 ;  /* 0x0000008fd88f7220 */ /* 0x000fe20000410000 */
[----:B------:R-:W-:Y:S01]  /*7690*/  FFMA.FTZ R2, R66, UR30, R141 ;  /* 0x0000001e42027c23 */ /* 0x000fe2000801008d */
[----:B-1----:R-:W-:Y:S01]  /*76a0*/  @!P2 FADD.FTZ R54, R54, R165 ;  /* 0x000000a53636a221 */ /* 0x002fe20000010000 */
[----:B------:R-:W-:Y:S01]  /*76b0*/  FMUL.FTZ R141, R3, R172 ;  /* 0x000000ac038d7220 */ /* 0x000fe20000410000 */
[----:B------:R-:W-:Y:S01]  /*76c0*/  FFMA.FTZ R143, R206, R145, R143 ;  /* 0x00000091ce8f7223 */ /* 0x000fe2000001008f */
[----:B------:R-:W-:Y:S01]  /*76d0*/  FMUL.FTZ R2, R225, R2 ;  /* 0x00000002e1027220 */ /* 0x000fe20000410000 */
[----:B------:R-:W-:Y:S01]  /*76e0*/  FFMA.FTZ R140, R45, R64, R140 ;  /* 0x000000402d8c7223 */ /* 0x000fe2000001008c */
[C---:B------:R-:W-:Y:S01]  /*76f0*/  FMUL.FTZ R145, R3.reuse, R166 ;  /* 0x000000a603917220 */ /* 0x040fe20000410000 */
[----:B------:R-:W-:Y:S01]  /*7700*/  FFMA.FTZ R147, R44, R164, R143 ;  /* 0x000000a42c937223 */ /* 0x000fe2000001008f */
[----:B------:R-:W-:Y:S01]  /*7710*/  FFMA.FTZ R143, R166, UR30, R141 ;  /* 0x0000001ea68f7c23 */ /* 0x000fe2000801008d */
[----:B0-----:R-:W-:Y:S01]  /*7720*/  @!P2 FADD.FTZ R52, R52, R163 ;  /* 0x000000a33434a221 */ /* 0x001fe20000010000 */
[----:B------:R-:W-:Y:S01]  /*7730*/  FMUL.FTZ R141, R3, R151 ;  /* 0x00000097038d7220 */ /* 0x000fe20000410000 */
[----:B------:R-:W0:Y:S01]  /*7740*/  SHFL.DOWN PT, R163, R54, 0x8, 0x1f ;  /* 0x09001f0036a37f89 */ /* 0x000e2200000e0000 */
[----:B------:R-:W-:Y:S01]  /*7750*/  FFMA.FTZ R64, R205, R62, R2 ;  /* 0x0000003ecd407223 */ /* 0x000fe20000010002 */
[----:B--2---:R-:W-:Y:S01]  /*7760*/  @!P2 FADD.FTZ R55, R55, R156 ;  /* 0x0000009c3737a221 */ /* 0x004fe20000010000 */
[----:B------:R-:W-:Y:S01]  /*7770*/  FFMA.FTZ R2, R170, UR30, R141 ;  /* 0x0000001eaa027c23 */ /* 0x000fe2000801008d */
[----:B------:R-:W1:Y:S01]  /*7780*/  SHFL.DOWN PT, R149, R52, 0x8, 0x1f ;  /* 0x09001f0034957f89 */ /* 0x000e6200000e0000 */
[----:B------:R-:W-:Y:S01]  /*7790*/  FMUL.FTZ R141, R3, R152 ;  /* 0x00000098038d7220 */ /* 0x000fe20000410000 */
[----:B----4-:R-:W-:Y:S01]  /*77a0*/  @!P2 FADD.FTZ R53, R53, R146 ;  /* 0x000000923535a221 */ /* 0x010fe20000010000 */
[----:B------:R-:W-:Y:S01]  /*77b0*/  ISETP.GT.AND P2, PT, R123, 0x17, PT ;  /* 0x000000177b00780c */ /* 0x000fe20003f44270 */
[----:B------:R-:W2:Y:S01]  /*77c0*/  SHFL.DOWN PT, R146, R55, 0x8, 0x1f ;  /* 0x09001f0037927f89 */ /* 0x000ea200000e0000 */
[C---:B------:R-:W-:Y:S01]  /*77d0*/  FMUL.FTZ R62, R3.reuse, R170 ;  /* 0x000000aa033e7220 */ /* 0x040fe20000410000 */
[----:B------:R-:W-:Y:S01]  /*77e0*/  FMUL.FTZ R3, R3, R168 ;  /* 0x000000a803037220 */ /* 0x000fe20000410000 */
[----:B------:R-:W-:Y:S01]  /*77f0*/  FFMA.FTZ R141, R168, UR30, R141 ;  /* 0x0000001ea88d7c23 */ /* 0x000fe2000801008d */
[----:B------:R-:W4:Y:S01]  /*7800*/  SHFL.DOWN PT, R142, R53, 0x8, 0x1f ;  /* 0x09001f00358e7f89 */ /* 0x000f2200000e0000 */
[----:B------:R-:W-:Y:S01]  /*7810*/  FFMA.FTZ R62, R151, UR30, -R62 ;  /* 0x0000001e973e7c23 */ /* 0x000fe2000801083e */
[----:B------:R-:W-:Y:S01]  /*7820*/  FFMA.FTZ R145, R172, UR30, -R145 ;  /* 0x0000001eac917c23 */ /* 0x000fe20008010891 */
[----:B------:R-:W-:Y:S01]  /*7830*/  FMUL.FTZ R143, R212, R143 ;  /* 0x0000008fd48f7220 */ /* 0x000fe20000410000 */
[----:B------:R-:W-:Y:S01]  /*7840*/  FMUL.FTZ R2, R213, R2 ;  /* 0x00000002d5027220 */ /* 0x000fe20000410000 */
[----:B------:R-:W-:Y:S01]  /*7850*/  FFMA.FTZ R152, R152, UR30, -R3 ;  /* 0x0000001e98987c23 */ /* 0x000fe20008010803 */
[----:B------:R-:W-:Y:S01]  /*7860*/  FMUL.FTZ R174, R174, R141 ;  /* 0x0000008daeae7220 */ /* 0x000fe20000410000 */
        /* <DEDUP_REMOVED lines=18> */
[----:B0-2---:R-:W-:Y:S01]  /*7990*/  FADD.FTZ R52, R52, R3 ;  /* 0x0000000334347221 */ /* 0x005fe20000010000 */
[----:B------:R-:W-:Y:S01]  /*79a0*/  FADD.FTZ R53, R53, R62 ;  /* 0x0000003e35357221 */ /* 0x000fe20000010000 */
[----:B-1----:R-:W-:Y:S01]  /*79b0*/  FADD.FTZ R54, R54, R141 ;  /* 0x0000008d36367221 */ /* 0x002fe20000010000 */
[----:B----4-:R-:W-:-:S09]  /*79c0*/  FADD.FTZ R55, R55, R66 ;  /* 0x0000004237377221 */ /* 0x010fd20000010000 */
[----:B------:R-:W-:-:S04]  /*79d0*/  @!P2 SHF.R.U32.HI R3, RZ, 0x1, R127 ;  /* 0x00000001ff03a819 */ /* 0x000fc8000001167f */
[----:B------:R-:W-:-:S05]  /*79e0*/  @!P2 LOP3.LUT R3, R3, 0x1f0, RZ, 0xc0, !PT ;  /* 0x000001f00303a812 */ /* 0x000fca00078ec0ff */
[----:B------:R0:W-:Y:S02]  /*79f0*/  @!P2 STS.128 [R3+UR11+0x10a0], R52 ;  /* 0x0010a0340300a988 */ /* 0x0001e40008000c0b */
.L_x_9467:
[----:B------:R-:W-:Y:S05]  /*7a00*/  BSYNC.RECONVERGENT B0 ;  /* 0x0000000000007941 */ /* 0x000fea0003800200 */
.L_x_9466:
        /* <DEDUP_REMOVED lines=37> */
[----:B------:R-:W-:-:S04]  /*7c60*/  ULEA UR9, UR8, UR11, 0x3 ;  /* 0x0000000b08097291 */ /* 0x000fc8000f8e18ff */
[----:B------:R-:W-:-:S13]  /*7c70*/  PLOP3.LUT P0, PT, PT, PT, UP0, 0x80, 0x8 ;  /* 0x000000000008781c */ /* 0x000fda0003f0f008 */
[----:B0-2---:R-:W0:Y:S04]  /*7c80*/  @P0 LDS.64 R2, [UR9+0x42f0] ;  /* 0x0042f009ff020984 */ /* 0x005e280008000a00 */
[----:B------:R-:W2:Y:S01]  /*7c90*/  @P0 LDS.64 R60, [UR9+0x3af0] ;  /* 0x003af009ff3c0984 */ /* 0x000ea20008000a00 */
[----:B-----5:R-:W-:Y:S01]  /*7ca0*/  FADD.FTZ R54, R58, R54 ;  /* 0x000000363a367221 */ /* 0x020fe20000010000 */
        /* <DEDUP_REMOVED lines=9> */
.L_x_9469:
[----:B------:R-:W-:Y:S05]  /*7d40*/  BSYNC.RECONVERGENT B0 ;  /* 0x0000000000007941 */ /* 0x000fea0003800200 */
.L_x_9468:
[----:B------:R-:W-:-:S04]  /*7d50*/  UIADD3 UR8, UPT, UPT, UR8, 0x1, URZ ;  /* 0x0000000108087890 */ /* 0x000fc8000fffe0ff */
[----:B------:R-:W-:-:S09]  /*7d60*/  UISETP.GE.AND UP0, UPT, UR8, UR33, UPT ;  /* 0x000000210800728c */ /* 0x000fd2000bf06270 */
[----:B------:R-:W-:Y:S05]  /*7d70*/  BRA.U !UP0, `(.L_x_9470) ;  /* 0xffffffa5088c7547 */ /* 0x000fea000b83ffff */
.L_x_9436:
[----:B------:R-:W-:Y:S01]  /*7d80*/  BAR.SYNC.DEFER_BLOCKING 0x0 ;  /* 0x0000000000007b1d */ /* 0x000fe20000010000 */
[----:B------:R-:W-:Y:S01]  /*7d90*/  FADD.FTZ R0, R129, R28 ;  /* 0x0000001c81007221 */ /* 0x000fe20000010000 */
[----:B------:R-:W-:Y:S02]  /*7da0*/  UIADD3 UR23, UP1, UPT, UR23, -0x1000, URZ ;  /* 0xfffff00017177890 */ /* 0x000fe4000ff3e0ff */
[----:B------:R-:W-:Y:S02]  /*7db0*/  UIADD3 UR21, UP2, UPT, UR21, -0x1000, URZ ;  /* 0xfffff00015157890 */ /* 0x000fe4000ff5e0ff */
[----:B------:R-:W5:Y:S01]  /*7dc0*/  LDCU.64 UR10, c[0x0][0x4f8] ;  /* 0x00009f00ff0a77ac */ /* 0x000f620008000a00 */
        /* <DEDUP_REMOVED lines=11> */
[----:B------:R0:W-:Y:S01]  /*7e80*/  STS.128 [R121+0x30], R4 ;  /* 0x0000300479007388 */ /* 0x0001e20000000c00 */
[----:B------:R-:W-:-:S03]  /*7e90*/  NOP ;  /* 0x0000000000007918 */ /* 0x000fc60000000000 */
[----:B------:R-:W5:Y:S01]  /*7ea0*/  LDS.128 R36, [R122] ;  /* 0x000000007a247984 */ /* 0x000f620000000c00 */
        /* <DEDUP_REMOVED lines=9> */
[----:B------:R-:W3:Y:S02]  /*7f40*/  LDCU.64 UR10, c[0x0][0x520] ;  /* 0x0000a400ff0a77ac */ /* 0x000ee40008000a00 */
[----:B--2---:R-:W-:Y:S01]  /*7f50*/  MOV R3, UR8 ;  /* 0x0000000800037c02 */ /* 0x004fe20008000f00 */
[----:B------:R-:W-:-:S02]  /*7f60*/  FADD.FTZ R0, R5, R30 ;  /* 0x0000001e05007221 */ /* 0x000fc40000010000 */
[----:B------:R-:W-:Y:S02]  /*7f70*/  IMAD.WIDE.U32 R2, R125, 0x10, R2 ;  /* 0x000000107d027825 */ /* 0x000fe400078e0002 */
[----:B------:R-:W2:Y:S02]  /*7f80*/  LDCU.64 UR8, c[0x0][0x518] ;  /* 0x0000a300ff0877ac */ /* 0x000ea40008000a00 */
[----:B------:R-:W-:-:S04]  /*7f90*/  FADD.FTZ R5, R0, R31 ;  /* 0x0000001f00057221 */ /* 0x000fc80000010000 */
[----:B------:R-:W-:Y:S01]  /*7fa0*/  FADD.FTZ R0, R5, R32 ;  /* 0x0000002005007221 */ /* 0x000fe20000010000 */
[----:B--2---:R-:W-:Y:S01]  /*7fb0*/  UIMAD.WIDE.U32 UR6, UR32, UR8, UR6 ;  /* 0x00000008200672a5 */ /* 0x004fe2000f8e0006 */
[----:B-----5:R-:W-:Y:S03]  /*7fc0*/  STG.E.128 desc[UR28][R2.64], R36 ;  /* 0x0000002402007986 */ /* 0x020fe6000c101d1c */
[----:B------:R-:W-:Y:S01]  /*7fd0*/  UIMAD UR7, UR32, UR9, UR7 ;  /* 0x00000009200772a4 */ /* 0x000fe2000f8e0207 */
[----:B-1----:R-:W-:Y:S03]  /*7fe0*/  STG.E.128 desc[UR28][R2.64+0x200], R40 ;  /* 0x0002002802007986 */ /* 0x002fe6000c101d1c */
[----:B---3--:R-:W-:Y:S01]  /*7ff0*/  UIMAD.WIDE.U32 UR6, UR12, UR10, UR6 ;  /* 0x0000000a0c0672a5 */ /* 0x008fe2000f8e0006 */
[----:B----4-:R-:W-:Y:S03]  /*8000*/  STG.E.128 desc[UR28][R2.64+0x400], R16 ;  /* 0x0004001002007986 */ /* 0x010fe6000c101d1c */
[----:B------:R-:W-:Y:S01]  /*8010*/  UIMAD UR8, UR12, UR11, UR7 ;  /* 0x0000000b0c0872a4 */ /* 0x000fe2000f8e0207 */
[----:B0-----:R0:W-:Y:S01]  /*8020*/  STG.E.128 desc[UR28][R2.64+0x600], R12 ;  /* 0x0006000c02007986 */ /* 0x0011e2000c101d1c */
        /* <DEDUP_REMOVED lines=35> */
.L_x_9434:
        /* <DEDUP_REMOVED lines=41> */
.L_x_9473:
[----:B------:R-:W-:Y:S05]  /*84f0*/  BSYNC.RECONVERGENT B0 ;  /* 0x0000000000007941 */ /* 0x000fea0003800200 */
.L_x_9472:
        /* <DEDUP_REMOVED lines=39> */
.L_x_9475:
[----:B------:R-:W-:Y:S05]  /*8770*/  BSYNC.RECONVERGENT B0 ;  /* 0x0000000000007941 */ /* 0x000fea0003800200 */
.L_x_9474:
        /* <DEDUP_REMOVED lines=22> */
.L_x_9477:
        /* <DEDUP_REMOVED lines=66> */
.L_x_9476:
[----:B------:R-:W-:Y:S05]  /*8d00*/  EXIT ;  /* 0x000000000000794d */ /* 0x000fea0003800000 */
.L_x_9441:
[----:B------:R-:W-:Y:S01]  /*8d10*/  HFMA2 R207, -RZ, RZ, 0, 5.9604644775390625e-08 ;  /* 0x00000001ffcf7431 */ /* 0x000fe200000001ff */
[----:B------:R-:W-:Y:S02]  /*8d20*/  MOV R205, R2 ;  /* 0x0000000200cd7202 */ /* 0x000fe40000000f00 */
[----:B------:R-:W-:Y:S02]  /*8d30*/  MOV R208, RZ ;  /* 0x000000ff00d07202 */ /* 0x000fe40000000f00 */
[----:B------:R-:W-:-:S07]  /*8d40*/  MOV R62, 0xffffffff ;  /* 0xffffffff003e7802 */ /* 0x000fce0000000f00 */
[----:B012--5:R-:W-:Y:S05]  /*8d50*/  WARPSYNC.COLLECTIVE R62, `(.L_x_9478) ;  /* 0x000000003e087348 */ /* 0x027fea0003c00000 */
[----:B------:R3:W4:Y:S02]  /*8d60*/  SHFL.UP P6, R67, R205, R207, R208 ;  /* 0x040000cfcd437389 */ /* 0x00072400000c00d0 */
[----:B012345:R-:W-:Y:S05]  /*8d70*/  ENDCOLLECTIVE ;  /* 0x000000000000791b */ /* 0x03ffea0003800000 */
.L_x_9478:
[----:B------:R-:W-:Y:S02]  /*8d80*/  MOV R205, R61 ;  /* 0x0000003d00cd7202 */ /* 0x000fe40000000f00 */
[----:B------:R-:W-:-:S07]  /*8d90*/  MOV R60, R67 ;  /* 0x00000043003c7202 */ /* 0x000fce0000000f00 */
[----:B------:R-:W-:Y:S05]  /*8da0*/  WARPSYNC.COLLECTIVE R62, `(.L_x_9479) ;  /* 0x000000003e087348 */ /* 0x000fea0003c00000 */
[----:B------:R0:W1:Y:S02]  /*8db0*/  SHFL.UP P6, R67, R205, R207, R208 ;  /* 0x040000cfcd437389 */ /* 0x00006400000c00d0 */
[----:B01----:R-:W-:Y:S05]  /*8dc0*/  ENDCOLLECTIVE ;  /* 0x000000000000791b */ /* 0x003fea0003800000 */
.L_x_9479:
[----:B------:R-:W-:Y:S02]  /*8dd0*/  MOV R205, R199 ;  /* 0x000000c700cd7202 */ /* 0x000fe40000000f00 */
[----:B------:R-:W-:-:S07]  /*8de0*/  MOV R63, R67 ;  /* 0x00000043003f7202 */ /* 0x000fce0000000f00 */
[----:B------:R-:W-:Y:S05]  /*8df0*/  WARPSYNC.COLLECTIVE R62, `(.L_x_9480) ;  /* 0x000000003e087348 */ /* 0x000fea0003c00000 */
[----:B------:R0:W1:Y:S02]  /*8e00*/  SHFL.UP P6, R67, R205, R207, R208 ;  /* 0x040000cfcd437389 */ /* 0x00006400000c00d0 */
[----:B01----:R-:W-:Y:S05]  /*8e10*/  ENDCOLLECTIVE ;  /* 0x000000000000791b */ /* 0x003fea0003800000 */
.L_x_9480:
[----:B------:R-:W-:Y:S02]  /*8e20*/  MOV R205, R201 ;  /* 0x000000c900cd7202 */ /* 0x000fe40000000f00 */
[----:B------:R-:W-:-:S07]  /*8e30*/  MOV R66, R67 ;  /* 0x0000004300427202 */ /* 0x000fce0000000f00 */
[----:B------:R-:W-:Y:S05]  /*8e40*/  WARPSYNC.COLLECTIVE R62, `(.L_x_9481) ;  /* 0x000000003e087348 */ /* 0x000fea0003c00000 */
[----:B------:R0:W1:Y:S02]  /*8e50*/  SHFL.UP P6, R67, R205, R207, R208 ;  /* 0x040000cfcd437389 */ /* 0x00006400000c00d0 */
[----:B01----:R-:W-:Y:S05]  /*8e60*/  ENDCOLLECTIVE ;  /* 0x000000000000791b */ /* 0x003fea0003800000 */
.L_x_9481:
        /* <DEDUP_REMOVED lines=15> */
.L_x_9482:
[----:B------:R-:W-:Y:S02]  /*8f60*/  MOV R205, R61 ;  /* 0x0000003d00cd7202 */ /* 0x000fe40000000f00 */
[----:B------:R-:W-:-:S07]  /*8f70*/  MOV R60, R67 ;  /* 0x00000043003c7202 */ /* 0x000fce0000000f00 */
[----:B------:R-:W-:Y:S05]  /*8f80*/  WARPSYNC.COLLECTIVE R62, `(.L_x_9483) ;  /* 0x000000003e087348 */ /* 0x000fea0003c00000 */
[----:B------:R0:W1:Y:S02]  /*8f90*/  SHFL.UP P6, R67, R205, R207, R208 ;  /* 0x040000cfcd437389 */ /* 0x00006400000c00d0 */
[----:B01----:R-:W-:Y:S05]  /*8fa0*/  ENDCOLLECTIVE ;  /* 0x000000000000791b */ /* 0x003fea0003800000 */
.L_x_9483:
[----:B------:R-:W-:Y:S02]  /*8fb0*/  MOV R205, R199 ;  /* 0x000000c700cd7202 */ /* 0x000fe40000000f00 */
[----:B------:R-:W-:-:S07]  /*8fc0*/  MOV R63, R67 ;  /* 0x00000043003f7202 */ /* 0x000fce0000000f00 */
[----:B------:R-:W-:Y:S05]  /*8fd0*/  WARPSYNC.COLLECTIVE R62, `(.L_x_9484) ;  /* 0x000000003e087348 */ /* 0x000fea0003c00000 */
[----:B------:R0:W1:Y:S02]  /*8fe0*/  SHFL.UP P6, R67, R205, R207, R208 ;  /* 0x040000cfcd437389 */ /* 0x00006400000c00d0 */
[----:B01----:R-:W-:Y:S05]  /*8ff0*/  ENDCOLLECTIVE ;  /* 0x000000000000791b */ /* 0x003fea0003800000 */
.L_x_9484:
[----:B------:R-:W-:Y:S02]  /*9000*/  MOV R205, R201 ;  /* 0x000000c900cd7202 */ /* 0x000fe40000000f00 */
[----:B------:R-:W-:-:S07]  /*9010*/  MOV R66, R67 ;  /* 0x0000004300427202 */ /* 0x000fce0000000f00 */
[----:B------:R-:W-:Y:S05]  /*9020*/  WARPSYNC.COLLECTIVE R62, `(.L_x_9485) ;  /* 0x000000003e087348 */ /* 0x000fea0003c00000 */
[----:B------:R0:W1:Y:S02]  /*9030*/  SHFL.UP P6, R67, R205, R207, R208 ;  /* 0x040000cfcd437389 */ /* 0x00006400000c00d0 */
[----:B01----:R-:W-:Y:S05]  /*9040*/  ENDCOLLECTIVE ;  /* 0x000000000000791b */ /* 0x003fea0003800000 */
.L_x_9485:
        /* <DEDUP_REMOVED lines=15> */
.L_x_9486:
[----:B------:R-:W-:Y:S02]  /*9140*/  MOV R205, R61 ;  /* 0x0000003d00cd7202 */ /* 0x000fe40000000f00 */
[----:B------:R-:W-:-:S07]  /*9150*/  MOV R60, R67 ;  /* 0x00000043003c7202 */ /* 0x000fce0000000f00 */
[----:B------:R-:W-:Y:S05]  /*9160*/  WARPSYNC.COLLECTIVE R62, `(.L_x_9487) ;  /* 0x000000003e087348 */ /* 0x000fea0003c00000 */
[----:B------:R0:W1:Y:S02]  /*9170*/  SHFL.UP P6, R67, R205, R207, R208 ;  /* 0x040000cfcd437389 */ /* 0x00006400000c00d0 */
[----:B01----:R-:W-:Y:S05]  /*9180*/  ENDCOLLECTIVE ;  /* 0x000000000000791b */ /* 0x003fea0003800000 */
.L_x_9487:
[----:B------:R-:W-:Y:S02]  /*9190*/  MOV R205, R199 ;  /* 0x000000c700cd7202 */ /* 0x000fe40000000f00 */
[----:B------:R-:W-:-:S07]  /*91a0*/  MOV R63, R67 ;  /* 0x00000043003f7202 */ /* 0x000fce0000000f00 */
[----:B------:R-:W-:Y:S05]  /*91b0*/  WARPSYNC.COLLECTIVE R62, `(.L_x_9488) ;  /* 0x000000003e087348 */ /* 0x000fea0003c00000 */
[----:B------:R0:W1:Y:S02]  /*91c0*/  SHFL.UP P6, R67, R205, R207, R208 ;  /* 0x040000cfcd437389 */ /* 0x00006400000c00d0 */
[----:B01----:R-:W-:Y:S05]  /*91d0*/  ENDCOLLECTIVE ;  /* 0x000000000000791b */ /* 0x003fea0003800000 */
.L_x_9488:
[----:B------:R-:W-:Y:S02]  /*91e0*/  MOV R205, R201 ;  /* 0x000000c900cd7202 */ /* 0x000fe40000000f00 */
[----:B------:R-:W-:-:S07]  /*91f0*/  MOV R66, R67 ;  /* 0x0000004300427202 */ /* 0x000fce0000000f00 */
[----:B------:R-:W-:Y:S05]  /*9200*/  WARPSYNC.COLLECTIVE R62, `(.L_x_9489) ;  /* 0x000000003e087348 */ /* 0x000fea0003c00000 */
[----:B------:R0:W1:Y:S02]  /*9210*/  SHFL.UP P6, R67, R205, R207, R208 ;  /* 0x040000cfcd437389 */ /* 0x00006400000c00d0 */
[----:B01----:R-:W-:Y:S05]  /*9220*/  ENDCOLLECTIVE ;  /* 0x000000000000791b */ /* 0x003fea0003800000 */
.L_x_9489:
        /* <DEDUP_REMOVED lines=15> */
.L_x_9490:
[----:B------:R-:W-:Y:S02]  /*9320*/  MOV R205, R61 ;  /* 0x0000003d00cd7202 */ /* 0x000fe40000000f00 */
[----:B------:R-:W-:-:S07]  /*9330*/  MOV R60, R67 ;  /* 0x00000043003c7202 */ /* 0x000fce0000000f00 */
[----:B------:R-:W-:Y:S05]  /*9340*/  WARPSYNC.COLLECTIVE R62, `(.L_x_9491) ;  /* 0x000000003e087348 */ /* 0x000fea0003c00000 */
[----:B------:R0:W1:Y:S02]  /*9350*/  SHFL.UP P6, R67, R205, R207, R208 ;  /* 0x040000cfcd437389 */ /* 0x00006400000c00d0 */
[----:B01----:R-:W-:Y:S05]  /*9360*/  ENDCOLLECTIVE ;  /* 0x000000000000791b */ /* 0x003fea0003800000 */
.L_x_9491:
[----:B------:R-:W-:Y:S02]  /*9370*/  MOV R205, R199 ;  /* 0x000000c700cd7202 */ /* 0x000fe40000000f00 */
[----:B------:R-:W-:-:S07]  /*9380*/  MOV R63, R67 ;  /* 0x00000043003f7202 */ /* 0x000fce0000000f00 */
[----:B------:R-:W-:Y:S05]  /*9390*/  WARPSYNC.COLLECTIVE R62, `(.L_x_9492) ;  /* 0x000000003e087348 */ /* 0x000fea0003c00000 */
[----:B------:R0:W1:Y:S02]  /*93a0*/  SHFL.UP P6, R67, R205, R207, R208 ;  /* 0x040000cfcd437389 */ /* 0x00006400000c00d0 */
[----:B01----:R-:W-:Y:S05]  /*93b0*/  ENDCOLLECTIVE ;  /* 0x000000000000791b */ /* 0x003fea0003800000 */
.L_x_9492:
[----:B------:R-:W-:Y:S02]  /*93c0*/  MOV R205, R201 ;  /* 0x000000c900cd7202 */ /* 0x000fe40000000f00 */
[----:B------:R-:W-:-:S07]  /*93d0*/  MOV R66, R67 ;  /* 0x0000004300427202 */ /* 0x000fce0000000f00 */
[----:B------:R-:W-:Y:S05]  /*93e0*/  WARPSYNC.COLLECTIVE R62, `(.L_x_9493) ;  /* 0x000000003e087348 */ /* 0x000fea0003c00000 */
[----:B------:R0:W1:Y:S02]  /*93f0*/  SHFL.UP P6, R67, R205, R207, R208 ;  /* 0x040000cfcd437389 */ /* 0x00006400000c00d0 */
[----:B01----:R-:W-:Y:S05]  /*9400*/  ENDCOLLECTIVE ;  /* 0x000000000000791b */ /* 0x003fea0003800000 */
.L_x_9493:
        /* <DEDUP_REMOVED lines=15> */
.L_x_9494:
[----:B------:R-:W-:Y:S02]  /*9500*/  MOV R205, R61 ;  /* 0x0000003d00cd7202 */ /* 0x000fe40000000f00 */
[----:B------:R-:W-:-:S07]  /*9510*/  MOV R60, R67 ;  /* 0x00000043003c7202 */ /* 0x000fce0000000f00 */
[----:B------:R-:W-:Y:S05]  /*9520*/  WARPSYNC.COLLECTIVE R62, `(.L_x_9495) ;  /* 0x000000003e087348 */ /* 0x000fea0003c00000 */
[----:B------:R0:W1:Y:S02]  /*9530*/  SHFL.UP P6, R67, R205, R207, R208 ;  /* 0x040000cfcd437389 */ /* 0x00006400000c00d0 */
[----:B01----:R-:W-:Y:S05]  /*9540*/  ENDCOLLECTIVE ;  /* 0x000000000000791b */ /* 0x003fea0003800000 */
.L_x_9495:
[----:B------:R-:W-:Y:S02]  /*9550*/  MOV R205, R199 ;  /* 0x000000c700cd7202 */ /* 0x000fe40000000f00 */
[----:B------:R-:W-:-:S07]  /*9560*/  MOV R63, R67 ;  /* 0x00000043003f7202 */ /* 0x000fce0000000f00 */
[----:B------:R-:W-:Y:S05]  /*9570*/  WARPSYNC.COLLECTIVE R62, `(.L_x_9496) ;  /* 0x000000003e087348 */ /* 0x000fea0003c00000 */
[----:B------:R0:W1:Y:S02]  /*9580*/  SHFL.UP P6, R67, R205, R207, R208 ;  /* 0x040000cfcd437389 */ /* 0x00006400000c00d0 */
[----:B01----:R-:W-:Y:S05]  /*9590*/  ENDCOLLECTIVE ;  /* 0x000000000000791b */ /* 0x003fea0003800000 */
.L_x_9496:
[----:B------:R-:W-:Y:S02]  /*95a0*/  MOV R205, R201 ;  /* 0x000000c900cd7202 */ /* 0x000fe40000000f00 */
[----:B------:R-:W-:-:S07]  /*95b0*/  MOV R66, R67 ;  /* 0x0000004300427202 */ /* 0x000fce0000000f00 */
[----:B------:R-:W-:Y:S05]  /*95c0*/  WARPSYNC.COLLECTIVE R62, `(.L_x_9497) ;  /* 0x000000003e087348 */ /* 0x000fea0003c00000 */
[----:B------:R0:W1:Y:S02]  /*95d0*/  SHFL.UP P6, R67, R205, R207, R208 ;  /* 0x040000cfcd437389 */ /* 0x00006400000c00d0 */
[----:B01----:R-:W-:Y:S05]  /*95e0*/  ENDCOLLECTIVE ;  /* 0x000000000000791b */ /* 0x003fea0003800000 */
.L_x_9497:
[----:B------:R-:W-:Y:S05]  /*95f0*/  BRA `(.L_x_9498) ;  /* 0xffffffa8008c7947 */ /* 0x000fea000383ffff */
.L_x_9442:
        /* <DEDUP_REMOVED lines=8> */
.L_x_9500:
[----:B------:R-:W-:Y:S05]  /*9680*/  BSYNC B0 ;  /* 0x0000000000007941 */ /* 0x000fea0003800000 */
.L_x_9499:
[----:B------:R-:W-:Y:S05]  /*9690*/  BRA `(.L_x_9501) ;  /* 0xffffffa800987947 */ /* 0x000fea000383ffff */
.L_x_9443:
        /* <DEDUP_REMOVED lines=8> */
.L_x_9503:
[----:B------:R-:W-:Y:S05]  /*9720*/  BSYNC B0 ;  /* 0x0000000000007941 */ /* 0x000fea0003800000 */
.L_x_9502:
[----:B------:R-:W-:Y:S05]  /*9730*/  BRA `(.L_x_9504) ;  /* 0xffffffa800787947 */ /* 0x000fea000383ffff */
.L_x_9444:
        /* <DEDUP_REMOVED lines=8> */
.L_x_9506:
[----:B------:R-:W-:Y:S05]  /*97c0*/  BSYNC B0 ;  /* 0x0000000000007941 */ /* 0x000fea0003800000 */
.L_x_9505:
[----:B------:R-:W-:Y:S05]  /*97d0*/  BRA `(.L_x_9507) ;  /* 0xffffffa800587947 */ /* 0x000fea000383ffff */
.L_x_9445:
        /* <DEDUP_REMOVED lines=8> */
.L_x_9509:
[----:B------:R-:W-:Y:S05]  /*9860*/  BSYNC B0 ;  /* 0x0000000000007941 */ /* 0x000fea0003800000 */
.L_x_9508:
[----:B------:R-:W-:Y:S05]  /*9870*/  BRA `(.L_x_9510) ;  /* 0xffffffa800387947 */ /* 0x000fea000383ffff */
.L_x_9446:
        /* <DEDUP_REMOVED lines=8> */
.L_x_9512:
[----:B------:R-:W-:Y:S05]  /*9900*/  BSYNC B0 ;  /* 0x0000000000007941 */ /* 0x000fea0003800000 */
.L_x_9511:
        /* <DEDUP_REMOVED lines=10> */
.L_x_9513:
[----:B------:R-:W-:Y:S02]  /*99b0*/  MOV R205, R199 ;  /* 0x000000c700cd7202 */ /* 0x000fe40000000f00 */
[----:B------:R-:W-:-:S07]  /*99c0*/  MOV R61, R67 ;  /* 0x00000043003d7202 */ /* 0x000fce0000000f00 */
[----:B------:R-:W-:Y:S05]  /*99d0*/  WARPSYNC.COLLECTIVE R62, `(.L_x_9514) ;  /* 0x000000003e087348 */ /* 0x000fea0003c00000 */
[----:B------:R0:W1:Y:S02]  /*99e0*/  SHFL.UP P6, R67, R205, R207, R208 ;  /* 0x040000cfcd437389 */ /* 0x00006400000c00d0 */
[----:B01----:R-:W-:Y:S05]  /*99f0*/  ENDCOLLECTIVE ;  /* 0x000000000000791b */ /* 0x003fea0003800000 */
.L_x_9514:
[----:B------:R-:W-:Y:S02]  /*9a00*/  MOV R205, R201 ;  /* 0x000000c900cd7202 */ /* 0x000fe40000000f00 */
[----:B------:R-:W-:-:S07]  /*9a10*/  MOV R199, R67 ;  /* 0x0000004300c77202 */ /* 0x000fce0000000f00 */
[----:B------:R-:W-:Y:S05]  /*9a20*/  WARPSYNC.COLLECTIVE R62, `(.L_x_9515) ;  /* 0x000000003e087348 */ /* 0x000fea0003c00000 */
[----:B------:R0:W1:Y:S02]  /*9a30*/  SHFL.UP P6, R67, R205, R207, R208 ;  /* 0x040000cfcd437389 */ /* 0x00006400000c00d0 */
[----:B01----:R-:W-:Y:S05]  /*9a40*/  ENDCOLLECTIVE ;  /* 0x000000000000791b */ /* 0x003fea0003800000 */
.L_x_9515:
[----:B------:R-:W-:Y:S02]  /*9a50*/  MOV R201, R67 ;  /* 0x0000004300c97202 */ /* 0x000fe40000000f00 */
[----:B------:R-:W-:-:S07]  /*9a60*/  MOV R67, R52 ;  /* 0x0000003400437202 */ /* 0x000fce0000000f00 */
[----:B------:R-:W-:Y:S05]  /*9a70*/  WARPSYNC.COLLECTIVE R62, `(.L_x_9516) ;  /* 0x000000003e087348 */ /* 0x000fea0003c00000 */
[----:B------:R0:W1:Y:S02]  /*9a80*/  SHFL.IDX P2, R60, R67, R66, R63 ;  /* 0x00000042433c7389 */ /* 0x000064000004003f */
[----:B01----:R-:W-:Y:S05]  /*9a90*/  ENDCOLLECTIVE ;  /* 0x000000000000791b */ /* 0x003fea0003800000 */
.L_x_9516:
[----:B------:R-:W-:Y:S02]  /*9aa0*/  MOV R67, R53 ;  /* 0x0000003500437202 */ /* 0x000fe40000000f00 */
[----:B------:R-:W-:-:S07]  /*9ab0*/  MOV R52, R60 ;  /* 0x0000003c00347202 */ /* 0x000fce0000000f00 */
[----:B------:R-:W-:Y:S05]  /*9ac0*/  WARPSYNC.COLLECTIVE R62, `(.L_x_9517) ;  /* 0x000000003e087348 */ /* 0x000fea0003c00000 */
[----:B------:R0:W1:Y:S02]  /*9ad0*/  SHFL.IDX P2, R60, R67, R66, R63 ;  /* 0x00000042433c7389 */ /* 0x000064000004003f */
[----:B01----:R-:W-:Y:S05]  /*9ae0*/  ENDCOLLECTIVE ;  /* 0x000000000000791b */ /* 0x003fea0003800000 */
.L_x_9517:
[----:B------:R-:W-:Y:S02]  /*9af0*/  MOV R67, R54 ;  /* 0x0000003600437202 */ /* 0x000fe40000000f00 */
[----:B------:R-:W-:-:S07]  /*9b00*/  MOV R204, R60 ;  /* 0x0000003c00cc7202 */ /* 0x000fce0000000f00 */
[----:B------:R-:W-:Y:S05]  /*9b10*/  WARPSYNC.COLLECTIVE R62, `(.L_x_9518) ;  /* 0x000000003e087348 */ /* 0x000fea0003c00000 */
[----:B------:R0:W1:Y:S02]  /*9b20*/  SHFL.IDX P2, R60, R67, R66, R63 ;  /* 0x00000042433c7389 */ /* 0x000064000004003f */
[----:B01----:R-:W-:Y:S05]  /*9b30*/  ENDCOLLECTIVE ;  /* 0x000000000000791b */ /* 0x003fea0003800000 */
.L_x_9518:
[----:B------:R-:W-:Y:S02]  /*9b40*/  MOV R67, R55 ;  /* 0x0000003700437202 */ /* 0x000fe40000000f00 */
[----:B------:R-:W-:-:S07]  /*9b50*/  MOV R54, R60 ;  /* 0x0000003c00367202 */ /* 0x000fce0000000f00 */
[----:B------:R-:W-:Y:S05]  /*9b60*/  WARPSYNC.COLLECTIVE R62, `(.L_x_9519) ;  /* 0x000000003e087348 */ /* 0x000fea0003c00000 */
[----:B------:R0:W1:Y:S02]  /*9b70*/  SHFL.IDX P2, R60, R67, R66, R63 ;  /* 0x00000042433c7389 */ /* 0x000064000004003f */
[----:B01----:R-:W-:Y:S05]  /*9b80*/  ENDCOLLECTIVE ;  /* 0x000000000000791b */ /* 0x003fea0003800000 */
.L_x_9519:
[----:B------:R-:W-:Y:S01]  /*9b90*/  MOV R55, R60 ;  /* 0x0000003c00377202 */ /* 0x000fe20000000f00 */
[----:B------:R-:W-:Y:S06]  /*9ba0*/  BRA `(.L_x_9520) ;  /* 0xffffffa400947947 */ /* 0x000fec000383ffff */
.L_x_9448:
[----:B------:R-:W-:Y:S01]  /*9bb0*/  HFMA2 R238, -RZ, RZ, 0, 5.9604644775390625e-08 ;  /* 0x00000001ffee7431 */ /* 0x000fe200000001ff */
[----:B------:R-:W-:Y:S02]  /*9bc0*/  MOV R239, R236 ;  /* 0x000000ec00ef7202 */ /* 0x000fe40000000f00 */
[----:B------:R-:W-:Y:S02]  /*9bd0*/  MOV R237, 0x1f ;  /* 0x0000001f00ed7802 */ /* 0x000fe40000000f00 */
[----:B------:R-:W-:-:S07]  /*9be0*/  MOV R62, 0xffffffff ;  /* 0xffffffff003e7802 */ /* 0x000fce0000000f00 */
[----:B01----:R-:W-:Y:S05]  /*9bf0*/  WARPSYNC.COLLECTIVE R62, `(.L_x_9521) ;  /* 0x000000003e087348 */ /* 0x003fea0003c00000 */
[----:B------:R2:W3:Y:S02]  /*9c00*/  SHFL.DOWN P0, R60, R239, R238, R237 ;  /* 0x080000eeef3c7389 */ /* 0x0004e400000000ed */
[----:B0123--:R-:W-:Y:S05]  /*9c10*/  ENDCOLLECTIVE ;  /* 0x000000000000791b */ /* 0x00ffea0003800000 */
.L_x_9521:
[----:B------:R-:W-:Y:S02]  /*9c20*/  MOV R239, R65 ;  /* 0x0000004100ef7202 */ /* 0x000fe40000000f00 */
[----:B------:R-:W-:-:S07]  /*9c30*/  MOV R63, R60 ;  /* 0x0000003c003f7202 */ /* 0x000fce0000000f00 */
[----:B------:R-:W-:Y:S05]  /*9c40*/  WARPSYNC.COLLECTIVE R62, `(.L_x_9522) ;  /* 0x000000003e087348 */ /* 0x000fea0003c00000 */
[----:B------:R0:W1:Y:S02]  /*9c50*/  SHFL.DOWN P0, R60, R239, R238, R237 ;  /* 0x080000eeef3c7389 */ /* 0x00006400000000ed */
[----:B01----:R-:W-:Y:S05]  /*9c60*/  ENDCOLLECTIVE ;  /* 0x000000000000791b */ /* 0x003fea0003800000 */
.L_x_9522:
[----:B------:R-:W-:Y:S02]  /*9c70*/  MOV R239, R64 ;  /* 0x0000004000ef7202 */ /* 0x000fe40000000f00 */
[----:B------:R-:W-:-:S07]  /*9c80*/  MOV R66, R60 ;  /* 0x0000003c00427202 */ /* 0x000fce0000000f00 */
[----:B------:R-:W-:Y:S05]  /*9c90*/  WARPSYNC.COLLECTIVE R62, `(.L_x_9523) ;  /* 0x000000003e087348 */ /* 0x000fea0003c00000 */
[----:B------:R0:W1:Y:S02]  /*9ca0*/  SHFL.DOWN P0, R60, R239, R238, R237 ;  /* 0x080000eeef3c7389 */ /* 0x00006400000000ed */
[----:B01----:R-:W-:Y:S05]  /*9cb0*/  ENDCOLLECTIVE ;  /* 0x000000000000791b */ /* 0x003fea0003800000 */
.L_x_9523:
[----:B------:R-:W-:Y:S02]  /*9cc0*/  MOV R239, R61 ;  /* 0x0000003d00ef7202 */ /* 0x000fe40000000f00 */
[----:B------:R-:W-:-:S07]  /*9cd0*/  MOV R67, R60 ;  /* 0x0000003c00437202 */ /* 0x000fce0000000f00 */
[----:B------:R-:W-:Y:S05]  /*9ce0*/  WARPSYNC.COLLECTIVE R62, `(.L_x_9524) ;  /* 0x000000003e087348 */ /* 0x000fea0003c00000 */
[----:B------:R0:W1:Y:S02]  /*9cf0*/  SHFL.DOWN P0, R60, R239, R238, R237 ;  /* 0x080000eeef3c7389 */ /* 0x00006400000000ed */
[----:B01----:R-:W-:Y:S05]  /*9d00*/  ENDCOLLECTIVE ;  /* 0x000000000000791b */ /* 0x003fea0003800000 */
.L_x_9524:
[----:B------:R-:W-:Y:S05]  /*9d10*/  BRA `(.L_x_9525) ;  /* 0xffffffb400f07947 */ /* 0x000fea000383ffff */
.L_x_9451:
        /* <DEDUP_REMOVED lines=8> */
.L_x_9527:
[----:B------:R-:W-:Y:S05]  /*9da0*/  BSYNC B0 ;  /* 0x0000000000007941 */ /* 0x000fea0003800000 */
.L_x_9526:
        /* <DEDUP_REMOVED lines=8> */
.L_x_9528:
[----:B------:R-:W-:Y:S02]  /*9e30*/  MOV R239, R64 ;  /* 0x0000004000ef7202 */ /* 0x000fe40000000f00 */
[----:B------:R-:W-:-:S07]  /*9e40*/  MOV R66, R60 ;  /* 0x0000003c00427202 */ /* 0x000fce0000000f00 */
[----:B------:R-:W-:Y:S05]  /*9e50*/  WARPSYNC.COLLECTIVE R62, `(.L_x_9529) ;  /* 0x000000003e087348 */ /* 0x000fea0003c00000 */
[----:B------:R0:W1:Y:S02]  /*9e60*/  SHFL.DOWN P0, R60, R239, R238, R237 ;  /* 0x080000eeef3c7389 */ /* 0x00006400000000ed */
[----:B01----:R-:W-:Y:S05]  /*9e70*/  ENDCOLLECTIVE ;  /* 0x000000000000791b */ /* 0x003fea0003800000 */
.L_x_9529:
[----:B------:R-:W-:Y:S02]  /*9e80*/  MOV R239, R61 ;  /* 0x0000003d00ef7202 */ /* 0x000fe40000000f00 */
[----:B------:R-:W-:-:S07]  /*9e90*/  MOV R67, R60 ;  /* 0x0000003c00437202 */ /* 0x000fce0000000f00 */
[----:B------:R-:W-:Y:S05]  /*9ea0*/  WARPSYNC.COLLECTIVE R62, `(.L_x_9530) ;  /* 0x000000003e087348 */ /* 0x000fea0003c00000 */
[----:B------:R0:W1:Y:S02]  /*9eb0*/  SHFL.DOWN P0, R60, R239, R238, R237 ;  /* 0x080000eeef3c7389 */ /* 0x00006400000000ed */
[----:B01----:R-:W-:Y:S05]  /*9ec0*/  ENDCOLLECTIVE ;  /* 0x000000000000791b */ /* 0x003fea0003800000 */
.L_x_9530:
[----:B------:R-:W-:Y:S05]  /*9ed0*/  BRA `(.L_x_9531) ;  /* 0xffffffb400d07947 */ /* 0x000fea000383ffff */
.L_x_9454:
        /* <DEDUP_REMOVED lines=8> */
.L_x_9533:
[----:B------:R-:W-:Y:S05]  /*9f60*/  BSYNC B0 ;  /* 0x0000000000007941 */ /* 0x000fea0003800000 */
.L_x_9532:
        /* <DEDUP_REMOVED lines=8> */
.L_x_9534:
[----:B------:R-:W-:Y:S02]  /*9ff0*/  MOV R239, R64 ;  /* 0x0000004000ef7202 */ /* 0x000fe40000000f00 */
[----:B------:R-:W-:-:S07]  /*a000*/  MOV R66, R60 ;  /* 0x0000003c00427202 */ /* 0x000fce0000000f00 */
[----:B------:R-:W-:Y:S05]  /*a010*/  WARPSYNC.COLLECTIVE R62, `(.L_x_9535) ;  /* 0x000000003e087348 */ /* 0x000fea0003c00000 */
[----:B------:R0:W1:Y:S02]  /*a020*/  SHFL.DOWN P0, R60, R239, R238, R237 ;  /* 0x080000eeef3c7389 */ /* 0x00006400000000ed */
[----:B01----:R-:W-:Y:S05]  /*a030*/  ENDCOLLECTIVE ;  /* 0x000000000000791b */ /* 0x003fea0003800000 */
.L_x_9535:
[----:B------:R-:W-:Y:S02]  /*a040*/  MOV R239, R61 ;  /* 0x0000003d00ef7202 */ /* 0x000fe40000000f00 */
[----:B------:R-:W-:-:S07]  /*a050*/  MOV R67, R60 ;  /* 0x0000003c00437202 */ /* 0x000fce0000000f00 */
[----:B------:R-:W-:Y:S05]  /*a060*/  WARPSYNC.COLLECTIVE R62, `(.L_x_9536) ;  /* 0x000000003e087348 */ /* 0x000fea0003c00000 */
[----:B------:R0:W1:Y:S02]  /*a070*/  SHFL.DOWN P0, R60, R239, R238, R237 ;  /* 0x080000eeef3c7389 */ /* 0x00006400000000ed */
[----:B01----:R-:W-:Y:S05]  /*a080*/  ENDCOLLECTIVE ;  /* 0x000000000000791b */ /* 0x003fea0003800000 */
.L_x_9536:
[----:B------:R-:W-:Y:S05]  /*a090*/  BRA `(.L_x_9537) ;  /* 0xffffffb400b07947 */ /* 0x000fea000383ffff */
.L_x_9457:
        /* <DEDUP_REMOVED lines=8> */
.L_x_9539:
[----:B------:R-:W-:Y:S05]  /*a120*/  BSYNC B0 ;  /* 0x0000000000007941 */ /* 0x000fea0003800000 */
.L_x_9538:
        /* <DEDUP_REMOVED lines=8> */
.L_x_9540:
[----:B------:R-:W-:Y:S02]  /*a1b0*/  MOV R239, R64 ;  /* 0x0000004000ef7202 */ /* 0x000fe40000000f00 */
[----:B------:R-:W-:-:S07]  /*a1c0*/  MOV R66, R60 ;  /* 0x0000003c00427202 */ /* 0x000fce0000000f00 */
[----:B------:R-:W-:Y:S05]  /*a1d0*/  WARPSYNC.COLLECTIVE R62, `(.L_x_9541) ;  /* 0x000000003e087348 */ /* 0x000fea0003c00000 */
[----:B------:R0:W1:Y:S02]  /*a1e0*/  SHFL.DOWN P0, R60, R239, R238, R237 ;  /* 0x080000eeef3c7389 */ /* 0x00006400000000ed */
[----:B01----:R-:W-:Y:S05]  /*a1f0*/  ENDCOLLECTIVE ;  /* 0x000000000000791b */ /* 0x003fea0003800000 */
.L_x_9541:
[----:B------:R-:W-:Y:S02]  /*a200*/  MOV R239, R61 ;  /* 0x0000003d00ef7202 */ /* 0x000fe40000000f00 */
[----:B------:R-:W-:-:S07]  /*a210*/  MOV R67, R60 ;  /* 0x0000003c00437202 */ /* 0x000fce0000000f00 */
[----:B------:R-:W-:Y:S05]  /*a220*/  WARPSYNC.COLLECTIVE R62, `(.L_x_9542) ;  /* 0x000000003e087348 */ /* 0x000fea0003c00000 */
[----:B------:R0:W1:Y:S02]  /*a230*/  SHFL.DOWN P0, R60, R239, R238, R237 ;  /* 0x080000eeef3c7389 */ /* 0x00006400000000ed */
[----:B01----:R-:W-:Y:S05]  /*a240*/  ENDCOLLECTIVE ;  /* 0x000000000000791b */ /* 0x003fea0003800000 */
.L_x_9542:
[----:B------:R-:W-:Y:S05]  /*a250*/  BRA `(.L_x_9543) ;  /* 0xffffffb400907947 */ /* 0x000fea000383ffff */
.L_x_9460:
        /* <DEDUP_REMOVED lines=8> */
.L_x_9545:
[----:B------:R-:W-:Y:S05]  /*a2e0*/  BSYNC B0 ;  /* 0x0000000000007941 */ /* 0x000fea0003800000 */
.L_x_9544:
        /* <DEDUP_REMOVED lines=8> */
.L_x_9546:
[----:B------:R-:W-:Y:S02]  /*a370*/  MOV R239, R64 ;  /* 0x0000004000ef7202 */ /* 0x000fe40000000f00 */
[----:B------:R-:W-:-:S07]  /*a380*/  MOV R66, R60 ;  /* 0x0000003c00427202 */ /* 0x000fce0000000f00 */
[----:B------:R-:W-:Y:S05]  /*a390*/  WARPSYNC.COLLECTIVE R62, `(.L_x_9547) ;  /* 0x000000003e087348 */ /* 0x000fea0003c00000 */
[----:B------:R0:W1:Y:S02]  /*a3a0*/  SHFL.DOWN P0, R60, R239, R238, R237 ;  /* 0x080000eeef3c7389 */ /* 0x00006400000000ed */
[----:B01----:R-:W-:Y:S05]  /*a3b0*/  ENDCOLLECTIVE ;  /* 0x000000000000791b */ /* 0x003fea0003800000 */
.L_x_9547:
[----:B------:R-:W-:Y:S02]  /*a3c0*/  MOV R239, R61 ;  /* 0x0000003d00ef7202 */ /* 0x000fe40000000f00 */
[----:B------:R-:W-:-:S07]  /*a3d0*/  MOV R67, R60 ;  /* 0x0000003c00437202 */ /* 0x000fce0000000f00 */
[----:B------:R-:W-:Y:S05]  /*a3e0*/  WARPSYNC.COLLECTIVE R62, `(.L_x_9548) ;  /* 0x000000003e087348 */ /* 0x000fea0003c00000 */
[----:B------:R0:W1:Y:S02]  /*a3f0*/  SHFL.DOWN P0, R60, R239, R238, R237 ;  /* 0x080000eeef3c7389 */ /* 0x00006400000000ed */
[----:B01----:R-:W-:Y:S05]  /*a400*/  ENDCOLLECTIVE ;  /* 0x000000000000791b */ /* 0x003fea0003800000 */
.L_x_9548:
[----:B------:R-:W-:Y:S05]  /*a410*/  BRA `(.L_x_9549) ;  /* 0xffffffb400707947 */ /* 0x000fea000383ffff */
.L_x_9463:
        /* <DEDUP_REMOVED lines=8> */
.L_x_9551:
[----:B------:R-:W-:Y:S05]  /*a4a0*/  BSYNC B0 ;  /* 0x0000000000007941 */ /* 0x000fea0003800000 */
.L_x_9550:
        /* <DEDUP_REMOVED lines=9> */
.L_x_9552:
[----:B------:R-:W-:Y:S02]  /*a540*/  MOV R67, R64 ;  /* 0x0000004000437202 */ /* 0x000fe40000000f00 */
[----:B------:R-:W-:-:S07]  /*a550*/  MOV R233, R60 ;  /* 0x0000003c00e97202 */ /* 0x000fce0000000f00 */
[----:B------:R-:W-:Y:S05]  /*a560*/  WARPSYNC.COLLECTIVE R62, `(.L_x_9553) ;  /* 0x000000003e087348 */ /* 0x000fea0003c00000 */
[----:B------:R0:W1:Y:S02]  /*a570*/  SHFL.IDX P2, R60, R67, R66, R63 ;  /* 0x00000042433c7389 */ /* 0x000064000004003f */
[----:B01----:R-:W-:Y:S05]  /*a580*/  ENDCOLLECTIVE ;  /* 0x000000000000791b */ /* 0x003fea0003800000 */
.L_x_9553:
[-C--:B------:R-:W-:Y:S01]  /*a590*/  FMUL.FTZ R235, R55, R233.reuse ;  /* 0x000000e937eb7220 */ /* 0x080fe20000410000 */
[-C--:B------:R-:W-:Y:S01]  /*a5a0*/  FMUL.FTZ R237, R53, R233.reuse ;  /* 0x000000e935ed7220 */ /* 0x080fe20000410000 */
[C---:B------:R-:W-:Y:S02]  /*a5b0*/  FMUL.FTZ R238, R54.reuse, R233 ;  /* 0x000000e936ee7220 */ /* 0x040fe40000410000 */
        /* <DEDUP_REMOVED lines=10> */
.L_x_9554:
        /* <DEDUP_REMOVED lines=8> */
.L_x_9555:
[----:B------:R-:W-:Y:S02]  /*a6e0*/  MOV R239, R65 ;  /* 0x0000004100ef7202 */ /* 0x000fe40000000f00 */
[----:B------:R-:W-:-:S07]  /*a6f0*/  MOV R240, R60 ;  /* 0x0000003c00f07202 */ /* 0x000fce0000000f00 */
[----:B------:R-:W-:Y:S05]  /*a700*/  WARPSYNC.COLLECTIVE R62, `(.L_x_9556) ;  /* 0x000000003e087348 */ /* 0x000fea0003c00000 */
[----:B------:R0:W1:Y:S02]  /*a710*/  SHFL.DOWN P0, R60, R239, R238, R237 ;  /* 0x080000eeef3c7389 */ /* 0x00006400000000ed */
[----:B01----:R-:W-:Y:S05]  /*a720*/  ENDCOLLECTIVE ;  /* 0x000000000000791b */ /* 0x003fea0003800000 */
.L_x_9556:
[----:B------:R-:W-:Y:S02]  /*a730*/  MOV R239, R64 ;  /* 0x0000004000ef7202 */ /* 0x000fe40000000f00 */
[----:B------:R-:W-:-:S07]  /*a740*/  MOV R241, R60 ;  /* 0x0000003c00f17202 */ /* 0x000fce0000000f00 */
[----:B------:R-:W-:Y:S05]  /*a750*/  WARPSYNC.COLLECTIVE R62, `(.L_x_9557) ;  /* 0x000000003e087348 */ /* 0x000fea0003c00000 */
[----:B------:R0:W1:Y:S02]  /*a760*/  SHFL.DOWN P0, R60, R239, R238, R237 ;  /* 0x080000eeef3c7389 */ /* 0x00006400000000ed */
[----:B01----:R-:W-:Y:S05]  /*a770*/  ENDCOLLECTIVE ;  /* 0x000000000000791b */ /* 0x003fea0003800000 */
.L_x_9557:
[----:B------:R-:W-:Y:S02]  /*a780*/  MOV R239, R61 ;  /* 0x0000003d00ef7202 */ /* 0x000fe40000000f00 */
[----:B------:R-:W-:-:S07]  /*a790*/  MOV R242, R60 ;  /* 0x0000003c00f27202 */ /* 0x000fce0000000f00 */
[----:B------:R-:W-:Y:S05]  /*a7a0*/  WARPSYNC.COLLECTIVE R62, `(.L_x_9558) ;  /* 0x000000003e087348 */ /* 0x000fea0003c00000 */
[----:B------:R0:W1:Y:S02]  /*a7b0*/  SHFL.DOWN P0, R60, R239, R238, R237 ;  /* 0x080000eeef3c7389 */ /* 0x00006400000000ed */
[----:B01----:R-:W-:Y:S05]  /*a7c0*/  ENDCOLLECTIVE ;  /* 0x000000000000791b */ /* 0x003fea0003800000 */
.L_x_9558:
[----:B------:R-:W-:-:S07]  /*a7d0*/  MOV R244, R60 ;  /* 0x0000003c00f47202 */ /* 0x000fce0000000f00 */
[----:B------:R-:W-:Y:S05]  /*a7e0*/  WARPSYNC.COLLECTIVE R62, `(.L_x_9559) ;  /* 0x000000003e087348 */ /* 0x000fea0003c00000 */
[----:B------:R0:W1:Y:S02]  /*a7f0*/  SHFL.IDX P2, R60, R67, R66, R63 ;  /* 0x00000042433c7389 */ /* 0x000064000004003f */
[----:B01----:R-:W-:Y:S05]  /*a800*/  ENDCOLLECTIVE ;  /* 0x000000000000791b */ /* 0x003fea0003800000 */
.L_x_9559:
[----:B------:R-:W-:Y:S02]  /*a810*/  MOV R67, R53 ;  /* 0x0000003500437202 */ /* 0x000fe40000000f00 */
[----:B------:R-:W-:-:S07]  /*a820*/  MOV R243, R60 ;  /* 0x0000003c00f37202 */ /* 0x000fce0000000f00 */
[----:B------:R-:W-:Y:S05]  /*a830*/  WARPSYNC.COLLECTIVE R62, `(.L_x_9560) ;  /* 0x000000003e087348 */ /* 0x000fea0003c00000 */
[----:B------:R0:W1:Y:S02]  /*a840*/  SHFL.IDX P2, R60, R67, R66, R63 ;  /* 0x00000042433c7389 */ /* 0x000064000004003f */
[----:B01----:R-:W-:Y:S05]  /*a850*/  ENDCOLLECTIVE ;  /* 0x000000000000791b */ /* 0x003fea0003800000 */
.L_x_9560:
[----:B------:R-:W-:Y:S02]  /*a860*/  MOV R67, R54 ;  /* 0x0000003600437202 */ /* 0x000fe40000000f00 */
[----:B------:R-:W-:-:S07]  /*a870*/  MOV R237, R60 ;  /* 0x0000003c00ed7202 */ /* 0x000fce0000000f00 */
[----:B------:R-:W-:Y:S05]  /*a880*/  WARPSYNC.COLLECTIVE R62, `(.L_x_9561) ;  /* 0x000000003e087348 */ /* 0x000fea0003c00000 */
[----:B------:R0:W1:Y:S02]  /*a890*/  SHFL.IDX P2, R60, R67, R66, R63 ;  /* 0x00000042433c7389 */ /* 0x000064000004003f */
[----:B01----:R-:W-:Y:S05]  /*a8a0*/  ENDCOLLECTIVE ;  /* 0x000000000000791b */ /* 0x003fea0003800000 */
.L_x_9561:
[----:B------:R-:W-:Y:S02]  /*a8b0*/  MOV R61, R237 ;  /* 0x000000ed003d7202 */ /* 0x000fe40000000f00 */
[----:B------:R-:W-:Y:S02]  /*a8c0*/  MOV R67, R55 ;  /* 0x0000003700437202 */ /* 0x000fe40000000f00 */
[----:B------:R-:W-:-:S07]  /*a8d0*/  MOV R239, R60 ;  /* 0x0000003c00ef7202 */ /* 0x000fce0000000f00 */
[----:B------:R-:W-:Y:S05]  /*a8e0*/  WARPSYNC.COLLECTIVE R62, `(.L_x_9562) ;  /* 0x000000003e087348 */ /* 0x000fea0003c00000 */
[----:B------:R0:W1:Y:S02]  /*a8f0*/  SHFL.IDX P2, R60, R67, R66, R63 ;  /* 0x00000042433c7389 */ /* 0x000064000004003f */
[----:B01----:R-:W-:Y:S05]  /*a900*/  ENDCOLLECTIVE ;  /* 0x000000000000791b */ /* 0x003fea0003800000 */
.L_x_9562:
[----:B------:R-:W-:Y:S02]  /*a910*/  MOV R245, R60 ;  /* 0x0000003c00f57202 */ /* 0x000fe40000000f00 */
[----:B------:R-:W-:Y:S01]  /*a920*/  MOV R60, R243 ;  /* 0x000000f3003c7202 */ /* 0x000fe20000000f00 */
[----:B------:R-:W-:Y:S06]  /*a930*/  BRA `(.L_x_9563) ;  /* 0xffffffb000c87947 */ /* 0x000fec000383ffff */
.L_x_9564:
        /* <DEDUP_REMOVED lines=12> */
.L_x_18705:


//--------------------- .text._Z25selective_scan_bwd_kernelI32Selective_Scan_bwd_kernel_traitsILi64ELi16ELb1ELb0ELb0ELb1ELb0EfN3c107complexIfEEEEv12SSMParamsBwd --------------------------
	.section	.text._Z25selective_scan_bwd_kernelI32Selective_Scan_bwd_kernel_traitsILi64ELi16ELb1ELb0ELb0ELb1ELb0EfN3c107complexIfEEEEv12SSMParamsBwd,"ax",@progbits
	.align	128
        .global         _Z25selective_scan_bwd_kernelI32Selective_Scan_bwd_kernel_traitsILi64ELi16ELb1ELb0ELb0ELb1ELb0EfN3c107complexIfEEEEv12SSMParamsBwd
        .type           _Z25selective_scan_bwd_kernelI32Selective_Scan_bwd_kernel_traitsILi64ELi16ELb1ELb0ELb0ELb1ELb0EfN3c107complexIfEEEEv12SSMParamsBwd,@function
        .size           _Z25selective_scan_bwd_kernelI32Selective_Scan_bwd_kernel_traitsILi64ELi16ELb1ELb0ELb0ELb1ELb0EfN3c107complexIfEEEEv12SSMParamsBwd,(.L_x_18706 - _Z25selective_scan_bwd_kernelI32Selective_Scan_bwd_kernel_traitsILi64ELi16ELb1ELb0ELb0ELb1ELb0EfN3c107complexIfEEEEv12SSMParamsBwd)
        .other          _Z25selective_scan_bwd_kernelI32Selective_Scan_bwd_kernel_traitsILi64ELi16ELb1ELb0ELb0ELb1ELb0EfN3c107complexIfEEEEv12SSMParamsBwd,@"STO_CUDA_ENTRY STV_DEFAULT"
_Z25selective_scan_bwd_kernelI32Selective_Scan_bwd_kernel_traitsILi64ELi16ELb1ELb0ELb0ELb1ELb0EfN3c107complexIfEEEEv12SSMParamsBwd:
.text._Z25selective_scan_bwd_kernelI32Selective_Scan_bwd_kernel_traitsILi64ELi16ELb1ELb0ELb0ELb1ELb0EfN3c107complexIfEEEEv12SSMParamsBwd:
        /* <DEDUP_REMOVED lines=14> */
[----:B------:R-:W2:Y:S04]  /*00e0*/  LDCU.64 UR34, c[0x0][0x480] ;  /* 0x00009000ff2277ac */ /* 0x000ea80008000a00 */
[----:B-1----:R-:W-:Y:S01]  /*00f0*/  @UP0 ULEA UR10, UP2, UR8, UR10, 0x2 ;  /* 0x0000000a080a0291 */ /* 0x002fe2000f8410ff */
[----:B------:R-:W1:Y:S03]  /*0100*/  LDCU UR32, c[0x0][0x394] ;  /* 0x00007280ff2077ac */ /* 0x000e660008000800 */
[----:B------:R-:W-:-:S02]  /*0110*/  @UP0 ULEA.HI.X UR11, UR8, UR11, URZ, 0x2, UP2 ;  /* 0x0000000b080b0291 */ /* 0x000fc400090f14ff */
[----:B------:R-:W-:Y:S01]  /*0120*/  MOV R4, UR10 ;  /* 0x0000000a00047c02 */ /* 0x000fe20008000f00 */
[----:B------:R-:W-:Y:S01]  /*0130*/  UISETP.NE.AND.EX UP0, UPT, UR7, URZ, UPT, UP1 ;  /* 0x000000ff0700728c */ /* 0x000fe2000bf05310 */
[----:B------:R-:W1:Y:S02]  /*0140*/  LDCU.64 UR28, c[0x0][0x498] ;  /* 0x00009300ff1c77ac */ /* 0x000e640008000a00 */
[----:B------:R-:W-:-:S03]  /*0150*/  MOV R5, UR11 ;  /* 0x0000000b00057c02 */ /* 0x000fc60008000f00 */
[----:B------:R-:W-:Y:S02]  /*0160*/  PLOP3.LUT P0, PT, PT, PT, UP0, 0x80, 0x8 ;  /* 0x000000000008781c */ /* 0x000fe40003f0f008 */
        /* <DEDUP_REMOVED lines=12> */
[----:B------:R-:W-:Y:S02]  /*0230*/  UIMAD UR7, UR23, UR17, UR7 ;  /* 0x00000011170772a4 */ /* 0x000fe4000f8e0207 */
[----:B0-----:R-:W-:Y:S02]  /*0240*/  UIMAD.WIDE.U32 UR20, UR8, UR30, URZ ;  /* 0x0000001e081472a5 */ /* 0x001fe4000f8e00ff */
[----:B------:R-:W-:-:S02]  /*0250*/  UIMAD.WIDE.U32 UR16, UR8, UR18, UR6 ;  /* 0x00000012081072a5 */ /* 0x000fc4000f8e0006 */
[----:B--2---:R-:W-:Y:S02]  /*0260*/  UISETP.NE.U32.AND UP0, UPT, UR34, URZ, UPT ;  /* 0x000000ff2200728c */ /* 0x004fe4000bf05070 */
[----:B-1----:R-:W-:Y:S02]  /*0270*/  ULEA UR11, UR32, 0xfffffc00, 0xa ;  /* 0xfffffc00200b7891 */ /* 0x002fe4000f8e50ff */
[----:B------:R-:W-:Y:S02]  /*0280*/  UIMAD UR27, UR8, UR19, UR17 ;  /* 0x00000013081b72a4 */ /* 0x000fe4000f8e0211 */
[----:B------:R-:W-:Y:S02]  /*0290*/  UIMAD UR21, UR8, UR31, UR21 ;  /* 0x0000001f081572a4 */ /* 0x000fe4000f8e0215 */
[----:B------:R-:W-:Y:S01]  /*02a0*/  UISETP.NE.AND.EX UP0, UPT, UR35, URZ, UPT, UP0 ;  /* 0x000000ff2300728c */ /* 0x000fe2000bf05300 */
[----:B------:R-:W0:Y:S01]  /*02b0*/  LDCU.64 UR30, c[0x0][0x3b8] ;  /* 0x00007700ff1e77ac */ /* 0x000e220008000a00 */
[----:B------:R-:W-:-:S02]  /*02c0*/  UIMAD.WIDE.U32 UR18, UR23, UR28, URZ ;  /* 0x0000001c171272a5 */ /* 0x000fc4000f8e00ff */
[----:B------:R-:W-:Y:S02]  /*02d0*/  UIADD3 UR16, UP4, UPT, UR11, UR16, URZ ;  /* 0x000000100b107290 */ /* 0x000fe4000ff9e0ff */
[----:B------:R-:W-:Y:S02]  /*02e0*/  UIADD3 UR28, UP3, UPT, UR11, UR10, URZ ;  /* 0x0000000a0b1c7290 */ /* 0x000fe4000ff7e0ff */
[----:B------:R-:W-:Y:S02]  /*02f0*/  USHF.R.S32.HI UR10, URZ, 0x1f, UR11 ;  /* 0x0000001fff0a7899 */ /* 0x000fe4000801140b */
[----:B----4-:R-:W-:Y:S01]  /*0300*/  ULEA UR17, UP1, UR28, UR12, 0x2 ;  /* 0x0000000c1c117291 */ /* 0x010fe2000f8210ff */
[----:B------:R-:W1:Y:S01]  /*0310*/  LDCU.64 UR6, c[0x0][0x4a0] ;  /* 0x00009400ff0677ac */ /* 0x000e620008000a00 */
[----:B------:R-:W-:Y:S02]  /*0320*/  ULEA UR26, UP2, UR16, UR14, 0x2 ;  /* 0x0000000e101a7291 */ /* 0x000fe4000f8410ff */
[----:B------:R-:W-:-:S02]  /*0330*/  UIADD3.X UR12, UPT, UPT, UR10, UR9, URZ, UP3, !UPT ;  /* 0x000000090a0c7290 */ /* 0x000fc40009ffe4ff */
[----:B------:R-:W-:Y:S02]  /*0340*/  UIADD3.X UR27, UPT, UPT, UR10, UR27, URZ, UP4, !UPT ;  /* 0x0000001b0a1b7290 */ /* 0x000fe4000a7fe4ff */
[----:B------:R-:W-:Y:S02]  /*0350*/  ULEA UR9, UP3, UR20, UR4, 0x3 ;  /* 0x0000000414097291 */ /* 0x000fe4000f8618ff */
[----:B------:R-:W-:Y:S02]  /*0360*/  ULEA.HI.X UR28, UR28, UR13, UR12, 0x2, UP1 ;  /* 0x0000000d1c1c7291 */ /* 0x000fe400088f140c */
[----:B------:R-:W-:Y:S02]  /*0370*/  ULEA.HI.X UR27, UR16, UR15, UR27, 0x2, UP2 ;  /* 0x0000000f101b7291 */ /* 0x000fe400090f141b */
[----:B------:R-:W-:Y:S01]  /*0380*/  ULEA.HI.X UR12, UR20, UR5, UR21, 0x3, UP3 ;  /* 0x00000005140c7291 */ /* 0x000fe200098f1c15 */
[----:B------:R-:W2:Y:S01]  /*0390*/  @UP0 LDCU UR16, c[0x0][0x384] ;  /* 0x00007080ff1007ac */ /* 0x000ea20008000800 */
[----:B------:R-:W4:Y:S01]  /*03a0*/  LDCU.64 UR20, c[0x0][0x448] ;  /* 0x00008900ff1477ac */ /* 0x000f220008000a00 */
[----:B------:R-:W2:Y:S01]  /*03b0*/  LDCU.64 UR34, c[0x0][0x528] ;  /* 0x0000a500ff2277ac */ /* 0x000ea20008000a00 */
[----:B------:R-:W-:-:S02]  /*03c0*/  UIMAD UR5, UR23, UR29, UR19 ;  /* 0x0000001d170572a4 */ /* 0x000fc4000f8e0213 */
[----:B0-----:R-:W-:Y:S01]  /*03d0*/  UIMAD.WIDE.U32 UR14, UR8, UR30, URZ ;  /* 0x0000001e080e72a5 */ /* 0x001fe2000f8e00ff */
[----:B------:R-:W0:Y:S03]  /*03e0*/  @UP0 LDCU UR19, c[0x0][0x38c] ;  /* 0x00007180ff1307ac */ /* 0x000e260008000800 */
[----:B------:R-:W-:Y:S01]  /*03f0*/  UIMAD UR15, UR8, UR31, UR15 ;  /* 0x0000001f080f72a4 */ /* 0x000fe2000f8e020f */
[----:B------:R-:W-:Y:S01]  /*0400*/  UMOV UR4, UR18 ;  /* 0x0000001200047c82 */ /* 0x000fe20008000000 */
[----:B------:R-:W0:Y:S01]  /*0410*/  @UP0 LDCU.64 UR30, c[0x0][0x480] ;  /* 0x00009000ff1e07ac */ /* 0x000e220008000a00 */
[----:B-1----:R-:W-:Y:S02]  /*0420*/  UIMAD.WIDE.U32 UR4, UR8, UR6, UR4 ;  /* 0x00000006080472a5 */ /* 0x002fe4000f8e0004 */
[----:B----4-:R-:W-:Y:S02]  /*0430*/  ULEA UR13, UP1, UR14, UR20, 0x3 ;  /* 0x000000140e0d7291 */ /* 0x010fe4000f8218ff */
[----:B------:R-:W-:-:S02]  /*0440*/  UIMAD UR7, UR8, UR7, UR5 ;  /* 0x00000007080772a4 */ /* 0x000fc4000f8e0205 */
[----:B--2---:R-:W-:Y:S02]  /*0450*/  @UP0 UIMAD UR5, UR23, UR16, UR8 ;  /* 0x00000010170502a4 */ /* 0x004fe4000f8e0208 */
[----:B------:R-:W-:Y:S02]  /*0460*/  UIADD3 UR4, UP2, UPT, UR11, UR4, URZ ;  /* 0x000000040b047290 */ /* 0x000fe4000ff5e0ff */
[----:B------:R-:W-:Y:S02]  /*0470*/  @UP0 UIMAD UR5, UR5, UR32, URZ ;  /* 0x00000020050502a4 */ /* 0x000fe4000f8e02ff */
[----:B------:R-:W-:Y:S02]  /*0480*/  ULEA.HI.X UR14, UR14, UR21, UR15, 0x3, UP1 ;  /* 0x000000150e0e7291 */ /* 0x000fe400088f1c0f */
[----:B------:R-:W-:Y:S02]  /*0490*/  UIADD3.X UR22, UPT, UPT, UR10, UR7, URZ, UP2, !UPT ;  /* 0x000000070a167290 */ /* 0x000fe400097fe4ff */
[----:B------:R-:W-:-:S02]  /*04a0*/  ULEA UR21, UP1, UR4, UR34, 0x2 ;  /* 0x0000002204157291 */ /* 0x000fc4000f8210ff */
[----:B0-----:R-:W-:Y:S02]  /*04b0*/  @UP0 UIMAD UR7, UR5, UR19, URZ ;  /* 0x00000013050702a4 */ /* 0x001fe4000f8e02ff */
[----:B------:R-:W-:Y:S01]  /*04c0*/  ULEA.HI.X UR22, UR4, UR35, UR22, 0x2, UP1 ;  /* 0x0000002304167291 */ /* 0x000fe200088f1416 */
[----:B------:R-:W-:Y:S02]  /*04d0*/  UMOV UR5, URZ ;  /* 0x000000ff00057c82 */ /* 0x000fe40008000000 */
[----:B------:R-:W-:Y:S01]  /*04e0*/  UMOV UR4, URZ ;  /* 0x000000ff00047c82 */ /* 0x000fe20008000000 */
[----:B------:R-:W-:Y:S02]  /*04f0*/  @UP0 UIMAD.WIDE UR4, UR7, 0x10, UR30 ;  /* 0x00000010070408a5 */ /* 0x000fe4000f8e021e */
[----:B------:R-:W-:Y:S01]  /*0500*/  UISETP.GE.AND UP0, UPT, UR32, 0x1, UPT ;  /* 0x000000012000788c */ /* 0x000fe2000bf06270 */
[----:B------:R-:W-:Y:S01]  /*0510*/  UMOV UR6, URZ ;  /* 0x000000ff00067c82 */ /* 0x000fe20008000000 */
[----:B------:R-:W-:Y:S01]  /*0520*/  HFMA2 R133, -RZ, RZ, 0, 0 ;  /* 0x00000000ff857431 */ /* 0x000fe200000001ff */
[----:B---3--:R-:W-:-:S06]  /*0530*/  @P1 R2UR UR6, R4 ;  /* 0x00000000040612ca */ /* 0x008fcc00000e0000 */
[----:B------:R-:W-:Y:S09]  /*0540*/  BRA.U !UP0, `(.L_x_9565) ;  /* 0x0000009508247547 */ /* 0x000ff2000b800000 */
        /* <DEDUP_REMOVED lines=9> */
[----:B--2---:R-:W-:-:S04]  /*05e0*/  UIMAD.WIDE.U32 UR10, UR8, UR30, URZ ;  /* 0x0000001e080a72a5 */ /* 0x004fc8000f8e00ff */
[----:B------:R-:W-:Y:S02]  /*05f0*/  UIMAD UR15, UR8, UR31, UR11 ;  /* 0x0000001f080f72a4 */ /* 0x000fe4000f8e020b */
[----:B-1----:R-:W-:-:S03]  /*0600*/  ULEA UR7, UR19, UR7, 0x18 ;  /* 0x0000000713077291 */ /* 0x002fc6000f8ec0ff */
[----:B------:R-:W-:Y:S01]  /*0610*/  UMOV UR19, UR26 ;  /* 0x0000001a00137c82 */ /* 0x000fe20008000000 */
[C---:B0-----:R-:W-:Y:S02]  /*0620*/  SHF.L.U32 R130, R132.reuse, 0x2, RZ ;  /* 0x0000000284827819 */ /* 0x041fe400000006ff */
[C---:B------:R-:W-:Y:S02]  /*0630*/  LEA R131, R132.reuse, UR7, 0x4 ;  /* 0x0000000784837c11 */ /* 0x040fe4000f8e20ff */
[----:B------:R-:W-:Y:S02]  /*0640*/  LOP3.LUT R129, R132, 0x1f, RZ, 0xc0, !PT ;  /* 0x0000001f84817812 */ /* 0x000fe400078ec0ff */
[----:B------:R-:W-:Y:S02]  /*0650*/  LOP3.LUT R130, R130, 0xf80, RZ, 0xc0, !PT ;  /* 0x00000f8082827812 */ /* 0x000fe400078ec0ff */
[C---:B------:R-:W-:Y:S02]  /*0660*/  LEA R204, R132.reuse, UR7, 0x3 ;  /* 0x0000000784cc7c11 */ /* 0x040fe4000f8e18ff */
[----:B---3--:R-:W-:-:S07]  /*0670*/  LEA R128, R132, R131, 0x4 ;  /* 0x0000008384807211 */ /* 0x008fce00078e20ff */
.L_x_9633:
        /* <DEDUP_REMOVED lines=34> */
[----:B------:R-:W2:Y:S01]  /*08a0*/  LDG.E.128 R24, desc[UR24][R72.64+0x600] ;  /* 0x0006001848187981 */ /* 0x000ea2000c1e1d00 */
[----:B------:R-:W-:-:S02]  /*08b0*/  MOV R2, UR21 ;  /* 0x0000001500027c02 */ /* 0x000fc40008000f00 */
[----:B------:R-:W-:-:S03]  /*08c0*/  MOV R3, UR22 ;  /* 0x0000001600037c02 */ /* 0x000fc60008000f00 */
[----:B------:R-:W-:Y:S01]  /*08d0*/  IMAD.WIDE.U32 R2, R5, 0x10, R2 ;  /* 0x0000001005027825 */ /* 0x000fe200078e0002 */
[----:B---3--:R0:W-:Y:S04]  /*08e0*/  STS.128 [R126], R12 ;  /* 0x0000000c7e007388 */ /* 0x0081e80000000c00 */
[----:B----4-:R1:W-:Y:S04]  /*08f0*/  STS.128 [R126+0x200], R16 ;  /* 0x000200107e007388 */ /* 0x0103e80000000c00 */
[----:B--2---:R2:W-:Y:S04]  /*0900*/  STS.128 [R126+0x400], R20 ;  /* 0x000400147e007388 */ /* 0x0045e80000000c00 */
[----:B------:R-:W-:Y:S01]  /*0910*/  STS.128 [R126+0x600], R24 ;  /* 0x000600187e007388 */ /* 0x000fe20000000c00 */
[----:B------:R-:W-:-:S03]  /*0920*/  NOP ;  /* 0x0000000000007918 */ /* 0x000fc60000000000 */
[----:B------:R-:W3:Y:S04]  /*0930*/  LDS.128 R28, [R125] ;  /* 0x000000007d1c7984 */ /* 0x000ee80000000c00 */
[----:B------:R-:W4:Y:S04]  /*0940*/  LDS.128 R32, [R125+0x10] ;  /* 0x000010007d207984 */ /* 0x000f280000000c00 */
[----:B------:R0:W4:Y:S04]  /*0950*/  LDS.128 R8, [R125+0x20] ;  /* 0x000020007d087984 */ /* 0x0001280000000c00 */
[----:B------:R0:W4:Y:S01]  /*0960*/  LDS.128 R4, [R125+0x30] ;  /* 0x000030007d047984 */ /* 0x0001220000000c00 */
[----:B------:R-:W-:Y:S06]  /*0970*/  BAR.SYNC.DEFER_BLOCKING 0x0 ;  /* 0x0000000000007b1d */ /* 0x000fec0000010000 */
[----:B------:R-:W4:Y:S04]  /*0980*/  LDG.E.128 R68, desc[UR24][R2.64] ;  /* 0x0000001802447981 */ /* 0x000f28000c1e1d00 */
[----:B0-----:R-:W4:Y:S04]  /*0990*/  LDG.E.128 R12, desc[UR24][R2.64+0x200] ;  /* 0x00020018020c7981 */ /* 0x001f28000c1e1d00 */
[----:B-1----:R-:W4:Y:S04]  /*09a0*/  LDG.E.128 R16, desc[UR24][R2.64+0x400] ;  /* 0x0004001802107981 */ /* 0x002f28000c1e1d00 */
[----:B--2---:R-:W2:Y:S01]  /*09b0*/  LDG.E.128 R20, desc[UR24][R2.64+0x600] ;  /* 0x0006001802147981 */ /* 0x004ea2000c1e1d00 */
        /* <DEDUP_REMOVED lines=16> */
[----:B------:R0:W-:Y:S04]  /*0ac0*/  STS.128 [R126+0x400], R16 ;  /* 0x000400107e007388 */ /* 0x0001e80000000c00 */
[----:B--2---:R0:W-:Y:S01]  /*0ad0*/  STS.128 [R126+0x600], R20 ;  /* 0x000600147e007388 */ /* 0x0041e20000000c00 */
[----:B------:R-:W-:-:S03]  /*0ae0*/  NOP ;  /* 0x0000000000007918 */ /* 0x000fc60000000000 */
[----:B------:R0:W1:Y:S04]  /*0af0*/  LDS.128 R64, [R125] ;  /* 0x000000007d407984 */ /* 0x0000680000000c00 */
[----:B------:R0:W2:Y:S04]  /*0b00*/  LDS.128 R60, [R125+0x10] ;  /* 0x000010007d3c7984 */ /* 0x0000a80000000c00 */
[----:B------:R0:W3:Y:S04]  /*0b10*/  LDS.128 R56, [R125+0x20] ;  /* 0x000020007d387984 */ /* 0x0000e80000000c00 */
[----:B------:R0:W4:Y:S01]  /*0b20*/  LDS.128 R52, [R125+0x30] ;  /* 0x000030007d347984 */ /* 0x0001220000000c00 */
        /* <DEDUP_REMOVED lines=31> */
.L_x_9567:
[----:B------:R-:W-:Y:S05]  /*0d20*/  BSYNC.RECONVERGENT B0 ;  /* 0x0000000000007941 */ /* 0x000fea0003800200 */
.L_x_9566:
        /* <DEDUP_REMOVED lines=34> */
.L_x_9569:
[----:B------:R-:W-:Y:S05]  /*0f50*/  BSYNC.RECONVERGENT B0 ;  /* 0x0000000000007941 */ /* 0x000fea0003800200 */
.L_x_9568:
        /* <DEDUP_REMOVED lines=34> */
.L_x_9571:
[----:B------:R-:W-:Y:S05]  /*1180*/  BSYNC.RECONVERGENT B0 ;  /* 0x0000000000007941 */ /* 0x000fea0003800200 */
.L_x_9570:
        /* <DEDUP_REMOVED lines=34> */
.L_x_9573:
[----:B------:R-:W-:Y:S05]  /*13b0*/  BSYNC.RECONVERGENT B0 ;  /* 0x0000000000007941 */ /* 0x000fea0003800200 */
.L_x_9572:
        /* <DEDUP_REMOVED lines=34> */
.L_x_9575:
[----:B------:R-:W-:Y:S05]  /*15e0*/  BSYNC.RECONVERGENT B0 ;  /* 0x0000000000007941 */ /* 0x000fea0003800200 */
.L_x_9574:
[----:B------:R-:W-:Y:S01]  /*15f0*/  UIADD3 UR7, UPT, UPT, UR16, -0x1, URZ ;  /* 0xffffffff10077890 */ /* 0x000fe2000fffe0ff */
[----:B------:R-:W-:Y:S01]  /*1600*/  BSSY.RECONVERGENT B0, `(.L_x_9576) ;  /* 0x0000024000007945 */ /* 0x000fe20003800200 */
[----:B------:R-:W-:Y:S01]  /*1610*/  FADD.FTZ R111, R4, UR6 ;  /* 0x00000006046f7e21 */ /* 0x000fe20008010000 */
[----:B------:R-:W-:Y:S01]  /*1620*/  FSETP.GTU.FTZ.AND P4, PT, R113, 20, PT ;  /* 0x41a000007100780b */ /* 0x000fe20003f9c000 */
[----:B------:R-:W-:Y:S01]  /*1630*/  FADD.FTZ R114, R11, UR6 ;  /* 0x000000060b727e21 */ /* 0x000fe20008010000 */
[----:B-1----:R-:W-:Y:S01]  /*1640*/  FFMA.FTZ R4, R48, R64, R135 ;  /* 0x0000004030047223 */ /* 0x002fe20000010087 */
        /* <DEDUP_REMOVED lines=31> */
.L_x_9577:
[----:B------:R-:W-:Y:S05]  /*1840*/  BSYNC.RECONVERGENT B0 ;  /* 0x0000000000007941 */ /* 0x000fea0003800200 */
.L_x_9576:
        /* <DEDUP_REMOVED lines=39> */
.L_x_9579:
[----:B------:R-:W-:Y:S05]  /*1ac0*/  BSYNC.RECONVERGENT B0 ;  /* 0x0000000000007941 */ /* 0x000fea0003800200 */
.L_x_9578:
[----:B------:R-:W-:Y:S01]  /*1ad0*/  FFMA.FTZ R3, R51, R67, R4 ;  /* 0x0000004333037223 */ /* 0x000fe20000010004 */
[----:B------:R-:W-:Y:S01]  /*1ae0*/  BSSY.RECONVERGENT B0, `(.L_x_9580) ;  /* 0x0000025000007945 */ /* 0x000fe20003800200 */
[----:B------:R-:W-:Y:S01]  /*1af0*/  HFMA2 R31, -RZ, RZ, 0, 0 ;  /* 0x00000000ff1f7431 */ /* 0x000fe200000001ff */
[----:B------:R-:W-:Y:S02]  /*1b00*/  FSETP.GTU.FTZ.AND P0, PT, R111, 20, PT ;  /* 0x41a000006f00780b */ /* 0x000fe40003f1c000 */
[----:B------:R-:W-:Y:S02]  /*1b10*/  CS2R R32, SRZ ;  /* 0x0000000000207805 */ /* 0x000fe4000001ff00 */
[----:B------:R-:W-:Y:S01]  /*1b20*/  MOV R34, RZ ;  /* 0x000000ff00227202 */ /* 0x000fe20000000f00 */
[----:B--2---:R-:W-:Y:S01]  /*1b30*/  FFMA.FTZ R4, R44, R60, R3 ;  /* 0x0000003c2c047223 */ /* 0x004fe20000010003 */
[----:B------:R-:W-:Y:S07]  /*1b40*/  @P1 BRA `(.L_x_9581) ;  /* 0x0000000000781947 */ /* 0x000fee0003800000 */
        /* <DEDUP_REMOVED lines=30> */
.L_x_9581:
[----:B------:R-:W-:Y:S05]  /*1d30*/  BSYNC.RECONVERGENT B0 ;  /* 0x0000000000007941 */ /* 0x000fea0003800200 */
.L_x_9580:
        /* <DEDUP_REMOVED lines=38> */
.L_x_9583:
[----:B------:R-:W-:Y:S05]  /*1fa0*/  BSYNC.RECONVERGENT B0 ;  /* 0x0000000000007941 */ /* 0x000fea0003800200 */
.L_x_9582:
[----:B------:R-:W-:Y:S01]  /*1fb0*/  FFMA.FTZ R3, R47, R63, R4 ;  /* 0x0000003f2f037223 */ /* 0x000fe20000010004 */
[----:B------:R-:W-:Y:S01]  /*1fc0*/  BSSY.RECONVERGENT B0, `(.L_x_9584) ;  /* 0x0000025000007945 */ /* 0x000fe20003800200 */
[----:B0-----:R-:W-:Y:S01]  /*1fd0*/  HFMA2 R23, -RZ, RZ, 0, 0 ;  /* 0x00000000ff177431 */ /* 0x001fe200000001ff */
        /* <DEDUP_REMOVED lines=35> */
.L_x_9585:
[----:B------:R-:W-:Y:S05]  /*2210*/  BSYNC.RECONVERGENT B0 ;  /* 0x0000000000007941 */ /* 0x000fea0003800200 */
.L_x_9584:
[----:B------:R-:W-:Y:S01]  /*2220*/  FFMA.FTZ R3, R41, R57, R4 ;  /* 0x0000003929037223 */ /* 0x000fe20000010004 */
[----:B------:R-:W-:Y:S01]  /*2230*/  BSSY.RECONVERGENT B0, `(.L_x_9586) ;  /* 0x0000025000007945 */ /* 0x000fe20003800200 */
[----:B------:R-:W-:Y:S02]  /*2240*/  FSETP.GTU.FTZ.AND P3, PT, R110, 20, PT ;  /* 0x41a000006e00780b */ /* 0x000fe40003f7c000 */
[----:B------:R-:W-:Y:S02]  /*2250*/  CS2R R20, SRZ ;  /* 0x0000000000147805 */ /* 0x000fe4000001ff00 */
[----:B------:R-:W-:Y:S01]  /*2260*/  MOV R22, RZ ;  /* 0x000000ff00167202 */ /* 0x000fe20000000f00 */
[----:B-----5:R-:W-:Y:S01]  /*2270*/  FMUL.FTZ R16, R64, R134 ;  /* 0x0000008640107220 */ /* 0x020fe20000410000 */
        /* <DEDUP_REMOVED lines=32> */
.L_x_9587:
[----:B------:R-:W-:Y:S05]  /*2480*/  BSYNC.RECONVERGENT B0 ;  /* 0x0000000000007941 */ /* 0x000fea0003800200 */
.L_x_9586:
        /* <DEDUP_REMOVED lines=32> */
.L_x_9589:
[----:B------:R-:W-:Y:S05]  /*2690*/  BSYNC.RECONVERGENT B0 ;  /* 0x0000000000007941 */ /* 0x000fea0003800200 */
.L_x_9588:
        /* <DEDUP_REMOVED lines=32> */
.L_x_9591:
[----:B------:R-:W-:Y:S05]  /*28a0*/  BSYNC.RECONVERGENT B0 ;  /* 0x0000000000007941 */ /* 0x000fea0003800200 */
.L_x_9590:
        /* <DEDUP_REMOVED lines=32> */
.L_x_9593:
[----:B------:R-:W-:Y:S05]  /*2ab0*/  BSYNC.RECONVERGENT B0 ;  /* 0x0000000000007941 */ /* 0x000fea0003800200 */
.L_x_9592:
        /* <DEDUP_REMOVED lines=32> */
.L_x_9595:
[----:B------:R-:W-:Y:S05]  /*2cc0*/  BSYNC.RECONVERGENT B0 ;  /* 0x0000000000007941 */ /* 0x000fea0003800200 */
.L_x_9594:
        /* <DEDUP_REMOVED lines=32> */
.L_x_9597:
[----:B------:R-:W-:Y:S05]  /*2ed0*/  BSYNC.RECONVERGENT B0 ;  /* 0x0000000000007941 */ /* 0x000fea0003800200 */
.L_x_9596:
[----:B------:R-:W0:Y:S01]  /*2ee0*/  LDCU UR26, c[0x0][0x38c] ;  /* 0x00007180ff1a77ac */ /* 0x000e220008000800 */
[----:B------:R-:W-:Y:S01]  /*2ef0*/  FFMA.FTZ R3, R43, R59, R4 ;  /* 0x0000003b2b037223 */ /* 0x000fe20000010004 */
[-C--:B------:R-:W-:Y:S01]  /*2f00*/  FMUL.FTZ R17, R65, R134.reuse ;  /* 0x0000008641117220 */ /* 0x080fe20000410000 */
[-C--:B------:R-:W-:Y:S01]  /*2f10*/  FMUL.FTZ R18, R66, R134.reuse ;  /* 0x0000008642127220 */ /* 0x080fe20000410000 */
[----:B------:R-:W-:Y:S01]  /*2f20*/  FMUL.FTZ R19, R67, R134 ;  /* 0x0000008643137220 */ /* 0x000fe20000410000 */
[----:B----4-:R-:W-:Y:S01]  /*2f30*/  FFMA.FTZ R0, R36, R52, R3 ;  /* 0x0000003424007223 */ /* 0x010fe20000010003 */
        /* <DEDUP_REMOVED lines=63> */
.L_x_9632:
        /* <DEDUP_REMOVED lines=25> */
[C---:B--2---:R-:W-:Y:S01]  /*34c0*/  FMUL.FTZ R58, R75.reuse, R123 ;  /* 0x0000007b4b3a7220 */ /* 0x044fe20000410000 */
[CC--:B0-----:R-:W-:Y:S01]  /*34d0*/  FMUL.FTZ R55, R75.reuse, R121.reuse ;  /* 0x000000794b377220 */ /* 0x0c1fe20000410000 */
[C---:B----4-:R-:W-:Y:S01]  /*34e0*/  FMUL.FTZ R62, R75.reuse, R124 ;  /* 0x0000007c4b3e7220 */ /* 0x050fe20000410000 */
[----:B-1----:R-:W-:Y:S01]  /*34f0*/  FMUL.FTZ R56, R75, R122 ;  /* 0x0000007a4b387220 */ /* 0x002fe20000410000 */
[----:B------:R-:W-:Y:S01]  /*3500*/  FMUL.RZ R64, R58, 0.15915493667125701904 ;  /* 0x3e22f9833a407820 */ /* 0x000fe2000040c000 */
[----:B------:R-:W-:Y:S01]  /*3510*/  FMUL.FTZ R58, R74, 1.4426950216293334961 ;  /* 0x3fb8aa3b4a3a7820 */ /* 0x000fe20000410000 */
[----:B------:R-:W-:Y:S01]  /*3520*/  FMUL.RZ R66, R55, 0.15915493667125701904 ;  /* 0x3e22f98337427820 */ /* 0x000fe2000040c000 */
[----:B------:R-:W-:Y:S01]  /*3530*/  FMUL.RZ R62, R62, 0.15915493667125701904 ;  /* 0x3e22f9833e3e7820 */ /* 0x000fe2000040c000 */
[----:B------:R-:W-:Y:S01]  /*3540*/  MUFU.SIN R65, R64 ;  /* 0x0000004000417308 */ /* 0x000fe20000000400 */
[C---:B------:R-:W-:Y:S01]  /*3550*/  FMUL.FTZ R54, R58.reuse, R124 ;  /* 0x0000007c3a367220 */ /* 0x040fe20000410000 */
[C---:B------:R-:W-:Y:S01]  /*3560*/  FMUL.FTZ R55, R58.reuse, R121 ;  /* 0x000000793a377220 */ /* 0x040fe20000410000 */
[----:B------:R-:W-:-:S05]  /*3570*/  FMUL.FTZ R59, R58, R123 ;  /* 0x0000007b3a3b7220 */ /* 0x000fca0000410000 */
[----:B------:R0:W-:Y:S08]  /*3580*/  MUFU.EX2 R200, R54 ;  /* 0x0000003600c87308 */ /* 0x0001f00000000800 */
        /* <DEDUP_REMOVED lines=11> */
[----:B--2---:R-:W-:Y:S01]  /*3640*/  FMUL.FTZ R54, R75, R118 ;  /* 0x000000764b367220 */ /* 0x004fe20000410000 */
[C---:B-1----:R-:W-:Y:S01]  /*3650*/  FMUL.FTZ R199, R198.reuse, R199 ;  /* 0x000000c7c6c77220 */ /* 0x042fe20000410000 */
[----:B------:R-:W-:-:S05]  /*3660*/  FMUL.FTZ R198, R198, R57 ;  /* 0x00000039c6c67220 */ /* 0x000fca0000410000 */
[----:B------:R1:W-:Y:S01]  /*3670*/  MUFU.COS R61, R64 ;  /* 0x00000040003d7308 */ /* 0x0003e20000000000 */
[----:B0-----:R-:W-:-:S07]  /*3680*/  FMUL.FTZ R55, R75, R115 ;  /* 0x000000734b377220 */ /* 0x001fce0000410000 */
[----:B------:R-:W-:Y:S01]  /*3690*/  MUFU.SIN R67, R76 ;  /* 0x0000004c00437308 */ /* 0x000fe20000000400 */
[----:B-1----:R-:W-:Y:S01]  /*36a0*/  FMUL.RZ R64, R56, 0.15915493667125701904 ;  /* 0x3e22f98338407820 */ /* 0x002fe2000040c000 */
[----:B------:R-:W-:-:S06]  /*36b0*/  FMUL.FTZ R56, R58, R122 ;  /* 0x0000007a3a387220 */ /* 0x000fcc0000410000 */
        /* <DEDUP_REMOVED lines=8> */
[----:B0-----:R-:W-:-:S07]  /*3740*/  FMUL.FTZ R62, R75, R117 ;  /* 0x000000754b3e7220 */ /* 0x001fce0000410000 */
[----:B------:R0:W1:Y:S01]  /*3750*/  MUFU.COS R193, R66 ;  /* 0x0000004200c17308 */ /* 0x0000620000000000 */
[C---:B--2---:R-:W-:Y:S01]  /*3760*/  FMUL.FTZ R201, R200.reuse, R201 ;  /* 0x000000c9c8c97220 */ /* 0x044fe20000410000 */
[----:B------:R-:W-:-:S06]  /*3770*/  FMUL.FTZ R200, R200, R63 ;  /* 0x0000003fc8c87220 */ /* 0x000fcc0000410000 */
[----:B------:R-:W2:Y:S01]  /*3780*/  MUFU.EX2 R60, R59 ;  /* 0x0000003b003c7308 */ /* 0x000ea20000000800 */
[----:B0-----:R-:W-:Y:S01]  /*3790*/  FMUL.RZ R66, R55, 0.15915493667125701904 ;  /* 0x3e22f98337427820 */ /* 0x001fe2000040c000 */
[----:B------:R-:W-:-:S06]  /*37a0*/  FMUL.FTZ R55, R58, R115 ;  /* 0x000000733a377220 */ /* 0x000fcc0000410000 */
[----:B------:R-:W-:Y:S01]  /*37b0*/  MUFU.SIN R59, R64 ;  /* 0x00000040003b7308 */ /* 0x000fe20000000400 */
[C---:B-1----:R-:W-:Y:S01]  /*37c0*/  FMUL.FTZ R193, R192.reuse, R193 ;  /* 0x000000c1c0c17220 */ /* 0x042fe20000410000 */
[----:B------:R-:W-:-:S06]  /*37d0*/  FMUL.FTZ R192, R192, R77 ;  /* 0x0000004dc0c07220 */ /* 0x000fcc0000410000 */
[----:B------:R0:W-:Y:S01]  /*37e0*/  MUFU.COS R197, R64 ;  /* 0x0000004000c57308 */ /* 0x0001e20000000000 */
[----:B--2---:R-:W-:-:S07]  /*37f0*/  FMUL.FTZ R65, R60, R65 ;  /* 0x000000413c417220 */ /* 0x004fce0000410000 */
[----:B------:R1:W-:Y:S01]  /*3800*/  MUFU.EX2 R188, R54 ;  /* 0x0000003600bc7308 */ /* 0x0003e20000000800 */
[----:B0-----:R-:W-:Y:S01]  /*3810*/  FMUL.RZ R64, R62, 0.15915493667125701904 ;  /* 0x3e22f9833e407820 */ /* 0x001fe2000040c000 */
[----:B------:R-:W-:-:S06]  /*3820*/  FMUL.FTZ R62, R58, R117 ;  /* 0x000000753a3e7220 */ /* 0x000fcc0000410000 */
[----:B------:R0:W-:Y:S01]  /*3830*/  MUFU.EX2 R186, R55 ;  /* 0x0000003700ba7308 */ /* 0x0001e20000000800 */
[----:B-1----:R-:W-:-:S07]  /*3840*/  FMUL.FTZ R54, R75, R113 ;  /* 0x000000714b367220 */ /* 0x002fce0000410000 */
[----:B------:R-:W-:Y:S01]  /*3850*/  MUFU.SIN R137, R64 ;  /* 0x0000004000897308 */ /* 0x000fe20000000400 */
[----:B0-----:R-:W-:-:S04]  /*3860*/  FMUL.FTZ R55, R75, R114 ;  /* 0x000000724b377220 */ /* 0x001fc80000410000 */
[----:B------:R-:W-:Y:S01]  /*3870*/  FMUL.RZ R142, R55, 0.15915493667125701904 ;  /* 0x3e22f983378e7820 */ /* 0x000fe2000040c000 */
[----:B------:R-:W-:Y:S02]  /*3880*/  FMUL.FTZ R55, R58, R114 ;  /* 0x000000723a377220 */ /* 0x000fe40000410000 */
[----:B------:R0:W-:Y:S08]  /*3890*/  MUFU.COS R191, R64 ;  /* 0x0000004000bf7308 */ /* 0x0001f00000000000 */
[----:B------:R-:W-:Y:S01]  /*38a0*/  MUFU.SIN R143, R76 ;  /* 0x0000004c008f7308 */ /* 0x000fe20000000400 */
[----:B0-----:R-:W-:-:S04]  /*38b0*/  FMUL.FTZ R64, R75, R116 ;  /* 0x000000744b407220 */ /* 0x001fc80000410000 */
[----:B------:R-:W-:Y:S01]  /*38c0*/  FMUL.RZ R136, R64, 0.15915493667125701904 ;  /* 0x3e22f98340887820 */ /* 0x000fe2000040c000 */
[----:B------:R-:W-:Y:S02]  /*38d0*/  FMUL.FTZ R64, R58, R116 ;  /* 0x000000743a407220 */ /* 0x000fe40000410000 */
[----:B------:R0:W1:Y:S08]  /*38e0*/  MUFU.COS R189, R76 ;  /* 0x0000004c00bd7308 */ /* 0x0000700000000000 */
[----:B------:R-:W-:Y:S01]  /*38f0*/  MUFU.SIN R145, R66 ;  /* 0x0000004200917308 */ /* 0x000fe20000000400 */
[----:B0-----:R-:W-:Y:S01]  /*3900*/  FMUL.RZ R76, R54, 0.15915493667125701904 ;  /* 0x3e22f983364c7820 */ /* 0x001fe2000040c000 */
[----:B------:R-:W-:-:S06]  /*3910*/  FMUL.FTZ R54, R58, R113 ;  /* 0x000000713a367220 */ /* 0x000fcc0000410000 */
[----:B------:R0:W2:Y:S01]  /*3920*/  MUFU.COS R187, R66 ;  /* 0x0000004200bb7308 */ /* 0x0000a20000000000 */
[C---:B-1----:R-:W-:Y:S01]  /*3930*/  FMUL.FTZ R189, R188.reuse, R189 ;  /* 0x000000bdbcbd7220 */ /* 0x042fe20000410000 */
[----:B------:R-:W-:-:S06]  /*3940*/  FMUL.FTZ R188, R188, R143 ;  /* 0x0000008fbcbc7220 */ /* 0x000fcc0000410000 */
[----:B------:R1:W-:Y:S01]  /*3950*/  MUFU.EX2 R182, R54 ;  /* 0x0000003600b67308 */ /* 0x0003e20000000800 */
[----:B0-----:R-:W-:-:S04]  /*3960*/  FMUL.FTZ R66, R75, R111 ;  /* 0x0000006f4b427220 */ /* 0x001fc80000410000 */
[----:B------:R-:W-:Y:S01]  /*3970*/  FMUL.RZ R144, R66, 0.15915493667125701904 ;  /* 0x3e22f98342907820 */ /* 0x000fe2000040c000 */
[----:B------:R-:W-:Y:S02]  /*3980*/  FMUL.FTZ R66, R58, R111 ;  /* 0x0000006f3a427220 */ /* 0x000fe40000410000 */
[----:B------:R0:W-:Y:S01]  /*3990*/  MUFU.EX2 R180, R55 ;  /* 0x0000003700b47308 */ /* 0x0001e20000000800 */
[----:B-1----:R-:W-:Y:S01]  /*39a0*/  FMUL.FTZ R54, R75, R112 ;  /* 0x000000704b367220 */ /* 0x002fe20000410000 */
[C---:B--2---:R-:W-:Y:S01]  /*39b0*/  FMUL.FTZ R187, R186.reuse, R187 ;  /* 0x000000bbbabb7220 */ /* 0x044fe20000410000 */
[----:B------:R-:W-:Y:S02]  /*39c0*/  FMUL.FTZ R186, R186, R145 ;  /* 0x00000091baba7220 */ /* 0x000fe40000410000 */
        /* <DEDUP_REMOVED lines=8> */
[----:B------:R0:W-:Y:S01]  /*3a50*/  MUFU.COS R185, R136 ;  /* 0x0000008800b97308 */ /* 0x0001e20000000000 */
[-C--:B------:R-:W-:Y:S01]  /*3a60*/  FMUL.FTZ R171, R0, R55.reuse ;  /* 0x0000003700ab7220 */ /* 0x080fe20000410000 */
[----:B------:R-:W-:Y:S01]  /*3a70*/  FMUL.RZ R52, R2, 0.15915493667125701904 ;  /* 0x3e22f98302347820 */ /* 0x000fe2000040c000 */
[----:B------:R-:W-:Y:S01]  /*3a80*/  MOV R2, UR7 ;  /* 0x0000000700027c02 */ /* 0x000fe20008000f00 */
[-C--:B------:R-:W-:Y:S01]  /*3a90*/  FMUL.FTZ R170, R108, R55.reuse ;  /* 0x000000376caa7220 */ /* 0x080fe20000410000 */
[-C--:B------:R-:W-:Y:S01]  /*3aa0*/  FMUL.FTZ R169, R107, R55.reuse ;  /* 0x000000376ba97220 */ /* 0x080fe20000410000 */
[----:B------:R-:W-:Y:S01]  /*3ab0*/  FMUL.FTZ R168, R106, R55 ;  /* 0x000000376aa87220 */ /* 0x000fe20000410000 */
        /* <DEDUP_REMOVED lines=18> */
[----:B0-----:R-:W-:Y:S01]  /*3be0*/  FMUL.FTZ R76, R58, R112 ;  /* 0x000000703a4c7220 */ /* 0x001fe20000410000 */
[----:B------:R-:W-:Y:S01]  /*3bf0*/  FMUL.FTZ R156, R94, R55 ;  /* 0x000000375e9c7220 */ /* 0x000fe20000410000 */
[-C--:B------:R-:W-:Y:S01]  /*3c00*/  FMUL.FTZ R152, R106, -R3.reuse ;  /* 0x800000036a987220 */ /* 0x080fe20000410000 */
[-C--:B------:R-:W-:Y:S01]  /*3c10*/  FMUL.FTZ R150, R104, -R3.reuse ;  /* 0x8000000368967220 */ /* 0x080fe20000410000 */
[-C--:B------:R-:W-:Y:S01]  /*3c20*/  FMUL.FTZ R148, R102, -R3.reuse ;  /* 0x8000000366947220 */ /* 0x080fe20000410000 */
[-C--:B------:R-:W-:Y:S01]  /*3c30*/  FMUL.FTZ R145, R99, -R3.reuse ;  /* 0x8000000363917220 */ /* 0x080fe20000410000 */
[----:B------:R-:W-:Y:S01]  /*3c40*/  FMUL.FTZ R143, R97, -R3 ;  /* 0x80000003618f7220 */ /* 0x000fe20000410000 */
[----:B------:R0:W2:Y:S01]  /*3c50*/  MUFU.COS R181, R142 ;  /* 0x0000008e00b57308 */ /* 0x0000a20000000000 */
[C---:B-1----:R-:W-:Y:S01]  /*3c60*/  FMUL.FTZ R183, R182.reuse, R183 ;  /* 0x000000b7b6b77220 */ /* 0x042fe20000410000 */
[----:B------:R-:W-:Y:S01]  /*3c70*/  FMUL.FTZ R182, R182, R149 ;  /* 0x00000095b6b67220 */ /* 0x000fe20000410000 */
[----:B------:R-:W-:-:S05]  /*3c80*/  FMUL.FTZ R149, R103, -R3 ;  /* 0x8000000367957220 */ /* 0x000fca0000410000 */
[----:B------:R-:W1:Y:S01]  /*3c90*/  MUFU.EX2 R64, R64 ;  /* 0x0000004000407308 */ /* 0x000e620000000800 */
[----:B0-----:R-:W-:Y:S01]  /*3ca0*/  FMUL.FTZ R142, R58, R110 ;  /* 0x0000006e3a8e7220 */ /* 0x001fe20000410000 */
[----:B------:R-:W-:-:S04]  /*3cb0*/  FMUL.FTZ R58, R75, R109 ;  /* 0x0000006d4b3a7220 */ /* 0x000fc80000410000 */
[----:B------:R-:W-:Y:S02]  /*3cc0*/  FMUL.RZ R58, R58, 0.15915493667125701904 ;  /* 0x3e22f9833a3a7820 */ /* 0x000fe4000040c000 */
[----:B------:R-:W0:Y:S01]  /*3cd0*/  MUFU.EX2 R62, R62 ;  /* 0x0000003e003e7308 */ /* 0x000e220000000800 */
[C---:B--2---:R-:W-:Y:S01]  /*3ce0*/  FMUL.FTZ R181, R180.reuse, R181 ;  /* 0x000000b5b4b57220 */ /* 0x044fe20000410000 */
[----:B------:R-:W-:Y:S01]  /*3cf0*/  FMUL.FTZ R180, R180, R151 ;  /* 0x00000097b4b47220 */ /* 0x000fe20000410000 */
[----:B------:R-:W-:-:S05]  /*3d00*/  FMUL.FTZ R151, R105, -R3 ;  /* 0x8000000369977220 */ /* 0x000fca0000410000 */
[----:B------:R-:W-:Y:S01]  /*3d10*/  MUFU.SIN R153, R144 ;  /* 0x0000009000997308 */ /* 0x000fe20000000400 */
[C---:B-1----:R-:W-:Y:S01]  /*3d20*/  FMUL.FTZ R185, R64.reuse, R185 ;  /* 0x000000b940b97220 */ /* 0x042fe20000410000 */
[----:B------:R-:W-:Y:S01]  /*3d30*/  FMUL.FTZ R184, R64, R147 ;  /* 0x0000009340b87220 */ /* 0x000fe20000410000 */
[----:B------:R-:W-:Y:S01]  /*3d40*/  FMUL.FTZ R64, R60, R61 ;  /* 0x0000003d3c407220 */ /* 0x000fe20000410000 */
[----:B------:R-:W-:-:S04]  /*3d50*/  FMUL.FTZ R147, R101, -R3 ;  /* 0x8000000365937220 */ /* 0x000fc80000410000 */
[----:B------:R-:W1:Y:S01]  /*3d60*/  MUFU.EX2 R66, R66 ;  /* 0x0000004200427308 */ /* 0x000e620000000800 */
[----:B------:R2:W-:Y:S01]  /*3d70*/  STS.64 [R2+0x18f0], R64 ;  /* 0x0018f04002007388 */ /* 0x0005e20000000a00 */
[C---:B0-----:R-:W-:Y:S01]  /*3d80*/  FMUL.FTZ R190, R62.reuse, R137 ;  /* 0x000000893ebe7220 */ /* 0x041fe20000410000 */
[----:B------:R-:W-:Y:S01]  /*3d90*/  FMUL.FTZ R191, R62, R191 ;  /* 0x000000bf3ebf7220 */ /* 0x000fe20000410000 */
[----:B------:R-:W-:-:S04]  /*3da0*/  FMUL.FTZ R137, R95, -R3 ;  /* 0x800000035f897220 */ /* 0x000fc80000410000 */
[----:B------:R-:W-:Y:S08]  /*3db0*/  MUFU.SIN R155, R146 ;  /* 0x00000092009b7308 */ /* 0x000ff00000000400 */
[----:B------:R-:W0:Y:S01]  /*3dc0*/  MUFU.EX2 R76, R76 ;  /* 0x0000004c004c7308 */ /* 0x000e220000000800 */
[----:B-1----:R-:W-:Y:S01]  /*3dd0*/  FMUL.FTZ R178, R66, R153 ;  /* 0x0000009942b27220 */ /* 0x002fe20000410000 */
[----:B------:R-:W-:-:S06]  /*3de0*/  FMUL.FTZ R153, R107, -R3 ;  /* 0x800000036b997220 */ /* 0x000fcc0000410000 */
[----:B------:R-:W-:Y:S08]  /*3df0*/  MUFU.EX2 R136, R136 ;  /* 0x0000008800887308 */ /* 0x000ff00000000800 */
[----:B------:R-:W-:Y:S01]  /*3e00*/  MUFU.EX2 R142, R142 ;  /* 0x0000008e008e7308 */ /* 0x000fe20000000800 */
[----:B0-----:R-:W-:Y:S01]  /*3e10*/  FMUL.FTZ R176, R76, R155 ;  /* 0x0000009b4cb07220 */ /* 0x001fe20000410000 */
[----:B------:R-:W-:-:S06]  /*3e20*/  FMUL.FTZ R155, R0, -R3 ;  /* 0x80000003009b7220 */ /* 0x000fcc0000410000 */
[----:B------:R-:W0:Y:S08]  /*3e30*/  MUFU.SIN R53, R58 ;  /* 0x0000003a00357308 */ /* 0x000e300000000400 */
[----:B------:R-:W1:Y:S08]  /*3e40*/  MUFU.COS R57, R58 ;  /* 0x0000003a00397308 */ /* 0x000e700000000000 */
[----:B------:R-:W3:Y:S01]  /*3e50*/  MUFU.COS R175, R52 ;  /* 0x0000003400af7308 */ /* 0x000ee20000000000 */
[----:B0-----:R-:W-:-:S07]  /*3e60*/  FMUL.FTZ R172, R136, R53 ;  /* 0x0000003588ac7220 */ /* 0x001fce0000410000 */
[----:B------:R-:W0:Y:S01]  /*3e70*/  MUFU.SIN R173, R52 ;  /* 0x0000003400ad7308 */ /* 0x000e220000000400 */
[----:B-1----:R-:W-:Y:S01]  /*3e80*/  FMUL.FTZ R174, R136, R57 ;  /* 0x0000003988ae7220 */ /* 0x002fe20000410000 */
[----:B------:R-:W-:-:S06]  /*3e90*/  FMUL.FTZ R136, R94, -R3 ;  /* 0x800000035e887220 */ /* 0x000fcc0000410000 */
[----:B------:R-:W1:Y:S01]  /*3ea0*/  MUFU.EX2 R56, R56 ;  /* 0x0000003800387308 */ /* 0x000e620000000800 */
[----:B---3--:R-:W-:-:S07]  /*3eb0*/  FMUL.FTZ R175, R142, R175 ;  /* 0x000000af8eaf7220 */ /* 0x008fce0000410000 */
[----:B------:R3:W5:Y:S01]  /*3ec0*/  MUFU.COS R179, R144 ;  /* 0x0000009000b37308 */ /* 0x0007620000000000 */
[----:B0-----:R-:W-:Y:S01]  /*3ed0*/  FMUL.FTZ R173, R142, R173 ;  /* 0x000000ad8ead7220 */ /* 0x001fe20000410000 */
[----:B------:R-:W-:-:S06]  /*3ee0*/  FMUL.FTZ R142, R96, -R3 ;  /* 0x80000003608e7220 */ /* 0x000fcc0000410000 */
[----:B------:R0:W4:Y:S01]  /*3ef0*/  MUFU.COS R177, R146 ;  /* 0x0000009200b17308 */ /* 0x0001220000000000 */
[C---:B-1----:R-:W-:Y:S01]  /*3f00*/  FMUL.FTZ R197, R56.reuse, R197 ;  /* 0x000000c538c57220 */ /* 0x042fe20000410000 */
[----:B------:R-:W-:Y:S01]  /*3f10*/  FMUL.FTZ R196, R56, R59 ;  /* 0x0000003b38c47220 */ /* 0x000fe20000410000 */
[----:B---3--:R-:W-:Y:S01]  /*3f20*/  FMUL.FTZ R144, R98, -R3 ;  /* 0x8000000362907220 */ /* 0x008fe20000410000 */
[----:B-----5:R-:W-:Y:S01]  /*3f30*/  FMUL.FTZ R179, R66, R179 ;  /* 0x000000b342b37220 */ /* 0x020fe20000410000 */
[----:B0-----:R-:W-:Y:S01]  /*3f40*/  FMUL.FTZ R146, R100, -R3 ;  /* 0x8000000364927220 */ /* 0x001fe20000410000 */
        /* <DEDUP_REMOVED lines=13> */
.L_x_9600:
[----:B------:R0:W1:Y:S02]  /*4020*/  LDS.64 R76, [R204+0x28f8] ;  /* 0x0028f800cc4c7984 */ /* 0x0000640000000a00 */
.L_x_9601:
[----:B------:R-:W-:Y:S05]  /*4030*/  BSYNC.RECONVERGENT B0 ;  /* 0x0000000000007941 */ /* 0x000fea0003800200 */
.L_x_9599:
        /* <DEDUP_REMOVED lines=24> */
[-C--:B---3--:R-:W-:Y:S01]  /*41c0*/  FMUL.FTZ R57, R196, R58.reuse ;  /* 0x0000003ac4397220 */ /* 0x088fe20000410000 */
        /* <DEDUP_REMOVED lines=17> */
[-C--:B------:R-:W-:Y:S01]  /*42e0*/  FFMA.FTZ R2, R65, R201.reuse, R2 ;  /* 0x000000c941027223 */ /* 0x080fe20000010002 */
        /* <DEDUP_REMOVED lines=106> */
[C---:B------:R-:W-:Y:S01]  /*4990*/  FFMA.FTZ R2, R174.reuse, R57, -R2 ;  /* 0x00000039ae027223 */ /* 0x040fe20000010802 */
[C---:B------:R-:W-:Y:S01]  /*49a0*/  FMUL.FTZ R62, R173.reuse, R60 ;  /* 0x0000003cad3e7220 */ /* 0x040fe20000410000 */
[----:B------:R-:W-:Y:S01]  /*49b0*/  FFMA.FTZ R58, R174, R3, R59 ;  /* 0x00000003ae3a7223 */ /* 0x000fe2000001003b */
[C---:B------:R-:W-:Y:S01]  /*49c0*/  FMUL.FTZ R61, R173.reuse, R56 ;  /* 0x00000038ad3d7220 */ /* 0x040fe20000410000 */
[----:B------:R-:W-:Y:S01]  /*49d0*/  FMUL.FTZ R57, R173, R2 ;  /* 0x00000002ad397220 */ /* 0x000fe20000410000 */
[----:B------:R-:W-:Y:S01]  /*49e0*/  FFMA.FTZ R59, R175, R56, -R62 ;  /* 0x00000038af3b7223 */ /* 0x000fe2000001083e */
[----:B------:R-:W-:Y:S01]  /*49f0*/  FMUL.FTZ R3, R173, R58 ;  /* 0x0000003aad037220 */ /* 0x000fe20000410000 */
[C---:B------:R-:W-:Y:S01]  /*4a00*/  FFMA.FTZ R61, R175.reuse, R60, R61 ;  /* 0x0000003caf3d7223 */ /* 0x040fe2000001003d */
[C---:B------:R-:W-:Y:S01]  /*4a10*/  FFMA.FTZ R57, R175.reuse, R58, R57 ;  /* 0x0000003aaf397223 */ /* 0x040fe20000010039 */
[----:B------:R-:W-:Y:S01]  /*4a20*/  FADD.FTZ R58, R78, R59 ;  /* 0x0000003b4e3a7221 */ /* 0x000fe20000010000 */
[----:B------:R-:W-:Y:S01]  /*4a30*/  FFMA.FTZ R56, R175, R2, -R3 ;  /* 0x00000002af387223 */ /* 0x000fe20000010803 */
        /* <DEDUP_REMOVED lines=31> */
[-C--:B----4-:R-:W-:Y:S01]  /*4c30*/  FFMA.FTZ R63, R66, R60.reuse, R63 ;  /* 0x0000003c423f7223 */ /* 0x090fe2000001003f */
[----:B------:R-:W-:-:S03]  /*4c40*/  FFMA.FTZ R62, R61, R60, -R62 ;  /* 0x0000003c3d3e7223 */ /* 0x000fc6000001083e */
[----:B------:R-:W-:Y:S01]  /*4c50*/  @P5 FADD.FTZ R202, R202, R63 ;  /* 0x0000003fcaca5221 */ /* 0x000fe20000010000 */
[CC--:B0-----:R-:W-:Y:S01]  /*4c60*/  FMUL.FTZ R60, R66.reuse, R3.reuse ;  /* 0x00000003423c7220 */ /* 0x0c1fe20000410000 */
[----:B------:R-:W-:Y:S01]  /*4c70*/  @P5 FADD.FTZ R67, R67, R62 ;  /* 0x0000003e43435221 */ /* 0x000fe20000010000 */
[C---:B------:R-:W-:Y:S02]  /*4c80*/  FMUL.FTZ R3, R61.reuse, R3 ;  /* 0x000000033d037220 */ /* 0x040fe40000410000 */
[----:B------:R-:W0:Y:S01]  /*4c90*/  SHFL.UP PT, R62, R202, 0x2, RZ ;  /* 0x04400000ca3e7989 */ /* 0x000e2200000e00ff */
[-C--:B-1----:R-:W-:Y:S01]  /*4ca0*/  @P5 FFMA.FTZ R61, R61, R2.reuse, -R60 ;  /* 0x000000023d3d5223 */ /* 0x082fe2000001083c */
[----:B------:R-:W-:Y:S02]  /*4cb0*/  @P5 FFMA.FTZ R66, R66, R2, R3 ;  /* 0x0000000242425223 */ /* 0x000fe40000010003 */
        /* <DEDUP_REMOVED lines=8> */
[CC--:B---3--:R-:W-:Y:S01]  /*4d40*/  FMUL.FTZ R60, R66.reuse, R3.reuse ;  /* 0x00000003423c7220 */ /* 0x0c8fe20000410000 */
        /* <DEDUP_REMOVED lines=36> */
.L_x_9660:
        /* <DEDUP_REMOVED lines=13> */
.L_x_9663:
[----:B------:R-:W-:-:S03]  /*5060*/  UMOV UR26, 0xffffffff ;  /* 0xffffffff001a7882 */ /* 0x000fc60000000000 */
[----:B------:R-:W-:Y:S05]  /*5070*/  BRA.DIV UR26, `(.L_x_9605) ;  /* 0x0000005e1a687947 */ /* 0x000fea000b800000 */
.L_x_9666:
[----:B------:R-:W-:-:S03]  /*5080*/  UMOV UR26, 0xffffffff ;  /* 0xffffffff001a7882 */ /* 0x000fc60000000000 */
[----:B------:R-:W-:Y:S05]  /*5090*/  BRA.DIV UR26, `(.L_x_9606) ;  /* 0x0000005e1a887947 */ /* 0x000fea000b800000 */
.L_x_9669:
[----:B------:R-:W-:-:S03]  /*50a0*/  UMOV UR26, 0xffffffff ;  /* 0xffffffff001a7882 */ /* 0x000fc60000000000 */
[----:B------:R-:W-:Y:S05]  /*50b0*/  BRA.DIV UR26, `(.L_x_9607) ;  /* 0x0000005e1aa87947 */ /* 0x000fea000b800000 */
.L_x_9672:
        /* <DEDUP_REMOVED lines=10> */
.L_x_9682:
        /* <DEDUP_REMOVED lines=23> */
.L_x_9602:
[----:B------:R-:W-:Y:S05]  /*52d0*/  WARPSYNC.ALL ;  /* 0x0000000000007948 */ /* 0x000fea0003800000 */
[C---:B----45:R-:W-:Y:S01]  /*52e0*/  FMUL.FTZ R54, R173.reuse, R136 ;  /* 0x00000088ad367220 */ /* 0x070fe20000410000 */
[-C--:B------:R-:W-:Y:S01]  /*52f0*/  FMUL.FTZ R3, R173, R156.reuse ;  /* 0x0000009cad037220 */ /* 0x080fe20000410000 */
        /* <DEDUP_REMOVED lines=75> */
[C---:B-1----:R-:W-:Y:S01]  /*57b0*/  FMUL.FTZ R53, R65.reuse, R2 ;  /* 0x0000000241357220 */ /* 0x042fe20000410000 */
        /* <DEDUP_REMOVED lines=22> */
[-C--:B------:R-:W-:Y:S01]  /*5920*/  FMUL.FTZ R58, R186, R56.reuse ;  /* 0x00000038ba3a7220 */ /* 0x080fe20000410000 */
[C---:B------:R-:W-:Y:S01]  /*5930*/  FMUL.FTZ R52, R198.reuse, R217 ;  /* 0x000000d9c6347220 */ /* 0x040fe20000410000 */
[----:B------:R-:W-:Y:S01]  /*5940*/  FMUL.FTZ R2, R198, R211 ;  /* 0x000000d3c6027220 */ /* 0x000fe20000410000 */
[----:B------:R-:W-:Y:S01]  /*5950*/  FFMA.FTZ R55, R187, R56, -R3 ;  /* 0x00000038bb377223 */ /* 0x000fe20000010803 */
        /* <DEDUP_REMOVED lines=11> */
[-C--:B------:R-:W-:Y:S01]  /*5a10*/  FMUL.FTZ R57, R194, R59.reuse ;  /* 0x0000003bc2397220 */ /* 0x080fe20000410000 */
[----:B------:R-:W-:Y:S01]  /*5a20*/  FFMA.FTZ R59, R195, R59, R54 ;  /* 0x0000003bc33b7223 */ /* 0x000fe20000010036 */
[C---:B------:R-:W-:Y:S01]  /*5a30*/  FFMA.FTZ R231, R197.reuse, R214, -R2 ;  /* 0x000000d6c5e77223 */ /* 0x040fe20000010802 */
[----:B------:R-:W-:Y:S01]  /*5a40*/  FFMA.FTZ R3, R197, R210, R3 ;  /* 0x000000d2c5037223 */ /* 0x000fe20000010003 */
[C---:B------:R-:W-:Y:S01]  /*5a50*/  FMUL.FTZ R2, R188.reuse, R55 ;  /* 0x00000037bc027220 */ /* 0x040fe20000410000 */
[-C--:B------:R-:W-:Y:S01]  /*5a60*/  FMUL.FTZ R56, R188, R53.reuse ;  /* 0x00000035bc387220 */ /* 0x080fe20000410000 */
[----:B------:R-:W-:Y:S01]  /*5a70*/  FADD.FTZ R231, R90, R231 ;  /* 0x000000e75ae77221 */ /* 0x000fe20000010000 */
[----:B------:R-:W-:Y:S01]  /*5a80*/  FADD.FTZ R209, RZ, R3 ;  /* 0x00000003ffd17221 */ /* 0x000fe20000010000 */
[----:B------:R-:W-:Y:S01]  /*5a90*/  FFMA.FTZ R54, R189, R53, R2 ;  /* 0x00000035bd367223 */ /* 0x000fe20000010002 */
[----:B------:R-:W-:Y:S01]  /*5aa0*/  FFMA.FTZ R57, R195, R60, -R57 ;  /* 0x0000003cc3397223 */ /* 0x000fe20000010839 */
[C---:B------:R-:W-:Y:S01]  /*5ab0*/  FMUL.FTZ R52, R194.reuse, R231 ;  /* 0x000000e7c2347220 */ /* 0x040fe20000410000 */
[----:B------:R-:W-:Y:S01]  /*5ac0*/  FMUL.FTZ R2, R194, R209 ;  /* 0x000000d1c2027220 */ /* 0x000fe20000410000 */
[C---:B------:R-:W-:Y:S01]  /*5ad0*/  FMUL.FTZ R60, R196.reuse, R59 ;  /* 0x0000003bc43c7220 */ /* 0x040fe20000410000 */
        /* <DEDUP_REMOVED lines=15> */
[----:B------:R-:W-:Y:S01]  /*5bd0*/  FADD.FTZ R58, R149, R58 ;  /* 0x0000003a953a7221 */ /* 0x000fe20000010000 */
[----:B------:R-:W-:Y:S01]  /*5be0*/  FFMA.FTZ R57, R199, R57, -R60 ;  /* 0x00000039c7397223 */ /* 0x000fe2000001083c */
[----:B------:R-:W-:Y:S01]  /*5bf0*/  FADD.FTZ R219, R88, R219 ;  /* 0x000000db58db7221 */ /* 0x000fe20000010000 */
[----:B------:R-:W-:Y:S01]  /*5c00*/  FADD.FTZ R207, RZ, R3 ;  /* 0x00000003ffcf7221 */ /* 0x000fe20000010000 */
[----:B------:R-:W-:Y:S01]  /*5c10*/  FADD.FTZ R54, R165, R54 ;  /* 0x00000036a5367221 */ /* 0x000fe20000010000 */
[C---:B------:R-:W-:Y:S01]  /*5c20*/  FMUL.FTZ R60, R190.reuse, R58 ;  /* 0x0000003abe3c7220 */ /* 0x040fe20000410000 */
[C---:B------:R-:W-:Y:S01]  /*5c30*/  FMUL.FTZ R52, R190.reuse, R219 ;  /* 0x000000dbbe347220 */ /* 0x040fe20000410000 */
[CC--:B------:R-:W-:Y:S01]  /*5c40*/  FMUL.FTZ R2, R190.reuse, R207.reuse ;  /* 0x000000cfbe027220 */ /* 0x0c0fe20000410000 */
        /* <DEDUP_REMOVED lines=52> */
[----:B------:R-:W-:Y:S01]  /*5f90*/  UISETP.GE.AND UP0, UPT, UR16, UR29, UPT ;  /* 0x0000001d1000728c */ /* 0x000fe2000bf06270 */
[----:B------:R-:W-:Y:S01]  /*5fa0*/  FFMA.FTZ R61, R199, R53, -R60 ;  /* 0x00000035c73d7223 */ /* 0x000fe2000001083c */
[----:B------:R-:W-:Y:S01]  /*5fb0*/  FADD.FTZ R212, RZ, R52 ;  /* 0x00000034ffd47221 */ /* 0x000fe20000010000 */
[----:B------:R-:W-:Y:S01]  /*5fc0*/  FADD.FTZ R228, R83, R2 ;  /* 0x0000000253e47221 */ /* 0x000fe20000010000 */
[----:B------:R-:W-:Y:S01]  /*5fd0*/  FADD.FTZ R59, R170, R59 ;  /* 0x0000003baa3b7221 */ /* 0x000fe20000010000 */
[----:B------:R-:W-:Y:S01]  /*5fe0*/  FADD.FTZ R61, R154, R61 ;  /* 0x0000003d9a3d7221 */ /* 0x000fe20000010000 */
[C---:B------:R-:W-:Y:S01]  /*5ff0*/  FMUL.FTZ R2, R180.reuse, R212 ;  /* 0x000000d4b4027220 */ /* 0x040fe20000410000 */
[-C--:B------:R-:W-:Y:S01]  /*6000*/  FMUL.FTZ R3, R180, R228.reuse ;  /* 0x000000e4b4037220 */ /* 0x080fe20000410000 */
[----:B------:R-:W-:Y:S01]  /*6010*/  PLOP3.LUT P0, PT, PT, PT, UP0, 0x80, 0x8 ;  /* 0x000000000008781c */ /* 0x000fe20003f0f008 */
[C---:B------:R-:W-:Y:S01]  /*6020*/  FMUL.FTZ R60, R200.reuse, R61 ;  /* 0x0000003dc83c7220 */ /* 0x040fe20000410000 */
[C---:B------:R-:W-:Y:S01]  /*6030*/  FFMA.FTZ R229, R181.reuse, R228, -R2 ;  /* 0x000000e4b5e57223 */ /* 0x040fe20000010802 */
[----:B------:R-:W-:Y:S01]  /*6040*/  FFMA.FTZ R3, R181, R212, R3 ;  /* 0x000000d4b5037223 */ /* 0x000fe20000010003 */
[----:B------:R-:W-:Y:S01]  /*6050*/  ISETP.NE.OR P0, PT, R129, RZ, P0 ;  /* 0x000000ff8100720c */ /* 0x000fe20000705670 */
[----:B------:R-:W-:Y:S01]  /*6060*/  FMUL.FTZ R64, R200, R59 ;  /* 0x0000003bc8407220 */ /* 0x000fe20000410000 */
[----:B------:R-:W-:Y:S01]  /*6070*/  FADD.FTZ R229, R82, R229 ;  /* 0x000000e552e57221 */ /* 0x000fe20000010000 */
[----:B------:R-:W-:Y:S01]  /*6080*/  FADD.FTZ R215, RZ, R3 ;  /* 0x00000003ffd77221 */ /* 0x000fe20000010000 */
[----:B------:R-:W-:Y:S01]  /*6090*/  HFMA2 R52, -RZ, RZ, 1.875, 0 ;  /* 0x3f800000ff347431 */ /* 0x000fe200000001ff */
[----:B------:R-:W-:Y:S01]  /*60a0*/  ISETP.GT.U32.AND P2, PT, R132, 0x1f, PT ;  /* 0x0000001f8400780c */ /* 0x000fe20003f44070 */
[C---:B------:R-:W-:Y:S01]  /*60b0*/  FMUL.FTZ R58, R178.reuse, R229 ;  /* 0x000000e5b23a7220 */ /* 0x040fe20000410000 */
[----:B------:R-:W-:Y:S01]  /*60c0*/  FMUL.FTZ R2, R178, R215 ;  /* 0x000000d7b2027220 */ /* 0x000fe20000410000 */
[----:B------:R-:W-:Y:S01]  /*60d0*/  ULEA UR26, UR7, UR28, 0x4 ;  /* 0x0000001c071a7291 */ /* 0x000fe2000f8e20ff */
[----:B------:R-:W-:Y:S01]  /*60e0*/  FFMA.FTZ R62, R201, R59, R60 ;  /* 0x0000003bc93e7223 */ /* 0x000fe2000001003c */
[C---:B------:R-:W-:Y:S01]  /*60f0*/  FFMA.FTZ R58, R179.reuse, R215, R58 ;  /* 0x000000d7b33a7223 */ /* 0x040fe2000001003a */
[----:B------:R-:W-:Y:S01]  /*6100*/  FFMA.FTZ R2, R179, R229, -R2 ;  /* 0x000000e5b3027223 */ /* 0x000fe20000010802 */
[----:B------:R-:W-:Y:S01]  /*6110*/  FFMA.FTZ R64, R201, R61, -R64 ;  /* 0x0000003dc9407223 */ /* 0x000fe20000010840 */
[C---:B------:R-:W-:Y:S01]  /*6120*/  FMUL.FTZ R60, R200.reuse, R56 ;  /* 0x00000038c83c7220 */ /* 0x040fe20000410000 */
[----:B------:R-:W-:Y:S01]  /*6130*/  FADD.FTZ R226, RZ, R58 ;  /* 0x0000003affe27221 */ /* 0x000fe20000010000 */
[----:B------:R-:W-:Y:S01]  /*6140*/  FADD.FTZ R222, R81, R2 ;  /* 0x0000000251de7221 */ /* 0x000fe20000010000 */
[-C--:B------:R-:W-:Y:S01]  /*6150*/  FMUL.FTZ R58, R200, R57.reuse ;  /* 0x00000039c83a7220 */ /* 0x080fe20000410000 */
[----:B------:R-:W-:Y:S01]  /*6160*/  CS2R R54, SRZ ;  /* 0x0000000000367805 */ /* 0x000fe2000001ff00 */
[C---:B------:R-:W-:Y:S01]  /*6170*/  FMUL.FTZ R2, R176.reuse, R226 ;  /* 0x000000e2b0027220 */ /* 0x040fe20000410000 */
[----:B------:R-:W-:Y:S01]  /*6180*/  FMUL.FTZ R3, R176, R222 ;  /* 0x000000deb0037220 */ /* 0x000fe20000410000 */
[----:B------:R-:W-:Y:S01]  /*6190*/  MOV R53, RZ ;  /* 0x000000ff00357202 */ /* 0x000fe20000000f00 */
        /* <DEDUP_REMOVED lines=42> */
.L_x_9687:
        /* <DEDUP_REMOVED lines=13> */
.L_x_9612:
[----:B------:R-:W-:Y:S05]  /*6510*/  BSYNC.RECONVERGENT B0 ;  /* 0x0000000000007941 */ /* 0x000fea0003800200 */
.L_x_9611:
[----:B------:R-:W-:-:S03]  /*6520*/  UMOV UR31, 0xffffffff ;  /* 0xffffffff001f7882 */ /* 0x000fc60000000000 */
[----:B------:R-:W-:Y:S05]  /*6530*/  BRA.DIV UR31, `(.L_x_9613) ;  /* 0x0000004e1fd87947 */ /* 0x000fea000b800000 */
[----:B---3--:R3:W1:Y:S04]  /*6540*/  SHFL.DOWN PT, R2, R67, 0x2, 0x1f ;  /* 0x08401f0043027f89 */ /* 0x00866800000e0000 */
[----:B----4-:R3:W4:Y:S04]  /*6550*/  SHFL.DOWN PT, R3, R66, 0x2, 0x1f ;  /* 0x08401f0042037f89 */ /* 0x01072800000e0000 */
[----:B0-----:R3:W0:Y:S04]  /*6560*/  SHFL.DOWN PT, R62, R65, 0x2, 0x1f ;  /* 0x08401f00413e7f89 */ /* 0x00162800000e0000 */
[----:B------:R3:W0:Y:S02]  /*6570*/  SHFL.DOWN PT, R60, R61, 0x2, 0x1f ;  /* 0x08401f003d3c7f89 */ /* 0x00062400000e0000 */
.L_x_9693:
        /* <DEDUP_REMOVED lines=13> */
.L_x_9615:
[----:B------:R-:W-:Y:S05]  /*6650*/  BSYNC.RECONVERGENT B0 ;  /* 0x0000000000007941 */ /* 0x000fea0003800200 */
.L_x_9614:
[----:B------:R-:W-:-:S03]  /*6660*/  UMOV UR31, 0xffffffff ;  /* 0xffffffff001f7882 */ /* 0x000fc60000000000 */
[----:B------:R-:W-:Y:S05]  /*6670*/  BRA.DIV UR31, `(.L_x_9616) ;  /* 0x0000004e1ff87947 */ /* 0x000fea000b800000 */
[----:B-1----:R1:W1:Y:S04]  /*6680*/  SHFL.DOWN PT, R2, R67, 0x4, 0x1f ;  /* 0x08801f0043027f89 */ /* 0x00226800000e0000 */
[----:B----4-:R4:W1:Y:S04]  /*6690*/  SHFL.DOWN PT, R3, R66, 0x4, 0x1f ;  /* 0x08801f0042037f89 */ /* 0x01086800000e0000 */
[----:B0-----:R4:W0:Y:S04]  /*66a0*/  SHFL.DOWN PT, R62, R65, 0x4, 0x1f ;  /* 0x08801f00413e7f89 */ /* 0x00182800000e0000 */
[----:B------:R4:W0:Y:S02]  /*66b0*/  SHFL.DOWN PT, R60, R61, 0x4, 0x1f ;  /* 0x08801f003d3c7f89 */ /* 0x00082400000e0000 */
.L_x_9699:
        /* <DEDUP_REMOVED lines=13> */
.L_x_9618:
[----:B------:R-:W-:Y:S05]  /*6790*/  BSYNC.RECONVERGENT B0 ;  /* 0x0000000000007941 */ /* 0x000fea0003800200 */
.L_x_9617:
[----:B------:R-:W-:-:S03]  /*67a0*/  UMOV UR31, 0xffffffff ;  /* 0xffffffff001f7882 */ /* 0x000fc60000000000 */
[----:B------:R-:W-:Y:S05]  /*67b0*/  BRA.DIV UR31, `(.L_x_9619) ;  /* 0x000000521f187947 */ /* 0x000fea000b800000 */
[----:B-1----:R1:W1:Y:S04]  /*67c0*/  SHFL.DOWN PT, R2, R67, 0x8, 0x1f ;  /* 0x09001f0043027f89 */ /* 0x00226800000e0000 */
[----:B------:R1:W1:Y:S04]  /*67d0*/  SHFL.DOWN PT, R3, R66, 0x8, 0x1f ;  /* 0x09001f0042037f89 */ /* 0x00026800000e0000 */
[----:B0-----:R0:W0:Y:S04]  /*67e0*/  SHFL.DOWN PT, R62, R65, 0x8, 0x1f ;  /* 0x09001f00413e7f89 */ /* 0x00102800000e0000 */
[----:B------:R0:W0:Y:S02]  /*67f0*/  SHFL.DOWN PT, R60, R61, 0x8, 0x1f ;  /* 0x09001f003d3c7f89 */ /* 0x00002400000e0000 */
.L_x_9705:
        /* <DEDUP_REMOVED lines=13> */
.L_x_9621:
[----:B------:R-:W-:Y:S05]  /*68d0*/  BSYNC.RECONVERGENT B0 ;  /* 0x0000000000007941 */ /* 0x000fea0003800200 */
.L_x_9620:
[----:B------:R-:W-:-:S03]  /*68e0*/  UMOV UR31, 0xffffffff ;  /* 0xffffffff001f7882 */ /* 0x000fc60000000000 */
[----:B------:R-:W-:Y:S05]  /*68f0*/  BRA.DIV UR31, `(.L_x_9622) ;  /* 0x000000521f387947 */ /* 0x000fea000b800000 */
[----:B-1----:R1:W1:Y:S04]  /*6900*/  SHFL.DOWN PT, R2, R67, 0x10, 0x1f ;  /* 0x0a001f0043027f89 */ /* 0x00226800000e0000 */
[----:B------:R1:W1:Y:S04]  /*6910*/  SHFL.DOWN PT, R3, R66, 0x10, 0x1f ;  /* 0x0a001f0042037f89 */ /* 0x00026800000e0000 */
[----:B0-----:R0:W0:Y:S04]  /*6920*/  SHFL.DOWN PT, R62, R65, 0x10, 0x1f ;  /* 0x0a001f00413e7f89 */ /* 0x00102800000e0000 */
[----:B------:R0:W0:Y:S02]  /*6930*/  SHFL.DOWN PT, R60, R61, 0x10, 0x1f ;  /* 0x0a001f003d3c7f89 */ /* 0x00002400000e0000 */
.L_x_9711:
        /* <DEDUP_REMOVED lines=13> */
.L_x_9624:
[----:B------:R-:W-:Y:S05]  /*6a10*/  BSYNC.RECONVERGENT B0 ;  /* 0x0000000000007941 */ /* 0x000fea0003800200 */
.L_x_9623:
        /* <DEDUP_REMOVED lines=10> */
[CC--:B------:R-:W-:Y:S01]  /*6ac0*/  FMUL.FTZ R2, R54.reuse, R236.reuse ;  /* 0x000000ec36027220 */ /* 0x0c0fe20000410000 */
[-C--:B------:R-:W-:Y:S01]  /*6ad0*/  FMUL.FTZ R237, R53, R236.reuse ;  /* 0x000000ec35ed7220 */ /* 0x080fe20000410000 */
[----:B------:R-:W1:Y:S01]  /*6ae0*/  SHFL.DOWN PT, R241, R66, 0x1, 0x1f ;  /* 0x08201f0042f17f89 */ /* 0x000e6200000e0000 */
[-C--:B-----5:R-:W-:Y:S01]  /*6af0*/  FFMA.FTZ R3, R54, R235.reuse, -R3 ;  /* 0x000000eb36037223 */ /* 0x0a0fe20000010803 */
[C---:B------:R-:W-:Y:S01]  /*6b00*/  FMUL.FTZ R236, R52.reuse, R236 ;  /* 0x000000ec34ec7220 */ /* 0x040fe20000410000 */
[-C--:B------:R-:W-:Y:S01]  /*6b10*/  FFMA.FTZ R63, R55, R235.reuse, R2 ;  /* 0x000000eb373f7223 */ /* 0x080fe20000010002 */
[----:B------:R-:W1:Y:S01]  /*6b20*/  SHFL.DOWN PT, R243, R65, 0x1, 0x1f ;  /* 0x08201f0041f37f89 */ /* 0x000e6200000e0000 */
[-C--:B------:R-:W-:Y:S01]  /*6b30*/  FFMA.FTZ R237, R52, R235.reuse, -R237 ;  /* 0x000000eb34ed7223 */ /* 0x080fe200000108ed */
[----:B------:R-:W-:Y:S01]  /*6b40*/  FFMA.FTZ R236, R53, R235, R236 ;  /* 0x000000eb35ec7223 */ /* 0x000fe200000100ec */
[----:B0-----:R-:W-:Y:S01]  /*6b50*/  FADD.FTZ R238, R60, R3 ;  /* 0x000000033cee7221 */ /* 0x001fe20000010000 */
[----:B------:R-:W0:Y:S01]  /*6b60*/  SHFL.IDX PT, R240, R54, RZ, 0x1f ;  /* 0x00001fff36f07589 */ /* 0x000e2200000e0000 */
[----:B--2---:R-:W-:-:S03]  /*6b70*/  FADD.FTZ R235, R242, R63 ;  /* 0x0000003ff2eb7221 */ /* 0x004fc60000010000 */
[----:B------:R-:W2:Y:S01]  /*6b80*/  SHFL.IDX PT, R246, R55, RZ, 0x1f ;  /* 0x00001fff37f67589 */ /* 0x000ea200000e0000 */
[----:B---3--:R-:W-:-:S03]  /*6b90*/  MOV R60, R244 ;  /* 0x000000f4003c7202 */ /* 0x008fc60000000f00 */
[----:B------:R4:W3:Y:S02]  /*6ba0*/  SHFL.DOWN PT, R245, R61, 0x1, 0x1f ;  /* 0x08201f003df57f89 */ /* 0x0008e400000e0000 */
[----:B----4-:R-:W-:-:S07]  /*6bb0*/  MOV R61, R239 ;  /* 0x000000ef003d7202 */ /* 0x010fce0000000f00 */
.L_x_9725:
        /* <DEDUP_REMOVED lines=15> */
.L_x_9627:
[----:B------:R-:W-:Y:S05]  /*6cb0*/  BSYNC.RECONVERGENT B0 ;  /* 0x0000000000007941 */ /* 0x000fea0003800200 */
.L_x_9626:
        /* <DEDUP_REMOVED lines=16> */
.L_x_9609:
[----:B------:R-:W-:Y:S05]  /*6dc0*/  WARPSYNC.ALL ;  /* 0x0000000000007948 */ /* 0x000fea0003800000 */
[----:B------:R-:W-:Y:S01]  /*6dd0*/  BAR.SYNC.DEFER_BLOCKING 0x0 ;  /* 0x0000000000007b1d */ /* 0x000fe20000010000 */
[----:B--2---:R-:W-:Y:S01]  /*6de0*/  FFMA.FTZ R63, R0, R224, RZ ;  /* 0x000000e0003f7223 */ /* 0x004fe200000100ff */
[----:B------:R-:W-:Y:S01]  /*6df0*/  ISETP.NE.AND P0, PT, R132, RZ, PT ;  /* 0x000000ff8400720c */ /* 0x000fe20003f05270 */
[----:B------:R-:W-:Y:S01]  /*6e00*/  FFMA.FTZ R65, R0, -R213, RZ ;  /* 0x800000d500417223 */ /* 0x000fe200000100ff */
[C---:B------:R-:W-:Y:S01]  /*6e10*/  ISETP.GT.AND P2, PT, R127.reuse, 0x1e, PT ;  /* 0x0000001e7f00780c */ /* 0x040fe20003f44270 */
[----:B------:R-:W-:Y:S01]  /*6e20*/  FFMA.FTZ R62, R108, R217, R63 ;  /* 0x000000d96c3e7223 */ /* 0x000fe2000001003f */
[----:B------:R-:W-:Y:S01]  /*6e30*/  FADD.FTZ R217, -R92, R217 ;  /* 0x000000d95cd97221 */ /* 0x000fe20000010100 */
[----:B------:R-:W-:Y:S01]  /*6e40*/  ISETP.GT.AND P3, PT, R127, 0xf, PT ;  /* 0x0000000f7f00780c */ /* 0x000fe20003f64270 */
[----:B------:R-:W-:Y:S01]  /*6e50*/  BSSY.RECONVERGENT B0, `(.L_x_9628) ;  /* 0x00001b1000007945 */ /* 0x000fe20003800200 */
[----:B------:R-:W-:Y:S01]  /*6e60*/  FFMA.FTZ R63, R107, R214, R62 ;  /* 0x000000d66b3f7223 */ /* 0x000fe2000001003e */
[----:B------:R-:W-:-:S03]  /*6e70*/  FADD.FTZ R214, -R91, R214 ;  /* 0x000000d65bd67221 */ /* 0x000fc60000010100 */
[----:B------:R-:W-:Y:S01]  /*6e80*/  FFMA.FTZ R64, R106, R231, R63 ;  /* 0x000000e76a407223 */ /* 0x000fe2000001003f */
[----:B------:R-:W-:-:S03]  /*6e90*/  FADD.FTZ R231, -R90, R231 ;  /* 0x000000e75ae77221 */ /* 0x000fc60000010100 */
[----:B------:R-:W-:Y:S01]  /*6ea0*/  FFMA.FTZ R67, R105, R218, R64 ;  /* 0x000000da69437223 */ /* 0x000fe20000010040 */
[----:B------:R-:W-:Y:S01]  /*6eb0*/  FFMA.FTZ R64, R108, -R211, R65 ;  /* 0x800000d36c407223 */ /* 0x000fe20000010041 */
[----:B------:R-:W-:Y:S01]  /*6ec0*/  FADD.FTZ R218, -R89, R218 ;  /* 0x000000da59da7221 */ /* 0x000fe20000010100 */
[----:B------:R-:W2:Y:S04]  /*6ed0*/  LDS.64 R2, [R131+0x14f8] ;  /* 0x0014f80083027984 */ /* 0x000ea80000000a00 */
[----:B-1----:R1:W-:Y:S02]  /*6ee0*/  @!P0 STS.128 [UR26+0x2af0], R52 ;  /* 0x002af034ff008988 */ /* 0x0023e40008000c1a */
[----:B-1----:R-:W-:-:S04]  /*6ef0*/  FFMA.FTZ R53, R107, -R210, R64 ;  /* 0x800000d26b357223 */ /* 0x002fc80000010040 */
[----:B------:R-:W-:-:S04]  /*6f00*/  FFMA.FTZ R52, R106, -R209, R53 ;  /* 0x800000d16a347223 */ /* 0x000fc80000010035 */
[----:B------:R-:W-:Y:S01]  /*6f10*/  FFMA.FTZ R53, R105, -R208, R52 ;  /* 0x800000d069357223 */ /* 0x000fe20000010034 */
[-C--:B--2---:R-:W-:Y:S01]  /*6f20*/  FMUL.FTZ R56, R2, R77.reuse ;  /* 0x0000004d02387220 */ /* 0x084fe20000410000 */
        /* <DEDUP_REMOVED lines=18> */
[----:B------:R-:W-:Y:S02]  /*7050*/  FFMA.FTZ R142, R74, R136, -R77 ;  /* 0x000000884a8e7223 */ /* 0x000fe4000001084d */
        /* <DEDUP_REMOVED lines=9> */
[----:B------:R-:W-:Y:S01]  /*70f0*/  FFMA.FTZ R173, R74, R137, -R143 ;  /* 0x000000894aad7223 */ /* 0x000fe2000001088f */
[----:B------:R-:W-:Y:S01]  /*7100*/  FMUL.FTZ R143, R137, R109 ;  /* 0x0000006d898f7220 */ /* 0x000fe20000410000 */
[C---:B------:R-:W-:Y:S01]  /*7110*/  FFMA.FTZ R57, R179.reuse, R2, -R56 ;  /* 0x00000002b3397223 */ /* 0x040fe20000010838 */
[----:B------:R-:W-:Y:S01]  /*7120*/  FFMA.FTZ R179, R179, R159, R178 ;  /* 0x0000009fb3b37223 */ /* 0x000fe200000100b2 */
[----:B------:R-:W-:-:S02]  /*7130*/  FMUL.FTZ R178, R3, R112 ;  /* 0x0000007003b27220 */ /* 0x000fc40000410000 */
        /* <DEDUP_REMOVED lines=29> */
[----:B------:R-:W-:Y:S02]  /*7310*/  FADD.FTZ R148, -R79, R234 ;  /* 0x000000ea4f947221 */ /* 0x000fe40000010100 */
        /* <DEDUP_REMOVED lines=11> */
[----:B------:R-:W-:Y:S01]  /*73d0*/  FADD.FTZ R67, RZ, R232 ;  /* 0x000000e8ff437221 */ /* 0x000fe20000010000 */
[----:B------:R-:W-:Y:S01]  /*73e0*/  FADD.FTZ R63, R150, R63 ;  /* 0x0000003f963f7221 */ /* 0x000fe20000010000 */
[----:B------:R-:W-:Y:S01]  /*73f0*/  FFMA.FTZ R65, R103, R216, R62 ;  /* 0x000000d867417223 */ /* 0x000fe2000001003e */
[----:B------:R-:W-:Y:S01]  /*7400*/  FADD.FTZ R166, R166, R191 ;  /* 0x000000bfa6a67221 */ /* 0x000fe20000010000 */
[----:B------:R-:W-:Y:S01]  /*7410*/  FADD.FTZ R219, -R88, R219 ;  /* 0x000000db58db7221 */ /* 0x000fe20000010100 */
[----:B------:R-:W-:Y:S01]  /*7420*/  FMUL.FTZ R62, R192, R63 ;  /* 0x0000003fc03e7220 */ /* 0x000fe20000410000 */
[----:B------:R-:W-:Y:S01]  /*7430*/  FFMA.FTZ R54, R102, R221, R65 ;  /* 0x000000dd66367223 */ /* 0x000fe20000010041 */
[-C--:B------:R-:W-:Y:S01]  /*7440*/  FMUL.FTZ R192, R192, R166.reuse ;  /* 0x000000a6c0c07220 */ /* 0x080fe20000410000 */
[----:B------:R-:W-:Y:S01]  /*7450*/  FADD.FTZ R216, -R87, R216 ;  /* 0x000000d857d87221 */ /* 0x000fe20000010100 */
        /* <DEDUP_REMOVED lines=12> */
[C---:B------:R-:W-:Y:S01]  /*7520*/  FFMA.FTZ R65, R195.reuse, R62, -R52 ;  /* 0x0000003ec3417223 */ /* 0x040fe20000010834 */
[----:B------:R-:W-:Y:S01]  /*7530*/  FFMA.FTZ R52, R98, R229, R55 ;  /* 0x000000e562347223 */ /* 0x000fe20000010037 */
[----:B------:R-:W-:Y:S01]  /*7540*/  FFMA.FTZ R195, R195, R167, R194 ;  /* 0x000000a7c3c37223 */ /* 0x000fe200000100c2 */
        /* <DEDUP_REMOVED lines=9> */
[----:B------:R-:W-:Y:S01]  /*75e0*/  FFMA.FTZ R52, R197, R168, R52 ;  /* 0x000000a8c5347223 */ /* 0x000fe20000010034 */
[----:B------:R-:W-:Y:S01]  /*75f0*/  FFMA.FTZ R55, R95, R234, R64 ;  /* 0x000000ea5f377223 */ /* 0x000fe20000010040 */
[----:B------:R-:W-:Y:S01]  /*7600*/  FFMA.FTZ R66, R197, R65, -R196 ;  /* 0x00000041c5427223 */ /* 0x000fe200000108c4 */
[----:B------:R-:W-:Y:S01]  /*7610*/  FMUL.FTZ R64, R156, R110 ;  /* 0x0000006e9c407220 */ /* 0x000fe20000410000 */
[----:B------:R-:W-:Y:S01]  /*7620*/  FADD.FTZ R169, R169, R52 ;  /* 0x00000034a9a97221 */ /* 0x000fe20000010000 */
[----:B------:R-:W-:Y:S01]  /*7630*/  FFMA.FTZ R52, R98, -R215, R53 ;  /* 0x800000d762347223 */ /* 0x000fe20000010035 */
[----:B------:R-:W-:Y:S01]  /*7640*/  FFMA.FTZ R54, R94, R233, R55 ;  /* 0x000000e95e367223 */ /* 0x000fe20000010037 */
[----:B------:R-:W-:Y:S01]  /*7650*/  FMUL.FTZ R55, R75, R136 ;  /* 0x000000884b377220 */ /* 0x000fe20000410000 */
[----:B------:R-:W-:Y:S01]  /*7660*/  FADD.FTZ R233, -R78, R233 ;  /* 0x000000e94ee97221 */ /* 0x000fe20000010100 */
[----:B------:R-:W-:Y:S01]  /*7670*/  FFMA.FTZ R53, R97, -R226, R52 ;  /* 0x800000e261357223 */ /* 0x000fe20000010034 */
[----:B------:R-:W-:Y:S01]  /*7680*/  FADD.FTZ R66, R153, R66 ;  /* 0x0000004299427221 */ /* 0x000fe20000010000 */
[----:B------:R-:W-:Y:S01]  /*7690*/  FFMA.FTZ R136, R74, R156, R55 ;  /* 0x0000009c4a887223 */ /* 0x000fe20000010037 */
[----:B------:R-:W-:Y:S01]  /*76a0*/  FMUL.FTZ R52, R67, R64 ;  /* 0x0000004043347220 */ /* 0x000fe20000410000 */
[----:B------:R-:W-:Y:S01]  /*76b0*/  FFMA.FTZ R76, R96, -R227, R53 ;  /* 0x800000e3604c7223 */ /* 0x000fe20000010035 */
[C---:B------:R-:W-:Y:S01]  /*76c0*/  FMUL.FTZ R53, R198.reuse, R169 ;  /* 0x000000a9c6357220 */ /* 0x040fe20000410000 */
[C---:B------:R-:W-:Y:S01]  /*76d0*/  FMUL.FTZ R136, R233.reuse, R136 ;  /* 0x00000088e9887220 */ /* 0x040fe20000410000 */
[----:B------:R-:W-:Y:S01]  /*76e0*/  FFMA.FTZ R52, R233, R144, -R52 ;  /* 0x00000090e9347223 */ /* 0x000fe20000010834 */
[----:B------:R-:W-:Y:S01]  /*76f0*/  FFMA.FTZ R55, R95, -R230, R76 ;  /* 0x800000e65f377223 */ /* 0x000fe2000001004c */
[-C--:B------:R-:W-:Y:S01]  /*7700*/  FMUL.FTZ R76, R198, R66.reuse ;  /* 0x00000042c64c7220 */ /* 0x080fe20000410000 */
[----:B------:R-:W-:Y:S01]  /*7710*/  FFMA.FTZ R77, R199, R66, -R53 ;  /* 0x00000042c74d7223 */ /* 0x000fe20000010835 */
[C---:B------:R-:W-:Y:S01]  /*7720*/  FMUL.FTZ R144, R67.reuse, R144 ;  /* 0x0000009043907220 */ /* 0x040fe20000410000 */
[----:B------:R-:W-:Y:S01]  /*7730*/  FFMA.FTZ R55, R94, -R67, R55 ;  /* 0x800000435e377223 */ /* 0x000fe20000010037 */
[----:B------:R-:W-:Y:S01]  /*7740*/  FFMA.FTZ R136, R67, R142, R136 ;  /* 0x0000008e43887223 */ /* 0x000fe20000010088 */
[----:B------:R-:W-:Y:S01]  /*7750*/  FFMA.FTZ R67, R199, R169, R76 ;  /* 0x000000a9c7437223 */ /* 0x000fe2000001004c */
[----:B------:R-:W-:Y:S01]  /*7760*/  FMUL.FTZ R76, R75, R137 ;  /* 0x000000894b4c7220 */ /* 0x000fe20000410000 */
[----:B------:R-:W-:Y:S01]  /*7770*/  FADD.FTZ R77, R154, R77 ;  /* 0x0000004d9a4d7221 */ /* 0x000fe20000010000 */
[----:B------:R-:W-:Y:S01]  /*7780*/  FFMA.FTZ R53, R233, R64, R144 ;  /* 0x00000040e9357223 */ /* 0x000fe20000010090 */
[----:B------:R-:W-:Y:S01]  /*7790*/  FADD.FTZ R170, R170, R67 ;  /* 0x00000043aaaa7221 */ /* 0x000fe20000010000 */
[----:B------:R-:W-:Y:S01]  /*77a0*/  FFMA.FTZ R137, R74, R157, R76 ;  /* 0x0000009d4a897223 */ /* 0x000fe2000001004c */
[C---:B------:R-:W-:Y:S01]  /*77b0*/  FMUL.FTZ R76, R200.reuse, R77 ;  /* 0x0000004dc84c7220 */ /* 0x040fe20000410000 */
[----:B------:R-:W-:Y:S01]  /*77c0*/  FMUL.FTZ R67, R157, R109 ;  /* 0x0000006d9d437220 */ /* 0x000fe20000410000 */
[----:B------:R-:W-:Y:S01]  /*77d0*/  FMUL.FTZ R200, R200, R170 ;  /* 0x000000aac8c87220 */ /* 0x000fe20000410000 */
[----:B------:R-:W-:Y:S01]  /*77e0*/  FMUL.FTZ R150, R77, R124 ;  /* 0x0000007c4d967220 */ /* 0x000fe20000410000 */
[C---:B------:R-:W-:Y:S01]  /*77f0*/  FFMA.FTZ R76, R201.reuse, R170, R76 ;  /* 0x000000aac94c7223 */ /* 0x040fe2000001004c */
[----:B------:R-:W-:Y:S01]  /*7800*/  FMUL.FTZ R147, R230, R67 ;  /* 0x00000043e6937220 */ /* 0x000fe20000410000 */
[----:B------:R-:W-:Y:S01]  /*7810*/  FFMA.FTZ R142, R201, R77, -R200 ;  /* 0x0000004dc98e7223 */ /* 0x000fe200000108c8 */
[----:B------:R-:W-:Y:S01]  /*7820*/  FMUL.FTZ R175, R148, R137 ;  /* 0x0000008994af7220 */ /* 0x000fe20000410000 */
[----:B------:R-:W-:Y:S01]  /*7830*/  FADD.FTZ R171, R171, R76 ;  /* 0x0000004cabab7221 */ /* 0x000fe20000010000 */
[----:B------:R-:W-:Y:S01]  /*7840*/  FMUL.FTZ R76, R170, R124 ;  /* 0x0000007caa4c7220 */ /* 0x000fe20000410000 */
[----:B------:R-:W-:Y:S01]  /*7850*/  FADD.FTZ R142, R155, R142 ;  /* 0x0000008e9b8e7221 */ /* 0x000fe20000010000 */
[-C--:B------:R-:W-:Y:S01]  /*7860*/  FFMA.FTZ R147, R148, R143.reuse, -R147 ;  /* 0x0000008f94937223 */ /* 0x080fe20000010893 */
[----:B------:R-:W-:Y:S01]  /*7870*/  FMUL.FTZ R143, R230, R143 ;  /* 0x0000008fe68f7220 */ /* 0x000fe20000410000 */
[----:B------:R-:W-:Y:S01]  /*7880*/  FMUL.FTZ R152, R211, R76 ;  /* 0x0000004cd3987220 */ /* 0x000fe20000410000 */
[----:B------:R-:W-:Y:S01]  /*7890*/  FMUL.FTZ R144, R142, R123 ;  /* 0x0000007b8e907220 */ /* 0x000fe20000410000 */
[----:B------:R-:W-:Y:S01]  /*78a0*/  FFMA.FTZ R156, R39, R156, R136 ;  /* 0x0000009c279c7223 */ /* 0x000fe20000010088 */
[----:B------:R-:W-:Y:S01]  /*78b0*/  FFMA.FTZ R148, R148, R67, R143 ;  /* 0x0000004394947223 */ /* 0x000fe2000001008f */
[----:B------:R-:W-:Y:S01]  /*78c0*/  FFMA.FTZ R149, R217, R150, -R152 ;  /* 0x00000096d9957223 */ /* 0x000fe20000010898 */
[----:B------:R-:W-:Y:S01]  /*78d0*/  FADD.FTZ R143, -R93, R224 ;  /* 0x000000e05d8f7221 */ /* 0x000fe20000010100 */
[----:B------:R-:W-:Y:S01]  /*78e0*/  FMUL.FTZ R136, R171, R123 ;  /* 0x0000007bab887220 */ /* 0x000fe20000410000 */
[----:B------:R-:W-:Y:S01]  /*78f0*/  FMUL.FTZ R146, R213, R144 ;  /* 0x00000090d5927220 */ /* 0x000fe20000410000 */
[----:B------:R-:W-:Y:S01]  /*7900*/  FMUL.FTZ R150, R211, R150 ;  /* 0x00000096d3967220 */ /* 0x000fe20000410000 */
[-C--:B------:R-:W-:Y:S01]  /*7910*/  FMUL.FTZ R137, R169, R121.reuse ;  /* 0x00000079a9897220 */ /* 0x080fe20000410000 */
[----:B------:R-:W-:Y:S01]  /*7920*/  FMUL.FTZ R151, R66, R121 ;  /* 0x0000007942977220 */ /* 0x000fe20000410000 */
[----:B------:R-:W-:Y:S01]  /*7930*/  FFMA.FTZ R146, R143, R136, R146 ;  /* 0x000000888f927223 */ /* 0x000fe20000010092 */
[----:B------:R-:W-:Y:S01]  /*7940*/  FFMA.FTZ R145, R217, R76, R150 ;  /* 0x0000004cd9917223 */ /* 0x000fe20000010096 */
[----:B------:R-:W-:Y:S01]  /*7950*/  FMUL.FTZ R153, R210, R137 ;  /* 0x00000089d2997220 */ /* 0x000fe20000410000 */
[----:B------:R-:W-:Y:S01]  /*7960*/  FMUL.FTZ R150, R213, R136 ;  /* 0x00000088d5967220 */ /* 0x000fe20000410000 */
[----:B------:R-:W-:Y:S01]  /*7970*/  FADD.FTZ R146, RZ, R146 ;  /* 0x00000092ff927221 */ /* 0x000fe20000010000 */
[----:B------:R-:W-:Y:S01]  /*7980*/  FMUL.FTZ R154, R65, R122 ;  /* 0x0000007a419a7220 */ /* 0x000fe20000410000 */
[-C--:B------:R-:W-:Y:S01]  /*7990*/  FFMA.FTZ R152, R214, R151.reuse, -R153 ;  /* 0x00000097d6987223 */ /* 0x080fe20000010899 */
[----:B------:R-:W-:Y:S01]  /*79a0*/  FFMA.FTZ R150, R143, R144, -R150 ;  /* 0x000000908f967223 */ /* 0x000fe20000010896 */
[----:B------:R-:W-:Y:S01]  /*79b0*/  FMUL.FTZ R151, R210, R151 ;  /* 0x00000097d2977220 */ /* 0x000fe20000410000 */
[----:B------:R-:W-:Y:S01]  /*79c0*/  FMUL.FTZ R144, R168, R122 ;  /* 0x0000007aa8907220 */ /* 0x000fe20000410000 */
[----:B------:R-:W-:Y:S01]  /*79d0*/  FADD.FTZ R145, R146, R145 ;  /* 0x0000009192917221 */ /* 0x000fe20000010000 */
        /* <DEDUP_REMOVED lines=9> */
[-C--:B------:R-:W-:Y:S01]  /*7a70*/  FMUL.FTZ R151, R62, R119.reuse ;  /* 0x000000773e977220 */ /* 0x080fe20000410000 */
[----:B------:R-:W-:Y:S01]  /*7a80*/  FADD.FTZ R149, R149, R152 ;  /* 0x0000009895957221 */ /* 0x000fe20000010000 */
[----:B------:R-:W-:Y:S01]  /*7a90*/  FADD.FTZ R172, R145, R172 ;  /* 0x000000ac91ac7221 */ /* 0x000fe20000010000 */
[----:B------:R-:W-:Y:S01]  /*7aa0*/  FMUL.FTZ R152, R63, R120 ;  /* 0x000000783f987220 */ /* 0x000fe20000410000 */
[----:B------:R-:W-:Y:S01]  /*7ab0*/  FMUL.FTZ R174, R207, R146 ;  /* 0x00000092cfae7220 */ /* 0x000fe20000410000 */
[----:B------:R-:W-:Y:S01]  /*7ac0*/  FMUL.FTZ R145, R167, R119 ;  /* 0x00000077a7917220 */ /* 0x000fe20000410000 */
[C---:B------:R-:W-:Y:S01]  /*7ad0*/  FMUL.FTZ R153, R208.reuse, R151 ;  /* 0x00000097d0997220 */ /* 0x040fe20000410000 */
[----:B------:R-:W-:Y:S01]  /*7ae0*/  FADD.FTZ R154, R149, R154 ;  /* 0x0000009a959a7221 */ /* 0x000fe20000010000 */
[-C--:B------:R-:W-:Y:S01]  /*7af0*/  FFMA.FTZ R174, R219, R152.reuse, -R174 ;  /* 0x00000098dbae7223 */ /* 0x080fe200000108ae */
[-C--:B------:R-:W-:Y:S01]  /*7b00*/  FMUL.FTZ R150, R208, R145.reuse ;  /* 0x00000091d0967220 */ /* 0x080fe20000410000 */
[----:B------:R-:W-:Y:S01]  /*7b10*/  FFMA.FTZ R153, R218, R145, R153 ;  /* 0x00000091da997223 */ /* 0x000fe20000010099 */
[----:B------:R-:W-:Y:S01]  /*7b20*/  FMUL.FTZ R152, R207, R152 ;  /* 0x00000098cf987220 */ /* 0x000fe20000410000 */
[-C--:B------:R-:W-:Y:S01]  /*7b30*/  FMUL.FTZ R155, R60, R117.reuse ;  /* 0x000000753c9b7220 */ /* 0x080fe20000410000 */
[----:B------:R-:W-:Y:S01]  /*7b40*/  FMUL.FTZ R149, R165, R117 ;  /* 0x00000075a5957220 */ /* 0x000fe20000410000 */
[----:B------:R-:W-:Y:S01]  /*7b50*/  FFMA.FTZ R175, R230, R173, R175 ;  /* 0x000000ade6af7223 */ /* 0x000fe200000100af */
[----:B------:R-:W-:Y:S01]  /*7b60*/  FFMA.FTZ R151, R218, R151, -R150 ;  /* 0x00000097da977223 */ /* 0x000fe20000010896 */
[----:B------:R-:W-:Y:S01]  /*7b70*/  FADD.FTZ R153, R172, R153 ;  /* 0x00000099ac997221 */ /* 0x000fe20000010000 */
        /* <DEDUP_REMOVED lines=8> */
[----:B------:R-:W-:Y:S01]  /*7c00*/  FFMA.FTZ R157, R38, R157, R175 ;  /* 0x0000009d269d7223 */ /* 0x000fe200000100af */
[----:B------:R-:W-:Y:S01]  /*7c10*/  FADD.FTZ R153, R152, R173 ;  /* 0x000000ad98997221 */ /* 0x000fe20000010000 */
[----:B------:R-:W-:Y:S01]  /*7c20*/  FADD.FTZ R151, R151, R174 ;  /* 0x000000ae97977221 */ /* 0x000fe20000010000 */
[CC--:B------:R-:W-:Y:S01]  /*7c30*/  FMUL.FTZ R173, R75.reuse, R3.reuse ;  /* 0x000000034bad7220 */ /* 0x0c0fe20000410000 */
[----:B------:R-:W-:Y:S01]  /*7c40*/  FMUL.FTZ R175, R75, R158 ;  /* 0x0000009e4baf7220 */ /* 0x000fe20000410000 */
[----:B------:R-:W-:Y:S01]  /*7c50*/  FADD.FTZ R155, -R80, R225 ;  /* 0x000000e1509b7221 */ /* 0x000fe20000010100 */
[----:B------:R-:W-:Y:S01]  /*7c60*/  FMUL.FTZ R174, R227, R150 ;  /* 0x00000096e3ae7220 */ /* 0x000fe20000410000 */
[-C--:B------:R-:W-:Y:S01]  /*7c70*/  FMUL.FTZ R172, R61, R118.reuse ;  /* 0x000000763dac7220 */ /* 0x080fe20000410000 */
[----:B------:R-:W-:Y:S01]  /*7c80*/  FMUL.FTZ R152, R164, R118 ;  /* 0x00000076a4987220 */ /* 0x000fe20000410000 */
[C---:B------:R-:W-:Y:S01]  /*7c90*/  FFMA.FTZ R176, R74.reuse, R158, R173 ;  /* 0x0000009e4ab07223 */ /* 0x040fe200000100ad */
[----:B------:R-:W-:Y:S01]  /*7ca0*/  FFMA.FTZ R182, R74, R3, -R175 ;  /* 0x000000034ab67223 */ /* 0x000fe200000108af */
[----:B------:R-:W-:Y:S01]  /*7cb0*/  FFMA.FTZ R173, R155, R178, -R174 ;  /* 0x000000b29bad7223 */ /* 0x000fe200000108ae */
[----:B------:R-:W-:Y:S01]  /*7cc0*/  FADD.FTZ R221, -R86, R221 ;  /* 0x000000dd56dd7221 */ /* 0x000fe20000010100 */
[C---:B------:R-:W-:Y:S01]  /*7cd0*/  FMUL.FTZ R174, R205.reuse, R172 ;  /* 0x000000accdae7220 */ /* 0x040fe20000410000 */
[----:B------:R-:W-:Y:S01]  /*7ce0*/  FMUL.FTZ R3, R205, R152 ;  /* 0x00000098cd037220 */ /* 0x000fe20000410000 */
[----:B------:R-:W-:Y:S01]  /*7cf0*/  FMUL.FTZ R178, R227, R178 ;  /* 0x000000b2e3b27220 */ /* 0x000fe20000410000 */
[----:B------:R-:W-:Y:S01]  /*7d00*/  FADD.FTZ R151, R151, R154 ;  /* 0x0000009a97977221 */ /* 0x000fe20000010000 */
[-C--:B------:R-:W-:Y:S01]  /*7d10*/  FMUL.FTZ R175, R58, R115.reuse ;  /* 0x000000733aaf7220 */ /* 0x080fe20000410000 */
[----:B------:R-:W-:Y:S01]  /*7d20*/  FMUL.FTZ R154, R162, R116 ;  /* 0x00000074a29a7220 */ /* 0x000fe20000410000 */
[----:B------:R-:W-:Y:S01]  /*7d30*/  FMUL.FTZ R184, R155, R176 ;  /* 0x000000b09bb87220 */ /* 0x000fe20000410000 */
[C---:B------:R-:W-:Y:S01]  /*7d40*/  FFMA.FTZ R174, R221.reuse, R152, R174 ;  /* 0x00000098ddae7223 */ /* 0x040fe200000100ae */
[----:B------:R-:W-:Y:S01]  /*7d50*/  FFMA.FTZ R172, R221, R172, -R3 ;  /* 0x000000acddac7223 */ /* 0x000fe20000010803 */
[----:B------:R-:W-:Y:S01]  /*7d60*/  FFMA.FTZ R155, R155, R150, R178 ;  /* 0x000000969b9b7223 */ /* 0x000fe200000100b2 */
[----:B------:R-:W-:Y:S01]  /*7d70*/  FADD.FTZ R220, -R85, R220 ;  /* 0x000000dc55dc7221 */ /* 0x000fe20000010100 */
[----:B------:R-:W-:Y:S01]  /*7d80*/  FMUL.FTZ R3, R163, R115 ;  /* 0x00000073a3037220 */ /* 0x000fe20000410000 */
[----:B------:R-:W-:Y:S01]  /*7d90*/  FMUL.FTZ R177, R202, R175 ;  /* 0x000000afcab17220 */ /* 0x000fe20000410000 */
[----:B------:R-:W-:Y:S01]  /*7da0*/  FADD.FTZ R223, -R84, R223 ;  /* 0x000000df54df7221 */ /* 0x000fe20000010100 */
[----:B------:R-:W-:Y:S01]  /*7db0*/  FMUL.FTZ R178, R59, R116 ;  /* 0x000000743bb27220 */ /* 0x000fe20000410000 */
[----:B------:R-:W-:Y:S01]  /*7dc0*/  FMUL.FTZ R180, R203, R154 ;  /* 0x0000009acbb47220 */ /* 0x000fe20000410000 */
[----:B------:R-:W-:Y:S01]  /*7dd0*/  FADD.FTZ R153, R153, R174 ;  /* 0x000000ae99997221 */ /* 0x000fe20000010000 */
[-C--:B------:R-:W-:Y:S01]  /*7de0*/  FFMA.FTZ R174, R220, R3.reuse, R177 ;  /* 0x00000003dcae7223 */ /* 0x080fe200000100b1 */
[----:B------:R-:W-:Y:S01]  /*7df0*/  FMUL.FTZ R176, R202, R3 ;  /* 0x00000003cab07220 */ /* 0x000fe20000410000 */
[-C--:B------:R-:W-:Y:S01]  /*7e00*/  FFMA.FTZ R177, R223, R178.reuse, -R180 ;  /* 0x000000b2dfb17223 */ /* 0x080fe200000108b4 */
[----:B------:R-:W-:Y:S01]  /*7e10*/  FMUL.FTZ R178, R203, R178 ;  /* 0x000000b2cbb27220 */ /* 0x000fe20000410000 */
[----:B------:R-:W-:Y:S01]  /*7e20*/  FADD.FTZ R172, R151, R172 ;  /* 0x000000ac97ac7221 */ /* 0x000fe20000010000 */
[----:B------:R-:W-:Y:S01]  /*7e30*/  FFMA.FTZ R175, R220, R175, -R176 ;  /* 0x000000afdcaf7223 */ /* 0x000fe200000108b0 */
[----:B------:R-:W-:Y:S01]  /*7e40*/  FADD.FTZ R153, R153, R174 ;  /* 0x000000ae99997221 */ /* 0x000fe20000010000 */
[----:B------:R-:W-:Y:S01]  /*7e50*/  FADD.FTZ R228, -R83, R228 ;  /* 0x000000e453e47221 */ /* 0x000fe20000010100 */
[----:B------:R-:W-:Y:S01]  /*7e60*/  FMUL.FTZ R151, R161, R113 ;  /* 0x00000071a1977220 */ /* 0x000fe20000410000 */
[----:B------:R-:W-:Y:S01]  /*7e70*/  FFMA.FTZ R178, R223, R154, R178 ;  /* 0x0000009adfb27223 */ /* 0x000fe200000100b2 */
[----:B------:R-:W-:Y:S01]  /*7e80*/  FADD.FTZ R172, R172, R175 ;  /* 0x000000afacac7221 */ /* 0x000fe20000010000 */
[----:B------:R-:W-:Y:S01]  /*7e90*/  FADD.FTZ R229, -R82, R229 ;  /* 0x000000e552e57221 */ /* 0x000fe20000010100 */
[-C--:B------:R-:W-:Y:S01]  /*7ea0*/  FFMA.FTZ R174, R228, R151.reuse, R181 ;  /* 0x00000097e4ae7223 */ /* 0x080fe200000100b5 */
[----:B------:R-:W-:Y:S01]  /*7eb0*/  FADD.FTZ R153, R153, R178 ;  /* 0x000000b299997221 */ /* 0x000fe20000010000 */
[----:B------:R-:W-:Y:S01]  /*7ec0*/  FMUL.FTZ R176, R212, R151 ;  /* 0x00000097d4b07220 */ /* 0x000fe20000410000 */
[----:B------:R-:W-:Y:S01]  /*7ed0*/  FADD.FTZ R177, R172, R177 ;  /* 0x000000b1acb17221 */ /* 0x000fe20000010000 */
[-C--:B------:R-:W-:Y:S01]  /*7ee0*/  FMUL.FTZ R172, R160, R114.reuse ;  /* 0x00000072a0ac7220 */ /* 0x080fe20000410000 */
[----:B------:R-:W-:Y:S01]  /*7ef0*/  FADD.FTZ R174, R153, R174 ;  /* 0x000000ae99ae7221 */ /* 0x000fe20000010000 */
[----:B------:R-:W-:Y:S01]  /*7f00*/  FMUL.FTZ R153, R159, R111 ;  /* 0x0000006f9f997220 */ /* 0x000fe20000410000 */
[----:B------:R-:W-:Y:S01]  /*7f10*/  FMUL.FTZ R178, R57, R114 ;  /* 0x0000007239b27220 */ /* 0x000fe20000410000 */
[----:B------:R-:W-:Y:S01]  /*7f20*/  FFMA.FTZ R176, R228, R179, -R176 ;  /* 0x000000b3e4b07223 */ /* 0x000fe200000108b0 */
[----:B------:R-:W-:Y:S01]  /*7f30*/  FADD.FTZ R222, -R81, R222 ;  /* 0x000000de51de7221 */ /* 0x000fe20000010100 */
[C---:B------:R-:W-:Y:S01]  /*7f40*/  FMUL.FTZ R179, R215.reuse, R172 ;  /* 0x000000acd7b37220 */ /* 0x040fe20000410000 */
[----:B------:R-:W-:Y:S01]  /*7f50*/  FMUL.FTZ R181, R2, R111 ;  /* 0x0000006f02b57220 */ /* 0x000fe20000410000 */
[----:B------:R-:W-:Y:S01]  /*7f60*/  FMUL.FTZ R183, R226, R153 ;  /* 0x00000099e2b77220 */ /* 0x000fe20000410000 */
[-C--:B------:R-:W-:Y:S01]  /*7f70*/  FMUL.FTZ R180, R215, R178.reuse ;  /* 0x000000b2d7b47220 */ /* 0x080fe20000410000 */
[----:B------:R-:W-:Y:S01]  /*7f80*/  FFMA.FTZ R179, R229, R178, -R179 ;  /* 0x000000b2e5b37223 */ /* 0x000fe200000108b3 */
[----:B------:R-:W-:Y:S01]  /*7f90*/  FADD.FTZ R176, R177, R176 ;  /* 0x000000b0b1b07221 */ /* 0x000fe20000010000 */
[-C--:B------:R-:W-:Y:S01]  /*7fa0*/  FFMA.FTZ R183, R222, R181.reuse, -R183 ;  /* 0x000000b5deb77223 */ /* 0x080fe200000108b7 */
[----:B------:R-:W-:Y:S01]  /*7fb0*/  FFMA.FTZ R175, R229, R172, R180 ;  /* 0x000000ace5af7223 */ /* 0x000fe200000100b4 */
[----:B------:R-:W-:Y:S01]  /*7fc0*/  FMUL.FTZ R181, R226, R181 ;  /* 0x000000b5e2b57220 */ /* 0x000fe20000410000 */
[----:B------:R-:W-:Y:S01]  /*7fd0*/  FADD.FTZ R176, R176, R179 ;  /* 0x000000b3b0b07221 */ /* 0x000fe20000010000 */
[CC--:B------:R-:W-:Y:S01]  /*7fe0*/  FMUL.FTZ R178, R75.reuse, R2.reuse ;  /* 0x000000024bb27220 */ /* 0x0c0fe20000410000 */
[----:B------:R-:W-:Y:S01]  /*7ff0*/  FADD.FTZ R174, R174, R175 ;  /* 0x000000afaeae7221 */ /* 0x000fe20000010000 */
[----:B------:R-:W-:Y:S01]  /*8000*/  FFMA.FTZ R181, R222, R153, R181 ;  /* 0x00000099deb57223 */ /* 0x000fe200000100b5 */
[----:B------:R-:W-:Y:S01]  /*8010*/  FADD.FTZ R176, R176, R183 ;  /* 0x000000b7b0b07221 */ /* 0x000fe20000010000 */
[CC--:B------:R-:W-:Y:S01]  /*8020*/  FMUL.FTZ R175, R75.reuse, R159.reuse ;  /* 0x0000009f4baf7220 */ /* 0x0c0fe20000410000 */
[----:B------:R-:W1:Y:S01]  /*8030*/  SHFL.DOWN PT, R179, R54, 0x1, 0x1f ;  /* 0x08201f0036b37f89 */ /* 0x000e6200000e0000 */
[----:B------:R-:W-:Y:S01]  /*8040*/  FADD.FTZ R174, R174, R181 ;  /* 0x000000b5aeae7221 */ /* 0x000fe20000010000 */
[----:B------:R-:W-:Y:S01]  /*8050*/  FADD.FTZ R176, R176, R173 ;  /* 0x000000adb0b07221 */ /* 0x000fe20000010000 */
[C---:B------:R-:W-:Y:S01]  /*8060*/  FFMA.FTZ R177, R74.reuse, R2, -R175 ;  /* 0x000000024ab17223 */ /* 0x040fe200000108af */
[----:B------:R-:W-:Y:S01]  /*8070*/  FFMA.FTZ R175, R74, R159, R178 ;  /* 0x0000009f4aaf7223 */ /* 0x000fe200000100b2 */
[----:B------:R-:W-:Y:S01]  /*8080*/  FADD.FTZ R155, R174, R155 ;  /* 0x0000009bae9b7221 */ /* 0x000fe20000010000 */
[----:B------:R-:W-:Y:S01]  /*8090*/  FADD.FTZ R173, R176, R147 ;  /* 0x00000093b0ad7221 */ /* 0x000fe20000010000 */
[----:B------:R-:W-:Y:S01]  /*80a0*/  FMUL.FTZ R147, R75, R160 ;  /* 0x000000a04b937220 */ /* 0x000fe20000410000 */
[----:B------:R-:W-:Y:S01]  /*80b0*/  FMUL.FTZ R175, R222, R175 ;  /* 0x000000afdeaf7220 */ /* 0x000fe20000410000 */
[----:B------:R-:W-:Y:S01]  /*80c0*/  FADD.FTZ R2, R155, R148 ;  /* 0x000000949b027221 */ /* 0x000fe20000010000 */
[----:B------:R-:W-:Y:S01]  /*80d0*/  FADD.FTZ R173, R173, R52 ;  /* 0x00000034adad7221 */ /* 0x000fe20000010000 */
[----:B------:R-:W-:Y:S01]  /*80e0*/  FFMA.FTZ R148, R74, R57, -R147 ;  /* 0x000000394a947223 */ /* 0x000fe20000010893 */
[----:B------:R-:W-:Y:S01]  /*80f0*/  FFMA.FTZ R175, R226, R177, R175 ;  /* 0x000000b1e2af7223 */ /* 0x000fe200000100af */
[----:B------:R-:W-:Y:S01]  /*8100*/  FADD.FTZ R52, R2, R53 ;  /* 0x0000003502347221 */ /* 0x000fe20000010000 */
[----:B------:R-:W2:Y:S01]  /*8110*/  SHFL.DOWN PT, R176, R55, 0x1, 0x1f ;  /* 0x08201f0037b07f89 */ /* 0x000ea200000e0000 */
[C---:B------:R-:W-:Y:S01]  /*8120*/  FMUL.FTZ R57, R75.reuse, R57 ;  /* 0x000000394b397220 */ /* 0x040fe20000410000 */
[----:B------:R-:W-:Y:S01]  /*8130*/  FMUL.FTZ R53, R75, R56 ;  /* 0x000000384b357220 */ /* 0x000fe20000410000 */
[----:B------:R-:W-:Y:S01]  /*8140*/  FFMA.FTZ R182, R227, R182, R184 ;  /* 0x000000b6e3b67223 */ /* 0x000fe200000100b8 */
[----:B------:R-:W4:Y:S01]  /*8150*/  SHFL.DOWN PT, R177, R52, 0x1, 0x1f ;  /* 0x08201f0034b17f89 */ /* 0x000f2200000e0000 */
[C---:B------:R-:W-:Y:S01]  /*8160*/  FFMA.FTZ R2, R74.reuse, R160, R57 ;  /* 0x000000a04a027223 */ /* 0x040fe20000010039 */
[-C--:B------:R-:W-:Y:S01]  /*8170*/  FFMA.FTZ R53, R74, R161.reuse, R53 ;  /* 0x000000a14a357223 */ /* 0x080fe20000010035 */
[----:B------:R-:W-:Y:S01]  /*8180*/  FMUL.FTZ R57, R75, R161 ;  /* 0x000000a14b397220 */ /* 0x000fe20000410000 */
[----:B------:R-:W5:Y:S01]  /*8190*/  SHFL.DOWN PT, R174, R173, 0x1, 0x1f ;  /* 0x08201f00adae7f89 */ /* 0x000f6200000e0000 */
[----:B------:R-:W-:Y:S01]  /*81a0*/  FMUL.FTZ R2, R229, R2 ;  /* 0x00000002e5027220 */ /* 0x000fe20000410000 */
[----:B------:R-:W-:Y:S01]  /*81b0*/  FMUL.FTZ R155, R228, R53 ;  /* 0x00000035e49b7220 */ /* 0x000fe20000410000 */
[----:B------:R-:W-:Y:S01]  /*81c0*/  FMUL.FTZ R53, R75, R59 ;  /* 0x0000003b4b357220 */ /* 0x000fe20000410000 */
[----:B------:R-:W-:Y:S01]  /*81d0*/  FFMA.FTZ R147, R74, R56, -R57 ;  /* 0x000000384a937223 */ /* 0x000fe20000010839 */
[----:B------:R-:W-:Y:S01]  /*81e0*/  FFMA.FTZ R2, R215, R148, R2 ;  /* 0x00000094d7027223 */ /* 0x000fe20000010002 */
[----:B-1----:R-:W-:Y:S01]  /*81f0*/  @!P2 FADD.FTZ R54, R54, R179 ;  /* 0x000000b33636a221 */ /* 0x002fe20000010000 */
[----:B------:R-:W-:Y:S01]  /*8200*/  FMUL.FTZ R57, R75, R162 ;  /* 0x000000a24b397220 */ /* 0x000fe20000410000 */
[----:B------:R-:W-:Y:S01]  /*8210*/  FFMA.FTZ R147, R212, R147, R155 ;  /* 0x00000093d4937223 */ /* 0x000fe2000001009b */
[----:B------:R-:W-:Y:S01]  /*8220*/  FFMA.FTZ R160, R43, R160, R2 ;  /* 0x000000a02ba07223 */ /* 0x000fe20000010002 */
[C---:B------:R-:W-:Y:S01]  /*8230*/  FFMA.FTZ R2, R74.reuse, R162, R53 ;  /* 0x000000a24a027223 */ /* 0x040fe20000010035 */
[----:B------:R-:W-:Y:S01]  /*8240*/  MOV R53, R173 ;  /* 0x000000ad00357202 */ /* 0x000fe20000000f00 */
[----:B------:R-:W-:Y:S01]  /*8250*/  FFMA.FTZ R56, R74, R59, -R57 ;  /* 0x0000003b4a387223 */ /* 0x000fe20000010839 */
[----:B------:R-:W1:Y:S01]  /*8260*/  SHFL.DOWN PT, R173, R54, 0x2, 0x1f ;  /* 0x08401f0036ad7f89 */ /* 0x000e6200000e0000 */
[----:B------:R-:W-:Y:S01]  /*8270*/  FMUL.FTZ R2, R223, R2 ;  /* 0x00000002df027220 */ /* 0x000fe20000410000 */
[----:B------:R-:W-:Y:S01]  /*8280*/  FMUL.FTZ R57, R75, R163 ;  /* 0x000000a34b397220 */ /* 0x000fe20000410000 */
[----:B--2---:R-:W-:Y:S01]  /*8290*/  @!P2 FADD.FTZ R55, R55, R176 ;  /* 0x000000b03737a221 */ /* 0x004fe20000010000 */
[----:B------:R-:W-:Y:S01]  /*82a0*/  FFMA.FTZ R161, R42, R161, R147 ;  /* 0x000000a12aa17223 */ /* 0x000fe20000010093 */
[----:B------:R-:W-:Y:S01]  /*82b0*/  FFMA.FTZ R56, R203, R56, R2 ;  /* 0x00000038cb387223 */ /* 0x000fe20000010002 */
[-C--:B------:R-:W-:Y:S01]  /*82c0*/  FMUL.FTZ R2, R75, R58.reuse ;  /* 0x0000003a4b027220 */ /* 0x080fe20000410000 */
[----:B----4-:R-:W-:Y:S01]  /*82d0*/  @!P2 FADD.FTZ R52, R177, R52 ;  /* 0x00000034b134a221 */ /* 0x010fe20000010000 */
[C---:B------:R-:W-:Y:S01]  /*82e0*/  FFMA.FTZ R147, R74.reuse, R58, -R57 ;  /* 0x0000003a4a937223 */ /* 0x040fe20000010839 */
[----:B------:R-:W-:Y:S01]  /*82f0*/  FMUL.FTZ R57, R75, R61 ;  /* 0x0000003d4b397220 */ /* 0x000fe20000410000 */
[C---:B------:R-:W-:Y:S01]  /*8300*/  FFMA.FTZ R59, R74.reuse, R163, R2 ;  /* 0x000000a34a3b7223 */ /* 0x040fe20000010002 */
[----:B-----5:R-:W-:Y:S01]  /*8310*/  @!P2 FADD.FTZ R53, R53, R174 ;  /* 0x000000ae3535a221 */ /* 0x020fe20000010000 */
[----:B------:R-:W2:Y:S01]  /*8320*/  SHFL.DOWN PT, R155, R52, 0x2, 0x1f ;  /* 0x08401f00349b7f89 */ /* 0x000ea200000e0000 */
[----:B------:R-:W-:Y:S01]  /*8330*/  ISETP.GT.AND P2, PT, R127, 0x1d, PT ;  /* 0x0000001d7f00780c */ /* 0x000fe20003f44270 */
[----:B------:R-:W-:Y:S01]  /*8340*/  FFMA.FTZ R2, R74, R164, R57 ;  /* 0x000000a44a027223 */ /* 0x000fe20000010039 */
[----:B------:R-:W-:Y:S01]  /*8350*/  FMUL.FTZ R59, R220, R59 ;  /* 0x0000003bdc3b7220 */ /* 0x000fe20000410000 */
[----:B------:R-:W4:Y:S01]  /*8360*/  SHFL.DOWN PT, R174, R55, 0x2, 0x1f ;  /* 0x08401f0037ae7f89 */ /* 0x000f2200000e0000 */
[----:B------:R-:W-:Y:S01]  /*8370*/  FMUL.FTZ R57, R75, R60 ;  /* 0x0000003c4b397220 */ /* 0x000fe20000410000 */
[----:B------:R-:W-:Y:S01]  /*8380*/  FFMA.FTZ R162, R41, R162, R56 ;  /* 0x000000a229a27223 */ /* 0x000fe20000010038 */
[----:B------:R-:W-:Y:S01]  /*8390*/  FFMA.FTZ R147, R202, R147, R59 ;  /* 0x00000093ca937223 */ /* 0x000fe2000001003b */
[----:B------:R-:W5:Y:S01]  /*83a0*/  SHFL.DOWN PT, R148, R53, 0x2, 0x1f ;  /* 0x08401f0035947f89 */ /* 0x000f6200000e0000 */
[----:B------:R-:W-:Y:S01]  /*83b0*/  FMUL.FTZ R56, R75, R164 ;  /* 0x000000a44b387220 */ /* 0x000fe20000410000 */
[----:B------:R-:W-:Y:S01]  /*83c0*/  FFMA.FTZ R57, R74, R165, R57 ;  /* 0x000000a54a397223 */ /* 0x000fe20000010039 */
[----:B------:R-:W-:Y:S01]  /*83d0*/  FFMA.FTZ R163, R40, R163, R147 ;  /* 0x000000a328a37223 */ /* 0x000fe20000010093 */
[----:B------:R-:W-:Y:S01]  /*83e0*/  FMUL.FTZ R2, R221, R2 ;  /* 0x00000002dd027220 */ /* 0x000fe20000410000 */
[----:B------:R-:W-:Y:S01]  /*83f0*/  FFMA.FTZ R56, R74, R61, -R56 ;  /* 0x0000003d4a387223 */ /* 0x000fe20000010838 */
[----:B-1----:R-:W-:Y:S01]  /*8400*/  @!P2 FADD.FTZ R54, R54, R173 ;  /* 0x000000ad3636a221 */ /* 0x002fe20000010000 */
[----:B------:R-:W-:Y:S01]  /*8410*/  FMUL.FTZ R147, R216, R57 ;  /* 0x00000039d8937220 */ /* 0x000fe20000410000 */
[C---:B------:R-:W-:Y:S01]  /*8420*/  FMUL.FTZ R59, R75.reuse, R165 ;  /* 0x000000a54b3b7220 */ /* 0x040fe20000410000 */
[----:B------:R-:W-:Y:S01]  /*8430*/  FMUL.FTZ R57, R75, R63 ;  /* 0x0000003f4b397220 */ /* 0x000fe20000410000 */
[----:B------:R-:W-:Y:S01]  /*8440*/  FFMA.FTZ R2, R205, R56, R2 ;  /* 0x00000038cd027223 */ /* 0x000fe20000010002 */
[----:B------:R-:W1:Y:S01]  /*8450*/  SHFL.DOWN PT, R173, R54, 0x4, 0x1f ;  /* 0x08801f0036ad7f89 */ /* 0x000e6200000e0000 */
[C---:B------:R-:W-:Y:S01]  /*8460*/  FFMA.FTZ R61, R74.reuse, R60, -R59 ;  /* 0x0000003c4a3d7223 */ /* 0x040fe2000001083b */
[-C--:B------:R-:W-:Y:S01]  /*8470*/  FFMA.FTZ R56, R74, R166.reuse, R57 ;  /* 0x000000a64a387223 */ /* 0x080fe20000010039 */
[----:B------:R-:W-:Y:S01]  /*8480*/  FMUL.FTZ R59, R75, R166 ;  /* 0x000000a64b3b7220 */ /* 0x000fe20000410000 */
[----:B------:R-:W-:Y:S01]  /*8490*/  FFMA.FTZ R164, R47, R164, R2 ;  /* 0x000000a42fa47223 */ /* 0x000fe20000010002 */
[----:B--2---:R-:W-:Y:S01]  /*84a0*/  @!P2 FADD.FTZ R52, R52, R155 ;  /* 0x0000009b3434a221 */ /* 0x004fe20000010000 */
[----:B------:R-:W-:Y:S01]  /*84b0*/  FFMA.FTZ R147, R206, R61, R147 ;  /* 0x0000003dce937223 */ /* 0x000fe20000010093 */
[----:B------:R-:W-:Y:S01]  /*84c0*/  FMUL.FTZ R60, R219, R56 ;  /* 0x00000038db3c7220 */ /* 0x000fe20000410000 */
[----:B------:R-:W-:Y:S01]  /*84d0*/  FMUL.FTZ R61, R75, R167 ;  /* 0x000000a74b3d7220 */ /* 0x000fe20000410000 */
[----:B----4-:R-:W-:Y:S01]  /*84e0*/  @!P2 FADD.FTZ R55, R55, R174 ;  /* 0x000000ae3737a221 */ /* 0x010fe20000010000 */
[----:B------:R-:W2:Y:S01]  /*84f0*/  SHFL.DOWN PT, R155, R52, 0x4, 0x1f ;  /* 0x08801f00349b7f89 */ /* 0x000ea200000e0000 */
[C---:B------:R-:W-:Y:S01]  /*8500*/  FMUL.FTZ R56, R75.reuse, R168 ;  /* 0x000000a84b387220 */ /* 0x040fe20000410000 */
[-C--:B------:R-:W-:Y:S01]  /*8510*/  FMUL.FTZ R2, R75, R62.reuse ;  /* 0x0000003e4b027220 */ /* 0x080fe20000410000 */
[----:B-----5:R-:W-:Y:S01]  /*8520*/  @!P2 FADD.FTZ R53, R53, R148 ;  /* 0x000000943535a221 */ /* 0x020fe20000010000 */
[----:B------:R-:W4:Y:S01]  /*8530*/  SHFL.DOWN PT, R174, R55, 0x4, 0x1f ;  /* 0x08801f0037ae7f89 */ /* 0x000f2200000e0000 */
[----:B------:R-:W-:Y:S01]  /*8540*/  ISETP.GT.AND P2, PT, R127, 0x1b, PT ;  /* 0x0000001b7f00780c */ /* 0x000fe20003f44270 */
[C---:B------:R-:W-:Y:S01]  /*8550*/  FFMA.FTZ R58, R74.reuse, R63, -R59 ;  /* 0x0000003f4a3a7223 */ /* 0x040fe2000001083b */
[CC--:B------:R-:W-:Y:S01]  /*8560*/  FMUL.FTZ R57, R75.reuse, R65.reuse ;  /* 0x000000414b397220 */ /* 0x0c0fe20000410000 */
[----:B------:R-:W5:Y:S01]  /*8570*/  SHFL.DOWN PT, R148, R53, 0x4, 0x1f ;  /* 0x08801f0035947f89 */ /* 0x000f6200000e0000 */
[C---:B------:R-:W-:Y:S01]  /*8580*/  FFMA.FTZ R61, R74.reuse, R62, -R61 ;  /* 0x0000003e4a3d7223 */ /* 0x040fe2000001083d */
[C---:B------:R-:W-:Y:S01]  /*8590*/  FFMA.FTZ R56, R74.reuse, R65, -R56 ;  /* 0x000000414a387223 */ /* 0x040fe20000010838 */
[C---:B------:R-:W-:Y:S01]  /*85a0*/  FFMA.FTZ R59, R74.reuse, R167, R2 ;  /* 0x000000a74a3b7223 */ /* 0x040fe20000010002 */
[----:B------:R-:W-:Y:S01]  /*85b0*/  FFMA.FTZ R2, R74, R168, R57 ;  /* 0x000000a84a027223 */ /* 0x000fe20000010039 */
[----:B------:R-:W-:Y:S01]  /*85c0*/  FMUL.FTZ R57, R75, R66 ;  /* 0x000000424b397220 */ /* 0x000fe20000410000 */
[----:B------:R-:W-:Y:S01]  /*85d0*/  FFMA.FTZ R58, R207, R58, R60 ;  /* 0x0000003acf3a7223 */ /* 0x000fe2000001003c */
[----:B------:R-:W-:Y:S01]  /*85e0*/  FMUL.FTZ R59, R218, R59 ;  /* 0x0000003bda3b7220 */ /* 0x000fe20000410000 */
[----:B------:R-:W-:Y:S01]  /*85f0*/  FMUL.FTZ R2, R231, R2 ;  /* 0x00000002e7027220 */ /* 0x000fe20000410000 */
[----:B------:R-:W-:Y:S01]  /*8600*/  FFMA.FTZ R158, R37, R158, R182 ;  /* 0x0000009e259e7223 */ /* 0x000fe200000100b6 */
[----:B-1----:R-:W-:Y:S01]  /*8610*/  @!P2 FADD.FTZ R54, R54, R173 ;  /* 0x000000ad3636a221 */ /* 0x002fe20000010000 */
[----:B------:R-:W-:Y:S01]  /*8620*/  FFMA.FTZ R59, R208, R61, R59 ;  /* 0x0000003dd03b7223 */ /* 0x000fe2000001003b */
[----:B------:R-:W-:Y:S01]  /*8630*/  FFMA.FTZ R60, R209, R56, R2 ;  /* 0x00000038d13c7223 */ /* 0x000fe20000010002 */
[----:B------:R-:W-:Y:S01]  /*8640*/  FMUL.FTZ R2, R75, R142 ;  /* 0x0000008e4b027220 */ /* 0x000fe20000410000 */
[----:B------:R-:W-:Y:S01]  /*8650*/  FFMA.FTZ R166, R45, R166, R58 ;  /* 0x000000a62da67223 */ /* 0x000fe2000001003a */
[----:B------:R-:W1:Y:S01]  /*8660*/  SHFL.DOWN PT, R65, R54, 0x8, 0x1f ;  /* 0x09001f0036417f89 */ /* 0x000e6200000e0000 */
[----:B--2---:R-:W-:Y:S01]  /*8670*/  @!P2 FADD.FTZ R52, R52, R155 ;  /* 0x0000009b3434a221 */ /* 0x004fe20000010000 */
[----:B------:R-:W-:Y:S01]  /*8680*/  FFMA.FTZ R167, R44, R167, R59 ;  /* 0x000000a72ca77223 */ /* 0x000fe2000001003b */
[C---:B------:R-:W-:Y:S01]  /*8690*/  FFMA.FTZ R59, R74.reuse, R169, R57 ;  /* 0x000000a94a3b7223 */ /* 0x040fe20000010039 */
[----:B------:R-:W-:Y:S01]  /*86a0*/  FMUL.FTZ R57, R75, R77 ;  /* 0x0000004d4b397220 */ /* 0x000fe20000410000 */
[----:B----4-:R-:W-:Y:S01]  /*86b0*/  @!P2 FADD.FTZ R55, R55, R174 ;  /* 0x000000ae3737a221 */ /* 0x010fe20000010000 */
[----:B------:R-:W2:Y:S01]  /*86c0*/  SHFL.DOWN PT, R63, R52, 0x8, 0x1f ;  /* 0x09001f00343f7f89 */ /* 0x000ea200000e0000 */
[C---:B------:R-:W-:Y:S01]  /*86d0*/  FMUL.FTZ R61, R75.reuse, R169 ;  /* 0x000000a94b3d7220 */ /* 0x040fe20000410000 */
[-C--:B------:R-:W-:Y:S01]  /*86e0*/  FMUL.FTZ R58, R75, R170.reuse ;  /* 0x000000aa4b3a7220 */ /* 0x080fe20000410000 */
[----:B-----5:R-:W-:Y:S01]  /*86f0*/  @!P2 FADD.FTZ R53, R53, R148 ;  /* 0x000000943535a221 */ /* 0x020fe20000010000 */
[----:B------:R-:W-:Y:S01]  /*8700*/  ISETP.GT.AND P2, PT, R127, 0x17, PT ;  /* 0x000000177f00780c */ /* 0x000fe20003f44270 */
[----:B------:R-:W4:Y:S01]  /*8710*/  SHFL.DOWN PT, R148, R55, 0x8, 0x1f ;  /* 0x09001f0037947f89 */ /* 0x000f2200000e0000 */
[C---:B------:R-:W-:Y:S01]  /*8720*/  FFMA.FTZ R56, R74.reuse, R170, R57 ;  /* 0x000000aa4a387223 */ /* 0x040fe20000010039 */
[-C--:B------:R-:W-:Y:S01]  /*8730*/  FMUL.FTZ R75, R75, R171.reuse ;  /* 0x000000ab4b4b7220 */ /* 0x080fe20000410000 */
[C---:B------:R-:W-:Y:S01]  /*8740*/  FFMA.FTZ R2, R74.reuse, R171, R2 ;  /* 0x000000ab4a027223 */ /* 0x040fe20000010002 */
[----:B------:R-:W5:Y:S01]  /*8750*/  SHFL.DOWN PT, R62, R53, 0x8, 0x1f ;  /* 0x09001f00353e7f89 */ /* 0x000f6200000e0000 */
[C---:B------:R-:W-:Y:S01]  /*8760*/  FFMA.FTZ R61, R74.reuse, R66, -R61 ;  /* 0x000000424a3d7223 */ /* 0x040fe2000001083d */
[----:B------:R-:W-:Y:S01]  /*8770*/  FFMA.FTZ R58, R74, R77, -R58 ;  /* 0x0000004d4a3a7223 */ /* 0x000fe2000001083a */
[----:B------:R-:W-:Y:S01]  /*8780*/  FMUL.FTZ R59, R214, R59 ;  /* 0x0000003bd63b7220 */ /* 0x000fe20000410000 */
[----:B------:R-:W-:Y:S01]  /*8790*/  FMUL.FTZ R56, R217, R56 ;  /* 0x00000038d9387220 */ /* 0x000fe20000410000 */
[----:B------:R-:W-:Y:S01]  /*87a0*/  FFMA.FTZ R74, R74, R142, -R75 ;  /* 0x0000008e4a4a7223 */ /* 0x000fe2000001084b */
[----:B------:R-:W-:Y:S01]  /*87b0*/  FMUL.FTZ R2, R143, R2 ;  /* 0x000000028f027220 */ /* 0x000fe20000410000 */
[----:B------:R-:W-:Y:S01]  /*87c0*/  FFMA.FTZ R59, R210, R61, R59 ;  /* 0x0000003dd23b7223 */ /* 0x000fe2000001003b */
[----:B------:R-:W-:Y:S01]  /*87d0*/  FFMA.FTZ R56, R211, R58, R56 ;  /* 0x0000003ad3387223 */ /* 0x000fe20000010038 */
[----:B-1----:R-:W-:Y:S01]  /*87e0*/  @!P2 FADD.FTZ R54, R54, R65 ;  /* 0x000000413636a221 */ /* 0x002fe20000010000 */
[----:B------:R-:W-:Y:S01]  /*87f0*/  FFMA.FTZ R213, R213, R74, R2 ;  /* 0x0000004ad5d57223 */ /* 0x000fe20000010002 */
[----:B------:R-:W-:Y:S01]  /*8800*/  FFMA.FTZ R159, R36, R159, R175 ;  /* 0x0000009f249f7223 */ /* 0x000fe200000100af */
[----:B------:R-:W-:Y:S01]  /*8810*/  FFMA.FTZ R147, R46, R165, R147 ;  /* 0x000000a52e937223 */ /* 0x000fe20000010093 */
[----:B------:R-:W-:Y:S01]  /*8820*/  FFMA.FTZ R60, R51, R168, R60 ;  /* 0x000000a8333c7223 */ /* 0x000fe2000001003c */
[----:B------:R1:W0:Y:S01]  /*8830*/  SHFL.DOWN PT, R61, R54, 0x10, 0x1f ;  /* 0x0a001f00363d7f89 */ /* 0x00022200000e0000 */
[----:B--2---:R-:W-:Y:S01]  /*8840*/  @!P2 FADD.FTZ R52, R52, R63 ;  /* 0x0000003f3434a221 */ /* 0x004fe20000010000 */
[----:B------:R-:W-:Y:S01]  /*8850*/  FFMA.FTZ R59, R50, R169, R59 ;  /* 0x000000a9323b7223 */ /* 0x000fe2000001003b */
[----:B------:R-:W-:Y:S01]  /*8860*/  FFMA.FTZ R56, R49, R170, R56 ;  /* 0x000000aa31387223 */ /* 0x000fe20000010038 */
[----:B------:R-:W-:Y:S01]  /*8870*/  FFMA.FTZ R213, R48, R171, R213 ;  /* 0x000000ab30d57223 */ /* 0x000fe200000100d5 */
[----:B----4-:R-:W-:Y:S01]  /*8880*/  @!P2 FADD.FTZ R55, R55, R148 ;  /* 0x000000943737a221 */ /* 0x010fe20000010000 */
[----:B------:R1:W2:Y:S01]  /*8890*/  SHFL.DOWN PT, R57, R52, 0x10, 0x1f ;  /* 0x0a001f0034397f89 */ /* 0x0002a200000e0000 */
[----:B-----5:R-:W-:-:S03]  /*88a0*/  @!P2 FADD.FTZ R53, R53, R62 ;  /* 0x0000003e3535a221 */ /* 0x020fc60000010000 */
[----:B------:R1:W4:Y:S04]  /*88b0*/  SHFL.DOWN PT, R62, R55, 0x10, 0x1f ;  /* 0x0a001f00373e7f89 */ /* 0x00032800000e0000 */
[----:B------:R1:W0:Y:S01]  /*88c0*/  SHFL.DOWN PT, R58, R53, 0x10, 0x1f ;  /* 0x0a001f00353a7f89 */ /* 0x00022200000e0000 */
[----:B------:R-:W-:Y:S05]  /*88d0*/  @P3 BRA `(.L_x_9629) ;  /* 0x0000000000203947 */ /* 0x000fea0003800000 */
[----:B------:R-:W-:Y:S01]  /*88e0*/  ISETP.NE.AND P2, PT, R127, RZ, PT ;  /* 0x000000ff7f00720c */ /* 0x000fe20003f45270 */
[----:B-12---:R-:W-:Y:S01]  /*88f0*/  FADD.FTZ R52, R52, R57 ;  /* 0x0000003934347221 */ /* 0x006fe20000010000 */
[----:B0-----:R-:W-:Y:S01]  /*8900*/  FADD.FTZ R53, R53, R58 ;  /* 0x0000003a35357221 */ /* 0x001fe20000010000 */
[----:B------:R-:W-:Y:S01]  /*8910*/  FADD.FTZ R54, R54, R61 ;  /* 0x0000003d36367221 */ /* 0x000fe20000010000 */
[----:B----4-:R-:W-:-:S09]  /*8920*/  FADD.FTZ R55, R55, R62 ;  /* 0x0000003e37377221 */ /* 0x010fd20000010000 */
[----:B------:R-:W-:-:S04]  /*8930*/  @!P2 SHF.R.U32.HI R2, RZ, 0x1, R132 ;  /* 0x00000001ff02a819 */ /* 0x000fc80000011684 */
[----:B------:R-:W-:-:S05]  /*8940*/  @!P2 LOP3.LUT R2, R2, 0x1f0, RZ, 0xc0, !PT ;  /* 0x000001f00202a812 */ /* 0x000fca00078ec0ff */
[----:B------:R0:W-:Y:S02]  /*8950*/  @!P2 STS.128 [R2+UR28+0x10a0], R52 ;  /* 0x0010a0340200a988 */ /* 0x0001e40008000c1c */
.L_x_9629:
[----:B------:R-:W-:Y:S05]  /*8960*/  BSYNC.RECONVERGENT B0 ;  /* 0x0000000000007941 */ /* 0x000fea0003800200 */
.L_x_9628:
        /* <DEDUP_REMOVED lines=36> */
[----:B0-2---:R-:W1:Y:S01]  /*8bb0*/  LDS.128 R56, [UR28+0x10b0] ;  /* 0x0010b01cff387984 */ /* 0x005e620008000c00 */
        /* <DEDUP_REMOVED lines=14> */
.L_x_9631:
[----:B------:R-:W-:Y:S05]  /*8ca0*/  BSYNC.RECONVERGENT B0 ;  /* 0x0000000000007941 */ /* 0x000fea0003800200 */
.L_x_9630:
[----:B------:R-:W-:-:S04]  /*8cb0*/  UIADD3 UR7, UPT, UPT, UR7, 0x1, URZ ;  /* 0x0000000107077890 */ /* 0x000fc8000fffe0ff */
[----:B------:R-:W-:-:S09]  /*8cc0*/  UISETP.GE.AND UP0, UPT, UR7, UR30, UPT ;  /* 0x0000001e0700728c */ /* 0x000fd2000bf06270 */
[----:B------:R-:W-:Y:S05]  /*8cd0*/  BRA.U !UP0, `(.L_x_9632) ;  /* 0xffffffa508947547 */ /* 0x000fea000b83ffff */
.L_x_9598:
        /* <DEDUP_REMOVED lines=98> */
[----:B------:R2:W-:Y:S01]  /*9300*/  STS.128 [R125+0x30], R4 ;  /* 0x000030047d007388 */ /* 0x0005e20000000c00 */
[----:B------:R-:W-:-:S03]  /*9310*/  NOP ;  /* 0x0000000000007918 */ /* 0x000fc60000000000 */
[----:B------:R-:W4:Y:S01]  /*9320*/  @!P3 MUFU.RCP R47, R2 ;  /* 0x00000002002fb308 */ /* 0x000f220000001000 */
[----:B---3--:R-:W-:Y:S01]  /*9330*/  @!P4 FMUL.FTZ R23, R23, R44 ;  /* 0x0000002c1717c220 */ /* 0x008fe20000410000 */
[----:B------:R-:W-:Y:S01]  /*9340*/  FSETP.GTU.FTZ.AND P4, PT, R38, 20, PT ;  /* 0x41a000002600780b */ /* 0x000fe20003f9c000 */
[----:B------:R-:W3:Y:S01]  /*9350*/  LDS.128 R12, [R126] ;  /* 0x000000007e0c7984 */ /* 0x000ee20000000c00 */
[----:B-1----:R-:W-:Y:S01]  /*9360*/  @!P5 FMUL.FTZ R25, R25, R0 ;  /* 0x000000001919d220 */ /* 0x002fe20000410000 */
[----:B------:R-:W-:-:S03]  /*9370*/  FSETP.GTU.FTZ.AND P5, PT, R40, 20, PT ;  /* 0x41a000002800780b */ /* 0x000fc60003fbc000 */
[----:B------:R-:W1:Y:S01]  /*9380*/  @!P2 MUFU.RCP R36, R36 ;  /* 0x000000240024a308 */ /* 0x000e620000001000 */
[----:B------:R-:W5:Y:S04]  /*9390*/  LDS.128 R16, [R126+0x200] ;  /* 0x000200007e107984 */ /* 0x000f680000000c00 */
[----:B------:R-:W-:Y:S02]  /*93a0*/  LDS.128 R8, [R126+0x600] ;  /* 0x000600007e087984 */ /* 0x000fe40000000c00 */
[----:B------:R-:W-:Y:S01]  /*93b0*/  @!P4 FMUL.FTZ R0, R38, -1.4426950216293334961 ;  /* 0xbfb8aa3b2600c820 */ /* 0x000fe20000410000 */
[----:B------:R-:W0:Y:S01]  /*93c0*/  @!P1 MUFU.RCP R37, R37 ;  /* 0x0000002500259308 */ /* 0x000e220000001000 */
[----:B----4-:R-:W-:Y:S01]  /*93d0*/  @!P3 FMUL.FTZ R26, R26, R47 ;  /* 0x0000002f1a1ab220 */ /* 0x010fe20000410000 */
[----:B------:R-:W-:-:S06]  /*93e0*/  FSETP.GTU.FTZ.AND P3, PT, R41, 20, PT ;  /* 0x41a000002900780b */ /* 0x000fcc0003f7c000 */
[----:B------:R-:W4:Y:S01]  /*93f0*/  @!P6 MUFU.RCP R3, R3 ;  /* 0x000000030003e308 */ /* 0x000f220000001000 */
[----:B-1----:R-:W-:Y:S01]  /*9400*/  @!P2 FMUL.FTZ R27, R27, R36 ;  /* 0x000000241b1ba220 */ /* 0x002fe20000410000 */
[----:B------:R-:W-:-:S05]  /*9410*/  FSETP.GTU.FTZ.AND P2, PT, R42, 20, PT ;  /* 0x41a000002a00780b */ /* 0x000fca0003f5c000 */
[----:B------:R-:W-:Y:S01]  /*9420*/  @!P3 FMUL.FTZ R36, R41, -1.4426950216293334961 ;  /* 0xbfb8aa3b2924b820 */ /* 0x000fe20000410000 */
[----:B------:R-:W1:Y:S01]  /*9430*/  @!P0 MUFU.EX2 R45, R45 ;  /* 0x0000002d002d8308 */ /* 0x000e620000000800 */
[----:B0-----:R-:W-:Y:S01]  /*9440*/  @!P1 FMUL.FTZ R28, R28, R37 ;  /* 0x000000251c1c9220 */ /* 0x001fe20000410000 */
[----:B------:R-:W-:-:S05]  /*9450*/  FSETP.GTU.FTZ.AND P1, PT, R43, 20, PT ;  /* 0x41a000002b00780b */ /* 0x000fca0003f3c000 */
[----:B------:R-:W-:Y:S01]  /*9460*/  @!P2 FMUL.FTZ R37, R42, -1.4426950216293334961 ;  /* 0xbfb8aa3b2a25a820 */ /* 0x000fe20000410000 */
[----:B------:R-:W0:Y:S01]  /*9470*/  @!P3 MUFU.EX2 R36, R36 ;  /* 0x000000240024b308 */ /* 0x000e220000000800 */
[----:B----4-:R-:W-:Y:S01]  /*9480*/  @!P6 FMUL.FTZ R24, R24, R3 ;  /* 0x000000031818e220 */ /* 0x010fe20000410000 */
[----:B------:R-:W-:Y:S01]  /*9490*/  FSETP.GTU.FTZ.AND P6, PT, R39, 20, PT ;  /* 0x41a000002700780b */ /* 0x000fe20003fdc000 */
[----:B------:R-:W-:-:S04]  /*94a0*/  @!P5 FMUL.FTZ R3, R40, -1.4426950216293334961 ;  /* 0xbfb8aa3b2803d820 */ /* 0x000fc80000410000 */
[----:B------:R-:W-:Y:S01]  /*94b0*/  @!P1 FMUL.FTZ R38, R43, -1.4426950216293334961 ;  /* 0xbfb8aa3b2b269820 */ /* 0x000fe20000410000 */
[----:B------:R-:W4:Y:S01]  /*94c0*/  @!P2 MUFU.EX2 R37, R37 ;  /* 0x000000250025a308 */ /* 0x000f220000000800 */
[----:B------:R-:W5:Y:S01]  /*94d0*/  LDS.128 R40, [R126+0x400] ;  /* 0x000400007e287984 */ /* 0x000f620000000c00 */
[----:B-1----:R-:W-:-:S05]  /*94e0*/  @!P0 FADD.FTZ R45, R45, 1 ;  /* 0x3f8000002d2d8421 */ /* 0x002fca0000010000 */
[----:B------:R-:W-:Y:S01]  /*94f0*/  @!P6 FMUL.FTZ R2, R39, -1.4426950216293334961 ;  /* 0xbfb8aa3b2702e820 */ /* 0x000fe20000410000 */
[----:B------:R-:W2:Y:S01]  /*9500*/  @!P5 MUFU.EX2 R3, R3 ;  /* 0x000000030003d308 */ /* 0x000ea20000000800 */
[----:B0-----:R-:W-:-:S07]  /*9510*/  @!P3 FADD.FTZ R36, R36, 1 ;  /* 0x3f8000002424b421 */ /* 0x001fce0000010000 */
[----:B------:R-:W0:Y:S01]  /*9520*/  @!P6 MUFU.EX2 R2, R2 ;  /* 0x000000020002e308 */ /* 0x000e220000000800 */
[----:B----4-:R-:W-:-:S07]  /*9530*/  @!P2 FADD.FTZ R37, R37, 1 ;  /* 0x3f8000002525a421 */ /* 0x010fce0000010000 */
[----:B------:R-:W1:Y:S01]  /*9540*/  @!P1 MUFU.EX2 R38, R38 ;  /* 0x0000002600269308 */ /* 0x000e620000000800 */
[----:B--2---:R-:W-:Y:S01]  /*9550*/  @!P5 FADD.FTZ R4, R3, 1 ;  /* 0x3f8000000304d421 */ /* 0x004fe20000010000 */
[----:B------:R-:W-:Y:S01]  /*9560*/  MOV R3, UR26 ;  /* 0x0000001a00037c02 */ /* 0x000fe20008000f00 */
[----:B------:R-:W2:Y:S05]  /*9570*/  LDCU.64 UR26, c[0x0][0x518] ;  /* 0x0000a300ff1a77ac */ /* 0x000eaa0008000a00 */
[----:B------:R-:W4:Y:S01]  /*9580*/  @!P4 MUFU.EX2 R0, R0 ;  /* 0x000000000000c308 */ /* 0x000f220000000800 */
[----:B0-----:R-:W-:-:S07]  /*9590*/  @!P6 FADD.FTZ R2, R2, 1 ;  /* 0x3f8000000202e421 */ /* 0x001fce0000010000 */
[----:B------:R0:W3:Y:S01]  /*95a0*/  @!P0 MUFU.RCP R44, R45 ;  /* 0x0000002d002c8308 */ /* 0x0000e20000001000 */
[----:B-1----:R-:W-:Y:S01]  /*95b0*/  @!P1 FADD.FTZ R38, R38, 1 ;  /* 0x3f80000026269421 */ /* 0x002fe20000010000 */
[----:B--2---:R-:W-:-:S06]  /*95c0*/  UIMAD.WIDE.U32 UR28, UR23, UR26, UR28 ;  /* 0x0000001a171c72a5 */ /* 0x004fcc000f8e001c */
[----:B------:R1:W2:Y:S01]  /*95d0*/  @!P6 MUFU.RCP R6, R2 ;  /* 0x000000020006e308 */ /* 0x0002a20000001000 */
[----:B0-----:R-:W-:Y:S01]  /*95e0*/  IADD3 R45, PT, PT, R129, R130, RZ ;  /* 0x00000082812d7210 */ /* 0x001fe20007ffe0ff */
[----:B----4-:R-:W-:Y:S01]  /*95f0*/  @!P4 FADD.FTZ R0, R0, 1 ;  /* 0x3f8000000000c421 */ /* 0x010fe20000010000 */
[----:B------:R-:W-:Y:S01]  /*9600*/  UIMAD UR27, UR23, UR27, UR29 ;  /* 0x0000001b171b72a4 */ /* 0x000fe2000f8e021d */
[----:B------:R-:W-:-:S03]  /*9610*/  UMOV UR26, UR28 ;  /* 0x0000001c001a7c82 */ /* 0x000fc60008000000 */
[----:B------:R-:W-:Y:S01]  /*9620*/  UIMAD.WIDE.U32 UR26, UR8, UR30, UR26 ;  /* 0x0000001e081a72a5 */ /* 0x000fe2000f8e001a */
[----:B------:R0:W4:Y:S01]  /*9630*/  @!P4 MUFU.RCP R39, R0 ;  /* 0x000000000027c308 */ /* 0x0001220000001000 */
[----:B-1----:R-:W-:Y:S01]  /*9640*/  MOV R2, UR7 ;  /* 0x0000000700027c02 */ /* 0x002fe20008000f00 */
[----:B---3--:R-:W-:Y:S01]  /*9650*/  @!P0 FMUL.FTZ R29, R29, R44 ;  /* 0x0000002c1d1d8220 */ /* 0x008fe20000410000 */
[----:B------:R-:W-:Y:S02]  /*9660*/  UIMAD UR27, UR8, UR31, UR27 ;  /* 0x0000001f081b72a4 */ /* 0x000fe4000f8e021b */
[----:B------:R-:W-:Y:S01]  /*9670*/  ULEA UR7, UP0, UR26, UR32, 0x2 ;  /* 0x000000201a077291 */ /* 0x000fe2000f8010ff */
[----:B------:R-:W-:Y:S02]  /*9680*/  IMAD.WIDE.U32 R2, R45, 0x10, R2 ;  /* 0x000000102d027825 */ /* 0x000fe400078e0002 */
[----:B------:R-:W1:Y:S02]  /*9690*/  @!P5 MUFU.RCP R5, R4 ;  /* 0x000000040005d308 */ /* 0x000e640000001000 */
[----:B0-----:R-:W-:Y:S01]  /*96a0*/  FADD.FTZ R0, R20, R133 ;  /* 0x0000008514007221 */ /* 0x001fe20000010000 */
[----:B--2---:R-:W-:Y:S01]  /*96b0*/  @!P6 FMUL.FTZ R31, R31, R6 ;  /* 0x000000061f1fe220 */ /* 0x004fe20000410000 */
[----:B------:R-:W-:Y:S01]  /*96c0*/  STG.E.128 desc[UR24][R2.64], R12 ;  /* 0x0000000c02007986 */ /* 0x000fe2000c101d18 */
[----:B------:R-:W-:-:S02]  /*96d0*/  ULEA.HI.X UR26, UR26, UR33, UR27, 0x2, UP0 ;  /* 0x000000211a1a7291 */ /* 0x000fc400080f141b */
[----:B------:R-:W-:Y:S01]  /*96e0*/  UIADD3 UR21, UP0, UPT, UR21, -0x1000, URZ ;  /* 0xfffff00015157890 */ /* 0x000fe2000ff1e0ff */
[----:B-----5:R-:W-:Y:S01]  /*96f0*/  STG.E.128 desc[UR24][R2.64+0x200], R16 ;  /* 0x0002001002007986 */ /* 0x020fe2000c101d18 */
[----:B------:R-:W0:Y:S01]  /*9700*/  @!P3 MUFU.RCP R36, R36 ;  /* 0x000000240024b308 */ /* 0x000e220000001000 */
[----:B----4-:R-:W-:Y:S01]  /*9710*/  @!P4 FMUL.FTZ R30, R30, R39 ;  /* 0x000000271e1ec220 */ /* 0x010fe20000410000 */
[----:B------:R-:W-:Y:S01]  /*9720*/  UIADD3.X UR22, UPT, UPT, UR22, -0x1, URZ, UP0, !UPT ;  /* 0xffffffff16167890 */ /* 0x000fe200087fe4ff */
[----:B------:R-:W-:Y:S01]  /*9730*/  STG.E.128 desc[UR24][R2.64+0x400], R40 ;  /* 0x0004002802007986 */ /* 0x000fe2000c101d18 */
[----:B------:R-:W-:-:S03]  /*9740*/  UISETP.GT.AND UP0, UPT, UR16, 0x1, UPT ;  /* 0x000000011000788c */ /* 0x000fc6000bf04270 */
[----:B------:R2:W-:Y:S01]  /*9750*/  STG.E.128 desc[UR24][R2.64+0x600], R8 ;  /* 0x0006000802007986 */ /* 0x0005e2000c101d18 */
[----:B------:R-:W3:Y:S01]  /*9760*/  @!P2 MUFU.RCP R37, R37 ;  /* 0x000000250025a308 */ /* 0x000ee20000001000 */
[----:B-1----:R-:W-:Y:S01]  /*9770*/  @!P5 FMUL.FTZ R32, R32, R5 ;  /* 0x000000052020d220 */ /* 0x002fe20000410000 */
[----:B------:R-:W-:Y:S01]  /*9780*/  FADD.FTZ R5, R0, R21 ;  /* 0x0000001500057221 */ /* 0x000fe20000010000 */
[----:B------:R-:W-:Y:S03]  /*9790*/  BAR.SYNC.DEFER_BLOCKING 0x0 ;  /* 0x0000000000007b1d */ /* 0x000fe60000010000 */
[----:B------:R-:W-:-:S03]  /*97a0*/  FADD.FTZ R0, R5, R22 ;  /* 0x0000001605007221 */ /* 0x000fc60000010000 */
[----:B------:R-:W1:Y:S01]  /*97b0*/  @!P1 MUFU.RCP R38, R38 ;  /* 0x0000002600269308 */ /* 0x000e620000001000 */
[----:B0-----:R-:W-:Y:S01]  /*97c0*/  @!P3 FMUL.FTZ R33, R33, R36 ;  /* 0x000000242121b220 */ /* 0x001fe20000410000 */
[----:B------:R-:W-:Y:S01]  /*97d0*/  UMOV UR16, UR36 ;  /* 0x0000002400107c82 */ /* 0x000fe20008000000 */
[----:B---3--:R-:W-:Y:S01]  /*97e0*/  @!P2 FMUL.FTZ R34, R34, R37 ;  /* 0x000000252222a220 */ /* 0x008fe20000410000 */
[----:B--2---:R-:W-:Y:S02]  /*97f0*/  MOV R2, UR7 ;  /* 0x0000000700027c02 */ /* 0x004fe40008000f00 */
[----:B------:R-:W-:-:S03]  /*9800*/  MOV R3, UR26 ;  /* 0x0000001a00037c02 */ /* 0x000fc60008000f00 */
[----:B------:R-:W-:-:S04]  /*9810*/  IMAD.WIDE.U32 R2, R45, 0x10, R2 ;  /* 0x000000102d027825 */ /* 0x000fc800078e0002 */
[----:B-1----:R-:W-:Y:S01]  /*9820*/  @!P1 FMUL.FTZ R35, R35, R38 ;  /* 0x0000002623239220 */ /* 0x002fe20000410000 */
        /* <DEDUP_REMOVED lines=27> */
.L_x_9565:
        /* <DEDUP_REMOVED lines=41> */
.L_x_9635:
[----:B------:R-:W-:Y:S05]  /*9c70*/  BSYNC.RECONVERGENT B0 ;  /* 0x0000000000007941 */ /* 0x000fea0003800200 */
.L_x_9634:
        /* <DEDUP_REMOVED lines=39> */
.L_x_9637:
[----:B------:R-:W-:Y:S05]  /*9ef0*/  BSYNC.RECONVERGENT B0 ;  /* 0x0000000000007941 */ /* 0x000fea0003800200 */
.L_x_9636:
        /* <DEDUP_REMOVED lines=22> */
.L_x_9639:
        /* <DEDUP_REMOVED lines=66> */
.L_x_9638:
[----:B------:R-:W-:Y:S05]  /*a480*/  EXIT ;  /* 0x000000000000794d */ /* 0x000fea0003800000 */
.L_x_9603:
[----:B------:R-:W-:Y:S01]  /*a490*/  HFMA2 R205, -RZ, RZ, 0, 5.9604644775390625e-08 ;  /* 0x00000001ffcd7431 */ /* 0x000fe200000001ff */
[----:B------:R-:W-:Y:S02]  /*a4a0*/  MOV R208, R61 ;  /* 0x0000003d00d07202 */ /* 0x000fe40000000f00 */
[----:B------:R-:W-:Y:S02]  /*a4b0*/  MOV R210, RZ ;  /* 0x000000ff00d27202 */ /* 0x000fe40000000f00 */
[----:B------:R-:W-:-:S07]  /*a4c0*/  MOV R63, 0xffffffff ;  /* 0xffffffff003f7802 */ /* 0x000fce0000000f00 */
[----:B012--5:R-:W-:Y:S05]  /*a4d0*/  WARPSYNC.COLLECTIVE R63, `(.L_x_9640) ;  /* 0x000000003f087348 */ /* 0x027fea0003c00000 */
[----:B------:R3:W4:Y:S02]  /*a4e0*/  SHFL.UP P6, R62, R208, R205, R210 ;  /* 0x040000cdd03e7389 */ /* 0x00072400000c00d2 */
[----:B012345:R-:W-:Y:S05]  /*a4f0*/  ENDCOLLECTIVE ;  /* 0x000000000000791b */ /* 0x03ffea0003800000 */
.L_x_9640:
[----:B------:R-:W-:Y:S02]  /*a500*/  MOV R208, R66 ;  /* 0x0000004200d07202 */ /* 0x000fe40000000f00 */
[----:B------:R-:W-:-:S07]  /*a510*/  MOV R2, R62 ;  /* 0x0000003e00027202 */ /* 0x000fce0000000f00 */
[----:B------:R-:W-:Y:S05]  /*a520*/  WARPSYNC.COLLECTIVE R63, `(.L_x_9641) ;  /* 0x000000003f087348 */ /* 0x000fea0003c00000 */
[----:B------:R0:W1:Y:S02]  /*a530*/  SHFL.UP P6, R62, R208, R205, R210 ;  /* 0x040000cdd03e7389 */ /* 0x00006400000c00d2 */
[----:B01----:R-:W-:Y:S05]  /*a540*/  ENDCOLLECTIVE ;  /* 0x000000000000791b */ /* 0x003fea0003800000 */
.L_x_9641:
[----:B------:R-:W-:Y:S02]  /*a550*/  MOV R208, R67 ;  /* 0x0000004300d07202 */ /* 0x000fe40000000f00 */
[----:B------:R-:W-:-:S07]  /*a560*/  MOV R3, R62 ;  /* 0x0000003e00037202 */ /* 0x000fce0000000f00 */
[----:B------:R-:W-:Y:S05]  /*a570*/  WARPSYNC.COLLECTIVE R63, `(.L_x_9642) ;  /* 0x000000003f087348 */ /* 0x000fea0003c00000 */
[----:B------:R0:W1:Y:S02]  /*a580*/  SHFL.UP P6, R62, R208, R205, R210 ;  /* 0x040000cdd03e7389 */ /* 0x00006400000c00d2 */
[----:B01----:R-:W-:Y:S05]  /*a590*/  ENDCOLLECTIVE ;  /* 0x000000000000791b */ /* 0x003fea0003800000 */
.L_x_9642:
[----:B------:R-:W-:Y:S02]  /*a5a0*/  MOV R208, R202 ;  /* 0x000000ca00d07202 */ /* 0x000fe40000000f00 */
[----:B------:R-:W-:-:S07]  /*a5b0*/  MOV R60, R62 ;  /* 0x0000003e003c7202 */ /* 0x000fce0000000f00 */
[----:B------:R-:W-:Y:S05]  /*a5c0*/  WARPSYNC.COLLECTIVE R63, `(.L_x_9643) ;  /* 0x000000003f087348 */ /* 0x000fea0003c00000 */
[----:B------:R0:W1:Y:S02]  /*a5d0*/  SHFL.UP P6, R62, R208, R205, R210 ;  /* 0x040000cdd03e7389 */ /* 0x00006400000c00d2 */
[----:B01----:R-:W-:Y:S05]  /*a5e0*/  ENDCOLLECTIVE ;  /* 0x000000000000791b */ /* 0x003fea0003800000 */
.L_x_9643:
        /* <DEDUP_REMOVED lines=15> */
.L_x_9644:
[----:B------:R-:W-:Y:S02]  /*a6e0*/  MOV R208, R66 ;  /* 0x0000004200d07202 */ /* 0x000fe40000000f00 */
[----:B------:R-:W-:-:S07]  /*a6f0*/  MOV R2, R62 ;  /* 0x0000003e00027202 */ /* 0x000fce0000000f00 */
[----:B------:R-:W-:Y:S05]  /*a700*/  WARPSYNC.COLLECTIVE R63, `(.L_x_9645) ;  /* 0x000000003f087348 */ /* 0x000fea0003c00000 */
[----:B------:R0:W1:Y:S02]  /*a710*/  SHFL.UP P6, R62, R208, R205, R210 ;  /* 0x040000cdd03e7389 */ /* 0x00006400000c00d2 */
[----:B01----:R-:W-:Y:S05]  /*a720*/  ENDCOLLECTIVE ;  /* 0x000000000000791b */ /* 0x003fea0003800000 */
.L_x_9645:
[----:B------:R-:W-:Y:S02]  /*a730*/  MOV R208, R67 ;  /* 0x0000004300d07202 */ /* 0x000fe40000000f00 */
[----:B------:R-:W-:-:S07]  /*a740*/  MOV R3, R62 ;  /* 0x0000003e00037202 */ /* 0x000fce0000000f00 */
[----:B------:R-:W-:Y:S05]  /*a750*/  WARPSYNC.COLLECTIVE R63, `(.L_x_9646) ;  /* 0x000000003f087348 */ /* 0x000fea0003c00000 */
[----:B------:R0:W1:Y:S02]  /*a760*/  SHFL.UP P6, R62, R208, R205, R210 ;  /* 0x040000cdd03e7389 */ /* 0x00006400000c00d2 */
[----:B01----:R-:W-:Y:S05]  /*a770*/  ENDCOLLECTIVE ;  /* 0x000000000000791b */ /* 0x003fea0003800000 */
.L_x_9646:
[----:B------:R-:W-:Y:S02]  /*a780*/  MOV R208, R202 ;  /* 0x000000ca00d07202 */ /* 0x000fe40000000f00 */
[----:B------:R-:W-:-:S07]  /*a790*/  MOV R60, R62 ;  /* 0x0000003e003c7202 */ /* 0x000fce0000000f00 */
[----:B------:R-:W-:Y:S05]  /*a7a0*/  WARPSYNC.COLLECTIVE R63, `(.L_x_9647) ;  /* 0x000000003f087348 */ /* 0x000fea0003c00000 */
[----:B------:R0:W1:Y:S02]  /*a7b0*/  SHFL.UP P6, R62, R208, R205, R210 ;  /* 0x040000cdd03e7389 */ /* 0x00006400000c00d2 */
[----:B01----:R-:W-:Y:S05]  /*a7c0*/  ENDCOLLECTIVE ;  /* 0x000000000000791b */ /* 0x003fea0003800000 */
.L_x_9647:
        /* <DEDUP_REMOVED lines=15> */
.L_x_9648:
[----:B------:R-:W-:Y:S02]  /*a8c0*/  MOV R208, R66 ;  /* 0x0000004200d07202 */ /* 0x000fe40000000f00 */
[----:B------:R-:W-:-:S07]  /*a8d0*/  MOV R2, R62 ;  /* 0x0000003e00027202 */ /* 0x000fce0000000f00 */
[----:B------:R-:W-:Y:S05]  /*a8e0*/  WARPSYNC.COLLECTIVE R63, `(.L_x_9649) ;  /* 0x000000003f087348 */ /* 0x000fea0003c00000 */
[----:B------:R0:W1:Y:S02]  /*a8f0*/  SHFL.UP P6, R62, R208, R205, R210 ;  /* 0x040000cdd03e7389 */ /* 0x00006400000c00d2 */
[----:B01----:R-:W-:Y:S05]  /*a900*/  ENDCOLLECTIVE ;  /* 0x000000000000791b */ /* 0x003fea0003800000 */
.L_x_9649:
[----:B------:R-:W-:Y:S02]  /*a910*/  MOV R208, R67 ;  /* 0x0000004300d07202 */ /* 0x000fe40000000f00 */
[----:B------:R-:W-:-:S07]  /*a920*/  MOV R3, R62 ;  /* 0x0000003e00037202 */ /* 0x000fce0000000f00 */
[----:B------:R-:W-:Y:S05]  /*a930*/  WARPSYNC.COLLECTIVE R63, `(.L_x_9650) ;  /* 0x000000003f087348 */ /* 0x000fea0003c00000 */
[----:B------:R0:W1:Y:S02]  /*a940*/  SHFL.UP P6, R62, R208, R205, R210 ;  /* 0x040000cdd03e7389 */ /* 0x00006400000c00d2 */
[----:B01----:R-:W-:Y:S05]  /*a950*/  ENDCOLLECTIVE ;  /* 0x000000000000791b */ /* 0x003fea0003800000 */
.L_x_9650:
[----:B------:R-:W-:Y:S02]  /*a960*/  MOV R208, R202 ;  /* 0x000000ca00d07202 */ /* 0x000fe40000000f00 */
[----:B------:R-:W-:-:S07]  /*a970*/  MOV R60, R62 ;  /* 0x0000003e003c7202 */ /* 0x000fce0000000f00 */
[----:B------:R-:W-:Y:S05]  /*a980*/  WARPSYNC.COLLECTIVE R63, `(.L_x_9651) ;  /* 0x000000003f087348 */ /* 0x000fea0003c00000 */
[----:B------:R0:W1:Y:S02]  /*a990*/  SHFL.UP P6, R62, R208, R205, R210 ;  /* 0x040000cdd03e7389 */ /* 0x00006400000c00d2 */
[----:B01----:R-:W-:Y:S05]  /*a9a0*/  ENDCOLLECTIVE ;  /* 0x000000000000791b */ /* 0x003fea0003800000 */
.L_x_9651:
        /* <DEDUP_REMOVED lines=15> */
.L_x_9652:
[----:B------:R-:W-:Y:S02]  /*aaa0*/  MOV R208, R66 ;  /* 0x0000004200d07202 */ /* 0x000fe40000000f00 */
[----:B------:R-:W-:-:S07]  /*aab0*/  MOV R2, R62 ;  /* 0x0000003e00027202 */ /* 0x000fce0000000f00 */
[----:B------:R-:W-:Y:S05]  /*aac0*/  WARPSYNC.COLLECTIVE R63, `(.L_x_9653) ;  /* 0x000000003f087348 */ /* 0x000fea0003c00000 */
[----:B------:R0:W1:Y:S02]  /*aad0*/  SHFL.UP P6, R62, R208, R205, R210 ;  /* 0x040000cdd03e7389 */ /* 0x00006400000c00d2 */
[----:B01----:R-:W-:Y:S05]  /*aae0*/  ENDCOLLECTIVE ;  /* 0x000000000000791b */ /* 0x003fea0003800000 */
.L_x_9653:
[----:B------:R-:W-:Y:S02]  /*aaf0*/  MOV R208, R67 ;  /* 0x0000004300d07202 */ /* 0x000fe40000000f00 */
[----:B------:R-:W-:-:S07]  /*ab00*/  MOV R3, R62 ;  /* 0x0000003e00037202 */ /* 0x000fce0000000f00 */
[----:B------:R-:W-:Y:S05]  /*ab10*/  WARPSYNC.COLLECTIVE R63, `(.L_x_9654) ;  /* 0x000000003f087348 */ /* 0x000fea0003c00000 */
[----:B------:R0:W1:Y:S02]  /*ab20*/  SHFL.UP P6, R62, R208, R205, R210 ;  /* 0x040000cdd03e7389 */ /* 0x00006400000c00d2 */
[----:B01----:R-:W-:Y:S05]  /*ab30*/  ENDCOLLECTIVE ;  /* 0x000000000000791b */ /* 0x003fea0003800000 */
.L_x_9654:
[----:B------:R-:W-:Y:S02]  /*ab40*/  MOV R208, R202 ;  /* 0x000000ca00d07202 */ /* 0x000fe40000000f00 */
[----:B------:R-:W-:-:S07]  /*ab50*/  MOV R60, R62 ;  /* 0x0000003e003c7202 */ /* 0x000fce0000000f00 */
[----:B------:R-:W-:Y:S05]  /*ab60*/  WARPSYNC.COLLECTIVE R63, `(.L_x_9655) ;  /* 0x000000003f087348 */ /* 0x000fea0003c00000 */
[----:B------:R0:W1:Y:S02]  /*ab70*/  SHFL.UP P6, R62, R208, R205, R210 ;  /* 0x040000cdd03e7389 */ /* 0x00006400000c00d2 */
[----:B01----:R-:W-:Y:S05]  /*ab80*/  ENDCOLLECTIVE ;  /* 0x000000000000791b */ /* 0x003fea0003800000 */
.L_x_9655:
        /* <DEDUP_REMOVED lines=15> */
.L_x_9656:
[----:B------:R-:W-:Y:S02]  /*ac80*/  MOV R208, R66 ;  /* 0x0000004200d07202 */ /* 0x000fe40000000f00 */
[----:B------:R-:W-:-:S07]  /*ac90*/  MOV R2, R62 ;  /* 0x0000003e00027202 */ /* 0x000fce0000000f00 */
[----:B------:R-:W-:Y:S05]  /*aca0*/  WARPSYNC.COLLECTIVE R63, `(.L_x_9657) ;  /* 0x000000003f087348 */ /* 0x000fea0003c00000 */
[----:B------:R0:W1:Y:S02]  /*acb0*/  SHFL.UP P6, R62, R208, R205, R210 ;  /* 0x040000cdd03e7389 */ /* 0x00006400000c00d2 */
[----:B01----:R-:W-:Y:S05]  /*acc0*/  ENDCOLLECTIVE ;  /* 0x000000000000791b */ /* 0x003fea0003800000 */
.L_x_9657:
[----:B------:R-:W-:Y:S02]  /*acd0*/  MOV R208, R67 ;  /* 0x0000004300d07202 */ /* 0x000fe40000000f00 */
[----:B------:R-:W-:-:S07]  /*ace0*/  MOV R3, R62 ;  /* 0x0000003e00037202 */ /* 0x000fce0000000f00 */
[----:B------:R-:W-:Y:S05]  /*acf0*/  WARPSYNC.COLLECTIVE R63, `(.L_x_9658) ;  /* 0x000000003f087348 */ /* 0x000fea0003c00000 */
[----:B------:R0:W1:Y:S02]  /*ad00*/  SHFL.UP P6, R62, R208, R205, R210 ;  /* 0x040000cdd03e7389 */ /* 0x00006400000c00d2 */
[----:B01----:R-:W-:Y:S05]  /*ad10*/  ENDCOLLECTIVE ;  /* 0x000000000000791b */ /* 0x003fea0003800000 */
.L_x_9658:
[----:B------:R-:W-:Y:S02]  /*ad20*/  MOV R208, R202 ;  /* 0x000000ca00d07202 */ /* 0x000fe40000000f00 */
[----:B------:R-:W-:-:S07]  /*ad30*/  MOV R60, R62 ;  /* 0x0000003e003c7202 */ /* 0x000fce0000000f00 */
[----:B------:R-:W-:Y:S05]  /*ad40*/  WARPSYNC.COLLECTIVE R63, `(.L_x_9659) ;  /* 0x000000003f087348 */ /* 0x000fea0003c00000 */
[----:B------:R0:W1:Y:S02]  /*ad50*/  SHFL.UP P6, R62, R208, R205, R210 ;  /* 0x040000cdd03e7389 */ /* 0x00006400000c00d2 */
[----:B01----:R-:W-:Y:S05]  /*ad60*/  ENDCOLLECTIVE ;  /* 0x000000000000791b */ /* 0x003fea0003800000 */
.L_x_9659:
[----:B------:R-:W-:Y:S05]  /*ad70*/  BRA `(.L_x_9660) ;  /* 0xffffffa000847947 */ /* 0x000fea000383ffff */
.L_x_9604:
        /* <DEDUP_REMOVED lines=8> */
.L_x_9662:
[----:B------:R-:W-:Y:S05]  /*ae00*/  BSYNC B0 ;  /* 0x0000000000007941 */ /* 0x000fea0003800000 */
.L_x_9661:
[----:B------:R-:W-:Y:S05]  /*ae10*/  BRA `(.L_x_9663) ;  /* 0xffffffa000907947 */ /* 0x000fea000383ffff */
.L_x_9605:
        /* <DEDUP_REMOVED lines=8> */
.L_x_9665:
[----:B------:R-:W-:Y:S05]  /*aea0*/  BSYNC B0 ;  /* 0x0000000000007941 */ /* 0x000fea0003800000 */
.L_x_9664:
[----:B------:R-:W-:Y:S05]  /*aeb0*/  BRA `(.L_x_9666) ;  /* 0xffffffa000707947 */ /* 0x000fea000383ffff */
.L_x_9606:
        /* <DEDUP_REMOVED lines=8> */
.L_x_9668:
[----:B------:R-:W-:Y:S05]  /*af40*/  BSYNC B0 ;  /* 0x0000000000007941 */ /* 0x000fea0003800000 */
.L_x_9667:
[----:B------:R-:W-:Y:S05]  /*af50*/  BRA `(.L_x_9669) ;  /* 0xffffffa000507947 */ /* 0x000fea000383ffff */
.L_x_9607:
        /* <DEDUP_REMOVED lines=8> */
.L_x_9671:
[----:B------:R-:W-:Y:S05]  /*afe0*/  BSYNC B0 ;  /* 0x0000000000007941 */ /* 0x000fea0003800000 */
.L_x_9670:
[----:B------:R-:W-:Y:S05]  /*aff0*/  BRA `(.L_x_9672) ;  /* 0xffffffa000307947 */ /* 0x000fea000383ffff */
.L_x_9608:
        /* <DEDUP_REMOVED lines=8> */
.L_x_9674:
[----:B------:R-:W-:Y:S05]  /*b080*/  BSYNC B0 ;  /* 0x0000000000007941 */ /* 0x000fea0003800000 */
.L_x_9673:
        /* <DEDUP_REMOVED lines=10> */
.L_x_9675:
[----:B------:R-:W-:Y:S02]  /*b130*/  MOV R208, R67 ;  /* 0x0000004300d07202 */ /* 0x000fe40000000f00 */
[----:B------:R-:W-:-:S07]  /*b140*/  MOV R203, R62 ;  /* 0x0000003e00cb7202 */ /* 0x000fce0000000f00 */
[----:B------:R-:W-:Y:S05]  /*b150*/  WARPSYNC.COLLECTIVE R63, `(.L_x_9676) ;  /* 0x000000003f087348 */ /* 0x000fea0003c00000 */
[----:B------:R0:W1:Y:S02]  /*b160*/  SHFL.UP P6, R62, R208, R205, R210 ;  /* 0x040000cdd03e7389 */ /* 0x00006400000c00d2 */
[----:B01----:R-:W-:Y:S05]  /*b170*/  ENDCOLLECTIVE ;  /* 0x000000000000791b */ /* 0x003fea0003800000 */
.L_x_9676:
[----:B------:R-:W-:Y:S02]  /*b180*/  MOV R208, R202 ;  /* 0x000000ca00d07202 */ /* 0x000fe40000000f00 */
[----:B------:R-:W-:-:S07]  /*b190*/  MOV R67, R62 ;  /* 0x0000003e00437202 */ /* 0x000fce0000000f00 */
[----:B------:R-:W-:Y:S05]  /*b1a0*/  WARPSYNC.COLLECTIVE R63, `(.L_x_9677) ;  /* 0x000000003f087348 */ /* 0x000fea0003c00000 */
[----:B------:R0:W1:Y:S02]  /*b1b0*/  SHFL.UP P6, R62, R208, R205, R210 ;  /* 0x040000cdd03e7389 */ /* 0x00006400000c00d2 */
[----:B01----:R-:W-:Y:S05]  /*b1c0*/  ENDCOLLECTIVE ;  /* 0x000000000000791b */ /* 0x003fea0003800000 */
.L_x_9677:
[----:B------:R-:W-:Y:S02]  /*b1d0*/  MOV R202, R62 ;  /* 0x0000003e00ca7202 */ /* 0x000fe40000000f00 */
[----:B------:R-:W-:-:S07]  /*b1e0*/  MOV R62, R52 ;  /* 0x00000034003e7202 */ /* 0x000fce0000000f00 */
[----:B------:R-:W-:Y:S05]  /*b1f0*/  WARPSYNC.COLLECTIVE R63, `(.L_x_9678) ;  /* 0x000000003f087348 */ /* 0x000fea0003c00000 */
[----:B------:R0:W1:Y:S02]  /*b200*/  SHFL.IDX P2, R60, R62, R3, R2 ;  /* 0x000000033e3c7389 */ /* 0x0000640000040002 */
[----:B01----:R-:W-:Y:S05]  /*b210*/  ENDCOLLECTIVE ;  /* 0x000000000000791b */ /* 0x003fea0003800000 */
.L_x_9678:
[----:B------:R-:W-:Y:S02]  /*b220*/  MOV R62, R53 ;  /* 0x00000035003e7202 */ /* 0x000fe40000000f00 */
[----:B------:R-:W-:-:S07]  /*b230*/  MOV R52, R60 ;  /* 0x0000003c00347202 */ /* 0x000fce0000000f00 */
[----:B------:R-:W-:Y:S05]  /*b240*/  WARPSYNC.COLLECTIVE R63, `(.L_x_9679) ;  /* 0x000000003f087348 */ /* 0x000fea0003c00000 */
[----:B------:R0:W1:Y:S02]  /*b250*/  SHFL.IDX P2, R60, R62, R3, R2 ;  /* 0x000000033e3c7389 */ /* 0x0000640000040002 */
[----:B01----:R-:W-:Y:S05]  /*b260*/  ENDCOLLECTIVE ;  /* 0x000000000000791b */ /* 0x003fea0003800000 */
.L_x_9679:
[----:B------:R-:W-:Y:S02]  /*b270*/  MOV R62, R54 ;  /* 0x00000036003e7202 */ /* 0x000fe40000000f00 */
[----:B------:R-:W-:-:S07]  /*b280*/  MOV R206, R60 ;  /* 0x0000003c00ce7202 */ /* 0x000fce0000000f00 */
[----:B------:R-:W-:Y:S05]  /*b290*/  WARPSYNC.COLLECTIVE R63, `(.L_x_9680) ;  /* 0x000000003f087348 */ /* 0x000fea0003c00000 */
[----:B------:R0:W1:Y:S02]  /*b2a0*/  SHFL.IDX P2, R60, R62, R3, R2 ;  /* 0x000000033e3c7389 */ /* 0x0000640000040002 */
[----:B01----:R-:W-:Y:S05]  /*b2b0*/  ENDCOLLECTIVE ;  /* 0x000000000000791b */ /* 0x003fea0003800000 */
.L_x_9680:
[----:B------:R-:W-:Y:S02]  /*b2c0*/  MOV R62, R55 ;  /* 0x00000037003e7202 */ /* 0x000fe40000000f00 */
[----:B------:R-:W-:-:S07]  /*b2d0*/  MOV R54, R60 ;  /* 0x0000003c00367202 */ /* 0x000fce0000000f00 */
[----:B------:R-:W-:Y:S05]  /*b2e0*/  WARPSYNC.COLLECTIVE R63, `(.L_x_9681) ;  /* 0x000000003f087348 */ /* 0x000fea0003c00000 */
[----:B------:R0:W1:Y:S02]  /*b2f0*/  SHFL.IDX P2, R60, R62, R3, R2 ;  /* 0x000000033e3c7389 */ /* 0x0000640000040002 */
[----:B01----:R-:W-:Y:S05]  /*b300*/  ENDCOLLECTIVE ;  /* 0x000000000000791b */ /* 0x003fea0003800000 */
.L_x_9681:
[----:B------:R-:W-:Y:S01]  /*b310*/  MOV R55, R60 ;  /* 0x0000003c00377202 */ /* 0x000fe20000000f00 */
[----:B------:R-:W-:Y:S06]  /*b320*/  BRA `(.L_x_9682) ;  /* 0xffffff9c008c7947 */ /* 0x000fec000383ffff */
.L_x_9610:
[----:B------:R-:W-:Y:S01]  /*b330*/  HFMA2 R239, -RZ, RZ, 0, 5.9604644775390625e-08 ;  /* 0x00000001ffef7431 */ /* 0x000fe200000001ff */
[----:B------:R-:W-:Y:S02]  /*b340*/  MOV R242, R67 ;  /* 0x0000004300f27202 */ /* 0x000fe40000000f00 */
[----:B------:R-:W-:Y:S02]  /*b350*/  MOV R240, 0x1f ;  /* 0x0000001f00f07802 */ /* 0x000fe40000000f00 */
[----:B------:R-:W-:-:S07]  /*b360*/  MOV R63, 0xffffffff ;  /* 0xffffffff003f7802 */ /* 0x000fce0000000f00 */
[----:B01----:R-:W-:Y:S05]  /*b370*/  WARPSYNC.COLLECTIVE R63, `(.L_x_9683) ;  /* 0x000000003f087348 */ /* 0x003fea0003c00000 */
[----:B------:R2:W3:Y:S02]  /*b380*/  SHFL.DOWN P0, R60, R242, R239, R240 ;  /* 0x080000eff23c7389 */ /* 0x0004e400000000f0 */
[----:B0123--:R-:W-:Y:S05]  /*b390*/  ENDCOLLECTIVE ;  /* 0x000000000000791b */ /* 0x00ffea0003800000 */
.L_x_9683:
[----:B------:R-:W-:Y:S02]  /*b3a0*/  MOV R242, R66 ;  /* 0x0000004200f27202 */ /* 0x000fe40000000f00 */
[----:B------:R-:W-:-:S07]  /*b3b0*/  MOV R2, R60 ;  /* 0x0000003c00027202 */ /* 0x000fce0000000f00 */
[----:B------:R-:W-:Y:S05]  /*b3c0*/  WARPSYNC.COLLECTIVE R63, `(.L_x_9684) ;  /* 0x000000003f087348 */ /* 0x000fea0003c00000 */
[----:B------:R0:W1:Y:S02]  /*b3d0*/  SHFL.DOWN P0, R60, R242, R239, R240 ;  /* 0x080000eff23c7389 */ /* 0x00006400000000f0 */
[----:B01----:R-:W-:Y:S05]  /*b3e0*/  ENDCOLLECTIVE ;  /* 0x000000000000791b */ /* 0x003fea0003800000 */
.L_x_9684:
[----:B------:R-:W-:Y:S02]  /*b3f0*/  MOV R242, R65 ;  /* 0x0000004100f27202 */ /* 0x000fe40000000f00 */
[----:B------:R-:W-:-:S07]  /*b400*/  MOV R3, R60 ;  /* 0x0000003c00037202 */ /* 0x000fce0000000f00 */
[----:B------:R-:W-:Y:S05]  /*b410*/  WARPSYNC.COLLECTIVE R63, `(.L_x_9685) ;  /* 0x000000003f087348 */ /* 0x000fea0003c00000 */
[----:B------:R0:W1:Y:S02]  /*b420*/  SHFL.DOWN P0, R60, R242, R239, R240 ;  /* 0x080000eff23c7389 */ /* 0x00006400000000f0 */
[----:B01----:R-:W-:Y:S05]  /*b430*/  ENDCOLLECTIVE ;  /* 0x000000000000791b */ /* 0x003fea0003800000 */
.L_x_9685:
[----:B------:R-:W-:Y:S02]  /*b440*/  MOV R242, R61 ;  /* 0x0000003d00f27202 */ /* 0x000fe40000000f00 */
[----:B------:R-:W-:-:S07]  /*b450*/  MOV R62, R60 ;  /* 0x0000003c003e7202 */ /* 0x000fce0000000f00 */
[----:B------:R-:W-:Y:S05]  /*b460*/  WARPSYNC.COLLECTIVE R63, `(.L_x_9686) ;  /* 0x000000003f087348 */ /* 0x000fea0003c00000 */
[----:B------:R0:W1:Y:S02]  /*b470*/  SHFL.DOWN P0, R60, R242, R239, R240 ;  /* 0x080000eff23c7389 */ /* 0x00006400000000f0 */
[----:B01----:R-:W-:Y:S05]  /*b480*/  ENDCOLLECTIVE ;  /* 0x000000000000791b */ /* 0x003fea0003800000 */
.L_x_9686:
[----:B------:R-:W-:Y:S05]  /*b490*/  BRA `(.L_x_9687) ;  /* 0xffffffac00e87947 */ /* 0x000fea000383ffff */
.L_x_9613:
        /* <DEDUP_REMOVED lines=8> */
.L_x_9689:
[----:B------:R-:W-:Y:S05]  /*b520*/  BSYNC B0 ;  /* 0x0000000000007941 */ /* 0x000fea0003800000 */
.L_x_9688:
        /* <DEDUP_REMOVED lines=8> */
.L_x_9690:
[----:B------:R-:W-:Y:S02]  /*b5b0*/  MOV R242, R65 ;  /* 0x0000004100f27202 */ /* 0x000fe40000000f00 */
[----:B------:R-:W-:-:S07]  /*b5c0*/  MOV R3, R60 ;  /* 0x0000003c00037202 */ /* 0x000fce0000000f00 */
[----:B------:R-:W-:Y:S05]  /*b5d0*/  WARPSYNC.COLLECTIVE R63, `(.L_x_9691) ;  /* 0x000000003f087348 */ /* 0x000fea0003c00000 */
[----:B------:R0:W1:Y:S02]  /*b5e0*/  SHFL.DOWN P0, R60, R242, R239, R240 ;  /* 0x080000eff23c7389 */ /* 0x00006400000000f0 */
[----:B01----:R-:W-:Y:S05]  /*b5f0*/  ENDCOLLECTIVE ;  /* 0x000000000000791b */ /* 0x003fea0003800000 */
.L_x_9691:
[----:B------:R-:W-:Y:S02]  /*b600*/  MOV R242, R61 ;  /* 0x0000003d00f27202 */ /* 0x000fe40000000f00 */
[----:B------:R-:W-:-:S07]  /*b610*/  MOV R62, R60 ;  /* 0x0000003c003e7202 */ /* 0x000fce0000000f00 */
[----:B------:R-:W-:Y:S05]  /*b620*/  WARPSYNC.COLLECTIVE R63, `(.L_x_9692) ;  /* 0x000000003f087348 */ /* 0x000fea0003c00000 */
[----:B------:R0:W1:Y:S02]  /*b630*/  SHFL.DOWN P0, R60, R242, R239, R240 ;  /* 0x080000eff23c7389 */ /* 0x00006400000000f0 */
[----:B01----:R-:W-:Y:S05]  /*b640*/  ENDCOLLECTIVE ;  /* 0x000000000000791b */ /* 0x003fea0003800000 */
.L_x_9692:
[----:B------:R-:W-:Y:S05]  /*b650*/  BRA `(.L_x_9693) ;  /* 0xffffffac00c87947 */ /* 0x000fea000383ffff */
.L_x_9616:
        /* <DEDUP_REMOVED lines=8> */
.L_x_9695:
[----:B------:R-:W-:Y:S05]  /*b6e0*/  BSYNC B0 ;  /* 0x0000000000007941 */ /* 0x000fea0003800000 */
.L_x_9694:
        /* <DEDUP_REMOVED lines=8> */
.L_x_9696:
[----:B------:R-:W-:Y:S02]  /*b770*/  MOV R242, R65 ;  /* 0x0000004100f27202 */ /* 0x000fe40000000f00 */
[----:B------:R-:W-:-:S07]  /*b780*/  MOV R3, R60 ;  /* 0x0000003c00037202 */ /* 0x000fce0000000f00 */
[----:B------:R-:W-:Y:S05]  /*b790*/  WARPSYNC.COLLECTIVE R63, `(.L_x_9697) ;  /* 0x000000003f087348 */ /* 0x000fea0003c00000 */
[----:B------:R0:W1:Y:S02]  /*b7a0*/  SHFL.DOWN P0, R60, R242, R239, R240 ;  /* 0x080000eff23c7389 */ /* 0x00006400000000f0 */
[----:B01----:R-:W-:Y:S05]  /*b7b0*/  ENDCOLLECTIVE ;  /* 0x000000000000791b */ /* 0x003fea0003800000 */
.L_x_9697:
[----:B------:R-:W-:Y:S02]  /*b7c0*/  MOV R242, R61 ;  /* 0x0000003d00f27202 */ /* 0x000fe40000000f00 */
[----:B------:R-:W-:-:S07]  /*b7d0*/  MOV R62, R60 ;  /* 0x0000003c003e7202 */ /* 0x000fce0000000f00 */
[----:B------:R-:W-:Y:S05]  /*b7e0*/  WARPSYNC.COLLECTIVE R63, `(.L_x_9698) ;  /* 0x000000003f087348 */ /* 0x000fea0003c00000 */
[----:B------:R0:W1:Y:S02]  /*b7f0*/  SHFL.DOWN P0, R60, R242, R239, R240 ;  /* 0x080000eff23c7389 */ /* 0x00006400000000f0 */
[----:B01----:R-:W-:Y:S05]  /*b800*/  ENDCOLLECTIVE ;  /* 0x000000000000791b */ /* 0x003fea0003800000 */
.L_x_9698:
[----:B------:R-:W-:Y:S05]  /*b810*/  BRA `(.L_x_9699) ;  /* 0xffffffac00a87947 */ /* 0x000fea000383ffff */
.L_x_9619:
        /* <DEDUP_REMOVED lines=8> */
.L_x_9701:
[----:B------:R-:W-:Y:S05]  /*b8a0*/  BSYNC B0 ;  /* 0x0000000000007941 */ /* 0x000fea0003800000 */
.L_x_9700:
        /* <DEDUP_REMOVED lines=8> */
.L_x_9702:
[----:B------:R-:W-:Y:S02]  /*b930*/  MOV R242, R65 ;  /* 0x0000004100f27202 */ /* 0x000fe40000000f00 */
[----:B------:R-:W-:-:S07]  /*b940*/  MOV R3, R60 ;  /* 0x0000003c00037202 */ /* 0x000fce0000000f00 */
[----:B------:R-:W-:Y:S05]  /*b950*/  WARPSYNC.COLLECTIVE R63, `(.L_x_9703) ;  /* 0x000000003f087348 */ /* 0x000fea0003c00000 */
[----:B------:R0:W1:Y:S02]  /*b960*/  SHFL.DOWN P0, R60, R242, R239, R240 ;  /* 0x080000eff23c7389 */ /* 0x00006400000000f0 */
[----:B01----:R-:W-:Y:S05]  /*b970*/  ENDCOLLECTIVE ;  /* 0x000000000000791b */ /* 0x003fea0003800000 */
.L_x_9703:
[----:B------:R-:W-:Y:S02]  /*b980*/  MOV R242, R61 ;  /* 0x0000003d00f27202 */ /* 0x000fe40000000f00 */
[----:B------:R-:W-:-:S07]  /*b990*/  MOV R62, R60 ;  /* 0x0000003c003e7202 */ /* 0x000fce0000000f00 */
[----:B------:R-:W-:Y:S05]  /*b9a0*/  WARPSYNC.COLLECTIVE R63, `(.L_x_9704) ;  /* 0x000000003f087348 */ /* 0x000fea0003c00000 */
[----:B------:R0:W1:Y:S02]  /*b9b0*/  SHFL.DOWN P0, R60, R242, R239, R240 ;  /* 0x080000eff23c7389 */ /* 0x00006400000000f0 */
[----:B01----:R-:W-:Y:S05]  /*b9c0*/  ENDCOLLECTIVE ;  /* 0x000000000000791b */ /* 0x003fea0003800000 */
.L_x_9704:
[----:B------:R-:W-:Y:S05]  /*b9d0*/  BRA `(.L_x_9705) ;  /* 0xffffffac00887947 */ /* 0x000fea000383ffff */
.L_x_9622:
        /* <DEDUP_REMOVED lines=8> */
.L_x_9707:
[----:B------:R-:W-:Y:S05]  /*ba60*/  BSYNC B0 ;  /* 0x0000000000007941 */ /* 0x000fea0003800000 */
.L_x_9706:
        /* <DEDUP_REMOVED lines=8> */
.L_x_9708:
[----:B------:R-:W-:Y:S02]  /*baf0*/  MOV R242, R65 ;  /* 0x0000004100f27202 */ /* 0x000fe40000000f00 */
[----:B------:R-:W-:-:S07]  /*bb00*/  MOV R3, R60 ;  /* 0x0000003c00037202 */ /* 0x000fce0000000f00 */
[----:B------:R-:W-:Y:S05]  /*bb10*/  WARPSYNC.COLLECTIVE R63, `(.L_x_9709) ;  /* 0x000000003f087348 */ /* 0x000fea0003c00000 */
[----:B------:R0:W1:Y:S02]  /*bb20*/  SHFL.DOWN P0, R60, R242, R239, R240 ;  /* 0x080000eff23c7389 */ /* 0x00006400000000f0 */
[----:B01----:R-:W-:Y:S05]  /*bb30*/  ENDCOLLECTIVE ;  /* 0x000000000000791b */ /* 0x003fea0003800000 */
.L_x_9709:
[----:B------:R-:W-:Y:S02]  /*bb40*/  MOV R242, R61 ;  /* 0x0000003d00f27202 */ /* 0x000fe40000000f00 */
[----:B------:R-:W-:-:S07]  /*bb50*/  MOV R62, R60 ;  /* 0x0000003c003e7202 */ /* 0x000fce0000000f00 */
[----:B------:R-:W-:Y:S05]  /*bb60*/  WARPSYNC.COLLECTIVE R63, `(.L_x_9710) ;  /* 0x000000003f087348 */ /* 0x000fea0003c00000 */
[----:B------:R0:W1:Y:S02]  /*bb70*/  SHFL.DOWN P0, R60, R242, R239, R240 ;  /* 0x080000eff23c7389 */ /* 0x00006400000000f0 */
[----:B01----:R-:W-:Y:S05]  /*bb80*/  ENDCOLLECTIVE ;  /* 0x000000000000791b */ /* 0x003fea0003800000 */
.L_x_9710:
[----:B------:R-:W-:Y:S05]  /*bb90*/  BRA `(.L_x_9711) ;  /* 0xffffffac00687947 */ /* 0x000fea000383ffff */
.L_x_9625:
        /* <DEDUP_REMOVED lines=8> */
.L_x_9713:
[----:B------:R-:W-:Y:S05]  /*bc20*/  BSYNC B0 ;  /* 0x0000000000007941 */ /* 0x000fea0003800000 */
.L_x_9712:
        /* <DEDUP_REMOVED lines=10> */
.L_x_9714:
[----:B------:R-:W-:Y:S02]  /*bcd0*/  MOV R62, R65 ;  /* 0x00000041003e7202 */ /* 0x000fe40000000f00 */
[----:B------:R-:W-:-:S07]  /*bce0*/  MOV R236, R60 ;  /* 0x0000003c00ec7202 */ /* 0x000fce0000000f00 */
[----:B------:R-:W-:Y:S05]  /*bcf0*/  WARPSYNC.COLLECTIVE R63, `(.L_x_9715) ;  /* 0x000000003f087348 */ /* 0x000fea0003c00000 */
[----:B------:R0:W1:Y:S02]  /*bd00*/  SHFL.IDX P2, R60, R62, R3, R2 ;  /* 0x000000033e3c7389 */ /* 0x0000640000040002 */
[----:B01----:R-:W-:Y:S05]  /*bd10*/  ENDCOLLECTIVE ;  /* 0x000000000000791b */ /* 0x003fea0003800000 */
.L_x_9715:
        /* <DEDUP_REMOVED lines=12> */
.L_x_9716:
[----:B------:R-:W-:Y:S01]  /*bde0*/  FFMA.FTZ R235, R55, R235, R64 ;  /* 0x000000eb37eb7223 */ /* 0x000fe20000010040 */
[----:B------:R-:W-:Y:S02]  /*bdf0*/  MOV R62, R52 ;  /* 0x00000034003e7202 */ /* 0x000fe40000000f00 */
[----:B------:R-:W-:-:S05]  /*be00*/  MOV R242, R60 ;  /* 0x0000003c00f27202 */ /* 0x000fca0000000f00 */
[----:B------:R-:W-:Y:S01]  /*be10*/  FADD.FTZ R235, R242, R235 ;  /* 0x000000ebf2eb7221 */ /* 0x000fe20000010000 */
[----:B------:R-:W-:-:S07]  /*be20*/  MOV R242, R67 ;  /* 0x0000004300f27202 */ /* 0x000fce0000000f00 */
[----:B------:R-:W-:Y:S05]  /*be30*/  WARPSYNC.COLLECTIVE R63, `(.L_x_9717) ;  /* 0x000000003f087348 */ /* 0x000fea0003c00000 */
[----:B------:R0:W1:Y:S02]  /*be40*/  SHFL.DOWN P0, R60, R242, R239, R240 ;  /* 0x080000eff23c7389 */ /* 0x00006400000000f0 */
[----:B01----:R-:W-:Y:S05]  /*be50*/  ENDCOLLECTIVE ;  /* 0x000000000000791b */ /* 0x003fea0003800000 */
.L_x_9717:
[----:B------:R-:W-:Y:S02]  /*be60*/  MOV R242, R66 ;  /* 0x0000004200f27202 */ /* 0x000fe40000000f00 */
[----:B------:R-:W-:-:S07]  /*be70*/  MOV R64, R60 ;  /* 0x0000003c00407202 */ /* 0x000fce0000000f00 */
[----:B------:R-:W-:Y:S05]  /*be80*/  WARPSYNC.COLLECTIVE R63, `(.L_x_9718) ;  /* 0x000000003f087348 */ /* 0x000fea0003c00000 */
[----:B------:R0:W1:Y:S02]  /*be90*/  SHFL.DOWN P0, R60, R242, R239, R240 ;  /* 0x080000eff23c7389 */ /* 0x00006400000000f0 */
[----:B01----:R-:W-:Y:S05]  /*bea0*/  ENDCOLLECTIVE ;  /* 0x000000000000791b */ /* 0x003fea0003800000 */
.L_x_9718:
[----:B------:R-:W-:Y:S02]  /*beb0*/  MOV R242, R65 ;  /* 0x0000004100f27202 */ /* 0x000fe40000000f00 */
[----:B------:R-:W-:-:S07]  /*bec0*/  MOV R241, R60 ;  /* 0x0000003c00f17202 */ /* 0x000fce0000000f00 */
[----:B------:R-:W-:Y:S05]  /*bed0*/  WARPSYNC.COLLECTIVE R63, `(.L_x_9719) ;  /* 0x000000003f087348 */ /* 0x000fea0003c00000 */
[----:B------:R0:W1:Y:S02]  /*bee0*/  SHFL.DOWN P0, R60, R242, R239, R240 ;  /* 0x080000eff23c7389 */ /* 0x00006400000000f0 */
[----:B01----:R-:W-:Y:S05]  /*bef0*/  ENDCOLLECTIVE ;  /* 0x000000000000791b */ /* 0x003fea0003800000 */
.L_x_9719:
[----:B------:R-:W-:Y:S02]  /*bf00*/  MOV R242, R61 ;  /* 0x0000003d00f27202 */ /* 0x000fe40000000f00 */
[----:B------:R-:W-:-:S07]  /*bf10*/  MOV R243, R60 ;  /* 0x0000003c00f37202 */ /* 0x000fce0000000f00 */
[----:B------:R-:W-:Y:S05]  /*bf20*/  WARPSYNC.COLLECTIVE R63, `(.L_x_9720) ;  /* 0x000000003f087348 */ /* 0x000fea0003c00000 */
[----:B------:R0:W1:Y:S02]  /*bf30*/  SHFL.DOWN P0, R60, R242, R239, R240 ;  /* 0x080000eff23c7389 */ /* 0x00006400000000f0 */
[----:B01----:R-:W-:Y:S05]  /*bf40*/  ENDCOLLECTIVE ;  /* 0x000000000000791b */ /* 0x003fea0003800000 */
.L_x_9720:
[----:B------:R-:W-:-:S07]  /*bf50*/  MOV R245, R60 ;  /* 0x0000003c00f57202 */ /* 0x000fce0000000f00 */
[----:B------:R-:W-:Y:S05]  /*bf60*/  WARPSYNC.COLLECTIVE R63, `(.L_x_9721) ;  /* 0x000000003f087348 */ /* 0x000fea0003c00000 */
[----:B------:R0:W1:Y:S02]  /*bf70*/  SHFL.IDX P2, R60, R62, R3, R2 ;  /* 0x000000033e3c7389 */ /* 0x0000640000040002 */
[----:B01----:R-:W-:Y:S05]  /*bf80*/  ENDCOLLECTIVE ;  /* 0x000000000000791b */ /* 0x003fea0003800000 */
.L_x_9721:
[----:B------:R-:W-:Y:S02]  /*bf90*/  MOV R62, R53 ;  /* 0x00000035003e7202 */ /* 0x000fe40000000f00 */
[----:B------:R-:W-:-:S07]  /*bfa0*/  MOV R244, R60 ;  /* 0x0000003c00f47202 */ /* 0x000fce0000000f00 */
[----:B------:R-:W-:Y:S05]  /*bfb0*/  WARPSYNC.COLLECTIVE R63, `(.L_x_9722) ;  /* 0x000000003f087348 */ /* 0x000fea0003c00000 */
[----:B------:R0:W1:Y:S02]  /*bfc0*/  SHFL.IDX P2, R60, R62, R3, R2 ;  /* 0x000000033e3c7389 */ /* 0x0000640000040002 */
[----:B01----:R-:W-:Y:S05]  /*bfd0*/  ENDCOLLECTIVE ;  /* 0x000000000000791b */ /* 0x003fea0003800000 */
.L_x_9722:
[----:B------:R-:W-:Y:S02]  /*bfe0*/  MOV R62, R54 ;  /* 0x00000036003e7202 */ /* 0x000fe40000000f00 */
[----:B------:R-:W-:-:S07]  /*bff0*/  MOV R239, R60 ;  /* 0x0000003c00ef7202 */ /* 0x000fce0000000f00 */
[----:B------:R-:W-:Y:S05]  /*c000*/  WARPSYNC.COLLECTIVE R63, `(.L_x_9723) ;  /* 0x000000003f087348 */ /* 0x000fea0003c00000 */
[----:B------:R0:W1:Y:S02]  /*c010*/  SHFL.IDX P2, R60, R62, R3, R2 ;  /* 0x000000033e3c7389 */ /* 0x0000640000040002 */
[----:B01----:R-:W-:Y:S05]  /*c020*/  ENDCOLLECTIVE ;  /* 0x000000000000791b */ /* 0x003fea0003800000 */
.L_x_9723:
[----:B------:R-:W-:Y:S02]  /*c030*/  MOV R61, R239 ;  /* 0x000000ef003d7202 */ /* 0x000fe40000000f00 */
[----:B------:R-:W-:Y:S02]  /*c040*/  MOV R62, R55 ;  /* 0x00000037003e7202 */ /* 0x000fe40000000f00 */
[----:B------:R-:W-:-:S07]  /*c050*/  MOV R240, R60 ;  /* 0x0000003c00f07202 */ /* 0x000fce0000000f00 */
[----:B------:R-:W-:Y:S05]  /*c060*/  WARPSYNC.COLLECTIVE R63, `(.L_x_9724) ;  /* 0x000000003f087348 */ /* 0x000fea0003c00000 */
[----:B------:R0:W1:Y:S02]  /*c070*/  SHFL.IDX P2, R60, R62, R3, R2 ;  /* 0x000000033e3c7389 */ /* 0x0000640000040002 */
[----:B01----:R-:W-:Y:S05]  /*c080*/  ENDCOLLECTIVE ;  /* 0x000000000000791b */ /* 0x003fea0003800000 */
.L_x_9724:
[----:B------:R-:W-:Y:S02]  /*c090*/  MOV R246, R60 ;  /* 0x0000003c00f67202 */ /* 0x000fe40000000f00 */
[----:B------:R-:W-:Y:S01]  /*c0a0*/  MOV R60, R244 ;  /* 0x000000f4003c7202 */ /* 0x000fe20000000f00 */
[----:B------:R-:W-:Y:S06]  /*c0b0*/  BRA `(.L_x_9725) ;  /* 0xffffffa800c07947 */ /* 0x000fec000383ffff */
.L_x_9726:
        /* <DEDUP_REMOVED lines=12> */
.L_x_18706:


//--------------------- .text._Z25selective_scan_bwd_kernelI32Selective_Scan_bwd_kernel_traitsILi64ELi16ELb1ELb0ELb0ELb1ELb1EfN3c107complexIfEEEEv12SSMParamsBwd --------------------------
	.section	.text._Z25selective_scan_bwd_kernelI32Selective_Scan_bwd_kernel_traitsILi64ELi16ELb1ELb0ELb0ELb1ELb1EfN3c107complexIfEEEEv12SSMParamsBwd,"ax",@progbits
	.align	128
        .global         _Z25selective_scan_bwd_kernelI32Selective_Scan_bwd_kernel_traitsILi64ELi16ELb1ELb0ELb0ELb1ELb1EfN3c107complexIfEEEEv12SSMParamsBwd
        .type           _Z25selective_scan_bwd_kernelI32Selective_Scan_bwd_kernel_traitsILi64ELi16ELb1ELb0ELb0ELb1ELb1EfN3c107complexIfEEEEv12SSMParamsBwd,@function
        .size           _Z25selective_scan_bwd_kernelI32Selective_Scan_bwd_kernel_traitsILi64ELi16ELb1ELb0ELb0ELb1ELb1EfN3c107complexIfEEEEv12SSMParamsBwd,(.L_x_18707 - _Z25selective_scan_bwd_kernelI32Selective_Scan_bwd_kernel_traitsILi64ELi16ELb1ELb0ELb0ELb1ELb1EfN3c107complexIfEEEEv12SSMParamsBwd)
        .other          _Z25selective_scan_bwd_kernelI32Selective_Scan_bwd_kernel_traitsILi64ELi16ELb1ELb0ELb0ELb1ELb1EfN3c107complexIfEEEEv12SSMParamsBwd,@"STO_CUDA_ENTRY STV_DEFAULT"
_Z25selective_scan_bwd_kernelI32Selective_Scan_bwd_kernel_traitsILi64ELi16ELb1ELb0ELb0ELb1ELb1EfN3c107complexIfEEEEv12SSMParamsBwd:
.text._Z25selective_scan_bwd_kernelI32Selective_Scan_bwd_kernel_traitsILi64ELi16ELb1ELb0ELb0ELb1ELb1EfN3c107complexIfEEEEv12SSMParamsBwd:
        /* <DEDUP_REMOVED lines=100> */
[----:B------:R-:W-:Y:S02]  /*0640*/  LOP3.LUT R129, R132, 0x1f, R131, 0xf8, !PT ;  /* 0x0000001f84817812 */ /* 0x000fe400078ef883 */
[----:B---3--:R-:W-:-:S07]  /*0650*/  LEA R128, R131, R130, 0x4 ;  /* 0x0000008283807211 */ /* 0x008fce00078e20ff */
.L_x_9796:
[----:B------:R-:W-:Y:S01]  /*0660*/  BAR.SYNC.DEFER_BLOCKING 0x0 ;  /* 0x0000000000007b1d */ /* 0x000fe20000010000 */
[----:B-1----:R-:W-:Y:S02]  /*0670*/  MOV R2, UR27 ;  /* 0x0000001b00027c02 */ /* 0x002fe40008000f00 */
[----:B------:R-:W-:-:S03]  /*0680*/  MOV R3, UR22 ;  /* 0x0000001600037c02 */ /* 0x000fc60008000f00 */
        /* <DEDUP_REMOVED lines=98> */
.L_x_9729:
[----:B------:R-:W-:Y:S05]  /*0cb0*/  BSYNC.RECONVERGENT B0 ;  /* 0x0000000000007941 */ /* 0x000fea0003800200 */
.L_x_9728:
        /* <DEDUP_REMOVED lines=34> */
.L_x_9731:
[----:B------:R-:W-:Y:S05]  /*0ee0*/  BSYNC.RECONVERGENT B0 ;  /* 0x0000000000007941 */ /* 0x000fea0003800200 */
.L_x_9730:
        /* <DEDUP_REMOVED lines=34> */
.L_x_9733:
[----:B------:R-:W-:Y:S05]  /*1110*/  BSYNC.RECONVERGENT B0 ;  /* 0x0000000000007941 */ /* 0x000fea0003800200 */
.L_x_9732:
        /* <DEDUP_REMOVED lines=34> */
.L_x_9735:
[----:B------:R-:W-:Y:S05]  /*1340*/  BSYNC.RECONVERGENT B0 ;  /* 0x0000000000007941 */ /* 0x000fea0003800200 */
.L_x_9734:
        /* <DEDUP_REMOVED lines=34> */
.L_x_9737:
[----:B------:R-:W-:Y:S05]  /*1570*/  BSYNC.RECONVERGENT B0 ;  /* 0x0000000000007941 */ /* 0x000fea0003800200 */
.L_x_9736:
        /* <DEDUP_REMOVED lines=34> */
.L_x_9739:
[----:B------:R-:W-:Y:S05]  /*17a0*/  BSYNC.RECONVERGENT B0 ;  /* 0x0000000000007941 */ /* 0x000fea0003800200 */
.L_x_9738:
        /* <DEDUP_REMOVED lines=34> */
.L_x_9741:
[----:B------:R-:W-:Y:S05]  /*19d0*/  BSYNC.RECONVERGENT B0 ;  /* 0x0000000000007941 */ /* 0x000fea0003800200 */
.L_x_9740:
        /* <DEDUP_REMOVED lines=34> */
.L_x_9743:
[----:B------:R-:W-:Y:S05]  /*1c00*/  BSYNC.RECONVERGENT B0 ;  /* 0x0000000000007941 */ /* 0x000fea0003800200 */
.L_x_9742:
        /* <DEDUP_REMOVED lines=34> */
.L_x_9745:
[----:B------:R-:W-:Y:S05]  /*1e30*/  BSYNC.RECONVERGENT B0 ;  /* 0x0000000000007941 */ /* 0x000fea0003800200 */
.L_x_9744:
        /* <DEDUP_REMOVED lines=34> */
.L_x_9747:
[----:B------:R-:W-:Y:S05]  /*2060*/  BSYNC.RECONVERGENT B0 ;  /* 0x0000000000007941 */ /* 0x000fea0003800200 */
.L_x_9746:
[----:B------:R-:W-:Y:S01]  /*2070*/  BSSY.RECONVERGENT B0, `(.L_x_9748) ;  /* 0x0000021000007945 */ /* 0x000fe20003800200 */
[----:B------:R-:W-:-:S03]  /*2080*/  FSETP.GTU.FTZ.AND P3, PT, R110, 20, PT ;  /* 0x41a000006e00780b */ /* 0x000fc60003f7c000 */
        /* <DEDUP_REMOVED lines=31> */
.L_x_9749:
[----:B------:R-:W-:Y:S05]  /*2280*/  BSYNC.RECONVERGENT B0 ;  /* 0x0000000000007941 */ /* 0x000fea0003800200 */
.L_x_9748:
[----:B------:R-:W-:Y:S04]  /*2290*/  BSSY.RECONVERGENT B0, `(.L_x_9750) ;  /* 0x0000020000007945 */ /* 0x000fe80003800200 */
[----:B------:R-:W-:Y:S05]  /*22a0*/  @P5 BRA `(.L_x_9751) ;  /* 0x0000000000785947 */ /* 0x000fea0003800000 */
        /* <DEDUP_REMOVED lines=30> */
.L_x_9751:
[----:B------:R-:W-:Y:S05]  /*2490*/  BSYNC.RECONVERGENT B0 ;  /* 0x0000000000007941 */ /* 0x000fea0003800200 */
.L_x_9750:
        /* <DEDUP_REMOVED lines=32> */
.L_x_9753:
[----:B------:R-:W-:Y:S05]  /*26a0*/  BSYNC.RECONVERGENT B0 ;  /* 0x0000000000007941 */ /* 0x000fea0003800200 */
.L_x_9752:
        /* <DEDUP_REMOVED lines=32> */
.L_x_9755:
[----:B------:R-:W-:Y:S05]  /*28b0*/  BSYNC.RECONVERGENT B0 ;  /* 0x0000000000007941 */ /* 0x000fea0003800200 */
.L_x_9754:
        /* <DEDUP_REMOVED lines=32> */
.L_x_9757:
[----:B------:R-:W-:Y:S05]  /*2ac0*/  BSYNC.RECONVERGENT B0 ;  /* 0x0000000000007941 */ /* 0x000fea0003800200 */
.L_x_9756:
        /* <DEDUP_REMOVED lines=32> */
.L_x_9759:
[----:B------:R-:W-:Y:S05]  /*2cd0*/  BSYNC.RECONVERGENT B0 ;  /* 0x0000000000007941 */ /* 0x000fea0003800200 */
.L_x_9758:
[----:B------:R-:W1:Y:S01]  /*2ce0*/  LDCU.128 UR12, c[0x0][0x410] ;  /* 0x00008200ff0c77ac */ /* 0x000e620008000c00 */
[----:B------:R-:W-:Y:S01]  /*2cf0*/  LDS.128 R32, [R125] ;  /* 0x000000007d207984 */ /* 0x000fe20000000c00 */
[----:B------:R-:W-:-:S03]  /*2d00*/  UIADD3 UR9, UPT, UPT, UR26, -0x1, URZ ;  /* 0xffffffff1a097890 */ /* 0x000fc6000fffe0ff */
[----:B------:R-:W-:Y:S01]  /*2d10*/  LDS.128 R4, [R125+0x10] ;  /* 0x000010007d047984 */ /* 0x000fe20000000c00 */
[----:B------:R-:W2:Y:S03]  /*2d20*/  LDCU.64 UR34, c[0x0][0x488] ;  /* 0x00009100ff2277ac */ /* 0x000ea60008000a00 */
[----:B------:R-:W-:Y:S01]  /*2d30*/  LDS.128 R8, [R125+0x20] ;  /* 0x000020007d087984 */ /* 0x000fe20000000c00 */
[----:B------:R-:W-:Y:S01]  /*2d40*/  USHF.L.U32 UR6, UR9, 0xa, URZ ;  /* 0x0000000a09067899 */ /* 0x000fe200080006ff */
[----:B------:R-:W-:Y:S02]  /*2d50*/  UMOV UR7, URZ ;  /* 0x000000ff00077c82 */ /* 0x000fe40008000000 */
[----:B0-----:R-:W-:Y:S01]  /*2d60*/  LDS.128 R12, [R125+0x30] ;  /* 0x000030007d0c7984 */ /* 0x001fe20000000c00 */
[----:B------:R-:W0:Y:S01]  /*2d70*/  LDCU.64 UR36, c[0x0][0x490] ;  /* 0x00009200ff2477ac */ /* 0x000e220008000a00 */
[----:B-1----:R-:W-:-:S04]  /*2d80*/  UIMAD.WIDE.U32 UR32, UR29, UR12, UR6 ;  /* 0x0000000c1d2072a5 */ /* 0x002fc8000f8e0006 */
[----:B------:R-:W-:-:S03]  /*2d90*/  UIMAD UR13, UR29, UR13, UR33 ;  /* 0x0000000d1d0d72a4 */ /* 0x000fc6000f8e0221 */
[----:B------:R-:W-:Y:S02]  /*2da0*/  UMOV UR12, UR32 ;  /* 0x00000020000c7c82 */ /* 0x000fe40008000000 */
[----:B------:R-:W-:-:S04]  /*2db0*/  UIMAD.WIDE.U32 UR12, UR10, UR14, UR12 ;  /* 0x0000000e0a0c72a5 */ /* 0x000fc8000f8e000c */
[----:B------:R-:W-:Y:S02]  /*2dc0*/  UIMAD UR15, UR10, UR15, UR13 ;  /* 0x0000000f0a0f72a4 */ /* 0x000fe4000f8e020d */
[----:B--2---:R-:W-:-:S04]  /*2dd0*/  ULEA UR13, UP0, UR12, UR34, 0x2 ;  /* 0x000000220c0d7291 */ /* 0x004fc8000f8010ff */
[----:B------:R-:W-:Y:S02]  /*2de0*/  ULEA.HI.X UR12, UR12, UR35, UR15, 0x2, UP0 ;  /* 0x000000230c0c7291 */ /* 0x000fe400080f140f */
[----:B------:R-:W-:Y:S01]  /*2df0*/  MOV R2, UR13 ;  /* 0x0000000d00027c02 */ /* 0x000fe20008000f00 */
[----:B------:R-:W1:Y:S03]  /*2e00*/  LDCU.64 UR34, c[0x0][0x478] ;  /* 0x00008f00ff2277ac */ /* 0x000e660008000a00 */
[----:B------:R-:W-:-:S03]  /*2e10*/  MOV R3, UR12 ;  /* 0x0000000c00037c02 */ /* 0x000fc60008000f00 */
[----:B------:R-:W-:Y:S01]  /*2e20*/  IMAD.WIDE.U32 R2, R129, 0x10, R2 ;  /* 0x0000001081027825 */ /* 0x000fe200078e0002 */
[----:B------:R-:W-:Y:S06]  /*2e30*/  BAR.SYNC.DEFER_BLOCKING 0x0 ;  /* 0x0000000000007b1d */ /* 0x000fec0000010000 */
[----:B------:R-:W2:Y:S01]  /*2e40*/  LDCU.128 UR12, c[0x0][0x420] ;  /* 0x00008400ff0c77ac */ /* 0x000ea20008000c00 */
[----:B------:R-:W3:Y:S04]  /*2e50*/  LDG.E.128 R28, desc[UR30][R2.64] ;  /* 0x0000001e021c7981 */ /* 0x000ee8000c1e1d00 */
[----:B------:R-:W4:Y:S04]  /*2e60*/  LDG.E.128 R52, desc[UR30][R2.64+0x200] ;  /* 0x0002001e02347981 */ /* 0x000f28000c1e1d00 */
[----:B------:R-:W4:Y:S04]  /*2e70*/  LDG.E.128 R68, desc[UR30][R2.64+0x400] ;  /* 0x0004001e02447981 */ /* 0x000f28000c1e1d00 */
[----:B------:R0:W4:Y:S01]  /*2e80*/  LDG.E.128 R76, desc[UR30][R2.64+0x600] ;  /* 0x0006001e024c7981 */ /* 0x000122000c1e1d00 */
[----:B--2---:R-:W-:-:S04]  /*2e90*/  UIMAD.WIDE.U32 UR32, UR29, UR12, UR6 ;  /* 0x0000000c1d2072a5 */ /* 0x004fc8000f8e0006 */
[----:B------:R-:W-:-:S03]  /*2ea0*/  UIMAD UR13, UR29, UR13, UR33 ;  /* 0x0000000d1d0d72a4 */ /* 0x000fc6000f8e0221 */
[----:B------:R-:W-:Y:S02]  /*2eb0*/  UMOV UR12, UR32 ;  /* 0x00000020000c7c82 */ /* 0x000fe40008000000 */
[----:B------:R-:W-:Y:S02]  /*2ec0*/  UIMAD.WIDE.U32 UR12, UR10, UR14, UR12 ;  /* 0x0000000e0a0c72a5 */ /* 0x000fe4000f8e000c */
[----:B------:R-:W2:Y:S02]  /*2ed0*/  LDCU.64 UR32, c[0x0][0x510] ;  /* 0x0000a200ff2077ac */ /* 0x000ea40008000a00 */
[----:B------:R-:W-:Y:S02]  /*2ee0*/  UIMAD UR15, UR10, UR15, UR13 ;  /* 0x0000000f0a0f72a4 */ /* 0x000fe4000f8e020d */
[----:B-1----:R-:W-:-:S04]  /*2ef0*/  ULEA UR13, UP0, UR12, UR34, 0x2 ;  /* 0x000000220c0d7291 */ /* 0x002fc8000f8010ff */
[----:B------:R-:W-:Y:S02]  /*2f00*/  ULEA.HI.X UR12, UR12, UR35, UR15, 0x2, UP0 ;  /* 0x000000230c0c7291 */ /* 0x000fe400080f140f */
[----:B------:R-:W-:Y:S01]  /*2f10*/  MOV R16, UR13 ;  /* 0x0000000d00107c02 */ /* 0x000fe20008000f00 */
[----:B------:R-:W1:Y:S03]  /*2f20*/  LDCU.64 UR34, c[0x0][0x558] ;  /* 0x0000ab00ff2277ac */ /* 0x000e660008000a00 */
[----:B------:R-:W-:Y:S01]  /*2f30*/  MOV R17, UR12 ;  /* 0x0000000c00117c02 */ /* 0x000fe20008000f00 */
[----:B------:R-:W2:Y:S02]  /*2f40*/  LDCU.64 UR14, c[0x0][0x508] ;  /* 0x0000a100ff0e77ac */ /* 0x000ea40008000a00 */
[----:B0-----:R-:W-:Y:S01]  /*2f50*/  IMAD.WIDE.U32 R2, R129, 0x10, R16 ;  /* 0x0000001081027825 */ /* 0x001fe200078e0010 */
[----:B---3--:R0:W-:Y:S04]  /*2f60*/  STS.128 [R126], R28 ;  /* 0x0000001c7e007388 */ /* 0x0081e80000000c00 */
[----:B----4-:R-:W-:Y:S04]  /*2f70*/  STS.128 [R126+0x200], R52 ;  /* 0x000200347e007388 */ /* 0x010fe80000000c00 */
[----:B------:R3:W-:Y:S04]  /*2f80*/  STS.128 [R126+0x400], R68 ;  /* 0x000400447e007388 */ /* 0x0007e80000000c00 */
[----:B------:R-:W-:Y:S01]  /*2f90*/  STS.128 [R126+0x600], R76 ;  /* 0x0006004c7e007388 */ /* 0x000fe20000000c00 */
[----:B------:R-:W-:-:S03]  /*2fa0*/  NOP ;  /* 0x0000000000007918 */ /* 0x000fc60000000000 */
[----:B------:R-:W4:Y:S04]  /*2fb0*/  LDS.128 R56, [R125] ;  /* 0x000000007d387984 */ /* 0x000f280000000c00 */
[----:B------:R-:W1:Y:S04]  /*2fc0*/  LDS.128 R24, [R125+0x10] ;  /* 0x000010007d187984 */ /* 0x000e680000000c00 */
[----:B------:R-:W2:Y:S04]  /*2fd0*/  LDS.128 R16, [R125+0x20] ;  /* 0x000020007d107984 */ /* 0x000ea80000000c00 */
[----:B------:R-:W2:Y:S01]  /*2fe0*/  LDS.128 R20, [R125+0x30] ;  /* 0x000030007d147984 */ /* 0x000ea20000000c00 */
[----:B------:R-:W-:Y:S06]  /*2ff0*/  BAR.SYNC.DEFER_BLOCKING 0x0 ;  /* 0x0000000000007b1d */ /* 0x000fec0000010000 */
[----:B------:R-:W2:Y:S04]  /*3000*/  LDG.E.128 R60, desc[UR30][R2.64] ;  /* 0x0000001e023c7981 */ /* 0x000ea8000c1e1d00 */
[----:B------:R-:W2:Y:S04]  /*3010*/  LDG.E.128 R64, desc[UR30][R2.64+0x200] ;  /* 0x0002001e02407981 */ /* 0x000ea8000c1e1d00 */
[----:B0-----:R-:W2:Y:S04]  /*3020*/  LDG.E.128 R28, desc[UR30][R2.64+0x400] ;  /* 0x0004001e021c7981 */ /* 0x001ea8000c1e1d00 */
[----:B---3--:R0:W3:Y:S01]  /*3030*/  LDG.E.128 R68, desc[UR30][R2.64+0x600] ;  /* 0x0006001e02447981 */ /* 0x0080e2000c1e1d00 */
[----:B----4-:R-:W-:Y:S01]  /*3040*/  FMUL.FTZ R52, R57, -1.4426950216293334961 ;  /* 0xbfb8aa3b39347820 */ /* 0x010fe20000410000 */
[----:B------:R-:W-:Y:S01]  /*3050*/  FMUL.FTZ R53, R58, -1.4426950216293334961 ;  /* 0xbfb8aa3b3a357820 */ /* 0x000fe20000410000 */
[----:B------:R-:W-:Y:S01]  /*3060*/  FMUL.FTZ R54, R59, -1.4426950216293334961 ;  /* 0xbfb8aa3b3b367820 */ /* 0x000fe20000410000 */
[----:B-1----:R-:W-:Y:S01]  /*3070*/  FMUL.FTZ R55, R24, -1.4426950216293334961 ;  /* 0xbfb8aa3b18377820 */ /* 0x002fe20000410000 */
[----:B------:R-:W-:Y:S01]  /*3080*/  FMUL.FTZ R0, R56, -1.4426950216293334961 ;  /* 0xbfb8aa3b38007820 */ /* 0x000fe20000410000 */
[----:B--2---:R-:W-:Y:S01]  /*3090*/  FMUL.FTZ R75, R16, -1.4426950216293334961 ;  /* 0xbfb8aa3b104b7820 */ /* 0x004fe20000410000 */
[----:B------:R-:W1:Y:S01]  /*30a0*/  MUFU.EX2 R52, R52 ;  /* 0x0000003400347308 */ /* 0x000e620000000800 */
[----:B------:R-:W-:Y:S01]  /*30b0*/  FMUL.FTZ R79, R18, -1.4426950216293334961 ;  /* 0xbfb8aa3b124f7820 */ /* 0x000fe20000410000 */
[----:B------:R-:W-:Y:S01]  /*30c0*/  FMUL.FTZ R77, R17, -1.4426950216293334961 ;  /* 0xbfb8aa3b114d7820 */ /* 0x000fe20000410000 */
[----:B0-----:R-:W-:Y:S01]  /*30d0*/  FMUL.FTZ R2, R25, -1.4426950216293334961 ;  /* 0xbfb8aa3b19027820 */ /* 0x001fe20000410000 */
[----:B------:R-:W-:Y:S01]  /*30e0*/  FMUL.FTZ R3, R26, -1.4426950216293334961 ;  /* 0xbfb8aa3b1a037820 */ /* 0x000fe20000410000 */
[----:B------:R-:W-:Y:S01]  /*30f0*/  FMUL.FTZ R74, R27, -1.4426950216293334961 ;  /* 0xbfb8aa3b1b4a7820 */ /* 0x000fe20000410000 */
[----:B------:R-:W-:Y:S01]  /*3100*/  FMUL.FTZ R88, R23, -1.4426950216293334961 ;  /* 0xbfb8aa3b17587820 */ /* 0x000fe20000410000 */
[----:B------:R-:W-:Y:S01]  /*3110*/  UIMAD.WIDE.U32 UR12, UR29, UR14, UR6 ;  /* 0x0000000e1d0c72a5 */ /* 0x000fe2000f8e0006 */
[----:B------:R-:W0:Y:S03]  /*3120*/  MUFU.EX2 R53, R53 ;  /* 0x0000003500357308 */ /* 0x000e260000000800 */
[----:B------:R-:W-:-:S04]  /*3130*/  UIMAD UR13, UR29, UR15, UR13 ;  /* 0x0000000f1d0d72a4 */ /* 0x000fc8000f8e020d */
[----:B------:R-:W-:Y:S01]  /*3140*/  UIMAD.WIDE.U32 UR12, UR10, UR32, UR12 ;  /* 0x000000200a0c72a5 */ /* 0x000fe2000f8e000c */
[----:B------:R-:W-:Y:S01]  /*3150*/  MUFU.EX2 R54, R54 ;  /* 0x0000003600367308 */ /* 0x000fe20000000800 */
[----:B-1----:R-:W-:Y:S02]  /*3160*/  FADD.FTZ R52, R52, 1 ;  /* 0x3f80000034347421 */ /* 0x002fe40000010000 */
[----:B------:R-:W-:Y:S02]  /*3170*/  UIMAD UR14, UR10, UR33, UR13 ;  /* 0x000000210a0e72a4 */ /* 0x000fe4000f8e020d */
[----:B------:R-:W-:-:S03]  /*3180*/  ULEA UR13, UP0, UR12, UR34, 0x2 ;  /* 0x000000220c0d7291 */ /* 0x000fc6000f8010ff */
[----:B------:R-:W-:Y:S01]  /*3190*/  MUFU.EX2 R55, R55 ;  /* 0x0000003700377308 */ /* 0x000fe20000000800 */
[----:B0-----:R-:W-:Y:S01]  /*31a0*/  FADD.FTZ R53, R53, 1 ;  /* 0x3f80000035357421 */ /* 0x001fe20000010000 */
[----:B------:R-:W-:Y:S02]  /*31b0*/  ULEA.HI.X UR12, UR12, UR35, UR14, 0x2, UP0 ;  /* 0x000000230c0c7291 */ /* 0x000fe400080f140e */
[----:B------:R-:W-:-:S04]  /*31c0*/  UISETP.NE.U32.AND UP0, UPT, UR36, URZ, UPT ;  /* 0x000000ff2400728c */ /* 0x000fc8000bf05070 */
[----:B------:R-:W0:Y:S01]  /*31d0*/  MUFU.EX2 R0, R0 ;  /* 0x0000000000007308 */ /* 0x000e220000000800 */
[----:B------:R-:W-:-:S07]  /*31e0*/  UISETP.NE.AND.EX UP0, UPT, UR37, URZ, UPT, UP0 ;  /* 0x000000ff2500728c */ /* 0x000fce000bf05300 */
[----:B------:R1:W2:Y:S08]  /*31f0*/  MUFU.EX2 R76, R2 ;  /* 0x00000002004c7308 */ /* 0x0002b00000000800 */
[----:B------:R4:W2:Y:S01]  /*3200*/  MUFU.EX2 R78, R3 ;  /* 0x00000003004e7308 */ /* 0x0008a20000000800 */
[----:B-1----:R-:W-:Y:S01]  /*3210*/  FMUL.FTZ R2, R19, -1.4426950216293334961 ;  /* 0xbfb8aa3b13027820 */ /* 0x002fe20000410000 */
[----:B0-----:R-:W-:-:S06]  /*3220*/  FADD.FTZ R0, R0, 1 ;  /* 0x3f80000000007421 */ /* 0x001fcc0000010000 */
[----:B------:R0:W1:Y:S01]  /*3230*/  MUFU.EX2 R82, R75 ;  /* 0x0000004b00527308 */ /* 0x0000620000000800 */
[----:B----4-:R-:W-:Y:S01]  /*3240*/  FMUL.FTZ R3, R20, -1.4426950216293334961 ;  /* 0xbfb8aa3b14037820 */ /* 0x010fe20000410000 */
[----:B--2---:R-:W-:-:S06]  /*3250*/  FADD.FTZ R76, R76, 1 ;  /* 0x3f8000004c4c7421 */ /* 0x004fcc0000010000 */
[----:B------:R-:W2:Y:S01]  /*3260*/  MUFU.EX2 R84, R79 ;  /* 0x0000004f00547308 */ /* 0x000ea20000000800 */
[----:B0-----:R-:W-:Y:S01]  /*3270*/  FMUL.FTZ R75, R22, -1.4426950216293334961 ;  /* 0xbfb8aa3b164b7820 */ /* 0x001fe20000410000 */
[----:B------:R-:W-:-:S06]  /*3280*/  FADD.FTZ R78, R78, 1 ;  /* 0x3f8000004e4e7421 */ /* 0x000fcc0000010000 */
[----:B------:R-:W0:Y:S01]  /*3290*/  MUFU.EX2 R85, R2 ;  /* 0x0000000200557308 */ /* 0x000e220000000800 */
[----:B-1----:R-:W-:-:S07]  /*32a0*/  FADD.FTZ R82, R82, 1 ;  /* 0x3f80000052527421 */ /* 0x002fce0000010000 */
[----:B------:R1:W4:Y:S01]  /*32b0*/  MUFU.EX2 R86, R3 ;  /* 0x0000000300567308 */ /* 0x0003220000000800 */
[----:B--2---:R-:W-:-:S07]  /*32c0*/  FADD.FTZ R84, R84, 1 ;  /* 0x3f80000054547421 */ /* 0x004fce0000010000 */
[----:B------:R2:W4:Y:S01]  /*32d0*/  MUFU.EX2 R98, R75 ;  /* 0x0000004b00627308 */ /* 0x0005220000000800 */
[----:B-1----:R-:W-:Y:S01]  /*32e0*/  FADD.FTZ R3, R54, 1 ;  /* 0x3f80000036037421 */ /* 0x002fe20000010000 */
[----:B0-----:R-:W-:-:S06]  /*32f0*/  FADD.FTZ R85, R85, 1 ;  /* 0x3f80000055557421 */ /* 0x001fcc0000010000 */
[----:B------:R-:W-:Y:S01]  /*3300*/  MUFU.RCP R2, R52 ;  /* 0x0000003400027308 */ /* 0x000fe20000001000 */
[----:B--2---:R-:W-:Y:S01]  /*3310*/  FADD.FTZ R75, R55, 1 ;  /* 0x3f800000374b7421 */ /* 0x004fe20000010000 */
[----:B----4-:R-:W-:-:S06]  /*3320*/  FADD.FTZ R86, R86, 1 ;  /* 0x3f80000056567421 */ /* 0x010fcc0000010000 */
[----:B------:R-:W0:Y:S01]  /*3330*/  MUFU.RCP R79, R53 ;  /* 0x00000035004f7308 */ /* 0x000e220000001000 */
[----:B------:R-:W-:-:S07]  /*3340*/  FADD.FTZ R98, R98, 1 ;  /* 0x3f80000062627421 */ /* 0x000fce0000010000 */
[----:B------:R1:W2:Y:S08]  /*3350*/  MUFU.EX2 R80, R74 ;  /* 0x0000004a00507308 */ /* 0x0002b00000000800 */
[----:B------:R-:W4:Y:S01]  /*3360*/  MUFU.EX2 R83, R77 ;  /* 0x0000004d00537308 */ /* 0x000f220000000800 */
[----:B-1----:R-:W-:Y:S01]  /*3370*/  FMUL.FTZ R74, R21, -1.4426950216293334961 ;  /* 0xbfb8aa3b154a7820 */ /* 0x002fe20000410000 */
[----:B0-----:R-:W-:-:S04]  /*3380*/  FMUL.FTZ R89, R58, R79 ;  /* 0x0000004f3a597220 */ /* 0x001fc80000410000 */
[----:B------:R-:W-:Y:S02]  /*3390*/  FMUL.FTZ R107, R34, R89 ;  /* 0x00000059226b7220 */ /* 0x000fe40000410000 */
[----:B------:R0:W1:Y:S01]  /*33a0*/  MUFU.RCP R77, R0 ;  /* 0x00000000004d7308 */ /* 0x0000620000001000 */
[----:B--2---:R-:W-:-:S07]  /*33b0*/  FADD.FTZ R80, R80, 1 ;  /* 0x3f80000050507421 */ /* 0x004fce0000010000 */
[----:B------:R-:W2:Y:S01]  /*33c0*/  MUFU.EX2 R87, R74 ;  /* 0x0000004a00577308 */ /* 0x000ea20000000800 */
[----:B0-----:R-:W-:Y:S01]  /*33d0*/  FADD.FTZ R0, -R2, 1 ;  /* 0x3f80000002007421 */ /* 0x001fe20000010100 */
[----:B----4-:R-:W-:-:S06]  /*33e0*/  FADD.FTZ R83, R83, 1 ;  /* 0x3f80000053537421 */ /* 0x010fcc0000010000 */
[----:B------:R1:W0:Y:S08]  /*33f0*/  MUFU.RCP R74, R3 ;  /* 0x00000003004a7308 */ /* 0x0002300000001000 */
[----:B------:R4:W0:Y:S01]  /*3400*/  MUFU.RCP R81, R75 ;  /* 0x0000004b00517308 */ /* 0x0008220000001000 */
[----:B-1----:R-:W-:Y:S01]  /*3410*/  FADD.FTZ R3, -R77, 1 ;  /* 0x3f8000004d037421 */ /* 0x002fe20000010100 */
[----:B--2---:R-:W-:-:S06]  /*3420*/  FADD.FTZ R87, R87, 1 ;  /* 0x3f80000057577421 */ /* 0x004fcc0000010000 */
[----:B------:R0:W1:Y:S01]  /*3430*/  MUFU.EX2 R99, R88 ;  /* 0x0000005800637308 */ /* 0x0000620000000800 */
[----:B----4-:R-:W-:-:S07]  /*3440*/  FMUL.FTZ R75, R56, R77 ;  /* 0x0000004d384b7220 */ /* 0x010fce0000410000 */
[----:B------:R-:W2:Y:S01]  /*3450*/  MUFU.RCP R76, R76 ;  /* 0x0000004c004c7308 */ /* 0x000ea20000001000 */
[----:B0-----:R-:W-:Y:S01]  /*3460*/  FMUL.FTZ R88, R59, R74 ;  /* 0x0000004a3b587220 */ /* 0x001fe20000410000 */
[----:B------:R-:W-:-:S03]  /*3470*/  FMUL.FTZ R91, R24, R81 ;  /* 0x00000051185b7220 */ /* 0x000fc60000410000 */
[----:B------:R-:W-:Y:S01]  /*3480*/  FMUL.FTZ R106, R35, R88 ;  /* 0x00000058236a7220 */ /* 0x000fe20000410000 */
[----:B------:R-:W-:Y:S02]  /*3490*/  FMUL.FTZ R105, R4, R91 ;  /* 0x0000005b04697220 */ /* 0x000fe40000410000 */
[----:B------:R-:W-:Y:S01]  /*34a0*/  MUFU.RCP R93, R78 ;  /* 0x0000004e005d7308 */ /* 0x000fe20000001000 */
[----:B-1----:R-:W-:-:S07]  /*34b0*/  FADD.FTZ R99, R99, 1 ;  /* 0x3f80000063637421 */ /* 0x002fce0000010000 */
[----:B------:R-:W0:Y:S01]  /*34c0*/  MUFU.RCP R92, R80 ;  /* 0x00000050005c7308 */ /* 0x000e220000001000 */
[----:B--2---:R-:W-:-:S04]  /*34d0*/  FMUL.FTZ R90, R25, R76 ;  /* 0x0000004c195a7220 */ /* 0x004fc80000410000 */
[----:B------:R-:W-:-:S03]  /*34e0*/  FMUL.FTZ R104, R5, R90 ;  /* 0x0000005a05687220 */ /* 0x000fc60000410000 */
[----:B------:R-:W1:Y:S08]  /*34f0*/  MUFU.RCP R94, R83 ;  /* 0x00000053005e7308 */ /* 0x000e700000001000 */
[----:B------:R-:W2:Y:S08]  /*3500*/  MUFU.RCP R97, R84 ;  /* 0x0000005400617308 */ /* 0x000eb00000001000 */
[----:B------:R-:W4:Y:S08]  /*3510*/  MUFU.RCP R96, R85 ;  /* 0x0000005500607308 */ /* 0x000f300000001000 */
[----:B------:R-:W4:Y:S08]  /*3520*/  MUFU.RCP R95, R82 ;  /* 0x00000052005f7308 */ /* 0x000f300000001000 */
[----:B------:R-:W4:Y:S08]  /*3530*/  MUFU.RCP R136, R87 ;  /* 0x0000005700887308 */ /* 0x000f300000001000 */
[----:B------:R-:W4:Y:S08]  /*3540*/  MUFU.RCP R139, R98 ;  /* 0x00000062008b7308 */ /* 0x000f300000001000 */
[----:B------:R-:W-:Y:S01]  /*3550*/  MUFU.RCP R137, R86 ;  /* 0x0000005600897308 */ /* 0x000fe20000001000 */
[----:B------:R0:W-:Y:S04]  /*3560*/  STS.128 [R126], R60 ;  /* 0x0000003c7e007388 */ /* 0x0001e80000000c00 */
[----:B------:R1:W-:Y:S04]  /*3570*/  STS.128 [R126+0x200], R64 ;  /* 0x000200407e007388 */ /* 0x0003e80000000c00 */
[----:B------:R-:W-:Y:S04]  /*3580*/  STS.128 [R126+0x400], R28 ;  /* 0x0004001c7e007388 */ /* 0x000fe80000000c00 */
[----:B---3--:R-:W-:Y:S01]  /*3590*/  STS.128 [R126+0x600], R68 ;  /* 0x000600447e007388 */ /* 0x008fe20000000c00 */
        /* <DEDUP_REMOVED lines=8> */
[----:B------:R-:W-:Y:S01]  /*3620*/  FMUL.FTZ R3, R32, R75 ;  /* 0x0000004b20037220 */ /* 0x000fe20000410000 */
[----:B------:R-:W-:Y:S01]  /*3630*/  FADD.FTZ R56, -R74, 1 ;  /* 0x3f8000004a387421 */ /* 0x000fe20000010100 */
[----:B------:R-:W-:Y:S01]  /*3640*/  FMUL.FTZ R108, R33, R0 ;  /* 0x00000000216c7220 */ /* 0x000fe20000410000 */
[----:B-1----:R-:W-:-:S02]  /*3650*/  FADD.FTZ R64, -R92, 1 ;  /* 0x3f8000005c407421 */ /* 0x002fc40000010100 */
[----:B------:R-:W-:Y:S01]  /*3660*/  FFMA.FTZ R65, R59, R56, 1 ;  /* 0x3f8000003b417423 */ /* 0x000fe20000010038 */
[----:B------:R-:W-:Y:S01]  /*3670*/  FADD.FTZ R59, -R81, 1 ;  /* 0x3f800000513b7421 */ /* 0x000fe20000010100 */
[----:B------:R-:W-:-:S03]  /*3680*/  FFMA.FTZ R64, R27, R64, 1 ;  /* 0x3f8000001b407423 */ /* 0x000fc60000010040 */
[----:B------:R-:W-:Y:S01]  /*3690*/  FFMA.FTZ R59, R24, R59, 1 ;  /* 0x3f800000183b7423 */ /* 0x000fe2000001003b */
[----:B------:R-:W-:-:S04]  /*36a0*/  FADD.FTZ R24, -R76, 1 ;  /* 0x3f8000004c187421 */ /* 0x000fc80000010100 */
[----:B------:R-:W-:Y:S01]  /*36b0*/  FFMA.FTZ R24, R25, R24, 1 ;  /* 0x3f80000019187423 */ /* 0x000fe20000010018 */
[----:B------:R-:W-:-:S04]  /*36c0*/  FADD.FTZ R25, -R93, 1 ;  /* 0x3f8000005d197421 */ /* 0x000fc80000010100 */
        /* <DEDUP_REMOVED lines=21> */
[----:B------:R-:W-:Y:S01]  /*3820*/  FMUL.FTZ R2, R93, R2 ;  /* 0x000000025d027220 */ /* 0x000fe20000410000 */
[----:B------:R-:W-:Y:S01]  /*3830*/  FMUL.FTZ R65, R92, R65 ;  /* 0x000000415c417220 */ /* 0x000fe20000410000 */
[----:B------:R-:W3:Y:S01]  /*3840*/  MUFU.RCP R74, R99 ;  /* 0x00000063004a7308 */ /* 0x000ee20000001000 */
[----:B------:R-:W-:Y:S01]  /*3850*/  FMUL.FTZ R67, R76, R67 ;  /* 0x000000434c437220 */ /* 0x000fe20000410000 */
[----:B------:R-:W-:Y:S01]  /*3860*/  FMUL.FTZ R70, R2, R25 ;  /* 0x0000001902467220 */ /* 0x000fe20000410000 */
[----:B------:R-:W-:Y:S01]  /*3870*/  FMUL.FTZ R71, R65, R64 ;  /* 0x0000004041477220 */ /* 0x000fe20000410000 */
[----:B------:R-:W-:Y:S01]  /*3880*/  FADD.FTZ R2, -R94, 1 ;  /* 0x3f8000005e027421 */ /* 0x000fe20000010100 */
[----:B--2---:R-:W-:Y:S01]  /*3890*/  FADD.FTZ R65, -R97, 1 ;  /* 0x3f80000061417421 */ /* 0x004fe20000010100 */
[----:B----4-:R-:W-:Y:S01]  /*38a0*/  FADD.FTZ R64, -R96, 1 ;  /* 0x3f80000060407421 */ /* 0x010fe20000010100 */
[----:B------:R-:W-:Y:S01]  /*38b0*/  FMUL.FTZ R69, R67, R24 ;  /* 0x0000001843457220 */ /* 0x000fe20000410000 */
[----:B------:R-:W-:Y:S01]  /*38c0*/  FFMA.FTZ R24, R17, R2, 1 ;  /* 0x3f80000011187423 */ /* 0x000fe20000010002 */
[----:B------:R-:W-:Y:S01]  /*38d0*/  FFMA.FTZ R67, R18, R65, 1 ;  /* 0x3f80000012437423 */ /* 0x000fe20000010041 */
[----:B------:R-:W-:Y:S01]  /*38e0*/  FFMA.FTZ R66, R19, R64, 1 ;  /* 0x3f80000013427423 */ /* 0x000fe20000010040 */
[----:B------:R-:W-:Y:S01]  /*38f0*/  FADD.FTZ R25, -R95, 1 ;  /* 0x3f8000005f197421 */ /* 0x000fe20000010100 */
[----:B------:R-:W-:Y:S01]  /*3900*/  BAR.SYNC.DEFER_BLOCKING 0x0 ;  /* 0x0000000000007b1d */ /* 0x000fe20000010000 */
[----:B------:R-:W-:Y:S01]  /*3910*/  FMUL.FTZ R93, R26, R93 ;  /* 0x0000005d1a5d7220 */ /* 0x000fe20000410000 */
[----:B------:R-:W-:Y:S01]  /*3920*/  FMUL.FTZ R92, R27, R92 ;  /* 0x0000005c1b5c7220 */ /* 0x000fe20000410000 */
[----:B------:R-:W-:Y:S01]  /*3930*/  FFMA.FTZ R25, R16, R25, 1 ;  /* 0x3f80000010197423 */ /* 0x000fe20000010019 */
[----:B------:R-:W-:Y:S01]  /*3940*/  MOV R4, UR13 ;  /* 0x0000000d00047c02 */ /* 0x000fe20008000f00 */
[----:B------:R-:W-:Y:S01]  /*3950*/  FMUL.FTZ R103, R6, R93 ;  /* 0x0000005d06677220 */ /* 0x000fe20000410000 */
[----:B------:R-:W-:Y:S01]  /*3960*/  MOV R5, UR12 ;  /* 0x0000000c00057c02 */ /* 0x000fe20008000f00 */
[----:B------:R-:W-:Y:S01]  /*3970*/  FFMA.FTZ R6, R48, R3, R135 ;  /* 0x0000000330067223 */ /* 0x000fe20000010087 */
[----:B------:R-:W-:Y:S01]  /*3980*/  FMUL.FTZ R102, R7, R92 ;  /* 0x0000005c07667220 */ /* 0x000fe20000410000 */
[----:B------:R-:W-:-:S04]  /*3990*/  IMAD.WIDE.U32 R4, R129, 0x10, R4 ;  /* 0x0000001081047825 */ /* 0x000fc800078e0004 */
[----:B------:R-:W-:Y:S01]  /*39a0*/  FFMA.FTZ R7, R49, R108, R6 ;  /* 0x0000006c31077223 */ /* 0x000fe20000010006 */
        /* <DEDUP_REMOVED lines=13> */
[----:B---3--:R-:W-:Y:S01]  /*3a80*/  FADD.FTZ R64, -R74, 1 ;  /* 0x3f8000004a407421 */ /* 0x008fe20000010100 */
        /* <DEDUP_REMOVED lines=27> */
[----:B------:R-:W-:Y:S01]  /*3c40*/  FMUL.FTZ R139, R22, R139 ;  /* 0x0000008b168b7220 */ /* 0x000fe20000410000 */
[----:B------:R-:W-:Y:S01]  /*3c50*/  FMUL.FTZ R74, R23, R74 ;  /* 0x0000004a174a7220 */ /* 0x000fe20000410000 */
[----:B------:R-:W-:Y:S01]  /*3c60*/  FFMA.FTZ R6, R50, R107, R7 ;  /* 0x0000006b32067223 */ /* 0x000fe20000010007 */
[----:B------:R-:W-:Y:S01]  /*3c70*/  STS.128 [R125+0x30], R84 ;  /* 0x000030547d007388 */ /* 0x000fe20000000c00 */
[----:B------:R-:W-:-:S03]  /*3c80*/  NOP ;  /* 0x0000000000007918 */ /* 0x000fc60000000000 */
[----:B------:R-:W1:Y:S01]  /*3c90*/  LDS.128 R64, [R126] ;  /* 0x000000007e407984 */ /* 0x000e620000000c00 */
[----:B------:R-:W-:Y:S01]  /*3ca0*/  FMUL.FTZ R101, R8, R95 ;  /* 0x0000005f08657220 */ /* 0x000fe20000410000 */
[----:B------:R-:W-:Y:S01]  /*3cb0*/  FMUL.FTZ R100, R9, R94 ;  /* 0x0000005e09647220 */ /* 0x000fe20000410000 */
[----:B------:R-:W-:Y:S01]  /*3cc0*/  FMUL.FTZ R99, R10, R97 ;  /* 0x000000610a637220 */ /* 0x000fe20000410000 */
[----:B------:R-:W2:Y:S01]  /*3cd0*/  LDS.128 R76, [R126+0x200] ;  /* 0x000200007e4c7984 */ /* 0x000ea20000000c00 */
[----:B------:R-:W-:Y:S01]  /*3ce0*/  FMUL.FTZ R98, R11, R96 ;  /* 0x000000600b627220 */ /* 0x000fe20000410000 */
[----:B0-----:R-:W-:Y:S01]  /*3cf0*/  FMUL.FTZ R69, R12, R137 ;  /* 0x000000890c457220 */ /* 0x001fe20000410000 */
[----:B------:R-:W-:Y:S01]  /*3d00*/  FMUL.FTZ R2, R13, R136 ;  /* 0x000000880d027220 */ /* 0x000fe20000410000 */
[----:B------:R-:W0:Y:S01]  /*3d10*/  LDS.128 R60, [R126+0x400] ;  /* 0x000400007e3c7984 */ /* 0x000e220000000c00 */
[----:B------:R-:W-:Y:S01]  /*3d20*/  FMUL.FTZ R71, R14, R139 ;  /* 0x0000008b0e477220 */ /* 0x000fe20000410000 */
[----:B------:R-:W-:Y:S01]  /*3d30*/  FMUL.FTZ R68, R15, R74 ;  /* 0x0000004a0f447220 */ /* 0x000fe20000410000 */
[----:B------:R-:W-:Y:S01]  /*3d40*/  FFMA.FTZ R7, R51, R106, R6 ;  /* 0x0000006a33077223 */ /* 0x000fe20000010006 */
[----:B------:R-:W3:Y:S04]  /*3d50*/  LDS.128 R24, [R126+0x600] ;  /* 0x000600007e187984 */ /* 0x000ee80000000c00 */
[----:B-1----:R1:W-:Y:S04]  /*3d60*/  STG.E.128 desc[UR30][R4.64], R64 ;  /* 0x0000004004007986 */ /* 0x0023e8000c101d1e */
[----:B--2---:R1:W-:Y:S04]  /*3d70*/  STG.E.128 desc[UR30][R4.64+0x200], R76 ;  /* 0x0002004c04007986 */ /* 0x0043e8000c101d1e */
[----:B0-----:R1:W-:Y:S04]  /*3d80*/  STG.E.128 desc[UR30][R4.64+0x400], R60 ;  /* 0x0004003c04007986 */ /* 0x0013e8000c101d1e */
[----:B---3--:R1:W-:Y:S01]  /*3d90*/  STG.E.128 desc[UR30][R4.64+0x600], R24 ;  /* 0x0006001804007986 */ /* 0x0083e2000c101d1e */
        /* <DEDUP_REMOVED lines=31> */
[----:B------:R-:W2:Y:S03]  /*3f90*/  LDS.128 R12, [R126+0x200] ;  /* 0x000200007e0c7984 */ /* 0x000ea60000000c00 */
[----:B------:R-:W-:Y:S01]  /*3fa0*/  ULEA.HI.X UR12, UR12, UR37, UR15, 0x2, UP0 ;  /* 0x000000250c0c7291 */ /* 0x000fe200080f140f */
[----:B------:R-:W3:Y:S01]  /*3fb0*/  LDS.128 R16, [R126+0x400] ;  /* 0x000400007e107984 */ /* 0x000ee20000000c00 */
[----:B-1----:R-:W-:-:S03]  /*3fc0*/  MOV R4, UR13 ;  /* 0x0000000d00047c02 */ /* 0x002fc60008000f00 */
[----:B------:R-:W1:Y:S01]  /*3fd0*/  LDS.128 R20, [R126+0x600] ;  /* 0x000600007e147984 */ /* 0x000e620000000c00 */
[----:B------:R-:W-:-:S03]  /*3fe0*/  MOV R5, UR12 ;  /* 0x0000000c00057c02 */ /* 0x000fc60008000f00 */
[----:B------:R-:W-:-:S05]  /*3ff0*/  IMAD.WIDE.U32 R4, R129, 0x10, R4 ;  /* 0x0000001081047825 */ /* 0x000fca00078e0004 */
[----:B0-----:R0:W-:Y:S04]  /*4000*/  STG.E.128 desc[UR30][R4.64], R8 ;  /* 0x0000000804007986 */ /* 0x0011e8000c101d1e */
[----:B--2---:R0:W-:Y:S04]  /*4010*/  STG.E.128 desc[UR30][R4.64+0x200], R12 ;  /* 0x0002000c04007986 */ /* 0x0041e8000c101d1e */
[----:B---3--:R0:W-:Y:S04]  /*4020*/  STG.E.128 desc[UR30][R4.64+0x400], R16 ;  /* 0x0004001004007986 */ /* 0x0081e8000c101d1e */
[----:B-1----:R0:W-:Y:S02]  /*4030*/  STG.E.128 desc[UR30][R4.64+0x600], R20 ;  /* 0x0006001404007986 */ /* 0x0021e4000c101d1e */
.L_x_9760:
        /* <DEDUP_REMOVED lines=18> */
[----:B------:R-:W-:Y:S01]  /*4160*/  FMUL.FTZ R12, R105, R134 ;  /* 0x00000086690c7220 */ /* 0x000fe20000410000 */
        /* <DEDUP_REMOVED lines=21> */
[----:B------:R-:W-:Y:S01]  /*42c0*/  FADD.FTZ R97, R69, R69 ;  /* 0x0000004545617221 */ /* 0x000fe20000010000 */
[----:B------:R-:W-:Y:S01]  /*42d0*/  FADD.FTZ R95, R71, R71 ;  /* 0x00000047475f7221 */ /* 0x000fe20000010000 */
[----:B------:R-:W-:Y:S01]  /*42e0*/  FADD.FTZ R94, R68, R68 ;  /* 0x00000044445e7221 */ /* 0x000fe20000010000 */
        /* <DEDUP_REMOVED lines=20> */
[----:B------:R-:W-:Y:S01]  /*4430*/  FMUL.FTZ R93, R48, R123 ;  /* 0x0000007b305d7220 */ /* 0x000fe20000410000 */
[----:B------:R-:W-:Y:S01]  /*4440*/  FMUL.FTZ R92, R49, R124 ;  /* 0x0000007c315c7220 */ /* 0x000fe20000410000 */
[----:B------:R-:W-:Y:S01]  /*4450*/  FMUL.FTZ R91, R50, R121 ;  /* 0x00000079325b7220 */ /* 0x000fe20000410000 */
        /* <DEDUP_REMOVED lines=19> */
.L_x_9795:
[----:B0-2---:R-:W-:Y:S02]  /*4590*/  MOV R52, UR16 ;  /* 0x0000001000347c02 */ /* 0x005fe40008000f00 */
        /* <DEDUP_REMOVED lines=15> */
[----:B----4-:R-:W-:-:S03]  /*4690*/  LEA.HI.X R57, R52, UR18, R3, 0x3, P2 ;  /* 0x0000001234397c11 */ /* 0x010fc600090f1c03 */
        /* <DEDUP_REMOVED lines=10> */
[C---:B------:R-:W-:Y:S01]  /*4740*/  FMUL.FTZ R62, R75.reuse, R124 ;  /* 0x0000007c4b3e7220 */ /* 0x040fe20000410000 */
        /* <DEDUP_REMOVED lines=179> */
.L_x_9763:
[----:B------:R-:W-:-:S06]  /*5280*/  LEA R76, R131, UR14, 0x3 ;  /* 0x0000000e834c7c11 */ /* 0x000fcc000f8e18ff */
[----:B------:R-:W0:Y:S02]  /*5290*/  LDS.64 R76, [R76+0x28f8] ;  /* 0x0028f8004c4c7984 */ /* 0x000e240000000a00 */
.L_x_9764:
[----:B------:R-:W-:Y:S05]  /*52a0*/  BSYNC.RECONVERGENT B0 ;  /* 0x0000000000007941 */ /* 0x000fea0003800200 */
.L_x_9762:
        /* <DEDUP_REMOVED lines=24> */
[-C--:B--2---:R-:W-:Y:S01]  /*5430*/  FMUL.FTZ R57, R196, R58.reuse ;  /* 0x0000003ac4397220 */ /* 0x084fe20000410000 */
        /* <DEDUP_REMOVED lines=140> */
[----:B--2---:R-:W-:Y:S01]  /*5d00*/  LDS.128 R56, [R128+0x10e0] ;  /* 0x0010e00080387984 */ /* 0x004fe20000000c00 */
[C---:B------:R-:W-:Y:S01]  /*5d10*/  ISETP.GE.AND P4, PT, R127.reuse, 0x10, PT ;  /* 0x000000107f00780c */ /* 0x040fe20003f86270 */
[----:B------:R-:W-:Y:S01]  /*5d20*/  UMOV UR12, 0xffffffff ;  /* 0xffffffff000c7882 */ /* 0x000fe20000000000 */
[C---:B------:R-:W-:Y:S01]  /*5d30*/  ISETP.GE.AND P2, PT, R127.reuse, 0x8, PT ;  /* 0x000000087f00780c */ /* 0x040fe20003f46270 */
[----:B------:R-:W2:Y:S01]  /*5d40*/  LDS.128 R60, [R128+0x10f0] ;  /* 0x0010f000803c7984 */ /* 0x000ea20000000c00 */
[C---:B------:R-:W-:Y:S02]  /*5d50*/  ISETP.GE.AND P3, PT, R127.reuse, 0x4, PT ;  /* 0x000000047f00780c */ /* 0x040fe40003f66270 */
[----:B------:R-:W-:Y:S01]  /*5d60*/  ISETP.GE.AND P5, PT, R127, 0x1, PT ;  /* 0x000000017f00780c */ /* 0x000fe20003fa6270 */
[-C--:B--2---:R-:W-:Y:S01]  /*5d70*/  FMUL.FTZ R2, R58, R61.reuse ;  /* 0x0000003d3a027220 */ /* 0x084fe20000410000 */
        /* <DEDUP_REMOVED lines=25> */
[-C--:B0-----:R-:W-:Y:S01]  /*5f10*/  @P5 FFMA.FTZ R61, R61, R2.reuse, -R60 ;  /* 0x000000023d3d5223 */ /* 0x081fe2000001083c */
[----:B------:R-:W-:Y:S02]  /*5f20*/  @P5 FFMA.FTZ R66, R66, R2, R3 ;  /* 0x0000000242425223 */ /* 0x000fe40000010003 */
        /* <DEDUP_REMOVED lines=45> */
.L_x_9823:
        /* <DEDUP_REMOVED lines=13> */
.L_x_9826:
[----:B------:R-:W-:-:S03]  /*62d0*/  UMOV UR12, 0xffffffff ;  /* 0xffffffff000c7882 */ /* 0x000fc60000000000 */
[----:B------:R-:W-:Y:S05]  /*62e0*/  BRA.DIV UR12, `(.L_x_9768) ;  /* 0x0000005e0c5c7947 */ /* 0x000fea000b800000 */
.L_x_9829:
[----:B------:R-:W-:-:S03]  /*62f0*/  UMOV UR12, 0xffffffff ;  /* 0xffffffff000c7882 */ /* 0x000fc60000000000 */
[----:B------:R-:W-:Y:S05]  /*6300*/  BRA.DIV UR12, `(.L_x_9769) ;  /* 0x0000005e0c7c7947 */ /* 0x000fea000b800000 */
.L_x_9832:
[----:B------:R-:W-:-:S03]  /*6310*/  UMOV UR12, 0xffffffff ;  /* 0xffffffff000c7882 */ /* 0x000fc60000000000 */
[----:B------:R-:W-:Y:S05]  /*6320*/  BRA.DIV UR12, `(.L_x_9770) ;  /* 0x0000005e0c9c7947 */ /* 0x000fea000b800000 */
.L_x_9835:
        /* <DEDUP_REMOVED lines=10> */
.L_x_9845:
        /* <DEDUP_REMOVED lines=23> */
.L_x_9765:
[----:B------:R-:W-:Y:S05]  /*6540*/  WARPSYNC.ALL ;  /* 0x0000000000007948 */ /* 0x000fea0003800000 */
[C---:B---3-5:R-:W-:Y:S01]  /*6550*/  FMUL.FTZ R54, R173.reuse, R136 ;  /* 0x00000088ad367220 */ /* 0x068fe20000410000 */
[-C--:B------:R-:W-:Y:S01]  /*6560*/  FMUL.FTZ R3, R173, R156.reuse ;  /* 0x0000009cad037220 */ /* 0x080fe20000410000 */
[-C--:B01----:R-:W-:Y:S01]  /*6570*/  FMUL.FTZ R52, R175, R77.reuse ;  /* 0x0000004daf347220 */ /* 0x083fe20000410000 */
[----:B------:R-:W-:Y:S01]  /*6580*/  FMUL.FTZ R2, R173, R77 ;  /* 0x0000004dad027220 */ /* 0x000fe20000410000 */
[C---:B------:R-:W-:Y:S01]  /*6590*/  FFMA.FTZ R54, R175.reuse, R156, R54 ;  /* 0x0000009caf367223 */ /* 0x040fe20000010036 */
[----:B--2---:R-:W-:Y:S01]  /*65a0*/  FFMA.FTZ R56, R175, R136, -R3 ;  /* 0x00000088af387223 */ /* 0x004fe20000010803 */
        /* <DEDUP_REMOVED lines=29> */
[----:B------:R-:W0:Y:S01]  /*6780*/  LDS.64 R2, [R130+0x10e8] ;  /* 0x0010e80082027984 */ /* 0x000e220000000a00 */
        /* <DEDUP_REMOVED lines=176> */
[----:B------:R-:W-:Y:S01]  /*7290*/  FMUL.FTZ R60, R200, R61 ;  /* 0x0000003dc83c7220 */ /* 0x000fe20000410000 */
        /* <DEDUP_REMOVED lines=31> */
[----:B------:R-:W0:Y:S01]  /*7490*/  @!P0 LDS.128 R52, [UR12+0x2af0] ;  /* 0x002af00cff348984 */ /* 0x000e220008000c00 */
        /* <DEDUP_REMOVED lines=17> */
[----:B------:R-:W1:Y:S02]  /*75b0*/  LDS.128 R56, [R128+0x1500] ;  /* 0x0015000080387984 */ /* 0x000e640000000c00 */
        /* <DEDUP_REMOVED lines=15> */
.L_x_9850:
        /* <DEDUP_REMOVED lines=13> */
.L_x_9775:
[----:B------:R-:W-:Y:S05]  /*7780*/  BSYNC.RECONVERGENT B0 ;  /* 0x0000000000007941 */ /* 0x000fea0003800200 */
.L_x_9774:
[----:B------:R-:W-:-:S03]  /*7790*/  UMOV UR33, 0xffffffff ;  /* 0xffffffff00217882 */ /* 0x000fc60000000000 */
[----:B------:R-:W-:Y:S05]  /*77a0*/  BRA.DIV UR33, `(.L_x_9776) ;  /* 0x0000004e21cc7947 */ /* 0x000fea000b800000 */
[----:B--2---:R2:W1:Y:S04]  /*77b0*/  SHFL.DOWN PT, R2, R67, 0x2, 0x1f ;  /* 0x08401f0043027f89 */ /* 0x00446800000e0000 */
[----:B---3--:R2:W3:Y:S04]  /*77c0*/  SHFL.DOWN PT, R3, R66, 0x2, 0x1f ;  /* 0x08401f0042037f89 */ /* 0x0084e800000e0000 */
[----:B----4-:R2:W4:Y:S04]  /*77d0*/  SHFL.DOWN PT, R62, R65, 0x2, 0x1f ;  /* 0x08401f00413e7f89 */ /* 0x01052800000e0000 */
[----:B0-----:R2:W0:Y:S02]  /*77e0*/  SHFL.DOWN PT, R60, R61, 0x2, 0x1f ;  /* 0x08401f003d3c7f89 */ /* 0x00142400000e0000 */
.L_x_9856:
        /* <DEDUP_REMOVED lines=13> */
.L_x_9778:
[----:B------:R-:W-:Y:S05]  /*78c0*/  BSYNC.RECONVERGENT B0 ;  /* 0x0000000000007941 */ /* 0x000fea0003800200 */
.L_x_9777:
[----:B------:R-:W-:-:S03]  /*78d0*/  UMOV UR33, 0xffffffff ;  /* 0xffffffff00217882 */ /* 0x000fc60000000000 */
[----:B------:R-:W-:Y:S05]  /*78e0*/  BRA.DIV UR33, `(.L_x_9779) ;  /* 0x0000004e21ec7947 */ /* 0x000fea000b800000 */
[----:B-1----:R1:W1:Y:S04]  /*78f0*/  SHFL.DOWN PT, R2, R67, 0x4, 0x1f ;  /* 0x08801f0043027f89 */ /* 0x00226800000e0000 */
[----:B---3--:R3:W1:Y:S04]  /*7900*/  SHFL.DOWN PT, R3, R66, 0x4, 0x1f ;  /* 0x08801f0042037f89 */ /* 0x00866800000e0000 */
[----:B----4-:R3:W4:Y:S04]  /*7910*/  SHFL.DOWN PT, R62, R65, 0x4, 0x1f ;  /* 0x08801f00413e7f89 */ /* 0x01072800000e0000 */
[----:B0-----:R3:W0:Y:S02]  /*7920*/  SHFL.DOWN PT, R60, R61, 0x4, 0x1f ;  /* 0x08801f003d3c7f89 */ /* 0x00162400000e0000 */
.L_x_9862:
        /* <DEDUP_REMOVED lines=13> */
.L_x_9781:
[----:B------:R-:W-:Y:S05]  /*7a00*/  BSYNC.RECONVERGENT B0 ;  /* 0x0000000000007941 */ /* 0x000fea0003800200 */
.L_x_9780:
[----:B------:R-:W-:-:S03]  /*7a10*/  UMOV UR33, 0xffffffff ;  /* 0xffffffff00217882 */ /* 0x000fc60000000000 */
[----:B------:R-:W-:Y:S05]  /*7a20*/  BRA.DIV UR33, `(.L_x_9782) ;  /* 0x00000052210c7947 */ /* 0x000fea000b800000 */
[----:B-1----:R1:W1:Y:S04]  /*7a30*/  SHFL.DOWN PT, R2, R67, 0x8, 0x1f ;  /* 0x09001f0043027f89 */ /* 0x00226800000e0000 */
[----:B------:R0:W1:Y:S04]  /*7a40*/  SHFL.DOWN PT, R3, R66, 0x8, 0x1f ;  /* 0x09001f0042037f89 */ /* 0x00006800000e0000 */
[----:B----4-:R4:W1:Y:S04]  /*7a50*/  SHFL.DOWN PT, R62, R65, 0x8, 0x1f ;  /* 0x09001f00413e7f89 */ /* 0x01086800000e0000 */
[----:B0-----:R4:W0:Y:S02]  /*7a60*/  SHFL.DOWN PT, R60, R61, 0x8, 0x1f ;  /* 0x09001f003d3c7f89 */ /* 0x00182400000e0000 */
.L_x_9868:
        /* <DEDUP_REMOVED lines=13> */
.L_x_9784:
[----:B------:R-:W-:Y:S05]  /*7b40*/  BSYNC.RECONVERGENT B0 ;  /* 0x0000000000007941 */ /* 0x000fea0003800200 */
.L_x_9783:
[----:B------:R-:W-:-:S03]  /*7b50*/  UMOV UR33, 0xffffffff ;  /* 0xffffffff00217882 */ /* 0x000fc60000000000 */
[----:B------:R-:W-:Y:S05]  /*7b60*/  BRA.DIV UR33, `(.L_x_9785) ;  /* 0x00000052212c7947 */ /* 0x000fea000b800000 */
[----:B-1----:R1:W1:Y:S04]  /*7b70*/  SHFL.DOWN PT, R2, R67, 0x10, 0x1f ;  /* 0x0a001f0043027f89 */ /* 0x00226800000e0000 */
[----:B------:R0:W1:Y:S04]  /*7b80*/  SHFL.DOWN PT, R3, R66, 0x10, 0x1f ;  /* 0x0a001f0042037f89 */ /* 0x00006800000e0000 */
[----:B------:R1:W1:Y:S04]  /*7b90*/  SHFL.DOWN PT, R62, R65, 0x10, 0x1f ;  /* 0x0a001f00413e7f89 */ /* 0x00026800000e0000 */
[----:B0-----:R0:W0:Y:S02]  /*7ba0*/  SHFL.DOWN PT, R60, R61, 0x10, 0x1f ;  /* 0x0a001f003d3c7f89 */ /* 0x00102400000e0000 */
.L_x_9874:
        /* <DEDUP_REMOVED lines=13> */
.L_x_9787:
[----:B------:R-:W-:Y:S05]  /*7c80*/  BSYNC.RECONVERGENT B0 ;  /* 0x0000000000007941 */ /* 0x000fea0003800200 */
.L_x_9786:
        /* <DEDUP_REMOVED lines=26> */
.L_x_9888:
        /* <DEDUP_REMOVED lines=15> */
.L_x_9790:
[----:B------:R-:W-:Y:S05]  /*7f20*/  BSYNC.RECONVERGENT B0 ;  /* 0x0000000000007941 */ /* 0x000fea0003800200 */
.L_x_9789:
        /* <DEDUP_REMOVED lines=16> */
.L_x_9772:
[----:B------:R-:W-:Y:S05]  /*8030*/  WARPSYNC.ALL ;  /* 0x0000000000007948 */ /* 0x000fea0003800000 */
[----:B------:R-:W-:Y:S01]  /*8040*/  BAR.SYNC.DEFER_BLOCKING 0x0 ;  /* 0x0000000000007b1d */ /* 0x000fe20000010000 */
[C---:B--2---:R-:W-:Y:S01]  /*8050*/  FFMA.FTZ R63, R0.reuse, R224, RZ ;  /* 0x000000e0003f7223 */ /* 0x044fe200000100ff */
        /* <DEDUP_REMOVED lines=15> */
[----:B0-----:R0:W-:Y:S02]  /*8150*/  @!P0 STS.128 [UR12+0x2af0], R52 ;  /* 0x002af034ff008988 */ /* 0x0011e40008000c0c */
[----:B0-----:R-:W-:-:S04]  /*8160*/  FFMA.FTZ R53, R107, -R210, R64 ;  /* 0x800000d26b357223 */ /* 0x001fc80000010040 */
        /* <DEDUP_REMOVED lines=275> */
[----:B------:R-:W0:Y:S01]  /*92a0*/  SHFL.DOWN PT, R179, R54, 0x1, 0x1f ;  /* 0x08201f0036b37f89 */ /* 0x000e2200000e0000 */
        /* <DEDUP_REMOVED lines=27> */
[----:B0-----:R-:W-:Y:S01]  /*9460*/  @!P2 FADD.FTZ R54, R54, R179 ;  /* 0x000000b33636a221 */ /* 0x001fe20000010000 */
[----:B------:R-:W-:Y:S01]  /*9470*/  FMUL.FTZ R57, R75, R162 ;  /* 0x000000a24b397220 */ /* 0x000fe20000410000 */
[----:B------:R-:W-:Y:S01]  /*9480*/  FFMA.FTZ R147, R212, R147, R155 ;  /* 0x00000093d4937223 */ /* 0x000fe2000001009b */
[----:B------:R-:W-:Y:S01]  /*9490*/  FFMA.FTZ R160, R43, R160, R2 ;  /* 0x000000a02ba07223 */ /* 0x000fe20000010002 */
[C---:B------:R-:W-:Y:S01]  /*94a0*/  FFMA.FTZ R2, R74.reuse, R162, R53 ;  /* 0x000000a24a027223 */ /* 0x040fe20000010035 */
[----:B------:R-:W-:Y:S01]  /*94b0*/  MOV R53, R173 ;  /* 0x000000ad00357202 */ /* 0x000fe20000000f00 */
[----:B------:R-:W-:Y:S01]  /*94c0*/  FFMA.FTZ R56, R74, R59, -R57 ;  /* 0x0000003b4a387223 */ /* 0x000fe20000010839 */
[----:B------:R-:W0:Y:S01]  /*94d0*/  SHFL.DOWN PT, R173, R54, 0x2, 0x1f ;  /* 0x08401f0036ad7f89 */ /* 0x000e2200000e0000 */
        /* <DEDUP_REMOVED lines=25> */
[----:B0-----:R-:W-:Y:S01]  /*9670*/  @!P2 FADD.FTZ R54, R54, R173 ;  /* 0x000000ad3636a221 */ /* 0x001fe20000010000 */
[----:B------:R-:W-:Y:S01]  /*9680*/  FMUL.FTZ R147, R216, R57 ;  /* 0x00000039d8937220 */ /* 0x000fe20000410000 */
[C---:B------:R-:W-:Y:S01]  /*9690*/  FMUL.FTZ R59, R75.reuse, R165 ;  /* 0x000000a54b3b7220 */ /* 0x040fe20000410000 */
[----:B------:R-:W-:Y:S01]  /*96a0*/  FMUL.FTZ R57, R75, R63 ;  /* 0x0000003f4b397220 */ /* 0x000fe20000410000 */
[----:B------:R-:W-:Y:S01]  /*96b0*/  FFMA.FTZ R2, R205, R56, R2 ;  /* 0x00000038cd027223 */ /* 0x000fe20000010002 */
[----:B------:R-:W0:Y:S01]  /*96c0*/  SHFL.DOWN PT, R173, R54, 0x4, 0x1f ;  /* 0x08801f0036ad7f89 */ /* 0x000e2200000e0000 */
        /* <DEDUP_REMOVED lines=27> */
[----:B0-----:R-:W-:Y:S01]  /*9880*/  @!P2 FADD.FTZ R54, R54, R173 ;  /* 0x000000ad3636a221 */ /* 0x001fe20000010000 */
[----:B------:R-:W-:Y:S01]  /*9890*/  FFMA.FTZ R59, R208, R61, R59 ;  /* 0x0000003dd03b7223 */ /* 0x000fe2000001003b */
[----:B------:R-:W-:Y:S01]  /*98a0*/  FFMA.FTZ R60, R209, R56, R2 ;  /* 0x00000038d13c7223 */ /* 0x000fe20000010002 */
[----:B------:R-:W-:Y:S01]  /*98b0*/  FMUL.FTZ R2, R75, R142 ;  /* 0x0000008e4b027220 */ /* 0x000fe20000410000 */
[----:B------:R-:W-:Y:S01]  /*98c0*/  FFMA.FTZ R166, R45, R166, R58 ;  /* 0x000000a62da67223 */ /* 0x000fe2000001003a */
[----:B------:R-:W0:Y:S01]  /*98d0*/  SHFL.DOWN PT, R65, R54, 0x8, 0x1f ;  /* 0x09001f0036417f89 */ /* 0x000e2200000e0000 */
        /* <DEDUP_REMOVED lines=23> */
[----:B0-----:R-:W-:Y:S01]  /*9a50*/  @!P2 FADD.FTZ R54, R54, R65 ;  /* 0x000000413636a221 */ /* 0x001fe20000010000 */
        /* <DEDUP_REMOVED lines=10> */
[----:B------:R2:W4:Y:S01]  /*9b00*/  SHFL.DOWN PT, R57, R52, 0x10, 0x1f ;  /* 0x0a001f0034397f89 */ /* 0x00052200000e0000 */
[----:B-----5:R-:W-:-:S03]  /*9b10*/  @!P2 FADD.FTZ R53, R53, R62 ;  /* 0x0000003e3535a221 */ /* 0x020fc60000010000 */
[----:B------:R2:W0:Y:S04]  /*9b20*/  SHFL.DOWN PT, R62, R55, 0x10, 0x1f ;  /* 0x0a001f00373e7f89 */ /* 0x00042800000e0000 */
[----:B------:R2:W0:Y:S01]  /*9b30*/  SHFL.DOWN PT, R58, R53, 0x10, 0x1f ;  /* 0x0a001f00353a7f89 */ /* 0x00042200000e0000 */
[----:B------:R-:W-:Y:S05]  /*9b40*/  @P3 BRA `(.L_x_9792) ;  /* 0x0000000000203947 */ /* 0x000fea0003800000 */
[----:B------:R-:W-:Y:S01]  /*9b50*/  ISETP.NE.AND P2, PT, R127, RZ, PT ;  /* 0x000000ff7f00720c */ /* 0x000fe20003f45270 */
[----:B--2-4-:R-:W-:Y:S01]  /*9b60*/  FADD.FTZ R52, R52, R57 ;  /* 0x0000003934347221 */ /* 0x014fe20000010000 */
[----:B0-----:R-:W-:Y:S01]  /*9b70*/  FADD.FTZ R53, R53, R58 ;  /* 0x0000003a35357221 */ /* 0x001fe20000010000 */
[----:B------:R-:W-:Y:S01]  /*9b80*/  FADD.FTZ R54, R54, R61 ;  /* 0x0000003d36367221 */ /* 0x000fe20000010000 */
[----:B------:R-:W-:-:S09]  /*9b90*/  FADD.FTZ R55, R55, R62 ;  /* 0x0000003e37377221 */ /* 0x000fd20000010000 */
[----:B------:R-:W-:-:S04]  /*9ba0*/  @!P2 SHF.R.U32.HI R2, RZ, 0x1, R131 ;  /* 0x00000001ff02a819 */ /* 0x000fc80000011683 */
[----:B------:R-:W-:-:S05]  /*9bb0*/  @!P2 LOP3.LUT R2, R2, 0x1f0, RZ, 0xc0, !PT ;  /* 0x000001f00202a812 */ /* 0x000fca00078ec0ff */
[----:B------:R0:W-:Y:S02]  /*9bc0*/  @!P2 STS.128 [R2+UR14+0x10a0], R52 ;  /* 0x0010a0340200a988 */ /* 0x0001e40008000c0e */
.L_x_9792:
[----:B------:R-:W-:Y:S05]  /*9bd0*/  BSYNC.RECONVERGENT B0 ;  /* 0x0000000000007941 */ /* 0x000fea0003800200 */
.L_x_9791:
        /* <DEDUP_REMOVED lines=37> */
[----:B------:R-:W-:-:S04]  /*9e30*/  ULEA UR12, UR9, UR14, 0x3 ;  /* 0x0000000e090c7291 */ /* 0x000fc8000f8e18ff */
[----:B------:R-:W-:-:S13]  /*9e40*/  PLOP3.LUT P0, PT, PT, PT, UP0, 0x80, 0x8 ;  /* 0x000000000008781c */ /* 0x000fda0003f0f008 */
[----:B------:R-:W4:Y:S04]  /*9e50*/  @P0 LDS.64 R2, [UR12+0x42f0] ;  /* 0x0042f00cff020984 */ /* 0x000f280008000a00 */
[----:B------:R-:W5:Y:S01]  /*9e60*/  @P0 LDS.64 R60, [UR12+0x3af0] ;  /* 0x003af00cff3c0984 */ /* 0x000f620008000a00 */
[----:B0-----:R-:W-:Y:S01]  /*9e70*/  FADD.FTZ R54, R58, R54 ;  /* 0x000000363a367221 */ /* 0x001fe20000010000 */
[----:B--2---:R-:W-:Y:S01]  /*9e80*/  FADD.FTZ R55, R59, R55 ;  /* 0x000000373b377221 */ /* 0x004fe20000010000 */
        /* <DEDUP_REMOVED lines=8> */
.L_x_9794:
[----:B------:R-:W-:Y:S05]  /*9f10*/  BSYNC.RECONVERGENT B0 ;  /* 0x0000000000007941 */ /* 0x000fea0003800200 */
.L_x_9793:
[----:B------:R-:W-:-:S04]  /*9f20*/  UIADD3 UR9, UPT, UPT, UR9, 0x1, URZ ;  /* 0x0000000109097890 */ /* 0x000fc8000fffe0ff */
[----:B------:R-:W-:-:S09]  /*9f30*/  UISETP.GE.AND UP0, UPT, UR9, UR32, UPT ;  /* 0x000000200900728c */ /* 0x000fd2000bf06270 */
[----:B------:R-:W-:Y:S05]  /*9f40*/  BRA.U !UP0, `(.L_x_9795) ;  /* 0xffffffa508907547 */ /* 0x000fea000b83ffff */
.L_x_9761:
        /* <DEDUP_REMOVED lines=9> */
[----:B------:R-:W-:-:S02]  /*9fe0*/  UIADD3 UR27, UP1, UPT, UR27, -0x1000, URZ ;  /* 0xfffff0001b1b7890 */ /* 0x000fc4000ff3e0ff */
[----:B-----5:R-:W-:Y:S02]  /*9ff0*/  UIMAD.WIDE.U32 UR12, UR29, UR14, UR6 ;  /* 0x0000000e1d0c72a5 */ /* 0x020fe4000f8e0006 */
[----:B------:R-:W-:Y:S02]  /*a000*/  UIADD3 UR23, UP2, UPT, UR23, -0x1000, URZ ;  /* 0xfffff00017177890 */ /* 0x000fe4000ff5e0ff */
[----:B------:R-:W-:Y:S01]  /*a010*/  UIMAD UR13, UR29, UR15, UR13 ;  /* 0x0000000f1d0d72a4 */ /* 0x000fe2000f8e020d */
[----:B------:R-:W5:Y:S03]  /*a020*/  LDCU.64 UR14, c[0x0][0x520] ;  /* 0x0000a400ff0e77ac */ /* 0x000f660008000a00 */
[----:B0-----:R-:W-:Y:S02]  /*a030*/  UIMAD.WIDE.U32 UR12, UR10, UR32, UR12 ;  /* 0x000000200a0c72a5 */ /* 0x001fe4000f8e000c */
[----:B------:R-:W-:-:S02]  /*a040*/  UIADD3.X UR22, UPT, UPT, UR22, -0x1, URZ, UP1, !UPT ;  /* 0xffffffff16167890 */ /* 0x000fc40008ffe4ff */
[----:B------:R-:W-:Y:S02]  /*a050*/  UIMAD UR13, UR10, UR33, UR13 ;  /* 0x000000210a0d72a4 */ /* 0x000fe4000f8e020d */
[----:B-1----:R-:W-:Y:S01]  /*a060*/  ULEA UR9, UP0, UR12, UR34, 0x2 ;  /* 0x000000220c097291 */ /* 0x002fe2000f8010ff */
[----:B------:R-:W0:Y:S03]  /*a070*/  LDCU.64 UR32, c[0x0][0x560] ;  /* 0x0000ac00ff2077ac */ /* 0x000e260008000a00 */
[----:B------:R-:W-:Y:S02]  /*a080*/  ULEA.HI.X UR12, UR12, UR35, UR13, 0x2, UP0 ;  /* 0x000000230c0c7291 */ /* 0x000fe400080f140d */
        /* <DEDUP_REMOVED lines=74> */
[----:B------:R3:W-:Y:S01]  /*a530*/  STS.128 [R125+0x30], R4 ;  /* 0x000030047d007388 */ /* 0x0007e20000000c00 */
[----:B------:R-:W-:-:S03]  /*a540*/  NOP ;  /* 0x0000000000007918 */ /* 0x000fc60000000000 */
[----:B------:R-:W4:Y:S01]  /*a550*/  @!P5 MUFU.RCP R2, R2 ;  /* 0x000000020002d308 */ /* 0x000f220000001000 */
[----:B-1----:R-:W-:Y:S01]  /*a560*/  @!P6 FADD.FTZ R3, R3, 1 ;  /* 0x3f8000000303e421 */ /* 0x002fe20000010000 */
[----:B------:R-:W1:Y:S01]  /*a570*/  LDS.128 R12, [R126] ;  /* 0x000000007e0c7984 */ /* 0x000e620000000c00 */
[----:B--2---:R-:W-:Y:S01]  /*a580*/  @!P4 FMUL.FTZ R23, R23, R44 ;  /* 0x0000002c1717c220 */ /* 0x004fe20000410000 */
[----:B------:R-:W-:-:S04]  /*a590*/  FSETP.GTU.FTZ.AND P4, PT, R38, 20, PT ;  /* 0x41a000002600780b */ /* 0x000fc80003f9c000 */
[----:B------:R2:W5:Y:S01]  /*a5a0*/  @!P3 MUFU.RCP R47, R0 ;  /* 0x00000000002fb308 */ /* 0x0005620000001000 */
[----:B------:R-:W0:Y:S04]  /*a5b0*/  LDS.128 R16, [R126+0x200] ;  /* 0x000200007e107984 */ /* 0x000e280000000c00 */
[----:B------:R-:W0:Y:S03]  /*a5c0*/  LDS.128 R8, [R126+0x400] ;  /* 0x000400007e087984 */ /* 0x000e260000000c00 */
[----:B------:R-:W3:Y:S01]  /*a5d0*/  @!P2 MUFU.RCP R36, R36 ;  /* 0x000000240024a308 */ /* 0x000ee20000001000 */
[----:B----4-:R-:W-:Y:S01]  /*a5e0*/  @!P5 FMUL.FTZ R25, R25, R2 ;  /* 0x000000021919d220 */ /* 0x010fe20000410000 */
[----:B------:R-:W-:Y:S01]  /*a5f0*/  FSETP.GTU.FTZ.AND P5, PT, R40, 20, PT ;  /* 0x41a000002800780b */ /* 0x000fe20003fbc000 */
[----:B--2---:R-:W-:-:S05]  /*a600*/  @!P4 FMUL.FTZ R0, R38, -1.4426950216293334961 ;  /* 0xbfb8aa3b2600c820 */ /* 0x004fca0000410000 */
[----:B------:R-:W2:Y:S01]  /*a610*/  @!P1 MUFU.RCP R37, R37 ;  /* 0x0000002500259308 */ /* 0x000ea20000001000 */
[----:B-----5:R-:W-:Y:S01]  /*a620*/  @!P3 FMUL.FTZ R26, R26, R47 ;  /* 0x0000002f1a1ab220 */ /* 0x020fe20000410000 */
[----:B------:R-:W-:-:S06]  /*a630*/  FSETP.GTU.FTZ.AND P3, PT, R41, 20, PT ;  /* 0x41a000002900780b */ /* 0x000fcc0003f7c000 */
[----:B------:R-:W4:Y:S01]  /*a640*/  @!P6 MUFU.RCP R3, R3 ;  /* 0x000000030003e308 */ /* 0x000f220000001000 */
        /* <DEDUP_REMOVED lines=8> */
[----:B----4-:R-:W-:Y:S01]  /*a6d0*/  @!P6 FMUL.FTZ R24, R24, R3 ;  /* 0x000000031818e220 */ /* 0x010fe20000410000 */
[----:B------:R-:W-:Y:S01]  /*a6e0*/  FSETP.GTU.FTZ.AND P6, PT, R39, 20, PT ;  /* 0x41a000002700780b */ /* 0x000fe20003fdc000 */
[----:B------:R-:W-:-:S04]  /*a6f0*/  @!P5 FMUL.FTZ R3, R40, -1.4426950216293334961 ;  /* 0xbfb8aa3b2803d820 */ /* 0x000fc80000410000 */
[----:B------:R-:W-:Y:S01]  /*a700*/  @!P1 FMUL.FTZ R38, R43, -1.4426950216293334961 ;  /* 0xbfb8aa3b2b269820 */ /* 0x000fe20000410000 */
[----:B------:R-:W4:Y:S01]  /*a710*/  @!P2 MUFU.EX2 R37, R37 ;  /* 0x000000250025a308 */ /* 0x000f220000000800 */
[----:B------:R-:W5:Y:S01]  /*a720*/  LDS.128 R40, [R126+0x600] ;  /* 0x000600007e287984 */ /* 0x000f620000000c00 */
[----:B---3--:R-:W-:-:S05]  /*a730*/  @!P0 FADD.FTZ R45, R45, 1 ;  /* 0x3f8000002d2d8421 */ /* 0x008fca0000010000 */
[----:B------:R-:W-:Y:S01]  /*a740*/  @!P6 FMUL.FTZ R2, R39, -1.4426950216293334961 ;  /* 0xbfb8aa3b2702e820 */ /* 0x000fe20000410000 */
[----:B------:R-:W3:Y:S01]  /*a750*/  @!P5 MUFU.EX2 R3, R3 ;  /* 0x000000030003d308 */ /* 0x000ee20000000800 */
[----:B--2---:R-:W-:-:S07]  /*a760*/  @!P3 FADD.FTZ R36, R36, 1 ;  /* 0x3f8000002424b421 */ /* 0x004fce0000010000 */
[----:B------:R-:W2:Y:S01]  /*a770*/  @!P6 MUFU.EX2 R2, R2 ;  /* 0x000000020002e308 */ /* 0x000ea20000000800 */
[----:B----4-:R-:W-:-:S07]  /*a780*/  @!P2 FADD.FTZ R37, R37, 1 ;  /* 0x3f8000002525a421 */ /* 0x010fce0000010000 */
[----:B------:R-:W4:Y:S01]  /*a790*/  @!P1 MUFU.EX2 R38, R38 ;  /* 0x0000002600269308 */ /* 0x000f220000000800 */
[----:B---3--:R-:W-:Y:S01]  /*a7a0*/  @!P5 FADD.FTZ R5, R3, 1 ;  /* 0x3f8000000305d421 */ /* 0x008fe20000010000 */
[----:B------:R-:W-:Y:S01]  /*a7b0*/  MOV R3, UR12 ;  /* 0x0000000c00037c02 */ /* 0x000fe20008000f00 */
[----:B------:R-:W3:Y:S05]  /*a7c0*/  LDCU.64 UR12, c[0x0][0x518] ;  /* 0x0000a300ff0c77ac */ /* 0x000eea0008000a00 */
[----:B------:R-:W5:Y:S01]  /*a7d0*/  @!P4 MUFU.EX2 R0, R0 ;  /* 0x000000000000c308 */ /* 0x000f620000000800 */
[----:B--2---:R-:W-:Y:S01]  /*a7e0*/  @!P6 FADD.FTZ R4, R2, 1 ;  /* 0x3f8000000204e421 */ /* 0x004fe20000010000 */
[----:B------:R-:W-:-:S05]  /*a7f0*/  MOV R2, UR9 ;  /* 0x0000000900027c02 */ /* 0x000fca0008000f00 */
[----:B------:R-:W-:Y:S01]  /*a800*/  IMAD.WIDE.U32 R2, R129, 0x10, R2 ;  /* 0x0000001081027825 */ /* 0x000fe200078e0002 */
[----:B------:R-:W2:Y:S03]  /*a810*/  @!P0 MUFU.RCP R44, R45 ;  /* 0x0000002d002c8308 */ /* 0x000ea60000001000 */
[----:B----4-:R-:W-:Y:S01]  /*a820*/  @!P1 FADD.FTZ R38, R38, 1 ;  /* 0x3f80000026269421 */ /* 0x010fe20000010000 */
[----:B-1----:R-:W-:Y:S01]  /*a830*/  STG.E.128 desc[UR30][R2.64], R12 ;  /* 0x0000000c02007986 */ /* 0x002fe2000c101d1e */
[----:B---3--:R-:W-:-:S03]  /*a840*/  UIMAD.WIDE.U32 UR6, UR29, UR12, UR6 ;  /* 0x0000000c1d0672a5 */ /* 0x008fc6000f8e0006 */
[----:B0-----:R-:W-:Y:S01]  /*a850*/  STG.E.128 desc[UR30][R2.64+0x200], R16 ;  /* 0x0002001002007986 */ /* 0x001fe2000c101d1e */
[----:B-----5:R-:W-:Y:S01]  /*a860*/  @!P4 FADD.FTZ R0, R0, 1 ;  /* 0x3f8000000000c421 */ /* 0x020fe20000010000 */
[----:B------:R-:W0:Y:S01]  /*a870*/  @!P6 MUFU.RCP R4, R4 ;  /* 0x000000040004e308 */ /* 0x000e220000001000 */
[----:B------:R-:W-:Y:S01]  /*a880*/  UIMAD UR7, UR29, UR13, UR7 ;  /* 0x0000000d1d0772a4 */ /* 0x000fe2000f8e0207 */
[----:B------:R-:W-:Y:S03]  /*a890*/  STG.E.128 desc[UR30][R2.64+0x400], R8 ;  /* 0x0004000802007986 */ /* 0x000fe6000c101d1e */
[----:B------:R-:W-:Y:S01]  /*a8a0*/  UIMAD.WIDE.U32 UR6, UR10, UR14, UR6 ;  /* 0x0000000e0a0672a5 */ /* 0x000fe2000f8e0006 */
[----:B------:R1:W-:Y:S01]  /*a8b0*/  STG.E.128 desc[UR30][R2.64+0x600], R40 ;  /* 0x0006002802007986 */ /* 0x0003e2000c101d1e */
[----:B--2---:R-:W-:Y:S01]  /*a8c0*/  @!P0 FMUL.FTZ R29, R29, R44 ;  /* 0x0000002c1d1d8220 */ /* 0x004fe20000410000 */
[----:B------:R2:W3:Y:S01]  /*a8d0*/  @!P4 MUFU.RCP R7, R0 ;  /* 0x000000000007c308 */ /* 0x0004e20000001000 */
[----:B------:R-:W-:Y:S01]  /*a8e0*/  UIMAD UR9, UR10, UR15, UR7 ;  /* 0x0000000f0a0972a4 */ /* 0x000fe2000f8e0207 */
[----:B------:R-:W-:Y:S01]  /*a8f0*/  BAR.SYNC.DEFER_BLOCKING 0x0 ;  /* 0x0000000000007b1d */ /* 0x000fe20000010000 */
[----:B------:R-:W-:-:S04]  /*a900*/  ULEA UR7, UP0, UR6, UR32, 0x2 ;  /* 0x0000002006077291 */ /* 0x000fc8000f8010ff */
[----:B------:R-:W-:Y:S01]  /*a910*/  ULEA.HI.X UR6, UR6, UR33, UR9, 0x2, UP0 ;  /* 0x0000002106067291 */ /* 0x000fe200080f1409 */
[----:B------:R4:W5:Y:S01]  /*a920*/  @!P5 MUFU.RCP R39, R5 ;  /* 0x000000050027d308 */ /* 0x0009620000001000 */
[----:B--2---:R-:W-:Y:S01]  /*a930*/  FADD.FTZ R0, R20, R133 ;  /* 0x0000008514007221 */ /* 0x004fe20000010000 */
[----:B0-----:R-:W-:Y:S01]  /*a940*/  @!P6 FMUL.FTZ R31, R31, R4 ;  /* 0x000000041f1fe220 */ /* 0x001fe20000410000 */
[----:B------:R-:W-:-:S04]  /*a950*/  UIADD3 UR28, UP0, UPT, UR28, -0x1000, URZ ;  /* 0xfffff0001c1c7890 */ /* 0x000fc8000ff1e0ff */
[----:B------:R-:W-:Y:S01]  /*a960*/  UIADD3.X UR25, UPT, UPT, UR25, -0x1, URZ, UP0, !UPT ;  /* 0xffffffff19197890 */ /* 0x000fe200087fe4ff */
[----:B------:R-:W0:Y:S01]  /*a970*/  @!P3 MUFU.RCP R36, R36 ;  /* 0x000000240024b308 */ /* 0x000e220000001000 */
[----:B---3--:R-:W-:Y:S01]  /*a980*/  @!P4 FMUL.FTZ R30, R30, R7 ;  /* 0x000000071e1ec220 */ /* 0x008fe20000410000 */
[----:B----4-:R-:W-:Y:S01]  /*a990*/  FADD.FTZ R5, R0, R21 ;  /* 0x0000001500057221 */ /* 0x010fe20000010000 */
[----:B-1----:R-:W-:Y:S01]  /*a9a0*/  MOV R2, UR7 ;  /* 0x0000000700027c02 */ /* 0x002fe20008000f00 */
[----:B------:R-:W-:Y:S02]  /*a9b0*/  UISETP.GT.AND UP0, UPT, UR26, 0x1, UPT ;  /* 0x000000011a00788c */ /* 0x000fe4000bf04270 */
[----:B------:R-:W-:Y:S02]  /*a9c0*/  FADD.FTZ R0, R5, R22 ;  /* 0x0000001605007221 */ /* 0x000fe40000010000 */
[----:B------:R-:W1:Y:S01]  /*a9d0*/  @!P2 MUFU.RCP R37, R37 ;  /* 0x000000250025a308 */ /* 0x000e620000001000 */
[----:B-----5:R-:W-:Y:S01]  /*a9e0*/  @!P5 FMUL.FTZ R32, R32, R39 ;  /* 0x000000272020d220 */ /* 0x020fe20000410000 */
[----:B------:R-:W-:Y:S01]  /*a9f0*/  STS.128 [R125], R20 ;  /* 0x000000147d007388 */ /* 0x000fe20000000c00 */
[----:B------:R-:W-:-:S03]  /*aa00*/  FADD.FTZ R3, R0, R23 ;  /* 0x0000001700037221 */ /* 0x000fc60000010000 */
[----:B------:R2:W-:Y:S01]  /*aa10*/  STS.128 [R125+0x10], R24 ;  /* 0x000010187d007388 */ /* 0x0005e20000000c00 */
[----:B------:R-:W-:Y:S01]  /*aa20*/  FADD.FTZ R0, R3, R24 ;  /* 0x0000001803007221 */ /* 0x000fe20000010000 */
[----:B------:R-:W3:Y:S01]  /*aa30*/  @!P1 MUFU.RCP R38, R38 ;  /* 0x0000002600269308 */ /* 0x000ee20000001000 */
[----:B0-----:R-:W-:Y:S01]  /*aa40*/  @!P3 FMUL.FTZ R33, R33, R36 ;  /* 0x000000242121b220 */ /* 0x001fe20000410000 */
[----:B------:R0:W-:Y:S01]  /*aa50*/  STS.128 [R125+0x20], R28 ;  /* 0x0000201c7d007388 */ /* 0x0001e20000000c00 */
[----:B------:R-:W-:Y:S01]  /*aa60*/  MOV R3, UR6 ;  /* 0x0000000600037c02 */ /* 0x000fe20008000f00 */
[----:B------:R-:W-:Y:S02]  /*aa70*/  UIADD3 UR6, UPT, UPT, UR26, -0x1, URZ ;  /* 0xffffffff1a067890 */ /* 0x000fe4000fffe0ff */
[----:B------:R-:W-:-:S04]  /*aa80*/  IMAD.WIDE.U32 R2, R129, 0x10, R2 ;  /* 0x0000001081027825 */ /* 0x000fc800078e0002 */
[----:B-1----:R-:W-:Y:S01]  /*aa90*/  @!P2 FMUL.FTZ R34, R34, R37 ;  /* 0x000000252222a220 */ /* 0x002fe20000410000 */
[----:B------:R-:W-:Y:S01]  /*aaa0*/  UMOV UR26, UR6 ;  /* 0x00000006001a7c82 */ /* 0x000fe20008000000 */
[----:B--2---:R-:W-:Y:S01]  /*aab0*/  FADD.FTZ R25, R0, R25 ;  /* 0x0000001900197221 */ /* 0x004fe20000010000 */
[----:B---3--:R-:W-:-:S03]  /*aac0*/  @!P1 FMUL.FTZ R35, R35, R38 ;  /* 0x0000002623239220 */ /* 0x008fc60000410000 */
[----:B------:R-:W-:Y:S02]  /*aad0*/  FADD.FTZ R26, R25, R26 ;  /* 0x0000001a191a7221 */ /* 0x000fe40000010000 */
[----:B------:R1:W-:Y:S01]  /*aae0*/  STS.128 [R125+0x30], R32 ;  /* 0x000030207d007388 */ /* 0x0003e20000000c00 */
[----:B------:R-:W-:-:S03]  /*aaf0*/  NOP ;  /* 0x0000000000007918 */ /* 0x000fc60000000000 */
[----:B------:R-:W2:Y:S01]  /*ab00*/  LDS.128 R4, [R126] ;  /* 0x000000007e047984 */ /* 0x000ea20000000c00 */
[----:B------:R-:W-:-:S03]  /*ab10*/  FADD.FTZ R27, R26, R27 ;  /* 0x0000001b1a1b7221 */ /* 0x000fc60000010000 */
[----:B------:R-:W3:Y:S01]  /*ab20*/  LDS.128 R8, [R126+0x200] ;  /* 0x000200007e087984 */ /* 0x000ee20000000c00 */
[----:B0-----:R-:W-:-:S03]  /*ab30*/  FADD.FTZ R28, R27, R28 ;  /* 0x0000001c1b1c7221 */ /* 0x001fc60000010000 */
[----:B------:R-:W0:Y:S01]  /*ab40*/  LDS.128 R12, [R126+0x400] ;  /* 0x000400007e0c7984 */ /* 0x000e220000000c00 */
[----:B------:R-:W-:-:S03]  /*ab50*/  FADD.FTZ R29, R28, R29 ;  /* 0x0000001d1c1d7221 */ /* 0x000fc60000010000 */
[----:B------:R-:W4:Y:S01]  /*ab60*/  LDS.128 R16, [R126+0x600] ;  /* 0x000600007e107984 */ /* 0x000f220000000c00 */
[----:B------:R-:W-:-:S04]  /*ab70*/  FADD.FTZ R30, R29, R30 ;  /* 0x0000001e1d1e7221 */ /* 0x000fc80000010000 */
[----:B------:R-:W-:-:S04]  /*ab80*/  FADD.FTZ R31, R30, R31 ;  /* 0x0000001f1e1f7221 */ /* 0x000fc80000010000 */
[----:B-1----:R-:W-:-:S04]  /*ab90*/  FADD.FTZ R32, R31, R32 ;  /* 0x000000201f207221 */ /* 0x002fc80000010000 */
[----:B------:R-:W-:-:S04]  /*aba0*/  FADD.FTZ R33, R32, R33 ;  /* 0x0000002120217221 */ /* 0x000fc80000010000 */
[----:B------:R-:W-:-:S04]  /*abb0*/  FADD.FTZ R34, R33, R34 ;  /* 0x0000002221227221 */ /* 0x000fc80000010000 */
[----:B------:R-:W-:Y:S01]  /*abc0*/  FADD.FTZ R133, R34, R35 ;  /* 0x0000002322857221 */ /* 0x000fe20000010000 */
[----:B--2---:R1:W-:Y:S04]  /*abd0*/  STG.E.128 desc[UR30][R2.64], R4 ;  /* 0x0000000402007986 */ /* 0x0043e8000c101d1e */
[----:B---3--:R1:W-:Y:S04]  /*abe0*/  STG.E.128 desc[UR30][R2.64+0x200], R8 ;  /* 0x0002000802007986 */ /* 0x0083e8000c101d1e */
[----:B0-----:R1:W-:Y:S04]  /*abf0*/  STG.E.128 desc[UR30][R2.64+0x400], R12 ;  /* 0x0004000c02007986 */ /* 0x0013e8000c101d1e */
[----:B----4-:R1:W-:Y:S01]  /*ac00*/  STG.E.128 desc[UR30][R2.64+0x600], R16 ;  /* 0x0006001002007986 */ /* 0x0103e2000c101d1e */
[----:B------:R-:W-:Y:S05]  /*ac10*/  BRA.U UP0, `(.L_x_9796) ;  /* 0xffffff5900907547 */ /* 0x000fea000b83ffff */
.L_x_9727:
        /* <DEDUP_REMOVED lines=41> */
.L_x_9798:
[----:B------:R-:W-:Y:S05]  /*aeb0*/  BSYNC.RECONVERGENT B0 ;  /* 0x0000000000007941 */ /* 0x000fea0003800200 */
.L_x_9797:
        /* <DEDUP_REMOVED lines=39> */
.L_x_9800:
[----:B------:R-:W-:Y:S05]  /*b130*/  BSYNC.RECONVERGENT B0 ;  /* 0x0000000000007941 */ /* 0x000fea0003800200 */
.L_x_9799:
        /* <DEDUP_REMOVED lines=22> */
.L_x_9802:
        /* <DEDUP_REMOVED lines=66> */
.L_x_9801:
[----:B------:R-:W-:Y:S05]  /*b6c0*/  EXIT ;  /* 0x000000000000794d */ /* 0x000fea0003800000 */
.L_x_9766:
[----:B------:R-:W-:Y:S01]  /*b6d0*/  HFMA2 R205, -RZ, RZ, 0, 5.9604644775390625e-08 ;  /* 0x00000001ffcd7431 */ /* 0x000fe200000001ff */
[----:B------:R-:W-:Y:S02]  /*b6e0*/  MOV R208, R61 ;  /* 0x0000003d00d07202 */ /* 0x000fe40000000f00 */
[----:B------:R-:W-:Y:S02]  /*b6f0*/  MOV R210, RZ ;  /* 0x000000ff00d27202 */ /* 0x000fe40000000f00 */
[----:B------:R-:W-:-:S07]  /*b700*/  MOV R63, 0xffffffff ;  /* 0xffffffff003f7802 */ /* 0x000fce0000000f00 */
[----:B01---5:R-:W-:Y:S05]  /*b710*/  WARPSYNC.COLLECTIVE R63, `(.L_x_9803) ;  /* 0x000000003f087348 */ /* 0x023fea0003c00000 */
[----:B------:R2:W3:Y:S02]  /*b720*/  SHFL.UP P6, R62, R208, R205, R210 ;  /* 0x040000cdd03e7389 */ /* 0x0004e400000c00d2 */
[----:B0123-5:R-:W-:Y:S05]  /*b730*/  ENDCOLLECTIVE ;  /* 0x000000000000791b */ /* 0x02ffea0003800000 */
.L_x_9803:
[----:B------:R-:W-:Y:S02]  /*b740*/  MOV R208, R66 ;  /* 0x0000004200d07202 */ /* 0x000fe40000000f00 */
[----:B------:R-:W-:-:S07]  /*b750*/  MOV R2, R62 ;  /* 0x0000003e00027202 */ /* 0x000fce0000000f00 */
[----:B------:R-:W-:Y:S05]  /*b760*/  WARPSYNC.COLLECTIVE R63, `(.L_x_9804) ;  /* 0x000000003f087348 */ /* 0x000fea0003c00000 */
[----:B------:R0:W1:Y:S02]  /*b770*/  SHFL.UP P6, R62, R208, R205, R210 ;  /* 0x040000cdd03e7389 */ /* 0x00006400000c00d2 */
[----:B01----:R-:W-:Y:S05]  /*b780*/  ENDCOLLECTIVE ;  /* 0x000000000000791b */ /* 0x003fea0003800000 */
.L_x_9804:
[----:B------:R-:W-:Y:S02]  /*b790*/  MOV R208, R67 ;  /* 0x0000004300d07202 */ /* 0x000fe40000000f00 */
[----:B------:R-:W-:-:S07]  /*b7a0*/  MOV R3, R62 ;  /* 0x0000003e00037202 */ /* 0x000fce0000000f00 */
[----:B------:R-:W-:Y:S05]  /*b7b0*/  WARPSYNC.COLLECTIVE R63, `(.L_x_9805) ;  /* 0x000000003f087348 */ /* 0x000fea0003c00000 */
[----:B------:R0:W1:Y:S02]  /*b7c0*/  SHFL.UP P6, R62, R208, R205, R210 ;  /* 0x040000cdd03e7389 */ /* 0x00006400000c00d2 */
[----:B01----:R-:W-:Y:S05]  /*b7d0*/  ENDCOLLECTIVE ;  /* 0x000000000000791b */ /* 0x003fea0003800000 */
.L_x_9805:
[----:B------:R-:W-:Y:S02]  /*b7e0*/  MOV R208, R202 ;  /* 0x000000ca00d07202 */ /* 0x000fe40000000f00 */
[----:B------:R-:W-:-:S07]  /*b7f0*/  MOV R60, R62 ;  /* 0x0000003e003c7202 */ /* 0x000fce0000000f00 */
[----:B------:R-:W-:Y:S05]  /*b800*/  WARPSYNC.COLLECTIVE R63, `(.L_x_9806) ;  /* 0x000000003f087348 */ /* 0x000fea0003c00000 */
[----:B------:R0:W1:Y:S02]  /*b810*/  SHFL.UP P6, R62, R208, R205, R210 ;  /* 0x040000cdd03e7389 */ /* 0x00006400000c00d2 */
[----:B01----:R-:W-:Y:S05]  /*b820*/  ENDCOLLECTIVE ;  /* 0x000000000000791b */ /* 0x003fea0003800000 */
.L_x_9806:
        /* <DEDUP_REMOVED lines=15> */
.L_x_9807:
[----:B------:R-:W-:Y:S02]  /*b920*/  MOV R208, R66 ;  /* 0x0000004200d07202 */ /* 0x000fe40000000f00 */
[----:B------:R-:W-:-:S07]  /*b930*/  MOV R2, R62 ;  /* 0x0000003e00027202 */ /* 0x000fce0000000f00 */
[----:B------:R-:W-:Y:S05]  /*b940*/  WARPSYNC.COLLECTIVE R63, `(.L_x_9808) ;  /* 0x000000003f087348 */ /* 0x000fea0003c00000 */
[----:B------:R0:W1:Y:S02]  /*b950*/  SHFL.UP P6, R62, R208, R205, R210 ;  /* 0x040000cdd03e7389 */ /* 0x00006400000c00d2 */
[----:B01----:R-:W-:Y:S05]  /*b960*/  ENDCOLLECTIVE ;  /* 0x000000000000791b */ /* 0x003fea0003800000 */
.L_x_9808:
[----:B------:R-:W-:Y:S02]  /*b970*/  MOV R208, R67 ;  /* 0x0000004300d07202 */ /* 0x000fe40000000f00 */
[----:B------:R-:W-:-:S07]  /*b980*/  MOV R3, R62 ;  /* 0x0000003e00037202 */ /* 0x000fce0000000f00 */
[----:B------:R-:W-:Y:S05]  /*b990*/  WARPSYNC.COLLECTIVE R63, `(.L_x_9809) ;  /* 0x000000003f087348 */ /* 0x000fea0003c00000 */
[----:B------:R0:W1:Y:S02]  /*b9a0*/  SHFL.UP P6, R62, R208, R205, R210 ;  /* 0x040000cdd03e7389 */ /* 0x00006400000c00d2 */
[----:B01----:R-:W-:Y:S05]  /*b9b0*/  ENDCOLLECTIVE ;  /* 0x000000000000791b */ /* 0x003fea0003800000 */
.L_x_9809:
[----:B------:R-:W-:Y:S02]  /*b9c0*/  MOV R208, R202 ;  /* 0x000000ca00d07202 */ /* 0x000fe40000000f00 */
[----:B------:R-:W-:-:S07]  /*b9d0*/  MOV R60, R62 ;  /* 0x0000003e003c7202 */ /* 0x000fce0000000f00 */
[----:B------:R-:W-:Y:S05]  /*b9e0*/  WARPSYNC.COLLECTIVE R63, `(.L_x_9810) ;  /* 0x000000003f087348 */ /* 0x000fea0003c00000 */
[----:B------:R0:W1:Y:S02]  /*b9f0*/  SHFL.UP P6, R62, R208, R205, R210 ;  /* 0x040000cdd03e7389 */ /* 0x00006400000c00d2 */
[----:B01----:R-:W-:Y:S05]  /*ba00*/  ENDCOLLECTIVE ;  /* 0x000000000000791b */ /* 0x003fea0003800000 */
.L_x_9810:
        /* <DEDUP_REMOVED lines=15> */
.L_x_9811:
[----:B------:R-:W-:Y:S02]  /*bb00*/  MOV R208, R66 ;  /* 0x0000004200d07202 */ /* 0x000fe40000000f00 */
[----:B------:R-:W-:-:S07]  /*bb10*/  MOV R2, R62 ;  /* 0x0000003e00027202 */ /* 0x000fce0000000f00 */
[----:B------:R-:W-:Y:S05]  /*bb20*/  WARPSYNC.COLLECTIVE R63, `(.L_x_9812) ;  /* 0x000000003f087348 */ /* 0x000fea0003c00000 */
[----:B------:R0:W1:Y:S02]  /*bb30*/  SHFL.UP P6, R62, R208, R205, R210 ;  /* 0x040000cdd03e7389 */ /* 0x00006400000c00d2 */
[----:B01----:R-:W-:Y:S05]  /*bb40*/  ENDCOLLECTIVE ;  /* 0x000000000000791b */ /* 0x003fea0003800000 */
.L_x_9812:
[----:B------:R-:W-:Y:S02]  /*bb50*/  MOV R208, R67 ;  /* 0x0000004300d07202 */ /* 0x000fe40000000f00 */
[----:B------:R-:W-:-:S07]  /*bb60*/  MOV R3, R62 ;  /* 0x0000003e00037202 */ /* 0x000fce0000000f00 */
[----:B------:R-:W-:Y:S05]  /*bb70*/  WARPSYNC.COLLECTIVE R63, `(.L_x_9813) ;  /* 0x000000003f087348 */ /* 0x000fea0003c00000 */
[----:B------:R0:W1:Y:S02]  /*bb80*/  SHFL.UP P6, R62, R208, R205, R210 ;  /* 0x040000cdd03e7389 */ /* 0x00006400000c00d2 */
[----:B01----:R-:W-:Y:S05]  /*bb90*/  ENDCOLLECTIVE ;  /* 0x000000000000791b */ /* 0x003fea0003800000 */
.L_x_9813:
[----:B------:R-:W-:Y:S02]  /*bba0*/  MOV R208, R202 ;  /* 0x000000ca00d07202 */ /* 0x000fe40000000f00 */
[----:B------:R-:W-:-:S07]  /*bbb0*/  MOV R60, R62 ;  /* 0x0000003e003c7202 */ /* 0x000fce0000000f00 */
[----:B------:R-:W-:Y:S05]  /*bbc0*/  WARPSYNC.COLLECTIVE R63, `(.L_x_9814) ;  /* 0x000000003f087348 */ /* 0x000fea0003c00000 */
[----:B------:R0:W1:Y:S02]  /*bbd0*/  SHFL.UP P6, R62, R208, R205, R210 ;  /* 0x040000cdd03e7389 */ /* 0x00006400000c00d2 */
[----:B01----:R-:W-:Y:S05]  /*bbe0*/  ENDCOLLECTIVE ;  /* 0x000000000000791b */ /* 0x003fea0003800000 */
.L_x_9814:
        /* <DEDUP_REMOVED lines=15> */
.L_x_9815:
[----:B------:R-:W-:Y:S02]  /*bce0*/  MOV R208, R66 ;  /* 0x0000004200d07202 */ /* 0x000fe40000000f00 */
[----:B------:R-:W-:-:S07]  /*bcf0*/  MOV R2, R62 ;  /* 0x0000003e00027202 */ /* 0x000fce0000000f00 */
[----:B------:R-:W-:Y:S05]  /*bd00*/  WARPSYNC.COLLECTIVE R63, `(.L_x_9816) ;  /* 0x000000003f087348 */ /* 0x000fea0003c00000 */
[----:B------:R0:W1:Y:S02]  /*bd10*/  SHFL.UP P6, R62, R208, R205, R210 ;  /* 0x040000cdd03e7389 */ /* 0x00006400000c00d2 */
[----:B01----:R-:W-:Y:S05]  /*bd20*/  ENDCOLLECTIVE ;  /* 0x000000000000791b */ /* 0x003fea0003800000 */
.L_x_9816:
[----:B------:R-:W-:Y:S02]  /*bd30*/  MOV R208, R67 ;  /* 0x0000004300d07202 */ /* 0x000fe40000000f00 */
[----:B------:R-:W-:-:S07]  /*bd40*/  MOV R3, R62 ;  /* 0x0000003e00037202 */ /* 0x000fce0000000f00 */
[----:B------:R-:W-:Y:S05]  /*bd50*/  WARPSYNC.COLLECTIVE R63, `(.L_x_9817) ;  /* 0x000000003f087348 */ /* 0x000fea0003c00000 */
[----:B------:R0:W1:Y:S02]  /*bd60*/  SHFL.UP P6, R62, R208, R205, R210 ;  /* 0x040000cdd03e7389 */ /* 0x00006400000c00d2 */
[----:B01----:R-:W-:Y:S05]  /*bd70*/  ENDCOLLECTIVE ;  /* 0x000000000000791b */ /* 0x003fea0003800000 */
.L_x_9817:
[----:B------:R-:W-:Y:S02]  /*bd80*/  MOV R208, R202 ;  /* 0x000000ca00d07202 */ /* 0x000fe40000000f00 */
[----:B------:R-:W-:-:S07]  /*bd90*/  MOV R60, R62 ;  /* 0x0000003e003c7202 */ /* 0x000fce0000000f00 */
[----:B------:R-:W-:Y:S05]  /*bda0*/  WARPSYNC.COLLECTIVE R63, `(.L_x_9818) ;  /* 0x000000003f087348 */ /* 0x000fea0003c00000 */
[----:B------:R0:W1:Y:S02]  /*bdb0*/  SHFL.UP P6, R62, R208, R205, R210 ;  /* 0x040000cdd03e7389 */ /* 0x00006400000c00d2 */
[----:B01----:R-:W-:Y:S05]  /*bdc0*/  ENDCOLLECTIVE ;  /* 0x000000000000791b */ /* 0x003fea0003800000 */
.L_x_9818:
        /* <DEDUP_REMOVED lines=15> */
.L_x_9819:
[----:B------:R-:W-:Y:S02]  /*bec0*/  MOV R208, R66 ;  /* 0x0000004200d07202 */ /* 0x000fe40000000f00 */
[----:B------:R-:W-:-:S07]  /*bed0*/  MOV R2, R62 ;  /* 0x0000003e00027202 */ /* 0x000fce0000000f00 */
[----:B------:R-:W-:Y:S05]  /*bee0*/  WARPSYNC.COLLECTIVE R63, `(.L_x_9820) ;  /* 0x000000003f087348 */ /* 0x000fea0003c00000 */
[----:B------:R0:W1:Y:S02]  /*bef0*/  SHFL.UP P6, R62, R208, R205, R210 ;  /* 0x040000cdd03e7389 */ /* 0x00006400000c00d2 */
[----:B01----:R-:W-:Y:S05]  /*bf00*/  ENDCOLLECTIVE ;  /* 0x000000000000791b */ /* 0x003fea0003800000 */
.L_x_9820:
[----:B------:R-:W-:Y:S02]  /*bf10*/  MOV R208, R67 ;  /* 0x0000004300d07202 */ /* 0x000fe40000000f00 */
[----:B------:R-:W-:-:S07]  /*bf20*/  MOV R3, R62 ;  /* 0x0000003e00037202 */ /* 0x000fce0000000f00 */
[----:B------:R-:W-:Y:S05]  /*bf30*/  WARPSYNC.COLLECTIVE R63, `(.L_x_9821) ;  /* 0x000000003f087348 */ /* 0x000fea0003c00000 */
[----:B------:R0:W1:Y:S02]  /*bf40*/  SHFL.UP P6, R62, R208, R205, R210 ;  /* 0x040000cdd03e7389 */ /* 0x00006400000c00d2 */
[----:B01----:R-:W-:Y:S05]  /*bf50*/  ENDCOLLECTIVE ;  /* 0x000000000000791b */ /* 0x003fea0003800000 */
.L_x_9821:
[----:B------:R-:W-:Y:S02]  /*bf60*/  MOV R208, R202 ;  /* 0x000000ca00d07202 */ /* 0x000fe40000000f00 */
[----:B------:R-:W-:-:S07]  /*bf70*/  MOV R60, R62 ;  /* 0x0000003e003c7202 */ /* 0x000fce0000000f00 */
[----:B------:R-:W-:Y:S05]  /*bf80*/  WARPSYNC.COLLECTIVE R63, `(.L_x_9822) ;  /* 0x000000003f087348 */ /* 0x000fea0003c00000 */
[----:B------:R0:W1:Y:S02]  /*bf90*/  SHFL.UP P6, R62, R208, R205, R210 ;  /* 0x040000cdd03e7389 */ /* 0x00006400000c00d2 */
[----:B01----:R-:W-:Y:S05]  /*bfa0*/  ENDCOLLECTIVE ;  /* 0x000000000000791b */ /* 0x003fea0003800000 */
.L_x_9822:
[----:B------:R-:W-:Y:S05]  /*bfb0*/  BRA `(.L_x_9823) ;  /* 0xffffffa000907947 */ /* 0x000fea000383ffff */
.L_x_9767:
        /* <DEDUP_REMOVED lines=8> */
.L_x_9825:
[----:B------:R-:W-:Y:S05]  /*c040*/  BSYNC B0 ;  /* 0x0000000000007941 */ /* 0x000fea0003800000 */
.L_x_9824:
[----:B------:R-:W-:Y:S05]  /*c050*/  BRA `(.L_x_9826) ;  /* 0xffffffa0009c7947 */ /* 0x000fea000383ffff */
.L_x_9768:
        /* <DEDUP_REMOVED lines=8> */
.L_x_9828:
[----:B------:R-:W-:Y:S05]  /*c0e0*/  BSYNC B0 ;  /* 0x0000000000007941 */ /* 0x000fea0003800000 */
.L_x_9827:
[----:B------:R-:W-:Y:S05]  /*c0f0*/  BRA `(.L_x_9829) ;  /* 0xffffffa0007c7947 */ /* 0x000fea000383ffff */
.L_x_9769:
        /* <DEDUP_REMOVED lines=8> */
.L_x_9831:
[----:B------:R-:W-:Y:S05]  /*c180*/  BSYNC B0 ;  /* 0x0000000000007941 */ /* 0x000fea0003800000 */
.L_x_9830:
[----:B------:R-:W-:Y:S05]  /*c190*/  BRA `(.L_x_9832) ;  /* 0xffffffa0005c7947 */ /* 0x000fea000383ffff */
.L_x_9770:
        /* <DEDUP_REMOVED lines=8> */
.L_x_9834:
[----:B------:R-:W-:Y:S05]  /*c220*/  BSYNC B0 ;  /* 0x0000000000007941 */ /* 0x000fea0003800000 */
.L_x_9833:
[----:B------:R-:W-:Y:S05]  /*c230*/  BRA `(.L_x_9835) ;  /* 0xffffffa0003c7947 */ /* 0x000fea000383ffff */
.L_x_9771:
        /* <DEDUP_REMOVED lines=8> */
.L_x_9837:
[----:B------:R-:W-:Y:S05]  /*c2c0*/  BSYNC B0 ;  /* 0x0000000000007941 */ /* 0x000fea0003800000 */
.L_x_9836:
        /* <DEDUP_REMOVED lines=10> */
.L_x_9838:
[----:B------:R-:W-:Y:S02]  /*c370*/  MOV R208, R67 ;  /* 0x0000004300d07202 */ /* 0x000fe40000000f00 */
[----:B------:R-:W-:-:S07]  /*c380*/  MOV R203, R62 ;  /* 0x0000003e00cb7202 */ /* 0x000fce0000000f00 */
[----:B------:R-:W-:Y:S05]  /*c390*/  WARPSYNC.COLLECTIVE R63, `(.L_x_9839) ;  /* 0x000000003f087348 */ /* 0x000fea0003c00000 */
[----:B------:R0:W1:Y:S02]  /*c3a0*/  SHFL.UP P6, R62, R208, R205, R210 ;  /* 0x040000cdd03e7389 */ /* 0x00006400000c00d2 */
[----:B01----:R-:W-:Y:S05]  /*c3b0*/  ENDCOLLECTIVE ;  /* 0x000000000000791b */ /* 0x003fea0003800000 */
.L_x_9839:
[----:B------:R-:W-:Y:S02]  /*c3c0*/  MOV R208, R202 ;  /* 0x000000ca00d07202 */ /* 0x000fe40000000f00 */
[----:B------:R-:W-:-:S07]  /*c3d0*/  MOV R67, R62 ;  /* 0x0000003e00437202 */ /* 0x000fce0000000f00 */
[----:B------:R-:W-:Y:S05]  /*c3e0*/  WARPSYNC.COLLECTIVE R63, `(.L_x_9840) ;  /* 0x000000003f087348 */ /* 0x000fea0003c00000 */
[----:B------:R0:W1:Y:S02]  /*c3f0*/  SHFL.UP P6, R62, R208, R205, R210 ;  /* 0x040000cdd03e7389 */ /* 0x00006400000c00d2 */
[----:B01----:R-:W-:Y:S05]  /*c400*/  ENDCOLLECTIVE ;  /* 0x000000000000791b */ /* 0x003fea0003800000 */
.L_x_9840:
[----:B------:R-:W-:Y:S02]  /*c410*/  MOV R202, R62 ;  /* 0x0000003e00ca7202 */ /* 0x000fe40000000f00 */
[----:B------:R-:W-:-:S07]  /*c420*/  MOV R62, R52 ;  /* 0x00000034003e7202 */ /* 0x000fce0000000f00 */
[----:B------:R-:W-:Y:S05]  /*c430*/  WARPSYNC.COLLECTIVE R63, `(.L_x_9841) ;  /* 0x000000003f087348 */ /* 0x000fea0003c00000 */
[----:B------:R0:W1:Y:S02]  /*c440*/  SHFL.IDX P2, R60, R62, R3, R2 ;  /* 0x000000033e3c7389 */ /* 0x0000640000040002 */
[----:B01----:R-:W-:Y:S05]  /*c450*/  ENDCOLLECTIVE ;  /* 0x000000000000791b */ /* 0x003fea0003800000 */
.L_x_9841:
[----:B------:R-:W-:Y:S02]  /*c460*/  MOV R62, R53 ;  /* 0x00000035003e7202 */ /* 0x000fe40000000f00 */
[----:B------:R-:W-:-:S07]  /*c470*/  MOV R52, R60 ;  /* 0x0000003c00347202 */ /* 0x000fce0000000f00 */
[----:B------:R-:W-:Y:S05]  /*c480*/  WARPSYNC.COLLECTIVE R63, `(.L_x_9842) ;  /* 0x000000003f087348 */ /* 0x000fea0003c00000 */
[----:B------:R0:W1:Y:S02]  /*c490*/  SHFL.IDX P2, R60, R62, R3, R2 ;  /* 0x000000033e3c7389 */ /* 0x0000640000040002 */
[----:B01----:R-:W-:Y:S05]  /*c4a0*/  ENDCOLLECTIVE ;  /* 0x000000000000791b */ /* 0x003fea0003800000 */
.L_x_9842:
[----:B------:R-:W-:Y:S02]  /*c4b0*/  MOV R62, R54 ;  /* 0x00000036003e7202 */ /* 0x000fe40000000f00 */
[----:B------:R-:W-:-:S07]  /*c4c0*/  MOV R206, R60 ;  /* 0x0000003c00ce7202 */ /* 0x000fce0000000f00 */
[----:B------:R-:W-:Y:S05]  /*c4d0*/  WARPSYNC.COLLECTIVE R63, `(.L_x_9843) ;  /* 0x000000003f087348 */ /* 0x000fea0003c00000 */
[----:B------:R0:W1:Y:S02]  /*c4e0*/  SHFL.IDX P2, R60, R62, R3, R2 ;  /* 0x000000033e3c7389 */ /* 0x0000640000040002 */
[----:B01----:R-:W-:Y:S05]  /*c4f0*/  ENDCOLLECTIVE ;  /* 0x000000000000791b */ /* 0x003fea0003800000 */
.L_x_9843:
[----:B------:R-:W-:Y:S02]  /*c500*/  MOV R62, R55 ;  /* 0x00000037003e7202 */ /* 0x000fe40000000f00 */
[----:B------:R-:W-:-:S07]  /*c510*/  MOV R54, R60 ;  /* 0x0000003c00367202 */ /* 0x000fce0000000f00 */
[----:B------:R-:W-:Y:S05]  /*c520*/  WARPSYNC.COLLECTIVE R63, `(.L_x_9844) ;  /* 0x000000003f087348 */ /* 0x000fea0003c00000 */
[----:B------:R0:W1:Y:S02]  /*c530*/  SHFL.IDX P2, R60, R62, R3, R2 ;  /* 0x000000033e3c7389 */ /* 0x0000640000040002 */
[----:B01----:R-:W-:Y:S05]  /*c540*/  ENDCOLLECTIVE ;  /* 0x000000000000791b */ /* 0x003fea0003800000 */
.L_x_9844:
[----:B------:R-:W-:Y:S01]  /*c550*/  MOV R55, R60 ;  /* 0x0000003c00377202 */ /* 0x000fe20000000f00 */
[----:B------:R-:W-:Y:S06]  /*c560*/  BRA `(.L_x_9845) ;  /* 0xffffff9c00987947 */ /* 0x000fec000383ffff */
.L_x_9773:
[----:B------:R-:W-:Y:S01]  /*c570*/  HFMA2 R239, -RZ, RZ, 0, 5.9604644775390625e-08 ;  /* 0x00000001ffef7431 */ /* 0x000fe200000001ff */
[----:B------:R-:W-:Y:S02]  /*c580*/  MOV R242, R67 ;  /* 0x0000004300f27202 */ /* 0x000fe40000000f00 */
[----:B------:R-:W-:Y:S02]  /*c590*/  MOV R240, 0x1f ;  /* 0x0000001f00f07802 */ /* 0x000fe40000000f00 */
[----:B------:R-:W-:-:S07]  /*c5a0*/  MOV R63, 0xffffffff ;  /* 0xffffffff003f7802 */ /* 0x000fce0000000f00 */
[----:B0-----:R-:W-:Y:S05]  /*c5b0*/  WARPSYNC.COLLECTIVE R63, `(.L_x_9846) ;  /* 0x000000003f087348 */ /* 0x001fea0003c00000 */
[----:B------:R1:W2:Y:S02]  /*c5c0*/  SHFL.DOWN P0, R60, R242, R239, R240 ;  /* 0x080000eff23c7389 */ /* 0x0002a400000000f0 */
[----:B012---:R-:W-:Y:S05]  /*c5d0*/  ENDCOLLECTIVE ;  /* 0x000000000000791b */ /* 0x007fea0003800000 */
.L_x_9846:
[----:B------:R-:W-:Y:S02]  /*c5e0*/  MOV R242, R66 ;  /* 0x0000004200f27202 */ /* 0x000fe40000000f00 */
[----:B------:R-:W-:-:S07]  /*c5f0*/  MOV R2, R60 ;  /* 0x0000003c00027202 */ /* 0x000fce0000000f00 */
[----:B------:R-:W-:Y:S05]  /*c600*/  WARPSYNC.COLLECTIVE R63, `(.L_x_9847) ;  /* 0x000000003f087348 */ /* 0x000fea0003c00000 */
[----:B------:R0:W1:Y:S02]  /*c610*/  SHFL.DOWN P0, R60, R242, R239, R240 ;  /* 0x080000eff23c7389 */ /* 0x00006400000000f0 */
[----:B01----:R-:W-:Y:S05]  /*c620*/  ENDCOLLECTIVE ;  /* 0x000000000000791b */ /* 0x003fea0003800000 */
.L_x_9847:
[----:B------:R-:W-:Y:S02]  /*c630*/  MOV R242, R65 ;  /* 0x0000004100f27202 */ /* 0x000fe40000000f00 */
[----:B------:R-:W-:-:S07]  /*c640*/  MOV R3, R60 ;  /* 0x0000003c00037202 */ /* 0x000fce0000000f00 */
[----:B------:R-:W-:Y:S05]  /*c650*/  WARPSYNC.COLLECTIVE R63, `(.L_x_9848) ;  /* 0x000000003f087348 */ /* 0x000fea0003c00000 */
[----:B------:R0:W1:Y:S02]  /*c660*/  SHFL.DOWN P0, R60, R242, R239, R240 ;  /* 0x080000eff23c7389 */ /* 0x00006400000000f0 */
[----:B01----:R-:W-:Y:S05]  /*c670*/  ENDCOLLECTIVE ;  /* 0x000000000000791b */ /* 0x003fea0003800000 */
.L_x_9848:
[----:B------:R-:W-:Y:S02]  /*c680*/  MOV R242, R61 ;  /* 0x0000003d00f27202 */ /* 0x000fe40000000f00 */
[----:B------:R-:W-:-:S07]  /*c690*/  MOV R62, R60 ;  /* 0x0000003c003e7202 */ /* 0x000fce0000000f00 */
[----:B------:R-:W-:Y:S05]  /*c6a0*/  WARPSYNC.COLLECTIVE R63, `(.L_x_9849) ;  /* 0x000000003f087348 */ /* 0x000fea0003c00000 */
[----:B------:R0:W1:Y:S02]  /*c6b0*/  SHFL.DOWN P0, R60, R242, R239, R240 ;  /* 0x080000eff23c7389 */ /* 0x00006400000000f0 */
[----:B01----:R-:W-:Y:S05]  /*c6c0*/  ENDCOLLECTIVE ;  /* 0x000000000000791b */ /* 0x003fea0003800000 */
.L_x_9849:
[----:B------:R-:W-:Y:S05]  /*c6d0*/  BRA `(.L_x_9850) ;  /* 0xffffffac00f47947 */ /* 0x000fea000383ffff */
.L_x_9776:
        /* <DEDUP_REMOVED lines=8> */
.L_x_9852:
[----:B------:R-:W-:Y:S05]  /*c760*/  BSYNC B0 ;  /* 0x0000000000007941 */ /* 0x000fea0003800000 */
.L_x_9851:
        /* <DEDUP_REMOVED lines=8> */
.L_x_9853:
[----:B------:R-:W-:Y:S02]  /*c7f0*/  MOV R242, R65 ;  /* 0x0000004100f27202 */ /* 0x000fe40000000f00 */
[----:B------:R-:W-:-:S07]  /*c800*/  MOV R3, R60 ;  /* 0x0000003c00037202 */ /* 0x000fce0000000f00 */
[----:B------:R-:W-:Y:S05]  /*c810*/  WARPSYNC.COLLECTIVE R63, `(.L_x_9854) ;  /* 0x000000003f087348 */ /* 0x000fea0003c00000 */
[----:B------:R0:W1:Y:S02]  /*c820*/  SHFL.DOWN P0, R60, R242, R239, R240 ;  /* 0x080000eff23c7389 */ /* 0x00006400000000f0 */
[----:B01----:R-:W-:Y:S05]  /*c830*/  ENDCOLLECTIVE ;  /* 0x000000000000791b */ /* 0x003fea0003800000 */
.L_x_9854:
[----:B------:R-:W-:Y:S02]  /*c840*/  MOV R242, R61 ;  /* 0x0000003d00f27202 */ /* 0x000fe40000000f00 */
[----:B------:R-:W-:-:S07]  /*c850*/  MOV R62, R60 ;  /* 0x0000003c003e7202 */ /* 0x000fce0000000f00 */
[----:B------:R-:W-:Y:S05]  /*c860*/  WARPSYNC.COLLECTIVE R63, `(.L_x_9855) ;  /* 0x000000003f087348 */ /* 0x000fea0003c00000 */
[----:B------:R0:W1:Y:S02]  /*c870*/  SHFL.DOWN P0, R60, R242, R239, R240 ;  /* 0x080000eff23c7389 */ /* 0x00006400000000f0 */
[----:B01----:R-:W-:Y:S05]  /*c880*/  ENDCOLLECTIVE ;  /* 0x000000000000791b */ /* 0x003fea0003800000 */
.L_x_9855:
[----:B------:R-:W-:Y:S05]  /*c890*/  BRA `(.L_x_9856) ;  /* 0xffffffac00d47947 */ /* 0x000fea000383ffff */
.L_x_9779:
        /* <DEDUP_REMOVED lines=8> */
.L_x_9858:
[----:B------:R-:W-:Y:S05]  /*c920*/  BSYNC B0 ;  /* 0x0000000000007941 */ /* 0x000fea0003800000 */
.L_x_9857:
        /* <DEDUP_REMOVED lines=8> */
.L_x_9859:
[----:B------:R-:W-:Y:S02]  /*c9b0*/  MOV R242, R65 ;  /* 0x0000004100f27202 */ /* 0x000fe40000000f00 */
[----:B------:R-:W-:-:S07]  /*c9c0*/  MOV R3, R60 ;  /* 0x0000003c00037202 */ /* 0x000fce0000000f00 */
[----:B------:R-:W-:Y:S05]  /*c9d0*/  WARPSYNC.COLLECTIVE R63, `(.L_x_9860) ;  /* 0x000000003f087348 */ /* 0x000fea0003c00000 */
[----:B------:R0:W1:Y:S02]  /*c9e0*/  SHFL.DOWN P0, R60, R242, R239, R240 ;  /* 0x080000eff23c7389 */ /* 0x00006400000000f0 */
[----:B01----:R-:W-:Y:S05]  /*c9f0*/  ENDCOLLECTIVE ;  /* 0x000000000000791b */ /* 0x003fea0003800000 */
.L_x_9860:
[----:B------:R-:W-:Y:S02]  /*ca00*/  MOV R242, R61 ;  /* 0x0000003d00f27202 */ /* 0x000fe40000000f00 */
[----:B------:R-:W-:-:S07]  /*ca10*/  MOV R62, R60 ;  /* 0x0000003c003e7202 */ /* 0x000fce0000000f00 */
[----:B------:R-:W-:Y:S05]  /*ca20*/  WARPSYNC.COLLECTIVE R63, `(.L_x_9861) ;  /* 0x000000003f087348 */ /* 0x000fea0003c00000 */
[----:B------:R0:W1:Y:S02]  /*ca30*/  SHFL.DOWN P0, R60, R242, R239, R240 ;  /* 0x080000eff23c7389 */ /* 0x00006400000000f0 */
[----:B01----:R-:W-:Y:S05]  /*ca40*/  ENDCOLLECTIVE ;  /* 0x000000000000791b */ /* 0x003fea0003800000 */
.L_x_9861:
[----:B------:R-:W-:Y:S05]  /*ca50*/  BRA `(.L_x_9862) ;  /* 0xffffffac00b47947 */ /* 0x000fea000383ffff */
.L_x_9782:
        /* <DEDUP_REMOVED lines=8> */
.L_x_9864:
[----:B------:R-:W-:Y:S05]  /*cae0*/  BSYNC B0 ;  /* 0x0000000000007941 */ /* 0x000fea0003800000 */
.L_x_9863:
        /* <DEDUP_REMOVED lines=8> */
.L_x_9865:
[----:B------:R-:W-:Y:S02]  /*cb70*/  MOV R242, R65 ;  /* 0x0000004100f27202 */ /* 0x000fe40000000f00 */
[----:B------:R-:W-:-:S07]  /*cb80*/  MOV R3, R60 ;  /* 0x0000003c00037202 */ /* 0x000fce0000000f00 */
[----:B------:R-:W-:Y:S05]  /*cb90*/  WARPSYNC.COLLECTIVE R63, `(.L_x_9866) ;  /* 0x000000003f087348 */ /* 0x000fea0003c00000 */
[----:B------:R0:W1:Y:S02]  /*cba0*/  SHFL.DOWN P0, R60, R242, R239, R240 ;  /* 0x080000eff23c7389 */ /* 0x00006400000000f0 */
[----:B01----:R-:W-:Y:S05]  /*cbb0*/  ENDCOLLECTIVE ;  /* 0x000000000000791b */ /* 0x003fea0003800000 */
.L_x_9866:
[----:B------:R-:W-:Y:S02]  /*cbc0*/  MOV R242, R61 ;  /* 0x0000003d00f27202 */ /* 0x000fe40000000f00 */
[----:B------:R-:W-:-:S07]  /*cbd0*/  MOV R62, R60 ;  /* 0x0000003c003e7202 */ /* 0x000fce0000000f00 */
[----:B------:R-:W-:Y:S05]  /*cbe0*/  WARPSYNC.COLLECTIVE R63, `(.L_x_9867) ;  /* 0x000000003f087348 */ /* 0x000fea0003c00000 */
[----:B------:R0:W1:Y:S02]  /*cbf0*/  SHFL.DOWN P0, R60, R242, R239, R240 ;  /* 0x080000eff23c7389 */ /* 0x00006400000000f0 */
[----:B01----:R-:W-:Y:S05]  /*cc00*/  ENDCOLLECTIVE ;  /* 0x000000000000791b */ /* 0x003fea0003800000 */
.L_x_9867:
[----:B------:R-:W-:Y:S05]  /*cc10*/  BRA `(.L_x_9868) ;  /* 0xffffffac00947947 */ /* 0x000fea000383ffff */
.L_x_9785:
        /* <DEDUP_REMOVED lines=8> */
.L_x_9870:
[----:B------:R-:W-:Y:S05]  /*cca0*/  BSYNC B0 ;  /* 0x0000000000007941 */ /* 0x000fea0003800000 */
.L_x_9869:
        /* <DEDUP_REMOVED lines=8> */
.L_x_9871:
[----:B------:R-:W-:Y:S02]  /*cd30*/  MOV R242, R65 ;  /* 0x0000004100f27202 */ /* 0x000fe40000000f00 */
[----:B------:R-:W-:-:S07]  /*cd40*/  MOV R3, R60 ;  /* 0x0000003c00037202 */ /* 0x000fce0000000f00 */
[----:B------:R-:W-:Y:S05]  /*cd50*/  WARPSYNC.COLLECTIVE R63, `(.L_x_9872) ;  /* 0x000000003f087348 */ /* 0x000fea0003c00000 */
[----:B------:R0:W1:Y:S02]  /*cd60*/  SHFL.DOWN P0, R60, R242, R239, R240 ;  /* 0x080000eff23c7389 */ /* 0x00006400000000f0 */
[----:B01----:R-:W-:Y:S05]  /*cd70*/  ENDCOLLECTIVE ;  /* 0x000000000000791b */ /* 0x003fea0003800000 */
.L_x_9872:
[----:B------:R-:W-:Y:S02]  /*cd80*/  MOV R242, R61 ;  /* 0x0000003d00f27202 */ /* 0x000fe40000000f00 */
[----:B------:R-:W-:-:S07]  /*cd90*/  MOV R62, R60 ;  /* 0x0000003c003e7202 */ /* 0x000fce0000000f00 */
[----:B------:R-:W-:Y:S05]  /*cda0*/  WARPSYNC.COLLECTIVE R63, `(.L_x_9873) ;  /* 0x000000003f087348 */ /* 0x000fea0003c00000 */
[----:B------:R0:W1:Y:S02]  /*cdb0*/  SHFL.DOWN P0, R60, R242, R239, R240 ;  /* 0x080000eff23c7389 */ /* 0x00006400000000f0 */
[----:B01----:R-:W-:Y:S05]  /*cdc0*/  ENDCOLLECTIVE ;  /* 0x000000000000791b */ /* 0x003fea0003800000 */
.L_x_9873:
[----:B------:R-:W-:Y:S05]  /*cdd0*/  BRA `(.L_x_9874) ;  /* 0xffffffac00747947 */ /* 0x000fea000383ffff */
.L_x_9788:
        /* <DEDUP_REMOVED lines=8> */
.L_x_9876:
[----:B------:R-:W-:Y:S05]  /*ce60*/  BSYNC B0 ;  /* 0x0000000000007941 */ /* 0x000fea0003800000 */
.L_x_9875:
        /* <DEDUP_REMOVED lines=10> */
.L_x_9877:
[----:B------:R-:W-:Y:S02]  /*cf10*/  MOV R62, R65 ;  /* 0x00000041003e7202 */ /* 0x000fe40000000f00 */
[----:B------:R-:W-:-:S07]  /*cf20*/  MOV R236, R60 ;  /* 0x0000003c00ec7202 */ /* 0x000fce0000000f00 */
[----:B------:R-:W-:Y:S05]  /*cf30*/  WARPSYNC.COLLECTIVE R63, `(.L_x_9878) ;  /* 0x000000003f087348 */ /* 0x000fea0003c00000 */
[----:B------:R0:W1:Y:S02]  /*cf40*/  SHFL.IDX P2, R60, R62, R3, R2 ;  /* 0x000000033e3c7389 */ /* 0x0000640000040002 */
[----:B01----:R-:W-:Y:S05]  /*cf50*/  ENDCOLLECTIVE ;  /* 0x000000000000791b */ /* 0x003fea0003800000 */
.L_x_9878:
        /* <DEDUP_REMOVED lines=12> */
.L_x_9879:
        /* <DEDUP_REMOVED lines=8> */
.L_x_9880:
[----:B------:R-:W-:Y:S02]  /*d0a0*/  MOV R242, R66 ;  /* 0x0000004200f27202 */ /* 0x000fe40000000f00 */
[----:B------:R-:W-:-:S07]  /*d0b0*/  MOV R64, R60 ;  /* 0x0000003c00407202 */ /* 0x000fce0000000f00 */
[----:B------:R-:W-:Y:S05]  /*d0c0*/  WARPSYNC.COLLECTIVE R63, `(.L_x_9881) ;  /* 0x000000003f087348 */ /* 0x000fea0003c00000 */
[----:B------:R0:W1:Y:S02]  /*d0d0*/  SHFL.DOWN P0, R60, R242, R239, R240 ;  /* 0x080000eff23c7389 */ /* 0x00006400000000f0 */
[----:B01----:R-:W-:Y:S05]  /*d0e0*/  ENDCOLLECTIVE ;  /* 0x000000000000791b */ /* 0x003fea0003800000 */
.L_x_9881:
[----:B------:R-:W-:Y:S02]  /*d0f0*/  MOV R242, R65 ;  /* 0x0000004100f27202 */ /* 0x000fe40000000f00 */
[----:B------:R-:W-:-:S07]  /*d100*/  MOV R241, R60 ;  /* 0x0000003c00f17202 */ /* 0x000fce0000000f00 */
[----:B------:R-:W-:Y:S05]  /*d110*/  WARPSYNC.COLLECTIVE R63, `(.L_x_9882) ;  /* 0x000000003f087348 */ /* 0x000fea0003c00000 */
[----:B------:R0:W1:Y:S02]  /*d120*/  SHFL.DOWN P0, R60, R242, R239, R240 ;  /* 0x080000eff23c7389 */ /* 0x00006400000000f0 */
[----:B01----:R-:W-:Y:S05]  /*d130*/  ENDCOLLECTIVE ;  /* 0x000000000000791b */ /* 0x003fea0003800000 */
.L_x_9882:
[----:B------:R-:W-:Y:S02]  /*d140*/  MOV R242, R61 ;  /* 0x0000003d00f27202 */ /* 0x000fe40000000f00 */
[----:B------:R-:W-:-:S07]  /*d150*/  MOV R243, R60 ;  /* 0x0000003c00f37202 */ /* 0x000fce0000000f00 */
[----:B------:R-:W-:Y:S05]  /*d160*/  WARPSYNC.COLLECTIVE R63, `(.L_x_9883) ;  /* 0x000000003f087348 */ /* 0x000fea0003c00000 */
[----:B------:R0:W1:Y:S02]  /*d170*/  SHFL.DOWN P0, R60, R242, R239, R240 ;  /* 0x080000eff23c7389 */ /* 0x00006400000000f0 */
[----:B01----:R-:W-:Y:S05]  /*d180*/  ENDCOLLECTIVE ;  /* 0x000000000000791b */ /* 0x003fea0003800000 */
.L_x_9883:
[----:B------:R-:W-:-:S07]  /*d190*/  MOV R245, R60 ;  /* 0x0000003c00f57202 */ /* 0x000fce0000000f00 */
[----:B------:R-:W-:Y:S05]  /*d1a0*/  WARPSYNC.COLLECTIVE R63, `(.L_x_9884) ;  /* 0x000000003f087348 */ /* 0x000fea0003c00000 */
[----:B------:R0:W1:Y:S02]  /*d1b0*/  SHFL.IDX P2, R60, R62, R3, R2 ;  /* 0x000000033e3c7389 */ /* 0x0000640000040002 */
[----:B01----:R-:W-:Y:S05]  /*d1c0*/  ENDCOLLECTIVE ;  /* 0x000000000000791b */ /* 0x003fea0003800000 */
.L_x_9884:
[----:B------:R-:W-:Y:S02]  /*d1d0*/  MOV R62, R53 ;  /* 0x00000035003e7202 */ /* 0x000fe40000000f00 */
[----:B------:R-:W-:-:S07]  /*d1e0*/  MOV R244, R60 ;  /* 0x0000003c00f47202 */ /* 0x000fce0000000f00 */
[----:B------:R-:W-:Y:S05]  /*d1f0*/  WARPSYNC.COLLECTIVE R63, `(.L_x_9885) ;  /* 0x000000003f087348 */ /* 0x000fea0003c00000 */
[----:B------:R0:W1:Y:S02]  /*d200*/  SHFL.IDX P2, R60, R62, R3, R2 ;  /* 0x000000033e3c7389 */ /* 0x0000640000040002 */
[----:B01----:R-:W-:Y:S05]  /*d210*/  ENDCOLLECTIVE ;  /* 0x000000000000791b */ /* 0x003fea0003800000 */
.L_x_9885:
[----:B------:R-:W-:Y:S02]  /*d220*/  MOV R62, R54 ;  /* 0x00000036003e7202 */ /* 0x000fe40000000f00 */
[----:B------:R-:W-:-:S07]  /*d230*/  MOV R239, R60 ;  /* 0x0000003c00ef7202 */ /* 0x000fce0000000f00 */
[----:B------:R-:W-:Y:S05]  /*d240*/  WARPSYNC.COLLECTIVE R63, `(.L_x_9886) ;  /* 0x000000003f087348 */ /* 0x000fea0003c00000 */
[----:B------:R0:W1:Y:S02]  /*d250*/  SHFL.IDX P2, R60, R62, R3, R2 ;  /* 0x000000033e3c7389 */ /* 0x0000640000040002 */
[----:B01----:R-:W-:Y:S05]  /*d260*/  ENDCOLLECTIVE ;  /* 0x000000000000791b */ /* 0x003fea0003800000 */
.L_x_9886:
[----:B------:R-:W-:Y:S02]  /*d270*/  MOV R61, R239 ;  /* 0x000000ef003d7202 */ /* 0x000fe40000000f00 */
[----:B------:R-:W-:Y:S02]  /*d280*/  MOV R62, R55 ;  /* 0x00000037003e7202 */ /* 0x000fe40000000f00 */
[----:B------:R-:W-:-:S07]  /*d290*/  MOV R240, R60 ;  /* 0x0000003c00f07202 */ /* 0x000fce0000000f00 */
[----:B------:R-:W-:Y:S05]  /*d2a0*/  WARPSYNC.COLLECTIVE R63, `(.L_x_9887) ;  /* 0x000000003f087348 */ /* 0x000fea0003c00000 */
[----:B------:R0:W1:Y:S02]  /*d2b0*/  SHFL.IDX P2, R60, R62, R3, R2 ;  /* 0x000000033e3c7389 */ /* 0x0000640000040002 */
[----:B01----:R-:W-:Y:S05]  /*d2c0*/  ENDCOLLECTIVE ;  /* 0x000000000000791b */ /* 0x003fea0003800000 */
.L_x_9887:
[----:B------:R-:W-:Y:S02]  /*d2d0*/  MOV R246, R60 ;  /* 0x0000003c00f67202 */ /* 0x000fe40000000f00 */
[----:B------:R-:W-:Y:S01]  /*d2e0*/  MOV R60, R244 ;  /* 0x000000f4003c7202 */ /* 0x000fe20000000f00 */
[----:B------:R-:W-:Y:S06]  /*d2f0*/  BRA `(.L_x_9888) ;  /* 0xffffffa800cc7947 */ /* 0x000fec000383ffff */
.L_x_9889:
        /* <DEDUP_REMOVED lines=16> */
.L_x_18707:


//--------------------- .text._Z25selective_scan_bwd_kernelI32Selective_Scan_bwd_kernel_traitsILi64ELi16ELb1ELb0ELb1ELb0ELb0EfN3c107complexIfEEEEv12SSMParamsBwd --------------------------
	.section	.text._Z25selective_scan_bwd_kernelI32Selective_Scan_bwd_kernel_traitsILi64ELi16ELb1ELb0ELb1ELb0ELb0EfN3c107complexIfEEEEv12SSMParamsBwd,"ax",@progbits
	.align	128
        .global         _Z25selective_scan_bwd_kernelI32Selective_Scan_bwd_kernel_traitsILi64ELi16ELb1ELb0ELb1ELb0ELb0EfN3c107complexIfEEEEv12SSMParamsBwd
        .type           _Z25selective_scan_bwd_kernelI32Selective_Scan_bwd_kernel_traitsILi64ELi16ELb1ELb0ELb1ELb0ELb0EfN3c107complexIfEEEEv12SSMParamsBwd,@function
        .size           _Z25selective_scan_bwd_kernelI32Selective_Scan_bwd_kernel_traitsILi64ELi16ELb1ELb0ELb1ELb0ELb0EfN3c107complexIfEEEEv12SSMParamsBwd,(.L_x_18708 - _Z25selective_scan_bwd_kernelI32Selective_Scan_bwd_kernel_traitsILi64ELi16ELb1ELb0ELb1ELb0ELb0EfN3c107complexIfEEEEv12SSMParamsBwd)
        .other          _Z25selective_scan_bwd_kernelI32Selective_Scan_bwd_kernel_traitsILi64ELi16ELb1ELb0ELb1ELb0ELb0EfN3c107complexIfEEEEv12SSMParamsBwd,@"STO_CUDA_ENTRY STV_DEFAULT"
_Z25selective_scan_bwd_kernelI32Selective_Scan_bwd_kernel_traitsILi64ELi16ELb1ELb0ELb1ELb0ELb0EfN3c107complexIfEEEEv12SSMParamsBwd:
.text._Z25selective_scan_bwd_kernelI32Selective_Scan_bwd_kernel_traitsILi64ELi16ELb1ELb0ELb1ELb0ELb0EfN3c107complexIfEEEEv12SSMParamsBwd:
        /* <DEDUP_REMOVED lines=25> */
[----:B------:R-:W-:Y:S01]  /*0190*/  MOV R5, UR7 ;  /* 0x0000000700057c02 */ /* 0x000fe20008000f00 */
[----:B------:R-:W1:Y:S03]  /*01a0*/  LDCU.64 UR34, c[0x0][0x480] ;  /* 0x00009000ff2277ac */ /* 0x000e660008000a00 */
[----:B---3--:R3:W3:Y:S04]  /*01b0*/  @P0 LDG.E R3, desc[UR22][R2.64] ;  /* 0x0000001602030981 */ /* 0x0086e8000c1e1900 */
[----:B------:R-:W3:Y:S01]  /*01c0*/  @P1 LDG.E R4, desc[UR22][R4.64] ;  /* 0x0000001604041981 */ /* 0x000ee2000c1e1900 */
[----:B----4-:R-:W-:Y:S01]  /*01d0*/  MOV R0, UR28 ;  /* 0x0000001c00007c02 */ /* 0x010fe20008000f00 */
[----:B-----5:R-:W-:Y:S01]  /*01e0*/  UIMAD.WIDE.U32 UR4, UR33, UR8, URZ ;  /* 0x00000008210472a5 */ /* 0x020fe2000f8e00ff */
[----:B------:R-:W-:Y:S01]  /*01f0*/  HFMA2 R149, -RZ, RZ, 0, 0 ;  /* 0x00000000ff957431 */ /* 0x000fe200000001ff */
[----:B0-----:R-:W-:Y:S01]  /*0200*/  UIMAD.WIDE.U32 UR6, UR33, UR16, URZ ;  /* 0x00000010210672a5 */ /* 0x001fe2000f8e00ff */
[----:B------:R-:W-:Y:S01]  /*0210*/  IABS R0, R0 ;  /* 0x0000000000007213 */ /* 0x000fe20000000000 */
[----:B------:R-:W-:Y:S01]  /*0220*/  UIMAD UR13, UR33, UR9, UR5 ;  /* 0x00000009210d72a4 */ /* 0x000fe2000f8e0205 */
[----:B------:R-:W-:Y:S01]  /*0230*/  MOV R147, RZ ;  /* 0x000000ff00937202 */ /* 0x000fe20000000f00 */
[----:B------:R-:W-:Y:S01]  /*0240*/  UIMAD UR7, UR33, UR17, UR7 ;  /* 0x00000011210772a4 */ /* 0x000fe2000f8e0207 */
[----:B------:R-:W-:Y:S01]  /*0250*/  R2UR UR29, R0 ;  /* 0x00000000001d72ca */ /* 0x000fe200000e0000 */
[----:B------:R-:W-:-:S02]  /*0260*/  UMOV UR12, UR4 ;  /* 0x00000004000c7c82 */ /* 0x000fc40008000000 */
[----:B------:R-:W-:Y:S02]  /*0270*/  UIMAD.WIDE.U32 UR12, UR32, UR10, UR12 ;  /* 0x0000000a200c72a5 */ /* 0x000fe4000f8e000c */
[----:B------:R-:W-:Y:S02]  /*0280*/  UIMAD.WIDE.U32 UR14, UR32, UR18, UR6 ;  /* 0x00000012200e72a5 */ /* 0x000fe4000f8e0006 */
[----:B------:R-:W-:Y:S01]  /*0290*/  UIMAD UR26, UR32, UR11, UR13 ;  /* 0x0000000b201a72a4 */ /* 0x000fe2000f8e020d */
[----:B------:R-:W0:Y:S05]  /*02a0*/  LDCU.128 UR8, c[0x0][0x460] ;  /* 0x00008c00ff0877ac */ /* 0x000e2a0008000c00 */
[----:B------:R-:W4:Y:S01]  /*02b0*/  I2F.RP R0, UR29 ;  /* 0x0000001d00007d06 */ /* 0x000f220008209400 */
[----:B------:R-:W-:-:S02]  /*02c0*/  UIMAD UR25, UR32, UR19, UR15 ;  /* 0x00000013201972a4 */ /* 0x000fc4000f8e020f */
[----:B--2---:R-:W-:Y:S01]  /*02d0*/  ULEA UR15, UR24, 0xfffffc00, 0xa ;  /* 0xfffffc00180f7891 */ /* 0x004fe2000f8e50ff */
[----:B------:R-:W2:Y:S03]  /*02e0*/  LDCU.64 UR6, c[0x0][0x3d0] ;  /* 0x00007a00ff0677ac */ /* 0x000ea60008000a00 */
[----:B------:R-:W-:Y:S02]  /*02f0*/  UIADD3 UR13, UP0, UPT, UR15, UR12, URZ ;  /* 0x0000000c0f0d7290 */ /* 0x000fe4000ff1e0ff */
[----:B------:R-:W-:Y:S02]  /*0300*/  UIADD3 UR17, UP2, UPT, UR15, UR14, URZ ;  /* 0x0000000e0f117290 */ /* 0x000fe4000ff5e0ff */
[----:B------:R-:W-:Y:S01]  /*0310*/  USHF.R.S32.HI UR16, URZ, 0x1f, UR15 ;  /* 0x0000001fff107899 */ /* 0x000fe2000801140f */
[----:B----4-:R-:W3:Y:S01]  /*0320*/  MUFU.RCP R0, R0 ;  /* 0x0000000000007308 */ /* 0x010ee20000001000 */
[----:B0-----:R-:W-:-:S02]  /*0330*/  ULEA UR14, UP3, UR17, UR10, 0x2 ;  /* 0x0000000a110e7291 */ /* 0x001fc4000f8610ff */
[----:B------:R-:W-:Y:S01]  /*0340*/  UIADD3.X UR10, UPT, UPT, UR16, UR26, URZ, UP0, !UPT ;  /* 0x0000001a100a7290 */ /* 0x000fe200087fe4ff */
[----:B------:R-:W0:Y:S01]  /*0350*/  LDCU.64 UR18, c[0x0][0x4d8] ;  /* 0x00009b00ff1277ac */ /* 0x000e220008000a00 */
[----:B---3--:R-:W-:Y:S02]  /*0360*/  IADD3 R2, PT, PT, R0, 0xffffffe, RZ ;  /* 0x0ffffffe00027810 */ /* 0x008fe40007ffe0ff */
[----:B------:R-:W-:-:S04]  /*0370*/  IABS R0, UR32 ;  /* 0x0000002000007c13 */ /* 0x000fc80008000000 */
[----:B------:R-:W3:Y:S01]  /*0380*/  F2I.FTZ.U32.TRUNC.NTZ R2, R2 ;  /* 0x0000000200027305 */ /* 0x000ee2000021f000 */
[----:B------:R-:W-:Y:S01]  /*0390*/  R2UR UR27, R0 ;  /* 0x00000000001b72ca */ /* 0x000fe200000e0000 */
[----:B0-----:R-:W-:Y:S01]  /*03a0*/  USHF.R.U64 UR18, UR18, 0x1, UR19 ;  /* 0x0000000112127899 */ /* 0x001fe20008001213 */
[----:B---3--:R-:W-:-:S13]  /*03b0*/  R2UR UR5, R2 ;  /* 0x00000000020572ca */ /* 0x008fda00000e0000 */
[----:B------:R-:W-:-:S07]  /*03c0*/  UIADD3 UR4, UPT, UPT, URZ, -UR5, URZ ;  /* 0x80000005ff047290 */ /* 0x000fce000fffe0ff */
[----:B------:R-:W-:Y:S01]  /*03d0*/  UMOV UR12, UR4 ;  /* 0x00000004000c7c82 */ /* 0x000fe20008000000 */
[----:B------:R-:W-:Y:S01]  /*03e0*/  UMOV UR4, URZ ;  /* 0x000000ff00047c82 */ /* 0x000fe20008000000 */
[----:B------:R-:W-:-:S04]  /*03f0*/  UIMAD UR12, UR12, UR29, URZ ;  /* 0x0000001d0c0c72a4 */ /* 0x000fc8000f8e02ff */
[----:B------:R-:W-:Y:S02]  /*0400*/  UIMAD.WIDE.U32 UR4, UR5, UR12, UR4 ;  /* 0x0000000c050472a5 */ /* 0x000fe4000f8e0004 */
[----:B------:R-:W-:Y:S02]  /*0410*/  ULEA UR12, UP1, UR13, UR8, 0x2 ;  /* 0x000000080d0c7291 */ /* 0x000fe4000f8210ff */
[----:B------:R-:W-:Y:S02]  /*0420*/  UIMAD.WIDE.U32 UR4, UR5, UR27, URZ ;  /* 0x0000001b050472a5 */ /* 0x000fe4000f8e00ff */
[----:B------:R-:W-:Y:S02]  /*0430*/  UIADD3.X UR8, UPT, UPT, UR16, UR25, URZ, UP2, !UPT ;  /* 0x0000001910087290 */ /* 0x000fe400097fe4ff */
[----:B------:R-:W-:Y:S02]  /*0440*/  ULEA.HI.X UR13, UR13, UR9, UR10, 0x2, UP1 ;  /* 0x000000090d0d7291 */ /* 0x000fe400088f140a */
[----:B------:R-:W-:Y:S01]  /*0450*/  ULEA.HI.X UR17, UR17, UR11, UR8, 0x2, UP3 ;  /* 0x0000000b11117291 */ /* 0x000fe200098f1408 */
[----:B------:R-:W-:Y:S01]  /*0460*/  UMOV UR10, UR5 ;  /* 0x00000005000a7c82 */ /* 0x000fe20008000000 */
[----:B-1----:R-:W-:-:S02]  /*0470*/  UIMAD.WIDE.U32 UR4, UR33, UR20, URZ ;  /* 0x00000014210472a5 */ /* 0x002fc4000f8e00ff */
[----:B------:R-:W-:Y:S02]  /*0480*/  UIADD3 UR11, UPT, UPT, -UR10, URZ, URZ ;  /* 0x000000ff0a0b7290 */ /* 0x000fe4000fffe1ff */
[----:B------:R-:W-:Y:S02]  /*0490*/  UIMAD UR5, UR33, UR21, UR5 ;  /* 0x00000015210572a4 */ /* 0x000fe4000f8e0205 */
[----:B------:R-:W-:Y:S02]  /*04a0*/  UIMAD UR11, UR29, UR11, UR27 ;  /* 0x0000000b1d0b72a4 */ /* 0x000fe4000f8e021b */
[----:B------:R-:W-:Y:S02]  /*04b0*/  UIMAD.WIDE.U32 UR4, UR32, UR30, UR4 ;  /* 0x0000001e200472a5 */ /* 0x000fe4000f8e0004 */
[----:B------:R-:W-:Y:S02]  /*04c0*/  UISETP.GT.U32.AND UP2, UPT, UR29, UR11, UPT ;  /* 0x0000000b1d00728c */ /* 0x000fe4000bf44070 */
[----:B------:R-:W-:Y:S01]  /*04d0*/  UIMAD UR5, UR32, UR31, UR5 ;  /* 0x0000001f200572a4 */ /* 0x000fe2000f8e0205 */
[----:B------:R-:W0:Y:S01]  /*04e0*/  LDCU.64 UR30, c[0x0][0x528] ;  /* 0x0000a500ff1e77ac */ /* 0x000e220008000a00 */
[----:B--2---:R-:W-:-:S02]  /*04f0*/  UIMAD.WIDE.U32 UR8, UR33, UR6, URZ ;  /* 0x00000006210872a5 */ /* 0x004fc4000f8e00ff */
[----:B------:R-:W-:-:S05]  /*0500*/  UISETP.NE.AND UP1, UPT, UR28, URZ, UPT ;  /* 0x000000ff1c00728c */ /* 0x000fca000bf25270 */
[----:B------:R-:W-:Y:S02]  /*0510*/  @!UP2 UIADD3 UR11, UPT, UPT, UR11, -UR29, URZ ;  /* 0x8000001d0b0ba290 */ /* 0x000fe4000fffe0ff */
[----:B------:R-:W-:Y:S02]  /*0520*/  @!UP2 UIADD3 UR10, UPT, UPT, UR10, 0x1, URZ ;  /* 0x000000010a0aa890 */ /* 0x000fe4000fffe0ff */
[----:B------:R-:W-:Y:S02]  /*0530*/  UISETP.GE.U32.AND UP0, UPT, UR11, UR29, UPT ;  /* 0x0000001d0b00728c */ /* 0x000fe4000bf06070 */
[----:B------:R-:W-:Y:S02]  /*0540*/  ULOP3.LUT UR11, UR32, UR28, URZ, 0x3c, !UPT ;  /* 0x0000001c200b7292 */ /* 0x000fe4000f8e3cff */
[----:B------:R-:W-:Y:S02]  /*0550*/  UIMAD UR9, UR33, UR7, UR9 ;  /* 0x00000007210972a4 */ /* 0x000fe4000f8e0209 */
[----:B------:R-:W-:Y:S01]  /*0560*/  UISETP.GE.AND UP2, UPT, UR11, URZ, UPT ;  /* 0x000000ff0b00728c */ /* 0x000fe2000bf46270 */
[----:B------:R-:W1:Y:S04]  /*0570*/  LDCU.64 UR6, c[0x0][0x3e8] ;  /* 0x00007d00ff0677ac */ /* 0x000e680008000a00 */
[----:B------:R-:W-:Y:S01]  /*0580*/  @UP0 UIADD3 UR10, UPT, UPT, UR10, 0x1, URZ ;  /* 0x000000010a0a0890 */ /* 0x000fe2000fffe0ff */
[----:B------:R-:W2:Y:S01]  /*0590*/  LDCU.64 UR26, c[0x0][0x4e0] ;  /* 0x00009c00ff1a77ac */ /* 0x000ea20008000a00 */
[----:B------:R-:W-:-:S02]  /*05a0*/  UISETP.NE.U32.AND UP0, UPT, UR34, URZ, UPT ;  /* 0x000000ff2200728c */ /* 0x000fc4000bf05070 */
[----:B------:R-:W-:Y:S02]  /*05b0*/  UIADD3 UR15, UP3, UPT, UR15, UR4, URZ ;  /* 0x000000040f0f7290 */ /* 0x000fe4000ff7e0ff */
[----:B------:R-:W-:Y:S02]  /*05c0*/  UISETP.NE.AND.EX UP0, UPT, UR35, URZ, UPT, UP0 ;  /* 0x000000ff2300728c */ /* 0x000fe4000bf05300 */
[----:B------:R-:W-:Y:S02]  /*05d0*/  @!UP2 UIADD3 UR10, UPT, UPT, -UR10, URZ, URZ ;  /* 0x000000ff0a0aa290 */ /* 0x000fe4000fffe1ff */
[----:B------:R-:W-:Y:S02]  /*05e0*/  UIADD3.X UR4, UPT, UPT, UR16, UR5, URZ, UP3, !UPT ;  /* 0x0000000510047290 */ /* 0x000fe40009ffe4ff */
[----:B0-----:R-:W-:Y:S02]  /*05f0*/  ULEA UR16, UP2, UR15, UR30, 0x2 ;  /* 0x0000001e0f107291 */ /* 0x001fe4000f8410ff */
[----:B------:R-:W-:-:S02]  /*0600*/  @!UP1 ULOP3.LUT UR10, URZ, UR28, URZ, 0x33, !UPT ;  /* 0x0000001cff0a9292 */ /* 0x000fc4000f8e33ff */
[----:B------:R-:W-:Y:S02]  /*0610*/  ULEA.HI.X UR15, UR15, UR31, UR4, 0x2, UP2 ;  /* 0x0000001f0f0f7291 */ /* 0x000fe400090f1404 */
[----:B------:R-:W-:Y:S01]  /*0620*/  USHF.R.S32.HI UR4, URZ, 0x1f, UR10 ;  /* 0x0000001fff047899 */ /* 0x000fe2000801140a */
[----:B------:R-:W0:Y:S03]  /*0630*/  @UP0 LDCU UR11, c[0x0][0x384] ;  /* 0x00007080ff0b07ac */ /* 0x000e260008000800 */
[----:B-1----:R-:W-:Y:S02]  /*0640*/  UIMAD UR5, UR4, UR6, URZ ;  /* 0x00000006040572a4 */ /* 0x002fe4000f8e02ff */
[----:B------:R-:W-:Y:S02]  /*0650*/  UIMAD.WIDE.U32 UR8, UR10, UR6, UR8 ;  /* 0x000000060a0872a5 */ /* 0x000fe4000f8e0008 */
[----:B--2---:R-:W-:-:S02]  /*0660*/  UIMAD UR6, UR4, UR26, URZ ;  /* 0x0000001a040672a4 */ /* 0x004fc4000f8e02ff */
[----:B------:R-:W-:Y:S02]  /*0670*/  UIMAD UR7, UR10, UR7, UR5 ;  /* 0x000000070a0772a4 */ /* 0x000fe4000f8e0205 */
[----:B------:R-:W-:Y:S02]  /*0680*/  UIMAD.WIDE.U32 UR4, UR10, UR26, URZ ;  /* 0x0000001a0a0472a5 */ /* 0x000fe4000f8e00ff */
[----:B------:R-:W-:Y:S01]  /*0690*/  UIMAD UR10, UR10, UR27, UR6 ;  /* 0x0000001b0a0a72a4 */ /* 0x000fe2000f8e0206 */
[----:B------:R-:W1:Y:S01]  /*06a0*/  LDCU.64 UR26, c[0x0][0x540] ;  /* 0x0000a800ff1a77ac */ /* 0x000e620008000a00 */
[----:B------:R-:W2:Y:S01]  /*06b0*/  @UP0 LDCU UR25, c[0x0][0x38c] ;  /* 0x00007180ff1907ac */ /* 0x000ea20008000800 */
[----:B------:R-:W3:Y:S01]  /*06c0*/  LDCU.64 UR28, c[0x0][0x450] ;  /* 0x00008a00ff1c77ac */ /* 0x000ee20008000a00 */
[----:B------:R-:W-:Y:S01]  /*06d0*/  ULEA UR6, UR24, 0xfffff800, 0xb ;  /* 0xfffff80018067891 */ /* 0x000fe2000f8e58ff */
[----:B------:R-:W4:Y:S01]  /*06e0*/  @UP0 LDCU.64 UR30, c[0x0][0x480] ;  /* 0x00009000ff1e07ac */ /* 0x000f220008000a00 */
[----:B------:R-:W-:-:S02]  /*06f0*/  USHF.R.U32.HI UR21, URZ, 0x1, UR19 ;  /* 0x00000001ff157899 */ /* 0x000fc40008011613 */
[----:B------:R-:W-:Y:S02]  /*0700*/  UIADD3 UR5, UPT, UPT, UR5, UR10, URZ ;  /* 0x0000000a05057290 */ /* 0x000fe4000fffe0ff */
[----:B------:R-:W-:Y:S02]  /*0710*/  UIADD3 UR20, UP1, UPT, UR6, UR8, URZ ;  /* 0x0000000806147290 */ /* 0x000fe4000ff3e0ff */
[----:B0-----:R-:W-:Y:S02]  /*0720*/  @UP0 UIMAD UR8, UR33, UR11, UR32 ;  /* 0x0000000b210802a4 */ /* 0x001fe4000f8e0220 */
[----:B------:R-:W-:Y:S02]  /*0730*/  UIMAD UR21, UR21, UR33, URZ ;  /* 0x00000021151572a4 */ /* 0x000fe4000f8e02ff */
[----:B------:R-:W-:Y:S02]  /*0740*/  UIMAD.WIDE.U32 UR10, UR33, UR18, UR4 ;  /* 0x00000012210a72a5 */ /* 0x000fe4000f8e0004 */
[----:B------:R-:W-:-:S02]  /*0750*/  UIADD3 UR7, UPT, UPT, UR9, UR7, URZ ;  /* 0x0000000709077290 */ /* 0x000fc4000fffe0ff */
[----:B------:R-:W-:Y:S02]  /*0760*/  @UP0 UIMAD UR8, UR8, UR24, URZ ;  /* 0x00000018080802a4 */ /* 0x000fe4000f8e02ff */
[----:B------:R-:W-:Y:S02]  /*0770*/  UIADD3 UR4, UPT, UPT, UR11, UR21, URZ ;  /* 0x000000150b047290 */ /* 0x000fe4000fffe0ff */
[----:B------:R-:W-:Y:S02]  /*0780*/  ULEA.HI.X.SX32 UR6, UR6, UR7, 0x1, UP1 ;  /* 0x0000000706067291 */ /* 0x000fe400088f0eff */
[----:B-1----:R-:W-:Y:S02]  /*0790*/  ULEA UR9, UP1, UR10, UR26, 0x3 ;  /* 0x0000001a0a097291 */ /* 0x002fe4000f8218ff */
[----:B--2---:R-:W-:Y:S02]  /*07a0*/  @UP0 UIMAD UR8, UR8, UR25, URZ ;  /* 0x00000019080802a4 */ /* 0x004fe4000f8e02ff */
[----:B---3--:R-:W-:-:S02]  /*07b0*/  ULEA UR19, UP2, UR20, UR28, 0x2 ;  /* 0x0000001c14137291 */ /* 0x008fc4000f8410ff */
[----:B------:R-:W-:Y:S01]  /*07c0*/  ULEA.HI.X UR10, UR10, UR27, UR4, 0x3, UP1 ;  /* 0x0000001b0a0a7291 */ /* 0x000fe200088f1c04 */
[----:B------:R-:W-:Y:S02]  /*07d0*/  UMOV UR5, URZ ;  /* 0x000000ff00057c82 */ /* 0x000fe40008000000 */
[----:B------:R-:W-:Y:S01]  /*07e0*/  UMOV UR4, URZ ;  /* 0x000000ff00047c82 */ /* 0x000fe20008000000 */
[----:B----4-:R-:W-:Y:S02]  /*07f0*/  @UP0 UIMAD.WIDE UR4, UR8, 0x10, UR30 ;  /* 0x00000010080408a5 */ /* 0x010fe4000f8e021e */
[----:B------:R-:W-:Y:S02]  /*0800*/  ULEA.HI.X UR20, UR20, UR29, UR6, 0x2, UP2 ;  /* 0x0000001d14147291 */ /* 0x000fe400090f1406 */
[----:B------:R-:W-:Y:S01]  /*0810*/  UISETP.GE.AND UP0, UPT, UR24, 0x1, UPT ;  /* 0x000000011800788c */ /* 0x000fe2000bf06270 */
[----:B------:R-:W-:Y:S01]  /*0820*/  UMOV UR7, URZ ;  /* 0x000000ff00077c82 */ /* 0x000fe20008000000 */
[----:B------:R-:W-:Y:S01]  /*0830*/  UMOV UR6, URZ ;  /* 0x000000ff00067c82 */ /* 0x000fe20008000000 */
[----:B------:R-:W-:-:S02]  /*0840*/  @P0 R2UR UR7, R3 ;  /* 0x00000000030702ca */ /* 0x000fc400000e0000 */
[----:B------:R-:W-:-:S04]  /*0850*/  @P1 R2UR UR6, R4 ;  /* 0x00000000040612ca */ /* 0x000fc800000e0000 */
[----:B------:R-:W-:Y:S11]  /*0860*/  BRA.U !UP0, `(.L_x_9890) ;  /* 0x0000009108507547 */ /* 0x000ff6000b800000 */
[----:B------:R-:W0:Y:S01]  /*0870*/  S2R R146, SR_TID.X ;  /* 0x0000000000927919 */ /* 0x000e220000002100 */
[----:B------:R-:W1:Y:S01]  /*0880*/  S2UR UR18, SR_CgaCtaId ;  /* 0x00000000001279c3 */ /* 0x000e620000008800 */
[----:B------:R-:W-:Y:S01]  /*0890*/  UMOV UR8, 0x400 ;  /* 0x0000040000087882 */ /* 0x000fe20000000000 */
[----:B------:R-:W-:Y:S01]  /*08a0*/  MOV R147, RZ ;  /* 0x000000ff00937202 */ /* 0x000fe20000000f00 */
[----:B------:R-:W2:Y:S01]  /*08b0*/  LDCU UR11, c[0x0][0x394] ;  /* 0x00007280ff0b77ac */ /* 0x000ea20008000800 */
[----:B------:R-:W-:Y:S01]  /*08c0*/  MOV R149, RZ ;  /* 0x000000ff00957202 */ /* 0x000fe20000000f00 */
[----:B-1----:R-:W-:-:S03]  /*08d0*/  ULEA UR8, UR18, UR8, 0x18 ;  /* 0x0000000812087291 */ /* 0x002fc6000f8ec0ff */
[----:B------:R-:W-:Y:S01]  /*08e0*/  UMOV UR18, UR20 ;  /* 0x0000001400127c82 */ /* 0x000fe20008000000 */
[C---:B0-----:R-:W-:Y:S02]  /*08f0*/  IADD3 R3, PT, PT, R146.reuse, 0x3c0, RZ ;  /* 0x000003c092037810 */ /* 0x041fe40007ffe0ff */
        /* <DEDUP_REMOVED lines=17> */
[C---:B------:R-:W-:Y:S02]  /*0a10*/  LOP3.LUT R164, R146.reuse, 0x1f, RZ, 0xc0, !PT ;  /* 0x0000001f92a47812 */ /* 0x040fe400078ec0ff */
        /* <DEDUP_REMOVED lines=9> */
[----:B--2---:R-:W-:-:S07]  /*0ab0*/  LEA R136, R19, UR8, 0x2 ;  /* 0x0000000813887c11 */ /* 0x004fce000f8e10ff */
.L_x_9991:
        /* <DEDUP_REMOVED lines=35> */
[----:B-1----:R-:W5:Y:S04]  /*0cf0*/  LDG.E.128 R12, desc[UR22][R2.64] ;  /* 0x00000016020c7981 */ /* 0x002f68000c1e1d00 */
[----:B--2---:R-:W2:Y:S04]  /*0d00*/  LDG.E.128 R16, desc[UR22][R2.64+0x200] ;  /* 0x0002001602107981 */ /* 0x004ea8000c1e1d00 */
[----:B---3--:R-:W3:Y:S04]  /*0d10*/  LDG.E.128 R20, desc[UR22][R2.64+0x400] ;  /* 0x0004001602147981 */ /* 0x008ee8000c1e1d00 */
[----:B----4-:R-:W4:Y:S01]  /*0d20*/  LDG.E.128 R24, desc[UR22][R2.64+0x600] ;  /* 0x0006001602187981 */ /* 0x010f22000c1e1d00 */
[----:B------:R-:W-:-:S02]  /*0d30*/  MOV R4, UR16 ;  /* 0x0000001000047c02 */ /* 0x000fc40008000f00 */
[----:B------:R-:W-:-:S03]  /*0d40*/  MOV R5, UR15 ;  /* 0x0000000f00057c02 */ /* 0x000fc60008000f00 */
[----:B------:R-:W-:Y:S01]  /*0d50*/  IMAD.WIDE.U32 R4, R9, 0x10, R4 ;  /* 0x0000001009047825 */ /* 0x000fe200078e0004 */
[----:B-----5:R1:W-:Y:S04]  /*0d60*/  STS.128 [R133], R12 ;  /* 0x0000000c85007388 */ /* 0x0203e80000000c00 */
        /* <DEDUP_REMOVED lines=9> */
[----:B------:R-:W5:Y:S04]  /*0e00*/  LDG.E.128 R8, desc[UR22][R4.64] ;  /* 0x0000001604087981 */ /* 0x000f68000c1e1d00 */
        /* <DEDUP_REMOVED lines=10> */
[----:B-----5:R-:W-:Y:S04]  /*0eb0*/  STS.128 [R133], R8 ;  /* 0x0000000885007388 */ /* 0x020fe80000000c00 */
[----:B------:R-:W-:Y:S04]  /*0ec0*/  STS.128 [R133+0x200], R12 ;  /* 0x0002000c85007388 */ /* 0x000fe80000000c00 */
[----:B--2---:R-:W-:Y:S04]  /*0ed0*/  STS.128 [R133+0x400], R16 ;  /* 0x0004001085007388 */ /* 0x004fe80000000c00 */
[----:B---3--:R0:W-:Y:S01]  /*0ee0*/  STS.128 [R133+0x600], R20 ;  /* 0x0006001485007388 */ /* 0x0081e20000000c00 */
[----:B------:R-:W-:-:S03]  /*0ef0*/  NOP ;  /* 0x0000000000007918 */ /* 0x000fc60000000000 */
[----:B------:R-:W1:Y:S04]  /*0f00*/  LDS.128 R68, [R7] ;  /* 0x0000000007447984 */ /* 0x000e680000000c00 */
[----:B------:R-:W2:Y:S04]  /*0f10*/  LDS.128 R60, [R7+0x10] ;  /* 0x00001000073c7984 */ /* 0x000ea80000000c00 */
[----:B------:R-:W3:Y:S01]  /*0f20*/  LDS.128 R56, [R7+0x20] ;  /* 0x0000200007387984 */ /* 0x000ee20000000c00 */
[----:B0-----:R-:W-:Y:S02]  /*0f30*/  CS2R R22, SRZ ;  /* 0x0000000000167805 */ /* 0x001fe4000001ff00 */
[----:B------:R-:W-:Y:S01]  /*0f40*/  CS2R R20, SRZ ;  /* 0x0000000000147805 */ /* 0x000fe2000001ff00 */
[----:B------:R-:W0:Y:S01]  /*0f50*/  LDS.128 R52, [R7+0x30] ;  /* 0x0000300007347984 */ /* 0x000e220000000c00 */
[----:B-1----:R-:W-:Y:S01]  /*0f60*/  FFMA.FTZ R0, R48, R68, R149 ;  /* 0x0000004430007223 */ /* 0x002fe20000010095 */
[----:B------:R-:W-:Y:S01]  /*0f70*/  FMUL.FTZ R16, R68, UR7 ;  /* 0x0000000744107c20 */ /* 0x000fe20008410000 */
[----:B------:R-:W-:Y:S01]  /*0f80*/  FMUL.FTZ R17, R69, UR7 ;  /* 0x0000000745117c20 */ /* 0x000fe20008410000 */
[----:B------:R-:W-:Y:S01]  /*0f90*/  FMUL.FTZ R18, R70, UR7 ;  /* 0x0000000746127c20 */ /* 0x000fe20008410000 */
[----:B------:R-:W-:Y:S01]  /*0fa0*/  FFMA.FTZ R3, R49, R69, R0 ;  /* 0x0000004531037223 */ /* 0x000fe20000010000 */
[----:B------:R-:W-:Y:S01]  /*0fb0*/  FMUL.FTZ R19, R71, UR7 ;  /* 0x0000000747137c20 */ /* 0x000fe20008410000 */
[----:B--2---:R-:W-:Y:S01]  /*0fc0*/  FMUL.FTZ R12, R60, UR7 ;  /* 0x000000073c0c7c20 */ /* 0x004fe20008410000 */
[----:B------:R-:W-:Y:S01]  /*0fd0*/  FMUL.FTZ R13, R61, UR7 ;  /* 0x000000073d0d7c20 */ /* 0x000fe20008410000 */
[----:B------:R-:W-:Y:S01]  /*0fe0*/  FFMA.FTZ R0, R50, R70, R3 ;  /* 0x0000004632007223 */ /* 0x000fe20000010003 */
[----:B------:R-:W-:Y:S01]  /*0ff0*/  FMUL.FTZ R14, R62, UR7 ;  /* 0x000000073e0e7c20 */ /* 0x000fe20008410000 */
[----:B------:R-:W-:Y:S01]  /*1000*/  FMUL.FTZ R15, R63, UR7 ;  /* 0x000000073f0f7c20 */ /* 0x000fe20008410000 */
[----:B---3--:R-:W-:Y:S01]  /*1010*/  FMUL.FTZ R8, R56, UR7 ;  /* 0x0000000738087c20 */ /* 0x008fe20008410000 */
[----:B------:R-:W-:Y:S01]  /*1020*/  FFMA.FTZ R3, R51, R71, R0 ;  /* 0x0000004733037223 */ /* 0x000fe20000010000 */
[----:B------:R-:W-:Y:S01]  /*1030*/  FMUL.FTZ R9, R57, UR7 ;  /* 0x0000000739097c20 */ /* 0x000fe20008410000 */
[----:B------:R-:W-:Y:S01]  /*1040*/  FMUL.FTZ R10, R58, UR7 ;  /* 0x000000073a0a7c20 */ /* 0x000fe20008410000 */
[----:B------:R-:W-:Y:S01]  /*1050*/  FMUL.FTZ R11, R59, UR7 ;  /* 0x000000073b0b7c20 */ /* 0x000fe20008410000 */
[----:B------:R-:W-:Y:S01]  /*1060*/  FFMA.FTZ R0, R44, R60, R3 ;  /* 0x0000003c2c007223 */ /* 0x000fe20000010003 */
[----:B0-----:R-:W-:Y:S01]  /*1070*/  FMUL.FTZ R4, R52, UR7 ;  /* 0x0000000734047c20 */ /* 0x001fe20008410000 */
        /* <DEDUP_REMOVED lines=61> */
.L_x_9990:
        /* <DEDUP_REMOVED lines=17> */
[----:B-1----:R-:W-:-:S04]  /*1560*/  LOP3.LUT R3, R100, 0x1f00, RZ, 0xc0, !PT ;  /* 0x00001f0064037812 */ /* 0x002fc800078ec0ff */
[----:B------:R-:W-:-:S05]  /*1570*/  LOP3.LUT R3, R3, 0x1f, R146, 0xf8, !PT ;  /* 0x0000001f03037812 */ /* 0x000fca00078ef892 */
[----:B------:R-:W-:-:S05]  /*1580*/  IMAD.WIDE.U32 R86, R3, 0x10, R86 ;  /* 0x0000001003567825 */ /* 0x000fca00078e0056 */
[----:B------:R-:W2:Y:S04]  /*1590*/  LDG.E.128 R52, desc[UR22][R86.64] ;  /* 0x0000001656347981 */ /* 0x000ea8000c1e1d00 */
[----:B------:R-:W2:Y:S04]  /*15a0*/  LDG.E.128 R56, desc[UR22][R86.64+0x200] ;  /* 0x0002001656387981 */ /* 0x000ea8000c1e1d00 */
[----:B------:R-:W2:Y:S04]  /*15b0*/  LDG.E.128 R60, desc[UR22][R86.64+0x400] ;  /* 0x00040016563c7981 */ /* 0x000ea8000c1e1d00 */
[----:B------:R-:W2:Y:S04]  /*15c0*/  LDG.E.128 R64, desc[UR22][R86.64+0x600] ;  /* 0x0006001656407981 */ /* 0x000ea8000c1e1d00 */
[----:B------:R-:W2:Y:S04]  /*15d0*/  LDG.E.128 R68, desc[UR22][R86.64+0x800] ;  /* 0x0008001656447981 */ /* 0x000ea8000c1e1d00 */
[----:B------:R-:W2:Y:S04]  /*15e0*/  LDG.E.128 R72, desc[UR22][R86.64+0xa00] ;  /* 0x000a001656487981 */ /* 0x000ea8000c1e1d00 */
[----:B------:R-:W2:Y:S01]  /*15f0*/  LDG.E.128 R76, desc[UR22][R86.64+0xc00] ;  /* 0x000c0016564c7981 */ /* 0x000ea2000c1e1d00 */
[----:B----4-:R-:W-:-:S03]  /*1600*/  UIMAD.WIDE.U32 UR20, UR32, UR38, URZ ;  /* 0x00000026201472a5 */ /* 0x010fc6000f8e00ff */
[----:B------:R0:W4:Y:S01]  /*1610*/  LDG.E.128 R80, desc[UR22][R86.64+0xe00] ;  /* 0x000e001656507981 */ /* 0x000122000c1e1d00 */
[----:B------:R-:W-:-:S04]  /*1620*/  UIMAD UR21, UR32, UR39, UR21 ;  /* 0x00000027201572a4 */ /* 0x000fc8000f8e0215 */
[----:B---3--:R-:W-:-:S04]  /*1630*/  UIMAD.WIDE.U32 UR20, UR8, UR36, UR20 ;  /* 0x00000024081472a5 */ /* 0x008fc8000f8e0014 */
[----:B------:R-:W-:Y:S02]  /*1640*/  UIMAD UR21, UR8, UR37, UR21 ;  /* 0x00000025081572a4 */ /* 0x000fe4000f8e0215 */
[----:B------:R-:W-:-:S04]  /*1650*/  ULEA UR44, UP0, UR20, UR30, 0x3 ;  /* 0x0000001e142c7291 */ /* 0x000fc8000f8018ff */
[----:B------:R-:W-:Y:S02]  /*1660*/  ULEA.HI.X UR20, UR20, UR31, UR21, 0x3, UP0 ;  /* 0x0000001f14147291 */ /* 0x000fe400080f1c15 */
[----:B------:R-:W-:-:S04]  /*1670*/  MOV R2, UR44 ;  /* 0x0000002c00027c02 */ /* 0x000fc80008000f00 */
[----:B------:R-:W-:-:S06]  /*1680*/  MOV R3, UR20 ;  /* 0x0000001400037c02 */ /* 0x000fcc0008000f00 */
[----:B------:R-:W3:Y:S01]  /*1690*/  LDG.E.64 R2, desc[UR22][R2.64] ;  /* 0x0000001602027981 */ /* 0x000ee2000c1e1b00 */
[----:B------:R-:W1:Y:S01]  /*16a0*/  S2UR UR21, SR_CgaCtaId ;  /* 0x00000000001579c3 */ /* 0x000e620000008800 */
[----:B------:R-:W-:Y:S01]  /*16b0*/  SHF.L.U32 R135, R148, 0x2, RZ ;  /* 0x0000000294877819 */ /* 0x000fe200000006ff */
[----:B------:R-:W-:Y:S01]  /*16c0*/  UMOV UR20, 0x400 ;  /* 0x0000040000147882 */ /* 0x000fe20000000000 */
[----:B------:R-:W-:Y:S01]  /*16d0*/  USHF.L.U32 UR48, UR11, 0x8, URZ ;  /* 0x000000080b307899 */ /* 0x000fe200080006ff */
[----:B------:R-:W-:Y:S01]  /*16e0*/  IADD3 R175, PT, PT, R146, 0x200, RZ ;  /* 0x0000020092af7810 */ /* 0x000fe20007ffe0ff */
[----:B------:R-:W-:Y:S01]  /*16f0*/  BSSY.RECONVERGENT B0, `(.L_x_9892) ;  /* 0x00000fc000007945 */ /* 0x000fe20003800200 */
[----:B------:R-:W-:Y:S02]  /*1700*/  LOP3.LUT R135, R135, 0xf80, RZ, 0xc0, !PT ;  /* 0x00000f8087877812 */ /* 0x000fe400078ec0ff */
[C---:B------:R-:W-:Y:S02]  /*1710*/  ISETP.NE.AND P0, PT, R148.reuse, RZ, PT ;  /* 0x000000ff9400720c */ /* 0x040fe40003f05270 */
[----:B------:R-:W-:Y:S01]  /*1720*/  ISETP.NE.AND P2, PT, R148, 0x3f, PT ;  /* 0x0000003f9400780c */ /* 0x000fe20003f45270 */
[----:B-1----:R-:W-:-:S02]  /*1730*/  ULEA UR20, UR21, UR20, 0x18 ;  /* 0x0000001415147291 */ /* 0x002fc4000f8ec0ff */
[----:B------:R-:W-:-:S04]  /*1740*/  UIADD3 UR21, UPT, UPT, UR48, -0x100, URZ ;  /* 0xffffff0030157890 */ /* 0x000fc8000fffe0ff */
[----:B------:R-:W-:-:S04]  /*1750*/  ULOP3.LUT UR21, UR21, 0x100, URZ, 0xc0, !UPT ;  /* 0x0000010015157892 */ /* 0x000fc8000f8ec0ff */
[----:B------:R-:W-:-:S06]  /*1760*/  UIADD3 UR21, UPT, UPT, UR21, UR8, URZ ;  /* 0x0000000815157290 */ /* 0x000fcc000fffe0ff */
[----:B------:R-:W-:Y:S02]  /*1770*/  MOV R192, UR21 ;  /* 0x0000001500c07c02 */ /* 0x000fe40008000f00 */
[----:B-----5:R-:W-:Y:S02]  /*1780*/  R2UR UR44, R85 ;  /* 0x00000000552c72ca */ /* 0x020fe400000e0000 */
[----:B------:R-:W-:-:S11]  /*1790*/  R2UR UR45, R84 ;  /* 0x00000000542d72ca */ /* 0x000fd600000e0000 */
[----:B------:R-:W-:Y:S01]  /*17a0*/  FMUL.FTZ R85, R131, UR44 ;  /* 0x0000002c83557c20 */ /* 0x000fe20008410000 */
[----:B------:R-:W-:-:S03]  /*17b0*/  FMUL.FTZ R84, R118, UR44 ;  /* 0x0000002c76547c20 */ /* 0x000fc60008410000 */
[----:B0-----:R-:W-:Y:S01]  /*17c0*/  FMUL.RZ R86, R85, 0.15915493667125701904 ;  /* 0x3e22f98355567820 */ /* 0x001fe2000040c000 */
[----:B------:R-:W-:Y:S01]  /*17d0*/  FMUL.FTZ R85, R132, UR44 ;  /* 0x0000002c84557c20 */ /* 0x000fe20008410000 */
[----:B------:R-:W-:Y:S02]  /*17e0*/  FMUL.RZ R90, R84, 0.15915493667125701904 ;  /* 0x3e22f983545a7820 */ /* 0x000fe4000040c000 */
        /* <DEDUP_REMOVED lines=28> */
[----:B---3--:R-:W-:Y:S02]  /*19b0*/  R2UR UR46, R2 ;  /* 0x00000000022e72ca */ /* 0x008fe400000e0000 */
        /* <DEDUP_REMOVED lines=16> */
[----:B------:R-:W-:Y:S08]  /*1ac0*/  MUFU.SIN R150, R86 ;  /* 0x0000005600967308 */ /* 0x000ff00000000400 */
[----:B------:R0:W-:Y:S08]  /*1ad0*/  MUFU.COS R151, R86 ;  /* 0x0000005600977308 */ /* 0x0001f00000000000 */
[----:B------:R1:W-:Y:S01]  /*1ae0*/  MUFU.COS R157, R87 ;  /* 0x00000057009d7308 */ /* 0x0003e20000000000 */
[----:B0-----:R-:W-:-:S05]  /*1af0*/  MOV R86, UR45 ;  /* 0x0000002d00567c02 */ /* 0x001fca0008000f00 */
[----:B------:R-:W-:Y:S02]  /*1b00*/  FMUL.FTZ R86, R86, 1.4426950216293334961 ;  /* 0x3fb8aa3b56567820 */ /* 0x000fe40000410000 */
[----:B------:R-:W-:Y:S01]  /*1b10*/  MUFU.SIN R154, R88 ;  /* 0x00000058009a7308 */ /* 0x000fe20000000400 */
[----:B-1----:R-:W-:Y:S01]  /*1b20*/  FMUL.RZ R87, R85, 0.15915493667125701904 ;  /* 0x3e22f98355577820 */ /* 0x002fe2000040c000 */
[----:B------:R-:W-:Y:S01]  /*1b30*/  FMUL.FTZ R85, R117, UR44 ;  /* 0x0000002c75557c20 */ /* 0x000fe20008410000 */
[-C--:B------:R-:W-:Y:S01]  /*1b40*/  FMUL.FTZ R91, R127, R86.reuse ;  /* 0x000000567f5b7220 */ /* 0x080fe20000410000 */
[-C--:B------:R-:W-:Y:S01]  /*1b50*/  FMUL.FTZ R84, R131, R86.reuse ;  /* 0x0000005683547220 */ /* 0x080fe20000410000 */
[-C--:B------:R-:W-:Y:S01]  /*1b60*/  FMUL.FTZ R101, R126, R86.reuse ;  /* 0x000000567e657220 */ /* 0x080fe20000410000 */
[-C--:B------:R-:W-:Y:S02]  /*1b70*/  FMUL.FTZ R95, R128, R86.reuse ;  /* 0x00000056805f7220 */ /* 0x080fe40000410000 */
[----:B------:R0:W-:Y:S08]  /*1b80*/  MUFU.COS R155, R88 ;  /* 0x00000058009b7308 */ /* 0x0001f00000000000 */
[----:B------:R-:W-:Y:S01]  /*1b90*/  MUFU.SIN R177, R87 ;  /* 0x0000005700b17308 */ /* 0x000fe20000000400 */
[----:B0-----:R-:W-:Y:S01]  /*1ba0*/  FMUL.RZ R88, R85, 0.15915493667125701904 ;  /* 0x3e22f98355587820 */ /* 0x001fe2000040c000 */
[----:B------:R-:W-:-:S06]  /*1bb0*/  FMUL.FTZ R85, R132, R86 ;  /* 0x0000005684557220 */ /* 0x000fcc0000410000 */
[----:B------:R0:W-:Y:S08]  /*1bc0*/  MUFU.COS R178, R87 ;  /* 0x0000005700b27308 */ /* 0x0001f00000000000 */
[----:B------:R1:W-:Y:S01]  /*1bd0*/  MUFU.EX2 R173, R85 ;  /* 0x0000005500ad7308 */ /* 0x0003e20000000800 */
[----:B0-----:R-:W-:-:S07]  /*1be0*/  FMUL.FTZ R87, R129, R86 ;  /* 0x0000005681577220 */ /* 0x001fce0000410000 */
[----:B------:R-:W-:Y:S01]  /*1bf0*/  MUFU.SIN R152, R89 ;  /* 0x0000005900987308 */ /* 0x000fe20000000400 */
[----:B-1----:R-:W-:-:S04]  /*1c00*/  IADD3 R85, PT, PT, R135, R134, R135 ;  /* 0x0000008687557210 */ /* 0x002fc80007ffe087 */
[C---:B------:R-:W-:Y:S02]  /*1c10*/  IADD3 R92, PT, PT, R85.reuse, 0x60, RZ ;  /* 0x00000060555c7810 */ /* 0x040fe40007ffe0ff */
[C---:B------:R-:W-:Y:S01]  /*1c20*/  IADD3 R94, PT, PT, R85.reuse, 0x80, RZ ;  /* 0x00000080555e7810 */ /* 0x040fe20007ffe0ff */
[----:B------:R0:W-:Y:S01]  /*1c30*/  MUFU.COS R153, R89 ;  /* 0x0000005900997308 */ /* 0x0001e20000000000 */
[C---:B------:R-:W-:Y:S02]  /*1c40*/  IADD3 R98, PT, PT, R85.reuse, 0xa0, RZ ;  /* 0x000000a055627810 */ /* 0x040fe40007ffe0ff */
[----:B------:R-:W-:Y:S02]  /*1c50*/  IADD3 R168, PT, PT, R85, 0xc0, RZ ;  /* 0x000000c055a87810 */ /* 0x000fe40007ffe0ff */
[-C--:B------:R-:W-:Y:S02]  /*1c60*/  LEA.HI.SX32 R92, R92, R85.reuse, 0x1b ;  /* 0x000000555c5c7211 */ /* 0x080fe400078fdaff */
[-C--:B------:R-:W-:Y:S01]  /*1c70*/  LEA.HI.SX32 R94, R94, R85.reuse, 0x1b ;  /* 0x000000555e5e7211 */ /* 0x080fe200078fdaff */
[----:B------:R-:W-:Y:S01]  /*1c80*/  MUFU.SIN R174, R88 ;  /* 0x0000005800ae7308 */ /* 0x000fe20000000400 */
[----:B0-----:R-:W-:Y:S01]  /*1c90*/  FMUL.FTZ R89, R130, R86 ;  /* 0x0000005682597220 */ /* 0x001fe20000410000 */
[----:B------:R-:W-:-:S02]  /*1ca0*/  LEA.HI.SX32 R98, R98, R85, 0x1b ;  /* 0x0000005562627211 */ /* 0x000fc400078fdaff */
[C---:B------:R-:W-:Y:S02]  /*1cb0*/  IADD3 R170, PT, PT, R85.reuse, 0xe0, RZ ;  /* 0x000000e055aa7810 */ /* 0x040fe40007ffe0ff */
[-C--:B------:R-:W-:Y:S02]  /*1cc0*/  LEA.HI.SX32 R168, R168, R85.reuse, 0x1b ;  /* 0x00000055a8a87211 */ /* 0x080fe400078fdaff */
[----:B------:R0:W-:Y:S01]  /*1cd0*/  MUFU.COS R176, R88 ;  /* 0x0000005800b07308 */ /* 0x0001e20000000000 */
[----:B------:R-:W-:Y:S02]  /*1ce0*/  LEA R92, R92, UR20, 0x4 ;  /* 0x000000145c5c7c11 */ /* 0x000fe4000f8e20ff */
[----:B------:R-:W-:Y:S02]  /*1cf0*/  LEA R94, R94, UR20, 0x4 ;  /* 0x000000145e5e7c11 */ /* 0x000fe4000f8e20ff */
[----:B------:R-:W-:Y:S02]  /*1d00*/  LEA R98, R98, UR20, 0x4 ;  /* 0x0000001462627c11 */ /* 0x000fe4000f8e20ff */
[----:B------:R-:W-:Y:S01]  /*1d10*/  LEA.HI.SX32 R170, R170, R85, 0x1b ;  /* 0x00000055aaaa7211 */ /* 0x000fe200078fdaff */
[----:B------:R1:W-:Y:S01]  /*1d20*/  MUFU.EX2 R171, R87 ;  /* 0x0000005700ab7308 */ /* 0x0003e20000000800 */
[----:B0-----:R-:W-:-:S02]  /*1d30*/  IADD3 R88, PT, PT, R85, 0x20, RZ ;  /* 0x0000002055587810 */ /* 0x001fc40007ffe0ff */
[----:B------:R-:W-:-:S05]  /*1d40*/  LEA R168, R168, UR20, 0x4 ;  /* 0x00000014a8a87c11 */ /* 0x000fca000f8e20ff */
[----:B------:R0:W-:Y:S01]  /*1d50*/  MUFU.EX2 R169, R89 ;  /* 0x0000005900a97308 */ /* 0x0001e20000000800 */
[----:B-1----:R-:W-:-:S07]  /*1d60*/  LEA.HI.SX32 R87, R85, R85, 0x1b ;  /* 0x0000005555577211 */ /* 0x002fce00078fdaff */
[----:B------:R-:W-:Y:S01]  /*1d70*/  MUFU.SIN R194, R90 ;  /* 0x0000005a00c27308 */ /* 0x000fe20000000400 */
[----:B0-----:R-:W-:Y:S02]  /*1d80*/  LEA.HI.SX32 R89, R88, R85, 0x1b ;  /* 0x0000005558597211 */ /* 0x001fe400078fdaff */
[----:B------:R-:W-:Y:S02]  /*1d90*/  LEA R88, R87, UR20, 0x4 ;  /* 0x0000001457587c11 */ /* 0x000fe4000f8e20ff */
[----:B------:R-:W-:-:S03]  /*1da0*/  LEA R89, R89, UR20, 0x4 ;  /* 0x0000001459597c11 */ /* 0x000fc6000f8e20ff */
[----:B------:R0:W-:Y:S01]  /*1db0*/  MUFU.COS R195, R90 ;  /* 0x0000005a00c37308 */ /* 0x0001e20000000000 */
[----:B--2---:R1:W-:Y:S04]  /*1dc0*/  STS.128 [R88], R52 ;  /* 0x0000003458007388 */ /* 0x0043e80000000c00 */
[----:B------:R2:W-:Y:S03]  /*1dd0*/  STS.128 [R89+0x200], R56 ;  /* 0x0002003859007388 */ /* 0x0005e60000000c00 */
[----:B------:R3:W5:Y:S01]  /*1de0*/  MUFU.EX2 R190, R91 ;  /* 0x0000005b00be7308 */ /* 0x0007620000000800 */
[----:B0-----:R-:W-:-:S04]  /*1df0*/  IADD3 R90, PT, PT, R85, 0x40, RZ ;  /* 0x00000040555a7810 */ /* 0x001fc80007ffe0ff */
[----:B------:R-:W-:Y:S02]  /*1e00*/  LEA.HI.SX32 R90, R90, R85, 0x1b ;  /* 0x000000555a5a7211 */ /* 0x000fe400078fdaff */
[----:B------:R-:W-:Y:S01]  /*1e10*/  SEL R85, R192, R175, !P0 ;  /* 0x000000afc0557207 */ /* 0x000fe20004000000 */
[----:B------:R0:W4:Y:S01]  /*1e20*/  MUFU.EX2 R87, R101 ;  /* 0x0000006500577308 */ /* 0x0001220000000800 */
[----:B-1----:R-:W-:Y:S01]  /*1e30*/  LOP3.LUT R55, R148, 0x3e0, RZ, 0xc0, !PT ;  /* 0x000003e094377812 */ /* 0x002fe200078ec0ff */
[-C--:B---3--:R-:W-:Y:S01]  /*1e40*/  FMUL.FTZ R91, R125, R86.reuse ;  /* 0x000000567d5b7220 */ /* 0x088fe20000410000 */
[----:B------:R-:W-:Y:S01]  /*1e50*/  LEA R90, R90, UR20, 0x4 ;  /* 0x000000145a5a7c11 */ /* 0x000fe2000f8e20ff */
[----:B------:R-:W-:Y:S01]  /*1e60*/  FMUL.FTZ R53, R121, R86 ;  /* 0x0000005679357220 */ /* 0x000fe20000410000 */
[----:B------:R-:W-:Y:S01]  /*1e70*/  IADD3 R52, PT, PT, R55, R134, RZ ;  /* 0x0000008637347210 */ /* 0x000fe20007ffe0ff */
[-C--:B------:R-:W-:Y:S01]  /*1e80*/  FMUL.FTZ R54, R122, R86.reuse ;  /* 0x000000567a367220 */ /* 0x080fe20000410000 */
[-C--:B------:R-:W-:Y:S01]  /*1e90*/  FMUL.FTZ R175, R123, R86.reuse ;  /* 0x000000567baf7220 */ /* 0x080fe20000410000 */
[----:B------:R1:W-:Y:S01]  /*1ea0*/  STS.128 [R90+0x400], R60 ;  /* 0x0004003c5a007388 */ /* 0x0003e20000000c00 */
[----:B------:R-:W-:Y:S01]  /*1eb0*/  SHF.L.U32 R52, R52, 0x3, RZ ;  /* 0x0000000334347819 */ /* 0x000fe200000006ff */
[----:B------:R3:W1:Y:S01]  /*1ec0*/  MUFU.EX2 R99, R91 ;  /* 0x0000005b00637308 */ /* 0x0006620000000800 */
[----:B0-----:R-:W-:Y:S01]  /*1ed0*/  FMUL.FTZ R101, R124, R86 ;  /* 0x000000567c657220 */ /* 0x001fe20000410000 */
[----:B------:R-:W-:Y:S01]  /*1ee0*/  STS.128 [R92+0x600], R64 ;  /* 0x000600405c007388 */ /* 0x000fe20000000c00 */
[----:B------:R-:W-:Y:S01]  /*1ef0*/  LEA.HI.SX32 R52, R52, R52, 0x1b ;  /* 0x0000003434347211 */ /* 0x000fe200078fdaff */
[----:B-----5:R-:W-:Y:S01]  /*1f00*/  FMUL.FTZ R167, R190, R167 ;  /* 0x000000a7bea77220 */ /* 0x020fe20000410000 */
[----:B------:R-:W-:Y:S01]  /*1f10*/  LEA R85, R85, UR20, 0x3 ;  /* 0x0000001455557c11 */ /* 0x000fe2000f8e18ff */
[----:B------:R-:W-:Y:S01]  /*1f20*/  STS.128 [R94+0x800], R68 ;  /* 0x000800445e007388 */ /* 0x000fe20000000c00 */
[----:B------:R-:W-:Y:S01]  /*1f30*/  LEA R88, R52, UR20, 0x4 ;  /* 0x0000001434587c11 */ /* 0x000fe2000f8e20ff */
[----:B--2---:R-:W0:Y:S01]  /*1f40*/  MUFU.EX2 R89, R53 ;  /* 0x0000003500597308 */ /* 0x004e220000000800 */
[----:B---3--:R-:W-:Y:S01]  /*1f50*/  LEA R91, R170, UR20, 0x4 ;  /* 0x00000014aa5b7c11 */ /* 0x008fe2000f8e20ff */
[----:B------:R2:W-:Y:S01]  /*1f60*/  STS.128 [R98+0xa00], R72 ;  /* 0x000a004862007388 */ /* 0x0005e20000000c00 */
[C---:B----4-:R-:W-:Y:S01]  /*1f70*/  FMUL.FTZ R161, R87.reuse, R161 ;  /* 0x000000a157a17220 */ /* 0x050fe20000410000 */
[----:B------:R-:W-:Y:S01]  /*1f80*/  FMUL.FTZ R160, R87, R160 ;  /* 0x000000a057a07220 */ /* 0x000fe20000410000 */
[C---:B------:R-:W-:Y:S01]  /*1f90*/  FMUL.FTZ R170, R169.reuse, R188 ;  /* 0x000000bca9aa7220 */ /* 0x040fe20000410000 */
[----:B------:R3:W-:Y:S01]  /*1fa0*/  STS.128 [R168+0xc00], R76 ;  /* 0x000c004ca8007388 */ /* 0x0007e20000000c00 */
[----:B------:R-:W-:Y:S01]  /*1fb0*/  FMUL.FTZ R169, R169, R186 ;  /* 0x000000baa9a97220 */ /* 0x000fe20000410000 */
[----:B-1----:R1:W4:Y:S01]  /*1fc0*/  MUFU.EX2 R90, R54 ;  /* 0x00000036005a7308 */ /* 0x0023220000000800 */
[----:B------:R-:W-:Y:S01]  /*1fd0*/  FMUL.FTZ R163, R99, R163 ;  /* 0x000000a363a37220 */ /* 0x000fe20000410000 */
[----:B------:R5:W-:Y:S01]  /*1fe0*/  STS.128 [R91+0xe00], R80 ;  /* 0x000e00505b007388 */ /* 0x000be20000000c00 */
[----:B------:R-:W-:-:S03]  /*1ff0*/  NOP ;  /* 0x0000000000007918 */ /* 0x000fc60000000000 */
[----:B------:R-:W4:Y:S01]  /*2000*/  LDS.128 R56, [R88+0x10] ;  /* 0x0000100058387984 */ /* 0x000f220000000c00 */
[-C--:B--2---:R-:W-:Y:S01]  /*2010*/  FMUL.FTZ R72, R119, R86.reuse ;  /* 0x0000005677487220 */ /* 0x084fe20000410000 */
[----:B------:R-:W2:Y:S01]  /*2020*/  MUFU.EX2 R84, R84 ;  /* 0x0000005400547308 */ /* 0x000ea20000000800 */
[----:B0-----:R-:W-:Y:S01]  /*2030*/  FMUL.FTZ R155, R89, R155 ;  /* 0x0000009b599b7220 */ /* 0x001fe20000410000 */
[----:B------:R-:W0:Y:S01]  /*2040*/  LDS.128 R68, [R88+0x40] ;  /* 0x0000400058447984 */ /* 0x000e220000000c00 */
[-C--:B---3--:R-:W-:Y:S01]  /*2050*/  FMUL.FTZ R76, R120, R86.reuse ;  /* 0x00000056784c7220 */ /* 0x088fe20000410000 */
[----:B------:R-:W-:Y:S01]  /*2060*/  FMUL.FTZ R168, R190, R93 ;  /* 0x0000005dbea87220 */ /* 0x000fe20000410000 */
[-C--:B------:R-:W-:Y:S01]  /*2070*/  FMUL.FTZ R93, R117, R86.reuse ;  /* 0x00000056755d7220 */ /* 0x080fe20000410000 */
[----:B-1----:R-:W1:Y:S01]  /*2080*/  LDS.128 R52, [R88] ;  /* 0x0000000058347984 */ /* 0x002e620000000c00 */
[----:B------:R-:W-:Y:S01]  /*2090*/  FMUL.FTZ R86, R118, R86 ;  /* 0x0000005676567220 */ /* 0x000fe20000410000 */
[----:B-----5:R3:W5:Y:S01]  /*20a0*/  MUFU.EX2 R91, R72 ;  /* 0x00000048005b7308 */ /* 0x0207620000000800 */
[----:B------:R-:W-:Y:S01]  /*20b0*/  FMUL.FTZ R154, R89, R154 ;  /* 0x0000009a599a7220 */ /* 0x000fe20000410000 */
[----:B------:R-:W1:Y:S01]  /*20c0*/  LDS.128 R60, [R88+0x20] ;  /* 0x00002000583c7984 */ /* 0x000e620000000c00 */
[----:B------:R-:W-:Y:S01]  /*20d0*/  FMUL.FTZ R162, R99, R162 ;  /* 0x000000a263a27220 */ /* 0x000fe20000410000 */
[C---:B----4-:R-:W-:Y:S01]  /*20e0*/  FMUL.FTZ R153, R90.reuse, R153 ;  /* 0x000000995a997220 */ /* 0x050fe20000410000 */
[----:B------:R-:W-:Y:S01]  /*20f0*/  FMUL.FTZ R152, R90, R152 ;  /* 0x000000985a987220 */ /* 0x000fe20000410000 */
[----:B------:R-:W4:Y:S02]  /*2100*/  LDS.128 R64, [R88+0x30] ;  /* 0x0000300058407984 */ /* 0x000f240000000c00 */
[----:B------:R5:W0:Y:S01]  /*2110*/  MUFU.EX2 R92, R76 ;  /* 0x0000004c005c7308 */ /* 0x000a220000000800 */
[C---:B--2---:R-:W-:Y:S01]  /*2120*/  FMUL.FTZ R96, R84.reuse, R96 ;  /* 0x0000006054607220 */ /* 0x044fe20000410000 */
[----:B---3--:R-:W2:Y:S01]  /*2130*/  LDS.128 R72, [R88+0x50] ;  /* 0x0000500058487984 */ /* 0x008ea20000000c00 */
[----:B------:R-:W-:-:S03]  /*2140*/  FMUL.FTZ R97, R84, R97 ;  /* 0x0000006154617220 */ /* 0x000fc60000410000 */
[----:B------:R-:W3:Y:S02]  /*2150*/  LDS.128 R80, [R88+0x70] ;  /* 0x0000700058507984 */ /* 0x000ee40000000c00 */
[----:B------:R0:W1:Y:S01]  /*2160*/  MUFU.EX2 R179, R175 ;  /* 0x000000af00b37308 */ /* 0x0000620000000800 */
[C---:B-----5:R-:W-:Y:S01]  /*2170*/  FMUL.FTZ R151, R91.reuse, R151 ;  /* 0x000000975b977220 */ /* 0x060fe20000410000 */
[----:B------:R-:W5:Y:S01]  /*2180*/  LDS.128 R76, [R88+0x60] ;  /* 0x00006000584c7984 */ /* 0x000f620000000c00 */
[----:B------:R-:W-:-:S03]  /*2190*/  FMUL.FTZ R150, R91, R150 ;  /* 0x000000965b967220 */ /* 0x000fc60000410000 */
[----:B------:R1:W-:Y:S02]  /*21a0*/  STS.64 [R85+0x4a60], R96 ;  /* 0x004a606055007388 */ /* 0x0003e40000000a00 */
[----:B------:R-:W4:Y:S01]  /*21b0*/  MUFU.EX2 R95, R95 ;  /* 0x0000005f005f7308 */ /* 0x000f220000000800 */
[C---:B0-----:R-:W-:Y:S01]  /*21c0*/  FMUL.FTZ R175, R173.reuse, R180 ;  /* 0x000000b4adaf7220 */ /* 0x041fe20000410000 */
[----:B------:R-:W-:Y:S01]  /*21d0*/  FMUL.FTZ R173, R173, R172 ;  /* 0x000000acadad7220 */ /* 0x000fe20000410000 */
[C---:B------:R-:W-:Y:S01]  /*21e0*/  FMUL.FTZ R172, R171.reuse, R184 ;  /* 0x000000b8abac7220 */ /* 0x040fe20000410000 */
[----:B------:R-:W-:Y:S01]  /*21f0*/  FMUL.FTZ R171, R171, R182 ;  /* 0x000000b6abab7220 */ /* 0x000fe20000410000 */
[----:B------:R-:W-:Y:S01]  /*2200*/  FMUL.FTZ R178, R92, R178 ;  /* 0x000000b25cb27220 */ /* 0x000fe20000410000 */
[----:B------:R-:W-:Y:S01]  /*2210*/  FMUL.FTZ R89, R57, UR46 ;  /* 0x0000002e39597c20 */ /* 0x000fe20008410000 */
[----:B------:R-:W-:Y:S01]  /*2220*/  FMUL.FTZ R91, R59, UR46 ;  /* 0x0000002e3b5b7c20 */ /* 0x000fe20008410000 */
[----:B------:R-:W0:Y:S01]  /*2230*/  MUFU.EX2 R101, R101 ;  /* 0x0000006500657308 */ /* 0x000e220000000800 */
[C---:B-1----:R-:W-:Y:S01]  /*2240*/  FMUL.FTZ R159, R179.reuse, R159 ;  /* 0x0000009fb39f7220 */ /* 0x042fe20000410000 */
[----:B------:R-:W-:Y:S01]  /*2250*/  FMUL.FTZ R158, R179, R158 ;  /* 0x0000009eb39e7220 */ /* 0x000fe20000410000 */
[----:B------:R-:W-:Y:S01]  /*2260*/  FMUL.FTZ R179, R69, UR46 ;  /* 0x0000002e45b37c20 */ /* 0x000fe20008410000 */
[----:B------:R-:W-:Y:S01]  /*2270*/  FMUL.FTZ R85, R71, UR46 ;  /* 0x0000002e47557c20 */ /* 0x000fe20008410000 */
[----:B------:R-:W-:Y:S01]  /*2280*/  FFMA.FTZ R190, R56, UR47, R89 ;  /* 0x0000002f38be7c23 */ /* 0x000fe20008010059 */
[----:B------:R-:W-:Y:S01]  /*2290*/  FMUL.FTZ R3, R53, UR46 ;  /* 0x0000002e35037c20 */ /* 0x000fe20008410000 */
[----:B------:R-:W-:Y:S01]  /*22a0*/  FMUL.FTZ R87, R55, UR46 ;  /* 0x0000002e37577c20 */ /* 0x000fe20008410000 */
[----:B------:R-:W1:Y:S01]  /*22b0*/  MUFU.EX2 R93, R93 ;  /* 0x0000005d005d7308 */ /* 0x000e620000000800 */
[C---:B----4-:R-:W-:Y:S01]  /*22c0*/  FMUL.FTZ R166, R95.reuse, R166 ;  /* 0x000000a65fa67220 */ /* 0x050fe20000410000 */
[----:B------:R-:W-:Y:S01]  /*22d0*/  FMUL.FTZ R165, R95, R165 ;  /* 0x000000a55fa57220 */ /* 0x000fe20000410000 */
[----:B------:R-:W-:Y:S01]  /*22e0*/  FMUL.FTZ R95, R63, UR46 ;  /* 0x0000002e3f5f7c20 */ /* 0x000fe20008410000 */
[----:B------:R-:W-:Y:S01]  /*22f0*/  FFMA.FTZ R184, R68, UR47, R179 ;  /* 0x0000002f44b87c23 */ /* 0x000fe200080100b3 */
[----:B------:R-:W-:Y:S01]  /*2300*/  FFMA.FTZ R3, R52, UR47, R3 ;  /* 0x0000002f34037c23 */ /* 0x000fe20008010003 */
[----:B------:R-:W-:Y:S01]  /*2310*/  FMUL.FTZ R99, R65, UR46 ;  /* 0x0000002e41637c20 */ /* 0x000fe20008410000 */
[----:B------:R-:W-:Y:S01]  /*2320*/  FFMA.FTZ R87, R54, UR47, R87 ;  /* 0x0000002f36577c23 */ /* 0x000fe20008010057 */
[----:B------:R-:W4:Y:S01]  /*2330*/  MUFU.EX2 R86, R86 ;  /* 0x0000005600567308 */ /* 0x000f220000000800 */
[C---:B0-----:R-:W-:Y:S01]  /*2340*/  FMUL.FTZ R157, R101.reuse, R157 ;  /* 0x0000009d659d7220 */ /* 0x041fe20000410000 */
[----:B------:R-:W-:Y:S01]  /*2350*/  FMUL.FTZ R156, R101, R156 ;  /* 0x0000009c659c7220 */ /* 0x000fe20000410000 */
[----:B--2---:R-:W-:Y:S01]  /*2360*/  FMUL.FTZ R181, R73, UR46 ;  /* 0x0000002e49b57c20 */ /* 0x004fe20008410000 */
[----:B------:R-:W-:Y:S01]  /*2370*/  FMUL.FTZ R101, R67, UR46 ;  /* 0x0000002e43657c20 */ /* 0x000fe20008410000 */
[----:B------:R-:W-:Y:S01]  /*2380*/  FMUL.FTZ R183, R75, UR46 ;  /* 0x0000002e4bb77c20 */ /* 0x000fe20008410000 */
[----:B---3--:R-:W-:Y:S01]  /*2390*/  FMUL.FTZ R189, R81, UR46 ;  /* 0x0000002e51bd7c20 */ /* 0x008fe20008410000 */
[----:B------:R-:W-:Y:S01]  /*23a0*/  FMUL.FTZ R191, R83, UR46 ;  /* 0x0000002e53bf7c20 */ /* 0x000fe20008410000 */
[----:B------:R-:W-:Y:S01]  /*23b0*/  FFMA.FTZ R182, R72, UR47, R181 ;  /* 0x0000002f48b67c23 */ /* 0x000fe200080100b5 */
[C---:B-1----:R-:W-:Y:S01]  /*23c0*/  FMUL.FTZ R176, R93.reuse, R176 ;  /* 0x000000b05db07220 */ /* 0x042fe20000410000 */
[----:B------:R-:W-:Y:S01]  /*23d0*/  FMUL.FTZ R174, R93, R174 ;  /* 0x000000ae5dae7220 */ /* 0x000fe20000410000 */
[----:B------:R-:W-:Y:S01]  /*23e0*/  FMUL.FTZ R93, R61, UR46 ;  /* 0x0000002e3d5d7c20 */ /* 0x000fe20008410000 */
[----:B-----5:R-:W-:Y:S01]  /*23f0*/  FMUL.FTZ R185, R77, UR46 ;  /* 0x0000002e4db97c20 */ /* 0x020fe20008410000 */
        /* <DEDUP_REMOVED lines=12> */
[----:B------:R-:W-:Y:S01]  /*24c0*/  FMUL.FTZ R177, R92, R177 ;  /* 0x000000b15cb17220 */ /* 0x000fe20000410000 */
[C---:B----4-:R-:W-:Y:S01]  /*24d0*/  FMUL.FTZ R195, R86.reuse, R195 ;  /* 0x000000c356c37220 */ /* 0x050fe20000410000 */
        /* <DEDUP_REMOVED lines=28> */
.L_x_9893:
[----:B------:R-:W0:Y:S02]  /*26a0*/  LDS.64 R100, [R100+UR20+0x5a68] ;  /* 0x005a681464647984 */ /* 0x000e240008000a00 */
.L_x_9894:
[----:B------:R-:W-:Y:S05]  /*26b0*/  BSYNC.RECONVERGENT B0 ;  /* 0x0000000000007941 */ /* 0x000fea0003800200 */
.L_x_9892:
        /* <DEDUP_REMOVED lines=53> */
[----:B------:R-:W-:Y:S01]  /*2a10*/  FFMA.FTZ R88, R172, R3, -R88 ;  /* 0x00000003ac587223 */ /* 0x000fe20000010858 */
[----:B------:R-:W-:Y:S01]  /*2a20*/  FFMA.FTZ R91, R46, R125, R91 ;  /* 0x0000007d2e5b7223 */ /* 0x000fe2000001005b */
[----:B------:R-:W-:Y:S01]  /*2a30*/  FFMA.FTZ R89, R172, R2, R89 ;  /* 0x00000002ac597223 */ /* 0x000fe20000010059 */
[C---:B------:R-:W-:Y:S01]  /*2a40*/  FMUL.FTZ R90, R160.reuse, R92 ;  /* 0x0000005ca05a7220 */ /* 0x040fe20000410000 */
[C---:B------:R-:W-:Y:S01]  /*2a50*/  FMUL.FTZ R2, R169.reuse, R88 ;  /* 0x00000058a9027220 */ /* 0x040fe20000410000 */
[----:B------:R-:W-:Y:S01]  /*2a60*/  FMUL.FTZ R93, R160, R91 ;  /* 0x0000005ba05d7220 */ /* 0x000fe20000410000 */
[----:B------:R-:W-:Y:S01]  /*2a70*/  FMUL.FTZ R3, R169, R89 ;  /* 0x00000059a9037220 */ /* 0x000fe20000410000 */
[C---:B------:R-:W-:Y:S01]  /*2a80*/  FFMA.FTZ R90, R161.reuse, R91, -R90 ;  /* 0x0000005ba15a7223 */ /* 0x040fe2000001085a */
[C---:B------:R-:W-:Y:S01]  /*2a90*/  FFMA.FTZ R2, R170.reuse, R89, R2 ;  /* 0x00000059aa027223 */ /* 0x040fe20000010002 */
[----:B------:R-:W-:Y:S01]  /*2aa0*/  FFMA.FTZ R93, R161, R92, R93 ;  /* 0x0000005ca15d7223 */ /* 0x000fe2000001005d */
[----:B------:R-:W-:Y:S01]  /*2ab0*/  FFMA.FTZ R3, R170, R88, -R3 ;  /* 0x00000058aa037223 */ /* 0x000fe20000010803 */
[----:B------:R-:W-:Y:S01]  /*2ac0*/  FFMA.FTZ R90, R47, R126, R90 ;  /* 0x0000007e2f5a7223 */ /* 0x000fe2000001005a */
[C---:B------:R-:W-:Y:S01]  /*2ad0*/  FMUL.FTZ R88, R167.reuse, R2 ;  /* 0x00000002a7587220 */ /* 0x040fe20000410000 */
[----:B------:R-:W-:Y:S01]  /*2ae0*/  FADD.FTZ R93, RZ, R93 ;  /* 0x0000005dff5d7221 */ /* 0x000fe20000010000 */
[-C--:B------:R-:W-:Y:S01]  /*2af0*/  FMUL.FTZ R89, R167, R3.reuse ;  /* 0x00000003a7597220 */ /* 0x080fe20000410000 */
        /* <DEDUP_REMOVED lines=53> */
[C---:B------:R-:W-:Y:S01]  /*2e50*/  FMUL.FTZ R3, R152.reuse, R89 ;  /* 0x0000005998037220 */ /* 0x040fe20000410000 */
[----:B------:R-:W-:Y:S01]  /*2e60*/  FFMA.FTZ R91, R151, R90, -R91 ;  /* 0x0000005a975b7223 */ /* 0x000fe2000001085b */
[-C--:B------:R-:W-:Y:S01]  /*2e70*/  FMUL.FTZ R2, R152, R88.reuse ;  /* 0x0000005898027220 */ /* 0x080fe20000410000 */
[----:B------:R-:W-:Y:S01]  /*2e80*/  FADD.FTZ R92, RZ, R92 ;  /* 0x0000005cff5c7221 */ /* 0x000fe20000010000 */
[C---:B------:R-:W-:Y:S01]  /*2e90*/  FFMA.FTZ R3, R153.reuse, R88, R3 ;  /* 0x0000005899037223 */ /* 0x040fe20000010003 */
[----:B------:R-:W-:Y:S01]  /*2ea0*/  FFMA.FTZ R91, R36, R119, R91 ;  /* 0x00000077245b7223 */ /* 0x000fe2000001005b */
[----:B------:R-:W-:Y:S01]  /*2eb0*/  FFMA.FTZ R2, R153, R89, -R2 ;  /* 0x0000005999027223 */ /* 0x000fe20000010802 */
        /* <DEDUP_REMOVED lines=8> */
[----:B------:R-:W-:Y:S01]  /*2f40*/  FFMA.FTZ R93, R37, R120, R90 ;  /* 0x00000078255d7223 */ /* 0x000fe2000001005a */
[C---:B------:R-:W-:Y:S01]  /*2f50*/  FMUL.FTZ R91, R177.reuse, R89 ;  /* 0x00000059b15b7220 */ /* 0x040fe20000410000 */
[----:B------:R-:W-:Y:S01]  /*2f60*/  FADD.FTZ R95, RZ, R95 ;  /* 0x0000005fff5f7221 */ /* 0x000fe20000010000 */
[-C--:B------:R-:W-:Y:S01]  /*2f70*/  FMUL.FTZ R3, R177, R88.reuse ;  /* 0x00000058b1037220 */ /* 0x080fe20000410000 */
[----:B------:R-:W-:Y:S01]  /*2f80*/  FMUL.FTZ R99, R174, R93 ;  /* 0x0000005dae637220 */ /* 0x000fe20000410000 */
[----:B------:R-:W-:Y:S01]  /*2f90*/  FFMA.FTZ R91, R178, R88, R91 ;  /* 0x00000058b25b7223 */ /* 0x000fe2000001005b */
[----:B------:R-:W-:Y:S01]  /*2fa0*/  FMUL.FTZ R2, R174, R95 ;  /* 0x0000005fae027220 */ /* 0x000fe20000410000 */
[----:B------:R-:W-:Y:S01]  /*2fb0*/  FFMA.FTZ R3, R178, R89, -R3 ;  /* 0x00000059b2037223 */ /* 0x000fe20000010803 */
[----:B------:R-:W-:-:S02]  /*2fc0*/  FFMA.FTZ R99, R176, R95, R99 ;  /* 0x0000005fb0637223 */ /* 0x000fc40000010063 */
        /* <DEDUP_REMOVED lines=8> */
[C---:B------:R-:W-:Y:S01]  /*3050*/  FMUL.FTZ R94, R194.reuse, R93 ;  /* 0x0000005dc25e7220 */ /* 0x040fe20000410000 */
[CC--:B------:R-:W-:Y:S01]  /*3060*/  FMUL.FTZ R90, R194.reuse, R2.reuse ;  /* 0x00000002c25a7220 */ /* 0x0c0fe20000410000 */
[----:B------:R-:W-:Y:S01]  /*3070*/  FMUL.FTZ R3, R194, R89 ;  /* 0x00000059c2037220 */ /* 0x000fe20000410000 */
[C---:B------:R-:W-:Y:S01]  /*3080*/  FFMA.FTZ R92, R195.reuse, R93, -R88 ;  /* 0x0000005dc35c7223 */ /* 0x040fe20000010858 */
[C---:B------:R-:W-:Y:S01]  /*3090*/  FFMA.FTZ R91, R195.reuse, R99, R94 ;  /* 0x00000063c35b7223 */ /* 0x040fe2000001005e */
[C---:B------:R-:W-:Y:S01]  /*30a0*/  FFMA.FTZ R89, R195.reuse, R89, R90 ;  /* 0x00000059c3597223 */ /* 0x040fe2000001005a */
[----:B------:R-:W-:Y:S01]  /*30b0*/  FFMA.FTZ R88, R195, R2, -R3 ;  /* 0x00000002c3587223 */ /* 0x000fe20000010803 */
[----:B------:R-:W-:Y:S01]  /*30c0*/  FFMA.FTZ R90, R39, R118, R92 ;  /* 0x00000076275a7223 */ /* 0x000fe2000001005c */
[----:B------:R-:W-:Y:S01]  /*30d0*/  FADD.FTZ R91, RZ, R91 ;  /* 0x0000005bff5b7221 */ /* 0x000fe20000010000 */
[----:B------:R-:W-:-:S04]  /*30e0*/  P2R R2, PR, RZ, 0x4 ;  /* 0x00000004ff027803 */ /* 0x000fc80000000000 */
[----:B------:R2:W-:Y:S01]  /*30f0*/  STS.128 [R145+0x4250], R88 ;  /* 0x0042505891007388 */ /* 0x0005e20000000c00 */
[----:B------:R-:W-:Y:S06]  /*3100*/  BAR.SYNC.DEFER_BLOCKING 0x0 ;  /* 0x0000000000007b1d */ /* 0x000fec0000010000 */
[----:B------:R-:W-:Y:S05]  /*3110*/  @P2 BRA `(.L_x_9895) ;  /* 0x0000000800142947 */ /* 0x000fea0003800000 */
[----:B------:R-:W-:Y:S01]  /*3120*/  LEA R2, R148, R145, 0x4 ;  /* 0x0000009194027211 */ /* 0x000fe200078e20ff */
[----:B------:R-:W-:Y:S01]  /*3130*/  UMOV UR21, 0xffffffff ;  /* 0xffffffff00157882 */ /* 0x000fe20000000000 */
[C---:B------:R-:W-:Y:S02]  /*3140*/  ISETP.GE.AND P4, PT, R134.reuse, 0x10, PT ;  /* 0x000000108600780c */ /* 0x040fe40003f86270 */
[C---:B------:R-:W-:Y:S01]  /*3150*/  ISETP.GE.AND P2, PT, R134.reuse, 0x8, PT ;  /* 0x000000088600780c */ /* 0x040fe20003f46270 */
[----:B--2---:R-:W-:Y:S01]  /*3160*/  LDS.128 R88, [R2+0x4250] ;  /* 0x0042500002587984 */ /* 0x004fe20000000c00 */
[C---:B------:R-:W-:Y:S02]  /*3170*/  ISETP.GE.AND P3, PT, R134.reuse, 0x4, PT ;  /* 0x000000048600780c */ /* 0x040fe40003f66270 */
[----:B------:R-:W-:Y:S01]  /*3180*/  ISETP.GE.AND P5, PT, R134, 0x1, PT ;  /* 0x000000018600780c */ /* 0x000fe20003fa6270 */
        /* <DEDUP_REMOVED lines=61> */
[----:B------:R-:W-:Y:S01]  /*3560*/  FMUL.FTZ R200, R3, R200 ;  /* 0x000000c803c87220 */ /* 0x000fe20000410000 */
[-C--:B--2---:R-:W-:Y:S01]  /*3570*/  FMUL.FTZ R95, R93, R94.reuse ;  /* 0x0000005e5d5f7220 */ /* 0x084fe20000410000 */
[C---:B------:R-:W-:Y:S01]  /*3580*/  FMUL.FTZ R94, R3.reuse, R94 ;  /* 0x0000005e035e7220 */ /* 0x040fe20000410000 */
[-C--:B---3--:R-:W-:Y:S01]  /*3590*/  FFMA.FTZ R202, R3, R98.reuse, -R202 ;  /* 0x0000006203ca7223 */ /* 0x088fe200000108ca */
[----:B------:R-:W-:Y:S01]  /*35a0*/  FFMA.FTZ R99, R93, R98, R200 ;  /* 0x000000625d637223 */ /* 0x000fe200000100c8 */
        /* <DEDUP_REMOVED lines=8> */
.L_x_10018:
        /* <DEDUP_REMOVED lines=13> */
.L_x_10021:
[----:B------:R-:W-:-:S03]  /*3700*/  UMOV UR21, 0xffffffff ;  /* 0xffffffff00157882 */ /* 0x000fc60000000000 */
[----:B------:R-:W-:Y:S05]  /*3710*/  BRA.DIV UR21, `(.L_x_9898) ;  /* 0x0000007615007947 */ /* 0x000fea000b800000 */
.L_x_10024:
[----:B------:R-:W-:-:S03]  /*3720*/  UMOV UR21, 0xffffffff ;  /* 0xffffffff00157882 */ /* 0x000fc60000000000 */
[----:B------:R-:W-:Y:S05]  /*3730*/  BRA.DIV UR21, `(.L_x_9899) ;  /* 0x0000007615207947 */ /* 0x000fea000b800000 */
.L_x_10027:
[----:B------:R-:W-:-:S03]  /*3740*/  UMOV UR21, 0xffffffff ;  /* 0xffffffff00157882 */ /* 0x000fc60000000000 */
[----:B------:R-:W-:Y:S05]  /*3750*/  BRA.DIV UR21, `(.L_x_9900) ;  /* 0x0000007615407947 */ /* 0x000fea000b800000 */
.L_x_10030:
[----:B------:R-:W-:-:S03]  /*3760*/  UMOV UR21, 0xffffffff ;  /* 0xffffffff00157882 */ /* 0x000fc60000000000 */
[----:B------:R-:W-:Y:S05]  /*3770*/  BRA.DIV UR21, `(.L_x_9901) ;  /* 0x0000007615607947 */ /* 0x000fea000b800000 */
[----:B-----5:R0:W2:Y:S04]  /*3780*/  SHFL.IDX PT, R200, R85, RZ, 0x1f ;  /* 0x00001fff55c87589 */ /* 0x0200a800000e0000 */
[----:B------:R-:W3:Y:S04]  /*3790*/  SHFL.IDX PT, R84, R84, RZ, 0x1f ;  /* 0x00001fff54547589 */ /* 0x000ee800000e0000 */
[----:B------:R-:W4:Y:S04]  /*37a0*/  SHFL.IDX PT, R86, R86, RZ, 0x1f ;  /* 0x00001fff56567589 */ /* 0x000f2800000e0000 */
[----:B------:R-:W0:Y:S04]  /*37b0*/  SHFL.IDX PT, R87, R87, RZ, 0x1f ;  /* 0x00001fff57577589 */ /* 0x000e2800000e0000 */
[----:B------:R-:W0:Y:S04]  /*37c0*/  SHFL.UP PT, R3, R3, 0x1, RZ ;  /* 0x0420000003037989 */ /* 0x000e2800000e00ff */
[----:B------:R-:W0:Y:S04]  /*37d0*/  SHFL.UP PT, R93, R93, 0x1, RZ ;  /* 0x042000005d5d7989 */ /* 0x000e2800000e00ff */
[----:B------:R-:W0:Y:S04]  /*37e0*/  SHFL.UP PT, R197, R197, 0x1, RZ ;  /* 0x04200000c5c57989 */ /* 0x000e2800000e00ff */
[----:B--23--:R-:W0:Y:S02]  /*37f0*/  SHFL.UP PT, R198, R198, 0x1, RZ ;  /* 0x04200000c6c67989 */ /* 0x00ce2400000e00ff */
.L_x_10040:
        /* <DEDUP_REMOVED lines=23> */
.L_x_9895:
[----:B------:R-:W-:Y:S05]  /*3970*/  WARPSYNC.ALL ;  /* 0x0000000000007948 */ /* 0x000fea0003800000 */
[CC--:B01-3--:R-:W-:Y:S01]  /*3980*/  FMUL.FTZ R2, R194.reuse, R101.reuse ;  /* 0x00000065c2027220 */ /* 0x0cbfe20000410000 */
[----:B------:R-:W-:Y:S01]  /*3990*/  FMUL.FTZ R237, R83, UR47 ;  /* 0x0000002f53ed7c20 */ /* 0x000fe20008410000 */
[C---:B-----5:R-:W-:Y:S01]  /*39a0*/  FMUL.FTZ R85, R195.reuse, R101 ;  /* 0x00000065c3557220 */ /* 0x060fe20000410000 */
[----:B------:R-:W-:Y:S01]  /*39b0*/  FMUL.FTZ R84, R194, R196 ;  /* 0x000000c4c2547220 */ /* 0x000fe20000410000 */
[-C--:B------:R-:W-:Y:S01]  /*39c0*/  FFMA.FTZ R3, R195, R100.reuse, -R2 ;  /* 0x00000064c3037223 */ /* 0x080fe20000010802 */
[----:B------:R-:W-:Y:S01]  /*39d0*/  FFMA.FTZ R237, R82, UR46, -R237 ;  /* 0x0000002e52ed7c23 */ /* 0x000fe200080108ed */
[----:B------:R-:W-:Y:S01]  /*39e0*/  FFMA.FTZ R85, -R194, R100, -R85 ;  /* 0x00000064c2557223 */ /* 0x000fe20000010955 */
[----:B--2---:R-:W-:Y:S01]  /*39f0*/  FMUL.FTZ R89, R81, UR47 ;  /* 0x0000002f51597c20 */ /* 0x004fe20008410000 */
[----:B------:R-:W-:Y:S01]  /*3a00*/  FMUL.FTZ R87, R174, R3 ;  /* 0x00000003ae577220 */ /* 0x000fe20000410000 */
[----:B------:R-:W-:Y:S01]  /*3a10*/  FMUL.FTZ R2, R102, R237 ;  /* 0x000000ed66027220 */ /* 0x000fe20000410000 */
[----:B------:R-:W-:Y:S01]  /*3a20*/  BAR.SYNC.DEFER_BLOCKING 0x0 ;  /* 0x0000000000007b1d */ /* 0x000fe20000010000 */
[----:B------:R-:W-:Y:S01]  /*3a30*/  FFMA.FTZ R210, R80, UR46, -R89 ;  /* 0x0000002e50d27c23 */ /* 0x000fe20008010859 */
[-C--:B------:R-:W-:Y:S01]  /*3a40*/  FFMA.FTZ R88, R176, R85.reuse, -R87 ;  /* 0x00000055b0587223 */ /* 0x080fe20000010857 */
[-C--:B------:R-:W-:Y:S01]  /*3a50*/  FMUL.FTZ R87, R194, R2.reuse ;  /* 0x00000002c2577220 */ /* 0x080fe20000410000 */
[----:B------:R-:W-:Y:S01]  /*3a60*/  FMUL.FTZ R85, R174, R85 ;  /* 0x00000055ae557220 */ /* 0x000fe20000410000 */
[----:B------:R-:W-:Y:S01]  /*3a70*/  FFMA.FTZ R84, R195, R2, R84 ;  /* 0x00000002c3547223 */ /* 0x000fe20000010054 */
[----:B------:R-:W-:Y:S01]  /*3a80*/  FMUL.FTZ R235, R67, UR47 ;  /* 0x0000002f43eb7c20 */ /* 0x000fe20008410000 */
        /* <DEDUP_REMOVED lines=9> */
[----:B------:R-:W-:Y:S01]  /*3b20*/  FFMA.FTZ R88, R178, R88, -R89 ;  /* 0x00000058b2587223 */ /* 0x000fe20000010859 */
[----:B------:R-:W-:Y:S01]  /*3b30*/  FMUL.FTZ R89, R79, UR47 ;  /* 0x0000002f4f597c20 */ /* 0x000fe20008410000 */
[C---:B------:R-:W-:Y:S01]  /*3b40*/  FFMA.FTZ R84, R176.reuse, R85, -R87 ;  /* 0x00000055b0547223 */ /* 0x040fe20000010857 */
[----:B------:R-:W-:Y:S01]  /*3b50*/  FFMA.FTZ R3, R176, R3, R2 ;  /* 0x00000003b0037223 */ /* 0x000fe20000010002 */
[----:B------:R-:W-:Y:S01]  /*3b60*/  FMUL.FTZ R2, R150, R88 ;  /* 0x0000005896027220 */ /* 0x000fe20000410000 */
[----:B------:R-:W-:Y:S01]  /*3b70*/  FFMA.FTZ R89, R78, UR46, -R89 ;  /* 0x0000002e4e597c23 */ /* 0x000fe20008010859 */
[----:B------:R-:W-:Y:S01]  /*3b80*/  FADD.FTZ R84, R179, R84 ;  /* 0x00000054b3547221 */ /* 0x000fe20000010000 */
[-C--:B------:R-:W-:Y:S01]  /*3b90*/  FMUL.FTZ R87, R150, R86.reuse ;  /* 0x0000005696577220 */ /* 0x080fe20000410000 */
[----:B------:R-:W-:Y:S01]  /*3ba0*/  FFMA.FTZ R86, R151, R86, R2 ;  /* 0x0000005697567223 */ /* 0x000fe20000010002 */
[----:B------:R-:W-:Y:S01]  /*3bb0*/  FFMA.FTZ R3, R104, R89, R3 ;  /* 0x0000005968037223 */ /* 0x000fe20000010003 */
[----:B------:R-:W-:Y:S01]  /*3bc0*/  FMUL.FTZ R85, R177, R84 ;  /* 0x00000054b1557220 */ /* 0x000fe20000410000 */
[----:B------:R-:W-:Y:S01]  /*3bd0*/  FFMA.FTZ R88, R151, R88, -R87 ;  /* 0x0000005897587223 */ /* 0x000fe20000010857 */
[----:B------:R-:W-:Y:S01]  /*3be0*/  FMUL.FTZ R87, R77, UR47 ;  /* 0x0000002f4d577c20 */ /* 0x000fe20008410000 */
[----:B------:R-:W-:Y:S01]  /*3bf0*/  FMUL.FTZ R90, R152, R86 ;  /* 0x00000056985a7220 */ /* 0x000fe20000410000 */
[-C--:B------:R-:W-:Y:S01]  /*3c00*/  FFMA.FTZ R2, R178, R3.reuse, R85 ;  /* 0x00000003b2027223 */ /* 0x080fe20000010055 */
[----:B------:R-:W-:Y:S01]  /*3c10*/  FMUL.FTZ R3, R177, R3 ;  /* 0x00000003b1037220 */ /* 0x000fe20000410000 */
[-C--:B------:R-:W-:Y:S01]  /*3c20*/  FMUL.FTZ R85, R152, R88.reuse ;  /* 0x0000005898557220 */ /* 0x080fe20000410000 */
[C---:B------:R-:W-:Y:S01]  /*3c30*/  FFMA.FTZ R90, R153.reuse, R88, -R90 ;  /* 0x00000058995a7223 */ /* 0x040fe2000001085a */
[----:B------:R-:W-:Y:S01]  /*3c40*/  FFMA.FTZ R87, R76, UR46, -R87 ;  /* 0x0000002e4c577c23 */ /* 0x000fe20008010857 */
[----:B------:R-:W-:Y:S01]  /*3c50*/  FFMA.FTZ R3, R178, R84, -R3 ;  /* 0x00000054b2037223 */ /* 0x000fe20000010803 */
[----:B------:R-:W-:Y:S01]  /*3c60*/  FFMA.FTZ R85, R153, R86, R85 ;  /* 0x0000005699557223 */ /* 0x000fe20000010055 */
[----:B------:R-:W-:Y:S01]  /*3c70*/  FMUL.FTZ R84, R154, R90 ;  /* 0x0000005a9a547220 */ /* 0x000fe20000410000 */
[----:B------:R-:W-:Y:S01]  /*3c80*/  FFMA.FTZ R2, R105, R87, R2 ;  /* 0x0000005769027223 */ /* 0x000fe20000010002 */
[----:B------:R-:W-:Y:S01]  /*3c90*/  FADD.FTZ R3, R180, R3 ;  /* 0x00000003b4037221 */ /* 0x000fe20000010000 */
[-C--:B------:R-:W-:Y:S01]  /*3ca0*/  FMUL.FTZ R87, R154, R85.reuse ;  /* 0x000000559a577220 */ /* 0x080fe20000410000 */
[C---:B------:R-:W-:Y:S01]  /*3cb0*/  FFMA.FTZ R86, R155.reuse, R85, R84 ;  /* 0x000000559b567223 */ /* 0x040fe20000010054 */
[C---:B------:R-:W-:Y:S01]  /*3cc0*/  FMUL.FTZ R84, R150.reuse, R2 ;  /* 0x0000000296547220 */ /* 0x040fe20000410000 */
[-C--:B------:R-:W-:Y:S01]  /*3cd0*/  FMUL.FTZ R85, R150, R3.reuse ;  /* 0x0000000396557220 */ /* 0x080fe20000410000 */
[----:B------:R-:W-:Y:S01]  /*3ce0*/  FFMA.FTZ R90, R155, R90, -R87 ;  /* 0x0000005a9b5a7223 */ /* 0x000fe20000010857 */
[----:B------:R-:W-:Y:S01]  /*3cf0*/  FMUL.FTZ R87, R75, UR47 ;  /* 0x0000002f4b577c20 */ /* 0x000fe20008410000 */
[C---:B------:R-:W-:Y:S01]  /*3d00*/  FFMA.FTZ R84, R151.reuse, R3, -R84 ;  /* 0x0000000397547223 */ /* 0x040fe20000010854 */
[----:B------:R-:W-:Y:S01]  /*3d10*/  FFMA.FTZ R85, R151, R2, R85 ;  /* 0x0000000297557223 */ /* 0x000fe20000010055 */
[----:B------:R-:W-:Y:S01]  /*3d20*/  FMUL.FTZ R88, R156, R90 ;  /* 0x0000005a9c587220 */ /* 0x000fe20000410000 */
[----:B------:R-:W0:Y:S01]  /*3d30*/  LDS.64 R2, [R145+0x4258] ;  /* 0x0042580091027984 */ /* 0x000e220000000a00 */
[----:B------:R-:W-:Y:S01]  /*3d40*/  FFMA.FTZ R87, R74, UR46, -R87 ;  /* 0x0000002e4a577c23 */ /* 0x000fe20008010857 */
[-C--:B------:R-:W-:Y:S01]  /*3d50*/  FMUL.FTZ R91, R156, R86.reuse ;  /* 0x000000569c5b7220 */ /* 0x080fe20000410000 */
[----:B------:R-:W-:Y:S01]  /*3d60*/  FFMA.FTZ R89, R157, R86, R88 ;  /* 0x000000569d597223 */ /* 0x000fe20000010058 */
[----:B------:R-:W-:Y:S01]  /*3d70*/  FADD.FTZ R84, R181, R84 ;  /* 0x00000054b5547221 */ /* 0x000fe20000010000 */
[----:B------:R-:W-:Y:S01]  /*3d80*/  FFMA.FTZ R85, R106, R87, R85 ;  /* 0x000000576a557223 */ /* 0x000fe20000010055 */
[----:B------:R-:W-:Y:S01]  /*3d90*/  FFMA.FTZ R91, R157, R90, -R91 ;  /* 0x0000005a9d5b7223 */ /* 0x000fe2000001085b */
[----:B------:R-:W-:Y:S01]  /*3da0*/  FMUL.FTZ R92, R158, R89 ;  /* 0x000000599e5c7220 */ /* 0x000fe20000410000 */
[CC--:B------:R-:W-:Y:S01]  /*3db0*/  FMUL.FTZ R86, R152.reuse, R84.reuse ;  /* 0x0000005498567220 */ /* 0x0c0fe20000410000 */
[----:B------:R-:W-:Y:S01]  /*3dc0*/  FMUL.FTZ R87, R73, UR47 ;  /* 0x0000002f49577c20 */ /* 0x000fe20008410000 */
[----:B------:R-:W-:Y:S01]  /*3dd0*/  FMUL.FTZ R88, R152, R85 ;  /* 0x0000005598587220 */ /* 0x000fe20000410000 */
[-C--:B------:R-:W-:Y:S01]  /*3de0*/  FMUL.FTZ R90, R158, R91.reuse ;  /* 0x0000005b9e5a7220 */ /* 0x080fe20000410000 */
[----:B------:R-:W-:Y:S01]  /*3df0*/  FFMA.FTZ R92, R159, R91, -R92 ;  /* 0x0000005b9f5c7223 */ /* 0x000fe2000001085c */
[C---:B------:R-:W-:Y:S01]  /*3e00*/  FFMA.FTZ R86, R153.reuse, R85, R86 ;  /* 0x0000005599567223 */ /* 0x040fe20000010056 */
[----:B------:R-:W-:Y:S01]  /*3e10*/  FFMA.FTZ R87, R72, UR46, -R87 ;  /* 0x0000002e48577c23 */ /* 0x000fe20008010857 */
[----:B------:R-:W-:Y:S01]  /*3e20*/  FFMA.FTZ R85, R153, R84, -R88 ;  /* 0x0000005499557223 */ /* 0x000fe20000010858 */
[----:B------:R-:W-:Y:S01]  /*3e30*/  FFMA.FTZ R90, R159, R89, R90 ;  /* 0x000000599f5a7223 */ /* 0x000fe2000001005a */
[----:B------:R-:W-:Y:S01]  /*3e40*/  FMUL.FTZ R84, R160, R92 ;  /* 0x0000005ca0547220 */ /* 0x000fe20000410000 */
[----:B------:R-:W-:Y:S01]  /*3e50*/  FFMA.FTZ R86, R107, R87, R86 ;  /* 0x000000576b567223 */ /* 0x000fe20000010056 */
[----:B------:R-:W-:Y:S01]  /*3e60*/  FADD.FTZ R85, R182, R85 ;  /* 0x00000055b6557221 */ /* 0x000fe20000010000 */
[----:B------:R-:W-:Y:S01]  /*3e70*/  FMUL.FTZ R89, R71, UR47 ;  /* 0x0000002f47597c20 */ /* 0x000fe20008410000 */
[CC--:B------:R-:W-:Y:S01]  /*3e80*/  FFMA.FTZ R88, R161.reuse, R90.reuse, R84 ;  /* 0x0000005aa1587223 */ /* 0x0c0fe20000010054 */
[----:B------:R-:W-:Y:S01]  /*3e90*/  FMUL.FTZ R90, R160, R90 ;  /* 0x0000005aa05a7220 */ /* 0x000fe20000410000 */
[C---:B------:R-:W-:Y:S01]  /*3ea0*/  FMUL.FTZ R84, R154.reuse, R86 ;  /* 0x000000569a547220 */ /* 0x040fe20000410000 */
[-C--:B------:R-:W-:Y:S01]  /*3eb0*/  FMUL.FTZ R87, R154, R85.reuse ;  /* 0x000000559a577220 */ /* 0x080fe20000410000 */
[----:B------:R-:W-:Y:S01]  /*3ec0*/  FFMA.FTZ R89, R70, UR46, -R89 ;  /* 0x0000002e46597c23 */ /* 0x000fe20008010859 */
[----:B------:R-:W-:Y:S01]  /*3ed0*/  FFMA.FTZ R90, R161, R92, -R90 ;  /* 0x0000005ca15a7223 */ /* 0x000fe2000001085a */
[C---:B------:R-:W-:Y:S01]  /*3ee0*/  FFMA.FTZ R84, R155.reuse, R85, -R84 ;  /* 0x000000559b547223 */ /* 0x040fe20000010854 */
[----:B------:R-:W-:Y:S01]  /*3ef0*/  FFMA.FTZ R87, R155, R86, R87 ;  /* 0x000000569b577223 */ /* 0x000fe20000010057 */
[----:B------:R-:W-:Y:S01]  /*3f00*/  FFMA.FTZ R235, R66, UR46, -R235 ;  /* 0x0000002e42eb7c23 */ /* 0x000fe200080108eb */
[----:B------:R-:W-:Y:S01]  /*3f10*/  FMUL.FTZ R86, R162, R90 ;  /* 0x0000005aa2567220 */ /* 0x000fe20000410000 */
[----:B------:R-:W-:Y:S01]  /*3f20*/  FADD.FTZ R84, R183, R84 ;  /* 0x00000054b7547221 */ /* 0x000fe20000010000 */
[----:B------:R-:W-:Y:S01]  /*3f30*/  FFMA.FTZ R87, R108, R89, R87 ;  /* 0x000000596c577223 */ /* 0x000fe20000010057 */
[----:B------:R-:W-:Y:S01]  /*3f40*/  FMUL.FTZ R89, R69, UR47 ;  /* 0x0000002f45597c20 */ /* 0x000fe20008410000 */
[CC--:B------:R-:W-:Y:S01]  /*3f50*/  FFMA.FTZ R91, R163.reuse, R88.reuse, R86 ;  /* 0x00000058a35b7223 */ /* 0x0c0fe20000010056 */
[----:B------:R-:W-:Y:S01]  /*3f60*/  FMUL.FTZ R88, R162, R88 ;  /* 0x00000058a2587220 */ /* 0x000fe20000410000 */
[C---:B------:R-:W-:Y:S01]  /*3f70*/  FMUL.FTZ R86, R156.reuse, R84 ;  /* 0x000000549c567220 */ /* 0x040fe20000410000 */
[-C--:B------:R-:W-:Y:S01]  /*3f80*/  FMUL.FTZ R85, R156, R87.reuse ;  /* 0x000000579c557220 */ /* 0x080fe20000410000 */
[----:B------:R-:W-:Y:S01]  /*3f90*/  FFMA.FTZ R89, R68, UR46, -R89 ;  /* 0x0000002e44597c23 */ /* 0x000fe20008010859 */
[----:B------:R-:W-:Y:S01]  /*3fa0*/  FFMA.FTZ R88, R163, R90, -R88 ;  /* 0x0000005aa3587223 */ /* 0x000fe20000010858 */
[C---:B------:R-:W-:Y:S01]  /*3fb0*/  FFMA.FTZ R86, R157.reuse, R87, R86 ;  /* 0x000000579d567223 */ /* 0x040fe20000010056 */
[----:B------:R-:W-:Y:S01]  /*3fc0*/  FFMA.FTZ R87, R157, R84, -R85 ;  /* 0x000000549d577223 */ /* 0x000fe20000010855 */
[----:B0-----:R-:W-:Y:S01]  /*3fd0*/  FMUL.FTZ R84, R97, R2 ;  /* 0x0000000261547220 */ /* 0x001fe20000410000 */
[----:B------:R-:W-:Y:S01]  /*3fe0*/  FMUL.FTZ R93, R165, R88 ;  /* 0x00000058a55d7220 */ /* 0x000fe20000410000 */
[----:B------:R-:W-:Y:S01]  /*3ff0*/  FMUL.FTZ R85, R97, R3 ;  /* 0x0000000361557220 */ /* 0x000fe20000410000 */
[----:B------:R-:W-:Y:S01]  /*4000*/  FFMA.FTZ R86, R109, R89, R86 ;  /* 0x000000596d567223 */ /* 0x000fe20000010056 */
[----:B------:R-:W-:Y:S01]  /*4010*/  FFMA.FTZ R84, R96, R3, R84 ;  /* 0x0000000360547223 */ /* 0x000fe20000010054 */
[-C--:B------:R-:W-:Y:S01]  /*4020*/  FFMA.FTZ R93, R166, R91.reuse, R93 ;  /* 0x0000005ba65d7223 */ /* 0x080fe2000001005d */
[----:B------:R-:W-:Y:S01]  /*4030*/  FFMA.FTZ R85, R96, R2, -R85 ;  /* 0x0000000260557223 */ /* 0x000fe20000010855 */
[----:B------:R-:W-:Y:S01]  /*4040*/  FMUL.FTZ R91, R165, R91 ;  /* 0x0000005ba55b7220 */ /* 0x000fe20000410000 */
[----:B------:R-:W-:Y:S01]  /*4050*/  FADD.FTZ R87, R184, R87 ;  /* 0x00000057b8577221 */ /* 0x000fe20000010000 */
[----:B------:R-:W-:Y:S01]  /*4060*/  FMUL.FTZ R2, R158, R86 ;  /* 0x000000569e027220 */ /* 0x000fe20000410000 */
[----:B------:R-:W-:Y:S01]  /*4070*/  FADD.FTZ R198, RZ, R84 ;  /* 0x00000054ffc67221 */ /* 0x000fe20000010000 */
[----:B------:R-:W-:Y:S01]  /*4080*/  FFMA.FTZ R91, R166, R88, -R91 ;  /* 0x00000058a65b7223 */ /* 0x000fe2000001085b */
[----:B------:R-:W-:Y:S01]  /*4090*/  FFMA.FTZ R232, R48, R131, R85 ;  /* 0x0000008330e87223 */ /* 0x000fe20000010055 */
[-C--:B------:R-:W-:Y:S01]  /*40a0*/  FFMA.FTZ R88, R159, R87.reuse, -R2 ;  /* 0x000000579f587223 */ /* 0x080fe20000010802 */
[C---:B------:R-:W-:Y:S01]  /*40b0*/  FMUL.FTZ R2, R173.reuse, R198 ;  /* 0x000000c6ad027220 */ /* 0x040fe20000410000 */
[----:B------:R-:W-:Y:S01]  /*40c0*/  FMUL.FTZ R84, R158, R87 ;  /* 0x000000579e547220 */ /* 0x000fe20000410000 */
[-C--:B------:R-:W-:Y:S01]  /*40d0*/  FMUL.FTZ R3, R173, R232.reuse ;  /* 0x000000e8ad037220 */ /* 0x080fe20000410000 */
[----:B------:R-:W-:Y:S01]  /*40e0*/  FADD.FTZ R88, R185, R88 ;  /* 0x00000058b9587221 */ /* 0x000fe20000010000 */
[----:B------:R-:W-:Y:S01]  /*40f0*/  FFMA.FTZ R2, R175, R232, -R2 ;  /* 0x000000e8af027223 */ /* 0x000fe20000010802 */
[----:B------:R-:W-:Y:S01]  /*4100*/  FFMA.FTZ R85, R159, R86, R84 ;  /* 0x000000569f557223 */ /* 0x000fe20000010054 */
[----:B------:R-:W-:Y:S01]  /*4110*/  FFMA.FTZ R3, R175, R198, R3 ;  /* 0x000000c6af037223 */ /* 0x000fe20000010003 */
[----:B------:R-:W-:Y:S01]  /*4120*/  FMUL.FTZ R84, R160, R88 ;  /* 0x00000058a0547220 */ /* 0x000fe20000410000 */
[----:B------:R-:W-:Y:S01]  /*4130*/  FFMA.FTZ R230, R49, R132, R2 ;  /* 0x0000008431e67223 */ /* 0x000fe20000010002 */
[----:B------:R-:W-:Y:S01]  /*4140*/  FFMA.FTZ R2, R110, R235, R85 ;  /* 0x000000eb6e027223 */ /* 0x000fe20000010055 */
[----:B------:R-:W-:Y:S01]  /*4150*/  FADD.FTZ R197, RZ, R3 ;  /* 0x00000003ffc57221 */ /* 0x000fe20000010000 */
[----:B------:R-:W-:Y:S01]  /*4160*/  FMUL.FTZ R89, R65, UR47 ;  /* 0x0000002f41597c20 */ /* 0x000fe20008410000 */
[C---:B------:R-:W-:Y:S01]  /*4170*/  FMUL.FTZ R85, R171.reuse, R230 ;  /* 0x000000e6ab557220 */ /* 0x040fe20000410000 */
[-C--:B------:R-:W-:Y:S01]  /*4180*/  FMUL.FTZ R87, R160, R2.reuse ;  /* 0x00000002a0577220 */ /* 0x080fe20000410000 */
[-C--:B------:R-:W-:Y:S01]  /*4190*/  FMUL.FTZ R3, R171, R197.reuse ;  /* 0x000000c5ab037220 */ /* 0x080fe20000410000 */
[C---:B------:R-:W-:Y:S01]  /*41a0*/  FFMA.FTZ R84, R161.reuse, R2, R84 ;  /* 0x00000002a1547223 */ /* 0x040fe20000010054 */
[----:B------:R-:W-:Y:S01]  /*41b0*/  FFMA.FTZ R85, R172, R197, R85 ;  /* 0x000000c5ac557223 */ /* 0x000fe20000010055 */
[----:B------:R-:W-:Y:S01]  /*41c0*/  FFMA.FTZ R228, R64, UR46, -R89 ;  /* 0x0000002e40e47c23 */ /* 0x000fe20008010859 */
[----:B------:R-:W-:Y:S01]  /*41d0*/  FFMA.FTZ R3, R172, R230, -R3 ;  /* 0x000000e6ac037223 */ /* 0x000fe20000010803 */
[----:B------:R-:W-:Y:S01]  /*41e0*/  FFMA.FTZ R87, R161, R88, -R87 ;  /* 0x00000058a1577223 */ /* 0x000fe20000010857 */
[----:B------:R-:W-:Y:S01]  /*41f0*/  FADD.FTZ R199, RZ, R85 ;  /* 0x00000055ffc77221 */ /* 0x000fe20000010000 */
[----:B------:R-:W-:Y:S01]  /*4200*/  FFMA.FTZ R84, R111, R228, R84 ;  /* 0x000000e46f547223 */ /* 0x000fe20000010054 */
[----:B------:R-:W-:Y:S01]  /*4210*/  FFMA.FTZ R233, R50, R129, R3 ;  /* 0x0000008132e97223 */ /* 0x000fe20000010003 */
[----:B------:R-:W-:Y:S01]  /*4220*/  FADD.FTZ R87, R186, R87 ;  /* 0x00000057ba577221 */ /* 0x000fe20000010000 */
[C---:B------:R-:W-:Y:S01]  /*4230*/  FMUL.FTZ R3, R169.reuse, R199 ;  /* 0x000000c7a9037220 */ /* 0x040fe20000410000 */
[----:B------:R-:W-:Y:S01]  /*4240*/  FMUL.FTZ R2, R162, R84 ;  /* 0x00000054a2027220 */ /* 0x000fe20000410000 */
[-C--:B------:R-:W-:Y:S01]  /*4250*/  FMUL.FTZ R85, R169, R233.reuse ;  /* 0x000000e9a9557220 */ /* 0x080fe20000410000 */
[----:B------:R-:W-:Y:S01]  /*4260*/  FMUL.FTZ R231, R63, UR47 ;  /* 0x0000002f3fe77c20 */ /* 0x000fe20008410000 */
[C---:B------:R-:W-:Y:S01]  /*4270*/  FFMA.FTZ R226, R170.reuse, R233, -R3 ;  /* 0x000000e9aae27223 */ /* 0x040fe20000010803 */
[----:B------:R-:W-:Y:S01]  /*4280*/  FFMA.FTZ R86, R163, R87, -R2 ;  /* 0x00000057a3567223 */ /* 0x000fe20000010802 */
[----:B------:R-:W-:Y:S01]  /*4290*/  FFMA.FTZ R85, R170, R199, R85 ;  /* 0x000000c7aa557223 */ /* 0x000fe20000010055 */
[----:B------:R-:W-:Y:S01]  /*42a0*/  FMUL.FTZ R2, R162, R87 ;  /* 0x00000057a2027220 */ /* 0x000fe20000410000 */
[----:B------:R-:W-:Y:S01]  /*42b0*/  FFMA.FTZ R226, R51, R130, R226 ;  /* 0x0000008233e27223 */ /* 0x000fe200000100e2 */
[----:B------:R-:W-:Y:S01]  /*42c0*/  FFMA.FTZ R231, R62, UR46, -R231 ;  /* 0x0000002e3ee77c23 */ /* 0x000fe200080108e7 */
[----:B------:R-:W-:Y:S01]  /*42d0*/  FADD.FTZ R200, RZ, R85 ;  /* 0x00000055ffc87221 */ /* 0x000fe20000010000 */
[----:B------:R-:W-:Y:S01]  /*42e0*/  FFMA.FTZ R87, R163, R84, R2 ;  /* 0x00000054a3577223 */ /* 0x000fe20000010002 */
[----:B------:R-:W-:Y:S01]  /*42f0*/  FMUL.FTZ R85, R167, R226 ;  /* 0x000000e2a7557220 */ /* 0x000fe20000410000 */
[----:B------:R-:W-:Y:S01]  /*4300*/  FADD.FTZ R86, R187, R86 ;  /* 0x00000056bb567221 */ /* 0x000fe20000010000 */
[CC--:B------:R-:W-:Y:S01]  /*4310*/  FMUL.FTZ R3, R167.reuse, R200.reuse ;  /* 0x000000c8a7037220 */ /* 0x0c0fe20000410000 */
[C---:B------:R-:W-:Y:S01]  /*4320*/  FMUL.FTZ R95, R167.reuse, R91 ;  /* 0x0000005ba75f7220 */ /* 0x040fe20000410000 */
[----:B------:R-:W-:Y:S01]  /*4330*/  FFMA.FTZ R85, R168, R200, R85 ;  /* 0x000000c8a8557223 */ /* 0x000fe20000010055 */
[----:B------:R-:W-:Y:S01]  /*4340*/  FFMA.FTZ R87, R112, R231, R87 ;  /* 0x000000e770577223 */ /* 0x000fe20000010057 */
[C---:B------:R-:W-:Y:S01]  /*4350*/  FFMA.FTZ R3, R168.reuse, R226, -R3 ;  /* 0x000000e2a8037223 */ /* 0x040fe20000010803 */
[-C--:B------:R-:W-:Y:S01]  /*4360*/  FFMA.FTZ R95, R168, R93.reuse, R95 ;  /* 0x0000005da85f7223 */ /* 0x080fe2000001005f */
[----:B------:R-:W-:Y:S01]  /*4370*/  FADD.FTZ R201, RZ, R85 ;  /* 0x00000055ffc97221 */ /* 0x000fe20000010000 */
[----:B------:R-:W-:Y:S01]  /*4380*/  FMUL.FTZ R93, R167, R93 ;  /* 0x0000005da75d7220 */ /* 0x000fe20000410000 */
[----:B------:R-:W-:Y:S01]  /*4390*/  FFMA.FTZ R229, R44, R127, R3 ;  /* 0x0000007f2ce57223 */ /* 0x000fe20000010003 */
[C---:B------:R-:W-:Y:S01]  /*43a0*/  FMUL.FTZ R3, R165.reuse, R86 ;  /* 0x00000056a5037220 */ /* 0x040fe20000410000 */
[C---:B------:R-:W-:Y:S01]  /*43b0*/  FMUL.FTZ R2, R165.reuse, R201 ;  /* 0x000000c9a5027220 */ /* 0x040fe20000410000 */
[----:B------:R-:W-:Y:S01]  /*43c0*/  FFMA.FTZ R93, R168, R91, -R93 ;  /* 0x0000005ba85d7223 */ /* 0x000fe2000001085d */
[----:B------:R-:W-:Y:S01]  /*43d0*/  FMUL.FTZ R84, R165, R229 ;  /* 0x000000e5a5547220 */ /* 0x000fe20000410000 */
[C---:B------:R-:W-:Y:S01]  /*43e0*/  FFMA.FTZ R88, R166.reuse, R87, R3 ;  /* 0x00000057a6587223 */ /* 0x040fe20000010003 */
[C---:B------:R-:W-:Y:S01]  /*43f0*/  FFMA.FTZ R2, R166.reuse, R229, -R2 ;  /* 0x000000e5a6027223 */ /* 0x040fe20000010802 */
[----:B------:R-:W-:Y:S01]  /*4400*/  FMUL.FTZ R3, R61, UR47 ;  /* 0x0000002f3d037c20 */ /* 0x000fe20008410000 */
[----:B------:R-:W-:Y:S01]  /*4410*/  FFMA.FTZ R84, R166, R201, R84 ;  /* 0x000000c9a6547223 */ /* 0x000fe20000010054 */
[----:B------:R-:W-:Y:S01]  /*4420*/  FMUL.FTZ R85, R165, R87 ;  /* 0x00000057a5557220 */ /* 0x000fe20000410000 */
[----:B------:R-:W-:Y:S01]  /*4430*/  FFMA.FTZ R222, R45, R128, R2 ;  /* 0x000000802dde7223 */ /* 0x000fe20000010002 */
[----:B------:R-:W-:Y:S01]  /*4440*/  FFMA.FTZ R224, R60, UR46, -R3 ;  /* 0x0000002e3ce07c23 */ /* 0x000fe20008010803 */
[----:B------:R-:W-:Y:S01]  /*4450*/  FADD.FTZ R202, RZ, R84 ;  /* 0x00000054ffca7221 */ /* 0x000fe20000010000 */
[----:B------:R-:W-:Y:S01]  /*4460*/  FMUL.FTZ R87, R169, R93 ;  /* 0x0000005da9577220 */ /* 0x000fe20000410000 */
[----:B------:R-:W-:Y:S01]  /*4470*/  FMUL.FTZ R3, R162, R222 ;  /* 0x000000dea2037220 */ /* 0x000fe20000410000 */
[----:B------:R-:W-:Y:S01]  /*4480*/  FFMA.FTZ R85, R166, R86, -R85 ;  /* 0x00000056a6557223 */ /* 0x000fe20000010855 */
[----:B------:R-:W-:Y:S01]  /*4490*/  FMUL.FTZ R2, R162, R202 ;  /* 0x000000caa2027220 */ /* 0x000fe20000410000 */
[----:B------:R-:W-:Y:S01]  /*44a0*/  FFMA.FTZ R88, R113, R224, R88 ;  /* 0x000000e071587223 */ /* 0x000fe20000010058 */
[C---:B------:R-:W-:Y:S01]  /*44b0*/  FFMA.FTZ R3, R163.reuse, R202, R3 ;  /* 0x000000caa3037223 */ /* 0x040fe20000010003 */
[----:B------:R-:W-:Y:S01]  /*44c0*/  FFMA.FTZ R89, R170, R95, R87 ;  /* 0x0000005faa597223 */ /* 0x000fe20000010057 */
[----:B------:R-:W-:Y:S01]  /*44d0*/  FFMA.FTZ R227, R163, R222, -R2 ;  /* 0x000000dea3e37223 */ /* 0x000fe20000010802 */
[----:B------:R-:W-:Y:S01]  /*44e0*/  FADD.FTZ R85, R188, R85 ;  /* 0x00000055bc557221 */ /* 0x000fe20000010000 */
[-C--:B------:R-:W-:Y:S01]  /*44f0*/  FMUL.FTZ R87, R167, R88.reuse ;  /* 0x00000058a7577220 */ /* 0x080fe20000410000 */
[----:B------:R-:W-:Y:S01]  /*4500*/  FADD.FTZ R203, RZ, R3 ;  /* 0x00000003ffcb7221 */ /* 0x000fe20000010000 */
[----:B------:R-:W-:Y:S01]  /*4510*/  FFMA.FTZ R227, R46, R125, R227 ;  /* 0x0000007d2ee37223 */ /* 0x000fe200000100e3 */
[----:B------:R-:W-:Y:S01]  /*4520*/  FMUL.FTZ R225, R59, UR47 ;  /* 0x0000002f3be17c20 */ /* 0x000fe20008410000 */
[----:B------:R-:W-:Y:S01]  /*4530*/  FFMA.FTZ R86, R168, R85, -R87 ;  /* 0x00000055a8567223 */ /* 0x000fe20000010857 */
[C---:B------:R-:W-:Y:S01]  /*4540*/  FMUL.FTZ R2, R160.reuse, R203 ;  /* 0x000000cba0027220 */ /* 0x040fe20000410000 */
[----:B------:R-:W-:Y:S01]  /*4550*/  FMUL.FTZ R85, R167, R85 ;  /* 0x00000055a7557220 */ /* 0x000fe20000410000 */
[-C--:B------:R-:W-:Y:S01]  /*4560*/  FMUL.FTZ R84, R160, R227.reuse ;  /* 0x000000e3a0547220 */ /* 0x080fe20000410000 */
[----:B------:R-:W-:Y:S01]  /*4570*/  FFMA.FTZ R225, R58, UR46, -R225 ;  /* 0x0000002e3ae17c23 */ /* 0x000fe200080108e1 */
[----:B------:R-:W-:Y:S01]  /*4580*/  FFMA.FTZ R2, R161, R227, -R2 ;  /* 0x000000e3a1027223 */ /* 0x000fe20000010802 */
[----:B------:R-:W-:Y:S01]  /*4590*/  FFMA.FTZ R85, R168, R88, R85 ;  /* 0x00000058a8557223 */ /* 0x000fe20000010055 */
[----:B------:R-:W-:Y:S01]  /*45a0*/  FADD.FTZ R86, R189, R86 ;  /* 0x00000056bd567221 */ /* 0x000fe20000010000 */
[----:B------:R-:W-:Y:S01]  /*45b0*/  FFMA.FTZ R84, R161, R203, R84 ;  /* 0x000000cba1547223 */ /* 0x000fe20000010054 */
[----:B------:R-:W-:Y:S01]  /*45c0*/  FFMA.FTZ R220, R47, R126, R2 ;  /* 0x0000007e2fdc7223 */ /* 0x000fe20000010002 */
[----:B------:R-:W-:Y:S01]  /*45d0*/  FFMA.FTZ R85, R114, R225, R85 ;  /* 0x000000e172557223 */ /* 0x000fe20000010055 */
[C---:B------:R-:W-:Y:S01]  /*45e0*/  FMUL.FTZ R3, R169.reuse, R86 ;  /* 0x00000056a9037220 */ /* 0x040fe20000410000 */
[----:B------:R-:W-:Y:S01]  /*45f0*/  FADD.FTZ R204, RZ, R84 ;  /* 0x00000054ffcc7221 */ /* 0x000fe20000010000 */
[----:B------:R-:W-:Y:S01]  /*4600*/  FMUL.FTZ R2, R158, R220 ;  /* 0x000000dc9e027220 */ /* 0x000fe20000410000 */
[-C--:B------:R-:W-:Y:S01]  /*4610*/  FMUL.FTZ R87, R169, R85.reuse ;  /* 0x00000055a9577220 */ /* 0x080fe20000410000 */
[----:B------:R-:W-:Y:S01]  /*4620*/  FFMA.FTZ R84, R170, R85, R3 ;  /* 0x00000055aa547223 */ /* 0x000fe20000010003 */
[-C--:B------:R-:W-:Y:S01]  /*4630*/  FMUL.FTZ R3, R158, R204.reuse ;  /* 0x000000cc9e037220 */ /* 0x080fe20000410000 */
[----:B------:R-:W-:Y:S01]  /*4640*/  FMUL.FTZ R85, R57, UR47 ;  /* 0x0000002f39557c20 */ /* 0x000fe20008410000 */
[C---:B------:R-:W-:Y:S01]  /*4650*/  FFMA.FTZ R205, R159.reuse, R204, R2 ;  /* 0x000000cc9fcd7223 */ /* 0x040fe20000010002 */
[----:B------:R-:W-:Y:S01]  /*4660*/  FFMA.FTZ R87, R170, R86, -R87 ;  /* 0x00000056aa577223 */ /* 0x000fe20000010857 */
[----:B------:R-:W-:Y:S01]  /*4670*/  FFMA.FTZ R3, R159, R220, -R3 ;  /* 0x000000dc9f037223 */ /* 0x000fe20000010803 */
[----:B------:R-:W-:Y:S01]  /*4680*/  FFMA.FTZ R218, R56, UR46, -R85 ;  /* 0x0000002e38da7c23 */ /* 0x000fe20008010855 */
[----:B------:R-:W-:Y:S01]  /*4690*/  FADD.FTZ R205, RZ, R205 ;  /* 0x000000cdffcd7221 */ /* 0x000fe20000010000 */
[----:B------:R-:W-:Y:S01]  /*46a0*/  FADD.FTZ R87, R190, R87 ;  /* 0x00000057be577221 */ /* 0x000fe20000010000 */
[----:B------:R-:W-:Y:S01]  /*46b0*/  FFMA.FTZ R223, R40, R123, R3 ;  /* 0x0000007b28df7223 */ /* 0x000fe20000010003 */
[----:B------:R-:W-:Y:S01]  /*46c0*/  FFMA.FTZ R3, R115, R218, R84 ;  /* 0x000000da73037223 */ /* 0x000fe20000010054 */
[C---:B------:R-:W-:Y:S01]  /*46d0*/  FMUL.FTZ R84, R156.reuse, R205 ;  /* 0x000000cd9c547220 */ /* 0x040fe20000410000 */
[----:B------:R-:W-:Y:S01]  /*46e0*/  FMUL.FTZ R95, R169, R95 ;  /* 0x0000005fa95f7220 */ /* 0x000fe20000410000 */
[----:B------:R-:W-:Y:S01]  /*46f0*/  FMUL.FTZ R86, R156, R223 ;  /* 0x000000df9c567220 */ /* 0x000fe20000410000 */
[----:B------:R-:W-:Y:S01]  /*4700*/  FMUL.FTZ R88, R171, R3 ;  /* 0x00000003ab587220 */ /* 0x000fe20000410000 */
[----:B------:R-:W-:Y:S01]  /*4710*/  FFMA.FTZ R84, R157, R223, -R84 ;  /* 0x000000df9d547223 */ /* 0x000fe20000010854 */
[----:B------:R-:W-:Y:S01]  /*4720*/  FMUL.FTZ R221, R55, UR47 ;  /* 0x0000002f37dd7c20 */ /* 0x000fe20008410000 */
[----:B------:R-:W-:Y:S01]  /*4730*/  FFMA.FTZ R86, R157, R205, R86 ;  /* 0x000000cd9d567223 */ /* 0x000fe20000010056 */
[-C--:B------:R-:W-:Y:S01]  /*4740*/  FFMA.FTZ R88, R172, R87.reuse, -R88 ;  /* 0x00000057ac587223 */ /* 0x080fe20000010858 */
[----:B------:R-:W-:Y:S01]  /*4750*/  FFMA.FTZ R216, R41, R124, R84 ;  /* 0x0000007c29d87223 */ /* 0x000fe20000010054 */
[----:B------:R-:W-:Y:S01]  /*4760*/  FMUL.FTZ R87, R171, R87 ;  /* 0x00000057ab577220 */ /* 0x000fe20000410000 */
[----:B------:R-:W-:Y:S01]  /*4770*/  FADD.FTZ R206, RZ, R86 ;  /* 0x00000056ffce7221 */ /* 0x000fe20000010000 */
[----:B------:R-:W-:Y:S01]  /*4780*/  FFMA.FTZ R95, R170, R93, -R95 ;  /* 0x0000005daa5f7223 */ /* 0x000fe2000001085f */
[----:B------:R-:W-:Y:S01]  /*4790*/  FMUL.FTZ R84, R154, R216 ;  /* 0x000000d89a547220 */ /* 0x000fe20000410000 */
[----:B------:R-:W-:Y:S01]  /*47a0*/  FFMA.FTZ R87, R172, R3, R87 ;  /* 0x00000003ac577223 */ /* 0x000fe20000010057 */
[-C--:B------:R-:W-:Y:S01]  /*47b0*/  FMUL.FTZ R3, R154, R206.reuse ;  /* 0x000000ce9a037220 */ /* 0x080fe20000410000 */
[----:B------:R-:W-:Y:S01]  /*47c0*/  FFMA.FTZ R221, R54, UR46, -R221 ;  /* 0x0000002e36dd7c23 */ /* 0x000fe200080108dd */
[----:B------:R-:W-:Y:S01]  /*47d0*/  FFMA.FTZ R84, R155, R206, R84 ;  /* 0x000000ce9b547223 */ /* 0x000fe20000010054 */
[----:B------:R-:W-:Y:S01]  /*47e0*/  FADD.FTZ R92, R191, R88 ;  /* 0x00000058bf5c7221 */ /* 0x000fe20000010000 */
[----:B------:R-:W-:Y:S01]  /*47f0*/  FFMA.FTZ R3, R155, R216, -R3 ;  /* 0x000000d89b037223 */ /* 0x000fe20000010803 */
[----:B------:R-:W-:Y:S01]  /*4800*/  FMUL.FTZ R91, R171, R95 ;  /* 0x0000005fab5b7220 */ /* 0x000fe20000410000 */
[----:B------:R-:W-:Y:S01]  /*4810*/  FADD.FTZ R207, RZ, R84 ;  /* 0x00000054ffcf7221 */ /* 0x000fe20000010000 */
[----:B------:R-:W-:Y:S01]  /*4820*/  FFMA.FTZ R88, R116, R221, R87 ;  /* 0x000000dd74587223 */ /* 0x000fe20000010057 */
[----:B------:R-:W-:Y:S01]  /*4830*/  FFMA.FTZ R219, R42, R121, R3 ;  /* 0x000000792adb7223 */ /* 0x000fe20000010003 */
[C---:B------:R-:W-:Y:S01]  /*4840*/  FMUL.FTZ R94, R173.reuse, R92 ;  /* 0x0000005cad5e7220 */ /* 0x040fe20000410000 */
[----:B------:R-:W-:Y:S01]  /*4850*/  FMUL.FTZ R84, R152, R207 ;  /* 0x000000cf98547220 */ /* 0x000fe20000410000 */
[----:B------:R-:W-:Y:S01]  /*4860*/  FFMA.FTZ R2, R172, R89, R91 ;  /* 0x00000059ac027223 */ /* 0x000fe2000001005b */
[-C--:B------:R-:W-:Y:S01]  /*4870*/  FMUL.FTZ R86, R152, R219.reuse ;  /* 0x000000db98567220 */ /* 0x080fe20000410000 */
[-C--:B------:R-:W-:Y:S01]  /*4880*/  FMUL.FTZ R3, R173, R88.reuse ;  /* 0x00000058ad037220 */ /* 0x080fe20000410000 */
[----:B------:R-:W-:Y:S01]  /*4890*/  FFMA.FTZ R84, R153, R219, -R84 ;  /* 0x000000db99547223 */ /* 0x000fe20000010854 */
[----:B------:R-:W-:Y:S01]  /*48a0*/  FFMA.FTZ R91, R175, R88, R94 ;  /* 0x00000058af5b7223 */ /* 0x000fe2000001005e */
[----:B------:R-:W-:Y:S01]  /*48b0*/  FFMA.FTZ R86, R153, R207, R86 ;  /* 0x000000cf99567223 */ /* 0x000fe20000010056 */
[----:B------:R-:W-:Y:S01]  /*48c0*/  UISETP.GE.AND UP0, UPT, UR11, UR42, UPT ;  /* 0x0000002a0b00728c */ /* 0x000fe2000bf06270 */
[----:B------:R-:W-:Y:S01]  /*48d0*/  FFMA.FTZ R214, R43, R122, R84 ;  /* 0x0000007a2bd67223 */ /* 0x000fe20000010054 */
[----:B------:R-:W-:Y:S01]  /*48e0*/  FFMA.FTZ R93, R175, R92, -R3 ;  /* 0x0000005caf5d7223 */ /* 0x000fe20000010803 */
[----:B------:R-:W-:Y:S01]  /*48f0*/  FADD.FTZ R208, RZ, R86 ;  /* 0x00000056ffd07221 */ /* 0x000fe20000010000 */
[----:B------:R-:W-:Y:S01]  /*4900*/  FMUL.FTZ R89, R171, R89 ;  /* 0x00000059ab597220 */ /* 0x000fe20000410000 */
[C---:B------:R-:W-:Y:S01]  /*4910*/  FMUL.FTZ R88, R150.reuse, R214 ;  /* 0x000000d696587220 */ /* 0x040fe20000410000 */
[----:B------:R-:W-:Y:S01]  /*4920*/  PLOP3.LUT P0, PT, PT, PT, UP0, 0x80, 0x8 ;  /* 0x000000000008781c */ /* 0x000fe20003f0f008 */
[-C--:B------:R-:W-:Y:S01]  /*4930*/  FMUL.FTZ R3, R150, R208.reuse ;  /* 0x000000d096037220 */ /* 0x080fe20000410000 */
[----:B------:R-:W-:Y:S01]  /*4940*/  FFMA.FTZ R90, R172, R95, -R89 ;  /* 0x0000005fac5a7223 */ /* 0x000fe20000010859 */
[C---:B------:R-:W-:Y:S01]  /*4950*/  FFMA.FTZ R88, R151.reuse, R208, R88 ;  /* 0x000000d097587223 */ /* 0x040fe20000010058 */
[----:B------:R-:W-:Y:S01]  /*4960*/  ISETP.NE.OR P0, PT, R164, RZ, P0 ;  /* 0x000000ffa400720c */ /* 0x000fe20000705670 */
[----:B------:R-:W-:Y:S01]  /*4970*/  FFMA.FTZ R3, R151, R214, -R3 ;  /* 0x000000d697037223 */ /* 0x000fe20000010803 */
[C---:B------:R-:W-:Y:S01]  /*4980*/  FMUL.FTZ R94, R173.reuse, R2 ;  /* 0x00000002ad5e7220 */ /* 0x040fe20000410000 */
[----:B------:R-:W-:Y:S01]  /*4990*/  FADD.FTZ R209, RZ, R88 ;  /* 0x00000058ffd17221 */ /* 0x000fe20000010000 */
[----:B------:R-:W-:Y:S01]  /*49a0*/  FMUL.FTZ R88, R173, R90 ;  /* 0x0000005aad587220 */ /* 0x000fe20000410000 */
[----:B------:R-:W-:Y:S01]  /*49b0*/  FFMA.FTZ R217, R36, R119, R3 ;  /* 0x0000007724d97223 */ /* 0x000fe20000010003 */
[----:B------:R-:W-:Y:S01]  /*49c0*/  FMUL.FTZ R215, R53, UR47 ;  /* 0x0000002f35d77c20 */ /* 0x000fe20008410000 */
[----:B------:R-:W-:Y:S01]  /*49d0*/  FMUL.FTZ R3, R177, R209 ;  /* 0x000000d1b1037220 */ /* 0x000fe20000410000 */
[----:B------:R-:W-:Y:S01]  /*49e0*/  FFMA.FTZ R88, R175, R2, R88 ;  /* 0x00000002af587223 */ /* 0x000fe20000010058 */
[----:B------:R-:W-:Y:S01]  /*49f0*/  FMUL.FTZ R92, R177, R217 ;  /* 0x000000d9b15c7220 */ /* 0x000fe20000410000 */
[----:B------:R-:W-:-:S02]  /*4a00*/  HFMA2 R84, -RZ, RZ, 1.875, 0 ;  /* 0x3f800000ff547431 */ /* 0x000fc400000001ff */
[----:B------:R-:W-:Y:S01]  /*4a10*/  FFMA.FTZ R2, R178, R217, -R3 ;  /* 0x000000d9b2027223 */ /* 0x000fe20000010803 */
[----:B------:R-:W-:Y:S01]  /*4a20*/  ISETP.GT.U32.AND P2, PT, R148, 0x1f, PT ;  /* 0x0000001f9400780c */ /* 0x000fe20003f44070 */
[----:B------:R-:W-:Y:S01]  /*4a30*/  FFMA.FTZ R92, R178, R209, R92 ;  /* 0x000000d1b25c7223 */ /* 0x000fe2000001005c */
[----:B------:R-:W-:Y:S01]  /*4a40*/  VOTEU.ALL UP0, P0 ;  /* 0x0000000000ff7886 */ /* 0x000fe20000000000 */
[----:B------:R-:W-:Y:S01]  /*4a50*/  FFMA.FTZ R213, R37, R120, R2 ;  /* 0x0000007825d57223 */ /* 0x000fe20000010002 */
[----:B------:R-:W-:Y:S01]  /*4a60*/  FFMA.FTZ R215, R52, UR46, -R215 ;  /* 0x0000002e34d77c23 */ /* 0x000fe200080108d7 */
[----:B------:R-:W-:Y:S01]  /*4a70*/  FADD.FTZ R211, RZ, R92 ;  /* 0x0000005cffd37221 */ /* 0x000fe20000010000 */
[----:B------:R-:W-:Y:S01]  /*4a80*/  CS2R R86, SRZ ;  /* 0x0000000000567805 */ /* 0x000fe2000001ff00 */
[C---:B------:R-:W-:Y:S01]  /*4a90*/  FMUL.FTZ R3, R174.reuse, R213 ;  /* 0x000000d5ae037220 */ /* 0x040fe20000410000 */
[----:B------:R-:W-:Y:S01]  /*4aa0*/  @!UP0 ULEA UR21, UR8, UR20, 0x4 ;  /* 0x0000001408158291 */ /* 0x000fe2000f8e20ff */
[-C--:B------:R-:W-:Y:S01]  /*4ab0*/  FMUL.FTZ R2, R174, R211.reuse ;  /* 0x000000d3ae027220 */ /* 0x080fe20000410000 */
[----:B------:R-:W-:Y:S01]  /*4ac0*/  MOV R85, RZ ;  /* 0x000000ff00557202 */ /* 0x000fe20000000f00 */
[C---:B------:R-:W-:Y:S01]  /*4ad0*/  FFMA.FTZ R3, R176.reuse, R211, R3 ;  /* 0x000000d3b0037223 */ /* 0x040fe20000010003 */
[----:B------:R-:W-:Y:S01]  /*4ae0*/  FFMA.FTZ R89, R175, R90, -R94 ;  /* 0x0000005aaf597223 */ /* 0x000fe2000001085e */
[----:B------:R-:W-:Y:S01]  /*4af0*/  FFMA.FTZ R239, R176, R213, -R2 ;  /* 0x000000d5b0ef7223 */ /* 0x000fe20000010802 */
[----:B------:R-:W-:Y:S01]  /*4b00*/  FFMA.FTZ R90, R0, R215, R91 ;  /* 0x000000d7005a7223 */ /* 0x000fe2000001005b */
[----:B------:R-:W-:Y:S01]  /*4b10*/  FADD.FTZ R212, RZ, R3 ;  /* 0x00000003ffd47221 */ /* 0x000fe20000010000 */
[----:B------:R-:W-:Y:S01]  /*4b20*/  FADD.FTZ R91, R192, R93 ;  /* 0x0000005dc05b7221 */ /* 0x000fe20000010000 */
[----:B------:R-:W-:Y:S01]  /*4b30*/  FFMA.FTZ R239, R38, R117, R239 ;  /* 0x0000007526ef7223 */ /* 0x000fe200000100ef */
[----:B------:R-:W0:Y:S01]  /*4b40*/  @!P0 LDS.128 R84, [UR21+0x5c60] ;  /* 0x005c6015ff548984 */ /* 0x000e220008000c00 */
[C---:B------:R-:W-:Y:S01]  /*4b50*/  FMUL.FTZ R2, R194.reuse, R212 ;  /* 0x000000d4c2027220 */ /* 0x040fe20000410000 */
[----:B------:R-:W-:Y:S01]  /*4b60*/  BSSY B0, `(.L_x_9902) ;  /* 0x00000b4000007945 */ /* 0x000fe20003800000 */
[-C--:B------:R-:W-:Y:S01]  /*4b70*/  FMUL.FTZ R3, R194, R239.reuse ;  /* 0x000000efc2037220 */ /* 0x080fe20000410000 */
[----:B------:R1:W-:Y:S01]  /*4b80*/  STS.128 [R145+0x4660], R88 ;  /* 0x0046605891007388 */ /* 0x0003e20000000c00 */
[----:B------:R-:W-:-:S02]  /*4b90*/  FFMA.FTZ R234, R195, R239, -R2 ;  /* 0x000000efc3ea7223 */ /* 0x000fc40000010802 */
        /* <DEDUP_REMOVED lines=8> */
[----:B-1----:R-:W1:Y:S02]  /*4c20*/  LDS.128 R88, [R3+0x4670] ;  /* 0x0046700003587984 */ /* 0x002e640000000c00 */
        /* <DEDUP_REMOVED lines=15> */
.L_x_10045:
        /* <DEDUP_REMOVED lines=12> */
.L_x_9906:
[----:B------:R-:W-:Y:S05]  /*4de0*/  BSYNC.RECONVERGENT B1 ;  /* 0x0000000000017941 */ /* 0x000fea0003800200 */
.L_x_9905:
[----:B------:R-:W-:Y:S01]  /*4df0*/  UMOV UR21, 0xffffffff ;  /* 0xffffffff00157882 */ /* 0x000fe20000000000 */
[----:B------:R-:W-:Y:S02]  /*4e00*/  ISETP.GT.U32.AND P2, PT, R164, 0x1d, PT ;  /* 0x0000001da400780c */ /* 0x000fe40003f44070 */
[----:B------:R-:W-:Y:S11]  /*4e10*/  BRA.DIV UR21, `(.L_x_9907) ;  /* 0x0000006215e07947 */ /* 0x000ff6000b800000 */
[----:B--2---:R2:W1:Y:S04]  /*4e20*/  SHFL.DOWN PT, R92, R248, 0x2, 0x1f ;  /* 0x08401f00f85c7f89 */ /* 0x00446800000e0000 */
[----:B---3--:R2:W3:Y:S04]  /*4e30*/  SHFL.DOWN PT, R94, R245, 0x2, 0x1f ;  /* 0x08401f00f55e7f89 */ /* 0x0084e800000e0000 */
[----:B----4-:R2:W4:Y:S04]  /*4e40*/  SHFL.DOWN PT, R95, R243, 0x2, 0x1f ;  /* 0x08401f00f35f7f89 */ /* 0x01052800000e0000 */
[----:B0-----:R2:W0:Y:S02]  /*4e50*/  SHFL.DOWN PT, R246, R93, 0x2, 0x1f ;  /* 0x08401f005df67f89 */ /* 0x00142400000e0000 */
.L_x_10051:
[----:B------:R-:W-:Y:S04]  /*4e60*/  BSSY.RECONVERGENT B1, `(.L_x_9908) ;  /* 0x000000c000017945 */ /* 0x000fe80003800200 */
[----:B------:R-:W-:Y:S05]  /*4e70*/  @P2 BRA `(.L_x_9909) ;  /* 0x0000000000282947 */ /* 0x000fea0003800000 */
[-C--:B0-----:R-:W-:Y:S01]  /*4e80*/  FMUL.FTZ R97, R245, R246.reuse ;  /* 0x000000f6f5617220 */ /* 0x081fe20000410000 */
[----:B------:R-:W-:-:S03]  /*4e90*/  FMUL.FTZ R246, R248, R246 ;  /* 0x000000f6f8f67220 */ /* 0x000fc60000410000 */
[CC--:B----4-:R-:W-:Y:S01]  /*4ea0*/  FFMA.FTZ R96, R248.reuse, R95.reuse, -R97 ;  /* 0x0000005ff8607223 */ /* 0x0d0fe20000010861 */
[C---:B------:R-:W-:Y:S01]  /*4eb0*/  FFMA.FTZ R246, R245.reuse, R95, R246 ;  /* 0x0000005ff5f67223 */ /* 0x040fe200000100f6 */
[-C--:B---3--:R-:W-:Y:S01]  /*4ec0*/  FMUL.FTZ R95, R245, R94.reuse ;  /* 0x0000005ef55f7220 */ /* 0x088fe20000410000 */
[C---:B------:R-:W-:Y:S01]  /*4ed0*/  FMUL.FTZ R94, R248.reuse, R94 ;  /* 0x0000005ef85e7220 */ /* 0x040fe20000410000 */
[----:B-12---:R-:W-:Y:S01]  /*4ee0*/  FADD.FTZ R243, R243, R96 ;  /* 0x00000060f3f37221 */ /* 0x006fe20000010000 */
[----:B------:R-:W-:Y:S01]  /*4ef0*/  FADD.FTZ R93, R93, R246 ;  /* 0x000000f65d5d7221 */ /* 0x000fe20000010000 */
[-C--:B------:R-:W-:Y:S01]  /*4f00*/  FFMA.FTZ R248, R248, R92.reuse, -R95 ;  /* 0x0000005cf8f87223 */ /* 0x080fe2000001085f */
[----:B------:R-:W-:-:S07]  /*4f10*/  FFMA.FTZ R245, R245, R92, R94 ;  /* 0x0000005cf5f57223 */ /* 0x000fce000001005e */
.L_x_9909:
[----:B------:R-:W-:Y:S05]  /*4f20*/  BSYNC.RECONVERGENT B1 ;  /* 0x0000000000017941 */ /* 0x000fea0003800200 */
.L_x_9908:
[----:B------:R-:W-:Y:S01]  /*4f30*/  UMOV UR21, 0xffffffff ;  /* 0xffffffff00157882 */ /* 0x000fe20000000000 */
[----:B------:R-:W-:Y:S02]  /*4f40*/  ISETP.GT.U32.AND P2, PT, R164, 0x1b, PT ;  /* 0x0000001ba400780c */ /* 0x000fe40003f44070 */
[----:B------:R-:W-:Y:S11]  /*4f50*/  BRA.DIV UR21, `(.L_x_9910) ;  /* 0x0000006615007947 */ /* 0x000ff6000b800000 */
[----:B-1----:R1:W1:Y:S04]  /*4f60*/  SHFL.DOWN PT, R92, R248, 0x4, 0x1f ;  /* 0x08801f00f85c7f89 */ /* 0x00226800000e0000 */
[----:B---3--:R3:W1:Y:S04]  /*4f70*/  SHFL.DOWN PT, R94, R245, 0x4, 0x1f ;  /* 0x08801f00f55e7f89 */ /* 0x00866800000e0000 */
[----:B----4-:R3:W4:Y:S04]  /*4f80*/  SHFL.DOWN PT, R95, R243, 0x4, 0x1f ;  /* 0x08801f00f35f7f89 */ /* 0x01072800000e0000 */
[----:B0-----:R3:W0:Y:S02]  /*4f90*/  SHFL.DOWN PT, R246, R93, 0x4, 0x1f ;  /* 0x08801f005df67f89 */ /* 0x00162400000e0000 */
.L_x_10057:
[----:B------:R-:W-:Y:S04]  /*4fa0*/  BSSY.RECONVERGENT B1, `(.L_x_9911) ;  /* 0x000000c000017945 */ /* 0x000fe80003800200 */
[----:B------:R-:W-:Y:S05]  /*4fb0*/  @P2 BRA `(.L_x_9912) ;  /* 0x0000000000282947 */ /* 0x000fea0003800000 */
[-C--:B0-----:R-:W-:Y:S01]  /*4fc0*/  FMUL.FTZ R97, R245, R246.reuse ;  /* 0x000000f6f5617220 */ /* 0x081fe20000410000 */
[----:B------:R-:W-:-:S03]  /*4fd0*/  FMUL.FTZ R246, R248, R246 ;  /* 0x000000f6f8f67220 */ /* 0x000fc60000410000 */
[CC--:B----4-:R-:W-:Y:S01]  /*4fe0*/  FFMA.FTZ R96, R248.reuse, R95.reuse, -R97 ;  /* 0x0000005ff8607223 */ /* 0x0d0fe20000010861 */
[C---:B------:R-:W-:Y:S01]  /*4ff0*/  FFMA.FTZ R246, R245.reuse, R95, R246 ;  /* 0x0000005ff5f67223 */ /* 0x040fe200000100f6 */
[-C--:B-1----:R-:W-:Y:S01]  /*5000*/  FMUL.FTZ R95, R245, R94.reuse ;  /* 0x0000005ef55f7220 */ /* 0x082fe20000410000 */
[C---:B------:R-:W-:Y:S01]  /*5010*/  FMUL.FTZ R94, R248.reuse, R94 ;  /* 0x0000005ef85e7220 */ /* 0x040fe20000410000 */
[----:B--23--:R-:W-:Y:S01]  /*5020*/  FADD.FTZ R243, R243, R96 ;  /* 0x00000060f3f37221 */ /* 0x00cfe20000010000 */
[----:B------:R-:W-:Y:S01]  /*5030*/  FADD.FTZ R93, R93, R246 ;  /* 0x000000f65d5d7221 */ /* 0x000fe20000010000 */
[-C--:B------:R-:W-:Y:S01]  /*5040*/  FFMA.FTZ R248, R248, R92.reuse, -R95 ;  /* 0x0000005cf8f87223 */ /* 0x080fe2000001085f */
[----:B------:R-:W-:-:S07]  /*5050*/  FFMA.FTZ R245, R245, R92, R94 ;  /* 0x0000005cf5f57223 */ /* 0x000fce000001005e */
.L_x_9912:
[----:B------:R-:W-:Y:S05]  /*5060*/  BSYNC.RECONVERGENT B1 ;  /* 0x0000000000017941 */ /* 0x000fea0003800200 */
.L_x_9911:
[----:B------:R-:W-:Y:S01]  /*5070*/  UMOV UR21, 0xffffffff ;  /* 0xffffffff00157882 */ /* 0x000fe20000000000 */
[----:B------:R-:W-:Y:S02]  /*5080*/  ISETP.GT.U32.AND P2, PT, R164, 0x17, PT ;  /* 0x00000017a400780c */ /* 0x000fe40003f44070 */
[----:B------:R-:W-:Y:S11]  /*5090*/  BRA.DIV UR21, `(.L_x_9913) ;  /* 0x0000006615207947 */ /* 0x000ff6000b800000 */
[----:B-1----:R1:W1:Y:S04]  /*50a0*/  SHFL.DOWN PT, R92, R248, 0x8, 0x1f ;  /* 0x09001f00f85c7f89 */ /* 0x00226800000e0000 */
[----:B------:R0:W1:Y:S04]  /*50b0*/  SHFL.DOWN PT, R94, R245, 0x8, 0x1f ;  /* 0x09001f00f55e7f89 */ /* 0x00006800000e0000 */
[----:B----4-:R4:W1:Y:S04]  /*50c0*/  SHFL.DOWN PT, R95, R243, 0x8, 0x1f ;  /* 0x09001f00f35f7f89 */ /* 0x01086800000e0000 */
[----:B0-----:R4:W0:Y:S02]  /*50d0*/  SHFL.DOWN PT, R246, R93, 0x8, 0x1f ;  /* 0x09001f005df67f89 */ /* 0x00182400000e0000 */
.L_x_10063:
[----:B------:R-:W-:Y:S04]  /*50e0*/  BSSY.RECONVERGENT B1, `(.L_x_9914) ;  /* 0x000000c000017945 */ /* 0x000fe80003800200 */
[----:B------:R-:W-:Y:S05]  /*50f0*/  @P2 BRA `(.L_x_9915) ;  /* 0x0000000000282947 */ /* 0x000fea0003800000 */
[-C--:B0-----:R-:W-:Y:S01]  /*5100*/  FMUL.FTZ R97, R245, R246.reuse ;  /* 0x000000f6f5617220 */ /* 0x081fe20000410000 */
[----:B------:R-:W-:-:S03]  /*5110*/  FMUL.FTZ R246, R248, R246 ;  /* 0x000000f6f8f67220 */ /* 0x000fc60000410000 */
[CC--:B-1----:R-:W-:Y:S01]  /*5120*/  FFMA.FTZ R96, R248.reuse, R95.reuse, -R97 ;  /* 0x0000005ff8607223 */ /* 0x0c2fe20000010861 */
[C---:B------:R-:W-:Y:S01]  /*5130*/  FFMA.FTZ R246, R245.reuse, R95, R246 ;  /* 0x0000005ff5f67223 */ /* 0x040fe200000100f6 */
[-C--:B------:R-:W-:Y:S01]  /*5140*/  FMUL.FTZ R95, R245, R94.reuse ;  /* 0x0000005ef55f7220 */ /* 0x080fe20000410000 */
[C---:B------:R-:W-:Y:S01]  /*5150*/  FMUL.FTZ R94, R248.reuse, R94 ;  /* 0x0000005ef85e7220 */ /* 0x040fe20000410000 */
[----:B--234-:R-:W-:Y:S01]  /*5160*/  FADD.FTZ R243, R243, R96 ;  /* 0x00000060f3f37221 */ /* 0x01cfe20000010000 */
[----:B------:R-:W-:Y:S01]  /*5170*/  FADD.FTZ R93, R93, R246 ;  /* 0x000000f65d5d7221 */ /* 0x000fe20000010000 */
[-C--:B------:R-:W-:Y:S01]  /*5180*/  FFMA.FTZ R248, R248, R92.reuse, -R95 ;  /* 0x0000005cf8f87223 */ /* 0x080fe2000001085f */
[----:B------:R-:W-:-:S07]  /*5190*/  FFMA.FTZ R245, R245, R92, R94 ;  /* 0x0000005cf5f57223 */ /* 0x000fce000001005e */
.L_x_9915:
[----:B------:R-:W-:Y:S05]  /*51a0*/  BSYNC.RECONVERGENT B1 ;  /* 0x0000000000017941 */ /* 0x000fea0003800200 */
.L_x_9914:
[----:B------:R-:W-:Y:S01]  /*51b0*/  UMOV UR21, 0xffffffff ;  /* 0xffffffff00157882 */ /* 0x000fe20000000000 */
[----:B------:R-:W-:Y:S02]  /*51c0*/  ISETP.GT.U32.AND P2, PT, R164, 0xf, PT ;  /* 0x0000000fa400780c */ /* 0x000fe40003f44070 */
[----:B------:R-:W-:Y:S11]  /*51d0*/  BRA.DIV UR21, `(.L_x_9916) ;  /* 0x0000006615407947 */ /* 0x000ff6000b800000 */
[----:B-1----:R1:W1:Y:S04]  /*51e0*/  SHFL.DOWN PT, R92, R248, 0x10, 0x1f ;  /* 0x0a001f00f85c7f89 */ /* 0x00226800000e0000 */
[----:B------:R0:W1:Y:S04]  /*51f0*/  SHFL.DOWN PT, R94, R245, 0x10, 0x1f ;  /* 0x0a001f00f55e7f89 */ /* 0x00006800000e0000 */
[----:B------:R1:W1:Y:S04]  /*5200*/  SHFL.DOWN PT, R95, R243, 0x10, 0x1f ;  /* 0x0a001f00f35f7f89 */ /* 0x00026800000e0000 */
[----:B0-----:R0:W0:Y:S02]  /*5210*/  SHFL.DOWN PT, R246, R93, 0x10, 0x1f ;  /* 0x0a001f005df67f89 */ /* 0x00102400000e0000 */
.L_x_10069:
        /* <DEDUP_REMOVED lines=12> */
.L_x_9918:
[----:B------:R-:W-:Y:S05]  /*52e0*/  BSYNC.RECONVERGENT B1 ;  /* 0x0000000000017941 */ /* 0x000fea0003800200 */
.L_x_9917:
[----:B------:R-:W-:Y:S01]  /*52f0*/  UMOV UR21, 0xffffffff ;  /* 0xffffffff00157882 */ /* 0x000fe20000000000 */
[----:B------:R-:W-:Y:S02]  /*5300*/  ISETP.NE.AND P2, PT, R148, 0x1f, PT ;  /* 0x0000001f9400780c */ /* 0x000fe40003f45270 */
[----:B------:R-:W-:Y:S11]  /*5310*/  BRA.DIV UR21, `(.L_x_9919) ;  /* 0x0000006615607947 */ /* 0x000ff6000b800000 */
[----:B------:R-:W5:Y:S04]  /*5320*/  SHFL.IDX PT, R238, R245, RZ, 0x1f ;  /* 0x00001ffff5ee7589 */ /* 0x000f6800000e0000 */
[----:B------:R-:W0:Y:S04]  /*5330*/  SHFL.IDX PT, R241, R248, RZ, 0x1f ;  /* 0x00001ffff8f17589 */ /* 0x000e2800000e0000 */
[----:B-1----:R-:W1:Y:S04]  /*5340*/  SHFL.IDX PT, R92, R93, RZ, 0x1f ;  /* 0x00001fff5d5c7589 */ /* 0x002e6800000e0000 */
[----:B------:R-:W2:Y:S04]  /*5350*/  SHFL.IDX PT, R236, R243, RZ, 0x1f ;  /* 0x00001ffff3ec7589 */ /* 0x000ea800000e0000 */
[----:B------:R-:W3:Y:S04]  /*5360*/  SHFL.IDX PT, R247, R84, RZ, 0x1f ;  /* 0x00001fff54f77589 */ /* 0x000ee800000e0000 */
[----:B------:R-:W4:Y:S04]  /*5370*/  SHFL.IDX PT, R244, R85, RZ, 0x1f ;  /* 0x00001fff55f47589 */ /* 0x000f2800000e0000 */
[----:B------:R-:W4:Y:S01]  /*5380*/  SHFL.DOWN PT, R96, R248, 0x1, 0x1f ;  /* 0x08201f00f8607f89 */ /* 0x000f2200000e0000 */
[-C--:B-----5:R-:W-:Y:S01]  /*5390*/  FMUL.FTZ R95, R87, R238.reuse ;  /* 0x000000ee575f7220 */ /* 0x0a0fe20000410000 */
[-C--:B------:R-:W-:Y:S01]  /*53a0*/  FMUL.FTZ R94, R86, R238.reuse ;  /* 0x000000ee565e7220 */ /* 0x080fe20000410000 */
[-C--:B------:R-:W-:Y:S01]  /*53b0*/  FMUL.FTZ R240, R84, R238.reuse ;  /* 0x000000ee54f07220 */ /* 0x080fe20000410000 */
[----:B------:R-:W4:Y:S01]  /*53c0*/  SHFL.DOWN PT, R97, R245, 0x1, 0x1f ;  /* 0x08201f00f5617f89 */ /* 0x000f2200000e0000 */
[-C--:B0-----:R-:W-:Y:S01]  /*53d0*/  FFMA.FTZ R99, R86, R241.reuse, -R95 ;  /* 0x000000f156637223 */ /* 0x081fe2000001085f */
[----:B------:R-:W-:Y:S01]  /*53e0*/  FMUL.FTZ R95, R85, R238 ;  /* 0x000000ee555f7220 */ /* 0x000fe20000410000 */
[-C--:B------:R-:W-:Y:S01]  /*53f0*/  FFMA.FTZ R251, R87, R241.reuse, R94 ;  /* 0x000000f157fb7223 */ /* 0x080fe2000001005e */
[----:B------:R-:W0:Y:S01]  /*5400*/  SHFL.DOWN PT, R242, R243, 0x1, 0x1f ;  /* 0x08201f00f3f27f89 */ /* 0x000e2200000e0000 */
[-C--:B------:R-:W-:Y:S01]  /*5410*/  FFMA.FTZ R240, R85, R241.reuse, R240 ;  /* 0x000000f155f07223 */ /* 0x080fe200000100f0 */
[----:B------:R-:W-:Y:S01]  /*5420*/  FFMA.FTZ R238, R84, R241, -R95 ;  /* 0x000000f154ee7223 */ /* 0x000fe2000001085f */
[----:B-1----:R-:W-:Y:S01]  /*5430*/  FADD.FTZ R241, R92, R251 ;  /* 0x000000fb5cf17221 */ /* 0x002fe20000010000 */
[----:B------:R-:W1:Y:S01]  /*5440*/  SHFL.IDX PT, R249, R86, RZ, 0x1f ;  /* 0x00001fff56f97589 */ /* 0x000e6200000e0000 */
[----:B--2---:R-:W-:-:S03]  /*5450*/  FADD.FTZ R236, R236, R99 ;  /* 0x00000063ecec7221 */ /* 0x004fc60000010000 */
[----:B------:R-:W2:Y:S01]  /*5460*/  SHFL.IDX PT, R250, R87, RZ, 0x1f ;  /* 0x00001fff57fa7589 */ /* 0x000ea200000e0000 */
[----:B---3--:R-:W-:-:S03]  /*5470*/  MOV R92, R247 ;  /* 0x000000f7005c7202 */ /* 0x008fc60000000f00 */
[----:B------:R4:W3:Y:S02]  /*5480*/  SHFL.DOWN PT, R246, R93, 0x1, 0x1f ;  /* 0x08201f005df67f89 */ /* 0x0008e400000e0000 */
[----:B----4-:R-:W-:-:S07]  /*5490*/  MOV R93, R244 ;  /* 0x000000f4005d7202 */ /* 0x010fce0000000f00 */
.L_x_10083:
[----:B------:R-:W-:Y:S01]  /*54a0*/  BSSY.RECONVERGENT B1, `(.L_x_9920) ;  /* 0x000000f000017945 */ /* 0x000fe20003800200 */
[----:B-1----:R-:W-:Y:S02]  /*54b0*/  MOV R94, R249 ;  /* 0x000000f9005e7202 */ /* 0x002fe40000000f00 */
        /* <DEDUP_REMOVED lines=10> */
[----:B0-----:R-:W-:Y:S01]  /*5560*/  FADD.FTZ R94, R242, R87 ;  /* 0x00000057f25e7221 */ /* 0x001fe20000010000 */
[----:B---3--:R-:W-:Y:S01]  /*5570*/  FADD.FTZ R95, R246, R95 ;  /* 0x0000005ff65f7221 */ /* 0x008fe20000010000 */
[----:B------:R-:W-:-:S07]  /*5580*/  MOV R92, R85 ;  /* 0x00000055005c7202 */ /* 0x000fce0000000f00 */
.L_x_9921:
[----:B------:R-:W-:Y:S05]  /*5590*/  BSYNC.RECONVERGENT B1 ;  /* 0x0000000000017941 */ /* 0x000fea0003800200 */
.L_x_9920:
        /* <DEDUP_REMOVED lines=16> */
.L_x_9903:
[----:B------:R-:W-:Y:S05]  /*56a0*/  BSYNC B0 ;  /* 0x0000000000007941 */ /* 0x000fea0003800000 */
.L_x_9902:
[C---:B-1----:R-:W-:Y:S01]  /*56b0*/  FMUL.FTZ R89, R53.reuse, R198 ;  /* 0x000000c635597220 */ /* 0x042fe20000410000 */
[-C--:B--2---:R-:W-:Y:S01]  /*56c0*/  FMUL.FTZ R3, R53, R232.reuse ;  /* 0x000000e835037220 */ /* 0x084fe20000410000 */
[----:B------:R-:W-:Y:S05]  /*56d0*/  WARPSYNC.ALL ;  /* 0x0000000000007948 */ /* 0x000fea0003800000 */
[----:B------:R-:W-:Y:S01]  /*56e0*/  BAR.SYNC.DEFER_BLOCKING 0x0 ;  /* 0x0000000000007b1d */ /* 0x000fe20000010000 */
[C---:B------:R-:W-:Y:S01]  /*56f0*/  FMUL.FTZ R53, R55.reuse, R197 ;  /* 0x000000c537357220 */ /* 0x040fe20000410000 */
[C---:B------:R-:W-:Y:S01]  /*5700*/  FFMA.FTZ R89, R52.reuse, R232, -R89 ;  /* 0x000000e834597223 */ /* 0x040fe20000010859 */
[----:B------:R-:W-:Y:S01]  /*5710*/  FFMA.FTZ R3, R52, R198, R3 ;  /* 0x000000c634037223 */ /* 0x000fe20000010003 */
[-C--:B------:R-:W-:Y:S01]  /*5720*/  FMUL.FTZ R52, R55, R230.reuse ;  /* 0x000000e637347220 */ /* 0x080fe20000410000 */
[C---:B------:R-:W-:Y:S01]  /*5730*/  FMUL.FTZ R91, R57.reuse, R199 ;  /* 0x000000c7395b7220 */ /* 0x040fe20000410000 */
[----:B------:R-:W-:Y:S01]  /*5740*/  FMUL.FTZ R90, R57, R233 ;  /* 0x000000e9395a7220 */ /* 0x000fe20000410000 */
[C---:B------:R-:W-:Y:S01]  /*5750*/  FFMA.FTZ R57, R54.reuse, R230, -R53 ;  /* 0x000000e636397223 */ /* 0x040fe20000010835 */
[----:B------:R-:W-:Y:S01]  /*5760*/  FFMA.FTZ R55, R54, R197, R52 ;  /* 0x000000c536377223 */ /* 0x000fe20000010034 */
[C---:B------:R-:W-:Y:S01]  /*5770*/  FMUL.FTZ R53, R61.reuse, R201 ;  /* 0x000000c93d357220 */ /* 0x040fe20000410000 */
[----:B------:R-:W-:Y:S01]  /*5780*/  FMUL.FTZ R52, R61, R229 ;  /* 0x000000e53d347220 */ /* 0x000fe20000410000 */
[----:B------:R-:W-:Y:S01]  /*5790*/  FFMA.FTZ R88, R56, R233, -R91 ;  /* 0x000000e938587223 */ /* 0x000fe2000001085b */
[C---:B------:R-:W-:Y:S01]  /*57a0*/  FMUL.FTZ R93, R59.reuse, R200 ;  /* 0x000000c83b5d7220 */ /* 0x040fe20000410000 */
[-C--:B------:R-:W-:Y:S01]  /*57b0*/  FMUL.FTZ R91, R59, R226.reuse ;  /* 0x000000e23b5b7220 */ /* 0x080fe20000410000 */
[C---:B------:R-:W-:Y:S01]  /*57c0*/  FFMA.FTZ R54, R60.reuse, R229, -R53 ;  /* 0x000000e53c367223 */ /* 0x040fe20000010835 */
[----:B------:R-:W-:Y:S01]  /*57d0*/  FFMA.FTZ R60, R60, R201, R52 ;  /* 0x000000c93c3c7223 */ /* 0x000fe20000010034 */
[C---:B------:R-:W-:Y:S01]  /*57e0*/  FMUL.FTZ R53, R65.reuse, R203 ;  /* 0x000000cb41357220 */ /* 0x040fe20000410000 */
[-C--:B------:R-:W-:Y:S01]  /*57f0*/  FMUL.FTZ R52, R65, R227.reuse ;  /* 0x000000e341347220 */ /* 0x080fe20000410000 */
[C---:B------:R-:W-:Y:S01]  /*5800*/  FFMA.FTZ R93, R58.reuse, R226, -R93 ;  /* 0x000000e23a5d7223 */ /* 0x040fe2000001085d */
[----:B------:R-:W-:Y:S01]  /*5810*/  FFMA.FTZ R91, R58, R200, R91 ;  /* 0x000000c83a5b7223 */ /* 0x000fe2000001005b */
[C---:B------:R-:W-:Y:S01]  /*5820*/  FFMA.FTZ R58, R64.reuse, R227, -R53 ;  /* 0x000000e3403a7223 */ /* 0x040fe20000010835 */
[C---:B------:R-:W-:Y:S01]  /*5830*/  FMUL.FTZ R59, R63.reuse, R202 ;  /* 0x000000ca3f3b7220 */ /* 0x040fe20000410000 */
[----:B------:R-:W-:Y:S01]  /*5840*/  FMUL.FTZ R61, R63, R222 ;  /* 0x000000de3f3d7220 */ /* 0x000fe20000410000 */
[----:B------:R-:W-:Y:S01]  /*5850*/  FFMA.FTZ R64, R64, R203, R52 ;  /* 0x000000cb40407223 */ /* 0x000fe20000010034 */
[C---:B------:R-:W-:Y:S01]  /*5860*/  FMUL.FTZ R63, R67.reuse, R204 ;  /* 0x000000cc433f7220 */ /* 0x040fe20000410000 */
[----:B------:R-:W-:Y:S01]  /*5870*/  FMUL.FTZ R65, R67, R220 ;  /* 0x000000dc43417220 */ /* 0x000fe20000410000 */
[C---:B------:R-:W-:Y:S01]  /*5880*/  FMUL.FTZ R53, R69.reuse, UR47 ;  /* 0x0000002f45357c20 */ /* 0x040fe20008410000 */
[C---:B------:R-:W-:Y:S01]  /*5890*/  FMUL.FTZ R52, R69.reuse, R205 ;  /* 0x000000cd45347220 */ /* 0x040fe20000410000 */
[C---:B------:R-:W-:Y:S01]  /*58a0*/  FFMA.FTZ R59, R62.reuse, R222, -R59 ;  /* 0x000000de3e3b7223 */ /* 0x040fe2000001083b */
[----:B------:R-:W-:Y:S01]  /*58b0*/  FFMA.FTZ R61, R62, R202, R61 ;  /* 0x000000ca3e3d7223 */ /* 0x000fe2000001003d */
[C---:B------:R-:W-:Y:S01]  /*58c0*/  FFMA.FTZ R63, R66.reuse, R220, -R63 ;  /* 0x000000dc423f7223 */ /* 0x040fe2000001083f */
[----:B------:R-:W-:Y:S01]  /*58d0*/  FFMA.FTZ R65, R66, R204, R65 ;  /* 0x000000cc42417223 */ /* 0x000fe20000010041 */
[C---:B------:R-:W-:Y:S01]  /*58e0*/  FFMA.FTZ R62, R68.reuse, UR46, -R53 ;  /* 0x0000002e443e7c23 */ /* 0x040fe20008010835 */
[----:B------:R-:W-:Y:S01]  /*58f0*/  FFMA.FTZ R66, R68, R223, -R52 ;  /* 0x000000df44427223 */ /* 0x000fe20000010834 */
[----:B------:R-:W-:Y:S01]  /*5900*/  FFMA.FTZ R56, R56, R199, R90 ;  /* 0x000000c738387223 */ /* 0x000fe2000001005a */
[----:B------:R-:W1:Y:S01]  /*5910*/  LDS.64 R52, [R145+0x4668] ;  /* 0x0046680091347984 */ /* 0x000e620000000a00 */
[----:B------:R-:W-:Y:S01]  /*5920*/  FMUL.FTZ R90, R69, R223 ;  /* 0x000000df455a7220 */ /* 0x000fe20000410000 */
[C---:B------:R-:W-:Y:S01]  /*5930*/  FMUL.FTZ R67, R71.reuse, UR47 ;  /* 0x0000002f47437c20 */ /* 0x040fe20008410000 */
[C---:B------:R-:W-:Y:S01]  /*5940*/  FMUL.FTZ R69, R71.reuse, R206 ;  /* 0x000000ce47457220 */ /* 0x040fe20000410000 */
[-C--:B------:R-:W-:Y:S01]  /*5950*/  FMUL.FTZ R71, R71, R216.reuse ;  /* 0x000000d847477220 */ /* 0x080fe20000410000 */
[C---:B------:R-:W-:Y:S01]  /*5960*/  FMUL.FTZ R95, R73.reuse, UR47 ;  /* 0x0000002f495f7c20 */ /* 0x040fe20008410000 */
[----:B------:R-:W-:Y:S01]  /*5970*/  FFMA.FTZ R68, R68, R205, R90 ;  /* 0x000000cd44447223 */ /* 0x000fe2000001005a */
[C---:B------:R-:W-:Y:S01]  /*5980*/  FMUL.FTZ R90, R73.reuse, R207 ;  /* 0x000000cf495a7220 */ /* 0x040fe20000410000 */
[-C--:B------:R-:W-:Y:S01]  /*5990*/  FMUL.FTZ R92, R73, R219.reuse ;  /* 0x000000db495c7220 */ /* 0x080fe20000410000 */
[C---:B------:R-:W-:Y:S01]  /*59a0*/  FFMA.FTZ R67, R70.reuse, UR46, -R67 ;  /* 0x0000002e46437c23 */ /* 0x040fe20008010843 */
[C---:B------:R-:W-:Y:S01]  /*59b0*/  FFMA.FTZ R69, R70.reuse, R216, -R69 ;  /* 0x000000d846457223 */ /* 0x040fe20000010845 */
[----:B------:R-:W-:Y:S01]  /*59c0*/  FFMA.FTZ R71, R70, R206, R71 ;  /* 0x000000ce46477223 */ /* 0x000fe20000010047 */
[C---:B------:R-:W-:Y:S01]  /*59d0*/  FFMA.FTZ R70, R72.reuse, UR46, -R95 ;  /* 0x0000002e48467c23 */ /* 0x040fe2000801085f */
[C---:B------:R-:W-:Y:S01]  /*59e0*/  FMUL.FTZ R95, R75.reuse, R208 ;  /* 0x000000d04b5f7220 */ /* 0x040fe20000410000 */
[C---:B------:R-:W-:Y:S01]  /*59f0*/  FFMA.FTZ R90, R72.reuse, R219, -R90 ;  /* 0x000000db485a7223 */ /* 0x040fe2000001085a */
[C---:B------:R-:W-:Y:S01]  /*5a00*/  FMUL.FTZ R73, R75.reuse, UR47 ;  /* 0x0000002f4b497c20 */ /* 0x040fe20008410000 */
[-C--:B------:R-:W-:Y:S01]  /*5a10*/  FMUL.FTZ R97, R75, R214.reuse ;  /* 0x000000d64b617220 */ /* 0x080fe20000410000 */
[----:B------:R-:W-:Y:S01]  /*5a20*/  FFMA.FTZ R72, R72, R207, R92 ;  /* 0x000000cf48487223 */ /* 0x000fe2000001005c */
[C---:B------:R-:W-:Y:S01]  /*5a30*/  FMUL.FTZ R99, R77.reuse, UR47 ;  /* 0x0000002f4d637c20 */ /* 0x040fe20008410000 */
[C---:B------:R-:W-:Y:S01]  /*5a40*/  FMUL.FTZ R92, R77.reuse, R209 ;  /* 0x000000d14d5c7220 */ /* 0x040fe20000410000 */
[----:B------:R-:W-:Y:S01]  /*5a50*/  FMUL.FTZ R96, R77, R217 ;  /* 0x000000d94d607220 */ /* 0x000fe20000410000 */
[C---:B------:R-:W-:Y:S01]  /*5a60*/  FFMA.FTZ R75, R74.reuse, R214, -R95 ;  /* 0x000000d64a4b7223 */ /* 0x040fe2000001085f */
[C---:B------:R-:W-:Y:S01]  /*5a70*/  FFMA.FTZ R73, R74.reuse, UR46, -R73 ;  /* 0x0000002e4a497c23 */ /* 0x040fe20008010849 */
[----:B------:R-:W-:Y:S01]  /*5a80*/  FFMA.FTZ R95, R74, R208, R97 ;  /* 0x000000d04a5f7223 */ /* 0x000fe20000010061 */
[C---:B------:R-:W-:Y:S01]  /*5a90*/  FMUL.FTZ R74, R79.reuse, R211 ;  /* 0x000000d34f4a7220 */ /* 0x040fe20000410000 */
[C---:B------:R-:W-:Y:S01]  /*5aa0*/  FFMA.FTZ R94, R76.reuse, UR46, -R99 ;  /* 0x0000002e4c5e7c23 */ /* 0x040fe20008010863 */
[C---:B------:R-:W-:Y:S01]  /*5ab0*/  FFMA.FTZ R92, R76.reuse, R217, -R92 ;  /* 0x000000d94c5c7223 */ /* 0x040fe2000001085c */
[----:B------:R-:W-:Y:S01]  /*5ac0*/  FFMA.FTZ R76, R76, R209, R96 ;  /* 0x000000d14c4c7223 */ /* 0x000fe20000010060 */
[C---:B------:R-:W-:Y:S01]  /*5ad0*/  FMUL.FTZ R99, R79.reuse, UR47 ;  /* 0x0000002f4f637c20 */ /* 0x040fe20008410000 */
[-C--:B------:R-:W-:Y:S01]  /*5ae0*/  FMUL.FTZ R96, R79, R213.reuse ;  /* 0x000000d54f607220 */ /* 0x080fe20000410000 */
[----:B------:R-:W-:Y:S01]  /*5af0*/  FFMA.FTZ R79, R78, R213, -R74 ;  /* 0x000000d54e4f7223 */ /* 0x000fe2000001084a */
[CC--:B------:R-:W-:Y:S01]  /*5b00*/  FMUL.FTZ R77, R81.reuse, R212.reuse ;  /* 0x000000d4514d7220 */ /* 0x0c0fe20000410000 */
[----:B------:R-:W-:Y:S01]  /*5b10*/  FMUL.FTZ R81, R81, R239 ;  /* 0x000000ef51517220 */ /* 0x000fe20000410000 */
[----:B------:R-:W-:Y:S01]  /*5b20*/  FADD.FTZ R74, RZ, R2 ;  /* 0x00000002ff4a7221 */ /* 0x000fe20000010000 */
[----:B------:R-:W-:Y:S01]  /*5b30*/  FFMA.FTZ R2, -R0, R3, RZ ;  /* 0x0000000300027223 */ /* 0x000fe200000101ff */
[C---:B------:R-:W-:Y:S01]  /*5b40*/  FFMA.FTZ R99, R78.reuse, UR46, -R99 ;  /* 0x0000002e4e637c23 */ /* 0x040fe20008010863 */
[----:B------:R-:W-:Y:S01]  /*5b50*/  FFMA.FTZ R97, R78, R211, R96 ;  /* 0x000000d34e617223 */ /* 0x000fe20000010060 */
[C---:B------:R-:W-:Y:S01]  /*5b60*/  FFMA.FTZ R78, R80.reuse, R239, -R77 ;  /* 0x000000ef504e7223 */ /* 0x040fe2000001084d */
[----:B------:R-:W-:Y:S01]  /*5b70*/  FFMA.FTZ R80, R80, R212, R81 ;  /* 0x000000d450507223 */ /* 0x000fe20000010051 */
[----:B------:R-:W-:Y:S01]  /*5b80*/  FFMA.FTZ R89, R0, R89, RZ ;  /* 0x0000005900597223 */ /* 0x000fe200000100ff */
[----:B------:R-:W-:Y:S01]  /*5b90*/  FMUL.FTZ R81, R83, R234 ;  /* 0x000000ea53517220 */ /* 0x000fe20000410000 */
[----:B------:R-:W-:Y:S01]  /*5ba0*/  FFMA.FTZ R55, -R116, R55, R2 ;  /* 0x0000003774377223 */ /* 0x000fe20000010102 */
[-C--:B-1----:R-:W-:Y:S01]  /*5bb0*/  FMUL.FTZ R2, R52, R101.reuse ;  /* 0x0000006534027220 */ /* 0x082fe20000410000 */
[C---:B------:R-:W-:Y:S01]  /*5bc0*/  FMUL.FTZ R101, R53.reuse, R101 ;  /* 0x0000006535657220 */ /* 0x040fe20000410000 */
[----:B------:R-:W-:Y:S01]  /*5bd0*/  FFMA.FTZ R96, R116, R57, R89 ;  /* 0x0000003974607223 */ /* 0x000fe20000010059 */
[----:B------:R-:W-:Y:S01]  /*5be0*/  FFMA.FTZ R57, R82, R74, R81 ;  /* 0x0000004a52397223 */ /* 0x000fe20000010051 */
[-C--:B------:R-:W-:Y:S01]  /*5bf0*/  FFMA.FTZ R81, R53, R100.reuse, -R2 ;  /* 0x0000006435517223 */ /* 0x080fe20000010802 */
[----:B------:R-:W-:Y:S01]  /*5c00*/  ULEA UR21, UR11, 0xfffff800, 0xb ;  /* 0xfffff8000b157891 */ /* 0x000fe2000f8e58ff */
[----:B------:R-:W-:Y:S01]  /*5c10*/  FFMA.FTZ R101, R52, R100, R101 ;  /* 0x0000006434657223 */ /* 0x000fe20000010065 */
[----:B------:R-:W-:Y:S01]  /*5c20*/  FMUL.FTZ R77, R83, R74 ;  /* 0x0000004a534d7220 */ /* 0x000fe20000410000 */
[----:B------:R-:W-:Y:S01]  /*5c30*/  FADD.FTZ R81, R196, R81 ;  /* 0x00000051c4517221 */ /* 0x000fe20000010000 */
[----:B------:R-:W-:Y:S01]  /*5c40*/  USHF.R.S32.HI UR48, URZ, 0x1f, UR21 ;  /* 0x0000001fff307899 */ /* 0x000fe20008011415 */
[----:B------:R-:W-:Y:S01]  /*5c50*/  FFMA.FTZ R237, R102, R237, R101 ;  /* 0x000000ed66ed7223 */ /* 0x000fe20000010065 */
[C---:B------:R-:W-:Y:S01]  /*5c60*/  FFMA.FTZ R3, R115.reuse, R88, R96 ;  /* 0x0000005873037223 */ /* 0x040fe20000010060 */
[----:B------:R-:W-:Y:S01]  /*5c70*/  FMUL.FTZ R52, R194, R81 ;  /* 0x00000051c2347220 */ /* 0x000fe20000410000 */
[----:B------:R-:W-:Y:S01]  /*5c80*/  FFMA.FTZ R77, R82, R234, -R77 ;  /* 0x000000ea524d7223 */ /* 0x000fe2000001084d */
[----:B------:R-:W-:Y:S01]  /*5c90*/  FMUL.FTZ R194, R194, R237 ;  /* 0x000000edc2c27220 */ /* 0x000fe20000410000 */
[----:B------:R-:W-:Y:S01]  /*5ca0*/  FFMA.FTZ R55, -R115, R56, R55 ;  /* 0x0000003873377223 */ /* 0x000fe20000010137 */
[----:B------:R-:W-:Y:S01]  /*5cb0*/  FFMA.FTZ R82, R114, R93, R3 ;  /* 0x0000005d72527223 */ /* 0x000fe20000010003 */
[----:B------:R-:W-:Y:S01]  /*5cc0*/  LOP3.LUT R2, R148, UR21, RZ, 0xfc, !PT ;  /* 0x0000001594027c12 */ /* 0x000fe2000f8efcff */
[C---:B------:R-:W-:Y:S01]  /*5cd0*/  FFMA.FTZ R194, R195.reuse, R81, -R194 ;  /* 0x00000051c3c27223 */ /* 0x040fe200000108c2 */
[----:B------:R-:W-:Y:S01]  /*5ce0*/  MOV R3, UR48 ;  /* 0x0000003000037c02 */ /* 0x000fe20008000f00 */
[----:B------:R-:W-:Y:S01]  /*5cf0*/  FFMA.FTZ R88, -R114, R91, R55 ;  /* 0x0000005b72587223 */ /* 0x000fe20000010137 */
[----:B------:R-:W-:Y:S01]  /*5d00*/  MOV R53, UR40 ;  /* 0x0000002800357c02 */ /* 0x000fe20008000f00 */
[----:B------:R-:W-:Y:S01]  /*5d10*/  FFMA.FTZ R56, R195, R237, R52 ;  /* 0x000000edc3387223 */ /* 0x000fe20000010034 */
[----:B------:R-:W-:Y:S01]  /*5d20*/  MOV R55, UR41 ;  /* 0x0000002900377c02 */ /* 0x000fe20008000f00 */
[----:B------:R-:W-:Y:S01]  /*5d30*/  FADD.FTZ R193, R193, R194 ;  /* 0x000000c2c1c17221 */ /* 0x000fe20000010000 */
[----:B------:R-:W-:Y:S01]  /*5d40*/  FFMA.FTZ R83, R113, R54, R82 ;  /* 0x0000003671537223 */ /* 0x000fe20000010052 */
[----:B------:R-:W-:-:S04]  /*5d50*/  IMAD.WIDE.U32 R52, R53, UR8, R2 ;  /* 0x0000000835347c25 */ /* 0x000fc8000f8e0002 */
[----:B------:R-:W-:Y:S01]  /*5d60*/  FFMA.FTZ R3, R103, R210, R56 ;  /* 0x000000d267037223 */ /* 0x000fe20000010038 */
[----:B------:R-:W-:Y:S01]  /*5d70*/  FFMA.FTZ R60, -R113, R60, R88 ;  /* 0x0000003c713c7223 */ /* 0x000fe20000010158 */
[----:B------:R-:W-:Y:S01]  /*5d80*/  ISETP.NE.AND P2, PT, R148, RZ, PT ;  /* 0x000000ff9400720c */ /* 0x000fe20003f45270 */
[----:B------:R-:W-:Y:S01]  /*5d90*/  IMAD R55, R55, UR8, R53 ;  /* 0x0000000837377c24 */ /* 0x000fe2000f8e0235 */
[----:B------:R-:W-:Y:S01]  /*5da0*/  LEA R54, P0, R52, UR9, 0x2 ;  /* 0x0000000934367c11 */ /* 0x000fe2000f8010ff */
[C---:B------:R-:W-:Y:S01]  /*5db0*/  FMUL.FTZ R53, R174.reuse, R193 ;  /* 0x000000c1ae357220 */ /* 0x040fe20000410000 */
[----:B------:R-:W-:Y:S01]  /*5dc0*/  FMUL.FTZ R174, R174, R3 ;  /* 0x00000003aeae7220 */ /* 0x000fe20000410000 */
[----:B------:R-:W-:Y:S01]  /*5dd0*/  FFMA.FTZ R61, -R112, R61, R60 ;  /* 0x0000003d703d7223 */ /* 0x000fe2000001013c */
[----:B------:R-:W-:Y:S01]  /*5de0*/  LEA.HI.X R55, R52, UR10, R55, 0x2, P0 ;  /* 0x0000000a34377c11 */ /* 0x000fe200080f1437 */
[----:B------:R-:W-:Y:S01]  /*5df0*/  FFMA.FTZ R53, R176, R3, R53 ;  /* 0x00000003b0357223 */ /* 0x000fe20000010035 */
[----:B------:R-:W-:Y:S01]  /*5e00*/  FFMA.FTZ R52, R112, R59, R83 ;  /* 0x0000003b70347223 */ /* 0x000fe20000010053 */
[----:B------:R-:W-:Y:S01]  /*5e10*/  FFMA.FTZ R174, R176, R193, -R174 ;  /* 0x000000c1b0ae7223 */ /* 0x000fe200000108ae */
[C---:B------:R-:W-:Y:S01]  /*5e20*/  FFMA.FTZ R64, -R111.reuse, R64, R61 ;  /* 0x000000406f407223 */ /* 0x040fe2000001013d */
[----:B------:R-:W-:Y:S01]  /*5e30*/  FFMA.FTZ R56, R104, R99, R53 ;  /* 0x0000006368387223 */ /* 0x000fe20000010035 */
[----:B------:R-:W-:Y:S01]  /*5e40*/  FFMA.FTZ R59, R111, R58, R52 ;  /* 0x0000003a6f3b7223 */ /* 0x000fe20000010034 */
[----:B------:R-:W-:Y:S01]  /*5e50*/  FADD.FTZ R179, R179, R174 ;  /* 0x000000aeb3b37221 */ /* 0x000fe20000010000 */
[----:B------:R-:W-:Y:S01]  /*5e60*/  VOTEU.ALL UP0, P2 ;  /* 0x0000000000ff7886 */ /* 0x000fe20001000000 */
[C---:B------:R-:W-:Y:S01]  /*5e70*/  FMUL.FTZ R53, R177.reuse, R56 ;  /* 0x00000038b1357220 */ /* 0x040fe20000410000 */
[----:B------:R-:W-:Y:S01]  /*5e80*/  FFMA.FTZ R52, R110, R63, R59 ;  /* 0x0000003f6e347223 */ /* 0x000fe2000001003b */
[-C--:B------:R-:W-:Y:S01]  /*5e90*/  FMUL.FTZ R177, R177, R179.reuse ;  /* 0x000000b3b1b17220 */ /* 0x080fe20000410000 */
[----:B------:R-:W-:Y:S01]  /*5ea0*/  MOV R63, UR20 ;  /* 0x00000014003f7c02 */ /* 0x000fe20008000f00 */
[C---:B------:R-:W-:Y:S01]  /*5eb0*/  FFMA.FTZ R53, R178.reuse, R179, -R53 ;  /* 0x000000b3b2357223 */ /* 0x040fe20000010835 */
[----:B------:R-:W-:Y:S01]  /*5ec0*/  FFMA.FTZ R59, R109, R66, R52 ;  /* 0x000000426d3b7223 */ /* 0x000fe20000010034 */
[----:B------:R-:W-:Y:S01]  /*5ed0*/  FFMA.FTZ R178, R178, R56, R177 ;  /* 0x00000038b2b27223 */ /* 0x000fe200000100b1 */
[----:B------:R-:W-:Y:S01]  /*5ee0*/  @!UP0 ULEA UR21, UR8, UR20, 0x4 ;  /* 0x0000001408158291 */ /* 0x000fe2000f8e20ff */
[----:B------:R-:W-:Y:S01]  /*5ef0*/  FADD.FTZ R180, R180, R53 ;  /* 0x00000035b4b47221 */ /* 0x000fe20000010000 */
[----:B------:R-:W-:Y:S01]  /*5f00*/  FFMA.FTZ R52, R108, R69, R59 ;  /* 0x000000456c347223 */ /* 0x000fe2000001003b */
[----:B------:R-:W-:Y:S01]  /*5f10*/  FFMA.FTZ R94, R105, R94, R178 ;  /* 0x0000005e695e7223 */ /* 0x000fe200000100b2 */
[----:B------:R-:W-:Y:S01]  /*5f20*/  FFMA.FTZ R65, -R110, R65, R64 ;  /* 0x000000416e417223 */ /* 0x000fe20000010140 */
[----:B------:R-:W-:Y:S01]  /*5f30*/  FMUL.FTZ R64, R199, UR46 ;  /* 0x0000002ec7407c20 */ /* 0x000fe20008410000 */
[----:B------:R-:W-:Y:S01]  /*5f40*/  FFMA.FTZ R59, R107, R90, R52 ;  /* 0x0000005a6b3b7223 */ /* 0x000fe20000010034 */
[C---:B------:R-:W-:Y:S01]  /*5f50*/  FMUL.FTZ R53, R150.reuse, R94 ;  /* 0x0000005e96357220 */ /* 0x040fe20000410000 */
[-C--:B------:R-:W-:Y:S01]  /*5f60*/  FMUL.FTZ R52, R150, R180.reuse ;  /* 0x000000b496347220 */ /* 0x080fe20000410000 */
[----:B0-----:R-:W-:Y:S01]  /*5f70*/  @!P2 STS.128 [UR21+0x5c60], R84 ;  /* 0x005c6054ff00a988 */ /* 0x001fe20008000c15 */
[C---:B------:R-:W-:Y:S01]  /*5f80*/  FFMA.FTZ R60, R106.reuse, R75, R59 ;  /* 0x0000004b6a3c7223 */ /* 0x040fe2000001003b */
[C---:B------:R-:W-:Y:S01]  /*5f90*/  FFMA.FTZ R58, R151.reuse, R180, -R53 ;  /* 0x000000b4973a7223 */ /* 0x040fe20000010835 */
[----:B------:R-:W-:Y:S01]  /*5fa0*/  FFMA.FTZ R52, R151, R94, R52 ;  /* 0x0000005e97347223 */ /* 0x000fe20000010034 */
[----:B------:R-:W-:Y:S01]  /*5fb0*/  FFMA.FTZ R68, -R109, R68, R65 ;  /* 0x000000446d447223 */ /* 0x000fe20000010141 */
[----:B------:R-:W-:Y:S01]  /*5fc0*/  FFMA.FTZ R53, R105, R92, R60 ;  /* 0x0000005c69357223 */ /* 0x000fe2000001003c */
[----:B------:R-:W-:Y:S01]  /*5fd0*/  FADD.FTZ R181, R181, R58 ;  /* 0x0000003ab5b57221 */ /* 0x000fe20000010000 */
[----:B------:R-:W-:Y:S01]  /*5fe0*/  FFMA.FTZ R73, R106, R73, R52 ;  /* 0x000000496a497223 */ /* 0x000fe20000010034 */
[----:B------:R-:W-:Y:S01]  /*5ff0*/  P2R R58, PR, RZ, 0x4 ;  /* 0x00000004ff3a7803 */ /* 0x000fe20000000000 */
[----:B------:R-:W-:Y:S01]  /*6000*/  FFMA.FTZ R58, R104, R79, R53 ;  /* 0x0000004f683a7223 */ /* 0x000fe20000010035 */
[C---:B------:R-:W-:Y:S01]  /*6010*/  FMUL.FTZ R52, R152.reuse, R181 ;  /* 0x000000b598347220 */ /* 0x040fe20000410000 */
[-C--:B------:R-:W-:Y:S01]  /*6020*/  FMUL.FTZ R152, R152, R73.reuse ;  /* 0x0000004998987220 */ /* 0x080fe20000410000 */
[----:B------:R-:W-:Y:S01]  /*6030*/  FMUL.FTZ R53, R198, UR47 ;  /* 0x0000002fc6357c20 */ /* 0x000fe20008410000 */
[----:B------:R-:W-:Y:S01]  /*6040*/  FFMA.FTZ R59, R103, R78, R58 ;  /* 0x0000004e673b7223 */ /* 0x000fe2000001003a */
[C---:B------:R-:W-:Y:S01]  /*6050*/  FFMA.FTZ R52, R153.reuse, R73, R52 ;  /* 0x0000004999347223 */ /* 0x040fe20000010034 */
[----:B------:R-:W-:Y:S01]  /*6060*/  FFMA.FTZ R153, R153, R181, -R152 ;  /* 0x000000b599997223 */ /* 0x000fe20000010898 */
[----:B------:R-:W-:Y:S01]  /*6070*/  FFMA.FTZ R61, R232, UR46, -R53 ;  /* 0x0000002ee83d7c23 */ /* 0x000fe20008010835 */
[----:B------:R-:W-:Y:S01]  /*6080*/  FMUL.FTZ R60, R199, UR47 ;  /* 0x0000002fc73c7c20 */ /* 0x000fe20008410000 */
[----:B------:R-:W-:Y:S01]  /*6090*/  FFMA.FTZ R70, R107, R70, R52 ;  /* 0x000000466b467223 */ /* 0x000fe20000010034 */
[----:B------:R-:W-:Y:S01]  /*60a0*/  FADD.FTZ R182, R182, R153 ;  /* 0x00000099b6b67221 */ /* 0x000fe20000010000 */
[----:B------:R-:W-:-:S02]  /*60b0*/  IMAD R52, R148, 0x84, R63 ;  /* 0x0000008494347824 */ /* 0x000fc400078e023f */
[----:B------:R-:W-:Y:S01]  /*60c0*/  FMUL.FTZ R61, R0, R61 ;  /* 0x0000003d003d7220 */ /* 0x000fe20000410000 */
[C---:B------:R-:W-:Y:S01]  /*60d0*/  FMUL.FTZ R58, R154.reuse, R70 ;  /* 0x000000469a3a7220 */ /* 0x040fe20000410000 */
[-C--:B------:R-:W-:Y:S01]  /*60e0*/  FMUL.FTZ R53, R154, R182.reuse ;  /* 0x000000b69a357220 */ /* 0x080fe20000410000 */
[----:B------:R-:W-:Y:S01]  /*60f0*/  FMUL.FTZ R63, R197, UR47 ;  /* 0x0000002fc53f7c20 */ /* 0x000fe20008410000 */
[----:B------:R-:W-:Y:S01]  /*6100*/  FFMA.FTZ R60, R233, UR46, -R60 ;  /* 0x0000002ee93c7c23 */ /* 0x000fe2000801083c */
[C---:B------:R-:W-:Y:S01]  /*6110*/  FFMA.FTZ R58, R155.reuse, R182, -R58 ;  /* 0x000000b69b3a7223 */ /* 0x040fe2000001083a */
[----:B------:R-:W-:Y:S01]  /*6120*/  FFMA.FTZ R53, R155, R70, R53 ;  /* 0x000000469b357223 */ /* 0x000fe20000010035 */
[----:B------:R0:W-:Y:S01]  /*6130*/  STS [R52+0x2100], R61 ;  /* 0x0021003d34007388 */ /* 0x0001e20000000800 */
[----:B------:R-:W-:Y:S01]  /*6140*/  FMUL.FTZ R65, R197, UR46 ;  /* 0x0000002ec5417c20 */ /* 0x000fe20008410000 */
[----:B------:R-:W-:Y:S01]  /*6150*/  FADD.FTZ R183, R183, R58 ;  /* 0x0000003ab7b77221 */ /* 0x000fe20000010000 */
[----:B------:R-:W-:Y:S01]  /*6160*/  FFMA.FTZ R67, R108, R67, R53 ;  /* 0x000000436c437223 */ /* 0x000fe20000010035 */
[----:B------:R-:W-:Y:S01]  /*6170*/  FMUL.FTZ R53, R198, UR46 ;  /* 0x0000002ec6357c20 */ /* 0x000fe20008410000 */
[----:B------:R-:W-:Y:S01]  /*6180*/  FFMA.FTZ R65, R230, UR47, R65 ;  /* 0x0000002fe6417c23 */ /* 0x000fe20008010041 */
[C---:B------:R-:W-:Y:S01]  /*6190*/  FMUL.FTZ R58, R156.reuse, R183 ;  /* 0x000000b79c3a7220 */ /* 0x040fe20000410000 */
[----:B------:R-:W-:Y:S01]  /*61a0*/  FMUL.FTZ R156, R156, R67 ;  /* 0x000000439c9c7220 */ /* 0x000fe20000410000 */
[----:B------:R-:W-:Y:S01]  /*61b0*/  FFMA.FTZ R53, R232, UR47, R53 ;  /* 0x0000002fe8357c23 */ /* 0x000fe20008010035 */
[----:B------:R-:W-:Y:S01]  /*61c0*/  FMUL.FTZ R65, R116, -R65 ;  /* 0x8000004174417220 */ /* 0x000fe20000410000 */
[C---:B------:R-:W-:Y:S01]  /*61d0*/  FFMA.FTZ R58, R157.reuse, R67, R58 ;  /* 0x000000439d3a7223 */ /* 0x040fe2000001003a */
[----:B------:R-:W-:Y:S01]  /*61e0*/  FFMA.FTZ R157, R157, R183, -R156 ;  /* 0x000000b79d9d7223 */ /* 0x000fe2000001089c */
[----:B0-----:R-:W-:Y:S01]  /*61f0*/  FFMA.FTZ R61, R230, UR46, -R63 ;  /* 0x0000002ee63d7c23 */ /* 0x001fe2000801083f */
[----:B------:R-:W-:Y:S01]  /*6200*/  FMUL.FTZ R63, R0, -R53 ;  /* 0x80000035003f7220 */ /* 0x000fe20000410000 */
[----:B------:R-:W-:Y:S01]  /*6210*/  FFMA.FTZ R62, R109, R62, R58 ;  /* 0x0000003e6d3e7223 */ /* 0x000fe2000001003a */
[----:B------:R-:W-:Y:S01]  /*6220*/  FADD.FTZ R184, R184, R157 ;  /* 0x0000009db8b87221 */ /* 0x000fe20000010000 */
[----:B------:R-:W-:Y:S01]  /*6230*/  FMUL.FTZ R69, R116, R61 ;  /* 0x0000003d74457220 */ /* 0x000fe20000410000 */
[----:B------:R-:W-:Y:S01]  /*6240*/  FFMA.FTZ R64, R233, UR47, R64 ;  /* 0x0000002fe9407c23 */ /* 0x000fe20008010040 */
[C---:B------:R-:W-:Y:S01]  /*6250*/  FMUL.FTZ R61, R158.reuse, R62 ;  /* 0x0000003e9e3d7220 */ /* 0x040fe20000410000 */
[----:B------:R-:W-:Y:S01]  /*6260*/  FMUL.FTZ R58, R158, R184 ;  /* 0x000000b89e3a7220 */ /* 0x000fe20000410000 */
[----:B------:R0:W-:Y:S01]  /*6270*/  STS [R52+0x2104], R63 ;  /* 0x0021043f34007388 */ /* 0x0001e20000000800 */
[----:B------:R-:W-:Y:S01]  /*6280*/  FFMA.FTZ R71, -R108, R71, R68 ;  /* 0x000000476c477223 */ /* 0x000fe20000010144 */
[----:B------:R-:W-:Y:S01]  /*6290*/  FMUL.FTZ R66, R205, UR46 ;  /* 0x0000002ecd427c20 */ /* 0x000fe20008410000 */
[C---:B------:R-:W-:Y:S01]  /*62a0*/  FFMA.FTZ R53, R159.reuse, R62, R58 ;  /* 0x0000003e9f357223 */ /* 0x040fe2000001003a */
[----:B------:R-:W-:Y:S01]  /*62b0*/  FFMA.FTZ R58, R159, R184, -R61 ;  /* 0x000000b89f3a7223 */ /* 0x000fe2000001083d */
[----:B------:R1:W-:Y:S01]  /*62c0*/  STS [R52+0x2108], R69 ;  /* 0x0021084534007388 */ /* 0x0003e20000000800 */
[----:B------:R-:W-:Y:S01]  /*62d0*/  FFMA.FTZ R71, -R107, R72, R71 ;  /* 0x000000486b477223 */ /* 0x000fe20000010147 */
[----:B------:R-:W-:Y:S01]  /*62e0*/  FFMA.FTZ R235, R110, R235, R53 ;  /* 0x000000eb6eeb7223 */ /* 0x000fe20000010035 */
[----:B------:R-:W-:Y:S01]  /*62f0*/  FMUL.FTZ R53, R200, UR47 ;  /* 0x0000002fc8357c20 */ /* 0x000fe20008410000 */
[----:B------:R-:W-:Y:S01]  /*6300*/  FADD.FTZ R185, R185, R58 ;  /* 0x0000003ab9b97221 */ /* 0x000fe20000010000 */
[----:B0-----:R-:W-:Y:S01]  /*6310*/  FMUL.FTZ R63, R115, R60 ;  /* 0x0000003c733f7220 */ /* 0x001fe20000410000 */
[----:B------:R-:W-:Y:S01]  /*6320*/  FMUL.FTZ R58, R160, R235 ;  /* 0x000000eba03a7220 */ /* 0x000fe20000410000 */
[----:B------:R-:W-:Y:S01]  /*6330*/  FFMA.FTZ R53, R226, UR46, -R53 ;  /* 0x0000002ee2357c23 */ /* 0x000fe20008010835 */
[----:B------:R-:W-:Y:S01]  /*6340*/  FMUL.FTZ R160, R160, R185 ;  /* 0x000000b9a0a07220 */ /* 0x000fe20000410000 */
[----:B------:R-:W-:Y:S01]  /*6350*/  FMUL.FTZ R60, R201, UR47 ;  /* 0x0000002fc93c7c20 */ /* 0x000fe20008410000 */
[----:B------:R0:W-:Y:S01]  /*6360*/  STS [R52+0x2110], R63 ;  /* 0x0021103f34007388 */ /* 0x0001e20000000800 */
[----:B-1----:R-:W-:Y:S01]  /*6370*/  FMUL.FTZ R69, R114, R53 ;  /* 0x0000003572457220 */ /* 0x002fe20000410000 */
[C---:B------:R-:W-:Y:S01]  /*6380*/  FFMA.FTZ R53, R161.reuse, R185, -R58 ;  /* 0x000000b9a1357223 */ /* 0x040fe2000001083a */
[----:B------:R-:W-:Y:S01]  /*6390*/  FFMA.FTZ R160, R161, R235, R160 ;  /* 0x000000eba1a07223 */ /* 0x000fe200000100a0 */
[----:B------:R-:W-:Y:S01]  /*63a0*/  FFMA.FTZ R60, R229, UR46, -R60 ;  /* 0x0000002ee53c7c23 */ /* 0x000fe2000801083c */
[----:B------:R1:W-:Y:S01]  /*63b0*/  STS [R52+0x210c], R65 ;  /* 0x00210c4134007388 */ /* 0x0003e20000000800 */
[----:B------:R-:W-:Y:S01]  /*63c0*/  FADD.FTZ R186, R186, R53 ;  /* 0x00000035baba7221 */ /* 0x000fe20000010000 */
[----:B------:R-:W-:Y:S01]  /*63d0*/  FFMA.FTZ R228, R111, R228, R160 ;  /* 0x000000e46fe47223 */ /* 0x000fe200000100a0 */
[----:B------:R-:W-:Y:S01]  /*63e0*/  FMUL.FTZ R53, R200, UR46 ;  /* 0x0000002ec8357c20 */ /* 0x000fe20008410000 */
[----:B------:R2:W-:Y:S01]  /*63f0*/  STS [R52+0x2118], R69 ;  /* 0x0021184534007388 */ /* 0x0005e20000000800 */
[C---:B------:R-:W-:Y:S01]  /*6400*/  FMUL.FTZ R58, R162.reuse, R186 ;  /* 0x000000baa23a7220 */ /* 0x040fe20000410000 */
[-C--:B------:R-:W-:Y:S01]  /*6410*/  FMUL.FTZ R61, R162, R228.reuse ;  /* 0x000000e4a23d7220 */ /* 0x080fe20000410000 */
[----:B0-----:R-:W-:Y:S01]  /*6420*/  FFMA.FTZ R63, R226, UR47, R53 ;  /* 0x0000002fe23f7c23 */ /* 0x001fe20008010035 */
[----:B------:R-:W-:Y:S01]  /*6430*/  FFMA.FTZ R71, -R106, R95, R71 ;  /* 0x0000005f6a477223 */ /* 0x000fe20000010147 */
[C---:B------:R-:W-:Y:S01]  /*6440*/  FFMA.FTZ R53, R163.reuse, R228, R58 ;  /* 0x000000e4a3357223 */ /* 0x040fe2000001003a */
[----:B------:R-:W-:Y:S01]  /*6450*/  FFMA.FTZ R58, R163, R186, -R61 ;  /* 0x000000baa33a7223 */ /* 0x000fe2000001083d */
[----:B------:R-:W-:Y:S01]  /*6460*/  FMUL.FTZ R61, R113, R60 ;  /* 0x0000003c713d7220 */ /* 0x000fe20000410000 */
[----:B-1----:R-:W-:Y:S01]  /*6470*/  FMUL.FTZ R65, R115, -R64 ;  /* 0x8000004073417220 */ /* 0x002fe20000410000 */
[----:B------:R-:W-:Y:S01]  /*6480*/  FFMA.FTZ R231, R112, R231, R53 ;  /* 0x000000e770e77223 */ /* 0x000fe20000010035 */
[----:B------:R-:W-:Y:S01]  /*6490*/  FADD.FTZ R187, R187, R58 ;  /* 0x0000003abbbb7221 */ /* 0x000fe20000010000 */
[----:B------:R-:W-:Y:S01]  /*64a0*/  FMUL.FTZ R64, R201, UR46 ;  /* 0x0000002ec9407c20 */ /* 0x000fe20008410000 */
[----:B------:R-:W-:Y:S01]  /*64b0*/  STS [R52+0x2120], R61 ;  /* 0x0021203d34007388 */ /* 0x000fe20000000800 */
[C---:B------:R-:W-:Y:S01]  /*64c0*/  FMUL.FTZ R60, R165.reuse, R231 ;  /* 0x000000e7a53c7220 */ /* 0x040fe20000410000 */
[----:B------:R-:W-:Y:S01]  /*64d0*/  FMUL.FTZ R53, R165, R187 ;  /* 0x000000bba5357220 */ /* 0x000fe20000410000 */
[----:B------:R-:W-:Y:S01]  /*64e0*/  FFMA.FTZ R64, R229, UR47, R64 ;  /* 0x0000002fe5407c23 */ /* 0x000fe20008010040 */
[----:B------:R0:W-:Y:S01]  /*64f0*/  STS [R52+0x2114], R65 ;  /* 0x0021144134007388 */ /* 0x0001e20000000800 */
[----:B------:R-:W-:Y:S01]  /*6500*/  FMUL.FTZ R63, R114, -R63 ;  /* 0x8000003f723f7220 */ /* 0x000fe20000410000 */
[C---:B------:R-:W-:Y:S01]  /*6510*/  FFMA.FTZ R58, R166.reuse, R231, R53 ;  /* 0x000000e7a63a7223 */ /* 0x040fe20000010035 */
[----:B------:R-:W-:Y:S01]  /*6520*/  FFMA.FTZ R53, R166, R187, -R60 ;  /* 0x000000bba6357223 */ /* 0x000fe2000001083c */
[----:B--2---:R-:W-:Y:S01]  /*6530*/  FMUL.FTZ R69, R202, UR47 ;  /* 0x0000002fca457c20 */ /* 0x004fe20008410000 */
[----:B------:R-:W-:Y:S01]  /*6540*/  FFMA.FTZ R76, -R105, R76, R71 ;  /* 0x0000004c694c7223 */ /* 0x000fe20000010147 */
[----:B------:R-:W-:Y:S01]  /*6550*/  FFMA.FTZ R224, R113, R224, R58 ;  /* 0x000000e071e07223 */ /* 0x000fe2000001003a */
[----:B------:R-:W-:Y:S01]  /*6560*/  FMUL.FTZ R58, R203, UR47 ;  /* 0x0000002fcb3a7c20 */ /* 0x000fe20008410000 */
[----:B------:R-:W-:Y:S01]  /*6570*/  FADD.FTZ R188, R188, R53 ;  /* 0x00000035bcbc7221 */ /* 0x000fe20000010000 */
[----:B------:R1:W-:Y:S01]  /*6580*/  STS [R52+0x211c], R63 ;  /* 0x00211c3f34007388 */ /* 0x0003e20000000800 */
[----:B------:R-:W-:Y:S01]  /*6590*/  FMUL.FTZ R53, R167, R224 ;  /* 0x000000e0a7357220 */ /* 0x000fe20000410000 */
[----:B------:R-:W-:Y:S01]  /*65a0*/  FFMA.FTZ R58, R227, UR46, -R58 ;  /* 0x0000002ee33a7c23 */ /* 0x000fe2000801083a */
[----:B------:R-:W-:Y:S01]  /*65b0*/  FMUL.FTZ R167, R167, R188 ;  /* 0x000000bca7a77220 */ /* 0x000fe20000410000 */
[----:B0-----:R-:W-:Y:S01]  /*65c0*/  FMUL.FTZ R65, R113, -R64 ;  /* 0x8000004071417220 */ /* 0x001fe20000410000 */
[----:B------:R-:W-:Y:S01]  /*65d0*/  FFMA.FTZ R69, R222, UR46, -R69 ;  /* 0x0000002ede457c23 */ /* 0x000fe20008010845 */
[----:B------:R-:W-:Y:S01]  /*65e0*/  FMUL.FTZ R61, R111, R58 ;  /* 0x0000003a6f3d7220 */ /* 0x000fe20000410000 */
[C---:B------:R-:W-:Y:S01]  /*65f0*/  FFMA.FTZ R58, R168.reuse, R188, -R53 ;  /* 0x000000bca83a7223 */ /* 0x040fe20000010835 */
[----:B------:R-:W-:Y:S01]  /*6600*/  FFMA.FTZ R167, R168, R224, R167 ;  /* 0x000000e0a8a77223 */ /* 0x000fe200000100a7 */
[----:B------:R0:W-:Y:S01]  /*6610*/  STS [R52+0x2124], R65 ;  /* 0x0021244134007388 */ /* 0x0001e20000000800 */
[----:B-1----:R-:W-:Y:S01]  /*6620*/  FMUL.FTZ R63, R204, UR47 ;  /* 0x0000002fcc3f7c20 */ /* 0x002fe20008410000 */
[----:B------:R-:W-:Y:S01]  /*6630*/  FADD.FTZ R189, R189, R58 ;  /* 0x0000003abdbd7221 */ /* 0x000fe20000010000 */
[----:B------:R-:W-:Y:S01]  /*6640*/  FFMA.FTZ R225, R114, R225, R167 ;  /* 0x000000e172e17223 */ /* 0x000fe200000100a7 */
[----:B------:R-:W-:Y:S01]  /*6650*/  FMUL.FTZ R58, R203, UR46 ;  /* 0x0000002ecb3a7c20 */ /* 0x000fe20008410000 */
[----:B------:R1:W-:Y:S01]  /*6660*/  STS [R52+0x2130], R61 ;  /* 0x0021303d34007388 */ /* 0x0003e20000000800 */
[C---:B------:R-:W-:Y:S01]  /*6670*/  FMUL.FTZ R53, R169.reuse, R189 ;  /* 0x000000bda9357220 */ /* 0x040fe20000410000 */
[-C--:B------:R-:W-:Y:S01]  /*6680*/  FMUL.FTZ R60, R169, R225.reuse ;  /* 0x000000e1a93c7220 */ /* 0x080fe20000410000 */
[----:B------:R-:W-:Y:S01]  /*6690*/  FFMA.FTZ R64, R227, UR47, R58 ;  /* 0x0000002fe3407c23 */ /* 0x000fe2000801003a */
[----:B------:R-:W-:Y:S01]  /*66a0*/  FFMA.FTZ R63, R220, UR46, -R63 ;  /* 0x0000002edc3f7c23 */ /* 0x000fe2000801083f */
[C---:B------:R-:W-:Y:S01]  /*66b0*/  FFMA.FTZ R58, R170.reuse, R225, R53 ;  /* 0x000000e1aa3a7223 */ /* 0x040fe20000010035 */
[----:B------:R-:W-:Y:S01]  /*66c0*/  FFMA.FTZ R53, R170, R189, -R60 ;  /* 0x000000bdaa357223 */ /* 0x000fe2000001083c */
[----:B0-----:R-:W-:Y:S01]  /*66d0*/  FMUL.FTZ R65, R204, UR46 ;  /* 0x0000002ecc417c20 */ /* 0x001fe20008410000 */
[----:B------:R-:W-:Y:S01]  /*66e0*/  FMUL.FTZ R60, R205, UR47 ;  /* 0x0000002fcd3c7c20 */ /* 0x000fe20008410000 */
[----:B------:R-:W-:Y:S01]  /*66f0*/  FFMA.FTZ R218, R115, R218, R58 ;  /* 0x000000da73da7223 */ /* 0x000fe2000001003a */
[----:B------:R-:W-:Y:S01]  /*6700*/  FADD.FTZ R190, R190, R53 ;  /* 0x00000035bebe7221 */ /* 0x000fe20000010000 */
[----:B------:R-:W-:Y:S01]  /*6710*/  FFMA.FTZ R65, R220, UR47, R65 ;  /* 0x0000002fdc417c23 */ /* 0x000fe20008010041 */
[----:B-1----:R-:W-:Y:S01]  /*6720*/  FMUL.FTZ R61, R111, -R64 ;  /* 0x800000406f3d7220 */ /* 0x002fe20000410000 */
[----:B------:R-:W-:Y:S01]  /*6730*/  FFMA.FTZ R60, R223, UR46, -R60 ;  /* 0x0000002edf3c7c23 */ /* 0x000fe2000801083c */
[C---:B------:R-:W-:Y:S01]  /*6740*/  FMUL.FTZ R53, R171.reuse, R190 ;  /* 0x000000beab357220 */ /* 0x040fe20000410000 */
[-C--:B------:R-:W-:Y:S01]  /*6750*/  FMUL.FTZ R171, R171, R218.reuse ;  /* 0x000000daabab7220 */ /* 0x080fe20000410000 */
[----:B------:R-:W-:Y:S01]  /*6760*/  FMUL.FTZ R65, R110, -R65 ;  /* 0x800000416e417220 */ /* 0x000fe20000410000 */
[----:B------:R-:W-:Y:S01]  /*6770*/  STS [R52+0x2134], R61 ;  /* 0x0021343d34007388 */ /* 0x000fe20000000800 */
[C---:B------:R-:W-:Y:S01]  /*6780*/  FFMA.FTZ R53, R172.reuse, R218, R53 ;  /* 0x000000daac357223 */ /* 0x040fe20000010035 */
[----:B------:R-:W-:Y:S01]  /*6790*/  FFMA.FTZ R64, R172, R190, -R171 ;  /* 0x000000beac407223 */ /* 0x000fe200000108ab */
[----:B------:R-:W-:Y:S01]  /*67a0*/  FMUL.FTZ R69, R112, R69 ;  /* 0x0000004570457220 */ /* 0x000fe20000410000 */
[----:B------:R0:W-:Y:S01]  /*67b0*/  STS [R52+0x213c], R65 ;  /* 0x00213c4134007388 */ /* 0x0001e20000000800 */
[----:B------:R-:W-:Y:S01]  /*67c0*/  FFMA.FTZ R58, R116, R221, R53 ;  /* 0x000000dd743a7223 */ /* 0x000fe20000010035 */
[----:B------:R-:W-:Y:S01]  /*67d0*/  FMUL.FTZ R53, R206, UR47 ;  /* 0x0000002fce357c20 */ /* 0x000fe20008410000 */
[----:B------:R-:W-:Y:S01]  /*67e0*/  FADD.FTZ R64, R191, R64 ;  /* 0x00000040bf407221 */ /* 0x000fe20000010000 */
[----:B------:R-:W-:Y:S01]  /*67f0*/  FMUL.FTZ R63, R110, R63 ;  /* 0x0000003f6e3f7220 */ /* 0x000fe20000410000 */
[----:B------:R-:W-:Y:S01]  /*6800*/  FMUL.FTZ R71, R202, UR46 ;  /* 0x0000002eca477c20 */ /* 0x000fe20008410000 */
[----:B------:R-:W-:Y:S01]  /*6810*/  FFMA.FTZ R53, R216, UR46, -R53 ;  /* 0x0000002ed8357c23 */ /* 0x000fe20008010835 */
[----:B------:R-:W-:Y:S01]  /*6820*/  FFMA.FTZ R66, R223, UR47, R66 ;  /* 0x0000002fdf427c23 */ /* 0x000fe20008010042 */
[----:B------:R-:W-:Y:S01]  /*6830*/  FFMA.FTZ R232, R48, -R131, R232 ;  /* 0x8000008330e87223 */ /* 0x000fe200000100e8 */
[----:B------:R1:W-:Y:S01]  /*6840*/  STS [R52+0x2128], R69 ;  /* 0x0021284534007388 */ /* 0x0003e20000000800 */
[----:B0-----:R-:W-:Y:S01]  /*6850*/  FMUL.FTZ R65, R109, R60 ;  /* 0x0000003c6d417220 */ /* 0x001fe20000410000 */
[C---:B------:R-:W-:Y:S01]  /*6860*/  FMUL.FTZ R60, R173.reuse, R64 ;  /* 0x00000040ad3c7220 */ /* 0x040fe20000410000 */
[----:B------:R-:W-:Y:S01]  /*6870*/  FMUL.FTZ R75, R108, R53 ;  /* 0x000000356c4b7220 */ /* 0x000fe20000410000 */
[-C--:B------:R-:W-:Y:S01]  /*6880*/  FMUL.FTZ R173, R173, R58.reuse ;  /* 0x0000003aadad7220 */ /* 0x080fe20000410000 */
[----:B------:R-:W-:Y:S01]  /*6890*/  FFMA.FTZ R71, R222, UR47, R71 ;  /* 0x0000002fde477c23 */ /* 0x000fe20008010047 */
[C---:B------:R-:W-:Y:S01]  /*68a0*/  FFMA.FTZ R53, R175.reuse, R58, R60 ;  /* 0x0000003aaf357223 */ /* 0x040fe2000001003c */
[----:B------:R0:W-:Y:S01]  /*68b0*/  STS [R52+0x2140], R65 ;  /* 0x0021404134007388 */ /* 0x0001e20000000800 */
[----:B------:R-:W-:Y:S01]  /*68c0*/  FFMA.FTZ R173, R175, R64, -R173 ;  /* 0x00000040afad7223 */ /* 0x000fe200000108ad */
[----:B------:R-:W-:Y:S01]  /*68d0*/  FMUL.FTZ R60, R132, R58 ;  /* 0x0000003a843c7220 */ /* 0x000fe20000410000 */
[----:B------:R-:W-:Y:S01]  /*68e0*/  FFMA.FTZ R215, R0, R215, R53 ;  /* 0x000000d700d77223 */ /* 0x000fe20000010035 */
[----:B------:R2:W-:Y:S01]  /*68f0*/  STS [R52+0x2138], R63 ;  /* 0x0021383f34007388 */ /* 0x0005e20000000800 */
[----:B------:R-:W-:Y:S01]  /*6900*/  FADD.FTZ R192, R192, R173 ;  /* 0x000000adc0c07221 */ /* 0x000fe20000010000 */
[----:B-1----:R-:W-:Y:S01]  /*6910*/  FMUL.FTZ R69, R109, -R66 ;  /* 0x800000426d457220 */ /* 0x002fe20000410000 */
[C---:B------:R-:W-:Y:S01]  /*6920*/  FMUL.FTZ R61, R131.reuse, R215 ;  /* 0x000000d7833d7220 */ /* 0x040fe20000410000 */
[----:B------:R-:W-:Y:S01]  /*6930*/  FMUL.FTZ R66, R132, R64 ;  /* 0x0000004084427220 */ /* 0x000fe20000410000 */
[----:B------:R-:W-:Y:S01]  /*6940*/  FMUL.FTZ R53, R131, R192 ;  /* 0x000000c083357220 */ /* 0x000fe20000410000 */
[----:B------:R-:W-:Y:S01]  /*6950*/  FMUL.FTZ R68, R197, R60 ;  /* 0x0000003cc5447220 */ /* 0x000fe20000410000 */
[----:B0-----:R-:W-:Y:S01]  /*6960*/  FMUL.FTZ R65, R198, R61 ;  /* 0x0000003dc6417220 */ /* 0x001fe20000410000 */
[----:B------:R-:W-:Y:S01]  /*6970*/  FMUL.FTZ R71, R112, -R71 ;  /* 0x8000004770477220 */ /* 0x000fe20000410000 */
[----:B------:R-:W-:Y:S01]  /*6980*/  FMUL.FTZ R72, R207, UR47 ;  /* 0x0000002fcf487c20 */ /* 0x000fe20008410000 */
[----:B--2---:R-:W-:Y:S01]  /*6990*/  FFMA.FTZ R63, R49, -R132, R230 ;  /* 0x80000084313f7223 */ /* 0x004fe200000100e6 */
[-C--:B------:R-:W-:Y:S01]  /*69a0*/  FFMA.FTZ R65, R232, R53.reuse, -R65 ;  /* 0x00000035e8417223 */ /* 0x080fe20000010841 */
[----:B------:R-:W-:Y:S01]  /*69b0*/  FMUL.FTZ R53, R198, R53 ;  /* 0x00000035c6357220 */ /* 0x000fe20000410000 */
[----:B------:R0:W-:Y:S01]  /*69c0*/  STS [R52+0x212c], R71 ;  /* 0x00212c4734007388 */ /* 0x0001e20000000800 */
[-C--:B------:R-:W-:Y:S01]  /*69d0*/  FFMA.FTZ R68, R63, R66.reuse, -R68 ;  /* 0x000000423f447223 */ /* 0x080fe20000010844 */
[----:B------:R-:W-:Y:S01]  /*69e0*/  FMUL.FTZ R66, R197, R66 ;  /* 0x00000042c5427220 */ /* 0x000fe20000410000 */
[----:B------:R-:W-:Y:S01]  /*69f0*/  FFMA.FTZ R53, R232, R61, R53 ;  /* 0x0000003de8357223 */ /* 0x000fe20000010035 */
[----:B------:R-:W-:Y:S01]  /*6a00*/  FFMA.FTZ R72, R219, UR46, -R72 ;  /* 0x0000002edb487c23 */ /* 0x000fe20008010848 */
[----:B------:R-:W-:Y:S01]  /*6a10*/  FFMA.FTZ R76, -R104, R97, R76 ;  /* 0x00000061684c7223 */ /* 0x000fe2000001014c */
[----:B------:R-:W-:Y:S01]  /*6a20*/  FFMA.FTZ R66, R63, R60, R66 ;  /* 0x0000003c3f427223 */ /* 0x000fe20000010042 */
[----:B------:R-:W-:Y:S01]  /*6a30*/  FADD.FTZ R53, RZ, R53 ;  /* 0x00000035ff357221 */ /* 0x000fe20000010000 */
[----:B------:R-:W-:Y:S01]  /*6a40*/  FADD.FTZ R65, RZ, R65 ;  /* 0x00000041ff417221 */ /* 0x000fe20000010000 */
[----:B------:R1:W-:Y:S01]  /*6a50*/  STS [R52+0x2144], R69 ;  /* 0x0021444534007388 */ /* 0x0003e20000000800 */
[----:B0-----:R-:W-:Y:S01]  /*6a60*/  FMUL.FTZ R71, R206, UR46 ;  /* 0x0000002ece477c20 */ /* 0x001fe20008410000 */
[----:B------:R-:W-:Y:S01]  /*6a70*/  FADD.FTZ R53, R53, R66 ;  /* 0x0000004235357221 */ /* 0x000fe20000010000 */
[----:B------:R-:W-:Y:S01]  /*6a80*/  FMUL.FTZ R66, R129, R218 ;  /* 0x000000da81427220 */ /* 0x000fe20000410000 */
[----:B------:R-:W-:Y:S01]  /*6a90*/  FFMA.FTZ R80, -R103, R80, R76 ;  /* 0x0000005067507223 */ /* 0x000fe2000001014c */
[----:B------:R-:W-:Y:S01]  /*6aa0*/  FFMA.FTZ R71, R216, UR47, R71 ;  /* 0x0000002fd8477c23 */ /* 0x000fe20008010047 */
[----:B------:R-:W-:Y:S01]  /*6ab0*/  FADD.FTZ R68, R65, R68 ;  /* 0x0000004441447221 */ /* 0x000fe20000010000 */
[----:B------:R-:W-:Y:S01]  /*6ac0*/  FFMA.FTZ R233, R50, -R129, R233 ;  /* 0x8000008132e97223 */ /* 0x000fe200000100e9 */
[----:B------:R-:W-:Y:S01]  /*6ad0*/  FMUL.FTZ R76, R199, R66 ;  /* 0x00000042c74c7220 */ /* 0x000fe20000410000 */
[----:B------:R-:W-:Y:S01]  /*6ae0*/  FMUL.FTZ R71, R108, -R71 ;  /* 0x800000476c477220 */ /* 0x000fe20000410000 */
[----:B-1----:R-:W-:Y:S01]  /*6af0*/  FMUL.FTZ R69, R107, R72 ;  /* 0x000000486b457220 */ /* 0x002fe20000410000 */
[----:B------:R-:W-:Y:S01]  /*6b00*/  FMUL.FTZ R72, R129, R190 ;  /* 0x000000be81487220 */ /* 0x000fe20000410000 */
[----:B------:R-:W-:Y:S01]  /*6b10*/  FMUL.FTZ R65, R130, R225 ;  /* 0x000000e182417220 */ /* 0x000fe20000410000 */
[----:B------:R0:W-:Y:S01]  /*6b20*/  STS [R52+0x2148], R75 ;  /* 0x0021484b34007388 */ /* 0x0001e20000000800 */
[----:B------:R-:W-:Y:S01]  /*6b30*/  FFMA.FTZ R226, R51, -R130, R226 ;  /* 0x8000008233e27223 */ /* 0x000fe200000100e2 */
[----:B------:R-:W-:Y:S01]  /*6b40*/  FMUL.FTZ R78, R207, UR46 ;  /* 0x0000002ecf4e7c20 */ /* 0x000fe20008410000 */
[----:B------:R-:W-:Y:S01]  /*6b50*/  FMUL.FTZ R79, R208, UR47 ;  /* 0x0000002fd04f7c20 */ /* 0x000fe20008410000 */
[----:B------:R1:W-:Y:S01]  /*6b60*/  STS [R52+0x2150], R69 ;  /* 0x0021504534007388 */ /* 0x0003e20000000800 */
[----:B------:R-:W-:Y:S01]  /*6b70*/  FFMA.FTZ R229, R44, -R127, R229 ;  /* 0x8000007f2ce57223 */ /* 0x000fe200000100e5 */
[----:B------:R-:W-:Y:S01]  /*6b80*/  FFMA.FTZ R78, R219, UR47, R78 ;  /* 0x0000002fdb4e7c23 */ /* 0x000fe2000801004e */
[----:B------:R-:W-:Y:S01]  /*6b90*/  FFMA.FTZ R83, R214, UR46, -R79 ;  /* 0x0000002ed6537c23 */ /* 0x000fe2000801084f */
[----:B------:R2:W-:Y:S01]  /*6ba0*/  STS [R52+0x214c], R71 ;  /* 0x00214c4734007388 */ /* 0x0005e20000000800 */
[----:B------:R-:W-:Y:S01]  /*6bb0*/  FFMA.FTZ R222, R45, -R128, R222 ;  /* 0x800000802dde7223 */ /* 0x000fe200000100de */
[----:B0-----:R-:W-:Y:S01]  /*6bc0*/  FMUL.FTZ R75, R200, R65 ;  /* 0x00000041c84b7220 */ /* 0x001fe20000410000 */
[----:B------:R-:W-:Y:S01]  /*6bd0*/  FMUL.FTZ R79, R107, -R78 ;  /* 0x8000004e6b4f7220 */ /* 0x000fe20000410000 */
[----:B------:R-:W-:Y:S01]  /*6be0*/  FMUL.FTZ R78, R209, UR47 ;  /* 0x0000002fd14e7c20 */ /* 0x000fe20008410000 */
[----:B------:R-:W-:Y:S01]  /*6bf0*/  FMUL.FTZ R85, R106, R83 ;  /* 0x000000536a557220 */ /* 0x000fe20000410000 */
[-C--:B-1----:R-:W-:Y:S01]  /*6c00*/  FFMA.FTZ R69, R233, R72.reuse, -R76 ;  /* 0x00000048e9457223 */ /* 0x082fe2000001084c */
[----:B------:R-:W-:Y:S01]  /*6c10*/  FMUL.FTZ R72, R199, R72 ;  /* 0x00000048c7487220 */ /* 0x000fe20000410000 */
[----:B------:R0:W-:Y:S01]  /*6c20*/  STS [R52+0x2154], R79 ;  /* 0x0021544f34007388 */ /* 0x0001e20000000800 */
[----:B------:R-:W-:Y:S01]  /*6c30*/  FFMA.FTZ R82, R217, UR46, -R78 ;  /* 0x0000002ed9527c23 */ /* 0x000fe2000801084e */
[----:B--2---:R-:W-:Y:S01]  /*6c40*/  FMUL.FTZ R71, R130, R189 ;  /* 0x000000bd82477220 */ /* 0x004fe20000410000 */
[----:B------:R-:W-:Y:S01]  /*6c50*/  FFMA.FTZ R72, R233, R66, R72 ;  /* 0x00000042e9487223 */ /* 0x000fe20000010048 */
[----:B------:R-:W-:Y:S01]  /*6c60*/  FADD.FTZ R68, R68, R69 ;  /* 0x0000004544447221 */ /* 0x000fe20000010000 */
[----:B------:R-:W-:Y:S01]  /*6c70*/  FMUL.FTZ R69, R128, R231 ;  /* 0x000000e780457220 */ /* 0x000fe20000410000 */
[-C--:B------:R-:W-:Y:S01]  /*6c80*/  FFMA.FTZ R75, R226, R71.reuse, -R75 ;  /* 0x00000047e24b7223 */ /* 0x080fe2000001084b */
[----:B------:R-:W-:Y:S01]  /*6c90*/  FMUL.FTZ R71, R200, R71 ;  /* 0x00000047c8477220 */ /* 0x000fe20000410000 */
[----:B------:R-:W-:Y:S01]  /*6ca0*/  FADD.FTZ R53, R53, R72 ;  /* 0x0000004835357221 */ /* 0x000fe20000010000 */
[----:B------:R-:W-:Y:S01]  /*6cb0*/  FFMA.FTZ R86, R46, -R125, R227 ;  /* 0x8000007d2e567223 */ /* 0x000fe200000100e3 */
[----:B------:R-:W-:Y:S01]  /*6cc0*/  FADD.FTZ R75, R68, R75 ;  /* 0x0000004b444b7221 */ /* 0x000fe20000010000 */
[----:B------:R-:W-:Y:S01]  /*6cd0*/  FFMA.FTZ R72, R226, R65, R71 ;  /* 0x00000041e2487223 */ /* 0x000fe20000010047 */
[----:B------:R-:W-:Y:S01]  /*6ce0*/  FMUL.FTZ R68, R127, R224 ;  /* 0x000000e07f447220 */ /* 0x000fe20000410000 */
[----:B------:R-:W-:Y:S01]  /*6cf0*/  FMUL.FTZ R71, R128, R187 ;  /* 0x000000bb80477220 */ /* 0x000fe20000410000 */
[----:B0-----:R-:W-:Y:S01]  /*6d00*/  FMUL.FTZ R79, R202, R69 ;  /* 0x00000045ca4f7220 */ /* 0x001fe20000410000 */
[----:B------:R-:W-:Y:S01]  /*6d10*/  FADD.FTZ R53, R53, R72 ;  /* 0x0000004835357221 */ /* 0x000fe20000010000 */
[----:B------:R-:W-:Y:S01]  /*6d20*/  FMUL.FTZ R72, R127, R188 ;  /* 0x000000bc7f487220 */ /* 0x000fe20000410000 */
[----:B------:R-:W-:Y:S01]  /*6d30*/  FMUL.FTZ R76, R201, R68 ;  /* 0x00000044c94c7220 */ /* 0x000fe20000410000 */
[-C--:B------:R-:W-:Y:S01]  /*6d40*/  FFMA.FTZ R78, R222, R71.reuse, -R79 ;  /* 0x00000047de4e7223 */ /* 0x080fe2000001084f */
[----:B------:R-:W-:Y:S01]  /*6d50*/  FMUL.FTZ R71, R202, R71 ;  /* 0x00000047ca477220 */ /* 0x000fe20000410000 */
[----:B------:R-:W-:Y:S01]  /*6d60*/  FMUL.FTZ R83, R208, UR46 ;  /* 0x0000002ed0537c20 */ /* 0x000fe20008410000 */
[-C--:B------:R-:W-:Y:S01]  /*6d70*/  FFMA.FTZ R76, R229, R72.reuse, -R76 ;  /* 0x00000048e54c7223 */ /* 0x080fe2000001084c */
[----:B------:R-:W-:Y:S01]  /*6d80*/  FMUL.FTZ R72, R201, R72 ;  /* 0x00000048c9487220 */ /* 0x000fe20000410000 */
[----:B------:R0:W-:Y:S01]  /*6d90*/  STS [R52+0x2158], R85 ;  /* 0x0021585534007388 */ /* 0x0001e20000000800 */
[----:B------:R-:W-:Y:S01]  /*6da0*/  FMUL.FTZ R87, R105, R82 ;  /* 0x0000005269577220 */ /* 0x000fe20000410000 */
[----:B------:R-:W-:Y:S01]  /*6db0*/  FADD.FTZ R75, R75, R76 ;  /* 0x0000004c4b4b7221 */ /* 0x000fe20000010000 */
[----:B------:R-:W-:Y:S01]  /*6dc0*/  FFMA.FTZ R72, R229, R68, R72 ;  /* 0x00000044e5487223 */ /* 0x000fe20000010048 */
[----:B------:R-:W-:Y:S01]  /*6dd0*/  FMUL.FTZ R76, R125, R186 ;  /* 0x000000ba7d4c7220 */ /* 0x000fe20000410000 */
[----:B------:R-:W-:Y:S01]  /*6de0*/  FMUL.FTZ R82, R126, R185 ;  /* 0x000000b97e527220 */ /* 0x000fe20000410000 */
[----:B------:R-:W-:Y:S01]  /*6df0*/  FADD.FTZ R75, R75, R78 ;  /* 0x0000004e4b4b7221 */ /* 0x000fe20000010000 */
[----:B------:R-:W-:Y:S01]  /*6e00*/  FADD.FTZ R53, R53, R72 ;  /* 0x0000004835357221 */ /* 0x000fe20000010000 */
[----:B------:R-:W-:Y:S01]  /*6e10*/  FFMA.FTZ R72, R222, R69, R71 ;  /* 0x00000045de487223 */ /* 0x000fe20000010047 */
[----:B------:R-:W-:Y:S01]  /*6e20*/  FMUL.FTZ R71, R125, R228 ;  /* 0x000000e47d477220 */ /* 0x000fe20000410000 */
[----:B0-----:R-:W-:Y:S01]  /*6e30*/  FFMA.FTZ R85, R47, -R126, R220 ;  /* 0x8000007e2f557223 */ /* 0x001fe200000100dc */
[----:B------:R-:W-:Y:S01]  /*6e40*/  FFMA.FTZ R83, R214, UR47, R83 ;  /* 0x0000002fd6537c23 */ /* 0x000fe20008010053 */
[----:B------:R-:W-:Y:S01]  /*6e50*/  FADD.FTZ R53, R53, R72 ;  /* 0x0000004835357221 */ /* 0x000fe20000010000 */
[----:B------:R-:W-:Y:S01]  /*6e60*/  FMUL.FTZ R72, R126, R235 ;  /* 0x000000eb7e487220 */ /* 0x000fe20000410000 */
[----:B------:R-:W-:Y:S01]  /*6e70*/  FMUL.FTZ R79, R203, R71 ;  /* 0x00000047cb4f7220 */ /* 0x000fe20000410000 */
[----:B------:R-:W-:Y:S01]  /*6e80*/  FMUL.FTZ R88, R209, UR46 ;  /* 0x0000002ed1587c20 */ /* 0x000fe20008410000 */
[----:B------:R-:W-:Y:S01]  /*6e90*/  FMUL.FTZ R83, R106, -R83 ;  /* 0x800000536a537220 */ /* 0x000fe20000410000 */
[----:B------:R-:W-:Y:S01]  /*6ea0*/  FMUL.FTZ R84, R204, R72 ;  /* 0x00000048cc547220 */ /* 0x000fe20000410000 */
[CC--:B------:R-:W-:Y:S01]  /*6eb0*/  FFMA.FTZ R78, R86.reuse, R76.reuse, -R79 ;  /* 0x0000004c564e7223 */ /* 0x0c0fe2000001084f */
[----:B------:R-:W-:Y:S01]  /*6ec0*/  FMUL.FTZ R79, R203, R76 ;  /* 0x0000004ccb4f7220 */ /* 0x000fe20000410000 */
[----:B------:R-:W-:Y:S01]  /*6ed0*/  FFMA.FTZ R88, R217, UR47, R88 ;  /* 0x0000002fd9587c23 */ /* 0x000fe20008010058 */
[-C--:B------:R-:W-:Y:S01]  /*6ee0*/  FFMA.FTZ R84, R85, R82.reuse, -R84 ;  /* 0x0000005255547223 */ /* 0x080fe20000010854 */
[----:B------:R-:W-:Y:S01]  /*6ef0*/  FADD.FTZ R75, R75, R78 ;  /* 0x0000004e4b4b7221 */ /* 0x000fe20000010000 */
[----:B------:R-:W-:Y:S01]  /*6f00*/  FMUL.FTZ R90, R211, UR47 ;  /* 0x0000002fd35a7c20 */ /* 0x000fe20008410000 */
[----:B------:R-:W-:Y:S01]  /*6f10*/  FFMA.FTZ R76, R86, R71, R79 ;  /* 0x00000047564c7223 */ /* 0x000fe2000001004f */
[----:B------:R-:W-:Y:S01]  /*6f20*/  FMUL.FTZ R82, R204, R82 ;  /* 0x00000052cc527220 */ /* 0x000fe20000410000 */
[----:B------:R-:W-:Y:S01]  /*6f30*/  FADD.FTZ R84, R75, R84 ;  /* 0x000000544b547221 */ /* 0x000fe20000010000 */
[----:B------:R-:W-:Y:S01]  /*6f40*/  FMUL.FTZ R75, R123, R62 ;  /* 0x0000003e7b4b7220 */ /* 0x000fe20000410000 */
[----:B------:R0:W-:Y:S01]  /*6f50*/  STS [R52+0x215c], R83 ;  /* 0x00215c5334007388 */ /* 0x0001e20000000800 */
[----:B------:R-:W-:Y:S01]  /*6f60*/  FADD.FTZ R53, R53, R76 ;  /* 0x0000004c35357221 */ /* 0x000fe20000010000 */
[----:B------:R-:W-:Y:S01]  /*6f70*/  FFMA.FTZ R82, R85, R72, R82 ;  /* 0x0000004855527223 */ /* 0x000fe20000010052 */
[C---:B------:R-:W-:Y:S01]  /*6f80*/  FMUL.FTZ R76, R124.reuse, R67 ;  /* 0x000000437c4c7220 */ /* 0x040fe20000410000 */
[----:B------:R1:W-:Y:S01]  /*6f90*/  STS [R52+0x2160], R87 ;  /* 0x0021605734007388 */ /* 0x0003e20000000800 */
[----:B------:R-:W-:Y:S01]  /*6fa0*/  FMUL.FTZ R78, R123, R184 ;  /* 0x000000b87b4e7220 */ /* 0x000fe20000410000 */
[----:B------:R-:W-:Y:S01]  /*6fb0*/  FMUL.FTZ R79, R205, R75 ;  /* 0x0000004bcd4f7220 */ /* 0x000fe20000410000 */
[----:B------:R-:W-:Y:S01]  /*6fc0*/  FADD.FTZ R53, R53, R82 ;  /* 0x0000005235357221 */ /* 0x000fe20000010000 */
[----:B------:R-:W-:Y:S01]  /*6fd0*/  FMUL.FTZ R82, R124, R183 ;  /* 0x000000b77c527220 */ /* 0x000fe20000410000 */
[----:B------:R-:W-:Y:S01]  /*6fe0*/  FMUL.FTZ R92, R211, UR46 ;  /* 0x0000002ed35c7c20 */ /* 0x000fe20008410000 */
[----:B0-----:R-:W-:Y:S01]  /*6ff0*/  FMUL.FTZ R83, R105, -R88 ;  /* 0x8000005869537220 */ /* 0x001fe20000410000 */
[----:B------:R-:W-:Y:S01]  /*7000*/  FFMA.FTZ R88, R40, -R123, R223 ;  /* 0x8000007b28587223 */ /* 0x000fe200000100df */
[C---:B------:R-:W-:Y:S01]  /*7010*/  FMUL.FTZ R96, R212.reuse, UR47 ;  /* 0x0000002fd4607c20 */ /* 0x040fe20008410000 */
[----:B------:R-:W-:Y:S01]  /*7020*/  FMUL.FTZ R98, R212, UR46 ;  /* 0x0000002ed4627c20 */ /* 0x000fe20008410000 */
[----:B-1----:R-:W-:Y:S01]  /*7030*/  FFMA.FTZ R87, R213, UR46, -R90 ;  /* 0x0000002ed5577c23 */ /* 0x002fe2000801085a */
[----:B------:R0:W-:Y:S01]  /*7040*/  STS [R52+0x2164], R83 ;  /* 0x0021645334007388 */ /* 0x0001e20000000800 */
[----:B------:R-:W-:Y:S01]  /*7050*/  FMUL.FTZ R90, R206, R76 ;  /* 0x0000004cce5a7220 */ /* 0x000fe20000410000 */
[----:B------:R-:W-:Y:S01]  /*7060*/  FFMA.FTZ R96, R239, UR46, -R96 ;  /* 0x0000002eef607c23 */ /* 0x000fe20008010860 */
[----:B------:R-:W-:Y:S01]  /*7070*/  FMUL.FTZ R89, R104, R87 ;  /* 0x0000005768597220 */ /* 0x000fe20000410000 */
[----:B------:R-:W-:Y:S01]  /*7080*/  FFMA.FTZ R87, R41, -R124, R216 ;  /* 0x8000007c29577223 */ /* 0x000fe200000100d8 */
[----:B------:R-:W-:Y:S01]  /*7090*/  FFMA.FTZ R98, R239, UR47, R98 ;  /* 0x0000002fef627c23 */ /* 0x000fe20008010062 */
[----:B------:R-:W-:Y:S01]  /*70a0*/  FMUL.FTZ R95, R103, R96 ;  /* 0x00000060675f7220 */ /* 0x000fe20000410000 */
[----:B------:R-:W1:Y:S01]  /*70b0*/  LDC R159, c[0x0][0x388] ;  /* 0x0000e200ff9f7b82 */ /* 0x000e620000000800 */
[-C--:B------:R-:W-:Y:S01]  /*70c0*/  FFMA.FTZ R90, R87, R82.reuse, -R90 ;  /* 0x00000052575a7223 */ /* 0x080fe2000001085a */
[----:B------:R-:W-:Y:S01]  /*70d0*/  FMUL.FTZ R82, R206, R82 ;  /* 0x00000052ce527220 */ /* 0x000fe20000410000 */
[-C--:B0-----:R-:W-:Y:S01]  /*70e0*/  FFMA.FTZ R83, R88, R78.reuse, -R79 ;  /* 0x0000004e58537223 */ /* 0x081fe2000001084f */
[----:B------:R-:W-:Y:S01]  /*70f0*/  FMUL.FTZ R79, R205, R78 ;  /* 0x0000004ecd4f7220 */ /* 0x000fe20000410000 */
[----:B------:R0:W-:Y:S01]  /*7100*/  STS [R52+0x2168], R89 ;  /* 0x0021685934007388 */ /* 0x0001e20000000800 */
[----:B------:R-:W-:Y:S01]  /*7110*/  FFMA.FTZ R82, R87, R76, R82 ;  /* 0x0000004c57527223 */ /* 0x000fe20000010052 */
[----:B------:R-:W-:Y:S01]  /*7120*/  FADD.FTZ R83, R84, R83 ;  /* 0x0000005354537221 */ /* 0x000fe20000010000 */
[----:B------:R-:W-:Y:S01]  /*7130*/  FFMA.FTZ R78, R88, R75, R79 ;  /* 0x0000004b584e7223 */ /* 0x000fe2000001004f */
[----:B------:R-:W-:Y:S01]  /*7140*/  FMUL.FTZ R79, R121, R70 ;  /* 0x00000046794f7220 */ /* 0x000fe20000410000 */
[----:B------:R-:W-:Y:S01]  /*7150*/  FMUL.FTZ R97, R74, UR46 ;  /* 0x0000002e4a617c20 */ /* 0x000fe20008410000 */
[----:B------:R-:W-:Y:S01]  /*7160*/  FADD.FTZ R83, R83, R90 ;  /* 0x0000005a53537221 */ /* 0x000fe20000010000 */
[----:B------:R-:W-:Y:S01]  /*7170*/  FADD.FTZ R53, R53, R78 ;  /* 0x0000004e35357221 */ /* 0x000fe20000010000 */
[----:B------:R-:W-:Y:S01]  /*7180*/  FFMA.FTZ R90, R42, -R121, R219 ;  /* 0x800000792a5a7223 */ /* 0x000fe200000100db */
[----:B------:R-:W-:Y:S01]  /*7190*/  FMUL.FTZ R91, R207, R79 ;  /* 0x0000004fcf5b7220 */ /* 0x000fe20000410000 */
[----:B0-----:R-:W-:Y:S01]  /*71a0*/  FFMA.FTZ R89, R213, UR47, R92 ;  /* 0x0000002fd5597c23 */ /* 0x001fe2000801005c */
[----:B------:R-:W-:Y:S01]  /*71b0*/  FADD.FTZ R53, R53, R82 ;  /* 0x0000005235357221 */ /* 0x000fe20000010000 */
[----:B------:R-:W-:Y:S01]  /*71c0*/  FMUL.FTZ R82, R121, R182 ;  /* 0x000000b679527220 */ /* 0x000fe20000410000 */
[----:B------:R-:W-:Y:S01]  /*71d0*/  FMUL.FTZ R78, R122, R73 ;  /* 0x000000497a4e7220 */ /* 0x000fe20000410000 */
[----:B------:R-:W-:Y:S01]  /*71e0*/  FMUL.FTZ R93, R104, -R89 ;  /* 0x80000059685d7220 */ /* 0x000fe20000410000 */
[----:B------:R-:W-:Y:S01]  /*71f0*/  FFMA.FTZ R89, R43, -R122, R214 ;  /* 0x8000007a2b597223 */ /* 0x000fe200000100d6 */
[-C--:B------:R-:W-:Y:S01]  /*7200*/  FFMA.FTZ R84, R90, R82.reuse, -R91 ;  /* 0x000000525a547223 */ /* 0x080fe2000001085b */
[----:B------:R-:W-:Y:S01]  /*7210*/  FMUL.FTZ R91, R207, R82 ;  /* 0x00000052cf5b7220 */ /* 0x000fe20000410000 */
[----:B------:R-:W-:Y:S01]  /*7220*/  FMUL.FTZ R92, R122, R181 ;  /* 0x000000b57a5c7220 */ /* 0x000fe20000410000 */
[----:B------:R0:W-:Y:S01]  /*7230*/  STS [R52+0x216c], R93 ;  /* 0x00216c5d34007388 */ /* 0x0001e20000000800 */
[----:B------:R-:W-:Y:S01]  /*7240*/  FMUL.FTZ R96, R208, R78 ;  /* 0x0000004ed0607220 */ /* 0x000fe20000410000 */
[----:B------:R-:W-:Y:S01]  /*7250*/  FFMA.FTZ R82, R90, R79, R91 ;  /* 0x0000004f5a527223 */ /* 0x000fe2000001005b */
[----:B------:R-:W-:Y:S01]  /*7260*/  FMUL.FTZ R91, R103, -R98 ;  /* 0x80000062675b7220 */ /* 0x000fe20000410000 */
[----:B------:R-:W-:Y:S01]  /*7270*/  FFMA.FTZ R217, R36, -R119, R217 ;  /* 0x8000007724d97223 */ /* 0x000fe200000100d9 */
[----:B------:R-:W-:Y:S01]  /*7280*/  FFMA.FTZ R96, R89, R92, -R96 ;  /* 0x0000005c59607223 */ /* 0x000fe20000010860 */
[----:B------:R-:W-:Y:S01]  /*7290*/  FADD.FTZ R53, R53, R82 ;  /* 0x0000005235357221 */ /* 0x000fe20000010000 */
[C---:B------:R-:W-:Y:S01]  /*72a0*/  FMUL.FTZ R82, R119.reuse, R94 ;  /* 0x0000005e77527220 */ /* 0x040fe20000410000 */
[----:B------:R-:W-:Y:S01]  /*72b0*/  FMUL.FTZ R98, R119, R180 ;  /* 0x000000b477627220 */ /* 0x000fe20000410000 */
[----:B------:R-:W-:Y:S01]  /*72c0*/  FMUL.FTZ R92, R208, R92 ;  /* 0x0000005cd05c7220 */ /* 0x000fe20000410000 */
[----:B0-----:R-:W-:Y:S01]  /*72d0*/  FMUL.FTZ R93, R74, UR47 ;  /* 0x0000002f4a5d7c20 */ /* 0x001fe20008410000 */
[----:B------:R-:W-:Y:S01]  /*72e0*/  FMUL.FTZ R100, R209, R82 ;  /* 0x00000052d1647220 */ /* 0x000fe20000410000 */
[----:B------:R-:W-:Y:S01]  /*72f0*/  FADD.FTZ R83, R83, R84 ;  /* 0x0000005453537221 */ /* 0x000fe20000010000 */
[----:B------:R0:W-:Y:S01]  /*7300*/  STS [R52+0x2174], R91 ;  /* 0x0021745b34007388 */ /* 0x0001e20000000800 */
[C---:B------:R-:W-:Y:S01]  /*7310*/  FFMA.FTZ R93, R234.reuse, UR46, -R93 ;  /* 0x0000002eea5d7c23 */ /* 0x040fe2000801085d */
[----:B------:R-:W-:Y:S01]  /*7320*/  FFMA.FTZ R97, R234, UR47, R97 ;  /* 0x0000002fea617c23 */ /* 0x000fe20008010061 */
[----:B------:R-:W-:Y:S01]  /*7330*/  FMUL.FTZ R84, R120, R56 ;  /* 0x0000003878547220 */ /* 0x000fe20000410000 */
[----:B------:R-:W-:Y:S01]  /*7340*/  FFMA.FTZ R92, R89, R78, R92 ;  /* 0x0000004e595c7223 */ /* 0x000fe2000001005c */
[C---:B------:R-:W-:Y:S01]  /*7350*/  FMUL.FTZ R93, R102.reuse, R93 ;  /* 0x0000005d665d7220 */ /* 0x040fe20000410000 */
[----:B------:R-:W-:Y:S01]  /*7360*/  FADD.FTZ R96, R83, R96 ;  /* 0x0000006053607221 */ /* 0x000fe20000010000 */
[----:B------:R-:W-:Y:S01]  /*7370*/  FMUL.FTZ R83, R117, R3 ;  /* 0x0000000375537220 */ /* 0x000fe20000410000 */
[----:B------:R-:W-:Y:S01]  /*7380*/  FMUL.FTZ R97, R102, -R97 ;  /* 0x8000006166617220 */ /* 0x000fe20000410000 */
[----:B------:R-:W-:Y:S01]  /*7390*/  FFMA.FTZ R213, R37, -R120, R213 ;  /* 0x8000007825d57223 */ /* 0x000fe200000100d5 */
[-C--:B0-----:R-:W-:Y:S01]  /*73a0*/  FFMA.FTZ R91, R217, R98.reuse, -R100 ;  /* 0x00000062d95b7223 */ /* 0x081fe20000010864 */
[----:B------:R-:W-:Y:S01]  /*73b0*/  FMUL.FTZ R98, R209, R98 ;  /* 0x00000062d1627220 */ /* 0x000fe20000410000 */
[----:B------:R-:W-:Y:S01]  /*73c0*/  FMUL.FTZ R100, R120, R179 ;  /* 0x000000b378647220 */ /* 0x000fe20000410000 */
[----:B------:R-:W-:Y:S01]  /*73d0*/  FMUL.FTZ R150, R211, R84 ;  /* 0x00000054d3967220 */ /* 0x000fe20000410000 */
[----:B------:R0:W-:Y:S01]  /*73e0*/  STS [R52+0x2170], R95 ;  /* 0x0021705f34007388 */ /* 0x0001e20000000800 */
[----:B------:R-:W-:Y:S01]  /*73f0*/  FADD.FTZ R53, R53, R92 ;  /* 0x0000005c35357221 */ /* 0x000fe20000010000 */
[----:B------:R-:W-:Y:S01]  /*7400*/  FFMA.FTZ R98, R217, R82, R98 ;  /* 0x00000052d9627223 */ /* 0x000fe20000010062 */
[----:B------:R-:W-:Y:S01]  /*7410*/  FFMA.FTZ R92, R38, -R117, R239 ;  /* 0x80000075265c7223 */ /* 0x000fe200000100ef */
[----:B------:R2:W-:Y:S01]  /*7420*/  STS [R52+0x2178], R93 ;  /* 0x0021785d34007388 */ /* 0x0005e20000000800 */
[-C--:B------:R-:W-:Y:S01]  /*7430*/  FFMA.FTZ R150, R213, R100.reuse, -R150 ;  /* 0x00000064d5967223 */ /* 0x080fe20000010896 */
[----:B------:R-:W-:Y:S01]  /*7440*/  FMUL.FTZ R100, R211, R100 ;  /* 0x00000064d3647220 */ /* 0x000fe20000410000 */
[----:B------:R-:W-:Y:S01]  /*7450*/  FADD.FTZ R53, R53, R98 ;  /* 0x0000006235357221 */ /* 0x000fe20000010000 */
[----:B------:R4:W-:Y:S01]  /*7460*/  STS [R52+0x217c], R97 ;  /* 0x00217c6134007388 */ /* 0x0009e20000000800 */
[----:B------:R-:W-:Y:S01]  /*7470*/  FADD.FTZ R91, R96, R91 ;  /* 0x0000005b605b7221 */ /* 0x000fe20000010000 */
[----:B0-----:R-:W-:Y:S01]  /*7480*/  FMUL.FTZ R95, R212, R83 ;  /* 0x00000053d45f7220 */ /* 0x001fe20000410000 */
[----:B------:R-:W-:Y:S01]  /*7490*/  FFMA.FTZ R100, R213, R84, R100 ;  /* 0x00000054d5647223 */ /* 0x000fe20000010064 */
[----:B-1----:R-:W-:Y:S01]  /*74a0*/  LEA R159, R159, -R2, 0x1 ;  /* 0x800000029f9f7211 */ /* 0x002fe200078e08ff */
[----:B------:R-:W-:Y:S01]  /*74b0*/  FADD.FTZ R91, R91, R150 ;  /* 0x000000965b5b7221 */ /* 0x000fe20000010000 */
[----:B--2---:R-:W-:Y:S01]  /*74c0*/  FMUL.FTZ R93, R117, R193 ;  /* 0x000000c1755d7220 */ /* 0x004fe20000410000 */
[----:B------:R-:W-:Y:S01]  /*74d0*/  FADD.FTZ R53, R53, R100 ;  /* 0x0000006435357221 */ /* 0x000fe20000010000 */
[----:B------:R-:W-:Y:S01]  /*74e0*/  FMUL.FTZ R2, R3, UR44 ;  /* 0x0000002c03027c20 */ /* 0x000fe20008410000 */
[----:B------:R-:W-:Y:S01]  /*74f0*/  ISETP.GE.AND P0, PT, R159, 0x1, PT ;  /* 0x000000019f00780c */ /* 0x000fe20003f06270 */
[-C--:B------:R-:W-:Y:S01]  /*7500*/  FFMA.FTZ R98, R92, R93.reuse, -R95 ;  /* 0x0000005d5c627223 */ /* 0x080fe2000001085f */
[----:B------:R-:W-:Y:S01]  /*7510*/  FMUL.FTZ R93, R212, R93 ;  /* 0x0000005dd45d7220 */ /* 0x000fe20000410000 */
[----:B------:R-:W-:Y:S01]  /*7520*/  FMUL.FTZ R95, R180, UR44 ;  /* 0x0000002cb45f7c20 */ /* 0x000fe20008410000 */
[----:B------:R-:W-:Y:S01]  /*7530*/  FMUL.FTZ R150, R187, UR44 ;  /* 0x0000002cbb967c20 */ /* 0x000fe20008410000 */
[----:B----4-:R-:W-:Y:S01]  /*7540*/  FMUL.FTZ R52, R237, UR44 ;  /* 0x0000002ced347c20 */ /* 0x010fe20008410000 */
[----:B------:R-:W-:Y:S01]  /*7550*/  FFMA.FTZ R96, R92, R83, R93 ;  /* 0x000000535c607223 */ /* 0x000fe2000001005d */
[----:B------:R-:W-:Y:S01]  /*7560*/  IADD3 R93, PT, PT, R148, 0x40, RZ ;  /* 0x00000040945d7810 */ /* 0x000fe20007ffe0ff */
[----:B------:R-:W-:Y:S01]  /*7570*/  FFMA.FTZ R170, R94, UR45, R95 ;  /* 0x0000002d5eaa7c23 */ /* 0x000fe2000801005f */
[----:B------:R-:W-:Y:S01]  /*7580*/  FMUL.FTZ R100, R56, UR44 ;  /* 0x0000002c38647c20 */ /* 0x000fe20008410000 */
[----:B------:R-:W-:Y:S01]  /*7590*/  FADD.FTZ R155, R53, R96 ;  /* 0x00000060359b7221 */ /* 0x000fe20000010000 */
[----:B------:R-:W-:Y:S01]  /*75a0*/  LEA.HI R93, R93, R148, RZ, 0x1b ;  /* 0x000000945d5d7211 */ /* 0x000fe200078fd8ff */
[----:B------:R-:W-:Y:S01]  /*75b0*/  FADD.FTZ R53, R91, R98 ;  /* 0x000000625b357221 */ /* 0x000fe20000010000 */
[C---:B------:R-:W-:Y:S01]  /*75c0*/  FFMA.FTZ R91, R193.reuse, UR45, -R2 ;  /* 0x0000002dc15b7c23 */ /* 0x040fe20008010802 */
[----:B------:R-:W-:Y:S01]  /*75d0*/  FMUL.FTZ R2, R193, UR44 ;  /* 0x0000002cc1027c20 */ /* 0x000fe20008410000 */
[----:B------:R-:W-:Y:S01]  /*75e0*/  LEA R165, R93, UR20, 0x2 ;  /* 0x000000145da57c11 */ /* 0x000fe2000f8e10ff */
[----:B------:R-:W-:Y:S01]  /*75f0*/  BAR.SYNC.DEFER_BLOCKING 0x0 ;  /* 0x0000000000007b1d */ /* 0x000fe20000010000 */
[----:B------:R-:W-:Y:S01]  /*7600*/  FMUL.FTZ R93, R94, UR44 ;  /* 0x0000002c5e5d7c20 */ /* 0x000fe20008410000 */
[----:B------:R-:W-:Y:S01]  /*7610*/  FFMA.FTZ R169, R3, UR45, R2 ;  /* 0x0000002d03a97c23 */ /* 0x000fe20008010002 */
[----:B------:R-:W-:Y:S01]  /*7620*/  FMUL.FTZ R2, R73, UR44 ;  /* 0x0000002c49027c20 */ /* 0x000fe20008410000 */
[----:B------:R-:W-:Y:S01]  /*7630*/  FFMA.FTZ R171, R231, UR45, R150 ;  /* 0x0000002de7ab7c23 */ /* 0x000fe20008010096 */
[----:B------:R-:W-:Y:S01]  /*7640*/  FFMA.FTZ R156, R180, UR45, -R93 ;  /* 0x0000002db49c7c23 */ /* 0x000fe2000801085d */
[----:B------:R-:W-:Y:S01]  /*7650*/  FMUL.FTZ R93, R70, UR44 ;  /* 0x0000002c465d7c20 */ /* 0x000fe20008410000 */
[----:B------:R-:W-:Y:S01]  /*7660*/  FFMA.FTZ R99, R181, UR45, -R2 ;  /* 0x0000002db5637c23 */ /* 0x000fe20008010802 */
[----:B------:R-:W-:Y:S01]  /*7670*/  FMUL.FTZ R2, R67, UR44 ;  /* 0x0000002c43027c20 */ /* 0x000fe20008410000 */
[----:B------:R-:W-:Y:S01]  /*7680*/  FFMA.FTZ R101, R81, UR45, -R52 ;  /* 0x0000002d51657c23 */ /* 0x000fe20008010834 */
        /* <DEDUP_REMOVED lines=9> */
[----:B------:R-:W-:Y:S01]  /*7720*/  FMUL.FTZ R167, R58, UR44 ;  /* 0x0000002c3aa77c20 */ /* 0x000fe20008410000 */
[----:B------:R-:W-:Y:S01]  /*7730*/  FFMA.FTZ R158, R186, UR45, -R93 ;  /* 0x0000002dba9e7c23 */ /* 0x000fe2000801085d */
[----:B------:R-:W-:Y:S01]  /*7740*/  FMUL.FTZ R93, R224, UR44 ;  /* 0x0000002ce05d7c20 */ /* 0x000fe20008410000 */
[----:B------:R-:W-:Y:S01]  /*7750*/  FFMA.FTZ R153, R187, UR45, -R2 ;  /* 0x0000002dbb997c23 */ /* 0x000fe20008010802 */
[----:B------:R-:W-:Y:S01]  /*7760*/  FMUL.FTZ R179, R179, UR44 ;  /* 0x0000002cb3b37c20 */ /* 0x000fe20008410000 */
[----:B------:R-:W0:Y:S01]  /*7770*/  LDS R165, [R165+0x2200] ;  /* 0x00220000a5a57984 */ /* 0x000e220000000800 */
[C---:B------:R-:W-:Y:S01]  /*7780*/  FFMA.FTZ R2, R188.reuse, UR45, -R93 ;  /* 0x0000002dbc027c23 */ /* 0x040fe2000801085d */
[----:B------:R-:W-:Y:S01]  /*7790*/  FMUL.FTZ R93, R188, UR44 ;  /* 0x0000002cbc5d7c20 */ /* 0x000fe20008410000 */
[----:B------:R-:W-:Y:S01]  /*77a0*/  FMUL.FTZ R52, R225, UR44 ;  /* 0x0000002ce1347c20 */ /* 0x000fe20008410000 */
[----:B------:R-:W-:Y:S01]  /*77b0*/  FFMA.FTZ R152, R64, UR45, -R167 ;  /* 0x0000002d40987c23 */ /* 0x000fe200080108a7 */
[----:B------:R-:W-:Y:S01]  /*77c0*/  FFMA.FTZ R162, R56, UR45, R179 ;  /* 0x0000002d38a27c23 */ /* 0x000fe200080100b3 */
[----:B------:R-:W-:Y:S01]  /*77d0*/  FFMA.FTZ R166, R224, UR45, R93 ;  /* 0x0000002de0a67c23 */ /* 0x000fe2000801005d */
[----:B------:R-:W-:Y:S01]  /*77e0*/  FMUL.FTZ R93, R218, UR44 ;  /* 0x0000002cda5d7c20 */ /* 0x000fe20008410000 */
[----:B------:R-:W-:Y:S01]  /*77f0*/  FFMA.FTZ R97, R189, UR45, -R52 ;  /* 0x0000002dbd617c23 */ /* 0x000fe20008010834 */
[----:B------:R-:W-:Y:S01]  /*7800*/  FMUL.FTZ R167, R64, UR44 ;  /* 0x0000002c40a77c20 */ /* 0x000fe20008410000 */
[----:B------:R-:W-:Y:S01]  /*7810*/  FMUL.FTZ R98, R81, UR44 ;  /* 0x0000002c51627c20 */ /* 0x000fe20008410000 */
[----:B------:R-:W-:Y:S01]  /*7820*/  FFMA.FTZ R150, R190, UR45, -R93 ;  /* 0x0000002dbe967c23 */ /* 0x000fe2000801085d */
[----:B------:R-:W-:Y:S01]  /*7830*/  FMUL.FTZ R93, R215, UR44 ;  /* 0x0000002cd75d7c20 */ /* 0x000fe20008410000 */
[----:B------:R-:W-:Y:S01]  /*7840*/  FMUL.FTZ R168, R181, UR44 ;  /* 0x0000002cb5a87c20 */ /* 0x000fe20008410000 */
        /* <DEDUP_REMOVED lines=27> */
[----:B------:R-:W1:Y:S04]  /*7a00*/  LDS R179, [R52+0x2100] ;  /* 0x0021000034b37984 */ /* 0x000e680000000800 */
[----:B-1----:R1:W-:Y:S02]  /*7a10*/  REDG.E.ADD.F32.FTZ.RN.STRONG.GPU desc[UR22][R54.64], R179 ;  /* 0x000000b3360079a6 */ /* 0x0023e4000c12f316 */
.L_x_9923:
[----:B------:R-:W-:Y:S05]  /*7a20*/  BSYNC.RECONVERGENT B0 ;  /* 0x0000000000007941 */ /* 0x000fea0003800200 */
.L_x_9922:
[----:B------:R-:W-:Y:S04]  /*7a30*/  BSSY.RECONVERGENT B0, `(.L_x_9924) ;  /* 0x0000003000007945 */ /* 0x000fe80003800200 */
[----:B------:R-:W-:Y:S05]  /*7a40*/  @!P2 BRA `(.L_x_9925) ;  /* 0x000000000004a947 */ /* 0x000fea0003800000 */
[----:B0-----:R2:W-:Y:S02]  /*7a50*/  REDG.E.ADD.F32.FTZ.RN.STRONG.GPU desc[UR22][R54.64+0x100], R165 ;  /* 0x000100a5360079a6 */ /* 0x0015e4000c12f316 */
.L_x_9925:
[----:B------:R-:W-:Y:S05]  /*7a60*/  BSYNC.RECONVERGENT B0 ;  /* 0x0000000000007941 */ /* 0x000fea0003800200 */
.L_x_9924:
[-C--:B------:R-:W-:Y:S01]  /*7a70*/  LEA.HI R161, R161, R148.reuse, RZ, 0x1b ;  /* 0x00000094a1a17211 */ /* 0x080fe200078fd8ff */
[----:B------:R-:W-:Y:S01]  /*7a80*/  BSSY.RECONVERGENT B0, `(.L_x_9926) ;  /* 0x0000010000007945 */ /* 0x000fe20003800200 */
[----:B------:R-:W-:Y:S02]  /*7a90*/  ISETP.GE.AND P6, PT, R159, 0x81, PT ;  /* 0x000000819f00780c */ /* 0x000fe40003fc6270 */
[----:B------:R-:W-:Y:S02]  /*7aa0*/  LEA R161, R161, UR20, 0x2 ;  /* 0x00000014a1a17c11 */ /* 0x000fe4000f8e10ff */
[C---:B0-2---:R-:W-:Y:S02]  /*7ab0*/  IADD3 R165, PT, PT, R148.reuse, 0x100, RZ ;  /* 0x0000010094a57810 */ /* 0x045fe40007ffe0ff */
        /* <DEDUP_REMOVED lines=12> */
.L_x_9927:
[----:B------:R-:W-:Y:S05]  /*7b80*/  BSYNC.RECONVERGENT B0 ;  /* 0x0000000000007941 */ /* 0x000fea0003800200 */
.L_x_9926:
[----:B01----:R0:W1:Y:S01]  /*7b90*/  LDS R161, [R52+0x2400] ;  /* 0x0024000034a17984 */ /* 0x0030620000000800 */
[----:B------:R-:W-:Y:S01]  /*7ba0*/  BSSY.RECONVERGENT B0, `(.L_x_9928) ;  /* 0x0000006000007945 */ /* 0x000fe20003800200 */
[----:B------:R-:W-:Y:S02]  /*7bb0*/  IADD3 R163, PT, PT, R148, 0x180, RZ ;  /* 0x0000018094a37810 */ /* 0x000fe40007ffe0ff */
[----:B------:R-:W-:Y:S02]  /*7bc0*/  LEA.HI R179, R179, R148, RZ, 0x1b ;  /* 0x00000094b3b37211 */ /* 0x000fe400078fd8ff */
[----:B------:R-:W-:Y:S01]  /*7bd0*/  LEA R64, R165, UR20, 0x2 ;  /* 0x00000014a5407c11 */ /* 0x000fe2000f8e10ff */
[----:B------:R-:W-:Y:S06]  /*7be0*/  @!P0 BRA `(.L_x_9929) ;  /* 0x0000000000048947 */ /* 0x000fec0003800000 */
[----:B-1----:R2:W-:Y:S02]  /*7bf0*/  REDG.E.ADD.F32.FTZ.RN.STRONG.GPU desc[UR22][R54.64+0x300], R161 ;  /* 0x000300a1360079a6 */ /* 0x0025e4000c12f316 */
.L_x_9929:
[----:B------:R-:W-:Y:S05]  /*7c00*/  BSYNC.RECONVERGENT B0 ;  /* 0x0000000000007941 */ /* 0x000fea0003800200 */
.L_x_9928:
[----:B-12---:R1:W2:Y:S01]  /*7c10*/  LDS R161, [R64+0x2500] ;  /* 0x0025000040a17984 */ /* 0x0062a20000000800 */
[----:B------:R-:W-:Y:S01]  /*7c20*/  BSSY.RECONVERGENT B0, `(.L_x_9930) ;  /* 0x0000006000007945 */ /* 0x000fe20003800200 */
[----:B------:R-:W-:Y:S02]  /*7c30*/  IADD3 R165, PT, PT, R148, 0x1c0, RZ ;  /* 0x000001c094a57810 */ /* 0x000fe40007ffe0ff */
[----:B------:R-:W-:Y:S02]  /*7c40*/  LEA.HI R163, R163, R148, RZ, 0x1b ;  /* 0x00000094a3a37211 */ /* 0x000fe400078fd8ff */
[----:B------:R-:W-:Y:S01]  /*7c50*/  LEA R179, R179, UR20, 0x2 ;  /* 0x00000014b3b37c11 */ /* 0x000fe2000f8e10ff */
[----:B------:R-:W-:Y:S06]  /*7c60*/  @!P2 BRA `(.L_x_9931) ;  /* 0x000000000004a947 */ /* 0x000fec0003800000 */
[----:B--2---:R4:W-:Y:S02]  /*7c70*/  REDG.E.ADD.F32.FTZ.RN.STRONG.GPU desc[UR22][R54.64+0x400], R161 ;  /* 0x000400a1360079a6 */ /* 0x0049e4000c12f316 */
.L_x_9931:
[----:B------:R-:W-:Y:S05]  /*7c80*/  BSYNC.RECONVERGENT B0 ;  /* 0x0000000000007941 */ /* 0x000fea0003800200 */
.L_x_9930:
[----:B--2-4-:R2:W4:Y:S01]  /*7c90*/  LDS R161, [R179+0x2600] ;  /* 0x00260000b3a17984 */ /* 0x0145220000000800 */
[----:B------:R-:W-:Y:S01]  /*7ca0*/  BSSY.RECONVERGENT B0, `(.L_x_9932) ;  /* 0x0000005000007945 */ /* 0x000fe20003800200 */
[----:B------:R-:W-:Y:S02]  /*7cb0*/  LEA.HI R165, R165, R148, RZ, 0x1b ;  /* 0x00000094a5a57211 */ /* 0x000fe400078fd8ff */
[----:B------:R-:W-:Y:S01]  /*7cc0*/  LEA R163, R163, UR20, 0x2 ;  /* 0x00000014a3a37c11 */ /* 0x000fe2000f8e10ff */
[----:B------:R-:W-:Y:S06]  /*7cd0*/  @!P3 BRA `(.L_x_9933) ;  /* 0x000000000004b947 */ /* 0x000fec0003800000 */
[----:B----4-:R4:W-:Y:S02]  /*7ce0*/  REDG.E.ADD.F32.FTZ.RN.STRONG.GPU desc[UR22][R54.64+0x500], R161 ;  /* 0x000500a1360079a6 */ /* 0x0109e4000c12f316 */
.L_x_9933:
[----:B------:R-:W-:Y:S05]  /*7cf0*/  BSYNC.RECONVERGENT B0 ;  /* 0x0000000000007941 */ /* 0x000fea0003800200 */
.L_x_9932:
[----:B----4-:R4:W0:Y:S01]  /*7d00*/  LDS R161, [R163+0x2700] ;  /* 0x00270000a3a17984 */ /* 0x0108220000000800 */
[----:B------:R-:W-:Y:S01]  /*7d10*/  BSSY.RECONVERGENT B0, `(.L_x_9934) ;  /* 0x0000004000007945 */ /* 0x000fe20003800200 */
[----:B------:R-:W-:-:S03]  /*7d20*/  LEA R165, R165, UR20, 0x2 ;  /* 0x00000014a5a57c11 */ /* 0x000fc6000f8e10ff */
[----:B------:R-:W-:Y:S05]  /*7d30*/  @!P4 BRA `(.L_x_9935) ;  /* 0x000000000004c947 */ /* 0x000fea0003800000 */
[----:B0-----:R0:W-:Y:S02]  /*7d40*/  REDG.E.ADD.F32.FTZ.RN.STRONG.GPU desc[UR22][R54.64+0x600], R161 ;  /* 0x000600a1360079a6 */ /* 0x0011e4000c12f316 */
.L_x_9935:
[----:B------:R-:W-:Y:S05]  /*7d50*/  BSYNC.RECONVERGENT B0 ;  /* 0x0000000000007941 */ /* 0x000fea0003800200 */
.L_x_9934:
[----:B0-----:R0:W0:Y:S01]  /*7d60*/  LDS R161, [R165+0x2800] ;  /* 0x00280000a5a17984 */ /* 0x0010220000000800 */
[----:B------:R-:W-:Y:S01]  /*7d70*/  BSSY.RECONVERGENT B0, `(.L_x_9936) ;  /* 0x0000005000007945 */ /* 0x000fe20003800200 */
[----:B--2---:R-:W-:Y:S02]  /*7d80*/  IADD3 R179, PT, PT, R146, 0x200, RZ ;  /* 0x0000020092b37810 */ /* 0x004fe40007ffe0ff */
[----:B----4-:R-:W-:Y:S01]  /*7d90*/  IADD3 R163, PT, PT, R148, 0x240, RZ ;  /* 0x0000024094a37810 */ /* 0x010fe20007ffe0ff */
[----:B------:R-:W-:Y:S06]  /*7da0*/  @!P5 BRA `(.L_x_9937) ;  /* 0x000000000004d947 */ /* 0x000fec0003800000 */
[----:B0-----:R2:W-:Y:S02]  /*7db0*/  REDG.E.ADD.F32.FTZ.RN.STRONG.GPU desc[UR22][R54.64+0x700], R161 ;  /* 0x000700a1360079a6 */ /* 0x0015e4000c12f316 */
.L_x_9937:
[----:B------:R-:W-:Y:S05]  /*7dc0*/  BSYNC.RECONVERGENT B0 ;  /* 0x0000000000007941 */ /* 0x000fea0003800200 */
.L_x_9936:
[-C--:B------:R-:W-:Y:S01]  /*7dd0*/  LEA.HI R52, R179, R148.reuse, RZ, 0x1b ;  /* 0x00000094b3347211 */ /* 0x080fe200078fd8ff */
[----:B------:R-:W-:Y:S01]  /*7de0*/  BSSY.RECONVERGENT B0, `(.L_x_9938) ;  /* 0x0000010000007945 */ /* 0x000fe20003800200 */
[----:B0-2---:R-:W-:Y:S02]  /*7df0*/  IADD3 R161, PT, PT, R148, 0x280, RZ ;  /* 0x0000028094a17810 */ /* 0x005fe40007ffe0ff */
[----:B------:R-:W-:Y:S02]  /*7e00*/  LEA R52, R52, UR20, 0x2 ;  /* 0x0000001434347c11 */ /* 0x000fe4000f8e10ff */
[-C--:B-1----:R-:W-:Y:S02]  /*7e10*/  LEA.HI R64, R161, R148.reuse, RZ, 0x1b ;  /* 0x00000094a1407211 */ /* 0x082fe400078fd8ff */
[----:B------:R-:W-:Y:S01]  /*7e20*/  ISETP.GE.AND P6, PT, R159, 0x201, PT ;  /* 0x000002019f00780c */ /* 0x000fe20003fc6270 */
[----:B------:R0:W1:Y:S01]  /*7e30*/  LDS R161, [R52+0x2900] ;  /* 0x0029000034a17984 */ /* 0x0000620000000800 */
[----:B------:R-:W-:-:S02]  /*7e40*/  LEA.HI R163, R163, R148, RZ, 0x1b ;  /* 0x00000094a3a37211 */ /* 0x000fc400078fd8ff */
[----:B------:R-:W-:Y:S02]  /*7e50*/  IADD3 R165, PT, PT, R148, 0x2c0, RZ ;  /* 0x000002c094a57810 */ /* 0x000fe40007ffe0ff */
[----:B------:R-:W-:Y:S02]  /*7e60*/  LEA R178, R163, UR20, 0x2 ;  /* 0x00000014a3b27c11 */ /* 0x000fe4000f8e10ff */
[C---:B------:R-:W-:Y:S02]  /*7e70*/  ISETP.GE.AND P0, PT, R159.reuse, 0x241, PT ;  /* 0x000002419f00780c */ /* 0x040fe40003f06270 */
[C---:B------:R-:W-:Y:S02]  /*7e80*/  ISETP.GE.AND P2, PT, R159.reuse, 0x281, PT ;  /* 0x000002819f00780c */ /* 0x040fe40003f46270 */
[C---:B------:R-:W-:Y:S02]  /*7e90*/  ISETP.GE.AND P3, PT, R159.reuse, 0x2c1, PT ;  /* 0x000002c19f00780c */ /* 0x040fe40003f66270 */
[----:B------:R-:W-:-:S02]  /*7ea0*/  ISETP.GE.AND P4, PT, R159, 0x301, PT ;  /* 0x000003019f00780c */ /* 0x000fc40003f86270 */
[----:B------:R-:W-:Y:S01]  /*7eb0*/  ISETP.GE.AND P5, PT, R159, 0x341, PT ;  /* 0x000003419f00780c */ /* 0x000fe20003fa6270 */
[----:B0-----:R-:W-:-:S12]  /*7ec0*/  @!P6 BRA `(.L_x_9939) ;  /* 0x000000000004e947 */ /* 0x001fd80003800000 */
[----:B-1----:R0:W-:Y:S02]  /*7ed0*/  REDG.E.ADD.F32.FTZ.RN.STRONG.GPU desc[UR22][R54.64+0x800], R161 ;  /* 0x000800a1360079a6 */ /* 0x0021e4000c12f316 */
.L_x_9939:
[----:B------:R-:W-:Y:S05]  /*7ee0*/  BSYNC.RECONVERGENT B0 ;  /* 0x0000000000007941 */ /* 0x000fea0003800200 */
.L_x_9938:
[----:B01----:R0:W1:Y:S01]  /*7ef0*/  LDS R161, [R178+0x2a00] ;  /* 0x002a0000b2a17984 */ /* 0x0030620000000800 */
[----:B------:R-:W-:Y:S01]  /*7f00*/  BSSY.RECONVERGENT B0, `(.L_x_9940) ;  /* 0x0000006000007945 */ /* 0x000fe20003800200 */
[----:B------:R-:W-:Y:S02]  /*7f10*/  IADD3 R163, PT, PT, R148, 0x300, RZ ;  /* 0x0000030094a37810 */ /* 0x000fe40007ffe0ff */
[----:B------:R-:W-:Y:S02]  /*7f20*/  LEA.HI R165, R165, R148, RZ, 0x1b ;  /* 0x00000094a5a57211 */ /* 0x000fe400078fd8ff */
[----:B------:R-:W-:Y:S01]  /*7f30*/  LEA R64, R64, UR20, 0x2 ;  /* 0x0000001440407c11 */ /* 0x000fe2000f8e10ff */
[----:B------:R-:W-:Y:S06]  /*7f40*/  @!P0 BRA `(.L_x_9941) ;  /* 0x0000000000048947 */ /* 0x000fec0003800000 */
[----:B-1----:R2:W-:Y:S02]  /*7f50*/  REDG.E.ADD.F32.FTZ.RN.STRONG.GPU desc[UR22][R54.64+0x900], R161 ;  /* 0x000900a1360079a6 */ /* 0x0025e4000c12f316 */
.L_x_9941:
[----:B------:R-:W-:Y:S05]  /*7f60*/  BSYNC.RECONVERGENT B0 ;  /* 0x0000000000007941 */ /* 0x000fea0003800200 */
.L_x_9940:
[----:B-12---:R1:W2:Y:S01]  /*7f70*/  LDS R161, [R64+0x2b00] ;  /* 0x002b000040a17984 */ /* 0x0062a20000000800 */
[----:B------:R-:W-:Y:S01]  /*7f80*/  BSSY.RECONVERGENT B0, `(.L_x_9942) ;  /* 0x0000006000007945 */ /* 0x000fe20003800200 */
[----:B------:R-:W-:Y:S02]  /*7f90*/  IADD3 R179, PT, PT, R148, 0x340, RZ ;  /* 0x0000034094b37810 */ /* 0x000fe40007ffe0ff */
[----:B------:R-:W-:Y:S02]  /*7fa0*/  LEA.HI R163, R163, R148, RZ, 0x1b ;  /* 0x00000094a3a37211 */ /* 0x000fe400078fd8ff */
[----:B------:R-:W-:Y:S01]  /*7fb0*/  LEA R165, R165, UR20, 0x2 ;  /* 0x00000014a5a57c11 */ /* 0x000fe2000f8e10ff */
[----:B------:R-:W-:Y:S06]  /*7fc0*/  @!P2 BRA `(.L_x_9943) ;  /* 0x000000000004a947 */ /* 0x000fec0003800000 */
[----:B--2---:R4:W-:Y:S02]  /*7fd0*/  REDG.E.ADD.F32.FTZ.RN.STRONG.GPU desc[UR22][R54.64+0xa00], R161 ;  /* 0x000a00a1360079a6 */ /* 0x0049e4000c12f316 */
.L_x_9943:
[----:B------:R-:W-:Y:S05]  /*7fe0*/  BSYNC.RECONVERGENT B0 ;  /* 0x0000000000007941 */ /* 0x000fea0003800200 */
.L_x_9942:
[----:B--2-4-:R2:W4:Y:S01]  /*7ff0*/  LDS R161, [R165+0x2c00] ;  /* 0x002c0000a5a17984 */ /* 0x0145220000000800 */
[----:B------:R-:W-:Y:S01]  /*8000*/  BSSY.RECONVERGENT B0, `(.L_x_9944) ;  /* 0x0000005000007945 */ /* 0x000fe20003800200 */
[----:B------:R-:W-:Y:S02]  /*8010*/  LEA.HI R179, R179, R148, RZ, 0x1b ;  /* 0x00000094b3b37211 */ /* 0x000fe400078fd8ff */
[----:B------:R-:W-:Y:S01]  /*8020*/  LEA R52, R163, UR20, 0x2 ;  /* 0x00000014a3347c11 */ /* 0x000fe2000f8e10ff */
[----:B------:R-:W-:Y:S06]  /*8030*/  @!P3 BRA `(.L_x_9945) ;  /* 0x000000000004b947 */ /* 0x000fec0003800000 */
[----:B----4-:R4:W-:Y:S02]  /*8040*/  REDG.E.ADD.F32.FTZ.RN.STRONG.GPU desc[UR22][R54.64+0xb00], R161 ;  /* 0x000b00a1360079a6 */ /* 0x0109e4000c12f316 */
.L_x_9945:
[----:B------:R-:W-:Y:S05]  /*8050*/  BSYNC.RECONVERGENT B0 ;  /* 0x0000000000007941 */ /* 0x000fea0003800200 */
.L_x_9944:
[----:B----4-:R4:W0:Y:S01]  /*8060*/  LDS R161, [R52+0x2d00] ;  /* 0x002d000034a17984 */ /* 0x0108220000000800 */
[----:B------:R-:W-:Y:S01]  /*8070*/  BSSY.RECONVERGENT B0, `(.L_x_9946) ;  /* 0x0000005000007945 */ /* 0x000fe20003800200 */
[----:B------:R-:W-:Y:S02]  /*8080*/  IADD3 R163, PT, PT, R148, 0x380, RZ ;  /* 0x0000038094a37810 */ /* 0x000fe40007ffe0ff */
[----:B------:R-:W-:Y:S01]  /*8090*/  LEA R179, R179, UR20, 0x2 ;  /* 0x00000014b3b37c11 */ /* 0x000fe2000f8e10ff */
[----:B------:R-:W-:Y:S06]  /*80a0*/  @!P4 BRA `(.L_x_9947) ;  /* 0x000000000004c947 */ /* 0x000fec0003800000 */
[----:B0-----:R0:W-:Y:S02]  /*80b0*/  REDG.E.ADD.F32.FTZ.RN.STRONG.GPU desc[UR22][R54.64+0xc00], R161 ;  /* 0x000c00a1360079a6 */ /* 0x0011e4000c12f316 */
.L_x_9947:
[----:B------:R-:W-:Y:S05]  /*80c0*/  BSYNC.RECONVERGENT B0 ;  /* 0x0000000000007941 */ /* 0x000fea0003800200 */
.L_x_9946:
[----:B0-----:R0:W0:Y:S01]  /*80d0*/  LDS R161, [R179+0x2e00] ;  /* 0x002e0000b3a17984 */ /* 0x0010220000000800 */
[----:B------:R-:W-:Y:S01]  /*80e0*/  BSSY.RECONVERGENT B0, `(.L_x_9948) ;  /* 0x0000005000007945 */ /* 0x000fe20003800200 */
[----:B--2---:R-:W-:Y:S02]  /*80f0*/  LOP3.LUT R165, R148, 0x400, RZ, 0xfc, !PT ;  /* 0x0000040094a57812 */ /* 0x004fe400078efcff */
[----:B------:R-:W-:Y:S01]  /*8100*/  LEA.HI R163, R163, R148, RZ, 0x1b ;  /* 0x00000094a3a37211 */ /* 0x000fe200078fd8ff */
[----:B------:R-:W-:Y:S06]  /*8110*/  @!P5 BRA `(.L_x_9949) ;  /* 0x000000000004d947 */ /* 0x000fec0003800000 */
[----:B0-----:R2:W-:Y:S02]  /*8120*/  REDG.E.ADD.F32.FTZ.RN.STRONG.GPU desc[UR22][R54.64+0xd00], R161 ;  /* 0x000d00a1360079a6 */ /* 0x0015e4000c12f316 */
.L_x_9949:
[----:B------:R-:W-:Y:S05]  /*8130*/  BSYNC.RECONVERGENT B0 ;  /* 0x0000000000007941 */ /* 0x000fea0003800200 */
.L_x_9948:
[----:B0-2---:R-:W-:Y:S01]  /*8140*/  LEA R161, R163, UR20, 0x2 ;  /* 0x00000014a3a17c11 */ /* 0x005fe2000f8e10ff */
[----:B------:R-:W-:Y:S01]  /*8150*/  BSSY.RECONVERGENT B0, `(.L_x_9950) ;  /* 0x000000c000007945 */ /* 0x000fe20003800200 */
[----:B------:R-:W-:Y:S02]  /*8160*/  ISETP.GE.AND P6, PT, R159, 0x381, PT ;  /* 0x000003819f00780c */ /* 0x000fe40003fc6270 */
[----:B------:R-:W-:Y:S02]  /*8170*/  IADD3 R179, PT, PT, R148, 0x440, RZ ;  /* 0x0000044094b37810 */ /* 0x000fe40007ffe0ff */
[----:B------:R-:W0:Y:S01]  /*8180*/  LDS R161, [R161+0x2f00] ;  /* 0x002f0000a1a17984 */ /* 0x000e220000000800 */
[----:B------:R-:W-:Y:S02]  /*8190*/  LEA.HI R165, R165, R148, RZ, 0x1b ;  /* 0x00000094a5a57211 */ /* 0x000fe400078fd8ff */
[C---:B------:R-:W-:Y:S02]  /*81a0*/  ISETP.GE.AND P0, PT, R159.reuse, 0x3c1, PT ;  /* 0x000003c19f00780c */ /* 0x040fe40003f06270 */
[----:B------:R-:W-:-:S02]  /*81b0*/  ISETP.GE.AND P2, PT, R159, 0x401, PT ;  /* 0x000004019f00780c */ /* 0x000fc40003f46270 */
[C---:B------:R-:W-:Y:S02]  /*81c0*/  ISETP.GE.AND P3, PT, R159.reuse, 0x441, PT ;  /* 0x000004419f00780c */ /* 0x040fe40003f66270 */
[C---:B------:R-:W-:Y:S02]  /*81d0*/  ISETP.GE.AND P4, PT, R159.reuse, 0x481, PT ;  /* 0x000004819f00780c */ /* 0x040fe40003f86270 */
[----:B------:R-:W-:Y:S01]  /*81e0*/  ISETP.GE.AND P5, PT, R159, 0x4c1, PT ;  /* 0x000004c19f00780c */ /* 0x000fe20003fa6270 */
[----:B------:R-:W-:-:S12]  /*81f0*/  @!P6 BRA `(.L_x_9951) ;  /* 0x000000000004e947 */ /* 0x000fd80003800000 */
[----:B0-----:R2:W-:Y:S02]  /*8200*/  REDG.E.ADD.F32.FTZ.RN.STRONG.GPU desc[UR22][R54.64+0xe00], R161 ;  /* 0x000e00a1360079a6 */ /* 0x0015e4000c12f316 */
.L_x_9951:
[----:B------:R-:W-:Y:S05]  /*8210*/  BSYNC.RECONVERGENT B0 ;  /* 0x0000000000007941 */ /* 0x000fea0003800200 */
.L_x_9950:
[----:B0-2---:R0:W2:Y:S01]  /*8220*/  LDS R161, [R144+0x3000] ;  /* 0x0030000090a17984 */ /* 0x0050a20000000800 */
[----:B------:R-:W-:Y:S01]  /*8230*/  BSSY.RECONVERGENT B0, `(.L_x_9952) ;  /* 0x0000006000007945 */ /* 0x000fe20003800200 */
[----:B------:R-:W-:Y:S02]  /*8240*/  IADD3 R163, PT, PT, R148, 0x480, RZ ;  /* 0x0000048094a37810 */ /* 0x000fe40007ffe0ff */
[----:B------:R-:W-:Y:S02]  /*8250*/  LEA.HI R179, R179, R148, RZ, 0x1b ;  /* 0x00000094b3b37211 */ /* 0x000fe400078fd8ff */
[----:B----4-:R-:W-:Y:S01]  /*8260*/  LEA R52, R165, UR20, 0x2 ;  /* 0x00000014a5347c11 */ /* 0x010fe2000f8e10ff */
[----:B------:R-:W-:Y:S06]  /*8270*/  @!P0 BRA `(.L_x_9953) ;  /* 0x0000000000048947 */ /* 0x000fec0003800000 */
[----:B--2---:R4:W-:Y:S02]  /*8280*/  REDG.E.ADD.F32.FTZ.RN.STRONG.GPU desc[UR22][R54.64+0xf00], R161 ;  /* 0x000f00a1360079a6 */ /* 0x0049e4000c12f316 */
.L_x_9953:
[----:B------:R-:W-:Y:S05]  /*8290*/  BSYNC.RECONVERGENT B0 ;  /* 0x0000000000007941 */ /* 0x000fea0003800200 */
.L_x_9952:
[----:B--2-4-:R2:W4:Y:S01]  /*82a0*/  LDS R161, [R52+0x3100] ;  /* 0x0031000034a17984 */ /* 0x0145220000000800 */
[----:B------:R-:W-:Y:S01]  /*82b0*/  BSSY.RECONVERGENT B0, `(.L_x_9954) ;  /* 0x0000006000007945 */ /* 0x000fe20003800200 */
[----:B------:R-:W-:Y:S02]  /*82c0*/  IADD3 R165, PT, PT, R148, 0x4c0, RZ ;  /* 0x000004c094a57810 */ /* 0x000fe40007ffe0ff */
[----:B------:R-:W-:Y:S02]  /*82d0*/  LEA.HI R163, R163, R148, RZ, 0x1b ;  /* 0x00000094a3a37211 */ /* 0x000fe400078fd8ff */
[----:B------:R-:W-:Y:S01]  /*82e0*/  LEA R179, R179, UR20, 0x2 ;  /* 0x00000014b3b37c11 */ /* 0x000fe2000f8e10ff */
[----:B------:R-:W-:Y:S06]  /*82f0*/  @!P2 BRA `(.L_x_9955) ;  /* 0x000000000004a947 */ /* 0x000fec0003800000 */
[----:B----4-:R4:W-:Y:S02]  /*8300*/  REDG.E.ADD.F32.FTZ.RN.STRONG.GPU desc[UR22][R54.64+0x1000], R161 ;  /* 0x001000a1360079a6 */ /* 0x0109e4000c12f316 */
.L_x_9955:
[----:B------:R-:W-:Y:S05]  /*8310*/  BSYNC.RECONVERGENT B0 ;  /* 0x0000000000007941 */ /* 0x000fea0003800200 */
.L_x_9954:
[----:B----4-:R4:W0:Y:S01]  /*8320*/  LDS R161, [R179+0x3200] ;  /* 0x00320000b3a17984 */ /* 0x0108220000000800 */
[----:B------:R-:W-:Y:S01]  /*8330*/  BSSY.RECONVERGENT B0, `(.L_x_9956) ;  /* 0x0000005000007945 */ /* 0x000fe20003800200 */
[----:B------:R-:W-:Y:S02]  /*8340*/  LEA.HI R165, R165, R148, RZ, 0x1b ;  /* 0x00000094a5a57211 */ /* 0x000fe400078fd8ff */
[----:B--2---:R-:W-:Y:S01]  /*8350*/  LEA R52, R163, UR20, 0x2 ;  /* 0x00000014a3347c11 */ /* 0x004fe2000f8e10ff */
[----:B------:R-:W-:Y:S06]  /*8360*/  @!P3 BRA `(.L_x_9957) ;  /* 0x000000000004b947 */ /* 0x000fec0003800000 */
[----:B0-----:R2:W-:Y:S02]  /*8370*/  REDG.E.ADD.F32.FTZ.RN.STRONG.GPU desc[UR22][R54.64+0x1100], R161 ;  /* 0x001100a1360079a6 */ /* 0x0015e4000c12f316 */
.L_x_9957:
[----:B------:R-:W-:Y:S05]  /*8380*/  BSYNC.RECONVERGENT B0 ;  /* 0x0000000000007941 */ /* 0x000fea0003800200 */
.L_x_9956:
[----:B0-2---:R0:W2:Y:S01]  /*8390*/  LDS R161, [R52+0x3300] ;  /* 0x0033000034a17984 */ /* 0x0050a20000000800 */
[----:B------:R-:W-:Y:S01]  /*83a0*/  BSSY.RECONVERGENT B0, `(.L_x_9958) ;  /* 0x0000006000007945 */ /* 0x000fe20003800200 */
[C---:B------:R-:W-:Y:S02]  /*83b0*/  IADD3 R163, PT, PT, R148.reuse, 0x500, RZ ;  /* 0x0000050094a37810 */ /* 0x040fe40007ffe0ff */
[----:B----4-:R-:W-:Y:S02]  /*83c0*/  IADD3 R179, PT, PT, R148, 0x540, RZ ;  /* 0x0000054094b37810 */ /* 0x010fe40007ffe0ff */
[----:B------:R-:W-:Y:S01]  /*83d0*/  LEA R165, R165, UR20, 0x2 ;  /* 0x00000014a5a57c11 */ /* 0x000fe2000f8e10ff */
[----:B------:R-:W-:Y:S06]  /*83e0*/  @!P4 BRA `(.L_x_9959) ;  /* 0x000000000004c947 */ /* 0x000fec0003800000 */
[----:B--2---:R4:W-:Y:S02]  /*83f0*/  REDG.E.ADD.F32.FTZ.RN.STRONG.GPU desc[UR22][R54.64+0x1200], R161 ;  /* 0x001200a1360079a6 */ /* 0x0049e4000c12f316 */
.L_x_9959:
[----:B------:R-:W-:Y:S05]  /*8400*/  BSYNC.RECONVERGENT B0 ;  /* 0x0000000000007941 */ /* 0x000fea0003800200 */
.L_x_9958:
[----:B--2-4-:R2:W4:Y:S01]  /*8410*/  LDS R161, [R165+0x3400] ;  /* 0x00340000a5a17984 */ /* 0x0145220000000800 */
[----:B------:R-:W-:Y:S01]  /*8420*/  BSSY.RECONVERGENT B0, `(.L_x_9960) ;  /* 0x0000005000007945 */ /* 0x000fe20003800200 */
[-C--:B------:R-:W-:Y:S02]  /*8430*/  LEA.HI R163, R163, R148.reuse, RZ, 0x1b ;  /* 0x00000094a3a37211 */ /* 0x080fe400078fd8ff */
[----:B------:R-:W-:Y:S01]  /*8440*/  LEA.HI R179, R179, R148, RZ, 0x1b ;  /* 0x00000094b3b37211 */ /* 0x000fe200078fd8ff */
[----:B------:R-:W-:Y:S06]  /*8450*/  @!P5 BRA `(.L_x_9961) ;  /* 0x000000000004d947 */ /* 0x000fec0003800000 */
[----:B----4-:R4:W-:Y:S02]  /*8460*/  REDG.E.ADD.F32.FTZ.RN.STRONG.GPU desc[UR22][R54.64+0x1300], R161 ;  /* 0x001300a1360079a6 */ /* 0x0109e4000c12f316 */
.L_x_9961:
[----:B------:R-:W-:Y:S05]  /*8470*/  BSYNC.RECONVERGENT B0 ;  /* 0x0000000000007941 */ /* 0x000fea0003800200 */
.L_x_9960:
[----:B----4-:R-:W-:Y:S01]  /*8480*/  LEA R161, R163, UR20, 0x2 ;  /* 0x00000014a3a17c11 */ /* 0x010fe2000f8e10ff */
[----:B------:R-:W-:Y:S01]  /*8490*/  BSSY.RECONVERGENT B0, `(.L_x_9962) ;  /* 0x000000c000007945 */ /* 0x000fe20003800200 */
[----:B------:R-:W-:Y:S02]  /*84a0*/  ISETP.GE.AND P6, PT, R159, 0x501, PT ;  /* 0x000005019f00780c */ /* 0x000fe40003fc6270 */
[----:B--2---:R-:W-:Y:S02]  /*84b0*/  IADD3 R165, PT, PT, R148, 0x5c0, RZ ;  /* 0x000005c094a57810 */ /* 0x004fe40007ffe0ff */
[----:B------:R-:W2:Y:S01]  /*84c0*/  LDS R161, [R161+0x3500] ;  /* 0x00350000a1a17984 */ /* 0x000ea20000000800 */
[----:B------:R-:W-:Y:S02]  /*84d0*/  LEA R179, R179, UR20, 0x2 ;  /* 0x00000014b3b37c11 */ /* 0x000fe4000f8e10ff */
[C---:B------:R-:W-:Y:S02]  /*84e0*/  ISETP.GE.AND P0, PT, R159.reuse, 0x541, PT ;  /* 0x000005419f00780c */ /* 0x040fe40003f06270 */
[----:B------:R-:W-:-:S02]  /*84f0*/  ISETP.GE.AND P2, PT, R159, 0x581, PT ;  /* 0x000005819f00780c */ /* 0x000fc40003f46270 */
[C---:B------:R-:W-:Y:S02]  /*8500*/  ISETP.GE.AND P3, PT, R159.reuse, 0x5c1, PT ;  /* 0x000005c19f00780c */ /* 0x040fe40003f66270 */
[C---:B------:R-:W-:Y:S02]  /*8510*/  ISETP.GE.AND P4, PT, R159.reuse, 0x601, PT ;  /* 0x000006019f00780c */ /* 0x040fe40003f86270 */
[----:B------:R-:W-:Y:S01]  /*8520*/  ISETP.GE.AND P5, PT, R159, 0x641, PT ;  /* 0x000006419f00780c */ /* 0x000fe20003fa6270 */
[----:B------:R-:W-:-:S12]  /*8530*/  @!P6 BRA `(.L_x_9963) ;  /* 0x000000000004e947 */ /* 0x000fd80003800000 */
[----:B--2---:R4:W-:Y:S02]  /*8540*/  REDG.E.ADD.F32.FTZ.RN.STRONG.GPU desc[UR22][R54.64+0x1400], R161 ;  /* 0x001400a1360079a6 */ /* 0x0049e4000c12f316 */
.L_x_9963:
[----:B------:R-:W-:Y:S05]  /*8550*/  BSYNC.RECONVERGENT B0 ;  /* 0x0000000000007941 */ /* 0x000fea0003800200 */
.L_x_9962:
[----:B--2-4-:R2:W4:Y:S01]  /*8560*/  LDS R161, [R179+0x3600] ;  /* 0x00360000b3a17984 */ /* 0x0145220000000800 */
[----:B------:R-:W-:Y:S01]  /*8570*/  BSSY.RECONVERGENT B0, `(.L_x_9964) ;  /* 0x0000004000007945 */ /* 0x000fe20003800200 */
[----:B------:R-:W-:-:S03]  /*8580*/  LEA.HI R165, R165, R148, RZ, 0x1b ;  /* 0x00000094a5a57211 */ /* 0x000fc600078fd8ff */
[----:B------:R-:W-:Y:S05]  /*8590*/  @!P0 BRA `(.L_x_9965) ;  /* 0x0000000000048947 */ /* 0x000fea0003800000 */
[----:B----4-:R4:W-:Y:S02]  /*85a0*/  REDG.E.ADD.F32.FTZ.RN.STRONG.GPU desc[UR22][R54.64+0x1500], R161 ;  /* 0x001500a1360079a6 */ /* 0x0109e4000c12f316 */
.L_x_9965:
[----:B------:R-:W-:Y:S05]  /*85b0*/  BSYNC.RECONVERGENT B0 ;  /* 0x0000000000007941 */ /* 0x000fea0003800200 */
.L_x_9964:
[----:B----4-:R4:W0:Y:S01]  /*85c0*/  LDS R161, [R143+0x3700] ;  /* 0x003700008fa17984 */ /* 0x0108220000000800 */
[----:B------:R-:W-:Y:S01]  /*85d0*/  BSSY.RECONVERGENT B0, `(.L_x_9966) ;  /* 0x0000004000007945 */ /* 0x000fe20003800200 */
[----:B------:R-:W-:-:S03]  /*85e0*/  LEA R165, R165, UR20, 0x2 ;  /* 0x00000014a5a57c11 */ /* 0x000fc6000f8e10ff */
[----:B------:R-:W-:Y:S05]  /*85f0*/  @!P2 BRA `(.L_x_9967) ;  /* 0x000000000004a947 */ /* 0x000fea0003800000 */
[----:B0-----:R0:W-:Y:S02]  /*8600*/  REDG.E.ADD.F32.FTZ.RN.STRONG.GPU desc[UR22][R54.64+0x1600], R161 ;  /* 0x001600a1360079a6 */ /* 0x0011e4000c12f316 */
.L_x_9967:
[----:B------:R-:W-:Y:S05]  /*8610*/  BSYNC.RECONVERGENT B0 ;  /* 0x0000000000007941 */ /* 0x000fea0003800200 */
.L_x_9966:
[----:B0-----:R0:W0:Y:S01]  /*8620*/  LDS R161, [R165+0x3800] ;  /* 0x00380000a5a17984 */ /* 0x0010220000000800 */
[----:B------:R-:W-:Y:S04]  /*8630*/  BSSY.RECONVERGENT B0, `(.L_x_9968) ;  /* 0x0000003000007945 */ /* 0x000fe80003800200 */
[----:B------:R-:W-:Y:S05]  /*8640*/  @!P3 BRA `(.L_x_9969) ;  /* 0x000000000004b947 */ /* 0x000fea0003800000 */
[----:B0-----:R0:W-:Y:S02]  /*8650*/  REDG.E.ADD.F32.FTZ.RN.STRONG.GPU desc[UR22][R54.64+0x1700], R161 ;  /* 0x001700a1360079a6 */ /* 0x0011e4000c12f316 */
.L_x_9969:
[----:B------:R-:W-:Y:S05]  /*8660*/  BSYNC.RECONVERGENT B0 ;  /* 0x0000000000007941 */ /* 0x000fea0003800200 */
.L_x_9968:
[----:B0-----:R0:W0:Y:S01]  /*8670*/  LDS R161, [R142+0x3900] ;  /* 0x003900008ea17984 */ /* 0x0010220000000800 */
[----:B------:R-:W-:Y:S01]  /*8680*/  BSSY.RECONVERGENT B0, `(.L_x_9970) ;  /* 0x0000004000007945 */ /* 0x000fe20003800200 */
[----:B------:R-:W-:-:S03]  /*8690*/  IADD3 R163, PT, PT, R148, 0x680, RZ ;  /* 0x0000068094a37810 */ /* 0x000fc60007ffe0ff */
[----:B------:R-:W-:Y:S05]  /*86a0*/  @!P4 BRA `(.L_x_9971) ;  /* 0x000000000004c947 */ /* 0x000fea0003800000 */
[----:B0-----:R0:W-:Y:S02]  /*86b0*/  REDG.E.ADD.F32.FTZ.RN.STRONG.GPU desc[UR22][R54.64+0x1800], R161 ;  /* 0x001800a1360079a6 */ /* 0x0011e4000c12f316 */
.L_x_9971:
[----:B------:R-:W-:Y:S05]  /*86c0*/  BSYNC.RECONVERGENT B0 ;  /* 0x0000000000007941 */ /* 0x000fea0003800200 */
.L_x_9970:
[----:B0-----:R0:W0:Y:S01]  /*86d0*/  LDS R161, [R141+0x3a00] ;  /* 0x003a00008da17984 */ /* 0x0010220000000800 */
[----:B------:R-:W-:Y:S01]  /*86e0*/  BSSY.RECONVERGENT B0, `(.L_x_9972) ;  /* 0x0000004000007945 */ /* 0x000fe20003800200 */
[----:B------:R-:W-:-:S03]  /*86f0*/  LEA.HI R163, R163, R148, RZ, 0x1b ;  /* 0x00000094a3a37211 */ /* 0x000fc600078fd8ff */
[----:B------:R-:W-:Y:S05]  /*8700*/  @!P5 BRA `(.L_x_9973) ;  /* 0x000000000004d947 */ /* 0x000fea0003800000 */
[----:B0-----:R0:W-:Y:S02]  /*8710*/  REDG.E.ADD.F32.FTZ.RN.STRONG.GPU desc[UR22][R54.64+0x1900], R161 ;  /* 0x001900a1360079a6 */ /* 0x0011e4000c12f316 */
.L_x_9973:
[----:B------:R-:W-:Y:S05]  /*8720*/  BSYNC.RECONVERGENT B0 ;  /* 0x0000000000007941 */ /* 0x000fea0003800200 */
.L_x_9972:
[----:B0-----:R-:W-:Y:S01]  /*8730*/  LEA R161, R163, UR20, 0x2 ;  /* 0x00000014a3a17c11 */ /* 0x001fe2000f8e10ff */
[----:B------:R-:W-:Y:S01]  /*8740*/  BSSY.RECONVERGENT B0, `(.L_x_9974) ;  /* 0x000000a000007945 */ /* 0x000fe20003800200 */
[C---:B------:R-:W-:Y:S02]  /*8750*/  ISETP.GE.AND P6, PT, R159.reuse, 0x681, PT ;  /* 0x000006819f00780c */ /* 0x040fe40003fc6270 */
[C---:B------:R-:W-:Y:S02]  /*8760*/  ISETP.GE.AND P0, PT, R159.reuse, 0x6c1, PT ;  /* 0x000006c19f00780c */ /* 0x040fe40003f06270 */
[----:B------:R-:W0:Y:S01]  /*8770*/  LDS R161, [R161+0x3b00] ;  /* 0x003b0000a1a17984 */ /* 0x000e220000000800 */
[C---:B------:R-:W-:Y:S02]  /*8780*/  ISETP.GE.AND P2, PT, R159.reuse, 0x701, PT ;  /* 0x000007019f00780c */ /* 0x040fe40003f46270 */
[C---:B------:R-:W-:Y:S02]  /*8790*/  ISETP.GE.AND P3, PT, R159.reuse, 0x741, PT ;  /* 0x000007419f00780c */ /* 0x040fe40003f66270 */
[----:B------:R-:W-:-:S02]  /*87a0*/  ISETP.GE.AND P4, PT, R159, 0x781, PT ;  /* 0x000007819f00780c */ /* 0x000fc40003f86270 */
[----:B------:R-:W-:Y:S02]  /*87b0*/  ISETP.GE.AND P5, PT, R159, 0x7c1, PT ;  /* 0x000007c19f00780c */ /* 0x000fe40003fa6270 */
[----:B------:R-:W-:Y:S11]  /*87c0*/  @!P6 BRA `(.L_x_9975) ;  /* 0x000000000004e947 */ /* 0x000ff60003800000 */
[----:B0-----:R0:W-:Y:S02]  /*87d0*/  REDG.E.ADD.F32.FTZ.RN.STRONG.GPU desc[UR22][R54.64+0x1a00], R161 ;  /* 0x001a00a1360079a6 */ /* 0x0011e4000c12f316 */
.L_x_9975:
[----:B------:R-:W-:Y:S05]  /*87e0*/  BSYNC.RECONVERGENT B0 ;  /* 0x0000000000007941 */ /* 0x000fea0003800200 */
.L_x_9974:
[----:B------:R0:W0:Y:S01]  /*87f0*/  LDS R159, [R140+0x3c00] ;  /* 0x003c00008c9f7984 */ /* 0x0000220000000800 */
[----:B------:R-:W-:Y:S01]  /*8800*/  BSSY.RECONVERGENT B0, `(.L_x_9976) ;  /* 0x0000004000007945 */ /* 0x000fe20003800200 */
[----:B-1----:R-:W-:-:S03]  /*8810*/  FMUL.FTZ R64, R118, R237 ;  /* 0x000000ed76407220 */ /* 0x002fc60000410000 */
[----:B------:R-:W-:Y:S05]  /*8820*/  @!P0 BRA `(.L_x_9977) ;  /* 0x0000000000048947 */ /* 0x000fea0003800000 */
[----:B0-----:R1:W-:Y:S02]  /*8830*/  REDG.E.ADD.F32.FTZ.RN.STRONG.GPU desc[UR22][R54.64+0x1b00], R159 ;  /* 0x001b009f360079a6 */ /* 0x0013e4000c12f316 */
.L_x_9977:
[----:B------:R-:W-:Y:S05]  /*8840*/  BSYNC.RECONVERGENT B0 ;  /* 0x0000000000007941 */ /* 0x000fea0003800200 */
.L_x_9976:
[----:B0-----:R0:W0:Y:S01]  /*8850*/  LDS R161, [R139+0x3d00] ;  /* 0x003d00008ba17984 */ /* 0x0010220000000800 */
[----:B------:R-:W-:Y:S01]  /*8860*/  BSSY.RECONVERGENT B0, `(.L_x_9978) ;  /* 0x0000006000007945 */ /* 0x000fe20003800200 */
[----:B-1----:R-:W-:Y:S01]  /*8870*/  FFMA.FTZ R159, R39, -R118, R234 ;  /* 0x80000076279f7223 */ /* 0x002fe200000100ea */
[----:B------:R-:W-:Y:S01]  /*8880*/  FMUL.FTZ R81, R118, R81 ;  /* 0x0000005176517220 */ /* 0x000fe20000410000 */
[----:B------:R-:W-:Y:S01]  /*8890*/  FMUL.FTZ R52, R74, R64 ;  /* 0x000000404a347220 */ /* 0x000fe20000410000 */
[----:B------:R-:W-:Y:S06]  /*88a0*/  @!P2 BRA `(.L_x_9979) ;  /* 0x000000000004a947 */ /* 0x000fec0003800000 */
[----:B0-----:R1:W-:Y:S02]  /*88b0*/  REDG.E.ADD.F32.FTZ.RN.STRONG.GPU desc[UR22][R54.64+0x1c00], R161 ;  /* 0x001c00a1360079a6 */ /* 0x0013e4000c12f316 */
.L_x_9979:
[----:B------:R-:W-:Y:S05]  /*88c0*/  BSYNC.RECONVERGENT B0 ;  /* 0x0000000000007941 */ /* 0x000fea0003800200 */
.L_x_9978:
[-C--:B------:R-:W-:Y:S01]  /*88d0*/  FFMA.FTZ R178, R159, R81.reuse, -R52 ;  /* 0x000000519fb27223 */ /* 0x080fe20000010834 */
[----:B------:R-:W-:Y:S01]  /*88e0*/  FMUL.FTZ R52, R74, R81 ;  /* 0x000000514a347220 */ /* 0x000fe20000410000 */
[----:B------:R-:W-:Y:S01]  /*88f0*/  BSSY.RECONVERGENT B0, `(.L_x_9980) ;  /* 0x0000004000007945 */ /* 0x000fe20003800200 */
[----:B------:R0:W0:Y:S03]  /*8900*/  LDS R81, [R138+0x3e00] ;  /* 0x003e00008a517984 */ /* 0x0000260000000800 */
[----:B------:R-:W-:Y:S05]  /*8910*/  @!P3 BRA `(.L_x_9981) ;  /* 0x000000000004b947 */ /* 0x000fea0003800000 */
[----:B0-----:R0:W-:Y:S02]  /*8920*/  REDG.E.ADD.F32.FTZ.RN.STRONG.GPU desc[UR22][R54.64+0x1d00], R81 ;  /* 0x001d0051360079a6 */ /* 0x0011e4000c12f316 */
.L_x_9981:
[----:B------:R-:W-:Y:S05]  /*8930*/  BSYNC.RECONVERGENT B0 ;  /* 0x0000000000007941 */ /* 0x000fea0003800200 */
.L_x_9980:
[----:B0-----:R0:W0:Y:S01]  /*8940*/  LDS R81, [R137+0x3f00] ;  /* 0x003f000089517984 */ /* 0x0010220000000800 */
[----:B------:R-:W-:Y:S01]  /*8950*/  BSSY.RECONVERGENT B0, `(.L_x_9982) ;  /* 0x0000004000007945 */ /* 0x000fe20003800200 */
[----:B------:R-:W-:-:S03]  /*8960*/  FFMA.FTZ R52, R159, R64, R52 ;  /* 0x000000409f347223 */ /* 0x000fc60000010034 */
[----:B------:R-:W-:Y:S05]  /*8970*/  @!P4 BRA `(.L_x_9983) ;  /* 0x000000000004c947 */ /* 0x000fea0003800000 */
[----:B0-----:R0:W-:Y:S02]  /*8980*/  REDG.E.ADD.F32.FTZ.RN.STRONG.GPU desc[UR22][R54.64+0x1e00], R81 ;  /* 0x001e0051360079a6 */ /* 0x0011e4000c12f316 */
.L_x_9983:
[----:B------:R-:W-:Y:S05]  /*8990*/  BSYNC.RECONVERGENT B0 ;  /* 0x0000000000007941 */ /* 0x000fea0003800200 */
.L_x_9982:
[----:B0-----:R0:W0:Y:S01]  /*89a0*/  LDS R81, [R136+0x4000] ;  /* 0x0040000088517984 */ /* 0x0010220000000800 */
[----:B------:R-:W-:Y:S01]  /*89b0*/  BSSY.RECONVERGENT B0, `(.L_x_9984) ;  /* 0x0000004000007945 */ /* 0x000fe20003800200 */
[----:B------:R-:W-:-:S03]  /*89c0*/  FADD.FTZ R52, R155, R52 ;  /* 0x000000349b347221 */ /* 0x000fc60000010000 */
[----:B------:R-:W-:Y:S05]  /*89d0*/  @!P5 BRA `(.L_x_9985) ;  /* 0x000000000004d947 */ /* 0x000fea0003800000 */
[----:B0-----:R0:W-:Y:S02]  /*89e0*/  REDG.E.ADD.F32.FTZ.RN.STRONG.GPU desc[UR22][R54.64+0x1f00], R81 ;  /* 0x001f0051360079a6 */ /* 0x0011e4000c12f316 */
.L_x_9985:
[----:B------:R-:W-:Y:S05]  /*89f0*/  BSYNC.RECONVERGENT B0 ;  /* 0x0000000000007941 */ /* 0x000fea0003800200 */
.L_x_9984:
[----:B------:R-:W-:Y:S01]  /*8a00*/  FADD.FTZ R53, R53, R178 ;  /* 0x000000b235357221 */ /* 0x000fe20000010000 */
[C---:B01----:R-:W-:Y:S01]  /*8a10*/  FFMA.FTZ R54, R102.reuse, R77, R59 ;  /* 0x0000004d66367223 */ /* 0x043fe2000001003b */
[----:B------:R-:W-:Y:S01]  /*8a20*/  FFMA.FTZ R55, -R102, R57, R80 ;  /* 0x0000003966377223 */ /* 0x000fe20000010150 */
[----:B------:R-:W-:Y:S01]  /*8a30*/  ISETP.GT.AND P0, PT, R134, 0x1e, PT ;  /* 0x0000001e8600780c */ /* 0x000fe20003f04270 */
[----:B------:R-:W0:Y:S01]  /*8a40*/  SHFL.DOWN PT, R57, R52, 0x1, 0x1f ;  /* 0x08201f0034397f89 */ /* 0x000e2200000e0000 */
[----:B------:R-:W-:Y:S01]  /*8a50*/  FMUL.FTZ R169, R92, R169 ;  /* 0x000000a95ca97220 */ /* 0x000fe20000410000 */
[----:B------:R-:W-:Y:S01]  /*8a60*/  FMUL.FTZ R162, R213, R162 ;  /* 0x000000a2d5a27220 */ /* 0x000fe20000410000 */
[----:B------:R-:W-:Y:S01]  /*8a70*/  FMUL.FTZ R88, R88, R173 ;  /* 0x000000ad58587220 */ /* 0x000fe20000410000 */
[----:B------:R-:W1:Y:S01]  /*8a80*/  SHFL.DOWN PT, R80, R53, 0x1, 0x1f ;  /* 0x08201f0035507f89 */ /* 0x000e6200000e0000 */
[----:B------:R-:W-:Y:S01]  /*8a90*/  FFMA.FTZ R91, R212, R91, R169 ;  /* 0x0000005bd45b7223 */ /* 0x000fe200000100a9 */
[----:B------:R-:W-:Y:S01]  /*8aa0*/  FFMA.FTZ R100, R211, R100, R162 ;  /* 0x00000064d3647223 */ /* 0x000fe200000100a2 */
[----:B------:R-:W-:Y:S01]  /*8ab0*/  FFMA.FTZ R205, R205, R154, R88 ;  /* 0x0000009acdcd7223 */ /* 0x000fe20000010058 */
[----:B------:R-:W5:Y:S01]  /*8ac0*/  SHFL.DOWN PT, R59, R54, 0x1, 0x1f ;  /* 0x08201f00363b7f89 */ /* 0x000f6200000e0000 */
        /* <DEDUP_REMOVED lines=19> */
[----:B-1----:R-:W-:Y:S01]  /*8c00*/  @!P0 FADD.FTZ R53, R53, R80 ;  /* 0x0000005035358221 */ /* 0x002fe20000010000 */
[----:B------:R-:W0:Y:S01]  /*8c10*/  SHFL.DOWN PT, R57, R52, 0x2, 0x1f ;  /* 0x08401f0034397f89 */ /* 0x000e2200000e0000 */
[----:B------:R-:W-:Y:S01]  /*8c20*/  FMUL.FTZ R167, R232, R167 ;  /* 0x000000a7e8a77220 */ /* 0x000fe20000410000 */
        /* <DEDUP_REMOVED lines=40> */
[----:B------:R-:W-:-:S09]  /*8eb0*/  FFMA.FTZ R93, R48, R215, R93 ;  /* 0x000000d7305d7223 */ /* 0x000fd2000001005d */
        /* <DEDUP_REMOVED lines=26> */
.L_x_9987:
[----:B------:R-:W-:Y:S05]  /*9060*/  BSYNC.RECONVERGENT B0 ;  /* 0x0000000000007941 */ /* 0x000fea0003800200 */
.L_x_9986:
        /* <DEDUP_REMOVED lines=37> */
[----:B0-2---:R-:W0:Y:S01]  /*92c0*/  LDS.128 R56, [UR20+0x4220] ;  /* 0x00422014ff387984 */ /* 0x005e220008000c00 */
[----:B------:R-:W-:-:S04]  /*92d0*/  ULEA UR21, UR8, UR20, 0x3 ;  /* 0x0000001408157291 */ /* 0x000fc8000f8e18ff */
[----:B------:R-:W-:-:S13]  /*92e0*/  PLOP3.LUT P0, PT, PT, PT, UP0, 0x80, 0x8 ;  /* 0x000000000008781c */ /* 0x000fda0003f0f008 */
[----:B-1----:R-:W1:Y:S04]  /*92f0*/  @P0 LDS.64 R2, [UR21+0x7460] ;  /* 0x00746015ff020984 */ /* 0x002e680008000a00 */
        /* <DEDUP_REMOVED lines=11> */
.L_x_9989:
[----:B------:R-:W-:Y:S05]  /*93b0*/  BSYNC.RECONVERGENT B0 ;  /* 0x0000000000007941 */ /* 0x000fea0003800200 */
.L_x_9988:
[----:B------:R-:W-:-:S04]  /*93c0*/  UIADD3 UR8, UPT, UPT, UR8, 0x1, URZ ;  /* 0x0000000108087890 */ /* 0x000fc8000fffe0ff */
[----:B------:R-:W-:-:S09]  /*93d0*/  UISETP.GE.AND UP0, UPT, UR8, UR43, UPT ;  /* 0x0000002b0800728c */ /* 0x000fd2000bf06270 */
[----:B------:R-:W-:Y:S05]  /*93e0*/  BRA.U !UP0, `(.L_x_9990) ;  /* 0xffffff8108187547 */ /* 0x000fea000b83ffff */
.L_x_9891:
[----:B------:R-:W5:Y:S01]  /*93f0*/  S2R R0, SR_TID.X ;  /* 0x0000000000007919 */ /* 0x000f620000002100 */
[----:B------:R-:W0:Y:S01]  /*9400*/  S2UR UR20, SR_CgaCtaId ;  /* 0x00000000001479c3 */ /* 0x000e220000008800 */
[----:B------:R-:W-:Y:S01]  /*9410*/  UMOV UR8, 0x400 ;  /* 0x0000040000087882 */ /* 0x000fe20000000000 */
[----:B------:R-:W2:Y:S01]  /*9420*/  LDCU.64 UR26, c[0x0][0x4f8] ;  /* 0x00009f00ff1a77ac */ /* 0x000ea20008000a00 */
[----:B-1----:R-:W1:Y:S01]  /*9430*/  S2R R3, SR_LANEID ;  /* 0x0000000000037919 */ /* 0x002e620000000000 */
[----:B------:R-:W-:Y:S01]  /*9440*/  LOP3.LUT R135, R135, 0x1f, R146, 0xf8, !PT ;  /* 0x0000001f87877812 */ /* 0x000fe200078ef892 */
[----:B------:R-:W3:Y:S01]  /*9450*/  LDCU.64 UR28, c[0x0][0x500] ;  /* 0x0000a000ff1c77ac */ /* 0x000ee20008000a00 */
[----:B------:R-:W4:Y:S01]  /*9460*/  LDCU.64 UR30, c[0x0][0x550] ;  /* 0x0000aa00ff1e77ac */ /* 0x000f220008000a00 */
[----:B------:R-:W-:Y:S02]  /*9470*/  UIADD3 UR16, UP1, UPT, UR16, -0x1000, URZ ;  /* 0xfffff00010107890 */ /* 0x000fe4000ff3e0ff */
[----:B------:R-:W-:-:S02]  /*9480*/  UIADD3 UR14, UP2, UPT, UR14, -0x1000, URZ ;  /* 0xfffff0000e0e7890 */ /* 0x000fc4000ff5e0ff */
[----:B------:R-:W-:Y:S02]  /*9490*/  UIADD3 UR12, UP3, UPT, UR12, -0x1000, URZ ;  /* 0xfffff0000c0c7890 */ /* 0x000fe4000ff7e0ff */
[----:B------:R-:W-:Y:S02]  /*94a0*/  UIADD3.X UR15, UPT, UPT, UR15, -0x1, URZ, UP1, !UPT ;  /* 0xffffffff0f0f7890 */ /* 0x000fe40008ffe4ff */
[----:B------:R-:W-:Y:S02]  /*94b0*/  UIADD3.X UR17, UPT, UPT, UR17, -0x1, URZ, UP2, !UPT ;  /* 0xffffffff11117890 */ /* 0x000fe400097fe4ff */
[----:B0-----:R-:W-:Y:S02]  /*94c0*/  ULEA UR20, UR20, UR8, 0x18 ;  /* 0x0000000814147291 */ /* 0x001fe4000f8ec0ff */
[----:B------:R-:W-:Y:S02]  /*94d0*/  UIADD3 UR8, UPT, UPT, UR11, -0x1, URZ ;  /* 0xffffffff0b087890 */ /* 0x000fe4000fffe0ff */
[----:B------:R-:W-:-:S02]  /*94e0*/  UIADD3.X UR13, UPT, UPT, UR13, -0x1, URZ, UP3, !UPT ;  /* 0xffffffff0d0d7890 */ /* 0x000fc40009ffe4ff */
[----:B------:R-:W-:Y:S01]  /*94f0*/  USHF.L.U32 UR24, UR8, 0xa, URZ ;  /* 0x0000000a08187899 */ /* 0x000fe200080006ff */
[----:B-----5:R-:W-:-:S03]  /*9500*/  LOP3.LUT R0, R0, 0x3e0, RZ, 0xc0, !PT ;  /* 0x000003e000007812 */ /* 0x020fc600078ec0ff */
[----:B------:R-:W-:Y:S01]  /*9510*/  USHF.R.S32.HI UR25, URZ, 0x1f, UR24 ;  /* 0x0000001fff197899 */ /* 0x000fe20008011418 */
[----:B-1----:R-:W-:-:S04]  /*9520*/  IADD3 R0, PT, PT, R0, R3, RZ ;  /* 0x0000000300007210 */ /* 0x002fc80007ffe0ff */
[----:B------:R-:W-:Y:S01]  /*9530*/  LEA R48, R0, UR20, 0x6 ;  /* 0x0000001400307c11 */ /* 0x000fe2000f8e30ff */
[----:B------:R-:W-:Y:S01]  /*9540*/  BAR.SYNC.DEFER_BLOCKING 0x0 ;  /* 0x0000000000007b1d */ /* 0x000fe20000010000 */
[----:B--2---:R-:W-:Y:S01]  /*9550*/  UIMAD.WIDE.U32 UR20, UR33, UR26, UR24 ;  /* 0x0000001a211472a5 */ /* 0x004fe2000f8e0018 */
[----:B------:R-:W-:-:S03]  /*9560*/  FADD.FTZ R0, R147, R20 ;  /* 0x0000001493007221 */ /* 0x000fc60000010000 */
[----:B------:R-:W-:-:S04]  /*9570*/  UIMAD UR21, UR33, UR27, UR21 ;  /* 0x0000001b211572a4 */ /* 0x000fc8000f8e0215 */
[----:B---3--:R-:W-:-:S04]  /*9580*/  UIMAD.WIDE.U32 UR20, UR32, UR28, UR20 ;  /* 0x0000001c201472a5 */ /* 0x008fc8000f8e0014 */
[----:B------:R-:W-:Y:S02]  /*9590*/  UIMAD UR26, UR32, UR29, UR21 ;  /* 0x0000001d201a72a4 */ /* 0x000fe4000f8e0215 */
[----:B----4-:R-:W-:Y:S01]  /*95a0*/  ULEA UR21, UP0, UR20, UR30, 0x2 ;  /* 0x0000001e14157291 */ /* 0x010fe2000f8010ff */
[----:B------:R-:W0:Y:S03]  /*95b0*/  LDCU.64 UR28, c[0x0][0x560] ;  /* 0x0000ac00ff1c77ac */ /* 0x000e260008000a00 */
        /* <DEDUP_REMOVED lines=9> */
[----:B------:R3:W-:Y:S01]  /*9650*/  STS.128 [R48+0x30], R4 ;  /* 0x0000300430007388 */ /* 0x0007e20000000c00 */
[----:B------:R-:W-:-:S03]  /*9660*/  NOP ;  /* 0x0000000000007918 */ /* 0x000fc60000000000 */
[----:B------:R-:W4:Y:S04]  /*9670*/  LDS.128 R36, [R133] ;  /* 0x0000000085247984 */ /* 0x000f280000000c00 */
[----:B------:R-:W5:Y:S04]  /*9680*/  LDS.128 R40, [R133+0x200] ;  /* 0x0002000085287984 */ /* 0x000f680000000c00 */
[----:B------:R-:W5:Y:S01]  /*9690*/  LDS.128 R44, [R133+0x400] ;  /* 0x00040000852c7984 */ /* 0x000f620000000c00 */
[----:B---3--:R-:W-:Y:S01]  /*96a0*/  FADD.FTZ R5, R0, R21 ;  /* 0x0000001500057221 */ /* 0x008fe20000010000 */
[----:B--2---:R-:W-:-:S02]  /*96b0*/  UIMAD.WIDE.U32 UR24, UR33, UR20, UR24 ;  /* 0x00000014211872a5 */ /* 0x004fc4000f8e0018 */
[----:B------:R-:W2:Y:S01]  /*96c0*/  LDS.128 R16, [R133+0x600] ;  /* 0x0006000085107984 */ /* 0x000ea20000000c00 */
[----:B------:R-:W-:Y:S01]  /*96d0*/  FADD.FTZ R0, R5, R22 ;  /* 0x0000001605007221 */ /* 0x000fe20000010000 */
[----:B------:R-:W-:-:S03]  /*96e0*/  UIMAD UR21, UR33, UR21, UR25 ;  /* 0x00000015211572a4 */ /* 0x000fc6000f8e0219 */
[----:B------:R-:W-:Y:S01]  /*96f0*/  FADD.FTZ R5, R0, R23 ;  /* 0x0000001700057221 */ /* 0x000fe20000010000 */
[----:B------:R-:W-:Y:S02]  /*9700*/  UMOV UR20, UR24 ;  /* 0x0000001800147c82 */ /* 0x000fe40008000000 */
[----:B-1----:R-:W-:Y:S01]  /*9710*/  UIMAD.WIDE.U32 UR20, UR32, UR26, UR20 ;  /* 0x0000001a201472a5 */ /* 0x002fe2000f8e0014 */
[----:B------:R-:W-:-:S03]  /*9720*/  FADD.FTZ R0, R5, R24 ;  /* 0x0000001805007221 */ /* 0x000fc60000010000 */
[----:B------:R-:W-:Y:S02]  /*9730*/  UIMAD UR24, UR32, UR27, UR21 ;  /* 0x0000001b201872a4 */ /* 0x000fe4000f8e0215 */
[----:B0-----:R-:W-:-:S04]  /*9740*/  ULEA UR21, UP0, UR20, UR28, 0x2 ;  /* 0x0000001c14157291 */ /* 0x001fc8000f8010ff */
[----:B------:R-:W-:Y:S02]  /*9750*/  ULEA.HI.X UR20, UR20, UR29, UR24, 0x2, UP0 ;  /* 0x0000001d14147291 */ /* 0x000fe400080f1418 */
[----:B------:R-:W-:-:S04]  /*9760*/  UIADD3 UR19, UP0, UPT, UR19, -0x2000, URZ ;  /* 0xffffe00013137890 */ /* 0x000fc8000ff1e0ff */
[----:B------:R-:W-:Y:S02]  /*9770*/  UIADD3.X UR18, UPT, UPT, UR18, -0x1, URZ, UP0, !UPT ;  /* 0xffffffff12127890 */ /* 0x000fe400087fe4ff */
[----:B------:R-:W-:Y:S01]  /*9780*/  UISETP.GT.AND UP0, UPT, UR11, 0x1, UPT ;  /* 0x000000010b00788c */ /* 0x000fe2000bf04270 */
[----:B----4-:R-:W-:Y:S02]  /*9790*/  STG.E.128 desc[UR22][R2.64], R36 ;  /* 0x0000002402007986 */ /* 0x010fe4000c101d16 */
[----:B------:R-:W-:Y:S02]  /*97a0*/  UMOV UR11, UR8 ;  /* 0x00000008000b7c82 */ /* 0x000fe40008000000 */
[----:B-----5:R-:W-:Y:S04]  /*97b0*/  STG.E.128 desc[UR22][R2.64+0x200], R40 ;  /* 0x0002002802007986 */ /* 0x020fe8000c101d16 */
[----:B------:R-:W-:Y:S04]  /*97c0*/  STG.E.128 desc[UR22][R2.64+0x400], R44 ;  /* 0x0004002c02007986 */ /* 0x000fe8000c101d16 */
        /* <DEDUP_REMOVED lines=30> */
.L_x_9890:
        /* <DEDUP_REMOVED lines=41> */
.L_x_9993:
[----:B------:R-:W-:Y:S05]  /*9c40*/  BSYNC.RECONVERGENT B0 ;  /* 0x0000000000007941 */ /* 0x000fea0003800200 */
.L_x_9992:
        /* <DEDUP_REMOVED lines=39> */
.L_x_9995:
[----:B------:R-:W-:Y:S05]  /*9ec0*/  BSYNC.RECONVERGENT B0 ;  /* 0x0000000000007941 */ /* 0x000fea0003800200 */
.L_x_9994:
        /* <DEDUP_REMOVED lines=17> */
.L_x_9997:
        /* <DEDUP_REMOVED lines=26> */
.L_x_9996:
[----:B------:R-:W-:Y:S05]  /*a180*/  EXIT ;  /* 0x000000000000794d */ /* 0x000fea0003800000 */
.L_x_9896:
[----:B------:R-:W-:Y:S01]  /*a190*/  HFMA2 R201, -RZ, RZ, 0, 5.9604644775390625e-08 ;  /* 0x00000001ffc97431 */ /* 0x000fe200000001ff */
[----:B------:R-:W-:Y:S02]  /*a1a0*/  MOV R204, R3 ;  /* 0x0000000300cc7202 */ /* 0x000fe40000000f00 */
[----:B------:R-:W-:Y:S02]  /*a1b0*/  MOV R206, RZ ;  /* 0x000000ff00ce7202 */ /* 0x000fe40000000f00 */
[----:B------:R-:W-:-:S07]  /*a1c0*/  MOV R99, 0xffffffff ;  /* 0xffffffff00637802 */ /* 0x000fce0000000f00 */
[----:B01---5:R-:W-:Y:S05]  /*a1d0*/  WARPSYNC.COLLECTIVE R99, `(.L_x_9998) ;  /* 0x0000000063087348 */ /* 0x023fea0003c00000 */
[----:B------:R2:W3:Y:S02]  /*a1e0*/  SHFL.UP P6, R200, R204, R201, R206 ;  /* 0x040000c9ccc87389 */ /* 0x0004e400000c00ce */
[----:B0123-5:R-:W-:Y:S05]  /*a1f0*/  ENDCOLLECTIVE ;  /* 0x000000000000791b */ /* 0x02ffea0003800000 */
.L_x_9998:
[----:B------:R-:W-:Y:S02]  /*a200*/  MOV R204, R93 ;  /* 0x0000005d00cc7202 */ /* 0x000fe40000000f00 */
[----:B------:R-:W-:-:S07]  /*a210*/  MOV R92, R200 ;  /* 0x000000c8005c7202 */ /* 0x000fce0000000f00 */
[----:B------:R-:W-:Y:S05]  /*a220*/  WARPSYNC.COLLECTIVE R99, `(.L_x_9999) ;  /* 0x0000000063087348 */ /* 0x000fea0003c00000 */
[----:B------:R0:W1:Y:S02]  /*a230*/  SHFL.UP P6, R200, R204, R201, R206 ;  /* 0x040000c9ccc87389 */ /* 0x00006400000c00ce */
[----:B01----:R-:W-:Y:S05]  /*a240*/  ENDCOLLECTIVE ;  /* 0x000000000000791b */ /* 0x003fea0003800000 */
.L_x_9999:
[----:B------:R-:W-:Y:S02]  /*a250*/  MOV R204, R197 ;  /* 0x000000c500cc7202 */ /* 0x000fe40000000f00 */
[----:B------:R-:W-:-:S07]  /*a260*/  MOV R94, R200 ;  /* 0x000000c8005e7202 */ /* 0x000fce0000000f00 */
[----:B------:R-:W-:Y:S05]  /*a270*/  WARPSYNC.COLLECTIVE R99, `(.L_x_10000) ;  /* 0x0000000063087348 */ /* 0x000fea0003c00000 */
[----:B------:R0:W1:Y:S02]  /*a280*/  SHFL.UP P6, R200, R204, R201, R206 ;  /* 0x040000c9ccc87389 */ /* 0x00006400000c00ce */
[----:B01----:R-:W-:Y:S05]  /*a290*/  ENDCOLLECTIVE ;  /* 0x000000000000791b */ /* 0x003fea0003800000 */
.L_x_10000:
[-C--:B------:R-:W-:Y:S01]  /*a2a0*/  FMUL.FTZ R95, R93, R94.reuse ;  /* 0x0000005e5d5f7220 */ /* 0x080fe20000410000 */
[----:B------:R-:W-:Y:S01]  /*a2b0*/  FMUL.FTZ R94, R3, R94 ;  /* 0x0000005e035e7220 */ /* 0x000fe20000410000 */
[----:B------:R-:W-:Y:S02]  /*a2c0*/  MOV R204, R198 ;  /* 0x000000c600cc7202 */ /* 0x000fe40000000f00 */
[----:B------:R-:W-:-:S07]  /*a2d0*/  MOV R98, R200 ;  /* 0x000000c800627202 */ /* 0x000fce0000000f00 */
[----:B------:R-:W-:Y:S05]  /*a2e0*/  WARPSYNC.COLLECTIVE R99, `(.L_x_10001) ;  /* 0x0000000063087348 */ /* 0x000fea0003c00000 */
[----:B------:R0:W1:Y:S02]  /*a2f0*/  SHFL.UP P6, R200, R204, R201, R206 ;  /* 0x040000c9ccc87389 */ /* 0x00006400000c00ce */
[----:B01----:R-:W-:Y:S05]  /*a300*/  ENDCOLLECTIVE ;  /* 0x000000000000791b */ /* 0x003fea0003800000 */
.L_x_10001:
        /* <DEDUP_REMOVED lines=13> */
.L_x_10002:
[----:B------:R-:W-:Y:S02]  /*a3e0*/  MOV R204, R93 ;  /* 0x0000005d00cc7202 */ /* 0x000fe40000000f00 */
[----:B------:R-:W-:-:S07]  /*a3f0*/  MOV R92, R200 ;  /* 0x000000c8005c7202 */ /* 0x000fce0000000f00 */
[----:B------:R-:W-:Y:S05]  /*a400*/  WARPSYNC.COLLECTIVE R99, `(.L_x_10003) ;  /* 0x0000000063087348 */ /* 0x000fea0003c00000 */
[----:B------:R0:W1:Y:S02]  /*a410*/  SHFL.UP P6, R200, R204, R201, R206 ;  /* 0x040000c9ccc87389 */ /* 0x00006400000c00ce */
[----:B01----:R-:W-:Y:S05]  /*a420*/  ENDCOLLECTIVE ;  /* 0x000000000000791b */ /* 0x003fea0003800000 */
.L_x_10003:
[----:B------:R-:W-:Y:S02]  /*a430*/  MOV R204, R197 ;  /* 0x000000c500cc7202 */ /* 0x000fe40000000f00 */
[----:B------:R-:W-:-:S07]  /*a440*/  MOV R94, R200 ;  /* 0x000000c8005e7202 */ /* 0x000fce0000000f00 */
[----:B------:R-:W-:Y:S05]  /*a450*/  WARPSYNC.COLLECTIVE R99, `(.L_x_10004) ;  /* 0x0000000063087348 */ /* 0x000fea0003c00000 */
[----:B------:R0:W1:Y:S02]  /*a460*/  SHFL.UP P6, R200, R204, R201, R206 ;  /* 0x040000c9ccc87389 */ /* 0x00006400000c00ce */
[----:B01----:R-:W-:Y:S05]  /*a470*/  ENDCOLLECTIVE ;  /* 0x000000000000791b */ /* 0x003fea0003800000 */
.L_x_10004:
[-C--:B------:R-:W-:Y:S01]  /*a480*/  FMUL.FTZ R95, R93, R94.reuse ;  /* 0x0000005e5d5f7220 */ /* 0x080fe20000410000 */
[----:B------:R-:W-:Y:S01]  /*a490*/  FMUL.FTZ R94, R3, R94 ;  /* 0x0000005e035e7220 */ /* 0x000fe20000410000 */
[----:B------:R-:W-:Y:S02]  /*a4a0*/  MOV R204, R198 ;  /* 0x000000c600cc7202 */ /* 0x000fe40000000f00 */
[----:B------:R-:W-:-:S07]  /*a4b0*/  MOV R98, R200 ;  /* 0x000000c800627202 */ /* 0x000fce0000000f00 */
[----:B------:R-:W-:Y:S05]  /*a4c0*/  WARPSYNC.COLLECTIVE R99, `(.L_x_10005) ;  /* 0x0000000063087348 */ /* 0x000fea0003c00000 */
[----:B------:R0:W1:Y:S02]  /*a4d0*/  SHFL.UP P6, R200, R204, R201, R206 ;  /* 0x040000c9ccc87389 */ /* 0x00006400000c00ce */
[----:B01----:R-:W-:Y:S05]  /*a4e0*/  ENDCOLLECTIVE ;  /* 0x000000000000791b */ /* 0x003fea0003800000 */
.L_x_10005:
        /* <DEDUP_REMOVED lines=13> */
.L_x_10006:
[----:B------:R-:W-:Y:S02]  /*a5c0*/  MOV R204, R93 ;  /* 0x0000005d00cc7202 */ /* 0x000fe40000000f00 */
[----:B------:R-:W-:-:S07]  /*a5d0*/  MOV R92, R200 ;  /* 0x000000c8005c7202 */ /* 0x000fce0000000f00 */
[----:B------:R-:W-:Y:S05]  /*a5e0*/  WARPSYNC.COLLECTIVE R99, `(.L_x_10007) ;  /* 0x0000000063087348 */ /* 0x000fea0003c00000 */
[----:B------:R0:W1:Y:S02]  /*a5f0*/  SHFL.UP P6, R200, R204, R201, R206 ;  /* 0x040000c9ccc87389 */ /* 0x00006400000c00ce */
[----:B01----:R-:W-:Y:S05]  /*a600*/  ENDCOLLECTIVE ;  /* 0x000000000000791b */ /* 0x003fea0003800000 */
.L_x_10007:
[----:B------:R-:W-:Y:S02]  /*a610*/  MOV R204, R197 ;  /* 0x000000c500cc7202 */ /* 0x000fe40000000f00 */
[----:B------:R-:W-:-:S07]  /*a620*/  MOV R94, R200 ;  /* 0x000000c8005e7202 */ /* 0x000fce0000000f00 */
[----:B------:R-:W-:Y:S05]  /*a630*/  WARPSYNC.COLLECTIVE R99, `(.L_x_10008) ;  /* 0x0000000063087348 */ /* 0x000fea0003c00000 */
[----:B------:R0:W1:Y:S02]  /*a640*/  SHFL.UP P6, R200, R204, R201, R206 ;  /* 0x040000c9ccc87389 */ /* 0x00006400000c00ce */
[----:B01----:R-:W-:Y:S05]  /*a650*/  ENDCOLLECTIVE ;  /* 0x000000000000791b */ /* 0x003fea0003800000 */
.L_x_10008:
[-C--:B------:R-:W-:Y:S01]  /*a660*/  FMUL.FTZ R95, R93, R94.reuse ;  /* 0x0000005e5d5f7220 */ /* 0x080fe20000410000 */
[----:B------:R-:W-:Y:S01]  /*a670*/  FMUL.FTZ R94, R3, R94 ;  /* 0x0000005e035e7220 */ /* 0x000fe20000410000 */
[----:B------:R-:W-:Y:S02]  /*a680*/  MOV R204, R198 ;  /* 0x000000c600cc7202 */ /* 0x000fe40000000f00 */
[----:B------:R-:W-:-:S07]  /*a690*/  MOV R98, R200 ;  /* 0x000000c800627202 */ /* 0x000fce0000000f00 */
[----:B------:R-:W-:Y:S05]  /*a6a0*/  WARPSYNC.COLLECTIVE R99, `(.L_x_10009) ;  /* 0x0000000063087348 */ /* 0x000fea0003c00000 */
[----:B------:R0:W1:Y:S02]  /*a6b0*/  SHFL.UP P6, R200, R204, R201, R206 ;  /* 0x040000c9ccc87389 */ /* 0x00006400000c00ce */
[----:B01----:R-:W-:Y:S05]  /*a6c0*/  ENDCOLLECTIVE ;  /* 0x000000000000791b */ /* 0x003fea0003800000 */
.L_x_10009:
        /* <DEDUP_REMOVED lines=13> */
.L_x_10010:
[----:B------:R-:W-:Y:S02]  /*a7a0*/  MOV R204, R93 ;  /* 0x0000005d00cc7202 */ /* 0x000fe40000000f00 */
[----:B------:R-:W-:-:S07]  /*a7b0*/  MOV R92, R200 ;  /* 0x000000c8005c7202 */ /* 0x000fce0000000f00 */
[----:B------:R-:W-:Y:S05]  /*a7c0*/  WARPSYNC.COLLECTIVE R99, `(.L_x_10011) ;  /* 0x0000000063087348 */ /* 0x000fea0003c00000 */
[----:B------:R0:W1:Y:S02]  /*a7d0*/  SHFL.UP P6, R200, R204, R201, R206 ;  /* 0x040000c9ccc87389 */ /* 0x00006400000c00ce */
[----:B01----:R-:W-:Y:S05]  /*a7e0*/  ENDCOLLECTIVE ;  /* 0x000000000000791b */ /* 0x003fea0003800000 */
.L_x_10011:
[----:B------:R-:W-:Y:S02]  /*a7f0*/  MOV R204, R197 ;  /* 0x000000c500cc7202 */ /* 0x000fe40000000f00 */
[----:B------:R-:W-:-:S07]  /*a800*/  MOV R94, R200 ;  /* 0x000000c8005e7202 */ /* 0x000fce0000000f00 */
[----:B------:R-:W-:Y:S05]  /*a810*/  WARPSYNC.COLLECTIVE R99, `(.L_x_10012) ;  /* 0x0000000063087348 */ /* 0x000fea0003c00000 */
[----:B------:R0:W1:Y:S02]  /*a820*/  SHFL.UP P6, R200, R204, R201, R206 ;  /* 0x040000c9ccc87389 */ /* 0x00006400000c00ce */
[----:B01----:R-:W-:Y:S05]  /*a830*/  ENDCOLLECTIVE ;  /* 0x000000000000791b */ /* 0x003fea0003800000 */
.L_x_10012:
[-C--:B------:R-:W-:Y:S01]  /*a840*/  FMUL.FTZ R95, R93, R94.reuse ;  /* 0x0000005e5d5f7220 */ /* 0x080fe20000410000 */
[----:B------:R-:W-:Y:S01]  /*a850*/  FMUL.FTZ R94, R3, R94 ;  /* 0x0000005e035e7220 */ /* 0x000fe20000410000 */
[----:B------:R-:W-:Y:S02]  /*a860*/  MOV R204, R198 ;  /* 0x000000c600cc7202 */ /* 0x000fe40000000f00 */
[----:B------:R-:W-:-:S07]  /*a870*/  MOV R98, R200 ;  /* 0x000000c800627202 */ /* 0x000fce0000000f00 */
[----:B------:R-:W-:Y:S05]  /*a880*/  WARPSYNC.COLLECTIVE R99, `(.L_x_10013) ;  /* 0x0000000063087348 */ /* 0x000fea0003c00000 */
[----:B------:R0:W1:Y:S02]  /*a890*/  SHFL.UP P6, R200, R204, R201, R206 ;  /* 0x040000c9ccc87389 */ /* 0x00006400000c00ce */
[----:B01----:R-:W-:Y:S05]  /*a8a0*/  ENDCOLLECTIVE ;  /* 0x000000000000791b */ /* 0x003fea0003800000 */
.L_x_10013:
        /* <DEDUP_REMOVED lines=13> */
.L_x_10014:
[----:B------:R-:W-:Y:S02]  /*a980*/  MOV R204, R93 ;  /* 0x0000005d00cc7202 */ /* 0x000fe40000000f00 */
[----:B------:R-:W-:-:S07]  /*a990*/  MOV R92, R200 ;  /* 0x000000c8005c7202 */ /* 0x000fce0000000f00 */
[----:B------:R-:W-:Y:S05]  /*a9a0*/  WARPSYNC.COLLECTIVE R99, `(.L_x_10015) ;  /* 0x0000000063087348 */ /* 0x000fea0003c00000 */
[----:B------:R0:W1:Y:S02]  /*a9b0*/  SHFL.UP P6, R200, R204, R201, R206 ;  /* 0x040000c9ccc87389 */ /* 0x00006400000c00ce */
[----:B01----:R-:W-:Y:S05]  /*a9c0*/  ENDCOLLECTIVE ;  /* 0x000000000000791b */ /* 0x003fea0003800000 */
.L_x_10015:
[----:B------:R-:W-:Y:S02]  /*a9d0*/  MOV R204, R197 ;  /* 0x000000c500cc7202 */ /* 0x000fe40000000f00 */
[----:B------:R-:W-:-:S07]  /*a9e0*/  MOV R94, R200 ;  /* 0x000000c8005e7202 */ /* 0x000fce0000000f00 */
[----:B------:R-:W-:Y:S05]  /*a9f0*/  WARPSYNC.COLLECTIVE R99, `(.L_x_10016) ;  /* 0x0000000063087348 */ /* 0x000fea0003c00000 */
[----:B------:R0:W1:Y:S02]  /*aa00*/  SHFL.UP P6, R200, R204, R201, R206 ;  /* 0x040000c9ccc87389 */ /* 0x00006400000c00ce */
[----:B01----:R-:W-:Y:S05]  /*aa10*/  ENDCOLLECTIVE ;  /* 0x000000000000791b */ /* 0x003fea0003800000 */
.L_x_10016:
[----:B------:R-:W-:Y:S02]  /*aa20*/  MOV R204, R198 ;  /* 0x000000c600cc7202 */ /* 0x000fe40000000f00 */
[----:B------:R-:W-:-:S07]  /*aa30*/  MOV R98, R200 ;  /* 0x000000c800627202 */ /* 0x000fce0000000f00 */
[----:B------:R-:W-:Y:S05]  /*aa40*/  WARPSYNC.COLLECTIVE R99, `(.L_x_10017) ;  /* 0x0000000063087348 */ /* 0x000fea0003c00000 */
[----:B------:R0:W1:Y:S02]  /*aa50*/  SHFL.UP P6, R200, R204, R201, R206 ;  /* 0x040000c9ccc87389 */ /* 0x00006400000c00ce */
[----:B01----:R-:W-:Y:S05]  /*aa60*/  ENDCOLLECTIVE ;  /* 0x000000000000791b */ /* 0x003fea0003800000 */
.L_x_10017:
[----:B------:R-:W-:Y:S05]  /*aa70*/  BRA `(.L_x_10018) ;  /* 0xffffff8800ec7947 */ /* 0x000fea000383ffff */
.L_x_9897:
        /* <DEDUP_REMOVED lines=8> */
.L_x_10020:
[----:B------:R-:W-:Y:S05]  /*ab00*/  BSYNC B0 ;  /* 0x0000000000007941 */ /* 0x000fea0003800000 */
.L_x_10019:
[----:B------:R-:W-:Y:S05]  /*ab10*/  BRA `(.L_x_10021) ;  /* 0xffffff8800f87947 */ /* 0x000fea000383ffff */
.L_x_9898:
        /* <DEDUP_REMOVED lines=8> */
.L_x_10023:
[----:B------:R-:W-:Y:S05]  /*aba0*/  BSYNC B0 ;  /* 0x0000000000007941 */ /* 0x000fea0003800000 */
.L_x_10022:
[----:B------:R-:W-:Y:S05]  /*abb0*/  BRA `(.L_x_10024) ;  /* 0xffffff8800d87947 */ /* 0x000fea000383ffff */
.L_x_9899:
        /* <DEDUP_REMOVED lines=8> */
.L_x_10026:
[----:B------:R-:W-:Y:S05]  /*ac40*/  BSYNC B0 ;  /* 0x0000000000007941 */ /* 0x000fea0003800000 */
.L_x_10025:
[----:B------:R-:W-:Y:S05]  /*ac50*/  BRA `(.L_x_10027) ;  /* 0xffffff8800b87947 */ /* 0x000fea000383ffff */
.L_x_9900:
        /* <DEDUP_REMOVED lines=8> */
.L_x_10029:
[----:B------:R-:W-:Y:S05]  /*ace0*/  BSYNC B0 ;  /* 0x0000000000007941 */ /* 0x000fea0003800000 */
.L_x_10028:
[----:B------:R-:W-:Y:S05]  /*acf0*/  BRA `(.L_x_10030) ;  /* 0xffffff8800987947 */ /* 0x000fea000383ffff */
.L_x_9901:
        /* <DEDUP_REMOVED lines=8> */
.L_x_10032:
[----:B------:R-:W-:Y:S05]  /*ad80*/  BSYNC B0 ;  /* 0x0000000000007941 */ /* 0x000fea0003800000 */
.L_x_10031:
        /* <DEDUP_REMOVED lines=10> */
.L_x_10033:
[----:B------:R-:W-:Y:S02]  /*ae30*/  MOV R94, 0x1f ;  /* 0x0000001f005e7802 */ /* 0x000fe40000000f00 */
[----:B------:R-:W-:Y:S02]  /*ae40*/  MOV R204, R197 ;  /* 0x000000c500cc7202 */ /* 0x000fe40000000f00 */
[----:B------:R-:W-:-:S07]  /*ae50*/  MOV R93, R200 ;  /* 0x000000c8005d7202 */ /* 0x000fce0000000f00 */
[----:B------:R-:W-:Y:S05]  /*ae60*/  WARPSYNC.COLLECTIVE R99, `(.L_x_10034) ;  /* 0x0000000063087348 */ /* 0x000fea0003c00000 */
[----:B------:R0:W1:Y:S02]  /*ae70*/  SHFL.UP P6, R200, R204, R201, R206 ;  /* 0x040000c9ccc87389 */ /* 0x00006400000c00ce */
[----:B01----:R-:W-:Y:S05]  /*ae80*/  ENDCOLLECTIVE ;  /* 0x000000000000791b */ /* 0x003fea0003800000 */
.L_x_10034:
[----:B------:R-:W-:Y:S02]  /*ae90*/  MOV R204, R198 ;  /* 0x000000c600cc7202 */ /* 0x000fe40000000f00 */
[----:B------:R-:W-:-:S07]  /*aea0*/  MOV R197, R200 ;  /* 0x000000c800c57202 */ /* 0x000fce0000000f00 */
[----:B------:R-:W-:Y:S05]  /*aeb0*/  WARPSYNC.COLLECTIVE R99, `(.L_x_10035) ;  /* 0x0000000063087348 */ /* 0x000fea0003c00000 */
[----:B------:R0:W1:Y:S02]  /*aec0*/  SHFL.UP P6, R200, R204, R201, R206 ;  /* 0x040000c9ccc87389 */ /* 0x00006400000c00ce */
[----:B01----:R-:W-:Y:S05]  /*aed0*/  ENDCOLLECTIVE ;  /* 0x000000000000791b */ /* 0x003fea0003800000 */
.L_x_10035:
[----:B------:R-:W-:Y:S05]  /*aee0*/  WARPSYNC.COLLECTIVE R99, `(.L_x_10036) ;  /* 0x0000000063087348 */ /* 0x000fea0003c00000 */
[----:B------:R0:W1:Y:S02]  /*aef0*/  SHFL.IDX P3, R92, R98, R95, R94 ;  /* 0x0000005f625c7389 */ /* 0x000064000006005e */
[----:B01----:R-:W-:Y:S05]  /*af00*/  ENDCOLLECTIVE ;  /* 0x000000000000791b */ /* 0x003fea0003800000 */
.L_x_10036:
[----:B------:R-:W-:Y:S02]  /*af10*/  MOV R98, R85 ;  /* 0x0000005500627202 */ /* 0x000fe40000000f00 */
[----:B------:R-:W-:Y:S02]  /*af20*/  MOV R198, R200 ;  /* 0x000000c800c67202 */ /* 0x000fe40000000f00 */
[----:B------:R-:W-:-:S07]  /*af30*/  MOV R84, R92 ;  /* 0x0000005c00547202 */ /* 0x000fce0000000f00 */
[----:B------:R-:W-:Y:S05]  /*af40*/  WARPSYNC.COLLECTIVE R99, `(.L_x_10037) ;  /* 0x0000000063087348 */ /* 0x000fea0003c00000 */
[----:B------:R0:W1:Y:S02]  /*af50*/  SHFL.IDX P3, R92, R98, R95, R94 ;  /* 0x0000005f625c7389 */ /* 0x000064000006005e */
[----:B01----:R-:W-:Y:S05]  /*af60*/  ENDCOLLECTIVE ;  /* 0x000000000000791b */ /* 0x003fea0003800000 */
.L_x_10037:
[----:B------:R-:W-:Y:S02]  /*af70*/  MOV R98, R86 ;  /* 0x0000005600627202 */ /* 0x000fe40000000f00 */
[----:B------:R-:W-:-:S07]  /*af80*/  MOV R200, R92 ;  /* 0x0000005c00c87202 */ /* 0x000fce0000000f00 */
[----:B------:R-:W-:Y:S05]  /*af90*/  WARPSYNC.COLLECTIVE R99, `(.L_x_10038) ;  /* 0x0000000063087348 */ /* 0x000fea0003c00000 */
[----:B------:R0:W1:Y:S02]  /*afa0*/  SHFL.IDX P3, R92, R98, R95, R94 ;  /* 0x0000005f625c7389 */ /* 0x000064000006005e */
[----:B01----:R-:W-:Y:S05]  /*afb0*/  ENDCOLLECTIVE ;  /* 0x000000000000791b */ /* 0x003fea0003800000 */
.L_x_10038:
[----:B------:R-:W-:Y:S02]  /*afc0*/  MOV R98, R87 ;  /* 0x0000005700627202 */ /* 0x000fe40000000f00 */
[----:B------:R-:W-:-:S07]  /*afd0*/  MOV R86, R92 ;  /* 0x0000005c00567202 */ /* 0x000fce0000000f00 */
[----:B------:R-:W-:Y:S05]  /*afe0*/  WARPSYNC.COLLECTIVE R99, `(.L_x_10039) ;  /* 0x0000000063087348 */ /* 0x000fea0003c00000 */
[----:B------:R0:W1:Y:S02]  /*aff0*/  SHFL.IDX P3, R92, R98, R95, R94 ;  /* 0x0000005f625c7389 */ /* 0x000064000006005e */
[----:B01----:R-:W-:Y:S05]  /*b000*/  ENDCOLLECTIVE ;  /* 0x000000000000791b */ /* 0x003fea0003800000 */
.L_x_10039:
[----:B------:R-:W-:Y:S01]  /*b010*/  MOV R87, R92 ;  /* 0x0000005c00577202 */ /* 0x000fe20000000f00 */
[----:B------:R-:W-:Y:S06]  /*b020*/  BRA `(.L_x_10040) ;  /* 0xffffff8400f47947 */ /* 0x000fec000383ffff */
.L_x_9904:
[----:B------:R-:W-:Y:S01]  /*b030*/  HFMA2 R249, -RZ, RZ, 0, 5.9604644775390625e-08 ;  /* 0x00000001fff97431 */ /* 0x000fe200000001ff */
[----:B------:R-:W-:Y:S02]  /*b040*/  MOV R250, R248 ;  /* 0x000000f800fa7202 */ /* 0x000fe40000000f00 */
[----:B------:R-:W-:Y:S02]  /*b050*/  MOV R244, 0x1f ;  /* 0x0000001f00f47802 */ /* 0x000fe40000000f00 */
[----:B------:R-:W-:-:S07]  /*b060*/  MOV R99, 0xffffffff ;  /* 0xffffffff00637802 */ /* 0x000fce0000000f00 */
[----:B0-----:R-:W-:Y:S05]  /*b070*/  WARPSYNC.COLLECTIVE R99, `(.L_x_10041) ;  /* 0x0000000063087348 */ /* 0x001fea0003c00000 */
[----:B------:R1:W2:Y:S02]  /*b080*/  SHFL.DOWN P0, R246, R250, R249, R244 ;  /* 0x080000f9faf67389 */ /* 0x0002a400000000f4 */
[----:B012---:R-:W-:Y:S05]  /*b090*/  ENDCOLLECTIVE ;  /* 0x000000000000791b */ /* 0x007fea0003800000 */
.L_x_10041:
[----:B------:R-:W-:Y:S02]  /*b0a0*/  MOV R250, R245 ;  /* 0x000000f500fa7202 */ /* 0x000fe40000000f00 */
[----:B------:R-:W-:-:S07]  /*b0b0*/  MOV R92, R246 ;  /* 0x000000f6005c7202 */ /* 0x000fce0000000f00 */
[----:B------:R-:W-:Y:S05]  /*b0c0*/  WARPSYNC.COLLECTIVE R99, `(.L_x_10042) ;  /* 0x0000000063087348 */ /* 0x000fea0003c00000 */
[----:B------:R0:W1:Y:S02]  /*b0d0*/  SHFL.DOWN P0, R246, R250, R249, R244 ;  /* 0x080000f9faf67389 */ /* 0x00006400000000f4 */
[----:B01----:R-:W-:Y:S05]  /*b0e0*/  ENDCOLLECTIVE ;  /* 0x000000000000791b */ /* 0x003fea0003800000 */
.L_x_10042:
[----:B------:R-:W-:Y:S02]  /*b0f0*/  MOV R250, R243 ;  /* 0x000000f300fa7202 */ /* 0x000fe40000000f00 */
[----:B------:R-:W-:-:S07]  /*b100*/  MOV R94, R246 ;  /* 0x000000f6005e7202 */ /* 0x000fce0000000f00 */
[----:B------:R-:W-:Y:S05]  /*b110*/  WARPSYNC.COLLECTIVE R99, `(.L_x_10043) ;  /* 0x0000000063087348 */ /* 0x000fea0003c00000 */
[----:B------:R0:W1:Y:S02]  /*b120*/  SHFL.DOWN P0, R246, R250, R249, R244 ;  /* 0x080000f9faf67389 */ /* 0x00006400000000f4 */
[----:B01----:R-:W-:Y:S05]  /*b130*/  ENDCOLLECTIVE ;  /* 0x000000000000791b */ /* 0x003fea0003800000 */
.L_x_10043:
[----:B------:R-:W-:Y:S02]  /*b140*/  MOV R250, R93 ;  /* 0x0000005d00fa7202 */ /* 0x000fe40000000f00 */
[----:B------:R-:W-:-:S07]  /*b150*/  MOV R95, R246 ;  /* 0x000000f6005f7202 */ /* 0x000fce0000000f00 */
[----:B------:R-:W-:Y:S05]  /*b160*/  WARPSYNC.COLLECTIVE R99, `(.L_x_10044) ;  /* 0x0000000063087348 */ /* 0x000fea0003c00000 */
[----:B------:R0:W1:Y:S02]  /*b170*/  SHFL.DOWN P0, R246, R250, R249, R244 ;  /* 0x080000f9faf67389 */ /* 0x00006400000000f4 */
[----:B01----:R-:W-:Y:S05]  /*b180*/  ENDCOLLECTIVE ;  /* 0x000000000000791b */ /* 0x003fea0003800000 */
.L_x_10044:
[----:B------:R-:W-:Y:S05]  /*b190*/  BRA `(.L_x_10045) ;  /* 0xffffff9800e07947 */ /* 0x000fea000383ffff */
.L_x_9907:
        /* <DEDUP_REMOVED lines=8> */
.L_x_10047:
[----:B------:R-:W-:Y:S05]  /*b220*/  BSYNC B1 ;  /* 0x0000000000017941 */ /* 0x000fea0003800000 */
.L_x_10046:
        /* <DEDUP_REMOVED lines=8> */
.L_x_10048:
[----:B------:R-:W-:Y:S02]  /*b2b0*/  MOV R250, R243 ;  /* 0x000000f300fa7202 */ /* 0x000fe40000000f00 */
[----:B------:R-:W-:-:S07]  /*b2c0*/  MOV R94, R246 ;  /* 0x000000f6005e7202 */ /* 0x000fce0000000f00 */
[----:B------:R-:W-:Y:S05]  /*b2d0*/  WARPSYNC.COLLECTIVE R99, `(.L_x_10049) ;  /* 0x0000000063087348 */ /* 0x000fea0003c00000 */
[----:B------:R0:W1:Y:S02]  /*b2e0*/  SHFL.DOWN P0, R246, R250, R249, R244 ;  /* 0x080000f9faf67389 */ /* 0x00006400000000f4 */
[----:B01----:R-:W-:Y:S05]  /*b2f0*/  ENDCOLLECTIVE ;  /* 0x000000000000791b */ /* 0x003fea0003800000 */
.L_x_10049:
[----:B------:R-:W-:Y:S02]  /*b300*/  MOV R250, R93 ;  /* 0x0000005d00fa7202 */ /* 0x000fe40000000f00 */
[----:B------:R-:W-:-:S07]  /*b310*/  MOV R95, R246 ;  /* 0x000000f6005f7202 */ /* 0x000fce0000000f00 */
[----:B------:R-:W-:Y:S05]  /*b320*/  WARPSYNC.COLLECTIVE R99, `(.L_x_10050) ;  /* 0x0000000063087348 */ /* 0x000fea0003c00000 */
[----:B------:R0:W1:Y:S02]  /*b330*/  SHFL.DOWN P0, R246, R250, R249, R244 ;  /* 0x080000f9faf67389 */ /* 0x00006400000000f4 */
[----:B01----:R-:W-:Y:S05]  /*b340*/  ENDCOLLECTIVE ;  /* 0x000000000000791b */ /* 0x003fea0003800000 */
.L_x_10050:
[----:B------:R-:W-:Y:S05]  /*b350*/  BRA `(.L_x_10051) ;  /* 0xffffff9800c07947 */ /* 0x000fea000383ffff */
.L_x_9910:
        /* <DEDUP_REMOVED lines=8> */
.L_x_10053:
[----:B------:R-:W-:Y:S05]  /*b3e0*/  BSYNC B1 ;  /* 0x0000000000017941 */ /* 0x000fea0003800000 */
.L_x_10052:
        /* <DEDUP_REMOVED lines=8> */
.L_x_10054:
[----:B------:R-:W-:Y:S02]  /*b470*/  MOV R250, R243 ;  /* 0x000000f300fa7202 */ /* 0x000fe40000000f00 */
[----:B------:R-:W-:-:S07]  /*b480*/  MOV R94, R246 ;  /* 0x000000f6005e7202 */ /* 0x000fce0000000f00 */
[----:B------:R-:W-:Y:S05]  /*b490*/  WARPSYNC.COLLECTIVE R99, `(.L_x_10055) ;  /* 0x0000000063087348 */ /* 0x000fea0003c00000 */
[----:B------:R0:W1:Y:S02]  /*b4a0*/  SHFL.DOWN P0, R246, R250, R249, R244 ;  /* 0x080000f9faf67389 */ /* 0x00006400000000f4 */
[----:B01----:R-:W-:Y:S05]  /*b4b0*/  ENDCOLLECTIVE ;  /* 0x000000000000791b */ /* 0x003fea0003800000 */
.L_x_10055:
[----:B------:R-:W-:Y:S02]  /*b4c0*/  MOV R250, R93 ;  /* 0x0000005d00fa7202 */ /* 0x000fe40000000f00 */
[----:B------:R-:W-:-:S07]  /*b4d0*/  MOV R95, R246 ;  /* 0x000000f6005f7202 */ /* 0x000fce0000000f00 */
[----:B------:R-:W-:Y:S05]  /*b4e0*/  WARPSYNC.COLLECTIVE R99, `(.L_x_10056) ;  /* 0x0000000063087348 */ /* 0x000fea0003c00000 */
[----:B------:R0:W1:Y:S02]  /*b4f0*/  SHFL.DOWN P0, R246, R250, R249, R244 ;  /* 0x080000f9faf67389 */ /* 0x00006400000000f4 */
[----:B01----:R-:W-:Y:S05]  /*b500*/  ENDCOLLECTIVE ;  /* 0x000000000000791b */ /* 0x003fea0003800000 */
.L_x_10056:
[----:B------:R-:W-:Y:S05]  /*b510*/  BRA `(.L_x_10057) ;  /* 0xffffff9800a07947 */ /* 0x000fea000383ffff */
.L_x_9913:
        /* <DEDUP_REMOVED lines=8> */
.L_x_10059:
[----:B------:R-:W-:Y:S05]  /*b5a0*/  BSYNC B1 ;  /* 0x0000000000017941 */ /* 0x000fea0003800000 */
.L_x_10058:
        /* <DEDUP_REMOVED lines=8> */
.L_x_10060:
[----:B------:R-:W-:Y:S02]  /*b630*/  MOV R250, R243 ;  /* 0x000000f300fa7202 */ /* 0x000fe40000000f00 */
[----:B------:R-:W-:-:S07]  /*b640*/  MOV R94, R246 ;  /* 0x000000f6005e7202 */ /* 0x000fce0000000f00 */
[----:B------:R-:W-:Y:S05]  /*b650*/  WARPSYNC.COLLECTIVE R99, `(.L_x_10061) ;  /* 0x0000000063087348 */ /* 0x000fea0003c00000 */
[----:B------:R0:W1:Y:S02]  /*b660*/  SHFL.DOWN P0, R246, R250, R249, R244 ;  /* 0x080000f9faf67389 */ /* 0x00006400000000f4 */
[----:B01----:R-:W-:Y:S05]  /*b670*/  ENDCOLLECTIVE ;  /* 0x000000000000791b */ /* 0x003fea0003800000 */
.L_x_10061:
[----:B------:R-:W-:Y:S02]  /*b680*/  MOV R250, R93 ;  /* 0x0000005d00fa7202 */ /* 0x000fe40000000f00 */
[----:B------:R-:W-:-:S07]  /*b690*/  MOV R95, R246 ;  /* 0x000000f6005f7202 */ /* 0x000fce0000000f00 */
[----:B------:R-:W-:Y:S05]  /*b6a0*/  WARPSYNC.COLLECTIVE R99, `(.L_x_10062) ;  /* 0x0000000063087348 */ /* 0x000fea0003c00000 */
[----:B------:R0:W1:Y:S02]  /*b6b0*/  SHFL.DOWN P0, R246, R250, R249, R244 ;  /* 0x080000f9faf67389 */ /* 0x00006400000000f4 */
[----:B01----:R-:W-:Y:S05]  /*b6c0*/  ENDCOLLECTIVE ;  /* 0x000000000000791b */ /* 0x003fea0003800000 */
.L_x_10062:
[----:B------:R-:W-:Y:S05]  /*b6d0*/  BRA `(.L_x_10063) ;  /* 0xffffff9800807947 */ /* 0x000fea000383ffff */
.L_x_9916:
        /* <DEDUP_REMOVED lines=8> */
.L_x_10065:
[----:B------:R-:W-:Y:S05]  /*b760*/  BSYNC B1 ;  /* 0x0000000000017941 */ /* 0x000fea0003800000 */
.L_x_10064:
        /* <DEDUP_REMOVED lines=8> */
.L_x_10066:
[----:B------:R-:W-:Y:S02]  /*b7f0*/  MOV R250, R243 ;  /* 0x000000f300fa7202 */ /* 0x000fe40000000f00 */
[----:B------:R-:W-:-:S07]  /*b800*/  MOV R94, R246 ;  /* 0x000000f6005e7202 */ /* 0x000fce0000000f00 */
[----:B------:R-:W-:Y:S05]  /*b810*/  WARPSYNC.COLLECTIVE R99, `(.L_x_10067) ;  /* 0x0000000063087348 */ /* 0x000fea0003c00000 */
[----:B------:R0:W1:Y:S02]  /*b820*/  SHFL.DOWN P0, R246, R250, R249, R244 ;  /* 0x080000f9faf67389 */ /* 0x00006400000000f4 */
[----:B01----:R-:W-:Y:S05]  /*b830*/  ENDCOLLECTIVE ;  /* 0x000000000000791b */ /* 0x003fea0003800000 */
.L_x_10067:
[----:B------:R-:W-:Y:S02]  /*b840*/  MOV R250, R93 ;  /* 0x0000005d00fa7202 */ /* 0x000fe40000000f00 */
[----:B------:R-:W-:-:S07]  /*b850*/  MOV R95, R246 ;  /* 0x000000f6005f7202 */ /* 0x000fce0000000f00 */
[----:B------:R-:W-:Y:S05]  /*b860*/  WARPSYNC.COLLECTIVE R99, `(.L_x_10068) ;  /* 0x0000000063087348 */ /* 0x000fea0003c00000 */
[----:B------:R0:W1:Y:S02]  /*b870*/  SHFL.DOWN P0, R246, R250, R249, R244 ;  /* 0x080000f9faf67389 */ /* 0x00006400000000f4 */
[----:B01----:R-:W-:Y:S05]  /*b880*/  ENDCOLLECTIVE ;  /* 0x000000000000791b */ /* 0x003fea0003800000 */
.L_x_10068:
[----:B------:R-:W-:Y:S05]  /*b890*/  BRA `(.L_x_10069) ;  /* 0xffffff9800607947 */ /* 0x000fea000383ffff */
.L_x_9919:
        /* <DEDUP_REMOVED lines=8> */
.L_x_10071:
[----:B------:R-:W-:Y:S05]  /*b920*/  BSYNC B1 ;  /* 0x0000000000017941 */ /* 0x000fea0003800000 */
.L_x_10070:
        /* <DEDUP_REMOVED lines=10> */
.L_x_10072:
[----:B------:R-:W-:Y:S02]  /*b9d0*/  MOV R244, 0x1f ;  /* 0x0000001f00f47802 */ /* 0x000fe40000000f00 */
[----:B------:R-:W-:Y:S02]  /*b9e0*/  MOV R98, R243 ;  /* 0x000000f300627202 */ /* 0x000fe40000000f00 */
[----:B------:R-:W-:-:S07]  /*b9f0*/  MOV R238, R92 ;  /* 0x0000005c00ee7202 */ /* 0x000fce0000000f00 */
[----:B------:R-:W-:Y:S05]  /*ba00*/  WARPSYNC.COLLECTIVE R99, `(.L_x_10073) ;  /* 0x0000000063087348 */ /* 0x000fea0003c00000 */
[----:B------:R0:W1:Y:S02]  /*ba10*/  SHFL.IDX P3, R92, R98, R95, R94 ;  /* 0x0000005f625c7389 */ /* 0x000064000006005e */
[----:B01----:R-:W-:Y:S05]  /*ba20*/  ENDCOLLECTIVE ;  /* 0x000000000000791b */ /* 0x003fea0003800000 */
.L_x_10073:
[-C--:B------:R-:W-:Y:S01]  /*ba30*/  FMUL.FTZ R97, R87, R238.reuse ;  /* 0x000000ee57617220 */ /* 0x080fe20000410000 */
[----:B------:R-:W-:-:S03]  /*ba40*/  FMUL.FTZ R240, R84, R238 ;  /* 0x000000ee54f07220 */ /* 0x000fc60000410000 */
[CC--:B------:R-:W-:Y:S01]  /*ba50*/  FFMA.FTZ R97, R86.reuse, R241.reuse, -R97 ;  /* 0x000000f156617223 */ /* 0x0c0fe20000010861 */
[----:B------:R-:W-:Y:S01]  /*ba60*/  FFMA.FTZ R240, R85, R241, R240 ;  /* 0x000000f155f07223 */ /* 0x000fe200000100f0 */
[----:B------:R-:W-:Y:S02]  /*ba70*/  MOV R98, R93 ;  /* 0x0000005d00627202 */ /* 0x000fe40000000f00 */
[----:B------:R-:W-:Y:S01]  /*ba80*/  MOV R236, R92 ;  /* 0x0000005c00ec7202 */ /* 0x000fe20000000f00 */
[----:B------:R-:W-:-:S04]  /*ba90*/  FMUL.FTZ R92, R86, R238 ;  /* 0x000000ee565c7220 */ /* 0x000fc80000410000 */
[----:B------:R-:W-:Y:S01]  /*baa0*/  FADD.FTZ R236, R236, R97 ;  /* 0x00000061ecec7221 */ /* 0x000fe20000010000 */
[----:B------:R-:W-:-:S04]  /*bab0*/  FMUL.FTZ R97, R85, R238 ;  /* 0x000000ee55617220 */ /* 0x000fc80000410000 */
[-C--:B------:R-:W-:Y:S01]  /*bac0*/  FFMA.FTZ R238, R84, R241.reuse, -R97 ;  /* 0x000000f154ee7223 */ /* 0x080fe20000010861 */
[----:B------:R-:W-:-:S07]  /*bad0*/  FFMA.FTZ R241, R87, R241, R92 ;  /* 0x000000f157f17223 */ /* 0x000fce000001005c */
[----:B------:R-:W-:Y:S05]  /*bae0*/  WARPSYNC.COLLECTIVE R99, `(.L_x_10074) ;  /* 0x0000000063087348 */ /* 0x000fea0003c00000 */
[----:B------:R0:W1:Y:S02]  /*baf0*/  SHFL.IDX P3, R92, R98, R95, R94 ;  /* 0x0000005f625c7389 */ /* 0x000064000006005e */
[----:B01----:R-:W-:Y:S05]  /*bb00*/  ENDCOLLECTIVE ;  /* 0x000000000000791b */ /* 0x003fea0003800000 */
.L_x_10074:
[----:B------:R-:W-:Y:S05]  /*bb10*/  WARPSYNC.COLLECTIVE R99, `(.L_x_10075) ;  /* 0x0000000063087348 */ /* 0x000fea0003c00000 */
[----:B------:R0:W1:Y:S02]  /*bb20*/  SHFL.DOWN P0, R246, R250, R249, R244 ;  /* 0x080000f9faf67389 */ /* 0x00006400000000f4 */
[----:B01----:R-:W-:Y:S05]  /*bb30*/  ENDCOLLECTIVE ;  /* 0x000000000000791b */ /* 0x003fea0003800000 */
.L_x_10075:
[----:B------:R-:W-:Y:S02]  /*bb40*/  MOV R98, R84 ;  /* 0x0000005400627202 */ /* 0x000fe40000000f00 */
[----:B------:R-:W-:Y:S01]  /*bb50*/  MOV R250, R245 ;  /* 0x000000f500fa7202 */ /* 0x000fe20000000f00 */
[----:B------:R-:W-:Y:S01]  /*bb60*/  FADD.FTZ R241, R92, R241 ;  /* 0x000000f15cf17221 */ /* 0x000fe20000010000 */
[----:B------:R-:W-:-:S07]  /*bb70*/  MOV R96, R246 ;  /* 0x000000f600607202 */ /* 0x000fce0000000f00 */
[----:B------:R-:W-:Y:S05]  /*bb80*/  WARPSYNC.COLLECTIVE R99, `(.L_x_10076) ;  /* 0x0000000063087348 */ /* 0x000fea0003c00000 */
[----:B------:R0:W1:Y:S02]  /*bb90*/  SHFL.DOWN P0, R246, R250, R249, R244 ;  /* 0x080000f9faf67389 */ /* 0x00006400000000f4 */
[----:B01----:R-:W-:Y:S05]  /*bba0*/  ENDCOLLECTIVE ;  /* 0x000000000000791b */ /* 0x003fea0003800000 */
.L_x_10076:
[----:B------:R-:W-:Y:S02]  /*bbb0*/  MOV R250, R243 ;  /* 0x000000f300fa7202 */ /* 0x000fe40000000f00 */
[----:B------:R-:W-:-:S07]  /*bbc0*/  MOV R97, R246 ;  /* 0x000000f600617202 */ /* 0x000fce0000000f00 */
[----:B------:R-:W-:Y:S05]  /*bbd0*/  WARPSYNC.COLLECTIVE R99, `(.L_x_10077) ;  /* 0x0000000063087348 */ /* 0x000fea0003c00000 */
[----:B------:R0:W1:Y:S02]  /*bbe0*/  SHFL.DOWN P0, R246, R250, R249, R244 ;  /* 0x080000f9faf67389 */ /* 0x00006400000000f4 */
[----:B01----:R-:W-:Y:S05]  /*bbf0*/  ENDCOLLECTIVE ;  /* 0x000000000000791b */ /* 0x003fea0003800000 */
.L_x_10077:
[----:B------:R-:W-:Y:S02]  /*bc00*/  MOV R250, R93 ;  /* 0x0000005d00fa7202 */ /* 0x000fe40000000f00 */
[----:B------:R-:W-:-:S07]  /*bc10*/  MOV R242, R246 ;  /* 0x000000f600f27202 */ /* 0x000fce0000000f00 */
[----:B------:R-:W-:Y:S05]  /*bc20*/  WARPSYNC.COLLECTIVE R99, `(.L_x_10078) ;  /* 0x0000000063087348 */ /* 0x000fea0003c00000 */
[----:B------:R0:W1:Y:S02]  /*bc30*/  SHFL.DOWN P0, R246, R250, R249, R244 ;  /* 0x080000f9faf67389 */ /* 0x00006400000000f4 */
[----:B01----:R-:W-:Y:S05]  /*bc40*/  ENDCOLLECTIVE ;  /* 0x000000000000791b */ /* 0x003fea0003800000 */
.L_x_10078:
[----:B------:R-:W-:Y:S05]  /*bc50*/  WARPSYNC.COLLECTIVE R99, `(.L_x_10079) ;  /* 0x0000000063087348 */ /* 0x000fea0003c00000 */
[----:B------:R0:W1:Y:S02]  /*bc60*/  SHFL.IDX P3, R92, R98, R95, R94 ;  /* 0x0000005f625c7389 */ /* 0x000064000006005e */
[----:B01----:R-:W-:Y:S05]  /*bc70*/  ENDCOLLECTIVE ;  /* 0x000000000000791b */ /* 0x003fea0003800000 */
.L_x_10079:
[----:B------:R-:W-:Y:S02]  /*bc80*/  MOV R98, R85 ;  /* 0x0000005500627202 */ /* 0x000fe40000000f00 */
[----:B------:R-:W-:-:S07]  /*bc90*/  MOV R247, R92 ;  /* 0x0000005c00f77202 */ /* 0x000fce0000000f00 */
[----:B------:R-:W-:Y:S05]  /*bca0*/  WARPSYNC.COLLECTIVE R99, `(.L_x_10080) ;  /* 0x0000000063087348 */ /* 0x000fea0003c00000 */
[----:B------:R0:W1:Y:S02]  /*bcb0*/  SHFL.IDX P3, R92, R98, R95, R94 ;  /* 0x0000005f625c7389 */ /* 0x000064000006005e */
[----:B01----:R-:W-:Y:S05]  /*bcc0*/  ENDCOLLECTIVE ;  /* 0x000000000000791b */ /* 0x003fea0003800000 */
.L_x_10080:
[----:B------:R-:W-:Y:S02]  /*bcd0*/  MOV R98, R86 ;  /* 0x0000005600627202 */ /* 0x000fe40000000f00 */
[----:B------:R-:W-:-:S07]  /*bce0*/  MOV R244, R92 ;  /* 0x0000005c00f47202 */ /* 0x000fce0000000f00 */
[----:B------:R-:W-:Y:S05]  /*bcf0*/  WARPSYNC.COLLECTIVE R99, `(.L_x_10081) ;  /* 0x0000000063087348 */ /* 0x000fea0003c00000 */
[----:B------:R0:W1:Y:S02]  /*bd00*/  SHFL.IDX P3, R92, R98, R95, R94 ;  /* 0x0000005f625c7389 */ /* 0x000064000006005e */
[----:B01----:R-:W-:Y:S05]  /*bd10*/  ENDCOLLECTIVE ;  /* 0x000000000000791b */ /* 0x003fea0003800000 */
.L_x_10081:
[----:B------:R-:W-:Y:S02]  /*bd20*/  MOV R93, R244 ;  /* 0x000000f4005d7202 */ /* 0x000fe40000000f00 */
[----:B------:R-:W-:Y:S02]  /*bd30*/  MOV R98, R87 ;  /* 0x0000005700627202 */ /* 0x000fe40000000f00 */
[----:B------:R-:W-:-:S07]  /*bd40*/  MOV R249, R92 ;  /* 0x0000005c00f97202 */ /* 0x000fce0000000f00 */
[----:B------:R-:W-:Y:S05]  /*bd50*/  WARPSYNC.COLLECTIVE R99, `(.L_x_10082) ;  /* 0x0000000063087348 */ /* 0x000fea0003c00000 */
[----:B------:R0:W1:Y:S02]  /*bd60*/  SHFL.IDX P3, R92, R98, R95, R94 ;  /* 0x0000005f625c7389 */ /* 0x000064000006005e */
[----:B01----:R-:W-:Y:S05]  /*bd70*/  ENDCOLLECTIVE ;  /* 0x000000000000791b */ /* 0x003fea0003800000 */
.L_x_10082:
[----:B------:R-:W-:Y:S02]  /*bd80*/  MOV R250, R92 ;  /* 0x0000005c00fa7202 */ /* 0x000fe40000000f00 */
[----:B------:R-:W-:Y:S01]  /*bd90*/  MOV R92, R247 ;  /* 0x000000f7005c7202 */ /* 0x000fe20000000f00 */
[----:B------:R-:W-:Y:S06]  /*bda0*/  BRA `(.L_x_10083) ;  /* 0xffffff9400bc7947 */ /* 0x000fec000383ffff */
.L_x_10084:
        /* <DEDUP_REMOVED lines=13> */
.L_x_18708:


//--------------------- .text._Z25selective_scan_bwd_kernelI32Selective_Scan_bwd_kernel_traitsILi64ELi16ELb1ELb0ELb1ELb0ELb1EfN3c107complexIfEEEEv12SSMParamsBwd --------------------------
	.section	.text._Z25selective_scan_bwd_kernelI32Selective_Scan_bwd_kernel_traitsILi64ELi16ELb1ELb0ELb1ELb0ELb1EfN3c107complexIfEEEEv12SSMParamsBwd,"ax",@progbits
	.align	128
        .global         _Z25selective_scan_bwd_kernelI32Selective_Scan_bwd_kernel_traitsILi64ELi16ELb1ELb0ELb1ELb0ELb1EfN3c107complexIfEEEEv12SSMParamsBwd
        .type           _Z25selective_scan_bwd_kernelI32Selective_Scan_bwd_kernel_traitsILi64ELi16ELb1ELb0ELb1ELb0ELb1EfN3c107complexIfEEEEv12SSMParamsBwd,@function
        .size           _Z25selective_scan_bwd_kernelI32Selective_Scan_bwd_kernel_traitsILi64ELi16ELb1ELb0ELb1ELb0ELb1EfN3c107complexIfEEEEv12SSMParamsBwd,(.L_x_18709 - _Z25selective_scan_bwd_kernelI32Selective_Scan_bwd_kernel_traitsILi64ELi16ELb1ELb0ELb1ELb0ELb1EfN3c107complexIfEEEEv12SSMParamsBwd)
        .other          _Z25selective_scan_bwd_kernelI32Selective_Scan_bwd_kernel_traitsILi64ELi16ELb1ELb0ELb1ELb0ELb1EfN3c107complexIfEEEEv12SSMParamsBwd,@"STO_CUDA_ENTRY STV_DEFAULT"
_Z25selective_scan_bwd_kernelI32Selective_Scan_bwd_kernel_traitsILi64ELi16ELb1ELb0ELb1ELb0ELb1EfN3c107complexIfEEEEv12SSMParamsBwd:
.text._Z25selective_scan_bwd_kernelI32Selective_Scan_bwd_kernel_traitsILi64ELi16ELb1ELb0ELb1ELb0ELb1EfN3c107complexIfEEEEv12SSMParamsBwd:
        /* <DEDUP_REMOVED lines=27> */
[----:B---3--:R3:W3:Y:S01]  /*01b0*/  @P0 LDG.E R3, desc[UR26][R2.64] ;  /* 0x0000001a02030981 */ /* 0x0086e2000c1e1900 */
[----:B------:R-:W1:Y:S03]  /*01c0*/  LDCU.64 UR12, c[0x0][0x4d8] ;  /* 0x00009b00ff0c77ac */ /* 0x000e660008000a00 */
[----:B------:R-:W3:Y:S01]  /*01d0*/  @P1 LDG.E R4, desc[UR26][R4.64] ;  /* 0x0000001a04041981 */ /* 0x000ee2000c1e1900 */
[----:B----4-:R-:W-:Y:S01]  /*01e0*/  MOV R0, UR30 ;  /* 0x0000001e00007c02 */ /* 0x010fe20008000f00 */
[----:B------:R-:W-:Y:S01]  /*01f0*/  HFMA2 R149, -RZ, RZ, 0, 0 ;  /* 0x00000000ff957431 */ /* 0x000fe200000001ff */
[----:B-----5:R-:W-:Y:S01]  /*0200*/  UIMAD.WIDE.U32 UR4, UR32, UR8, URZ ;  /* 0x00000008200472a5 */ /* 0x020fe2000f8e00ff */
[----:B------:R-:W-:Y:S01]  /*0210*/  MOV R147, RZ ;  /* 0x000000ff00937202 */ /* 0x000fe20000000f00 */
[----:B0-----:R-:W-:Y:S01]  /*0220*/  UIMAD.WIDE.U32 UR6, UR32, UR20, URZ ;  /* 0x00000014200672a5 */ /* 0x001fe2000f8e00ff */
[----:B------:R-:W-:Y:S01]  /*0230*/  IABS R0, R0 ;  /* 0x0000000000007213 */ /* 0x000fe20000000000 */
[----:B------:R-:W-:-:S02]  /*0240*/  UIMAD UR17, UR32, UR9, UR5 ;  /* 0x00000009201172a4 */ /* 0x000fc4000f8e0205 */
[----:B------:R-:W-:Y:S01]  /*0250*/  UIMAD UR7, UR32, UR21, UR7 ;  /* 0x00000015200772a4 */ /* 0x000fe2000f8e0207 */
[----:B------:R-:W-:Y:S01]  /*0260*/  R2UR UR31, R0 ;  /* 0x00000000001f72ca */ /* 0x000fe200000e0000 */
[----:B------:R-:W-:Y:S01]  /*0270*/  UMOV UR16, UR4 ;  /* 0x0000000400107c82 */ /* 0x000fe20008000000 */
[----:B------:R-:W-:Y:S01]  /*0280*/  UMOV UR4, URZ ;  /* 0x000000ff00047c82 */ /* 0x000fe20008000000 */
[----:B------:R-:W-:Y:S02]  /*0290*/  UIMAD.WIDE.U32 UR16, UR25, UR10, UR16 ;  /* 0x0000000a191072a5 */ /* 0x000fe4000f8e0010 */
[----:B--2---:R-:W-:Y:S02]  /*02a0*/  ULEA UR21, UR28, 0xfffffc00, 0xa ;  /* 0xfffffc001c157891 */ /* 0x004fe4000f8e50ff */
[----:B------:R-:W-:Y:S01]  /*02b0*/  UIMAD UR24, UR25, UR11, UR17 ;  /* 0x0000000b191872a4 */ /* 0x000fe2000f8e0211 */
[----:B------:R-:W0:Y:S05]  /*02c0*/  LDCU.128 UR8, c[0x0][0x460] ;  /* 0x00008c00ff0877ac */ /* 0x000e2a0008000c00 */
[----:B------:R-:W2:Y:S01]  /*02d0*/  I2F.RP R0, UR31 ;  /* 0x0000001f00007d06 */ /* 0x000ea20008209400 */
[----:B------:R-:W-:-:S02]  /*02e0*/  UIMAD.WIDE.U32 UR18, UR25, UR22, UR6 ;  /* 0x00000016191272a5 */ /* 0x000fc4000f8e0006 */
[----:B------:R-:W-:Y:S02]  /*02f0*/  UIADD3 UR16, UP0, UPT, UR21, UR16, URZ ;  /* 0x0000001015107290 */ /* 0x000fe4000ff1e0ff */
[----:B------:R-:W-:Y:S02]  /*0300*/  UIMAD UR23, UR25, UR23, UR19 ;  /* 0x00000017191772a4 */ /* 0x000fe4000f8e0213 */
[----:B------:R-:W-:Y:S02]  /*0310*/  USHF.R.S32.HI UR22, URZ, 0x1f, UR21 ;  /* 0x0000001fff167899 */ /* 0x000fe40008011415 */
[----:B------:R-:W-:Y:S01]  /*0320*/  UIADD3 UR20, UP2, UPT, UR21, UR18, URZ ;  /* 0x0000001215147290 */ /* 0x000fe2000ff5e0ff */
[----:B------:R-:W4:Y:S01]  /*0330*/  LDCU.64 UR6, c[0x0][0x3d0] ;  /* 0x00007a00ff0677ac */ /* 0x000f220008000a00 */
[----:B--2---:R-:W3:Y:S02]  /*0340*/  MUFU.RCP R0, R0 ;  /* 0x0000000000007308 */ /* 0x004ee40000001000 */
[----:B0-----:R-:W-:-:S02]  /*0350*/  ULEA UR19, UP3, UR20, UR10, 0x2 ;  /* 0x0000000a14137291 */ /* 0x001fc4000f8610ff */
[----:B------:R-:W-:Y:S02]  /*0360*/  UIADD3.X UR18, UPT, UPT, UR22, UR24, URZ, UP0, !UPT ;  /* 0x0000001816127290 */ /* 0x000fe400087fe4ff */
[----:B-1----:R-:W-:Y:S02]  /*0370*/  USHF.R.U64 UR12, UR12, 0x1, UR13 ;  /* 0x000000010c0c7899 */ /* 0x002fe4000800120d */
[----:B------:R-:W-:Y:S01]  /*0380*/  USHF.R.U32.HI UR13, URZ, 0x1, UR13 ;  /* 0x00000001ff0d7899 */ /* 0x000fe2000801160d */
[----:B---3--:R-:W-:Y:S02]  /*0390*/  IADD3 R2, PT, PT, R0, 0xffffffe, RZ ;  /* 0x0ffffffe00027810 */ /* 0x008fe40007ffe0ff */
[----:B------:R-:W-:-:S04]  /*03a0*/  IABS R0, UR25 ;  /* 0x0000001900007c13 */ /* 0x000fc80008000000 */
[----:B------:R-:W0:Y:S01]  /*03b0*/  F2I.FTZ.U32.TRUNC.NTZ R2, R2 ;  /* 0x0000000200027305 */ /* 0x000e22000021f000 */
[----:B------:R-:W-:Y:S02]  /*03c0*/  R2UR UR29, R0 ;  /* 0x00000000001d72ca */ /* 0x000fe400000e0000 */
[----:B0-----:R-:W-:-:S13]  /*03d0*/  R2UR UR5, R2 ;  /* 0x00000000020572ca */ /* 0x001fda00000e0000 */
[----:B------:R-:W-:-:S04]  /*03e0*/  UIADD3 UR17, UPT, UPT, URZ, -UR5, URZ ;  /* 0x80000005ff117290 */ /* 0x000fc8000fffe0ff */
        /* <DEDUP_REMOVED lines=16> */
[----:B----4-:R-:W-:-:S02]  /*04f0*/  UIMAD.WIDE.U32 UR8, UR32, UR6, URZ ;  /* 0x00000006200872a5 */ /* 0x010fc4000f8e00ff */
[----:B------:R-:W-:-:S05]  /*0500*/  UISETP.NE.AND UP1, UPT, UR30, URZ, UPT ;  /* 0x000000ff1e00728c */ /* 0x000fca000bf25270 */
[----:B------:R-:W-:Y:S02]  /*0510*/  @!UP2 UIADD3 UR11, UPT, UPT, UR11, -UR31, URZ ;  /* 0x8000001f0b0ba290 */ /* 0x000fe4000fffe0ff */
[----:B------:R-:W-:Y:S02]  /*0520*/  @!UP2 UIADD3 UR10, UPT, UPT, UR10, 0x1, URZ ;  /* 0x000000010a0aa890 */ /* 0x000fe4000fffe0ff */
[----:B------:R-:W-:Y:S02]  /*0530*/  UISETP.GE.U32.AND UP0, UPT, UR11, UR31, UPT ;  /* 0x0000001f0b00728c */ /* 0x000fe4000bf06070 */
[----:B------:R-:W-:Y:S02]  /*0540*/  ULOP3.LUT UR11, UR25, UR30, URZ, 0x3c, !UPT ;  /* 0x0000001e190b7292 */ /* 0x000fe4000f8e3cff */
[----:B------:R-:W-:Y:S02]  /*0550*/  UIMAD UR9, UR32, UR7, UR9 ;  /* 0x00000007200972a4 */ /* 0x000fe4000f8e0209 */
[----:B------:R-:W-:Y:S01]  /*0560*/  UISETP.GE.AND UP2, UPT, UR11, URZ, UPT ;  /* 0x000000ff0b00728c */ /* 0x000fe2000bf46270 */
[----:B------:R-:W1:Y:S01]  /*0570*/  LDCU.64 UR6, c[0x0][0x3e8] ;  /* 0x00007d00ff0677ac */ /* 0x000e620008000a00 */
[----:B------:R-:W2:Y:S03]  /*0580*/  LDCU.64 UR14, c[0x0][0x4e0] ;  /* 0x00009c00ff0e77ac */ /* 0x000ea60008000a00 */
[----:B------:R-:W-:-:S02]  /*0590*/  @UP0 UIADD3 UR10, UPT, UPT, UR10, 0x1, URZ ;  /* 0x000000010a0a0890 */ /* 0x000fc4000fffe0ff */
[----:B------:R-:W-:Y:S02]  /*05a0*/  UISETP.NE.U32.AND UP0, UPT, UR36, URZ, UPT ;  /* 0x000000ff2400728c */ /* 0x000fe4000bf05070 */
[----:B------:R-:W-:Y:S02]  /*05b0*/  UIADD3 UR4, UP3, UPT, UR21, UR4, URZ ;  /* 0x0000000415047290 */ /* 0x000fe4000ff7e0ff */
[----:B------:R-:W-:Y:S02]  /*05c0*/  @!UP2 UIADD3 UR10, UPT, UPT, -UR10, URZ, URZ ;  /* 0x000000ff0a0aa290 */ /* 0x000fe4000fffe1ff */
[----:B------:R-:W-:Y:S02]  /*05d0*/  UISETP.NE.AND.EX UP0, UPT, UR37, URZ, UPT, UP0 ;  /* 0x000000ff2500728c */ /* 0x000fe4000bf05300 */
[----:B------:R-:W-:Y:S02]  /*05e0*/  UIADD3.X UR22, UPT, UPT, UR22, UR5, URZ, UP3, !UPT ;  /* 0x0000000516167290 */ /* 0x000fe40009ffe4ff */
[----:B0-----:R-:W-:-:S02]  /*05f0*/  ULEA UR21, UP2, UR4, UR34, 0x2 ;  /* 0x0000002204157291 */ /* 0x001fc4000f8410ff */
[----:B------:R-:W-:Y:S02]  /*0600*/  @!UP1 ULOP3.LUT UR10, URZ, UR30, URZ, 0x33, !UPT ;  /* 0x0000001eff0a9292 */ /* 0x000fe4000f8e33ff */
[----:B------:R-:W-:Y:S02]  /*0610*/  ULEA.HI.X UR22, UR4, UR35, UR22, 0x2, UP2 ;  /* 0x0000002304167291 */ /* 0x000fe400090f1416 */
[----:B------:R-:W-:Y:S02]  /*0620*/  USHF.R.S32.HI UR4, URZ, 0x1f, UR10 ;  /* 0x0000001fff047899 */ /* 0x000fe4000801140a */
[----:B-1----:R-:W-:Y:S02]  /*0630*/  UIMAD.WIDE.U32 UR8, UR10, UR6, UR8 ;  /* 0x000000060a0872a5 */ /* 0x002fe4000f8e0008 */
[----:B------:R-:W-:Y:S01]  /*0640*/  UIMAD UR5, UR4, UR6, URZ ;  /* 0x00000006040572a4 */ /* 0x000fe2000f8e02ff */
[----:B------:R-:W0:Y:S01]  /*0650*/  @UP0 LDCU UR16, c[0x0][0x384] ;  /* 0x00007080ff1007ac */ /* 0x000e220008000800 */
[----:B--2---:R-:W-:-:S02]  /*0660*/  UIMAD UR6, UR4, UR14, URZ ;  /* 0x0000000e040672a4 */ /* 0x004fc4000f8e02ff */
[----:B------:R-:W-:Y:S02]  /*0670*/  UIMAD UR7, UR10, UR7, UR5 ;  /* 0x000000070a0772a4 */ /* 0x000fe4000f8e0205 */
[----:B------:R-:W-:Y:S02]  /*0680*/  UIMAD.WIDE.U32 UR4, UR10, UR14, URZ ;  /* 0x0000000e0a0472a5 */ /* 0x000fe4000f8e00ff */
[----:B------:R-:W-:Y:S01]  /*0690*/  UIMAD UR10, UR10, UR15, UR6 ;  /* 0x0000000f0a0a72a4 */ /* 0x000fe2000f8e0206 */
[----:B------:R-:W1:Y:S01]  /*06a0*/  LDCU.64 UR14, c[0x0][0x540] ;  /* 0x0000a800ff0e77ac */ /* 0x000e620008000a00 */
[----:B------:R-:W2:Y:S01]  /*06b0*/  @UP0 LDCU UR29, c[0x0][0x38c] ;  /* 0x00007180ff1d07ac */ /* 0x000ea20008000800 */
[----:B------:R-:W3:Y:S01]  /*06c0*/  LDCU.64 UR30, c[0x0][0x450] ;  /* 0x00008a00ff1e77ac */ /* 0x000ee20008000a00 */
[----:B------:R-:W4:Y:S01]  /*06d0*/  @UP0 LDCU.64 UR34, c[0x0][0x480] ;  /* 0x00009000ff2207ac */ /* 0x000f220008000a00 */
[----:B------:R-:W-:Y:S02]  /*06e0*/  ULEA UR6, UR28, 0xfffff800, 0xb ;  /* 0xfffff8001c067891 */ /* 0x000fe4000f8e58ff */
[----:B------:R-:W-:-:S02]  /*06f0*/  UIADD3 UR5, UPT, UPT, UR5, UR10, URZ ;  /* 0x0000000a05057290 */ /* 0x000fc4000fffe0ff */
[----:B------:R-:W-:Y:S02]  /*0700*/  UIADD3 UR24, UP1, UPT, UR6, UR8, URZ ;  /* 0x0000000806187290 */ /* 0x000fe4000ff3e0ff */
[----:B0-----:R-:W-:Y:S02]  /*0710*/  @UP0 UIMAD UR8, UR32, UR16, UR25 ;  /* 0x00000010200802a4 */ /* 0x001fe4000f8e0219 */
[----:B------:R-:W-:Y:S02]  /*0720*/  UIADD3 UR7, UPT, UPT, UR9, UR7, URZ ;  /* 0x0000000709077290 */ /* 0x000fe4000fffe0ff */
[----:B------:R-:W-:Y:S02]  /*0730*/  UIMAD UR11, UR13, UR32, URZ ;  /* 0x000000200d0b72a4 */ /* 0x000fe4000f8e02ff */
[----:B------:R-:W-:Y:S02]  /*0740*/  UIMAD.WIDE.U32 UR4, UR32, UR12, UR4 ;  /* 0x0000000c200472a5 */ /* 0x000fe4000f8e0004 */
[----:B------:R-:W-:-:S02]  /*0750*/  @UP0 UIMAD UR8, UR8, UR28, URZ ;  /* 0x0000001c080802a4 */ /* 0x000fc4000f8e02ff */
[----:B------:R-:W-:Y:S02]  /*0760*/  ULEA.HI.X.SX32 UR6, UR6, UR7, 0x1, UP1 ;  /* 0x0000000706067291 */ /* 0x000fe400088f0eff */
[----:B------:R-:W-:Y:S02]  /*0770*/  UIADD3 UR11, UPT, UPT, UR5, UR11, URZ ;  /* 0x0000000b050b7290 */ /* 0x000fe4000fffe0ff */
[----:B-1----:R-:W-:Y:S02]  /*0780*/  ULEA UR10, UP1, UR4, UR14, 0x3 ;  /* 0x0000000e040a7291 */ /* 0x002fe4000f8218ff */
[----:B--2---:R-:W-:Y:S02]  /*0790*/  @UP0 UIMAD UR8, UR8, UR29, URZ ;  /* 0x0000001d080802a4 */ /* 0x004fe4000f8e02ff */
[----:B---3--:R-:W-:Y:S02]  /*07a0*/  ULEA UR23, UP2, UR24, UR30, 0x2 ;  /* 0x0000001e18177291 */ /* 0x008fe4000f8410ff */
[----:B------:R-:W-:Y:S01]  /*07b0*/  ULEA.HI.X UR11, UR4, UR15, UR11, 0x3, UP1 ;  /* 0x0000000f040b7291 */ /* 0x000fe200088f1c0b */
[----:B------:R-:W-:-:S02]  /*07c0*/  UMOV UR5, URZ ;  /* 0x000000ff00057c82 */ /* 0x000fc40008000000 */
[----:B------:R-:W-:Y:S01]  /*07d0*/  UMOV UR4, URZ ;  /* 0x000000ff00047c82 */ /* 0x000fe20008000000 */
[----:B----4-:R-:W-:Y:S02]  /*07e0*/  @UP0 UIMAD.WIDE UR4, UR8, 0x10, UR34 ;  /* 0x00000010080408a5 */ /* 0x010fe4000f8e0222 */
        /* <DEDUP_REMOVED lines=14> */
[C---:B0-----:R-:W-:Y:S02]  /*08d0*/  IADD3 R3, PT, PT, R146.reuse, 0x4c0, RZ ;  /* 0x000004c092037810 */ /* 0x041fe40007ffe0ff */
        /* <DEDUP_REMOVED lines=16> */
[----:B------:R-:W-:Y:S02]  /*09e0*/  LEA.HI R19, R19, R146, RZ, 0x1b ;  /* 0x0000009213137211 */ /* 0x000fe400078fd8ff */
[C---:B------:R-:W-:Y:S02]  /*09f0*/  LOP3.LUT R164, R146.reuse, 0x1f, RZ, 0xc0, !PT ;  /* 0x0000001f92a47812 */ /* 0x040fe400078ec0ff */
        /* <DEDUP_REMOVED lines=9> */
[----:B--2---:R-:W-:-:S07]  /*0a90*/  LEA R136, R19, UR8, 0x2 ;  /* 0x0000000813887c11 */ /* 0x004fce000f8e10ff */
.L_x_10187:
[----:B------:R-:W0:Y:S01]  /*0aa0*/  S2R R5, SR_TID.X ;  /* 0x0000000000057919 */ /* 0x000e220000002100 */
[----:B-1----:R-:W-:Y:S02]  /*0ab0*/  MOV R2, UR17 ;  /* 0x0000001100027c02 */ /* 0x002fe40008000f00 */
[----:B------:R-:W-:Y:S01]  /*0ac0*/  MOV R3, UR18 ;  /* 0x0000001200037c02 */ /* 0x000fe20008000f00 */
[----:B------:R-:W-:Y:S06]  /*0ad0*/  BAR.SYNC.DEFER_BLOCKING 0x0 ;  /* 0x0000000000007b1d */ /* 0x000fec0000010000 */
[----:B------:R-:W1:Y:S02]  /*0ae0*/  S2R R134, SR_LANEID ;  /* 0x0000000000867919 */ /* 0x000e640000000000 */
[----:B------:R-:W2:Y:S01]  /*0af0*/  S2UR UR9, SR_CgaCtaId ;  /* 0x00000000000979c3 */ /* 0x000ea20000008800 */
[----:B------:R-:W-:Y:S01]  /*0b00*/  UMOV UR8, 0x400 ;  /* 0x0000040000087882 */ /* 0x000fe20000000000 */
[----:B------:R-:W-:Y:S01]  /*0b10*/  MOV R20, UR19 ;  /* 0x0000001300147c02 */ /* 0x000fe20008000f00 */
[----:B------:R-:W3:Y:S01]  /*0b20*/  LDCU.128 UR12, c[0x0][0x410] ;  /* 0x00008200ff0c77ac */ /* 0x000ee20008000c00 */
[----:B------:R-:W-:-:S02]  /*0b30*/  MOV R21, UR20 ;  /* 0x0000001400157c02 */ /* 0x000fc40008000f00 */
[----:B------:R-:W-:Y:S01]  /*0b40*/  MOV R22, UR21 ;  /* 0x0000001500167c02 */ /* 0x000fe20008000f00 */
[----:B------:R-:W4:Y:S01]  /*0b50*/  LDCU.64 UR30, c[0x0][0x488] ;  /* 0x00009100ff1e77ac */ /* 0x000f220008000a00 */
[----:B------:R-:W-:Y:S01]  /*0b60*/  MOV R23, UR22 ;  /* 0x0000001600177c02 */ /* 0x000fe20008000f00 */
[----:B------:R-:W5:Y:S01]  /*0b70*/  LDCU.64 UR34, c[0x0][0x490] ;  /* 0x00009200ff2277ac */ /* 0x000f620008000a00 */
[----:B0-----:R-:W-:-:S04]  /*0b80*/  SHF.L.U32 R135, R5, 0x2, RZ ;  /* 0x0000000205877819 */ /* 0x001fc800000006ff */
[----:B------:R-:W-:-:S04]  /*0b90*/  LOP3.LUT R135, R135, 0xf80, RZ, 0xc0, !PT ;  /* 0x00000f8087877812 */ /* 0x000fc800078ec0ff */
[----:B------:R-:W-:-:S05]  /*0ba0*/  LOP3.LUT R0, R135, 0x1f, R146, 0xf8, !PT ;  /* 0x0000001f87007812 */ /* 0x000fca00078ef892 */
[----:B------:R-:W-:-:S05]  /*0bb0*/  IMAD.WIDE.U32 R2, R0, 0x10, R2 ;  /* 0x0000001000027825 */ /* 0x000fca00078e0002 */
[----:B------:R-:W3:Y:S04]  /*0bc0*/  LDG.E.128 R8, desc[UR26][R2.64] ;  /* 0x0000001a02087981 */ /* 0x000ee8000c1e1d00 */
[----:B------:R-:W4:Y:S04]  /*0bd0*/  LDG.E.128 R24, desc[UR26][R2.64+0x200] ;  /* 0x0002001a02187981 */ /* 0x000f28000c1e1d00 */
[----:B------:R-:W5:Y:S04]  /*0be0*/  LDG.E.128 R28, desc[UR26][R2.64+0x400] ;  /* 0x0004001a021c7981 */ /* 0x000f68000c1e1d00 */
[----:B------:R0:W5:Y:S01]  /*0bf0*/  LDG.E.128 R32, desc[UR26][R2.64+0x600] ;  /* 0x0006001a02207981 */ /* 0x000162000c1e1d00 */
[----:B--2---:R-:W-:Y:S01]  /*0c00*/  ULEA UR8, UR9, UR8, 0x18 ;  /* 0x0000000809087291 */ /* 0x004fe2000f8ec0ff */
[----:B------:R-:W-:Y:S01]  /*0c10*/  LOP3.LUT R5, R5, 0x3e0, RZ, 0xc0, !PT ;  /* 0x000003e005057812 */ /* 0x000fe200078ec0ff */
[----:B------:R-:W-:Y:S01]  /*0c20*/  IMAD.WIDE.U32 R20, R0, 0x10, R20 ;  /* 0x0000001000147825 */ /* 0x000fe200078e0014 */
[----:B-1----:R-:W-:-:S04]  /*0c30*/  IADD3 R133, PT, PT, R135, R134, RZ ;  /* 0x0000008687857210 */ /* 0x002fc80007ffe0ff */
[----:B------:R-:W-:Y:S02]  /*0c40*/  LEA R133, R133, UR8, 0x4 ;  /* 0x0000000885857c11 */ /* 0x000fe4000f8e20ff */
[----:B0-----:R-:W-:-:S04]  /*0c50*/  IADD3 R2, PT, PT, R5, R134, RZ ;  /* 0x0000008605027210 */ /* 0x001fc80007ffe0ff */
[----:B------:R-:W-:Y:S01]  /*0c60*/  LEA R2, R2, UR8, 0x6 ;  /* 0x0000000802027c11 */ /* 0x000fe2000f8e30ff */
[----:B---3--:R-:W-:Y:S04]  /*0c70*/  STS.128 [R133], R8 ;  /* 0x0000000885007388 */ /* 0x008fe80000000c00 */
        /* <DEDUP_REMOVED lines=13> */
[----:B------:R-:W-:-:S03]  /*0d50*/  IMAD.WIDE.U32 R22, R0, 0x10, R22 ;  /* 0x0000001000167825 */ /* 0x000fc600078e0016 */
[----:B---3--:R-:W-:Y:S04]  /*0d60*/  STS.128 [R133], R24 ;  /* 0x0000001885007388 */ /* 0x008fe80000000c00 */
[----:B----4-:R-:W-:Y:S04]  /*0d70*/  STS.128 [R133+0x200], R28 ;  /* 0x0002001c85007388 */ /* 0x010fe80000000c00 */
[----:B--2---:R0:W-:Y:S04]  /*0d80*/  STS.128 [R133+0x400], R32 ;  /* 0x0004002085007388 */ /* 0x0041e80000000c00 */
[----:B-----5:R-:W-:Y:S01]  /*0d90*/  STS.128 [R133+0x600], R36 ;  /* 0x0006002485007388 */ /* 0x020fe20000000c00 */
[----:B------:R-:W-:-:S03]  /*0da0*/  NOP ;  /* 0x0000000000007918 */ /* 0x000fc60000000000 */
[----:B------:R-:W-:Y:S04]  /*0db0*/  LDS.128 R68, [R2] ;  /* 0x0000000002447984 */ /* 0x000fe80000000c00 */
[----:B------:R-:W-:Y:S04]  /*0dc0*/  LDS.128 R64, [R2+0x10] ;  /* 0x0000100002407984 */ /* 0x000fe80000000c00 */
[----:B------:R-:W1:Y:S04]  /*0dd0*/  LDS.128 R48, [R2+0x20] ;  /* 0x0000200002307984 */ /* 0x000e680000000c00 */
[----:B------:R-:W2:Y:S01]  /*0de0*/  LDS.128 R56, [R2+0x30] ;  /* 0x0000300002387984 */ /* 0x000ea20000000c00 */
[----:B------:R-:W-:Y:S06]  /*0df0*/  BAR.SYNC.DEFER_BLOCKING 0x0 ;  /* 0x0000000000007b1d */ /* 0x000fec0000010000 */
[----:B------:R-:W3:Y:S04]  /*0e00*/  LDG.E.128 R40, desc[UR26][R22.64] ;  /* 0x0000001a16287981 */ /* 0x000ee8000c1e1d00 */
[----:B------:R-:W4:Y:S04]  /*0e10*/  LDG.E.128 R44, desc[UR26][R22.64+0x200] ;  /* 0x0002001a162c7981 */ /* 0x000f28000c1e1d00 */
[----:B0-----:R-:W5:Y:S04]  /*0e20*/  LDG.E.128 R32, desc[UR26][R22.64+0x400] ;  /* 0x0004001a16207981 */ /* 0x001f68000c1e1d00 */
[----:B------:R-:W2:Y:S01]  /*0e30*/  LDG.E.128 R60, desc[UR26][R22.64+0x600] ;  /* 0x0006001a163c7981 */ /* 0x000ea2000c1e1d00 */
[----:B------:R-:W-:Y:S01]  /*0e40*/  ULEA UR8, UR16, 0xfffffc00, 0xa ;  /* 0xfffffc0010087891 */ /* 0x000fe2000f8e50ff */
        /* <DEDUP_REMOVED lines=13> */
[----:B---3--:R-:W-:Y:S04]  /*0f20*/  STS.128 [R133], R40 ;  /* 0x0000002885007388 */ /* 0x008fe80000000c00 */
[----:B----4-:R3:W-:Y:S04]  /*0f30*/  STS.128 [R133+0x200], R44 ;  /* 0x0002002c85007388 */ /* 0x0107e80000000c00 */
[----:B-----5:R-:W-:Y:S04]  /*0f40*/  STS.128 [R133+0x400], R32 ;  /* 0x0004002085007388 */ /* 0x020fe80000000c00 */
        /* <DEDUP_REMOVED lines=8> */
[----:B------:R-:W4:Y:S04]  /*0fd0*/  LDG.E.128 R76, desc[UR26][R20.64+0x200] ;  /* 0x0002001a144c7981 */ /* 0x000f28000c1e1d00 */
[----:B------:R-:W5:Y:S04]  /*0fe0*/  LDG.E.128 R84, desc[UR26][R20.64+0x400] ;  /* 0x0004001a14547981 */ /* 0x000f68000c1e1d00 */
[----:B------:R-:W5:Y:S01]  /*0ff0*/  LDG.E.128 R88, desc[UR26][R20.64+0x600] ;  /* 0x0006001a14587981 */ /* 0x000f62000c1e1d00 */
[----:B-1----:R-:W-:-:S04]  /*1000*/  UIMAD.WIDE.U32 UR28, UR32, UR12, UR8 ;  /* 0x0000000c201c72a5 */ /* 0x002fc8000f8e0008 */
[----:B------:R-:W-:-:S03]  /*1010*/  UIMAD UR13, UR32, UR13, UR29 ;  /* 0x0000000d200d72a4 */ /* 0x000fc6000f8e021d */
[----:B------:R-:W-:Y:S02]  /*1020*/  UMOV UR12, UR28 ;  /* 0x0000001c000c7c82 */ /* 0x000fe40008000000 */
[----:B------:R-:W-:Y:S01]  /*1030*/  UIMAD.WIDE.U32 UR12, UR25, UR14, UR12 ;  /* 0x0000000e190c72a5 */ /* 0x000fe2000f8e000c */
[----:B------:R-:W-:Y:S01]  /*1040*/  FADD.FTZ R123, R48, UR7 ;  /* 0x00000007307b7e21 */ /* 0x000fe20008010000 */
[----:B------:R-:W-:Y:S01]  /*1050*/  FADD.FTZ R124, R49, UR7 ;  /* 0x00000007317c7e21 */ /* 0x000fe20008010000 */
[----:B------:R-:W-:Y:S01]  /*1060*/  FADD.FTZ R121, R50, UR7 ;  /* 0x0000000732797e21 */ /* 0x000fe20008010000 */
[----:B------:R-:W-:Y:S02]  /*1070*/  UIMAD UR15, UR25, UR15, UR13 ;  /* 0x0000000f190f72a4 */ /* 0x000fe4000f8e020d */
[----:B0-----:R-:W-:Y:S01]  /*1080*/  ULEA UR13, UP0, UR12, UR30, 0x2 ;  /* 0x0000001e0c0d7291 */ /* 0x001fe2000f8010ff */
[----:B------:R-:W-:Y:S01]  /*1090*/  FADD.FTZ R122, R51, UR7 ;  /* 0x00000007337a7e21 */ /* 0x000fe20008010000 */
[----:B------:R-:W-:Y:S01]  /*10a0*/  FADD.FTZ R119, R56, UR7 ;  /* 0x0000000738777e21 */ /* 0x000fe20008010000 */
[----:B------:R-:W-:Y:S01]  /*10b0*/  FADD.FTZ R117, R58, UR7 ;  /* 0x000000073a757e21 */ /* 0x000fe20008010000 */
[----:B------:R-:W-:-:S02]  /*10c0*/  ULEA.HI.X UR12, UR12, UR31, UR15, 0x2, UP0 ;  /* 0x0000001f0c0c7291 */ /* 0x000fc400080f140f */
[----:B---3--:R-:W-:Y:S01]  /*10d0*/  MOV R44, UR13 ;  /* 0x0000000d002c7c02 */ /* 0x008fe20008000f00 */
[----:B------:R-:W-:Y:S01]  /*10e0*/  FADD.FTZ R128, R65, UR7 ;  /* 0x0000000741807e21 */ /* 0x000fe20008010000 */
[----:B------:R-:W-:Y:S01]  /*10f0*/  FADD.FTZ R127, R64, UR7 ;  /* 0x00000007407f7e21 */ /* 0x000fe20008010000 */
[----:B------:R-:W-:Y:S01]  /*1100*/  FADD.FTZ R125, R66, UR7 ;  /* 0x00000007427d7e21 */ /* 0x000fe20008010000 */
[----:B------:R-:W-:Y:S01]  /*1110*/  MOV R45, UR12 ;  /* 0x0000000c002d7c02 */ /* 0x000fe20008000f00 */
[----:B------:R-:W-:Y:S01]  /*1120*/  FADD.FTZ R120, R57, UR7 ;  /* 0x0000000739787e21 */ /* 0x000fe20008010000 */
[----:B------:R-:W-:Y:S01]  /*1130*/  FADD.FTZ R118, R59, UR7 ;  /* 0x000000073b767e21 */ /* 0x000fe20008010000 */
[----:B------:R-:W-:Y:S01]  /*1140*/  FADD.FTZ R126, R67, UR7 ;  /* 0x00000007437e7e21 */ /* 0x000fe20008010000 */
[----:B------:R-:W-:Y:S01]  /*1150*/  FADD.FTZ R132, R69, UR7 ;  /* 0x0000000745847e21 */ /* 0x000fe20008010000 */
[----:B------:R-:W-:-:S04]  /*1160*/  IMAD.WIDE.U32 R44, R0, 0x10, R44 ;  /* 0x00000010002c7825 */ /* 0x000fc800078e002c */
[----:B------:R-:W-:Y:S01]  /*1170*/  FADD.FTZ R131, R68, UR7 ;  /* 0x0000000744837e21 */ /* 0x000fe20008010000 */
[----:B------:R-:W0:Y:S01]  /*1180*/  LDCU.64 UR14, c[0x0][0x508] ;  /* 0x0000a100ff0e77ac */ /* 0x000e220008000a00 */
[----:B------:R-:W-:Y:S01]  /*1190*/  FADD.FTZ R129, R70, UR7 ;  /* 0x0000000746817e21 */ /* 0x000fe20008010000 */
[----:B------:R-:W-:Y:S01]  /*11a0*/  FADD.FTZ R130, R71, UR7 ;  /* 0x0000000747827e21 */ /* 0x000fe20008010000 */
[----:B------:R-:W1:Y:S01]  /*11b0*/  LDCU.64 UR28, c[0x0][0x510] ;  /* 0x0000a200ff1c77ac */ /* 0x000e620008000a00 */
[----:B------:R-:W3:Y:S01]  /*11c0*/  LDCU.64 UR30, c[0x0][0x558] ;  /* 0x0000ab00ff1e77ac */ /* 0x000ee20008000a00 */
[----:B--2---:R-:W-:Y:S04]  /*11d0*/  STS.128 [R133], R72 ;  /* 0x0000004885007388 */ /* 0x004fe80000000c00 */
[----:B----4-:R2:W-:Y:S04]  /*11e0*/  STS.128 [R133+0x200], R76 ;  /* 0x0002004c85007388 */ /* 0x0105e80000000c00 */
[----:B-----5:R4:W-:Y:S04]  /*11f0*/  STS.128 [R133+0x400], R84 ;  /* 0x0004005485007388 */ /* 0x0209e80000000c00 */
[----:B------:R-:W-:Y:S01]  /*1200*/  STS.128 [R133+0x600], R88 ;  /* 0x0006005885007388 */ /* 0x000fe20000000c00 */
[----:B------:R-:W-:-:S03]  /*1210*/  NOP ;  /* 0x0000000000007918 */ /* 0x000fc60000000000 */
[----:B------:R-:W5:Y:S04]  /*1220*/  LDS.128 R60, [R2] ;  /* 0x00000000023c7984 */ /* 0x000f680000000c00 */
[----:B------:R-:W0:Y:S04]  /*1230*/  LDS.128 R40, [R2+0x10] ;  /* 0x0000100002287984 */ /* 0x000e280000000c00 */
[----:B------:R-:W1:Y:S04]  /*1240*/  LDS.128 R20, [R2+0x20] ;  /* 0x0000200002147984 */ /* 0x000e680000000c00 */
[----:B------:R-:W3:Y:S01]  /*1250*/  LDS.128 R32, [R2+0x30] ;  /* 0x0000300002207984 */ /* 0x000ee20000000c00 */
[----:B------:R-:W-:Y:S06]  /*1260*/  BAR.SYNC.DEFER_BLOCKING 0x0 ;  /* 0x0000000000007b1d */ /* 0x000fec0000010000 */
[----:B------:R-:W3:Y:S04]  /*1270*/  LDG.E.128 R80, desc[UR26][R44.64] ;  /* 0x0000001a2c507981 */ /* 0x000ee8000c1e1d00 */
[----:B--2---:R-:W2:Y:S04]  /*1280*/  LDG.E.128 R76, desc[UR26][R44.64+0x200] ;  /* 0x0002001a2c4c7981 */ /* 0x004ea8000c1e1d00 */
[----:B------:R-:W2:Y:S04]  /*1290*/  LDG.E.128 R72, desc[UR26][R44.64+0x400] ;  /* 0x0004001a2c487981 */ /* 0x000ea8000c1e1d00 */
[----:B----4-:R4:W2:Y:S01]  /*12a0*/  LDG.E.128 R84, desc[UR26][R44.64+0x600] ;  /* 0x0006001a2c547981 */ /* 0x0108a2000c1e1d00 */
[----:B-----5:R-:W-:Y:S01]  /*12b0*/  FMUL.FTZ R3, R60, -1.4426950216293334961 ;  /* 0xbfb8aa3b3c037820 */ /* 0x020fe20000410000 */
[----:B------:R-:W-:Y:S01]  /*12c0*/  FMUL.FTZ R46, R61, -1.4426950216293334961 ;  /* 0xbfb8aa3b3d2e7820 */ /* 0x000fe20000410000 */
[----:B------:R-:W-:Y:S01]  /*12d0*/  FMUL.FTZ R47, R62, -1.4426950216293334961 ;  /* 0xbfb8aa3b3e2f7820 */ /* 0x000fe20000410000 */
[----:B------:R-:W-:Y:S01]  /*12e0*/  FMUL.FTZ R88, R63, -1.4426950216293334961 ;  /* 0xbfb8aa3b3f587820 */ /* 0x000fe20000410000 */
[----:B0-----:R-:W-:Y:S01]  /*12f0*/  FMUL.FTZ R89, R40, -1.4426950216293334961 ;  /* 0xbfb8aa3b28597820 */ /* 0x001fe20000410000 */
[----:B------:R-:W-:Y:S01]  /*1300*/  FMUL.FTZ R91, R43, -1.4426950216293334961 ;  /* 0xbfb8aa3b2b5b7820 */ /* 0x000fe20000410000 */
[----:B------:R-:W0:Y:S01]  /*1310*/  MUFU.EX2 R3, R3 ;  /* 0x0000000300037308 */ /* 0x000e220000000800 */
[----:B-1----:R-:W-:Y:S01]  /*1320*/  FMUL.FTZ R94, R23, -1.4426950216293334961 ;  /* 0xbfb8aa3b175e7820 */ /* 0x002fe20000410000 */
[----:B------:R-:W-:Y:S01]  /*1330*/  FMUL.FTZ R93, R20, -1.4426950216293334961 ;  /* 0xbfb8aa3b145d7820 */ /* 0x000fe20000410000 */
[----:B----4-:R-:W-:Y:S01]  /*1340*/  FMUL.FTZ R44, R41, -1.4426950216293334961 ;  /* 0xbfb8aa3b292c7820 */ /* 0x010fe20000410000 */
[----:B------:R-:W-:Y:S01]  /*1350*/  FMUL.FTZ R45, R42, -1.4426950216293334961 ;  /* 0xbfb8aa3b2a2d7820 */ /* 0x000fe20000410000 */
[----:B---3--:R-:W-:Y:S01]  /*1360*/  FMUL.FTZ R95, R32, -1.4426950216293334961 ;  /* 0xbfb8aa3b205f7820 */ /* 0x008fe20000410000 */
[----:B------:R-:W-:Y:S01]  /*1370*/  FMUL.FTZ R102, R33, -1.4426950216293334961 ;  /* 0xbfb8aa3b21667820 */ /* 0x000fe20000410000 */
[----:B------:R-:W-:Y:S01]  /*1380*/  FMUL.FTZ R104, R35, -1.4426950216293334961 ;  /* 0xbfb8aa3b23687820 */ /* 0x000fe20000410000 */
[----:B------:R-:W1:Y:S01]  /*1390*/  MUFU.EX2 R46, R46 ;  /* 0x0000002e002e7308 */ /* 0x000e620000000800 */
[----:B------:R-:W-:-:S04]  /*13a0*/  UIMAD.WIDE.U32 UR12, UR32, UR14, UR8 ;  /* 0x0000000e200c72a5 */ /* 0x000fc8000f8e0008 */
[----:B------:R-:W-:-:S03]  /*13b0*/  UIMAD UR13, UR32, UR15, UR13 ;  /* 0x0000000f200d72a4 */ /* 0x000fc6000f8e020d */
[----:B------:R-:W3:Y:S01]  /*13c0*/  MUFU.EX2 R47, R47 ;  /* 0x0000002f002f7308 */ /* 0x000ee20000000800 */
[----:B0-----:R-:W-:Y:S01]  /*13d0*/  FADD.FTZ R3, R3, 1 ;  /* 0x3f80000003037421 */ /* 0x001fe20000010000 */
[----:B------:R-:W-:-:S04]  /*13e0*/  UIMAD.WIDE.U32 UR12, UR25, UR28, UR12 ;  /* 0x0000001c190c72a5 */ /* 0x000fc8000f8e000c */
[----:B------:R-:W-:Y:S02]  /*13f0*/  UIMAD UR14, UR25, UR29, UR13 ;  /* 0x0000001d190e72a4 */ /* 0x000fe4000f8e020d */
[----:B------:R-:W-:Y:S01]  /*1400*/  MUFU.EX2 R44, R44 ;  /* 0x0000002c002c7308 */ /* 0x000fe20000000800 */
[----:B-1----:R-:W-:Y:S01]  /*1410*/  FADD.FTZ R46, R46, 1 ;  /* 0x3f8000002e2e7421 */ /* 0x002fe20000010000 */
[----:B------:R-:W-:-:S04]  /*1420*/  ULEA UR13, UP0, UR12, UR30, 0x2 ;  /* 0x0000001e0c0d7291 */ /* 0x000fc8000f8010ff */
[----:B------:R-:W-:Y:S02]  /*1430*/  ULEA.HI.X UR12, UR12, UR31, UR14, 0x2, UP0 ;  /* 0x0000001f0c0c7291 */ /* 0x000fe400080f140e */
[----:B------:R-:W-:Y:S01]  /*1440*/  MUFU.EX2 R45, R45 ;  /* 0x0000002d002d7308 */ /* 0x000fe20000000800 */
[----:B---3--:R-:W-:Y:S01]  /*1450*/  FADD.FTZ R47, R47, 1 ;  /* 0x3f8000002f2f7421 */ /* 0x008fe20000010000 */
[----:B------:R-:W-:-:S04]  /*1460*/  UISETP.NE.U32.AND UP0, UPT, UR34, URZ, UPT ;  /* 0x000000ff2200728c */ /* 0x000fc8000bf05070 */
[----:B------:R-:W-:Y:S02]  /*1470*/  UISETP.NE.AND.EX UP0, UPT, UR35, URZ, UPT, UP0 ;  /* 0x000000ff2300728c */ /* 0x000fe4000bf05300 */
[----:B------:R0:W1:Y:S08]  /*1480*/  MUFU.EX2 R90, R88 ;  /* 0x00000058005a7308 */ /* 0x0000700000000800 */
[----:B------:R3:W4:Y:S01]  /*1490*/  MUFU.EX2 R92, R89 ;  /* 0x00000059005c7308 */ /* 0x0007220000000800 */
[----:B0-----:R-:W-:-:S07]  /*14a0*/  FMUL.FTZ R88, R21, -1.4426950216293334961 ;  /* 0xbfb8aa3b15587820 */ /* 0x001fce0000410000 */
[----:B------:R-:W0:Y:S01]  /*14b0*/  MUFU.EX2 R96, R91 ;  /* 0x0000005b00607308 */ /* 0x000e220000000800 */
[----:B---3--:R-:W-:Y:S01]  /*14c0*/  FMUL.FTZ R89, R22, -1.4426950216293334961 ;  /* 0xbfb8aa3b16597820 */ /* 0x008fe20000410000 */
[----:B-1----:R-:W-:-:S06]  /*14d0*/  FADD.FTZ R90, R90, 1 ;  /* 0x3f8000005a5a7421 */ /* 0x002fcc0000010000 */
[----:B------:R-:W1:Y:S01]  /*14e0*/  MUFU.EX2 R99, R89 ;  /* 0x0000005900637308 */ /* 0x000e620000000800 */
[----:B----4-:R-:W-:-:S07]  /*14f0*/  FADD.FTZ R92, R92, 1 ;  /* 0x3f8000005c5c7421 */ /* 0x010fce0000010000 */
[----:B------:R-:W3:Y:S01]  /*1500*/  MUFU.EX2 R98, R88 ;  /* 0x0000005800627308 */ /* 0x000ee20000000800 */
[----:B0-----:R-:W-:-:S07]  /*1510*/  FADD.FTZ R96, R96, 1 ;  /* 0x3f80000060607421 */ /* 0x001fce0000010000 */
[----:B------:R0:W4:Y:S01]  /*1520*/  MUFU.EX2 R100, R94 ;  /* 0x0000005e00647308 */ /* 0x0001220000000800 */
[----:B-1----:R-:W-:-:S07]  /*1530*/  FADD.FTZ R99, R99, 1 ;  /* 0x3f80000063637421 */ /* 0x002fce0000010000 */
[----:B------:R1:W-:Y:S01]  /*1540*/  MUFU.RCP R89, R3 ;  /* 0x0000000300597308 */ /* 0x0003e20000001000 */
[----:B0-----:R-:W-:Y:S01]  /*1550*/  FADD.FTZ R94, R44, 1 ;  /* 0x3f8000002c5e7421 */ /* 0x001fe20000010000 */
[----:B---3--:R-:W-:-:S06]  /*1560*/  FADD.FTZ R98, R98, 1 ;  /* 0x3f80000062627421 */ /* 0x008fcc0000010000 */
[----:B------:R-:W0:Y:S01]  /*1570*/  MUFU.RCP R88, R46 ;  /* 0x0000002e00587308 */ /* 0x000e220000001000 */
[----:B-1----:R-:W-:Y:S01]  /*1580*/  FADD.FTZ R3, R45, 1 ;  /* 0x3f8000002d037421 */ /* 0x002fe20000010000 */
[----:B----4-:R-:W-:-:S06]  /*1590*/  FADD.FTZ R100, R100, 1 ;  /* 0x3f80000064647421 */ /* 0x010fcc0000010000 */
[----:B------:R-:W-:Y:S08]  /*15a0*/  MUFU.RCP R91, R47 ;  /* 0x0000002f005b7308 */ /* 0x000ff00000001000 */
[----:B------:R-:W1:Y:S01]  /*15b0*/  MUFU.RCP R90, R90 ;  /* 0x0000005a005a7308 */ /* 0x000e620000001000 */
[----:B0-----:R-:W-:-:S04]  /*15c0*/  FADD.FTZ R56, -R88, 1 ;  /* 0x3f80000058387421 */ /* 0x001fc80000010100 */
[----:B------:R-:W-:-:S03]  /*15d0*/  FFMA.FTZ R64, R61, R56, 1 ;  /* 0x3f8000003d407423 */ /* 0x000fc60000010038 */
[----:B------:R0:W3:Y:S08]  /*15e0*/  MUFU.EX2 R97, R93 ;  /* 0x0000005d00617308 */ /* 0x0000f00000000800 */
[----:B------:R-:W4:Y:S01]  /*15f0*/  MUFU.EX2 R101, R95 ;  /* 0x0000005f00657308 */ /* 0x000f220000000800 */
[----:B0-----:R-:W-:Y:S01]  /*1600*/  FMUL.FTZ R93, R34, -1.4426950216293334961 ;  /* 0xbfb8aa3b225d7820 */ /* 0x001fe20000410000 */
[----:B-1----:R-:W-:-:S04]  /*1610*/  FADD.FTZ R58, -R90, 1 ;  /* 0x3f8000005a3a7421 */ /* 0x002fc80000010100 */
[----:B------:R-:W-:Y:S02]  /*1620*/  FFMA.FTZ R66, R63, R58, 1 ;  /* 0x3f8000003f427423 */ /* 0x000fe4000001003a */
[----:B------:R-:W0:Y:S01]  /*1630*/  MUFU.EX2 R103, R93 ;  /* 0x0000005d00677308 */ /* 0x000e220000000800 */
[----:B---3--:R-:W-:-:S07]  /*1640*/  FADD.FTZ R97, R97, 1 ;  /* 0x3f80000061617421 */ /* 0x008fce0000010000 */
[----:B------:R-:W-:Y:S01]  /*1650*/  MUFU.RCP R93, R92 ;  /* 0x0000005c005d7308 */ /* 0x000fe20000001000 */
[----:B----4-:R-:W-:-:S07]  /*1660*/  FADD.FTZ R101, R101, 1 ;  /* 0x3f80000065657421 */ /* 0x010fce0000010000 */
[----:B------:R1:W-:Y:S01]  /*1670*/  MUFU.RCP R95, R3 ;  /* 0x00000003005f7308 */ /* 0x0003e20000001000 */
[----:B0-----:R-:W-:-:S07]  /*1680*/  FADD.FTZ R103, R103, 1 ;  /* 0x3f80000067677421 */ /* 0x001fce0000010000 */
[----:B------:R-:W-:Y:S01]  /*1690*/  MUFU.RCP R94, R94 ;  /* 0x0000005e005e7308 */ /* 0x000fe20000001000 */
[----:B-1----:R-:W-:-:S04]  /*16a0*/  FADD.FTZ R3, -R89, 1 ;  /* 0x3f80000059037421 */ /* 0x002fc80000010100 */
[----:B------:R-:W-:Y:S01]  /*16b0*/  FFMA.FTZ R65, R60, R3, 1 ;  /* 0x3f8000003c417423 */ /* 0x000fe20000010003 */
[----:B------:R-:W-:Y:S02]  /*16c0*/  FADD.FTZ R3, -R91, 1 ;  /* 0x3f8000005b037421 */ /* 0x000fe40000010100 */
[----:B------:R-:W0:Y:S02]  /*16d0*/  MUFU.EX2 R102, R102 ;  /* 0x0000006600667308 */ /* 0x000e240000000800 */
[----:B------:R-:W-:-:S06]  /*16e0*/  FFMA.FTZ R67, R62, R3, 1 ;  /* 0x3f8000003e437423 */ /* 0x000fcc0000010003 */
[----:B------:R-:W1:Y:S08]  /*16f0*/  MUFU.EX2 R104, R104 ;  /* 0x0000006800687308 */ /* 0x000e700000000800 */
[----:B------:R-:W3:Y:S01]  /*1700*/  MUFU.RCP R96, R96 ;  /* 0x0000006000607308 */ /* 0x000ee20000001000 */
[----:B0-----:R-:W-:-:S07]  /*1710*/  FADD.FTZ R102, R102, 1 ;  /* 0x3f80000066667421 */ /* 0x001fce0000010000 */
[----:B------:R-:W0:Y:S01]  /*1720*/  MUFU.RCP R98, R98 ;  /* 0x0000006200627308 */ /* 0x000e220000001000 */
[----:B-1----:R-:W-:-:S07]  /*1730*/  FADD.FTZ R104, R104, 1 ;  /* 0x3f80000068687421 */ /* 0x002fce0000010000 */
[----:B------:R-:W1:Y:S08]  /*1740*/  MUFU.RCP R99, R99 ;  /* 0x0000006300637308 */ /* 0x000e700000001000 */
[----:B------:R-:W4:Y:S08]  /*1750*/  MUFU.RCP R100, R100 ;  /* 0x0000006400647308 */ /* 0x000f300000001000 */
[----:B------:R-:W5:Y:S08]  /*1760*/  MUFU.RCP R97, R97 ;  /* 0x0000006100617308 */ /* 0x000f700000001000 */
[----:B------:R-:W5:Y:S08]  /*1770*/  MUFU.RCP R102, R102 ;  /* 0x0000006600667308 */ /* 0x000f700000001000 */
[----:B------:R-:W5:Y:S08]  /*1780*/  MUFU.RCP R103, R103 ;  /* 0x0000006700677308 */ /* 0x000f700000001000 */
[----:B------:R-:W5:Y:S08]  /*1790*/  MUFU.RCP R104, R104 ;  /* 0x0000006800687308 */ /* 0x000f700000001000 */
[----:B------:R-:W5:Y:S01]  /*17a0*/  MUFU.RCP R101, R101 ;  /* 0x0000006500657308 */ /* 0x000f620000001000 */
[----:B------:R-:W-:Y:S04]  /*17b0*/  STS.128 [R133], R80 ;  /* 0x0000005085007388 */ /* 0x000fe80000000c00 */
[----:B--2---:R-:W-:Y:S04]  /*17c0*/  STS.128 [R133+0x200], R76 ;  /* 0x0002004c85007388 */ /* 0x004fe80000000c00 */
[----:B------:R-:W-:Y:S04]  /*17d0*/  STS.128 [R133+0x400], R72 ;  /* 0x0004004885007388 */ /* 0x000fe80000000c00 */
[----:B------:R2:W-:Y:S01]  /*17e0*/  STS.128 [R133+0x600], R84 ;  /* 0x0006005485007388 */ /* 0x0005e20000000c00 */
[----:B------:R-:W-:-:S03]  /*17f0*/  NOP ;  /* 0x0000000000007918 */ /* 0x000fc60000000000 */
[----:B------:R-:W0:Y:S04]  /*1800*/  LDS.128 R44, [R2] ;  /* 0x00000000022c7984 */ /* 0x000e280000000c00 */
[----:B------:R-:W1:Y:S04]  /*1810*/  LDS.128 R48, [R2+0x10] ;  /* 0x0000100002307984 */ /* 0x000e680000000c00 */
[----:B------:R-:W5:Y:S01]  /*1820*/  LDS.128 R56, [R2+0x20] ;  /* 0x0000200002387984 */ /* 0x000f620000000c00 */
        /* <DEDUP_REMOVED lines=8> */
[----:B------:R-:W-:-:S04]  /*18b0*/  FADD.FTZ R61, -R93, 1 ;  /* 0x3f8000005d3d7421 */ /* 0x000fc80000010100 */
[----:B------:R-:W-:Y:S01]  /*18c0*/  FFMA.FTZ R69, R40, R61, 1 ;  /* 0x3f80000028457423 */ /* 0x000fe2000001003d */
        /* <DEDUP_REMOVED lines=18> */
[----:B------:R-:W-:Y:S01]  /*19f0*/  FADD.FTZ R40, -R94, 1 ;  /* 0x3f8000005e287421 */ /* 0x000fe20000010100 */
[----:B---3--:R-:W-:Y:S01]  /*1a00*/  FADD.FTZ R66, -R96, 1 ;  /* 0x3f80000060427421 */ /* 0x008fe20000010100 */
[----:B------:R-:W-:Y:S01]  /*1a10*/  FMUL.FTZ R65, R27, R51 ;  /* 0x000000331b417220 */ /* 0x000fe20000410000 */
[C---:B------:R-:W-:Y:S01]  /*1a20*/  FMUL.FTZ R88, R41.reuse, R94 ;  /* 0x0000005e29587220 */ /* 0x040fe20000410000 */
        /* <DEDUP_REMOVED lines=9> */
[----:B------:R-:W-:Y:S01]  /*1ac0*/  FADD.FTZ R40, -R98, 1 ;  /* 0x3f80000062287421 */ /* 0x000fe20000010100 */
[----:B------:R-:W-:Y:S01]  /*1ad0*/  FADD.FTZ R65, -R99, 1 ;  /* 0x3f80000063417421 */ /* 0x000fe20000010100 */
[----:B----4-:R-:W-:Y:S01]  /*1ae0*/  FADD.FTZ R66, -R100, 1 ;  /* 0x3f80000064427421 */ /* 0x010fe20000010100 */
        /* <DEDUP_REMOVED lines=9> */
[----:B------:R-:W-:Y:S01]  /*1b80*/  BAR.SYNC.DEFER_BLOCKING 0x0 ;  /* 0x0000000000007b1d */ /* 0x000fe20000010000 */
        /* <DEDUP_REMOVED lines=36> */
[----:B------:R-:W-:Y:S01]  /*1dd0*/  MOV R20, UR13 ;  /* 0x0000000d00147c02 */ /* 0x000fe20008000f00 */
[----:B------:R-:W-:Y:S01]  /*1de0*/  FMUL.FTZ R113, R24, R89 ;  /* 0x0000005918717220 */ /* 0x000fe20000410000 */
[----:B------:R-:W-:Y:S01]  /*1df0*/  STS.128 [R2+0x20], R76 ;  /* 0x0000204c02007388 */ /* 0x000fe20000000c00 */
[----:B------:R-:W-:Y:S01]  /*1e00*/  MOV R21, UR12 ;  /* 0x0000000c00157c02 */ /* 0x000fe20008000f00 */
[----:B------:R-:W-:Y:S01]  /*1e10*/  FFMA.FTZ R24, R16, R3, R149 ;  /* 0x0000000310187223 */ /* 0x000fe20000010095 */
[----:B------:R-:W-:Y:S01]  /*1e20*/  FMUL.FTZ R100, R23, R100 ;  /* 0x0000006417647220 */ /* 0x000fe20000410000 */
[----:B------:R-:W-:Y:S01]  /*1e30*/  STS.128 [R2+0x30], R80 ;  /* 0x0000305002007388 */ /* 0x000fe20000000c00 */
[----:B------:R-:W-:-:S03]  /*1e40*/  NOP ;  /* 0x0000000000007918 */ /* 0x000fc60000000000 */
[----:B------:R-:W1:Y:S01]  /*1e50*/  LDS.128 R68, [R133] ;  /* 0x0000000085447984 */ /* 0x000e620000000c00 */
[----:B------:R-:W-:-:S04]  /*1e60*/  IMAD.WIDE.U32 R20, R0, 0x10, R20 ;  /* 0x0000001000147825 */ /* 0x000fc800078e0014 */
        /* <DEDUP_REMOVED lines=10> */
[----:B------:R-:W4:Y:S01]  /*1f10*/  LDS.128 R40, [R133+0x600] ;  /* 0x0006000085287984 */ /* 0x000f220000000c00 */
        /* <DEDUP_REMOVED lines=22> */
[----:B------:R-:W1:Y:S01]  /*2080*/  LDCU.128 UR12, c[0x0][0x430] ;  /* 0x00008600ff0c77ac */ /* 0x000e620008000c00 */
        /* <DEDUP_REMOVED lines=12> */
[----:B-1----:R-:W-:-:S03]  /*2150*/  UIMAD.WIDE.U32 UR8, UR32, UR12, UR8 ;  /* 0x0000000c200872a5 */ /* 0x002fc6000f8e0008 */
[----:B------:R-:W-:Y:S01]  /*2160*/  STS.128 [R2+0x10], R48 ;  /* 0x0000103002007388 */ /* 0x000fe20000000c00 */
[----:B------:R-:W-:-:S03]  /*2170*/  UIMAD UR9, UR32, UR13, UR9 ;  /* 0x0000000d200972a4 */ /* 0x000fc6000f8e0209 */
[----:B------:R-:W-:Y:S01]  /*2180*/  STS.128 [R2+0x20], R56 ;  /* 0x0000203802007388 */ /* 0x000fe20000000c00 */
[----:B------:R-:W-:-:S03]  /*2190*/  UIMAD.WIDE.U32 UR8, UR25, UR14, UR8 ;  /* 0x0000000e190872a5 */ /* 0x000fc6000f8e0008 */
[----:B------:R-:W-:Y:S01]  /*21a0*/  STS.128 [R2+0x30], R52 ;  /* 0x0000303402007388 */ /* 0x000fe20000000c00 */
[----:B------:R-:W-:-:S03]  /*21b0*/  NOP ;  /* 0x0000000000007918 */ /* 0x000fc60000000000 */
[----:B------:R-:W1:Y:S01]  /*21c0*/  LDS.128 R24, [R133] ;  /* 0x0000000085187984 */ /* 0x000e620000000c00 */
[----:B------:R-:W-:Y:S02]  /*21d0*/  UIMAD UR15, UR25, UR15, UR9 ;  /* 0x0000000f190f72a4 */ /* 0x000fe4000f8e0209 */
[----:B------:R-:W-:Y:S01]  /*21e0*/  ULEA UR9, UP0, UR8, UR34, 0x2 ;  /* 0x0000002208097291 */ /* 0x000fe2000f8010ff */
[----:B------:R-:W2:Y:S03]  /*21f0*/  LDS.128 R28, [R133+0x200] ;  /* 0x00020000851c7984 */ /* 0x000ea60000000c00 */
[----:B------:R-:W-:Y:S01]  /*2200*/  ULEA.HI.X UR8, UR8, UR35, UR15, 0x2, UP0 ;  /* 0x0000002308087291 */ /* 0x000fe200080f140f */
[----:B------:R-:W3:Y:S01]  /*2210*/  LDS.128 R32, [R133+0x400] ;  /* 0x0004000085207984 */ /* 0x000ee20000000c00 */
[----:B0-----:R-:W-:-:S03]  /*2220*/  MOV R20, UR9 ;  /* 0x0000000900147c02 */ /* 0x001fc60008000f00 */
[----:B------:R-:W0:Y:S01]  /*2230*/  LDS.128 R36, [R133+0x600] ;  /* 0x0006000085247984 */ /* 0x000e220000000c00 */
[----:B------:R-:W-:-:S03]  /*2240*/  MOV R21, UR8 ;  /* 0x0000000800157c02 */ /* 0x000fc60008000f00 */
[----:B------:R-:W-:-:S05]  /*2250*/  IMAD.WIDE.U32 R20, R0, 0x10, R20 ;  /* 0x0000001000147825 */ /* 0x000fca00078e0014 */
[----:B-1----:R1:W-:Y:S04]  /*2260*/  STG.E.128 desc[UR26][R20.64], R24 ;  /* 0x0000001814007986 */ /* 0x0023e8000c101d1a */
[----:B--2---:R1:W-:Y:S04]  /*2270*/  STG.E.128 desc[UR26][R20.64+0x200], R28 ;  /* 0x0002001c14007986 */ /* 0x0043e8000c101d1a */
[----:B---3--:R1:W-:Y:S04]  /*2280*/  STG.E.128 desc[UR26][R20.64+0x400], R32 ;  /* 0x0004002014007986 */ /* 0x0083e8000c101d1a */
[----:B0-----:R1:W-:Y:S02]  /*2290*/  STG.E.128 desc[UR26][R20.64+0x600], R36 ;  /* 0x0006002414007986 */ /* 0x0013e4000c101d1a */
.L_x_10086:
[----:B------:R-:W-:Y:S01]  /*22a0*/  FFMA.FTZ R0, R12, R113, R23 ;  /* 0x000000710c007223 */ /* 0x000fe20000010017 */
[----:B------:R-:W2:Y:S01]  /*22b0*/  LDCU UR8, c[0x0][0x38c] ;  /* 0x00007180ff0877ac */ /* 0x000ea20008000800 */
[----:B01----:R-:W-:Y:S02]  /*22c0*/  CS2R R20, SRZ ;  /* 0x0000000000147805 */ /* 0x003fe4000001ff00 */
[----:B------:R-:W-:Y:S01]  /*22d0*/  CS2R R22, SRZ ;  /* 0x0000000000167805 */ /* 0x000fe2000001ff00 */
[----:B------:R-:W-:Y:S01]  /*22e0*/  FFMA.FTZ R27, R13, R112, R0 ;  /* 0x000000700d1b7223 */ /* 0x000fe20000010000 */
[----:B------:R-:W-:Y:S02]  /*22f0*/  CS2R R24, SRZ ;  /* 0x0000000000187805 */ /* 0x000fe4000001ff00 */
[----:B------:R-:W-:Y:S02]  /*2300*/  CS2R R28, SRZ ;  /* 0x00000000001c7805 */ /* 0x000fe4000001ff00 */
[----:B------:R-:W-:Y:S01]  /*2310*/  CS2R R30, SRZ ;  /* 0x00000000001e7805 */ /* 0x000fe2000001ff00 */
[----:B------:R-:W-:Y:S01]  /*2320*/  FFMA.FTZ R0, R14, R111, R27 ;  /* 0x0000006f0e007223 */ /* 0x000fe2000001001b */
[----:B------:R-:W-:-:S02]  /*2330*/  CS2R R26, SRZ ;  /* 0x00000000001a7805 */ /* 0x000fc4000001ff00 */
[----:B------:R-:W-:Y:S01]  /*2340*/  CS2R R34, SRZ ;  /* 0x0000000000227805 */ /* 0x000fe2000001ff00 */
[----:B------:R-:W-:Y:S01]  /*2350*/  FMUL.FTZ R36, R3, UR6 ;  /* 0x0000000603247c20 */ /* 0x000fe20008410000 */
[----:B------:R-:W-:Y:S01]  /*2360*/  FFMA.FTZ R33, R15, R110, R0 ;  /* 0x0000006e0f217223 */ /* 0x000fe20000010000 */
[----:B------:R-:W-:Y:S01]  /*2370*/  FMUL.FTZ R37, R116, UR6 ;  /* 0x0000000674257c20 */ /* 0x000fe20008410000 */
[----:B------:R-:W-:Y:S01]  /*2380*/  FMUL.FTZ R38, R115, UR6 ;  /* 0x0000000673267c20 */ /* 0x000fe20008410000 */
[----:B------:R-:W-:Y:S01]  /*2390*/  FMUL.FTZ R40, R113, UR6 ;  /* 0x0000000671287c20 */ /* 0x000fe20008410000 */
[----:B------:R-:W-:Y:S01]  /*23a0*/  FFMA.FTZ R0, R8, R109, R33 ;  /* 0x0000006d08007223 */ /* 0x000fe20000010021 */
[----:B------:R-:W-:Y:S01]  /*23b0*/  CS2R R32, SRZ ;  /* 0x0000000000207805 */ /* 0x000fe2000001ff00 */
[----:B------:R-:W-:Y:S01]  /*23c0*/  FMUL.FTZ R41, R112, UR6 ;  /* 0x0000000670297c20 */ /* 0x000fe20008410000 */
        /* <DEDUP_REMOVED lines=15> */
[----:B------:R-:W-:-:S04]  /*24c0*/  FFMA.FTZ R49, R5, R104, R0 ;  /* 0x0000006805317223 */ /* 0x000fc80000010000 */
[----:B------:R-:W-:Y:S01]  /*24d0*/  FFMA.FTZ R0, R6, R73, R49 ;  /* 0x0000004906007223 */ /* 0x000fe20000010031 */
[----:B------:R-:W-:-:S03]  /*24e0*/  FMUL.FTZ R49, R104, UR6 ;  /* 0x0000000668317c20 */ /* 0x000fc60008410000 */
        /* <DEDUP_REMOVED lines=32> */
.L_x_10186:
        /* <DEDUP_REMOVED lines=21> */
[----:B---3--:R-:W2:Y:S04]  /*2840*/  LDG.E.128 R56, desc[UR26][R86.64+0x200] ;  /* 0x0002001a56387981 */ /* 0x008ea8000c1e1d00 */
        /* <DEDUP_REMOVED lines=271> */
.L_x_10089:
[----:B------:R-:W0:Y:S02]  /*3940*/  LDS.64 R100, [R100+UR9+0x5a68] ;  /* 0x005a680964647984 */ /* 0x000e240008000a00 */
.L_x_10090:
[----:B------:R-:W-:Y:S05]  /*3950*/  BSYNC.RECONVERGENT B0 ;  /* 0x0000000000007941 */ /* 0x000fea0003800200 */
.L_x_10088:
        /* <DEDUP_REMOVED lines=247> */
.L_x_10214:
        /* <DEDUP_REMOVED lines=13> */
.L_x_10217:
[----:B------:R-:W-:-:S03]  /*49a0*/  UMOV UR33, 0xffffffff ;  /* 0xffffffff00217882 */ /* 0x000fc60000000000 */
[----:B------:R-:W-:Y:S05]  /*49b0*/  BRA.DIV UR33, `(.L_x_10094) ;  /* 0x0000007221fc7947 */ /* 0x000fea000b800000 */
.L_x_10220:
[----:B------:R-:W-:-:S03]  /*49c0*/  UMOV UR33, 0xffffffff ;  /* 0xffffffff00217882 */ /* 0x000fc60000000000 */
[----:B------:R-:W-:Y:S05]  /*49d0*/  BRA.DIV UR33, `(.L_x_10095) ;  /* 0x00000076211c7947 */ /* 0x000fea000b800000 */
.L_x_10223:
[----:B------:R-:W-:-:S03]  /*49e0*/  UMOV UR33, 0xffffffff ;  /* 0xffffffff00217882 */ /* 0x000fc60000000000 */
[----:B------:R-:W-:Y:S05]  /*49f0*/  BRA.DIV UR33, `(.L_x_10096) ;  /* 0x00000076213c7947 */ /* 0x000fea000b800000 */
.L_x_10226:
        /* <DEDUP_REMOVED lines=10> */
.L_x_10236:
        /* <DEDUP_REMOVED lines=23> */
.L_x_10091:
        /* <DEDUP_REMOVED lines=315> */
.L_x_10241:
        /* <DEDUP_REMOVED lines=12> */
.L_x_10102:
[----:B------:R-:W-:Y:S05]  /*6080*/  BSYNC.RECONVERGENT B1 ;  /* 0x0000000000017941 */ /* 0x000fea0003800200 */
.L_x_10101:
[----:B------:R-:W-:Y:S01]  /*6090*/  UMOV UR33, 0xffffffff ;  /* 0xffffffff00217882 */ /* 0x000fe20000000000 */
[----:B------:R-:W-:Y:S02]  /*60a0*/  ISETP.GT.U32.AND P2, PT, R164, 0x1d, PT ;  /* 0x0000001da400780c */ /* 0x000fe40003f44070 */
[----:B------:R-:W-:Y:S11]  /*60b0*/  BRA.DIV UR33, `(.L_x_10103) ;  /* 0x0000006221dc7947 */ /* 0x000ff6000b800000 */
[----:B--2---:R2:W1:Y:S04]  /*60c0*/  SHFL.DOWN PT, R92, R248, 0x2, 0x1f ;  /* 0x08401f00f85c7f89 */ /* 0x00446800000e0000 */
[----:B---3--:R2:W3:Y:S04]  /*60d0*/  SHFL.DOWN PT, R94, R245, 0x2, 0x1f ;  /* 0x08401f00f55e7f89 */ /* 0x0084e800000e0000 */
[----:B----4-:R2:W4:Y:S04]  /*60e0*/  SHFL.DOWN PT, R95, R243, 0x2, 0x1f ;  /* 0x08401f00f35f7f89 */ /* 0x01052800000e0000 */
[----:B0-----:R2:W0:Y:S02]  /*60f0*/  SHFL.DOWN PT, R246, R93, 0x2, 0x1f ;  /* 0x08401f005df67f89 */ /* 0x00142400000e0000 */
.L_x_10247:
        /* <DEDUP_REMOVED lines=12> */
.L_x_10105:
[----:B------:R-:W-:Y:S05]  /*61c0*/  BSYNC.RECONVERGENT B1 ;  /* 0x0000000000017941 */ /* 0x000fea0003800200 */
.L_x_10104:
[----:B------:R-:W-:Y:S01]  /*61d0*/  UMOV UR33, 0xffffffff ;  /* 0xffffffff00217882 */ /* 0x000fe20000000000 */
[----:B------:R-:W-:Y:S02]  /*61e0*/  ISETP.GT.U32.AND P2, PT, R164, 0x1b, PT ;  /* 0x0000001ba400780c */ /* 0x000fe40003f44070 */
[----:B------:R-:W-:Y:S11]  /*61f0*/  BRA.DIV UR33, `(.L_x_10106) ;  /* 0x0000006221fc7947 */ /* 0x000ff6000b800000 */
[----:B-1----:R1:W1:Y:S04]  /*6200*/  SHFL.DOWN PT, R92, R248, 0x4, 0x1f ;  /* 0x08801f00f85c7f89 */ /* 0x00226800000e0000 */
[----:B---3--:R3:W1:Y:S04]  /*6210*/  SHFL.DOWN PT, R94, R245, 0x4, 0x1f ;  /* 0x08801f00f55e7f89 */ /* 0x00866800000e0000 */
[----:B----4-:R3:W4:Y:S04]  /*6220*/  SHFL.DOWN PT, R95, R243, 0x4, 0x1f ;  /* 0x08801f00f35f7f89 */ /* 0x01072800000e0000 */
[----:B0-----:R3:W0:Y:S02]  /*6230*/  SHFL.DOWN PT, R246, R93, 0x4, 0x1f ;  /* 0x08801f005df67f89 */ /* 0x00162400000e0000 */
.L_x_10253:
        /* <DEDUP_REMOVED lines=12> */
.L_x_10108:
[----:B------:R-:W-:Y:S05]  /*6300*/  BSYNC.RECONVERGENT B1 ;  /* 0x0000000000017941 */ /* 0x000fea0003800200 */
.L_x_10107:
[----:B------:R-:W-:Y:S01]  /*6310*/  UMOV UR33, 0xffffffff ;  /* 0xffffffff00217882 */ /* 0x000fe20000000000 */
[----:B------:R-:W-:Y:S02]  /*6320*/  ISETP.GT.U32.AND P2, PT, R164, 0x17, PT ;  /* 0x00000017a400780c */ /* 0x000fe40003f44070 */
[----:B------:R-:W-:Y:S11]  /*6330*/  BRA.DIV UR33, `(.L_x_10109) ;  /* 0x00000066211c7947 */ /* 0x000ff6000b800000 */
[----:B-1----:R1:W1:Y:S04]  /*6340*/  SHFL.DOWN PT, R92, R248, 0x8, 0x1f ;  /* 0x09001f00f85c7f89 */ /* 0x00226800000e0000 */
[----:B------:R0:W1:Y:S04]  /*6350*/  SHFL.DOWN PT, R94, R245, 0x8, 0x1f ;  /* 0x09001f00f55e7f89 */ /* 0x00006800000e0000 */
[----:B----4-:R4:W1:Y:S04]  /*6360*/  SHFL.DOWN PT, R95, R243, 0x8, 0x1f ;  /* 0x09001f00f35f7f89 */ /* 0x01086800000e0000 */
[----:B0-----:R4:W0:Y:S02]  /*6370*/  SHFL.DOWN PT, R246, R93, 0x8, 0x1f ;  /* 0x09001f005df67f89 */ /* 0x00182400000e0000 */
.L_x_10259:
        /* <DEDUP_REMOVED lines=12> */
.L_x_10111:
[----:B------:R-:W-:Y:S05]  /*6440*/  BSYNC.RECONVERGENT B1 ;  /* 0x0000000000017941 */ /* 0x000fea0003800200 */
.L_x_10110:
[----:B------:R-:W-:Y:S01]  /*6450*/  UMOV UR33, 0xffffffff ;  /* 0xffffffff00217882 */ /* 0x000fe20000000000 */
[----:B------:R-:W-:Y:S02]  /*6460*/  ISETP.GT.U32.AND P2, PT, R164, 0xf, PT ;  /* 0x0000000fa400780c */ /* 0x000fe40003f44070 */
[----:B------:R-:W-:Y:S11]  /*6470*/  BRA.DIV UR33, `(.L_x_10112) ;  /* 0x00000066213c7947 */ /* 0x000ff6000b800000 */
[----:B-1----:R1:W1:Y:S04]  /*6480*/  SHFL.DOWN PT, R92, R248, 0x10, 0x1f ;  /* 0x0a001f00f85c7f89 */ /* 0x00226800000e0000 */
[----:B------:R0:W1:Y:S04]  /*6490*/  SHFL.DOWN PT, R94, R245, 0x10, 0x1f ;  /* 0x0a001f00f55e7f89 */ /* 0x00006800000e0000 */
[----:B------:R1:W1:Y:S04]  /*64a0*/  SHFL.DOWN PT, R95, R243, 0x10, 0x1f ;  /* 0x0a001f00f35f7f89 */ /* 0x00026800000e0000 */
[----:B0-----:R0:W0:Y:S02]  /*64b0*/  SHFL.DOWN PT, R246, R93, 0x10, 0x1f ;  /* 0x0a001f005df67f89 */ /* 0x00102400000e0000 */
.L_x_10265:
        /* <DEDUP_REMOVED lines=12> */
.L_x_10114:
[----:B------:R-:W-:Y:S05]  /*6580*/  BSYNC.RECONVERGENT B1 ;  /* 0x0000000000017941 */ /* 0x000fea0003800200 */
.L_x_10113:
        /* <DEDUP_REMOVED lines=27> */
.L_x_10279:
        /* <DEDUP_REMOVED lines=15> */
.L_x_10117:
[----:B------:R-:W-:Y:S05]  /*6830*/  BSYNC.RECONVERGENT B1 ;  /* 0x0000000000017941 */ /* 0x000fea0003800200 */
.L_x_10116:
        /* <DEDUP_REMOVED lines=16> */
.L_x_10099:
[----:B------:R-:W-:Y:S05]  /*6940*/  BSYNC B0 ;  /* 0x0000000000007941 */ /* 0x000fea0003800000 */
.L_x_10098:
        /* <DEDUP_REMOVED lines=567> */
.L_x_10119:
[----:B------:R-:W-:Y:S05]  /*8cc0*/  BSYNC.RECONVERGENT B0 ;  /* 0x0000000000007941 */ /* 0x000fea0003800200 */
.L_x_10118:
[----:B------:R-:W-:Y:S04]  /*8cd0*/  BSSY.RECONVERGENT B0, `(.L_x_10120) ;  /* 0x0000003000007945 */ /* 0x000fe80003800200 */
[----:B------:R-:W-:Y:S05]  /*8ce0*/  @!P2 BRA `(.L_x_10121) ;  /* 0x000000000004a947 */ /* 0x000fea0003800000 */
[----:B0-----:R2:W-:Y:S02]  /*8cf0*/  REDG.E.ADD.F32.FTZ.RN.STRONG.GPU desc[UR26][R54.64+0x100], R165 ;  /* 0x000100a5360079a6 */ /* 0x0015e4000c12f31a */
.L_x_10121:
[----:B------:R-:W-:Y:S05]  /*8d00*/  BSYNC.RECONVERGENT B0 ;  /* 0x0000000000007941 */ /* 0x000fea0003800200 */
.L_x_10120:
        /* <DEDUP_REMOVED lines=17> */
.L_x_10123:
[----:B------:R-:W-:Y:S05]  /*8e20*/  BSYNC.RECONVERGENT B0 ;  /* 0x0000000000007941 */ /* 0x000fea0003800200 */
.L_x_10122:
[----:B01----:R0:W1:Y:S01]  /*8e30*/  LDS R161, [R52+0x2400] ;  /* 0x0024000034a17984 */ /* 0x0030620000000800 */
[----:B------:R-:W-:Y:S01]  /*8e40*/  BSSY.RECONVERGENT B0, `(.L_x_10124) ;  /* 0x0000006000007945 */ /* 0x000fe20003800200 */
[----:B------:R-:W-:Y:S02]  /*8e50*/  IADD3 R163, PT, PT, R148, 0x180, RZ ;  /* 0x0000018094a37810 */ /* 0x000fe40007ffe0ff */
[----:B------:R-:W-:Y:S02]  /*8e60*/  LEA.HI R179, R179, R148, RZ, 0x1b ;  /* 0x00000094b3b37211 */ /* 0x000fe400078fd8ff */
[----:B------:R-:W-:Y:S01]  /*8e70*/  LEA R64, R165, UR9, 0x2 ;  /* 0x00000009a5407c11 */ /* 0x000fe2000f8e10ff */
[----:B------:R-:W-:Y:S06]  /*8e80*/  @!P0 BRA `(.L_x_10125) ;  /* 0x0000000000048947 */ /* 0x000fec0003800000 */
[----:B-1----:R2:W-:Y:S02]  /*8e90*/  REDG.E.ADD.F32.FTZ.RN.STRONG.GPU desc[UR26][R54.64+0x300], R161 ;  /* 0x000300a1360079a6 */ /* 0x0025e4000c12f31a */
.L_x_10125:
[----:B------:R-:W-:Y:S05]  /*8ea0*/  BSYNC.RECONVERGENT B0 ;  /* 0x0000000000007941 */ /* 0x000fea0003800200 */
.L_x_10124:
[----:B-12---:R1:W2:Y:S01]  /*8eb0*/  LDS R161, [R64+0x2500] ;  /* 0x0025000040a17984 */ /* 0x0062a20000000800 */
[----:B------:R-:W-:Y:S01]  /*8ec0*/  BSSY.RECONVERGENT B0, `(.L_x_10126) ;  /* 0x0000006000007945 */ /* 0x000fe20003800200 */
[----:B------:R-:W-:Y:S02]  /*8ed0*/  IADD3 R165, PT, PT, R148, 0x1c0, RZ ;  /* 0x000001c094a57810 */ /* 0x000fe40007ffe0ff */
[----:B------:R-:W-:Y:S02]  /*8ee0*/  LEA.HI R163, R163, R148, RZ, 0x1b ;  /* 0x00000094a3a37211 */ /* 0x000fe400078fd8ff */
[----:B------:R-:W-:Y:S01]  /*8ef0*/  LEA R179, R179, UR9, 0x2 ;  /* 0x00000009b3b37c11 */ /* 0x000fe2000f8e10ff */
[----:B------:R-:W-:Y:S06]  /*8f00*/  @!P2 BRA `(.L_x_10127) ;  /* 0x000000000004a947 */ /* 0x000fec0003800000 */
[----:B--2---:R4:W-:Y:S02]  /*8f10*/  REDG.E.ADD.F32.FTZ.RN.STRONG.GPU desc[UR26][R54.64+0x400], R161 ;  /* 0x000400a1360079a6 */ /* 0x0049e4000c12f31a */
.L_x_10127:
[----:B------:R-:W-:Y:S05]  /*8f20*/  BSYNC.RECONVERGENT B0 ;  /* 0x0000000000007941 */ /* 0x000fea0003800200 */
.L_x_10126:
[----:B--2-4-:R2:W4:Y:S01]  /*8f30*/  LDS R161, [R179+0x2600] ;  /* 0x00260000b3a17984 */ /* 0x0145220000000800 */
[----:B------:R-:W-:Y:S01]  /*8f40*/  BSSY.RECONVERGENT B0, `(.L_x_10128) ;  /* 0x0000005000007945 */ /* 0x000fe20003800200 */
[----:B------:R-:W-:Y:S02]  /*8f50*/  LEA.HI R165, R165, R148, RZ, 0x1b ;  /* 0x00000094a5a57211 */ /* 0x000fe400078fd8ff */
[----:B------:R-:W-:Y:S01]  /*8f60*/  LEA R163, R163, UR9, 0x2 ;  /* 0x00000009a3a37c11 */ /* 0x000fe2000f8e10ff */
[----:B------:R-:W-:Y:S06]  /*8f70*/  @!P3 BRA `(.L_x_10129) ;  /* 0x000000000004b947 */ /* 0x000fec0003800000 */
[----:B----4-:R4:W-:Y:S02]  /*8f80*/  REDG.E.ADD.F32.FTZ.RN.STRONG.GPU desc[UR26][R54.64+0x500], R161 ;  /* 0x000500a1360079a6 */ /* 0x0109e4000c12f31a */
.L_x_10129:
[----:B------:R-:W-:Y:S05]  /*8f90*/  BSYNC.RECONVERGENT B0 ;  /* 0x0000000000007941 */ /* 0x000fea0003800200 */
.L_x_10128:
[----:B----4-:R4:W0:Y:S01]  /*8fa0*/  LDS R161, [R163+0x2700] ;  /* 0x00270000a3a17984 */ /* 0x0108220000000800 */
[----:B------:R-:W-:Y:S01]  /*8fb0*/  BSSY.RECONVERGENT B0, `(.L_x_10130) ;  /* 0x0000004000007945 */ /* 0x000fe20003800200 */
[----:B------:R-:W-:-:S03]  /*8fc0*/  LEA R165, R165, UR9, 0x2 ;  /* 0x00000009a5a57c11 */ /* 0x000fc6000f8e10ff */
[----:B------:R-:W-:Y:S05]  /*8fd0*/  @!P4 BRA `(.L_x_10131) ;  /* 0x000000000004c947 */ /* 0x000fea0003800000 */
[----:B0-----:R0:W-:Y:S02]  /*8fe0*/  REDG.E.ADD.F32.FTZ.RN.STRONG.GPU desc[UR26][R54.64+0x600], R161 ;  /* 0x000600a1360079a6 */ /* 0x0011e4000c12f31a */
.L_x_10131:
[----:B------:R-:W-:Y:S05]  /*8ff0*/  BSYNC.RECONVERGENT B0 ;  /* 0x0000000000007941 */ /* 0x000fea0003800200 */
.L_x_10130:
[----:B0-----:R0:W0:Y:S01]  /*9000*/  LDS R161, [R165+0x2800] ;  /* 0x00280000a5a17984 */ /* 0x0010220000000800 */
[----:B------:R-:W-:Y:S01]  /*9010*/  BSSY.RECONVERGENT B0, `(.L_x_10132) ;  /* 0x0000005000007945 */ /* 0x000fe20003800200 */
[----:B--2---:R-:W-:Y:S02]  /*9020*/  IADD3 R179, PT, PT, R146, 0x200, RZ ;  /* 0x0000020092b37810 */ /* 0x004fe40007ffe0ff */
[----:B----4-:R-:W-:Y:S01]  /*9030*/  IADD3 R163, PT, PT, R148, 0x240, RZ ;  /* 0x0000024094a37810 */ /* 0x010fe20007ffe0ff */
[----:B------:R-:W-:Y:S06]  /*9040*/  @!P5 BRA `(.L_x_10133) ;  /* 0x000000000004d947 */ /* 0x000fec0003800000 */
[----:B0-----:R2:W-:Y:S02]  /*9050*/  REDG.E.ADD.F32.FTZ.RN.STRONG.GPU desc[UR26][R54.64+0x700], R161 ;  /* 0x000700a1360079a6 */ /* 0x0015e4000c12f31a */
.L_x_10133:
[----:B------:R-:W-:Y:S05]  /*9060*/  BSYNC.RECONVERGENT B0 ;  /* 0x0000000000007941 */ /* 0x000fea0003800200 */
.L_x_10132:
        /* <DEDUP_REMOVED lines=17> */
.L_x_10135:
[----:B------:R-:W-:Y:S05]  /*9180*/  BSYNC.RECONVERGENT B0 ;  /* 0x0000000000007941 */ /* 0x000fea0003800200 */
.L_x_10134:
[----:B01----:R0:W1:Y:S01]  /*9190*/  LDS R161, [R178+0x2a00] ;  /* 0x002a0000b2a17984 */ /* 0x0030620000000800 */
[----:B------:R-:W-:Y:S01]  /*91a0*/  BSSY.RECONVERGENT B0, `(.L_x_10136) ;  /* 0x0000006000007945 */ /* 0x000fe20003800200 */
[----:B------:R-:W-:Y:S02]  /*91b0*/  IADD3 R163, PT, PT, R148, 0x300, RZ ;  /* 0x0000030094a37810 */ /* 0x000fe40007ffe0ff */
[----:B------:R-:W-:Y:S02]  /*91c0*/  LEA.HI R165, R165, R148, RZ, 0x1b ;  /* 0x00000094a5a57211 */ /* 0x000fe400078fd8ff */
[----:B------:R-:W-:Y:S01]  /*91d0*/  LEA R64, R64, UR9, 0x2 ;  /* 0x0000000940407c11 */ /* 0x000fe2000f8e10ff */
[----:B------:R-:W-:Y:S06]  /*91e0*/  @!P0 BRA `(.L_x_10137) ;  /* 0x0000000000048947 */ /* 0x000fec0003800000 */
[----:B-1----:R2:W-:Y:S02]  /*91f0*/  REDG.E.ADD.F32.FTZ.RN.STRONG.GPU desc[UR26][R54.64+0x900], R161 ;  /* 0x000900a1360079a6 */ /* 0x0025e4000c12f31a */
.L_x_10137:
[----:B------:R-:W-:Y:S05]  /*9200*/  BSYNC.RECONVERGENT B0 ;  /* 0x0000000000007941 */ /* 0x000fea0003800200 */
.L_x_10136:
[----:B-12---:R1:W2:Y:S01]  /*9210*/  LDS R161, [R64+0x2b00] ;  /* 0x002b000040a17984 */ /* 0x0062a20000000800 */
[----:B------:R-:W-:Y:S01]  /*9220*/  BSSY.RECONVERGENT B0, `(.L_x_10138) ;  /* 0x0000006000007945 */ /* 0x000fe20003800200 */
[----:B------:R-:W-:Y:S02]  /*9230*/  IADD3 R179, PT, PT, R148, 0x340, RZ ;  /* 0x0000034094b37810 */ /* 0x000fe40007ffe0ff */
[----:B------:R-:W-:Y:S02]  /*9240*/  LEA.HI R163, R163, R148, RZ, 0x1b ;  /* 0x00000094a3a37211 */ /* 0x000fe400078fd8ff */
[----:B------:R-:W-:Y:S01]  /*9250*/  LEA R165, R165, UR9, 0x2 ;  /* 0x00000009a5a57c11 */ /* 0x000fe2000f8e10ff */
[----:B------:R-:W-:Y:S06]  /*9260*/  @!P2 BRA `(.L_x_10139) ;  /* 0x000000000004a947 */ /* 0x000fec0003800000 */
[----:B--2---:R4:W-:Y:S02]  /*9270*/  REDG.E.ADD.F32.FTZ.RN.STRONG.GPU desc[UR26][R54.64+0xa00], R161 ;  /* 0x000a00a1360079a6 */ /* 0x0049e4000c12f31a */
.L_x_10139:
[----:B------:R-:W-:Y:S05]  /*9280*/  BSYNC.RECONVERGENT B0 ;  /* 0x0000000000007941 */ /* 0x000fea0003800200 */
.L_x_10138:
[----:B--2-4-:R2:W4:Y:S01]  /*9290*/  LDS R161, [R165+0x2c00] ;  /* 0x002c0000a5a17984 */ /* 0x0145220000000800 */
[----:B------:R-:W-:Y:S01]  /*92a0*/  BSSY.RECONVERGENT B0, `(.L_x_10140) ;  /* 0x0000005000007945 */ /* 0x000fe20003800200 */
[----:B------:R-:W-:Y:S02]  /*92b0*/  LEA.HI R179, R179, R148, RZ, 0x1b ;  /* 0x00000094b3b37211 */ /* 0x000fe400078fd8ff */
[----:B------:R-:W-:Y:S01]  /*92c0*/  LEA R163, R163, UR9, 0x2 ;  /* 0x00000009a3a37c11 */ /* 0x000fe2000f8e10ff */
[----:B------:R-:W-:Y:S06]  /*92d0*/  @!P3 BRA `(.L_x_10141) ;  /* 0x000000000004b947 */ /* 0x000fec0003800000 */
[----:B----4-:R4:W-:Y:S02]  /*92e0*/  REDG.E.ADD.F32.FTZ.RN.STRONG.GPU desc[UR26][R54.64+0xb00], R161 ;  /* 0x000b00a1360079a6 */ /* 0x0109e4000c12f31a */
.L_x_10141:
[----:B------:R-:W-:Y:S05]  /*92f0*/  BSYNC.RECONVERGENT B0 ;  /* 0x0000000000007941 */ /* 0x000fea0003800200 */
.L_x_10140:
[----:B----4-:R4:W0:Y:S01]  /*9300*/  LDS R161, [R163+0x2d00] ;  /* 0x002d0000a3a17984 */ /* 0x0108220000000800 */
[----:B------:R-:W-:Y:S01]  /*9310*/  BSSY.RECONVERGENT B0, `(.L_x_10142) ;  /* 0x0000004000007945 */ /* 0x000fe20003800200 */
[----:B------:R-:W-:-:S03]  /*9320*/  LEA R179, R179, UR9, 0x2 ;  /* 0x00000009b3b37c11 */ /* 0x000fc6000f8e10ff */
[----:B------:R-:W-:Y:S05]  /*9330*/  @!P4 BRA `(.L_x_10143) ;  /* 0x000000000004c947 */ /* 0x000fea0003800000 */
[----:B0-----:R0:W-:Y:S02]  /*9340*/  REDG.E.ADD.F32.FTZ.RN.STRONG.GPU desc[UR26][R54.64+0xc00], R161 ;  /* 0x000c00a1360079a6 */ /* 0x0011e4000c12f31a */
.L_x_10143:
[----:B------:R-:W-:Y:S05]  /*9350*/  BSYNC.RECONVERGENT B0 ;  /* 0x0000000000007941 */ /* 0x000fea0003800200 */
.L_x_10142:
[----:B0-----:R0:W0:Y:S01]  /*9360*/  LDS R161, [R179+0x2e00] ;  /* 0x002e0000b3a17984 */ /* 0x0010220000000800 */
[----:B------:R-:W-:Y:S01]  /*9370*/  BSSY.RECONVERGENT B0, `(.L_x_10144) ;  /* 0x0000005000007945 */ /* 0x000fe20003800200 */
[C---:B----4-:R-:W-:Y:S02]  /*9380*/  IADD3 R163, PT, PT, R148.reuse, 0x380, RZ ;  /* 0x0000038094a37810 */ /* 0x050fe40007ffe0ff */
[----:B--2---:R-:W-:Y:S01]  /*9390*/  IADD3 R165, PT, PT, R148, 0x3c0, RZ ;  /* 0x000003c094a57810 */ /* 0x004fe20007ffe0ff */
[----:B------:R-:W-:Y:S06]  /*93a0*/  @!P5 BRA `(.L_x_10145) ;  /* 0x000000000004d947 */ /* 0x000fec0003800000 */
[----:B0-----:R2:W-:Y:S02]  /*93b0*/  REDG.E.ADD.F32.FTZ.RN.STRONG.GPU desc[UR26][R54.64+0xd00], R161 ;  /* 0x000d00a1360079a6 */ /* 0x0015e4000c12f31a */
.L_x_10145:
[----:B------:R-:W-:Y:S05]  /*93c0*/  BSYNC.RECONVERGENT B0 ;  /* 0x0000000000007941 */ /* 0x000fea0003800200 */
.L_x_10144:
[----:B0-2---:R-:W-:Y:S01]  /*93d0*/  LOP3.LUT R161, R148, 0x400, RZ, 0xfc, !PT ;  /* 0x0000040094a17812 */ /* 0x005fe200078efcff */
        /* <DEDUP_REMOVED lines=16> */
.L_x_10147:
[----:B------:R-:W-:Y:S05]  /*94e0*/  BSYNC.RECONVERGENT B0 ;  /* 0x0000000000007941 */ /* 0x000fea0003800200 */
.L_x_10146:
[----:B0-2---:R0:W2:Y:S01]  /*94f0*/  LDS R161, [R165+0x3000] ;  /* 0x00300000a5a17984 */ /* 0x0050a20000000800 */
[----:B------:R-:W-:Y:S01]  /*9500*/  BSSY.RECONVERGENT B0, `(.L_x_10148) ;  /* 0x0000006000007945 */ /* 0x000fe20003800200 */
[----:B------:R-:W-:Y:S02]  /*9510*/  IADD3 R163, PT, PT, R148, 0x480, RZ ;  /* 0x0000048094a37810 */ /* 0x000fe40007ffe0ff */
[----:B------:R-:W-:Y:S02]  /*9520*/  LEA.HI R179, R179, R148, RZ, 0x1b ;  /* 0x00000094b3b37211 */ /* 0x000fe400078fd8ff */
[----:B------:R-:W-:Y:S01]  /*9530*/  LEA R52, R52, UR9, 0x2 ;  /* 0x0000000934347c11 */ /* 0x000fe2000f8e10ff */
[----:B------:R-:W-:Y:S06]  /*9540*/  @!P0 BRA `(.L_x_10149) ;  /* 0x0000000000048947 */ /* 0x000fec0003800000 */
[----:B--2---:R4:W-:Y:S02]  /*9550*/  REDG.E.ADD.F32.FTZ.RN.STRONG.GPU desc[UR26][R54.64+0xf00], R161 ;  /* 0x000f00a1360079a6 */ /* 0x0049e4000c12f31a */
.L_x_10149:
[----:B------:R-:W-:Y:S05]  /*9560*/  BSYNC.RECONVERGENT B0 ;  /* 0x0000000000007941 */ /* 0x000fea0003800200 */
.L_x_10148:
[----:B--2-4-:R2:W4:Y:S01]  /*9570*/  LDS R161, [R52+0x3100] ;  /* 0x0031000034a17984 */ /* 0x0145220000000800 */
[----:B------:R-:W-:Y:S01]  /*9580*/  BSSY.RECONVERGENT B0, `(.L_x_10150) ;  /* 0x0000005000007945 */ /* 0x000fe20003800200 */
[----:B------:R-:W-:Y:S02]  /*9590*/  LEA.HI R163, R163, R148, RZ, 0x1b ;  /* 0x00000094a3a37211 */ /* 0x000fe400078fd8ff */
[----:B------:R-:W-:Y:S01]  /*95a0*/  LEA R179, R179, UR9, 0x2 ;  /* 0x00000009b3b37c11 */ /* 0x000fe2000f8e10ff */
[----:B------:R-:W-:Y:S06]  /*95b0*/  @!P2 BRA `(.L_x_10151) ;  /* 0x000000000004a947 */ /* 0x000fec0003800000 */
[----:B----4-:R4:W-:Y:S02]  /*95c0*/  REDG.E.ADD.F32.FTZ.RN.STRONG.GPU desc[UR26][R54.64+0x1000], R161 ;  /* 0x001000a1360079a6 */ /* 0x0109e4000c12f31a */
.L_x_10151:
[----:B------:R-:W-:Y:S05]  /*95d0*/  BSYNC.RECONVERGENT B0 ;  /* 0x0000000000007941 */ /* 0x000fea0003800200 */
.L_x_10150:
[----:B----4-:R4:W0:Y:S01]  /*95e0*/  LDS R161, [R179+0x3200] ;  /* 0x00320000b3a17984 */ /* 0x0108220000000800 */
[----:B------:R-:W-:Y:S01]  /*95f0*/  BSSY.RECONVERGENT B0, `(.L_x_10152) ;  /* 0x0000004000007945 */ /* 0x000fe20003800200 */
[----:B------:R-:W-:-:S03]  /*9600*/  LEA R163, R163, UR9, 0x2 ;  /* 0x00000009a3a37c11 */ /* 0x000fc6000f8e10ff */
[----:B------:R-:W-:Y:S05]  /*9610*/  @!P3 BRA `(.L_x_10153) ;  /* 0x000000000004b947 */ /* 0x000fea0003800000 */
[----:B0-----:R0:W-:Y:S02]  /*9620*/  REDG.E.ADD.F32.FTZ.RN.STRONG.GPU desc[UR26][R54.64+0x1100], R161 ;  /* 0x001100a1360079a6 */ /* 0x0011e4000c12f31a */
.L_x_10153:
[----:B------:R-:W-:Y:S05]  /*9630*/  BSYNC.RECONVERGENT B0 ;  /* 0x0000000000007941 */ /* 0x000fea0003800200 */
.L_x_10152:
[----:B0-----:R0:W0:Y:S01]  /*9640*/  LDS R161, [R163+0x3300] ;  /* 0x00330000a3a17984 */ /* 0x0010220000000800 */
[----:B------:R-:W-:Y:S04]  /*9650*/  BSSY.RECONVERGENT B0, `(.L_x_10154) ;  /* 0x0000003000007945 */ /* 0x000fe80003800200 */
[----:B------:R-:W-:Y:S05]  /*9660*/  @!P4 BRA `(.L_x_10155) ;  /* 0x000000000004c947 */ /* 0x000fea0003800000 */
[----:B0-----:R0:W-:Y:S02]  /*9670*/  REDG.E.ADD.F32.FTZ.RN.STRONG.GPU desc[UR26][R54.64+0x1200], R161 ;  /* 0x001200a1360079a6 */ /* 0x0011e4000c12f31a */
.L_x_10155:
[----:B------:R-:W-:Y:S05]  /*9680*/  BSYNC.RECONVERGENT B0 ;  /* 0x0000000000007941 */ /* 0x000fea0003800200 */
.L_x_10154:
[----:B0-----:R0:W0:Y:S01]  /*9690*/  LDS R161, [R144+0x3400] ;  /* 0x0034000090a17984 */ /* 0x0010220000000800 */
[----:B------:R-:W-:Y:S04]  /*96a0*/  BSSY.RECONVERGENT B0, `(.L_x_10156) ;  /* 0x0000003000007945 */ /* 0x000fe80003800200 */
[----:B------:R-:W-:Y:S05]  /*96b0*/  @!P5 BRA `(.L_x_10157) ;  /* 0x000000000004d947 */ /* 0x000fea0003800000 */
[----:B0-----:R0:W-:Y:S02]  /*96c0*/  REDG.E.ADD.F32.FTZ.RN.STRONG.GPU desc[UR26][R54.64+0x1300], R161 ;  /* 0x001300a1360079a6 */ /* 0x0011e4000c12f31a */
.L_x_10157:
[----:B------:R-:W-:Y:S05]  /*96d0*/  BSYNC.RECONVERGENT B0 ;  /* 0x0000000000007941 */ /* 0x000fea0003800200 */
.L_x_10156:
[----:B0-----:R0:W0:Y:S01]  /*96e0*/  LDS R161, [R143+0x3500] ;  /* 0x003500008fa17984 */ /* 0x0010220000000800 */
[C---:B------:R-:W-:Y:S01]  /*96f0*/  ISETP.GE.AND P6, PT, R159.reuse, 0x501, PT ;  /* 0x000005019f00780c */ /* 0x040fe20003fc6270 */
[----:B------:R-:W-:Y:S01]  /*9700*/  BSSY.RECONVERGENT B0, `(.L_x_10158) ;  /* 0x0000008000007945 */ /* 0x000fe20003800200 */
[C---:B------:R-:W-:Y:S02]  /*9710*/  ISETP.GE.AND P0, PT, R159.reuse, 0x541, PT ;  /* 0x000005419f00780c */ /* 0x040fe40003f06270 */
[C---:B------:R-:W-:Y:S02]  /*9720*/  ISETP.GE.AND P2, PT, R159.reuse, 0x581, PT ;  /* 0x000005819f00780c */ /* 0x040fe40003f46270 */
[C---:B------:R-:W-:Y:S02]  /*9730*/  ISETP.GE.AND P3, PT, R159.reuse, 0x5c1, PT ;  /* 0x000005c19f00780c */ /* 0x040fe40003f66270 */
[C---:B------:R-:W-:Y:S02]  /*9740*/  ISETP.GE.AND P4, PT, R159.reuse, 0x601, PT ;  /* 0x000006019f00780c */ /* 0x040fe40003f86270 */
[----:B------:R-:W-:-:S03]  /*9750*/  ISETP.GE.AND P5, PT, R159, 0x641, PT ;  /* 0x000006419f00780c */ /* 0x000fc60003fa6270 */
[----:B------:R-:W-:Y:S10]  /*9760*/  @!P6 BRA `(.L_x_10159) ;  /* 0x000000000004e947 */ /* 0x000ff40003800000 */
[----:B0-----:R0:W-:Y:S02]  /*9770*/  REDG.E.ADD.F32.FTZ.RN.STRONG.GPU desc[UR26][R54.64+0x1400], R161 ;  /* 0x001400a1360079a6 */ /* 0x0011e4000c12f31a */
.L_x_10159:
[----:B------:R-:W-:Y:S05]  /*9780*/  BSYNC.RECONVERGENT B0 ;  /* 0x0000000000007941 */ /* 0x000fea0003800200 */
.L_x_10158:
[----:B0-----:R0:W0:Y:S01]  /*9790*/  LDS R161, [R142+0x3600] ;  /* 0x003600008ea17984 */ /* 0x0010220000000800 */
[----:B------:R-:W-:Y:S04]  /*97a0*/  BSSY.RECONVERGENT B0, `(.L_x_10160) ;  /* 0x0000003000007945 */ /* 0x000fe80003800200 */
[----:B------:R-:W-:Y:S05]  /*97b0*/  @!P0 BRA `(.L_x_10161) ;  /* 0x0000000000048947 */ /* 0x000fea0003800000 */
[----:B0-----:R0:W-:Y:S02]  /*97c0*/  REDG.E.ADD.F32.FTZ.RN.STRONG.GPU desc[UR26][R54.64+0x1500], R161 ;  /* 0x001500a1360079a6 */ /* 0x0011e4000c12f31a */
.L_x_10161:
[----:B------:R-:W-:Y:S05]  /*97d0*/  BSYNC.RECONVERGENT B0 ;  /* 0x0000000000007941 */ /* 0x000fea0003800200 */
.L_x_10160:
[----:B0-----:R0:W0:Y:S01]  /*97e0*/  LDS R161, [R141+0x3700] ;  /* 0x003700008da17984 */ /* 0x0010220000000800 */
[----:B------:R-:W-:Y:S04]  /*97f0*/  BSSY.RECONVERGENT B0, `(.L_x_10162) ;  /* 0x0000003000007945 */ /* 0x000fe80003800200 */
[----:B------:R-:W-:Y:S05]  /*9800*/  @!P2 BRA `(.L_x_10163) ;  /* 0x000000000004a947 */ /* 0x000fea0003800000 */
[----:B0-----:R0:W-:Y:S02]  /*9810*/  REDG.E.ADD.F32.FTZ.RN.STRONG.GPU desc[UR26][R54.64+0x1600], R161 ;  /* 0x001600a1360079a6 */ /* 0x0011e4000c12f31a */
.L_x_10163:
[----:B------:R-:W-:Y:S05]  /*9820*/  BSYNC.RECONVERGENT B0 ;  /* 0x0000000000007941 */ /* 0x000fea0003800200 */
.L_x_10162:
[----:B0-----:R0:W0:Y:S01]  /*9830*/  LDS R161, [R140+0x3800] ;  /* 0x003800008ca17984 */ /* 0x0010220000000800 */
[----:B------:R-:W-:Y:S04]  /*9840*/  BSSY.RECONVERGENT B0, `(.L_x_10164) ;  /* 0x0000003000007945 */ /* 0x000fe80003800200 */
[----:B------:R-:W-:Y:S05]  /*9850*/  @!P3 BRA `(.L_x_10165) ;  /* 0x000000000004b947 */ /* 0x000fea0003800000 */
[----:B0-----:R0:W-:Y:S02]  /*9860*/  REDG.E.ADD.F32.FTZ.RN.STRONG.GPU desc[UR26][R54.64+0x1700], R161 ;  /* 0x001700a1360079a6 */ /* 0x0011e4000c12f31a */
.L_x_10165:
[----:B------:R-:W-:Y:S05]  /*9870*/  BSYNC.RECONVERGENT B0 ;  /* 0x0000000000007941 */ /* 0x000fea0003800200 */
.L_x_10164:
[----:B0-----:R0:W0:Y:S01]  /*9880*/  LDS R161, [R139+0x3900] ;  /* 0x003900008ba17984 */ /* 0x0010220000000800 */
[----:B------:R-:W-:Y:S01]  /*9890*/  BSSY.RECONVERGENT B0, `(.L_x_10166) ;  /* 0x0000004000007945 */ /* 0x000fe20003800200 */
[----:B------:R-:W-:-:S03]  /*98a0*/  IADD3 R163, PT, PT, R148, 0x6c0, RZ ;  /* 0x000006c094a37810 */ /* 0x000fc60007ffe0ff */
[----:B------:R-:W-:Y:S05]  /*98b0*/  @!P4 BRA `(.L_x_10167) ;  /* 0x000000000004c947 */ /* 0x000fea0003800000 */
[----:B0-----:R0:W-:Y:S02]  /*98c0*/  REDG.E.ADD.F32.FTZ.RN.STRONG.GPU desc[UR26][R54.64+0x1800], R161 ;  /* 0x001800a1360079a6 */ /* 0x0011e4000c12f31a */
.L_x_10167:
[----:B------:R-:W-:Y:S05]  /*98d0*/  BSYNC.RECONVERGENT B0 ;  /* 0x0000000000007941 */ /* 0x000fea0003800200 */
.L_x_10166:
[----:B0-----:R0:W0:Y:S01]  /*98e0*/  LDS R161, [R138+0x3a00] ;  /* 0x003a00008aa17984 */ /* 0x0010220000000800 */
[----:B------:R-:W-:Y:S01]  /*98f0*/  BSSY.RECONVERGENT B0, `(.L_x_10168) ;  /* 0x0000004000007945 */ /* 0x000fe20003800200 */
[----:B------:R-:W-:-:S03]  /*9900*/  LEA.HI R163, R163, R148, RZ, 0x1b ;  /* 0x00000094a3a37211 */ /* 0x000fc600078fd8ff */
[----:B------:R-:W-:Y:S05]  /*9910*/  @!P5 BRA `(.L_x_10169) ;  /* 0x000000000004d947 */ /* 0x000fea0003800000 */
[----:B0-----:R0:W-:Y:S02]  /*9920*/  REDG.E.ADD.F32.FTZ.RN.STRONG.GPU desc[UR26][R54.64+0x1900], R161 ;  /* 0x001900a1360079a6 */ /* 0x0011e4000c12f31a */
.L_x_10169:
[----:B------:R-:W-:Y:S05]  /*9930*/  BSYNC.RECONVERGENT B0 ;  /* 0x0000000000007941 */ /* 0x000fea0003800200 */
.L_x_10168:
[----:B0-----:R0:W0:Y:S01]  /*9940*/  LDS R161, [R137+0x3b00] ;  /* 0x003b000089a17984 */ /* 0x0010220000000800 */
[----:B------:R-:W-:Y:S01]  /*9950*/  ISETP.GE.AND P6, PT, R159, 0x681, PT ;  /* 0x000006819f00780c */ /* 0x000fe20003fc6270 */
[----:B------:R-:W-:Y:S01]  /*9960*/  BSSY.RECONVERGENT B0, `(.L_x_10170) ;  /* 0x0000009000007945 */ /* 0x000fe20003800200 */
        /* <DEDUP_REMOVED lines=8> */
.L_x_10171:
[----:B------:R-:W-:Y:S05]  /*99f0*/  BSYNC.RECONVERGENT B0 ;  /* 0x0000000000007941 */ /* 0x000fea0003800200 */
.L_x_10170:
[----:B------:R0:W0:Y:S01]  /*9a00*/  LDS R159, [R163+0x3c00] ;  /* 0x003c0000a39f7984 */ /* 0x0000220000000800 */
[----:B------:R-:W-:Y:S04]  /*9a10*/  BSSY.RECONVERGENT B0, `(.L_x_10172) ;  /* 0x0000003000007945 */ /* 0x000fe80003800200 */
[----:B------:R-:W-:Y:S05]  /*9a20*/  @!P0 BRA `(.L_x_10173) ;  /* 0x0000000000048947 */ /* 0x000fea0003800000 */
[----:B0-----:R0:W-:Y:S02]  /*9a30*/  REDG.E.ADD.F32.FTZ.RN.STRONG.GPU desc[UR26][R54.64+0x1b00], R159 ;  /* 0x001b009f360079a6 */ /* 0x0011e4000c12f31a */
.L_x_10173:
[----:B------:R-:W-:Y:S05]  /*9a40*/  BSYNC.RECONVERGENT B0 ;  /* 0x0000000000007941 */ /* 0x000fea0003800200 */
.L_x_10172:
[----:B0-----:R0:W0:Y:S01]  /*9a50*/  LDS R159, [R136+0x3d00] ;  /* 0x003d0000889f7984 */ /* 0x0010220000000800 */
[----:B------:R-:W-:Y:S04]  /*9a60*/  BSSY.RECONVERGENT B0, `(.L_x_10174) ;  /* 0x0000003000007945 */ /* 0x000fe80003800200 */
[----:B------:R-:W-:Y:S05]  /*9a70*/  @!P2 BRA `(.L_x_10175) ;  /* 0x000000000004a947 */ /* 0x000fea0003800000 */
[----:B0-----:R0:W-:Y:S02]  /*9a80*/  REDG.E.ADD.F32.FTZ.RN.STRONG.GPU desc[UR26][R54.64+0x1c00], R159 ;  /* 0x001c009f360079a6 */ /* 0x0011e4000c12f31a */
.L_x_10175:
[----:B------:R-:W-:Y:S05]  /*9a90*/  BSYNC.RECONVERGENT B0 ;  /* 0x0000000000007941 */ /* 0x000fea0003800200 */
.L_x_10174:
[----:B------:R-:W-:Y:S01]  /*9aa0*/  IADD3 R161, PT, PT, R148, 0x740, RZ ;  /* 0x0000074094a17810 */ /* 0x000fe20007ffe0ff */
[C---:B-1----:R-:W-:Y:S01]  /*9ab0*/  FMUL.FTZ R64, R118.reuse, R237 ;  /* 0x000000ed76407220 */ /* 0x042fe20000410000 */
[----:B0-----:R-:W-:Y:S01]  /*9ac0*/  FFMA.FTZ R159, R7, -R118, R234 ;  /* 0x80000076079f7223 */ /* 0x001fe200000100ea */
[----:B------:R-:W-:Y:S01]  /*9ad0*/  FMUL.FTZ R81, R118, R81 ;  /* 0x0000005176517220 */ /* 0x000fe20000410000 */
[----:B------:R-:W-:Y:S01]  /*9ae0*/  LEA.HI R161, R161, R148, RZ, 0x1b ;  /* 0x00000094a1a17211 */ /* 0x000fe200078fd8ff */
[----:B--2---:R-:W-:Y:S01]  /*9af0*/  FMUL.FTZ R52, R74, R64 ;  /* 0x000000404a347220 */ /* 0x004fe20000410000 */
[----:B------:R-:W-:Y:S01]  /*9b00*/  IADD3 R163, PT, PT, R148, 0x780, RZ ;  /* 0x0000078094a37810 */ /* 0x000fe20007ffe0ff */
[----:B------:R-:W-:Y:S01]  /*9b10*/  BSSY.RECONVERGENT B0, `(.L_x_10176) ;  /* 0x000000b000007945 */ /* 0x000fe20003800200 */
[----:B------:R-:W-:Y:S01]  /*9b20*/  LEA R161, R161, UR9, 0x2 ;  /* 0x00000009a1a17c11 */ /* 0x000fe2000f8e10ff */
[-C--:B------:R-:W-:Y:S01]  /*9b30*/  FFMA.FTZ R178, R159, R81.reuse, -R52 ;  /* 0x000000519fb27223 */ /* 0x080fe20000010834 */
[----:B------:R-:W-:Y:S01]  /*9b40*/  FMUL.FTZ R52, R74, R81 ;  /* 0x000000514a347220 */ /* 0x000fe20000410000 */
[----:B------:R-:W-:-:S02]  /*9b50*/  IADD3 R165, PT, PT, R148, 0x7c0, RZ ;  /* 0x000007c094a57810 */ /* 0x000fc40007ffe0ff */
[----:B------:R0:W1:Y:S01]  /*9b60*/  LDS R81, [R161+0x3e00] ;  /* 0x003e0000a1517984 */ /* 0x0000620000000800 */
[-C--:B------:R-:W-:Y:S02]  /*9b70*/  LEA.HI R163, R163, R148.reuse, RZ, 0x1b ;  /* 0x00000094a3a37211 */ /* 0x080fe400078fd8ff */
[----:B------:R-:W-:Y:S02]  /*9b80*/  LEA.HI R165, R165, R148, RZ, 0x1b ;  /* 0x00000094a5a57211 */ /* 0x000fe400078fd8ff */
[----:B------:R-:W-:Y:S01]  /*9b90*/  LEA R163, R163, UR9, 0x2 ;  /* 0x00000009a3a37c11 */ /* 0x000fe2000f8e10ff */
[----:B------:R-:W-:Y:S06]  /*9ba0*/  @!P3 BRA `(.L_x_10177) ;  /* 0x000000000004b947 */ /* 0x000fec0003800000 */
[----:B-1----:R2:W-:Y:S02]  /*9bb0*/  REDG.E.ADD.F32.FTZ.RN.STRONG.GPU desc[UR26][R54.64+0x1d00], R81 ;  /* 0x001d0051360079a6 */ /* 0x0025e4000c12f31a */
.L_x_10177:
[----:B------:R-:W-:Y:S05]  /*9bc0*/  BSYNC.RECONVERGENT B0 ;  /* 0x0000000000007941 */ /* 0x000fea0003800200 */
.L_x_10176:
[----:B-12---:R1:W2:Y:S01]  /*9bd0*/  LDS R81, [R163+0x3f00] ;  /* 0x003f0000a3517984 */ /* 0x0062a20000000800 */
[----:B------:R-:W-:Y:S01]  /*9be0*/  BSSY.RECONVERGENT B0, `(.L_x_10178) ;  /* 0x0000005000007945 */ /* 0x000fe20003800200 */
[----:B------:R-:W-:Y:S01]  /*9bf0*/  LEA R165, R165, UR9, 0x2 ;  /* 0x00000009a5a57c11 */ /* 0x000fe2000f8e10ff */
[----:B------:R-:W-:Y:S02]  /*9c00*/  FFMA.FTZ R52, R159, R64, R52 ;  /* 0x000000409f347223 */ /* 0x000fe40000010034 */
[----:B------:R-:W-:Y:S05]  /*9c10*/  @!P4 BRA `(.L_x_10179) ;  /* 0x000000000004c947 */ /* 0x000fea0003800000 */
[----:B--2---:R2:W-:Y:S02]  /*9c20*/  REDG.E.ADD.F32.FTZ.RN.STRONG.GPU desc[UR26][R54.64+0x1e00], R81 ;  /* 0x001e0051360079a6 */ /* 0x0045e4000c12f31a */
.L_x_10179:
[----:B------:R-:W-:Y:S05]  /*9c30*/  BSYNC.RECONVERGENT B0 ;  /* 0x0000000000007941 */ /* 0x000fea0003800200 */
.L_x_10178:
[----:B--2---:R2:W0:Y:S01]  /*9c40*/  LDS R81, [R165+0x4000] ;  /* 0x00400000a5517984 */ /* 0x0044220000000800 */
[----:B------:R-:W-:Y:S01]  /*9c50*/  BSSY.RECONVERGENT B0, `(.L_x_10180) ;  /* 0x0000004000007945 */ /* 0x000fe20003800200 */
[----:B------:R-:W-:-:S03]  /*9c60*/  FADD.FTZ R52, R155, R52 ;  /* 0x000000349b347221 */ /* 0x000fc60000010000 */
[----:B------:R-:W-:Y:S05]  /*9c70*/  @!P5 BRA `(.L_x_10181) ;  /* 0x000000000004d947 */ /* 0x000fea0003800000 */
[----:B0-----:R0:W-:Y:S02]  /*9c80*/  REDG.E.ADD.F32.FTZ.RN.STRONG.GPU desc[UR26][R54.64+0x1f00], R81 ;  /* 0x001f0051360079a6 */ /* 0x0011e4000c12f31a */
.L_x_10181:
[----:B------:R-:W-:Y:S05]  /*9c90*/  BSYNC.RECONVERGENT B0 ;  /* 0x0000000000007941 */ /* 0x000fea0003800200 */
.L_x_10180:
[----:B------:R-:W-:Y:S01]  /*9ca0*/  FADD.FTZ R53, R53, R178 ;  /* 0x000000b235357221 */ /* 0x000fe20000010000 */
[C---:B0-----:R-:W-:Y:S01]  /*9cb0*/  FFMA.FTZ R54, R102.reuse, R77, R59 ;  /* 0x0000004d66367223 */ /* 0x041fe2000001003b */
        /* <DEDUP_REMOVED lines=14> */
[----:B------:R-:W3:Y:S01]  /*9da0*/  SHFL.DOWN PT, R178, R55, 0x1, 0x1f ;  /* 0x08201f0037b27f89 */ /* 0x000ee200000e0000 */
        /* <DEDUP_REMOVED lines=15> */
[----:B-----5:R-:W-:Y:S01]  /*9ea0*/  @!P0 FADD.FTZ R53, R53, R80 ;  /* 0x0000005035358221 */ /* 0x020fe20000010000 */
[----:B------:R-:W0:Y:S01]  /*9eb0*/  SHFL.DOWN PT, R57, R52, 0x2, 0x1f ;  /* 0x08401f0034397f89 */ /* 0x000e2200000e0000 */
[----:B------:R-:W-:Y:S01]  /*9ec0*/  FMUL.FTZ R167, R232, R167 ;  /* 0x000000a7e8a77220 */ /* 0x000fe20000410000 */
[----:B------:R-:W-:Y:S01]  /*9ed0*/  FFMA.FTZ R74, R74, R101, R159 ;  /* 0x000000654a4a7223 */ /* 0x000fe2000001009f */
[----:B-1----:R-:W-:Y:S01]  /*9ee0*/  @!P0 FADD.FTZ R54, R54, R59 ;  /* 0x0000003b36368221 */ /* 0x002fe20000010000 */
[----:B------:R-:W1:Y:S01]  /*9ef0*/  SHFL.DOWN PT, R80, R53, 0x2, 0x1f ;  /* 0x08401f0035507f89 */ /* 0x000e6200000e0000 */
[----:B------:R-:W-:Y:S01]  /*9f00*/  FFMA.FTZ R209, R209, R156, R170 ;  /* 0x0000009cd1d17223 */ /* 0x000fe200000100aa */
[----:B------:R-:W-:Y:S01]  /*9f10*/  FFMA.FTZ R208, R208, R99, R89 ;  /* 0x00000063d0d07223 */ /* 0x000fe20000010059 */
[----:B---3--:R-:W-:Y:S01]  /*9f20*/  @!P0 FADD.FTZ R55, R55, R178 ;  /* 0x000000b237378221 */ /* 0x008fe20000010000 */
[----:B------:R-:W3:Y:S01]  /*9f30*/  SHFL.DOWN PT, R59, R54, 0x2, 0x1f ;  /* 0x08401f00363b7f89 */ /* 0x000ee200000e0000 */
        /* <DEDUP_REMOVED lines=27> */
[----:B-----5:R-:W-:Y:S01]  /*a0f0*/  @!P0 FADD.FTZ R55, R55, R178 ;  /* 0x000000b237378221 */ /* 0x020fe20000010000 */
[----:B------:R-:W3:Y:S01]  /*a100*/  SHFL.DOWN PT, R59, R54, 0x4, 0x1f ;  /* 0x08801f00363b7f89 */ /* 0x000ee200000e0000 */
        /* <DEDUP_REMOVED lines=8> */
[----:B---3--:R-:W-:-:S03]  /*a190*/  @!P0 FADD.FTZ R54, R54, R59 ;  /* 0x0000003b36368221 */ /* 0x008fc60000010000 */
[----:B------:R-:W1:Y:S01]  /*a1a0*/  SHFL.DOWN PT, R56, R53, 0x8, 0x1f ;  /* 0x09001f0035387f89 */ /* 0x000e6200000e0000 */
[----:B-----5:R-:W-:-:S03]  /*a1b0*/  @!P0 FADD.FTZ R55, R55, R92 ;  /* 0x0000005c37378221 */ /* 0x020fc60000010000 */
[----:B------:R-:W3:Y:S01]  /*a1c0*/  SHFL.DOWN PT, R57, R54, 0x8, 0x1f ;  /* 0x09001f0036397f89 */ /* 0x000ee200000e0000 */
[----:B------:R-:W-:-:S03]  /*a1d0*/  ISETP.GT.AND P0, PT, R134, 0x17, PT ;  /* 0x000000178600780c */ /* 0x000fc60003f04270 */
[----:B------:R-:W5:Y:S10]  /*a1e0*/  SHFL.DOWN PT, R62, R55, 0x8, 0x1f ;  /* 0x09001f00373e7f89 */ /* 0x000f7400000e0000 */
[----:B0-----:R-:W-:Y:S01]  /*a1f0*/  @!P0 FADD.FTZ R52, R52, R3 ;  /* 0x0000000334348221 */ /* 0x001fe20000010000 */
[----:B-1----:R-:W-:-:S04]  /*a200*/  @!P0 FADD.FTZ R53, R53, R56 ;  /* 0x0000003835358221 */ /* 0x002fc80000010000 */
[----:B------:R0:W1:Y:S01]  /*a210*/  SHFL.DOWN PT, R3, R52, 0x10, 0x1f ;  /* 0x0a001f0034037f89 */ /* 0x00006200000e0000 */
[----:B---3--:R-:W-:-:S03]  /*a220*/  @!P0 FADD.FTZ R54, R54, R57 ;  /* 0x0000003936368221 */ /* 0x008fc60000010000 */
[----:B------:R0:W3:Y:S01]  /*a230*/  SHFL.DOWN PT, R56, R53, 0x10, 0x1f ;  /* 0x0a001f0035387f89 */ /* 0x0000e200000e0000 */
[----:B-----5:R-:W-:-:S03]  /*a240*/  @!P0 FADD.FTZ R55, R55, R62 ;  /* 0x0000003e37378221 */ /* 0x020fc60000010000 */
[----:B------:R0:W0:Y:S04]  /*a250*/  SHFL.DOWN PT, R57, R54, 0x10, 0x1f ;  /* 0x0a001f0036397f89 */ /* 0x00002800000e0000 */
[----:B------:R0:W0:Y:S01]  /*a260*/  SHFL.DOWN PT, R58, R55, 0x10, 0x1f ;  /* 0x0a001f00373a7f89 */ /* 0x00002200000e0000 */
[----:B------:R-:W-:Y:S05]  /*a270*/  @P2 BRA `(.L_x_10183) ;  /* 0x0000000000202947 */ /* 0x000fea0003800000 */
[----:B------:R-:W-:Y:S01]  /*a280*/  ISETP.NE.AND P0, PT, R134, RZ, PT ;  /* 0x000000ff8600720c */ /* 0x000fe20003f05270 */
[----:B01----:R-:W-:Y:S01]  /*a290*/  FADD.FTZ R52, R52, R3 ;  /* 0x0000000334347221 */ /* 0x003fe20000010000 */
[----:B---3--:R-:W-:Y:S01]  /*a2a0*/  FADD.FTZ R53, R53, R56 ;  /* 0x0000003835357221 */ /* 0x008fe20000010000 */
[----:B------:R-:W-:Y:S01]  /*a2b0*/  FADD.FTZ R54, R54, R57 ;  /* 0x0000003936367221 */ /* 0x000fe20000010000 */
[----:B------:R-:W-:-:S09]  /*a2c0*/  FADD.FTZ R55, R55, R58 ;  /* 0x0000003a37377221 */ /* 0x000fd20000010000 */
[----:B------:R-:W-:-:S04]  /*a2d0*/  @!P0 SHF.R.U32.HI R2, RZ, 0x1, R148 ;  /* 0x00000001ff028819 */ /* 0x000fc80000011694 */
[----:B------:R-:W-:-:S05]  /*a2e0*/  @!P0 LOP3.LUT R2, R2, 0x1f0, RZ, 0xc0, !PT ;  /* 0x000001f002028812 */ /* 0x000fca00078ec0ff */
[----:B------:R0:W-:Y:S02]  /*a2f0*/  @!P0 STS.128 [R2+UR9+0x4210], R52 ;  /* 0x0042103402008988 */ /* 0x0001e40008000c09 */
.L_x_10183:
[----:B------:R-:W-:Y:S05]  /*a300*/  BSYNC.RECONVERGENT B0 ;  /* 0x0000000000007941 */ /* 0x000fea0003800200 */
.L_x_10182:
        /* <DEDUP_REMOVED lines=37> */
[----:B0--3--:R-:W0:Y:S01]  /*a560*/  LDS.128 R56, [UR9+0x4220] ;  /* 0x00422009ff387984 */ /* 0x009e220008000c00 */
[----:B------:R-:W-:-:S04]  /*a570*/  ULEA UR33, UR8, UR9, 0x3 ;  /* 0x0000000908217291 */ /* 0x000fc8000f8e18ff */
[----:B------:R-:W-:-:S13]  /*a580*/  PLOP3.LUT P0, PT, PT, PT, UP0, 0x80, 0x8 ;  /* 0x000000000008781c */ /* 0x000fda0003f0f008 */
[----:B-1----:R-:W1:Y:S04]  /*a590*/  @P0 LDS.64 R2, [UR33+0x7460] ;  /* 0x00746021ff020984 */ /* 0x002e680008000a00 */
[----:B------:R-:W3:Y:S01]  /*a5a0*/  @P0 LDS.64 R60, [UR33+0x6c60] ;  /* 0x006c6021ff3c0984 */ /* 0x000ee20008000a00 */
[----:B0-----:R-:W-:Y:S01]  /*a5b0*/  FADD.FTZ R54, R58, R54 ;  /* 0x000000363a367221 */ /* 0x001fe20000010000 */
[----:B------:R-:W-:Y:S01]  /*a5c0*/  FADD.FTZ R55, R59, R55 ;  /* 0x000000373b377221 */ /* 0x000fe20000010000 */
[----:B------:R-:W-:Y:S01]  /*a5d0*/  FADD.FTZ R52, R56, R52 ;  /* 0x0000003438347221 */ /* 0x000fe20000010000 */
[----:B------:R-:W-:Y:S01]  /*a5e0*/  FADD.FTZ R53, R57, R53 ;  /* 0x0000003539357221 */ /* 0x000fe20000010000 */
[----:B-1----:R-:W-:Y:S01]  /*a5f0*/  @P0 FADD.FTZ R54, R54, R2 ;  /* 0x0000000236360221 */ /* 0x002fe20000010000 */
[----:B------:R-:W-:Y:S01]  /*a600*/  @P0 FADD.FTZ R55, R55, R3 ;  /* 0x0000000337370221 */ /* 0x000fe20000010000 */
[----:B---3--:R-:W-:Y:S01]  /*a610*/  @P0 FADD.FTZ R52, R52, R60 ;  /* 0x0000003c34340221 */ /* 0x008fe20000010000 */
[----:B------:R-:W-:-:S03]  /*a620*/  @P0 FADD.FTZ R53, R53, R61 ;  /* 0x0000003d35350221 */ /* 0x000fc60000010000 */
[----:B------:R0:W-:Y:S04]  /*a630*/  STS.64 [UR33+0x7460], R54 ;  /* 0x00746036ff007988 */ /* 0x0001e80008000a21 */
[----:B------:R0:W-:Y:S02]  /*a640*/  STS.64 [UR33+0x6c60], R52 ;  /* 0x006c6034ff007988 */ /* 0x0001e40008000a21 */
.L_x_10185:
[----:B------:R-:W-:Y:S05]  /*a650*/  BSYNC.RECONVERGENT B0 ;  /* 0x0000000000007941 */ /* 0x000fea0003800200 */
.L_x_10184:
[----:B------:R-:W-:-:S04]  /*a660*/  UIADD3 UR8, UPT, UPT, UR8, 0x1, URZ ;  /* 0x0000000108087890 */ /* 0x000fc8000fffe0ff */
[----:B------:R-:W-:-:S09]  /*a670*/  UISETP.GE.AND UP0, UPT, UR8, UR45, UPT ;  /* 0x0000002d0800728c */ /* 0x000fd2000bf06270 */
[----:B------:R-:W-:Y:S05]  /*a680*/  BRA.U !UP0, `(.L_x_10186) ;  /* 0xffffff8108187547 */ /* 0x000fea000b83ffff */
.L_x_10087:
[----:B------:R-:W5:Y:S01]  /*a690*/  S2R R0, SR_TID.X ;  /* 0x0000000000007919 */ /* 0x000f620000002100 */
[----:B------:R-:W0:Y:S01]  /*a6a0*/  S2UR UR9, SR_CgaCtaId ;  /* 0x00000000000979c3 */ /* 0x000e220000008800 */
[----:B------:R-:W-:Y:S01]  /*a6b0*/  UMOV UR8, 0x400 ;  /* 0x0000040000087882 */ /* 0x000fe20000000000 */
[----:B------:R-:W2:Y:S01]  /*a6c0*/  LDCU.64 UR28, c[0x0][0x4f8] ;  /* 0x00009f00ff1c77ac */ /* 0x000ea20008000a00 */
[----:B-1----:R-:W1:Y:S01]  /*a6d0*/  S2R R3, SR_LANEID ;  /* 0x0000000000037919 */ /* 0x002e620000000000 */
[----:B------:R-:W-:Y:S01]  /*a6e0*/  LOP3.LUT R135, R135, 0x1f, R146, 0xf8, !PT ;  /* 0x0000001f87877812 */ /* 0x000fe200078ef892 */
[----:B------:R-:W3:Y:S01]  /*a6f0*/  LDCU.64 UR30, c[0x0][0x500] ;  /* 0x0000a000ff1e77ac */ /* 0x000ee20008000a00 */
[----:B------:R-:W-:Y:S01]  /*a700*/  UIADD3 UR14, UPT, UPT, UR16, -0x1, URZ ;  /* 0xffffffff100e7890 */ /* 0x000fe2000fffe0ff */
[----:B------:R-:W4:Y:S01]  /*a710*/  LDCU.64 UR34, c[0x0][0x550] ;  /* 0x0000aa00ff2277ac */ /* 0x000f220008000a00 */
[----:B------:R-:W-:Y:S02]  /*a720*/  UIADD3 UR21, UP1, UPT, UR21, -0x1000, URZ ;  /* 0xfffff00015157890 */ /* 0x000fe4000ff3e0ff */
[----:B------:R-:W-:-:S02]  /*a730*/  UIADD3 UR19, UP2, UPT, UR19, -0x1000, URZ ;  /* 0xfffff00013137890 */ /* 0x000fc4000ff5e0ff */
[----:B------:R-:W-:Y:S02]  /*a740*/  UIADD3 UR17, UP3, UPT, UR17, -0x1000, URZ ;  /* 0xfffff00011117890 */ /* 0x000fe4000ff7e0ff */
[----:B------:R-:W-:Y:S02]  /*a750*/  UIADD3.X UR22, UPT, UPT, UR22, -0x1, URZ, UP1, !UPT ;  /* 0xffffffff16167890 */ /* 0x000fe40008ffe4ff */
[----:B0-----:R-:W-:Y:S02]  /*a760*/  ULEA UR8, UR9, UR8, 0x18 ;  /* 0x0000000809087291 */ /* 0x001fe4000f8ec0ff */
[----:B------:R-:W-:Y:S01]  /*a770*/  UIADD3.X UR20, UPT, UPT, UR20, -0x1, URZ, UP2, !UPT ;  /* 0xffffffff14147890 */ /* 0x000fe200097fe4ff */
[----:B------:R-:W-:Y:S01]  /*a780*/  UMOV UR9, URZ ;  /* 0x000000ff00097c82 */ /* 0x000fe20008000000 */
[----:B------:R-:W-:Y:S01]  /*a790*/  UIADD3.X UR18, UPT, UPT, UR18, -0x1, URZ, UP3, !UPT ;  /* 0xffffffff12127890 */ /* 0x000fe20009ffe4ff */
[----:B-----5:R-:W-:-:S04]  /*a7a0*/  LOP3.LUT R0, R0, 0x3e0, RZ, 0xc0, !PT ;  /* 0x000003e000007812 */ /* 0x020fc800078ec0ff */
[----:B-1----:R-:W-:-:S04]  /*a7b0*/  IADD3 R0, PT, PT, R0, R3, RZ ;  /* 0x0000000300007210 */ /* 0x002fc80007ffe0ff */
[----:B------:R-:W-:Y:S01]  /*a7c0*/  LEA R4, R0, UR8, 0x6 ;  /* 0x0000000800047c11 */ /* 0x000fe2000f8e30ff */
[----:B------:R-:W-:Y:S01]  /*a7d0*/  BAR.SYNC.DEFER_BLOCKING 0x0 ;  /* 0x0000000000007b1d */ /* 0x000fe20000010000 */
[----:B------:R-:W-:Y:S01]  /*a7e0*/  USHF.L.U32 UR8, UR14, 0xa, URZ ;  /* 0x0000000a0e087899 */ /* 0x000fe200080006ff */
[----:B------:R-:W-:-:S03]  /*a7f0*/  FADD.FTZ R0, R147, R20 ;  /* 0x0000001493007221 */ /* 0x000fc60000010000 */
[----:B--2---:R-:W-:Y:S01]  /*a800*/  UIMAD.WIDE.U32 UR12, UR32, UR28, UR8 ;  /* 0x0000001c200c72a5 */ /* 0x004fe2000f8e0008 */
[----:B------:R-:W-:-:S03]  /*a810*/  FADD.FTZ R5, R0, R21 ;  /* 0x0000001500057221 */ /* 0x000fc60000010000 */
[----:B------:R-:W-:Y:S01]  /*a820*/  UIMAD UR13, UR32, UR29, UR13 ;  /* 0x0000001d200d72a4 */ /* 0x000fe2000f8e020d */
[----:B------:R-:W-:Y:S01]  /*a830*/  FADD.FTZ R0, R5, R22 ;  /* 0x0000001605007221 */ /* 0x000fe20000010000 */
[----:B------:R-:W0:Y:S03]  /*a840*/  LDCU.64 UR28, c[0x0][0x520] ;  /* 0x0000a400ff1c77ac */ /* 0x000e260008000a00 */
[----:B------:R-:W-:Y:S01]  /*a850*/  FADD.FTZ R5, R0, R23 ;  /* 0x0000001700057221 */ /* 0x000fe20000010000 */
[----:B---3--:R-:W-:-:S03]  /*a860*/  UIMAD.WIDE.U32 UR12, UR25, UR30, UR12 ;  /* 0x0000001e190c72a5 */ /* 0x008fc6000f8e000c */
[----:B------:R-:W-:Y:S01]  /*a870*/  FADD.FTZ R0, R5, R24 ;  /* 0x0000001805007221 */ /* 0x000fe20000010000 */
[----:B------:R-:W-:Y:S02]  /*a880*/  UIMAD UR15, UR25, UR31, UR13 ;  /* 0x0000001f190f72a4 */ /* 0x000fe4000f8e020d */
[----:B----4-:R-:W-:Y:S01]  /*a890*/  ULEA UR13, UP0, UR12, UR34, 0x2 ;  /* 0x000000220c0d7291 */ /* 0x010fe2000f8010ff */
[----:B------:R-:W1:Y:S01]  /*a8a0*/  LDCU.64 UR30, c[0x0][0x560] ;  /* 0x0000ac00ff1e77ac */ /* 0x000e620008000a00 */
[----:B------:R-:W-:Y:S02]  /*a8b0*/  STS.128 [R4], R36 ;  /* 0x0000002404007388 */ /* 0x000fe40000000c00 */
[----:B------:R-:W-:Y:S02]  /*a8c0*/  ULEA.HI.X UR12, UR12, UR35, UR15, 0x2, UP0 ;  /* 0x000000230c0c7291 */ /* 0x000fe400080f140f */
[----:B------:R-:W-:Y:S01]  /*a8d0*/  STS.128 [R4+0x10], R40 ;  /* 0x0000102804007388 */ /* 0x000fe20000000c00 */
[----:B------:R-:W-:-:S03]  /*a8e0*/  MOV R2, UR13 ;  /* 0x0000000d00027c02 */ /* 0x000fc60008000f00 */
[----:B------:R-:W-:Y:S01]  /*a8f0*/  STS.128 [R4+0x20], R44 ;  /* 0x0000202c04007388 */ /* 0x000fe20000000c00 */
[----:B------:R-:W-:-:S03]  /*a900*/  MOV R3, UR12 ;  /* 0x0000000c00037c02 */ /* 0x000fc60008000f00 */
[----:B------:R-:W-:Y:S01]  /*a910*/  STS.128 [R4+0x30], R48 ;  /* 0x0000303004007388 */ /* 0x000fe20000000c00 */
[----:B------:R-:W-:-:S03]  /*a920*/  NOP ;  /* 0x0000000000007918 */ /* 0x000fc60000000000 */
[----:B------:R-:W2:Y:S01]  /*a930*/  LDS.128 R8, [R133] ;  /* 0x0000000085087984 */ /* 0x000ea20000000c00 */
[----:B------:R-:W-:Y:S01]  /*a940*/  IMAD.WIDE.U32 R2, R135, 0x10, R2 ;  /* 0x0000001087027825 */ /* 0x000fe200078e0002 */
[----:B------:R-:W3:Y:S02]  /*a950*/  LDCU.64 UR12, c[0x0][0x518] ;  /* 0x0000a300ff0c77ac */ /* 0x000ee40008000a00 */
[----:B------:R-:W4:Y:S04]  /*a960*/  LDS.128 R12, [R133+0x200] ;  /* 0x00020000850c7984 */ /* 0x000f280000000c00 */
[----:B------:R-:W5:Y:S04]  /*a970*/  LDS.128 R16, [R133+0x400] ;  /* 0x0004000085107984 */ /* 0x000f680000000c00 */
[----:B------:R-:W5:Y:S01]  /*a980*/  LDS.128 R36, [R133+0x600] ;  /* 0x0006000085247984 */ /* 0x000f620000000c00 */
[----:B---3--:R-:W-:-:S04]  /*a990*/  UIMAD.WIDE.U32 UR8, UR32, UR12, UR8 ;  /* 0x0000000c200872a5 */ /* 0x008fc8000f8e0008 */
[----:B------:R-:W-:-:S04]  /*a9a0*/  UIMAD UR9, UR32, UR13, UR9 ;  /* 0x0000000d200972a4 */ /* 0x000fc8000f8e0209 */
[----:B0-----:R-:W-:-:S04]  /*a9b0*/  UIMAD.WIDE.U32 UR8, UR25, UR28, UR8 ;  /* 0x0000001c190872a5 */ /* 0x001fc8000f8e0008 */
[----:B------:R-:W-:Y:S02]  /*a9c0*/  UIMAD UR12, UR25, UR29, UR9 ;  /* 0x0000001d190c72a4 */ /* 0x000fe4000f8e0209 */
[----:B-1----:R-:W-:-:S04]  /*a9d0*/  ULEA UR9, UP0, UR8, UR30, 0x2 ;  /* 0x0000001e08097291 */ /* 0x002fc8000f8010ff */
[----:B------:R-:W-:Y:S01]  /*a9e0*/  ULEA.HI.X UR8, UR8, UR31, UR12, 0x2, UP0 ;  /* 0x0000001f08087291 */ /* 0x000fe200080f140c */
[----:B--2---:R-:W-:Y:S01]  /*a9f0*/  STG.E.128 desc[UR26][R2.64], R8 ;  /* 0x0000000802007986 */ /* 0x004fe2000c101d1a */
[----:B------:R-:W-:-:S03]  /*aa00*/  UIADD3 UR23, UP0, UPT, UR23, -0x2000, URZ ;  /* 0xffffe00017177890 */ /* 0x000fc6000ff1e0ff */
[----:B----4-:R-:W-:Y:S01]  /*aa10*/  STG.E.128 desc[UR26][R2.64+0x200], R12 ;  /* 0x0002000c02007986 */ /* 0x010fe2000c101d1a */
[----:B------:R-:W-:Y:S02]  /*aa20*/  UIADD3.X UR24, UPT, UPT, UR24, -0x1, URZ, UP0, !UPT ;  /* 0xffffffff18187890 */ /* 0x000fe400087fe4ff */
[----:B------:R-:W-:Y:S01]  /*aa30*/  UISETP.GT.AND UP0, UPT, UR16, 0x1, UPT ;  /* 0x000000011000788c */ /* 0x000fe2000bf04270 */
[----:B-----5:R-:W-:Y:S02]  /*aa40*/  STG.E.128 desc[UR26][R2.64+0x400], R16 ;  /* 0x0004001002007986 */ /* 0x020fe4000c101d1a */
[----:B------:R-:W-:Y:S02]  /*aa50*/  UMOV UR16, UR14 ;  /* 0x0000000e00107c82 */ /* 0x000fe40008000000 */
[----:B------:R0:W-:Y:S01]  /*aa60*/  STG.E.128 desc[UR26][R2.64+0x600], R36 ;  /* 0x0006002402007986 */ /* 0x0001e2000c101d1a */
        /* <DEDUP_REMOVED lines=29> */
.L_x_10085:
        /* <DEDUP_REMOVED lines=41> */
.L_x_10189:
[----:B------:R-:W-:Y:S05]  /*aed0*/  BSYNC.RECONVERGENT B0 ;  /* 0x0000000000007941 */ /* 0x000fea0003800200 */
.L_x_10188:
        /* <DEDUP_REMOVED lines=39> */
.L_x_10191:
[----:B------:R-:W-:Y:S05]  /*b150*/  BSYNC.RECONVERGENT B0 ;  /* 0x0000000000007941 */ /* 0x000fea0003800200 */
.L_x_10190:
        /* <DEDUP_REMOVED lines=17> */
.L_x_10193:
        /* <DEDUP_REMOVED lines=26> */
.L_x_10192:
[----:B------:R-:W-:Y:S05]  /*b410*/  EXIT ;  /* 0x000000000000794d */ /* 0x000fea0003800000 */
.L_x_10092:
[----:B------:R-:W-:Y:S01]  /*b420*/  HFMA2 R201, -RZ, RZ, 0, 5.9604644775390625e-08 ;  /* 0x00000001ffc97431 */ /* 0x000fe200000001ff */
[----:B------:R-:W-:Y:S02]  /*b430*/  MOV R204, R3 ;  /* 0x0000000300cc7202 */ /* 0x000fe40000000f00 */
[----:B------:R-:W-:Y:S02]  /*b440*/  MOV R206, RZ ;  /* 0x000000ff00ce7202 */ /* 0x000fe40000000f00 */
[----:B------:R-:W-:-:S07]  /*b450*/  MOV R99, 0xffffffff ;  /* 0xffffffff00637802 */ /* 0x000fce0000000f00 */
[----:B01---5:R-:W-:Y:S05]  /*b460*/  WARPSYNC.COLLECTIVE R99, `(.L_x_10194) ;  /* 0x0000000063087348 */ /* 0x023fea0003c00000 */
[----:B------:R2:W3:Y:S02]  /*b470*/  SHFL.UP P6, R200, R204, R201, R206 ;  /* 0x040000c9ccc87389 */ /* 0x0004e400000c00ce */
[----:B0123-5:R-:W-:Y:S05]  /*b480*/  ENDCOLLECTIVE ;  /* 0x000000000000791b */ /* 0x02ffea0003800000 */
.L_x_10194:
[----:B------:R-:W-:Y:S02]  /*b490*/  MOV R204, R93 ;  /* 0x0000005d00cc7202 */ /* 0x000fe40000000f00 */
[----:B------:R-:W-:-:S07]  /*b4a0*/  MOV R92, R200 ;  /* 0x000000c8005c7202 */ /* 0x000fce0000000f00 */
[----:B------:R-:W-:Y:S05]  /*b4b0*/  WARPSYNC.COLLECTIVE R99, `(.L_x_10195) ;  /* 0x0000000063087348 */ /* 0x000fea0003c00000 */
[----:B------:R0:W1:Y:S02]  /*b4c0*/  SHFL.UP P6, R200, R204, R201, R206 ;  /* 0x040000c9ccc87389 */ /* 0x00006400000c00ce */
[----:B01----:R-:W-:Y:S05]  /*b4d0*/  ENDCOLLECTIVE ;  /* 0x000000000000791b */ /* 0x003fea0003800000 */
.L_x_10195:
[----:B------:R-:W-:Y:S02]  /*b4e0*/  MOV R204, R197 ;  /* 0x000000c500cc7202 */ /* 0x000fe40000000f00 */
[----:B------:R-:W-:-:S07]  /*b4f0*/  MOV R94, R200 ;  /* 0x000000c8005e7202 */ /* 0x000fce0000000f00 */
[----:B------:R-:W-:Y:S05]  /*b500*/  WARPSYNC.COLLECTIVE R99, `(.L_x_10196) ;  /* 0x0000000063087348 */ /* 0x000fea0003c00000 */
[----:B------:R0:W1:Y:S02]  /*b510*/  SHFL.UP P6, R200, R204, R201, R206 ;  /* 0x040000c9ccc87389 */ /* 0x00006400000c00ce */
[----:B01----:R-:W-:Y:S05]  /*b520*/  ENDCOLLECTIVE ;  /* 0x000000000000791b */ /* 0x003fea0003800000 */
.L_x_10196:
[-C--:B------:R-:W-:Y:S01]  /*b530*/  FMUL.FTZ R95, R93, R94.reuse ;  /* 0x0000005e5d5f7220 */ /* 0x080fe20000410000 */
[----:B------:R-:W-:Y:S01]  /*b540*/  FMUL.FTZ R94, R3, R94 ;  /* 0x0000005e035e7220 */ /* 0x000fe20000410000 */
[----:B------:R-:W-:Y:S02]  /*b550*/  MOV R204, R198 ;  /* 0x000000c600cc7202 */ /* 0x000fe40000000f00 */
[----:B------:R-:W-:-:S07]  /*b560*/  MOV R98, R200 ;  /* 0x000000c800627202 */ /* 0x000fce0000000f00 */
[----:B------:R-:W-:Y:S05]  /*b570*/  WARPSYNC.COLLECTIVE R99, `(.L_x_10197) ;  /* 0x0000000063087348 */ /* 0x000fea0003c00000 */
[----:B------:R0:W1:Y:S02]  /*b580*/  SHFL.UP P6, R200, R204, R201, R206 ;  /* 0x040000c9ccc87389 */ /* 0x00006400000c00ce */
[----:B01----:R-:W-:Y:S05]  /*b590*/  ENDCOLLECTIVE ;  /* 0x000000000000791b */ /* 0x003fea0003800000 */
.L_x_10197:
        /* <DEDUP_REMOVED lines=13> */
.L_x_10198:
[----:B------:R-:W-:Y:S02]  /*b670*/  MOV R204, R93 ;  /* 0x0000005d00cc7202 */ /* 0x000fe40000000f00 */
[----:B------:R-:W-:-:S07]  /*b680*/  MOV R92, R200 ;  /* 0x000000c8005c7202 */ /* 0x000fce0000000f00 */
[----:B------:R-:W-:Y:S05]  /*b690*/  WARPSYNC.COLLECTIVE R99, `(.L_x_10199) ;  /* 0x0000000063087348 */ /* 0x000fea0003c00000 */
[----:B------:R0:W1:Y:S02]  /*b6a0*/  SHFL.UP P6, R200, R204, R201, R206 ;  /* 0x040000c9ccc87389 */ /* 0x00006400000c00ce */
[----:B01----:R-:W-:Y:S05]  /*b6b0*/  ENDCOLLECTIVE ;  /* 0x000000000000791b */ /* 0x003fea0003800000 */
.L_x_10199:
[----:B------:R-:W-:Y:S02]  /*b6c0*/  MOV R204, R197 ;  /* 0x000000c500cc7202 */ /* 0x000fe40000000f00 */
[----:B------:R-:W-:-:S07]  /*b6d0*/  MOV R94, R200 ;  /* 0x000000c8005e7202 */ /* 0x000fce0000000f00 */
[----:B------:R-:W-:Y:S05]  /*b6e0*/  WARPSYNC.COLLECTIVE R99, `(.L_x_10200) ;  /* 0x0000000063087348 */ /* 0x000fea0003c00000 */
[----:B------:R0:W1:Y:S02]  /*b6f0*/  SHFL.UP P6, R200, R204, R201, R206 ;  /* 0x040000c9ccc87389 */ /* 0x00006400000c00ce */
[----:B01----:R-:W-:Y:S05]  /*b700*/  ENDCOLLECTIVE ;  /* 0x000000000000791b */ /* 0x003fea0003800000 */
.L_x_10200:
[-C--:B------:R-:W-:Y:S01]  /*b710*/  FMUL.FTZ R95, R93, R94.reuse ;  /* 0x0000005e5d5f7220 */ /* 0x080fe20000410000 */
[----:B------:R-:W-:Y:S01]  /*b720*/  FMUL.FTZ R94, R3, R94 ;  /* 0x0000005e035e7220 */ /* 0x000fe20000410000 */
[----:B------:R-:W-:Y:S02]  /*b730*/  MOV R204, R198 ;  /* 0x000000c600cc7202 */ /* 0x000fe40000000f00 */
[----:B------:R-:W-:-:S07]  /*b740*/  MOV R98, R200 ;  /* 0x000000c800627202 */ /* 0x000fce0000000f00 */
[----:B------:R-:W-:Y:S05]  /*b750*/  WARPSYNC.COLLECTIVE R99, `(.L_x_10201) ;  /* 0x0000000063087348 */ /* 0x000fea0003c00000 */
[----:B------:R0:W1:Y:S02]  /*b760*/  SHFL.UP P6, R200, R204, R201, R206 ;  /* 0x040000c9ccc87389 */ /* 0x00006400000c00ce */
[----:B01----:R-:W-:Y:S05]  /*b770*/  ENDCOLLECTIVE ;  /* 0x000000000000791b */ /* 0x003fea0003800000 */
.L_x_10201:
        /* <DEDUP_REMOVED lines=13> */
.L_x_10202:
[----:B------:R-:W-:Y:S02]  /*b850*/  MOV R204, R93 ;  /* 0x0000005d00cc7202 */ /* 0x000fe40000000f00 */
[----:B------:R-:W-:-:S07]  /*b860*/  MOV R92, R200 ;  /* 0x000000c8005c7202 */ /* 0x000fce0000000f00 */
[----:B------:R-:W-:Y:S05]  /*b870*/  WARPSYNC.COLLECTIVE R99, `(.L_x_10203) ;  /* 0x0000000063087348 */ /* 0x000fea0003c00000 */
[----:B------:R0:W1:Y:S02]  /*b880*/  SHFL.UP P6, R200, R204, R201, R206 ;  /* 0x040000c9ccc87389 */ /* 0x00006400000c00ce */
[----:B01----:R-:W-:Y:S05]  /*b890*/  ENDCOLLECTIVE ;  /* 0x000000000000791b */ /* 0x003fea0003800000 */
.L_x_10203:
[----:B------:R-:W-:Y:S02]  /*b8a0*/  MOV R204, R197 ;  /* 0x000000c500cc7202 */ /* 0x000fe40000000f00 */
[----:B------:R-:W-:-:S07]  /*b8b0*/  MOV R94, R200 ;  /* 0x000000c8005e7202 */ /* 0x000fce0000000f00 */
[----:B------:R-:W-:Y:S05]  /*b8c0*/  WARPSYNC.COLLECTIVE R99, `(.L_x_10204) ;  /* 0x0000000063087348 */ /* 0x000fea0003c00000 */
[----:B------:R0:W1:Y:S02]  /*b8d0*/  SHFL.UP P6, R200, R204, R201, R206 ;  /* 0x040000c9ccc87389 */ /* 0x00006400000c00ce */
[----:B01----:R-:W-:Y:S05]  /*b8e0*/  ENDCOLLECTIVE ;  /* 0x000000000000791b */ /* 0x003fea0003800000 */
.L_x_10204:
[-C--:B------:R-:W-:Y:S01]  /*b8f0*/  FMUL.FTZ R95, R93, R94.reuse ;  /* 0x0000005e5d5f7220 */ /* 0x080fe20000410000 */
[----:B------:R-:W-:Y:S01]  /*b900*/  FMUL.FTZ R94, R3, R94 ;  /* 0x0000005e035e7220 */ /* 0x000fe20000410000 */
[----:B------:R-:W-:Y:S02]  /*b910*/  MOV R204, R198 ;  /* 0x000000c600cc7202 */ /* 0x000fe40000000f00 */
[----:B------:R-:W-:-:S07]  /*b920*/  MOV R98, R200 ;  /* 0x000000c800627202 */ /* 0x000fce0000000f00 */
[----:B------:R-:W-:Y:S05]  /*b930*/  WARPSYNC.COLLECTIVE R99, `(.L_x_10205) ;  /* 0x0000000063087348 */ /* 0x000fea0003c00000 */
[----:B------:R0:W1:Y:S02]  /*b940*/  SHFL.UP P6, R200, R204, R201, R206 ;  /* 0x040000c9ccc87389 */ /* 0x00006400000c00ce */
[----:B01----:R-:W-:Y:S05]  /*b950*/  ENDCOLLECTIVE ;  /* 0x000000000000791b */ /* 0x003fea0003800000 */
.L_x_10205:
        /* <DEDUP_REMOVED lines=13> */
.L_x_10206:
[----:B------:R-:W-:Y:S02]  /*ba30*/  MOV R204, R93 ;  /* 0x0000005d00cc7202 */ /* 0x000fe40000000f00 */
[----:B------:R-:W-:-:S07]  /*ba40*/  MOV R92, R200 ;  /* 0x000000c8005c7202 */ /* 0x000fce0000000f00 */
[----:B------:R-:W-:Y:S05]  /*ba50*/  WARPSYNC.COLLECTIVE R99, `(.L_x_10207) ;  /* 0x0000000063087348 */ /* 0x000fea0003c00000 */
[----:B------:R0:W1:Y:S02]  /*ba60*/  SHFL.UP P6, R200, R204, R201, R206 ;  /* 0x040000c9ccc87389 */ /* 0x00006400000c00ce */
[----:B01----:R-:W-:Y:S05]  /*ba70*/  ENDCOLLECTIVE ;  /* 0x000000000000791b */ /* 0x003fea0003800000 */
.L_x_10207:
[----:B------:R-:W-:Y:S02]  /*ba80*/  MOV R204, R197 ;  /* 0x000000c500cc7202 */ /* 0x000fe40000000f00 */
[----:B------:R-:W-:-:S07]  /*ba90*/  MOV R94, R200 ;  /* 0x000000c8005e7202 */ /* 0x000fce0000000f00 */
[----:B------:R-:W-:Y:S05]  /*baa0*/  WARPSYNC.COLLECTIVE R99, `(.L_x_10208) ;  /* 0x0000000063087348 */ /* 0x000fea0003c00000 */
[----:B------:R0:W1:Y:S02]  /*bab0*/  SHFL.UP P6, R200, R204, R201, R206 ;  /* 0x040000c9ccc87389 */ /* 0x00006400000c00ce */
[----:B01----:R-:W-:Y:S05]  /*bac0*/  ENDCOLLECTIVE ;  /* 0x000000000000791b */ /* 0x003fea0003800000 */
.L_x_10208:
[-C--:B------:R-:W-:Y:S01]  /*bad0*/  FMUL.FTZ R95, R93, R94.reuse ;  /* 0x0000005e5d5f7220 */ /* 0x080fe20000410000 */
[----:B------:R-:W-:Y:S01]  /*bae0*/  FMUL.FTZ R94, R3, R94 ;  /* 0x0000005e035e7220 */ /* 0x000fe20000410000 */
[----:B------:R-:W-:Y:S02]  /*baf0*/  MOV R204, R198 ;  /* 0x000000c600cc7202 */ /* 0x000fe40000000f00 */
[----:B------:R-:W-:-:S07]  /*bb00*/  MOV R98, R200 ;  /* 0x000000c800627202 */ /* 0x000fce0000000f00 */
[----:B------:R-:W-:Y:S05]  /*bb10*/  WARPSYNC.COLLECTIVE R99, `(.L_x_10209) ;  /* 0x0000000063087348 */ /* 0x000fea0003c00000 */
[----:B------:R0:W1:Y:S02]  /*bb20*/  SHFL.UP P6, R200, R204, R201, R206 ;  /* 0x040000c9ccc87389 */ /* 0x00006400000c00ce */
[----:B01----:R-:W-:Y:S05]  /*bb30*/  ENDCOLLECTIVE ;  /* 0x000000000000791b */ /* 0x003fea0003800000 */
.L_x_10209:
        /* <DEDUP_REMOVED lines=13> */
.L_x_10210:
[----:B------:R-:W-:Y:S02]  /*bc10*/  MOV R204, R93 ;  /* 0x0000005d00cc7202 */ /* 0x000fe40000000f00 */
[----:B------:R-:W-:-:S07]  /*bc20*/  MOV R92, R200 ;  /* 0x000000c8005c7202 */ /* 0x000fce0000000f00 */
[----:B------:R-:W-:Y:S05]  /*bc30*/  WARPSYNC.COLLECTIVE R99, `(.L_x_10211) ;  /* 0x0000000063087348 */ /* 0x000fea0003c00000 */
[----:B------:R0:W1:Y:S02]  /*bc40*/  SHFL.UP P6, R200, R204, R201, R206 ;  /* 0x040000c9ccc87389 */ /* 0x00006400000c00ce */
[----:B01----:R-:W-:Y:S05]  /*bc50*/  ENDCOLLECTIVE ;  /* 0x000000000000791b */ /* 0x003fea0003800000 */
.L_x_10211:
[----:B------:R-:W-:Y:S02]  /*bc60*/  MOV R204, R197 ;  /* 0x000000c500cc7202 */ /* 0x000fe40000000f00 */
[----:B------:R-:W-:-:S07]  /*bc70*/  MOV R94, R200 ;  /* 0x000000c8005e7202 */ /* 0x000fce0000000f00 */
[----:B------:R-:W-:Y:S05]  /*bc80*/  WARPSYNC.COLLECTIVE R99, `(.L_x_10212) ;  /* 0x0000000063087348 */ /* 0x000fea0003c00000 */
[----:B------:R0:W1:Y:S02]  /*bc90*/  SHFL.UP P6, R200, R204, R201, R206 ;  /* 0x040000c9ccc87389 */ /* 0x00006400000c00ce */
[----:B01----:R-:W-:Y:S05]  /*bca0*/  ENDCOLLECTIVE ;  /* 0x000000000000791b */ /* 0x003fea0003800000 */
.L_x_10212:
[----:B------:R-:W-:Y:S02]  /*bcb0*/  MOV R204, R198 ;  /* 0x000000c600cc7202 */ /* 0x000fe40000000f00 */
[----:B------:R-:W-:-:S07]  /*bcc0*/  MOV R98, R200 ;  /* 0x000000c800627202 */ /* 0x000fce0000000f00 */
[----:B------:R-:W-:Y:S05]  /*bcd0*/  WARPSYNC.COLLECTIVE R99, `(.L_x_10213) ;  /* 0x0000000063087348 */ /* 0x000fea0003c00000 */
[----:B------:R0:W1:Y:S02]  /*bce0*/  SHFL.UP P6, R200, R204, R201, R206 ;  /* 0x040000c9ccc87389 */ /* 0x00006400000c00ce */
[----:B01----:R-:W-:Y:S05]  /*bcf0*/  ENDCOLLECTIVE ;  /* 0x000000000000791b */ /* 0x003fea0003800000 */
.L_x_10213:
[----:B------:R-:W-:Y:S05]  /*bd00*/  BRA `(.L_x_10214) ;  /* 0xffffff8800f07947 */ /* 0x000fea000383ffff */
.L_x_10093:
        /* <DEDUP_REMOVED lines=8> */
.L_x_10216:
[----:B------:R-:W-:Y:S05]  /*bd90*/  BSYNC B0 ;  /* 0x0000000000007941 */ /* 0x000fea0003800000 */
.L_x_10215:
[----:B------:R-:W-:Y:S05]  /*bda0*/  BRA `(.L_x_10217) ;  /* 0xffffff8800fc7947 */ /* 0x000fea000383ffff */
.L_x_10094:
        /* <DEDUP_REMOVED lines=8> */
.L_x_10219:
[----:B------:R-:W-:Y:S05]  /*be30*/  BSYNC B0 ;  /* 0x0000000000007941 */ /* 0x000fea0003800000 */
.L_x_10218:
[----:B------:R-:W-:Y:S05]  /*be40*/  BRA `(.L_x_10220) ;  /* 0xffffff8800dc7947 */ /* 0x000fea000383ffff */
.L_x_10095:
        /* <DEDUP_REMOVED lines=8> */
.L_x_10222:
[----:B------:R-:W-:Y:S05]  /*bed0*/  BSYNC B0 ;  /* 0x0000000000007941 */ /* 0x000fea0003800000 */
.L_x_10221:
[----:B------:R-:W-:Y:S05]  /*bee0*/  BRA `(.L_x_10223) ;  /* 0xffffff8800bc7947 */ /* 0x000fea000383ffff */
.L_x_10096:
        /* <DEDUP_REMOVED lines=8> */
.L_x_10225:
[----:B------:R-:W-:Y:S05]  /*bf70*/  BSYNC B0 ;  /* 0x0000000000007941 */ /* 0x000fea0003800000 */
.L_x_10224:
[----:B------:R-:W-:Y:S05]  /*bf80*/  BRA `(.L_x_10226) ;  /* 0xffffff88009c7947 */ /* 0x000fea000383ffff */
.L_x_10097:
        /* <DEDUP_REMOVED lines=8> */
.L_x_10228:
[----:B------:R-:W-:Y:S05]  /*c010*/  BSYNC B0 ;  /* 0x0000000000007941 */ /* 0x000fea0003800000 */
.L_x_10227:
        /* <DEDUP_REMOVED lines=10> */
.L_x_10229:
[----:B------:R-:W-:Y:S02]  /*c0c0*/  MOV R94, 0x1f ;  /* 0x0000001f005e7802 */ /* 0x000fe40000000f00 */
[----:B------:R-:W-:Y:S02]  /*c0d0*/  MOV R204, R197 ;  /* 0x000000c500cc7202 */ /* 0x000fe40000000f00 */
[----:B------:R-:W-:-:S07]  /*c0e0*/  MOV R93, R200 ;  /* 0x000000c8005d7202 */ /* 0x000fce0000000f00 */
[----:B------:R-:W-:Y:S05]  /*c0f0*/  WARPSYNC.COLLECTIVE R99, `(.L_x_10230) ;  /* 0x0000000063087348 */ /* 0x000fea0003c00000 */
[----:B------:R0:W1:Y:S02]  /*c100*/  SHFL.UP P6, R200, R204, R201, R206 ;  /* 0x040000c9ccc87389 */ /* 0x00006400000c00ce */
[----:B01----:R-:W-:Y:S05]  /*c110*/  ENDCOLLECTIVE ;  /* 0x000000000000791b */ /* 0x003fea0003800000 */
.L_x_10230:
[----:B------:R-:W-:Y:S02]  /*c120*/  MOV R204, R198 ;  /* 0x000000c600cc7202 */ /* 0x000fe40000000f00 */
[----:B------:R-:W-:-:S07]  /*c130*/  MOV R197, R200 ;  /* 0x000000c800c57202 */ /* 0x000fce0000000f00 */
[----:B------:R-:W-:Y:S05]  /*c140*/  WARPSYNC.COLLECTIVE R99, `(.L_x_10231) ;  /* 0x0000000063087348 */ /* 0x000fea0003c00000 */
[----:B------:R0:W1:Y:S02]  /*c150*/  SHFL.UP P6, R200, R204, R201, R206 ;  /* 0x040000c9ccc87389 */ /* 0x00006400000c00ce */
[----:B01----:R-:W-:Y:S05]  /*c160*/  ENDCOLLECTIVE ;  /* 0x000000000000791b */ /* 0x003fea0003800000 */
.L_x_10231:
[----:B------:R-:W-:Y:S05]  /*c170*/  WARPSYNC.COLLECTIVE R99, `(.L_x_10232) ;  /* 0x0000000063087348 */ /* 0x000fea0003c00000 */
[----:B------:R0:W1:Y:S02]  /*c180*/  SHFL.IDX P3, R92, R98, R95, R94 ;  /* 0x0000005f625c7389 */ /* 0x000064000006005e */
[----:B01----:R-:W-:Y:S05]  /*c190*/  ENDCOLLECTIVE ;  /* 0x000000000000791b */ /* 0x003fea0003800000 */
.L_x_10232:
[----:B------:R-:W-:Y:S02]  /*c1a0*/  MOV R98, R85 ;  /* 0x0000005500627202 */ /* 0x000fe40000000f00 */
[----:B------:R-:W-:Y:S02]  /*c1b0*/  MOV R198, R200 ;  /* 0x000000c800c67202 */ /* 0x000fe40000000f00 */
[----:B------:R-:W-:-:S07]  /*c1c0*/  MOV R84, R92 ;  /* 0x0000005c00547202 */ /* 0x000fce0000000f00 */
[----:B------:R-:W-:Y:S05]  /*c1d0*/  WARPSYNC.COLLECTIVE R99, `(.L_x_10233) ;  /* 0x0000000063087348 */ /* 0x000fea0003c00000 */
[----:B------:R0:W1:Y:S02]  /*c1e0*/  SHFL.IDX P3, R92, R98, R95, R94 ;  /* 0x0000005f625c7389 */ /* 0x000064000006005e */
[----:B01----:R-:W-:Y:S05]  /*c1f0*/  ENDCOLLECTIVE ;  /* 0x000000000000791b */ /* 0x003fea0003800000 */
.L_x_10233:
[----:B------:R-:W-:Y:S02]  /*c200*/  MOV R98, R86 ;  /* 0x0000005600627202 */ /* 0x000fe40000000f00 */
[----:B------:R-:W-:-:S07]  /*c210*/  MOV R200, R92 ;  /* 0x0000005c00c87202 */ /* 0x000fce0000000f00 */
[----:B------:R-:W-:Y:S05]  /*c220*/  WARPSYNC.COLLECTIVE R99, `(.L_x_10234) ;  /* 0x0000000063087348 */ /* 0x000fea0003c00000 */
[----:B------:R0:W1:Y:S02]  /*c230*/  SHFL.IDX P3, R92, R98, R95, R94 ;  /* 0x0000005f625c7389 */ /* 0x000064000006005e */
[----:B01----:R-:W-:Y:S05]  /*c240*/  ENDCOLLECTIVE ;  /* 0x000000000000791b */ /* 0x003fea0003800000 */
.L_x_10234:
[----:B------:R-:W-:Y:S02]  /*c250*/  MOV R98, R87 ;  /* 0x0000005700627202 */ /* 0x000fe40000000f00 */
[----:B------:R-:W-:-:S07]  /*c260*/  MOV R86, R92 ;  /* 0x0000005c00567202 */ /* 0x000fce0000000f00 */
[----:B------:R-:W-:Y:S05]  /*c270*/  WARPSYNC.COLLECTIVE R99, `(.L_x_10235) ;  /* 0x0000000063087348 */ /* 0x000fea0003c00000 */
[----:B------:R0:W1:Y:S02]  /*c280*/  SHFL.IDX P3, R92, R98, R95, R94 ;  /* 0x0000005f625c7389 */ /* 0x000064000006005e */
[----:B01----:R-:W-:Y:S05]  /*c290*/  ENDCOLLECTIVE ;  /* 0x000000000000791b */ /* 0x003fea0003800000 */
.L_x_10235:
[----:B------:R-:W-:Y:S01]  /*c2a0*/  MOV R87, R92 ;  /* 0x0000005c00577202 */ /* 0x000fe20000000f00 */
[----:B------:R-:W-:Y:S06]  /*c2b0*/  BRA `(.L_x_10236) ;  /* 0xffffff8400f87947 */ /* 0x000fec000383ffff */
.L_x_10100:
[----:B------:R-:W-:Y:S01]  /*c2c0*/  HFMA2 R249, -RZ, RZ, 0, 5.9604644775390625e-08 ;  /* 0x00000001fff97431 */ /* 0x000fe200000001ff */
[----:B------:R-:W-:Y:S02]  /*c2d0*/  MOV R250, R248 ;  /* 0x000000f800fa7202 */ /* 0x000fe40000000f00 */
[----:B------:R-:W-:Y:S02]  /*c2e0*/  MOV R244, 0x1f ;  /* 0x0000001f00f47802 */ /* 0x000fe40000000f00 */
[----:B------:R-:W-:-:S07]  /*c2f0*/  MOV R99, 0xffffffff ;  /* 0xffffffff00637802 */ /* 0x000fce0000000f00 */
[----:B0-----:R-:W-:Y:S05]  /*c300*/  WARPSYNC.COLLECTIVE R99, `(.L_x_10237) ;  /* 0x0000000063087348 */ /* 0x001fea0003c00000 */
[----:B------:R1:W2:Y:S02]  /*c310*/  SHFL.DOWN P0, R246, R250, R249, R244 ;  /* 0x080000f9faf67389 */ /* 0x0002a400000000f4 */
[----:B012---:R-:W-:Y:S05]  /*c320*/  ENDCOLLECTIVE ;  /* 0x000000000000791b */ /* 0x007fea0003800000 */
.L_x_10237:
[----:B------:R-:W-:Y:S02]  /*c330*/  MOV R250, R245 ;  /* 0x000000f500fa7202 */ /* 0x000fe40000000f00 */
[----:B------:R-:W-:-:S07]  /*c340*/  MOV R92, R246 ;  /* 0x000000f6005c7202 */ /* 0x000fce0000000f00 */
[----:B------:R-:W-:Y:S05]  /*c350*/  WARPSYNC.COLLECTIVE R99, `(.L_x_10238) ;  /* 0x0000000063087348 */ /* 0x000fea0003c00000 */
[----:B------:R0:W1:Y:S02]  /*c360*/  SHFL.DOWN P0, R246, R250, R249, R244 ;  /* 0x080000f9faf67389 */ /* 0x00006400000000f4 */
[----:B01----:R-:W-:Y:S05]  /*c370*/  ENDCOLLECTIVE ;  /* 0x000000000000791b */ /* 0x003fea0003800000 */
.L_x_10238:
[----:B------:R-:W-:Y:S02]  /*c380*/  MOV R250, R243 ;  /* 0x000000f300fa7202 */ /* 0x000fe40000000f00 */
[----:B------:R-:W-:-:S07]  /*c390*/  MOV R94, R246 ;  /* 0x000000f6005e7202 */ /* 0x000fce0000000f00 */
[----:B------:R-:W-:Y:S05]  /*c3a0*/  WARPSYNC.COLLECTIVE R99, `(.L_x_10239) ;  /* 0x0000000063087348 */ /* 0x000fea0003c00000 */
[----:B------:R0:W1:Y:S02]  /*c3b0*/  SHFL.DOWN P0, R246, R250, R249, R244 ;  /* 0x080000f9faf67389 */ /* 0x00006400000000f4 */
[----:B01----:R-:W-:Y:S05]  /*c3c0*/  ENDCOLLECTIVE ;  /* 0x000000000000791b */ /* 0x003fea0003800000 */
.L_x_10239:
[----:B------:R-:W-:Y:S02]  /*c3d0*/  MOV R250, R93 ;  /* 0x0000005d00fa7202 */ /* 0x000fe40000000f00 */
[----:B------:R-:W-:-:S07]  /*c3e0*/  MOV R95, R246 ;  /* 0x000000f6005f7202 */ /* 0x000fce0000000f00 */
[----:B------:R-:W-:Y:S05]  /*c3f0*/  WARPSYNC.COLLECTIVE R99, `(.L_x_10240) ;  /* 0x0000000063087348 */ /* 0x000fea0003c00000 */
[----:B------:R0:W1:Y:S02]  /*c400*/  SHFL.DOWN P0, R246, R250, R249, R244 ;  /* 0x080000f9faf67389 */ /* 0x00006400000000f4 */
[----:B01----:R-:W-:Y:S05]  /*c410*/  ENDCOLLECTIVE ;  /* 0x000000000000791b */ /* 0x003fea0003800000 */
.L_x_10240:
[----:B------:R-:W-:Y:S05]  /*c420*/  BRA `(.L_x_10241) ;  /* 0xffffff9800e47947 */ /* 0x000fea000383ffff */
.L_x_10103:
        /* <DEDUP_REMOVED lines=8> */
.L_x_10243:
[----:B------:R-:W-:Y:S05]  /*c4b0*/  BSYNC B1 ;  /* 0x0000000000017941 */ /* 0x000fea0003800000 */
.L_x_10242:
        /* <DEDUP_REMOVED lines=8> */
.L_x_10244:
[----:B------:R-:W-:Y:S02]  /*c540*/  MOV R250, R243 ;  /* 0x000000f300fa7202 */ /* 0x000fe40000000f00 */
[----:B------:R-:W-:-:S07]  /*c550*/  MOV R94, R246 ;  /* 0x000000f6005e7202 */ /* 0x000fce0000000f00 */
[----:B------:R-:W-:Y:S05]  /*c560*/  WARPSYNC.COLLECTIVE R99, `(.L_x_10245) ;  /* 0x0000000063087348 */ /* 0x000fea0003c00000 */
[----:B------:R0:W1:Y:S02]  /*c570*/  SHFL.DOWN P0, R246, R250, R249, R244 ;  /* 0x080000f9faf67389 */ /* 0x00006400000000f4 */
[----:B01----:R-:W-:Y:S05]  /*c580*/  ENDCOLLECTIVE ;  /* 0x000000000000791b */ /* 0x003fea0003800000 */
.L_x_10245:
[----:B------:R-:W-:Y:S02]  /*c590*/  MOV R250, R93 ;  /* 0x0000005d00fa7202 */ /* 0x000fe40000000f00 */
[----:B------:R-:W-:-:S07]  /*c5a0*/  MOV R95, R246 ;  /* 0x000000f6005f7202 */ /* 0x000fce0000000f00 */
[----:B------:R-:W-:Y:S05]  /*c5b0*/  WARPSYNC.COLLECTIVE R99, `(.L_x_10246) ;  /* 0x0000000063087348 */ /* 0x000fea0003c00000 */
[----:B------:R0:W1:Y:S02]  /*c5c0*/  SHFL.DOWN P0, R246, R250, R249, R244 ;  /* 0x080000f9faf67389 */ /* 0x00006400000000f4 */
[----:B01----:R-:W-:Y:S05]  /*c5d0*/  ENDCOLLECTIVE ;  /* 0x000000000000791b */ /* 0x003fea0003800000 */
.L_x_10246:
[----:B------:R-:W-:Y:S05]  /*c5e0*/  BRA `(.L_x_10247) ;  /* 0xffffff9800c47947 */ /* 0x000fea000383ffff */
.L_x_10106:
        /* <DEDUP_REMOVED lines=8> */
.L_x_10249:
[----:B------:R-:W-:Y:S05]  /*c670*/  BSYNC B1 ;  /* 0x0000000000017941 */ /* 0x000fea0003800000 */
.L_x_10248:
        /* <DEDUP_REMOVED lines=8> */
.L_x_10250:
[----:B------:R-:W-:Y:S02]  /*c700*/  MOV R250, R243 ;  /* 0x000000f300fa7202 */ /* 0x000fe40000000f00 */
[----:B------:R-:W-:-:S07]  /*c710*/  MOV R94, R246 ;  /* 0x000000f6005e7202 */ /* 0x000fce0000000f00 */
[----:B------:R-:W-:Y:S05]  /*c720*/  WARPSYNC.COLLECTIVE R99, `(.L_x_10251) ;  /* 0x0000000063087348 */ /* 0x000fea0003c00000 */
[----:B------:R0:W1:Y:S02]  /*c730*/  SHFL.DOWN P0, R246, R250, R249, R244 ;  /* 0x080000f9faf67389 */ /* 0x00006400000000f4 */
[----:B01----:R-:W-:Y:S05]  /*c740*/  ENDCOLLECTIVE ;  /* 0x000000000000791b */ /* 0x003fea0003800000 */
.L_x_10251:
[----:B------:R-:W-:Y:S02]  /*c750*/  MOV R250, R93 ;  /* 0x0000005d00fa7202 */ /* 0x000fe40000000f00 */
[----:B------:R-:W-:-:S07]  /*c760*/  MOV R95, R246 ;  /* 0x000000f6005f7202 */ /* 0x000fce0000000f00 */
[----:B------:R-:W-:Y:S05]  /*c770*/  WARPSYNC.COLLECTIVE R99, `(.L_x_10252) ;  /* 0x0000000063087348 */ /* 0x000fea0003c00000 */
[----:B------:R0:W1:Y:S02]  /*c780*/  SHFL.DOWN P0, R246, R250, R249, R244 ;  /* 0x080000f9faf67389 */ /* 0x00006400000000f4 */
[----:B01----:R-:W-:Y:S05]  /*c790*/  ENDCOLLECTIVE ;  /* 0x000000000000791b */ /* 0x003fea0003800000 */
.L_x_10252:
[----:B------:R-:W-:Y:S05]  /*c7a0*/  BRA `(.L_x_10253) ;  /* 0xffffff9800a47947 */ /* 0x000fea000383ffff */
.L_x_10109:
        /* <DEDUP_REMOVED lines=8> */
.L_x_10255:
[----:B------:R-:W-:Y:S05]  /*c830*/  BSYNC B1 ;  /* 0x0000000000017941 */ /* 0x000fea0003800000 */
.L_x_10254:
        /* <DEDUP_REMOVED lines=8> */
.L_x_10256:
[----:B------:R-:W-:Y:S02]  /*c8c0*/  MOV R250, R243 ;  /* 0x000000f300fa7202 */ /* 0x000fe40000000f00 */
[----:B------:R-:W-:-:S07]  /*c8d0*/  MOV R94, R246 ;  /* 0x000000f6005e7202 */ /* 0x000fce0000000f00 */
[----:B------:R-:W-:Y:S05]  /*c8e0*/  WARPSYNC.COLLECTIVE R99, `(.L_x_10257) ;  /* 0x0000000063087348 */ /* 0x000fea0003c00000 */
[----:B------:R0:W1:Y:S02]  /*c8f0*/  SHFL.DOWN P0, R246, R250, R249, R244 ;  /* 0x080000f9faf67389 */ /* 0x00006400000000f4 */
[----:B01----:R-:W-:Y:S05]  /*c900*/  ENDCOLLECTIVE ;  /* 0x000000000000791b */ /* 0x003fea0003800000 */
.L_x_10257:
[----:B------:R-:W-:Y:S02]  /*c910*/  MOV R250, R93 ;  /* 0x0000005d00fa7202 */ /* 0x000fe40000000f00 */
[----:B------:R-:W-:-:S07]  /*c920*/  MOV R95, R246 ;  /* 0x000000f6005f7202 */ /* 0x000fce0000000f00 */
[----:B------:R-:W-:Y:S05]  /*c930*/  WARPSYNC.COLLECTIVE R99, `(.L_x_10258) ;  /* 0x0000000063087348 */ /* 0x000fea0003c00000 */
[----:B------:R0:W1:Y:S02]  /*c940*/  SHFL.DOWN P0, R246, R250, R249, R244 ;  /* 0x080000f9faf67389 */ /* 0x00006400000000f4 */
[----:B01----:R-:W-:Y:S05]  /*c950*/  ENDCOLLECTIVE ;  /* 0x000000000000791b */ /* 0x003fea0003800000 */
.L_x_10258:
[----:B------:R-:W-:Y:S05]  /*c960*/  BRA `(.L_x_10259) ;  /* 0xffffff9800847947 */ /* 0x000fea000383ffff */
.L_x_10112:
        /* <DEDUP_REMOVED lines=8> */
.L_x_10261:
[----:B------:R-:W-:Y:S05]  /*c9f0*/  BSYNC B1 ;  /* 0x0000000000017941 */ /* 0x000fea0003800000 */
.L_x_10260:
        /* <DEDUP_REMOVED lines=8> */
.L_x_10262:
[----:B------:R-:W-:Y:S02]  /*ca80*/  MOV R250, R243 ;  /* 0x000000f300fa7202 */ /* 0x000fe40000000f00 */
[----:B------:R-:W-:-:S07]  /*ca90*/  MOV R94, R246 ;  /* 0x000000f6005e7202 */ /* 0x000fce0000000f00 */
[----:B------:R-:W-:Y:S05]  /*caa0*/  WARPSYNC.COLLECTIVE R99, `(.L_x_10263) ;  /* 0x0000000063087348 */ /* 0x000fea0003c00000 */
[----:B------:R0:W1:Y:S02]  /*cab0*/  SHFL.DOWN P0, R246, R250, R249, R244 ;  /* 0x080000f9faf67389 */ /* 0x00006400000000f4 */
[----:B01----:R-:W-:Y:S05]  /*cac0*/  ENDCOLLECTIVE ;  /* 0x000000000000791b */ /* 0x003fea0003800000 */
.L_x_10263:
[----:B------:R-:W-:Y:S02]  /*cad0*/  MOV R250, R93 ;  /* 0x0000005d00fa7202 */ /* 0x000fe40000000f00 */
[----:B------:R-:W-:-:S07]  /*cae0*/  MOV R95, R246 ;  /* 0x000000f6005f7202 */ /* 0x000fce0000000f00 */
[----:B------:R-:W-:Y:S05]  /*caf0*/  WARPSYNC.COLLECTIVE R99, `(.L_x_10264) ;  /* 0x0000000063087348 */ /* 0x000fea0003c00000 */
[----:B------:R0:W1:Y:S02]  /*cb00*/  SHFL.DOWN P0, R246, R250, R249, R244 ;  /* 0x080000f9faf67389 */ /* 0x00006400000000f4 */
[----:B01----:R-:W-:Y:S05]  /*cb10*/  ENDCOLLECTIVE ;  /* 0x000000000000791b */ /* 0x003fea0003800000 */
.L_x_10264:
[----:B------:R-:W-:Y:S05]  /*cb20*/  BRA `(.L_x_10265) ;  /* 0xffffff9800647947 */ /* 0x000fea000383ffff */
.L_x_10115:
        /* <DEDUP_REMOVED lines=8> */
.L_x_10267:
[----:B------:R-:W-:Y:S05]  /*cbb0*/  BSYNC B1 ;  /* 0x0000000000017941 */ /* 0x000fea0003800000 */
.L_x_10266:
        /* <DEDUP_REMOVED lines=10> */
.L_x_10268:
[----:B------:R-:W-:Y:S02]  /*cc60*/  MOV R244, 0x1f ;  /* 0x0000001f00f47802 */ /* 0x000fe40000000f00 */
[----:B------:R-:W-:Y:S02]  /*cc70*/  MOV R98, R243 ;  /* 0x000000f300627202 */ /* 0x000fe40000000f00 */
[----:B------:R-:W-:-:S07]  /*cc80*/  MOV R238, R92 ;  /* 0x0000005c00ee7202 */ /* 0x000fce0000000f00 */
[----:B------:R-:W-:Y:S05]  /*cc90*/  WARPSYNC.COLLECTIVE R99, `(.L_x_10269) ;  /* 0x0000000063087348 */ /* 0x000fea0003c00000 */
[----:B------:R0:W1:Y:S02]  /*cca0*/  SHFL.IDX P3, R92, R98, R95, R94 ;  /* 0x0000005f625c7389 */ /* 0x000064000006005e */
[----:B01----:R-:W-:Y:S05]  /*ccb0*/  ENDCOLLECTIVE ;  /* 0x000000000000791b */ /* 0x003fea0003800000 */
.L_x_10269:
        /* <DEDUP_REMOVED lines=14> */
.L_x_10270:
[----:B------:R-:W-:Y:S05]  /*cda0*/  WARPSYNC.COLLECTIVE R99, `(.L_x_10271) ;  /* 0x0000000063087348 */ /* 0x000fea0003c00000 */
[----:B------:R0:W1:Y:S02]  /*cdb0*/  SHFL.DOWN P0, R246, R250, R249, R244 ;  /* 0x080000f9faf67389 */ /* 0x00006400000000f4 */
[----:B01----:R-:W-:Y:S05]  /*cdc0*/  ENDCOLLECTIVE ;  /* 0x000000000000791b */ /* 0x003fea0003800000 */
.L_x_10271:
[----:B------:R-:W-:Y:S02]  /*cdd0*/  MOV R98, R84 ;  /* 0x0000005400627202 */ /* 0x000fe40000000f00 */
[----:B------:R-:W-:Y:S01]  /*cde0*/  MOV R250, R245 ;  /* 0x000000f500fa7202 */ /* 0x000fe20000000f00 */
[----:B------:R-:W-:Y:S01]  /*cdf0*/  FADD.FTZ R241, R92, R241 ;  /* 0x000000f15cf17221 */ /* 0x000fe20000010000 */
[----:B------:R-:W-:-:S07]  /*ce00*/  MOV R96, R246 ;  /* 0x000000f600607202 */ /* 0x000fce0000000f00 */
[----:B------:R-:W-:Y:S05]  /*ce10*/  WARPSYNC.COLLECTIVE R99, `(.L_x_10272) ;  /* 0x0000000063087348 */ /* 0x000fea0003c00000 */
[----:B------:R0:W1:Y:S02]  /*ce20*/  SHFL.DOWN P0, R246, R250, R249, R244 ;  /* 0x080000f9faf67389 */ /* 0x00006400000000f4 */
[----:B01----:R-:W-:Y:S05]  /*ce30*/  ENDCOLLECTIVE ;  /* 0x000000000000791b */ /* 0x003fea0003800000 */
.L_x_10272:
[----:B------:R-:W-:Y:S02]  /*ce40*/  MOV R250, R243 ;  /* 0x000000f300fa7202 */ /* 0x000fe40000000f00 */
[----:B------:R-:W-:-:S07]  /*ce50*/  MOV R97, R246 ;  /* 0x000000f600617202 */ /* 0x000fce0000000f00 */
[----:B------:R-:W-:Y:S05]  /*ce60*/  WARPSYNC.COLLECTIVE R99, `(.L_x_10273) ;  /* 0x0000000063087348 */ /* 0x000fea0003c00000 */
[----:B------:R0:W1:Y:S02]  /*ce70*/  SHFL.DOWN P0, R246, R250, R249, R244 ;  /* 0x080000f9faf67389 */ /* 0x00006400000000f4 */
[----:B01----:R-:W-:Y:S05]  /*ce80*/  ENDCOLLECTIVE ;  /* 0x000000000000791b */ /* 0x003fea0003800000 */
.L_x_10273:
[----:B------:R-:W-:Y:S02]  /*ce90*/  MOV R250, R93 ;  /* 0x0000005d00fa7202 */ /* 0x000fe40000000f00 */
[----:B------:R-:W-:-:S07]  /*cea0*/  MOV R242, R246 ;  /* 0x000000f600f27202 */ /* 0x000fce0000000f00 */
[----:B------:R-:W-:Y:S05]  /*ceb0*/  WARPSYNC.COLLECTIVE R99, `(.L_x_10274) ;  /* 0x0000000063087348 */ /* 0x000fea0003c00000 */
[----:B------:R0:W1:Y:S02]  /*cec0*/  SHFL.DOWN P0, R246, R250, R249, R244 ;  /* 0x080000f9faf67389 */ /* 0x00006400000000f4 */
[----:B01----:R-:W-:Y:S05]  /*ced0*/  ENDCOLLECTIVE ;  /* 0x000000000000791b */ /* 0x003fea0003800000 */
.L_x_10274:
[----:B------:R-:W-:Y:S05]  /*cee0*/  WARPSYNC.COLLECTIVE R99, `(.L_x_10275) ;  /* 0x0000000063087348 */ /* 0x000fea0003c00000 */
[----:B------:R0:W1:Y:S02]  /*cef0*/  SHFL.IDX P3, R92, R98, R95, R94 ;  /* 0x0000005f625c7389 */ /* 0x000064000006005e */
[----:B01----:R-:W-:Y:S05]  /*cf00*/  ENDCOLLECTIVE ;  /* 0x000000000000791b */ /* 0x003fea0003800000 */
.L_x_10275:
[----:B------:R-:W-:Y:S02]  /*cf10*/  MOV R98, R85 ;  /* 0x0000005500627202 */ /* 0x000fe40000000f00 */
[----:B------:R-:W-:-:S07]  /*cf20*/  MOV R247, R92 ;  /* 0x0000005c00f77202 */ /* 0x000fce0000000f00 */
[----:B------:R-:W-:Y:S05]  /*cf30*/  WARPSYNC.COLLECTIVE R99, `(.L_x_10276) ;  /* 0x0000000063087348 */ /* 0x000fea0003c00000 */
[----:B------:R0:W1:Y:S02]  /*cf40*/  SHFL.IDX P3, R92, R98, R95, R94 ;  /* 0x0000005f625c7389 */ /* 0x000064000006005e */
[----:B01----:R-:W-:Y:S05]  /*cf50*/  ENDCOLLECTIVE ;  /* 0x000000000000791b */ /* 0x003fea0003800000 */
.L_x_10276:
[----:B------:R-:W-:Y:S02]  /*cf60*/  MOV R98, R86 ;  /* 0x0000005600627202 */ /* 0x000fe40000000f00 */
[----:B------:R-:W-:-:S07]  /*cf70*/  MOV R244, R92 ;  /* 0x0000005c00f47202 */ /* 0x000fce0000000f00 */
[----:B------:R-:W-:Y:S05]  /*cf80*/  WARPSYNC.COLLECTIVE R99, `(.L_x_10277) ;  /* 0x0000000063087348 */ /* 0x000fea0003c00000 */
[----:B------:R0:W1:Y:S02]  /*cf90*/  SHFL.IDX P3, R92, R98, R95, R94 ;  /* 0x0000005f625c7389 */ /* 0x000064000006005e */
[----:B01----:R-:W-:Y:S05]  /*cfa0*/  ENDCOLLECTIVE ;  /* 0x000000000000791b */ /* 0x003fea0003800000 */
.L_x_10277:
[----:B------:R-:W-:Y:S02]  /*cfb0*/  MOV R93, R244 ;  /* 0x000000f4005d7202 */ /* 0x000fe40000000f00 */
[----:B------:R-:W-:Y:S02]  /*cfc0*/  MOV R98, R87 ;  /* 0x0000005700627202 */ /* 0x000fe40000000f00 */
[----:B------:R-:W-:-:S07]  /*cfd0*/  MOV R249, R92 ;  /* 0x0000005c00f97202 */ /* 0x000fce0000000f00 */
[----:B------:R-:W-:Y:S05]  /*cfe0*/  WARPSYNC.COLLECTIVE R99, `(.L_x_10278) ;  /* 0x0000000063087348 */ /* 0x000fea0003c00000 */
[----:B------:R0:W1:Y:S02]  /*cff0*/  SHFL.IDX P3, R92, R98, R95, R94 ;  /* 0x0000005f625c7389 */ /* 0x000064000006005e */
[----:B01----:R-:W-:Y:S05]  /*d000*/  ENDCOLLECTIVE ;  /* 0x000000000000791b */ /* 0x003fea0003800000 */
.L_x_10278:
[----:B------:R-:W-:Y:S02]  /*d010*/  MOV R250, R92 ;  /* 0x0000005c00fa7202 */ /* 0x000fe40000000f00 */
[----:B------:R-:W-:Y:S01]  /*d020*/  MOV R92, R247 ;  /* 0x000000f7005c7202 */ /* 0x000fe20000000f00 */
[----:B------:R-:W-:Y:S06]  /*d030*/  BRA `(.L_x_10279) ;  /* 0xffffff9400c07947 */ /* 0x000fec000383ffff */
.L_x_10280:
        /* <DEDUP_REMOVED lines=12> */
.L_x_18709:


//--------------------- .text._Z25selective_scan_bwd_kernelI32Selective_Scan_bwd_kernel_traitsILi64ELi16ELb1ELb0ELb1ELb1ELb0EfN3c107complexIfEEEEv12SSMParamsBwd --------------------------
	.section	.text._Z25selective_scan_bwd_kernelI32Selective_Scan_bwd_kernel_traitsILi64ELi16ELb1ELb0ELb1ELb1ELb0EfN3c107complexIfEEEEv12SSMParamsBwd,"ax",@progbits
	.align	128
        .global         _Z25selective_scan_bwd_kernelI32Selective_Scan_bwd_kernel_traitsILi64ELi16ELb1ELb0ELb1ELb1ELb0EfN3c107complexIfEEEEv12SSMParamsBwd
        .type           _Z25selective_scan_bwd_kernelI32Selective_Scan_bwd_kernel_traitsILi64ELi16ELb1ELb0ELb1ELb1ELb0EfN3c107complexIfEEEEv12SSMParamsBwd,@function
        .size           _Z25selective_scan_bwd_kernelI32Selective_Scan_bwd_kernel_traitsILi64ELi16ELb1ELb0ELb1ELb1ELb0EfN3c107complexIfEEEEv12SSMParamsBwd,(.L_x_18710 - _Z25selective_scan_bwd_kernelI32Selective_Scan_bwd_kernel_traitsILi64ELi16ELb1ELb0ELb1ELb1ELb0EfN3c107complexIfEEEEv12SSMParamsBwd)
        .other          _Z25selective_scan_bwd_kernelI32Selective_Scan_bwd_kernel_traitsILi64ELi16ELb1ELb0ELb1ELb1ELb0EfN3c107complexIfEEEEv12SSMParamsBwd,@"STO_CUDA_ENTRY STV_DEFAULT"
_Z25selective_scan_bwd_kernelI32Selective_Scan_bwd_kernel_traitsILi64ELi16ELb1ELb0ELb1ELb1ELb0EfN3c107complexIfEEEEv12SSMParamsBwd:
.text._Z25selective_scan_bwd_kernelI32Selective_Scan_bwd_kernel_traitsILi64ELi16ELb1ELb0ELb1ELb1ELb0EfN3c107complexIfEEEEv12SSMParamsBwd:
        /* <DEDUP_REMOVED lines=39> */
[----:B------:R-:W-:Y:S02]  /*0270*/  UMOV UR14, UR4 ;  /* 0x00000004000e7c82 */ /* 0x000fe40008000000 */
        /* <DEDUP_REMOVED lines=9> */
[----:B------:R-:W-:Y:S02]  /*0310*/  USHF.R.S32.HI UR20, URZ, 0x1f, UR19 ;  /* 0x0000001fff147899 */ /* 0x000fe40008011413 */
[----:B------:R-:W-:Y:S01]  /*0320*/  UIADD3 UR18, UP2, UPT, UR19, UR18, URZ ;  /* 0x0000001213127290 */ /* 0x000fe2000ff5e0ff */
[----:B----4-:R-:W3:Y:S01]  /*0330*/  MUFU.RCP R0, R0 ;  /* 0x0000000000007308 */ /* 0x010ee20000001000 */
[----:B------:R-:W-:-:S02]  /*0340*/  UIADD3.X UR25, UPT, UPT, UR20, UR25, URZ, UP0, !UPT ;  /* 0x0000001914197290 */ /* 0x000fc400087fe4ff */
[----:B0-----:R-:W-:Y:S02]  /*0350*/  ULEA UR10, UP3, UR18, UR10, 0x2 ;  /* 0x0000000a120a7291 */ /* 0x001fe4000f8610ff */
[----:B-1----:R-:W-:Y:S02]  /*0360*/  USHF.R.U64 UR12, UR12, 0x1, UR13 ;  /* 0x000000010c0c7899 */ /* 0x002fe4000800120d */
[----:B------:R-:W-:Y:S01]  /*0370*/  USHF.R.U32.HI UR13, URZ, 0x1, UR13 ;  /* 0x00000001ff0d7899 */ /* 0x000fe2000801160d */
[----:B---3--:R-:W-:Y:S02]  /*0380*/  IADD3 R2, PT, PT, R0, 0xffffffe, RZ ;  /* 0x0ffffffe00027810 */ /* 0x008fe40007ffe0ff */
[----:B------:R-:W-:-:S04]  /*0390*/  IABS R0, UR21 ;  /* 0x0000001500007c13 */ /* 0x000fc80008000000 */
[----:B------:R-:W0:Y:S01]  /*03a0*/  F2I.FTZ.U32.TRUNC.NTZ R2, R2 ;  /* 0x0000000200027305 */ /* 0x000e22000021f000 */
[----:B------:R-:W-:Y:S02]  /*03b0*/  R2UR UR27, R0 ;  /* 0x00000000001b72ca */ /* 0x000fe400000e0000 */
[----:B0-----:R-:W-:-:S13]  /*03c0*/  R2UR UR5, R2 ;  /* 0x00000000020572ca */ /* 0x001fda00000e0000 */
        /* <DEDUP_REMOVED lines=9> */
[----:B------:R-:W-:-:S02]  /*0460*/  ULEA.HI.X UR11, UR18, UR11, UR8, 0x2, UP3 ;  /* 0x0000000b120b7291 */ /* 0x000fc400098f1408 */
[----:B------:R-:W-:Y:S01]  /*0470*/  UISETP.NE.AND UP1, UPT, UR28, URZ, UPT ;  /* 0x000000ff1c00728c */ /* 0x000fe2000bf25270 */
[----:B------:R-:W-:Y:S01]  /*0480*/  UMOV UR18, UR5 ;  /* 0x0000000500127c82 */ /* 0x000fe20008000000 */
[----:B------:R-:W-:Y:S02]  /*0490*/  UIMAD.WIDE.U32 UR4, UR32, UR16, URZ ;  /* 0x00000010200472a5 */ /* 0x000fe4000f8e00ff */
[----:B------:R-:W-:Y:S02]  /*04a0*/  UIADD3 UR8, UPT, UPT, -UR18, URZ, URZ ;  /* 0x000000ff12087290 */ /* 0x000fe4000fffe1ff */
[----:B------:R-:W-:Y:S02]  /*04b0*/  UIMAD UR5, UR32, UR17, UR5 ;  /* 0x00000011200572a4 */ /* 0x000fe4000f8e0205 */
[----:B------:R-:W-:Y:S02]  /*04c0*/  UIMAD UR16, UR29, UR8, UR27 ;  /* 0x000000081d1072a4 */ /* 0x000fe4000f8e021b */
[----:B------:R-:W-:-:S02]  /*04d0*/  UIMAD.WIDE.U32 UR4, UR21, UR30, UR4 ;  /* 0x0000001e150472a5 */ /* 0x000fc4000f8e0004 */
[----:B------:R-:W-:Y:S02]  /*04e0*/  UISETP.GT.U32.AND UP2, UPT, UR29, UR16, UPT ;  /* 0x000000101d00728c */ /* 0x000fe4000bf44070 */
[----:B------:R-:W-:Y:S01]  /*04f0*/  UIMAD UR5, UR21, UR31, UR5 ;  /* 0x0000001f150572a4 */ /* 0x000fe2000f8e0205 */
[----:B------:R-:W0:Y:S01]  /*0500*/  LDCU.64 UR30, c[0x0][0x528] ;  /* 0x0000a500ff1e77ac */ /* 0x000e220008000a00 */
[----:B--2---:R-:W-:Y:S01]  /*0510*/  UIMAD.WIDE.U32 UR8, UR32, UR6, URZ ;  /* 0x00000006200872a5 */ /* 0x004fe2000f8e00ff */
[----:B------:R-:W1:Y:S06]  /*0520*/  LDCU.64 UR26, c[0x0][0x4e0] ;  /* 0x00009c00ff1a77ac */ /* 0x000e6c0008000a00 */
[----:B------:R-:W-:-:S02]  /*0530*/  @!UP2 UIADD3 UR16, UPT, UPT, UR16, -UR29, URZ ;  /* 0x8000001d1010a290 */ /* 0x000fc4000fffe0ff */
[----:B------:R-:W-:Y:S02]  /*0540*/  @!UP2 UIADD3 UR18, UPT, UPT, UR18, 0x1, URZ ;  /* 0x000000011212a890 */ /* 0x000fe4000fffe0ff */
[----:B------:R-:W-:Y:S02]  /*0550*/  UISETP.GE.U32.AND UP0, UPT, UR16, UR29, UPT ;  /* 0x0000001d1000728c */ /* 0x000fe4000bf06070 */
[----:B------:R-:W-:Y:S02]  /*0560*/  ULOP3.LUT UR16, UR21, UR28, URZ, 0x3c, !UPT ;  /* 0x0000001c15107292 */ /* 0x000fe4000f8e3cff */
[----:B------:R-:W-:Y:S02]  /*0570*/  UIMAD UR9, UR32, UR7, UR9 ;  /* 0x00000007200972a4 */ /* 0x000fe4000f8e0209 */
[----:B------:R-:W-:Y:S01]  /*0580*/  UISETP.GE.AND UP2, UPT, UR16, URZ, UPT ;  /* 0x000000ff1000728c */ /* 0x000fe2000bf46270 */
[----:B------:R-:W2:Y:S04]  /*0590*/  LDCU.64 UR6, c[0x0][0x3e8] ;  /* 0x00007d00ff0677ac */ /* 0x000ea80008000a00 */
        /* <DEDUP_REMOVED lines=10> */
[----:B--2---:R-:W-:Y:S02]  /*0640*/  UIMAD.WIDE.U32 UR8, UR18, UR6, UR8 ;  /* 0x00000006120872a5 */ /* 0x004fe4000f8e0008 */
[----:B------:R-:W-:Y:S01]  /*0650*/  UIMAD UR5, UR4, UR6, URZ ;  /* 0x00000006040572a4 */ /* 0x000fe2000f8e02ff */
[----:B------:R-:W0:Y:S01]  /*0660*/  @UP0 LDCU UR25, c[0x0][0x384] ;  /* 0x00007080ff1907ac */ /* 0x000e220008000800 */
[----:B-1----:R-:W-:-:S02]  /*0670*/  UIMAD UR6, UR4, UR26, URZ ;  /* 0x0000001a040672a4 */ /* 0x002fc4000f8e02ff */
        /* <DEDUP_REMOVED lines=9> */
[----:B------:R-:W-:Y:S02]  /*0710*/  UIADD3 UR7, UPT, UPT, UR9, UR7, URZ ;  /* 0x0000000709077290 */ /* 0x000fe4000fffe0ff */
[----:B------:R-:W-:Y:S02]  /*0720*/  UIADD3 UR20, UP1, UPT, UR6, UR8, URZ ;  /* 0x0000000806147290 */ /* 0x000fe4000ff3e0ff */
[----:B------:R-:W-:Y:S02]  /*0730*/  UIMAD UR9, UR13, UR32, URZ ;  /* 0x000000200d0972a4 */ /* 0x000fe4000f8e02ff */
[----:B0-----:R-:W-:Y:S02]  /*0740*/  @UP0 UIMAD UR8, UR32, UR25, UR21 ;  /* 0x00000019200802a4 */ /* 0x001fe4000f8e0215 */
[----:B------:R-:W-:Y:S02]  /*0750*/  UIMAD.WIDE.U32 UR12, UR32, UR12, UR4 ;  /* 0x0000000c200c72a5 */ /* 0x000fe4000f8e0004 */
[----:B------:R-:W-:-:S02]  /*0760*/  @UP0 UIMAD UR8, UR8, UR24, URZ ;  /* 0x00000018080802a4 */ /* 0x000fc4000f8e02ff */
[----:B------:R-:W-:Y:S02]  /*0770*/  UIADD3 UR4, UPT, UPT, UR13, UR9, URZ ;  /* 0x000000090d047290 */ /* 0x000fe4000fffe0ff */
[----:B------:R-:W-:Y:S02]  /*0780*/  ULEA.HI.X.SX32 UR6, UR6, UR7, 0x1, UP1 ;  /* 0x0000000706067291 */ /* 0x000fe400088f0eff */
        /* <DEDUP_REMOVED lines=51> */
.L_x_10414:
[----:B------:R-:W0:Y:S01]  /*0ac0*/  S2R R151, SR_TID.X ;  /* 0x0000000000977919 */ /* 0x000e220000002100 */
[----:B--2---:R-:W-:Y:S02]  /*0ad0*/  MOV R2, UR14 ;  /* 0x0000000e00027c02 */ /* 0x004fe40008000f00 */
        /* <DEDUP_REMOVED lines=14> */
[----:B------:R-:W-:-:S05]  /*0bc0*/  HFMA2 R0, -RZ, RZ, 0, 9.5367431640625e-07 ;  /* 0x00000010ff007431 */ /* 0x000fca00000001ff */
[----:B0-----:R-:W-:Y:S01]  /*0bd0*/  IMAD.WIDE.U32 R2, R21, R0, UR10 ;  /* 0x0000000a15027e25 */ /* 0x001fe2000f8e0000 */
[----:B-1----:R-:W-:Y:S01]  /*0be0*/  ULEA UR8, UR20, UR8, 0x18 ;  /* 0x0000000814087291 */ /* 0x002fe2000f8ec0ff */
[-C--:B------:R-:W-:Y:S02]  /*0bf0*/  IADD3 R129, PT, PT, R131, R130.reuse, RZ ;  /* 0x0000008283817210 */ /* 0x080fe40007ffe0ff */
[----:B------:R-:W-:-:S03]  /*0c00*/  IADD3 R128, PT, PT, R151, R130, RZ ;  /* 0x0000008297807210 */ /* 0x000fc60007ffe0ff */
[----:B------:R-:W-:Y:S02]  /*0c10*/  LEA R129, R129, UR8, 0x4 ;  /* 0x0000000881817c11 */ /* 0x000fe4000f8e20ff */
[----:B------:R-:W-:-:S03]  /*0c20*/  LEA R128, R128, UR8, 0x6 ;  /* 0x0000000880807c11 */ /* 0x000fc6000f8e30ff */
[----:B--2---:R-:W-:Y:S04]  /*0c30*/  STS.128 [R129], R4 ;  /* 0x0000000481007388 */ /* 0x004fe80000000c00 */
[----:B---3--:R-:W-:Y:S04]  /*0c40*/  STS.128 [R129+0x200], R8 ;  /* 0x0002000881007388 */ /* 0x008fe80000000c00 */
[----:B----4-:R-:W-:Y:S04]  /*0c50*/  STS.128 [R129+0x400], R24 ;  /* 0x0004001881007388 */ /* 0x010fe80000000c00 */
        /* <DEDUP_REMOVED lines=11> */
[----:B------:R-:W-:-:S02]  /*0d10*/  MOV R32, UR17 ;  /* 0x0000001100207c02 */ /* 0x000fc40008000f00 */
[----:B------:R-:W-:-:S03]  /*0d20*/  MOV R33, UR16 ;  /* 0x0000001000217c02 */ /* 0x000fc60008000f00 */
[----:B------:R-:W-:Y:S01]  /*0d30*/  IMAD.WIDE.U32 R32, R21, 0x10, R32 ;  /* 0x0000001015207825 */ /* 0x000fe200078e0020 */
[----:B--2---:R0:W-:Y:S04]  /*0d40*/  STS.128 [R129], R36 ;  /* 0x0000002481007388 */ /* 0x0041e80000000c00 */
[----:B---3--:R1:W-:Y:S04]  /*0d50*/  STS.128 [R129+0x200], R40 ;  /* 0x0002002881007388 */ /* 0x0083e80000000c00 */
[----:B----4-:R2:W-:Y:S04]  /*0d60*/  STS.128 [R129+0x400], R44 ;  /* 0x0004002c81007388 */ /* 0x0105e80000000c00 */
[----:B-----5:R-:W-:Y:S01]  /*0d70*/  STS.128 [R129+0x600], R48 ;  /* 0x0006003081007388 */ /* 0x020fe20000000c00 */
[----:B------:R-:W-:-:S03]  /*0d80*/  NOP ;  /* 0x0000000000007918 */ /* 0x000fc60000000000 */
[----:B------:R-:W3:Y:S04]  /*0d90*/  LDS.128 R68, [R128] ;  /* 0x0000000080447984 */ /* 0x000ee80000000c00 */
[----:B------:R-:W4:Y:S04]  /*0da0*/  LDS.128 R28, [R128+0x10] ;  /* 0x00001000801c7984 */ /* 0x000f280000000c00 */
[----:B------:R0:W4:Y:S04]  /*0db0*/  LDS.128 R24, [R128+0x20] ;  /* 0x0000200080187984 */ /* 0x0001280000000c00 */
[----:B------:R0:W4:Y:S01]  /*0dc0*/  LDS.128 R20, [R128+0x30] ;  /* 0x0000300080147984 */ /* 0x0001220000000c00 */
[----:B------:R-:W-:Y:S06]  /*0dd0*/  BAR.SYNC.DEFER_BLOCKING 0x0 ;  /* 0x0000000000007b1d */ /* 0x000fec0000010000 */
[----:B------:R-:W5:Y:S04]  /*0de0*/  LDG.E.128 R72, desc[UR22][R32.64] ;  /* 0x0000001620487981 */ /* 0x000f68000c1e1d00 */
[----:B0-----:R-:W5:Y:S04]  /*0df0*/  LDG.E.128 R36, desc[UR22][R32.64+0x200] ;  /* 0x0002001620247981 */ /* 0x001f68000c1e1d00 */
[----:B-1----:R-:W5:Y:S04]  /*0e00*/  LDG.E.128 R40, desc[UR22][R32.64+0x400] ;  /* 0x0004001620287981 */ /* 0x002f68000c1e1d00 */
        /* <DEDUP_REMOVED lines=55> */
.L_x_10283:
[----:B------:R-:W-:Y:S05]  /*1180*/  BSYNC.RECONVERGENT B0 ;  /* 0x0000000000007941 */ /* 0x000fea0003800200 */
.L_x_10282:
[----:B------:R-:W-:Y:S01]  /*1190*/  BSSY.RECONVERGENT B0, `(.L_x_10284) ;  /* 0x0000022000007945 */ /* 0x000fe20003800200 */
[----:B------:R-:W-:Y:S01]  /*11a0*/  FSETP.GTU.FTZ.AND P0, PT, R121, 20, PT ;  /* 0x41a000007900780b */ /* 0x000fe20003f1c000 */
[----:B------:R-:W-:Y:S02]  /*11b0*/  FADD.FTZ R120, R31, UR6 ;  /* 0x000000061f787e21 */ /* 0x000fe40008010000 */
[----:B------:R-:W-:Y:S10]  /*11c0*/  @P1 BRA `(.L_x_10285) ;  /* 0x0000000000781947 */ /* 0x000ff40003800000 */
[----:B------:R-:W-:Y:S01]  /*11d0*/  FMUL.FTZ R126, R126, 1.4426950216293334961 ;  /* 0x3fb8aa3b7e7e7820 */ /* 0x000fe20000410000 */
[----:B------:R-:W-:Y:S01]  /*11e0*/  MOV R28, 0x3e800000 ;  /* 0x3e800000001c7802 */ /* 0x000fe20000000f00 */
[----:B------:R-:W-:Y:S02]  /*11f0*/  HFMA2 R31, -RZ, RZ, 1.3056640625, -1.8671875 ;  /* 0x3d39bf78ff1f7431 */ /* 0x000fe400000001ff */
        /* <DEDUP_REMOVED lines=27> */
.L_x_10285:
[----:B------:R-:W-:Y:S05]  /*13b0*/  BSYNC.RECONVERGENT B0 ;  /* 0x0000000000007941 */ /* 0x000fea0003800200 */
.L_x_10284:
        /* <DEDUP_REMOVED lines=34> */
.L_x_10287:
[----:B------:R-:W-:Y:S05]  /*15e0*/  BSYNC.RECONVERGENT B0 ;  /* 0x0000000000007941 */ /* 0x000fea0003800200 */
.L_x_10286:
        /* <DEDUP_REMOVED lines=34> */
.L_x_10289:
[----:B------:R-:W-:Y:S05]  /*1810*/  BSYNC.RECONVERGENT B0 ;  /* 0x0000000000007941 */ /* 0x000fea0003800200 */
.L_x_10288:
        /* <DEDUP_REMOVED lines=34> */
.L_x_10291:
[----:B------:R-:W-:Y:S05]  /*1a40*/  BSYNC.RECONVERGENT B0 ;  /* 0x0000000000007941 */ /* 0x000fea0003800200 */
.L_x_10290:
        /* <DEDUP_REMOVED lines=36> */
.L_x_10293:
[----:B------:R-:W-:Y:S05]  /*1c90*/  BSYNC.RECONVERGENT B0 ;  /* 0x0000000000007941 */ /* 0x000fea0003800200 */
.L_x_10292:
[----:B------:R-:W-:Y:S01]  /*1ca0*/  FFMA.FTZ R3, R17, R65, R20 ;  /* 0x0000004111037223 */ /* 0x000fe20000010014 */
[----:B------:R-:W-:Y:S01]  /*1cb0*/  FADD.FTZ R112, R23, UR6 ;  /* 0x0000000617707e21 */ /* 0x000fe20008010000 */
[----:B------:R-:W-:Y:S01]  /*1cc0*/  BSSY.RECONVERGENT B0, `(.L_x_10294) ;  /* 0x0000025000007945 */ /* 0x000fe20003800200 */
[----:B------:R-:W-:Y:S01]  /*1cd0*/  HFMA2 R23, -RZ, RZ, 0, 0 ;  /* 0x00000000ff177431 */ /* 0x000fe200000001ff */
        /* <DEDUP_REMOVED lines=35> */
.L_x_10295:
[----:B------:R-:W-:Y:S05]  /*1f10*/  BSYNC.RECONVERGENT B0 ;  /* 0x0000000000007941 */ /* 0x000fea0003800200 */
.L_x_10294:
        /* <DEDUP_REMOVED lines=38> */
.L_x_10297:
[----:B------:R-:W-:Y:S05]  /*2180*/  BSYNC.RECONVERGENT B0 ;  /* 0x0000000000007941 */ /* 0x000fea0003800200 */
.L_x_10296:
        /* <DEDUP_REMOVED lines=38> */
.L_x_10299:
[----:B------:R-:W-:Y:S05]  /*23f0*/  BSYNC.RECONVERGENT B0 ;  /* 0x0000000000007941 */ /* 0x000fea0003800200 */
.L_x_10298:
        /* <DEDUP_REMOVED lines=10> */
[----:B0-----:R-:W-:Y:S01]  /*24a0*/  MOV R37, 0x3d39bf78 ;  /* 0x3d39bf7800257802 */ /* 0x001fe20000000f00 */
        /* <DEDUP_REMOVED lines=27> */
.L_x_10301:
[----:B------:R-:W-:Y:S05]  /*2660*/  BSYNC.RECONVERGENT B0 ;  /* 0x0000000000007941 */ /* 0x000fea0003800200 */
.L_x_10300:
[----:B------:R-:W-:Y:S01]  /*2670*/  FFMA.FTZ R3, R9, R57, R32 ;  /* 0x0000003909037223 */ /* 0x000fe20000010020 */
[----:B------:R-:W-:Y:S01]  /*2680*/  BSSY.RECONVERGENT B0, `(.L_x_10302) ;  /* 0x0000025000007945 */ /* 0x000fe20003800200 */
[----:B------:R-:W-:Y:S02]  /*2690*/  FSETP.GTU.FTZ.AND P3, PT, R112, 20, PT ;  /* 0x41a000007000780b */ /* 0x000fe40003f7c000 */
[----:B------:R-:W-:Y:S02]  /*26a0*/  CS2R R32, SRZ ;  /* 0x0000000000207805 */ /* 0x000fe4000001ff00 */
[----:B------:R-:W-:Y:S01]  /*26b0*/  MOV R34, RZ ;  /* 0x000000ff00227202 */ /* 0x000fe20000000f00 */
[----:B0-----:R-:W-:Y:S01]  /*26c0*/  FMUL.FTZ R36, R64, UR7 ;  /* 0x0000000740247c20 */ /* 0x001fe20008410000 */
        /* <DEDUP_REMOVED lines=32> */
.L_x_10303:
[----:B------:R-:W-:Y:S05]  /*28d0*/  BSYNC.RECONVERGENT B0 ;  /* 0x0000000000007941 */ /* 0x000fea0003800200 */
.L_x_10302:
        /* <DEDUP_REMOVED lines=32> */
.L_x_10305:
[----:B------:R-:W-:Y:S05]  /*2ae0*/  BSYNC.RECONVERGENT B0 ;  /* 0x0000000000007941 */ /* 0x000fea0003800200 */
.L_x_10304:
        /* <DEDUP_REMOVED lines=32> */
.L_x_10307:
[----:B------:R-:W-:Y:S05]  /*2cf0*/  BSYNC.RECONVERGENT B0 ;  /* 0x0000000000007941 */ /* 0x000fea0003800200 */
.L_x_10306:
        /* <DEDUP_REMOVED lines=32> */
.L_x_10309:
[----:B------:R-:W-:Y:S05]  /*2f00*/  BSYNC.RECONVERGENT B0 ;  /* 0x0000000000007941 */ /* 0x000fea0003800200 */
.L_x_10308:
        /* <DEDUP_REMOVED lines=32> */
.L_x_10311:
[----:B------:R-:W-:Y:S05]  /*3110*/  BSYNC.RECONVERGENT B0 ;  /* 0x0000000000007941 */ /* 0x000fea0003800200 */
.L_x_10310:
        /* <DEDUP_REMOVED lines=32> */
.L_x_10313:
[----:B------:R-:W-:Y:S05]  /*3320*/  BSYNC.RECONVERGENT B0 ;  /* 0x0000000000007941 */ /* 0x000fea0003800200 */
.L_x_10312:
        /* <DEDUP_REMOVED lines=53> */
.L_x_10413:
        /* <DEDUP_REMOVED lines=20> */
[----:B------:R-:W2:Y:S04]  /*37c0*/  LDG.E.128 R52, desc[UR22][R88.64] ;  /* 0x0000001658347981 */ /* 0x000ea8000c1e1d00 */
[----:B-1----:R-:W2:Y:S04]  /*37d0*/  LDG.E.128 R56, desc[UR22][R88.64+0x200] ;  /* 0x0002001658387981 */ /* 0x002ea8000c1e1d00 */
        /* <DEDUP_REMOVED lines=86> */
[----:B------:R-:W-:Y:S01]  /*3d40*/  FMUL.FTZ R86, R87, R126 ;  /* 0x0000007e57567220 */ /* 0x000fe20000410000 */
[----:B------:R-:W-:Y:S01]  /*3d50*/  FMUL.FTZ R2, R113, UR34 ;  /* 0x0000002271027c20 */ /* 0x000fe20008410000 */
[C---:B------:R-:W-:Y:S01]  /*3d60*/  FMUL.FTZ R92, R87.reuse, R123 ;  /* 0x0000007b575c7220 */ /* 0x040fe20000410000 */
[C---:B------:R-:W-:Y:S01]  /*3d70*/  FMUL.FTZ R182, R87.reuse, R120 ;  /* 0x0000007857b67220 */ /* 0x040fe20000410000 */
[----:B------:R-:W-:Y:S02]  /*3d80*/  FMUL.FTZ R98, R87, R122 ;  /* 0x0000007a57627220 */ /* 0x000fe40000410000 */
[----:B------:R0:W1:Y:S08]  /*3d90*/  MUFU.EX2 R174, R86 ;  /* 0x0000005600ae7308 */ /* 0x0000700000000800 */
[----:B------:R3:W-:Y:S01]  /*3da0*/  MUFU.COS R157, R89 ;  /* 0x00000059009d7308 */ /* 0x0007e20000000000 */
[----:B0-----:R-:W-:-:S04]  /*3db0*/  IADD3 R86, PT, PT, R131, R130, R131 ;  /* 0x0000008283567210 */ /* 0x001fc80007ffe083 */
[C---:B------:R-:W-:Y:S02]  /*3dc0*/  IADD3 R151, PT, PT, R86.reuse, 0xe0, RZ ;  /* 0x000000e056977810 */ /* 0x040fe40007ffe0ff */
[----:B------:R-:W-:Y:S01]  /*3dd0*/  IADD3 R93, PT, PT, R86, 0x60, RZ ;  /* 0x00000060565d7810 */ /* 0x000fe20007ffe0ff */
[----:B------:R-:W-:Y:S01]  /*3de0*/  MUFU.SIN R178, R88 ;  /* 0x0000005800b27308 */ /* 0x000fe20000000400 */
[----:B---3--:R-:W-:Y:S01]  /*3df0*/  FMUL.RZ R89, R2, 0.15915493667125701904 ;  /* 0x3e22f98302597820 */ /* 0x008fe2000040c000 */
[----:B------:R-:W-:Y:S01]  /*3e00*/  FMUL.FTZ R2, R112, UR34 ;  /* 0x0000002270027c20 */ /* 0x000fe20008410000 */
[-C--:B------:R-:W-:Y:S01]  /*3e10*/  LEA.HI.SX32 R151, R151, R86.reuse, 0x1b ;  /* 0x0000005697977211 */ /* 0x080fe200078fdaff */
[----:B-1----:R-:W-:Y:S01]  /*3e20*/  FMUL.FTZ R175, R174, R175 ;  /* 0x000000afaeaf7220 */ /* 0x002fe20000410000 */
[----:B------:R-:W-:Y:S01]  /*3e30*/  IADD3 R95, PT, PT, R86, 0x80, RZ ;  /* 0x00000080565f7810 */ /* 0x000fe20007ffe0ff */
[----:B------:R-:W-:Y:S01]  /*3e40*/  FMUL.RZ R91, R2, 0.15915493667125701904 ;  /* 0x3e22f983025b7820 */ /* 0x000fe2000040c000 */
[C---:B------:R-:W-:Y:S01]  /*3e50*/  IADD3 R99, PT, PT, R86.reuse, 0xa0, RZ ;  /* 0x000000a056637810 */ /* 0x040fe20007ffe0ff */
[----:B------:R0:W-:Y:S01]  /*3e60*/  MUFU.COS R179, R88 ;  /* 0x0000005800b37308 */ /* 0x0001e20000000000 */
[----:B------:R-:W-:Y:S01]  /*3e70*/  IADD3 R101, PT, PT, R86, 0xc0, RZ ;  /* 0x000000c056657810 */ /* 0x000fe20007ffe0ff */
[----:B------:R-:W-:Y:S01]  /*3e80*/  FMUL.FTZ R174, R174, R169 ;  /* 0x000000a9aeae7220 */ /* 0x000fe20000410000 */
[-C--:B------:R-:W-:Y:S01]  /*3e90*/  LEA.HI.SX32 R93, R93, R86.reuse, 0x1b ;  /* 0x000000565d5d7211 */ /* 0x080fe200078fdaff */
[----:B------:R-:W-:Y:S01]  /*3ea0*/  FMUL.FTZ R2, R87, R127 ;  /* 0x0000007f57027220 */ /* 0x000fe20000410000 */
[----:B------:R-:W-:-:S02]  /*3eb0*/  LEA.HI.SX32 R95, R95, R86, 0x1b ;  /* 0x000000565f5f7211 */ /* 0x000fc400078fdaff */
[-C--:B------:R-:W-:Y:S01]  /*3ec0*/  LEA.HI.SX32 R99, R99, R86.reuse, 0x1b ;  /* 0x0000005663637211 */ /* 0x080fe200078fdaff */
[----:B------:R-:W-:Y:S01]  /*3ed0*/  MUFU.SIN R154, R90 ;  /* 0x0000005a009a7308 */ /* 0x000fe20000000400 */
[----:B0-----:R-:W-:Y:S01]  /*3ee0*/  FMUL.FTZ R88, R87, R125 ;  /* 0x0000007d57587220 */ /* 0x001fe20000410000 */
[----:B------:R-:W-:Y:S02]  /*3ef0*/  LEA.HI.SX32 R101, R101, R86, 0x1b ;  /* 0x0000005665657211 */ /* 0x000fe400078fdaff */
[----:B------:R-:W-:Y:S02]  /*3f00*/  LEA R93, R93, UR20, 0x4 ;  /* 0x000000145d5d7c11 */ /* 0x000fe4000f8e20ff */
[----:B------:R-:W-:Y:S02]  /*3f10*/  LEA R95, R95, UR20, 0x4 ;  /* 0x000000145f5f7c11 */ /* 0x000fe4000f8e20ff */
[----:B------:R0:W-:Y:S01]  /*3f20*/  MUFU.COS R155, R90 ;  /* 0x0000005a009b7308 */ /* 0x0001e20000000000 */
[----:B------:R-:W-:-:S02]  /*3f30*/  LEA R99, R99, UR20, 0x4 ;  /* 0x0000001463637c11 */ /* 0x000fc4000f8e20ff */
[----:B------:R-:W-:-:S05]  /*3f40*/  LEA R101, R101, UR20, 0x4 ;  /* 0x0000001465657c11 */ /* 0x000fca000f8e20ff */
[----:B------:R-:W-:Y:S01]  /*3f50*/  MUFU.SIN R176, R89 ;  /* 0x0000005900b07308 */ /* 0x000fe20000000400 */
[----:B0-----:R-:W-:-:S07]  /*3f60*/  FMUL.FTZ R90, R87, R124 ;  /* 0x0000007c575a7220 */ /* 0x001fce0000410000 */
[----:B------:R0:W-:Y:S08]  /*3f70*/  MUFU.COS R177, R89 ;  /* 0x0000005900b17308 */ /* 0x0001f00000000000 */
[----:B------:R1:W3:Y:S01]  /*3f80*/  MUFU.EX2 R172, R88 ;  /* 0x0000005800ac7308 */ /* 0x0002e20000000800 */
[----:B0-----:R-:W-:-:S07]  /*3f90*/  IADD3 R89, PT, PT, R86, 0x20, RZ ;  /* 0x0000002056597810 */ /* 0x001fce0007ffe0ff */
[----:B------:R0:W5:Y:S01]  /*3fa0*/  MUFU.EX2 R185, R92 ;  /* 0x0000005c00b97308 */ /* 0x0001620000000800 */
[----:B-1----:R-:W-:-:S07]  /*3fb0*/  LEA.HI.SX32 R88, R86, R86, 0x1b ;  /* 0x0000005656587211 */ /* 0x002fce00078fdaff */
[----:B------:R1:W4:Y:S01]  /*3fc0*/  MUFU.EX2 R170, R90 ;  /* 0x0000005a00aa7308 */ /* 0x0003220000000800 */
[----:B0-----:R-:W-:Y:S01]  /*3fd0*/  FMUL.FTZ R92, R87, R121 ;  /* 0x00000079575c7220 */ /* 0x001fe20000410000 */
[C---:B---3--:R-:W-:Y:S01]  /*3fe0*/  FMUL.FTZ R173, R172.reuse, R173 ;  /* 0x000000adacad7220 */ /* 0x048fe20000410000 */
[----:B------:R-:W-:-:S05]  /*3ff0*/  FMUL.FTZ R172, R172, R171 ;  /* 0x000000abacac7220 */ /* 0x000fca0000410000 */
[----:B------:R-:W-:Y:S01]  /*4000*/  MUFU.SIN R195, R91 ;  /* 0x0000005b00c37308 */ /* 0x000fe20000000400 */
[----:B-1----:R-:W-:Y:S01]  /*4010*/  LEA.HI.SX32 R90, R89, R86, 0x1b ;  /* 0x00000056595a7211 */ /* 0x002fe200078fdaff */
[----:B-----5:R-:W-:Y:S01]  /*4020*/  FMUL.FTZ R169, R185, R94 ;  /* 0x0000005eb9a97220 */ /* 0x020fe20000410000 */
[----:B------:R-:W-:Y:S01]  /*4030*/  LEA R89, R88, UR20, 0x4 ;  /* 0x0000001458597c11 */ /* 0x000fe2000f8e20ff */
[----:B------:R-:W-:Y:S01]  /*4040*/  FMUL.FTZ R94, R87, R113 ;  /* 0x00000071575e7220 */ /* 0x000fe20000410000 */
[----:B------:R-:W-:Y:S01]  /*4050*/  LEA R90, R90, UR20, 0x4 ;  /* 0x000000145a5a7c11 */ /* 0x000fe2000f8e20ff */
[----:B------:R-:W-:Y:S02]  /*4060*/  FMUL.FTZ R168, R185, R168 ;  /* 0x000000a8b9a87220 */ /* 0x000fe40000410000 */
[----:B------:R0:W-:Y:S01]  /*4070*/  MUFU.COS R196, R91 ;  /* 0x0000005b00c47308 */ /* 0x0001e20000000000 */
[----:B--2---:R1:W-:Y:S01]  /*4080*/  STS.128 [R89], R52 ;  /* 0x0000003459007388 */ /* 0x0043e20000000c00 */
[C---:B----4-:R-:W-:Y:S01]  /*4090*/  FMUL.FTZ R171, R170.reuse, R183 ;  /* 0x000000b7aaab7220 */ /* 0x050fe20000410000 */
[----:B------:R-:W-:-:S02]  /*40a0*/  FMUL.FTZ R170, R170, R181 ;  /* 0x000000b5aaaa7220 */ /* 0x000fc40000410000 */
[----:B------:R2:W-:Y:S03]  /*40b0*/  STS.128 [R90+0x200], R56 ;  /* 0x000200385a007388 */ /* 0x0005e60000000c00 */
[----:B------:R3:W4:Y:S01]  /*40c0*/  MUFU.EX2 R180, R92 ;  /* 0x0000005c00b47308 */ /* 0x0007220000000800 */
[----:B0-----:R-:W-:-:S04]  /*40d0*/  IADD3 R91, PT, PT, R86, 0x40, RZ ;  /* 0x00000040565b7810 */ /* 0x001fc80007ffe0ff */
[----:B------:R-:W-:Y:S02]  /*40e0*/  LEA.HI.SX32 R91, R91, R86, 0x1b ;  /* 0x000000565b5b7211 */ /* 0x000fe400078fdaff */
[----:B------:R-:W-:Y:S01]  /*40f0*/  SEL R86, R187, R184, !P0 ;  /* 0x000000b8bb567207 */ /* 0x000fe20004000000 */
[----:B------:R0:W5:Y:S01]  /*4100*/  MUFU.EX2 R88, R182 ;  /* 0x000000b600587308 */ /* 0x0001620000000800 */
[----:B---3--:R-:W-:Y:S01]  /*4110*/  LEA R92, R151, UR20, 0x4 ;  /* 0x00000014975c7c11 */ /* 0x008fe2000f8e20ff */
[C---:B-1----:R-:W-:Y:S01]  /*4120*/  FMUL.FTZ R53, R87.reuse, R117 ;  /* 0x0000007557357220 */ /* 0x042fe20000410000 */
[----:B------:R-:W-:Y:S01]  /*4130*/  LOP3.LUT R151, R150, 0x3e0, RZ, 0xc0, !PT ;  /* 0x000003e096977812 */ /* 0x000fe200078ec0ff */
[----:B------:R-:W-:Y:S01]  /*4140*/  FMUL.FTZ R54, R87, R116 ;  /* 0x0000007457367220 */ /* 0x000fe20000410000 */
[----:B------:R-:W-:Y:S01]  /*4150*/  LEA R91, R91, UR20, 0x4 ;  /* 0x000000145b5b7c11 */ /* 0x000fe2000f8e20ff */
[----:B------:R-:W-:Y:S01]  /*4160*/  FMUL.FTZ R184, R87, R119 ;  /* 0x0000007757b87220 */ /* 0x000fe20000410000 */
[----:B------:R-:W-:Y:S01]  /*4170*/  IADD3 R52, PT, PT, R151, R130, RZ ;  /* 0x0000008297347210 */ /* 0x000fe20007ffe0ff */
[----:B--2---:R-:W1:Y:S01]  /*4180*/  MUFU.EX2 R90, R53 ;  /* 0x00000035005a7308 */ /* 0x004e620000000800 */
[----:B0-----:R-:W-:Y:S01]  /*4190*/  FMUL.FTZ R182, R87, R118 ;  /* 0x0000007657b67220 */ /* 0x001fe20000410000 */
[----:B------:R0:W-:Y:S01]  /*41a0*/  STS.128 [R91+0x400], R60 ;  /* 0x0004003c5b007388 */ /* 0x0001e20000000c00 */
[----:B------:R-:W-:Y:S01]  /*41b0*/  SHF.L.U32 R52, R52, 0x3, RZ ;  /* 0x0000000334347819 */ /* 0x000fe200000006ff */
[----:B----4-:R-:W-:Y:S01]  /*41c0*/  FMUL.FTZ R165, R180, R165 ;  /* 0x000000a5b4a57220 */ /* 0x010fe20000410000 */
[----:B------:R-:W-:Y:S01]  /*41d0*/  LEA R86, R86, UR20, 0x3 ;  /* 0x0000001456567c11 */ /* 0x000fe2000f8e18ff */
[----:B------:R-:W-:Y:S01]  /*41e0*/  STS.128 [R93+0x600], R64 ;  /* 0x000600405d007388 */ /* 0x000fe20000000c00 */
[----:B------:R-:W-:Y:S01]  /*41f0*/  LEA.HI.SX32 R52, R52, R52, 0x1b ;  /* 0x0000003434347211 */ /* 0x000fe200078fdaff */
[----:B------:R-:W2:Y:S01]  /*4200*/  MUFU.EX2 R2, R2 ;  /* 0x0000000200027308 */ /* 0x000ea20000000800 */
[----:B------:R-:W-:Y:S01]  /*4210*/  FMUL.FTZ R164, R180, R164 ;  /* 0x000000a4b4a47220 */ /* 0x000fe20000410000 */
[----:B------:R-:W-:Y:S01]  /*4220*/  STS.128 [R95+0x800], R68 ;  /* 0x000800445f007388 */ /* 0x000fe20000000c00 */
[----:B------:R-:W-:Y:S01]  /*4230*/  LEA R89, R52, UR20, 0x4 ;  /* 0x0000001434597c11 */ /* 0x000fe2000f8e20ff */
[C---:B-----5:R-:W-:Y:S01]  /*4240*/  FMUL.FTZ R163, R88.reuse, R163 ;  /* 0x000000a358a37220 */ /* 0x060fe20000410000 */
[----:B------:R-:W-:Y:S01]  /*4250*/  FMUL.FTZ R162, R88, R162 ;  /* 0x000000a258a27220 */ /* 0x000fe20000410000 */
[----:B------:R3:W-:Y:S02]  /*4260*/  STS.128 [R99+0xa00], R72 ;  /* 0x000a004863007388 */ /* 0x0007e40000000c00 */
[----:B------:R-:W4:Y:S01]  /*4270*/  MUFU.EX2 R184, R184 ;  /* 0x000000b800b87308 */ /* 0x000f220000000800 */
[C---:B-1----:R-:W-:Y:S01]  /*4280*/  FMUL.FTZ R157, R90.reuse, R157 ;  /* 0x0000009d5a9d7220 */ /* 0x042fe20000410000 */
[----:B------:R1:W-:Y:S01]  /*4290*/  STS.128 [R101+0xc00], R76 ;  /* 0x000c004c65007388 */ /* 0x0003e20000000c00 */
[----:B------:R-:W-:-:S03]  /*42a0*/  FMUL.FTZ R156, R90, R156 ;  /* 0x0000009c5a9c7220 */ /* 0x000fc60000410000 */
[----:B------:R5:W-:Y:S01]  /*42b0*/  STS.128 [R92+0xe00], R80 ;  /* 0x000e00505c007388 */ /* 0x000be20000000c00 */
[----:B------:R-:W-:Y:S01]  /*42c0*/  NOP ;  /* 0x0000000000007918 */ /* 0x000fe20000000000 */
[----:B0-----:R0:W5:Y:S01]  /*42d0*/  MUFU.EX2 R91, R54 ;  /* 0x00000036005b7308 */ /* 0x0011620000000800 */
[C---:B---3--:R-:W-:Y:S01]  /*42e0*/  FMUL.FTZ R72, R87.reuse, R115 ;  /* 0x0000007357487220 */ /* 0x048fe20000410000 */
[----:B------:R-:W3:Y:S01]  /*42f0*/  LDS.128 R56, [R89+0x10] ;  /* 0x0000100059387984 */ /* 0x000ee20000000c00 */
[C---:B--2---:R-:W-:Y:S01]  /*4300*/  FMUL.FTZ R96, R2.reuse, R96 ;  /* 0x0000006002607220 */ /* 0x044fe20000410000 */
[----:B------:R-:W-:Y:S01]  /*4310*/  FMUL.FTZ R97, R2, R97 ;  /* 0x0000006102617220 */ /* 0x000fe20000410000 */
[C---:B-1----:R-:W-:Y:S01]  /*4320*/  FMUL.FTZ R76, R87.reuse, R114 ;  /* 0x00000072574c7220 */ /* 0x042fe20000410000 */
[----:B------:R-:W1:Y:S01]  /*4330*/  LDS.128 R68, [R89+0x40] ;  /* 0x0000400059447984 */ /* 0x000e620000000c00 */
[----:B------:R-:W-:Y:S01]  /*4340*/  FMUL.FTZ R87, R87, R112 ;  /* 0x0000007057577220 */ /* 0x000fe20000410000 */
[----:B------:R-:W2:Y:S01]  /*4350*/  MUFU.EX2 R182, R182 ;  /* 0x000000b600b67308 */ /* 0x000ea20000000800 */
[C---:B----4-:R-:W-:Y:S01]  /*4360*/  FMUL.FTZ R161, R184.reuse, R161 ;  /* 0x000000a1b8a17220 */ /* 0x050fe20000410000 */
[----:B0-----:R-:W0:Y:S01]  /*4370*/  LDS.128 R52, [R89] ;  /* 0x0000000059347984 */ /* 0x001e220000000c00 */
[----:B------:R-:W-:-:S03]  /*4380*/  FMUL.FTZ R160, R184, R160 ;  /* 0x000000a0b8a07220 */ /* 0x000fc60000410000 */
[----:B------:R-:W4:Y:S02]  /*4390*/  LDS.128 R60, [R89+0x20] ;  /* 0x00002000593c7984 */ /* 0x000f240000000c00 */
[----:B-----5:R5:W5:Y:S01]  /*43a0*/  MUFU.EX2 R92, R72 ;  /* 0x00000048005c7308 */ /* 0x020b620000000800 */
[C---:B------:R-:W-:Y:S01]  /*43b0*/  FMUL.FTZ R155, R91.reuse, R155 ;  /* 0x0000009b5b9b7220 */ /* 0x040fe20000410000 */
[----:B------:R-:W4:Y:S01]  /*43c0*/  LDS.128 R64, [R89+0x30] ;  /* 0x0000300059407984 */ /* 0x000f220000000c00 */
[----:B------:R-:W-:-:S03]  /*43d0*/  FMUL.FTZ R154, R91, R154 ;  /* 0x0000009a5b9a7220 */ /* 0x000fc60000410000 */
[----:B------:R-:W4:Y:S02]  /*43e0*/  LDS.128 R80, [R89+0x70] ;  /* 0x0000700059507984 */ /* 0x000f240000000c00 */
[----:B------:R5:W3:Y:S01]  /*43f0*/  MUFU.EX2 R93, R76 ;  /* 0x0000004c005d7308 */ /* 0x000ae20000000800 */
[C---:B--2---:R-:W-:Y:S01]  /*4400*/  FMUL.FTZ R159, R182.reuse, R159 ;  /* 0x0000009fb69f7220 */ /* 0x044fe20000410000 */
[----:B-----5:R-:W2:Y:S01]  /*4410*/  LDS.128 R72, [R89+0x50] ;  /* 0x0000500059487984 */ /* 0x020ea20000000c00 */
[----:B------:R-:W-:-:S05]  /*4420*/  FMUL.FTZ R158, R182, R158 ;  /* 0x0000009eb69e7220 */ /* 0x000fca0000410000 */
[----:B------:R-:W5:Y:S01]  /*4430*/  MUFU.EX2 R87, R87 ;  /* 0x0000005700577308 */ /* 0x000f620000000800 */
[----:B------:R3:W2:Y:S01]  /*4440*/  LDS.128 R76, [R89+0x60] ;  /* 0x00006000594c7984 */ /* 0x0006a20000000c00 */
[C---:B------:R-:W-:Y:S01]  /*4450*/  FMUL.FTZ R153, R92.reuse, R153 ;  /* 0x000000995c997220 */ /* 0x040fe20000410000 */
[----:B------:R-:W-:Y:S02]  /*4460*/  FMUL.FTZ R152, R92, R152 ;  /* 0x000000985c987220 */ /* 0x000fe40000410000 */
[----:B------:R0:W-:Y:S03]  /*4470*/  STS.64 [R86+0x4a60], R96 ;  /* 0x004a606056007388 */ /* 0x0001e60000000a00 */
[----:B------:R-:W2:Y:S01]  /*4480*/  MUFU.EX2 R98, R98 ;  /* 0x0000006200627308 */ /* 0x000ea20000000800 */
[C---:B---3--:R-:W-:Y:S01]  /*4490*/  FMUL.FTZ R179, R93.reuse, R179 ;  /* 0x000000b35db37220 */ /* 0x048fe20000410000 */
[----:B------:R-:W-:Y:S01]  /*44a0*/  FMUL.FTZ R178, R93, R178 ;  /* 0x000000b25db27220 */ /* 0x000fe20000410000 */
[----:B------:R-:W-:Y:S01]  /*44b0*/  FMUL.FTZ R91, R59, UR46 ;  /* 0x0000002e3b5b7c20 */ /* 0x000fe20008410000 */
[----:B------:R-:W-:Y:S01]  /*44c0*/  FMUL.FTZ R89, R57, UR46 ;  /* 0x0000002e39597c20 */ /* 0x000fe20008410000 */
[----:B-1----:R-:W-:Y:S01]  /*44d0*/  FMUL.FTZ R181, R69, UR46 ;  /* 0x0000002e45b57c20 */ /* 0x002fe20008410000 */
[----:B------:R-:W-:-:S02]  /*44e0*/  FMUL.FTZ R183, R71, UR46 ;  /* 0x0000002e47b77c20 */ /* 0x000fc40008410000 */
[----:B------:R-:W1:Y:S01]  /*44f0*/  MUFU.EX2 R94, R94 ;  /* 0x0000005e005e7308 */ /* 0x000e620000000800 */
[C---:B-----5:R-:W-:Y:S01]  /*4500*/  FMUL.FTZ R196, R87.reuse, R196 ;  /* 0x000000c457c47220 */ /* 0x060fe20000410000 */
[----:B------:R-:W-:Y:S01]  /*4510*/  FMUL.FTZ R195, R87, R195 ;  /* 0x000000c357c37220 */ /* 0x000fe20000410000 */
[----:B0-----:R-:W-:Y:S01]  /*4520*/  FMUL.FTZ R87, R55, UR46 ;  /* 0x0000002e37577c20 */ /* 0x001fe20008410000 */
[----:B------:R-:W-:Y:S01]  /*4530*/  FMUL.FTZ R85, R53, UR46 ;  /* 0x0000002e35557c20 */ /* 0x000fe20008410000 */
[----:B------:R-:W-:Y:S01]  /*4540*/  FFMA.FTZ R190, R58, UR47, R91 ;  /* 0x0000002f3abe7c23 */ /* 0x000fe2000801005b */
[----:B----4-:R-:W-:Y:S01]  /*4550*/  FMUL.FTZ R93, R61, UR46 ;  /* 0x0000002e3d5d7c20 */ /* 0x010fe20008410000 */
[----:B------:R-:W-:Y:S01]  /*4560*/  FMUL.FTZ R95, R63, UR46 ;  /* 0x0000002e3f5f7c20 */ /* 0x000fe20008410000 */
[----:B------:R-:W-:Y:S01]  /*4570*/  FFMA.FTZ R192, R54, UR47, R87 ;  /* 0x0000002f36c07c23 */ /* 0x000fe20008010057 */
        /* <DEDUP_REMOVED lines=9> */
[----:B--2---:R-:W-:Y:S01]  /*4610*/  FMUL.FTZ R185, R73, UR46 ;  /* 0x0000002e49b97c20 */ /* 0x004fe20008410000 */
[----:B------:R-:W-:Y:S01]  /*4620*/  FMUL.FTZ R187, R75, UR46 ;  /* 0x0000002e4bbb7c20 */ /* 0x000fe20008410000 */
[----:B------:R-:W-:Y:S01]  /*4630*/  FFMA.FTZ R188, R62, UR47, R95 ;  /* 0x0000002f3ebc7c23 */ /* 0x000fe2000801005f */
[----:B------:R-:W-:Y:S01]  /*4640*/  FFMA.FTZ R99, R64, UR47, R99 ;  /* 0x0000002f40637c23 */ /* 0x000fe20008010063 */
[----:B------:R-:W-:Y:S01]  /*4650*/  FFMA.FTZ R186, R66, UR47, R101 ;  /* 0x0000002f42ba7c23 */ /* 0x000fe20008010065 */
        /* <DEDUP_REMOVED lines=8> */
[----:B------:R-:W-:Y:S01]  /*46e0*/  FMUL.FTZ R185, R104, -R181 ;  /* 0x800000b568b97220 */ /* 0x000fe20000410000 */
[C---:B------:R-:W-:Y:S01]  /*46f0*/  FMUL.FTZ R167, R98.reuse, R167 ;  /* 0x000000a762a77220 */ /* 0x040fe20000410000 */
[----:B------:R-:W-:Y:S01]  /*4700*/  FMUL.FTZ R166, R98, R166 ;  /* 0x000000a662a67220 */ /* 0x000fe20000410000 */
[C---:B-1----:R-:W-:Y:S01]  /*4710*/  FMUL.FTZ R177, R94.reuse, R177 ;  /* 0x000000b15eb17220 */ /* 0x042fe20000410000 */
        /* <DEDUP_REMOVED lines=27> */
.L_x_10316:
[----:B------:R-:W0:Y:S02]  /*48d0*/  LDS.64 R100, [R100+UR20+0x5a68] ;  /* 0x005a681464647984 */ /* 0x000e240008000a00 */
.L_x_10317:
[----:B------:R-:W-:Y:S05]  /*48e0*/  BSYNC.RECONVERGENT B0 ;  /* 0x0000000000007941 */ /* 0x000fea0003800200 */
.L_x_10315:
[----:B------:R-:W2:Y:S01]  /*48f0*/  @P1 LDC R85, c[0x0][0x38c] ;  /* 0x0000e300ff551b82 */ /* 0x000ea20000000800 */
[----:B------:R-:W-:Y:S01]  /*4900*/  MOV R2, UR13 ;  /* 0x0000000d00027c02 */ /* 0x000fe20008000f00 */
[----:B------:R-:W-:Y:S01]  /*4910*/  HFMA2 R89, -RZ, RZ, 0, 9.5367431640625e-07 ;  /* 0x00000010ff597431 */ /* 0x000fe200000001ff */
[----:B------:R-:W-:Y:S02]  /*4920*/  MOV R84, 0x3f800000 ;  /* 0x3f80000000547802 */ /* 0x000fe40000000f00 */
[----:B------:R-:W-:Y:S02]  /*4930*/  CS2R R86, SRZ ;  /* 0x0000000000567805 */ /* 0x000fe4000001ff00 */
[----:B------:R-:W-:Y:S01]  /*4940*/  @P1 IADD3 R2, PT, PT, R2, -0x2, RZ ;  /* 0xfffffffe02021810 */ /* 0x000fe20007ffe0ff */
[----:B------:R-:W-:Y:S01]  /*4950*/  FMUL.FTZ R90, R16, R127 ;  /* 0x0000007f105a7220 */ /* 0x000fe20000410000 */
[----:B------:R-:W-:-:S04]  /*4960*/  FMUL.FTZ R92, RZ, R174 ;  /* 0x000000aeff5c7220 */ /* 0x000fc80000410000 */
[----:B------:R-:W-:Y:S01]  /*4970*/  FFMA.FTZ R92, R175, R90, -R92 ;  /* 0x0000005aaf5c7223 */ /* 0x000fe2000001085c */
[----:B--2---:R-:W-:-:S03]  /*4980*/  @P1 IMAD R2, R2, R85, UR8 ;  /* 0x0000000802021e24 */ /* 0x004fc6000f8e0255 */
[----:B------:R-:W-:Y:S01]  /*4990*/  FFMA.FTZ R92, R17, R126, R92 ;  /* 0x0000007e115c7223 */ /* 0x000fe2000001005c */
[----:B------:R-:W-:Y:S02]  /*49a0*/  HFMA2 R85, -RZ, RZ, 0, 0 ;  /* 0x00000000ff557431 */ /* 0x000fe400000001ff */
[----:B------:R-:W-:-:S04]  /*49b0*/  @P1 IMAD.WIDE R88, R2, R89, UR4 ;  /* 0x0000000402581e25 */ /* 0x000fc8000f8e0259 */
[----:B------:R-:W-:-:S04]  /*49c0*/  FMUL.FTZ R2, R174, R90 ;  /* 0x0000005aae027220 */ /* 0x000fc80000410000 */
[----:B------:R-:W-:Y:S01]  /*49d0*/  FFMA.FTZ R2, RZ, R175, R2 ;  /* 0x000000afff027223 */ /* 0x000fe20000010002 */
[----:B------:R2:W5:Y:S03]  /*49e0*/  @P1 LDG.E.128 R84, desc[UR22][R88.64] ;  /* 0x0000001658541981 */ /* 0x000566000c1e1d00 */
[----:B------:R-:W-:Y:S01]  /*49f0*/  FADD.FTZ R2, RZ, R2 ;  /* 0x00000002ff027221 */ /* 0x000fe20000010000 */
[----:B------:R-:W-:Y:S01]  /*4a00*/  FMUL.FTZ R90, R172, R92 ;  /* 0x0000005cac5a7220 */ /* 0x000fe20000410000 */
[----:B------:R-:W-:Y:S02]  /*4a10*/  ISETP.GT.U32.AND P2, PT, R150, 0x1f, PT ;  /* 0x0000001f9600780c */ /* 0x000fe40003f44070 */
[-C--:B------:R-:W-:Y:S01]  /*4a20*/  FMUL.FTZ R91, R172, R2.reuse ;  /* 0x00000002ac5b7220 */ /* 0x080fe20000410000 */
[----:B------:R-:W-:-:S03]  /*4a30*/  FFMA.FTZ R90, R173, R2, R90 ;  /* 0x00000002ad5a7223 */ /* 0x000fc6000001005a */
[----:B------:R-:W-:Y:S01]  /*4a40*/  FFMA.FTZ R91, R173, R92, -R91 ;  /* 0x0000005cad5b7223 */ /* 0x000fe2000001085b */
[----:B------:R-:W-:-:S03]  /*4a50*/  FADD.FTZ R90, RZ, R90 ;  /* 0x0000005aff5a7221 */ /* 0x000fc60000010000 */
[----:B------:R-:W-:Y:S01]  /*4a60*/  FFMA.FTZ R91, R18, R125, R91 ;  /* 0x0000007d125b7223 */ /* 0x000fe2000001005b */
[----:B------:R-:W-:-:S03]  /*4a70*/  FMUL.FTZ R2, R170, R90 ;  /* 0x0000005aaa027220 */ /* 0x000fc60000410000 */
[-C--:B--2---:R-:W-:Y:S01]  /*4a80*/  FMUL.FTZ R89, R170, R91.reuse ;  /* 0x0000005baa597220 */ /* 0x084fe20000410000 */
        /* <DEDUP_REMOVED lines=19> */
[-C--:B------:R-:W-:Y:S01]  /*4bc0*/  FFMA.FTZ R2, R97, R175.reuse, R2 ;  /* 0x000000af61027223 */ /* 0x080fe20000010002 */
[-C--:B------:R-:W-:Y:S01]  /*4bd0*/  FMUL.FTZ R91, R164, R90.reuse ;  /* 0x0000005aa45b7220 */ /* 0x080fe20000410000 */
        /* <DEDUP_REMOVED lines=105> */
[CC--:B------:R-:W-:Y:S01]  /*5270*/  FMUL.FTZ R93, R195.reuse, R90.reuse ;  /* 0x0000005ac35d7220 */ /* 0x0c0fe20000410000 */
        /* <DEDUP_REMOVED lines=94> */
.L_x_10441:
        /* <DEDUP_REMOVED lines=13> */
.L_x_10444:
[----:B------:R-:W-:-:S03]  /*5930*/  UMOV UR33, 0xffffffff ;  /* 0xffffffff00217882 */ /* 0x000fc60000000000 */
[----:B------:R-:W-:Y:S05]  /*5940*/  BRA.DIV UR33, `(.L_x_10321) ;  /* 0x0000007a21e07947 */ /* 0x000fea000b800000 */
.L_x_10447:
[----:B------:R-:W-:-:S03]  /*5950*/  UMOV UR33, 0xffffffff ;  /* 0xffffffff00217882 */ /* 0x000fc60000000000 */
[----:B------:R-:W-:Y:S05]  /*5960*/  BRA.DIV UR33, `(.L_x_10322) ;  /* 0x0000007e21007947 */ /* 0x000fea000b800000 */
.L_x_10450:
[----:B------:R-:W-:-:S03]  /*5970*/  UMOV UR33, 0xffffffff ;  /* 0xffffffff00217882 */ /* 0x000fc60000000000 */
[----:B------:R-:W-:Y:S05]  /*5980*/  BRA.DIV UR33, `(.L_x_10323) ;  /* 0x0000007e21207947 */ /* 0x000fea000b800000 */
.L_x_10453:
        /* <DEDUP_REMOVED lines=10> */
.L_x_10463:
[C---:B0-----:R-:W-:Y:S01]  /*5a30*/  FMUL.FTZ R92, R93.reuse, R202 ;  /* 0x000000ca5d5c7220 */ /* 0x041fe20000410000 */
[-C--:B------:R-:W-:Y:S01]  /*5a40*/  FMUL.FTZ R95, R93, R87.reuse ;  /* 0x000000575d5f7220 */ /* 0x080fe20000410000 */
[C---:B------:R-:W-:Y:S02]  /*5a50*/  FMUL.FTZ R94, R201.reuse, R87 ;  /* 0x00000057c95e7220 */ /* 0x040fe40000410000 */
[C---:B------:R-:W-:Y:S01]  /*5a60*/  FFMA.FTZ R85, R201.reuse, R84, R92 ;  /* 0x00000054c9557223 */ /* 0x040fe2000001005c */
[-C--:B----4-:R-:W-:Y:S01]  /*5a70*/  FFMA.FTZ R95, R201, R86.reuse, R95 ;  /* 0x00000056c95f7223 */ /* 0x090fe2000001005f */
[----:B------:R-:W-:Y:S01]  /*5a80*/  FFMA.FTZ R94, R93, R86, -R94 ;  /* 0x000000565d5e7223 */ /* 0x000fe2000001085e */
[----:B------:R-:W-:Y:S02]  /*5a90*/  FMUL.FTZ R92, R201, R202 ;  /* 0x000000cac95c7220 */ /* 0x000fe40000410000 */
[----:B------:R-:W-:Y:S01]  /*5aa0*/  @P0 FADD.FTZ R87, R200, R95 ;  /* 0x0000005fc8570221 */ /* 0x000fe20000010000 */
        /* <DEDUP_REMOVED lines=15> */
.L_x_10318:
[----:B------:R-:W-:Y:S05]  /*5ba0*/  WARPSYNC.ALL ;  /* 0x0000000000007948 */ /* 0x000fea0003800000 */
[-C--:B01-3-5:R-:W-:Y:S01]  /*5bb0*/  FMUL.FTZ R85, R195, R101.reuse ;  /* 0x00000065c3557220 */ /* 0x0abfe20000410000 */
[----:B------:R-:W-:Y:S01]  /*5bc0*/  FMUL.FTZ R87, R83, UR47 ;  /* 0x0000002f53577c20 */ /* 0x000fe20008410000 */
[C---:B------:R-:W-:Y:S01]  /*5bd0*/  FMUL.FTZ R2, R196.reuse, R101 ;  /* 0x00000065c4027220 */ /* 0x040fe20000410000 */
[----:B------:R-:W-:Y:S01]  /*5be0*/  FMUL.FTZ R211, R81, UR47 ;  /* 0x0000002f51d37c20 */ /* 0x000fe20008410000 */
[-C--:B------:R-:W-:Y:S01]  /*5bf0*/  FFMA.FTZ R85, R196, R100.reuse, -R85 ;  /* 0x00000064c4557223 */ /* 0x080fe20000010855 */
[----:B------:R-:W-:Y:S01]  /*5c00*/  FFMA.FTZ R236, R82, UR46, -R87 ;  /* 0x0000002e52ec7c23 */ /* 0x000fe20008010857 */
[C---:B------:R-:W-:Y:S01]  /*5c10*/  FFMA.FTZ R2, -R195.reuse, R100, -R2 ;  /* 0x00000064c3027223 */ /* 0x040fe20000010902 */
[----:B------:R-:W-:Y:S01]  /*5c20*/  FMUL.FTZ R87, R195, R197 ;  /* 0x000000c5c3577220 */ /* 0x000fe20000410000 */
[----:B------:R-:W-:Y:S01]  /*5c30*/  FMUL.FTZ R86, R176, R85 ;  /* 0x00000055b0567220 */ /* 0x000fe20000410000 */
[----:B------:R-:W-:Y:S01]  /*5c40*/  FMUL.FTZ R84, R149, R236 ;  /* 0x000000ec95547220 */ /* 0x000fe20000410000 */
[----:B------:R-:W-:Y:S01]  /*5c50*/  FFMA.FTZ R211, R80, UR46, -R211 ;  /* 0x0000002e50d37c23 */ /* 0x000fe200080108d3 */
[----:B------:R-:W-:Y:S01]  /*5c60*/  BAR.SYNC.DEFER_BLOCKING 0x0 ;  /* 0x0000000000007b1d */ /* 0x000fe20000010000 */
[----:B--2---:R-:W-:Y:S01]  /*5c70*/  FFMA.FTZ R88, R177, R2, -R86 ;  /* 0x00000002b1587223 */ /* 0x004fe20000010856 */
[----:B------:R-:W-:Y:S01]  /*5c80*/  FMUL.FTZ R86, R195, R84 ;  /* 0x00000054c3567220 */ /* 0x000fe20000410000 */
[----:B------:R-:W-:Y:S01]  /*5c90*/  FMUL.FTZ R2, R176, R2 ;  /* 0x00000002b0027220 */ /* 0x000fe20000410000 */
[----:B------:R-:W-:Y:S01]  /*5ca0*/  FFMA.FTZ R87, R196, R84, R87 ;  /* 0x00000054c4577223 */ /* 0x000fe20000010057 */
[----:B------:R-:W-:Y:S01]  /*5cb0*/  FMUL.FTZ R84, R178, R88 ;  /* 0x00000058b2547220 */ /* 0x000fe20000410000 */
[----:B------:R-:W-:Y:S01]  /*5cc0*/  FFMA.FTZ R89, R196, R197, -R86 ;  /* 0x000000c5c4597223 */ /* 0x000fe20000010856 */
[----:B------:R-:W-:Y:S01]  /*5cd0*/  FFMA.FTZ R2, R177, R85, R2 ;  /* 0x00000055b1027223 */ /* 0x000fe20000010002 */
[----:B------:R-:W-:Y:S01]  /*5ce0*/  FFMA.FTZ R87, R148, R211, R87 ;  /* 0x000000d394577223 */ /* 0x000fe20000010057 */
[----:B------:R-:W-:Y:S01]  /*5cf0*/  FMUL.FTZ R229, R65, UR47 ;  /* 0x0000002f41e57c20 */ /* 0x000fe20008410000 */
        /* <DEDUP_REMOVED lines=15> */
[-C--:B------:R-:W-:Y:S01]  /*5df0*/  FMUL.FTZ R84, R178, R89.reuse ;  /* 0x00000059b2547220 */ /* 0x080fe20000410000 */
[----:B------:R-:W-:Y:S01]  /*5e00*/  FFMA.FTZ R88, R153, R88, -R87 ;  /* 0x0000005899587223 */ /* 0x000fe20000010857 */
[----:B------:R-:W-:Y:S01]  /*5e10*/  FMUL.FTZ R90, R154, R86 ;  /* 0x000000569a5a7220 */ /* 0x000fe20000410000 */
[----:B------:R-:W-:Y:S01]  /*5e20*/  FMUL.FTZ R87, R77, UR47 ;  /* 0x0000002f4d577c20 */ /* 0x000fe20008410000 */
[-C--:B------:R-:W-:Y:S01]  /*5e30*/  FFMA.FTZ R85, R179, R2.reuse, R84 ;  /* 0x00000002b3557223 */ /* 0x080fe20000010054 */
[----:B------:R-:W-:Y:S01]  /*5e40*/  FMUL.FTZ R2, R178, R2 ;  /* 0x00000002b2027220 */ /* 0x000fe20000410000 */
[-C--:B------:R-:W-:Y:S01]  /*5e50*/  FMUL.FTZ R91, R154, R88.reuse ;  /* 0x000000589a5b7220 */ /* 0x080fe20000410000 */
        /* <DEDUP_REMOVED lines=9> */
[CC--:B------:R-:W-:Y:S01]  /*5ef0*/  FMUL.FTZ R86, R152.reuse, R85.reuse ;  /* 0x0000005598567220 */ /* 0x0c0fe20000410000 */
[----:B------:R-:W-:Y:S01]  /*5f00*/  FMUL.FTZ R84, R152, R2 ;  /* 0x0000000298547220 */ /* 0x000fe20000410000 */
[----:B------:R-:W-:Y:S01]  /*5f10*/  FFMA.FTZ R90, R157, R90, -R87 ;  /* 0x0000005a9d5a7223 */ /* 0x000fe20000010857 */
[----:B------:R-:W-:Y:S01]  /*5f20*/  FMUL.FTZ R89, R75, UR47 ;  /* 0x0000002f4b597c20 */ /* 0x000fe20008410000 */
[C---:B------:R-:W-:Y:S01]  /*5f30*/  FFMA.FTZ R87, R153.reuse, R2, -R86 ;  /* 0x0000000299577223 */ /* 0x040fe20000010856 */
[----:B------:R-:W-:Y:S01]  /*5f40*/  FFMA.FTZ R2, R153, R85, R84 ;  /* 0x0000005599027223 */ /* 0x000fe20000010054 */
[-C--:B------:R-:W-:Y:S01]  /*5f50*/  FMUL.FTZ R86, R158, R90.reuse ;  /* 0x0000005a9e567220 */ /* 0x080fe20000410000 */
[----:B------:R-:W0:Y:S01]  /*5f60*/  LDS.64 R84, [R141+0x4258] ;  /* 0x004258008d547984 */ /* 0x000e220000000a00 */
[----:B------:R-:W-:Y:S01]  /*5f70*/  FFMA.FTZ R89, R74, UR46, -R89 ;  /* 0x0000002e4a597c23 */ /* 0x000fe20008010859 */
[----:B------:R-:W-:Y:S01]  /*5f80*/  FADD.FTZ R87, R182, R87 ;  /* 0x00000057b6577221 */ /* 0x000fe20000010000 */
[-C--:B------:R-:W-:Y:S01]  /*5f90*/  FMUL.FTZ R93, R158, R91.reuse ;  /* 0x0000005b9e5d7220 */ /* 0x080fe20000410000 */
[----:B------:R-:W-:Y:S01]  /*5fa0*/  FFMA.FTZ R88, R159, R91, R86 ;  /* 0x0000005b9f587223 */ /* 0x000fe20000010056 */
[----:B------:R-:W-:Y:S01]  /*5fb0*/  FFMA.FTZ R2, R3, R89, R2 ;  /* 0x0000005903027223 */ /* 0x000fe20000010002 */
[----:B------:R-:W-:Y:S01]  /*5fc0*/  FMUL.FTZ R86, R154, R87 ;  /* 0x000000579a567220 */ /* 0x000fe20000410000 */
        /* <DEDUP_REMOVED lines=22> */
[----:B------:R-:W-:Y:S01]  /*6130*/  FFMA.FTZ R229, R64, UR46, -R229 ;  /* 0x0000002e40e57c23 */ /* 0x000fe200080108e5 */
[----:B------:R-:W-:Y:S01]  /*6140*/  FMUL.FTZ R2, R164, R94 ;  /* 0x0000005ea4027220 */ /* 0x000fe20000410000 */
[----:B------:R-:W-:Y:S01]  /*6150*/  FFMA.FTZ R86, R103, R91, R86 ;  /* 0x0000005b67567223 */ /* 0x000fe20000010056 */
[----:B------:R-:W-:Y:S01]  /*6160*/  FADD.FTZ R87, R184, R87 ;  /* 0x00000057b8577221 */ /* 0x000fe20000010000 */
[----:B------:R-:W-:Y:S01]  /*6170*/  FMUL.FTZ R91, R69, UR47 ;  /* 0x0000002f455b7c20 */ /* 0x000fe20008410000 */
[----:B------:R-:W-:Y:S01]  /*6180*/  FFMA.FTZ R90, R165, R92, R2 ;  /* 0x0000005ca55a7223 */ /* 0x000fe20000010002 */
[C---:B------:R-:W-:Y:S01]  /*6190*/  FMUL.FTZ R88, R158.reuse, R86 ;  /* 0x000000569e587220 */ /* 0x040fe20000410000 */
[-C--:B------:R-:W-:Y:S01]  /*61a0*/  FMUL.FTZ R2, R158, R87.reuse ;  /* 0x000000579e027220 */ /* 0x080fe20000410000 */
[----:B------:R-:W-:Y:S01]  /*61b0*/  FFMA.FTZ R91, R68, UR46, -R91 ;  /* 0x0000002e445b7c23 */ /* 0x000fe2000801085b */
[----:B------:R-:W-:Y:S01]  /*61c0*/  FMUL.FTZ R92, R164, R92 ;  /* 0x0000005ca45c7220 */ /* 0x000fe20000410000 */
[----:B------:R-:W-:Y:S01]  /*61d0*/  FFMA.FTZ R88, R159, R87, -R88 ;  /* 0x000000579f587223 */ /* 0x000fe20000010858 */
[----:B0-----:R-:W-:Y:S01]  /*61e0*/  FMUL.FTZ R87, R97, R85 ;  /* 0x0000005561577220 */ /* 0x001fe20000410000 */
[----:B------:R-:W-:Y:S01]  /*61f0*/  FFMA.FTZ R89, R159, R86, R2 ;  /* 0x000000569f597223 */ /* 0x000fe20000010002 */
[-C--:B------:R-:W-:Y:S01]  /*6200*/  FMUL.FTZ R2, R97, R84.reuse ;  /* 0x0000005461027220 */ /* 0x080fe20000410000 */
[----:B------:R-:W-:Y:S01]  /*6210*/  FADD.FTZ R88, R185, R88 ;  /* 0x00000058b9587221 */ /* 0x000fe20000010000 */
[----:B------:R-:W-:Y:S01]  /*6220*/  FFMA.FTZ R87, R96, R84, -R87 ;  /* 0x0000005460577223 */ /* 0x000fe20000010857 */
[----:B------:R-:W-:Y:S01]  /*6230*/  FFMA.FTZ R89, R104, R91, R89 ;  /* 0x0000005b68597223 */ /* 0x000fe20000010059 */
[----:B------:R-:W-:Y:S01]  /*6240*/  FFMA.FTZ R2, R96, R85, R2 ;  /* 0x0000005560027223 */ /* 0x000fe20000010002 */
[----:B------:R-:W-:Y:S01]  /*6250*/  FFMA.FTZ R92, R165, R94, -R92 ;  /* 0x0000005ea55c7223 */ /* 0x000fe2000001085c */
[----:B------:R-:W-:Y:S01]  /*6260*/  FFMA.FTZ R233, R16, R127, R87 ;  /* 0x0000007f10e97223 */ /* 0x000fe20000010057 */
[----:B------:R-:W-:Y:S01]  /*6270*/  FMUL.FTZ R84, R160, R89 ;  /* 0x00000059a0547220 */ /* 0x000fe20000410000 */
[----:B------:R-:W-:Y:S01]  /*6280*/  FADD.FTZ R2, RZ, R2 ;  /* 0x00000002ff027221 */ /* 0x000fe20000010000 */
[----:B------:R-:W-:Y:S01]  /*6290*/  FMUL.FTZ R91, R67, UR47 ;  /* 0x0000002f435b7c20 */ /* 0x000fe20008410000 */
[CC--:B------:R-:W-:Y:S01]  /*62a0*/  FMUL.FTZ R85, R174.reuse, R233.reuse ;  /* 0x000000e9ae557220 */ /* 0x0c0fe20000410000 */
[----:B------:R-:W-:Y:S01]  /*62b0*/  FFMA.FTZ R87, R161, R88, -R84 ;  /* 0x00000058a1577223 */ /* 0x000fe20000010854 */
[----:B------:R-:W-:Y:S01]  /*62c0*/  FMUL.FTZ R84, R174, R2 ;  /* 0x00000002ae547220 */ /* 0x000fe20000410000 */
[----:B------:R-:W-:Y:S01]  /*62d0*/  FMUL.FTZ R88, R160, R88 ;  /* 0x00000058a0587220 */ /* 0x000fe20000410000 */
[C---:B------:R-:W-:Y:S01]  /*62e0*/  FFMA.FTZ R85, R175.reuse, R2, R85 ;  /* 0x00000002af557223 */ /* 0x040fe20000010055 */
[----:B------:R-:W-:Y:S01]  /*62f0*/  FMUL.FTZ R86, R166, R92 ;  /* 0x0000005ca6567220 */ /* 0x000fe20000410000 */
[----:B------:R-:W-:Y:S01]  /*6300*/  FFMA.FTZ R84, R175, R233, -R84 ;  /* 0x000000e9af547223 */ /* 0x000fe20000010854 */
[----:B------:R-:W-:Y:S01]  /*6310*/  FFMA.FTZ R88, R161, R89, R88 ;  /* 0x00000059a1587223 */ /* 0x000fe20000010058 */
[----:B------:R-:W-:Y:S01]  /*6320*/  FADD.FTZ R198, RZ, R85 ;  /* 0x00000055ffc67221 */ /* 0x000fe20000010000 */
[----:B------:R-:W-:Y:S01]  /*6330*/  FFMA.FTZ R234, R66, UR46, -R91 ;  /* 0x0000002e42ea7c23 */ /* 0x000fe2000801085b */
[----:B------:R-:W-:Y:S01]  /*6340*/  FFMA.FTZ R232, R17, R126, R84 ;  /* 0x0000007e11e87223 */ /* 0x000fe20000010054 */
[----:B------:R-:W-:Y:S01]  /*6350*/  FADD.FTZ R87, R186, R87 ;  /* 0x00000057ba577221 */ /* 0x000fe20000010000 */
[C---:B------:R-:W-:Y:S01]  /*6360*/  FMUL.FTZ R85, R172.reuse, R198 ;  /* 0x000000c6ac557220 */ /* 0x040fe20000410000 */
[----:B------:R-:W-:Y:S01]  /*6370*/  FFMA.FTZ R93, R167, R90, R86 ;  /* 0x0000005aa75d7223 */ /* 0x000fe20000010056 */
[----:B------:R-:W-:Y:S01]  /*6380*/  FMUL.FTZ R84, R172, R232 ;  /* 0x000000e8ac547220 */ /* 0x000fe20000410000 */
[----:B------:R-:W-:Y:S01]  /*6390*/  FFMA.FTZ R88, R105, R234, R88 ;  /* 0x000000ea69587223 */ /* 0x000fe20000010058 */
[C---:B------:R-:W-:Y:S01]  /*63a0*/  FFMA.FTZ R85, R173.reuse, R232, -R85 ;  /* 0x000000e8ad557223 */ /* 0x040fe20000010855 */
[----:B------:R-:W-:Y:S01]  /*63b0*/  FMUL.FTZ R86, R162, R87 ;  /* 0x00000057a2567220 */ /* 0x000fe20000410000 */
[----:B------:R-:W-:Y:S01]  /*63c0*/  FFMA.FTZ R84, R173, R198, R84 ;  /* 0x000000c6ad547223 */ /* 0x000fe20000010054 */
[----:B------:R-:W-:Y:S01]  /*63d0*/  FMUL.FTZ R90, R166, R90 ;  /* 0x0000005aa65a7220 */ /* 0x000fe20000410000 */
[----:B------:R-:W-:Y:S01]  /*63e0*/  FFMA.FTZ R231, R18, R125, R85 ;  /* 0x0000007d12e77223 */ /* 0x000fe20000010055 */
[----:B------:R-:W-:Y:S01]  /*63f0*/  FFMA.FTZ R89, R163, R88, R86 ;  /* 0x00000058a3597223 */ /* 0x000fe20000010056 */
[----:B------:R-:W-:Y:S01]  /*6400*/  FADD.FTZ R199, RZ, R84 ;  /* 0x00000054ffc77221 */ /* 0x000fe20000010000 */
[----:B------:R-:W-:Y:S01]  /*6410*/  FFMA.FTZ R92, R167, R92, -R90 ;  /* 0x0000005ca75c7223 */ /* 0x000fe2000001085a */
[----:B------:R-:W-:Y:S01]  /*6420*/  FMUL.FTZ R86, R170, R231 ;  /* 0x000000e7aa567220 */ /* 0x000fe20000410000 */
[----:B------:R-:W-:Y:S01]  /*6430*/  FMUL.FTZ R90, R162, R88 ;  /* 0x00000058a25a7220 */ /* 0x000fe20000410000 */
[-C--:B------:R-:W-:Y:S01]  /*6440*/  FMUL.FTZ R84, R170, R199.reuse ;  /* 0x000000c7aa547220 */ /* 0x080fe20000410000 */
[----:B------:R-:W-:Y:S01]  /*6450*/  FMUL.FTZ R88, R168, R92 ;  /* 0x0000005ca8587220 */ /* 0x000fe20000410000 */
[----:B------:R-:W-:Y:S01]  /*6460*/  FFMA.FTZ R86, R171, R199, R86 ;  /* 0x000000c7ab567223 */ /* 0x000fe20000010056 */
[----:B------:R-:W-:Y:S01]  /*6470*/  FFMA.FTZ R90, R163, R87, -R90 ;  /* 0x00000057a35a7223 */ /* 0x000fe2000001085a */
[----:B------:R-:W-:Y:S01]  /*6480*/  FFMA.FTZ R89, R106, R229, R89 ;  /* 0x000000e56a597223 */ /* 0x000fe20000010059 */
[----:B------:R-:W-:Y:S01]  /*6490*/  FFMA.FTZ R84, R171, R231, -R84 ;  /* 0x000000e7ab547223 */ /* 0x000fe20000010854 */
[----:B------:R-:W-:Y:S01]  /*64a0*/  FFMA.FTZ R94, R169, R93, R88 ;  /* 0x0000005da95e7223 */ /* 0x000fe20000010058 */
[----:B------:R-:W-:Y:S01]  /*64b0*/  FADD.FTZ R200, RZ, R86 ;  /* 0x00000056ffc87221 */ /* 0x000fe20000010000 */
[----:B------:R-:W-:Y:S01]  /*64c0*/  FADD.FTZ R90, R187, R90 ;  /* 0x0000005abb5a7221 */ /* 0x000fe20000010000 */
[-C--:B------:R-:W-:Y:S01]  /*64d0*/  FMUL.FTZ R88, R164, R89.reuse ;  /* 0x00000059a4587220 */ /* 0x080fe20000410000 */
[----:B------:R-:W-:Y:S01]  /*64e0*/  FFMA.FTZ R230, R19, R124, R84 ;  /* 0x0000007c13e67223 */ /* 0x000fe20000010054 */
[----:B------:R-:W-:Y:S01]  /*64f0*/  FMUL.FTZ R84, R168, R200 ;  /* 0x000000c8a8547220 */ /* 0x000fe20000410000 */
[----:B------:R-:W-:Y:S01]  /*6500*/  FMUL.FTZ R91, R63, UR47 ;  /* 0x0000002f3f5b7c20 */ /* 0x000fe20008410000 */
[-C--:B------:R-:W-:Y:S01]  /*6510*/  FFMA.FTZ R87, R165, R90.reuse, -R88 ;  /* 0x0000005aa5577223 */ /* 0x080fe20000010858 */
[----:B------:R-:W-:Y:S01]  /*6520*/  FMUL.FTZ R90, R164, R90 ;  /* 0x0000005aa45a7220 */ /* 0x000fe20000410000 */
[-C--:B------:R-:W-:Y:S01]  /*6530*/  FMUL.FTZ R85, R168, R230.reuse ;  /* 0x000000e6a8557220 */ /* 0x080fe20000410000 */
[----:B------:R-:W-:Y:S01]  /*6540*/  FFMA.FTZ R227, R169, R230, -R84 ;  /* 0x000000e6a9e37223 */ /* 0x000fe20000010854 */
[----:B------:R-:W-:Y:S01]  /*6550*/  FFMA.FTZ R228, R62, UR46, -R91 ;  /* 0x0000002e3ee47c23 */ /* 0x000fe2000801085b */
        /* <DEDUP_REMOVED lines=8> */
[----:B------:R-:W-:Y:S01]  /*65e0*/  FMUL.FTZ R96, R168, R93 ;  /* 0x0000005da8607220 */ /* 0x000fe20000410000 */
[C---:B------:R-:W-:Y:S01]  /*65f0*/  FFMA.FTZ R85, R167.reuse, R90, R84 ;  /* 0x0000005aa7557223 */ /* 0x040fe20000010054 */
[-C--:B------:R-:W-:Y:S01]  /*6600*/  FMUL.FTZ R84, R166, R201.reuse ;  /* 0x000000c9a6547220 */ /* 0x080fe20000410000 */
[----:B------:R-:W-:Y:S01]  /*6610*/  FFMA.FTZ R86, R167, R201, R86 ;  /* 0x000000c9a7567223 */ /* 0x000fe20000010056 */
[----:B------:R-:W-:Y:S01]  /*6620*/  FFMA.FTZ R96, R169, R92, -R96 ;  /* 0x0000005ca9607223 */ /* 0x000fe20000010860 */
[----:B------:R-:W-:Y:S01]  /*6630*/  FMUL.FTZ R225, R61, UR47 ;  /* 0x0000002f3de17c20 */ /* 0x000fe20008410000 */
[----:B------:R-:W-:Y:S01]  /*6640*/  FFMA.FTZ R84, R167, R227, -R84 ;  /* 0x000000e3a7547223 */ /* 0x000fe20000010854 */
[----:B------:R-:W-:Y:S01]  /*6650*/  FADD.FTZ R202, RZ, R86 ;  /* 0x00000056ffca7221 */ /* 0x000fe20000010000 */
[----:B------:R-:W-:Y:S01]  /*6660*/  FMUL.FTZ R86, R170, R96 ;  /* 0x00000060aa567220 */ /* 0x000fe20000410000 */
[----:B------:R-:W-:Y:S01]  /*6670*/  FFMA.FTZ R225, R60, UR46, -R225 ;  /* 0x0000002e3ce17c23 */ /* 0x000fe200080108e1 */
[----:B------:R-:W-:Y:S01]  /*6680*/  FFMA.FTZ R226, R13, R122, R84 ;  /* 0x0000007a0de27223 */ /* 0x000fe20000010054 */
[----:B------:R-:W-:Y:S01]  /*6690*/  FMUL.FTZ R88, R166, R90 ;  /* 0x0000005aa6587220 */ /* 0x000fe20000410000 */
[----:B------:R-:W-:Y:S01]  /*66a0*/  FFMA.FTZ R91, R171, R94, R86 ;  /* 0x0000005eab5b7223 */ /* 0x000fe20000010056 */
[----:B------:R-:W-:Y:S01]  /*66b0*/  FFMA.FTZ R86, R108, R225, R85 ;  /* 0x000000e16c567223 */ /* 0x000fe20000010055 */
[C---:B------:R-:W-:Y:S01]  /*66c0*/  FMUL.FTZ R85, R164.reuse, R226 ;  /* 0x000000e2a4557220 */ /* 0x040fe20000410000 */
[----:B------:R-:W-:Y:S01]  /*66d0*/  FFMA.FTZ R88, R167, R87, -R88 ;  /* 0x00000057a7587223 */ /* 0x000fe20000010858 */
[----:B------:R-:W-:Y:S01]  /*66e0*/  FMUL.FTZ R84, R164, R202 ;  /* 0x000000caa4547220 */ /* 0x000fe20000410000 */
[C---:B------:R-:W-:Y:S01]  /*66f0*/  FMUL.FTZ R90, R168.reuse, R86 ;  /* 0x00000056a85a7220 */ /* 0x040fe20000410000 */
[----:B------:R-:W-:Y:S01]  /*6700*/  FFMA.FTZ R85, R165, R202, R85 ;  /* 0x000000caa5557223 */ /* 0x000fe20000010055 */
[----:B------:R-:W-:Y:S01]  /*6710*/  FADD.FTZ R88, R189, R88 ;  /* 0x00000058bd587221 */ /* 0x000fe20000010000 */
[----:B------:R-:W-:Y:S01]  /*6720*/  FFMA.FTZ R223, R165, R226, -R84 ;  /* 0x000000e2a5df7223 */ /* 0x000fe20000010854 */
[----:B------:R-:W-:Y:S01]  /*6730*/  FMUL.FTZ R89, R59, UR47 ;  /* 0x0000002f3b597c20 */ /* 0x000fe20008410000 */
[----:B------:R-:W-:Y:S01]  /*6740*/  FADD.FTZ R203, RZ, R85 ;  /* 0x00000055ffcb7221 */ /* 0x000fe20000010000 */
[CC--:B------:R-:W-:Y:S01]  /*6750*/  FFMA.FTZ R87, R169.reuse, R88.reuse, -R90 ;  /* 0x00000058a9577223 */ /* 0x0c0fe2000001085a */
[----:B------:R-:W-:Y:S01]  /*6760*/  FMUL.FTZ R88, R168, R88 ;  /* 0x00000058a8587220 */ /* 0x000fe20000410000 */
[----:B------:R-:W-:Y:S01]  /*6770*/  FFMA.FTZ R223, R14, R121, R223 ;  /* 0x000000790edf7223 */ /* 0x000fe200000100df */
[----:B------:R-:W-:Y:S01]  /*6780*/  FMUL.FTZ R84, R162, R203 ;  /* 0x000000cba2547220 */ /* 0x000fe20000410000 */
[----:B------:R-:W-:Y:S01]  /*6790*/  FFMA.FTZ R224, R58, UR46, -R89 ;  /* 0x0000002e3ae07c23 */ /* 0x000fe20008010859 */
[----:B------:R-:W-:Y:S01]  /*67a0*/  FFMA.FTZ R88, R169, R86, R88 ;  /* 0x00000056a9587223 */ /* 0x000fe20000010058 */
[-C--:B------:R-:W-:Y:S01]  /*67b0*/  FMUL.FTZ R86, R162, R223.reuse ;  /* 0x000000dfa2567220 */ /* 0x080fe20000410000 */
[----:B------:R-:W-:Y:S01]  /*67c0*/  FFMA.FTZ R84, R163, R223, -R84 ;  /* 0x000000dfa3547223 */ /* 0x000fe20000010854 */
[----:B------:R-:W-:Y:S01]  /*67d0*/  FADD.FTZ R87, R190, R87 ;  /* 0x00000057be577221 */ /* 0x000fe20000010000 */
[----:B------:R-:W-:Y:S01]  /*67e0*/  FFMA.FTZ R88, R109, R224, R88 ;  /* 0x000000e06d587223 */ /* 0x000fe20000010058 */
[----:B------:R-:W-:Y:S01]  /*67f0*/  FFMA.FTZ R86, R163, R203, R86 ;  /* 0x000000cba3567223 */ /* 0x000fe20000010056 */
[----:B------:R-:W-:Y:S01]  /*6800*/  FFMA.FTZ R222, R15, R120, R84 ;  /* 0x000000780fde7223 */ /* 0x000fe20000010054 */
[-C--:B------:R-:W-:Y:S01]  /*6810*/  FMUL.FTZ R90, R170, R87.reuse ;  /* 0x00000057aa5a7220 */ /* 0x080fe20000410000 */
[----:B------:R-:W-:Y:S01]  /*6820*/  FMUL.FTZ R221, R57, UR47 ;  /* 0x0000002f39dd7c20 */ /* 0x000fe20008410000 */
[----:B------:R-:W-:Y:S01]  /*6830*/  FADD.FTZ R204, RZ, R86 ;  /* 0x00000056ffcc7221 */ /* 0x000fe20000010000 */
[----:B------:R-:W-:Y:S01]  /*6840*/  FMUL.FTZ R84, R160, R222 ;  /* 0x000000dea0547220 */ /* 0x000fe20000410000 */
[C---:B------:R-:W-:Y:S01]  /*6850*/  FMUL.FTZ R94, R170.reuse, R94 ;  /* 0x0000005eaa5e7220 */ /* 0x040fe20000410000 */
[----:B------:R-:W-:Y:S01]  /*6860*/  FMUL.FTZ R92, R170, R88 ;  /* 0x00000058aa5c7220 */ /* 0x000fe20000410000 */
[-C--:B------:R-:W-:Y:S01]  /*6870*/  FMUL.FTZ R85, R160, R204.reuse ;  /* 0x000000cca0557220 */ /* 0x080fe20000410000 */
[----:B------:R-:W-:Y:S01]  /*6880*/  FFMA.FTZ R84, R161, R204, R84 ;  /* 0x000000cca1547223 */ /* 0x000fe20000010054 */
[----:B------:R-:W-:Y:S01]  /*6890*/  FFMA.FTZ R89, R171, R88, R90 ;  /* 0x00000058ab597223 */ /* 0x000fe2000001005a */
[----:B------:R-:W-:Y:S01]  /*68a0*/  FFMA.FTZ R221, R56, UR46, -R221 ;  /* 0x0000002e38dd7c23 */ /* 0x000fe200080108dd */
[----:B------:R-:W-:Y:S01]  /*68b0*/  FFMA.FTZ R219, R161, R222, -R85 ;  /* 0x000000dea1db7223 */ /* 0x000fe20000010855 */
[----:B------:R-:W-:Y:S01]  /*68c0*/  FADD.FTZ R205, RZ, R84 ;  /* 0x00000054ffcd7221 */ /* 0x000fe20000010000 */
[C---:B------:R-:W-:Y:S01]  /*68d0*/  FFMA.FTZ R94, R171.reuse, R96, -R94 ;  /* 0x00000060ab5e7223 */ /* 0x040fe2000001085e */
[----:B------:R-:W-:Y:S01]  /*68e0*/  FFMA.FTZ R92, R171, R87, -R92 ;  /* 0x00000057ab5c7223 */ /* 0x000fe2000001085c */
[----:B------:R-:W-:Y:S01]  /*68f0*/  FFMA.FTZ R219, R8, R119, R219 ;  /* 0x0000007708db7223 */ /* 0x000fe200000100db */
[----:B------:R-:W-:Y:S01]  /*6900*/  FMUL.FTZ R84, R158, R205 ;  /* 0x000000cd9e547220 */ /* 0x000fe20000410000 */
[----:B------:R-:W-:Y:S01]  /*6910*/  FFMA.FTZ R89, R110, R221, R89 ;  /* 0x000000dd6e597223 */ /* 0x000fe20000010059 */
[----:B------:R-:W-:Y:S01]  /*6920*/  FMUL.FTZ R86, R172, R94 ;  /* 0x0000005eac567220 */ /* 0x000fe20000410000 */
[-C--:B------:R-:W-:Y:S01]  /*6930*/  FMUL.FTZ R88, R158, R219.reuse ;  /* 0x000000db9e587220 */ /* 0x080fe20000410000 */
[----:B------:R-:W-:Y:S01]  /*6940*/  FFMA.FTZ R84, R159, R219, -R84 ;  /* 0x000000db9f547223 */ /* 0x000fe20000010854 */
[----:B------:R-:W-:Y:S01]  /*6950*/  FADD.FTZ R92, R191, R92 ;  /* 0x0000005cbf5c7221 */ /* 0x000fe20000010000 */
[C---:B------:R-:W-:Y:S01]  /*6960*/  FMUL.FTZ R87, R172.reuse, R89 ;  /* 0x00000059ac577220 */ /* 0x040fe20000410000 */
[----:B------:R-:W-:Y:S01]  /*6970*/  FFMA.FTZ R88, R159, R205, R88 ;  /* 0x000000cd9f587223 */ /* 0x000fe20000010058 */
[----:B------:R-:W-:Y:S01]  /*6980*/  FFMA.FTZ R220, R9, R118, R84 ;  /* 0x0000007609dc7223 */ /* 0x000fe20000010054 */
[CC--:B------:R-:W-:Y:S01]  /*6990*/  FFMA.FTZ R85, R173.reuse, R91.reuse, R86 ;  /* 0x0000005bad557223 */ /* 0x0c0fe20000010056 */
[----:B------:R-:W-:Y:S01]  /*69a0*/  FMUL.FTZ R86, R172, R91 ;  /* 0x0000005bac567220 */ /* 0x000fe20000410000 */
[----:B------:R-:W-:Y:S01]  /*69b0*/  FADD.FTZ R206, RZ, R88 ;  /* 0x00000058ffce7221 */ /* 0x000fe20000010000 */
[----:B------:R-:W-:Y:S01]  /*69c0*/  FMUL.FTZ R84, R156, R220 ;  /* 0x000000dc9c547220 */ /* 0x000fe20000410000 */
[-C--:B------:R-:W-:Y:S01]  /*69d0*/  FFMA.FTZ R91, R173, R92.reuse, -R87 ;  /* 0x0000005cad5b7223 */ /* 0x080fe20000010857 */
[----:B------:R-:W-:Y:S01]  /*69e0*/  FMUL.FTZ R92, R172, R92 ;  /* 0x0000005cac5c7220 */ /* 0x000fe20000410000 */
[-C--:B------:R-:W-:Y:S01]  /*69f0*/  FMUL.FTZ R87, R156, R206.reuse ;  /* 0x000000ce9c577220 */ /* 0x080fe20000410000 */
[----:B------:R-:W-:Y:S01]  /*6a00*/  FFMA.FTZ R84, R157, R206, R84 ;  /* 0x000000ce9d547223 */ /* 0x000fe20000010054 */
[----:B------:R-:W-:Y:S01]  /*6a10*/  UISETP.GE.AND UP0, UPT, UR13, UR44, UPT ;  /* 0x0000002c0d00728c */ /* 0x000fe2000bf06270 */
[----:B------:R-:W-:Y:S01]  /*6a20*/  FFMA.FTZ R92, R173, R89, R92 ;  /* 0x00000059ad5c7223 */ /* 0x000fe2000001005c */
[----:B------:R-:W-:Y:S01]  /*6a30*/  FFMA.FTZ R87, R157, R220, -R87 ;  /* 0x000000dc9d577223 */ /* 0x000fe20000010857 */
[----:B------:R-:W-:Y:S01]  /*6a40*/  FADD.FTZ R207, RZ, R84 ;  /* 0x00000054ffcf7221 */ /* 0x000fe20000010000 */
[----:B------:R-:W-:Y:S01]  /*6a50*/  FMUL.FTZ R89, R55, UR47 ;  /* 0x0000002f37597c20 */ /* 0x000fe20008410000 */
[----:B------:R-:W-:Y:S01]  /*6a60*/  FADD.FTZ R91, R192, R91 ;  /* 0x0000005bc05b7221 */ /* 0x000fe20000010000 */
[----:B------:R-:W-:Y:S01]  /*6a70*/  FFMA.FTZ R217, R10, R117, R87 ;  /* 0x000000750ad97223 */ /* 0x000fe20000010057 */
[----:B------:R-:W-:Y:S01]  /*6a80*/  FMUL.FTZ R84, R154, R207 ;  /* 0x000000cf9a547220 */ /* 0x000fe20000410000 */
[----:B------:R-:W-:Y:S01]  /*6a90*/  FFMA.FTZ R218, R54, UR46, -R89 ;  /* 0x0000002e36da7c23 */ /* 0x000fe20008010859 */
[----:B------:R-:W-:Y:S01]  /*6aa0*/  FMUL.FTZ R90, R174, R91 ;  /* 0x0000005bae5a7220 */ /* 0x000fe20000410000 */
[-C--:B------:R-:W-:Y:S01]  /*6ab0*/  FMUL.FTZ R88, R154, R217.reuse ;  /* 0x000000d99a587220 */ /* 0x080fe20000410000 */
[----:B------:R-:W-:Y:S01]  /*6ac0*/  FFMA.FTZ R84, R155, R217, -R84 ;  /* 0x000000d99b547223 */ /* 0x000fe20000010854 */
[----:B------:R-:W-:Y:S01]  /*6ad0*/  FFMA.FTZ R92, R111, R218, R92 ;  /* 0x000000da6f5c7223 */ /* 0x000fe2000001005c */
[----:B------:R-:W-:Y:S01]  /*6ae0*/  PLOP3.LUT P0, PT, PT, PT, UP0, 0x80, 0x8 ;  /* 0x000000000008781c */ /* 0x000fe20003f0f008 */
[----:B------:R-:W-:Y:S01]  /*6af0*/  FFMA.FTZ R88, R155, R207, R88 ;  /* 0x000000cf9b587223 */ /* 0x000fe20000010058 */
[----:B------:R-:W-:Y:S01]  /*6b00*/  FFMA.FTZ R216, R11, R116, R84 ;  /* 0x000000740bd87223 */ /* 0x000fe20000010054 */
[----:B------:R-:W-:Y:S01]  /*6b10*/  FFMA.FTZ R86, R173, R94, -R86 ;  /* 0x0000005ead567223 */ /* 0x000fe20000010856 */
[----:B------:R-:W-:Y:S01]  /*6b20*/  FMUL.FTZ R94, R174, R92 ;  /* 0x0000005cae5e7220 */ /* 0x000fe20000410000 */
[----:B------:R-:W-:Y:S01]  /*6b30*/  FADD.FTZ R208, RZ, R88 ;  /* 0x00000058ffd07221 */ /* 0x000fe20000010000 */
[----:B------:R-:W-:Y:S01]  /*6b40*/  FMUL.FTZ R84, R152, R216 ;  /* 0x000000d898547220 */ /* 0x000fe20000410000 */
[----:B------:R-:W-:Y:S01]  /*6b50*/  FFMA.FTZ R93, R175, R92, R90 ;  /* 0x0000005caf5d7223 */ /* 0x000fe2000001005a */
[----:B------:R-:W-:Y:S01]  /*6b60*/  ISETP.NE.OR P0, PT, R142, RZ, P0 ;  /* 0x000000ff8e00720c */ /* 0x000fe20000705670 */
[-C--:B------:R-:W-:Y:S01]  /*6b70*/  FMUL.FTZ R87, R152, R208.reuse ;  /* 0x000000d098577220 */ /* 0x080fe20000410000 */
[----:B------:R-:W-:Y:S01]  /*6b80*/  FFMA.FTZ R84, R153, R208, R84 ;  /* 0x000000d099547223 */ /* 0x000fe20000010054 */
[----:B------:R-:W-:Y:S01]  /*6b90*/  FFMA.FTZ R98, R175, R91, -R94 ;  /* 0x0000005baf627223 */ /* 0x000fe2000001085e */
[----:B------:R-:W-:Y:S01]  /*6ba0*/  FMUL.FTZ R213, R53, UR47 ;  /* 0x0000002f35d57c20 */ /* 0x000fe20008410000 */
[----:B------:R-:W-:Y:S01]  /*6bb0*/  FFMA.FTZ R87, R153, R216, -R87 ;  /* 0x000000d899577223 */ /* 0x000fe20000010857 */
[----:B------:R-:W-:Y:S01]  /*6bc0*/  FADD.FTZ R209, RZ, R84 ;  /* 0x00000054ffd17221 */ /* 0x000fe20000010000 */
[CC--:B------:R-:W-:Y:S01]  /*6bd0*/  FMUL.FTZ R84, R174.reuse, R86.reuse ;  /* 0x00000056ae547220 */ /* 0x0c0fe20000410000 */
[----:B------:R-:W-:Y:S01]  /*6be0*/  FMUL.FTZ R96, R174, R85 ;  /* 0x00000055ae607220 */ /* 0x000fe20000410000 */
[----:B------:R-:W-:Y:S01]  /*6bf0*/  FFMA.FTZ R215, R4, R115, R87 ;  /* 0x0000007304d77223 */ /* 0x000fe20000010057 */
[----:B------:R-:W-:Y:S01]  /*6c00*/  FMUL.FTZ R92, R178, R209 ;  /* 0x000000d1b25c7220 */ /* 0x000fe20000410000 */
[----:B------:R-:W-:Y:S01]  /*6c10*/  FFMA.FTZ R213, R52, UR46, -R213 ;  /* 0x0000002e34d57c23 */ /* 0x000fe200080108d5 */
[----:B------:R-:W-:Y:S01]  /*6c20*/  FFMA.FTZ R84, R175, R85, R84 ;  /* 0x00000055af547223 */ /* 0x000fe20000010054 */
[-C--:B------:R-:W-:Y:S01]  /*6c30*/  FMUL.FTZ R94, R178, R215.reuse ;  /* 0x000000d7b25e7220 */ /* 0x080fe20000410000 */
[----:B------:R-:W-:Y:S01]  /*6c40*/  FFMA.FTZ R92, R179, R215, -R92 ;  /* 0x000000d7b35c7223 */ /* 0x000fe2000001085c */
[----:B------:R-:W-:Y:S01]  /*6c50*/  VOTEU.ALL UP0, P0 ;  /* 0x0000000000ff7886 */ /* 0x000fe20000000000 */
[----:B------:R-:W-:Y:S01]  /*6c60*/  FFMA.FTZ R85, R175, R86, -R96 ;  /* 0x00000056af557223 */ /* 0x000fe20000010860 */
[----:B------:R-:W-:Y:S01]  /*6c70*/  FFMA.FTZ R94, R179, R209, R94 ;  /* 0x000000d1b35e7223 */ /* 0x000fe2000001005e */
[----:B------:R-:W-:Y:S01]  /*6c80*/  FFMA.FTZ R214, R5, R114, R92 ;  /* 0x0000007205d67223 */ /* 0x000fe2000001005c */
[----:B------:R-:W-:Y:S01]  /*6c90*/  FFMA.FTZ R86, R0, R213, R93 ;  /* 0x000000d500567223 */ /* 0x000fe2000001005d */
[----:B------:R-:W-:-:S02]  /*6ca0*/  HFMA2 R88, -RZ, RZ, 1.875, 0 ;  /* 0x3f800000ff587431 */ /* 0x000fc400000001ff */
[----:B------:R-:W-:Y:S01]  /*6cb0*/  FADD.FTZ R210, RZ, R94 ;  /* 0x0000005effd27221 */ /* 0x000fe20000010000 */
[----:B------:R-:W-:Y:S01]  /*6cc0*/  FMUL.FTZ R92, R176, R214 ;  /* 0x000000d6b05c7220 */ /* 0x000fe20000410000 */
[----:B------:R-:W-:Y:S01]  /*6cd0*/  ISETP.GT.U32.AND P2, PT, R150, 0x1f, PT ;  /* 0x0000001f9600780c */ /* 0x000fe20003f44070 */
[----:B------:R-:W-:Y:S01]  /*6ce0*/  @!UP0 ULEA UR33, UR8, UR20, 0x4 ;  /* 0x0000001408218291 */ /* 0x000fe2000f8e20ff */
[-C--:B------:R-:W-:Y:S01]  /*6cf0*/  FMUL.FTZ R93, R176, R210.reuse ;  /* 0x000000d2b05d7220 */ /* 0x080fe20000410000 */
[C---:B------:R-:W-:Y:S01]  /*6d00*/  FFMA.FTZ R92, R177.reuse, R210, R92 ;  /* 0x000000d2b15c7223 */ /* 0x040fe2000001005c */
[----:B------:R-:W-:Y:S02]  /*6d10*/  CS2R R90, SRZ ;  /* 0x00000000005a7805 */ /* 0x000fe4000001ff00 */
[----:B------:R-:W-:Y:S01]  /*6d20*/  MOV R89, RZ ;  /* 0x000000ff00597202 */ /* 0x000fe20000000f00 */
[----:B------:R-:W-:Y:S01]  /*6d30*/  FFMA.FTZ R93, R177, R214, -R93 ;  /* 0x000000d6b15d7223 */ /* 0x000fe2000001085d */
[----:B------:R-:W-:Y:S01]  /*6d40*/  FADD.FTZ R212, RZ, R92 ;  /* 0x0000005cffd47221 */ /* 0x000fe20000010000 */
[----:B------:R-:W-:Y:S01]  /*6d50*/  FADD.FTZ R87, R193, R98 ;  /* 0x00000062c1577221 */ /* 0x000fe20000010000 */
[----:B------:R-:W-:Y:S01]  /*6d60*/  BSSY B0, `(.L_x_10325) ;  /* 0x00000b6000007945 */ /* 0x000fe20003800000 */
[----:B------:R-:W-:Y:S01]  /*6d70*/  FFMA.FTZ R235, R6, R113, R93 ;  /* 0x0000007106eb7223 */ /* 0x000fe2000001005d */
[CC--:B------:R-:W-:Y:S01]  /*6d80*/  FMUL.FTZ R93, R195.reuse, R212.reuse ;  /* 0x000000d4c35d7220 */ /* 0x0c0fe20000410000 */
[----:B------:R-:W0:Y:S02]  /*6d90*/  @!P0 LDS.128 R88, [UR33+0x5c60] ;  /* 0x005c6021ff588984 */ /* 0x000e240008000c00 */
[-C--:B------:R-:W-:Y:S01]  /*6da0*/  FMUL.FTZ R237, R195, R235.reuse ;  /* 0x000000ebc3ed7220 */ /* 0x080fe20000410000 */
[C---:B------:R-:W-:Y:S01]  /*6db0*/  FFMA.FTZ R238, R196.reuse, R235, -R93 ;  /* 0x000000ebc4ee7223 */ /* 0x040fe2000001085d */
[----:B------:R1:W-:Y:S02]  /*6dc0*/  STS.128 [R141+0x4660], R84 ;  /* 0x004660548d007388 */ /* 0x0003e40000000c00 */
[----:B------:R-:W-:Y:S01]  /*6dd0*/  FFMA.FTZ R237, R196, R212, R237 ;  /* 0x000000d4c4ed7223 */ /* 0x000fe200000100ed */
        /* <DEDUP_REMOVED lines=23> */
.L_x_10468:
        /* <DEDUP_REMOVED lines=12> */
.L_x_10329:
[----:B------:R-:W-:Y:S05]  /*7010*/  BSYNC.RECONVERGENT B1 ;  /* 0x0000000000017941 */ /* 0x000fea0003800200 */
.L_x_10328:
[----:B------:R-:W-:Y:S01]  /*7020*/  UMOV UR33, 0xffffffff ;  /* 0xffffffff00217882 */ /* 0x000fe20000000000 */
[----:B------:R-:W-:Y:S02]  /*7030*/  ISETP.GT.U32.AND P2, PT, R142, 0x1d, PT ;  /* 0x0000001d8e00780c */ /* 0x000fe40003f44070 */
[----:B------:R-:W-:Y:S11]  /*7040*/  BRA.DIV UR33, `(.L_x_10330) ;  /* 0x0000006a21c07947 */ /* 0x000ff6000b800000 */
[----:B--2---:R2:W1:Y:S04]  /*7050*/  SHFL.DOWN PT, R94, R250, 0x2, 0x1f ;  /* 0x08401f00fa5e7f89 */ /* 0x00446800000e0000 */
[----:B---3--:R2:W3:Y:S04]  /*7060*/  SHFL.DOWN PT, R95, R249, 0x2, 0x1f ;  /* 0x08401f00f95f7f89 */ /* 0x0084e800000e0000 */
[----:B----4-:R2:W4:Y:S04]  /*7070*/  SHFL.DOWN PT, R96, R248, 0x2, 0x1f ;  /* 0x08401f00f8607f89 */ /* 0x01052800000e0000 */
[----:B0-----:R2:W0:Y:S02]  /*7080*/  SHFL.DOWN PT, R245, R247, 0x2, 0x1f ;  /* 0x08401f00f7f57f89 */ /* 0x00142400000e0000 */
.L_x_10474:
[----:B------:R-:W-:Y:S04]  /*7090*/  BSSY.RECONVERGENT B1, `(.L_x_10331) ;  /* 0x000000c000017945 */ /* 0x000fe80003800200 */
[----:B------:R-:W-:Y:S05]  /*70a0*/  @P2 BRA `(.L_x_10332) ;  /* 0x0000000000282947 */ /* 0x000fea0003800000 */
        /* <DEDUP_REMOVED lines=10> */
.L_x_10332:
[----:B------:R-:W-:Y:S05]  /*7150*/  BSYNC.RECONVERGENT B1 ;  /* 0x0000000000017941 */ /* 0x000fea0003800200 */
.L_x_10331:
[----:B------:R-:W-:Y:S01]  /*7160*/  UMOV UR33, 0xffffffff ;  /* 0xffffffff00217882 */ /* 0x000fe20000000000 */
[----:B------:R-:W-:Y:S02]  /*7170*/  ISETP.GT.U32.AND P2, PT, R142, 0x1b, PT ;  /* 0x0000001b8e00780c */ /* 0x000fe40003f44070 */
[----:B------:R-:W-:Y:S11]  /*7180*/  BRA.DIV UR33, `(.L_x_10333) ;  /* 0x0000006a21e07947 */ /* 0x000ff6000b800000 */
[----:B-1----:R1:W1:Y:S04]  /*7190*/  SHFL.DOWN PT, R94, R250, 0x4, 0x1f ;  /* 0x08801f00fa5e7f89 */ /* 0x00226800000e0000 */
[----:B---3--:R3:W1:Y:S04]  /*71a0*/  SHFL.DOWN PT, R95, R249, 0x4, 0x1f ;  /* 0x08801f00f95f7f89 */ /* 0x00866800000e0000 */
[----:B----4-:R3:W4:Y:S04]  /*71b0*/  SHFL.DOWN PT, R96, R248, 0x4, 0x1f ;  /* 0x08801f00f8607f89 */ /* 0x01072800000e0000 */
[----:B0-----:R3:W0:Y:S02]  /*71c0*/  SHFL.DOWN PT, R245, R247, 0x4, 0x1f ;  /* 0x08801f00f7f57f89 */ /* 0x00162400000e0000 */
.L_x_10480:
[----:B------:R-:W-:Y:S04]  /*71d0*/  BSSY.RECONVERGENT B1, `(.L_x_10334) ;  /* 0x000000c000017945 */ /* 0x000fe80003800200 */
[----:B------:R-:W-:Y:S05]  /*71e0*/  @P2 BRA `(.L_x_10335) ;  /* 0x0000000000282947 */ /* 0x000fea0003800000 */
        /* <DEDUP_REMOVED lines=10> */
.L_x_10335:
[----:B------:R-:W-:Y:S05]  /*7290*/  BSYNC.RECONVERGENT B1 ;  /* 0x0000000000017941 */ /* 0x000fea0003800200 */
.L_x_10334:
[----:B------:R-:W-:Y:S01]  /*72a0*/  UMOV UR33, 0xffffffff ;  /* 0xffffffff00217882 */ /* 0x000fe20000000000 */
[----:B------:R-:W-:Y:S02]  /*72b0*/  ISETP.GT.U32.AND P2, PT, R142, 0x17, PT ;  /* 0x000000178e00780c */ /* 0x000fe40003f44070 */
[----:B------:R-:W-:Y:S11]  /*72c0*/  BRA.DIV UR33, `(.L_x_10336) ;  /* 0x0000006e21007947 */ /* 0x000ff6000b800000 */
[----:B-1----:R1:W1:Y:S04]  /*72d0*/  SHFL.DOWN PT, R94, R250, 0x8, 0x1f ;  /* 0x09001f00fa5e7f89 */ /* 0x00226800000e0000 */
[----:B------:R0:W1:Y:S04]  /*72e0*/  SHFL.DOWN PT, R95, R249, 0x8, 0x1f ;  /* 0x09001f00f95f7f89 */ /* 0x00006800000e0000 */
[----:B----4-:R4:W1:Y:S04]  /*72f0*/  SHFL.DOWN PT, R96, R248, 0x8, 0x1f ;  /* 0x09001f00f8607f89 */ /* 0x01086800000e0000 */
[----:B0-----:R4:W0:Y:S02]  /*7300*/  SHFL.DOWN PT, R245, R247, 0x8, 0x1f ;  /* 0x09001f00f7f57f89 */ /* 0x00182400000e0000 */
.L_x_10486:
[----:B------:R-:W-:Y:S04]  /*7310*/  BSSY.RECONVERGENT B1, `(.L_x_10337) ;  /* 0x000000c000017945 */ /* 0x000fe80003800200 */
[----:B------:R-:W-:Y:S05]  /*7320*/  @P2 BRA `(.L_x_10338) ;  /* 0x0000000000282947 */ /* 0x000fea0003800000 */
        /* <DEDUP_REMOVED lines=10> */
.L_x_10338:
[----:B------:R-:W-:Y:S05]  /*73d0*/  BSYNC.RECONVERGENT B1 ;  /* 0x0000000000017941 */ /* 0x000fea0003800200 */
.L_x_10337:
[----:B------:R-:W-:Y:S01]  /*73e0*/  UMOV UR33, 0xffffffff ;  /* 0xffffffff00217882 */ /* 0x000fe20000000000 */
[----:B------:R-:W-:Y:S02]  /*73f0*/  ISETP.GT.U32.AND P2, PT, R142, 0xf, PT ;  /* 0x0000000f8e00780c */ /* 0x000fe40003f44070 */
[----:B------:R-:W-:Y:S11]  /*7400*/  BRA.DIV UR33, `(.L_x_10339) ;  /* 0x0000006e21207947 */ /* 0x000ff6000b800000 */
[----:B-1----:R1:W1:Y:S04]  /*7410*/  SHFL.DOWN PT, R94, R250, 0x10, 0x1f ;  /* 0x0a001f00fa5e7f89 */ /* 0x00226800000e0000 */
[----:B------:R0:W1:Y:S04]  /*7420*/  SHFL.DOWN PT, R95, R249, 0x10, 0x1f ;  /* 0x0a001f00f95f7f89 */ /* 0x00006800000e0000 */
[----:B------:R1:W1:Y:S04]  /*7430*/  SHFL.DOWN PT, R96, R248, 0x10, 0x1f ;  /* 0x0a001f00f8607f89 */ /* 0x00026800000e0000 */
[----:B0-----:R0:W0:Y:S02]  /*7440*/  SHFL.DOWN PT, R245, R247, 0x10, 0x1f ;  /* 0x0a001f00f7f57f89 */ /* 0x00102400000e0000 */
.L_x_10492:
        /* <DEDUP_REMOVED lines=12> */
.L_x_10341:
[----:B------:R-:W-:Y:S05]  /*7510*/  BSYNC.RECONVERGENT B1 ;  /* 0x0000000000017941 */ /* 0x000fea0003800200 */
.L_x_10340:
[----:B------:R-:W-:Y:S01]  /*7520*/  UMOV UR33, 0xffffffff ;  /* 0xffffffff00217882 */ /* 0x000fe20000000000 */
[----:B------:R-:W-:Y:S02]  /*7530*/  ISETP.NE.AND P2, PT, R150, 0x1f, PT ;  /* 0x0000001f9600780c */ /* 0x000fe40003f45270 */
[----:B------:R-:W-:Y:S11]  /*7540*/  BRA.DIV UR33, `(.L_x_10342) ;  /* 0x0000006e21407947 */ /* 0x000ff6000b800000 */
[----:B------:R-:W5:Y:S04]  /*7550*/  SHFL.IDX PT, R241, R249, RZ, 0x1f ;  /* 0x00001ffff9f17589 */ /* 0x000f6800000e0000 */
[----:B------:R-:W0:Y:S04]  /*7560*/  SHFL.IDX PT, R240, R250, RZ, 0x1f ;  /* 0x00001ffffaf07589 */ /* 0x000e2800000e0000 */
[----:B------:R-:W2:Y:S04]  /*7570*/  SHFL.IDX PT, R92, R247, RZ, 0x1f ;  /* 0x00001ffff75c7589 */ /* 0x000ea800000e0000 */
[----:B------:R-:W3:Y:S04]  /*7580*/  SHFL.IDX PT, R243, R248, RZ, 0x1f ;  /* 0x00001ffff8f37589 */ /* 0x000ee800000e0000 */
[----:B------:R-:W4:Y:S04]  /*7590*/  SHFL.IDX PT, R246, R88, RZ, 0x1f ;  /* 0x00001fff58f67589 */ /* 0x000f2800000e0000 */
[----:B------:R0:W4:Y:S04]  /*75a0*/  SHFL.IDX PT, R93, R89, RZ, 0x1f ;  /* 0x00001fff595d7589 */ /* 0x00012800000e0000 */
[----:B-1----:R1:W1:Y:S01]  /*75b0*/  SHFL.DOWN PT, R96, R250, 0x1, 0x1f ;  /* 0x08201f00fa607f89 */ /* 0x00226200000e0000 */
[-C--:B-----5:R-:W-:Y:S01]  /*75c0*/  FMUL.FTZ R95, R91, R241.reuse ;  /* 0x000000f15b5f7220 */ /* 0x0a0fe20000410000 */
[----:B------:R-:W-:-:S02]  /*75d0*/  FMUL.FTZ R94, R90, R241 ;  /* 0x000000f15a5e7220 */ /* 0x000fc40000410000 */
[----:B------:R1:W1:Y:S01]  /*75e0*/  SHFL.DOWN PT, R97, R249, 0x1, 0x1f ;  /* 0x08201f00f9617f89 */ /* 0x00026200000e0000 */
[-C--:B0-----:R-:W-:Y:S01]  /*75f0*/  FFMA.FTZ R98, R90, R240.reuse, -R95 ;  /* 0x000000f05a627223 */ /* 0x081fe2000001085f */
[-C--:B------:R-:W-:Y:S01]  /*7600*/  FFMA.FTZ R99, R91, R240.reuse, R94 ;  /* 0x000000f05b637223 */ /* 0x080fe2000001005e */
[CC--:B------:R-:W-:Y:S01]  /*7610*/  FMUL.FTZ R95, R89.reuse, R241.reuse ;  /* 0x000000f1595f7220 */ /* 0x0c0fe20000410000 */
[----:B------:R0:W0:Y:S01]  /*7620*/  SHFL.DOWN PT, R244, R248, 0x1, 0x1f ;  /* 0x08201f00f8f47f89 */ /* 0x00002200000e0000 */
[C---:B------:R-:W-:Y:S02]  /*7630*/  FMUL.FTZ R94, R88.reuse, R241 ;  /* 0x000000f1585e7220 */ /* 0x040fe40000410000 */
[-C--:B------:R-:W-:Y:S01]  /*7640*/  FFMA.FTZ R242, R88, R240.reuse, -R95 ;  /* 0x000000f058f27223 */ /* 0x080fe2000001085f */
[----:B------:R0:W0:Y:S01]  /*7650*/  SHFL.DOWN PT, R245, R247, 0x1, 0x1f ;  /* 0x08201f00f7f57f89 */ /* 0x00002200000e0000 */
[----:B------:R-:W-:Y:S01]  /*7660*/  FFMA.FTZ R241, R89, R240, R94 ;  /* 0x000000f059f17223 */ /* 0x000fe2000001005e */
[----:B--2---:R-:W-:Y:S01]  /*7670*/  FADD.FTZ R240, R92, R99 ;  /* 0x000000635cf07221 */ /* 0x004fe20000010000 */
[----:B---3--:R-:W-:Y:S01]  /*7680*/  FADD.FTZ R243, R243, R98 ;  /* 0x00000062f3f37221 */ /* 0x008fe20000010000 */
[----:B------:R2:W3:Y:S01]  /*7690*/  SHFL.IDX PT, R251, R90, RZ, 0x1f ;  /* 0x00001fff5afb7589 */ /* 0x0004e200000e0000 */
[----:B----4-:R-:W-:-:S03]  /*76a0*/  MOV R92, R246 ;  /* 0x000000f6005c7202 */ /* 0x010fc60000000f00 */
[----:B------:R2:W4:Y:S04]  /*76b0*/  SHFL.IDX PT, R252, R91, RZ, 0x1f ;  /* 0x00001fff5bfc7589 */ /* 0x00052800000e0000 */
.L_x_10506:
[----:B------:R-:W-:Y:S01]  /*76c0*/  BSSY.RECONVERGENT B1, `(.L_x_10343) ;  /* 0x000000f000017945 */ /* 0x000fe20003800200 */
[----:B---3--:R-:W-:Y:S02]  /*76d0*/  MOV R94, R251 ;  /* 0x000000fb005e7202 */ /* 0x008fe40000000f00 */
[----:B----4-:R-:W-:Y:S01]  /*76e0*/  MOV R95, R252 ;  /* 0x000000fc005f7202 */ /* 0x010fe20000000f00 */
[----:B------:R-:W-:Y:S06]  /*76f0*/  @!P2 BRA `(.L_x_10344) ;  /* 0x00000000002ca947 */ /* 0x000fec0003800000 */
[C---:B-1----:R-:W-:Y:S01]  /*7700*/  FMUL.FTZ R89, R97.reuse, R93 ;  /* 0x0000005d61597220 */ /* 0x042fe20000410000 */
[CC--:B--2---:R-:W-:Y:S01]  /*7710*/  FMUL.FTZ R91, R97.reuse, R95.reuse ;  /* 0x0000005f615b7220 */ /* 0x0c4fe20000410000 */
[C---:B------:R-:W-:Y:S01]  /*7720*/  FMUL.FTZ R88, R96.reuse, R95 ;  /* 0x0000005f60587220 */ /* 0x040fe20000410000 */
[C---:B------:R-:W-:Y:S01]  /*7730*/  FMUL.FTZ R93, R96.reuse, R93 ;  /* 0x0000005d605d7220 */ /* 0x040fe20000410000 */
[C---:B------:R-:W-:Y:S01]  /*7740*/  FFMA.FTZ R89, R96.reuse, R92, -R89 ;  /* 0x0000005c60597223 */ /* 0x040fe20000010859 */
[-C--:B------:R-:W-:Y:S01]  /*7750*/  FFMA.FTZ R91, R96, R94.reuse, -R91 ;  /* 0x0000005e605b7223 */ /* 0x080fe2000001085b */
[C---:B------:R-:W-:Y:S01]  /*7760*/  FFMA.FTZ R88, R97.reuse, R94, R88 ;  /* 0x0000005e61587223 */ /* 0x040fe20000010058 */
[----:B------:R-:W-:Y:S02]  /*7770*/  FFMA.FTZ R93, R97, R92, R93 ;  /* 0x0000005c615d7223 */ /* 0x000fe4000001005d */
[----:B0-----:R-:W-:Y:S01]  /*7780*/  FADD.FTZ R94, R244, R91 ;  /* 0x0000005bf45e7221 */ /* 0x001fe20000010000 */
[----:B------:R-:W-:Y:S01]  /*7790*/  FADD.FTZ R95, R245, R88 ;  /* 0x00000058f55f7221 */ /* 0x000fe20000010000 */
[----:B------:R-:W-:-:S07]  /*77a0*/  MOV R92, R89 ;  /* 0x00000059005c7202 */ /* 0x000fce0000000f00 */
.L_x_10344:
[----:B------:R-:W-:Y:S05]  /*77b0*/  BSYNC.RECONVERGENT B1 ;  /* 0x0000000000017941 */ /* 0x000fea0003800200 */
.L_x_10343:
[C---:B--2---:R-:W-:Y:S01]  /*77c0*/  FMUL.FTZ R91, R85.reuse, R95 ;  /* 0x0000005f555b7220 */ /* 0x044fe20000410000 */
[C---:B------:R-:W-:Y:S01]  /*77d0*/  FMUL.FTZ R90, R85.reuse, R94 ;  /* 0x0000005e555a7220 */ /* 0x040fe20000410000 */
[C---:B------:R-:W-:Y:S01]  /*77e0*/  FMUL.FTZ R89, R85.reuse, R93 ;  /* 0x0000005d55597220 */ /* 0x040fe20000410000 */
[----:B------:R-:W-:Y:S01]  /*77f0*/  FMUL.FTZ R88, R85, R92 ;  /* 0x0000005c55587220 */ /* 0x000fe20000410000 */
[C---:B------:R-:W-:Y:S01]  /*7800*/  FFMA.FTZ R91, R84.reuse, R94, -R91 ;  /* 0x0000005e545b7223 */ /* 0x040fe2000001085b */
[C---:B------:R-:W-:Y:S01]  /*7810*/  FFMA.FTZ R90, R84.reuse, R95, R90 ;  /* 0x0000005f545a7223 */ /* 0x040fe2000001005a */
[C---:B-1----:R-:W-:Y:S01]  /*7820*/  FFMA.FTZ R96, R84.reuse, R92, -R89 ;  /* 0x0000005c54607223 */ /* 0x042fe20000010859 */
        /* <DEDUP_REMOVED lines=9> */
.L_x_10326:
[----:B------:R-:W-:Y:S05]  /*78c0*/  BSYNC B0 ;  /* 0x0000000000007941 */ /* 0x000fea0003800000 */
.L_x_10325:
[C---:B-1----:R-:W-:Y:S01]  /*78d0*/  FMUL.FTZ R85, R53.reuse, R2 ;  /* 0x0000000235557220 */ /* 0x042fe20000410000 */
[-C--:B------:R-:W-:Y:S01]  /*78e0*/  FMUL.FTZ R87, R53, R233.reuse ;  /* 0x000000e935577220 */ /* 0x080fe20000410000 */
[C---:B------:R-:W-:Y:S01]  /*78f0*/  FMUL.FTZ R53, R55.reuse, R198 ;  /* 0x000000c637357220 */ /* 0x040fe20000410000 */
[----:B------:R-:W-:Y:S01]  /*7900*/  FMUL.FTZ R55, R55, R232 ;  /* 0x000000e837377220 */ /* 0x000fe20000410000 */
[C---:B------:R-:W-:Y:S01]  /*7910*/  FFMA.FTZ R85, R52.reuse, R233, -R85 ;  /* 0x000000e934557223 */ /* 0x040fe20000010855 */
[----:B------:R-:W-:Y:S01]  /*7920*/  FFMA.FTZ R87, R52, R2, R87 ;  /* 0x0000000234577223 */ /* 0x000fe20000010057 */
[C---:B--2---:R-:W-:Y:S01]  /*7930*/  FMUL.FTZ R93, R57.reuse, R199 ;  /* 0x000000c7395d7220 */ /* 0x044fe20000410000 */
[-C--:B------:R-:W-:Y:S01]  /*7940*/  FMUL.FTZ R52, R57, R231.reuse ;  /* 0x000000e739347220 */ /* 0x080fe20000410000 */
[C---:B------:R-:W-:Y:S01]  /*7950*/  FFMA.FTZ R84, R54.reuse, R232, -R53 ;  /* 0x000000e836547223 */ /* 0x040fe20000010835 */
[----:B------:R-:W-:Y:S05]  /*7960*/  WARPSYNC.ALL ;  /* 0x0000000000007948 */ /* 0x000fea0003800000 */
[C---:B------:R-:W-:Y:S01]  /*7970*/  FMUL.FTZ R53, R59.reuse, R200 ;  /* 0x000000c83b357220 */ /* 0x040fe20000410000 */
[----:B------:R-:W-:Y:S01]  /*7980*/  BAR.SYNC.DEFER_BLOCKING 0x0 ;  /* 0x0000000000007b1d */ /* 0x000fe20000010000 */
[----:B------:R-:W-:Y:S01]  /*7990*/  FFMA.FTZ R54, R54, R198, R55 ;  /* 0x000000c636367223 */ /* 0x000fe20000010037 */
[C---:B------:R-:W-:Y:S01]  /*79a0*/  FFMA.FTZ R57, R56.reuse, R231, -R93 ;  /* 0x000000e738397223 */ /* 0x040fe2000001085d */
[-C--:B------:R-:W-:Y:S01]  /*79b0*/  FMUL.FTZ R59, R59, R230.reuse ;  /* 0x000000e63b3b7220 */ /* 0x080fe20000410000 */
[----:B------:R-:W-:Y:S01]  /*79c0*/  FFMA.FTZ R93, R56, R199, R52 ;  /* 0x000000c7385d7223 */ /* 0x000fe20000010034 */
[C---:B------:R-:W-:Y:S01]  /*79d0*/  FMUL.FTZ R55, R61.reuse, R201 ;  /* 0x000000c93d377220 */ /* 0x040fe20000410000 */
[-C--:B------:R-:W-:Y:S01]  /*79e0*/  FMUL.FTZ R52, R61, R227.reuse ;  /* 0x000000e33d347220 */ /* 0x080fe20000410000 */
[C---:B------:R-:W-:Y:S01]  /*79f0*/  FFMA.FTZ R56, R58.reuse, R230, -R53 ;  /* 0x000000e63a387223 */ /* 0x040fe20000010835 */
[----:B------:R-:W-:Y:S01]  /*7a00*/  FFMA.FTZ R86, R58, R200, R59 ;  /* 0x000000c83a567223 */ /* 0x000fe2000001003b */
[C---:B------:R-:W-:Y:S01]  /*7a10*/  FFMA.FTZ R59, R60.reuse, R227, -R55 ;  /* 0x000000e33c3b7223 */ /* 0x040fe20000010837 */
[C---:B------:R-:W-:Y:S01]  /*7a20*/  FMUL.FTZ R53, R63.reuse, R202 ;  /* 0x000000ca3f357220 */ /* 0x040fe20000410000 */
[----:B------:R-:W-:Y:S01]  /*7a30*/  FFMA.FTZ R55, R60, R201, R52 ;  /* 0x000000c93c377223 */ /* 0x000fe20000010034 */
[-C--:B------:R-:W-:Y:S01]  /*7a40*/  FMUL.FTZ R63, R63, R226.reuse ;  /* 0x000000e23f3f7220 */ /* 0x080fe20000410000 */
[----:B------:R-:W-:Y:S01]  /*7a50*/  FMUL.FTZ R52, R65, R223 ;  /* 0x000000df41347220 */ /* 0x000fe20000410000 */
[C---:B------:R-:W-:Y:S01]  /*7a60*/  FFMA.FTZ R58, R62.reuse, R226, -R53 ;  /* 0x000000e23e3a7223 */ /* 0x040fe20000010835 */
[C---:B------:R-:W-:Y:S01]  /*7a70*/  FMUL.FTZ R53, R67.reuse, R204 ;  /* 0x000000cc43357220 */ /* 0x040fe20000410000 */
[----:B------:R-:W-:Y:S01]  /*7a80*/  FFMA.FTZ R62, R62, R202, R63 ;  /* 0x000000ca3e3e7223 */ /* 0x000fe2000001003f */
[-C--:B------:R-:W-:Y:S01]  /*7a90*/  FFMA.FTZ R63, R64, R203.reuse, R52 ;  /* 0x000000cb403f7223 */ /* 0x080fe20000010034 */
[-C--:B------:R-:W-:Y:S01]  /*7aa0*/  FMUL.FTZ R67, R67, R222.reuse ;  /* 0x000000de43437220 */ /* 0x080fe20000410000 */
[----:B------:R-:W-:Y:S01]  /*7ab0*/  FMUL.FTZ R61, R65, R203 ;  /* 0x000000cb413d7220 */ /* 0x000fe20000410000 */
[C---:B------:R-:W-:Y:S01]  /*7ac0*/  FMUL.FTZ R52, R69.reuse, R205 ;  /* 0x000000cd45347220 */ /* 0x040fe20000410000 */
[C---:B------:R-:W-:Y:S01]  /*7ad0*/  FFMA.FTZ R60, R66.reuse, R222, -R53 ;  /* 0x000000de423c7223 */ /* 0x040fe20000010835 */
[----:B------:R-:W-:Y:S01]  /*7ae0*/  FFMA.FTZ R66, R66, R204, R67 ;  /* 0x000000cc42427223 */ /* 0x000fe20000010043 */
[----:B------:R-:W-:Y:S01]  /*7af0*/  FFMA.FTZ R61, R64, R223, -R61 ;  /* 0x000000df403d7223 */ /* 0x000fe2000001083d */
[CC--:B------:R-:W-:Y:S01]  /*7b00*/  FFMA.FTZ R67, R68.reuse, R219.reuse, -R52 ;  /* 0x000000db44437223 */ /* 0x0c0fe20000010834 */
[C---:B------:R-:W-:Y:S01]  /*7b10*/  FMUL.FTZ R65, R69.reuse, UR47 ;  /* 0x0000002f45417c20 */ /* 0x040fe20008410000 */
[----:B------:R-:W-:Y:S01]  /*7b20*/  FMUL.FTZ R64, R69, R219 ;  /* 0x000000db45407220 */ /* 0x000fe20000410000 */
[----:B------:R-:W-:Y:S01]  /*7b30*/  FMUL.FTZ R53, R71, R206 ;  /* 0x000000ce47357220 */ /* 0x000fe20000410000 */
[C---:B------:R-:W-:Y:S01]  /*7b40*/  FMUL.FTZ R52, R73.reuse, R207 ;  /* 0x000000cf49347220 */ /* 0x040fe20000410000 */
[C---:B------:R-:W-:Y:S01]  /*7b50*/  FFMA.FTZ R65, R68.reuse, UR46, -R65 ;  /* 0x0000002e44417c23 */ /* 0x040fe20008010841 */
[----:B------:R-:W-:Y:S01]  /*7b60*/  FFMA.FTZ R69, R68, R205, R64 ;  /* 0x000000cd44457223 */ /* 0x000fe20000010040 */
[C---:B------:R-:W-:Y:S01]  /*7b70*/  FMUL.FTZ R95, R73.reuse, UR47 ;  /* 0x0000002f495f7c20 */ /* 0x040fe20008410000 */
[-C--:B------:R-:W-:Y:S01]  /*7b80*/  FMUL.FTZ R92, R73, R217.reuse ;  /* 0x000000d9495c7220 */ /* 0x080fe20000410000 */
[-C--:B------:R-:W-:Y:S01]  /*7b90*/  FFMA.FTZ R68, R70, R220.reuse, -R53 ;  /* 0x000000dc46447223 */ /* 0x080fe20000010835 */
[----:B------:R-:W-:Y:S01]  /*7ba0*/  FFMA.FTZ R73, R72, R217, -R52 ;  /* 0x000000d948497223 */ /* 0x000fe20000010834 */
[C---:B------:R-:W-:Y:S01]  /*7bb0*/  FMUL.FTZ R97, R71.reuse, UR47 ;  /* 0x0000002f47617c20 */ /* 0x040fe20008410000 */
[----:B------:R-:W1:Y:S01]  /*7bc0*/  LDS.64 R52, [R141+0x4668] ;  /* 0x004668008d347984 */ /* 0x000e620000000a00 */
[----:B------:R-:W-:Y:S01]  /*7bd0*/  FMUL.FTZ R71, R71, R220 ;  /* 0x000000dc47477220 */ /* 0x000fe20000410000 */
[C---:B------:R-:W-:Y:S01]  /*7be0*/  FMUL.FTZ R99, R75.reuse, UR47 ;  /* 0x0000002f4b637c20 */ /* 0x040fe20008410000 */
[C---:B------:R-:W-:Y:S01]  /*7bf0*/  FFMA.FTZ R64, R70.reuse, UR46, -R97 ;  /* 0x0000002e46407c23 */ /* 0x040fe20008010861 */
[C---:B------:R-:W-:Y:S01]  /*7c00*/  FMUL.FTZ R97, R75.reuse, R208 ;  /* 0x000000d04b617220 */ /* 0x040fe20000410000 */
[----:B------:R-:W-:Y:S01]  /*7c10*/  FFMA.FTZ R70, R70, R206, R71 ;  /* 0x000000ce46467223 */ /* 0x000fe20000010047 */
[-C--:B------:R-:W-:Y:S01]  /*7c20*/  FMUL.FTZ R75, R75, R216.reuse ;  /* 0x000000d84b4b7220 */ /* 0x080fe20000410000 */
[C---:B------:R-:W-:Y:S01]  /*7c30*/  FFMA.FTZ R71, R72.reuse, UR46, -R95 ;  /* 0x0000002e48477c23 */ /* 0x040fe2000801085f */
[----:B------:R-:W-:Y:S01]  /*7c40*/  FFMA.FTZ R95, R72, R207, R92 ;  /* 0x000000cf485f7223 */ /* 0x000fe2000001005c */
[C---:B------:R-:W-:Y:S01]  /*7c50*/  FFMA.FTZ R72, R74.reuse, UR46, -R99 ;  /* 0x0000002e4a487c23 */ /* 0x040fe20008010863 */
[C---:B------:R-:W-:Y:S01]  /*7c60*/  FFMA.FTZ R92, R74.reuse, R216, -R97 ;  /* 0x000000d84a5c7223 */ /* 0x040fe20000010861 */
[----:B------:R-:W-:Y:S01]  /*7c70*/  FFMA.FTZ R74, R74, R208, R75 ;  /* 0x000000d04a4a7223 */ /* 0x000fe2000001004b */
[C---:B------:R-:W-:Y:S01]  /*7c80*/  FMUL.FTZ R75, R77.reuse, UR47 ;  /* 0x0000002f4d4b7c20 */ /* 0x040fe20008410000 */
        /* <DEDUP_REMOVED lines=11> */
[CC--:B------:R-:W-:Y:S01]  /*7d40*/  FMUL.FTZ R79, R81.reuse, R212.reuse ;  /* 0x000000d4514f7220 */ /* 0x0c0fe20000410000 */
[-C--:B------:R-:W-:Y:S01]  /*7d50*/  FMUL.FTZ R81, R81, R235.reuse ;  /* 0x000000eb51517220 */ /* 0x080fe20000410000 */
[----:B------:R-:W-:Y:S01]  /*7d60*/  ULEA UR33, UR13, 0xfffff800, 0xb ;  /* 0xfffff8000d217891 */ /* 0x000fe2000f8e58ff */
[----:B------:R-:W-:Y:S01]  /*7d70*/  FADD.FTZ R237, RZ, R237 ;  /* 0x000000edffed7221 */ /* 0x000fe20000010000 */
[C---:B------:R-:W-:Y:S01]  /*7d80*/  FFMA.FTZ R79, R80.reuse, R235, -R79 ;  /* 0x000000eb504f7223 */ /* 0x040fe2000001084f */
[----:B------:R-:W-:Y:S01]  /*7d90*/  FFMA.FTZ R81, R80, R212, R81 ;  /* 0x000000d450517223 */ /* 0x000fe20000010051 */
[C---:B------:R-:W-:Y:S01]  /*7da0*/  FFMA.FTZ R80, R0.reuse, R85, RZ ;  /* 0x0000005500507223 */ /* 0x040fe200000100ff */
[----:B------:R-:W-:Y:S01]  /*7db0*/  USHF.R.S32.HI UR48, URZ, 0x1f, UR33 ;  /* 0x0000001fff307899 */ /* 0x000fe20008011421 */
[C---:B------:R-:W-:Y:S01]  /*7dc0*/  FMUL.FTZ R99, R83.reuse, R238 ;  /* 0x000000ee53637220 */ /* 0x040fe20000410000 */
[----:B------:R-:W-:Y:S01]  /*7dd0*/  FMUL.FTZ R83, R83, R237 ;  /* 0x000000ed53537220 */ /* 0x000fe20000410000 */
[C---:B------:R-:W-:Y:S01]  /*7de0*/  FFMA.FTZ R85, R111.reuse, R84, R80 ;  /* 0x000000546f557223 */ /* 0x040fe20000010050 */
[----:B------:R-:W-:Y:S01]  /*7df0*/  FFMA.FTZ R84, -R0, R87, RZ ;  /* 0x0000005700547223 */ /* 0x000fe200000101ff */
[----:B------:R-:W-:Y:S01]  /*7e00*/  FFMA.FTZ R80, R82, R237, R99 ;  /* 0x000000ed52507223 */ /* 0x000fe20000010063 */
[----:B------:R-:W-:Y:S01]  /*7e10*/  MOV R99, UR42 ;  /* 0x0000002a00637c02 */ /* 0x000fe20008000f00 */
[----:B------:R-:W-:Y:S01]  /*7e20*/  FFMA.FTZ R96, R110, R57, R85 ;  /* 0x000000396e607223 */ /* 0x000fe20000010055 */
[----:B------:R-:W-:Y:S01]  /*7e30*/  FFMA.FTZ R84, -R111, R54, R84 ;  /* 0x000000366f547223 */ /* 0x000fe20000010154 */
[-C--:B-1----:R-:W-:Y:S01]  /*7e40*/  FMUL.FTZ R54, R52, R101.reuse ;  /* 0x0000006534367220 */ /* 0x082fe20000410000 */
[----:B------:R-:W-:Y:S01]  /*7e50*/  FMUL.FTZ R101, R53, R101 ;  /* 0x0000006535657220 */ /* 0x000fe20000410000 */
[----:B------:R-:W-:Y:S01]  /*7e60*/  FFMA.FTZ R82, R82, R238, -R83 ;  /* 0x000000ee52527223 */ /* 0x000fe20000010853 */
[----:B------:R-:W-:Y:S01]  /*7e70*/  FFMA.FTZ R87, R109, R56, R96 ;  /* 0x000000386d577223 */ /* 0x000fe20000010060 */
[-C--:B------:R-:W-:Y:S01]  /*7e80*/  FFMA.FTZ R54, R53, R100.reuse, -R54 ;  /* 0x0000006435367223 */ /* 0x080fe20000010836 */
[----:B------:R-:W-:Y:S01]  /*7e90*/  FFMA.FTZ R52, R52, R100, R101 ;  /* 0x0000006434347223 */ /* 0x000fe20000010065 */
[----:B------:R-:W-:Y:S01]  /*7ea0*/  MOV R53, UR48 ;  /* 0x0000003000357c02 */ /* 0x000fe20008000f00 */
[----:B------:R-:W-:Y:S01]  /*7eb0*/  FFMA.FTZ R84, -R110, R93, R84 ;  /* 0x0000005d6e547223 */ /* 0x000fe20000010154 */
[----:B------:R-:W-:Y:S01]  /*7ec0*/  FADD.FTZ R197, R197, R54 ;  /* 0x00000036c5c57221 */ /* 0x000fe20000010000 */
[----:B------:R-:W-:Y:S01]  /*7ed0*/  FFMA.FTZ R236, R149, R236, R52 ;  /* 0x000000ec95ec7223 */ /* 0x000fe20000010034 */
[----:B------:R-:W-:Y:S01]  /*7ee0*/  LOP3.LUT R52, R150, UR33, RZ, 0xfc, !PT ;  /* 0x0000002196347c12 */ /* 0x000fe2000f8efcff */
[----:B------:R-:W-:Y:S01]  /*7ef0*/  FFMA.FTZ R93, -R109, R86, R84 ;  /* 0x000000566d5d7223 */ /* 0x000fe20000010154 */
[C---:B------:R-:W-:Y:S01]  /*7f00*/  FMUL.FTZ R57, R195.reuse, R197 ;  /* 0x000000c5c3397220 */ /* 0x040fe20000410000 */
[-C--:B------:R-:W-:Y:S01]  /*7f10*/  FMUL.FTZ R54, R195, R236.reuse ;  /* 0x000000ecc3367220 */ /* 0x080fe20000410000 */
[----:B------:R-:W-:Y:S01]  /*7f20*/  MOV R101, UR43 ;  /* 0x0000002b00657c02 */ /* 0x000fe20008000f00 */
[----:B------:R-:W-:Y:S01]  /*7f30*/  FFMA.FTZ R86, R108, R59, R87 ;  /* 0x0000003b6c567223 */ /* 0x000fe20000010057 */
[----:B------:R-:W-:Y:S01]  /*7f40*/  FFMA.FTZ R83, R196, R236, R57 ;  /* 0x000000ecc4537223 */ /* 0x000fe20000010039 */
[----:B------:R-:W-:-:S04]  /*7f50*/  IMAD.WIDE.U32 R56, R99, UR8, R52 ;  /* 0x0000000863387c25 */ /* 0x000fc8000f8e0034 */
[----:B------:R-:W-:Y:S01]  /*7f60*/  FFMA.FTZ R85, R196, R197, -R54 ;  /* 0x000000c5c4557223 */ /* 0x000fe20000010836 */
[----:B------:R-:W-:Y:S01]  /*7f70*/  FFMA.FTZ R93, -R108, R55, R93 ;  /* 0x000000376c5d7223 */ /* 0x000fe2000001015d */
[----:B------:R-:W-:Y:S01]  /*7f80*/  FFMA.FTZ R211, R148, R211, R83 ;  /* 0x000000d394d37223 */ /* 0x000fe20000010053 */
[----:B------:R-:W-:Y:S02]  /*7f90*/  IMAD R57, R101, UR8, R57 ;  /* 0x0000000865397c24 */ /* 0x000fe4000f8e0239 */
[----:B------:R-:W-:Y:S01]  /*7fa0*/  FADD.FTZ R194, R194, R85 ;  /* 0x00000055c2c27221 */ /* 0x000fe20000010000 */
[----:B------:R-:W-:Y:S01]  /*7fb0*/  LEA R54, P0, R56, UR9, 0x2 ;  /* 0x0000000938367c11 */ /* 0x000fe2000f8010ff */
[CC--:B------:R-:W-:Y:S01]  /*7fc0*/  FMUL.FTZ R53, R176.reuse, R211.reuse ;  /* 0x000000d3b0357220 */ /* 0x0c0fe20000410000 */
[C---:B------:R-:W-:Y:S01]  /*7fd0*/  FFMA.FTZ R62, -R107.reuse, R62, R93 ;  /* 0x0000003e6b3e7223 */ /* 0x040fe2000001015d */
[----:B------:R-:W-:Y:S01]  /*7fe0*/  FMUL.FTZ R84, R176, R194 ;  /* 0x000000c2b0547220 */ /* 0x000fe20000410000 */
[----:B------:R-:W-:Y:S01]  /*7ff0*/  LEA.HI.X R55, R56, UR12, R57, 0x2, P0 ;  /* 0x0000000c38377c11 */ /* 0x000fe200080f1439 */
[----:B------:R-:W-:Y:S01]  /*8000*/  FFMA.FTZ R57, R107, R58, R86 ;  /* 0x0000003a6b397223 */ /* 0x000fe20000010056 */
[C---:B------:R-:W-:Y:S01]  /*8010*/  FFMA.FTZ R53, R177.reuse, R194, -R53 ;  /* 0x000000c2b1357223 */ /* 0x040fe20000010835 */
[----:B------:R-:W-:Y:S01]  /*8020*/  FFMA.FTZ R56, R177, R211, R84 ;  /* 0x000000d3b1387223 */ /* 0x000fe20000010054 */
[C---:B------:R-:W-:Y:S01]  /*8030*/  FFMA.FTZ R63, -R106.reuse, R63, R62 ;  /* 0x0000003f6a3f7223 */ /* 0x040fe2000001013e */
[----:B------:R-:W-:Y:S01]  /*8040*/  FFMA.FTZ R58, R106, R61, R57 ;  /* 0x0000003d6a3a7223 */ /* 0x000fe20000010039 */
[----:B------:R-:W-:Y:S01]  /*8050*/  FADD.FTZ R53, R180, R53 ;  /* 0x00000035b4357221 */ /* 0x000fe20000010000 */
[----:B------:R-:W-:Y:S01]  /*8060*/  FFMA.FTZ R56, R147, R94, R56 ;  /* 0x0000005e93387223 */ /* 0x000fe20000010038 */
[C---:B------:R-:W-:Y:S01]  /*8070*/  FFMA.FTZ R66, -R105.reuse, R66, R63 ;  /* 0x0000004269427223 */ /* 0x040fe2000001013f */
[----:B------:R-:W-:Y:S01]  /*8080*/  FFMA.FTZ R59, R105, R60, R58 ;  /* 0x0000003c693b7223 */ /* 0x000fe2000001003a */
[C---:B------:R-:W-:Y:S01]  /*8090*/  FMUL.FTZ R57, R178.reuse, R53 ;  /* 0x00000035b2397220 */ /* 0x040fe20000410000 */
[-C--:B------:R-:W-:Y:S01]  /*80a0*/  FMUL.FTZ R58, R178, R56.reuse ;  /* 0x00000038b23a7220 */ /* 0x080fe20000410000 */
[C---:B------:R-:W-:Y:S01]  /*80b0*/  FFMA.FTZ R69, -R104.reuse, R69, R66 ;  /* 0x0000004568457223 */ /* 0x040fe20000010142 */
[----:B------:R-:W-:Y:S01]  /*80c0*/  FFMA.FTZ R60, R104, R67, R59 ;  /* 0x00000043683c7223 */ /* 0x000fe2000001003b */
[C---:B------:R-:W-:Y:S01]  /*80d0*/  FFMA.FTZ R57, R179.reuse, R56, R57 ;  /* 0x00000038b3397223 */ /* 0x040fe20000010039 */
[----:B------:R-:W-:Y:S01]  /*80e0*/  FFMA.FTZ R58, R179, R53, -R58 ;  /* 0x00000035b33a7223 */ /* 0x000fe2000001083a */
[C---:B------:R-:W-:Y:S01]  /*80f0*/  FFMA.FTZ R70, -R103.reuse, R70, R69 ;  /* 0x0000004667467223 */ /* 0x040fe20000010145 */
[----:B------:R-:W-:Y:S01]  /*8100*/  FFMA.FTZ R59, R103, R68, R60 ;  /* 0x00000044673b7223 */ /* 0x000fe2000001003c */
[----:B------:R-:W-:Y:S01]  /*8110*/  FFMA.FTZ R77, R146, R77, R57 ;  /* 0x0000004d924d7223 */ /* 0x000fe20000010039 */
[----:B------:R-:W-:Y:S01]  /*8120*/  FADD.FTZ R58, R181, R58 ;  /* 0x0000003ab53a7221 */ /* 0x000fe20000010000 */
[C---:B------:R-:W-:Y:S01]  /*8130*/  FFMA.FTZ R70, -R102.reuse, R95, R70 ;  /* 0x0000005f66467223 */ /* 0x040fe20000010146 */
[----:B------:R-:W-:Y:S01]  /*8140*/  FFMA.FTZ R62, R102, R73, R59 ;  /* 0x00000049663e7223 */ /* 0x000fe2000001003b */
[CC--:B------:R-:W-:Y:S01]  /*8150*/  FMUL.FTZ R57, R152.reuse, R77.reuse ;  /* 0x0000004d98397220 */ /* 0x0c0fe20000410000 */
[----:B------:R-:W-:Y:S01]  /*8160*/  FMUL.FTZ R60, R152, R58 ;  /* 0x0000003a983c7220 */ /* 0x000fe20000410000 */
[----:B------:R-:W-:Y:S01]  /*8170*/  FMUL.FTZ R66, R2, UR47 ;  /* 0x0000002f02427c20 */ /* 0x000fe20008410000 */
[----:B------:R-:W-:Y:S01]  /*8180*/  FFMA.FTZ R61, R3, R92, R62 ;  /* 0x0000005c033d7223 */ /* 0x000fe2000001003e */
[C---:B------:R-:W-:Y:S01]  /*8190*/  FFMA.FTZ R57, R153.reuse, R58, -R57 ;  /* 0x0000003a99397223 */ /* 0x040fe20000010839 */
[----:B------:R-:W-:Y:S01]  /*81a0*/  FFMA.FTZ R59, R153, R77, R60 ;  /* 0x0000004d993b7223 */ /* 0x000fe2000001003c */
[C---:B------:R-:W-:Y:S01]  /*81b0*/  FFMA.FTZ R70, -R3.reuse, R74, R70 ;  /* 0x0000004a03467223 */ /* 0x040fe20000010146 */
[----:B------:R-:W-:Y:S01]  /*81c0*/  FFMA.FTZ R60, R146, R75, R61 ;  /* 0x0000004b923c7223 */ /* 0x000fe2000001003d */
[----:B------:R-:W-:Y:S01]  /*81d0*/  FADD.FTZ R57, R182, R57 ;  /* 0x00000039b6397221 */ /* 0x000fe20000010000 */
[----:B------:R-:W-:Y:S01]  /*81e0*/  FFMA.FTZ R72, R3, R72, R59 ;  /* 0x0000004803487223 */ /* 0x000fe2000001003b */
[----:B------:R-:W-:Y:S01]  /*81f0*/  ISETP.NE.AND P2, PT, R150, RZ, PT ;  /* 0x000000ff9600720c */ /* 0x000fe20003f45270 */
[----:B------:R-:W-:Y:S01]  /*8200*/  FFMA.FTZ R59, R147, R76, R60 ;  /* 0x0000004c933b7223 */ /* 0x000fe2000001003c */
[C---:B------:R-:W-:Y:S01]  /*8210*/  FMUL.FTZ R62, R154.reuse, R57 ;  /* 0x000000399a3e7220 */ /* 0x040fe20000410000 */
[-C--:B------:R-:W-:Y:S01]  /*8220*/  FMUL.FTZ R154, R154, R72.reuse ;  /* 0x000000489a9a7220 */ /* 0x080fe20000410000 */
[----:B------:R-:W-:Y:S01]  /*8230*/  FFMA.FTZ R97, -R146, R97, R70 ;  /* 0x0000006192617223 */ /* 0x000fe20000010146 */
[----:B------:R-:W-:Y:S01]  /*8240*/  FFMA.FTZ R60, R148, R79, R59 ;  /* 0x0000004f943c7223 */ /* 0x000fe2000001003b */
[C---:B------:R-:W-:Y:S01]  /*8250*/  FFMA.FTZ R59, R155.reuse, R72, R62 ;  /* 0x000000489b3b7223 */ /* 0x040fe2000001003e */
[----:B------:R-:W-:Y:S01]  /*8260*/  FFMA.FTZ R62, R155, R57, -R154 ;  /* 0x000000399b3e7223 */ /* 0x000fe2000001089a */
[----:B------:R-:W-:Y:S01]  /*8270*/  FMUL.FTZ R68, R2, UR46 ;  /* 0x0000002e02447c20 */ /* 0x000fe20008410000 */
[----:B------:R-:W-:Y:S01]  /*8280*/  P2R R61, PR, RZ, 0x4 ;  /* 0x00000004ff3d7803 */ /* 0x000fe20000000000 */
[----:B------:R-:W-:Y:S01]  /*8290*/  FFMA.FTZ R71, R102, R71, R59 ;  /* 0x0000004766477223 */ /* 0x000fe2000001003b */
[----:B------:R-:W-:Y:S01]  /*82a0*/  FADD.FTZ R62, R183, R62 ;  /* 0x0000003eb73e7221 */ /* 0x000fe20000010000 */
[----:B------:R-:W-:Y:S01]  /*82b0*/  FFMA.FTZ R59, R233, UR46, -R66 ;  /* 0x0000002ee93b7c23 */ /* 0x000fe20008010842 */
[----:B------:R-:W-:Y:S01]  /*82c0*/  VOTEU.ALL UP0, P2 ;  /* 0x0000000000ff7886 */ /* 0x000fe20001000000 */
[C---:B------:R-:W-:Y:S01]  /*82d0*/  FMUL.FTZ R66, R156.reuse, R71 ;  /* 0x000000479c427220 */ /* 0x040fe20000410000 */
[-C--:B------:R-:W-:Y:S01]  /*82e0*/  FMUL.FTZ R156, R156, R62.reuse ;  /* 0x0000003e9c9c7220 */ /* 0x080fe20000410000 */
[----:B------:R-:W-:Y:S01]  /*82f0*/  FMUL.FTZ R70, R0, R59 ;  /* 0x0000003b00467220 */ /* 0x000fe20000410000 */
[----:B------:R-:W-:Y:S01]  /*8300*/  FMUL.FTZ R69, R198, UR47 ;  /* 0x0000002fc6457c20 */ /* 0x000fe20008410000 */
[C---:B------:R-:W-:Y:S01]  /*8310*/  FFMA.FTZ R59, R157.reuse, R62, -R66 ;  /* 0x0000003e9d3b7223 */ /* 0x040fe20000010842 */
[----:B------:R-:W-:Y:S01]  /*8320*/  FFMA.FTZ R156, R157, R71, R156 ;  /* 0x000000479d9c7223 */ /* 0x000fe2000001009c */
[----:B------:R-:W-:Y:S01]  /*8330*/  MOV R61, UR20 ;  /* 0x00000014003d7c02 */ /* 0x000fe20008000f00 */
[----:B------:R-:W-:Y:S01]  /*8340*/  @!UP0 ULEA UR33, UR8, UR20, 0x4 ;  /* 0x0000001408218291 */ /* 0x000fe2000f8e20ff */
[----:B------:R-:W-:Y:S01]  /*8350*/  FADD.FTZ R59, R184, R59 ;  /* 0x0000003bb83b7221 */ /* 0x000fe20000010000 */
[----:B------:R-:W-:Y:S01]  /*8360*/  FFMA.FTZ R64, R103, R64, R156 ;  /* 0x0000004067407223 */ /* 0x000fe2000001009c */
[----:B------:R-:W-:Y:S01]  /*8370*/  FMUL.FTZ R73, R198, UR46 ;  /* 0x0000002ec6497c20 */ /* 0x000fe20008410000 */
[----:B------:R-:W-:Y:S01]  /*8380*/  FFMA.FTZ R67, R233, UR47, R68 ;  /* 0x0000002fe9437c23 */ /* 0x000fe20008010044 */
[C---:B------:R-:W-:Y:S01]  /*8390*/  FMUL.FTZ R66, R158.reuse, R59 ;  /* 0x0000003b9e427220 */ /* 0x040fe20000410000 */
[----:B------:R-:W-:Y:S01]  /*83a0*/  FMUL.FTZ R158, R158, R64 ;  /* 0x000000409e9e7220 */ /* 0x000fe20000410000 */
[----:B------:R-:W-:Y:S01]  /*83b0*/  FFMA.FTZ R68, R232, UR46, -R69 ;  /* 0x0000002ee8447c23 */ /* 0x000fe20008010845 */
[----:B------:R-:W-:-:S02]  /*83c0*/  IMAD R61, R150, 0x84, R61 ;  /* 0x00000084963d7824 */ /* 0x000fc400078e023d */
[C---:B------:R-:W-:Y:S01]  /*83d0*/  FFMA.FTZ R63, R159.reuse, R64, R66 ;  /* 0x000000409f3f7223 */ /* 0x040fe20000010042 */
[----:B------:R-:W-:Y:S01]  /*83e0*/  FFMA.FTZ R66, R159, R59, -R158 ;  /* 0x0000003b9f427223 */ /* 0x000fe2000001089e */
[----:B------:R-:W-:Y:S01]  /*83f0*/  FFMA.FTZ R74, R232, UR47, R73 ;  /* 0x0000002fe84a7c23 */ /* 0x000fe20008010049 */
[----:B------:R-:W-:Y:S01]  /*8400*/  FFMA.FTZ R97, -R147, R78, R97 ;  /* 0x0000004e93617223 */ /* 0x000fe20000010161 */
[----:B------:R-:W-:Y:S01]  /*8410*/  FFMA.FTZ R65, R104, R65, R63 ;  /* 0x0000004168417223 */ /* 0x000fe2000001003f */
[----:B------:R-:W-:Y:S01]  /*8420*/  FADD.FTZ R66, R185, R66 ;  /* 0x00000042b9427221 */ /* 0x000fe20000010000 */
[----:B------:R-:W-:Y:S01]  /*8430*/  FMUL.FTZ R76, R111, R68 ;  /* 0x000000446f4c7220 */ /* 0x000fe20000410000 */
[----:B------:R-:W-:Y:S01]  /*8440*/  FMUL.FTZ R78, R199, UR47 ;  /* 0x0000002fc74e7c20 */ /* 0x000fe20008410000 */
[CC--:B------:R-:W-:Y:S01]  /*8450*/  FMUL.FTZ R63, R160.reuse, R65.reuse ;  /* 0x00000041a03f7220 */ /* 0x0c0fe20000410000 */
[----:B------:R-:W-:Y:S01]  /*8460*/  FMUL.FTZ R68, R160, R66 ;  /* 0x00000042a0447220 */ /* 0x000fe20000410000 */
[----:B0-----:R-:W-:Y:S01]  /*8470*/  @!P2 STS.128 [UR33+0x5c60], R88 ;  /* 0x005c6058ff00a988 */ /* 0x001fe20008000c21 */
[----:B------:R-:W-:Y:S01]  /*8480*/  FMUL.FTZ R74, R111, -R74 ;  /* 0x8000004a6f4a7220 */ /* 0x000fe20000410000 */
[C---:B------:R-:W-:Y:S01]  /*8490*/  FFMA.FTZ R63, R161.reuse, R66, -R63 ;  /* 0x00000042a13f7223 */ /* 0x040fe2000001083f */
[----:B------:R-:W-:Y:S01]  /*84a0*/  FFMA.FTZ R68, R161, R65, R68 ;  /* 0x00000041a1447223 */ /* 0x000fe20000010044 */
[----:B------:R0:W-:Y:S01]  /*84b0*/  STS [R61+0x2100], R70 ;  /* 0x002100463d007388 */ /* 0x0001e20000000800 */
[----:B------:R-:W-:Y:S01]  /*84c0*/  FMUL.FTZ R73, R200, UR47 ;  /* 0x0000002fc8497c20 */ /* 0x000fe20008410000 */
[----:B------:R-:W-:Y:S01]  /*84d0*/  FADD.FTZ R63, R186, R63 ;  /* 0x0000003fba3f7221 */ /* 0x000fe20000010000 */
[----:B------:R-:W-:Y:S01]  /*84e0*/  FFMA.FTZ R234, R105, R234, R68 ;  /* 0x000000ea69ea7223 */ /* 0x000fe20000010044 */
[----:B------:R1:W-:Y:S01]  /*84f0*/  STS [R61+0x210c], R74 ;  /* 0x00210c4a3d007388 */ /* 0x0003e20000000800 */
[----:B------:R-:W-:Y:S01]  /*8500*/  FMUL.FTZ R84, R199, UR46 ;  /* 0x0000002ec7547c20 */ /* 0x000fe20008410000 */
[----:B------:R-:W-:Y:S01]  /*8510*/  FMUL.FTZ R86, R201, UR46 ;  /* 0x0000002ec9567c20 */ /* 0x000fe20008410000 */
[-C--:B------:R-:W-:Y:S01]  /*8520*/  FMUL.FTZ R68, R162, R234.reuse ;  /* 0x000000eaa2447220 */ /* 0x080fe20000410000 */
[----:B------:R2:W-:Y:S01]  /*8530*/  STS [R61+0x2108], R76 ;  /* 0x0021084c3d007388 */ /* 0x0005e20000000800 */
[C---:B------:R-:W-:Y:S01]  /*8540*/  FFMA.FTZ R69, R231.reuse, UR47, R84 ;  /* 0x0000002fe7457c23 */ /* 0x040fe20008010054 */
[----:B0-----:R-:W-:Y:S01]  /*8550*/  FMUL.FTZ R70, R0, -R67 ;  /* 0x8000004300467220 */ /* 0x001fe20000410000 */
[----:B------:R-:W-:Y:S01]  /*8560*/  FFMA.FTZ R67, R231, UR46, -R78 ;  /* 0x0000002ee7437c23 */ /* 0x000fe2000801084e */
[----:B------:R-:W-:Y:S01]  /*8570*/  FFMA.FTZ R68, R163, R63, -R68 ;  /* 0x0000003fa3447223 */ /* 0x000fe20000010844 */
[----:B------:R-:W-:Y:S01]  /*8580*/  FMUL.FTZ R84, R201, UR47 ;  /* 0x0000002fc9547c20 */ /* 0x000fe20008410000 */
[----:B------:R-:W-:Y:S01]  /*8590*/  FMUL.FTZ R79, R204, UR47 ;  /* 0x0000002fcc4f7c20 */ /* 0x000fe20008410000 */
[----:B-1----:R-:W-:Y:S01]  /*85a0*/  FMUL.FTZ R74, R110, R67 ;  /* 0x000000436e4a7220 */ /* 0x002fe20000410000 */
[----:B------:R-:W-:Y:S01]  /*85b0*/  FMUL.FTZ R67, R162, R63 ;  /* 0x0000003fa2437220 */ /* 0x000fe20000410000 */
[----:B------:R0:W-:Y:S01]  /*85c0*/  STS [R61+0x2104], R70 ;  /* 0x002104463d007388 */ /* 0x0001e20000000800 */
[----:B------:R-:W-:Y:S01]  /*85d0*/  FADD.FTZ R68, R187, R68 ;  /* 0x00000044bb447221 */ /* 0x000fe20000010000 */
[----:B--2---:R-:W-:Y:S01]  /*85e0*/  FMUL.FTZ R76, R110, -R69 ;  /* 0x800000456e4c7220 */ /* 0x004fe20000410000 */
[----:B------:R-:W-:Y:S01]  /*85f0*/  FFMA.FTZ R67, R163, R234, R67 ;  /* 0x000000eaa3437223 */ /* 0x000fe20000010043 */
[----:B------:R-:W-:Y:S01]  /*8600*/  FMUL.FTZ R69, R200, UR46 ;  /* 0x0000002ec8457c20 */ /* 0x000fe20008410000 */
[----:B------:R1:W-:Y:S01]  /*8610*/  STS [R61+0x2110], R74 ;  /* 0x0021104a3d007388 */ /* 0x0003e20000000800 */
[----:B------:R-:W-:Y:S01]  /*8620*/  FMUL.FTZ R75, R202, UR46 ;  /* 0x0000002eca4b7c20 */ /* 0x000fe20008410000 */
[----:B------:R-:W-:Y:S01]  /*8630*/  FFMA.FTZ R229, R106, R229, R67 ;  /* 0x000000e56ae57223 */ /* 0x000fe20000010043 */
[----:B------:R-:W-:Y:S01]  /*8640*/  FMUL.FTZ R83, R204, UR46 ;  /* 0x0000002ecc537c20 */ /* 0x000fe20008410000 */
[----:B------:R2:W-:Y:S01]  /*8650*/  STS [R61+0x2114], R76 ;  /* 0x0021144c3d007388 */ /* 0x0005e20000000800 */
[----:B0-----:R-:W-:Y:S01]  /*8660*/  FFMA.FTZ R70, R230, UR46, -R73 ;  /* 0x0000002ee6467c23 */ /* 0x001fe20008010849 */
[CC--:B------:R-:W-:Y:S01]  /*8670*/  FMUL.FTZ R67, R164.reuse, R229.reuse ;  /* 0x000000e5a4437220 */ /* 0x0c0fe20000410000 */
[----:B------:R-:W-:Y:S01]  /*8680*/  FFMA.FTZ R73, R227, UR47, R86 ;  /* 0x0000002fe3497c23 */ /* 0x000fe20008010056 */
[----:B------:R-:W-:Y:S01]  /*8690*/  FMUL.FTZ R86, R203, UR47 ;  /* 0x0000002fcb567c20 */ /* 0x000fe20008410000 */
[----:B------:R-:W-:Y:S01]  /*86a0*/  FMUL.FTZ R78, R109, R70 ;  /* 0x000000466d4e7220 */ /* 0x000fe20000410000 */
[-C--:B------:R-:W-:Y:S01]  /*86b0*/  FMUL.FTZ R70, R164, R68.reuse ;  /* 0x00000044a4467220 */ /* 0x080fe20000410000 */
[----:B------:R-:W-:Y:S01]  /*86c0*/  FFMA.FTZ R67, R165, R68, -R67 ;  /* 0x00000044a5437223 */ /* 0x000fe20000010843 */
[----:B-1----:R-:W-:Y:S01]  /*86d0*/  FFMA.FTZ R74, R230, UR47, R69 ;  /* 0x0000002fe64a7c23 */ /* 0x002fe20008010045 */
[----:B------:R-:W-:Y:S01]  /*86e0*/  FFMA.FTZ R69, R227, UR46, -R84 ;  /* 0x0000002ee3457c23 */ /* 0x000fe20008010854 */
[----:B------:R-:W-:Y:S01]  /*86f0*/  FFMA.FTZ R70, R165, R229, R70 ;  /* 0x000000e5a5467223 */ /* 0x000fe20000010046 */
[----:B------:R-:W-:Y:S01]  /*8700*/  FADD.FTZ R67, R188, R67 ;  /* 0x00000043bc437221 */ /* 0x000fe20000010000 */
[----:B------:R0:W-:Y:S01]  /*8710*/  STS [R61+0x2118], R78 ;  /* 0x0021184e3d007388 */ /* 0x0001e20000000800 */
[----:B------:R-:W-:Y:S01]  /*8720*/  FMUL.FTZ R74, R109, -R74 ;  /* 0x8000004a6d4a7220 */ /* 0x000fe20000410000 */
[----:B------:R-:W-:Y:S01]  /*8730*/  FFMA.FTZ R228, R107, R228, R70 ;  /* 0x000000e46be47223 */ /* 0x000fe20000010046 */
[----:B------:R-:W-:Y:S01]  /*8740*/  FMUL.FTZ R70, R166, R67 ;  /* 0x00000043a6467220 */ /* 0x000fe20000410000 */
[----:B--2---:R-:W-:Y:S01]  /*8750*/  FMUL.FTZ R76, R108, R69 ;  /* 0x000000456c4c7220 */ /* 0x004fe20000410000 */
[----:B------:R-:W-:Y:S01]  /*8760*/  FFMA.FTZ R84, R226, UR47, R75 ;  /* 0x0000002fe2547c23 */ /* 0x000fe2000801004b */
[-C--:B------:R-:W-:Y:S01]  /*8770*/  FMUL.FTZ R166, R166, R228.reuse ;  /* 0x000000e4a6a67220 */ /* 0x080fe20000410000 */
[----:B------:R-:W-:Y:S01]  /*8780*/  FFMA.FTZ R69, R167, R228, R70 ;  /* 0x000000e4a7457223 */ /* 0x000fe20000010046 */
[----:B------:R1:W-:Y:S01]  /*8790*/  STS [R61+0x211c], R74 ;  /* 0x00211c4a3d007388 */ /* 0x0003e20000000800 */
[----:B------:R-:W-:Y:S01]  /*87a0*/  FMUL.FTZ R84, R107, -R84 ;  /* 0x800000546b547220 */ /* 0x000fe20000410000 */
[----:B0-----:R-:W-:Y:S01]  /*87b0*/  FMUL.FTZ R78, R108, -R73 ;  /* 0x800000496c4e7220 */ /* 0x001fe20000410000 */
[----:B------:R-:W-:Y:S01]  /*87c0*/  FMUL.FTZ R73, R202, UR47 ;  /* 0x0000002fca497c20 */ /* 0x000fe20008410000 */
[----:B------:R-:W-:Y:S01]  /*87d0*/  FFMA.FTZ R70, R167, R67, -R166 ;  /* 0x00000043a7467223 */ /* 0x000fe200000108a6 */
[----:B------:R-:W-:Y:S01]  /*87e0*/  FFMA.FTZ R225, R108, R225, R69 ;  /* 0x000000e16ce17223 */ /* 0x000fe20000010045 */
[----:B------:R0:W-:Y:S01]  /*87f0*/  STS [R61+0x2120], R76 ;  /* 0x0021204c3d007388 */ /* 0x0001e20000000800 */
[----:B------:R-:W-:Y:S01]  /*8800*/  FFMA.FTZ R69, R223, UR46, -R86 ;  /* 0x0000002edf457c23 */ /* 0x000fe20008010856 */
[----:B------:R-:W-:Y:S01]  /*8810*/  FADD.FTZ R70, R189, R70 ;  /* 0x00000046bd467221 */ /* 0x000fe20000010000 */
[C---:B------:R-:W-:Y:S01]  /*8820*/  FMUL.FTZ R88, R205.reuse, UR47 ;  /* 0x0000002fcd587c20 */ /* 0x040fe20008410000 */
[----:B-1----:R-:W-:Y:S01]  /*8830*/  FFMA.FTZ R74, R226, UR46, -R73 ;  /* 0x0000002ee24a7c23 */ /* 0x002fe20008010849 */
[----:B------:R-:W-:Y:S01]  /*8840*/  FMUL.FTZ R86, R106, R69 ;  /* 0x000000456a567220 */ /* 0x000fe20000410000 */
[----:B------:R1:W-:Y:S01]  /*8850*/  STS [R61+0x212c], R84 ;  /* 0x00212c543d007388 */ /* 0x0003e20000000800 */
[----:B------:R-:W-:Y:S01]  /*8860*/  FMUL.FTZ R90, R205, UR46 ;  /* 0x0000002ecd5a7c20 */ /* 0x000fe20008410000 */
[C---:B------:R-:W-:Y:S01]  /*8870*/  FMUL.FTZ R85, R206.reuse, UR47 ;  /* 0x0000002fce557c20 */ /* 0x040fe20008410000 */
[----:B------:R-:W-:Y:S01]  /*8880*/  FMUL.FTZ R87, R206, UR46 ;  /* 0x0000002ece577c20 */ /* 0x000fe20008410000 */
[----:B0-----:R-:W-:Y:S01]  /*8890*/  FMUL.FTZ R76, R107, R74 ;  /* 0x0000004a6b4c7220 */ /* 0x001fe20000410000 */
[CC--:B------:R-:W-:Y:S01]  /*88a0*/  FMUL.FTZ R74, R168.reuse, R225.reuse ;  /* 0x000000e1a84a7220 */ /* 0x0c0fe20000410000 */
[----:B------:R-:W-:Y:S01]  /*88b0*/  FMUL.FTZ R168, R168, R70 ;  /* 0x00000046a8a87220 */ /* 0x000fe20000410000 */
[----:B------:R-:W-:Y:S01]  /*88c0*/  STS [R61+0x2130], R86 ;  /* 0x002130563d007388 */ /* 0x000fe20000000800 */
[----:B------:R-:W-:Y:S01]  /*88d0*/  FFMA.FTZ R232, R17, -R126, R232 ;  /* 0x8000007e11e87223 */ /* 0x000fe200000100e8 */
[C---:B------:R-:W-:Y:S01]  /*88e0*/  FFMA.FTZ R69, R169.reuse, R70, -R74 ;  /* 0x00000046a9457223 */ /* 0x040fe2000001084a */
[----:B------:R-:W-:Y:S01]  /*88f0*/  FFMA.FTZ R168, R169, R225, R168 ;  /* 0x000000e1a9a87223 */ /* 0x000fe200000100a8 */
[----:B------:R0:W-:Y:S01]  /*8900*/  STS [R61+0x2128], R76 ;  /* 0x0021284c3d007388 */ /* 0x0001e20000000800 */
[----:B-1----:R-:W-:Y:S01]  /*8910*/  FFMA.FTZ R84, R222, UR47, R83 ;  /* 0x0000002fde547c23 */ /* 0x002fe20008010053 */
[----:B------:R-:W-:Y:S01]  /*8920*/  FADD.FTZ R69, R190, R69 ;  /* 0x00000045be457221 */ /* 0x000fe20000010000 */
[----:B------:R-:W-:Y:S01]  /*8930*/  FFMA.FTZ R224, R109, R224, R168 ;  /* 0x000000e06de07223 */ /* 0x000fe200000100a8 */
[----:B------:R1:W-:Y:S01]  /*8940*/  STS [R61+0x2124], R78 ;  /* 0x0021244e3d007388 */ /* 0x0003e20000000800 */
[----:B------:R-:W-:Y:S01]  /*8950*/  FMUL.FTZ R84, R105, -R84 ;  /* 0x8000005469547220 */ /* 0x000fe20000410000 */
[CC--:B------:R-:W-:Y:S01]  /*8960*/  FMUL.FTZ R74, R170.reuse, R69.reuse ;  /* 0x00000045aa4a7220 */ /* 0x0c0fe20000410000 */
[-C--:B------:R-:W-:Y:S01]  /*8970*/  FMUL.FTZ R170, R170, R224.reuse ;  /* 0x000000e0aaaa7220 */ /* 0x080fe20000410000 */
[----:B------:R-:W-:Y:S01]  /*8980*/  FFMA.FTZ R83, R219, UR47, R90 ;  /* 0x0000002fdb537c23 */ /* 0x000fe2000801005a */
[----:B------:R-:W-:Y:S01]  /*8990*/  FMUL.FTZ R90, R207, UR47 ;  /* 0x0000002fcf5a7c20 */ /* 0x000fe20008410000 */
[C---:B------:R-:W-:Y:S01]  /*89a0*/  FFMA.FTZ R73, R171.reuse, R224, R74 ;  /* 0x000000e0ab497223 */ /* 0x040fe2000001004a */
[----:B------:R-:W-:Y:S01]  /*89b0*/  FFMA.FTZ R74, R171, R69, -R170 ;  /* 0x00000045ab4a7223 */ /* 0x000fe200000108aa */
[----:B0-----:R-:W-:Y:S01]  /*89c0*/  FFMA.FTZ R76, R222, UR46, -R79 ;  /* 0x0000002ede4c7c23 */ /* 0x001fe2000801084f */
[----:B------:R0:W-:Y:S01]  /*89d0*/  STS [R61+0x213c], R84 ;  /* 0x00213c543d007388 */ /* 0x0001e20000000800 */
[----:B------:R-:W-:Y:S01]  /*89e0*/  FFMA.FTZ R221, R110, R221, R73 ;  /* 0x000000dd6edd7223 */ /* 0x000fe20000010049 */
[----:B------:R-:W-:Y:S01]  /*89f0*/  FADD.FTZ R74, R191, R74 ;  /* 0x0000004abf4a7221 */ /* 0x000fe20000010000 */
[----:B------:R-:W-:Y:S01]  /*8a00*/  FMUL.FTZ R86, R105, R76 ;  /* 0x0000004c69567220 */ /* 0x000fe20000410000 */
[----:B-1----:R-:W-:Y:S01]  /*8a10*/  FMUL.FTZ R78, R203, UR46 ;  /* 0x0000002ecb4e7c20 */ /* 0x002fe20008410000 */
[CC--:B------:R-:W-:Y:S01]  /*8a20*/  FMUL.FTZ R73, R172.reuse, R221.reuse ;  /* 0x000000ddac497220 */ /* 0x0c0fe20000410000 */
[-C--:B------:R-:W-:Y:S01]  /*8a30*/  FMUL.FTZ R76, R172, R74.reuse ;  /* 0x0000004aac4c7220 */ /* 0x080fe20000410000 */
[----:B------:R-:W-:Y:S01]  /*8a40*/  FFMA.FTZ R91, R217, UR46, -R90 ;  /* 0x0000002ed95b7c23 */ /* 0x000fe2000801085a */
[----:B------:R-:W-:Y:S01]  /*8a50*/  FFMA.FTZ R75, R223, UR47, R78 ;  /* 0x0000002fdf4b7c23 */ /* 0x000fe2000801004e */
[C---:B------:R-:W-:Y:S01]  /*8a60*/  FFMA.FTZ R73, R173.reuse, R74, -R73 ;  /* 0x0000004aad497223 */ /* 0x040fe20000010849 */
[----:B------:R-:W-:Y:S01]  /*8a70*/  FFMA.FTZ R76, R173, R221, R76 ;  /* 0x000000ddad4c7223 */ /* 0x000fe2000001004c */
[----:B------:R1:W-:Y:S01]  /*8a80*/  STS [R61+0x2138], R86 ;  /* 0x002138563d007388 */ /* 0x0003e20000000800 */
[----:B------:R-:W-:Y:S01]  /*8a90*/  FMUL.FTZ R78, R106, -R75 ;  /* 0x8000004b6a4e7220 */ /* 0x000fe20000410000 */
[----:B------:R-:W-:Y:S01]  /*8aa0*/  FADD.FTZ R79, R192, R73 ;  /* 0x00000049c04f7221 */ /* 0x000fe20000010000 */
[----:B------:R-:W-:Y:S01]  /*8ab0*/  FFMA.FTZ R218, R111, R218, R76 ;  /* 0x000000da6fda7223 */ /* 0x000fe2000001004c */
[----:B------:R-:W-:Y:S01]  /*8ac0*/  FFMA.FTZ R75, R219, UR46, -R88 ;  /* 0x0000002edb4b7c23 */ /* 0x000fe20008010858 */
[----:B------:R-:W-:Y:S01]  /*8ad0*/  FFMA.FTZ R88, R220, UR46, -R85 ;  /* 0x0000002edc587c23 */ /* 0x000fe20008010855 */
[CC--:B------:R-:W-:Y:S01]  /*8ae0*/  FMUL.FTZ R76, R174.reuse, R79.reuse ;  /* 0x0000004fae4c7220 */ /* 0x0c0fe20000410000 */
[----:B------:R-:W-:Y:S01]  /*8af0*/  FMUL.FTZ R174, R174, R218 ;  /* 0x000000daaeae7220 */ /* 0x000fe20000410000 */
[----:B------:R2:W-:Y:S01]  /*8b00*/  STS [R61+0x2134], R78 ;  /* 0x0021344e3d007388 */ /* 0x0005e20000000800 */
[----:B------:R-:W-:Y:S01]  /*8b10*/  FMUL.FTZ R88, R103, R88 ;  /* 0x0000005867587220 */ /* 0x000fe20000410000 */
[C---:B------:R-:W-:Y:S01]  /*8b20*/  FFMA.FTZ R73, R175.reuse, R218, R76 ;  /* 0x000000daaf497223 */ /* 0x040fe2000001004c */
[----:B0-----:R-:W-:Y:S01]  /*8b30*/  FFMA.FTZ R84, R175, R79, -R174 ;  /* 0x0000004faf547223 */ /* 0x001fe200000108ae */
[----:B-1----:R-:W-:Y:S01]  /*8b40*/  FMUL.FTZ R86, R104, -R83 ;  /* 0x8000005368567220 */ /* 0x002fe20000410000 */
[----:B------:R-:W-:Y:S01]  /*8b50*/  FFMA.FTZ R76, R16, -R127, R233 ;  /* 0x8000007f104c7223 */ /* 0x000fe200000100e9 */
[----:B------:R-:W-:Y:S01]  /*8b60*/  FFMA.FTZ R213, R0, R213, R73 ;  /* 0x000000d500d57223 */ /* 0x000fe20000010049 */
[----:B------:R-:W-:Y:S01]  /*8b70*/  FADD.FTZ R84, R193, R84 ;  /* 0x00000054c1547221 */ /* 0x000fe20000010000 */
[----:B------:R0:W-:Y:S01]  /*8b80*/  STS [R61+0x2148], R88 ;  /* 0x002148583d007388 */ /* 0x0001e20000000800 */
[----:B------:R-:W-:Y:S01]  /*8b90*/  FMUL.FTZ R92, R102, R91 ;  /* 0x0000005b665c7220 */ /* 0x000fe20000410000 */
[----:B------:R-:W-:Y:S01]  /*8ba0*/  FMUL.FTZ R73, R213, R127 ;  /* 0x0000007fd5497220 */ /* 0x000fe20000410000 */
[----:B--2---:R-:W-:Y:S01]  /*8bb0*/  FMUL.FTZ R78, R104, R75 ;  /* 0x0000004b684e7220 */ /* 0x004fe20000410000 */
[----:B------:R-:W-:Y:S01]  /*8bc0*/  FMUL.FTZ R75, R218, R126 ;  /* 0x0000007eda4b7220 */ /* 0x000fe20000410000 */
[----:B------:R-:W-:Y:S01]  /*8bd0*/  FMUL.FTZ R83, R84, R127 ;  /* 0x0000007f54537220 */ /* 0x000fe20000410000 */
[----:B------:R-:W-:Y:S01]  /*8be0*/  FMUL.FTZ R85, R2, R73 ;  /* 0x0000004902557220 */ /* 0x000fe20000410000 */
[----:B------:R-:W-:Y:S01]  /*8bf0*/  STS [R61+0x2144], R86 ;  /* 0x002144563d007388 */ /* 0x000fe20000000800 */
[----:B------:R-:W-:Y:S01]  /*8c00*/  FMUL.FTZ R89, R198, R75 ;  /* 0x0000004bc6597220 */ /* 0x000fe20000410000 */
[----:B------:R-:W-:Y:S01]  /*8c10*/  FMUL.FTZ R96, R207, UR46 ;  /* 0x0000002ecf607c20 */ /* 0x000fe20008410000 */
[-C--:B------:R-:W-:Y:S01]  /*8c20*/  FFMA.FTZ R85, R76, R83.reuse, -R85 ;  /* 0x000000534c557223 */ /* 0x080fe20000010855 */
[----:B------:R1:W-:Y:S01]  /*8c30*/  STS [R61+0x2140], R78 ;  /* 0x0021404e3d007388 */ /* 0x0003e20000000800 */
[----:B------:R-:W-:Y:S01]  /*8c40*/  FMUL.FTZ R83, R2, R83 ;  /* 0x0000005302537220 */ /* 0x000fe20000410000 */
[----:B0-----:R-:W-:Y:S01]  /*8c50*/  FFMA.FTZ R88, R18, -R125, R231 ;  /* 0x8000007d12587223 */ /* 0x001fe200000100e7 */
[----:B------:R-:W-:Y:S01]  /*8c60*/  FADD.FTZ R85, RZ, R85 ;  /* 0x00000055ff557221 */ /* 0x000fe20000010000 */
[----:B------:R0:W-:Y:S01]  /*8c70*/  STS [R61+0x2150], R92 ;  /* 0x0021505c3d007388 */ /* 0x0001e20000000800 */
[----:B------:R-:W-:Y:S01]  /*8c80*/  FFMA.FTZ R83, R76, R73, R83 ;  /* 0x000000494c537223 */ /* 0x000fe20000010053 */
[----:B------:R-:W-:Y:S01]  /*8c90*/  FMUL.FTZ R95, R208, UR47 ;  /* 0x0000002fd05f7c20 */ /* 0x000fe20008410000 */
[----:B------:R-:W-:Y:S01]  /*8ca0*/  FFMA.FTZ R93, R217, UR47, R96 ;  /* 0x0000002fd95d7c23 */ /* 0x000fe20008010060 */
[----:B------:R-:W-:Y:S01]  /*8cb0*/  FFMA.FTZ R99, R13, -R122, R226 ;  /* 0x8000007a0d637223 */ /* 0x000fe200000100e2 */
[----:B------:R-:W-:Y:S01]  /*8cc0*/  FADD.FTZ R83, RZ, R83 ;  /* 0x00000053ff537221 */ /* 0x000fe20000010000 */
[----:B-1----:R-:W-:Y:S01]  /*8cd0*/  FFMA.FTZ R78, R220, UR47, R87 ;  /* 0x0000002fdc4e7c23 */ /* 0x002fe20008010057 */
[----:B------:R-:W-:Y:S01]  /*8ce0*/  FMUL.FTZ R87, R79, R126 ;  /* 0x0000007e4f577220 */ /* 0x000fe20000410000 */
[----:B------:R-:W-:Y:S01]  /*8cf0*/  FFMA.FTZ R98, R216, UR46, -R95 ;  /* 0x0000002ed8627c23 */ /* 0x000fe2000801085f */
[----:B------:R-:W-:Y:S01]  /*8d00*/  FMUL.FTZ R96, R102, -R93 ;  /* 0x8000005d66607220 */ /* 0x000fe20000410000 */
[----:B------:R-:W-:Y:S01]  /*8d10*/  FMUL.FTZ R90, R103, -R78 ;  /* 0x8000004e675a7220 */ /* 0x000fe20000410000 */
[-C--:B------:R-:W-:Y:S01]  /*8d20*/  FFMA.FTZ R86, R232, R87.reuse, -R89 ;  /* 0x00000057e8567223 */ /* 0x080fe20000010859 */
[----:B------:R-:W-:Y:S01]  /*8d30*/  FMUL.FTZ R87, R198, R87 ;  /* 0x00000057c6577220 */ /* 0x000fe20000410000 */
[----:B0-----:R-:W-:Y:S01]  /*8d40*/  FMUL.FTZ R92, R69, R124 ;  /* 0x0000007c455c7220 */ /* 0x001fe20000410000 */
[----:B------:R-:W-:Y:S01]  /*8d50*/  FMUL.FTZ R100, R3, R98 ;  /* 0x0000006203647220 */ /* 0x000fe20000410000 */
[----:B------:R-:W-:Y:S01]  /*8d60*/  FADD.FTZ R85, R85, R86 ;  /* 0x0000005655557221 */ /* 0x000fe20000010000 */
[----:B------:R-:W-:Y:S01]  /*8d70*/  FFMA.FTZ R78, R232, R75, R87 ;  /* 0x0000004be84e7223 */ /* 0x000fe20000010057 */
[-C--:B------:R-:W-:Y:S01]  /*8d80*/  FMUL.FTZ R86, R74, R125.reuse ;  /* 0x0000007d4a567220 */ /* 0x080fe20000410000 */
[----:B------:R0:W-:Y:S01]  /*8d90*/  STS [R61+0x214c], R90 ;  /* 0x00214c5a3d007388 */ /* 0x0001e20000000800 */
[-C--:B------:R-:W-:Y:S01]  /*8da0*/  FFMA.FTZ R87, R19, -R124.reuse, R230 ;  /* 0x8000007c13577223 */ /* 0x080fe200000100e6 */
[----:B------:R-:W-:Y:S01]  /*8db0*/  FADD.FTZ R89, R83, R78 ;  /* 0x0000004e53597221 */ /* 0x000fe20000010000 */
[----:B------:R-:W-:Y:S01]  /*8dc0*/  FMUL.FTZ R83, R221, R125 ;  /* 0x0000007ddd537220 */ /* 0x000fe20000410000 */
[----:B------:R-:W-:Y:S01]  /*8dd0*/  FMUL.FTZ R78, R224, R124 ;  /* 0x0000007ce04e7220 */ /* 0x000fe20000410000 */
[----:B------:R-:W-:Y:S01]  /*8de0*/  FFMA.FTZ R98, R12, -R123, R227 ;  /* 0x8000007b0c627223 */ /* 0x000fe200000100e3 */
[----:B------:R-:W-:Y:S01]  /*8df0*/  STS [R61+0x2154], R96 ;  /* 0x002154603d007388 */ /* 0x000fe20000000800 */
[-C--:B------:R-:W-:Y:S01]  /*8e00*/  FMUL.FTZ R91, R199, R83.reuse ;  /* 0x00000053c75b7220 */ /* 0x080fe20000410000 */
[----:B------:R-:W-:Y:S01]  /*8e10*/  FMUL.FTZ R94, R200, R78 ;  /* 0x0000004ec85e7220 */ /* 0x000fe20000410000 */
[----:B------:R-:W-:Y:S01]  /*8e20*/  FMUL.FTZ R95, R208, UR46 ;  /* 0x0000002ed05f7c20 */ /* 0x000fe20008410000 */
[----:B------:R-:W-:Y:S01]  /*8e30*/  FMUL.FTZ R152, R209, UR47 ;  /* 0x0000002fd1987c20 */ /* 0x000fe20008410000 */
[-C--:B0-----:R-:W-:Y:S01]  /*8e40*/  FFMA.FTZ R90, R88, R86.reuse, -R91 ;  /* 0x00000056585a7223 */ /* 0x081fe2000001085b */
[----:B------:R-:W-:Y:S01]  /*8e50*/  FMUL.FTZ R91, R199, R86 ;  /* 0x00000056c75b7220 */ /* 0x000fe20000410000 */
[-C--:B------:R-:W-:Y:S01]  /*8e60*/  FFMA.FTZ R94, R87, R92.reuse, -R94 ;  /* 0x0000005c575e7223 */ /* 0x080fe2000001085e */
[----:B------:R-:W-:Y:S01]  /*8e70*/  FMUL.FTZ R92, R200, R92 ;  /* 0x0000005cc85c7220 */ /* 0x000fe20000410000 */
[----:B------:R-:W-:Y:S01]  /*8e80*/  FADD.FTZ R85, R85, R90 ;  /* 0x0000005a55557221 */ /* 0x000fe20000010000 */
[----:B------:R-:W-:Y:S01]  /*8e90*/  FFMA.FTZ R86, R88, R83, R91 ;  /* 0x0000005358567223 */ /* 0x000fe2000001005b */
[-C--:B------:R-:W-:Y:S01]  /*8ea0*/  FMUL.FTZ R90, R70, R123.reuse ;  /* 0x0000007b465a7220 */ /* 0x080fe20000410000 */
[----:B------:R0:W-:Y:S01]  /*8eb0*/  STS [R61+0x2158], R100 ;  /* 0x002158643d007388 */ /* 0x0001e20000000800 */
[----:B------:R-:W-:Y:S01]  /*8ec0*/  FADD.FTZ R94, R85, R94 ;  /* 0x0000005e555e7221 */ /* 0x000fe20000010000 */
[----:B------:R-:W-:Y:S01]  /*8ed0*/  FADD.FTZ R86, R89, R86 ;  /* 0x0000005659567221 */ /* 0x000fe20000010000 */
[----:B------:R-:W-:Y:S01]  /*8ee0*/  FFMA.FTZ R89, R87, R78, R92 ;  /* 0x0000004e57597223 */ /* 0x000fe2000001005c */
[----:B------:R-:W-:Y:S01]  /*8ef0*/  FMUL.FTZ R85, R225, R123 ;  /* 0x0000007be1557220 */ /* 0x000fe20000410000 */
[----:B------:R-:W-:Y:S01]  /*8f00*/  FMUL.FTZ R92, R67, R122 ;  /* 0x0000007a435c7220 */ /* 0x000fe20000410000 */
[----:B------:R-:W-:Y:S01]  /*8f10*/  FFMA.FTZ R101, R15, -R120, R222 ;  /* 0x800000780f657223 */ /* 0x000fe200000100de */
[----:B------:R-:W-:Y:S01]  /*8f20*/  FADD.FTZ R89, R86, R89 ;  /* 0x0000005956597221 */ /* 0x000fe20000010000 */
[----:B------:R-:W-:Y:S01]  /*8f30*/  FMUL.FTZ R86, R228, R122 ;  /* 0x0000007ae4567220 */ /* 0x000fe20000410000 */
[-C--:B------:R-:W-:Y:S01]  /*8f40*/  FMUL.FTZ R91, R201, R85.reuse ;  /* 0x00000055c95b7220 */ /* 0x080fe20000410000 */
[----:B0-----:R-:W-:Y:S01]  /*8f50*/  FFMA.FTZ R100, R216, UR47, R95 ;  /* 0x0000002fd8647c23 */ /* 0x001fe2000801005f */
[----:B------:R-:W-:Y:S01]  /*8f60*/  FFMA.FTZ R95, R215, UR46, -R152 ;  /* 0x0000002ed75f7c23 */ /* 0x000fe20008010898 */
[----:B------:R-:W-:Y:S01]  /*8f70*/  FMUL.FTZ R96, R202, R86 ;  /* 0x00000056ca607220 */ /* 0x000fe20000410000 */
[-C--:B------:R-:W-:Y:S01]  /*8f80*/  FFMA.FTZ R93, R98, R90.reuse, -R91 ;  /* 0x0000005a625d7223 */ /* 0x080fe2000001085b */
[----:B------:R-:W-:Y:S01]  /*8f90*/  FMUL.FTZ R91, R201, R90 ;  /* 0x0000005ac95b7220 */ /* 0x000fe20000410000 */
[----:B------:R-:W-:Y:S01]  /*8fa0*/  FMUL.FTZ R152, R3, -R100 ;  /* 0x8000006403987220 */ /* 0x000fe20000410000 */
[CC--:B------:R-:W-:Y:S01]  /*8fb0*/  FFMA.FTZ R96, R99.reuse, R92.reuse, -R96 ;  /* 0x0000005c63607223 */ /* 0x0c0fe20000010860 */
[----:B------:R-:W-:Y:S01]  /*8fc0*/  FMUL.FTZ R92, R202, R92 ;  /* 0x0000005cca5c7220 */ /* 0x000fe20000410000 */
[----:B------:R-:W-:Y:S01]  /*8fd0*/  FFMA.FTZ R90, R98, R85, R91 ;  /* 0x00000055625a7223 */ /* 0x000fe2000001005b */
[----:B------:R-:W-:Y:S01]  /*8fe0*/  FMUL.FTZ R156, R146, R95 ;  /* 0x0000005f929c7220 */ /* 0x000fe20000410000 */
[----:B------:R-:W-:Y:S01]  /*8ff0*/  FADD.FTZ R93, R94, R93 ;  /* 0x0000005d5e5d7221 */ /* 0x000fe20000010000 */
[----:B------:R-:W-:Y:S01]  /*9000*/  FFMA.FTZ R92, R99, R86, R92 ;  /* 0x00000056635c7223 */ /* 0x000fe2000001005c */
[----:B------:R-:W-:Y:S01]  /*9010*/  FADD.FTZ R89, R89, R90 ;  /* 0x0000005a59597221 */ /* 0x000fe20000010000 */
[-C--:B------:R-:W-:Y:S01]  /*9020*/  FFMA.FTZ R100, R14, -R121.reuse, R223 ;  /* 0x800000790e647223 */ /* 0x080fe200000100df */
[-C--:B------:R-:W-:Y:S01]  /*9030*/  FMUL.FTZ R90, R234, R120.reuse ;  /* 0x00000078ea5a7220 */ /* 0x080fe20000410000 */
[-C--:B------:R-:W-:Y:S01]  /*9040*/  FMUL.FTZ R91, R68, R121.reuse ;  /* 0x00000079445b7220 */ /* 0x080fe20000410000 */
[----:B------:R-:W-:Y:S01]  /*9050*/  FADD.FTZ R92, R89, R92 ;  /* 0x0000005c595c7221 */ /* 0x000fe20000010000 */
[----:B------:R-:W-:Y:S01]  /*9060*/  FMUL.FTZ R89, R229, R121 ;  /* 0x00000079e5597220 */ /* 0x000fe20000410000 */
[----:B------:R0:W-:Y:S01]  /*9070*/  STS [R61+0x215c], R152 ;  /* 0x00215c983d007388 */ /* 0x0001e20000000800 */
[----:B------:R-:W-:Y:S01]  /*9080*/  FADD.FTZ R93, R93, R96 ;  /* 0x000000605d5d7221 */ /* 0x000fe20000010000 */
[----:B------:R-:W-:Y:S01]  /*9090*/  FMUL.FTZ R96, R63, R120 ;  /* 0x000000783f607220 */ /* 0x000fe20000410000 */
[----:B------:R-:W-:Y:S01]  /*90a0*/  FMUL.FTZ R95, R203, R89 ;  /* 0x00000059cb5f7220 */ /* 0x000fe20000410000 */
[----:B------:R-:W-:Y:S01]  /*90b0*/  FMUL.FTZ R154, R209, UR46 ;  /* 0x0000002ed19a7c20 */ /* 0x000fe20008410000 */
[----:B------:R-:W-:Y:S01]  /*90c0*/  FFMA.FTZ R81, -R148, R81, R97 ;  /* 0x0000005194517223 */ /* 0x000fe20000010161 */
[----:B------:R-:W-:Y:S01]  /*90d0*/  FMUL.FTZ R97, R210, UR47 ;  /* 0x0000002fd2617c20 */ /* 0x000fe20008410000 */
[-C--:B------:R-:W-:Y:S01]  /*90e0*/  FFMA.FTZ R94, R100, R91.reuse, -R95 ;  /* 0x0000005b645e7223 */ /* 0x080fe2000001085f */
[----:B------:R-:W-:Y:S01]  /*90f0*/  FMUL.FTZ R91, R203, R91 ;  /* 0x0000005bcb5b7220 */ /* 0x000fe20000410000 */
[----:B------:R-:W-:Y:S01]  /*9100*/  FFMA.FTZ R95, R215, UR47, R154 ;  /* 0x0000002fd75f7c23 */ /* 0x000fe2000801009a */
[----:B0-----:R-:W-:Y:S01]  /*9110*/  FMUL.FTZ R152, R204, R90 ;  /* 0x0000005acc987220 */ /* 0x001fe20000410000 */
[----:B------:R-:W-:Y:S01]  /*9120*/  FADD.FTZ R93, R93, R94 ;  /* 0x0000005e5d5d7221 */ /* 0x000fe20000010000 */
[----:B------:R-:W-:Y:S01]  /*9130*/  FFMA.FTZ R91, R100, R89, R91 ;  /* 0x00000059645b7223 */ /* 0x000fe2000001005b */
[----:B------:R-:W-:Y:S01]  /*9140*/  FMUL.FTZ R154, R146, -R95 ;  /* 0x8000005f929a7220 */ /* 0x000fe20000410000 */
[-C--:B------:R-:W-:Y:S01]  /*9150*/  FFMA.FTZ R152, R101, R96.reuse, -R152 ;  /* 0x0000006065987223 */ /* 0x080fe20000010898 */
[----:B------:R-:W-:Y:S01]  /*9160*/  FMUL.FTZ R96, R204, R96 ;  /* 0x00000060cc607220 */ /* 0x000fe20000410000 */
[----:B------:R-:W-:Y:S01]  /*9170*/  FADD.FTZ R91, R92, R91 ;  /* 0x0000005b5c5b7221 */ /* 0x000fe20000010000 */
[-C--:B------:R-:W-:Y:S01]  /*9180*/  FMUL.FTZ R94, R66, R119.reuse ;  /* 0x00000077425e7220 */ /* 0x080fe20000410000 */
[----:B------:R-:W-:Y:S01]  /*9190*/  FADD.FTZ R93, R93, R152 ;  /* 0x000000985d5d7221 */ /* 0x000fe20000010000 */
[----:B------:R-:W-:Y:S01]  /*91a0*/  FFMA.FTZ R96, R101, R90, R96 ;  /* 0x0000005a65607223 */ /* 0x000fe20000010060 */
[-C--:B------:R-:W-:Y:S01]  /*91b0*/  FFMA.FTZ R152, R8, -R119.reuse, R219 ;  /* 0x8000007708987223 */ /* 0x080fe200000100db */
[----:B------:R0:W-:Y:S01]  /*91c0*/  STS [R61+0x2160], R156 ;  /* 0x0021609c3d007388 */ /* 0x0001e20000000800 */
[-C--:B------:R-:W-:Y:S01]  /*91d0*/  FFMA.FTZ R153, R9, -R118.reuse, R220 ;  /* 0x8000007609997223 */ /* 0x080fe200000100dc */
[----:B------:R-:W-:Y:S01]  /*91e0*/  FADD.FTZ R96, R91, R96 ;  /* 0x000000605b607221 */ /* 0x000fe20000010000 */
[----:B------:R-:W-:Y:S01]  /*91f0*/  FMUL.FTZ R91, R65, R119 ;  /* 0x00000077415b7220 */ /* 0x000fe20000410000 */
[----:B------:R1:W-:Y:S01]  /*9200*/  STS [R61+0x2164], R154 ;  /* 0x0021649a3d007388 */ /* 0x0003e20000000800 */
[-C--:B------:R-:W-:Y:S01]  /*9210*/  FMUL.FTZ R92, R64, R118.reuse ;  /* 0x00000076405c7220 */ /* 0x080fe20000410000 */
[----:B------:R-:W-:Y:S01]  /*9220*/  FMUL.FTZ R155, R210, UR46 ;  /* 0x0000002ed29b7c20 */ /* 0x000fe20008410000 */
[----:B------:R-:W-:Y:S01]  /*9230*/  FMUL.FTZ R95, R205, R91 ;  /* 0x0000005bcd5f7220 */ /* 0x000fe20000410000 */
[----:B------:R-:W-:Y:S01]  /*9240*/  FMUL.FTZ R160, R212, UR47 ;  /* 0x0000002fd4a07c20 */ /* 0x000fe20008410000 */
[----:B------:R-:W-:Y:S01]  /*9250*/  FFMA.FTZ R217, R10, -R117, R217 ;  /* 0x800000750ad97223 */ /* 0x000fe200000100d9 */
[C---:B0-----:R-:W-:Y:S01]  /*9260*/  FFMA.FTZ R156, R214.reuse, UR46, -R97 ;  /* 0x0000002ed69c7c23 */ /* 0x041fe20008010861 */
[----:B------:R-:W-:Y:S01]  /*9270*/  FMUL.FTZ R97, R59, R118 ;  /* 0x000000763b617220 */ /* 0x000fe20000410000 */
[----:B------:R-:W-:Y:S01]  /*9280*/  FFMA.FTZ R158, R214, UR47, R155 ;  /* 0x0000002fd69e7c23 */ /* 0x000fe2000801009b */
[----:B------:R-:W-:Y:S01]  /*9290*/  FFMA.FTZ R155, R235, UR46, -R160 ;  /* 0x0000002eeb9b7c23 */ /* 0x000fe200080108a0 */
[-C--:B-1----:R-:W-:Y:S01]  /*92a0*/  FFMA.FTZ R154, R152, R94.reuse, -R95 ;  /* 0x0000005e989a7223 */ /* 0x082fe2000001085f */
[----:B------:R-:W-:Y:S01]  /*92b0*/  FMUL.FTZ R95, R205, R94 ;  /* 0x0000005ecd5f7220 */ /* 0x000fe20000410000 */
[----:B------:R-:W-:Y:S01]  /*92c0*/  FMUL.FTZ R156, R147, R156 ;  /* 0x0000009c939c7220 */ /* 0x000fe20000410000 */
[----:B------:R-:W-:Y:S01]  /*92d0*/  FMUL.FTZ R94, R206, R97 ;  /* 0x00000061ce5e7220 */ /* 0x000fe20000410000 */
[----:B------:R-:W-:Y:S01]  /*92e0*/  FADD.FTZ R93, R93, R154 ;  /* 0x0000009a5d5d7221 */ /* 0x000fe20000010000 */
[----:B------:R-:W-:Y:S01]  /*92f0*/  FFMA.FTZ R95, R152, R91, R95 ;  /* 0x0000005b985f7223 */ /* 0x000fe2000001005f */
[----:B------:R-:W-:Y:S01]  /*9300*/  FMUL.FTZ R162, R148, R155 ;  /* 0x0000009b94a27220 */ /* 0x000fe20000410000 */
[----:B------:R0:W-:Y:S01]  /*9310*/  STS [R61+0x2168], R156 ;  /* 0x0021689c3d007388 */ /* 0x0001e20000000800 */
[----:B------:R-:W-:Y:S01]  /*9320*/  FFMA.FTZ R94, R153, R92, R94 ;  /* 0x0000005c995e7223 */ /* 0x000fe2000001005e */
[----:B------:R-:W-:Y:S01]  /*9330*/  FADD.FTZ R95, R96, R95 ;  /* 0x0000005f605f7221 */ /* 0x000fe20000010000 */
[-C--:B------:R-:W-:Y:S01]  /*9340*/  FMUL.FTZ R96, R62, R117.reuse ;  /* 0x000000753e607220 */ /* 0x080fe20000410000 */
[-C--:B------:R-:W-:Y:S01]  /*9350*/  FFMA.FTZ R216, R11, -R116.reuse, R216 ;  /* 0x800000740bd87223 */ /* 0x080fe200000100d8 */
[----:B------:R-:W-:Y:S01]  /*9360*/  FMUL.FTZ R155, R57, R116 ;  /* 0x00000074399b7220 */ /* 0x000fe20000410000 */
[----:B------:R-:W-:Y:S01]  /*9370*/  FADD.FTZ R95, R95, R94 ;  /* 0x0000005e5f5f7221 */ /* 0x000fe20000010000 */
[----:B------:R-:W-:Y:S01]  /*9380*/  FMUL.FTZ R94, R71, R117 ;  /* 0x00000075475e7220 */ /* 0x000fe20000410000 */
[----:B------:R-:W-:Y:S01]  /*9390*/  FMUL.FTZ R158, R147, -R158 ;  /* 0x8000009e939e7220 */ /* 0x000fe20000410000 */
[----:B------:R-:W-:Y:S01]  /*93a0*/  FMUL.FTZ R161, R237, UR47 ;  /* 0x0000002feda17c20 */ /* 0x000fe20008410000 */
[----:B0-----:R-:W-:Y:S01]  /*93b0*/  FMUL.FTZ R156, R206, R92 ;  /* 0x0000005cce9c7220 */ /* 0x001fe20000410000 */
[----:B------:R-:W-:Y:S01]  /*93c0*/  FMUL.FTZ R154, R207, R94 ;  /* 0x0000005ecf9a7220 */ /* 0x000fe20000410000 */
[----:B------:R-:W-:Y:S01]  /*93d0*/  FMUL.FTZ R160, R212, UR46 ;  /* 0x0000002ed4a07c20 */ /* 0x000fe20008410000 */
[----:B------:R0:W-:Y:S01]  /*93e0*/  STS [R61+0x216c], R158 ;  /* 0x00216c9e3d007388 */ /* 0x0001e20000000800 */
[----:B------:R-:W-:Y:S01]  /*93f0*/  FFMA.FTZ R156, R153, R97, -R156 ;  /* 0x00000061999c7223 */ /* 0x000fe2000001089c */
[-C--:B------:R-:W-:Y:S01]  /*9400*/  FFMA.FTZ R97, R217, R96.reuse, -R154 ;  /* 0x00000060d9617223 */ /* 0x080fe2000001089a */
[----:B------:R-:W-:Y:S01]  /*9410*/  FMUL.FTZ R96, R207, R96 ;  /* 0x00000060cf607220 */ /* 0x000fe20000410000 */
[----:B------:R-:W-:Y:S01]  /*9420*/  FFMA.FTZ R159, R235, UR47, R160 ;  /* 0x0000002feb9f7c23 */ /* 0x000fe200080100a0 */
[----:B------:R-:W-:Y:S01]  /*9430*/  FADD.FTZ R156, R93, R156 ;  /* 0x0000009c5d9c7221 */ /* 0x000fe20000010000 */
[----:B------:R-:W-:Y:S01]  /*9440*/  FMUL.FTZ R93, R72, R116 ;  /* 0x00000074485d7220 */ /* 0x000fe20000410000 */
[----:B------:R-:W-:Y:S01]  /*9450*/  FFMA.FTZ R96, R217, R94, R96 ;  /* 0x0000005ed9607223 */ /* 0x000fe20000010060 */
[----:B------:R1:W-:Y:S01]  /*9460*/  STS [R61+0x2170], R162 ;  /* 0x002170a23d007388 */ /* 0x0003e20000000800 */
[----:B------:R-:W-:Y:S01]  /*9470*/  FADD.FTZ R97, R156, R97 ;  /* 0x000000619c617221 */ /* 0x000fe20000010000 */
[----:B------:R-:W-:Y:S01]  /*9480*/  FMUL.FTZ R157, R208, R93 ;  /* 0x0000005dd09d7220 */ /* 0x000fe20000410000 */
[----:B------:R-:W-:Y:S01]  /*9490*/  FADD.FTZ R95, R95, R96 ;  /* 0x000000605f5f7221 */ /* 0x000fe20000010000 */
[----:B0-----:R-:W-:Y:S01]  /*94a0*/  FFMA.FTZ R158, R238, UR46, -R161 ;  /* 0x0000002eee9e7c23 */ /* 0x001fe200080108a1 */
[----:B------:R-:W-:Y:S01]  /*94b0*/  FMUL.FTZ R160, R148, -R159 ;  /* 0x8000009f94a07220 */ /* 0x000fe20000410000 */
[-C--:B------:R-:W-:Y:S01]  /*94c0*/  FFMA.FTZ R154, R216, R155.reuse, -R157 ;  /* 0x0000009bd89a7223 */ /* 0x080fe2000001089d */
[----:B------:R-:W-:Y:S01]  /*94d0*/  FMUL.FTZ R155, R208, R155 ;  /* 0x0000009bd09b7220 */ /* 0x000fe20000410000 */
[----:B------:R-:W-:Y:S01]  /*94e0*/  FMUL.FTZ R159, R58, R115 ;  /* 0x000000733a9f7220 */ /* 0x000fe20000410000 */
[----:B------:R-:W-:Y:S01]  /*94f0*/  FMUL.FTZ R167, R237, UR46 ;  /* 0x0000002eeda77c20 */ /* 0x000fe20008410000 */
[----:B-1----:R-:W-:Y:S01]  /*9500*/  FMUL.FTZ R162, R149, R158 ;  /* 0x0000009e95a27220 */ /* 0x002fe20000410000 */
[----:B------:R-:W-:Y:S01]  /*9510*/  FFMA.FTZ R96, R216, R93, R155 ;  /* 0x0000005dd8607223 */ /* 0x000fe2000001009b */
[----:B------:R-:W-:Y:S01]  /*9520*/  FADD.FTZ R158, R97, R154 ;  /* 0x0000009a619e7221 */ /* 0x000fe20000010000 */
[-C--:B------:R-:W-:Y:S01]  /*9530*/  FFMA.FTZ R154, R4, -R115.reuse, R215 ;  /* 0x80000073049a7223 */ /* 0x080fe200000100d7 */
[----:B------:R-:W-:Y:S01]  /*9540*/  STS [R61+0x2174], R160 ;  /* 0x002174a03d007388 */ /* 0x000fe20000000800 */
[----:B------:R-:W-:Y:S01]  /*9550*/  FADD.FTZ R157, R95, R96 ;  /* 0x000000605f9d7221 */ /* 0x000fe20000010000 */
[----:B------:R-:W-:Y:S01]  /*9560*/  FMUL.FTZ R95, R77, R115 ;  /* 0x000000734d5f7220 */ /* 0x000fe20000410000 */
[-C--:B------:R-:W-:Y:S01]  /*9570*/  FMUL.FTZ R96, R56, R114.reuse ;  /* 0x0000007238607220 */ /* 0x080fe20000410000 */
[----:B------:R0:W-:Y:S01]  /*9580*/  STS [R61+0x2178], R162 ;  /* 0x002178a23d007388 */ /* 0x0001e20000000800 */
[----:B------:R-:W-:Y:S01]  /*9590*/  FFMA.FTZ R155, R5, -R114, R214 ;  /* 0x80000072059b7223 */ /* 0x000fe200000100d6 */
[----:B------:R-:W-:Y:S01]  /*95a0*/  FMUL.FTZ R161, R209, R95 ;  /* 0x0000005fd1a17220 */ /* 0x000fe20000410000 */
[----:B------:R-:W-:Y:S01]  /*95b0*/  FMUL.FTZ R164, R210, R96 ;  /* 0x00000060d2a47220 */ /* 0x000fe20000410000 */
[----:B------:R-:W1:Y:S01]  /*95c0*/  LDC R169, c[0x0][0x388] ;  /* 0x0000e200ffa97b82 */ /* 0x000e620000000800 */
[----:B------:R-:W-:Y:S01]  /*95d0*/  FMUL.FTZ R97, R211, R113 ;  /* 0x00000071d3617220 */ /* 0x000fe20000410000 */
[-C--:B------:R-:W-:Y:S01]  /*95e0*/  FFMA.FTZ R161, R154, R159.reuse, -R161 ;  /* 0x0000009f9aa17223 */ /* 0x080fe200000108a1 */
[----:B------:R-:W-:Y:S01]  /*95f0*/  FMUL.FTZ R159, R209, R159 ;  /* 0x0000009fd19f7220 */ /* 0x000fe20000410000 */
[-C--:B------:R-:W-:Y:S01]  /*9600*/  FFMA.FTZ R156, R6, -R113.reuse, R235 ;  /* 0x80000071069c7223 */ /* 0x080fe200000100eb */
[----:B------:R-:W-:Y:S01]  /*9610*/  FMUL.FTZ R163, R194, R113 ;  /* 0x00000071c2a37220 */ /* 0x000fe20000410000 */
[----:B0-----:R-:W-:Y:S01]  /*9620*/  FMUL.FTZ R162, R53, R114 ;  /* 0x0000007235a27220 */ /* 0x001fe20000410000 */
[----:B------:R-:W-:Y:S01]  /*9630*/  FFMA.FTZ R160, R154, R95, R159 ;  /* 0x0000005f9aa07223 */ /* 0x000fe2000001009f */
[----:B------:R-:W-:Y:S01]  /*9640*/  FMUL.FTZ R165, R212, R97 ;  /* 0x00000061d4a57220 */ /* 0x000fe20000410000 */
[----:B------:R-:W-:Y:S01]  /*9650*/  FADD.FTZ R158, R158, R161 ;  /* 0x000000a19e9e7221 */ /* 0x000fe20000010000 */
[-C--:B------:R-:W-:Y:S01]  /*9660*/  FFMA.FTZ R159, R155, R162.reuse, -R164 ;  /* 0x000000a29b9f7223 */ /* 0x080fe200000108a4 */
[----:B------:R-:W-:Y:S01]  /*9670*/  FADD.FTZ R157, R157, R160 ;  /* 0x000000a09d9d7221 */ /* 0x000fe20000010000 */
[----:B------:R-:W-:Y:S01]  /*9680*/  FFMA.FTZ R160, R238, UR47, R167 ;  /* 0x0000002feea07c23 */ /* 0x000fe200080100a7 */
[----:B------:R-:W-:Y:S01]  /*9690*/  FMUL.FTZ R162, R210, R162 ;  /* 0x000000a2d2a27220 */ /* 0x000fe20000410000 */
[-C--:B------:R-:W-:Y:S01]  /*96a0*/  FFMA.FTZ R165, R156, R163.reuse, -R165 ;  /* 0x000000a39ca57223 */ /* 0x080fe200000108a5 */
[----:B------:R-:W-:Y:S01]  /*96b0*/  FMUL.FTZ R163, R212, R163 ;  /* 0x000000a3d4a37220 */ /* 0x000fe20000410000 */
[----:B------:R-:W-:Y:S01]  /*96c0*/  FMUL.FTZ R164, R149, -R160 ;  /* 0x800000a095a47220 */ /* 0x000fe20000410000 */
[----:B------:R-:W-:Y:S01]  /*96d0*/  FFMA.FTZ R162, R155, R96, R162 ;  /* 0x000000609ba27223 */ /* 0x000fe200000100a2 */
[----:B------:R-:W-:Y:S01]  /*96e0*/  FADD.FTZ R158, R158, R159 ;  /* 0x0000009f9e9e7221 */ /* 0x000fe20000010000 */
[----:B------:R-:W-:Y:S01]  /*96f0*/  FFMA.FTZ R166, R156, R97, R163 ;  /* 0x000000619ca67223 */ /* 0x000fe200000100a3 */
[----:B------:R-:W-:Y:S01]  /*9700*/  FMUL.FTZ R175, R57, UR34 ;  /* 0x0000002239af7c20 */ /* 0x000fe20008410000 */
[----:B------:R0:W-:Y:S01]  /*9710*/  STS [R61+0x217c], R164 ;  /* 0x00217ca43d007388 */ /* 0x0001e20000000800 */
[----:B------:R-:W-:Y:S01]  /*9720*/  FADD.FTZ R157, R157, R162 ;  /* 0x000000a29d9d7221 */ /* 0x000fe20000010000 */
[----:B------:R-:W-:Y:S01]  /*9730*/  FADD.FTZ R167, R158, R165 ;  /* 0x000000a59ea77221 */ /* 0x000fe20000010000 */
[----:B------:R-:W-:Y:S01]  /*9740*/  FMUL.FTZ R158, R56, UR34 ;  /* 0x00000022389e7c20 */ /* 0x000fe20008410000 */
[----:B-1----:R-:W-:Y:S01]  /*9750*/  LEA R52, R169, -R52, 0x1 ;  /* 0x80000034a9347211 */ /* 0x002fe200078e08ff */
[----:B------:R-:W-:Y:S01]  /*9760*/  BAR.SYNC.DEFER_BLOCKING 0x0 ;  /* 0x0000000000007b1d */ /* 0x000fe20000010000 */
[----:B------:R-:W-:Y:S01]  /*9770*/  FADD.FTZ R166, R157, R166 ;  /* 0x000000a69da67221 */ /* 0x000fe20000010000 */
[----:B------:R-:W-:Y:S01]  /*9780*/  FMUL.FTZ R157, R211, UR34 ;  /* 0x00000022d39d7c20 */ /* 0x000fe20008410000 */
[C---:B------:R-:W-:Y:S01]  /*9790*/  FFMA.FTZ R161, R53.reuse, UR35, -R158 ;  /* 0x0000002335a17c23 */ /* 0x040fe2000801089e */
[----:B------:R-:W-:Y:S01]  /*97a0*/  FMUL.FTZ R158, R72, UR34 ;  /* 0x00000022489e7c20 */ /* 0x000fe20008410000 */
[----:B------:R-:W-:Y:S01]  /*97b0*/  FMUL.FTZ R170, R62, UR34 ;  /* 0x000000223eaa7c20 */ /* 0x000fe20008410000 */
[----:B0-----:R-:W-:Y:S01]  /*97c0*/  FFMA.FTZ R61, R194, UR35, -R157 ;  /* 0x00000023c23d7c23 */ /* 0x001fe2000801089d */
[----:B------:R-:W-:Y:S01]  /*97d0*/  FMUL.FTZ R157, R53, UR34 ;  /* 0x00000022359d7c20 */ /* 0x000fe20008410000 */
[----:B------:R-:W-:Y:S01]  /*97e0*/  FMUL.FTZ R53, R77, UR34 ;  /* 0x000000224d357c20 */ /* 0x000fe20008410000 */
[----:B------:R-:W-:Y:S01]  /*97f0*/  ISETP.GE.AND P0, PT, R52, 0x1, PT ;  /* 0x000000013400780c */ /* 0x000fe20003f06270 */
[----:B------:R-:W-:Y:S01]  /*9800*/  FMUL.FTZ R159, R197, UR34 ;  /* 0x00000022c59f7c20 */ /* 0x000fe20008410000 */
[----:B------:R-:W-:Y:S01]  /*9810*/  FFMA.FTZ R172, R56, UR35, R157 ;  /* 0x0000002338ac7c23 */ /* 0x000fe2000801009d */
[C---:B------:R-:W-:Y:S01]  /*9820*/  FFMA.FTZ R164, R58.reuse, UR35, -R53 ;  /* 0x000000233aa47c23 */ /* 0x040fe20008010835 */
[----:B------:R-:W-:Y:S01]  /*9830*/  FMUL.FTZ R53, R71, UR34 ;  /* 0x0000002247357c20 */ /* 0x000fe20008410000 */
[----:B------:R-:W-:Y:S01]  /*9840*/  FMUL.FTZ R58, R58, UR34 ;  /* 0x000000223a3a7c20 */ /* 0x000fe20008410000 */
[----:B------:R-:W-:Y:S01]  /*9850*/  FFMA.FTZ R157, R57, UR35, -R158 ;  /* 0x00000023399d7c23 */ /* 0x000fe2000801089e */
[----:B------:R-:W-:Y:S01]  /*9860*/  FMUL.FTZ R57, R59, UR34 ;  /* 0x000000223b397c20 */ /* 0x000fe20008410000 */
[----:B------:R-:W-:Y:S01]  /*9870*/  FFMA.FTZ R158, R62, UR35, -R53 ;  /* 0x000000233e9e7c23 */ /* 0x000fe20008010835 */
[----:B------:R-:W-:Y:S01]  /*9880*/  FFMA.FTZ R179, R77, UR35, R58 ;  /* 0x000000234db37c23 */ /* 0x000fe2000801003a */
[----:B------:R-:W-:Y:S01]  /*9890*/  FMUL.FTZ R58, R64, UR34 ;  /* 0x00000022403a7c20 */ /* 0x000fe20008410000 */
[----:B------:R-:W-:Y:S01]  /*98a0*/  FMUL.FTZ R53, R65, UR34 ;  /* 0x0000002241357c20 */ /* 0x000fe20008410000 */
[----:B------:R-:W-:Y:S01]  /*98b0*/  FMUL.FTZ R62, R68, UR34 ;  /* 0x00000022443e7c20 */ /* 0x000fe20008410000 */
[----:B------:R-:W-:Y:S01]  /*98c0*/  FFMA.FTZ R174, R64, UR35, R57 ;  /* 0x0000002340ae7c23 */ /* 0x000fe20008010039 */
[----:B------:R-:W-:Y:S01]  /*98d0*/  FFMA.FTZ R163, R59, UR35, -R58 ;  /* 0x000000233ba37c23 */ /* 0x000fe2000801083a */
[----:B------:R0:W1:Y:S01]  /*98e0*/  LDS R169, [R140+0x2200] ;  /* 0x002200008ca97984 */ /* 0x0000620000000800 */
[----:B------:R-:W-:Y:S01]  /*98f0*/  FFMA.FTZ R162, R66, UR35, -R53 ;  /* 0x0000002342a27c23 */ /* 0x000fe20008010835 */
[----:B------:R-:W-:Y:S01]  /*9900*/  FMUL.FTZ R58, R234, UR34 ;  /* 0x00000022ea3a7c20 */ /* 0x000fe20008410000 */
[----:B------:R-:W-:Y:S01]  /*9910*/  FMUL.FTZ R66, R66, UR34 ;  /* 0x0000002242427c20 */ /* 0x000fe20008410000 */
[C---:B------:R-:W-:Y:S01]  /*9920*/  FMUL.FTZ R53, R229.reuse, UR34 ;  /* 0x00000022e5357c20 */ /* 0x040fe20008410000 */
[----:B------:R-:W-:Y:S01]  /*9930*/  FFMA.FTZ R183, R229, UR35, R62 ;  /* 0x00000023e5b77c23 */ /* 0x000fe2000801003e */
[----:B------:R-:W-:Y:S01]  /*9940*/  FFMA.FTZ R59, R63, UR35, -R58 ;  /* 0x000000233f3b7c23 */ /* 0x000fe2000801083a */
[----:B------:R-:W-:Y:S01]  /*9950*/  FFMA.FTZ R177, R65, UR35, R66 ;  /* 0x0000002341b17c23 */ /* 0x000fe20008010042 */
[----:B------:R-:W-:Y:S01]  /*9960*/  FMUL.FTZ R58, R228, UR34 ;  /* 0x00000022e43a7c20 */ /* 0x000fe20008410000 */
[----:B------:R-:W-:Y:S01]  /*9970*/  FFMA.FTZ R66, R68, UR35, -R53 ;  /* 0x0000002344427c23 */ /* 0x000fe20008010835 */
[----:B------:R-:W-:Y:S01]  /*9980*/  FMUL.FTZ R68, R70, UR34 ;  /* 0x0000002246447c20 */ /* 0x000fe20008410000 */
[----:B------:R-:W-:Y:S01]  /*9990*/  FMUL.FTZ R63, R63, UR34 ;  /* 0x000000223f3f7c20 */ /* 0x000fe20008410000 */
[----:B------:R-:W-:Y:S01]  /*99a0*/  FMUL.FTZ R53, R225, UR34 ;  /* 0x00000022e1357c20 */ /* 0x000fe20008410000 */
[C---:B------:R-:W-:Y:S01]  /*99b0*/  FFMA.FTZ R165, R67.reuse, UR35, -R58 ;  /* 0x0000002343a57c23 */ /* 0x040fe2000801083a */
[----:B------:R-:W-:Y:S01]  /*99c0*/  FMUL.FTZ R67, R67, UR34 ;  /* 0x0000002243437c20 */ /* 0x000fe20008410000 */
[----:B------:R-:W-:Y:S01]  /*99d0*/  FMUL.FTZ R62, R224, UR34 ;  /* 0x00000022e03e7c20 */ /* 0x000fe20008410000 */
[----:B------:R-:W-:Y:S01]  /*99e0*/  FFMA.FTZ R171, R225, UR35, R68 ;  /* 0x00000023e1ab7c23 */ /* 0x000fe20008010044 */
[----:B------:R-:W-:Y:S01]  /*99f0*/  FMUL.FTZ R68, R218, UR34 ;  /* 0x00000022da447c20 */ /* 0x000fe20008410000 */
[----:B------:R-:W-:Y:S01]  /*9a00*/  FMUL.FTZ R57, R213, UR34 ;  /* 0x00000022d5397c20 */ /* 0x000fe20008410000 */
[----:B------:R-:W-:Y:S01]  /*9a10*/  FFMA.FTZ R168, R234, UR35, R63 ;  /* 0x00000023eaa87c23 */ /* 0x000fe2000801003f */
[----:B------:R-:W-:Y:S01]  /*9a20*/  FFMA.FTZ R58, R70, UR35, -R53 ;  /* 0x00000023463a7c23 */ /* 0x000fe20008010835 */
[----:B------:R-:W-:Y:S01]  /*9a30*/  FFMA.FTZ R70, R228, UR35, R67 ;  /* 0x00000023e4467c23 */ /* 0x000fe20008010043 */
[----:B------:R-:W-:Y:S01]  /*9a40*/  FMUL.FTZ R53, R221, UR34 ;  /* 0x00000022dd357c20 */ /* 0x000fe20008410000 */
[C---:B------:R-:W-:Y:S01]  /*9a50*/  FFMA.FTZ R63, R69.reuse, UR35, -R62 ;  /* 0x00000023453f7c23 */ /* 0x040fe2000801083e */
[----:B------:R-:W-:Y:S01]  /*9a60*/  FMUL.FTZ R69, R69, UR34 ;  /* 0x0000002245457c20 */ /* 0x000fe20008410000 */
[C---:B------:R-:W-:Y:S01]  /*9a70*/  FFMA.FTZ R67, R79.reuse, UR35, -R68 ;  /* 0x000000234f437c23 */ /* 0x040fe20008010844 */
[----:B------:R-:W-:Y:S01]  /*9a80*/  FFMA.FTZ R57, R84, UR35, -R57 ;  /* 0x0000002354397c23 */ /* 0x000fe20008010839 */
[----:B------:R-:W-:Y:S01]  /*9a90*/  FMUL.FTZ R160, R236, UR34 ;  /* 0x00000022eca07c20 */ /* 0x000fe20008410000 */
[----:B------:R-:W-:Y:S01]  /*9aa0*/  FMUL.FTZ R194, R194, UR34 ;  /* 0x00000022c2c27c20 */ /* 0x000fe20008410000 */
[----:B------:R-:W-:Y:S01]  /*9ab0*/  FMUL.FTZ R176, R74, UR34 ;  /* 0x000000224ab07c20 */ /* 0x000fe20008410000 */
[----:B------:R-:W-:Y:S01]  /*9ac0*/  FMUL.FTZ R79, R79, UR34 ;  /* 0x000000224f4f7c20 */ /* 0x000fe20008410000 */
[----:B------:R-:W-:Y:S01]  /*9ad0*/  FMUL.FTZ R84, R84, UR34 ;  /* 0x0000002254547c20 */ /* 0x000fe20008410000 */
[----:B------:R-:W-:Y:S01]  /*9ae0*/  BSSY.RECONVERGENT B0, `(.L_x_10345) ;  /* 0x0000011000007945 */ /* 0x000fe20003800200 */
[----:B------:R-:W-:Y:S01]  /*9af0*/  FFMA.FTZ R62, R74, UR35, -R53 ;  /* 0x000000234a3e7c23 */ /* 0x000fe20008010835 */
        /* <DEDUP_REMOVED lines=8> */
[----:B------:R-:W-:Y:S01]  /*9b80*/  FFMA.FTZ R79, R218, UR35, R79 ;  /* 0x00000023da4f7c23 */ /* 0x000fe2000801004f */
[----:B------:R-:W-:Y:S01]  /*9b90*/  FFMA.FTZ R69, R213, UR35, R84 ;  /* 0x00000023d5457c23 */ /* 0x000fe20008010054 */
[----:B01----:R-:W-:Y:S06]  /*9ba0*/  @!P0 BRA `(.L_x_10346) ;  /* 0x0000000000108947 */ /* 0x003fec0003800000 */
[----:B------:R-:W-:-:S04]  /*9bb0*/  LEA.HI R53, R150, R150, RZ, 0x1b ;  /* 0x0000009696357211 */ /* 0x000fc800078fd8ff */
[----:B------:R-:W-:-:S06]  /*9bc0*/  LEA R53, R53, UR20, 0x2 ;  /* 0x0000001435357c11 */ /* 0x000fcc000f8e10ff */
[----:B------:R-:W0:Y:S04]  /*9bd0*/  LDS R53, [R53+0x2100] ;  /* 0x0021000035357984 */ /* 0x000e280000000800 */
[----:B0-----:R0:W-:Y:S02]  /*9be0*/  REDG.E.ADD.F32.FTZ.RN.STRONG.GPU desc[UR22][R54.64], R53 ;  /* 0x00000035360079a6 */ /* 0x0011e4000c12f316 */
.L_x_10346:
[----:B------:R-:W-:Y:S05]  /*9bf0*/  BSYNC.RECONVERGENT B0 ;  /* 0x0000000000007941 */ /* 0x000fea0003800200 */
.L_x_10345:
[----:B------:R-:W-:Y:S04]  /*9c00*/  BSSY.RECONVERGENT B0, `(.L_x_10347) ;  /* 0x0000003000007945 */ /* 0x000fe80003800200 */
[----:B------:R-:W-:Y:S05]  /*9c10*/  @!P2 BRA `(.L_x_10348) ;  /* 0x000000000004a947 */ /* 0x000fea0003800000 */
[----:B------:R1:W-:Y:S02]  /*9c20*/  REDG.E.ADD.F32.FTZ.RN.STRONG.GPU desc[UR22][R54.64+0x100], R169 ;  /* 0x000100a9360079a6 */ /* 0x0003e4000c12f316 */
.L_x_10348:
[----:B------:R-:W-:Y:S05]  /*9c30*/  BSYNC.RECONVERGENT B0 ;  /* 0x0000000000007941 */ /* 0x000fea0003800200 */
.L_x_10347:
[----:B0-----:R0:W2:Y:S01]  /*9c40*/  LDS R53, [R139+0x2300] ;  /* 0x002300008b357984 */ /* 0x0010a20000000800 */
[C---:B------:R-:W-:Y:S01]  /*9c50*/  ISETP.GE.AND P6, PT, R52.reuse, 0x81, PT ;  /* 0x000000813400780c */ /* 0x040fe20003fc6270 */
[----:B------:R-:W-:Y:S01]  /*9c60*/  BSSY.RECONVERGENT B0, `(.L_x_10349) ;  /* 0x0000008000007945 */ /* 0x000fe20003800200 */
[C---:B------:R-:W-:Y:S02]  /*9c70*/  ISETP.GE.AND P0, PT, R52.reuse, 0xc1, PT ;  /* 0x000000c13400780c */ /* 0x040fe40003f06270 */
[C---:B------:R-:W-:Y:S02]  /*9c80*/  ISETP.GE.AND P2, PT, R52.reuse, 0x101, PT ;  /* 0x000001013400780c */ /* 0x040fe40003f46270 */
[C---:B------:R-:W-:Y:S02]  /*9c90*/  ISETP.GE.AND P3, PT, R52.reuse, 0x141, PT ;  /* 0x000001413400780c */ /* 0x040fe40003f66270 */
[C---:B------:R-:W-:Y:S02]  /*9ca0*/  ISETP.GE.AND P4, PT, R52.reuse, 0x181, PT ;  /* 0x000001813400780c */ /* 0x040fe40003f86270 */
[----:B------:R-:W-:-:S03]  /*9cb0*/  ISETP.GE.AND P5, PT, R52, 0x1c1, PT ;  /* 0x000001c13400780c */ /* 0x000fc60003fa6270 */
[----:B0-----:R-:W-:Y:S10]  /*9cc0*/  @!P6 BRA `(.L_x_10350) ;  /* 0x000000000004e947 */ /* 0x001ff40003800000 */
[----:B--2---:R0:W-:Y:S02]  /*9cd0*/  REDG.E.ADD.F32.FTZ.RN.STRONG.GPU desc[UR22][R54.64+0x200], R53 ;  /* 0x00020035360079a6 */ /* 0x0041e4000c12f316 */
.L_x_10350:
[----:B------:R-:W-:Y:S05]  /*9ce0*/  BSYNC.RECONVERGENT B0 ;  /* 0x0000000000007941 */ /* 0x000fea0003800200 */
.L_x_10349:
[----:B0-2---:R0:W2:Y:S01]  /*9cf0*/  LDS R53, [R138+0x2400] ;  /* 0x002400008a357984 */ /* 0x0050a20000000800 */
[----:B------:R-:W-:Y:S04]  /*9d00*/  BSSY.RECONVERGENT B0, `(.L_x_10351) ;  /* 0x0000003000007945 */ /* 0x000fe80003800200 */
[----:B------:R-:W-:Y:S05]  /*9d10*/  @!P0 BRA `(.L_x_10352) ;  /* 0x0000000000048947 */ /* 0x000fea0003800000 */
[----:B--2---:R3:W-:Y:S02]  /*9d20*/  REDG.E.ADD.F32.FTZ.RN.STRONG.GPU desc[UR22][R54.64+0x300], R53 ;  /* 0x00030035360079a6 */ /* 0x0047e4000c12f316 */
.L_x_10352:
[----:B------:R-:W-:Y:S05]  /*9d30*/  BSYNC.RECONVERGENT B0 ;  /* 0x0000000000007941 */ /* 0x000fea0003800200 */
.L_x_10351:
[----:B--23--:R2:W3:Y:S01]  /*9d40*/  LDS R53, [R137+0x2500] ;  /* 0x0025000089357984 */ /* 0x00c4e20000000800 */
[----:B------:R-:W-:Y:S04]  /*9d50*/  BSSY.RECONVERGENT B0, `(.L_x_10353) ;  /* 0x0000003000007945 */ /* 0x000fe80003800200 */
[----:B------:R-:W-:Y:S05]  /*9d60*/  @!P2 BRA `(.L_x_10354) ;  /* 0x000000000004a947 */ /* 0x000fea0003800000 */
[----:B---3--:R4:W-:Y:S02]  /*9d70*/  REDG.E.ADD.F32.FTZ.RN.STRONG.GPU desc[UR22][R54.64+0x400], R53 ;  /* 0x00040035360079a6 */ /* 0x0089e4000c12f316 */
.L_x_10354:
[----:B------:R-:W-:Y:S05]  /*9d80*/  BSYNC.RECONVERGENT B0 ;  /* 0x0000000000007941 */ /* 0x000fea0003800200 */
.L_x_10353:
[----:B---34-:R3:W4:Y:S01]  /*9d90*/  LDS R53, [R136+0x2600] ;  /* 0x0026000088357984 */ /* 0x0187220000000800 */
[----:B------:R-:W-:Y:S04]  /*9da0*/  BSSY.RECONVERGENT B0, `(.L_x_10355) ;  /* 0x0000003000007945 */ /* 0x000fe80003800200 */
[----:B------:R-:W-:Y:S05]  /*9db0*/  @!P3 BRA `(.L_x_10356) ;  /* 0x000000000004b947 */ /* 0x000fea0003800000 */
[----:B----4-:R4:W-:Y:S02]  /*9dc0*/  REDG.E.ADD.F32.FTZ.RN.STRONG.GPU desc[UR22][R54.64+0x500], R53 ;  /* 0x00050035360079a6 */ /* 0x0109e4000c12f316 */
.L_x_10356:
[----:B------:R-:W-:Y:S05]  /*9dd0*/  BSYNC.RECONVERGENT B0 ;  /* 0x0000000000007941 */ /* 0x000fea0003800200 */
.L_x_10355:
[----:B----4-:R4:W0:Y:S01]  /*9de0*/  LDS R53, [R135+0x2700] ;  /* 0x0027000087357984 */ /* 0x0108220000000800 */
[----:B------:R-:W-:Y:S01]  /*9df0*/  BSSY.RECONVERGENT B0, `(.L_x_10357) ;  /* 0x0000004000007945 */ /* 0x000fe20003800200 */
[----:B-1----:R-:W-:-:S03]  /*9e00*/  IADD3 R169, PT, PT, R144, 0x200, RZ ;  /* 0x0000020090a97810 */ /* 0x002fc60007ffe0ff */
[----:B------:R-:W-:Y:S05]  /*9e10*/  @!P4 BRA `(.L_x_10358) ;  /* 0x000000000004c947 */ /* 0x000fea0003800000 */
[----:B0-----:R1:W-:Y:S02]  /*9e20*/  REDG.E.ADD.F32.FTZ.RN.STRONG.GPU desc[UR22][R54.64+0x600], R53 ;  /* 0x00060035360079a6 */ /* 0x0013e4000c12f316 */
.L_x_10358:
[----:B------:R-:W-:Y:S05]  /*9e30*/  BSYNC.RECONVERGENT B0 ;  /* 0x0000000000007941 */ /* 0x000fea0003800200 */
.L_x_10357:
[----:B01----:R0:W1:Y:S01]  /*9e40*/  LDS R53, [R134+0x2800] ;  /* 0x0028000086357984 */ /* 0x0030620000000800 */
[----:B------:R-:W-:Y:S01]  /*9e50*/  BSSY.RECONVERGENT B0, `(.L_x_10359) ;  /* 0x0000004000007945 */ /* 0x000fe20003800200 */
[----:B------:R-:W-:-:S03]  /*9e60*/  LEA.HI R68, R169, R150, RZ, 0x1b ;  /* 0x00000096a9447211 */ /* 0x000fc600078fd8ff */
[----:B------:R-:W-:Y:S05]  /*9e70*/  @!P5 BRA `(.L_x_10360) ;  /* 0x000000000004d947 */ /* 0x000fea0003800000 */
[----:B-1----:R1:W-:Y:S02]  /*9e80*/  REDG.E.ADD.F32.FTZ.RN.STRONG.GPU desc[UR22][R54.64+0x700], R53 ;  /* 0x00070035360079a6 */ /* 0x0023e4000c12f316 */
.L_x_10360:
[----:B------:R-:W-:Y:S05]  /*9e90*/  BSYNC.RECONVERGENT B0 ;  /* 0x0000000000007941 */ /* 0x000fea0003800200 */
.L_x_10359:
[----:B-1----:R-:W-:Y:S01]  /*9ea0*/  LEA R53, R68, UR20, 0x2 ;  /* 0x0000001444357c11 */ /* 0x002fe2000f8e10ff */
[----:B------:R-:W-:Y:S01]  /*9eb0*/  BSSY.RECONVERGENT B0, `(.L_x_10361) ;  /* 0x000000b000007945 */ /* 0x000fe20003800200 */
[----:B------:R-:W-:Y:S02]  /*9ec0*/  ISETP.GE.AND P6, PT, R52, 0x201, PT ;  /* 0x000002013400780c */ /* 0x000fe40003fc6270 */
[----:B------:R-:W-:Y:S02]  /*9ed0*/  IADD3 R169, PT, PT, R150, 0x2c0, RZ ;  /* 0x000002c096a97810 */ /* 0x000fe40007ffe0ff */
[----:B------:R-:W1:Y:S01]  /*9ee0*/  LDS R53, [R53+0x2900] ;  /* 0x0029000035357984 */ /* 0x000e620000000800 */
[C---:B------:R-:W-:Y:S02]  /*9ef0*/  ISETP.GE.AND P0, PT, R52.reuse, 0x241, PT ;  /* 0x000002413400780c */ /* 0x040fe40003f06270 */
[C---:B------:R-:W-:Y:S02]  /*9f00*/  ISETP.GE.AND P2, PT, R52.reuse, 0x281, PT ;  /* 0x000002813400780c */ /* 0x040fe40003f46270 */
[----:B------:R-:W-:-:S02]  /*9f10*/  ISETP.GE.AND P3, PT, R52, 0x2c1, PT ;  /* 0x000002c13400780c */ /* 0x000fc40003f66270 */
[C---:B------:R-:W-:Y:S02]  /*9f20*/  ISETP.GE.AND P4, PT, R52.reuse, 0x301, PT ;  /* 0x000003013400780c */ /* 0x040fe40003f86270 */
[----:B------:R-:W-:Y:S01]  /*9f30*/  ISETP.GE.AND P5, PT, R52, 0x341, PT ;  /* 0x000003413400780c */ /* 0x000fe20003fa6270 */
[----:B------:R-:W-:-:S12]  /*9f40*/  @!P6 BRA `(.L_x_10362) ;  /* 0x000000000004e947 */ /* 0x000fd80003800000 */
[----:B-1----:R1:W-:Y:S02]  /*9f50*/  REDG.E.ADD.F32.FTZ.RN.STRONG.GPU desc[UR22][R54.64+0x800], R53 ;  /* 0x00080035360079a6 */ /* 0x0023e4000c12f316 */
.L_x_10362:
[----:B------:R-:W-:Y:S05]  /*9f60*/  BSYNC.RECONVERGENT B0 ;  /* 0x0000000000007941 */ /* 0x000fea0003800200 */
.L_x_10361:
[----:B-1----:R1:W0:Y:S01]  /*9f70*/  LDS R53, [R133+0x2a00] ;  /* 0x002a000085357984 */ /* 0x0022220000000800 */
[----:B------:R-:W-:Y:S01]  /*9f80*/  BSSY.RECONVERGENT B0, `(.L_x_10363) ;  /* 0x0000005000007945 */ /* 0x000fe20003800200 */
[----:B------:R-:W-:Y:S02]  /*9f90*/  IADD3 R185, PT, PT, R150, 0x300, RZ ;  /* 0x0000030096b97810 */ /* 0x000fe40007ffe0ff */
[----:B------:R-:W-:Y:S01]  /*9fa0*/  LEA.HI R169, R169, R150, RZ, 0x1b ;  /* 0x00000096a9a97211 */ /* 0x000fe200078fd8ff */
[----:B------:R-:W-:Y:S06]  /*9fb0*/  @!P0 BRA `(.L_x_10364) ;  /* 0x0000000000048947 */ /* 0x000fec0003800000 */
[----:B0-----:R0:W-:Y:S02]  /*9fc0*/  REDG.E.ADD.F32.FTZ.RN.STRONG.GPU desc[UR22][R54.64+0x900], R53 ;  /* 0x00090035360079a6 */ /* 0x0011e4000c12f316 */
.L_x_10364:
[----:B------:R-:W-:Y:S05]  /*9fd0*/  BSYNC.RECONVERGENT B0 ;  /* 0x0000000000007941 */ /* 0x000fea0003800200 */
.L_x_10363:
[----:B0-----:R0:W0:Y:S01]  /*9fe0*/  LDS R53, [R132+0x2b00] ;  /* 0x002b000084357984 */ /* 0x0010220000000800 */
[----:B------:R-:W-:Y:S01]  /*9ff0*/  BSSY.RECONVERGENT B0, `(.L_x_10365) ;  /* 0x0000006000007945 */ /* 0x000fe20003800200 */
[----:B------:R-:W-:Y:S02]  /*a000*/  IADD3 R187, PT, PT, R150, 0x340, RZ ;  /* 0x0000034096bb7810 */ /* 0x000fe40007ffe0ff */
[----:B------:R-:W-:Y:S02]  /*a010*/  LEA.HI R185, R185, R150, RZ, 0x1b ;  /* 0x00000096b9b97211 */ /* 0x000fe400078fd8ff */
[----:B------:R-:W-:Y:S01]  /*a020*/  LEA R169, R169, UR20, 0x2 ;  /* 0x00000014a9a97c11 */ /* 0x000fe2000f8e10ff */
[----:B------:R-:W-:Y:S06]  /*a030*/  @!P2 BRA `(.L_x_10366) ;  /* 0x000000000004a947 */ /* 0x000fec0003800000 */
[----:B0-----:R0:W-:Y:S02]  /*a040*/  REDG.E.ADD.F32.FTZ.RN.STRONG.GPU desc[UR22][R54.64+0xa00], R53 ;  /* 0x000a0035360079a6 */ /* 0x0011e4000c12f316 */
.L_x_10366:
[----:B------:R-:W-:Y:S05]  /*a050*/  BSYNC.RECONVERGENT B0 ;  /* 0x0000000000007941 */ /* 0x000fea0003800200 */
.L_x_10365:
[----:B0-----:R0:W0:Y:S01]  /*a060*/  LDS R53, [R169+0x2c00] ;  /* 0x002c0000a9357984 */ /* 0x0010220000000800 */
[----:B------:R-:W-:Y:S01]  /*a070*/  BSSY.RECONVERGENT B0, `(.L_x_10367) ;  /* 0x0000005000007945 */ /* 0x000fe20003800200 */
[----:B------:R-:W-:Y:S02]  /*a080*/  LEA.HI R187, R187, R150, RZ, 0x1b ;  /* 0x00000096bbbb7211 */ /* 0x000fe400078fd8ff */
[----:B------:R-:W-:Y:S01]  /*a090*/  LEA R185, R185, UR20, 0x2 ;  /* 0x00000014b9b97c11 */ /* 0x000fe2000f8e10ff */
[----:B------:R-:W-:Y:S06]  /*a0a0*/  @!P3 BRA `(.L_x_10368) ;  /* 0x000000000004b947 */ /* 0x000fec0003800000 */
[----:B0-----:R0:W-:Y:S02]  /*a0b0*/  REDG.E.ADD.F32.FTZ.RN.STRONG.GPU desc[UR22][R54.64+0xb00], R53 ;  /* 0x000b0035360079a6 */ /* 0x0011e4000c12f316 */
.L_x_10368:
[----:B------:R-:W-:Y:S05]  /*a0c0*/  BSYNC.RECONVERGENT B0 ;  /* 0x0000000000007941 */ /* 0x000fea0003800200 */
.L_x_10367:
[----:B0-----:R0:W0:Y:S01]  /*a0d0*/  LDS R53, [R185+0x2d00] ;  /* 0x002d0000b9357984 */ /* 0x0010220000000800 */
[----:B------:R-:W-:Y:S01]  /*a0e0*/  BSSY.RECONVERGENT B0, `(.L_x_10369) ;  /* 0x0000004000007945 */ /* 0x000fe20003800200 */
[----:B------:R-:W-:-:S03]  /*a0f0*/  LEA R187, R187, UR20, 0x2 ;  /* 0x00000014bbbb7c11 */ /* 0x000fc6000f8e10ff */
[----:B------:R-:W-:Y:S05]  /*a100*/  @!P4 BRA `(.L_x_10370) ;  /* 0x000000000004c947 */ /* 0x000fea0003800000 */
[----:B0-----:R0:W-:Y:S02]  /*a110*/  REDG.E.ADD.F32.FTZ.RN.STRONG.GPU desc[UR22][R54.64+0xc00], R53 ;  /* 0x000c0035360079a6 */ /* 0x0011e4000c12f316 */
.L_x_10370:
[----:B------:R-:W-:Y:S05]  /*a120*/  BSYNC.RECONVERGENT B0 ;  /* 0x0000000000007941 */ /* 0x000fea0003800200 */
.L_x_10369:
[----:B0-----:R0:W0:Y:S01]  /*a130*/  LDS R53, [R187+0x2e00] ;  /* 0x002e0000bb357984 */ /* 0x0010220000000800 */
[----:B------:R-:W-:Y:S01]  /*a140*/  BSSY.RECONVERGENT B0, `(.L_x_10371) ;  /* 0x0000005000007945 */ /* 0x000fe20003800200 */
[C---:B------:R-:W-:Y:S02]  /*a150*/  IADD3 R169, PT, PT, R150.reuse, 0x380, RZ ;  /* 0x0000038096a97810 */ /* 0x040fe40007ffe0ff */
[----:B------:R-:W-:Y:S01]  /*a160*/  IADD3 R185, PT, PT, R150, 0x3c0, RZ ;  /* 0x000003c096b97810 */ /* 0x000fe20007ffe0ff */
[----:B------:R-:W-:Y:S06]  /*a170*/  @!P5 BRA `(.L_x_10372) ;  /* 0x000000000004d947 */ /* 0x000fec0003800000 */
[----:B0-----:R0:W-:Y:S02]  /*a180*/  REDG.E.ADD.F32.FTZ.RN.STRONG.GPU desc[UR22][R54.64+0xd00], R53 ;  /* 0x000d0035360079a6 */ /* 0x0011e4000c12f316 */
.L_x_10372:
[----:B------:R-:W-:Y:S05]  /*a190*/  BSYNC.RECONVERGENT B0 ;  /* 0x0000000000007941 */ /* 0x000fea0003800200 */
.L_x_10371:
[----:B0-----:R-:W-:Y:S01]  /*a1a0*/  LOP3.LUT R53, R150, 0x400, RZ, 0xfc, !PT ;  /* 0x0000040096357812 */ /* 0x001fe200078efcff */
        /* <DEDUP_REMOVED lines=16> */
.L_x_10374:
[----:B------:R-:W-:Y:S05]  /*a2b0*/  BSYNC.RECONVERGENT B0 ;  /* 0x0000000000007941 */ /* 0x000fea0003800200 */
.L_x_10373:
[----:B0-----:R0:W0:Y:S01]  /*a2c0*/  LDS R53, [R185+0x3000] ;  /* 0x00300000b9357984 */ /* 0x0010220000000800 */
[----:B------:R-:W-:Y:S01]  /*a2d0*/  BSSY.RECONVERGENT B0, `(.L_x_10375) ;  /* 0x0000006000007945 */ /* 0x000fe20003800200 */
[----:B------:R-:W-:Y:S02]  /*a2e0*/  IADD3 R169, PT, PT, R150, 0x480, RZ ;  /* 0x0000048096a97810 */ /* 0x000fe40007ffe0ff */
[----:B------:R-:W-:Y:S02]  /*a2f0*/  LEA.HI R187, R187, R150, RZ, 0x1b ;  /* 0x00000096bbbb7211 */ /* 0x000fe400078fd8ff */
[----:B------:R-:W-:Y:S01]  /*a300*/  LEA R68, R68, UR20, 0x2 ;  /* 0x0000001444447c11 */ /* 0x000fe2000f8e10ff */
[----:B------:R-:W-:Y:S06]  /*a310*/  @!P0 BRA `(.L_x_10376) ;  /* 0x0000000000048947 */ /* 0x000fec0003800000 */
[----:B0-----:R0:W-:Y:S02]  /*a320*/  REDG.E.ADD.F32.FTZ.RN.STRONG.GPU desc[UR22][R54.64+0xf00], R53 ;  /* 0x000f0035360079a6 */ /* 0x0011e4000c12f316 */
.L_x_10376:
[----:B------:R-:W-:Y:S05]  /*a330*/  BSYNC.RECONVERGENT B0 ;  /* 0x0000000000007941 */ /* 0x000fea0003800200 */
.L_x_10375:
[----:B0-----:R0:W0:Y:S01]  /*a340*/  LDS R53, [R68+0x3100] ;  /* 0x0031000044357984 */ /* 0x0010220000000800 */
[----:B------:R-:W-:Y:S01]  /*a350*/  BSSY.RECONVERGENT B0, `(.L_x_10377) ;  /* 0x0000006000007945 */ /* 0x000fe20003800200 */
[----:B------:R-:W-:Y:S02]  /*a360*/  IADD3 R185, PT, PT, R150, 0x4c0, RZ ;  /* 0x000004c096b97810 */ /* 0x000fe40007ffe0ff */
[----:B------:R-:W-:Y:S02]  /*a370*/  LEA.HI R169, R169, R150, RZ, 0x1b ;  /* 0x00000096a9a97211 */ /* 0x000fe400078fd8ff */
[----:B------:R-:W-:Y:S01]  /*a380*/  LEA R187, R187, UR20, 0x2 ;  /* 0x00000014bbbb7c11 */ /* 0x000fe2000f8e10ff */
[----:B------:R-:W-:Y:S06]  /*a390*/  @!P2 BRA `(.L_x_10378) ;  /* 0x000000000004a947 */ /* 0x000fec0003800000 */
[----:B0-----:R0:W-:Y:S02]  /*a3a0*/  REDG.E.ADD.F32.FTZ.RN.STRONG.GPU desc[UR22][R54.64+0x1000], R53 ;  /* 0x00100035360079a6 */ /* 0x0011e4000c12f316 */
.L_x_10378:
[----:B------:R-:W-:Y:S05]  /*a3b0*/  BSYNC.RECONVERGENT B0 ;  /* 0x0000000000007941 */ /* 0x000fea0003800200 */
.L_x_10377:
[----:B0-----:R0:W0:Y:S01]  /*a3c0*/  LDS R53, [R187+0x3200] ;  /* 0x00320000bb357984 */ /* 0x0010220000000800 */
[----:B------:R-:W-:Y:S01]  /*a3d0*/  BSSY.RECONVERGENT B0, `(.L_x_10379) ;  /* 0x0000005000007945 */ /* 0x000fe20003800200 */
[----:B------:R-:W-:Y:S02]  /*a3e0*/  LEA.HI R185, R185, R150, RZ, 0x1b ;  /* 0x00000096b9b97211 */ /* 0x000fe400078fd8ff */
[----:B------:R-:W-:Y:S01]  /*a3f0*/  LEA R169, R169, UR20, 0x2 ;  /* 0x00000014a9a97c11 */ /* 0x000fe2000f8e10ff */
[----:B------:R-:W-:Y:S06]  /*a400*/  @!P3 BRA `(.L_x_10380) ;  /* 0x000000000004b947 */ /* 0x000fec0003800000 */
[----:B0-----:R0:W-:Y:S02]  /*a410*/  REDG.E.ADD.F32.FTZ.RN.STRONG.GPU desc[UR22][R54.64+0x1100], R53 ;  /* 0x00110035360079a6 */ /* 0x0011e4000c12f316 */
.L_x_10380:
[----:B------:R-:W-:Y:S05]  /*a420*/  BSYNC.RECONVERGENT B0 ;  /* 0x0000000000007941 */ /* 0x000fea0003800200 */
.L_x_10379:
[----:B0-----:R0:W0:Y:S01]  /*a430*/  LDS R53, [R169+0x3300] ;  /* 0x00330000a9357984 */ /* 0x0010220000000800 */
[----:B------:R-:W-:Y:S01]  /*a440*/  BSSY.RECONVERGENT B0, `(.L_x_10381) ;  /* 0x0000004000007945 */ /* 0x000fe20003800200 */
[----:B------:R-:W-:-:S03]  /*a450*/  LEA R68, R185, UR20, 0x2 ;  /* 0x00000014b9447c11 */ /* 0x000fc6000f8e10ff */
[----:B------:R-:W-:Y:S05]  /*a460*/  @!P4 BRA `(.L_x_10382) ;  /* 0x000000000004c947 */ /* 0x000fea0003800000 */
[----:B0-----:R0:W-:Y:S02]  /*a470*/  REDG.E.ADD.F32.FTZ.RN.STRONG.GPU desc[UR22][R54.64+0x1200], R53 ;  /* 0x00120035360079a6 */ /* 0x0011e4000c12f316 */
.L_x_10382:
[----:B------:R-:W-:Y:S05]  /*a480*/  BSYNC.RECONVERGENT B0 ;  /* 0x0000000000007941 */ /* 0x000fea0003800200 */
.L_x_10381:
[----:B0-----:R0:W0:Y:S01]  /*a490*/  LDS R53, [R68+0x3400] ;  /* 0x0034000044357984 */ /* 0x0010220000000800 */
[----:B------:R-:W-:Y:S01]  /*a4a0*/  BSSY.RECONVERGENT B0, `(.L_x_10383) ;  /* 0x0000005000007945 */ /* 0x000fe20003800200 */
[C---:B------:R-:W-:Y:S02]  /*a4b0*/  IADD3 R169, PT, PT, R150.reuse, 0x500, RZ ;  /* 0x0000050096a97810 */ /* 0x040fe40007ffe0ff */
[----:B------:R-:W-:Y:S01]  /*a4c0*/  IADD3 R185, PT, PT, R150, 0x540, RZ ;  /* 0x0000054096b97810 */ /* 0x000fe20007ffe0ff */
[----:B------:R-:W-:Y:S06]  /*a4d0*/  @!P5 BRA `(.L_x_10384) ;  /* 0x000000000004d947 */ /* 0x000fec0003800000 */
[----:B0-----:R0:W-:Y:S02]  /*a4e0*/  REDG.E.ADD.F32.FTZ.RN.STRONG.GPU desc[UR22][R54.64+0x1300], R53 ;  /* 0x00130035360079a6 */ /* 0x0011e4000c12f316 */
.L_x_10384:
[----:B------:R-:W-:Y:S05]  /*a4f0*/  BSYNC.RECONVERGENT B0 ;  /* 0x0000000000007941 */ /* 0x000fea0003800200 */
.L_x_10383:
        /* <DEDUP_REMOVED lines=17> */
.L_x_10386:
[----:B------:R-:W-:Y:S05]  /*a610*/  BSYNC.RECONVERGENT B0 ;  /* 0x0000000000007941 */ /* 0x000fea0003800200 */
.L_x_10385:
[----:B0-----:R0:W0:Y:S01]  /*a620*/  LDS R53, [R185+0x3600] ;  /* 0x00360000b9357984 */ /* 0x0010220000000800 */
[----:B------:R-:W-:Y:S01]  /*a630*/  BSSY.RECONVERGENT B0, `(.L_x_10387) ;  /* 0x0000006000007945 */ /* 0x000fe20003800200 */
[----:B------:R-:W-:Y:S02]  /*a640*/  IADD3 R169, PT, PT, R150, 0x600, RZ ;  /* 0x0000060096a97810 */ /* 0x000fe40007ffe0ff */
[----:B------:R-:W-:Y:S02]  /*a650*/  LEA.HI R187, R187, R150, RZ, 0x1b ;  /* 0x00000096bbbb7211 */ /* 0x000fe400078fd8ff */
[----:B------:R-:W-:Y:S01]  /*a660*/  LEA R68, R68, UR20, 0x2 ;  /* 0x0000001444447c11 */ /* 0x000fe2000f8e10ff */
[----:B------:R-:W-:Y:S06]  /*a670*/  @!P0 BRA `(.L_x_10388) ;  /* 0x0000000000048947 */ /* 0x000fec0003800000 */
[----:B0-----:R0:W-:Y:S02]  /*a680*/  REDG.E.ADD.F32.FTZ.RN.STRONG.GPU desc[UR22][R54.64+0x1500], R53 ;  /* 0x00150035360079a6 */ /* 0x0011e4000c12f316 */
.L_x_10388:
[----:B------:R-:W-:Y:S05]  /*a690*/  BSYNC.RECONVERGENT B0 ;  /* 0x0000000000007941 */ /* 0x000fea0003800200 */
.L_x_10387:
[----:B0-----:R0:W0:Y:S01]  /*a6a0*/  LDS R53, [R68+0x3700] ;  /* 0x0037000044357984 */ /* 0x0010220000000800 */
[----:B------:R-:W-:Y:S01]  /*a6b0*/  BSSY.RECONVERGENT B0, `(.L_x_10389) ;  /* 0x0000006000007945 */ /* 0x000fe20003800200 */
[----:B------:R-:W-:Y:S02]  /*a6c0*/  IADD3 R185, PT, PT, R150, 0x640, RZ ;  /* 0x0000064096b97810 */ /* 0x000fe40007ffe0ff */
[----:B------:R-:W-:Y:S02]  /*a6d0*/  LEA.HI R169, R169, R150, RZ, 0x1b ;  /* 0x00000096a9a97211 */ /* 0x000fe400078fd8ff */
[----:B------:R-:W-:Y:S01]  /*a6e0*/  LEA R187, R187, UR20, 0x2 ;  /* 0x00000014bbbb7c11 */ /* 0x000fe2000f8e10ff */
[----:B------:R-:W-:Y:S06]  /*a6f0*/  @!P2 BRA `(.L_x_10390) ;  /* 0x000000000004a947 */ /* 0x000fec0003800000 */
[----:B0-----:R0:W-:Y:S02]  /*a700*/  REDG.E.ADD.F32.FTZ.RN.STRONG.GPU desc[UR22][R54.64+0x1600], R53 ;  /* 0x00160035360079a6 */ /* 0x0011e4000c12f316 */
.L_x_10390:
[----:B------:R-:W-:Y:S05]  /*a710*/  BSYNC.RECONVERGENT B0 ;  /* 0x0000000000007941 */ /* 0x000fea0003800200 */
.L_x_10389:
[----:B0-----:R0:W0:Y:S01]  /*a720*/  LDS R53, [R187+0x3800] ;  /* 0x00380000bb357984 */ /* 0x0010220000000800 */
[----:B------:R-:W-:Y:S01]  /*a730*/  BSSY.RECONVERGENT B0, `(.L_x_10391) ;  /* 0x0000005000007945 */ /* 0x000fe20003800200 */
[----:B------:R-:W-:Y:S02]  /*a740*/  LEA.HI R185, R185, R150, RZ, 0x1b ;  /* 0x00000096b9b97211 */ /* 0x000fe400078fd8ff */
[----:B------:R-:W-:Y:S01]  /*a750*/  LEA R68, R169, UR20, 0x2 ;  /* 0x00000014a9447c11 */ /* 0x000fe2000f8e10ff */
[----:B------:R-:W-:Y:S06]  /*a760*/  @!P3 BRA `(.L_x_10392) ;  /* 0x000000000004b947 */ /* 0x000fec0003800000 */
[----:B0-----:R0:W-:Y:S02]  /*a770*/  REDG.E.ADD.F32.FTZ.RN.STRONG.GPU desc[UR22][R54.64+0x1700], R53 ;  /* 0x00170035360079a6 */ /* 0x0011e4000c12f316 */
.L_x_10392:
[----:B------:R-:W-:Y:S05]  /*a780*/  BSYNC.RECONVERGENT B0 ;  /* 0x0000000000007941 */ /* 0x000fea0003800200 */
.L_x_10391:
[----:B0-----:R0:W0:Y:S01]  /*a790*/  LDS R53, [R68+0x3900] ;  /* 0x0039000044357984 */ /* 0x0010220000000800 */
[----:B------:R-:W-:Y:S01]  /*a7a0*/  BSSY.RECONVERGENT B0, `(.L_x_10393) ;  /* 0x0000006000007945 */ /* 0x000fe20003800200 */
[C---:B------:R-:W-:Y:S02]  /*a7b0*/  IADD3 R169, PT, PT, R150.reuse, 0x680, RZ ;  /* 0x0000068096a97810 */ /* 0x040fe40007ffe0ff */
[----:B------:R-:W-:Y:S02]  /*a7c0*/  IADD3 R187, PT, PT, R150, 0x6c0, RZ ;  /* 0x000006c096bb7810 */ /* 0x000fe40007ffe0ff */
[----:B------:R-:W-:Y:S01]  /*a7d0*/  LEA R84, R185, UR20, 0x2 ;  /* 0x00000014b9547c11 */ /* 0x000fe2000f8e10ff */
[----:B------:R-:W-:Y:S06]  /*a7e0*/  @!P4 BRA `(.L_x_10394) ;  /* 0x000000000004c947 */ /* 0x000fec0003800000 */
[----:B0-----:R0:W-:Y:S02]  /*a7f0*/  REDG.E.ADD.F32.FTZ.RN.STRONG.GPU desc[UR22][R54.64+0x1800], R53 ;  /* 0x00180035360079a6 */ /* 0x0011e4000c12f316 */
.L_x_10394:
[----:B------:R-:W-:Y:S05]  /*a800*/  BSYNC.RECONVERGENT B0 ;  /* 0x0000000000007941 */ /* 0x000fea0003800200 */
.L_x_10393:
[----:B0-----:R0:W0:Y:S01]  /*a810*/  LDS R53, [R84+0x3a00] ;  /* 0x003a000054357984 */ /* 0x0010220000000800 */
[----:B------:R-:W-:Y:S01]  /*a820*/  BSSY.RECONVERGENT B0, `(.L_x_10395) ;  /* 0x0000006000007945 */ /* 0x000fe20003800200 */
[----:B------:R-:W-:Y:S02]  /*a830*/  IADD3 R185, PT, PT, R150, 0x700, RZ ;  /* 0x0000070096b97810 */ /* 0x000fe40007ffe0ff */
[-C--:B------:R-:W-:Y:S02]  /*a840*/  LEA.HI R169, R169, R150.reuse, RZ, 0x1b ;  /* 0x00000096a9a97211 */ /* 0x080fe400078fd8ff */
[----:B------:R-:W-:Y:S01]  /*a850*/  LEA.HI R187, R187, R150, RZ, 0x1b ;  /* 0x00000096bbbb7211 */ /* 0x000fe200078fd8ff */
[----:B------:R-:W-:Y:S06]  /*a860*/  @!P5 BRA `(.L_x_10396) ;  /* 0x000000000004d947 */ /* 0x000fec0003800000 */
[----:B0-----:R0:W-:Y:S02]  /*a870*/  REDG.E.ADD.F32.FTZ.RN.STRONG.GPU desc[UR22][R54.64+0x1900], R53 ;  /* 0x00190035360079a6 */ /* 0x0011e4000c12f316 */
.L_x_10396:
[----:B------:R-:W-:Y:S05]  /*a880*/  BSYNC.RECONVERGENT B0 ;  /* 0x0000000000007941 */ /* 0x000fea0003800200 */
.L_x_10395:
[----:B0-----:R-:W-:Y:S01]  /*a890*/  LEA R53, R169, UR20, 0x2 ;  /* 0x00000014a9357c11 */ /* 0x001fe2000f8e10ff */
[----:B------:R-:W-:Y:S01]  /*a8a0*/  BSSY.RECONVERGENT B0, `(.L_x_10397) ;  /* 0x000000c000007945 */ /* 0x000fe20003800200 */
[C---:B------:R-:W-:Y:S02]  /*a8b0*/  ISETP.GE.AND P6, PT, R52.reuse, 0x681, PT ;  /* 0x000006813400780c */ /* 0x040fe40003fc6270 */
[----:B------:R-:W-:Y:S02]  /*a8c0*/  LEA.HI R185, R185, R150, RZ, 0x1b ;  /* 0x00000096b9b97211 */ /* 0x000fe400078fd8ff */
[----:B------:R-:W0:Y:S01]  /*a8d0*/  LDS R53, [R53+0x3b00] ;  /* 0x003b000035357984 */ /* 0x000e220000000800 */
[----:B------:R-:W-:Y:S02]  /*a8e0*/  LEA R187, R187, UR20, 0x2 ;  /* 0x00000014bbbb7c11 */ /* 0x000fe4000f8e10ff */
[C---:B------:R-:W-:Y:S02]  /*a8f0*/  ISETP.GE.AND P0, PT, R52.reuse, 0x6c1, PT ;  /* 0x000006c13400780c */ /* 0x040fe40003f06270 */
[----:B------:R-:W-:-:S02]  /*a900*/  ISETP.GE.AND P2, PT, R52, 0x701, PT ;  /* 0x000007013400780c */ /* 0x000fc40003f46270 */
[C---:B------:R-:W-:Y:S02]  /*a910*/  ISETP.GE.AND P3, PT, R52.reuse, 0x741, PT ;  /* 0x000007413400780c */ /* 0x040fe40003f66270 */
[C---:B------:R-:W-:Y:S02]  /*a920*/  ISETP.GE.AND P4, PT, R52.reuse, 0x781, PT ;  /* 0x000007813400780c */ /* 0x040fe40003f86270 */
[----:B------:R-:W-:Y:S01]  /*a930*/  ISETP.GE.AND P5, PT, R52, 0x7c1, PT ;  /* 0x000007c13400780c */ /* 0x000fe20003fa6270 */
[----:B------:R-:W-:-:S12]  /*a940*/  @!P6 BRA `(.L_x_10398) ;  /* 0x000000000004e947 */ /* 0x000fd80003800000 */
[----:B0-----:R0:W-:Y:S02]  /*a950*/  REDG.E.ADD.F32.FTZ.RN.STRONG.GPU desc[UR22][R54.64+0x1a00], R53 ;  /* 0x001a0035360079a6 */ /* 0x0011e4000c12f316 */
.L_x_10398:
[----:B------:R-:W-:Y:S05]  /*a960*/  BSYNC.RECONVERGENT B0 ;  /* 0x0000000000007941 */ /* 0x000fea0003800200 */
.L_x_10397:
[----:B0-----:R0:W0:Y:S01]  /*a970*/  LDS R53, [R187+0x3c00] ;  /* 0x003c0000bb357984 */ /* 0x0010220000000800 */
[----:B------:R-:W-:Y:S01]  /*a980*/  BSSY.RECONVERGENT B0, `(.L_x_10399) ;  /* 0x0000004000007945 */ /* 0x000fe20003800200 */
[----:B------:R-:W-:-:S03]  /*a990*/  LEA R185, R185, UR20, 0x2 ;  /* 0x00000014b9b97c11 */ /* 0x000fc6000f8e10ff */
[----:B------:R-:W-:Y:S05]  /*a9a0*/  @!P0 BRA `(.L_x_10400) ;  /* 0x0000000000048947 */ /* 0x000fea0003800000 */
[----:B0-----:R0:W-:Y:S02]  /*a9b0*/  REDG.E.ADD.F32.FTZ.RN.STRONG.GPU desc[UR22][R54.64+0x1b00], R53 ;  /* 0x001b0035360079a6 */ /* 0x0011e4000c12f316 */
.L_x_10400:
[----:B------:R-:W-:Y:S05]  /*a9c0*/  BSYNC.RECONVERGENT B0 ;  /* 0x0000000000007941 */ /* 0x000fea0003800200 */
.L_x_10399:
[----:B0-----:R0:W0:Y:S01]  /*a9d0*/  LDS R53, [R185+0x3d00] ;  /* 0x003d0000b9357984 */ /* 0x0010220000000800 */
[----:B------:R-:W-:Y:S04]  /*a9e0*/  BSSY.RECONVERGENT B0, `(.L_x_10401) ;  /* 0x0000003000007945 */ /* 0x000fe80003800200 */
[----:B------:R-:W-:Y:S05]  /*a9f0*/  @!P2 BRA `(.L_x_10402) ;  /* 0x000000000004a947 */ /* 0x000fea0003800000 */
[----:B0-----:R0:W-:Y:S02]  /*aa00*/  REDG.E.ADD.F32.FTZ.RN.STRONG.GPU desc[UR22][R54.64+0x1c00], R53 ;  /* 0x001c0035360079a6 */ /* 0x0011e4000c12f316 */
.L_x_10402:
[----:B------:R-:W-:Y:S05]  /*aa10*/  BSYNC.RECONVERGENT B0 ;  /* 0x0000000000007941 */ /* 0x000fea0003800200 */
.L_x_10401:
[----:B0-----:R-:W-:Y:S01]  /*aa20*/  IADD3 R53, PT, PT, R150, 0x740, RZ ;  /* 0x0000074096357810 */ /* 0x001fe20007ffe0ff */
[-C--:B------:R-:W-:Y:S01]  /*aa30*/  FMUL.FTZ R68, R236, R112.reuse ;  /* 0x00000070ec447220 */ /* 0x080fe20000410000 */
[-C--:B------:R-:W-:Y:S01]  /*aa40*/  FFMA.FTZ R238, R7, -R112.reuse, R238 ;  /* 0x8000007007ee7223 */ /* 0x080fe200000100ee */
[----:B------:R-:W-:Y:S01]  /*aa50*/  FMUL.FTZ R197, R197, R112 ;  /* 0x00000070c5c57220 */ /* 0x000fe20000410000 */
[----:B------:R-:W-:Y:S01]  /*aa60*/  LEA.HI R52, R53, R150, RZ, 0x1b ;  /* 0x0000009635347211 */ /* 0x000fe200078fd8ff */
[C---:B------:R-:W-:Y:S01]  /*aa70*/  FMUL.FTZ R53, R237.reuse, R68 ;  /* 0x00000044ed357220 */ /* 0x040fe20000410000 */
[----:B------:R-:W-:Y:S01]  /*aa80*/  IADD3 R169, PT, PT, R150, 0x780, RZ ;  /* 0x0000078096a97810 */ /* 0x000fe20007ffe0ff */
[----:B------:R-:W-:Y:S01]  /*aa90*/  BSSY.RECONVERGENT B0, `(.L_x_10403) ;  /* 0x000000b000007945 */ /* 0x000fe20003800200 */
[----:B------:R-:W-:Y:S01]  /*aaa0*/  LEA R52, R52, UR20, 0x2 ;  /* 0x0000001434347c11 */ /* 0x000fe2000f8e10ff */
[-C--:B------:R-:W-:Y:S01]  /*aab0*/  FFMA.FTZ R84, R238, R197.reuse, -R53 ;  /* 0x000000c5ee547223 */ /* 0x080fe20000010835 */
[----:B------:R-:W-:Y:S01]  /*aac0*/  IADD3 R185, PT, PT, R150, 0x7c0, RZ ;  /* 0x000007c096b97810 */ /* 0x000fe20007ffe0ff */
[----:B------:R-:W-:Y:S01]  /*aad0*/  FMUL.FTZ R197, R237, R197 ;  /* 0x000000c5edc57220 */ /* 0x000fe20000410000 */
[-C--:B------:R-:W-:Y:S01]  /*aae0*/  LEA.HI R169, R169, R150.reuse, RZ, 0x1b ;  /* 0x00000096a9a97211 */ /* 0x080fe200078fd8ff */
[----:B------:R0:W0:Y:S01]  /*aaf0*/  LDS R53, [R52+0x3e00] ;  /* 0x003e000034357984 */ /* 0x0000220000000800 */
[----:B------:R-:W-:-:S02]  /*ab00*/  LEA.HI R185, R185, R150, RZ, 0x1b ;  /* 0x00000096b9b97211 */ /* 0x000fc400078fd8ff */
[----:B------:R-:W-:Y:S01]  /*ab10*/  LEA R169, R169, UR20, 0x2 ;  /* 0x00000014a9a97c11 */ /* 0x000fe2000f8e10ff */
[----:B------:R-:W-:Y:S06]  /*ab20*/  @!P3 BRA `(.L_x_10404) ;  /* 0x000000000004b947 */ /* 0x000fec0003800000 */
[----:B0-----:R0:W-:Y:S02]  /*ab30*/  REDG.E.ADD.F32.FTZ.RN.STRONG.GPU desc[UR22][R54.64+0x1d00], R53 ;  /* 0x001d0035360079a6 */ /* 0x0011e4000c12f316 */
.L_x_10404:
[----:B------:R-:W-:Y:S05]  /*ab40*/  BSYNC.RECONVERGENT B0 ;  /* 0x0000000000007941 */ /* 0x000fea0003800200 */
.L_x_10403:
[----:B0-----:R0:W0:Y:S01]  /*ab50*/  LDS R53, [R169+0x3f00] ;  /* 0x003f0000a9357984 */ /* 0x0010220000000800 */
[----:B------:R-:W-:Y:S01]  /*ab60*/  BSSY.RECONVERGENT B0, `(.L_x_10405) ;  /* 0x0000005000007945 */ /* 0x000fe20003800200 */
[----:B------:R-:W-:Y:S01]  /*ab70*/  LEA R185, R185, UR20, 0x2 ;  /* 0x00000014b9b97c11 */ /* 0x000fe2000f8e10ff */
[----:B------:R-:W-:Y:S02]  /*ab80*/  FFMA.FTZ R197, R238, R68, R197 ;  /* 0x00000044eec57223 */ /* 0x000fe400000100c5 */
[----:B------:R-:W-:Y:S05]  /*ab90*/  @!P4 BRA `(.L_x_10406) ;  /* 0x000000000004c947 */ /* 0x000fea0003800000 */
[----:B0-----:R0:W-:Y:S02]  /*aba0*/  REDG.E.ADD.F32.FTZ.RN.STRONG.GPU desc[UR22][R54.64+0x1e00], R53 ;  /* 0x001e0035360079a6 */ /* 0x0011e4000c12f316 */
.L_x_10406:
[----:B------:R-:W-:Y:S05]  /*abb0*/  BSYNC.RECONVERGENT B0 ;  /* 0x0000000000007941 */ /* 0x000fea0003800200 */
.L_x_10405:
[----:B0-----:R0:W0:Y:S01]  /*abc0*/  LDS R53, [R185+0x4000] ;  /* 0x00400000b9357984 */ /* 0x0010220000000800 */
[----:B------:R-:W-:Y:S01]  /*abd0*/  BSSY.RECONVERGENT B0, `(.L_x_10407) ;  /* 0x0000004000007945 */ /* 0x000fe20003800200 */
[----:B------:R-:W-:-:S03]  /*abe0*/  FADD.FTZ R52, R166, R197 ;  /* 0x000000c5a6347221 */ /* 0x000fc60000010000 */
[----:B------:R-:W-:Y:S05]  /*abf0*/  @!P5 BRA `(.L_x_10408) ;  /* 0x000000000004d947 */ /* 0x000fea0003800000 */
[----:B0-----:R0:W-:Y:S02]  /*ac00*/  REDG.E.ADD.F32.FTZ.RN.STRONG.GPU desc[UR22][R54.64+0x1f00], R53 ;  /* 0x001f0035360079a6 */ /* 0x0011e4000c12f316 */
.L_x_10408:
[----:B------:R-:W-:Y:S05]  /*ac10*/  BSYNC.RECONVERGENT B0 ;  /* 0x0000000000007941 */ /* 0x000fea0003800200 */
.L_x_10407:
        /* <DEDUP_REMOVED lines=15> */
[----:B------:R-:W-:Y:S01]  /*ad10*/  ISETP.GT.AND P2, PT, R130, 0xf, PT ;  /* 0x0000000f8200780c */ /* 0x000fe20003f44270 */
        /* <DEDUP_REMOVED lines=86> */
.L_x_10410:
[----:B------:R-:W-:Y:S05]  /*b280*/  BSYNC.RECONVERGENT B0 ;  /* 0x0000000000007941 */ /* 0x000fea0003800200 */
.L_x_10409:
        /* <DEDUP_REMOVED lines=52> */
.L_x_10412:
[----:B------:R-:W-:Y:S05]  /*b5d0*/  BSYNC.RECONVERGENT B0 ;  /* 0x0000000000007941 */ /* 0x000fea0003800200 */
.L_x_10411:
[----:B------:R-:W-:-:S04]  /*b5e0*/  UIADD3 UR8, UPT, UPT, UR8, 0x1, URZ ;  /* 0x0000000108087890 */ /* 0x000fc8000fffe0ff */
[----:B------:R-:W-:-:S09]  /*b5f0*/  UISETP.GE.AND UP0, UPT, UR8, UR45, UPT ;  /* 0x0000002d0800728c */ /* 0x000fd2000bf06270 */
[----:B------:R-:W-:Y:S05]  /*b600*/  BRA.U !UP0, `(.L_x_10413) ;  /* 0xffffff81081c7547 */ /* 0x000fea000b83ffff */
.L_x_10314:
[----:B------:R-:W-:Y:S01]  /*b610*/  BAR.SYNC.DEFER_BLOCKING 0x0 ;  /* 0x0000000000007b1d */ /* 0x000fe20000010000 */
[----:B------:R-:W-:Y:S01]  /*b620*/  HFMA2 R3, -RZ, RZ, 0, 9.5367431640625e-07 ;  /* 0x00000010ff037431 */ /* 0x000fe200000001ff */
[----:B0-----:R-:W-:-:S04]  /*b630*/  LOP3.LUT R2, R131, 0x1f, R144, 0xf8, !PT ;  /* 0x0000001f83027812 */ /* 0x001fc800078ef890 */
[----:B------:R-:W0:Y:S01]  /*b640*/  LDCU.64 UR28, c[0x0][0x4f8] ;  /* 0x00009f00ff1c77ac */ /* 0x000e220008000a00 */
[----:B------:R-:W-:Y:S01]  /*b650*/  UIADD3 UR8, UPT, UPT, UR13, -0x1, URZ ;  /* 0xffffffff0d087890 */ /* 0x000fe2000fffe0ff */
[----:B------:R-:W-:Y:S01]  /*b660*/  IMAD.WIDE.U32 R2, R2, R3, UR10 ;  /* 0x0000000a02027e25 */ /* 0x000fe2000f8e0003 */
[----:B------:R-:W5:Y:S01]  /*b670*/  LDCU.64 UR30, c[0x0][0x500] ;  /* 0x0000a000ff1e77ac */ /* 0x000f620008000a00 */
[----:B------:R-:W1:Y:S03]  /*b680*/  LDCU.64 UR34, c[0x0][0x550] ;  /* 0x0000aa00ff2277ac */ /* 0x000e660008000a00 */
[----:B------:R-:W2:Y:S04]  /*b690*/  LDG.E.128 R4, desc[UR22][R2.64] ;  /* 0x0000001602047981 */ /* 0x000ea8000c1e1d00 */
[----:B------:R-:W3:Y:S04]  /*b6a0*/  LDG.E.128 R8, desc[UR22][R2.64+0x200] ;  /* 0x0002001602087981 */ /* 0x000ee8000c1e1d00 */
[----:B------:R-:W4:Y:S04]  /*b6b0*/  LDG.E.128 R12, desc[UR22][R2.64+0x400] ;  /* 0x00040016020c7981 */ /* 0x000f28000c1e1d00 */
[----:B------:R-:W4:Y:S01]  /*b6c0*/  LDG.E.128 R16, desc[UR22][R2.64+0x600] ;  /* 0x0006001602107981 */ /* 0x000f22000c1e1d00 */
[----:B------:R-:W-:Y:S01]  /*b6d0*/  USHF.L.U32 UR26, UR8, 0xa, URZ ;  /* 0x0000000a081a7899 */ /* 0x000fe200080006ff */
[----:B------:R-:W-:Y:S01]  /*b6e0*/  LEA R151, R151, R142, 0x2 ;  /* 0x0000008e97977211 */ /* 0x000fe200078e10ff */
[----:B------:R-:W-:-:S02]  /*b6f0*/  UIADD3 UR17, UP1, UPT, UR17, -0x1000, URZ ;  /* 0xfffff00011117890 */ /* 0x000fc4000ff3e0ff */
[----:B------:R-:W-:Y:S02]  /*b700*/  USHF.R.S32.HI UR27, URZ, 0x1f, UR26 ;  /* 0x0000001fff1b7899 */ /* 0x000fe4000801141a */
[----:B------:R-:W-:Y:S02]  /*b710*/  UIADD3 UR14, UP2, UPT, UR14, -0x1000, URZ ;  /* 0xfffff0000e0e7890 */ /* 0x000fe4000ff5e0ff */
[----:B0-----:R-:W-:Y:S02]  /*b720*/  UIMAD.WIDE.U32 UR24, UR32, UR28, UR26 ;  /* 0x0000001c201872a5 */ /* 0x001fe4000f8e001a */
[----:B------:R-:W-:Y:S02]  /*b730*/  UIADD3 UR10, UP3, UPT, UR10, -0x1000, URZ ;  /* 0xfffff0000a0a7890 */ /* 0x000fe4000ff7e0ff */
[----:B------:R-:W-:Y:S01]  /*b740*/  UIMAD UR25, UR32, UR29, UR25 ;  /* 0x0000001d201972a4 */ /* 0x000fe2000f8e0219 */
[----:B------:R-:W0:Y:S03]  /*b750*/  LDCU.64 UR28, c[0x0][0x520] ;  /* 0x0000a400ff1c77ac */ /* 0x000e260008000a00 */
[----:B-----5:R-:W-:-:S02]  /*b760*/  UIMAD.WIDE.U32 UR24, UR21, UR30, UR24 ;  /* 0x0000001e151872a5 */ /* 0x020fc4000f8e0018 */
[----:B------:R-:W-:Y:S02]  /*b770*/  UIADD3.X UR16, UPT, UPT, UR16, -0x1, URZ, UP1, !UPT ;  /* 0xffffffff10107890 */ /* 0x000fe40008ffe4ff */
[----:B------:R-:W-:Y:S02]  /*b780*/  UIMAD UR25, UR21, UR31, UR25 ;  /* 0x0000001f151972a4 */ /* 0x000fe4000f8e0219 */
[----:B-1----:R-:W-:Y:S01]  /*b790*/  ULEA UR20, UP0, UR24, UR34, 0x2 ;  /* 0x0000002218147291 */ /* 0x002fe2000f8010ff */
[----:B------:R-:W1:Y:S03]  /*b7a0*/  LDCU.64 UR30, c[0x0][0x560] ;  /* 0x0000ac00ff1e77ac */ /* 0x000e660008000a00 */
[----:B------:R-:W-:Y:S02]  /*b7b0*/  ULEA.HI.X UR24, UR24, UR35, UR25, 0x2, UP0 ;  /* 0x0000002318187291 */ /* 0x000fe400080f1419 */
[----:B------:R-:W-:-:S02]  /*b7c0*/  UIADD3.X UR15, UPT, UPT, UR15, -0x1, URZ, UP2, !UPT ;  /* 0xffffffff0f0f7890 */ /* 0x000fc400097fe4ff */
[----:B------:R-:W-:Y:S01]  /*b7d0*/  UIADD3.X UR11, UPT, UPT, UR11, -0x1, URZ, UP3, !UPT ;  /* 0xffffffff0b0b7890 */ /* 0x000fe20009ffe4ff */
[----:B--2---:R-:W-:Y:S04]  /*b7e0*/  STS.128 [R129], R4 ;  /* 0x0000000481007388 */ /* 0x004fe80000000c00 */
[----:B---3--:R-:W-:Y:S04]  /*b7f0*/  STS.128 [R129+0x200], R8 ;  /* 0x0002000881007388 */ /* 0x008fe80000000c00 */
[----:B----4-:R-:W-:Y:S04]  /*b800*/  STS.128 [R129+0x400], R12 ;  /* 0x0004000c81007388 */ /* 0x010fe80000000c00 */
        /* <DEDUP_REMOVED lines=34> */
[----:B------:R3:W0:Y:S01]  /*ba30*/  @!P1 MUFU.RCP R10, R0 ;  /* 0x00000000000a9308 */ /* 0x0006220000001000 */
[----:B----4-:R-:W-:Y:S01]  /*ba40*/  @!P0 FADD.FTZ R8, R8, 1 ;  /* 0x3f80000008088421 */ /* 0x010fe20000010000 */
[----:B--2---:R-:W-:-:S06]  /*ba50*/  @!P3 FMUL.FTZ R2, R58, -1.4426950216293334961 ;  /* 0xbfb8aa3b3a02b820 */ /* 0x004fcc0000410000 */
[----:B------:R-:W2:Y:S01]  /*ba60*/  @!P4 MUFU.EX2 R12, R9 ;  /* 0x00000009000cc308 */ /* 0x000ea20000000800 */
[----:B-----5:R-:W-:Y:S01]  /*ba70*/  @!P2 FMUL.FTZ R32, R32, R11 ;  /* 0x0000000b2020a220 */ /* 0x020fe20000410000 */
[----:B------:R-:W-:Y:S01]  /*ba80*/  FADD.FTZ R11, R4, UR6 ;  /* 0x00000006040b7e21 */ /* 0x000fe20008010000 */
[----:B------:R-:W-:Y:S01]  /*ba90*/  FSETP.GTU.FTZ.AND P2, PT, R59, 20, PT ;  /* 0x41a000003b00780b */ /* 0x000fe20003f5c000 */
[----:B---3--:R-:W-:-:S04]  /*baa0*/  @!P5 FMUL.FTZ R0, R57, -1.4426950216293334961 ;  /* 0xbfb8aa3b3900d820 */ /* 0x008fc80000410000 */
[----:B------:R-:W3:Y:S01]  /*bab0*/  @!P0 MUFU.RCP R9, R8 ;  /* 0x0000000800098308 */ /* 0x000ee20000001000 */
[----:B0-----:R-:W-:Y:S01]  /*bac0*/  @!P1 FMUL.FTZ R33, R33, R10 ;  /* 0x0000000a21219220 */ /* 0x001fe20000410000 */
[----:B------:R-:W-:-:S06]  /*bad0*/  FSETP.GTU.FTZ.AND P1, PT, R11, 20, PT ;  /* 0x41a000000b00780b */ /* 0x000fcc0003f3c000 */
[----:B------:R-:W-:Y:S01]  /*bae0*/  @!P2 FMUL.FTZ R4, R59, -1.4426950216293334961 ;  /* 0xbfb8aa3b3b04a820 */ /* 0x000fe20000410000 */
[----:B------:R-:W0:Y:S01]  /*baf0*/  @!P6 MUFU.EX2 R3, R3 ;  /* 0x000000030003e308 */ /* 0x000e220000000800 */
[----:B--2---:R-:W-:-:S05]  /*bb00*/  @!P4 FADD.FTZ R12, R12, 1 ;  /* 0x3f8000000c0cc421 */ /* 0x004fca0000010000 */
[----:B------:R-:W-:Y:S01]  /*bb10*/  @!P1 FMUL.FTZ R5, R11, -1.4426950216293334961 ;  /* 0xbfb8aa3b0b059820 */ /* 0x000fe20000410000 */
[----:B---3--:R-:W-:Y:S01]  /*bb20*/  @!P0 FMUL.FTZ R34, R34, R9 ;  /* 0x0000000922228220 */ /* 0x008fe20000410000 */
[----:B------:R-:W2:Y:S01]  /*bb30*/  @!P5 MUFU.EX2 R0, R0 ;  /* 0x000000000000d308 */ /* 0x000ea20000000800 */
[----:B------:R-:W3:Y:S01]  /*bb40*/  LDS.128 R8, [R128+0x30] ;  /* 0x0000300080087984 */ /* 0x000ee20000000c00 */
[----:B------:R-:W-:Y:S01]  /*bb50*/  FSETP.GTU.FTZ.AND P0, PT, R13, 20, PT ;  /* 0x41a000000d00780b */ /* 0x000fe20003f1c000 */
[----:B------:R-:W-:Y:S01]  /*bb60*/  BAR.SYNC.DEFER_BLOCKING 0x0 ;  /* 0x0000000000007b1d */ /* 0x000fe20000010000 */
[----:B0-----:R-:W-:-:S05]  /*bb70*/  @!P6 FADD.FTZ R3, R3, 1 ;  /* 0x3f8000000303e421 */ /* 0x001fca0000010000 */
[----:B------:R-:W0:Y:S06]  /*bb80*/  @!P2 MUFU.EX2 R4, R4 ;  /* 0x000000040004a308 */ /* 0x000e2c0000000800 */
[----:B------:R-:W-:Y:S01]  /*bb90*/  @!P0 FMUL.FTZ R13, R13, -1.4426950216293334961 ;  /* 0xbfb8aa3b0d0d8820 */ /* 0x000fe20000410000 */
[----:B--2---:R-:W-:Y:S01]  /*bba0*/  @!P5 FADD.FTZ R0, R0, 1 ;  /* 0x3f8000000000d421 */ /* 0x004fe20000010000 */
[----:B------:R-:W2:Y:S08]  /*bbb0*/  @!P1 MUFU.EX2 R5, R5 ;  /* 0x0000000500059308 */ /* 0x000eb00000000800 */
[----:B------:R-:W4:Y:S01]  /*bbc0*/  @!P3 MUFU.EX2 R2, R2 ;  /* 0x000000020002b308 */ /* 0x000f220000000800 */
[----:B0-----:R-:W-:Y:S01]  /*bbd0*/  @!P2 FADD.FTZ R4, R4, 1 ;  /* 0x3f8000000404a421 */ /* 0x001fe20000010000 */
[----:B------:R-:W-:Y:S04]  /*bbe0*/  STS.128 [R128], R36 ;  /* 0x0000002480007388 */ /* 0x000fe80000000c00 */
[----:B------:R-:W-:Y:S02]  /*bbf0*/  STS.128 [R128+0x10], R40 ;  /* 0x0000102880007388 */ /* 0x000fe40000000c00 */
[----:B------:R-:W0:Y:S01]  /*bc00*/  @!P4 MUFU.RCP R12, R12 ;  /* 0x0000000c000cc308 */ /* 0x000e220000001000 */
        /* <DEDUP_REMOVED lines=9> */
[----:B------:R-:W-:-:S03]  /*bca0*/  NOP ;  /* 0x0000000000007918 */ /* 0x000fc60000000000 */
[----:B------:R-:W3:Y:S01]  /*bcb0*/  @!P5 MUFU.RCP R0, R0 ;  /* 0x000000000000d308 */ /* 0x000ee20000001000 */
[----:B0-----:R-:W-:Y:S01]  /*bcc0*/  @!P4 FMUL.FTZ R35, R35, R12 ;  /* 0x0000000c2323c220 */ /* 0x001fe20000410000 */
[----:B------:R-:W-:Y:S01]  /*bcd0*/  FSETP.GTU.FTZ.AND P4, PT, R6, 20, PT ;  /* 0x41a000000600780b */ /* 0x000fe20003f9c000 */
[----:B------:R-:W-:Y:S01]  /*bce0*/  LDS.128 R16, [R129+0x200] ;  /* 0x0002000081107984 */ /* 0x000fe20000000c00 */
[----:B--2---:R-:W-:Y:S01]  /*bcf0*/  @!P6 FMUL.FTZ R28, R28, R3 ;  /* 0x000000031c1ce220 */ /* 0x004fe20000410000 */
[----:B------:R-:W-:-:S03]  /*bd00*/  FSETP.GTU.FTZ.AND P6, PT, R7, 20, PT ;  /* 0x41a000000700780b */ /* 0x000fc60003fdc000 */
[----:B------:R0:W2:Y:S01]  /*bd10*/  @!P3 MUFU.RCP R15, R2 ;  /* 0x00000002000fb308 */ /* 0x0000a20000001000 */
[----:B------:R-:W-:Y:S04]  /*bd20*/  LDS.128 R36, [R129+0x400] ;  /* 0x0004000081247984 */ /* 0x000fe80000000c00 */
[----:B------:R-:W-:Y:S03]  /*bd30*/  LDS.128 R40, [R129+0x600] ;  /* 0x0006000081287984 */ /* 0x000fe60000000c00 */
[----:B------:R-:W4:Y:S01]  /*bd40*/  @!P2 MUFU.RCP R4, R4 ;  /* 0x000000040004a308 */ /* 0x000f220000001000 */
[----:B---3--:R-:W-:Y:S01]  /*bd50*/  @!P5 FMUL.FTZ R29, R29, R0 ;  /* 0x000000001d1dd220 */ /* 0x008fe20000410000 */
[----:B------:R-:W-:Y:S01]  /*bd60*/  FSETP.GTU.FTZ.AND P5, PT, R8, 20, PT ;  /* 0x41a000000800780b */ /* 0x000fe20003fbc000 */
[----:B------:R-:W-:Y:S01]  /*bd70*/  @!P4 FMUL.FTZ R0, R6, -1.4426950216293334961 ;  /* 0xbfb8aa3b0600c820 */ /* 0x000fe20000410000 */
[----:B0-----:R-:W-:-:S04]  /*bd80*/  @!P6 FMUL.FTZ R2, R7, -1.4426950216293334961 ;  /* 0xbfb8aa3b0702e820 */ /* 0x001fc80000410000 */
[----:B------:R-:W0:Y:S01]  /*bd90*/  @!P1 MUFU.RCP R5, R5 ;  /* 0x0000000500059308 */ /* 0x000e220000001000 */
[----:B--2---:R-:W-:Y:S01]  /*bda0*/  @!P3 FMUL.FTZ R30, R30, R15 ;  /* 0x0000000f1e1eb220 */ /* 0x004fe20000410000 */
[----:B------:R-:W-:-:S05]  /*bdb0*/  FSETP.GTU.FTZ.AND P3, PT, R9, 20, PT ;  /* 0x41a000000900780b */ /* 0x000fca0003f7c000 */
[----:B------:R-:W-:Y:S01]  /*bdc0*/  @!P5 FMUL.FTZ R3, R8, -1.4426950216293334961 ;  /* 0xbfb8aa3b0803d820 */ /* 0x000fe20000410000 */
[----:B------:R-:W2:Y:S01]  /*bdd0*/  @!P6 MUFU.EX2 R2, R2 ;  /* 0x000000020002e308 */ /* 0x000ea20000000800 */
[----:B----4-:R-:W-:Y:S01]  /*bde0*/  @!P2 FMUL.FTZ R31, R31, R4 ;  /* 0x000000041f1fa220 */ /* 0x010fe20000410000 */
[----:B------:R-:W-:-:S05]  /*bdf0*/  FSETP.GTU.FTZ.AND P2, PT, R10, 20, PT ;  /* 0x41a000000a00780b */ /* 0x000fca0003f5c000 */
[----:B------:R-:W-:Y:S01]  /*be00*/  @!P3 FMUL.FTZ R4, R9, -1.4426950216293334961 ;  /* 0xbfb8aa3b0904b820 */ /* 0x000fe20000410000 */
[----:B------:R-:W-:Y:S01]  /*be10*/  @!P5 MUFU.EX2 R3, R3 ;  /* 0x000000030003d308 */ /* 0x000fe20000000800 */
[----:B0-----:R-:W-:Y:S01]  /*be20*/  @!P1 FMUL.FTZ R24, R24, R5 ;  /* 0x0000000518189220 */ /* 0x001fe20000410000 */
[----:B------:R-:W-:-:S05]  /*be30*/  FSETP.GTU.FTZ.AND P1, PT, R11, 20, PT ;  /* 0x41a000000b00780b */ /* 0x000fca0003f3c000 */
[----:B------:R-:W-:Y:S01]  /*be40*/  @!P2 FMUL.FTZ R6, R10, -1.4426950216293334961 ;  /* 0xbfb8aa3b0a06a820 */ /* 0x000fe20000410000 */
[----:B------:R-:W0:Y:S01]  /*be50*/  @!P0 MUFU.EX2 R13, R13 ;  /* 0x0000000d000d8308 */ /* 0x000e220000000800 */
[----:B--2---:R-:W-:-:S06]  /*be60*/  @!P6 FADD.FTZ R2, R2, 1 ;  /* 0x3f8000000202e421 */ /* 0x004fcc0000010000 */
[----:B------:R-:W-:Y:S01]  /*be70*/  @!P1 FMUL.FTZ R7, R11, -1.4426950216293334961 ;  /* 0xbfb8aa3b0b079820 */ /* 0x000fe20000410000 */
[----:B------:R-:W2:Y:S01]  /*be80*/  @!P4 MUFU.EX2 R0, R0 ;  /* 0x000000000000c308 */ /* 0x000ea20000000800 */
[----:B------:R-:W3:Y:S07]  /*be90*/  LDS.128 R8, [R129] ;  /* 0x0000000081087984 */ /* 0x000eee0000000c00 */
[----:B------:R4:W5:Y:S01]  /*bea0*/  @!P3 MUFU.EX2 R5, R4 ;  /* 0x000000040005b308 */ /* 0x0009620000000800 */
[----:B0-----:R-:W-:-:S07]  /*beb0*/  @!P0 FADD.FTZ R13, R13, 1 ;  /* 0x3f8000000d0d8421 */ /* 0x001fce0000010000 */
[----:B------:R-:W0:Y:S01]  /*bec0*/  @!P2 MUFU.EX2 R6, R6 ;  /* 0x000000060006a308 */ /* 0x000e220000000800 */
[----:B----4-:R-:W-:Y:S01]  /*bed0*/  @!P5 FADD.FTZ R4, R3, 1 ;  /* 0x3f8000000304d421 */ /* 0x010fe20000010000 */
[----:B------:R-:W-:Y:S01]  /*bee0*/  MOV R3, UR24 ;  /* 0x0000001800037c02 */ /* 0x000fe20008000f00 */
[----:B--2---:R-:W-:Y:S01]  /*bef0*/  @!P4 FADD.FTZ R0, R0, 1 ;  /* 0x3f8000000000c421 */ /* 0x004fe20000010000 */
[----:B------:R-:W2:Y:S04]  /*bf00*/  LDCU.64 UR24, c[0x0][0x518] ;  /* 0x0000a300ff1877ac */ /* 0x000ea80008000a00 */
[----:B------:R-:W4:Y:S01]  /*bf10*/  @!P1 MUFU.EX2 R7, R7 ;  /* 0x0000000700079308 */ /* 0x000f220000000800 */
[----:B-----5:R-:W-:-:S07]  /*bf20*/  @!P3 FADD.FTZ R5, R5, 1 ;  /* 0x3f8000000505b421 */ /* 0x020fce0000010000 */
[----:B------:R5:W1:Y:S01]  /*bf30*/  @!P6 MUFU.RCP R14, R2 ;  /* 0x00000002000ee308 */ /* 0x000a620000001000 */
[----:B0-----:R-:W-:Y:S01]  /*bf40*/  @!P2 FADD.FTZ R6, R6, 1 ;  /* 0x3f8000000606a421 */ /* 0x001fe20000010000 */
[----:B--2---:R-:W-:-:S06]  /*bf50*/  UIMAD.WIDE.U32 UR26, UR32, UR24, UR26 ;  /* 0x00000018201a72a5 */ /* 0x004fcc000f8e001a */
[----:B------:R-:W0:Y:S01]  /*bf60*/  @!P0 MUFU.RCP R12, R13 ;  /* 0x0000000d000c8308 */ /* 0x000e220000001000 */
[----:B-----5:R-:W-:Y:S01]  /*bf70*/  MOV R2, UR20 ;  /* 0x0000001400027c02 */ /* 0x020fe20008000f00 */
[----:B----4-:R-:W-:Y:S01]  /*bf80*/  @!P1 FADD.FTZ R7, R7, 1 ;  /* 0x3f80000007079421 */ /* 0x010fe20000010000 */
[----:B------:R-:W-:Y:S01]  /*bf90*/  UIMAD UR25, UR32, UR25, UR27 ;  /* 0x00000019201972a4 */ /* 0x000fe2000f8e021b */
[----:B------:R-:W-:Y:S02]  /*bfa0*/  UMOV UR24, UR26 ;  /* 0x0000001a00187c82 */ /* 0x000fe40008000000 */
[----:B------:R-:W-:Y:S01]  /*bfb0*/  IMAD.WIDE.U32 R2, R151, 0x10, R2 ;  /* 0x0000001097027825 */ /* 0x000fe200078e0002 */
[----:B------:R-:W-:Y:S01]  /*bfc0*/  UIMAD.WIDE.U32 UR24, UR21, UR28, UR24 ;  /* 0x0000001c151872a5 */ /* 0x000fe2000f8e0018 */
[----:B------:R-:W2:Y:S02]  /*bfd0*/  @!P5 MUFU.RCP R13, R4 ;  /* 0x00000004000dd308 */ /* 0x000ea40000001000 */
[----:B-1----:R-:W-:Y:S01]  /*bfe0*/  @!P6 FMUL.FTZ R27, R27, R14 ;  /* 0x0000000e1b1be220 */ /* 0x002fe20000410000 */
[----:B---3--:R-:W-:Y:S01]  /*bff0*/  STG.E.128 desc[UR22][R2.64], R8 ;  /* 0x0000000802007986 */ /* 0x008fe2000c101d16 */
[----:B------:R-:W-:-:S02]  /*c000*/  UIMAD UR25, UR21, UR29, UR25 ;  /* 0x0000001d151972a4 */ /* 0x000fc4000f8e0219 */
[----:B------:R-:W-:Y:S01]  /*c010*/  ULEA UR20, UP0, UR24, UR30, 0x2 ;  /* 0x0000001e18147291 */ /* 0x000fe2000f8010ff */
[----:B------:R-:W-:Y:S01]  /*c020*/  STG.E.128 desc[UR22][R2.64+0x200], R16 ;  /* 0x0002001002007986 */ /* 0x000fe2000c101d16 */
[----:B------:R1:W3:Y:S01]  /*c030*/  @!P4 MUFU.RCP R15, R0 ;  /* 0x00000000000fc308 */ /* 0x0002e20000001000 */
[----:B0-----:R-:W-:Y:S01]  /*c040*/  @!P0 FMUL.FTZ R25, R25, R12 ;  /* 0x0000000c19198220 */ /* 0x001fe20000410000 */
[----:B------:R-:W-:Y:S01]  /*c050*/  ULEA.HI.X UR24, UR24, UR31, UR25, 0x2, UP0 ;  /* 0x0000001f18187291 */ /* 0x000fe200080f1419 */
[----:B------:R-:W-:Y:S01]  /*c060*/  STG.E.128 desc[UR22][R2.64+0x400], R36 ;  /* 0x0004002402007986 */ /* 0x000fe2000c101d16 */
[----:B------:R-:W-:-:S03]  /*c070*/  UIADD3 UR19, UP0, UPT, UR19, -0x2000, URZ ;  /* 0xffffe00013137890 */ /* 0x000fc6000ff1e0ff */
[----:B------:R0:W-:Y:S01]  /*c080*/  STG.E.128 desc[UR22][R2.64+0x600], R40 ;  /* 0x0006002802007986 */ /* 0x0001e2000c101d16 */
[----:B------:R4:W5:Y:S01]  /*c090*/  @!P3 MUFU.RCP R44, R5 ;  /* 0x00000005002cb308 */ /* 0x0009620000001000 */
[----:B-1----:R-:W-:Y:S01]  /*c0a0*/  FADD.FTZ R0, R32, R143 ;  /* 0x0000008f20007221 */ /* 0x002fe20000010000 */
[----:B--2---:R-:W-:Y:S01]  /*c0b0*/  @!P5 FMUL.FTZ R20, R20, R13 ;  /* 0x0000000d1414d220 */ /* 0x004fe20000410000 */
[----:B------:R-:W-:Y:S01]  /*c0c0*/  BAR.SYNC.DEFER_BLOCKING 0x0 ;  /* 0x0000000000007b1d */ /* 0x000fe20000010000 */
[----:B------:R-:W-:Y:S02]  /*c0d0*/  UIADD3.X UR18, UPT, UPT, UR18, -0x1, URZ, UP0, !UPT ;  /* 0xffffffff12127890 */ /* 0x000fe400087fe4ff */
[----:B------:R-:W-:-:S03]  /*c0e0*/  UISETP.GT.AND UP0, UPT, UR13, 0x1, UPT ;  /* 0x000000010d00788c */ /* 0x000fc6000bf04270 */
[----:B------:R-:W1:Y:S01]  /*c0f0*/  @!P2 MUFU.RCP R45, R6 ;  /* 0x00000006002da308 */ /* 0x000e620000001000 */
[----:B---3--:R-:W-:Y:S01]  /*c100*/  @!P4 FMUL.FTZ R26, R26, R15 ;  /* 0x0000000f1a1ac220 */ /* 0x008fe20000410000 */
[----:B----4-:R-:W-:Y:S01]  /*c110*/  FADD.FTZ R5, R0, R33 ;  /* 0x0000002100057221 */ /* 0x010fe20000010000 */
[----:B------:R-:W-:-:S03]  /*c120*/  UMOV UR13, UR8 ;  /* 0x00000008000d7c82 */ /* 0x000fc60008000000 */
[----:B------:R-:W-:Y:S02]  /*c130*/  FADD.FTZ R0, R5, R34 ;  /* 0x0000002205007221 */ /* 0x000fe40000010000 */
[----:B------:R-:W2:Y:S01]  /*c140*/  @!P1 MUFU.RCP R4, R7 ;  /* 0x0000000700049308 */ /* 0x000ea20000001000 */
[----:B-----5:R-:W-:Y:S01]  /*c150*/  @!P3 FMUL.FTZ R21, R21, R44 ;  /* 0x0000002c1515b220 */ /* 0x020fe20000410000 */
[----:B0-----:R-:W-:Y:S02]  /*c160*/  MOV R2, UR20 ;  /* 0x0000001400027c02 */ /* 0x001fe40008000f00 */
[----:B------:R-:W-:Y:S01]  /*c170*/  MOV R3, UR24 ;  /* 0x0000001800037c02 */ /* 0x000fe20008000f00 */
[----:B-1----:R-:W-:Y:S01]  /*c180*/  @!P2 FMUL.FTZ R22, R22, R45 ;  /* 0x0000002d1616a220 */ /* 0x002fe20000410000 */
[----:B------:R0:W-:Y:S01]  /*c190*/  STS.128 [R128], R32 ;  /* 0x0000002080007388 */ /* 0x0001e20000000c00 */
[----:B------:R-:W-:-:S03]  /*c1a0*/  IMAD.WIDE.U32 R2, R151, 0x10, R2 ;  /* 0x0000001097027825 */ /* 0x000fc600078e0002 */
        /* <DEDUP_REMOVED lines=27> */
.L_x_10281:
        /* <DEDUP_REMOVED lines=41> */
.L_x_10416:
[----:B------:R-:W-:Y:S05]  /*c5f0*/  BSYNC.RECONVERGENT B0 ;  /* 0x0000000000007941 */ /* 0x000fea0003800200 */
.L_x_10415:
        /* <DEDUP_REMOVED lines=39> */
.L_x_10418:
[----:B------:R-:W-:Y:S05]  /*c870*/  BSYNC.RECONVERGENT B0 ;  /* 0x0000000000007941 */ /* 0x000fea0003800200 */
.L_x_10417:
        /* <DEDUP_REMOVED lines=17> */
.L_x_10420:
        /* <DEDUP_REMOVED lines=26> */
.L_x_10419:
[----:B------:R-:W-:Y:S05]  /*cb30*/  EXIT ;  /* 0x000000000000794d */ /* 0x000fea0003800000 */
.L_x_10319:
[----:B------:R-:W-:Y:S01]  /*cb40*/  HFMA2 R203, -RZ, RZ, 0, 5.9604644775390625e-08 ;  /* 0x00000001ffcb7431 */ /* 0x000fe200000001ff */
[----:B------:R-:W-:Y:S02]  /*cb50*/  MOV R204, R93 ;  /* 0x0000005d00cc7202 */ /* 0x000fe40000000f00 */
[----:B------:R-:W-:Y:S02]  /*cb60*/  MOV R206, RZ ;  /* 0x000000ff00ce7202 */ /* 0x000fe40000000f00 */
[----:B------:R-:W-:-:S07]  /*cb70*/  MOV R99, 0xffffffff ;  /* 0xffffffff00637802 */ /* 0x000fce0000000f00 */
[----:B01---5:R-:W-:Y:S05]  /*cb80*/  WARPSYNC.COLLECTIVE R99, `(.L_x_10421) ;  /* 0x0000000063087348 */ /* 0x023fea0003c00000 */
[----:B------:R2:W3:Y:S02]  /*cb90*/  SHFL.UP P6, R98, R204, R203, R206 ;  /* 0x040000cbcc627389 */ /* 0x0004e400000c00ce */
[----:B0123-5:R-:W-:Y:S05]  /*cba0*/  ENDCOLLECTIVE ;  /* 0x000000000000791b */ /* 0x02ffea0003800000 */
.L_x_10421:
[----:B------:R-:W-:Y:S02]  /*cbb0*/  MOV R204, R198 ;  /* 0x000000c600cc7202 */ /* 0x000fe40000000f00 */
[----:B------:R-:W-:-:S07]  /*cbc0*/  MOV R92, R98 ;  /* 0x00000062005c7202 */ /* 0x000fce0000000f00 */
[----:B------:R-:W-:Y:S05]  /*cbd0*/  WARPSYNC.COLLECTIVE R99, `(.L_x_10422) ;  /* 0x0000000063087348 */ /* 0x000fea0003c00000 */
[----:B------:R0:W1:Y:S02]  /*cbe0*/  SHFL.UP P6, R98, R204, R203, R206 ;  /* 0x040000cbcc627389 */ /* 0x00006400000c00ce */
[----:B01----:R-:W-:Y:S05]  /*cbf0*/  ENDCOLLECTIVE ;  /* 0x000000000000791b */ /* 0x003fea0003800000 */
.L_x_10422:
[----:B------:R-:W-:Y:S02]  /*cc00*/  MOV R204, R199 ;  /* 0x000000c700cc7202 */ /* 0x000fe40000000f00 */
[----:B------:R-:W-:-:S07]  /*cc10*/  MOV R94, R98 ;  /* 0x00000062005e7202 */ /* 0x000fce0000000f00 */
[----:B------:R-:W-:Y:S05]  /*cc20*/  WARPSYNC.COLLECTIVE R99, `(.L_x_10423) ;  /* 0x0000000063087348 */ /* 0x000fea0003c00000 */
[----:B------:R0:W1:Y:S02]  /*cc30*/  SHFL.UP P6, R98, R204, R203, R206 ;  /* 0x040000cbcc627389 */ /* 0x00006400000c00ce */
[----:B01----:R-:W-:Y:S05]  /*cc40*/  ENDCOLLECTIVE ;  /* 0x000000000000791b */ /* 0x003fea0003800000 */
.L_x_10423:
[----:B------:R-:W-:Y:S02]  /*cc50*/  MOV R204, R200 ;  /* 0x000000c800cc7202 */ /* 0x000fe40000000f00 */
[----:B------:R-:W-:-:S07]  /*cc60*/  MOV R95, R98 ;  /* 0x00000062005f7202 */ /* 0x000fce0000000f00 */
[----:B------:R-:W-:Y:S05]  /*cc70*/  WARPSYNC.COLLECTIVE R99, `(.L_x_10424) ;  /* 0x0000000063087348 */ /* 0x000fea0003c00000 */
[----:B------:R0:W1:Y:S02]  /*cc80*/  SHFL.UP P6, R98, R204, R203, R206 ;  /* 0x040000cbcc627389 */ /* 0x00006400000c00ce */
[----:B01----:R-:W-:Y:S05]  /*cc90*/  ENDCOLLECTIVE ;  /* 0x000000000000791b */ /* 0x003fea0003800000 */
.L_x_10424:
        /* <DEDUP_REMOVED lines=15> */
.L_x_10425:
[----:B------:R-:W-:Y:S02]  /*cd90*/  MOV R204, R198 ;  /* 0x000000c600cc7202 */ /* 0x000fe40000000f00 */
[----:B------:R-:W-:-:S07]  /*cda0*/  MOV R92, R98 ;  /* 0x00000062005c7202 */ /* 0x000fce0000000f00 */
[----:B------:R-:W-:Y:S05]  /*cdb0*/  WARPSYNC.COLLECTIVE R99, `(.L_x_10426) ;  /* 0x0000000063087348 */ /* 0x000fea0003c00000 */
[----:B------:R0:W1:Y:S02]  /*cdc0*/  SHFL.UP P6, R98, R204, R203, R206 ;  /* 0x040000cbcc627389 */ /* 0x00006400000c00ce */
[----:B01----:R-:W-:Y:S05]  /*cdd0*/  ENDCOLLECTIVE ;  /* 0x000000000000791b */ /* 0x003fea0003800000 */
.L_x_10426:
[----:B------:R-:W-:Y:S02]  /*cde0*/  MOV R204, R199 ;  /* 0x000000c700cc7202 */ /* 0x000fe40000000f00 */
[----:B------:R-:W-:-:S07]  /*cdf0*/  MOV R94, R98 ;  /* 0x00000062005e7202 */ /* 0x000fce0000000f00 */
[----:B------:R-:W-:Y:S05]  /*ce00*/  WARPSYNC.COLLECTIVE R99, `(.L_x_10427) ;  /* 0x0000000063087348 */ /* 0x000fea0003c00000 */
[----:B------:R0:W1:Y:S02]  /*ce10*/  SHFL.UP P6, R98, R204, R203, R206 ;  /* 0x040000cbcc627389 */ /* 0x00006400000c00ce */
[----:B01----:R-:W-:Y:S05]  /*ce20*/  ENDCOLLECTIVE ;  /* 0x000000000000791b */ /* 0x003fea0003800000 */
.L_x_10427:
[----:B------:R-:W-:Y:S02]  /*ce30*/  MOV R204, R200 ;  /* 0x000000c800cc7202 */ /* 0x000fe40000000f00 */
[----:B------:R-:W-:-:S07]  /*ce40*/  MOV R95, R98 ;  /* 0x00000062005f7202 */ /* 0x000fce0000000f00 */
[----:B------:R-:W-:Y:S05]  /*ce50*/  WARPSYNC.COLLECTIVE R99, `(.L_x_10428) ;  /* 0x0000000063087348 */ /* 0x000fea0003c00000 */
[----:B------:R0:W1:Y:S02]  /*ce60*/  SHFL.UP P6, R98, R204, R203, R206 ;  /* 0x040000cbcc627389 */ /* 0x00006400000c00ce */
[----:B01----:R-:W-:Y:S05]  /*ce70*/  ENDCOLLECTIVE ;  /* 0x000000000000791b */ /* 0x003fea0003800000 */
.L_x_10428:
        /* <DEDUP_REMOVED lines=15> */
.L_x_10429:
[----:B------:R-:W-:Y:S02]  /*cf70*/  MOV R204, R198 ;  /* 0x000000c600cc7202 */ /* 0x000fe40000000f00 */
[----:B------:R-:W-:-:S07]  /*cf80*/  MOV R92, R98 ;  /* 0x00000062005c7202 */ /* 0x000fce0000000f00 */
[----:B------:R-:W-:Y:S05]  /*cf90*/  WARPSYNC.COLLECTIVE R99, `(.L_x_10430) ;  /* 0x0000000063087348 */ /* 0x000fea0003c00000 */
[----:B------:R0:W1:Y:S02]  /*cfa0*/  SHFL.UP P6, R98, R204, R203, R206 ;  /* 0x040000cbcc627389 */ /* 0x00006400000c00ce */
[----:B01----:R-:W-:Y:S05]  /*cfb0*/  ENDCOLLECTIVE ;  /* 0x000000000000791b */ /* 0x003fea0003800000 */
.L_x_10430:
[----:B------:R-:W-:Y:S02]  /*cfc0*/  MOV R204, R199 ;  /* 0x000000c700cc7202 */ /* 0x000fe40000000f00 */
[----:B------:R-:W-:-:S07]  /*cfd0*/  MOV R94, R98 ;  /* 0x00000062005e7202 */ /* 0x000fce0000000f00 */
[----:B------:R-:W-:Y:S05]  /*cfe0*/  WARPSYNC.COLLECTIVE R99, `(.L_x_10431) ;  /* 0x0000000063087348 */ /* 0x000fea0003c00000 */
[----:B------:R0:W1:Y:S02]  /*cff0*/  SHFL.UP P6, R98, R204, R203, R206 ;  /* 0x040000cbcc627389 */ /* 0x00006400000c00ce */
[----:B01----:R-:W-:Y:S05]  /*d000*/  ENDCOLLECTIVE ;  /* 0x000000000000791b */ /* 0x003fea0003800000 */
.L_x_10431:
[----:B------:R-:W-:Y:S02]  /*d010*/  MOV R204, R200 ;  /* 0x000000c800cc7202 */ /* 0x000fe40000000f00 */
[----:B------:R-:W-:-:S07]  /*d020*/  MOV R95, R98 ;  /* 0x00000062005f7202 */ /* 0x000fce0000000f00 */
[----:B------:R-:W-:Y:S05]  /*d030*/  WARPSYNC.COLLECTIVE R99, `(.L_x_10432) ;  /* 0x0000000063087348 */ /* 0x000fea0003c00000 */
[----:B------:R0:W1:Y:S02]  /*d040*/  SHFL.UP P6, R98, R204, R203, R206 ;  /* 0x040000cbcc627389 */ /* 0x00006400000c00ce */
[----:B01----:R-:W-:Y:S05]  /*d050*/  ENDCOLLECTIVE ;  /* 0x000000000000791b */ /* 0x003fea0003800000 */
.L_x_10432:
        /* <DEDUP_REMOVED lines=15> */
.L_x_10433:
[----:B------:R-:W-:Y:S02]  /*d150*/  MOV R204, R198 ;  /* 0x000000c600cc7202 */ /* 0x000fe40000000f00 */
[----:B------:R-:W-:-:S07]  /*d160*/  MOV R92, R98 ;  /* 0x00000062005c7202 */ /* 0x000fce0000000f00 */
[----:B------:R-:W-:Y:S05]  /*d170*/  WARPSYNC.COLLECTIVE R99, `(.L_x_10434) ;  /* 0x0000000063087348 */ /* 0x000fea0003c00000 */
[----:B------:R0:W1:Y:S02]  /*d180*/  SHFL.UP P6, R98, R204, R203, R206 ;  /* 0x040000cbcc627389 */ /* 0x00006400000c00ce */
[----:B01----:R-:W-:Y:S05]  /*d190*/  ENDCOLLECTIVE ;  /* 0x000000000000791b */ /* 0x003fea0003800000 */
.L_x_10434:
[----:B------:R-:W-:Y:S02]  /*d1a0*/  MOV R204, R199 ;  /* 0x000000c700cc7202 */ /* 0x000fe40000000f00 */
[----:B------:R-:W-:-:S07]  /*d1b0*/  MOV R94, R98 ;  /* 0x00000062005e7202 */ /* 0x000fce0000000f00 */
[----:B------:R-:W-:Y:S05]  /*d1c0*/  WARPSYNC.COLLECTIVE R99, `(.L_x_10435) ;  /* 0x0000000063087348 */ /* 0x000fea0003c00000 */
[----:B------:R0:W1:Y:S02]  /*d1d0*/  SHFL.UP P6, R98, R204, R203, R206 ;  /* 0x040000cbcc627389 */ /* 0x00006400000c00ce */
[----:B01----:R-:W-:Y:S05]  /*d1e0*/  ENDCOLLECTIVE ;  /* 0x000000000000791b */ /* 0x003fea0003800000 */
.L_x_10435:
[----:B------:R-:W-:Y:S02]  /*d1f0*/  MOV R204, R200 ;  /* 0x000000c800cc7202 */ /* 0x000fe40000000f00 */
[----:B------:R-:W-:-:S07]  /*d200*/  MOV R95, R98 ;  /* 0x00000062005f7202 */ /* 0x000fce0000000f00 */
[----:B------:R-:W-:Y:S05]  /*d210*/  WARPSYNC.COLLECTIVE R99, `(.L_x_10436) ;  /* 0x0000000063087348 */ /* 0x000fea0003c00000 */
[----:B------:R0:W1:Y:S02]  /*d220*/  SHFL.UP P6, R98, R204, R203, R206 ;  /* 0x040000cbcc627389 */ /* 0x00006400000c00ce */
[----:B01----:R-:W-:Y:S05]  /*d230*/  ENDCOLLECTIVE ;  /* 0x000000000000791b */ /* 0x003fea0003800000 */
.L_x_10436:
        /* <DEDUP_REMOVED lines=15> */
.L_x_10437:
[----:B------:R-:W-:Y:S02]  /*d330*/  MOV R204, R198 ;  /* 0x000000c600cc7202 */ /* 0x000fe40000000f00 */
[----:B------:R-:W-:-:S07]  /*d340*/  MOV R92, R98 ;  /* 0x00000062005c7202 */ /* 0x000fce0000000f00 */
[----:B------:R-:W-:Y:S05]  /*d350*/  WARPSYNC.COLLECTIVE R99, `(.L_x_10438) ;  /* 0x0000000063087348 */ /* 0x000fea0003c00000 */
[----:B------:R0:W1:Y:S02]  /*d360*/  SHFL.UP P6, R98, R204, R203, R206 ;  /* 0x040000cbcc627389 */ /* 0x00006400000c00ce */
[----:B01----:R-:W-:Y:S05]  /*d370*/  ENDCOLLECTIVE ;  /* 0x000000000000791b */ /* 0x003fea0003800000 */
.L_x_10438:
[----:B------:R-:W-:Y:S02]  /*d380*/  MOV R204, R199 ;  /* 0x000000c700cc7202 */ /* 0x000fe40000000f00 */
[----:B------:R-:W-:-:S07]  /*d390*/  MOV R94, R98 ;  /* 0x00000062005e7202 */ /* 0x000fce0000000f00 */
[----:B------:R-:W-:Y:S05]  /*d3a0*/  WARPSYNC.COLLECTIVE R99, `(.L_x_10439) ;  /* 0x0000000063087348 */ /* 0x000fea0003c00000 */
[----:B------:R0:W1:Y:S02]  /*d3b0*/  SHFL.UP P6, R98, R204, R203, R206 ;  /* 0x040000cbcc627389 */ /* 0x00006400000c00ce */
[----:B01----:R-:W-:Y:S05]  /*d3c0*/  ENDCOLLECTIVE ;  /* 0x000000000000791b */ /* 0x003fea0003800000 */
.L_x_10439:
[----:B------:R-:W-:Y:S02]  /*d3d0*/  MOV R204, R200 ;  /* 0x000000c800cc7202 */ /* 0x000fe40000000f00 */
[----:B------:R-:W-:-:S07]  /*d3e0*/  MOV R95, R98 ;  /* 0x00000062005f7202 */ /* 0x000fce0000000f00 */
[----:B------:R-:W-:Y:S05]  /*d3f0*/  WARPSYNC.COLLECTIVE R99, `(.L_x_10440) ;  /* 0x0000000063087348 */ /* 0x000fea0003c00000 */
[----:B------:R0:W1:Y:S02]  /*d400*/  SHFL.UP P6, R98, R204, R203, R206 ;  /* 0x040000cbcc627389 */ /* 0x00006400000c00ce */
[----:B01----:R-:W-:Y:S05]  /*d410*/  ENDCOLLECTIVE ;  /* 0x000000000000791b */ /* 0x003fea0003800000 */
.L_x_10440:
[----:B------:R-:W-:Y:S05]  /*d420*/  BRA `(.L_x_10441) ;  /* 0xffffff84000c7947 */ /* 0x000fea000383ffff */
.L_x_10320:
        /* <DEDUP_REMOVED lines=8> */
.L_x_10443:
[----:B------:R-:W-:Y:S05]  /*d4b0*/  BSYNC B0 ;  /* 0x0000000000007941 */ /* 0x000fea0003800000 */
.L_x_10442:
[----:B------:R-:W-:Y:S05]  /*d4c0*/  BRA `(.L_x_10444) ;  /* 0xffffff8400187947 */ /* 0x000fea000383ffff */
.L_x_10321:
        /* <DEDUP_REMOVED lines=8> */
.L_x_10446:
[----:B------:R-:W-:Y:S05]  /*d550*/  BSYNC B0 ;  /* 0x0000000000007941 */ /* 0x000fea0003800000 */
.L_x_10445:
[----:B------:R-:W-:Y:S05]  /*d560*/  BRA `(.L_x_10447) ;  /* 0xffffff8000f87947 */ /* 0x000fea000383ffff */
.L_x_10322:
        /* <DEDUP_REMOVED lines=8> */
.L_x_10449:
[----:B------:R-:W-:Y:S05]  /*d5f0*/  BSYNC B0 ;  /* 0x0000000000007941 */ /* 0x000fea0003800000 */
.L_x_10448:
[----:B------:R-:W-:Y:S05]  /*d600*/  BRA `(.L_x_10450) ;  /* 0xffffff8000d87947 */ /* 0x000fea000383ffff */
.L_x_10323:
        /* <DEDUP_REMOVED lines=8> */
.L_x_10452:
[----:B------:R-:W-:Y:S05]  /*d690*/  BSYNC B0 ;  /* 0x0000000000007941 */ /* 0x000fea0003800000 */
.L_x_10451:
[----:B------:R-:W-:Y:S05]  /*d6a0*/  BRA `(.L_x_10453) ;  /* 0xffffff8000b87947 */ /* 0x000fea000383ffff */
.L_x_10324:
        /* <DEDUP_REMOVED lines=8> */
.L_x_10455:
[----:B------:R-:W-:Y:S05]  /*d730*/  BSYNC B0 ;  /* 0x0000000000007941 */ /* 0x000fea0003800000 */
.L_x_10454:
        /* <DEDUP_REMOVED lines=10> */
.L_x_10456:
[----:B------:R-:W-:Y:S02]  /*d7e0*/  MOV R204, R199 ;  /* 0x000000c700cc7202 */ /* 0x000fe40000000f00 */
[----:B------:R-:W-:-:S07]  /*d7f0*/  MOV R201, R98 ;  /* 0x0000006200c97202 */ /* 0x000fce0000000f00 */
[----:B------:R-:W-:Y:S05]  /*d800*/  WARPSYNC.COLLECTIVE R99, `(.L_x_10457) ;  /* 0x0000000063087348 */ /* 0x000fea0003c00000 */
[----:B------:R0:W1:Y:S02]  /*d810*/  SHFL.UP P6, R98, R204, R203, R206 ;  /* 0x040000cbcc627389 */ /* 0x00006400000c00ce */
[----:B01----:R-:W-:Y:S05]  /*d820*/  ENDCOLLECTIVE ;  /* 0x000000000000791b */ /* 0x003fea0003800000 */
.L_x_10457:
[----:B------:R-:W-:Y:S02]  /*d830*/  MOV R204, R200 ;  /* 0x000000c800cc7202 */ /* 0x000fe40000000f00 */
[----:B------:R-:W-:-:S07]  /*d840*/  MOV R199, R98 ;  /* 0x0000006200c77202 */ /* 0x000fce0000000f00 */
[----:B------:R-:W-:Y:S05]  /*d850*/  WARPSYNC.COLLECTIVE R99, `(.L_x_10458) ;  /* 0x0000000063087348 */ /* 0x000fea0003c00000 */
[----:B------:R0:W1:Y:S02]  /*d860*/  SHFL.UP P6, R98, R204, R203, R206 ;  /* 0x040000cbcc627389 */ /* 0x00006400000c00ce */
[----:B01----:R-:W-:Y:S05]  /*d870*/  ENDCOLLECTIVE ;  /* 0x000000000000791b */ /* 0x003fea0003800000 */
.L_x_10458:
[----:B------:R-:W-:Y:S02]  /*d880*/  MOV R200, R98 ;  /* 0x0000006200c87202 */ /* 0x000fe40000000f00 */
[----:B------:R-:W-:-:S07]  /*d890*/  MOV R98, R84 ;  /* 0x0000005400627202 */ /* 0x000fce0000000f00 */
[----:B------:R-:W-:Y:S05]  /*d8a0*/  WARPSYNC.COLLECTIVE R99, `(.L_x_10459) ;  /* 0x0000000063087348 */ /* 0x000fea0003c00000 */
[----:B------:R0:W1:Y:S02]  /*d8b0*/  SHFL.IDX P3, R92, R98, R95, R94 ;  /* 0x0000005f625c7389 */ /* 0x000064000006005e */
[----:B01----:R-:W-:Y:S05]  /*d8c0*/  ENDCOLLECTIVE ;  /* 0x000000000000791b */ /* 0x003fea0003800000 */
.L_x_10459:
[----:B------:R-:W-:Y:S02]  /*d8d0*/  MOV R98, R85 ;  /* 0x0000005500627202 */ /* 0x000fe40000000f00 */
[----:B------:R-:W-:-:S07]  /*d8e0*/  MOV R84, R92 ;  /* 0x0000005c00547202 */ /* 0x000fce0000000f00 */
[----:B------:R-:W-:Y:S05]  /*d8f0*/  WARPSYNC.COLLECTIVE R99, `(.L_x_10460) ;  /* 0x0000000063087348 */ /* 0x000fea0003c00000 */
[----:B------:R0:W1:Y:S02]  /*d900*/  SHFL.IDX P3, R92, R98, R95, R94 ;  /* 0x0000005f625c7389 */ /* 0x000064000006005e */
[----:B01----:R-:W-:Y:S05]  /*d910*/  ENDCOLLECTIVE ;  /* 0x000000000000791b */ /* 0x003fea0003800000 */
.L_x_10460:
[----:B------:R-:W-:Y:S02]  /*d920*/  MOV R98, R86 ;  /* 0x0000005600627202 */ /* 0x000fe40000000f00 */
[----:B------:R-:W-:-:S07]  /*d930*/  MOV R202, R92 ;  /* 0x0000005c00ca7202 */ /* 0x000fce0000000f00 */
[----:B------:R-:W-:Y:S05]  /*d940*/  WARPSYNC.COLLECTIVE R99, `(.L_x_10461) ;  /* 0x0000000063087348 */ /* 0x000fea0003c00000 */
[----:B------:R0:W1:Y:S02]  /*d950*/  SHFL.IDX P3, R92, R98, R95, R94 ;  /* 0x0000005f625c7389 */ /* 0x000064000006005e */
[----:B01----:R-:W-:Y:S05]  /*d960*/  ENDCOLLECTIVE ;  /* 0x000000000000791b */ /* 0x003fea0003800000 */
.L_x_10461:
[----:B------:R-:W-:Y:S02]  /*d970*/  MOV R98, R87 ;  /* 0x0000005700627202 */ /* 0x000fe40000000f00 */
[----:B------:R-:W-:-:S07]  /*d980*/  MOV R86, R92 ;  /* 0x0000005c00567202 */ /* 0x000fce0000000f00 */
[----:B------:R-:W-:Y:S05]  /*d990*/  WARPSYNC.COLLECTIVE R99, `(.L_x_10462) ;  /* 0x0000000063087348 */ /* 0x000fea0003c00000 */
[----:B------:R0:W1:Y:S02]  /*d9a0*/  SHFL.IDX P3, R92, R98, R95, R94 ;  /* 0x0000005f625c7389 */ /* 0x000064000006005e */
[----:B01----:R-:W-:Y:S05]  /*d9b0*/  ENDCOLLECTIVE ;  /* 0x000000000000791b */ /* 0x003fea0003800000 */
.L_x_10462:
[----:B------:R-:W-:Y:S01]  /*d9c0*/  MOV R87, R92 ;  /* 0x0000005c00577202 */ /* 0x000fe20000000f00 */
[----:B------:R-:W-:Y:S06]  /*d9d0*/  BRA `(.L_x_10463) ;  /* 0xffffff8000147947 */ /* 0x000fec000383ffff */
.L_x_10327:
[----:B------:R-:W-:Y:S01]  /*d9e0*/  HFMA2 R93, -RZ, RZ, 0, 5.9604644775390625e-08 ;  /* 0x00000001ff5d7431 */ /* 0x000fe200000001ff */
[----:B------:R-:W-:Y:S02]  /*d9f0*/  MOV R92, R250 ;  /* 0x000000fa005c7202 */ /* 0x000fe40000000f00 */
[----:B------:R-:W-:Y:S02]  /*da00*/  MOV R252, 0x1f ;  /* 0x0000001f00fc7802 */ /* 0x000fe40000000f00 */
[----:B------:R-:W-:-:S07]  /*da10*/  MOV R99, 0xffffffff ;  /* 0xffffffff00637802 */ /* 0x000fce0000000f00 */
[----:B0-----:R-:W-:Y:S05]  /*da20*/  WARPSYNC.COLLECTIVE R99, `(.L_x_10464) ;  /* 0x0000000063087348 */ /* 0x001fea0003c00000 */
[----:B------:R1:W2:Y:S02]  /*da30*/  SHFL.DOWN P0, R245, R92, R93, R252 ;  /* 0x0800005d5cf57389 */ /* 0x0002a400000000fc */
[----:B012---:R-:W-:Y:S05]  /*da40*/  ENDCOLLECTIVE ;  /* 0x000000000000791b */ /* 0x007fea0003800000 */
.L_x_10464:
[----:B------:R-:W-:Y:S02]  /*da50*/  MOV R92, R249 ;  /* 0x000000f9005c7202 */ /* 0x000fe40000000f00 */
[----:B------:R-:W-:-:S07]  /*da60*/  MOV R94, R245 ;  /* 0x000000f5005e7202 */ /* 0x000fce0000000f00 */
[----:B------:R-:W-:Y:S05]  /*da70*/  WARPSYNC.COLLECTIVE R99, `(.L_x_10465) ;  /* 0x0000000063087348 */ /* 0x000fea0003c00000 */
[----:B------:R0:W1:Y:S02]  /*da80*/  SHFL.DOWN P0, R245, R92, R93, R252 ;  /* 0x0800005d5cf57389 */ /* 0x00006400000000fc */
[----:B01----:R-:W-:Y:S05]  /*da90*/  ENDCOLLECTIVE ;  /* 0x000000000000791b */ /* 0x003fea0003800000 */
.L_x_10465:
[----:B------:R-:W-:Y:S02]  /*daa0*/  MOV R92, R248 ;  /* 0x000000f8005c7202 */ /* 0x000fe40000000f00 */
[----:B------:R-:W-:-:S07]  /*dab0*/  MOV R95, R245 ;  /* 0x000000f5005f7202 */ /* 0x000fce0000000f00 */
[----:B------:R-:W-:Y:S05]  /*dac0*/  WARPSYNC.COLLECTIVE R99, `(.L_x_10466) ;  /* 0x0000000063087348 */ /* 0x000fea0003c00000 */
[----:B------:R0:W1:Y:S02]  /*dad0*/  SHFL.DOWN P0, R245, R92, R93, R252 ;  /* 0x0800005d5cf57389 */ /* 0x00006400000000fc */
[----:B01----:R-:W-:Y:S05]  /*dae0*/  ENDCOLLECTIVE ;  /* 0x000000000000791b */ /* 0x003fea0003800000 */
.L_x_10466:
[----:B------:R-:W-:Y:S02]  /*daf0*/  MOV R92, R247 ;  /* 0x000000f7005c7202 */ /* 0x000fe40000000f00 */
[----:B------:R-:W-:-:S07]  /*db00*/  MOV R96, R245 ;  /* 0x000000f500607202 */ /* 0x000fce0000000f00 */
[----:B------:R-:W-:Y:S05]  /*db10*/  WARPSYNC.COLLECTIVE R99, `(.L_x_10467) ;  /* 0x0000000063087348 */ /* 0x000fea0003c00000 */
[----:B------:R0:W1:Y:S02]  /*db20*/  SHFL.DOWN P0, R245, R92, R93, R252 ;  /* 0x0800005d5cf57389 */ /* 0x00006400000000fc */
[----:B01----:R-:W-:Y:S05]  /*db30*/  ENDCOLLECTIVE ;  /* 0x000000000000791b */ /* 0x003fea0003800000 */
.L_x_10467:
[----:B------:R-:W-:Y:S05]  /*db40*/  BRA `(.L_x_10468) ;  /* 0xffffff9400007947 */ /* 0x000fea000383ffff */
.L_x_10330:
        /* <DEDUP_REMOVED lines=8> */
.L_x_10470:
[----:B------:R-:W-:Y:S05]  /*dbd0*/  BSYNC B1 ;  /* 0x0000000000017941 */ /* 0x000fea0003800000 */
.L_x_10469:
        /* <DEDUP_REMOVED lines=8> */
.L_x_10471:
[----:B------:R-:W-:Y:S02]  /*dc60*/  MOV R92, R248 ;  /* 0x000000f8005c7202 */ /* 0x000fe40000000f00 */
[----:B------:R-:W-:-:S07]  /*dc70*/  MOV R95, R245 ;  /* 0x000000f5005f7202 */ /* 0x000fce0000000f00 */
[----:B------:R-:W-:Y:S05]  /*dc80*/  WARPSYNC.COLLECTIVE R99, `(.L_x_10472) ;  /* 0x0000000063087348 */ /* 0x000fea0003c00000 */
[----:B------:R0:W1:Y:S02]  /*dc90*/  SHFL.DOWN P0, R245, R92, R93, R252 ;  /* 0x0800005d5cf57389 */ /* 0x00006400000000fc */
[----:B01----:R-:W-:Y:S05]  /*dca0*/  ENDCOLLECTIVE ;  /* 0x000000000000791b */ /* 0x003fea0003800000 */
.L_x_10472:
[----:B------:R-:W-:Y:S02]  /*dcb0*/  MOV R92, R247 ;  /* 0x000000f7005c7202 */ /* 0x000fe40000000f00 */
[----:B------:R-:W-:-:S07]  /*dcc0*/  MOV R96, R245 ;  /* 0x000000f500607202 */ /* 0x000fce0000000f00 */
[----:B------:R-:W-:Y:S05]  /*dcd0*/  WARPSYNC.COLLECTIVE R99, `(.L_x_10473) ;  /* 0x0000000063087348 */ /* 0x000fea0003c00000 */
[----:B------:R0:W1:Y:S02]  /*dce0*/  SHFL.DOWN P0, R245, R92, R93, R252 ;  /* 0x0800005d5cf57389 */ /* 0x00006400000000fc */
[----:B01----:R-:W-:Y:S05]  /*dcf0*/  ENDCOLLECTIVE ;  /* 0x000000000000791b */ /* 0x003fea0003800000 */
.L_x_10473:
[----:B------:R-:W-:Y:S05]  /*dd00*/  BRA `(.L_x_10474) ;  /* 0xffffff9000e07947 */ /* 0x000fea000383ffff */
.L_x_10333:
        /* <DEDUP_REMOVED lines=8> */
.L_x_10476:
[----:B------:R-:W-:Y:S05]  /*dd90*/  BSYNC B1 ;  /* 0x0000000000017941 */ /* 0x000fea0003800000 */
.L_x_10475:
        /* <DEDUP_REMOVED lines=8> */
.L_x_10477:
[----:B------:R-:W-:Y:S02]  /*de20*/  MOV R92, R248 ;  /* 0x000000f8005c7202 */ /* 0x000fe40000000f00 */
[----:B------:R-:W-:-:S07]  /*de30*/  MOV R95, R245 ;  /* 0x000000f5005f7202 */ /* 0x000fce0000000f00 */
[----:B------:R-:W-:Y:S05]  /*de40*/  WARPSYNC.COLLECTIVE R99, `(.L_x_10478) ;  /* 0x0000000063087348 */ /* 0x000fea0003c00000 */
[----:B------:R0:W1:Y:S02]  /*de50*/  SHFL.DOWN P0, R245, R92, R93, R252 ;  /* 0x0800005d5cf57389 */ /* 0x00006400000000fc */
[----:B01----:R-:W-:Y:S05]  /*de60*/  ENDCOLLECTIVE ;  /* 0x000000000000791b */ /* 0x003fea0003800000 */
.L_x_10478:
[----:B------:R-:W-:Y:S02]  /*de70*/  MOV R92, R247 ;  /* 0x000000f7005c7202 */ /* 0x000fe40000000f00 */
[----:B------:R-:W-:-:S07]  /*de80*/  MOV R96, R245 ;  /* 0x000000f500607202 */ /* 0x000fce0000000f00 */
[----:B------:R-:W-:Y:S05]  /*de90*/  WARPSYNC.COLLECTIVE R99, `(.L_x_10479) ;  /* 0x0000000063087348 */ /* 0x000fea0003c00000 */
[----:B------:R0:W1:Y:S02]  /*dea0*/  SHFL.DOWN P0, R245, R92, R93, R252 ;  /* 0x0800005d5cf57389 */ /* 0x00006400000000fc */
[----:B01----:R-:W-:Y:S05]  /*deb0*/  ENDCOLLECTIVE ;  /* 0x000000000000791b */ /* 0x003fea0003800000 */
.L_x_10479:
[----:B------:R-:W-:Y:S05]  /*dec0*/  BRA `(.L_x_10480) ;  /* 0xffffff9000c07947 */ /* 0x000fea000383ffff */
.L_x_10336:
        /* <DEDUP_REMOVED lines=8> */
.L_x_10482:
[----:B------:R-:W-:Y:S05]  /*df50*/  BSYNC B1 ;  /* 0x0000000000017941 */ /* 0x000fea0003800000 */
.L_x_10481:
        /* <DEDUP_REMOVED lines=8> */
.L_x_10483:
[----:B------:R-:W-:Y:S02]  /*dfe0*/  MOV R92, R248 ;  /* 0x000000f8005c7202 */ /* 0x000fe40000000f00 */
[----:B------:R-:W-:-:S07]  /*dff0*/  MOV R95, R245 ;  /* 0x000000f5005f7202 */ /* 0x000fce0000000f00 */
[----:B------:R-:W-:Y:S05]  /*e000*/  WARPSYNC.COLLECTIVE R99, `(.L_x_10484) ;  /* 0x0000000063087348 */ /* 0x000fea0003c00000 */
[----:B------:R0:W1:Y:S02]  /*e010*/  SHFL.DOWN P0, R245, R92, R93, R252 ;  /* 0x0800005d5cf57389 */ /* 0x00006400000000fc */
[----:B01----:R-:W-:Y:S05]  /*e020*/  ENDCOLLECTIVE ;  /* 0x000000000000791b */ /* 0x003fea0003800000 */
.L_x_10484:
[----:B------:R-:W-:Y:S02]  /*e030*/  MOV R92, R247 ;  /* 0x000000f7005c7202 */ /* 0x000fe40000000f00 */
[----:B------:R-:W-:-:S07]  /*e040*/  MOV R96, R245 ;  /* 0x000000f500607202 */ /* 0x000fce0000000f00 */
[----:B------:R-:W-:Y:S05]  /*e050*/  WARPSYNC.COLLECTIVE R99, `(.L_x_10485) ;  /* 0x0000000063087348 */ /* 0x000fea0003c00000 */
[----:B------:R0:W1:Y:S02]  /*e060*/  SHFL.DOWN P0, R245, R92, R93, R252 ;  /* 0x0800005d5cf57389 */ /* 0x00006400000000fc */
[----:B01----:R-:W-:Y:S05]  /*e070*/  ENDCOLLECTIVE ;  /* 0x000000000000791b */ /* 0x003fea0003800000 */
.L_x_10485:
[----:B------:R-:W-:Y:S05]  /*e080*/  BRA `(.L_x_10486) ;  /* 0xffffff9000a07947 */ /* 0x000fea000383ffff */
.L_x_10339:
        /* <DEDUP_REMOVED lines=8> */
.L_x_10488:
[----:B------:R-:W-:Y:S05]  /*e110*/  BSYNC B1 ;  /* 0x0000000000017941 */ /* 0x000fea0003800000 */
.L_x_10487:
        /* <DEDUP_REMOVED lines=8> */
.L_x_10489:
[----:B------:R-:W-:Y:S02]  /*e1a0*/  MOV R92, R248 ;  /* 0x000000f8005c7202 */ /* 0x000fe40000000f00 */
[----:B------:R-:W-:-:S07]  /*e1b0*/  MOV R95, R245 ;  /* 0x000000f5005f7202 */ /* 0x000fce0000000f00 */
[----:B------:R-:W-:Y:S05]  /*e1c0*/  WARPSYNC.COLLECTIVE R99, `(.L_x_10490) ;  /* 0x0000000063087348 */ /* 0x000fea0003c00000 */
[----:B------:R0:W1:Y:S02]  /*e1d0*/  SHFL.DOWN P0, R245, R92, R93, R252 ;  /* 0x0800005d5cf57389 */ /* 0x00006400000000fc */
[----:B01----:R-:W-:Y:S05]  /*e1e0*/  ENDCOLLECTIVE ;  /* 0x000000000000791b */ /* 0x003fea0003800000 */
.L_x_10490:
[----:B------:R-:W-:Y:S02]  /*e1f0*/  MOV R92, R247 ;  /* 0x000000f7005c7202 */ /* 0x000fe40000000f00 */
[----:B------:R-:W-:-:S07]  /*e200*/  MOV R96, R245 ;  /* 0x000000f500607202 */ /* 0x000fce0000000f00 */
[----:B------:R-:W-:Y:S05]  /*e210*/  WARPSYNC.COLLECTIVE R99, `(.L_x_10491) ;  /* 0x0000000063087348 */ /* 0x000fea0003c00000 */
[----:B------:R0:W1:Y:S02]  /*e220*/  SHFL.DOWN P0, R245, R92, R93, R252 ;  /* 0x0800005d5cf57389 */ /* 0x00006400000000fc */
[----:B01----:R-:W-:Y:S05]  /*e230*/  ENDCOLLECTIVE ;  /* 0x000000000000791b */ /* 0x003fea0003800000 */
.L_x_10491:
[----:B------:R-:W-:Y:S05]  /*e240*/  BRA `(.L_x_10492) ;  /* 0xffffff9000807947 */ /* 0x000fea000383ffff */
.L_x_10342:
        /* <DEDUP_REMOVED lines=8> */
.L_x_10494:
[----:B------:R-:W-:Y:S05]  /*e2d0*/  BSYNC B1 ;  /* 0x0000000000017941 */ /* 0x000fea0003800000 */
.L_x_10493:
        /* <DEDUP_REMOVED lines=9> */
.L_x_10495:
[----:B------:R-:W-:Y:S02]  /*e370*/  MOV R98, R248 ;  /* 0x000000f800627202 */ /* 0x000fe40000000f00 */
[----:B------:R-:W-:-:S07]  /*e380*/  MOV R241, R92 ;  /* 0x0000005c00f17202 */ /* 0x000fce0000000f00 */
[----:B------:R-:W-:Y:S05]  /*e390*/  WARPSYNC.COLLECTIVE R99, `(.L_x_10496) ;  /* 0x0000000063087348 */ /* 0x000fea0003c00000 */
[----:B------:R0:W1:Y:S02]  /*e3a0*/  SHFL.IDX P3, R92, R98, R95, R94 ;  /* 0x0000005f625c7389 */ /* 0x000064000006005e */
[----:B01----:R-:W-:Y:S05]  /*e3b0*/  ENDCOLLECTIVE ;  /* 0x000000000000791b */ /* 0x003fea0003800000 */
.L_x_10496:
[-C--:B------:R-:W-:Y:S01]  /*e3c0*/  FMUL.FTZ R93, R91, R241.reuse ;  /* 0x000000f15b5d7220 */ /* 0x080fe20000410000 */
[C---:B------:R-:W-:Y:S01]  /*e3d0*/  FMUL.FTZ R96, R90.reuse, R241 ;  /* 0x000000f15a607220 */ /* 0x040fe20000410000 */
[----:B------:R-:W-:Y:S02]  /*e3e0*/  MOV R98, R247 ;  /* 0x000000f700627202 */ /* 0x000fe40000000f00 */
[----:B------:R-:W-:Y:S01]  /*e3f0*/  MOV R243, R92 ;  /* 0x0000005c00f37202 */ /* 0x000fe20000000f00 */
[----:B------:R-:W-:Y:S01]  /*e400*/  FFMA.FTZ R92, R90, R240, -R93 ;  /* 0x000000f05a5c7223 */ /* 0x000fe2000001085d */
[----:B------:R-:W-:-:S03]  /*e410*/  FMUL.FTZ R93, R89, R241 ;  /* 0x000000f1595d7220 */ /* 0x000fc60000410000 */
[----:B------:R-:W-:Y:S01]  /*e420*/  FADD.FTZ R243, R243, R92 ;  /* 0x0000005cf3f37221 */ /* 0x000fe20000010000 */
[C---:B------:R-:W-:Y:S01]  /*e430*/  FMUL.FTZ R92, R88.reuse, R241 ;  /* 0x000000f1585c7220 */ /* 0x040fe20000410000 */
[-C--:B------:R-:W-:Y:S01]  /*e440*/  FFMA.FTZ R242, R88, R240.reuse, -R93 ;  /* 0x000000f058f27223 */ /* 0x080fe2000001085d */
[-C--:B------:R-:W-:Y:S02]  /*e450*/  FFMA.FTZ R93, R91, R240.reuse, R96 ;  /* 0x000000f05b5d7223 */ /* 0x080fe40000010060 */
[----:B------:R-:W-:-:S07]  /*e460*/  FFMA.FTZ R241, R89, R240, R92 ;  /* 0x000000f059f17223 */ /* 0x000fce000001005c */
[----:B------:R-:W-:Y:S05]  /*e470*/  WARPSYNC.COLLECTIVE R99, `(.L_x_10497) ;  /* 0x0000000063087348 */ /* 0x000fea0003c00000 */
[----:B------:R0:W1:Y:S02]  /*e480*/  SHFL.IDX P3, R92, R98, R95, R94 ;  /* 0x0000005f625c7389 */ /* 0x000064000006005e */
[----:B01----:R-:W-:Y:S05]  /*e490*/  ENDCOLLECTIVE ;  /* 0x000000000000791b */ /* 0x003fea0003800000 */
.L_x_10497:
[----:B------:R-:W-:Y:S01]  /*e4a0*/  MOV R98, R88 ;  /* 0x0000005800627202 */ /* 0x000fe20000000f00 */
[----:B------:R-:W-:Y:S01]  /*e4b0*/  FADD.FTZ R240, R92, R93 ;  /* 0x0000005d5cf07221 */ /* 0x000fe20000010000 */
[----:B------:R-:W-:Y:S01]  /*e4c0*/  HFMA2 R93, -RZ, RZ, 0, 5.9604644775390625e-08 ;  /* 0x00000001ff5d7431 */ /* 0x000fe200000001ff */
[----:B------:R-:W-:-:S07]  /*e4d0*/  MOV R92, R250 ;  /* 0x000000fa005c7202 */ /* 0x000fce0000000f00 */
[----:B------:R-:W-:Y:S05]  /*e4e0*/  WARPSYNC.COLLECTIVE R99, `(.L_x_10498) ;  /* 0x0000000063087348 */ /* 0x000fea0003c00000 */
[----:B------:R0:W1:Y:S02]  /*e4f0*/  SHFL.DOWN P0, R245, R92, R93, R252 ;  /* 0x0800005d5cf57389 */ /* 0x00006400000000fc */
[----:B01----:R-:W-:Y:S05]  /*e500*/  ENDCOLLECTIVE ;  /* 0x000000000000791b */ /* 0x003fea0003800000 */
.L_x_10498:
[----:B------:R-:W-:Y:S02]  /*e510*/  MOV R92, R249 ;  /* 0x000000f9005c7202 */ /* 0x000fe40000000f00 */
[----:B------:R-:W-:-:S07]  /*e520*/  MOV R96, R245 ;  /* 0x000000f500607202 */ /* 0x000fce0000000f00 */
[----:B------:R-:W-:Y:S05]  /*e530*/  WARPSYNC.COLLECTIVE R99, `(.L_x_10499) ;  /* 0x0000000063087348 */ /* 0x000fea0003c00000 */
[----:B------:R0:W1:Y:S02]  /*e540*/  SHFL.DOWN P0, R245, R92, R93, R252 ;  /* 0x0800005d5cf57389 */ /* 0x00006400000000fc */
[----:B01----:R-:W-:Y:S05]  /*e550*/  ENDCOLLECTIVE ;  /* 0x000000000000791b */ /* 0x003fea0003800000 */
.L_x_10499:
[----:B------:R-:W-:Y:S02]  /*e560*/  MOV R92, R248 ;  /* 0x000000f8005c7202 */ /* 0x000fe40000000f00 */
[----:B------:R-:W-:-:S07]  /*e570*/  MOV R97, R245 ;  /* 0x000000f500617202 */ /* 0x000fce0000000f00 */
[----:B------:R-:W-:Y:S05]  /*e580*/  WARPSYNC.COLLECTIVE R99, `(.L_x_10500) ;  /* 0x0000000063087348 */ /* 0x000fea0003c00000 */
[----:B------:R0:W1:Y:S02]  /*e590*/  SHFL.DOWN P0, R245, R92, R93, R252 ;  /* 0x0800005d5cf57389 */ /* 0x00006400000000fc */
[----:B01----:R-:W-:Y:S05]  /*e5a0*/  ENDCOLLECTIVE ;  /* 0x000000000000791b */ /* 0x003fea0003800000 */
.L_x_10500:
[----:B------:R-:W-:Y:S02]  /*e5b0*/  MOV R92, R247 ;  /* 0x000000f7005c7202 */ /* 0x000fe40000000f00 */
[----:B------:R-:W-:-:S07]  /*e5c0*/  MOV R244, R245 ;  /* 0x000000f500f47202 */ /* 0x000fce0000000f00 */
[----:B------:R-:W-:Y:S05]  /*e5d0*/  WARPSYNC.COLLECTIVE R99, `(.L_x_10501) ;  /* 0x0000000063087348 */ /* 0x000fea0003c00000 */
[----:B------:R0:W1:Y:S02]  /*e5e0*/  SHFL.DOWN P0, R245, R92, R93, R252 ;  /* 0x0800005d5cf57389 */ /* 0x00006400000000fc */
[----:B01----:R-:W-:Y:S05]  /*e5f0*/  ENDCOLLECTIVE ;  /* 0x000000000000791b */ /* 0x003fea0003800000 */
.L_x_10501:
[----:B------:R-:W-:Y:S05]  /*e600*/  WARPSYNC.COLLECTIVE R99, `(.L_x_10502) ;  /* 0x0000000063087348 */ /* 0x000fea0003c00000 */
[----:B------:R0:W1:Y:S02]  /*e610*/  SHFL.IDX P3, R92, R98, R95, R94 ;  /* 0x0000005f625c7389 */ /* 0x000064000006005e */
[----:B01----:R-:W-:Y:S05]  /*e620*/  ENDCOLLECTIVE ;  /* 0x000000000000791b */ /* 0x003fea0003800000 */
.L_x_10502:
[----:B------:R-:W-:Y:S02]  /*e630*/  MOV R98, R89 ;  /* 0x0000005900627202 */ /* 0x000fe40000000f00 */
[----:B------:R-:W-:-:S07]  /*e640*/  MOV R246, R92 ;  /* 0x0000005c00f67202 */ /* 0x000fce0000000f00 */
[----:B------:R-:W-:Y:S05]  /*e650*/  WARPSYNC.COLLECTIVE R99, `(.L_x_10503) ;  /* 0x0000000063087348 */ /* 0x000fea0003c00000 */
[----:B------:R0:W1:Y:S02]  /*e660*/  SHFL.IDX P3, R92, R98, R95, R94 ;  /* 0x0000005f625c7389 */ /* 0x000064000006005e */
[----:B01----:R-:W-:Y:S05]  /*e670*/  ENDCOLLECTIVE ;  /* 0x000000000000791b */ /* 0x003fea0003800000 */
.L_x_10503:
[----:B------:R-:W-:Y:S02]  /*e680*/  MOV R98, R90 ;  /* 0x0000005a00627202 */ /* 0x000fe40000000f00 */
[----:B------:R-:W-:-:S07]  /*e690*/  MOV R93, R92 ;  /* 0x0000005c005d7202 */ /* 0x000fce0000000f00 */
[----:B------:R-:W-:Y:S05]  /*e6a0*/  WARPSYNC.COLLECTIVE R99, `(.L_x_10504) ;  /* 0x0000000063087348 */ /* 0x000fea0003c00000 */
[----:B------:R0:W1:Y:S02]  /*e6b0*/  SHFL.IDX P3, R92, R98, R95, R94 ;  /* 0x0000005f625c7389 */ /* 0x000064000006005e */
[----:B01----:R-:W-:Y:S05]  /*e6c0*/  ENDCOLLECTIVE ;  /* 0x000000000000791b */ /* 0x003fea0003800000 */
.L_x_10504:
[----:B------:R-:W-:Y:S02]  /*e6d0*/  MOV R98, R91 ;  /* 0x0000005b00627202 */ /* 0x000fe40000000f00 */
[----:B------:R-:W-:-:S07]  /*e6e0*/  MOV R251, R92 ;  /* 0x0000005c00fb7202 */ /* 0x000fce0000000f00 */
[----:B------:R-:W-:Y:S05]  /*e6f0*/  WARPSYNC.COLLECTIVE R99, `(.L_x_10505) ;  /* 0x0000000063087348 */ /* 0x000fea0003c00000 */
[----:B------:R0:W1:Y:S02]  /*e700*/  SHFL.IDX P3, R92, R98, R95, R94 ;  /* 0x0000005f625c7389 */ /* 0x000064000006005e */
[----:B01----:R-:W-:Y:S05]  /*e710*/  ENDCOLLECTIVE ;  /* 0x000000000000791b */ /* 0x003fea0003800000 */
.L_x_10505:
[----:B------:R-:W-:Y:S02]  /*e720*/  MOV R252, R92 ;  /* 0x0000005c00fc7202 */ /* 0x000fe40000000f00 */
[----:B------:R-:W-:Y:S01]  /*e730*/  MOV R92, R246 ;  /* 0x000000f6005c7202 */ /* 0x000fe20000000f00 */
[----:B------:R-:W-:Y:S06]  /*e740*/  BRA `(.L_x_10506) ;  /* 0xffffff8c00dc7947 */ /* 0x000fec000383ffff */
.L_x_10507:
        /* <DEDUP_REMOVED lines=11> */
.L_x_18710:


//--------------------- .text._Z25selective_scan_bwd_kernelI32Selective_Scan_bwd_kernel_traitsILi64ELi16ELb1ELb0ELb1ELb1ELb1EfN3c107complexIfEEEEv12SSMParamsBwd --------------------------
	.section	.text._Z25selective_scan_bwd_kernelI32Selective_Scan_bwd_kernel_traitsILi64ELi16ELb1ELb0ELb1ELb1ELb1EfN3c107complexIfEEEEv12SSMParamsBwd,"ax",@progbits
	.align	128
        .global         _Z25selective_scan_bwd_kernelI32Selective_Scan_bwd_kernel_traitsILi64ELi16ELb1ELb0ELb1ELb1ELb1EfN3c107complexIfEEEEv12SSMParamsBwd
        .type           _Z25selective_scan_bwd_kernelI32Selective_Scan_bwd_kernel_traitsILi64ELi16ELb1ELb0ELb1ELb1ELb1EfN3c107complexIfEEEEv12SSMParamsBwd,@function
        .size           _Z25selective_scan_bwd_kernelI32Selective_Scan_bwd_kernel_traitsILi64ELi16ELb1ELb0ELb1ELb1ELb1EfN3c107complexIfEEEEv12SSMParamsBwd,(.L_x_18711 - _Z25selective_scan_bwd_kernelI32Selective_Scan_bwd_kernel_traitsILi64ELi16ELb1ELb0ELb1ELb1ELb1EfN3c107complexIfEEEEv12SSMParamsBwd)
        .other          _Z25selective_scan_bwd_kernelI32Selective_Scan_bwd_kernel_traitsILi64ELi16ELb1ELb0ELb1ELb1ELb1EfN3c107complexIfEEEEv12SSMParamsBwd,@"STO_CUDA_ENTRY STV_DEFAULT"
_Z25selective_scan_bwd_kernelI32Selective_Scan_bwd_kernel_traitsILi64ELi16ELb1ELb0ELb1ELb1ELb1EfN3c107complexIfEEEEv12SSMParamsBwd:
.text._Z25selective_scan_bwd_kernelI32Selective_Scan_bwd_kernel_traitsILi64ELi16ELb1ELb0ELb1ELb1ELb1EfN3c107complexIfEEEEv12SSMParamsBwd:
        /* <DEDUP_REMOVED lines=38> */
[----:B------:R-:W-:Y:S01]  /*0260*/  UMOV UR16, UR4 ;  /* 0x0000000400107c82 */ /* 0x000fe20008000000 */
[----:B------:R-:W-:Y:S01]  /*0270*/  UMOV UR4, URZ ;  /* 0x000000ff00047c82 */ /* 0x000fe20008000000 */
[----:B------:R-:W-:-:S02]  /*0280*/  UIMAD.WIDE.U32 UR16, UR25, UR10, UR16 ;  /* 0x0000000a191072a5 */ /* 0x000fc4000f8e0010 */
[----:B------:R-:W-:Y:S02]  /*0290*/  UIMAD.WIDE.U32 UR18, UR25, UR14, UR6 ;  /* 0x0000000e191272a5 */ /* 0x000fe4000f8e0006 */
[----:B------:R-:W-:Y:S01]  /*02a0*/  UIMAD UR20, UR25, UR11, UR17 ;  /* 0x0000000b191472a4 */ /* 0x000fe2000f8e0211 */
[----:B------:R-:W0:Y:S05]  /*02b0*/  LDCU.128 UR8, c[0x0][0x460] ;  /* 0x00008c00ff0877ac */ /* 0x000e2a0008000c00 */
[----:B------:R-:W4:Y:S01]  /*02c0*/  I2F.RP R0, UR29 ;  /* 0x0000001d00007d06 */ /* 0x000f220008209400 */
[----:B------:R-:W-:Y:S02]  /*02d0*/  UIMAD UR23, UR25, UR15, UR19 ;  /* 0x0000000f191772a4 */ /* 0x000fe4000f8e0213 */
[----:B--2---:R-:W-:Y:S01]  /*02e0*/  ULEA UR17, UR22, 0xfffffc00, 0xa ;  /* 0xfffffc0016117891 */ /* 0x004fe2000f8e50ff */
[----:B------:R-:W2:Y:S03]  /*02f0*/  LDCU.64 UR14, c[0x0][0x498] ;  /* 0x00009300ff0e77ac */ /* 0x000ea60008000a00 */
[----:B------:R-:W-:-:S02]  /*0300*/  USHF.R.S32.HI UR21, URZ, 0x1f, UR17 ;  /* 0x0000001fff157899 */ /* 0x000fc40008011411 */
[----:B------:R-:W-:Y:S02]  /*0310*/  UIADD3 UR16, UP0, UPT, UR17, UR16, URZ ;  /* 0x0000001011107290 */ /* 0x000fe4000ff1e0ff */
[----:B------:R-:W-:Y:S01]  /*0320*/  UIADD3 UR18, UP2, UPT, UR17, UR18, URZ ;  /* 0x0000001211127290 */ /* 0x000fe2000ff5e0ff */
[----:B----4-:R-:W3:Y:S01]  /*0330*/  MUFU.RCP R0, R0 ;  /* 0x0000000000007308 */ /* 0x010ee20000001000 */
[----:B------:R-:W-:Y:S02]  /*0340*/  UIADD3.X UR20, UPT, UPT, UR21, UR20, URZ, UP0, !UPT ;  /* 0x0000001415147290 */ /* 0x000fe400087fe4ff */
[----:B0-----:R-:W-:Y:S01]  /*0350*/  ULEA UR10, UP3, UR18, UR10, 0x2 ;  /* 0x0000000a120a7291 */ /* 0x001fe2000f8610ff */
[----:B------:R-:W0:Y:S01]  /*0360*/  LDCU.64 UR12, c[0x0][0x4d8] ;  /* 0x00009b00ff0c77ac */ /* 0x000e220008000a00 */
[----:B------:R-:W4:Y:S01]  /*0370*/  LDCU.64 UR6, c[0x0][0x3d0] ;  /* 0x00007a00ff0677ac */ /* 0x000f220008000a00 */
[----:B---3--:R-:W-:Y:S02]  /*0380*/  IADD3 R2, PT, PT, R0, 0xffffffe, RZ ;  /* 0x0ffffffe00027810 */ /* 0x008fe40007ffe0ff */
[----:B------:R-:W-:-:S04]  /*0390*/  IABS R0, UR25 ;  /* 0x0000001900007c13 */ /* 0x000fc80008000000 */
[----:B------:R-:W3:Y:S01]  /*03a0*/  F2I.FTZ.U32.TRUNC.NTZ R2, R2 ;  /* 0x0000000200027305 */ /* 0x000ee2000021f000 */
[----:B------:R-:W-:Y:S02]  /*03b0*/  R2UR UR24, R0 ;  /* 0x00000000001872ca */ /* 0x000fe400000e0000 */
[----:B---3--:R-:W-:-:S13]  /*03c0*/  R2UR UR5, R2 ;  /* 0x00000000020572ca */ /* 0x008fda00000e0000 */
        /* <DEDUP_REMOVED lines=9> */
[----:B--2---:R-:W-:-:S02]  /*0460*/  UIMAD.WIDE.U32 UR4, UR32, UR14, URZ ;  /* 0x0000000e200472a5 */ /* 0x004fc4000f8e00ff */
[----:B------:R-:W-:Y:S02]  /*0470*/  UIADD3 UR8, UPT, UPT, -UR16, URZ, URZ ;  /* 0x000000ff10087290 */ /* 0x000fe4000fffe1ff */
[----:B------:R-:W-:Y:S02]  /*0480*/  UIMAD UR5, UR32, UR15, UR5 ;  /* 0x0000000f200572a4 */ /* 0x000fe4000f8e0205 */
[----:B------:R-:W-:Y:S02]  /*0490*/  UIMAD UR14, UR29, UR8, UR24 ;  /* 0x000000081d0e72a4 */ /* 0x000fe4000f8e0218 */
[----:B-1----:R-:W-:Y:S02]  /*04a0*/  UIMAD.WIDE.U32 UR4, UR25, UR30, UR4 ;  /* 0x0000001e190472a5 */ /* 0x002fe4000f8e0004 */
[----:B------:R-:W-:Y:S02]  /*04b0*/  UISETP.GT.U32.AND UP2, UPT, UR29, UR14, UPT ;  /* 0x0000000e1d00728c */ /* 0x000fe4000bf44070 */
[----:B0-----:R-:W-:-:S02]  /*04c0*/  USHF.R.U64 UR15, UR12, 0x1, UR13 ;  /* 0x000000010c0f7899 */ /* 0x001fc4000800120d */
[----:B------:R-:W-:Y:S02]  /*04d0*/  UIMAD UR12, UR25, UR31, UR5 ;  /* 0x0000001f190c72a4 */ /* 0x000fe4000f8e0205 */
[----:B------:R-:W-:Y:S02]  /*04e0*/  ULOP3.LUT UR5, UR25, UR28, URZ, 0x3c, !UPT ;  /* 0x0000001c19057292 */ /* 0x000fe4000f8e3cff */
[----:B----4-:R-:W-:Y:S02]  /*04f0*/  UIMAD.WIDE.U32 UR8, UR32, UR6, URZ ;  /* 0x00000006200872a5 */ /* 0x010fe4000f8e00ff */
[----:B------:R-:W-:Y:S02]  /*0500*/  UISETP.NE.AND UP1, UPT, UR28, URZ, UPT ;  /* 0x000000ff1c00728c */ /* 0x000fe4000bf25270 */
[----:B------:R-:W-:Y:S02]  /*0510*/  @!UP2 UIADD3 UR14, UPT, UPT, UR14, -UR29, URZ ;  /* 0x8000001d0e0ea290 */ /* 0x000fe4000fffe0ff */
[----:B------:R-:W-:-:S02]  /*0520*/  @!UP2 UIADD3 UR16, UPT, UPT, UR16, 0x1, URZ ;  /* 0x000000011010a890 */ /* 0x000fc4000fffe0ff */
[----:B------:R-:W-:Y:S02]  /*0530*/  UISETP.GE.U32.AND UP0, UPT, UR14, UR29, UPT ;  /* 0x0000001d0e00728c */ /* 0x000fe4000bf06070 */
[----:B------:R-:W-:Y:S02]  /*0540*/  UISETP.GE.AND UP2, UPT, UR5, URZ, UPT ;  /* 0x000000ff0500728c */ /* 0x000fe4000bf46270 */
[----:B------:R-:W-:Y:S01]  /*0550*/  UIMAD UR9, UR32, UR7, UR9 ;  /* 0x00000007200972a4 */ /* 0x000fe2000f8e0209 */
[----:B------:R-:W0:Y:S01]  /*0560*/  LDCU.64 UR6, c[0x0][0x3e8] ;  /* 0x00007d00ff0677ac */ /* 0x000e220008000a00 */
[----:B------:R-:W1:Y:S05]  /*0570*/  LDCU.64 UR30, c[0x0][0x4e0] ;  /* 0x00009c00ff1e77ac */ /* 0x000e6a0008000a00 */
[----:B------:R-:W-:-:S02]  /*0580*/  @UP0 UIADD3 UR16, UPT, UPT, UR16, 0x1, URZ ;  /* 0x0000000110100890 */ /* 0x000fc4000fffe0ff */
[----:B------:R-:W-:Y:S02]  /*0590*/  UISETP.NE.U32.AND UP0, UPT, UR36, URZ, UPT ;  /* 0x000000ff2400728c */ /* 0x000fe4000bf05070 */
[----:B------:R-:W-:Y:S02]  /*05a0*/  UIADD3 UR4, UP3, UPT, UR17, UR4, URZ ;  /* 0x0000000411047290 */ /* 0x000fe4000ff7e0ff */
[----:B------:R-:W-:Y:S02]  /*05b0*/  UISETP.NE.AND.EX UP0, UPT, UR37, URZ, UPT, UP0 ;  /* 0x000000ff2500728c */ /* 0x000fe4000bf05300 */
[----:B------:R-:W-:Y:S02]  /*05c0*/  @!UP2 UIADD3 UR16, UPT, UPT, -UR16, URZ, URZ ;  /* 0x000000ff1010a290 */ /* 0x000fe4000fffe1ff */
[----:B------:R-:W-:Y:S02]  /*05d0*/  UIADD3.X UR12, UPT, UPT, UR21, UR12, URZ, UP3, !UPT ;  /* 0x0000000c150c7290 */ /* 0x000fe40009ffe4ff */
[----:B------:R-:W-:-:S02]  /*05e0*/  ULEA UR21, UP2, UR4, UR34, 0x2 ;  /* 0x0000002204157291 */ /* 0x000fc4000f8410ff */
[----:B------:R-:W-:Y:S02]  /*05f0*/  @!UP1 ULOP3.LUT UR16, URZ, UR28, URZ, 0x33, !UPT ;  /* 0x0000001cff109292 */ /* 0x000fe4000f8e33ff */
[----:B------:R-:W-:Y:S01]  /*0600*/  ULEA.HI.X UR12, UR4, UR35, UR12, 0x2, UP2 ;  /* 0x00000023040c7291 */ /* 0x000fe200090f140c */
[----:B------:R-:W2:Y:S01]  /*0610*/  @UP0 LDCU UR14, c[0x0][0x384] ;  /* 0x00007080ff0e07ac */ /* 0x000ea20008000800 */
[----:B------:R-:W-:Y:S02]  /*0620*/  USHF.R.S32.HI UR4, URZ, 0x1f, UR16 ;  /* 0x0000001fff047899 */ /* 0x000fe40008011410 */
[----:B0-----:R-:W-:Y:S02]  /*0630*/  UIMAD.WIDE.U32 UR8, UR16, UR6, UR8 ;  /* 0x00000006100872a5 */ /* 0x001fe4000f8e0008 */
[----:B------:R-:W-:Y:S01]  /*0640*/  UIMAD UR5, UR4, UR6, URZ ;  /* 0x00000006040572a4 */ /* 0x000fe2000f8e02ff */
[----:B------:R-:W0:Y:S01]  /*0650*/  LDCU.64 UR28, c[0x0][0x540] ;  /* 0x0000a800ff1c77ac */ /* 0x000e220008000a00 */
[----:B-1----:R-:W-:Y:S01]  /*0660*/  UIMAD UR6, UR4, UR30, URZ ;  /* 0x0000001e040672a4 */ /* 0x002fe2000f8e02ff */
[----:B------:R-:W1:Y:S01]  /*0670*/  @UP0 LDCU UR18, c[0x0][0x38c] ;  /* 0x00007180ff1207ac */ /* 0x000e620008000800 */
[----:B------:R-:W3:Y:S01]  /*0680*/  LDCU.64 UR34, c[0x0][0x450] ;  /* 0x00008a00ff2277ac */ /* 0x000ee20008000a00 */
[----:B------:R-:W-:-:S02]  /*0690*/  UIMAD UR7, UR16, UR7, UR5 ;  /* 0x00000007100772a4 */ /* 0x000fc4000f8e0205 */
[----:B------:R-:W-:Y:S02]  /*06a0*/  UIMAD.WIDE.U32 UR4, UR16, UR30, URZ ;  /* 0x0000001e100472a5 */ /* 0x000fe4000f8e00ff */
[----:B------:R-:W-:Y:S01]  /*06b0*/  UIMAD UR16, UR16, UR31, UR6 ;  /* 0x0000001f101072a4 */ /* 0x000fe2000f8e0206 */
[----:B------:R-:W4:Y:S01]  /*06c0*/  @UP0 LDCU.64 UR30, c[0x0][0x480] ;  /* 0x00009000ff1e07ac */ /* 0x000f220008000a00 */
[----:B------:R-:W-:Y:S02]  /*06d0*/  ULEA UR6, UR22, 0xfffff800, 0xb ;  /* 0xfffff80016067891 */ /* 0x000fe4000f8e58ff */
[----:B------:R-:W-:Y:S02]  /*06e0*/  USHF.R.U32.HI UR13, URZ, 0x1, UR13 ;  /* 0x00000001ff0d7899 */ /* 0x000fe4000801160d */
[----:B------:R-:W-:Y:S02]  /*06f0*/  UIADD3 UR5, UPT, UPT, UR5, UR16, URZ ;  /* 0x0000001005057290 */ /* 0x000fe4000fffe0ff */
[----:B------:R-:W-:-:S02]  /*0700*/  UIADD3 UR24, UP1, UPT, UR6, UR8, URZ ;  /* 0x0000000806187290 */ /* 0x000fc4000ff3e0ff */
[----:B--2---:R-:W-:Y:S02]  /*0710*/  @UP0 UIMAD UR8, UR32, UR14, UR25 ;  /* 0x0000000e200802a4 */ /* 0x004fe4000f8e0219 */
[----:B------:R-:W-:Y:S02]  /*0720*/  UIADD3 UR7, UPT, UPT, UR9, UR7, URZ ;  /* 0x0000000709077290 */ /* 0x000fe4000fffe0ff */
[----:B------:R-:W-:Y:S02]  /*0730*/  UIMAD UR13, UR13, UR32, URZ ;  /* 0x000000200d0d72a4 */ /* 0x000fe4000f8e02ff */
[----:B------:R-:W-:Y:S02]  /*0740*/  UIMAD.WIDE.U32 UR4, UR32, UR15, UR4 ;  /* 0x0000000f200472a5 */ /* 0x000fe4000f8e0004 */
[----:B------:R-:W-:Y:S02]  /*0750*/  @UP0 UIMAD UR8, UR8, UR22, URZ ;  /* 0x00000016080802a4 */ /* 0x000fe4000f8e02ff */
[----:B------:R-:W-:-:S02]  /*0760*/  ULEA.HI.X.SX32 UR6, UR6, UR7, 0x1, UP1 ;  /* 0x0000000706067291 */ /* 0x000fc400088f0eff */
[----:B------:R-:W-:Y:S02]  /*0770*/  UIADD3 UR17, UPT, UPT, UR5, UR13, URZ ;  /* 0x0000000d05117290 */ /* 0x000fe4000fffe0ff */
[----:B0-----:R-:W-:Y:S02]  /*0780*/  ULEA UR16, UP1, UR4, UR28, 0x3 ;  /* 0x0000001c04107291 */ /* 0x001fe4000f8218ff */
[----:B-1----:R-:W-:Y:S02]  /*0790*/  @UP0 UIMAD UR8, UR8, UR18, URZ ;  /* 0x00000012080802a4 */ /* 0x002fe4000f8e02ff */
        /* <DEDUP_REMOVED lines=19> */
[----:B-1----:R-:W-:Y:S01]  /*08d0*/  ULEA UR8, UR9, UR8, 0x18 ;  /* 0x0000000809087291 */ /* 0x002fe2000f8ec0ff */
[C---:B0-----:R-:W-:Y:S02]  /*08e0*/  IADD3 R3, PT, PT, R148.reuse, 0x40, RZ ;  /* 0x0000004094037810 */ /* 0x041fe40007ffe0ff */
        /* <DEDUP_REMOVED lines=16> */
[----:B------:R-:W-:Y:S02]  /*09f0*/  LEA.HI R19, R19, R148, RZ, 0x1b ;  /* 0x0000009413137211 */ /* 0x000fe400078fd8ff */
[C---:B------:R-:W-:Y:S02]  /*0a00*/  LOP3.LUT R146, R148.reuse, 0x1f, RZ, 0xc0, !PT ;  /* 0x0000001f94927812 */ /* 0x040fe400078ec0ff */
        /* <DEDUP_REMOVED lines=9> */
[----:B--2---:R-:W-:-:S07]  /*0aa0*/  LEA R136, R19, UR8, 0x2 ;  /* 0x0000000813887c11 */ /* 0x004fce000f8e10ff */
.L_x_10642:
        /* <DEDUP_REMOVED lines=43> */
[----:B-----5:R3:W-:Y:S01]  /*0d60*/  STS.128 [R133+0x600], R48 ;  /* 0x0006003085007388 */ /* 0x0207e20000000c00 */
[----:B------:R-:W-:-:S03]  /*0d70*/  NOP ;  /* 0x0000000000007918 */ /* 0x000fc60000000000 */
[----:B------:R-:W4:Y:S04]  /*0d80*/  LDS.128 R52, [R132] ;  /* 0x0000000084347984 */ /* 0x000f280000000c00 */
[----:B------:R-:W5:Y:S04]  /*0d90*/  LDS.128 R28, [R132+0x10] ;  /* 0x00001000841c7984 */ /* 0x000f680000000c00 */
[----:B------:R0:W5:Y:S04]  /*0da0*/  LDS.128 R24, [R132+0x20] ;  /* 0x0000200084187984 */ /* 0x0001680000000c00 */
[----:B------:R1:W5:Y:S01]  /*0db0*/  LDS.128 R20, [R132+0x30] ;  /* 0x0000300084147984 */ /* 0x0003620000000c00 */
[----:B------:R-:W-:Y:S06]  /*0dc0*/  BAR.SYNC.DEFER_BLOCKING 0x0 ;  /* 0x0000000000007b1d */ /* 0x000fec0000010000 */
[----:B0-----:R-:W5:Y:S04]  /*0dd0*/  LDG.E.128 R36, desc[UR26][R32.64] ;  /* 0x0000001a20247981 */ /* 0x001f68000c1e1d00 */
[----:B-1----:R-:W5:Y:S04]  /*0de0*/  LDG.E.128 R40, desc[UR26][R32.64+0x200] ;  /* 0x0002001a20287981 */ /* 0x002f68000c1e1d00 */
[----:B--2---:R-:W2:Y:S04]  /*0df0*/  LDG.E.128 R44, desc[UR26][R32.64+0x400] ;  /* 0x0004001a202c7981 */ /* 0x004ea8000c1e1d00 */
[----:B---3--:R-:W3:Y:S01]  /*0e00*/  LDG.E.128 R48, desc[UR26][R32.64+0x600] ;  /* 0x0006001a20307981 */ /* 0x008ee2000c1e1d00 */
[----:B----4-:R-:W-:Y:S01]  /*0e10*/  FADD.FTZ R131, R52, UR7 ;  /* 0x0000000734837e21 */ /* 0x010fe20008010000 */
[----:B------:R-:W-:Y:S01]  /*0e20*/  FADD.FTZ R130, R53, UR7 ;  /* 0x0000000735827e21 */ /* 0x000fe20008010000 */
[----:B------:R-:W-:Y:S01]  /*0e30*/  FADD.FTZ R129, R54, UR7 ;  /* 0x0000000736817e21 */ /* 0x000fe20008010000 */
[----:B------:R-:W-:Y:S01]  /*0e40*/  FADD.FTZ R128, R55, UR7 ;  /* 0x0000000737807e21 */ /* 0x000fe20008010000 */
[----:B-----5:R-:W-:Y:S01]  /*0e50*/  FADD.FTZ R127, R28, UR7 ;  /* 0x000000071c7f7e21 */ /* 0x020fe20008010000 */
        /* <DEDUP_REMOVED lines=45> */
.L_x_10510:
[----:B------:R-:W-:Y:S05]  /*1130*/  BSYNC.RECONVERGENT B0 ;  /* 0x0000000000007941 */ /* 0x000fea0003800200 */
.L_x_10509:
[----:B------:R-:W-:Y:S01]  /*1140*/  BSSY.RECONVERGENT B0, `(.L_x_10511) ;  /* 0x0000022000007945 */ /* 0x000fe20003800200 */
[----:B------:R-:W-:Y:S01]  /*1150*/  FSETP.GTU.FTZ.AND P0, PT, R125, 20, PT ;  /* 0x41a000007d00780b */ /* 0x000fe20003f1c000 */
[----:B------:R-:W-:Y:S02]  /*1160*/  FADD.FTZ R124, R31, UR7 ;  /* 0x000000071f7c7e21 */ /* 0x000fe40008010000 */
[----:B------:R-:W-:Y:S10]  /*1170*/  @P1 BRA `(.L_x_10512) ;  /* 0x0000000000781947 */ /* 0x000ff40003800000 */
[----:B------:R-:W-:Y:S01]  /*1180*/  FMUL.FTZ R130, R130, 1.4426950216293334961 ;  /* 0x3fb8aa3b82827820 */ /* 0x000fe20000410000 */
[----:B------:R-:W-:Y:S01]  /*1190*/  MOV R31, 0x3e800000 ;  /* 0x3e800000001f7802 */ /* 0x000fe20000000f00 */
[----:B------:R-:W-:Y:S02]  /*11a0*/  HFMA2 R30, -RZ, RZ, 1.3056640625, -1.8671875 ;  /* 0x3d39bf78ff1e7431 */ /* 0x000fe400000001ff */
        /* <DEDUP_REMOVED lines=27> */
.L_x_10512:
[----:B------:R-:W-:Y:S05]  /*1360*/  BSYNC.RECONVERGENT B0 ;  /* 0x0000000000007941 */ /* 0x000fea0003800200 */
.L_x_10511:
        /* <DEDUP_REMOVED lines=34> */
.L_x_10514:
[----:B------:R-:W-:Y:S05]  /*1590*/  BSYNC.RECONVERGENT B0 ;  /* 0x0000000000007941 */ /* 0x000fea0003800200 */
.L_x_10513:
        /* <DEDUP_REMOVED lines=34> */
.L_x_10516:
[----:B------:R-:W-:Y:S05]  /*17c0*/  BSYNC.RECONVERGENT B0 ;  /* 0x0000000000007941 */ /* 0x000fea0003800200 */
.L_x_10515:
        /* <DEDUP_REMOVED lines=34> */
.L_x_10518:
[----:B------:R-:W-:Y:S05]  /*19f0*/  BSYNC.RECONVERGENT B0 ;  /* 0x0000000000007941 */ /* 0x000fea0003800200 */
.L_x_10517:
        /* <DEDUP_REMOVED lines=34> */
.L_x_10520:
[----:B------:R-:W-:Y:S05]  /*1c20*/  BSYNC.RECONVERGENT B0 ;  /* 0x0000000000007941 */ /* 0x000fea0003800200 */
.L_x_10519:
        /* <DEDUP_REMOVED lines=34> */
.L_x_10522:
[----:B------:R-:W-:Y:S05]  /*1e50*/  BSYNC.RECONVERGENT B0 ;  /* 0x0000000000007941 */ /* 0x000fea0003800200 */
.L_x_10521:
        /* <DEDUP_REMOVED lines=34> */
.L_x_10524:
[----:B------:R-:W-:Y:S05]  /*2080*/  BSYNC.RECONVERGENT B0 ;  /* 0x0000000000007941 */ /* 0x000fea0003800200 */
.L_x_10523:
        /* <DEDUP_REMOVED lines=34> */
.L_x_10526:
[----:B------:R-:W-:Y:S05]  /*22b0*/  BSYNC.RECONVERGENT B0 ;  /* 0x0000000000007941 */ /* 0x000fea0003800200 */
.L_x_10525:
        /* <DEDUP_REMOVED lines=34> */
.L_x_10528:
[----:B------:R-:W-:Y:S05]  /*24e0*/  BSYNC.RECONVERGENT B0 ;  /* 0x0000000000007941 */ /* 0x000fea0003800200 */
.L_x_10527:
[----:B------:R-:W-:Y:S01]  /*24f0*/  UIADD3 UR8, UPT, UPT, UR18, -0x1, URZ ;  /* 0xffffffff12087890 */ /* 0x000fe2000fffe0ff */
        /* <DEDUP_REMOVED lines=33> */
.L_x_10530:
[----:B------:R-:W-:Y:S05]  /*2710*/  BSYNC.RECONVERGENT B0 ;  /* 0x0000000000007941 */ /* 0x000fea0003800200 */
.L_x_10529:
        /* <DEDUP_REMOVED lines=32> */
.L_x_10532:
[----:B------:R-:W-:Y:S05]  /*2920*/  BSYNC.RECONVERGENT B0 ;  /* 0x0000000000007941 */ /* 0x000fea0003800200 */
.L_x_10531:
        /* <DEDUP_REMOVED lines=32> */
.L_x_10534:
[----:B------:R-:W-:Y:S05]  /*2b30*/  BSYNC.RECONVERGENT B0 ;  /* 0x0000000000007941 */ /* 0x000fea0003800200 */
.L_x_10533:
        /* <DEDUP_REMOVED lines=32> */
.L_x_10536:
[----:B------:R-:W-:Y:S05]  /*2d40*/  BSYNC.RECONVERGENT B0 ;  /* 0x0000000000007941 */ /* 0x000fea0003800200 */
.L_x_10535:
        /* <DEDUP_REMOVED lines=32> */
.L_x_10538:
[----:B------:R-:W-:Y:S05]  /*2f50*/  BSYNC.RECONVERGENT B0 ;  /* 0x0000000000007941 */ /* 0x000fea0003800200 */
.L_x_10537:
        /* <DEDUP_REMOVED lines=32> */
.L_x_10540:
[----:B------:R-:W-:Y:S05]  /*3160*/  BSYNC.RECONVERGENT B0 ;  /* 0x0000000000007941 */ /* 0x000fea0003800200 */
.L_x_10539:
[----:B------:R-:W1:Y:S01]  /*3170*/  LDCU.128 UR12, c[0x0][0x410] ;  /* 0x00008200ff0c77ac */ /* 0x000e620008000c00 */
[----:B------:R-:W-:Y:S01]  /*3180*/  LDS.128 R52, [R132] ;  /* 0x0000000084347984 */ /* 0x000fe20000000c00 */
[----:B------:R-:W-:-:S03]  /*3190*/  USHF.L.U32 UR8, UR8, 0xa, URZ ;  /* 0x0000000a08087899 */ /* 0x000fc600080006ff */
[----:B------:R-:W-:Y:S01]  /*31a0*/  LDS.128 R28, [R132+0x10] ;  /* 0x00001000841c7984 */ /* 0x000fe20000000c00 */
[----:B------:R-:W2:Y:S03]  /*31b0*/  LDCU.64 UR30, c[0x0][0x488] ;  /* 0x00009100ff1e77ac */ /* 0x000ea60008000a00 */
[----:B------:R-:W-:Y:S01]  /*31c0*/  LDS.128 R20, [R132+0x20] ;  /* 0x0000200084147984 */ /* 0x000fe20000000c00 */
[----:B------:R-:W-:Y:S01]  /*31d0*/  UMOV UR9, URZ ;  /* 0x000000ff00097c82 */ /* 0x000fe20008000000 */
[----:B------:R-:W3:Y:S02]  /*31e0*/  LDCU.64 UR34, c[0x0][0x490] ;  /* 0x00009200ff2277ac */ /* 0x000ee40008000a00 */
[----:B------:R-:W-:Y:S01]  /*31f0*/  LDS.128 R24, [R132+0x30] ;  /* 0x0000300084187984 */ /* 0x000fe20000000c00 */
        /* <DEDUP_REMOVED lines=13> */
[----:B0-----:R-:W4:Y:S04]  /*32d0*/  LDG.E.128 R44, desc[UR26][R2.64] ;  /* 0x0000001a022c7981 */ /* 0x001f28000c1e1d00 */
[----:B------:R-:W5:Y:S04]  /*32e0*/  LDG.E.128 R48, desc[UR26][R2.64+0x200] ;  /* 0x0002001a02307981 */ /* 0x000f68000c1e1d00 */
[----:B------:R-:W3:Y:S04]  /*32f0*/  LDG.E.128 R68, desc[UR26][R2.64+0x400] ;  /* 0x0004001a02447981 */ /* 0x000ee8000c1e1d00 */
[----:B------:R0:W3:Y:S01]  /*3300*/  LDG.E.128 R72, desc[UR26][R2.64+0x600] ;  /* 0x0006001a02487981 */ /* 0x0000e2000c1e1d00 */
        /* <DEDUP_REMOVED lines=13> */
[----:B----4-:R0:W-:Y:S04]  /*33e0*/  STS.128 [R133], R44 ;  /* 0x0000002c85007388 */ /* 0x0101e80000000c00 */
[----:B-----5:R-:W-:Y:S04]  /*33f0*/  STS.128 [R133+0x200], R48 ;  /* 0x0002003085007388 */ /* 0x020fe80000000c00 */
[----:B---3--:R3:W-:Y:S04]  /*3400*/  STS.128 [R133+0x400], R68 ;  /* 0x0004004485007388 */ /* 0x0087e80000000c00 */
[----:B------:R-:W-:Y:S01]  /*3410*/  STS.128 [R133+0x600], R72 ;  /* 0x0006004885007388 */ /* 0x000fe20000000c00 */
[----:B------:R-:W-:-:S03]  /*3420*/  NOP ;  /* 0x0000000000007918 */ /* 0x000fc60000000000 */
[----:B------:R-:W4:Y:S04]  /*3430*/  LDS.128 R56, [R132] ;  /* 0x0000000084387984 */ /* 0x000f280000000c00 */
[----:B------:R-:W5:Y:S04]  /*3440*/  LDS.128 R40, [R132+0x10] ;  /* 0x0000100084287984 */ /* 0x000f680000000c00 */
[----:B------:R-:W1:Y:S04]  /*3450*/  LDS.128 R32, [R132+0x20] ;  /* 0x0000200084207984 */ /* 0x000e680000000c00 */
        /* <DEDUP_REMOVED lines=9> */
[----:B------:R-:W-:Y:S01]  /*34f0*/  FMUL.FTZ R51, R59, -1.4426950216293334961 ;  /* 0xbfb8aa3b3b337820 */ /* 0x000fe20000410000 */
[----:B-----5:R-:W-:Y:S01]  /*3500*/  FMUL.FTZ R72, R40, -1.4426950216293334961 ;  /* 0xbfb8aa3b28487820 */ /* 0x020fe20000410000 */
[----:B------:R-:W-:Y:S01]  /*3510*/  FMUL.FTZ R73, R42, -1.4426950216293334961 ;  /* 0xbfb8aa3b2a497820 */ /* 0x000fe20000410000 */
[----:B------:R-:W4:Y:S01]  /*3520*/  MUFU.EX2 R48, R48 ;  /* 0x0000003000307308 */ /* 0x000f220000000800 */
[----:B-1----:R-:W-:Y:S01]  /*3530*/  FMUL.FTZ R75, R32, -1.4426950216293334961 ;  /* 0xbfb8aa3b204b7820 */ /* 0x002fe20000410000 */
[----:B------:R-:W-:Y:S01]  /*3540*/  FMUL.FTZ R74, R43, -1.4426950216293334961 ;  /* 0xbfb8aa3b2b4a7820 */ /* 0x000fe20000410000 */
[----:B0-----:R-:W-:Y:S01]  /*3550*/  FMUL.FTZ R2, R41, -1.4426950216293334961 ;  /* 0xbfb8aa3b29027820 */ /* 0x001fe20000410000 */
[----:B--2---:R-:W-:Y:S01]  /*3560*/  FMUL.FTZ R78, R36, -1.4426950216293334961 ;  /* 0xbfb8aa3b244e7820 */ /* 0x004fe20000410000 */
[----:B------:R-:W-:Y:S01]  /*3570*/  FMUL.FTZ R77, R33, -1.4426950216293334961 ;  /* 0xbfb8aa3b214d7820 */ /* 0x000fe20000410000 */
[----:B------:R-:W-:Y:S01]  /*3580*/  FMUL.FTZ R85, R38, -1.4426950216293334961 ;  /* 0xbfb8aa3b26557820 */ /* 0x000fe20000410000 */
[----:B------:R-:W-:Y:S01]  /*3590*/  FMUL.FTZ R86, R39, -1.4426950216293334961 ;  /* 0xbfb8aa3b27567820 */ /* 0x000fe20000410000 */
[----:B------:R-:W0:Y:S01]  /*35a0*/  MUFU.EX2 R49, R49 ;  /* 0x0000003100317308 */ /* 0x000e220000000800 */
[----:B------:R-:W-:-:S04]  /*35b0*/  UIMAD.WIDE.U32 UR12, UR32, UR14, UR8 ;  /* 0x0000000e200c72a5 */ /* 0x000fc8000f8e0008 */
[----:B------:R-:W-:-:S03]  /*35c0*/  UIMAD UR13, UR32, UR15, UR13 ;  /* 0x0000000f200d72a4 */ /* 0x000fc6000f8e020d */
[----:B------:R-:W1:Y:S01]  /*35d0*/  MUFU.EX2 R50, R50 ;  /* 0x0000003200327308 */ /* 0x000e620000000800 */
[----:B----4-:R-:W-:Y:S01]  /*35e0*/  FADD.FTZ R48, R48, 1 ;  /* 0x3f80000030307421 */ /* 0x010fe20000010000 */
[----:B------:R-:W-:-:S04]  /*35f0*/  UIMAD.WIDE.U32 UR12, UR25, UR28, UR12 ;  /* 0x0000001c190c72a5 */ /* 0x000fc8000f8e000c */
[----:B------:R-:W-:Y:S02]  /*3600*/  UIMAD UR14, UR25, UR29, UR13 ;  /* 0x0000001d190e72a4 */ /* 0x000fe4000f8e020d */
[----:B------:R-:W-:Y:S01]  /*3610*/  MUFU.EX2 R51, R51 ;  /* 0x0000003300337308 */ /* 0x000fe20000000800 */
[----:B0-----:R-:W-:Y:S01]  /*3620*/  FADD.FTZ R49, R49, 1 ;  /* 0x3f80000031317421 */ /* 0x001fe20000010000 */
[----:B------:R-:W-:-:S04]  /*3630*/  ULEA UR13, UP0, UR12, UR30, 0x2 ;  /* 0x0000001e0c0d7291 */ /* 0x000fc8000f8010ff */
[----:B------:R-:W-:Y:S02]  /*3640*/  ULEA.HI.X UR12, UR12, UR31, UR14, 0x2, UP0 ;  /* 0x0000001f0c0c7291 */ /* 0x000fe400080f140e */
[----:B------:R0:W2:Y:S01]  /*3650*/  MUFU.EX2 R76, R72 ;  /* 0x00000048004c7308 */ /* 0x0000a20000000800 */
[----:B-1----:R-:W-:Y:S01]  /*3660*/  FADD.FTZ R50, R50, 1 ;  /* 0x3f80000032327421 */ /* 0x002fe20000010000 */
[----:B------:R-:W-:-:S04]  /*3670*/  UISETP.NE.U32.AND UP0, UPT, UR34, URZ, UPT ;  /* 0x000000ff2200728c */ /* 0x000fc8000bf05070 */
[----:B------:R-:W-:Y:S02]  /*3680*/  UISETP.NE.AND.EX UP0, UPT, UR35, URZ, UPT, UP0 ;  /* 0x000000ff2300728c */ /* 0x000fe4000bf05300 */
[----:B------:R1:W4:Y:S01]  /*3690*/  MUFU.EX2 R3, R2 ;  /* 0x0000000200037308 */ /* 0x0003220000000800 */
[----:B0-----:R-:W-:-:S07]  /*36a0*/  FMUL.FTZ R72, R34, -1.4426950216293334961 ;  /* 0xbfb8aa3b22487820 */ /* 0x001fce0000410000 */
[----:B------:R-:W0:Y:S01]  /*36b0*/  MUFU.EX2 R79, R73 ;  /* 0x00000049004f7308 */ /* 0x000e220000000800 */
[----:B-1----:R-:W-:Y:S01]  /*36c0*/  FMUL.FTZ R2, R35, -1.4426950216293334961 ;  /* 0xbfb8aa3b23027820 */ /* 0x002fe20000410000 */
[----:B--2---:R-:W-:-:S06]  /*36d0*/  FADD.FTZ R76, R76, 1 ;  /* 0x3f8000004c4c7421 */ /* 0x004fcc0000010000 */
[----:B------:R-:W1:Y:S01]  /*36e0*/  MUFU.EX2 R81, R75 ;  /* 0x0000004b00517308 */ /* 0x000e620000000800 */
[----:B----4-:R-:W-:-:S07]  /*36f0*/  FADD.FTZ R3, R3, 1 ;  /* 0x3f80000003037421 */ /* 0x010fce0000010000 */
[----:B------:R-:W2:Y:S01]  /*3700*/  MUFU.EX2 R83, R72 ;  /* 0x0000004800537308 */ /* 0x000ea20000000800 */
[----:B0-----:R-:W-:-:S07]  /*3710*/  FADD.FTZ R79, R79, 1 ;  /* 0x3f8000004f4f7421 */ /* 0x001fce0000010000 */
[----:B------:R0:W-:Y:S01]  /*3720*/  MUFU.EX2 R84, R2 ;  /* 0x0000000200547308 */ /* 0x0001e20000000800 */
[----:B-1----:R-:W-:-:S07]  /*3730*/  FADD.FTZ R81, R81, 1 ;  /* 0x3f80000051517421 */ /* 0x002fce0000010000 */
[----:B------:R-:W-:Y:S01]  /*3740*/  MUFU.RCP R73, R48 ;  /* 0x0000003000497308 */ /* 0x000fe20000001000 */
[----:B0-----:R-:W-:Y:S01]  /*3750*/  FADD.FTZ R2, R51, 1 ;  /* 0x3f80000033027421 */ /* 0x001fe20000010000 */
[----:B--2---:R-:W-:-:S06]  /*3760*/  FADD.FTZ R83, R83, 1 ;  /* 0x3f80000053537421 */ /* 0x004fcc0000010000 */
[----:B------:R-:W0:Y:S08]  /*3770*/  MUFU.RCP R72, R49 ;  /* 0x0000003100487308 */ /* 0x000e300000001000 */
[----:B------:R-:W1:Y:S08]  /*3780*/  MUFU.RCP R75, R50 ;  /* 0x00000032004b7308 */ /* 0x000e700000001000 */
[----:B------:R2:W4:Y:S01]  /*3790*/  MUFU.EX2 R80, R74 ;  /* 0x0000004a00507308 */ /* 0x0005220000000800 */
[----:B0-----:R-:W-:-:S07]  /*37a0*/  FMUL.FTZ R88, R57, R72 ;  /* 0x0000004839587220 */ /* 0x001fce0000410000 */
[----:B------:R-:W-:Y:S01]  /*37b0*/  MUFU.EX2 R89, R78 ;  /* 0x0000004e00597308 */ /* 0x000fe20000000800 */
[----:B--2---:R-:W-:Y:S01]  /*37c0*/  FMUL.FTZ R74, R37, -1.4426950216293334961 ;  /* 0xbfb8aa3b254a7820 */ /* 0x004fe20000410000 */
[----:B-1----:R-:W-:-:S06]  /*37d0*/  FMUL.FTZ R87, R58, R75 ;  /* 0x0000004b3a577220 */ /* 0x002fcc0000410000 */
[----:B------:R-:W-:Y:S01]  /*37e0*/  MUFU.EX2 R92, R74 ;  /* 0x0000004a005c7308 */ /* 0x000fe20000000800 */
[----:B----4-:R-:W-:-:S07]  /*37f0*/  FADD.FTZ R80, R80, 1 ;  /* 0x3f80000050507421 */ /* 0x010fce0000010000 */
[----:B------:R0:W1:Y:S08]  /*3800*/  MUFU.RCP R74, R2 ;  /* 0x00000002004a7308 */ /* 0x0000700000001000 */
[----:B------:R2:W-:Y:S01]  /*3810*/  MUFU.RCP R78, R3 ;  /* 0x00000003004e7308 */ /* 0x0005e20000001000 */
[----:B0-----:R-:W-:-:S07]  /*3820*/  FADD.FTZ R2, -R72, 1 ;  /* 0x3f80000048027421 */ /* 0x001fce0000010100 */
[----:B------:R-:W0:Y:S01]  /*3830*/  MUFU.EX2 R82, R77 ;  /* 0x0000004d00527308 */ /* 0x000e220000000800 */
[----:B--2---:R-:W-:Y:S01]  /*3840*/  FADD.FTZ R3, -R73, 1 ;  /* 0x3f80000049037421 */ /* 0x004fe20000010100 */
[----:B-1----:R-:W-:-:S06]  /*3850*/  FMUL.FTZ R90, R59, R74 ;  /* 0x0000004a3b5a7220 */ /* 0x002fcc0000410000 */
[----:B------:R-:W-:Y:S08]  /*3860*/  MUFU.RCP R77, R76 ;  /* 0x0000004c004d7308 */ /* 0x000ff00000001000 */
[----:B------:R1:W2:Y:S01]  /*3870*/  MUFU.EX2 R99, R85 ;  /* 0x0000005500637308 */ /* 0x0002a20000000800 */
[----:B0-----:R-:W-:-:S07]  /*3880*/  FADD.FTZ R82, R82, 1 ;  /* 0x3f80000052527421 */ /* 0x001fce0000010000 */
[----:B------:R0:W4:Y:S01]  /*3890*/  MUFU.EX2 R101, R86 ;  /* 0x0000005600657308 */ /* 0x0001220000000800 */
[----:B-1----:R-:W-:-:S07]  /*38a0*/  FMUL.FTZ R85, R56, R73 ;  /* 0x0000004938557220 */ /* 0x002fce0000410000 */
[----:B------:R-:W-:Y:S01]  /*38b0*/  MUFU.RCP R94, R80 ;  /* 0x00000050005e7308 */ /* 0x000fe20000001000 */
[----:B0-----:R-:W-:Y:S01]  /*38c0*/  FMUL.FTZ R86, R55, R90 ;  /* 0x0000005a37567220 */ /* 0x001fe20000410000 */
[----:B--2---:R-:W-:-:S06]  /*38d0*/  FADD.FTZ R99, R99, 1 ;  /* 0x3f80000063637421 */ /* 0x004fcc0000010000 */
[----:B------:R-:W0:Y:S01]  /*38e0*/  MUFU.RCP R91, R79 ;  /* 0x0000004f005b7308 */ /* 0x000e220000001000 */
[----:B----4-:R-:W-:-:S07]  /*38f0*/  FADD.FTZ R101, R101, 1 ;  /* 0x3f80000065657421 */ /* 0x010fce0000010000 */
[----:B------:R-:W1:Y:S08]  /*3900*/  MUFU.RCP R96, R82 ;  /* 0x0000005200607308 */ /* 0x000e700000001000 */
[----:B------:R-:W2:Y:S08]  /*3910*/  MUFU.RCP R95, R83 ;  /* 0x00000053005f7308 */ /* 0x000eb00000001000 */
[----:B------:R-:W-:Y:S08]  /*3920*/  MUFU.RCP R93, R81 ;  /* 0x00000051005d7308 */ /* 0x000ff00000001000 */
[----:B------:R-:W-:Y:S08]  /*3930*/  MUFU.RCP R99, R99 ;  /* 0x0000006300637308 */ /* 0x000ff00000001000 */
[----:B------:R-:W-:Y:S01]  /*3940*/  MUFU.RCP R102, R101 ;  /* 0x0000006500667308 */ /* 0x000fe20000001000 */
[----:B------:R4:W-:Y:S04]  /*3950*/  STS.128 [R133], R60 ;  /* 0x0000003c85007388 */ /* 0x0009e80000000c00 */
[----:B------:R5:W-:Y:S04]  /*3960*/  STS.128 [R133+0x200], R64 ;  /* 0x0002004085007388 */ /* 0x000be80000000c00 */
[----:B------:R-:W-:Y:S04]  /*3970*/  STS.128 [R133+0x400], R44 ;  /* 0x0004002c85007388 */ /* 0x000fe80000000c00 */
[----:B---3--:R-:W-:Y:S01]  /*3980*/  STS.128 [R133+0x600], R68 ;  /* 0x0006004485007388 */ /* 0x008fe20000000c00 */
[----:B------:R-:W-:-:S03]  /*3990*/  NOP ;  /* 0x0000000000007918 */ /* 0x000fc60000000000 */
[----:B------:R-:W3:Y:S01]  /*39a0*/  LDS.128 R48, [R132] ;  /* 0x0000000084307984 */ /* 0x000ee20000000c00 */
[----:B----4-:R-:W-:Y:S01]  /*39b0*/  FFMA.FTZ R61, R56, R3, 1 ;  /* 0x3f800000383d7423 */ /* 0x010fe20000010003 */
[----:B------:R-:W-:Y:S01]  /*39c0*/  FADD.FTZ R3, -R75, 1 ;  /* 0x3f8000004b037421 */ /* 0x000fe20000010100 */
[----:B------:R-:W-:Y:S01]  /*39d0*/  FFMA.FTZ R63, R57, R2, 1 ;  /* 0x3f800000393f7423 */ /* 0x000fe20000010002 */
[----:B------:R-:W4:Y:S01]  /*39e0*/  LDS.128 R44, [R132+0x10] ;  /* 0x00001000842c7984 */ /* 0x000f220000000c00 */
[----:B------:R-:W-:Y:S01]  /*39f0*/  FMUL.FTZ R2, R52, R85 ;  /* 0x0000005534027220 */ /* 0x000fe20000410000 */
[----:B------:R-:W-:Y:S01]  /*3a00*/  FFMA.FTZ R57, R58, R3, 1 ;  /* 0x3f8000003a397423 */ /* 0x000fe20000010003 */
[----:B------:R-:W-:Y:S01]  /*3a10*/  FADD.FTZ R58, R84, 1 ;  /* 0x3f800000543a7421 */ /* 0x000fe20000010000 */
[----:B------:R-:W-:Y:S01]  /*3a20*/  FMUL.FTZ R84, R53, R88 ;  /* 0x0000005835547220 */ /* 0x000fe20000410000 */
[----:B------:R-:W-:Y:S01]  /*3a30*/  FMUL.FTZ R3, R54, R87 ;  /* 0x0000005736037220 */ /* 0x000fe20000410000 */
[----:B------:R-:W-:Y:S01]  /*3a40*/  FADD.FTZ R56, -R74, 1 ;  /* 0x3f8000004a387421 */ /* 0x000fe20000010100 */
[----:B------:R-:W2:Y:S01]  /*3a50*/  MUFU.RCP R98, R58 ;  /* 0x0000003a00627308 */ /* 0x000ea20000001000 */
[----:B-----5:R-:W-:Y:S01]  /*3a60*/  FADD.FTZ R66, R92, 1 ;  /* 0x3f8000005c427421 */ /* 0x020fe20000010000 */
[----:B------:R-:W-:Y:S01]  /*3a70*/  FADD.FTZ R64, R89, 1 ;  /* 0x3f80000059407421 */ /* 0x000fe20000010000 */
[----:B------:R-:W-:Y:S01]  /*3a80*/  FFMA.FTZ R65, R59, R56, 1 ;  /* 0x3f8000003b417423 */ /* 0x000fe20000010038 */
[----:B------:R-:W-:Y:S01]  /*3a90*/  FADD.FTZ R59, -R77, 1 ;  /* 0x3f8000004d3b7421 */ /* 0x000fe20000010100 */
[----:B------:R-:W-:Y:S01]  /*3aa0*/  FMUL.FTZ R89, R40, R77 ;  /* 0x0000004d28597220 */ /* 0x000fe20000410000 */
[----:B------:R-:W-:-:S02]  /*3ab0*/  FMUL.FTZ R92, R41, R78 ;  /* 0x0000004e295c7220 */ /* 0x000fc40000410000 */
[----:B------:R-:W-:Y:S01]  /*3ac0*/  FFMA.FTZ R59, R40, R59, 1 ;  /* 0x3f800000283b7423 */ /* 0x000fe2000001003b */
[----:B------:R-:W-:Y:S01]  /*3ad0*/  FADD.FTZ R40, -R78, 1 ;  /* 0x3f8000004e287421 */ /* 0x000fe20000010100 */
[----:B------:R5:W2:Y:S03]  /*3ae0*/  MUFU.RCP R100, R66 ;  /* 0x0000004200647308 */ /* 0x000aa60000001000 */
[----:B------:R-:W-:Y:S01]  /*3af0*/  FFMA.FTZ R40, R41, R40, 1 ;  /* 0x3f80000029287423 */ /* 0x000fe20000010028 */
[----:B0-----:R-:W-:-:S04]  /*3b00*/  FADD.FTZ R41, -R91, 1 ;  /* 0x3f8000005b297421 */ /* 0x001fc80000010100 */
[----:B------:R0:W2:Y:S01]  /*3b10*/  MUFU.RCP R97, R64 ;  /* 0x0000004000617308 */ /* 0x0000a20000001000 */
[----:B-----5:R-:W-:Y:S01]  /*3b20*/  FADD.FTZ R66, -R94, 1 ;  /* 0x3f8000005e427421 */ /* 0x020fe20000010100 */
[----:B------:R-:W-:-:S03]  /*3b30*/  FFMA.FTZ R41, R42, R41, 1 ;  /* 0x3f8000002a297423 */ /* 0x000fc60000010029 */
        /* <DEDUP_REMOVED lines=9> */
[----:B----4-:R-:W-:Y:S01]  /*3bd0*/  FMUL.FTZ R56, R28, R44 ;  /* 0x0000002c1c387220 */ /* 0x010fe20000410000 */
        /* <DEDUP_REMOVED lines=11> */
[----:B0-----:R-:W-:Y:S01]  /*3c90*/  FMUL.FTZ R64, R30, R46 ;  /* 0x0000002e1e407220 */ /* 0x001fe20000410000 */
[----:B------:R-:W-:Y:S01]  /*3ca0*/  FMUL.FTZ R65, R94, R65 ;  /* 0x000000415e417220 */ /* 0x000fe20000410000 */
[----:B------:R-:W-:Y:S01]  /*3cb0*/  BAR.SYNC.DEFER_BLOCKING 0x0 ;  /* 0x0000000000007b1d */ /* 0x000fe20000010000 */
[----:B------:R-:W-:Y:S01]  /*3cc0*/  FMUL.FTZ R73, R67, R40 ;  /* 0x0000002843497220 */ /* 0x000fe20000410000 */
[----:B------:R-:W-:Y:S01]  /*3cd0*/  FMUL.FTZ R64, R91, R64 ;  /* 0x000000405b407220 */ /* 0x000fe20000410000 */
[----:B------:R-:W-:Y:S01]  /*3ce0*/  FMUL.FTZ R75, R65, R66 ;  /* 0x00000042414b7220 */ /* 0x000fe20000410000 */
[----:B-1----:R-:W-:Y:S01]  /*3cf0*/  FADD.FTZ R40, -R96, 1 ;  /* 0x3f80000060287421 */ /* 0x002fe20000010100 */
[----:B--2---:R-:W-:Y:S01]  /*3d00*/  FADD.FTZ R65, -R95, 1 ;  /* 0x3f8000005f417421 */ /* 0x004fe20000010100 */
        /* <DEDUP_REMOVED lines=8> */
[----:B------:R-:W-:Y:S01]  /*3d90*/  FFMA.FTZ R41, R32, R41, 1 ;  /* 0x3f80000020297423 */ /* 0x000fe20000010029 */
[----:B------:R-:W-:Y:S01]  /*3da0*/  STS.128 [R132], R60 ;  /* 0x0000003c84007388 */ /* 0x000fe20000000c00 */
        /* <DEDUP_REMOVED lines=19> */
[----:B----4-:R-:W-:Y:S01]  /*3ee0*/  FMUL.FTZ R40, R24, R56 ;  /* 0x0000003818287220 */ /* 0x010fe20000410000 */
        /* <DEDUP_REMOVED lines=22> */
[----:B------:R-:W3:Y:S01]  /*4050*/  LDS.128 R68, [R133] ;  /* 0x0000000085447984 */ /* 0x000ee20000000c00 */
[----:B------:R-:W-:Y:S01]  /*4060*/  FMUL.FTZ R99, R38, R99 ;  /* 0x0000006326637220 */ /* 0x000fe20000410000 */
[----:B------:R-:W-:Y:S01]  /*4070*/  FMUL.FTZ R102, R39, R102 ;  /* 0x0000006627667220 */ /* 0x000fe20000410000 */
[----:B0-----:R-:W-:Y:S01]  /*4080*/  FMUL.FTZ R73, R28, R89 ;  /* 0x000000591c497220 */ /* 0x001fe20000410000 */
[----:B------:R-:W0:Y:S01]  /*4090*/  LDS.128 R64, [R133+0x200] ;  /* 0x0002000085407984 */ /* 0x000e220000000c00 */
[----:B-1----:R-:W-:Y:S01]  /*40a0*/  FMUL.FTZ R77, R20, R93 ;  /* 0x0000005d144d7220 */ /* 0x002fe20000410000 */
[----:B------:R-:W-:Y:S01]  /*40b0*/  FMUL.FTZ R76, R21, R96 ;  /* 0x00000060154c7220 */ /* 0x000fe20000410000 */
[----:B------:R-:W-:Y:S01]  /*40c0*/  MOV R20, UR13 ;  /* 0x0000000d00147c02 */ /* 0x000fe20008000f00 */
[----:B------:R-:W1:Y:S01]  /*40d0*/  LDS.128 R60, [R133+0x400] ;  /* 0x00040000853c7984 */ /* 0x000e620000000c00 */
        /* <DEDUP_REMOVED lines=11> */
[----:B--2---:R-:W-:Y:S01]  /*4190*/  FMUL.FTZ R81, R24, R97 ;  /* 0x0000006118517220 */ /* 0x004fe20000410000 */
[----:B------:R-:W-:Y:S01]  /*41a0*/  FMUL.FTZ R80, R25, R100 ;  /* 0x0000006419507220 */ /* 0x000fe20000410000 */
[----:B------:R-:W-:Y:S01]  /*41b0*/  FMUL.FTZ R83, R26, R99 ;  /* 0x000000631a537220 */ /* 0x000fe20000410000 */
[----:B------:R-:W-:Y:S01]  /*41c0*/  FMUL.FTZ R82, R27, R102 ;  /* 0x000000661b527220 */ /* 0x000fe20000410000 */
[----:B------:R-:W-:Y:S01]  /*41d0*/  FFMA.FTZ R101, R19, R86, R22 ;  /* 0x0000005613657223 */ /* 0x000fe20000010016 */
[----:B---3--:R2:W-:Y:S04]  /*41e0*/  STG.E.128 desc[UR26][R20.64], R68 ;  /* 0x0000004414007986 */ /* 0x0085e8000c101d1a */
[----:B0-----:R2:W-:Y:S04]  /*41f0*/  STG.E.128 desc[UR26][R20.64+0x200], R64 ;  /* 0x0002004014007986 */ /* 0x0015e8000c101d1a */
[----:B-1----:R2:W-:Y:S04]  /*4200*/  STG.E.128 desc[UR26][R20.64+0x400], R60 ;  /* 0x0004003c14007986 */ /* 0x0025e8000c101d1a */
        /* <DEDUP_REMOVED lines=25> */
[----:B------:R-:W-:-:S03]  /*43a0*/  UIMAD.WIDE.U32 UR8, UR25, UR14, UR8 ;  /* 0x0000000e190872a5 */ /* 0x000fc6000f8e0008 */
        /* <DEDUP_REMOVED lines=16> */
.L_x_10541:
[----:B------:R-:W-:Y:S01]  /*44b0*/  FFMA.FTZ R0, R12, R73, R101 ;  /* 0x000000490c007223 */ /* 0x000fe20000010065 */
[----:B------:R-:W1:Y:S01]  /*44c0*/  LDCU UR8, c[0x0][0x38c] ;  /* 0x00007180ff0877ac */ /* 0x000e620008000800 */
[----:B------:R-:W-:Y:S02]  /*44d0*/  CS2R R22, SRZ ;  /* 0x0000000000167805 */ /* 0x000fe4000001ff00 */
[----:B0-2---:R-:W-:Y:S01]  /*44e0*/  CS2R R20, SRZ ;  /* 0x0000000000147805 */ /* 0x005fe2000001ff00 */
        /* <DEDUP_REMOVED lines=65> */
.L_x_10641:
        /* <DEDUP_REMOVED lines=293> */
.L_x_10544:
[----:B------:R-:W0:Y:S02]  /*5b50*/  LDS.64 R100, [R100+UR9+0x5a68] ;  /* 0x005a680964647984 */ /* 0x000e240008000a00 */
.L_x_10545:
[----:B------:R-:W-:Y:S05]  /*5b60*/  BSYNC.RECONVERGENT B0 ;  /* 0x0000000000007941 */ /* 0x000fea0003800200 */
.L_x_10543:
        /* <DEDUP_REMOVED lines=247> */
.L_x_10669:
        /* <DEDUP_REMOVED lines=13> */
.L_x_10672:
[----:B------:R-:W-:-:S03]  /*6bb0*/  UMOV UR33, 0xffffffff ;  /* 0xffffffff00217882 */ /* 0x000fc60000000000 */
[----:B------:R-:W-:Y:S05]  /*6bc0*/  BRA.DIV UR33, `(.L_x_10549) ;  /* 0x0000007a21dc7947 */ /* 0x000fea000b800000 */
.L_x_10675:
[----:B------:R-:W-:-:S03]  /*6bd0*/  UMOV UR33, 0xffffffff ;  /* 0xffffffff00217882 */ /* 0x000fc60000000000 */
[----:B------:R-:W-:Y:S05]  /*6be0*/  BRA.DIV UR33, `(.L_x_10550) ;  /* 0x0000007a21fc7947 */ /* 0x000fea000b800000 */
.L_x_10678:
[----:B------:R-:W-:-:S03]  /*6bf0*/  UMOV UR33, 0xffffffff ;  /* 0xffffffff00217882 */ /* 0x000fc60000000000 */
[----:B------:R-:W-:Y:S05]  /*6c00*/  BRA.DIV UR33, `(.L_x_10551) ;  /* 0x0000007e211c7947 */ /* 0x000fea000b800000 */
.L_x_10681:
        /* <DEDUP_REMOVED lines=10> */
.L_x_10691:
        /* <DEDUP_REMOVED lines=23> */
.L_x_10546:
        /* <DEDUP_REMOVED lines=315> */
.L_x_10696:
        /* <DEDUP_REMOVED lines=12> */
.L_x_10557:
[----:B------:R-:W-:Y:S05]  /*8290*/  BSYNC.RECONVERGENT B1 ;  /* 0x0000000000017941 */ /* 0x000fea0003800200 */
.L_x_10556:
[----:B------:R-:W-:Y:S01]  /*82a0*/  UMOV UR33, 0xffffffff ;  /* 0xffffffff00217882 */ /* 0x000fe20000000000 */
[----:B------:R-:W-:Y:S02]  /*82b0*/  ISETP.GT.U32.AND P2, PT, R146, 0x1d, PT ;  /* 0x0000001d9200780c */ /* 0x000fe40003f44070 */
[----:B------:R-:W-:Y:S11]  /*82c0*/  BRA.DIV UR33, `(.L_x_10558) ;  /* 0x0000006a21bc7947 */ /* 0x000ff6000b800000 */
[----:B--2---:R2:W1:Y:S04]  /*82d0*/  SHFL.DOWN PT, R94, R250, 0x2, 0x1f ;  /* 0x08401f00fa5e7f89 */ /* 0x00446800000e0000 */
[----:B---3--:R2:W3:Y:S04]  /*82e0*/  SHFL.DOWN PT, R95, R249, 0x2, 0x1f ;  /* 0x08401f00f95f7f89 */ /* 0x0084e800000e0000 */
[----:B----4-:R2:W4:Y:S04]  /*82f0*/  SHFL.DOWN PT, R96, R248, 0x2, 0x1f ;  /* 0x08401f00f8607f89 */ /* 0x01052800000e0000 */
[----:B0-----:R2:W0:Y:S02]  /*8300*/  SHFL.DOWN PT, R245, R247, 0x2, 0x1f ;  /* 0x08401f00f7f57f89 */ /* 0x00142400000e0000 */
.L_x_10702:
        /* <DEDUP_REMOVED lines=12> */
.L_x_10560:
[----:B------:R-:W-:Y:S05]  /*83d0*/  BSYNC.RECONVERGENT B1 ;  /* 0x0000000000017941 */ /* 0x000fea0003800200 */
.L_x_10559:
[----:B------:R-:W-:Y:S01]  /*83e0*/  UMOV UR33, 0xffffffff ;  /* 0xffffffff00217882 */ /* 0x000fe20000000000 */
[----:B------:R-:W-:Y:S02]  /*83f0*/  ISETP.GT.U32.AND P2, PT, R146, 0x1b, PT ;  /* 0x0000001b9200780c */ /* 0x000fe40003f44070 */
[----:B------:R-:W-:Y:S11]  /*8400*/  BRA.DIV UR33, `(.L_x_10561) ;  /* 0x0000006a21dc7947 */ /* 0x000ff6000b800000 */
[----:B-1----:R1:W1:Y:S04]  /*8410*/  SHFL.DOWN PT, R94, R250, 0x4, 0x1f ;  /* 0x08801f00fa5e7f89 */ /* 0x00226800000e0000 */
[----:B---3--:R3:W1:Y:S04]  /*8420*/  SHFL.DOWN PT, R95, R249, 0x4, 0x1f ;  /* 0x08801f00f95f7f89 */ /* 0x00866800000e0000 */
[----:B----4-:R3:W4:Y:S04]  /*8430*/  SHFL.DOWN PT, R96, R248, 0x4, 0x1f ;  /* 0x08801f00f8607f89 */ /* 0x01072800000e0000 */
[----:B0-----:R3:W0:Y:S02]  /*8440*/  SHFL.DOWN PT, R245, R247, 0x4, 0x1f ;  /* 0x08801f00f7f57f89 */ /* 0x00162400000e0000 */
.L_x_10708:
        /* <DEDUP_REMOVED lines=12> */
.L_x_10563:
[----:B------:R-:W-:Y:S05]  /*8510*/  BSYNC.RECONVERGENT B1 ;  /* 0x0000000000017941 */ /* 0x000fea0003800200 */
.L_x_10562:
[----:B------:R-:W-:Y:S01]  /*8520*/  UMOV UR33, 0xffffffff ;  /* 0xffffffff00217882 */ /* 0x000fe20000000000 */
[----:B------:R-:W-:Y:S02]  /*8530*/  ISETP.GT.U32.AND P2, PT, R146, 0x17, PT ;  /* 0x000000179200780c */ /* 0x000fe40003f44070 */
[----:B------:R-:W-:Y:S11]  /*8540*/  BRA.DIV UR33, `(.L_x_10564) ;  /* 0x0000006a21fc7947 */ /* 0x000ff6000b800000 */
[----:B-1----:R1:W1:Y:S04]  /*8550*/  SHFL.DOWN PT, R94, R250, 0x8, 0x1f ;  /* 0x09001f00fa5e7f89 */ /* 0x00226800000e0000 */
[----:B------:R0:W1:Y:S04]  /*8560*/  SHFL.DOWN PT, R95, R249, 0x8, 0x1f ;  /* 0x09001f00f95f7f89 */ /* 0x00006800000e0000 */
[----:B----4-:R4:W1:Y:S04]  /*8570*/  SHFL.DOWN PT, R96, R248, 0x8, 0x1f ;  /* 0x09001f00f8607f89 */ /* 0x01086800000e0000 */
[----:B0-----:R4:W0:Y:S02]  /*8580*/  SHFL.DOWN PT, R245, R247, 0x8, 0x1f ;  /* 0x09001f00f7f57f89 */ /* 0x00182400000e0000 */
.L_x_10714:
        /* <DEDUP_REMOVED lines=12> */
.L_x_10566:
[----:B------:R-:W-:Y:S05]  /*8650*/  BSYNC.RECONVERGENT B1 ;  /* 0x0000000000017941 */ /* 0x000fea0003800200 */
.L_x_10565:
[----:B------:R-:W-:Y:S01]  /*8660*/  UMOV UR33, 0xffffffff ;  /* 0xffffffff00217882 */ /* 0x000fe20000000000 */
[----:B------:R-:W-:Y:S02]  /*8670*/  ISETP.GT.U32.AND P2, PT, R146, 0xf, PT ;  /* 0x0000000f9200780c */ /* 0x000fe40003f44070 */
[----:B------:R-:W-:Y:S11]  /*8680*/  BRA.DIV UR33, `(.L_x_10567) ;  /* 0x0000006e211c7947 */ /* 0x000ff6000b800000 */
[----:B-1----:R1:W1:Y:S04]  /*8690*/  SHFL.DOWN PT, R94, R250, 0x10, 0x1f ;  /* 0x0a001f00fa5e7f89 */ /* 0x00226800000e0000 */
[----:B------:R0:W1:Y:S04]  /*86a0*/  SHFL.DOWN PT, R95, R249, 0x10, 0x1f ;  /* 0x0a001f00f95f7f89 */ /* 0x00006800000e0000 */
[----:B------:R1:W1:Y:S04]  /*86b0*/  SHFL.DOWN PT, R96, R248, 0x10, 0x1f ;  /* 0x0a001f00f8607f89 */ /* 0x00026800000e0000 */
[----:B0-----:R0:W0:Y:S02]  /*86c0*/  SHFL.DOWN PT, R245, R247, 0x10, 0x1f ;  /* 0x0a001f00f7f57f89 */ /* 0x00102400000e0000 */
.L_x_10720:
        /* <DEDUP_REMOVED lines=12> */
.L_x_10569:
[----:B------:R-:W-:Y:S05]  /*8790*/  BSYNC.RECONVERGENT B1 ;  /* 0x0000000000017941 */ /* 0x000fea0003800200 */
.L_x_10568:
        /* <DEDUP_REMOVED lines=26> */
.L_x_10734:
        /* <DEDUP_REMOVED lines=15> */
.L_x_10572:
[----:B------:R-:W-:Y:S05]  /*8a30*/  BSYNC.RECONVERGENT B1 ;  /* 0x0000000000017941 */ /* 0x000fea0003800200 */
.L_x_10571:
        /* <DEDUP_REMOVED lines=16> */
.L_x_10554:
[----:B------:R-:W-:Y:S05]  /*8b40*/  BSYNC B0 ;  /* 0x0000000000007941 */ /* 0x000fea0003800000 */
.L_x_10553:
        /* <DEDUP_REMOVED lines=562> */
.L_x_10574:
[----:B------:R-:W-:Y:S05]  /*ae70*/  BSYNC.RECONVERGENT B0 ;  /* 0x0000000000007941 */ /* 0x000fea0003800200 */
.L_x_10573:
[----:B------:R-:W-:Y:S04]  /*ae80*/  BSSY.RECONVERGENT B0, `(.L_x_10575) ;  /* 0x0000003000007945 */ /* 0x000fe80003800200 */
[----:B------:R-:W-:Y:S05]  /*ae90*/  @!P2 BRA `(.L_x_10576) ;  /* 0x000000000004a947 */ /* 0x000fea0003800000 */
[----:B------:R1:W-:Y:S02]  /*aea0*/  REDG.E.ADD.F32.FTZ.RN.STRONG.GPU desc[UR26][R54.64+0x100], R169 ;  /* 0x000100a9360079a6 */ /* 0x0003e4000c12f31a */
.L_x_10576:
[----:B------:R-:W-:Y:S05]  /*aeb0*/  BSYNC.RECONVERGENT B0 ;  /* 0x0000000000007941 */ /* 0x000fea0003800200 */
.L_x_10575:
        /* <DEDUP_REMOVED lines=10> */
.L_x_10578:
[----:B------:R-:W-:Y:S05]  /*af60*/  BSYNC.RECONVERGENT B0 ;  /* 0x0000000000007941 */ /* 0x000fea0003800200 */
.L_x_10577:
[----:B0-2---:R0:W2:Y:S01]  /*af70*/  LDS R53, [R142+0x2400] ;  /* 0x002400008e357984 */ /* 0x0050a20000000800 */
[----:B------:R-:W-:Y:S04]  /*af80*/  BSSY.RECONVERGENT B0, `(.L_x_10579) ;  /* 0x0000003000007945 */ /* 0x000fe80003800200 */
[----:B------:R-:W-:Y:S05]  /*af90*/  @!P0 BRA `(.L_x_10580) ;  /* 0x0000000000048947 */ /* 0x000fea0003800000 */
[----:B--2---:R3:W-:Y:S02]  /*afa0*/  REDG.E.ADD.F32.FTZ.RN.STRONG.GPU desc[UR26][R54.64+0x300], R53 ;  /* 0x00030035360079a6 */ /* 0x0047e4000c12f31a */
.L_x_10580:
[----:B------:R-:W-:Y:S05]  /*afb0*/  BSYNC.RECONVERGENT B0 ;  /* 0x0000000000007941 */ /* 0x000fea0003800200 */
.L_x_10579:
[----:B--23--:R2:W3:Y:S01]  /*afc0*/  LDS R53, [R141+0x2500] ;  /* 0x002500008d357984 */ /* 0x00c4e20000000800 */
[----:B------:R-:W-:Y:S04]  /*afd0*/  BSSY.RECONVERGENT B0, `(.L_x_10581) ;  /* 0x0000003000007945 */ /* 0x000fe80003800200 */
[----:B------:R-:W-:Y:S05]  /*afe0*/  @!P2 BRA `(.L_x_10582) ;  /* 0x000000000004a947 */ /* 0x000fea0003800000 */
[----:B---3--:R4:W-:Y:S02]  /*aff0*/  REDG.E.ADD.F32.FTZ.RN.STRONG.GPU desc[UR26][R54.64+0x400], R53 ;  /* 0x00040035360079a6 */ /* 0x0089e4000c12f31a */
.L_x_10582:
[----:B------:R-:W-:Y:S05]  /*b000*/  BSYNC.RECONVERGENT B0 ;  /* 0x0000000000007941 */ /* 0x000fea0003800200 */
.L_x_10581:
[----:B---34-:R3:W4:Y:S01]  /*b010*/  LDS R53, [R140+0x2600] ;  /* 0x002600008c357984 */ /* 0x0187220000000800 */
[----:B------:R-:W-:Y:S04]  /*b020*/  BSSY.RECONVERGENT B0, `(.L_x_10583) ;  /* 0x0000003000007945 */ /* 0x000fe80003800200 */
[----:B------:R-:W-:Y:S05]  /*b030*/  @!P3 BRA `(.L_x_10584) ;  /* 0x000000000004b947 */ /* 0x000fea0003800000 */
[----:B----4-:R4:W-:Y:S02]  /*b040*/  REDG.E.ADD.F32.FTZ.RN.STRONG.GPU desc[UR26][R54.64+0x500], R53 ;  /* 0x00050035360079a6 */ /* 0x0109e4000c12f31a */
.L_x_10584:
[----:B------:R-:W-:Y:S05]  /*b050*/  BSYNC.RECONVERGENT B0 ;  /* 0x0000000000007941 */ /* 0x000fea0003800200 */
.L_x_10583:
[----:B----4-:R4:W0:Y:S01]  /*b060*/  LDS R53, [R139+0x2700] ;  /* 0x002700008b357984 */ /* 0x0108220000000800 */
[----:B------:R-:W-:Y:S01]  /*b070*/  BSSY.RECONVERGENT B0, `(.L_x_10585) ;  /* 0x0000004000007945 */ /* 0x000fe20003800200 */
[----:B-1----:R-:W-:-:S03]  /*b080*/  IADD3 R169, PT, PT, R148, 0x200, RZ ;  /* 0x0000020094a97810 */ /* 0x002fc60007ffe0ff */
[----:B------:R-:W-:Y:S05]  /*b090*/  @!P4 BRA `(.L_x_10586) ;  /* 0x000000000004c947 */ /* 0x000fea0003800000 */
[----:B0-----:R1:W-:Y:S02]  /*b0a0*/  REDG.E.ADD.F32.FTZ.RN.STRONG.GPU desc[UR26][R54.64+0x600], R53 ;  /* 0x00060035360079a6 */ /* 0x0013e4000c12f31a */
.L_x_10586:
[----:B------:R-:W-:Y:S05]  /*b0b0*/  BSYNC.RECONVERGENT B0 ;  /* 0x0000000000007941 */ /* 0x000fea0003800200 */
.L_x_10585:
[----:B01----:R0:W1:Y:S01]  /*b0c0*/  LDS R53, [R138+0x2800] ;  /* 0x002800008a357984 */ /* 0x0030620000000800 */
[----:B------:R-:W-:Y:S01]  /*b0d0*/  BSSY.RECONVERGENT B0, `(.L_x_10587) ;  /* 0x0000004000007945 */ /* 0x000fe20003800200 */
[----:B------:R-:W-:-:S03]  /*b0e0*/  LEA.HI R68, R169, R150, RZ, 0x1b ;  /* 0x00000096a9447211 */ /* 0x000fc600078fd8ff */
[----:B------:R-:W-:Y:S05]  /*b0f0*/  @!P5 BRA `(.L_x_10588) ;  /* 0x000000000004d947 */ /* 0x000fea0003800000 */
[----:B-1----:R1:W-:Y:S02]  /*b100*/  REDG.E.ADD.F32.FTZ.RN.STRONG.GPU desc[UR26][R54.64+0x700], R53 ;  /* 0x00070035360079a6 */ /* 0x0023e4000c12f31a */
.L_x_10588:
[----:B------:R-:W-:Y:S05]  /*b110*/  BSYNC.RECONVERGENT B0 ;  /* 0x0000000000007941 */ /* 0x000fea0003800200 */
.L_x_10587:
        /* <DEDUP_REMOVED lines=12> */
.L_x_10590:
[----:B------:R-:W-:Y:S05]  /*b1e0*/  BSYNC.RECONVERGENT B0 ;  /* 0x0000000000007941 */ /* 0x000fea0003800200 */
.L_x_10589:
[----:B-1----:R1:W0:Y:S01]  /*b1f0*/  LDS R53, [R137+0x2a00] ;  /* 0x002a000089357984 */ /* 0x0022220000000800 */
[----:B------:R-:W-:Y:S01]  /*b200*/  BSSY.RECONVERGENT B0, `(.L_x_10591) ;  /* 0x0000005000007945 */ /* 0x000fe20003800200 */
[----:B------:R-:W-:Y:S02]  /*b210*/  IADD3 R185, PT, PT, R150, 0x300, RZ ;  /* 0x0000030096b97810 */ /* 0x000fe40007ffe0ff */
[----:B------:R-:W-:Y:S01]  /*b220*/  LEA.HI R169, R169, R150, RZ, 0x1b ;  /* 0x00000096a9a97211 */ /* 0x000fe200078fd8ff */
[----:B------:R-:W-:Y:S06]  /*b230*/  @!P0 BRA `(.L_x_10592) ;  /* 0x0000000000048947 */ /* 0x000fec0003800000 */
[----:B0-----:R0:W-:Y:S02]  /*b240*/  REDG.E.ADD.F32.FTZ.RN.STRONG.GPU desc[UR26][R54.64+0x900], R53 ;  /* 0x00090035360079a6 */ /* 0x0011e4000c12f31a */
.L_x_10592:
[----:B------:R-:W-:Y:S05]  /*b250*/  BSYNC.RECONVERGENT B0 ;  /* 0x0000000000007941 */ /* 0x000fea0003800200 */
.L_x_10591:
[----:B0-----:R0:W0:Y:S01]  /*b260*/  LDS R53, [R136+0x2b00] ;  /* 0x002b000088357984 */ /* 0x0010220000000800 */
[----:B------:R-:W-:Y:S01]  /*b270*/  BSSY.RECONVERGENT B0, `(.L_x_10593) ;  /* 0x0000006000007945 */ /* 0x000fe20003800200 */
[----:B------:R-:W-:Y:S02]  /*b280*/  IADD3 R187, PT, PT, R150, 0x340, RZ ;  /* 0x0000034096bb7810 */ /* 0x000fe40007ffe0ff */
[----:B------:R-:W-:Y:S02]  /*b290*/  LEA.HI R185, R185, R150, RZ, 0x1b ;  /* 0x00000096b9b97211 */ /* 0x000fe400078fd8ff */
[----:B------:R-:W-:Y:S01]  /*b2a0*/  LEA R169, R169, UR9, 0x2 ;  /* 0x00000009a9a97c11 */ /* 0x000fe2000f8e10ff */
[----:B------:R-:W-:Y:S06]  /*b2b0*/  @!P2 BRA `(.L_x_10594) ;  /* 0x000000000004a947 */ /* 0x000fec0003800000 */
[----:B0-----:R0:W-:Y:S02]  /*b2c0*/  REDG.E.ADD.F32.FTZ.RN.STRONG.GPU desc[UR26][R54.64+0xa00], R53 ;  /* 0x000a0035360079a6 */ /* 0x0011e4000c12f31a */
.L_x_10594:
[----:B------:R-:W-:Y:S05]  /*b2d0*/  BSYNC.RECONVERGENT B0 ;  /* 0x0000000000007941 */ /* 0x000fea0003800200 */
.L_x_10593:
[----:B0-----:R0:W0:Y:S01]  /*b2e0*/  LDS R53, [R169+0x2c00] ;  /* 0x002c0000a9357984 */ /* 0x0010220000000800 */
[----:B------:R-:W-:Y:S01]  /*b2f0*/  BSSY.RECONVERGENT B0, `(.L_x_10595) ;  /* 0x0000005000007945 */ /* 0x000fe20003800200 */
[----:B------:R-:W-:Y:S02]  /*b300*/  LEA.HI R187, R187, R150, RZ, 0x1b ;  /* 0x00000096bbbb7211 */ /* 0x000fe400078fd8ff */
[----:B------:R-:W-:Y:S01]  /*b310*/  LEA R185, R185, UR9, 0x2 ;  /* 0x00000009b9b97c11 */ /* 0x000fe2000f8e10ff */
[----:B------:R-:W-:Y:S06]  /*b320*/  @!P3 BRA `(.L_x_10596) ;  /* 0x000000000004b947 */ /* 0x000fec0003800000 */
[----:B0-----:R0:W-:Y:S02]  /*b330*/  REDG.E.ADD.F32.FTZ.RN.STRONG.GPU desc[UR26][R54.64+0xb00], R53 ;  /* 0x000b0035360079a6 */ /* 0x0011e4000c12f31a */
.L_x_10596:
[----:B------:R-:W-:Y:S05]  /*b340*/  BSYNC.RECONVERGENT B0 ;  /* 0x0000000000007941 */ /* 0x000fea0003800200 */
.L_x_10595:
[----:B0-----:R0:W0:Y:S01]  /*b350*/  LDS R53, [R185+0x2d00] ;  /* 0x002d0000b9357984 */ /* 0x0010220000000800 */
[----:B------:R-:W-:Y:S01]  /*b360*/  BSSY.RECONVERGENT B0, `(.L_x_10597) ;  /* 0x0000004000007945 */ /* 0x000fe20003800200 */
[----:B------:R-:W-:-:S03]  /*b370*/  LEA R187, R187, UR9, 0x2 ;  /* 0x00000009bbbb7c11 */ /* 0x000fc6000f8e10ff */
[----:B------:R-:W-:Y:S05]  /*b380*/  @!P4 BRA `(.L_x_10598) ;  /* 0x000000000004c947 */ /* 0x000fea0003800000 */
[----:B0-----:R0:W-:Y:S02]  /*b390*/  REDG.E.ADD.F32.FTZ.RN.STRONG.GPU desc[UR26][R54.64+0xc00], R53 ;  /* 0x000c0035360079a6 */ /* 0x0011e4000c12f31a */
.L_x_10598:
[----:B------:R-:W-:Y:S05]  /*b3a0*/  BSYNC.RECONVERGENT B0 ;  /* 0x0000000000007941 */ /* 0x000fea0003800200 */
.L_x_10597:
[----:B0-----:R0:W0:Y:S01]  /*b3b0*/  LDS R53, [R187+0x2e00] ;  /* 0x002e0000bb357984 */ /* 0x0010220000000800 */
[----:B------:R-:W-:Y:S01]  /*b3c0*/  BSSY.RECONVERGENT B0, `(.L_x_10599) ;  /* 0x0000005000007945 */ /* 0x000fe20003800200 */
[C---:B------:R-:W-:Y:S02]  /*b3d0*/  IADD3 R169, PT, PT, R150.reuse, 0x380, RZ ;  /* 0x0000038096a97810 */ /* 0x040fe40007ffe0ff */
[----:B------:R-:W-:Y:S01]  /*b3e0*/  IADD3 R185, PT, PT, R150, 0x3c0, RZ ;  /* 0x000003c096b97810 */ /* 0x000fe20007ffe0ff */
[----:B------:R-:W-:Y:S06]  /*b3f0*/  @!P5 BRA `(.L_x_10600) ;  /* 0x000000000004d947 */ /* 0x000fec0003800000 */
[----:B0-----:R0:W-:Y:S02]  /*b400*/  REDG.E.ADD.F32.FTZ.RN.STRONG.GPU desc[UR26][R54.64+0xd00], R53 ;  /* 0x000d0035360079a6 */ /* 0x0011e4000c12f31a */
.L_x_10600:
[----:B------:R-:W-:Y:S05]  /*b410*/  BSYNC.RECONVERGENT B0 ;  /* 0x0000000000007941 */ /* 0x000fea0003800200 */
.L_x_10599:
        /* <DEDUP_REMOVED lines=17> */
.L_x_10602:
[----:B------:R-:W-:Y:S05]  /*b530*/  BSYNC.RECONVERGENT B0 ;  /* 0x0000000000007941 */ /* 0x000fea0003800200 */
.L_x_10601:
[----:B0-----:R0:W0:Y:S01]  /*b540*/  LDS R53, [R185+0x3000] ;  /* 0x00300000b9357984 */ /* 0x0010220000000800 */
[----:B------:R-:W-:Y:S01]  /*b550*/  BSSY.RECONVERGENT B0, `(.L_x_10603) ;  /* 0x0000006000007945 */ /* 0x000fe20003800200 */
[----:B------:R-:W-:Y:S02]  /*b560*/  IADD3 R169, PT, PT, R150, 0x480, RZ ;  /* 0x0000048096a97810 */ /* 0x000fe40007ffe0ff */
[----:B------:R-:W-:Y:S02]  /*b570*/  LEA.HI R187, R187, R150, RZ, 0x1b ;  /* 0x00000096bbbb7211 */ /* 0x000fe400078fd8ff */
[----:B------:R-:W-:Y:S01]  /*b580*/  LEA R68, R68, UR9, 0x2 ;  /* 0x0000000944447c11 */ /* 0x000fe2000f8e10ff */
[----:B------:R-:W-:Y:S06]  /*b590*/  @!P0 BRA `(.L_x_10604) ;  /* 0x0000000000048947 */ /* 0x000fec0003800000 */
[----:B0-----:R0:W-:Y:S02]  /*b5a0*/  REDG.E.ADD.F32.FTZ.RN.STRONG.GPU desc[UR26][R54.64+0xf00], R53 ;  /* 0x000f0035360079a6 */ /* 0x0011e4000c12f31a */
.L_x_10604:
[----:B------:R-:W-:Y:S05]  /*b5b0*/  BSYNC.RECONVERGENT B0 ;  /* 0x0000000000007941 */ /* 0x000fea0003800200 */
.L_x_10603:
[----:B0-----:R0:W0:Y:S01]  /*b5c0*/  LDS R53, [R68+0x3100] ;  /* 0x0031000044357984 */ /* 0x0010220000000800 */
[----:B------:R-:W-:Y:S01]  /*b5d0*/  BSSY.RECONVERGENT B0, `(.L_x_10605) ;  /* 0x0000006000007945 */ /* 0x000fe20003800200 */
[----:B------:R-:W-:Y:S02]  /*b5e0*/  IADD3 R185, PT, PT, R150, 0x4c0, RZ ;  /* 0x000004c096b97810 */ /* 0x000fe40007ffe0ff */
[----:B------:R-:W-:Y:S02]  /*b5f0*/  LEA.HI R169, R169, R150, RZ, 0x1b ;  /* 0x00000096a9a97211 */ /* 0x000fe400078fd8ff */
[----:B------:R-:W-:Y:S01]  /*b600*/  LEA R187, R187, UR9, 0x2 ;  /* 0x00000009bbbb7c11 */ /* 0x000fe2000f8e10ff */
[----:B------:R-:W-:Y:S06]  /*b610*/  @!P2 BRA `(.L_x_10606) ;  /* 0x000000000004a947 */ /* 0x000fec0003800000 */
[----:B0-----:R0:W-:Y:S02]  /*b620*/  REDG.E.ADD.F32.FTZ.RN.STRONG.GPU desc[UR26][R54.64+0x1000], R53 ;  /* 0x00100035360079a6 */ /* 0x0011e4000c12f31a */
.L_x_10606:
[----:B------:R-:W-:Y:S05]  /*b630*/  BSYNC.RECONVERGENT B0 ;  /* 0x0000000000007941 */ /* 0x000fea0003800200 */
.L_x_10605:
[----:B0-----:R0:W0:Y:S01]  /*b640*/  LDS R53, [R187+0x3200] ;  /* 0x00320000bb357984 */ /* 0x0010220000000800 */
[----:B------:R-:W-:Y:S01]  /*b650*/  BSSY.RECONVERGENT B0, `(.L_x_10607) ;  /* 0x0000005000007945 */ /* 0x000fe20003800200 */
[----:B------:R-:W-:Y:S02]  /*b660*/  LEA.HI R185, R185, R150, RZ, 0x1b ;  /* 0x00000096b9b97211 */ /* 0x000fe400078fd8ff */
[----:B------:R-:W-:Y:S01]  /*b670*/  LEA R169, R169, UR9, 0x2 ;  /* 0x00000009a9a97c11 */ /* 0x000fe2000f8e10ff */
[----:B------:R-:W-:Y:S06]  /*b680*/  @!P3 BRA `(.L_x_10608) ;  /* 0x000000000004b947 */ /* 0x000fec0003800000 */
[----:B0-----:R0:W-:Y:S02]  /*b690*/  REDG.E.ADD.F32.FTZ.RN.STRONG.GPU desc[UR26][R54.64+0x1100], R53 ;  /* 0x00110035360079a6 */ /* 0x0011e4000c12f31a */
.L_x_10608:
[----:B------:R-:W-:Y:S05]  /*b6a0*/  BSYNC.RECONVERGENT B0 ;  /* 0x0000000000007941 */ /* 0x000fea0003800200 */
.L_x_10607:
[----:B0-----:R0:W0:Y:S01]  /*b6b0*/  LDS R53, [R169+0x3300] ;  /* 0x00330000a9357984 */ /* 0x0010220000000800 */
[----:B------:R-:W-:Y:S01]  /*b6c0*/  BSSY.RECONVERGENT B0, `(.L_x_10609) ;  /* 0x0000004000007945 */ /* 0x000fe20003800200 */
[----:B------:R-:W-:-:S03]  /*b6d0*/  LEA R68, R185, UR9, 0x2 ;  /* 0x00000009b9447c11 */ /* 0x000fc6000f8e10ff */
[----:B------:R-:W-:Y:S05]  /*b6e0*/  @!P4 BRA `(.L_x_10610) ;  /* 0x000000000004c947 */ /* 0x000fea0003800000 */
[----:B0-----:R0:W-:Y:S02]  /*b6f0*/  REDG.E.ADD.F32.FTZ.RN.STRONG.GPU desc[UR26][R54.64+0x1200], R53 ;  /* 0x00120035360079a6 */ /* 0x0011e4000c12f31a */
.L_x_10610:
[----:B------:R-:W-:Y:S05]  /*b700*/  BSYNC.RECONVERGENT B0 ;  /* 0x0000000000007941 */ /* 0x000fea0003800200 */
.L_x_10609:
[----:B0-----:R0:W0:Y:S01]  /*b710*/  LDS R53, [R68+0x3400] ;  /* 0x0034000044357984 */ /* 0x0010220000000800 */
[----:B------:R-:W-:Y:S01]  /*b720*/  BSSY.RECONVERGENT B0, `(.L_x_10611) ;  /* 0x0000005000007945 */ /* 0x000fe20003800200 */
[C---:B------:R-:W-:Y:S02]  /*b730*/  IADD3 R169, PT, PT, R150.reuse, 0x500, RZ ;  /* 0x0000050096a97810 */ /* 0x040fe40007ffe0ff */
[----:B------:R-:W-:Y:S01]  /*b740*/  IADD3 R185, PT, PT, R150, 0x540, RZ ;  /* 0x0000054096b97810 */ /* 0x000fe20007ffe0ff */
[----:B------:R-:W-:Y:S06]  /*b750*/  @!P5 BRA `(.L_x_10612) ;  /* 0x000000000004d947 */ /* 0x000fec0003800000 */
[----:B0-----:R0:W-:Y:S02]  /*b760*/  REDG.E.ADD.F32.FTZ.RN.STRONG.GPU desc[UR26][R54.64+0x1300], R53 ;  /* 0x00130035360079a6 */ /* 0x0011e4000c12f31a */
.L_x_10612:
[----:B------:R-:W-:Y:S05]  /*b770*/  BSYNC.RECONVERGENT B0 ;  /* 0x0000000000007941 */ /* 0x000fea0003800200 */
.L_x_10611:
        /* <DEDUP_REMOVED lines=17> */
.L_x_10614:
[----:B------:R-:W-:Y:S05]  /*b890*/  BSYNC.RECONVERGENT B0 ;  /* 0x0000000000007941 */ /* 0x000fea0003800200 */
.L_x_10613:
[----:B0-----:R0:W0:Y:S01]  /*b8a0*/  LDS R53, [R185+0x3600] ;  /* 0x00360000b9357984 */ /* 0x0010220000000800 */
[----:B------:R-:W-:Y:S01]  /*b8b0*/  BSSY.RECONVERGENT B0, `(.L_x_10615) ;  /* 0x0000006000007945 */ /* 0x000fe20003800200 */
[----:B------:R-:W-:Y:S02]  /*b8c0*/  IADD3 R169, PT, PT, R150, 0x600, RZ ;  /* 0x0000060096a97810 */ /* 0x000fe40007ffe0ff */
[----:B------:R-:W-:Y:S02]  /*b8d0*/  LEA.HI R187, R187, R150, RZ, 0x1b ;  /* 0x00000096bbbb7211 */ /* 0x000fe400078fd8ff */
[----:B------:R-:W-:Y:S01]  /*b8e0*/  LEA R68, R68, UR9, 0x2 ;  /* 0x0000000944447c11 */ /* 0x000fe2000f8e10ff */
[----:B------:R-:W-:Y:S06]  /*b8f0*/  @!P0 BRA `(.L_x_10616) ;  /* 0x0000000000048947 */ /* 0x000fec0003800000 */
[----:B0-----:R0:W-:Y:S02]  /*b900*/  REDG.E.ADD.F32.FTZ.RN.STRONG.GPU desc[UR26][R54.64+0x1500], R53 ;  /* 0x00150035360079a6 */ /* 0x0011e4000c12f31a */
.L_x_10616:
[----:B------:R-:W-:Y:S05]  /*b910*/  BSYNC.RECONVERGENT B0 ;  /* 0x0000000000007941 */ /* 0x000fea0003800200 */
.L_x_10615:
[----:B0-----:R0:W0:Y:S01]  /*b920*/  LDS R53, [R68+0x3700] ;  /* 0x0037000044357984 */ /* 0x0010220000000800 */
[----:B------:R-:W-:Y:S01]  /*b930*/  BSSY.RECONVERGENT B0, `(.L_x_10617) ;  /* 0x0000006000007945 */ /* 0x000fe20003800200 */
[----:B------:R-:W-:Y:S02]  /*b940*/  IADD3 R185, PT, PT, R150, 0x640, RZ ;  /* 0x0000064096b97810 */ /* 0x000fe40007ffe0ff */
[----:B------:R-:W-:Y:S02]  /*b950*/  LEA.HI R169, R169, R150, RZ, 0x1b ;  /* 0x00000096a9a97211 */ /* 0x000fe400078fd8ff */
[----:B------:R-:W-:Y:S01]  /*b960*/  LEA R187, R187, UR9, 0x2 ;  /* 0x00000009bbbb7c11 */ /* 0x000fe2000f8e10ff */
[----:B------:R-:W-:Y:S06]  /*b970*/  @!P2 BRA `(.L_x_10618) ;  /* 0x000000000004a947 */ /* 0x000fec0003800000 */
[----:B0-----:R0:W-:Y:S02]  /*b980*/  REDG.E.ADD.F32.FTZ.RN.STRONG.GPU desc[UR26][R54.64+0x1600], R53 ;  /* 0x00160035360079a6 */ /* 0x0011e4000c12f31a */
.L_x_10618:
[----:B------:R-:W-:Y:S05]  /*b990*/  BSYNC.RECONVERGENT B0 ;  /* 0x0000000000007941 */ /* 0x000fea0003800200 */
.L_x_10617:
[----:B0-----:R0:W0:Y:S01]  /*b9a0*/  LDS R53, [R187+0x3800] ;  /* 0x00380000bb357984 */ /* 0x0010220000000800 */
[----:B------:R-:W-:Y:S01]  /*b9b0*/  BSSY.RECONVERGENT B0, `(.L_x_10619) ;  /* 0x0000005000007945 */ /* 0x000fe20003800200 */
[----:B------:R-:W-:Y:S02]  /*b9c0*/  LEA.HI R185, R185, R150, RZ, 0x1b ;  /* 0x00000096b9b97211 */ /* 0x000fe400078fd8ff */
[----:B------:R-:W-:Y:S01]  /*b9d0*/  LEA R68, R169, UR9, 0x2 ;  /* 0x00000009a9447c11 */ /* 0x000fe2000f8e10ff */
[----:B------:R-:W-:Y:S06]  /*b9e0*/  @!P3 BRA `(.L_x_10620) ;  /* 0x000000000004b947 */ /* 0x000fec0003800000 */
[----:B0-----:R0:W-:Y:S02]  /*b9f0*/  REDG.E.ADD.F32.FTZ.RN.STRONG.GPU desc[UR26][R54.64+0x1700], R53 ;  /* 0x00170035360079a6 */ /* 0x0011e4000c12f31a */
.L_x_10620:
[----:B------:R-:W-:Y:S05]  /*ba00*/  BSYNC.RECONVERGENT B0 ;  /* 0x0000000000007941 */ /* 0x000fea0003800200 */
.L_x_10619:
[----:B0-----:R0:W0:Y:S01]  /*ba10*/  LDS R53, [R68+0x3900] ;  /* 0x0039000044357984 */ /* 0x0010220000000800 */
[----:B------:R-:W-:Y:S01]  /*ba20*/  BSSY.RECONVERGENT B0, `(.L_x_10621) ;  /* 0x0000006000007945 */ /* 0x000fe20003800200 */
[C---:B------:R-:W-:Y:S02]  /*ba30*/  IADD3 R169, PT, PT, R150.reuse, 0x680, RZ ;  /* 0x0000068096a97810 */ /* 0x040fe40007ffe0ff */
[----:B------:R-:W-:Y:S02]  /*ba40*/  IADD3 R187, PT, PT, R150, 0x6c0, RZ ;  /* 0x000006c096bb7810 */ /* 0x000fe40007ffe0ff */
[----:B------:R-:W-:Y:S01]  /*ba50*/  LEA R84, R185, UR9, 0x2 ;  /* 0x00000009b9547c11 */ /* 0x000fe2000f8e10ff */
[----:B------:R-:W-:Y:S06]  /*ba60*/  @!P4 BRA `(.L_x_10622) ;  /* 0x000000000004c947 */ /* 0x000fec0003800000 */
[----:B0-----:R0:W-:Y:S02]  /*ba70*/  REDG.E.ADD.F32.FTZ.RN.STRONG.GPU desc[UR26][R54.64+0x1800], R53 ;  /* 0x00180035360079a6 */ /* 0x0011e4000c12f31a */
.L_x_10622:
[----:B------:R-:W-:Y:S05]  /*ba80*/  BSYNC.RECONVERGENT B0 ;  /* 0x0000000000007941 */ /* 0x000fea0003800200 */
.L_x_10621:
[----:B0-----:R0:W0:Y:S01]  /*ba90*/  LDS R53, [R84+0x3a00] ;  /* 0x003a000054357984 */ /* 0x0010220000000800 */
[----:B------:R-:W-:Y:S01]  /*baa0*/  BSSY.RECONVERGENT B0, `(.L_x_10623) ;  /* 0x0000006000007945 */ /* 0x000fe20003800200 */
[----:B------:R-:W-:Y:S02]  /*bab0*/  IADD3 R185, PT, PT, R150, 0x700, RZ ;  /* 0x0000070096b97810 */ /* 0x000fe40007ffe0ff */
[-C--:B------:R-:W-:Y:S02]  /*bac0*/  LEA.HI R169, R169, R150.reuse, RZ, 0x1b ;  /* 0x00000096a9a97211 */ /* 0x080fe400078fd8ff */
[----:B------:R-:W-:Y:S01]  /*bad0*/  LEA.HI R187, R187, R150, RZ, 0x1b ;  /* 0x00000096bbbb7211 */ /* 0x000fe200078fd8ff */
[----:B------:R-:W-:Y:S06]  /*bae0*/  @!P5 BRA `(.L_x_10624) ;  /* 0x000000000004d947 */ /* 0x000fec0003800000 */
[----:B0-----:R0:W-:Y:S02]  /*baf0*/  REDG.E.ADD.F32.FTZ.RN.STRONG.GPU desc[UR26][R54.64+0x1900], R53 ;  /* 0x00190035360079a6 */ /* 0x0011e4000c12f31a */
.L_x_10624:
[----:B------:R-:W-:Y:S05]  /*bb00*/  BSYNC.RECONVERGENT B0 ;  /* 0x0000000000007941 */ /* 0x000fea0003800200 */
.L_x_10623:
        /* <DEDUP_REMOVED lines=13> */
.L_x_10626:
[----:B------:R-:W-:Y:S05]  /*bbe0*/  BSYNC.RECONVERGENT B0 ;  /* 0x0000000000007941 */ /* 0x000fea0003800200 */
.L_x_10625:
[----:B0-----:R0:W0:Y:S01]  /*bbf0*/  LDS R53, [R187+0x3c00] ;  /* 0x003c0000bb357984 */ /* 0x0010220000000800 */
[----:B------:R-:W-:Y:S01]  /*bc00*/  BSSY.RECONVERGENT B0, `(.L_x_10627) ;  /* 0x0000004000007945 */ /* 0x000fe20003800200 */
[----:B------:R-:W-:-:S03]  /*bc10*/  LEA R185, R185, UR9, 0x2 ;  /* 0x00000009b9b97c11 */ /* 0x000fc6000f8e10ff */
[----:B------:R-:W-:Y:S05]  /*bc20*/  @!P0 BRA `(.L_x_10628) ;  /* 0x0000000000048947 */ /* 0x000fea0003800000 */
[----:B0-----:R0:W-:Y:S02]  /*bc30*/  REDG.E.ADD.F32.FTZ.RN.STRONG.GPU desc[UR26][R54.64+0x1b00], R53 ;  /* 0x001b0035360079a6 */ /* 0x0011e4000c12f31a */
.L_x_10628:
[----:B------:R-:W-:Y:S05]  /*bc40*/  BSYNC.RECONVERGENT B0 ;  /* 0x0000000000007941 */ /* 0x000fea0003800200 */
.L_x_10627:
[----:B0-----:R0:W0:Y:S01]  /*bc50*/  LDS R53, [R185+0x3d00] ;  /* 0x003d0000b9357984 */ /* 0x0010220000000800 */
[----:B------:R-:W-:Y:S04]  /*bc60*/  BSSY.RECONVERGENT B0, `(.L_x_10629) ;  /* 0x0000003000007945 */ /* 0x000fe80003800200 */
[----:B------:R-:W-:Y:S05]  /*bc70*/  @!P2 BRA `(.L_x_10630) ;  /* 0x000000000004a947 */ /* 0x000fea0003800000 */
[----:B0-----:R0:W-:Y:S02]  /*bc80*/  REDG.E.ADD.F32.FTZ.RN.STRONG.GPU desc[UR26][R54.64+0x1c00], R53 ;  /* 0x001c0035360079a6 */ /* 0x0011e4000c12f31a */
.L_x_10630:
[----:B------:R-:W-:Y:S05]  /*bc90*/  BSYNC.RECONVERGENT B0 ;  /* 0x0000000000007941 */ /* 0x000fea0003800200 */
.L_x_10629:
        /* <DEDUP_REMOVED lines=18> */
.L_x_10632:
[----:B------:R-:W-:Y:S05]  /*bdc0*/  BSYNC.RECONVERGENT B0 ;  /* 0x0000000000007941 */ /* 0x000fea0003800200 */
.L_x_10631:
[----:B0-----:R0:W0:Y:S01]  /*bdd0*/  LDS R53, [R169+0x3f00] ;  /* 0x003f0000a9357984 */ /* 0x0010220000000800 */
[----:B------:R-:W-:Y:S01]  /*bde0*/  BSSY.RECONVERGENT B0, `(.L_x_10633) ;  /* 0x0000005000007945 */ /* 0x000fe20003800200 */
[----:B------:R-:W-:Y:S01]  /*bdf0*/  LEA R185, R185, UR9, 0x2 ;  /* 0x00000009b9b97c11 */ /* 0x000fe2000f8e10ff */
[----:B------:R-:W-:Y:S02]  /*be00*/  FFMA.FTZ R197, R238, R68, R197 ;  /* 0x00000044eec57223 */ /* 0x000fe400000100c5 */
[----:B------:R-:W-:Y:S05]  /*be10*/  @!P4 BRA `(.L_x_10634) ;  /* 0x000000000004c947 */ /* 0x000fea0003800000 */
[----:B0-----:R0:W-:Y:S02]  /*be20*/  REDG.E.ADD.F32.FTZ.RN.STRONG.GPU desc[UR26][R54.64+0x1e00], R53 ;  /* 0x001e0035360079a6 */ /* 0x0011e4000c12f31a */
.L_x_10634:
[----:B------:R-:W-:Y:S05]  /*be30*/  BSYNC.RECONVERGENT B0 ;  /* 0x0000000000007941 */ /* 0x000fea0003800200 */
.L_x_10633:
[----:B0-----:R0:W0:Y:S01]  /*be40*/  LDS R53, [R185+0x4000] ;  /* 0x00400000b9357984 */ /* 0x0010220000000800 */
[----:B------:R-:W-:Y:S01]  /*be50*/  BSSY.RECONVERGENT B0, `(.L_x_10635) ;  /* 0x0000004000007945 */ /* 0x000fe20003800200 */
[----:B------:R-:W-:-:S03]  /*be60*/  FADD.FTZ R52, R166, R197 ;  /* 0x000000c5a6347221 */ /* 0x000fc60000010000 */
[----:B------:R-:W-:Y:S05]  /*be70*/  @!P5 BRA `(.L_x_10636) ;  /* 0x000000000004d947 */ /* 0x000fea0003800000 */
[----:B0-----:R0:W-:Y:S02]  /*be80*/  REDG.E.ADD.F32.FTZ.RN.STRONG.GPU desc[UR26][R54.64+0x1f00], R53 ;  /* 0x001f0035360079a6 */ /* 0x0011e4000c12f31a */
.L_x_10636:
[----:B------:R-:W-:Y:S05]  /*be90*/  BSYNC.RECONVERGENT B0 ;  /* 0x0000000000007941 */ /* 0x000fea0003800200 */
.L_x_10635:
        /* <DEDUP_REMOVED lines=102> */
.L_x_10638:
[----:B------:R-:W-:Y:S05]  /*c500*/  BSYNC.RECONVERGENT B0 ;  /* 0x0000000000007941 */ /* 0x000fea0003800200 */
.L_x_10637:
        /* <DEDUP_REMOVED lines=52> */
.L_x_10640:
[----:B------:R-:W-:Y:S05]  /*c850*/  BSYNC.RECONVERGENT B0 ;  /* 0x0000000000007941 */ /* 0x000fea0003800200 */
.L_x_10639:
[----:B------:R-:W-:-:S04]  /*c860*/  UIADD3 UR8, UPT, UPT, UR8, 0x1, URZ ;  /* 0x0000000108087890 */ /* 0x000fc8000fffe0ff */
[----:B------:R-:W-:-:S09]  /*c870*/  UISETP.GE.AND UP0, UPT, UR8, UR45, UPT ;  /* 0x0000002d0800728c */ /* 0x000fd2000bf06270 */
[----:B------:R-:W-:Y:S05]  /*c880*/  BRA.U !UP0, `(.L_x_10641) ;  /* 0xffffff81081c7547 */ /* 0x000fea000b83ffff */
.L_x_10542:
[----:B------:R-:W-:Y:S01]  /*c890*/  BAR.SYNC.DEFER_BLOCKING 0x0 ;  /* 0x0000000000007b1d */ /* 0x000fe20000010000 */
[----:B------:R-:W-:Y:S01]  /*c8a0*/  HFMA2 R3, -RZ, RZ, 0, 9.5367431640625e-07 ;  /* 0x00000010ff037431 */ /* 0x000fe200000001ff */
[----:B0-----:R-:W-:-:S04]  /*c8b0*/  LOP3.LUT R2, R135, 0x1f, R148, 0xf8, !PT ;  /* 0x0000001f87027812 */ /* 0x001fc800078ef894 */
[----:B------:R-:W0:Y:S01]  /*c8c0*/  LDCU.64 UR14, c[0x0][0x4f8] ;  /* 0x00009f00ff0e77ac */ /* 0x000e220008000a00 */
[----:B------:R-:W5:Y:S01]  /*c8d0*/  LDCU.64 UR28, c[0x0][0x500] ;  /* 0x0000a000ff1c77ac */ /* 0x000f620008000a00 */
[----:B------:R-:W-:Y:S01]  /*c8e0*/  IMAD.WIDE.U32 R2, R2, R3, UR10 ;  /* 0x0000000a02027e25 */ /* 0x000fe2000f8e0003 */
[----:B------:R-:W-:Y:S01]  /*c8f0*/  UIADD3 UR33, UPT, UPT, UR18, -0x1, URZ ;  /* 0xffffffff12217890 */ /* 0x000fe2000fffe0ff */
[----:B------:R-:W1:Y:S03]  /*c900*/  LDCU.64 UR30, c[0x0][0x550] ;  /* 0x0000aa00ff1e77ac */ /* 0x000e660008000a00 */
[----:B------:R-:W2:Y:S04]  /*c910*/  LDG.E.128 R4, desc[UR26][R2.64] ;  /* 0x0000001a02047981 */ /* 0x000ea8000c1e1d00 */
[----:B------:R-:W3:Y:S04]  /*c920*/  LDG.E.128 R8, desc[UR26][R2.64+0x200] ;  /* 0x0002001a02087981 */ /* 0x000ee8000c1e1d00 */
[----:B------:R-:W4:Y:S04]  /*c930*/  LDG.E.128 R12, desc[UR26][R2.64+0x400] ;  /* 0x0004001a020c7981 */ /* 0x000f28000c1e1d00 */
[----:B------:R-:W4:Y:S01]  /*c940*/  LDG.E.128 R16, desc[UR26][R2.64+0x600] ;  /* 0x0006001a02107981 */ /* 0x000f22000c1e1d00 */
[----:B------:R-:W-:Y:S01]  /*c950*/  USHF.L.U32 UR8, UR33, 0xa, URZ ;  /* 0x0000000a21087899 */ /* 0x000fe200080006ff */
[----:B------:R-:W-:Y:S01]  /*c960*/  LEA R151, R151, R146, 0x2 ;  /* 0x0000009297977211 */ /* 0x000fe200078e10ff */
[----:B------:R-:W-:Y:S01]  /*c970*/  UMOV UR9, URZ ;  /* 0x000000ff00097c82 */ /* 0x000fe20008000000 */
[----:B------:R-:W-:-:S02]  /*c980*/  UIADD3 UR21, UP1, UPT, UR21, -0x1000, URZ ;  /* 0xfffff00015157890 */ /* 0x000fc4000ff3e0ff */
[----:B0-----:R-:W-:Y:S02]  /*c990*/  UIMAD.WIDE.U32 UR12, UR32, UR14, UR8 ;  /* 0x0000000e200c72a5 */ /* 0x001fe4000f8e0008 */
[----:B------:R-:W-:Y:S02]  /*c9a0*/  UIADD3 UR19, UP2, UPT, UR19, -0x1000, URZ ;  /* 0xfffff00013137890 */ /* 0x000fe4000ff5e0ff */
[----:B------:R-:W-:Y:S02]  /*c9b0*/  UIMAD UR13, UR32, UR15, UR13 ;  /* 0x0000000f200d72a4 */ /* 0x000fe4000f8e020d */
[----:B------:R-:W-:Y:S02]  /*c9c0*/  UIADD3 UR10, UP3, UPT, UR10, -0x1000, URZ ;  /* 0xfffff0000a0a7890 */ /* 0x000fe4000ff7e0ff */
[----:B-----5:R-:W-:Y:S02]  /*c9d0*/  UIMAD.WIDE.U32 UR12, UR25, UR28, UR12 ;  /* 0x0000001c190c72a5 */ /* 0x020fe4000f8e000c */
[----:B------:R-:W-:-:S02]  /*c9e0*/  UIADD3.X UR22, UPT, UPT, UR22, -0x1, URZ, UP1, !UPT ;  /* 0xffffffff16167890 */ /* 0x000fc40008ffe4ff */
[----:B------:R-:W-:Y:S02]  /*c9f0*/  UIMAD UR14, UR25, UR29, UR13 ;  /* 0x0000001d190e72a4 */ /* 0x000fe4000f8e020d */
[----:B-1----:R-:W-:Y:S01]  /*ca00*/  ULEA UR13, UP0, UR12, UR30, 0x2 ;  /* 0x0000001e0c0d7291 */ /* 0x002fe2000f8010ff */
[----:B------:R-:W0:Y:S03]  /*ca10*/  LDCU.64 UR28, c[0x0][0x560] ;  /* 0x0000ac00ff1c77ac */ /* 0x000e260008000a00 */
[----:B------:R-:W-:Y:S02]  /*ca20*/  ULEA.HI.X UR12, UR12, UR31, UR14, 0x2, UP0 ;  /* 0x0000001f0c0c7291 */ /* 0x000fe400080f140e */
[----:B------:R-:W-:-:S03]  /*ca30*/  UIADD3.X UR20, UPT, UPT, UR20, -0x1, URZ, UP2, !UPT ;  /* 0xffffffff14147890 */ /* 0x000fc600097fe4ff */
[----:B------:R-:W1:Y:S01]  /*ca40*/  LDCU.64 UR14, c[0x0][0x520] ;  /* 0x0000a400ff0e77ac */ /* 0x000e620008000a00 */
        /* <DEDUP_REMOVED lines=114> */
[----:B--2---:R-:W-:-:S05]  /*d170*/  @!P4 FADD.FTZ R0, R0, 1 ;  /* 0x3f8000000000c421 */ /* 0x004fca0000010000 */
[----:B------:R-:W2:Y:S01]  /*d180*/  @!P1 MUFU.EX2 R7, R7 ;  /* 0x0000000700079308 */ /* 0x000ea20000000800 */
[----:B-----5:R-:W-:-:S07]  /*d190*/  @!P3 FADD.FTZ R5, R5, 1 ;  /* 0x3f8000000505b421 */ /* 0x020fce0000010000 */
[----:B------:R4:W5:Y:S01]  /*d1a0*/  @!P6 MUFU.RCP R14, R2 ;  /* 0x00000002000ee308 */ /* 0x0009620000001000 */
[----:B0-----:R-:W-:-:S07]  /*d1b0*/  @!P2 FADD.FTZ R6, R6, 1 ;  /* 0x3f8000000606a421 */ /* 0x001fce0000010000 */
[----:B------:R-:W0:Y:S01]  /*d1c0*/  @!P0 MUFU.RCP R12, R13 ;  /* 0x0000000d000c8308 */ /* 0x000e220000001000 */
        /* <DEDUP_REMOVED lines=9> */
[----:B0-----:R-:W-:-:S02]  /*d260*/  @!P0 FMUL.FTZ R25, R25, R12 ;  /* 0x0000000c19198220 */ /* 0x001fc40000410000 */
[----:B------:R-:W-:Y:S01]  /*d270*/  STG.E.128 desc[UR26][R2.64+0x400], R36 ;  /* 0x0004002402007986 */ /* 0x000fe2000c101d1a */
[----:B--2---:R-:W-:-:S03]  /*d280*/  UIMAD.WIDE.U32 UR8, UR32, UR12, UR8 ;  /* 0x0000000c200872a5 */ /* 0x004fc6000f8e0008 */
[----:B------:R0:W-:Y:S01]  /*d290*/  STG.E.128 desc[UR26][R2.64+0x600], R40 ;  /* 0x0006002802007986 */ /* 0x0001e2000c101d1a */
[----:B------:R2:W0:Y:S01]  /*d2a0*/  @!P3 MUFU.RCP R44, R5 ;  /* 0x00000005002cb308 */ /* 0x0004220000001000 */
[----:B---3--:R-:W-:Y:S01]  /*d2b0*/  FADD.FTZ R0, R32, R147 ;  /* 0x0000009320007221 */ /* 0x008fe20000010000 */
[----:B----4-:R-:W-:Y:S01]  /*d2c0*/  @!P5 FMUL.FTZ R20, R20, R13 ;  /* 0x0000000d1414d220 */ /* 0x010fe20000410000 */
[----:B------:R-:W-:Y:S01]  /*d2d0*/  BAR.SYNC.DEFER_BLOCKING 0x0 ;  /* 0x0000000000007b1d */ /* 0x000fe20000010000 */
[----:B------:R-:W-:-:S04]  /*d2e0*/  UIMAD UR9, UR32, UR13, UR9 ;  /* 0x0000000d200972a4 */ /* 0x000fc8000f8e0209 */
[----:B-1----:R-:W-:Y:S01]  /*d2f0*/  UIMAD.WIDE.U32 UR8, UR25, UR14, UR8 ;  /* 0x0000000e190872a5 */ /* 0x002fe2000f8e0008 */
[----:B------:R-:W1:Y:S01]  /*d300*/  @!P2 MUFU.RCP R45, R6 ;  /* 0x00000006002da308 */ /* 0x000e620000001000 */
[----:B-----5:R-:W-:Y:S01]  /*d310*/  @!P4 FMUL.FTZ R26, R26, R15 ;  /* 0x0000000f1a1ac220 */ /* 0x020fe20000410000 */
[----:B--2---:R-:W-:Y:S01]  /*d320*/  FADD.FTZ R5, R0, R33 ;  /* 0x0000002100057221 */ /* 0x004fe20000010000 */
[----:B------:R-:W-:Y:S02]  /*d330*/  UIMAD UR12, UR25, UR15, UR9 ;  /* 0x0000000f190c72a4 */ /* 0x000fe4000f8e0209 */
[----:B------:R-:W-:Y:S01]  /*d340*/  ULEA UR9, UP0, UR8, UR28, 0x2 ;  /* 0x0000001c08097291 */ /* 0x000fe2000f8010ff */
[----:B------:R-:W-:Y:S02]  /*d350*/  FADD.FTZ R0, R5, R34 ;  /* 0x0000002205007221 */ /* 0x000fe40000010000 */
[----:B------:R-:W2:Y:S01]  /*d360*/  @!P1 MUFU.RCP R4, R7 ;  /* 0x0000000700049308 */ /* 0x000ea20000001000 */
[----:B0-----:R-:W-:Y:S01]  /*d370*/  @!P3 FMUL.FTZ R21, R21, R44 ;  /* 0x0000002c1515b220 */ /* 0x001fe20000410000 */
[----:B------:R-:W-:Y:S01]  /*d380*/  ULEA.HI.X UR8, UR8, UR29, UR12, 0x2, UP0 ;  /* 0x0000001d08087291 */ /* 0x000fe200080f140c */
[----:B------:R-:W-:Y:S01]  /*d390*/  MOV R2, UR9 ;  /* 0x0000000900027c02 */ /* 0x000fe20008000f00 */
[----:B------:R-:W-:-:S04]  /*d3a0*/  UIADD3 UR23, UP0, UPT, UR23, -0x2000, URZ ;  /* 0xffffe00017177890 */ /* 0x000fc8000ff1e0ff */
[----:B------:R-:W-:Y:S01]  /*d3b0*/  MOV R3, UR8 ;  /* 0x0000000800037c02 */ /* 0x000fe20008000f00 */
[----:B-1----:R-:W-:Y:S01]  /*d3c0*/  @!P2 FMUL.FTZ R22, R22, R45 ;  /* 0x0000002d1616a220 */ /* 0x002fe20000410000 */
[----:B------:R0:W-:Y:S01]  /*d3d0*/  STS.128 [R132], R32 ;  /* 0x0000002084007388 */ /* 0x0001e20000000c00 */
[----:B------:R-:W-:Y:S01]  /*d3e0*/  UIADD3.X UR24, UPT, UPT, UR24, -0x1, URZ, UP0, !UPT ;  /* 0xffffffff18187890 */ /* 0x000fe200087fe4ff */
[----:B------:R-:W-:Y:S02]  /*d3f0*/  IMAD.WIDE.U32 R2, R151, 0x10, R2 ;  /* 0x0000001097027825 */ /* 0x000fe400078e0002 */
[----:B------:R1:W-:Y:S01]  /*d400*/  STS.128 [R132+0x10], R28 ;  /* 0x0000101c84007388 */ /* 0x0003e20000000c00 */
[----:B------:R-:W-:Y:S01]  /*d410*/  UISETP.GT.AND UP0, UPT, UR18, 0x1, UPT ;  /* 0x000000011200788c */ /* 0x000fe2000bf04270 */
[----:B--2---:R-:W-:Y:S02]  /*d420*/  @!P1 FMUL.FTZ R23, R23, R4 ;  /* 0x0000000417179220 */ /* 0x004fe40000410000 */
[----:B------:R2:W-:Y:S01]  /*d430*/  STS.128 [R132+0x20], R24 ;  /* 0x0000201884007388 */ /* 0x0005e20000000c00 */
[----:B------:R-:W-:-:S03]  /*d440*/  UMOV UR18, UR33 ;  /* 0x0000002100127c82 */ /* 0x000fc60008000000 */
        /* <DEDUP_REMOVED lines=24> */
.L_x_10508:
        /* <DEDUP_REMOVED lines=41> */
.L_x_10644:
[----:B------:R-:W-:Y:S05]  /*d860*/  BSYNC.RECONVERGENT B0 ;  /* 0x0000000000007941 */ /* 0x000fea0003800200 */
.L_x_10643:
        /* <DEDUP_REMOVED lines=39> */
.L_x_10646:
[----:B------:R-:W-:Y:S05]  /*dae0*/  BSYNC.RECONVERGENT B0 ;  /* 0x0000000000007941 */ /* 0x000fea0003800200 */
.L_x_10645:
        /* <DEDUP_REMOVED lines=17> */
.L_x_10648:
        /* <DEDUP_REMOVED lines=26> */
.L_x_10647:
[----:B------:R-:W-:Y:S05]  /*dda0*/  EXIT ;  /* 0x000000000000794d */ /* 0x000fea0003800000 */
.L_x_10547:
[----:B------:R-:W-:Y:S01]  /*ddb0*/  HFMA2 R203, -RZ, RZ, 0, 5.9604644775390625e-08 ;  /* 0x00000001ffcb7431 */ /* 0x000fe200000001ff */
[----:B------:R-:W-:Y:S02]  /*ddc0*/  MOV R204, R93 ;  /* 0x0000005d00cc7202 */ /* 0x000fe40000000f00 */
[----:B------:R-:W-:Y:S02]  /*ddd0*/  MOV R206, RZ ;  /* 0x000000ff00ce7202 */ /* 0x000fe40000000f00 */
[----:B------:R-:W-:-:S07]  /*dde0*/  MOV R99, 0xffffffff ;  /* 0xffffffff00637802 */ /* 0x000fce0000000f00 */
[----:B01---5:R-:W-:Y:S05]  /*ddf0*/  WARPSYNC.COLLECTIVE R99, `(.L_x_10649) ;  /* 0x0000000063087348 */ /* 0x023fea0003c00000 */
[----:B------:R2:W3:Y:S02]  /*de00*/  SHFL.UP P6, R98, R204, R203, R206 ;  /* 0x040000cbcc627389 */ /* 0x0004e400000c00ce */
[----:B0123-5:R-:W-:Y:S05]  /*de10*/  ENDCOLLECTIVE ;  /* 0x000000000000791b */ /* 0x02ffea0003800000 */
.L_x_10649:
[----:B------:R-:W-:Y:S02]  /*de20*/  MOV R204, R198 ;  /* 0x000000c600cc7202 */ /* 0x000fe40000000f00 */
[----:B------:R-:W-:-:S07]  /*de30*/  MOV R92, R98 ;  /* 0x00000062005c7202 */ /* 0x000fce0000000f00 */
[----:B------:R-:W-:Y:S05]  /*de40*/  WARPSYNC.COLLECTIVE R99, `(.L_x_10650) ;  /* 0x0000000063087348 */ /* 0x000fea0003c00000 */
[----:B------:R0:W1:Y:S02]  /*de50*/  SHFL.UP P6, R98, R204, R203, R206 ;  /* 0x040000cbcc627389 */ /* 0x00006400000c00ce */
[----:B01----:R-:W-:Y:S05]  /*de60*/  ENDCOLLECTIVE ;  /* 0x000000000000791b */ /* 0x003fea0003800000 */
.L_x_10650:
[----:B------:R-:W-:Y:S02]  /*de70*/  MOV R204, R199 ;  /* 0x000000c700cc7202 */ /* 0x000fe40000000f00 */
[----:B------:R-:W-:-:S07]  /*de80*/  MOV R94, R98 ;  /* 0x00000062005e7202 */ /* 0x000fce0000000f00 */
[----:B------:R-:W-:Y:S05]  /*de90*/  WARPSYNC.COLLECTIVE R99, `(.L_x_10651) ;  /* 0x0000000063087348 */ /* 0x000fea0003c00000 */
[----:B------:R0:W1:Y:S02]  /*dea0*/  SHFL.UP P6, R98, R204, R203, R206 ;  /* 0x040000cbcc627389 */ /* 0x00006400000c00ce */
[----:B01----:R-:W-:Y:S05]  /*deb0*/  ENDCOLLECTIVE ;  /* 0x000000000000791b */ /* 0x003fea0003800000 */
.L_x_10651:
[----:B------:R-:W-:Y:S02]  /*dec0*/  MOV R204, R200 ;  /* 0x000000c800cc7202 */ /* 0x000fe40000000f00 */
[----:B------:R-:W-:-:S07]  /*ded0*/  MOV R95, R98 ;  /* 0x00000062005f7202 */ /* 0x000fce0000000f00 */
[----:B------:R-:W-:Y:S05]  /*dee0*/  WARPSYNC.COLLECTIVE R99, `(.L_x_10652) ;  /* 0x0000000063087348 */ /* 0x000fea0003c00000 */
[----:B------:R0:W1:Y:S02]  /*def0*/  SHFL.UP P6, R98, R204, R203, R206 ;  /* 0x040000cbcc627389 */ /* 0x00006400000c00ce */
[----:B01----:R-:W-:Y:S05]  /*df00*/  ENDCOLLECTIVE ;  /* 0x000000000000791b */ /* 0x003fea0003800000 */
.L_x_10652:
        /* <DEDUP_REMOVED lines=15> */
.L_x_10653:
[----:B------:R-:W-:Y:S02]  /*e000*/  MOV R204, R198 ;  /* 0x000000c600cc7202 */ /* 0x000fe40000000f00 */
[----:B------:R-:W-:-:S07]  /*e010*/  MOV R92, R98 ;  /* 0x00000062005c7202 */ /* 0x000fce0000000f00 */
[----:B------:R-:W-:Y:S05]  /*e020*/  WARPSYNC.COLLECTIVE R99, `(.L_x_10654) ;  /* 0x0000000063087348 */ /* 0x000fea0003c00000 */
[----:B------:R0:W1:Y:S02]  /*e030*/  SHFL.UP P6, R98, R204, R203, R206 ;  /* 0x040000cbcc627389 */ /* 0x00006400000c00ce */
[----:B01----:R-:W-:Y:S05]  /*e040*/  ENDCOLLECTIVE ;  /* 0x000000000000791b */ /* 0x003fea0003800000 */
.L_x_10654:
[----:B------:R-:W-:Y:S02]  /*e050*/  MOV R204, R199 ;  /* 0x000000c700cc7202 */ /* 0x000fe40000000f00 */
[----:B------:R-:W-:-:S07]  /*e060*/  MOV R94, R98 ;  /* 0x00000062005e7202 */ /* 0x000fce0000000f00 */
[----:B------:R-:W-:Y:S05]  /*e070*/  WARPSYNC.COLLECTIVE R99, `(.L_x_10655) ;  /* 0x0000000063087348 */ /* 0x000fea0003c00000 */
[----:B------:R0:W1:Y:S02]  /*e080*/  SHFL.UP P6, R98, R204, R203, R206 ;  /* 0x040000cbcc627389 */ /* 0x00006400000c00ce */
[----:B01----:R-:W-:Y:S05]  /*e090*/  ENDCOLLECTIVE ;  /* 0x000000000000791b */ /* 0x003fea0003800000 */
.L_x_10655:
[----:B------:R-:W-:Y:S02]  /*e0a0*/  MOV R204, R200 ;  /* 0x000000c800cc7202 */ /* 0x000fe40000000f00 */
[----:B------:R-:W-:-:S07]  /*e0b0*/  MOV R95, R98 ;  /* 0x00000062005f7202 */ /* 0x000fce0000000f00 */
[----:B------:R-:W-:Y:S05]  /*e0c0*/  WARPSYNC.COLLECTIVE R99, `(.L_x_10656) ;  /* 0x0000000063087348 */ /* 0x000fea0003c00000 */
[----:B------:R0:W1:Y:S02]  /*e0d0*/  SHFL.UP P6, R98, R204, R203, R206 ;  /* 0x040000cbcc627389 */ /* 0x00006400000c00ce */
[----:B01----:R-:W-:Y:S05]  /*e0e0*/  ENDCOLLECTIVE ;  /* 0x000000000000791b */ /* 0x003fea0003800000 */
.L_x_10656:
        /* <DEDUP_REMOVED lines=15> */
.L_x_10657:
[----:B------:R-:W-:Y:S02]  /*e1e0*/  MOV R204, R198 ;  /* 0x000000c600cc7202 */ /* 0x000fe40000000f00 */
[----:B------:R-:W-:-:S07]  /*e1f0*/  MOV R92, R98 ;  /* 0x00000062005c7202 */ /* 0x000fce0000000f00 */
[----:B------:R-:W-:Y:S05]  /*e200*/  WARPSYNC.COLLECTIVE R99, `(.L_x_10658) ;  /* 0x0000000063087348 */ /* 0x000fea0003c00000 */
[----:B------:R0:W1:Y:S02]  /*e210*/  SHFL.UP P6, R98, R204, R203, R206 ;  /* 0x040000cbcc627389 */ /* 0x00006400000c00ce */
[----:B01----:R-:W-:Y:S05]  /*e220*/  ENDCOLLECTIVE ;  /* 0x000000000000791b */ /* 0x003fea0003800000 */
.L_x_10658:
[----:B------:R-:W-:Y:S02]  /*e230*/  MOV R204, R199 ;  /* 0x000000c700cc7202 */ /* 0x000fe40000000f00 */
[----:B------:R-:W-:-:S07]  /*e240*/  MOV R94, R98 ;  /* 0x00000062005e7202 */ /* 0x000fce0000000f00 */
[----:B------:R-:W-:Y:S05]  /*e250*/  WARPSYNC.COLLECTIVE R99, `(.L_x_10659) ;  /* 0x0000000063087348 */ /* 0x000fea0003c00000 */
[----:B------:R0:W1:Y:S02]  /*e260*/  SHFL.UP P6, R98, R204, R203, R206 ;  /* 0x040000cbcc627389 */ /* 0x00006400000c00ce */
[----:B01----:R-:W-:Y:S05]  /*e270*/  ENDCOLLECTIVE ;  /* 0x000000000000791b */ /* 0x003fea0003800000 */
.L_x_10659:
[----:B------:R-:W-:Y:S02]  /*e280*/  MOV R204, R200 ;  /* 0x000000c800cc7202 */ /* 0x000fe40000000f00 */
[----:B------:R-:W-:-:S07]  /*e290*/  MOV R95, R98 ;  /* 0x00000062005f7202 */ /* 0x000fce0000000f00 */
[----:B------:R-:W-:Y:S05]  /*e2a0*/  WARPSYNC.COLLECTIVE R99, `(.L_x_10660) ;  /* 0x0000000063087348 */ /* 0x000fea0003c00000 */
[----:B------:R0:W1:Y:S02]  /*e2b0*/  SHFL.UP P6, R98, R204, R203, R206 ;  /* 0x040000cbcc627389 */ /* 0x00006400000c00ce */
[----:B01----:R-:W-:Y:S05]  /*e2c0*/  ENDCOLLECTIVE ;  /* 0x000000000000791b */ /* 0x003fea0003800000 */
.L_x_10660:
        /* <DEDUP_REMOVED lines=15> */
.L_x_10661:
[----:B------:R-:W-:Y:S02]  /*e3c0*/  MOV R204, R198 ;  /* 0x000000c600cc7202 */ /* 0x000fe40000000f00 */
[----:B------:R-:W-:-:S07]  /*e3d0*/  MOV R92, R98 ;  /* 0x00000062005c7202 */ /* 0x000fce0000000f00 */
[----:B------:R-:W-:Y:S05]  /*e3e0*/  WARPSYNC.COLLECTIVE R99, `(.L_x_10662) ;  /* 0x0000000063087348 */ /* 0x000fea0003c00000 */
[----:B------:R0:W1:Y:S02]  /*e3f0*/  SHFL.UP P6, R98, R204, R203, R206 ;  /* 0x040000cbcc627389 */ /* 0x00006400000c00ce */
[----:B01----:R-:W-:Y:S05]  /*e400*/  ENDCOLLECTIVE ;  /* 0x000000000000791b */ /* 0x003fea0003800000 */
.L_x_10662:
[----:B------:R-:W-:Y:S02]  /*e410*/  MOV R204, R199 ;  /* 0x000000c700cc7202 */ /* 0x000fe40000000f00 */
[----:B------:R-:W-:-:S07]  /*e420*/  MOV R94, R98 ;  /* 0x00000062005e7202 */ /* 0x000fce0000000f00 */
[----:B------:R-:W-:Y:S05]  /*e430*/  WARPSYNC.COLLECTIVE R99, `(.L_x_10663) ;  /* 0x0000000063087348 */ /* 0x000fea0003c00000 */
[----:B------:R0:W1:Y:S02]  /*e440*/  SHFL.UP P6, R98, R204, R203, R206 ;  /* 0x040000cbcc627389 */ /* 0x00006400000c00ce */
[----:B01----:R-:W-:Y:S05]  /*e450*/  ENDCOLLECTIVE ;  /* 0x000000000000791b */ /* 0x003fea0003800000 */
.L_x_10663:
[----:B------:R-:W-:Y:S02]  /*e460*/  MOV R204, R200 ;  /* 0x000000c800cc7202 */ /* 0x000fe40000000f00 */
[----:B------:R-:W-:-:S07]  /*e470*/  MOV R95, R98 ;  /* 0x00000062005f7202 */ /* 0x000fce0000000f00 */
[----:B------:R-:W-:Y:S05]  /*e480*/  WARPSYNC.COLLECTIVE R99, `(.L_x_10664) ;  /* 0x0000000063087348 */ /* 0x000fea0003c00000 */
[----:B------:R0:W1:Y:S02]  /*e490*/  SHFL.UP P6, R98, R204, R203, R206 ;  /* 0x040000cbcc627389 */ /* 0x00006400000c00ce */
[----:B01----:R-:W-:Y:S05]  /*e4a0*/  ENDCOLLECTIVE ;  /* 0x000000000000791b */ /* 0x003fea0003800000 */
.L_x_10664:
        /* <DEDUP_REMOVED lines=15> */
.L_x_10665:
[----:B------:R-:W-:Y:S02]  /*e5a0*/  MOV R204, R198 ;  /* 0x000000c600cc7202 */ /* 0x000fe40000000f00 */
[----:B------:R-:W-:-:S07]  /*e5b0*/  MOV R92, R98 ;  /* 0x00000062005c7202 */ /* 0x000fce0000000f00 */
[----:B------:R-:W-:Y:S05]  /*e5c0*/  WARPSYNC.COLLECTIVE R99, `(.L_x_10666) ;  /* 0x0000000063087348 */ /* 0x000fea0003c00000 */
[----:B------:R0:W1:Y:S02]  /*e5d0*/  SHFL.UP P6, R98, R204, R203, R206 ;  /* 0x040000cbcc627389 */ /* 0x00006400000c00ce */
[----:B01----:R-:W-:Y:S05]  /*e5e0*/  ENDCOLLECTIVE ;  /* 0x000000000000791b */ /* 0x003fea0003800000 */
.L_x_10666:
[----:B------:R-:W-:Y:S02]  /*e5f0*/  MOV R204, R199 ;  /* 0x000000c700cc7202 */ /* 0x000fe40000000f00 */
[----:B------:R-:W-:-:S07]  /*e600*/  MOV R94, R98 ;  /* 0x00000062005e7202 */ /* 0x000fce0000000f00 */
[----:B------:R-:W-:Y:S05]  /*e610*/  WARPSYNC.COLLECTIVE R99, `(.L_x_10667) ;  /* 0x0000000063087348 */ /* 0x000fea0003c00000 */
[----:B------:R0:W1:Y:S02]  /*e620*/  SHFL.UP P6, R98, R204, R203, R206 ;  /* 0x040000cbcc627389 */ /* 0x00006400000c00ce */
[----:B01----:R-:W-:Y:S05]  /*e630*/  ENDCOLLECTIVE ;  /* 0x000000000000791b */ /* 0x003fea0003800000 */
.L_x_10667:
[----:B------:R-:W-:Y:S02]  /*e640*/  MOV R204, R200 ;  /* 0x000000c800cc7202 */ /* 0x000fe40000000f00 */
[----:B------:R-:W-:-:S07]  /*e650*/  MOV R95, R98 ;  /* 0x00000062005f7202 */ /* 0x000fce0000000f00 */
[----:B------:R-:W-:Y:S05]  /*e660*/  WARPSYNC.COLLECTIVE R99, `(.L_x_10668) ;  /* 0x0000000063087348 */ /* 0x000fea0003c00000 */
[----:B------:R0:W1:Y:S02]  /*e670*/  SHFL.UP P6, R98, R204, R203, R206 ;  /* 0x040000cbcc627389 */ /* 0x00006400000c00ce */
[----:B01----:R-:W-:Y:S05]  /*e680*/  ENDCOLLECTIVE ;  /* 0x000000000000791b */ /* 0x003fea0003800000 */
.L_x_10668:
[----:B------:R-:W-:Y:S05]  /*e690*/  BRA `(.L_x_10669) ;  /* 0xffffff8400107947 */ /* 0x000fea000383ffff */
.L_x_10548:
        /* <DEDUP_REMOVED lines=8> */
.L_x_10671:
[----:B------:R-:W-:Y:S05]  /*e720*/  BSYNC B0 ;  /* 0x0000000000007941 */ /* 0x000fea0003800000 */
.L_x_10670:
[----:B------:R-:W-:Y:S05]  /*e730*/  BRA `(.L_x_10672) ;  /* 0xffffff84001c7947 */ /* 0x000fea000383ffff */
.L_x_10549:
        /* <DEDUP_REMOVED lines=8> */
.L_x_10674:
[----:B------:R-:W-:Y:S05]  /*e7c0*/  BSYNC B0 ;  /* 0x0000000000007941 */ /* 0x000fea0003800000 */
.L_x_10673:
[----:B------:R-:W-:Y:S05]  /*e7d0*/  BRA `(.L_x_10675) ;  /* 0xffffff8000fc7947 */ /* 0x000fea000383ffff */
.L_x_10550:
        /* <DEDUP_REMOVED lines=8> */
.L_x_10677:
[----:B------:R-:W-:Y:S05]  /*e860*/  BSYNC B0 ;  /* 0x0000000000007941 */ /* 0x000fea0003800000 */
.L_x_10676:
[----:B------:R-:W-:Y:S05]  /*e870*/  BRA `(.L_x_10678) ;  /* 0xffffff8000dc7947 */ /* 0x000fea000383ffff */
.L_x_10551:
        /* <DEDUP_REMOVED lines=8> */
.L_x_10680:
[----:B------:R-:W-:Y:S05]  /*e900*/  BSYNC B0 ;  /* 0x0000000000007941 */ /* 0x000fea0003800000 */
.L_x_10679:
[----:B------:R-:W-:Y:S05]  /*e910*/  BRA `(.L_x_10681) ;  /* 0xffffff8000bc7947 */ /* 0x000fea000383ffff */
.L_x_10552:
        /* <DEDUP_REMOVED lines=8> */
.L_x_10683:
[----:B------:R-:W-:Y:S05]  /*e9a0*/  BSYNC B0 ;  /* 0x0000000000007941 */ /* 0x000fea0003800000 */
.L_x_10682:
        /* <DEDUP_REMOVED lines=10> */
.L_x_10684:
[----:B------:R-:W-:Y:S02]  /*ea50*/  MOV R204, R199 ;  /* 0x000000c700cc7202 */ /* 0x000fe40000000f00 */
[----:B------:R-:W-:-:S07]  /*ea60*/  MOV R201, R98 ;  /* 0x0000006200c97202 */ /* 0x000fce0000000f00 */
[----:B------:R-:W-:Y:S05]  /*ea70*/  WARPSYNC.COLLECTIVE R99, `(.L_x_10685) ;  /* 0x0000000063087348 */ /* 0x000fea0003c00000 */
[----:B------:R0:W1:Y:S02]  /*ea80*/  SHFL.UP P6, R98, R204, R203, R206 ;  /* 0x040000cbcc627389 */ /* 0x00006400000c00ce */
[----:B01----:R-:W-:Y:S05]  /*ea90*/  ENDCOLLECTIVE ;  /* 0x000000000000791b */ /* 0x003fea0003800000 */
.L_x_10685:
[----:B------:R-:W-:Y:S02]  /*eaa0*/  MOV R204, R200 ;  /* 0x000000c800cc7202 */ /* 0x000fe40000000f00 */
[----:B------:R-:W-:-:S07]  /*eab0*/  MOV R199, R98 ;  /* 0x0000006200c77202 */ /* 0x000fce0000000f00 */
[----:B------:R-:W-:Y:S05]  /*eac0*/  WARPSYNC.COLLECTIVE R99, `(.L_x_10686) ;  /* 0x0000000063087348 */ /* 0x000fea0003c00000 */
[----:B------:R0:W1:Y:S02]  /*ead0*/  SHFL.UP P6, R98, R204, R203, R206 ;  /* 0x040000cbcc627389 */ /* 0x00006400000c00ce */
[----:B01----:R-:W-:Y:S05]  /*eae0*/  ENDCOLLECTIVE ;  /* 0x000000000000791b */ /* 0x003fea0003800000 */
.L_x_10686:
[----:B------:R-:W-:Y:S02]  /*eaf0*/  MOV R200, R98 ;  /* 0x0000006200c87202 */ /* 0x000fe40000000f00 */
[----:B------:R-:W-:-:S07]  /*eb00*/  MOV R98, R84 ;  /* 0x0000005400627202 */ /* 0x000fce0000000f00 */
[----:B------:R-:W-:Y:S05]  /*eb10*/  WARPSYNC.COLLECTIVE R99, `(.L_x_10687) ;  /* 0x0000000063087348 */ /* 0x000fea0003c00000 */
[----:B------:R0:W1:Y:S02]  /*eb20*/  SHFL.IDX P3, R92, R98, R95, R94 ;  /* 0x0000005f625c7389 */ /* 0x000064000006005e */
[----:B01----:R-:W-:Y:S05]  /*eb30*/  ENDCOLLECTIVE ;  /* 0x000000000000791b */ /* 0x003fea0003800000 */
.L_x_10687:
[----:B------:R-:W-:Y:S02]  /*eb40*/  MOV R98, R85 ;  /* 0x0000005500627202 */ /* 0x000fe40000000f00 */
[----:B------:R-:W-:-:S07]  /*eb50*/  MOV R84, R92 ;  /* 0x0000005c00547202 */ /* 0x000fce0000000f00 */
[----:B------:R-:W-:Y:S05]  /*eb60*/  WARPSYNC.COLLECTIVE R99, `(.L_x_10688) ;  /* 0x0000000063087348 */ /* 0x000fea0003c00000 */
[----:B------:R0:W1:Y:S02]  /*eb70*/  SHFL.IDX P3, R92, R98, R95, R94 ;  /* 0x0000005f625c7389 */ /* 0x000064000006005e */
[----:B01----:R-:W-:Y:S05]  /*eb80*/  ENDCOLLECTIVE ;  /* 0x000000000000791b */ /* 0x003fea0003800000 */
.L_x_10688:
[----:B------:R-:W-:Y:S02]  /*eb90*/  MOV R98, R86 ;  /* 0x0000005600627202 */ /* 0x000fe40000000f00 */
[----:B------:R-:W-:-:S07]  /*eba0*/  MOV R202, R92 ;  /* 0x0000005c00ca7202 */ /* 0x000fce0000000f00 */
[----:B------:R-:W-:Y:S05]  /*ebb0*/  WARPSYNC.COLLECTIVE R99, `(.L_x_10689) ;  /* 0x0000000063087348 */ /* 0x000fea0003c00000 */
[----:B------:R0:W1:Y:S02]  /*ebc0*/  SHFL.IDX P3, R92, R98, R95, R94 ;  /* 0x0000005f625c7389 */ /* 0x000064000006005e */
[----:B01----:R-:W-:Y:S05]  /*ebd0*/  ENDCOLLECTIVE ;  /* 0x000000000000791b */ /* 0x003fea0003800000 */
.L_x_10689:
[----:B------:R-:W-:Y:S02]  /*ebe0*/  MOV R98, R87 ;  /* 0x0000005700627202 */ /* 0x000fe40000000f00 */
[----:B------:R-:W-:-:S07]  /*ebf0*/  MOV R86, R92 ;  /* 0x0000005c00567202 */ /* 0x000fce0000000f00 */
[----:B------:R-:W-:Y:S05]  /*ec00*/  WARPSYNC.COLLECTIVE R99, `(.L_x_10690) ;  /* 0x0000000063087348 */ /* 0x000fea0003c00000 */
[----:B------:R0:W1:Y:S02]  /*ec10*/  SHFL.IDX P3, R92, R98, R95, R94 ;  /* 0x0000005f625c7389 */ /* 0x000064000006005e */
[----:B01----:R-:W-:Y:S05]  /*ec20*/  ENDCOLLECTIVE ;  /* 0x000000000000791b */ /* 0x003fea0003800000 */
.L_x_10690:
[----:B------:R-:W-:Y:S01]  /*ec30*/  MOV R87, R92 ;  /* 0x0000005c00577202 */ /* 0x000fe20000000f00 */
[----:B------:R-:W-:Y:S06]  /*ec40*/  BRA `(.L_x_10691) ;  /* 0xffffff8000187947 */ /* 0x000fec000383ffff */
.L_x_10555:
[----:B------:R-:W-:Y:S01]  /*ec50*/  HFMA2 R93, -RZ, RZ, 0, 5.9604644775390625e-08 ;  /* 0x00000001ff5d7431 */ /* 0x000fe200000001ff */
[----:B------:R-:W-:Y:S02]  /*ec60*/  MOV R92, R250 ;  /* 0x000000fa005c7202 */ /* 0x000fe40000000f00 */
[----:B------:R-:W-:Y:S02]  /*ec70*/  MOV R252, 0x1f ;  /* 0x0000001f00fc7802 */ /* 0x000fe40000000f00 */
[----:B------:R-:W-:-:S07]  /*ec80*/  MOV R99, 0xffffffff ;  /* 0xffffffff00637802 */ /* 0x000fce0000000f00 */
[----:B0-----:R-:W-:Y:S05]  /*ec90*/  WARPSYNC.COLLECTIVE R99, `(.L_x_10692) ;  /* 0x0000000063087348 */ /* 0x001fea0003c00000 */
[----:B------:R1:W2:Y:S02]  /*eca0*/  SHFL.DOWN P0, R245, R92, R93, R252 ;  /* 0x0800005d5cf57389 */ /* 0x0002a400000000fc */
[----:B012---:R-:W-:Y:S05]  /*ecb0*/  ENDCOLLECTIVE ;  /* 0x000000000000791b */ /* 0x007fea0003800000 */
.L_x_10692:
[----:B------:R-:W-:Y:S02]  /*ecc0*/  MOV R92, R249 ;  /* 0x000000f9005c7202 */ /* 0x000fe40000000f00 */
[----:B------:R-:W-:-:S07]  /*ecd0*/  MOV R94, R245 ;  /* 0x000000f5005e7202 */ /* 0x000fce0000000f00 */
[----:B------:R-:W-:Y:S05]  /*ece0*/  WARPSYNC.COLLECTIVE R99, `(.L_x_10693) ;  /* 0x0000000063087348 */ /* 0x000fea0003c00000 */
[----:B------:R0:W1:Y:S02]  /*ecf0*/  SHFL.DOWN P0, R245, R92, R93, R252 ;  /* 0x0800005d5cf57389 */ /* 0x00006400000000fc */
[----:B01----:R-:W-:Y:S05]  /*ed00*/  ENDCOLLECTIVE ;  /* 0x000000000000791b */ /* 0x003fea0003800000 */
.L_x_10693:
[----:B------:R-:W-:Y:S02]  /*ed10*/  MOV R92, R248 ;  /* 0x000000f8005c7202 */ /* 0x000fe40000000f00 */
[----:B------:R-:W-:-:S07]  /*ed20*/  MOV R95, R245 ;  /* 0x000000f5005f7202 */ /* 0x000fce0000000f00 */
[----:B------:R-:W-:Y:S05]  /*ed30*/  WARPSYNC.COLLECTIVE R99, `(.L_x_10694) ;  /* 0x0000000063087348 */ /* 0x000fea0003c00000 */
[----:B------:R0:W1:Y:S02]  /*ed40*/  SHFL.DOWN P0, R245, R92, R93, R252 ;  /* 0x0800005d5cf57389 */ /* 0x00006400000000fc */
[----:B01----:R-:W-:Y:S05]  /*ed50*/  ENDCOLLECTIVE ;  /* 0x000000000000791b */ /* 0x003fea0003800000 */
.L_x_10694:
[----:B------:R-:W-:Y:S02]  /*ed60*/  MOV R92, R247 ;  /* 0x000000f7005c7202 */ /* 0x000fe40000000f00 */
[----:B------:R-:W-:-:S07]  /*ed70*/  MOV R96, R245 ;  /* 0x000000f500607202 */ /* 0x000fce0000000f00 */
[----:B------:R-:W-:Y:S05]  /*ed80*/  WARPSYNC.COLLECTIVE R99, `(.L_x_10695) ;  /* 0x0000000063087348 */ /* 0x000fea0003c00000 */
[----:B------:R0:W1:Y:S02]  /*ed90*/  SHFL.DOWN P0, R245, R92, R93, R252 ;  /* 0x0800005d5cf57389 */ /* 0x00006400000000fc */
[----:B01----:R-:W-:Y:S05]  /*eda0*/  ENDCOLLECTIVE ;  /* 0x000000000000791b */ /* 0x003fea0003800000 */
.L_x_10695:
[----:B------:R-:W-:Y:S05]  /*edb0*/  BRA `(.L_x_10696) ;  /* 0xffffff9400047947 */ /* 0x000fea000383ffff */
.L_x_10558:
        /* <DEDUP_REMOVED lines=8> */
.L_x_10698:
[----:B------:R-:W-:Y:S05]  /*ee40*/  BSYNC B1 ;  /* 0x0000000000017941 */ /* 0x000fea0003800000 */
.L_x_10697:
        /* <DEDUP_REMOVED lines=8> */
.L_x_10699:
[----:B------:R-:W-:Y:S02]  /*eed0*/  MOV R92, R248 ;  /* 0x000000f8005c7202 */ /* 0x000fe40000000f00 */
[----:B------:R-:W-:-:S07]  /*eee0*/  MOV R95, R245 ;  /* 0x000000f5005f7202 */ /* 0x000fce0000000f00 */
[----:B------:R-:W-:Y:S05]  /*eef0*/  WARPSYNC.COLLECTIVE R99, `(.L_x_10700) ;  /* 0x0000000063087348 */ /* 0x000fea0003c00000 */
[----:B------:R0:W1:Y:S02]  /*ef00*/  SHFL.DOWN P0, R245, R92, R93, R252 ;  /* 0x0800005d5cf57389 */ /* 0x00006400000000fc */
[----:B01----:R-:W-:Y:S05]  /*ef10*/  ENDCOLLECTIVE ;  /* 0x000000000000791b */ /* 0x003fea0003800000 */
.L_x_10700:
[----:B------:R-:W-:Y:S02]  /*ef20*/  MOV R92, R247 ;  /* 0x000000f7005c7202 */ /* 0x000fe40000000f00 */
[----:B------:R-:W-:-:S07]  /*ef30*/  MOV R96, R245 ;  /* 0x000000f500607202 */ /* 0x000fce0000000f00 */
[----:B------:R-:W-:Y:S05]  /*ef40*/  WARPSYNC.COLLECTIVE R99, `(.L_x_10701) ;  /* 0x0000000063087348 */ /* 0x000fea0003c00000 */
[----:B------:R0:W1:Y:S02]  /*ef50*/  SHFL.DOWN P0, R245, R92, R93, R252 ;  /* 0x0800005d5cf57389 */ /* 0x00006400000000fc */
[----:B01----:R-:W-:Y:S05]  /*ef60*/  ENDCOLLECTIVE ;  /* 0x000000000000791b */ /* 0x003fea0003800000 */
.L_x_10701:
[----:B------:R-:W-:Y:S05]  /*ef70*/  BRA `(.L_x_10702) ;  /* 0xffffff9000e47947 */ /* 0x000fea000383ffff */
.L_x_10561:
        /* <DEDUP_REMOVED lines=8> */
.L_x_10704:
[----:B------:R-:W-:Y:S05]  /*f000*/  BSYNC B1 ;  /* 0x0000000000017941 */ /* 0x000fea0003800000 */
.L_x_10703:
        /* <DEDUP_REMOVED lines=8> */
.L_x_10705:
[----:B------:R-:W-:Y:S02]  /*f090*/  MOV R92, R248 ;  /* 0x000000f8005c7202 */ /* 0x000fe40000000f00 */
[----:B------:R-:W-:-:S07]  /*f0a0*/  MOV R95, R245 ;  /* 0x000000f5005f7202 */ /* 0x000fce0000000f00 */
[----:B------:R-:W-:Y:S05]  /*f0b0*/  WARPSYNC.COLLECTIVE R99, `(.L_x_10706) ;  /* 0x0000000063087348 */ /* 0x000fea0003c00000 */
[----:B------:R0:W1:Y:S02]  /*f0c0*/  SHFL.DOWN P0, R245, R92, R93, R252 ;  /* 0x0800005d5cf57389 */ /* 0x00006400000000fc */
[----:B01----:R-:W-:Y:S05]  /*f0d0*/  ENDCOLLECTIVE ;  /* 0x000000000000791b */ /* 0x003fea0003800000 */
.L_x_10706:
[----:B------:R-:W-:Y:S02]  /*f0e0*/  MOV R92, R247 ;  /* 0x000000f7005c7202 */ /* 0x000fe40000000f00 */
[----:B------:R-:W-:-:S07]  /*f0f0*/  MOV R96, R245 ;  /* 0x000000f500607202 */ /* 0x000fce0000000f00 */
[----:B------:R-:W-:Y:S05]  /*f100*/  WARPSYNC.COLLECTIVE R99, `(.L_x_10707) ;  /* 0x0000000063087348 */ /* 0x000fea0003c00000 */
[----:B------:R0:W1:Y:S02]  /*f110*/  SHFL.DOWN P0, R245, R92, R93, R252 ;  /* 0x0800005d5cf57389 */ /* 0x00006400000000fc */
[----:B01----:R-:W-:Y:S05]  /*f120*/  ENDCOLLECTIVE ;  /* 0x000000000000791b */ /* 0x003fea0003800000 */
.L_x_10707:
[----:B------:R-:W-:Y:S05]  /*f130*/  BRA `(.L_x_10708) ;  /* 0xffffff9000c47947 */ /* 0x000fea000383ffff */
.L_x_10564:
        /* <DEDUP_REMOVED lines=8> */
.L_x_10710:
[----:B------:R-:W-:Y:S05]  /*f1c0*/  BSYNC B1 ;  /* 0x0000000000017941 */ /* 0x000fea0003800000 */
.L_x_10709:
        /* <DEDUP_REMOVED lines=8> */
.L_x_10711:
[----:B------:R-:W-:Y:S02]  /*f250*/  MOV R92, R248 ;  /* 0x000000f8005c7202 */ /* 0x000fe40000000f00 */
[----:B------:R-:W-:-:S07]  /*f260*/  MOV R95, R245 ;  /* 0x000000f5005f7202 */ /* 0x000fce0000000f00 */
[----:B------:R-:W-:Y:S05]  /*f270*/  WARPSYNC.COLLECTIVE R99, `(.L_x_10712) ;  /* 0x0000000063087348 */ /* 0x000fea0003c00000 */
[----:B------:R0:W1:Y:S02]  /*f280*/  SHFL.DOWN P0, R245, R92, R93, R252 ;  /* 0x0800005d5cf57389 */ /* 0x00006400000000fc */
[----:B01----:R-:W-:Y:S05]  /*f290*/  ENDCOLLECTIVE ;  /* 0x000000000000791b */ /* 0x003fea0003800000 */
.L_x_10712:
[----:B------:R-:W-:Y:S02]  /*f2a0*/  MOV R92, R247 ;  /* 0x000000f7005c7202 */ /* 0x000fe40000000f00 */
[----:B------:R-:W-:-:S07]  /*f2b0*/  MOV R96, R245 ;  /* 0x000000f500607202 */ /* 0x000fce0000000f00 */
[----:B------:R-:W-:Y:S05]  /*f2c0*/  WARPSYNC.COLLECTIVE R99, `(.L_x_10713) ;  /* 0x0000000063087348 */ /* 0x000fea0003c00000 */
[----:B------:R0:W1:Y:S02]  /*f2d0*/  SHFL.DOWN P0, R245, R92, R93, R252 ;  /* 0x0800005d5cf57389 */ /* 0x00006400000000fc */
[----:B01----:R-:W-:Y:S05]  /*f2e0*/  ENDCOLLECTIVE ;  /* 0x000000000000791b */ /* 0x003fea0003800000 */
.L_x_10713:
[----:B------:R-:W-:Y:S05]  /*f2f0*/  BRA `(.L_x_10714) ;  /* 0xffffff9000a47947 */ /* 0x000fea000383ffff */
.L_x_10567:
        /* <DEDUP_REMOVED lines=8> */
.L_x_10716:
[----:B------:R-:W-:Y:S05]  /*f380*/  BSYNC B1 ;  /* 0x0000000000017941 */ /* 0x000fea0003800000 */
.L_x_10715:
        /* <DEDUP_REMOVED lines=8> */
.L_x_10717:
[----:B------:R-:W-:Y:S02]  /*f410*/  MOV R92, R248 ;  /* 0x000000f8005c7202 */ /* 0x000fe40000000f00 */
[----:B------:R-:W-:-:S07]  /*f420*/  MOV R95, R245 ;  /* 0x000000f5005f7202 */ /* 0x000fce0000000f00 */
[----:B------:R-:W-:Y:S05]  /*f430*/  WARPSYNC.COLLECTIVE R99, `(.L_x_10718) ;  /* 0x0000000063087348 */ /* 0x000fea0003c00000 */
[----:B------:R0:W1:Y:S02]  /*f440*/  SHFL.DOWN P0, R245, R92, R93, R252 ;  /* 0x0800005d5cf57389 */ /* 0x00006400000000fc */
[----:B01----:R-:W-:Y:S05]  /*f450*/  ENDCOLLECTIVE ;  /* 0x000000000000791b */ /* 0x003fea0003800000 */
.L_x_10718:
[----:B------:R-:W-:Y:S02]  /*f460*/  MOV R92, R247 ;  /* 0x000000f7005c7202 */ /* 0x000fe40000000f00 */
[----:B------:R-:W-:-:S07]  /*f470*/  MOV R96, R245 ;  /* 0x000000f500607202 */ /* 0x000fce0000000f00 */
[----:B------:R-:W-:Y:S05]  /*f480*/  WARPSYNC.COLLECTIVE R99, `(.L_x_10719) ;  /* 0x0000000063087348 */ /* 0x000fea0003c00000 */
[----:B------:R0:W1:Y:S02]  /*f490*/  SHFL.DOWN P0, R245, R92, R93, R252 ;  /* 0x0800005d5cf57389 */ /* 0x00006400000000fc */
[----:B01----:R-:W-:Y:S05]  /*f4a0*/  ENDCOLLECTIVE ;  /* 0x000000000000791b */ /* 0x003fea0003800000 */
.L_x_10719:
[----:B------:R-:W-:Y:S05]  /*f4b0*/  BRA `(.L_x_10720) ;  /* 0xffffff9000847947 */ /* 0x000fea000383ffff */
.L_x_10570:
        /* <DEDUP_REMOVED lines=8> */
.L_x_10722:
[----:B------:R-:W-:Y:S05]  /*f540*/  BSYNC B1 ;  /* 0x0000000000017941 */ /* 0x000fea0003800000 */
.L_x_10721:
        /* <DEDUP_REMOVED lines=9> */
.L_x_10723:
[----:B------:R-:W-:Y:S02]  /*f5e0*/  MOV R98, R248 ;  /* 0x000000f800627202 */ /* 0x000fe40000000f00 */
[----:B------:R-:W-:-:S07]  /*f5f0*/  MOV R241, R92 ;  /* 0x0000005c00f17202 */ /* 0x000fce0000000f00 */
[----:B------:R-:W-:Y:S05]  /*f600*/  WARPSYNC.COLLECTIVE R99, `(.L_x_10724) ;  /* 0x0000000063087348 */ /* 0x000fea0003c00000 */
[----:B------:R0:W1:Y:S02]  /*f610*/  SHFL.IDX P3, R92, R98, R95, R94 ;  /* 0x0000005f625c7389 */ /* 0x000064000006005e */
[----:B01----:R-:W-:Y:S05]  /*f620*/  ENDCOLLECTIVE ;  /* 0x000000000000791b */ /* 0x003fea0003800000 */
.L_x_10724:
        /* <DEDUP_REMOVED lines=14> */
.L_x_10725:
[----:B------:R-:W-:Y:S01]  /*f710*/  MOV R98, R88 ;  /* 0x0000005800627202 */ /* 0x000fe20000000f00 */
[----:B------:R-:W-:Y:S01]  /*f720*/  FADD.FTZ R240, R92, R93 ;  /* 0x0000005d5cf07221 */ /* 0x000fe20000010000 */
[----:B------:R-:W-:Y:S01]  /*f730*/  HFMA2 R93, -RZ, RZ, 0, 5.9604644775390625e-08 ;  /* 0x00000001ff5d7431 */ /* 0x000fe200000001ff */
[----:B------:R-:W-:-:S07]  /*f740*/  MOV R92, R250 ;  /* 0x000000fa005c7202 */ /* 0x000fce0000000f00 */
[----:B------:R-:W-:Y:S05]  /*f750*/  WARPSYNC.COLLECTIVE R99, `(.L_x_10726) ;  /* 0x0000000063087348 */ /* 0x000fea0003c00000 */
[----:B------:R0:W1:Y:S02]  /*f760*/  SHFL.DOWN P0, R245, R92, R93, R252 ;  /* 0x0800005d5cf57389 */ /* 0x00006400000000fc */
[----:B01----:R-:W-:Y:S05]  /*f770*/  ENDCOLLECTIVE ;  /* 0x000000000000791b */ /* 0x003fea0003800000 */
.L_x_10726:
[----:B------:R-:W-:Y:S02]  /*f780*/  MOV R92, R249 ;  /* 0x000000f9005c7202 */ /* 0x000fe40000000f00 */
[----:B------:R-:W-:-:S07]  /*f790*/  MOV R96, R245 ;  /* 0x000000f500607202 */ /* 0x000fce0000000f00 */
[----:B------:R-:W-:Y:S05]  /*f7a0*/  WARPSYNC.COLLECTIVE R99, `(.L_x_10727) ;  /* 0x0000000063087348 */ /* 0x000fea0003c00000 */
[----:B------:R0:W1:Y:S02]  /*f7b0*/  SHFL.DOWN P0, R245, R92, R93, R252 ;  /* 0x0800005d5cf57389 */ /* 0x00006400000000fc */
[----:B01----:R-:W-:Y:S05]  /*f7c0*/  ENDCOLLECTIVE ;  /* 0x000000000000791b */ /* 0x003fea0003800000 */
.L_x_10727:
[----:B------:R-:W-:Y:S02]  /*f7d0*/  MOV R92, R248 ;  /* 0x000000f8005c7202 */ /* 0x000fe40000000f00 */
[----:B------:R-:W-:-:S07]  /*f7e0*/  MOV R97, R245 ;  /* 0x000000f500617202 */ /* 0x000fce0000000f00 */
[----:B------:R-:W-:Y:S05]  /*f7f0*/  WARPSYNC.COLLECTIVE R99, `(.L_x_10728) ;  /* 0x0000000063087348 */ /* 0x000fea0003c00000 */
[----:B------:R0:W1:Y:S02]  /*f800*/  SHFL.DOWN P0, R245, R92, R93, R252 ;  /* 0x0800005d5cf57389 */ /* 0x00006400000000fc */
[----:B01----:R-:W-:Y:S05]  /*f810*/  ENDCOLLECTIVE ;  /* 0x000000000000791b */ /* 0x003fea0003800000 */
.L_x_10728:
[----:B------:R-:W-:Y:S02]  /*f820*/  MOV R92, R247 ;  /* 0x000000f7005c7202 */ /* 0x000fe40000000f00 */
[----:B------:R-:W-:-:S07]  /*f830*/  MOV R244, R245 ;  /* 0x000000f500f47202 */ /* 0x000fce0000000f00 */
[----:B------:R-:W-:Y:S05]  /*f840*/  WARPSYNC.COLLECTIVE R99, `(.L_x_10729) ;  /* 0x0000000063087348 */ /* 0x000fea0003c00000 */
[----:B------:R0:W1:Y:S02]  /*f850*/  SHFL.DOWN P0, R245, R92, R93, R252 ;  /* 0x0800005d5cf57389 */ /* 0x00006400000000fc */
[----:B01----:R-:W-:Y:S05]  /*f860*/  ENDCOLLECTIVE ;  /* 0x000000000000791b */ /* 0x003fea0003800000 */
.L_x_10729:
[----:B------:R-:W-:Y:S05]  /*f870*/  WARPSYNC.COLLECTIVE R99, `(.L_x_10730) ;  /* 0x0000000063087348 */ /* 0x000fea0003c00000 */
[----:B------:R0:W1:Y:S02]  /*f880*/  SHFL.IDX P3, R92, R98, R95, R94 ;  /* 0x0000005f625c7389 */ /* 0x000064000006005e */
[----:B01----:R-:W-:Y:S05]  /*f890*/  ENDCOLLECTIVE ;  /* 0x000000000000791b */ /* 0x003fea0003800000 */
.L_x_10730:
[----:B------:R-:W-:Y:S02]  /*f8a0*/  MOV R98, R89 ;  /* 0x0000005900627202 */ /* 0x000fe40000000f00 */
[----:B------:R-:W-:-:S07]  /*f8b0*/  MOV R246, R92 ;  /* 0x0000005c00f67202 */ /* 0x000fce0000000f00 */
[----:B------:R-:W-:Y:S05]  /*f8c0*/  WARPSYNC.COLLECTIVE R99, `(.L_x_10731) ;  /* 0x0000000063087348 */ /* 0x000fea0003c00000 */
[----:B------:R0:W1:Y:S02]  /*f8d0*/  SHFL.IDX P3, R92, R98, R95, R94 ;  /* 0x0000005f625c7389 */ /* 0x000064000006005e */
[----:B01----:R-:W-:Y:S05]  /*f8e0*/  ENDCOLLECTIVE ;  /* 0x000000000000791b */ /* 0x003fea0003800000 */
.L_x_10731:
[----:B------:R-:W-:Y:S02]  /*f8f0*/  MOV R98, R90 ;  /* 0x0000005a00627202 */ /* 0x000fe40000000f00 */
[----:B------:R-:W-:-:S07]  /*f900*/  MOV R93, R92 ;  /* 0x0000005c005d7202 */ /* 0x000fce0000000f00 */
[----:B------:R-:W-:Y:S05]  /*f910*/  WARPSYNC.COLLECTIVE R99, `(.L_x_10732) ;  /* 0x0000000063087348 */ /* 0x000fea0003c00000 */
[----:B------:R0:W1:Y:S02]  /*f920*/  SHFL.IDX P3, R92, R98, R95, R94 ;  /* 0x0000005f625c7389 */ /* 0x000064000006005e */
[----:B01----:R-:W-:Y:S05]  /*f930*/  ENDCOLLECTIVE ;  /* 0x000000000000791b */ /* 0x003fea0003800000 */
.L_x_10732:
[----:B------:R-:W-:Y:S02]  /*f940*/  MOV R98, R91 ;  /* 0x0000005b00627202 */ /* 0x000fe40000000f00 */
[----:B------:R-:W-:-:S07]  /*f950*/  MOV R251, R92 ;  /* 0x0000005c00fb7202 */ /* 0x000fce0000000f00 */
[----:B------:R-:W-:Y:S05]  /*f960*/  WARPSYNC.COLLECTIVE R99, `(.L_x_10733) ;  /* 0x0000000063087348 */ /* 0x000fea0003c00000 */
[----:B------:R0:W1:Y:S02]  /*f970*/  SHFL.IDX P3, R92, R98, R95, R94 ;  /* 0x0000005f625c7389 */ /* 0x000064000006005e */
[----:B01----:R-:W-:Y:S05]  /*f980*/  ENDCOLLECTIVE ;  /* 0x000000000000791b */ /* 0x003fea0003800000 */
.L_x_10733:
[----:B------:R-:W-:Y:S02]  /*f990*/  MOV R252, R92 ;  /* 0x0000005c00fc7202 */ /* 0x000fe40000000f00 */
[----:B------:R-:W-:Y:S01]  /*f9a0*/  MOV R92, R246 ;  /* 0x000000f6005c7202 */ /* 0x000fe20000000f00 */
[----:B------:R-:W-:Y:S06]  /*f9b0*/  BRA `(.L_x_10734) ;  /* 0xffffff8c00e07947 */ /* 0x000fec000383ffff */
.L_x_10735:
        /* <DEDUP_REMOVED lines=12> */
.L_x_18711:


//--------------------- .text._Z25selective_scan_bwd_kernelI32Selective_Scan_bwd_kernel_traitsILi64ELi16ELb1ELb1ELb0ELb0ELb0EfN3c107complexIfEEEEv12SSMParamsBwd --------------------------
	.section	.text._Z25selective_scan_bwd_kernelI32Selective_Scan_bwd_kernel_traitsILi64ELi16ELb1ELb1ELb0ELb0ELb0EfN3c107complexIfEEEEv12SSMParamsBwd,"ax",@progbits
	.align	128
        .global         _Z25selective_scan_bwd_kernelI32Selective_Scan_bwd_kernel_traitsILi64ELi16ELb1ELb1ELb0ELb0ELb0EfN3c107complexIfEEEEv12SSMParamsBwd
        .type           _Z25selective_scan_bwd_kernelI32Selective_Scan_bwd_kernel_traitsILi64ELi16ELb1ELb1ELb0ELb0ELb0EfN3c107complexIfEEEEv12SSMParamsBwd,@function
        .size           _Z25selective_scan_bwd_kernelI32Selective_Scan_bwd_kernel_traitsILi64ELi16ELb1ELb1ELb0ELb0ELb0EfN3c107complexIfEEEEv12SSMParamsBwd,(.L_x_18712 - _Z25selective_scan_bwd_kernelI32Selective_Scan_bwd_kernel_traitsILi64ELi16ELb1ELb1ELb0ELb0ELb0EfN3c107complexIfEEEEv12SSMParamsBwd)
        .other          _Z25selective_scan_bwd_kernelI32Selective_Scan_bwd_kernel_traitsILi64ELi16ELb1ELb1ELb0ELb0ELb0EfN3c107complexIfEEEEv12SSMParamsBwd,@"STO_CUDA_ENTRY STV_DEFAULT"
_Z25selective_scan_bwd_kernelI32Selective_Scan_bwd_kernel_traitsILi64ELi16ELb1ELb1ELb0ELb0ELb0EfN3c107complexIfEEEEv12SSMParamsBwd:
.text._Z25selective_scan_bwd_kernelI32Selective_Scan_bwd_kernel_traitsILi64ELi16ELb1ELb1ELb0ELb0ELb0EfN3c107complexIfEEEEv12SSMParamsBwd:
[----:B------:R-:W-:Y:S01]  /*0000*/  LDC R1, c[0x0][0x37c] ;  /* 0x0000df00ff017b82 */ /* 0x000fe20000000800 */
[----:B------:R-:W0:Y:S07]  /*0010*/  LDCU.64 UR4, c[0x0][0x458] ;  /* 0x00008b00ff0477ac */ /* 0x000e2e0008000a00 */
[----:B------:R-:W1:Y:S01]  /*0020*/  S2UR UR8, SR_CTAID.Y ;  /* 0x00000000000879c3 */ /* 0x000e620000002600 */
[----:B------:R-:W2:Y:S01]  /*0030*/  LDCU.64 UR6, c[0x0][0x470] ;  /* 0x00008e00ff0677ac */ /* 0x000ea20008000a00 */
[----:B------:R-:W3:Y:S01]  /*0040*/  LDCU.64 UR28, c[0x0][0x358] ;  /* 0x00006b00ff1c77ac */ /* 0x000ee20008000a00 */
[----:B------:R-:W4:Y:S01]  /*0050*/  LDCU UR30, c[0x0][0x398] ;  /* 0x00007300ff1e77ac */ /* 0x000f220008000800 */
        /* <DEDUP_REMOVED lines=24> */
[----:B------:R-:W5:Y:S01]  /*01e0*/  S2UR UR6, SR_CTAID.X ;  /* 0x00000000000679c3 */ /* 0x000f620000002500 */
[----:B--2---:R-:W-:Y:S01]  /*01f0*/  ULEA UR22, UR24, 0xfffffc00, 0xa ;  /* 0xfffffc0018167891 */ /* 0x004fe2000f8e50ff */
[----:B------:R-:W-:Y:S01]  /*0200*/  HFMA2 R149, -RZ, RZ, 0, 0 ;  /* 0x00000000ff957431 */ /* 0x000fe200000001ff */
[----:B------:R-:W-:-:S02]  /*0210*/  IABS R0, R0 ;  /* 0x0000000000007213 */ /* 0x000fc40000000000 */
[----:B------:R-:W-:Y:S01]  /*0220*/  USHF.R.S32.HI UR23, URZ, 0x1f, UR22 ;  /* 0x0000001fff177899 */ /* 0x000fe20008011416 */
[----:B------:R-:W-:Y:S02]  /*0230*/  MOV R147, RZ ;  /* 0x000000ff00937202 */ /* 0x000fe40000000f00 */
[----:B------:R-:W-:-:S13]  /*0240*/  R2UR UR31, R0 ;  /* 0x00000000001f72ca */ /* 0x000fda00000e0000 */
        /* <DEDUP_REMOVED lines=17> */
[----:B------:R-:W2:Y:S01]  /*0360*/  LDCU.64 UR10, c[0x0][0x3b0] ;  /* 0x00007600ff0a77ac */ /* 0x000ea20008000a00 */
[----:B------:R-:W-:Y:S01]  /*0370*/  MOV R0, UR8 ;  /* 0x0000000800007c02 */ /* 0x000fe20008000f00 */
[----:B0-----:R-:W-:-:S03]  /*0380*/  ULEA UR14, UP3, UR17, UR14, 0x2 ;  /* 0x0000000e110e7291 */ /* 0x001fc6000f8610ff */
[----:B------:R-:W0:Y:S01]  /*0390*/  F2I.FTZ.U32.TRUNC.NTZ R2, R2 ;  /* 0x0000000200027305 */ /* 0x000e22000021f000 */
[----:B------:R-:W-:Y:S01]  /*03a0*/  IABS R0, R0 ;  /* 0x0000000000007213 */ /* 0x000fe20000000000 */
[----:B------:R-:W-:Y:S02]  /*03b0*/  ULEA UR12, UP1, UR9, UR12, 0x2 ;  /* 0x0000000c090c7291 */ /* 0x000fe4000f8210ff */
[----:B------:R-:W-:Y:S01]  /*03c0*/  ULEA.HI.X UR17, UR17, UR15, UR7, 0x2, UP3 ;  /* 0x0000000f11117291 */ /* 0x000fe200098f1407 */
[----:B------:R-:W-:Y:S01]  /*03d0*/  R2UR UR27, R0 ;  /* 0x00000000001b72ca */ /* 0x000fe200000e0000 */
[----:B------:R-:W-:Y:S02]  /*03e0*/  ULEA.HI.X UR13, UR9, UR13, UR16, 0x2, UP1 ;  /* 0x0000000d090d7291 */ /* 0x000fe400088f1410 */
[----:B------:R-:W-:Y:S01]  /*03f0*/  UISETP.NE.AND UP1, UPT, UR30, URZ, UPT ;  /* 0x000000ff1e00728c */ /* 0x000fe2000bf25270 */
[----:B------:R-:W3:Y:S01]  /*0400*/  LDCU.64 UR18, c[0x0][0x4b8] ;  /* 0x00009700ff1277ac */ /* 0x000ee20008000a00 */
[----:B0-----:R-:W-:-:S13]  /*0410*/  R2UR UR5, R2 ;  /* 0x00000000020572ca */ /* 0x001fda00000e0000 */
        /* <DEDUP_REMOVED lines=19> */
[----:B------:R-:W-:Y:S02]  /*0550*/  UIADD3 UR4, UP3, UPT, UR22, UR4, URZ ;  /* 0x0000000416047290 */ /* 0x000fe4000ff7e0ff */
[----:B--2---:R-:W-:Y:S02]  /*0560*/  UIMAD.WIDE.U32 UR20, UR6, UR10, URZ ;  /* 0x0000000a061472a5 */ /* 0x004fe4000f8e00ff */
[----:B------:R-:W-:Y:S02]  /*0570*/  UIADD3.X UR15, UPT, UPT, UR23, UR15, URZ, UP3, !UPT ;  /* 0x0000000f170f7290 */ /* 0x000fe40009ffe4ff */
[----:B------:R-:W-:-:S02]  /*0580*/  UIMAD UR21, UR6, UR11, UR21 ;  /* 0x0000000b061572a4 */ /* 0x000fc4000f8e0215 */
[----:B------:R-:W-:Y:S02]  /*0590*/  @UP0 UIADD3 UR7, UPT, UPT, UR7, 0x1, URZ ;  /* 0x0000000107070890 */ /* 0x000fe4000fffe0ff */
[----:B------:R-:W-:Y:S02]  /*05a0*/  UISETP.NE.U32.AND UP0, UPT, UR36, URZ, UPT ;  /* 0x000000ff2400728c */ /* 0x000fe4000bf05070 */
[----:B------:R-:W-:Y:S02]  /*05b0*/  @!UP2 UIADD3 UR7, UPT, UPT, -UR7, URZ, URZ ;  /* 0x000000ff0707a290 */ /* 0x000fe4000fffe1ff */
[----:B------:R-:W-:Y:S02]  /*05c0*/  UISETP.NE.AND.EX UP0, UPT, UR37, URZ, UPT, UP0 ;  /* 0x000000ff2500728c */ /* 0x000fe4000bf05300 */
[----:B------:R-:W-:Y:S02]  /*05d0*/  ULEA UR16, UP2, UR4, UR34, 0x2 ;  /* 0x0000002204107291 */ /* 0x000fe4000f8410ff */
[----:B------:R-:W-:-:S02]  /*05e0*/  @!UP1 ULOP3.LUT UR7, URZ, UR30, URZ, 0x33, !UPT ;  /* 0x0000001eff079292 */ /* 0x000fc4000f8e33ff */
[----:B------:R-:W-:Y:S02]  /*05f0*/  ULEA.HI.X UR15, UR4, UR35, UR15, 0x2, UP2 ;  /* 0x00000023040f7291 */ /* 0x000fe400090f140f */
[----:B------:R-:W-:Y:S01]  /*0600*/  USHF.R.S32.HI UR4, URZ, 0x1f, UR7 ;  /* 0x0000001fff047899 */ /* 0x000fe20008011407 */
[----:B------:R-:W2:Y:S02]  /*0610*/  LDCU.64 UR22, c[0x0][0x538] ;  /* 0x0000a700ff1677ac */ /* 0x000ea40008000a00 */
[----:B------:R-:W4:Y:S01]  /*0620*/  @UP0 LDCU UR25, c[0x0][0x384] ;  /* 0x00007080ff1907ac */ /* 0x000f220008000800 */
[----:B0-----:R-:W-:Y:S02]  /*0630*/  UIMAD UR5, UR4, UR26, URZ ;  /* 0x0000001a040572a4 */ /* 0x001fe4000f8e02ff */
[----:B-1----:R-:W-:Y:S02]  /*0640*/  UIMAD UR11, UR4, UR32, URZ ;  /* 0x00000020040b72a4 */ /* 0x002fe4000f8e02ff */
[----:B------:R-:W-:-:S02]  /*0650*/  UIMAD.WIDE.U32 UR20, UR7, UR26, UR20 ;  /* 0x0000001a071472a5 */ /* 0x000fc4000f8e0014 */
[----:B------:R-:W-:Y:S02]  /*0660*/  UIMAD UR9, UR7, UR27, UR5 ;  /* 0x0000001b070972a4 */ /* 0x000fe4000f8e0205 */
[----:B------:R-:W-:Y:S02]  /*0670*/  UIMAD.WIDE.U32 UR4, UR7, UR32, URZ ;  /* 0x00000020070472a5 */ /* 0x000fe4000f8e00ff */
[----:B------:R-:W-:Y:S01]  /*0680*/  UIMAD UR11, UR7, UR33, UR11 ;  /* 0x00000021070b72a4 */ /* 0x000fe2000f8e020b */
[----:B------:R-:W0:Y:S01]  /*0690*/  @UP0 LDCU UR26, c[0x0][0x38c] ;  /* 0x00007180ff1a07ac */ /* 0x000e220008000800 */
[----:B------:R-:W1:Y:S01]  /*06a0*/  LDCU.64 UR30, c[0x0][0x448] ;  /* 0x00008900ff1e77ac */ /* 0x000e620008000a00 */
[----:B------:R-:W-:Y:S01]  /*06b0*/  ULEA UR7, UR24, 0xfffff800, 0xb ;  /* 0xfffff80018077891 */ /* 0x000fe2000f8e58ff */
[----:B------:R-:W5:Y:S01]  /*06c0*/  @UP0 LDCU.64 UR32, c[0x0][0x480] ;  /* 0x00009000ff2007ac */ /* 0x000f620008000a00 */
[----:B---3--:R-:W-:Y:S02]  /*06d0*/  USHF.R.U64 UR10, UR18, 0x1, UR19 ;  /* 0x00000001120a7899 */ /* 0x008fe40008001213 */
[----:B------:R-:W-:-:S02]  /*06e0*/  UIADD3 UR20, UP1, UPT, UR7, UR20, URZ ;  /* 0x0000001407147290 */ /* 0x000fc4000ff3e0ff */
[----:B------:R-:W-:Y:S02]  /*06f0*/  UIADD3 UR9, UPT, UPT, UR21, UR9, URZ ;  /* 0x0000000915097290 */ /* 0x000fe4000fffe0ff */
[----:B------:R-:W-:Y:S02]  /*0700*/  USHF.R.U32.HI UR18, URZ, 0x1, UR19 ;  /* 0x00000001ff127899 */ /* 0x000fe40008011613 */
[----:B------:R-:W-:Y:S02]  /*0710*/  UIADD3 UR5, UPT, UPT, UR5, UR11, URZ ;  /* 0x0000000b05057290 */ /* 0x000fe4000fffe0ff */
[----:B------:R-:W-:Y:S02]  /*0720*/  ULEA.HI.X.SX32 UR7, UR7, UR9, 0x1, UP1 ;  /* 0x0000000907077291 */ /* 0x000fe400088f0eff */
[----:B------:R-:W-:Y:S02]  /*0730*/  UIMAD UR18, UR18, UR6, URZ ;  /* 0x00000006121272a4 */ /* 0x000fe4000f8e02ff */
[----:B----4-:R-:W-:-:S02]  /*0740*/  @UP0 UIMAD UR9, UR6, UR25, UR8 ;  /* 0x00000019060902a4 */ /* 0x010fc4000f8e0208 */
[----:B------:R-:W-:Y:S02]  /*0750*/  UIMAD.WIDE.U32 UR10, UR6, UR10, UR4 ;  /* 0x0000000a060a72a5 */ /* 0x000fe4000f8e0004 */
[----:B------:R-:W-:Y:S02]  /*0760*/  @UP0 UIMAD UR4, UR9, UR24, URZ ;  /* 0x00000018090402a4 */ /* 0x000fe4000f8e02ff */
[----:B------:R-:W-:Y:S02]  /*0770*/  UIADD3 UR5, UPT, UPT, UR11, UR18, URZ ;  /* 0x000000120b057290 */ /* 0x000fe4000fffe0ff */
[----:B--2---:R-:W-:Y:S02]  /*0780*/  ULEA UR9, UP1, UR10, UR22, 0x3 ;  /* 0x000000160a097291 */ /* 0x004fe4000f8218ff */
[----:B0-----:R-:W-:Y:S02]  /*0790*/  @UP0 UIMAD UR11, UR4, UR26, URZ ;  /* 0x0000001a040b02a4 */ /* 0x001fe4000f8e02ff */
[----:B-1----:R-:W-:-:S02]  /*07a0*/  ULEA UR19, UP2, UR20, UR30, 0x2 ;  /* 0x0000001e14137291 */ /* 0x002fc4000f8410ff */
[----:B------:R-:W-:Y:S01]  /*07b0*/  ULEA.HI.X UR10, UR10, UR23, UR5, 0x3, UP1 ;  /* 0x000000170a0a7291 */ /* 0x000fe200088f1c05 */
[----:B------:R-:W-:Y:S02]  /*07c0*/  UMOV UR4, URZ ;  /* 0x000000ff00047c82 */ /* 0x000fe40008000000 */
[----:B------:R-:W-:Y:S01]  /*07d0*/  UMOV UR5, URZ ;  /* 0x000000ff00057c82 */ /* 0x000fe20008000000 */
[----:B-----5:R-:W-:Y:S02]  /*07e0*/  @UP0 UIMAD.WIDE UR4, UR11, 0x10, UR32 ;  /* 0x000000100b0408a5 */ /* 0x020fe4000f8e0220 */
        /* <DEDUP_REMOVED lines=15> */
[----:B------:R-:W-:Y:S01]  /*08e0*/  UMOV UR19, UR20 ;  /* 0x0000001400137c82 */ /* 0x000fe20008000000 */
[C---:B0-----:R-:W-:Y:S02]  /*08f0*/  SHF.L.U32 R0, R144.reuse, 0x2, RZ ;  /* 0x0000000290007819 */ /* 0x041fe400000006ff */
[C---:B------:R-:W-:Y:S02]  /*0900*/  LOP3.LUT R146, R144.reuse, 0x1f, RZ, 0xc0, !PT ;  /* 0x0000001f90927812 */ /* 0x040fe400078ec0ff */
[C---:B------:R-:W-:Y:S02]  /*0910*/  LOP3.LUT R145, R144.reuse, 0x3e0, RZ, 0xc0, !PT ;  /* 0x000003e090917812 */ /* 0x040fe400078ec0ff */
[----:B------:R-:W-:Y:S02]  /*0920*/  LEA R144, R144, UR8, 0x4 ;  /* 0x0000000890907c11 */ /* 0x000fe4000f8e20ff */
[----:B--2---:R-:W-:-:S07]  /*0930*/  LOP3.LUT R0, R0, 0xf80, RZ, 0xc0, !PT ;  /* 0x00000f8000007812 */ /* 0x004fce00078ec0ff */
.L_x_10836:
[----:B------:R-:W0:Y:S01]  /*0940*/  S2R R143, SR_TID.X ;  /* 0x00000000008f7919 */ /* 0x000e220000002100 */
[----:B-1----:R-:W-:Y:S02]  /*0950*/  MOV R2, UR12 ;  /* 0x0000000c00027c02 */ /* 0x002fe40008000f00 */
[----:B------:R-:W-:Y:S01]  /*0960*/  MOV R3, UR13 ;  /* 0x0000000d00037c02 */ /* 0x000fe20008000f00 */
[----:B------:R-:W-:Y:S01]  /*0970*/  BAR.SYNC.DEFER_BLOCKING 0x0 ;  /* 0x0000000000007b1d */ /* 0x000fe20000010000 */
[----:B0-----:R-:W-:-:S05]  /*0980*/  LOP3.LUT R7, R0, 0x1f, R143, 0xf8, !PT ;  /* 0x0000001f00077812 */ /* 0x001fca00078ef88f */
[----:B------:R-:W-:-:S05]  /*0990*/  IMAD.WIDE.U32 R2, R7, 0x10, R2 ;  /* 0x0000001007027825 */ /* 0x000fca00078e0002 */
[----:B------:R-:W2:Y:S04]  /*09a0*/  LDG.E.128 R8, desc[UR28][R2.64] ;  /* 0x0000001c02087981 */ /* 0x000ea8000c1e1d00 */
[----:B------:R-:W3:Y:S04]  /*09b0*/  LDG.E.128 R12, desc[UR28][R2.64+0x200] ;  /* 0x0002001c020c7981 */ /* 0x000ee8000c1e1d00 */
[----:B------:R-:W4:Y:S04]  /*09c0*/  LDG.E.128 R16, desc[UR28][R2.64+0x400] ;  /* 0x0004001c02107981 */ /* 0x000f28000c1e1d00 */
[----:B------:R0:W5:Y:S01]  /*09d0*/  LDG.E.128 R20, desc[UR28][R2.64+0x600] ;  /* 0x0006001c02147981 */ /* 0x000162000c1e1d00 */
[----:B------:R-:W1:Y:S01]  /*09e0*/  S2UR UR20, SR_CgaCtaId ;  /* 0x00000000001479c3 */ /* 0x000e620000008800 */
[----:B------:R-:W-:Y:S01]  /*09f0*/  UMOV UR8, 0x400 ;  /* 0x0000040000087882 */ /* 0x000fe20000000000 */
[----:B------:R-:W-:Y:S01]  /*0a00*/  MOV R4, UR14 ;  /* 0x0000000e00047c02 */ /* 0x000fe20008000f00 */
[----:B------:R-:W1:Y:S01]  /*0a10*/  S2R R142, SR_LANEID ;  /* 0x00000000008e7919 */ /* 0x000e620000000000 */
[----:B------:R-:W-:-:S03]  /*0a20*/  MOV R5, UR17 ;  /* 0x0000001100057c02 */ /* 0x000fc60008000f00 */
[----:B0-----:R-:W-:Y:S01]  /*0a30*/  IMAD.WIDE.U32 R2, R7, 0x10, R4 ;  /* 0x0000001007027825 */ /* 0x001fe200078e0004 */
[----:B-1----:R-:W-:-:S06]  /*0a40*/  ULEA UR8, UR20, UR8, 0x18 ;  /* 0x0000000814087291 */ /* 0x002fcc000f8ec0ff */
[----:B------:R-:W-:Y:S02]  /*0a50*/  MOV R122, UR8 ;  /* 0x00000008007a7c02 */ /* 0x000fe40008000f00 */
[----:B------:R-:W-:-:S03]  /*0a60*/  IADD3 R141, PT, PT, R0, R142, RZ ;  /* 0x0000008e008d7210 */ /* 0x000fc60007ffe0ff */
[----:B------:R-:W0:Y:S01]  /*0a70*/  LDCU UR8, c[0x0][0x38c] ;  /* 0x00007180ff0877ac */ /* 0x000e220008000800 */
[----:B------:R-:W-:Y:S02]  /*0a80*/  IADD3 R41, PT, PT, R145, R142, RZ ;  /* 0x0000008e91297210 */ /* 0x000fe40007ffe0ff */
[-C--:B------:R-:W-:Y:S02]  /*0a90*/  LEA R141, R141, R122.reuse, 0x4 ;  /* 0x0000007a8d8d7211 */ /* 0x080fe400078e20ff */
[----:B------:R-:W-:-:S03]  /*0aa0*/  LEA R140, R41, R122, 0x6 ;  /* 0x0000007a298c7211 */ /* 0x000fc600078e30ff */
        /* <DEDUP_REMOVED lines=84> */
[----:B------:R-:W0:Y:S01]  /*0ff0*/  S2UR UR8, SR_CTAID.Y ;  /* 0x00000000000879c3 */ /* 0x000e220000002600 */
[----:B------:R-:W1:Y:S01]  /*1000*/  S2R R33, SR_TID.X ;  /* 0x0000000000217919 */ /* 0x000e620000002100 */
[----:B------:R-:W0:Y:S01]  /*1010*/  LDCU.64 UR24, c[0x0][0x3a0] ;  /* 0x00007400ff1877ac */ /* 0x000e220008000a00 */
[----:B------:R-:W-:Y:S01]  /*1020*/  FADD.FTZ R135, R32, UR6 ;  /* 0x0000000620877e21 */ /* 0x000fe20008010000 */
[----:B------:R-:W-:Y:S01]  /*1030*/  FADD.FTZ R132, R35, UR6 ;  /* 0x0000000623847e21 */ /* 0x000fe20008010000 */
[----:B------:R-:W-:Y:S01]  /*1040*/  FADD.FTZ R31, R26, UR6 ;  /* 0x000000061a1f7e21 */ /* 0x000fe20008010000 */
[----:B------:R-:W2:Y:S01]  /*1050*/  LDCU.64 UR26, c[0x0][0x3d8] ;  /* 0x00007b00ff1a77ac */ /* 0x000ea20008000a00 */
[----:B------:R-:W-:Y:S01]  /*1060*/  FADD.FTZ R35, R24, UR6 ;  /* 0x0000000618237e21 */ /* 0x000fe20008010000 */
[----:B------:R-:W-:Y:S01]  /*1070*/  FADD.FTZ R32, R27, UR6 ;  /* 0x000000061b207e21 */ /* 0x000fe20008010000 */
[----:B------:R-:W-:Y:S01]  /*1080*/  FADD.FTZ R26, R21, R21 ;  /* 0x00000015151a7221 */ /* 0x000fe20000010000 */
[----:B------:R-:W-:Y:S01]  /*1090*/  FADD.FTZ R27, R18, UR6 ;  /* 0x00000006121b7e21 */ /* 0x000fe20008010000 */
        /* <DEDUP_REMOVED lines=8> */
[----:B------:R-:W-:Y:S01]  /*1120*/  FADD.FTZ R12, R7, R7 ;  /* 0x00000007070c7221 */ /* 0x000fe20000010000 */
[----:B------:R-:W-:Y:S01]  /*1130*/  SHF.L.U32 R41, R41, 0x3, RZ ;  /* 0x0000000329297819 */ /* 0x000fe200000006ff */
[----:B------:R-:W-:Y:S01]  /*1140*/  FADD.FTZ R133, R34, UR6 ;  /* 0x0000000622857e21 */ /* 0x000fe20008010000 */
[----:B------:R-:W-:Y:S01]  /*1150*/  FADD.FTZ R34, R25, UR6 ;  /* 0x0000000619227e21 */ /* 0x000fe20008010000 */
[----:B------:R-:W-:Y:S01]  /*1160*/  PLOP3.LUT P0, PT, PT, PT, UP0, 0x80, 0x8 ;  /* 0x000000000008781c */ /* 0x000fe20003f0f008 */
[----:B------:R-:W-:Y:S01]  /*1170*/  FADD.FTZ R28, R19, UR6 ;  /* 0x00000006131c7e21 */ /* 0x000fe20008010000 */
[----:B------:R-:W-:Y:S01]  /*1180*/  LEA.HI.SX32 R51, R41, R41, 0x1b ;  /* 0x0000002929337211 */ /* 0x000fe200078fdaff */
[----:B------:R-:W-:Y:S01]  /*1190*/  FADD.FTZ R0, R20, R20 ;  /* 0x0000001414007221 */ /* 0x000fe20000010000 */
[----:B------:R-:W-:Y:S01]  /*11a0*/  FADD.FTZ R25, R22, R22 ;  /* 0x0000001616197221 */ /* 0x000fe20000010000 */
[----:B0-----:R-:W-:Y:S01]  /*11b0*/  UIMAD.WIDE.U32 UR20, UR8, UR24, URZ ;  /* 0x00000018081472a5 */ /* 0x001fe2000f8e00ff */
[----:B------:R-:W-:Y:S01]  /*11c0*/  FADD.FTZ R29, R16, UR6 ;  /* 0x00000006101d7e21 */ /* 0x000fe20008010000 */
[----:B--2---:R-:W-:Y:S01]  /*11d0*/  UIMAD.WIDE.U32 UR22, UR8, UR26, URZ ;  /* 0x0000001a081672a5 */ /* 0x004fe2000f8e00ff */
[----:B------:R-:W-:Y:S01]  /*11e0*/  FADD.FTZ R30, R17, UR6 ;  /* 0x00000006111e7e21 */ /* 0x000fe20008010000 */
[----:B------:R-:W-:Y:S01]  /*11f0*/  FADD.FTZ R22, R13, R13 ;  /* 0x0000000d0d167221 */ /* 0x000fe20000010000 */
[----:B-1----:R-:W-:Y:S01]  /*1200*/  SHF.L.U32 R2, R33, 0x2, RZ ;  /* 0x0000000221027819 */ /* 0x002fe200000006ff */
[----:B------:R-:W-:Y:S01]  /*1210*/  FADD.FTZ R20, R15, R15 ;  /* 0x0000000f0f147221 */ /* 0x000fe20000010000 */
[----:B------:R-:W-:Y:S01]  /*1220*/  ISETP.NE.AND P2, PT, R33, 0x3f, PT ;  /* 0x0000003f2100780c */ /* 0x000fe20003f45270 */
[----:B------:R-:W-:Y:S01]  /*1230*/  FADD.FTZ R19, R8, R8 ;  /* 0x0000000808137221 */ /* 0x000fe20000010000 */
[----:B------:R-:W-:Y:S01]  /*1240*/  LOP3.LUT R3, R2, 0xf80, RZ, 0xc0, !PT ;  /* 0x00000f8002037812 */ /* 0x000fe200078ec0ff */
[----:B------:R-:W-:-:S02]  /*1250*/  HFMA2 R103, -RZ, RZ, 0, 0 ;  /* 0x00000000ff677431 */ /* 0x000fc400000001ff */
[----:B------:R-:W-:Y:S01]  /*1260*/  FADD.FTZ R17, R10, R10 ;  /* 0x0000000a0a117221 */ /* 0x000fe20000010000 */
[----:B------:R-:W-:Y:S01]  /*1270*/  FADD.FTZ R16, R11, R11 ;  /* 0x0000000b0b107221 */ /* 0x000fe20000010000 */
[----:B------:R-:W-:Y:S01]  /*1280*/  IADD3 R2, PT, PT, R3, R142, R3 ;  /* 0x0000008e03027210 */ /* 0x000fe20007ffe003 */
[----:B------:R-:W-:Y:S01]  /*1290*/  FADD.FTZ R15, R4, R4 ;  /* 0x00000004040f7221 */ /* 0x000fe20000010000 */
[----:B------:R-:W-:Y:S01]  /*12a0*/  P2R R3, PR, RZ, 0x4 ;  /* 0x00000004ff037803 */ /* 0x000fe20000000000 */
[----:B------:R-:W-:Y:S01]  /*12b0*/  FADD.FTZ R13, R6, R6 ;  /* 0x00000006060d7221 */ /* 0x000fe20000010000 */
[----:B------:R-:W-:Y:S01]  /*12c0*/  IADD3 R3, PT, PT, R2, 0x20, RZ ;  /* 0x0000002002037810 */ /* 0x000fe20007ffe0ff */
[----:B------:R-:W-:Y:S01]  /*12d0*/  FADD.FTZ R39, R44, UR6 ;  /* 0x000000062c277e21 */ /* 0x000fe20008010000 */
[----:B------:R-:W-:Y:S01]  /*12e0*/  IADD3 R5, PT, PT, R2, 0x40, RZ ;  /* 0x0000004002057810 */ /* 0x000fe20007ffe0ff */
[----:B------:R-:W-:Y:S01]  /*12f0*/  FADD.FTZ R37, R46, UR6 ;  /* 0x000000062e257e21 */ /* 0x000fe20008010000 */
[C---:B------:R-:W-:Y:S01]  /*1300*/  IADD3 R9, PT, PT, R2.reuse, 0x80, RZ ;  /* 0x0000008002097810 */ /* 0x040fe20007ffe0ff */
[----:B------:R-:W-:Y:S01]  /*1310*/  UIMAD UR25, UR8, UR25, UR21 ;  /* 0x00000019081972a4 */ /* 0x000fe2000f8e0215 */
[C---:B------:R-:W-:Y:S01]  /*1320*/  IADD3 R7, PT, PT, R2.reuse, 0x60, RZ ;  /* 0x0000006002077810 */ /* 0x040fe20007ffe0ff */
[----:B------:R-:W-:Y:S01]  /*1330*/  UIMAD UR27, UR8, UR27, UR23 ;  /* 0x0000001b081b72a4 */ /* 0x000fe2000f8e0217 */
[C---:B------:R-:W-:Y:S01]  /*1340*/  IADD3 R45, PT, PT, R2.reuse, 0xa0, RZ ;  /* 0x000000a0022d7810 */ /* 0x040fe20007ffe0ff */
[----:B------:R-:W0:Y:S01]  /*1350*/  LDCU UR44, c[0x0][0x394] ;  /* 0x00007280ff2c77ac */ /* 0x000e220008000800 */
[----:B------:R-:W-:-:S02]  /*1360*/  IADD3 R47, PT, PT, R2, 0xc0, RZ ;  /* 0x000000c0022f7810 */ /* 0x000fc40007ffe0ff */
[----:B------:R-:W-:Y:S01]  /*1370*/  IADD3 R49, PT, PT, R2, 0xe0, RZ ;  /* 0x000000e002317810 */ /* 0x000fe20007ffe0ff */
        /* <DEDUP_REMOVED lines=10> */
[-C--:B------:R-:W-:Y:S02]  /*1420*/  LEA.HI.SX32 R49, R49, R2.reuse, 0x1b ;  /* 0x0000000231317211 */ /* 0x080fe400078fdaff */
[----:B------:R-:W-:Y:S01]  /*1430*/  LEA.HI.SX32 R9, R2, R2, 0x1b ;  /* 0x0000000202097211 */ /* 0x000fe200078fdaff */
[----:B------:R-:W0:Y:S01]  /*1440*/  LDCU.64 UR38, c[0x0][0x450] ;  /* 0x00008a00ff2677ac */ /* 0x000e220008000a00 */
[-C--:B------:R-:W-:Y:S02]  /*1450*/  LEA R8, R3, R122.reuse, 0x4 ;  /* 0x0000007a03087211 */ /* 0x080fe400078e20ff */
[----:B------:R-:W-:Y:S01]  /*1460*/  LEA R7, R5, R122, 0x4 ;  /* 0x0000007a05077211 */ /* 0x000fe200078e20ff */
[----:B------:R-:W0:Y:S01]  /*1470*/  LDCU.64 UR40, c[0x0][0x3e0] ;  /* 0x00007c00ff2877ac */ /* 0x000e220008000a00 */
[----:B------:R-:W-:-:S02]  /*1480*/  ISETP.NE.AND P1, PT, R33, RZ, PT ;  /* 0x000000ff2100720c */ /* 0x000fc40003f25270 */
[C---:B------:R-:W-:Y:S01]  /*1490*/  LOP3.LUT R145, R33.reuse, 0x3e0, RZ, 0xc0, !PT ;  /* 0x000003e021917812 */ /* 0x040fe200078ec0ff */
[----:B------:R-:W0:Y:S01]  /*14a0*/  LDCU.64 UR42, c[0x0][0x4d0] ;  /* 0x00009a00ff2a77ac */ /* 0x000e220008000a00 */
[C---:B------:R-:W-:Y:S02]  /*14b0*/  SHF.L.U32 R11, R33.reuse, 0x3, RZ ;  /* 0x00000003210b7819 */ /* 0x040fe400000006ff */
[----:B------:R-:W-:Y:S01]  /*14c0*/  IADD3 R128, PT, PT, R33, 0x200, RZ ;  /* 0x0000020021807810 */ /* 0x000fe20007ffe0ff */
[----:B------:R-:W-:Y:S01]  /*14d0*/  UMOV UR8, URZ ;  /* 0x000000ff00087c82 */ /* 0x000fe20008000000 */
[----:B------:R-:W-:Y:S02]  /*14e0*/  ISETP.EQ.AND P0, PT, R146, RZ, P0 ;  /* 0x000000ff9200720c */ /* 0x000fe40000702270 */
[-C--:B------:R-:W-:Y:S02]  /*14f0*/  LEA R10, R51, R122.reuse, 0x4 ;  /* 0x0000007a330a7211 */ /* 0x080fe400078e20ff */
[----:B------:R-:W-:-:S02]  /*1500*/  LEA R9, R9, R122, 0x4 ;  /* 0x0000007a09097211 */ /* 0x000fc400078e20ff */
[-C--:B------:R-:W-:Y:S02]  /*1510*/  LEA R6, R41, R122.reuse, 0x4 ;  /* 0x0000007a29067211 */ /* 0x080fe400078e20ff */
[-C--:B------:R-:W-:Y:S02]  /*1520*/  LEA R5, R43, R122.reuse, 0x4 ;  /* 0x0000007a2b057211 */ /* 0x080fe400078e20ff */
[-C--:B------:R-:W-:Y:S02]  /*1530*/  LEA R4, R45, R122.reuse, 0x4 ;  /* 0x0000007a2d047211 */ /* 0x080fe400078e20ff */
[-C--:B------:R-:W-:Y:S02]  /*1540*/  LEA R3, R47, R122.reuse, 0x4 ;  /* 0x0000007a2f037211 */ /* 0x080fe400078e20ff */
[----:B01234-:R-:W-:-:S07]  /*1550*/  LEA R2, R49, R122, 0x4 ;  /* 0x0000007a31027211 */ /* 0x01ffce00078e20ff */
.L_x_10835:
[----:B------:R-:W-:Y:S01]  /*1560*/  UIMAD.WIDE.U32 UR30, UR8, UR32, URZ ;  /* 0x00000020081e72a5 */ /* 0x000fe2000f8e00ff */
[----:B0-----:R-:W-:-:S03]  /*1570*/  LOP3.LUT R40, R11, 0x1f00, RZ, 0xc0, !PT ;  /* 0x00001f000b287812 */ /* 0x001fc600078ec0ff */
[----:B------:R-:W-:Y:S01]  /*1580*/  UIMAD UR24, UR8, UR33, UR31 ;  /* 0x00000021081872a4 */ /* 0x000fe2000f8e021f */
[----:B------:R-:W-:Y:S01]  /*1590*/  LOP3.LUT R41, R40, 0x1f, R143, 0xf8, !PT ;  /* 0x0000001f28297812 */ /* 0x000fe200078ef88f */
[----:B------:R-:W-:-:S04]  /*15a0*/  ULEA UR26, UP0, UR30, UR18, 0x2 ;  /* 0x000000121e1a7291 */ /* 0x000fc8000f8010ff */
[----:B------:R-:W-:Y:S02]  /*15b0*/  ULEA.HI.X UR30, UR30, UR19, UR24, 0x2, UP0 ;  /* 0x000000131e1e7291 */ /* 0x000fe400080f1418 */
[----:B------:R-:W-:-:S04]  /*15c0*/  MOV R120, UR26 ;  /* 0x0000001a00787c02 */ /* 0x000fc80008000f00 */
[----:B------:R-:W-:-:S03]  /*15d0*/  MOV R121, UR30 ;  /* 0x0000001e00797c02 */ /* 0x000fc60008000f00 */
[----:B------:R-:W-:-:S05]  /*15e0*/  IMAD.WIDE.U32 R120, R41, 0x10, R120 ;  /* 0x0000001029787825 */ /* 0x000fca00078e0078 */
[----:B--2---:R-:W2:Y:S04]  /*15f0*/  LDG.E.128 R40, desc[UR28][R120.64] ;  /* 0x0000001c78287981 */ /* 0x004ea8000c1e1d00 */
[----:B---3--:R-:W3:Y:S04]  /*1600*/  LDG.E.128 R44, desc[UR28][R120.64+0x200] ;  /* 0x0002001c782c7981 */ /* 0x008ee8000c1e1d00 */
[----:B-1--4-:R-:W4:Y:S04]  /*1610*/  LDG.E.128 R48, desc[UR28][R120.64+0x400] ;  /* 0x0004001c78307981 */ /* 0x012f28000c1e1d00 */
        /* <DEDUP_REMOVED lines=13> */
[----:B------:R-:W-:Y:S02]  /*16f0*/  UMOV UR26, UR22 ;  /* 0x00000016001a7c82 */ /* 0x000fe40008000000 */
[----:B------:R-:W-:-:S04]  /*1700*/  UIMAD.WIDE.U32 UR30, UR8, UR40, UR26 ;  /* 0x00000028081e72a5 */ /* 0x000fc8000f8e001a */
[----:B------:R-:W-:Y:S02]  /*1710*/  UIMAD UR24, UR8, UR41, UR31 ;  /* 0x00000029081872a4 */ /* 0x000fe4000f8e021f */
[----:B------:R-:W-:-:S04]  /*1720*/  ULEA UR26, UP0, UR30, UR38, 0x3 ;  /* 0x000000261e1a7291 */ /* 0x000fc8000f8018ff */
[----:B------:R-:W-:Y:S02]  /*1730*/  ULEA.HI.X UR30, UR30, UR39, UR24, 0x3, UP0 ;  /* 0x000000271e1e7291 */ /* 0x000fe400080f1c18 */
[----:B0-----:R-:W-:-:S04]  /*1740*/  MOV R120, UR26 ;  /* 0x0000001a00787c02 */ /* 0x001fc80008000f00 */
[----:B------:R-:W-:Y:S01]  /*1750*/  MOV R121, UR30 ;  /* 0x0000001e00797c02 */ /* 0x000fe20008000f00 */
[----:B--2---:R0:W-:Y:S04]  /*1760*/  STS.128 [R9], R40 ;  /* 0x0000002809007388 */ /* 0x0041e80000000c00 */
[----:B---3--:R1:W-:Y:S04]  /*1770*/  STS.128 [R8+0x200], R44 ;  /* 0x0002002c08007388 */ /* 0x0083e80000000c00 */
[----:B----4-:R2:W-:Y:S04]  /*1780*/  STS.128 [R7+0x400], R48 ;  /* 0x0004003007007388 */ /* 0x0105e80000000c00 */
[----:B-----5:R3:W-:Y:S04]  /*1790*/  STS.128 [R6+0x600], R52 ;  /* 0x0006003406007388 */ /* 0x0207e80000000c00 */
[----:B------:R4:W-:Y:S04]  /*17a0*/  STS.128 [R5+0x800], R56 ;  /* 0x0008003805007388 */ /* 0x0009e80000000c00 */
[----:B------:R5:W-:Y:S04]  /*17b0*/  STS.128 [R4+0xa00], R60 ;  /* 0x000a003c04007388 */ /* 0x000be80000000c00 */
[----:B------:R5:W-:Y:S04]  /*17c0*/  STS.128 [R3+0xc00], R64 ;  /* 0x000c004003007388 */ /* 0x000be80000000c00 */
[----:B------:R5:W-:Y:S01]  /*17d0*/  STS.128 [R2+0xe00], R68 ;  /* 0x000e004402007388 */ /* 0x000be20000000c00 */
[----:B------:R-:W-:-:S03]  /*17e0*/  NOP ;  /* 0x0000000000007918 */ /* 0x000fc60000000000 */
[----:B------:R-:W5:Y:S01]  /*17f0*/  LDG.E.64 R120, desc[UR28][R120.64] ;  /* 0x0000001c78787981 */ /* 0x000f62000c1e1b00 */
[----:B------:R-:W-:Y:S01]  /*1800*/  USHF.L.U32 UR26, UR11, 0x8, URZ ;  /* 0x000000080b1a7899 */ /* 0x000fe200080006ff */
[----:B------:R-:W-:Y:S01]  /*1810*/  ISETP.NE.AND P2, PT, R33, 0x3f, PT ;  /* 0x0000003f2100780c */ /* 0x000fe20003f45270 */
[----:B------:R-:W-:Y:S02]  /*1820*/  BSSY.RECONVERGENT B0, `(.L_x_10738) ;  /* 0x00000c2000007945 */ /* 0x000fe40003800200 */
[----:B------:R-:W-:-:S04]  /*1830*/  UIADD3 UR24, UPT, UPT, UR26, -0x100, URZ ;  /* 0xffffff001a187890 */ /* 0x000fc8000fffe0ff */
[----:B------:R-:W-:-:S04]  /*1840*/  ULOP3.LUT UR24, UR24, 0x100, URZ, 0xc0, !UPT ;  /* 0x0000010018187892 */ /* 0x000fc8000f8ec0ff */
[----:B------:R-:W-:Y:S01]  /*1850*/  UIADD3 UR24, UPT, UPT, UR24, UR8, URZ ;  /* 0x0000000818187290 */ /* 0x000fe2000fffe0ff */
[----:B------:R-:W-:Y:S02]  /*1860*/  R2UR UR46, R125 ;  /* 0x000000007d2e72ca */ /* 0x000fe400000e0000 */
[----:B------:R-:W-:-:S11]  /*1870*/  R2UR UR31, R124 ;  /* 0x000000007c1f72ca */ /* 0x000fd600000e0000 */
[----:B0-----:R-:W-:-:S04]  /*1880*/  FMUL.FTZ R40, R135, UR46 ;  /* 0x0000002e87287c20 */ /* 0x001fc80008410000 */
[----:B------:R-:W-:Y:S01]  /*1890*/  FMUL.RZ R42, R40, 0.15915493667125701904 ;  /* 0x3e22f983282a7820 */ /* 0x000fe2000040c000 */
[----:B------:R-:W-:-:S03]  /*18a0*/  FMUL.FTZ R40, R134, UR46 ;  /* 0x0000002e86287c20 */ /* 0x000fc60008410000 */
[----:B------:R-:W-:Y:S01]  /*18b0*/  MUFU.SIN R137, R42 ;  /* 0x0000002a00897308 */ /* 0x000fe20000000400 */
[----:B------:R-:W-:Y:S01]  /*18c0*/  FMUL.RZ R43, R40, 0.15915493667125701904 ;  /* 0x3e22f983282b7820 */ /* 0x000fe2000040c000 */
[----:B------:R-:W-:-:S04]  /*18d0*/  FMUL.FTZ R40, R133, UR46 ;  /* 0x0000002e85287c20 */ /* 0x000fc80008410000 */
[----:B-1----:R-:W-:Y:S01]  /*18e0*/  FMUL.RZ R44, R40, 0.15915493667125701904 ;  /* 0x3e22f983282c7820 */ /* 0x002fe2000040c000 */
        /* <DEDUP_REMOVED lines=12> */
[----:B--2---:R-:W-:Y:S01]  /*19b0*/  MUFU.SIN R49, R46 ;  /* 0x0000002e00317308 */ /* 0x004fe20000000400 */
[----:B0-----:R-:W-:Y:S01]  /*19c0*/  FMUL.RZ R44, R40, 0.15915493667125701904 ;  /* 0x3e22f983282c7820 */ /* 0x001fe2000040c000 */
[----:B------:R-:W-:-:S06]  /*19d0*/  FMUL.FTZ R40, R36, UR46 ;  /* 0x0000002e24287c20 */ /* 0x000fcc0008410000 */
[----:B------:R0:W-:Y:S08]  /*19e0*/  MUFU.COS R191, R46 ;  /* 0x0000002e00bf7308 */ /* 0x0001f00000000000 */
[----:B------:R-:W-:Y:S01]  /*19f0*/  MUFU.SIN R51, R42 ;  /* 0x0000002a00337308 */ /* 0x000fe20000000400 */
[----:B0-----:R-:W-:Y:S01]  /*1a00*/  FMUL.RZ R46, R40, 0.15915493667125701904 ;  /* 0x3e22f983282e7820 */ /* 0x001fe2000040c000 */
[----:B------:R-:W-:-:S06]  /*1a10*/  FMUL.FTZ R40, R35, UR46 ;  /* 0x0000002e23287c20 */ /* 0x000fcc0008410000 */
[----:B------:R0:W-:Y:S08]  /*1a20*/  MUFU.COS R189, R42 ;  /* 0x0000002a00bd7308 */ /* 0x0001f00000000000 */
[----:B---3--:R-:W-:Y:S01]  /*1a30*/  MUFU.SIN R53, R43 ;  /* 0x0000002b00357308 */ /* 0x008fe20000000400 */
[----:B0-----:R-:W-:Y:S01]  /*1a40*/  FMUL.RZ R42, R40, 0.15915493667125701904 ;  /* 0x3e22f983282a7820 */ /* 0x001fe2000040c000 */
[----:B------:R-:W-:-:S06]  /*1a50*/  FMUL.FTZ R40, R34, UR46 ;  /* 0x0000002e22287c20 */ /* 0x000fcc0008410000 */
[----:B------:R0:W-:Y:S08]  /*1a60*/  MUFU.COS R187, R43 ;  /* 0x0000002b00bb7308 */ /* 0x0001f00000000000 */
[----:B------:R-:W-:Y:S01]  /*1a70*/  MUFU.SIN R55, R44 ;  /* 0x0000002c00377308 */ /* 0x000fe20000000400 */
[----:B0-----:R-:W-:Y:S01]  /*1a80*/  FMUL.RZ R43, R40, 0.15915493667125701904 ;  /* 0x3e22f983282b7820 */ /* 0x001fe2000040c000 */
[----:B------:R-:W-:-:S06]  /*1a90*/  FMUL.FTZ R40, R31, UR46 ;  /* 0x0000002e1f287c20 */ /* 0x000fcc0008410000 */
[----:B------:R0:W-:Y:S08]  /*1aa0*/  MUFU.COS R185, R44 ;  /* 0x0000002c00b97308 */ /* 0x0001f00000000000 */
[----:B----4-:R-:W-:Y:S01]  /*1ab0*/  MUFU.SIN R57, R46 ;  /* 0x0000002e00397308 */ /* 0x010fe20000000400 */
[----:B0-----:R-:W-:Y:S01]  /*1ac0*/  FMUL.RZ R44, R40, 0.15915493667125701904 ;  /* 0x3e22f983282c7820 */ /* 0x001fe2000040c000 */
[----:B------:R-:W-:-:S06]  /*1ad0*/  FMUL.FTZ R40, R32, UR46 ;  /* 0x0000002e20287c20 */ /* 0x000fcc0008410000 */
[----:B------:R0:W-:Y:S08]  /*1ae0*/  MUFU.COS R183, R46 ;  /* 0x0000002e00b77308 */ /* 0x0001f00000000000 */
[----:B------:R-:W-:Y:S01]  /*1af0*/  MUFU.SIN R59, R42 ;  /* 0x0000002a003b7308 */ /* 0x000fe20000000400 */
[----:B0-----:R-:W-:Y:S01]  /*1b00*/  FMUL.RZ R46, R40, 0.15915493667125701904 ;  /* 0x3e22f983282e7820 */ /* 0x001fe2000040c000 */
[----:B------:R-:W-:-:S06]  /*1b10*/  FMUL.FTZ R40, R29, UR46 ;  /* 0x0000002e1d287c20 */ /* 0x000fcc0008410000 */
[----:B------:R0:W-:Y:S08]  /*1b20*/  MUFU.COS R181, R42 ;  /* 0x0000002a00b57308 */ /* 0x0001f00000000000 */
[----:B-----5:R-:W-:Y:S01]  /*1b30*/  MUFU.SIN R61, R43 ;  /* 0x0000002b003d7308 */ /* 0x020fe20000000400 */
        /* <DEDUP_REMOVED lines=9> */
[----:B------:R-:W-:-:S05]  /*1bd0*/  FMUL.RZ R50, R40, 0.15915493667125701904 ;  /* 0x3e22f98328327820 */ /* 0x000fca000040c000 */
        /* <DEDUP_REMOVED lines=13> */
[----:B------:R-:W-:-:S05]  /*1cb0*/  FMUL.FTZ R64, R27, R40 ;  /* 0x000000281b407220 */ /* 0x000fca0000410000 */
[----:B------:R-:W0:Y:S08]  /*1cc0*/  MUFU.EX2 R42, R42 ;  /* 0x0000002a002a7308 */ /* 0x000e300000000800 */
[----:B------:R1:W-:Y:S08]  /*1cd0*/  MUFU.COS R171, R43 ;  /* 0x0000002b00ab7308 */ /* 0x0003f00000000000 */
[----:B------:R-:W-:Y:S01]  /*1ce0*/  MUFU.SIN R65, R46 ;  /* 0x0000002e00417308 */ /* 0x000fe20000000400 */
[-C--:B-1----:R-:W-:Y:S01]  /*1cf0*/  FMUL.FTZ R43, R133, R40.reuse ;  /* 0x00000028852b7220 */ /* 0x082fe20000410000 */
[C---:B0-----:R-:W-:Y:S01]  /*1d00*/  FMUL.FTZ R195, R42.reuse, R195 ;  /* 0x000000c32ac37220 */ /* 0x041fe20000410000 */
[----:B------:R-:W-:Y:S01]  /*1d10*/  FMUL.FTZ R194, R42, R45 ;  /* 0x0000002d2ac27220 */ /* 0x000fe20000410000 */
[----:B------:R-:W-:-:S04]  /*1d20*/  FMUL.FTZ R42, R28, R40 ;  /* 0x000000281c2a7220 */ /* 0x000fc80000410000 */
[----:B------:R0:W-:Y:S08]  /*1d30*/  MUFU.COS R175, R46 ;  /* 0x0000002e00af7308 */ /* 0x0001f00000000000 */
[----:B------:R-:W-:Y:S01]  /*1d40*/  MUFU.SIN R71, R48 ;  /* 0x0000003000477308 */ /* 0x000fe20000000400 */
[----:B0-----:R-:W-:-:S07]  /*1d50*/  FMUL.FTZ R46, R39, R40 ;  /* 0x00000028272e7220 */ /* 0x001fce0000410000 */
[----:B------:R0:W-:Y:S08]  /*1d60*/  MUFU.COS R169, R48 ;  /* 0x0000003000a97308 */ /* 0x0001f00000000000 */
[----:B------:R-:W-:Y:S01]  /*1d70*/  MUFU.SIN R123, R50 ;  /* 0x00000032007b7308 */ /* 0x000fe20000000400 */
[----:B0-----:R-:W-:-:S07]  /*1d80*/  FMUL.FTZ R48, R38, R40 ;  /* 0x0000002826307220 */ /* 0x001fce0000410000 */
[----:B------:R0:W-:Y:S01]  /*1d90*/  MUFU.COS R167, R50 ;  /* 0x0000003200a77308 */ /* 0x0001e20000000000 */
[-C--:B------:R-:W-:Y:S01]  /*1da0*/  FMUL.FTZ R165, R0, R120.reuse ;  /* 0x0000007800a57220 */ /* 0x080fe20000410000 */
[-C--:B------:R-:W-:Y:S01]  /*1db0*/  FMUL.FTZ R164, R26, R120.reuse ;  /* 0x000000781aa47220 */ /* 0x080fe20000410000 */
[----:B------:R-:W-:-:S05]  /*1dc0*/  FMUL.FTZ R163, R25, R120 ;  /* 0x0000007819a37220 */ /* 0x000fca0000410000 */
[----:B------:R1:W2:Y:S01]  /*1dd0*/  MUFU.EX2 R192, R43 ;  /* 0x0000002b00c07308 */ /* 0x0002a20000000800 */
[----:B0-----:R-:W-:Y:S01]  /*1de0*/  FMUL.FTZ R50, R37, R40 ;  /* 0x0000002825327220 */ /* 0x001fe20000410000 */
[-C--:B------:R-:W-:Y:S01]  /*1df0*/  FMUL.FTZ R162, R24, R120.reuse ;  /* 0x0000007818a27220 */ /* 0x080fe20000410000 */
[-C--:B------:R-:W-:Y:S01]  /*1e00*/  FMUL.FTZ R161, R23, R120.reuse ;  /* 0x0000007817a17220 */ /* 0x080fe20000410000 */
[-C--:B------:R-:W-:Y:S01]  /*1e10*/  FMUL.FTZ R160, R22, R120.reuse ;  /* 0x0000007816a07220 */ /* 0x080fe20000410000 */
[-C--:B------:R-:W-:Y:S01]  /*1e20*/  FMUL.FTZ R157, R21, R120.reuse ;  /* 0x00000078159d7220 */ /* 0x080fe20000410000 */
[-C--:B------:R-:W-:Y:S01]  /*1e30*/  FMUL.FTZ R156, R20, R120.reuse ;  /* 0x00000078149c7220 */ /* 0x080fe20000410000 */
[----:B------:R-:W-:Y:S01]  /*1e40*/  FMUL.FTZ R155, R19, R120 ;  /* 0x00000078139b7220 */ /* 0x000fe20000410000 */
[----:B------:R-:W0:Y:S01]  /*1e50*/  MUFU.EX2 R42, R42 ;  /* 0x0000002a002a7308 */ /* 0x000e220000000800 */
[-C--:B-1----:R-:W-:Y:S01]  /*1e60*/  FMUL.FTZ R43, R35, R40.reuse ;  /* 0x00000028232b7220 */ /* 0x082fe20000410000 */
[----:B------:R-:W-:Y:S01]  /*1e70*/  FMUL.FTZ R40, R135, R40 ;  /* 0x0000002887287220 */ /* 0x000fe20000410000 */
[-C--:B------:R-:W-:Y:S01]  /*1e80*/  FMUL.FTZ R154, R18, R120.reuse ;  /* 0x00000078129a7220 */ /* 0x080fe20000410000 */
[-C--:B------:R-:W-:Y:S01]  /*1e90*/  FMUL.FTZ R153, R17, R120.reuse ;  /* 0x0000007811997220 */ /* 0x080fe20000410000 */
[-C--:B------:R-:W-:Y:S01]  /*1ea0*/  FMUL.FTZ R152, R16, R120.reuse ;  /* 0x0000007810987220 */ /* 0x080fe20000410000 */
[-C--:B------:R-:W-:Y:S01]  /*1eb0*/  FMUL.FTZ R151, R15, R120.reuse ;  /* 0x000000780f977220 */ /* 0x080fe20000410000 */
[-C--:B------:R-:W-:Y:S01]  /*1ec0*/  FMUL.FTZ R150, R14, R120.reuse ;  /* 0x000000780e967220 */ /* 0x080fe20000410000 */
[----:B------:R-:W1:Y:S01]  /*1ed0*/  MUFU.EX2 R40, R40 ;  /* 0x0000002800287308 */ /* 0x000e620000000800 */
[C---:B--2---:R-:W-:Y:S01]  /*1ee0*/  FMUL.FTZ R193, R192.reuse, R193 ;  /* 0x000000c1c0c17220 */ /* 0x044fe20000410000 */
[----:B------:R-:W-:Y:S01]  /*1ef0*/  FMUL.FTZ R192, R192, R47 ;  /* 0x0000002fc0c07220 */ /* 0x000fe20000410000 */
[-C--:B------:R-:W-:Y:S01]  /*1f00*/  FMUL.FTZ R148, R13, R120.reuse ;  /* 0x000000780d947220 */ /* 0x080fe20000410000 */
[----:B------:R-:W-:Y:S01]  /*1f10*/  FMUL.FTZ R211, R12, R120 ;  /* 0x000000780cd37220 */ /* 0x000fe20000410000 */
[-C--:B------:R-:W-:Y:S01]  /*1f20*/  FMUL.FTZ R210, R0, -R121.reuse ;  /* 0x8000007900d27220 */ /* 0x080fe20000410000 */
[-C--:B------:R-:W-:Y:S01]  /*1f30*/  FMUL.FTZ R209, R26, -R121.reuse ;  /* 0x800000791ad17220 */ /* 0x080fe20000410000 */
[----:B------:R-:W-:Y:S01]  /*1f40*/  FMUL.FTZ R208, R25, -R121 ;  /* 0x8000007919d07220 */ /* 0x000fe20000410000 */
[----:B------:R2:W3:Y:S01]  /*1f50*/  MUFU.EX2 R180, R43 ;  /* 0x0000002b00b47308 */ /* 0x0004e20000000800 */
[C---:B0-----:R-:W-:Y:S01]  /*1f60*/  FMUL.FTZ R166, R42.reuse, R123 ;  /* 0x0000007b2aa67220 */ /* 0x041fe20000410000 */
[----:B------:R-:W-:Y:S01]  /*1f70*/  FMUL.FTZ R167, R42, R167 ;  /* 0x000000a72aa77220 */ /* 0x000fe20000410000 */
[-C--:B------:R-:W-:Y:S01]  /*1f80*/  FMUL.FTZ R207, R24, -R121.reuse ;  /* 0x8000007918cf7220 */ /* 0x080fe20000410000 */
[-C--:B------:R-:W-:Y:S01]  /*1f90*/  FMUL.FTZ R206, R23, -R121.reuse ;  /* 0x8000007917ce7220 */ /* 0x080fe20000410000 */
[-C--:B------:R-:W-:Y:S01]  /*1fa0*/  FMUL.FTZ R205, R22, -R121.reuse ;  /* 0x8000007916cd7220 */ /* 0x080fe20000410000 */
[-C--:B------:R-:W-:Y:S01]  /*1fb0*/  FMUL.FTZ R204, R21, -R121.reuse ;  /* 0x8000007915cc7220 */ /* 0x080fe20000410000 */
[----:B------:R-:W-:Y:S01]  /*1fc0*/  FMUL.FTZ R203, R20, -R121 ;  /* 0x8000007914cb7220 */ /* 0x000fe20000410000 */
[----:B------:R-:W0:Y:S01]  /*1fd0*/  MUFU.EX2 R44, R44 ;  /* 0x0000002c002c7308 */ /* 0x000e220000000800 */
[----:B--2---:R-:W-:Y:S01]  /*1fe0*/  MOV R43, UR24 ;  /* 0x00000018002b7c02 */ /* 0x004fe20008000f00 */
[C---:B-1----:R-:W-:Y:S01]  /*1ff0*/  FMUL.FTZ R136, R40.reuse, R41 ;  /* 0x0000002928887220 */ /* 0x042fe20000410000 */
[----:B------:R-:W-:Y:S01]  /*2000*/  FMUL.FTZ R137, R40, R137 ;  /* 0x0000008928897220 */ /* 0x000fe20000410000 */
[-C--:B------:R-:W-:Y:S01]  /*2010*/  FMUL.FTZ R202, R19, -R121.reuse ;  /* 0x8000007913ca7220 */ /* 0x080fe20000410000 */
[----:B------:R-:W-:Y:S01]  /*2020*/  SEL R43, R43, R128, !P1 ;  /* 0x000000802b2b7207 */ /* 0x000fe20004800000 */
[-C--:B------:R-:W-:Y:S01]  /*2030*/  FMUL.FTZ R201, R18, -R121.reuse ;  /* 0x8000007912c97220 */ /* 0x080fe20000410000 */
[----:B------:R-:W-:Y:S01]  /*2040*/  FMUL.FTZ R200, R17, -R121 ;  /* 0x8000007911c87220 */ /* 0x000fe20000410000 */
[----:B------:R-:W1:Y:S01]  /*2050*/  MUFU.EX2 R46, R46 ;  /* 0x0000002e002e7308 */ /* 0x000e620000000800 */
[----:B------:R-:W-:Y:S01]  /*2060*/  LEA R123, R43, R122, 0x3 ;  /* 0x0000007a2b7b7211 */ /* 0x000fe200078e18ff */
[C---:B---3--:R-:W-:Y:S01]  /*2070*/  FMUL.FTZ R181, R180.reuse, R181 ;  /* 0x000000b5b4b57220 */ /* 0x048fe20000410000 */
[----:B------:R-:W-:Y:S01]  /*2080*/  FMUL.FTZ R180, R180, R59 ;  /* 0x0000003bb4b47220 */ /* 0x000fe20000410000 */
[----:B------:R2:W3:Y:S01]  /*2090*/  LDS.128 R40, [R10+0x70] ;  /* 0x000070000a287984 */ /* 0x0004e20000000c00 */
[-C--:B------:R-:W-:Y:S01]  /*20a0*/  FMUL.FTZ R199, R16, -R121.reuse ;  /* 0x8000007910c77220 */ /* 0x080fe20000410000 */
[-C--:B------:R-:W-:Y:S01]  /*20b0*/  FMUL.FTZ R198, R15, -R121.reuse ;  /* 0x800000790fc67220 */ /* 0x080fe20000410000 */
[----:B------:R-:W-:Y:S01]  /*20c0*/  FMUL.FTZ R197, R14, -R121 ;  /* 0x800000790ec57220 */ /* 0x000fe20000410000 */
[----:B------:R-:W4:Y:S01]  /*20d0*/  MUFU.EX2 R48, R48 ;  /* 0x0000003000307308 */ /* 0x000f220000000800 */
[C---:B0-----:R-:W-:Y:S01]  /*20e0*/  FMUL.FTZ R191, R44.reuse, R191 ;  /* 0x000000bf2cbf7220 */ /* 0x041fe20000410000 */
[----:B------:R-:W-:Y:S01]  /*20f0*/  FMUL.FTZ R190, R44, R49 ;  /* 0x000000312cbe7220 */ /* 0x000fe20000410000 */
[-C--:B------:R-:W-:Y:S01]  /*2100*/  FMUL.FTZ R196, R13, -R121.reuse ;  /* 0x800000790dc47220 */ /* 0x080fe20000410000 */
[----:B------:R-:W-:-:S04]  /*2110*/  FMUL.FTZ R212, R12, -R121 ;  /* 0x800000790cd47220 */ /* 0x000fc80000410000 */
[----:B------:R-:W0:Y:S01]  /*2120*/  MUFU.EX2 R50, R50 ;  /* 0x0000003200327308 */ /* 0x000e220000000800 */
[C---:B-1----:R-:W-:Y:S01]  /*2130*/  FMUL.FTZ R189, R46.reuse, R189 ;  /* 0x000000bd2ebd7220 */ /* 0x042fe20000410000 */
[----:B------:R-:W-:Y:S02]  /*2140*/  FMUL.FTZ R188, R46, R51 ;  /* 0x000000332ebc7220 */ /* 0x000fe40000410000 */
[----:B------:R2:W1:Y:S04]  /*2150*/  LDS.128 R44, [R10+0x60] ;  /* 0x000060000a2c7984 */ /* 0x0004680000000c00 */
[----:B------:R-:W5:Y:S01]  /*2160*/  MUFU.EX2 R52, R52 ;  /* 0x0000003400347308 */ /* 0x000f620000000800 */
[C---:B----4-:R-:W-:Y:S01]  /*2170*/  FMUL.FTZ R187, R48.reuse, R187 ;  /* 0x000000bb30bb7220 */ /* 0x050fe20000410000 */
[----:B------:R-:W-:-:S06]  /*2180*/  FMUL.FTZ R186, R48, R53 ;  /* 0x0000003530ba7220 */ /* 0x000fcc0000410000 */
[----:B------:R-:W4:Y:S01]  /*2190*/  MUFU.EX2 R54, R54 ;  /* 0x0000003600367308 */ /* 0x000f220000000800 */
[C---:B0-----:R-:W-:Y:S01]  /*21a0*/  FMUL.FTZ R185, R50.reuse, R185 ;  /* 0x000000b932b97220 */ /* 0x041fe20000410000 */
[----:B------:R-:W-:Y:S02]  /*21b0*/  FMUL.FTZ R184, R50, R55 ;  /* 0x0000003732b87220 */ /* 0x000fe40000410000 */
[----:B------:R2:W0:Y:S04]  /*21c0*/  LDS.128 R48, [R10+0x50] ;  /* 0x000050000a307984 */ /* 0x0004280000000c00 */
[----:B------:R-:W2:Y:S01]  /*21d0*/  MUFU.EX2 R56, R56 ;  /* 0x0000003800387308 */ /* 0x000ea20000000800 */
[C---:B-----5:R-:W-:Y:S01]  /*21e0*/  FMUL.FTZ R183, R52.reuse, R183 ;  /* 0x000000b734b77220 */ /* 0x060fe20000410000 */
[----:B------:R-:W-:-:S06]  /*21f0*/  FMUL.FTZ R182, R52, R57 ;  /* 0x0000003934b67220 */ /* 0x000fcc0000410000 */
[----:B------:R-:W5:Y:S01]  /*2200*/  MUFU.EX2 R58, R58 ;  /* 0x0000003a003a7308 */ /* 0x000f620000000800 */
[C---:B----4-:R-:W-:Y:S01]  /*2210*/  FMUL.FTZ R179, R54.reuse, R179 ;  /* 0x000000b336b37220 */ /* 0x050fe20000410000 */
[----:B------:R-:W-:Y:S02]  /*2220*/  FMUL.FTZ R178, R54, R61 ;  /* 0x0000003d36b27220 */ /* 0x000fe40000410000 */
[----:B------:R4:W0:Y:S04]  /*2230*/  LDS.128 R52, [R10+0x40] ;  /* 0x000040000a347984 */ /* 0x0008280000000c00 */
[----:B------:R-:W3:Y:S01]  /*2240*/  MUFU.EX2 R60, R60 ;  /* 0x0000003c003c7308 */ /* 0x000ee20000000800 */
[C---:B--2---:R-:W-:Y:S01]  /*2250*/  FMUL.FTZ R177, R56.reuse, R177 ;  /* 0x000000b138b17220 */ /* 0x044fe20000410000 */
[----:B------:R-:W-:-:S06]  /*2260*/  FMUL.FTZ R176, R56, R63 ;  /* 0x0000003f38b07220 */ /* 0x000fcc0000410000 */
[----:B------:R-:W2:Y:S01]  /*2270*/  MUFU.EX2 R62, R62 ;  /* 0x0000003e003e7308 */ /* 0x000ea20000000800 */
[C---:B-----5:R-:W-:Y:S01]  /*2280*/  FMUL.FTZ R175, R58.reuse, R175 ;  /* 0x000000af3aaf7220 */ /* 0x060fe20000410000 */
[----:B------:R-:W-:Y:S02]  /*2290*/  FMUL.FTZ R174, R58, R65 ;  /* 0x000000413aae7220 */ /* 0x000fe40000410000 */
[----:B------:R4:W0:Y:S04]  /*22a0*/  LDS.128 R56, [R10+0x30] ;  /* 0x000030000a387984 */ /* 0x0008280000000c00 */
[----:B------:R-:W5:Y:S01]  /*22b0*/  MUFU.EX2 R64, R64 ;  /* 0x0000004000407308 */ /* 0x000f620000000800 */
[C---:B---3--:R-:W-:Y:S01]  /*22c0*/  FMUL.FTZ R173, R60.reuse, R173 ;  /* 0x000000ad3cad7220 */ /* 0x048fe20000410000 */
[----:B------:R-:W-:Y:S01]  /*22d0*/  FMUL.FTZ R172, R60, R67 ;  /* 0x000000433cac7220 */ /* 0x000fe20000410000 */
[C---:B--2---:R-:W-:Y:S01]  /*22e0*/  FMUL.FTZ R171, R62.reuse, R171 ;  /* 0x000000ab3eab7220 */ /* 0x044fe20000410000 */
[----:B------:R-:W-:-:S02]  /*22f0*/  FMUL.FTZ R170, R62, R69 ;  /* 0x000000453eaa7220 */ /* 0x000fc40000410000 */
[----:B------:R4:W2:Y:S01]  /*2300*/  LDS.128 R60, [R10+0x20] ;  /* 0x000020000a3c7984 */ /* 0x0008a20000000c00 */
[C---:B-----5:R-:W-:Y:S01]  /*2310*/  FMUL.FTZ R169, R64.reuse, R169 ;  /* 0x000000a940a97220 */ /* 0x060fe20000410000 */
[----:B------:R-:W-:Y:S02]  /*2320*/  FMUL.FTZ R168, R64, R71 ;  /* 0x0000004740a87220 */ /* 0x000fe40000410000 */
[----:B------:R4:W3:Y:S04]  /*2330*/  LDS.128 R68, [R10] ;  /* 0x000000000a447984 */ /* 0x0008e80000000c00 */
[----:B------:R4:W0:Y:S04]  /*2340*/  LDS.128 R64, [R10+0x10] ;  /* 0x000010000a407984 */ /* 0x0008280000000c00 */
[----:B------:R4:W-:Y:S01]  /*2350*/  STS.64 [R123+0x4a60], R136 ;  /* 0x004a60887b007388 */ /* 0x0009e20000000a00 */
[----:B------:R-:W-:Y:S06]  /*2360*/  BAR.SYNC.DEFER_BLOCKING 0x0 ;  /* 0x0000000000007b1d */ /* 0x000fec0000010000 */
[----:B-1----:R-:W-:Y:S05]  /*2370*/  @P2 BRA `(.L_x_10739) ;  /* 0x0000000000282947 */ /* 0x002fea0003800000 */
[----:B------:R-:W-:Y:S01]  /*2380*/  UISETP.NE.AND UP0, UPT, UR11, UR44, UPT ;  /* 0x0000002c0b00728c */ /* 0x000fe2000bf05270 */
[----:B------:R-:W-:Y:S01]  /*2390*/  HFMA2 R158, -RZ, RZ, 1.875, 0 ;  /* 0x3f800000ff9e7431 */ /* 0x000fe200000001ff */
[----:B------:R-:W-:-:S07]  /*23a0*/  MOV R159, RZ ;  /* 0x000000ff009f7202 */ /* 0x000fce0000000f00 */
[----:B------:R-:W-:Y:S05]  /*23b0*/  BRA.U !UP0, `(.L_x_10740) ;  /* 0x0000000108207547 */ /* 0x000fea000b800000 */
[----:B------:R-:W-:-:S04]  /*23c0*/  ULOP3.LUT UR24, UR26, 0x100, URZ, 0xc0, !UPT ;  /* 0x000001001a187892 */ /* 0x000fc8000f8ec0ff */
[----:B------:R-:W-:-:S06]  /*23d0*/  UIADD3 UR24, UPT, UPT, UR24, UR8, URZ ;  /* 0x0000000818187290 */ /* 0x000fcc000fffe0ff */
[----:B------:R-:W-:-:S04]  /*23e0*/  MOV R121, UR24 ;  /* 0x0000001800797c02 */ /* 0x000fc80008000f00 */
[----:B------:R-:W-:-:S05]  /*23f0*/  LEA R122, R121, R122, 0x3 ;  /* 0x0000007a797a7211 */ /* 0x000fca00078e18ff */
[----:B------:R1:W0:Y:S01]  /*2400*/  LDS.64 R158, [R122+0x4a60] ;  /* 0x004a60007a9e7984 */ /* 0x0002220000000a00 */
[----:B------:R-:W-:Y:S05]  /*2410*/  BRA `(.L_x_10740) ;  /* 0x0000000000087947 */ /* 0x000fea0003800000 */
.L_x_10739:
[----:B------:R-:W-:-:S05]  /*2420*/  IADD3 R122, PT, PT, R122, R11, RZ ;  /* 0x0000000b7a7a7210 */ /* 0x000fca0007ffe0ff */
[----:B------:R1:W0:Y:S02]  /*2430*/  LDS.64 R158, [R122+0x5a68] ;  /* 0x005a68007a9e7984 */ /* 0x0002240000000a00 */
.L_x_10740:
[----:B------:R-:W-:Y:S05]  /*2440*/  BSYNC.RECONVERGENT B0 ;  /* 0x0000000000007941 */ /* 0x000fea0003800200 */
.L_x_10738:
[----:B------:R-:W2:Y:S01]  /*2450*/  @P0 LDC R124, c[0x0][0x38c] ;  /* 0x0000e300ff7c0b82 */ /* 0x000ea20000000800 */
[----:B------:R-:W-:Y:S01]  /*2460*/  MOV R121, UR11 ;  /* 0x0000000b00797c02 */ /* 0x000fe20008000f00 */
[C---:B---3--:R-:W-:Y:S01]  /*2470*/  FMUL.FTZ R241, R135.reuse, R68 ;  /* 0x0000004487f17220 */ /* 0x048fe20000410000 */
[----:B------:R-:W-:Y:S01]  /*2480*/  FMUL.FTZ R239, R135, R69 ;  /* 0x0000004587ef7220 */ /* 0x000fe20000410000 */
[----:B------:R-:W-:Y:S01]  /*2490*/  HFMA2 R125, -RZ, RZ, 0, 9.5367431640625e-07 ;  /* 0x00000010ff7d7431 */ /* 0x000fe200000001ff */
[----:B------:R-:W-:Y:S01]  /*24a0*/  @P0 IADD3 R121, PT, PT, R121, -0x2, RZ ;  /* 0xfffffffe79790810 */ /* 0x000fe20007ffe0ff */
[C---:B------:R-:W-:Y:S01]  /*24b0*/  FMUL.FTZ R126, R116.reuse, R241 ;  /* 0x000000f1747e7220 */ /* 0x040fe20000410000 */
[----:B------:R-:W-:Y:S01]  /*24c0*/  FMUL.FTZ R127, R116, R239 ;  /* 0x000000ef747f7220 */ /* 0x000fe20000410000 */
[----:B------:R-:W-:Y:S02]  /*24d0*/  MOV R120, 0x3f800000 ;  /* 0x3f80000000787802 */ /* 0x000fe40000000f00 */
[----:B-1--4-:R-:W-:Y:S01]  /*24e0*/  CS2R R122, SRZ ;  /* 0x00000000007a7805 */ /* 0x012fe2000001ff00 */
        /* <DEDUP_REMOVED lines=11> */
[C---:B0-----:R-:W-:Y:S01]  /*25a0*/  FMUL.FTZ R237, R133.reuse, R64 ;  /* 0x0000004085ed7220 */ /* 0x041fe20000410000 */
        /* <DEDUP_REMOVED lines=10> */
[C---:B0-----:R-:W-:Y:S01]  /*2650*/  FMUL.FTZ R124, R192.reuse, R130 ;  /* 0x00000082c07c7220 */ /* 0x041fe20000410000 */
[----:B------:R-:W-:Y:S01]  /*2660*/  FMUL.FTZ R125, R192, R129 ;  /* 0x00000081c07d7220 */ /* 0x000fe20000410000 */
[C---:B------:R-:W-:Y:S01]  /*2670*/  FMUL.FTZ R215, R35.reuse, R53 ;  /* 0x0000003523d77220 */ /* 0x040fe20000410000 */
[----:B------:R-:W-:Y:S01]  /*2680*/  FMUL.FTZ R217, R35, R52 ;  /* 0x0000003423d97220 */ /* 0x000fe20000410000 */
[C---:B------:R-:W-:Y:S01]  /*2690*/  FFMA.FTZ R124, R193.reuse, R129, -R124 ;  /* 0x00000081c17c7223 */ /* 0x040fe2000001087c */
[----:B------:R-:W-:Y:S01]  /*26a0*/  FFMA.FTZ R125, R193, R130, R125 ;  /* 0x00000082c17d7223 */ /* 0x000fe2000001007d */
[----:B------:R-:W-:Y:S01]  /*26b0*/  FMUL.FTZ R218, R34, R54 ;  /* 0x0000003622da7220 */ /* 0x000fe20000410000 */
[C---:B------:R-:W-:Y:S01]  /*26c0*/  FMUL.FTZ R219, R31.reuse, R49 ;  /* 0x000000311fdb7220 */ /* 0x040fe20000410000 */
[C---:B------:R-:W-:Y:S01]  /*26d0*/  FFMA.FTZ R124, R118.reuse, R237, R124 ;  /* 0x000000ed767c7223 */ /* 0x040fe2000001007c */
[----:B------:R-:W-:Y:S01]  /*26e0*/  FFMA.FTZ R125, R118, R235, R125 ;  /* 0x000000eb767d7223 */ /* 0x000fe2000001007d */
[----:B------:R-:W-:Y:S01]  /*26f0*/  FMUL.FTZ R221, R31, R48 ;  /* 0x000000301fdd7220 */ /* 0x000fe20000410000 */
[----:B------:R-:W-:Y:S01]  /*2700*/  FMUL.FTZ R220, R32, R51 ;  /* 0x0000003320dc7220 */ /* 0x000fe20000410000 */
[C---:B------:R-:W-:Y:S01]  /*2710*/  FMUL.FTZ R128, R190.reuse, R124 ;  /* 0x0000007cbe807220 */ /* 0x040fe20000410000 */
[----:B------:R-:W-:Y:S01]  /*2720*/  FMUL.FTZ R126, R190, R125 ;  /* 0x0000007dbe7e7220 */ /* 0x000fe20000410000 */
[----:B------:R-:W-:Y:S01]  /*2730*/  FMUL.FTZ R222, R32, R50 ;  /* 0x0000003220de7220 */ /* 0x000fe20000410000 */
[----:B------:R-:W-:Y:S01]  /*2740*/  FMUL.FTZ R223, R29, R45 ;  /* 0x0000002d1ddf7220 */ /* 0x000fe20000410000 */
[C---:B------:R-:W-:Y:S01]  /*2750*/  FFMA.FTZ R128, R191.reuse, R125, R128 ;  /* 0x0000007dbf807223 */ /* 0x040fe20000010080 */
[----:B------:R-:W-:Y:S01]  /*2760*/  FFMA.FTZ R127, R191, R124, -R126 ;  /* 0x0000007cbf7f7223 */ /* 0x000fe2000001087e */
[----:B------:R-:W-:Y:S01]  /*2770*/  FMUL.FTZ R225, R29, R44 ;  /* 0x0000002c1de17220 */ /* 0x000fe20000410000 */
[----:B------:R-:W-:Y:S01]  /*2780*/  FMUL.FTZ R226, R30, R46 ;  /* 0x0000002e1ee27220 */ /* 0x000fe20000410000 */
[C---:B------:R-:W-:Y:S01]  /*2790*/  FFMA.FTZ R128, R119.reuse, R236, R128 ;  /* 0x000000ec77807223 */ /* 0x040fe20000010080 */
[----:B------:R-:W-:Y:S01]  /*27a0*/  FFMA.FTZ R127, R119, R238, R127 ;  /* 0x000000ee777f7223 */ /* 0x000fe2000001007f */
[C---:B------:R-:W-:Y:S01]  /*27b0*/  FMUL.FTZ R227, R27.reuse, R41 ;  /* 0x000000291be37220 */ /* 0x040fe20000410000 */
[----:B------:R-:W-:Y:S01]  /*27c0*/  FMUL.FTZ R229, R27, R40 ;  /* 0x000000281be57220 */ /* 0x000fe20000410000 */
[CC--:B------:R-:W-:Y:S01]  /*27d0*/  FMUL.FTZ R124, R188.reuse, R128.reuse ;  /* 0x00000080bc7c7220 */ /* 0x0c0fe20000410000 */
[----:B------:R-:W-:Y:S01]  /*27e0*/  FMUL.FTZ R125, R188, R127 ;  /* 0x0000007fbc7d7220 */ /* 0x000fe20000410000 */
[----:B------:R-:W-:Y:S01]  /*27f0*/  ISETP.GT.U32.AND P2, PT, R33, 0x1f, PT ;  /* 0x0000001f2100780c */ /* 0x000fe20003f44070 */
[C---:B------:R-:W-:Y:S01]  /*2800*/  FMUL.FTZ R228, R28.reuse, R43 ;  /* 0x0000002b1ce47220 */ /* 0x040fe20000410000 */
[C---:B------:R-:W-:Y:S01]  /*2810*/  FFMA.FTZ R124, R189.reuse, R127, -R124 ;  /* 0x0000007fbd7c7223 */ /* 0x040fe2000001087c */
[----:B------:R-:W-:Y:S01]  /*2820*/  FFMA.FTZ R125, R189, R128, R125 ;  /* 0x00000080bd7d7223 */ /* 0x000fe2000001007d */
[----:B------:R-:W-:-:S02]  /*2830*/  FMUL.FTZ R230, R28, R42 ;  /* 0x0000002a1ce67220 */ /* 0x000fc40000410000 */
[C---:B------:R-:W-:Y:S01]  /*2840*/  FFMA.FTZ R124, R112.reuse, R233, R124 ;  /* 0x000000e9707c7223 */ /* 0x040fe2000001007c */
[----:B------:R-:W-:-:S03]  /*2850*/  FFMA.FTZ R125, R112, R231, R125 ;  /* 0x000000e7707d7223 */ /* 0x000fc6000001007d */
[C---:B------:R-:W-:Y:S01]  /*2860*/  FMUL.FTZ R128, R186.reuse, R124 ;  /* 0x0000007cba807220 */ /* 0x040fe20000410000 */
[----:B------:R-:W-:-:S03]  /*2870*/  FMUL.FTZ R126, R186, R125 ;  /* 0x0000007dba7e7220 */ /* 0x000fc60000410000 */
[C---:B------:R-:W-:Y:S01]  /*2880*/  FFMA.FTZ R128, R187.reuse, R125, R128 ;  /* 0x0000007dbb807223 */ /* 0x040fe20000010080 */
[----:B------:R-:W-:Y:S01]  /*2890*/  FFMA.FTZ R127, R187, R124, -R126 ;  /* 0x0000007cbb7f7223 */ /* 0x000fe2000001087e */
[CC--:B------:R-:W-:Y:S01]  /*28a0*/  FMUL.FTZ R124, R136.reuse, R194.reuse ;  /* 0x000000c2887c7220 */ /* 0x0c0fe20000410000 */
[----:B------:R-:W-:Y:S01]  /*28b0*/  FMUL.FTZ R125, R137, R194 ;  /* 0x000000c2897d7220 */ /* 0x000fe20000410000 */
[C---:B------:R-:W-:Y:S01]  /*28c0*/  FFMA.FTZ R128, R113.reuse, R232, R128 ;  /* 0x000000e871807223 */ /* 0x040fe20000010080 */
[----:B------:R-:W-:Y:S01]  /*28d0*/  FFMA.FTZ R127, R113, R234, R127 ;  /* 0x000000ea717f7223 */ /* 0x000fe2000001007f */
[-C--:B------:R-:W-:Y:S01]  /*28e0*/  FFMA.FTZ R124, R137, R195.reuse, R124 ;  /* 0x000000c3897c7223 */ /* 0x080fe2000001007c */
[----:B------:R-:W-:Y:S01]  /*28f0*/  FFMA.FTZ R125, R136, R195, -R125 ;  /* 0x000000c3887d7223 */ /* 0x000fe2000001087d */
[C---:B------:R-:W-:Y:S01]  /*2900*/  FMUL.FTZ R126, R184.reuse, R128 ;  /* 0x00000080b87e7220 */ /* 0x040fe20000410000 */
[----:B------:R-:W-:-:S03]  /*2910*/  FMUL.FTZ R129, R184, R127 ;  /* 0x0000007fb8817220 */ /* 0x000fc60000410000 */
[C---:B------:R-:W-:Y:S01]  /*2920*/  FFMA.FTZ R130, R185.reuse, R127, -R126 ;  /* 0x0000007fb9827223 */ /* 0x040fe2000001087e */
[C---:B------:R-:W-:Y:S01]  /*2930*/  FMUL.FTZ R126, R192.reuse, R124 ;  /* 0x0000007cc07e7220 */ /* 0x040fe20000410000 */
[----:B------:R-:W-:Y:S01]  /*2940*/  FFMA.FTZ R129, R185, R128, R129 ;  /* 0x00000080b9817223 */ /* 0x000fe20000010081 */
[----:B------:R-:W-:Y:S01]  /*2950*/  FMUL.FTZ R128, R192, R125 ;  /* 0x0000007dc0807220 */ /* 0x000fe20000410000 */
[C---:B------:R-:W-:Y:S01]  /*2960*/  FFMA.FTZ R130, R114.reuse, R213, R130 ;  /* 0x000000d572827223 */ /* 0x040fe20000010082 */
[C---:B------:R-:W-:Y:S01]  /*2970*/  FFMA.FTZ R126, R193.reuse, R125, -R126 ;  /* 0x0000007dc17e7223 */ /* 0x040fe2000001087e */
[----:B------:R-:W-:Y:S01]  /*2980*/  FFMA.FTZ R129, R114, R139, R129 ;  /* 0x0000008b72817223 */ /* 0x000fe20000010081 */
[----:B------:R-:W-:Y:S01]  /*2990*/  FFMA.FTZ R128, R193, R124, R128 ;  /* 0x0000007cc1807223 */ /* 0x000fe20000010080 */
[----:B------:R-:W-:Y:S01]  /*29a0*/  FMUL.FTZ R214, R182, R130 ;  /* 0x00000082b6d67220 */ /* 0x000fe20000410000 */
[----:B------:R-:W-:Y:S01]  /*29b0*/  FMUL.FTZ R125, R190, R126 ;  /* 0x0000007ebe7d7220 */ /* 0x000fe20000410000 */
[----:B------:R-:W-:Y:S01]  /*29c0*/  FMUL.FTZ R138, R182, R129 ;  /* 0x00000081b68a7220 */ /* 0x000fe20000410000 */
[----:B------:R-:W-:-:S02]  /*29d0*/  FMUL.FTZ R124, R190, R128 ;  /* 0x00000080be7c7220 */ /* 0x000fc40000410000 */
[----:B------:R-:W-:Y:S01]  /*29e0*/  FFMA.FTZ R125, R191, R128, R125 ;  /* 0x00000080bf7d7223 */ /* 0x000fe2000001007d */
[----:B------:R-:W-:Y:S01]  /*29f0*/  FFMA.FTZ R128, R183, R129, R214 ;  /* 0x00000081b7807223 */ /* 0x000fe200000100d6 */
[----:B------:R-:W-:Y:S01]  /*2a00*/  FFMA.FTZ R124, R191, R126, -R124 ;  /* 0x0000007ebf7c7223 */ /* 0x000fe2000001087c */
[----:B------:R-:W-:Y:S01]  /*2a10*/  FFMA.FTZ R131, R183, R130, -R138 ;  /* 0x00000082b7837223 */ /* 0x000fe2000001088a */
[----:B------:R-:W-:Y:S01]  /*2a20*/  FMUL.FTZ R127, R188, R125 ;  /* 0x0000007dbc7f7220 */ /* 0x000fe20000410000 */
[----:B------:R-:W-:Y:S01]  /*2a30*/  FMUL.FTZ R214, R36, R58 ;  /* 0x0000003a24d67220 */ /* 0x000fe20000410000 */
[-C--:B------:R-:W-:Y:S01]  /*2a40*/  FMUL.FTZ R126, R188, R124.reuse ;  /* 0x0000007cbc7e7220 */ /* 0x080fe20000410000 */
[----:B------:R-:W-:Y:S01]  /*2a50*/  FMUL.FTZ R138, R36, R59 ;  /* 0x0000003b248a7220 */ /* 0x000fe20000410000 */
[----:B------:R-:W-:Y:S01]  /*2a60*/  FFMA.FTZ R127, R189, R124, -R127 ;  /* 0x0000007cbd7f7223 */ /* 0x000fe2000001087f */
[----:B------:R-:W-:Y:S01]  /*2a70*/  FFMA.FTZ R131, R115, R214, R131 ;  /* 0x000000d673837223 */ /* 0x000fe20000010083 */
        /* <DEDUP_REMOVED lines=8> */
[----:B------:R-:W-:Y:S01]  /*2b00*/  FFMA.FTZ R124, R187, R127, -R124 ;  /* 0x0000007fbb7c7223 */ /* 0x000fe2000001087c */
[----:B------:R-:W-:Y:S01]  /*2b10*/  FFMA.FTZ R130, R181, R131, -R130 ;  /* 0x00000083b5827223 */ /* 0x000fe20000010882 */
[----:B------:R-:W-:Y:S01]  /*2b20*/  FMUL.FTZ R127, R184, R125 ;  /* 0x0000007db87f7220 */ /* 0x000fe20000410000 */
[----:B------:R-:W-:Y:S01]  /*2b30*/  FFMA.FTZ R129, R108, R215, R129 ;  /* 0x000000d76c817223 */ /* 0x000fe20000010081 */
[-C--:B------:R-:W-:Y:S01]  /*2b40*/  FMUL.FTZ R126, R184, R124.reuse ;  /* 0x0000007cb87e7220 */ /* 0x080fe20000410000 */
[----:B------:R-:W-:Y:S01]  /*2b50*/  FFMA.FTZ R130, R108, R217, R130 ;  /* 0x000000d96c827223 */ /* 0x000fe20000010082 */
[C---:B------:R-:W-:Y:S01]  /*2b60*/  FFMA.FTZ R127, R185.reuse, R124, -R127 ;  /* 0x0000007cb97f7223 */ /* 0x040fe2000001087f */
[C---:B------:R-:W-:Y:S01]  /*2b70*/  FMUL.FTZ R128, R178.reuse, R129 ;  /* 0x00000081b2807220 */ /* 0x040fe20000410000 */
[----:B------:R-:W-:Y:S01]  /*2b80*/  FFMA.FTZ R126, R185, R125, R126 ;  /* 0x0000007db97e7223 */ /* 0x000fe2000001007e */
[-C--:B------:R-:W-:Y:S01]  /*2b90*/  FMUL.FTZ R216, R178, R130.reuse ;  /* 0x00000082b2d87220 */ /* 0x080fe20000410000 */
[C---:B------:R-:W-:Y:S01]  /*2ba0*/  FMUL.FTZ R125, R182.reuse, R127 ;  /* 0x0000007fb67d7220 */ /* 0x040fe20000410000 */
[C---:B------:R-:W-:Y:S01]  /*2bb0*/  FFMA.FTZ R131, R179.reuse, R130, -R128 ;  /* 0x00000082b3837223 */ /* 0x040fe20000010880 */
[-C--:B------:R-:W-:Y:S01]  /*2bc0*/  FMUL.FTZ R124, R182, R126.reuse ;  /* 0x0000007eb67c7220 */ /* 0x080fe20000410000 */
[----:B------:R-:W-:Y:S01]  /*2bd0*/  FFMA.FTZ R128, R179, R129, R216 ;  /* 0x00000081b3807223 */ /* 0x000fe200000100d8 */
[C---:B------:R-:W-:Y:S01]  /*2be0*/  FFMA.FTZ R125, R183.reuse, R126, R125 ;  /* 0x0000007eb77d7223 */ /* 0x040fe2000001007d */
[----:B------:R-:W-:Y:S01]  /*2bf0*/  FMUL.FTZ R216, R34, R55 ;  /* 0x0000003722d87220 */ /* 0x000fe20000410000 */
[----:B------:R-:W-:Y:S01]  /*2c00*/  FFMA.FTZ R124, R183, R127, -R124 ;  /* 0x0000007fb77c7223 */ /* 0x000fe2000001087c */
[C---:B------:R-:W-:Y:S01]  /*2c10*/  FFMA.FTZ R131, R109.reuse, R218, R131 ;  /* 0x000000da6d837223 */ /* 0x040fe20000010083 */
        /* <DEDUP_REMOVED lines=23> */
[C---:B------:R-:W-:Y:S01]  /*2d90*/  FFMA.FTZ R131, R111.reuse, R222, R131 ;  /* 0x000000de6f837223 */ /* 0x040fe20000010083 */
[C---:B------:R-:W-:Y:S01]  /*2da0*/  FMUL.FTZ R125, R174.reuse, R127 ;  /* 0x0000007fae7d7220 */ /* 0x040fe20000410000 */
[----:B------:R-:W-:Y:S01]  /*2db0*/  FFMA.FTZ R128, R111, R220, R128 ;  /* 0x000000dc6f807223 */ /* 0x000fe20000010080 */
[----:B------:R-:W-:-:S02]  /*2dc0*/  FMUL.FTZ R124, R174, R126 ;  /* 0x0000007eae7c7220 */ /* 0x000fc40000410000 */
[C---:B------:R-:W-:Y:S02]  /*2dd0*/  FFMA.FTZ R125, R175.reuse, R126, R125 ;  /* 0x0000007eaf7d7223 */ /* 0x040fe4000001007d */
[----:B------:R-:W-:Y:S02]  /*2de0*/  FFMA.FTZ R124, R175, R127, -R124 ;  /* 0x0000007faf7c7223 */ /* 0x000fe4000001087c */
[CC--:B------:R-:W-:Y:S02]  /*2df0*/  FMUL.FTZ R127, R172.reuse, R125.reuse ;  /* 0x0000007dac7f7220 */ /* 0x0c0fe40000410000 */
[CC--:B------:R-:W-:Y:S02]  /*2e00*/  FMUL.FTZ R126, R172.reuse, R124.reuse ;  /* 0x0000007cac7e7220 */ /* 0x0c0fe40000410000 */
[C---:B------:R-:W-:Y:S01]  /*2e10*/  FFMA.FTZ R127, R173.reuse, R124, -R127 ;  /* 0x0000007cad7f7223 */ /* 0x040fe2000001087f */
[C---:B------:R-:W-:Y:S01]  /*2e20*/  FMUL.FTZ R124, R172.reuse, R128 ;  /* 0x00000080ac7c7220 */ /* 0x040fe20000410000 */
[C---:B------:R-:W-:Y:S01]  /*2e30*/  FFMA.FTZ R126, R173.reuse, R125, R126 ;  /* 0x0000007dad7e7223 */ /* 0x040fe2000001007e */
[----:B------:R-:W-:Y:S01]  /*2e40*/  FMUL.FTZ R125, R172, R131 ;  /* 0x00000083ac7d7220 */ /* 0x000fe20000410000 */
[C---:B------:R-:W-:Y:S01]  /*2e50*/  FMUL.FTZ R129, R170.reuse, R127 ;  /* 0x0000007faa817220 */ /* 0x040fe20000410000 */
[C---:B------:R-:W-:Y:S01]  /*2e60*/  FFMA.FTZ R124, R173.reuse, R131, -R124 ;  /* 0x00000083ad7c7223 */ /* 0x040fe2000001087c */
[----:B------:R-:W-:Y:S01]  /*2e70*/  FMUL.FTZ R130, R170, R126 ;  /* 0x0000007eaa827220 */ /* 0x000fe20000410000 */
[----:B------:R-:W-:Y:S01]  /*2e80*/  FFMA.FTZ R125, R173, R128, R125 ;  /* 0x00000080ad7d7223 */ /* 0x000fe2000001007d */
[C---:B------:R-:W-:Y:S01]  /*2e90*/  FFMA.FTZ R129, R171.reuse, R126, R129 ;  /* 0x0000007eab817223 */ /* 0x040fe20000010081 */
[C---:B------:R-:W-:Y:S01]  /*2ea0*/  FFMA.FTZ R126, R104.reuse, R225, R124 ;  /* 0x000000e1687e7223 */ /* 0x040fe2000001007c */
[----:B------:R-:W-:Y:S01]  /*2eb0*/  FFMA.FTZ R130, R171, R127, -R130 ;  /* 0x0000007fab827223 */ /* 0x000fe20000010882 */
[----:B------:R-:W-:Y:S01]  /*2ec0*/  FFMA.FTZ R127, R104, R223, R125 ;  /* 0x000000df687f7223 */ /* 0x000fe2000001007d */
[----:B------:R-:W-:-:S02]  /*2ed0*/  FMUL.FTZ R128, R168, R129 ;  /* 0x00000081a8807220 */ /* 0x000fc40000410000 */
[-C--:B------:R-:W-:Y:S02]  /*2ee0*/  FMUL.FTZ R224, R168, R130.reuse ;  /* 0x00000082a8e07220 */ /* 0x080fe40000410000 */
[C---:B------:R-:W-:Y:S01]  /*2ef0*/  FFMA.FTZ R124, R169.reuse, R130, -R128 ;  /* 0x00000082a97c7223 */ /* 0x040fe20000010880 */
[C---:B------:R-:W-:Y:S01]  /*2f00*/  FMUL.FTZ R128, R170.reuse, R127 ;  /* 0x0000007faa807220 */ /* 0x040fe20000410000 */
[-C--:B------:R-:W-:Y:S01]  /*2f10*/  FMUL.FTZ R130, R170, R126.reuse ;  /* 0x0000007eaa827220 */ /* 0x080fe20000410000 */
[----:B------:R-:W-:Y:S01]  /*2f20*/  FFMA.FTZ R125, R169, R129, R224 ;  /* 0x00000081a97d7223 */ /* 0x000fe200000100e0 */
[----:B------:R-:W-:Y:S01]  /*2f30*/  FMUL.FTZ R224, R30, R47 ;  /* 0x0000002f1ee07220 */ /* 0x000fe20000410000 */
        /* <DEDUP_REMOVED lines=20> */
[----:B------:R0:W-:Y:S02]  /*3080*/  STS.128 [R144+0x4250], R124 ;  /* 0x0042507c90007388 */ /* 0x0001e40000000c00 */
[----:B0-----:R-:W-:Y:S01]  /*3090*/  P2R R124, PR, RZ, 0x4 ;  /* 0x00000004ff7c7803 */ /* 0x001fe20000000000 */
[----:B------:R-:W-:Y:S06]  /*30a0*/  BAR.SYNC.DEFER_BLOCKING 0x0 ;  /* 0x0000000000007b1d */ /* 0x000fec0000010000 */
[----:B------:R-:W-:Y:S05]  /*30b0*/  @P2 BRA `(.L_x_10741) ;  /* 0x00000008001c2947 */ /* 0x000fea0003800000 */
[----:B------:R-:W-:Y:S01]  /*30c0*/  ISETP.NE.AND P1, PT, R33, RZ, PT ;  /* 0x000000ff2100720c */ /* 0x000fe20003f25270 */
[----:B------:R-:W-:Y:S01]  /*30d0*/  UMOV UR24, 0xffffffff ;  /* 0xffffffff00187882 */ /* 0x000fe20000000000 */
[----:B------:R-:W0:Y:S01]  /*30e0*/  S2R R33, SR_TID.X ;  /* 0x0000000000217919 */ /* 0x000e220000002100 */
[C---:B------:R-:W-:Y:S02]  /*30f0*/  ISETP.GE.AND P4, PT, R142.reuse, 0x10, PT ;  /* 0x000000108e00780c */ /* 0x040fe40003f86270 */
[C---:B------:R-:W-:Y:S02]  /*3100*/  ISETP.GE.AND P2, PT, R142.reuse, 0x8, PT ;  /* 0x000000088e00780c */ /* 0x040fe40003f46270 */
[C---:B------:R-:W-:Y:S02]  /*3110*/  ISETP.GE.AND P3, PT, R142.reuse, 0x4, PT ;  /* 0x000000048e00780c */ /* 0x040fe40003f66270 */
[----:B------:R-:W-:Y:S02]  /*3120*/  ISETP.GE.AND P5, PT, R142, 0x1, PT ;  /* 0x000000018e00780c */ /* 0x000fe40003fa6270 */
[----:B0-----:R-:W-:-:S05]  /*3130*/  LEA R244, R33, R144, 0x4 ;  /* 0x0000009021f47211 */ /* 0x001fca00078e20ff */
[----:B------:R-:W-:Y:S04]  /*3140*/  LDS.128 R124, [R244+0x4250] ;  /* 0x00425000f47c7984 */ /* 0x000fe80000000c00 */
[----:B------:R-:W0:Y:S02]  /*3150*/  LDS.128 R128, [R244+0x4260] ;  /* 0x00426000f4807984 */ /* 0x000e240000000c00 */
[-C--:B0-----:R-:W-:Y:S01]  /*3160*/  FMUL.FTZ R245, R127, R129.reuse ;  /* 0x000000817ff57220 */ /* 0x081fe20000410000 */
        /* <DEDUP_REMOVED lines=12> */
[----:B------:R-:W0:Y:S04]  /*3230*/  SHFL.UP PT, R128, R248, 0x1, RZ ;  /* 0x04200000f8807989 */ /* 0x000e2800000e00ff */
[----:B------:R-:W1:Y:S04]  /*3240*/  SHFL.UP PT, R131, R247, 0x1, RZ ;  /* 0x04200000f7837989 */ /* 0x000e6800000e00ff */
[----:B------:R-:W2:Y:S04]  /*3250*/  SHFL.UP PT, R252, R245, 0x1, RZ ;  /* 0x04200000f5fc7989 */ /* 0x000ea800000e00ff */
[----:B------:R-:W3:Y:S01]  /*3260*/  SHFL.UP PT, R130, R129, 0x1, RZ ;  /* 0x0420000081827989 */ /* 0x000ee200000e00ff */
[-C--:B0-----:R-:W-:Y:S01]  /*3270*/  FMUL.FTZ R246, R129, R128.reuse ;  /* 0x0000008081f67220 */ /* 0x081fe20000410000 */
[----:B------:R-:W-:-:S03]  /*3280*/  FMUL.FTZ R128, R245, R128 ;  /* 0x00000080f5807220 */ /* 0x000fc60000410000 */
[-C--:B-1----:R-:W-:Y:S01]  /*3290*/  FFMA.FTZ R243, R245, R131.reuse, R246 ;  /* 0x00000083f5f37223 */ /* 0x082fe200000100f6 */
[----:B------:R-:W-:Y:S01]  /*32a0*/  FFMA.FTZ R246, R129, R131, -R128 ;  /* 0x0000008381f67223 */ /* 0x000fe20000010880 */
[-C--:B--2---:R-:W-:Y:S02]  /*32b0*/  FMUL.FTZ R128, R245, R252.reuse ;  /* 0x000000fcf5807220 */ /* 0x084fe40000410000 */
[----:B------:R-:W-:Y:S01]  /*32c0*/  @P5 FADD.FTZ R248, R248, R243 ;  /* 0x000000f3f8f85221 */ /* 0x000fe20000010000 */
[----:B------:R-:W-:Y:S01]  /*32d0*/  FMUL.FTZ R252, R129, R252 ;  /* 0x000000fc81fc7220 */ /* 0x000fe20000410000 */
[----:B------:R-:W-:Y:S01]  /*32e0*/  @P5 FADD.FTZ R247, R247, R246 ;  /* 0x000000f6f7f75221 */ /* 0x000fe20000010000 */
[-C--:B---3--:R-:W-:Y:S02]  /*32f0*/  @P5 FFMA.FTZ R129, R129, R130.reuse, -R128 ;  /* 0x0000008281815223 */ /* 0x088fe40000010880 */
        /* <DEDUP_REMOVED lines=21> */
[-C--:B-1----:R-:W-:Y:S01]  /*3450*/  FFMA.FTZ R246, R129, R131.reuse, -R246 ;  /* 0x0000008381f67223 */ /* 0x082fe200000108f6 */
[C---:B------:R-:W-:Y:S01]  /*3460*/  FFMA.FTZ R131, R245.reuse, R131, R128 ;  /* 0x00000083f5837223 */ /* 0x040fe20000010080 */
[----:B--2---:R-:W-:-:S03]  /*3470*/  FMUL.FTZ R128, R245, R252 ;  /* 0x000000fcf5807220 */ /* 0x004fc60000410000 */
        /* <DEDUP_REMOVED lines=13> */
[-C--:B--2---:R-:W-:Y:S01]  /*3550*/  FMUL.FTZ R128, R245, R252.reuse ;  /* 0x000000fcf5807220 */ /* 0x084fe20000410000 */
[----:B------:R-:W-:Y:S01]  /*3560*/  FMUL.FTZ R252, R129, R252 ;  /* 0x000000fc81fc7220 */ /* 0x000fe20000410000 */
[----:B------:R-:W-:Y:S01]  /*3570*/  @P2 FADD.FTZ R247, R247, R246 ;  /* 0x000000f6f7f72221 */ /* 0x000fe20000010000 */
[----:B------:R-:W-:Y:S01]  /*3580*/  @P2 FADD.FTZ R248, R248, R131 ;  /* 0x00000083f8f82221 */ /* 0x000fe20000010000 */
[-C--:B---3--:R-:W-:Y:S01]  /*3590*/  @P2 FFMA.FTZ R129, R129, R130.reuse, -R128 ;  /* 0x0000008281812223 */ /* 0x088fe20000010880 */
[----:B------:R-:W-:Y:S02]  /*35a0*/  @P2 FFMA.FTZ R245, R245, R130, R252 ;  /* 0x00000082f5f52223 */ /* 0x000fe400000100fc */
[----:B------:R0:W1:Y:S04]  /*35b0*/  SHFL.UP PT, R131, R247, 0x10, RZ ;  /* 0x06000000f7837989 */ /* 0x00006800000e00ff */
[----:B------:R0:W2:Y:S04]  /*35c0*/  SHFL.UP PT, R130, R129, 0x10, RZ ;  /* 0x0600000081827989 */ /* 0x0000a800000e00ff */
[----:B------:R0:W3:Y:S04]  /*35d0*/  SHFL.UP PT, R252, R245, 0x10, RZ ;  /* 0x06000000f5fc7989 */ /* 0x0000e800000e00ff */
[----:B------:R0:W4:Y:S02]  /*35e0*/  SHFL.UP PT, R128, R248, 0x10, RZ ;  /* 0x06000000f8807989 */ /* 0x00012400000e00ff */
.L_x_10863:
[----:B------:R-:W-:Y:S01]  /*35f0*/  ISETP.GE.AND P2, PT, R142, 0x10, PT ;  /* 0x000000108e00780c */ /* 0x000fe20003f46270 */
[-C--:B----4-:R-:W-:Y:S01]  /*3600*/  FMUL.FTZ R246, R245, R128.reuse ;  /* 0x00000080f5f67220 */ /* 0x090fe20000410000 */
[C---:B------:R-:W-:Y:S01]  /*3610*/  FMUL.FTZ R128, R129.reuse, R128 ;  /* 0x0000008081807220 */ /* 0x040fe20000410000 */
[----:B------:R-:W-:Y:S02]  /*3620*/  UMOV UR24, 0xffffffff ;  /* 0xffffffff00187882 */ /* 0x000fe40000000000 */
[-C--:B-1----:R-:W-:Y:S01]  /*3630*/  FFMA.FTZ R246, R129, R131.reuse, -R246 ;  /* 0x0000008381f67223 */ /* 0x082fe200000108f6 */
[C---:B------:R-:W-:Y:S01]  /*3640*/  FFMA.FTZ R131, R245.reuse, R131, R128 ;  /* 0x00000083f5837223 */ /* 0x040fe20000010080 */
[-C--:B---3--:R-:W-:Y:S01]  /*3650*/  FMUL.FTZ R128, R245, R252.reuse ;  /* 0x000000fcf5807220 */ /* 0x088fe20000410000 */
[----:B------:R-:W-:-:S05]  /*3660*/  FMUL.FTZ R252, R129, R252 ;  /* 0x000000fc81fc7220 */ /* 0x000fca0000410000 */
[-C--:B0-2---:R-:W-:Y:S01]  /*3670*/  @P2 FFMA.FTZ R129, R129, R130.reuse, -R128 ;  /* 0x0000008281812223 */ /* 0x085fe20000010880 */
[----:B------:R-:W-:Y:S01]  /*3680*/  @P2 FFMA.FTZ R245, R245, R130, R252 ;  /* 0x00000082f5f52223 */ /* 0x000fe200000100fc */
[----:B------:R-:W-:Y:S01]  /*3690*/  @P2 FADD.FTZ R247, R247, R246 ;  /* 0x000000f6f7f72221 */ /* 0x000fe20000010000 */
[----:B------:R-:W-:Y:S01]  /*36a0*/  @P2 FADD.FTZ R248, R248, R131 ;  /* 0x00000083f8f82221 */ /* 0x000fe20000010000 */
[----:B------:R-:W-:Y:S06]  /*36b0*/  BRA.DIV UR24, `(.L_x_10743) ;  /* 0x0000006e18d07947 */ /* 0x000fec000b800000 */
.L_x_10866:
[----:B------:R-:W-:-:S03]  /*36c0*/  UMOV UR24, 0xffffffff ;  /* 0xffffffff00187882 */ /* 0x000fc60000000000 */
[----:B------:R-:W-:Y:S05]  /*36d0*/  BRA.DIV UR24, `(.L_x_10744) ;  /* 0x0000006e18f07947 */ /* 0x000fea000b800000 */
.L_x_10869:
[----:B------:R-:W-:-:S03]  /*36e0*/  UMOV UR24, 0xffffffff ;  /* 0xffffffff00187882 */ /* 0x000fc60000000000 */
[----:B------:R-:W-:Y:S05]  /*36f0*/  BRA.DIV UR24, `(.L_x_10745) ;  /* 0x0000007218107947 */ /* 0x000fea000b800000 */
.L_x_10872:
[----:B------:R-:W-:-:S03]  /*3700*/  UMOV UR24, 0xffffffff ;  /* 0xffffffff00187882 */ /* 0x000fc60000000000 */
[----:B------:R-:W-:Y:S05]  /*3710*/  BRA.DIV UR24, `(.L_x_10746) ;  /* 0x0000007218307947 */ /* 0x000fea000b800000 */
.L_x_10875:
[----:B------:R-:W-:-:S03]  /*3720*/  UMOV UR24, 0xffffffff ;  /* 0xffffffff00187882 */ /* 0x000fc60000000000 */
[----:B------:R-:W-:Y:S05]  /*3730*/  BRA.DIV UR24, `(.L_x_10747) ;  /* 0x0000007218507947 */ /* 0x000fea000b800000 */
[----:B-----5:R0:W1:Y:S04]  /*3740*/  SHFL.IDX PT, R250, R121, RZ, 0x1f ;  /* 0x00001fff79fa7589 */ /* 0x02006800000e0000 */
[----:B------:R-:W2:Y:S04]  /*3750*/  SHFL.IDX PT, R120, R120, RZ, 0x1f ;  /* 0x00001fff78787589 */ /* 0x000ea800000e0000 */
[----:B------:R-:W3:Y:S04]  /*3760*/  SHFL.IDX PT, R122, R122, RZ, 0x1f ;  /* 0x00001fff7a7a7589 */ /* 0x000ee800000e0000 */
[----:B------:R-:W4:Y:S04]  /*3770*/  SHFL.IDX PT, R123, R123, RZ, 0x1f ;  /* 0x00001fff7b7b7589 */ /* 0x000f2800000e0000 */
[----:B------:R-:W0:Y:S04]  /*3780*/  SHFL.UP PT, R129, R129, 0x1, RZ ;  /* 0x0420000081817989 */ /* 0x000e2800000e00ff */
[----:B------:R-:W0:Y:S04]  /*3790*/  SHFL.UP PT, R245, R245, 0x1, RZ ;  /* 0x04200000f5f57989 */ /* 0x000e2800000e00ff */
[----:B------:R-:W0:Y:S04]  /*37a0*/  SHFL.UP PT, R247, R247, 0x1, RZ ;  /* 0x04200000f7f77989 */ /* 0x000e2800000e00ff */
[----:B-12---:R-:W0:Y:S02]  /*37b0*/  SHFL.UP PT, R248, R248, 0x1, RZ ;  /* 0x04200000f8f87989 */ /* 0x006e2400000e00ff */
.L_x_10885:
[C---:B0-----:R-:W-:Y:S01]  /*37c0*/  FMUL.FTZ R128, R129.reuse, R250 ;  /* 0x000000fa81807220 */ /* 0x041fe20000410000 */
[----:B----4-:R-:W-:-:S03]  /*37d0*/  FMUL.FTZ R131, R129, R123 ;  /* 0x0000007b81837220 */ /* 0x010fc60000410000 */
[C---:B------:R-:W-:Y:S01]  /*37e0*/  FFMA.FTZ R121, R245.reuse, R120, R128 ;  /* 0x00000078f5797223 */ /* 0x040fe20000010080 */
[C---:B---3--:R-:W-:Y:S01]  /*37f0*/  FFMA.FTZ R131, R245.reuse, R122, R131 ;  /* 0x0000007af5837223 */ /* 0x048fe20000010083 */
[C---:B------:R-:W-:Y:S01]  /*3800*/  FMUL.FTZ R128, R245.reuse, R123 ;  /* 0x0000007bf5807220 */ /* 0x040fe20000410000 */
[----:B------:R-:W-:Y:S02]  /*3810*/  FMUL.FTZ R245, R245, R250 ;  /* 0x000000faf5f57220 */ /* 0x000fe40000410000 */
[----:B------:R-:W-:Y:S01]  /*3820*/  @P1 FADD.FTZ R123, R248, R131 ;  /* 0x00000083f87b1221 */ /* 0x000fe20000010000 */
[C---:B------:R-:W-:Y:S01]  /*3830*/  FFMA.FTZ R128, R129.reuse, R122, -R128 ;  /* 0x0000007a81807223 */ /* 0x040fe20000010880 */
[----:B------:R-:W-:Y:S01]  /*3840*/  @P1 FFMA.FTZ R120, R129, R120, -R245 ;  /* 0x0000007881781223 */ /* 0x000fe200000108f5 */
[----:B------:R-:W-:Y:S01]  /*3850*/  FSEL R121, R250, R121, !P1 ;  /* 0x00000079fa797208 */ /* 0x000fe20004800000 */
[----:B------:R-:W-:Y:S01]  /*3860*/  FMUL.FTZ R129, R125, R123 ;  /* 0x0000007b7d817220 */ /* 0x000fe20000410000 */
[----:B------:R-:W-:Y:S01]  /*3870*/  @P1 FADD.FTZ R122, R247, R128 ;  /* 0x00000080f77a1221 */ /* 0x000fe20000010000 */
[----:B------:R-:W-:-:S03]  /*3880*/  FMUL.FTZ R130, R125, R120 ;  /* 0x000000787d827220 */ /* 0x000fc60000410000 */
[CC--:B------:R-:W-:Y:S01]  /*3890*/  FMUL.FTZ R128, R125.reuse, R122.reuse ;  /* 0x0000007a7d807220 */ /* 0x0c0fe20000410000 */
[C---:B------:R-:W-:Y:S01]  /*38a0*/  FFMA.FTZ R131, R124.reuse, R122, -R129 ;  /* 0x0000007a7c837223 */ /* 0x040fe20000010881 */
[----:B------:R-:W-:Y:S01]  /*38b0*/  FMUL.FTZ R129, R125, R121 ;  /* 0x000000797d817220 */ /* 0x000fe20000410000 */
[----:B------:R0:W-:Y:S01]  /*38c0*/  STS.128 [R244+0x4250], R120 ;  /* 0x00425078f4007388 */ /* 0x0001e20000000c00 */
[C---:B------:R-:W-:Y:S02]  /*38d0*/  FFMA.FTZ R246, R124.reuse, R123, R128 ;  /* 0x0000007b7cf67223 */ /* 0x040fe40000010080 */
[C---:B------:R-:W-:Y:S01]  /*38e0*/  FFMA.FTZ R128, R124.reuse, R120, -R129 ;  /* 0x000000787c807223 */ /* 0x040fe20000010881 */
[----:B------:R-:W-:Y:S01]  /*38f0*/  FFMA.FTZ R129, R124, R121, R130 ;  /* 0x000000797c817223 */ /* 0x000fe20000010082 */
[----:B------:R-:W-:Y:S01]  /*3900*/  FADD.FTZ R130, R126, R131 ;  /* 0x000000837e827221 */ /* 0x000fe20000010000 */
[----:B------:R-:W-:-:S05]  /*3910*/  FADD.FTZ R131, R127, R246 ;  /* 0x000000f67f837221 */ /* 0x000fca0000010000 */
[----:B------:R0:W-:Y:S02]  /*3920*/  STS.128 [R244+0x4260], R128 ;  /* 0x00426080f4007388 */ /* 0x0001e40000000c00 */
.L_x_10741:
[----:B------:R-:W-:Y:S05]  /*3930*/  WARPSYNC.ALL ;  /* 0x0000000000007948 */ /* 0x000fea0003800000 */
[CC--:B0----5:R-:W-:Y:S01]  /*3940*/  FMUL.FTZ R120, R166.reuse, R159.reuse ;  /* 0x0000009fa6787220 */ /* 0x0e1fe20000410000 */
[C---:B------:R-:W-:Y:S01]  /*3950*/  FMUL.FTZ R121, R167.reuse, R159 ;  /* 0x0000009fa7797220 */ /* 0x040fe20000410000 */
[----:B------:R-:W-:Y:S01]  /*3960*/  BAR.SYNC.DEFER_BLOCKING 0x0 ;  /* 0x0000000000007b1d */ /* 0x000fe20000010000 */
[----:B------:R-:W-:Y:S01]  /*3970*/  UISETP.GE.AND UP0, UPT, UR11, UR44, UPT ;  /* 0x0000002c0b00728c */ /* 0x000fe2000bf06270 */
[-C--:B------:R-:W-:Y:S01]  /*3980*/  FFMA.FTZ R120, R167, R158.reuse, -R120 ;  /* 0x0000009ea7787223 */ /* 0x080fe20000010878 */
[----:B------:R-:W-:Y:S01]  /*3990*/  FFMA.FTZ R121, -R166, R158, -R121 ;  /* 0x0000009ea6797223 */ /* 0x000fe20000010979 */
[----:B------:R-:W-:-:S02]  /*39a0*/  ISETP.GT.U32.AND P3, PT, R33, 0x1f, PT ;  /* 0x0000001f2100780c */ /* 0x000fc40003f64070 */
[CC--:B------:R-:W-:Y:S01]  /*39b0*/  FMUL.FTZ R122, R168.reuse, R120.reuse ;  /* 0x00000078a87a7220 */ /* 0x0c0fe20000410000 */
[-C--:B------:R-:W-:Y:S01]  /*39c0*/  FMUL.FTZ R123, R168, R121.reuse ;  /* 0x00000079a87b7220 */ /* 0x080fe20000410000 */
[----:B------:R-:W-:Y:S02]  /*39d0*/  PLOP3.LUT P2, PT, PT, PT, UP0, 0x80, 0x8 ;  /* 0x000000000008781c */ /* 0x000fe40003f4f008 */
[C---:B------:R-:W-:Y:S01]  /*39e0*/  FFMA.FTZ R122, R169.reuse, R121, -R122 ;  /* 0x00000079a97a7223 */ /* 0x040fe2000001087a */
[----:B------:R-:W-:Y:S01]  /*39f0*/  FFMA.FTZ R123, R169, R120, R123 ;  /* 0x00000078a97b7223 */ /* 0x000fe2000001007b */
[----:B------:R-:W-:Y:S02]  /*3a00*/  ISETP.NE.OR P2, PT, R146, RZ, P2 ;  /* 0x000000ff9200720c */ /* 0x000fe40001745670 */
[C---:B------:R-:W-:Y:S01]  /*3a10*/  FMUL.FTZ R120, R170.reuse, R122 ;  /* 0x0000007aaa787220 */ /* 0x040fe20000410000 */
[----:B------:R-:W-:-:S03]  /*3a20*/  FMUL.FTZ R121, R170, R123 ;  /* 0x0000007baa797220 */ /* 0x000fc60000410000 */
[C---:B------:R-:W-:Y:S01]  /*3a30*/  FFMA.FTZ R124, R171.reuse, R123, R120 ;  /* 0x0000007bab7c7223 */ /* 0x040fe20000010078 */
[C---:B------:R-:W-:Y:S01]  /*3a40*/  FMUL.FTZ R120, R166.reuse, R212 ;  /* 0x000000d4a6787220 */ /* 0x040fe20000410000 */
[----:B------:R-:W-:Y:S01]  /*3a50*/  FFMA.FTZ R125, R171, R122, -R121 ;  /* 0x0000007aab7d7223 */ /* 0x000fe20000010879 */
[-C--:B------:R-:W-:Y:S01]  /*3a60*/  FMUL.FTZ R122, R166, R211.reuse ;  /* 0x000000d3a67a7220 */ /* 0x080fe20000410000 */
[----:B------:R-:W-:Y:S01]  /*3a70*/  FMUL.FTZ R126, R172, R124 ;  /* 0x0000007cac7e7220 */ /* 0x000fe20000410000 */
[C---:B------:R-:W-:Y:S01]  /*3a80*/  FFMA.FTZ R121, R167.reuse, R211, R120 ;  /* 0x000000d3a7797223 */ /* 0x040fe20000010078 */
[----:B------:R-:W0:Y:S01]  /*3a90*/  LDS.64 R128, [R144+0x4258] ;  /* 0x0042580090807984 */ /* 0x000e220000000a00 */
[----:B------:R-:W-:Y:S01]  /*3aa0*/  FFMA.FTZ R123, R167, R212, -R122 ;  /* 0x000000d4a77b7223 */ /* 0x000fe2000001087a */
[----:B------:R-:W-:Y:S01]  /*3ab0*/  FFMA.FTZ R126, R173, R125, -R126 ;  /* 0x0000007dad7e7223 */ /* 0x000fe2000001087e */
[----:B------:R-:W-:Y:S01]  /*3ac0*/  FADD.FTZ R121, R148, R121 ;  /* 0x0000007994797221 */ /* 0x000fe20000010000 */
[----:B------:R-:W1:Y:S01]  /*3ad0*/  @!P2 S2R R131, SR_CgaCtaId ;  /* 0x000000000083a919 */ /* 0x000e620000008800 */
[----:B------:R-:W-:-:S02]  /*3ae0*/  FADD.FTZ R123, R196, R123 ;  /* 0x0000007bc47b7221 */ /* 0x000fc40000010000 */
[C---:B------:R-:W-:Y:S02]  /*3af0*/  FMUL.FTZ R122, R168.reuse, R121 ;  /* 0x00000079a87a7220 */ /* 0x040fe40000410000 */
[-C--:B------:R-:W-:Y:S02]  /*3b00*/  FMUL.FTZ R120, R168, R123.reuse ;  /* 0x0000007ba8787220 */ /* 0x080fe40000410000 */
[C---:B------:R-:W-:Y:S02]  /*3b10*/  FFMA.FTZ R122, R169.reuse, R123, -R122 ;  /* 0x0000007ba97a7223 */ /* 0x040fe4000001087a */
[----:B------:R-:W-:Y:S01]  /*3b20*/  FFMA.FTZ R121, R169, R121, R120 ;  /* 0x00000079a9797223 */ /* 0x000fe20000010078 */
[----:B------:R-:W-:Y:S01]  /*3b30*/  FMUL.FTZ R120, R172, R125 ;  /* 0x0000007dac787220 */ /* 0x000fe20000410000 */
[----:B------:R-:W-:Y:S02]  /*3b40*/  FADD.FTZ R122, R197, R122 ;  /* 0x0000007ac57a7221 */ /* 0x000fe40000010000 */
[----:B------:R-:W-:Y:S01]  /*3b50*/  FADD.FTZ R121, R150, R121 ;  /* 0x0000007996797221 */ /* 0x000fe20000010000 */
[----:B------:R-:W-:Y:S01]  /*3b60*/  FFMA.FTZ R124, R173, R124, R120 ;  /* 0x0000007cad7c7223 */ /* 0x000fe20000010078 */
[----:B------:R-:W-:-:S02]  /*3b70*/  FMUL.FTZ R120, R170, R122 ;  /* 0x0000007aaa787220 */ /* 0x000fc40000410000 */
[-C--:B------:R-:W-:Y:S02]  /*3b80*/  FMUL.FTZ R123, R170, R121.reuse ;  /* 0x00000079aa7b7220 */ /* 0x080fe40000410000 */
        /* <DEDUP_REMOVED lines=9> */
[-C--:B------:R-:W-:Y:S02]  /*3c20*/  FMUL.FTZ R122, R172, R123.reuse ;  /* 0x0000007bac7a7220 */ /* 0x080fe40000410000 */
[C---:B------:R-:W-:Y:S01]  /*3c30*/  FFMA.FTZ R124, R173.reuse, R123, -R124 ;  /* 0x0000007bad7c7223 */ /* 0x040fe2000001087c */
[CC--:B------:R-:W-:Y:S01]  /*3c40*/  FMUL.FTZ R123, R176.reuse, R125.reuse ;  /* 0x0000007db07b7220 */ /* 0x0c0fe20000410000 */
[----:B------:R-:W-:Y:S01]  /*3c50*/  FFMA.FTZ R121, R173, R120, R122 ;  /* 0x00000078ad797223 */ /* 0x000fe2000001007a */
[-C--:B------:R-:W-:Y:S01]  /*3c60*/  FMUL.FTZ R120, R176, R126.reuse ;  /* 0x0000007eb0787220 */ /* 0x080fe20000410000 */
[----:B------:R-:W-:Y:S01]  /*3c70*/  FADD.FTZ R124, R199, R124 ;  /* 0x0000007cc77c7221 */ /* 0x000fe20000010000 */
[C---:B------:R-:W-:Y:S01]  /*3c80*/  FFMA.FTZ R126, R177.reuse, R126, -R123 ;  /* 0x0000007eb17e7223 */ /* 0x040fe2000001087b */
[----:B------:R-:W-:Y:S01]  /*3c90*/  FADD.FTZ R121, R152, R121 ;  /* 0x0000007998797221 */ /* 0x000fe20000010000 */
[----:B------:R-:W-:Y:S01]  /*3ca0*/  FFMA.FTZ R125, R177, R125, R120 ;  /* 0x0000007db17d7223 */ /* 0x000fe20000010078 */
[----:B------:R-:W-:Y:S01]  /*3cb0*/  FMUL.FTZ R120, R174, R124 ;  /* 0x0000007cae787220 */ /* 0x000fe20000410000 */
[----:B------:R-:W-:Y:S01]  /*3cc0*/  FMUL.FTZ R122, R178, R126 ;  /* 0x0000007eb27a7220 */ /* 0x000fe20000410000 */
[----:B------:R-:W-:-:S02]  /*3cd0*/  FMUL.FTZ R123, R174, R121 ;  /* 0x00000079ae7b7220 */ /* 0x000fc40000410000 */
[C---:B------:R-:W-:Y:S01]  /*3ce0*/  FFMA.FTZ R120, R175.reuse, R121, R120 ;  /* 0x00000079af787223 */ /* 0x040fe20000010078 */
[-C--:B------:R-:W-:Y:S01]  /*3cf0*/  FMUL.FTZ R121, R178, R125.reuse ;  /* 0x0000007db2797220 */ /* 0x080fe20000410000 */
[----:B------:R-:W-:Y:S01]  /*3d00*/  FFMA.FTZ R123, R175, R124, -R123 ;  /* 0x0000007caf7b7223 */ /* 0x000fe2000001087b */
[----:B------:R-:W-:Y:S01]  /*3d10*/  FFMA.FTZ R125, R179, R125, R122 ;  /* 0x0000007db37d7223 */ /* 0x000fe2000001007a */
[----:B------:R-:W-:Y:S01]  /*3d20*/  FADD.FTZ R120, R153, R120 ;  /* 0x0000007899787221 */ /* 0x000fe20000010000 */
[----:B------:R-:W-:Y:S01]  /*3d30*/  FFMA.FTZ R126, R179, R126, -R121 ;  /* 0x0000007eb37e7223 */ /* 0x000fe20000010879 */
[----:B------:R-:W-:Y:S02]  /*3d40*/  FADD.FTZ R123, R200, R123 ;  /* 0x0000007bc87b7221 */ /* 0x000fe40000010000 */
[C---:B------:R-:W-:Y:S02]  /*3d50*/  FMUL.FTZ R124, R176.reuse, R120 ;  /* 0x00000078b07c7220 */ /* 0x040fe40000410000 */
[----:B------:R-:W-:-:S02]  /*3d60*/  FMUL.FTZ R122, R176, R123 ;  /* 0x0000007bb07a7220 */ /* 0x000fc40000410000 */
        /* <DEDUP_REMOVED lines=48> */
[C---:B------:R-:W-:Y:S02]  /*4070*/  FMUL.FTZ R120, R186.reuse, R124 ;  /* 0x0000007cba787220 */ /* 0x040fe40000410000 */
[----:B------:R-:W-:-:S02]  /*4080*/  FMUL.FTZ R123, R186, R121 ;  /* 0x00000079ba7b7220 */ /* 0x000fc40000410000 */
        /* <DEDUP_REMOVED lines=8> */
[C---:B------:R-:W-:Y:S02]  /*4110*/  FMUL.FTZ R126, R188.reuse, R122 ;  /* 0x0000007abc7e7220 */ /* 0x040fe40000410000 */
[----:B------:R-:W-:-:S02]  /*4120*/  FMUL.FTZ R124, R188, R123 ;  /* 0x0000007bbc7c7220 */ /* 0x000fc40000410000 */
[C---:B------:R-:W-:Y:S02]  /*4130*/  FFMA.FTZ R126, R189.reuse, R123, -R126 ;  /* 0x0000007bbd7e7223 */ /* 0x040fe4000001087e */
[----:B------:R-:W-:Y:S02]  /*4140*/  FFMA.FTZ R125, R189, R122, R124 ;  /* 0x0000007abd7d7223 */ /* 0x000fe4000001007c */
[----:B------:R-:W-:Y:S02]  /*4150*/  FADD.FTZ R126, R207, R126 ;  /* 0x0000007ecf7e7221 */ /* 0x000fe40000010000 */
[----:B------:R-:W-:Y:S02]  /*4160*/  FADD.FTZ R125, R162, R125 ;  /* 0x0000007da27d7221 */ /* 0x000fe40000010000 */
[C---:B------:R-:W-:Y:S02]  /*4170*/  FMUL.FTZ R122, R190.reuse, R126 ;  /* 0x0000007ebe7a7220 */ /* 0x040fe40000410000 */
[----:B------:R-:W-:-:S02]  /*4180*/  FMUL.FTZ R123, R190, R125 ;  /* 0x0000007dbe7b7220 */ /* 0x000fc40000410000 */
[C---:B------:R-:W-:Y:S02]  /*4190*/  FFMA.FTZ R122, R191.reuse, R125, R122 ;  /* 0x0000007dbf7a7223 */ /* 0x040fe4000001007a */
[----:B------:R-:W-:Y:S02]  /*41a0*/  FFMA.FTZ R123, R191, R126, -R123 ;  /* 0x0000007ebf7b7223 */ /* 0x000fe4000001087b */
[----:B------:R-:W-:Y:S02]  /*41b0*/  FADD.FTZ R122, R163, R122 ;  /* 0x0000007aa37a7221 */ /* 0x000fe40000010000 */
[----:B------:R-:W-:Y:S02]  /*41c0*/  FADD.FTZ R123, R208, R123 ;  /* 0x0000007bd07b7221 */ /* 0x000fe40000010000 */
[C---:B------:R-:W-:Y:S02]  /*41d0*/  FMUL.FTZ R126, R192.reuse, R122 ;  /* 0x0000007ac07e7220 */ /* 0x040fe40000410000 */
[----:B------:R-:W-:-:S02]  /*41e0*/  FMUL.FTZ R124, R192, R123 ;  /* 0x0000007bc07c7220 */ /* 0x000fc40000410000 */
[C---:B------:R-:W-:Y:S02]  /*41f0*/  FFMA.FTZ R126, R193.reuse, R123, -R126 ;  /* 0x0000007bc17e7223 */ /* 0x040fe4000001087e */
[----:B------:R-:W-:Y:S01]  /*4200*/  FFMA.FTZ R125, R193, R122, R124 ;  /* 0x0000007ac17d7223 */ /* 0x000fe2000001007c */
[CC--:B------:R-:W-:Y:S01]  /*4210*/  FMUL.FTZ R122, R192.reuse, R121.reuse ;  /* 0x00000079c07a7220 */ /* 0x0c0fe20000410000 */
[----:B------:R-:W-:Y:S01]  /*4220*/  FADD.FTZ R126, R209, R126 ;  /* 0x0000007ed17e7221 */ /* 0x000fe20000010000 */
[-C--:B------:R-:W-:Y:S01]  /*4230*/  FMUL.FTZ R124, R192, R120.reuse ;  /* 0x00000078c07c7220 */ /* 0x080fe20000410000 */
[----:B------:R-:W-:Y:S01]  /*4240*/  FADD.FTZ R125, R164, R125 ;  /* 0x0000007da47d7221 */ /* 0x000fe20000010000 */
[C---:B------:R-:W-:Y:S01]  /*4250*/  FFMA.FTZ R122, R193.reuse, R120, R122 ;  /* 0x00000078c17a7223 */ /* 0x040fe2000001007a */
[C---:B------:R-:W-:Y:S01]  /*4260*/  FMUL.FTZ R120, R194.reuse, R126 ;  /* 0x0000007ec2787220 */ /* 0x040fe20000410000 */
[----:B------:R-:W-:Y:S01]  /*4270*/  FFMA.FTZ R121, R193, R121, -R124 ;  /* 0x00000079c1797223 */ /* 0x000fe2000001087c */
[----:B------:R-:W-:-:S02]  /*4280*/  FMUL.FTZ R123, R194, R125 ;  /* 0x0000007dc27b7220 */ /* 0x000fc40000410000 */
[C---:B------:R-:W-:Y:S01]  /*4290*/  FFMA.FTZ R244, R195.reuse, R125, R120 ;  /* 0x0000007dc3f47223 */ /* 0x040fe20000010078 */
[C---:B------:R-:W-:Y:S01]  /*42a0*/  FMUL.FTZ R120, R194.reuse, R122 ;  /* 0x0000007ac2787220 */ /* 0x040fe20000410000 */
[----:B------:R-:W-:Y:S01]  /*42b0*/  FFMA.FTZ R127, R195, R126, -R123 ;  /* 0x0000007ec37f7223 */ /* 0x000fe2000001087b */
[-C--:B------:R-:W-:Y:S01]  /*42c0*/  FMUL.FTZ R123, R194, R121.reuse ;  /* 0x00000079c27b7220 */ /* 0x080fe20000410000 */
[----:B------:R-:W-:Y:S01]  /*42d0*/  FADD.FTZ R126, R165, R244 ;  /* 0x000000f4a57e7221 */ /* 0x000fe20000010000 */
[C---:B------:R-:W-:Y:S01]  /*42e0*/  FFMA.FTZ R125, R195.reuse, R121, -R120 ;  /* 0x00000079c37d7223 */ /* 0x040fe20000010878 */
[----:B------:R-:W-:Y:S01]  /*42f0*/  @!P2 MOV R120, 0x400 ;  /* 0x000004000078a802 */ /* 0x000fe20000000f00 */
[----:B------:R-:W-:Y:S01]  /*4300*/  FFMA.FTZ R124, R195, R122, R123 ;  /* 0x0000007ac37c7223 */ /* 0x000fe2000001007b */
[----:B------:R-:W-:Y:S02]  /*4310*/  MOV R121, UR8 ;  /* 0x0000000800797c02 */ /* 0x000fe40008000f00 */
[----:B------:R-:W-:-:S02]  /*4320*/  CS2R R122, SRZ ;  /* 0x00000000007a7805 */ /* 0x000fc4000001ff00 */
[----:B-1----:R-:W-:Y:S01]  /*4330*/  @!P2 LEA R120, R131, R120, 0x18 ;  /* 0x000000788378a211 */ /* 0x002fe200078ec0ff */
[C---:B0-----:R-:W-:Y:S01]  /*4340*/  FMUL.FTZ R131, R137.reuse, R128 ;  /* 0x0000008089837220 */ /* 0x041fe20000410000 */
[-C--:B------:R-:W-:Y:S01]  /*4350*/  FMUL.FTZ R137, R137, R129.reuse ;  /* 0x0000008189897220 */ /* 0x080fe20000410000 */
[----:B------:R-:W-:Y:S01]  /*4360*/  FADD.FTZ R127, R210, R127 ;  /* 0x0000007fd27f7221 */ /* 0x000fe20000010000 */
[----:B------:R-:W-:Y:S01]  /*4370*/  @!P2 LEA R130, R121, R120, 0x4 ;  /* 0x000000787982a211 */ /* 0x000fe200078e20ff */
[C---:B------:R-:W-:Y:S01]  /*4380*/  FFMA.FTZ R131, R136.reuse, R129, R131 ;  /* 0x0000008188837223 */ /* 0x040fe20000010083 */
[----:B------:R-:W-:Y:S01]  /*4390*/  FFMA.FTZ R128, R136, R128, -R137 ;  /* 0x0000008088807223 */ /* 0x000fe20000010889 */
[----:B------:R-:W-:Y:S01]  /*43a0*/  HFMA2 R120, -RZ, RZ, 1.875, 0 ;  /* 0x3f800000ff787431 */ /* 0x000fe200000001ff */
[----:B------:R-:W-:Y:S01]  /*43b0*/  MOV R121, RZ ;  /* 0x000000ff00797202 */ /* 0x000fe20000000f00 */
[C---:B------:R-:W-:Y:S01]  /*43c0*/  FFMA.FTZ R244, R116.reuse, R239, R131 ;  /* 0x000000ef74f47223 */ /* 0x040fe20000010083 */
[----:B------:R-:W-:-:S03]  /*43d0*/  FFMA.FTZ R241, R116, R241, R128 ;  /* 0x000000f174f17223 */ /* 0x000fc60000010080 */
[C---:B------:R-:W-:Y:S01]  /*43e0*/  FMUL.FTZ R128, R194.reuse, R244 ;  /* 0x000000f4c2807220 */ /* 0x040fe20000410000 */
[----:B------:R-:W-:-:S03]  /*43f0*/  FMUL.FTZ R129, R194, R241 ;  /* 0x000000f1c2817220 */ /* 0x000fc60000410000 */
[C---:B------:R-:W-:Y:S01]  /*4400*/  FFMA.FTZ R128, R195.reuse, R241, -R128 ;  /* 0x000000f1c3807223 */ /* 0x040fe20000010880 */
[----:B------:R-:W-:Y:S01]  /*4410*/  FFMA.FTZ R129, R195, R244, R129 ;  /* 0x000000f4c3817223 */ /* 0x000fe20000010081 */
[----:B------:R-:W0:Y:S02]  /*4420*/  @!P2 LDS.128 R120, [R130+0x5c60] ;  /* 0x005c60008278a984 */ /* 0x000e240000000c00 */
[C---:B------:R-:W-:Y:S01]  /*4430*/  FFMA.FTZ R239, R117.reuse, R242, R128 ;  /* 0x000000f275ef7223 */ /* 0x040fe20000010080 */
[----:B------:R-:W-:Y:S01]  /*4440*/  FFMA.FTZ R240, R117, R240, R129 ;  /* 0x000000f075f07223 */ /* 0x000fe20000010081 */
[----:B------:R1:W-:Y:S02]  /*4450*/  STS.128 [R144+0x4660], R124 ;  /* 0x0046607c90007388 */ /* 0x0003e40000000c00 */
        /* <DEDUP_REMOVED lines=86> */
[----:B------:R-:W0:Y:S01]  /*49c0*/  S2R R33, SR_TID.X ;  /* 0x0000000000217919 */ /* 0x000e220000002100 */
[----:B------:R-:W-:Y:S01]  /*49d0*/  UMOV UR24, 0xffffffff ;  /* 0xffffffff00187882 */ /* 0x000fe20000000000 */
[----:B------:R-:W-:Y:S02]  /*49e0*/  ISETP.NE.AND P3, PT, R146, 0x1f, PT ;  /* 0x0000001f9200780c */ /* 0x000fe40003f65270 */
[----:B0-----:R-:W-:-:S05]  /*49f0*/  LEA R230, R33, R144, 0x4 ;  /* 0x0000009021e67211 */ /* 0x001fca00078e20ff */
        /* <DEDUP_REMOVED lines=17> */
.L_x_10890:
[----:B------:R-:W-:Y:S04]  /*4b10*/  BSSY.RECONVERGENT B0, `(.L_x_10750) ;  /* 0x000000c000007945 */ /* 0x000fe80003800200 */
[----:B------:R-:W-:Y:S05]  /*4b20*/  @!P3 BRA `(.L_x_10751) ;  /* 0x000000000028b947 */ /* 0x000fea0003800000 */
[-C--:B----4-:R-:W-:Y:S01]  /*4b30*/  FMUL.FTZ R128, R138, R130.reuse ;  /* 0x000000828a807220 */ /* 0x090fe20000410000 */
[----:B------:R-:W-:-:S03]  /*4b40*/  FMUL.FTZ R249, R139, R130 ;  /* 0x000000828bf97220 */ /* 0x000fc60000410000 */
[C---:B---3--:R-:W-:Y:S01]  /*4b50*/  FFMA.FTZ R129, R139.reuse, R247, -R128 ;  /* 0x000000f78b817223 */ /* 0x048fe20000010880 */
[C---:B--2---:R-:W-:Y:S01]  /*4b60*/  FMUL.FTZ R128, R138.reuse, R243 ;  /* 0x000000f38a807220 */ /* 0x044fe20000410000 */
[----:B------:R-:W-:Y:S01]  /*4b70*/  FFMA.FTZ R130, R138, R247, R249 ;  /* 0x000000f78a827223 */ /* 0x000fe200000100f9 */
[----:B------:R-:W-:Y:S01]  /*4b80*/  FMUL.FTZ R243, R139, R243 ;  /* 0x000000f38bf37220 */ /* 0x000fe20000410000 */
[----:B0-----:R-:W-:Y:S01]  /*4b90*/  FADD.FTZ R136, R136, R129 ;  /* 0x0000008188887221 */ /* 0x001fe20000010000 */
[----:B-1----:R-:W-:Y:S01]  /*4ba0*/  FFMA.FTZ R139, R131, R139, -R128 ;  /* 0x0000008b838b7223 */ /* 0x002fe20000010880 */
[----:B------:R-:W-:Y:S01]  /*4bb0*/  FADD.FTZ R137, R137, R130 ;  /* 0x0000008289897221 */ /* 0x000fe20000010000 */
[----:B------:R-:W-:-:S07]  /*4bc0*/  FFMA.FTZ R138, R131, R138, R243 ;  /* 0x0000008a838a7223 */ /* 0x000fce00000100f3 */
.L_x_10751:
[----:B------:R-:W-:Y:S05]  /*4bd0*/  BSYNC.RECONVERGENT B0 ;  /* 0x0000000000007941 */ /* 0x000fea0003800200 */
.L_x_10750:
[----:B------:R-:W-:Y:S01]  /*4be0*/  UMOV UR24, 0xffffffff ;  /* 0xffffffff00187882 */ /* 0x000fe20000000000 */
[----:B------:R-:W-:Y:S02]  /*4bf0*/  ISETP.GT.U32.AND P3, PT, R146, 0x1d, PT ;  /* 0x0000001d9200780c */ /* 0x000fe40003f64070 */
[----:B------:R-:W-:Y:S11]  /*4c00*/  BRA.DIV UR24, `(.L_x_10752) ;  /* 0x0000006218447947 */ /* 0x000ff6000b800000 */
[----:B-1----:R1:W0:Y:S04]  /*4c10*/  SHFL.DOWN PT, R131, R139, 0x2, 0x1f ;  /* 0x08401f008b837f89 */ /* 0x00222800000e0000 */
[----:B--2---:R1:W2:Y:S04]  /*4c20*/  SHFL.DOWN PT, R243, R138, 0x2, 0x1f ;  /* 0x08401f008af37f89 */ /* 0x0042a800000e0000 */
[----:B---3--:R1:W3:Y:S04]  /*4c30*/  SHFL.DOWN PT, R247, R136, 0x2, 0x1f ;  /* 0x08401f0088f77f89 */ /* 0x0082e800000e0000 */
[----:B----4-:R1:W4:Y:S02]  /*4c40*/  SHFL.DOWN PT, R130, R137, 0x2, 0x1f ;  /* 0x08401f0089827f89 */ /* 0x01032400000e0000 */
.L_x_10896:
[----:B------:R-:W-:Y:S04]  /*4c50*/  BSSY.RECONVERGENT B0, `(.L_x_10753) ;  /* 0x000000c000007945 */ /* 0x000fe80003800200 */
[----:B------:R-:W-:Y:S05]  /*4c60*/  @P3 BRA `(.L_x_10754) ;  /* 0x0000000000283947 */ /* 0x000fea0003800000 */
[-C--:B----4-:R-:W-:Y:S01]  /*4c70*/  FMUL.FTZ R128, R138, R130.reuse ;  /* 0x000000828a807220 */ /* 0x090fe20000410000 */
[----:B------:R-:W-:-:S03]  /*4c80*/  FMUL.FTZ R249, R139, R130 ;  /* 0x000000828bf97220 */ /* 0x000fc60000410000 */
[C---:B---3--:R-:W-:Y:S01]  /*4c90*/  FFMA.FTZ R129, R139.reuse, R247, -R128 ;  /* 0x000000f78b817223 */ /* 0x048fe20000010880 */
[C---:B--2---:R-:W-:Y:S01]  /*4ca0*/  FMUL.FTZ R128, R138.reuse, R243 ;  /* 0x000000f38a807220 */ /* 0x044fe20000410000 */
[----:B------:R-:W-:Y:S01]  /*4cb0*/  FFMA.FTZ R130, R138, R247, R249 ;  /* 0x000000f78a827223 */ /* 0x000fe200000100f9 */
[C---:B------:R-:W-:Y:S01]  /*4cc0*/  FMUL.FTZ R243, R139.reuse, R243 ;  /* 0x000000f38bf37220 */ /* 0x040fe20000410000 */
[----:B01----:R-:W-:Y:S01]  /*4cd0*/  FADD.FTZ R136, R136, R129 ;  /* 0x0000008188887221 */ /* 0x003fe20000010000 */
[-C--:B------:R-:W-:Y:S01]  /*4ce0*/  FFMA.FTZ R139, R139, R131.reuse, -R128 ;  /* 0x000000838b8b7223 */ /* 0x080fe20000010880 */
[----:B------:R-:W-:Y:S01]  /*4cf0*/  FADD.FTZ R137, R137, R130 ;  /* 0x0000008289897221 */ /* 0x000fe20000010000 */
[----:B------:R-:W-:-:S07]  /*4d00*/  FFMA.FTZ R138, R138, R131, R243 ;  /* 0x000000838a8a7223 */ /* 0x000fce00000100f3 */
.L_x_10754:
[----:B------:R-:W-:Y:S05]  /*4d10*/  BSYNC.RECONVERGENT B0 ;  /* 0x0000000000007941 */ /* 0x000fea0003800200 */
.L_x_10753:
[----:B------:R-:W-:Y:S01]  /*4d20*/  UMOV UR24, 0xffffffff ;  /* 0xffffffff00187882 */ /* 0x000fe20000000000 */
[----:B------:R-:W-:Y:S02]  /*4d30*/  ISETP.GT.U32.AND P3, PT, R146, 0x1b, PT ;  /* 0x0000001b9200780c */ /* 0x000fe40003f64070 */
[----:B------:R-:W-:Y:S11]  /*4d40*/  BRA.DIV UR24, `(.L_x_10755) ;  /* 0x0000006218647947 */ /* 0x000ff6000b800000 */
[----:B0-----:R0:W0:Y:S04]  /*4d50*/  SHFL.DOWN PT, R131, R139, 0x4, 0x1f ;  /* 0x08801f008b837f89 */ /* 0x00102800000e0000 */
[----:B--2---:R2:W0:Y:S04]  /*4d60*/  SHFL.DOWN PT, R243, R138, 0x4, 0x1f ;  /* 0x08801f008af37f89 */ /* 0x00442800000e0000 */
[----:B---3--:R2:W3:Y:S04]  /*4d70*/  SHFL.DOWN PT, R247, R136, 0x4, 0x1f ;  /* 0x08801f0088f77f89 */ /* 0x0084e800000e0000 */
[----:B----4-:R2:W4:Y:S02]  /*4d80*/  SHFL.DOWN PT, R130, R137, 0x4, 0x1f ;  /* 0x08801f0089827f89 */ /* 0x01052400000e0000 */
.L_x_10902:
[----:B------:R-:W-:Y:S04]  /*4d90*/  BSSY.RECONVERGENT B0, `(.L_x_10756) ;  /* 0x000000c000007945 */ /* 0x000fe80003800200 */
[----:B------:R-:W-:Y:S05]  /*4da0*/  @P3 BRA `(.L_x_10757) ;  /* 0x0000000000283947 */ /* 0x000fea0003800000 */
[-C--:B----4-:R-:W-:Y:S01]  /*4db0*/  FMUL.FTZ R128, R138, R130.reuse ;  /* 0x000000828a807220 */ /* 0x090fe20000410000 */
[----:B------:R-:W-:-:S03]  /*4dc0*/  FMUL.FTZ R249, R139, R130 ;  /* 0x000000828bf97220 */ /* 0x000fc60000410000 */
[C---:B---3--:R-:W-:Y:S01]  /*4dd0*/  FFMA.FTZ R129, R139.reuse, R247, -R128 ;  /* 0x000000f78b817223 */ /* 0x048fe20000010880 */
[C---:B0-----:R-:W-:Y:S01]  /*4de0*/  FMUL.FTZ R128, R138.reuse, R243 ;  /* 0x000000f38a807220 */ /* 0x041fe20000410000 */
[----:B------:R-:W-:Y:S01]  /*4df0*/  FFMA.FTZ R130, R138, R247, R249 ;  /* 0x000000f78a827223 */ /* 0x000fe200000100f9 */
[C---:B------:R-:W-:Y:S01]  /*4e00*/  FMUL.FTZ R243, R139.reuse, R243 ;  /* 0x000000f38bf37220 */ /* 0x040fe20000410000 */
[----:B-12---:R-:W-:Y:S01]  /*4e10*/  FADD.FTZ R136, R136, R129 ;  /* 0x0000008188887221 */ /* 0x006fe20000010000 */
[-C--:B------:R-:W-:Y:S01]  /*4e20*/  FFMA.FTZ R139, R139, R131.reuse, -R128 ;  /* 0x000000838b8b7223 */ /* 0x080fe20000010880 */
[----:B------:R-:W-:Y:S01]  /*4e30*/  FADD.FTZ R137, R137, R130 ;  /* 0x0000008289897221 */ /* 0x000fe20000010000 */
[----:B------:R-:W-:-:S07]  /*4e40*/  FFMA.FTZ R138, R138, R131, R243 ;  /* 0x000000838a8a7223 */ /* 0x000fce00000100f3 */
.L_x_10757:
[----:B------:R-:W-:Y:S05]  /*4e50*/  BSYNC.RECONVERGENT B0 ;  /* 0x0000000000007941 */ /* 0x000fea0003800200 */
.L_x_10756:
[----:B------:R-:W-:Y:S01]  /*4e60*/  UMOV UR24, 0xffffffff ;  /* 0xffffffff00187882 */ /* 0x000fe20000000000 */
[----:B------:R-:W-:Y:S02]  /*4e70*/  ISETP.GT.U32.AND P3, PT, R146, 0x17, PT ;  /* 0x000000179200780c */ /* 0x000fe40003f64070 */
[----:B------:R-:W-:Y:S11]  /*4e80*/  BRA.DIV UR24, `(.L_x_10758) ;  /* 0x0000006218847947 */ /* 0x000ff6000b800000 */
[----:B0-----:R0:W0:Y:S04]  /*4e90*/  SHFL.DOWN PT, R131, R139, 0x8, 0x1f ;  /* 0x09001f008b837f89 */ /* 0x00102800000e0000 */
[----:B------:R0:W0:Y:S04]  /*4ea0*/  SHFL.DOWN PT, R243, R138, 0x8, 0x1f ;  /* 0x09001f008af37f89 */ /* 0x00002800000e0000 */
[----:B---3--:R3:W0:Y:S04]  /*4eb0*/  SHFL.DOWN PT, R247, R136, 0x8, 0x1f ;  /* 0x09001f0088f77f89 */ /* 0x00862800000e0000 */
[----:B----4-:R3:W4:Y:S02]  /*4ec0*/  SHFL.DOWN PT, R130, R137, 0x8, 0x1f ;  /* 0x09001f0089827f89 */ /* 0x01072400000e0000 */
.L_x_10908:
[----:B------:R-:W-:Y:S04]  /*4ed0*/  BSSY.RECONVERGENT B0, `(.L_x_10759) ;  /* 0x000000c000007945 */ /* 0x000fe80003800200 */
[----:B------:R-:W-:Y:S05]  /*4ee0*/  @P3 BRA `(.L_x_10760) ;  /* 0x0000000000283947 */ /* 0x000fea0003800000 */
[-C--:B----4-:R-:W-:Y:S01]  /*4ef0*/  FMUL.FTZ R128, R138, R130.reuse ;  /* 0x000000828a807220 */ /* 0x090fe20000410000 */
[----:B------:R-:W-:-:S03]  /*4f00*/  FMUL.FTZ R249, R139, R130 ;  /* 0x000000828bf97220 */ /* 0x000fc60000410000 */
[C---:B0-----:R-:W-:Y:S01]  /*4f10*/  FFMA.FTZ R129, R139.reuse, R247, -R128 ;  /* 0x000000f78b817223 */ /* 0x041fe20000010880 */
[C---:B------:R-:W-:Y:S01]  /*4f20*/  FMUL.FTZ R128, R138.reuse, R243 ;  /* 0x000000f38a807220 */ /* 0x040fe20000410000 */
[----:B------:R-:W-:Y:S01]  /*4f30*/  FFMA.FTZ R130, R138, R247, R249 ;  /* 0x000000f78a827223 */ /* 0x000fe200000100f9 */
[C---:B------:R-:W-:Y:S01]  /*4f40*/  FMUL.FTZ R243, R139.reuse, R243 ;  /* 0x000000f38bf37220 */ /* 0x040fe20000410000 */
[----:B-123--:R-:W-:Y:S01]  /*4f50*/  FADD.FTZ R136, R136, R129 ;  /* 0x0000008188887221 */ /* 0x00efe20000010000 */
[-C--:B------:R-:W-:Y:S01]  /*4f60*/  FFMA.FTZ R139, R139, R131.reuse, -R128 ;  /* 0x000000838b8b7223 */ /* 0x080fe20000010880 */
[----:B------:R-:W-:Y:S01]  /*4f70*/  FADD.FTZ R137, R137, R130 ;  /* 0x0000008289897221 */ /* 0x000fe20000010000 */
[----:B------:R-:W-:-:S07]  /*4f80*/  FFMA.FTZ R138, R138, R131, R243 ;  /* 0x000000838a8a7223 */ /* 0x000fce00000100f3 */
.L_x_10760:
[----:B------:R-:W-:Y:S05]  /*4f90*/  BSYNC.RECONVERGENT B0 ;  /* 0x0000000000007941 */ /* 0x000fea0003800200 */
.L_x_10759:
[----:B------:R-:W-:Y:S01]  /*4fa0*/  UMOV UR24, 0xffffffff ;  /* 0xffffffff00187882 */ /* 0x000fe20000000000 */
[----:B------:R-:W-:Y:S02]  /*4fb0*/  ISETP.GT.U32.AND P3, PT, R146, 0xf, PT ;  /* 0x0000000f9200780c */ /* 0x000fe40003f64070 */
[----:B------:R-:W-:Y:S11]  /*4fc0*/  BRA.DIV UR24, `(.L_x_10761) ;  /* 0x0000006218a47947 */ /* 0x000ff6000b800000 */
[----:B0-----:R0:W0:Y:S04]  /*4fd0*/  SHFL.DOWN PT, R131, R139, 0x10, 0x1f ;  /* 0x0a001f008b837f89 */ /* 0x00102800000e0000 */
[----:B------:R0:W0:Y:S04]  /*4fe0*/  SHFL.DOWN PT, R243, R138, 0x10, 0x1f ;  /* 0x0a001f008af37f89 */ /* 0x00002800000e0000 */
[----:B------:R0:W0:Y:S04]  /*4ff0*/  SHFL.DOWN PT, R247, R136, 0x10, 0x1f ;  /* 0x0a001f0088f77f89 */ /* 0x00002800000e0000 */
[----:B----4-:R4:W0:Y:S02]  /*5000*/  SHFL.DOWN PT, R130, R137, 0x10, 0x1f ;  /* 0x0a001f0089827f89 */ /* 0x01082400000e0000 */
.L_x_10914:
[----:B------:R-:W-:Y:S04]  /*5010*/  BSSY.RECONVERGENT B0, `(.L_x_10762) ;  /* 0x000000c000007945 */ /* 0x000fe80003800200 */
[----:B------:R-:W-:Y:S05]  /*5020*/  @P3 BRA `(.L_x_10763) ;  /* 0x0000000000283947 */ /* 0x000fea0003800000 */
[-C--:B0-----:R-:W-:Y:S01]  /*5030*/  FMUL.FTZ R128, R138, R130.reuse ;  /* 0x000000828a807220 */ /* 0x081fe20000410000 */
[----:B------:R-:W-:-:S03]  /*5040*/  FMUL.FTZ R249, R139, R130 ;  /* 0x000000828bf97220 */ /* 0x000fc60000410000 */
[C---:B------:R-:W-:Y:S01]  /*5050*/  FFMA.FTZ R129, R139.reuse, R247, -R128 ;  /* 0x000000f78b817223 */ /* 0x040fe20000010880 */
[C---:B------:R-:W-:Y:S01]  /*5060*/  FMUL.FTZ R128, R138.reuse, R243 ;  /* 0x000000f38a807220 */ /* 0x040fe20000410000 */
[----:B------:R-:W-:Y:S01]  /*5070*/  FFMA.FTZ R130, R138, R247, R249 ;  /* 0x000000f78a827223 */ /* 0x000fe200000100f9 */
[C---:B------:R-:W-:Y:S01]  /*5080*/  FMUL.FTZ R243, R139.reuse, R243 ;  /* 0x000000f38bf37220 */ /* 0x040fe20000410000 */
[----:B-123--:R-:W-:Y:S01]  /*5090*/  FADD.FTZ R136, R136, R129 ;  /* 0x0000008188887221 */ /* 0x00efe20000010000 */
[-C--:B------:R-:W-:Y:S01]  /*50a0*/  FFMA.FTZ R139, R139, R131.reuse, -R128 ;  /* 0x000000838b8b7223 */ /* 0x080fe20000010880 */
[----:B----4-:R-:W-:Y:S01]  /*50b0*/  FADD.FTZ R137, R137, R130 ;  /* 0x0000008289897221 */ /* 0x010fe20000010000 */
[----:B------:R-:W-:-:S07]  /*50c0*/  FFMA.FTZ R138, R138, R131, R243 ;  /* 0x000000838a8a7223 */ /* 0x000fce00000100f3 */
.L_x_10763:
[----:B------:R-:W-:Y:S05]  /*50d0*/  BSYNC.RECONVERGENT B0 ;  /* 0x0000000000007941 */ /* 0x000fea0003800200 */
.L_x_10762:
[----:B------:R-:W-:Y:S01]  /*50e0*/  UMOV UR24, 0xffffffff ;  /* 0xffffffff00187882 */ /* 0x000fe20000000000 */
[----:B------:R-:W-:Y:S02]  /*50f0*/  ISETP.NE.AND P3, PT, R33, 0x1f, PT ;  /* 0x0000001f2100780c */ /* 0x000fe40003f65270 */
[----:B------:R-:W-:Y:S11]  /*5100*/  BRA.DIV UR24, `(.L_x_10764) ;  /* 0x0000006218c47947 */ /* 0x000ff6000b800000 */
[----:B------:R-:W5:Y:S04]  /*5110*/  SHFL.IDX PT, R129, R138, RZ, 0x1f ;  /* 0x00001fff8a817589 */ /* 0x000f6800000e0000 */
[----:B------:R-:W2:Y:S04]  /*5120*/  SHFL.IDX PT, R249, R139, RZ, 0x1f ;  /* 0x00001fff8bf97589 */ /* 0x000ea800000e0000 */
[----:B------:R-:W3:Y:S04]  /*5130*/  SHFL.IDX PT, R128, R137, RZ, 0x1f ;  /* 0x00001fff89807589 */ /* 0x000ee800000e0000 */
[----:B------:R-:W4:Y:S04]  /*5140*/  SHFL.IDX PT, R252, R120, RZ, 0x1f ;  /* 0x00001fff78fc7589 */ /* 0x000f2800000e0000 */
[----:B0-----:R-:W0:Y:S04]  /*5150*/  SHFL.IDX PT, R247, R136, RZ, 0x1f ;  /* 0x00001fff88f77589 */ /* 0x001e2800000e0000 */
[----:B-1----:R-:W1:Y:S01]  /*5160*/  SHFL.DOWN PT, R139, R139, 0x1, 0x1f ;  /* 0x08201f008b8b7f89 */ /* 0x002e6200000e0000 */
[-C--:B-----5:R-:W-:Y:S01]  /*5170*/  FMUL.FTZ R131, R123, R129.reuse ;  /* 0x000000817b837220 */ /* 0x0a0fe20000410000 */
[-C--:B------:R-:W-:Y:S01]  /*5180*/  FMUL.FTZ R246, R122, R129.reuse ;  /* 0x000000817af67220 */ /* 0x080fe20000410000 */
[-C--:B------:R-:W-:Y:S01]  /*5190*/  FMUL.FTZ R251, R121, R129.reuse ;  /* 0x0000008179fb7220 */ /* 0x080fe20000410000 */
[----:B------:R-:W-:Y:S01]  /*51a0*/  FMUL.FTZ R250, R120, R129 ;  /* 0x0000008178fa7220 */ /* 0x000fe20000410000 */
[-C--:B--2---:R-:W-:Y:S01]  /*51b0*/  FFMA.FTZ R130, R122, R249.reuse, -R131 ;  /* 0x000000f97a827223 */ /* 0x084fe20000010883 */
[-C--:B------:R-:W-:Y:S01]  /*51c0*/  FFMA.FTZ R131, R123, R249.reuse, R246 ;  /* 0x000000f97b837223 */ /* 0x080fe200000100f6 */
[----:B------:R-:W2:Y:S01]  /*51d0*/  SHFL.IDX PT, R122, R122, RZ, 0x1f ;  /* 0x00001fff7a7a7589 */ /* 0x000ea200000e0000 */
[-C--:B------:R-:W-:Y:S01]  /*51e0*/  FFMA.FTZ R251, R120, R249.reuse, -R251 ;  /* 0x000000f978fb7223 */ /* 0x080fe200000108fb */
[----:B------:R-:W-:Y:S01]  /*51f0*/  FFMA.FTZ R250, R121, R249, R250 ;  /* 0x000000f979fa7223 */ /* 0x000fe200000100fa */
[----:B---3--:R-:W-:Y:S01]  /*5200*/  FADD.FTZ R249, R128, R131 ;  /* 0x0000008380f97221 */ /* 0x008fe20000010000 */
[----:B------:R3:W1:Y:S01]  /*5210*/  SHFL.IDX PT, R129, R121, RZ, 0x1f ;  /* 0x00001fff79817589 */ /* 0x00066200000e0000 */
[----:B----4-:R-:W-:-:S03]  /*5220*/  MOV R128, R252 ;  /* 0x000000fc00807202 */ /* 0x010fc60000000f00 */
[----:B------:R-:W4:Y:S01]  /*5230*/  SHFL.IDX PT, R123, R123, RZ, 0x1f ;  /* 0x00001fff7b7b7589 */ /* 0x000f2200000e0000 */
[----:B0-----:R-:W-:-:S03]  /*5240*/  FADD.FTZ R247, R247, R130 ;  /* 0x00000082f7f77221 */ /* 0x001fc60000010000 */
[----:B------:R-:W0:Y:S04]  /*5250*/  SHFL.DOWN PT, R138, R138, 0x1, 0x1f ;  /* 0x08201f008a8a7f89 */ /* 0x000e2800000e0000 */
[----:B------:R-:W0:Y:S04]  /*5260*/  SHFL.DOWN PT, R136, R136, 0x1, 0x1f ;  /* 0x08201f0088887f89 */ /* 0x000e2800000e0000 */
[----:B---3--:R-:W0:Y:S02]  /*5270*/  SHFL.DOWN PT, R137, R137, 0x1, 0x1f ;  /* 0x08201f0089897f89 */ /* 0x008e2400000e0000 */
.L_x_10928:
[----:B------:R-:W-:Y:S01]  /*5280*/  BSSY.RECONVERGENT B0, `(.L_x_10765) ;  /* 0x000000f000007945 */ /* 0x000fe20003800200 */
[----:B--2---:R-:W-:Y:S02]  /*5290*/  MOV R130, R122 ;  /* 0x0000007a00827202 */ /* 0x004fe40000000f00 */
[----:B----4-:R-:W-:Y:S01]  /*52a0*/  MOV R131, R123 ;  /* 0x0000007b00837202 */ /* 0x010fe20000000f00 */
[----:B------:R-:W-:Y:S06]  /*52b0*/  @!P3 BRA `(.L_x_10766) ;  /* 0x00000000002cb947 */ /* 0x000fec0003800000 */
[C---:B01----:R-:W-:Y:S01]  /*52c0*/  FMUL.FTZ R120, R138.reuse, R129 ;  /* 0x000000818a787220 */ /* 0x043fe20000410000 */
        /* <DEDUP_REMOVED lines=10> */
.L_x_10766:
[----:B------:R-:W-:Y:S05]  /*5370*/  BSYNC.RECONVERGENT B0 ;  /* 0x0000000000007941 */ /* 0x000fea0003800200 */
.L_x_10765:
[CC--:B------:R-:W-:Y:S01]  /*5380*/  FMUL.FTZ R121, R125.reuse, R131.reuse ;  /* 0x000000837d797220 */ /* 0x0c0fe20000410000 */
[CC--:B------:R-:W-:Y:S01]  /*5390*/  FMUL.FTZ R120, R125.reuse, R130.reuse ;  /* 0x000000827d787220 */ /* 0x0c0fe20000410000 */
[----:B-1----:R1:W-:Y:S02]  /*53a0*/  STS.128 [R230+0x4670], R128 ;  /* 0x00467080e6007388 */ /* 0x0023e40000000c00 */
[C---:B------:R-:W-:Y:S01]  /*53b0*/  FFMA.FTZ R123, R124.reuse, R130, -R121 ;  /* 0x000000827c7b7223 */ /* 0x040fe20000010879 */
[----:B------:R-:W-:Y:S01]  /*53c0*/  FFMA.FTZ R122, R124, R131, R120 ;  /* 0x000000837c7a7223 */ /* 0x000fe20000010078 */
[CC--:B------:R-:W-:Y:S01]  /*53d0*/  FMUL.FTZ R121, R125.reuse, R129.reuse ;  /* 0x000000817d797220 */ /* 0x0c0fe20000410000 */
[-C--:B------:R-:W-:Y:S01]  /*53e0*/  FMUL.FTZ R120, R125, R128.reuse ;  /* 0x000000807d787220 */ /* 0x080fe20000410000 */
[----:B0-----:R-:W-:Y:S01]  /*53f0*/  FADD.FTZ R138, R126, R123 ;  /* 0x0000007b7e8a7221 */ /* 0x001fe20000010000 */
[----:B------:R-:W-:Y:S01]  /*5400*/  FADD.FTZ R139, R127, R122 ;  /* 0x0000007a7f8b7221 */ /* 0x000fe20000010000 */
[C---:B------:R-:W-:Y:S01]  /*5410*/  FFMA.FTZ R136, R124.reuse, R128, -R121 ;  /* 0x000000807c887223 */ /* 0x040fe20000010879 */
[----:B------:R-:W-:Y:S01]  /*5420*/  FFMA.FTZ R137, R124, R129, R120 ;  /* 0x000000817c897223 */ /* 0x000fe20000010078 */
[----:B------:R-:W-:-:S02]  /*5430*/  MOV R123, R249 ;  /* 0x000000f9007b7202 */ /* 0x000fc40000000f00 */
[----:B------:R-:W-:Y:S02]  /*5440*/  MOV R122, R247 ;  /* 0x000000f7007a7202 */ /* 0x000fe40000000f00 */
[----:B------:R1:W-:Y:S01]  /*5450*/  STS.128 [R230+0x4660], R136 ;  /* 0x00466088e6007388 */ /* 0x0003e20000000c00 */
[----:B------:R-:W-:Y:S02]  /*5460*/  MOV R121, R250 ;  /* 0x000000fa00797202 */ /* 0x000fe40000000f00 */
[----:B------:R-:W-:-:S07]  /*5470*/  MOV R120, R251 ;  /* 0x000000fb00787202 */ /* 0x000fce0000000f00 */
.L_x_10748:
[----:B------:R-:W-:Y:S05]  /*5480*/  WARPSYNC.ALL ;  /* 0x0000000000007948 */ /* 0x000fea0003800000 */
[----:B------:R-:W-:Y:S01]  /*5490*/  BAR.SYNC.DEFER_BLOCKING 0x0 ;  /* 0x0000000000007b1d */ /* 0x000fe20000010000 */
[----:B------:R-:W-:Y:S01]  /*54a0*/  ISETP.NE.AND P2, PT, R33, RZ, PT ;  /* 0x000000ff2100720c */ /* 0x000fe20003f45270 */
[----:B-1----:R-:W-:Y:S01]  /*54b0*/  FMUL.FTZ R136, R115, R36 ;  /* 0x0000002473887220 */ /* 0x002fe20000410000 */
[----:B------:R-:W-:Y:S01]  /*54c0*/  MOV R131, UR42 ;  /* 0x0000002a00837c02 */ /* 0x000fe20008000f00 */
[----:B------:R-:W-:Y:S01]  /*54d0*/  FMUL.FTZ R138, R109, R34 ;  /* 0x000000226d8a7220 */ /* 0x000fe20000410000 */
[----:B------:R-:W-:-:S03]  /*54e0*/  MOV R127, UR43 ;  /* 0x0000002b007f7c02 */ /* 0x000fc60008000f00 */
[----:B------:R-:W0:Y:S01]  /*54f0*/  S2UR UR26, SR_CgaCtaId ;  /* 0x00000000001a79c3 */ /* 0x000e220000008800 */
[----:B------:R-:W-:Y:S01]  /*5500*/  UMOV UR24, 0x400 ;  /* 0x0000040000187882 */ /* 0x000fe20000000000 */
[----:B------:R-:W1:Y:S01]  /*5510*/  S2R R33, SR_TID.X ;  /* 0x0000000000217919 */ /* 0x000e620000002100 */
[----:B------:R-:W-:Y:S03]  /*5520*/  BSSY.RECONVERGENT B0, `(.L_x_10767) ;  /* 0x00001de000007945 */ /* 0x000fe60003800200 */
[----:B------:R-:W-:Y:S01]  /*5530*/  VOTEU.ALL UP0, P2 ;  /* 0x0000000000ff7886 */ /* 0x000fe20001000000 */
[----:B------:R-:W2:Y:S01]  /*5540*/  LDS.64 R124, [R144+0x4668] ;  /* 0x00466800907c7984 */ /* 0x000ea20000000a00 */
[----:B0-----:R-:W-:Y:S02]  /*5550*/  ULEA UR24, UR26, UR24, 0x18 ;  /* 0x000000181a187291 */ /* 0x001fe4000f8ec0ff */
[----:B------:R-:W-:-:S02]  /*5560*/  ULEA UR26, UR11, 0xfffff800, 0xb ;  /* 0xfffff8000b1a7891 */ /* 0x000fc4000f8e58ff */
[----:B------:R-:W-:Y:S02]  /*5570*/  @!UP0 ULEA UR47, UR8, UR24, 0x4 ;  /* 0x00000018082f8291 */ /* 0x000fe4000f8e20ff */
[----:B------:R-:W-:Y:S02]  /*5580*/  USHF.R.S32.HI UR30, URZ, 0x1f, UR26 ;  /* 0x0000001fff1e7899 */ /* 0x000fe4000801141a */
[----:B-1----:R-:W-:-:S04]  /*5590*/  LOP3.LUT R128, R33, UR26, RZ, 0xfc, !PT ;  /* 0x0000001a21807c12 */ /* 0x002fc8000f8efcff */
[----:B------:R-:W-:Y:S01]  /*55a0*/  MOV R129, UR30 ;  /* 0x0000001e00817c02 */ /* 0x000fe20008000f00 */
[----:B------:R0:W-:Y:S02]  /*55b0*/  @!P2 STS.128 [UR47+0x5c60], R120 ;  /* 0x005c6078ff00a988 */ /* 0x0001e40008000c2f */
[----:B------:R-:W-:-:S04]  /*55c0*/  IMAD.WIDE.U32 R130, R131, UR8, R128 ;  /* 0x0000000883827c25 */ /* 0x000fc8000f8e0080 */
[----:B------:R-:W-:Y:S01]  /*55d0*/  IMAD R127, R127, UR8, R131 ;  /* 0x000000087f7f7c24 */ /* 0x000fe2000f8e0283 */
[----:B------:R-:W-:-:S04]  /*55e0*/  LEA R126, P3, R130, UR9, 0x2 ;  /* 0x00000009827e7c11 */ /* 0x000fc8000f8610ff */
[----:B------:R-:W-:Y:S01]  /*55f0*/  LEA.HI.X R127, R130, UR10, R127, 0x2, P3 ;  /* 0x0000000a827f7c11 */ /* 0x000fe200098f147f */
[C---:B0-----:R-:W-:Y:S01]  /*5600*/  FFMA.FTZ R121, R0.reuse, R241, RZ ;  /* 0x000000f100797223 */ /* 0x041fe200000100ff */
[----:B------:R-:W-:Y:S01]  /*5610*/  FFMA.FTZ R123, R0, -R244, RZ ;  /* 0x800000f4007b7223 */ /* 0x000fe200000100ff */
[----:B------:R-:W-:Y:S02]  /*5620*/  FMUL.FTZ R120, R116, R135 ;  /* 0x0000008774787220 */ /* 0x000fe40000410000 */
[C---:B------:R-:W-:Y:S01]  /*5630*/  FFMA.FTZ R122, R26.reuse, R239, R121 ;  /* 0x000000ef1a7a7223 */ /* 0x040fe20000010079 */
[----:B------:R-:W-:Y:S01]  /*5640*/  FFMA.FTZ R123, R26, -R240, R123 ;  /* 0x800000f01a7b7223 */ /* 0x000fe2000001007b */
[----:B------:R-:W-:Y:S01]  /*5650*/  FFMA.FTZ R241, -R68, R120, R241 ;  /* 0x0000007844f17223 */ /* 0x000fe200000101f1 */
[-C--:B--2---:R-:W-:Y:S01]  /*5660*/  FMUL.FTZ R129, R125, R159.reuse ;  /* 0x0000009f7d817220 */ /* 0x084fe20000410000 */
[C---:B------:R-:W-:Y:S01]  /*5670*/  FMUL.FTZ R130, R124.reuse, R159 ;  /* 0x0000009f7c827220 */ /* 0x040fe20000410000 */
[----:B------:R-:W-:Y:S01]  /*5680*/  FFMA.FTZ R131, R25, -R242, R123 ;  /* 0x800000f219837223 */ /* 0x000fe2000001007b */
[----:B------:R-:W-:Y:S01]  /*5690*/  FFMA.FTZ R120, R69, -R120, R244 ;  /* 0x8000007845787223 */ /* 0x000fe200000100f4 */
[----:B------:R-:W-:Y:S01]  /*56a0*/  FFMA.FTZ R124, R124, R158, R129 ;  /* 0x0000009e7c7c7223 */ /* 0x000fe20000010081 */
[----:B------:R-:W-:Y:S01]  /*56b0*/  FMUL.FTZ R129, R117, R134 ;  /* 0x0000008675817220 */ /* 0x000fe20000410000 */
[----:B------:R-:W-:Y:S01]  /*56c0*/  FFMA.FTZ R131, R24, -R236, R131 ;  /* 0x800000ec18837223 */ /* 0x000fe20000010083 */
[----:B------:R-:W-:Y:S01]  /*56d0*/  FFMA.FTZ R125, R125, R158, -R130 ;  /* 0x0000009e7d7d7223 */ /* 0x000fe20000010882 */
[----:B------:R-:W-:Y:S01]  /*56e0*/  FMUL.FTZ R158, R111, R32 ;  /* 0x000000206f9e7220 */ /* 0x000fe20000410000 */
[-C--:B------:R-:W-:Y:S01]  /*56f0*/  FFMA.FTZ R239, -R70, R129.reuse, R239 ;  /* 0x0000008146ef7223 */ /* 0x080fe200000101ef */
[----:B------:R-:W-:Y:S01]  /*5700*/  FFMA.FTZ R240, R71, -R129, R240 ;  /* 0x8000008147f07223 */ /* 0x000fe200000100f0 */
[----:B------:R-:W-:Y:S01]  /*5710*/  FFMA.FTZ R129, R25, R237, R122 ;  /* 0x000000ed19817223 */ /* 0x000fe2000001007a */
[----:B------:R-:W-:Y:S01]  /*5720*/  FFMA.FTZ R131, R23, -R238, R131 ;  /* 0x800000ee17837223 */ /* 0x000fe20000010083 */
[----:B------:R-:W-:Y:S01]  /*5730*/  FADD.FTZ R251, R212, R125 ;  /* 0x0000007dd4fb7221 */ /* 0x000fe20000010000 */
[----:B------:R-:W-:Y:S01]  /*5740*/  FMUL.FTZ R121, R118, R133 ;  /* 0x0000008576797220 */ /* 0x000fe20000410000 */
[----:B------:R-:W-:Y:S01]  /*5750*/  FFMA.FTZ R122, R24, R235, R129 ;  /* 0x000000eb187a7223 */ /* 0x000fe20000010081 */
[----:B------:R-:W-:Y:S01]  /*5760*/  FMUL.FTZ R123, R119, R132 ;  /* 0x00000084777b7220 */ /* 0x000fe20000410000 */
[----:B------:R-:W-:Y:S01]  /*5770*/  FMUL.FTZ R129, R112, R39 ;  /* 0x0000002770817220 */ /* 0x000fe20000410000 */
[----:B------:R-:W-:Y:S01]  /*5780*/  FFMA.FTZ R237, -R64, R121, R237 ;  /* 0x0000007940ed7223 */ /* 0x000fe200000101ed */
[----:B------:R-:W-:Y:S01]  /*5790*/  FFMA.FTZ R137, R23, R233, R122 ;  /* 0x000000e917897223 */ /* 0x000fe2000001007a */
[----:B------:R-:W-:Y:S01]  /*57a0*/  FFMA.FTZ R121, R65, -R121, R242 ;  /* 0x8000007941797223 */ /* 0x000fe200000100f2 */
[-C--:B------:R-:W-:Y:S01]  /*57b0*/  FFMA.FTZ R235, -R66, R123.reuse, R235 ;  /* 0x0000007b42eb7223 */ /* 0x080fe200000101eb */
[----:B------:R-:W-:Y:S01]  /*57c0*/  FFMA.FTZ R123, R67, -R123, R236 ;  /* 0x8000007b437b7223 */ /* 0x000fe200000100ec */
[C---:B------:R-:W-:Y:S01]  /*57d0*/  FFMA.FTZ R122, R22.reuse, R231, R137 ;  /* 0x000000e7167a7223 */ /* 0x040fe20000010089 */
[----:B------:R-:W-:Y:S01]  /*57e0*/  FFMA.FTZ R137, R22, -R232, R131 ;  /* 0x800000e816897223 */ /* 0x000fe20000010083 */
[----:B------:R-:W-:Y:S01]  /*57f0*/  FMUL.FTZ R131, R114, R37 ;  /* 0x0000002572837220 */ /* 0x000fe20000410000 */
[----:B------:R-:W-:Y:S01]  /*5800*/  FFMA.FTZ R233, -R60, R129, R233 ;  /* 0x000000813ce97223 */ /* 0x000fe200000101e9 */
[C---:B------:R-:W-:Y:S01]  /*5810*/  FFMA.FTZ R139, R21.reuse, R213, R122 ;  /* 0x000000d5158b7223 */ /* 0x040fe2000001007a */
[----:B------:R-:W-:Y:S01]  /*5820*/  FFMA.FTZ R137, R21, -R234, R137 ;  /* 0x800000ea15897223 */ /* 0x000fe20000010089 */
[-C--:B------:R-:W-:Y:S01]  /*5830*/  FFMA.FTZ R213, -R56, R131.reuse, R213 ;  /* 0x0000008338d57223 */ /* 0x080fe200000101d5 */
[----:B------:R-:W-:Y:S01]  /*5840*/  FFMA.FTZ R131, R57, -R131, R234 ;  /* 0x8000008339837223 */ /* 0x000fe200000100ea */
[C---:B------:R-:W-:Y:S01]  /*5850*/  FFMA.FTZ R122, R20.reuse, R245, R139 ;  /* 0x000000f5147a7223 */ /* 0x040fe2000001008b */
        /* <DEDUP_REMOVED lines=13> */
[----:B------:R-:W-:Y:S01]  /*5930*/  FFMA.FTZ R138, R55, -R138, R216 ;  /* 0x8000008a378a7223 */ /* 0x000fe200000100d8 */
[----:B------:R-:W-:Y:S01]  /*5940*/  FFMA.FTZ R221, -R48, R139, R221 ;  /* 0x0000008b30dd7223 */ /* 0x000fe200000101dd */
[C---:B------:R-:W-:Y:S01]  /*5950*/  FFMA.FTZ R122, R16.reuse, R219, R243 ;  /* 0x000000db107a7223 */ /* 0x040fe200000100f3 */
[----:B------:R-:W-:Y:S01]  /*5960*/  FFMA.FTZ R243, R16, -R220, R159 ;  /* 0x800000dc10f37223 */ /* 0x000fe2000001009f */
[----:B------:R-:W-:Y:S01]  /*5970*/  FFMA.FTZ R139, R49, -R139, R218 ;  /* 0x8000008b318b7223 */ /* 0x000fe200000100da */
[----:B------:R-:W-:Y:S01]  /*5980*/  FMUL.FTZ R216, R107, R28 ;  /* 0x0000001c6bd87220 */ /* 0x000fe20000410000 */
[C---:B------:R-:W-:Y:S01]  /*5990*/  FFMA.FTZ R247, R15.reuse, R225, R122 ;  /* 0x000000e10ff77223 */ /* 0x040fe2000001007a */
[----:B------:R-:W-:Y:S01]  /*59a0*/  FFMA.FTZ R243, R15, -R222, R243 ;  /* 0x800000de0ff37223 */ /* 0x000fe200000100f3 */
[-C--:B------:R-:W-:Y:S01]  /*59b0*/  FFMA.FTZ R219, -R50, R158.reuse, R219 ;  /* 0x0000009e32db7223 */ /* 0x080fe200000101db */
[----:B------:R-:W-:Y:S01]  /*59c0*/  FFMA.FTZ R158, R51, -R158, R220 ;  /* 0x8000009e339e7223 */ /* 0x000fe200000100dc */
[----:B------:R-:W-:Y:S01]  /*59d0*/  FFMA.FTZ R122, R14, R223, R247 ;  /* 0x000000df0e7a7223 */ /* 0x000fe200000100f7 */
[-C--:B------:R-:W-:Y:S01]  /*59e0*/  FFMA.FTZ R223, -R46, R214.reuse, R223 ;  /* 0x000000d62edf7223 */ /* 0x080fe200000101df */
[----:B------:R-:W-:Y:S01]  /*59f0*/  FFMA.FTZ R214, R47, -R214, R224 ;  /* 0x800000d62fd67223 */ /* 0x000fe200000100e0 */
[----:B------:R-:W-:Y:S01]  /*5a00*/  FFMA.FTZ R224, R14, -R224, R243 ;  /* 0x800000e00ee07223 */ /* 0x000fe200000100f3 */
[----:B------:R-:W-:Y:S01]  /*5a10*/  FADD.FTZ R243, R211, R124 ;  /* 0x0000007cd3f37221 */ /* 0x000fe20000010000 */
[----:B------:R-:W-:Y:S01]  /*5a20*/  FFMA.FTZ R211, R13, R229, R122 ;  /* 0x000000e50dd37223 */ /* 0x000fe2000001007a */
[----:B------:R-:W-:Y:S01]  /*5a30*/  FMUL.FTZ R122, R166, R251 ;  /* 0x000000fba67a7220 */ /* 0x000fe20000410000 */
[----:B------:R-:W-:Y:S01]  /*5a40*/  FMUL.FTZ R124, R106, R27 ;  /* 0x0000001b6a7c7220 */ /* 0x000fe20000410000 */
[-C--:B------:R-:W-:Y:S01]  /*5a50*/  FMUL.FTZ R166, R166, R243.reuse ;  /* 0x000000f3a6a67220 */ /* 0x080fe20000410000 */
[----:B------:R-:W-:Y:S01]  /*5a60*/  FMUL.FTZ R218, R243, UR46 ;  /* 0x0000002ef3da7c20 */ /* 0x000fe20008410000 */
[C---:B------:R-:W-:Y:S01]  /*5a70*/  FFMA.FTZ R247, R167.reuse, R243, R122 ;  /* 0x000000f3a7f77223 */ /* 0x040fe2000001007a */
[-C--:B------:R-:W-:Y:S01]  /*5a80*/  FFMA.FTZ R229, -R40, R124.reuse, R229 ;  /* 0x0000007c28e57223 */ /* 0x080fe200000101e5 */
[-C--:B------:R-:W-:Y:S01]  /*5a90*/  FFMA.FTZ R167, R167, R251.reuse, -R166 ;  /* 0x000000fba7a77223 */ /* 0x080fe200000108a6 */
[----:B------:R-:W-:Y:S01]  /*5aa0*/  FFMA.FTZ R212, R41, -R124, R226 ;  /* 0x8000007c29d47223 */ /* 0x000fe200000100e2 */
[CC--:B------:R-:W-:Y:S01]  /*5ab0*/  FMUL.FTZ R124, R43.reuse, R251.reuse ;  /* 0x000000fb2b7c7220 */ /* 0x0c0fe20000410000 */
[-C--:B------:R-:W-:Y:S01]  /*5ac0*/  FFMA.FTZ R166, R43, -R216.reuse, R228 ;  /* 0x800000d82ba67223 */ /* 0x080fe200000100e4 */
[----:B------:R-:W-:Y:S01]  /*5ad0*/  FFMA.FTZ R43, -R42, R216, R227 ;  /* 0x000000d82a2b7223 */ /* 0x000fe200000101e3 */
[C---:B------:R-:W-:Y:S01]  /*5ae0*/  FFMA.FTZ R249, R251.reuse, UR31, -R218 ;  /* 0x0000001ffbf97c23 */ /* 0x040fe200080108da */
[----:B------:R-:W-:Y:S01]  /*5af0*/  FMUL.FTZ R122, R251, UR46 ;  /* 0x0000002efb7a7c20 */ /* 0x000fe20008410000 */
[----:B------:R-:W-:Y:S01]  /*5b00*/  FMUL.FTZ R218, R28, R251 ;  /* 0x000000fb1cda7220 */ /* 0x000fe20000410000 */
[----:B------:R-:W-:Y:S01]  /*5b10*/  FADD.FTZ R216, R196, R167 ;  /* 0x000000a7c4d87221 */ /* 0x000fe20000010000 */
[-C--:B------:R-:W-:Y:S01]  /*5b20*/  FMUL.FTZ R196, R28, R243.reuse ;  /* 0x000000f31cc47220 */ /* 0x080fe20000410000 */
[----:B------:R-:W-:Y:S01]  /*5b30*/  FFMA.FTZ R124, R42, R243, R124 ;  /* 0x000000f32a7c7223 */ /* 0x000fe2000001007c */
[----:B------:R-:W-:Y:S01]  /*5b40*/  FADD.FTZ R42, R148, R247 ;  /* 0x000000f7942a7221 */ /* 0x000fe20000010000 */
[----:B------:R-:W-:Y:S01]  /*5b50*/  FFMA.FTZ R122, R243, UR31, R122 ;  /* 0x0000001ff37a7c23 */ /* 0x000fe2000801007a */
[C---:B------:R-:W-:Y:S01]  /*5b60*/  FMUL.FTZ R148, R166.reuse, R249 ;  /* 0x000000f9a6947220 */ /* 0x040fe20000410000 */
[C---:B------:R-:W-:Y:S01]  /*5b70*/  FMUL.FTZ R220, R166.reuse, R218 ;  /* 0x000000daa6dc7220 */ /* 0x040fe20000410000 */
[----:B------:R-:W-:Y:S01]  /*5b80*/  FMUL.FTZ R167, R166, R196 ;  /* 0x000000c4a6a77220 */ /* 0x000fe20000410000 */
[----:B------:R-:W-:Y:S01]  /*5b90*/  FMUL.FTZ R251, R107, R218 ;  /* 0x000000da6bfb7220 */ /* 0x000fe20000410000 */
[C---:B------:R-:W-:Y:S01]  /*5ba0*/  FFMA.FTZ R148, R43.reuse, R122, R148 ;  /* 0x0000007a2b947223 */ /* 0x040fe20000010094 */
[C---:B------:R-:W-:Y:S01]  /*5bb0*/  FFMA.FTZ R166, R43.reuse, R196, R220 ;  /* 0x000000c42ba67223 */ /* 0x040fe200000100dc */
[----:B------:R-:W-:Y:S01]  /*5bc0*/  FFMA.FTZ R43, R43, R218, -R167 ;  /* 0x000000da2b2b7223 */ /* 0x000fe200000108a7 */
[C---:B------:R-:W-:Y:S01]  /*5bd0*/  FMUL.FTZ R218, R168.reuse, R216 ;  /* 0x000000d8a8da7220 */ /* 0x040fe20000410000 */
[----:B------:R-:W-:Y:S01]  /*5be0*/  FMUL.FTZ R167, R168, R42 ;  /* 0x0000002aa8a77220 */ /* 0x000fe20000410000 */
[----:B------:R-:W-:Y:S01]  /*5bf0*/  FMUL.FTZ R243, R41, R216 ;  /* 0x000000d829f37220 */ /* 0x000fe20000410000 */
[----:B------:R-:W-:Y:S01]  /*5c00*/  FMUL.FTZ R247, R42, UR46 ;  /* 0x0000002e2af77c20 */ /* 0x000fe20008410000 */
[C---:B------:R-:W-:Y:S01]  /*5c10*/  FFMA.FTZ R41, R169.reuse, R42, R218 ;  /* 0x0000002aa9297223 */ /* 0x040fe200000100da */
[----:B------:R-:W-:Y:S01]  /*5c20*/  FFMA.FTZ R168, R169, R216, -R167 ;  /* 0x000000d8a9a87223 */ /* 0x000fe200000108a7 */
[-C--:B------:R-:W-:Y:S01]  /*5c30*/  FFMA.FTZ R167, R40, R42.reuse, R243 ;  /* 0x0000002a28a77223 */ /* 0x080fe200000100f3 */
[----:B------:R-:W-:Y:S01]  /*5c40*/  FMUL.FTZ R243, R216, UR46 ;  /* 0x0000002ed8f37c20 */ /* 0x000fe20008410000 */
[----:B------:R-:W-:Y:S01]  /*5c50*/  FADD.FTZ R169, R150, R41 ;  /* 0x0000002996a97221 */ /* 0x000fe20000010000 */
[----:B------:R-:W-:Y:S01]  /*5c60*/  FADD.FTZ R197, R197, R168 ;  /* 0x000000a8c5c57221 */ /* 0x000fe20000010000 */
[----:B------:R-:W-:Y:S01]  /*5c70*/  FMUL.FTZ R41, R27, R42 ;  /* 0x0000002a1b297220 */ /* 0x000fe20000410000 */
[----:B------:R-:W-:Y:S01]  /*5c80*/  FFMA.FTZ R150, R42, UR31, R243 ;  /* 0x0000001f2a967c23 */ /* 0x000fe200080100f3 */
[C---:B------:R-:W-:Y:S01]  /*5c90*/  FMUL.FTZ R42, R170.reuse, R169 ;  /* 0x000000a9aa2a7220 */ /* 0x040fe20000410000 */
[-C--:B------:R-:W-:Y:S01]  /*5ca0*/  FMUL.FTZ R170, R170, R197.reuse ;  /* 0x000000c5aaaa7220 */ /* 0x080fe20000410000 */
[----:B------:R-:W-:Y:S01]  /*5cb0*/  MOV R122, UR24 ;  /* 0x00000018007a7c02 */ /* 0x000fe20008000f00 */
[----:B------:R-:W-:Y:S01]  /*5cc0*/  FMUL.FTZ R249, R107, R196 ;  /* 0x000000c46bf97220 */ /* 0x000fe20000410000 */
[C---:B------:R-:W-:Y:S01]  /*5cd0*/  FFMA.FTZ R243, R171.reuse, R197, -R42 ;  /* 0x000000c5abf37223 */ /* 0x040fe2000001082a */
[----:B------:R-:W-:Y:S01]  /*5ce0*/  FFMA.FTZ R170, R171, R169, R170 ;  /* 0x000000a9abaa7223 */ /* 0x000fe200000100aa */
[----:B------:R-:W-:Y:S01]  /*5cf0*/  FFMA.FTZ R247, R216, UR31, -R247 ;  /* 0x0000001fd8f77c23 */ /* 0x000fe200080108f7 */
[----:B------:R-:W-:-:S02]  /*5d00*/  IMAD R196, R33, 0x84, R122 ;  /* 0x0000008421c47824 */ /* 0x000fc400078e027a */
        /* <DEDUP_REMOVED lines=8> */
[C---:B------:R-:W-:Y:S01]  /*5d90*/  FFMA.FTZ R151, R173.reuse, R170, R42 ;  /* 0x000000aaad977223 */ /* 0x040fe2000001002a */
[----:B------:R-:W-:Y:S01]  /*5da0*/  FFMA.FTZ R42, R173, R198, -R171 ;  /* 0x000000c6ad2a7223 */ /* 0x000fe200000108ab */
[----:B------:R-:W-:Y:S01]  /*5db0*/  FMUL.FTZ R168, R169, UR46 ;  /* 0x0000002ea9a87c20 */ /* 0x000fe20008410000 */
[----:B------:R-:W-:Y:S01]  /*5dc0*/  FMUL.FTZ R247, R106, R41 ;  /* 0x000000296af77220 */ /* 0x000fe20000410000 */
[----:B------:R-:W-:Y:S01]  /*5dd0*/  FADD.FTZ R151, R152, R151 ;  /* 0x0000009798977221 */ /* 0x000fe20000010000 */
[----:B------:R-:W-:Y:S01]  /*5de0*/  FADD.FTZ R199, R199, R42 ;  /* 0x0000002ac7c77221 */ /* 0x000fe20000010000 */
[----:B------:R-:W-:Y:S01]  /*5df0*/  FFMA.FTZ R171, R197, UR31, -R168 ;  /* 0x0000001fc5ab7c23 */ /* 0x000fe200080108a8 */
[----:B------:R-:W-:Y:S01]  /*5e00*/  FMUL.FTZ R159, R104, R29 ;  /* 0x0000001d689f7220 */ /* 0x000fe20000410000 */
[----:B0-----:R-:W-:Y:S01]  /*5e10*/  FMUL.FTZ R249, R27, R216 ;  /* 0x000000d81bf97220 */ /* 0x001fe20000410000 */
[C---:B------:R-:W-:Y:S01]  /*5e20*/  FMUL.FTZ R42, R174.reuse, R199 ;  /* 0x000000c7ae2a7220 */ /* 0x040fe20000410000 */
[----:B------:R-:W-:Y:S01]  /*5e30*/  FMUL.FTZ R174, R174, R151 ;  /* 0x00000097aeae7220 */ /* 0x000fe20000410000 */
[----:B------:R-:W-:Y:S01]  /*5e40*/  FMUL.FTZ R172, R30, R169 ;  /* 0x000000a91eac7220 */ /* 0x000fe20000410000 */
[C---:B------:R-:W-:Y:S01]  /*5e50*/  FMUL.FTZ R40, R212.reuse, R249 ;  /* 0x000000f9d4287220 */ /* 0x040fe20000410000 */
[----:B------:R-:W-:Y:S01]  /*5e60*/  FMUL.FTZ R212, R212, R41 ;  /* 0x00000029d4d47220 */ /* 0x000fe20000410000 */
[C---:B------:R-:W-:Y:S01]  /*5e70*/  FFMA.FTZ R168, R175.reuse, R151, R42 ;  /* 0x00000097afa87223 */ /* 0x040fe2000001002a */
[----:B------:R-:W-:Y:S01]  /*5e80*/  FFMA.FTZ R175, R175, R199, -R174 ;  /* 0x000000c7afaf7223 */ /* 0x000fe200000108ae */
[C---:B------:R-:W-:Y:S01]  /*5e90*/  FFMA.FTZ R40, R229.reuse, R41, R40 ;  /* 0x00000029e5287223 */ /* 0x040fe20000010028 */
[----:B------:R-:W-:Y:S01]  /*5ea0*/  FFMA.FTZ R41, R229, R249, -R212 ;  /* 0x000000f9e5297223 */ /* 0x000fe200000108d4 */
[----:B------:R-:W-:Y:S01]  /*5eb0*/  FMUL.FTZ R212, R30, R197 ;  /* 0x000000c51ed47220 */ /* 0x000fe20000410000 */
[----:B------:R-:W-:Y:S01]  /*5ec0*/  FADD.FTZ R153, R153, R168 ;  /* 0x000000a899997221 */ /* 0x000fe20000010000 */
[-C--:B------:R-:W-:Y:S01]  /*5ed0*/  FFMA.FTZ R225, -R44, R159.reuse, R225 ;  /* 0x0000009f2ce17223 */ /* 0x080fe200000101e1 */
[----:B------:R-:W-:Y:S01]  /*5ee0*/  FADD.FTZ R200, R200, R175 ;  /* 0x000000afc8c87221 */ /* 0x000fe20000010000 */
[C---:B------:R-:W-:Y:S01]  /*5ef0*/  FMUL.FTZ R216, R214.reuse, R212 ;  /* 0x000000d4d6d87220 */ /* 0x040fe20000410000 */
[----:B------:R-:W-:Y:S01]  /*5f00*/  FFMA.FTZ R159, R45, -R159, R222 ;  /* 0x8000009f2d9f7223 */ /* 0x000fe200000100de */
[----:B------:R-:W-:Y:S01]  /*5f10*/  FMUL.FTZ R150, R197, UR46 ;  /* 0x0000002ec5967c20 */ /* 0x000fe20008410000 */
[C---:B------:R-:W-:Y:S01]  /*5f20*/  FMUL.FTZ R152, R214.reuse, R171 ;  /* 0x000000abd6987220 */ /* 0x040fe20000410000 */
[----:B------:R-:W-:Y:S01]  /*5f30*/  FMUL.FTZ R45, R45, R198 ;  /* 0x000000c62d2d7220 */ /* 0x000fe20000410000 */
[-C--:B------:R-:W-:Y:S01]  /*5f40*/  FMUL.FTZ R214, R214, R172.reuse ;  /* 0x000000acd6d67220 */ /* 0x080fe20000410000 */
[-C--:B------:R-:W-:Y:S01]  /*5f50*/  FFMA.FTZ R42, R223, R172.reuse, R216 ;  /* 0x000000acdf2a7223 */ /* 0x080fe200000100d8 */
[----:B------:R-:W-:Y:S01]  /*5f60*/  FMUL.FTZ R197, R105, R172 ;  /* 0x000000ac69c57220 */ /* 0x000fe20000410000 */
[C---:B------:R-:W-:Y:S01]  /*5f70*/  FMUL.FTZ R171, R176.reuse, R153 ;  /* 0x00000099b0ab7220 */ /* 0x040fe20000410000 */
[----:B------:R-:W-:Y:S01]  /*5f80*/  FMUL.FTZ R172, R176, R200 ;  /* 0x000000c8b0ac7220 */ /* 0x000fe20000410000 */
[----:B------:R-:W-:Y:S01]  /*5f90*/  FFMA.FTZ R45, R44, R170, R45 ;  /* 0x000000aa2c2d7223 */ /* 0x000fe2000001002d */
[----:B------:R-:W-:Y:S01]  /*5fa0*/  FFMA.FTZ R46, R46, R169, R243 ;  /* 0x000000a92e2e7223 */ /* 0x000fe200000100f3 */
[----:B------:R-:W-:Y:S01]  /*5fb0*/  FFMA.FTZ R150, R169, UR31, R150 ;  /* 0x0000001fa9967c23 */ /* 0x000fe20008010096 */
[C---:B------:R-:W-:Y:S01]  /*5fc0*/  FFMA.FTZ R44, R177.reuse, R200, -R171 ;  /* 0x000000c8b12c7223 */ /* 0x040fe200000108ab */
[----:B------:R-:W-:Y:S01]  /*5fd0*/  FFMA.FTZ R169, R177, R153, R172 ;  /* 0x00000099b1a97223 */ /* 0x000fe200000100ac */
[----:B------:R-:W-:Y:S01]  /*5fe0*/  FMUL.FTZ R173, R170, UR46 ;  /* 0x0000002eaaad7c20 */ /* 0x000fe20008410000 */
[----:B------:R-:W-:Y:S01]  /*5ff0*/  FMUL.FTZ R171, R198, UR46 ;  /* 0x0000002ec6ab7c20 */ /* 0x000fe20008410000 */
[----:B------:R-:W-:Y:S01]  /*6000*/  FADD.FTZ R201, R201, R44 ;  /* 0x0000002cc9c97221 */ /* 0x000fe20000010000 */
[----:B------:R-:W-:Y:S01]  /*6010*/  FADD.FTZ R169, R154, R169 ;  /* 0x000000a99aa97221 */ /* 0x000fe20000010000 */
[----:B------:R-:W-:Y:S01]  /*6020*/  FFMA.FTZ R174, R198, UR31, -R173 ;  /* 0x0000001fc6ae7c23 */ /* 0x000fe200080108ad */
[----:B------:R-:W-:Y:S01]  /*6030*/  FMUL.FTZ R198, R29, R198 ;  /* 0x000000c61dc67220 */ /* 0x000fe20000410000 */
[C---:B------:R-:W-:Y:S01]  /*6040*/  FMUL.FTZ R154, R178.reuse, R201 ;  /* 0x000000c9b29a7220 */ /* 0x040fe20000410000 */
[-C--:B------:R-:W-:Y:S01]  /*6050*/  FMUL.FTZ R178, R178, R169.reuse ;  /* 0x000000a9b2b27220 */ /* 0x080fe20000410000 */
[----:B------:R-:W-:Y:S01]  /*6060*/  FMUL.FTZ R175, R105, R212 ;  /* 0x000000d469af7220 */ /* 0x000fe20000410000 */
[----:B------:R-:W-:Y:S01]  /*6070*/  FFMA.FTZ R44, R170, UR31, R171 ;  /* 0x0000001faa2c7c23 */ /* 0x000fe200080100ab */
[C---:B------:R-:W-:Y:S01]  /*6080*/  FFMA.FTZ R172, R179.reuse, R169, R154 ;  /* 0x000000a9b3ac7223 */ /* 0x040fe2000001009a */
[----:B------:R-:W-:Y:S01]  /*6090*/  FFMA.FTZ R179, R179, R201, -R178 ;  /* 0x000000c9b3b37223 */ /* 0x000fe200000108b2 */
[----:B------:R-:W-:Y:S01]  /*60a0*/  FMUL.FTZ R176, R29, R170 ;  /* 0x000000aa1db07220 */ /* 0x000fe20000410000 */
[----:B------:R-:W-:Y:S01]  /*60b0*/  FMUL.FTZ R170, R159, R198 ;  /* 0x000000c69faa7220 */ /* 0x000fe20000410000 */
[----:B------:R-:W-:Y:S01]  /*60c0*/  FADD.FTZ R155, R155, R172 ;  /* 0x000000ac9b9b7221 */ /* 0x000fe20000010000 */
[----:B------:R-:W-:Y:S01]  /*60d0*/  FADD.FTZ R202, R202, R179 ;  /* 0x000000b3caca7221 */ /* 0x000fe20000010000 */
[----:B------:R0:W-:Y:S01]  /*60e0*/  STS [R196+0x216c], R175 ;  /* 0x00216cafc4007388 */ /* 0x0001e20000000800 */
[C---:B------:R-:W-:Y:S01]  /*60f0*/  FMUL.FTZ R154, R159.reuse, R174 ;  /* 0x000000ae9f9a7220 */ /* 0x040fe20000410000 */
[CC--:B------:R-:W-:Y:S01]  /*6100*/  FMUL.FTZ R173, R180.reuse, R155.reuse ;  /* 0x0000009bb4ad7220 */ /* 0x0c0fe20000410000 */
[----:B------:R-:W-:Y:S01]  /*6110*/  FMUL.FTZ R172, R180, R202 ;  /* 0x000000cab4ac7220 */ /* 0x000fe20000410000 */
[-C--:B------:R-:W-:Y:S01]  /*6120*/  FMUL.FTZ R174, R159, R176.reuse ;  /* 0x000000b09fae7220 */ /* 0x080fe20000410000 */
[----:B------:R-:W-:Y:S01]  /*6130*/  FFMA.FTZ R170, R225, R176, R170 ;  /* 0x000000b0e1aa7223 */ /* 0x000fe200000100aa */
[C---:B------:R-:W-:Y:S01]  /*6140*/  FMUL.FTZ R177, R104.reuse, R198 ;  /* 0x000000c668b17220 */ /* 0x040fe20000410000 */
[C---:B------:R-:W-:Y:S01]  /*6150*/  FFMA.FTZ R159, R181.reuse, R155, R172 ;  /* 0x0000009bb59f7223 */ /* 0x040fe200000100ac */
[----:B------:R-:W-:Y:S01]  /*6160*/  FFMA.FTZ R172, R181, R202, -R173 ;  /* 0x000000cab5ac7223 */ /* 0x000fe200000108ad */
[----:B------:R-:W-:Y:S01]  /*6170*/  FFMA.FTZ R171, R225, R198, -R174 ;  /* 0x000000c6e1ab7223 */ /* 0x000fe200000108ae */
[----:B0-----:R-:W-:Y:S01]  /*6180*/  FMUL.FTZ R175, R104, R176 ;  /* 0x000000b068af7220 */ /* 0x001fe20000410000 */
[C---:B------:R-:W-:Y:S01]  /*6190*/  FMUL.FTZ R176, R32.reuse, R199 ;  /* 0x000000c720b07220 */ /* 0x040fe20000410000 */
[----:B------:R-:W-:Y:S01]  /*61a0*/  FMUL.FTZ R174, R32, R151 ;  /* 0x0000009720ae7220 */ /* 0x000fe20000410000 */
[----:B------:R-:W-:Y:S01]  /*61b0*/  FADD.FTZ R159, R156, R159 ;  /* 0x0000009f9c9f7221 */ /* 0x000fe20000010000 */
[----:B------:R-:W-:Y:S01]  /*61c0*/  FADD.FTZ R203, R203, R172 ;  /* 0x000000accbcb7221 */ /* 0x000fe20000010000 */
[C---:B------:R-:W-:Y:S01]  /*61d0*/  FMUL.FTZ R178, R158.reuse, R176 ;  /* 0x000000b09eb27220 */ /* 0x040fe20000410000 */
[----:B------:R0:W-:Y:S01]  /*61e0*/  STS [R196+0x2160], R175 ;  /* 0x002160afc4007388 */ /* 0x0001e20000000800 */
[----:B------:R-:W-:Y:S01]  /*61f0*/  FMUL.FTZ R173, R158, R174 ;  /* 0x000000ae9ead7220 */ /* 0x000fe20000410000 */
[----:B------:R-:W-:Y:S01]  /*6200*/  FMUL.FTZ R180, R31, R200 ;  /* 0x000000c81fb47220 */ /* 0x000fe20000410000 */
[C---:B------:R-:W-:Y:S01]  /*6210*/  FFMA.FTZ R172, R219.reuse, R174, R178 ;  /* 0x000000aedbac7223 */ /* 0x040fe200000100b2 */
[----:B------:R1:W-:Y:S01]  /*6220*/  STS [R196+0x2164], R177 ;  /* 0x002164b1c4007388 */ /* 0x0003e20000000800 */
[----:B------:R-:W-:Y:S01]  /*6230*/  FFMA.FTZ R156, R219, R176, -R173 ;  /* 0x000000b0db9c7223 */ /* 0x000fe200000108ad */
[----:B------:R-:W-:Y:S01]  /*6240*/  FMUL.FTZ R178, R31, R153 ;  /* 0x000000991fb27220 */ /* 0x000fe20000410000 */
[-C--:B------:R-:W-:Y:S01]  /*6250*/  FFMA.FTZ R217, -R52, R137.reuse, R217 ;  /* 0x0000008934d97223 */ /* 0x080fe200000101d9 */
[----:B------:R-:W-:Y:S01]  /*6260*/  FFMA.FTZ R137, R53, -R137, R248 ;  /* 0x8000008935897223 */ /* 0x000fe200000100f8 */
[----:B------:R-:W-:Y:S01]  /*6270*/  FFMA.FTZ R168, R223, R212, -R214 ;  /* 0x000000d4dfa87223 */ /* 0x000fe200000108d6 */
[----:B0-----:R-:W-:Y:S01]  /*6280*/  FMUL.FTZ R175, R111, R174 ;  /* 0x000000ae6faf7220 */ /* 0x001fe20000410000 */
[C---:B------:R-:W-:Y:S01]  /*6290*/  FMUL.FTZ R174, R182.reuse, R159 ;  /* 0x0000009fb6ae7220 */ /* 0x040fe20000410000 */
[-C--:B------:R-:W-:Y:S01]  /*62a0*/  FMUL.FTZ R182, R182, R203.reuse ;  /* 0x000000cbb6b67220 */ /* 0x080fe20000410000 */
[----:B------:R-:W-:Y:S01]  /*62b0*/  FMUL.FTZ R130, R113, R38 ;  /* 0x0000002671827220 */ /* 0x000fe20000410000 */
[----:B-1----:R-:W-:Y:S01]  /*62c0*/  FMUL.FTZ R177, R111, R176 ;  /* 0x000000b06fb17220 */ /* 0x002fe20000410000 */
[C---:B------:R-:W-:Y:S01]  /*62d0*/  FFMA.FTZ R173, R183.reuse, R203, -R174 ;  /* 0x000000cbb7ad7223 */ /* 0x040fe200000108ae */
[----:B------:R-:W-:Y:S01]  /*62e0*/  FFMA.FTZ R182, R183, R159, R182 ;  /* 0x0000009fb7b67223 */ /* 0x000fe200000100b6 */
[----:B------:R0:W-:Y:S01]  /*62f0*/  STS [R196+0x2158], R175 ;  /* 0x002158afc4007388 */ /* 0x0001e20000000800 */
[----:B------:R-:W-:Y:S01]  /*6300*/  FMUL.FTZ R174, R139, R180 ;  /* 0x000000b48bae7220 */ /* 0x000fe20000410000 */
[----:B------:R-:W-:Y:S01]  /*6310*/  FADD.FTZ R204, R204, R173 ;  /* 0x000000adcccc7221 */ /* 0x000fe20000010000 */
[----:B------:R-:W-:Y:S01]  /*6320*/  FADD.FTZ R157, R157, R182 ;  /* 0x000000b69d9d7221 */ /* 0x000fe20000010000 */
[----:B------:R1:W-:Y:S01]  /*6330*/  STS [R196+0x215c], R177 ;  /* 0x00215cb1c4007388 */ /* 0x0003e20000000800 */
[----:B------:R-:W-:Y:S01]  /*6340*/  FMUL.FTZ R182, R139, R178 ;  /* 0x000000b28bb67220 */ /* 0x000fe20000410000 */
[----:B------:R-:W-:Y:S01]  /*6350*/  FMUL.FTZ R176, R184, R204 ;  /* 0x000000ccb8b07220 */ /* 0x000fe20000410000 */
[----:B------:R-:W-:Y:S01]  /*6360*/  FFMA.FTZ R174, R221, R178, R174 ;  /* 0x000000b2ddae7223 */ /* 0x000fe200000100ae */
[----:B------:R-:W-:Y:S01]  /*6370*/  FFMA.FTZ R129, R61, -R129, R238 ;  /* 0x800000813d817223 */ /* 0x000fe200000100ee */
[----:B------:R-:W-:Y:S01]  /*6380*/  FFMA.FTZ R231, -R62, R130, R231 ;  /* 0x000000823ee77223 */ /* 0x000fe200000101e7 */
[-C--:B0-----:R-:W-:Y:S01]  /*6390*/  FMUL.FTZ R175, R184, R157.reuse ;  /* 0x0000009db8af7220 */ /* 0x081fe20000410000 */
[----:B------:R-:W-:Y:S01]  /*63a0*/  FFMA.FTZ R173, R185, R157, R176 ;  /* 0x0000009db9ad7223 */ /* 0x000fe200000100b0 */
[----:B------:R-:W-:Y:S01]  /*63b0*/  FFMA.FTZ R176, R221, R180, -R182 ;  /* 0x000000b4ddb07223 */ /* 0x000fe200000108b6 */
[----:B------:R-:W-:Y:S01]  /*63c0*/  FMUL.FTZ R182, R34, R201 ;  /* 0x000000c922b67220 */ /* 0x000fe20000410000 */
[----:B-1----:R-:W-:Y:S01]  /*63d0*/  FMUL.FTZ R177, R110, R178 ;  /* 0x000000b26eb17220 */ /* 0x002fe20000410000 */
[----:B------:R-:W-:Y:S01]  /*63e0*/  FFMA.FTZ R178, R185, R204, -R175 ;  /* 0x000000ccb9b27223 */ /* 0x000fe200000108af */
[----:B------:R-:W-:Y:S01]  /*63f0*/  FADD.FTZ R173, R160, R173 ;  /* 0x000000ada0ad7221 */ /* 0x000fe20000010000 */
[----:B------:R-:W-:Y:S01]  /*6400*/  FMUL.FTZ R175, R110, R180 ;  /* 0x000000b46eaf7220 */ /* 0x000fe20000410000 */
[----:B------:R-:W-:Y:S01]  /*6410*/  FMUL.FTZ R180, R34, R169 ;  /* 0x000000a922b47220 */ /* 0x000fe20000410000 */
[----:B------:R-:W-:Y:S01]  /*6420*/  FADD.FTZ R205, R205, R178 ;  /* 0x000000b2cdcd7221 */ /* 0x000fe20000010000 */
[----:B------:R-:W-:Y:S01]  /*6430*/  FMUL.FTZ R184, R138, R182 ;  /* 0x000000b68ab87220 */ /* 0x000fe20000410000 */
[----:B------:R0:W-:Y:S01]  /*6440*/  STS [R196+0x2150], R177 ;  /* 0x002150b1c4007388 */ /* 0x0001e20000000800 */
[C---:B------:R-:W-:Y:S01]  /*6450*/  FMUL.FTZ R179, R109.reuse, R180 ;  /* 0x000000b46db37220 */ /* 0x040fe20000410000 */
[C---:B------:R-:W-:Y:S01]  /*6460*/  FMUL.FTZ R160, R186.reuse, R205 ;  /* 0x000000cdbaa07220 */ /* 0x040fe20000410000 */
[-C--:B------:R-:W-:Y:S01]  /*6470*/  FMUL.FTZ R186, R186, R173.reuse ;  /* 0x000000adbaba7220 */ /* 0x080fe20000410000 */
[----:B------:R1:W-:Y:S01]  /*6480*/  STS [R196+0x2154], R175 ;  /* 0x002154afc4007388 */ /* 0x0003e20000000800 */
[----:B------:R-:W-:Y:S01]  /*6490*/  FMUL.FTZ R183, R109, R182 ;  /* 0x000000b66db77220 */ /* 0x000fe20000410000 */
[C---:B------:R-:W-:Y:S01]  /*64a0*/  FFMA.FTZ R178, R187.reuse, R173, R160 ;  /* 0x000000adbbb27223 */ /* 0x040fe200000100a0 */
[----:B------:R-:W-:Y:S01]  /*64b0*/  FFMA.FTZ R187, R187, R205, -R186 ;  /* 0x000000cdbbbb7223 */ /* 0x000fe200000108ba */
[-C--:B------:R-:W-:Y:S01]  /*64c0*/  FMUL.FTZ R186, R138, R180.reuse ;  /* 0x000000b48aba7220 */ /* 0x080fe20000410000 */
[----:B------:R-:W-:Y:S01]  /*64d0*/  FFMA.FTZ R160, R215, R180, R184 ;  /* 0x000000b4d7a07223 */ /* 0x000fe200000100b8 */
[----:B------:R-:W-:Y:S01]  /*64e0*/  FADD.FTZ R161, R161, R178 ;  /* 0x000000b2a1a17221 */ /* 0x000fe20000010000 */
[----:B------:R-:W-:Y:S01]  /*64f0*/  FADD.FTZ R206, R206, R187 ;  /* 0x000000bbcece7221 */ /* 0x000fe20000010000 */
[----:B------:R-:W-:Y:S01]  /*6500*/  FFMA.FTZ R178, R215, R182, -R186 ;  /* 0x000000b6d7b27223 */ /* 0x000fe200000108ba */
[C---:B------:R-:W-:Y:S01]  /*6510*/  FMUL.FTZ R182, R35.reuse, R155 ;  /* 0x0000009b23b67220 */ /* 0x040fe20000410000 */
[CC--:B0-----:R-:W-:Y:S01]  /*6520*/  FMUL.FTZ R177, R188.reuse, R161.reuse ;  /* 0x000000a1bcb17220 */ /* 0x0c1fe20000410000 */
[----:B------:R-:W-:Y:S01]  /*6530*/  FMUL.FTZ R180, R188, R206 ;  /* 0x000000cebcb47220 */ /* 0x000fe20000410000 */
[----:B------:R-:W-:Y:S01]  /*6540*/  FMUL.FTZ R184, R35, R202 ;  /* 0x000000ca23b87220 */ /* 0x000fe20000410000 */
[----:B------:R-:W-:Y:S01]  /*6550*/  FMUL.FTZ R181, R108, R182 ;  /* 0x000000b66cb57220 */ /* 0x000fe20000410000 */
[----:B------:R0:W-:Y:S01]  /*6560*/  STS [R196+0x2148], R179 ;  /* 0x002148b3c4007388 */ /* 0x0001e20000000800 */
[C---:B-1----:R-:W-:Y:S01]  /*6570*/  FFMA.FTZ R175, R189.reuse, R161, R180 ;  /* 0x000000a1bdaf7223 */ /* 0x042fe200000100b4 */
[----:B------:R-:W-:Y:S01]  /*6580*/  FFMA.FTZ R180, R189, R206, -R177 ;  /* 0x000000cebdb47223 */ /* 0x000fe200000108b1 */
[C---:B------:R-:W-:Y:S01]  /*6590*/  FMUL.FTZ R177, R137.reuse, R182 ;  /* 0x000000b689b17220 */ /* 0x040fe20000410000 */
[-C--:B------:R-:W-:Y:S01]  /*65a0*/  FMUL.FTZ R186, R137, R184.reuse ;  /* 0x000000b889ba7220 */ /* 0x080fe20000410000 */
[----:B------:R-:W-:Y:S01]  /*65b0*/  FADD.FTZ R175, R162, R175 ;  /* 0x000000afa2af7221 */ /* 0x000fe20000010000 */
[----:B------:R-:W-:Y:S01]  /*65c0*/  FADD.FTZ R207, R207, R180 ;  /* 0x000000b4cfcf7221 */ /* 0x000fe20000010000 */
[C---:B------:R-:W-:Y:S01]  /*65d0*/  FFMA.FTZ R162, R217.reuse, R184, -R177 ;  /* 0x000000b8d9a27223 */ /* 0x040fe200000108b1 */
[----:B------:R1:W-:Y:S01]  /*65e0*/  STS [R196+0x2140], R181 ;  /* 0x002140b5c4007388 */ /* 0x0003e20000000800 */
[C---:B------:R-:W-:Y:S01]  /*65f0*/  FMUL.FTZ R180, R190.reuse, R175 ;  /* 0x000000afbeb47220 */ /* 0x040fe20000410000 */
[-C--:B------:R-:W-:Y:S01]  /*6600*/  FMUL.FTZ R190, R190, R207.reuse ;  /* 0x000000cfbebe7220 */ /* 0x080fe20000410000 */
[----:B0-----:R-:W-:Y:S01]  /*6610*/  FFMA.FTZ R179, R217, R182, R186 ;  /* 0x000000b6d9b37223 */ /* 0x001fe200000100ba */
[----:B------:R0:W-:Y:S01]  /*6620*/  STS [R196+0x214c], R183 ;  /* 0x00214cb7c4007388 */ /* 0x0001e20000000800 */
[C---:B------:R-:W-:Y:S01]  /*6630*/  FFMA.FTZ R177, R191.reuse, R207, -R180 ;  /* 0x000000cfbfb17223 */ /* 0x040fe200000108b4 */
[----:B------:R-:W-:Y:S01]  /*6640*/  FFMA.FTZ R190, R191, R175, R190 ;  /* 0x000000afbfbe7223 */ /* 0x000fe200000100be */
[----:B------:R-:W-:Y:S01]  /*6650*/  FMUL.FTZ R186, R36, R203 ;  /* 0x000000cb24ba7220 */ /* 0x000fe20000410000 */
[----:B------:R-:W-:Y:S01]  /*6660*/  FMUL.FTZ R216, R39, R206 ;  /* 0x000000ce27d87220 */ /* 0x000fe20000410000 */
[----:B------:R-:W-:Y:S01]  /*6670*/  FADD.FTZ R208, R208, R177 ;  /* 0x000000b1d0d07221 */ /* 0x000fe20000010000 */
[----:B------:R-:W-:Y:S01]  /*6680*/  FADD.FTZ R163, R163, R190 ;  /* 0x000000bea3a37221 */ /* 0x000fe20000010000 */
[-C--:B------:R-:W-:Y:S01]  /*6690*/  FMUL.FTZ R180, R136, R186.reuse ;  /* 0x000000ba88b47220 */ /* 0x080fe20000410000 */
[----:B------:R-:W-:Y:S01]  /*66a0*/  FMUL.FTZ R185, R115, R186 ;  /* 0x000000ba73b97220 */ /* 0x000fe20000410000 */
[C---:B------:R-:W-:Y:S01]  /*66b0*/  FMUL.FTZ R182, R192.reuse, R208 ;  /* 0x000000d0c0b67220 */ /* 0x040fe20000410000 */
[----:B-1----:R-:W-:Y:S01]  /*66c0*/  FMUL.FTZ R181, R192, R163 ;  /* 0x000000a3c0b57220 */ /* 0x002fe20000410000 */
[----:B0-----:R-:W-:Y:S01]  /*66d0*/  FMUL.FTZ R183, R108, R184 ;  /* 0x000000b86cb77220 */ /* 0x001fe20000410000 */
[----:B------:R-:W-:Y:S01]  /*66e0*/  FMUL.FTZ R184, R36, R159 ;  /* 0x0000009f24b87220 */ /* 0x000fe20000410000 */
[C---:B------:R-:W-:Y:S01]  /*66f0*/  FFMA.FTZ R177, R193.reuse, R163, R182 ;  /* 0x000000a3c1b17223 */ /* 0x040fe200000100b6 */
[----:B------:R-:W-:Y:S01]  /*6700*/  FFMA.FTZ R182, R193, R208, -R181 ;  /* 0x000000d0c1b67223 */ /* 0x000fe200000108b5 */
[----:B------:R-:W-:Y:S01]  /*6710*/  STS [R196+0x213c], R185 ;  /* 0x00213cb9c4007388 */ /* 0x000fe20000000800 */
[-C--:B------:R-:W-:Y:S01]  /*6720*/  FMUL.FTZ R188, R136, R184.reuse ;  /* 0x000000b888bc7220 */ /* 0x080fe20000410000 */
[----:B------:R-:W-:Y:S01]  /*6730*/  FADD.FTZ R177, R164, R177 ;  /* 0x000000b1a4b17221 */ /* 0x000fe20000010000 */
[----:B------:R-:W-:Y:S01]  /*6740*/  FADD.FTZ R209, R209, R182 ;  /* 0x000000b6d1d17221 */ /* 0x000fe20000010000 */
[----:B------:R0:W-:Y:S01]  /*6750*/  STS [R196+0x2144], R183 ;  /* 0x002144b7c4007388 */ /* 0x0001e20000000800 */
[----:B------:R-:W-:Y:S01]  /*6760*/  FMUL.FTZ R182, R37, R157 ;  /* 0x0000009d25b67220 */ /* 0x000fe20000410000 */
[C---:B------:R-:W-:Y:S01]  /*6770*/  FFMA.FTZ R180, R245.reuse, R184, R180 ;  /* 0x000000b8f5b47223 */ /* 0x040fe200000100b4 */
[C---:B------:R-:W-:Y:S01]  /*6780*/  FMUL.FTZ R164, R194.reuse, R209 ;  /* 0x000000d1c2a47220 */ /* 0x040fe20000410000 */
[-C--:B------:R-:W-:Y:S01]  /*6790*/  FMUL.FTZ R194, R194, R177.reuse ;  /* 0x000000b1c2c27220 */ /* 0x080fe20000410000 */
[----:B------:R-:W-:Y:S01]  /*67a0*/  FFMA.FTZ R181, R245, R186, -R188 ;  /* 0x000000baf5b57223 */ /* 0x000fe200000108bc */
[----:B------:R-:W-:Y:S01]  /*67b0*/  FMUL.FTZ R189, R114, R182 ;  /* 0x000000b672bd7220 */ /* 0x000fe20000410000 */
[C---:B------:R-:W-:Y:S01]  /*67c0*/  FFMA.FTZ R164, R195.reuse, R177, R164 ;  /* 0x000000b1c3a47223 */ /* 0x040fe200000100a4 */
[-C--:B------:R-:W-:Y:S01]  /*67d0*/  FFMA.FTZ R195, R195, R209.reuse, -R194 ;  /* 0x000000d1c3c37223 */ /* 0x080fe200000108c2 */
[----:B------:R-:W-:Y:S01]  /*67e0*/  FFMA.FTZ R130, R63, -R130, R232 ;  /* 0x800000823f827223 */ /* 0x000fe200000100e8 */
[----:B0-----:R-:W-:Y:S01]  /*67f0*/  FMUL.FTZ R183, R115, R184 ;  /* 0x000000b873b77220 */ /* 0x001fe20000410000 */
[----:B------:R-:W-:Y:S01]  /*6800*/  FMUL.FTZ R184, R37, R204 ;  /* 0x000000cc25b87220 */ /* 0x000fe20000410000 */
[----:B------:R-:W-:Y:S01]  /*6810*/  FADD.FTZ R210, R210, R195 ;  /* 0x000000c3d2d27221 */ /* 0x000fe20000010000 */
[----:B------:R-:W-:Y:S01]  /*6820*/  FADD.FTZ R165, R165, R164 ;  /* 0x000000a4a5a57221 */ /* 0x000fe20000010000 */
[----:B------:R-:W-:Y:S01]  /*6830*/  FMUL.FTZ R164, R134, R209 ;  /* 0x000000d186a47220 */ /* 0x000fe20000410000 */
[----:B------:R0:W-:Y:S01]  /*6840*/  STS [R196+0x2138], R183 ;  /* 0x002138b7c4007388 */ /* 0x0001e20000000800 */
[-C--:B------:R-:W-:Y:S01]  /*6850*/  FMUL.FTZ R186, R131, R184.reuse ;  /* 0x000000b883ba7220 */ /* 0x080fe20000410000 */
[----:B------:R-:W-:Y:S01]  /*6860*/  FMUL.FTZ R191, R114, R184 ;  /* 0x000000b872bf7220 */ /* 0x000fe20000410000 */
[----:B------:R-:W-:Y:S01]  /*6870*/  FMUL.FTZ R185, R135, R165 ;  /* 0x000000a587b97220 */ /* 0x000fe20000410000 */
[----:B------:R1:W-:Y:S01]  /*6880*/  STS [R196+0x2130], R189 ;  /* 0x002130bdc4007388 */ /* 0x0003e20000000800 */
[----:B------:R-:W-:Y:S01]  /*6890*/  FFMA.FTZ R186, R213, R182, R186 ;  /* 0x000000b6d5ba7223 */ /* 0x000fe200000100ba */
[----:B------:R-:W-:Y:S01]  /*68a0*/  FMUL.FTZ R192, R240, R164 ;  /* 0x000000a4f0c07220 */ /* 0x000fe20000410000 */
[----:B------:R-:W-:Y:S01]  /*68b0*/  FMUL.FTZ R190, R120, R185 ;  /* 0x000000b978be7220 */ /* 0x000fe20000410000 */
[----:B------:R2:W-:Y:S01]  /*68c0*/  STS [R196+0x2134], R191 ;  /* 0x002134bfc4007388 */ /* 0x0005e20000000800 */
        /* <DEDUP_REMOVED lines=8> */
[----:B------:R-:W-:Y:S01]  /*6950*/  FFMA.FTZ R192, R239, R182, R192 ;  /* 0x000000b6efc07223 */ /* 0x000fe200000100c0 */
[----:B------:R-:W-:Y:S01]  /*6960*/  FFMA.FTZ R222, R231, R218, R222 ;  /* 0x000000dae7de7223 */ /* 0x000fe200000100de */
[-C--:B------:R-:W-:Y:S01]  /*6970*/  FMUL.FTZ R188, R120, R183.reuse ;  /* 0x000000b778bc7220 */ /* 0x080fe20000410000 */
[----:B------:R-:W-:Y:S01]  /*6980*/  FFMA.FTZ R190, R241, R183, -R190 ;  /* 0x000000b7f1be7223 */ /* 0x000fe200000108be */
[----:B------:R-:W-:Y:S01]  /*6990*/  FFMA.FTZ R194, R239, R164, -R187 ;  /* 0x000000a4efc27223 */ /* 0x000fe200000108bb */
[----:B------:R0:W-:Y:S01]  /*69a0*/  STS [R196+0x2168], R197 ;  /* 0x002168c5c4007388 */ /* 0x0001e20000000800 */
[----:B------:R-:W-:Y:S01]  /*69b0*/  FFMA.FTZ R188, R241, R185, R188 ;  /* 0x000000b9f1bc7223 */ /* 0x000fe200000100bc */
[----:B-1----:R-:W-:Y:S01]  /*69c0*/  FADD.FTZ R189, RZ, R190 ;  /* 0x000000beffbd7221 */ /* 0x002fe20000010000 */
[----:B------:R-:W-:Y:S01]  /*69d0*/  FMUL.FTZ R190, R133, R163 ;  /* 0x000000a385be7220 */ /* 0x000fe20000410000 */
[----:B------:R-:W-:Y:S01]  /*69e0*/  FMUL.FTZ R195, R113, R218 ;  /* 0x000000da71c37220 */ /* 0x000fe20000410000 */
[----:B------:R-:W-:Y:S01]  /*69f0*/  FADD.FTZ R187, RZ, R188 ;  /* 0x000000bcffbb7221 */ /* 0x000fe20000010000 */
[----:B------:R-:W-:Y:S01]  /*6a00*/  FMUL.FTZ R188, R133, R208 ;  /* 0x000000d085bc7220 */ /* 0x000fe20000410000 */
[----:B------:R-:W-:Y:S01]  /*6a10*/  FADD.FTZ R189, R189, R194 ;  /* 0x000000c2bdbd7221 */ /* 0x000fe20000010000 */
[C---:B--2---:R-:W-:Y:S01]  /*6a20*/  FMUL.FTZ R191, R121.reuse, R190 ;  /* 0x000000be79bf7220 */ /* 0x044fe20000410000 */
[C---:B------:R-:W-:Y:S01]  /*6a30*/  FMUL.FTZ R194, R132.reuse, R175 ;  /* 0x000000af84c27220 */ /* 0x040fe20000410000 */
[-C--:B------:R-:W-:Y:S01]  /*6a40*/  FMUL.FTZ R198, R121, R188.reuse ;  /* 0x000000bc79c67220 */ /* 0x080fe20000410000 */
[----:B------:R-:W-:Y:S01]  /*6a50*/  FADD.FTZ R187, R187, R192 ;  /* 0x000000c0bbbb7221 */ /* 0x000fe20000010000 */
[C---:B------:R-:W-:Y:S01]  /*6a60*/  FFMA.FTZ R212, R237.reuse, R188, -R191 ;  /* 0x000000bcedd47223 */ /* 0x040fe200000108bf */
[----:B------:R-:W-:Y:S01]  /*6a70*/  FMUL.FTZ R192, R132, R207 ;  /* 0x000000cf84c07220 */ /* 0x000fe20000410000 */
[----:B------:R-:W-:Y:S01]  /*6a80*/  FFMA.FTZ R198, R237, R190, R198 ;  /* 0x000000beedc67223 */ /* 0x000fe200000100c6 */
[----:B------:R-:W-:Y:S01]  /*6a90*/  FMUL.FTZ R191, R123, R194 ;  /* 0x000000c27bbf7220 */ /* 0x000fe20000410000 */
[----:B------:R-:W-:Y:S01]  /*6aa0*/  FADD.FTZ R189, R189, R212 ;  /* 0x000000d4bdbd7221 */ /* 0x000fe20000010000 */
[-C--:B------:R-:W-:Y:S01]  /*6ab0*/  FMUL.FTZ R214, R123, R192.reuse ;  /* 0x000000c07bd67220 */ /* 0x080fe20000410000 */
[----:B------:R-:W-:Y:S01]  /*6ac0*/  FADD.FTZ R187, R187, R198 ;  /* 0x000000c6bbbb7221 */ /* 0x000fe20000010000 */
[----:B------:R-:W-:Y:S01]  /*6ad0*/  FFMA.FTZ R198, R235, R192, -R191 ;  /* 0x000000c0ebc67223 */ /* 0x000fe200000108bf */
[----:B------:R-:W-:Y:S01]  /*6ae0*/  FMUL.FTZ R212, R39, R161 ;  /* 0x000000a127d47220 */ /* 0x000fe20000410000 */
[----:B------:R-:W-:Y:S01]  /*6af0*/  FFMA.FTZ R214, R235, R194, R214 ;  /* 0x000000c2ebd67223 */ /* 0x000fe200000100d6 */
[----:B0-----:R-:W-:Y:S01]  /*6b00*/  FMUL.FTZ R197, R113, R220 ;  /* 0x000000dc71c57220 */ /* 0x001fe20000410000 */
[----:B------:R-:W-:Y:S01]  /*6b10*/  FADD.FTZ R189, R189, R198 ;  /* 0x000000c6bdbd7221 */ /* 0x000fe20000010000 */
[C---:B------:R-:W-:Y:S01]  /*6b20*/  FMUL.FTZ R198, R129.reuse, R216 ;  /* 0x000000d881c67220 */ /* 0x040fe20000410000 */
[-C--:B------:R-:W-:Y:S01]  /*6b30*/  FMUL.FTZ R191, R129, R212.reuse ;  /* 0x000000d481bf7220 */ /* 0x080fe20000410000 */
[----:B------:R-:W-:Y:S01]  /*6b40*/  FADD.FTZ R187, R187, R214 ;  /* 0x000000d6bbbb7221 */ /* 0x000fe20000010000 */
[----:B------:R-:W-:Y:S01]  /*6b50*/  STS [R196+0x2128], R195 ;  /* 0x002128c3c4007388 */ /* 0x000fe20000000800 */
[C---:B------:R-:W-:Y:S01]  /*6b60*/  FFMA.FTZ R198, R233.reuse, R212, R198 ;  /* 0x000000d4e9c67223 */ /* 0x040fe200000100c6 */
[----:B------:R-:W-:Y:S01]  /*6b70*/  FFMA.FTZ R214, R233, R216, -R191 ;  /* 0x000000d8e9d67223 */ /* 0x000fe200000108bf */
[----:B------:R-:W-:Y:S01]  /*6b80*/  FMUL.FTZ R191, R130, R218 ;  /* 0x000000da82bf7220 */ /* 0x000fe20000410000 */
[----:B------:R-:W-:Y:S01]  /*6b90*/  STS [R196+0x212c], R197 ;  /* 0x00212cc5c4007388 */ /* 0x000fe20000000800 */
[----:B------:R-:W-:Y:S01]  /*6ba0*/  FADD.FTZ R187, R187, R198 ;  /* 0x000000c6bbbb7221 */ /* 0x000fe20000010000 */
[----:B------:R-:W-:Y:S01]  /*6bb0*/  FADD.FTZ R189, R189, R214 ;  /* 0x000000d6bdbd7221 */ /* 0x000fe20000010000 */
[----:B------:R-:W-:Y:S01]  /*6bc0*/  FFMA.FTZ R198, R231, R220, -R191 ;  /* 0x000000dce7c67223 */ /* 0x000fe200000108bf */
[----:B------:R0:W-:Y:S01]  /*6bd0*/  STS [R196+0x217c], R251 ;  /* 0x00217cfbc4007388 */ /* 0x0001e20000000800 */
[----:B------:R-:W-:Y:S01]  /*6be0*/  FADD.FTZ R191, R187, R222 ;  /* 0x000000debbbf7221 */ /* 0x000fe20000010000 */
[C---:B------:R-:W-:Y:S01]  /*6bf0*/  FMUL.FTZ R187, R112.reuse, R212 ;  /* 0x000000d470bb7220 */ /* 0x040fe20000410000 */
[----:B------:R-:W-:Y:S01]  /*6c00*/  FADD.FTZ R189, R189, R198 ;  /* 0x000000c6bdbd7221 */ /* 0x000fe20000010000 */
[----:B------:R-:W-:Y:S01]  /*6c10*/  FMUL.FTZ R193, R112, R216 ;  /* 0x000000d870c17220 */ /* 0x000fe20000410000 */
[----:B------:R-:W-:Y:S01]  /*6c20*/  FADD.FTZ R191, R191, R186 ;  /* 0x000000babfbf7221 */ /* 0x000fe20000010000 */
[----:B------:R-:W-:Y:S01]  /*6c30*/  FMUL.FTZ R185, R116, R185 ;  /* 0x000000b974b97220 */ /* 0x000fe20000410000 */
[----:B------:R-:W-:Y:S01]  /*6c40*/  FADD.FTZ R184, R189, R184 ;  /* 0x000000b8bdb87221 */ /* 0x000fe20000010000 */
[----:B------:R1:W-:Y:S01]  /*6c50*/  STS [R196+0x2120], R187 ;  /* 0x002120bbc4007388 */ /* 0x0003e20000000800 */
        /* <DEDUP_REMOVED lines=11> */
[C---:B-1----:R-:W-:Y:S01]  /*6d10*/  FMUL.FTZ R187, R118.reuse, R190 ;  /* 0x000000be76bb7220 */ /* 0x042fe20000410000 */
[----:B------:R-:W-:Y:S01]  /*6d20*/  FADD.FTZ R197, R179, R174 ;  /* 0x000000aeb3c57221 */ /* 0x000fe20000010000 */
[----:B------:R-:W-:Y:S01]  /*6d30*/  FMUL.FTZ R189, R118, R188 ;  /* 0x000000bc76bd7220 */ /* 0x000fe20000410000 */
[----:B------:R-:W-:Y:S01]  /*6d40*/  FMUL.FTZ R179, R117, R182 ;  /* 0x000000b675b37220 */ /* 0x000fe20000410000 */
[----:B------:R-:W-:Y:S01]  /*6d50*/  FADD.FTZ R195, R195, R176 ;  /* 0x000000b0c3c37221 */ /* 0x000fe20000010000 */
[----:B------:R-:W-:Y:S01]  /*6d60*/  FADD.FTZ R197, R197, R172 ;  /* 0x000000acc5c57221 */ /* 0x000fe20000010000 */
[----:B------:R-:W-:Y:S01]  /*6d70*/  STS [R196+0x2170], R247 ;  /* 0x002170f7c4007388 */ /* 0x000fe20000000800 */
[----:B------:R-:W1:Y:S01]  /*6d80*/  LDC R229, c[0x0][0x388] ;  /* 0x0000e200ffe57b82 */ /* 0x000e620000000800 */
[----:B0-----:R-:W-:Y:S01]  /*6d90*/  FMUL.FTZ R181, R117, R164 ;  /* 0x000000a475b57220 */ /* 0x001fe20000410000 */
[----:B------:R-:W-:Y:S01]  /*6da0*/  FADD.FTZ R156, R195, R156 ;  /* 0x0000009cc39c7221 */ /* 0x000fe20000010000 */
[----:B------:R-:W-:Y:S01]  /*6db0*/  STS [R196+0x2174], R251 ;  /* 0x002174fbc4007388 */ /* 0x000fe20000000800 */
[----:B------:R-:W-:Y:S01]  /*6dc0*/  FADD.FTZ R197, R197, R170 ;  /* 0x000000aac5c57221 */ /* 0x000fe20000010000 */
[----:B------:R-:W-:Y:S01]  /*6dd0*/  FMUL.FTZ R188, R200, UR46 ;  /* 0x0000002ec8bc7c20 */ /* 0x000fe20008410000 */
[----:B------:R-:W-:Y:S01]  /*6de0*/  FADD.FTZ R171, R156, R171 ;  /* 0x000000ab9cab7221 */ /* 0x000fe20000010000 */
[----:B------:R-:W-:Y:S01]  /*6df0*/  STS [R196+0x2124], R193 ;  /* 0x002124c1c4007388 */ /* 0x000fe20000000800 */
[----:B------:R-:W-:Y:S01]  /*6e00*/  FMUL.FTZ R190, R201, UR46 ;  /* 0x0000002ec9be7c20 */ /* 0x000fe20008410000 */
[----:B------:R-:W-:Y:S01]  /*6e10*/  FMUL.FTZ R184, R202, UR46 ;  /* 0x0000002ecab87c20 */ /* 0x000fe20008410000 */
[----:B------:R-:W-:Y:S01]  /*6e20*/  FADD.FTZ R168, R171, R168 ;  /* 0x000000a8aba87221 */ /* 0x000fe20000010000 */
[----:B------:R-:W-:Y:S01]  /*6e30*/  STS [R196+0x211c], R191 ;  /* 0x00211cbfc4007388 */ /* 0x000fe20000000800 */
[----:B------:R-:W-:Y:S01]  /*6e40*/  FMUL.FTZ R180, R203, UR46 ;  /* 0x0000002ecbb47c20 */ /* 0x000fe20008410000 */
[----:B------:R-:W-:Y:S01]  /*6e50*/  FMUL.FTZ R178, R204, UR46 ;  /* 0x0000002eccb27c20 */ /* 0x000fe20008410000 */
[----:B------:R-:W-:Y:S01]  /*6e60*/  FADD.FTZ R194, R168, R41 ;  /* 0x00000029a8c27221 */ /* 0x000fe20000010000 */
[----:B------:R0:W-:Y:S01]  /*6e70*/  STS [R196+0x2110], R187 ;  /* 0x002110bbc4007388 */ /* 0x0001e20000000800 */
[----:B------:R-:W-:Y:S01]  /*6e80*/  FMUL.FTZ R174, R205, UR46 ;  /* 0x0000002ecdae7c20 */ /* 0x000fe20008410000 */
[----:B------:R-:W-:Y:S01]  /*6e90*/  FMUL.FTZ R172, R206, UR46 ;  /* 0x0000002eceac7c20 */ /* 0x000fe20008410000 */
[----:B------:R-:W-:Y:S01]  /*6ea0*/  FMUL.FTZ R170, R175, UR46 ;  /* 0x0000002eafaa7c20 */ /* 0x000fe20008410000 */
[----:B------:R1:W-:Y:S01]  /*6eb0*/  STS [R196+0x2114], R189 ;  /* 0x002114bdc4007388 */ /* 0x0003e20000000800 */
[----:B------:R-:W-:Y:S01]  /*6ec0*/  FMUL.FTZ R168, R207, UR46 ;  /* 0x0000002ecfa87c20 */ /* 0x000fe20008410000 */
[----:B------:R-:W-:Y:S01]  /*6ed0*/  FMUL.FTZ R162, R208, UR46 ;  /* 0x0000002ed0a27c20 */ /* 0x000fe20008410000 */
[----:B------:R-:W-:Y:S01]  /*6ee0*/  FMUL.FTZ R160, R209, UR46 ;  /* 0x0000002ed1a07c20 */ /* 0x000fe20008410000 */
[----:B------:R-:W-:Y:S01]  /*6ef0*/  STS [R196+0x2108], R179 ;  /* 0x002108b3c4007388 */ /* 0x000fe20000000800 */
[----:B------:R-:W-:Y:S01]  /*6f00*/  FMUL.FTZ R156, R210, UR46 ;  /* 0x0000002ed29c7c20 */ /* 0x000fe20008410000 */
[----:B0-----:R-:W-:Y:S01]  /*6f10*/  FADD.FTZ R187, R197, R42 ;  /* 0x0000002ac5bb7221 */ /* 0x001fe20000010000 */
[----:B------:R-:W-:Y:S01]  /*6f20*/  IADD3 R42, PT, PT, R33, 0x80, RZ ;  /* 0x00000080212a7810 */ /* 0x000fe20007ffe0ff */
[----:B------:R-:W-:Y:S01]  /*6f30*/  STS [R196+0x210c], R181 ;  /* 0x00210cb5c4007388 */ /* 0x000fe20000000800 */
[----:B------:R-:W-:Y:S01]  /*6f40*/  FFMA.FTZ R125, R13, -R226, R224 ;  /* 0x800000e20d7d7223 */ /* 0x000fe200000100e0 */
[----:B------:R-:W-:Y:S01]  /*6f50*/  FADD.FTZ R187, R187, R40 ;  /* 0x00000028bbbb7221 */ /* 0x000fe20000010000 */
[----:B------:R-:W-:Y:S01]  /*6f60*/  IADD3 R40, PT, PT, R33, 0x40, RZ ;  /* 0x0000004021287810 */ /* 0x000fe20007ffe0ff */
[----:B------:R0:W-:Y:S01]  /*6f70*/  STS [R196+0x2100], R185 ;  /* 0x002100b9c4007388 */ /* 0x0001e20000000800 */
[----:B-1----:R-:W-:Y:S01]  /*6f80*/  LEA R189, R229, -R128, 0x1 ;  /* 0x80000080e5bd7211 */ /* 0x002fe200078e08ff */
[----:B------:R-:W-:Y:S01]  /*6f90*/  FFMA.FTZ R188, R153, UR31, R188 ;  /* 0x0000001f99bc7c23 */ /* 0x000fe200080100bc */
[-C--:B------:R-:W-:Y:S01]  /*6fa0*/  LEA.HI R41, R40, R33.reuse, RZ, 0x1b ;  /* 0x0000002128297211 */ /* 0x080fe200078fd8ff */
[----:B------:R1:W-:Y:S01]  /*6fb0*/  STS [R196+0x2104], R183 ;  /* 0x002104b7c4007388 */ /* 0x0003e20000000800 */
[----:B------:R-:W-:Y:S01]  /*6fc0*/  FMUL.FTZ R40, R151, UR46 ;  /* 0x0000002e97287c20 */ /* 0x000fe20008410000 */
[----:B------:R-:W-:Y:S01]  /*6fd0*/  ISETP.GE.AND P6, PT, R189, 0x1, PT ;  /* 0x00000001bd00780c */ /* 0x000fe20003fc6270 */
[----:B------:R-:W-:Y:S01]  /*6fe0*/  FFMA.FTZ R190, R169, UR31, R190 ;  /* 0x0000001fa9be7c23 */ /* 0x000fe200080100be */
[-C--:B------:R-:W-:Y:S01]  /*6ff0*/  LEA R193, R41, R122.reuse, 0x2 ;  /* 0x0000007a29c17211 */ /* 0x080fe200078e10ff */
[----:B------:R-:W-:Y:S01]  /*7000*/  BAR.SYNC.DEFER_BLOCKING 0x0 ;  /* 0x0000000000007b1d */ /* 0x000fe20000010000 */
[----:B------:R-:W-:Y:S01]  /*7010*/  FMUL.FTZ R41, R153, UR46 ;  /* 0x0000002e99297c20 */ /* 0x000fe20008410000 */
[----:B------:R-:W-:Y:S01]  /*7020*/  FFMA.FTZ R191, R199, UR31, -R40 ;  /* 0x0000001fc7bf7c23 */ /* 0x000fe20008010828 */
[----:B------:R-:W-:Y:S01]  /*7030*/  FMUL.FTZ R40, R169, UR46 ;  /* 0x0000002ea9287c20 */ /* 0x000fe20008410000 */
[----:B------:R-:W-:Y:S01]  /*7040*/  IADD3 R128, PT, PT, R33, 0xc0, RZ ;  /* 0x000000c021807810 */ /* 0x000fe20007ffe0ff */
[----:B------:R-:W-:Y:S01]  /*7050*/  FFMA.FTZ R192, R200, UR31, -R41 ;  /* 0x0000001fc8c07c23 */ /* 0x000fe20008010829 */
[----:B------:R-:W-:Y:S01]  /*7060*/  FMUL.FTZ R41, R155, UR46 ;  /* 0x0000002e9b297c20 */ /* 0x000fe20008410000 */
[----:B0-----:R-:W-:Y:S01]  /*7070*/  FFMA.FTZ R185, R201, UR31, -R40 ;  /* 0x0000001fc9b97c23 */ /* 0x001fe20008010828 */
[----:B------:R-:W-:Y:S01]  /*7080*/  FMUL.FTZ R40, R159, UR46 ;  /* 0x0000002e9f287c20 */ /* 0x000fe20008410000 */
[-C--:B------:R-:W-:Y:S01]  /*7090*/  LEA.HI R171, R42, R33.reuse, RZ, 0x1b ;  /* 0x000000212aab7211 */ /* 0x080fe200078fd8ff */
[----:B------:R-:W-:Y:S01]  /*70a0*/  FFMA.FTZ R186, R202, UR31, -R41 ;  /* 0x0000001fcaba7c23 */ /* 0x000fe20008010829 */
[----:B------:R-:W-:Y:S01]  /*70b0*/  FMUL.FTZ R41, R157, UR46 ;  /* 0x0000002e9d297c20 */ /* 0x000fe20008410000 */
[----:B-1----:R-:W-:Y:S01]  /*70c0*/  FFMA.FTZ R183, R203, UR31, -R40 ;  /* 0x0000001fcbb77c23 */ /* 0x002fe20008010828 */
[----:B------:R-:W-:Y:S01]  /*70d0*/  FMUL.FTZ R40, R173, UR46 ;  /* 0x0000002ead287c20 */ /* 0x000fe20008410000 */
[----:B------:R-:W-:Y:S01]  /*70e0*/  LEA.HI R195, R128, R33, RZ, 0x1b ;  /* 0x0000002180c37211 */ /* 0x000fe200078fd8ff */
[----:B------:R-:W-:Y:S01]  /*70f0*/  FFMA.FTZ R182, R204, UR31, -R41 ;  /* 0x0000001fccb67c23 */ /* 0x000fe20008010829 */
[----:B------:R-:W-:Y:S01]  /*7100*/  FMUL.FTZ R41, R161, UR46 ;  /* 0x0000002ea1297c20 */ /* 0x000fe20008410000 */
[----:B------:R-:W-:Y:S01]  /*7110*/  LEA R128, R171, R122, 0x2 ;  /* 0x0000007aab807211 */ /* 0x000fe200078e10ff */
[----:B------:R-:W-:Y:S01]  /*7120*/  FFMA.FTZ R181, R205, UR31, -R40 ;  /* 0x0000001fcdb57c23 */ /* 0x000fe20008010828 */
[----:B------:R-:W-:Y:S01]  /*7130*/  FMUL.FTZ R196, R199, UR46 ;  /* 0x0000002ec7c47c20 */ /* 0x000fe20008410000 */
[----:B------:R-:W-:Y:S01]  /*7140*/  FFMA.FTZ R176, R206, UR31, -R41 ;  /* 0x0000001fceb07c23 */ /* 0x000fe20008010829 */
[----:B------:R-:W-:Y:S01]  /*7150*/  FMUL.FTZ R41, R163, UR46 ;  /* 0x0000002ea3297c20 */ /* 0x000fe20008410000 */
[----:B------:R-:W-:Y:S01]  /*7160*/  FMUL.FTZ R40, R177, UR46 ;  /* 0x0000002eb1287c20 */ /* 0x000fe20008410000 */
[----:B------:R-:W-:Y:S01]  /*7170*/  FMUL.FTZ R171, R165, UR46 ;  /* 0x0000002ea5ab7c20 */ /* 0x000fe20008410000 */
[----:B------:R-:W0:Y:S01]  /*7180*/  LDS R193, [R193+0x2200] ;  /* 0x00220000c1c17984 */ /* 0x000e220000000800 */
[----:B------:R-:W-:Y:S01]  /*7190*/  FFMA.FTZ R42, R12, R227, R211 ;  /* 0x000000e30c2a7223 */ /* 0x000fe200000100d3 */
[----:B------:R-:W-:Y:S01]  /*71a0*/  ISETP.GE.AND P3, PT, R189, 0x41, PT ;  /* 0x00000041bd00780c */ /* 0x000fe20003f66270 */
[----:B------:R-:W-:Y:S01]  /*71b0*/  FFMA.FTZ R196, R151, UR31, R196 ;  /* 0x0000001f97c47c23 */ /* 0x000fe200080100c4 */
[----:B------:R-:W-:Y:S01]  /*71c0*/  ISETP.GE.AND P4, PT, R189, 0x81, PT ;  /* 0x00000081bd00780c */ /* 0x000fe20003f86270 */
        /* <DEDUP_REMOVED lines=13> */
[----:B------:R-:W-:Y:S01]  /*72a0*/  ISETP.GE.AND P5, PT, R189, 0xc1, PT ;  /* 0x000000c1bd00780c */ /* 0x000fe20003fa6270 */
[----:B------:R-:W-:-:S12]  /*72b0*/  @!P6 BRA `(.L_x_10768) ;  /* 0x000000000010e947 */ /* 0x000fd80003800000 */
[----:B------:R-:W-:-:S04]  /*72c0*/  LEA.HI R41, R33, R33, RZ, 0x1b ;  /* 0x0000002121297211 */ /* 0x000fc800078fd8ff */
[----:B------:R-:W-:-:S06]  /*72d0*/  LEA R41, R41, R122, 0x2 ;  /* 0x0000007a29297211 */ /* 0x000fcc00078e10ff */
[----:B------:R-:W1:Y:S04]  /*72e0*/  LDS R41, [R41+0x2100] ;  /* 0x0021000029297984 */ /* 0x000e680000000800 */
[----:B-1----:R1:W-:Y:S02]  /*72f0*/  REDG.E.ADD.F32.FTZ.RN.STRONG.GPU desc[UR28][R126.64], R41 ;  /* 0x000000297e0079a6 */ /* 0x0023e4000c12f31c */
.L_x_10768:
[----:B------:R-:W-:Y:S05]  /*7300*/  BSYNC.RECONVERGENT B0 ;  /* 0x0000000000007941 */ /* 0x000fea0003800200 */
.L_x_10767:
[----:B------:R-:W-:Y:S04]  /*7310*/  BSSY.RECONVERGENT B0, `(.L_x_10769) ;  /* 0x0000003000007945 */ /* 0x000fe80003800200 */
[----:B------:R-:W-:Y:S05]  /*7320*/  @!P3 BRA `(.L_x_10770) ;  /* 0x000000000004b947 */ /* 0x000fea0003800000 */
[----:B0-----:R2:W-:Y:S02]  /*7330*/  REDG.E.ADD.F32.FTZ.RN.STRONG.GPU desc[UR28][R126.64+0x100], R193 ;  /* 0x000100c17e0079a6 */ /* 0x0015e4000c12f31c */
.L_x_10770:
[----:B------:R-:W-:Y:S05]  /*7340*/  BSYNC.RECONVERGENT B0 ;  /* 0x0000000000007941 */ /* 0x000fea0003800200 */
.L_x_10769:
[----:B-1----:R1:W3:Y:S01]  /*7350*/  LDS R41, [R128+0x2300] ;  /* 0x0023000080297984 */ /* 0x0022e20000000800 */
[----:B------:R-:W-:Y:S01]  /*7360*/  BSSY.RECONVERGENT B0, `(.L_x_10771) ;  /* 0x0000004000007945 */ /* 0x000fe20003800200 */
[----:B------:R-:W-:-:S03]  /*7370*/  LEA R195, R195, R122, 0x2 ;  /* 0x0000007ac3c37211 */ /* 0x000fc600078e10ff */
[----:B------:R-:W-:Y:S05]  /*7380*/  @!P4 BRA `(.L_x_10772) ;  /* 0x000000000004c947 */ /* 0x000fea0003800000 */
[----:B---3--:R4:W-:Y:S02]  /*7390*/  REDG.E.ADD.F32.FTZ.RN.STRONG.GPU desc[UR28][R126.64+0x200], R41 ;  /* 0x000200297e0079a6 */ /* 0x0089e4000c12f31c */
.L_x_10772:
[----:B------:R-:W-:Y:S05]  /*73a0*/  BSYNC.RECONVERGENT B0 ;  /* 0x0000000000007941 */ /* 0x000fea0003800200 */
.L_x_10771:
[----:B---34-:R3:W4:Y:S01]  /*73b0*/  LDS R41, [R195+0x2400] ;  /* 0x00240000c3297984 */ /* 0x0187220000000800 */
[----:B------:R-:W-:Y:S01]  /*73c0*/  BSSY.RECONVERGENT B0, `(.L_x_10773) ;  /* 0x0000005000007945 */ /* 0x000fe20003800200 */
[C---:B------:R-:W-:Y:S02]  /*73d0*/  IADD3 R40, PT, PT, R33.reuse, 0x100, RZ ;  /* 0x0000010021287810 */ /* 0x040fe40007ffe0ff */
[----:B-1----:R-:W-:Y:S01]  /*73e0*/  IADD3 R128, PT, PT, R33, 0x140, RZ ;  /* 0x0000014021807810 */ /* 0x002fe20007ffe0ff */
[----:B------:R-:W-:Y:S06]  /*73f0*/  @!P5 BRA `(.L_x_10774) ;  /* 0x000000000004d947 */ /* 0x000fec0003800000 */
[----:B----4-:R1:W-:Y:S02]  /*7400*/  REDG.E.ADD.F32.FTZ.RN.STRONG.GPU desc[UR28][R126.64+0x300], R41 ;  /* 0x000300297e0079a6 */ /* 0x0103e4000c12f31c */
.L_x_10774:
[----:B------:R-:W-:Y:S05]  /*7410*/  BSYNC.RECONVERGENT B0 ;  /* 0x0000000000007941 */ /* 0x000fea0003800200 */
.L_x_10773:
[-C--:B-1--4-:R-:W-:Y:S01]  /*7420*/  LEA.HI R41, R40, R33.reuse, RZ, 0x1b ;  /* 0x0000002128297211 */ /* 0x092fe200078fd8ff */
[----:B------:R-:W-:Y:S01]  /*7430*/  BSSY.RECONVERGENT B0, `(.L_x_10775) ;  /* 0x000000e000007945 */ /* 0x000fe20003800200 */
[----:B------:R-:W-:Y:S02]  /*7440*/  ISETP.GE.AND P6, PT, R189, 0x101, PT ;  /* 0x00000101bd00780c */ /* 0x000fe40003fc6270 */
[----:B------:R-:W-:Y:S02]  /*7450*/  LEA R41, R41, R122, 0x2 ;  /* 0x0000007a29297211 */ /* 0x000fe400078e10ff */
[C---:B------:R-:W-:Y:S02]  /*7460*/  IADD3 R198, PT, PT, R33.reuse, 0x180, RZ ;  /* 0x0000018021c67810 */ /* 0x040fe40007ffe0ff */
[----:B0-2---:R-:W-:Y:S02]  /*7470*/  LEA.HI R193, R128, R33, RZ, 0x1b ;  /* 0x0000002180c17211 */ /* 0x005fe400078fd8ff */
[----:B------:R-:W0:Y:S01]  /*7480*/  LDS R41, [R41+0x2500] ;  /* 0x0025000029297984 */ /* 0x000e220000000800 */
[----:B------:R-:W-:-:S02]  /*7490*/  IADD3 R40, PT, PT, R33, 0x1c0, RZ ;  /* 0x000001c021287810 */ /* 0x000fc40007ffe0ff */
[----:B---3--:R-:W-:Y:S02]  /*74a0*/  LEA.HI R195, R198, R33, RZ, 0x1b ;  /* 0x00000021c6c37211 */ /* 0x008fe400078fd8ff */
[----:B------:R-:W-:Y:S02]  /*74b0*/  LEA R128, R193, R122, 0x2 ;  /* 0x0000007ac1807211 */ /* 0x000fe400078e10ff */
[C---:B------:R-:W-:Y:S02]  /*74c0*/  ISETP.GE.AND P3, PT, R189.reuse, 0x141, PT ;  /* 0x00000141bd00780c */ /* 0x040fe40003f66270 */
[C---:B------:R-:W-:Y:S02]  /*74d0*/  ISETP.GE.AND P4, PT, R189.reuse, 0x181, PT ;  /* 0x00000181bd00780c */ /* 0x040fe40003f86270 */
[----:B------:R-:W-:Y:S01]  /*74e0*/  ISETP.GE.AND P5, PT, R189, 0x1c1, PT ;  /* 0x000001c1bd00780c */ /* 0x000fe20003fa6270 */
[----:B------:R-:W-:-:S12]  /*74f0*/  @!P6 BRA `(.L_x_10776) ;  /* 0x000000000004e947 */ /* 0x000fd80003800000 */
[----:B0-----:R1:W-:Y:S02]  /*7500*/  REDG.E.ADD.F32.FTZ.RN.STRONG.GPU desc[UR28][R126.64+0x400], R41 ;  /* 0x000400297e0079a6 */ /* 0x0013e4000c12f31c */
.L_x_10776:
[----:B------:R-:W-:Y:S05]  /*7510*/  BSYNC.RECONVERGENT B0 ;  /* 0x0000000000007941 */ /* 0x000fea0003800200 */
.L_x_10775:
[----:B01----:R0:W1:Y:S01]  /*7520*/  LDS R41, [R128+0x2600] ;  /* 0x0026000080297984 */ /* 0x0030620000000800 */
[----:B------:R-:W-:Y:S01]  /*7530*/  BSSY.RECONVERGENT B0, `(.L_x_10777) ;  /* 0x0000005000007945 */ /* 0x000fe20003800200 */
[----:B------:R-:W-:Y:S02]  /*7540*/  LEA.HI R193, R40, R33, RZ, 0x1b ;  /* 0x0000002128c17211 */ /* 0x000fe400078fd8ff */
[----:B------:R-:W-:Y:S01]  /*7550*/  LEA R195, R195, R122, 0x2 ;  /* 0x0000007ac3c37211 */ /* 0x000fe200078e10ff */
[----:B------:R-:W-:Y:S06]  /*7560*/  @!P3 BRA `(.L_x_10778) ;  /* 0x000000000004b947 */ /* 0x000fec0003800000 */
[----:B-1----:R2:W-:Y:S02]  /*7570*/  REDG.E.ADD.F32.FTZ.RN.STRONG.GPU desc[UR28][R126.64+0x500], R41 ;  /* 0x000500297e0079a6 */ /* 0x0025e4000c12f31c */
.L_x_10778:
[----:B------:R-:W-:Y:S05]  /*7580*/  BSYNC.RECONVERGENT B0 ;  /* 0x0000000000007941 */ /* 0x000fea0003800200 */
.L_x_10777:
[----:B-12---:R1:W2:Y:S01]  /*7590*/  LDS R41, [R195+0x2700] ;  /* 0x00270000c3297984 */ /* 0x0062a20000000800 */
[----:B------:R-:W-:Y:S01]  /*75a0*/  BSSY.RECONVERGENT B0, `(.L_x_10779) ;  /* 0x0000004000007945 */ /* 0x000fe20003800200 */
[----:B------:R-:W-:-:S03]  /*75b0*/  LEA R193, R193, R122, 0x2 ;  /* 0x0000007ac1c17211 */ /* 0x000fc600078e10ff */
[----:B------:R-:W-:Y:S05]  /*75c0*/  @!P4 BRA `(.L_x_10780) ;  /* 0x000000000004c947 */ /* 0x000fea0003800000 */
[----:B--2---:R3:W-:Y:S02]  /*75d0*/  REDG.E.ADD.F32.FTZ.RN.STRONG.GPU desc[UR28][R126.64+0x600], R41 ;  /* 0x000600297e0079a6 */ /* 0x0047e4000c12f31c */
.L_x_10780:
[----:B------:R-:W-:Y:S05]  /*75e0*/  BSYNC.RECONVERGENT B0 ;  /* 0x0000000000007941 */ /* 0x000fea0003800200 */
.L_x_10779:
[----:B--23--:R2:W3:Y:S01]  /*75f0*/  LDS R41, [R193+0x2800] ;  /* 0x00280000c1297984 */ /* 0x00c4e20000000800 */
[----:B------:R-:W-:Y:S01]  /*7600*/  BSSY.RECONVERGENT B0, `(.L_x_10781) ;  /* 0x0000005000007945 */ /* 0x000fe20003800200 */
[C---:B0-----:R-:W-:Y:S02]  /*7610*/  IADD3 R128, PT, PT, R33.reuse, 0x200, RZ ;  /* 0x0000020021807810 */ /* 0x041fe40007ffe0ff */
[----:B------:R-:W-:Y:S01]  /*7620*/  IADD3 R40, PT, PT, R33, 0x240, RZ ;  /* 0x0000024021287810 */ /* 0x000fe20007ffe0ff */
[----:B------:R-:W-:Y:S06]  /*7630*/  @!P5 BRA `(.L_x_10782) ;  /* 0x000000000004d947 */ /* 0x000fec0003800000 */
[----:B---3--:R0:W-:Y:S02]  /*7640*/  REDG.E.ADD.F32.FTZ.RN.STRONG.GPU desc[UR28][R126.64+0x700], R41 ;  /* 0x000700297e0079a6 */ /* 0x0081e4000c12f31c */
.L_x_10782:
[----:B------:R-:W-:Y:S05]  /*7650*/  BSYNC.RECONVERGENT B0 ;  /* 0x0000000000007941 */ /* 0x000fea0003800200 */
.L_x_10781:
[-C--:B0--3--:R-:W-:Y:S01]  /*7660*/  LEA.HI R41, R128, R33.reuse, RZ, 0x1b ;  /* 0x0000002180297211 */ /* 0x089fe200078fd8ff */
[----:B------:R-:W-:Y:S01]  /*7670*/  BSSY.RECONVERGENT B0, `(.L_x_10783) ;  /* 0x000000e000007945 */ /* 0x000fe20003800200 */
[----:B------:R-:W-:Y:S02]  /*7680*/  ISETP.GE.AND P6, PT, R189, 0x201, PT ;  /* 0x00000201bd00780c */ /* 0x000fe40003fc6270 */
[----:B------:R-:W-:Y:S02]  /*7690*/  LEA R41, R41, R122, 0x2 ;  /* 0x0000007a29297211 */ /* 0x000fe400078e10ff */
[C---:B------:R-:W-:Y:S02]  /*76a0*/  IADD3 R198, PT, PT, R33.reuse, 0x280, RZ ;  /* 0x0000028021c67810 */ /* 0x040fe40007ffe0ff */
[----:B--2---:R-:W-:Y:S02]  /*76b0*/  LEA.HI R193, R40, R33, RZ, 0x1b ;  /* 0x0000002128c17211 */ /* 0x004fe400078fd8ff */
[----:B------:R-:W0:Y:S01]  /*76c0*/  LDS R41, [R41+0x2900] ;  /* 0x0029000029297984 */ /* 0x000e220000000800 */
[----:B------:R-:W-:-:S02]  /*76d0*/  IADD3 R40, PT, PT, R33, 0x2c0, RZ ;  /* 0x000002c021287810 */ /* 0x000fc40007ffe0ff */
[----:B-1----:R-:W-:Y:S02]  /*76e0*/  LEA.HI R195, R198, R33, RZ, 0x1b ;  /* 0x00000021c6c37211 */ /* 0x002fe400078fd8ff */
[----:B------:R-:W-:Y:S02]  /*76f0*/  LEA R197, R193, R122, 0x2 ;  /* 0x0000007ac1c57211 */ /* 0x000fe400078e10ff */
[C---:B------:R-:W-:Y:S02]  /*7700*/  ISETP.GE.AND P3, PT, R189.reuse, 0x241, PT ;  /* 0x00000241bd00780c */ /* 0x040fe40003f66270 */
[C---:B------:R-:W-:Y:S02]  /*7710*/  ISETP.GE.AND P4, PT, R189.reuse, 0x281, PT ;  /* 0x00000281bd00780c */ /* 0x040fe40003f86270 */
[----:B------:R-:W-:Y:S01]  /*7720*/  ISETP.GE.AND P5, PT, R189, 0x2c1, PT ;  /* 0x000002c1bd00780c */ /* 0x000fe20003fa6270 */
[----:B------:R-:W-:-:S12]  /*7730*/  @!P6 BRA `(.L_x_10784) ;  /* 0x000000000004e947 */ /* 0x000fd80003800000 */
[----:B0-----:R1:W-:Y:S02]  /*7740*/  REDG.E.ADD.F32.FTZ.RN.STRONG.GPU desc[UR28][R126.64+0x800], R41 ;  /* 0x000800297e0079a6 */ /* 0x0013e4000c12f31c */
.L_x_10784:
[----:B------:R-:W-:Y:S05]  /*7750*/  BSYNC.RECONVERGENT B0 ;  /* 0x0000000000007941 */ /* 0x000fea0003800200 */
.L_x_10783:
[----:B01----:R0:W1:Y:S01]  /*7760*/  LDS R41, [R197+0x2a00] ;  /* 0x002a0000c5297984 */ /* 0x0030620000000800 */
[----:B------:R-:W-:Y:S01]  /*7770*/  BSSY.RECONVERGENT B0, `(.L_x_10785) ;  /* 0x0000005000007945 */ /* 0x000fe20003800200 */
[----:B------:R-:W-:Y:S02]  /*7780*/  LEA.HI R193, R40, R33, RZ, 0x1b ;  /* 0x0000002128c17211 */ /* 0x000fe400078fd8ff */
[----:B------:R-:W-:Y:S01]  /*7790*/  LEA R195, R195, R122, 0x2 ;  /* 0x0000007ac3c37211 */ /* 0x000fe200078e10ff */
[----:B------:R-:W-:Y:S06]  /*77a0*/  @!P3 BRA `(.L_x_10786) ;  /* 0x000000000004b947 */ /* 0x000fec0003800000 */
[----:B-1----:R2:W-:Y:S02]  /*77b0*/  REDG.E.ADD.F32.FTZ.RN.STRONG.GPU desc[UR28][R126.64+0x900], R41 ;  /* 0x000900297e0079a6 */ /* 0x0025e4000c12f31c */
.L_x_10786:
[----:B------:R-:W-:Y:S05]  /*77c0*/  BSYNC.RECONVERGENT B0 ;  /* 0x0000000000007941 */ /* 0x000fea0003800200 */
.L_x_10785:
[----:B-12---:R1:W2:Y:S01]  /*77d0*/  LDS R41, [R195+0x2b00] ;  /* 0x002b0000c3297984 */ /* 0x0062a20000000800 */
[----:B------:R-:W-:Y:S01]  /*77e0*/  BSSY.RECONVERGENT B0, `(.L_x_10787) ;  /* 0x0000004000007945 */ /* 0x000fe20003800200 */
[----:B------:R-:W-:-:S03]  /*77f0*/  LEA R193, R193, R122, 0x2 ;  /* 0x0000007ac1c17211 */ /* 0x000fc600078e10ff */
[----:B------:R-:W-:Y:S05]  /*7800*/  @!P4 BRA `(.L_x_10788) ;  /* 0x000000000004c947 */ /* 0x000fea0003800000 */
[----:B--2---:R3:W-:Y:S02]  /*7810*/  REDG.E.ADD.F32.FTZ.RN.STRONG.GPU desc[UR28][R126.64+0xa00], R41 ;  /* 0x000a00297e0079a6 */ /* 0x0047e4000c12f31c */
.L_x_10788:
[----:B------:R-:W-:Y:S05]  /*7820*/  BSYNC.RECONVERGENT B0 ;  /* 0x0000000000007941 */ /* 0x000fea0003800200 */
.L_x_10787:
[----:B--23--:R2:W3:Y:S01]  /*7830*/  LDS R41, [R193+0x2c00] ;  /* 0x002c0000c1297984 */ /* 0x00c4e20000000800 */
[----:B------:R-:W-:Y:S01]  /*7840*/  BSSY.RECONVERGENT B0, `(.L_x_10789) ;  /* 0x0000005000007945 */ /* 0x000fe20003800200 */
[C---:B------:R-:W-:Y:S02]  /*7850*/  IADD3 R40, PT, PT, R33.reuse, 0x300, RZ ;  /* 0x0000030021287810 */ /* 0x040fe40007ffe0ff */
[----:B------:R-:W-:Y:S01]  /*7860*/  IADD3 R198, PT, PT, R33, 0x340, RZ ;  /* 0x0000034021c67810 */ /* 0x000fe20007ffe0ff */
[----:B------:R-:W-:Y:S06]  /*7870*/  @!P5 BRA `(.L_x_10790) ;  /* 0x000000000004d947 */ /* 0x000fec0003800000 */
[----:B---3--:R4:W-:Y:S02]  /*7880*/  REDG.E.ADD.F32.FTZ.RN.STRONG.GPU desc[UR28][R126.64+0xb00], R41 ;  /* 0x000b00297e0079a6 */ /* 0x0089e4000c12f31c */
.L_x_10790:
[----:B------:R-:W-:Y:S05]  /*7890*/  BSYNC.RECONVERGENT B0 ;  /* 0x0000000000007941 */ /* 0x000fea0003800200 */
.L_x_10789:
[-C--:B---34-:R-:W-:Y:S01]  /*78a0*/  LEA.HI R41, R40, R33.reuse, RZ, 0x1b ;  /* 0x0000002128297211 */ /* 0x098fe200078fd8ff */
[----:B------:R-:W-:Y:S01]  /*78b0*/  BSSY.RECONVERGENT B0, `(.L_x_10791) ;  /* 0x000000e000007945 */ /* 0x000fe20003800200 */
[----:B------:R-:W-:Y:S02]  /*78c0*/  ISETP.GE.AND P6, PT, R189, 0x301, PT ;  /* 0x00000301bd00780c */ /* 0x000fe40003fc6270 */
[----:B------:R-:W-:Y:S02]  /*78d0*/  LEA R41, R41, R122, 0x2 ;  /* 0x0000007a29297211 */ /* 0x000fe400078e10ff */
[C---:B------:R-:W-:Y:S02]  /*78e0*/  IADD3 R212, PT, PT, R33.reuse, 0x380, RZ ;  /* 0x0000038021d47810 */ /* 0x040fe40007ffe0ff */
[----:B--2---:R-:W-:Y:S02]  /*78f0*/  LEA.HI R193, R198, R33, RZ, 0x1b ;  /* 0x00000021c6c17211 */ /* 0x004fe400078fd8ff */
[----:B------:R-:W2:Y:S01]  /*7900*/  LDS R41, [R41+0x2d00] ;  /* 0x002d000029297984 */ /* 0x000ea20000000800 */
[----:B------:R-:W-:-:S02]  /*7910*/  IADD3 R40, PT, PT, R33, 0x3c0, RZ ;  /* 0x000003c021287810 */ /* 0x000fc40007ffe0ff */
[----:B-1----:R-:W-:Y:S02]  /*7920*/  LEA.HI R195, R212, R33, RZ, 0x1b ;  /* 0x00000021d4c37211 */ /* 0x002fe400078fd8ff */
[----:B0-----:R-:W-:Y:S02]  /*7930*/  LEA R197, R193, R122, 0x2 ;  /* 0x0000007ac1c57211 */ /* 0x001fe400078e10ff */
[C---:B------:R-:W-:Y:S02]  /*7940*/  ISETP.GE.AND P3, PT, R189.reuse, 0x341, PT ;  /* 0x00000341bd00780c */ /* 0x040fe40003f66270 */
[C---:B------:R-:W-:Y:S02]  /*7950*/  ISETP.GE.AND P4, PT, R189.reuse, 0x381, PT ;  /* 0x00000381bd00780c */ /* 0x040fe40003f86270 */
[----:B------:R-:W-:Y:S01]  /*7960*/  ISETP.GE.AND P5, PT, R189, 0x3c1, PT ;  /* 0x000003c1bd00780c */ /* 0x000fe20003fa6270 */
[----:B------:R-:W-:-:S12]  /*7970*/  @!P6 BRA `(.L_x_10792) ;  /* 0x000000000004e947 */ /* 0x000fd80003800000 */
[----:B--2---:R0:W-:Y:S02]  /*7980*/  REDG.E.ADD.F32.FTZ.RN.STRONG.GPU desc[UR28][R126.64+0xc00], R41 ;  /* 0x000c00297e0079a6 */ /* 0x0041e4000c12f31c */
.L_x_10792:
[----:B------:R-:W-:Y:S05]  /*7990*/  BSYNC.RECONVERGENT B0 ;  /* 0x0000000000007941 */ /* 0x000fea0003800200 */
.L_x_10791:
[----:B0-2---:R0:W1:Y:S01]  /*79a0*/  LDS R41, [R197+0x2e00] ;  /* 0x002e0000c5297984 */ /* 0x0050620000000800 */
[----:B------:R-:W-:Y:S01]  /*79b0*/  BSSY.RECONVERGENT B0, `(.L_x_10793) ;  /* 0x0000005000007945 */ /* 0x000fe20003800200 */
[----:B------:R-:W-:Y:S02]  /*79c0*/  LEA.HI R193, R40, R33, RZ, 0x1b ;  /* 0x0000002128c17211 */ /* 0x000fe400078fd8ff */
[----:B------:R-:W-:Y:S01]  /*79d0*/  LEA R195, R195, R122, 0x2 ;  /* 0x0000007ac3c37211 */ /* 0x000fe200078e10ff */
[----:B------:R-:W-:Y:S06]  /*79e0*/  @!P3 BRA `(.L_x_10794) ;  /* 0x000000000004b947 */ /* 0x000fec0003800000 */
[----:B-1----:R2:W-:Y:S02]  /*79f0*/  REDG.E.ADD.F32.FTZ.RN.STRONG.GPU desc[UR28][R126.64+0xd00], R41 ;  /* 0x000d00297e0079a6 */ /* 0x0025e4000c12f31c */
.L_x_10794:
[----:B------:R-:W-:Y:S05]  /*7a00*/  BSYNC.RECONVERGENT B0 ;  /* 0x0000000000007941 */ /* 0x000fea0003800200 */
.L_x_10793:
[----:B-12---:R1:W2:Y:S01]  /*7a10*/  LDS R41, [R195+0x2f00] ;  /* 0x002f0000c3297984 */ /* 0x0062a20000000800 */
[----:B------:R-:W-:Y:S01]  /*7a20*/  BSSY.RECONVERGENT B0, `(.L_x_10795) ;  /* 0x0000004000007945 */ /* 0x000fe20003800200 */
[----:B------:R-:W-:-:S03]  /*7a30*/  LEA R193, R193, R122, 0x2 ;  /* 0x0000007ac1c17211 */ /* 0x000fc600078e10ff */
[----:B------:R-:W-:Y:S05]  /*7a40*/  @!P4 BRA `(.L_x_10796) ;  /* 0x000000000004c947 */ /* 0x000fea0003800000 */
[----:B--2---:R3:W-:Y:S02]  /*7a50*/  REDG.E.ADD.F32.FTZ.RN.STRONG.GPU desc[UR28][R126.64+0xe00], R41 ;  /* 0x000e00297e0079a6 */ /* 0x0047e4000c12f31c */
.L_x_10796:
[----:B------:R-:W-:Y:S05]  /*7a60*/  BSYNC.RECONVERGENT B0 ;  /* 0x0000000000007941 */ /* 0x000fea0003800200 */
.L_x_10795:
[----:B--23--:R2:W3:Y:S01]  /*7a70*/  LDS R41, [R193+0x3000] ;  /* 0x00300000c1297984 */ /* 0x00c4e20000000800 */
[----:B------:R-:W-:Y:S01]  /*7a80*/  BSSY.RECONVERGENT B0, `(.L_x_10797) ;  /* 0x0000005000007945 */ /* 0x000fe20003800200 */
[C---:B------:R-:W-:Y:S02]  /*7a90*/  LOP3.LUT R40, R33.reuse, 0x400, RZ, 0xfc, !PT ;  /* 0x0000040021287812 */ /* 0x040fe400078efcff */
[----:B------:R-:W-:Y:S01]  /*7aa0*/  IADD3 R198, PT, PT, R33, 0x440, RZ ;  /* 0x0000044021c67810 */ /* 0x000fe20007ffe0ff */
[----:B------:R-:W-:Y:S06]  /*7ab0*/  @!P5 BRA `(.L_x_10798) ;  /* 0x000000000004d947 */ /* 0x000fec0003800000 */
[----:B---3--:R4:W-:Y:S02]  /*7ac0*/  REDG.E.ADD.F32.FTZ.RN.STRONG.GPU desc[UR28][R126.64+0xf00], R41 ;  /* 0x000f00297e0079a6 */ /* 0x0089e4000c12f31c */
.L_x_10798:
[----:B------:R-:W-:Y:S05]  /*7ad0*/  BSYNC.RECONVERGENT B0 ;  /* 0x0000000000007941 */ /* 0x000fea0003800200 */
.L_x_10797:
        /* <DEDUP_REMOVED lines=15> */
.L_x_10800:
[----:B------:R-:W-:Y:S05]  /*7bd0*/  BSYNC.RECONVERGENT B0 ;  /* 0x0000000000007941 */ /* 0x000fea0003800200 */
.L_x_10799:
[----:B0-2---:R0:W1:Y:S01]  /*7be0*/  LDS R41, [R197+0x3200] ;  /* 0x00320000c5297984 */ /* 0x0050620000000800 */
[----:B------:R-:W-:Y:S01]  /*7bf0*/  BSSY.RECONVERGENT B0, `(.L_x_10801) ;  /* 0x0000005000007945 */ /* 0x000fe20003800200 */
[----:B------:R-:W-:Y:S02]  /*7c00*/  LEA.HI R193, R40, R33, RZ, 0x1b ;  /* 0x0000002128c17211 */ /* 0x000fe400078fd8ff */
[----:B------:R-:W-:Y:S01]  /*7c10*/  LEA R195, R195, R122, 0x2 ;  /* 0x0000007ac3c37211 */ /* 0x000fe200078e10ff */
[----:B------:R-:W-:Y:S06]  /*7c20*/  @!P3 BRA `(.L_x_10802) ;  /* 0x000000000004b947 */ /* 0x000fec0003800000 */
[----:B-1----:R2:W-:Y:S02]  /*7c30*/  REDG.E.ADD.F32.FTZ.RN.STRONG.GPU desc[UR28][R126.64+0x1100], R41 ;  /* 0x001100297e0079a6 */ /* 0x0025e4000c12f31c */
.L_x_10802:
[----:B------:R-:W-:Y:S05]  /*7c40*/  BSYNC.RECONVERGENT B0 ;  /* 0x0000000000007941 */ /* 0x000fea0003800200 */
.L_x_10801:
[----:B-12---:R1:W2:Y:S01]  /*7c50*/  LDS R41, [R195+0x3300] ;  /* 0x00330000c3297984 */ /* 0x0062a20000000800 */
[----:B------:R-:W-:Y:S01]  /*7c60*/  BSSY.RECONVERGENT B0, `(.L_x_10803) ;  /* 0x0000004000007945 */ /* 0x000fe20003800200 */
[----:B------:R-:W-:-:S03]  /*7c70*/  LEA R193, R193, R122, 0x2 ;  /* 0x0000007ac1c17211 */ /* 0x000fc600078e10ff */
[----:B------:R-:W-:Y:S05]  /*7c80*/  @!P4 BRA `(.L_x_10804) ;  /* 0x000000000004c947 */ /* 0x000fea0003800000 */
[----:B--2---:R3:W-:Y:S02]  /*7c90*/  REDG.E.ADD.F32.FTZ.RN.STRONG.GPU desc[UR28][R126.64+0x1200], R41 ;  /* 0x001200297e0079a6 */ /* 0x0047e4000c12f31c */
.L_x_10804:
[----:B------:R-:W-:Y:S05]  /*7ca0*/  BSYNC.RECONVERGENT B0 ;  /* 0x0000000000007941 */ /* 0x000fea0003800200 */
.L_x_10803:
[----:B--23--:R2:W3:Y:S01]  /*7cb0*/  LDS R41, [R193+0x3400] ;  /* 0x00340000c1297984 */ /* 0x00c4e20000000800 */
[----:B------:R-:W-:Y:S01]  /*7cc0*/  BSSY.RECONVERGENT B0, `(.L_x_10805) ;  /* 0x0000005000007945 */ /* 0x000fe20003800200 */
[C---:B------:R-:W-:Y:S02]  /*7cd0*/  IADD3 R40, PT, PT, R33.reuse, 0x500, RZ ;  /* 0x0000050021287810 */ /* 0x040fe40007ffe0ff */
[----:B------:R-:W-:Y:S01]  /*7ce0*/  IADD3 R198, PT, PT, R33, 0x540, RZ ;  /* 0x0000054021c67810 */ /* 0x000fe20007ffe0ff */
[----:B------:R-:W-:Y:S06]  /*7cf0*/  @!P5 BRA `(.L_x_10806) ;  /* 0x000000000004d947 */ /* 0x000fec0003800000 */
[----:B---3--:R4:W-:Y:S02]  /*7d00*/  REDG.E.ADD.F32.FTZ.RN.STRONG.GPU desc[UR28][R126.64+0x1300], R41 ;  /* 0x001300297e0079a6 */ /* 0x0089e4000c12f31c */
.L_x_10806:
[----:B------:R-:W-:Y:S05]  /*7d10*/  BSYNC.RECONVERGENT B0 ;  /* 0x0000000000007941 */ /* 0x000fea0003800200 */
.L_x_10805:
        /* <DEDUP_REMOVED lines=15> */
.L_x_10808:
[----:B------:R-:W-:Y:S05]  /*7e10*/  BSYNC.RECONVERGENT B0 ;  /* 0x0000000000007941 */ /* 0x000fea0003800200 */
.L_x_10807:
[----:B0-2---:R0:W1:Y:S01]  /*7e20*/  LDS R41, [R197+0x3600] ;  /* 0x00360000c5297984 */ /* 0x0050620000000800 */
[----:B------:R-:W-:Y:S01]  /*7e30*/  BSSY.RECONVERGENT B0, `(.L_x_10809) ;  /* 0x0000005000007945 */ /* 0x000fe20003800200 */
[----:B------:R-:W-:Y:S02]  /*7e40*/  LEA.HI R193, R40, R33, RZ, 0x1b ;  /* 0x0000002128c17211 */ /* 0x000fe400078fd8ff */
[----:B------:R-:W-:Y:S01]  /*7e50*/  LEA R195, R195, R122, 0x2 ;  /* 0x0000007ac3c37211 */ /* 0x000fe200078e10ff */
[----:B------:R-:W-:Y:S06]  /*7e60*/  @!P3 BRA `(.L_x_10810) ;  /* 0x000000000004b947 */ /* 0x000fec0003800000 */
[----:B-1----:R2:W-:Y:S02]  /*7e70*/  REDG.E.ADD.F32.FTZ.RN.STRONG.GPU desc[UR28][R126.64+0x1500], R41 ;  /* 0x001500297e0079a6 */ /* 0x0025e4000c12f31c */
.L_x_10810:
[----:B------:R-:W-:Y:S05]  /*7e80*/  BSYNC.RECONVERGENT B0 ;  /* 0x0000000000007941 */ /* 0x000fea0003800200 */
.L_x_10809:
[----:B-12---:R1:W2:Y:S01]  /*7e90*/  LDS R41, [R195+0x3700] ;  /* 0x00370000c3297984 */ /* 0x0062a20000000800 */
[----:B------:R-:W-:Y:S01]  /*7ea0*/  BSSY.RECONVERGENT B0, `(.L_x_10811) ;  /* 0x0000004000007945 */ /* 0x000fe20003800200 */
[----:B------:R-:W-:-:S03]  /*7eb0*/  LEA R193, R193, R122, 0x2 ;  /* 0x0000007ac1c17211 */ /* 0x000fc600078e10ff */
[----:B------:R-:W-:Y:S05]  /*7ec0*/  @!P4 BRA `(.L_x_10812) ;  /* 0x000000000004c947 */ /* 0x000fea0003800000 */
[----:B--2---:R3:W-:Y:S02]  /*7ed0*/  REDG.E.ADD.F32.FTZ.RN.STRONG.GPU desc[UR28][R126.64+0x1600], R41 ;  /* 0x001600297e0079a6 */ /* 0x0047e4000c12f31c */
.L_x_10812:
[----:B------:R-:W-:Y:S05]  /*7ee0*/  BSYNC.RECONVERGENT B0 ;  /* 0x0000000000007941 */ /* 0x000fea0003800200 */
.L_x_10811:
[----:B--23--:R2:W3:Y:S01]  /*7ef0*/  LDS R41, [R193+0x3800] ;  /* 0x00380000c1297984 */ /* 0x00c4e20000000800 */
[----:B------:R-:W-:Y:S01]  /*7f00*/  BSSY.RECONVERGENT B0, `(.L_x_10813) ;  /* 0x0000005000007945 */ /* 0x000fe20003800200 */
[C---:B------:R-:W-:Y:S02]  /*7f10*/  IADD3 R40, PT, PT, R33.reuse, 0x600, RZ ;  /* 0x0000060021287810 */ /* 0x040fe40007ffe0ff */
[----:B------:R-:W-:Y:S01]  /*7f20*/  IADD3 R198, PT, PT, R33, 0x640, RZ ;  /* 0x0000064021c67810 */ /* 0x000fe20007ffe0ff */
[----:B------:R-:W-:Y:S06]  /*7f30*/  @!P5 BRA `(.L_x_10814) ;  /* 0x000000000004d947 */ /* 0x000fec0003800000 */
[----:B---3--:R4:W-:Y:S02]  /*7f40*/  REDG.E.ADD.F32.FTZ.RN.STRONG.GPU desc[UR28][R126.64+0x1700], R41 ;  /* 0x001700297e0079a6 */ /* 0x0089e4000c12f31c */
.L_x_10814:
[----:B------:R-:W-:Y:S05]  /*7f50*/  BSYNC.RECONVERGENT B0 ;  /* 0x0000000000007941 */ /* 0x000fea0003800200 */
.L_x_10813:
        /* <DEDUP_REMOVED lines=15> */
.L_x_10816:
[----:B------:R-:W-:Y:S05]  /*8050*/  BSYNC.RECONVERGENT B0 ;  /* 0x0000000000007941 */ /* 0x000fea0003800200 */
.L_x_10815:
[----:B0-2---:R0:W1:Y:S01]  /*8060*/  LDS R41, [R197+0x3a00] ;  /* 0x003a0000c5297984 */ /* 0x0050620000000800 */
[----:B------:R-:W-:Y:S01]  /*8070*/  BSSY.RECONVERGENT B0, `(.L_x_10817) ;  /* 0x0000005000007945 */ /* 0x000fe20003800200 */
[----:B------:R-:W-:Y:S02]  /*8080*/  LEA.HI R193, R40, R33, RZ, 0x1b ;  /* 0x0000002128c17211 */ /* 0x000fe400078fd8ff */
[----:B------:R-:W-:Y:S01]  /*8090*/  LEA R195, R195, R122, 0x2 ;  /* 0x0000007ac3c37211 */ /* 0x000fe200078e10ff */
[----:B------:R-:W-:Y:S06]  /*80a0*/  @!P3 BRA `(.L_x_10818) ;  /* 0x000000000004b947 */ /* 0x000fec0003800000 */
[----:B-1----:R2:W-:Y:S02]  /*80b0*/  REDG.E.ADD.F32.FTZ.RN.STRONG.GPU desc[UR28][R126.64+0x1900], R41 ;  /* 0x001900297e0079a6 */ /* 0x0025e4000c12f31c */
.L_x_10818:
[----:B------:R-:W-:Y:S05]  /*80c0*/  BSYNC.RECONVERGENT B0 ;  /* 0x0000000000007941 */ /* 0x000fea0003800200 */
.L_x_10817:
[----:B-12---:R1:W2:Y:S01]  /*80d0*/  LDS R41, [R195+0x3b00] ;  /* 0x003b0000c3297984 */ /* 0x0062a20000000800 */
[----:B------:R-:W-:Y:S01]  /*80e0*/  BSSY.RECONVERGENT B0, `(.L_x_10819) ;  /* 0x0000004000007945 */ /* 0x000fe20003800200 */
[----:B------:R-:W-:-:S03]  /*80f0*/  LEA R193, R193, R122, 0x2 ;  /* 0x0000007ac1c17211 */ /* 0x000fc600078e10ff */
[----:B------:R-:W-:Y:S05]  /*8100*/  @!P4 BRA `(.L_x_10820) ;  /* 0x000000000004c947 */ /* 0x000fea0003800000 */
[----:B--2---:R3:W-:Y:S02]  /*8110*/  REDG.E.ADD.F32.FTZ.RN.STRONG.GPU desc[UR28][R126.64+0x1a00], R41 ;  /* 0x001a00297e0079a6 */ /* 0x0047e4000c12f31c */
.L_x_10820:
[----:B------:R-:W-:Y:S05]  /*8120*/  BSYNC.RECONVERGENT B0 ;  /* 0x0000000000007941 */ /* 0x000fea0003800200 */
.L_x_10819:
[----:B--23--:R2:W3:Y:S01]  /*8130*/  LDS R41, [R193+0x3c00] ;  /* 0x003c0000c1297984 */ /* 0x00c4e20000000800 */
[----:B------:R-:W-:Y:S04]  /*8140*/  BSSY.RECONVERGENT B0, `(.L_x_10821) ;  /* 0x0000003000007945 */ /* 0x000fe80003800200 */
[----:B------:R-:W-:Y:S05]  /*8150*/  @!P5 BRA `(.L_x_10822) ;  /* 0x000000000004d947 */ /* 0x000fea0003800000 */
[----:B---3--:R4:W-:Y:S02]  /*8160*/  REDG.E.ADD.F32.FTZ.RN.STRONG.GPU desc[UR28][R126.64+0x1b00], R41 ;  /* 0x001b00297e0079a6 */ /* 0x0089e4000c12f31c */
.L_x_10822:
[----:B------:R-:W-:Y:S05]  /*8170*/  BSYNC.RECONVERGENT B0 ;  /* 0x0000000000007941 */ /* 0x000fea0003800200 */
.L_x_10821:
[----:B------:R-:W-:Y:S01]  /*8180*/  FADD.FTZ R40, R187, R166 ;  /* 0x000000a6bb287221 */ /* 0x000fe20000010000 */
[----:B------:R-:W-:Y:S01]  /*8190*/  IADD3 R166, PT, PT, R33, 0x700, RZ ;  /* 0x0000070021a67810 */ /* 0x000fe20007ffe0ff */
[----:B---34-:R-:W-:Y:S01]  /*81a0*/  FADD.FTZ R41, R194, R43 ;  /* 0x0000002bc2297221 */ /* 0x018fe20000010000 */
[----:B------:R-:W-:Y:S01]  /*81b0*/  ISETP.GE.AND P6, PT, R189, 0x701, PT ;  /* 0x00000701bd00780c */ /* 0x000fe20003fc6270 */
[----:B------:R-:W-:Y:S01]  /*81c0*/  BSSY.RECONVERGENT B0, `(.L_x_10823) ;  /* 0x000000f000007945 */ /* 0x000fe20003800200 */
[----:B------:R-:W-:Y:S02]  /*81d0*/  LEA.HI R43, R166, R33, RZ, 0x1b ;  /* 0x00000021a62b7211 */ /* 0x000fe400078fd8ff */
[----:B------:R-:W-:Y:S02]  /*81e0*/  IADD3 R198, PT, PT, R33, 0x740, RZ ;  /* 0x0000074021c67810 */ /* 0x000fe40007ffe0ff */
[----:B------:R-:W-:Y:S02]  /*81f0*/  LEA R43, R43, R122, 0x2 ;  /* 0x0000007a2b2b7211 */ /* 0x000fe400078e10ff */
[----:B------:R-:W-:-:S02]  /*8200*/  IADD3 R194, PT, PT, R33, 0x780, RZ ;  /* 0x0000078021c27810 */ /* 0x000fc40007ffe0ff */
[-C--:B------:R-:W-:Y:S02]  /*8210*/  LEA.HI R187, R198, R33.reuse, RZ, 0x1b ;  /* 0x00000021c6bb7211 */ /* 0x080fe400078fd8ff */
[----:B------:R-:W3:Y:S01]  /*8220*/  LDS R43, [R43+0x3d00] ;  /* 0x003d00002b2b7984 */ /* 0x000ee20000000800 */
[----:B--2---:R-:W-:Y:S02]  /*8230*/  LEA.HI R193, R194, R33, RZ, 0x1b ;  /* 0x00000021c2c17211 */ /* 0x004fe400078fd8ff */
[----:B------:R-:W-:Y:S02]  /*8240*/  IADD3 R166, PT, PT, R33, 0x7c0, RZ ;  /* 0x000007c021a67810 */ /* 0x000fe40007ffe0ff */
[----:B------:R-:W-:Y:S02]  /*8250*/  LEA R194, R187, R122, 0x2 ;  /* 0x0000007abbc27211 */ /* 0x000fe400078e10ff */
[C---:B------:R-:W-:Y:S02]  /*8260*/  ISETP.GE.AND P3, PT, R189.reuse, 0x741, PT ;  /* 0x00000741bd00780c */ /* 0x040fe40003f66270 */
[----:B------:R-:W-:-:S02]  /*8270*/  ISETP.GE.AND P4, PT, R189, 0x781, PT ;  /* 0x00000781bd00780c */ /* 0x000fc40003f86270 */
[----:B------:R-:W-:Y:S01]  /*8280*/  ISETP.GE.AND P5, PT, R189, 0x7c1, PT ;  /* 0x000007c1bd00780c */ /* 0x000fe20003fa6270 */
[----:B------:R-:W-:-:S12]  /*8290*/  @!P6 BRA `(.L_x_10824) ;  /* 0x000000000004e947 */ /* 0x000fd80003800000 */
[----:B---3--:R2:W-:Y:S02]  /*82a0*/  REDG.E.ADD.F32.FTZ.RN.STRONG.GPU desc[UR28][R126.64+0x1c00], R43 ;  /* 0x001c002b7e0079a6 */ /* 0x0085e4000c12f31c */
.L_x_10824:
[----:B------:R-:W-:Y:S05]  /*82b0*/  BSYNC.RECONVERGENT B0 ;  /* 0x0000000000007941 */ /* 0x000fea0003800200 */
.L_x_10823:
[----:B--23--:R2:W3:Y:S01]  /*82c0*/  LDS R43, [R194+0x3e00] ;  /* 0x003e0000c22b7984 */ /* 0x00c4e20000000800 */
[----:B------:R-:W-:Y:S01]  /*82d0*/  BSSY.RECONVERGENT B0, `(.L_x_10825) ;  /* 0x0000005000007945 */ /* 0x000fe20003800200 */
[----:B------:R-:W-:Y:S02]  /*82e0*/  LEA.HI R187, R166, R33, RZ, 0x1b ;  /* 0x00000021a6bb7211 */ /* 0x000fe400078fd8ff */
[----:B------:R-:W-:Y:S01]  /*82f0*/  LEA R193, R193, R122, 0x2 ;  /* 0x0000007ac1c17211 */ /* 0x000fe200078e10ff */
[----:B------:R-:W-:Y:S06]  /*8300*/  @!P3 BRA `(.L_x_10826) ;  /* 0x000000000004b947 */ /* 0x000fec0003800000 */
[----:B---3--:R4:W-:Y:S02]  /*8310*/  REDG.E.ADD.F32.FTZ.RN.STRONG.GPU desc[UR28][R126.64+0x1d00], R43 ;  /* 0x001d002b7e0079a6 */ /* 0x0089e4000c12f31c */
.L_x_10826:
[----:B------:R-:W-:Y:S05]  /*8320*/  BSYNC.RECONVERGENT B0 ;  /* 0x0000000000007941 */ /* 0x000fea0003800200 */
.L_x_10825:
[----:B---34-:R3:W4:Y:S01]  /*8330*/  LDS R43, [R193+0x3f00] ;  /* 0x003f0000c12b7984 */ /* 0x0187220000000800 */
[----:B------:R-:W-:Y:S01]  /*8340*/  BSSY.RECONVERGENT B0, `(.L_x_10827) ;  /* 0x0000004000007945 */ /* 0x000fe20003800200 */
[----:B------:R-:W-:-:S03]  /*8350*/  LEA R187, R187, R122, 0x2 ;  /* 0x0000007abbbb7211 */ /* 0x000fc600078e10ff */
[----:B------:R-:W-:Y:S05]  /*8360*/  @!P4 BRA `(.L_x_10828) ;  /* 0x000000000004c947 */ /* 0x000fea0003800000 */
[----:B----4-:R4:W-:Y:S02]  /*8370*/  REDG.E.ADD.F32.FTZ.RN.STRONG.GPU desc[UR28][R126.64+0x1e00], R43 ;  /* 0x001e002b7e0079a6 */ /* 0x0109e4000c12f31c */
.L_x_10828:
[----:B------:R-:W-:Y:S05]  /*8380*/  BSYNC.RECONVERGENT B0 ;  /* 0x0000000000007941 */ /* 0x000fea0003800200 */
.L_x_10827:
[----:B----4-:R4:W0:Y:S01]  /*8390*/  LDS R43, [R187+0x4000] ;  /* 0x00400000bb2b7984 */ /* 0x0108220000000800 */
[----:B------:R-:W-:Y:S04]  /*83a0*/  BSSY.RECONVERGENT B0, `(.L_x_10829) ;  /* 0x0000003000007945 */ /* 0x000fe80003800200 */
[----:B------:R-:W-:Y:S05]  /*83b0*/  @!P5 BRA `(.L_x_10830) ;  /* 0x000000000004d947 */ /* 0x000fea0003800000 */
[----:B0-----:R0:W-:Y:S02]  /*83c0*/  REDG.E.ADD.F32.FTZ.RN.STRONG.GPU desc[UR28][R126.64+0x1f00], R43 ;  /* 0x001f002b7e0079a6 */ /* 0x0011e4000c12f31c */
.L_x_10830:
[----:B------:R-:W-:Y:S05]  /*83d0*/  BSYNC.RECONVERGENT B0 ;  /* 0x0000000000007941 */ /* 0x000fea0003800200 */
.L_x_10829:
[----:B0-----:R-:W-:Y:S01]  /*83e0*/  FFMA.FTZ R43, R12, -R228, R125 ;  /* 0x800000e40c2b7223 */ /* 0x001fe2000001007d */
[----:B------:R-:W0:Y:S01]  /*83f0*/  SHFL.DOWN PT, R126, R41, 0x1, 0x1f ;  /* 0x08201f00297e7f89 */ /* 0x000e2200000e0000 */
[----:B------:R-:W-:Y:S01]  /*8400*/  ISETP.GT.AND P3, PT, R142, 0x1e, PT ;  /* 0x0000001e8e00780c */ /* 0x000fe20003f64270 */
[----:B------:R-:W-:Y:S01]  /*8410*/  FMUL.FTZ R51, R51, R199 ;  /* 0x000000c733337220 */ /* 0x000fe20000410000 */
[----:B------:R-:W-:Y:S01]  /*8420*/  FMUL.FTZ R49, R49, R200 ;  /* 0x000000c831317220 */ /* 0x000fe20000410000 */
[----:B------:R-:W5:Y:S01]  /*8430*/  SHFL.DOWN PT, R125, R40, 0x1, 0x1f ;  /* 0x08201f00287d7f89 */ /* 0x000f6200000e0000 */
[----:B------:R-:W-:Y:S01]  /*8440*/  FFMA.FTZ R225, R225, R44, R154 ;  /* 0x0000002ce1e17223 */ /* 0x000fe2000001009a */
[----:B------:R-:W-:Y:S01]  /*8450*/  FFMA.FTZ R50, R50, R151, R51 ;  /* 0x0000009732327223 */ /* 0x000fe20000010033 */
[----:B------:R-:W-:Y:S01]  /*8460*/  FFMA.FTZ R153, R48, R153, R49 ;  /* 0x0000009930997223 */ /* 0x000fe20000010031 */
[----:B------:R-:W1:Y:S01]  /*8470*/  SHFL.DOWN PT, R127, R42, 0x1, 0x1f ;  /* 0x08201f002a7f7f89 */ /* 0x000e6200000e0000 */
[----:B------:R-:W-:Y:S01]  /*8480*/  ISETP.GT.AND P4, PT, R142, 0xf, PT ;  /* 0x0000000f8e00780c */ /* 0x000fe20003f84270 */
[----:B------:R-:W-:Y:S01]  /*8490*/  FMUL.FTZ R53, R53, R202 ;  /* 0x000000ca35357220 */ /* 0x000fe20000410000 */
[----:B------:R-:W-:Y:S01]  /*84a0*/  FMUL.FTZ R158, R158, R191 ;  /* 0x000000bf9e9e7220 */ /* 0x000fe20000410000 */
[----:B------:R-:W2:Y:S01]  /*84b0*/  SHFL.DOWN PT, R166, R43, 0x1, 0x1f ;  /* 0x08201f002ba67f89 */ /* 0x000ea200000e0000 */
        /* <DEDUP_REMOVED lines=17> */
[----:B------:R-:W-:Y:S01]  /*85d0*/  FMUL.FTZ R170, R123, R170 ;  /* 0x000000aa7baa7220 */ /* 0x000fe20000410000 */
[----:B------:R-:W-:Y:S01]  /*85e0*/  FMUL.FTZ R65, R65, R208 ;  /* 0x000000d041417220 */ /* 0x000fe20000410000 */
[----:B-1----:R-:W-:Y:S01]  /*85f0*/  @!P3 FADD.FTZ R42, R42, R127 ;  /* 0x0000007f2a2ab221 */ /* 0x002fe20000010000 */
[----:B------:R-:W1:Y:S01]  /*8600*/  SHFL.DOWN PT, R125, R40, 0x2, 0x1f ;  /* 0x08401f00287d7f89 */ /* 0x000e6200000e0000 */
[----:B------:R-:W-:Y:S01]  /*8610*/  FMUL.FTZ R164, R121, R164 ;  /* 0x000000a479a47220 */ /* 0x000fe20000410000 */
[----:B------:R-:W-:Y:S01]  /*8620*/  FMUL.FTZ R71, R71, R209 ;  /* 0x000000d147477220 */ /* 0x000fe20000410000 */
[----:B--2---:R-:W-:Y:S01]  /*8630*/  @!P3 FADD.FTZ R43, R43, R166 ;  /* 0x000000a62b2bb221 */ /* 0x004fe20000010000 */
[----:B------:R-:W2:Y:S01]  /*8640*/  SHFL.DOWN PT, R127, R42, 0x2, 0x1f ;  /* 0x08401f002a7f7f89 */ /* 0x000ea200000e0000 */
[----:B------:R-:W-:Y:S01]  /*8650*/  ISETP.GT.AND P3, PT, R142, 0x1d, PT ;  /* 0x0000001d8e00780c */ /* 0x000fe20003f64270 */
[----:B------:R-:W-:Y:S01]  /*8660*/  FMUL.FTZ R240, R240, R179 ;  /* 0x000000b3f0f07220 */ /* 0x000fe20000410000 */
[----:B------:R-:W-:Y:S01]  /*8670*/  FMUL.FTZ R69, R69, R210 ;  /* 0x000000d245457220 */ /* 0x000fe20000410000 */
[----:B------:R-:W5:Y:S01]  /*8680*/  SHFL.DOWN PT, R166, R43, 0x2, 0x1f ;  /* 0x08401f002ba67f89 */ /* 0x000f6200000e0000 */
[----:B------:R-:W-:Y:S01]  /*8690*/  FMUL.FTZ R120, R120, R171 ;  /* 0x000000ab78787220 */ /* 0x000fe20000410000 */
        /* <DEDUP_REMOVED lines=31> */
[----:B------:R-:W-:-:S06]  /*8890*/  FFMA.FTZ R241, R241, R156, R120 ;  /* 0x0000009cf1f17223 */ /* 0x000fcc0000010078 */
        /* <DEDUP_REMOVED lines=10> */
[----:B-1----:R-:W-:Y:S01]  /*8940*/  @!P3 FADD.FTZ R40, R40, R49 ;  /* 0x000000312828b221 */ /* 0x002fe20000010000 */
[----:B--2---:R-:W-:-:S04]  /*8950*/  @!P3 FADD.FTZ R42, R42, R51 ;  /* 0x000000332a2ab221 */ /* 0x004fc80000010000 */
[----:B------:R0:W1:Y:S01]  /*8960*/  SHFL.DOWN PT, R49, R40, 0x10, 0x1f ;  /* 0x0a001f0028317f89 */ /* 0x00006200000e0000 */
[----:B-----5:R-:W-:-:S03]  /*8970*/  @!P3 FADD.FTZ R43, R43, R48 ;  /* 0x000000302b2bb221 */ /* 0x020fc60000010000 */
        /* <DEDUP_REMOVED lines=10> */
[----:B------:R-:W-:-:S04]  /*8a20*/  @!P3 LOP3.LUT R49, R44, 0x1f0, RZ, 0xc0, !PT ;  /* 0x000001f02c31b812 */ /* 0x000fc800078ec0ff */
[----:B------:R-:W-:-:S05]  /*8a30*/  @!P3 IADD3 R49, PT, PT, R122, R49, RZ ;  /* 0x000000317a31b210 */ /* 0x000fca0007ffe0ff */
[----:B------:R0:W-:Y:S02]  /*8a40*/  @!P3 STS.128 [R49+0x4210], R40 ;  /* 0x004210283100b388 */ /* 0x0001e40000000c00 */
.L_x_10832:
[----:B------:R-:W-:Y:S05]  /*8a50*/  BSYNC.RECONVERGENT B0 ;  /* 0x0000000000007941 */ /* 0x000fea0003800200 */
.L_x_10831:
        /* <DEDUP_REMOVED lines=52> */
[----:B------:R-:W-:-:S04]  /*8da0*/  MOV R45, UR8 ;  /* 0x00000008002d7c02 */ /* 0x000fc80008000f00 */
[----:B0-----:R-:W-:Y:S02]  /*8db0*/  LEA R52, R45, R122, 0x3 ;  /* 0x0000007a2d347211 */ /* 0x001fe400078e18ff */
[----:B------:R-:W-:Y:S01]  /*8dc0*/  PLOP3.LUT P2, PT, PT, PT, UP0, 0x80, 0x8 ;  /* 0x000000000008781c */ /* 0x000fe20003f4f008 */
[----:B------:R-:W0:-:S12]  /*8dd0*/  LDS.128 R44, [R122+0x4220] ;  /* 0x004220007a2c7984 */ /* 0x000e180000000c00 */
[----:B-1----:R-:W1:Y:S04]  /*8de0*/  @P2 LDS.64 R48, [R52+0x7460] ;  /* 0x0074600034302984 */ /* 0x002e680000000a00 */
[----:B--2---:R-:W2:Y:S01]  /*8df0*/  @P2 LDS.64 R50, [R52+0x6c60] ;  /* 0x006c600034322984 */ /* 0x004ea20000000a00 */
        /* <DEDUP_REMOVED lines=10> */
.L_x_10834:
[----:B------:R-:W-:Y:S05]  /*8ea0*/  BSYNC.RECONVERGENT B0 ;  /* 0x0000000000007941 */ /* 0x000fea0003800200 */
.L_x_10833:
[----:B------:R-:W-:-:S04]  /*8eb0*/  UIADD3 UR8, UPT, UPT, UR8, 0x1, URZ ;  /* 0x0000000108087890 */ /* 0x000fc8000fffe0ff */
[----:B------:R-:W-:-:S09]  /*8ec0*/  UISETP.GE.AND UP0, UPT, UR8, UR45, UPT ;  /* 0x0000002d0800728c */ /* 0x000fd2000bf06270 */
[----:B------:R-:W-:Y:S05]  /*8ed0*/  BRA.U !UP0, `(.L_x_10835) ;  /* 0xffffff8508a07547 */ /* 0x000fea000b83ffff */
.L_x_10737:
[----:B------:R-:W-:Y:S01]  /*8ee0*/  BAR.SYNC.DEFER_BLOCKING 0x0 ;  /* 0x0000000000007b1d */ /* 0x000fe20000010000 */
[----:B------:R-:W-:Y:S01]  /*8ef0*/  UIADD3 UR24, UPT, UPT, UR11, -0x1, URZ ;  /* 0xffffffff0b187890 */ /* 0x000fe2000fffe0ff */
[----:B------:R-:W-:Y:S01]  /*8f00*/  FADD.FTZ R4, R147, R88 ;  /* 0x0000005893047221 */ /* 0x000fe20000010000 */
[----:B------:R-:W-:Y:S02]  /*8f10*/  UIADD3 UR16, UP1, UPT, UR16, -0x1000, URZ ;  /* 0xfffff00010107890 */ /* 0x000fe4000ff3e0ff */
[----:B------:R-:W-:-:S03]  /*8f20*/  USHF.L.U32 UR22, UR24, 0xa, URZ ;  /* 0x0000000a18167899 */ /* 0x000fc600080006ff */
[----:B------:R-:W5:Y:S01]  /*8f30*/  S2UR UR34, SR_CTAID.X ;  /* 0x00000000002279c3 */ /* 0x000f620000002500 */
[----:B------:R-:W5:Y:S01]  /*8f40*/  LDCU.64 UR26, c[0x0][0x4f8] ;  /* 0x00009f00ff1a77ac */ /* 0x000f620008000a00 */
[----:B------:R-:W0:Y:S01]  /*8f50*/  S2R R0, SR_TID.X ;  /* 0x0000000000007919 */ /* 0x000e220000002100 */
[----:B------:R-:W-:Y:S01]  /*8f60*/  FADD.FTZ R5, R4, R89 ;  /* 0x0000005904057221 */ /* 0x000fe20000010000 */
[----:B------:R-:W1:Y:S01]  /*8f70*/  LDCU.64 UR30, c[0x0][0x500] ;  /* 0x0000a000ff1e77ac */ /* 0x000e620008000a00 */
[----:B------:R-:W2:Y:S02]  /*8f80*/  S2R R7, SR_TID.X ;  /* 0x0000000000077919 */ /* 0x000ea40000002100 */
[----:B------:R-:W-:Y:S01]  /*8f90*/  FADD.FTZ R4, R5, R90 ;  /* 0x0000005a05047221 */ /* 0x000fe20000010000 */
[----:B------:R-:W1:Y:S01]  /*8fa0*/  S2UR UR8, SR_CTAID.Y ;  /* 0x00000000000879c3 */ /* 0x000e620000002600 */
[----:B------:R-:W3:Y:S02]  /*8fb0*/  LDCU.64 UR32, c[0x0][0x550] ;  /* 0x0000aa00ff2077ac */ /* 0x000ee40008000a00 */
[----:B------:R-:W-:Y:S01]  /*8fc0*/  FADD.FTZ R5, R4, R91 ;  /* 0x0000005b04057221 */ /* 0x000fe20000010000 */
[----:B------:R-:W-:-:S02]  /*8fd0*/  USHF.R.S32.HI UR23, URZ, 0x1f, UR22 ;  /* 0x0000001fff177899 */ /* 0x000fc40008011416 */
[----:B------:R-:W-:Y:S02]  /*8fe0*/  UIADD3 UR14, UP2, UPT, UR14, -0x1000, URZ ;  /* 0xfffff0000e0e7890 */ /* 0x000fe4000ff5e0ff */
[----:B------:R-:W-:Y:S01]  /*8ff0*/  UIADD3 UR12, UP3, UPT, UR12, -0x1000, URZ ;  /* 0xfffff0000c0c7890 */ /* 0x000fe2000ff7e0ff */
[----:B------:R-:W-:Y:S01]  /*9000*/  STS.128 [R140], R84 ;  /* 0x000000548c007388 */ /* 0x000fe20000000c00 */
[----:B------:R-:W-:Y:S02]  /*9010*/  UIADD3.X UR15, UPT, UPT, UR15, -0x1, URZ, UP1, !UPT ;  /* 0xffffffff0f0f7890 */ /* 0x000fe40008ffe4ff */
[----:B------:R-:W-:Y:S01]  /*9020*/  UIADD3.X UR17, UPT, UPT, UR17, -0x1, URZ, UP2, !UPT ;  /* 0xffffffff11117890 */ /* 0x000fe200097fe4ff */
[----:B------:R-:W-:Y:S01]  /*9030*/  STS.128 [R140+0x10], R80 ;  /* 0x000010508c007388 */ /* 0x000fe20000000c00 */
[----:B------:R-:W-:Y:S02]  /*9040*/  UIADD3.X UR13, UPT, UPT, UR13, -0x1, URZ, UP3, !UPT ;  /* 0xffffffff0d0d7890 */ /* 0x000fe40009ffe4ff */
[----:B-----5:R-:W-:Y:S01]  /*9050*/  UIMAD.WIDE.U32 UR20, UR34, UR26, UR22 ;  /* 0x0000001a221472a5 */ /* 0x020fe2000f8e0016 */
[----:B------:R-:W-:Y:S03]  /*9060*/  STS.128 [R140+0x20], R76 ;  /* 0x0000204c8c007388 */ /* 0x000fe60000000c00 */
[----:B------:R-:W-:Y:S01]  /*9070*/  UIMAD UR21, UR34, UR27, UR21 ;  /* 0x0000001b221572a4 */ /* 0x000fe2000f8e0215 */
[----:B------:R-:W-:Y:S01]  /*9080*/  STS.128 [R140+0x30], R72 ;  /* 0x000030488c007388 */ /* 0x000fe20000000c00 */
[----:B------:R-:W-:-:S03]  /*9090*/  NOP ;  /* 0x0000000000007918 */ /* 0x000fc60000000000 */
[----:B------:R-:W5:Y:S01]  /*90a0*/  LDS.128 R8, [R141] ;  /* 0x000000008d087984 */ /* 0x000f620000000c00 */
[----:B-1----:R-:W-:Y:S01]  /*90b0*/  UIMAD UR25, UR8, UR31, URZ ;  /* 0x0000001f081972a4 */ /* 0x002fe2000f8e02ff */
[----:B0-----:R-:W-:Y:S01]  /*90c0*/  SHF.L.U32 R0, R0, 0x2, RZ ;  /* 0x0000000200007819 */ /* 0x001fe200000006ff */
[----:B------:R-:W-:Y:S01]  /*90d0*/  UIMAD.WIDE.U32 UR20, UR8, UR30, UR20 ;  /* 0x0000001e081472a5 */ /* 0x000fe2000f8e0014 */
[----:B------:R-:W0:Y:S01]  /*90e0*/  LDS.128 R12, [R141+0x200] ;  /* 0x000200008d0c7984 */ /* 0x000e220000000c00 */
[----:B------:R-:W1:Y:S01]  /*90f0*/  LDCU.64 UR26, c[0x0][0x520] ;  /* 0x0000a400ff1a77ac */ /* 0x000e620008000a00 */
[----:B------:R-:W-:Y:S02]  /*9100*/  LOP3.LUT R0, R0, 0xf80, RZ, 0xc0, !PT ;  /* 0x00000f8000007812 */ /* 0x000fe400078ec0ff */
[----:B------:R-:W4:Y:S01]  /*9110*/  LDS.128 R16, [R141+0x400] ;  /* 0x000400008d107984 */ /* 0x000f220000000c00 */
[----:B------:R-:W-:Y:S01]  /*9120*/  UIADD3 UR25, UPT, UPT, UR21, UR25, URZ ;  /* 0x0000001915197290 */ /* 0x000fe2000fffe0ff */
[----:B--2---:R-:W-:Y:S01]  /*9130*/  LOP3.LUT R7, R0, 0x1f, R7, 0xf8, !PT ;  /* 0x0000001f00077812 */ /* 0x004fe200078ef807 */
[----:B---3--:R-:W-:Y:S01]  /*9140*/  ULEA UR21, UP0, UR20, UR32, 0x2 ;  /* 0x0000002014157291 */ /* 0x008fe2000f8010ff */
[----:B------:R-:W2:Y:S01]  /*9150*/  LDS.128 R20, [R141+0x600] ;  /* 0x000600008d147984 */ /* 0x000ea20000000c00 */
[----:B------:R-:W3:Y:S02]  /*9160*/  LDCU.64 UR30, c[0x0][0x560] ;  /* 0x0000ac00ff1e77ac */ /* 0x000ee40008000a00 */
[----:B------:R-:W-:-:S02]  /*9170*/  ULEA.HI.X UR20, UR20, UR33, UR25, 0x2, UP0 ;  /* 0x0000002114147291 */ /* 0x000fc400080f1419 */
[----:B------:R-:W-:-:S04]  /*9180*/  MOV R2, UR21 ;  /* 0x0000001500027c02 */ /* 0x000fc80008000f00 */
[----:B------:R-:W-:-:S03]  /*9190*/  MOV R3, UR20 ;  /* 0x0000001400037c02 */ /* 0x000fc60008000f00 */
[----:B------:R-:W-:Y:S02]  /*91a0*/  IMAD.WIDE.U32 R2, R7, 0x10, R2 ;  /* 0x0000001007027825 */ /* 0x000fe400078e0002 */
[----:B------:R-:W1:Y:S03]  /*91b0*/  LDCU.64 UR20, c[0x0][0x518] ;  /* 0x0000a300ff1477ac */ /* 0x000e660008000a00 */
[----:B-----5:R-:W-:Y:S04]  /*91c0*/  STG.E.128 desc[UR28][R2.64], R8 ;  /* 0x0000000802007986 */ /* 0x020fe8000c101d1c */
[----:B0-----:R-:W-:Y:S01]  /*91d0*/  STG.E.128 desc[UR28][R2.64+0x200], R12 ;  /* 0x0002000c02007986 */ /* 0x001fe2000c101d1c */
[----:B-1----:R-:W-:-:S03]  /*91e0*/  UIMAD.WIDE.U32 UR22, UR34, UR20, UR22 ;  /* 0x00000014221672a5 */ /* 0x002fc6000f8e0016 */
[----:B----4-:R-:W-:Y:S01]  /*91f0*/  STG.E.128 desc[UR28][R2.64+0x400], R16 ;  /* 0x0004001002007986 */ /* 0x010fe2000c101d1c */
[----:B------:R-:W-:-:S03]  /*9200*/  UIMAD UR21, UR34, UR21, UR23 ;  /* 0x00000015221572a4 */ /* 0x000fc6000f8e0217 */
[----:B--2---:R0:W-:Y:S01]  /*9210*/  STG.E.128 desc[UR28][R2.64+0x600], R20 ;  /* 0x0006001402007986 */ /* 0x0041e2000c101d1c */
[----:B------:R-:W-:Y:S01]  /*9220*/  UIMAD UR23, UR8, UR27, URZ ;  /* 0x0000001b081772a4 */ /* 0x000fe2000f8e02ff */
[----:B------:R-:W-:Y:S01]  /*9230*/  UMOV UR20, UR22 ;  /* 0x0000001600147c82 */ /* 0x000fe20008000000 */
[----:B------:R-:W-:Y:S01]  /*9240*/  BAR.SYNC.DEFER_BLOCKING 0x0 ;  /* 0x0000000000007b1d */ /* 0x000fe20000010000 */
[----:B------:R-:W-:-:S04]  /*9250*/  UIMAD.WIDE.U32 UR20, UR8, UR26, UR20 ;  /* 0x0000001a081472a5 */ /* 0x000fc8000f8e0014 */
[----:B------:R-:W-:Y:S02]  /*9260*/  UIADD3 UR22, UPT, UPT, UR21, UR23, URZ ;  /* 0x0000001715167290 */ /* 0x000fe4000fffe0ff */
[----:B---3--:R-:W-:-:S04]  /*9270*/  ULEA UR21, UP0, UR20, UR30, 0x2 ;  /* 0x0000001e14157291 */ /* 0x008fc8000f8010ff */
[----:B------:R-:W-:Y:S02]  /*9280*/  ULEA.HI.X UR20, UR20, UR31, UR22, 0x2, UP0 ;  /* 0x0000001f14147291 */ /* 0x000fe400080f1416 */
[----:B------:R-:W-:Y:S01]  /*9290*/  UIADD3 UR18, UP0, UPT, UR18, -0x2000, URZ ;  /* 0xffffe00012127890 */ /* 0x000fe2000ff1e0ff */
[----:B0-----:R-:W-:-:S03]  /*92a0*/  FADD.FTZ R2, R5, R92 ;  /* 0x0000005c05027221 */ /* 0x001fc60000010000 */
[----:B------:R-:W-:Y:S01]  /*92b0*/  MOV R3, UR20 ;  /* 0x0000001400037c02 */ /* 0x000fe20008000f00 */
[----:B------:R-:W-:Y:S02]  /*92c0*/  UIADD3.X UR19, UPT, UPT, UR19, -0x1, URZ, UP0, !UPT ;  /* 0xffffffff13137890 */ /* 0x000fe400087fe4ff */
[----:B------:R-:W-:-:S03]  /*92d0*/  UISETP.GT.AND UP0, UPT, UR11, 0x1, UPT ;  /* 0x000000010b00788c */ /* 0x000fc6000bf04270 */
[----:B------:R-:W-:Y:S01]  /*92e0*/  UMOV UR11, UR24 ;  /* 0x00000018000b7c82 */ /* 0x000fe20008000000 */
[----:B------:R-:W-:Y:S04]  /*92f0*/  STS.128 [R140], R88 ;  /* 0x000000588c007388 */ /* 0x000fe80000000c00 */
[----:B------:R0:W-:Y:S04]  /*9300*/  STS.128 [R140+0x10], R92 ;  /* 0x0000105c8c007388 */ /* 0x0001e80000000c00 */
        /* <DEDUP_REMOVED lines=25> */
.L_x_10736:
        /* <DEDUP_REMOVED lines=41> */
.L_x_10838:
[----:B------:R-:W-:Y:S05]  /*9730*/  BSYNC.RECONVERGENT B0 ;  /* 0x0000000000007941 */ /* 0x000fea0003800200 */
.L_x_10837:
        /* <DEDUP_REMOVED lines=39> */
.L_x_10840:
[----:B------:R-:W-:Y:S05]  /*99b0*/  BSYNC.RECONVERGENT B0 ;  /* 0x0000000000007941 */ /* 0x000fea0003800200 */
.L_x_10839:
        /* <DEDUP_REMOVED lines=16> */
.L_x_10842:
        /* <DEDUP_REMOVED lines=32> */
.L_x_10841:
[----:B------:R-:W-:Y:S05]  /*9cc0*/  EXIT ;  /* 0x000000000000794d */ /* 0x000fea0003800000 */
.L_x_10742:
[----:B------:R-:W-:Y:S01]  /*9cd0*/  HFMA2 R250, -RZ, RZ, 0, 5.9604644775390625e-08 ;  /* 0x00000001fffa7431 */ /* 0x000fe200000001ff */
[----:B------:R-:W-:Y:S02]  /*9ce0*/  MOV R251, R129 ;  /* 0x0000008100fb7202 */ /* 0x000fe40000000f00 */
[----:B------:R-:W-:Y:S02]  /*9cf0*/  MOV R249, RZ ;  /* 0x000000ff00f97202 */ /* 0x000fe40000000f00 */
[----:B------:R-:W-:-:S07]  /*9d00*/  MOV R246, 0xffffffff ;  /* 0xffffffff00f67802 */ /* 0x000fce0000000f00 */
[----:B-----5:R-:W-:Y:S05]  /*9d10*/  WARPSYNC.COLLECTIVE R246, `(.L_x_10843) ;  /* 0x00000000f6087348 */ /* 0x020fea0003c00000 */
[----:B------:R0:W1:Y:S02]  /*9d20*/  SHFL.UP P6, R128, R251, R250, R249 ;  /* 0x040000fafb807389 */ /* 0x00006400000c00f9 */
[----:B01---5:R-:W-:Y:S05]  /*9d30*/  ENDCOLLECTIVE ;  /* 0x000000000000791b */ /* 0x023fea0003800000 */
.L_x_10843:
[----:B------:R-:W-:Y:S02]  /*9d40*/  MOV R251, R245 ;  /* 0x000000f500fb7202 */ /* 0x000fe40000000f00 */
[----:B------:R-:W-:-:S07]  /*9d50*/  MOV R130, R128 ;  /* 0x0000008000827202 */ /* 0x000fce0000000f00 */
[----:B------:R-:W-:Y:S05]  /*9d60*/  WARPSYNC.COLLECTIVE R246, `(.L_x_10844) ;  /* 0x00000000f6087348 */ /* 0x000fea0003c00000 */
[----:B------:R0:W1:Y:S02]  /*9d70*/  SHFL.UP P6, R128, R251, R250, R249 ;  /* 0x040000fafb807389 */ /* 0x00006400000c00f9 */
[----:B01----:R-:W-:Y:S05]  /*9d80*/  ENDCOLLECTIVE ;  /* 0x000000000000791b */ /* 0x003fea0003800000 */
.L_x_10844:
[----:B------:R-:W-:Y:S02]  /*9d90*/  MOV R251, R247 ;  /* 0x000000f700fb7202 */ /* 0x000fe40000000f00 */
[----:B------:R-:W-:-:S07]  /*9da0*/  MOV R252, R128 ;  /* 0x0000008000fc7202 */ /* 0x000fce0000000f00 */
[----:B------:R-:W-:Y:S05]  /*9db0*/  WARPSYNC.COLLECTIVE R246, `(.L_x_10845) ;  /* 0x00000000f6087348 */ /* 0x000fea0003c00000 */
[----:B------:R0:W1:Y:S02]  /*9dc0*/  SHFL.UP P6, R128, R251, R250, R249 ;  /* 0x040000fafb807389 */ /* 0x00006400000c00f9 */
[----:B01----:R-:W-:Y:S05]  /*9dd0*/  ENDCOLLECTIVE ;  /* 0x000000000000791b */ /* 0x003fea0003800000 */
.L_x_10845:
[----:B------:R-:W-:Y:S02]  /*9de0*/  MOV R251, R248 ;  /* 0x000000f800fb7202 */ /* 0x000fe40000000f00 */
[----:B------:R-:W-:-:S07]  /*9df0*/  MOV R131, R128 ;  /* 0x0000008000837202 */ /* 0x000fce0000000f00 */
[----:B------:R-:W-:Y:S05]  /*9e00*/  WARPSYNC.COLLECTIVE R246, `(.L_x_10846) ;  /* 0x00000000f6087348 */ /* 0x000fea0003c00000 */
[----:B------:R0:W1:Y:S02]  /*9e10*/  SHFL.UP P6, R128, R251, R250, R249 ;  /* 0x040000fafb807389 */ /* 0x00006400000c00f9 */
[----:B01----:R-:W-:Y:S05]  /*9e20*/  ENDCOLLECTIVE ;  /* 0x000000000000791b */ /* 0x003fea0003800000 */
.L_x_10846:
[----:B------:R-:W-:Y:S02]  /*9e30*/  HFMA2 R250, -RZ, RZ, 0, 1.1920928955078125e-07 ;  /* 0x00000002fffa7431 */ /* 0x000fe400000001ff */
[-C--:B------:R-:W-:Y:S01]  /*9e40*/  FMUL.FTZ R243, R245, R128.reuse ;  /* 0x00000080f5f37220 */ /* 0x080fe20000410000 */
[----:B------:R-:W-:-:S03]  /*9e50*/  FMUL.FTZ R246, R129, R128 ;  /* 0x0000008081f67220 */ /* 0x000fc60000410000 */
[-C--:B------:R-:W-:Y:S01]  /*9e60*/  FFMA.FTZ R128, R129, R131.reuse, -R243 ;  /* 0x0000008381807223 */ /* 0x080fe200000108f3 */
[----:B------:R-:W-:Y:S01]  /*9e70*/  FFMA.FTZ R131, R245, R131, R246 ;  /* 0x00000083f5837223 */ /* 0x000fe200000100f6 */
[----:B------:R-:W-:Y:S02]  /*9e80*/  MOV R246, 0xffffffff ;  /* 0xffffffff00f67802 */ /* 0x000fe40000000f00 */
[----:B------:R-:W-:Y:S01]  /*9e90*/  @P5 FADD.FTZ R247, R247, R128 ;  /* 0x00000080f7f75221 */ /* 0x000fe20000010000 */
[-C--:B------:R-:W-:Y:S01]  /*9ea0*/  FMUL.FTZ R128, R245, R252.reuse ;  /* 0x000000fcf5807220 */ /* 0x080fe20000410000 */
[C---:B------:R-:W-:Y:S01]  /*9eb0*/  FMUL.FTZ R252, R129.reuse, R252 ;  /* 0x000000fc81fc7220 */ /* 0x040fe20000410000 */
[----:B------:R-:W-:Y:S02]  /*9ec0*/  @P5 FADD.FTZ R248, R248, R131 ;  /* 0x00000083f8f85221 */ /* 0x000fe40000010000 */
[-C--:B------:R-:W-:Y:S01]  /*9ed0*/  @P5 FFMA.FTZ R129, R129, R130.reuse, -R128 ;  /* 0x0000008281815223 */ /* 0x080fe20000010880 */
[----:B------:R-:W-:-:S04]  /*9ee0*/  @P5 FFMA.FTZ R245, R245, R130, R252 ;  /* 0x00000082f5f55223 */ /* 0x000fc800000100fc */
[----:B------:R-:W-:-:S07]  /*9ef0*/  MOV R251, R129 ;  /* 0x0000008100fb7202 */ /* 0x000fce0000000f00 */
[----:B------:R-:W-:Y:S05]  /*9f00*/  WARPSYNC.COLLECTIVE R246, `(.L_x_10847) ;  /* 0x00000000f6087348 */ /* 0x000fea0003c00000 */
[----:B------:R0:W1:Y:S02]  /*9f10*/  SHFL.UP P6, R128, R251, R250, R249 ;  /* 0x040000fafb807389 */ /* 0x00006400000c00f9 */
[----:B01----:R-:W-:Y:S05]  /*9f20*/  ENDCOLLECTIVE ;  /* 0x000000000000791b */ /* 0x003fea0003800000 */
.L_x_10847:
[----:B------:R-:W-:Y:S02]  /*9f30*/  MOV R251, R245 ;  /* 0x000000f500fb7202 */ /* 0x000fe40000000f00 */
[----:B------:R-:W-:-:S07]  /*9f40*/  MOV R130, R128 ;  /* 0x0000008000827202 */ /* 0x000fce0000000f00 */
[----:B------:R-:W-:Y:S05]  /*9f50*/  WARPSYNC.COLLECTIVE R246, `(.L_x_10848) ;  /* 0x00000000f6087348 */ /* 0x000fea0003c00000 */
[----:B------:R0:W1:Y:S02]  /*9f60*/  SHFL.UP P6, R128, R251, R250, R249 ;  /* 0x040000fafb807389 */ /* 0x00006400000c00f9 */
[----:B01----:R-:W-:Y:S05]  /*9f70*/  ENDCOLLECTIVE ;  /* 0x000000000000791b */ /* 0x003fea0003800000 */
.L_x_10848:
[----:B------:R-:W-:Y:S02]  /*9f80*/  MOV R251, R247 ;  /* 0x000000f700fb7202 */ /* 0x000fe40000000f00 */
[----:B------:R-:W-:-:S07]  /*9f90*/  MOV R252, R128 ;  /* 0x0000008000fc7202 */ /* 0x000fce0000000f00 */
[----:B------:R-:W-:Y:S05]  /*9fa0*/  WARPSYNC.COLLECTIVE R246, `(.L_x_10849) ;  /* 0x00000000f6087348 */ /* 0x000fea0003c00000 */
[----:B------:R0:W1:Y:S02]  /*9fb0*/  SHFL.UP P6, R128, R251, R250, R249 ;  /* 0x040000fafb807389 */ /* 0x00006400000c00f9 */
[----:B01----:R-:W-:Y:S05]  /*9fc0*/  ENDCOLLECTIVE ;  /* 0x000000000000791b */ /* 0x003fea0003800000 */
.L_x_10849:
[----:B------:R-:W-:Y:S02]  /*9fd0*/  MOV R251, R248 ;  /* 0x000000f800fb7202 */ /* 0x000fe40000000f00 */
[----:B------:R-:W-:-:S07]  /*9fe0*/  MOV R131, R128 ;  /* 0x0000008000837202 */ /* 0x000fce0000000f00 */
[----:B------:R-:W-:Y:S05]  /*9ff0*/  WARPSYNC.COLLECTIVE R246, `(.L_x_10850) ;  /* 0x00000000f6087348 */ /* 0x000fea0003c00000 */
[----:B------:R0:W1:Y:S02]  /*a000*/  SHFL.UP P6, R128, R251, R250, R249 ;  /* 0x040000fafb807389 */ /* 0x00006400000c00f9 */
[----:B01----:R-:W-:Y:S05]  /*a010*/  ENDCOLLECTIVE ;  /* 0x000000000000791b */ /* 0x003fea0003800000 */
.L_x_10850:
[----:B------:R-:W-:Y:S02]  /*a020*/  HFMA2 R250, -RZ, RZ, 0, 2.384185791015625e-07 ;  /* 0x00000004fffa7431 */ /* 0x000fe400000001ff */
        /* <DEDUP_REMOVED lines=15> */
.L_x_10851:
[----:B------:R-:W-:Y:S02]  /*a120*/  MOV R251, R245 ;  /* 0x000000f500fb7202 */ /* 0x000fe40000000f00 */
[----:B------:R-:W-:-:S07]  /*a130*/  MOV R130, R128 ;  /* 0x0000008000827202 */ /* 0x000fce0000000f00 */
[----:B------:R-:W-:Y:S05]  /*a140*/  WARPSYNC.COLLECTIVE R246, `(.L_x_10852) ;  /* 0x00000000f6087348 */ /* 0x000fea0003c00000 */
[----:B------:R0:W1:Y:S02]  /*a150*/  SHFL.UP P6, R128, R251, R250, R249 ;  /* 0x040000fafb807389 */ /* 0x00006400000c00f9 */
[----:B01----:R-:W-:Y:S05]  /*a160*/  ENDCOLLECTIVE ;  /* 0x000000000000791b */ /* 0x003fea0003800000 */
.L_x_10852:
[----:B------:R-:W-:Y:S02]  /*a170*/  MOV R251, R247 ;  /* 0x000000f700fb7202 */ /* 0x000fe40000000f00 */
[----:B------:R-:W-:-:S07]  /*a180*/  MOV R252, R128 ;  /* 0x0000008000fc7202 */ /* 0x000fce0000000f00 */
[----:B------:R-:W-:Y:S05]  /*a190*/  WARPSYNC.COLLECTIVE R246, `(.L_x_10853) ;  /* 0x00000000f6087348 */ /* 0x000fea0003c00000 */
[----:B------:R0:W1:Y:S02]  /*a1a0*/  SHFL.UP P6, R128, R251, R250, R249 ;  /* 0x040000fafb807389 */ /* 0x00006400000c00f9 */
[----:B01----:R-:W-:Y:S05]  /*a1b0*/  ENDCOLLECTIVE ;  /* 0x000000000000791b */ /* 0x003fea0003800000 */
.L_x_10853:
[----:B------:R-:W-:Y:S02]  /*a1c0*/  MOV R251, R248 ;  /* 0x000000f800fb7202 */ /* 0x000fe40000000f00 */
[----:B------:R-:W-:-:S07]  /*a1d0*/  MOV R131, R128 ;  /* 0x0000008000837202 */ /* 0x000fce0000000f00 */
[----:B------:R-:W-:Y:S05]  /*a1e0*/  WARPSYNC.COLLECTIVE R246, `(.L_x_10854) ;  /* 0x00000000f6087348 */ /* 0x000fea0003c00000 */
[----:B------:R0:W1:Y:S02]  /*a1f0*/  SHFL.UP P6, R128, R251, R250, R249 ;  /* 0x040000fafb807389 */ /* 0x00006400000c00f9 */
[----:B01----:R-:W-:Y:S05]  /*a200*/  ENDCOLLECTIVE ;  /* 0x000000000000791b */ /* 0x003fea0003800000 */
.L_x_10854:
[----:B------:R-:W-:Y:S02]  /*a210*/  HFMA2 R250, -RZ, RZ, 0, 4.76837158203125e-07 ;  /* 0x00000008fffa7431 */ /* 0x000fe400000001ff */
        /* <DEDUP_REMOVED lines=15> */
.L_x_10855:
[----:B------:R-:W-:Y:S02]  /*a310*/  MOV R251, R245 ;  /* 0x000000f500fb7202 */ /* 0x000fe40000000f00 */
[----:B------:R-:W-:-:S07]  /*a320*/  MOV R130, R128 ;  /* 0x0000008000827202 */ /* 0x000fce0000000f00 */
[----:B------:R-:W-:Y:S05]  /*a330*/  WARPSYNC.COLLECTIVE R246, `(.L_x_10856) ;  /* 0x00000000f6087348 */ /* 0x000fea0003c00000 */
[----:B------:R0:W1:Y:S02]  /*a340*/  SHFL.UP P6, R128, R251, R250, R249 ;  /* 0x040000fafb807389 */ /* 0x00006400000c00f9 */
[----:B01----:R-:W-:Y:S05]  /*a350*/  ENDCOLLECTIVE ;  /* 0x000000000000791b */ /* 0x003fea0003800000 */
.L_x_10856:
[----:B------:R-:W-:Y:S02]  /*a360*/  MOV R251, R247 ;  /* 0x000000f700fb7202 */ /* 0x000fe40000000f00 */
[----:B------:R-:W-:-:S07]  /*a370*/  MOV R252, R128 ;  /* 0x0000008000fc7202 */ /* 0x000fce0000000f00 */
[----:B------:R-:W-:Y:S05]  /*a380*/  WARPSYNC.COLLECTIVE R246, `(.L_x_10857) ;  /* 0x00000000f6087348 */ /* 0x000fea0003c00000 */
[----:B------:R0:W1:Y:S02]  /*a390*/  SHFL.UP P6, R128, R251, R250, R249 ;  /* 0x040000fafb807389 */ /* 0x00006400000c00f9 */
[----:B01----:R-:W-:Y:S05]  /*a3a0*/  ENDCOLLECTIVE ;  /* 0x000000000000791b */ /* 0x003fea0003800000 */
.L_x_10857:
[----:B------:R-:W-:Y:S02]  /*a3b0*/  MOV R251, R248 ;  /* 0x000000f800fb7202 */ /* 0x000fe40000000f00 */
[----:B------:R-:W-:-:S07]  /*a3c0*/  MOV R131, R128 ;  /* 0x0000008000837202 */ /* 0x000fce0000000f00 */
[----:B------:R-:W-:Y:S05]  /*a3d0*/  WARPSYNC.COLLECTIVE R246, `(.L_x_10858) ;  /* 0x00000000f6087348 */ /* 0x000fea0003c00000 */
[----:B------:R0:W1:Y:S02]  /*a3e0*/  SHFL.UP P6, R128, R251, R250, R249 ;  /* 0x040000fafb807389 */ /* 0x00006400000c00f9 */
[----:B01----:R-:W-:Y:S05]  /*a3f0*/  ENDCOLLECTIVE ;  /* 0x000000000000791b */ /* 0x003fea0003800000 */
.L_x_10858:
[----:B------:R-:W-:Y:S02]  /*a400*/  HFMA2 R250, -RZ, RZ, 0, 9.5367431640625e-07 ;  /* 0x00000010fffa7431 */ /* 0x000fe400000001ff */
        /* <DEDUP_REMOVED lines=15> */
.L_x_10859:
[----:B------:R-:W-:Y:S02]  /*a500*/  MOV R251, R245 ;  /* 0x000000f500fb7202 */ /* 0x000fe40000000f00 */
[----:B------:R-:W-:-:S07]  /*a510*/  MOV R130, R128 ;  /* 0x0000008000827202 */ /* 0x000fce0000000f00 */
[----:B------:R-:W-:Y:S05]  /*a520*/  WARPSYNC.COLLECTIVE R246, `(.L_x_10860) ;  /* 0x00000000f6087348 */ /* 0x000fea0003c00000 */
[----:B------:R0:W1:Y:S02]  /*a530*/  SHFL.UP P6, R128, R251, R250, R249 ;  /* 0x040000fafb807389 */ /* 0x00006400000c00f9 */
[----:B01----:R-:W-:Y:S05]  /*a540*/  ENDCOLLECTIVE ;  /* 0x000000000000791b */ /* 0x003fea0003800000 */
.L_x_10860:
[----:B------:R-:W-:Y:S02]  /*a550*/  MOV R251, R247 ;  /* 0x000000f700fb7202 */ /* 0x000fe40000000f00 */
[----:B------:R-:W-:-:S07]  /*a560*/  MOV R252, R128 ;  /* 0x0000008000fc7202 */ /* 0x000fce0000000f00 */
[----:B------:R-:W-:Y:S05]  /*a570*/  WARPSYNC.COLLECTIVE R246, `(.L_x_10861) ;  /* 0x00000000f6087348 */ /* 0x000fea0003c00000 */
[----:B------:R0:W1:Y:S02]  /*a580*/  SHFL.UP P6, R128, R251, R250, R249 ;  /* 0x040000fafb807389 */ /* 0x00006400000c00f9 */
[----:B01----:R-:W-:Y:S05]  /*a590*/  ENDCOLLECTIVE ;  /* 0x000000000000791b */ /* 0x003fea0003800000 */
.L_x_10861:
[----:B------:R-:W-:Y:S02]  /*a5a0*/  MOV R251, R248 ;  /* 0x000000f800fb7202 */ /* 0x000fe40000000f00 */
[----:B------:R-:W-:-:S07]  /*a5b0*/  MOV R131, R128 ;  /* 0x0000008000837202 */ /* 0x000fce0000000f00 */
[----:B------:R-:W-:Y:S05]  /*a5c0*/  WARPSYNC.COLLECTIVE R246, `(.L_x_10862) ;  /* 0x00000000f6087348 */ /* 0x000fea0003c00000 */
[----:B------:R0:W1:Y:S02]  /*a5d0*/  SHFL.UP P6, R128, R251, R250, R249 ;  /* 0x040000fafb807389 */ /* 0x00006400000c00f9 */
[----:B01----:R-:W-:Y:S05]  /*a5e0*/  ENDCOLLECTIVE ;  /* 0x000000000000791b */ /* 0x003fea0003800000 */
.L_x_10862:
[----:B------:R-:W-:Y:S05]  /*a5f0*/  BRA `(.L_x_10863) ;  /* 0xffffff8c00fc7947 */ /* 0x000fea000383ffff */
.L_x_10743:
        /* <DEDUP_REMOVED lines=8> */
.L_x_10865:
[----:B------:R-:W-:Y:S05]  /*a680*/  BSYNC B0 ;  /* 0x0000000000007941 */ /* 0x000fea0003800000 */
.L_x_10864:
[----:B------:R-:W-:Y:S05]  /*a690*/  BRA `(.L_x_10866) ;  /* 0xffffff9000087947 */ /* 0x000fea000383ffff */
.L_x_10744:
        /* <DEDUP_REMOVED lines=8> */
.L_x_10868:
[----:B------:R-:W-:Y:S05]  /*a720*/  BSYNC B0 ;  /* 0x0000000000007941 */ /* 0x000fea0003800000 */
.L_x_10867:
[----:B------:R-:W-:Y:S05]  /*a730*/  BRA `(.L_x_10869) ;  /* 0xffffff8c00e87947 */ /* 0x000fea000383ffff */
.L_x_10745:
        /* <DEDUP_REMOVED lines=8> */
.L_x_10871:
[----:B------:R-:W-:Y:S05]  /*a7c0*/  BSYNC B0 ;  /* 0x0000000000007941 */ /* 0x000fea0003800000 */
.L_x_10870:
[----:B------:R-:W-:Y:S05]  /*a7d0*/  BRA `(.L_x_10872) ;  /* 0xffffff8c00c87947 */ /* 0x000fea000383ffff */
.L_x_10746:
        /* <DEDUP_REMOVED lines=8> */
.L_x_10874:
[----:B------:R-:W-:Y:S05]  /*a860*/  BSYNC B0 ;  /* 0x0000000000007941 */ /* 0x000fea0003800000 */
.L_x_10873:
[----:B------:R-:W-:Y:S05]  /*a870*/  BRA `(.L_x_10875) ;  /* 0xffffff8c00a87947 */ /* 0x000fea000383ffff */
.L_x_10747:
        /* <DEDUP_REMOVED lines=8> */
.L_x_10877:
[----:B------:R-:W-:Y:S05]  /*a900*/  BSYNC B0 ;  /* 0x0000000000007941 */ /* 0x000fea0003800000 */
.L_x_10876:
        /* <DEDUP_REMOVED lines=10> */
.L_x_10878:
[----:B------:R-:W-:Y:S02]  /*a9b0*/  MOV R243, 0x1f ;  /* 0x0000001f00f37802 */ /* 0x000fe40000000f00 */
[----:B------:R-:W-:Y:S02]  /*a9c0*/  MOV R251, R247 ;  /* 0x000000f700fb7202 */ /* 0x000fe40000000f00 */
[----:B------:R-:W-:-:S07]  /*a9d0*/  MOV R245, R128 ;  /* 0x0000008000f57202 */ /* 0x000fce0000000f00 */
[----:B------:R-:W-:Y:S05]  /*a9e0*/  WARPSYNC.COLLECTIVE R246, `(.L_x_10879) ;  /* 0x00000000f6087348 */ /* 0x000fea0003c00000 */
[----:B------:R0:W1:Y:S02]  /*a9f0*/  SHFL.UP P6, R128, R251, R250, R249 ;  /* 0x040000fafb807389 */ /* 0x00006400000c00f9 */
[----:B01----:R-:W-:Y:S05]  /*aa00*/  ENDCOLLECTIVE ;  /* 0x000000000000791b */ /* 0x003fea0003800000 */
.L_x_10879:
[----:B------:R-:W-:Y:S02]  /*aa10*/  MOV R251, R248 ;  /* 0x000000f800fb7202 */ /* 0x000fe40000000f00 */
[----:B------:R-:W-:-:S07]  /*aa20*/  MOV R247, R128 ;  /* 0x0000008000f77202 */ /* 0x000fce0000000f00 */
[----:B------:R-:W-:Y:S05]  /*aa30*/  WARPSYNC.COLLECTIVE R246, `(.L_x_10880) ;  /* 0x00000000f6087348 */ /* 0x000fea0003c00000 */
[----:B------:R0:W1:Y:S02]  /*aa40*/  SHFL.UP P6, R128, R251, R250, R249 ;  /* 0x040000fafb807389 */ /* 0x00006400000c00f9 */
[----:B01----:R-:W-:Y:S05]  /*aa50*/  ENDCOLLECTIVE ;  /* 0x000000000000791b */ /* 0x003fea0003800000 */
.L_x_10880:
[----:B------:R-:W-:-:S07]  /*aa60*/  MOV R248, R128 ;  /* 0x0000008000f87202 */ /* 0x000fce0000000f00 */
[----:B------:R-:W-:Y:S05]  /*aa70*/  WARPSYNC.COLLECTIVE R246, `(.L_x_10881) ;  /* 0x00000000f6087348 */ /* 0x000fea0003c00000 */
[----:B------:R0:W1:Y:S02]  /*aa80*/  SHFL.IDX P2, R128, R130, R131, R243 ;  /* 0x0000008382807389 */ /* 0x00006400000400f3 */
[----:B01----:R-:W-:Y:S05]  /*aa90*/  ENDCOLLECTIVE ;  /* 0x000000000000791b */ /* 0x003fea0003800000 */
.L_x_10881:
[----:B------:R-:W-:Y:S02]  /*aaa0*/  MOV R130, R121 ;  /* 0x0000007900827202 */ /* 0x000fe40000000f00 */
[----:B------:R-:W-:-:S07]  /*aab0*/  MOV R120, R128 ;  /* 0x0000008000787202 */ /* 0x000fce0000000f00 */
[----:B------:R-:W-:Y:S05]  /*aac0*/  WARPSYNC.COLLECTIVE R246, `(.L_x_10882) ;  /* 0x00000000f6087348 */ /* 0x000fea0003c00000 */
[----:B------:R0:W1:Y:S02]  /*aad0*/  SHFL.IDX P2, R128, R130, R131, R243 ;  /* 0x0000008382807389 */ /* 0x00006400000400f3 */
[----:B01----:R-:W-:Y:S05]  /*aae0*/  ENDCOLLECTIVE ;  /* 0x000000000000791b */ /* 0x003fea0003800000 */
.L_x_10882:
[----:B------:R-:W-:Y:S02]  /*aaf0*/  MOV R130, R122 ;  /* 0x0000007a00827202 */ /* 0x000fe40000000f00 */
[----:B------:R-:W-:-:S07]  /*ab00*/  MOV R250, R128 ;  /* 0x0000008000fa7202 */ /* 0x000fce0000000f00 */
[----:B------:R-:W-:Y:S05]  /*ab10*/  WARPSYNC.COLLECTIVE R246, `(.L_x_10883) ;  /* 0x00000000f6087348 */ /* 0x000fea0003c00000 */
[----:B------:R0:W1:Y:S02]  /*ab20*/  SHFL.IDX P2, R128, R130, R131, R243 ;  /* 0x0000008382807389 */ /* 0x00006400000400f3 */
[----:B01----:R-:W-:Y:S05]  /*ab30*/  ENDCOLLECTIVE ;  /* 0x000000000000791b */ /* 0x003fea0003800000 */
.L_x_10883:
[----:B------:R-:W-:Y:S02]  /*ab40*/  MOV R130, R123 ;  /* 0x0000007b00827202 */ /* 0x000fe40000000f00 */
[----:B------:R-:W-:-:S07]  /*ab50*/  MOV R122, R128 ;  /* 0x00000080007a7202 */ /* 0x000fce0000000f00 */
[----:B------:R-:W-:Y:S05]  /*ab60*/  WARPSYNC.COLLECTIVE R246, `(.L_x_10884) ;  /* 0x00000000f6087348 */ /* 0x000fea0003c00000 */
[----:B------:R0:W1:Y:S02]  /*ab70*/  SHFL.IDX P2, R128, R130, R131, R243 ;  /* 0x0000008382807389 */ /* 0x00006400000400f3 */
[----:B01----:R-:W-:Y:S05]  /*ab80*/  ENDCOLLECTIVE ;  /* 0x000000000000791b */ /* 0x003fea0003800000 */
.L_x_10884:
[----:B------:R-:W-:Y:S01]  /*ab90*/  MOV R123, R128 ;  /* 0x00000080007b7202 */ /* 0x000fe20000000f00 */
[----:B------:R-:W-:Y:S06]  /*aba0*/  BRA `(.L_x_10885) ;  /* 0xffffff8c00047947 */ /* 0x000fec000383ffff */
.L_x_10749:
[----:B------:R-:W-:Y:S01]  /*abb0*/  HFMA2 R128, -RZ, RZ, 0, 5.9604644775390625e-08 ;  /* 0x00000001ff807431 */ /* 0x000fe200000001ff */
[----:B------:R-:W-:Y:S02]  /*abc0*/  MOV R252, R139 ;  /* 0x0000008b00fc7202 */ /* 0x000fe40000000f00 */
[----:B------:R-:W-:Y:S02]  /*abd0*/  MOV R129, 0x1f ;  /* 0x0000001f00817802 */ /* 0x000fe40000000f00 */
[----:B------:R-:W-:-:S07]  /*abe0*/  MOV R246, 0xffffffff ;  /* 0xffffffff00f67802 */ /* 0x000fce0000000f00 */
[----:B------:R-:W-:Y:S05]  /*abf0*/  WARPSYNC.COLLECTIVE R246, `(.L_x_10886) ;  /* 0x00000000f6087348 */ /* 0x000fea0003c00000 */
[----:B------:R0:W1:Y:S02]  /*ac00*/  SHFL.DOWN P2, R130, R252, R128, R129 ;  /* 0x08000080fc827389 */ /* 0x0000640000040081 */
[----:B01----:R-:W-:Y:S05]  /*ac10*/  ENDCOLLECTIVE ;  /* 0x000000000000791b */ /* 0x003fea0003800000 */
.L_x_10886:
[----:B------:R-:W-:Y:S02]  /*ac20*/  MOV R252, R138 ;  /* 0x0000008a00fc7202 */ /* 0x000fe40000000f00 */
[----:B------:R-:W-:-:S07]  /*ac30*/  MOV R131, R130 ;  /* 0x0000008200837202 */ /* 0x000fce0000000f00 */
[----:B------:R-:W-:Y:S05]  /*ac40*/  WARPSYNC.COLLECTIVE R246, `(.L_x_10887) ;  /* 0x00000000f6087348 */ /* 0x000fea0003c00000 */
[----:B------:R0:W1:Y:S02]  /*ac50*/  SHFL.DOWN P2, R130, R252, R128, R129 ;  /* 0x08000080fc827389 */ /* 0x0000640000040081 */
[----:B01----:R-:W-:Y:S05]  /*ac60*/  ENDCOLLECTIVE ;  /* 0x000000000000791b */ /* 0x003fea0003800000 */
.L_x_10887:
[----:B------:R-:W-:Y:S02]  /*ac70*/  MOV R252, R136 ;  /* 0x0000008800fc7202 */ /* 0x000fe40000000f00 */
[----:B------:R-:W-:-:S07]  /*ac80*/  MOV R243, R130 ;  /* 0x0000008200f37202 */ /* 0x000fce0000000f00 */
[----:B------:R-:W-:Y:S05]  /*ac90*/  WARPSYNC.COLLECTIVE R246, `(.L_x_10888) ;  /* 0x00000000f6087348 */ /* 0x000fea0003c00000 */
[----:B------:R0:W1:Y:S02]  /*aca0*/  SHFL.DOWN P2, R130, R252, R128, R129 ;  /* 0x08000080fc827389 */ /* 0x0000640000040081 */
[----:B01----:R-:W-:Y:S05]  /*acb0*/  ENDCOLLECTIVE ;  /* 0x000000000000791b */ /* 0x003fea0003800000 */
.L_x_10888:
[----:B------:R-:W-:Y:S02]  /*acc0*/  MOV R252, R137 ;  /* 0x0000008900fc7202 */ /* 0x000fe40000000f00 */
[----:B------:R-:W-:-:S07]  /*acd0*/  MOV R247, R130 ;  /* 0x0000008200f77202 */ /* 0x000fce0000000f00 */
[----:B------:R-:W-:Y:S05]  /*ace0*/  WARPSYNC.COLLECTIVE R246, `(.L_x_10889) ;  /* 0x00000000f6087348 */ /* 0x000fea0003c00000 */
[----:B------:R0:W1:Y:S02]  /*acf0*/  SHFL.DOWN P2, R130, R252, R128, R129 ;  /* 0x08000080fc827389 */ /* 0x0000640000040081 */
[----:B01----:R-:W-:Y:S05]  /*ad00*/  ENDCOLLECTIVE ;  /* 0x000000000000791b */ /* 0x003fea0003800000 */
.L_x_10889:
[----:B------:R-:W-:Y:S05]  /*ad10*/  BRA `(.L_x_10890) ;  /* 0xffffff9c007c7947 */ /* 0x000fea000383ffff */
.L_x_10752:
        /* <DEDUP_REMOVED lines=8> */
.L_x_10892:
[----:B------:R-:W-:Y:S05]  /*ada0*/  BSYNC B0 ;  /* 0x0000000000007941 */ /* 0x000fea0003800000 */
.L_x_10891:
        /* <DEDUP_REMOVED lines=8> */
.L_x_10893:
[----:B------:R-:W-:Y:S02]  /*ae30*/  MOV R252, R136 ;  /* 0x0000008800fc7202 */ /* 0x000fe40000000f00 */
[----:B------:R-:W-:-:S07]  /*ae40*/  MOV R243, R130 ;  /* 0x0000008200f37202 */ /* 0x000fce0000000f00 */
[----:B------:R-:W-:Y:S05]  /*ae50*/  WARPSYNC.COLLECTIVE R246, `(.L_x_10894) ;  /* 0x00000000f6087348 */ /* 0x000fea0003c00000 */
[----:B------:R0:W1:Y:S02]  /*ae60*/  SHFL.DOWN P2, R130, R252, R128, R129 ;  /* 0x08000080fc827389 */ /* 0x0000640000040081 */
[----:B01----:R-:W-:Y:S05]  /*ae70*/  ENDCOLLECTIVE ;  /* 0x000000000000791b */ /* 0x003fea0003800000 */
.L_x_10894:
[----:B------:R-:W-:Y:S02]  /*ae80*/  MOV R252, R137 ;  /* 0x0000008900fc7202 */ /* 0x000fe40000000f00 */
[----:B------:R-:W-:-:S07]  /*ae90*/  MOV R247, R130 ;  /* 0x0000008200f77202 */ /* 0x000fce0000000f00 */
[----:B------:R-:W-:Y:S05]  /*aea0*/  WARPSYNC.COLLECTIVE R246, `(.L_x_10895) ;  /* 0x00000000f6087348 */ /* 0x000fea0003c00000 */
[----:B------:R0:W1:Y:S02]  /*aeb0*/  SHFL.DOWN P2, R130, R252, R128, R129 ;  /* 0x08000080fc827389 */ /* 0x0000640000040081 */
[----:B01----:R-:W-:Y:S05]  /*aec0*/  ENDCOLLECTIVE ;  /* 0x000000000000791b */ /* 0x003fea0003800000 */
.L_x_10895:
[----:B------:R-:W-:Y:S05]  /*aed0*/  BRA `(.L_x_10896) ;  /* 0xffffff9c005c7947 */ /* 0x000fea000383ffff */
.L_x_10755:
        /* <DEDUP_REMOVED lines=8> */
.L_x_10898:
[----:B------:R-:W-:Y:S05]  /*af60*/  BSYNC B0 ;  /* 0x0000000000007941 */ /* 0x000fea0003800000 */
.L_x_10897:
        /* <DEDUP_REMOVED lines=8> */
.L_x_10899:
[----:B------:R-:W-:Y:S02]  /*aff0*/  MOV R252, R136 ;  /* 0x0000008800fc7202 */ /* 0x000fe40000000f00 */
[----:B------:R-:W-:-:S07]  /*b000*/  MOV R243, R130 ;  /* 0x0000008200f37202 */ /* 0x000fce0000000f00 */
[----:B------:R-:W-:Y:S05]  /*b010*/  WARPSYNC.COLLECTIVE R246, `(.L_x_10900) ;  /* 0x00000000f6087348 */ /* 0x000fea0003c00000 */
[----:B------:R0:W1:Y:S02]  /*b020*/  SHFL.DOWN P2, R130, R252, R128, R129 ;  /* 0x08000080fc827389 */ /* 0x0000640000040081 */
[----:B01----:R-:W-:Y:S05]  /*b030*/  ENDCOLLECTIVE ;  /* 0x000000000000791b */ /* 0x003fea0003800000 */
.L_x_10900:
[----:B------:R-:W-:Y:S02]  /*b040*/  MOV R252, R137 ;  /* 0x0000008900fc7202 */ /* 0x000fe40000000f00 */
[----:B------:R-:W-:-:S07]  /*b050*/  MOV R247, R130 ;  /* 0x0000008200f77202 */ /* 0x000fce0000000f00 */
[----:B------:R-:W-:Y:S05]  /*b060*/  WARPSYNC.COLLECTIVE R246, `(.L_x_10901) ;  /* 0x00000000f6087348 */ /* 0x000fea0003c00000 */
[----:B------:R0:W1:Y:S02]  /*b070*/  SHFL.DOWN P2, R130, R252, R128, R129 ;  /* 0x08000080fc827389 */ /* 0x0000640000040081 */
[----:B01----:R-:W-:Y:S05]  /*b080*/  ENDCOLLECTIVE ;  /* 0x000000000000791b */ /* 0x003fea0003800000 */
.L_x_10901:
[----:B------:R-:W-:Y:S05]  /*b090*/  BRA `(.L_x_10902) ;  /* 0xffffff9c003c7947 */ /* 0x000fea000383ffff */
.L_x_10758:
        /* <DEDUP_REMOVED lines=8> */
.L_x_10904:
[----:B------:R-:W-:Y:S05]  /*b120*/  BSYNC B0 ;  /* 0x0000000000007941 */ /* 0x000fea0003800000 */
.L_x_10903:
        /* <DEDUP_REMOVED lines=8> */
.L_x_10905:
[----:B------:R-:W-:Y:S02]  /*b1b0*/  MOV R252, R136 ;  /* 0x0000008800fc7202 */ /* 0x000fe40000000f00 */
[----:B------:R-:W-:-:S07]  /*b1c0*/  MOV R243, R130 ;  /* 0x0000008200f37202 */ /* 0x000fce0000000f00 */
[----:B------:R-:W-:Y:S05]  /*b1d0*/  WARPSYNC.COLLECTIVE R246, `(.L_x_10906) ;  /* 0x00000000f6087348 */ /* 0x000fea0003c00000 */
[----:B------:R0:W1:Y:S02]  /*b1e0*/  SHFL.DOWN P2, R130, R252, R128, R129 ;  /* 0x08000080fc827389 */ /* 0x0000640000040081 */
[----:B01----:R-:W-:Y:S05]  /*b1f0*/  ENDCOLLECTIVE ;  /* 0x000000000000791b */ /* 0x003fea0003800000 */
.L_x_10906:
[----:B------:R-:W-:Y:S02]  /*b200*/  MOV R252, R137 ;  /* 0x0000008900fc7202 */ /* 0x000fe40000000f00 */
[----:B------:R-:W-:-:S07]  /*b210*/  MOV R247, R130 ;  /* 0x0000008200f77202 */ /* 0x000fce0000000f00 */
[----:B------:R-:W-:Y:S05]  /*b220*/  WARPSYNC.COLLECTIVE R246, `(.L_x_10907) ;  /* 0x00000000f6087348 */ /* 0x000fea0003c00000 */
[----:B------:R0:W1:Y:S02]  /*b230*/  SHFL.DOWN P2, R130, R252, R128, R129 ;  /* 0x08000080fc827389 */ /* 0x0000640000040081 */
[----:B01----:R-:W-:Y:S05]  /*b240*/  ENDCOLLECTIVE ;  /* 0x000000000000791b */ /* 0x003fea0003800000 */
.L_x_10907:
[----:B------:R-:W-:Y:S05]  /*b250*/  BRA `(.L_x_10908) ;  /* 0xffffff9c001c7947 */ /* 0x000fea000383ffff */
.L_x_10761:
        /* <DEDUP_REMOVED lines=8> */
.L_x_10910:
[----:B------:R-:W-:Y:S05]  /*b2e0*/  BSYNC B0 ;  /* 0x0000000000007941 */ /* 0x000fea0003800000 */
.L_x_10909:
        /* <DEDUP_REMOVED lines=8> */
.L_x_10911:
[----:B------:R-:W-:Y:S02]  /*b370*/  MOV R252, R136 ;  /* 0x0000008800fc7202 */ /* 0x000fe40000000f00 */
[----:B------:R-:W-:-:S07]  /*b380*/  MOV R243, R130 ;  /* 0x0000008200f37202 */ /* 0x000fce0000000f00 */
[----:B------:R-:W-:Y:S05]  /*b390*/  WARPSYNC.COLLECTIVE R246, `(.L_x_10912) ;  /* 0x00000000f6087348 */ /* 0x000fea0003c00000 */
[----:B------:R0:W1:Y:S02]  /*b3a0*/  SHFL.DOWN P2, R130, R252, R128, R129 ;  /* 0x08000080fc827389 */ /* 0x0000640000040081 */
[----:B01----:R-:W-:Y:S05]  /*b3b0*/  ENDCOLLECTIVE ;  /* 0x000000000000791b */ /* 0x003fea0003800000 */
.L_x_10912:
[----:B------:R-:W-:Y:S02]  /*b3c0*/  MOV R252, R137 ;  /* 0x0000008900fc7202 */ /* 0x000fe40000000f00 */
[----:B------:R-:W-:-:S07]  /*b3d0*/  MOV R247, R130 ;  /* 0x0000008200f77202 */ /* 0x000fce0000000f00 */
[----:B------:R-:W-:Y:S05]  /*b3e0*/  WARPSYNC.COLLECTIVE R246, `(.L_x_10913) ;  /* 0x00000000f6087348 */ /* 0x000fea0003c00000 */
[----:B------:R0:W1:Y:S02]  /*b3f0*/  SHFL.DOWN P2, R130, R252, R128, R129 ;  /* 0x08000080fc827389 */ /* 0x0000640000040081 */
[----:B01----:R-:W-:Y:S05]  /*b400*/  ENDCOLLECTIVE ;  /* 0x000000000000791b */ /* 0x003fea0003800000 */
.L_x_10913:
[----:B------:R-:W-:Y:S05]  /*b410*/  BRA `(.L_x_10914) ;  /* 0xffffff9800fc7947 */ /* 0x000fea000383ffff */
.L_x_10764:
        /* <DEDUP_REMOVED lines=8> */
.L_x_10916:
[----:B------:R-:W-:Y:S05]  /*b4a0*/  BSYNC B0 ;  /* 0x0000000000007941 */ /* 0x000fea0003800000 */
.L_x_10915:
        /* <DEDUP_REMOVED lines=9> */
.L_x_10917:
[----:B------:R-:W-:Y:S02]  /*b540*/  MOV R130, R136 ;  /* 0x0000008800827202 */ /* 0x000fe40000000f00 */
[----:B------:R-:W-:-:S07]  /*b550*/  MOV R129, R128 ;  /* 0x0000008000817202 */ /* 0x000fce0000000f00 */
[----:B------:R-:W-:Y:S05]  /*b560*/  WARPSYNC.COLLECTIVE R246, `(.L_x_10918) ;  /* 0x00000000f6087348 */ /* 0x000fea0003c00000 */
[----:B------:R0:W1:Y:S02]  /*b570*/  SHFL.IDX P2, R128, R130, R131, R243 ;  /* 0x0000008382807389 */ /* 0x00006400000400f3 */
[----:B01----:R-:W-:Y:S05]  /*b580*/  ENDCOLLECTIVE ;  /* 0x000000000000791b */ /* 0x003fea0003800000 */
.L_x_10918:
[-C--:B------:R-:W-:Y:S01]  /*b590*/  FMUL.FTZ R251, R123, R129.reuse ;  /* 0x000000817bfb7220 */ /* 0x080fe20000410000 */
[----:B------:R-:W-:-:S04]  /*b5a0*/  FMUL.FTZ R250, R120, R129 ;  /* 0x0000008178fa7220 */ /* 0x000fc80000410000 */
[C---:B------:R-:W-:Y:S01]  /*b5b0*/  FFMA.FTZ R250, R121.reuse, R249, R250 ;  /* 0x000000f979fa7223 */ /* 0x040fe200000100fa */
[----:B------:R-:W-:Y:S02]  /*b5c0*/  MOV R130, R137 ;  /* 0x0000008900827202 */ /* 0x000fe40000000f00 */
[----:B------:R-:W-:Y:S01]  /*b5d0*/  MOV R247, R128 ;  /* 0x0000008000f77202 */ /* 0x000fe20000000f00 */
[----:B------:R-:W-:Y:S01]  /*b5e0*/  FFMA.FTZ R128, R122, R249, -R251 ;  /* 0x000000f97a807223 */ /* 0x000fe200000108fb */
[----:B------:R-:W-:-:S03]  /*b5f0*/  FMUL.FTZ R251, R121, R129 ;  /* 0x0000008179fb7220 */ /* 0x000fc60000410000 */
[----:B------:R-:W-:Y:S01]  /*b600*/  FADD.FTZ R247, R247, R128 ;  /* 0x00000080f7f77221 */ /* 0x000fe20000010000 */
[----:B------:R-:W-:Y:S01]  /*b610*/  FMUL.FTZ R128, R122, R129 ;  /* 0x000000817a807220 */ /* 0x000fe20000410000 */
[-C--:B------:R-:W-:Y:S01]  /*b620*/  FFMA.FTZ R251, R120, R249.reuse, -R251 ;  /* 0x000000f978fb7223 */ /* 0x080fe200000108fb */
[----:B------:R-:W-:Y:S02]  /*b630*/  MOV R129, 0x1f ;  /* 0x0000001f00817802 */ /* 0x000fe40000000f00 */
[----:B------:R-:W-:-:S07]  /*b640*/  FFMA.FTZ R249, R123, R249, R128 ;  /* 0x000000f97bf97223 */ /* 0x000fce0000010080 */
[----:B------:R-:W-:Y:S05]  /*b650*/  WARPSYNC.COLLECTIVE R246, `(.L_x_10919) ;  /* 0x00000000f6087348 */ /* 0x000fea0003c00000 */
[----:B------:R0:W1:Y:S02]  /*b660*/  SHFL.IDX P2, R128, R130, R131, R243 ;  /* 0x0000008382807389 */ /* 0x00006400000400f3 */
[----:B01----:R-:W-:Y:S05]  /*b670*/  ENDCOLLECTIVE ;  /* 0x000000000000791b */ /* 0x003fea0003800000 */
.L_x_10919:
[----:B------:R-:W-:Y:S01]  /*b680*/  FADD.FTZ R249, R128, R249 ;  /* 0x000000f980f97221 */ /* 0x000fe20000010000 */
[----:B------:R-:W-:-:S07]  /*b690*/  HFMA2 R128, -RZ, RZ, 0, 5.9604644775390625e-08 ;  /* 0x00000001ff807431 */ /* 0x000fce00000001ff */
[----:B------:R-:W-:Y:S05]  /*b6a0*/  WARPSYNC.COLLECTIVE R246, `(.L_x_10920) ;  /* 0x00000000f6087348 */ /* 0x000fea0003c00000 */
[----:B------:R0:W1:Y:S02]  /*b6b0*/  SHFL.DOWN P2, R130, R252, R128, R129 ;  /* 0x08000080fc827389 */ /* 0x0000640000040081 */
[----:B01----:R-:W-:Y:S05]  /*b6c0*/  ENDCOLLECTIVE ;  /* 0x000000000000791b */ /* 0x003fea0003800000 */
.L_x_10920:
[----:B------:R-:W-:Y:S02]  /*b6d0*/  MOV R252, R138 ;  /* 0x0000008a00fc7202 */ /* 0x000fe40000000f00 */
[----:B------:R-:W-:-:S07]  /*b6e0*/  MOV R139, R130 ;  /* 0x00000082008b7202 */ /* 0x000fce0000000f00 */
[----:B------:R-:W-:Y:S05]  /*b6f0*/  WARPSYNC.COLLECTIVE R246, `(.L_x_10921) ;  /* 0x00000000f6087348 */ /* 0x000fea0003c00000 */
[----:B------:R0:W1:Y:S02]  /*b700*/  SHFL.DOWN P2, R130, R252, R128, R129 ;  /* 0x08000080fc827389 */ /* 0x0000640000040081 */
[----:B01----:R-:W-:Y:S05]  /*b710*/  ENDCOLLECTIVE ;  /* 0x000000000000791b */ /* 0x003fea0003800000 */
.L_x_10921:
[----:B------:R-:W-:Y:S02]  /*b720*/  MOV R252, R136 ;  /* 0x0000008800fc7202 */ /* 0x000fe40000000f00 */
[----:B------:R-:W-:-:S07]  /*b730*/  MOV R138, R130 ;  /* 0x00000082008a7202 */ /* 0x000fce0000000f00 */
[----:B------:R-:W-:Y:S05]  /*b740*/  WARPSYNC.COLLECTIVE R246, `(.L_x_10922) ;  /* 0x00000000f6087348 */ /* 0x000fea0003c00000 */
[----:B------:R0:W1:Y:S02]  /*b750*/  SHFL.DOWN P2, R130, R252, R128, R129 ;  /* 0x08000080fc827389 */ /* 0x0000640000040081 */
[----:B01----:R-:W-:Y:S05]  /*b760*/  ENDCOLLECTIVE ;  /* 0x000000000000791b */ /* 0x003fea0003800000 */
.L_x_10922:
[----:B------:R-:W-:Y:S02]  /*b770*/  MOV R252, R137 ;  /* 0x0000008900fc7202 */ /* 0x000fe40000000f00 */
[----:B------:R-:W-:-:S07]  /*b780*/  MOV R136, R130 ;  /* 0x0000008200887202 */ /* 0x000fce0000000f00 */
[----:B------:R-:W-:Y:S05]  /*b790*/  WARPSYNC.COLLECTIVE R246, `(.L_x_10923) ;  /* 0x00000000f6087348 */ /* 0x000fea0003c00000 */
[----:B------:R0:W1:Y:S02]  /*b7a0*/  SHFL.DOWN P2, R130, R252, R128, R129 ;  /* 0x08000080fc827389 */ /* 0x0000640000040081 */
[----:B01----:R-:W-:Y:S05]  /*b7b0*/  ENDCOLLECTIVE ;  /* 0x000000000000791b */ /* 0x003fea0003800000 */
.L_x_10923:
[----:B------:R-:W-:Y:S02]  /*b7c0*/  MOV R137, R130 ;  /* 0x0000008200897202 */ /* 0x000fe40000000f00 */
[----:B------:R-:W-:-:S07]  /*b7d0*/  MOV R130, R120 ;  /* 0x0000007800827202 */ /* 0x000fce0000000f00 */
[----:B------:R-:W-:Y:S05]  /*b7e0*/  WARPSYNC.COLLECTIVE R246, `(.L_x_10924) ;  /* 0x00000000f6087348 */ /* 0x000fea0003c00000 */
[----:B------:R0:W1:Y:S02]  /*b7f0*/  SHFL.IDX P2, R128, R130, R131, R243 ;  /* 0x0000008382807389 */ /* 0x00006400000400f3 */
[----:B01----:R-:W-:Y:S05]  /*b800*/  ENDCOLLECTIVE ;  /* 0x000000000000791b */ /* 0x003fea0003800000 */
.L_x_10924:
[----:B------:R-:W-:Y:S02]  /*b810*/  MOV R130, R121 ;  /* 0x0000007900827202 */ /* 0x000fe40000000f00 */
[----:B------:R-:W-:-:S07]  /*b820*/  MOV R252, R128 ;  /* 0x0000008000fc7202 */ /* 0x000fce0000000f00 */
[----:B------:R-:W-:Y:S05]  /*b830*/  WARPSYNC.COLLECTIVE R246, `(.L_x_10925) ;  /* 0x00000000f6087348 */ /* 0x000fea0003c00000 */
[----:B------:R0:W1:Y:S02]  /*b840*/  SHFL.IDX P2, R128, R130, R131, R243 ;  /* 0x0000008382807389 */ /* 0x00006400000400f3 */
[----:B01----:R-:W-:Y:S05]  /*b850*/  ENDCOLLECTIVE ;  /* 0x000000000000791b */ /* 0x003fea0003800000 */
.L_x_10925:
[----:B------:R-:W-:Y:S02]  /*b860*/  MOV R130, R122 ;  /* 0x0000007a00827202 */ /* 0x000fe40000000f00 */
[----:B------:R-:W-:-:S07]  /*b870*/  MOV R129, R128 ;  /* 0x0000008000817202 */ /* 0x000fce0000000f00 */
[----:B------:R-:W-:Y:S05]  /*b880*/  WARPSYNC.COLLECTIVE R246, `(.L_x_10926) ;  /* 0x00000000f6087348 */ /* 0x000fea0003c00000 */
[----:B------:R0:W1:Y:S02]  /*b890*/  SHFL.IDX P2, R128, R130, R131, R243 ;  /* 0x0000008382807389 */ /* 0x00006400000400f3 */
[----:B01----:R-:W-:Y:S05]  /*b8a0*/  ENDCOLLECTIVE ;  /* 0x000000000000791b */ /* 0x003fea0003800000 */
.L_x_10926:
[----:B------:R-:W-:Y:S02]  /*b8b0*/  MOV R130, R123 ;  /* 0x0000007b00827202 */ /* 0x000fe40000000f00 */
[----:B------:R-:W-:-:S07]  /*b8c0*/  MOV R122, R128 ;  /* 0x00000080007a7202 */ /* 0x000fce0000000f00 */
[----:B------:R-:W-:Y:S05]  /*b8d0*/  WARPSYNC.COLLECTIVE R246, `(.L_x_10927) ;  /* 0x00000000f6087348 */ /* 0x000fea0003c00000 */
[----:B------:R0:W1:Y:S02]  /*b8e0*/  SHFL.IDX P2, R128, R130, R131, R243 ;  /* 0x0000008382807389 */ /* 0x00006400000400f3 */
[----:B01----:R-:W-:Y:S05]  /*b8f0*/  ENDCOLLECTIVE ;  /* 0x000000000000791b */ /* 0x003fea0003800000 */
.L_x_10927:
[----:B------:R-:W-:Y:S02]  /*b900*/  MOV R123, R128 ;  /* 0x00000080007b7202 */ /* 0x000fe40000000f00 */
[----:B------:R-:W-:Y:S01]  /*b910*/  MOV R128, R252 ;  /* 0x000000fc00807202 */ /* 0x000fe20000000f00 */
[----:B------:R-:W-:Y:S06]  /*b920*/  BRA `(.L_x_10928) ;  /* 0xffffff9800547947 */ /* 0x000fec000383ffff */
.L_x_10929:
        /* <DEDUP_REMOVED lines=13> */
.L_x_18712:


//--------------------- .text._Z25selective_scan_bwd_kernelI32Selective_Scan_bwd_kernel_traitsILi64ELi16ELb1ELb1ELb0ELb0ELb1EfN3c107complexIfEEEEv12SSMParamsBwd --------------------------
	.section	.text._Z25selective_scan_bwd_kernelI32Selective_Scan_bwd_kernel_traitsILi64ELi16ELb1ELb1ELb0ELb0ELb1EfN3c107complexIfEEEEv12SSMParamsBwd,"ax",@progbits
	.align	128
        .global         _Z25selective_scan_bwd_kernelI32Selective_Scan_bwd_kernel_traitsILi64ELi16ELb1ELb1ELb0ELb0ELb1EfN3c107complexIfEEEEv12SSMParamsBwd
        .type           _Z25selective_scan_bwd_kernelI32Selective_Scan_bwd_kernel_traitsILi64ELi16ELb1ELb1ELb0ELb0ELb1EfN3c107complexIfEEEEv12SSMParamsBwd,@function
        .size           _Z25selective_scan_bwd_kernelI32Selective_Scan_bwd_kernel_traitsILi64ELi16ELb1ELb1ELb0ELb0ELb1EfN3c107complexIfEEEEv12SSMParamsBwd,(.L_x_18713 - _Z25selective_scan_bwd_kernelI32Selective_Scan_bwd_kernel_traitsILi64ELi16ELb1ELb1ELb0ELb0ELb1EfN3c107complexIfEEEEv12SSMParamsBwd)
        .other          _Z25selective_scan_bwd_kernelI32Selective_Scan_bwd_kernel_traitsILi64ELi16ELb1ELb1ELb0ELb0ELb1EfN3c107complexIfEEEEv12SSMParamsBwd,@"STO_CUDA_ENTRY STV_DEFAULT"
_Z25selective_scan_bwd_kernelI32Selective_Scan_bwd_kernel_traitsILi64ELi16ELb1ELb1ELb0ELb0ELb1EfN3c107complexIfEEEEv12SSMParamsBwd:
.text._Z25selective_scan_bwd_kernelI32Selective_Scan_bwd_kernel_traitsILi64ELi16ELb1ELb1ELb0ELb0ELb1EfN3c107complexIfEEEEv12SSMParamsBwd:
        /* <DEDUP_REMOVED lines=25> */
[----:B---3--:R-:W3:Y:S01]  /*0190*/  @P1 LDG.E R4, desc[UR26][R4.64] ;  /* 0x0000001a04041981 */ /* 0x008ee2000c1e1900 */
[----:B------:R-:W1:Y:S03]  /*01a0*/  LDCU.64 UR16, c[0x0][0x4b8] ;  /* 0x00009700ff1077ac */ /* 0x000e660008000a00 */
[----:B------:R5:W3:Y:S01]  /*01b0*/  @P0 LDG.E R3, desc[UR26][R2.64] ;  /* 0x0000001a02030981 */ /* 0x000ae2000c1e1900 */
[----:B----4-:R-:W-:-:S04]  /*01c0*/  MOV R0, UR30 ;  /* 0x0000001e00007c02 */ /* 0x010fc80008000f00 */
[----:B------:R-:W-:-:S04]  /*01d0*/  IABS R0, R0 ;  /* 0x0000000000007213 */ /* 0x000fc80000000000 */
[----:B------:R-:W-:-:S13]  /*01e0*/  R2UR UR31, R0 ;  /* 0x00000000001f72ca */ /* 0x000fda00000e0000 */
[----:B------:R-:W4:Y:S01]  /*01f0*/  I2F.RP R0, UR31 ;  /* 0x0000001f00007d06 */ /* 0x000f220008209400 */
[----:B------:R-:W0:Y:S07]  /*0200*/  S2UR UR6, SR_CTAID.X ;  /* 0x00000000000679c3 */ /* 0x000e2e0000002500 */
[----:B----4-:R-:W5:Y:S02]  /*0210*/  MUFU.RCP R0, R0 ;  /* 0x0000000000007308 */ /* 0x010f640000001000 */
[----:B-----5:R-:W-:-:S06]  /*0220*/  IADD3 R2, PT, PT, R0, 0xffffffe, RZ ;  /* 0x0ffffffe00027810 */ /* 0x020fcc0007ffe0ff */
[----:B------:R-:W4:Y:S01]  /*0230*/  F2I.FTZ.U32.TRUNC.NTZ R2, R2 ;  /* 0x0000000200027305 */ /* 0x000f22000021f000 */
[----:B0-----:R-:W-:-:S04]  /*0240*/  UIMAD.WIDE.U32 UR4, UR6, UR12, URZ ;  /* 0x0000000c060472a5 */ /* 0x001fc8000f8e00ff */
[----:B------:R-:W-:-:S03]  /*0250*/  UIMAD UR19, UR6, UR13, UR5 ;  /* 0x0000000d061372a4 */ /* 0x000fc6000f8e0205 */
[----:B------:R-:W-:Y:S01]  /*0260*/  UMOV UR18, UR4 ;  /* 0x0000000400127c82 */ /* 0x000fe20008000000 */
[----:B----4-:R-:W-:Y:S01]  /*0270*/  R2UR UR5, R2 ;  /* 0x00000000020572ca */ /* 0x010fe200000e0000 */
[----:B------:R-:W-:Y:S02]  /*0280*/  UIMAD.WIDE.U32 UR18, UR10, UR14, UR18 ;  /* 0x0000000e0a1272a5 */ /* 0x000fe4000f8e0012 */
[----:B------:R-:W-:Y:S01]  /*0290*/  IABS R0, UR10 ;  /* 0x0000000a00007c13 */ /* 0x000fe20008000000 */
[----:B------:R-:W-:Y:S02]  /*02a0*/  UIMAD.WIDE.U32 UR8, UR6, UR20, URZ ;  /* 0x00000014060872a5 */ /* 0x000fe4000f8e00ff */
[----:B------:R-:W-:Y:S01]  /*02b0*/  UIMAD UR11, UR10, UR15, UR19 ;  /* 0x0000000f0a0b72a4 */ /* 0x000fe2000f8e0213 */
[----:B------:R-:W0:Y:S01]  /*02c0*/  LDCU.128 UR12, c[0x0][0x460] ;  /* 0x00008c00ff0c77ac */ /* 0x000e220008000c00 */
[----:B------:R-:W-:Y:S01]  /*02d0*/  R2UR UR29, R0 ;  /* 0x00000000001d72ca */ /* 0x000fe200000e0000 */
[----:B--2---:R-:W-:-:S04]  /*02e0*/  ULEA UR24, UR28, 0xfffffc00, 0xa ;  /* 0xfffffc001c187891 */ /* 0x004fc8000f8e50ff */
[----:B------:R-:W-:Y:S02]  /*02f0*/  UIADD3 UR4, UPT, UPT, URZ, -UR5, URZ ;  /* 0x80000005ff047290 */ /* 0x000fe4000fffe0ff */
[----:B------:R-:W-:Y:S02]  /*0300*/  UIMAD UR9, UR6, UR21, UR9 ;  /* 0x00000015060972a4 */ /* 0x000fe4000f8e0209 */
[----:B------:R-:W-:Y:S02]  /*0310*/  UIADD3 UR19, UP0, UPT, UR24, UR18, URZ ;  /* 0x0000001218137290 */ /* 0x000fe4000ff1e0ff */
[----:B------:R-:W-:Y:S01]  /*0320*/  UIMAD.WIDE.U32 UR20, UR10, UR22, UR8 ;  /* 0x000000160a1472a5 */ /* 0x000fe2000f8e0008 */
[----:B------:R-:W-:Y:S02]  /*0330*/  UMOV UR18, UR4 ;  /* 0x0000000400127c82 */ /* 0x000fe40008000000 */
[----:B------:R-:W-:Y:S01]  /*0340*/  UIMAD UR18, UR18, UR31, URZ ;  /* 0x0000001f121272a4 */ /* 0x000fe2000f8e02ff */
[----:B------:R-:W-:Y:S01]  /*0350*/  UMOV UR4, URZ ;  /* 0x000000ff00047c82 */ /* 0x000fe20008000000 */
[----:B------:R-:W-:-:S02]  /*0360*/  UIMAD UR7, UR10, UR23, UR21 ;  /* 0x000000170a0772a4 */ /* 0x000fc4000f8e0215 */
[----:B------:R-:W-:Y:S02]  /*0370*/  USHF.R.S32.HI UR25, URZ, 0x1f, UR24 ;  /* 0x0000001fff197899 */ /* 0x000fe40008011418 */
[----:B------:R-:W-:Y:S02]  /*0380*/  UIADD3 UR21, UP2, UPT, UR24, UR20, URZ ;  /* 0x0000001418157290 */ /* 0x000fe4000ff5e0ff */
[----:B------:R-:W-:Y:S02]  /*0390*/  UIMAD.WIDE.U32 UR4, UR5, UR18, UR4 ;  /* 0x00000012050472a5 */ /* 0x000fe4000f8e0004 */
[----:B------:R-:W-:Y:S02]  /*03a0*/  UIADD3.X UR7, UPT, UPT, UR25, UR7, URZ, UP2, !UPT ;  /* 0x0000000719077290 */ /* 0x000fe400097fe4ff */
[----:B------:R-:W-:Y:S02]  /*03b0*/  UIMAD.WIDE.U32 UR4, UR5, UR29, URZ ;  /* 0x0000001d050472a5 */ /* 0x000fe4000f8e00ff */
[----:B0-----:R-:W-:Y:S01]  /*03c0*/  ULEA UR20, UP3, UR21, UR14, 0x2 ;  /* 0x0000000e15147291 */ /* 0x001fe2000f8610ff */
[----:B------:R-:W0:Y:S01]  /*03d0*/  LDCU.64 UR22, c[0x0][0x498] ;  /* 0x00009300ff1677ac */ /* 0x000e220008000a00 */
[----:B------:R-:W-:-:S02]  /*03e0*/  ULEA UR18, UP1, UR19, UR12, 0x2 ;  /* 0x0000000c13127291 */ /* 0x000fc4000f8210ff */
[----:B------:R-:W-:Y:S02]  /*03f0*/  UIADD3.X UR11, UPT, UPT, UR25, UR11, URZ, UP0, !UPT ;  /* 0x0000000b190b7290 */ /* 0x000fe400087fe4ff */
[----:B------:R-:W-:Y:S02]  /*0400*/  ULEA.HI.X UR21, UR21, UR15, UR7, 0x2, UP3 ;  /* 0x0000000f15157291 */ /* 0x000fe400098f1407 */
[----:B------:R-:W-:Y:S01]  /*0410*/  ULEA.HI.X UR19, UR19, UR13, UR11, 0x2, UP1 ;  /* 0x0000000d13137291 */ /* 0x000fe200088f140b */
[----:B------:R-:W-:Y:S01]  /*0420*/  UMOV UR7, UR5 ;  /* 0x0000000500077c82 */ /* 0x000fe20008000000 */
[----:B------:R-:W2:Y:S01]  /*0430*/  LDCU.64 UR8, c[0x0][0x3b0] ;  /* 0x00007600ff0877ac */ /* 0x000ea20008000a00 */
[----:B------:R-:W-:Y:S01]  /*0440*/  UIADD3 UR11, UPT, UPT, -UR7, URZ, URZ ;  /* 0x000000ff070b7290 */ /* 0x000fe2000fffe1ff */
[----:B------:R-:W4:Y:S03]  /*0450*/  LDCU.64 UR14, c[0x0][0x3c8] ;  /* 0x00007900ff0e77ac */ /* 0x000f260008000a00 */
[----:B------:R-:W-:-:S04]  /*0460*/  UIMAD UR11, UR31, UR11, UR29 ;  /* 0x0000000b1f0b72a4 */ /* 0x000fc8000f8e021d */
[----:B------:R-:W-:Y:S02]  /*0470*/  UISETP.GT.U32.AND UP2, UPT, UR31, UR11, UPT ;  /* 0x0000000b1f00728c */ /* 0x000fe4000bf44070 */
[----:B0-----:R-:W-:Y:S02]  /*0480*/  UIMAD.WIDE.U32 UR4, UR6, UR22, URZ ;  /* 0x00000016060472a5 */ /* 0x001fe4000f8e00ff */
[----:B--2---:R-:W-:Y:S02]  /*0490*/  UIMAD.WIDE.U32 UR12, UR6, UR8, URZ ;  /* 0x00000008060c72a5 */ /* 0x004fe4000f8e00ff */
[----:B------:R-:W-:-:S05]  /*04a0*/  UIMAD UR5, UR6, UR23, UR5 ;  /* 0x00000017060572a4 */ /* 0x000fca000f8e0205 */
[----:B------:R-:W-:Y:S02]  /*04b0*/  @!UP2 UIADD3 UR11, UPT, UPT, UR11, -UR31, URZ ;  /* 0x8000001f0b0ba290 */ /* 0x000fe4000fffe0ff */
[----:B-1----:R-:W-:Y:S02]  /*04c0*/  UIMAD.WIDE.U32 UR4, UR10, UR32, UR4 ;  /* 0x000000200a0472a5 */ /* 0x002fe4000f8e0004 */
[----:B------:R-:W-:Y:S02]  /*04d0*/  UIMAD UR13, UR6, UR9, UR13 ;  /* 0x00000009060d72a4 */ /* 0x000fe4000f8e020d */
[----:B------:R-:W-:Y:S01]  /*04e0*/  UISETP.GE.U32.AND UP0, UPT, UR11, UR31, UPT ;  /* 0x0000001f0b00728c */ /* 0x000fe2000bf06070 */
[----:B------:R-:W0:Y:S01]  /*04f0*/  LDCU.64 UR8, c[0x0][0x528] ;  /* 0x0000a500ff0877ac */ /* 0x000e220008000a00 */
[----:B------:R-:W-:Y:S02]  /*0500*/  UIMAD UR23, UR10, UR33, UR5 ;  /* 0x000000210a1772a4 */ /* 0x000fe4000f8e0205 */
[----:B------:R-:W-:-:S02]  /*0510*/  ULOP3.LUT UR5, UR10, UR30, URZ, 0x3c, !UPT ;  /* 0x0000001e0a057292 */ /* 0x000fc4000f8e3cff */
[----:B------:R-:W-:Y:S02]  /*0520*/  @!UP2 UIADD3 UR7, UPT, UPT, UR7, 0x1, URZ ;  /* 0x000000010707a890 */ /* 0x000fe4000fffe0ff */
[----:B------:R-:W-:Y:S02]  /*0530*/  UISETP.GE.AND UP2, UPT, UR5, URZ, UPT ;  /* 0x000000ff0500728c */ /* 0x000fe4000bf46270 */
[----:B------:R-:W-:Y:S02]  /*0540*/  UISETP.NE.AND UP1, UPT, UR30, URZ, UPT ;  /* 0x000000ff1e00728c */ /* 0x000fe4000bf25270 */
[----:B------:R-:W-:Y:S01]  /*0550*/  @UP0 UIADD3 UR7, UPT, UPT, UR7, 0x1, URZ ;  /* 0x0000000107070890 */ /* 0x000fe2000fffe0ff */
[----:B------:R-:W1:Y:S01]  /*0560*/  LDCU.64 UR32, c[0x0][0x4c0] ;  /* 0x00009800ff2077ac */ /* 0x000e620008000a00 */
[----:B------:R-:W-:Y:S02]  /*0570*/  UISETP.NE.U32.AND UP0, UPT, UR34, URZ, UPT ;  /* 0x000000ff2200728c */ /* 0x000fe4000bf05070 */
[----:B------:R-:W-:-:S02]  /*0580*/  UIADD3 UR4, UP3, UPT, UR24, UR4, URZ ;  /* 0x0000000418047290 */ /* 0x000fc4000ff7e0ff */
[----:B------:R-:W-:Y:S02]  /*0590*/  UISETP.NE.AND.EX UP0, UPT, UR35, URZ, UPT, UP0 ;  /* 0x000000ff2300728c */ /* 0x000fe4000bf05300 */
[----:B------:R-:W-:Y:S02]  /*05a0*/  @!UP2 UIADD3 UR7, UPT, UPT, -UR7, URZ, URZ ;  /* 0x000000ff0707a290 */ /* 0x000fe4000fffe1ff */
[----:B------:R-:W-:Y:S02]  /*05b0*/  UIADD3.X UR23, UPT, UPT, UR25, UR23, URZ, UP3, !UPT ;  /* 0x0000001719177290 */ /* 0x000fe40009ffe4ff */
[----:B0-----:R-:W-:Y:S02]  /*05c0*/  ULEA UR22, UP2, UR4, UR8, 0x2 ;  /* 0x0000000804167291 */ /* 0x001fe4000f8410ff */
[----:B------:R-:W-:Y:S02]  /*05d0*/  @!UP1 ULOP3.LUT UR7, URZ, UR30, URZ, 0x33, !UPT ;  /* 0x0000001eff079292 */ /* 0x000fe4000f8e33ff */
[----:B------:R-:W-:-:S02]  /*05e0*/  ULEA.HI.X UR23, UR4, UR9, UR23, 0x2, UP2 ;  /* 0x0000000904177291 */ /* 0x000fc400090f1417 */
[----:B------:R-:W-:Y:S01]  /*05f0*/  USHF.R.S32.HI UR4, URZ, 0x1f, UR7 ;  /* 0x0000001fff047899 */ /* 0x000fe20008011407 */
[----:B------:R-:W0:Y:S01]  /*0600*/  @UP0 LDCU UR11, c[0x0][0x384] ;  /* 0x00007080ff0b07ac */ /* 0x000e220008000800 */
[----:B----4-:R-:W-:Y:S02]  /*0610*/  UIMAD.WIDE.U32 UR12, UR7, UR14, UR12 ;  /* 0x0000000e070c72a5 */ /* 0x010fe4000f8e000c */
[----:B------:R-:W-:Y:S02]  /*0620*/  UIMAD UR5, UR4, UR14, URZ ;  /* 0x0000000e040572a4 */ /* 0x000fe4000f8e02ff */
[----:B-1----:R-:W-:Y:S02]  /*0630*/  UIMAD UR9, UR4, UR32, URZ ;  /* 0x00000020040972a4 */ /* 0x002fe4000f8e02ff */
[----:B------:R-:W-:Y:S02]  /*0640*/  UIMAD UR8, UR7, UR15, UR5 ;  /* 0x0000000f070872a4 */ /* 0x000fe4000f8e0205 */
[----:B------:R-:W-:-:S02]  /*0650*/  UIMAD.WIDE.U32 UR4, UR7, UR32, URZ ;  /* 0x00000020070472a5 */ /* 0x000fc4000f8e00ff */
[----:B------:R-:W-:Y:S01]  /*0660*/  UIMAD UR9, UR7, UR33, UR9 ;  /* 0x00000021070972a4 */ /* 0x000fe2000f8e0209 */
[----:B------:R-:W1:Y:S01]  /*0670*/  LDCU.64 UR14, c[0x0][0x538] ;  /* 0x0000a700ff0e77ac */ /* 0x000e620008000a00 */
[----:B------:R-:W-:Y:S01]  /*0680*/  ULEA UR7, UR28, 0xfffff800, 0xb ;  /* 0xfffff8001c077891 */ /* 0x000fe2000f8e58ff */
[----:B------:R-:W2:Y:S01]  /*0690*/  @UP0 LDCU UR29, c[0x0][0x38c] ;  /* 0x00007180ff1d07ac */ /* 0x000ea20008000800 */
[----:B------:R-:W4:Y:S02]  /*06a0*/  LDCU.64 UR30, c[0x0][0x448] ;  /* 0x00008900ff1e77ac */ /* 0x000f240008000a00 */
[----:B------:R-:W-:Y:S02]  /*06b0*/  UIADD3 UR25, UP1, UPT, UR7, UR12, URZ ;  /* 0x0000000c07197290 */ /* 0x000fe4000ff3e0ff */
[----:B------:R-:W-:Y:S02]  /*06c0*/  UIADD3 UR8, UPT, UPT, UR13, UR8, URZ ;  /* 0x000000080d087290 */ /* 0x000fe4000fffe0ff */
[----:B------:R-:W-:Y:S01]  /*06d0*/  USHF.R.U64 UR16, UR16, 0x1, UR17 ;  /* 0x0000000110107899 */ /* 0x000fe20008001211 */
[----:B------:R-:W5:Y:S01]  /*06e0*/  @UP0 LDCU.64 UR12, c[0x0][0x480] ;  /* 0x00009000ff0c07ac */ /* 0x000f620008000a00 */
[----:B------:R-:W-:-:S02]  /*06f0*/  USHF.R.U32.HI UR17, URZ, 0x1, UR17 ;  /* 0x00000001ff117899 */ /* 0x000fc40008011611 */
[----:B------:R-:W-:Y:S02]  /*0700*/  UIADD3 UR5, UPT, UPT, UR5, UR9, URZ ;  /* 0x0000000905057290 */ /* 0x000fe4000fffe0ff */
[----:B------:R-:W-:Y:S02]  /*0710*/  ULEA.HI.X.SX32 UR7, UR7, UR8, 0x1, UP1 ;  /* 0x0000000807077291 */ /* 0x000fe400088f0eff */
[----:B------:R-:W-:Y:S02]  /*0720*/  UIMAD UR9, UR17, UR6, URZ ;  /* 0x00000006110972a4 */ /* 0x000fe4000f8e02ff */
[----:B0-----:R-:W-:Y:S02]  /*0730*/  @UP0 UIMAD UR8, UR6, UR11, UR10 ;  /* 0x0000000b060802a4 */ /* 0x001fe4000f8e020a */
[----:B------:R-:W-:Y:S02]  /*0740*/  UIMAD.WIDE.U32 UR16, UR6, UR16, UR4 ;  /* 0x00000010061072a5 */ /* 0x000fe4000f8e0004 */
[----:B------:R-:W-:-:S02]  /*0750*/  @UP0 UIMAD UR8, UR8, UR28, URZ ;  /* 0x0000001c080802a4 */ /* 0x000fc4000f8e02ff */
[----:B------:R-:W-:Y:S02]  /*0760*/  UIADD3 UR4, UPT, UPT, UR17, UR9, URZ ;  /* 0x0000000911047290 */ /* 0x000fe4000fffe0ff */
[----:B-1----:R-:W-:Y:S02]  /*0770*/  ULEA UR11, UP1, UR16, UR14, 0x3 ;  /* 0x0000000e100b7291 */ /* 0x002fe4000f8218ff */
        /* <DEDUP_REMOVED lines=10> */
[----:B------:R-:W-:Y:S02]  /*0820*/  MOV R5, RZ ;  /* 0x000000ff00057202 */ /* 0x000fe40000000f00 */
[----:B---3--:R-:W-:Y:S02]  /*0830*/  @P1 R2UR UR7, R4 ;  /* 0x00000000040712ca */ /* 0x008fe400000e0000 */
[----:B------:R-:W-:Y:S01]  /*0840*/  @P0 R2UR UR6, R3 ;  /* 0x00000000030602ca */ /* 0x000fe200000e0000 */
[----:B------:R-:W-:Y:S01]  /*0850*/  HFMA2 R3, -RZ, RZ, 0, 0 ;  /* 0x00000000ff037431 */ /* 0x000fe200000001ff */
[----:B------:R-:W-:-:S13]  /*0860*/  BRA.U !UP0, `(.L_x_10930) ;  /* 0x0000009d08a87547 */ /* 0x000fda000b800000 */
        /* <DEDUP_REMOVED lines=8> */
[C---:B------:R-:W-:Y:S02]  /*08f0*/  LOP3.LUT R2, R6.reuse, 0x1f, RZ, 0xc0, !PT ;  /* 0x0000001f06027812 */ /* 0x040fe400078ec0ff */
[----:B------:R-:W-:-:S02]  /*0900*/  LOP3.LUT R4, R6, 0x3e0, RZ, 0xc0, !PT ;  /* 0x000003e006047812 */ /* 0x000fc400078ec0ff */
[----:B------:R-:W-:Y:S02]  /*0910*/  LEA R6, R6, UR8, 0x4 ;  /* 0x0000000806067c11 */ /* 0x000fe4000f8e20ff */
[----:B--2---:R-:W-:-:S07]  /*0920*/  LOP3.LUT R14, R0, 0xf80, RZ, 0xc0, !PT ;  /* 0x00000f80000e7812 */ /* 0x004fce00078ec0ff */
.L_x_11031:
[----:B------:R-:W0:Y:S01]  /*0930*/  S2R R7, SR_TID.X ;  /* 0x0000000000077919 */ /* 0x000e220000002100 */
[----:B------:R-:W-:Y:S02]  /*0940*/  MOV R10, UR18 ;  /* 0x00000012000a7c02 */ /* 0x000fe40008000f00 */
[----:B------:R-:W-:Y:S01]  /*0950*/  MOV R11, UR19 ;  /* 0x00000013000b7c02 */ /* 0x000fe20008000f00 */
[----:B------:R-:W-:Y:S08]  /*0960*/  BAR.SYNC.DEFER_BLOCKING 0x0 ;  /* 0x0000000000007b1d */ /* 0x000ff00000010000 */
[----:B-1----:R-:W1:Y:S01]  /*0970*/  S2UR UR9, SR_CgaCtaId ;  /* 0x00000000000979c3 */ /* 0x002e620000008800 */
[----:B------:R-:W2:Y:S01]  /*0980*/  S2R R9, SR_LANEID ;  /* 0x0000000000097919 */ /* 0x000ea20000000000 */
[----:B------:R-:W-:Y:S01]  /*0990*/  UMOV UR8, 0x400 ;  /* 0x0000040000087882 */ /* 0x000fe20000000000 */
[----:B------:R-:W-:Y:S01]  /*09a0*/  MOV R20, UR20 ;  /* 0x0000001400147c02 */ /* 0x000fe20008000f00 */
[----:B------:R-:W3:Y:S01]  /*09b0*/  LDCU.128 UR12, c[0x0][0x410] ;  /* 0x00008200ff0c77ac */ /* 0x000ee20008000c00 */
[----:B------:R-:W-:-:S03]  /*09c0*/  MOV R21, UR21 ;  /* 0x0000001500157c02 */ /* 0x000fc60008000f00 */
[----:B------:R-:W3:Y:S01]  /*09d0*/  S2UR UR34, SR_CTAID.X ;  /* 0x00000000002279c3 */ /* 0x000ee20000002500 */
[----:B------:R-:W4:Y:S01]  /*09e0*/  LDCU.64 UR30, c[0x0][0x488] ;  /* 0x00009100ff1e77ac */ /* 0x000f220008000a00 */
[----:B------:R-:W5:Y:S01]  /*09f0*/  LDCU.64 UR32, c[0x0][0x490] ;  /* 0x00009200ff2077ac */ /* 0x000f620008000a00 */
[----:B0-----:R-:W-:-:S05]  /*0a00*/  LOP3.LUT R0, R14, 0x1f, R7, 0xf8, !PT ;  /* 0x0000001f0e007812 */ /* 0x001fca00078ef807 */
[----:B------:R-:W-:-:S05]  /*0a10*/  IMAD.WIDE.U32 R10, R0, 0x10, R10 ;  /* 0x00000010000a7825 */ /* 0x000fca00078e000a */
[----:B------:R-:W4:Y:S04]  /*0a20*/  LDG.E.128 R16, desc[UR26][R10.64] ;  /* 0x0000001a0a107981 */ /* 0x000f28000c1e1d00 */
[----:B------:R-:W5:Y:S04]  /*0a30*/  LDG.E.128 R24, desc[UR26][R10.64+0x200] ;  /* 0x0002001a0a187981 */ /* 0x000f68000c1e1d00 */
[----:B------:R-:W3:Y:S04]  /*0a40*/  LDG.E.128 R28, desc[UR26][R10.64+0x400] ;  /* 0x0004001a0a1c7981 */ /* 0x000ee8000c1e1d00 */
[----:B------:R0:W3:Y:S01]  /*0a50*/  LDG.E.128 R32, desc[UR26][R10.64+0x600] ;  /* 0x0006001a0a207981 */ /* 0x0000e2000c1e1d00 */
[----:B-1----:R-:W-:Y:S01]  /*0a60*/  ULEA UR8, UR9, UR8, 0x18 ;  /* 0x0000000809087291 */ /* 0x002fe2000f8ec0ff */
[-C--:B--2---:R-:W-:Y:S01]  /*0a70*/  IADD3 R13, PT, PT, R14, R9.reuse, RZ ;  /* 0x000000090e0d7210 */ /* 0x084fe20007ffe0ff */
[----:B------:R-:W-:Y:S01]  /*0a80*/  IMAD.WIDE.U32 R20, R0, 0x10, R20 ;  /* 0x0000001000147825 */ /* 0x000fe200078e0014 */
[----:B------:R-:W-:-:S03]  /*0a90*/  IADD3 R57, PT, PT, R4, R9, RZ ;  /* 0x0000000904397210 */ /* 0x000fc60007ffe0ff */
[----:B------:R-:W-:-:S04]  /*0aa0*/  MOV R122, UR8 ;  /* 0x00000008007a7c02 */ /* 0x000fc80008000f00 */
[-C--:B------:R-:W-:Y:S02]  /*0ab0*/  LEA R8, R13, R122.reuse, 0x4 ;  /* 0x0000007a0d087211 */ /* 0x080fe400078e20ff */
[----:B0-----:R-:W-:-:S03]  /*0ac0*/  LEA R10, R57, R122, 0x6 ;  /* 0x0000007a390a7211 */ /* 0x001fc600078e30ff */
[----:B----4-:R-:W-:Y:S04]  /*0ad0*/  STS.128 [R8], R16 ;  /* 0x0000001008007388 */ /* 0x010fe80000000c00 */
[----:B-----5:R-:W-:Y:S04]  /*0ae0*/  STS.128 [R8+0x200], R24 ;  /* 0x0002001808007388 */ /* 0x020fe80000000c00 */
[----:B---3--:R-:W-:Y:S04]  /*0af0*/  STS.128 [R8+0x400], R28 ;  /* 0x0004001c08007388 */ /* 0x008fe80000000c00 */
        /* <DEDUP_REMOVED lines=10> */
[----:B------:R-:W5:Y:S01]  /*0ba0*/  LDG.E.128 R44, desc[UR26][R20.64+0x600] ;  /* 0x0006001a142c7981 */ /* 0x000f62000c1e1d00 */
[----:B------:R-:W-:-:S02]  /*0bb0*/  MOV R28, UR22 ;  /* 0x00000016001c7c02 */ /* 0x000fc40008000f00 */
[----:B------:R-:W-:-:S03]  /*0bc0*/  MOV R29, UR23 ;  /* 0x00000017001d7c02 */ /* 0x000fc60008000f00 */
[----:B------:R-:W-:Y:S01]  /*0bd0*/  IMAD.WIDE.U32 R28, R0, 0x10, R28 ;  /* 0x00000010001c7825 */ /* 0x000fe200078e001c */
[----:B--2---:R-:W-:Y:S04]  /*0be0*/  STS.128 [R8], R36 ;  /* 0x0000002408007388 */ /* 0x004fe80000000c00 */
        /* <DEDUP_REMOVED lines=12> */
[----:B0-----:R-:W5:Y:S01]  /*0cb0*/  LDG.E.128 R44, desc[UR26][R28.64+0x600] ;  /* 0x0006001a1c2c7981 */ /* 0x001f62000c1e1d00 */
        /* <DEDUP_REMOVED lines=24> */
[----:B------:R-:W4:Y:S04]  /*0e40*/  LDG.E.128 R72, desc[UR26][R40.64] ;  /* 0x0000001a28487981 */ /* 0x000f28000c1e1d00 */
[----:B------:R-:W5:Y:S04]  /*0e50*/  LDG.E.128 R80, desc[UR26][R40.64+0x200] ;  /* 0x0002001a28507981 */ /* 0x000f68000c1e1d00 */
[----:B------:R-:W3:Y:S04]  /*0e60*/  LDG.E.128 R84, desc[UR26][R40.64+0x400] ;  /* 0x0004001a28547981 */ /* 0x000ee8000c1e1d00 */
[----:B------:R-:W3:Y:S01]  /*0e70*/  LDG.E.128 R88, desc[UR26][R40.64+0x600] ;  /* 0x0006001a28587981 */ /* 0x000ee2000c1e1d00 */
        /* <DEDUP_REMOVED lines=8> */
[----:B--2---:R-:W-:Y:S01]  /*0f00*/  MOV R52, UR13 ;  /* 0x0000000d00347c02 */ /* 0x004fe20008000f00 */
[----:B------:R-:W0:Y:S03]  /*0f10*/  LDCU.64 UR30, c[0x0][0x558] ;  /* 0x0000ab00ff1e77ac */ /* 0x000e260008000a00 */
[----:B------:R-:W-:Y:S01]  /*0f20*/  MOV R53, UR12 ;  /* 0x0000000c00357c02 */ /* 0x000fe20008000f00 */
[----:B------:R-:W2:Y:S02]  /*0f30*/  LDCU.64 UR14, c[0x0][0x508] ;  /* 0x0000a100ff0e77ac */ /* 0x000ea40008000a00 */
[----:B------:R-:W-:Y:S01]  /*0f40*/  IMAD.WIDE.U32 R52, R0, 0x10, R52 ;  /* 0x0000001000347825 */ /* 0x000fe200078e0034 */
[----:B----4-:R4:W-:Y:S04]  /*0f50*/  STS.128 [R8], R72 ;  /* 0x0000004808007388 */ /* 0x0109e80000000c00 */
[----:B-----5:R5:W-:Y:S04]  /*0f60*/  STS.128 [R8+0x200], R80 ;  /* 0x0002005008007388 */ /* 0x020be80000000c00 */
[----:B---3--:R-:W-:Y:S04]  /*0f70*/  STS.128 [R8+0x400], R84 ;  /* 0x0004005408007388 */ /* 0x008fe80000000c00 */
[----:B------:R-:W-:Y:S01]  /*0f80*/  STS.128 [R8+0x600], R88 ;  /* 0x0006005808007388 */ /* 0x000fe20000000c00 */
[----:B------:R-:W-:-:S03]  /*0f90*/  NOP ;  /* 0x0000000000007918 */ /* 0x000fc60000000000 */
[----:B------:R-:W3:Y:S04]  /*0fa0*/  LDS.128 R68, [R10] ;  /* 0x000000000a447984 */ /* 0x000ee80000000c00 */
[----:B------:R-:W1:Y:S04]  /*0fb0*/  LDS.128 R48, [R10+0x10] ;  /* 0x000010000a307984 */ /* 0x000e680000000c00 */
[----:B------:R-:W0:Y:S04]  /*0fc0*/  LDS.128 R40, [R10+0x20] ;  /* 0x000020000a287984 */ /* 0x000e280000000c00 */
[----:B------:R-:W2:Y:S01]  /*0fd0*/  LDS.128 R44, [R10+0x30] ;  /* 0x000030000a2c7984 */ /* 0x000ea20000000c00 */
[----:B------:R-:W-:Y:S06]  /*0fe0*/  BAR.SYNC.DEFER_BLOCKING 0x0 ;  /* 0x0000000000007b1d */ /* 0x000fec0000010000 */
[----:B------:R-:W2:Y:S04]  /*0ff0*/  LDG.E.128 R76, desc[UR26][R52.64] ;  /* 0x0000001a344c7981 */ /* 0x000ea8000c1e1d00 */
[----:B------:R-:W2:Y:S04]  /*1000*/  LDG.E.128 R64, desc[UR26][R52.64+0x200] ;  /* 0x0002001a34407981 */ /* 0x000ea8000c1e1d00 */
[----:B----4-:R-:W4:Y:S04]  /*1010*/  LDG.E.128 R72, desc[UR26][R52.64+0x400] ;  /* 0x0004001a34487981 */ /* 0x010f28000c1e1d00 */
[----:B-----5:R5:W4:Y:S01]  /*1020*/  LDG.E.128 R80, desc[UR26][R52.64+0x600] ;  /* 0x0006001a34507981 */ /* 0x020b22000c1e1d00 */
[----:B---3--:R-:W-:Y:S01]  /*1030*/  FMUL.FTZ R54, R69, -1.4426950216293334961 ;  /* 0xbfb8aa3b45367820 */ /* 0x008fe20000410000 */
[----:B------:R-:W-:Y:S01]  /*1040*/  FMUL.FTZ R55, R70, -1.4426950216293334961 ;  /* 0xbfb8aa3b46377820 */ /* 0x000fe20000410000 */
[----:B------:R-:W-:Y:S01]  /*1050*/  FMUL.FTZ R11, R68, -1.4426950216293334961 ;  /* 0xbfb8aa3b440b7820 */ /* 0x000fe20000410000 */
[----:B-1----:R-:W-:Y:S01]  /*1060*/  FMUL.FTZ R59, R51, -1.4426950216293334961 ;  /* 0xbfb8aa3b333b7820 */ /* 0x002fe20000410000 */
[----:B------:R-:W-:Y:S01]  /*1070*/  FMUL.FTZ R56, R71, -1.4426950216293334961 ;  /* 0xbfb8aa3b47387820 */ /* 0x000fe20000410000 */
[----:B0-----:R-:W-:Y:S01]  /*1080*/  FMUL.FTZ R84, R40, -1.4426950216293334961 ;  /* 0xbfb8aa3b28547820 */ /* 0x001fe20000410000 */
[----:B------:R-:W0:Y:S01]  /*1090*/  MUFU.EX2 R54, R54 ;  /* 0x0000003600367308 */ /* 0x000e220000000800 */
[----:B------:R-:W-:Y:S01]  /*10a0*/  FMUL.FTZ R87, R43, -1.4426950216293334961 ;  /* 0xbfb8aa3b2b577820 */ /* 0x000fe20000410000 */
[----:B--2---:R-:W-:Y:S01]  /*10b0*/  FMUL.FTZ R90, R47, -1.4426950216293334961 ;  /* 0xbfb8aa3b2f5a7820 */ /* 0x004fe20000410000 */
[----:B-----5:R-:W-:Y:S01]  /*10c0*/  FMUL.FTZ R52, R49, -1.4426950216293334961 ;  /* 0xbfb8aa3b31347820 */ /* 0x020fe20000410000 */
[----:B------:R-:W-:Y:S01]  /*10d0*/  FMUL.FTZ R53, R50, -1.4426950216293334961 ;  /* 0xbfb8aa3b32357820 */ /* 0x000fe20000410000 */
[----:B------:R-:W-:Y:S01]  /*10e0*/  FMUL.FTZ R58, R48, -1.4426950216293334961 ;  /* 0xbfb8aa3b303a7820 */ /* 0x000fe20000410000 */
[----:B------:R-:W-:Y:S01]  /*10f0*/  FMUL.FTZ R85, R41, -1.4426950216293334961 ;  /* 0xbfb8aa3b29557820 */ /* 0x000fe20000410000 */
[----:B------:R-:W-:Y:S01]  /*1100*/  FMUL.FTZ R86, R42, -1.4426950216293334961 ;  /* 0xbfb8aa3b2a567820 */ /* 0x000fe20000410000 */
[----:B------:R-:W1:Y:S01]  /*1110*/  MUFU.EX2 R55, R55 ;  /* 0x0000003700377308 */ /* 0x000e620000000800 */
[----:B------:R-:W-:Y:S01]  /*1120*/  FMUL.FTZ R89, R46, -1.4426950216293334961 ;  /* 0xbfb8aa3b2e597820 */ /* 0x000fe20000410000 */
[----:B------:R-:W-:Y:S01]  /*1130*/  FMUL.FTZ R88, R44, -1.4426950216293334961 ;  /* 0xbfb8aa3b2c587820 */ /* 0x000fe20000410000 */
[----:B------:R-:W-:-:S04]  /*1140*/  UIMAD.WIDE.U32 UR12, UR34, UR14, UR8 ;  /* 0x0000000e220c72a5 */ /* 0x000fc8000f8e0008 */
[----:B------:R-:W-:Y:S01]  /*1150*/  UIMAD UR13, UR34, UR15, UR13 ;  /* 0x0000000f220d72a4 */ /* 0x000fe2000f8e020d */
[----:B------:R-:W-:Y:S01]  /*1160*/  MUFU.EX2 R52, R52 ;  /* 0x0000003400347308 */ /* 0x000fe20000000800 */
[----:B0-----:R-:W-:Y:S02]  /*1170*/  FADD.FTZ R54, R54, 1 ;  /* 0x3f80000036367421 */ /* 0x001fe40000010000 */
[----:B------:R-:W-:-:S04]  /*1180*/  UIMAD.WIDE.U32 UR12, UR10, UR28, UR12 ;  /* 0x0000001c0a0c72a5 */ /* 0x000fc8000f8e000c */
[----:B------:R-:W-:Y:S01]  /*1190*/  UIMAD UR14, UR10, UR29, UR13 ;  /* 0x0000001d0a0e72a4 */ /* 0x000fe2000f8e020d */
[----:B------:R-:W-:Y:S01]  /*11a0*/  MUFU.EX2 R53, R53 ;  /* 0x0000003500357308 */ /* 0x000fe20000000800 */
[----:B-1----:R-:W-:Y:S01]  /*11b0*/  FADD.FTZ R55, R55, 1 ;  /* 0x3f80000037377421 */ /* 0x002fe20000010000 */
[----:B------:R-:W-:-:S04]  /*11c0*/  ULEA UR13, UP0, UR12, UR30, 0x2 ;  /* 0x0000001e0c0d7291 */ /* 0x000fc8000f8010ff */
[----:B------:R-:W-:Y:S02]  /*11d0*/  ULEA.HI.X UR12, UR12, UR31, UR14, 0x2, UP0 ;  /* 0x0000001f0c0c7291 */ /* 0x000fe400080f140e */
[----:B------:R-:W0:Y:S01]  /*11e0*/  MUFU.EX2 R11, R11 ;  /* 0x0000000b000b7308 */ /* 0x000e220000000800 */
[----:B------:R-:W-:-:S04]  /*11f0*/  UISETP.NE.U32.AND UP0, UPT, UR32, URZ, UPT ;  /* 0x000000ff2000728c */ /* 0x000fc8000bf05070 */
[----:B------:R-:W-:-:S03]  /*1200*/  UISETP.NE.AND.EX UP0, UPT, UR33, URZ, UPT, UP0 ;  /* 0x000000ff2100728c */ /* 0x000fc6000bf05300 */
[----:B------:R1:W2:Y:S08]  /*1210*/  MUFU.EX2 R91, R59 ;  /* 0x0000003b005b7308 */ /* 0x0002b00000000800 */
[----:B------:R-:W3:Y:S01]  /*1220*/  MUFU.EX2 R56, R56 ;  /* 0x0000003800387308 */ /* 0x000ee20000000800 */
[----:B-1----:R-:W-:Y:S01]  /*1230*/  FMUL.FTZ R59, R45, -1.4426950216293334961 ;  /* 0xbfb8aa3b2d3b7820 */ /* 0x002fe20000410000 */
[----:B0-----:R-:W-:-:S06]  /*1240*/  FADD.FTZ R11, R11, 1 ;  /* 0x3f8000000b0b7421 */ /* 0x001fcc0000010000 */
[----:B------:R-:W0:Y:S01]  /*1250*/  MUFU.EX2 R92, R84 ;  /* 0x00000054005c7308 */ /* 0x000e220000000800 */
[----:B--2---:R-:W-:-:S07]  /*1260*/  FADD.FTZ R91, R91, 1 ;  /* 0x3f8000005b5b7421 */ /* 0x004fce0000010000 */
[----:B------:R-:W1:Y:S01]  /*1270*/  MUFU.EX2 R95, R87 ;  /* 0x00000057005f7308 */ /* 0x000e620000000800 */
[----:B---3--:R-:W-:-:S07]  /*1280*/  FADD.FTZ R56, R56, 1 ;  /* 0x3f80000038387421 */ /* 0x008fce0000010000 */
[----:B------:R2:W-:Y:S01]  /*1290*/  MUFU.EX2 R101, R59 ;  /* 0x0000003b00657308 */ /* 0x0005e20000000800 */
[----:B0-----:R-:W-:-:S07]  /*12a0*/  FADD.FTZ R92, R92, 1 ;  /* 0x3f8000005c5c7421 */ /* 0x001fce0000010000 */
[----:B------:R0:W3:Y:S01]  /*12b0*/  MUFU.EX2 R121, R90 ;  /* 0x0000005a00797308 */ /* 0x0000e20000000800 */
[----:B--2---:R-:W-:Y:S01]  /*12c0*/  FADD.FTZ R59, R52, 1 ;  /* 0x3f800000343b7421 */ /* 0x004fe20000010000 */
[----:B-1----:R-:W-:-:S06]  /*12d0*/  FADD.FTZ R95, R95, 1 ;  /* 0x3f8000005f5f7421 */ /* 0x002fcc0000010000 */
[----:B------:R-:W1:Y:S01]  /*12e0*/  MUFU.RCP R84, R54 ;  /* 0x0000003600547308 */ /* 0x000e620000001000 */
[----:B0-----:R-:W-:-:S07]  /*12f0*/  FADD.FTZ R90, R53, 1 ;  /* 0x3f800000355a7421 */ /* 0x001fce0000010000 */
[----:B------:R-:W0:Y:S01]  /*1300*/  MUFU.RCP R87, R55 ;  /* 0x0000003700577308 */ /* 0x000e220000001000 */
[----:B---3--:R-:W-:-:S07]  /*1310*/  FADD.FTZ R121, R121, 1 ;  /* 0x3f80000079797421 */ /* 0x008fce0000010000 */
[----:B------:R-:W2:Y:S01]  /*1320*/  MUFU.EX2 R93, R85 ;  /* 0x00000055005d7308 */ /* 0x000ea20000000800 */
[----:B-1----:R-:W-:-:S07]  /*1330*/  FMUL.FTZ R96, R69, R84 ;  /* 0x0000005445607220 */ /* 0x002fce0000410000 */
[----:B------:R-:W1:Y:S01]  /*1340*/  MUFU.EX2 R58, R58 ;  /* 0x0000003a003a7308 */ /* 0x000e620000000800 */
[----:B0-----:R-:W-:-:S07]  /*1350*/  FMUL.FTZ R99, R70, R87 ;  /* 0x0000005746637220 */ /* 0x001fce0000410000 */
[----:B------:R0:W3:Y:S01]  /*1360*/  MUFU.RCP R85, R11 ;  /* 0x0000000b00557308 */ /* 0x0000e20000001000 */
[----:B--2---:R-:W-:-:S07]  /*1370*/  FADD.FTZ R93, R93, 1 ;  /* 0x3f8000005d5d7421 */ /* 0x004fce0000010000 */
[----:B------:R-:W2:Y:S01]  /*1380*/  MUFU.EX2 R94, R86 ;  /* 0x00000056005e7308 */ /* 0x000ea20000000800 */
[----:B0-----:R-:W-:Y:S01]  /*1390*/  FADD.FTZ R11, R12, UR7 ;  /* 0x000000070c0b7e21 */ /* 0x001fe20008010000 */
[----:B------:R-:W-:Y:S01]  /*13a0*/  FADD.FTZ R12, R13, UR7 ;  /* 0x000000070d0c7e21 */ /* 0x000fe20008010000 */
[----:B------:R-:W-:Y:S01]  /*13b0*/  FADD.FTZ R13, R14, UR7 ;  /* 0x000000070e0d7e21 */ /* 0x000fe20008010000 */
[----:B------:R-:W-:Y:S01]  /*13c0*/  FADD.FTZ R14, R15, UR7 ;  /* 0x000000070f0e7e21 */ /* 0x000fe20008010000 */
[----:B------:R-:W-:Y:S01]  /*13d0*/  FADD.FTZ R15, R16, UR7 ;  /* 0x00000007100f7e21 */ /* 0x000fe20008010000 */
[----:B------:R-:W-:Y:S01]  /*13e0*/  FADD.FTZ R16, R17, UR7 ;  /* 0x0000000711107e21 */ /* 0x000fe20008010000 */
[----:B------:R-:W-:Y:S01]  /*13f0*/  FADD.FTZ R17, R18, UR7 ;  /* 0x0000000712117e21 */ /* 0x000fe20008010000 */
[----:B------:R0:W5:Y:S01]  /*1400*/  MUFU.RCP R86, R56 ;  /* 0x0000003800567308 */ /* 0x0001620000001000 */
        /* <DEDUP_REMOVED lines=9> */
[----:B-1----:R-:W-:Y:S01]  /*14a0*/  FADD.FTZ R58, R58, 1 ;  /* 0x3f8000003a3a7421 */ /* 0x002fe20000010000 */
[----:B---3--:R-:W-:Y:S01]  /*14b0*/  FADD.FTZ R27, -R85, 1 ;  /* 0x3f800000551b7421 */ /* 0x008fe20000010100 */
[----:B------:R-:W1:Y:S01]  /*14c0*/  MUFU.EX2 R120, R89 ;  /* 0x0000005900787308 */ /* 0x000e620000000800 */
[----:B0-----:R-:W-:Y:S01]  /*14d0*/  FADD.FTZ R56, -R84, 1 ;  /* 0x3f80000054387421 */ /* 0x001fe20000010100 */
[----:B------:R-:W-:Y:S01]  /*14e0*/  FMUL.FTZ R97, R68, R85 ;  /* 0x0000005544617220 */ /* 0x000fe20000410000 */
[----:B--2---:R-:W-:Y:S01]  /*14f0*/  FADD.FTZ R94, R94, 1 ;  /* 0x3f8000005e5e7421 */ /* 0x004fe20000010000 */
[----:B-----5:R-:W-:-:S04]  /*1500*/  FMUL.FTZ R98, R71, R86 ;  /* 0x0000005647627220 */ /* 0x020fc80000410000 */
[----:B------:R0:W2:Y:S08]  /*1510*/  MUFU.RCP R89, R58 ;  /* 0x0000003a00597308 */ /* 0x0000b00000001000 */
[----:B------:R-:W3:Y:S01]  /*1520*/  MUFU.EX2 R100, R88 ;  /* 0x0000005800647308 */ /* 0x000ee20000000800 */
[----:B0-----:R-:W-:Y:S01]  /*1530*/  FADD.FTZ R58, -R86, 1 ;  /* 0x3f800000563a7421 */ /* 0x001fe20000010100 */
[----:B-1----:R-:W-:-:S06]  /*1540*/  FADD.FTZ R120, R120, 1 ;  /* 0x3f80000078787421 */ /* 0x002fcc0000010000 */
[----:B------:R0:W1:Y:S08]  /*1550*/  MUFU.RCP R88, R59 ;  /* 0x0000003b00587308 */ /* 0x0000700000001000 */
[----:B------:R-:W5:Y:S01]  /*1560*/  MUFU.RCP R102, R91 ;  /* 0x0000005b00667308 */ /* 0x000f620000001000 */
[----:B0-----:R-:W-:-:S07]  /*1570*/  FMUL.FTZ R59, R62, R99 ;  /* 0x000000633e3b7220 */ /* 0x001fce0000410000 */
[----:B------:R-:W0:Y:S08]  /*1580*/  MUFU.RCP R103, R90 ;  /* 0x0000005a00677308 */ /* 0x000e300000001000 */
[----:B------:R-:W-:Y:S08]  /*1590*/  MUFU.RCP R126, R93 ;  /* 0x0000005d007e7308 */ /* 0x000ff00000001000 */
[----:B------:R-:W-:Y:S08]  /*15a0*/  MUFU.RCP R127, R94 ;  /* 0x0000005e007f7308 */ /* 0x000ff00000001000 */
[----:B------:R-:W0:Y:S08]  /*15b0*/  MUFU.RCP R128, R95 ;  /* 0x0000005f00807308 */ /* 0x000e300000001000 */
[----:B------:R-:W0:Y:S08]  /*15c0*/  MUFU.RCP R125, R92 ;  /* 0x0000005c007d7308 */ /* 0x000e300000001000 */
[----:B------:R-:W-:Y:S08]  /*15d0*/  MUFU.RCP R131, R120 ;  /* 0x0000007800837308 */ /* 0x000ff00000001000 */
[----:B------:R0:W-:Y:S01]  /*15e0*/  MUFU.RCP R132, R121 ;  /* 0x0000007900847308 */ /* 0x0001e20000001000 */
[----:B------:R3:W-:Y:S04]  /*15f0*/  STS.128 [R8], R76 ;  /* 0x0000004c08007388 */ /* 0x0007e80000000c00 */
[----:B------:R-:W-:Y:S04]  /*1600*/  STS.128 [R8+0x200], R64 ;  /* 0x0002004008007388 */ /* 0x000fe80000000c00 */
[----:B----4-:R4:W-:Y:S04]  /*1610*/  STS.128 [R8+0x400], R72 ;  /* 0x0004004808007388 */ /* 0x0109e80000000c00 */
[----:B------:R5:W-:Y:S01]  /*1620*/  STS.128 [R8+0x600], R80 ;  /* 0x0006005008007388 */ /* 0x000be20000000c00 */
[----:B------:R-:W-:-:S03]  /*1630*/  NOP ;  /* 0x0000000000007918 */ /* 0x000fc60000000000 */
[----:B------:R-:W0:Y:S01]  /*1640*/  LDS.128 R52, [R10] ;  /* 0x000000000a347984 */ /* 0x000e220000000c00 */
[----:B---3--:R-:W-:Y:S01]  /*1650*/  FFMA.FTZ R77, R71, R58, 1 ;  /* 0x3f800000474d7423 */ /* 0x008fe2000001003a */
[----:B------:R-:W-:Y:S01]  /*1660*/  FMUL.FTZ R58, R63, R98 ;  /* 0x000000623f3a7220 */ /* 0x000fe20000410000 */
[----:B--2---:R-:W-:Y:S01]  /*1670*/  FADD.FTZ R71, -R89, 1 ;  /* 0x3f80000059477421 */ /* 0x004fe20000010100 */
[----:B------:R-:W2:Y:S01]  /*1680*/  LDS.128 R64, [R10+0x10] ;  /* 0x000010000a407984 */ /* 0x000ea20000000c00 */
[----:B----4-:R-:W-:Y:S01]  /*1690*/  FFMA.FTZ R73, R68, R27, 1 ;  /* 0x3f80000044497423 */ /* 0x010fe2000001001b */
[----:B------:R-:W-:Y:S01]  /*16a0*/  FADD.FTZ R27, -R87, 1 ;  /* 0x3f800000571b7421 */ /* 0x000fe20000010100 */
[----:B------:R-:W-:Y:S01]  /*16b0*/  FFMA.FTZ R75, R69, R56, 1 ;  /* 0x3f800000454b7423 */ /* 0x000fe20000010038 */
[----:B------:R-:W-:Y:S01]  /*16c0*/  FMUL.FTZ R56, R61, R96 ;  /* 0x000000603d387220 */ /* 0x000fe20000410000 */
[----:B------:R-:W-:Y:S01]  /*16d0*/  FFMA.FTZ R71, R48, R71, 1 ;  /* 0x3f80000030477423 */ /* 0x000fe20000010047 */
[----:B------:R-:W-:Y:S01]  /*16e0*/  FFMA.FTZ R69, R70, R27, 1 ;  /* 0x3f80000046457423 */ /* 0x000fe2000001001b */
[----:B------:R-:W-:Y:S01]  /*16f0*/  FMUL.FTZ R27, R60, R97 ;  /* 0x000000613c1b7220 */ /* 0x000fe20000410000 */
[----:B------:R-:W-:Y:S01]  /*1700*/  FADD.FTZ R70, R100, 1 ;  /* 0x3f80000064467421 */ /* 0x000fe20000010000 */
[----:B------:R-:W-:Y:S01]  /*1710*/  FADD.FTZ R78, R101, 1 ;  /* 0x3f800000654e7421 */ /* 0x000fe20000010000 */
[----:B------:R-:W-:Y:S01]  /*1720*/  FMUL.FTZ R101, R48, R89 ;  /* 0x0000005930657220 */ /* 0x000fe20000410000 */
[----:B-1----:R-:W-:Y:S01]  /*1730*/  FADD.FTZ R48, -R88, 1 ;  /* 0x3f80000058307421 */ /* 0x002fe20000010100 */
[----:B------:R1:W-:Y:S01]  /*1740*/  MUFU.RCP R129, R70 ;  /* 0x0000004600817308 */ /* 0x0003e20000001000 */
[----:B-----5:R-:W-:Y:S01]  /*1750*/  FADD.FTZ R80, -R102, 1 ;  /* 0x3f80000066507421 */ /* 0x020fe20000010100 */
[C---:B------:R-:W-:Y:S01]  /*1760*/  FMUL.FTZ R100, R49.reuse, R88 ;  /* 0x0000005831647220 */ /* 0x040fe20000410000 */
[----:B------:R-:W-:Y:S01]  /*1770*/  FFMA.FTZ R48, R49, R48, 1 ;  /* 0x3f80000031307423 */ /* 0x000fe20000010030 */
[----:B0-----:R-:W-:Y:S01]  /*1780*/  FADD.FTZ R49, -R103, 1 ;  /* 0x3f80000067317421 */ /* 0x001fe20000010100 */
[----:B------:R-:W-:Y:S01]  /*1790*/  FFMA.FTZ R81, R51, R80, 1 ;  /* 0x3f80000033517423 */ /* 0x000fe20000010050 */
[----:B------:R-:W-:Y:S01]  /*17a0*/  FADD.FTZ R82, -R128, 1 ;  /* 0x3f80000080527421 */ /* 0x000fe20000010100 */
[----:B------:R-:W-:Y:S01]  /*17b0*/  FMUL.FTZ R121, R28, R101 ;  /* 0x000000651c797220 */ /* 0x000fe20000410000 */
[----:B------:R0:W3:Y:S01]  /*17c0*/  MUFU.RCP R130, R78 ;  /* 0x0000004e00827308 */ /* 0x0000e20000001000 */
        /* <DEDUP_REMOVED lines=10> */
[----:B--2---:R-:W-:Y:S01]  /*1870*/  FMUL.FTZ R68, R28, R64 ;  /* 0x000000401c447220 */ /* 0x004fe20000410000 */
[----:B------:R-:W2:Y:S01]  /*1880*/  LDS.128 R60, [R10+0x20] ;  /* 0x000020000a3c7984 */ /* 0x000ea20000000c00 */
        /* <DEDUP_REMOVED lines=10> */
[----:B0-----:R-:W-:Y:S01]  /*1930*/  FMUL.FTZ R78, R30, R66 ;  /* 0x000000421e4e7220 */ /* 0x001fe20000410000 */
[----:B------:R-:W-:Y:S01]  /*1940*/  FMUL.FTZ R80, R102, R77 ;  /* 0x0000004d66507220 */ /* 0x000fe20000410000 */
[----:B------:R-:W-:Y:S01]  /*1950*/  FFMA.FTZ R84, R43, R82, 1 ;  /* 0x3f8000002b547423 */ /* 0x000fe20000010052 */
[----:B------:R-:W-:Y:S01]  /*1960*/  FMUL.FTZ R77, R79, R48 ;  /* 0x000000304f4d7220 */ /* 0x000fe20000410000 */
[----:B------:R-:W-:Y:S01]  /*1970*/  FMUL.FTZ R78, R103, R78 ;  /* 0x0000004e674e7220 */ /* 0x000fe20000410000 */
[----:B------:R-:W-:Y:S01]  /*1980*/  FMUL.FTZ R79, R80, R81 ;  /* 0x00000051504f7220 */ /* 0x000fe20000410000 */
[----:B------:R-:W-:Y:S01]  /*1990*/  FADD.FTZ R48, -R126, 1 ;  /* 0x3f8000007e307421 */ /* 0x000fe20000010100 */
[----:B------:R-:W-:Y:S01]  /*19a0*/  FADD.FTZ R81, -R127, 1 ;  /* 0x3f8000007f517421 */ /* 0x000fe20000010100 */
[----:B------:R-:W-:Y:S01]  /*19b0*/  FMUL.FTZ R78, R78, R49 ;  /* 0x000000314e4e7220 */ /* 0x000fe20000410000 */
[----:B------:R-:W-:Y:S01]  /*19c0*/  FADD.FTZ R49, -R125, 1 ;  /* 0x3f8000007d317421 */ /* 0x000fe20000010100 */
[----:B------:R-:W-:Y:S01]  /*19d0*/  FFMA.FTZ R80, R41, R48, 1 ;  /* 0x3f80000029507423 */ /* 0x000fe20000010030 */
[----:B------:R-:W-:Y:S01]  /*19e0*/  FFMA.FTZ R83, R42, R81, 1 ;  /* 0x3f8000002a537423 */ /* 0x000fe20000010051 */
[----:B------:R-:W-:Y:S01]  /*19f0*/  BAR.SYNC.DEFER_BLOCKING 0x0 ;  /* 0x0000000000007b1d */ /* 0x000fe20000010000 */
[----:B------:R-:W-:Y:S01]  /*1a00*/  FFMA.FTZ R49, R40, R49, 1 ;  /* 0x3f80000028317423 */ /* 0x000fe20000010031 */
[----:B------:R-:W-:Y:S01]  /*1a10*/  FMUL.FTZ R103, R50, R103 ;  /* 0x0000006732677220 */ /* 0x000fe20000410000 */
[----:B------:R-:W-:Y:S01]  /*1a20*/  FMUL.FTZ R102, R51, R102 ;  /* 0x0000006633667220 */ /* 0x000fe20000410000 */
[----:B------:R-:W-:-:S02]  /*1a30*/  MOV R28, UR13 ;  /* 0x0000000d001c7c02 */ /* 0x000fc40008000f00 */
[----:B------:R-:W-:Y:S01]  /*1a40*/  MOV R29, UR12 ;  /* 0x0000000c001d7c02 */ /* 0x000fe20008000f00 */
[----:B------:R-:W-:Y:S01]  /*1a50*/  FMUL.FTZ R123, R30, R103 ;  /* 0x000000671e7b7220 */ /* 0x000fe20000410000 */
[----:B------:R-:W-:Y:S01]  /*1a60*/  FFMA.FTZ R30, R116, R27, R3 ;  /* 0x0000001b741e7223 */ /* 0x000fe20000010003 */
[----:B------:R-:W-:Y:S01]  /*1a70*/  FMUL.FTZ R124, R31, R102 ;  /* 0x000000661f7c7220 */ /* 0x000fe20000410000 */
[----:B------:R-:W-:-:S04]  /*1a80*/  IMAD.WIDE.U32 R28, R0, 0x10, R28 ;  /* 0x00000010001c7825 */ /* 0x000fc800078e001c */
[----:B------:R-:W-:-:S04]  /*1a90*/  FFMA.FTZ R3, R117, R56, R30 ;  /* 0x0000003875037223 */ /* 0x000fc8000001001e */
[----:B------:R-:W-:Y:S01]  /*1aa0*/  FFMA.FTZ R30, R118, R59, R3 ;  /* 0x0000003b761e7223 */ /* 0x000fe20000010003 */
        /* <DEDUP_REMOVED lines=55> */
[----:B------:R-:W-:Y:S01]  /*1e20*/  FMUL.FTZ R46, R39, R132 ;  /* 0x00000084272e7220 */ /* 0x000fe20000410000 */
[----:B------:R-:W-:-:S02]  /*1e30*/  FFMA.FTZ R3, R119, R58, R30 ;  /* 0x0000003a77037223 */ /* 0x000fc4000001001e */
[----:B------:R-:W3:Y:S04]  /*1e40*/  LDS.128 R48, [R8+0x600] ;  /* 0x0006000008307984 */ /* 0x000ee80000000c00 */
        /* <DEDUP_REMOVED lines=36> */
[----:B0-----:R-:W0:Y:S01]  /*2090*/  LDS.128 R48, [R8+0x400] ;  /* 0x0004000008307984 */ /* 0x001e220000000c00 */
[----:B------:R-:W-:-:S03]  /*20a0*/  MOV R28, UR9 ;  /* 0x00000009001c7c02 */ /* 0x000fc60008000f00 */
[----:B------:R-:W3:Y:S01]  /*20b0*/  LDS.128 R72, [R8+0x600] ;  /* 0x0006000008487984 */ /* 0x000ee20000000c00 */
[----:B------:R-:W-:-:S03]  /*20c0*/  MOV R29, UR8 ;  /* 0x00000008001d7c02 */ /* 0x000fc60008000f00 */
[----:B------:R-:W-:-:S05]  /*20d0*/  IMAD.WIDE.U32 R28, R0, 0x10, R28 ;  /* 0x00000010001c7825 */ /* 0x000fca00078e001c */
[----:B-1----:R1:W-:Y:S04]  /*20e0*/  STG.E.128 desc[UR26][R28.64], R32 ;  /* 0x000000201c007986 */ /* 0x0023e8000c101d1a */
[----:B--2---:R1:W-:Y:S04]  /*20f0*/  STG.E.128 desc[UR26][R28.64+0x200], R36 ;  /* 0x000200241c007986 */ /* 0x0043e8000c101d1a */
[----:B0-----:R1:W-:Y:S04]  /*2100*/  STG.E.128 desc[UR26][R28.64+0x400], R48 ;  /* 0x000400301c007986 */ /* 0x0013e8000c101d1a */
[----:B---3--:R1:W-:Y:S02]  /*2110*/  STG.E.128 desc[UR26][R28.64+0x600], R72 ;  /* 0x000600481c007986 */ /* 0x0083e4000c101d1a */
.L_x_10931:
[----:B------:R-:W-:Y:S01]  /*2120*/  FFMA.FTZ R0, R112, R121, R3 ;  /* 0x0000007970007223 */ /* 0x000fe20000010003 */
[----:B------:R-:W2:Y:S01]  /*2130*/  LDCU UR8, c[0x0][0x38c] ;  /* 0x00007180ff0877ac */ /* 0x000ea20008000800 */
        /* <DEDUP_REMOVED lines=38> */
[----:B------:R-:W0:Y:S01]  /*23a0*/  S2R R149, SR_TID.X ;  /* 0x0000000000957919 */ /* 0x000e220000002100 */
[----:B------:R-:W1:Y:S01]  /*23b0*/  LDCU.64 UR8, c[0x0][0x3a0] ;  /* 0x00007400ff0877ac */ /* 0x000e620008000a00 */
        /* <DEDUP_REMOVED lines=8> */
[----:B------:R-:W-:-:S02]  /*2440*/  HFMA2 R100, -RZ, RZ, 0, 0 ;  /* 0x00000000ff647431 */ /* 0x000fc400000001ff */
        /* <DEDUP_REMOVED lines=8> */
[----:B-1----:R-:W-:Y:S01]  /*24d0*/  UIMAD.WIDE.U32 UR12, UR10, UR8, URZ ;  /* 0x000000080a0c72a5 */ /* 0x002fe2000f8e00ff */
[----:B------:R-:W-:Y:S01]  /*24e0*/  FADD.FTZ R31, R120, R120 ;  /* 0x00000078781f7221 */ /* 0x000fe20000010000 */
[----:B------:R-:W-:Y:S01]  /*24f0*/  FADD.FTZ R32, R123, R123 ;  /* 0x0000007b7b207221 */ /* 0x000fe20000010000 */
[----:B------:R-:W-:Y:S01]  /*2500*/  FADD.FTZ R37, R42, R42 ;  /* 0x0000002a2a257221 */ /* 0x000fe20000010000 */
[----:B--2---:R-:W-:Y:S01]  /*2510*/  UIMAD.WIDE.U32 UR14, UR10, UR28, URZ ;  /* 0x0000001c0a0e72a5 */ /* 0x004fe2000f8e00ff */
[----:B------:R-:W-:Y:S01]  /*2520*/  FADD.FTZ R39, R44, R44 ;  /* 0x0000002c2c277221 */ /* 0x000fe20000010000 */
[----:B------:R-:W-:Y:S01]  /*2530*/  FADD.FTZ R133, R46, R46 ;  /* 0x0000002e2e857221 */ /* 0x000fe20000010000 */
[----:B------:R-:W-:Y:S01]  /*2540*/  ISETP.EQ.AND P0, PT, R2, RZ, P0 ;  /* 0x000000ff0200720c */ /* 0x000fe20000702270 */
[----:B------:R-:W-:Y:S01]  /*2550*/  UIMAD UR9, UR10, UR9, UR13 ;  /* 0x000000090a0972a4 */ /* 0x000fe2000f8e020d */
[----:B------:R-:W-:Y:S01]  /*2560*/  LEA R135, R135, R122, 0x4 ;  /* 0x0000007a87877211 */ /* 0x000fe200078e20ff */
[----:B------:R-:W-:Y:S01]  /*2570*/  UIMAD UR29, UR10, UR29, UR15 ;  /* 0x0000001d0a1d72a4 */ /* 0x000fe2000f8e020f */
[----:B------:R-:W1:Y:S01]  /*2580*/  LDCU UR44, c[0x0][0x394] ;  /* 0x00007280ff2c77ac */ /* 0x000e620008000800 */
[----:B0-----:R-:W-:-:S02]  /*2590*/  SHF.L.U32 R4, R149, 0x2, RZ ;  /* 0x0000000295047819 */ /* 0x001fc400000006ff */
[C---:B------:R-:W-:Y:S01]  /*25a0*/  ISETP.NE.AND P2, PT, R149.reuse, 0x3f, PT ;  /* 0x0000003f9500780c */ /* 0x040fe20003f45270 */
[----:B------:R-:W0:Y:S01]  /*25b0*/  LDCU UR45, c[0x0][0x38c] ;  /* 0x00007180ff2d77ac */ /* 0x000e220008000800 */
[----:B------:R-:W-:Y:S02]  /*25c0*/  LOP3.LUT R4, R4, 0xf80, RZ, 0xc0, !PT ;  /* 0x00000f8004047812 */ /* 0x000fe400078ec0ff */
[----:B------:R-:W-:Y:S01]  /*25d0*/  ISETP.NE.AND P1, PT, R149, RZ, PT ;  /* 0x000000ff9500720c */ /* 0x000fe20003f25270 */
[----:B------:R-:W2:Y:S01]  /*25e0*/  LDCU.64 UR32, c[0x0][0x3c0] ;  /* 0x00007800ff2077ac */ /* 0x000ea20008000a00 */
[----:B------:R-:W-:Y:S02]  /*25f0*/  IADD3 R40, PT, PT, R4, R9, R4 ;  /* 0x0000000904287210 */ /* 0x000fe40007ffe004 */
[----:B------:R-:W-:Y:S01]  /*2600*/  P2R R4, PR, RZ, 0x4 ;  /* 0x00000004ff047803 */ /* 0x000fe20000000000 */
[----:B------:R-:W3:Y:S01]  /*2610*/  LDCU.64 UR34, c[0x0][0x440] ;  /* 0x00008800ff2277ac */ /* 0x000ee20008000a00 */
[----:B------:R-:W-:-:S02]  /*2620*/  IADD3 R41, PT, PT, R40, 0x20, RZ ;  /* 0x0000002028297810 */ /* 0x000fc40007ffe0ff */
[C---:B------:R-:W-:Y:S01]  /*2630*/  IADD3 R43, PT, PT, R40.reuse, 0x40, RZ ;  /* 0x00000040282b7810 */ /* 0x040fe20007ffe0ff */
[----:B------:R-:W4:Y:S01]  /*2640*/  LDCU.64 UR36, c[0x0][0x3a8] ;  /* 0x00007500ff2477ac */ /* 0x000f220008000a00 */
[C---:B------:R-:W-:Y:S02]  /*2650*/  IADD3 R45, PT, PT, R40.reuse, 0x60, RZ ;  /* 0x00000060282d7810 */ /* 0x040fe40007ffe0ff */
[C---:B------:R-:W-:Y:S01]  /*2660*/  IADD3 R47, PT, PT, R40.reuse, 0x80, RZ ;  /* 0x00000080282f7810 */ /* 0x040fe20007ffe0ff */
[----:B------:R-:W0:Y:S01]  /*2670*/  LDCU.64 UR38, c[0x0][0x450] ;  /* 0x00008a00ff2677ac */ /* 0x000e220008000a00 */
[C---:B------:R-:W-:Y:S02]  /*2680*/  IADD3 R49, PT, PT, R40.reuse, 0xa0, RZ ;  /* 0x000000a028317810 */ /* 0x040fe40007ffe0ff */
[C---:B------:R-:W-:Y:S01]  /*2690*/  IADD3 R51, PT, PT, R40.reuse, 0xc0, RZ ;  /* 0x000000c028337810 */ /* 0x040fe20007ffe0ff */
[----:B------:R-:W0:Y:S01]  /*26a0*/  LDCU.64 UR40, c[0x0][0x3e0] ;  /* 0x00007c00ff2877ac */ /* 0x000e220008000a00 */
[----:B------:R-:W-:-:S02]  /*26b0*/  IADD3 R53, PT, PT, R40, 0xe0, RZ ;  /* 0x000000e028357810 */ /* 0x000fc40007ffe0ff */
[-C--:B------:R-:W-:Y:S01]  /*26c0*/  LEA.HI.SX32 R141, R41, R40.reuse, 0x1b ;  /* 0x00000028298d7211 */ /* 0x080fe200078fdaff */
[----:B------:R-:W0:Y:S01]  /*26d0*/  LDCU.64 UR42, c[0x0][0x4d0] ;  /* 0x00009a00ff2a77ac */ /* 0x000e220008000a00 */
[-C--:B------:R-:W-:Y:S02]  /*26e0*/  LEA.HI.SX32 R43, R43, R40.reuse, 0x1b ;  /* 0x000000282b2b7211 */ /* 0x080fe400078fdaff */
[-C--:B------:R-:W-:Y:S01]  /*26f0*/  LEA.HI.SX32 R45, R45, R40.reuse, 0x1b ;  /* 0x000000282d2d7211 */ /* 0x080fe200078fdaff */
[----:B------:R-:W-:Y:S01]  /*2700*/  UMOV UR8, URZ ;  /* 0x000000ff00087c82 */ /* 0x000fe20008000000 */
[-C--:B------:R-:W-:Y:S02]  /*2710*/  LEA.HI.SX32 R47, R47, R40.reuse, 0x1b ;  /* 0x000000282f2f7211 */ /* 0x080fe400078fdaff */
[-C--:B------:R-:W-:Y:S02]  /*2720*/  LEA.HI.SX32 R49, R49, R40.reuse, 0x1b ;  /* 0x0000002831317211 */ /* 0x080fe400078fdaff */
[----:B------:R-:W-:-:S02]  /*2730*/  LEA.HI.SX32 R51, R51, R40, 0x1b ;  /* 0x0000002833337211 */ /* 0x000fc400078fdaff */
[-C--:B------:R-:W-:Y:S02]  /*2740*/  LEA.HI.SX32 R53, R53, R40.reuse, 0x1b ;  /* 0x0000002835357211 */ /* 0x080fe400078fdaff */
[----:B------:R-:W-:Y:S02]  /*2750*/  LEA.HI.SX32 R41, R40, R40, 0x1b ;  /* 0x0000002828297211 */ /* 0x000fe400078fdaff */
[C---:B------:R-:W-:Y:S02]  /*2760*/  LOP3.LUT R4, R149.reuse, 0x3e0, RZ, 0xc0, !PT ;  /* 0x000003e095047812 */ /* 0x040fe400078ec0ff */
[C---:B------:R-:W-:Y:S02]  /*2770*/  SHF.L.U32 R134, R149.reuse, 0x3, RZ ;  /* 0x0000000395867819 */ /* 0x040fe400000006ff */
[----:B------:R-:W-:Y:S02]  /*2780*/  IADD3 R124, PT, PT, R149, 0x200, RZ ;  /* 0x00000200957c7810 */ /* 0x000fe40007ffe0ff */
        /* <DEDUP_REMOVED lines=8> */
.L_x_11030:
        /* <DEDUP_REMOVED lines=10> */
[----:B-1-3--:R-:W3:Y:S04]  /*28b0*/  LDG.E.128 R44, desc[UR26][R120.64+0x200] ;  /* 0x0002001a782c7981 */ /* 0x00aee8000c1e1d00 */
[----:B----4-:R-:W4:Y:S04]  /*28c0*/  LDG.E.128 R48, desc[UR26][R120.64+0x400] ;  /* 0x0004001a78307981 */ /* 0x010f28000c1e1d00 */
        /* <DEDUP_REMOVED lines=123> */
[-C--:B------:R-:W-:Y:S01]  /*3080*/  FMUL.FTZ R163, R28, R120.reuse ;  /* 0x000000781ca37220 */ /* 0x080fe20000410000 */
[----:B------:R-:W-:-:S04]  /*3090*/  FMUL.FTZ R162, R29, R120 ;  /* 0x000000781da27220 */ /* 0x000fc80000410000 */
        /* <DEDUP_REMOVED lines=19> */
[----:B------:R-:W-:Y:S01]  /*31d0*/  FMUL.FTZ R211, R133, R120 ;  /* 0x0000007885d37220 */ /* 0x000fe20000410000 */
[-C--:B------:R-:W-:Y:S01]  /*31e0*/  FMUL.FTZ R210, R0, -R121.reuse ;  /* 0x8000007900d27220 */ /* 0x080fe20000410000 */
        /* <DEDUP_REMOVED lines=30> */
[----:B------:R-:W-:-:S05]  /*33d0*/  FMUL.FTZ R212, R133, -R121 ;  /* 0x8000007985d47220 */ /* 0x000fca0000410000 */
        /* <DEDUP_REMOVED lines=48> */
.L_x_10934:
[----:B------:R-:W-:-:S05]  /*36e0*/  IADD3 R122, PT, PT, R122, R134, RZ ;  /* 0x000000867a7a7210 */ /* 0x000fca0007ffe0ff */
[----:B------:R1:W0:Y:S02]  /*36f0*/  LDS.64 R158, [R122+0x5a68] ;  /* 0x005a68007a9e7984 */ /* 0x0002240000000a00 */
.L_x_10935:
[----:B------:R-:W-:Y:S05]  /*3700*/  BSYNC.RECONVERGENT B0 ;  /* 0x0000000000007941 */ /* 0x000fea0003800200 */
.L_x_10933:
        /* <DEDUP_REMOVED lines=199> */
[----:B------:R-:W0:Y:S01]  /*4380*/  S2R R125, SR_TID.X ;  /* 0x00000000007d7919 */ /* 0x000e220000002100 */
[----:B------:R-:W-:Y:S01]  /*4390*/  ISETP.NE.AND P1, PT, R149, RZ, PT ;  /* 0x000000ff9500720c */ /* 0x000fe20003f25270 */
[----:B------:R-:W-:Y:S01]  /*43a0*/  UMOV UR28, 0xffffffff ;  /* 0xffffffff001c7882 */ /* 0x000fe20000000000 */
        /* <DEDUP_REMOVED lines=80> */
.L_x_11058:
        /* <DEDUP_REMOVED lines=13> */
.L_x_11061:
[----:B------:R-:W-:-:S03]  /*4980*/  UMOV UR28, 0xffffffff ;  /* 0xffffffff001c7882 */ /* 0x000fc60000000000 */
[----:B------:R-:W-:Y:S05]  /*4990*/  BRA.DIV UR28, `(.L_x_10939) ;  /* 0x0000006e1cc47947 */ /* 0x000fea000b800000 */
.L_x_11064:
[----:B------:R-:W-:-:S03]  /*49a0*/  UMOV UR28, 0xffffffff ;  /* 0xffffffff001c7882 */ /* 0x000fc60000000000 */
[----:B------:R-:W-:Y:S05]  /*49b0*/  BRA.DIV UR28, `(.L_x_10940) ;  /* 0x0000006e1ce47947 */ /* 0x000fea000b800000 */
.L_x_11067:
[----:B------:R-:W-:-:S03]  /*49c0*/  UMOV UR28, 0xffffffff ;  /* 0xffffffff001c7882 */ /* 0x000fc60000000000 */
[----:B------:R-:W-:Y:S05]  /*49d0*/  BRA.DIV UR28, `(.L_x_10941) ;  /* 0x000000721c047947 */ /* 0x000fea000b800000 */
.L_x_11070:
        /* <DEDUP_REMOVED lines=10> */
.L_x_11080:
        /* <DEDUP_REMOVED lines=23> */
.L_x_10936:
[----:B------:R-:W-:Y:S05]  /*4bf0*/  WARPSYNC.ALL ;  /* 0x0000000000007948 */ /* 0x000fea0003800000 */
[CC--:B0----5:R-:W-:Y:S01]  /*4c00*/  FMUL.FTZ R122, R166.reuse, R211.reuse ;  /* 0x000000d3a67a7220 */ /* 0x0e1fe20000410000 */
[-C--:B------:R-:W-:Y:S01]  /*4c10*/  FMUL.FTZ R120, R166, R212.reuse ;  /* 0x000000d4a6787220 */ /* 0x080fe20000410000 */
[----:B------:R-:W-:Y:S01]  /*4c20*/  BAR.SYNC.DEFER_BLOCKING 0x0 ;  /* 0x0000000000007b1d */ /* 0x000fe20000010000 */
[----:B------:R-:W-:Y:S01]  /*4c30*/  UISETP.GE.AND UP0, UPT, UR17, UR44, UPT ;  /* 0x0000002c1100728c */ /* 0x000fe2000bf06270 */
[C---:B------:R-:W-:Y:S01]  /*4c40*/  FFMA.FTZ R123, R167.reuse, R212, -R122 ;  /* 0x000000d4a77b7223 */ /* 0x040fe2000001087a */
[----:B------:R-:W-:-:S03]  /*4c50*/  FFMA.FTZ R121, R167, R211, R120 ;  /* 0x000000d3a7797223 */ /* 0x000fc60000010078 */
[----:B------:R-:W-:Y:S01]  /*4c60*/  FADD.FTZ R123, R196, R123 ;  /* 0x0000007bc47b7221 */ /* 0x000fe20000010000 */
[----:B------:R-:W-:Y:S01]  /*4c70*/  FADD.FTZ R120, R148, R121 ;  /* 0x0000007994787221 */ /* 0x000fe20000010000 */
[----:B------:R-:W-:Y:S01]  /*4c80*/  FMUL.FTZ R121, R167, R159 ;  /* 0x0000009fa7797220 */ /* 0x000fe20000410000 */
[----:B------:R-:W-:Y:S01]  /*4c90*/  PLOP3.LUT P2, PT, PT, PT, UP0, 0x80, 0x8 ;  /* 0x000000000008781c */ /* 0x000fe20003f4f008 */
[----:B------:R-:W-:Y:S01]  /*4ca0*/  FMUL.FTZ R122, R168, R123 ;  /* 0x0000007ba87a7220 */ /* 0x000fe20000410000 */
[----:B------:R-:W0:Y:S01]  /*4cb0*/  S2R R149, SR_TID.X ;  /* 0x0000000000957919 */ /* 0x000e220000002100 */
[----:B------:R-:W-:Y:S01]  /*4cc0*/  FFMA.FTZ R121, -R166, R158, -R121 ;  /* 0x0000009ea6797223 */ /* 0x000fe20000010979 */
[----:B------:R-:W-:Y:S01]  /*4cd0*/  ISETP.NE.OR P2, PT, R2, RZ, P2 ;  /* 0x000000ff0200720c */ /* 0x000fe20001745670 */
[-C--:B------:R-:W-:Y:S01]  /*4ce0*/  FFMA.FTZ R125, R169, R120.reuse, R122 ;  /* 0x00000078a97d7223 */ /* 0x080fe2000001007a */
[----:B------:R-:W-:Y:S01]  /*4cf0*/  FMUL.FTZ R122, R168, R120 ;  /* 0x00000078a87a7220 */ /* 0x000fe20000410000 */
[----:B------:R-:W-:-:S02]  /*4d00*/  FMUL.FTZ R120, R166, R159 ;  /* 0x0000009fa6787220 */ /* 0x000fc40000410000 */
[----:B------:R-:W-:Y:S01]  /*4d10*/  FADD.FTZ R125, R150, R125 ;  /* 0x0000007d967d7221 */ /* 0x000fe20000010000 */
[----:B------:R-:W-:Y:S01]  /*4d20*/  FFMA.FTZ R122, R169, R123, -R122 ;  /* 0x0000007ba97a7223 */ /* 0x000fe2000001087a */
[----:B------:R-:W-:Y:S01]  /*4d30*/  FFMA.FTZ R120, R167, R158, -R120 ;  /* 0x0000009ea7787223 */ /* 0x000fe20000010878 */
[CC--:B------:R-:W-:Y:S02]  /*4d40*/  FMUL.FTZ R123, R168.reuse, R121.reuse ;  /* 0x00000079a87b7220 */ /* 0x0c0fe40000410000 */
[----:B------:R-:W-:Y:S02]  /*4d50*/  FADD.FTZ R122, R197, R122 ;  /* 0x0000007ac57a7221 */ /* 0x000fe40000010000 */
[CC--:B------:R-:W-:Y:S01]  /*4d60*/  FFMA.FTZ R123, R169.reuse, R120.reuse, R123 ;  /* 0x00000078a97b7223 */ /* 0x0c0fe2000001007b */
[----:B------:R-:W-:Y:S01]  /*4d70*/  FMUL.FTZ R120, R168, R120 ;  /* 0x00000078a8787220 */ /* 0x000fe20000410000 */
[C---:B------:R-:W-:Y:S01]  /*4d80*/  FMUL.FTZ R124, R170.reuse, R122 ;  /* 0x0000007aaa7c7220 */ /* 0x040fe20000410000 */
[----:B------:R-:W1:Y:S02]  /*4d90*/  @!P2 S2R R131, SR_CgaCtaId ;  /* 0x000000000083a919 */ /* 0x000e640000008800 */
[----:B------:R-:W-:Y:S01]  /*4da0*/  FFMA.FTZ R120, R169, R121, -R120 ;  /* 0x00000079a9787223 */ /* 0x000fe20000010878 */
[CC--:B------:R-:W-:Y:S01]  /*4db0*/  FMUL.FTZ R121, R170.reuse, R125.reuse ;  /* 0x0000007daa797220 */ /* 0x0c0fe20000410000 */
[----:B------:R-:W-:Y:S01]  /*4dc0*/  FFMA.FTZ R126, R171, R125, R124 ;  /* 0x0000007dab7e7223 */ /* 0x000fe2000001007c */
[----:B------:R-:W-:-:S02]  /*4dd0*/  FMUL.FTZ R124, R170, R123 ;  /* 0x0000007baa7c7220 */ /* 0x000fc40000410000 */
[----:B------:R-:W-:Y:S01]  /*4de0*/  FFMA.FTZ R121, R171, R122, -R121 ;  /* 0x0000007aab797223 */ /* 0x000fe20000010879 */
[----:B------:R-:W-:Y:S01]  /*4df0*/  FADD.FTZ R126, R151, R126 ;  /* 0x0000007e977e7221 */ /* 0x000fe20000010000 */
[-C--:B------:R-:W-:Y:S01]  /*4e00*/  FMUL.FTZ R122, R170, R120.reuse ;  /* 0x00000078aa7a7220 */ /* 0x080fe20000410000 */
[C---:B------:R-:W-:Y:S01]  /*4e10*/  FFMA.FTZ R124, R171.reuse, R120, -R124 ;  /* 0x00000078ab7c7223 */ /* 0x040fe2000001087c */
[----:B------:R-:W-:Y:S01]  /*4e20*/  FADD.FTZ R121, R198, R121 ;  /* 0x00000079c6797221 */ /* 0x000fe20000010000 */
[C---:B------:R-:W-:Y:S01]  /*4e30*/  FMUL.FTZ R128, R172.reuse, R126 ;  /* 0x0000007eac807220 */ /* 0x040fe20000410000 */
[----:B------:R-:W-:Y:S02]  /*4e40*/  FFMA.FTZ R122, R171, R123, R122 ;  /* 0x0000007bab7a7223 */ /* 0x000fe4000001007a */
[CC--:B------:R-:W-:Y:S01]  /*4e50*/  FMUL.FTZ R120, R172.reuse, R121.reuse ;  /* 0x00000079ac787220 */ /* 0x0c0fe20000410000 */
[----:B------:R-:W-:Y:S01]  /*4e60*/  FFMA.FTZ R128, R173, R121, -R128 ;  /* 0x00000079ad807223 */ /* 0x000fe20000010880 */
[C---:B------:R-:W-:Y:S01]  /*4e70*/  FMUL.FTZ R121, R172.reuse, R124 ;  /* 0x0000007cac797220 */ /* 0x040fe20000410000 */
[----:B0-----:R-:W-:Y:S01]  /*4e80*/  ISETP.GT.U32.AND P3, PT, R149, 0x1f, PT ;  /* 0x0000001f9500780c */ /* 0x001fe20003f64070 */
[----:B------:R-:W-:Y:S01]  /*4e90*/  FFMA.FTZ R123, R173, R126, R120 ;  /* 0x0000007ead7b7223 */ /* 0x000fe20000010078 */
[----:B------:R-:W-:Y:S01]  /*4ea0*/  FADD.FTZ R128, R199, R128 ;  /* 0x00000080c7807221 */ /* 0x000fe20000010000 */
[-C--:B------:R-:W-:Y:S01]  /*4eb0*/  FFMA.FTZ R121, R173, R122.reuse, R121 ;  /* 0x0000007aad797223 */ /* 0x080fe20000010079 */
[----:B------:R-:W-:Y:S01]  /*4ec0*/  FMUL.FTZ R122, R172, R122 ;  /* 0x0000007aac7a7220 */ /* 0x000fe20000410000 */
[----:B------:R-:W-:Y:S01]  /*4ed0*/  FADD.FTZ R123, R152, R123 ;  /* 0x0000007b987b7221 */ /* 0x000fe20000010000 */
[----:B------:R-:W-:-:S02]  /*4ee0*/  FMUL.FTZ R120, R174, R128 ;  /* 0x00000080ae787220 */ /* 0x000fc40000410000 */
[----:B------:R-:W-:Y:S01]  /*4ef0*/  FFMA.FTZ R122, R173, R124, -R122 ;  /* 0x0000007cad7a7223 */ /* 0x000fe2000001087a */
[CC--:B------:R-:W-:Y:S01]  /*4f00*/  FMUL.FTZ R125, R174.reuse, R123.reuse ;  /* 0x0000007bae7d7220 */ /* 0x0c0fe20000410000 */
[C---:B------:R-:W-:Y:S01]  /*4f10*/  FFMA.FTZ R126, R175.reuse, R123, R120 ;  /* 0x0000007baf7e7223 */ /* 0x040fe20000010078 */
[CC--:B------:R-:W-:Y:S01]  /*4f20*/  FMUL.FTZ R124, R174.reuse, R121.reuse ;  /* 0x00000079ae7c7220 */ /* 0x0c0fe20000410000 */
[----:B------:R-:W-:Y:S01]  /*4f30*/  FMUL.FTZ R120, R174, R122 ;  /* 0x0000007aae787220 */ /* 0x000fe20000410000 */
[----:B------:R-:W-:Y:S01]  /*4f40*/  FFMA.FTZ R125, R175, R128, -R125 ;  /* 0x00000080af7d7223 */ /* 0x000fe2000001087d */
[----:B------:R-:W-:Y:S01]  /*4f50*/  FADD.FTZ R126, R153, R126 ;  /* 0x0000007e997e7221 */ /* 0x000fe20000010000 */
[C---:B------:R-:W-:Y:S01]  /*4f60*/  FFMA.FTZ R124, R175.reuse, R122, -R124 ;  /* 0x0000007aaf7c7223 */ /* 0x040fe2000001087c */
[----:B------:R-:W-:Y:S01]  /*4f70*/  FFMA.FTZ R120, R175, R121, R120 ;  /* 0x00000079af787223 */ /* 0x000fe20000010078 */
[----:B------:R-:W-:Y:S01]  /*4f80*/  FADD.FTZ R125, R200, R125 ;  /* 0x0000007dc87d7221 */ /* 0x000fe20000010000 */
[C---:B------:R-:W-:Y:S01]  /*4f90*/  FMUL.FTZ R128, R176.reuse, R126 ;  /* 0x0000007eb0807220 */ /* 0x040fe20000410000 */
[----:B------:R-:W-:-:S02]  /*4fa0*/  FMUL.FTZ R121, R176, R124 ;  /* 0x0000007cb0797220 */ /* 0x000fc40000410000 */
[CC--:B------:R-:W-:Y:S01]  /*4fb0*/  FMUL.FTZ R122, R176.reuse, R125.reuse ;  /* 0x0000007db07a7220 */ /* 0x0c0fe20000410000 */
[C---:B------:R-:W-:Y:S01]  /*4fc0*/  FFMA.FTZ R128, R177.reuse, R125, -R128 ;  /* 0x0000007db1807223 */ /* 0x040fe20000010880 */
[CC--:B------:R-:W-:Y:S01]  /*4fd0*/  FFMA.FTZ R121, R177.reuse, R120.reuse, R121 ;  /* 0x00000078b1797223 */ /* 0x0c0fe20000010079 */
[----:B------:R-:W-:Y:S01]  /*4fe0*/  FMUL.FTZ R120, R176, R120 ;  /* 0x00000078b0787220 */ /* 0x000fe20000410000 */
[----:B------:R-:W-:Y:S01]  /*4ff0*/  FFMA.FTZ R123, R177, R126, R122 ;  /* 0x0000007eb17b7223 */ /* 0x000fe2000001007a */
[----:B------:R-:W-:Y:S02]  /*5000*/  FADD.FTZ R128, R201, R128 ;  /* 0x00000080c9807221 */ /* 0x000fe40000010000 */
[----:B------:R-:W-:Y:S01]  /*5010*/  FFMA.FTZ R120, R177, R124, -R120 ;  /* 0x0000007cb1787223 */ /* 0x000fe20000010878 */
[----:B------:R-:W-:Y:S01]  /*5020*/  FADD.FTZ R123, R154, R123 ;  /* 0x0000007b9a7b7221 */ /* 0x000fe20000010000 */
[C---:B------:R-:W-:Y:S01]  /*5030*/  FMUL.FTZ R122, R178.reuse, R128 ;  /* 0x00000080b27a7220 */ /* 0x040fe20000410000 */
[----:B------:R-:W-:-:S02]  /*5040*/  FMUL.FTZ R124, R178, R121 ;  /* 0x00000079b27c7220 */ /* 0x000fc40000410000 */
[CC--:B------:R-:W-:Y:S01]  /*5050*/  FMUL.FTZ R125, R178.reuse, R123.reuse ;  /* 0x0000007bb27d7220 */ /* 0x0c0fe20000410000 */
[C---:B------:R-:W-:Y:S01]  /*5060*/  FFMA.FTZ R126, R179.reuse, R123, R122 ;  /* 0x0000007bb37e7223 */ /* 0x040fe2000001007a */
[-C--:B------:R-:W-:Y:S01]  /*5070*/  FMUL.FTZ R122, R178, R120.reuse ;  /* 0x00000078b27a7220 */ /* 0x080fe20000410000 */
[C---:B------:R-:W-:Y:S01]  /*5080*/  FFMA.FTZ R124, R179.reuse, R120, -R124 ;  /* 0x00000078b37c7223 */ /* 0x040fe2000001087c */
[----:B------:R-:W-:Y:S01]  /*5090*/  FFMA.FTZ R125, R179, R128, -R125 ;  /* 0x00000080b37d7223 */ /* 0x000fe2000001087d */
[----:B------:R-:W-:Y:S01]  /*50a0*/  FADD.FTZ R126, R155, R126 ;  /* 0x0000007e9b7e7221 */ /* 0x000fe20000010000 */
[----:B------:R-:W-:Y:S01]  /*50b0*/  FFMA.FTZ R122, R179, R121, R122 ;  /* 0x00000079b37a7223 */ /* 0x000fe2000001007a */
[----:B------:R-:W-:Y:S01]  /*50c0*/  FMUL.FTZ R121, R180, R124 ;  /* 0x0000007cb4797220 */ /* 0x000fe20000410000 */
[----:B------:R-:W-:Y:S01]  /*50d0*/  FADD.FTZ R125, R202, R125 ;  /* 0x0000007dca7d7221 */ /* 0x000fe20000010000 */
[C---:B------:R-:W-:Y:S02]  /*50e0*/  FMUL.FTZ R128, R180.reuse, R126 ;  /* 0x0000007eb4807220 */ /* 0x040fe40000410000 */
[CC--:B------:R-:W-:Y:S01]  /*50f0*/  FFMA.FTZ R121, R181.reuse, R122.reuse, R121 ;  /* 0x0000007ab5797223 */ /* 0x0c0fe20000010079 */
[CC--:B------:R-:W-:Y:S01]  /*5100*/  FMUL.FTZ R120, R180.reuse, R125.reuse ;  /* 0x0000007db4787220 */ /* 0x0c0fe20000410000 */
[----:B------:R-:W-:Y:S01]  /*5110*/  FFMA.FTZ R128, R181, R125, -R128 ;  /* 0x0000007db5807223 */ /* 0x000fe20000010880 */
[----:B------:R-:W-:-:S02]  /*5120*/  FMUL.FTZ R122, R180, R122 ;  /* 0x0000007ab47a7220 */ /* 0x000fc40000410000 */
[----:B------:R-:W-:Y:S01]  /*5130*/  FFMA.FTZ R123, R181, R126, R120 ;  /* 0x0000007eb57b7223 */ /* 0x000fe20000010078 */
[----:B------:R-:W-:Y:S01]  /*5140*/  FADD.FTZ R128, R203, R128 ;  /* 0x00000080cb807221 */ /* 0x000fe20000010000 */
[----:B------:R-:W-:Y:S01]  /*5150*/  FFMA.FTZ R122, R181, R124, -R122 ;  /* 0x0000007cb57a7223 */ /* 0x000fe2000001087a */
[----:B------:R-:W-:Y:S01]  /*5160*/  FMUL.FTZ R124, R182, R121 ;  /* 0x00000079b67c7220 */ /* 0x000fe20000410000 */
[----:B------:R-:W-:Y:S01]  /*5170*/  FADD.FTZ R123, R156, R123 ;  /* 0x0000007b9c7b7221 */ /* 0x000fe20000010000 */
[C---:B------:R-:W-:Y:S02]  /*5180*/  FMUL.FTZ R120, R182.reuse, R128 ;  /* 0x00000080b6787220 */ /* 0x040fe40000410000 */
[CC--:B------:R-:W-:Y:S01]  /*5190*/  FFMA.FTZ R124, R183.reuse, R122.reuse, -R124 ;  /* 0x0000007ab77c7223 */ /* 0x0c0fe2000001087c */
[CC--:B------:R-:W-:Y:S01]  /*51a0*/  FMUL.FTZ R125, R182.reuse, R123.reuse ;  /* 0x0000007bb67d7220 */ /* 0x0c0fe20000410000 */
[----:B------:R-:W-:Y:S01]  /*51b0*/  FFMA.FTZ R126, R183, R123, R120 ;  /* 0x0000007bb77e7223 */ /* 0x000fe20000010078 */
[----:B------:R-:W-:-:S02]  /*51c0*/  FMUL.FTZ R120, R182, R122 ;  /* 0x0000007ab6787220 */ /* 0x000fc40000410000 */
        /* <DEDUP_REMOVED lines=25> */
[C---:B------:R-:W-:Y:S01]  /*5360*/  FMUL.FTZ R128, R188.reuse, R126 ;  /* 0x0000007ebc807220 */ /* 0x040fe20000410000 */
[CC--:B------:R-:W-:Y:S01]  /*5370*/  FMUL.FTZ R123, R188.reuse, R122.reuse ;  /* 0x0000007abc7b7220 */ /* 0x0c0fe20000410000 */
[C---:B------:R-:W-:Y:S01]  /*5380*/  FFMA.FTZ R121, R189.reuse, R122, R121 ;  /* 0x0000007abd797223 */ /* 0x040fe20000010079 */
[-C--:B------:R-:W-:Y:S01]  /*5390*/  FMUL.FTZ R120, R188, R125.reuse ;  /* 0x0000007dbc787220 */ /* 0x080fe20000410000 */
[C---:B------:R-:W-:Y:S01]  /*53a0*/  FFMA.FTZ R128, R189.reuse, R125, -R128 ;  /* 0x0000007dbd807223 */ /* 0x040fe20000010880 */
[C---:B------:R-:W-:Y:S01]  /*53b0*/  FFMA.FTZ R123, R189.reuse, R124, -R123 ;  /* 0x0000007cbd7b7223 */ /* 0x040fe2000001087b */
[----:B------:R-:W-:Y:S01]  /*53c0*/  FMUL.FTZ R122, R190, R121 ;  /* 0x00000079be7a7220 */ /* 0x000fe20000410000 */
[----:B------:R-:W-:Y:S01]  /*53d0*/  FFMA.FTZ R127, R189, R126, R120 ;  /* 0x0000007ebd7f7223 */ /* 0x000fe20000010078 */
[----:B------:R-:W-:-:S02]  /*53e0*/  FADD.FTZ R128, R207, R128 ;  /* 0x00000080cf807221 */ /* 0x000fc40000010000 */
[----:B------:R-:W-:Y:S01]  /*53f0*/  FFMA.FTZ R122, R191, R123, -R122 ;  /* 0x0000007bbf7a7223 */ /* 0x000fe2000001087a */
[----:B------:R-:W-:Y:S01]  /*5400*/  FADD.FTZ R127, R162, R127 ;  /* 0x0000007fa27f7221 */ /* 0x000fe20000010000 */
[----:B------:R-:W-:-:S03]  /*5410*/  FMUL.FTZ R120, R190, R128 ;  /* 0x00000080be787220 */ /* 0x000fc60000410000 */
[CC--:B------:R-:W-:Y:S01]  /*5420*/  FMUL.FTZ R125, R190.reuse, R127.reuse ;  /* 0x0000007fbe7d7220 */ /* 0x0c0fe20000410000 */
[C---:B------:R-:W-:Y:S01]  /*5430*/  FFMA.FTZ R124, R191.reuse, R127, R120 ;  /* 0x0000007fbf7c7223 */ /* 0x040fe20000010078 */
[----:B------:R-:W-:Y:S02]  /*5440*/  FMUL.FTZ R120, R190, R123 ;  /* 0x0000007bbe787220 */ /* 0x000fe40000410000 */
[----:B------:R-:W-:Y:S01]  /*5450*/  FFMA.FTZ R125, R191, R128, -R125 ;  /* 0x00000080bf7d7223 */ /* 0x000fe2000001087d */
[----:B------:R-:W-:Y:S01]  /*5460*/  FADD.FTZ R124, R163, R124 ;  /* 0x0000007ca37c7221 */ /* 0x000fe20000010000 */
[----:B------:R-:W-:Y:S02]  /*5470*/  FFMA.FTZ R120, R191, R121, R120 ;  /* 0x00000079bf787223 */ /* 0x000fe40000010078 */
[----:B------:R-:W-:Y:S01]  /*5480*/  FADD.FTZ R125, R208, R125 ;  /* 0x0000007dd07d7221 */ /* 0x000fe20000010000 */
[C---:B------:R-:W-:Y:S01]  /*5490*/  FMUL.FTZ R128, R192.reuse, R124 ;  /* 0x0000007cc0807220 */ /* 0x040fe20000410000 */
[----:B------:R-:W-:-:S02]  /*54a0*/  FMUL.FTZ R121, R192, R120 ;  /* 0x00000078c0797220 */ /* 0x000fc40000410000 */
[CC--:B------:R-:W-:Y:S01]  /*54b0*/  FMUL.FTZ R126, R192.reuse, R125.reuse ;  /* 0x0000007dc07e7220 */ /* 0x0c0fe20000410000 */
[C---:B------:R-:W-:Y:S01]  /*54c0*/  FFMA.FTZ R128, R193.reuse, R125, -R128 ;  /* 0x0000007dc1807223 */ /* 0x040fe20000010880 */
[C---:B------:R-:W-:Y:S02]  /*54d0*/  FFMA.FTZ R121, R193.reuse, R122, -R121 ;  /* 0x0000007ac1797223 */ /* 0x040fe40000010879 */
[----:B------:R-:W-:Y:S01]  /*54e0*/  FFMA.FTZ R123, R193, R124, R126 ;  /* 0x0000007cc17b7223 */ /* 0x000fe2000001007e */
[----:B------:R-:W-:-:S03]  /*54f0*/  FMUL.FTZ R124, R192, R122 ;  /* 0x0000007ac07c7220 */ /* 0x000fc60000410000 */
[----:B------:R-:W-:Y:S01]  /*5500*/  FADD.FTZ R123, R164, R123 ;  /* 0x0000007ba47b7221 */ /* 0x000fe20000010000 */
[----:B------:R-:W-:Y:S01]  /*5510*/  FFMA.FTZ R124, R193, R120, R124 ;  /* 0x00000078c17c7223 */ /* 0x000fe2000001007c */
[----:B------:R-:W-:Y:S02]  /*5520*/  FADD.FTZ R120, R209, R128 ;  /* 0x00000080d1787221 */ /* 0x000fe40000010000 */
[----:B------:R-:W0:Y:S01]  /*5530*/  LDS.64 R128, [R6+0x4258] ;  /* 0x0042580006807984 */ /* 0x000e220000000a00 */
[C---:B------:R-:W-:Y:S01]  /*5540*/  FMUL.FTZ R125, R194.reuse, R123 ;  /* 0x0000007bc27d7220 */ /* 0x040fe20000410000 */
[----:B------:R-:W-:-:S03]  /*5550*/  FMUL.FTZ R122, R194, R120 ;  /* 0x00000078c27a7220 */ /* 0x000fc60000410000 */
[C---:B------:R-:W-:Y:S01]  /*5560*/  FFMA.FTZ R127, R195.reuse, R120, -R125 ;  /* 0x00000078c37f7223 */ /* 0x040fe2000001087d */
[CC--:B------:R-:W-:Y:S01]  /*5570*/  FMUL.FTZ R120, R194.reuse, R124.reuse ;  /* 0x0000007cc2787220 */ /* 0x0c0fe20000410000 */
[C---:B------:R-:W-:Y:S01]  /*5580*/  FFMA.FTZ R122, R195.reuse, R123, R122 ;  /* 0x0000007bc37a7223 */ /* 0x040fe2000001007a */
[-C--:B------:R-:W-:Y:S01]  /*5590*/  FMUL.FTZ R123, R194, R121.reuse ;  /* 0x00000079c27b7220 */ /* 0x080fe20000410000 */
[----:B------:R-:W-:Y:S01]  /*55a0*/  FADD.FTZ R127, R210, R127 ;  /* 0x0000007fd27f7221 */ /* 0x000fe20000010000 */
[C---:B------:R-:W-:Y:S01]  /*55b0*/  FFMA.FTZ R125, R195.reuse, R121, -R120 ;  /* 0x00000079c37d7223 */ /* 0x040fe20000010878 */
[----:B------:R-:W-:Y:S01]  /*55c0*/  @!P2 MOV R120, 0x400 ;  /* 0x000004000078a802 */ /* 0x000fe20000000f00 */
[----:B------:R-:W-:Y:S01]  /*55d0*/  FFMA.FTZ R124, R195, R124, R123 ;  /* 0x0000007cc37c7223 */ /* 0x000fe2000001007b */
[----:B------:R-:W-:Y:S01]  /*55e0*/  MOV R121, UR8 ;  /* 0x0000000800797c02 */ /* 0x000fe20008000f00 */
[----:B------:R-:W-:Y:S01]  /*55f0*/  FADD.FTZ R126, R165, R122 ;  /* 0x0000007aa57e7221 */ /* 0x000fe20000010000 */
[----:B-1----:R-:W-:-:S02]  /*5600*/  @!P2 LEA R120, R131, R120, 0x18 ;  /* 0x000000788378a211 */ /* 0x002fc400078ec0ff */
[----:B------:R-:W-:Y:S02]  /*5610*/  CS2R R122, SRZ ;  /* 0x00000000007a7805 */ /* 0x000fe4000001ff00 */
[----:B------:R-:W-:Y:S01]  /*5620*/  @!P2 LEA R130, R121, R120, 0x4 ;  /* 0x000000787982a211 */ /* 0x000fe200078e20ff */
[----:B------:R-:W-:Y:S01]  /*5630*/  HFMA2 R120, -RZ, RZ, 1.875, 0 ;  /* 0x3f800000ff787431 */ /* 0x000fe200000001ff */
[----:B------:R-:W-:-:S06]  /*5640*/  MOV R121, RZ ;  /* 0x000000ff00797202 */ /* 0x000fcc0000000f00 */
        /* <DEDUP_REMOVED lines=120> */
.L_x_11085:
        /* <DEDUP_REMOVED lines=12> */
.L_x_10946:
[----:B------:R-:W-:Y:S05]  /*5e90*/  BSYNC.RECONVERGENT B0 ;  /* 0x0000000000007941 */ /* 0x000fea0003800200 */
.L_x_10945:
[----:B------:R-:W-:Y:S01]  /*5ea0*/  UMOV UR28, 0xffffffff ;  /* 0xffffffff001c7882 */ /* 0x000fe20000000000 */
[----:B------:R-:W-:Y:S02]  /*5eb0*/  ISETP.GT.U32.AND P3, PT, R2, 0x1d, PT ;  /* 0x0000001d0200780c */ /* 0x000fe40003f64070 */
[----:B------:R-:W-:Y:S11]  /*5ec0*/  BRA.DIV UR28, `(.L_x_10947) ;  /* 0x000000621c187947 */ /* 0x000ff6000b800000 */
[----:B-1----:R1:W0:Y:S04]  /*5ed0*/  SHFL.DOWN PT, R131, R139, 0x2, 0x1f ;  /* 0x08401f008b837f89 */ /* 0x00222800000e0000 */
[----:B--2---:R1:W2:Y:S04]  /*5ee0*/  SHFL.DOWN PT, R243, R138, 0x2, 0x1f ;  /* 0x08401f008af37f89 */ /* 0x0042a800000e0000 */
[----:B---3--:R1:W3:Y:S04]  /*5ef0*/  SHFL.DOWN PT, R247, R136, 0x2, 0x1f ;  /* 0x08401f0088f77f89 */ /* 0x0082e800000e0000 */
[----:B----4-:R1:W4:Y:S02]  /*5f00*/  SHFL.DOWN PT, R130, R137, 0x2, 0x1f ;  /* 0x08401f0089827f89 */ /* 0x01032400000e0000 */
.L_x_11091:
        /* <DEDUP_REMOVED lines=12> */
.L_x_10949:
[----:B------:R-:W-:Y:S05]  /*5fd0*/  BSYNC.RECONVERGENT B0 ;  /* 0x0000000000007941 */ /* 0x000fea0003800200 */
.L_x_10948:
[----:B------:R-:W-:Y:S01]  /*5fe0*/  UMOV UR28, 0xffffffff ;  /* 0xffffffff001c7882 */ /* 0x000fe20000000000 */
[----:B------:R-:W-:Y:S02]  /*5ff0*/  ISETP.GT.U32.AND P3, PT, R2, 0x1b, PT ;  /* 0x0000001b0200780c */ /* 0x000fe40003f64070 */
[----:B------:R-:W-:Y:S11]  /*6000*/  BRA.DIV UR28, `(.L_x_10950) ;  /* 0x000000621c387947 */ /* 0x000ff6000b800000 */
[----:B0-----:R0:W0:Y:S04]  /*6010*/  SHFL.DOWN PT, R131, R139, 0x4, 0x1f ;  /* 0x08801f008b837f89 */ /* 0x00102800000e0000 */
[----:B--2---:R2:W0:Y:S04]  /*6020*/  SHFL.DOWN PT, R243, R138, 0x4, 0x1f ;  /* 0x08801f008af37f89 */ /* 0x00442800000e0000 */
[----:B---3--:R2:W3:Y:S04]  /*6030*/  SHFL.DOWN PT, R247, R136, 0x4, 0x1f ;  /* 0x08801f0088f77f89 */ /* 0x0084e800000e0000 */
[----:B----4-:R2:W4:Y:S02]  /*6040*/  SHFL.DOWN PT, R130, R137, 0x4, 0x1f ;  /* 0x08801f0089827f89 */ /* 0x01052400000e0000 */
.L_x_11097:
        /* <DEDUP_REMOVED lines=12> */
.L_x_10952:
[----:B------:R-:W-:Y:S05]  /*6110*/  BSYNC.RECONVERGENT B0 ;  /* 0x0000000000007941 */ /* 0x000fea0003800200 */
.L_x_10951:
[----:B------:R-:W-:Y:S01]  /*6120*/  UMOV UR28, 0xffffffff ;  /* 0xffffffff001c7882 */ /* 0x000fe20000000000 */
[----:B------:R-:W-:Y:S02]  /*6130*/  ISETP.GT.U32.AND P3, PT, R2, 0x17, PT ;  /* 0x000000170200780c */ /* 0x000fe40003f64070 */
[----:B------:R-:W-:Y:S11]  /*6140*/  BRA.DIV UR28, `(.L_x_10953) ;  /* 0x000000621c587947 */ /* 0x000ff6000b800000 */
[----:B0-----:R0:W0:Y:S04]  /*6150*/  SHFL.DOWN PT, R131, R139, 0x8, 0x1f ;  /* 0x09001f008b837f89 */ /* 0x00102800000e0000 */
[----:B------:R0:W0:Y:S04]  /*6160*/  SHFL.DOWN PT, R243, R138, 0x8, 0x1f ;  /* 0x09001f008af37f89 */ /* 0x00002800000e0000 */
[----:B---3--:R3:W0:Y:S04]  /*6170*/  SHFL.DOWN PT, R247, R136, 0x8, 0x1f ;  /* 0x09001f0088f77f89 */ /* 0x00862800000e0000 */
[----:B----4-:R3:W4:Y:S02]  /*6180*/  SHFL.DOWN PT, R130, R137, 0x8, 0x1f ;  /* 0x09001f0089827f89 */ /* 0x01072400000e0000 */
.L_x_11103:
        /* <DEDUP_REMOVED lines=12> */
.L_x_10955:
[----:B------:R-:W-:Y:S05]  /*6250*/  BSYNC.RECONVERGENT B0 ;  /* 0x0000000000007941 */ /* 0x000fea0003800200 */
.L_x_10954:
[----:B------:R-:W-:Y:S01]  /*6260*/  UMOV UR28, 0xffffffff ;  /* 0xffffffff001c7882 */ /* 0x000fe20000000000 */
[----:B------:R-:W-:Y:S02]  /*6270*/  ISETP.GT.U32.AND P3, PT, R2, 0xf, PT ;  /* 0x0000000f0200780c */ /* 0x000fe40003f64070 */
[----:B------:R-:W-:Y:S11]  /*6280*/  BRA.DIV UR28, `(.L_x_10956) ;  /* 0x000000621c787947 */ /* 0x000ff6000b800000 */
[----:B0-----:R0:W0:Y:S04]  /*6290*/  SHFL.DOWN PT, R131, R139, 0x10, 0x1f ;  /* 0x0a001f008b837f89 */ /* 0x00102800000e0000 */
[----:B------:R0:W0:Y:S04]  /*62a0*/  SHFL.DOWN PT, R243, R138, 0x10, 0x1f ;  /* 0x0a001f008af37f89 */ /* 0x00002800000e0000 */
[----:B------:R0:W0:Y:S04]  /*62b0*/  SHFL.DOWN PT, R247, R136, 0x10, 0x1f ;  /* 0x0a001f0088f77f89 */ /* 0x00002800000e0000 */
[----:B----4-:R4:W0:Y:S02]  /*62c0*/  SHFL.DOWN PT, R130, R137, 0x10, 0x1f ;  /* 0x0a001f0089827f89 */ /* 0x01082400000e0000 */
.L_x_11109:
        /* <DEDUP_REMOVED lines=12> */
.L_x_10958:
[----:B------:R-:W-:Y:S05]  /*6390*/  BSYNC.RECONVERGENT B0 ;  /* 0x0000000000007941 */ /* 0x000fea0003800200 */
.L_x_10957:
        /* <DEDUP_REMOVED lines=26> */
.L_x_11123:
        /* <DEDUP_REMOVED lines=15> */
.L_x_10961:
[----:B------:R-:W-:Y:S05]  /*6630*/  BSYNC.RECONVERGENT B0 ;  /* 0x0000000000007941 */ /* 0x000fea0003800200 */
.L_x_10960:
        /* <DEDUP_REMOVED lines=16> */
.L_x_10943:
        /* <DEDUP_REMOVED lines=9> */
[----:B------:R-:W-:Y:S04]  /*67d0*/  BSSY.RECONVERGENT B0, `(.L_x_10962) ;  /* 0x00001df000007945 */ /* 0x000fe80003800200 */
[----:B------:R-:W-:Y:S01]  /*67e0*/  VOTEU.ALL UP0, P2 ;  /* 0x0000000000ff7886 */ /* 0x000fe20001000000 */
[----:B------:R-:W1:Y:S01]  /*67f0*/  LDS.64 R124, [R6+0x4668] ;  /* 0x00466800067c7984 */ /* 0x000e620000000a00 */
[----:B0-----:R-:W-:Y:S02]  /*6800*/  ULEA UR28, UR30, UR28, 0x18 ;  /* 0x0000001c1e1c7291 */ /* 0x001fe4000f8ec0ff */
[----:B------:R-:W-:-:S02]  /*6810*/  ULEA UR30, UR17, 0xfffff800, 0xb ;  /* 0xfffff800111e7891 */ /* 0x000fc4000f8e58ff */
[----:B------:R-:W-:Y:S02]  /*6820*/  @!UP0 ULEA UR48, UR8, UR28, 0x4 ;  /* 0x0000001c08308291 */ /* 0x000fe4000f8e20ff */
[----:B------:R-:W-:Y:S02]  /*6830*/  USHF.R.S32.HI UR47, URZ, 0x1f, UR30 ;  /* 0x0000001fff2f7899 */ /* 0x000fe4000801141e */
[----:B------:R-:W-:-:S04]  /*6840*/  LOP3.LUT R128, R149, UR30, RZ, 0xfc, !PT ;  /* 0x0000001e95807c12 */ /* 0x000fc8000f8efcff */
        /* <DEDUP_REMOVED lines=9> */
[----:B------:R-:W-:Y:S02]  /*68e0*/  FFMA.FTZ R123, R27, R239, R122 ;  /* 0x000000ef1b7b7223 */ /* 0x000fe4000001007a */
[-C--:B------:R-:W-:Y:S01]  /*68f0*/  FFMA.FTZ R241, -R68, R120.reuse, R241 ;  /* 0x0000007844f17223 */ /* 0x080fe200000101f1 */
[-C--:B-1----:R-:W-:Y:S01]  /*6900*/  FMUL.FTZ R129, R125, R159.reuse ;  /* 0x0000009f7d817220 */ /* 0x082fe20000410000 */
[----:B------:R-:W-:Y:S01]  /*6910*/  FMUL.FTZ R130, R124, R159 ;  /* 0x0000009f7c827220 */ /* 0x000fe20000410000 */
[----:B------:R-:W-:Y:S01]  /*6920*/  FFMA.FTZ R122, R28, R237, R123 ;  /* 0x000000ed1c7a7223 */ /* 0x000fe2000001007b */
[----:B------:R-:W-:Y:S01]  /*6930*/  FFMA.FTZ R120, R69, -R120, R244 ;  /* 0x8000007845787223 */ /* 0x000fe200000100f4 */
[----:B------:R-:W-:Y:S01]  /*6940*/  FFMA.FTZ R124, R124, R158, R129 ;  /* 0x0000009e7c7c7223 */ /* 0x000fe20000010081 */
[----:B------:R-:W-:Y:S01]  /*6950*/  FFMA.FTZ R129, R27, -R240, R121 ;  /* 0x800000f01b817223 */ /* 0x000fe20000010079 */
[----:B------:R-:W-:Y:S01]  /*6960*/  FFMA.FTZ R131, R29, R235, R122 ;  /* 0x000000eb1d837223 */ /* 0x000fe2000001007a */
[----:B------:R-:W-:Y:S01]  /*6970*/  FFMA.FTZ R125, R125, R158, -R130 ;  /* 0x0000009e7d7d7223 */ /* 0x000fe20000010882 */
[----:B------:R-:W-:Y:S01]  /*6980*/  FMUL.FTZ R158, R110, R21 ;  /* 0x000000156e9e7220 */ /* 0x000fe20000410000 */
[----:B------:R-:W-:Y:S01]  /*6990*/  FFMA.FTZ R129, R28, -R242, R129 ;  /* 0x800000f21c817223 */ /* 0x000fe20000010081 */
[----:B------:R-:W-:Y:S01]  /*69a0*/  FFMA.FTZ R122, R30, R233, R131 ;  /* 0x000000e91e7a7223 */ /* 0x000fe20000010083 */
[----:B------:R-:W-:Y:S01]  /*69b0*/  FADD.FTZ R251, R212, R125 ;  /* 0x0000007dd4fb7221 */ /* 0x000fe20000010000 */
[----:B------:R-:W-:Y:S01]  /*69c0*/  FMUL.FTZ R212, R107, R26 ;  /* 0x0000001a6bd47220 */ /* 0x000fe20000410000 */
[----:B------:R-:W-:Y:S01]  /*69d0*/  FFMA.FTZ R137, R29, -R236, R129 ;  /* 0x800000ec1d897223 */ /* 0x000fe20000010081 */
[----:B------:R-:W-:Y:S01]  /*69e0*/  FFMA.FTZ R131, R31, R231, R122 ;  /* 0x000000e71f837223 */ /* 0x000fe2000001007a */
[----:B------:R-:W-:Y:S01]  /*69f0*/  FMUL.FTZ R130, R117, R12 ;  /* 0x0000000c75827220 */ /* 0x000fe20000410000 */
[----:B------:R-:W-:Y:S01]  /*6a00*/  FMUL.FTZ R121, R118, R13 ;  /* 0x0000000d76797220 */ /* 0x000fe20000410000 */
[----:B------:R-:W-:Y:S01]  /*6a10*/  FFMA.FTZ R137, R30, -R238, R137 ;  /* 0x800000ee1e897223 */ /* 0x000fe20000010089 */
[----:B------:R-:W-:Y:S01]  /*6a20*/  FFMA.FTZ R122, R32, R213, R131 ;  /* 0x000000d5207a7223 */ /* 0x000fe20000010083 */
[-C--:B------:R-:W-:Y:S01]  /*6a30*/  FFMA.FTZ R213, -R56, R136.reuse, R213 ;  /* 0x0000008838d57223 */ /* 0x080fe200000101d5 */
[----:B------:R-:W-:Y:S01]  /*6a40*/  FFMA.FTZ R131, R57, -R136, R234 ;  /* 0x8000008839837223 */ /* 0x000fe200000100ea */
[----:B------:R-:W-:Y:S01]  /*6a50*/  FFMA.FTZ R137, R31, -R232, R137 ;  /* 0x800000e81f897223 */ /* 0x000fe20000010089 */
[----:B------:R-:W-:Y:S01]  /*6a60*/  FFMA.FTZ R139, R33, R245, R122 ;  /* 0x000000f5218b7223 */ /* 0x000fe2000001007a */
[----:B------:R-:W-:Y:S01]  /*6a70*/  FMUL.FTZ R136, R115, R18 ;  /* 0x0000001273887220 */ /* 0x000fe20000410000 */
[----:B------:R-:W-:Y:S01]  /*6a80*/  FFMA.FTZ R240, R71, -R130, R240 ;  /* 0x8000008247f07223 */ /* 0x000fe200000100f0 */
[----:B------:R-:W-:Y:S01]  /*6a90*/  FFMA.FTZ R137, R32, -R234, R137 ;  /* 0x800000ea20897223 */ /* 0x000fe20000010089 */
[----:B------:R-:W-:Y:S01]  /*6aa0*/  FFMA.FTZ R122, R34, R217, R139 ;  /* 0x000000d9227a7223 */ /* 0x000fe2000001008b */
[-C--:B------:R-:W-:Y:S01]  /*6ab0*/  FFMA.FTZ R245, -R58, R136.reuse, R245 ;  /* 0x000000883af57223 */ /* 0x080fe200000101f5 */
[----:B------:R-:W-:Y:S01]  /*6ac0*/  FFMA.FTZ R136, R59, -R136, R214 ;  /* 0x800000883b887223 */ /* 0x000fe200000100d6 */
[----:B------:R-:W-:Y:S01]  /*6ad0*/  FFMA.FTZ R159, R33, -R214, R137 ;  /* 0x800000d6219f7223 */ /* 0x000fe20000010089 */
[----:B------:R-:W-:Y:S01]  /*6ae0*/  FFMA.FTZ R139, R35, R215, R122 ;  /* 0x000000d7238b7223 */ /* 0x000fe2000001007a */
[-C--:B------:R-:W-:Y:S01]  /*6af0*/  FFMA.FTZ R215, -R54, R138.reuse, R215 ;  /* 0x0000008a36d77223 */ /* 0x080fe200000101d7 */
[----:B------:R-:W-:Y:S01]  /*6b00*/  FFMA.FTZ R138, R55, -R138, R216 ;  /* 0x8000008a378a7223 */ /* 0x000fe200000100d8 */
[----:B------:R-:W-:Y:S01]  /*6b10*/  FFMA.FTZ R159, R34, -R248, R159 ;  /* 0x800000f8229f7223 */ /* 0x000fe2000001009f */
[----:B------:R-:W-:Y:S01]  /*6b20*/  FFMA.FTZ R122, R36, R221, R139 ;  /* 0x000000dd247a7223 */ /* 0x000fe2000001008b */
[-C--:B------:R-:W-:Y:S01]  /*6b30*/  FFMA.FTZ R139, R49, -R158.reuse, R218 ;  /* 0x8000009e318b7223 */ /* 0x080fe200000100da */
[----:B------:R-:W-:Y:S01]  /*6b40*/  FFMA.FTZ R221, -R48, R158, R221 ;  /* 0x0000009e30dd7223 */ /* 0x000fe200000101dd */
[----:B------:R-:W-:Y:S01]  /*6b50*/  FFMA.FTZ R159, R35, -R216, R159 ;  /* 0x800000d8239f7223 */ /* 0x000fe2000001009f */
[----:B------:R-:W-:Y:S01]  /*6b60*/  FFMA.FTZ R243, R37, R219, R122 ;  /* 0x000000db25f37223 */ /* 0x000fe2000001007a */
[----:B------:R-:W-:Y:S01]  /*6b70*/  FFMA.FTZ R216, R43, -R212, R228 ;  /* 0x800000d42bd87223 */ /* 0x000fe200000100e4 */
[----:B------:R-:W-:Y:S01]  /*6b80*/  FMUL.FTZ R158, R111, R22 ;  /* 0x000000166f9e7220 */ /* 0x000fe20000410000 */
[----:B------:R-:W-:Y:S01]  /*6b90*/  FFMA.FTZ R159, R36, -R218, R159 ;  /* 0x800000da249f7223 */ /* 0x000fe2000001009f */
[----:B------:R-:W-:Y:S01]  /*6ba0*/  FFMA.FTZ R122, R38, R225, R243 ;  /* 0x000000e1267a7223 */ /* 0x000fe200000100f3 */
[----:B------:R-:W-:Y:S01]  /*6bb0*/  FADD.FTZ R243, R211, R124 ;  /* 0x0000007cd3f37221 */ /* 0x000fe20000010000 */
[----:B------:R-:W-:Y:S01]  /*6bc0*/  FMUL.FTZ R211, R106, R25 ;  /* 0x000000196ad37220 */ /* 0x000fe20000410000 */
        /* <DEDUP_REMOVED lines=9> */
[----:B------:R-:W-:Y:S01]  /*6c60*/  FMUL.FTZ R218, R243, UR31 ;  /* 0x0000001ff3da7c20 */ /* 0x000fe20008410000 */
[-C--:B------:R-:W-:Y:S01]  /*6c70*/  FFMA.FTZ R229, -R40, R211.reuse, R229 ;  /* 0x000000d328e57223 */ /* 0x080fe200000101e5 */
[----:B------:R-:W-:Y:S01]  /*6c80*/  FFMA.FTZ R211, R41, -R211, R226 ;  /* 0x800000d329d37223 */ /* 0x000fe200000100e2 */
[-C--:B------:R-:W-:Y:S01]  /*6c90*/  FMUL.FTZ R166, R43, R251.reuse ;  /* 0x000000fb2ba67220 */ /* 0x080fe20000410000 */
[----:B------:R-:W-:Y:S01]  /*6ca0*/  FFMA.FTZ R226, R132, -R226, R247 ;  /* 0x800000e284e27223 */ /* 0x000fe200000100f7 */
[----:B------:R-:W-:Y:S01]  /*6cb0*/  FFMA.FTZ R43, -R42, R212, R227 ;  /* 0x000000d42a2b7223 */ /* 0x000fe200000101e3 */
[C---:B------:R-:W-:Y:S01]  /*6cc0*/  FFMA.FTZ R247, R251.reuse, UR46, -R218 ;  /* 0x0000002efbf77c23 */ /* 0x040fe200080108da */
[----:B------:R-:W-:Y:S01]  /*6cd0*/  FADD.FTZ R212, R196, R167 ;  /* 0x000000a7c4d47221 */ /* 0x000fe20000010000 */
[----:B------:R-:W-:Y:S01]  /*6ce0*/  FMUL.FTZ R122, R251, UR31 ;  /* 0x0000001ffb7a7c20 */ /* 0x000fe20008410000 */
[C---:B------:R-:W-:Y:S01]  /*6cf0*/  FMUL.FTZ R218, R26.reuse, R251 ;  /* 0x000000fb1ada7220 */ /* 0x040fe20000410000 */
[-C--:B------:R-:W-:Y:S01]  /*6d00*/  FMUL.FTZ R196, R26, R243.reuse ;  /* 0x000000f31ac47220 */ /* 0x080fe20000410000 */
[-C--:B------:R-:W-:Y:S01]  /*6d10*/  FFMA.FTZ R219, -R50, R158.reuse, R219 ;  /* 0x0000009e32db7223 */ /* 0x080fe200000101db */
[----:B------:R-:W-:Y:S01]  /*6d20*/  FFMA.FTZ R166, R42, R243, R166 ;  /* 0x000000f32aa67223 */ /* 0x000fe200000100a6 */
[----:B------:R-:W-:Y:S01]  /*6d30*/  FFMA.FTZ R158, R51, -R158, R220 ;  /* 0x8000009e339e7223 */ /* 0x000fe200000100dc */
[----:B------:R-:W-:Y:S01]  /*6d40*/  FADD.FTZ R42, R148, R125 ;  /* 0x0000007d942a7221 */ /* 0x000fe20000010000 */
[----:B------:R-:W-:Y:S01]  /*6d50*/  FFMA.FTZ R122, R243, UR46, R122 ;  /* 0x0000002ef37a7c23 */ /* 0x000fe2000801007a */
[C---:B------:R-:W-:Y:S01]  /*6d60*/  FMUL.FTZ R148, R216.reuse, R247 ;  /* 0x000000f7d8947220 */ /* 0x040fe20000410000 */
[C---:B------:R-:W-:Y:S01]  /*6d70*/  FMUL.FTZ R220, R216.reuse, R218 ;  /* 0x000000dad8dc7220 */ /* 0x040fe20000410000 */
[----:B------:R-:W-:Y:S01]  /*6d80*/  FMUL.FTZ R125, R216, R196 ;  /* 0x000000c4d87d7220 */ /* 0x000fe20000410000 */
[C---:B------:R-:W-:Y:S01]  /*6d90*/  FMUL.FTZ R216, R168.reuse, R212 ;  /* 0x000000d4a8d87220 */ /* 0x040fe20000410000 */
[C---:B------:R-:W-:Y:S01]  /*6da0*/  FFMA.FTZ R148, R43.reuse, R122, R148 ;  /* 0x0000007a2b947223 */ /* 0x040fe20000010094 */
[C---:B------:R-:W-:Y:S01]  /*6db0*/  FFMA.FTZ R167, R43.reuse, R196, R220 ;  /* 0x000000c42ba77223 */ /* 0x040fe200000100dc */
[----:B------:R-:W-:Y:S01]  /*6dc0*/  FFMA.FTZ R125, R43, R218, -R125 ;  /* 0x000000da2b7d7223 */ /* 0x000fe2000001087d */
[-C--:B------:R-:W-:Y:S01]  /*6dd0*/  FMUL.FTZ R243, R168, R42.reuse ;  /* 0x0000002aa8f37220 */ /* 0x080fe20000410000 */
[----:B------:R-:W-:Y:S01]  /*6de0*/  FFMA.FTZ R43, R169, R42, R216 ;  /* 0x0000002aa92b7223 */ /* 0x000fe200000100d8 */
[----:B------:R-:W-:Y:S01]  /*6df0*/  FMUL.FTZ R41, R41, R212 ;  /* 0x000000d429297220 */ /* 0x000fe20000410000 */
[----:B------:R-:W-:Y:S01]  /*6e00*/  FMUL.FTZ R249, R107, R218 ;  /* 0x000000da6bf97220 */ /* 0x000fe20000410000 */
[----:B------:R-:W-:Y:S01]  /*6e10*/  FFMA.FTZ R168, R169, R212, -R243 ;  /* 0x000000d4a9a87223 */ /* 0x000fe200000108f3 */
[----:B------:R-:W-:Y:S01]  /*6e20*/  FADD.FTZ R43, R150, R43 ;  /* 0x0000002b962b7221 */ /* 0x000fe20000010000 */
[----:B------:R-:W-:Y:S01]  /*6e30*/  FMUL.FTZ R243, R42, UR31 ;  /* 0x0000001f2af37c20 */ /* 0x000fe20008410000 */
[----:B------:R-:W-:Y:S01]  /*6e40*/  FFMA.FTZ R169, R40, R42, R41 ;  /* 0x0000002a28a97223 */ /* 0x000fe20000010029 */
[----:B------:R-:W-:Y:S01]  /*6e50*/  FMUL.FTZ R41, R212, UR31 ;  /* 0x0000001fd4297c20 */ /* 0x000fe20008410000 */
[----:B------:R-:W-:Y:S01]  /*6e60*/  FADD.FTZ R197, R197, R168 ;  /* 0x000000a8c5c57221 */ /* 0x000fe20000010000 */
[----:B------:R-:W-:Y:S01]  /*6e70*/  FMUL.FTZ R40, R170, R43 ;  /* 0x0000002baa287220 */ /* 0x000fe20000410000 */
[----:B------:R-:W-:Y:S01]  /*6e80*/  FFMA.FTZ R150, R212, UR46, -R243 ;  /* 0x0000002ed4967c23 */ /* 0x000fe200080108f3 */
[----:B------:R-:W-:Y:S01]  /*6e90*/  FMUL.FTZ R212, R25, R212 ;  /* 0x000000d419d47220 */ /* 0x000fe20000410000 */
[----:B------:R-:W-:Y:S01]  /*6ea0*/  FFMA.FTZ R168, R42, UR46, R41 ;  /* 0x0000002e2aa87c23 */ /* 0x000fe20008010029 */
[-C--:B------:R-:W-:Y:S01]  /*6eb0*/  FMUL.FTZ R170, R170, R197.reuse ;  /* 0x000000c5aaaa7220 */ /* 0x080fe20000410000 */
[----:B------:R-:W-:Y:S01]  /*6ec0*/  FFMA.FTZ R41, R171, R197, -R40 ;  /* 0x000000c5ab297223 */ /* 0x000fe20000010828 */
[----:B------:R-:W-:Y:S01]  /*6ed0*/  FMUL.FTZ R42, R25, R42 ;  /* 0x0000002a192a7220 */ /* 0x000fe20000410000 */
[----:B------:R-:W-:Y:S01]  /*6ee0*/  FMUL.FTZ R216, R211, R212 ;  /* 0x000000d4d3d87220 */ /* 0x000fe20000410000 */
[----:B------:R-:W-:Y:S01]  /*6ef0*/  FFMA.FTZ R170, R171, R43, R170 ;  /* 0x0000002babaa7223 */ /* 0x000fe200000100aa */
[----:B------:R-:W-:Y:S01]  /*6f00*/  FADD.FTZ R198, R198, R41 ;  /* 0x00000029c6c67221 */ /* 0x000fe20000010000 */
[----:B------:R-:W-:Y:S01]  /*6f10*/  FMUL.FTZ R214, R105, R24 ;  /* 0x0000001869d67220 */ /* 0x000fe20000410000 */
[C---:B------:R-:W-:Y:S01]  /*6f20*/  FMUL.FTZ R150, R211.reuse, R150 ;  /* 0x00000096d3967220 */ /* 0x040fe20000410000 */
[-C--:B------:R-:W-:Y:S01]  /*6f30*/  FMUL.FTZ R218, R211, R42.reuse ;  /* 0x0000002ad3da7220 */ /* 0x080fe20000410000 */
[-C--:B------:R-:W-:Y:S01]  /*6f40*/  FFMA.FTZ R40, R229, R42.reuse, R216 ;  /* 0x0000002ae5287223 */ /* 0x080fe200000100d8 */
[----:B------:R-:W-:Y:S01]  /*6f50*/  FMUL.FTZ R211, R106, R42 ;  /* 0x0000002a6ad37220 */ /* 0x000fe20000410000 */
[----:B------:R-:W-:Y:S01]  /*6f60*/  FADD.FTZ R170, R151, R170 ;  /* 0x000000aa97aa7221 */ /* 0x000fe20000010000 */
[----:B------:R-:W-:Y:S01]  /*6f70*/  FMUL.FTZ R42, R172, R198 ;  /* 0x000000c6ac2a7220 */ /* 0x000fe20000410000 */
[-C--:B------:R-:W-:Y:S01]  /*6f80*/  FFMA.FTZ R223, -R46, R214.reuse, R223 ;  /* 0x000000d62edf7223 */ /* 0x080fe200000101df */
[C---:B------:R-:W-:Y:S01]  /*6f90*/  FFMA.FTZ R214, R47.reuse, -R214, R224 ;  /* 0x800000d62fd67223 */ /* 0x040fe200000100e0 */
[----:B------:R-:W-:Y:S01]  /*6fa0*/  FMUL.FTZ R171, R47, R197 ;  /* 0x000000c52fab7220 */ /* 0x000fe20000410000 */
[-C--:B------:R-:W-:Y:S01]  /*6fb0*/  FMUL.FTZ R151, R172, R170.reuse ;  /* 0x000000aaac977220 */ /* 0x080fe20000410000 */
[----:B------:R-:W-:Y:S01]  /*6fc0*/  FFMA.FTZ R47, R173, R170, R42 ;  /* 0x000000aaad2f7223 */ /* 0x000fe2000001002a */
[----:B------:R-:W-:Y:S01]  /*6fd0*/  FMUL.FTZ R172, R43, UR31 ;  /* 0x0000001f2bac7c20 */ /* 0x000fe20008410000 */
[----:B------:R-:W-:Y:S01]  /*6fe0*/  FFMA.FTZ R46, R46, R43, R171 ;  /* 0x0000002b2e2e7223 */ /* 0x000fe200000100ab */
[----:B------:R-:W-:Y:S01]  /*6ff0*/  FFMA.FTZ R42, R173, R198, -R151 ;  /* 0x000000c6ad2a7223 */ /* 0x000fe20000010897 */
[----:B------:R-:W-:Y:S01]  /*7000*/  FADD.FTZ R47, R152, R47 ;  /* 0x0000002f982f7221 */ /* 0x000fe20000010000 */
[----:B------:R-:W-:Y:S01]  /*7010*/  FMUL.FTZ R152, R197, UR31 ;  /* 0x0000001fc5987c20 */ /* 0x000fe20008410000 */
[-C--:B------:R-:W-:Y:S01]  /*7020*/  FFMA.FTZ R41, R229, R212.reuse, -R218 ;  /* 0x000000d4e5297223 */ /* 0x080fe200000108da */
[----:B------:R-:W-:Y:S01]  /*7030*/  FADD.FTZ R199, R199, R42 ;  /* 0x0000002ac7c77221 */ /* 0x000fe20000010000 */
[----:B------:R-:W-:Y:S01]  /*7040*/  FMUL.FTZ R42, R174, R47 ;  /* 0x0000002fae2a7220 */ /* 0x000fe20000410000 */
[----:B------:R-:W-:Y:S01]  /*7050*/  FMUL.FTZ R243, R106, R212 ;  /* 0x000000d46af37220 */ /* 0x000fe20000410000 */
[----:B------:R-:W-:Y:S01]  /*7060*/  FFMA.FTZ R171, R197, UR46, -R172 ;  /* 0x0000002ec5ab7c23 */ /* 0x000fe200080108ac */
[C---:B------:R-:W-:Y:S01]  /*7070*/  FMUL.FTZ R212, R24.reuse, R197 ;  /* 0x000000c518d47220 */ /* 0x040fe20000410000 */
[----:B------:R-:W-:Y:S01]  /*7080*/  FFMA.FTZ R151, R43, UR46, R152 ;  /* 0x0000002e2b977c23 */ /* 0x000fe20008010098 */
[----:B------:R-:W-:Y:S01]  /*7090*/  FMUL.FTZ R172, R24, R43 ;  /* 0x0000002b18ac7220 */ /* 0x000fe20000410000 */
[-C--:B------:R-:W-:Y:S01]  /*70a0*/  FMUL.FTZ R174, R174, R199.reuse ;  /* 0x000000c7aeae7220 */ /* 0x080fe20000410000 */
[C---:B------:R-:W-:Y:S01]  /*70b0*/  FFMA.FTZ R43, R175.reuse, R199, -R42 ;  /* 0x000000c7af2b7223 */ /* 0x040fe2000001082a */
[C---:B------:R-:W-:Y:S01]  /*70c0*/  FMUL.FTZ R216, R214.reuse, R212 ;  /* 0x000000d4d6d87220 */ /* 0x040fe20000410000 */
        /* <DEDUP_REMOVED lines=8> */
[----:B------:R-:W-:Y:S01]  /*7150*/  FMUL.FTZ R159, R104, R23 ;  /* 0x00000017689f7220 */ /* 0x000fe20000410000 */
[----:B------:R-:W-:Y:S01]  /*7160*/  FMUL.FTZ R175, R170, UR31 ;  /* 0x0000001faaaf7c20 */ /* 0x000fe20008410000 */
[-C--:B------:R-:W-:Y:S01]  /*7170*/  FMUL.FTZ R173, R176, R153.reuse ;  /* 0x00000099b0ad7220 */ /* 0x080fe20000410000 */
[----:B------:R-:W-:Y:S01]  /*7180*/  FFMA.FTZ R171, R177, R153, R172 ;  /* 0x00000099b1ab7223 */ /* 0x000fe200000100ac */
[-C--:B------:R-:W-:Y:S01]  /*7190*/  FFMA.FTZ R225, -R44, R159.reuse, R225 ;  /* 0x0000009f2ce17223 */ /* 0x080fe200000101e1 */
[----:B------:R-:W-:Y:S01]  /*71a0*/  FFMA.FTZ R159, R45, -R159, R222 ;  /* 0x8000009f2d9f7223 */ /* 0x000fe200000100de */
[----:B------:R-:W-:Y:S01]  /*71b0*/  FFMA.FTZ R172, R177, R200, -R173 ;  /* 0x000000c8b1ac7223 */ /* 0x000fe200000108ad */
[----:B------:R-:W-:Y:S01]  /*71c0*/  FADD.FTZ R171, R154, R171 ;  /* 0x000000ab9aab7221 */ /* 0x000fe20000010000 */
[-C--:B------:R-:W-:Y:S01]  /*71d0*/  FMUL.FTZ R45, R45, R198.reuse ;  /* 0x000000c62d2d7220 */ /* 0x080fe20000410000 */
[C---:B------:R-:W-:Y:S01]  /*71e0*/  FMUL.FTZ R173, R198.reuse, UR31 ;  /* 0x0000001fc6ad7c20 */ /* 0x040fe20008410000 */
[----:B------:R-:W-:Y:S01]  /*71f0*/  FFMA.FTZ R154, R198, UR46, -R175 ;  /* 0x0000002ec69a7c23 */ /* 0x000fe200080108af */
[----:B------:R-:W-:Y:S01]  /*7200*/  FMUL.FTZ R198, R23, R198 ;  /* 0x000000c617c67220 */ /* 0x000fe20000410000 */
[----:B------:R-:W-:Y:S01]  /*7210*/  FADD.FTZ R201, R201, R172 ;  /* 0x000000acc9c97221 */ /* 0x000fe20000010000 */
[-C--:B------:R-:W-:Y:S01]  /*7220*/  FFMA.FTZ R45, R44, R170.reuse, R45 ;  /* 0x000000aa2c2d7223 */ /* 0x080fe2000001002d */
[----:B------:R-:W-:Y:S01]  /*7230*/  FMUL.FTZ R174, R23, R170 ;  /* 0x000000aa17ae7220 */ /* 0x000fe20000410000 */
[----:B------:R-:W-:Y:S01]  /*7240*/  FFMA.FTZ R44, R170, UR46, R173 ;  /* 0x0000002eaa2c7c23 */ /* 0x000fe200080100ad */
[C---:B------:R-:W-:Y:S01]  /*7250*/  FMUL.FTZ R172, R159.reuse, R198 ;  /* 0x000000c69fac7220 */ /* 0x040fe20000410000 */
[C---:B------:R-:W-:Y:S01]  /*7260*/  FMUL.FTZ R170, R178.reuse, R201 ;  /* 0x000000c9b2aa7220 */ /* 0x040fe20000410000 */
[-C--:B------:R-:W-:Y:S01]  /*7270*/  FMUL.FTZ R178, R178, R171.reuse ;  /* 0x000000abb2b27220 */ /* 0x080fe20000410000 */
[C---:B------:R-:W-:Y:S01]  /*7280*/  FMUL.FTZ R154, R159.reuse, R154 ;  /* 0x0000009a9f9a7220 */ /* 0x040fe20000410000 */
[-C--:B------:R-:W-:Y:S01]  /*7290*/  FMUL.FTZ R176, R159, R174.reuse ;  /* 0x000000ae9fb07220 */ /* 0x080fe20000410000 */
[-C--:B------:R-:W-:Y:S01]  /*72a0*/  FFMA.FTZ R159, R225, R174.reuse, R172 ;  /* 0x000000aee19f7223 */ /* 0x080fe200000100ac */
[C---:B------:R-:W-:Y:S01]  /*72b0*/  FFMA.FTZ R172, R179.reuse, R171, R170 ;  /* 0x000000abb3ac7223 */ /* 0x040fe200000100aa */
[----:B------:R-:W-:Y:S01]  /*72c0*/  FFMA.FTZ R179, R179, R201, -R178 ;  /* 0x000000c9b3b37223 */ /* 0x000fe200000108b2 */
[----:B------:R-:W-:Y:S01]  /*72d0*/  MOV R122, UR28 ;  /* 0x0000001c007a7c02 */ /* 0x000fe20008000f00 */
[----:B------:R-:W-:Y:S01]  /*72e0*/  FMUL.FTZ R177, R104, R174 ;  /* 0x000000ae68b17220 */ /* 0x000fe20000410000 */
[----:B------:R-:W-:Y:S01]  /*72f0*/  FADD.FTZ R155, R155, R172 ;  /* 0x000000ac9b9b7221 */ /* 0x000fe20000010000 */
[----:B------:R-:W-:Y:S01]  /*7300*/  FADD.FTZ R202, R202, R179 ;  /* 0x000000b3caca7221 */ /* 0x000fe20000010000 */
[----:B------:R-:W-:Y:S01]  /*7310*/  FMUL.FTZ R247, R107, R196 ;  /* 0x000000c46bf77220 */ /* 0x000fe20000410000 */
[----:B------:R-:W-:Y:S01]  /*7320*/  FMUL.FTZ R178, R22, R199 ;  /* 0x000000c716b27220 */ /* 0x000fe20000410000 */
[C---:B------:R-:W-:Y:S01]  /*7330*/  FMUL.FTZ R175, R180.reuse, R155 ;  /* 0x0000009bb4af7220 */ /* 0x040fe20000410000 */
[----:B------:R-:W-:Y:S01]  /*7340*/  FMUL.FTZ R172, R180, R202 ;  /* 0x000000cab4ac7220 */ /* 0x000fe20000410000 */
[----:B------:R-:W-:-:S02]  /*7350*/  IMAD R196, R149, 0x84, R122 ;  /* 0x0000008495c47824 */ /* 0x000fc400078e027a */
[----:B------:R-:W-:Y:S01]  /*7360*/  FFMA.FTZ R170, R225, R198, -R176 ;  /* 0x000000c6e1aa7223 */ /* 0x000fe200000108b0 */
[C---:B------:R-:W-:Y:S01]  /*7370*/  FFMA.FTZ R174, R181.reuse, R202, -R175 ;  /* 0x000000cab5ae7223 */ /* 0x040fe200000108af */
[----:B------:R-:W-:Y:S01]  /*7380*/  FFMA.FTZ R173, R181, R155, R172 ;  /* 0x0000009bb5ad7223 */ /* 0x000fe200000100ac */
[----:B------:R-:W-:Y:S01]  /*7390*/  FMUL.FTZ R176, R22, R47 ;  /* 0x0000002f16b07220 */ /* 0x000fe20000410000 */
[----:B------:R-:W-:Y:S01]  /*73a0*/  FMUL.FTZ R180, R158, R178 ;  /* 0x000000b29eb47220 */ /* 0x000fe20000410000 */
[----:B------:R-:W-:Y:S01]  /*73b0*/  FADD.FTZ R203, R203, R174 ;  /* 0x000000aecbcb7221 */ /* 0x000fe20000010000 */
[----:B------:R-:W-:Y:S01]  /*73c0*/  FADD.FTZ R173, R156, R173 ;  /* 0x000000ad9cad7221 */ /* 0x000fe20000010000 */
[----:B------:R0:W-:Y:S01]  /*73d0*/  STS [R196+0x2168], R197 ;  /* 0x002168c5c4007388 */ /* 0x0001e20000000800 */
[----:B------:R-:W-:Y:S01]  /*73e0*/  FFMA.FTZ R172, R219, R176, R180 ;  /* 0x000000b0dbac7223 */ /* 0x000fe200000100b4 */
[C---:B------:R-:W-:Y:S01]  /*73f0*/  FMUL.FTZ R174, R182.reuse, R203 ;  /* 0x000000cbb6ae7220 */ /* 0x040fe20000410000 */
[-C--:B------:R-:W-:Y:S01]  /*7400*/  FMUL.FTZ R182, R182, R173.reuse ;  /* 0x000000adb6b67220 */ /* 0x080fe20000410000 */
[----:B------:R-:W-:Y:S01]  /*7410*/  FMUL.FTZ R180, R21, R200 ;  /* 0x000000c815b47220 */ /* 0x000fe20000410000 */
[----:B------:R-:W-:Y:S01]  /*7420*/  FMUL.FTZ R175, R111, R176 ;  /* 0x000000b06faf7220 */ /* 0x000fe20000410000 */
[C---:B------:R-:W-:Y:S01]  /*7430*/  FFMA.FTZ R174, R183.reuse, R173, R174 ;  /* 0x000000adb7ae7223 */ /* 0x040fe200000100ae */
[----:B------:R-:W-:Y:S01]  /*7440*/  FFMA.FTZ R183, R183, R203, -R182 ;  /* 0x000000cbb7b77223 */ /* 0x000fe200000108b6 */
[----:B------:R-:W-:Y:S01]  /*7450*/  FMUL.FTZ R179, R111, R178 ;  /* 0x000000b26fb37220 */ /* 0x000fe20000410000 */
[----:B------:R1:W-:Y:S01]  /*7460*/  STS [R196+0x2160], R177 ;  /* 0x002160b1c4007388 */ /* 0x0003e20000000800 */
[----:B0-----:R-:W-:Y:S01]  /*7470*/  FMUL.FTZ R197, R104, R198 ;  /* 0x000000c668c57220 */ /* 0x001fe20000410000 */
[----:B------:R-:W-:Y:S01]  /*7480*/  FMUL.FTZ R198, R158, R176 ;  /* 0x000000b09ec67220 */ /* 0x000fe20000410000 */
[----:B------:R-:W-:Y:S01]  /*7490*/  FMUL.FTZ R176, R139, R180 ;  /* 0x000000b48bb07220 */ /* 0x000fe20000410000 */
[----:B------:R-:W-:Y:S01]  /*74a0*/  FADD.FTZ R157, R157, R174 ;  /* 0x000000ae9d9d7221 */ /* 0x000fe20000010000 */
[----:B------:R-:W-:Y:S01]  /*74b0*/  FADD.FTZ R204, R204, R183 ;  /* 0x000000b7cccc7221 */ /* 0x000fe20000010000 */
[----:B------:R-:W-:Y:S01]  /*74c0*/  FFMA.FTZ R156, R219, R178, -R198 ;  /* 0x000000b2db9c7223 */ /* 0x000fe200000108c6 */
[----:B------:R-:W-:Y:S01]  /*74d0*/  FMUL.FTZ R178, R21, R153 ;  /* 0x0000009915b27220 */ /* 0x000fe20000410000 */
[----:B------:R0:W-:Y:S01]  /*74e0*/  STS [R196+0x2158], R175 ;  /* 0x002158afc4007388 */ /* 0x0001e20000000800 */
[----:B------:R-:W-:Y:S01]  /*74f0*/  FMUL.FTZ R182, R20, R201 ;  /* 0x000000c914b67220 */ /* 0x000fe20000410000 */
[----:B------:R-:W-:Y:S01]  /*7500*/  FMUL.FTZ R137, R108, R19 ;  /* 0x000000136c897220 */ /* 0x000fe20000410000 */
[-C--:B------:R-:W-:Y:S01]  /*7510*/  FFMA.FTZ R176, R221, R178.reuse, R176 ;  /* 0x000000b2ddb07223 */ /* 0x080fe200000100b0 */
[----:B-1----:R-:W-:Y:S01]  /*7520*/  FMUL.FTZ R177, R110, R178 ;  /* 0x000000b26eb17220 */ /* 0x002fe20000410000 */
[----:B------:R1:W-:Y:S01]  /*7530*/  STS [R196+0x215c], R179 ;  /* 0x00215cb3c4007388 */ /* 0x0003e20000000800 */
[----:B------:R-:W-:Y:S01]  /*7540*/  FMUL.FTZ R183, R109, R182 ;  /* 0x000000b66db77220 */ /* 0x000fe20000410000 */
[-C--:B------:R-:W-:Y:S01]  /*7550*/  FFMA.FTZ R217, -R52, R137.reuse, R217 ;  /* 0x0000008934d97223 */ /* 0x080fe200000101d9 */
[----:B------:R-:W-:Y:S01]  /*7560*/  FFMA.FTZ R137, R53, -R137, R248 ;  /* 0x8000008935897223 */ /* 0x000fe200000100f8 */
[----:B------:R-:W-:Y:S01]  /*7570*/  STS [R196+0x2150], R177 ;  /* 0x002150b1c4007388 */ /* 0x000fe20000000800 */
[----:B0-----:R-:W-:Y:S01]  /*7580*/  FMUL.FTZ R175, R139, R178 ;  /* 0x000000b28baf7220 */ /* 0x001fe20000410000 */
[CC--:B------:R-:W-:Y:S01]  /*7590*/  FMUL.FTZ R178, R184.reuse, R157.reuse ;  /* 0x0000009db8b27220 */ /* 0x0c0fe20000410000 */
[----:B------:R-:W-:Y:S01]  /*75a0*/  FMUL.FTZ R184, R184, R204 ;  /* 0x000000ccb8b87220 */ /* 0x000fe20000410000 */
[----:B------:R0:W-:Y:S01]  /*75b0*/  STS [R196+0x214c], R183 ;  /* 0x00214cb7c4007388 */ /* 0x0001e20000000800 */
[----:B------:R-:W-:Y:S01]  /*75c0*/  FFMA.FTZ R174, R221, R180, -R175 ;  /* 0x000000b4ddae7223 */ /* 0x000fe200000108af */
[C---:B------:R-:W-:Y:S01]  /*75d0*/  FFMA.FTZ R178, R185.reuse, R204, -R178 ;  /* 0x000000ccb9b27223 */ /* 0x040fe200000108b2 */
[----:B------:R-:W-:Y:S01]  /*75e0*/  FFMA.FTZ R175, R185, R157, R184 ;  /* 0x0000009db9af7223 */ /* 0x000fe200000100b8 */
[----:B-1----:R-:W-:Y:S01]  /*75f0*/  FMUL.FTZ R179, R110, R180 ;  /* 0x000000b46eb37220 */ /* 0x002fe20000410000 */
[----:B------:R-:W-:Y:S01]  /*7600*/  FMUL.FTZ R180, R20, R171 ;  /* 0x000000ab14b47220 */ /* 0x000fe20000410000 */
[----:B------:R-:W-:Y:S01]  /*7610*/  FADD.FTZ R205, R205, R178 ;  /* 0x000000b2cdcd7221 */ /* 0x000fe20000010000 */
[----:B------:R-:W-:Y:S01]  /*7620*/  FADD.FTZ R175, R160, R175 ;  /* 0x000000afa0af7221 */ /* 0x000fe20000010000 */
[C---:B------:R-:W-:Y:S01]  /*7630*/  FMUL.FTZ R160, R138.reuse, R182 ;  /* 0x000000b68aa07220 */ /* 0x040fe20000410000 */
[-C--:B------:R-:W-:Y:S01]  /*7640*/  FMUL.FTZ R184, R138, R180.reuse ;  /* 0x000000b48ab87220 */ /* 0x080fe20000410000 */
[C---:B------:R-:W-:Y:S01]  /*7650*/  FMUL.FTZ R178, R186.reuse, R205 ;  /* 0x000000cdbab27220 */ /* 0x040fe20000410000 */
[-C--:B------:R-:W-:Y:S01]  /*7660*/  FMUL.FTZ R186, R186, R175.reuse ;  /* 0x000000afbaba7220 */ /* 0x080fe20000410000 */
[-C--:B------:R-:W-:Y:S01]  /*7670*/  FFMA.FTZ R160, R215, R180.reuse, R160 ;  /* 0x000000b4d7a07223 */ /* 0x080fe200000100a0 */
[----:B------:R-:W-:Y:S01]  /*7680*/  FMUL.FTZ R181, R109, R180 ;  /* 0x000000b46db57220 */ /* 0x000fe20000410000 */
        /* <DEDUP_REMOVED lines=9> */
[----:B------:R-:W-:Y:S01]  /*7720*/  FMUL.FTZ R180, R188, R206 ;  /* 0x000000cebcb47220 */ /* 0x000fe20000410000 */
[----:B------:R-:W-:Y:S01]  /*7730*/  FMUL.FTZ R198, R137, R184 ;  /* 0x000000b889c67220 */ /* 0x000fe20000410000 */
[-C--:B0-----:R-:W-:Y:S01]  /*7740*/  FMUL.FTZ R183, R108, R186.reuse ;  /* 0x000000ba6cb77220 */ /* 0x081fe20000410000 */
[-C--:B-1----:R-:W-:Y:S01]  /*7750*/  FMUL.FTZ R179, R188, R161.reuse ;  /* 0x000000a1bcb37220 */ /* 0x082fe20000410000 */
[----:B------:R-:W-:Y:S01]  /*7760*/  FFMA.FTZ R177, R189, R161, R180 ;  /* 0x000000a1bdb17223 */ /* 0x000fe200000100b4 */
[----:B------:R-:W-:Y:S01]  /*7770*/  FMUL.FTZ R188, R137, R186 ;  /* 0x000000ba89bc7220 */ /* 0x000fe20000410000 */
[----:B------:R-:W-:Y:S01]  /*7780*/  FFMA.FTZ R239, -R70, R130, R239 ;  /* 0x0000008246ef7223 */ /* 0x000fe200000101ef */
[----:B------:R-:W-:Y:S01]  /*7790*/  FFMA.FTZ R182, R189, R206, -R179 ;  /* 0x000000cebdb67223 */ /* 0x000fe200000108b3 */
[----:B------:R-:W-:Y:S01]  /*77a0*/  FADD.FTZ R177, R162, R177 ;  /* 0x000000b1a2b17221 */ /* 0x000fe20000010000 */
[----:B------:R-:W-:Y:S01]  /*77b0*/  FFMA.FTZ R162, R217, R186, -R198 ;  /* 0x000000bad9a27223 */ /* 0x000fe200000108c6 */
[----:B------:R-:W-:Y:S01]  /*77c0*/  FMUL.FTZ R186, R18, R203 ;  /* 0x000000cb12ba7220 */ /* 0x000fe20000410000 */
[----:B------:R-:W-:Y:S01]  /*77d0*/  FADD.FTZ R207, R207, R182 ;  /* 0x000000b6cfcf7221 */ /* 0x000fe20000010000 */
[-C--:B------:R-:W-:Y:S01]  /*77e0*/  FMUL.FTZ R179, R108, R184.reuse ;  /* 0x000000b86cb37220 */ /* 0x080fe20000410000 */
[----:B------:R-:W-:Y:S01]  /*77f0*/  FFMA.FTZ R180, R217, R184, R188 ;  /* 0x000000b8d9b47223 */ /* 0x000fe200000100bc */
[----:B------:R-:W-:Y:S01]  /*7800*/  FMUL.FTZ R184, R18, R173 ;  /* 0x000000ad12b87220 */ /* 0x000fe20000410000 */
[C---:B------:R-:W-:Y:S01]  /*7810*/  FMUL.FTZ R182, R190.reuse, R207 ;  /* 0x000000cfbeb67220 */ /* 0x040fe20000410000 */
[-C--:B------:R-:W-:Y:S01]  /*7820*/  FMUL.FTZ R190, R190, R177.reuse ;  /* 0x000000b1bebe7220 */ /* 0x080fe20000410000 */
[----:B------:R-:W-:Y:S01]  /*7830*/  FMUL.FTZ R188, R136, R186 ;  /* 0x000000ba88bc7220 */ /* 0x000fe20000410000 */
[----:B------:R0:W-:Y:S01]  /*7840*/  STS [R196+0x2140], R179 ;  /* 0x002140b3c4007388 */ /* 0x0001e20000000800 */
[C---:B------:R-:W-:Y:S01]  /*7850*/  FFMA.FTZ R182, R191.reuse, R177, R182 ;  /* 0x000000b1bfb67223 */ /* 0x040fe200000100b6 */
[----:B------:R-:W-:Y:S01]  /*7860*/  FFMA.FTZ R191, R191, R207, -R190 ;  /* 0x000000cfbfbf7223 */ /* 0x000fe200000108be */
[-C--:B--2---:R-:W-:Y:S01]  /*7870*/  FFMA.FTZ R181, R245, R184.reuse, R188 ;  /* 0x000000b8f5b57223 */ /* 0x084fe200000100bc */
[----:B------:R-:W-:Y:S01]  /*7880*/  FMUL.FTZ R185, R115, R184 ;  /* 0x000000b873b97220 */ /* 0x000fe20000410000 */
[----:B------:R-:W-:Y:S01]  /*7890*/  FADD.FTZ R163, R163, R182 ;  /* 0x000000b6a3a37221 */ /* 0x000fe20000010000 */
[----:B------:R-:W-:Y:S01]  /*78a0*/  FADD.FTZ R208, R208, R191 ;  /* 0x000000bfd0d07221 */ /* 0x000fe20000010000 */
[----:B------:R1:W-:Y:S01]  /*78b0*/  STS [R196+0x2144], R183 ;  /* 0x002144b7c4007388 */ /* 0x0003e20000000800 */
[----:B------:R-:W-:Y:S01]  /*78c0*/  FMUL.FTZ R187, R115, R186 ;  /* 0x000000ba73bb7220 */ /* 0x000fe20000410000 */
[----:B------:R-:W-:Y:S01]  /*78d0*/  FMUL.FTZ R188, R17, R204 ;  /* 0x000000cc11bc7220 */ /* 0x000fe20000410000 */
[----:B0-----:R-:W-:Y:S01]  /*78e0*/  FMUL.FTZ R179, R136, R184 ;  /* 0x000000b888b37220 */ /* 0x001fe20000410000 */
[----:B------:R-:W-:Y:S01]  /*78f0*/  FMUL.FTZ R184, R192, R208 ;  /* 0x000000d0c0b87220 */ /* 0x000fe20000410000 */
[----:B------:R-:W-:Y:S01]  /*7900*/  STS [R196+0x2138], R185 ;  /* 0x002138b9c4007388 */ /* 0x000fe20000000800 */
[----:B------:R-:W-:Y:S01]  /*7910*/  FFMA.FTZ R237, -R64, R121, R237 ;  /* 0x0000007940ed7223 */ /* 0x000fe200000101ed */
[----:B------:R-:W-:Y:S01]  /*7920*/  FFMA.FTZ R182, R245, R186, -R179 ;  /* 0x000000baf5b67223 */ /* 0x000fe200000108b3 */
[----:B------:R-:W-:Y:S01]  /*7930*/  FFMA.FTZ R179, R193, R163, R184 ;  /* 0x000000a3c1b37223 */ /* 0x000fe200000100b8 */
[----:B------:R-:W-:Y:S01]  /*7940*/  FMUL.FTZ R186, R17, R157 ;  /* 0x0000009d11ba7220 */ /* 0x000fe20000410000 */
[----:B-1----:R-:W-:Y:S01]  /*7950*/  FMUL.FTZ R183, R192, R163 ;  /* 0x000000a3c0b77220 */ /* 0x002fe20000410000 */
[----:B------:R0:W-:Y:S01]  /*7960*/  STS [R196+0x213c], R187 ;  /* 0x00213cbbc4007388 */ /* 0x0001e20000000800 */
[----:B------:R-:W-:Y:S01]  /*7970*/  FADD.FTZ R179, R164, R179 ;  /* 0x000000b3a4b37221 */ /* 0x000fe20000010000 */
[----:B------:R-:W-:Y:S01]  /*7980*/  FMUL.FTZ R190, R131, R186 ;  /* 0x000000ba83be7220 */ /* 0x000fe20000410000 */
[----:B------:R-:W-:Y:S01]  /*7990*/  FFMA.FTZ R184, R193, R208, -R183 ;  /* 0x000000d0c1b87223 */ /* 0x000fe200000108b7 */
[----:B------:R-:W-:Y:S01]  /*79a0*/  FMUL.FTZ R164, R131, R188 ;  /* 0x000000bc83a47220 */ /* 0x000fe20000410000 */
[C---:B------:R-:W-:Y:S01]  /*79b0*/  FMUL.FTZ R189, R114.reuse, R186 ;  /* 0x000000ba72bd7220 */ /* 0x040fe20000410000 */
[----:B------:R-:W-:Y:S01]  /*79c0*/  FMUL.FTZ R193, R114, R188 ;  /* 0x000000bc72c17220 */ /* 0x000fe20000410000 */
[----:B------:R-:W-:Y:S01]  /*79d0*/  FADD.FTZ R209, R209, R184 ;  /* 0x000000b8d1d17221 */ /* 0x000fe20000010000 */
[C---:B------:R-:W-:Y:S01]  /*79e0*/  FMUL.FTZ R184, R194.reuse, R179 ;  /* 0x000000b3c2b87220 */ /* 0x040fe20000410000 */
[C---:B------:R-:W-:Y:S01]  /*79f0*/  FFMA.FTZ R164, R213.reuse, R186, R164 ;  /* 0x000000bad5a47223 */ /* 0x040fe200000100a4 */
[----:B0-----:R-:W-:Y:S01]  /*7a00*/  FFMA.FTZ R187, R213, R188, -R190 ;  /* 0x000000bcd5bb7223 */ /* 0x001fe200000108be */
[-C--:B------:R-:W-:Y:S01]  /*7a10*/  FMUL.FTZ R194, R194, R209.reuse ;  /* 0x000000d1c2c27220 */ /* 0x080fe20000410000 */
[CC--:B------:R-:W-:Y:S01]  /*7a20*/  FFMA.FTZ R183, R195.reuse, R209.reuse, -R184 ;  /* 0x000000d1c3b77223 */ /* 0x0c0fe200000108b8 */
[C---:B------:R-:W-:Y:S01]  /*7a30*/  FMUL.FTZ R184, R12.reuse, R209 ;  /* 0x000000d10cb87220 */ /* 0x040fe20000410000 */
[-C--:B------:R-:W-:Y:S01]  /*7a40*/  FMUL.FTZ R186, R12, R179.reuse ;  /* 0x000000b30cba7220 */ /* 0x080fe20000410000 */
[----:B------:R-:W-:Y:S01]  /*7a50*/  FFMA.FTZ R194, R195, R179, R194 ;  /* 0x000000b3c3c27223 */ /* 0x000fe200000100c2 */
[----:B------:R-:W-:Y:S01]  /*7a60*/  FADD.FTZ R210, R210, R183 ;  /* 0x000000b7d2d27221 */ /* 0x000fe20000010000 */
[----:B------:R0:W-:Y:S01]  /*7a70*/  STS [R196+0x2130], R189 ;  /* 0x002130bdc4007388 */ /* 0x0001e20000000800 */
[C---:B------:R-:W-:Y:S01]  /*7a80*/  FMUL.FTZ R191, R240.reuse, R186 ;  /* 0x000000baf0bf7220 */ /* 0x040fe20000410000 */
[----:B------:R-:W-:Y:S01]  /*7a90*/  FADD.FTZ R165, R165, R194 ;  /* 0x000000c2a5a57221 */ /* 0x000fe20000010000 */
[----:B------:R-:W-:Y:S01]  /*7aa0*/  FMUL.FTZ R183, R11, R210 ;  /* 0x000000d20bb77220 */ /* 0x000fe20000410000 */
[----:B------:R-:W-:Y:S01]  /*7ab0*/  FMUL.FTZ R194, R240, R184 ;  /* 0x000000b8f0c27220 */ /* 0x000fe20000410000 */
[----:B------:R-:W-:Y:S01]  /*7ac0*/  FFMA.FTZ R121, R65, -R121, R242 ;  /* 0x8000007941797223 */ /* 0x000fe200000100f2 */
[----:B------:R-:W-:Y:S01]  /*7ad0*/  FMUL.FTZ R185, R11, R165 ;  /* 0x000000a50bb97220 */ /* 0x000fe20000410000 */
[C---:B------:R-:W-:Y:S01]  /*7ae0*/  FMUL.FTZ R190, R120.reuse, R183 ;  /* 0x000000b778be7220 */ /* 0x040fe20000410000 */
[----:B------:R-:W-:Y:S01]  /*7af0*/  FFMA.FTZ R194, R239, R186, R194 ;  /* 0x000000baefc27223 */ /* 0x000fe200000100c2 */
[----:B------:R-:W-:Y:S01]  /*7b00*/  FMUL.FTZ R123, R119, R14 ;  /* 0x0000000e777b7220 */ /* 0x000fe20000410000 */
[-C--:B------:R-:W-:Y:S01]  /*7b10*/  FMUL.FTZ R192, R120, R185.reuse ;  /* 0x000000b978c07220 */ /* 0x080fe20000410000 */
[----:B------:R-:W-:Y:S01]  /*7b20*/  FFMA.FTZ R190, R241, R185, R190 ;  /* 0x000000b9f1be7223 */ /* 0x000fe200000100be */
[----:B------:R-:W-:Y:S01]  /*7b30*/  FMUL.FTZ R188, R13, R208 ;  /* 0x000000d00dbc7220 */ /* 0x000fe20000410000 */
[----:B------:R-:W-:Y:S01]  /*7b40*/  FFMA.FTZ R191, R239, R184, -R191 ;  /* 0x000000b8efbf7223 */ /* 0x000fe200000108bf */
[----:B------:R-:W-:Y:S01]  /*7b50*/  FFMA.FTZ R192, R241, R183, -R192 ;  /* 0x000000b7f1c07223 */ /* 0x000fe200000108c0 */
[----:B0-----:R-:W-:Y:S01]  /*7b60*/  FADD.FTZ R189, RZ, R190 ;  /* 0x000000beffbd7221 */ /* 0x001fe20000010000 */
[----:B------:R-:W-:Y:S01]  /*7b70*/  FMUL.FTZ R190, R13, R163 ;  /* 0x000000a30dbe7220 */ /* 0x000fe20000410000 */
[-C--:B------:R-:W-:Y:S01]  /*7b80*/  FFMA.FTZ R235, -R66, R123.reuse, R235 ;  /* 0x0000007b42eb7223 */ /* 0x080fe200000101eb */
[----:B------:R-:W-:Y:S01]  /*7b90*/  FADD.FTZ R192, RZ, R192 ;  /* 0x000000c0ffc07221 */ /* 0x000fe20000010000 */
[----:B------:R-:W-:Y:S01]  /*7ba0*/  FADD.FTZ R189, R189, R194 ;  /* 0x000000c2bdbd7221 */ /* 0x000fe20000010000 */
[----:B------:R-:W-:Y:S01]  /*7bb0*/  FMUL.FTZ R194, R121, R188 ;  /* 0x000000bc79c27220 */ /* 0x000fe20000410000 */
[----:B------:R-:W-:Y:S01]  /*7bc0*/  FFMA.FTZ R123, R67, -R123, R236 ;  /* 0x8000007b437b7223 */ /* 0x000fe200000100ec */
[----:B------:R-:W-:Y:S01]  /*7bd0*/  FADD.FTZ R191, R192, R191 ;  /* 0x000000bfc0bf7221 */ /* 0x000fe20000010000 */
[----:B------:R-:W-:Y:S01]  /*7be0*/  FMUL.FTZ R192, R14, R207 ;  /* 0x000000cf0ec07220 */ /* 0x000fe20000410000 */
[----:B------:R0:W-:Y:S01]  /*7bf0*/  STS [R196+0x2134], R193 ;  /* 0x002134c1c4007388 */ /* 0x0001e20000000800 */
[----:B------:R-:W-:Y:S01]  /*7c00*/  FFMA.FTZ R43, R223, R212, -R214 ;  /* 0x000000d4df2b7223 */ /* 0x000fe200000108d6 */
[----:B------:R-:W-:Y:S01]  /*7c10*/  FFMA.FTZ R198, R237, R190, R194 ;  /* 0x000000beedc67223 */ /* 0x000fe200000100c2 */
[----:B------:R-:W-:Y:S01]  /*7c20*/  FMUL.FTZ R129, R112, R15 ;  /* 0x0000000f70817220 */ /* 0x000fe20000410000 */
[----:B------:R1:W-:Y:S01]  /*7c30*/  STS [R196+0x2170], R211 ;  /* 0x002170d3c4007388 */ /* 0x0003e20000000800 */
[----:B------:R-:W-:Y:S01]  /*7c40*/  FMUL.FTZ R194, R14, R177 ;  /* 0x000000b10ec27220 */ /* 0x000fe20000410000 */
[----:B------:R-:W-:Y:S01]  /*7c50*/  FMUL.FTZ R214, R123, R192 ;  /* 0x000000c07bd67220 */ /* 0x000fe20000410000 */
[-C--:B------:R-:W-:Y:S01]  /*7c60*/  FFMA.FTZ R233, -R60, R129.reuse, R233 ;  /* 0x000000813ce97223 */ /* 0x080fe200000101e9 */
[----:B------:R-:W-:Y:S01]  /*7c70*/  FMUL.FTZ R130, R113, R16 ;  /* 0x0000001071827220 */ /* 0x000fe20000410000 */
[----:B------:R-:W-:Y:S01]  /*7c80*/  FADD.FTZ R189, R189, R198 ;  /* 0x000000c6bdbd7221 */ /* 0x000fe20000010000 */
[----:B0-----:R-:W-:Y:S01]  /*7c90*/  FMUL.FTZ R193, R121, R190 ;  /* 0x000000be79c17220 */ /* 0x001fe20000410000 */
[----:B------:R-:W-:Y:S01]  /*7ca0*/  FFMA.FTZ R214, R235, R194, R214 ;  /* 0x000000c2ebd67223 */ /* 0x000fe200000100d6 */
[----:B------:R-:W-:Y:S01]  /*7cb0*/  FFMA.FTZ R129, R61, -R129, R238 ;  /* 0x800000813d817223 */ /* 0x000fe200000100ee */
[----:B------:R-:W-:Y:S01]  /*7cc0*/  FMUL.FTZ R216, R15, R206 ;  /* 0x000000ce0fd87220 */ /* 0x000fe20000410000 */
[----:B-1----:R-:W-:Y:S01]  /*7cd0*/  FMUL.FTZ R211, R105, R212 ;  /* 0x000000d469d37220 */ /* 0x002fe20000410000 */
[----:B------:R-:W-:Y:S01]  /*7ce0*/  FFMA.FTZ R212, R237, R188, -R193 ;  /* 0x000000bcedd47223 */ /* 0x000fe200000108c1 */
[----:B------:R-:W-:Y:S01]  /*7cf0*/  FMUL.FTZ R193, R123, R194 ;  /* 0x000000c27bc17220 */ /* 0x000fe20000410000 */
[-C--:B------:R-:W-:Y:S01]  /*7d00*/  FFMA.FTZ R231, -R62, R130.reuse, R231 ;  /* 0x000000823ee77223 */ /* 0x080fe200000101e7 */
[----:B------:R-:W-:Y:S01]  /*7d10*/  FADD.FTZ R189, R189, R214 ;  /* 0x000000d6bdbd7221 */ /* 0x000fe20000010000 */
[----:B------:R-:W-:Y:S01]  /*7d20*/  FADD.FTZ R191, R191, R212 ;  /* 0x000000d4bfbf7221 */ /* 0x000fe20000010000 */
[----:B------:R-:W-:Y:S01]  /*7d30*/  FMUL.FTZ R212, R15, R161 ;  /* 0x000000a10fd47220 */ /* 0x000fe20000410000 */
[----:B------:R-:W-:Y:S01]  /*7d40*/  FFMA.FTZ R130, R63, -R130, R232 ;  /* 0x800000823f827223 */ /* 0x000fe200000100e8 */
[----:B------:R-:W-:Y:S01]  /*7d50*/  FMUL.FTZ R214, R129, R216 ;  /* 0x000000d881d67220 */ /* 0x000fe20000410000 */
[C---:B------:R-:W-:Y:S01]  /*7d60*/  FMUL.FTZ R220, R16.reuse, R205 ;  /* 0x000000cd10dc7220 */ /* 0x040fe20000410000 */
[----:B------:R-:W-:Y:S01]  /*7d70*/  FFMA.FTZ R198, R235, R192, -R193 ;  /* 0x000000c0ebc67223 */ /* 0x000fe200000108c1 */
[-C--:B------:R-:W-:Y:S01]  /*7d80*/  FMUL.FTZ R193, R129, R212.reuse ;  /* 0x000000d481c17220 */ /* 0x080fe20000410000 */
[----:B------:R-:W-:Y:S01]  /*7d90*/  FMUL.FTZ R218, R16, R175 ;  /* 0x000000af10da7220 */ /* 0x000fe20000410000 */
[----:B------:R-:W-:Y:S01]  /*7da0*/  FFMA.FTZ R214, R233, R212, R214 ;  /* 0x000000d4e9d67223 */ /* 0x000fe200000100d6 */
[C---:B------:R-:W-:Y:S01]  /*7db0*/  FMUL.FTZ R222, R130.reuse, R220 ;  /* 0x000000dc82de7220 */ /* 0x040fe20000410000 */
[----:B------:R-:W-:Y:S01]  /*7dc0*/  FADD.FTZ R191, R191, R198 ;  /* 0x000000c6bfbf7221 */ /* 0x000fe20000010000 */
[----:B------:R-:W-:Y:S01]  /*7dd0*/  FFMA.FTZ R198, R233, R216, -R193 ;  /* 0x000000d8e9c67223 */ /* 0x000fe200000108c1 */
[-C--:B------:R-:W-:Y:S01]  /*7de0*/  FMUL.FTZ R193, R130, R218.reuse ;  /* 0x000000da82c17220 */ /* 0x080fe20000410000 */
[----:B------:R-:W-:Y:S01]  /*7df0*/  FADD.FTZ R189, R189, R214 ;  /* 0x000000d6bdbd7221 */ /* 0x000fe20000010000 */
[----:B------:R-:W-:Y:S01]  /*7e00*/  FFMA.FTZ R222, R231, R218, R222 ;  /* 0x000000dae7de7223 */ /* 0x000fe200000100de */
[----:B------:R-:W-:Y:S01]  /*7e10*/  FADD.FTZ R191, R191, R198 ;  /* 0x000000c6bfbf7221 */ /* 0x000fe20000010000 */
[----:B------:R-:W-:Y:S01]  /*7e20*/  FFMA.FTZ R198, R231, R220, -R193 ;  /* 0x000000dce7c67223 */ /* 0x000fe200000108c1 */
[----:B------:R0:W-:Y:S01]  /*7e30*/  STS [R196+0x216c], R211 ;  /* 0x00216cd3c4007388 */ /* 0x0001e20000000800 */
[----:B------:R-:W-:Y:S01]  /*7e40*/  FADD.FTZ R193, R189, R222 ;  /* 0x000000debdc17221 */ /* 0x000fe20000010000 */
[----:B------:R-:W-:Y:S01]  /*7e50*/  FMUL.FTZ R189, R112, R212 ;  /* 0x000000d470bd7220 */ /* 0x000fe20000410000 */
[----:B------:R-:W-:Y:S01]  /*7e60*/  FADD.FTZ R198, R191, R198 ;  /* 0x000000c6bfc67221 */ /* 0x000fe20000010000 */
[----:B------:R1:W-:Y:S01]  /*7e70*/  STS [R196+0x2174], R243 ;  /* 0x002174f3c4007388 */ /* 0x0003e20000000800 */
[----:B------:R-:W-:Y:S01]  /*7e80*/  FADD.FTZ R164, R193, R164 ;  /* 0x000000a4c1a47221 */ /* 0x000fe20000010000 */
[----:B------:R-:W-:Y:S01]  /*7e90*/  FMUL.FTZ R193, R119, R192 ;  /* 0x000000c077c17220 */ /* 0x000fe20000410000 */
[----:B------:R-:W-:Y:S01]  /*7ea0*/  FADD.FTZ R191, R198, R187 ;  /* 0x000000bbc6bf7221 */ /* 0x000fe20000010000 */
[----:B------:R2:W-:Y:S01]  /*7eb0*/  STS [R196+0x2164], R197 ;  /* 0x002164c5c4007388 */ /* 0x0005e20000000800 */
[----:B------:R-:W-:Y:S01]  /*7ec0*/  FADD.FTZ R181, R164, R181 ;  /* 0x000000b5a4b57221 */ /* 0x000fe20000010000 */
[----:B0-----:R-:W-:Y:S01]  /*7ed0*/  FMUL.FTZ R211, R113, R220 ;  /* 0x000000dc71d37220 */ /* 0x001fe20000410000 */
[----:B------:R-:W-:Y:S01]  /*7ee0*/  FADD.FTZ R191, R191, R182 ;  /* 0x000000b6bfbf7221 */ /* 0x000fe20000010000 */
[----:B------:R-:W-:Y:S01]  /*7ef0*/  FMUL.FTZ R187, R119, R194 ;  /* 0x000000c277bb7220 */ /* 0x000fe20000410000 */
[----:B------:R-:W-:Y:S01]  /*7f00*/  FADD.FTZ R181, R181, R180 ;  /* 0x000000b4b5b57221 */ /* 0x000fe20000010000 */
[----:B-1----:R-:W0:Y:S01]  /*7f10*/  LDC R243, c[0x0][0x388] ;  /* 0x0000e200fff37b82 */ /* 0x002e220000000800 */
[----:B------:R1:W-:Y:S01]  /*7f20*/  STS [R196+0x212c], R211 ;  /* 0x00212cd3c4007388 */ /* 0x0003e20000000800 */
[----:B------:R-:W-:Y:S01]  /*7f30*/  FADD.FTZ R191, R191, R162 ;  /* 0x000000a2bfbf7221 */ /* 0x000fe20000010000 */
[----:B------:R-:W-:Y:S01]  /*7f40*/  FADD.FTZ R181, R181, R160 ;  /* 0x000000a0b5b57221 */ /* 0x000fe20000010000 */
[----:B--2---:R-:W-:Y:S01]  /*7f50*/  FMUL.FTZ R197, R113, R218 ;  /* 0x000000da71c57220 */ /* 0x004fe20000410000 */
[----:B------:R-:W-:Y:S01]  /*7f60*/  STS [R196+0x211c], R193 ;  /* 0x00211cc1c4007388 */ /* 0x000fe20000000800 */
[----:B------:R-:W-:Y:S01]  /*7f70*/  FMUL.FTZ R195, R112, R216 ;  /* 0x000000d870c37220 */ /* 0x000fe20000410000 */
[----:B------:R-:W-:Y:S01]  /*7f80*/  FMUL.FTZ R183, R116, R183 ;  /* 0x000000b774b77220 */ /* 0x000fe20000410000 */
[----:B------:R-:W-:Y:S01]  /*7f90*/  FMUL.FTZ R180, R203, UR31 ;  /* 0x0000001fcbb47c20 */ /* 0x000fe20008410000 */
[----:B------:R2:W-:Y:S01]  /*7fa0*/  STS [R196+0x2128], R197 ;  /* 0x002128c5c4007388 */ /* 0x0005e20000000800 */
[----:B------:R-:W-:Y:S01]  /*7fb0*/  FMUL.FTZ R164, R207, UR31 ;  /* 0x0000001fcfa47c20 */ /* 0x000fe20008410000 */
[----:B-1----:R-:W-:Y:S01]  /*7fc0*/  FADD.FTZ R211, R181, R176 ;  /* 0x000000b0b5d37221 */ /* 0x002fe20000010000 */
[----:B------:R-:W-:Y:S01]  /*7fd0*/  FMUL.FTZ R181, R117, R186 ;  /* 0x000000ba75b57220 */ /* 0x000fe20000410000 */
[----:B------:R1:W-:Y:S01]  /*7fe0*/  STS [R196+0x2120], R189 ;  /* 0x002120bdc4007388 */ /* 0x0003e20000000800 */
[----:B------:R-:W-:Y:S01]  /*7ff0*/  FMUL.FTZ R160, R208, UR31 ;  /* 0x0000001fd0a07c20 */ /* 0x000fe20008410000 */
[----:B------:R-:W-:Y:S01]  /*8000*/  FADD.FTZ R172, R211, R172 ;  /* 0x000000acd3ac7221 */ /* 0x000fe20000010000 */
[----:B------:R-:W-:Y:S01]  /*8010*/  FMUL.FTZ R198, R179, UR31 ;  /* 0x0000001fb3c67c20 */ /* 0x000fe20008410000 */
[----:B------:R3:W-:Y:S01]  /*8020*/  STS [R196+0x2118], R187 ;  /* 0x002118bbc4007388 */ /* 0x0007e20000000800 */
[----:B------:R-:W-:Y:S01]  /*8030*/  FFMA.FTZ R180, R173, UR46, R180 ;  /* 0x0000002eadb47c23 */ /* 0x000fe200080100b4 */
[----:B--2---:R-:W-:Y:S01]  /*8040*/  FADD.FTZ R197, R191, R178 ;  /* 0x000000b2bfc57221 */ /* 0x004fe20000010000 */
[----:B------:R-:W-:Y:S01]  /*8050*/  FADD.FTZ R193, R172, R159 ;  /* 0x0000009facc17221 */ /* 0x000fe20000010000 */
[----:B------:R-:W-:Y:S01]  /*8060*/  FMUL.FTZ R191, R118, R188 ;  /* 0x000000bc76bf7220 */ /* 0x000fe20000410000 */
[----:B------:R-:W-:Y:S01]  /*8070*/  FMUL.FTZ R159, R116, R185 ;  /* 0x000000b9749f7220 */ /* 0x000fe20000410000 */
[----:B-1----:R-:W-:Y:S01]  /*8080*/  FMUL.FTZ R189, R118, R190 ;  /* 0x000000be76bd7220 */ /* 0x002fe20000410000 */
[----:B------:R-:W-:Y:S01]  /*8090*/  STS [R196+0x2178], R247 ;  /* 0x002178f7c4007388 */ /* 0x000fe20000000800 */
[----:B0-----:R-:W-:Y:S01]  /*80a0*/  LEA R185, R243, -R128, 0x1 ;  /* 0x80000080f3b97211 */ /* 0x001fe200078e08ff */
[----:B------:R-:W-:Y:S01]  /*80b0*/  FADD.FTZ R193, R193, R42 ;  /* 0x0000002ac1c17221 */ /* 0x000fe20000010000 */
[----:B---3--:R-:W-:Y:S01]  /*80c0*/  FMUL.FTZ R187, R117, R184 ;  /* 0x000000b875bb7220 */ /* 0x008fe20000410000 */
[----:B------:R-:W-:Y:S01]  /*80d0*/  STS [R196+0x217c], R249 ;  /* 0x00217cf9c4007388 */ /* 0x000fe20000000800 */
[----:B------:R-:W-:Y:S01]  /*80e0*/  IADD3 R128, PT, PT, R149, 0x40, RZ ;  /* 0x0000004095807810 */ /* 0x000fe20007ffe0ff */
[----:B------:R-:W-:Y:S01]  /*80f0*/  FADD.FTZ R40, R193, R40 ;  /* 0x00000028c1287221 */ /* 0x000fe20000010000 */
[----:B------:R-:W-:Y:S01]  /*8100*/  FADD.FTZ R197, R197, R174 ;  /* 0x000000aec5c57221 */ /* 0x000fe20000010000 */
[----:B------:R-:W-:Y:S01]  /*8110*/  STS [R196+0x2124], R195 ;  /* 0x002124c3c4007388 */ /* 0x000fe20000000800 */
[----:B------:R-:W-:Y:S01]  /*8120*/  ISETP.GE.AND P6, PT, R185, 0x1, PT ;  /* 0x00000001b900780c */ /* 0x000fe20003fc6270 */
[----:B------:R-:W-:Y:S01]  /*8130*/  FFMA.FTZ R42, R133, R227, R124 ;  /* 0x000000e3852a7223 */ /* 0x000fe2000001007c */
[----:B------:R-:W-:Y:S01]  /*8140*/  FADD.FTZ R197, R197, R156 ;  /* 0x0000009cc5c57221 */ /* 0x000fe20000010000 */
[----:B------:R-:W-:Y:S01]  /*8150*/  STS [R196+0x2110], R189 ;  /* 0x002110bdc4007388 */ /* 0x000fe20000000800 */
[----:B------:R-:W-:Y:S01]  /*8160*/  IADD3 R124, PT, PT, R149, 0x80, RZ ;  /* 0x00000080957c7810 */ /* 0x000fe20007ffe0ff */
[----:B------:R-:W-:Y:S01]  /*8170*/  FMUL.FTZ R188, R200, UR31 ;  /* 0x0000001fc8bc7c20 */ /* 0x000fe20008410000 */
[----:B------:R-:W-:Y:S01]  /*8180*/  FADD.FTZ R170, R197, R170 ;  /* 0x000000aac5aa7221 */ /* 0x000fe20000010000 */
[----:B------:R-:W-:Y:S01]  /*8190*/  STS [R196+0x2114], R191 ;  /* 0x002114bfc4007388 */ /* 0x000fe20000000800 */
[----:B------:R-:W-:Y:S01]  /*81a0*/  IADD3 R156, PT, PT, R149, 0xc0, RZ ;  /* 0x000000c0959c7810 */ /* 0x000fe20007ffe0ff */
[----:B------:R-:W-:Y:S01]  /*81b0*/  FMUL.FTZ R190, R201, UR31 ;  /* 0x0000001fc9be7c20 */ /* 0x000fe20008410000 */
[----:B------:R-:W-:Y:S01]  /*81c0*/  FADD.FTZ R170, R170, R43 ;  /* 0x0000002baaaa7221 */ /* 0x000fe20000010000 */
[----:B------:R0:W-:Y:S01]  /*81d0*/  STS [R196+0x2108], R181 ;  /* 0x002108b5c4007388 */ /* 0x0001e20000000800 */
[----:B------:R-:W-:Y:S01]  /*81e0*/  FMUL.FTZ R184, R202, UR31 ;  /* 0x0000001fcab87c20 */ /* 0x000fe20008410000 */
[----:B------:R-:W-:Y:S01]  /*81f0*/  FMUL.FTZ R178, R204, UR31 ;  /* 0x0000001fccb27c20 */ /* 0x000fe20008410000 */
[----:B------:R-:W-:Y:S01]  /*8200*/  FADD.FTZ R192, R170, R41 ;  /* 0x00000029aac07221 */ /* 0x000fe20000010000 */
[----:B------:R1:W-:Y:S01]  /*8210*/  STS [R196+0x210c], R187 ;  /* 0x00210cbbc4007388 */ /* 0x0003e20000000800 */
[-C--:B------:R-:W-:Y:S01]  /*8220*/  LEA.HI R41, R156, R149.reuse, RZ, 0x1b ;  /* 0x000000959c297211 */ /* 0x080fe200078fd8ff */
[----:B------:R-:W-:Y:S01]  /*8230*/  FMUL.FTZ R174, R205, UR31 ;  /* 0x0000001fcdae7c20 */ /* 0x000fe20008410000 */
[----:B------:R-:W-:Y:S01]  /*8240*/  FMUL.FTZ R172, R206, UR31 ;  /* 0x0000001fceac7c20 */ /* 0x000fe20008410000 */
[----:B------:R2:W-:Y:S01]  /*8250*/  STS [R196+0x2100], R159 ;  /* 0x0021009fc4007388 */ /* 0x0005e20000000800 */
[----:B------:R-:W-:Y:S01]  /*8260*/  FMUL.FTZ R170, R177, UR31 ;  /* 0x0000001fb1aa7c20 */ /* 0x000fe20008410000 */
[----:B0-----:R-:W-:Y:S01]  /*8270*/  LEA.HI R181, R128, R149, RZ, 0x1b ;  /* 0x0000009580b57211 */ /* 0x001fe200078fd8ff */
[----:B------:R-:W-:Y:S01]  /*8280*/  FMUL.FTZ R128, R47, UR31 ;  /* 0x0000001f2f807c20 */ /* 0x000fe20008410000 */
[----:B------:R0:W-:Y:S01]  /*8290*/  STS [R196+0x2104], R183 ;  /* 0x002104b7c4007388 */ /* 0x0001e20000000800 */
[----:B------:R-:W-:Y:S01]  /*82a0*/  FMUL.FTZ R156, R209, UR31 ;  /* 0x0000001fd19c7c20 */ /* 0x000fe20008410000 */
[-C--:B------:R-:W-:Y:S01]  /*82b0*/  LEA R193, R181, R122.reuse, 0x2 ;  /* 0x0000007ab5c17211 */ /* 0x080fe200078e10ff */
[----:B-1----:R-:W-:Y:S01]  /*82c0*/  FMUL.FTZ R187, R51, R199 ;  /* 0x000000c733bb7220 */ /* 0x002fe20000410000 */
[----:B------:R-:W-:Y:S01]  /*82d0*/  BAR.SYNC.DEFER_BLOCKING 0x0 ;  /* 0x0000000000007b1d */ /* 0x000fe20000010000 */
[----:B------:R-:W-:Y:S01]  /*82e0*/  FMUL.FTZ R51, R153, UR31 ;  /* 0x0000001f99337c20 */ /* 0x000fe20008410000 */
[----:B------:R-:W-:Y:S01]  /*82f0*/  FFMA.FTZ R191, R199, UR46, -R128 ;  /* 0x0000002ec7bf7c23 */ /* 0x000fe20008010880 */
[----:B------:R-:W-:Y:S01]  /*8300*/  FMUL.FTZ R128, R171, UR31 ;  /* 0x0000001fab807c20 */ /* 0x000fe20008410000 */
[----:B--2---:R-:W-:Y:S01]  /*8310*/  LEA.HI R159, R124, R149, RZ, 0x1b ;  /* 0x000000957c9f7211 */ /* 0x004fe200078fd8ff */
[----:B------:R-:W-:Y:S01]  /*8320*/  FFMA.FTZ R194, R200, UR46, -R51 ;  /* 0x0000002ec8c27c23 */ /* 0x000fe20008010833 */
[----:B------:R-:W-:Y:S01]  /*8330*/  FMUL.FTZ R51, R155, UR31 ;  /* 0x0000001f9b337c20 */ /* 0x000fe20008410000 */
[----:B------:R-:W-:Y:S01]  /*8340*/  FFMA.FTZ R189, R201, UR46, -R128 ;  /* 0x0000002ec9bd7c23 */ /* 0x000fe20008010880 */
[----:B------:R-:W-:Y:S01]  /*8350*/  FMUL.FTZ R128, R173, UR31 ;  /* 0x0000001fad807c20 */ /* 0x000fe20008410000 */
[----:B0-----:R-:W-:Y:S01]  /*8360*/  FMUL.FTZ R196, R199, UR31 ;  /* 0x0000001fc7c47c20 */ /* 0x001fe20008410000 */
[----:B------:R-:W-:Y:S01]  /*8370*/  FFMA.FTZ R186, R202, UR46, -R51 ;  /* 0x0000002ecaba7c23 */ /* 0x000fe20008010833 */
[----:B------:R-:W-:Y:S01]  /*8380*/  FMUL.FTZ R51, R157, UR31 ;  /* 0x0000001f9d337c20 */ /* 0x000fe20008410000 */
[----:B------:R-:W-:Y:S01]  /*8390*/  FFMA.FTZ R183, R203, UR46, -R128 ;  /* 0x0000002ecbb77c23 */ /* 0x000fe20008010880 */
[----:B------:R-:W-:Y:S01]  /*83a0*/  FMUL.FTZ R128, R175, UR31 ;  /* 0x0000001faf807c20 */ /* 0x000fe20008410000 */
[----:B------:R-:W-:Y:S01]  /*83b0*/  LEA R124, R159, R122, 0x2 ;  /* 0x0000007a9f7c7211 */ /* 0x000fe200078e10ff */
[----:B------:R-:W-:Y:S01]  /*83c0*/  FFMA.FTZ R182, R204, UR46, -R51 ;  /* 0x0000002eccb67c23 */ /* 0x000fe20008010833 */
[----:B------:R-:W-:Y:S01]  /*83d0*/  FMUL.FTZ R51, R161, UR31 ;  /* 0x0000001fa1337c20 */ /* 0x000fe20008410000 */
[----:B------:R-:W-:Y:S01]  /*83e0*/  FFMA.FTZ R181, R205, UR46, -R128 ;  /* 0x0000002ecdb57c23 */ /* 0x000fe20008010880 */
[----:B------:R-:W-:Y:S01]  /*83f0*/  FMUL.FTZ R128, R210, UR31 ;  /* 0x0000001fd2807c20 */ /* 0x000fe20008410000 */
[----:B------:R-:W-:Y:S01]  /*8400*/  FFMA.FTZ R43, R133, -R228, R226 ;  /* 0x800000e4852b7223 */ /* 0x000fe200000100e2 */
[----:B------:R-:W-:Y:S01]  /*8410*/  FFMA.FTZ R176, R206, UR46, -R51 ;  /* 0x0000002eceb07c23 */ /* 0x000fe20008010833 */
[----:B------:R-:W-:Y:S01]  /*8420*/  FMUL.FTZ R51, R163, UR31 ;  /* 0x0000001fa3337c20 */ /* 0x000fe20008410000 */
[----:B------:R-:W-:Y:S01]  /*8430*/  ISETP.GE.AND P3, PT, R185, 0x41, PT ;  /* 0x00000041b900780c */ /* 0x000fe20003f66270 */
[----:B------:R-:W-:Y:S01]  /*8440*/  FFMA.FTZ R196, R47, UR46, R196 ;  /* 0x0000002e2fc47c23 */ /* 0x000fe200080100c4 */
[----:B------:R-:W0:Y:S01]  /*8450*/  LDS R193, [R193+0x2200] ;  /* 0x00220000c1c17984 */ /* 0x000e220000000800 */
[----:B------:R-:W-:Y:S01]  /*8460*/  FFMA.FTZ R162, R208, UR46, -R51 ;  /* 0x0000002ed0a27c23 */ /* 0x000fe20008010833 */
[----:B------:R-:W-:Y:S01]  /*8470*/  FMUL.FTZ R51, R165, UR31 ;  /* 0x0000001fa5337c20 */ /* 0x000fe20008410000 */
[----:B------:R-:W-:Y:S01]  /*8480*/  ISETP.GE.AND P4, PT, R185, 0x81, PT ;  /* 0x00000081b900780c */ /* 0x000fe20003f86270 */
        /* <DEDUP_REMOVED lines=19> */
.L_x_10963:
[----:B------:R-:W-:Y:S05]  /*85c0*/  BSYNC.RECONVERGENT B0 ;  /* 0x0000000000007941 */ /* 0x000fea0003800200 */
.L_x_10962:
[----:B------:R-:W-:Y:S04]  /*85d0*/  BSSY.RECONVERGENT B0, `(.L_x_10964) ;  /* 0x0000003000007945 */ /* 0x000fe80003800200 */
[----:B------:R-:W-:Y:S05]  /*85e0*/  @!P3 BRA `(.L_x_10965) ;  /* 0x000000000004b947 */ /* 0x000fea0003800000 */
[----:B0-----:R2:W-:Y:S02]  /*85f0*/  REDG.E.ADD.F32.FTZ.RN.STRONG.GPU desc[UR26][R126.64+0x100], R193 ;  /* 0x000100c17e0079a6 */ /* 0x0015e4000c12f31a */
.L_x_10965:
[----:B------:R-:W-:Y:S05]  /*8600*/  BSYNC.RECONVERGENT B0 ;  /* 0x0000000000007941 */ /* 0x000fea0003800200 */
.L_x_10964:
[----:B0-2---:R-:W-:Y:S01]  /*8610*/  LEA R193, R41, R122, 0x2 ;  /* 0x0000007a29c17211 */ /* 0x005fe200078e10ff */
[----:B------:R-:W-:Y:S01]  /*8620*/  BSSY.RECONVERGENT B0, `(.L_x_10966) ;  /* 0x0000004000007945 */ /* 0x000fe20003800200 */
[----:B------:R0:W2:Y:S03]  /*8630*/  LDS R41, [R124+0x2300] ;  /* 0x002300007c297984 */ /* 0x0000a60000000800 */
[----:B------:R-:W-:Y:S05]  /*8640*/  @!P4 BRA `(.L_x_10967) ;  /* 0x000000000004c947 */ /* 0x000fea0003800000 */
[----:B--2---:R3:W-:Y:S02]  /*8650*/  REDG.E.ADD.F32.FTZ.RN.STRONG.GPU desc[UR26][R126.64+0x200], R41 ;  /* 0x000200297e0079a6 */ /* 0x0047e4000c12f31a */
.L_x_10967:
[----:B------:R-:W-:Y:S05]  /*8660*/  BSYNC.RECONVERGENT B0 ;  /* 0x0000000000007941 */ /* 0x000fea0003800200 */
.L_x_10966:
[----:B--23--:R2:W3:Y:S01]  /*8670*/  LDS R41, [R193+0x2400] ;  /* 0x00240000c1297984 */ /* 0x00c4e20000000800 */
[----:B------:R-:W-:Y:S01]  /*8680*/  BSSY.RECONVERGENT B0, `(.L_x_10968) ;  /* 0x0000005000007945 */ /* 0x000fe20003800200 */
[C---:B0-----:R-:W-:Y:S02]  /*8690*/  IADD3 R124, PT, PT, R149.reuse, 0x100, RZ ;  /* 0x00000100957c7810 */ /* 0x041fe40007ffe0ff */
[----:B------:R-:W-:Y:S01]  /*86a0*/  IADD3 R198, PT, PT, R149, 0x140, RZ ;  /* 0x0000014095c67810 */ /* 0x000fe20007ffe0ff */
[----:B------:R-:W-:Y:S06]  /*86b0*/  @!P5 BRA `(.L_x_10969) ;  /* 0x000000000004d947 */ /* 0x000fec0003800000 */
[----:B---3--:R0:W-:Y:S02]  /*86c0*/  REDG.E.ADD.F32.FTZ.RN.STRONG.GPU desc[UR26][R126.64+0x300], R41 ;  /* 0x000300297e0079a6 */ /* 0x0081e4000c12f31a */
.L_x_10969:
[----:B------:R-:W-:Y:S05]  /*86d0*/  BSYNC.RECONVERGENT B0 ;  /* 0x0000000000007941 */ /* 0x000fea0003800200 */
.L_x_10968:
        /* <DEDUP_REMOVED lines=15> */
.L_x_10971:
[----:B------:R-:W-:Y:S05]  /*87d0*/  BSYNC.RECONVERGENT B0 ;  /* 0x0000000000007941 */ /* 0x000fea0003800200 */
.L_x_10970:
[----:B01----:R0:W1:Y:S01]  /*87e0*/  LDS R41, [R197+0x2600] ;  /* 0x00260000c5297984 */ /* 0x0030620000000800 */
[----:B------:R-:W-:Y:S01]  /*87f0*/  BSSY.RECONVERGENT B0, `(.L_x_10972) ;  /* 0x0000005000007945 */ /* 0x000fe20003800200 */
[----:B------:R-:W-:Y:S02]  /*8800*/  LEA.HI R193, R124, R149, RZ, 0x1b ;  /* 0x000000957cc17211 */ /* 0x000fe400078fd8ff */
[----:B------:R-:W-:Y:S01]  /*8810*/  LEA R195, R195, R122, 0x2 ;  /* 0x0000007ac3c37211 */ /* 0x000fe200078e10ff */
[----:B------:R-:W-:Y:S06]  /*8820*/  @!P3 BRA `(.L_x_10973) ;  /* 0x000000000004b947 */ /* 0x000fec0003800000 */
[----:B-1----:R2:W-:Y:S02]  /*8830*/  REDG.E.ADD.F32.FTZ.RN.STRONG.GPU desc[UR26][R126.64+0x500], R41 ;  /* 0x000500297e0079a6 */ /* 0x0025e4000c12f31a */
.L_x_10973:
[----:B------:R-:W-:Y:S05]  /*8840*/  BSYNC.RECONVERGENT B0 ;  /* 0x0000000000007941 */ /* 0x000fea0003800200 */
.L_x_10972:
[----:B-12---:R1:W2:Y:S01]  /*8850*/  LDS R41, [R195+0x2700] ;  /* 0x00270000c3297984 */ /* 0x0062a20000000800 */
[----:B------:R-:W-:Y:S01]  /*8860*/  BSSY.RECONVERGENT B0, `(.L_x_10974) ;  /* 0x0000004000007945 */ /* 0x000fe20003800200 */
[----:B------:R-:W-:-:S03]  /*8870*/  LEA R193, R193, R122, 0x2 ;  /* 0x0000007ac1c17211 */ /* 0x000fc600078e10ff */
[----:B------:R-:W-:Y:S05]  /*8880*/  @!P4 BRA `(.L_x_10975) ;  /* 0x000000000004c947 */ /* 0x000fea0003800000 */
[----:B--2---:R3:W-:Y:S02]  /*8890*/  REDG.E.ADD.F32.FTZ.RN.STRONG.GPU desc[UR26][R126.64+0x600], R41 ;  /* 0x000600297e0079a6 */ /* 0x0047e4000c12f31a */
.L_x_10975:
[----:B------:R-:W-:Y:S05]  /*88a0*/  BSYNC.RECONVERGENT B0 ;  /* 0x0000000000007941 */ /* 0x000fea0003800200 */
.L_x_10974:
[----:B--23--:R2:W3:Y:S01]  /*88b0*/  LDS R41, [R193+0x2800] ;  /* 0x00280000c1297984 */ /* 0x00c4e20000000800 */
[----:B------:R-:W-:Y:S01]  /*88c0*/  BSSY.RECONVERGENT B0, `(.L_x_10976) ;  /* 0x0000005000007945 */ /* 0x000fe20003800200 */
[C---:B------:R-:W-:Y:S02]  /*88d0*/  IADD3 R124, PT, PT, R149.reuse, 0x200, RZ ;  /* 0x00000200957c7810 */ /* 0x040fe40007ffe0ff */
[----:B------:R-:W-:Y:S01]  /*88e0*/  IADD3 R198, PT, PT, R149, 0x240, RZ ;  /* 0x0000024095c67810 */ /* 0x000fe20007ffe0ff */
[----:B------:R-:W-:Y:S06]  /*88f0*/  @!P5 BRA `(.L_x_10977) ;  /* 0x000000000004d947 */ /* 0x000fec0003800000 */
[----:B---3--:R4:W-:Y:S02]  /*8900*/  REDG.E.ADD.F32.FTZ.RN.STRONG.GPU desc[UR26][R126.64+0x700], R41 ;  /* 0x000700297e0079a6 */ /* 0x0089e4000c12f31a */
.L_x_10977:
[----:B------:R-:W-:Y:S05]  /*8910*/  BSYNC.RECONVERGENT B0 ;  /* 0x0000000000007941 */ /* 0x000fea0003800200 */
.L_x_10976:
        /* <DEDUP_REMOVED lines=15> */
.L_x_10979:
[----:B------:R-:W-:Y:S05]  /*8a10*/  BSYNC.RECONVERGENT B0 ;  /* 0x0000000000007941 */ /* 0x000fea0003800200 */
.L_x_10978:
[----:B0-2---:R0:W1:Y:S01]  /*8a20*/  LDS R41, [R197+0x2a00] ;  /* 0x002a0000c5297984 */ /* 0x0050620000000800 */
[----:B------:R-:W-:Y:S01]  /*8a30*/  BSSY.RECONVERGENT B0, `(.L_x_10980) ;  /* 0x0000005000007945 */ /* 0x000fe20003800200 */
[----:B------:R-:W-:Y:S02]  /*8a40*/  LEA.HI R193, R198, R149, RZ, 0x1b ;  /* 0x00000095c6c17211 */ /* 0x000fe400078fd8ff */
[----:B------:R-:W-:Y:S01]  /*8a50*/  LEA R195, R195, R122, 0x2 ;  /* 0x0000007ac3c37211 */ /* 0x000fe200078e10ff */
[----:B------:R-:W-:Y:S06]  /*8a60*/  @!P3 BRA `(.L_x_10981) ;  /* 0x000000000004b947 */ /* 0x000fec0003800000 */
[----:B-1----:R2:W-:Y:S02]  /*8a70*/  REDG.E.ADD.F32.FTZ.RN.STRONG.GPU desc[UR26][R126.64+0x900], R41 ;  /* 0x000900297e0079a6 */ /* 0x0025e4000c12f31a */
.L_x_10981:
[----:B------:R-:W-:Y:S05]  /*8a80*/  BSYNC.RECONVERGENT B0 ;  /* 0x0000000000007941 */ /* 0x000fea0003800200 */
.L_x_10980:
[----:B-12---:R1:W2:Y:S01]  /*8a90*/  LDS R41, [R195+0x2b00] ;  /* 0x002b0000c3297984 */ /* 0x0062a20000000800 */
[----:B------:R-:W-:Y:S01]  /*8aa0*/  BSSY.RECONVERGENT B0, `(.L_x_10982) ;  /* 0x0000004000007945 */ /* 0x000fe20003800200 */
[----:B------:R-:W-:-:S03]  /*8ab0*/  LEA R193, R193, R122, 0x2 ;  /* 0x0000007ac1c17211 */ /* 0x000fc600078e10ff */
[----:B------:R-:W-:Y:S05]  /*8ac0*/  @!P4 BRA `(.L_x_10983) ;  /* 0x000000000004c947 */ /* 0x000fea0003800000 */
[----:B--2---:R3:W-:Y:S02]  /*8ad0*/  REDG.E.ADD.F32.FTZ.RN.STRONG.GPU desc[UR26][R126.64+0xa00], R41 ;  /* 0x000a00297e0079a6 */ /* 0x0047e4000c12f31a */
.L_x_10983:
[----:B------:R-:W-:Y:S05]  /*8ae0*/  BSYNC.RECONVERGENT B0 ;  /* 0x0000000000007941 */ /* 0x000fea0003800200 */
.L_x_10982:
[----:B--23--:R2:W3:Y:S01]  /*8af0*/  LDS R41, [R193+0x2c00] ;  /* 0x002c0000c1297984 */ /* 0x00c4e20000000800 */
[----:B------:R-:W-:Y:S01]  /*8b00*/  BSSY.RECONVERGENT B0, `(.L_x_10984) ;  /* 0x0000005000007945 */ /* 0x000fe20003800200 */
[C---:B------:R-:W-:Y:S02]  /*8b10*/  IADD3 R198, PT, PT, R149.reuse, 0x300, RZ ;  /* 0x0000030095c67810 */ /* 0x040fe40007ffe0ff */
[----:B------:R-:W-:Y:S01]  /*8b20*/  IADD3 R212, PT, PT, R149, 0x340, RZ ;  /* 0x0000034095d47810 */ /* 0x000fe20007ffe0ff */
[----:B------:R-:W-:Y:S06]  /*8b30*/  @!P5 BRA `(.L_x_10985) ;  /* 0x000000000004d947 */ /* 0x000fec0003800000 */
[----:B---3--:R4:W-:Y:S02]  /*8b40*/  REDG.E.ADD.F32.FTZ.RN.STRONG.GPU desc[UR26][R126.64+0xb00], R41 ;  /* 0x000b00297e0079a6 */ /* 0x0089e4000c12f31a */
.L_x_10985:
[----:B------:R-:W-:Y:S05]  /*8b50*/  BSYNC.RECONVERGENT B0 ;  /* 0x0000000000007941 */ /* 0x000fea0003800200 */
.L_x_10984:
        /* <DEDUP_REMOVED lines=15> */
.L_x_10987:
[----:B------:R-:W-:Y:S05]  /*8c50*/  BSYNC.RECONVERGENT B0 ;  /* 0x0000000000007941 */ /* 0x000fea0003800200 */
.L_x_10986:
[----:B0-2---:R0:W1:Y:S01]  /*8c60*/  LDS R41, [R197+0x2e00] ;  /* 0x002e0000c5297984 */ /* 0x0050620000000800 */
[----:B------:R-:W-:Y:S01]  /*8c70*/  BSSY.RECONVERGENT B0, `(.L_x_10988) ;  /* 0x0000005000007945 */ /* 0x000fe20003800200 */
[----:B------:R-:W-:Y:S02]  /*8c80*/  LEA.HI R193, R198, R149, RZ, 0x1b ;  /* 0x00000095c6c17211 */ /* 0x000fe400078fd8ff */
[----:B------:R-:W-:Y:S01]  /*8c90*/  LEA R195, R195, R122, 0x2 ;  /* 0x0000007ac3c37211 */ /* 0x000fe200078e10ff */
[----:B------:R-:W-:Y:S06]  /*8ca0*/  @!P3 BRA `(.L_x_10989) ;  /* 0x000000000004b947 */ /* 0x000fec0003800000 */
[----:B-1----:R2:W-:Y:S02]  /*8cb0*/  REDG.E.ADD.F32.FTZ.RN.STRONG.GPU desc[UR26][R126.64+0xd00], R41 ;  /* 0x000d00297e0079a6 */ /* 0x0025e4000c12f31a */
.L_x_10989:
[----:B------:R-:W-:Y:S05]  /*8cc0*/  BSYNC.RECONVERGENT B0 ;  /* 0x0000000000007941 */ /* 0x000fea0003800200 */
.L_x_10988:
[----:B-12---:R1:W2:Y:S01]  /*8cd0*/  LDS R41, [R195+0x2f00] ;  /* 0x002f0000c3297984 */ /* 0x0062a20000000800 */
[----:B------:R-:W-:Y:S01]  /*8ce0*/  BSSY.RECONVERGENT B0, `(.L_x_10990) ;  /* 0x0000004000007945 */ /* 0x000fe20003800200 */
[----:B------:R-:W-:-:S03]  /*8cf0*/  LEA R193, R193, R122, 0x2 ;  /* 0x0000007ac1c17211 */ /* 0x000fc600078e10ff */
[----:B------:R-:W-:Y:S05]  /*8d00*/  @!P4 BRA `(.L_x_10991) ;  /* 0x000000000004c947 */ /* 0x000fea0003800000 */
[----:B--2---:R3:W-:Y:S02]  /*8d10*/  REDG.E.ADD.F32.FTZ.RN.STRONG.GPU desc[UR26][R126.64+0xe00], R41 ;  /* 0x000e00297e0079a6 */ /* 0x0047e4000c12f31a */
.L_x_10991:
[----:B------:R-:W-:Y:S05]  /*8d20*/  BSYNC.RECONVERGENT B0 ;  /* 0x0000000000007941 */ /* 0x000fea0003800200 */
.L_x_10990:
[----:B--23--:R2:W3:Y:S01]  /*8d30*/  LDS R41, [R193+0x3000] ;  /* 0x00300000c1297984 */ /* 0x00c4e20000000800 */
[----:B------:R-:W-:Y:S01]  /*8d40*/  BSSY.RECONVERGENT B0, `(.L_x_10992) ;  /* 0x0000005000007945 */ /* 0x000fe20003800200 */
[C---:B------:R-:W-:Y:S02]  /*8d50*/  LOP3.LUT R198, R149.reuse, 0x400, RZ, 0xfc, !PT ;  /* 0x0000040095c67812 */ /* 0x040fe400078efcff */
[----:B------:R-:W-:Y:S01]  /*8d60*/  IADD3 R212, PT, PT, R149, 0x440, RZ ;  /* 0x0000044095d47810 */ /* 0x000fe20007ffe0ff */
[----:B------:R-:W-:Y:S06]  /*8d70*/  @!P5 BRA `(.L_x_10993) ;  /* 0x000000000004d947 */ /* 0x000fec0003800000 */
[----:B---3--:R4:W-:Y:S02]  /*8d80*/  REDG.E.ADD.F32.FTZ.RN.STRONG.GPU desc[UR26][R126.64+0xf00], R41 ;  /* 0x000f00297e0079a6 */ /* 0x0089e4000c12f31a */
.L_x_10993:
[----:B------:R-:W-:Y:S05]  /*8d90*/  BSYNC.RECONVERGENT B0 ;  /* 0x0000000000007941 */ /* 0x000fea0003800200 */
.L_x_10992:
        /* <DEDUP_REMOVED lines=15> */
.L_x_10995:
[----:B------:R-:W-:Y:S05]  /*8e90*/  BSYNC.RECONVERGENT B0 ;  /* 0x0000000000007941 */ /* 0x000fea0003800200 */
.L_x_10994:
[----:B0-2---:R0:W1:Y:S01]  /*8ea0*/  LDS R41, [R197+0x3200] ;  /* 0x00320000c5297984 */ /* 0x0050620000000800 */
[----:B------:R-:W-:Y:S01]  /*8eb0*/  BSSY.RECONVERGENT B0, `(.L_x_10996) ;  /* 0x0000005000007945 */ /* 0x000fe20003800200 */
[----:B------:R-:W-:Y:S02]  /*8ec0*/  LEA.HI R193, R198, R149, RZ, 0x1b ;  /* 0x00000095c6c17211 */ /* 0x000fe400078fd8ff */
[----:B------:R-:W-:Y:S01]  /*8ed0*/  LEA R195, R195, R122, 0x2 ;  /* 0x0000007ac3c37211 */ /* 0x000fe200078e10ff */
[----:B------:R-:W-:Y:S06]  /*8ee0*/  @!P3 BRA `(.L_x_10997) ;  /* 0x000000000004b947 */ /* 0x000fec0003800000 */
[----:B-1----:R2:W-:Y:S02]  /*8ef0*/  REDG.E.ADD.F32.FTZ.RN.STRONG.GPU desc[UR26][R126.64+0x1100], R41 ;  /* 0x001100297e0079a6 */ /* 0x0025e4000c12f31a */
.L_x_10997:
[----:B------:R-:W-:Y:S05]  /*8f00*/  BSYNC.RECONVERGENT B0 ;  /* 0x0000000000007941 */ /* 0x000fea0003800200 */
.L_x_10996:
[----:B-12---:R1:W2:Y:S01]  /*8f10*/  LDS R41, [R195+0x3300] ;  /* 0x00330000c3297984 */ /* 0x0062a20000000800 */
[----:B------:R-:W-:Y:S01]  /*8f20*/  BSSY.RECONVERGENT B0, `(.L_x_10998) ;  /* 0x0000004000007945 */ /* 0x000fe20003800200 */
[----:B------:R-:W-:-:S03]  /*8f30*/  LEA R193, R193, R122, 0x2 ;  /* 0x0000007ac1c17211 */ /* 0x000fc600078e10ff */
[----:B------:R-:W-:Y:S05]  /*8f40*/  @!P4 BRA `(.L_x_10999) ;  /* 0x000000000004c947 */ /* 0x000fea0003800000 */
[----:B--2---:R3:W-:Y:S02]  /*8f50*/  REDG.E.ADD.F32.FTZ.RN.STRONG.GPU desc[UR26][R126.64+0x1200], R41 ;  /* 0x001200297e0079a6 */ /* 0x0047e4000c12f31a */
.L_x_10999:
[----:B------:R-:W-:Y:S05]  /*8f60*/  BSYNC.RECONVERGENT B0 ;  /* 0x0000000000007941 */ /* 0x000fea0003800200 */
.L_x_10998:
[----:B--23--:R2:W3:Y:S01]  /*8f70*/  LDS R41, [R193+0x3400] ;  /* 0x00340000c1297984 */ /* 0x00c4e20000000800 */
[----:B------:R-:W-:Y:S01]  /*8f80*/  BSSY.RECONVERGENT B0, `(.L_x_11000) ;  /* 0x0000005000007945 */ /* 0x000fe20003800200 */
[C---:B------:R-:W-:Y:S02]  /*8f90*/  IADD3 R198, PT, PT, R149.reuse, 0x500, RZ ;  /* 0x0000050095c67810 */ /* 0x040fe40007ffe0ff */
[----:B------:R-:W-:Y:S01]  /*8fa0*/  IADD3 R212, PT, PT, R149, 0x540, RZ ;  /* 0x0000054095d47810 */ /* 0x000fe20007ffe0ff */
[----:B------:R-:W-:Y:S06]  /*8fb0*/  @!P5 BRA `(.L_x_11001) ;  /* 0x000000000004d947 */ /* 0x000fec0003800000 */
[----:B---3--:R4:W-:Y:S02]  /*8fc0*/  REDG.E.ADD.F32.FTZ.RN.STRONG.GPU desc[UR26][R126.64+0x1300], R41 ;  /* 0x001300297e0079a6 */ /* 0x0089e4000c12f31a */
.L_x_11001:
[----:B------:R-:W-:Y:S05]  /*8fd0*/  BSYNC.RECONVERGENT B0 ;  /* 0x0000000000007941 */ /* 0x000fea0003800200 */
.L_x_11000:
        /* <DEDUP_REMOVED lines=15> */
.L_x_11003:
[----:B------:R-:W-:Y:S05]  /*90d0*/  BSYNC.RECONVERGENT B0 ;  /* 0x0000000000007941 */ /* 0x000fea0003800200 */
.L_x_11002:
[----:B0-2---:R0:W1:Y:S01]  /*90e0*/  LDS R41, [R197+0x3600] ;  /* 0x00360000c5297984 */ /* 0x0050620000000800 */
[----:B------:R-:W-:Y:S01]  /*90f0*/  BSSY.RECONVERGENT B0, `(.L_x_11004) ;  /* 0x0000005000007945 */ /* 0x000fe20003800200 */
[----:B------:R-:W-:Y:S02]  /*9100*/  LEA.HI R193, R198, R149, RZ, 0x1b ;  /* 0x00000095c6c17211 */ /* 0x000fe400078fd8ff */
[----:B------:R-:W-:Y:S01]  /*9110*/  LEA R195, R195, R122, 0x2 ;  /* 0x0000007ac3c37211 */ /* 0x000fe200078e10ff */
[----:B------:R-:W-:Y:S06]  /*9120*/  @!P3 BRA `(.L_x_11005) ;  /* 0x000000000004b947 */ /* 0x000fec0003800000 */
[----:B-1----:R2:W-:Y:S02]  /*9130*/  REDG.E.ADD.F32.FTZ.RN.STRONG.GPU desc[UR26][R126.64+0x1500], R41 ;  /* 0x001500297e0079a6 */ /* 0x0025e4000c12f31a */
.L_x_11005:
[----:B------:R-:W-:Y:S05]  /*9140*/  BSYNC.RECONVERGENT B0 ;  /* 0x0000000000007941 */ /* 0x000fea0003800200 */
.L_x_11004:
[----:B-12---:R1:W2:Y:S01]  /*9150*/  LDS R41, [R195+0x3700] ;  /* 0x00370000c3297984 */ /* 0x0062a20000000800 */
[----:B------:R-:W-:Y:S01]  /*9160*/  BSSY.RECONVERGENT B0, `(.L_x_11006) ;  /* 0x0000004000007945 */ /* 0x000fe20003800200 */
[----:B------:R-:W-:-:S03]  /*9170*/  LEA R193, R193, R122, 0x2 ;  /* 0x0000007ac1c17211 */ /* 0x000fc600078e10ff */
[----:B------:R-:W-:Y:S05]  /*9180*/  @!P4 BRA `(.L_x_11007) ;  /* 0x000000000004c947 */ /* 0x000fea0003800000 */
[----:B--2---:R3:W-:Y:S02]  /*9190*/  REDG.E.ADD.F32.FTZ.RN.STRONG.GPU desc[UR26][R126.64+0x1600], R41 ;  /* 0x001600297e0079a6 */ /* 0x0047e4000c12f31a */
.L_x_11007:
[----:B------:R-:W-:Y:S05]  /*91a0*/  BSYNC.RECONVERGENT B0 ;  /* 0x0000000000007941 */ /* 0x000fea0003800200 */
.L_x_11006:
[----:B--23--:R2:W3:Y:S01]  /*91b0*/  LDS R41, [R193+0x3800] ;  /* 0x00380000c1297984 */ /* 0x00c4e20000000800 */
[----:B------:R-:W-:Y:S01]  /*91c0*/  BSSY.RECONVERGENT B0, `(.L_x_11008) ;  /* 0x0000005000007945 */ /* 0x000fe20003800200 */
[C---:B------:R-:W-:Y:S02]  /*91d0*/  IADD3 R198, PT, PT, R149.reuse, 0x600, RZ ;  /* 0x0000060095c67810 */ /* 0x040fe40007ffe0ff */
[----:B------:R-:W-:Y:S01]  /*91e0*/  IADD3 R212, PT, PT, R149, 0x640, RZ ;  /* 0x0000064095d47810 */ /* 0x000fe20007ffe0ff */
[----:B------:R-:W-:Y:S06]  /*91f0*/  @!P5 BRA `(.L_x_11009) ;  /* 0x000000000004d947 */ /* 0x000fec0003800000 */
[----:B---3--:R4:W-:Y:S02]  /*9200*/  REDG.E.ADD.F32.FTZ.RN.STRONG.GPU desc[UR26][R126.64+0x1700], R41 ;  /* 0x001700297e0079a6 */ /* 0x0089e4000c12f31a */
.L_x_11009:
[----:B------:R-:W-:Y:S05]  /*9210*/  BSYNC.RECONVERGENT B0 ;  /* 0x0000000000007941 */ /* 0x000fea0003800200 */
.L_x_11008:
        /* <DEDUP_REMOVED lines=15> */
.L_x_11011:
[----:B------:R-:W-:Y:S05]  /*9310*/  BSYNC.RECONVERGENT B0 ;  /* 0x0000000000007941 */ /* 0x000fea0003800200 */
.L_x_11010:
[----:B0-2---:R0:W1:Y:S01]  /*9320*/  LDS R41, [R197+0x3a00] ;  /* 0x003a0000c5297984 */ /* 0x0050620000000800 */
[----:B------:R-:W-:Y:S01]  /*9330*/  BSSY.RECONVERGENT B0, `(.L_x_11012) ;  /* 0x0000005000007945 */ /* 0x000fe20003800200 */
[----:B------:R-:W-:Y:S02]  /*9340*/  LEA.HI R193, R198, R149, RZ, 0x1b ;  /* 0x00000095c6c17211 */ /* 0x000fe400078fd8ff */
[----:B------:R-:W-:Y:S01]  /*9350*/  LEA R195, R195, R122, 0x2 ;  /* 0x0000007ac3c37211 */ /* 0x000fe200078e10ff */
[----:B------:R-:W-:Y:S06]  /*9360*/  @!P3 BRA `(.L_x_11013) ;  /* 0x000000000004b947 */ /* 0x000fec0003800000 */
[----:B-1----:R2:W-:Y:S02]  /*9370*/  REDG.E.ADD.F32.FTZ.RN.STRONG.GPU desc[UR26][R126.64+0x1900], R41 ;  /* 0x001900297e0079a6 */ /* 0x0025e4000c12f31a */
.L_x_11013:
[----:B------:R-:W-:Y:S05]  /*9380*/  BSYNC.RECONVERGENT B0 ;  /* 0x0000000000007941 */ /* 0x000fea0003800200 */
.L_x_11012:
[----:B-12---:R1:W2:Y:S01]  /*9390*/  LDS R41, [R195+0x3b00] ;  /* 0x003b0000c3297984 */ /* 0x0062a20000000800 */
[----:B------:R-:W-:Y:S01]  /*93a0*/  BSSY.RECONVERGENT B0, `(.L_x_11014) ;  /* 0x0000004000007945 */ /* 0x000fe20003800200 */
[----:B------:R-:W-:-:S03]  /*93b0*/  LEA R193, R193, R122, 0x2 ;  /* 0x0000007ac1c17211 */ /* 0x000fc600078e10ff */
[----:B------:R-:W-:Y:S05]  /*93c0*/  @!P4 BRA `(.L_x_11015) ;  /* 0x000000000004c947 */ /* 0x000fea0003800000 */
[----:B--2---:R3:W-:Y:S02]  /*93d0*/  REDG.E.ADD.F32.FTZ.RN.STRONG.GPU desc[UR26][R126.64+0x1a00], R41 ;  /* 0x001a00297e0079a6 */ /* 0x0047e4000c12f31a */
.L_x_11015:
[----:B------:R-:W-:Y:S05]  /*93e0*/  BSYNC.RECONVERGENT B0 ;  /* 0x0000000000007941 */ /* 0x000fea0003800200 */
.L_x_11014:
[----:B--23--:R2:W3:Y:S01]  /*93f0*/  LDS R41, [R193+0x3c00] ;  /* 0x003c0000c1297984 */ /* 0x00c4e20000000800 */
[----:B------:R-:W-:Y:S04]  /*9400*/  BSSY.RECONVERGENT B0, `(.L_x_11016) ;  /* 0x0000003000007945 */ /* 0x000fe80003800200 */
[----:B------:R-:W-:Y:S05]  /*9410*/  @!P5 BRA `(.L_x_11017) ;  /* 0x000000000004d947 */ /* 0x000fea0003800000 */
[----:B---3--:R4:W-:Y:S02]  /*9420*/  REDG.E.ADD.F32.FTZ.RN.STRONG.GPU desc[UR26][R126.64+0x1b00], R41 ;  /* 0x001b00297e0079a6 */ /* 0x0089e4000c12f31a */
.L_x_11017:
[----:B------:R-:W-:Y:S05]  /*9430*/  BSYNC.RECONVERGENT B0 ;  /* 0x0000000000007941 */ /* 0x000fea0003800200 */
.L_x_11016:
[----:B------:R-:W-:Y:S01]  /*9440*/  IADD3 R198, PT, PT, R149, 0x700, RZ ;  /* 0x0000070095c67810 */ /* 0x000fe20007ffe0ff */
[----:B---34-:R-:W-:Y:S01]  /*9450*/  FADD.FTZ R41, R192, R125 ;  /* 0x0000007dc0297221 */ /* 0x018fe20000010000 */
[----:B------:R-:W-:Y:S01]  /*9460*/  ISETP.GE.AND P6, PT, R185, 0x701, PT ;  /* 0x00000701b900780c */ /* 0x000fe20003fc6270 */
[----:B------:R-:W-:Y:S01]  /*9470*/  FADD.FTZ R40, R40, R167 ;  /* 0x000000a728287221 */ /* 0x000fe20000010000 */
[----:B------:R-:W-:Y:S01]  /*9480*/  LEA.HI R125, R198, R149, RZ, 0x1b ;  /* 0x00000095c67d7211 */ /* 0x000fe200078fd8ff */
[----:B------:R-:W-:Y:S01]  /*9490*/  BSSY.RECONVERGENT B0, `(.L_x_11018) ;  /* 0x000000e000007945 */ /* 0x000fe20003800200 */
        /* <DEDUP_REMOVED lines=13> */
.L_x_11019:
[----:B------:R-:W-:Y:S05]  /*9570*/  BSYNC.RECONVERGENT B0 ;  /* 0x0000000000007941 */ /* 0x000fea0003800200 */
.L_x_11018:
[----:B--23--:R2:W3:Y:S01]  /*9580*/  LDS R125, [R192+0x3e00] ;  /* 0x003e0000c07d7984 */ /* 0x00c4e20000000800 */
[----:B------:R-:W-:Y:S01]  /*9590*/  BSSY.RECONVERGENT B0, `(.L_x_11020) ;  /* 0x0000005000007945 */ /* 0x000fe20003800200 */
[----:B------:R-:W-:Y:S02]  /*95a0*/  LEA.HI R167, R198, R149, RZ, 0x1b ;  /* 0x00000095c6a77211 */ /* 0x000fe400078fd8ff */
[----:B------:R-:W-:Y:S01]  /*95b0*/  LEA R193, R193, R122, 0x2 ;  /* 0x0000007ac1c17211 */ /* 0x000fe200078e10ff */
[----:B------:R-:W-:Y:S06]  /*95c0*/  @!P3 BRA `(.L_x_11021) ;  /* 0x000000000004b947 */ /* 0x000fec0003800000 */
[----:B---3--:R4:W-:Y:S02]  /*95d0*/  REDG.E.ADD.F32.FTZ.RN.STRONG.GPU desc[UR26][R126.64+0x1d00], R125 ;  /* 0x001d007d7e0079a6 */ /* 0x0089e4000c12f31a */
.L_x_11021:
[----:B------:R-:W-:Y:S05]  /*95e0*/  BSYNC.RECONVERGENT B0 ;  /* 0x0000000000007941 */ /* 0x000fea0003800200 */
.L_x_11020:
[----:B---34-:R3:W4:Y:S01]  /*95f0*/  LDS R125, [R193+0x3f00] ;  /* 0x003f0000c17d7984 */ /* 0x0187220000000800 */
[----:B------:R-:W-:Y:S01]  /*9600*/  BSSY.RECONVERGENT B0, `(.L_x_11022) ;  /* 0x0000004000007945 */ /* 0x000fe20003800200 */
[----:B------:R-:W-:-:S03]  /*9610*/  LEA R167, R167, R122, 0x2 ;  /* 0x0000007aa7a77211 */ /* 0x000fc600078e10ff */
[----:B------:R-:W-:Y:S05]  /*9620*/  @!P4 BRA `(.L_x_11023) ;  /* 0x000000000004c947 */ /* 0x000fea0003800000 */
[----:B----4-:R4:W-:Y:S02]  /*9630*/  REDG.E.ADD.F32.FTZ.RN.STRONG.GPU desc[UR26][R126.64+0x1e00], R125 ;  /* 0x001e007d7e0079a6 */ /* 0x0109e4000c12f31a */
.L_x_11023:
[----:B------:R-:W-:Y:S05]  /*9640*/  BSYNC.RECONVERGENT B0 ;  /* 0x0000000000007941 */ /* 0x000fea0003800200 */
.L_x_11022:
[----:B----4-:R4:W0:Y:S01]  /*9650*/  LDS R125, [R167+0x4000] ;  /* 0x00400000a77d7984 */ /* 0x0108220000000800 */
[----:B------:R-:W-:Y:S04]  /*9660*/  BSSY.RECONVERGENT B0, `(.L_x_11024) ;  /* 0x0000003000007945 */ /* 0x000fe80003800200 */
[----:B------:R-:W-:Y:S05]  /*9670*/  @!P5 BRA `(.L_x_11025) ;  /* 0x000000000004d947 */ /* 0x000fea0003800000 */
[----:B0-----:R0:W-:Y:S02]  /*9680*/  REDG.E.ADD.F32.FTZ.RN.STRONG.GPU desc[UR26][R126.64+0x1f00], R125 ;  /* 0x001f007d7e0079a6 */ /* 0x0011e4000c12f31a */
.L_x_11025:
[----:B------:R-:W-:Y:S05]  /*9690*/  BSYNC.RECONVERGENT B0 ;  /* 0x0000000000007941 */ /* 0x000fea0003800200 */
.L_x_11024:
[----:B0-----:R-:W0:Y:S01]  /*96a0*/  SHFL.DOWN PT, R125, R40, 0x1, 0x1f ;  /* 0x08201f00287d7f89 */ /* 0x001e2200000e0000 */
[----:B------:R-:W-:Y:S01]  /*96b0*/  ISETP.GT.AND P3, PT, R9, 0x1e, PT ;  /* 0x0000001e0900780c */ /* 0x000fe20003f64270 */
[----:B------:R-:W-:Y:S01]  /*96c0*/  FMUL.FTZ R49, R49, R200 ;  /* 0x000000c831317220 */ /* 0x000fe20000410000 */
[----:B------:R-:W-:Y:S01]  /*96d0*/  FFMA.FTZ R225, R225, R44, R154 ;  /* 0x0000002ce1e17223 */ /* 0x000fe2000001009a */
[----:B------:R-:W5:Y:S01]  /*96e0*/  SHFL.DOWN PT, R126, R41, 0x1, 0x1f ;  /* 0x08201f00297e7f89 */ /* 0x000f6200000e0000 */
[----:B------:R-:W-:Y:S01]  /*96f0*/  FFMA.FTZ R50, R50, R47, R187 ;  /* 0x0000002f32327223 */ /* 0x000fe200000100bb */
[----:B------:R-:W-:Y:S01]  /*9700*/  FFMA.FTZ R153, R48, R153, R49 ;  /* 0x0000009930997223 */ /* 0x000fe20000010031 */
[----:B------:R-:W-:Y:S01]  /*9710*/  ISETP.GT.AND P4, PT, R9, 0xf, PT ;  /* 0x0000000f0900780c */ /* 0x000fe20003f84270 */
[----:B------:R-:W1:Y:S01]  /*9720*/  SHFL.DOWN PT, R127, R42, 0x1, 0x1f ;  /* 0x08201f002a7f7f89 */ /* 0x000e6200000e0000 */
[----:B------:R-:W-:Y:S01]  /*9730*/  FMUL.FTZ R53, R53, R202 ;  /* 0x000000ca35357220 */ /* 0x000fe20000410000 */
[----:B------:R-:W-:Y:S01]  /*9740*/  FMUL.FTZ R158, R158, R191 ;  /* 0x000000bf9e9e7220 */ /* 0x000fe20000410000 */
[----:B------:R-:W-:Y:S01]  /*9750*/  FMUL.FTZ R194, R139, R194 ;  /* 0x000000c28bc27220 */ /* 0x000fe20000410000 */
[----:B--2---:R-:W2:Y:S01]  /*9760*/  SHFL.DOWN PT, R192, R43, 0x1, 0x1f ;  /* 0x08201f002bc07f89 */ /* 0x004ea200000e0000 */
        /* <DEDUP_REMOVED lines=89> */
.L_x_11027:
[----:B------:R-:W-:Y:S05]  /*9d00*/  BSYNC.RECONVERGENT B0 ;  /* 0x0000000000007941 */ /* 0x000fea0003800200 */
.L_x_11026:
        /* <DEDUP_REMOVED lines=55> */
[----:B-1----:R-:W0:-:S12]  /*a080*/  LDS.128 R44, [R122+0x4220] ;  /* 0x004220007a2c7984 */ /* 0x002e180000000c00 */
[----:B--2---:R-:W1:Y:S04]  /*a090*/  @P2 LDS.64 R48, [R52+0x7460] ;  /* 0x0074600034302984 */ /* 0x004e680000000a00 */
        /* <DEDUP_REMOVED lines=11> */
.L_x_11029:
[----:B------:R-:W-:Y:S05]  /*a150*/  BSYNC.RECONVERGENT B0 ;  /* 0x0000000000007941 */ /* 0x000fea0003800200 */
.L_x_11028:
[----:B------:R-:W-:-:S04]  /*a160*/  UIADD3 UR8, UPT, UPT, UR8, 0x1, URZ ;  /* 0x0000000108087890 */ /* 0x000fc8000fffe0ff */
[----:B------:R-:W-:-:S09]  /*a170*/  UISETP.GE.AND UP0, UPT, UR8, UR45, UPT ;  /* 0x0000002d0800728c */ /* 0x000fd2000bf06270 */
[----:B------:R-:W-:Y:S05]  /*a180*/  BRA.U !UP0, `(.L_x_11030) ;  /* 0xffffff8508a07547 */ /* 0x000fea000b83ffff */
.L_x_10932:
[----:B------:R-:W-:Y:S01]  /*a190*/  BAR.SYNC.DEFER_BLOCKING 0x0 ;  /* 0x0000000000007b1d */ /* 0x000fe20000010000 */
[----:B------:R-:W-:Y:S02]  /*a1a0*/  UIADD3 UR14, UPT, UPT, UR17, -0x1, URZ ;  /* 0xffffffff110e7890 */ /* 0x000fe4000fffe0ff */
[----:B------:R-:W-:Y:S02]  /*a1b0*/  UIADD3 UR22, UP1, UPT, UR22, -0x1000, URZ ;  /* 0xfffff00016167890 */ /* 0x000fe4000ff3e0ff */
[----:B------:R-:W-:-:S03]  /*a1c0*/  USHF.L.U32 UR8, UR14, 0xa, URZ ;  /* 0x0000000a0e087899 */ /* 0x000fc600080006ff */
[----:B------:R-:W5:Y:S01]  /*a1d0*/  S2UR UR34, SR_CTAID.X ;  /* 0x00000000002279c3 */ /* 0x000f620000002500 */
[----:B------:R-:W5:Y:S01]  /*a1e0*/  LDCU.64 UR28, c[0x0][0x4f8] ;  /* 0x00009f00ff1c77ac */ /* 0x000f620008000a00 */
[----:B------:R-:W0:Y:S01]  /*a1f0*/  S2R R0, SR_TID.X ;  /* 0x0000000000007919 */ /* 0x000e220000002100 */
[----:B------:R-:W1:Y:S01]  /*a200*/  LDCU.64 UR30, c[0x0][0x500] ;  /* 0x0000a000ff1e77ac */ /* 0x000e620008000a00 */
[----:B------:R-:W2:Y:S01]  /*a210*/  S2R R7, SR_TID.X ;  /* 0x0000000000077919 */ /* 0x000ea20000002100 */
[----:B------:R-:W3:Y:S01]  /*a220*/  LDCU.64 UR32, c[0x0][0x550] ;  /* 0x0000aa00ff2077ac */ /* 0x000ee20008000a00 */
[----:B------:R-:W-:Y:S01]  /*a230*/  UMOV UR9, URZ ;  /* 0x000000ff00097c82 */ /* 0x000fe20008000000 */
[----:B------:R-:W-:Y:S02]  /*a240*/  UIADD3 UR20, UP2, UPT, UR20, -0x1000, URZ ;  /* 0xfffff00014147890 */ /* 0x000fe4000ff5e0ff */
[----:B------:R-:W-:Y:S01]  /*a250*/  UIADD3 UR18, UP3, UPT, UR18, -0x1000, URZ ;  /* 0xfffff00012127890 */ /* 0x000fe2000ff7e0ff */
[----:B------:R-:W-:Y:S01]  /*a260*/  STS.128 [R10], R84 ;  /* 0x000000540a007388 */ /* 0x000fe20000000c00 */
[----:B------:R-:W-:-:S02]  /*a270*/  UIADD3.X UR23, UPT, UPT, UR23, -0x1, URZ, UP1, !UPT ;  /* 0xffffffff17177890 */ /* 0x000fc40008ffe4ff */
        /* <DEDUP_REMOVED lines=9> */
[----:B-1----:R-:W-:Y:S01]  /*a310*/  UIMAD.WIDE.U32 UR12, UR10, UR30, UR12 ;  /* 0x0000001e0a0c72a5 */ /* 0x002fe2000f8e000c */
[----:B0-----:R-:W-:Y:S01]  /*a320*/  SHF.L.U32 R0, R0, 0x2, RZ ;  /* 0x0000000200007819 */ /* 0x001fe200000006ff */
[----:B------:R-:W0:Y:S01]  /*a330*/  LDCU.64 UR28, c[0x0][0x520] ;  /* 0x0000a400ff1c77ac */ /* 0x000e220008000a00 */
[----:B------:R-:W1:Y:S02]  /*a340*/  LDS.128 R20, [R8+0x200] ;  /* 0x0002000008147984 */ /* 0x000e640000000c00 */
[----:B------:R-:W-:Y:S01]  /*a350*/  LOP3.LUT R14, R0, 0xf80, RZ, 0xc0, !PT ;  /* 0x00000f80000e7812 */ /* 0x000fe200078ec0ff */
[----:B------:R-:W-:Y:S01]  /*a360*/  UIMAD UR15, UR10, UR31, UR13 ;  /* 0x0000001f0a0f72a4 */ /* 0x000fe2000f8e020d */
[----:B------:R-:W4:Y:S01]  /*a370*/  LDS.128 R24, [R8+0x400] ;  /* 0x0004000008187984 */ /* 0x000f220000000c00 */
[----:B---3--:R-:W-:Y:S01]  /*a380*/  ULEA UR13, UP0, UR12, UR32, 0x2 ;  /* 0x000000200c0d7291 */ /* 0x008fe2000f8010ff */
[----:B--2---:R-:W-:Y:S01]  /*a390*/  LOP3.LUT R7, R14, 0x1f, R7, 0xf8, !PT ;  /* 0x0000001f0e077812 */ /* 0x004fe200078ef807 */
[----:B------:R-:W-:Y:S01]  /*a3a0*/  FADD.FTZ R0, R5, R100 ;  /* 0x0000006405007221 */ /* 0x000fe20000010000 */
[----:B------:R-:W2:Y:S01]  /*a3b0*/  LDS.128 R28, [R8+0x600] ;  /* 0x00060000081c7984 */ /* 0x000ea20000000c00 */
[----:B------:R-:W-:-:S02]  /*a3c0*/  ULEA.HI.X UR12, UR12, UR33, UR15, 0x2, UP0 ;  /* 0x000000210c0c7291 */ /* 0x000fc400080f140f */
[----:B------:R-:W-:Y:S01]  /*a3d0*/  MOV R12, UR13 ;  /* 0x0000000d000c7c02 */ /* 0x000fe20008000f00 */
[----:B------:R-:W3:Y:S01]  /*a3e0*/  LDCU.64 UR30, c[0x0][0x560] ;  /* 0x0000ac00ff1e77ac */ /* 0x000ee20008000a00 */
[----:B------:R-:W-:Y:S02]  /*a3f0*/  FADD.FTZ R5, R0, R101 ;  /* 0x0000006500057221 */ /* 0x000fe40000010000 */
[----:B------:R-:W-:Y:S02]  /*a400*/  MOV R13, UR12 ;  /* 0x0000000c000d7c02 */ /* 0x000fe40008000f00 */
[----:B------:R-:W-:Y:S01]  /*a410*/  FADD.FTZ R0, R5, R102 ;  /* 0x0000006605007221 */ /* 0x000fe20000010000 */
[----:B------:R-:W-:Y:S02]  /*a420*/  IMAD.WIDE.U32 R12, R7, 0x10, R12 ;  /* 0x00000010070c7825 */ /* 0x000fe400078e000c */
[----:B------:R-:W0:Y:S02]  /*a430*/  LDCU.64 UR12, c[0x0][0x518] ;  /* 0x0000a300ff0c77ac */ /* 0x000e240008000a00 */
[----:B------:R-:W-:-:S04]  /*a440*/  FADD.FTZ R5, R0, R103 ;  /* 0x0000006700057221 */ /* 0x000fc80000010000 */
[----:B------:R-:W-:Y:S01]  /*a450*/  FADD.FTZ R0, R5, R96 ;  /* 0x0000006005007221 */ /* 0x000fe20000010000 */
[----:B-----5:R-:W-:Y:S01]  /*a460*/  STG.E.128 desc[UR26][R12.64], R16 ;  /* 0x000000100c007986 */ /* 0x020fe2000c101d1a */
[----:B0-----:R-:W-:-:S03]  /*a470*/  UIMAD.WIDE.U32 UR8, UR34, UR12, UR8 ;  /* 0x0000000c220872a5 */ /* 0x001fc6000f8e0008 */
[----:B-1----:R-:W-:Y:S01]  /*a480*/  STG.E.128 desc[UR26][R12.64+0x200], R20 ;  /* 0x000200140c007986 */ /* 0x002fe2000c101d1a */
[----:B------:R-:W-:-:S03]  /*a490*/  UIMAD UR9, UR34, UR13, UR9 ;  /* 0x0000000d220972a4 */ /* 0x000fc6000f8e0209 */
[----:B----4-:R-:W-:Y:S01]  /*a4a0*/  STG.E.128 desc[UR26][R12.64+0x400], R24 ;  /* 0x000400180c007986 */ /* 0x010fe2000c101d1a */
[----:B------:R-:W-:-:S03]  /*a4b0*/  UIMAD.WIDE.U32 UR8, UR10, UR28, UR8 ;  /* 0x0000001c0a0872a5 */ /* 0x000fc6000f8e0008 */
[----:B--2---:R-:W-:Y:S01]  /*a4c0*/  STG.E.128 desc[UR26][R12.64+0x600], R28 ;  /* 0x0006001c0c007986 */ /* 0x004fe2000c101d1a */
[----:B------:R-:W-:Y:S01]  /*a4d0*/  UIMAD UR12, UR10, UR29, UR9 ;  /* 0x0000001d0a0c72a4 */ /* 0x000fe2000f8e0209 */
[----:B------:R-:W-:Y:S01]  /*a4e0*/  BAR.SYNC.DEFER_BLOCKING 0x0 ;  /* 0x0000000000007b1d */ /* 0x000fe20000010000 */
[----:B---3--:R-:W-:-:S04]  /*a4f0*/  ULEA UR9, UP0, UR8, UR30, 0x2 ;  /* 0x0000001e08097291 */ /* 0x008fc8000f8010ff */
[----:B------:R-:W-:Y:S02]  /*a500*/  ULEA.HI.X UR8, UR8, UR31, UR12, 0x2, UP0 ;  /* 0x0000001f08087291 */ /* 0x000fe400080f140c */
[----:B------:R-:W-:-:S04]  /*a510*/  UIADD3 UR24, UP0, UPT, UR24, -0x2000, URZ ;  /* 0xffffe00018187890 */ /* 0x000fc8000ff1e0ff */
[----:B------:R-:W-:Y:S01]  /*a520*/  MOV R9, UR8 ;  /* 0x0000000800097c02 */ /* 0x000fe20008000f00 */
[----:B------:R-:W-:Y:S02]  /*a530*/  UIADD3.X UR25, UPT, UPT, UR25, -0x1, URZ, UP0, !UPT ;  /* 0xffffffff19197890 */ /* 0x000fe400087fe4ff */
[----:B------:R-:W-:-:S03]  /*a540*/  UISETP.GT.AND UP0, UPT, UR17, 0x1, UPT ;  /* 0x000000011100788c */ /* 0x000fc6000bf04270 */
[----:B------:R-:W-:Y:S01]  /*a550*/  UMOV UR17, UR14 ;  /* 0x0000000e00117c82 */ /* 0x000fe20008000000 */
[----:B------:R-:W-:Y:S04]  /*a560*/  STS.128 [R10], R100 ;  /* 0x000000640a007388 */ /* 0x000fe80000000c00 */
[----:B------:R0:W-:Y:S04]  /*a570*/  STS.128 [R10+0x10], R96 ;  /* 0x000010600a007388 */ /* 0x0001e80000000c00 */
[----:B------:R1:W-:Y:S04]  /*a580*/  STS.128 [R10+0x20], R92 ;  /* 0x0000205c0a007388 */ /* 0x0003e80000000c00 */
[----:B------:R-:W-:Y:S01]  /*a590*/  STS.128 [R10+0x30], R88 ;  /* 0x000030580a007388 */ /* 0x000fe20000000c00 */
[----:B------:R-:W-:-:S03]  /*a5a0*/  NOP ;  /* 0x0000000000007918 */ /* 0x000fc60000000000 */
[----:B------:R-:W2:Y:S01]  /*a5b0*/  LDS.128 R16, [R8] ;  /* 0x0000000008107984 */ /* 0x000ea20000000c00 */
[----:B0-----:R-:W-:-:S03]  /*a5c0*/  FADD.FTZ R97, R0, R97 ;  /* 0x0000006100617221 */ /* 0x001fc60000010000 */
[----:B------:R-:W0:Y:S01]  /*a5d0*/  LDS.128 R20, [R8+0x200] ;  /* 0x0002000008147984 */ /* 0x000e220000000c00 */
[----:B------:R-:W-:-:S03]  /*a5e0*/  FADD.FTZ R98, R97, R98 ;  /* 0x0000006261627221 */ /* 0x000fc60000010000 */
[----:B------:R-:W3:Y:S01]  /*a5f0*/  LDS.128 R24, [R8+0x400] ;  /* 0x0004000008187984 */ /* 0x000ee20000000c00 */
[----:B------:R-:W-:-:S03]  /*a600*/  FADD.FTZ R99, R98, R99 ;  /* 0x0000006362637221 */ /* 0x000fc60000010000 */
[----:B------:R4:W5:Y:S01]  /*a610*/  LDS.128 R28, [R8+0x600] ;  /* 0x00060000081c7984 */ /* 0x0009620000000c00 */
[----:B-1----:R-:W-:-:S04]  /*a620*/  FADD.FTZ R92, R99, R92 ;  /* 0x0000005c635c7221 */ /* 0x002fc80000010000 */
[----:B------:R-:W-:Y:S01]  /*a630*/  FADD.FTZ R93, R92, R93 ;  /* 0x0000005d5c5d7221 */ /* 0x000fe20000010000 */
[----:B----4-:R-:W-:-:S03]  /*a640*/  MOV R8, UR9 ;  /* 0x0000000900087c02 */ /* 0x010fc60008000f00 */
[----:B------:R-:W-:Y:S02]  /*a650*/  FADD.FTZ R94, R93, R94 ;  /* 0x0000005e5d5e7221 */ /* 0x000fe40000010000 */
[----:B------:R-:W-:-:S04]  /*a660*/  IMAD.WIDE.U32 R8, R7, 0x10, R8 ;  /* 0x0000001007087825 */ /* 0x000fc800078e0008 */
[----:B------:R-:W-:-:S04]  /*a670*/  FADD.FTZ R95, R94, R95 ;  /* 0x0000005f5e5f7221 */ /* 0x000fc80000010000 */
[----:B------:R-:W-:-:S04]  /*a680*/  FADD.FTZ R88, R95, R88 ;  /* 0x000000585f587221 */ /* 0x000fc80000010000 */
[----:B------:R-:W-:-:S04]  /*a690*/  FADD.FTZ R89, R88, R89 ;  /* 0x0000005958597221 */ /* 0x000fc80000010000 */
[----:B------:R-:W-:Y:S01]  /*a6a0*/  FADD.FTZ R90, R89, R90 ;  /* 0x0000005a595a7221 */ /* 0x000fe20000010000 */
[----:B--2---:R1:W-:Y:S03]  /*a6b0*/  STG.E.128 desc[UR26][R8.64], R16 ;  /* 0x0000001008007986 */ /* 0x0043e6000c101d1a */
[----:B------:R-:W-:Y:S01]  /*a6c0*/  FADD.FTZ R5, R90, R91 ;  /* 0x0000005b5a057221 */ /* 0x000fe20000010000 */
[----:B0-----:R1:W-:Y:S04]  /*a6d0*/  STG.E.128 desc[UR26][R8.64+0x200], R20 ;  /* 0x0002001408007986 */ /* 0x0013e8000c101d1a */
[----:B---3--:R1:W-:Y:S04]  /*a6e0*/  STG.E.128 desc[UR26][R8.64+0x400], R24 ;  /* 0x0004001808007986 */ /* 0x0083e8000c101d1a */
[----:B-----5:R1:W-:Y:S01]  /*a6f0*/  STG.E.128 desc[UR26][R8.64+0x600], R28 ;  /* 0x0006001c08007986 */ /* 0x0203e2000c101d1a */
[----:B------:R-:W-:Y:S05]  /*a700*/  BRA.U UP0, `(.L_x_11031) ;  /* 0xffffff6100887547 */ /* 0x000fea000b83ffff */
.L_x_10930:
        /* <DEDUP_REMOVED lines=9> */
[----:B------:R-:W3:Y:S01]  /*a7a0*/  S2R R4, SR_LANEID ;  /* 0x0000000000047919 */ /* 0x000ee20000000000 */
[----:B------:R-:W4:Y:S01]  /*a7b0*/  S2R R6, SR_TID.X ;  /* 0x0000000000067919 */ /* 0x000f220000002100 */
[----:B0-----:R-:W-:-:S05]  /*a7c0*/  @P0 FADD R0, R0, R3 ;  /* 0x0000000300000221 */ /* 0x001fca0000000000 */
[----:B------:R-:W0:Y:S01]  /*a7d0*/  SHFL.DOWN P0, R7, R0, 0x2, 0x1f ;  /* 0x08401f0000077f89 */ /* 0x000e220000000000 */
[----:B---3--:R-:W-:-:S13]  /*a7e0*/  ISETP.NE.AND P1, PT, R4, RZ, PT ;  /* 0x000000ff0400720c */ /* 0x008fda0003f25270 */
[----:B-1----:R-:W1:Y:S01]  /*a7f0*/  @!P1 S2R R8, SR_CgaCtaId ;  /* 0x0000000000089919 */ /* 0x002e620000008800 */
        /* <DEDUP_REMOVED lines=26> */
.L_x_11033:
[----:B------:R-:W-:Y:S05]  /*a9a0*/  BSYNC.RECONVERGENT B0 ;  /* 0x0000000000007941 */ /* 0x000fea0003800200 */
.L_x_11032:
[----:B------:R-:W-:Y:S01]  /*a9b0*/  UISETP.NE.U32.AND UP0, UPT, UR8, URZ, UPT ;  /* 0x000000ff0800728c */ /* 0x000fe2000bf05070 */
[----:B--2---:R-:W-:-:S03]  /*a9c0*/  ISETP.GE.AND P0, PT, R11, UR22, PT ;  /* 0x000000160b007c0c */ /* 0x004fc6000bf06270 */
[----:B------:R-:W-:-:S09]  /*a9d0*/  UISETP.NE.AND.EX UP0, UPT, UR9, URZ, UPT, UP0 ;  /* 0x000000ff0900728c */ /* 0x000fd2000bf05300 */
[----:B------:R-:W-:Y:S05]  /*a9e0*/  BRA.U !UP0, `(.L_x_11034) ;  /* 0x0000000108907547 */ /* 0x000fea000b800000 */
        /* <DEDUP_REMOVED lines=28> */
[----:B0-----:R-:W0:Y:S01]  /*abb0*/  LDS R5, [UR4+0x4208] ;  /* 0x00420804ff057984 */ /* 0x001e220008000800 */
[----:B------:R-:W-:-:S04]  /*abc0*/  ULEA UR4, UP0, UR10, UR8, 0x2 ;  /* 0x000000080a047291 */ /* 0x000fc8000f8010ff */
[----:B------:R-:W-:Y:S02]  /*abd0*/  ULEA.HI.X UR5, UR10, UR9, URZ, 0x2, UP0 ;  /* 0x000000090a057291 */ /* 0x000fe400080f14ff */
[----:B------:R-:W-:-:S04]  /*abe0*/  MOV R2, UR4 ;  /* 0x0000000400027c02 */ /* 0x000fc80008000f00 */
[----:B------:R-:W-:Y:S01]  /*abf0*/  MOV R3, UR5 ;  /* 0x0000000500037c02 */ /* 0x000fe20008000f00 */
[----:B0-----:R-:W-:-:S05]  /*ac00*/  FADD.FTZ R5, R4, R5 ;  /* 0x0000000504057221 */ /* 0x001fca0000010000 */
[----:B------:R1:W-:Y:S02]  /*ac10*/  REDG.E.ADD.F32.FTZ.RN.STRONG.GPU desc[UR26][R2.64], R5 ;  /* 0x00000005020079a6 */ /* 0x0003e4000c12f31a */
.L_x_11035:
[----:B------:R-:W-:Y:S05]  /*ac20*/  BSYNC.RECONVERGENT B0 ;  /* 0x0000000000007941 */ /* 0x000fea0003800200 */
.L_x_11034:
[----:B------:R-:W-:Y:S05]  /*ac30*/  @P0 EXIT ;  /* 0x000000000000094d */ /* 0x000fea0003800000 */
[----:B------:R-:W2:Y:S01]  /*ac40*/  S2UR UR11, SR_CTAID.Y ;  /* 0x00000000000b79c3 */ /* 0x000ea20000002600 */
[----:B------:R-:W3:Y:S01]  /*ac50*/  LDCU.64 UR8, c[0x0][0x4e8] ;  /* 0x00009d00ff0877ac */ /* 0x000ee20008000a00 */
[----:B------:R-:W-:Y:S01]  /*ac60*/  BSSY.RECONVERGENT B0, `(.L_x_11036) ;  /* 0x000002a000007945 */ /* 0x000fe20003800200 */
[----:B------:R-:W2:Y:S05]  /*ac70*/  LDCU.64 UR12, c[0x0][0x4a8] ;  /* 0x00009500ff0c77ac */ /* 0x000eaa0008000a00 */
[----:B------:R-:W4:Y:S01]  /*ac80*/  S2UR UR14, SR_CgaCtaId ;  /* 0x00000000000e79c3 */ /* 0x000f220000008800 */
[----:B------:R-:W0:Y:S01]  /*ac90*/  LDCU UR15, c[0x0][0x360] ;  /* 0x00006c00ff0f77ac */ /* 0x000e220008000800 */
[----:B------:R-:W0:Y:S06]  /*aca0*/  LDCU.64 UR16, c[0x0][0x530] ;  /* 0x0000a600ff1077ac */ /* 0x000e2c0008000a00 */
[----:B-1----:R-:W1:Y:S01]  /*acb0*/  LDC.64 R16, c[0x0][0x4b0] ;  /* 0x00012c00ff107b82 */ /* 0x002e620000000a00 */
[----:B------:R-:W0:Y:S01]  /*acc0*/  LDCU.64 UR18, c[0x0][0x4f0] ;  /* 0x00009e00ff1277ac */ /* 0x000e220008000a00 */
[----:B---3--:R-:W-:Y:S01]  /*acd0*/  UIMAD.WIDE.U32 UR4, UR10, UR8, URZ ;  /* 0x000000080a0472a5 */ /* 0x008fe2000f8e00ff */
[----:B------:R-:W3:Y:S01]  /*ace0*/  LDCU.64 UR20, c[0x0][0x540] ;  /* 0x0000a800ff1477ac */ /* 0x000ee20008000a00 */
[----:B--2---:R-:W-:Y:S01]  /*acf0*/  UIMAD.WIDE.U32 UR6, UR11, UR12, URZ ;  /* 0x0000000c0b0672a5 */ /* 0x004fe2000f8e00ff */
[----:B------:R-:W-:Y:S01]  /*ad00*/  UMOV UR8, 0x400 ;  /* 0x0000040000087882 */ /* 0x000fe20000000000 */
[----:B------:R-:W-:-:S02]  /*ad10*/  UIMAD UR10, UR10, UR9, UR5 ;  /* 0x000000090a0a72a4 */ /* 0x000fc4000f8e0205 */
[----:B------:R-:W-:Y:S02]  /*ad20*/  UIMAD UR9, UR11, UR13, UR7 ;  /* 0x0000000d0b0972a4 */ /* 0x000fe4000f8e0207 */
[----:B----4-:R-:W-:-:S12]  /*ad30*/  ULEA UR14, UR14, UR8, 0x18 ;  /* 0x000000080e0e7291 */ /* 0x010fd8000f8ec0ff */
.L_x_11037:
[C---:B------:R-:W-:Y:S01]  /*ad40*/  LEA R0, R11.reuse, UR14, 0x3 ;  /* 0x0000000e0b007c11 */ /* 0x040fe2000f8e18ff */
[----:B------:R-:W-:Y:S01]  /*ad50*/  UMOV UR8, UR6 ;  /* 0x0000000600087c82 */ /* 0x000fe20008000000 */
[----:B0-2---:R-:W-:Y:S01]  /*ad60*/  MOV R3, UR5 ;  /* 0x0000000500037c02 */ /* 0x005fe20008000f00 */
[----:B-1----:R-:W-:Y:S01]  /*ad70*/  IMAD.WIDE.U32 R6, R11, R16, UR8 ;  /* 0x000000080b067e25 */ /* 0x002fe2000f8e0010 */
[----:B------:R-:W-:Y:S01]  /*ad80*/  MOV R2, UR4 ;  /* 0x0000000400027c02 */ /* 0x000fe20008000f00 */
[----:B------:R-:W0:Y:S01]  /*ad90*/  LDS.64 R12, [R0+0x6c60] ;  /* 0x006c6000000c7984 */ /* 0x000e220000000a00 */
[----:B------:R-:W-:Y:S02]  /*ada0*/  SHF.R.S32.HI R3, RZ, 0x1f, R11 ;  /* 0x0000001fff037819 */ /* 0x000fe4000001140b */
[----:B------:R-:W-:Y:S01]  /*adb0*/  MOV R8, R2 ;  /* 0x0000000200087202 */ /* 0x000fe20000000f00 */
[----:B------:R-:W1:Y:S01]  /*adc0*/  LDS.64 R14, [R0+0x7460] ;  /* 0x00746000000e7984 */ /* 0x000e620000000a00 */
[----:B------:R-:W-:Y:S01]  /*add0*/  MOV R9, UR10 ;  /* 0x0000000a00097c02 */ /* 0x000fe20008000f00 */
[----:B------:R-:W-:-:S02]  /*ade0*/  IMAD R2, R3, R16, RZ ;  /* 0x0000001003027224 */ /* 0x000fc400078e02ff */
[----:B------:R-:W-:Y:S02]  /*adf0*/  IMAD R4, R3, UR18, RZ ;  /* 0x0000001203047c24 */ /* 0x000fe4000f8e02ff */
[C---:B------:R-:W-:Y:S01]  /*ae00*/  IMAD R3, R11.reuse, R17, R2 ;  /* 0x000000110b037224 */ /* 0x040fe200078e0202 */
        /* <DEDUP_REMOVED lines=10> */
[----:B0-----:R2:W-:Y:S04]  /*aeb0*/  REDG.E.ADD.F32.FTZ.RN.STRONG.GPU desc[UR26][R2.64], R12 ;  /* 0x0000000c020079a6 */ /* 0x0015e8000c12f31a */
[----:B------:R2:W-:Y:S04]  /*aec0*/  REDG.E.ADD.F32.FTZ.RN.STRONG.GPU desc[UR26][R2.64+0x4], R13 ;  /* 0x0000040d020079a6 */ /* 0x0005e8000c12f31a */
[----:B-1----:R2:W-:Y:S04]  /*aed0*/  REDG.E.ADD.F32.FTZ.RN.STRONG.GPU desc[UR26][R4.64], R14 ;  /* 0x0000000e040079a6 */ /* 0x0025e8000c12f31a */
[----:B------:R2:W-:Y:S01]  /*aee0*/  REDG.E.ADD.F32.FTZ.RN.STRONG.GPU desc[UR26][R4.64+0x4], R15 ;  /* 0x0000040f040079a6 */ /* 0x0005e2000c12f31a */
[----:B------:R-:W-:Y:S05]  /*aef0*/  @!P0 BRA `(.L_x_11037) ;  /* 0xfffffffc00908947 */ /* 0x000fea000383ffff */
[----:B------:R-:W-:Y:S05]  /*af00*/  BSYNC.RECONVERGENT B0 ;  /* 0x0000000000007941 */ /* 0x000fea0003800200 */
.L_x_11036:
[----:B------:R-:W-:Y:S05]  /*af10*/  EXIT ;  /* 0x000000000000794d */ /* 0x000fea0003800000 */
.L_x_10937:
[----:B------:R-:W-:Y:S01]  /*af20*/  HFMA2 R248, -RZ, RZ, 0, 5.9604644775390625e-08 ;  /* 0x00000001fff87431 */ /* 0x000fe200000001ff */
[----:B------:R-:W-:Y:S02]  /*af30*/  MOV R251, R129 ;  /* 0x0000008100fb7202 */ /* 0x000fe40000000f00 */
[----:B------:R-:W-:Y:S02]  /*af40*/  MOV R249, RZ ;  /* 0x000000ff00f97202 */ /* 0x000fe40000000f00 */
[----:B------:R-:W-:-:S07]  /*af50*/  MOV R246, 0xffffffff ;  /* 0xffffffff00f67802 */ /* 0x000fce0000000f00 */
[----:B-----5:R-:W-:Y:S05]  /*af60*/  WARPSYNC.COLLECTIVE R246, `(.L_x_11038) ;  /* 0x00000000f6087348 */ /* 0x020fea0003c00000 */
[----:B------:R0:W1:Y:S02]  /*af70*/  SHFL.UP P6, R128, R251, R248, R249 ;  /* 0x040000f8fb807389 */ /* 0x00006400000c00f9 */
[----:B01---5:R-:W-:Y:S05]  /*af80*/  ENDCOLLECTIVE ;  /* 0x000000000000791b */ /* 0x023fea0003800000 */
.L_x_11038:
[----:B------:R-:W-:Y:S02]  /*af90*/  MOV R251, R149 ;  /* 0x0000009500fb7202 */ /* 0x000fe40000000f00 */
[----:B------:R-:W-:-:S07]  /*afa0*/  MOV R130, R128 ;  /* 0x0000008000827202 */ /* 0x000fce0000000f00 */
[----:B------:R-:W-:Y:S05]  /*afb0*/  WARPSYNC.COLLECTIVE R246, `(.L_x_11039) ;  /* 0x00000000f6087348 */ /* 0x000fea0003c00000 */
[----:B------:R0:W1:Y:S02]  /*afc0*/  SHFL.UP P6, R128, R251, R248, R249 ;  /* 0x040000f8fb807389 */ /* 0x00006400000c00f9 */
[----:B01----:R-:W-:Y:S05]  /*afd0*/  ENDCOLLECTIVE ;  /* 0x000000000000791b */ /* 0x003fea0003800000 */
.L_x_11039:
[----:B------:R-:W-:Y:S02]  /*afe0*/  MOV R251, R245 ;  /* 0x000000f500fb7202 */ /* 0x000fe40000000f00 */
[----:B------:R-:W-:-:S07]  /*aff0*/  MOV R250, R128 ;  /* 0x0000008000fa7202 */ /* 0x000fce0000000f00 */
[----:B------:R-:W-:Y:S05]  /*b000*/  WARPSYNC.COLLECTIVE R246, `(.L_x_11040) ;  /* 0x00000000f6087348 */ /* 0x000fea0003c00000 */
[----:B------:R0:W1:Y:S02]  /*b010*/  SHFL.UP P6, R128, R251, R248, R249 ;  /* 0x040000f8fb807389 */ /* 0x00006400000c00f9 */
[----:B01----:R-:W-:Y:S05]  /*b020*/  ENDCOLLECTIVE ;  /* 0x000000000000791b */ /* 0x003fea0003800000 */
.L_x_11040:
[----:B------:R-:W-:Y:S02]  /*b030*/  MOV R251, R247 ;  /* 0x000000f700fb7202 */ /* 0x000fe40000000f00 */
[----:B------:R-:W-:-:S07]  /*b040*/  MOV R252, R128 ;  /* 0x0000008000fc7202 */ /* 0x000fce0000000f00 */
[----:B------:R-:W-:Y:S05]  /*b050*/  WARPSYNC.COLLECTIVE R246, `(.L_x_11041) ;  /* 0x00000000f6087348 */ /* 0x000fea0003c00000 */
[----:B------:R0:W1:Y:S02]  /*b060*/  SHFL.UP P6, R128, R251, R248, R249 ;  /* 0x040000f8fb807389 */ /* 0x00006400000c00f9 */
[----:B01----:R-:W-:Y:S05]  /*b070*/  ENDCOLLECTIVE ;  /* 0x000000000000791b */ /* 0x003fea0003800000 */
.L_x_11041:
[----:B------:R-:W-:Y:S02]  /*b080*/  HFMA2 R248, -RZ, RZ, 0, 1.1920928955078125e-07 ;  /* 0x00000002fff87431 */ /* 0x000fe400000001ff */
[-C--:B------:R-:W-:Y:S01]  /*b090*/  FMUL.FTZ R131, R149, R128.reuse ;  /* 0x0000008095837220 */ /* 0x080fe20000410000 */
[----:B------:R-:W-:-:S03]  /*b0a0*/  FMUL.FTZ R243, R129, R128 ;  /* 0x0000008081f37220 */ /* 0x000fc60000410000 */
[-C--:B------:R-:W-:Y:S01]  /*b0b0*/  FFMA.FTZ R128, R129, R252.reuse, -R131 ;  /* 0x000000fc81807223 */ /* 0x080fe20000010883 */
[----:B------:R-:W-:-:S03]  /*b0c0*/  FFMA.FTZ R252, R149, R252, R243 ;  /* 0x000000fc95fc7223 */ /* 0x000fc600000100f3 */
[----:B------:R-:W-:Y:S01]  /*b0d0*/  @P5 FADD.FTZ R245, R245, R128 ;  /* 0x00000080f5f55221 */ /* 0x000fe20000010000 */
[-C--:B------:R-:W-:Y:S01]  /*b0e0*/  FMUL.FTZ R128, R149, R250.reuse ;  /* 0x000000fa95807220 */ /* 0x080fe20000410000 */
[----:B------:R-:W-:Y:S01]  /*b0f0*/  FMUL.FTZ R250, R129, R250 ;  /* 0x000000fa81fa7220 */ /* 0x000fe20000410000 */
[----:B------:R-:W-:Y:S02]  /*b100*/  @P5 FADD.FTZ R247, R247, R252 ;  /* 0x000000fcf7f75221 */ /* 0x000fe40000010000 */
[-C--:B------:R-:W-:Y:S01]  /*b110*/  @P5 FFMA.FTZ R129, R129, R130.reuse, -R128 ;  /* 0x0000008281815223 */ /* 0x080fe20000010880 */
[----:B------:R-:W-:-:S04]  /*b120*/  @P5 FFMA.FTZ R149, R149, R130, R250 ;  /* 0x0000008295955223 */ /* 0x000fc800000100fa */
[----:B------:R-:W-:-:S07]  /*b130*/  MOV R251, R129 ;  /* 0x0000008100fb7202 */ /* 0x000fce0000000f00 */
[----:B------:R-:W-:Y:S05]  /*b140*/  WARPSYNC.COLLECTIVE R246, `(.L_x_11042) ;  /* 0x00000000f6087348 */ /* 0x000fea0003c00000 */
[----:B------:R0:W1:Y:S02]  /*b150*/  SHFL.UP P6, R128, R251, R248, R249 ;  /* 0x040000f8fb807389 */ /* 0x00006400000c00f9 */
[----:B01----:R-:W-:Y:S05]  /*b160*/  ENDCOLLECTIVE ;  /* 0x000000000000791b */ /* 0x003fea0003800000 */
.L_x_11042:
[----:B------:R-:W-:Y:S02]  /*b170*/  MOV R251, R149 ;  /* 0x0000009500fb7202 */ /* 0x000fe40000000f00 */
[----:B------:R-:W-:-:S07]  /*b180*/  MOV R130, R128 ;  /* 0x0000008000827202 */ /* 0x000fce0000000f00 */
[----:B------:R-:W-:Y:S05]  /*b190*/  WARPSYNC.COLLECTIVE R246, `(.L_x_11043) ;  /* 0x00000000f6087348 */ /* 0x000fea0003c00000 */
[----:B------:R0:W1:Y:S02]  /*b1a0*/  SHFL.UP P6, R128, R251, R248, R249 ;  /* 0x040000f8fb807389 */ /* 0x00006400000c00f9 */
[----:B01----:R-:W-:Y:S05]  /*b1b0*/  ENDCOLLECTIVE ;  /* 0x000000000000791b */ /* 0x003fea0003800000 */
.L_x_11043:
[----:B------:R-:W-:Y:S02]  /*b1c0*/  MOV R251, R245 ;  /* 0x000000f500fb7202 */ /* 0x000fe40000000f00 */
[----:B------:R-:W-:-:S07]  /*b1d0*/  MOV R250, R128 ;  /* 0x0000008000fa7202 */ /* 0x000fce0000000f00 */
[----:B------:R-:W-:Y:S05]  /*b1e0*/  WARPSYNC.COLLECTIVE R246, `(.L_x_11044) ;  /* 0x00000000f6087348 */ /* 0x000fea0003c00000 */
[----:B------:R0:W1:Y:S02]  /*b1f0*/  SHFL.UP P6, R128, R251, R248, R249 ;  /* 0x040000f8fb807389 */ /* 0x00006400000c00f9 */
[----:B01----:R-:W-:Y:S05]  /*b200*/  ENDCOLLECTIVE ;  /* 0x000000000000791b */ /* 0x003fea0003800000 */
.L_x_11044:
[----:B------:R-:W-:Y:S02]  /*b210*/  MOV R251, R247 ;  /* 0x000000f700fb7202 */ /* 0x000fe40000000f00 */
[----:B------:R-:W-:-:S07]  /*b220*/  MOV R252, R128 ;  /* 0x0000008000fc7202 */ /* 0x000fce0000000f00 */
[----:B------:R-:W-:Y:S05]  /*b230*/  WARPSYNC.COLLECTIVE R246, `(.L_x_11045) ;  /* 0x00000000f6087348 */ /* 0x000fea0003c00000 */
[----:B------:R0:W1:Y:S02]  /*b240*/  SHFL.UP P6, R128, R251, R248, R249 ;  /* 0x040000f8fb807389 */ /* 0x00006400000c00f9 */
[----:B01----:R-:W-:Y:S05]  /*b250*/  ENDCOLLECTIVE ;  /* 0x000000000000791b */ /* 0x003fea0003800000 */
.L_x_11045:
[----:B------:R-:W-:Y:S02]  /*b260*/  HFMA2 R248, -RZ, RZ, 0, 2.384185791015625e-07 ;  /* 0x00000004fff87431 */ /* 0x000fe400000001ff */
        /* <DEDUP_REMOVED lines=14> */
.L_x_11046:
[----:B------:R-:W-:Y:S02]  /*b350*/  MOV R251, R149 ;  /* 0x0000009500fb7202 */ /* 0x000fe40000000f00 */
[----:B------:R-:W-:-:S07]  /*b360*/  MOV R130, R128 ;  /* 0x0000008000827202 */ /* 0x000fce0000000f00 */
[----:B------:R-:W-:Y:S05]  /*b370*/  WARPSYNC.COLLECTIVE R246, `(.L_x_11047) ;  /* 0x00000000f6087348 */ /* 0x000fea0003c00000 */
[----:B------:R0:W1:Y:S02]  /*b380*/  SHFL.UP P6, R128, R251, R248, R249 ;  /* 0x040000f8fb807389 */ /* 0x00006400000c00f9 */
[----:B01----:R-:W-:Y:S05]  /*b390*/  ENDCOLLECTIVE ;  /* 0x000000000000791b */ /* 0x003fea0003800000 */
.L_x_11047:
[----:B------:R-:W-:Y:S02]  /*b3a0*/  MOV R251, R245 ;  /* 0x000000f500fb7202 */ /* 0x000fe40000000f00 */
[----:B------:R-:W-:-:S07]  /*b3b0*/  MOV R250, R128 ;  /* 0x0000008000fa7202 */ /* 0x000fce0000000f00 */
[----:B------:R-:W-:Y:S05]  /*b3c0*/  WARPSYNC.COLLECTIVE R246, `(.L_x_11048) ;  /* 0x00000000f6087348 */ /* 0x000fea0003c00000 */
[----:B------:R0:W1:Y:S02]  /*b3d0*/  SHFL.UP P6, R128, R251, R248, R249 ;  /* 0x040000f8fb807389 */ /* 0x00006400000c00f9 */
[----:B01----:R-:W-:Y:S05]  /*b3e0*/  ENDCOLLECTIVE ;  /* 0x000000000000791b */ /* 0x003fea0003800000 */
.L_x_11048:
[----:B------:R-:W-:Y:S02]  /*b3f0*/  MOV R251, R247 ;  /* 0x000000f700fb7202 */ /* 0x000fe40000000f00 */
[----:B------:R-:W-:-:S07]  /*b400*/  MOV R252, R128 ;  /* 0x0000008000fc7202 */ /* 0x000fce0000000f00 */
[----:B------:R-:W-:Y:S05]  /*b410*/  WARPSYNC.COLLECTIVE R246, `(.L_x_11049) ;  /* 0x00000000f6087348 */ /* 0x000fea0003c00000 */
[----:B------:R0:W1:Y:S02]  /*b420*/  SHFL.UP P6, R128, R251, R248, R249 ;  /* 0x040000f8fb807389 */ /* 0x00006400000c00f9 */
[----:B01----:R-:W-:Y:S05]  /*b430*/  ENDCOLLECTIVE ;  /* 0x000000000000791b */ /* 0x003fea0003800000 */
.L_x_11049:
[----:B------:R-:W-:Y:S02]  /*b440*/  HFMA2 R248, -RZ, RZ, 0, 4.76837158203125e-07 ;  /* 0x00000008fff87431 */ /* 0x000fe400000001ff */
        /* <DEDUP_REMOVED lines=14> */
.L_x_11050:
[----:B------:R-:W-:Y:S02]  /*b530*/  MOV R251, R149 ;  /* 0x0000009500fb7202 */ /* 0x000fe40000000f00 */
[----:B------:R-:W-:-:S07]  /*b540*/  MOV R130, R128 ;  /* 0x0000008000827202 */ /* 0x000fce0000000f00 */
[----:B------:R-:W-:Y:S05]  /*b550*/  WARPSYNC.COLLECTIVE R246, `(.L_x_11051) ;  /* 0x00000000f6087348 */ /* 0x000fea0003c00000 */
[----:B------:R0:W1:Y:S02]  /*b560*/  SHFL.UP P6, R128, R251, R248, R249 ;  /* 0x040000f8fb807389 */ /* 0x00006400000c00f9 */
[----:B01----:R-:W-:Y:S05]  /*b570*/  ENDCOLLECTIVE ;  /* 0x000000000000791b */ /* 0x003fea0003800000 */
.L_x_11051:
[----:B------:R-:W-:Y:S02]  /*b580*/  MOV R251, R245 ;  /* 0x000000f500fb7202 */ /* 0x000fe40000000f00 */
[----:B------:R-:W-:-:S07]  /*b590*/  MOV R250, R128 ;  /* 0x0000008000fa7202 */ /* 0x000fce0000000f00 */
[----:B------:R-:W-:Y:S05]  /*b5a0*/  WARPSYNC.COLLECTIVE R246, `(.L_x_11052) ;  /* 0x00000000f6087348 */ /* 0x000fea0003c00000 */
[----:B------:R0:W1:Y:S02]  /*b5b0*/  SHFL.UP P6, R128, R251, R248, R249 ;  /* 0x040000f8fb807389 */ /* 0x00006400000c00f9 */
[----:B01----:R-:W-:Y:S05]  /*b5c0*/  ENDCOLLECTIVE ;  /* 0x000000000000791b */ /* 0x003fea0003800000 */
.L_x_11052:
[----:B------:R-:W-:Y:S02]  /*b5d0*/  MOV R251, R247 ;  /* 0x000000f700fb7202 */ /* 0x000fe40000000f00 */
[----:B------:R-:W-:-:S07]  /*b5e0*/  MOV R252, R128 ;  /* 0x0000008000fc7202 */ /* 0x000fce0000000f00 */
[----:B------:R-:W-:Y:S05]  /*b5f0*/  WARPSYNC.COLLECTIVE R246, `(.L_x_11053) ;  /* 0x00000000f6087348 */ /* 0x000fea0003c00000 */
[----:B------:R0:W1:Y:S02]  /*b600*/  SHFL.UP P6, R128, R251, R248, R249 ;  /* 0x040000f8fb807389 */ /* 0x00006400000c00f9 */
[----:B01----:R-:W-:Y:S05]  /*b610*/  ENDCOLLECTIVE ;  /* 0x000000000000791b */ /* 0x003fea0003800000 */
.L_x_11053:
[----:B------:R-:W-:Y:S02]  /*b620*/  HFMA2 R248, -RZ, RZ, 0, 9.5367431640625e-07 ;  /* 0x00000010fff87431 */ /* 0x000fe400000001ff */
        /* <DEDUP_REMOVED lines=14> */
.L_x_11054:
[----:B------:R-:W-:Y:S02]  /*b710*/  MOV R251, R149 ;  /* 0x0000009500fb7202 */ /* 0x000fe40000000f00 */
[----:B------:R-:W-:-:S07]  /*b720*/  MOV R130, R128 ;  /* 0x0000008000827202 */ /* 0x000fce0000000f00 */
[----:B------:R-:W-:Y:S05]  /*b730*/  WARPSYNC.COLLECTIVE R246, `(.L_x_11055) ;  /* 0x00000000f6087348 */ /* 0x000fea0003c00000 */
[----:B------:R0:W1:Y:S02]  /*b740*/  SHFL.UP P6, R128, R251, R248, R249 ;  /* 0x040000f8fb807389 */ /* 0x00006400000c00f9 */
[----:B01----:R-:W-:Y:S05]  /*b750*/  ENDCOLLECTIVE ;  /* 0x000000000000791b */ /* 0x003fea0003800000 */
.L_x_11055:
[----:B------:R-:W-:Y:S02]  /*b760*/  MOV R251, R245 ;  /* 0x000000f500fb7202 */ /* 0x000fe40000000f00 */
[----:B------:R-:W-:-:S07]  /*b770*/  MOV R250, R128 ;  /* 0x0000008000fa7202 */ /* 0x000fce0000000f00 */
[----:B------:R-:W-:Y:S05]  /*b780*/  WARPSYNC.COLLECTIVE R246, `(.L_x_11056) ;  /* 0x00000000f6087348 */ /* 0x000fea0003c00000 */
[----:B------:R0:W1:Y:S02]  /*b790*/  SHFL.UP P6, R128, R251, R248, R249 ;  /* 0x040000f8fb807389 */ /* 0x00006400000c00f9 */
[----:B01----:R-:W-:Y:S05]  /*b7a0*/  ENDCOLLECTIVE ;  /* 0x000000000000791b */ /* 0x003fea0003800000 */
.L_x_11056:
[----:B------:R-:W-:Y:S02]  /*b7b0*/  MOV R251, R247 ;  /* 0x000000f700fb7202 */ /* 0x000fe40000000f00 */
[----:B------:R-:W-:-:S07]  /*b7c0*/  MOV R252, R128 ;  /* 0x0000008000fc7202 */ /* 0x000fce0000000f00 */
[----:B------:R-:W-:Y:S05]  /*b7d0*/  WARPSYNC.COLLECTIVE R246, `(.L_x_11057) ;  /* 0x00000000f6087348 */ /* 0x000fea0003c00000 */
[----:B------:R0:W1:Y:S02]  /*b7e0*/  SHFL.UP P6, R128, R251, R248, R249 ;  /* 0x040000f8fb807389 */ /* 0x00006400000c00f9 */
[----:B01----:R-:W-:Y:S05]  /*b7f0*/  ENDCOLLECTIVE ;  /* 0x000000000000791b */ /* 0x003fea0003800000 */
.L_x_11057:
[----:B------:R-:W-:Y:S05]  /*b800*/  BRA `(.L_x_11058) ;  /* 0xffffff9000287947 */ /* 0x000fea000383ffff */
.L_x_10938:
        /* <DEDUP_REMOVED lines=8> */
.L_x_11060:
[----:B------:R-:W-:Y:S05]  /*b890*/  BSYNC B0 ;  /* 0x0000000000007941 */ /* 0x000fea0003800000 */
.L_x_11059:
[----:B------:R-:W-:Y:S05]  /*b8a0*/  BRA `(.L_x_11061) ;  /* 0xffffff9000347947 */ /* 0x000fea000383ffff */
.L_x_10939:
        /* <DEDUP_REMOVED lines=8> */
.L_x_11063:
[----:B------:R-:W-:Y:S05]  /*b930*/  BSYNC B0 ;  /* 0x0000000000007941 */ /* 0x000fea0003800000 */
.L_x_11062:
[----:B------:R-:W-:Y:S05]  /*b940*/  BRA `(.L_x_11064) ;  /* 0xffffff9000147947 */ /* 0x000fea000383ffff */
.L_x_10940:
        /* <DEDUP_REMOVED lines=8> */
.L_x_11066:
[----:B------:R-:W-:Y:S05]  /*b9d0*/  BSYNC B0 ;  /* 0x0000000000007941 */ /* 0x000fea0003800000 */
.L_x_11065:
[----:B------:R-:W-:Y:S05]  /*b9e0*/  BRA `(.L_x_11067) ;  /* 0xffffff8c00f47947 */ /* 0x000fea000383ffff */
.L_x_10941:
        /* <DEDUP_REMOVED lines=8> */
.L_x_11069:
[----:B------:R-:W-:Y:S05]  /*ba70*/  BSYNC B0 ;  /* 0x0000000000007941 */ /* 0x000fea0003800000 */
.L_x_11068:
[----:B------:R-:W-:Y:S05]  /*ba80*/  BRA `(.L_x_11070) ;  /* 0xffffff8c00d47947 */ /* 0x000fea000383ffff */
.L_x_10942:
        /* <DEDUP_REMOVED lines=8> */
.L_x_11072:
[----:B------:R-:W-:Y:S05]  /*bb10*/  BSYNC B0 ;  /* 0x0000000000007941 */ /* 0x000fea0003800000 */
.L_x_11071:
        /* <DEDUP_REMOVED lines=10> */
.L_x_11073:
[----:B------:R-:W-:Y:S02]  /*bbc0*/  MOV R243, 0x1f ;  /* 0x0000001f00f37802 */ /* 0x000fe40000000f00 */
[----:B------:R-:W-:Y:S02]  /*bbd0*/  MOV R251, R245 ;  /* 0x000000f500fb7202 */ /* 0x000fe40000000f00 */
[----:B------:R-:W-:-:S07]  /*bbe0*/  MOV R149, R128 ;  /* 0x0000008000957202 */ /* 0x000fce0000000f00 */
[----:B------:R-:W-:Y:S05]  /*bbf0*/  WARPSYNC.COLLECTIVE R246, `(.L_x_11074) ;  /* 0x00000000f6087348 */ /* 0x000fea0003c00000 */
[----:B------:R0:W1:Y:S02]  /*bc00*/  SHFL.UP P6, R128, R251, R248, R249 ;  /* 0x040000f8fb807389 */ /* 0x00006400000c00f9 */
[----:B01----:R-:W-:Y:S05]  /*bc10*/  ENDCOLLECTIVE ;  /* 0x000000000000791b */ /* 0x003fea0003800000 */
.L_x_11074:
[----:B------:R-:W-:Y:S02]  /*bc20*/  MOV R251, R247 ;  /* 0x000000f700fb7202 */ /* 0x000fe40000000f00 */
[----:B------:R-:W-:-:S07]  /*bc30*/  MOV R245, R128 ;  /* 0x0000008000f57202 */ /* 0x000fce0000000f00 */
[----:B------:R-:W-:Y:S05]  /*bc40*/  WARPSYNC.COLLECTIVE R246, `(.L_x_11075) ;  /* 0x00000000f6087348 */ /* 0x000fea0003c00000 */
[----:B------:R0:W1:Y:S02]  /*bc50*/  SHFL.UP P6, R128, R251, R248, R249 ;  /* 0x040000f8fb807389 */ /* 0x00006400000c00f9 */
[----:B01----:R-:W-:Y:S05]  /*bc60*/  ENDCOLLECTIVE ;  /* 0x000000000000791b */ /* 0x003fea0003800000 */
.L_x_11075:
[----:B------:R-:W-:-:S07]  /*bc70*/  MOV R247, R128 ;  /* 0x0000008000f77202 */ /* 0x000fce0000000f00 */
[----:B------:R-:W-:Y:S05]  /*bc80*/  WARPSYNC.COLLECTIVE R246, `(.L_x_11076) ;  /* 0x00000000f6087348 */ /* 0x000fea0003c00000 */
[----:B------:R0:W1:Y:S02]  /*bc90*/  SHFL.IDX P2, R128, R130, R131, R243 ;  /* 0x0000008382807389 */ /* 0x00006400000400f3 */
[----:B01----:R-:W-:Y:S05]  /*bca0*/  ENDCOLLECTIVE ;  /* 0x000000000000791b */ /* 0x003fea0003800000 */
.L_x_11076:
[----:B------:R-:W-:Y:S02]  /*bcb0*/  MOV R130, R121 ;  /* 0x0000007900827202 */ /* 0x000fe40000000f00 */
[----:B------:R-:W-:-:S07]  /*bcc0*/  MOV R120, R128 ;  /* 0x0000008000787202 */ /* 0x000fce0000000f00 */
[----:B------:R-:W-:Y:S05]  /*bcd0*/  WARPSYNC.COLLECTIVE R246, `(.L_x_11077) ;  /* 0x00000000f6087348 */ /* 0x000fea0003c00000 */
[----:B------:R0:W1:Y:S02]  /*bce0*/  SHFL.IDX P2, R128, R130, R131, R243 ;  /* 0x0000008382807389 */ /* 0x00006400000400f3 */
[----:B01----:R-:W-:Y:S05]  /*bcf0*/  ENDCOLLECTIVE ;  /* 0x000000000000791b */ /* 0x003fea0003800000 */
.L_x_11077:
[----:B------:R-:W-:Y:S02]  /*bd00*/  MOV R130, R122 ;  /* 0x0000007a00827202 */ /* 0x000fe40000000f00 */
[----:B------:R-:W-:-:S07]  /*bd10*/  MOV R248, R128 ;  /* 0x0000008000f87202 */ /* 0x000fce0000000f00 */
[----:B------:R-:W-:Y:S05]  /*bd20*/  WARPSYNC.COLLECTIVE R246, `(.L_x_11078) ;  /* 0x00000000f6087348 */ /* 0x000fea0003c00000 */
[----:B------:R0:W1:Y:S02]  /*bd30*/  SHFL.IDX P2, R128, R130, R131, R243 ;  /* 0x0000008382807389 */ /* 0x00006400000400f3 */
[----:B01----:R-:W-:Y:S05]  /*bd40*/  ENDCOLLECTIVE ;  /* 0x000000000000791b */ /* 0x003fea0003800000 */
.L_x_11078:
[----:B------:R-:W-:Y:S02]  /*bd50*/  MOV R130, R123 ;  /* 0x0000007b00827202 */ /* 0x000fe40000000f00 */
[----:B------:R-:W-:-:S07]  /*bd60*/  MOV R122, R128 ;  /* 0x00000080007a7202 */ /* 0x000fce0000000f00 */
[----:B------:R-:W-:Y:S05]  /*bd70*/  WARPSYNC.COLLECTIVE R246, `(.L_x_11079) ;  /* 0x00000000f6087348 */ /* 0x000fea0003c00000 */
[----:B------:R0:W1:Y:S02]  /*bd80*/  SHFL.IDX P2, R128, R130, R131, R243 ;  /* 0x0000008382807389 */ /* 0x00006400000400f3 */
[----:B01----:R-:W-:Y:S05]  /*bd90*/  ENDCOLLECTIVE ;  /* 0x000000000000791b */ /* 0x003fea0003800000 */
.L_x_11079:
[----:B------:R-:W-:Y:S01]  /*bda0*/  MOV R123, R128 ;  /* 0x00000080007b7202 */ /* 0x000fe20000000f00 */
[----:B------:R-:W-:Y:S06]  /*bdb0*/  BRA `(.L_x_11080) ;  /* 0xffffff8c00307947 */ /* 0x000fec000383ffff */
.L_x_10944:
[----:B------:R-:W-:Y:S01]  /*bdc0*/  HFMA2 R128, -RZ, RZ, 0, 5.9604644775390625e-08 ;  /* 0x00000001ff807431 */ /* 0x000fe200000001ff */
[----:B------:R-:W-:Y:S02]  /*bdd0*/  MOV R252, R139 ;  /* 0x0000008b00fc7202 */ /* 0x000fe40000000f00 */
[----:B------:R-:W-:Y:S02]  /*bde0*/  MOV R129, 0x1f ;  /* 0x0000001f00817802 */ /* 0x000fe40000000f00 */
[----:B------:R-:W-:-:S07]  /*bdf0*/  MOV R246, 0xffffffff ;  /* 0xffffffff00f67802 */ /* 0x000fce0000000f00 */
[----:B------:R-:W-:Y:S05]  /*be00*/  WARPSYNC.COLLECTIVE R246, `(.L_x_11081) ;  /* 0x00000000f6087348 */ /* 0x000fea0003c00000 */
[----:B------:R0:W1:Y:S02]  /*be10*/  SHFL.DOWN P2, R130, R252, R128, R129 ;  /* 0x08000080fc827389 */ /* 0x0000640000040081 */
[----:B01----:R-:W-:Y:S05]  /*be20*/  ENDCOLLECTIVE ;  /* 0x000000000000791b */ /* 0x003fea0003800000 */
.L_x_11081:
[----:B------:R-:W-:Y:S02]  /*be30*/  MOV R252, R138 ;  /* 0x0000008a00fc7202 */ /* 0x000fe40000000f00 */
[----:B------:R-:W-:-:S07]  /*be40*/  MOV R131, R130 ;  /* 0x0000008200837202 */ /* 0x000fce0000000f00 */
[----:B------:R-:W-:Y:S05]  /*be50*/  WARPSYNC.COLLECTIVE R246, `(.L_x_11082) ;  /* 0x00000000f6087348 */ /* 0x000fea0003c00000 */
[----:B------:R0:W1:Y:S02]  /*be60*/  SHFL.DOWN P2, R130, R252, R128, R129 ;  /* 0x08000080fc827389 */ /* 0x0000640000040081 */
[----:B01----:R-:W-:Y:S05]  /*be70*/  ENDCOLLECTIVE ;  /* 0x000000000000791b */ /* 0x003fea0003800000 */
.L_x_11082:
[----:B------:R-:W-:Y:S02]  /*be80*/  MOV R252, R136 ;  /* 0x0000008800fc7202 */ /* 0x000fe40000000f00 */
[----:B------:R-:W-:-:S07]  /*be90*/  MOV R243, R130 ;  /* 0x0000008200f37202 */ /* 0x000fce0000000f00 */
[----:B------:R-:W-:Y:S05]  /*bea0*/  WARPSYNC.COLLECTIVE R246, `(.L_x_11083) ;  /* 0x00000000f6087348 */ /* 0x000fea0003c00000 */
[----:B------:R0:W1:Y:S02]  /*beb0*/  SHFL.DOWN P2, R130, R252, R128, R129 ;  /* 0x08000080fc827389 */ /* 0x0000640000040081 */
[----:B01----:R-:W-:Y:S05]  /*bec0*/  ENDCOLLECTIVE ;  /* 0x000000000000791b */ /* 0x003fea0003800000 */
.L_x_11083:
[----:B------:R-:W-:Y:S02]  /*bed0*/  MOV R252, R137 ;  /* 0x0000008900fc7202 */ /* 0x000fe40000000f00 */
[----:B------:R-:W-:-:S07]  /*bee0*/  MOV R247, R130 ;  /* 0x0000008200f77202 */ /* 0x000fce0000000f00 */
[----:B------:R-:W-:Y:S05]  /*bef0*/  WARPSYNC.COLLECTIVE R246, `(.L_x_11084) ;  /* 0x00000000f6087348 */ /* 0x000fea0003c00000 */
[----:B------:R0:W1:Y:S02]  /*bf00*/  SHFL.DOWN P2, R130, R252, R128, R129 ;  /* 0x08000080fc827389 */ /* 0x0000640000040081 */
[----:B01----:R-:W-:Y:S05]  /*bf10*/  ENDCOLLECTIVE ;  /* 0x000000000000791b */ /* 0x003fea0003800000 */
.L_x_11084:
[----:B------:R-:W-:Y:S05]  /*bf20*/  BRA `(.L_x_11085) ;  /* 0xffffff9c00a87947 */ /* 0x000fea000383ffff */
.L_x_10947:
        /* <DEDUP_REMOVED lines=8> */
.L_x_11087:
[----:B------:R-:W-:Y:S05]  /*bfb0*/  BSYNC B0 ;  /* 0x0000000000007941 */ /* 0x000fea0003800000 */
.L_x_11086:
        /* <DEDUP_REMOVED lines=8> */
.L_x_11088:
[----:B------:R-:W-:Y:S02]  /*c040*/  MOV R252, R136 ;  /* 0x0000008800fc7202 */ /* 0x000fe40000000f00 */
[----:B------:R-:W-:-:S07]  /*c050*/  MOV R243, R130 ;  /* 0x0000008200f37202 */ /* 0x000fce0000000f00 */
[----:B------:R-:W-:Y:S05]  /*c060*/  WARPSYNC.COLLECTIVE R246, `(.L_x_11089) ;  /* 0x00000000f6087348 */ /* 0x000fea0003c00000 */
[----:B------:R0:W1:Y:S02]  /*c070*/  SHFL.DOWN P2, R130, R252, R128, R129 ;  /* 0x08000080fc827389 */ /* 0x0000640000040081 */
[----:B01----:R-:W-:Y:S05]  /*c080*/  ENDCOLLECTIVE ;  /* 0x000000000000791b */ /* 0x003fea0003800000 */
.L_x_11089:
[----:B------:R-:W-:Y:S02]  /*c090*/  MOV R252, R137 ;  /* 0x0000008900fc7202 */ /* 0x000fe40000000f00 */
[----:B------:R-:W-:-:S07]  /*c0a0*/  MOV R247, R130 ;  /* 0x0000008200f77202 */ /* 0x000fce0000000f00 */
[----:B------:R-:W-:Y:S05]  /*c0b0*/  WARPSYNC.COLLECTIVE R246, `(.L_x_11090) ;  /* 0x00000000f6087348 */ /* 0x000fea0003c00000 */
[----:B------:R0:W1:Y:S02]  /*c0c0*/  SHFL.DOWN P2, R130, R252, R128, R129 ;  /* 0x08000080fc827389 */ /* 0x0000640000040081 */
[----:B01----:R-:W-:Y:S05]  /*c0d0*/  ENDCOLLECTIVE ;  /* 0x000000000000791b */ /* 0x003fea0003800000 */
.L_x_11090:
[----:B------:R-:W-:Y:S05]  /*c0e0*/  BRA `(.L_x_11091) ;  /* 0xffffff9c00887947 */ /* 0x000fea000383ffff */
.L_x_10950:
        /* <DEDUP_REMOVED lines=8> */
.L_x_11093:
[----:B------:R-:W-:Y:S05]  /*c170*/  BSYNC B0 ;  /* 0x0000000000007941 */ /* 0x000fea0003800000 */
.L_x_11092:
        /* <DEDUP_REMOVED lines=8> */
.L_x_11094:
[----:B------:R-:W-:Y:S02]  /*c200*/  MOV R252, R136 ;  /* 0x0000008800fc7202 */ /* 0x000fe40000000f00 */
[----:B------:R-:W-:-:S07]  /*c210*/  MOV R243, R130 ;  /* 0x0000008200f37202 */ /* 0x000fce0000000f00 */
[----:B------:R-:W-:Y:S05]  /*c220*/  WARPSYNC.COLLECTIVE R246, `(.L_x_11095) ;  /* 0x00000000f6087348 */ /* 0x000fea0003c00000 */
[----:B------:R0:W1:Y:S02]  /*c230*/  SHFL.DOWN P2, R130, R252, R128, R129 ;  /* 0x08000080fc827389 */ /* 0x0000640000040081 */
[----:B01----:R-:W-:Y:S05]  /*c240*/  ENDCOLLECTIVE ;  /* 0x000000000000791b */ /* 0x003fea0003800000 */
.L_x_11095:
[----:B------:R-:W-:Y:S02]  /*c250*/  MOV R252, R137 ;  /* 0x0000008900fc7202 */ /* 0x000fe40000000f00 */
[----:B------:R-:W-:-:S07]  /*c260*/  MOV R247, R130 ;  /* 0x0000008200f77202 */ /* 0x000fce0000000f00 */
[----:B------:R-:W-:Y:S05]  /*c270*/  WARPSYNC.COLLECTIVE R246, `(.L_x_11096) ;  /* 0x00000000f6087348 */ /* 0x000fea0003c00000 */
[----:B------:R0:W1:Y:S02]  /*c280*/  SHFL.DOWN P2, R130, R252, R128, R129 ;  /* 0x08000080fc827389 */ /* 0x0000640000040081 */
[----:B01----:R-:W-:Y:S05]  /*c290*/  ENDCOLLECTIVE ;  /* 0x000000000000791b */ /* 0x003fea0003800000 */
.L_x_11096:
[----:B------:R-:W-:Y:S05]  /*c2a0*/  BRA `(.L_x_11097) ;  /* 0xffffff9c00687947 */ /* 0x000fea000383ffff */
.L_x_10953:
        /* <DEDUP_REMOVED lines=8> */
.L_x_11099:
[----:B------:R-:W-:Y:S05]  /*c330*/  BSYNC B0 ;  /* 0x0000000000007941 */ /* 0x000fea0003800000 */
.L_x_11098:
        /* <DEDUP_REMOVED lines=8> */
.L_x_11100:
[----:B------:R-:W-:Y:S02]  /*c3c0*/  MOV R252, R136 ;  /* 0x0000008800fc7202 */ /* 0x000fe40000000f00 */
[----:B------:R-:W-:-:S07]  /*c3d0*/  MOV R243, R130 ;  /* 0x0000008200f37202 */ /* 0x000fce0000000f00 */
[----:B------:R-:W-:Y:S05]  /*c3e0*/  WARPSYNC.COLLECTIVE R246, `(.L_x_11101) ;  /* 0x00000000f6087348 */ /* 0x000fea0003c00000 */
[----:B------:R0:W1:Y:S02]  /*c3f0*/  SHFL.DOWN P2, R130, R252, R128, R129 ;  /* 0x08000080fc827389 */ /* 0x0000640000040081 */
[----:B01----:R-:W-:Y:S05]  /*c400*/  ENDCOLLECTIVE ;  /* 0x000000000000791b */ /* 0x003fea0003800000 */
.L_x_11101:
[----:B------:R-:W-:Y:S02]  /*c410*/  MOV R252, R137 ;  /* 0x0000008900fc7202 */ /* 0x000fe40000000f00 */
[----:B------:R-:W-:-:S07]  /*c420*/  MOV R247, R130 ;  /* 0x0000008200f77202 */ /* 0x000fce0000000f00 */
[----:B------:R-:W-:Y:S05]  /*c430*/  WARPSYNC.COLLECTIVE R246, `(.L_x_11102) ;  /* 0x00000000f6087348 */ /* 0x000fea0003c00000 */
[----:B------:R0:W1:Y:S02]  /*c440*/  SHFL.DOWN P2, R130, R252, R128, R129 ;  /* 0x08000080fc827389 */ /* 0x0000640000040081 */
[----:B01----:R-:W-:Y:S05]  /*c450*/  ENDCOLLECTIVE ;  /* 0x000000000000791b */ /* 0x003fea0003800000 */
.L_x_11102:
[----:B------:R-:W-:Y:S05]  /*c460*/  BRA `(.L_x_11103) ;  /* 0xffffff9c00487947 */ /* 0x000fea000383ffff */
.L_x_10956:
        /* <DEDUP_REMOVED lines=8> */
.L_x_11105:
[----:B------:R-:W-:Y:S05]  /*c4f0*/  BSYNC B0 ;  /* 0x0000000000007941 */ /* 0x000fea0003800000 */
.L_x_11104:
        /* <DEDUP_REMOVED lines=8> */
.L_x_11106:
[----:B------:R-:W-:Y:S02]  /*c580*/  MOV R252, R136 ;  /* 0x0000008800fc7202 */ /* 0x000fe40000000f00 */
[----:B------:R-:W-:-:S07]  /*c590*/  MOV R243, R130 ;  /* 0x0000008200f37202 */ /* 0x000fce0000000f00 */
[----:B------:R-:W-:Y:S05]  /*c5a0*/  WARPSYNC.COLLECTIVE R246, `(.L_x_11107) ;  /* 0x00000000f6087348 */ /* 0x000fea0003c00000 */
[----:B------:R0:W1:Y:S02]  /*c5b0*/  SHFL.DOWN P2, R130, R252, R128, R129 ;  /* 0x08000080fc827389 */ /* 0x0000640000040081 */
[----:B01----:R-:W-:Y:S05]  /*c5c0*/  ENDCOLLECTIVE ;  /* 0x000000000000791b */ /* 0x003fea0003800000 */
.L_x_11107:
[----:B------:R-:W-:Y:S02]  /*c5d0*/  MOV R252, R137 ;  /* 0x0000008900fc7202 */ /* 0x000fe40000000f00 */
[----:B------:R-:W-:-:S07]  /*c5e0*/  MOV R247, R130 ;  /* 0x0000008200f77202 */ /* 0x000fce0000000f00 */
[----:B------:R-:W-:Y:S05]  /*c5f0*/  WARPSYNC.COLLECTIVE R246, `(.L_x_11108) ;  /* 0x00000000f6087348 */ /* 0x000fea0003c00000 */
[----:B------:R0:W1:Y:S02]  /*c600*/  SHFL.DOWN P2, R130, R252, R128, R129 ;  /* 0x08000080fc827389 */ /* 0x0000640000040081 */
[----:B01----:R-:W-:Y:S05]  /*c610*/  ENDCOLLECTIVE ;  /* 0x000000000000791b */ /* 0x003fea0003800000 */
.L_x_11108:
[----:B------:R-:W-:Y:S05]  /*c620*/  BRA `(.L_x_11109) ;  /* 0xffffff9c00287947 */ /* 0x000fea000383ffff */
.L_x_10959:
        /* <DEDUP_REMOVED lines=8> */
.L_x_11111:
[----:B------:R-:W-:Y:S05]  /*c6b0*/  BSYNC B0 ;  /* 0x0000000000007941 */ /* 0x000fea0003800000 */
.L_x_11110:
        /* <DEDUP_REMOVED lines=9> */
.L_x_11112:
[----:B------:R-:W-:Y:S02]  /*c750*/  MOV R130, R136 ;  /* 0x0000008800827202 */ /* 0x000fe40000000f00 */
[----:B------:R-:W-:-:S07]  /*c760*/  MOV R129, R128 ;  /* 0x0000008000817202 */ /* 0x000fce0000000f00 */
[----:B------:R-:W-:Y:S05]  /*c770*/  WARPSYNC.COLLECTIVE R246, `(.L_x_11113) ;  /* 0x00000000f6087348 */ /* 0x000fea0003c00000 */
[----:B------:R0:W1:Y:S02]  /*c780*/  SHFL.IDX P2, R128, R130, R131, R243 ;  /* 0x0000008382807389 */ /* 0x00006400000400f3 */
[----:B01----:R-:W-:Y:S05]  /*c790*/  ENDCOLLECTIVE ;  /* 0x000000000000791b */ /* 0x003fea0003800000 */
.L_x_11113:
        /* <DEDUP_REMOVED lines=15> */
.L_x_11114:
[----:B------:R-:W-:Y:S01]  /*c890*/  FADD.FTZ R249, R128, R249 ;  /* 0x000000f980f97221 */ /* 0x000fe20000010000 */
[----:B------:R-:W-:-:S07]  /*c8a0*/  HFMA2 R128, -RZ, RZ, 0, 5.9604644775390625e-08 ;  /* 0x00000001ff807431 */ /* 0x000fce00000001ff */
[----:B------:R-:W-:Y:S05]  /*c8b0*/  WARPSYNC.COLLECTIVE R246, `(.L_x_11115) ;  /* 0x00000000f6087348 */ /* 0x000fea0003c00000 */
[----:B------:R0:W1:Y:S02]  /*c8c0*/  SHFL.DOWN P2, R130, R252, R128, R129 ;  /* 0x08000080fc827389 */ /* 0x0000640000040081 */
[----:B01----:R-:W-:Y:S05]  /*c8d0*/  ENDCOLLECTIVE ;  /* 0x000000000000791b */ /* 0x003fea0003800000 */
.L_x_11115:
[----:B------:R-:W-:Y:S02]  /*c8e0*/  MOV R252, R138 ;  /* 0x0000008a00fc7202 */ /* 0x000fe40000000f00 */
[----:B------:R-:W-:-:S07]  /*c8f0*/  MOV R139, R130 ;  /* 0x00000082008b7202 */ /* 0x000fce0000000f00 */
[----:B------:R-:W-:Y:S05]  /*c900*/  WARPSYNC.COLLECTIVE R246, `(.L_x_11116) ;  /* 0x00000000f6087348 */ /* 0x000fea0003c00000 */
[----:B------:R0:W1:Y:S02]  /*c910*/  SHFL.DOWN P2, R130, R252, R128, R129 ;  /* 0x08000080fc827389 */ /* 0x0000640000040081 */
[----:B01----:R-:W-:Y:S05]  /*c920*/  ENDCOLLECTIVE ;  /* 0x000000000000791b */ /* 0x003fea0003800000 */
.L_x_11116:
[----:B------:R-:W-:Y:S02]  /*c930*/  MOV R252, R136 ;  /* 0x0000008800fc7202 */ /* 0x000fe40000000f00 */
[----:B------:R-:W-:-:S07]  /*c940*/  MOV R138, R130 ;  /* 0x00000082008a7202 */ /* 0x000fce0000000f00 */
[----:B------:R-:W-:Y:S05]  /*c950*/  WARPSYNC.COLLECTIVE R246, `(.L_x_11117) ;  /* 0x00000000f6087348 */ /* 0x000fea0003c00000 */
[----:B------:R0:W1:Y:S02]  /*c960*/  SHFL.DOWN P2, R130, R252, R128, R129 ;  /* 0x08000080fc827389 */ /* 0x0000640000040081 */
[----:B01----:R-:W-:Y:S05]  /*c970*/  ENDCOLLECTIVE ;  /* 0x000000000000791b */ /* 0x003fea0003800000 */
.L_x_11117:
[----:B------:R-:W-:Y:S02]  /*c980*/  MOV R252, R137 ;  /* 0x0000008900fc7202 */ /* 0x000fe40000000f00 */
[----:B------:R-:W-:-:S07]  /*c990*/  MOV R136, R130 ;  /* 0x0000008200887202 */ /* 0x000fce0000000f00 */
[----:B------:R-:W-:Y:S05]  /*c9a0*/  WARPSYNC.COLLECTIVE R246, `(.L_x_11118) ;  /* 0x00000000f6087348 */ /* 0x000fea0003c00000 */
[----:B------:R0:W1:Y:S02]  /*c9b0*/  SHFL.DOWN P2, R130, R252, R128, R129 ;  /* 0x08000080fc827389 */ /* 0x0000640000040081 */
[----:B01----:R-:W-:Y:S05]  /*c9c0*/  ENDCOLLECTIVE ;  /* 0x000000000000791b */ /* 0x003fea0003800000 */
.L_x_11118:
[----:B------:R-:W-:Y:S02]  /*c9d0*/  MOV R137, R130 ;  /* 0x0000008200897202 */ /* 0x000fe40000000f00 */
[----:B------:R-:W-:-:S07]  /*c9e0*/  MOV R130, R120 ;  /* 0x0000007800827202 */ /* 0x000fce0000000f00 */
[----:B------:R-:W-:Y:S05]  /*c9f0*/  WARPSYNC.COLLECTIVE R246, `(.L_x_11119) ;  /* 0x00000000f6087348 */ /* 0x000fea0003c00000 */
[----:B------:R0:W1:Y:S02]  /*ca00*/  SHFL.IDX P2, R128, R130, R131, R243 ;  /* 0x0000008382807389 */ /* 0x00006400000400f3 */
[----:B01----:R-:W-:Y:S05]  /*ca10*/  ENDCOLLECTIVE ;  /* 0x000000000000791b */ /* 0x003fea0003800000 */
.L_x_11119:
[----:B------:R-:W-:Y:S02]  /*ca20*/  MOV R130, R121 ;  /* 0x0000007900827202 */ /* 0x000fe40000000f00 */
[----:B------:R-:W-:-:S07]  /*ca30*/  MOV R252, R128 ;  /* 0x0000008000fc7202 */ /* 0x000fce0000000f00 */
[----:B------:R-:W-:Y:S05]  /*ca40*/  WARPSYNC.COLLECTIVE R246, `(.L_x_11120) ;  /* 0x00000000f6087348 */ /* 0x000fea0003c00000 */
[----:B------:R0:W1:Y:S02]  /*ca50*/  SHFL.IDX P2, R128, R130, R131, R243 ;  /* 0x0000008382807389 */ /* 0x00006400000400f3 */
[----:B01----:R-:W-:Y:S05]  /*ca60*/  ENDCOLLECTIVE ;  /* 0x000000000000791b */ /* 0x003fea0003800000 */
.L_x_11120:
[----:B------:R-:W-:Y:S02]  /*ca70*/  MOV R130, R122 ;  /* 0x0000007a00827202 */ /* 0x000fe40000000f00 */
[----:B------:R-:W-:-:S07]  /*ca80*/  MOV R129, R128 ;  /* 0x0000008000817202 */ /* 0x000fce0000000f00 */
[----:B------:R-:W-:Y:S05]  /*ca90*/  WARPSYNC.COLLECTIVE R246, `(.L_x_11121) ;  /* 0x00000000f6087348 */ /* 0x000fea0003c00000 */
[----:B------:R0:W1:Y:S02]  /*caa0*/  SHFL.IDX P2, R128, R130, R131, R243 ;  /* 0x0000008382807389 */ /* 0x00006400000400f3 */
[----:B01----:R-:W-:Y:S05]  /*cab0*/  ENDCOLLECTIVE ;  /* 0x000000000000791b */ /* 0x003fea0003800000 */
.L_x_11121:
[----:B------:R-:W-:Y:S02]  /*cac0*/  MOV R130, R123 ;  /* 0x0000007b00827202 */ /* 0x000fe40000000f00 */
[----:B------:R-:W-:-:S07]  /*cad0*/  MOV R122, R128 ;  /* 0x00000080007a7202 */ /* 0x000fce0000000f00 */
[----:B------:R-:W-:Y:S05]  /*cae0*/  WARPSYNC.COLLECTIVE R246, `(.L_x_11122) ;  /* 0x00000000f6087348 */ /* 0x000fea0003c00000 */
[----:B------:R0:W1:Y:S02]  /*caf0*/  SHFL.IDX P2, R128, R130, R131, R243 ;  /* 0x0000008382807389 */ /* 0x00006400000400f3 */
[----:B01----:R-:W-:Y:S05]  /*cb00*/  ENDCOLLECTIVE ;  /* 0x000000000000791b */ /* 0x003fea0003800000 */
.L_x_11122:
[----:B------:R-:W-:Y:S02]  /*cb10*/  MOV R123, R128 ;  /* 0x00000080007b7202 */ /* 0x000fe40000000f00 */
[----:B------:R-:W-:Y:S01]  /*cb20*/  MOV R128, R252 ;  /* 0x000000fc00807202 */ /* 0x000fe20000000f00 */
[----:B------:R-:W-:Y:S06]  /*cb30*/  BRA `(.L_x_11123) ;  /* 0xffffff9800807947 */ /* 0x000fec000383ffff */
.L_x_11124:
        /* <DEDUP_REMOVED lines=12> */
.L_x_18713:


//--------------------- .text._Z25selective_scan_bwd_kernelI32Selective_Scan_bwd_kernel_traitsILi64ELi16ELb1ELb1ELb0ELb1ELb0EfN3c107complexIfEEEEv12SSMParamsBwd --------------------------
	.section	.text._Z25selective_scan_bwd_kernelI32Selective_Scan_bwd_kernel_traitsILi64ELi16ELb1ELb1ELb0ELb1ELb0EfN3c107complexIfEEEEv12SSMParamsBwd,"ax",@progbits
	.align	128
        .global         _Z25selective_scan_bwd_kernelI32Selective_Scan_bwd_kernel_traitsILi64ELi16ELb1ELb1ELb0ELb1ELb0EfN3c107complexIfEEEEv12SSMParamsBwd
        .type           _Z25selective_scan_bwd_kernelI32Selective_Scan_bwd_kernel_traitsILi64ELi16ELb1ELb1ELb0ELb1ELb0EfN3c107complexIfEEEEv12SSMParamsBwd,@function
        .size           _Z25selective_scan_bwd_kernelI32Selective_Scan_bwd_kernel_traitsILi64ELi16ELb1ELb1ELb0ELb1ELb0EfN3c107complexIfEEEEv12SSMParamsBwd,(.L_x_18714 - _Z25selective_scan_bwd_kernelI32Selective_Scan_bwd_kernel_traitsILi64ELi16ELb1ELb1ELb0ELb1ELb0EfN3c107complexIfEEEEv12SSMParamsBwd)
        .other          _Z25selective_scan_bwd_kernelI32Selective_Scan_bwd_kernel_traitsILi64ELi16ELb1ELb1ELb0ELb1ELb0EfN3c107complexIfEEEEv12SSMParamsBwd,@"STO_CUDA_ENTRY STV_DEFAULT"
_Z25selective_scan_bwd_kernelI32Selective_Scan_bwd_kernel_traitsILi64ELi16ELb1ELb1ELb0ELb1ELb0EfN3c107complexIfEEEEv12SSMParamsBwd:
.text._Z25selective_scan_bwd_kernelI32Selective_Scan_bwd_kernel_traitsILi64ELi16ELb1ELb1ELb0ELb1ELb0EfN3c107complexIfEEEEv12SSMParamsBwd:
        /* <DEDUP_REMOVED lines=33> */
[----:B------:R-:W-:Y:S01]  /*0210*/  IABS R0, R0 ;  /* 0x0000000000007213 */ /* 0x000fe20000000000 */
[----:B------:R-:W2:Y:S01]  /*0220*/  LDCU.64 UR34, c[0x0][0x528] ;  /* 0x0000a500ff2277ac */ /* 0x000ea20008000a00 */
[----:B------:R-:W-:-:S02]  /*0230*/  MOV R147, RZ ;  /* 0x000000ff00937202 */ /* 0x000fc40000000f00 */
[----:B------:R-:W-:Y:S01]  /*0240*/  R2UR UR31, R0 ;  /* 0x00000000001f72ca */ /* 0x000fe200000e0000 */
[----:B------:R-:W-:-:S12]  /*0250*/  USHF.R.S32.HI UR25, URZ, 0x1f, UR24 ;  /* 0x0000001fff197899 */ /* 0x000fd80008011418 */
        /* <DEDUP_REMOVED lines=22> */
[----:B-1----:R-:W-:Y:S02]  /*03c0*/  USHF.R.U64 UR14, UR20, 0x1, UR21 ;  /* 0x00000001140e7899 */ /* 0x002fe40008001215 */
[----:B------:R-:W-:Y:S01]  /*03d0*/  ULEA.HI.X UR17, UR17, UR15, UR7, 0x2, UP3 ;  /* 0x0000000f11117291 */ /* 0x000fe200098f1407 */
[----:B------:R-:W-:Y:S01]  /*03e0*/  R2UR UR27, R0 ;  /* 0x00000000001b72ca */ /* 0x000fe200000e0000 */
[----:B------:R-:W-:-:S04]  /*03f0*/  USHF.R.U32.HI UR15, URZ, 0x1, UR21 ;  /* 0x00000001ff0f7899 */ /* 0x000fc80008011615 */
[----:B------:R-:W-:Y:S01]  /*0400*/  UIMAD UR15, UR15, UR6, URZ ;  /* 0x000000060f0f72a4 */ /* 0x000fe2000f8e02ff */
        /* <DEDUP_REMOVED lines=16> */
[----:B------:R-:W-:-:S02]  /*0510*/  UIMAD UR22, UR8, UR33, UR5 ;  /* 0x00000021081672a4 */ /* 0x000fc4000f8e0205 */
[----:B------:R-:W-:Y:S02]  /*0520*/  ULOP3.LUT UR5, UR8, UR30, URZ, 0x3c, !UPT ;  /* 0x0000001e08057292 */ /* 0x000fe4000f8e3cff */
[----:B------:R-:W-:Y:S01]  /*0530*/  UIMAD UR13, UR6, UR19, UR13 ;  /* 0x00000013060d72a4 */ /* 0x000fe2000f8e020d */
[----:B------:R-:W0:Y:S04]  /*0540*/  LDCU.64 UR18, c[0x0][0x3c8] ;  /* 0x00007900ff1277ac */ /* 0x000e280008000a00 */
[----:B------:R-:W-:Y:S02]  /*0550*/  @!UP2 UIADD3 UR9, UPT, UPT, UR9, -UR31, URZ ;  /* 0x8000001f0909a290 */ /* 0x000fe4000fffe0ff */
[----:B------:R-:W-:Y:S02]  /*0560*/  @!UP2 UIADD3 UR7, UPT, UPT, UR7, 0x1, URZ ;  /* 0x000000010707a890 */ /* 0x000fe4000fffe0ff */
[----:B------:R-:W-:-:S02]  /*0570*/  UISETP.GE.U32.AND UP0, UPT, UR9, UR31, UPT ;  /* 0x0000001f0900728c */ /* 0x000fc4000bf06070 */
[----:B------:R-:W-:Y:S01]  /*0580*/  UISETP.GE.AND UP2, UPT, UR5, URZ, UPT ;  /* 0x000000ff0500728c */ /* 0x000fe2000bf46270 */
[----:B------:R-:W1:Y:S01]  /*0590*/  LDCU.64 UR32, c[0x0][0x4c0] ;  /* 0x00009800ff2077ac */ /* 0x000e620008000a00 */
[----:B------:R-:W-:-:S07]  /*05a0*/  UIADD3 UR4, UP3, UPT, UR24, UR4, URZ ;  /* 0x0000000418047290 */ /* 0x000fce000ff7e0ff */
[----:B------:R-:W-:Y:S02]  /*05b0*/  @UP0 UIADD3 UR7, UPT, UPT, UR7, 0x1, URZ ;  /* 0x0000000107070890 */ /* 0x000fe4000fffe0ff */
[----:B------:R-:W-:Y:S02]  /*05c0*/  UISETP.NE.U32.AND UP0, UPT, UR36, URZ, UPT ;  /* 0x000000ff2400728c */ /* 0x000fe4000bf05070 */
[----:B------:R-:W-:Y:S02]  /*05d0*/  @!UP2 UIADD3 UR7, UPT, UPT, -UR7, URZ, URZ ;  /* 0x000000ff0707a290 */ /* 0x000fe4000fffe1ff */
[----:B------:R-:W-:Y:S02]  /*05e0*/  UISETP.NE.AND.EX UP0, UPT, UR37, URZ, UPT, UP0 ;  /* 0x000000ff2500728c */ /* 0x000fe4000bf05300 */
[----:B------:R-:W-:Y:S02]  /*05f0*/  UIADD3.X UR22, UPT, UPT, UR25, UR22, URZ, UP3, !UPT ;  /* 0x0000001619167290 */ /* 0x000fe40009ffe4ff */
[----:B--2---:R-:W-:-:S02]  /*0600*/  ULEA UR21, UP2, UR4, UR34, 0x2 ;  /* 0x0000002204157291 */ /* 0x004fc4000f8410ff */
[----:B------:R-:W-:Y:S02]  /*0610*/  @!UP1 ULOP3.LUT UR7, URZ, UR30, URZ, 0x33, !UPT ;  /* 0x0000001eff079292 */ /* 0x000fe4000f8e33ff */
[----:B------:R-:W-:Y:S02]  /*0620*/  ULEA.HI.X UR22, UR4, UR35, UR22, 0x2, UP2 ;  /* 0x0000002304167291 */ /* 0x000fe400090f1416 */
[----:B------:R-:W-:Y:S01]  /*0630*/  USHF.R.S32.HI UR4, URZ, 0x1f, UR7 ;  /* 0x0000001fff047899 */ /* 0x000fe20008011407 */
[----:B------:R-:W2:Y:S01]  /*0640*/  @UP0 LDCU UR23, c[0x0][0x384] ;  /* 0x00007080ff1707ac */ /* 0x000ea20008000800 */
[----:B0-----:R-:W-:Y:S02]  /*0650*/  UIMAD.WIDE.U32 UR12, UR7, UR18, UR12 ;  /* 0x00000012070c72a5 */ /* 0x001fe4000f8e000c */
[----:B------:R-:W-:Y:S02]  /*0660*/  UIMAD UR5, UR4, UR18, URZ ;  /* 0x00000012040572a4 */ /* 0x000fe4000f8e02ff */
[----:B-1----:R-:W-:Y:S01]  /*0670*/  UIMAD UR18, UR4, UR32, URZ ;  /* 0x00000020041272a4 */ /* 0x002fe2000f8e02ff */
[----:B------:R-:W0:Y:S01]  /*0680*/  LDCU.64 UR24, c[0x0][0x538] ;  /* 0x0000a700ff1877ac */ /* 0x000e220008000a00 */
[----:B------:R-:W-:-:S02]  /*0690*/  UIMAD UR9, UR7, UR19, UR5 ;  /* 0x00000013070972a4 */ /* 0x000fc4000f8e0205 */
[----:B------:R-:W-:Y:S02]  /*06a0*/  UIMAD.WIDE.U32 UR4, UR7, UR32, URZ ;  /* 0x00000020070472a5 */ /* 0x000fe4000f8e00ff */
[----:B------:R-:W-:Y:S01]  /*06b0*/  UIMAD UR18, UR7, UR33, UR18 ;  /* 0x00000021071272a4 */ /* 0x000fe2000f8e0212 */
[----:B------:R-:W1:Y:S01]  /*06c0*/  @UP0 LDCU UR27, c[0x0][0x38c] ;  /* 0x00007180ff1b07ac */ /* 0x000e620008000800 */
[----:B------:R-:W3:Y:S01]  /*06d0*/  LDCU.64 UR30, c[0x0][0x448] ;  /* 0x00008900ff1e77ac */ /* 0x000ee20008000a00 */
[----:B------:R-:W-:Y:S01]  /*06e0*/  ULEA UR7, UR26, 0xfffff800, 0xb ;  /* 0xfffff8001a077891 */ /* 0x000fe2000f8e58ff */
[----:B------:R-:W4:Y:S03]  /*06f0*/  @UP0 LDCU.64 UR32, c[0x0][0x480] ;  /* 0x00009000ff2007ac */ /* 0x000f260008000a00 */
[----:B------:R-:W-:Y:S02]  /*0700*/  UIADD3 UR20, UP1, UPT, UR7, UR12, URZ ;  /* 0x0000000c07147290 */ /* 0x000fe4000ff3e0ff */
[----:B------:R-:W-:-:S02]  /*0710*/  UIADD3 UR9, UPT, UPT, UR13, UR9, URZ ;  /* 0x000000090d097290 */ /* 0x000fc4000fffe0ff */
[----:B------:R-:W-:Y:S02]  /*0720*/  UIADD3 UR5, UPT, UPT, UR5, UR18, URZ ;  /* 0x0000001205057290 */ /* 0x000fe4000fffe0ff */
[----:B------:R-:W-:Y:S02]  /*0730*/  ULEA.HI.X.SX32 UR7, UR7, UR9, 0x1, UP1 ;  /* 0x0000000907077291 */ /* 0x000fe400088f0eff */
[----:B--2---:R-:W-:Y:S02]  /*0740*/  @UP0 UIMAD UR9, UR6, UR23, UR8 ;  /* 0x00000017060902a4 */ /* 0x004fe4000f8e0208 */
[----:B------:R-:W-:Y:S02]  /*0750*/  UIMAD.WIDE.U32 UR12, UR6, UR14, UR4 ;  /* 0x0000000e060c72a5 */ /* 0x000fe4000f8e0004 */
[----:B------:R-:W-:Y:S02]  /*0760*/  @UP0 UIMAD UR4, UR9, UR26, URZ ;  /* 0x0000001a090402a4 */ /* 0x000fe4000f8e02ff */
[----:B------:R-:W-:-:S02]  /*0770*/  UIADD3 UR5, UPT, UPT, UR13, UR15, URZ ;  /* 0x0000000f0d057290 */ /* 0x000fc4000fffe0ff */
        /* <DEDUP_REMOVED lines=18> */
[----:B------:R-:W-:Y:S01]  /*08a0*/  UMOV UR14, UR11 ;  /* 0x0000000b000e7c82 */ /* 0x000fe20008000000 */
[----:B------:R-:W-:Y:S01]  /*08b0*/  MOV R149, RZ ;  /* 0x000000ff00957202 */ /* 0x000fe20000000f00 */
[----:B------:R-:W-:Y:S01]  /*08c0*/  UMOV UR15, UR16 ;  /* 0x00000010000f7c82 */ /* 0x000fe20008000000 */
[----:B------:R-:W-:Y:S01]  /*08d0*/  UMOV UR11, UR17 ;  /* 0x00000011000b7c82 */ /* 0x000fe20008000000 */
[----:B------:R-:W2:Y:S01]  /*08e0*/  LDCU UR13, c[0x0][0x394] ;  /* 0x00007280ff0d77ac */ /* 0x000ea20008000800 */
[----:B------:R-:W-:Y:S01]  /*08f0*/  UMOV UR17, UR21 ;  /* 0x0000001500117c82 */ /* 0x000fe20008000000 */
[----:B------:R-:W-:Y:S01]  /*0900*/  UMOV UR16, UR22 ;  /* 0x0000001600107c82 */ /* 0x000fe20008000000 */
[----:B-1----:R-:W-:-:S03]  /*0910*/  ULEA UR8, UR18, UR8, 0x18 ;  /* 0x0000000812087291 */ /* 0x002fc6000f8ec0ff */
[----:B------:R-:W-:Y:S01]  /*0920*/  UMOV UR18, UR20 ;  /* 0x0000001400127c82 */ /* 0x000fe20008000000 */
[C---:B0-----:R-:W-:Y:S02]  /*0930*/  SHF.L.U32 R2, R144.reuse, 0x2, RZ ;  /* 0x0000000290027819 */ /* 0x041fe400000006ff */
[C---:B------:R-:W-:Y:S02]  /*0940*/  LOP3.LUT R145, R144.reuse, 0x1f, RZ, 0xc0, !PT ;  /* 0x0000001f90917812 */ /* 0x040fe400078ec0ff */
[C---:B------:R-:W-:Y:S02]  /*0950*/  LOP3.LUT R0, R144.reuse, 0x3e0, RZ, 0xc0, !PT ;  /* 0x000003e090007812 */ /* 0x040fe400078ec0ff */
[----:B------:R-:W-:Y:S02]  /*0960*/  LEA R144, R144, UR8, 0x4 ;  /* 0x0000000890907c11 */ /* 0x000fe4000f8e20ff */
[----:B--2---:R-:W-:-:S07]  /*0970*/  LOP3.LUT R4, R2, 0xf80, RZ, 0xc0, !PT ;  /* 0x00000f8002047812 */ /* 0x004fce00078ec0ff */
.L_x_11257:
[----:B------:R-:W0:Y:S01]  /*0980*/  S2R R143, SR_TID.X ;  /* 0x00000000008f7919 */ /* 0x000e220000002100 */
[----:B--2---:R-:W-:Y:S02]  /*0990*/  MOV R2, UR14 ;  /* 0x0000000e00027c02 */ /* 0x004fe40008000f00 */
        /* <DEDUP_REMOVED lines=11> */
[----:B-1----:R-:W-:-:S06]  /*0a50*/  ULEA UR8, UR20, UR8, 0x18 ;  /* 0x0000000814087291 */ /* 0x002fcc000f8ec0ff */
        /* <DEDUP_REMOVED lines=31> */
[----:B------:R2:W3:Y:S04]  /*0c50*/  LDS.128 R24, [R140+0x20] ;  /* 0x000020008c187984 */ /* 0x0004e80000000c00 */
[----:B------:R2:W4:Y:S01]  /*0c60*/  LDS.128 R20, [R140+0x30] ;  /* 0x000030008c147984 */ /* 0x0005220000000c00 */
[----:B------:R-:W-:Y:S06]  /*0c70*/  BAR.SYNC.DEFER_BLOCKING 0x0 ;  /* 0x0000000000007b1d */ /* 0x000fec0000010000 */
[----:B------:R-:W5:Y:S04]  /*0c80*/  LDG.E.128 R44, desc[UR28][R28.64] ;  /* 0x0000001c1c2c7981 */ /* 0x000f68000c1e1d00 */
[----:B------:R-:W2:Y:S04]  /*0c90*/  LDG.E.128 R48, desc[UR28][R28.64+0x200] ;  /* 0x0002001c1c307981 */ /* 0x000ea8000c1e1d00 */
[----:B------:R-:W3:Y:S04]  /*0ca0*/  LDG.E.128 R52, desc[UR28][R28.64+0x400] ;  /* 0x0004001c1c347981 */ /* 0x000ee8000c1e1d00 */
[----:B------:R-:W4:Y:S01]  /*0cb0*/  LDG.E.128 R56, desc[UR28][R28.64+0x600] ;  /* 0x0006001c1c387981 */ /* 0x000f22000c1e1d00 */
[----:B0-----:R-:W-:Y:S01]  /*0cc0*/  FADD.FTZ R135, R36, UR7 ;  /* 0x0000000724877e21 */ /* 0x001fe20008010000 */
[----:B------:R-:W-:Y:S01]  /*0cd0*/  FADD.FTZ R133, R38, UR7 ;  /* 0x0000000726857e21 */ /* 0x000fe20008010000 */
[----:B------:R-:W-:Y:S01]  /*0ce0*/  FADD.FTZ R132, R39, UR7 ;  /* 0x0000000727847e21 */ /* 0x000fe20008010000 */
[----:B------:R-:W-:Y:S01]  /*0cf0*/  FADD.FTZ R134, R37, UR7 ;  /* 0x0000000725867e21 */ /* 0x000fe20008010000 */
[----:B-1----:R-:W-:Y:S01]  /*0d00*/  FADD.FTZ R39, R40, UR7 ;  /* 0x0000000728277e21 */ /* 0x002fe20008010000 */
        /* <DEDUP_REMOVED lines=11> */
[----:B---3--:R0:W-:Y:S04]  /*0dc0*/  STS.128 [R141+0x400], R52 ;  /* 0x000400348d007388 */ /* 0x0081e80000000c00 */
[----:B----4-:R0:W-:Y:S01]  /*0dd0*/  STS.128 [R141+0x600], R56 ;  /* 0x000600388d007388 */ /* 0x0101e20000000c00 */
        /* <DEDUP_REMOVED lines=36> */
.L_x_11127:
[----:B------:R-:W-:Y:S05]  /*1020*/  BSYNC.RECONVERGENT B0 ;  /* 0x0000000000007941 */ /* 0x000fea0003800200 */
.L_x_11126:
        /* <DEDUP_REMOVED lines=34> */
.L_x_11129:
[----:B------:R-:W-:Y:S05]  /*1250*/  BSYNC.RECONVERGENT B0 ;  /* 0x0000000000007941 */ /* 0x000fea0003800200 */
.L_x_11128:
        /* <DEDUP_REMOVED lines=34> */
.L_x_11131:
[----:B------:R-:W-:Y:S05]  /*1480*/  BSYNC.RECONVERGENT B0 ;  /* 0x0000000000007941 */ /* 0x000fea0003800200 */
.L_x_11130:
        /* <DEDUP_REMOVED lines=34> */
.L_x_11133:
[----:B------:R-:W-:Y:S05]  /*16b0*/  BSYNC.RECONVERGENT B0 ;  /* 0x0000000000007941 */ /* 0x000fea0003800200 */
.L_x_11132:
        /* <DEDUP_REMOVED lines=34> */
.L_x_11135:
[----:B------:R-:W-:Y:S05]  /*18e0*/  BSYNC.RECONVERGENT B0 ;  /* 0x0000000000007941 */ /* 0x000fea0003800200 */
.L_x_11134:
[----:B------:R-:W-:Y:S01]  /*18f0*/  BSSY.RECONVERGENT B0, `(.L_x_11136) ;  /* 0x0000024000007945 */ /* 0x000fe20003800200 */
[----:B------:R-:W-:Y:S01]  /*1900*/  FSETP.GTU.FTZ.AND P4, PT, R33, 20, PT ;  /* 0x41a000002100780b */ /* 0x000fe20003f9c000 */
[----:B------:R-:W-:Y:S01]  /*1910*/  FADD.FTZ R32, R27, UR7 ;  /* 0x000000071b207e21 */ /* 0x000fe20008010000 */
[----:B------:R-:W-:Y:S01]  /*1920*/  FADD.FTZ R31, R20, UR7 ;  /* 0x00000007141f7e21 */ /* 0x000fe20008010000 */
[----:B-1----:R-:W-:Y:S01]  /*1930*/  FFMA.FTZ R24, R116, R16, R149 ;  /* 0x0000001074187223 */ /* 0x002fe20000010095 */
        /* <DEDUP_REMOVED lines=31> */
.L_x_11137:
[----:B------:R-:W-:Y:S05]  /*1b30*/  BSYNC.RECONVERGENT B0 ;  /* 0x0000000000007941 */ /* 0x000fea0003800200 */
.L_x_11136:
[----:B------:R-:W-:Y:S01]  /*1b40*/  FADD.FTZ R30, R21, UR7 ;  /* 0x00000007151e7e21 */ /* 0x000fe20008010000 */
[----:B------:R-:W-:Y:S01]  /*1b50*/  FFMA.FTZ R21, R117, R17, R24 ;  /* 0x0000001175157223 */ /* 0x000fe20000010018 */
[----:B------:R-:W-:Y:S01]  /*1b60*/  BSSY.RECONVERGENT B0, `(.L_x_11138) ;  /* 0x0000025000007945 */ /* 0x000fe20003800200 */
[----:B------:R-:W-:Y:S02]  /*1b70*/  HFMA2 R103, -RZ, RZ, 0, 0 ;  /* 0x00000000ff677431 */ /* 0x000fe400000001ff */
[----:B------:R-:W-:Y:S01]  /*1b80*/  FADD.FTZ R29, R22, UR7 ;  /* 0x00000007161d7e21 */ /* 0x000fe20008010000 */
[----:B------:R-:W-:Y:S01]  /*1b90*/  FSETP.GTU.FTZ.AND P5, PT, R32, 20, PT ;  /* 0x41a000002000780b */ /* 0x000fe20003fbc000 */
[----:B------:R-:W-:Y:S01]  /*1ba0*/  FADD.FTZ R28, R23, UR7 ;  /* 0x00000007171c7e21 */ /* 0x000fe20008010000 */
[----:B------:R-:W-:Y:S01]  /*1bb0*/  FFMA.FTZ R22, R118, R18, R21 ;  /* 0x0000001276167223 */ /* 0x000fe20000010015 */
[----:B------:R-:W-:Y:S10]  /*1bc0*/  @P0 BRA `(.L_x_11139) ;  /* 0x0000000000780947 */ /* 0x000ff40003800000 */
        /* <DEDUP_REMOVED lines=30> */
.L_x_11139:
[----:B------:R-:W-:Y:S05]  /*1db0*/  BSYNC.RECONVERGENT B0 ;  /* 0x0000000000007941 */ /* 0x000fea0003800200 */
.L_x_11138:
        /* <DEDUP_REMOVED lines=38> */
.L_x_11141:
[----:B------:R-:W-:Y:S05]  /*2020*/  BSYNC.RECONVERGENT B0 ;  /* 0x0000000000007941 */ /* 0x000fea0003800200 */
.L_x_11140:
        /* <DEDUP_REMOVED lines=38> */
.L_x_11143:
[----:B------:R-:W-:Y:S05]  /*2290*/  BSYNC.RECONVERGENT B0 ;  /* 0x0000000000007941 */ /* 0x000fea0003800200 */
.L_x_11142:
        /* <DEDUP_REMOVED lines=38> */
.L_x_11145:
[----:B------:R-:W-:Y:S05]  /*2500*/  BSYNC.RECONVERGENT B0 ;  /* 0x0000000000007941 */ /* 0x000fea0003800200 */
.L_x_11144:
        /* <DEDUP_REMOVED lines=38> */
.L_x_11147:
[----:B------:R-:W-:Y:S05]  /*2770*/  BSYNC.RECONVERGENT B0 ;  /* 0x0000000000007941 */ /* 0x000fea0003800200 */
.L_x_11146:
        /* <DEDUP_REMOVED lines=32> */
.L_x_11149:
[----:B------:R-:W-:Y:S05]  /*2980*/  BSYNC.RECONVERGENT B0 ;  /* 0x0000000000007941 */ /* 0x000fea0003800200 */
.L_x_11148:
        /* <DEDUP_REMOVED lines=32> */
.L_x_11151:
[----:B------:R-:W-:Y:S05]  /*2b90*/  BSYNC.RECONVERGENT B0 ;  /* 0x0000000000007941 */ /* 0x000fea0003800200 */
.L_x_11150:
        /* <DEDUP_REMOVED lines=32> */
.L_x_11153:
[----:B------:R-:W-:Y:S05]  /*2da0*/  BSYNC.RECONVERGENT B0 ;  /* 0x0000000000007941 */ /* 0x000fea0003800200 */
.L_x_11152:
        /* <DEDUP_REMOVED lines=32> */
.L_x_11155:
[----:B------:R-:W-:Y:S05]  /*2fb0*/  BSYNC.RECONVERGENT B0 ;  /* 0x0000000000007941 */ /* 0x000fea0003800200 */
.L_x_11154:
        /* <DEDUP_REMOVED lines=32> */
.L_x_11157:
[----:B------:R-:W-:Y:S05]  /*31c0*/  BSYNC.RECONVERGENT B0 ;  /* 0x0000000000007941 */ /* 0x000fea0003800200 */
.L_x_11156:
[----:B------:R-:W1:Y:S01]  /*31d0*/  LDCU UR8, c[0x0][0x38c] ;  /* 0x00007180ff0877ac */ /* 0x000e620008000800 */
        /* <DEDUP_REMOVED lines=17> */
[----:B-1----:R-:W-:Y:S01]  /*32f0*/  UISETP.GE.AND UP0, UPT, UR8, 0x1, UPT ;  /* 0x000000010800788c */ /* 0x002fe2000bf06270 */
[----:B------:R-:W-:Y:S01]  /*3300*/  FMUL.FTZ R74, R6, UR6 ;  /* 0x00000006064a7c20 */ /* 0x000fe20008410000 */
[----:B------:R-:W-:Y:S01]  /*3310*/  FMUL.FTZ R75, R7, UR6 ;  /* 0x00000006074b7c20 */ /* 0x000fe20008410000 */
[----:B------:R-:W-:Y:S01]  /*3320*/  FFMA.FTZ R149, R107, R7, R0 ;  /* 0x000000076b957223 */ /* 0x000fe20000010000 */
[----:B------:R-:W-:Y:S06]  /*3330*/  BAR.SYNC.DEFER_BLOCKING 0x0 ;  /* 0x0000000000007b1d */ /* 0x000fec0000010000 */
[----:B------:R-:W-:Y:S05]  /*3340*/  BRA.U !UP0, `(.L_x_11158) ;  /* 0x0000007d08787547 */ /* 0x000fea000b800000 */
[----:B------:R-:W1:Y:S01]  /*3350*/  S2R R27, SR_TID.X ;  /* 0x00000000001b7919 */ /* 0x000e620000002100 */
[----:B------:R-:W2:Y:S01]  /*3360*/  S2UR UR8, SR_CTAID.Y ;  /* 0x00000000000879c3 */ /* 0x000ea20000002600 */
[----:B------:R-:W2:Y:S01]  /*3370*/  LDCU.64 UR24, c[0x0][0x3a0] ;  /* 0x00007400ff1877ac */ /* 0x000ea20008000a00 */
[----:B------:R-:W-:Y:S01]  /*3380*/  FADD.FTZ R21, R14, R14 ;  /* 0x0000000e0e157221 */ /* 0x000fe20000010000 */
[----:B------:R-:W-:Y:S01]  /*3390*/  FADD.FTZ R14, R5, R5 ;  /* 0x00000005050e7221 */ /* 0x000fe20000010000 */
[----:B------:R-:W-:Y:S01]  /*33a0*/  SHF.L.U32 R3, R3, 0x3, RZ ;  /* 0x0000000303037819 */ /* 0x000fe200000006ff */
[----:B------:R-:W3:Y:S01]  /*33b0*/  LDCU.64 UR26, c[0x0][0x3d8] ;  /* 0x00007b00ff1a77ac */ /* 0x000ee20008000a00 */
[----:B------:R-:W-:Y:S01]  /*33c0*/  FADD.FTZ R25, R18, R18 ;  /* 0x0000001212197221 */ /* 0x000fe20000010000 */
[----:B------:R-:W-:Y:S01]  /*33d0*/  FADD.FTZ R23, R12, R12 ;  /* 0x0000000c0c177221 */ /* 0x000fe20000010000 */
[----:B0-----:R-:W-:Y:S01]  /*33e0*/  LEA.HI.SX32 R51, R3, R3, 0x1b ;  /* 0x0000000303337211 */ /* 0x001fe200078fdaff */
        /* <DEDUP_REMOVED lines=15> */
[----:B--2---:R-:W-:Y:S01]  /*34e0*/  UIMAD.WIDE.U32 UR20, UR8, UR24, URZ ;  /* 0x00000018081472a5 */ /* 0x004fe2000f8e00ff */
[----:B------:R-:W-:Y:S01]  /*34f0*/  ISETP.EQ.AND P0, PT, R145, RZ, P0 ;  /* 0x000000ff9100720c */ /* 0x000fe20000702270 */
[----:B---3--:R-:W-:Y:S01]  /*3500*/  UIMAD.WIDE.U32 UR22, UR8, UR26, URZ ;  /* 0x0000001a081672a5 */ /* 0x008fe2000f8e00ff */
[----:B------:R-:W-:Y:S01]  /*3510*/  LEA R10, R51, R122, 0x4 ;  /* 0x0000007a330a7211 */ /* 0x000fe200078e20ff */
[----:B------:R-:W-:Y:S02]  /*3520*/  UIMAD UR25, UR8, UR25, UR21 ;  /* 0x00000019081972a4 */ /* 0x000fe4000f8e0215 */
[----:B------:R-:W-:Y:S01]  /*3530*/  UIMAD UR27, UR8, UR27, UR23 ;  /* 0x0000001b081b72a4 */ /* 0x000fe2000f8e0217 */
[C---:B-1----:R-:W-:Y:S01]  /*3540*/  SHF.L.U32 R2, R27.reuse, 0x2, RZ ;  /* 0x000000021b027819 */ /* 0x042fe200000006ff */
[----:B------:R-:W0:Y:S01]  /*3550*/  LDCU UR44, c[0x0][0x394] ;  /* 0x00007280ff2c77ac */ /* 0x000e220008000800 */
[----:B------:R-:W-:-:S02]  /*3560*/  ISETP.NE.AND P2, PT, R27, 0x3f, PT ;  /* 0x0000003f1b00780c */ /* 0x000fc40003f45270 */
[----:B------:R-:W-:Y:S01]  /*3570*/  LOP3.LUT R5, R2, 0xf80, RZ, 0xc0, !PT ;  /* 0x00000f8002057812 */ /* 0x000fe200078ec0ff */
[----:B------:R-:W1:Y:S01]  /*3580*/  LDCU UR45, c[0x0][0x38c] ;  /* 0x00007180ff2d77ac */ /* 0x000e620008000800 */
[----:B------:R-:W-:Y:S02]  /*3590*/  P2R R3, PR, RZ, 0x4 ;  /* 0x00000004ff037803 */ /* 0x000fe40000000000 */
[----:B------:R-:W-:Y:S01]  /*35a0*/  IADD3 R2, PT, PT, R5, R142, R5 ;  /* 0x0000008e05027210 */ /* 0x000fe20007ffe005 */
[----:B------:R-:W2:Y:S01]  /*35b0*/  LDCU.64 UR32, c[0x0][0x3c0] ;  /* 0x00007800ff2077ac */ /* 0x000ea20008000a00 */
[----:B------:R-:W-:Y:S02]  /*35c0*/  ISETP.NE.AND P1, PT, R27, RZ, PT ;  /* 0x000000ff1b00720c */ /* 0x000fe40003f25270 */
[C---:B------:R-:W-:Y:S01]  /*35d0*/  IADD3 R3, PT, PT, R2.reuse, 0x20, RZ ;  /* 0x0000002002037810 */ /* 0x040fe20007ffe0ff */
        /* <DEDUP_REMOVED lines=19> */
[----:B------:R-:W-:Y:S02]  /*3710*/  LEA.HI.SX32 R9, R2, R2, 0x1b ;  /* 0x0000000202097211 */ /* 0x000fe400078fdaff */
[-C--:B------:R-:W-:Y:S02]  /*3720*/  LEA R8, R3, R122.reuse, 0x4 ;  /* 0x0000007a03087211 */ /* 0x080fe400078e20ff */
[-C--:B------:R-:W-:Y:S02]  /*3730*/  LEA R7, R5, R122.reuse, 0x4 ;  /* 0x0000007a05077211 */ /* 0x080fe400078e20ff */
[C---:B------:R-:W-:Y:S02]  /*3740*/  SHF.L.U32 R11, R27.reuse, 0x3, RZ ;  /* 0x000000031b0b7819 */ /* 0x040fe400000006ff */
[----:B------:R-:W-:Y:S02]  /*3750*/  IADD3 R128, PT, PT, R27, 0x200, RZ ;  /* 0x000002001b807810 */ /* 0x000fe40007ffe0ff */
[----:B------:R-:W-:-:S02]  /*3760*/  LEA R9, R9, R122, 0x4 ;  /* 0x0000007a09097211 */ /* 0x000fc400078e20ff */
[-C--:B------:R-:W-:Y:S02]  /*3770*/  LEA R6, R41, R122.reuse, 0x4 ;  /* 0x0000007a29067211 */ /* 0x080fe400078e20ff */
[-C--:B------:R-:W-:Y:S02]  /*3780*/  LEA R5, R43, R122.reuse, 0x4 ;  /* 0x0000007a2b057211 */ /* 0x080fe400078e20ff */
[-C--:B------:R-:W-:Y:S02]  /*3790*/  LEA R4, R45, R122.reuse, 0x4 ;  /* 0x0000007a2d047211 */ /* 0x080fe400078e20ff */
[-C--:B------:R-:W-:Y:S02]  /*37a0*/  LEA R3, R47, R122.reuse, 0x4 ;  /* 0x0000007a2f037211 */ /* 0x080fe400078e20ff */
[----:B01234-:R-:W-:-:S07]  /*37b0*/  LEA R2, R49, R122, 0x4 ;  /* 0x0000007a31027211 */ /* 0x01ffce00078e20ff */
.L_x_11256:
        /* <DEDUP_REMOVED lines=59> */
[----:B--2---:R-:W-:Y:S01]  /*3b70*/  FMUL.RZ R48, R40, 0.15915493667125701904 ;  /* 0x3e22f98328307820 */ /* 0x004fe2000040c000 */
        /* <DEDUP_REMOVED lines=24> */
[----:B---3--:R0:W-:Y:S08]  /*3d00*/  MUFU.COS R53, R46 ;  /* 0x0000002e00357308 */ /* 0x0081f00000000000 */
        /* <DEDUP_REMOVED lines=30> */
[C---:B0-----:R-:W-:Y:S01]  /*3ef0*/  FMUL.FTZ R42, R40.reuse, R134 ;  /* 0x00000086282a7220 */ /* 0x041fe20000410000 */
[C---:B------:R-:W-:Y:S01]  /*3f00*/  FMUL.FTZ R65, R40.reuse, R30 ;  /* 0x0000001e28417220 */ /* 0x040fe20000410000 */
[----:B------:R-:W-:-:S05]  /*3f10*/  FMUL.FTZ R67, R40, R29 ;  /* 0x0000001d28437220 */ /* 0x000fca0000410000 */
[----:B------:R-:W0:Y:S08]  /*3f20*/  MUFU.EX2 R42, R42 ;  /* 0x0000002a002a7308 */ /* 0x000e300000000800 */
[----:B------:R1:W-:Y:S08]  /*3f30*/  MUFU.COS R170, R43 ;  /* 0x0000002b00aa7308 */ /* 0x0003f00000000000 */
[----:B------:R-:W-:Y:S01]  /*3f40*/  MUFU.SIN R62, R48 ;  /* 0x00000030003e7308 */ /* 0x000fe20000000400 */
[----:B-1----:R-:W-:Y:S01]  /*3f50*/  FMUL.FTZ R43, R40, R133 ;  /* 0x00000085282b7220 */ /* 0x002fe20000410000 */
        /* <DEDUP_REMOVED lines=20> */
[-C--:B------:R-:W-:Y:S01]  /*40a0*/  FMUL.FTZ R154, R19, R120.reuse ;  /* 0x00000078139a7220 */ /* 0x080fe20000410000 */
[----:B------:R-:W0:Y:S01]  /*40b0*/  MUFU.EX2 R46, R46 ;  /* 0x0000002e002e7308 */ /* 0x000e220000000800 */
        /* <DEDUP_REMOVED lines=19> */
[----:B------:R0:W4:Y:S01]  /*41f0*/  LDS.128 R44, [R10+0x60] ;  /* 0x000060000a2c7984 */ /* 0x0001220000000c00 */
[-C--:B------:R-:W-:Y:S01]  /*4200*/  FMUL.FTZ R205, R23, -R121.reuse ;  /* 0x8000007917cd7220 */ /* 0x080fe20000410000 */
[-C--:B------:R-:W-:Y:S01]  /*4210*/  FMUL.FTZ R204, R22, -R121.reuse ;  /* 0x8000007916cc7220 */ /* 0x080fe20000410000 */
[----:B------:R-:W-:Y:S01]  /*4220*/  FMUL.FTZ R203, R21, -R121 ;  /* 0x8000007915cb7220 */ /* 0x000fe20000410000 */
[----:B------:R-:W5:Y:S01]  /*4230*/  MUFU.EX2 R48, R48 ;  /* 0x0000003000307308 */ /* 0x000f620000000800 */
[----:B--2---:R-:W-:Y:S01]  /*4240*/  MOV R43, UR24 ;  /* 0x00000018002b7c02 */ /* 0x004fe20008000f00 */
[C---:B-1----:R-:W-:Y:S01]  /*4250*/  FMUL.FTZ R136, R40.reuse, R41 ;  /* 0x0000002928887220 */ /* 0x042fe20000410000 */
[----:B------:R-:W-:Y:S01]  /*4260*/  FMUL.FTZ R137, R40, R137 ;  /* 0x0000008928897220 */ /* 0x000fe20000410000 */
[-C--:B------:R-:W-:Y:S01]  /*4270*/  FMUL.FTZ R202, R20, -R121.reuse ;  /* 0x8000007914ca7220 */ /* 0x080fe20000410000 */
[----:B------:R-:W-:Y:S01]  /*4280*/  SEL R43, R43, R128, !P1 ;  /* 0x000000802b2b7207 */ /* 0x000fe20004800000 */
[-C--:B------:R-:W-:Y:S01]  /*4290*/  FMUL.FTZ R201, R19, -R121.reuse ;  /* 0x8000007913c97220 */ /* 0x080fe20000410000 */
[-C--:B------:R-:W-:Y:S01]  /*42a0*/  FMUL.FTZ R200, R18, -R121.reuse ;  /* 0x8000007912c87220 */ /* 0x080fe20000410000 */
[----:B------:R-:W1:Y:S01]  /*42b0*/  MUFU.EX2 R50, R50 ;  /* 0x0000003200327308 */ /* 0x000e620000000800 */
[----:B------:R-:W-:Y:S01]  /*42c0*/  LEA R123, R43, R122, 0x3 ;  /* 0x0000007a2b7b7211 */ /* 0x000fe200078e18ff */
[C---:B---3--:R-:W-:Y:S01]  /*42d0*/  FMUL.FTZ R180, R179.reuse, R180 ;  /* 0x000000b4b3b47220 */ /* 0x048fe20000410000 */
[----:B------:R-:W-:Y:S01]  /*42e0*/  FMUL.FTZ R179, R179, R56 ;  /* 0x00000038b3b37220 */ /* 0x000fe20000410000 */
[-C--:B------:R-:W-:Y:S01]  /*42f0*/  FMUL.FTZ R199, R17, -R121.reuse ;  /* 0x8000007911c77220 */ /* 0x080fe20000410000 */
[-C--:B------:R-:W-:Y:S01]  /*4300*/  FMUL.FTZ R198, R16, -R121.reuse ;  /* 0x8000007910c67220 */ /* 0x080fe20000410000 */
[-C--:B------:R-:W-:Y:S01]  /*4310*/  FMUL.FTZ R197, R15, -R121.reuse ;  /* 0x800000790fc57220 */ /* 0x080fe20000410000 */
[----:B------:R-:W-:Y:S01]  /*4320*/  FMUL.FTZ R196, R14, -R121 ;  /* 0x800000790ec47220 */ /* 0x000fe20000410000 */
[----:B------:R-:W2:Y:S01]  /*4330*/  MUFU.EX2 R52, R52 ;  /* 0x0000003400347308 */ /* 0x000ea20000000800 */
[C---:B-----5:R-:W-:Y:S01]  /*4340*/  FMUL.FTZ R188, R48.reuse, R49 ;  /* 0x0000003130bc7220 */ /* 0x060fe20000410000 */
[----:B------:R-:W-:Y:S01]  /*4350*/  FMUL.FTZ R187, R48, R187 ;  /* 0x000000bb30bb7220 */ /* 0x000fe20000410000 */
[-C--:B------:R-:W-:Y:S01]  /*4360*/  FMUL.FTZ R195, R13, -R121.reuse ;  /* 0x800000790dc37220 */ /* 0x080fe20000410000 */
[----:B------:R-:W-:-:S04]  /*4370*/  FMUL.FTZ R211, R12, -R121 ;  /* 0x800000790cd37220 */ /* 0x000fc80000410000 */
[----:B------:R-:W3:Y:S01]  /*4380*/  MUFU.EX2 R54, R54 ;  /* 0x0000003600367308 */ /* 0x000ee20000000800 */
[C---:B-1----:R-:W-:Y:S01]  /*4390*/  FMUL.FTZ R186, R50.reuse, R51 ;  /* 0x0000003332ba7220 */ /* 0x042fe20000410000 */
[----:B------:R-:W-:Y:S02]  /*43a0*/  FMUL.FTZ R185, R50, R185 ;  /* 0x000000b932b97220 */ /* 0x000fe40000410000 */
[----:B------:R0:W1:Y:S04]  /*43b0*/  LDS.128 R48, [R10+0x50] ;  /* 0x000050000a307984 */ /* 0x0000680000000c00 */
[----:B------:R-:W5:Y:S01]  /*43c0*/  MUFU.EX2 R57, R57 ;  /* 0x0000003900397308 */ /* 0x000f620000000800 */
[C---:B--2---:R-:W-:Y:S01]  /*43d0*/  FMUL.FTZ R184, R52.reuse, R53 ;  /* 0x0000003534b87220 */ /* 0x044fe20000410000 */
[----:B------:R-:W-:-:S06]  /*43e0*/  FMUL.FTZ R183, R52, R183 ;  /* 0x000000b734b77220 */ /* 0x000fcc0000410000 */
[----:B------:R-:W2:Y:S01]  /*43f0*/  MUFU.EX2 R59, R59 ;  /* 0x0000003b003b7308 */ /* 0x000ea20000000800 */
[C---:B---3--:R-:W-:Y:S01]  /*4400*/  FMUL.FTZ R182, R54.reuse, R55 ;  /* 0x0000003736b67220 */ /* 0x048fe20000410000 */
[----:B------:R-:W-:Y:S02]  /*4410*/  FMUL.FTZ R181, R54, R181 ;  /* 0x000000b536b57220 */ /* 0x000fe40000410000 */
[----:B------:R0:W3:Y:S04]  /*4420*/  LDS.128 R52, [R10+0x40] ;  /* 0x000040000a347984 */ /* 0x0000e80000000c00 */
[----:B------:R-:W4:Y:S01]  /*4430*/  MUFU.EX2 R61, R61 ;  /* 0x0000003d003d7308 */ /* 0x000f220000000800 */
[C---:B-----5:R-:W-:Y:S01]  /*4440*/  FMUL.FTZ R178, R57.reuse, R178 ;  /* 0x000000b239b27220 */ /* 0x060fe20000410000 */
[----:B------:R-:W-:-:S06]  /*4450*/  FMUL.FTZ R177, R57, R58 ;  /* 0x0000003a39b17220 */ /* 0x000fcc0000410000 */
[----:B------:R-:W5:Y:S01]  /*4460*/  MUFU.EX2 R63, R63 ;  /* 0x0000003f003f7308 */ /* 0x000f620000000800 */
[C---:B--2---:R-:W-:Y:S01]  /*4470*/  FMUL.FTZ R176, R59.reuse, R176 ;  /* 0x000000b03bb07220 */ /* 0x044fe20000410000 */
[----:B------:R-:W-:Y:S02]  /*4480*/  FMUL.FTZ R175, R59, R60 ;  /* 0x0000003c3baf7220 */ /* 0x000fe40000410000 */
[----:B------:R0:W2:Y:S04]  /*4490*/  LDS.128 R56, [R10+0x30] ;  /* 0x000030000a387984 */ /* 0x0000a80000000c00 */
[----:B------:R-:W0:Y:S01]  /*44a0*/  MUFU.EX2 R65, R65 ;  /* 0x0000004100417308 */ /* 0x000e220000000800 */
[C---:B----4-:R-:W-:Y:S01]  /*44b0*/  FMUL.FTZ R174, R61.reuse, R174 ;  /* 0x000000ae3dae7220 */ /* 0x050fe20000410000 */
[----:B------:R-:W-:-:S06]  /*44c0*/  FMUL.FTZ R173, R61, R62 ;  /* 0x0000003e3dad7220 */ /* 0x000fcc0000410000 */
[----:B------:R-:W4:Y:S01]  /*44d0*/  MUFU.EX2 R67, R67 ;  /* 0x0000004300437308 */ /* 0x000f220000000800 */
[C---:B-----5:R-:W-:Y:S01]  /*44e0*/  FMUL.FTZ R172, R63.reuse, R172 ;  /* 0x000000ac3fac7220 */ /* 0x060fe20000410000 */
[----:B------:R-:W-:Y:S02]  /*44f0*/  FMUL.FTZ R171, R63, R64 ;  /* 0x000000403fab7220 */ /* 0x000fe40000410000 */
[----:B------:R1:W1:Y:S04]  /*4500*/  LDS.128 R60, [R10+0x20] ;  /* 0x000020000a3c7984 */ /* 0x0002680000000c00 */
[----:B------:R-:W5:Y:S01]  /*4510*/  MUFU.EX2 R42, R42 ;  /* 0x0000002a002a7308 */ /* 0x000f620000000800 */
[C---:B0-----:R-:W-:Y:S01]  /*4520*/  FMUL.FTZ R170, R65.reuse, R170 ;  /* 0x000000aa41aa7220 */ /* 0x041fe20000410000 */
[----:B------:R-:W-:Y:S01]  /*4530*/  FMUL.FTZ R169, R65, R66 ;  /* 0x0000004241a97220 */ /* 0x000fe20000410000 */
[C---:B----4-:R-:W-:Y:S01]  /*4540*/  FMUL.FTZ R168, R67.reuse, R168 ;  /* 0x000000a843a87220 */ /* 0x050fe20000410000 */
[----:B------:R-:W-:-:S02]  /*4550*/  FMUL.FTZ R167, R67, R68 ;  /* 0x0000004443a77220 */ /* 0x000fc40000410000 */
[----:B------:R0:W4:Y:S01]  /*4560*/  LDS.128 R64, [R10+0x10] ;  /* 0x000010000a407984 */ /* 0x0001220000000c00 */
[C---:B-----5:R-:W-:Y:S01]  /*4570*/  FMUL.FTZ R166, R42.reuse, R69 ;  /* 0x000000452aa67220 */ /* 0x060fe20000410000 */
[----:B------:R-:W-:Y:S02]  /*4580*/  FMUL.FTZ R165, R42, R165 ;  /* 0x000000a52aa57220 */ /* 0x000fe40000410000 */
[----:B------:R0:W0:Y:S04]  /*4590*/  LDS.128 R68, [R10] ;  /* 0x000000000a447984 */ /* 0x0000280000000c00 */
[----:B------:R0:W0:Y:S04]  /*45a0*/  LDS.128 R40, [R10+0x70] ;  /* 0x000070000a287984 */ /* 0x0000280000000c00 */
[----:B------:R0:W-:Y:S01]  /*45b0*/  STS.64 [R123+0x4a60], R136 ;  /* 0x004a60887b007388 */ /* 0x0001e20000000a00 */
[----:B------:R-:W-:Y:S06]  /*45c0*/  BAR.SYNC.DEFER_BLOCKING 0x0 ;  /* 0x0000000000007b1d */ /* 0x000fec0000010000 */
[----:B--23--:R-:W-:Y:S05]  /*45d0*/  @P2 BRA `(.L_x_11160) ;  /* 0x0000000000282947 */ /* 0x00cfea0003800000 */
        /* <DEDUP_REMOVED lines=8> */
[----:B------:R2:W3:Y:S01]  /*4660*/  LDS.64 R158, [R122+0x4a60] ;  /* 0x004a60007a9e7984 */ /* 0x0004e20000000a00 */
[----:B------:R-:W-:Y:S05]  /*4670*/  BRA `(.L_x_11161) ;  /* 0x0000000000087947 */ /* 0x000fea0003800000 */
.L_x_11160:
[----:B------:R-:W-:-:S05]  /*4680*/  IADD3 R122, PT, PT, R122, R11, RZ ;  /* 0x0000000b7a7a7210 */ /* 0x000fca0007ffe0ff */
[----:B------:R2:W3:Y:S02]  /*4690*/  LDS.64 R158, [R122+0x5a68] ;  /* 0x005a68007a9e7984 */ /* 0x0004e40000000a00 */
.L_x_11161:
[----:B------:R-:W-:Y:S05]  /*46a0*/  BSYNC.RECONVERGENT B0 ;  /* 0x0000000000007941 */ /* 0x000fea0003800200 */
.L_x_11159:
[----:B------:R-:W1:Y:S01]  /*46b0*/  @P0 LDC R124, c[0x0][0x38c] ;  /* 0x0000e300ff7c0b82 */ /* 0x000e620000000800 */
        /* <DEDUP_REMOVED lines=8> */
[----:B--2---:R-:W-:Y:S01]  /*4740*/  CS2R R122, SRZ ;  /* 0x00000000007a7805 */ /* 0x004fe2000001ff00 */
[CC--:B------:R-:W-:Y:S01]  /*4750*/  FMUL.FTZ R129, R193.reuse, R127.reuse ;  /* 0x0000007fc1817220 */ /* 0x0c0fe20000410000 */
[----:B------:R-:W-:Y:S01]  /*4760*/  FMUL.FTZ R128, R193, R126 ;  /* 0x0000007ec1807220 */ /* 0x000fe20000410000 */
[-C--:B------:R-:W-:Y:S01]  /*4770*/  FMUL.FTZ R240, R70, R134.reuse ;  /* 0x0000008646f07220 */ /* 0x080fe20000410000 */
[----:B------:R-:W-:Y:S01]  /*4780*/  FMUL.FTZ R238, R71, R134 ;  /* 0x0000008647ee7220 */ /* 0x000fe20000410000 */
[C---:B------:R-:W-:Y:S01]  /*4790*/  FFMA.FTZ R126, R194.reuse, R126, -R129 ;  /* 0x0000007ec27e7223 */ /* 0x040fe20000010881 */
[----:B------:R-:W-:Y:S01]  /*47a0*/  FFMA.FTZ R127, R194, R127, R128 ;  /* 0x0000007fc27f7223 */ /* 0x000fe20000010080 */
[----:B-1----:R-:W-:-:S02]  /*47b0*/  @P0 IMAD R124, R121, R124, UR8 ;  /* 0x00000008797c0e24 */ /* 0x002fc4000f8e027c */
[----:B------:R-:W-:Y:S02]  /*47c0*/  HFMA2 R121, -RZ, RZ, 0, 0 ;  /* 0x00000000ff797431 */ /* 0x000fe400000001ff */
[----:B------:R-:W-:Y:S01]  /*47d0*/  FFMA.FTZ R126, R117, R240, R126 ;  /* 0x000000f0757e7223 */ /* 0x000fe2000001007e */
[----:B------:R-:W-:-:S04]  /*47e0*/  @P0 IMAD.WIDE R124, R124, R125, UR4 ;  /* 0x000000047c7c0e25 */ /* 0x000fc8000f8e027d */
[----:B------:R-:W-:Y:S01]  /*47f0*/  FFMA.FTZ R127, R117, R238, R127 ;  /* 0x000000ee757f7223 */ /* 0x000fe2000001007f */
[----:B------:R-:W-:Y:S01]  /*4800*/  FMUL.FTZ R129, R191, R126 ;  /* 0x0000007ebf817220 */ /* 0x000fe20000410000 */
[----:B----4-:R-:W-:Y:S01]  /*4810*/  FMUL.FTZ R235, R65, R133 ;  /* 0x0000008541eb7220 */ /* 0x010fe20000410000 */
[----:B------:R0:W5:Y:S02]  /*4820*/  @P0 LDG.E.128 R120, desc[UR28][R124.64] ;  /* 0x0000001c7c780981 */ /* 0x000164000c1e1d00 */
[----:B------:R-:W-:Y:S01]  /*4830*/  FFMA.FTZ R129, R192, R127, R129 ;  /* 0x0000007fc0817223 */ /* 0x000fe20000010081 */
[----:B------:R-:W-:Y:S01]  /*4840*/  FMUL.FTZ R237, R64, R133 ;  /* 0x0000008540ed7220 */ /* 0x000fe20000410000 */
[-C--:B------:R-:W-:Y:S01]  /*4850*/  FMUL.FTZ R236, R66, R132.reuse ;  /* 0x0000008442ec7220 */ /* 0x080fe20000410000 */
[----:B------:R-:W-:Y:S01]  /*4860*/  FMUL.FTZ R234, R67, R132 ;  /* 0x0000008443ea7220 */ /* 0x000fe20000410000 */
[----:B------:R-:W-:Y:S01]  /*4870*/  FFMA.FTZ R129, R118, R235, R129 ;  /* 0x000000eb76817223 */ /* 0x000fe20000010081 */
[-C--:B------:R-:W-:Y:S01]  /*4880*/  FMUL.FTZ R231, R61, R39.reuse ;  /* 0x000000273de77220 */ /* 0x080fe20000410000 */
[----:B------:R-:W-:Y:S01]  /*4890*/  FMUL.FTZ R233, R60, R39 ;  /* 0x000000273ce97220 */ /* 0x000fe20000410000 */
[-C--:B------:R-:W-:Y:S01]  /*48a0*/  FMUL.FTZ R138, R63, R38.reuse ;  /* 0x000000263f8a7220 */ /* 0x080fe20000410000 */
[----:B------:R-:W-:Y:S01]  /*48b0*/  FMUL.FTZ R232, R62, R38 ;  /* 0x000000263ee87220 */ /* 0x000fe20000410000 */
[----:B0-----:R-:W-:Y:S01]  /*48c0*/  FMUL.FTZ R125, R191, R127 ;  /* 0x0000007fbf7d7220 */ /* 0x001fe20000410000 */
[-C--:B------:R-:W-:Y:S01]  /*48d0*/  FMUL.FTZ R213, R56, R37.reuse ;  /* 0x0000002538d57220 */ /* 0x080fe20000410000 */
[----:B------:R-:W-:Y:S01]  /*48e0*/  FMUL.FTZ R139, R57, R37 ;  /* 0x00000025398b7220 */ /* 0x000fe20000410000 */
[----:B------:R-:W-:Y:S01]  /*48f0*/  FMUL.FTZ R214, R59, R36 ;  /* 0x000000243bd67220 */ /* 0x000fe20000410000 */
[----:B------:R-:W-:Y:S01]  /*4900*/  FFMA.FTZ R126, R192, R126, -R125 ;  /* 0x0000007ec07e7223 */ /* 0x000fe2000001087d */
[----:B------:R-:W-:Y:S01]  /*4910*/  FMUL.FTZ R125, R189, R129 ;  /* 0x00000081bd7d7220 */ /* 0x000fe20000410000 */
[----:B------:R-:W-:Y:S01]  /*4920*/  FMUL.FTZ R212, R58, R36 ;  /* 0x000000243ad47220 */ /* 0x000fe20000410000 */
[----:B------:R-:W-:Y:S01]  /*4930*/  FMUL.FTZ R217, R52, R35 ;  /* 0x0000002334d97220 */ /* 0x000fe20000410000 */
[----:B------:R-:W-:Y:S01]  /*4940*/  FFMA.FTZ R126, R118, R237, R126 ;  /* 0x000000ed767e7223 */ /* 0x000fe2000001007e */
[-C--:B------:R-:W-:Y:S01]  /*4950*/  FMUL.FTZ R216, R54, R34.reuse ;  /* 0x0000002236d87220 */ /* 0x080fe20000410000 */
[----:B------:R-:W-:Y:S01]  /*4960*/  FMUL.FTZ R218, R55, R34 ;  /* 0x0000002237da7220 */ /* 0x000fe20000410000 */
[----:B------:R-:W-:Y:S01]  /*4970*/  FMUL.FTZ R221, R48, R33 ;  /* 0x0000002130dd7220 */ /* 0x000fe20000410000 */
[-C--:B------:R-:W-:Y:S01]  /*4980*/  FMUL.FTZ R124, R189, R126.reuse ;  /* 0x0000007ebd7c7220 */ /* 0x080fe20000410000 */
[----:B------:R-:W-:Y:S01]  /*4990*/  FFMA.FTZ R126, R190, R126, -R125 ;  /* 0x0000007ebe7e7223 */ /* 0x000fe2000001087d */
[-C--:B------:R-:W-:Y:S01]  /*49a0*/  FMUL.FTZ R220, R50, R32.reuse ;  /* 0x0000002032dc7220 */ /* 0x080fe20000410000 */
[----:B------:R-:W-:Y:S01]  /*49b0*/  FMUL.FTZ R222, R51, R32 ;  /* 0x0000002033de7220 */ /* 0x000fe20000410000 */
[----:B------:R-:W-:Y:S01]  /*49c0*/  FFMA.FTZ R129, R190, R129, R124 ;  /* 0x00000081be817223 */ /* 0x000fe2000001007c */
[C---:B------:R-:W-:Y:S01]  /*49d0*/  FFMA.FTZ R126, R119.reuse, R236, R126 ;  /* 0x000000ec777e7223 */ /* 0x040fe2000001007e */
[----:B------:R-:W-:Y:S01]  /*49e0*/  FMUL.FTZ R124, R136, R193 ;  /* 0x000000c1887c7220 */ /* 0x000fe20000410000 */
[----:B------:R-:W-:Y:S01]  /*49f0*/  FMUL.FTZ R225, R44, R31 ;  /* 0x0000001f2ce17220 */ /* 0x000fe20000410000 */
[----:B------:R-:W-:Y:S01]  /*4a00*/  FFMA.FTZ R129, R119, R234, R129 ;  /* 0x000000ea77817223 */ /* 0x000fe20000010081 */
[----:B------:R-:W-:Y:S01]  /*4a10*/  FMUL.FTZ R127, R187, R126 ;  /* 0x0000007ebb7f7220 */ /* 0x000fe20000410000 */
[----:B------:R-:W-:Y:S01]  /*4a20*/  FFMA.FTZ R124, R137, R194, R124 ;  /* 0x000000c2897c7223 */ /* 0x000fe2000001007c */
[-C--:B------:R-:W-:Y:S01]  /*4a30*/  FMUL.FTZ R226, R46, R30.reuse ;  /* 0x0000001e2ee27220 */ /* 0x080fe20000410000 */
[-C--:B------:R-:W-:Y:S01]  /*4a40*/  FMUL.FTZ R125, R187, R129.reuse ;  /* 0x00000081bb7d7220 */ /* 0x080fe20000410000 */
[----:B------:R-:W-:Y:S01]  /*4a50*/  FFMA.FTZ R127, R188, R129, R127 ;  /* 0x00000081bc7f7223 */ /* 0x000fe2000001007f */
[----:B------:R-:W-:Y:S01]  /*4a60*/  FMUL.FTZ R224, R47, R30 ;  /* 0x0000001e2fe07220 */ /* 0x000fe20000410000 */
[----:B------:R-:W-:Y:S01]  /*4a70*/  FMUL.FTZ R229, R40, R29 ;  /* 0x0000001d28e57220 */ /* 0x000fe20000410000 */
[----:B------:R-:W-:Y:S01]  /*4a80*/  FFMA.FTZ R126, R188, R126, -R125 ;  /* 0x0000007ebc7e7223 */ /* 0x000fe2000001087d */
[----:B------:R-:W-:Y:S01]  /*4a90*/  FMUL.FTZ R125, R137, R193 ;  /* 0x000000c1897d7220 */ /* 0x000fe20000410000 */
[C---:B------:R-:W-:Y:S01]  /*4aa0*/  FFMA.FTZ R128, R112.reuse, R231, R127 ;  /* 0x000000e770807223 */ /* 0x040fe2000001007f */
[----:B------:R-:W-:Y:S01]  /*4ab0*/  ISETP.GT.U32.AND P2, PT, R27, 0x1f, PT ;  /* 0x0000001f1b00780c */ /* 0x000fe20003f44070 */
[----:B------:R-:W-:Y:S01]  /*4ac0*/  FFMA.FTZ R126, R112, R233, R126 ;  /* 0x000000e9707e7223 */ /* 0x000fe2000001007e */
[----:B------:R-:W-:Y:S01]  /*4ad0*/  FFMA.FTZ R125, R136, R194, -R125 ;  /* 0x000000c2887d7223 */ /* 0x000fe2000001087d */
[----:B------:R-:W-:Y:S01]  /*4ae0*/  FMUL.FTZ R129, R185, R128 ;  /* 0x00000080b9817220 */ /* 0x000fe20000410000 */
[-C--:B------:R-:W-:Y:S01]  /*4af0*/  FMUL.FTZ R228, R43, R28.reuse ;  /* 0x0000001c2be47220 */ /* 0x080fe20000410000 */
[----:B------:R-:W-:Y:S01]  /*4b00*/  FMUL.FTZ R230, R42, R28 ;  /* 0x0000001c2ae67220 */ /* 0x000fe20000410000 */
[----:B------:R-:W-:Y:S01]  /*4b10*/  FMUL.FTZ R127, R191, R125 ;  /* 0x0000007dbf7f7220 */ /* 0x000fe20000410000 */
[-C--:B------:R-:W-:Y:S01]  /*4b20*/  FFMA.FTZ R130, R186, R126.reuse, -R129 ;  /* 0x0000007eba827223 */ /* 0x080fe20000010881 */
[----:B------:R-:W-:-:S02]  /*4b30*/  FMUL.FTZ R129, R185, R126 ;  /* 0x0000007eb9817220 */ /* 0x000fc40000410000 */
[-C--:B------:R-:W-:Y:S01]  /*4b40*/  FFMA.FTZ R126, R192, R124.reuse, R127 ;  /* 0x0000007cc07e7223 */ /* 0x080fe2000001007f */
[----:B------:R-:W-:Y:S01]  /*4b50*/  FMUL.FTZ R127, R191, R124 ;  /* 0x0000007cbf7f7220 */ /* 0x000fe20000410000 */
[----:B------:R-:W-:Y:S01]  /*4b60*/  FFMA.FTZ R129, R186, R128, R129 ;  /* 0x00000080ba817223 */ /* 0x000fe20000010081 */
[----:B------:R-:W-:Y:S02]  /*4b70*/  FFMA.FTZ R130, R113, R232, R130 ;  /* 0x000000e871827223 */ /* 0x000fe40000010082 */
        /* <DEDUP_REMOVED lines=16> */
[----:B------:R-:W-:-:S02]  /*4c80*/  FFMA.FTZ R127, R188, R125, -R127 ;  /* 0x0000007dbc7f7223 */ /* 0x000fc4000001087f */
[-C--:B------:R-:W-:Y:S01]  /*4c90*/  FMUL.FTZ R129, R181, R130.reuse ;  /* 0x00000082b5817220 */ /* 0x080fe20000410000 */
[C---:B------:R-:W-:Y:S01]  /*4ca0*/  FFMA.FTZ R128, R182.reuse, R130, -R215 ;  /* 0x00000082b6807223 */ /* 0x040fe200000108d7 */
[----:B------:R-:W-:Y:S01]  /*4cb0*/  FMUL.FTZ R125, R185, R127 ;  /* 0x0000007fb97d7220 */ /* 0x000fe20000410000 */
[----:B------:R-:W-:Y:S01]  /*4cc0*/  FMUL.FTZ R215, R53, R35 ;  /* 0x0000002335d77220 */ /* 0x000fe20000410000 */
[----:B------:R-:W-:Y:S01]  /*4cd0*/  FFMA.FTZ R129, R182, R131, R129 ;  /* 0x00000083b6817223 */ /* 0x000fe20000010081 */
[----:B------:R-:W-:Y:S01]  /*4ce0*/  FFMA.FTZ R128, R115, R212, R128 ;  /* 0x000000d473807223 */ /* 0x000fe20000010080 */
[CC--:B------:R-:W-:Y:S01]  /*4cf0*/  FFMA.FTZ R126, R186.reuse, R124.reuse, R125 ;  /* 0x0000007cba7e7223 */ /* 0x0c0fe2000001007d */
[----:B------:R-:W-:Y:S01]  /*4d00*/  FMUL.FTZ R125, R185, R124 ;  /* 0x0000007cb97d7220 */ /* 0x000fe20000410000 */
[----:B------:R-:W-:Y:S01]  /*4d10*/  FFMA.FTZ R124, R115, R214, R129 ;  /* 0x000000d6737c7223 */ /* 0x000fe20000010081 */
[----:B------:R-:W-:Y:S02]  /*4d20*/  FMUL.FTZ R131, R179, R128 ;  /* 0x00000080b3837220 */ /* 0x000fe40000410000 */
[----:B------:R-:W-:Y:S01]  /*4d30*/  FFMA.FTZ R125, R186, R127, -R125 ;  /* 0x0000007fba7d7223 */ /* 0x000fe2000001087d */
[----:B------:R-:W-:Y:S01]  /*4d40*/  FMUL.FTZ R127, R183, R126 ;  /* 0x0000007eb77f7220 */ /* 0x000fe20000410000 */
[----:B------:R-:W-:-:S02]  /*4d50*/  FFMA.FTZ R131, R180, R124, R131 ;  /* 0x0000007cb4837223 */ /* 0x000fc40000010083 */
[-C--:B------:R-:W-:Y:S01]  /*4d60*/  FMUL.FTZ R129, R183, R125.reuse ;  /* 0x0000007db7817220 */ /* 0x080fe20000410000 */
[----:B------:R-:W-:Y:S01]  /*4d70*/  FFMA.FTZ R127, R184, R125, -R127 ;  /* 0x0000007db87f7223 */ /* 0x000fe2000001087f */
[----:B------:R-:W-:Y:S01]  /*4d80*/  FMUL.FTZ R125, R179, R124 ;  /* 0x0000007cb37d7220 */ /* 0x000fe20000410000 */
[----:B------:R-:W-:Y:S01]  /*4d90*/  FFMA.FTZ R131, R108, R215, R131 ;  /* 0x000000d76c837223 */ /* 0x000fe20000010083 */
[----:B------:R-:W-:Y:S01]  /*4da0*/  FFMA.FTZ R129, R184, R126, R129 ;  /* 0x0000007eb8817223 */ /* 0x000fe20000010081 */
[----:B------:R-:W-:Y:S01]  /*4db0*/  FMUL.FTZ R124, R181, R127 ;  /* 0x0000007fb57c7220 */ /* 0x000fe20000410000 */
[----:B------:R-:W-:Y:S01]  /*4dc0*/  FFMA.FTZ R128, R180, R128, -R125 ;  /* 0x00000080b4807223 */ /* 0x000fe2000001087d */
[----:B------:R-:W-:Y:S01]  /*4dd0*/  FMUL.FTZ R219, R177, R131 ;  /* 0x00000083b1db7220 */ /* 0x000fe20000410000 */
[-C--:B------:R-:W-:Y:S01]  /*4de0*/  FMUL.FTZ R125, R181, R129.reuse ;  /* 0x00000081b57d7220 */ /* 0x080fe20000410000 */
[----:B------:R-:W-:Y:S01]  /*4df0*/  FFMA.FTZ R124, R182, R129, R124 ;  /* 0x00000081b67c7223 */ /* 0x000fe2000001007c */
[----:B------:R-:W-:-:S02]  /*4e00*/  FFMA.FTZ R128, R108, R217, R128 ;  /* 0x000000d96c807223 */ /* 0x000fc40000010080 */
[----:B------:R-:W-:Y:S02]  /*4e10*/  FFMA.FTZ R125, R182, R127, -R125 ;  /* 0x0000007fb67d7223 */ /* 0x000fe4000001087d */
[-C--:B------:R-:W-:Y:S01]  /*4e20*/  FMUL.FTZ R129, R177, R128.reuse ;  /* 0x00000080b1817220 */ /* 0x080fe20000410000 */
[C---:B------:R-:W-:Y:S01]  /*4e30*/  FFMA.FTZ R130, R178.reuse, R128, -R219 ;  /* 0x00000080b2827223 */ /* 0x040fe200000108db */
[----:B------:R-:W-:Y:S01]  /*4e40*/  FMUL.FTZ R127, R179, R125 ;  /* 0x0000007db37f7220 */ /* 0x000fe20000410000 */
[----:B------:R-:W-:Y:S01]  /*4e50*/  FMUL.FTZ R219, R49, R33 ;  /* 0x0000002131db7220 */ /* 0x000fe20000410000 */
[----:B------:R-:W-:Y:S01]  /*4e60*/  FFMA.FTZ R129, R178, R131, R129 ;  /* 0x00000083b2817223 */ /* 0x000fe20000010081 */
[----:B------:R-:W-:Y:S01]  /*4e70*/  FFMA.FTZ R130, R109, R216, R130 ;  /* 0x000000d86d827223 */ /* 0x000fe20000010082 */
[-C--:B------:R-:W-:Y:S01]  /*4e80*/  FFMA.FTZ R126, R180, R124.reuse, R127 ;  /* 0x0000007cb47e7223 */ /* 0x080fe2000001007f */
[----:B------:R-:W-:Y:S01]  /*4e90*/  FMUL.FTZ R127, R179, R124 ;  /* 0x0000007cb37f7220 */ /* 0x000fe20000410000 */
[----:B------:R-:W-:Y:S01]  /*4ea0*/  FFMA.FTZ R124, R109, R218, R129 ;  /* 0x000000da6d7c7223 */ /* 0x000fe20000010081 */
[----:B------:R-:W-:-:S02]  /*4eb0*/  FMUL.FTZ R131, R175, R130 ;  /* 0x00000082af837220 */ /* 0x000fc40000410000 */
[----:B------:R-:W-:Y:S01]  /*4ec0*/  FFMA.FTZ R127, R180, R125, -R127 ;  /* 0x0000007db47f7223 */ /* 0x000fe2000001087f */
[C---:B------:R-:W-:Y:S01]  /*4ed0*/  FMUL.FTZ R125, R177.reuse, R126 ;  /* 0x0000007eb17d7220 */ /* 0x040fe20000410000 */
[-C--:B------:R-:W-:Y:S02]  /*4ee0*/  FFMA.FTZ R131, R176, R124.reuse, R131 ;  /* 0x0000007cb0837223 */ /* 0x080fe40000010083 */
[-C--:B------:R-:W-:Y:S01]  /*4ef0*/  FMUL.FTZ R129, R177, R127.reuse ;  /* 0x0000007fb1817220 */ /* 0x080fe20000410000 */
[----:B------:R-:W-:Y:S01]  /*4f00*/  FFMA.FTZ R125, R178, R127, -R125 ;  /* 0x0000007fb27d7223 */ /* 0x000fe2000001087d */
[C---:B------:R-:W-:Y:S01]  /*4f10*/  FMUL.FTZ R127, R175.reuse, R124 ;  /* 0x0000007caf7f7220 */ /* 0x040fe20000410000 */
[----:B------:R-:W-:Y:S01]  /*4f20*/  FFMA.FTZ R131, R110, R219, R131 ;  /* 0x000000db6e837223 */ /* 0x000fe20000010083 */
[----:B------:R-:W-:Y:S01]  /*4f30*/  FFMA.FTZ R129, R178, R126, R129 ;  /* 0x0000007eb2817223 */ /* 0x000fe20000010081 */
[----:B------:R-:W-:Y:S01]  /*4f40*/  FMUL.FTZ R124, R175, R125 ;  /* 0x0000007daf7c7220 */ /* 0x000fe20000410000 */
[C---:B------:R-:W-:Y:S01]  /*4f50*/  FFMA.FTZ R130, R176.reuse, R130, -R127 ;  /* 0x00000082b0827223 */ /* 0x040fe2000001087f */
[----:B------:R-:W-:Y:S01]  /*4f60*/  FMUL.FTZ R223, R173, R131 ;  /* 0x00000083addf7220 */ /* 0x000fe20000410000 */
[-C--:B------:R-:W-:Y:S01]  /*4f70*/  FMUL.FTZ R127, R175, R129.reuse ;  /* 0x00000081af7f7220 */ /* 0x080fe20000410000 */
[----:B------:R-:W-:Y:S01]  /*4f80*/  FFMA.FTZ R124, R176, R129, R124 ;  /* 0x00000081b07c7223 */ /* 0x000fe2000001007c */
[----:B------:R-:W-:-:S02]  /*4f90*/  FFMA.FTZ R130, R110, R221, R130 ;  /* 0x000000dd6e827223 */ /* 0x000fc40000010082 */
[----:B------:R-:W-:Y:S02]  /*4fa0*/  FFMA.FTZ R127, R176, R125, -R127 ;  /* 0x0000007db07f7223 */ /* 0x000fe4000001087f */
[CC--:B------:R-:W-:Y:S01]  /*4fb0*/  FFMA.FTZ R126, R174.reuse, R130.reuse, -R223 ;  /* 0x00000082ae7e7223 */ /* 0x0c0fe200000108df */
[C---:B------:R-:W-:Y:S01]  /*4fc0*/  FMUL.FTZ R130, R173.reuse, R130 ;  /* 0x00000082ad827220 */ /* 0x040fe20000410000 */
[----:B------:R-:W-:Y:S01]  /*4fd0*/  FMUL.FTZ R125, R173, R127 ;  /* 0x0000007fad7d7220 */ /* 0x000fe20000410000 */
[----:B------:R-:W-:Y:S01]  /*4fe0*/  FMUL.FTZ R223, R45, R31 ;  /* 0x0000001f2ddf7220 */ /* 0x000fe20000410000 */
[----:B------:R-:W-:Y:S01]  /*4ff0*/  FFMA.FTZ R126, R111, R220, R126 ;  /* 0x000000dc6f7e7223 */ /* 0x000fe2000001007e */
[C---:B------:R-:W-:Y:S01]  /*5000*/  FFMA.FTZ R131, R174.reuse, R131, R130 ;  /* 0x00000083ae837223 */ /* 0x040fe20000010082 */
[-C--:B------:R-:W-:Y:S01]  /*5010*/  FFMA.FTZ R125, R174, R124.reuse, R125 ;  /* 0x0000007cae7d7223 */ /* 0x080fe2000001007d */
[----:B------:R-:W-:Y:S01]  /*5020*/  FMUL.FTZ R124, R173, R124 ;  /* 0x0000007cad7c7220 */ /* 0x000fe20000410000 */
[----:B------:R-:W-:Y:S01]  /*5030*/  FMUL.FTZ R130, R171, R126 ;  /* 0x0000007eab827220 */ /* 0x000fe20000410000 */
[----:B------:R-:W-:-:S02]  /*5040*/  FFMA.FTZ R131, R111, R222, R131 ;  /* 0x000000de6f837223 */ /* 0x000fc40000010083 */
[----:B------:R-:W-:Y:S01]  /*5050*/  FFMA.FTZ R124, R174, R127, -R124 ;  /* 0x0000007fae7c7223 */ /* 0x000fe2000001087c */
[C---:B------:R-:W-:Y:S01]  /*5060*/  FMUL.FTZ R127, R171.reuse, R125 ;  /* 0x0000007dab7f7220 */ /* 0x040fe20000410000 */
[CC--:B------:R-:W-:Y:S01]  /*5070*/  FMUL.FTZ R129, R171.reuse, R131.reuse ;  /* 0x00000083ab817220 */ /* 0x0c0fe20000410000 */
[C---:B------:R-:W-:Y:S01]  /*5080*/  FFMA.FTZ R131, R172.reuse, R131, R130 ;  /* 0x00000083ac837223 */ /* 0x040fe20000010082 */
[-C--:B------:R-:W-:Y:S01]  /*5090*/  FMUL.FTZ R128, R171, R124.reuse ;  /* 0x0000007cab807220 */ /* 0x080fe20000410000 */
[C---:B------:R-:W-:Y:S01]  /*50a0*/  FFMA.FTZ R127, R172.reuse, R124, -R127 ;  /* 0x0000007cac7f7223 */ /* 0x040fe2000001087f */
[----:B------:R-:W-:Y:S01]  /*50b0*/  FFMA.FTZ R126, R172, R126, -R129 ;  /* 0x0000007eac7e7223 */ /* 0x000fe20000010881 */
[----:B------:R-:W-:Y:S01]  /*50c0*/  FFMA.FTZ R131, R104, R223, R131 ;  /* 0x000000df68837223 */ /* 0x000fe20000010083 */
[----:B------:R-:W-:Y:S01]  /*50d0*/  FFMA.FTZ R128, R172, R125, R128 ;  /* 0x0000007dac807223 */ /* 0x000fe20000010080 */
[----:B------:R-:W-:Y:S01]  /*50e0*/  FMUL.FTZ R129, R169, R127 ;  /* 0x0000007fa9817220 */ /* 0x000fe20000410000 */
[----:B------:R-:W-:-:S02]  /*50f0*/  FFMA.FTZ R126, R104, R225, R126 ;  /* 0x000000e1687e7223 */ /* 0x000fc4000001007e */
[CC--:B------:R-:W-:Y:S01]  /*5100*/  FMUL.FTZ R125, R169.reuse, R128.reuse ;  /* 0x00000080a97d7220 */ /* 0x0c0fe20000410000 */
[C---:B------:R-:W-:Y:S01]  /*5110*/  FFMA.FTZ R129, R170.reuse, R128, R129 ;  /* 0x00000080aa817223 */ /* 0x040fe20000010081 */
[CC--:B------:R-:W-:Y:S02]  /*5120*/  FMUL.FTZ R124, R169.reuse, R126.reuse ;  /* 0x0000007ea97c7220 */ /* 0x0c0fe40000410000 */
[C---:B------:R-:W-:Y:S01]  /*5130*/  FFMA.FTZ R125, R170.reuse, R127, -R125 ;  /* 0x0000007faa7d7223 */ /* 0x040fe2000001087d */
[----:B------:R-:W-:Y:S01]  /*5140*/  FMUL.FTZ R127, R169, R131 ;  /* 0x00000083a97f7220 */ /* 0x000fe20000410000 */
[C---:B------:R-:W-:Y:S01]  /*5150*/  FMUL.FTZ R227, R167.reuse, R129 ;  /* 0x00000081a7e37220 */ /* 0x040fe20000410000 */
[C---:B------:R-:W-:Y:S02]  /*5160*/  FFMA.FTZ R124, R170.reuse, R131, R124 ;  /* 0x00000083aa7c7223 */ /* 0x040fe4000001007c */
[----:B------:R-:W-:Y:S01]  /*5170*/  FFMA.FTZ R127, R170, R126, -R127 ;  /* 0x0000007eaa7f7223 */ /* 0x000fe2000001087f */
[CC--:B------:R-:W-:Y:S01]  /*5180*/  FFMA.FTZ R126, R168.reuse, R125.reuse, -R227 ;  /* 0x0000007da87e7223 */ /* 0x0c0fe200000108e3 */
[----:B------:R-:W-:Y:S01]  /*5190*/  FMUL.FTZ R125, R167, R125 ;  /* 0x0000007da77d7220 */ /* 0x000fe20000410000 */
[C---:B------:R-:W-:Y:S01]  /*51a0*/  FFMA.FTZ R124, R105.reuse, R224, R124 ;  /* 0x000000e0697c7223 */ /* 0x040fe2000001007c */
[----:B------:R-:W-:Y:S01]  /*51b0*/  FFMA.FTZ R127, R105, R226, R127 ;  /* 0x000000e2697f7223 */ /* 0x000fe2000001007f */
[----:B------:R-:W-:Y:S01]  /*51c0*/  FMUL.FTZ R227, R41, R29 ;  /* 0x0000001d29e37220 */ /* 0x000fe20000410000 */
[----:B------:R-:W-:Y:S01]  /*51d0*/  FFMA.FTZ R125, R168, R129, R125 ;  /* 0x00000081a87d7223 */ /* 0x000fe2000001007d */
        /* <DEDUP_REMOVED lines=39> */
[----:B------:R-:W-:Y:S01]  /*5450*/  P2R R128, PR, RZ, 0x10 ;  /* 0x00000010ff807803 */ /* 0x000fe20000000000 */
[----:B------:R-:W-:Y:S01]  /*5460*/  FADD.FTZ R247, R131, R248 ;  /* 0x000000f883f77221 */ /* 0x000fe20000010000 */
[----:B------:R-:W-:Y:S01]  /*5470*/  ISETP.GE.AND P4, PT, R142, 0x2, PT ;  /* 0x000000028e00780c */ /* 0x000fe20003f86270 */
[----:B------:R-:W-:-:S12]  /*5480*/  BRA.DIV UR24, `(.L_x_11163) ;  /* 0x0000007218ac7947 */ /* 0x000fd8000b800000 */
[----:B------:R-:W0:Y:S04]  /*5490*/  SHFL.UP PT, R128, R247, 0x1, RZ ;  /* 0x04200000f7807989 */ /* 0x000e2800000e00ff */
[----:B------:R-:W1:Y:S04]  /*54a0*/  SHFL.UP PT, R252, R246, 0x1, RZ ;  /* 0x04200000f6fc7989 */ /* 0x000e6800000e00ff */
[----:B------:R-:W2:Y:S04]  /*54b0*/  SHFL.UP PT, R250, R245, 0x1, RZ ;  /* 0x04200000f5fa7989 */ /* 0x000ea800000e00ff */
[----:B------:R-:W4:Y:S01]  /*54c0*/  SHFL.UP PT, R130, R129, 0x1, RZ ;  /* 0x0420000081827989 */ /* 0x000f2200000e00ff */
[-C--:B0-----:R-:W-:Y:S01]  /*54d0*/  FMUL.FTZ R244, R129, R128.reuse ;  /* 0x0000008081f47220 */ /* 0x081fe20000410000 */
[----:B------:R-:W-:-:S03]  /*54e0*/  FMUL.FTZ R128, R245, R128 ;  /* 0x00000080f5807220 */ /* 0x000fc60000410000 */
[-C--:B-1----:R-:W-:Y:S01]  /*54f0*/  FFMA.FTZ R244, R245, R252.reuse, R244 ;  /* 0x000000fcf5f47223 */ /* 0x082fe200000100f4 */
[----:B------:R-:W-:Y:S01]  /*5500*/  FFMA.FTZ R131, R129, R252, -R128 ;  /* 0x000000fc81837223 */ /* 0x000fe20000010880 */
[-C--:B--2---:R-:W-:Y:S02]  /*5510*/  FMUL.FTZ R128, R245, R250.reuse ;  /* 0x000000faf5807220 */ /* 0x084fe40000410000 */
[----:B------:R-:W-:Y:S01]  /*5520*/  @P5 FADD.FTZ R247, R247, R244 ;  /* 0x000000f4f7f75221 */ /* 0x000fe20000010000 */
[C---:B------:R-:W-:Y:S01]  /*5530*/  FMUL.FTZ R250, R129.reuse, R250 ;  /* 0x000000fa81fa7220 */ /* 0x040fe20000410000 */
[----:B------:R-:W-:Y:S01]  /*5540*/  @P5 FADD.FTZ R246, R246, R131 ;  /* 0x00000083f6f65221 */ /* 0x000fe20000010000 */
[-C--:B----4-:R-:W-:Y:S02]  /*5550*/  @P5 FFMA.FTZ R129, R129, R130.reuse, -R128 ;  /* 0x0000008281815223 */ /* 0x090fe40000010880 */
[----:B------:R-:W0:Y:S01]  /*5560*/  SHFL.UP PT, R128, R247, 0x2, RZ ;  /* 0x04400000f7807989 */ /* 0x000e2200000e00ff */
[----:B------:R-:W-:-:S03]  /*5570*/  @P5 FFMA.FTZ R245, R245, R130, R250 ;  /* 0x00000082f5f55223 */ /* 0x000fc600000100fa */
        /* <DEDUP_REMOVED lines=19> */
[-C--:B-1----:R-:W-:Y:S01]  /*56b0*/  FFMA.FTZ R131, R129, R252.reuse, -R244 ;  /* 0x000000fc81837223 */ /* 0x082fe200000108f4 */
[C---:B------:R-:W-:Y:S01]  /*56c0*/  FFMA.FTZ R252, R245.reuse, R252, R128 ;  /* 0x000000fcf5fc7223 */ /* 0x040fe20000010080 */
[----:B--2---:R-:W-:-:S03]  /*56d0*/  FMUL.FTZ R128, R245, R250 ;  /* 0x000000faf5807220 */ /* 0x004fc60000410000 */
        /* <DEDUP_REMOVED lines=17> */
[-C--:B----4-:R-:W-:Y:S01]  /*57f0*/  @P2 FFMA.FTZ R129, R129, R130.reuse, -R128 ;  /* 0x0000008281812223 */ /* 0x090fe20000010880 */
[----:B------:R-:W-:Y:S02]  /*5800*/  @P2 FFMA.FTZ R245, R245, R130, R250 ;  /* 0x00000082f5f52223 */ /* 0x000fe400000100fa */
[----:B------:R0:W1:Y:S04]  /*5810*/  SHFL.UP PT, R252, R246, 0x10, RZ ;  /* 0x06000000f6fc7989 */ /* 0x00006800000e00ff */
[----:B------:R0:W2:Y:S04]  /*5820*/  SHFL.UP PT, R130, R129, 0x10, RZ ;  /* 0x0600000081827989 */ /* 0x0000a800000e00ff */
[----:B------:R0:W4:Y:S04]  /*5830*/  SHFL.UP PT, R250, R245, 0x10, RZ ;  /* 0x06000000f5fa7989 */ /* 0x00012800000e00ff */
[----:B------:R0:W0:Y:S02]  /*5840*/  SHFL.UP PT, R128, R247, 0x10, RZ ;  /* 0x06000000f7807989 */ /* 0x00002400000e00ff */
.L_x_11284:
[----:B------:R-:W-:Y:S01]  /*5850*/  ISETP.GE.AND P2, PT, R142, 0x10, PT ;  /* 0x000000108e00780c */ /* 0x000fe20003f46270 */
[-C--:B0-----:R-:W-:Y:S01]  /*5860*/  FMUL.FTZ R244, R245, R128.reuse ;  /* 0x00000080f5f47220 */ /* 0x081fe20000410000 */
[C---:B------:R-:W-:Y:S01]  /*5870*/  FMUL.FTZ R128, R129.reuse, R128 ;  /* 0x0000008081807220 */ /* 0x040fe20000410000 */
[----:B------:R-:W-:Y:S02]  /*5880*/  UMOV UR24, 0xffffffff ;  /* 0xffffffff00187882 */ /* 0x000fe40000000000 */
[-C--:B-1----:R-:W-:Y:S01]  /*5890*/  FFMA.FTZ R131, R129, R252.reuse, -R244 ;  /* 0x000000fc81837223 */ /* 0x082fe200000108f4 */
[C---:B------:R-:W-:Y:S01]  /*58a0*/  FFMA.FTZ R252, R245.reuse, R252, R128 ;  /* 0x000000fcf5fc7223 */ /* 0x040fe20000010080 */
[-C--:B----4-:R-:W-:Y:S01]  /*58b0*/  FMUL.FTZ R128, R245, R250.reuse ;  /* 0x000000faf5807220 */ /* 0x090fe20000410000 */
[----:B------:R-:W-:-:S05]  /*58c0*/  FMUL.FTZ R250, R129, R250 ;  /* 0x000000fa81fa7220 */ /* 0x000fca0000410000 */
[-C--:B--2---:R-:W-:Y:S01]  /*58d0*/  @P2 FFMA.FTZ R129, R129, R130.reuse, -R128 ;  /* 0x0000008281812223 */ /* 0x084fe20000010880 */
[----:B------:R-:W-:Y:S01]  /*58e0*/  @P2 FFMA.FTZ R245, R245, R130, R250 ;  /* 0x00000082f5f52223 */ /* 0x000fe200000100fa */
[----:B------:R-:W-:Y:S01]  /*58f0*/  @P2 FADD.FTZ R246, R246, R131 ;  /* 0x00000083f6f62221 */ /* 0x000fe20000010000 */
[----:B------:R-:W-:Y:S01]  /*5900*/  @P2 FADD.FTZ R247, R247, R252 ;  /* 0x000000fcf7f72221 */ /* 0x000fe20000010000 */
[----:B------:R-:W-:Y:S06]  /*5910*/  BRA.DIV UR24, `(.L_x_11164) ;  /* 0x0000007618c47947 */ /* 0x000fec000b800000 */
.L_x_11287:
[----:B------:R-:W-:-:S03]  /*5920*/  UMOV UR24, 0xffffffff ;  /* 0xffffffff00187882 */ /* 0x000fc60000000000 */
[----:B------:R-:W-:Y:S05]  /*5930*/  BRA.DIV UR24, `(.L_x_11165) ;  /* 0x0000007618e47947 */ /* 0x000fea000b800000 */
.L_x_11290:
[----:B------:R-:W-:-:S03]  /*5940*/  UMOV UR24, 0xffffffff ;  /* 0xffffffff00187882 */ /* 0x000fc60000000000 */
[----:B------:R-:W-:Y:S05]  /*5950*/  BRA.DIV UR24, `(.L_x_11166) ;  /* 0x0000007a18047947 */ /* 0x000fea000b800000 */
.L_x_11293:
[----:B------:R-:W-:-:S03]  /*5960*/  UMOV UR24, 0xffffffff ;  /* 0xffffffff00187882 */ /* 0x000fc60000000000 */
[----:B------:R-:W-:Y:S05]  /*5970*/  BRA.DIV UR24, `(.L_x_11167) ;  /* 0x0000007a18247947 */ /* 0x000fea000b800000 */
.L_x_11296:
[----:B------:R-:W-:-:S03]  /*5980*/  UMOV UR24, 0xffffffff ;  /* 0xffffffff00187882 */ /* 0x000fc60000000000 */
[----:B------:R-:W-:Y:S05]  /*5990*/  BRA.DIV UR24, `(.L_x_11168) ;  /* 0x0000007a18447947 */ /* 0x000fea000b800000 */
[----:B-----5:R0:W1:Y:S04]  /*59a0*/  SHFL.IDX PT, R248, R121, RZ, 0x1f ;  /* 0x00001fff79f87589 */ /* 0x02006800000e0000 */
[----:B------:R-:W2:Y:S04]  /*59b0*/  SHFL.IDX PT, R120, R120, RZ, 0x1f ;  /* 0x00001fff78787589 */ /* 0x000ea800000e0000 */
[----:B------:R-:W4:Y:S04]  /*59c0*/  SHFL.IDX PT, R122, R122, RZ, 0x1f ;  /* 0x00001fff7a7a7589 */ /* 0x000f2800000e0000 */
[----:B------:R-:W0:Y:S04]  /*59d0*/  SHFL.IDX PT, R123, R123, RZ, 0x1f ;  /* 0x00001fff7b7b7589 */ /* 0x000e2800000e0000 */
[----:B------:R-:W0:Y:S04]  /*59e0*/  SHFL.UP PT, R129, R129, 0x1, RZ ;  /* 0x0420000081817989 */ /* 0x000e2800000e00ff */
[----:B------:R-:W0:Y:S04]  /*59f0*/  SHFL.UP PT, R245, R245, 0x1, RZ ;  /* 0x04200000f5f57989 */ /* 0x000e2800000e00ff */
[----:B------:R-:W0:Y:S04]  /*5a00*/  SHFL.UP PT, R246, R246, 0x1, RZ ;  /* 0x04200000f6f67989 */ /* 0x000e2800000e00ff */
[----:B-12---:R-:W0:Y:S02]  /*5a10*/  SHFL.UP PT, R247, R247, 0x1, RZ ;  /* 0x04200000f7f77989 */ /* 0x006e2400000e00ff */
.L_x_11306:
[C---:B0-----:R-:W-:Y:S01]  /*5a20*/  FMUL.FTZ R128, R129.reuse, R248 ;  /* 0x000000f881807220 */ /* 0x041fe20000410000 */
[----:B------:R-:W-:-:S03]  /*5a30*/  FMUL.FTZ R131, R129, R123 ;  /* 0x0000007b81837220 */ /* 0x000fc60000410000 */
[C---:B------:R-:W-:Y:S01]  /*5a40*/  FFMA.FTZ R121, R245.reuse, R120, R128 ;  /* 0x00000078f5797223 */ /* 0x040fe20000010080 */
[C---:B----4-:R-:W-:Y:S01]  /*5a50*/  FFMA.FTZ R130, R245.reuse, R122, R131 ;  /* 0x0000007af5827223 */ /* 0x050fe20000010083 */
[C---:B------:R-:W-:Y:S01]  /*5a60*/  FMUL.FTZ R128, R245.reuse, R123 ;  /* 0x0000007bf5807220 */ /* 0x040fe20000410000 */
[----:B------:R-:W-:Y:S02]  /*5a70*/  FMUL.FTZ R245, R245, R248 ;  /* 0x000000f8f5f57220 */ /* 0x000fe40000410000 */
[----:B------:R-:W-:Y:S01]  /*5a80*/  @P1 FADD.FTZ R123, R247, R130 ;  /* 0x00000082f77b1221 */ /* 0x000fe20000010000 */
[C---:B------:R-:W-:Y:S01]  /*5a90*/  FFMA.FTZ R131, R129.reuse, R122, -R128 ;  /* 0x0000007a81837223 */ /* 0x040fe20000010880 */
[----:B------:R-:W-:Y:S01]  /*5aa0*/  @P1 FFMA.FTZ R120, R129, R120, -R245 ;  /* 0x0000007881781223 */ /* 0x000fe200000108f5 */
[----:B------:R-:W-:Y:S01]  /*5ab0*/  FSEL R121, R248, R121, !P1 ;  /* 0x00000079f8797208 */ /* 0x000fe20004800000 */
[C---:B------:R-:W-:Y:S01]  /*5ac0*/  FMUL.FTZ R129, R125.reuse, R123 ;  /* 0x0000007b7d817220 */ /* 0x040fe20000410000 */
        /* <DEDUP_REMOVED lines=12> */
.L_x_11162:
[----:B------:R-:W-:Y:S05]  /*5b90*/  WARPSYNC.ALL ;  /* 0x0000000000007948 */ /* 0x000fea0003800000 */
[CC--:B0----5:R-:W-:Y:S01]  /*5ba0*/  FMUL.FTZ R123, R165.reuse, R210.reuse ;  /* 0x000000d2a57b7220 */ /* 0x0e1fe20000410000 */
[-C--:B------:R-:W-:Y:S01]  /*5bb0*/  FMUL.FTZ R121, R165, R211.reuse ;  /* 0x000000d3a5797220 */ /* 0x080fe20000410000 */
[----:B------:R-:W-:Y:S01]  /*5bc0*/  BAR.SYNC.DEFER_BLOCKING 0x0 ;  /* 0x0000000000007b1d */ /* 0x000fe20000010000 */
[----:B------:R-:W-:Y:S01]  /*5bd0*/  UISETP.GE.AND UP0, UPT, UR13, UR44, UPT ;  /* 0x0000002c0d00728c */ /* 0x000fe2000bf06270 */
[C---:B------:R-:W-:Y:S01]  /*5be0*/  FFMA.FTZ R120, R166.reuse, R211, -R123 ;  /* 0x000000d3a6787223 */ /* 0x040fe2000001087b */
[----:B------:R-:W-:Y:S01]  /*5bf0*/  FFMA.FTZ R121, R166, R210, R121 ;  /* 0x000000d2a6797223 */ /* 0x000fe20000010079 */
[----:B------:R-:W-:-:S02]  /*5c00*/  ISETP.GT.U32.AND P3, PT, R27, 0x1f, PT ;  /* 0x0000001f1b00780c */ /* 0x000fc40003f64070 */
[----:B------:R-:W-:Y:S01]  /*5c10*/  FADD.FTZ R122, R195, R120 ;  /* 0x00000078c37a7221 */ /* 0x000fe20000010000 */
[----:B------:R-:W-:Y:S01]  /*5c20*/  FADD.FTZ R121, R146, R121 ;  /* 0x0000007992797221 */ /* 0x000fe20000010000 */
[----:B---3--:R-:W-:Y:S01]  /*5c30*/  FMUL.FTZ R120, R166, R159 ;  /* 0x0000009fa6787220 */ /* 0x008fe20000410000 */
[----:B------:R-:W-:Y:S01]  /*5c40*/  PLOP3.LUT P2, PT, PT, PT, UP0, 0x80, 0x8 ;  /* 0x000000000008781c */ /* 0x000fe20003f4f008 */
[C---:B------:R-:W-:Y:S01]  /*5c50*/  FMUL.FTZ R123, R167.reuse, R122 ;  /* 0x0000007aa77b7220 */ /* 0x040fe20000410000 */
[-C--:B------:R-:W-:Y:S01]  /*5c60*/  FMUL.FTZ R125, R167, R121.reuse ;  /* 0x00000079a77d7220 */ /* 0x080fe20000410000 */
[----:B------:R-:W-:Y:S01]  /*5c70*/  FFMA.FTZ R120, -R165, R158, -R120 ;  /* 0x0000009ea5787223 */ /* 0x000fe20000010978 */
[----:B------:R-:W-:Y:S01]  /*5c80*/  ISETP.NE.OR P2, PT, R145, RZ, P2 ;  /* 0x000000ff9100720c */ /* 0x000fe20001745670 */
[C---:B------:R-:W-:Y:S01]  /*5c90*/  FFMA.FTZ R123, R168.reuse, R121, R123 ;  /* 0x00000079a87b7223 */ /* 0x040fe2000001007b */
[----:B------:R-:W-:Y:S01]  /*5ca0*/  FMUL.FTZ R121, R165, R159 ;  /* 0x0000009fa5797220 */ /* 0x000fe20000410000 */
[----:B------:R-:W-:Y:S01]  /*5cb0*/  FFMA.FTZ R125, R168, R122, -R125 ;  /* 0x0000007aa87d7223 */ /* 0x000fe2000001087d */
[----:B------:R-:W-:Y:S01]  /*5cc0*/  FMUL.FTZ R122, R167, R120 ;  /* 0x00000078a77a7220 */ /* 0x000fe20000410000 */
[----:B------:R-:W-:Y:S01]  /*5cd0*/  FADD.FTZ R123, R148, R123 ;  /* 0x0000007b947b7221 */ /* 0x000fe20000010000 */
[----:B------:R-:W-:Y:S01]  /*5ce0*/  FFMA.FTZ R121, R166, R158, -R121 ;  /* 0x0000009ea6797223 */ /* 0x000fe20000010879 */
[----:B------:R-:W-:-:S03]  /*5cf0*/  FADD.FTZ R125, R196, R125 ;  /* 0x0000007dc47d7221 */ /* 0x000fc60000010000 */
[-C--:B------:R-:W-:Y:S01]  /*5d00*/  FFMA.FTZ R122, R168, R121.reuse, R122 ;  /* 0x00000079a87a7223 */ /* 0x080fe2000001007a */
[----:B------:R-:W-:Y:S01]  /*5d10*/  FMUL.FTZ R121, R167, R121 ;  /* 0x00000079a7797220 */ /* 0x000fe20000410000 */
[----:B------:R-:W-:-:S03]  /*5d20*/  FMUL.FTZ R127, R169, R125 ;  /* 0x0000007da97f7220 */ /* 0x000fc60000410000 */
[----:B------:R-:W-:Y:S01]  /*5d30*/  FFMA.FTZ R121, R168, R120, -R121 ;  /* 0x00000078a8797223 */ /* 0x000fe20000010879 */
[CC--:B------:R-:W-:Y:S01]  /*5d40*/  FMUL.FTZ R120, R169.reuse, R123.reuse ;  /* 0x0000007ba9787220 */ /* 0x0c0fe20000410000 */
[C---:B------:R-:W-:Y:S02]  /*5d50*/  FFMA.FTZ R127, R170.reuse, R123, R127 ;  /* 0x0000007baa7f7223 */ /* 0x040fe4000001007f */
[C---:B------:R-:W-:Y:S01]  /*5d60*/  FMUL.FTZ R123, R169.reuse, R121 ;  /* 0x00000079a97b7220 */ /* 0x040fe20000410000 */
[----:B------:R-:W-:Y:S01]  /*5d70*/  FFMA.FTZ R120, R170, R125, -R120 ;  /* 0x0000007daa787223 */ /* 0x000fe20000010878 */
[-C--:B------:R-:W-:Y:S01]  /*5d80*/  FMUL.FTZ R125, R169, R122.reuse ;  /* 0x0000007aa97d7220 */ /* 0x080fe20000410000 */
[----:B------:R-:W-:Y:S01]  /*5d90*/  FADD.FTZ R127, R150, R127 ;  /* 0x0000007f967f7221 */ /* 0x000fe20000010000 */
[C---:B------:R-:W-:Y:S01]  /*5da0*/  FFMA.FTZ R123, R170.reuse, R122, R123 ;  /* 0x0000007aaa7b7223 */ /* 0x040fe2000001007b */
[----:B------:R-:W-:Y:S01]  /*5db0*/  FADD.FTZ R120, R197, R120 ;  /* 0x00000078c5787221 */ /* 0x000fe20000010000 */
[----:B------:R-:W-:Y:S01]  /*5dc0*/  FFMA.FTZ R125, R170, R121, -R125 ;  /* 0x00000079aa7d7223 */ /* 0x000fe2000001087d */
[----:B------:R-:W-:-:S02]  /*5dd0*/  FMUL.FTZ R129, R171, R127 ;  /* 0x0000007fab817220 */ /* 0x000fc40000410000 */
[CC--:B------:R-:W-:Y:S02]  /*5de0*/  FMUL.FTZ R121, R171.reuse, R120.reuse ;  /* 0x00000078ab797220 */ /* 0x0c0fe40000410000 */
[C---:B------:R-:W-:Y:S01]  /*5df0*/  FFMA.FTZ R129, R172.reuse, R120, -R129 ;  /* 0x00000078ac817223 */ /* 0x040fe20000010881 */
[----:B------:R-:W-:Y:S01]  /*5e00*/  FMUL.FTZ R120, R171, R125 ;  /* 0x0000007dab787220 */ /* 0x000fe20000410000 */
[----:B------:R-:W-:Y:S02]  /*5e10*/  FFMA.FTZ R122, R172, R127, R121 ;  /* 0x0000007fac7a7223 */ /* 0x000fe40000010079 */
[----:B------:R-:W-:Y:S01]  /*5e20*/  FADD.FTZ R129, R198, R129 ;  /* 0x00000081c6817221 */ /* 0x000fe20000010000 */
[-C--:B------:R-:W-:Y:S01]  /*5e30*/  FFMA.FTZ R120, R172, R123.reuse, R120 ;  /* 0x0000007bac787223 */ /* 0x080fe20000010078 */
[----:B------:R-:W-:Y:S01]  /*5e40*/  FADD.FTZ R122, R151, R122 ;  /* 0x0000007a977a7221 */ /* 0x000fe20000010000 */
[----:B------:R-:W-:Y:S01]  /*5e50*/  FMUL.FTZ R123, R171, R123 ;  /* 0x0000007bab7b7220 */ /* 0x000fe20000410000 */
[----:B------:R-:W-:-:S02]  /*5e60*/  FMUL.FTZ R121, R173, R129 ;  /* 0x00000081ad797220 */ /* 0x000fc40000410000 */
        /* <DEDUP_REMOVED lines=26> */
[----:B------:R-:W-:Y:S01]  /*6010*/  FFMA.FTZ R125, R178, R121, -R125 ;  /* 0x00000079b27d7223 */ /* 0x000fe2000001087d */
[----:B------:R-:W-:Y:S01]  /*6020*/  FADD.FTZ R127, R154, R127 ;  /* 0x0000007f9a7f7221 */ /* 0x000fe20000010000 */
[----:B------:R-:W-:Y:S01]  /*6030*/  FFMA.FTZ R123, R178, R120, R123 ;  /* 0x00000078b27b7223 */ /* 0x000fe2000001007b */
[----:B------:R-:W-:Y:S01]  /*6040*/  FADD.FTZ R124, R201, R124 ;  /* 0x0000007cc97c7221 */ /* 0x000fe20000010000 */
[C---:B------:R-:W-:Y:S01]  /*6050*/  FMUL.FTZ R120, R179.reuse, R125 ;  /* 0x0000007db3787220 */ /* 0x040fe20000410000 */
[C---:B------:R-:W-:Y:S02]  /*6060*/  FMUL.FTZ R129, R179.reuse, R127 ;  /* 0x0000007fb3817220 */ /* 0x040fe40000410000 */
[CC--:B------:R-:W-:Y:S01]  /*6070*/  FMUL.FTZ R121, R179.reuse, R124.reuse ;  /* 0x0000007cb3797220 */ /* 0x0c0fe20000410000 */
[CC--:B------:R-:W-:Y:S01]  /*6080*/  FFMA.FTZ R120, R180.reuse, R123.reuse, R120 ;  /* 0x0000007bb4787223 */ /* 0x0c0fe20000010078 */
[C---:B------:R-:W-:Y:S01]  /*6090*/  FFMA.FTZ R129, R180.reuse, R124, -R129 ;  /* 0x0000007cb4817223 */ /* 0x040fe20000010881 */
[----:B------:R-:W-:Y:S01]  /*60a0*/  FMUL.FTZ R123, R179, R123 ;  /* 0x0000007bb37b7220 */ /* 0x000fe20000410000 */
[----:B------:R-:W-:-:S02]  /*60b0*/  FFMA.FTZ R122, R180, R127, R121 ;  /* 0x0000007fb47a7223 */ /* 0x000fc40000010079 */
[----:B------:R-:W-:Y:S01]  /*60c0*/  FADD.FTZ R129, R202, R129 ;  /* 0x00000081ca817221 */ /* 0x000fe20000010000 */
[----:B------:R-:W-:Y:S01]  /*60d0*/  FFMA.FTZ R123, R180, R125, -R123 ;  /* 0x0000007db47b7223 */ /* 0x000fe2000001087b */
[----:B------:R-:W-:Y:S01]  /*60e0*/  FADD.FTZ R122, R155, R122 ;  /* 0x0000007a9b7a7221 */ /* 0x000fe20000010000 */
[C---:B------:R-:W-:Y:S01]  /*60f0*/  FMUL.FTZ R125, R181.reuse, R120 ;  /* 0x00000078b57d7220 */ /* 0x040fe20000410000 */
[C---:B------:R-:W-:Y:S02]  /*6100*/  FMUL.FTZ R121, R181.reuse, R129 ;  /* 0x00000081b5797220 */ /* 0x040fe40000410000 */
[CC--:B------:R-:W-:Y:S01]  /*6110*/  FMUL.FTZ R124, R181.reuse, R122.reuse ;  /* 0x0000007ab57c7220 */ /* 0x0c0fe20000410000 */
[CC--:B------:R-:W-:Y:S01]  /*6120*/  FFMA.FTZ R125, R182.reuse, R123.reuse, -R125 ;  /* 0x0000007bb67d7223 */ /* 0x0c0fe2000001087d */
[C---:B------:R-:W-:Y:S01]  /*6130*/  FFMA.FTZ R127, R182.reuse, R122, R121 ;  /* 0x0000007ab67f7223 */ /* 0x040fe20000010079 */
[----:B------:R-:W-:Y:S01]  /*6140*/  FMUL.FTZ R121, R181, R123 ;  /* 0x0000007bb5797220 */ /* 0x000fe20000410000 */
[----:B------:R-:W-:-:S02]  /*6150*/  FFMA.FTZ R124, R182, R129, -R124 ;  /* 0x00000081b67c7223 */ /* 0x000fc4000001087c */
        /* <DEDUP_REMOVED lines=24> */
[C---:B------:R-:W-:Y:S01]  /*62e0*/  FMUL.FTZ R129, R187.reuse, R127 ;  /* 0x0000007fbb817220 */ /* 0x040fe20000410000 */
[CC--:B------:R-:W-:Y:S01]  /*62f0*/  FMUL.FTZ R122, R187.reuse, R123.reuse ;  /* 0x0000007bbb7a7220 */ /* 0x0c0fe20000410000 */
[-C--:B------:R-:W-:Y:S01]  /*6300*/  FMUL.FTZ R121, R187, R124.reuse ;  /* 0x0000007cbb797220 */ /* 0x080fe20000410000 */
[C---:B------:R-:W-:Y:S01]  /*6310*/  FFMA.FTZ R120, R188.reuse, R123, R120 ;  /* 0x0000007bbc787223 */ /* 0x040fe20000010078 */
[C---:B------:R-:W-:Y:S01]  /*6320*/  FFMA.FTZ R129, R188.reuse, R124, -R129 ;  /* 0x0000007cbc817223 */ /* 0x040fe20000010881 */
[C---:B------:R-:W-:Y:S01]  /*6330*/  FFMA.FTZ R122, R188.reuse, R125, -R122 ;  /* 0x0000007dbc7a7223 */ /* 0x040fe2000001087a */
[----:B------:R-:W-:Y:S01]  /*6340*/  FFMA.FTZ R126, R188, R127, R121 ;  /* 0x0000007fbc7e7223 */ /* 0x000fe20000010079 */
[----:B------:R-:W-:Y:S01]  /*6350*/  FMUL.FTZ R123, R189, R120 ;  /* 0x00000078bd7b7220 */ /* 0x000fe20000410000 */
[----:B------:R-:W-:-:S02]  /*6360*/  FADD.FTZ R129, R206, R129 ;  /* 0x00000081ce817221 */ /* 0x000fc40000010000 */
[----:B------:R-:W-:Y:S01]  /*6370*/  FADD.FTZ R126, R161, R126 ;  /* 0x0000007ea17e7221 */ /* 0x000fe20000010000 */
[C---:B------:R-:W-:Y:S01]  /*6380*/  FFMA.FTZ R123, R190.reuse, R122, -R123 ;  /* 0x0000007abe7b7223 */ /* 0x040fe2000001087b */
[CC--:B------:R-:W-:Y:S02]  /*6390*/  FMUL.FTZ R121, R189.reuse, R129.reuse ;  /* 0x00000081bd797220 */ /* 0x0c0fe40000410000 */
[CC--:B------:R-:W-:Y:S02]  /*63a0*/  FMUL.FTZ R124, R189.reuse, R126.reuse ;  /* 0x0000007ebd7c7220 */ /* 0x0c0fe40000410000 */
[C---:B------:R-:W-:Y:S01]  /*63b0*/  FFMA.FTZ R125, R190.reuse, R126, R121 ;  /* 0x0000007ebe7d7223 */ /* 0x040fe20000010079 */
[----:B------:R-:W-:Y:S01]  /*63c0*/  FMUL.FTZ R121, R189, R122 ;  /* 0x0000007abd797220 */ /* 0x000fe20000410000 */
[----:B------:R-:W-:Y:S02]  /*63d0*/  FFMA.FTZ R124, R190, R129, -R124 ;  /* 0x00000081be7c7223 */ /* 0x000fe4000001087c */
[----:B------:R-:W-:Y:S01]  /*63e0*/  FADD.FTZ R125, R162, R125 ;  /* 0x0000007da27d7221 */ /* 0x000fe20000010000 */
[----:B------:R-:W-:Y:S01]  /*63f0*/  FFMA.FTZ R121, R190, R120, R121 ;  /* 0x00000078be797223 */ /* 0x000fe20000010079 */
[----:B------:R-:W-:-:S02]  /*6400*/  FADD.FTZ R124, R207, R124 ;  /* 0x0000007ccf7c7221 */ /* 0x000fc40000010000 */
[C---:B------:R-:W-:Y:S01]  /*6410*/  FMUL.FTZ R129, R191.reuse, R125 ;  /* 0x0000007dbf817220 */ /* 0x040fe20000410000 */
[C---:B------:R-:W-:Y:S01]  /*6420*/  FMUL.FTZ R120, R191.reuse, R121 ;  /* 0x00000079bf787220 */ /* 0x040fe20000410000 */
[CC--:B------:R-:W-:Y:S02]  /*6430*/  FMUL.FTZ R127, R191.reuse, R124.reuse ;  /* 0x0000007cbf7f7220 */ /* 0x0c0fe40000410000 */
[C---:B------:R-:W-:Y:S01]  /*6440*/  FFMA.FTZ R129, R192.reuse, R124, -R129 ;  /* 0x0000007cc0817223 */ /* 0x040fe20000010881 */
[C---:B------:R-:W-:Y:S01]  /*6450*/  FFMA.FTZ R120, R192.reuse, R123, -R120 ;  /* 0x0000007bc0787223 */ /* 0x040fe20000010878 */
[C---:B------:R-:W-:Y:S01]  /*6460*/  FFMA.FTZ R122, R192.reuse, R125, R127 ;  /* 0x0000007dc07a7223 */ /* 0x040fe2000001007f */
[----:B------:R-:W-:Y:S01]  /*6470*/  FMUL.FTZ R125, R191, R123 ;  /* 0x0000007bbf7d7220 */ /* 0x000fe20000410000 */
[----:B------:R-:W0:Y:S02]  /*6480*/  @!P2 S2R R127, SR_CgaCtaId ;  /* 0x00000000007fa919 */ /* 0x000e240000008800 */
[----:B------:R-:W-:Y:S01]  /*6490*/  FADD.FTZ R122, R163, R122 ;  /* 0x0000007aa37a7221 */ /* 0x000fe20000010000 */
[----:B------:R-:W-:Y:S01]  /*64a0*/  FFMA.FTZ R125, R192, R121, R125 ;  /* 0x00000079c07d7223 */ /* 0x000fe2000001007d */
[----:B------:R-:W-:-:S02]  /*64b0*/  FADD.FTZ R121, R208, R129 ;  /* 0x00000081d0797221 */ /* 0x000fc40000010000 */
[----:B------:R-:W1:Y:S01]  /*64c0*/  LDS.64 R128, [R144+0x4258] ;  /* 0x0042580090807984 */ /* 0x000e620000000a00 */
[C---:B------:R-:W-:Y:S01]  /*64d0*/  FMUL.FTZ R124, R193.reuse, R122 ;  /* 0x0000007ac17c7220 */ /* 0x040fe20000410000 */
[----:B------:R-:W-:-:S04]  /*64e0*/  FMUL.FTZ R123, R193, R121 ;  /* 0x00000079c17b7220 */ /* 0x000fc80000410000 */
[C---:B------:R-:W-:Y:S01]  /*64f0*/  FFMA.FTZ R123, R194.reuse, R122, R123 ;  /* 0x0000007ac27b7223 */ /* 0x040fe2000001007b */
[----:B------:R-:W-:Y:S01]  /*6500*/  FFMA.FTZ R122, R194, R121, -R124 ;  /* 0x00000079c27a7223 */ /* 0x000fe2000001087c */
[CC--:B------:R-:W-:Y:S01]  /*6510*/  FMUL.FTZ R124, R193.reuse, R120.reuse ;  /* 0x00000078c17c7220 */ /* 0x0c0fe20000410000 */
[-C--:B------:R-:W-:Y:S01]  /*6520*/  FMUL.FTZ R121, R193, R125.reuse ;  /* 0x0000007dc1797220 */ /* 0x080fe20000410000 */
[----:B------:R-:W-:Y:S02]  /*6530*/  FADD.FTZ R126, R164, R123 ;  /* 0x0000007ba47e7221 */ /* 0x000fe40000010000 */
[C---:B------:R-:W-:Y:S01]  /*6540*/  FFMA.FTZ R124, R194.reuse, R125, R124 ;  /* 0x0000007dc27c7223 */ /* 0x040fe2000001007c */
[----:B------:R-:W-:Y:S01]  /*6550*/  FFMA.FTZ R125, R194, R120, -R121 ;  /* 0x00000078c27d7223 */ /* 0x000fe20000010879 */
[----:B------:R-:W-:Y:S02]  /*6560*/  @!P2 MOV R120, 0x400 ;  /* 0x000004000078a802 */ /* 0x000fe40000000f00 */
[----:B------:R-:W-:-:S02]  /*6570*/  MOV R121, UR8 ;  /* 0x0000000800797c02 */ /* 0x000fc40008000f00 */
[----:B0-----:R-:W-:Y:S01]  /*6580*/  @!P2 LEA R120, R127, R120, 0x18 ;  /* 0x000000787f78a211 */ /* 0x001fe200078ec0ff */
[----:B------:R-:W-:Y:S01]  /*6590*/  FADD.FTZ R127, R209, R122 ;  /* 0x0000007ad17f7221 */ /* 0x000fe20000010000 */
[----:B------:R-:W-:Y:S02]  /*65a0*/  CS2R R122, SRZ ;  /* 0x00000000007a7805 */ /* 0x000fe4000001ff00 */
[----:B------:R-:W-:Y:S01]  /*65b0*/  @!P2 LEA R130, R121, R120, 0x4 ;  /* 0x000000787982a211 */ /* 0x000fe200078e20ff */
[----:B------:R-:W-:Y:S01]  /*65c0*/  HFMA2 R120, -RZ, RZ, 1.875, 0 ;  /* 0x3f800000ff787431 */ /* 0x000fe200000001ff */
[----:B------:R-:W-:Y:S01]  /*65d0*/  MOV R121, RZ ;  /* 0x000000ff00797202 */ /* 0x000fe20000000f00 */
[C---:B-1----:R-:W-:Y:S01]  /*65e0*/  FMUL.FTZ R131, R137.reuse, R128 ;  /* 0x0000008089837220 */ /* 0x042fe20000410000 */
[----:B------:R-:W-:-:S04]  /*65f0*/  FMUL.FTZ R137, R137, R129 ;  /* 0x0000008189897220 */ /* 0x000fc80000410000 */
[----:B------:R-:W0:Y:S01]  /*6600*/  @!P2 LDS.128 R120, [R130+0x5c60] ;  /* 0x005c60008278a984 */ /* 0x000e220000000c00 */
[C---:B------:R-:W-:Y:S01]  /*6610*/  FFMA.FTZ R131, R136.reuse, R129, R131 ;  /* 0x0000008188837223 */ /* 0x040fe20000010083 */
[----:B------:R-:W-:Y:S02]  /*6620*/  FFMA.FTZ R128, R136, R128, -R137 ;  /* 0x0000008088807223 */ /* 0x000fe40000010889 */
[----:B------:R1:W-:Y:S01]  /*6630*/  STS.128 [R144+0x4660], R124 ;  /* 0x0046607c90007388 */ /* 0x0003e20000000c00 */
        /* <DEDUP_REMOVED lines=115> */
.L_x_11311:
[----:B------:R-:W-:Y:S04]  /*6d70*/  BSSY.RECONVERGENT B0, `(.L_x_11171) ;  /* 0x000000c000007945 */ /* 0x000fe80003800200 */
[----:B------:R-:W-:Y:S05]  /*6d80*/  @!P3 BRA `(.L_x_11172) ;  /* 0x000000000028b947 */ /* 0x000fea0003800000 */
[-C--:B----4-:R-:W-:Y:S01]  /*6d90*/  FMUL.FTZ R128, R136, R252.reuse ;  /* 0x000000fc88807220 */ /* 0x090fe20000410000 */
[----:B------:R-:W-:-:S03]  /*6da0*/  FMUL.FTZ R129, R139, R252 ;  /* 0x000000fc8b817220 */ /* 0x000fc60000410000 */
[CC--:B---3--:R-:W-:Y:S01]  /*6db0*/  FFMA.FTZ R244, R139.reuse, R130.reuse, -R128 ;  /* 0x000000828bf47223 */ /* 0x0c8fe20000010880 */
[CC--:B--2---:R-:W-:Y:S01]  /*6dc0*/  FMUL.FTZ R128, R136.reuse, R131.reuse ;  /* 0x0000008388807220 */ /* 0x0c4fe20000410000 */
[----:B------:R-:W-:Y:S01]  /*6dd0*/  FFMA.FTZ R129, R136, R130, R129 ;  /* 0x0000008288817223 */ /* 0x000fe20000010081 */
[----:B------:R-:W-:Y:S01]  /*6de0*/  FMUL.FTZ R131, R139, R131 ;  /* 0x000000838b837220 */ /* 0x000fe20000410000 */
[----:B0-----:R-:W-:Y:S01]  /*6df0*/  FADD.FTZ R137, R137, R244 ;  /* 0x000000f489897221 */ /* 0x001fe20000010000 */
[C---:B-1----:R-:W-:Y:S01]  /*6e00*/  FFMA.FTZ R139, R243.reuse, R139, -R128 ;  /* 0x0000008bf38b7223 */ /* 0x042fe20000010880 */
[----:B------:R-:W-:Y:S01]  /*6e10*/  FADD.FTZ R138, R138, R129 ;  /* 0x000000818a8a7221 */ /* 0x000fe20000010000 */
[----:B------:R-:W-:-:S07]  /*6e20*/  FFMA.FTZ R136, R243, R136, R131 ;  /* 0x00000088f3887223 */ /* 0x000fce0000010083 */
.L_x_11172:
[----:B------:R-:W-:Y:S05]  /*6e30*/  BSYNC.RECONVERGENT B0 ;  /* 0x0000000000007941 */ /* 0x000fea0003800200 */
.L_x_11171:
[----:B------:R-:W-:Y:S01]  /*6e40*/  UMOV UR24, 0xffffffff ;  /* 0xffffffff00187882 */ /* 0x000fe20000000000 */
[----:B------:R-:W-:Y:S02]  /*6e50*/  ISETP.GT.U32.AND P3, PT, R145, 0x1d, PT ;  /* 0x0000001d9100780c */ /* 0x000fe40003f64070 */
[----:B------:R-:W-:Y:S11]  /*6e60*/  BRA.DIV UR24, `(.L_x_11173) ;  /* 0x0000006a18387947 */ /* 0x000ff6000b800000 */
[----:B---3--:R3:W0:Y:S04]  /*6e70*/  SHFL.DOWN PT, R130, R139, 0x2, 0x1f ;  /* 0x08401f008b827f89 */ /* 0x00862800000e0000 */
[----:B--2---:R3:W2:Y:S04]  /*6e80*/  SHFL.DOWN PT, R131, R136, 0x2, 0x1f ;  /* 0x08401f0088837f89 */ /* 0x0046a800000e0000 */
[----:B-1----:R3:W1:Y:S04]  /*6e90*/  SHFL.DOWN PT, R243, R137, 0x2, 0x1f ;  /* 0x08401f0089f37f89 */ /* 0x00266800000e0000 */
[----:B----4-:R3:W4:Y:S02]  /*6ea0*/  SHFL.DOWN PT, R252, R138, 0x2, 0x1f ;  /* 0x08401f008afc7f89 */ /* 0x01072400000e0000 */
.L_x_11317:
[----:B------:R-:W-:Y:S04]  /*6eb0*/  BSSY.RECONVERGENT B0, `(.L_x_11174) ;  /* 0x000000c000007945 */ /* 0x000fe80003800200 */
[----:B------:R-:W-:Y:S05]  /*6ec0*/  @P3 BRA `(.L_x_11175) ;  /* 0x0000000000283947 */ /* 0x000fea0003800000 */
[-C--:B----4-:R-:W-:Y:S01]  /*6ed0*/  FMUL.FTZ R128, R136, R252.reuse ;  /* 0x000000fc88807220 */ /* 0x090fe20000410000 */
[----:B------:R-:W-:-:S03]  /*6ee0*/  FMUL.FTZ R129, R139, R252 ;  /* 0x000000fc8b817220 */ /* 0x000fc60000410000 */
[C---:B-1----:R-:W-:Y:S01]  /*6ef0*/  FFMA.FTZ R244, R139.reuse, R243, -R128 ;  /* 0x000000f38bf47223 */ /* 0x042fe20000010880 */
[C---:B--2---:R-:W-:Y:S01]  /*6f00*/  FMUL.FTZ R128, R136.reuse, R131 ;  /* 0x0000008388807220 */ /* 0x044fe20000410000 */
[----:B------:R-:W-:Y:S01]  /*6f10*/  FFMA.FTZ R129, R136, R243, R129 ;  /* 0x000000f388817223 */ /* 0x000fe20000010081 */
[----:B------:R-:W-:Y:S01]  /*6f20*/  FMUL.FTZ R131, R139, R131 ;  /* 0x000000838b837220 */ /* 0x000fe20000410000 */
[----:B0--3--:R-:W-:Y:S01]  /*6f30*/  FADD.FTZ R137, R137, R244 ;  /* 0x000000f489897221 */ /* 0x009fe20000010000 */
[-C--:B------:R-:W-:Y:S01]  /*6f40*/  FFMA.FTZ R139, R139, R130.reuse, -R128 ;  /* 0x000000828b8b7223 */ /* 0x080fe20000010880 */
[----:B------:R-:W-:Y:S01]  /*6f50*/  FADD.FTZ R138, R138, R129 ;  /* 0x000000818a8a7221 */ /* 0x000fe20000010000 */
[----:B------:R-:W-:-:S07]  /*6f60*/  FFMA.FTZ R136, R136, R130, R131 ;  /* 0x0000008288887223 */ /* 0x000fce0000010083 */
.L_x_11175:
[----:B------:R-:W-:Y:S05]  /*6f70*/  BSYNC.RECONVERGENT B0 ;  /* 0x0000000000007941 */ /* 0x000fea0003800200 */
.L_x_11174:
[----:B------:R-:W-:Y:S01]  /*6f80*/  UMOV UR24, 0xffffffff ;  /* 0xffffffff00187882 */ /* 0x000fe20000000000 */
[----:B------:R-:W-:Y:S02]  /*6f90*/  ISETP.GT.U32.AND P3, PT, R145, 0x1b, PT ;  /* 0x0000001b9100780c */ /* 0x000fe40003f64070 */
[----:B------:R-:W-:Y:S11]  /*6fa0*/  BRA.DIV UR24, `(.L_x_11176) ;  /* 0x0000006a18587947 */ /* 0x000ff6000b800000 */
[----:B0-----:R0:W0:Y:S04]  /*6fb0*/  SHFL.DOWN PT, R130, R139, 0x4, 0x1f ;  /* 0x08801f008b827f89 */ /* 0x00102800000e0000 */
[----:B--2---:R2:W0:Y:S04]  /*6fc0*/  SHFL.DOWN PT, R131, R136, 0x4, 0x1f ;  /* 0x08801f0088837f89 */ /* 0x00442800000e0000 */
[----:B-1----:R2:W1:Y:S04]  /*6fd0*/  SHFL.DOWN PT, R243, R137, 0x4, 0x1f ;  /* 0x08801f0089f37f89 */ /* 0x00246800000e0000 */
[----:B----4-:R2:W4:Y:S02]  /*6fe0*/  SHFL.DOWN PT, R252, R138, 0x4, 0x1f ;  /* 0x08801f008afc7f89 */ /* 0x01052400000e0000 */
.L_x_11323:
[----:B------:R-:W-:Y:S04]  /*6ff0*/  BSSY.RECONVERGENT B0, `(.L_x_11177) ;  /* 0x000000c000007945 */ /* 0x000fe80003800200 */
[----:B------:R-:W-:Y:S05]  /*7000*/  @P3 BRA `(.L_x_11178) ;  /* 0x0000000000283947 */ /* 0x000fea0003800000 */
[-C--:B----4-:R-:W-:Y:S01]  /*7010*/  FMUL.FTZ R128, R136, R252.reuse ;  /* 0x000000fc88807220 */ /* 0x090fe20000410000 */
[----:B------:R-:W-:-:S03]  /*7020*/  FMUL.FTZ R129, R139, R252 ;  /* 0x000000fc8b817220 */ /* 0x000fc60000410000 */
[C---:B-1----:R-:W-:Y:S01]  /*7030*/  FFMA.FTZ R244, R139.reuse, R243, -R128 ;  /* 0x000000f38bf47223 */ /* 0x042fe20000010880 */
[C---:B0-----:R-:W-:Y:S01]  /*7040*/  FMUL.FTZ R128, R136.reuse, R131 ;  /* 0x0000008388807220 */ /* 0x041fe20000410000 */
[----:B------:R-:W-:Y:S01]  /*7050*/  FFMA.FTZ R129, R136, R243, R129 ;  /* 0x000000f388817223 */ /* 0x000fe20000010081 */
[----:B------:R-:W-:Y:S01]  /*7060*/  FMUL.FTZ R131, R139, R131 ;  /* 0x000000838b837220 */ /* 0x000fe20000410000 */
[----:B--23--:R-:W-:Y:S01]  /*7070*/  FADD.FTZ R137, R137, R244 ;  /* 0x000000f489897221 */ /* 0x00cfe20000010000 */
[-C--:B------:R-:W-:Y:S01]  /*7080*/  FFMA.FTZ R139, R139, R130.reuse, -R128 ;  /* 0x000000828b8b7223 */ /* 0x080fe20000010880 */
[----:B------:R-:W-:Y:S01]  /*7090*/  FADD.FTZ R138, R138, R129 ;  /* 0x000000818a8a7221 */ /* 0x000fe20000010000 */
[----:B------:R-:W-:-:S07]  /*70a0*/  FFMA.FTZ R136, R136, R130, R131 ;  /* 0x0000008288887223 */ /* 0x000fce0000010083 */
.L_x_11178:
[----:B------:R-:W-:Y:S05]  /*70b0*/  BSYNC.RECONVERGENT B0 ;  /* 0x0000000000007941 */ /* 0x000fea0003800200 */
.L_x_11177:
[----:B------:R-:W-:Y:S01]  /*70c0*/  UMOV UR24, 0xffffffff ;  /* 0xffffffff00187882 */ /* 0x000fe20000000000 */
[----:B------:R-:W-:Y:S02]  /*70d0*/  ISETP.GT.U32.AND P3, PT, R145, 0x17, PT ;  /* 0x000000179100780c */ /* 0x000fe40003f64070 */
[----:B------:R-:W-:Y:S11]  /*70e0*/  BRA.DIV UR24, `(.L_x_11179) ;  /* 0x0000006a18787947 */ /* 0x000ff6000b800000 */
[----:B0-----:R0:W0:Y:S04]  /*70f0*/  SHFL.DOWN PT, R130, R139, 0x8, 0x1f ;  /* 0x09001f008b827f89 */ /* 0x00102800000e0000 */
[----:B------:R0:W0:Y:S04]  /*7100*/  SHFL.DOWN PT, R131, R136, 0x8, 0x1f ;  /* 0x09001f0088837f89 */ /* 0x00002800000e0000 */
[----:B-1----:R1:W0:Y:S04]  /*7110*/  SHFL.DOWN PT, R243, R137, 0x8, 0x1f ;  /* 0x09001f0089f37f89 */ /* 0x00222800000e0000 */
[----:B----4-:R1:W4:Y:S02]  /*7120*/  SHFL.DOWN PT, R252, R138, 0x8, 0x1f ;  /* 0x09001f008afc7f89 */ /* 0x01032400000e0000 */
.L_x_11329:
[----:B------:R-:W-:Y:S04]  /*7130*/  BSSY.RECONVERGENT B0, `(.L_x_11180) ;  /* 0x000000c000007945 */ /* 0x000fe80003800200 */
[----:B------:R-:W-:Y:S05]  /*7140*/  @P3 BRA `(.L_x_11181) ;  /* 0x0000000000283947 */ /* 0x000fea0003800000 */
[-C--:B----4-:R-:W-:Y:S01]  /*7150*/  FMUL.FTZ R128, R136, R252.reuse ;  /* 0x000000fc88807220 */ /* 0x090fe20000410000 */
[----:B------:R-:W-:-:S03]  /*7160*/  FMUL.FTZ R129, R139, R252 ;  /* 0x000000fc8b817220 */ /* 0x000fc60000410000 */
[C---:B0-----:R-:W-:Y:S01]  /*7170*/  FFMA.FTZ R244, R139.reuse, R243, -R128 ;  /* 0x000000f38bf47223 */ /* 0x041fe20000010880 */
[C---:B------:R-:W-:Y:S01]  /*7180*/  FMUL.FTZ R128, R136.reuse, R131 ;  /* 0x0000008388807220 */ /* 0x040fe20000410000 */
[----:B------:R-:W-:Y:S01]  /*7190*/  FFMA.FTZ R129, R136, R243, R129 ;  /* 0x000000f388817223 */ /* 0x000fe20000010081 */
[----:B------:R-:W-:Y:S01]  /*71a0*/  FMUL.FTZ R131, R139, R131 ;  /* 0x000000838b837220 */ /* 0x000fe20000410000 */
[----:B-123--:R-:W-:Y:S01]  /*71b0*/  FADD.FTZ R137, R137, R244 ;  /* 0x000000f489897221 */ /* 0x00efe20000010000 */
[-C--:B------:R-:W-:Y:S01]  /*71c0*/  FFMA.FTZ R139, R139, R130.reuse, -R128 ;  /* 0x000000828b8b7223 */ /* 0x080fe20000010880 */
[----:B------:R-:W-:Y:S01]  /*71d0*/  FADD.FTZ R138, R138, R129 ;  /* 0x000000818a8a7221 */ /* 0x000fe20000010000 */
[----:B------:R-:W-:-:S07]  /*71e0*/  FFMA.FTZ R136, R136, R130, R131 ;  /* 0x0000008288887223 */ /* 0x000fce0000010083 */
.L_x_11181:
[----:B------:R-:W-:Y:S05]  /*71f0*/  BSYNC.RECONVERGENT B0 ;  /* 0x0000000000007941 */ /* 0x000fea0003800200 */
.L_x_11180:
[----:B------:R-:W-:Y:S01]  /*7200*/  UMOV UR24, 0xffffffff ;  /* 0xffffffff00187882 */ /* 0x000fe20000000000 */
[----:B------:R-:W-:Y:S02]  /*7210*/  ISETP.GT.U32.AND P3, PT, R145, 0xf, PT ;  /* 0x0000000f9100780c */ /* 0x000fe40003f64070 */
[----:B------:R-:W-:Y:S11]  /*7220*/  BRA.DIV UR24, `(.L_x_11182) ;  /* 0x0000006a18987947 */ /* 0x000ff6000b800000 */
[----:B0-----:R0:W0:Y:S04]  /*7230*/  SHFL.DOWN PT, R130, R139, 0x10, 0x1f ;  /* 0x0a001f008b827f89 */ /* 0x00102800000e0000 */
[----:B------:R0:W0:Y:S04]  /*7240*/  SHFL.DOWN PT, R131, R136, 0x10, 0x1f ;  /* 0x0a001f0088837f89 */ /* 0x00002800000e0000 */
[----:B------:R0:W0:Y:S04]  /*7250*/  SHFL.DOWN PT, R243, R137, 0x10, 0x1f ;  /* 0x0a001f0089f37f89 */ /* 0x00002800000e0000 */
[----:B----4-:R4:W0:Y:S02]  /*7260*/  SHFL.DOWN PT, R252, R138, 0x10, 0x1f ;  /* 0x0a001f008afc7f89 */ /* 0x01082400000e0000 */
.L_x_11335:
[----:B------:R-:W-:Y:S04]  /*7270*/  BSSY.RECONVERGENT B0, `(.L_x_11183) ;  /* 0x000000c000007945 */ /* 0x000fe80003800200 */
[----:B------:R-:W-:Y:S05]  /*7280*/  @P3 BRA `(.L_x_11184) ;  /* 0x0000000000283947 */ /* 0x000fea0003800000 */
[-C--:B0-----:R-:W-:Y:S01]  /*7290*/  FMUL.FTZ R128, R136, R252.reuse ;  /* 0x000000fc88807220 */ /* 0x081fe20000410000 */
[----:B------:R-:W-:-:S03]  /*72a0*/  FMUL.FTZ R129, R139, R252 ;  /* 0x000000fc8b817220 */ /* 0x000fc60000410000 */
[C---:B------:R-:W-:Y:S01]  /*72b0*/  FFMA.FTZ R244, R139.reuse, R243, -R128 ;  /* 0x000000f38bf47223 */ /* 0x040fe20000010880 */
[C---:B------:R-:W-:Y:S01]  /*72c0*/  FMUL.FTZ R128, R136.reuse, R131 ;  /* 0x0000008388807220 */ /* 0x040fe20000410000 */
[----:B------:R-:W-:Y:S01]  /*72d0*/  FFMA.FTZ R129, R136, R243, R129 ;  /* 0x000000f388817223 */ /* 0x000fe20000010081 */
[----:B------:R-:W-:Y:S01]  /*72e0*/  FMUL.FTZ R131, R139, R131 ;  /* 0x000000838b837220 */ /* 0x000fe20000410000 */
[----:B-123--:R-:W-:Y:S01]  /*72f0*/  FADD.FTZ R137, R137, R244 ;  /* 0x000000f489897221 */ /* 0x00efe20000010000 */
[-C--:B------:R-:W-:Y:S01]  /*7300*/  FFMA.FTZ R139, R139, R130.reuse, -R128 ;  /* 0x000000828b8b7223 */ /* 0x080fe20000010880 */
[----:B----4-:R-:W-:Y:S01]  /*7310*/  FADD.FTZ R138, R138, R129 ;  /* 0x000000818a8a7221 */ /* 0x010fe20000010000 */
[----:B------:R-:W-:-:S07]  /*7320*/  FFMA.FTZ R136, R136, R130, R131 ;  /* 0x0000008288887223 */ /* 0x000fce0000010083 */
.L_x_11184:
[----:B------:R-:W-:Y:S05]  /*7330*/  BSYNC.RECONVERGENT B0 ;  /* 0x0000000000007941 */ /* 0x000fea0003800200 */
.L_x_11183:
[----:B------:R-:W-:Y:S01]  /*7340*/  UMOV UR24, 0xffffffff ;  /* 0xffffffff00187882 */ /* 0x000fe20000000000 */
[----:B------:R-:W-:Y:S02]  /*7350*/  ISETP.NE.AND P3, PT, R27, 0x1f, PT ;  /* 0x0000001f1b00780c */ /* 0x000fe40003f65270 */
[----:B------:R-:W-:Y:S11]  /*7360*/  BRA.DIV UR24, `(.L_x_11185) ;  /* 0x0000006a18b87947 */ /* 0x000ff6000b800000 */
[----:B------:R-:W5:Y:S04]  /*7370*/  SHFL.IDX PT, R248, R136, RZ, 0x1f ;  /* 0x00001fff88f87589 */ /* 0x000f6800000e0000 */
[----:B------:R-:W1:Y:S04]  /*7380*/  SHFL.IDX PT, R249, R139, RZ, 0x1f ;  /* 0x00001fff8bf97589 */ /* 0x000e6800000e0000 */
[----:B------:R-:W4:Y:S04]  /*7390*/  SHFL.IDX PT, R128, R138, RZ, 0x1f ;  /* 0x00001fff8a807589 */ /* 0x000f2800000e0000 */
[----:B------:R-:W4:Y:S04]  /*73a0*/  SHFL.IDX PT, R247, R137, RZ, 0x1f ;  /* 0x00001fff89f77589 */ /* 0x000f2800000e0000 */
[----:B0-----:R-:W0:Y:S04]  /*73b0*/  SHFL.IDX PT, R252, R120, RZ, 0x1f ;  /* 0x00001fff78fc7589 */ /* 0x001e2800000e0000 */
[----:B---3--:R-:W3:Y:S04]  /*73c0*/  SHFL.DOWN PT, R139, R139, 0x1, 0x1f ;  /* 0x08201f008b8b7f89 */ /* 0x008ee800000e0000 */
[----:B------:R0:W3:Y:S01]  /*73d0*/  SHFL.IDX PT, R129, R121, RZ, 0x1f ;  /* 0x00001fff79817589 */ /* 0x0000e200000e0000 */
[-C--:B-----5:R-:W-:Y:S01]  /*73e0*/  FMUL.FTZ R243, R123, R248.reuse ;  /* 0x000000f87bf37220 */ /* 0x0a0fe20000410000 */
[CC--:B------:R-:W-:Y:S01]  /*73f0*/  FMUL.FTZ R244, R122.reuse, R248.reuse ;  /* 0x000000f87af47220 */ /* 0x0c0fe20000410000 */
[-C--:B------:R-:W-:Y:S01]  /*7400*/  FMUL.FTZ R250, R121, R248.reuse ;  /* 0x000000f879fa7220 */ /* 0x080fe20000410000 */
[----:B--2---:R-:W2:Y:S01]  /*7410*/  SHFL.DOWN PT, R136, R136, 0x1, 0x1f ;  /* 0x08201f0088887f89 */ /* 0x004ea200000e0000 */
[-C--:B-1----:R-:W-:Y:S01]  /*7420*/  FFMA.FTZ R130, R122, R249.reuse, -R243 ;  /* 0x000000f97a827223 */ /* 0x082fe200000108f3 */
[C---:B------:R-:W-:Y:S01]  /*7430*/  FMUL.FTZ R248, R120.reuse, R248 ;  /* 0x000000f878f87220 */ /* 0x040fe20000410000 */
[-C--:B------:R-:W-:Y:S01]  /*7440*/  FFMA.FTZ R243, R123, R249.reuse, R244 ;  /* 0x000000f97bf37223 */ /* 0x080fe200000100f4 */
[----:B------:R-:W1:Y:S01]  /*7450*/  SHFL.DOWN PT, R137, R137, 0x1, 0x1f ;  /* 0x08201f0089897f89 */ /* 0x000e6200000e0000 */
[-C--:B------:R-:W-:Y:S01]  /*7460*/  FFMA.FTZ R250, R120, R249.reuse, -R250 ;  /* 0x000000f978fa7223 */ /* 0x080fe200000108fa */
[----:B------:R-:W-:Y:S01]  /*7470*/  FFMA.FTZ R248, R121, R249, R248 ;  /* 0x000000f979f87223 */ /* 0x000fe200000100f8 */
[----:B----4-:R-:W-:Y:S01]  /*7480*/  FADD.FTZ R249, R128, R243 ;  /* 0x000000f380f97221 */ /* 0x010fe20000010000 */
[----:B------:R-:W4:Y:S01]  /*7490*/  SHFL.DOWN PT, R138, R138, 0x1, 0x1f ;  /* 0x08201f008a8a7f89 */ /* 0x000f2200000e0000 */
[----:B------:R-:W-:-:S03]  /*74a0*/  FADD.FTZ R247, R247, R130 ;  /* 0x00000082f7f77221 */ /* 0x000fc60000010000 */
[----:B------:R1:W1:Y:S01]  /*74b0*/  SHFL.IDX PT, R251, R122, RZ, 0x1f ;  /* 0x00001fff7afb7589 */ /* 0x00026200000e0000 */
[----:B0-----:R-:W-:-:S03]  /*74c0*/  MOV R128, R252 ;  /* 0x000000fc00807202 */ /* 0x001fc60000000f00 */
[----:B------:R0:W0:Y:S04]  /*74d0*/  SHFL.IDX PT, R131, R123, RZ, 0x1f ;  /* 0x00001fff7b837589 */ /* 0x00002800000e0000 */
.L_x_11349:
[----:B------:R-:W-:Y:S01]  /*74e0*/  BSSY.RECONVERGENT B0, `(.L_x_11186) ;  /* 0x000000e000007945 */ /* 0x000fe20003800200 */
[----:B-1----:R-:W-:-:S03]  /*74f0*/  MOV R130, R251 ;  /* 0x000000fb00827202 */ /* 0x002fc60000000f00 */
[----:B------:R-:W-:Y:S05]  /*7500*/  @!P3 BRA `(.L_x_11187) ;  /* 0x00000000002cb947 */ /* 0x000fea0003800000 */
[C---:B--23--:R-:W-:Y:S01]  /*7510*/  FMUL.FTZ R120, R136.reuse, R129 ;  /* 0x0000008188787220 */ /* 0x04cfe20000410000 */
[CC--:B0-----:R-:W-:Y:S01]  /*7520*/  FMUL.FTZ R121, R136.reuse, R131.reuse ;  /* 0x0000008388797220 */ /* 0x0c1fe20000410000 */
[C---:B------:R-:W-:Y:S01]  /*7530*/  FMUL.FTZ R131, R139.reuse, R131 ;  /* 0x000000838b837220 */ /* 0x040fe20000410000 */
[C---:B------:R-:W-:Y:S01]  /*7540*/  FMUL.FTZ R129, R139.reuse, R129 ;  /* 0x000000818b817220 */ /* 0x040fe20000410000 */
[C---:B------:R-:W-:Y:S01]  /*7550*/  FFMA.FTZ R120, R139.reuse, R128, -R120 ;  /* 0x000000808b787223 */ /* 0x040fe20000010878 */
[-C--:B------:R-:W-:Y:S01]  /*7560*/  FFMA.FTZ R122, R139, R130.reuse, -R121 ;  /* 0x000000828b7a7223 */ /* 0x080fe20000010879 */
[C---:B------:R-:W-:Y:S01]  /*7570*/  FFMA.FTZ R131, R136.reuse, R130, R131 ;  /* 0x0000008288837223 */ /* 0x040fe20000010083 */
[----:B------:R-:W-:Y:S02]  /*7580*/  FFMA.FTZ R129, R136, R128, R129 ;  /* 0x0000008088817223 */ /* 0x000fe40000010081 */
[----:B------:R-:W-:Y:S01]  /*7590*/  FADD.FTZ R130, R137, R122 ;  /* 0x0000007a89827221 */ /* 0x000fe20000010000 */
[----:B----4-:R-:W-:Y:S01]  /*75a0*/  FADD.FTZ R131, R138, R131 ;  /* 0x000000838a837221 */ /* 0x010fe20000010000 */
[----:B------:R-:W-:-:S07]  /*75b0*/  MOV R128, R120 ;  /* 0x0000007800807202 */ /* 0x000fce0000000f00 */
.L_x_11187:
[----:B------:R-:W-:Y:S05]  /*75c0*/  BSYNC.RECONVERGENT B0 ;  /* 0x0000000000007941 */ /* 0x000fea0003800200 */
.L_x_11186:
[CC--:B0-----:R-:W-:Y:S01]  /*75d0*/  FMUL.FTZ R121, R125.reuse, R131.reuse ;  /* 0x000000837d797220 */ /* 0x0c1fe20000410000 */
[CC--:B------:R-:W-:Y:S01]  /*75e0*/  FMUL.FTZ R120, R125.reuse, R130.reuse ;  /* 0x000000827d787220 */ /* 0x0c0fe20000410000 */
[----:B---3--:R0:W-:Y:S02]  /*75f0*/  STS.128 [R230+0x4670], R128 ;  /* 0x00467080e6007388 */ /* 0x0081e40000000c00 */
[C---:B------:R-:W-:Y:S01]  /*7600*/  FFMA.FTZ R123, R124.reuse, R130, -R121 ;  /* 0x000000827c7b7223 */ /* 0x040fe20000010879 */
[----:B------:R-:W-:Y:S01]  /*7610*/  FFMA.FTZ R122, R124, R131, R120 ;  /* 0x000000837c7a7223 */ /* 0x000fe20000010078 */
[CC--:B------:R-:W-:Y:S01]  /*7620*/  FMUL.FTZ R121, R125.reuse, R129.reuse ;  /* 0x000000817d797220 */ /* 0x0c0fe20000410000 */
[-C--:B------:R-:W-:Y:S01]  /*7630*/  FMUL.FTZ R120, R125, R128.reuse ;  /* 0x000000807d787220 */ /* 0x080fe20000410000 */
[----:B----4-:R-:W-:Y:S01]  /*7640*/  FADD.FTZ R138, R126, R123 ;  /* 0x0000007b7e8a7221 */ /* 0x010fe20000010000 */
[----:B------:R-:W-:Y:S01]  /*7650*/  FADD.FTZ R139, R127, R122 ;  /* 0x0000007a7f8b7221 */ /* 0x000fe20000010000 */
[C---:B--2---:R-:W-:Y:S01]  /*7660*/  FFMA.FTZ R136, R124.reuse, R128, -R121 ;  /* 0x000000807c887223 */ /* 0x044fe20000010879 */
[----:B------:R-:W-:Y:S01]  /*7670*/  FFMA.FTZ R137, R124, R129, R120 ;  /* 0x000000817c897223 */ /* 0x000fe20000010078 */
[----:B------:R-:W-:-:S02]  /*7680*/  MOV R123, R249 ;  /* 0x000000f9007b7202 */ /* 0x000fc40000000f00 */
[----:B------:R-:W-:Y:S02]  /*7690*/  MOV R122, R247 ;  /* 0x000000f7007a7202 */ /* 0x000fe40000000f00 */
[----:B------:R0:W-:Y:S01]  /*76a0*/  STS.128 [R230+0x4660], R136 ;  /* 0x00466088e6007388 */ /* 0x0001e20000000c00 */
[----:B------:R-:W-:Y:S02]  /*76b0*/  MOV R121, R248 ;  /* 0x000000f800797202 */ /* 0x000fe40000000f00 */
[----:B------:R-:W-:-:S07]  /*76c0*/  MOV R120, R250 ;  /* 0x000000fa00787202 */ /* 0x000fce0000000f00 */
.L_x_11169:
[----:B------:R-:W-:Y:S05]  /*76d0*/  WARPSYNC.ALL ;  /* 0x0000000000007948 */ /* 0x000fea0003800000 */
[----:B------:R-:W-:Y:S01]  /*76e0*/  BAR.SYNC.DEFER_BLOCKING 0x0 ;  /* 0x0000000000007b1d */ /* 0x000fe20000010000 */
[----:B------:R-:W-:Y:S01]  /*76f0*/  ISETP.NE.AND P2, PT, R27, RZ, PT ;  /* 0x000000ff1b00720c */ /* 0x000fe20003f45270 */
[----:B0-----:R-:W-:Y:S01]  /*7700*/  FMUL.FTZ R136, R114, R37 ;  /* 0x0000002572887220 */ /* 0x001fe20000410000 */
        /* <DEDUP_REMOVED lines=20> */
[----:B0-----:R-:W-:Y:S01]  /*7850*/  FMUL.FTZ R120, R116, R135 ;  /* 0x0000008774787220 */ /* 0x001fe20000410000 */
[----:B------:R-:W-:-:S03]  /*7860*/  FFMA.FTZ R123, R0, R241, RZ ;  /* 0x000000f1007b7223 */ /* 0x000fc600000100ff */
[----:B------:R-:W-:Y:S01]  /*7870*/  FFMA.FTZ R241, -R68, R120, R241 ;  /* 0x0000007844f17223 */ /* 0x000fe200000101f1 */
[-C--:B--2---:R-:W-:Y:S01]  /*7880*/  FMUL.FTZ R129, R125, R159.reuse ;  /* 0x0000009f7d817220 */ /* 0x084fe20000410000 */
[----:B------:R-:W-:-:S03]  /*7890*/  FMUL.FTZ R130, R124, R159 ;  /* 0x0000009f7c827220 */ /* 0x000fc60000410000 */
[-C--:B------:R-:W-:Y:S01]  /*78a0*/  FFMA.FTZ R121, R124, R158.reuse, R129 ;  /* 0x0000009e7c797223 */ /* 0x080fe20000010081 */
[----:B------:R-:W-:Y:S01]  /*78b0*/  FFMA.FTZ R158, R125, R158, -R130 ;  /* 0x0000009e7d9e7223 */ /* 0x000fe20000010882 */
[----:B------:R-:W-:Y:S01]  /*78c0*/  FFMA.FTZ R125, R0, -R242, RZ ;  /* 0x800000f2007d7223 */ /* 0x000fe200000100ff */
[----:B------:R-:W-:Y:S01]  /*78d0*/  FFMA.FTZ R242, R69, -R120, R242 ;  /* 0x8000007845f27223 */ /* 0x000fe200000100f2 */
[C---:B------:R-:W-:Y:S01]  /*78e0*/  FFMA.FTZ R120, R26.reuse, R239, R123 ;  /* 0x000000ef1a787223 */ /* 0x040fe2000001007b */
[----:B------:R-:W-:Y:S01]  /*78f0*/  FMUL.FTZ R124, R117, R134 ;  /* 0x00000086757c7220 */ /* 0x000fe20000410000 */
[----:B------:R-:W-:Y:S01]  /*7900*/  FFMA.FTZ R122, R26, -R238, R125 ;  /* 0x800000ee1a7a7223 */ /* 0x000fe2000001007d */
[----:B------:R-:W-:Y:S01]  /*7910*/  FMUL.FTZ R125, R118, R133 ;  /* 0x00000085767d7220 */ /* 0x000fe20000410000 */
[----:B------:R-:W-:Y:S01]  /*7920*/  FFMA.FTZ R123, R25, R237, R120 ;  /* 0x000000ed197b7223 */ /* 0x000fe20000010078 */
[-C--:B------:R-:W-:Y:S01]  /*7930*/  FFMA.FTZ R239, -R70, R124.reuse, R239 ;  /* 0x0000007c46ef7223 */ /* 0x080fe200000101ef */
[----:B------:R-:W-:Y:S01]  /*7940*/  FFMA.FTZ R238, R71, -R124, R238 ;  /* 0x8000007c47ee7223 */ /* 0x000fe200000100ee */
[-C--:B------:R-:W-:Y:S01]  /*7950*/  FFMA.FTZ R237, -R64, R125.reuse, R237 ;  /* 0x0000007d40ed7223 */ /* 0x080fe200000101ed */
[----:B------:R-:W-:Y:S01]  /*7960*/  FMUL.FTZ R124, R119, R132 ;  /* 0x00000084777c7220 */ /* 0x000fe20000410000 */
[----:B------:R-:W-:Y:S01]  /*7970*/  FFMA.FTZ R120, R65, -R125, R240 ;  /* 0x8000007d41787223 */ /* 0x000fe200000100f0 */
[----:B------:R-:W-:Y:S01]  /*7980*/  FFMA.FTZ R125, R25, -R240, R122 ;  /* 0x800000f0197d7223 */ /* 0x000fe2000001007a */
[----:B------:R-:W-:Y:S01]  /*7990*/  FFMA.FTZ R122, R24, R235, R123 ;  /* 0x000000eb187a7223 */ /* 0x000fe2000001007b */
[----:B------:R-:W-:Y:S01]  /*79a0*/  FMUL.FTZ R129, R112, R39 ;  /* 0x0000002770817220 */ /* 0x000fe20000410000 */
[----:B------:R-:W-:Y:S01]  /*79b0*/  FFMA.FTZ R123, R67, -R124, R234 ;  /* 0x8000007c437b7223 */ /* 0x000fe200000100ea */
[----:B------:R-:W-:Y:S01]  /*79c0*/  FFMA.FTZ R234, R24, -R234, R125 ;  /* 0x800000ea18ea7223 */ /* 0x000fe2000001007d */
[----:B------:R-:W-:Y:S01]  /*79d0*/  FFMA.FTZ R125, R23, R233, R122 ;  /* 0x000000e9177d7223 */ /* 0x000fe2000001007a */
[----:B------:R-:W-:Y:S01]  /*79e0*/  FFMA.FTZ R235, -R66, R124, R235 ;  /* 0x0000007c42eb7223 */ /* 0x000fe200000101eb */
[-C--:B------:R-:W-:Y:S01]  /*79f0*/  FFMA.FTZ R233, -R60, R129.reuse, R233 ;  /* 0x000000813ce97223 */ /* 0x080fe200000101e9 */
[----:B------:R-:W-:Y:S01]  /*7a00*/  FMUL.FTZ R130, R113, R38 ;  /* 0x0000002671827220 */ /* 0x000fe20000410000 */
[----:B------:R-:W-:Y:S01]  /*7a10*/  FFMA.FTZ R124, R61, -R129, R236 ;  /* 0x800000813d7c7223 */ /* 0x000fe200000100ec */
[----:B------:R-:W-:Y:S01]  /*7a20*/  FFMA.FTZ R129, R23, -R236, R234 ;  /* 0x800000ec17817223 */ /* 0x000fe200000100ea */
[----:B------:R-:W-:Y:S01]  /*7a30*/  FFMA.FTZ R122, R22, R231, R125 ;  /* 0x000000e7167a7223 */ /* 0x000fe2000001007d */
[-C--:B------:R-:W-:Y:S01]  /*7a40*/  FFMA.FTZ R125, R63, -R130.reuse, R232 ;  /* 0x800000823f7d7223 */ /* 0x080fe200000100e8 */
[----:B------:R-:W-:Y:S01]  /*7a50*/  FFMA.FTZ R231, -R62, R130, R231 ;  /* 0x000000823ee77223 */ /* 0x000fe200000101e7 */
[----:B------:R-:W-:Y:S01]  /*7a60*/  FFMA.FTZ R232, R22, -R232, R129 ;  /* 0x800000e816e87223 */ /* 0x000fe20000010081 */
[----:B------:R-:W-:Y:S01]  /*7a70*/  FFMA.FTZ R131, R21, R213, R122 ;  /* 0x000000d515837223 */ /* 0x000fe2000001007a */
[----:B------:R-:W-:Y:S01]  /*7a80*/  FMUL.FTZ R130, R115, R36 ;  /* 0x0000002473827220 */ /* 0x000fe20000410000 */
[----:B------:R-:W-:Y:S01]  /*7a90*/  FFMA.FTZ R213, -R56, R136, R213 ;  /* 0x0000008838d57223 */ /* 0x000fe200000101d5 */
[----:B------:R-:W-:Y:S01]  /*7aa0*/  FFMA.FTZ R137, R21, -R246, R232 ;  /* 0x800000f615897223 */ /* 0x000fe200000100e8 */
[----:B------:R-:W-:Y:S01]  /*7ab0*/  FFMA.FTZ R122, R20, R245, R131 ;  /* 0x000000f5147a7223 */ /* 0x000fe20000010083 */
[-C--:B------:R-:W-:Y:S01]  /*7ac0*/  FFMA.FTZ R245, -R58, R130.reuse, R245 ;  /* 0x000000823af57223 */ /* 0x080fe200000101f5 */
[----:B------:R-:W-:Y:S01]  /*7ad0*/  FFMA.FTZ R130, R59, -R130, R214 ;  /* 0x800000823b827223 */ /* 0x000fe200000100d6 */
[----:B------:R-:W-:Y:S01]  /*7ae0*/  FFMA.FTZ R214, R20, -R214, R137 ;  /* 0x800000d614d67223 */ /* 0x000fe20000010089 */
[----:B------:R-:W-:Y:S01]  /*7af0*/  FFMA.FTZ R129, R57, -R136, R246 ;  /* 0x8000008839817223 */ /* 0x000fe200000100f6 */
[----:B------:R-:W-:Y:S01]  /*7b00*/  FFMA.FTZ R137, R19, R217, R122 ;  /* 0x000000d913897223 */ /* 0x000fe2000001007a */
[----:B------:R-:W-:Y:S01]  /*7b10*/  FMUL.FTZ R136, R109, R34 ;  /* 0x000000226d887220 */ /* 0x000fe20000410000 */
[----:B------:R-:W-:Y:S01]  /*7b20*/  FFMA.FTZ R139, R19, -R212, R214 ;  /* 0x800000d4138b7223 */ /* 0x000fe200000100d6 */
[----:B------:R-:W-:Y:S01]  /*7b30*/  FMUL.FTZ R131, R108, R35 ;  /* 0x000000236c837220 */ /* 0x000fe20000410000 */
        /* <DEDUP_REMOVED lines=13> */
[----:B------:R-:W-:Y:S01]  /*7c10*/  FMUL.FTZ R212, R105, R30 ;  /* 0x0000001e69d47220 */ /* 0x000fe20000410000 */
[----:B------:R-:W-:Y:S01]  /*7c20*/  FMUL.FTZ R139, R104, R31 ;  /* 0x0000001f688b7220 */ /* 0x000fe20000410000 */
[----:B------:R-:W-:Y:S01]  /*7c30*/  FFMA.FTZ R243, R15, -R220, R222 ;  /* 0x800000dc0ff37223 */ /* 0x000fe200000100de */
[----:B------:R-:W-:Y:S01]  /*7c40*/  FFMA.FTZ R122, R14, R223, R159 ;  /* 0x000000df0e7a7223 */ /* 0x000fe2000001009f */
[-C--:B------:R-:W-:Y:S01]  /*7c50*/  FFMA.FTZ R223, -R46, R212.reuse, R223 ;  /* 0x000000d42edf7223 */ /* 0x080fe200000101df */
[-C--:B------:R-:W-:Y:S01]  /*7c60*/  FFMA.FTZ R225, -R44, R139.reuse, R225 ;  /* 0x0000008b2ce17223 */ /* 0x080fe200000101e1 */
[----:B------:R-:W-:Y:S01]  /*7c70*/  FFMA.FTZ R212, R47, -R212, R224 ;  /* 0x800000d42fd47223 */ /* 0x000fe200000100e0 */
[----:B------:R-:W-:Y:S01]  /*7c80*/  FFMA.FTZ R139, R45, -R139, R220 ;  /* 0x8000008b2d8b7223 */ /* 0x000fe200000100dc */
[----:B------:R-:W-:Y:S01]  /*7c90*/  FFMA.FTZ R224, R14, -R224, R243 ;  /* 0x800000e00ee07223 */ /* 0x000fe200000100f3 */
[----:B------:R-:W-:Y:S01]  /*7ca0*/  FADD.FTZ R243, R210, R121 ;  /* 0x00000079d2f37221 */ /* 0x000fe20000010000 */
[----:B------:R-:W-:Y:S01]  /*7cb0*/  FADD.FTZ R220, R211, R158 ;  /* 0x0000009ed3dc7221 */ /* 0x000fe20000010000 */
[----:B------:R-:W-:Y:S01]  /*7cc0*/  FMUL.FTZ R214, R106, R29 ;  /* 0x0000001d6ad67220 */ /* 0x000fe20000410000 */
[----:B------:R-:W-:Y:S01]  /*7cd0*/  FFMA.FTZ R159, R13, R229, R122 ;  /* 0x000000e50d9f7223 */ /* 0x000fe2000001007a */
[CC--:B------:R-:W-:Y:S01]  /*7ce0*/  FMUL.FTZ R247, R165.reuse, R243.reuse ;  /* 0x000000f3a5f77220 */ /* 0x0c0fe20000410000 */
[----:B------:R-:W-:Y:S01]  /*7cf0*/  FMUL.FTZ R211, R165, R220 ;  /* 0x000000dca5d37220 */ /* 0x000fe20000410000 */
[-C--:B------:R-:W-:Y:S01]  /*7d00*/  FFMA.FTZ R229, -R40, R214.reuse, R229 ;  /* 0x000000d628e57223 */ /* 0x080fe200000101e5 */
[----:B------:R-:W-:Y:S01]  /*7d10*/  FFMA.FTZ R210, R41, -R214, R226 ;  /* 0x800000d629d27223 */ /* 0x000fe200000100e2 */
[----:B------:R-:W-:Y:S01]  /*7d20*/  FMUL.FTZ R122, R107, R28 ;  /* 0x0000001c6b7a7220 */ /* 0x000fe20000410000 */
[C---:B------:R-:W-:Y:S01]  /*7d30*/  FFMA.FTZ R165, R166.reuse, R243, R211 ;  /* 0x000000f3a6a57223 */ /* 0x040fe200000100d3 */
[-C--:B------:R-:W-:Y:S01]  /*7d40*/  FFMA.FTZ R214, R166, R220.reuse, -R247 ;  /* 0x000000dca6d67223 */ /* 0x080fe200000108f7 */
[----:B------:R-:W-:Y:S01]  /*7d50*/  FMUL.FTZ R166, R243, UR46 ;  /* 0x0000002ef3a67c20 */ /* 0x000fe20008410000 */
[C---:B------:R-:W-:Y:S01]  /*7d60*/  FMUL.FTZ R158, R43.reuse, R220 ;  /* 0x000000dc2b9e7220 */ /* 0x040fe20000410000 */
[-C--:B------:R-:W-:Y:S01]  /*7d70*/  FFMA.FTZ R43, R43, -R122.reuse, R228 ;  /* 0x8000007a2b2b7223 */ /* 0x080fe200000100e4 */
[----:B------:R-:W-:Y:S01]  /*7d80*/  FFMA.FTZ R211, -R42, R122, R227 ;  /* 0x0000007a2ad37223 */ /* 0x000fe200000101e3 */
[----:B------:R-:W-:Y:S01]  /*7d90*/  FMUL.FTZ R137, R110, R33 ;  /* 0x000000216e897220 */ /* 0x000fe20000410000 */
[C---:B------:R-:W-:Y:S01]  /*7da0*/  FMUL.FTZ R122, R220.reuse, UR46 ;  /* 0x0000002edc7a7c20 */ /* 0x040fe20008410000 */
[----:B------:R-:W-:Y:S01]  /*7db0*/  FFMA.FTZ R166, R220, UR31, -R166 ;  /* 0x0000001fdca67c23 */ /* 0x000fe200080108a6 */
[----:B------:R-:W-:Y:S01]  /*7dc0*/  FFMA.FTZ R158, R42, R243, R158 ;  /* 0x000000f32a9e7223 */ /* 0x000fe2000001009e */
[-C--:B------:R-:W-:Y:S01]  /*7dd0*/  FMUL.FTZ R220, R220, R28.reuse ;  /* 0x0000001cdcdc7220 */ /* 0x080fe20000410000 */
[----:B------:R-:W-:Y:S01]  /*7de0*/  FMUL.FTZ R218, R243, R28 ;  /* 0x0000001cf3da7220 */ /* 0x000fe20000410000 */
[----:B------:R-:W-:Y:S01]  /*7df0*/  FADD.FTZ R42, R146, R165 ;  /* 0x000000a5922a7221 */ /* 0x000fe20000010000 */
[-C--:B------:R-:W-:Y:S01]  /*7e00*/  FFMA.FTZ R221, -R48, R137.reuse, R221 ;  /* 0x0000008930dd7223 */ /* 0x080fe200000101dd */
[----:B------:R-:W-:Y:S01]  /*7e10*/  FADD.FTZ R214, R195, R214 ;  /* 0x000000d6c3d67221 */ /* 0x000fe20000010000 */
[----:B------:R-:W-:Y:S01]  /*7e20*/  FFMA.FTZ R146, R243, UR31, R122 ;  /* 0x0000001ff3927c23 */ /* 0x000fe2000801007a */
[----:B------:R-:W-:Y:S01]  /*7e30*/  FFMA.FTZ R137, R49, -R137, R216 ;  /* 0x8000008931897223 */ /* 0x000fe200000100d8 */
[----:B------:R-:W-:Y:S01]  /*7e40*/  FFMA.FTZ R121, R13, -R226, R224 ;  /* 0x800000e20d797223 */ /* 0x000fe200000100e0 */
[----:B------:R-:W-:Y:S01]  /*7e50*/  MOV R122, UR24 ;  /* 0x00000018007a7c02 */ /* 0x000fe20008000f00 */
[C---:B------:R-:W-:Y:S01]  /*7e60*/  FMUL.FTZ R222, R43.reuse, R220 ;  /* 0x000000dc2bde7220 */ /* 0x040fe20000410000 */
[C---:B------:R-:W-:Y:S01]  /*7e70*/  FMUL.FTZ R216, R43.reuse, R166 ;  /* 0x000000a62bd87220 */ /* 0x040fe20000410000 */
[----:B------:R-:W-:Y:S01]  /*7e80*/  FMUL.FTZ R224, R43, R218 ;  /* 0x000000da2be07220 */ /* 0x000fe20000410000 */
[C---:B------:R-:W-:Y:S01]  /*7e90*/  FMUL.FTZ R195, R167.reuse, R214 ;  /* 0x000000d6a7c37220 */ /* 0x040fe20000410000 */
[----:B------:R-:W-:Y:S01]  /*7ea0*/  FMUL.FTZ R167, R167, R42 ;  /* 0x0000002aa7a77220 */ /* 0x000fe20000410000 */
[-C--:B------:R-:W-:Y:S01]  /*7eb0*/  FFMA.FTZ R165, R211, R218.reuse, R222 ;  /* 0x000000dad3a57223 */ /* 0x080fe200000100de */
[----:B------:R-:W-:Y:S01]  /*7ec0*/  FMUL.FTZ R249, R107, R218 ;  /* 0x000000da6bf97220 */ /* 0x000fe20000410000 */
[----:B------:R-:W-:-:S02]  /*7ed0*/  IMAD R166, R27, 0x84, R122 ;  /* 0x000000841ba67824 */ /* 0x000fc400078e027a */
[C---:B------:R-:W-:Y:S01]  /*7ee0*/  FFMA.FTZ R43, R211.reuse, R220, -R224 ;  /* 0x000000dcd32b7223 */ /* 0x040fe200000108e0 */
[----:B------:R-:W-:Y:S01]  /*7ef0*/  FFMA.FTZ R146, R211, R146, R216 ;  /* 0x00000092d3927223 */ /* 0x000fe200000100d8 */
[----:B------:R-:W-:Y:S01]  /*7f00*/  FMUL.FTZ R211, R41, R214 ;  /* 0x000000d629d37220 */ /* 0x000fe20000410000 */
[C---:B------:R-:W-:Y:S01]  /*7f10*/  FFMA.FTZ R195, R168.reuse, R42, R195 ;  /* 0x0000002aa8c37223 */ /* 0x040fe200000100c3 */
[----:B------:R-:W-:Y:S01]  /*7f20*/  FFMA.FTZ R41, R168, R214, -R167 ;  /* 0x000000d6a8297223 */ /* 0x000fe200000108a7 */
[----:B------:R0:W-:Y:S01]  /*7f30*/  STS [R166+0x2178], R249 ;  /* 0x002178f9a6007388 */ /* 0x0001e20000000800 */
[----:B------:R-:W-:Y:S01]  /*7f40*/  FMUL.FTZ R247, R42, UR46 ;  /* 0x0000002e2af77c20 */ /* 0x000fe20008410000 */
[----:B------:R-:W-:Y:S01]  /*7f50*/  FFMA.FTZ R167, R40, R42, R211 ;  /* 0x0000002a28a77223 */ /* 0x000fe200000100d3 */
[----:B------:R-:W-:Y:S01]  /*7f60*/  FMUL.FTZ R243, R214, UR46 ;  /* 0x0000002ed6f37c20 */ /* 0x000fe20008410000 */
[----:B------:R-:W-:Y:S01]  /*7f70*/  FADD.FTZ R211, R148, R195 ;  /* 0x000000c394d37221 */ /* 0x000fe20000010000 */
[----:B------:R-:W-:Y:S01]  /*7f80*/  FADD.FTZ R196, R196, R41 ;  /* 0x00000029c4c47221 */ /* 0x000fe20000010000 */
[----:B------:R-:W-:Y:S01]  /*7f90*/  FFMA.FTZ R247, R214, UR31, -R247 ;  /* 0x0000001fd6f77c23 */ /* 0x000fe200080108f7 */
[C---:B------:R-:W-:Y:S01]  /*7fa0*/  FFMA.FTZ R168, R42.reuse, UR31, R243 ;  /* 0x0000001f2aa87c23 */ /* 0x040fe200080100f3 */
[----:B------:R-:W-:Y:S01]  /*7fb0*/  FMUL.FTZ R195, R42, R29 ;  /* 0x0000001d2ac37220 */ /* 0x000fe20000410000 */
[C---:B------:R-:W-:Y:S01]  /*7fc0*/  FMUL.FTZ R41, R169.reuse, R211 ;  /* 0x000000d3a9297220 */ /* 0x040fe20000410000 */
[----:B0-----:R-:W-:Y:S01]  /*7fd0*/  FMUL.FTZ R249, R214, R29 ;  /* 0x0000001dd6f97220 */ /* 0x001fe20000410000 */
[-C--:B------:R-:W-:Y:S01]  /*7fe0*/  FMUL.FTZ R42, R169, R196.reuse ;  /* 0x000000c4a92a7220 */ /* 0x080fe20000410000 */
[----:B------:R-:W-:Y:S01]  /*7ff0*/  FMUL.FTZ R214, R210, R247 ;  /* 0x000000f7d2d67220 */ /* 0x000fe20000410000 */
[----:B------:R-:W-:Y:S01]  /*8000*/  FMUL.FTZ R243, R106, R195 ;  /* 0x000000c36af37220 */ /* 0x000fe20000410000 */
[C---:B------:R-:W-:Y:S01]  /*8010*/  FMUL.FTZ R40, R210.reuse, R249 ;  /* 0x000000f9d2287220 */ /* 0x040fe20000410000 */
[-C--:B------:R-:W-:Y:S01]  /*8020*/  FMUL.FTZ R210, R210, R195.reuse ;  /* 0x000000c3d2d27220 */ /* 0x080fe20000410000 */
[C---:B------:R-:W-:Y:S01]  /*8030*/  FFMA.FTZ R148, R170.reuse, R196, -R41 ;  /* 0x000000c4aa947223 */ /* 0x040fe20000010829 */
[----:B------:R-:W-:Y:S01]  /*8040*/  FMUL.FTZ R251, R107, R220 ;  /* 0x000000dc6bfb7220 */ /* 0x000fe20000410000 */
[----:B------:R-:W-:Y:S01]  /*8050*/  FFMA.FTZ R40, R229, R195, R40 ;  /* 0x000000c3e5287223 */ /* 0x000fe20000010028 */
[----:B------:R-:W-:Y:S01]  /*8060*/  FFMA.FTZ R195, R170, R211, R42 ;  /* 0x000000d3aac37223 */ /* 0x000fe2000001002a */
[----:B------:R-:W-:Y:S01]  /*8070*/  FADD.FTZ R170, R197, R148 ;  /* 0x00000094c5aa7221 */ /* 0x000fe20000010000 */
[----:B------:R-:W-:Y:S01]  /*8080*/  FMUL.FTZ R197, R47, R196 ;  /* 0x000000c42fc57220 */ /* 0x000fe20000410000 */
[----:B------:R-:W-:Y:S01]  /*8090*/  FFMA.FTZ R47, R229, R168, R214 ;  /* 0x000000a8e52f7223 */ /* 0x000fe200000100d6 */
[----:B------:R-:W-:Y:S01]  /*80a0*/  FADD.FTZ R195, R150, R195 ;  /* 0x000000c396c37221 */ /* 0x000fe20000010000 */
[-C--:B------:R-:W-:Y:S01]  /*80b0*/  FMUL.FTZ R169, R171, R170.reuse ;  /* 0x000000aaaba97220 */ /* 0x080fe20000410000 */
[----:B------:R-:W-:Y:S01]  /*80c0*/  FMUL.FTZ R148, R196, UR46 ;  /* 0x0000002ec4947c20 */ /* 0x000fe20008410000 */
[-C--:B------:R-:W-:Y:S01]  /*80d0*/  FMUL.FTZ R45, R45, R170.reuse ;  /* 0x000000aa2d2d7220 */ /* 0x080fe20000410000 */
[-C--:B------:R-:W-:Y:S01]  /*80e0*/  FMUL.FTZ R171, R171, R195.reuse ;  /* 0x000000c3abab7220 */ /* 0x080fe20000410000 */
[-C--:B------:R-:W-:Y:S01]  /*80f0*/  FFMA.FTZ R42, R172, R195.reuse, R169 ;  /* 0x000000c3ac2a7223 */ /* 0x080fe200000100a9 */
[----:B------:R-:W-:Y:S01]  /*8100*/  FMUL.FTZ R169, R211, UR46 ;  /* 0x0000002ed3a97c20 */ /* 0x000fe20008410000 */
[----:B------:R-:W-:Y:S01]  /*8110*/  FFMA.FTZ R45, R44, R195, R45 ;  /* 0x000000c32c2d7223 */ /* 0x000fe2000001002d */
[----:B------:R-:W-:Y:S01]  /*8120*/  FFMA.FTZ R171, R172, R170, -R171 ;  /* 0x000000aaacab7223 */ /* 0x000fe200000108ab */
[----:B------:R-:W-:Y:S01]  /*8130*/  FADD.FTZ R151, R151, R42 ;  /* 0x0000002a97977221 */ /* 0x000fe20000010000 */
[-C--:B------:R-:W-:Y:S01]  /*8140*/  FMUL.FTZ R172, R211, R30.reuse ;  /* 0x0000001ed3ac7220 */ /* 0x080fe20000410000 */
[----:B------:R-:W-:Y:S01]  /*8150*/  FFMA.FTZ R46, R46, R211, R197 ;  /* 0x000000d32e2e7223 */ /* 0x000fe200000100c5 */
[----:B------:R-:W-:Y:S01]  /*8160*/  FADD.FTZ R198, R198, R171 ;  /* 0x000000abc6c67221 */ /* 0x000fe20000010000 */
[C---:B------:R-:W-:Y:S01]  /*8170*/  FFMA.FTZ R171, R196.reuse, UR31, -R169 ;  /* 0x0000001fc4ab7c23 */ /* 0x040fe200080108a9 */
[----:B------:R-:W-:Y:S01]  /*8180*/  FMUL.FTZ R196, R196, R30 ;  /* 0x0000001ec4c47220 */ /* 0x000fe20000410000 */
[----:B------:R-:W-:Y:S01]  /*8190*/  FFMA.FTZ R41, R229, R249, -R210 ;  /* 0x000000f9e5297223 */ /* 0x000fe200000108d2 */
[C---:B------:R-:W-:Y:S01]  /*81a0*/  FMUL.FTZ R169, R173.reuse, R198 ;  /* 0x000000c6ada97220 */ /* 0x040fe20000410000 */
[----:B------:R-:W-:Y:S01]  /*81b0*/  FMUL.FTZ R173, R173, R151 ;  /* 0x00000097adad7220 */ /* 0x000fe20000410000 */
[C---:B------:R-:W-:Y:S01]  /*81c0*/  FMUL.FTZ R150, R212.reuse, R171 ;  /* 0x000000abd4967220 */ /* 0x040fe20000410000 */
[----:B------:R-:W-:Y:S01]  /*81d0*/  FMUL.FTZ R42, R212, R196 ;  /* 0x000000c4d42a7220 */ /* 0x000fe20000410000 */
[C---:B------:R-:W-:Y:S01]  /*81e0*/  FFMA.FTZ R169, R174.reuse, R151, R169 ;  /* 0x00000097aea97223 */ /* 0x040fe200000100a9 */
[----:B------:R-:W-:Y:S01]  /*81f0*/  FFMA.FTZ R168, R174, R198, -R173 ;  /* 0x000000c6aea87223 */ /* 0x000fe200000108ad */
[-C--:B------:R-:W-:Y:S01]  /*8200*/  FMUL.FTZ R212, R212, R172.reuse ;  /* 0x000000acd4d47220 */ /* 0x080fe20000410000 */
[-C--:B------:R-:W-:Y:S01]  /*8210*/  FFMA.FTZ R42, R223, R172.reuse, R42 ;  /* 0x000000acdf2a7223 */ /* 0x080fe2000001002a */
[----:B------:R-:W-:Y:S01]  /*8220*/  FADD.FTZ R152, R152, R169 ;  /* 0x000000a998987221 */ /* 0x000fe20000010000 */
[----:B------:R-:W-:Y:S01]  /*8230*/  FADD.FTZ R168, R199, R168 ;  /* 0x000000a8c7a87221 */ /* 0x000fe20000010000 */
[----:B------:R-:W-:Y:S01]  /*8240*/  FMUL.FTZ R173, R105, R172 ;  /* 0x000000ac69ad7220 */ /* 0x000fe20000410000 */
[-C--:B------:R-:W-:Y:S01]  /*8250*/  FFMA.FTZ R169, R223, R196.reuse, -R212 ;  /* 0x000000c4dfa97223 */ /* 0x080fe200000108d4 */
[----:B------:R-:W-:Y:S01]  /*8260*/  FMUL.FTZ R197, R105, R196 ;  /* 0x000000c469c57220 */ /* 0x000fe20000410000 */
[C---:B------:R-:W-:Y:S01]  /*8270*/  FMUL.FTZ R171, R175.reuse, R168 ;  /* 0x000000a8afab7220 */ /* 0x040fe20000410000 */
[-C--:B------:R-:W-:Y:S01]  /*8280*/  FMUL.FTZ R175, R175, R152.reuse ;  /* 0x00000098afaf7220 */ /* 0x080fe20000410000 */
[----:B------:R0:W-:Y:S01]  /*8290*/  STS [R166+0x2168], R173 ;  /* 0x002168ada6007388 */ /* 0x0001e20000000800 */
[CC--:B------:R-:W-:Y:S01]  /*82a0*/  FMUL.FTZ R174, R195.reuse, R31.reuse ;  /* 0x0000001fc3ae7220 */ /* 0x0c0fe20000410000 */
[C---:B------:R-:W-:Y:S01]  /*82b0*/  FFMA.FTZ R172, R176.reuse, R152, R171 ;  /* 0x00000098b0ac7223 */ /* 0x040fe200000100ab */
[----:B------:R-:W-:Y:S01]  /*82c0*/  FFMA.FTZ R175, R176, R168, -R175 ;  /* 0x000000a8b0af7223 */ /* 0x000fe200000108af */
[----:B------:R-:W-:Y:S01]  /*82d0*/  FMUL.FTZ R171, R195, UR46 ;  /* 0x0000002ec3ab7c20 */ /* 0x000fe20008410000 */
[----:B------:R-:W-:Y:S01]  /*82e0*/  FMUL.FTZ R176, R170, R31 ;  /* 0x0000001faab07220 */ /* 0x000fe20000410000 */
[----:B------:R-:W-:Y:S01]  /*82f0*/  FADD.FTZ R153, R153, R172 ;  /* 0x000000ac99997221 */ /* 0x000fe20000010000 */
[----:B------:R-:W-:Y:S01]  /*8300*/  FADD.FTZ R200, R200, R175 ;  /* 0x000000afc8c87221 */ /* 0x000fe20000010000 */
[C---:B------:R-:W-:Y:S01]  /*8310*/  FFMA.FTZ R44, R170.reuse, UR31, -R171 ;  /* 0x0000001faa2c7c23 */ /* 0x040fe200080108ab */
[----:B------:R-:W-:Y:S01]  /*8320*/  FMUL.FTZ R172, R170, UR46 ;  /* 0x0000002eaaac7c20 */ /* 0x000fe20008410000 */
[----:B------:R-:W-:Y:S01]  /*8330*/  FMUL.FTZ R196, R139, R176 ;  /* 0x000000b08bc47220 */ /* 0x000fe20000410000 */
[CC--:B------:R-:W-:Y:S01]  /*8340*/  FMUL.FTZ R171, R177.reuse, R200.reuse ;  /* 0x000000c8b1ab7220 */ /* 0x0c0fe20000410000 */
[-C--:B------:R-:W-:Y:S01]  /*8350*/  FMUL.FTZ R177, R177, R153.reuse ;  /* 0x00000099b1b17220 */ /* 0x080fe20000410000 */
[----:B------:R-:W-:Y:S01]  /*8360*/  FFMA.FTZ R170, R195, UR31, R172 ;  /* 0x0000001fc3aa7c23 */ /* 0x000fe200080100ac */
[----:B------:R1:W-:Y:S01]  /*8370*/  STS [R166+0x216c], R197 ;  /* 0x00216cc5a6007388 */ /* 0x0003e20000000800 */
[C---:B0-----:R-:W-:Y:S01]  /*8380*/  FFMA.FTZ R173, R178.reuse, R153, R171 ;  /* 0x00000099b2ad7223 */ /* 0x041fe200000100ab */
[----:B------:R-:W-:Y:S01]  /*8390*/  FFMA.FTZ R172, R178, R200, -R177 ;  /* 0x000000c8b2ac7223 */ /* 0x000fe200000108b1 */
[-C--:B------:R-:W-:Y:S01]  /*83a0*/  FMUL.FTZ R178, R139, R174.reuse ;  /* 0x000000ae8bb27220 */ /* 0x080fe20000410000 */
[-C--:B------:R-:W-:Y:S01]  /*83b0*/  FFMA.FTZ R171, R225, R174.reuse, R196 ;  /* 0x000000aee1ab7223 */ /* 0x080fe200000100c4 */
[----:B------:R-:W-:Y:S01]  /*83c0*/  FADD.FTZ R154, R154, R173 ;  /* 0x000000ad9a9a7221 */ /* 0x000fe20000010000 */
[----:B------:R-:W-:Y:S01]  /*83d0*/  FADD.FTZ R172, R201, R172 ;  /* 0x000000acc9ac7221 */ /* 0x000fe20000010000 */
[----:B------:R-:W-:Y:S01]  /*83e0*/  FMUL.FTZ R177, R104, R174 ;  /* 0x000000ae68b17220 */ /* 0x000fe20000410000 */
[----:B------:R-:W-:Y:S01]  /*83f0*/  FFMA.FTZ R173, R225, R176, -R178 ;  /* 0x000000b0e1ad7223 */ /* 0x000fe200000108b2 */
[----:B------:R-:W-:Y:S01]  /*8400*/  FMUL.FTZ R178, R198, R32 ;  /* 0x00000020c6b27220 */ /* 0x000fe20000410000 */
[C---:B------:R-:W-:Y:S01]  /*8410*/  FMUL.FTZ R175, R179.reuse, R172 ;  /* 0x000000acb3af7220 */ /* 0x040fe20000410000 */
[----:B------:R-:W-:Y:S01]  /*8420*/  FMUL.FTZ R179, R179, R154 ;  /* 0x0000009ab3b37220 */ /* 0x000fe20000410000 */
[----:B-1----:R-:W-:Y:S01]  /*8430*/  FMUL.FTZ R197, R104, R176 ;  /* 0x000000b068c57220 */ /* 0x002fe20000410000 */
[----:B------:R-:W-:Y:S01]  /*8440*/  FMUL.FTZ R176, R151, R32 ;  /* 0x0000002097b07220 */ /* 0x000fe20000410000 */
[C---:B------:R-:W-:Y:S01]  /*8450*/  FFMA.FTZ R174, R180.reuse, R154, R175 ;  /* 0x0000009ab4ae7223 */ /* 0x040fe200000100af */
[----:B------:R-:W-:Y:S01]  /*8460*/  FFMA.FTZ R179, R180, R172, -R179 ;  /* 0x000000acb4b37223 */ /* 0x000fe200000108b3 */
[----:B------:R-:W-:Y:S01]  /*8470*/  FMUL.FTZ R180, R138, R178 ;  /* 0x000000b28ab47220 */ /* 0x000fe20000410000 */
[----:B------:R0:W-:Y:S01]  /*8480*/  STS [R166+0x2160], R177 ;  /* 0x002160b1a6007388 */ /* 0x0001e20000000800 */
[----:B------:R-:W-:Y:S01]  /*8490*/  FADD.FTZ R155, R155, R174 ;  /* 0x000000ae9b9b7221 */ /* 0x000fe20000010000 */
[----:B------:R-:W-:Y:S01]  /*84a0*/  FADD.FTZ R202, R202, R179 ;  /* 0x000000b3caca7221 */ /* 0x000fe20000010000 */
[-C--:B------:R-:W-:Y:S01]  /*84b0*/  FMUL.FTZ R175, R138, R176.reuse ;  /* 0x000000b08aaf7220 */ /* 0x080fe20000410000 */
[----:B------:R-:W-:Y:S01]  /*84c0*/  FMUL.FTZ R195, R111, R176 ;  /* 0x000000b06fc37220 */ /* 0x000fe20000410000 */
[C---:B------:R-:W-:Y:S01]  /*84d0*/  FMUL.FTZ R179, R181.reuse, R155 ;  /* 0x0000009bb5b37220 */ /* 0x040fe20000410000 */
[----:B------:R-:W-:Y:S01]  /*84e0*/  FMUL.FTZ R174, R181, R202 ;  /* 0x000000cab5ae7220 */ /* 0x000fe20000410000 */
[----:B------:R1:W-:Y:S01]  /*84f0*/  STS [R166+0x2164], R197 ;  /* 0x002164c5a6007388 */ /* 0x0003e20000000800 */
[C---:B------:R-:W-:Y:S01]  /*8500*/  FFMA.FTZ R175, R219.reuse, R178, -R175 ;  /* 0x000000b2dbaf7223 */ /* 0x040fe200000108af */
[----:B------:R-:W-:Y:S01]  /*8510*/  FMUL.FTZ R247, R106, R249 ;  /* 0x000000f96af77220 */ /* 0x000fe20000410000 */
[----:B0-----:R-:W-:Y:S01]  /*8520*/  FFMA.FTZ R177, R219, R176, R180 ;  /* 0x000000b0dbb17223 */ /* 0x001fe200000100b4 */
[C---:B------:R-:W-:Y:S01]  /*8530*/  FFMA.FTZ R176, R182.reuse, R202, -R179 ;  /* 0x000000cab6b07223 */ /* 0x040fe200000108b3 */
[----:B------:R-:W-:Y:S01]  /*8540*/  FFMA.FTZ R179, R182, R155, R174 ;  /* 0x0000009bb6b37223 */ /* 0x000fe200000100ae */
[-C--:B------:R-:W-:Y:S01]  /*8550*/  FMUL.FTZ R180, R168, R33.reuse ;  /* 0x00000021a8b47220 */ /* 0x080fe20000410000 */
[----:B------:R0:W-:Y:S01]  /*8560*/  STS [R166+0x2158], R195 ;  /* 0x002158c3a6007388 */ /* 0x0001e20000000800 */
[----:B------:R-:W-:Y:S01]  /*8570*/  FADD.FTZ R174, R203, R176 ;  /* 0x000000b0cbae7221 */ /* 0x000fe20000010000 */
[----:B------:R-:W-:Y:S01]  /*8580*/  FADD.FTZ R156, R156, R179 ;  /* 0x000000b39c9c7221 */ /* 0x000fe20000010000 */
[----:B-1----:R-:W-:Y:S01]  /*8590*/  FMUL.FTZ R197, R111, R178 ;  /* 0x000000b26fc57220 */ /* 0x002fe20000410000 */
[----:B------:R-:W-:Y:S01]  /*85a0*/  FMUL.FTZ R178, R152, R33 ;  /* 0x0000002198b27220 */ /* 0x000fe20000410000 */
[----:B------:R-:W-:Y:S01]  /*85b0*/  FMUL.FTZ R181, R183, R174 ;  /* 0x000000aeb7b57220 */ /* 0x000fe20000410000 */
[----:B------:R-:W-:Y:S01]  /*85c0*/  FMUL.FTZ R176, R137, R180 ;  /* 0x000000b489b07220 */ /* 0x000fe20000410000 */
[----:B------:R-:W-:Y:S01]  /*85d0*/  FMUL.FTZ R183, R183, R156 ;  /* 0x0000009cb7b77220 */ /* 0x000fe20000410000 */
[-C--:B------:R-:W-:Y:S01]  /*85e0*/  FMUL.FTZ R182, R137, R178.reuse ;  /* 0x000000b289b67220 */ /* 0x080fe20000410000 */
[----:B------:R1:W-:Y:S01]  /*85f0*/  STS [R166+0x215c], R197 ;  /* 0x00215cc5a6007388 */ /* 0x0003e20000000800 */
[C---:B------:R-:W-:Y:S01]  /*8600*/  FFMA.FTZ R179, R221.reuse, R178, R176 ;  /* 0x000000b2ddb37223 */ /* 0x040fe200000100b0 */
[C---:B------:R-:W-:Y:S01]  /*8610*/  FFMA.FTZ R183, R184.reuse, R174, -R183 ;  /* 0x000000aeb8b77223 */ /* 0x040fe200000108b7 */
[----:B------:R-:W-:Y:S01]  /*8620*/  FFMA.FTZ R176, R184, R156, R181 ;  /* 0x0000009cb8b07223 */ /* 0x000fe200000100b5 */
[----:B0-----:R-:W-:Y:S01]  /*8630*/  FMUL.FTZ R195, R110, R178 ;  /* 0x000000b26ec37220 */ /* 0x001fe20000410000 */
[----:B------:R-:W-:Y:S01]  /*8640*/  FFMA.FTZ R181, R221, R180, -R182 ;  /* 0x000000b4ddb57223 */ /* 0x000fe200000108b6 */
[----:B------:R-:W-:Y:S01]  /*8650*/  FADD.FTZ R204, R204, R183 ;  /* 0x000000b7cccc7221 */ /* 0x000fe20000010000 */
[----:B------:R-:W-:Y:S01]  /*8660*/  FADD.FTZ R157, R157, R176 ;  /* 0x000000b09d9d7221 */ /* 0x000fe20000010000 */
[----:B------:R-:W-:Y:S01]  /*8670*/  FMUL.FTZ R178, R153, R34 ;  /* 0x0000002299b27220 */ /* 0x000fe20000410000 */
[----:B------:R0:W-:Y:S01]  /*8680*/  STS [R166+0x2150], R195 ;  /* 0x002150c3a6007388 */ /* 0x0001e20000000800 */
[C---:B------:R-:W-:Y:S01]  /*8690*/  FMUL.FTZ R183, R185.reuse, R204 ;  /* 0x000000ccb9b77220 */ /* 0x040fe20000410000 */
[-C--:B------:R-:W-:Y:S01]  /*86a0*/  FMUL.FTZ R185, R185, R157.reuse ;  /* 0x0000009db9b97220 */ /* 0x080fe20000410000 */
[----:B-1----:R-:W-:Y:S01]  /*86b0*/  FMUL.FTZ R197, R110, R180 ;  /* 0x000000b46ec57220 */ /* 0x002fe20000410000 */
[----:B------:R-:W-:Y:S01]  /*86c0*/  FMUL.FTZ R180, R200, R34 ;  /* 0x00000022c8b47220 */ /* 0x000fe20000410000 */
[C---:B------:R-:W-:Y:S01]  /*86d0*/  FFMA.FTZ R183, R186.reuse, R157, R183 ;  /* 0x0000009dbab77223 */ /* 0x040fe200000100b7 */
[----:B------:R-:W-:Y:S01]  /*86e0*/  FFMA.FTZ R176, R186, R204, -R185 ;  /* 0x000000ccbab07223 */ /* 0x000fe200000108b9 */
[C---:B------:R-:W-:Y:S01]  /*86f0*/  FMUL.FTZ R184, R136.reuse, R178 ;  /* 0x000000b288b87220 */ /* 0x040fe20000410000 */
[-C--:B------:R-:W-:Y:S01]  /*8700*/  FMUL.FTZ R182, R136, R180.reuse ;  /* 0x000000b488b67220 */ /* 0x080fe20000410000 */
[----:B------:R-:W-:Y:S01]  /*8710*/  FADD.FTZ R160, R160, R183 ;  /* 0x000000b7a0a07221 */ /* 0x000fe20000010000 */
[----:B------:R-:W-:Y:S01]  /*8720*/  FADD.FTZ R176, R205, R176 ;  /* 0x000000b0cdb07221 */ /* 0x000fe20000010000 */
[----:B------:R1:W-:Y:S01]  /*8730*/  STS [R166+0x2154], R197 ;  /* 0x002154c5a6007388 */ /* 0x0003e20000000800 */
[C---:B------:R-:W-:Y:S01]  /*8740*/  FFMA.FTZ R183, R215.reuse, R180, -R184 ;  /* 0x000000b4d7b77223 */ /* 0x040fe200000108b8 */
[----:B------:R-:W-:Y:S01]  /*8750*/  FFMA.FTZ R182, R215, R178, R182 ;  /* 0x000000b2d7b67223 */ /* 0x000fe200000100b6 */
[C---:B------:R-:W-:Y:S01]  /*8760*/  FMUL.FTZ R185, R187.reuse, R176 ;  /* 0x000000b0bbb97220 */ /* 0x040fe20000410000 */
[----:B------:R-:W-:Y:S01]  /*8770*/  FMUL.FTZ R187, R187, R160 ;  /* 0x000000a0bbbb7220 */ /* 0x000fe20000410000 */
[----:B0-----:R-:W-:Y:S01]  /*8780*/  FMUL.FTZ R195, R109, R178 ;  /* 0x000000b26dc37220 */ /* 0x001fe20000410000 */
[-C--:B------:R-:W-:Y:S01]  /*8790*/  FMUL.FTZ R184, R172, R35.reuse ;  /* 0x00000023acb87220 */ /* 0x080fe20000410000 */
[C---:B------:R-:W-:Y:S01]  /*87a0*/  FFMA.FTZ R178, R188.reuse, R160, R185 ;  /* 0x000000a0bcb27223 */ /* 0x040fe200000100b9 */
[----:B------:R-:W-:Y:S01]  /*87b0*/  FFMA.FTZ R187, R188, R176, -R187 ;  /* 0x000000b0bcbb7223 */ /* 0x000fe200000108bb */
[----:B------:R-:W-:Y:S01]  /*87c0*/  FMUL.FTZ R188, R155, R36 ;  /* 0x000000249bbc7220 */ /* 0x000fe20000410000 */
[----:B-1----:R-:W-:Y:S01]  /*87d0*/  FMUL.FTZ R197, R109, R180 ;  /* 0x000000b46dc57220 */ /* 0x002fe20000410000 */
[----:B------:R-:W-:Y:S01]  /*87e0*/  FMUL.FTZ R180, R154, R35 ;  /* 0x000000239ab47220 */ /* 0x000fe20000410000 */
[----:B------:R-:W-:Y:S01]  /*87f0*/  FADD.FTZ R206, R206, R187 ;  /* 0x000000bbcece7221 */ /* 0x000fe20000010000 */
[----:B------:R-:W-:Y:S01]  /*8800*/  FADD.FTZ R161, R161, R178 ;  /* 0x000000b2a1a17221 */ /* 0x000fe20000010000 */
[C---:B------:R-:W-:Y:S01]  /*8810*/  FMUL.FTZ R186, R131.reuse, R184 ;  /* 0x000000b883ba7220 */ /* 0x040fe20000410000 */
[----:B------:R-:W-:Y:S01]  /*8820*/  FMUL.FTZ R187, R131, R180 ;  /* 0x000000b483bb7220 */ /* 0x000fe20000410000 */
[----:B------:R0:W-:Y:S01]  /*8830*/  STS [R166+0x214c], R197 ;  /* 0x00214cc5a6007388 */ /* 0x0001e20000000800 */
[----:B------:R-:W-:Y:S01]  /*8840*/  FMUL.FTZ R178, R189, R206 ;  /* 0x000000cebdb27220 */ /* 0x000fe20000410000 */
[C---:B------:R-:W-:Y:S01]  /*8850*/  FFMA.FTZ R185, R217.reuse, R180, R186 ;  /* 0x000000b4d9b97223 */ /* 0x040fe200000100ba */
[----:B------:R-:W-:Y:S01]  /*8860*/  FMUL.FTZ R196, R130, R188 ;  /* 0x000000bc82c47220 */ /* 0x000fe20000410000 */
[----:B------:R1:W-:Y:S01]  /*8870*/  STS [R166+0x2148], R195 ;  /* 0x002148c3a6007388 */ /* 0x0003e20000000800 */
[----:B------:R-:W-:Y:S01]  /*8880*/  FMUL.FTZ R205, R176, R39 ;  /* 0x00000027b0cd7220 */ /* 0x000fe20000410000 */
[----:B------:R-:W-:Y:S01]  /*8890*/  FMUL.FTZ R216, R204, R38 ;  /* 0x00000026ccd87220 */ /* 0x000fe20000410000 */
[----:B------:R-:W-:Y:S01]  /*88a0*/  FMUL.FTZ R224, R198, UR46 ;  /* 0x0000002ec6e07c20 */ /* 0x000fe20008410000 */
[----:B------:R-:W-:Y:S01]  /*88b0*/  STS [R166+0x217c], R251 ;  /* 0x00217cfba6007388 */ /* 0x000fe20000000800 */
[----:B------:R-:W-:Y:S01]  /*88c0*/  FMUL.FTZ R220, R200, UR46 ;  /* 0x0000002ec8dc7c20 */ /* 0x000fe20008410000 */
[CC--:B0-----:R-:W-:Y:S01]  /*88d0*/  FMUL.FTZ R197, R108.reuse, R184.reuse ;  /* 0x000000b86cc57220 */ /* 0x0c1fe20000410000 */
[----:B------:R-:W-:Y:S01]  /*88e0*/  FFMA.FTZ R184, R217, R184, -R187 ;  /* 0x000000b8d9b87223 */ /* 0x000fe200000108bb */
[-C--:B------:R-:W-:Y:S01]  /*88f0*/  FMUL.FTZ R187, R189, R161.reuse ;  /* 0x000000a1bdbb7220 */ /* 0x080fe20000410000 */
[----:B------:R-:W-:Y:S01]  /*8900*/  FMUL.FTZ R218, R125, R216 ;  /* 0x000000d87dda7220 */ /* 0x000fe20000410000 */
[----:B-1----:R-:W-:Y:S01]  /*8910*/  FMUL.FTZ R195, R108, R180 ;  /* 0x000000b46cc37220 */ /* 0x002fe20000410000 */
[----:B------:R-:W-:Y:S01]  /*8920*/  STS [R166+0x2144], R197 ;  /* 0x002144c5a6007388 */ /* 0x000fe20000000800 */
[C---:B------:R-:W-:Y:S01]  /*8930*/  FFMA.FTZ R180, R190.reuse, R206, -R187 ;  /* 0x000000cebeb47223 */ /* 0x040fe200000108bb */
[----:B------:R-:W-:Y:S01]  /*8940*/  FFMA.FTZ R187, R190, R161, R178 ;  /* 0x000000a1bebb7223 */ /* 0x000fe200000100b2 */
        /* <DEDUP_REMOVED lines=8> */
[----:B------:R-:W-:Y:S01]  /*89d0*/  FFMA.FTZ R186, R245, R188, R186 ;  /* 0x000000bcf5ba7223 */ /* 0x000fe200000100ba */
[----:B------:R-:W-:Y:S01]  /*89e0*/  STS [R166+0x2170], R243 ;  /* 0x002170f3a6007388 */ /* 0x000fe20000000800 */
[C---:B------:R-:W-:Y:S01]  /*89f0*/  FFMA.FTZ R180, R192.reuse, R162, R187 ;  /* 0x000000a2c0b47223 */ /* 0x040fe200000100bb */
[----:B------:R-:W-:Y:S01]  /*8a00*/  FFMA.FTZ R191, R192, R178, -R191 ;  /* 0x000000b2c0bf7223 */ /* 0x000fe200000108bf */
[----:B0-----:R-:W-:Y:S01]  /*8a10*/  FMUL.FTZ R195, R115, R188 ;  /* 0x000000bc73c37220 */ /* 0x001fe20000410000 */
[-C--:B------:R-:W-:Y:S01]  /*8a20*/  FMUL.FTZ R188, R156, R37.reuse ;  /* 0x000000259cbc7220 */ /* 0x080fe20000410000 */
[----:B------:R-:W-:Y:S01]  /*8a30*/  FADD.FTZ R163, R163, R180 ;  /* 0x000000b4a3a37221 */ /* 0x000fe20000010000 */
[----:B------:R-:W-:Y:S01]  /*8a40*/  FADD.FTZ R208, R208, R191 ;  /* 0x000000bfd0d07221 */ /* 0x000fe20000010000 */
[----:B------:R-:W-:Y:S01]  /*8a50*/  FMUL.FTZ R192, R174, R37 ;  /* 0x00000025aec07220 */ /* 0x000fe20000410000 */
[----:B------:R-:W-:Y:S01]  /*8a60*/  FMUL.FTZ R191, R129, R188 ;  /* 0x000000bc81bf7220 */ /* 0x000fe20000410000 */
[----:B------:R-:W-:Y:S01]  /*8a70*/  FFMA.FTZ R187, R245, R190, -R196 ;  /* 0x000000bef5bb7223 */ /* 0x000fe200000108c4 */
        /* <DEDUP_REMOVED lines=10> */
[-C--:B------:R-:W-:Y:S01]  /*8b20*/  FMUL.FTZ R190, R163, R134.reuse ;  /* 0x00000086a3be7220 */ /* 0x080fe20000410000 */
[----:B------:R-:W-:Y:S01]  /*8b30*/  FMUL.FTZ R188, R208, R134 ;  /* 0x00000086d0bc7220 */ /* 0x000fe20000410000 */
[-C--:B0-----:R-:W-:Y:S01]  /*8b40*/  FMUL.FTZ R199, R114, R192.reuse ;  /* 0x000000c072c77220 */ /* 0x081fe20000410000 */
[----:B------:R-:W-:Y:S01]  /*8b50*/  FFMA.FTZ R192, R213, R192, -R191 ;  /* 0x000000c0d5c07223 */ /* 0x000fe200000108bf */
[-C--:B------:R-:W-:Y:S01]  /*8b60*/  FMUL.FTZ R191, R164, R135.reuse ;  /* 0x00000087a4bf7220 */ /* 0x080fe20000410000 */
[----:B------:R-:W-:Y:S01]  /*8b70*/  FMUL.FTZ R189, R180, R135 ;  /* 0x00000087b4bd7220 */ /* 0x000fe20000410000 */
[----:B------:R0:W-:Y:S01]  /*8b80*/  STS [R166+0x2138], R195 ;  /* 0x002138c3a6007388 */ /* 0x0001e20000000800 */
[----:B------:R-:W-:Y:S01]  /*8b90*/  FMUL.FTZ R210, R238, R188 ;  /* 0x000000bceed27220 */ /* 0x000fe20000410000 */
[C---:B------:R-:W-:Y:S01]  /*8ba0*/  FMUL.FTZ R196, R242.reuse, R191 ;  /* 0x000000bff2c47220 */ /* 0x040fe20000410000 */
[-C--:B------:R-:W-:Y:S01]  /*8bb0*/  FMUL.FTZ R194, R242, R189.reuse ;  /* 0x000000bdf2c27220 */ /* 0x080fe20000410000 */
[----:B------:R1:W-:Y:S01]  /*8bc0*/  STS [R166+0x2130], R197 ;  /* 0x002130c5a6007388 */ /* 0x0003e20000000800 */
[----:B------:R-:W-:Y:S01]  /*8bd0*/  FMUL.FTZ R209, R113, R216 ;  /* 0x000000d871d17220 */ /* 0x000fe20000410000 */
[C---:B------:R-:W-:Y:S01]  /*8be0*/  FFMA.FTZ R196, R241.reuse, R189, -R196 ;  /* 0x000000bdf1c47223 */ /* 0x040fe200000108c4 */
[-C--:B------:R-:W-:Y:S01]  /*8bf0*/  FFMA.FTZ R194, R241, R191.reuse, R194 ;  /* 0x000000bff1c27223 */ /* 0x080fe200000100c2 */
[----:B------:R2:W-:Y:S01]  /*8c00*/  STS [R166+0x2134], R199 ;  /* 0x002134c7a6007388 */ /* 0x0005e20000000800 */
[----:B------:R-:W-:Y:S01]  /*8c10*/  FMUL.FTZ R191, R116, R191 ;  /* 0x000000bf74bf7220 */ /* 0x000fe20000410000 */
[----:B0-----:R-:W-:Y:S01]  /*8c20*/  FMUL.FTZ R195, R238, R190 ;  /* 0x000000beeec37220 */ /* 0x001fe20000410000 */
[----:B------:R-:W-:Y:S01]  /*8c30*/  FADD.FTZ R196, RZ, R196 ;  /* 0x000000c4ffc47221 */ /* 0x000fe20000010000 */
[----:B------:R-:W-:Y:S01]  /*8c40*/  FADD.FTZ R194, RZ, R194 ;  /* 0x000000c2ffc27221 */ /* 0x000fe20000010000 */
[----:B------:R-:W-:Y:S01]  /*8c50*/  FMUL.FTZ R189, R116, R189 ;  /* 0x000000bd74bd7220 */ /* 0x000fe20000410000 */
[C---:B------:R-:W-:Y:S01]  /*8c60*/  FFMA.FTZ R201, R239.reuse, R188, -R195 ;  /* 0x000000bcefc97223 */ /* 0x040fe200000108c3 */
[-C--:B------:R-:W-:Y:S01]  /*8c70*/  FMUL.FTZ R195, R178, R133.reuse ;  /* 0x00000085b2c37220 */ /* 0x080fe20000410000 */
[----:B-1----:R-:W-:Y:S01]  /*8c80*/  FMUL.FTZ R197, R162, R133 ;  /* 0x00000085a2c57220 */ /* 0x002fe20000410000 */
[----:B------:R-:W-:Y:S01]  /*8c90*/  STS [R166+0x2174], R247 ;  /* 0x002174f7a6007388 */ /* 0x000fe20000000800 */
[----:B--2---:R-:W-:Y:S01]  /*8ca0*/  FFMA.FTZ R199, R239, R190, R210 ;  /* 0x000000beefc77223 */ /* 0x004fe200000100d2 */
[----:B------:R-:W-:Y:S01]  /*8cb0*/  FADD.FTZ R201, R196, R201 ;  /* 0x000000c9c4c97221 */ /* 0x000fe20000010000 */
[C---:B------:R-:W-:Y:S01]  /*8cc0*/  FMUL.FTZ R210, R120.reuse, R195 ;  /* 0x000000c378d27220 */ /* 0x040fe20000410000 */
[-C--:B------:R-:W-:Y:S01]  /*8cd0*/  FMUL.FTZ R212, R120, R197.reuse ;  /* 0x000000c578d47220 */ /* 0x080fe20000410000 */
[----:B------:R-:W-:Y:S01]  /*8ce0*/  FADD.FTZ R199, R194, R199 ;  /* 0x000000c7c2c77221 */ /* 0x000fe20000010000 */
[-C--:B------:R-:W-:Y:S01]  /*8cf0*/  FMUL.FTZ R196, R161, R132.reuse ;  /* 0x00000084a1c47220 */ /* 0x080fe20000410000 */
[----:B------:R-:W-:Y:S01]  /*8d00*/  FMUL.FTZ R194, R206, R132 ;  /* 0x00000084cec27220 */ /* 0x000fe20000410000 */
[C---:B------:R-:W-:Y:S01]  /*8d10*/  FFMA.FTZ R210, R237.reuse, R197, R210 ;  /* 0x000000c5edd27223 */ /* 0x040fe200000100d2 */
[----:B------:R-:W-:Y:S01]  /*8d20*/  FFMA.FTZ R212, R237, R195, -R212 ;  /* 0x000000c3edd47223 */ /* 0x000fe200000108d4 */
[C---:B------:R-:W-:Y:S01]  /*8d30*/  FMUL.FTZ R203, R123.reuse, R196 ;  /* 0x000000c47bcb7220 */ /* 0x040fe20000410000 */
[-C--:B------:R-:W-:Y:S01]  /*8d40*/  FMUL.FTZ R214, R123, R194.reuse ;  /* 0x000000c27bd67220 */ /* 0x080fe20000410000 */
[----:B------:R-:W-:Y:S01]  /*8d50*/  FADD.FTZ R199, R199, R210 ;  /* 0x000000d2c7c77221 */ /* 0x000fe20000010000 */
[----:B------:R-:W-:Y:S01]  /*8d60*/  FADD.FTZ R201, R201, R212 ;  /* 0x000000d4c9c97221 */ /* 0x000fe20000010000 */
[C---:B------:R-:W-:Y:S01]  /*8d70*/  FFMA.FTZ R210, R235.reuse, R194, -R203 ;  /* 0x000000c2ebd27223 */ /* 0x040fe200000108cb */
[----:B------:R-:W-:Y:S01]  /*8d80*/  FFMA.FTZ R214, R235, R196, R214 ;  /* 0x000000c4ebd67223 */ /* 0x000fe200000100d6 */
[----:B------:R-:W-:Y:S01]  /*8d90*/  FMUL.FTZ R203, R160, R39 ;  /* 0x00000027a0cb7220 */ /* 0x000fe20000410000 */
[----:B------:R-:W-:Y:S01]  /*8da0*/  FMUL.FTZ R197, R118, R197 ;  /* 0x000000c576c57220 */ /* 0x000fe20000410000 */
[----:B------:R-:W-:Y:S01]  /*8db0*/  FADD.FTZ R201, R201, R210 ;  /* 0x000000d2c9c97221 */ /* 0x000fe20000010000 */
[----:B------:R-:W-:Y:S01]  /*8dc0*/  FADD.FTZ R199, R199, R214 ;  /* 0x000000d6c7c77221 */ /* 0x000fe20000010000 */
[C---:B------:R-:W-:Y:S01]  /*8dd0*/  FMUL.FTZ R210, R124.reuse, R205 ;  /* 0x000000cd7cd27220 */ /* 0x040fe20000410000 */
[----:B------:R-:W-:Y:S01]  /*8de0*/  FMUL.FTZ R212, R124, R203 ;  /* 0x000000cb7cd47220 */ /* 0x000fe20000410000 */
[----:B------:R-:W-:Y:S01]  /*8df0*/  FMUL.FTZ R214, R157, R38 ;  /* 0x000000269dd67220 */ /* 0x000fe20000410000 */
        /* <DEDUP_REMOVED lines=16> */
[----:B------:R-:W-:Y:S01]  /*8f00*/  FMUL.FTZ R210, R202, UR46 ;  /* 0x0000002ecad27c20 */ /* 0x000fe20008410000 */
        /* <DEDUP_REMOVED lines=10> */
[----:B------:R-:W-:Y:S01]  /*8fb0*/  FADD.FTZ R184, R184, R183 ;  /* 0x000000b7b8b87221 */ /* 0x000fe20000010000 */
[----:B------:R-:W-:Y:S01]  /*8fc0*/  FFMA.FTZ R148, R211, UR31, R148 ;  /* 0x0000001fd3947c23 */ /* 0x000fe20008010094 */
[----:B------:R-:W0:Y:S01]  /*8fd0*/  LDC R183, c[0x0][0x388] ;  /* 0x0000e200ffb77b82 */ /* 0x000e220000000800 */
[----:B------:R-:W-:Y:S01]  /*8fe0*/  FADD.FTZ R182, R182, R179 ;  /* 0x000000b3b6b67221 */ /* 0x000fe20000010000 */
[----:B------:R-:W-:Y:S01]  /*8ff0*/  FADD.FTZ R184, R184, R181 ;  /* 0x000000b5b8b87221 */ /* 0x000fe20000010000 */
[C---:B------:R-:W-:Y:S01]  /*9000*/  FMUL.FTZ R179, R117.reuse, R190 ;  /* 0x000000be75b37220 */ /* 0x040fe20000410000 */
[----:B------:R-:W-:Y:S01]  /*9010*/  STS [R166+0x2124], R205 ;  /* 0x002124cda6007388 */ /* 0x000fe20000000800 */
[----:B------:R-:W-:Y:S01]  /*9020*/  FADD.FTZ R182, R182, R177 ;  /* 0x000000b1b6b67221 */ /* 0x000fe20000010000 */
[----:B------:R-:W-:Y:S01]  /*9030*/  FADD.FTZ R184, R184, R175 ;  /* 0x000000afb8b87221 */ /* 0x000fe20000010000 */
[----:B------:R-:W-:Y:S01]  /*9040*/  FMUL.FTZ R175, R117, R188 ;  /* 0x000000bc75af7220 */ /* 0x000fe20000410000 */
[----:B------:R-:W-:Y:S01]  /*9050*/  STS [R166+0x2118], R187 ;  /* 0x002118bba6007388 */ /* 0x000fe20000000800 */
[----:B------:R-:W-:Y:S01]  /*9060*/  FADD.FTZ R171, R182, R171 ;  /* 0x000000abb6ab7221 */ /* 0x000fe20000010000 */
[----:B------:R-:W-:Y:S01]  /*9070*/  FADD.FTZ R184, R184, R173 ;  /* 0x000000adb8b87221 */ /* 0x000fe20000010000 */
[----:B------:R-:W-:Y:S01]  /*9080*/  IADD3 R182, PT, PT, R27, 0x80, RZ ;  /* 0x000000801bb67810 */ /* 0x000fe20007ffe0ff */
[----:B------:R-:W-:Y:S01]  /*9090*/  STS [R166+0x211c], R193 ;  /* 0x00211cc1a6007388 */ /* 0x000fe20000000800 */
[----:B------:R-:W-:Y:S01]  /*90a0*/  FADD.FTZ R171, R171, R42 ;  /* 0x0000002aabab7221 */ /* 0x000fe20000010000 */
[----:B------:R-:W-:Y:S01]  /*90b0*/  FADD.FTZ R184, R184, R169 ;  /* 0x000000a9b8b87221 */ /* 0x000fe20000010000 */
[----:B------:R-:W-:Y:S01]  /*90c0*/  IADD3 R42, PT, PT, R27, 0x40, RZ ;  /* 0x000000401b2a7810 */ /* 0x000fe20007ffe0ff */
[----:B------:R-:W-:Y:S01]  /*90d0*/  STS [R166+0x2110], R197 ;  /* 0x002110c5a6007388 */ /* 0x000fe20000000800 */
[-C--:B------:R-:W-:Y:S01]  /*90e0*/  LEA.HI R169, R182, R27.reuse, RZ, 0x1b ;  /* 0x0000001bb6a97211 */ /* 0x080fe200078fd8ff */
[----:B------:R-:W-:Y:S01]  /*90f0*/  FADD.FTZ R226, R184, R41 ;  /* 0x00000029b8e27221 */ /* 0x000fe20000010000 */
[----:B------:R-:W-:Y:S01]  /*9100*/  LEA.HI R41, R42, R27, RZ, 0x1b ;  /* 0x0000001b2a297211 */ /* 0x000fe200078fd8ff */
[----:B------:R-:W-:Y:S01]  /*9110*/  STS [R166+0x2114], R195 ;  /* 0x002114c3a6007388 */ /* 0x000fe20000000800 */
[----:B------:R-:W-:Y:S01]  /*9120*/  FFMA.FTZ R42, R12, R227, R159 ;  /* 0x000000e30c2a7223 */ /* 0x000fe2000001009f */
[----:B------:R-:W-:Y:S01]  /*9130*/  FMUL.FTZ R159, R152, UR46 ;  /* 0x0000002e989f7c20 */ /* 0x000fe20008410000 */
[----:B------:R-:W-:Y:S01]  /*9140*/  FADD.FTZ R40, R171, R40 ;  /* 0x00000028ab287221 */ /* 0x000fe20000010000 */
[----:B------:R0:W-:Y:S01]  /*9150*/  STS [R166+0x2108], R179 ;  /* 0x002108b3a6007388 */ /* 0x0001e20000000800 */
[----:B------:R-:W-:Y:S01]  /*9160*/  FMUL.FTZ R181, R151, UR46 ;  /* 0x0000002e97b57c20 */ /* 0x000fe20008410000 */
[----:B------:R-:W-:Y:S01]  /*9170*/  FFMA.FTZ R222, R168, UR31, -R159 ;  /* 0x0000001fa8de7c23 */ /* 0x000fe2000801089f */
[----:B------:R-:W-:Y:S01]  /*9180*/  FMUL.FTZ R159, R154, UR46 ;  /* 0x0000002e9a9f7c20 */ /* 0x000fe20008410000 */
[----:B------:R1:W-:Y:S01]  /*9190*/  STS [R166+0x210c], R175 ;  /* 0x00210cafa6007388 */ /* 0x0003e20000000800 */
[----:B------:R-:W-:Y:S01]  /*91a0*/  FMUL.FTZ R177, R153, UR46 ;  /* 0x0000002e99b17c20 */ /* 0x000fe20008410000 */
[----:B------:R-:W-:Y:S01]  /*91b0*/  FMUL.FTZ R190, R204, UR46 ;  /* 0x0000002eccbe7c20 */ /* 0x000fe20008410000 */
[----:B------:R-:W-:Y:S01]  /*91c0*/  FFMA.FTZ R216, R172, UR31, -R159 ;  /* 0x0000001facd87c23 */ /* 0x000fe2000801089f */
[----:B------:R-:W-:Y:S01]  /*91d0*/  STS [R166+0x2100], R191 ;  /* 0x002100bfa6007388 */ /* 0x000fe20000000800 */
[----:B------:R-:W-:Y:S01]  /*91e0*/  FMUL.FTZ R159, R156, UR46 ;  /* 0x0000002e9c9f7c20 */ /* 0x000fe20008410000 */
[----:B0-----:R-:W-:Y:S01]  /*91f0*/  LEA R179, R183, -R128, 0x1 ;  /* 0x80000080b7b37211 */ /* 0x001fe200078e08ff */
[----:B------:R-:W-:Y:S01]  /*9200*/  FMUL.FTZ R173, R160, UR46 ;  /* 0x0000002ea0ad7c20 */ /* 0x000fe20008410000 */
[----:B------:R0:W-:Y:S01]  /*9210*/  STS [R166+0x2104], R189 ;  /* 0x002104bda6007388 */ /* 0x0001e20000000800 */
[-C--:B------:R-:W-:Y:S01]  /*9220*/  LEA R183, R41, R122.reuse, 0x2 ;  /* 0x0000007a29b77211 */ /* 0x080fe200078e10ff */
[----:B------:R-:W-:Y:S01]  /*9230*/  FMUL.FTZ R41, R168, UR46 ;  /* 0x0000002ea8297c20 */ /* 0x000fe20008410000 */
[----:B------:R-:W-:Y:S01]  /*9240*/  ISETP.GE.AND P6, PT, R179, 0x1, PT ;  /* 0x00000001b300780c */ /* 0x000fe20003fc6270 */
[----:B------:R-:W-:Y:S01]  /*9250*/  BAR.SYNC.DEFER_BLOCKING 0x0 ;  /* 0x0000000000007b1d */ /* 0x000fe20000010000 */
[----:B------:R-:W-:Y:S01]  /*9260*/  FFMA.FTZ R212, R174, UR31, -R159 ;  /* 0x0000001faed47c23 */ /* 0x000fe2000801089f */
[----:B------:R-:W-:Y:S01]  /*9270*/  FFMA.FTZ R218, R152, UR31, R41 ;  /* 0x0000001f98da7c23 */ /* 0x000fe20008010029 */
[----:B------:R-:W-:Y:S01]  /*9280*/  FMUL.FTZ R41, R172, UR46 ;  /* 0x0000002eac297c20 */ /* 0x000fe20008410000 */
[----:B------:R-:W-:Y:S01]  /*9290*/  FMUL.FTZ R159, R157, UR46 ;  /* 0x0000002e9d9f7c20 */ /* 0x000fe20008410000 */
[----:B------:R-:W-:Y:S01]  /*92a0*/  IADD3 R128, PT, PT, R27, 0xc0, RZ ;  /* 0x000000c01b807810 */ /* 0x000fe20007ffe0ff */
[----:B-1----:R-:W-:Y:S01]  /*92b0*/  FMUL.FTZ R175, R155, UR46 ;  /* 0x0000002e9baf7c20 */ /* 0x002fe20008410000 */
[----:B------:R-:W-:Y:S01]  /*92c0*/  FFMA.FTZ R214, R154, UR31, R41 ;  /* 0x0000001f9ad67c23 */ /* 0x000fe20008010029 */
[----:B------:R-:W-:Y:S01]  /*92d0*/  FMUL.FTZ R41, R174, UR46 ;  /* 0x0000002eae297c20 */ /* 0x000fe20008410000 */
[----:B------:R-:W-:Y:S01]  /*92e0*/  FFMA.FTZ R194, R204, UR31, -R159 ;  /* 0x0000001fccc27c23 */ /* 0x000fe2000801089f */
[----:B------:R-:W-:Y:S01]  /*92f0*/  FMUL.FTZ R159, R161, UR46 ;  /* 0x0000002ea19f7c20 */ /* 0x000fe20008410000 */
[----:B------:R-:W-:Y:S01]  /*9300*/  LEA.HI R185, R128, R27, RZ, 0x1b ;  /* 0x0000001b80b97211 */ /* 0x000fe200078fd8ff */
[----:B------:R-:W-:Y:S01]  /*9310*/  FFMA.FTZ R196, R156, UR31, R41 ;  /* 0x0000001f9cc47c23 */ /* 0x000fe20008010029 */
[----:B------:R-:W-:Y:S01]  /*9320*/  FMUL.FTZ R41, R176, UR46 ;  /* 0x0000002eb0297c20 */ /* 0x000fe20008410000 */
[----:B------:R-:W-:Y:S01]  /*9330*/  LEA R128, R169, R122, 0x2 ;  /* 0x0000007aa9807211 */ /* 0x000fe200078e10ff */
[----:B------:R-:W-:Y:S01]  /*9340*/  FFMA.FTZ R188, R206, UR31, -R159 ;  /* 0x0000001fcebc7c23 */ /* 0x000fe2000801089f */
[----:B------:R-:W-:Y:S01]  /*9350*/  FMUL.FTZ R169, R162, UR46 ;  /* 0x0000002ea2a97c20 */ /* 0x000fe20008410000 */
[----:B------:R-:W-:Y:S01]  /*9360*/  FFMA.FTZ R192, R160, UR31, R41 ;  /* 0x0000001fa0c07c23 */ /* 0x000fe20008010029 */
[----:B------:R-:W-:Y:S01]  /*9370*/  FMUL.FTZ R41, R178, UR46 ;  /* 0x0000002eb2297c20 */ /* 0x000fe20008410000 */
[----:B------:R-:W-:Y:S01]  /*9380*/  FMUL.FTZ R171, R163, UR46 ;  /* 0x0000002ea3ab7c20 */ /* 0x000fe20008410000 */
[----:B------:R-:W-:Y:S01]  /*9390*/  FMUL.FTZ R182, R208, UR46 ;  /* 0x0000002ed0b67c20 */ /* 0x000fe20008410000 */
[----:B------:R-:W-:Y:S01]  /*93a0*/  FMUL.FTZ R159, R164, UR46 ;  /* 0x0000002ea49f7c20 */ /* 0x000fe20008410000 */
[----:B------:R-:W-:Y:S01]  /*93b0*/  FFMA.FTZ R184, R162, UR31, R41 ;  /* 0x0000001fa2b87c23 */ /* 0x000fe20008010029 */
[----:B------:R-:W-:Y:S01]  /*93c0*/  FMUL.FTZ R41, R180, UR46 ;  /* 0x0000002eb4297c20 */ /* 0x000fe20008410000 */
[----:B------:R-:W1:Y:S01]  /*93d0*/  LDS R183, [R183+0x2200] ;  /* 0x00220000b7b77984 */ /* 0x000e620000000800 */
[C---:B------:R-:W-:Y:S01]  /*93e0*/  ISETP.GE.AND P3, PT, R179.reuse, 0x41, PT ;  /* 0x00000041b300780c */ /* 0x040fe20003f66270 */
[----:B------:R-:W-:Y:S01]  /*93f0*/  FFMA.FTZ R181, R198, UR31, -R181 ;  /* 0x0000001fc6b57c23 */ /* 0x000fe200080108b5 */
[----:B------:R-:W-:Y:S01]  /*9400*/  ISETP.GE.AND P4, PT, R179, 0x81, PT ;  /* 0x00000081b300780c */ /* 0x000fe20003f86270 */
[----:B------:R-:W-:Y:S01]  /*9410*/  FFMA.FTZ R224, R151, UR31, R224 ;  /* 0x0000001f97e07c23 */ /* 0x000fe200080100e0 */
[----:B------:R-:W-:Y:S01]  /*9420*/  FFMA.FTZ R177, R200, UR31, -R177 ;  /* 0x0000001fc8b17c23 */ /* 0x000fe200080108b1 */
[----:B------:R-:W-:Y:S01]  /*9430*/  FFMA.FTZ R220, R153, UR31, R220 ;  /* 0x0000001f99dc7c23 */ /* 0x000fe200080100dc */
[----:B------:R-:W-:Y:S01]  /*9440*/  FFMA.FTZ R175, R202, UR31, -R175 ;  /* 0x0000001fcaaf7c23 */ /* 0x000fe200080108af */
[----:B------:R-:W-:Y:S01]  /*9450*/  FFMA.FTZ R210, R155, UR31, R210 ;  /* 0x0000001f9bd27c23 */ /* 0x000fe200080100d2 */
[----:B------:R-:W-:Y:S01]  /*9460*/  FFMA.FTZ R190, R157, UR31, R190 ;  /* 0x0000001f9dbe7c23 */ /* 0x000fe200080100be */
[----:B------:R-:W-:Y:S01]  /*9470*/  FFMA.FTZ R173, R176, UR31, -R173 ;  /* 0x0000001fb0ad7c23 */ /* 0x000fe200080108ad */
[----:B------:R-:W-:Y:S01]  /*9480*/  FFMA.FTZ R186, R161, UR31, R186 ;  /* 0x0000001fa1ba7c23 */ /* 0x000fe200080100ba */
[----:B------:R-:W-:Y:S01]  /*9490*/  FFMA.FTZ R169, R178, UR31, -R169 ;  /* 0x0000001fb2a97c23 */ /* 0x000fe200080108a9 */
[----:B------:R-:W-:Y:S01]  /*94a0*/  FFMA.FTZ R171, R208, UR31, -R171 ;  /* 0x0000001fd0ab7c23 */ /* 0x000fe200080108ab */
[----:B------:R-:W-:Y:S01]  /*94b0*/  FFMA.FTZ R182, R163, UR31, R182 ;  /* 0x0000001fa3b67c23 */ /* 0x000fe200080100b6 */
[----:B------:R-:W-:Y:S01]  /*94c0*/  FFMA.FTZ R159, R180, UR31, -R159 ;  /* 0x0000001fb49f7c23 */ /* 0x000fe2000801089f */
[----:B0-----:R-:W-:Y:S01]  /*94d0*/  FFMA.FTZ R166, R164, UR31, R41 ;  /* 0x0000001fa4a67c23 */ /* 0x001fe20008010029 */
[----:B------:R-:W-:Y:S01]  /*94e0*/  ISETP.GE.AND P5, PT, R179, 0xc1, PT ;  /* 0x000000c1b300780c */ /* 0x000fe20003fa6270 */
[----:B------:R-:W-:-:S12]  /*94f0*/  @!P6 BRA `(.L_x_11189) ;  /* 0x000000000010e947 */ /* 0x000fd80003800000 */
[----:B------:R-:W-:-:S04]  /*9500*/  LEA.HI R41, R27, R27, RZ, 0x1b ;  /* 0x0000001b1b297211 */ /* 0x000fc800078fd8ff */
[----:B------:R-:W-:-:S06]  /*9510*/  LEA R41, R41, R122, 0x2 ;  /* 0x0000007a29297211 */ /* 0x000fcc00078e10ff */
[----:B------:R-:W0:Y:S04]  /*9520*/  LDS R41, [R41+0x2100] ;  /* 0x0021000029297984 */ /* 0x000e280000000800 */
[----:B0-----:R0:W-:Y:S02]  /*9530*/  REDG.E.ADD.F32.FTZ.RN.STRONG.GPU desc[UR28][R126.64], R41 ;  /* 0x000000297e0079a6 */ /* 0x0011e4000c12f31c */
.L_x_11189:
[----:B------:R-:W-:Y:S05]  /*9540*/  BSYNC.RECONVERGENT B0 ;  /* 0x0000000000007941 */ /* 0x000fea0003800200 */
.L_x_11188:
[----:B------:R-:W-:Y:S04]  /*9550*/  BSSY.RECONVERGENT B0, `(.L_x_11190) ;  /* 0x0000003000007945 */ /* 0x000fe80003800200 */
[----:B------:R-:W-:Y:S05]  /*9560*/  @!P3 BRA `(.L_x_11191) ;  /* 0x000000000004b947 */ /* 0x000fea0003800000 */
[----:B-1----:R2:W-:Y:S02]  /*9570*/  REDG.E.ADD.F32.FTZ.RN.STRONG.GPU desc[UR28][R126.64+0x100], R183 ;  /* 0x000100b77e0079a6 */ /* 0x0025e4000c12f31c */
.L_x_11191:
[----:B------:R-:W-:Y:S05]  /*9580*/  BSYNC.RECONVERGENT B0 ;  /* 0x0000000000007941 */ /* 0x000fea0003800200 */
.L_x_11190:
[----:B0-----:R0:W3:Y:S01]  /*9590*/  LDS R41, [R128+0x2300] ;  /* 0x0023000080297984 */ /* 0x0010e20000000800 */
[----:B------:R-:W-:Y:S01]  /*95a0*/  BSSY.RECONVERGENT B0, `(.L_x_11192) ;  /* 0x0000004000007945 */ /* 0x000fe20003800200 */
[----:B------:R-:W-:-:S03]  /*95b0*/  LEA R185, R185, R122, 0x2 ;  /* 0x0000007ab9b97211 */ /* 0x000fc600078e10ff */
[----:B------:R-:W-:Y:S05]  /*95c0*/  @!P4 BRA `(.L_x_11193) ;  /* 0x000000000004c947 */ /* 0x000fea0003800000 */
[----:B---3--:R4:W-:Y:S02]  /*95d0*/  REDG.E.ADD.F32.FTZ.RN.STRONG.GPU desc[UR28][R126.64+0x200], R41 ;  /* 0x000200297e0079a6 */ /* 0x0089e4000c12f31c */
.L_x_11193:
[----:B------:R-:W-:Y:S05]  /*95e0*/  BSYNC.RECONVERGENT B0 ;  /* 0x0000000000007941 */ /* 0x000fea0003800200 */
.L_x_11192:
[----:B---34-:R3:W4:Y:S01]  /*95f0*/  LDS R41, [R185+0x2400] ;  /* 0x00240000b9297984 */ /* 0x0187220000000800 */
[----:B------:R-:W-:Y:S01]  /*9600*/  BSSY.RECONVERGENT B0, `(.L_x_11194) ;  /* 0x0000005000007945 */ /* 0x000fe20003800200 */
[C---:B0-----:R-:W-:Y:S02]  /*9610*/  IADD3 R128, PT, PT, R27.reuse, 0x100, RZ ;  /* 0x000001001b807810 */ /* 0x041fe40007ffe0ff */
[----:B------:R-:W-:Y:S01]  /*9620*/  IADD3 R230, PT, PT, R27, 0x140, RZ ;  /* 0x000001401be67810 */ /* 0x000fe20007ffe0ff */
[----:B------:R-:W-:Y:S06]  /*9630*/  @!P5 BRA `(.L_x_11195) ;  /* 0x000000000004d947 */ /* 0x000fec0003800000 */
[----:B----4-:R0:W-:Y:S02]  /*9640*/  REDG.E.ADD.F32.FTZ.RN.STRONG.GPU desc[UR28][R126.64+0x300], R41 ;  /* 0x000300297e0079a6 */ /* 0x0101e4000c12f31c */
.L_x_11195:
[----:B------:R-:W-:Y:S05]  /*9650*/  BSYNC.RECONVERGENT B0 ;  /* 0x0000000000007941 */ /* 0x000fea0003800200 */
.L_x_11194:
[-C--:B0---4-:R-:W-:Y:S01]  /*9660*/  LEA.HI R41, R128, R27.reuse, RZ, 0x1b ;  /* 0x0000001b80297211 */ /* 0x091fe200078fd8ff */
[----:B------:R-:W-:Y:S01]  /*9670*/  BSSY.RECONVERGENT B0, `(.L_x_11196) ;  /* 0x000000e000007945 */ /* 0x000fe20003800200 */
[----:B------:R-:W-:Y:S02]  /*9680*/  ISETP.GE.AND P6, PT, R179, 0x101, PT ;  /* 0x00000101b300780c */ /* 0x000fe40003fc6270 */
[----:B------:R-:W-:Y:S02]  /*9690*/  LEA R41, R41, R122, 0x2 ;  /* 0x0000007a29297211 */ /* 0x000fe400078e10ff */
[C---:B------:R-:W-:Y:S02]  /*96a0*/  IADD3 R232, PT, PT, R27.reuse, 0x180, RZ ;  /* 0x000001801be87810 */ /* 0x040fe40007ffe0ff */
[----:B-12---:R-:W-:Y:S02]  /*96b0*/  LEA.HI R183, R230, R27, RZ, 0x1b ;  /* 0x0000001be6b77211 */ /* 0x006fe400078fd8ff */
        /* <DEDUP_REMOVED lines=9> */
.L_x_11197:
[----:B------:R-:W-:Y:S05]  /*9750*/  BSYNC.RECONVERGENT B0 ;  /* 0x0000000000007941 */ /* 0x000fea0003800200 */
.L_x_11196:
[----:B01----:R0:W1:Y:S01]  /*9760*/  LDS R41, [R187+0x2600] ;  /* 0x00260000bb297984 */ /* 0x0030620000000800 */
[----:B------:R-:W-:Y:S01]  /*9770*/  BSSY.RECONVERGENT B0, `(.L_x_11198) ;  /* 0x0000005000007945 */ /* 0x000fe20003800200 */
[----:B------:R-:W-:Y:S02]  /*9780*/  LEA.HI R183, R128, R27, RZ, 0x1b ;  /* 0x0000001b80b77211 */ /* 0x000fe400078fd8ff */
[----:B------:R-:W-:Y:S01]  /*9790*/  LEA R185, R185, R122, 0x2 ;  /* 0x0000007ab9b97211 */ /* 0x000fe200078e10ff */
[----:B------:R-:W-:Y:S06]  /*97a0*/  @!P3 BRA `(.L_x_11199) ;  /* 0x000000000004b947 */ /* 0x000fec0003800000 */
[----:B-1----:R2:W-:Y:S02]  /*97b0*/  REDG.E.ADD.F32.FTZ.RN.STRONG.GPU desc[UR28][R126.64+0x500], R41 ;  /* 0x000500297e0079a6 */ /* 0x0025e4000c12f31c */
.L_x_11199:
[----:B------:R-:W-:Y:S05]  /*97c0*/  BSYNC.RECONVERGENT B0 ;  /* 0x0000000000007941 */ /* 0x000fea0003800200 */
.L_x_11198:
[----:B-12---:R1:W2:Y:S01]  /*97d0*/  LDS R41, [R185+0x2700] ;  /* 0x00270000b9297984 */ /* 0x0062a20000000800 */
[----:B------:R-:W-:Y:S01]  /*97e0*/  BSSY.RECONVERGENT B0, `(.L_x_11200) ;  /* 0x0000004000007945 */ /* 0x000fe20003800200 */
[----:B------:R-:W-:-:S03]  /*97f0*/  LEA R183, R183, R122, 0x2 ;  /* 0x0000007ab7b77211 */ /* 0x000fc600078e10ff */
[----:B------:R-:W-:Y:S05]  /*9800*/  @!P4 BRA `(.L_x_11201) ;  /* 0x000000000004c947 */ /* 0x000fea0003800000 */
[----:B--2---:R3:W-:Y:S02]  /*9810*/  REDG.E.ADD.F32.FTZ.RN.STRONG.GPU desc[UR28][R126.64+0x600], R41 ;  /* 0x000600297e0079a6 */ /* 0x0047e4000c12f31c */
.L_x_11201:
[----:B------:R-:W-:Y:S05]  /*9820*/  BSYNC.RECONVERGENT B0 ;  /* 0x0000000000007941 */ /* 0x000fea0003800200 */
.L_x_11200:
[----:B--23--:R2:W3:Y:S01]  /*9830*/  LDS R41, [R183+0x2800] ;  /* 0x00280000b7297984 */ /* 0x00c4e20000000800 */
[----:B------:R-:W-:Y:S01]  /*9840*/  BSSY.RECONVERGENT B0, `(.L_x_11202) ;  /* 0x0000005000007945 */ /* 0x000fe20003800200 */
[C---:B------:R-:W-:Y:S02]  /*9850*/  IADD3 R128, PT, PT, R27.reuse, 0x200, RZ ;  /* 0x000002001b807810 */ /* 0x040fe40007ffe0ff */
[----:B------:R-:W-:Y:S01]  /*9860*/  IADD3 R230, PT, PT, R27, 0x240, RZ ;  /* 0x000002401be67810 */ /* 0x000fe20007ffe0ff */
[----:B------:R-:W-:Y:S06]  /*9870*/  @!P5 BRA `(.L_x_11203) ;  /* 0x000000000004d947 */ /* 0x000fec0003800000 */
[----:B---3--:R4:W-:Y:S02]  /*9880*/  REDG.E.ADD.F32.FTZ.RN.STRONG.GPU desc[UR28][R126.64+0x700], R41 ;  /* 0x000700297e0079a6 */ /* 0x0089e4000c12f31c */
.L_x_11203:
[----:B------:R-:W-:Y:S05]  /*9890*/  BSYNC.RECONVERGENT B0 ;  /* 0x0000000000007941 */ /* 0x000fea0003800200 */
.L_x_11202:
        /* <DEDUP_REMOVED lines=15> */
.L_x_11205:
[----:B------:R-:W-:Y:S05]  /*9990*/  BSYNC.RECONVERGENT B0 ;  /* 0x0000000000007941 */ /* 0x000fea0003800200 */
.L_x_11204:
[----:B0-2---:R0:W1:Y:S01]  /*99a0*/  LDS R41, [R187+0x2a00] ;  /* 0x002a0000bb297984 */ /* 0x0050620000000800 */
[----:B------:R-:W-:Y:S01]  /*99b0*/  BSSY.RECONVERGENT B0, `(.L_x_11206) ;  /* 0x0000005000007945 */ /* 0x000fe20003800200 */
[----:B------:R-:W-:Y:S02]  /*99c0*/  LEA.HI R183, R230, R27, RZ, 0x1b ;  /* 0x0000001be6b77211 */ /* 0x000fe400078fd8ff */
[----:B------:R-:W-:Y:S01]  /*99d0*/  LEA R185, R185, R122, 0x2 ;  /* 0x0000007ab9b97211 */ /* 0x000fe200078e10ff */
[----:B------:R-:W-:Y:S06]  /*99e0*/  @!P3 BRA `(.L_x_11207) ;  /* 0x000000000004b947 */ /* 0x000fec0003800000 */
[----:B-1----:R2:W-:Y:S02]  /*99f0*/  REDG.E.ADD.F32.FTZ.RN.STRONG.GPU desc[UR28][R126.64+0x900], R41 ;  /* 0x000900297e0079a6 */ /* 0x0025e4000c12f31c */
.L_x_11207:
[----:B------:R-:W-:Y:S05]  /*9a00*/  BSYNC.RECONVERGENT B0 ;  /* 0x0000000000007941 */ /* 0x000fea0003800200 */
.L_x_11206:
[----:B-12---:R1:W2:Y:S01]  /*9a10*/  LDS R41, [R185+0x2b00] ;  /* 0x002b0000b9297984 */ /* 0x0062a20000000800 */
[----:B------:R-:W-:Y:S01]  /*9a20*/  BSSY.RECONVERGENT B0, `(.L_x_11208) ;  /* 0x0000004000007945 */ /* 0x000fe20003800200 */
[----:B------:R-:W-:-:S03]  /*9a30*/  LEA R183, R183, R122, 0x2 ;  /* 0x0000007ab7b77211 */ /* 0x000fc600078e10ff */
[----:B------:R-:W-:Y:S05]  /*9a40*/  @!P4 BRA `(.L_x_11209) ;  /* 0x000000000004c947 */ /* 0x000fea0003800000 */
[----:B--2---:R3:W-:Y:S02]  /*9a50*/  REDG.E.ADD.F32.FTZ.RN.STRONG.GPU desc[UR28][R126.64+0xa00], R41 ;  /* 0x000a00297e0079a6 */ /* 0x0047e4000c12f31c */
.L_x_11209:
[----:B------:R-:W-:Y:S05]  /*9a60*/  BSYNC.RECONVERGENT B0 ;  /* 0x0000000000007941 */ /* 0x000fea0003800200 */
.L_x_11208:
[----:B--23--:R2:W3:Y:S01]  /*9a70*/  LDS R41, [R183+0x2c00] ;  /* 0x002c0000b7297984 */ /* 0x00c4e20000000800 */
[----:B------:R-:W-:Y:S01]  /*9a80*/  BSSY.RECONVERGENT B0, `(.L_x_11210) ;  /* 0x0000005000007945 */ /* 0x000fe20003800200 */
[C---:B------:R-:W-:Y:S02]  /*9a90*/  IADD3 R230, PT, PT, R27.reuse, 0x300, RZ ;  /* 0x000003001be67810 */ /* 0x040fe40007ffe0ff */
[----:B------:R-:W-:Y:S01]  /*9aa0*/  IADD3 R232, PT, PT, R27, 0x340, RZ ;  /* 0x000003401be87810 */ /* 0x000fe20007ffe0ff */
[----:B------:R-:W-:Y:S06]  /*9ab0*/  @!P5 BRA `(.L_x_11211) ;  /* 0x000000000004d947 */ /* 0x000fec0003800000 */
[----:B---3--:R4:W-:Y:S02]  /*9ac0*/  REDG.E.ADD.F32.FTZ.RN.STRONG.GPU desc[UR28][R126.64+0xb00], R41 ;  /* 0x000b00297e0079a6 */ /* 0x0089e4000c12f31c */
.L_x_11211:
[----:B------:R-:W-:Y:S05]  /*9ad0*/  BSYNC.RECONVERGENT B0 ;  /* 0x0000000000007941 */ /* 0x000fea0003800200 */
.L_x_11210:
        /* <DEDUP_REMOVED lines=15> */
.L_x_11213:
[----:B------:R-:W-:Y:S05]  /*9bd0*/  BSYNC.RECONVERGENT B0 ;  /* 0x0000000000007941 */ /* 0x000fea0003800200 */
.L_x_11212:
[----:B0-2---:R0:W1:Y:S01]  /*9be0*/  LDS R41, [R187+0x2e00] ;  /* 0x002e0000bb297984 */ /* 0x0050620000000800 */
[----:B------:R-:W-:Y:S01]  /*9bf0*/  BSSY.RECONVERGENT B0, `(.L_x_11214) ;  /* 0x0000005000007945 */ /* 0x000fe20003800200 */
[----:B------:R-:W-:Y:S02]  /*9c00*/  LEA.HI R183, R230, R27, RZ, 0x1b ;  /* 0x0000001be6b77211 */ /* 0x000fe400078fd8ff */
[----:B------:R-:W-:Y:S01]  /*9c10*/  LEA R185, R185, R122, 0x2 ;  /* 0x0000007ab9b97211 */ /* 0x000fe200078e10ff */
[----:B------:R-:W-:Y:S06]  /*9c20*/  @!P3 BRA `(.L_x_11215) ;  /* 0x000000000004b947 */ /* 0x000fec0003800000 */
[----:B-1----:R2:W-:Y:S02]  /*9c30*/  REDG.E.ADD.F32.FTZ.RN.STRONG.GPU desc[UR28][R126.64+0xd00], R41 ;  /* 0x000d00297e0079a6 */ /* 0x0025e4000c12f31c */
.L_x_11215:
[----:B------:R-:W-:Y:S05]  /*9c40*/  BSYNC.RECONVERGENT B0 ;  /* 0x0000000000007941 */ /* 0x000fea0003800200 */
.L_x_11214:
[----:B-12---:R1:W2:Y:S01]  /*9c50*/  LDS R41, [R185+0x2f00] ;  /* 0x002f0000b9297984 */ /* 0x0062a20000000800 */
[----:B------:R-:W-:Y:S01]  /*9c60*/  BSSY.RECONVERGENT B0, `(.L_x_11216) ;  /* 0x0000004000007945 */ /* 0x000fe20003800200 */
[----:B------:R-:W-:-:S03]  /*9c70*/  LEA R183, R183, R122, 0x2 ;  /* 0x0000007ab7b77211 */ /* 0x000fc600078e10ff */
[----:B------:R-:W-:Y:S05]  /*9c80*/  @!P4 BRA `(.L_x_11217) ;  /* 0x000000000004c947 */ /* 0x000fea0003800000 */
[----:B--2---:R3:W-:Y:S02]  /*9c90*/  REDG.E.ADD.F32.FTZ.RN.STRONG.GPU desc[UR28][R126.64+0xe00], R41 ;  /* 0x000e00297e0079a6 */ /* 0x0047e4000c12f31c */
.L_x_11217:
[----:B------:R-:W-:Y:S05]  /*9ca0*/  BSYNC.RECONVERGENT B0 ;  /* 0x0000000000007941 */ /* 0x000fea0003800200 */
.L_x_11216:
[----:B--23--:R2:W3:Y:S01]  /*9cb0*/  LDS R41, [R183+0x3000] ;  /* 0x00300000b7297984 */ /* 0x00c4e20000000800 */
[----:B------:R-:W-:Y:S01]  /*9cc0*/  BSSY.RECONVERGENT B0, `(.L_x_11218) ;  /* 0x0000005000007945 */ /* 0x000fe20003800200 */
[C---:B------:R-:W-:Y:S02]  /*9cd0*/  LOP3.LUT R230, R27.reuse, 0x400, RZ, 0xfc, !PT ;  /* 0x000004001be67812 */ /* 0x040fe400078efcff */
[----:B------:R-:W-:Y:S01]  /*9ce0*/  IADD3 R232, PT, PT, R27, 0x440, RZ ;  /* 0x000004401be87810 */ /* 0x000fe20007ffe0ff */
[----:B------:R-:W-:Y:S06]  /*9cf0*/  @!P5 BRA `(.L_x_11219) ;  /* 0x000000000004d947 */ /* 0x000fec0003800000 */
[----:B---3--:R4:W-:Y:S02]  /*9d00*/  REDG.E.ADD.F32.FTZ.RN.STRONG.GPU desc[UR28][R126.64+0xf00], R41 ;  /* 0x000f00297e0079a6 */ /* 0x0089e4000c12f31c */
.L_x_11219:
[----:B------:R-:W-:Y:S05]  /*9d10*/  BSYNC.RECONVERGENT B0 ;  /* 0x0000000000007941 */ /* 0x000fea0003800200 */
.L_x_11218:
        /* <DEDUP_REMOVED lines=15> */
.L_x_11221:
[----:B------:R-:W-:Y:S05]  /*9e10*/  BSYNC.RECONVERGENT B0 ;  /* 0x0000000000007941 */ /* 0x000fea0003800200 */
.L_x_11220:
[----:B0-2---:R0:W1:Y:S01]  /*9e20*/  LDS R41, [R187+0x3200] ;  /* 0x00320000bb297984 */ /* 0x0050620000000800 */
[----:B------:R-:W-:Y:S01]  /*9e30*/  BSSY.RECONVERGENT B0, `(.L_x_11222) ;  /* 0x0000005000007945 */ /* 0x000fe20003800200 */
[----:B------:R-:W-:Y:S02]  /*9e40*/  LEA.HI R183, R230, R27, RZ, 0x1b ;  /* 0x0000001be6b77211 */ /* 0x000fe400078fd8ff */
[----:B------:R-:W-:Y:S01]  /*9e50*/  LEA R185, R185, R122, 0x2 ;  /* 0x0000007ab9b97211 */ /* 0x000fe200078e10ff */
[----:B------:R-:W-:Y:S06]  /*9e60*/  @!P3 BRA `(.L_x_11223) ;  /* 0x000000000004b947 */ /* 0x000fec0003800000 */
[----:B-1----:R2:W-:Y:S02]  /*9e70*/  REDG.E.ADD.F32.FTZ.RN.STRONG.GPU desc[UR28][R126.64+0x1100], R41 ;  /* 0x001100297e0079a6 */ /* 0x0025e4000c12f31c */
.L_x_11223:
[----:B------:R-:W-:Y:S05]  /*9e80*/  BSYNC.RECONVERGENT B0 ;  /* 0x0000000000007941 */ /* 0x000fea0003800200 */
.L_x_11222:
[----:B-12---:R1:W2:Y:S01]  /*9e90*/  LDS R41, [R185+0x3300] ;  /* 0x00330000b9297984 */ /* 0x0062a20000000800 */
[----:B------:R-:W-:Y:S01]  /*9ea0*/  BSSY.RECONVERGENT B0, `(.L_x_11224) ;  /* 0x0000004000007945 */ /* 0x000fe20003800200 */
[----:B------:R-:W-:-:S03]  /*9eb0*/  LEA R183, R183, R122, 0x2 ;  /* 0x0000007ab7b77211 */ /* 0x000fc600078e10ff */
[----:B------:R-:W-:Y:S05]  /*9ec0*/  @!P4 BRA `(.L_x_11225) ;  /* 0x000000000004c947 */ /* 0x000fea0003800000 */
[----:B--2---:R3:W-:Y:S02]  /*9ed0*/  REDG.E.ADD.F32.FTZ.RN.STRONG.GPU desc[UR28][R126.64+0x1200], R41 ;  /* 0x001200297e0079a6 */ /* 0x0047e4000c12f31c */
.L_x_11225:
[----:B------:R-:W-:Y:S05]  /*9ee0*/  BSYNC.RECONVERGENT B0 ;  /* 0x0000000000007941 */ /* 0x000fea0003800200 */
.L_x_11224:
[----:B--23--:R2:W3:Y:S01]  /*9ef0*/  LDS R41, [R183+0x3400] ;  /* 0x00340000b7297984 */ /* 0x00c4e20000000800 */
[----:B------:R-:W-:Y:S01]  /*9f00*/  BSSY.RECONVERGENT B0, `(.L_x_11226) ;  /* 0x0000005000007945 */ /* 0x000fe20003800200 */
[C---:B------:R-:W-:Y:S02]  /*9f10*/  IADD3 R230, PT, PT, R27.reuse, 0x500, RZ ;  /* 0x000005001be67810 */ /* 0x040fe40007ffe0ff */
[----:B------:R-:W-:Y:S01]  /*9f20*/  IADD3 R232, PT, PT, R27, 0x540, RZ ;  /* 0x000005401be87810 */ /* 0x000fe20007ffe0ff */
[----:B------:R-:W-:Y:S06]  /*9f30*/  @!P5 BRA `(.L_x_11227) ;  /* 0x000000000004d947 */ /* 0x000fec0003800000 */
[----:B---3--:R4:W-:Y:S02]  /*9f40*/  REDG.E.ADD.F32.FTZ.RN.STRONG.GPU desc[UR28][R126.64+0x1300], R41 ;  /* 0x001300297e0079a6 */ /* 0x0089e4000c12f31c */
.L_x_11227:
[----:B------:R-:W-:Y:S05]  /*9f50*/  BSYNC.RECONVERGENT B0 ;  /* 0x0000000000007941 */ /* 0x000fea0003800200 */
.L_x_11226:
        /* <DEDUP_REMOVED lines=15> */
.L_x_11229:
[----:B------:R-:W-:Y:S05]  /*a050*/  BSYNC.RECONVERGENT B0 ;  /* 0x0000000000007941 */ /* 0x000fea0003800200 */
.L_x_11228:
[----:B0-2---:R0:W1:Y:S01]  /*a060*/  LDS R41, [R187+0x3600] ;  /* 0x00360000bb297984 */ /* 0x0050620000000800 */
[----:B------:R-:W-:Y:S01]  /*a070*/  BSSY.RECONVERGENT B0, `(.L_x_11230) ;  /* 0x0000005000007945 */ /* 0x000fe20003800200 */
[----:B------:R-:W-:Y:S02]  /*a080*/  LEA.HI R183, R230, R27, RZ, 0x1b ;  /* 0x0000001be6b77211 */ /* 0x000fe400078fd8ff */
[----:B------:R-:W-:Y:S01]  /*a090*/  LEA R185, R185, R122, 0x2 ;  /* 0x0000007ab9b97211 */ /* 0x000fe200078e10ff */
[----:B------:R-:W-:Y:S06]  /*a0a0*/  @!P3 BRA `(.L_x_11231) ;  /* 0x000000000004b947 */ /* 0x000fec0003800000 */
[----:B-1----:R2:W-:Y:S02]  /*a0b0*/  REDG.E.ADD.F32.FTZ.RN.STRONG.GPU desc[UR28][R126.64+0x1500], R41 ;  /* 0x001500297e0079a6 */ /* 0x0025e4000c12f31c */
.L_x_11231:
[----:B------:R-:W-:Y:S05]  /*a0c0*/  BSYNC.RECONVERGENT B0 ;  /* 0x0000000000007941 */ /* 0x000fea0003800200 */
.L_x_11230:
[----:B-12---:R1:W2:Y:S01]  /*a0d0*/  LDS R41, [R185+0x3700] ;  /* 0x00370000b9297984 */ /* 0x0062a20000000800 */
[----:B------:R-:W-:Y:S01]  /*a0e0*/  BSSY.RECONVERGENT B0, `(.L_x_11232) ;  /* 0x0000004000007945 */ /* 0x000fe20003800200 */
[----:B------:R-:W-:-:S03]  /*a0f0*/  LEA R183, R183, R122, 0x2 ;  /* 0x0000007ab7b77211 */ /* 0x000fc600078e10ff */
[----:B------:R-:W-:Y:S05]  /*a100*/  @!P4 BRA `(.L_x_11233) ;  /* 0x000000000004c947 */ /* 0x000fea0003800000 */
[----:B--2---:R3:W-:Y:S02]  /*a110*/  REDG.E.ADD.F32.FTZ.RN.STRONG.GPU desc[UR28][R126.64+0x1600], R41 ;  /* 0x001600297e0079a6 */ /* 0x0047e4000c12f31c */
.L_x_11233:
[----:B------:R-:W-:Y:S05]  /*a120*/  BSYNC.RECONVERGENT B0 ;  /* 0x0000000000007941 */ /* 0x000fea0003800200 */
.L_x_11232:
[----:B--23--:R2:W3:Y:S01]  /*a130*/  LDS R41, [R183+0x3800] ;  /* 0x00380000b7297984 */ /* 0x00c4e20000000800 */
[----:B------:R-:W-:Y:S01]  /*a140*/  BSSY.RECONVERGENT B0, `(.L_x_11234) ;  /* 0x0000005000007945 */ /* 0x000fe20003800200 */
[C---:B------:R-:W-:Y:S02]  /*a150*/  IADD3 R230, PT, PT, R27.reuse, 0x600, RZ ;  /* 0x000006001be67810 */ /* 0x040fe40007ffe0ff */
[----:B------:R-:W-:Y:S01]  /*a160*/  IADD3 R232, PT, PT, R27, 0x640, RZ ;  /* 0x000006401be87810 */ /* 0x000fe20007ffe0ff */
[----:B------:R-:W-:Y:S06]  /*a170*/  @!P5 BRA `(.L_x_11235) ;  /* 0x000000000004d947 */ /* 0x000fec0003800000 */
[----:B---3--:R4:W-:Y:S02]  /*a180*/  REDG.E.ADD.F32.FTZ.RN.STRONG.GPU desc[UR28][R126.64+0x1700], R41 ;  /* 0x001700297e0079a6 */ /* 0x0089e4000c12f31c */
.L_x_11235:
[----:B------:R-:W-:Y:S05]  /*a190*/  BSYNC.RECONVERGENT B0 ;  /* 0x0000000000007941 */ /* 0x000fea0003800200 */
.L_x_11234:
        /* <DEDUP_REMOVED lines=15> */
.L_x_11237:
[----:B------:R-:W-:Y:S05]  /*a290*/  BSYNC.RECONVERGENT B0 ;  /* 0x0000000000007941 */ /* 0x000fea0003800200 */
.L_x_11236:
[----:B0-2---:R0:W1:Y:S01]  /*a2a0*/  LDS R41, [R187+0x3a00] ;  /* 0x003a0000bb297984 */ /* 0x0050620000000800 */
[----:B------:R-:W-:Y:S01]  /*a2b0*/  BSSY.RECONVERGENT B0, `(.L_x_11238) ;  /* 0x0000005000007945 */ /* 0x000fe20003800200 */
[----:B------:R-:W-:Y:S02]  /*a2c0*/  LEA.HI R183, R230, R27, RZ, 0x1b ;  /* 0x0000001be6b77211 */ /* 0x000fe400078fd8ff */
[----:B------:R-:W-:Y:S01]  /*a2d0*/  LEA R185, R185, R122, 0x2 ;  /* 0x0000007ab9b97211 */ /* 0x000fe200078e10ff */
[----:B------:R-:W-:Y:S06]  /*a2e0*/  @!P3 BRA `(.L_x_11239) ;  /* 0x000000000004b947 */ /* 0x000fec0003800000 */
[----:B-1----:R2:W-:Y:S02]  /*a2f0*/  REDG.E.ADD.F32.FTZ.RN.STRONG.GPU desc[UR28][R126.64+0x1900], R41 ;  /* 0x001900297e0079a6 */ /* 0x0025e4000c12f31c */
.L_x_11239:
[----:B------:R-:W-:Y:S05]  /*a300*/  BSYNC.RECONVERGENT B0 ;  /* 0x0000000000007941 */ /* 0x000fea0003800200 */
.L_x_11238:
[----:B-12---:R1:W2:Y:S01]  /*a310*/  LDS R41, [R185+0x3b00] ;  /* 0x003b0000b9297984 */ /* 0x0062a20000000800 */
[----:B------:R-:W-:Y:S01]  /*a320*/  BSSY.RECONVERGENT B0, `(.L_x_11240) ;  /* 0x0000004000007945 */ /* 0x000fe20003800200 */
[----:B------:R-:W-:-:S03]  /*a330*/  LEA R183, R183, R122, 0x2 ;  /* 0x0000007ab7b77211 */ /* 0x000fc600078e10ff */
[----:B------:R-:W-:Y:S05]  /*a340*/  @!P4 BRA `(.L_x_11241) ;  /* 0x000000000004c947 */ /* 0x000fea0003800000 */
[----:B--2---:R3:W-:Y:S02]  /*a350*/  REDG.E.ADD.F32.FTZ.RN.STRONG.GPU desc[UR28][R126.64+0x1a00], R41 ;  /* 0x001a00297e0079a6 */ /* 0x0047e4000c12f31c */
.L_x_11241:
[----:B------:R-:W-:Y:S05]  /*a360*/  BSYNC.RECONVERGENT B0 ;  /* 0x0000000000007941 */ /* 0x000fea0003800200 */
.L_x_11240:
[----:B--23--:R2:W3:Y:S01]  /*a370*/  LDS R41, [R183+0x3c00] ;  /* 0x003c0000b7297984 */ /* 0x00c4e20000000800 */
[----:B------:R-:W-:Y:S04]  /*a380*/  BSSY.RECONVERGENT B0, `(.L_x_11242) ;  /* 0x0000003000007945 */ /* 0x000fe80003800200 */
[----:B------:R-:W-:Y:S05]  /*a390*/  @!P5 BRA `(.L_x_11243) ;  /* 0x000000000004d947 */ /* 0x000fea0003800000 */
[----:B---3--:R4:W-:Y:S02]  /*a3a0*/  REDG.E.ADD.F32.FTZ.RN.STRONG.GPU desc[UR28][R126.64+0x1b00], R41 ;  /* 0x001b00297e0079a6 */ /* 0x0089e4000c12f31c */
.L_x_11243:
[----:B------:R-:W-:Y:S05]  /*a3b0*/  BSYNC.RECONVERGENT B0 ;  /* 0x0000000000007941 */ /* 0x000fea0003800200 */
.L_x_11242:
        /* <DEDUP_REMOVED lines=11> */
[----:B------:R-:W-:Y:S02]  /*a470*/  IADD3 R230, PT, PT, R27, 0x7c0, RZ ;  /* 0x000007c01be67810 */ /* 0x000fe40007ffe0ff */
[----:B--2---:R-:W-:Y:S02]  /*a480*/  LEA.HI R183, R226, R27, RZ, 0x1b ;  /* 0x0000001be2b77211 */ /* 0x004fe400078fd8ff */
[----:B-1----:R-:W-:Y:S02]  /*a490*/  LEA R185, R165, R122, 0x2 ;  /* 0x0000007aa5b97211 */ /* 0x002fe400078e10ff */
[C---:B------:R-:W-:Y:S02]  /*a4a0*/  ISETP.GE.AND P3, PT, R179.reuse, 0x741, PT ;  /* 0x00000741b300780c */ /* 0x040fe40003f66270 */
[----:B------:R-:W-:-:S02]  /*a4b0*/  ISETP.GE.AND P4, PT, R179, 0x781, PT ;  /* 0x00000781b300780c */ /* 0x000fc40003f86270 */
[----:B------:R-:W-:Y:S01]  /*a4c0*/  ISETP.GE.AND P5, PT, R179, 0x7c1, PT ;  /* 0x000007c1b300780c */ /* 0x000fe20003fa6270 */
[----:B------:R-:W-:-:S12]  /*a4d0*/  @!P6 BRA `(.L_x_11245) ;  /* 0x000000000004e947 */ /* 0x000fd80003800000 */
[----:B---3--:R1:W-:Y:S02]  /*a4e0*/  REDG.E.ADD.F32.FTZ.RN.STRONG.GPU desc[UR28][R126.64+0x1c00], R43 ;  /* 0x001c002b7e0079a6 */ /* 0x0083e4000c12f31c */
.L_x_11245:
[----:B------:R-:W-:Y:S05]  /*a4f0*/  BSYNC.RECONVERGENT B0 ;  /* 0x0000000000007941 */ /* 0x000fea0003800200 */
.L_x_11244:
[----:B-1-3--:R1:W2:Y:S01]  /*a500*/  LDS R43, [R185+0x3e00] ;  /* 0x003e0000b92b7984 */ /* 0x00a2a20000000800 */
[----:B------:R-:W-:Y:S01]  /*a510*/  BSSY.RECONVERGENT B0, `(.L_x_11246) ;  /* 0x0000005000007945 */ /* 0x000fe20003800200 */
[----:B------:R-:W-:Y:S02]  /*a520*/  LEA.HI R165, R230, R27, RZ, 0x1b ;  /* 0x0000001be6a57211 */ /* 0x000fe400078fd8ff */
[----:B------:R-:W-:Y:S01]  /*a530*/  LEA R183, R183, R122, 0x2 ;  /* 0x0000007ab7b77211 */ /* 0x000fe200078e10ff */
[----:B------:R-:W-:Y:S06]  /*a540*/  @!P3 BRA `(.L_x_11247) ;  /* 0x000000000004b947 */ /* 0x000fec0003800000 */
[----:B--2---:R3:W-:Y:S02]  /*a550*/  REDG.E.ADD.F32.FTZ.RN.STRONG.GPU desc[UR28][R126.64+0x1d00], R43 ;  /* 0x001d002b7e0079a6 */ /* 0x0047e4000c12f31c */
.L_x_11247:
[----:B------:R-:W-:Y:S05]  /*a560*/  BSYNC.RECONVERGENT B0 ;  /* 0x0000000000007941 */ /* 0x000fea0003800200 */
.L_x_11246:
[----:B--23--:R2:W3:Y:S01]  /*a570*/  LDS R43, [R183+0x3f00] ;  /* 0x003f0000b72b7984 */ /* 0x00c4e20000000800 */
[----:B------:R-:W-:Y:S01]  /*a580*/  BSSY.RECONVERGENT B0, `(.L_x_11248) ;  /* 0x0000004000007945 */ /* 0x000fe20003800200 */
[----:B------:R-:W-:-:S03]  /*a590*/  LEA R165, R165, R122, 0x2 ;  /* 0x0000007aa5a57211 */ /* 0x000fc600078e10ff */
[----:B------:R-:W-:Y:S05]  /*a5a0*/  @!P4 BRA `(.L_x_11249) ;  /* 0x000000000004c947 */ /* 0x000fea0003800000 */
[----:B---3--:R4:W-:Y:S02]  /*a5b0*/  REDG.E.ADD.F32.FTZ.RN.STRONG.GPU desc[UR28][R126.64+0x1e00], R43 ;  /* 0x001e002b7e0079a6 */ /* 0x0089e4000c12f31c */
.L_x_11249:
[----:B------:R-:W-:Y:S05]  /*a5c0*/  BSYNC.RECONVERGENT B0 ;  /* 0x0000000000007941 */ /* 0x000fea0003800200 */
.L_x_11248:
[----:B---34-:R3:W4:Y:S01]  /*a5d0*/  LDS R43, [R165+0x4000] ;  /* 0x00400000a52b7984 */ /* 0x0187220000000800 */
[----:B------:R-:W-:Y:S04]  /*a5e0*/  BSSY.RECONVERGENT B0, `(.L_x_11250) ;  /* 0x0000003000007945 */ /* 0x000fe80003800200 */
[----:B------:R-:W-:Y:S05]  /*a5f0*/  @!P5 BRA `(.L_x_11251) ;  /* 0x000000000004d947 */ /* 0x000fea0003800000 */
[----:B----4-:R4:W-:Y:S02]  /*a600*/  REDG.E.ADD.F32.FTZ.RN.STRONG.GPU desc[UR28][R126.64+0x1f00], R43 ;  /* 0x001f002b7e0079a6 */ /* 0x0109e4000c12f31c */
.L_x_11251:
[----:B------:R-:W-:Y:S05]  /*a610*/  BSYNC.RECONVERGENT B0 ;  /* 0x0000000000007941 */ /* 0x000fea0003800200 */
.L_x_11250:
[----:B----4-:R-:W-:Y:S01]  /*a620*/  FFMA.FTZ R43, R12, -R228, R121 ;  /* 0x800000e40c2b7223 */ /* 0x010fe20000010079 */
[----:B------:R-:W4:Y:S01]  /*a630*/  SHFL.DOWN PT, R126, R41, 0x1, 0x1f ;  /* 0x08201f00297e7f89 */ /* 0x000f2200000e0000 */
[----:B------:R-:W-:Y:S01]  /*a640*/  ISETP.GT.AND P3, PT, R142, 0x1e, PT ;  /* 0x0000001e8e00780c */ /* 0x000fe20003f64270 */
[----:B------:R-:W-:Y:S01]  /*a650*/  FMUL.FTZ R44, R139, R44 ;  /* 0x0000002c8b2c7220 */ /* 0x000fe20000410000 */
[----:B------:R-:W-:Y:S01]  /*a660*/  FMUL.FTZ R51, R51, R198 ;  /* 0x000000c633337220 */ /* 0x000fe20000410000 */
[----:B------:R-:W5:Y:S01]  /*a670*/  SHFL.DOWN PT, R121, R40, 0x1, 0x1f ;  /* 0x08201f0028797f89 */ /* 0x000f6200000e0000 */
[----:B------:R-:W-:Y:S01]  /*a680*/  FMUL.FTZ R49, R49, R168 ;  /* 0x000000a831317220 */ /* 0x000fe20000410000 */
[----:B------:R-:W-:Y:S01]  /*a690*/  FFMA.FTZ R225, R225, R170, R44 ;  /* 0x000000aae1e17223 */ /* 0x000fe2000001002c */
[----:B------:R-:W-:Y:S01]  /*a6a0*/  FFMA.FTZ R50, R50, R151, R51 ;  /* 0x0000009732327223 */ /* 0x000fe20000010033 */
[----:B------:R-:W0:Y:S01]  /*a6b0*/  SHFL.DOWN PT, R127, R42, 0x1, 0x1f ;  /* 0x08201f002a7f7f89 */ /* 0x000e2200000e0000 */
[----:B------:R-:W-:Y:S01]  /*a6c0*/  FFMA.FTZ R49, R48, R152, R49 ;  /* 0x0000009830317223 */ /* 0x000fe20000010031 */
[----:B------:R-:W-:Y:S01]  /*a6d0*/  FMUL.FTZ R55, R55, R200 ;  /* 0x000000c837377220 */ /* 0x000fe20000410000 */
[----:B------:R-:W-:Y:S01]  /*a6e0*/  ISETP.GT.AND P4, PT, R142, 0xf, PT ;  /* 0x0000000f8e00780c */ /* 0x000fe20003f84270 */
[----:B------:R-:W1:Y:S01]  /*a6f0*/  SHFL.DOWN PT, R226, R43, 0x1, 0x1f ;  /* 0x08201f002be27f89 */ /* 0x000e6200000e0000 */
        /* <DEDUP_REMOVED lines=11> */
[----:B----4-:R-:W-:Y:S01]  /*a7b0*/  @!P3 FADD.FTZ R41, R41, R126 ;  /* 0x0000007e2929b221 */ /* 0x010fe20000010000 */
[----:B------:R-:W-:Y:S01]  /*a7c0*/  FMUL.FTZ R63, R63, R204 ;  /* 0x000000cc3f3f7220 */ /* 0x000fe20000410000 */
[----:B------:R-:W-:Y:S01]  /*a7d0*/  FMUL.FTZ R194, R125, R194 ;  /* 0x000000c27dc27220 */ /* 0x000fe20000410000 */
[----:B------:R-:W-:Y:S01]  /*a7e0*/  FMUL.FTZ R61, R61, R176 ;  /* 0x000000b03d3d7220 */ /* 0x000fe20000410000 */
[----:B-----5:R-:W-:Y:S01]  /*a7f0*/  @!P3 FADD.FTZ R40, R40, R121 ;  /* 0x000000792828b221 */ /* 0x020fe20000010000 */
[----:B------:R-:W4:Y:S01]  /*a800*/  SHFL.DOWN PT, R126, R41, 0x2, 0x1f ;  /* 0x08401f00297e7f89 */ /* 0x000f2200000e0000 */
[----:B------:R-:W-:Y:S01]  /*a810*/  FMUL.FTZ R124, R124, R173 ;  /* 0x000000ad7c7c7220 */ /* 0x000fe20000410000 */
[----:B------:R-:W-:Y:S01]  /*a820*/  FMUL.FTZ R67, R67, R206 ;  /* 0x000000ce43437220 */ /* 0x000fe20000410000 */
[----:B0-----:R-:W-:Y:S01]  /*a830*/  @!P3 FADD.FTZ R42, R42, R127 ;  /* 0x0000007f2a2ab221 */ /* 0x001fe20000010000 */
[----:B------:R-:W0:Y:S01]  /*a840*/  SHFL.DOWN PT, R121, R40, 0x2, 0x1f ;  /* 0x08401f0028797f89 */ /* 0x000e2200000e0000 */
[----:B------:R-:W-:Y:S01]  /*a850*/  FMUL.FTZ R188, R123, R188 ;  /* 0x000000bc7bbc7220 */ /* 0x000fe20000410000 */
[----:B------:R-:W-:Y:S01]  /*a860*/  FMUL.FTZ R65, R65, R178 ;  /* 0x000000b241417220 */ /* 0x000fe20000410000 */
[----:B-1----:R-:W-:Y:S01]  /*a870*/  @!P3 FADD.FTZ R43, R43, R226 ;  /* 0x000000e22b2bb221 */ /* 0x002fe20000010000 */
[----:B------:R-:W1:Y:S01]  /*a880*/  SHFL.DOWN PT, R127, R42, 0x2, 0x1f ;  /* 0x08401f002a7f7f89 */ /* 0x000e6200000e0000 */
[----:B------:R-:W-:Y:S01]  /*a890*/  ISETP.GT.AND P3, PT, R142, 0x1d, PT ;  /* 0x0000001d8e00780c */ /* 0x000fe20003f64270 */
[----:B------:R-:W-:Y:S01]  /*a8a0*/  FMUL.FTZ R120, R120, R169 ;  /* 0x000000a978787220 */ /* 0x000fe20000410000 */
[----:B------:R-:W-:Y:S01]  /*a8b0*/  FMUL.FTZ R71, R71, R208 ;  /* 0x000000d047477220 */ /* 0x000fe20000410000 */
[----:B------:R-:W5:Y:S01]  /*a8c0*/  SHFL.DOWN PT, R226, R43, 0x2, 0x1f ;  /* 0x08401f002be27f89 */ /* 0x000f6200000e0000 */
[----:B------:R-:W-:Y:S01]  /*a8d0*/  FMUL.FTZ R238, R238, R171 ;  /* 0x000000abeeee7220 */ /* 0x000fe20000410000 */
[----:B------:R-:W-:Y:S01]  /*a8e0*/  FMUL.FTZ R69, R69, R180 ;  /* 0x000000b445457220 */ /* 0x000fe20000410000 */
        /* <DEDUP_REMOVED lines=9> */
[----:B----4-:R-:W-:Y:S01]  /*a980*/  @!P3 FADD.FTZ R41, R41, R126 ;  /* 0x0000007e2929b221 */ /* 0x010fe20000010000 */
[----:B------:R-:W-:Y:S01]  /*a990*/  FFMA.FTZ R57, R56, R156, R57 ;  /* 0x0000009c38397223 */ /* 0x000fe20000010039 */
[----:B------:R-:W-:Y:S01]  /*a9a0*/  FFMA.FTZ R213, R213, R196, R212 ;  /* 0x000000c4d5d57223 */ /* 0x000fe200000100d4 */
[----:B------:R-:W-:Y:S01]  /*a9b0*/  FFMA.FTZ R62, R62, R157, R63 ;  /* 0x0000009d3e3e7223 */ /* 0x000fe2000001003f */
[----:B0-----:R-:W-:Y:S01]  /*a9c0*/  @!P3 FADD.FTZ R40, R40, R121 ;  /* 0x000000792828b221 */ /* 0x001fe20000010000 */
        /* <DEDUP_REMOVED lines=8> */
[----:B------:R-:W4:Y:S01]  /*aa50*/  SHFL.DOWN PT, R121, R42, 0x4, 0x1f ;  /* 0x08801f002a797f89 */ /* 0x000f2200000e0000 */
        /* <DEDUP_REMOVED lines=8> */
[----:B------:R-:W-:-:S05]  /*aae0*/  FFMA.FTZ R241, R241, R166, R242 ;  /* 0x000000a6f1f17223 */ /* 0x000fca00000100f2 */
        /* <DEDUP_REMOVED lines=24> */
[----:B------:R-:W-:-:S04]  /*ac70*/  @!P3 LOP3.LUT R51, R44, 0x1f0, RZ, 0xc0, !PT ;  /* 0x000001f02c33b812 */ /* 0x000fc800078ec0ff */
[----:B------:R-:W-:-:S05]  /*ac80*/  @!P3 IADD3 R51, PT, PT, R122, R51, RZ ;  /* 0x000000337a33b210 */ /* 0x000fca0007ffe0ff */
[----:B------:R0:W-:Y:S02]  /*ac90*/  @!P3 STS.128 [R51+0x4210], R40 ;  /* 0x004210283300b388 */ /* 0x0001e40000000c00 */
.L_x_11253:
[----:B------:R-:W-:Y:S05]  /*aca0*/  BSYNC.RECONVERGENT B0 ;  /* 0x0000000000007941 */ /* 0x000fea0003800200 */
.L_x_11252:
        /* <DEDUP_REMOVED lines=56> */
[----:B------:R-:W5:Y:S04]  /*b030*/  @P2 LDS.64 R48, [R52+0x7460] ;  /* 0x0074600034302984 */ /* 0x000f680000000a00 */
[----:B-1----:R-:W1:Y:S01]  /*b040*/  @P2 LDS.64 R50, [R52+0x6c60] ;  /* 0x006c600034322984 */ /* 0x002e620000000a00 */
[----:B0-----:R-:W-:Y:S01]  /*b050*/  FADD.FTZ R42, R46, R42 ;  /* 0x0000002a2e2a7221 */ /* 0x001fe20000010000 */
[----:B------:R-:W-:Y:S01]  /*b060*/  FADD.FTZ R43, R47, R43 ;  /* 0x0000002b2f2b7221 */ /* 0x000fe20000010000 */
[----:B------:R-:W-:Y:S01]  /*b070*/  FADD.FTZ R40, R44, R40 ;  /* 0x000000282c287221 */ /* 0x000fe20000010000 */
[----:B------:R-:W-:Y:S01]  /*b080*/  FADD.FTZ R41, R45, R41 ;  /* 0x000000292d297221 */ /* 0x000fe20000010000 */
[----:B-----5:R-:W-:Y:S01]  /*b090*/  @P2 FADD.FTZ R42, R42, R48 ;  /* 0x000000302a2a2221 */ /* 0x020fe20000010000 */
[----:B------:R-:W-:Y:S01]  /*b0a0*/  @P2 FADD.FTZ R43, R43, R49 ;  /* 0x000000312b2b2221 */ /* 0x000fe20000010000 */
[----:B-1----:R-:W-:Y:S01]  /*b0b0*/  @P2 FADD.FTZ R40, R40, R50 ;  /* 0x0000003228282221 */ /* 0x002fe20000010000 */
[----:B------:R-:W-:-:S03]  /*b0c0*/  @P2 FADD.FTZ R41, R41, R51 ;  /* 0x0000003329292221 */ /* 0x000fc60000010000 */
[----:B------:R0:W-:Y:S04]  /*b0d0*/  STS.64 [R52+0x7460], R42 ;  /* 0x0074602a34007388 */ /* 0x0001e80000000a00 */
[----:B------:R0:W-:Y:S02]  /*b0e0*/  STS.64 [R52+0x6c60], R40 ;  /* 0x006c602834007388 */ /* 0x0001e40000000a00 */
.L_x_11255:
[----:B------:R-:W-:Y:S05]  /*b0f0*/  BSYNC.RECONVERGENT B0 ;  /* 0x0000000000007941 */ /* 0x000fea0003800200 */
.L_x_11254:
[----:B------:R-:W-:-:S04]  /*b100*/  UIADD3 UR8, UPT, UPT, UR8, 0x1, URZ ;  /* 0x0000000108087890 */ /* 0x000fc8000fffe0ff */
[----:B------:R-:W-:-:S09]  /*b110*/  UISETP.GE.AND UP0, UPT, UR8, UR45, UPT ;  /* 0x0000002d0800728c */ /* 0x000fd2000bf06270 */
[----:B------:R-:W-:Y:S05]  /*b120*/  BRA.U !UP0, `(.L_x_11256) ;  /* 0xffffff8508a47547 */ /* 0x000fea000b83ffff */
.L_x_11158:
[----:B------:R-:W5:Y:S01]  /*b130*/  S2R R32, SR_TID.X ;  /* 0x0000000000207919 */ /* 0x000f620000002100 */
[----:B------:R-:W-:Y:S01]  /*b140*/  HFMA2 R5, -RZ, RZ, 0, 9.5367431640625e-07 ;  /* 0x00000010ff057431 */ /* 0x000fe200000001ff */
[----:B------:R-:W0:Y:S01]  /*b150*/  S2R R3, SR_TID.X ;  /* 0x0000000000037919 */ /* 0x000e220000002100 */
[----:B------:R-:W-:Y:S08]  /*b160*/  BAR.SYNC.DEFER_BLOCKING 0x0 ;  /* 0x0000000000007b1d */ /* 0x000ff00000010000 */
[----:B------:R-:W-:Y:S01]  /*b170*/  S2UR UR34, SR_CTAID.X ;  /* 0x00000000002279c3 */ /* 0x000fe20000002500 */
[----:B------:R-:W1:Y:S01]  /*b180*/  LDCU.64 UR26, c[0x0][0x4f8] ;  /* 0x00009f00ff1a77ac */ /* 0x000e620008000a00 */
[----:B------:R-:W-:Y:S01]  /*b190*/  UIADD3 UR24, UPT, UPT, UR13, -0x1, URZ ;  /* 0xffffffff0d187890 */ /* 0x000fe2000fffe0ff */
[----:B------:R-:W2:Y:S05]  /*b1a0*/  LDCU.64 UR30, c[0x0][0x500] ;  /* 0x0000a000ff1e77ac */ /* 0x000eaa0008000a00 */
[----:B------:R-:W2:Y:S01]  /*b1b0*/  S2UR UR8, SR_CTAID.Y ;  /* 0x00000000000879c3 */ /* 0x000ea20000002600 */
[----:B------:R-:W3:Y:S01]  /*b1c0*/  LDCU.64 UR32, c[0x0][0x550] ;  /* 0x0000aa00ff2077ac */ /* 0x000ee20008000a00 */
[----:B-----5:R-:W-:-:S04]  /*b1d0*/  SHF.L.U32 R4, R32, 0x2, RZ ;  /* 0x0000000220047819 */ /* 0x020fc800000006ff */
[----:B------:R-:W-:-:S04]  /*b1e0*/  LOP3.LUT R4, R4, 0xf80, RZ, 0xc0, !PT ;  /* 0x00000f8004047812 */ /* 0x000fc800078ec0ff */
[----:B0-----:R-:W-:-:S05]  /*b1f0*/  LOP3.LUT R2, R4, 0x1f, R3, 0xf8, !PT ;  /* 0x0000001f04027812 */ /* 0x001fca00078ef803 */
[----:B------:R-:W-:-:S05]  /*b200*/  IMAD.WIDE.U32 R2, R2, R5, UR10 ;  /* 0x0000000a02027e25 */ /* 0x000fca000f8e0005 */
[----:B------:R-:W5:Y:S04]  /*b210*/  LDG.E.128 R8, desc[UR28][R2.64] ;  /* 0x0000001c02087981 */ /* 0x000f68000c1e1d00 */
[----:B------:R-:W4:Y:S04]  /*b220*/  LDG.E.128 R12, desc[UR28][R2.64+0x200] ;  /* 0x0002001c020c7981 */ /* 0x000f28000c1e1d00 */
[----:B------:R-:W4:Y:S04]  /*b230*/  LDG.E.128 R16, desc[UR28][R2.64+0x400] ;  /* 0x0004001c02107981 */ /* 0x000f28000c1e1d00 */
[----:B------:R-:W4:Y:S01]  /*b240*/  LDG.E.128 R20, desc[UR28][R2.64+0x600] ;  /* 0x0006001c02147981 */ /* 0x000f22000c1e1d00 */
[----:B------:R-:W-:-:S02]  /*b250*/  USHF.L.U32 UR22, UR24, 0xa, URZ ;  /* 0x0000000a18167899 */ /* 0x000fc400080006ff */
[----:B--2---:R-:W-:Y:S02]  /*b260*/  UIMAD UR25, UR8, UR31, URZ ;  /* 0x0000001f081972a4 */ /* 0x004fe4000f8e02ff */
        /* <DEDUP_REMOVED lines=9> */
[----:B---3--:R-:W-:Y:S02]  /*b300*/  ULEA UR21, UP0, UR20, UR32, 0x2 ;  /* 0x0000002014157291 */ /* 0x008fe4000f8010ff */
[----:B------:R-:W-:Y:S02]  /*b310*/  UIADD3 UR10, UP3, UPT, UR10, -0x1000, URZ ;  /* 0xfffff0000a0a7890 */ /* 0x000fe4000ff7e0ff */
[----:B------:R-:W-:Y:S02]  /*b320*/  ULEA.HI.X UR20, UR20, UR33, UR25, 0x2, UP0 ;  /* 0x0000002114147291 */ /* 0x000fe400080f1419 */
[----:B------:R-:W-:Y:S02]  /*b330*/  UIADD3.X UR16, UPT, UPT, UR16, -0x1, URZ, UP1, !UPT ;  /* 0xffffffff10107890 */ /* 0x000fe40008ffe4ff */
[----:B------:R-:W-:Y:S02]  /*b340*/  UIADD3.X UR15, UPT, UPT, UR15, -0x1, URZ, UP2, !UPT ;  /* 0xffffffff0f0f7890 */ /* 0x000fe400097fe4ff */
[----:B------:R-:W-:Y:S01]  /*b350*/  UIADD3.X UR11, UPT, UPT, UR11, -0x1, URZ, UP3, !UPT ;  /* 0xffffffff0b0b7890 */ /* 0x000fe20009ffe4ff */
[----:B-----5:R-:W-:Y:S04]  /*b360*/  STS.128 [R141], R8 ;  /* 0x000000088d007388 */ /* 0x020fe80000000c00 */
[----:B----4-:R-:W-:Y:S04]  /*b370*/  STS.128 [R141+0x200], R12 ;  /* 0x0002000c8d007388 */ /* 0x010fe80000000c00 */
[----:B------:R-:W-:Y:S04]  /*b380*/  STS.128 [R141+0x400], R16 ;  /* 0x000400108d007388 */ /* 0x000fe80000000c00 */
[----:B------:R-:W-:Y:S01]  /*b390*/  STS.128 [R141+0x600], R20 ;  /* 0x000600148d007388 */ /* 0x000fe20000000c00 */
[----:B------:R-:W-:-:S03]  /*b3a0*/  NOP ;  /* 0x0000000000007918 */ /* 0x000fc60000000000 */
[----:B------:R-:W2:Y:S04]  /*b3b0*/  LDS.128 R24, [R140] ;  /* 0x000000008c187984 */ /* 0x000ea80000000c00 */
[----:B------:R-:W3:Y:S04]  /*b3c0*/  LDS.128 R28, [R140+0x10] ;  /* 0x000010008c1c7984 */ /* 0x000ee80000000c00 */
[----:B------:R-:W4:Y:S04]  /*b3d0*/  LDS.128 R8, [R140+0x20] ;  /* 0x000020008c087984 */ /* 0x000f280000000c00 */
[----:B------:R-:W5:Y:S01]  /*b3e0*/  LDS.128 R12, [R140+0x30] ;  /* 0x000030008c0c7984 */ /* 0x000f620000000c00 */
[----:B------:R-:W-:Y:S01]  /*b3f0*/  BAR.SYNC.DEFER_BLOCKING 0x0 ;  /* 0x0000000000007b1d */ /* 0x000fe20000010000 */
        /* <DEDUP_REMOVED lines=19> */
[----:B-----5:R-:W-:Y:S01]  /*b530*/  FADD.FTZ R12, R12, UR7 ;  /* 0x000000070c0c7e21 */ /* 0x020fe20008010000 */
[----:B------:R-:W-:Y:S01]  /*b540*/  @!P1 FMUL.FTZ R3, R25, -1.4426950216293334961 ;  /* 0xbfb8aa3b19039820 */ /* 0x000fe20000410000 */
[----:B------:R-:W-:Y:S01]  /*b550*/  FADD.FTZ R13, R13, UR7 ;  /* 0x000000070d0d7e21 */ /* 0x000fe20008010000 */
[----:B------:R-:W-:Y:S01]  /*b560*/  @!P0 FMUL.FTZ R5, R26, -1.4426950216293334961 ;  /* 0xbfb8aa3b1a058820 */ /* 0x000fe20000410000 */
[----:B------:R-:W-:Y:S01]  /*b570*/  FADD.FTZ R14, R14, UR7 ;  /* 0x000000070e0e7e21 */ /* 0x000fe20008010000 */
[----:B------:R-:W2:Y:S01]  /*b580*/  @!P2 MUFU.EX2 R0, R0 ;  /* 0x000000000000a308 */ /* 0x000ea20000000800 */
[----:B------:R-:W-:Y:S01]  /*b590*/  @!P4 FMUL.FTZ R6, R27, -1.4426950216293334961 ;  /* 0xbfb8aa3b1b06c820 */ /* 0x000fe20000410000 */
[----:B------:R-:W-:Y:S01]  /*b5a0*/  FADD.FTZ R15, R15, UR7 ;  /* 0x000000070f0f7e21 */ /* 0x000fe20008010000 */
[----:B------:R-:W-:Y:S01]  /*b5b0*/  FADD.FTZ R11, R11, UR7 ;  /* 0x000000070b0b7e21 */ /* 0x000fe20008010000 */
[----:B------:R-:W-:Y:S04]  /*b5c0*/  STS.128 [R140], R84 ;  /* 0x000000548c007388 */ /* 0x000fe80000000c00 */
[----:B------:R-:W3:Y:S01]  /*b5d0*/  @!P1 MUFU.EX2 R3, R3 ;  /* 0x0000000300039308 */ /* 0x000ee20000000800 */
[----:B------:R-:W-:Y:S04]  /*b5e0*/  STS.128 [R140+0x10], R80 ;  /* 0x000010508c007388 */ /* 0x000fe80000000c00 */
[----:B------:R-:W-:Y:S03]  /*b5f0*/  STS.128 [R140+0x20], R76 ;  /* 0x0000204c8c007388 */ /* 0x000fe60000000c00 */
[----:B------:R-:W4:Y:S01]  /*b600*/  @!P0 MUFU.EX2 R5, R5 ;  /* 0x0000000500058308 */ /* 0x000f220000000800 */
[----:B--2---:R-:W-:Y:S01]  /*b610*/  @!P2 FADD.FTZ R2, R0, 1 ;  /* 0x3f8000000002a421 */ /* 0x004fe20000010000 */
[----:B------:R-:W-:Y:S01]  /*b620*/  STS.128 [R140+0x30], R72 ;  /* 0x000030488c007388 */ /* 0x000fe20000000c00 */
[----:B------:R-:W-:Y:S01]  /*b630*/  NOP ;  /* 0x0000000000007918 */ /* 0x000fe20000000000 */
[----:B---3--:R-:W-:-:S04]  /*b640*/  @!P1 FADD.FTZ R0, R3, 1 ;  /* 0x3f80000003009421 */ /* 0x008fc80000010000 */
[----:B------:R2:W3:Y:S01]  /*b650*/  @!P2 MUFU.RCP R7, R2 ;  /* 0x000000020007a308 */ /* 0x0004e20000001000 */
[----:B------:R-:W-:Y:S01]  /*b660*/  @!P6 FMUL.FTZ R3, R28, -1.4426950216293334961 ;  /* 0xbfb8aa3b1c03e820 */ /* 0x000fe20000410000 */
[----:B------:R-:W-:Y:S04]  /*b670*/  LDS.128 R16, [R141+0x200] ;  /* 0x000200008d107984 */ /* 0x000fe80000000c00 */
[----:B------:R-:W-:Y:S01]  /*b680*/  LDS.128 R20, [R141+0x400] ;  /* 0x000400008d147984 */ /* 0x000fe20000000c00 */
[----:B----4-:R-:W-:Y:S01]  /*b690*/  @!P0 FADD.FTZ R5, R5, 1 ;  /* 0x3f80000005058421 */ /* 0x010fe20000010000 */
[----:B------:R-:W4:Y:S01]  /*b6a0*/  @!P1 MUFU.RCP R0, R0 ;  /* 0x0000000000009308 */ /* 0x000f220000001000 */
[----:B--2---:R-:W-:Y:S01]  /*b6b0*/  @!P5 FMUL.FTZ R2, R29, -1.4426950216293334961 ;  /* 0xbfb8aa3b1d02d820 */ /* 0x004fe20000410000 */
[----:B------:R-:W-:Y:S06]  /*b6c0*/  LDS.128 R24, [R141+0x600] ;  /* 0x000600008d187984 */ /* 0x000fec0000000c00 */
[----:B------:R-:W2:Y:S01]  /*b6d0*/  @!P0 MUFU.RCP R5, R5 ;  /* 0x0000000500058308 */ /* 0x000ea20000001000 */
[----:B---3--:R-:W-:Y:S01]  /*b6e0*/  @!P2 FMUL.FTZ R88, R88, R7 ;  /* 0x000000075858a220 */ /* 0x008fe20000410000 */
[----:B------:R-:W-:-:S06]  /*b6f0*/  FSETP.GTU.FTZ.AND P2, PT, R31, 20, PT ;  /* 0x41a000001f00780b */ /* 0x000fcc0003f5c000 */
[----:B------:R-:W3:Y:S01]  /*b700*/  @!P4 MUFU.EX2 R6, R6 ;  /* 0x000000060006c308 */ /* 0x000ee20000000800 */
[----:B----4-:R-:W-:Y:S01]  /*b710*/  @!P1 FMUL.FTZ R89, R89, R0 ;  /* 0x0000000059599220 */ /* 0x010fe20000410000 */
[----:B------:R-:W-:Y:S01]  /*b720*/  FSETP.GTU.FTZ.AND P1, PT, R8, 20, PT ;  /* 0x41a000000800780b */ /* 0x000fe20003f3c000 */
[----:B------:R-:W-:-:S05]  /*b730*/  @!P3 FMUL.FTZ R0, R30, -1.4426950216293334961 ;  /* 0xbfb8aa3b1e00b820 */ /* 0x000fca0000410000 */
[----:B------:R-:W4:Y:S01]  /*b740*/  @!P5 MUFU.EX2 R2, R2 ;  /* 0x000000020002d308 */ /* 0x000f220000000800 */
[----:B--2---:R-:W-:Y:S01]  /*b750*/  @!P0 FMUL.FTZ R90, R90, R5 ;  /* 0x000000055a5a8220 */ /* 0x004fe20000410000 */
[----:B------:R-:W-:Y:S01]  /*b760*/  @!P2 FMUL.FTZ R5, R31, -1.4426950216293334961 ;  /* 0xbfb8aa3b1f05a820 */ /* 0x000fe20000410000 */
[----:B------:R-:W-:-:S04]  /*b770*/  FSETP.GTU.FTZ.AND P0, PT, R9, 20, PT ;  /* 0x41a000000900780b */ /* 0x000fc80003f1c000 */
[----:B------:R-:W-:Y:S01]  /*b780*/  @!P1 FMUL.FTZ R7, R8, -1.4426950216293334961 ;  /* 0xbfb8aa3b08079820 */ /* 0x000fe20000410000 */
[----:B------:R-:W2:Y:S01]  /*b790*/  @!P3 MUFU.EX2 R0, R0 ;  /* 0x000000000000b308 */ /* 0x000ea20000000800 */
[----:B---3--:R-:W-:-:S07]  /*b7a0*/  @!P4 FADD.FTZ R6, R6, 1 ;  /* 0x3f8000000606c421 */ /* 0x008fce0000010000 */
[----:B------:R-:W3:Y:S01]  /*b7b0*/  @!P1 MUFU.EX2 R7, R7 ;  /* 0x0000000700079308 */ /* 0x000ee20000000800 */
[----:B----4-:R-:W-:Y:S01]  /*b7c0*/  @!P5 FADD.FTZ R2, R2, 1 ;  /* 0x3f8000000202d421 */ /* 0x010fe20000010000 */
[----:B------:R-:W-:-:S06]  /*b7d0*/  @!P0 FMUL.FTZ R8, R9, -1.4426950216293334961 ;  /* 0xbfb8aa3b09088820 */ /* 0x000fcc0000410000 */
[----:B------:R-:W4:Y:S01]  /*b7e0*/  @!P2 MUFU.EX2 R5, R5 ;  /* 0x000000050005a308 */ /* 0x000f220000000800 */
[----:B--2---:R-:W-:-:S07]  /*b7f0*/  @!P3 FADD.FTZ R0, R0, 1 ;  /* 0x3f8000000000b421 */ /* 0x004fce0000010000 */
[----:B------:R-:W2:Y:S01]  /*b800*/  @!P6 MUFU.EX2 R3, R3 ;  /* 0x000000030003e308 */ /* 0x000ea20000000800 */
[----:B---3--:R-:W-:-:S07]  /*b810*/  @!P1 FADD.FTZ R7, R7, 1 ;  /* 0x3f80000007079421 */ /* 0x008fce0000010000 */
[----:B------:R-:W3:Y:S01]  /*b820*/  @!P4 MUFU.RCP R6, R6 ;  /* 0x000000060006c308 */ /* 0x000ee20000001000 */
[----:B----4-:R-:W-:-:S07]  /*b830*/  @!P2 FADD.FTZ R5, R5, 1 ;  /* 0x3f8000000505a421 */ /* 0x010fce0000010000 */
[----:B------:R-:W4:Y:S01]  /*b840*/  @!P5 MUFU.RCP R2, R2 ;  /* 0x000000020002d308 */ /* 0x000f220000001000 */
[----:B--2---:R-:W-:-:S07]  /*b850*/  @!P6 FADD.FTZ R3, R3, 1 ;  /* 0x3f8000000303e421 */ /* 0x004fce0000010000 */
[----:B------:R2:W5:Y:S01]  /*b860*/  @!P3 MUFU.RCP R9, R0 ;  /* 0x000000000009b308 */ /* 0x0005620000001000 */
[----:B---3--:R-:W-:Y:S01]  /*b870*/  @!P4 FMUL.FTZ R91, R91, R6 ;  /* 0x000000065b5bc220 */ /* 0x008fe20000410000 */
[----:B------:R-:W-:-:S06]  /*b880*/  FSETP.GTU.FTZ.AND P4, PT, R10, 20, PT ;  /* 0x41a000000a00780b */ /* 0x000fcc0003f9c000 */
[----:B------:R-:W3:Y:S01]  /*b890*/  @!P2 MUFU.RCP R6, R5 ;  /* 0x000000050006a308 */ /* 0x000ee20000001000 */
[----:B----4-:R-:W-:Y:S01]  /*b8a0*/  @!P5 FMUL.FTZ R93, R93, R2 ;  /* 0x000000025d5dd220 */ /* 0x010fe20000410000 */
[----:B------:R-:W-:-:S05]  /*b8b0*/  FSETP.GTU.FTZ.AND P5, PT, R12, 20, PT ;  /* 0x41a000000c00780b */ /* 0x000fca0003fbc000 */
[----:B--2---:R-:W-:Y:S01]  /*b8c0*/  @!P4 FMUL.FTZ R0, R10, -1.4426950216293334961 ;  /* 0xbfb8aa3b0a00c820 */ /* 0x004fe20000410000 */
        /* <DEDUP_REMOVED lines=17> */
[----:B------:R-:W5:Y:S01]  /*b9e0*/  LDS.128 R12, [R141] ;  /* 0x000000008d0c7984 */ /* 0x000f620000000c00 */
[----:B---3--:R-:W-:-:S05]  /*b9f0*/  @!P4 FADD.FTZ R0, R0, 1 ;  /* 0x3f8000000000c421 */ /* 0x008fca0000010000 */
[----:B------:R-:W-:Y:S01]  /*ba00*/  @!P6 FMUL.FTZ R2, R11, -1.4426950216293334961 ;  /* 0xbfb8aa3b0b02e820 */ /* 0x000fe20000410000 */
[----:B------:R-:W-:Y:S01]  /*ba10*/  @!P5 MUFU.EX2 R3, R3 ;  /* 0x000000030003d308 */ /* 0x000fe20000000800 */
[----:B--2---:R-:W-:-:S07]  /*ba20*/  @!P0 FADD.FTZ R8, R8, 1 ;  /* 0x3f80000008088421 */ /* 0x004fce0000010000 */
[----:B------:R-:W2:Y:S01]  /*ba30*/  @!P6 MUFU.EX2 R2, R2 ;  /* 0x000000020002e308 */ /* 0x000ea20000000800 */
[----:B----4-:R-:W-:-:S07]  /*ba40*/  @!P2 FADD.FTZ R7, R7, 1 ;  /* 0x3f8000000707a421 */ /* 0x010fce0000010000 */
[----:B------:R3:W4:Y:S08]  /*ba50*/  @!P3 MUFU.EX2 R6, R5 ;  /* 0x000000050006b308 */ /* 0x0007300000000800 */
[----:B------:R-:W0:Y:S01]  /*ba60*/  @!P1 MUFU.EX2 R9, R9 ;  /* 0x0000000900099308 */ /* 0x000e220000000800 */
[----:B--2---:R-:W-:Y:S01]  /*ba70*/  @!P6 FADD.FTZ R2, R2, 1 ;  /* 0x3f8000000202e421 */ /* 0x004fe20000010000 */
[----:B---3--:R-:W-:Y:S01]  /*ba80*/  @!P5 FADD.FTZ R5, R3, 1 ;  /* 0x3f8000000305d421 */ /* 0x008fe20000010000 */
[----:B------:R-:W-:-:S05]  /*ba90*/  MOV R3, UR20 ;  /* 0x0000001400037c02 */ /* 0x000fca0008000f00 */
[----:B------:R2:W3:Y:S01]  /*baa0*/  @!P4 MUFU.RCP R11, R0 ;  /* 0x00000000000bc308 */ /* 0x0004e20000001000 */
[----:B----4-:R-:W-:-:S07]  /*bab0*/  @!P3 FADD.FTZ R6, R6, 1 ;  /* 0x3f8000000606b421 */ /* 0x010fce0000010000 */
[----:B------:R4:W1:Y:S01]  /*bac0*/  @!P6 MUFU.RCP R10, R2 ;  /* 0x00000002000ae308 */ /* 0x0008620000001000 */
[----:B--2---:R-:W-:Y:S01]  /*bad0*/  LOP3.LUT R0, R32, 0x3e0, RZ, 0xc0, !PT ;  /* 0x000003e020007812 */ /* 0x004fe200078ec0ff */
[----:B0-----:R-:W-:-:S06]  /*bae0*/  @!P1 FADD.FTZ R9, R9, 1 ;  /* 0x3f80000009099421 */ /* 0x001fcc0000010000 */
[----:B------:R0:W2:Y:S01]  /*baf0*/  @!P5 MUFU.RCP R29, R5 ;  /* 0x00000005001dd308 */ /* 0x0000a20000001000 */
[----:B----4-:R-:W-:Y:S01]  /*bb00*/  MOV R2, UR21 ;  /* 0x0000001500027c02 */ /* 0x010fe20008000f00 */
[----:B------:R-:W4:Y:S01]  /*bb10*/  LDCU.64 UR20, c[0x0][0x518] ;  /* 0x0000a300ff1477ac */ /* 0x000f220008000a00 */
[----:B---3--:R-:W-:-:S05]  /*bb20*/  @!P4 FMUL.FTZ R98, R98, R11 ;  /* 0x0000000b6262c220 */ /* 0x008fca0000410000 */
[----:B------:R-:W3:Y:S01]  /*bb30*/  @!P0 MUFU.RCP R8, R8 ;  /* 0x0000000800088308 */ /* 0x000ee20000001000 */
[----:B0-----:R-:W-:Y:S01]  /*bb40*/  LEA R5, R0, R145, 0x2 ;  /* 0x0000009100057211 */ /* 0x001fe200078e10ff */
[----:B-1----:R-:W-:-:S04]  /*bb50*/  @!P6 FMUL.FTZ R99, R99, R10 ;  /* 0x0000000a6363e220 */ /* 0x002fc80000410000 */
[----:B------:R-:W-:Y:S02]  /*bb60*/  IMAD.WIDE.U32 R2, R5, 0x10, R2 ;  /* 0x0000001005027825 */ /* 0x000fe400078e0002 */
[----:B------:R0:W1:Y:S02]  /*bb70*/  @!P3 MUFU.RCP R28, R6 ;  /* 0x00000006001cb308 */ /* 0x0000640000001000 */
[----:B--2---:R-:W-:Y:S01]  /*bb80*/  @!P5 FMUL.FTZ R100, R100, R29 ;  /* 0x0000001d6464d220 */ /* 0x004fe20000410000 */
[----:B-----5:R-:W-:Y:S01]  /*bb90*/  STG.E.128 desc[UR28][R2.64], R12 ;  /* 0x0000000c02007986 */ /* 0x020fe2000c101d1c */
[----:B----4-:R-:W-:-:S03]  /*bba0*/  UIMAD.WIDE.U32 UR22, UR34, UR20, UR22 ;  /* 0x00000014221672a5 */ /* 0x010fc6000f8e0016 */
[----:B------:R-:W-:Y:S01]  /*bbb0*/  STG.E.128 desc[UR28][R2.64+0x200], R16 ;  /* 0x0002001002007986 */ /* 0x000fe2000c101d1c */
[----:B------:R-:W2:Y:S01]  /*bbc0*/  @!P2 MUFU.RCP R7, R7 ;  /* 0x000000070007a308 */ /* 0x000ea20000001000 */
[----:B---3--:R-:W-:Y:S01]  /*bbd0*/  @!P0 FMUL.FTZ R97, R97, R8 ;  /* 0x0000000861618220 */ /* 0x008fe20000410000 */
[----:B0-----:R-:W-:Y:S01]  /*bbe0*/  FADD.FTZ R6, R88, R147 ;  /* 0x0000009358067221 */ /* 0x001fe20000010000 */
[----:B------:R-:W-:Y:S01]  /*bbf0*/  STG.E.128 desc[UR28][R2.64+0x400], R20 ;  /* 0x0004001402007986 */ /* 0x000fe2000c101d1c */
[----:B------:R-:W-:Y:S01]  /*bc00*/  UIMAD UR21, UR34, UR21, UR23 ;  /* 0x00000015221572a4 */ /* 0x000fe2000f8e0217 */
[----:B------:R-:W-:Y:S02]  /*bc10*/  UMOV UR20, UR22 ;  /* 0x0000001600147c82 */ /* 0x000fe40008000000 */
[----:B------:R0:W-:Y:S01]  /*bc20*/  STG.E.128 desc[UR28][R2.64+0x600], R24 ;  /* 0x0006001802007986 */ /* 0x0001e2000c101d1c */
[----:B------:R-:W3:Y:S01]  /*bc30*/  @!P1 MUFU.RCP R30, R9 ;  /* 0x00000009001e9308 */ /* 0x000ee20000001000 */
[----:B-1----:R-:W-:Y:S01]  /*bc40*/  @!P3 FMUL.FTZ R101, R101, R28 ;  /* 0x0000001c6565b220 */ /* 0x002fe20000410000 */
[----:B------:R-:W-:Y:S01]  /*bc50*/  UIMAD UR23, UR8, UR27, URZ ;  /* 0x0000001b081772a4 */ /* 0x000fe2000f8e02ff */
[----:B------:R-:W-:Y:S01]  /*bc60*/  BAR.SYNC.DEFER_BLOCKING 0x0 ;  /* 0x0000000000007b1d */ /* 0x000fe20000010000 */
[----:B------:R-:W-:-:S04]  /*bc70*/  UIMAD.WIDE.U32 UR20, UR8, UR26, UR20 ;  /* 0x0000001a081472a5 */ /* 0x000fc8000f8e0014 */
[----:B------:R-:W-:Y:S01]  /*bc80*/  UIADD3 UR22, UPT, UPT, UR21, UR23, URZ ;  /* 0x0000001715167290 */ /* 0x000fe2000fffe0ff */
[----:B--2---:R-:W-:Y:S01]  /*bc90*/  @!P2 FMUL.FTZ R102, R102, R7 ;  /* 0x000000076666a220 */ /* 0x004fe20000410000 */
[----:B------:R-:W-:Y:S01]  /*bca0*/  FADD.FTZ R7, R6, R89 ;  /* 0x0000005906077221 */ /* 0x000fe20000010000 */
[----:B------:R-:W-:-:S04]  /*bcb0*/  ULEA UR21, UP0, UR20, UR30, 0x2 ;  /* 0x0000001e14157291 */ /* 0x000fc8000f8010ff */
[----:B------:R-:W-:Y:S01]  /*bcc0*/  ULEA.HI.X UR20, UR20, UR31, UR22, 0x2, UP0 ;  /* 0x0000001f14147291 */ /* 0x000fe200080f1416 */
[----:B---3--:R-:W-:Y:S01]  /*bcd0*/  @!P1 FMUL.FTZ R103, R103, R30 ;  /* 0x0000001e67679220 */ /* 0x008fe20000410000 */
[----:B0-----:R-:W-:Y:S01]  /*bce0*/  FADD.FTZ R2, R7, R90 ;  /* 0x0000005a07027221 */ /* 0x001fe20000010000 */
[----:B------:R-:W-:-:S03]  /*bcf0*/  UIADD3 UR19, UP0, UPT, UR19, -0x2000, URZ ;  /* 0xffffe00013137890 */ /* 0x000fc6000ff1e0ff */
[----:B------:R-:W-:Y:S01]  /*bd00*/  MOV R3, UR20 ;  /* 0x0000001400037c02 */ /* 0x000fe20008000f00 */
[----:B------:R-:W-:Y:S02]  /*bd10*/  UIADD3.X UR18, UPT, UPT, UR18, -0x1, URZ, UP0, !UPT ;  /* 0xffffffff12127890 */ /* 0x000fe400087fe4ff */
[----:B------:R-:W-:Y:S01]  /*bd20*/  UISETP.GT.AND UP0, UPT, UR13, 0x1, UPT ;  /* 0x000000010d00788c */ /* 0x000fe2000bf04270 */
[----:B------:R0:W-:Y:S02]  /*bd30*/  STS.128 [R140], R88 ;  /* 0x000000588c007388 */ /* 0x0001e40000000c00 */
[----:B------:R-:W-:Y:S02]  /*bd40*/  UMOV UR13, UR24 ;  /* 0x00000018000d7c82 */ /* 0x000fe40008000000 */
[----:B------:R1:W-:Y:S04]  /*bd50*/  STS.128 [R140+0x10], R92 ;  /* 0x0000105c8c007388 */ /* 0x0003e80000000c00 */
[----:B------:R2:W-:Y:S04]  /*bd60*/  STS.128 [R140+0x20], R96 ;  /* 0x000020608c007388 */ /* 0x0005e80000000c00 */
[----:B------:R3:W-:Y:S01]  /*bd70*/  STS.128 [R140+0x30], R100 ;  /* 0x000030648c007388 */ /* 0x0007e20000000c00 */
[----:B------:R-:W-:-:S03]  /*bd80*/  NOP ;  /* 0x0000000000007918 */ /* 0x000fc60000000000 */
[----:B------:R-:W4:Y:S01]  /*bd90*/  LDS.128 R8, [R141] ;  /* 0x000000008d087984 */ /* 0x000f220000000c00 */
[----:B0-----:R-:W-:Y:S01]  /*bda0*/  FADD.FTZ R91, R2, R91 ;  /* 0x0000005b025b7221 */ /* 0x001fe20000010000 */
[----:B------:R-:W-:Y:S02]  /*bdb0*/  MOV R2, UR21 ;  /* 0x0000001500027c02 */ /* 0x000fe40008000f00 */
[----:B------:R-:W0:Y:S01]  /*bdc0*/  LDS.128 R12, [R141+0x200] ;  /* 0x000200008d0c7984 */ /* 0x000e220000000c00 */
[----:B-1----:R-:W-:Y:S02]  /*bdd0*/  FADD.FTZ R92, R91, R92 ;  /* 0x0000005c5b5c7221 */ /* 0x002fe40000010000 */
[----:B------:R-:W-:Y:S01]  /*bde0*/  IMAD.WIDE.U32 R2, R5, 0x10, R2 ;  /* 0x0000001005027825 */ /* 0x000fe200078e0002 */
[----:B------:R-:W1:Y:S03]  /*bdf0*/  LDS.128 R16, [R141+0x400] ;  /* 0x000400008d107984 */ /* 0x000e660000000c00 */
[----:B------:R-:W-:Y:S01]  /*be00*/  FADD.FTZ R93, R92, R93 ;  /* 0x0000005d5c5d7221 */ /* 0x000fe20000010000 */
[----:B------:R-:W5:Y:S03]  /*be10*/  LDS.128 R20, [R141+0x600] ;  /* 0x000600008d147984 */ /* 0x000f660000000c00 */
        /* <DEDUP_REMOVED lines=15> */
.L_x_11125:
        /* <DEDUP_REMOVED lines=41> */
.L_x_11259:
[----:B------:R-:W-:Y:S05]  /*c1a0*/  BSYNC.RECONVERGENT B0 ;  /* 0x0000000000007941 */ /* 0x000fea0003800200 */
.L_x_11258:
        /* <DEDUP_REMOVED lines=39> */
.L_x_11261:
[----:B------:R-:W-:Y:S05]  /*c420*/  BSYNC.RECONVERGENT B0 ;  /* 0x0000000000007941 */ /* 0x000fea0003800200 */
.L_x_11260:
        /* <DEDUP_REMOVED lines=16> */
.L_x_11263:
        /* <DEDUP_REMOVED lines=32> */
.L_x_11262:
[----:B------:R-:W-:Y:S05]  /*c730*/  EXIT ;  /* 0x000000000000794d */ /* 0x000fea0003800000 */
.L_x_11163:
[----:B------:R-:W-:Y:S01]  /*c740*/  HFMA2 R248, -RZ, RZ, 0, 5.9604644775390625e-08 ;  /* 0x00000001fff87431 */ /* 0x000fe200000001ff */
[----:B------:R-:W-:Y:S02]  /*c750*/  MOV R251, R129 ;  /* 0x0000008100fb7202 */ /* 0x000fe40000000f00 */
[----:B------:R-:W-:Y:S02]  /*c760*/  MOV R249, RZ ;  /* 0x000000ff00f97202 */ /* 0x000fe40000000f00 */
[----:B------:R-:W-:-:S07]  /*c770*/  MOV R244, 0xffffffff ;  /* 0xffffffff00f47802 */ /* 0x000fce0000000f00 */
[----:B---3-5:R-:W-:Y:S05]  /*c780*/  WARPSYNC.COLLECTIVE R244, `(.L_x_11264) ;  /* 0x00000000f4087348 */ /* 0x028fea0003c00000 */
[----:B------:R0:W1:Y:S02]  /*c790*/  SHFL.UP P6, R128, R251, R248, R249 ;  /* 0x040000f8fb807389 */ /* 0x00006400000c00f9 */
[----:B01-3-5:R-:W-:Y:S05]  /*c7a0*/  ENDCOLLECTIVE ;  /* 0x000000000000791b */ /* 0x02bfea0003800000 */
.L_x_11264:
[----:B------:R-:W-:Y:S02]  /*c7b0*/  MOV R251, R245 ;  /* 0x000000f500fb7202 */ /* 0x000fe40000000f00 */
[----:B------:R-:W-:-:S07]  /*c7c0*/  MOV R130, R128 ;  /* 0x0000008000827202 */ /* 0x000fce0000000f00 */
[----:B------:R-:W-:Y:S05]  /*c7d0*/  WARPSYNC.COLLECTIVE R244, `(.L_x_11265) ;  /* 0x00000000f4087348 */ /* 0x000fea0003c00000 */
[----:B------:R0:W1:Y:S02]  /*c7e0*/  SHFL.UP P6, R128, R251, R248, R249 ;  /* 0x040000f8fb807389 */ /* 0x00006400000c00f9 */
[----:B01----:R-:W-:Y:S05]  /*c7f0*/  ENDCOLLECTIVE ;  /* 0x000000000000791b */ /* 0x003fea0003800000 */
.L_x_11265:
[----:B------:R-:W-:Y:S02]  /*c800*/  MOV R251, R246 ;  /* 0x000000f600fb7202 */ /* 0x000fe40000000f00 */
[----:B------:R-:W-:-:S07]  /*c810*/  MOV R250, R128 ;  /* 0x0000008000fa7202 */ /* 0x000fce0000000f00 */
[----:B------:R-:W-:Y:S05]  /*c820*/  WARPSYNC.COLLECTIVE R244, `(.L_x_11266) ;  /* 0x00000000f4087348 */ /* 0x000fea0003c00000 */
[----:B------:R0:W1:Y:S02]  /*c830*/  SHFL.UP P6, R128, R251, R248, R249 ;  /* 0x040000f8fb807389 */ /* 0x00006400000c00f9 */
[----:B01----:R-:W-:Y:S05]  /*c840*/  ENDCOLLECTIVE ;  /* 0x000000000000791b */ /* 0x003fea0003800000 */
.L_x_11266:
[----:B------:R-:W-:Y:S02]  /*c850*/  MOV R251, R247 ;  /* 0x000000f700fb7202 */ /* 0x000fe40000000f00 */
[----:B------:R-:W-:-:S07]  /*c860*/  MOV R252, R128 ;  /* 0x0000008000fc7202 */ /* 0x000fce0000000f00 */
[----:B------:R-:W-:Y:S05]  /*c870*/  WARPSYNC.COLLECTIVE R244, `(.L_x_11267) ;  /* 0x00000000f4087348 */ /* 0x000fea0003c00000 */
[----:B------:R0:W1:Y:S02]  /*c880*/  SHFL.UP P6, R128, R251, R248, R249 ;  /* 0x040000f8fb807389 */ /* 0x00006400000c00f9 */
[----:B01----:R-:W-:Y:S05]  /*c890*/  ENDCOLLECTIVE ;  /* 0x000000000000791b */ /* 0x003fea0003800000 */
.L_x_11267:
        /* <DEDUP_REMOVED lines=15> */
.L_x_11268:
[----:B------:R-:W-:Y:S02]  /*c990*/  MOV R251, R245 ;  /* 0x000000f500fb7202 */ /* 0x000fe40000000f00 */
[----:B------:R-:W-:-:S07]  /*c9a0*/  MOV R130, R128 ;  /* 0x0000008000827202 */ /* 0x000fce0000000f00 */
[----:B------:R-:W-:Y:S05]  /*c9b0*/  WARPSYNC.COLLECTIVE R244, `(.L_x_11269) ;  /* 0x00000000f4087348 */ /* 0x000fea0003c00000 */
[----:B------:R0:W1:Y:S02]  /*c9c0*/  SHFL.UP P6, R128, R251, R248, R249 ;  /* 0x040000f8fb807389 */ /* 0x00006400000c00f9 */
[----:B01----:R-:W-:Y:S05]  /*c9d0*/  ENDCOLLECTIVE ;  /* 0x000000000000791b */ /* 0x003fea0003800000 */
.L_x_11269:
[----:B------:R-:W-:Y:S02]  /*c9e0*/  MOV R251, R246 ;  /* 0x000000f600fb7202 */ /* 0x000fe40000000f00 */
[----:B------:R-:W-:-:S07]  /*c9f0*/  MOV R250, R128 ;  /* 0x0000008000fa7202 */ /* 0x000fce0000000f00 */
[----:B------:R-:W-:Y:S05]  /*ca00*/  WARPSYNC.COLLECTIVE R244, `(.L_x_11270) ;  /* 0x00000000f4087348 */ /* 0x000fea0003c00000 */
[----:B------:R0:W1:Y:S02]  /*ca10*/  SHFL.UP P6, R128, R251, R248, R249 ;  /* 0x040000f8fb807389 */ /* 0x00006400000c00f9 */
[----:B01----:R-:W-:Y:S05]  /*ca20*/  ENDCOLLECTIVE ;  /* 0x000000000000791b */ /* 0x003fea0003800000 */
.L_x_11270:
[----:B------:R-:W-:Y:S02]  /*ca30*/  MOV R251, R247 ;  /* 0x000000f700fb7202 */ /* 0x000fe40000000f00 */
[----:B------:R-:W-:-:S07]  /*ca40*/  MOV R252, R128 ;  /* 0x0000008000fc7202 */ /* 0x000fce0000000f00 */
[----:B------:R-:W-:Y:S05]  /*ca50*/  WARPSYNC.COLLECTIVE R244, `(.L_x_11271) ;  /* 0x00000000f4087348 */ /* 0x000fea0003c00000 */
[----:B------:R0:W1:Y:S02]  /*ca60*/  SHFL.UP P6, R128, R251, R248, R249 ;  /* 0x040000f8fb807389 */ /* 0x00006400000c00f9 */
[----:B01----:R-:W-:Y:S05]  /*ca70*/  ENDCOLLECTIVE ;  /* 0x000000000000791b */ /* 0x003fea0003800000 */
.L_x_11271:
        /* <DEDUP_REMOVED lines=15> */
.L_x_11272:
[----:B------:R-:W-:Y:S02]  /*cb70*/  MOV R251, R245 ;  /* 0x000000f500fb7202 */ /* 0x000fe40000000f00 */
[----:B------:R-:W-:-:S07]  /*cb80*/  MOV R130, R128 ;  /* 0x0000008000827202 */ /* 0x000fce0000000f00 */
[----:B------:R-:W-:Y:S05]  /*cb90*/  WARPSYNC.COLLECTIVE R244, `(.L_x_11273) ;  /* 0x00000000f4087348 */ /* 0x000fea0003c00000 */
[----:B------:R0:W1:Y:S02]  /*cba0*/  SHFL.UP P6, R128, R251, R248, R249 ;  /* 0x040000f8fb807389 */ /* 0x00006400000c00f9 */
[----:B01----:R-:W-:Y:S05]  /*cbb0*/  ENDCOLLECTIVE ;  /* 0x000000000000791b */ /* 0x003fea0003800000 */
.L_x_11273:
[----:B------:R-:W-:Y:S02]  /*cbc0*/  MOV R251, R246 ;  /* 0x000000f600fb7202 */ /* 0x000fe40000000f00 */
[----:B------:R-:W-:-:S07]  /*cbd0*/  MOV R250, R128 ;  /* 0x0000008000fa7202 */ /* 0x000fce0000000f00 */
[----:B------:R-:W-:Y:S05]  /*cbe0*/  WARPSYNC.COLLECTIVE R244, `(.L_x_11274) ;  /* 0x00000000f4087348 */ /* 0x000fea0003c00000 */
[----:B------:R0:W1:Y:S02]  /*cbf0*/  SHFL.UP P6, R128, R251, R248, R249 ;  /* 0x040000f8fb807389 */ /* 0x00006400000c00f9 */
[----:B01----:R-:W-:Y:S05]  /*cc00*/  ENDCOLLECTIVE ;  /* 0x000000000000791b */ /* 0x003fea0003800000 */
.L_x_11274:
[----:B------:R-:W-:Y:S02]  /*cc10*/  MOV R251, R247 ;  /* 0x000000f700fb7202 */ /* 0x000fe40000000f00 */
[----:B------:R-:W-:-:S07]  /*cc20*/  MOV R252, R128 ;  /* 0x0000008000fc7202 */ /* 0x000fce0000000f00 */
[----:B------:R-:W-:Y:S05]  /*cc30*/  WARPSYNC.COLLECTIVE R244, `(.L_x_11275) ;  /* 0x00000000f4087348 */ /* 0x000fea0003c00000 */
[----:B------:R0:W1:Y:S02]  /*cc40*/  SHFL.UP P6, R128, R251, R248, R249 ;  /* 0x040000f8fb807389 */ /* 0x00006400000c00f9 */
[----:B01----:R-:W-:Y:S05]  /*cc50*/  ENDCOLLECTIVE ;  /* 0x000000000000791b */ /* 0x003fea0003800000 */
.L_x_11275:
        /* <DEDUP_REMOVED lines=15> */
.L_x_11276:
[----:B------:R-:W-:Y:S02]  /*cd50*/  MOV R251, R245 ;  /* 0x000000f500fb7202 */ /* 0x000fe40000000f00 */
[----:B------:R-:W-:-:S07]  /*cd60*/  MOV R130, R128 ;  /* 0x0000008000827202 */ /* 0x000fce0000000f00 */
[----:B------:R-:W-:Y:S05]  /*cd70*/  WARPSYNC.COLLECTIVE R244, `(.L_x_11277) ;  /* 0x00000000f4087348 */ /* 0x000fea0003c00000 */
[----:B------:R0:W1:Y:S02]  /*cd80*/  SHFL.UP P6, R128, R251, R248, R249 ;  /* 0x040000f8fb807389 */ /* 0x00006400000c00f9 */
[----:B01----:R-:W-:Y:S05]  /*cd90*/  ENDCOLLECTIVE ;  /* 0x000000000000791b */ /* 0x003fea0003800000 */
.L_x_11277:
[----:B------:R-:W-:Y:S02]  /*cda0*/  MOV R251, R246 ;  /* 0x000000f600fb7202 */ /* 0x000fe40000000f00 */
[----:B------:R-:W-:-:S07]  /*cdb0*/  MOV R250, R128 ;  /* 0x0000008000fa7202 */ /* 0x000fce0000000f00 */
[----:B------:R-:W-:Y:S05]  /*cdc0*/  WARPSYNC.COLLECTIVE R244, `(.L_x_11278) ;  /* 0x00000000f4087348 */ /* 0x000fea0003c00000 */
[----:B------:R0:W1:Y:S02]  /*cdd0*/  SHFL.UP P6, R128, R251, R248, R249 ;  /* 0x040000f8fb807389 */ /* 0x00006400000c00f9 */
[----:B01----:R-:W-:Y:S05]  /*cde0*/  ENDCOLLECTIVE ;  /* 0x000000000000791b */ /* 0x003fea0003800000 */
.L_x_11278:
[----:B------:R-:W-:Y:S02]  /*cdf0*/  MOV R251, R247 ;  /* 0x000000f700fb7202 */ /* 0x000fe40000000f00 */
[----:B------:R-:W-:-:S07]  /*ce00*/  MOV R252, R128 ;  /* 0x0000008000fc7202 */ /* 0x000fce0000000f00 */
[----:B------:R-:W-:Y:S05]  /*ce10*/  WARPSYNC.COLLECTIVE R244, `(.L_x_11279) ;  /* 0x00000000f4087348 */ /* 0x000fea0003c00000 */
[----:B------:R0:W1:Y:S02]  /*ce20*/  SHFL.UP P6, R128, R251, R248, R249 ;  /* 0x040000f8fb807389 */ /* 0x00006400000c00f9 */
[----:B01----:R-:W-:Y:S05]  /*ce30*/  ENDCOLLECTIVE ;  /* 0x000000000000791b */ /* 0x003fea0003800000 */
.L_x_11279:
        /* <DEDUP_REMOVED lines=15> */
.L_x_11280:
[----:B------:R-:W-:Y:S02]  /*cf30*/  MOV R251, R245 ;  /* 0x000000f500fb7202 */ /* 0x000fe40000000f00 */
[----:B------:R-:W-:-:S07]  /*cf40*/  MOV R130, R128 ;  /* 0x0000008000827202 */ /* 0x000fce0000000f00 */
[----:B------:R-:W-:Y:S05]  /*cf50*/  WARPSYNC.COLLECTIVE R244, `(.L_x_11281) ;  /* 0x00000000f4087348 */ /* 0x000fea0003c00000 */
[----:B------:R0:W1:Y:S02]  /*cf60*/  SHFL.UP P6, R128, R251, R248, R249 ;  /* 0x040000f8fb807389 */ /* 0x00006400000c00f9 */
[----:B01----:R-:W-:Y:S05]  /*cf70*/  ENDCOLLECTIVE ;  /* 0x000000000000791b */ /* 0x003fea0003800000 */
.L_x_11281:
[----:B------:R-:W-:Y:S02]  /*cf80*/  MOV R251, R246 ;  /* 0x000000f600fb7202 */ /* 0x000fe40000000f00 */
[----:B------:R-:W-:-:S07]  /*cf90*/  MOV R250, R128 ;  /* 0x0000008000fa7202 */ /* 0x000fce0000000f00 */
[----:B------:R-:W-:Y:S05]  /*cfa0*/  WARPSYNC.COLLECTIVE R244, `(.L_x_11282) ;  /* 0x00000000f4087348 */ /* 0x000fea0003c00000 */
[----:B------:R0:W1:Y:S02]  /*cfb0*/  SHFL.UP P6, R128, R251, R248, R249 ;  /* 0x040000f8fb807389 */ /* 0x00006400000c00f9 */
[----:B01----:R-:W-:Y:S05]  /*cfc0*/  ENDCOLLECTIVE ;  /* 0x000000000000791b */ /* 0x003fea0003800000 */
.L_x_11282:
[----:B------:R-:W-:Y:S02]  /*cfd0*/  MOV R251, R247 ;  /* 0x000000f700fb7202 */ /* 0x000fe40000000f00 */
[----:B------:R-:W-:-:S07]  /*cfe0*/  MOV R252, R128 ;  /* 0x0000008000fc7202 */ /* 0x000fce0000000f00 */
[----:B------:R-:W-:Y:S05]  /*cff0*/  WARPSYNC.COLLECTIVE R244, `(.L_x_11283) ;  /* 0x00000000f4087348 */ /* 0x000fea0003c00000 */
[----:B------:R0:W1:Y:S02]  /*d000*/  SHFL.UP P6, R128, R251, R248, R249 ;  /* 0x040000f8fb807389 */ /* 0x00006400000c00f9 */
[----:B01----:R-:W-:Y:S05]  /*d010*/  ENDCOLLECTIVE ;  /* 0x000000000000791b */ /* 0x003fea0003800000 */
.L_x_11283:
[----:B------:R-:W-:Y:S05]  /*d020*/  BRA `(.L_x_11284) ;  /* 0xffffff8800087947 */ /* 0x000fea000383ffff */
.L_x_11164:
        /* <DEDUP_REMOVED lines=8> */
.L_x_11286:
[----:B------:R-:W-:Y:S05]  /*d0b0*/  BSYNC B0 ;  /* 0x0000000000007941 */ /* 0x000fea0003800000 */
.L_x_11285:
[----:B------:R-:W-:Y:S05]  /*d0c0*/  BRA `(.L_x_11287) ;  /* 0xffffff8800147947 */ /* 0x000fea000383ffff */
.L_x_11165:
        /* <DEDUP_REMOVED lines=8> */
.L_x_11289:
[----:B------:R-:W-:Y:S05]  /*d150*/  BSYNC B0 ;  /* 0x0000000000007941 */ /* 0x000fea0003800000 */
.L_x_11288:
[----:B------:R-:W-:Y:S05]  /*d160*/  BRA `(.L_x_11290) ;  /* 0xffffff8400f47947 */ /* 0x000fea000383ffff */
.L_x_11166:
        /* <DEDUP_REMOVED lines=8> */
.L_x_11292:
[----:B------:R-:W-:Y:S05]  /*d1f0*/  BSYNC B0 ;  /* 0x0000000000007941 */ /* 0x000fea0003800000 */
.L_x_11291:
[----:B------:R-:W-:Y:S05]  /*d200*/  BRA `(.L_x_11293) ;  /* 0xffffff8400d47947 */ /* 0x000fea000383ffff */
.L_x_11167:
        /* <DEDUP_REMOVED lines=8> */
.L_x_11295:
[----:B------:R-:W-:Y:S05]  /*d290*/  BSYNC B0 ;  /* 0x0000000000007941 */ /* 0x000fea0003800000 */
.L_x_11294:
[----:B------:R-:W-:Y:S05]  /*d2a0*/  BRA `(.L_x_11296) ;  /* 0xffffff8400b47947 */ /* 0x000fea000383ffff */
.L_x_11168:
        /* <DEDUP_REMOVED lines=8> */
.L_x_11298:
[----:B------:R-:W-:Y:S05]  /*d330*/  BSYNC B0 ;  /* 0x0000000000007941 */ /* 0x000fea0003800000 */
.L_x_11297:
        /* <DEDUP_REMOVED lines=10> */
.L_x_11299:
[----:B------:R-:W-:Y:S02]  /*d3e0*/  MOV R130, 0x1f ;  /* 0x0000001f00827802 */ /* 0x000fe40000000f00 */
[----:B------:R-:W-:Y:S02]  /*d3f0*/  MOV R251, R246 ;  /* 0x000000f600fb7202 */ /* 0x000fe40000000f00 */
[----:B------:R-:W-:-:S07]  /*d400*/  MOV R245, R128 ;  /* 0x0000008000f57202 */ /* 0x000fce0000000f00 */
[----:B------:R-:W-:Y:S05]  /*d410*/  WARPSYNC.COLLECTIVE R244, `(.L_x_11300) ;  /* 0x00000000f4087348 */ /* 0x000fea0003c00000 */
[----:B------:R0:W1:Y:S02]  /*d420*/  SHFL.UP P6, R128, R251, R248, R249 ;  /* 0x040000f8fb807389 */ /* 0x00006400000c00f9 */
[----:B01----:R-:W-:Y:S05]  /*d430*/  ENDCOLLECTIVE ;  /* 0x000000000000791b */ /* 0x003fea0003800000 */
.L_x_11300:
[----:B------:R-:W-:Y:S02]  /*d440*/  MOV R251, R247 ;  /* 0x000000f700fb7202 */ /* 0x000fe40000000f00 */
[----:B------:R-:W-:-:S07]  /*d450*/  MOV R246, R128 ;  /* 0x0000008000f67202 */ /* 0x000fce0000000f00 */
[----:B------:R-:W-:Y:S05]  /*d460*/  WARPSYNC.COLLECTIVE R244, `(.L_x_11301) ;  /* 0x00000000f4087348 */ /* 0x000fea0003c00000 */
[----:B------:R0:W1:Y:S02]  /*d470*/  SHFL.UP P6, R128, R251, R248, R249 ;  /* 0x040000f8fb807389 */ /* 0x00006400000c00f9 */
[----:B01----:R-:W-:Y:S05]  /*d480*/  ENDCOLLECTIVE ;  /* 0x000000000000791b */ /* 0x003fea0003800000 */
.L_x_11301:
[----:B------:R-:W-:-:S07]  /*d490*/  MOV R247, R128 ;  /* 0x0000008000f77202 */ /* 0x000fce0000000f00 */
[----:B------:R-:W-:Y:S05]  /*d4a0*/  WARPSYNC.COLLECTIVE R244, `(.L_x_11302) ;  /* 0x00000000f4087348 */ /* 0x000fea0003c00000 */
[----:B------:R0:W1:Y:S02]  /*d4b0*/  SHFL.IDX P2, R128, R243, R131, R130 ;  /* 0x00000083f3807389 */ /* 0x0000640000040082 */
[----:B01----:R-:W-:Y:S05]  /*d4c0*/  ENDCOLLECTIVE ;  /* 0x000000000000791b */ /* 0x003fea0003800000 */
.L_x_11302:
[----:B------:R-:W-:Y:S02]  /*d4d0*/  MOV R243, R121 ;  /* 0x0000007900f37202 */ /* 0x000fe40000000f00 */
[----:B------:R-:W-:-:S07]  /*d4e0*/  MOV R120, R128 ;  /* 0x0000008000787202 */ /* 0x000fce0000000f00 */
[----:B------:R-:W-:Y:S05]  /*d4f0*/  WARPSYNC.COLLECTIVE R244, `(.L_x_11303) ;  /* 0x00000000f4087348 */ /* 0x000fea0003c00000 */
[----:B------:R0:W1:Y:S02]  /*d500*/  SHFL.IDX P2, R128, R243, R131, R130 ;  /* 0x00000083f3807389 */ /* 0x0000640000040082 */
[----:B01----:R-:W-:Y:S05]  /*d510*/  ENDCOLLECTIVE ;  /* 0x000000000000791b */ /* 0x003fea0003800000 */
.L_x_11303:
[----:B------:R-:W-:Y:S02]  /*d520*/  MOV R243, R122 ;  /* 0x0000007a00f37202 */ /* 0x000fe40000000f00 */
[----:B------:R-:W-:-:S07]  /*d530*/  MOV R248, R128 ;  /* 0x0000008000f87202 */ /* 0x000fce0000000f00 */
[----:B------:R-:W-:Y:S05]  /*d540*/  WARPSYNC.COLLECTIVE R244, `(.L_x_11304) ;  /* 0x00000000f4087348 */ /* 0x000fea0003c00000 */
[----:B------:R0:W1:Y:S02]  /*d550*/  SHFL.IDX P2, R128, R243, R131, R130 ;  /* 0x00000083f3807389 */ /* 0x0000640000040082 */
[----:B01----:R-:W-:Y:S05]  /*d560*/  ENDCOLLECTIVE ;  /* 0x000000000000791b */ /* 0x003fea0003800000 */
.L_x_11304:
[----:B------:R-:W-:Y:S02]  /*d570*/  MOV R243, R123 ;  /* 0x0000007b00f37202 */ /* 0x000fe40000000f00 */
[----:B------:R-:W-:-:S07]  /*d580*/  MOV R122, R128 ;  /* 0x00000080007a7202 */ /* 0x000fce0000000f00 */
[----:B------:R-:W-:Y:S05]  /*d590*/  WARPSYNC.COLLECTIVE R244, `(.L_x_11305) ;  /* 0x00000000f4087348 */ /* 0x000fea0003c00000 */
[----:B------:R0:W1:Y:S02]  /*d5a0*/  SHFL.IDX P2, R128, R243, R131, R130 ;  /* 0x00000083f3807389 */ /* 0x0000640000040082 */
[----:B01----:R-:W-:Y:S05]  /*d5b0*/  ENDCOLLECTIVE ;  /* 0x000000000000791b */ /* 0x003fea0003800000 */
.L_x_11305:
[----:B------:R-:W-:Y:S01]  /*d5c0*/  MOV R123, R128 ;  /* 0x00000080007b7202 */ /* 0x000fe20000000f00 */
[----:B------:R-:W-:Y:S06]  /*d5d0*/  BRA `(.L_x_11306) ;  /* 0xffffff8400107947 */ /* 0x000fec000383ffff */
.L_x_11170:
[----:B------:R-:W-:Y:S01]  /*d5e0*/  HFMA2 R251, -RZ, RZ, 0, 5.9604644775390625e-08 ;  /* 0x00000001fffb7431 */ /* 0x000fe200000001ff */
[----:B------:R-:W-:Y:S02]  /*d5f0*/  MOV R129, R139 ;  /* 0x0000008b00817202 */ /* 0x000fe40000000f00 */
[----:B------:R-:W-:Y:S02]  /*d600*/  MOV R128, 0x1f ;  /* 0x0000001f00807802 */ /* 0x000fe40000000f00 */
[----:B------:R-:W-:-:S07]  /*d610*/  MOV R244, 0xffffffff ;  /* 0xffffffff00f47802 */ /* 0x000fce0000000f00 */
[----:B------:R-:W-:Y:S05]  /*d620*/  WARPSYNC.COLLECTIVE R244, `(.L_x_11307) ;  /* 0x00000000f4087348 */ /* 0x000fea0003c00000 */
[----:B------:R0:W1:Y:S02]  /*d630*/  SHFL.DOWN P2, R252, R129, R251, R128 ;  /* 0x080000fb81fc7389 */ /* 0x0000640000040080 */
[----:B01----:R-:W-:Y:S05]  /*d640*/  ENDCOLLECTIVE ;  /* 0x000000000000791b */ /* 0x003fea0003800000 */
.L_x_11307:
[----:B------:R-:W-:Y:S02]  /*d650*/  MOV R129, R136 ;  /* 0x0000008800817202 */ /* 0x000fe40000000f00 */
[----:B------:R-:W-:-:S07]  /*d660*/  MOV R243, R252 ;  /* 0x000000fc00f37202 */ /* 0x000fce0000000f00 */
[----:B------:R-:W-:Y:S05]  /*d670*/  WARPSYNC.COLLECTIVE R244, `(.L_x_11308) ;  /* 0x00000000f4087348 */ /* 0x000fea0003c00000 */
[----:B------:R0:W1:Y:S02]  /*d680*/  SHFL.DOWN P2, R252, R129, R251, R128 ;  /* 0x080000fb81fc7389 */ /* 0x0000640000040080 */
[----:B01----:R-:W-:Y:S05]  /*d690*/  ENDCOLLECTIVE ;  /* 0x000000000000791b */ /* 0x003fea0003800000 */
.L_x_11308:
[----:B------:R-:W-:Y:S02]  /*d6a0*/  MOV R129, R137 ;  /* 0x0000008900817202 */ /* 0x000fe40000000f00 */
[----:B------:R-:W-:-:S07]  /*d6b0*/  MOV R131, R252 ;  /* 0x000000fc00837202 */ /* 0x000fce0000000f00 */
[----:B------:R-:W-:Y:S05]  /*d6c0*/  WARPSYNC.COLLECTIVE R244, `(.L_x_11309) ;  /* 0x00000000f4087348 */ /* 0x000fea0003c00000 */
[----:B------:R0:W1:Y:S02]  /*d6d0*/  SHFL.DOWN P2, R252, R129, R251, R128 ;  /* 0x080000fb81fc7389 */ /* 0x0000640000040080 */
[----:B01----:R-:W-:Y:S05]  /*d6e0*/  ENDCOLLECTIVE ;  /* 0x000000000000791b */ /* 0x003fea0003800000 */
.L_x_11309:
[----:B------:R-:W-:Y:S02]  /*d6f0*/  MOV R129, R138 ;  /* 0x0000008a00817202 */ /* 0x000fe40000000f00 */
[----:B------:R-:W-:-:S07]  /*d700*/  MOV R130, R252 ;  /* 0x000000fc00827202 */ /* 0x000fce0000000f00 */
[----:B------:R-:W-:Y:S05]  /*d710*/  WARPSYNC.COLLECTIVE R244, `(.L_x_11310) ;  /* 0x00000000f4087348 */ /* 0x000fea0003c00000 */
[----:B------:R0:W1:Y:S02]  /*d720*/  SHFL.DOWN P2, R252, R129, R251, R128 ;  /* 0x080000fb81fc7389 */ /* 0x0000640000040080 */
[----:B01----:R-:W-:Y:S05]  /*d730*/  ENDCOLLECTIVE ;  /* 0x000000000000791b */ /* 0x003fea0003800000 */
.L_x_11310:
[----:B------:R-:W-:Y:S05]  /*d740*/  BRA `(.L_x_11311) ;  /* 0xffffff9400887947 */ /* 0x000fea000383ffff */
.L_x_11173:
        /* <DEDUP_REMOVED lines=8> */
.L_x_11313:
[----:B------:R-:W-:Y:S05]  /*d7d0*/  BSYNC B0 ;  /* 0x0000000000007941 */ /* 0x000fea0003800000 */
.L_x_11312:
        /* <DEDUP_REMOVED lines=8> */
.L_x_11314:
[----:B------:R-:W-:Y:S02]  /*d860*/  MOV R129, R137 ;  /* 0x0000008900817202 */ /* 0x000fe40000000f00 */
[----:B------:R-:W-:-:S07]  /*d870*/  MOV R131, R252 ;  /* 0x000000fc00837202 */ /* 0x000fce0000000f00 */
[----:B------:R-:W-:Y:S05]  /*d880*/  WARPSYNC.COLLECTIVE R244, `(.L_x_11315) ;  /* 0x00000000f4087348 */ /* 0x000fea0003c00000 */
[----:B------:R0:W1:Y:S02]  /*d890*/  SHFL.DOWN P2, R252, R129, R251, R128 ;  /* 0x080000fb81fc7389 */ /* 0x0000640000040080 */
[----:B01----:R-:W-:Y:S05]  /*d8a0*/  ENDCOLLECTIVE ;  /* 0x000000000000791b */ /* 0x003fea0003800000 */
.L_x_11315:
[----:B------:R-:W-:Y:S02]  /*d8b0*/  MOV R129, R138 ;  /* 0x0000008a00817202 */ /* 0x000fe40000000f00 */
[----:B------:R-:W-:-:S07]  /*d8c0*/  MOV R243, R252 ;  /* 0x000000fc00f37202 */ /* 0x000fce0000000f00 */
[----:B------:R-:W-:Y:S05]  /*d8d0*/  WARPSYNC.COLLECTIVE R244, `(.L_x_11316) ;  /* 0x00000000f4087348 */ /* 0x000fea0003c00000 */
[----:B------:R0:W1:Y:S02]  /*d8e0*/  SHFL.DOWN P2, R252, R129, R251, R128 ;  /* 0x080000fb81fc7389 */ /* 0x0000640000040080 */
[----:B01----:R-:W-:Y:S05]  /*d8f0*/  ENDCOLLECTIVE ;  /* 0x000000000000791b */ /* 0x003fea0003800000 */
.L_x_11316:
[----:B------:R-:W-:Y:S05]  /*d900*/  BRA `(.L_x_11317) ;  /* 0xffffff9400687947 */ /* 0x000fea000383ffff */
.L_x_11176:
        /* <DEDUP_REMOVED lines=8> */
.L_x_11319:
[----:B------:R-:W-:Y:S05]  /*d990*/  BSYNC B0 ;  /* 0x0000000000007941 */ /* 0x000fea0003800000 */
.L_x_11318:
        /* <DEDUP_REMOVED lines=8> */
.L_x_11320:
[----:B------:R-:W-:Y:S02]  /*da20*/  MOV R129, R137 ;  /* 0x0000008900817202 */ /* 0x000fe40000000f00 */
[----:B------:R-:W-:-:S07]  /*da30*/  MOV R131, R252 ;  /* 0x000000fc00837202 */ /* 0x000fce0000000f00 */
[----:B------:R-:W-:Y:S05]  /*da40*/  WARPSYNC.COLLECTIVE R244, `(.L_x_11321) ;  /* 0x00000000f4087348 */ /* 0x000fea0003c00000 */
[----:B------:R0:W1:Y:S02]  /*da50*/  SHFL.DOWN P2, R252, R129, R251, R128 ;  /* 0x080000fb81fc7389 */ /* 0x0000640000040080 */
[----:B01----:R-:W-:Y:S05]  /*da60*/  ENDCOLLECTIVE ;  /* 0x000000000000791b */ /* 0x003fea0003800000 */
.L_x_11321:
[----:B------:R-:W-:Y:S02]  /*da70*/  MOV R129, R138 ;  /* 0x0000008a00817202 */ /* 0x000fe40000000f00 */
[----:B------:R-:W-:-:S07]  /*da80*/  MOV R243, R252 ;  /* 0x000000fc00f37202 */ /* 0x000fce0000000f00 */
[----:B------:R-:W-:Y:S05]  /*da90*/  WARPSYNC.COLLECTIVE R244, `(.L_x_11322) ;  /* 0x00000000f4087348 */ /* 0x000fea0003c00000 */
[----:B------:R0:W1:Y:S02]  /*daa0*/  SHFL.DOWN P2, R252, R129, R251, R128 ;  /* 0x080000fb81fc7389 */ /* 0x0000640000040080 */
[----:B01----:R-:W-:Y:S05]  /*dab0*/  ENDCOLLECTIVE ;  /* 0x000000000000791b */ /* 0x003fea0003800000 */
.L_x_11322:
[----:B------:R-:W-:Y:S05]  /*dac0*/  BRA `(.L_x_11323) ;  /* 0xffffff9400487947 */ /* 0x000fea000383ffff */
.L_x_11179:
        /* <DEDUP_REMOVED lines=8> */
.L_x_11325:
[----:B------:R-:W-:Y:S05]  /*db50*/  BSYNC B0 ;  /* 0x0000000000007941 */ /* 0x000fea0003800000 */
.L_x_11324:
        /* <DEDUP_REMOVED lines=8> */
.L_x_11326:
[----:B------:R-:W-:Y:S02]  /*dbe0*/  MOV R129, R137 ;  /* 0x0000008900817202 */ /* 0x000fe40000000f00 */
[----:B------:R-:W-:-:S07]  /*dbf0*/  MOV R131, R252 ;  /* 0x000000fc00837202 */ /* 0x000fce0000000f00 */
[----:B------:R-:W-:Y:S05]  /*dc00*/  WARPSYNC.COLLECTIVE R244, `(.L_x_11327) ;  /* 0x00000000f4087348 */ /* 0x000fea0003c00000 */
[----:B------:R0:W1:Y:S02]  /*dc10*/  SHFL.DOWN P2, R252, R129, R251, R128 ;  /* 0x080000fb81fc7389 */ /* 0x0000640000040080 */
[----:B01----:R-:W-:Y:S05]  /*dc20*/  ENDCOLLECTIVE ;  /* 0x000000000000791b */ /* 0x003fea0003800000 */
.L_x_11327:
[----:B------:R-:W-:Y:S02]  /*dc30*/  MOV R129, R138 ;  /* 0x0000008a00817202 */ /* 0x000fe40000000f00 */
[----:B------:R-:W-:-:S07]  /*dc40*/  MOV R243, R252 ;  /* 0x000000fc00f37202 */ /* 0x000fce0000000f00 */
[----:B------:R-:W-:Y:S05]  /*dc50*/  WARPSYNC.COLLECTIVE R244, `(.L_x_11328) ;  /* 0x00000000f4087348 */ /* 0x000fea0003c00000 */
[----:B------:R0:W1:Y:S02]  /*dc60*/  SHFL.DOWN P2, R252, R129, R251, R128 ;  /* 0x080000fb81fc7389 */ /* 0x0000640000040080 */
[----:B01----:R-:W-:Y:S05]  /*dc70*/  ENDCOLLECTIVE ;  /* 0x000000000000791b */ /* 0x003fea0003800000 */
.L_x_11328:
[----:B------:R-:W-:Y:S05]  /*dc80*/  BRA `(.L_x_11329) ;  /* 0xffffff9400287947 */ /* 0x000fea000383ffff */
.L_x_11182:
        /* <DEDUP_REMOVED lines=8> */
.L_x_11331:
[----:B------:R-:W-:Y:S05]  /*dd10*/  BSYNC B0 ;  /* 0x0000000000007941 */ /* 0x000fea0003800000 */
.L_x_11330:
        /* <DEDUP_REMOVED lines=8> */
.L_x_11332:
[----:B------:R-:W-:Y:S02]  /*dda0*/  MOV R129, R137 ;  /* 0x0000008900817202 */ /* 0x000fe40000000f00 */
[----:B------:R-:W-:-:S07]  /*ddb0*/  MOV R131, R252 ;  /* 0x000000fc00837202 */ /* 0x000fce0000000f00 */
[----:B------:R-:W-:Y:S05]  /*ddc0*/  WARPSYNC.COLLECTIVE R244, `(.L_x_11333) ;  /* 0x00000000f4087348 */ /* 0x000fea0003c00000 */
[----:B------:R0:W1:Y:S02]  /*ddd0*/  SHFL.DOWN P2, R252, R129, R251, R128 ;  /* 0x080000fb81fc7389 */ /* 0x0000640000040080 */
[----:B01----:R-:W-:Y:S05]  /*dde0*/  ENDCOLLECTIVE ;  /* 0x000000000000791b */ /* 0x003fea0003800000 */
.L_x_11333:
[----:B------:R-:W-:Y:S02]  /*ddf0*/  MOV R129, R138 ;  /* 0x0000008a00817202 */ /* 0x000fe40000000f00 */
[----:B------:R-:W-:-:S07]  /*de00*/  MOV R243, R252 ;  /* 0x000000fc00f37202 */ /* 0x000fce0000000f00 */
[----:B------:R-:W-:Y:S05]  /*de10*/  WARPSYNC.COLLECTIVE R244, `(.L_x_11334) ;  /* 0x00000000f4087348 */ /* 0x000fea0003c00000 */
[----:B------:R0:W1:Y:S02]  /*de20*/  SHFL.DOWN P2, R252, R129, R251, R128 ;  /* 0x080000fb81fc7389 */ /* 0x0000640000040080 */
[----:B01----:R-:W-:Y:S05]  /*de30*/  ENDCOLLECTIVE ;  /* 0x000000000000791b */ /* 0x003fea0003800000 */
.L_x_11334:
[----:B------:R-:W-:Y:S05]  /*de40*/  BRA `(.L_x_11335) ;  /* 0xffffff9400087947 */ /* 0x000fea000383ffff */
.L_x_11185:
        /* <DEDUP_REMOVED lines=8> */
.L_x_11337:
[----:B------:R-:W-:Y:S05]  /*ded0*/  BSYNC B0 ;  /* 0x0000000000007941 */ /* 0x000fea0003800000 */
.L_x_11336:
        /* <DEDUP_REMOVED lines=9> */
.L_x_11338:
[----:B------:R-:W-:Y:S02]  /*df70*/  MOV R243, R137 ;  /* 0x0000008900f37202 */ /* 0x000fe40000000f00 */
[----:B------:R-:W-:-:S07]  /*df80*/  MOV R248, R128 ;  /* 0x0000008000f87202 */ /* 0x000fce0000000f00 */
[----:B------:R-:W-:Y:S05]  /*df90*/  WARPSYNC.COLLECTIVE R244, `(.L_x_11339) ;  /* 0x00000000f4087348 */ /* 0x000fea0003c00000 */
[----:B------:R0:W1:Y:S02]  /*dfa0*/  SHFL.IDX P2, R128, R243, R131, R130 ;  /* 0x00000083f3807389 */ /* 0x0000640000040082 */
[----:B01----:R-:W-:Y:S05]  /*dfb0*/  ENDCOLLECTIVE ;  /* 0x000000000000791b */ /* 0x003fea0003800000 */
.L_x_11339:
        /* <DEDUP_REMOVED lines=8> */
[----:B------:R-:W-:Y:S01]  /*e040*/  FFMA.FTZ R250, R120, R249, -R129 ;  /* 0x000000f978fa7223 */ /* 0x000fe20000010881 */
[----:B------:R-:W-:Y:S02]  /*e050*/  MOV R129, R139 ;  /* 0x0000008b00817202 */ /* 0x000fe40000000f00 */
[-C--:B------:R-:W-:Y:S01]  /*e060*/  FFMA.FTZ R248, R121, R249.reuse, R128 ;  /* 0x000000f979f87223 */ /* 0x080fe20000010080 */
[----:B------:R-:W-:-:S07]  /*e070*/  FFMA.FTZ R249, R123, R249, R252 ;  /* 0x000000f97bf97223 */ /* 0x000fce00000100fc */
[----:B------:R-:W-:Y:S05]  /*e080*/  WARPSYNC.COLLECTIVE R244, `(.L_x_11340) ;  /* 0x00000000f4087348 */ /* 0x000fea0003c00000 */
[----:B------:R0:W1:Y:S02]  /*e090*/  SHFL.IDX P2, R128, R243, R131, R130 ;  /* 0x00000083f3807389 */ /* 0x0000640000040082 */
[----:B01----:R-:W-:Y:S05]  /*e0a0*/  ENDCOLLECTIVE ;  /* 0x000000000000791b */ /* 0x003fea0003800000 */
.L_x_11340:
[----:B------:R-:W-:Y:S01]  /*e0b0*/  MOV R243, R120 ;  /* 0x0000007800f37202 */ /* 0x000fe20000000f00 */
[----:B------:R-:W-:Y:S01]  /*e0c0*/  FADD.FTZ R249, R128, R249 ;  /* 0x000000f980f97221 */ /* 0x000fe20000010000 */
[----:B------:R-:W-:-:S07]  /*e0d0*/  MOV R128, 0x1f ;  /* 0x0000001f00807802 */ /* 0x000fce0000000f00 */
[----:B------:R-:W-:Y:S05]  /*e0e0*/  WARPSYNC.COLLECTIVE R244, `(.L_x_11341) ;  /* 0x00000000f4087348 */ /* 0x000fea0003c00000 */
[----:B------:R0:W1:Y:S02]  /*e0f0*/  SHFL.DOWN P2, R252, R129, R251, R128 ;  /* 0x080000fb81fc7389 */ /* 0x0000640000040080 */
[----:B01----:R-:W-:Y:S05]  /*e100*/  ENDCOLLECTIVE ;  /* 0x000000000000791b */ /* 0x003fea0003800000 */
.L_x_11341:
[----:B------:R-:W-:Y:S02]  /*e110*/  MOV R129, R136 ;  /* 0x0000008800817202 */ /* 0x000fe40000000f00 */
[----:B------:R-:W-:-:S07]  /*e120*/  MOV R139, R252 ;  /* 0x000000fc008b7202 */ /* 0x000fce0000000f00 */
[----:B------:R-:W-:Y:S05]  /*e130*/  WARPSYNC.COLLECTIVE R244, `(.L_x_11342) ;  /* 0x00000000f4087348 */ /* 0x000fea0003c00000 */
[----:B------:R0:W1:Y:S02]  /*e140*/  SHFL.DOWN P2, R252, R129, R251, R128 ;  /* 0x080000fb81fc7389 */ /* 0x0000640000040080 */
[----:B01----:R-:W-:Y:S05]  /*e150*/  ENDCOLLECTIVE ;  /* 0x000000000000791b */ /* 0x003fea0003800000 */
.L_x_11342:
[----:B------:R-:W-:Y:S02]  /*e160*/  MOV R129, R137 ;  /* 0x0000008900817202 */ /* 0x000fe40000000f00 */
[----:B------:R-:W-:-:S07]  /*e170*/  MOV R136, R252 ;  /* 0x000000fc00887202 */ /* 0x000fce0000000f00 */
[----:B------:R-:W-:Y:S05]  /*e180*/  WARPSYNC.COLLECTIVE R244, `(.L_x_11343) ;  /* 0x00000000f4087348 */ /* 0x000fea0003c00000 */
[----:B------:R0:W1:Y:S02]  /*e190*/  SHFL.DOWN P2, R252, R129, R251, R128 ;  /* 0x080000fb81fc7389 */ /* 0x0000640000040080 */
[----:B01----:R-:W-:Y:S05]  /*e1a0*/  ENDCOLLECTIVE ;  /* 0x000000000000791b */ /* 0x003fea0003800000 */
.L_x_11343:
[----:B------:R-:W-:Y:S02]  /*e1b0*/  MOV R129, R138 ;  /* 0x0000008a00817202 */ /* 0x000fe40000000f00 */
[----:B------:R-:W-:-:S07]  /*e1c0*/  MOV R137, R252 ;  /* 0x000000fc00897202 */ /* 0x000fce0000000f00 */
[----:B------:R-:W-:Y:S05]  /*e1d0*/  WARPSYNC.COLLECTIVE R244, `(.L_x_11344) ;  /* 0x00000000f4087348 */ /* 0x000fea0003c00000 */
[----:B------:R0:W1:Y:S02]  /*e1e0*/  SHFL.DOWN P2, R252, R129, R251, R128 ;  /* 0x080000fb81fc7389 */ /* 0x0000640000040080 */
[----:B01----:R-:W-:Y:S05]  /*e1f0*/  ENDCOLLECTIVE ;  /* 0x000000000000791b */ /* 0x003fea0003800000 */
.L_x_11344:
[----:B------:R-:W-:Y:S05]  /*e200*/  WARPSYNC.COLLECTIVE R244, `(.L_x_11345) ;  /* 0x00000000f4087348 */ /* 0x000fea0003c00000 */
[----:B------:R0:W1:Y:S02]  /*e210*/  SHFL.IDX P2, R128, R243, R131, R130 ;  /* 0x00000083f3807389 */ /* 0x0000640000040082 */
[----:B01----:R-:W-:Y:S05]  /*e220*/  ENDCOLLECTIVE ;  /* 0x000000000000791b */ /* 0x003fea0003800000 */
.L_x_11345:
[----:B------:R-:W-:Y:S02]  /*e230*/  MOV R243, R121 ;  /* 0x0000007900f37202 */ /* 0x000fe40000000f00 */
[----:B------:R-:W-:Y:S02]  /*e240*/  MOV R138, R252 ;  /* 0x000000fc008a7202 */ /* 0x000fe40000000f00 */
[----:B------:R-:W-:-:S07]  /*e250*/  MOV R252, R128 ;  /* 0x0000008000fc7202 */ /* 0x000fce0000000f00 */
[----:B------:R-:W-:Y:S05]  /*e260*/  WARPSYNC.COLLECTIVE R244, `(.L_x_11346) ;  /* 0x00000000f4087348 */ /* 0x000fea0003c00000 */
[----:B------:R0:W1:Y:S02]  /*e270*/  SHFL.IDX P2, R128, R243, R131, R130 ;  /* 0x00000083f3807389 */ /* 0x0000640000040082 */
[----:B01----:R-:W-:Y:S05]  /*e280*/  ENDCOLLECTIVE ;  /* 0x000000000000791b */ /* 0x003fea0003800000 */
.L_x_11346:
[----:B------:R-:W-:Y:S02]  /*e290*/  MOV R243, R122 ;  /* 0x0000007a00f37202 */ /* 0x000fe40000000f00 */
[----:B------:R-:W-:-:S07]  /*e2a0*/  MOV R129, R128 ;  /* 0x0000008000817202 */ /* 0x000fce0000000f00 */
[----:B------:R-:W-:Y:S05]  /*e2b0*/  WARPSYNC.COLLECTIVE R244, `(.L_x_11347) ;  /* 0x00000000f4087348 */ /* 0x000fea0003c00000 */
[----:B------:R0:W1:Y:S02]  /*e2c0*/  SHFL.IDX P2, R128, R243, R131, R130 ;  /* 0x00000083f3807389 */ /* 0x0000640000040082 */
[----:B01----:R-:W-:Y:S05]  /*e2d0*/  ENDCOLLECTIVE ;  /* 0x000000000000791b */ /* 0x003fea0003800000 */
.L_x_11347:
[----:B------:R-:W-:Y:S02]  /*e2e0*/  MOV R243, R123 ;  /* 0x0000007b00f37202 */ /* 0x000fe40000000f00 */
[----:B------:R-:W-:-:S07]  /*e2f0*/  MOV R251, R128 ;  /* 0x0000008000fb7202 */ /* 0x000fce0000000f00 */
[----:B------:R-:W-:Y:S05]  /*e300*/  WARPSYNC.COLLECTIVE R244, `(.L_x_11348) ;  /* 0x00000000f4087348 */ /* 0x000fea0003c00000 */
[----:B------:R0:W1:Y:S02]  /*e310*/  SHFL.IDX P2, R128, R243, R131, R130 ;  /* 0x00000083f3807389 */ /* 0x0000640000040082 */
[----:B01----:R-:W-:Y:S05]  /*e320*/  ENDCOLLECTIVE ;  /* 0x000000000000791b */ /* 0x003fea0003800000 */
.L_x_11348:
[----:B------:R-:W-:Y:S02]  /*e330*/  MOV R131, R128 ;  /* 0x0000008000837202 */ /* 0x000fe40000000f00 */
[----:B------:R-:W-:Y:S01]  /*e340*/  MOV R128, R252 ;  /* 0x000000fc00807202 */ /* 0x000fe20000000f00 */
[----:B------:R-:W-:Y:S06]  /*e350*/  BRA `(.L_x_11349) ;  /* 0xffffff9000607947 */ /* 0x000fec000383ffff */
.L_x_11350:
        /* <DEDUP_REMOVED lines=10> */
.L_x_18714:


//--------------------- .text._Z25selective_scan_bwd_kernelI32Selective_Scan_bwd_kernel_traitsILi64ELi16ELb1ELb1ELb0ELb1ELb1EfN3c107complexIfEEEEv12SSMParamsBwd --------------------------
	.section	.text._Z25selective_scan_bwd_kernelI32Selective_Scan_bwd_kernel_traitsILi64ELi16ELb1ELb1ELb0ELb1ELb1EfN3c107complexIfEEEEv12SSMParamsBwd,"ax",@progbits
	.align	128
        .global         _Z25selective_scan_bwd_kernelI32Selective_Scan_bwd_kernel_traitsILi64ELi16ELb1ELb1ELb0ELb1ELb1EfN3c107complexIfEEEEv12SSMParamsBwd
        .type           _Z25selective_scan_bwd_kernelI32Selective_Scan_bwd_kernel_traitsILi64ELi16ELb1ELb1ELb0ELb1ELb1EfN3c107complexIfEEEEv12SSMParamsBwd,@function
        .size           _Z25selective_scan_bwd_kernelI32Selective_Scan_bwd_kernel_traitsILi64ELi16ELb1ELb1ELb0ELb1ELb1EfN3c107complexIfEEEEv12SSMParamsBwd,(.L_x_18715 - _Z25selective_scan_bwd_kernelI32Selective_Scan_bwd_kernel_traitsILi64ELi16ELb1ELb1ELb0ELb1ELb1EfN3c107complexIfEEEEv12SSMParamsBwd)
        .other          _Z25selective_scan_bwd_kernelI32Selective_Scan_bwd_kernel_traitsILi64ELi16ELb1ELb1ELb0ELb1ELb1EfN3c107complexIfEEEEv12SSMParamsBwd,@"STO_CUDA_ENTRY STV_DEFAULT"
_Z25selective_scan_bwd_kernelI32Selective_Scan_bwd_kernel_traitsILi64ELi16ELb1ELb1ELb0ELb1ELb1EfN3c107complexIfEEEEv12SSMParamsBwd:
.text._Z25selective_scan_bwd_kernelI32Selective_Scan_bwd_kernel_traitsILi64ELi16ELb1ELb1ELb0ELb1ELb1EfN3c107complexIfEEEEv12SSMParamsBwd:
        /* <DEDUP_REMOVED lines=24> */
[----:B---3--:R-:W3:Y:S04]  /*0180*/  @P1 LDG.E R4, desc[UR28][R4.64] ;  /* 0x0000001c04041981 */ /* 0x008ee8000c1e1900 */
        /* <DEDUP_REMOVED lines=10> */
[----:B------:R-:W-:Y:S02]  /*0230*/  UIMAD UR21, UR6, UR13, UR5 ;  /* 0x0000000d061572a4 */ /* 0x000fe4000f8e0205 */
[----:B------:R-:W-:Y:S01]  /*0240*/  UIMAD.WIDE.U32 UR8, UR6, UR16, URZ ;  /* 0x00000010060872a5 */ /* 0x000fe2000f8e00ff */
[----:B----4-:R-:W-:-:S03]  /*0250*/  R2UR UR5, R2 ;  /* 0x00000000020572ca */ /* 0x010fc600000e0000 */
[----:B------:R-:W-:Y:S01]  /*0260*/  UIMAD UR9, UR6, UR17, UR9 ;  /* 0x00000011060972a4 */ /* 0x000fe2000f8e0209 */
[----:B------:R-:W-:Y:S01]  /*0270*/  UMOV UR20, UR4 ;  /* 0x0000000400147c82 */ /* 0x000fe20008000000 */
[----:B------:R-:W-:Y:S01]  /*0280*/  IABS R0, UR10 ;  /* 0x0000000a00007c13 */ /* 0x000fe20008000000 */
[----:B------:R-:W-:Y:S02]  /*0290*/  UIMAD.WIDE.U32 UR20, UR10, UR14, UR20 ;  /* 0x0000000e0a1472a5 */ /* 0x000fe4000f8e0014 */
[----:B------:R-:W-:Y:S02]  /*02a0*/  UIMAD.WIDE.U32 UR22, UR10, UR18, UR8 ;  /* 0x000000120a1672a5 */ /* 0x000fe4000f8e0008 */
[----:B------:R-:W-:Y:S02]  /*02b0*/  UIMAD UR11, UR10, UR15, UR21 ;  /* 0x0000000f0a0b72a4 */ /* 0x000fe4000f8e0215 */
[----:B------:R-:W-:Y:S02]  /*02c0*/  UIMAD UR7, UR10, UR19, UR23 ;  /* 0x000000130a0772a4 */ /* 0x000fe4000f8e0217 */
[----:B------:R-:W-:Y:S01]  /*02d0*/  UIADD3 UR4, UPT, UPT, URZ, -UR5, URZ ;  /* 0x80000005ff047290 */ /* 0x000fe2000fffe0ff */
[----:B------:R-:W0:Y:S01]  /*02e0*/  LDCU.128 UR12, c[0x0][0x460] ;  /* 0x00008c00ff0c77ac */ /* 0x000e220008000c00 */
[----:B------:R-:W-:Y:S01]  /*02f0*/  R2UR UR25, R0 ;  /* 0x00000000001972ca */ /* 0x000fe200000e0000 */
[----:B--2---:R-:W-:Y:S01]  /*0300*/  ULEA UR23, UR26, 0xfffffc00, 0xa ;  /* 0xfffffc001a177891 */ /* 0x004fe2000f8e50ff */
[----:B------:R-:W2:Y:S03]  /*0310*/  LDCU.64 UR18, c[0x0][0x498] ;  /* 0x00009300ff1277ac */ /* 0x000ea60008000a00 */
[----:B------:R-:W-:Y:S01]  /*0320*/  UIADD3 UR21, UP0, UPT, UR23, UR20, URZ ;  /* 0x0000001417157290 */ /* 0x000fe2000ff1e0ff */
[----:B------:R-:W4:Y:S02]  /*0330*/  LDCU.64 UR8, c[0x0][0x3b0] ;  /* 0x00007600ff0877ac */ /* 0x000f240008000a00 */
[----:B------:R-:W-:Y:S01]  /*0340*/  UMOV UR20, UR4 ;  /* 0x0000000400147c82 */ /* 0x000fe20008000000 */
[----:B------:R-:W5:Y:S01]  /*0350*/  LDCU.64 UR16, c[0x0][0x4b8] ;  /* 0x00009700ff1077ac */ /* 0x000f620008000a00 */
[----:B------:R-:W-:Y:S01]  /*0360*/  UIMAD UR20, UR20, UR30, URZ ;  /* 0x0000001e141472a4 */ /* 0x000fe2000f8e02ff */
[----:B------:R-:W-:Y:S01]  /*0370*/  UMOV UR4, URZ ;  /* 0x000000ff00047c82 */ /* 0x000fe20008000000 */
[----:B------:R-:W-:-:S02]  /*0380*/  USHF.R.S32.HI UR24, URZ, 0x1f, UR23 ;  /* 0x0000001fff187899 */ /* 0x000fc40008011417 */
[----:B------:R-:W-:Y:S02]  /*0390*/  UIADD3 UR22, UP2, UPT, UR23, UR22, URZ ;  /* 0x0000001617167290 */ /* 0x000fe4000ff5e0ff */
[----:B------:R-:W-:Y:S02]  /*03a0*/  UIMAD.WIDE.U32 UR4, UR5, UR20, UR4 ;  /* 0x00000014050472a5 */ /* 0x000fe4000f8e0004 */
[----:B------:R-:W-:Y:S02]  /*03b0*/  UIADD3.X UR7, UPT, UPT, UR24, UR7, URZ, UP2, !UPT ;  /* 0x0000000718077290 */ /* 0x000fe400097fe4ff */
[----:B------:R-:W-:Y:S02]  /*03c0*/  UIMAD.WIDE.U32 UR4, UR5, UR25, URZ ;  /* 0x00000019050472a5 */ /* 0x000fe4000f8e00ff */
[----:B0-----:R-:W-:Y:S02]  /*03d0*/  ULEA UR14, UP3, UR22, UR14, 0x2 ;  /* 0x0000000e160e7291 */ /* 0x001fe4000f8610ff */
[----:B------:R-:W-:-:S02]  /*03e0*/  ULEA UR20, UP1, UR21, UR12, 0x2 ;  /* 0x0000000c15147291 */ /* 0x000fc4000f8210ff */
[----:B------:R-:W-:Y:S02]  /*03f0*/  UIADD3.X UR11, UPT, UPT, UR24, UR11, URZ, UP0, !UPT ;  /* 0x0000000b180b7290 */ /* 0x000fe400087fe4ff */
[----:B------:R-:W-:Y:S02]  /*0400*/  ULEA.HI.X UR15, UR22, UR15, UR7, 0x2, UP3 ;  /* 0x0000000f160f7291 */ /* 0x000fe400098f1407 */
[----:B------:R-:W-:Y:S01]  /*0410*/  ULEA.HI.X UR21, UR21, UR13, UR11, 0x2, UP1 ;  /* 0x0000000d15157291 */ /* 0x000fe200088f140b */
[----:B------:R-:W-:Y:S02]  /*0420*/  UMOV UR7, UR5 ;  /* 0x0000000500077c82 */ /* 0x000fe40008000000 */
[----:B------:R-:W-:Y:S02]  /*0430*/  UIADD3 UR11, UPT, UPT, -UR7, URZ, URZ ;  /* 0x000000ff070b7290 */ /* 0x000fe4000fffe1ff */
[----:B--2---:R-:W-:Y:S02]  /*0440*/  UIMAD.WIDE.U32 UR4, UR6, UR18, URZ ;  /* 0x00000012060472a5 */ /* 0x004fe4000f8e00ff */
[----:B------:R-:W-:-:S02]  /*0450*/  UIMAD UR11, UR30, UR11, UR25 ;  /* 0x0000000b1e0b72a4 */ /* 0x000fc4000f8e0219 */
[----:B------:R-:W-:Y:S02]  /*0460*/  UIMAD UR5, UR6, UR19, UR5 ;  /* 0x00000013060572a4 */ /* 0x000fe4000f8e0205 */
[----:B------:R-:W-:Y:S02]  /*0470*/  UISETP.GT.U32.AND UP2, UPT, UR30, UR11, UPT ;  /* 0x0000000b1e00728c */ /* 0x000fe4000bf44070 */
[----:B-1----:R-:W-:Y:S02]  /*0480*/  UIMAD.WIDE.U32 UR4, UR10, UR32, UR4 ;  /* 0x000000200a0472a5 */ /* 0x002fe4000f8e0004 */
[----:B----4-:R-:W-:Y:S02]  /*0490*/  UIMAD.WIDE.U32 UR12, UR6, UR8, URZ ;  /* 0x00000008060c72a5 */ /* 0x010fe4000f8e00ff */
[----:B------:R-:W-:Y:S01]  /*04a0*/  UIMAD UR5, UR10, UR33, UR5 ;  /* 0x000000210a0572a4 */ /* 0x000fe2000f8e0205 */
[----:B------:R-:W0:Y:S04]  /*04b0*/  LDCU.64 UR32, c[0x0][0x480] ;  /* 0x00009000ff2077ac */ /* 0x000e280008000a00 */
[----:B------:R-:W-:-:S02]  /*04c0*/  @!UP2 UIADD3 UR11, UPT, UPT, UR11, -UR30, URZ ;  /* 0x8000001e0b0ba290 */ /* 0x000fc4000fffe0ff */
[----:B------:R-:W-:Y:S02]  /*04d0*/  UISETP.NE.AND UP1, UPT, UR27, URZ, UPT ;  /* 0x000000ff1b00728c */ /* 0x000fe4000bf25270 */
[----:B------:R-:W-:Y:S02]  /*04e0*/  UISETP.GE.U32.AND UP0, UPT, UR11, UR30, UPT ;  /* 0x0000001e0b00728c */ /* 0x000fe4000bf06070 */
[----:B------:R-:W-:Y:S02]  /*04f0*/  ULOP3.LUT UR11, UR10, UR27, URZ, 0x3c, !UPT ;  /* 0x0000001b0a0b7292 */ /* 0x000fe4000f8e3cff */
[----:B------:R-:W-:Y:S01]  /*0500*/  UIMAD UR13, UR6, UR9, UR13 ;  /* 0x00000009060d72a4 */ /* 0x000fe2000f8e020d */
[----:B------:R-:W1:Y:S01]  /*0510*/  LDCU.64 UR8, c[0x0][0x528] ;  /* 0x0000a500ff0877ac */ /* 0x000e620008000a00 */
[----:B------:R-:W-:Y:S02]  /*0520*/  @!UP2 UIADD3 UR7, UPT, UPT, UR7, 0x1, URZ ;  /* 0x000000010707a890 */ /* 0x000fe4000fffe0ff */
[----:B------:R-:W-:Y:S01]  /*0530*/  UISETP.GE.AND UP2, UPT, UR11, URZ, UPT ;  /* 0x000000ff0b00728c */ /* 0x000fe2000bf46270 */
[----:B------:R-:W2:Y:S01]  /*0540*/  LDCU.64 UR18, c[0x0][0x3c8] ;  /* 0x00007900ff1277ac */ /* 0x000ea20008000a00 */
[----:B------:R-:W4:Y:S01]  /*0550*/  LDCU.64 UR30, c[0x0][0x4c0] ;  /* 0x00009800ff1e77ac */ /* 0x000f220008000a00 */
[----:B------:R-:W-:-:S02]  /*0560*/  @UP0 UIADD3 UR7, UPT, UPT, UR7, 0x1, URZ ;  /* 0x0000000107070890 */ /* 0x000fc4000fffe0ff */
[----:B0-----:R-:W-:-:S06]  /*0570*/  UISETP.NE.U32.AND UP0, UPT, UR32, URZ, UPT ;  /* 0x000000ff2000728c */ /* 0x001fcc000bf05070 */
[----:B------:R-:W-:Y:S02]  /*0580*/  @!UP2 UIADD3 UR7, UPT, UPT, -UR7, URZ, URZ ;  /* 0x000000ff0707a290 */ /* 0x000fe4000fffe1ff */
[----:B------:R-:W-:Y:S02]  /*0590*/  UISETP.NE.AND.EX UP0, UPT, UR33, URZ, UPT, UP0 ;  /* 0x000000ff2100728c */ /* 0x000fe4000bf05300 */
[----:B------:R-:W-:Y:S02]  /*05a0*/  UIADD3 UR23, UP3, UPT, UR23, UR4, URZ ;  /* 0x0000000417177290 */ /* 0x000fe4000ff7e0ff */
[----:B------:R-:W-:Y:S02]  /*05b0*/  @!UP1 ULOP3.LUT UR7, URZ, UR27, URZ, 0x33, !UPT ;  /* 0x0000001bff079292 */ /* 0x000fe4000f8e33ff */
[----:B------:R-:W-:Y:S02]  /*05c0*/  UIADD3.X UR24, UPT, UPT, UR24, UR5, URZ, UP3, !UPT ;  /* 0x0000000518187290 */ /* 0x000fe40009ffe4ff */
[----:B-1----:R-:W-:-:S02]  /*05d0*/  ULEA UR22, UP2, UR23, UR8, 0x2 ;  /* 0x0000000817167291 */ /* 0x002fc4000f8410ff */
[----:B------:R-:W-:Y:S02]  /*05e0*/  USHF.R.S32.HI UR4, URZ, 0x1f, UR7 ;  /* 0x0000001fff047899 */ /* 0x000fe40008011407 */
[----:B------:R-:W-:Y:S02]  /*05f0*/  ULEA.HI.X UR23, UR23, UR9, UR24, 0x2, UP2 ;  /* 0x0000000917177291 */ /* 0x000fe400090f1418 */
[----:B--2---:R-:W-:Y:S01]  /*0600*/  UIMAD UR5, UR4, UR18, URZ ;  /* 0x00000012040572a4 */ /* 0x004fe2000f8e02ff */
[----:B------:R-:W0:Y:S01]  /*0610*/  @UP0 LDCU UR11, c[0x0][0x384] ;  /* 0x00007080ff0b07ac */ /* 0x000e220008000800 */
[----:B------:R-:W-:Y:S02]  /*0620*/  UIMAD.WIDE.U32 UR12, UR7, UR18, UR12 ;  /* 0x00000012070c72a5 */ /* 0x000fe4000f8e000c */
[----:B----4-:R-:W-:Y:S02]  /*0630*/  UIMAD UR9, UR4, UR30, URZ ;  /* 0x0000001e040972a4 */ /* 0x010fe4000f8e02ff */
[----:B------:R-:W-:-:S02]  /*0640*/  UIMAD UR8, UR7, UR19, UR5 ;  /* 0x00000013070872a4 */ /* 0x000fc4000f8e0205 */
[----:B------:R-:W-:Y:S02]  /*0650*/  UIMAD.WIDE.U32 UR4, UR7, UR30, URZ ;  /* 0x0000001e070472a5 */ /* 0x000fe4000f8e00ff */
[----:B------:R-:W-:Y:S01]  /*0660*/  UIMAD UR9, UR7, UR31, UR9 ;  /* 0x0000001f070972a4 */ /* 0x000fe2000f8e0209 */
[----:B------:R-:W1:Y:S01]  /*0670*/  LDCU.64 UR30, c[0x0][0x538] ;  /* 0x0000a700ff1e77ac */ /* 0x000e620008000a00 */
[----:B------:R-:W-:Y:S01]  /*0680*/  ULEA UR7, UR26, 0xfffff800, 0xb ;  /* 0xfffff8001a077891 */ /* 0x000fe2000f8e58ff */
[----:B------:R-:W2:Y:S01]  /*0690*/  @UP0 LDCU UR27, c[0x0][0x38c] ;  /* 0x00007180ff1b07ac */ /* 0x000ea20008000800 */
[----:B------:R-:W4:Y:S02]  /*06a0*/  LDCU.64 UR32, c[0x0][0x448] ;  /* 0x00008900ff2077ac */ /* 0x000f240008000a00 */
[----:B------:R-:W-:Y:S02]  /*06b0*/  UIADD3 UR25, UP1, UPT, UR7, UR12, URZ ;  /* 0x0000000c07197290 */ /* 0x000fe4000ff3e0ff */
[----:B------:R-:W-:Y:S01]  /*06c0*/  UIADD3 UR8, UPT, UPT, UR13, UR8, URZ ;  /* 0x000000080d087290 */ /* 0x000fe2000fffe0ff */
[----:B------:R-:W4:Y:S01]  /*06d0*/  @UP0 LDCU.64 UR12, c[0x0][0x480] ;  /* 0x00009000ff0c07ac */ /* 0x000f220008000a00 */
[----:B-----5:R-:W-:-:S02]  /*06e0*/  USHF.R.U64 UR16, UR16, 0x1, UR17 ;  /* 0x0000000110107899 */ /* 0x020fc40008001211 */
[----:B------:R-:W-:Y:S02]  /*06f0*/  USHF.R.U32.HI UR17, URZ, 0x1, UR17 ;  /* 0x00000001ff117899 */ /* 0x000fe40008011611 */
[----:B------:R-:W-:Y:S02]  /*0700*/  UIADD3 UR5, UPT, UPT, UR5, UR9, URZ ;  /* 0x0000000905057290 */ /* 0x000fe4000fffe0ff */
[----:B------:R-:W-:Y:S02]  /*0710*/  ULEA.HI.X.SX32 UR7, UR7, UR8, 0x1, UP1 ;  /* 0x0000000807077291 */ /* 0x000fe400088f0eff */
[----:B------:R-:W-:Y:S02]  /*0720*/  UIMAD UR17, UR17, UR6, URZ ;  /* 0x00000006111172a4 */ /* 0x000fe4000f8e02ff */
[----:B0-----:R-:W-:Y:S02]  /*0730*/  @UP0 UIMAD UR8, UR6, UR11, UR10 ;  /* 0x0000000b060802a4 */ /* 0x001fe4000f8e020a */
[----:B------:R-:W-:-:S02]  /*0740*/  UIMAD.WIDE.U32 UR18, UR6, UR16, UR4 ;  /* 0x00000010061272a5 */ /* 0x000fc4000f8e0004 */
[----:B------:R-:W-:Y:S02]  /*0750*/  @UP0 UIMAD UR8, UR8, UR26, URZ ;  /* 0x0000001a080802a4 */ /* 0x000fe4000f8e02ff */
[----:B------:R-:W-:Y:S02]  /*0760*/  UIADD3 UR4, UPT, UPT, UR19, UR17, URZ ;  /* 0x0000001113047290 */ /* 0x000fe4000fffe0ff */
[----:B-1----:R-:W-:Y:S02]  /*0770*/  ULEA UR11, UP1, UR18, UR30, 0x3 ;  /* 0x0000001e120b7291 */ /* 0x002fe4000f8218ff */
[----:B--2---:R-:W-:Y:S02]  /*0780*/  @UP0 UIMAD UR8, UR8, UR27, URZ ;  /* 0x0000001b080802a4 */ /* 0x004fe4000f8e02ff */
[----:B----4-:R-:W-:Y:S02]  /*0790*/  ULEA UR24, UP2, UR25, UR32, 0x2 ;  /* 0x0000002019187291 */ /* 0x010fe4000f8410ff */
[----:B------:R-:W-:Y:S01]  /*07a0*/  ULEA.HI.X UR18, UR18, UR31, UR4, 0x3, UP1 ;  /* 0x0000001f12127291 */ /* 0x000fe200088f1c04 */
[----:B------:R-:W-:-:S02]  /*07b0*/  UMOV UR5, URZ ;  /* 0x000000ff00057c82 */ /* 0x000fc40008000000 */
[----:B------:R-:W-:Y:S01]  /*07c0*/  UMOV UR4, URZ ;  /* 0x000000ff00047c82 */ /* 0x000fe20008000000 */
[----:B------:R-:W-:Y:S02]  /*07d0*/  @UP0 UIMAD.WIDE UR4, UR8, 0x10, UR12 ;  /* 0x00000010080408a5 */ /* 0x000fe4000f8e020c */
[----:B------:R-:W-:Y:S02]  /*07e0*/  ULEA.HI.X UR25, UR25, UR33, UR7, 0x2, UP2 ;  /* 0x0000002119197291 */ /* 0x000fe400090f1407 */
[----:B------:R-:W-:Y:S01]  /*07f0*/  UISETP.GE.AND UP0, UPT, UR26, 0x1, UPT ;  /* 0x000000011a00788c */ /* 0x000fe2000bf06270 */
[----:B------:R-:W-:Y:S01]  /*0800*/  UMOV UR7, URZ ;  /* 0x000000ff00077c82 */ /* 0x000fe20008000000 */
[----:B------:R-:W-:Y:S01]  /*0810*/  UMOV UR6, URZ ;  /* 0x000000ff00067c82 */ /* 0x000fe20008000000 */
[----:B------:R-:W-:Y:S02]  /*0820*/  MOV R5, RZ ;  /* 0x000000ff00057202 */ /* 0x000fe40000000f00 */
[----:B---3--:R-:W-:-:S02]  /*0830*/  @P1 R2UR UR7, R4 ;  /* 0x00000000040712ca */ /* 0x008fc400000e0000 */
        /* <DEDUP_REMOVED lines=11> */
[----:B-1----:R-:W-:Y:S01]  /*08f0*/  ULEA UR8, UR9, UR8, 0x18 ;  /* 0x0000000809087291 */ /* 0x002fe2000f8ec0ff */
[C---:B0-----:R-:W-:Y:S02]  /*0900*/  SHF.L.U32 R0, R4.reuse, 0x2, RZ ;  /* 0x0000000204007819 */ /* 0x041fe400000006ff */
[----:B------:R-:W-:-:S02]  /*0910*/  LOP3.LUT R2, R4, 0x1f, RZ, 0xc0, !PT ;  /* 0x0000001f04027812 */ /* 0x000fc400078ec0ff */
[C---:B------:R-:W-:Y:S02]  /*0920*/  LOP3.LUT R41, R4.reuse, 0x3e0, RZ, 0xc0, !PT ;  /* 0x000003e004297812 */ /* 0x040fe400078ec0ff */
[----:B------:R-:W-:Y:S02]  /*0930*/  LEA R4, R4, UR8, 0x4 ;  /* 0x0000000804047c11 */ /* 0x000fe4000f8e20ff */
[----:B--2---:R-:W-:-:S07]  /*0940*/  LOP3.LUT R12, R0, 0xf80, RZ, 0xc0, !PT ;  /* 0x00000f80000c7812 */ /* 0x004fce00078ec0ff */
.L_x_11484:
[----:B--2---:R-:W0:Y:S01]  /*0950*/  S2R R6, SR_TID.X ;  /* 0x0000000000067919 */ /* 0x004e220000002100 */
[----:B------:R-:W-:Y:S02]  /*0960*/  MOV R10, UR20 ;  /* 0x00000014000a7c02 */ /* 0x000fe40008000f00 */
        /* <DEDUP_REMOVED lines=13> */
[-C--:B0-----:R-:W-:Y:S02]  /*0a40*/  IADD3 R9, PT, PT, R12, R7.reuse, RZ ;  /* 0x000000070c097210 */ /* 0x081fe40007ffe0ff */
[----:B------:R-:W-:Y:S02]  /*0a50*/  IADD3 R41, PT, PT, R41, R7, RZ ;  /* 0x0000000729297210 */ /* 0x000fe40007ffe0ff */
[----:B------:R-:W-:Y:S01]  /*0a60*/  LEA R8, R9, R122, 0x4 ;  /* 0x0000007a09087211 */ /* 0x000fe200078e20ff */
[----:B------:R-:W-:-:S05]  /*0a70*/  HFMA2 R9, -RZ, RZ, 0, 9.5367431640625e-07 ;  /* 0x00000010ff097431 */ /* 0x000fca00000001ff */
[----:B------:R-:W-:Y:S01]  /*0a80*/  IMAD.WIDE.U32 R10, R0, R9, UR16 ;  /* 0x00000010000a7e25 */ /* 0x000fe2000f8e0009 */
[----:B------:R-:W-:Y:S01]  /*0a90*/  LEA R9, R41, R122, 0x6 ;  /* 0x0000007a29097211 */ /* 0x000fe200078e30ff */
        /* <DEDUP_REMOVED lines=12> */
[----:B------:R-:W4:Y:S04]  /*0b60*/  LDG.E.128 R32, desc[UR28][R10.64+0x400] ;  /* 0x0004001c0a207981 */ /* 0x000f28000c1e1d00 */
        /* <DEDUP_REMOVED lines=27> */
[----:B0-----:R-:W-:Y:S01]  /*0d20*/  FADD.FTZ R17, R50, UR7 ;  /* 0x0000000732117e21 */ /* 0x001fe20008010000 */
        /* <DEDUP_REMOVED lines=40> */
.L_x_11353:
[----:B------:R-:W-:Y:S05]  /*0fb0*/  BSYNC.RECONVERGENT B0 ;  /* 0x0000000000007941 */ /* 0x000fea0003800200 */
.L_x_11352:
[----:B------:R-:W-:Y:S01]  /*0fc0*/  BSSY.RECONVERGENT B0, `(.L_x_11354) ;  /* 0x0000022000007945 */ /* 0x000fe20003800200 */
[----:B------:R-:W-:Y:S01]  /*0fd0*/  FSETP.GTU.FTZ.AND P0, PT, R17, 20, PT ;  /* 0x41a000001100780b */ /* 0x000fe20003f1c000 */
[----:B------:R-:W-:Y:S02]  /*0fe0*/  FADD.FTZ R16, R51, UR7 ;  /* 0x0000000733107e21 */ /* 0x000fe40008010000 */
[----:B------:R-:W-:Y:S10]  /*0ff0*/  @P1 BRA `(.L_x_11355) ;  /* 0x0000000000781947 */ /* 0x000ff40003800000 */
        /* <DEDUP_REMOVED lines=30> */
.L_x_11355:
[----:B------:R-:W-:Y:S05]  /*11e0*/  BSYNC.RECONVERGENT B0 ;  /* 0x0000000000007941 */ /* 0x000fea0003800200 */
.L_x_11354:
        /* <DEDUP_REMOVED lines=34> */
.L_x_11357:
[----:B------:R-:W-:Y:S05]  /*1410*/  BSYNC.RECONVERGENT B0 ;  /* 0x0000000000007941 */ /* 0x000fea0003800200 */
.L_x_11356:
        /* <DEDUP_REMOVED lines=34> */
.L_x_11359:
[----:B------:R-:W-:Y:S05]  /*1640*/  BSYNC.RECONVERGENT B0 ;  /* 0x0000000000007941 */ /* 0x000fea0003800200 */
.L_x_11358:
        /* <DEDUP_REMOVED lines=34> */
.L_x_11361:
[----:B------:R-:W-:Y:S05]  /*1870*/  BSYNC.RECONVERGENT B0 ;  /* 0x0000000000007941 */ /* 0x000fea0003800200 */
.L_x_11360:
        /* <DEDUP_REMOVED lines=34> */
.L_x_11363:
[----:B------:R-:W-:Y:S05]  /*1aa0*/  BSYNC.RECONVERGENT B0 ;  /* 0x0000000000007941 */ /* 0x000fea0003800200 */
.L_x_11362:
        /* <DEDUP_REMOVED lines=34> */
.L_x_11365:
[----:B------:R-:W-:Y:S05]  /*1cd0*/  BSYNC.RECONVERGENT B0 ;  /* 0x0000000000007941 */ /* 0x000fea0003800200 */
.L_x_11364:
        /* <DEDUP_REMOVED lines=34> */
.L_x_11367:
[----:B------:R-:W-:Y:S05]  /*1f00*/  BSYNC.RECONVERGENT B0 ;  /* 0x0000000000007941 */ /* 0x000fea0003800200 */
.L_x_11366:
        /* <DEDUP_REMOVED lines=34> */
.L_x_11369:
[----:B------:R-:W-:Y:S05]  /*2130*/  BSYNC.RECONVERGENT B0 ;  /* 0x0000000000007941 */ /* 0x000fea0003800200 */
.L_x_11368:
        /* <DEDUP_REMOVED lines=34> */
.L_x_11371:
[----:B------:R-:W-:Y:S05]  /*2360*/  BSYNC.RECONVERGENT B0 ;  /* 0x0000000000007941 */ /* 0x000fea0003800200 */
.L_x_11370:
[----:B------:R-:W-:Y:S01]  /*2370*/  UIADD3 UR8, UPT, UPT, UR19, -0x1, URZ ;  /* 0xffffffff13087890 */ /* 0x000fe2000fffe0ff */
[----:B------:R-:W-:Y:S01]  /*2380*/  BSSY.RECONVERGENT B0, `(.L_x_11372) ;  /* 0x0000021000007945 */ /* 0x000fe20003800200 */
[----:B------:R-:W-:-:S03]  /*2390*/  FSETP.GTU.FTZ.AND P3, PT, R24, 20, PT ;  /* 0x41a000001800780b */ /* 0x000fc60003f7c000 */
        /* <DEDUP_REMOVED lines=31> */
.L_x_11373:
[----:B------:R-:W-:Y:S05]  /*2590*/  BSYNC.RECONVERGENT B0 ;  /* 0x0000000000007941 */ /* 0x000fea0003800200 */
.L_x_11372:
[----:B------:R-:W-:Y:S04]  /*25a0*/  BSSY.RECONVERGENT B0, `(.L_x_11374) ;  /* 0x0000020000007945 */ /* 0x000fe80003800200 */
        /* <DEDUP_REMOVED lines=31> */
.L_x_11375:
[----:B------:R-:W-:Y:S05]  /*27a0*/  BSYNC.RECONVERGENT B0 ;  /* 0x0000000000007941 */ /* 0x000fea0003800200 */
.L_x_11374:
        /* <DEDUP_REMOVED lines=32> */
.L_x_11377:
[----:B------:R-:W-:Y:S05]  /*29b0*/  BSYNC.RECONVERGENT B0 ;  /* 0x0000000000007941 */ /* 0x000fea0003800200 */
.L_x_11376:
        /* <DEDUP_REMOVED lines=32> */
.L_x_11379:
[----:B------:R-:W-:Y:S05]  /*2bc0*/  BSYNC.RECONVERGENT B0 ;  /* 0x0000000000007941 */ /* 0x000fea0003800200 */
.L_x_11378:
        /* <DEDUP_REMOVED lines=32> */
.L_x_11381:
[----:B------:R-:W-:Y:S05]  /*2dd0*/  BSYNC.RECONVERGENT B0 ;  /* 0x0000000000007941 */ /* 0x000fea0003800200 */
.L_x_11380:
        /* <DEDUP_REMOVED lines=32> */
.L_x_11383:
[----:B------:R-:W-:Y:S05]  /*2fe0*/  BSYNC.RECONVERGENT B0 ;  /* 0x0000000000007941 */ /* 0x000fea0003800200 */
.L_x_11382:
[----:B------:R-:W1:Y:S01]  /*2ff0*/  S2UR UR26, SR_CTAID.X ;  /* 0x00000000001a79c3 */ /* 0x000e620000002500 */
[----:B------:R-:W1:Y:S01]  /*3000*/  LDCU.128 UR12, c[0x0][0x410] ;  /* 0x00008200ff0c77ac */ /* 0x000e620008000c00 */
[----:B------:R-:W-:Y:S01]  /*3010*/  LDS.128 R56, [R9] ;  /* 0x0000000009387984 */ /* 0x000fe20000000c00 */
[----:B------:R-:W-:-:S03]  /*3020*/  USHF.L.U32 UR8, UR8, 0xa, URZ ;  /* 0x0000000a08087899 */ /* 0x000fc600080006ff */
[----:B0-----:R-:W-:Y:S01]  /*3030*/  LDS.128 R32, [R9+0x10] ;  /* 0x0000100009207984 */ /* 0x001fe20000000c00 */
[----:B------:R-:W0:Y:S03]  /*3040*/  LDCU.64 UR32, c[0x0][0x488] ;  /* 0x00009100ff2077ac */ /* 0x000e260008000a00 */
[----:B------:R-:W-:Y:S01]  /*3050*/  LDS.128 R36, [R9+0x20] ;  /* 0x0000200009247984 */ /* 0x000fe20000000c00 */
[----:B------:R-:W-:Y:S01]  /*3060*/  UMOV UR9, URZ ;  /* 0x000000ff00097c82 */ /* 0x000fe20008000000 */
[----:B------:R-:W2:Y:S02]  /*3070*/  LDCU.64 UR34, c[0x0][0x490] ;  /* 0x00009200ff2277ac */ /* 0x000ea40008000a00 */
[----:B------:R-:W-:Y:S01]  /*3080*/  LDS.128 R28, [R9+0x30] ;  /* 0x00003000091c7984 */ /* 0x000fe20000000c00 */
[----:B-1----:R-:W-:-:S04]  /*3090*/  UIMAD.WIDE.U32 UR30, UR26, UR12, UR8 ;  /* 0x0000000c1a1e72a5 */ /* 0x002fc8000f8e0008 */
[----:B------:R-:W-:-:S03]  /*30a0*/  UIMAD UR13, UR26, UR13, UR31 ;  /* 0x0000000d1a0d72a4 */ /* 0x000fc6000f8e021f */
[----:B------:R-:W-:Y:S02]  /*30b0*/  UMOV UR12, UR30 ;  /* 0x0000001e000c7c82 */ /* 0x000fe40008000000 */
[----:B------:R-:W-:-:S04]  /*30c0*/  UIMAD.WIDE.U32 UR12, UR10, UR14, UR12 ;  /* 0x0000000e0a0c72a5 */ /* 0x000fc8000f8e000c */
[----:B------:R-:W-:Y:S02]  /*30d0*/  UIMAD UR15, UR10, UR15, UR13 ;  /* 0x0000000f0a0f72a4 */ /* 0x000fe4000f8e020d */
[----:B0-----:R-:W-:-:S04]  /*30e0*/  ULEA UR13, UP0, UR12, UR32, 0x2 ;  /* 0x000000200c0d7291 */ /* 0x001fc8000f8010ff */
        /* <DEDUP_REMOVED lines=9> */
[----:B------:R-:W5:Y:S04]  /*3180*/  LDG.E.128 R80, desc[UR28][R26.64+0x400] ;  /* 0x0004001c1a507981 */ /* 0x000f68000c1e1d00 */
[----:B------:R2:W5:Y:S01]  /*3190*/  LDG.E.128 R84, desc[UR28][R26.64+0x600] ;  /* 0x0006001c1a547981 */ /* 0x000562000c1e1d00 */
        /* <DEDUP_REMOVED lines=12> */
[----:B--2---:R-:W-:Y:S01]  /*3260*/  IMAD.WIDE.U32 R26, R0, 0x10, R42 ;  /* 0x00000010001a7825 */ /* 0x004fe200078e002a */
[----:B---3--:R2:W-:Y:S04]  /*3270*/  STS.128 [R8], R60 ;  /* 0x0000003c08007388 */ /* 0x0085e80000000c00 */
[----:B----4-:R-:W-:Y:S04]  /*3280*/  STS.128 [R8+0x200], R64 ;  /* 0x0002004008007388 */ /* 0x010fe80000000c00 */
[----:B-----5:R3:W-:Y:S04]  /*3290*/  STS.128 [R8+0x400], R80 ;  /* 0x0004005008007388 */ /* 0x0207e80000000c00 */
[----:B------:R-:W-:Y:S01]  /*32a0*/  STS.128 [R8+0x600], R84 ;  /* 0x0006005408007388 */ /* 0x000fe20000000c00 */
[----:B------:R-:W-:-:S03]  /*32b0*/  NOP ;  /* 0x0000000000007918 */ /* 0x000fc60000000000 */
[----:B------:R-:W4:Y:S04]  /*32c0*/  LDS.128 R68, [R9] ;  /* 0x0000000009447984 */ /* 0x000f280000000c00 */
[----:B------:R-:W5:Y:S04]  /*32d0*/  LDS.128 R52, [R9+0x10] ;  /* 0x0000100009347984 */ /* 0x000f680000000c00 */
[----:B------:R-:W0:Y:S04]  /*32e0*/  LDS.128 R48, [R9+0x20] ;  /* 0x0000200009307984 */ /* 0x000e280000000c00 */
[----:B------:R-:W1:Y:S01]  /*32f0*/  LDS.128 R44, [R9+0x30] ;  /* 0x00003000092c7984 */ /* 0x000e620000000c00 */
[----:B------:R-:W-:Y:S06]  /*3300*/  BAR.SYNC.DEFER_BLOCKING 0x0 ;  /* 0x0000000000007b1d */ /* 0x000fec0000010000 */
[----:B------:R-:W5:Y:S04]  /*3310*/  LDG.E.128 R76, desc[UR28][R26.64] ;  /* 0x0000001c1a4c7981 */ /* 0x000f68000c1e1d00 */
[----:B------:R-:W5:Y:S04]  /*3320*/  LDG.E.128 R72, desc[UR28][R26.64+0x200] ;  /* 0x0002001c1a487981 */ /* 0x000f68000c1e1d00 */
[----:B--2---:R-:W2:Y:S04]  /*3330*/  LDG.E.128 R60, desc[UR28][R26.64+0x400] ;  /* 0x0004001c1a3c7981 */ /* 0x004ea8000c1e1d00 */
[----:B---3--:R3:W2:Y:S01]  /*3340*/  LDG.E.128 R80, desc[UR28][R26.64+0x600] ;  /* 0x0006001c1a507981 */ /* 0x0086a2000c1e1d00 */
[----:B----4-:R-:W-:Y:S01]  /*3350*/  FMUL.FTZ R43, R70, -1.4426950216293334961 ;  /* 0xbfb8aa3b462b7820 */ /* 0x010fe20000410000 */
[----:B------:R-:W-:Y:S01]  /*3360*/  FMUL.FTZ R65, R71, -1.4426950216293334961 ;  /* 0xbfb8aa3b47417820 */ /* 0x000fe20000410000 */
[----:B-----5:R-:W-:Y:S01]  /*3370*/  FMUL.FTZ R66, R52, -1.4426950216293334961 ;  /* 0xbfb8aa3b34427820 */ /* 0x020fe20000410000 */
[----:B------:R-:W-:Y:S01]  /*3380*/  FMUL.FTZ R40, R68, -1.4426950216293334961 ;  /* 0xbfb8aa3b44287820 */ /* 0x000fe20000410000 */
[----:B------:R4:W5:Y:S01]  /*3390*/  MUFU.EX2 R64, R43 ;  /* 0x0000002b00407308 */ /* 0x0009620000000800 */
[----:B------:R-:W-:Y:S01]  /*33a0*/  FMUL.FTZ R42, R69, -1.4426950216293334961 ;  /* 0xbfb8aa3b452a7820 */ /* 0x000fe20000410000 */
[----:B0-----:R-:W-:Y:S01]  /*33b0*/  FMUL.FTZ R85, R49, -1.4426950216293334961 ;  /* 0xbfb8aa3b31557820 */ /* 0x001fe20000410000 */
[----:B-1----:R-:W-:Y:S01]  /*33c0*/  FMUL.FTZ R88, R46, -1.4426950216293334961 ;  /* 0xbfb8aa3b2e587820 */ /* 0x002fe20000410000 */
[----:B------:R-:W-:Y:S01]  /*33d0*/  FMUL.FTZ R84, R55, -1.4426950216293334961 ;  /* 0xbfb8aa3b37547820 */ /* 0x000fe20000410000 */
[----:B---3--:R-:W-:Y:S01]  /*33e0*/  FMUL.FTZ R26, R53, -1.4426950216293334961 ;  /* 0xbfb8aa3b351a7820 */ /* 0x008fe20000410000 */
[----:B------:R-:W-:Y:S01]  /*33f0*/  FMUL.FTZ R27, R54, -1.4426950216293334961 ;  /* 0xbfb8aa3b361b7820 */ /* 0x000fe20000410000 */
[----:B------:R-:W-:Y:S01]  /*3400*/  FMUL.FTZ R86, R50, -1.4426950216293334961 ;  /* 0xbfb8aa3b32567820 */ /* 0x000fe20000410000 */
[----:B------:R-:W-:Y:S01]  /*3410*/  MUFU.EX2 R65, R65 ;  /* 0x0000004100417308 */ /* 0x000fe20000000800 */
[----:B----4-:R-:W-:Y:S01]  /*3420*/  FMUL.FTZ R43, R48, -1.4426950216293334961 ;  /* 0xbfb8aa3b302b7820 */ /* 0x010fe20000410000 */
[----:B------:R-:W-:Y:S01]  /*3430*/  FMUL.FTZ R87, R45, -1.4426950216293334961 ;  /* 0xbfb8aa3b2d577820 */ /* 0x000fe20000410000 */
[----:B------:R-:W-:Y:S01]  /*3440*/  FMUL.FTZ R96, R47, -1.4426950216293334961 ;  /* 0xbfb8aa3b2f607820 */ /* 0x000fe20000410000 */
[----:B------:R-:W-:-:S04]  /*3450*/  UIMAD.WIDE.U32 UR12, UR26, UR14, UR8 ;  /* 0x0000000e1a0c72a5 */ /* 0x000fc8000f8e0008 */
[----:B------:R-:W-:Y:S01]  /*3460*/  MUFU.EX2 R66, R66 ;  /* 0x0000004200427308 */ /* 0x000fe20000000800 */
[----:B-----5:R-:W-:Y:S01]  /*3470*/  FADD.FTZ R64, R64, 1 ;  /* 0x3f80000040407421 */ /* 0x020fe20000010000 */
[----:B------:R-:W-:-:S04]  /*3480*/  UIMAD UR13, UR26, UR15, UR13 ;  /* 0x0000000f1a0d72a4 */ /* 0x000fc8000f8e020d */
[----:B------:R-:W-:Y:S02]  /*3490*/  UIMAD.WIDE.U32 UR12, UR10, UR30, UR12 ;  /* 0x0000001e0a0c72a5 */ /* 0x000fe4000f8e000c */
[----:B------:R0:W-:Y:S02]  /*34a0*/  MUFU.EX2 R67, R26 ;  /* 0x0000001a00437308 */ /* 0x0001e40000000800 */
[----:B------:R-:W-:Y:S02]  /*34b0*/  UIMAD UR14, UR10, UR31, UR13 ;  /* 0x0000001f0a0e72a4 */ /* 0x000fe4000f8e020d */
[----:B------:R-:W-:-:S04]  /*34c0*/  ULEA UR13, UP0, UR12, UR32, 0x2 ;  /* 0x000000200c0d7291 */ /* 0x000fc8000f8010ff */
[----:B------:R-:W1:Y:S01]  /*34d0*/  MUFU.EX2 R40, R40 ;  /* 0x0000002800287308 */ /* 0x000e620000000800 */
[----:B0-----:R-:W-:Y:S01]  /*34e0*/  FMUL.FTZ R26, R51, -1.4426950216293334961 ;  /* 0xbfb8aa3b331a7820 */ /* 0x001fe20000410000 */
[----:B------:R-:W-:Y:S02]  /*34f0*/  ULEA.HI.X UR12, UR12, UR33, UR14, 0x2, UP0 ;  /* 0x000000210c0c7291 */ /* 0x000fe400080f140e */
[----:B------:R-:W-:-:S04]  /*3500*/  UISETP.NE.U32.AND UP0, UPT, UR34, URZ, UPT ;  /* 0x000000ff2200728c */ /* 0x000fc8000bf05070 */
[----:B------:R0:W3:Y:S01]  /*3510*/  MUFU.EX2 R89, R27 ;  /* 0x0000001b00597308 */ /* 0x0000e20000000800 */
[----:B------:R-:W-:-:S07]  /*3520*/  UISETP.NE.AND.EX UP0, UPT, UR35, URZ, UPT, UP0 ;  /* 0x000000ff2300728c */ /* 0x000fce000bf05300 */
[----:B------:R-:W4:Y:S01]  /*3530*/  MUFU.EX2 R42, R42 ;  /* 0x0000002a002a7308 */ /* 0x000f220000000800 */
[----:B0-----:R-:W-:Y:S01]  /*3540*/  FMUL.FTZ R27, R44, -1.4426950216293334961 ;  /* 0xbfb8aa3b2c1b7820 */ /* 0x001fe20000410000 */
[----:B-1----:R-:W-:-:S06]  /*3550*/  FADD.FTZ R40, R40, 1 ;  /* 0x3f80000028287421 */ /* 0x002fcc0000010000 */
[----:B------:R-:W0:Y:S01]  /*3560*/  MUFU.EX2 R92, R85 ;  /* 0x00000055005c7308 */ /* 0x000e220000000800 */
[----:B---3--:R-:W-:-:S07]  /*3570*/  FADD.FTZ R89, R89, 1 ;  /* 0x3f80000059597421 */ /* 0x008fce0000010000 */
[----:B------:R1:W3:Y:S01]  /*3580*/  MUFU.EX2 R94, R26 ;  /* 0x0000001a005e7308 */ /* 0x0002e20000000800 */
[----:B----4-:R-:W-:-:S07]  /*3590*/  FADD.FTZ R42, R42, 1 ;  /* 0x3f8000002a2a7421 */ /* 0x010fce0000010000 */
[----:B------:R4:W5:Y:S01]  /*35a0*/  MUFU.EX2 R95, R27 ;  /* 0x0000001b005f7308 */ /* 0x0009620000000800 */
[----:B-1----:R-:W-:Y:S01]  /*35b0*/  FADD.FTZ R26, R65, 1 ;  /* 0x3f800000411a7421 */ /* 0x002fe20000010000 */
[----:B0-----:R-:W-:-:S06]  /*35c0*/  FADD.FTZ R92, R92, 1 ;  /* 0x3f8000005c5c7421 */ /* 0x001fcc0000010000 */
[----:B------:R0:W1:Y:S01]  /*35d0*/  MUFU.EX2 R120, R88 ;  /* 0x0000005800787308 */ /* 0x0000620000000800 */
[----:B----4-:R-:W-:Y:S01]  /*35e0*/  FADD.FTZ R27, R66, 1 ;  /* 0x3f800000421b7421 */ /* 0x010fe20000010000 */
[----:B---3--:R-:W-:-:S06]  /*35f0*/  FADD.FTZ R94, R94, 1 ;  /* 0x3f8000005e5e7421 */ /* 0x008fcc0000010000 */
[----:B------:R-:W3:Y:S01]  /*3600*/  MUFU.RCP R85, R64 ;  /* 0x0000004000557308 */ /* 0x000ee20000001000 */
[----:B0-----:R-:W-:Y:S01]  /*3610*/  FADD.FTZ R88, R67, 1 ;  /* 0x3f80000043587421 */ /* 0x001fe20000010000 */
[----:B-----5:R-:W-:-:S06]  /*3620*/  FADD.FTZ R95, R95, 1 ;  /* 0x3f8000005f5f7421 */ /* 0x020fcc0000010000 */
[----:B------:R-:W0:Y:S01]  /*3630*/  MUFU.EX2 R91, R43 ;  /* 0x0000002b005b7308 */ /* 0x000e220000000800 */
[----:B-1----:R-:W-:-:S07]  /*3640*/  FADD.FTZ R120, R120, 1 ;  /* 0x3f80000078787421 */ /* 0x002fce0000010000 */
[----:B------:R-:W1:Y:S01]  /*3650*/  MUFU.RCP R43, R40 ;  /* 0x00000028002b7308 */ /* 0x000e620000001000 */
[----:B---3--:R-:W-:-:S07]  /*3660*/  FMUL.FTZ R99, R70, R85 ;  /* 0x0000005546637220 */ /* 0x008fce0000410000 */
[----:B------:R-:W3:Y:S01]  /*3670*/  MUFU.EX2 R90, R84 ;  /* 0x00000054005a7308 */ /* 0x000ee20000000800 */
[----:B0-----:R-:W-:-:S07]  /*3680*/  FADD.FTZ R91, R91, 1 ;  /* 0x3f8000005b5b7421 */ /* 0x001fce0000010000 */
[----:B------:R-:W0:Y:S01]  /*3690*/  MUFU.EX2 R93, R86 ;  /* 0x00000056005d7308 */ /* 0x000e220000000800 */
[----:B-1----:R-:W-:-:S07]  /*36a0*/  FMUL.FTZ R97, R68, R43 ;  /* 0x0000002b44617220 */ /* 0x002fce0000410000 */
[----:B------:R1:W4:Y:S01]  /*36b0*/  MUFU.RCP R84, R42 ;  /* 0x0000002a00547308 */ /* 0x0003220000001000 */
[----:B---3--:R-:W-:-:S07]  /*36c0*/  FADD.FTZ R90, R90, 1 ;  /* 0x3f8000005a5a7421 */ /* 0x008fce0000010000 */
[----:B------:R4:W3:Y:S01]  /*36d0*/  MUFU.RCP R86, R26 ;  /* 0x0000001a00567308 */ /* 0x0008e20000001000 */
[----:B-1----:R-:W-:Y:S01]  /*36e0*/  FMUL.FTZ R42, R56, R97 ;  /* 0x00000061382a7220 */ /* 0x002fe20000410000 */
[----:B0-----:R-:W-:-:S06]  /*36f0*/  FADD.FTZ R93, R93, 1 ;  /* 0x3f8000005d5d7421 */ /* 0x001fcc0000010000 */
[----:B------:R-:W-:Y:S01]  /*3700*/  MUFU.EX2 R100, R87 ;  /* 0x0000005700647308 */ /* 0x000fe20000000800 */
[----:B----4-:R-:W-:-:S07]  /*3710*/  FADD.FTZ R26, -R84, 1 ;  /* 0x3f800000541a7421 */ /* 0x010fce0000010100 */
[----:B------:R0:W-:Y:S01]  /*3720*/  MUFU.RCP R87, R27 ;  /* 0x0000001b00577308 */ /* 0x0001e20000001000 */
[----:B---3--:R-:W-:Y:S01]  /*3730*/  FADD.FTZ R40, -R86, 1 ;  /* 0x3f80000056287421 */ /* 0x008fe20000010100 */
[----:B------:R-:W-:-:S06]  /*3740*/  FMUL.FTZ R98, R71, R86 ;  /* 0x0000005647627220 */ /* 0x000fcc0000410000 */
[----:B------:R1:W3:Y:S01]  /*3750*/  MUFU.EX2 R121, R96 ;  /* 0x0000006000797308 */ /* 0x0002e20000000800 */
[----:B0-----:R-:W-:-:S07]  /*3760*/  FADD.FTZ R27, -R43, 1 ;  /* 0x3f8000002b1b7421 */ /* 0x001fce0000010100 */
[----:B------:R-:W-:Y:S01]  /*3770*/  MUFU.RCP R88, R88 ;  /* 0x0000005800587308 */ /* 0x000fe20000001000 */
[----:B-1----:R-:W-:-:S07]  /*3780*/  FMUL.FTZ R96, R69, R84 ;  /* 0x0000005445607220 */ /* 0x002fce0000410000 */
[----:B------:R-:W0:Y:S01]  /*3790*/  MUFU.RCP R102, R90 ;  /* 0x0000005a00667308 */ /* 0x000e220000001000 */
[----:B---3--:R-:W-:-:S07]  /*37a0*/  FADD.FTZ R121, R121, 1 ;  /* 0x3f80000079797421 */ /* 0x008fce0000010000 */
[----:B------:R-:W-:Y:S08]  /*37b0*/  MUFU.RCP R101, R89 ;  /* 0x0000005900657308 */ /* 0x000ff00000001000 */
[----:B------:R-:W-:Y:S08]  /*37c0*/  MUFU.RCP R124, R92 ;  /* 0x0000005c007c7308 */ /* 0x000ff00000001000 */
[----:B------:R-:W-:Y:S08]  /*37d0*/  MUFU.RCP R125, R93 ;  /* 0x0000005d007d7308 */ /* 0x000ff00000001000 */
[----:B------:R-:W1:Y:S08]  /*37e0*/  MUFU.RCP R126, R94 ;  /* 0x0000005e007e7308 */ /* 0x000e700000001000 */
[----:B------:R-:W3:Y:S08]  /*37f0*/  MUFU.RCP R103, R91 ;  /* 0x0000005b00677308 */ /* 0x000ef00000001000 */
[----:B------:R4:W-:Y:S08]  /*3800*/  MUFU.RCP R129, R120 ;  /* 0x0000007800817308 */ /* 0x0009f00000001000 */
[----:B------:R-:W-:Y:S08]  /*3810*/  MUFU.RCP R130, R121 ;  /* 0x0000007900827308 */ /* 0x000ff00000001000 */
[----:B------:R-:W-:Y:S01]  /*3820*/  MUFU.RCP R127, R95 ;  /* 0x0000005f007f7308 */ /* 0x000fe20000001000 */
[----:B------:R-:W-:Y:S04]  /*3830*/  STS.128 [R8], R76 ;  /* 0x0000004c08007388 */ /* 0x000fe80000000c00 */
[----:B------:R5:W-:Y:S04]  /*3840*/  STS.128 [R8+0x200], R72 ;  /* 0x0002004808007388 */ /* 0x000be80000000c00 */
[----:B--2---:R-:W-:Y:S04]  /*3850*/  STS.128 [R8+0x400], R60 ;  /* 0x0004003c08007388 */ /* 0x004fe80000000c00 */
[----:B------:R0:W-:Y:S01]  /*3860*/  STS.128 [R8+0x600], R80 ;  /* 0x0006005008007388 */ /* 0x0001e20000000c00 */
[----:B------:R-:W-:-:S03]  /*3870*/  NOP ;  /* 0x0000000000007918 */ /* 0x000fc60000000000 */
[----:B------:R-:W2:Y:S01]  /*3880*/  LDS.128 R64, [R9] ;  /* 0x0000000009407984 */ /* 0x000ea20000000c00 */
[----:B-----5:R-:W-:Y:S01]  /*3890*/  FFMA.FTZ R73, R68, R27, 1 ;  /* 0x3f80000044497423 */ /* 0x020fe2000001001b */
[----:B------:R-:W-:Y:S01]  /*38a0*/  FADD.FTZ R27, -R85, 1 ;  /* 0x3f800000551b7421 */ /* 0x000fe20000010100 */
[----:B------:R-:W-:Y:S01]  /*38b0*/  FFMA.FTZ R75, R69, R26, 1 ;  /* 0x3f800000454b7423 */ /* 0x000fe2000001001a */
[----:B------:R-:W5:Y:S01]  /*38c0*/  LDS.128 R60, [R9+0x10] ;  /* 0x00001000093c7984 */ /* 0x000f620000000c00 */
[----:B------:R-:W-:Y:S01]  /*38d0*/  FFMA.FTZ R77, R71, R40, 1 ;  /* 0x3f800000474d7423 */ /* 0x000fe20000010028 */
[----:B------:R-:W-:Y:S01]  /*38e0*/  FFMA.FTZ R69, R70, R27, 1 ;  /* 0x3f80000046457423 */ /* 0x000fe2000001001b */
[----:B------:R-:W-:Y:S01]  /*38f0*/  FMUL.FTZ R26, R57, R96 ;  /* 0x00000060391a7220 */ /* 0x000fe20000410000 */
[----:B------:R-:W-:Y:S01]  /*3900*/  FMUL.FTZ R27, R58, R99 ;  /* 0x000000633a1b7220 */ /* 0x000fe20000410000 */
[----:B------:R-:W-:Y:S01]  /*3910*/  FMUL.FTZ R40, R59, R98 ;  /* 0x000000623b287220 */ /* 0x000fe20000410000 */
[----:B------:R-:W-:Y:S01]  /*3920*/  FADD.FTZ R70, R100, 1 ;  /* 0x3f80000064467421 */ /* 0x000fe20000010000 */
[----:B0-----:R-:W-:Y:S01]  /*3930*/  FADD.FTZ R80, -R102, 1 ;  /* 0x3f80000066507421 */ /* 0x001fe20000010100 */
[----:B------:R-:W-:Y:S01]  /*3940*/  FMUL.FTZ R100, R53, R88 ;  /* 0x0000005835647220 */ /* 0x000fe20000410000 */
[----:B-1----:R-:W-:Y:S01]  /*3950*/  FADD.FTZ R82, -R126, 1 ;  /* 0x3f8000007e527421 */ /* 0x002fe20000010100 */
[----:B------:R0:W1:Y:S01]  /*3960*/  MUFU.RCP R128, R70 ;  /* 0x0000004600807308 */ /* 0x0000620000001000 */
[----:B------:R-:W-:Y:S01]  /*3970*/  FFMA.FTZ R81, R55, R80, 1 ;  /* 0x3f80000037517423 */ /* 0x000fe20000010050 */
[----:B----4-:R-:W-:Y:S01]  /*3980*/  FMUL.FTZ R120, R33, R100 ;  /* 0x0000006421787220 */ /* 0x010fe20000410000 */
        /* <DEDUP_REMOVED lines=8> */
[C---:B------:R-:W-:Y:S01]  /*3a10*/  FADD.FTZ R43, -R87.reuse, 1 ;  /* 0x3f800000572b7421 */ /* 0x040fe20000010100 */
[----:B------:R-:W2:Y:S01]  /*3a20*/  LDS.128 R56, [R9+0x20] ;  /* 0x0000200009387984 */ /* 0x000ea20000000c00 */
[----:B-----5:R-:W-:Y:S01]  /*3a30*/  FMUL.FTZ R68, R32, R60 ;  /* 0x0000003c20447220 */ /* 0x020fe20000410000 */
[----:B------:R-:W-:Y:S01]  /*3a40*/  FMUL.FTZ R74, R74, R69 ;  /* 0x000000454a4a7220 */ /* 0x000fe20000410000 */
        /* <DEDUP_REMOVED lines=8> */
[----:B0-----:R-:W0:Y:S01]  /*3ad0*/  LDS.128 R68, [R9+0x30] ;  /* 0x0000300009447984 */ /* 0x001e220000000c00 */
[----:B------:R-:W-:Y:S01]  /*3ae0*/  FMUL.FTZ R75, R86, R77 ;  /* 0x0000004d564b7220 */ /* 0x000fe20000410000 */
[----:B------:R-:W-:Y:S01]  /*3af0*/  FMUL.FTZ R77, R35, R63 ;  /* 0x0000003f234d7220 */ /* 0x000fe20000410000 */
        /* <DEDUP_REMOVED lines=11> */
[----:B------:R-:W-:Y:S01]  /*3bb0*/  FFMA.FTZ R84, R51, R82, 1 ;  /* 0x3f80000033547423 */ /* 0x000fe20000010052 */
[----:B------:R-:W-:Y:S01]  /*3bc0*/  FMUL.FTZ R78, R78, R53 ;  /* 0x000000354e4e7220 */ /* 0x000fe20000410000 */
[----:B------:R-:W-:Y:S01]  /*3bd0*/  FFMA.FTZ R80, R49, R52, 1 ;  /* 0x3f80000031507423 */ /* 0x000fe20000010034 */
[----:B------:R-:W-:Y:S01]  /*3be0*/  FFMA.FTZ R83, R50, R81, 1 ;  /* 0x3f80000032537423 */ /* 0x000fe20000010051 */
[----:B---3--:R-:W-:Y:S01]  /*3bf0*/  FADD.FTZ R53, -R103, 1 ;  /* 0x3f80000067357421 */ /* 0x008fe20000010100 */
[----:B------:R-:W-:Y:S01]  /*3c00*/  BAR.SYNC.DEFER_BLOCKING 0x0 ;  /* 0x0000000000007b1d */ /* 0x000fe20000010000 */
[----:B------:R-:W-:Y:S01]  /*3c10*/  FMUL.FTZ R101, R54, R101 ;  /* 0x0000006536657220 */ /* 0x000fe20000410000 */
[----:B------:R-:W-:Y:S01]  /*3c20*/  FMUL.FTZ R102, R55, R102 ;  /* 0x0000006637667220 */ /* 0x000fe20000410000 */
[----:B------:R-:W-:Y:S01]  /*3c30*/  FFMA.FTZ R53, R48, R53, 1 ;  /* 0x3f80000030357423 */ /* 0x000fe20000010035 */
[----:B------:R-:W-:Y:S01]  /*3c40*/  FMUL.FTZ R121, R32, R43 ;  /* 0x0000002b20797220 */ /* 0x000fe20000410000 */
[----:B------:R-:W-:Y:S01]  /*3c50*/  MOV R32, UR13 ;  /* 0x0000000d00207c02 */ /* 0x000fe20008000f00 */
[----:B------:R-:W-:Y:S01]  /*3c60*/  FMUL.FTZ R123, R34, R101 ;  /* 0x00000065227b7220 */ /* 0x000fe20000410000 */
[----:B------:R-:W-:Y:S01]  /*3c70*/  MOV R33, UR12 ;  /* 0x0000000c00217c02 */ /* 0x000fe20008000f00 */
        /* <DEDUP_REMOVED lines=35> */
[----:B------:R-:W-:Y:S01]  /*3eb0*/  FMUL.FTZ R103, R48, R103 ;  /* 0x0000006730677220 */ /* 0x000fe20000410000 */
[----:B------:R-:W-:Y:S01]  /*3ec0*/  FMUL.FTZ R129, R46, R129 ;  /* 0x000000812e817220 */ /* 0x000fe20000410000 */
[----:B------:R-:W-:Y:S01]  /*3ed0*/  STS.128 [R9+0x10], R76 ;  /* 0x0000104c09007388 */ /* 0x000fe20000000c00 */
        /* <DEDUP_REMOVED lines=19> */
[----:B------:R-:W-:Y:S01]  /*4010*/  FFMA.FTZ R28, R118, R27, R3 ;  /* 0x0000001b761c7223 */ /* 0x000fe20000010003 */
[----:B------:R-:W-:Y:S01]  /*4020*/  FMUL.FTZ R44, R29, R128 ;  /* 0x000000801d2c7220 */ /* 0x000fe20000410000 */
[----:B------:R-:W3:Y:S01]  /*4030*/  LDS.128 R52, [R8+0x600] ;  /* 0x0006000008347984 */ /* 0x000ee20000000c00 */
        /* <DEDUP_REMOVED lines=37> */
[----:B0-----:R-:W0:Y:S03]  /*4290*/  LDS.128 R52, [R8+0x200] ;  /* 0x0002000008347984 */ /* 0x001e260000000c00 */
[----:B------:R-:W-:Y:S01]  /*42a0*/  ULEA.HI.X UR8, UR8, UR35, UR15, 0x2, UP0 ;  /* 0x0000002308087291 */ /* 0x000fe200080f140f */
[----:B------:R-:W2:Y:S01]  /*42b0*/  LDS.128 R72, [R8+0x400] ;  /* 0x0004000008487984 */ /* 0x000ea20000000c00 */
[----:B------:R-:W-:-:S03]  /*42c0*/  MOV R28, UR9 ;  /* 0x00000009001c7c02 */ /* 0x000fc60008000f00 */
[----:B------:R-:W3:Y:S01]  /*42d0*/  LDS.128 R76, [R8+0x600] ;  /* 0x00060000084c7984 */ /* 0x000ee20000000c00 */
[----:B------:R-:W-:-:S03]  /*42e0*/  MOV R29, UR8 ;  /* 0x00000008001d7c02 */ /* 0x000fc60008000f00 */
[----:B------:R-:W-:-:S05]  /*42f0*/  IMAD.WIDE.U32 R28, R0, 0x10, R28 ;  /* 0x00000010001c7825 */ /* 0x000fca00078e001c */
[----:B-1----:R1:W-:Y:S04]  /*4300*/  STG.E.128 desc[UR28][R28.64], R48 ;  /* 0x000000301c007986 */ /* 0x0023e8000c101d1c */
[----:B0-----:R1:W-:Y:S04]  /*4310*/  STG.E.128 desc[UR28][R28.64+0x200], R52 ;  /* 0x000200341c007986 */ /* 0x0013e8000c101d1c */
[----:B--2---:R1:W-:Y:S04]  /*4320*/  STG.E.128 desc[UR28][R28.64+0x400], R72 ;  /* 0x000400481c007986 */ /* 0x0043e8000c101d1c */
[----:B---3--:R1:W-:Y:S02]  /*4330*/  STG.E.128 desc[UR28][R28.64+0x600], R76 ;  /* 0x0006004c1c007986 */ /* 0x0083e4000c101d1c */
.L_x_11384:
        /* <DEDUP_REMOVED lines=25> */
[----:B-1----:R-:W-:Y:S01]  /*44d0*/  FMUL.FTZ R76, R35, UR6 ;  /* 0x00000006234c7c20 */ /* 0x002fe20008410000 */
        /* <DEDUP_REMOVED lines=15> */
[----:B------:R-:W-:Y:S01]  /*45d0*/  FADD.FTZ R28, R40, R40 ;  /* 0x00000028281c7221 */ /* 0x000fe20000010000 */
[----:B------:R-:W1:Y:S01]  /*45e0*/  LDCU.64 UR8, c[0x0][0x3a0] ;  /* 0x00007400ff0877ac */ /* 0x000e620008000a00 */
[----:B------:R-:W-:Y:S01]  /*45f0*/  SHF.L.U32 R41, R41, 0x3, RZ ;  /* 0x0000000329297819 */ /* 0x000fe200000006ff */
[----:B------:R-:W-:Y:S01]  /*4600*/  FADD.FTZ R33, R35, R35 ;  /* 0x0000002323217221 */ /* 0x000fe20000010000 */
[----:B------:R-:W-:Y:S01]  /*4610*/  FADD.FTZ R35, R37, R37 ;  /* 0x0000002525237221 */ /* 0x000fe20000010000 */
[----:B------:R-:W2:Y:S01]  /*4620*/  LDCU.64 UR26, c[0x0][0x3d8] ;  /* 0x00007b00ff1a77ac */ /* 0x000ea20008000a00 */
[----:B------:R-:W-:Y:S01]  /*4630*/  FADD.FTZ R37, R39, R39 ;  /* 0x0000002727257221 */ /* 0x000fe20000010000 */
[----:B------:R-:W-:Y:S01]  /*4640*/  LEA.HI.SX32 R55, R41, R41, 0x1b ;  /* 0x0000002929377211 */ /* 0x000fe200078fdaff */
[----:B------:R-:W-:Y:S01]  /*4650*/  FADD.FTZ R39, R45, R45 ;  /* 0x0000002d2d277221 */ /* 0x000fe20000010000 */
[----:B------:R-:W-:Y:S01]  /*4660*/  UISETP.NE.AND UP0, UPT, UR19, 0x1, UPT ;  /* 0x000000011300788c */ /* 0x000fe2000bf05270 */
[----:B------:R-:W-:Y:S01]  /*4670*/  FADD.FTZ R32, R34, R34 ;  /* 0x0000002222207221 */ /* 0x000fe20000010000 */
[----:B------:R-:W-:Y:S01]  /*4680*/  FADD.FTZ R34, R36, R36 ;  /* 0x0000002424227221 */ /* 0x000fe20000010000 */
[----:B------:R-:W-:-:S02]  /*4690*/  HFMA2 R103, -RZ, RZ, 0, 0 ;  /* 0x00000000ff677431 */ /* 0x000fc400000001ff */
        /* <DEDUP_REMOVED lines=21> */
[----:B------:R-:W-:Y:S01]  /*47f0*/  P2R R41, PR, RZ, 0x4 ;  /* 0x00000004ff297803 */ /* 0x000fe20000000000 */
[----:B------:R-:W2:Y:S01]  /*4800*/  LDCU.64 UR32, c[0x0][0x3c0] ;  /* 0x00007800ff2077ac */ /* 0x000ea20008000a00 */
[----:B------:R-:W-:Y:S02]  /*4810*/  IADD3 R40, PT, PT, R40, R7, R40 ;  /* 0x0000000728287210 */ /* 0x000fe40007ffe028 */
[----:B------:R-:W-:Y:S01]  /*4820*/  ISETP.NE.AND P1, PT, R147, RZ, PT ;  /* 0x000000ff9300720c */ /* 0x000fe20003f25270 */
        /* <DEDUP_REMOVED lines=21> */
[C---:B------:R-:W-:Y:S02]  /*4980*/  SHF.L.U32 R133, R147.reuse, 0x3, RZ ;  /* 0x0000000393857819 */ /* 0x040fe400000006ff */
[----:B------:R-:W-:Y:S02]  /*4990*/  IADD3 R128, PT, PT, R147, 0x200, RZ ;  /* 0x0000020093807810 */ /* 0x000fe40007ffe0ff */
[-C--:B------:R-:W-:Y:S02]  /*49a0*/  LEA R135, R135, R122.reuse, 0x4 ;  /* 0x0000007a87877211 */ /* 0x080fe400078e20ff */
[----:B------:R-:W-:-:S02]  /*49b0*/  LEA R140, R41, R122, 0x4 ;  /* 0x0000007a298c7211 */ /* 0x000fc400078e20ff */
[-C--:B------:R-:W-:Y:S02]  /*49c0*/  LEA R141, R43, R122.reuse, 0x4 ;  /* 0x0000007a2b8d7211 */ /* 0x080fe400078e20ff */
[-C--:B------:R-:W-:Y:S02]  /*49d0*/  LEA R142, R45, R122.reuse, 0x4 ;  /* 0x0000007a2d8e7211 */ /* 0x080fe400078e20ff */
[-C--:B------:R-:W-:Y:S02]  /*49e0*/  LEA R143, R47, R122.reuse, 0x4 ;  /* 0x0000007a2f8f7211 */ /* 0x080fe400078e20ff */
[-C--:B------:R-:W-:Y:S02]  /*49f0*/  LEA R144, R49, R122.reuse, 0x4 ;  /* 0x0000007a31907211 */ /* 0x080fe400078e20ff */
[-C--:B------:R-:W-:Y:S02]  /*4a00*/  LEA R145, R51, R122.reuse, 0x4 ;  /* 0x0000007a33917211 */ /* 0x080fe400078e20ff */
[----:B01234-:R-:W-:-:S07]  /*4a10*/  LEA R146, R53, R122, 0x4 ;  /* 0x0000007a35927211 */ /* 0x01ffce00078e20ff */
.L_x_11483:
        /* <DEDUP_REMOVED lines=188> */
[----:B------:R-:W-:-:S05]  /*55e0*/  FMUL.FTZ R211, R132, -R121 ;  /* 0x8000007984d37220 */ /* 0x000fca0000410000 */
        /* <DEDUP_REMOVED lines=48> */
.L_x_11387:
[----:B------:R-:W-:-:S05]  /*58f0*/  IADD3 R122, PT, PT, R122, R133, RZ ;  /* 0x000000857a7a7210 */ /* 0x000fca0007ffe0ff */
[----:B------:R2:W3:Y:S02]  /*5900*/  LDS.64 R158, [R122+0x5a68] ;  /* 0x005a68007a9e7984 */ /* 0x0004e40000000a00 */
.L_x_11388:
[----:B------:R-:W-:Y:S05]  /*5910*/  BSYNC.RECONVERGENT B0 ;  /* 0x0000000000007941 */ /* 0x000fea0003800200 */
.L_x_11386:
        /* <DEDUP_REMOVED lines=229> */
[----:B------:R-:W-:-:S03]  /*6770*/  FFMA.FTZ R244, R246, R243, -R247 ;  /* 0x000000f3f6f47223 */ /* 0x000fc600000108f7 */
[----:B------:R-:W-:Y:S01]  /*6780*/  @P5 FADD.FTZ R129, R129, R128 ;  /* 0x0000008081815221 */ /* 0x000fe20000010000 */
[CC--:B--2---:R-:W-:Y:S01]  /*6790*/  FMUL.FTZ R128, R246.reuse, R131.reuse ;  /* 0x00000083f6807220 */ /* 0x0c4fe20000410000 */
[----:B------:R-:W-:Y:S01]  /*67a0*/  FMUL.FTZ R243, R245, R131 ;  /* 0x00000083f5f37220 */ /* 0x000fe20000410000 */
[----:B------:R-:W-:Y:S02]  /*67b0*/  @P5 FADD.FTZ R147, R147, R244 ;  /* 0x000000f493935221 */ /* 0x000fe40000010000 */
[-C--:B----4-:R-:W-:Y:S01]  /*67c0*/  @P5 FFMA.FTZ R245, R245, R130.reuse, R128 ;  /* 0x00000082f5f55223 */ /* 0x090fe20000010080 */
[----:B------:R-:W-:Y:S01]  /*67d0*/  @P5 FFMA.FTZ R246, R246, R130, -R243 ;  /* 0x00000082f6f65223 */ /* 0x000fe200000108f3 */
        /* <DEDUP_REMOVED lines=20> */
[CC--:B-1----:R-:W-:Y:S01]  /*6920*/  FFMA.FTZ R244, R246.reuse, R243.reuse, -R247 ;  /* 0x000000f3f6f47223 */ /* 0x0c2fe200000108f7 */
[----:B------:R-:W-:Y:S01]  /*6930*/  FFMA.FTZ R248, R245, R243, R128 ;  /* 0x000000f3f5f87223 */ /* 0x000fe20000010080 */
[----:B--2---:R-:W-:-:S03]  /*6940*/  FMUL.FTZ R128, R246, R131 ;  /* 0x00000083f6807220 */ /* 0x004fc60000410000 */
        /* <DEDUP_REMOVED lines=9> */
[-C--:B0-----:R-:W-:Y:S01]  /*69e0*/  FMUL.FTZ R247, R245, R128.reuse ;  /* 0x00000080f5f77220 */ /* 0x081fe20000410000 */
[----:B------:R-:W-:-:S03]  /*69f0*/  FMUL.FTZ R128, R246, R128 ;  /* 0x00000080f6807220 */ /* 0x000fc60000410000 */
[CC--:B-1----:R-:W-:Y:S01]  /*6a00*/  FFMA.FTZ R244, R246.reuse, R243.reuse, -R247 ;  /* 0x000000f3f6f47223 */ /* 0x0c2fe200000108f7 */
[C---:B------:R-:W-:Y:S01]  /*6a10*/  FFMA.FTZ R248, R245.reuse, R243, R128 ;  /* 0x000000f3f5f87223 */ /* 0x040fe20000010080 */
[-C--:B--2---:R-:W-:Y:S01]  /*6a20*/  FMUL.FTZ R243, R245, R131.reuse ;  /* 0x00000083f5f37220 */ /* 0x084fe20000410000 */
[C---:B------:R-:W-:Y:S01]  /*6a30*/  FMUL.FTZ R128, R246.reuse, R131 ;  /* 0x00000083f6807220 */ /* 0x040fe20000410000 */
        /* <DEDUP_REMOVED lines=8> */
.L_x_11511:
[----:B------:R-:W-:Y:S01]  /*6ac0*/  ISETP.GE.AND P2, PT, R7, 0x10, PT ;  /* 0x000000100700780c */ /* 0x000fe20003f46270 */
[CC--:B0-----:R-:W-:Y:S01]  /*6ad0*/  FMUL.FTZ R247, R245.reuse, R128.reuse ;  /* 0x00000080f5f77220 */ /* 0x0c1fe20000410000 */
[C---:B------:R-:W-:Y:S01]  /*6ae0*/  FMUL.FTZ R128, R246.reuse, R128 ;  /* 0x00000080f6807220 */ /* 0x040fe20000410000 */
[----:B------:R-:W-:Y:S02]  /*6af0*/  UMOV UR26, 0xffffffff ;  /* 0xffffffff001a7882 */ /* 0x000fe40000000000 */
[CC--:B-1----:R-:W-:Y:S01]  /*6b00*/  FFMA.FTZ R244, R246.reuse, R243.reuse, -R247 ;  /* 0x000000f3f6f47223 */ /* 0x0c2fe200000108f7 */
        /* <DEDUP_REMOVED lines=8> */
.L_x_11514:
[----:B------:R-:W-:-:S03]  /*6b90*/  UMOV UR26, 0xffffffff ;  /* 0xffffffff001a7882 */ /* 0x000fc60000000000 */
[----:B------:R-:W-:Y:S05]  /*6ba0*/  BRA.DIV UR26, `(.L_x_11392) ;  /* 0x000000761ac87947 */ /* 0x000fea000b800000 */
.L_x_11517:
[----:B------:R-:W-:-:S03]  /*6bb0*/  UMOV UR26, 0xffffffff ;  /* 0xffffffff001a7882 */ /* 0x000fc60000000000 */
[----:B------:R-:W-:Y:S05]  /*6bc0*/  BRA.DIV UR26, `(.L_x_11393) ;  /* 0x000000761ae87947 */ /* 0x000fea000b800000 */
.L_x_11520:
[----:B------:R-:W-:-:S03]  /*6bd0*/  UMOV UR26, 0xffffffff ;  /* 0xffffffff001a7882 */ /* 0x000fc60000000000 */
[----:B------:R-:W-:Y:S05]  /*6be0*/  BRA.DIV UR26, `(.L_x_11394) ;  /* 0x0000007a1a087947 */ /* 0x000fea000b800000 */
.L_x_11523:
[----:B------:R-:W-:-:S03]  /*6bf0*/  UMOV UR26, 0xffffffff ;  /* 0xffffffff001a7882 */ /* 0x000fc60000000000 */
[----:B------:R-:W-:Y:S05]  /*6c00*/  BRA.DIV UR26, `(.L_x_11395) ;  /* 0x0000007a1a287947 */ /* 0x000fea000b800000 */
[----:B-----5:R0:W1:Y:S04]  /*6c10*/  SHFL.IDX PT, R248, R121, RZ, 0x1f ;  /* 0x00001fff79f87589 */ /* 0x02006800000e0000 */
[----:B------:R-:W2:Y:S04]  /*6c20*/  SHFL.IDX PT, R120, R120, RZ, 0x1f ;  /* 0x00001fff78787589 */ /* 0x000ea800000e0000 */
[----:B------:R-:W4:Y:S04]  /*6c30*/  SHFL.IDX PT, R122, R122, RZ, 0x1f ;  /* 0x00001fff7a7a7589 */ /* 0x000f2800000e0000 */
[----:B------:R-:W0:Y:S04]  /*6c40*/  SHFL.IDX PT, R123, R123, RZ, 0x1f ;  /* 0x00001fff7b7b7589 */ /* 0x000e2800000e0000 */
[----:B------:R0:W0:Y:S04]  /*6c50*/  SHFL.UP PT, R247, R246, 0x1, RZ ;  /* 0x04200000f6f77989 */ /* 0x00002800000e00ff */
[----:B------:R-:W0:Y:S04]  /*6c60*/  SHFL.UP PT, R245, R245, 0x1, RZ ;  /* 0x04200000f5f57989 */ /* 0x000e2800000e00ff */
[----:B------:R-:W0:Y:S04]  /*6c70*/  SHFL.UP PT, R147, R147, 0x1, RZ ;  /* 0x0420000093937989 */ /* 0x000e2800000e00ff */
[----:B-12---:R-:W0:Y:S02]  /*6c80*/  SHFL.UP PT, R129, R129, 0x1, RZ ;  /* 0x0420000081817989 */ /* 0x006e2400000e00ff */
.L_x_11533:
        /* <DEDUP_REMOVED lines=8> */
[----:B------:R-:W-:Y:S01]  /*6d10*/  FSEL R121, R248, R121, !P1 ;  /* 0x00000079f8797208 */ /* 0x000fe20004800000 */
[----:B------:R-:W-:Y:S01]  /*6d20*/  @P1 FFMA.FTZ R120, R247, R120, -R245 ;  /* 0x00000078f7781223 */ /* 0x000fe200000108f5 */
[----:B------:R-:W-:Y:S01]  /*6d30*/  FMUL.FTZ R129, R125, R123 ;  /* 0x0000007b7d817220 */ /* 0x000fe20000410000 */
[----:B------:R-:W-:-:S02]  /*6d40*/  @P1 FADD.FTZ R122, R147, R128 ;  /* 0x00000080937a1221 */ /* 0x000fc40000010000 */
[C---:B------:R-:W-:Y:S02]  /*6d50*/  FMUL.FTZ R130, R125.reuse, R120 ;  /* 0x000000787d827220 */ /* 0x040fe40000410000 */
        /* <DEDUP_REMOVED lines=10> */
.L_x_11389:
[----:B------:R-:W-:Y:S05]  /*6e00*/  WARPSYNC.ALL ;  /* 0x0000000000007948 */ /* 0x000fea0003800000 */
[C---:B0--3-5:R-:W-:Y:S01]  /*6e10*/  FMUL.FTZ R120, R166.reuse, R159 ;  /* 0x0000009fa6787220 */ /* 0x069fe20000410000 */
[C---:B------:R-:W-:Y:S01]  /*6e20*/  FMUL.FTZ R123, R165.reuse, R211 ;  /* 0x000000d3a57b7220 */ /* 0x040fe20000410000 */
[C---:B------:R-:W-:Y:S01]  /*6e30*/  FMUL.FTZ R121, R165.reuse, R159 ;  /* 0x0000009fa5797220 */ /* 0x040fe20000410000 */
[C---:B------:R-:W-:Y:S01]  /*6e40*/  FMUL.FTZ R122, R165.reuse, R210 ;  /* 0x000000d2a57a7220 */ /* 0x040fe20000410000 */
[----:B------:R-:W-:Y:S01]  /*6e50*/  FFMA.FTZ R120, -R165, R158, -R120 ;  /* 0x0000009ea5787223 */ /* 0x000fe20000010978 */
[C---:B------:R-:W-:Y:S01]  /*6e60*/  FFMA.FTZ R123, R166.reuse, R210, R123 ;  /* 0x000000d2a67b7223 */ /* 0x040fe2000001007b */
[C---:B------:R-:W-:Y:S01]  /*6e70*/  FFMA.FTZ R121, R166.reuse, R158, -R121 ;  /* 0x0000009ea6797223 */ /* 0x040fe20000010879 */
[----:B------:R-:W-:Y:S01]  /*6e80*/  FFMA.FTZ R122, R166, R211, -R122 ;  /* 0x000000d3a67a7223 */ /* 0x000fe2000001087a */
[CC--:B------:R-:W-:Y:S01]  /*6e90*/  FMUL.FTZ R125, R167.reuse, R120.reuse ;  /* 0x00000078a77d7220 */ /* 0x0c0fe20000410000 */
[----:B------:R-:W-:Y:S01]  /*6ea0*/  FADD.FTZ R123, R148, R123 ;  /* 0x0000007b947b7221 */ /* 0x000fe20000010000 */
[-C--:B------:R-:W-:Y:S01]  /*6eb0*/  FMUL.FTZ R127, R167, R121.reuse ;  /* 0x00000079a77f7220 */ /* 0x080fe20000410000 */
[----:B------:R-:W-:Y:S01]  /*6ec0*/  FADD.FTZ R122, R195, R122 ;  /* 0x0000007ac37a7221 */ /* 0x000fe20000010000 */
[C---:B------:R-:W-:Y:S01]  /*6ed0*/  FFMA.FTZ R125, R168.reuse, R121, R125 ;  /* 0x00000079a87d7223 */ /* 0x040fe2000001007d */
[C---:B------:R-:W-:Y:S01]  /*6ee0*/  FMUL.FTZ R121, R167.reuse, R123 ;  /* 0x0000007ba7797220 */ /* 0x040fe20000410000 */
[C---:B------:R-:W-:Y:S01]  /*6ef0*/  FFMA.FTZ R127, R168.reuse, R120, -R127 ;  /* 0x00000078a87f7223 */ /* 0x040fe2000001087f */
[-C--:B------:R-:W-:Y:S01]  /*6f00*/  FMUL.FTZ R120, R167, R122.reuse ;  /* 0x0000007aa7787220 */ /* 0x080fe20000410000 */
[----:B------:R-:W-:Y:S01]  /*6f10*/  BAR.SYNC.DEFER_BLOCKING 0x0 ;  /* 0x0000000000007b1d */ /* 0x000fe20000010000 */
[C---:B------:R-:W-:Y:S01]  /*6f20*/  FFMA.FTZ R121, R168.reuse, R122, -R121 ;  /* 0x0000007aa8797223 */ /* 0x040fe20000010879 */
[C---:B------:R-:W-:Y:S01]  /*6f30*/  FMUL.FTZ R122, R169.reuse, R125 ;  /* 0x0000007da97a7220 */ /* 0x040fe20000410000 */
[----:B------:R-:W-:Y:S01]  /*6f40*/  FFMA.FTZ R120, R168, R123, R120 ;  /* 0x0000007ba8787223 */ /* 0x000fe20000010078 */
[-C--:B------:R-:W-:Y:S01]  /*6f50*/  FMUL.FTZ R123, R169, R127.reuse ;  /* 0x0000007fa97b7220 */ /* 0x080fe20000410000 */
[----:B------:R-:W-:Y:S01]  /*6f60*/  FADD.FTZ R121, R196, R121 ;  /* 0x00000079c4797221 */ /* 0x000fe20000010000 */
[C---:B------:R-:W-:Y:S01]  /*6f70*/  FFMA.FTZ R122, R170.reuse, R127, -R122 ;  /* 0x0000007faa7a7223 */ /* 0x040fe2000001087a */
[----:B------:R-:W-:Y:S01]  /*6f80*/  FADD.FTZ R120, R149, R120 ;  /* 0x0000007895787221 */ /* 0x000fe20000010000 */
[C---:B------:R-:W-:Y:S01]  /*6f90*/  FFMA.FTZ R123, R170.reuse, R125, R123 ;  /* 0x0000007daa7b7223 */ /* 0x040fe2000001007b */
[C---:B------:R-:W-:Y:S01]  /*6fa0*/  FMUL.FTZ R125, R169.reuse, R121 ;  /* 0x00000079a97d7220 */ /* 0x040fe20000410000 */
[----:B------:R-:W-:Y:S01]  /*6fb0*/  UISETP.GE.AND UP0, UPT, UR19, UR44, UPT ;  /* 0x0000002c1300728c */ /* 0x000fe2000bf06270 */
[-C--:B------:R-:W-:Y:S01]  /*6fc0*/  FMUL.FTZ R124, R169, R120.reuse ;  /* 0x00000078a97c7220 */ /* 0x080fe20000410000 */
[C---:B------:R-:W-:Y:S01]  /*6fd0*/  FMUL.FTZ R127, R171.reuse, R123 ;  /* 0x0000007bab7f7220 */ /* 0x040fe20000410000 */
[C---:B------:R-:W-:Y:S01]  /*6fe0*/  FFMA.FTZ R125, R170.reuse, R120, R125 ;  /* 0x00000078aa7d7223 */ /* 0x040fe2000001007d */
[----:B------:R-:W0:Y:S01]  /*6ff0*/  S2R R147, SR_TID.X ;  /* 0x0000000000937919 */ /* 0x000e220000002100 */
[----:B------:R-:W-:Y:S01]  /*7000*/  FFMA.FTZ R124, R170, R121, -R124 ;  /* 0x00000079aa7c7223 */ /* 0x000fe2000001087c */
[-C--:B------:R-:W-:Y:S01]  /*7010*/  FMUL.FTZ R121, R171, R122.reuse ;  /* 0x0000007aab797220 */ /* 0x080fe20000410000 */
[----:B------:R-:W-:Y:S01]  /*7020*/  FADD.FTZ R125, R150, R125 ;  /* 0x0000007d967d7221 */ /* 0x000fe20000010000 */
[C---:B------:R-:W-:Y:S01]  /*7030*/  FFMA.FTZ R127, R172.reuse, R122, -R127 ;  /* 0x0000007aac7f7223 */ /* 0x040fe2000001087f */
[----:B------:R-:W-:Y:S01]  /*7040*/  FADD.FTZ R124, R197, R124 ;  /* 0x0000007cc57c7221 */ /* 0x000fe20000010000 */
[C---:B------:R-:W-:Y:S01]  /*7050*/  FFMA.FTZ R121, R172.reuse, R123, R121 ;  /* 0x0000007bac797223 */ /* 0x040fe20000010079 */
[C---:B------:R-:W-:Y:S01]  /*7060*/  FMUL.FTZ R123, R171.reuse, R125 ;  /* 0x0000007dab7b7220 */ /* 0x040fe20000410000 */
[----:B------:R-:W-:Y:S01]  /*7070*/  PLOP3.LUT P2, PT, PT, PT, UP0, 0x80, 0x8 ;  /* 0x000000000008781c */ /* 0x000fe20003f4f008 */
[-C--:B------:R-:W-:Y:S01]  /*7080*/  FMUL.FTZ R120, R171, R124.reuse ;  /* 0x0000007cab787220 */ /* 0x080fe20000410000 */
[C---:B------:R-:W-:Y:S01]  /*7090*/  FMUL.FTZ R122, R173.reuse, R121 ;  /* 0x00000079ad7a7220 */ /* 0x040fe20000410000 */
[----:B------:R-:W-:Y:S01]  /*70a0*/  FFMA.FTZ R123, R172, R124, -R123 ;  /* 0x0000007cac7b7223 */ /* 0x000fe2000001087b */
[----:B------:R-:W-:Y:S01]  /*70b0*/  ISETP.NE.OR P2, PT, R2, RZ, P2 ;  /* 0x000000ff0200720c */ /* 0x000fe20001745670 */
[----:B------:R-:W-:Y:S01]  /*70c0*/  FFMA.FTZ R120, R172, R125, R120 ;  /* 0x0000007dac787223 */ /* 0x000fe20000010078 */
[-C--:B------:R-:W-:Y:S01]  /*70d0*/  FMUL.FTZ R125, R173, R127.reuse ;  /* 0x0000007fad7d7220 */ /* 0x080fe20000410000 */
[----:B------:R-:W-:Y:S01]  /*70e0*/  FADD.FTZ R123, R198, R123 ;  /* 0x0000007bc67b7221 */ /* 0x000fe20000010000 */
[C---:B------:R-:W-:Y:S01]  /*70f0*/  FFMA.FTZ R122, R174.reuse, R127, -R122 ;  /* 0x0000007fae7a7223 */ /* 0x040fe2000001087a */
[----:B------:R-:W-:Y:S01]  /*7100*/  FADD.FTZ R120, R151, R120 ;  /* 0x0000007897787221 */ /* 0x000fe20000010000 */
[----:B------:R-:W-:Y:S01]  /*7110*/  FFMA.FTZ R125, R174, R121, R125 ;  /* 0x00000079ae7d7223 */ /* 0x000fe2000001007d */
[----:B------:R-:W-:-:S02]  /*7120*/  FMUL.FTZ R121, R173, R123 ;  /* 0x0000007bad797220 */ /* 0x000fc40000410000 */
[-C--:B------:R-:W-:Y:S01]  /*7130*/  FMUL.FTZ R124, R173, R120.reuse ;  /* 0x00000078ad7c7220 */ /* 0x080fe20000410000 */
[C---:B------:R-:W-:Y:S01]  /*7140*/  FMUL.FTZ R127, R175.reuse, R125 ;  /* 0x0000007daf7f7220 */ /* 0x040fe20000410000 */
[C---:B------:R-:W-:Y:S02]  /*7150*/  FFMA.FTZ R121, R174.reuse, R120, R121 ;  /* 0x00000078ae797223 */ /* 0x040fe40000010079 */
[----:B------:R-:W-:Y:S01]  /*7160*/  FFMA.FTZ R124, R174, R123, -R124 ;  /* 0x0000007bae7c7223 */ /* 0x000fe2000001087c */
[-C--:B------:R-:W-:Y:S01]  /*7170*/  FMUL.FTZ R123, R175, R122.reuse ;  /* 0x0000007aaf7b7220 */ /* 0x080fe20000410000 */
[----:B------:R-:W-:Y:S01]  /*7180*/  FADD.FTZ R121, R152, R121 ;  /* 0x0000007998797221 */ /* 0x000fe20000010000 */
[C---:B------:R-:W-:Y:S01]  /*7190*/  FFMA.FTZ R127, R176.reuse, R122, -R127 ;  /* 0x0000007ab07f7223 */ /* 0x040fe2000001087f */
[----:B------:R-:W-:Y:S01]  /*71a0*/  FADD.FTZ R124, R199, R124 ;  /* 0x0000007cc77c7221 */ /* 0x000fe20000010000 */
[C---:B------:R-:W-:Y:S01]  /*71b0*/  FFMA.FTZ R123, R176.reuse, R125, R123 ;  /* 0x0000007db07b7223 */ /* 0x040fe2000001007b */
[C---:B------:R-:W-:Y:S01]  /*71c0*/  FMUL.FTZ R125, R175.reuse, R121 ;  /* 0x00000079af7d7220 */ /* 0x040fe20000410000 */
[----:B------:R-:W1:Y:S01]  /*71d0*/  @!P2 S2R R131, SR_CgaCtaId ;  /* 0x000000000083a919 */ /* 0x000e620000008800 */
[-C--:B------:R-:W-:Y:S01]  /*71e0*/  FMUL.FTZ R120, R175, R124.reuse ;  /* 0x0000007caf787220 */ /* 0x080fe20000410000 */
[----:B------:R-:W-:Y:S01]  /*71f0*/  FMUL.FTZ R122, R177, R123 ;  /* 0x0000007bb17a7220 */ /* 0x000fe20000410000 */
[C---:B------:R-:W-:Y:S01]  /*7200*/  FFMA.FTZ R125, R176.reuse, R124, -R125 ;  /* 0x0000007cb07d7223 */ /* 0x040fe2000001087d */
[----:B0-----:R-:W-:Y:S01]  /*7210*/  ISETP.GT.U32.AND P3, PT, R147, 0x1f, PT ;  /* 0x0000001f9300780c */ /* 0x001fe20003f64070 */
        /* <DEDUP_REMOVED lines=19> */
[C---:B------:R-:W-:Y:S02]  /*7350*/  FFMA.FTZ R121, R180.reuse, R124, -R121 ;  /* 0x0000007cb4797223 */ /* 0x040fe40000010879 */
        /* <DEDUP_REMOVED lines=38> */
[C---:B------:R-:W-:Y:S02]  /*75c0*/  FFMA.FTZ R129, R188.reuse, R124, -R129 ;  /* 0x0000007cbc817223 */ /* 0x040fe40000010881 */
[----:B------:R-:W-:Y:S01]  /*75d0*/  FFMA.FTZ R120, R188, R121, R125 ;  /* 0x00000079bc787223 */ /* 0x000fe2000001007d */
[----:B------:R-:W-:Y:S01]  /*75e0*/  FMUL.FTZ R121, R189, R123 ;  /* 0x0000007bbd797220 */ /* 0x000fe20000410000 */
[----:B------:R-:W-:Y:S02]  /*75f0*/  FADD.FTZ R129, R206, R129 ;  /* 0x00000081ce817221 */ /* 0x000fe40000010000 */
[----:B------:R-:W-:Y:S01]  /*7600*/  FADD.FTZ R120, R161, R120 ;  /* 0x00000078a1787221 */ /* 0x000fe20000010000 */
[----:B------:R-:W-:Y:S01]  /*7610*/  FFMA.FTZ R121, R190, R127, -R121 ;  /* 0x0000007fbe797223 */ /* 0x000fe20000010879 */
[C---:B------:R-:W-:Y:S01]  /*7620*/  FMUL.FTZ R125, R189.reuse, R129 ;  /* 0x00000081bd7d7220 */ /* 0x040fe20000410000 */
[----:B------:R-:W-:-:S03]  /*7630*/  FMUL.FTZ R127, R189, R127 ;  /* 0x0000007fbd7f7220 */ /* 0x000fc60000410000 */
[CC--:B------:R-:W-:Y:S01]  /*7640*/  FFMA.FTZ R125, R190.reuse, R120.reuse, R125 ;  /* 0x00000078be7d7223 */ /* 0x0c0fe2000001007d */
[----:B------:R-:W-:Y:S01]  /*7650*/  FMUL.FTZ R120, R189, R120 ;  /* 0x00000078bd787220 */ /* 0x000fe20000410000 */
[----:B------:R-:W-:Y:S01]  /*7660*/  FFMA.FTZ R127, R190, R123, R127 ;  /* 0x0000007bbe7f7223 */ /* 0x000fe2000001007f */
[C---:B------:R-:W-:Y:S01]  /*7670*/  FMUL.FTZ R123, R191.reuse, R121 ;  /* 0x00000079bf7b7220 */ /* 0x040fe20000410000 */
[----:B------:R-:W-:Y:S01]  /*7680*/  FADD.FTZ R125, R162, R125 ;  /* 0x0000007da27d7221 */ /* 0x000fe20000010000 */
[----:B------:R-:W-:Y:S01]  /*7690*/  FFMA.FTZ R120, R190, R129, -R120 ;  /* 0x00000081be787223 */ /* 0x000fe20000010878 */
[-C--:B------:R-:W-:Y:S01]  /*76a0*/  FMUL.FTZ R122, R191, R127.reuse ;  /* 0x0000007fbf7a7220 */ /* 0x080fe20000410000 */
[----:B------:R-:W0:Y:S01]  /*76b0*/  LDS.64 R128, [R4+0x4258] ;  /* 0x0042580004807984 */ /* 0x000e220000000a00 */
[C---:B------:R-:W-:Y:S01]  /*76c0*/  FFMA.FTZ R123, R192.reuse, R127, R123 ;  /* 0x0000007fc07b7223 */ /* 0x040fe2000001007b */
[----:B------:R-:W-:Y:S01]  /*76d0*/  FADD.FTZ R120, R207, R120 ;  /* 0x00000078cf787221 */ /* 0x000fe20000010000 */
[----:B------:R-:W-:Y:S01]  /*76e0*/  FMUL.FTZ R127, R191, R125 ;  /* 0x0000007dbf7f7220 */ /* 0x000fe20000410000 */
[----:B------:R-:W-:-:S02]  /*76f0*/  FFMA.FTZ R122, R192, R121, -R122 ;  /* 0x00000079c07a7223 */ /* 0x000fc4000001087a */
[-C--:B------:R-:W-:Y:S01]  /*7700*/  FMUL.FTZ R124, R191, R120.reuse ;  /* 0x00000078bf7c7220 */ /* 0x080fe20000410000 */
[----:B------:R-:W-:-:S03]  /*7710*/  FFMA.FTZ R127, R192, R120, -R127 ;  /* 0x00000078c07f7223 */ /* 0x000fc6000001087f */
[----:B------:R-:W-:Y:S01]  /*7720*/  FFMA.FTZ R124, R192, R125, R124 ;  /* 0x0000007dc07c7223 */ /* 0x000fe2000001007c */
[----:B------:R-:W-:Y:S01]  /*7730*/  FADD.FTZ R127, R208, R127 ;  /* 0x0000007fd07f7221 */ /* 0x000fe20000010000 */
[----:B------:R-:W-:Y:S02]  /*7740*/  FMUL.FTZ R125, R193, R123 ;  /* 0x0000007bc17d7220 */ /* 0x000fe40000410000 */
[----:B------:R-:W-:Y:S01]  /*7750*/  FADD.FTZ R124, R163, R124 ;  /* 0x0000007ca37c7221 */ /* 0x000fe20000010000 */
[CC--:B------:R-:W-:Y:S01]  /*7760*/  FMUL.FTZ R121, R193.reuse, R127.reuse ;  /* 0x0000007fc1797220 */ /* 0x0c0fe20000410000 */
[C---:B------:R-:W-:Y:S02]  /*7770*/  FFMA.FTZ R125, R194.reuse, R122, -R125 ;  /* 0x0000007ac27d7223 */ /* 0x040fe4000001087d */
[CC--:B------:R-:W-:Y:S01]  /*7780*/  FMUL.FTZ R120, R193.reuse, R124.reuse ;  /* 0x0000007cc1787220 */ /* 0x0c0fe20000410000 */
[C---:B------:R-:W-:Y:S01]  /*7790*/  FFMA.FTZ R121, R194.reuse, R124, R121 ;  /* 0x0000007cc2797223 */ /* 0x040fe20000010079 */
[----:B------:R-:W-:Y:S01]  /*77a0*/  FMUL.FTZ R124, R193, R122 ;  /* 0x0000007ac17c7220 */ /* 0x000fe20000410000 */
[----:B------:R-:W-:Y:S01]  /*77b0*/  @!P2 MOV R122, 0x400 ;  /* 0x00000400007aa802 */ /* 0x000fe20000000f00 */
[----:B------:R-:W-:Y:S01]  /*77c0*/  FFMA.FTZ R120, R194, R127, -R120 ;  /* 0x0000007fc2787223 */ /* 0x000fe20000010878 */
[----:B------:R-:W-:Y:S01]  /*77d0*/  FADD.FTZ R126, R164, R121 ;  /* 0x00000079a47e7221 */ /* 0x000fe20000010000 */
[----:B------:R-:W-:Y:S01]  /*77e0*/  FFMA.FTZ R124, R194, R123, R124 ;  /* 0x0000007bc27c7223 */ /* 0x000fe2000001007c */
[----:B-1----:R-:W-:Y:S01]  /*77f0*/  @!P2 LEA R122, R131, R122, 0x18 ;  /* 0x0000007a837aa211 */ /* 0x002fe200078ec0ff */
[----:B------:R-:W-:Y:S01]  /*7800*/  FADD.FTZ R127, R209, R120 ;  /* 0x00000078d17f7221 */ /* 0x000fe20000010000 */
[----:B------:R-:W-:Y:S01]  /*7810*/  MOV R123, UR8 ;  /* 0x00000008007b7c02 */ /* 0x000fe20008000f00 */
[----:B------:R-:W-:Y:S01]  /*7820*/  HFMA2 R120, -RZ, RZ, 1.875, 0 ;  /* 0x3f800000ff787431 */ /* 0x000fe200000001ff */
[----:B------:R-:W-:-:S02]  /*7830*/  MOV R121, RZ ;  /* 0x000000ff00797202 */ /* 0x000fc40000000f00 */
[----:B------:R-:W-:Y:S02]  /*7840*/  @!P2 LEA R130, R123, R122, 0x4 ;  /* 0x0000007a7b82a211 */ /* 0x000fe400078e20ff */
[----:B------:R-:W-:-:S06]  /*7850*/  CS2R R122, SRZ ;  /* 0x00000000007a7805 */ /* 0x000fcc000001ff00 */
[----:B------:R-:W1:Y:S01]  /*7860*/  @!P2 LDS.128 R120, [R130+0x5c60] ;  /* 0x005c60008278a984 */ /* 0x000e620000000c00 */
[CC--:B0-----:R-:W-:Y:S01]  /*7870*/  FMUL.FTZ R131, R137.reuse, R128.reuse ;  /* 0x0000008089837220 */ /* 0x0c1fe20000410000 */
[-C--:B------:R-:W-:Y:S02]  /*7880*/  FMUL.FTZ R137, R137, R129.reuse ;  /* 0x0000008189897220 */ /* 0x080fe40000410000 */
[----:B------:R0:W-:Y:S01]  /*7890*/  STS.128 [R4+0x4660], R124 ;  /* 0x0046607c04007388 */ /* 0x0001e20000000c00 */
        /* <DEDUP_REMOVED lines=116> */
.L_x_11538:
        /* <DEDUP_REMOVED lines=12> */
.L_x_11399:
[----:B------:R-:W-:Y:S05]  /*80a0*/  BSYNC.RECONVERGENT B0 ;  /* 0x0000000000007941 */ /* 0x000fea0003800200 */
.L_x_11398:
[----:B------:R-:W-:Y:S01]  /*80b0*/  UMOV UR26, 0xffffffff ;  /* 0xffffffff001a7882 */ /* 0x000fe20000000000 */
[----:B------:R-:W-:Y:S02]  /*80c0*/  ISETP.GT.U32.AND P3, PT, R2, 0x1d, PT ;  /* 0x0000001d0200780c */ /* 0x000fe40003f64070 */
[----:B------:R-:W-:Y:S11]  /*80d0*/  BRA.DIV UR26, `(.L_x_11400) ;  /* 0x0000006a1a1c7947 */ /* 0x000ff6000b800000 */
[----:B---3--:R3:W0:Y:S04]  /*80e0*/  SHFL.DOWN PT, R130, R139, 0x2, 0x1f ;  /* 0x08401f008b827f89 */ /* 0x00862800000e0000 */
[----:B--2---:R3:W2:Y:S04]  /*80f0*/  SHFL.DOWN PT, R131, R136, 0x2, 0x1f ;  /* 0x08401f0088837f89 */ /* 0x0046a800000e0000 */
[----:B-1----:R3:W1:Y:S04]  /*8100*/  SHFL.DOWN PT, R243, R137, 0x2, 0x1f ;  /* 0x08401f0089f37f89 */ /* 0x00266800000e0000 */
[----:B----4-:R3:W4:Y:S02]  /*8110*/  SHFL.DOWN PT, R252, R138, 0x2, 0x1f ;  /* 0x08401f008afc7f89 */ /* 0x01072400000e0000 */
.L_x_11544:
        /* <DEDUP_REMOVED lines=12> */
.L_x_11402:
[----:B------:R-:W-:Y:S05]  /*81e0*/  BSYNC.RECONVERGENT B0 ;  /* 0x0000000000007941 */ /* 0x000fea0003800200 */
.L_x_11401:
[----:B------:R-:W-:Y:S01]  /*81f0*/  UMOV UR26, 0xffffffff ;  /* 0xffffffff001a7882 */ /* 0x000fe20000000000 */
[----:B------:R-:W-:Y:S02]  /*8200*/  ISETP.GT.U32.AND P3, PT, R2, 0x1b, PT ;  /* 0x0000001b0200780c */ /* 0x000fe40003f64070 */
[----:B------:R-:W-:Y:S11]  /*8210*/  BRA.DIV UR26, `(.L_x_11403) ;  /* 0x0000006a1a3c7947 */ /* 0x000ff6000b800000 */
[----:B0-----:R0:W0:Y:S04]  /*8220*/  SHFL.DOWN PT, R130, R139, 0x4, 0x1f ;  /* 0x08801f008b827f89 */ /* 0x00102800000e0000 */
[----:B--2---:R2:W0:Y:S04]  /*8230*/  SHFL.DOWN PT, R131, R136, 0x4, 0x1f ;  /* 0x08801f0088837f89 */ /* 0x00442800000e0000 */
[----:B-1----:R2:W1:Y:S04]  /*8240*/  SHFL.DOWN PT, R243, R137, 0x4, 0x1f ;  /* 0x08801f0089f37f89 */ /* 0x00246800000e0000 */
[----:B----4-:R2:W4:Y:S02]  /*8250*/  SHFL.DOWN PT, R252, R138, 0x4, 0x1f ;  /* 0x08801f008afc7f89 */ /* 0x01052400000e0000 */
.L_x_11550:
        /* <DEDUP_REMOVED lines=12> */
.L_x_11405:
[----:B------:R-:W-:Y:S05]  /*8320*/  BSYNC.RECONVERGENT B0 ;  /* 0x0000000000007941 */ /* 0x000fea0003800200 */
.L_x_11404:
[----:B------:R-:W-:Y:S01]  /*8330*/  UMOV UR26, 0xffffffff ;  /* 0xffffffff001a7882 */ /* 0x000fe20000000000 */
[----:B------:R-:W-:Y:S02]  /*8340*/  ISETP.GT.U32.AND P3, PT, R2, 0x17, PT ;  /* 0x000000170200780c */ /* 0x000fe40003f64070 */
[----:B------:R-:W-:Y:S11]  /*8350*/  BRA.DIV UR26, `(.L_x_11406) ;  /* 0x0000006a1a5c7947 */ /* 0x000ff6000b800000 */
[----:B0-----:R0:W0:Y:S04]  /*8360*/  SHFL.DOWN PT, R130, R139, 0x8, 0x1f ;  /* 0x09001f008b827f89 */ /* 0x00102800000e0000 */
[----:B------:R0:W0:Y:S04]  /*8370*/  SHFL.DOWN PT, R131, R136, 0x8, 0x1f ;  /* 0x09001f0088837f89 */ /* 0x00002800000e0000 */
[----:B-1----:R1:W0:Y:S04]  /*8380*/  SHFL.DOWN PT, R243, R137, 0x8, 0x1f ;  /* 0x09001f0089f37f89 */ /* 0x00222800000e0000 */
[----:B----4-:R1:W4:Y:S02]  /*8390*/  SHFL.DOWN PT, R252, R138, 0x8, 0x1f ;  /* 0x09001f008afc7f89 */ /* 0x01032400000e0000 */
.L_x_11556:
        /* <DEDUP_REMOVED lines=12> */
.L_x_11408:
[----:B------:R-:W-:Y:S05]  /*8460*/  BSYNC.RECONVERGENT B0 ;  /* 0x0000000000007941 */ /* 0x000fea0003800200 */
.L_x_11407:
[----:B------:R-:W-:Y:S01]  /*8470*/  UMOV UR26, 0xffffffff ;  /* 0xffffffff001a7882 */ /* 0x000fe20000000000 */
[----:B------:R-:W-:Y:S02]  /*8480*/  ISETP.GT.U32.AND P3, PT, R2, 0xf, PT ;  /* 0x0000000f0200780c */ /* 0x000fe40003f64070 */
[----:B------:R-:W-:Y:S11]  /*8490*/  BRA.DIV UR26, `(.L_x_11409) ;  /* 0x0000006a1a7c7947 */ /* 0x000ff6000b800000 */
[----:B0-----:R0:W0:Y:S04]  /*84a0*/  SHFL.DOWN PT, R130, R139, 0x10, 0x1f ;  /* 0x0a001f008b827f89 */ /* 0x00102800000e0000 */
[----:B------:R0:W0:Y:S04]  /*84b0*/  SHFL.DOWN PT, R131, R136, 0x10, 0x1f ;  /* 0x0a001f0088837f89 */ /* 0x00002800000e0000 */
[----:B------:R0:W0:Y:S04]  /*84c0*/  SHFL.DOWN PT, R243, R137, 0x10, 0x1f ;  /* 0x0a001f0089f37f89 */ /* 0x00002800000e0000 */
[----:B----4-:R4:W0:Y:S02]  /*84d0*/  SHFL.DOWN PT, R252, R138, 0x10, 0x1f ;  /* 0x0a001f008afc7f89 */ /* 0x01082400000e0000 */
.L_x_11562:
        /* <DEDUP_REMOVED lines=12> */
.L_x_11411:
[----:B------:R-:W-:Y:S05]  /*85a0*/  BSYNC.RECONVERGENT B0 ;  /* 0x0000000000007941 */ /* 0x000fea0003800200 */
.L_x_11410:
        /* <DEDUP_REMOVED lines=26> */
.L_x_11576:
        /* <DEDUP_REMOVED lines=14> */
.L_x_11414:
[----:B------:R-:W-:Y:S05]  /*8830*/  BSYNC.RECONVERGENT B0 ;  /* 0x0000000000007941 */ /* 0x000fea0003800200 */
.L_x_11413:
        /* <DEDUP_REMOVED lines=16> */
.L_x_11396:
        /* <DEDUP_REMOVED lines=26> */
[-C--:B-1----:R-:W-:Y:S01]  /*8ae0*/  FMUL.FTZ R129, R125, R159.reuse ;  /* 0x0000009f7d817220 */ /* 0x082fe20000410000 */
        /* <DEDUP_REMOVED lines=57> */
[----:B------:R-:W-:Y:S01]  /*8e80*/  FADD.FTZ R218, R211, R158 ;  /* 0x0000009ed3da7221 */ /* 0x000fe20000010000 */
[----:B------:R-:W-:Y:S01]  /*8e90*/  FFMA.FTZ R243, R37, -R220, R222 ;  /* 0x800000dc25f37223 */ /* 0x000fe200000100de */
[----:B------:R-:W-:Y:S01]  /*8ea0*/  FFMA.FTZ R122, R38, R223, R159 ;  /* 0x000000df267a7223 */ /* 0x000fe2000001009f */
[-C--:B------:R-:W-:Y:S01]  /*8eb0*/  FFMA.FTZ R223, -R46, R212.reuse, R223 ;  /* 0x000000d42edf7223 */ /* 0x080fe200000101df */
[----:B------:R-:W-:Y:S01]  /*8ec0*/  FFMA.FTZ R212, R47, -R212, R224 ;  /* 0x800000d42fd47223 */ /* 0x000fe200000100e0 */
[----:B------:R-:W-:Y:S01]  /*8ed0*/  FFMA.FTZ R224, R38, -R224, R243 ;  /* 0x800000e026e07223 */ /* 0x000fe200000100f3 */
[----:B------:R-:W-:Y:S01]  /*8ee0*/  FADD.FTZ R243, R210, R121 ;  /* 0x00000079d2f37221 */ /* 0x000fe20000010000 */
[----:B------:R-:W-:Y:S01]  /*8ef0*/  FMUL.FTZ R211, R165, R218 ;  /* 0x000000daa5d37220 */ /* 0x000fe20000410000 */
[----:B------:R-:W-:Y:S01]  /*8f00*/  FFMA.FTZ R121, R39, R229, R122 ;  /* 0x000000e527797223 */ /* 0x000fe2000001007a */
[----:B------:R-:W-:Y:S01]  /*8f10*/  FMUL.FTZ R122, R107, R24 ;  /* 0x000000186b7a7220 */ /* 0x000fe20000410000 */
[----:B------:R-:W-:Y:S01]  /*8f20*/  FMUL.FTZ R165, R165, R243 ;  /* 0x000000f3a5a57220 */ /* 0x000fe20000410000 */
[----:B------:R-:W-:Y:S01]  /*8f30*/  FMUL.FTZ R137, R110, R21 ;  /* 0x000000156e897220 */ /* 0x000fe20000410000 */
[C---:B------:R-:W-:Y:S01]  /*8f40*/  FFMA.FTZ R211, R166.reuse, R243, R211 ;  /* 0x000000f3a6d37223 */ /* 0x040fe200000100d3 */
[----:B------:R-:W-:Y:S01]  /*8f50*/  FMUL.FTZ R214, R243, UR47 ;  /* 0x0000002ff3d67c20 */ /* 0x000fe20008410000 */
[-C--:B------:R-:W-:Y:S01]  /*8f60*/  FFMA.FTZ R166, R166, R218.reuse, -R165 ;  /* 0x000000daa6a67223 */ /* 0x080fe200000108a5 */
[C---:B------:R-:W-:Y:S01]  /*8f70*/  FMUL.FTZ R158, R43.reuse, R218 ;  /* 0x000000da2b9e7220 */ /* 0x040fe20000410000 */
[-C--:B------:R-:W-:Y:S01]  /*8f80*/  FFMA.FTZ R165, R43, -R122.reuse, R228 ;  /* 0x8000007a2ba57223 */ /* 0x080fe200000100e4 */
[----:B------:R-:W-:Y:S01]  /*8f90*/  FFMA.FTZ R221, -R48, R137, R221 ;  /* 0x0000008930dd7223 */ /* 0x000fe200000101dd */
[----:B------:R-:W-:Y:S01]  /*8fa0*/  FMUL.FTZ R139, R104, R23 ;  /* 0x00000017688b7220 */ /* 0x000fe20000410000 */
[----:B------:R-:W-:Y:S01]  /*8fb0*/  FFMA.FTZ R43, -R42, R122, R227 ;  /* 0x0000007a2a2b7223 */ /* 0x000fe200000101e3 */
[----:B------:R-:W-:Y:S01]  /*8fc0*/  FFMA.FTZ R137, R49, -R137, R216 ;  /* 0x8000008931897223 */ /* 0x000fe200000100d8 */
[C---:B------:R-:W-:Y:S01]  /*8fd0*/  FMUL.FTZ R122, R218.reuse, UR47 ;  /* 0x0000002fda7a7c20 */ /* 0x040fe20008410000 */
[C---:B------:R-:W-:Y:S01]  /*8fe0*/  FFMA.FTZ R214, R218.reuse, UR46, -R214 ;  /* 0x0000002edad67c23 */ /* 0x040fe200080108d6 */
[-C--:B------:R-:W-:Y:S01]  /*8ff0*/  FMUL.FTZ R218, R218, R24.reuse ;  /* 0x00000018dada7220 */ /* 0x080fe20000410000 */
[----:B------:R-:W-:Y:S01]  /*9000*/  FMUL.FTZ R216, R243, R24 ;  /* 0x00000018f3d87220 */ /* 0x000fe20000410000 */
[----:B------:R-:W-:Y:S01]  /*9010*/  FFMA.FTZ R225, -R44, R139, R225 ;  /* 0x0000008b2ce17223 */ /* 0x000fe200000101e1 */
[----:B------:R-:W-:Y:S01]  /*9020*/  FFMA.FTZ R158, R42, R243, R158 ;  /* 0x000000f32a9e7223 */ /* 0x000fe2000001009e */
[----:B------:R-:W-:Y:S01]  /*9030*/  FFMA.FTZ R139, R45, -R139, R220 ;  /* 0x8000008b2d8b7223 */ /* 0x000fe200000100dc */
[----:B------:R-:W-:Y:S01]  /*9040*/  FADD.FTZ R211, R148, R211 ;  /* 0x000000d394d37221 */ /* 0x000fe20000010000 */
[----:B------:R-:W-:Y:S01]  /*9050*/  FADD.FTZ R42, R195, R166 ;  /* 0x000000a6c32a7221 */ /* 0x000fe20000010000 */
[----:B------:R-:W-:Y:S01]  /*9060*/  FFMA.FTZ R148, R243, UR46, R122 ;  /* 0x0000002ef3947c23 */ /* 0x000fe2000801007a */
[C---:B------:R-:W-:Y:S01]  /*9070*/  FMUL.FTZ R166, R165.reuse, R218 ;  /* 0x000000daa5a67220 */ /* 0x040fe20000410000 */
        /* <DEDUP_REMOVED lines=8> */
[CC--:B------:R-:W-:Y:S01]  /*9100*/  FMUL.FTZ R43, R41.reuse, R42.reuse ;  /* 0x0000002a292b7220 */ /* 0x0c0fe20000410000 */
[----:B------:R-:W-:Y:S01]  /*9110*/  FFMA.FTZ R210, R41, -R159, R226 ;  /* 0x8000009f29d27223 */ /* 0x000fe200000100e2 */
[C---:B------:R-:W-:Y:S01]  /*9120*/  FFMA.FTZ R214, R168.reuse, R211, R243 ;  /* 0x000000d3a8d67223 */ /* 0x040fe200000100f3 */
[----:B------:R-:W-:Y:S01]  /*9130*/  FFMA.FTZ R41, R168, R42, -R167 ;  /* 0x0000002aa8297223 */ /* 0x000fe200000108a7 */
[C---:B------:R-:W-:Y:S01]  /*9140*/  FFMA.FTZ R229, -R40.reuse, R159, R229 ;  /* 0x0000009f28e57223 */ /* 0x040fe200000101e5 */
[----:B------:R-:W-:Y:S01]  /*9150*/  FFMA.FTZ R167, R40, R211, R43 ;  /* 0x000000d328a77223 */ /* 0x000fe2000001002b */
[----:B------:R-:W-:Y:S01]  /*9160*/  FMUL.FTZ R243, R211, UR47 ;  /* 0x0000002fd3f37c20 */ /* 0x000fe20008410000 */
[C---:B------:R-:W-:Y:S01]  /*9170*/  FMUL.FTZ R40, R42.reuse, UR47 ;  /* 0x0000002f2a287c20 */ /* 0x040fe20008410000 */
[----:B------:R-:W-:Y:S01]  /*9180*/  FADD.FTZ R43, R149, R214 ;  /* 0x000000d6952b7221 */ /* 0x000fe20000010000 */
[CC--:B------:R-:W-:Y:S01]  /*9190*/  FMUL.FTZ R247, R42.reuse, R25.reuse ;  /* 0x000000192af77220 */ /* 0x0c0fe20000410000 */
[----:B------:R-:W-:Y:S01]  /*91a0*/  FFMA.FTZ R243, R42, UR46, -R243 ;  /* 0x0000002e2af37c23 */ /* 0x000fe200080108f3 */
[C---:B------:R-:W-:Y:S01]  /*91b0*/  FFMA.FTZ R149, R211.reuse, UR46, R40 ;  /* 0x0000002ed3957c23 */ /* 0x040fe20008010028 */
[----:B------:R-:W-:Y:S01]  /*91c0*/  FADD.FTZ R42, R196, R41 ;  /* 0x00000029c42a7221 */ /* 0x000fe20000010000 */
[----:B------:R-:W-:Y:S01]  /*91d0*/  FMUL.FTZ R211, R211, R25 ;  /* 0x00000019d3d37220 */ /* 0x000fe20000410000 */
[C---:B------:R-:W-:Y:S01]  /*91e0*/  FMUL.FTZ R41, R169.reuse, R43 ;  /* 0x0000002ba9297220 */ /* 0x040fe20000410000 */
[C---:B------:R-:W-:Y:S01]  /*91f0*/  FMUL.FTZ R40, R210.reuse, R247 ;  /* 0x000000f7d2287220 */ /* 0x040fe20000410000 */
[C---:B------:R-:W-:Y:S01]  /*9200*/  FMUL.FTZ R168, R210.reuse, R243 ;  /* 0x000000f3d2a87220 */ /* 0x040fe20000410000 */
[----:B------:R-:W-:Y:S01]  /*9210*/  FMUL.FTZ R214, R210, R211 ;  /* 0x000000d3d2d67220 */ /* 0x000fe20000410000 */
[-C--:B------:R-:W-:Y:S01]  /*9220*/  FMUL.FTZ R196, R169, R42.reuse ;  /* 0x0000002aa9c47220 */ /* 0x080fe20000410000 */
[CC--:B------:R-:W-:Y:S01]  /*9230*/  FFMA.FTZ R210, R170.reuse, R42.reuse, -R41 ;  /* 0x0000002aaad27223 */ /* 0x0c0fe20000010829 */
[----:B------:R-:W-:Y:S01]  /*9240*/  FMUL.FTZ R47, R47, R42 ;  /* 0x0000002a2f2f7220 */ /* 0x000fe20000410000 */
[----:B------:R-:W-:Y:S01]  /*9250*/  MOV R122, UR26 ;  /* 0x0000001a007a7c02 */ /* 0x000fe20008000f00 */
[-C--:B------:R-:W-:Y:S01]  /*9260*/  FFMA.FTZ R169, R170, R43.reuse, R196 ;  /* 0x0000002baaa97223 */ /* 0x080fe200000100c4 */
[----:B------:R-:W-:Y:S01]  /*9270*/  FADD.FTZ R196, R197, R210 ;  /* 0x000000d2c5c47221 */ /* 0x000fe20000010000 */
[----:B------:R-:W-:Y:S01]  /*9280*/  FFMA.FTZ R46, R46, R43, R47 ;  /* 0x0000002b2e2e7223 */ /* 0x000fe2000001002f */
[----:B------:R-:W-:Y:S01]  /*9290*/  FMUL.FTZ R47, R43, UR47 ;  /* 0x0000002f2b2f7c20 */ /* 0x000fe20008410000 */
[----:B------:R-:W-:Y:S01]  /*92a0*/  FADD.FTZ R169, R150, R169 ;  /* 0x000000a996a97221 */ /* 0x000fe20000010000 */
[----:B------:R-:W-:Y:S01]  /*92b0*/  FMUL.FTZ R197, R171, R196 ;  /* 0x000000c4abc57220 */ /* 0x000fe20000410000 */
[----:B------:R-:W-:-:S02]  /*92c0*/  IMAD R195, R147, 0x84, R122 ;  /* 0x0000008493c37824 */ /* 0x000fc400078e027a */
[----:B------:R-:W-:Y:S01]  /*92d0*/  FMUL.FTZ R170, R106, R247 ;  /* 0x000000f76aaa7220 */ /* 0x000fe20000410000 */
[-C--:B------:R-:W-:Y:S01]  /*92e0*/  FMUL.FTZ R171, R171, R169.reuse ;  /* 0x000000a9abab7220 */ /* 0x080fe20000410000 */
[----:B------:R-:W-:Y:S01]  /*92f0*/  FFMA.FTZ R150, R172, R169, R197 ;  /* 0x000000a9ac967223 */ /* 0x000fe200000100c5 */
[----:B------:R-:W-:Y:S01]  /*9300*/  FFMA.FTZ R197, R42, UR46, -R47 ;  /* 0x0000002e2ac57c23 */ /* 0x000fe2000801082f */
[----:B------:R-:W-:Y:S01]  /*9310*/  FMUL.FTZ R210, R43, R22 ;  /* 0x000000162bd27220 */ /* 0x000fe20000410000 */
[-C--:B------:R-:W-:Y:S01]  /*9320*/  FFMA.FTZ R171, R172, R196.reuse, -R171 ;  /* 0x000000c4acab7223 */ /* 0x080fe200000108ab */
[----:B------:R-:W-:Y:S01]  /*9330*/  FADD.FTZ R151, R151, R150 ;  /* 0x0000009697977221 */ /* 0x000fe20000010000 */
[----:B------:R-:W-:Y:S01]  /*9340*/  FMUL.FTZ R150, R42, UR47 ;  /* 0x0000002f2a967c20 */ /* 0x000fe20008410000 */
[----:B------:R0:W-:Y:S01]  /*9350*/  STS [R195+0x2174], R170 ;  /* 0x002174aac3007388 */ /* 0x0001e20000000800 */
[----:B------:R-:W-:Y:S01]  /*9360*/  FADD.FTZ R198, R198, R171 ;  /* 0x000000abc6c67221 */ /* 0x000fe20000010000 */
[----:B------:R-:W-:Y:S01]  /*9370*/  FMUL.FTZ R45, R45, R196 ;  /* 0x000000c42d2d7220 */ /* 0x000fe20000410000 */
[----:B------:R-:W-:Y:S01]  /*9380*/  FFMA.FTZ R47, R43, UR46, R150 ;  /* 0x0000002e2b2f7c23 */ /* 0x000fe20008010096 */
[----:B------:R-:W-:Y:S01]  /*9390*/  FMUL.FTZ R43, R173, R151 ;  /* 0x00000097ad2b7220 */ /* 0x000fe20000410000 */
[----:B------:R-:W-:Y:S01]  /*93a0*/  FFMA.FTZ R41, R229, R247, -R214 ;  /* 0x000000f7e5297223 */ /* 0x000fe200000108d6 */
[----:B------:R-:W-:Y:S01]  /*93b0*/  FFMA.FTZ R45, R44, R169, R45 ;  /* 0x000000a92c2d7223 */ /* 0x000fe2000001002d */
[----:B------:R-:W-:Y:S01]  /*93c0*/  FMUL.FTZ R214, R42, R22 ;  /* 0x000000162ad67220 */ /* 0x000fe20000410000 */
[-C--:B------:R-:W-:Y:S01]  /*93d0*/  FFMA.FTZ R172, R174, R198.reuse, -R43 ;  /* 0x000000c6aeac7223 */ /* 0x080fe2000001082b */
[C---:B------:R-:W-:Y:S01]  /*93e0*/  FMUL.FTZ R150, R212.reuse, R197 ;  /* 0x000000c5d4967220 */ /* 0x040fe20000410000 */
[----:B0-----:R-:W-:Y:S01]  /*93f0*/  FMUL.FTZ R170, R173, R198 ;  /* 0x000000c6adaa7220 */ /* 0x001fe20000410000 */
[C---:B------:R-:W-:Y:S01]  /*9400*/  FMUL.FTZ R42, R212.reuse, R214 ;  /* 0x000000d6d42a7220 */ /* 0x040fe20000410000 */
[----:B------:R-:W-:Y:S01]  /*9410*/  FMUL.FTZ R212, R212, R210 ;  /* 0x000000d2d4d47220 */ /* 0x000fe20000410000 */
[----:B------:R-:W-:Y:S01]  /*9420*/  FMUL.FTZ R216, R107, R216 ;  /* 0x000000d86bd87220 */ /* 0x000fe20000410000 */
[----:B------:R-:W-:Y:S01]  /*9430*/  FFMA.FTZ R171, R174, R151, R170 ;  /* 0x00000097aeab7223 */ /* 0x000fe200000100aa */
[----:B------:R-:W-:Y:S01]  /*9440*/  FADD.FTZ R170, R199, R172 ;  /* 0x000000acc7aa7221 */ /* 0x000fe20000010000 */
[----:B------:R-:W-:Y:S01]  /*9450*/  FMUL.FTZ R172, R196, UR47 ;  /* 0x0000002fc4ac7c20 */ /* 0x000fe20008410000 */
[----:B------:R-:W-:Y:S01]  /*9460*/  FFMA.FTZ R42, R223, R210, R42 ;  /* 0x000000d2df2a7223 */ /* 0x000fe2000001002a */
[----:B------:R-:W-:Y:S01]  /*9470*/  FADD.FTZ R152, R152, R171 ;  /* 0x000000ab98987221 */ /* 0x000fe20000010000 */
[----:B------:R-:W-:Y:S01]  /*9480*/  FMUL.FTZ R171, R175, R170 ;  /* 0x000000aaafab7220 */ /* 0x000fe20000410000 */
[----:B------:R-:W-:Y:S01]  /*9490*/  FMUL.FTZ R210, R105, R210 ;  /* 0x000000d269d27220 */ /* 0x000fe20000410000 */
[----:B------:R-:W-:Y:S01]  /*94a0*/  FFMA.FTZ R43, R223, R214, -R212 ;  /* 0x000000d6df2b7223 */ /* 0x000fe200000108d4 */
[-C--:B------:R-:W-:Y:S01]  /*94b0*/  FMUL.FTZ R175, R175, R152.reuse ;  /* 0x00000098afaf7220 */ /* 0x080fe20000410000 */
[C---:B------:R-:W-:Y:S01]  /*94c0*/  FFMA.FTZ R44, R176.reuse, R152, R171 ;  /* 0x00000098b02c7223 */ /* 0x040fe200000100ab */
[----:B------:R-:W-:Y:S01]  /*94d0*/  FMUL.FTZ R171, R169, UR47 ;  /* 0x0000002fa9ab7c20 */ /* 0x000fe20008410000 */
[----:B------:R-:W-:Y:S01]  /*94e0*/  FMUL.FTZ R214, R105, R214 ;  /* 0x000000d669d67220 */ /* 0x000fe20000410000 */
[----:B------:R-:W-:Y:S01]  /*94f0*/  FFMA.FTZ R175, R176, R170, -R175 ;  /* 0x000000aab0af7223 */ /* 0x000fe200000108af */
[----:B------:R-:W-:Y:S01]  /*9500*/  FADD.FTZ R153, R153, R44 ;  /* 0x0000002c99997221 */ /* 0x000fe20000010000 */
[C---:B------:R-:W-:Y:S01]  /*9510*/  FFMA.FTZ R44, R169.reuse, UR46, R172 ;  /* 0x0000002ea92c7c23 */ /* 0x040fe200080100ac */
[-C--:B------:R-:W-:Y:S01]  /*9520*/  FMUL.FTZ R176, R169, R23.reuse ;  /* 0x00000017a9b07220 */ /* 0x080fe20000410000 */
[----:B------:R-:W-:Y:S01]  /*9530*/  FADD.FTZ R200, R200, R175 ;  /* 0x000000afc8c87221 */ /* 0x000fe20000010000 */
[C---:B------:R-:W-:Y:S01]  /*9540*/  FFMA.FTZ R174, R196.reuse, UR46, -R171 ;  /* 0x0000002ec4ae7c23 */ /* 0x040fe200080108ab */
[----:B------:R-:W-:Y:S01]  /*9550*/  FMUL.FTZ R196, R196, R23 ;  /* 0x00000017c4c47220 */ /* 0x000fe20000410000 */
[----:B------:R0:W-:Y:S01]  /*9560*/  STS [R195+0x2168], R210 ;  /* 0x002168d2c3007388 */ /* 0x0001e20000000800 */
[C---:B------:R-:W-:Y:S01]  /*9570*/  FMUL.FTZ R169, R177.reuse, R200 ;  /* 0x000000c8b1a97220 */ /* 0x040fe20000410000 */
[-C--:B------:R-:W-:Y:S01]  /*9580*/  FMUL.FTZ R177, R177, R153.reuse ;  /* 0x00000099b1b17220 */ /* 0x080fe20000410000 */
[C---:B------:R-:W-:Y:S01]  /*9590*/  FMUL.FTZ R172, R139.reuse, R174 ;  /* 0x000000ae8bac7220 */ /* 0x040fe20000410000 */
[----:B------:R1:W-:Y:S01]  /*95a0*/  STS [R195+0x216c], R214 ;  /* 0x00216cd6c3007388 */ /* 0x0003e20000000800 */
[C---:B------:R-:W-:Y:S01]  /*95b0*/  FFMA.FTZ R171, R178.reuse, R153, R169 ;  /* 0x00000099b2ab7223 */ /* 0x040fe200000100a9 */
[----:B------:R-:W-:Y:S01]  /*95c0*/  FFMA.FTZ R174, R178, R200, -R177 ;  /* 0x000000c8b2ae7223 */ /* 0x000fe200000108b1 */
[----:B------:R-:W-:Y:S01]  /*95d0*/  FMUL.FTZ R212, R139, R176 ;  /* 0x000000b08bd47220 */ /* 0x000fe20000410000 */
[----:B------:R2:W-:Y:S01]  /*95e0*/  STS [R195+0x2178], R216 ;  /* 0x002178d8c3007388 */ /* 0x0005e20000000800 */
[----:B------:R-:W-:Y:S01]  /*95f0*/  FADD.FTZ R154, R154, R171 ;  /* 0x000000ab9a9a7221 */ /* 0x000fe20000010000 */
[----:B------:R-:W-:Y:S01]  /*9600*/  FADD.FTZ R174, R201, R174 ;  /* 0x000000aec9ae7221 */ /* 0x000fe20000010000 */
[-C--:B0-----:R-:W-:Y:S01]  /*9610*/  FMUL.FTZ R210, R139, R196.reuse ;  /* 0x000000c48bd27220 */ /* 0x081fe20000410000 */
[----:B------:R-:W-:Y:S01]  /*9620*/  FFMA.FTZ R169, R225, R196, -R212 ;  /* 0x000000c4e1a97223 */ /* 0x000fe200000108d4 */
[----:B------:R-:W-:Y:S01]  /*9630*/  FMUL.FTZ R178, R151, R20 ;  /* 0x0000001497b27220 */ /* 0x000fe20000410000 */
[C---:B------:R-:W-:Y:S01]  /*9640*/  FMUL.FTZ R171, R179.reuse, R174 ;  /* 0x000000aeb3ab7220 */ /* 0x040fe20000410000 */
[----:B------:R-:W-:Y:S01]  /*9650*/  FMUL.FTZ R179, R179, R154 ;  /* 0x0000009ab3b37220 */ /* 0x000fe20000410000 */
[-C--:B------:R-:W-:Y:S01]  /*9660*/  FFMA.FTZ R139, R225, R176.reuse, R210 ;  /* 0x000000b0e18b7223 */ /* 0x080fe200000100d2 */
[----:B-1----:R-:W-:Y:S01]  /*9670*/  FMUL.FTZ R214, R104, R176 ;  /* 0x000000b068d67220 */ /* 0x002fe20000410000 */
[C---:B------:R-:W-:Y:S01]  /*9680*/  FFMA.FTZ R176, R180.reuse, R154, R171 ;  /* 0x0000009ab4b07223 */ /* 0x040fe200000100ab */
[----:B------:R-:W-:Y:S01]  /*9690*/  FFMA.FTZ R179, R180, R174, -R179 ;  /* 0x000000aeb4b37223 */ /* 0x000fe200000108b3 */
[-C--:B--2---:R-:W-:Y:S01]  /*96a0*/  FMUL.FTZ R216, R106, R211.reuse ;  /* 0x000000d36ad87220 */ /* 0x084fe20000410000 */
[----:B------:R-:W-:Y:S01]  /*96b0*/  FMUL.FTZ R180, R138, R178 ;  /* 0x000000b28ab47220 */ /* 0x000fe20000410000 */
[----:B------:R-:W-:Y:S01]  /*96c0*/  FADD.FTZ R155, R155, R176 ;  /* 0x000000b09b9b7221 */ /* 0x000fe20000010000 */
[----:B------:R-:W-:Y:S01]  /*96d0*/  FADD.FTZ R202, R202, R179 ;  /* 0x000000b3caca7221 */ /* 0x000fe20000010000 */
[----:B------:R-:W-:Y:S01]  /*96e0*/  STS [R195+0x2160], R214 ;  /* 0x002160d6c3007388 */ /* 0x000fe20000000800 */
[----:B------:R-:W-:Y:S01]  /*96f0*/  FMUL.FTZ R222, R107, R218 ;  /* 0x000000da6bde7220 */ /* 0x000fe20000410000 */
[----:B------:R-:W-:Y:S01]  /*9700*/  FFMA.FTZ R40, R229, R211, R40 ;  /* 0x000000d3e5287223 */ /* 0x000fe20000010028 */
[C---:B------:R-:W-:Y:S01]  /*9710*/  FMUL.FTZ R175, R181.reuse, R202 ;  /* 0x000000cab5af7220 */ /* 0x040fe20000410000 */
[----:B------:R0:W-:Y:S01]  /*9720*/  STS [R195+0x2170], R216 ;  /* 0x002170d8c3007388 */ /* 0x0001e20000000800 */
[-C--:B------:R-:W-:Y:S01]  /*9730*/  FMUL.FTZ R181, R181, R155.reuse ;  /* 0x0000009bb5b57220 */ /* 0x080fe20000410000 */
[----:B------:R-:W-:Y:S01]  /*9740*/  FFMA.FTZ R159, R39, -R226, R224 ;  /* 0x800000e2279f7223 */ /* 0x000fe200000100e0 */
[C---:B------:R-:W-:Y:S01]  /*9750*/  FFMA.FTZ R175, R182.reuse, R155, R175 ;  /* 0x0000009bb6af7223 */ /* 0x040fe200000100af */
[----:B------:R-:W-:Y:S01]  /*9760*/  STS [R195+0x217c], R222 ;  /* 0x00217cdec3007388 */ /* 0x000fe20000000800 */
[----:B------:R-:W-:Y:S01]  /*9770*/  FFMA.FTZ R176, R182, R202, -R181 ;  /* 0x000000cab6b07223 */ /* 0x000fe200000108b5 */
[----:B------:R-:W-:Y:S01]  /*9780*/  FMUL.FTZ R230, R198, UR47 ;  /* 0x0000002fc6e67c20 */ /* 0x000fe20008410000 */
[----:B------:R-:W-:Y:S01]  /*9790*/  FADD.FTZ R156, R156, R175 ;  /* 0x000000af9c9c7221 */ /* 0x000fe20000010000 */
[----:B------:R-:W-:Y:S01]  /*97a0*/  FMUL.FTZ R224, R200, UR47 ;  /* 0x0000002fc8e07c20 */ /* 0x000fe20008410000 */
[----:B------:R-:W-:Y:S01]  /*97b0*/  FADD.FTZ R176, R203, R176 ;  /* 0x000000b0cbb07221 */ /* 0x000fe20000010000 */
[----:B0-----:R-:W-:Y:S01]  /*97c0*/  FMUL.FTZ R216, R104, R196 ;  /* 0x000000c468d87220 */ /* 0x001fe20000410000 */
[----:B------:R-:W-:Y:S01]  /*97d0*/  FMUL.FTZ R196, R198, R20 ;  /* 0x00000014c6c47220 */ /* 0x000fe20000410000 */
[C---:B------:R-:W-:Y:S01]  /*97e0*/  FMUL.FTZ R179, R183.reuse, R156 ;  /* 0x0000009cb7b37220 */ /* 0x040fe20000410000 */
[----:B------:R-:W-:Y:S01]  /*97f0*/  FMUL.FTZ R183, R183, R176 ;  /* 0x000000b0b7b77220 */ /* 0x000fe20000410000 */
[----:B------:R-:W-:Y:S01]  /*9800*/  FFMA.FTZ R230, R151, UR46, R230 ;  /* 0x0000002e97e67c23 */ /* 0x000fe200080100e6 */
[-C--:B------:R-:W-:Y:S01]  /*9810*/  FMUL.FTZ R210, R138, R196.reuse ;  /* 0x000000c48ad27220 */ /* 0x080fe20000410000 */
[C---:B------:R-:W-:Y:S01]  /*9820*/  FFMA.FTZ R173, R219.reuse, R196, -R180 ;  /* 0x000000c4dbad7223 */ /* 0x040fe200000108b4 */
[-C--:B------:R-:W-:Y:S01]  /*9830*/  FMUL.FTZ R180, R170, R21.reuse ;  /* 0x00000015aab47220 */ /* 0x080fe20000410000 */
[----:B------:R-:W-:Y:S01]  /*9840*/  FFMA.FTZ R179, R184, R176, -R179 ;  /* 0x000000b0b8b37223 */ /* 0x000fe200000108b3 */
[-C--:B------:R-:W-:Y:S01]  /*9850*/  FFMA.FTZ R171, R219, R178.reuse, R210 ;  /* 0x000000b2dbab7223 */ /* 0x080fe200000100d2 */
[----:B------:R-:W-:Y:S01]  /*9860*/  FMUL.FTZ R210, R111, R178 ;  /* 0x000000b26fd27220 */ /* 0x000fe20000410000 */
[----:B------:R-:W-:Y:S01]  /*9870*/  FMUL.FTZ R178, R152, R21 ;  /* 0x0000001598b27220 */ /* 0x000fe20000410000 */
[----:B------:R-:W-:Y:S01]  /*9880*/  FFMA.FTZ R184, R184, R156, R183 ;  /* 0x0000009cb8b87223 */ /* 0x000fe200000100b7 */
[C---:B------:R-:W-:Y:S01]  /*9890*/  FMUL.FTZ R182, R137.reuse, R180 ;  /* 0x000000b489b67220 */ /* 0x040fe20000410000 */
[----:B------:R-:W-:Y:S01]  /*98a0*/  FADD.FTZ R204, R204, R179 ;  /* 0x000000b3cccc7221 */ /* 0x000fe20000010000 */
[----:B------:R-:W-:Y:S01]  /*98b0*/  FMUL.FTZ R175, R137, R178 ;  /* 0x000000b289af7220 */ /* 0x000fe20000410000 */
[----:B------:R0:W-:Y:S01]  /*98c0*/  STS [R195+0x2158], R210 ;  /* 0x002158d2c3007388 */ /* 0x0001e20000000800 */
[----:B------:R-:W-:Y:S01]  /*98d0*/  FMUL.FTZ R212, R111, R196 ;  /* 0x000000c46fd47220 */ /* 0x000fe20000410000 */
[----:B------:R-:W-:Y:S01]  /*98e0*/  FADD.FTZ R157, R157, R184 ;  /* 0x000000b89d9d7221 */ /* 0x000fe20000010000 */
[C---:B------:R-:W-:Y:S01]  /*98f0*/  FFMA.FTZ R175, R221.reuse, R180, -R175 ;  /* 0x000000b4ddaf7223 */ /* 0x040fe200000108af */
[CC--:B------:R-:W-:Y:S01]  /*9900*/  FMUL.FTZ R196, R110.reuse, R178.reuse ;  /* 0x000000b26ec47220 */ /* 0x0c0fe20000410000 */
[----:B------:R-:W-:Y:S01]  /*9910*/  FFMA.FTZ R177, R221, R178, R182 ;  /* 0x000000b2ddb17223 */ /* 0x000fe200000100b6 */
[----:B------:R-:W-:Y:S01]  /*9920*/  FMUL.FTZ R178, R153, R18 ;  /* 0x0000001299b27220 */ /* 0x000fe20000410000 */
[C---:B------:R-:W-:Y:S01]  /*9930*/  FMUL.FTZ R181, R185.reuse, R204 ;  /* 0x000000ccb9b57220 */ /* 0x040fe20000410000 */
[-C--:B------:R-:W-:Y:S01]  /*9940*/  FMUL.FTZ R185, R185, R157.reuse ;  /* 0x0000009db9b97220 */ /* 0x080fe20000410000 */
[----:B------:R1:W-:Y:S01]  /*9950*/  STS [R195+0x2150], R196 ;  /* 0x002150c4c3007388 */ /* 0x0003e20000000800 */
[----:B0-----:R-:W-:Y:S01]  /*9960*/  FMUL.FTZ R210, R110, R180 ;  /* 0x000000b46ed27220 */ /* 0x001fe20000410000 */
[----:B------:R-:W-:Y:S01]  /*9970*/  FMUL.FTZ R180, R200, R18 ;  /* 0x00000012c8b47220 */ /* 0x000fe20000410000 */
[----:B------:R-:W-:Y:S01]  /*9980*/  FMUL.FTZ R184, R136, R178 ;  /* 0x000000b288b87220 */ /* 0x000fe20000410000 */
[----:B------:R-:W-:Y:S01]  /*9990*/  FFMA.FTZ R183, R186, R157, R181 ;  /* 0x0000009dbab77223 */ /* 0x000fe200000100b5 */
[----:B------:R0:W-:Y:S01]  /*99a0*/  STS [R195+0x215c], R212 ;  /* 0x00215cd4c3007388 */ /* 0x0001e20000000800 */
[-C--:B------:R-:W-:Y:S01]  /*99b0*/  FMUL.FTZ R182, R136, R180.reuse ;  /* 0x000000b488b67220 */ /* 0x080fe20000410000 */
[C---:B------:R-:W-:Y:S01]  /*99c0*/  FFMA.FTZ R181, R215.reuse, R180, -R184 ;  /* 0x000000b4d7b57223 */ /* 0x040fe200000108b8 */
[----:B------:R-:W-:Y:S01]  /*99d0*/  FADD.FTZ R160, R160, R183 ;  /* 0x000000b7a0a07221 */ /* 0x000fe20000010000 */
[----:B------:R2:W-:Y:S01]  /*99e0*/  STS [R195+0x2154], R210 ;  /* 0x002154d2c3007388 */ /* 0x0005e20000000800 */
[-C--:B------:R-:W-:Y:S01]  /*99f0*/  FFMA.FTZ R179, R215, R178.reuse, R182 ;  /* 0x000000b2d7b37223 */ /* 0x080fe200000100b6 */
[----:B-1----:R-:W-:Y:S01]  /*9a00*/  FMUL.FTZ R196, R109, R178 ;  /* 0x000000b26dc47220 */ /* 0x002fe20000410000 */
[----:B------:R-:W-:Y:S01]  /*9a10*/  FFMA.FTZ R178, R186, R204, -R185 ;  /* 0x000000ccbab27223 */ /* 0x000fe200000108b9 */
[-C--:B------:R-:W-:Y:S01]  /*9a20*/  FMUL.FTZ R184, R174, R19.reuse ;  /* 0x00000013aeb87220 */ /* 0x080fe20000410000 */
[----:B------:R-:W-:Y:S01]  /*9a30*/  FMUL.FTZ R182, R154, R19 ;  /* 0x000000139ab67220 */ /* 0x000fe20000410000 */
[----:B------:R-:W-:Y:S01]  /*9a40*/  STS [R195+0x2164], R216 ;  /* 0x002164d8c3007388 */ /* 0x000fe20000000800 */
[----:B------:R-:W-:Y:S01]  /*9a50*/  FADD.FTZ R178, R205, R178 ;  /* 0x000000b2cdb27221 */ /* 0x000fe20000010000 */
[-C--:B------:R-:W-:Y:S01]  /*9a60*/  FMUL.FTZ R186, R131, R184.reuse ;  /* 0x000000b883ba7220 */ /* 0x080fe20000410000 */
[----:B0-----:R-:W-:Y:S01]  /*9a70*/  FMUL.FTZ R212, R108, R184 ;  /* 0x000000b86cd47220 */ /* 0x001fe20000410000 */
[----:B--2---:R-:W-:Y:S01]  /*9a80*/  FMUL.FTZ R210, R109, R180 ;  /* 0x000000b46dd27220 */ /* 0x004fe20000410000 */
        /* <DEDUP_REMOVED lines=10> */
[----:B------:R-:W-:Y:S01]  /*9b30*/  FMUL.FTZ R186, R202, R16 ;  /* 0x00000010caba7220 */ /* 0x000fe20000410000 */
[----:B------:R-:W-:Y:S01]  /*9b40*/  FFMA.FTZ R184, R217, R184, -R188 ;  /* 0x000000b8d9b87223 */ /* 0x000fe200000108bc */
[----:B0-----:R-:W-:Y:S01]  /*9b50*/  FMUL.FTZ R196, R108, R182 ;  /* 0x000000b66cc47220 */ /* 0x001fe20000410000 */
[C---:B------:R-:W-:Y:S01]  /*9b60*/  FMUL.FTZ R185, R189.reuse, R206 ;  /* 0x000000cebdb97220 */ /* 0x040fe20000410000 */
[-C--:B------:R-:W-:Y:S01]  /*9b70*/  FMUL.FTZ R189, R189, R161.reuse ;  /* 0x000000a1bdbd7220 */ /* 0x080fe20000410000 */
[----:B------:R-:W-:Y:S01]  /*9b80*/  FMUL.FTZ R182, R155, R16 ;  /* 0x000000109bb67220 */ /* 0x000fe20000410000 */
[----:B------:R0:W-:Y:S01]  /*9b90*/  STS [R195+0x2144], R212 ;  /* 0x002144d4c3007388 */ /* 0x0001e20000000800 */
[C---:B------:R-:W-:Y:S01]  /*9ba0*/  FFMA.FTZ R185, R190.reuse, R161, R185 ;  /* 0x000000a1beb97223 */ /* 0x040fe200000100b9 */
[----:B------:R-:W-:Y:S01]  /*9bb0*/  FFMA.FTZ R180, R190, R206, -R189 ;  /* 0x000000cebeb47223 */ /* 0x000fe200000108bd */
[C---:B------:R-:W-:Y:S01]  /*9bc0*/  FMUL.FTZ R187, R130.reuse, R182 ;  /* 0x000000b682bb7220 */ /* 0x040fe20000410000 */
[----:B------:R-:W-:Y:S01]  /*9bd0*/  FMUL.FTZ R188, R130, R186 ;  /* 0x000000ba82bc7220 */ /* 0x000fe20000410000 */
[----:B------:R-:W-:Y:S01]  /*9be0*/  FADD.FTZ R162, R162, R185 ;  /* 0x000000b9a2a27221 */ /* 0x000fe20000010000 */
[----:B------:R-:W-:Y:S01]  /*9bf0*/  FADD.FTZ R180, R207, R180 ;  /* 0x000000b4cfb47221 */ /* 0x000fe20000010000 */
[----:B------:R1:W-:Y:S01]  /*9c00*/  STS [R195+0x214c], R210 ;  /* 0x00214cd2c3007388 */ /* 0x0003e20000000800 */
[----:B------:R-:W-:Y:S01]  /*9c10*/  FFMA.FTZ R185, R245, R182, R188 ;  /* 0x000000b6f5b97223 */ /* 0x000fe200000100bc */
[-C--:B------:R-:W-:Y:S01]  /*9c20*/  FMUL.FTZ R188, R156, R17.reuse ;  /* 0x000000119cbc7220 */ /* 0x080fe20000410000 */
[-C--:B0-----:R-:W-:Y:S01]  /*9c30*/  FMUL.FTZ R212, R115, R186.reuse ;  /* 0x000000ba73d47220 */ /* 0x081fe20000410000 */
[----:B------:R-:W-:Y:S01]  /*9c40*/  FFMA.FTZ R186, R245, R186, -R187 ;  /* 0x000000baf5ba7223 */ /* 0x000fe200000108bb */
[C---:B------:R-:W-:Y:S01]  /*9c50*/  FMUL.FTZ R187, R191.reuse, R180 ;  /* 0x000000b4bfbb7220 */ /* 0x040fe20000410000 */
[----:B------:R-:W-:Y:S01]  /*9c60*/  FMUL.FTZ R191, R191, R162 ;  /* 0x000000a2bfbf7220 */ /* 0x000fe20000410000 */
[----:B------:R0:W-:Y:S01]  /*9c70*/  STS [R195+0x2140], R196 ;  /* 0x002140c4c3007388 */ /* 0x0001e20000000800 */
[----:B------:R-:W-:Y:S01]  /*9c80*/  FMUL.FTZ R216, R204, R14 ;  /* 0x0000000eccd87220 */ /* 0x000fe20000410000 */
[----:B------:R-:W-:Y:S01]  /*9c90*/  FFMA.FTZ R224, R153, UR46, R224 ;  /* 0x0000002e99e07c23 */ /* 0x000fe200080100e0 */
[----:B-1----:R-:W-:Y:S01]  /*9ca0*/  FMUL.FTZ R210, R115, R182 ;  /* 0x000000b673d27220 */ /* 0x002fe20000410000 */
[C---:B------:R-:W-:Y:S01]  /*9cb0*/  FFMA.FTZ R182, R192.reuse, R162, R187 ;  /* 0x000000a2c0b67223 */ /* 0x040fe200000100bb */
[----:B------:R-:W-:Y:S01]  /*9cc0*/  FFMA.FTZ R191, R192, R180, -R191 ;  /* 0x000000b4c0bf7223 */ /* 0x000fe200000108bf */
[----:B------:R-:W-:Y:S01]  /*9cd0*/  FMUL.FTZ R192, R176, R17 ;  /* 0x00000011b0c07220 */ /* 0x000fe20000410000 */
[----:B------:R1:W-:Y:S01]  /*9ce0*/  STS [R195+0x213c], R212 ;  /* 0x00213cd4c3007388 */ /* 0x0003e20000000800 */
[----:B------:R-:W-:Y:S01]  /*9cf0*/  FADD.FTZ R163, R163, R182 ;  /* 0x000000b6a3a37221 */ /* 0x000fe20000010000 */
[----:B------:R-:W-:Y:S01]  /*9d00*/  FADD.FTZ R208, R208, R191 ;  /* 0x000000bfd0d07221 */ /* 0x000fe20000010000 */
[C---:B------:R-:W-:Y:S01]  /*9d10*/  FMUL.FTZ R190, R129.reuse, R192 ;  /* 0x000000c081be7220 */ /* 0x040fe20000410000 */
[----:B0-----:R-:W-:Y:S01]  /*9d20*/  FMUL.FTZ R196, R129, R188 ;  /* 0x000000bc81c47220 */ /* 0x001fe20000410000 */
[CC--:B------:R-:W-:Y:S01]  /*9d30*/  FMUL.FTZ R189, R193.reuse, R163.reuse ;  /* 0x000000a3c1bd7220 */ /* 0x0c0fe20000410000 */
[----:B------:R-:W-:Y:S01]  /*9d40*/  FMUL.FTZ R182, R193, R208 ;  /* 0x000000d0c1b67220 */ /* 0x000fe20000410000 */
[C---:B------:R-:W-:Y:S01]  /*9d50*/  FFMA.FTZ R187, R213.reuse, R188, R190 ;  /* 0x000000bcd5bb7223 */ /* 0x040fe200000100be */
[CC--:B------:R-:W-:Y:S01]  /*9d60*/  FMUL.FTZ R214, R114.reuse, R192.reuse ;  /* 0x000000c072d67220 */ /* 0x0c0fe20000410000 */
[----:B------:R-:W-:Y:S01]  /*9d70*/  FFMA.FTZ R192, R213, R192, -R196 ;  /* 0x000000c0d5c07223 */ /* 0x000fe200000108c4 */
[----:B-1----:R-:W-:Y:S01]  /*9d80*/  FMUL.FTZ R212, R114, R188 ;  /* 0x000000bc72d47220 */ /* 0x002fe20000410000 */
[C---:B------:R-:W-:Y:S01]  /*9d90*/  FFMA.FTZ R188, R194.reuse, R208, -R189 ;  /* 0x000000d0c2bc7223 */ /* 0x040fe200000108bd */
[----:B------:R-:W-:Y:S01]  /*9da0*/  FFMA.FTZ R189, R194, R163, R182 ;  /* 0x000000a3c2bd7223 */ /* 0x000fe200000100b6 */
[-C--:B------:R-:W-:Y:S01]  /*9db0*/  FMUL.FTZ R190, R163, R10.reuse ;  /* 0x0000000aa3be7220 */ /* 0x080fe20000410000 */
[----:B------:R0:W-:Y:S01]  /*9dc0*/  STS [R195+0x2138], R210 ;  /* 0x002138d2c3007388 */ /* 0x0001e20000000800 */
[----:B------:R-:W-:Y:S01]  /*9dd0*/  FADD.FTZ R182, R209, R188 ;  /* 0x000000bcd1b67221 */ /* 0x000fe20000010000 */
[----:B------:R-:W-:Y:S01]  /*9de0*/  FADD.FTZ R164, R164, R189 ;  /* 0x000000bda4a47221 */ /* 0x000fe20000010000 */
[----:B------:R-:W-:Y:S01]  /*9df0*/  FMUL.FTZ R188, R208, R10 ;  /* 0x0000000ad0bc7220 */ /* 0x000fe20000410000 */
[----:B------:R-:W-:Y:S01]  /*9e00*/  FMUL.FTZ R197, R238, R190 ;  /* 0x000000beeec57220 */ /* 0x000fe20000410000 */
[-C--:B------:R-:W-:Y:S01]  /*9e10*/  FMUL.FTZ R189, R182, R11.reuse ;  /* 0x0000000bb6bd7220 */ /* 0x080fe20000410000 */
[----:B------:R-:W-:Y:S01]  /*9e20*/  FMUL.FTZ R191, R164, R11 ;  /* 0x0000000ba4bf7220 */ /* 0x000fe20000410000 */
[----:B------:R-:W-:Y:S01]  /*9e30*/  FMUL.FTZ R193, R180, R13 ;  /* 0x0000000db4c17220 */ /* 0x000fe20000410000 */
[-C--:B------:R-:W-:Y:S01]  /*9e40*/  FFMA.FTZ R201, R239, R188.reuse, -R197 ;  /* 0x000000bcefc97223 */ /* 0x080fe200000108c5 */
[C---:B------:R-:W-:Y:S01]  /*9e50*/  FMUL.FTZ R194, R242.reuse, R189 ;  /* 0x000000bdf2c27220 */ /* 0x040fe20000410000 */
[----:B------:R-:W-:Y:S01]  /*9e60*/  FMUL.FTZ R196, R242, R191 ;  /* 0x000000bff2c47220 */ /* 0x000fe20000410000 */
[----:B0-----:R-:W-:Y:S01]  /*9e70*/  FMUL.FTZ R210, R238, R188 ;  /* 0x000000bceed27220 */ /* 0x001fe20000410000 */
[----:B------:R-:W-:Y:S01]  /*9e80*/  FMUL.FTZ R197, R162, R13 ;  /* 0x0000000da2c57220 */ /* 0x000fe20000410000 */
[C---:B------:R-:W-:Y:S01]  /*9e90*/  FFMA.FTZ R194, R241.reuse, R191, R194 ;  /* 0x000000bff1c27223 */ /* 0x040fe200000100c2 */
[----:B------:R-:W-:Y:S01]  /*9ea0*/  FFMA.FTZ R196, R241, R189, -R196 ;  /* 0x000000bdf1c47223 */ /* 0x000fe200000108c4 */
[----:B------:R-:W-:Y:S01]  /*9eb0*/  FFMA.FTZ R199, R239, R190, R210 ;  /* 0x000000beefc77223 */ /* 0x000fe200000100d2 */
[----:B------:R0:W-:Y:S01]  /*9ec0*/  STS [R195+0x2130], R212 ;  /* 0x002130d4c3007388 */ /* 0x0001e20000000800 */
[----:B------:R-:W-:Y:S01]  /*9ed0*/  FADD.FTZ R194, RZ, R194 ;  /* 0x000000c2ffc27221 */ /* 0x000fe20000010000 */
[----:B------:R-:W-:Y:S01]  /*9ee0*/  FADD.FTZ R196, RZ, R196 ;  /* 0x000000c4ffc47221 */ /* 0x000fe20000010000 */
[----:B------:R-:W-:Y:S01]  /*9ef0*/  FMUL.FTZ R210, R120, R193 ;  /* 0x000000c178d27220 */ /* 0x000fe20000410000 */
[----:B------:R1:W-:Y:S01]  /*9f00*/  STS [R195+0x2134], R214 ;  /* 0x002134d6c3007388 */ /* 0x0003e20000000800 */
[----:B------:R-:W-:Y:S01]  /*9f10*/  FADD.FTZ R199, R194, R199 ;  /* 0x000000c7c2c77221 */ /* 0x000fe20000010000 */
[----:B------:R-:W-:Y:S01]  /*9f20*/  FADD.FTZ R201, R196, R201 ;  /* 0x000000c9c4c97221 */ /* 0x000fe20000010000 */
[-C--:B------:R-:W-:Y:S01]  /*9f30*/  FMUL.FTZ R194, R206, R12.reuse ;  /* 0x0000000ccec27220 */ /* 0x080fe20000410000 */
[----:B------:R-:W-:Y:S01]  /*9f40*/  FMUL.FTZ R196, R161, R12 ;  /* 0x0000000ca1c47220 */ /* 0x000fe20000410000 */
[-C--:B------:R-:W-:Y:S01]  /*9f50*/  FFMA.FTZ R210, R237, R197.reuse, R210 ;  /* 0x000000c5edd27223 */ /* 0x080fe200000100d2 */
[----:B0-----:R-:W-:Y:S01]  /*9f60*/  FMUL.FTZ R212, R120, R197 ;  /* 0x000000c578d47220 */ /* 0x001fe20000410000 */
[----:B------:R-:W-:Y:S01]  /*9f70*/  FMUL.FTZ R218, R125, R216 ;  /* 0x000000d87dda7220 */ /* 0x000fe20000410000 */
[----:B------:R-:W-:Y:S01]  /*9f80*/  FMUL.FTZ R203, R123, R196 ;  /* 0x000000c47bcb7220 */ /* 0x000fe20000410000 */
[----:B------:R-:W-:Y:S01]  /*9f90*/  FADD.FTZ R199, R199, R210 ;  /* 0x000000d2c7c77221 */ /* 0x000fe20000010000 */
[----:B------:R-:W-:Y:S01]  /*9fa0*/  FFMA.FTZ R212, R237, R193, -R212 ;  /* 0x000000c1edd47223 */ /* 0x000fe200000108d4 */
[-C--:B-1----:R-:W-:Y:S01]  /*9fb0*/  FMUL.FTZ R214, R123, R194.reuse ;  /* 0x000000c27bd67220 */ /* 0x082fe20000410000 */
[----:B------:R-:W-:Y:S01]  /*9fc0*/  FFMA.FTZ R210, R235, R194, -R203 ;  /* 0x000000c2ebd27223 */ /* 0x000fe200000108cb */
[----:B------:R-:W-:Y:S01]  /*9fd0*/  FMUL.FTZ R203, R160, R15 ;  /* 0x0000000fa0cb7220 */ /* 0x000fe20000410000 */
[----:B------:R-:W-:Y:S01]  /*9fe0*/  FADD.FTZ R201, R201, R212 ;  /* 0x000000d4c9c97221 */ /* 0x000fe20000010000 */
[-C--:B------:R-:W-:Y:S01]  /*9ff0*/  FFMA.FTZ R214, R235, R196.reuse, R214 ;  /* 0x000000c4ebd67223 */ /* 0x080fe200000100d6 */
[C---:B------:R-:W-:Y:S01]  /*a000*/  FMUL.FTZ R212, R124.reuse, R205 ;  /* 0x000000cd7cd47220 */ /* 0x040fe20000410000 */
[----:B------:R-:W-:Y:S01]  /*a010*/  FMUL.FTZ R196, R119, R196 ;  /* 0x000000c477c47220 */ /* 0x000fe20000410000 */
[----:B------:R-:W-:Y:S01]  /*a020*/  FADD.FTZ R201, R201, R210 ;  /* 0x000000d2c9c97221 */ /* 0x000fe20000010000 */
[----:B------:R-:W-:Y:S01]  /*a030*/  FADD.FTZ R199, R199, R214 ;  /* 0x000000d6c7c77221 */ /* 0x000fe20000010000 */
[-C--:B------:R-:W-:Y:S01]  /*a040*/  FMUL.FTZ R210, R124, R203.reuse ;  /* 0x000000cb7cd27220 */ /* 0x080fe20000410000 */
[----:B------:R-:W-:Y:S01]  /*a050*/  FMUL.FTZ R214, R157, R14 ;  /* 0x0000000e9dd67220 */ /* 0x000fe20000410000 */
[C---:B------:R-:W-:Y:S01]  /*a060*/  FFMA.FTZ R212, R233.reuse, R203, R212 ;  /* 0x000000cbe9d47223 */ /* 0x040fe200000100d4 */
[----:B------:R-:W-:Y:S01]  /*a070*/  STS [R195+0x2118], R196 ;  /* 0x002118c4c3007388 */ /* 0x000fe20000000800 */
[----:B------:R-:W-:Y:S01]  /*a080*/  FFMA.FTZ R210, R233, R205, -R210 ;  /* 0x000000cde9d27223 */ /* 0x000fe200000108d2 */
[-C--:B------:R-:W-:Y:S01]  /*a090*/  FMUL.FTZ R207, R125, R214.reuse ;  /* 0x000000d67dcf7220 */ /* 0x080fe20000410000 */
[----:B------:R-:W-:Y:S01]  /*a0a0*/  FADD.FTZ R199, R199, R212 ;  /* 0x000000d4c7c77221 */ /* 0x000fe20000010000 */
[----:B------:R-:W-:Y:S01]  /*a0b0*/  FFMA.FTZ R218, R231, R214, R218 ;  /* 0x000000d6e7da7223 */ /* 0x000fe200000100da */
        /* <DEDUP_REMOVED lines=21> */
[----:B------:R-:W-:Y:S01]  /*a210*/  FADD.FTZ R184, R184, R181 ;  /* 0x000000b5b8b87221 */ /* 0x000fe20000010000 */
[----:B------:R-:W1:Y:S01]  /*a220*/  LDC R179, c[0x0][0x388] ;  /* 0x0000e200ffb37b82 */ /* 0x000e620000000800 */
[----:B------:R-:W-:Y:S01]  /*a230*/  FADD.FTZ R218, R218, R177 ;  /* 0x000000b1dada7221 */ /* 0x000fe20000010000 */
[----:B------:R-:W-:Y:S01]  /*a240*/  STS [R195+0x2128], R214 ;  /* 0x002128d6c3007388 */ /* 0x000fe20000000800 */
[----:B------:R-:W-:Y:S01]  /*a250*/  FADD.FTZ R184, R184, R175 ;  /* 0x000000afb8b87221 */ /* 0x000fe20000010000 */
[----:B------:R-:W-:Y:S01]  /*a260*/  FMUL.FTZ R175, R153, UR47 ;  /* 0x0000002f99af7c20 */ /* 0x000fe20008410000 */
[----:B------:R-:W-:Y:S01]  /*a270*/  FADD.FTZ R218, R218, R171 ;  /* 0x000000abdada7221 */ /* 0x000fe20000010000 */
[----:B------:R-:W-:Y:S01]  /*a280*/  STS [R195+0x212c], R216 ;  /* 0x00212cd8c3007388 */ /* 0x000fe20000000800 */
[----:B------:R-:W-:Y:S01]  /*a290*/  FADD.FTZ R184, R184, R173 ;  /* 0x000000adb8b87221 */ /* 0x000fe20000010000 */
[----:B0-----:R-:W-:Y:S01]  /*a2a0*/  FMUL.FTZ R186, R116, R189 ;  /* 0x000000bd74ba7220 */ /* 0x001fe20000410000 */
[----:B------:R-:W-:Y:S01]  /*a2b0*/  FADD.FTZ R139, R218, R139 ;  /* 0x0000008bda8b7221 */ /* 0x000fe20000010000 */
[----:B------:R-:W-:Y:S01]  /*a2c0*/  STS [R195+0x2120], R210 ;  /* 0x002120d2c3007388 */ /* 0x000fe20000000800 */
[----:B------:R-:W-:Y:S01]  /*a2d0*/  FADD.FTZ R196, R184, R169 ;  /* 0x000000a9b8c47221 */ /* 0x000fe20000010000 */
[----:B------:R-:W-:Y:S01]  /*a2e0*/  FMUL.FTZ R184, R116, R191 ;  /* 0x000000bf74b87220 */ /* 0x000fe20000410000 */
[----:B------:R-:W-:Y:S01]  /*a2f0*/  FADD.FTZ R139, R139, R42 ;  /* 0x0000002a8b8b7221 */ /* 0x000fe20000010000 */
[----:B------:R0:W-:Y:S01]  /*a300*/  STS [R195+0x2124], R212 ;  /* 0x002124d4c3007388 */ /* 0x0001e20000000800 */
[----:B------:R-:W-:Y:S01]  /*a310*/  FADD.FTZ R196, R196, R43 ;  /* 0x0000002bc4c47221 */ /* 0x000fe20000010000 */
[----:B------:R-:W-:Y:S01]  /*a320*/  FFMA.FTZ R42, R132, R227, R121 ;  /* 0x000000e3842a7223 */ /* 0x000fe20000010079 */
[----:B------:R-:W-:Y:S01]  /*a330*/  FADD.FTZ R173, R139, R40 ;  /* 0x000000288bad7221 */ /* 0x000fe20000010000 */
[----:B------:R-:W-:Y:S01]  /*a340*/  STS [R195+0x2110], R192 ;  /* 0x002110c0c3007388 */ /* 0x000fe20000000800 */
[----:B------:R-:W-:Y:S01]  /*a350*/  IADD3 R40, PT, PT, R147, 0x40, RZ ;  /* 0x0000004093287810 */ /* 0x000fe20007ffe0ff */
[----:B------:R-:W-:Y:S01]  /*a360*/  FADD.FTZ R226, R196, R41 ;  /* 0x00000029c4e27221 */ /* 0x000fe20000010000 */
[----:B------:R-:W-:Y:S01]  /*a370*/  FFMA.FTZ R43, R132, -R228, R159 ;  /* 0x800000e4842b7223 */ /* 0x000fe2000001009f */
[----:B------:R-:W-:Y:S01]  /*a380*/  STS [R195+0x2114], R194 ;  /* 0x002114c2c3007388 */ /* 0x000fe20000000800 */
[-C--:B------:R-:W-:Y:S01]  /*a390*/  LEA.HI R41, R40, R147.reuse, RZ, 0x1b ;  /* 0x0000009328297211 */ /* 0x080fe200078fd8ff */
[----:B------:R-:W-:Y:S01]  /*a3a0*/  FMUL.FTZ R171, R155, UR47 ;  /* 0x0000002f9bab7c20 */ /* 0x000fe20008410000 */
[----:B-1----:R-:W-:Y:S01]  /*a3b0*/  LEA R177, R179, -R128, 0x1 ;  /* 0x80000080b3b17211 */ /* 0x002fe200078e08ff */
[----:B------:R-:W-:Y:S01]  /*a3c0*/  STS [R195+0x2108], R190 ;  /* 0x002108bec3007388 */ /* 0x000fe20000000800 */
[-C--:B------:R-:W-:Y:S01]  /*a3d0*/  LEA R181, R41, R122.reuse, 0x2 ;  /* 0x0000007a29b57211 */ /* 0x080fe200078e10ff */
[----:B------:R-:W-:Y:S01]  /*a3e0*/  FMUL.FTZ R41, R170, UR47 ;  /* 0x0000002faa297c20 */ /* 0x000fe20008410000 */
[----:B------:R-:W-:Y:S01]  /*a3f0*/  IADD3 R128, PT, PT, R147, 0x80, RZ ;  /* 0x0000008093807810 */ /* 0x000fe20007ffe0ff */
[----:B------:R1:W-:Y:S01]  /*a400*/  STS [R195+0x210c], R188 ;  /* 0x00210cbcc3007388 */ /* 0x0003e20000000800 */
[----:B------:R-:W-:Y:S01]  /*a410*/  ISETP.GE.AND P6, PT, R177, 0x1, PT ;  /* 0x00000001b100780c */ /* 0x000fe20003fc6270 */
[----:B------:R-:W-:Y:S01]  /*a420*/  FFMA.FTZ R222, R152, UR46, R41 ;  /* 0x0000002e98de7c23 */ /* 0x000fe20008010029 */
[-C--:B------:R-:W-:Y:S01]  /*a430*/  LEA.HI R121, R128, R147.reuse, RZ, 0x1b ;  /* 0x0000009380797211 */ /* 0x080fe200078fd8ff */
[----:B------:R-:W-:Y:S01]  /*a440*/  STS [R195+0x2100], R184 ;  /* 0x002100b8c3007388 */ /* 0x000fe20000000800 */
[----:B------:R-:W-:Y:S01]  /*a450*/  FMUL.FTZ R41, R174, UR47 ;  /* 0x0000002fae297c20 */ /* 0x000fe20008410000 */
[----:B------:R-:W-:Y:S01]  /*a460*/  FMUL.FTZ R179, R151, UR47 ;  /* 0x0000002f97b37c20 */ /* 0x000fe20008410000 */
[----:B------:R-:W-:Y:S01]  /*a470*/  LEA R40, R121, R122, 0x2 ;  /* 0x0000007a79287211 */ /* 0x000fe200078e10ff */
[----:B------:R2:W-:Y:S01]  /*a480*/  STS [R195+0x2104], R186 ;  /* 0x002104bac3007388 */ /* 0x0005e20000000800 */
[----:B------:R-:W-:Y:S01]  /*a490*/  FMUL.FTZ R121, R152, UR47 ;  /* 0x0000002f98797c20 */ /* 0x000fe20008410000 */
[----:B------:R-:W-:Y:S01]  /*a4a0*/  FFMA.FTZ R218, R154, UR46, R41 ;  /* 0x0000002e9ada7c23 */ /* 0x000fe20008010029 */
[----:B------:R-:W-:Y:S01]  /*a4b0*/  FMUL.FTZ R41, R176, UR47 ;  /* 0x0000002fb0297c20 */ /* 0x000fe20008410000 */
[----:B------:R-:W-:Y:S01]  /*a4c0*/  BAR.SYNC.DEFER_BLOCKING 0x0 ;  /* 0x0000000000007b1d */ /* 0x000fe20000010000 */
[----:B------:R-:W-:Y:S01]  /*a4d0*/  FFMA.FTZ R228, R170, UR46, -R121 ;  /* 0x0000002eaae47c23 */ /* 0x000fe20008010879 */
[----:B------:R-:W-:Y:S01]  /*a4e0*/  FMUL.FTZ R121, R154, UR47 ;  /* 0x0000002f9a797c20 */ /* 0x000fe20008410000 */
[----:B0-----:R-:W-:Y:S01]  /*a4f0*/  FFMA.FTZ R212, R156, UR46, R41 ;  /* 0x0000002e9cd47c23 */ /* 0x001fe20008010029 */
[----:B------:R-:W-:Y:S01]  /*a500*/  FMUL.FTZ R41, R178, UR47 ;  /* 0x0000002fb2297c20 */ /* 0x000fe20008410000 */
[----:B-1----:R-:W-:Y:S01]  /*a510*/  IADD3 R188, PT, PT, R147, 0xc0, RZ ;  /* 0x000000c093bc7810 */ /* 0x002fe20007ffe0ff */
[----:B------:R-:W-:Y:S01]  /*a520*/  FFMA.FTZ R220, R174, UR46, -R121 ;  /* 0x0000002eaedc7c23 */ /* 0x000fe20008010879 */
[----:B------:R-:W-:Y:S01]  /*a530*/  FMUL.FTZ R121, R156, UR47 ;  /* 0x0000002f9c797c20 */ /* 0x000fe20008410000 */
[----:B------:R-:W-:Y:S01]  /*a540*/  FFMA.FTZ R196, R160, UR46, R41 ;  /* 0x0000002ea0c47c23 */ /* 0x000fe20008010029 */
[----:B------:R-:W-:Y:S01]  /*a550*/  FMUL.FTZ R41, R180, UR47 ;  /* 0x0000002fb4297c20 */ /* 0x000fe20008410000 */
[----:B------:R-:W-:Y:S01]  /*a560*/  LEA.HI R183, R188, R147, RZ, 0x1b ;  /* 0x00000093bcb77211 */ /* 0x000fe200078fd8ff */
[----:B------:R-:W-:Y:S01]  /*a570*/  FFMA.FTZ R216, R176, UR46, -R121 ;  /* 0x0000002eb0d87c23 */ /* 0x000fe20008010879 */
[----:B------:R-:W-:Y:S01]  /*a580*/  FMUL.FTZ R121, R157, UR47 ;  /* 0x0000002f9d797c20 */ /* 0x000fe20008410000 */
[----:B------:R-:W-:Y:S01]  /*a590*/  FFMA.FTZ R188, R162, UR46, R41 ;  /* 0x0000002ea2bc7c23 */ /* 0x000fe20008010029 */
[----:B------:R-:W-:Y:S01]  /*a5a0*/  FMUL.FTZ R214, R202, UR47 ;  /* 0x0000002fcad67c20 */ /* 0x000fe20008410000 */
[C---:B------:R-:W-:Y:S01]  /*a5b0*/  FMUL.FTZ R194, R204.reuse, UR47 ;  /* 0x0000002fccc27c20 */ /* 0x040fe20008410000 */
[----:B------:R-:W-:Y:S01]  /*a5c0*/  FFMA.FTZ R210, R204, UR46, -R121 ;  /* 0x0000002eccd27c23 */ /* 0x000fe20008010879 */
[----:B------:R-:W-:Y:S01]  /*a5d0*/  FMUL.FTZ R121, R161, UR47 ;  /* 0x0000002fa1797c20 */ /* 0x000fe20008410000 */
[----:B------:R-:W-:Y:S01]  /*a5e0*/  FMUL.FTZ R169, R160, UR47 ;  /* 0x0000002fa0a97c20 */ /* 0x000fe20008410000 */
[----:B------:R-:W-:Y:S01]  /*a5f0*/  FMUL.FTZ R190, R206, UR47 ;  /* 0x0000002fcebe7c20 */ /* 0x000fe20008410000 */
[----:B------:R-:W-:Y:S01]  /*a600*/  FMUL.FTZ R139, R162, UR47 ;  /* 0x0000002fa28b7c20 */ /* 0x000fe20008410000 */
[----:B------:R-:W-:Y:S01]  /*a610*/  FFMA.FTZ R192, R206, UR46, -R121 ;  /* 0x0000002ecec07c23 */ /* 0x000fe20008010879 */
[----:B------:R-:W-:Y:S01]  /*a620*/  FMUL.FTZ R159, R163, UR47 ;  /* 0x0000002fa39f7c20 */ /* 0x000fe20008410000 */
[----:B--2---:R-:W-:Y:S01]  /*a630*/  FMUL.FTZ R186, R208, UR47 ;  /* 0x0000002fd0ba7c20 */ /* 0x004fe20008410000 */
[----:B------:R-:W0:Y:S01]  /*a640*/  LDS R181, [R181+0x2200] ;  /* 0x00220000b5b57984 */ /* 0x000e220000000800 */
[----:B------:R-:W-:Y:S01]  /*a650*/  FMUL.FTZ R121, R164, UR47 ;  /* 0x0000002fa4797c20 */ /* 0x000fe20008410000 */
[----:B------:R-:W-:Y:S01]  /*a660*/  FMUL.FTZ R41, R182, UR47 ;  /* 0x0000002fb6297c20 */ /* 0x000fe20008410000 */
[C---:B------:R-:W-:Y:S01]  /*a670*/  ISETP.GE.AND P3, PT, R177.reuse, 0x41, PT ;  /* 0x00000041b100780c */ /* 0x040fe20003f66270 */
[----:B------:R-:W-:Y:S01]  /*a680*/  FFMA.FTZ R179, R198, UR46, -R179 ;  /* 0x0000002ec6b37c23 */ /* 0x000fe200080108b3 */
[----:B------:R-:W-:Y:S01]  /*a690*/  ISETP.GE.AND P4, PT, R177, 0x81, PT ;  /* 0x00000081b100780c */ /* 0x000fe20003f86270 */
[----:B------:R-:W-:Y:S01]  /*a6a0*/  FFMA.FTZ R175, R200, UR46, -R175 ;  /* 0x0000002ec8af7c23 */ /* 0x000fe200080108af */
        /* <DEDUP_REMOVED lines=16> */
.L_x_11416:
[----:B------:R-:W-:Y:S05]  /*a7b0*/  BSYNC.RECONVERGENT B0 ;  /* 0x0000000000007941 */ /* 0x000fea0003800200 */
.L_x_11415:
[----:B------:R-:W-:Y:S04]  /*a7c0*/  BSSY.RECONVERGENT B0, `(.L_x_11417) ;  /* 0x0000003000007945 */ /* 0x000fe80003800200 */
[----:B------:R-:W-:Y:S05]  /*a7d0*/  @!P3 BRA `(.L_x_11418) ;  /* 0x000000000004b947 */ /* 0x000fea0003800000 */
[----:B0-----:R2:W-:Y:S02]  /*a7e0*/  REDG.E.ADD.F32.FTZ.RN.STRONG.GPU desc[UR28][R126.64+0x100], R181 ;  /* 0x000100b57e0079a6 */ /* 0x0015e4000c12f31c */
.L_x_11418:
[----:B------:R-:W-:Y:S05]  /*a7f0*/  BSYNC.RECONVERGENT B0 ;  /* 0x0000000000007941 */ /* 0x000fea0003800200 */
.L_x_11417:
[----:B-1----:R1:W3:Y:S01]  /*a800*/  LDS R41, [R40+0x2300] ;  /* 0x0023000028297984 */ /* 0x0022e20000000800 */
[----:B------:R-:W-:Y:S01]  /*a810*/  BSSY.RECONVERGENT B0, `(.L_x_11419) ;  /* 0x0000004000007945 */ /* 0x000fe20003800200 */
[----:B------:R-:W-:-:S03]  /*a820*/  LEA R183, R183, R122, 0x2 ;  /* 0x0000007ab7b77211 */ /* 0x000fc600078e10ff */
[----:B------:R-:W-:Y:S05]  /*a830*/  @!P4 BRA `(.L_x_11420) ;  /* 0x000000000004c947 */ /* 0x000fea0003800000 */
[----:B---3--:R4:W-:Y:S02]  /*a840*/  REDG.E.ADD.F32.FTZ.RN.STRONG.GPU desc[UR28][R126.64+0x200], R41 ;  /* 0x000200297e0079a6 */ /* 0x0089e4000c12f31c */
.L_x_11420:
[----:B------:R-:W-:Y:S05]  /*a850*/  BSYNC.RECONVERGENT B0 ;  /* 0x0000000000007941 */ /* 0x000fea0003800200 */
.L_x_11419:
[----:B---34-:R3:W4:Y:S01]  /*a860*/  LDS R41, [R183+0x2400] ;  /* 0x00240000b7297984 */ /* 0x0187220000000800 */
[----:B------:R-:W-:Y:S01]  /*a870*/  BSSY.RECONVERGENT B0, `(.L_x_11421) ;  /* 0x0000005000007945 */ /* 0x000fe20003800200 */
[C---:B-1----:R-:W-:Y:S02]  /*a880*/  IADD3 R40, PT, PT, R147.reuse, 0x100, RZ ;  /* 0x0000010093287810 */ /* 0x042fe40007ffe0ff */
[----:B------:R-:W-:Y:S01]  /*a890*/  IADD3 R128, PT, PT, R147, 0x140, RZ ;  /* 0x0000014093807810 */ /* 0x000fe20007ffe0ff */
[----:B------:R-:W-:Y:S06]  /*a8a0*/  @!P5 BRA `(.L_x_11422) ;  /* 0x000000000004d947 */ /* 0x000fec0003800000 */
[----:B----4-:R1:W-:Y:S02]  /*a8b0*/  REDG.E.ADD.F32.FTZ.RN.STRONG.GPU desc[UR28][R126.64+0x300], R41 ;  /* 0x000300297e0079a6 */ /* 0x0103e4000c12f31c */
.L_x_11422:
[----:B------:R-:W-:Y:S05]  /*a8c0*/  BSYNC.RECONVERGENT B0 ;  /* 0x0000000000007941 */ /* 0x000fea0003800200 */
.L_x_11421:
        /* <DEDUP_REMOVED lines=15> */
.L_x_11424:
[----:B------:R-:W-:Y:S05]  /*a9c0*/  BSYNC.RECONVERGENT B0 ;  /* 0x0000000000007941 */ /* 0x000fea0003800200 */
.L_x_11423:
[----:B01----:R0:W1:Y:S01]  /*a9d0*/  LDS R41, [R128+0x2600] ;  /* 0x0026000080297984 */ /* 0x0030620000000800 */
[----:B------:R-:W-:Y:S01]  /*a9e0*/  BSSY.RECONVERGENT B0, `(.L_x_11425) ;  /* 0x0000005000007945 */ /* 0x000fe20003800200 */
[----:B------:R-:W-:Y:S02]  /*a9f0*/  LEA.HI R181, R40, R147, RZ, 0x1b ;  /* 0x0000009328b57211 */ /* 0x000fe400078fd8ff */
[----:B------:R-:W-:Y:S01]  /*aa00*/  LEA R183, R183, R122, 0x2 ;  /* 0x0000007ab7b77211 */ /* 0x000fe200078e10ff */
[----:B------:R-:W-:Y:S06]  /*aa10*/  @!P3 BRA `(.L_x_11426) ;  /* 0x000000000004b947 */ /* 0x000fec0003800000 */
[----:B-1----:R2:W-:Y:S02]  /*aa20*/  REDG.E.ADD.F32.FTZ.RN.STRONG.GPU desc[UR28][R126.64+0x500], R41 ;  /* 0x000500297e0079a6 */ /* 0x0025e4000c12f31c */
.L_x_11426:
[----:B------:R-:W-:Y:S05]  /*aa30*/  BSYNC.RECONVERGENT B0 ;  /* 0x0000000000007941 */ /* 0x000fea0003800200 */
.L_x_11425:
[----:B-12---:R1:W2:Y:S01]  /*aa40*/  LDS R41, [R183+0x2700] ;  /* 0x00270000b7297984 */ /* 0x0062a20000000800 */
[----:B------:R-:W-:Y:S01]  /*aa50*/  BSSY.RECONVERGENT B0, `(.L_x_11427) ;  /* 0x0000004000007945 */ /* 0x000fe20003800200 */
[----:B------:R-:W-:-:S03]  /*aa60*/  LEA R181, R181, R122, 0x2 ;  /* 0x0000007ab5b57211 */ /* 0x000fc600078e10ff */
[----:B------:R-:W-:Y:S05]  /*aa70*/  @!P4 BRA `(.L_x_11428) ;  /* 0x000000000004c947 */ /* 0x000fea0003800000 */
[----:B--2---:R3:W-:Y:S02]  /*aa80*/  REDG.E.ADD.F32.FTZ.RN.STRONG.GPU desc[UR28][R126.64+0x600], R41 ;  /* 0x000600297e0079a6 */ /* 0x0047e4000c12f31c */
.L_x_11428:
[----:B------:R-:W-:Y:S05]  /*aa90*/  BSYNC.RECONVERGENT B0 ;  /* 0x0000000000007941 */ /* 0x000fea0003800200 */
.L_x_11427:
[----:B--23--:R2:W3:Y:S01]  /*aaa0*/  LDS R41, [R181+0x2800] ;  /* 0x00280000b5297984 */ /* 0x00c4e20000000800 */
[----:B------:R-:W-:Y:S01]  /*aab0*/  BSSY.RECONVERGENT B0, `(.L_x_11429) ;  /* 0x0000005000007945 */ /* 0x000fe20003800200 */
[C---:B0-----:R-:W-:Y:S02]  /*aac0*/  IADD3 R128, PT, PT, R147.reuse, 0x200, RZ ;  /* 0x0000020093807810 */ /* 0x041fe40007ffe0ff */
[----:B------:R-:W-:Y:S01]  /*aad0*/  IADD3 R40, PT, PT, R147, 0x240, RZ ;  /* 0x0000024093287810 */ /* 0x000fe20007ffe0ff */
[----:B------:R-:W-:Y:S06]  /*aae0*/  @!P5 BRA `(.L_x_11430) ;  /* 0x000000000004d947 */ /* 0x000fec0003800000 */
[----:B---3--:R0:W-:Y:S02]  /*aaf0*/  REDG.E.ADD.F32.FTZ.RN.STRONG.GPU desc[UR28][R126.64+0x700], R41 ;  /* 0x000700297e0079a6 */ /* 0x0081e4000c12f31c */
.L_x_11430:
[----:B------:R-:W-:Y:S05]  /*ab00*/  BSYNC.RECONVERGENT B0 ;  /* 0x0000000000007941 */ /* 0x000fea0003800200 */
.L_x_11429:
        /* <DEDUP_REMOVED lines=15> */
.L_x_11432:
[----:B------:R-:W-:Y:S05]  /*ac00*/  BSYNC.RECONVERGENT B0 ;  /* 0x0000000000007941 */ /* 0x000fea0003800200 */
.L_x_11431:
[----:B01----:R0:W1:Y:S01]  /*ac10*/  LDS R41, [R185+0x2a00] ;  /* 0x002a0000b9297984 */ /* 0x0030620000000800 */
[----:B------:R-:W-:Y:S01]  /*ac20*/  BSSY.RECONVERGENT B0, `(.L_x_11433) ;  /* 0x0000005000007945 */ /* 0x000fe20003800200 */
[----:B------:R-:W-:Y:S02]  /*ac30*/  LEA.HI R181, R40, R147, RZ, 0x1b ;  /* 0x0000009328b57211 */ /* 0x000fe400078fd8ff */
[----:B------:R-:W-:Y:S01]  /*ac40*/  LEA R183, R183, R122, 0x2 ;  /* 0x0000007ab7b77211 */ /* 0x000fe200078e10ff */
[----:B------:R-:W-:Y:S06]  /*ac50*/  @!P3 BRA `(.L_x_11434) ;  /* 0x000000000004b947 */ /* 0x000fec0003800000 */
[----:B-1----:R2:W-:Y:S02]  /*ac60*/  REDG.E.ADD.F32.FTZ.RN.STRONG.GPU desc[UR28][R126.64+0x900], R41 ;  /* 0x000900297e0079a6 */ /* 0x0025e4000c12f31c */
.L_x_11434:
[----:B------:R-:W-:Y:S05]  /*ac70*/  BSYNC.RECONVERGENT B0 ;  /* 0x0000000000007941 */ /* 0x000fea0003800200 */
.L_x_11433:
[----:B-12---:R1:W2:Y:S01]  /*ac80*/  LDS R41, [R183+0x2b00] ;  /* 0x002b0000b7297984 */ /* 0x0062a20000000800 */
[----:B------:R-:W-:Y:S01]  /*ac90*/  BSSY.RECONVERGENT B0, `(.L_x_11435) ;  /* 0x0000004000007945 */ /* 0x000fe20003800200 */
[----:B------:R-:W-:-:S03]  /*aca0*/  LEA R181, R181, R122, 0x2 ;  /* 0x0000007ab5b57211 */ /* 0x000fc600078e10ff */
[----:B------:R-:W-:Y:S05]  /*acb0*/  @!P4 BRA `(.L_x_11436) ;  /* 0x000000000004c947 */ /* 0x000fea0003800000 */
[----:B--2---:R3:W-:Y:S02]  /*acc0*/  REDG.E.ADD.F32.FTZ.RN.STRONG.GPU desc[UR28][R126.64+0xa00], R41 ;  /* 0x000a00297e0079a6 */ /* 0x0047e4000c12f31c */
.L_x_11436:
[----:B------:R-:W-:Y:S05]  /*acd0*/  BSYNC.RECONVERGENT B0 ;  /* 0x0000000000007941 */ /* 0x000fea0003800200 */
.L_x_11435:
[----:B--23--:R2:W3:Y:S01]  /*ace0*/  LDS R41, [R181+0x2c00] ;  /* 0x002c0000b5297984 */ /* 0x00c4e20000000800 */
[----:B------:R-:W-:Y:S01]  /*acf0*/  BSSY.RECONVERGENT B0, `(.L_x_11437) ;  /* 0x0000005000007945 */ /* 0x000fe20003800200 */
[C---:B------:R-:W-:Y:S02]  /*ad00*/  IADD3 R40, PT, PT, R147.reuse, 0x300, RZ ;  /* 0x0000030093287810 */ /* 0x040fe40007ffe0ff */
[----:B------:R-:W-:Y:S01]  /*ad10*/  IADD3 R232, PT, PT, R147, 0x340, RZ ;  /* 0x0000034093e87810 */ /* 0x000fe20007ffe0ff */
[----:B------:R-:W-:Y:S06]  /*ad20*/  @!P5 BRA `(.L_x_11438) ;  /* 0x000000000004d947 */ /* 0x000fec0003800000 */
[----:B---3--:R4:W-:Y:S02]  /*ad30*/  REDG.E.ADD.F32.FTZ.RN.STRONG.GPU desc[UR28][R126.64+0xb00], R41 ;  /* 0x000b00297e0079a6 */ /* 0x0089e4000c12f31c */
.L_x_11438:
[----:B------:R-:W-:Y:S05]  /*ad40*/  BSYNC.RECONVERGENT B0 ;  /* 0x0000000000007941 */ /* 0x000fea0003800200 */
.L_x_11437:
        /* <DEDUP_REMOVED lines=15> */
.L_x_11440:
[----:B------:R-:W-:Y:S05]  /*ae40*/  BSYNC.RECONVERGENT B0 ;  /* 0x0000000000007941 */ /* 0x000fea0003800200 */
.L_x_11439:
[----:B0-2---:R0:W1:Y:S01]  /*ae50*/  LDS R41, [R185+0x2e00] ;  /* 0x002e0000b9297984 */ /* 0x0050620000000800 */
[----:B------:R-:W-:Y:S01]  /*ae60*/  BSSY.RECONVERGENT B0, `(.L_x_11441) ;  /* 0x0000005000007945 */ /* 0x000fe20003800200 */
[----:B------:R-:W-:Y:S02]  /*ae70*/  LEA.HI R181, R40, R147, RZ, 0x1b ;  /* 0x0000009328b57211 */ /* 0x000fe400078fd8ff */
[----:B------:R-:W-:Y:S01]  /*ae80*/  LEA R183, R183, R122, 0x2 ;  /* 0x0000007ab7b77211 */ /* 0x000fe200078e10ff */
[----:B------:R-:W-:Y:S06]  /*ae90*/  @!P3 BRA `(.L_x_11442) ;  /* 0x000000000004b947 */ /* 0x000fec0003800000 */
[----:B-1----:R2:W-:Y:S02]  /*aea0*/  REDG.E.ADD.F32.FTZ.RN.STRONG.GPU desc[UR28][R126.64+0xd00], R41 ;  /* 0x000d00297e0079a6 */ /* 0x0025e4000c12f31c */
.L_x_11442:
[----:B------:R-:W-:Y:S05]  /*aeb0*/  BSYNC.RECONVERGENT B0 ;  /* 0x0000000000007941 */ /* 0x000fea0003800200 */
.L_x_11441:
[----:B-12---:R1:W2:Y:S01]  /*aec0*/  LDS R41, [R183+0x2f00] ;  /* 0x002f0000b7297984 */ /* 0x0062a20000000800 */
[----:B------:R-:W-:Y:S01]  /*aed0*/  BSSY.RECONVERGENT B0, `(.L_x_11443) ;  /* 0x0000004000007945 */ /* 0x000fe20003800200 */
[----:B------:R-:W-:-:S03]  /*aee0*/  LEA R181, R181, R122, 0x2 ;  /* 0x0000007ab5b57211 */ /* 0x000fc600078e10ff */
[----:B------:R-:W-:Y:S05]  /*aef0*/  @!P4 BRA `(.L_x_11444) ;  /* 0x000000000004c947 */ /* 0x000fea0003800000 */
[----:B--2---:R3:W-:Y:S02]  /*af00*/  REDG.E.ADD.F32.FTZ.RN.STRONG.GPU desc[UR28][R126.64+0xe00], R41 ;  /* 0x000e00297e0079a6 */ /* 0x0047e4000c12f31c */
.L_x_11444:
[----:B------:R-:W-:Y:S05]  /*af10*/  BSYNC.RECONVERGENT B0 ;  /* 0x0000000000007941 */ /* 0x000fea0003800200 */
.L_x_11443:
[----:B--23--:R2:W3:Y:S01]  /*af20*/  LDS R41, [R181+0x3000] ;  /* 0x00300000b5297984 */ /* 0x00c4e20000000800 */
[----:B------:R-:W-:Y:S01]  /*af30*/  BSSY.RECONVERGENT B0, `(.L_x_11445) ;  /* 0x0000005000007945 */ /* 0x000fe20003800200 */
[C---:B------:R-:W-:Y:S02]  /*af40*/  LOP3.LUT R40, R147.reuse, 0x400, RZ, 0xfc, !PT ;  /* 0x0000040093287812 */ /* 0x040fe400078efcff */
[----:B------:R-:W-:Y:S01]  /*af50*/  IADD3 R232, PT, PT, R147, 0x440, RZ ;  /* 0x0000044093e87810 */ /* 0x000fe20007ffe0ff */
[----:B------:R-:W-:Y:S06]  /*af60*/  @!P5 BRA `(.L_x_11446) ;  /* 0x000000000004d947 */ /* 0x000fec0003800000 */
[----:B---3--:R4:W-:Y:S02]  /*af70*/  REDG.E.ADD.F32.FTZ.RN.STRONG.GPU desc[UR28][R126.64+0xf00], R41 ;  /* 0x000f00297e0079a6 */ /* 0x0089e4000c12f31c */
.L_x_11446:
[----:B------:R-:W-:Y:S05]  /*af80*/  BSYNC.RECONVERGENT B0 ;  /* 0x0000000000007941 */ /* 0x000fea0003800200 */
.L_x_11445:
        /* <DEDUP_REMOVED lines=15> */
.L_x_11448:
[----:B------:R-:W-:Y:S05]  /*b080*/  BSYNC.RECONVERGENT B0 ;  /* 0x0000000000007941 */ /* 0x000fea0003800200 */
.L_x_11447:
[----:B0-2---:R0:W1:Y:S01]  /*b090*/  LDS R41, [R185+0x3200] ;  /* 0x00320000b9297984 */ /* 0x0050620000000800 */
[----:B------:R-:W-:Y:S01]  /*b0a0*/  BSSY.RECONVERGENT B0, `(.L_x_11449) ;  /* 0x0000005000007945 */ /* 0x000fe20003800200 */
[----:B------:R-:W-:Y:S02]  /*b0b0*/  LEA.HI R181, R40, R147, RZ, 0x1b ;  /* 0x0000009328b57211 */ /* 0x000fe400078fd8ff */
[----:B------:R-:W-:Y:S01]  /*b0c0*/  LEA R183, R183, R122, 0x2 ;  /* 0x0000007ab7b77211 */ /* 0x000fe200078e10ff */
[----:B------:R-:W-:Y:S06]  /*b0d0*/  @!P3 BRA `(.L_x_11450) ;  /* 0x000000000004b947 */ /* 0x000fec0003800000 */
[----:B-1----:R2:W-:Y:S02]  /*b0e0*/  REDG.E.ADD.F32.FTZ.RN.STRONG.GPU desc[UR28][R126.64+0x1100], R41 ;  /* 0x001100297e0079a6 */ /* 0x0025e4000c12f31c */
.L_x_11450:
[----:B------:R-:W-:Y:S05]  /*b0f0*/  BSYNC.RECONVERGENT B0 ;  /* 0x0000000000007941 */ /* 0x000fea0003800200 */
.L_x_11449:
[----:B-12---:R1:W2:Y:S01]  /*b100*/  LDS R41, [R183+0x3300] ;  /* 0x00330000b7297984 */ /* 0x0062a20000000800 */
[----:B------:R-:W-:Y:S01]  /*b110*/  BSSY.RECONVERGENT B0, `(.L_x_11451) ;  /* 0x0000004000007945 */ /* 0x000fe20003800200 */
[----:B------:R-:W-:-:S03]  /*b120*/  LEA R181, R181, R122, 0x2 ;  /* 0x0000007ab5b57211 */ /* 0x000fc600078e10ff */
[----:B------:R-:W-:Y:S05]  /*b130*/  @!P4 BRA `(.L_x_11452) ;  /* 0x000000000004c947 */ /* 0x000fea0003800000 */
[----:B--2---:R3:W-:Y:S02]  /*b140*/  REDG.E.ADD.F32.FTZ.RN.STRONG.GPU desc[UR28][R126.64+0x1200], R41 ;  /* 0x001200297e0079a6 */ /* 0x0047e4000c12f31c */
.L_x_11452:
[----:B------:R-:W-:Y:S05]  /*b150*/  BSYNC.RECONVERGENT B0 ;  /* 0x0000000000007941 */ /* 0x000fea0003800200 */
.L_x_11451:
[----:B--23--:R2:W3:Y:S01]  /*b160*/  LDS R41, [R181+0x3400] ;  /* 0x00340000b5297984 */ /* 0x00c4e20000000800 */
[----:B------:R-:W-:Y:S01]  /*b170*/  BSSY.RECONVERGENT B0, `(.L_x_11453) ;  /* 0x0000005000007945 */ /* 0x000fe20003800200 */
[C---:B------:R-:W-:Y:S02]  /*b180*/  IADD3 R40, PT, PT, R147.reuse, 0x500, RZ ;  /* 0x0000050093287810 */ /* 0x040fe40007ffe0ff */
[----:B------:R-:W-:Y:S01]  /*b190*/  IADD3 R232, PT, PT, R147, 0x540, RZ ;  /* 0x0000054093e87810 */ /* 0x000fe20007ffe0ff */
[----:B------:R-:W-:Y:S06]  /*b1a0*/  @!P5 BRA `(.L_x_11454) ;  /* 0x000000000004d947 */ /* 0x000fec0003800000 */
[----:B---3--:R4:W-:Y:S02]  /*b1b0*/  REDG.E.ADD.F32.FTZ.RN.STRONG.GPU desc[UR28][R126.64+0x1300], R41 ;  /* 0x001300297e0079a6 */ /* 0x0089e4000c12f31c */
.L_x_11454:
[----:B------:R-:W-:Y:S05]  /*b1c0*/  BSYNC.RECONVERGENT B0 ;  /* 0x0000000000007941 */ /* 0x000fea0003800200 */
.L_x_11453:
        /* <DEDUP_REMOVED lines=15> */
.L_x_11456:
[----:B------:R-:W-:Y:S05]  /*b2c0*/  BSYNC.RECONVERGENT B0 ;  /* 0x0000000000007941 */ /* 0x000fea0003800200 */
.L_x_11455:
[----:B0-2---:R0:W1:Y:S01]  /*b2d0*/  LDS R41, [R185+0x3600] ;  /* 0x00360000b9297984 */ /* 0x0050620000000800 */
[----:B------:R-:W-:Y:S01]  /*b2e0*/  BSSY.RECONVERGENT B0, `(.L_x_11457) ;  /* 0x0000005000007945 */ /* 0x000fe20003800200 */
[----:B------:R-:W-:Y:S02]  /*b2f0*/  LEA.HI R181, R40, R147, RZ, 0x1b ;  /* 0x0000009328b57211 */ /* 0x000fe400078fd8ff */
[----:B------:R-:W-:Y:S01]  /*b300*/  LEA R183, R183, R122, 0x2 ;  /* 0x0000007ab7b77211 */ /* 0x000fe200078e10ff */
[----:B------:R-:W-:Y:S06]  /*b310*/  @!P3 BRA `(.L_x_11458) ;  /* 0x000000000004b947 */ /* 0x000fec0003800000 */
[----:B-1----:R2:W-:Y:S02]  /*b320*/  REDG.E.ADD.F32.FTZ.RN.STRONG.GPU desc[UR28][R126.64+0x1500], R41 ;  /* 0x001500297e0079a6 */ /* 0x0025e4000c12f31c */
.L_x_11458:
[----:B------:R-:W-:Y:S05]  /*b330*/  BSYNC.RECONVERGENT B0 ;  /* 0x0000000000007941 */ /* 0x000fea0003800200 */
.L_x_11457:
[----:B-12---:R1:W2:Y:S01]  /*b340*/  LDS R41, [R183+0x3700] ;  /* 0x00370000b7297984 */ /* 0x0062a20000000800 */
[----:B------:R-:W-:Y:S01]  /*b350*/  BSSY.RECONVERGENT B0, `(.L_x_11459) ;  /* 0x0000004000007945 */ /* 0x000fe20003800200 */
[----:B------:R-:W-:-:S03]  /*b360*/  LEA R181, R181, R122, 0x2 ;  /* 0x0000007ab5b57211 */ /* 0x000fc600078e10ff */
[----:B------:R-:W-:Y:S05]  /*b370*/  @!P4 BRA `(.L_x_11460) ;  /* 0x000000000004c947 */ /* 0x000fea0003800000 */
[----:B--2---:R3:W-:Y:S02]  /*b380*/  REDG.E.ADD.F32.FTZ.RN.STRONG.GPU desc[UR28][R126.64+0x1600], R41 ;  /* 0x001600297e0079a6 */ /* 0x0047e4000c12f31c */
.L_x_11460:
[----:B------:R-:W-:Y:S05]  /*b390*/  BSYNC.RECONVERGENT B0 ;  /* 0x0000000000007941 */ /* 0x000fea0003800200 */
.L_x_11459:
[----:B--23--:R2:W3:Y:S01]  /*b3a0*/  LDS R41, [R181+0x3800] ;  /* 0x00380000b5297984 */ /* 0x00c4e20000000800 */
[----:B------:R-:W-:Y:S01]  /*b3b0*/  BSSY.RECONVERGENT B0, `(.L_x_11461) ;  /* 0x0000005000007945 */ /* 0x000fe20003800200 */
[C---:B------:R-:W-:Y:S02]  /*b3c0*/  IADD3 R40, PT, PT, R147.reuse, 0x600, RZ ;  /* 0x0000060093287810 */ /* 0x040fe40007ffe0ff */
[----:B------:R-:W-:Y:S01]  /*b3d0*/  IADD3 R232, PT, PT, R147, 0x640, RZ ;  /* 0x0000064093e87810 */ /* 0x000fe20007ffe0ff */
[----:B------:R-:W-:Y:S06]  /*b3e0*/  @!P5 BRA `(.L_x_11462) ;  /* 0x000000000004d947 */ /* 0x000fec0003800000 */
[----:B---3--:R4:W-:Y:S02]  /*b3f0*/  REDG.E.ADD.F32.FTZ.RN.STRONG.GPU desc[UR28][R126.64+0x1700], R41 ;  /* 0x001700297e0079a6 */ /* 0x0089e4000c12f31c */
.L_x_11462:
[----:B------:R-:W-:Y:S05]  /*b400*/  BSYNC.RECONVERGENT B0 ;  /* 0x0000000000007941 */ /* 0x000fea0003800200 */
.L_x_11461:
        /* <DEDUP_REMOVED lines=15> */
.L_x_11464:
[----:B------:R-:W-:Y:S05]  /*b500*/  BSYNC.RECONVERGENT B0 ;  /* 0x0000000000007941 */ /* 0x000fea0003800200 */
.L_x_11463:
[----:B0-2---:R0:W1:Y:S01]  /*b510*/  LDS R41, [R185+0x3a00] ;  /* 0x003a0000b9297984 */ /* 0x0050620000000800 */
[----:B------:R-:W-:Y:S01]  /*b520*/  BSSY.RECONVERGENT B0, `(.L_x_11465) ;  /* 0x0000005000007945 */ /* 0x000fe20003800200 */
[----:B------:R-:W-:Y:S02]  /*b530*/  LEA.HI R181, R40, R147, RZ, 0x1b ;  /* 0x0000009328b57211 */ /* 0x000fe400078fd8ff */
[----:B------:R-:W-:Y:S01]  /*b540*/  LEA R183, R183, R122, 0x2 ;  /* 0x0000007ab7b77211 */ /* 0x000fe200078e10ff */
[----:B------:R-:W-:Y:S06]  /*b550*/  @!P3 BRA `(.L_x_11466) ;  /* 0x000000000004b947 */ /* 0x000fec0003800000 */
[----:B-1----:R2:W-:Y:S02]  /*b560*/  REDG.E.ADD.F32.FTZ.RN.STRONG.GPU desc[UR28][R126.64+0x1900], R41 ;  /* 0x001900297e0079a6 */ /* 0x0025e4000c12f31c */
.L_x_11466:
[----:B------:R-:W-:Y:S05]  /*b570*/  BSYNC.RECONVERGENT B0 ;  /* 0x0000000000007941 */ /* 0x000fea0003800200 */
.L_x_11465:
[----:B-12---:R1:W2:Y:S01]  /*b580*/  LDS R41, [R183+0x3b00] ;  /* 0x003b0000b7297984 */ /* 0x0062a20000000800 */
[----:B------:R-:W-:Y:S01]  /*b590*/  BSSY.RECONVERGENT B0, `(.L_x_11467) ;  /* 0x0000004000007945 */ /* 0x000fe20003800200 */
[----:B------:R-:W-:-:S03]  /*b5a0*/  LEA R181, R181, R122, 0x2 ;  /* 0x0000007ab5b57211 */ /* 0x000fc600078e10ff */
[----:B------:R-:W-:Y:S05]  /*b5b0*/  @!P4 BRA `(.L_x_11468) ;  /* 0x000000000004c947 */ /* 0x000fea0003800000 */
[----:B--2---:R3:W-:Y:S02]  /*b5c0*/  REDG.E.ADD.F32.FTZ.RN.STRONG.GPU desc[UR28][R126.64+0x1a00], R41 ;  /* 0x001a00297e0079a6 */ /* 0x0047e4000c12f31c */
.L_x_11468:
[----:B------:R-:W-:Y:S05]  /*b5d0*/  BSYNC.RECONVERGENT B0 ;  /* 0x0000000000007941 */ /* 0x000fea0003800200 */
.L_x_11467:
[----:B--23--:R2:W3:Y:S01]  /*b5e0*/  LDS R41, [R181+0x3c00] ;  /* 0x003c0000b5297984 */ /* 0x00c4e20000000800 */
[----:B------:R-:W-:Y:S04]  /*b5f0*/  BSSY.RECONVERGENT B0, `(.L_x_11469) ;  /* 0x0000003000007945 */ /* 0x000fe80003800200 */
[----:B------:R-:W-:Y:S05]  /*b600*/  @!P5 BRA `(.L_x_11470) ;  /* 0x000000000004d947 */ /* 0x000fea0003800000 */
[----:B---3--:R4:W-:Y:S02]  /*b610*/  REDG.E.ADD.F32.FTZ.RN.STRONG.GPU desc[UR28][R126.64+0x1b00], R41 ;  /* 0x001b00297e0079a6 */ /* 0x0089e4000c12f31c */
.L_x_11470:
[----:B------:R-:W-:Y:S05]  /*b620*/  BSYNC.RECONVERGENT B0 ;  /* 0x0000000000007941 */ /* 0x000fea0003800200 */
.L_x_11469:
        /* <DEDUP_REMOVED lines=19> */
.L_x_11472:
[----:B------:R-:W-:Y:S05]  /*b760*/  BSYNC.RECONVERGENT B0 ;  /* 0x0000000000007941 */ /* 0x000fea0003800200 */
.L_x_11471:
[----:B-1-3--:R1:W2:Y:S01]  /*b770*/  LDS R165, [R183+0x3e00] ;  /* 0x003e0000b7a57984 */ /* 0x00a2a20000000800 */
[----:B------:R-:W-:Y:S01]  /*b780*/  BSSY.RECONVERGENT B0, `(.L_x_11473) ;  /* 0x0000005000007945 */ /* 0x000fe20003800200 */
[----:B------:R-:W-:Y:S02]  /*b790*/  LEA.HI R173, R166, R147, RZ, 0x1b ;  /* 0x00000093a6ad7211 */ /* 0x000fe400078fd8ff */
[----:B------:R-:W-:Y:S01]  /*b7a0*/  LEA R181, R181, R122, 0x2 ;  /* 0x0000007ab5b57211 */ /* 0x000fe200078e10ff */
[----:B------:R-:W-:Y:S06]  /*b7b0*/  @!P3 BRA `(.L_x_11474) ;  /* 0x000000000004b947 */ /* 0x000fec0003800000 */
[----:B--2---:R3:W-:Y:S02]  /*b7c0*/  REDG.E.ADD.F32.FTZ.RN.STRONG.GPU desc[UR28][R126.64+0x1d00], R165 ;  /* 0x001d00a57e0079a6 */ /* 0x0047e4000c12f31c */
.L_x_11474:
[----:B------:R-:W-:Y:S05]  /*b7d0*/  BSYNC.RECONVERGENT B0 ;  /* 0x0000000000007941 */ /* 0x000fea0003800200 */
.L_x_11473:
[----:B--23--:R2:W3:Y:S01]  /*b7e0*/  LDS R165, [R181+0x3f00] ;  /* 0x003f0000b5a57984 */ /* 0x00c4e20000000800 */
[----:B------:R-:W-:Y:S01]  /*b7f0*/  BSSY.RECONVERGENT B0, `(.L_x_11475) ;  /* 0x0000004000007945 */ /* 0x000fe20003800200 */
[----:B------:R-:W-:-:S03]  /*b800*/  LEA R173, R173, R122, 0x2 ;  /* 0x0000007aadad7211 */ /* 0x000fc600078e10ff */
[----:B------:R-:W-:Y:S05]  /*b810*/  @!P4 BRA `(.L_x_11476) ;  /* 0x000000000004c947 */ /* 0x000fea0003800000 */
[----:B---3--:R4:W-:Y:S02]  /*b820*/  REDG.E.ADD.F32.FTZ.RN.STRONG.GPU desc[UR28][R126.64+0x1e00], R165 ;  /* 0x001e00a57e0079a6 */ /* 0x0089e4000c12f31c */
.L_x_11476:
[----:B------:R-:W-:Y:S05]  /*b830*/  BSYNC.RECONVERGENT B0 ;  /* 0x0000000000007941 */ /* 0x000fea0003800200 */
.L_x_11475:
[----:B---34-:R3:W4:Y:S01]  /*b840*/  LDS R165, [R173+0x4000] ;  /* 0x00400000ada57984 */ /* 0x0187220000000800 */
[----:B------:R-:W-:Y:S04]  /*b850*/  BSSY.RECONVERGENT B0, `(.L_x_11477) ;  /* 0x0000003000007945 */ /* 0x000fe80003800200 */
[----:B------:R-:W-:Y:S05]  /*b860*/  @!P5 BRA `(.L_x_11478) ;  /* 0x000000000004d947 */ /* 0x000fea0003800000 */
[----:B----4-:R4:W-:Y:S02]  /*b870*/  REDG.E.ADD.F32.FTZ.RN.STRONG.GPU desc[UR28][R126.64+0x1f00], R165 ;  /* 0x001f00a57e0079a6 */ /* 0x0109e4000c12f31c */
.L_x_11478:
[----:B------:R-:W-:Y:S05]  /*b880*/  BSYNC.RECONVERGENT B0 ;  /* 0x0000000000007941 */ /* 0x000fea0003800200 */
.L_x_11477:
[----:B----4-:R-:W4:Y:S01]  /*b890*/  SHFL.DOWN PT, R127, R40, 0x1, 0x1f ;  /* 0x08201f00287f7f89 */ /* 0x010f2200000e0000 */
[----:B------:R-:W-:Y:S01]  /*b8a0*/  ISETP.GT.AND P3, PT, R7, 0x1e, PT ;  /* 0x0000001e0700780c */ /* 0x000fe20003f64270 */
[----:B------:R-:W-:Y:S01]  /*b8b0*/  FFMA.FTZ R150, R223, R47, R150 ;  /* 0x0000002fdf967223 */ /* 0x000fe20000010096 */
[----:B------:R-:W-:Y:S01]  /*b8c0*/  FMUL.FTZ R51, R51, R198 ;  /* 0x000000c633337220 */ /* 0x000fe20000410000 */
[----:B------:R-:W5:Y:S01]  /*b8d0*/  SHFL.DOWN PT, R126, R41, 0x1, 0x1f ;  /* 0x08201f00297e7f89 */ /* 0x000f6200000e0000 */
[----:B------:R-:W-:Y:S01]  /*b8e0*/  FMUL.FTZ R47, R49, R170 ;  /* 0x000000aa312f7220 */ /* 0x000fe20000410000 */
[----:B------:R-:W-:Y:S01]  /*b8f0*/  FFMA.FTZ R225, R225, R44, R172 ;  /* 0x0000002ce1e17223 */ /* 0x000fe200000100ac */
[----:B------:R-:W-:Y:S01]  /*b900*/  FFMA.FTZ R50, R50, R151, R51 ;  /* 0x0000009732327223 */ /* 0x000fe20000010033 */
[----:B------:R-:W0:Y:S01]  /*b910*/  SHFL.DOWN PT, R165, R42, 0x1, 0x1f ;  /* 0x08201f002aa57f89 */ /* 0x000e2200000e0000 */
[----:B------:R-:W-:Y:S01]  /*b920*/  FFMA.FTZ R47, R48, R152, R47 ;  /* 0x00000098302f7223 */ /* 0x000fe2000001002f */
[----:B------:R-:W-:Y:S01]  /*b930*/  ISETP.GT.AND P4, PT, R7, 0xf, PT ;  /* 0x0000000f0700780c */ /* 0x000fe20003f84270 */
[----:B------:R-:W-:Y:S01]  /*b940*/  FMUL.FTZ R53, R53, R174 ;  /* 0x000000ae35357220 */ /* 0x000fe20000410000 */
[----:B------:R-:W1:Y:S01]  /*b950*/  SHFL.DOWN PT, R166, R43, 0x1, 0x1f ;  /* 0x08201f002ba67f89 */ /* 0x000e6200000e0000 */
        /* <DEDUP_REMOVED lines=75> */
[----:B----4-:R-:W-:Y:S01]  /*be10*/  @!P3 FADD.FTZ R42, R42, R51 ;  /* 0x000000332a2ab221 */ /* 0x010fe20000010000 */
[----:B-----5:R-:W-:-:S04]  /*be20*/  @!P3 FADD.FTZ R43, R43, R48 ;  /* 0x000000302b2bb221 */ /* 0x020fc80000010000 */
        /* <DEDUP_REMOVED lines=13> */
.L_x_11480:
[----:B------:R-:W-:Y:S05]  /*bf00*/  BSYNC.RECONVERGENT B0 ;  /* 0x0000000000007941 */ /* 0x000fea0003800200 */
.L_x_11479:
        /* <DEDUP_REMOVED lines=57> */
[----:B----4-:R-:W4:Y:S01]  /*c2a0*/  @P2 LDS.64 R50, [R52+0x6c60] ;  /* 0x006c600034322984 */ /* 0x010f220000000a00 */
[----:B0-----:R-:W-:Y:S01]  /*c2b0*/  FADD.FTZ R42, R46, R42 ;  /* 0x0000002a2e2a7221 */ /* 0x001fe20000010000 */
[----:B------:R-:W-:Y:S01]  /*c2c0*/  FADD.FTZ R43, R47, R43 ;  /* 0x0000002b2f2b7221 */ /* 0x000fe20000010000 */
[----:B------:R-:W-:Y:S01]  /*c2d0*/  FADD.FTZ R40, R44, R40 ;  /* 0x000000282c287221 */ /* 0x000fe20000010000 */
[----:B------:R-:W-:Y:S01]  /*c2e0*/  FADD.FTZ R41, R45, R41 ;  /* 0x000000292d297221 */ /* 0x000fe20000010000 */
[----:B-1----:R-:W-:Y:S01]  /*c2f0*/  @P2 FADD.FTZ R42, R42, R48 ;  /* 0x000000302a2a2221 */ /* 0x002fe20000010000 */
[----:B------:R-:W-:Y:S01]  /*c300*/  @P2 FADD.FTZ R43, R43, R49 ;  /* 0x000000312b2b2221 */ /* 0x000fe20000010000 */
[----:B----4-:R-:W-:Y:S01]  /*c310*/  @P2 FADD.FTZ R40, R40, R50 ;  /* 0x0000003228282221 */ /* 0x010fe20000010000 */
[----:B------:R-:W-:-:S03]  /*c320*/  @P2 FADD.FTZ R41, R41, R51 ;  /* 0x0000003329292221 */ /* 0x000fc60000010000 */
[----:B------:R0:W-:Y:S04]  /*c330*/  STS.64 [R52+0x7460], R42 ;  /* 0x0074602a34007388 */ /* 0x0001e80000000a00 */
[----:B------:R0:W-:Y:S02]  /*c340*/  STS.64 [R52+0x6c60], R40 ;  /* 0x006c602834007388 */ /* 0x0001e40000000a00 */
.L_x_11482:
[----:B------:R-:W-:Y:S05]  /*c350*/  BSYNC.RECONVERGENT B0 ;  /* 0x0000000000007941 */ /* 0x000fea0003800200 */
.L_x_11481:
[----:B------:R-:W-:-:S04]  /*c360*/  UIADD3 UR8, UPT, UPT, UR8, 0x1, URZ ;  /* 0x0000000108087890 */ /* 0x000fc8000fffe0ff */
[----:B------:R-:W-:-:S09]  /*c370*/  UISETP.GE.AND UP0, UPT, UR8, UR45, UPT ;  /* 0x0000002d0800728c */ /* 0x000fd2000bf06270 */
[----:B------:R-:W-:Y:S05]  /*c380*/  BRA.U !UP0, `(.L_x_11483) ;  /* 0xffffff8508a47547 */ /* 0x000fea000b83ffff */
.L_x_11385:
[----:B0-----:R-:W0:Y:S01]  /*c390*/  S2R R41, SR_TID.X ;  /* 0x0000000000297919 */ /* 0x001e220000002100 */
[----:B------:R-:W-:Y:S01]  /*c3a0*/  HFMA2 R11, -RZ, RZ, 0, 9.5367431640625e-07 ;  /* 0x00000010ff0b7431 */ /* 0x000fe200000001ff */
[----:B------:R-:W5:Y:S01]  /*c3b0*/  S2R R7, SR_TID.X ;  /* 0x0000000000077919 */ /* 0x000f620000002100 */
[----:B------:R-:W-:Y:S08]  /*c3c0*/  BAR.SYNC.DEFER_BLOCKING 0x0 ;  /* 0x0000000000007b1d */ /* 0x000ff00000010000 */
[----:B------:R-:W1:Y:S01]  /*c3d0*/  S2UR UR33, SR_CTAID.X ;  /* 0x00000000002179c3 */ /* 0x000e620000002500 */
[----:B------:R-:W1:Y:S01]  /*c3e0*/  LDCU.64 UR14, c[0x0][0x4f8] ;  /* 0x00009f00ff0e77ac */ /* 0x000e620008000a00 */
[----:B------:R-:W2:Y:S01]  /*c3f0*/  LDCU.64 UR26, c[0x0][0x500] ;  /* 0x0000a000ff1a77ac */ /* 0x000ea20008000a00 */
[----:B------:R-:W-:Y:S01]  /*c400*/  UIADD3 UR32, UPT, UPT, UR19, -0x1, URZ ;  /* 0xffffffff13207890 */ /* 0x000fe2000fffe0ff */
[----:B------:R-:W3:Y:S01]  /*c410*/  LDCU.64 UR30, c[0x0][0x550] ;  /* 0x0000aa00ff1e77ac */ /* 0x000ee20008000a00 */
[----:B0-----:R-:W-:-:S04]  /*c420*/  SHF.L.U32 R12, R41, 0x2, RZ ;  /* 0x00000002290c7819 */ /* 0x001fc800000006ff */
[----:B------:R-:W-:-:S04]  /*c430*/  LOP3.LUT R12, R12, 0xf80, RZ, 0xc0, !PT ;  /* 0x00000f800c0c7812 */ /* 0x000fc800078ec0ff */
[----:B-----5:R-:W-:-:S05]  /*c440*/  LOP3.LUT R6, R12, 0x1f, R7, 0xf8, !PT ;  /* 0x0000001f0c067812 */ /* 0x020fca00078ef807 */
[----:B------:R-:W-:-:S05]  /*c450*/  IMAD.WIDE.U32 R6, R6, R11, UR16 ;  /* 0x0000001006067e25 */ /* 0x000fca000f8e000b */
[----:B------:R-:W5:Y:S04]  /*c460*/  LDG.E.128 R16, desc[UR28][R6.64] ;  /* 0x0000001c06107981 */ /* 0x000f68000c1e1d00 */
[----:B------:R-:W4:Y:S04]  /*c470*/  LDG.E.128 R20, desc[UR28][R6.64+0x200] ;  /* 0x0002001c06147981 */ /* 0x000f28000c1e1d00 */
[----:B------:R-:W4:Y:S04]  /*c480*/  LDG.E.128 R24, desc[UR28][R6.64+0x400] ;  /* 0x0004001c06187981 */ /* 0x000f28000c1e1d00 */
[----:B------:R-:W4:Y:S01]  /*c490*/  LDG.E.128 R28, desc[UR28][R6.64+0x600] ;  /* 0x0006001c061c7981 */ /* 0x000f22000c1e1d00 */
[----:B------:R-:W-:Y:S01]  /*c4a0*/  USHF.L.U32 UR8, UR32, 0xa, URZ ;  /* 0x0000000a20087899 */ /* 0x000fe200080006ff */
[----:B------:R-:W-:Y:S01]  /*c4b0*/  LOP3.LUT R41, R41, 0x3e0, RZ, 0xc0, !PT ;  /* 0x000003e029297812 */ /* 0x000fe200078ec0ff */
[----:B------:R-:W-:Y:S01]  /*c4c0*/  UMOV UR9, URZ ;  /* 0x000000ff00097c82 */ /* 0x000fe20008000000 */
[----:B------:R-:W-:-:S02]  /*c4d0*/  UIADD3 UR22, UP1, UPT, UR22, -0x1000, URZ ;  /* 0xfffff00016167890 */ /* 0x000fc4000ff3e0ff */
[----:B-1----:R-:W-:Y:S02]  /*c4e0*/  UIMAD.WIDE.U32 UR12, UR33, UR14, UR8 ;  /* 0x0000000e210c72a5 */ /* 0x002fe4000f8e0008 */
[----:B------:R-:W-:Y:S02]  /*c4f0*/  UIADD3 UR20, UP2, UPT, UR20, -0x1000, URZ ;  /* 0xfffff00014147890 */ /* 0x000fe4000ff5e0ff */
[----:B------:R-:W-:Y:S02]  /*c500*/  UIMAD UR13, UR33, UR15, UR13 ;  /* 0x0000000f210d72a4 */ /* 0x000fe4000f8e020d */
[----:B------:R-:W-:Y:S02]  /*c510*/  UIADD3 UR16, UP3, UPT, UR16, -0x1000, URZ ;  /* 0xfffff00010107890 */ /* 0x000fe4000ff7e0ff */
[----:B--2---:R-:W-:Y:S02]  /*c520*/  UIMAD.WIDE.U32 UR12, UR10, UR26, UR12 ;  /* 0x0000001a0a0c72a5 */ /* 0x004fe4000f8e000c */
[----:B------:R-:W-:-:S02]  /*c530*/  UIADD3.X UR23, UPT, UPT, UR23, -0x1, URZ, UP1, !UPT ;  /* 0xffffffff17177890 */ /* 0x000fc40008ffe4ff */
[----:B------:R-:W-:Y:S02]  /*c540*/  UIMAD UR14, UR10, UR27, UR13 ;  /* 0x0000001b0a0e72a4 */ /* 0x000fe4000f8e020d */
[----:B---3--:R-:W-:Y:S01]  /*c550*/  ULEA UR13, UP0, UR12, UR30, 0x2 ;  /* 0x0000001e0c0d7291 */ /* 0x008fe2000f8010ff */
[----:B------:R-:W0:Y:S03]  /*c560*/  LDCU.64 UR26, c[0x0][0x560] ;  /* 0x0000ac00ff1a77ac */ /* 0x000e260008000a00 */
[----:B------:R-:W-:Y:S02]  /*c570*/  ULEA.HI.X UR12, UR12, UR31, UR14, 0x2, UP0 ;  /* 0x0000001f0c0c7291 */ /* 0x000fe400080f140e */
[----:B------:R-:W-:-:S03]  /*c580*/  UIADD3.X UR21, UPT, UPT, UR21, -0x1, URZ, UP2, !UPT ;  /* 0xffffffff15157890 */ /* 0x000fc600097fe4ff */
[----:B------:R-:W1:Y:S01]  /*c590*/  LDCU.64 UR14, c[0x0][0x520] ;  /* 0x0000a400ff0e77ac */ /* 0x000e620008000a00 */
        /* <DEDUP_REMOVED lines=22> */
[----:B------:R-:W-:Y:S01]  /*c700*/  FADD.FTZ R36, R36, UR7 ;  /* 0x0000000724247e21 */ /* 0x000fe20008010000 */
[----:B------:R-:W-:Y:S01]  /*c710*/  FSETP.GTU.FTZ.AND P5, PT, R37, 20, PT ;  /* 0x41a000002500780b */ /* 0x000fe20003fbc000 */
[----:B-----5:R-:W-:Y:S01]  /*c720*/  FADD.FTZ R20, R20, UR7 ;  /* 0x0000000714147e21 */ /* 0x020fe20008010000 */
[----:B------:R-:W-:Y:S01]  /*c730*/  FSETP.GTU.FTZ.AND P4, PT, R35, 20, PT ;  /* 0x41a000002300780b */ /* 0x000fe20003f9c000 */
[----:B------:R-:W-:Y:S01]  /*c740*/  FADD.FTZ R21, R21, UR7 ;  /* 0x0000000715157e21 */ /* 0x000fe20008010000 */
[----:B------:R-:W-:Y:S01]  /*c750*/  FSETP.GTU.FTZ.AND P3, PT, R38, 20, PT ;  /* 0x41a000002600780b */ /* 0x000fe20003f7c000 */
[----:B------:R-:W-:Y:S01]  /*c760*/  FADD.FTZ R22, R22, UR7 ;  /* 0x0000000716167e21 */ /* 0x000fe20008010000 */
[----:B------:R-:W-:Y:S01]  /*c770*/  @!P2 FMUL.FTZ R0, R32, -1.4426950216293334961 ;  /* 0xbfb8aa3b2000a820 */ /* 0x000fe20000410000 */
[----:B------:R-:W-:Y:S01]  /*c780*/  FSETP.GTU.FTZ.AND P6, PT, R36, 20, PT ;  /* 0x41a000002400780b */ /* 0x000fe20003fdc000 */
[----:B------:R-:W-:Y:S01]  /*c790*/  @!P1 FMUL.FTZ R7, R33, -1.4426950216293334961 ;  /* 0xbfb8aa3b21079820 */ /* 0x000fe20000410000 */
[----:B------:R-:W-:Y:S01]  /*c7a0*/  FADD.FTZ R23, R23, UR7 ;  /* 0x0000000717177e21 */ /* 0x000fe20008010000 */
[----:B------:R-:W-:Y:S01]  /*c7b0*/  @!P0 FMUL.FTZ R10, R34, -1.4426950216293334961 ;  /* 0xbfb8aa3b220a8820 */ /* 0x000fe20000410000 */
[----:B------:R-:W-:Y:S01]  /*c7c0*/  FADD.FTZ R19, R19, UR7 ;  /* 0x0000000713137e21 */ /* 0x000fe20008010000 */
[----:B------:R-:W2:Y:S01]  /*c7d0*/  @!P2 MUFU.EX2 R0, R0 ;  /* 0x000000000000a308 */ /* 0x000ea20000000800 */
[----:B------:R-:W-:Y:S01]  /*c7e0*/  FADD.FTZ R17, R17, UR7 ;  /* 0x0000000711117e21 */ /* 0x000fe20008010000 */
[----:B------:R-:W-:Y:S01]  /*c7f0*/  FADD.FTZ R18, R18, UR7 ;  /* 0x0000000712127e21 */ /* 0x000fe20008010000 */
[----:B------:R-:W-:Y:S01]  /*c800*/  @!P4 FMUL.FTZ R11, R35, -1.4426950216293334961 ;  /* 0xbfb8aa3b230bc820 */ /* 0x000fe20000410000 */
        /* <DEDUP_REMOVED lines=17> */
[----:B------:R2:W5:Y:S01]  /*c920*/  @!P0 MUFU.RCP R15, R10 ;  /* 0x0000000a000f8308 */ /* 0x0005620000001000 */
[----:B---3--:R-:W-:Y:S01]  /*c930*/  @!P2 FMUL.FTZ R88, R88, R13 ;  /* 0x0000000d5858a220 */ /* 0x008fe20000410000 */
[----:B------:R-:W-:-:S06]  /*c940*/  FSETP.GTU.FTZ.AND P2, PT, R39, 20, PT ;  /* 0x41a000002700780b */ /* 0x000fcc0003f5c000 */
[----:B------:R-:W3:Y:S01]  /*c950*/  @!P5 MUFU.EX2 R6, R6 ;  /* 0x000000060006d308 */ /* 0x000ee20000000800 */
[----:B----4-:R-:W-:Y:S01]  /*c960*/  @!P1 FMUL.FTZ R89, R89, R0 ;  /* 0x0000000059599220 */ /* 0x010fe20000410000 */
[----:B------:R-:W-:Y:S01]  /*c970*/  FSETP.GTU.FTZ.AND P1, PT, R16, 20, PT ;  /* 0x41a000001000780b */ /* 0x000fe20003f3c000 */
[----:B------:R-:W-:-:S04]  /*c980*/  @!P3 FMUL.FTZ R0, R38, -1.4426950216293334961 ;  /* 0xbfb8aa3b2600b820 */ /* 0x000fc80000410000 */
[----:B--2---:R-:W-:Y:S01]  /*c990*/  @!P2 FMUL.FTZ R10, R39, -1.4426950216293334961 ;  /* 0xbfb8aa3b270aa820 */ /* 0x004fe20000410000 */
[----:B------:R-:W2:Y:S01]  /*c9a0*/  @!P6 MUFU.EX2 R7, R7 ;  /* 0x000000070007e308 */ /* 0x000ea20000000800 */
[----:B-----5:R-:W-:Y:S01]  /*c9b0*/  @!P0 FMUL.FTZ R90, R90, R15 ;  /* 0x0000000f5a5a8220 */ /* 0x020fe20000410000 */
[----:B------:R-:W-:-:S05]  /*c9c0*/  FSETP.GTU.FTZ.AND P0, PT, R17, 20, PT ;  /* 0x41a000001100780b */ /* 0x000fca0003f1c000 */
[----:B------:R-:W-:Y:S01]  /*c9d0*/  @!P1 FMUL.FTZ R13, R16, -1.4426950216293334961 ;  /* 0xbfb8aa3b100d9820 */ /* 0x000fe20000410000 */
[----:B------:R-:W4:Y:S01]  /*c9e0*/  @!P2 MUFU.EX2 R10, R10 ;  /* 0x0000000a000aa308 */ /* 0x000f220000000800 */
[----:B---3--:R-:W-:-:S06]  /*c9f0*/  @!P5 FADD.FTZ R6, R6, 1 ;  /* 0x3f8000000606d421 */ /* 0x008fcc0000010000 */
[----:B------:R-:W-:Y:S01]  /*ca00*/  @!P0 FMUL.FTZ R14, R17, -1.4426950216293334961 ;  /* 0xbfb8aa3b110e8820 */ /* 0x000fe20000410000 */
[----:B------:R-:W3:Y:S01]  /*ca10*/  @!P1 MUFU.EX2 R13, R13 ;  /* 0x0000000d000d9308 */ /* 0x000ee20000000800 */
[----:B--2---:R-:W-:Y:S01]  /*ca20*/  @!P6 FADD.FTZ R7, R7, 1 ;  /* 0x3f8000000707e421 */ /* 0x004fe20000010000 */
[----:B------:R-:W-:-:S06]  /*ca30*/  LEA R17, R41, R2, 0x2 ;  /* 0x0000000229117211 */ /* 0x000fcc00078e10ff */
[----:B------:R-:W2:Y:S01]  /*ca40*/  @!P3 MUFU.EX2 R0, R0 ;  /* 0x000000000000b308 */ /* 0x000ea20000000800 */
[----:B----4-:R-:W-:-:S07]  /*ca50*/  @!P2 FADD.FTZ R10, R10, 1 ;  /* 0x3f8000000a0aa421 */ /* 0x010fce0000010000 */
[----:B------:R-:W4:Y:S01]  /*ca60*/  @!P4 MUFU.EX2 R11, R11 ;  /* 0x0000000b000bc308 */ /* 0x000f220000000800 */
[----:B---3--:R-:W-:-:S07]  /*ca70*/  @!P1 FADD.FTZ R13, R13, 1 ;  /* 0x3f8000000d0d9421 */ /* 0x008fce0000010000 */
[----:B------:R-:W3:Y:S01]  /*ca80*/  @!P5 MUFU.RCP R6, R6 ;  /* 0x000000060006d308 */ /* 0x000ee20000001000 */
[----:B--2---:R-:W-:-:S07]  /*ca90*/  @!P3 FADD.FTZ R0, R0, 1 ;  /* 0x3f8000000000b421 */ /* 0x004fce0000010000 */
[----:B------:R-:W2:Y:S01]  /*caa0*/  @!P3 MUFU.RCP R15, R0 ;  /* 0x00000000000fb308 */ /* 0x000ea20000001000 */
[----:B----4-:R-:W-:-:S07]  /*cab0*/  @!P4 FADD.FTZ R11, R11, 1 ;  /* 0x3f8000000b0bc421 */ /* 0x010fce0000010000 */
[----:B------:R-:W4:Y:S01]  /*cac0*/  @!P2 MUFU.RCP R10, R10 ;  /* 0x0000000a000aa308 */ /* 0x000f220000001000 */
[----:B---3--:R-:W-:Y:S01]  /*cad0*/  @!P5 FMUL.FTZ R93, R93, R6 ;  /* 0x000000065d5dd220 */ /* 0x008fe20000410000 */
[----:B------:R-:W-:-:S06]  /*cae0*/  FSETP.GTU.FTZ.AND P5, PT, R20, 20, PT ;  /* 0x41a000001400780b */ /* 0x000fcc0003fbc000 */
[----:B------:R-:W3:Y:S01]  /*caf0*/  @!P1 MUFU.RCP R13, R13 ;  /* 0x0000000d000d9308 */ /* 0x000ee20000001000 */
[----:B--2---:R-:W-:Y:S01]  /*cb00*/  @!P3 FMUL.FTZ R94, R94, R15 ;  /* 0x0000000f5e5eb220 */ /* 0x004fe20000410000 */
[----:B------:R-:W-:-:S06]  /*cb10*/  FSETP.GTU.FTZ.AND P3, PT, R21, 20, PT ;  /* 0x41a000001500780b */ /* 0x000fcc0003f7c000 */
[----:B------:R-:W2:Y:S01]  /*cb20*/  @!P6 MUFU.RCP R7, R7 ;  /* 0x000000070007e308 */ /* 0x000ea20000001000 */
[----:B----4-:R-:W-:Y:S01]  /*cb30*/  @!P2 FMUL.FTZ R95, R95, R10 ;  /* 0x0000000a5f5fa220 */ /* 0x010fe20000410000 */
[----:B------:R-:W-:-:S05]  /*cb40*/  FSETP.GTU.FTZ.AND P2, PT, R22, 20, PT ;  /* 0x41a000001600780b */ /* 0x000fca0003f5c000 */
[----:B------:R-:W-:Y:S01]  /*cb50*/  @!P3 FMUL.FTZ R10, R21, -1.4426950216293334961 ;  /* 0xbfb8aa3b150ab820 */ /* 0x000fe20000410000 */
[----:B------:R-:W4:Y:S01]  /*cb60*/  @!P4 MUFU.RCP R16, R11 ;  /* 0x0000000b0010c308 */ /* 0x000f220000001000 */
[----:B---3--:R-:W-:Y:S01]  /*cb70*/  @!P1 FMUL.FTZ R96, R96, R13 ;  /* 0x0000000d60609220 */ /* 0x008fe20000410000 */
[----:B------:R-:W-:-:S05]  /*cb80*/  FSETP.GTU.FTZ.AND P1, PT, R23, 20, PT ;  /* 0x41a000001700780b */ /* 0x000fca0003f3c000 */
[----:B------:R-:W-:Y:S01]  /*cb90*/  @!P2 FMUL.FTZ R13, R22, -1.4426950216293334961 ;  /* 0xbfb8aa3b160da820 */ /* 0x000fe20000410000 */
[----:B------:R-:W3:Y:S01]  /*cba0*/  @!P0 MUFU.EX2 R14, R14 ;  /* 0x0000000e000e8308 */ /* 0x000ee20000000800 */
[----:B--2---:R-:W-:Y:S01]  /*cbb0*/  @!P6 FMUL.FTZ R92, R92, R7 ;  /* 0x000000075c5ce220 */ /* 0x004fe20000410000 */
[----:B------:R-:W-:Y:S01]  /*cbc0*/  FSETP.GTU.FTZ.AND P6, PT, R19, 20, PT ;  /* 0x41a000001300780b */ /* 0x000fe20003fdc000 */
[----:B------:R-:W-:-:S04]  /*cbd0*/  @!P5 FMUL.FTZ R7, R20, -1.4426950216293334961 ;  /* 0xbfb8aa3b1407d820 */ /* 0x000fc80000410000 */
[----:B------:R-:W-:Y:S01]  /*cbe0*/  @!P1 FMUL.FTZ R15, R23, -1.4426950216293334961 ;  /* 0xbfb8aa3b170f9820 */ /* 0x000fe20000410000 */
[----:B------:R-:W2:Y:S01]  /*cbf0*/  @!P2 MUFU.EX2 R13, R13 ;  /* 0x0000000d000da308 */ /* 0x000ea20000000800 */
[----:B------:R-:W5:Y:S01]  /*cc00*/  LDS.128 R20, [R8] ;  /* 0x0000000008147984 */ /* 0x000f620000000c00 */
[----:B----4-:R-:W-:Y:S01]  /*cc10*/  @!P4 FMUL.FTZ R91, R91, R16 ;  /* 0x000000105b5bc220 */ /* 0x010fe20000410000 */
[----:B------:R-:W-:-:S04]  /*cc20*/  FSETP.GTU.FTZ.AND P4, PT, R18, 20, PT ;  /* 0x41a000001200780b */ /* 0x000fc80003f9c000 */
[----:B------:R-:W-:Y:S01]  /*cc30*/  @!P6 FMUL.FTZ R6, R19, -1.4426950216293334961 ;  /* 0xbfb8aa3b1306e820 */ /* 0x000fe20000410000 */
[----:B------:R-:W-:Y:S01]  /*cc40*/  @!P5 MUFU.EX2 R7, R7 ;  /* 0x000000070007d308 */ /* 0x000fe20000000800 */
[----:B---3--:R-:W-:-:S07]  /*cc50*/  @!P0 FADD.FTZ R14, R14, 1 ;  /* 0x3f8000000e0e8421 */ /* 0x008fce0000010000 */
[----:B------:R-:W3:Y:S01]  /*cc60*/  @!P6 MUFU.EX2 R6, R6 ;  /* 0x000000060006e308 */ /* 0x000ee20000000800 */
[----:B------:R-:W-:Y:S01]  /*cc70*/  @!P4 FMUL.FTZ R0, R18, -1.4426950216293334961 ;  /* 0xbfb8aa3b1200c820 */ /* 0x000fe20000410000 */
[----:B--2---:R-:W-:-:S06]  /*cc80*/  @!P2 FADD.FTZ R13, R13, 1 ;  /* 0x3f8000000d0da421 */ /* 0x004fcc0000010000 */
[----:B------:R-:W2:Y:S08]  /*cc90*/  @!P4 MUFU.EX2 R0, R0 ;  /* 0x000000000000c308 */ /* 0x000eb00000000800 */
[----:B------:R4:W0:Y:S01]  /*cca0*/  @!P3 MUFU.EX2 R11, R10 ;  /* 0x0000000a000bb308 */ /* 0x0008220000000800 */
[----:B---3--:R-:W-:-:S07]  /*ccb0*/  @!P6 FADD.FTZ R6, R6, 1 ;  /* 0x3f8000000606e421 */ /* 0x008fce0000010000 */
[----:B------:R-:W3:Y:S01]  /*ccc0*/  @!P1 MUFU.EX2 R15, R15 ;  /* 0x0000000f000f9308 */ /* 0x000ee20000000800 */
[----:B----4-:R-:W-:Y:S01]  /*ccd0*/  @!P5 FADD.FTZ R10, R7, 1 ;  /* 0x3f800000070ad421 */ /* 0x010fe20000010000 */
[----:B------:R-:W-:Y:S01]  /*cce0*/  MOV R7, UR12 ;  /* 0x0000000c00077c02 */ /* 0x000fe20008000f00 */
[----:B--2---:R-:W-:-:S05]  /*ccf0*/  @!P4 FADD.FTZ R0, R0, 1 ;  /* 0x3f8000000000c421 */ /* 0x004fca0000010000 */
[----:B------:R2:W4:Y:S01]  /*cd00*/  @!P6 MUFU.RCP R16, R6 ;  /* 0x000000060010e308 */ /* 0x0005220000001000 */
[----:B0-----:R-:W-:-:S07]  /*cd10*/  @!P3 FADD.FTZ R11, R11, 1 ;  /* 0x3f8000000b0bb421 */ /* 0x001fce0000010000 */
[----:B------:R-:W0:Y:S01]  /*cd20*/  @!P5 MUFU.RCP R37, R10 ;  /* 0x0000000a0025d308 */ /* 0x000e220000001000 */
[----:B--2---:R-:W-:Y:S01]  /*cd30*/  MOV R6, UR13 ;  /* 0x0000000d00067c02 */ /* 0x004fe20008000f00 */
[----:B---3--:R-:W-:Y:S01]  /*cd40*/  @!P1 FADD.FTZ R15, R15, 1 ;  /* 0x3f8000000f0f9421 */ /* 0x008fe20000010000 */
[----:B------:R-:W2:Y:S03]  /*cd50*/  LDCU.64 UR12, c[0x0][0x518] ;  /* 0x0000a300ff0c77ac */ /* 0x000ea60008000a00 */
[----:B------:R-:W-:Y:S02]  /*cd60*/  IMAD.WIDE.U32 R6, R17, 0x10, R6 ;  /* 0x0000001011067825 */ /* 0x000fe400078e0006 */
[----:B------:R-:W3:Y:S02]  /*cd70*/  @!P0 MUFU.RCP R14, R14 ;  /* 0x0000000e000e8308 */ /* 0x000ee40000001000 */
[----:B----4-:R-:W-:Y:S01]  /*cd80*/  @!P6 FMUL.FTZ R99, R99, R16 ;  /* 0x000000106363e220 */ /* 0x010fe20000410000 */
[----:B-----5:R-:W-:Y:S04]  /*cd90*/  STG.E.128 desc[UR28][R6.64], R20 ;  /* 0x0000001406007986 */ /* 0x020fe8000c101d1c */
[----:B------:R-:W-:Y:S01]  /*cda0*/  STG.E.128 desc[UR28][R6.64+0x200], R24 ;  /* 0x0002001806007986 */ /* 0x000fe2000c101d1c */
[----:B------:R4:W5:Y:S01]  /*cdb0*/  @!P4 MUFU.RCP R19, R0 ;  /* 0x000000000013c308 */ /* 0x0009620000001000 */
[----:B0-----:R-:W-:-:S02]  /*cdc0*/  @!P5 FMUL.FTZ R100, R100, R37 ;  /* 0x000000256464d220 */ /* 0x001fc40000410000 */
[----:B------:R-:W-:Y:S01]  /*cdd0*/  STG.E.128 desc[UR28][R6.64+0x400], R28 ;  /* 0x0004001c06007986 */ /* 0x000fe2000c101d1c */
[----:B--2---:R-:W-:-:S03]  /*cde0*/  UIMAD.WIDE.U32 UR8, UR33, UR12, UR8 ;  /* 0x0000000c210872a5 */ /* 0x004fc6000f8e0008 */
[----:B------:R0:W-:Y:S01]  /*cdf0*/  STG.E.128 desc[UR28][R6.64+0x600], R32 ;  /* 0x0006002006007986 */ /* 0x0001e2000c101d1c */
[----:B------:R-:W2:Y:S01]  /*ce00*/  @!P3 MUFU.RCP R18, R11 ;  /* 0x0000000b0012b308 */ /* 0x000ea20000001000 */
[----:B---3--:R-:W-:Y:S01]  /*ce10*/  @!P0 FMUL.FTZ R97, R97, R14 ;  /* 0x0000000e61618220 */ /* 0x008fe20000410000 */
[----:B----4-:R-:W-:Y:S01]  /*ce20*/  FADD.FTZ R0, R88, R5 ;  /* 0x0000000558007221 */ /* 0x010fe20000010000 */
[----:B------:R-:W-:Y:S01]  /*ce30*/  BAR.SYNC.DEFER_BLOCKING 0x0 ;  /* 0x0000000000007b1d */ /* 0x000fe20000010000 */
[----:B------:R-:W-:Y:S02]  /*ce40*/  UIMAD UR9, UR33, UR13, UR9 ;  /* 0x0000000d210972a4 */ /* 0x000fe4000f8e0209 */
[----:B------:R-:W-:Y:S02]  /*ce50*/  FADD.FTZ R5, R0, R89 ;  /* 0x0000005900057221 */ /* 0x000fe40000010000 */
[----:B-1----:R-:W-:Y:S01]  /*ce60*/  UIMAD.WIDE.U32 UR8, UR10, UR14, UR8 ;  /* 0x0000000e0a0872a5 */ /* 0x002fe2000f8e0008 */
[----:B------:R-:W1:Y:S01]  /*ce70*/  @!P2 MUFU.RCP R13, R13 ;  /* 0x0000000d000da308 */ /* 0x000e620000001000 */
[----:B-----5:R-:W-:Y:S01]  /*ce80*/  @!P4 FMUL.FTZ R98, R98, R19 ;  /* 0x000000136262c220 */ /* 0x020fe20000410000 */
[----:B------:R-:W-:Y:S01]  /*ce90*/  FADD.FTZ R0, R5, R90 ;  /* 0x0000005a05007221 */ /* 0x000fe20000010000 */
[----:B------:R-:W-:-:S02]  /*cea0*/  UIMAD UR12, UR10, UR15, UR9 ;  /* 0x0000000f0a0c72a4 */ /* 0x000fc4000f8e0209 */
[----:B------:R-:W-:-:S03]  /*ceb0*/  ULEA UR9, UP0, UR8, UR26, 0x2 ;  /* 0x0000001a08097291 */ /* 0x000fc6000f8010ff */
[----:B------:R-:W3:Y:S01]  /*cec0*/  @!P1 MUFU.RCP R10, R15 ;  /* 0x0000000f000a9308 */ /* 0x000ee20000001000 */
[----:B--2---:R-:W-:Y:S01]  /*ced0*/  @!P3 FMUL.FTZ R101, R101, R18 ;  /* 0x000000126565b220 */ /* 0x004fe20000410000 */
[----:B------:R-:W-:Y:S01]  /*cee0*/  ULEA.HI.X UR8, UR8, UR27, UR12, 0x2, UP0 ;  /* 0x0000001b08087291 */ /* 0x000fe200080f140c */
[----:B0-----:R-:W-:Y:S01]  /*cef0*/  MOV R6, UR9 ;  /* 0x0000000900067c02 */ /* 0x001fe20008000f00 */
        /* <DEDUP_REMOVED lines=8> */
[----:B---3--:R-:W-:Y:S02]  /*cf80*/  @!P1 FMUL.FTZ R103, R103, R10 ;  /* 0x0000000a67679220 */ /* 0x008fe40000410000 */
        /* <DEDUP_REMOVED lines=26> */
.L_x_11351:
[----:B------:R-:W0:Y:S01]  /*d130*/  LDCU.64 UR6, c[0x0][0x548] ;  /* 0x0000a900ff0677ac */ /* 0x000e220008000a00 */
[----:B------:R-:W1:Y:S01]  /*d140*/  S2R R11, SR_TID.X ;  /* 0x00000000000b7919 */ /* 0x000e620000002100 */
        /* <DEDUP_REMOVED lines=8> */
[----:B--2---:R-:W2:Y:S01]  /*d1d0*/  S2R R6, SR_TID.X ;  /* 0x0000000000067919 */ /* 0x004ea20000002100 */
[----:B0-----:R-:W-:-:S05]  /*d1e0*/  @P0 FADD R0, R0, R3 ;  /* 0x0000000300000221 */ /* 0x001fca0000000000 */
[----:B------:R-:W0:Y:S01]  /*d1f0*/  SHFL.DOWN P0, R7, R0, 0x2, 0x1f ;  /* 0x08401f0000077f89 */ /* 0x000e220000000000 */
[----:B---3--:R-:W-:-:S13]  /*d200*/  ISETP.NE.AND P1, PT, R4, RZ, PT ;  /* 0x000000ff0400720c */ /* 0x008fda0003f25270 */
[----:B------:R-:W3:Y:S01]  /*d210*/  @!P1 S2R R8, SR_CgaCtaId ;  /* 0x0000000000089919 */ /* 0x000ee20000008800 */
[----:B------:R-:W-:Y:S01]  /*d220*/  @!P1 MOV R3, 0x400 ;  /* 0x0000040000039802 */ /* 0x000fe20000000f00 */
[----:B0-----:R-:W-:Y:S01]  /*d230*/  @P0 FADD R7, R0, R7 ;  /* 0x0000000700070221 */ /* 0x001fe20000000000 */
[----:B--2---:R-:W-:-:S04]  /*d240*/  @!P1 SHF.R.U32.HI R0, RZ, 0x3, R6 ;  /* 0x00000003ff009819 */ /* 0x004fc80000011606 */
[----:B------:R-:W0:Y:S01]  /*d250*/  SHFL.DOWN P0, R2, R7, 0x4, 0x1f ;  /* 0x08801f0007027f89 */ /* 0x000e220000000000 */
        /* <DEDUP_REMOVED lines=22> */
.L_x_11486:
[----:B------:R-:W-:Y:S05]  /*d3c0*/  BSYNC.RECONVERGENT B0 ;  /* 0x0000000000007941 */ /* 0x000fea0003800200 */
.L_x_11485:
        /* <DEDUP_REMOVED lines=8> */
[----:B--2---:R-:W2:Y:S01]  /*d450*/  S2R R6, SR_TID.X ;  /* 0x0000000000067919 */ /* 0x004ea20000002100 */
[----:B-1----:R-:W-:-:S05]  /*d460*/  @P1 FADD R0, R0, R5 ;  /* 0x0000000500001221 */ /* 0x002fca0000000000 */
[----:B------:R-:W1:Y:S01]  /*d470*/  SHFL.DOWN P1, R3, R0, 0x2, 0x1f ;  /* 0x08401f0000037f89 */ /* 0x000e620000020000 */
[----:B0-----:R-:W-:-:S13]  /*d480*/  ISETP.NE.AND P2, PT, R4, RZ, PT ;  /* 0x000000ff0400720c */ /* 0x001fda0003f45270 */
[----:B------:R-:W0:Y:S01]  /*d490*/  @!P2 S2R R8, SR_CgaCtaId ;  /* 0x000000000008a919 */ /* 0x000e220000008800 */
[----:B------:R-:W-:Y:S01]  /*d4a0*/  @!P2 MOV R5, 0x400 ;  /* 0x000004000005a802 */ /* 0x000fe20000000f00 */
[----:B-1----:R-:W-:Y:S01]  /*d4b0*/  @P1 FADD R3, R0, R3 ;  /* 0x0000000300031221 */ /* 0x002fe20000000000 */
[----:B--2---:R-:W-:-:S04]  /*d4c0*/  @!P2 SHF.R.U32.HI R0, RZ, 0x3, R6 ;  /* 0x00000003ff00a819 */ /* 0x004fc80000011606 */
        /* <DEDUP_REMOVED lines=23> */
.L_x_11488:
[----:B------:R-:W-:Y:S05]  /*d640*/  BSYNC.RECONVERGENT B0 ;  /* 0x0000000000007941 */ /* 0x000fea0003800200 */
.L_x_11487:
[----:B------:R-:W-:Y:S05]  /*d650*/  @P0 EXIT ;  /* 0x000000000000094d */ /* 0x000fea0003800000 */
[----:B------:R-:W3:Y:S01]  /*d660*/  S2UR UR11, SR_CTAID.Y ;  /* 0x00000000000b79c3 */ /* 0x000ee20000002600 */
[----:B------:R-:W4:Y:S01]  /*d670*/  LDCU.64 UR8, c[0x0][0x4e8] ;  /* 0x00009d00ff0877ac */ /* 0x000f220008000a00 */
[----:B------:R-:W-:Y:S01]  /*d680*/  BSSY.RECONVERGENT B0, `(.L_x_11489) ;  /* 0x000002a000007945 */ /* 0x000fe20003800200 */
[----:B------:R-:W3:Y:S05]  /*d690*/  LDCU.64 UR12, c[0x0][0x4a8] ;  /* 0x00009500ff0c77ac */ /* 0x000eea0008000a00 */
[----:B------:R-:W5:Y:S01]  /*d6a0*/  S2UR UR14, SR_CgaCtaId ;  /* 0x00000000000e79c3 */ /* 0x000f620000008800 */
[----:B------:R-:W0:Y:S01]  /*d6b0*/  LDCU UR15, c[0x0][0x360] ;  /* 0x00006c00ff0f77ac */ /* 0x000e220008000800 */
[----:B------:R-:W0:Y:S06]  /*d6c0*/  LDCU.64 UR16, c[0x0][0x530] ;  /* 0x0000a600ff1077ac */ /* 0x000e2c0008000a00 */
[----:B------:R-:W0:Y:S01]  /*d6d0*/  LDC.64 R16, c[0x0][0x4b0] ;  /* 0x00012c00ff107b82 */ /* 0x000e220000000a00 */
[----:B------:R-:W0:Y:S01]  /*d6e0*/  LDCU.64 UR18, c[0x0][0x4f0] ;  /* 0x00009e00ff1277ac */ /* 0x000e220008000a00 */
[----:B----4-:R-:W-:Y:S01]  /*d6f0*/  UIMAD.WIDE.U32 UR4, UR10, UR8, URZ ;  /* 0x000000080a0472a5 */ /* 0x010fe2000f8e00ff */
[----:B------:R-:W4:Y:S01]  /*d700*/  LDCU.64 UR20, c[0x0][0x540] ;  /* 0x0000a800ff1477ac */ /* 0x000f220008000a00 */
[----:B---3--:R-:W-:Y:S01]  /*d710*/  UIMAD.WIDE.U32 UR6, UR11, UR12, URZ ;  /* 0x0000000c0b0672a5 */ /* 0x008fe2000f8e00ff */
[----:B------:R-:W-:Y:S01]  /*d720*/  UMOV UR8, 0x400 ;  /* 0x0000040000087882 */ /* 0x000fe20000000000 */
[----:B------:R-:W-:-:S02]  /*d730*/  UIMAD UR10, UR10, UR9, UR5 ;  /* 0x000000090a0a72a4 */ /* 0x000fc4000f8e0205 */
[----:B------:R-:W-:Y:S02]  /*d740*/  UIMAD UR9, UR11, UR13, UR7 ;  /* 0x0000000d0b0972a4 */ /* 0x000fe4000f8e0207 */
[----:B-----5:R-:W-:-:S12]  /*d750*/  ULEA UR14, UR14, UR8, 0x18 ;  /* 0x000000080e0e7291 */ /* 0x020fd8000f8ec0ff */
.L_x_11490:
[C---:B------:R-:W-:Y:S01]  /*d760*/  LEA R0, R11.reuse, UR14, 0x3 ;  /* 0x0000000e0b007c11 */ /* 0x040fe2000f8e18ff */
[----:B------:R-:W-:Y:S01]  /*d770*/  UMOV UR8, UR6 ;  /* 0x0000000600087c82 */ /* 0x000fe20008000000 */
[----:B0123--:R-:W-:Y:S01]  /*d780*/  MOV R3, UR5 ;  /* 0x0000000500037c02 */ /* 0x00ffe20008000f00 */
[----:B------:R-:W-:Y:S01]  /*d790*/  IMAD.WIDE.U32 R6, R11, R16, UR8 ;  /* 0x000000080b067e25 */ /* 0x000fe2000f8e0010 */
        /* <DEDUP_REMOVED lines=25> */
.L_x_11489:
[----:B------:R-:W-:Y:S05]  /*d930*/  EXIT ;  /* 0x000000000000794d */ /* 0x000fea0003800000 */
.L_x_11390:
[----:B------:R-:W-:Y:S01]  /*d940*/  HFMA2 R248, -RZ, RZ, 0, 5.9604644775390625e-08 ;  /* 0x00000001fff87431 */ /* 0x000fe200000001ff */
[----:B------:R-:W-:Y:S02]  /*d950*/  MOV R251, R246 ;  /* 0x000000f600fb7202 */ /* 0x000fe40000000f00 */
[----:B------:R-:W-:Y:S02]  /*d960*/  MOV R249, RZ ;  /* 0x000000ff00f97202 */ /* 0x000fe40000000f00 */
[----:B------:R-:W-:-:S07]  /*d970*/  MOV R244, 0xffffffff ;  /* 0xffffffff00f47802 */ /* 0x000fce0000000f00 */
[----:B---3-5:R-:W-:Y:S05]  /*d980*/  WARPSYNC.COLLECTIVE R244, `(.L_x_11491) ;  /* 0x00000000f4087348 */ /* 0x028fea0003c00000 */
[----:B------:R0:W1:Y:S02]  /*d990*/  SHFL.UP P6, R128, R251, R248, R249 ;  /* 0x040000f8fb807389 */ /* 0x00006400000c00f9 */
[----:B01-3-5:R-:W-:Y:S05]  /*d9a0*/  ENDCOLLECTIVE ;  /* 0x000000000000791b */ /* 0x02bfea0003800000 */
.L_x_11491:
[----:B------:R-:W-:Y:S02]  /*d9b0*/  MOV R251, R245 ;  /* 0x000000f500fb7202 */ /* 0x000fe40000000f00 */
[----:B------:R-:W-:-:S07]  /*d9c0*/  MOV R130, R128 ;  /* 0x0000008000827202 */ /* 0x000fce0000000f00 */
[----:B------:R-:W-:Y:S05]  /*d9d0*/  WARPSYNC.COLLECTIVE R244, `(.L_x_11492) ;  /* 0x00000000f4087348 */ /* 0x000fea0003c00000 */
[----:B------:R0:W1:Y:S02]  /*d9e0*/  SHFL.UP P6, R128, R251, R248, R249 ;  /* 0x040000f8fb807389 */ /* 0x00006400000c00f9 */
[----:B01----:R-:W-:Y:S05]  /*d9f0*/  ENDCOLLECTIVE ;  /* 0x000000000000791b */ /* 0x003fea0003800000 */
.L_x_11492:
[----:B------:R-:W-:Y:S02]  /*da00*/  MOV R251, R147 ;  /* 0x0000009300fb7202 */ /* 0x000fe40000000f00 */
[----:B------:R-:W-:-:S07]  /*da10*/  MOV R131, R128 ;  /* 0x0000008000837202 */ /* 0x000fce0000000f00 */
[----:B------:R-:W-:Y:S05]  /*da20*/  WARPSYNC.COLLECTIVE R244, `(.L_x_11493) ;  /* 0x00000000f4087348 */ /* 0x000fea0003c00000 */
[----:B------:R0:W1:Y:S02]  /*da30*/  SHFL.UP P6, R128, R251, R248, R249 ;  /* 0x040000f8fb807389 */ /* 0x00006400000c00f9 */
[----:B01----:R-:W-:Y:S05]  /*da40*/  ENDCOLLECTIVE ;  /* 0x000000000000791b */ /* 0x003fea0003800000 */
.L_x_11493:
[----:B------:R-:W-:Y:S02]  /*da50*/  MOV R251, R129 ;  /* 0x0000008100fb7202 */ /* 0x000fe40000000f00 */
[----:B------:R-:W-:-:S07]  /*da60*/  MOV R243, R128 ;  /* 0x0000008000f37202 */ /* 0x000fce0000000f00 */
[----:B------:R-:W-:Y:S05]  /*da70*/  WARPSYNC.COLLECTIVE R244, `(.L_x_11494) ;  /* 0x00000000f4087348 */ /* 0x000fea0003c00000 */
[----:B------:R0:W1:Y:S02]  /*da80*/  SHFL.UP P6, R128, R251, R248, R249 ;  /* 0x040000f8fb807389 */ /* 0x00006400000c00f9 */
[----:B01----:R-:W-:Y:S05]  /*da90*/  ENDCOLLECTIVE ;  /* 0x000000000000791b */ /* 0x003fea0003800000 */
.L_x_11494:
[----:B------:R-:W-:Y:S02]  /*daa0*/  HFMA2 R248, -RZ, RZ, 0, 1.1920928955078125e-07 ;  /* 0x00000002fff87431 */ /* 0x000fe400000001ff */
[-C--:B------:R-:W-:Y:S01]  /*dab0*/  FMUL.FTZ R247, R245, R128.reuse ;  /* 0x00000080f5f77220 */ /* 0x080fe20000410000 */
[----:B------:R-:W-:-:S03]  /*dac0*/  FMUL.FTZ R250, R246, R128 ;  /* 0x00000080f6fa7220 */ /* 0x000fc60000410000 */
[CC--:B------:R-:W-:Y:S01]  /*dad0*/  FFMA.FTZ R128, R246.reuse, R243.reuse, -R247 ;  /* 0x000000f3f6807223 */ /* 0x0c0fe200000108f7 */
[C---:B------:R-:W-:Y:S01]  /*dae0*/  FFMA.FTZ R250, R245.reuse, R243, R250 ;  /* 0x000000f3f5fa7223 */ /* 0x040fe200000100fa */
[-C--:B------:R-:W-:Y:S02]  /*daf0*/  FMUL.FTZ R243, R245, R131.reuse ;  /* 0x00000083f5f37220 */ /* 0x080fe40000410000 */
[----:B------:R-:W-:Y:S01]  /*db00*/  @P5 FADD.FTZ R147, R147, R128 ;  /* 0x0000008093935221 */ /* 0x000fe20000010000 */
[C---:B------:R-:W-:Y:S01]  /*db10*/  FMUL.FTZ R128, R246.reuse, R131 ;  /* 0x00000083f6807220 */ /* 0x040fe20000410000 */
[-C--:B------:R-:W-:Y:S01]  /*db20*/  @P5 FFMA.FTZ R246, R246, R130.reuse, -R243 ;  /* 0x00000082f6f65223 */ /* 0x080fe200000108f3 */
[----:B------:R-:W-:Y:S02]  /*db30*/  @P5 FADD.FTZ R129, R129, R250 ;  /* 0x000000fa81815221 */ /* 0x000fe40000010000 */
[----:B------:R-:W-:Y:S02]  /*db40*/  @P5 FFMA.FTZ R245, R245, R130, R128 ;  /* 0x00000082f5f55223 */ /* 0x000fe40000010080 */
[----:B------:R-:W-:-:S07]  /*db50*/  MOV R251, R246 ;  /* 0x000000f600fb7202 */ /* 0x000fce0000000f00 */
[----:B------:R-:W-:Y:S05]  /*db60*/  WARPSYNC.COLLECTIVE R244, `(.L_x_11495) ;  /* 0x00000000f4087348 */ /* 0x000fea0003c00000 */
[----:B------:R0:W1:Y:S02]  /*db70*/  SHFL.UP P6, R128, R251, R248, R249 ;  /* 0x040000f8fb807389 */ /* 0x00006400000c00f9 */
[----:B01----:R-:W-:Y:S05]  /*db80*/  ENDCOLLECTIVE ;  /* 0x000000000000791b */ /* 0x003fea0003800000 */
.L_x_11495:
[----:B------:R-:W-:Y:S02]  /*db90*/  MOV R251, R245 ;  /* 0x000000f500fb7202 */ /* 0x000fe40000000f00 */
[----:B------:R-:W-:-:S07]  /*dba0*/  MOV R130, R128 ;  /* 0x0000008000827202 */ /* 0x000fce0000000f00 */
[----:B------:R-:W-:Y:S05]  /*dbb0*/  WARPSYNC.COLLECTIVE R244, `(.L_x_11496) ;  /* 0x00000000f4087348 */ /* 0x000fea0003c00000 */
[----:B------:R0:W1:Y:S02]  /*dbc0*/  SHFL.UP P6, R128, R251, R248, R249 ;  /* 0x040000f8fb807389 */ /* 0x00006400000c00f9 */
[----:B01----:R-:W-:Y:S05]  /*dbd0*/  ENDCOLLECTIVE ;  /* 0x000000000000791b */ /* 0x003fea0003800000 */
.L_x_11496:
[----:B------:R-:W-:Y:S02]  /*dbe0*/  MOV R251, R147 ;  /* 0x0000009300fb7202 */ /* 0x000fe40000000f00 */
[----:B------:R-:W-:-:S07]  /*dbf0*/  MOV R131, R128 ;  /* 0x0000008000837202 */ /* 0x000fce0000000f00 */
[----:B------:R-:W-:Y:S05]  /*dc00*/  WARPSYNC.COLLECTIVE R244, `(.L_x_11497) ;  /* 0x00000000f4087348 */ /* 0x000fea0003c00000 */
[----:B------:R0:W1:Y:S02]  /*dc10*/  SHFL.UP P6, R128, R251, R248, R249 ;  /* 0x040000f8fb807389 */ /* 0x00006400000c00f9 */
[----:B01----:R-:W-:Y:S05]  /*dc20*/  ENDCOLLECTIVE ;  /* 0x000000000000791b */ /* 0x003fea0003800000 */
.L_x_11497:
[----:B------:R-:W-:Y:S02]  /*dc30*/  MOV R251, R129 ;  /* 0x0000008100fb7202 */ /* 0x000fe40000000f00 */
[----:B------:R-:W-:-:S07]  /*dc40*/  MOV R243, R128 ;  /* 0x0000008000f37202 */ /* 0x000fce0000000f00 */
[----:B------:R-:W-:Y:S05]  /*dc50*/  WARPSYNC.COLLECTIVE R244, `(.L_x_11498) ;  /* 0x00000000f4087348 */ /* 0x000fea0003c00000 */
[----:B------:R0:W1:Y:S02]  /*dc60*/  SHFL.UP P6, R128, R251, R248, R249 ;  /* 0x040000f8fb807389 */ /* 0x00006400000c00f9 */
[----:B01----:R-:W-:Y:S05]  /*dc70*/  ENDCOLLECTIVE ;  /* 0x000000000000791b */ /* 0x003fea0003800000 */
.L_x_11498:
[----:B------:R-:W-:Y:S02]  /*dc80*/  HFMA2 R248, -RZ, RZ, 0, 2.384185791015625e-07 ;  /* 0x00000004fff87431 */ /* 0x000fe400000001ff */
        /* <DEDUP_REMOVED lines=14> */
.L_x_11499:
[----:B------:R-:W-:Y:S02]  /*dd70*/  MOV R251, R245 ;  /* 0x000000f500fb7202 */ /* 0x000fe40000000f00 */
[----:B------:R-:W-:-:S07]  /*dd80*/  MOV R130, R128 ;  /* 0x0000008000827202 */ /* 0x000fce0000000f00 */
[----:B------:R-:W-:Y:S05]  /*dd90*/  WARPSYNC.COLLECTIVE R244, `(.L_x_11500) ;  /* 0x00000000f4087348 */ /* 0x000fea0003c00000 */
[----:B------:R0:W1:Y:S02]  /*dda0*/  SHFL.UP P6, R128, R251, R248, R249 ;  /* 0x040000f8fb807389 */ /* 0x00006400000c00f9 */
[----:B01----:R-:W-:Y:S05]  /*ddb0*/  ENDCOLLECTIVE ;  /* 0x000000000000791b */ /* 0x003fea0003800000 */
.L_x_11500:
[----:B------:R-:W-:Y:S02]  /*ddc0*/  MOV R251, R147 ;  /* 0x0000009300fb7202 */ /* 0x000fe40000000f00 */
[----:B------:R-:W-:-:S07]  /*ddd0*/  MOV R131, R128 ;  /* 0x0000008000837202 */ /* 0x000fce0000000f00 */
[----:B------:R-:W-:Y:S05]  /*dde0*/  WARPSYNC.COLLECTIVE R244, `(.L_x_11501) ;  /* 0x00000000f4087348 */ /* 0x000fea0003c00000 */
[----:B------:R0:W1:Y:S02]  /*ddf0*/  SHFL.UP P6, R128, R251, R248, R249 ;  /* 0x040000f8fb807389 */ /* 0x00006400000c00f9 */
[----:B01----:R-:W-:Y:S05]  /*de00*/  ENDCOLLECTIVE ;  /* 0x000000000000791b */ /* 0x003fea0003800000 */
.L_x_11501:
[----:B------:R-:W-:Y:S02]  /*de10*/  MOV R251, R129 ;  /* 0x0000008100fb7202 */ /* 0x000fe40000000f00 */
[----:B------:R-:W-:-:S07]  /*de20*/  MOV R243, R128 ;  /* 0x0000008000f37202 */ /* 0x000fce0000000f00 */
[----:B------:R-:W-:Y:S05]  /*de30*/  WARPSYNC.COLLECTIVE R244, `(.L_x_11502) ;  /* 0x00000000f4087348 */ /* 0x000fea0003c00000 */
[----:B------:R0:W1:Y:S02]  /*de40*/  SHFL.UP P6, R128, R251, R248, R249 ;  /* 0x040000f8fb807389 */ /* 0x00006400000c00f9 */
[----:B01----:R-:W-:Y:S05]  /*de50*/  ENDCOLLECTIVE ;  /* 0x000000000000791b */ /* 0x003fea0003800000 */
.L_x_11502:
[----:B------:R-:W-:Y:S02]  /*de60*/  HFMA2 R248, -RZ, RZ, 0, 4.76837158203125e-07 ;  /* 0x00000008fff87431 */ /* 0x000fe400000001ff */
        /* <DEDUP_REMOVED lines=14> */
.L_x_11503:
[----:B------:R-:W-:Y:S02]  /*df50*/  MOV R251, R245 ;  /* 0x000000f500fb7202 */ /* 0x000fe40000000f00 */
[----:B------:R-:W-:-:S07]  /*df60*/  MOV R130, R128 ;  /* 0x0000008000827202 */ /* 0x000fce0000000f00 */
[----:B------:R-:W-:Y:S05]  /*df70*/  WARPSYNC.COLLECTIVE R244, `(.L_x_11504) ;  /* 0x00000000f4087348 */ /* 0x000fea0003c00000 */
[----:B------:R0:W1:Y:S02]  /*df80*/  SHFL.UP P6, R128, R251, R248, R249 ;  /* 0x040000f8fb807389 */ /* 0x00006400000c00f9 */
[----:B01----:R-:W-:Y:S05]  /*df90*/  ENDCOLLECTIVE ;  /* 0x000000000000791b */ /* 0x003fea0003800000 */
.L_x_11504:
[----:B------:R-:W-:Y:S02]  /*dfa0*/  MOV R251, R147 ;  /* 0x0000009300fb7202 */ /* 0x000fe40000000f00 */
[----:B------:R-:W-:-:S07]  /*dfb0*/  MOV R131, R128 ;  /* 0x0000008000837202 */ /* 0x000fce0000000f00 */
[----:B------:R-:W-:Y:S05]  /*dfc0*/  WARPSYNC.COLLECTIVE R244, `(.L_x_11505) ;  /* 0x00000000f4087348 */ /* 0x000fea0003c00000 */
[----:B------:R0:W1:Y:S02]  /*dfd0*/  SHFL.UP P6, R128, R251, R248, R249 ;  /* 0x040000f8fb807389 */ /* 0x00006400000c00f9 */
[----:B01----:R-:W-:Y:S05]  /*dfe0*/  ENDCOLLECTIVE ;  /* 0x000000000000791b */ /* 0x003fea0003800000 */
.L_x_11505:
[----:B------:R-:W-:Y:S02]  /*dff0*/  MOV R251, R129 ;  /* 0x0000008100fb7202 */ /* 0x000fe40000000f00 */
[----:B------:R-:W-:-:S07]  /*e000*/  MOV R243, R128 ;  /* 0x0000008000f37202 */ /* 0x000fce0000000f00 */
[----:B------:R-:W-:Y:S05]  /*e010*/  WARPSYNC.COLLECTIVE R244, `(.L_x_11506) ;  /* 0x00000000f4087348 */ /* 0x000fea0003c00000 */
[----:B------:R0:W1:Y:S02]  /*e020*/  SHFL.UP P6, R128, R251, R248, R249 ;  /* 0x040000f8fb807389 */ /* 0x00006400000c00f9 */
[----:B01----:R-:W-:Y:S05]  /*e030*/  ENDCOLLECTIVE ;  /* 0x000000000000791b */ /* 0x003fea0003800000 */
.L_x_11506:
[----:B------:R-:W-:Y:S02]  /*e040*/  HFMA2 R248, -RZ, RZ, 0, 9.5367431640625e-07 ;  /* 0x00000010fff87431 */ /* 0x000fe400000001ff */
        /* <DEDUP_REMOVED lines=14> */
.L_x_11507:
[----:B------:R-:W-:Y:S02]  /*e130*/  MOV R251, R245 ;  /* 0x000000f500fb7202 */ /* 0x000fe40000000f00 */
[----:B------:R-:W-:-:S07]  /*e140*/  MOV R130, R128 ;  /* 0x0000008000827202 */ /* 0x000fce0000000f00 */
[----:B------:R-:W-:Y:S05]  /*e150*/  WARPSYNC.COLLECTIVE R244, `(.L_x_11508) ;  /* 0x00000000f4087348 */ /* 0x000fea0003c00000 */
[----:B------:R0:W1:Y:S02]  /*e160*/  SHFL.UP P6, R128, R251, R248, R249 ;  /* 0x040000f8fb807389 */ /* 0x00006400000c00f9 */
[----:B01----:R-:W-:Y:S05]  /*e170*/  ENDCOLLECTIVE ;  /* 0x000000000000791b */ /* 0x003fea0003800000 */
.L_x_11508:
[----:B------:R-:W-:Y:S02]  /*e180*/  MOV R251, R147 ;  /* 0x0000009300fb7202 */ /* 0x000fe40000000f00 */
[----:B------:R-:W-:-:S07]  /*e190*/  MOV R131, R128 ;  /* 0x0000008000837202 */ /* 0x000fce0000000f00 */
[----:B------:R-:W-:Y:S05]  /*e1a0*/  WARPSYNC.COLLECTIVE R244, `(.L_x_11509) ;  /* 0x00000000f4087348 */ /* 0x000fea0003c00000 */
[----:B------:R0:W1:Y:S02]  /*e1b0*/  SHFL.UP P6, R128, R251, R248, R249 ;  /* 0x040000f8fb807389 */ /* 0x00006400000c00f9 */
[----:B01----:R-:W-:Y:S05]  /*e1c0*/  ENDCOLLECTIVE ;  /* 0x000000000000791b */ /* 0x003fea0003800000 */
.L_x_11509:
[----:B------:R-:W-:Y:S02]  /*e1d0*/  MOV R251, R129 ;  /* 0x0000008100fb7202 */ /* 0x000fe40000000f00 */
[----:B------:R-:W-:-:S07]  /*e1e0*/  MOV R243, R128 ;  /* 0x0000008000f37202 */ /* 0x000fce0000000f00 */
[----:B------:R-:W-:Y:S05]  /*e1f0*/  WARPSYNC.COLLECTIVE R244, `(.L_x_11510) ;  /* 0x00000000f4087348 */ /* 0x000fea0003c00000 */
[----:B------:R0:W1:Y:S02]  /*e200*/  SHFL.UP P6, R128, R251, R248, R249 ;  /* 0x040000f8fb807389 */ /* 0x00006400000c00f9 */
[----:B01----:R-:W-:Y:S05]  /*e210*/  ENDCOLLECTIVE ;  /* 0x000000000000791b */ /* 0x003fea0003800000 */
.L_x_11510:
[----:B------:R-:W-:Y:S05]  /*e220*/  BRA `(.L_x_11511) ;  /* 0xffffff8800247947 */ /* 0x000fea000383ffff */
.L_x_11391:
        /* <DEDUP_REMOVED lines=8> */
.L_x_11513:
[----:B------:R-:W-:Y:S05]  /*e2b0*/  BSYNC B0 ;  /* 0x0000000000007941 */ /* 0x000fea0003800000 */
.L_x_11512:
[----:B------:R-:W-:Y:S05]  /*e2c0*/  BRA `(.L_x_11514) ;  /* 0xffffff8800307947 */ /* 0x000fea000383ffff */
.L_x_11392:
        /* <DEDUP_REMOVED lines=8> */
.L_x_11516:
[----:B------:R-:W-:Y:S05]  /*e350*/  BSYNC B0 ;  /* 0x0000000000007941 */ /* 0x000fea0003800000 */
.L_x_11515:
[----:B------:R-:W-:Y:S05]  /*e360*/  BRA `(.L_x_11517) ;  /* 0xffffff8800107947 */ /* 0x000fea000383ffff */
.L_x_11393:
        /* <DEDUP_REMOVED lines=8> */
.L_x_11519:
[----:B------:R-:W-:Y:S05]  /*e3f0*/  BSYNC B0 ;  /* 0x0000000000007941 */ /* 0x000fea0003800000 */
.L_x_11518:
[----:B------:R-:W-:Y:S05]  /*e400*/  BRA `(.L_x_11520) ;  /* 0xffffff8400f07947 */ /* 0x000fea000383ffff */
.L_x_11394:
        /* <DEDUP_REMOVED lines=8> */
.L_x_11522:
[----:B------:R-:W-:Y:S05]  /*e490*/  BSYNC B0 ;  /* 0x0000000000007941 */ /* 0x000fea0003800000 */
.L_x_11521:
[----:B------:R-:W-:Y:S05]  /*e4a0*/  BRA `(.L_x_11523) ;  /* 0xffffff8400d07947 */ /* 0x000fea000383ffff */
.L_x_11395:
        /* <DEDUP_REMOVED lines=8> */
.L_x_11525:
[----:B------:R-:W-:Y:S05]  /*e530*/  BSYNC B0 ;  /* 0x0000000000007941 */ /* 0x000fea0003800000 */
.L_x_11524:
        /* <DEDUP_REMOVED lines=10> */
.L_x_11526:
[----:B------:R-:W-:Y:S02]  /*e5e0*/  MOV R130, 0x1f ;  /* 0x0000001f00827802 */ /* 0x000fe40000000f00 */
[----:B------:R-:W-:Y:S02]  /*e5f0*/  MOV R251, R147 ;  /* 0x0000009300fb7202 */ /* 0x000fe40000000f00 */
[----:B------:R-:W-:-:S07]  /*e600*/  MOV R245, R128 ;  /* 0x0000008000f57202 */ /* 0x000fce0000000f00 */
[----:B------:R-:W-:Y:S05]  /*e610*/  WARPSYNC.COLLECTIVE R244, `(.L_x_11527) ;  /* 0x00000000f4087348 */ /* 0x000fea0003c00000 */
[----:B------:R0:W1:Y:S02]  /*e620*/  SHFL.UP P6, R128, R251, R248, R249 ;  /* 0x040000f8fb807389 */ /* 0x00006400000c00f9 */
[----:B01----:R-:W-:Y:S05]  /*e630*/  ENDCOLLECTIVE ;  /* 0x000000000000791b */ /* 0x003fea0003800000 */
.L_x_11527:
[----:B------:R-:W-:Y:S02]  /*e640*/  MOV R251, R129 ;  /* 0x0000008100fb7202 */ /* 0x000fe40000000f00 */
[----:B------:R-:W-:-:S07]  /*e650*/  MOV R147, R128 ;  /* 0x0000008000937202 */ /* 0x000fce0000000f00 */
[----:B------:R-:W-:Y:S05]  /*e660*/  WARPSYNC.COLLECTIVE R244, `(.L_x_11528) ;  /* 0x00000000f4087348 */ /* 0x000fea0003c00000 */
[----:B------:R0:W1:Y:S02]  /*e670*/  SHFL.UP P6, R128, R251, R248, R249 ;  /* 0x040000f8fb807389 */ /* 0x00006400000c00f9 */
[----:B01----:R-:W-:Y:S05]  /*e680*/  ENDCOLLECTIVE ;  /* 0x000000000000791b */ /* 0x003fea0003800000 */
.L_x_11528:
[----:B------:R-:W-:-:S07]  /*e690*/  MOV R129, R128 ;  /* 0x0000008000817202 */ /* 0x000fce0000000f00 */
[----:B------:R-:W-:Y:S05]  /*e6a0*/  WARPSYNC.COLLECTIVE R244, `(.L_x_11529) ;  /* 0x00000000f4087348 */ /* 0x000fea0003c00000 */
[----:B------:R0:W1:Y:S02]  /*e6b0*/  SHFL.IDX P2, R128, R243, R131, R130 ;  /* 0x00000083f3807389 */ /* 0x0000640000040082 */
[----:B01----:R-:W-:Y:S05]  /*e6c0*/  ENDCOLLECTIVE ;  /* 0x000000000000791b */ /* 0x003fea0003800000 */
.L_x_11529:
[----:B------:R-:W-:Y:S02]  /*e6d0*/  MOV R243, R121 ;  /* 0x0000007900f37202 */ /* 0x000fe40000000f00 */
[----:B------:R-:W-:-:S07]  /*e6e0*/  MOV R120, R128 ;  /* 0x0000008000787202 */ /* 0x000fce0000000f00 */
[----:B------:R-:W-:Y:S05]  /*e6f0*/  WARPSYNC.COLLECTIVE R244, `(.L_x_11530) ;  /* 0x00000000f4087348 */ /* 0x000fea0003c00000 */
[----:B------:R0:W1:Y:S02]  /*e700*/  SHFL.IDX P2, R128, R243, R131, R130 ;  /* 0x00000083f3807389 */ /* 0x0000640000040082 */
[----:B01----:R-:W-:Y:S05]  /*e710*/  ENDCOLLECTIVE ;  /* 0x000000000000791b */ /* 0x003fea0003800000 */
.L_x_11530:
[----:B------:R-:W-:Y:S02]  /*e720*/  MOV R243, R122 ;  /* 0x0000007a00f37202 */ /* 0x000fe40000000f00 */
[----:B------:R-:W-:-:S07]  /*e730*/  MOV R248, R128 ;  /* 0x0000008000f87202 */ /* 0x000fce0000000f00 */
[----:B------:R-:W-:Y:S05]  /*e740*/  WARPSYNC.COLLECTIVE R244, `(.L_x_11531) ;  /* 0x00000000f4087348 */ /* 0x000fea0003c00000 */
[----:B------:R0:W1:Y:S02]  /*e750*/  SHFL.IDX P2, R128, R243, R131, R130 ;  /* 0x00000083f3807389 */ /* 0x0000640000040082 */
[----:B01----:R-:W-:Y:S05]  /*e760*/  ENDCOLLECTIVE ;  /* 0x000000000000791b */ /* 0x003fea0003800000 */
.L_x_11531:
[----:B------:R-:W-:Y:S02]  /*e770*/  MOV R243, R123 ;  /* 0x0000007b00f37202 */ /* 0x000fe40000000f00 */
[----:B------:R-:W-:-:S07]  /*e780*/  MOV R122, R128 ;  /* 0x00000080007a7202 */ /* 0x000fce0000000f00 */
[----:B------:R-:W-:Y:S05]  /*e790*/  WARPSYNC.COLLECTIVE R244, `(.L_x_11532) ;  /* 0x00000000f4087348 */ /* 0x000fea0003c00000 */
[----:B------:R0:W1:Y:S02]  /*e7a0*/  SHFL.IDX P2, R128, R243, R131, R130 ;  /* 0x00000083f3807389 */ /* 0x0000640000040082 */
[----:B01----:R-:W-:Y:S05]  /*e7b0*/  ENDCOLLECTIVE ;  /* 0x000000000000791b */ /* 0x003fea0003800000 */
.L_x_11532:
[----:B------:R-:W-:Y:S01]  /*e7c0*/  MOV R123, R128 ;  /* 0x00000080007b7202 */ /* 0x000fe20000000f00 */
[----:B------:R-:W-:Y:S06]  /*e7d0*/  BRA `(.L_x_11533) ;  /* 0xffffff84002c7947 */ /* 0x000fec000383ffff */
.L_x_11397:
[----:B------:R-:W-:Y:S01]  /*e7e0*/  HFMA2 R251, -RZ, RZ, 0, 5.9604644775390625e-08 ;  /* 0x00000001fffb7431 */ /* 0x000fe200000001ff */
[----:B------:R-:W-:Y:S02]  /*e7f0*/  MOV R129, R139 ;  /* 0x0000008b00817202 */ /* 0x000fe40000000f00 */
[----:B------:R-:W-:Y:S02]  /*e800*/  MOV R128, 0x1f ;  /* 0x0000001f00807802 */ /* 0x000fe40000000f00 */
[----:B------:R-:W-:-:S07]  /*e810*/  MOV R244, 0xffffffff ;  /* 0xffffffff00f47802 */ /* 0x000fce0000000f00 */
[----:B------:R-:W-:Y:S05]  /*e820*/  WARPSYNC.COLLECTIVE R244, `(.L_x_11534) ;  /* 0x00000000f4087348 */ /* 0x000fea0003c00000 */
[----:B------:R0:W1:Y:S02]  /*e830*/  SHFL.DOWN P2, R252, R129, R251, R128 ;  /* 0x080000fb81fc7389 */ /* 0x0000640000040080 */
[----:B01----:R-:W-:Y:S05]  /*e840*/  ENDCOLLECTIVE ;  /* 0x000000000000791b */ /* 0x003fea0003800000 */
.L_x_11534:
[----:B------:R-:W-:Y:S02]  /*e850*/  MOV R129, R136 ;  /* 0x0000008800817202 */ /* 0x000fe40000000f00 */
[----:B------:R-:W-:-:S07]  /*e860*/  MOV R243, R252 ;  /* 0x000000fc00f37202 */ /* 0x000fce0000000f00 */
[----:B------:R-:W-:Y:S05]  /*e870*/  WARPSYNC.COLLECTIVE R244, `(.L_x_11535) ;  /* 0x00000000f4087348 */ /* 0x000fea0003c00000 */
[----:B------:R0:W1:Y:S02]  /*e880*/  SHFL.DOWN P2, R252, R129, R251, R128 ;  /* 0x080000fb81fc7389 */ /* 0x0000640000040080 */
[----:B01----:R-:W-:Y:S05]  /*e890*/  ENDCOLLECTIVE ;  /* 0x000000000000791b */ /* 0x003fea0003800000 */
.L_x_11535:
[----:B------:R-:W-:Y:S02]  /*e8a0*/  MOV R129, R137 ;  /* 0x0000008900817202 */ /* 0x000fe40000000f00 */
[----:B------:R-:W-:-:S07]  /*e8b0*/  MOV R131, R252 ;  /* 0x000000fc00837202 */ /* 0x000fce0000000f00 */
[----:B------:R-:W-:Y:S05]  /*e8c0*/  WARPSYNC.COLLECTIVE R244, `(.L_x_11536) ;  /* 0x00000000f4087348 */ /* 0x000fea0003c00000 */
[----:B------:R0:W1:Y:S02]  /*e8d0*/  SHFL.DOWN P2, R252, R129, R251, R128 ;  /* 0x080000fb81fc7389 */ /* 0x0000640000040080 */
[----:B01----:R-:W-:Y:S05]  /*e8e0*/  ENDCOLLECTIVE ;  /* 0x000000000000791b */ /* 0x003fea0003800000 */
.L_x_11536:
[----:B------:R-:W-:Y:S02]  /*e8f0*/  MOV R129, R138 ;  /* 0x0000008a00817202 */ /* 0x000fe40000000f00 */
[----:B------:R-:W-:-:S07]  /*e900*/  MOV R130, R252 ;  /* 0x000000fc00827202 */ /* 0x000fce0000000f00 */
[----:B------:R-:W-:Y:S05]  /*e910*/  WARPSYNC.COLLECTIVE R244, `(.L_x_11537) ;  /* 0x00000000f4087348 */ /* 0x000fea0003c00000 */
[----:B------:R0:W1:Y:S02]  /*e920*/  SHFL.DOWN P2, R252, R129, R251, R128 ;  /* 0x080000fb81fc7389 */ /* 0x0000640000040080 */
[----:B01----:R-:W-:Y:S05]  /*e930*/  ENDCOLLECTIVE ;  /* 0x000000000000791b */ /* 0x003fea0003800000 */
.L_x_11537:
[----:B------:R-:W-:Y:S05]  /*e940*/  BRA `(.L_x_11538) ;  /* 0xffffff9400a47947 */ /* 0x000fea000383ffff */
.L_x_11400:
        /* <DEDUP_REMOVED lines=8> */
.L_x_11540:
[----:B------:R-:W-:Y:S05]  /*e9d0*/  BSYNC B0 ;  /* 0x0000000000007941 */ /* 0x000fea0003800000 */
.L_x_11539:
        /* <DEDUP_REMOVED lines=8> */
.L_x_11541:
[----:B------:R-:W-:Y:S02]  /*ea60*/  MOV R129, R137 ;  /* 0x0000008900817202 */ /* 0x000fe40000000f00 */
[----:B------:R-:W-:-:S07]  /*ea70*/  MOV R131, R252 ;  /* 0x000000fc00837202 */ /* 0x000fce0000000f00 */
[----:B------:R-:W-:Y:S05]  /*ea80*/  WARPSYNC.COLLECTIVE R244, `(.L_x_11542) ;  /* 0x00000000f4087348 */ /* 0x000fea0003c00000 */
[----:B------:R0:W1:Y:S02]  /*ea90*/  SHFL.DOWN P2, R252, R129, R251, R128 ;  /* 0x080000fb81fc7389 */ /* 0x0000640000040080 */
[----:B01----:R-:W-:Y:S05]  /*eaa0*/  ENDCOLLECTIVE ;  /* 0x000000000000791b */ /* 0x003fea0003800000 */
.L_x_11542:
[----:B------:R-:W-:Y:S02]  /*eab0*/  MOV R129, R138 ;  /* 0x0000008a00817202 */ /* 0x000fe40000000f00 */
[----:B------:R-:W-:-:S07]  /*eac0*/  MOV R243, R252 ;  /* 0x000000fc00f37202 */ /* 0x000fce0000000f00 */
[----:B------:R-:W-:Y:S05]  /*ead0*/  WARPSYNC.COLLECTIVE R244, `(.L_x_11543) ;  /* 0x00000000f4087348 */ /* 0x000fea0003c00000 */
[----:B------:R0:W1:Y:S02]  /*eae0*/  SHFL.DOWN P2, R252, R129, R251, R128 ;  /* 0x080000fb81fc7389 */ /* 0x0000640000040080 */
[----:B01----:R-:W-:Y:S05]  /*eaf0*/  ENDCOLLECTIVE ;  /* 0x000000000000791b */ /* 0x003fea0003800000 */
.L_x_11543:
[----:B------:R-:W-:Y:S05]  /*eb00*/  BRA `(.L_x_11544) ;  /* 0xffffff9400847947 */ /* 0x000fea000383ffff */
.L_x_11403:
        /* <DEDUP_REMOVED lines=8> */
.L_x_11546:
[----:B------:R-:W-:Y:S05]  /*eb90*/  BSYNC B0 ;  /* 0x0000000000007941 */ /* 0x000fea0003800000 */
.L_x_11545:
        /* <DEDUP_REMOVED lines=8> */
.L_x_11547:
[----:B------:R-:W-:Y:S02]  /*ec20*/  MOV R129, R137 ;  /* 0x0000008900817202 */ /* 0x000fe40000000f00 */
[----:B------:R-:W-:-:S07]  /*ec30*/  MOV R131, R252 ;  /* 0x000000fc00837202 */ /* 0x000fce0000000f00 */
[----:B------:R-:W-:Y:S05]  /*ec40*/  WARPSYNC.COLLECTIVE R244, `(.L_x_11548) ;  /* 0x00000000f4087348 */ /* 0x000fea0003c00000 */
[----:B------:R0:W1:Y:S02]  /*ec50*/  SHFL.DOWN P2, R252, R129, R251, R128 ;  /* 0x080000fb81fc7389 */ /* 0x0000640000040080 */
[----:B01----:R-:W-:Y:S05]  /*ec60*/  ENDCOLLECTIVE ;  /* 0x000000000000791b */ /* 0x003fea0003800000 */
.L_x_11548:
[----:B------:R-:W-:Y:S02]  /*ec70*/  MOV R129, R138 ;  /* 0x0000008a00817202 */ /* 0x000fe40000000f00 */
[----:B------:R-:W-:-:S07]  /*ec80*/  MOV R243, R252 ;  /* 0x000000fc00f37202 */ /* 0x000fce0000000f00 */
[----:B------:R-:W-:Y:S05]  /*ec90*/  WARPSYNC.COLLECTIVE R244, `(.L_x_11549) ;  /* 0x00000000f4087348 */ /* 0x000fea0003c00000 */
[----:B------:R0:W1:Y:S02]  /*eca0*/  SHFL.DOWN P2, R252, R129, R251, R128 ;  /* 0x080000fb81fc7389 */ /* 0x0000640000040080 */
[----:B01----:R-:W-:Y:S05]  /*ecb0*/  ENDCOLLECTIVE ;  /* 0x000000000000791b */ /* 0x003fea0003800000 */
.L_x_11549:
[----:B------:R-:W-:Y:S05]  /*ecc0*/  BRA `(.L_x_11550) ;  /* 0xffffff9400647947 */ /* 0x000fea000383ffff */
.L_x_11406:
        /* <DEDUP_REMOVED lines=8> */
.L_x_11552:
[----:B------:R-:W-:Y:S05]  /*ed50*/  BSYNC B0 ;  /* 0x0000000000007941 */ /* 0x000fea0003800000 */
.L_x_11551:
        /* <DEDUP_REMOVED lines=8> */
.L_x_11553:
[----:B------:R-:W-:Y:S02]  /*ede0*/  MOV R129, R137 ;  /* 0x0000008900817202 */ /* 0x000fe40000000f00 */
[----:B------:R-:W-:-:S07]  /*edf0*/  MOV R131, R252 ;  /* 0x000000fc00837202 */ /* 0x000fce0000000f00 */
[----:B------:R-:W-:Y:S05]  /*ee00*/  WARPSYNC.COLLECTIVE R244, `(.L_x_11554) ;  /* 0x00000000f4087348 */ /* 0x000fea0003c00000 */
[----:B------:R0:W1:Y:S02]  /*ee10*/  SHFL.DOWN P2, R252, R129, R251, R128 ;  /* 0x080000fb81fc7389 */ /* 0x0000640000040080 */
[----:B01----:R-:W-:Y:S05]  /*ee20*/  ENDCOLLECTIVE ;  /* 0x000000000000791b */ /* 0x003fea0003800000 */
.L_x_11554:
[----:B------:R-:W-:Y:S02]  /*ee30*/  MOV R129, R138 ;  /* 0x0000008a00817202 */ /* 0x000fe40000000f00 */
[----:B------:R-:W-:-:S07]  /*ee40*/  MOV R243, R252 ;  /* 0x000000fc00f37202 */ /* 0x000fce0000000f00 */
[----:B------:R-:W-:Y:S05]  /*ee50*/  WARPSYNC.COLLECTIVE R244, `(.L_x_11555) ;  /* 0x00000000f4087348 */ /* 0x000fea0003c00000 */
[----:B------:R0:W1:Y:S02]  /*ee60*/  SHFL.DOWN P2, R252, R129, R251, R128 ;  /* 0x080000fb81fc7389 */ /* 0x0000640000040080 */
[----:B01----:R-:W-:Y:S05]  /*ee70*/  ENDCOLLECTIVE ;  /* 0x000000000000791b */ /* 0x003fea0003800000 */
.L_x_11555:
[----:B------:R-:W-:Y:S05]  /*ee80*/  BRA `(.L_x_11556) ;  /* 0xffffff9400447947 */ /* 0x000fea000383ffff */
.L_x_11409:
        /* <DEDUP_REMOVED lines=8> */
.L_x_11558:
[----:B------:R-:W-:Y:S05]  /*ef10*/  BSYNC B0 ;  /* 0x0000000000007941 */ /* 0x000fea0003800000 */
.L_x_11557:
        /* <DEDUP_REMOVED lines=8> */
.L_x_11559:
[----:B------:R-:W-:Y:S02]  /*efa0*/  MOV R129, R137 ;  /* 0x0000008900817202 */ /* 0x000fe40000000f00 */
[----:B------:R-:W-:-:S07]  /*efb0*/  MOV R131, R252 ;  /* 0x000000fc00837202 */ /* 0x000fce0000000f00 */
[----:B------:R-:W-:Y:S05]  /*efc0*/  WARPSYNC.COLLECTIVE R244, `(.L_x_11560) ;  /* 0x00000000f4087348 */ /* 0x000fea0003c00000 */
[----:B------:R0:W1:Y:S02]  /*efd0*/  SHFL.DOWN P2, R252, R129, R251, R128 ;  /* 0x080000fb81fc7389 */ /* 0x0000640000040080 */
[----:B01----:R-:W-:Y:S05]  /*efe0*/  ENDCOLLECTIVE ;  /* 0x000000000000791b */ /* 0x003fea0003800000 */
.L_x_11560:
[----:B------:R-:W-:Y:S02]  /*eff0*/  MOV R129, R138 ;  /* 0x0000008a00817202 */ /* 0x000fe40000000f00 */
[----:B------:R-:W-:-:S07]  /*f000*/  MOV R243, R252 ;  /* 0x000000fc00f37202 */ /* 0x000fce0000000f00 */
[----:B------:R-:W-:Y:S05]  /*f010*/  WARPSYNC.COLLECTIVE R244, `(.L_x_11561) ;  /* 0x00000000f4087348 */ /* 0x000fea0003c00000 */
[----:B------:R0:W1:Y:S02]  /*f020*/  SHFL.DOWN P2, R252, R129, R251, R128 ;  /* 0x080000fb81fc7389 */ /* 0x0000640000040080 */
[----:B01----:R-:W-:Y:S05]  /*f030*/  ENDCOLLECTIVE ;  /* 0x000000000000791b */ /* 0x003fea0003800000 */
.L_x_11561:
[----:B------:R-:W-:Y:S05]  /*f040*/  BRA `(.L_x_11562) ;  /* 0xffffff9400247947 */ /* 0x000fea000383ffff */
.L_x_11412:
        /* <DEDUP_REMOVED lines=8> */
.L_x_11564:
[----:B------:R-:W-:Y:S05]  /*f0d0*/  BSYNC B0 ;  /* 0x0000000000007941 */ /* 0x000fea0003800000 */
.L_x_11563:
        /* <DEDUP_REMOVED lines=9> */
.L_x_11565:
[----:B------:R-:W-:Y:S02]  /*f170*/  MOV R243, R137 ;  /* 0x0000008900f37202 */ /* 0x000fe40000000f00 */
[----:B------:R-:W-:-:S07]  /*f180*/  MOV R248, R128 ;  /* 0x0000008000f87202 */ /* 0x000fce0000000f00 */
[----:B------:R-:W-:Y:S05]  /*f190*/  WARPSYNC.COLLECTIVE R244, `(.L_x_11566) ;  /* 0x00000000f4087348 */ /* 0x000fea0003c00000 */
[----:B------:R0:W1:Y:S02]  /*f1a0*/  SHFL.IDX P2, R128, R243, R131, R130 ;  /* 0x00000083f3807389 */ /* 0x0000640000040082 */
[----:B01----:R-:W-:Y:S05]  /*f1b0*/  ENDCOLLECTIVE ;  /* 0x000000000000791b */ /* 0x003fea0003800000 */
.L_x_11566:
        /* <DEDUP_REMOVED lines=15> */
.L_x_11567:
[----:B------:R-:W-:Y:S01]  /*f2b0*/  MOV R243, R120 ;  /* 0x0000007800f37202 */ /* 0x000fe20000000f00 */
[----:B------:R-:W-:Y:S01]  /*f2c0*/  FADD.FTZ R249, R128, R249 ;  /* 0x000000f980f97221 */ /* 0x000fe20000010000 */
[----:B------:R-:W-:-:S07]  /*f2d0*/  MOV R128, 0x1f ;  /* 0x0000001f00807802 */ /* 0x000fce0000000f00 */
[----:B------:R-:W-:Y:S05]  /*f2e0*/  WARPSYNC.COLLECTIVE R244, `(.L_x_11568) ;  /* 0x00000000f4087348 */ /* 0x000fea0003c00000 */
[----:B------:R0:W1:Y:S02]  /*f2f0*/  SHFL.DOWN P2, R252, R129, R251, R128 ;  /* 0x080000fb81fc7389 */ /* 0x0000640000040080 */
[----:B01----:R-:W-:Y:S05]  /*f300*/  ENDCOLLECTIVE ;  /* 0x000000000000791b */ /* 0x003fea0003800000 */
.L_x_11568:
[----:B------:R-:W-:Y:S02]  /*f310*/  MOV R129, R136 ;  /* 0x0000008800817202 */ /* 0x000fe40000000f00 */
[----:B------:R-:W-:-:S07]  /*f320*/  MOV R139, R252 ;  /* 0x000000fc008b7202 */ /* 0x000fce0000000f00 */
[----:B------:R-:W-:Y:S05]  /*f330*/  WARPSYNC.COLLECTIVE R244, `(.L_x_11569) ;  /* 0x00000000f4087348 */ /* 0x000fea0003c00000 */
[----:B------:R0:W1:Y:S02]  /*f340*/  SHFL.DOWN P2, R252, R129, R251, R128 ;  /* 0x080000fb81fc7389 */ /* 0x0000640000040080 */
[----:B01----:R-:W-:Y:S05]  /*f350*/  ENDCOLLECTIVE ;  /* 0x000000000000791b */ /* 0x003fea0003800000 */
.L_x_11569:
[----:B------:R-:W-:Y:S02]  /*f360*/  MOV R129, R137 ;  /* 0x0000008900817202 */ /* 0x000fe40000000f00 */
[----:B------:R-:W-:-:S07]  /*f370*/  MOV R136, R252 ;  /* 0x000000fc00887202 */ /* 0x000fce0000000f00 */
[----:B------:R-:W-:Y:S05]  /*f380*/  WARPSYNC.COLLECTIVE R244, `(.L_x_11570) ;  /* 0x00000000f4087348 */ /* 0x000fea0003c00000 */
[----:B------:R0:W1:Y:S02]  /*f390*/  SHFL.DOWN P2, R252, R129, R251, R128 ;  /* 0x080000fb81fc7389 */ /* 0x0000640000040080 */
[----:B01----:R-:W-:Y:S05]  /*f3a0*/  ENDCOLLECTIVE ;  /* 0x000000000000791b */ /* 0x003fea0003800000 */
.L_x_11570:
[----:B------:R-:W-:Y:S02]  /*f3b0*/  MOV R129, R138 ;  /* 0x0000008a00817202 */ /* 0x000fe40000000f00 */
[----:B------:R-:W-:-:S07]  /*f3c0*/  MOV R137, R252 ;  /* 0x000000fc00897202 */ /* 0x000fce0000000f00 */
[----:B------:R-:W-:Y:S05]  /*f3d0*/  WARPSYNC.COLLECTIVE R244, `(.L_x_11571) ;  /* 0x00000000f4087348 */ /* 0x000fea0003c00000 */
[----:B------:R0:W1:Y:S02]  /*f3e0*/  SHFL.DOWN P2, R252, R129, R251, R128 ;  /* 0x080000fb81fc7389 */ /* 0x0000640000040080 */
[----:B01----:R-:W-:Y:S05]  /*f3f0*/  ENDCOLLECTIVE ;  /* 0x000000000000791b */ /* 0x003fea0003800000 */
.L_x_11571:
[----:B------:R-:W-:Y:S05]  /*f400*/  WARPSYNC.COLLECTIVE R244, `(.L_x_11572) ;  /* 0x00000000f4087348 */ /* 0x000fea0003c00000 */
[----:B------:R0:W1:Y:S02]  /*f410*/  SHFL.IDX P2, R128, R243, R131, R130 ;  /* 0x00000083f3807389 */ /* 0x0000640000040082 */
[----:B01----:R-:W-:Y:S05]  /*f420*/  ENDCOLLECTIVE ;  /* 0x000000000000791b */ /* 0x003fea0003800000 */
.L_x_11572:
[----:B------:R-:W-:Y:S02]  /*f430*/  MOV R243, R121 ;  /* 0x0000007900f37202 */ /* 0x000fe40000000f00 */
[----:B------:R-:W-:Y:S02]  /*f440*/  MOV R138, R252 ;  /* 0x000000fc008a7202 */ /* 0x000fe40000000f00 */
[----:B------:R-:W-:-:S07]  /*f450*/  MOV R252, R128 ;  /* 0x0000008000fc7202 */ /* 0x000fce0000000f00 */
[----:B------:R-:W-:Y:S05]  /*f460*/  WARPSYNC.COLLECTIVE R244, `(.L_x_11573) ;  /* 0x00000000f4087348 */ /* 0x000fea0003c00000 */
[----:B------:R0:W1:Y:S02]  /*f470*/  SHFL.IDX P2, R128, R243, R131, R130 ;  /* 0x00000083f3807389 */ /* 0x0000640000040082 */
[----:B01----:R-:W-:Y:S05]  /*f480*/  ENDCOLLECTIVE ;  /* 0x000000000000791b */ /* 0x003fea0003800000 */
.L_x_11573:
[----:B------:R-:W-:Y:S02]  /*f490*/  MOV R243, R122 ;  /* 0x0000007a00f37202 */ /* 0x000fe40000000f00 */
[----:B------:R-:W-:-:S07]  /*f4a0*/  MOV R129, R128 ;  /* 0x0000008000817202 */ /* 0x000fce0000000f00 */
[----:B------:R-:W-:Y:S05]  /*f4b0*/  WARPSYNC.COLLECTIVE R244, `(.L_x_11574) ;  /* 0x00000000f4087348 */ /* 0x000fea0003c00000 */
[----:B------:R0:W1:Y:S02]  /*f4c0*/  SHFL.IDX P2, R128, R243, R131, R130 ;  /* 0x00000083f3807389 */ /* 0x0000640000040082 */
[----:B01----:R-:W-:Y:S05]  /*f4d0*/  ENDCOLLECTIVE ;  /* 0x000000000000791b */ /* 0x003fea0003800000 */
.L_x_11574:
[----:B------:R-:W-:Y:S02]  /*f4e0*/  MOV R243, R123 ;  /* 0x0000007b00f37202 */ /* 0x000fe40000000f00 */
[----:B------:R-:W-:-:S07]  /*f4f0*/  MOV R251, R128 ;  /* 0x0000008000fb7202 */ /* 0x000fce0000000f00 */
[----:B------:R-:W-:Y:S05]  /*f500*/  WARPSYNC.COLLECTIVE R244, `(.L_x_11575) ;  /* 0x00000000f4087348 */ /* 0x000fea0003c00000 */
[----:B------:R0:W1:Y:S02]  /*f510*/  SHFL.IDX P2, R128, R243, R131, R130 ;  /* 0x00000083f3807389 */ /* 0x0000640000040082 */
[----:B01----:R-:W-:Y:S05]  /*f520*/  ENDCOLLECTIVE ;  /* 0x000000000000791b */ /* 0x003fea0003800000 */
.L_x_11575:
[----:B------:R-:W-:Y:S02]  /*f530*/  MOV R131, R128 ;  /* 0x0000008000837202 */ /* 0x000fe40000000f00 */
[----:B------:R-:W-:Y:S01]  /*f540*/  MOV R128, R252 ;  /* 0x000000fc00807202 */ /* 0x000fe20000000f00 */
[----:B------:R-:W-:Y:S06]  /*f550*/  BRA `(.L_x_11576) ;  /* 0xffffff90007c7947 */ /* 0x000fec000383ffff */
.L_x_11577:
        /* <DEDUP_REMOVED lines=10> */
.L_x_18715:


//--------------------- .text._Z25selective_scan_bwd_kernelI32Selective_Scan_bwd_kernel_traitsILi64ELi16ELb1ELb1ELb1ELb0ELb0EfN3c107complexIfEEEEv12SSMParamsBwd --------------------------
	.section	.text._Z25selective_scan_bwd_kernelI32Selective_Scan_bwd_kernel_traitsILi64ELi16ELb1ELb1ELb1ELb0ELb0EfN3c107complexIfEEEEv12SSMParamsBwd,"ax",@progbits
	.align	128
        .global         _Z25selective_scan_bwd_kernelI32Selective_Scan_bwd_kernel_traitsILi64ELi16ELb1ELb1ELb1ELb0ELb0EfN3c107complexIfEEEEv12SSMParamsBwd
        .type           _Z25selective_scan_bwd_kernelI32Selective_Scan_bwd_kernel_traitsILi64ELi16ELb1ELb1ELb1ELb0ELb0EfN3c107complexIfEEEEv12SSMParamsBwd,@function
        .size           _Z25selective_scan_bwd_kernelI32Selective_Scan_bwd_kernel_traitsILi64ELi16ELb1ELb1ELb1ELb0ELb0EfN3c107complexIfEEEEv12SSMParamsBwd,(.L_x_18716 - _Z25selective_scan_bwd_kernelI32Selective_Scan_bwd_kernel_traitsILi64ELi16ELb1ELb1ELb1ELb0ELb0EfN3c107complexIfEEEEv12SSMParamsBwd)
        .other          _Z25selective_scan_bwd_kernelI32Selective_Scan_bwd_kernel_traitsILi64ELi16ELb1ELb1ELb1ELb0ELb0EfN3c107complexIfEEEEv12SSMParamsBwd,@"STO_CUDA_ENTRY STV_DEFAULT"
_Z25selective_scan_bwd_kernelI32Selective_Scan_bwd_kernel_traitsILi64ELi16ELb1ELb1ELb1ELb0ELb0EfN3c107complexIfEEEEv12SSMParamsBwd:
.text._Z25selective_scan_bwd_kernelI32Selective_Scan_bwd_kernel_traitsILi64ELi16ELb1ELb1ELb1ELb0ELb0EfN3c107complexIfEEEEv12SSMParamsBwd:
        /* <DEDUP_REMOVED lines=24> */
[----:B------:R-:W-:Y:S01]  /*0180*/  MOV R5, UR7 ;  /* 0x0000000700057c02 */ /* 0x000fe20008000f00 */
[----:B------:R-:W1:Y:S03]  /*0190*/  LDCU.64 UR38, c[0x0][0x3d0] ;  /* 0x00007a00ff2677ac */ /* 0x000e660008000a00 */
[----:B---3--:R3:W3:Y:S01]  /*01a0*/  @P0 LDG.E R3, desc[UR26][R2.64] ;  /* 0x0000001a02030981 */ /* 0x0086e2000c1e1900 */
[----:B------:R-:W3:Y:S03]  /*01b0*/  LDCU.64 UR36, c[0x0][0x3b0] ;  /* 0x00007600ff2477ac */ /* 0x000ee60008000a00 */
        /* <DEDUP_REMOVED lines=20> */
[----:B------:R-:W-:Y:S02]  /*0300*/  UIADD3 UR11, UP0, UPT, UR22, UR4, URZ ;  /* 0x00000004160b7290 */ /* 0x000fe4000ff1e0ff */
[----:B------:R-:W-:Y:S02]  /*0310*/  UIADD3 UR4, UP2, UPT, UR22, UR10, URZ ;  /* 0x0000000a16047290 */ /* 0x000fe4000ff5e0ff */
[----:B-1----:R-:W-:Y:S02]  /*0320*/  ULEA UR10, UP1, UR11, UR12, 0x2 ;  /* 0x0000000c0b0a7291 */ /* 0x002fe4000f8210ff */
[----:B------:R-:W-:Y:S02]  /*0330*/  UIADD3.X UR7, UPT, UPT, UR23, UR7, URZ, UP0, !UPT ;  /* 0x0000000717077290 */ /* 0x000fe400087fe4ff */
[----:B------:R-:W-:-:S02]  /*0340*/  ULEA UR9, UP3, UR4, UR14, 0x2 ;  /* 0x0000000e04097291 */ /* 0x000fc4000f8610ff */
[----:B------:R-:W-:Y:S01]  /*0350*/  ULEA.HI.X UR11, UR11, UR13, UR7, 0x2, UP1 ;  /* 0x0000000d0b0b7291 */ /* 0x000fe200088f1407 */
[----:B---3--:R-:W-:Y:S01]  /*0360*/  IADD3 R2, PT, PT, R0, 0xffffffe, RZ ;  /* 0x0ffffffe00027810 */ /* 0x008fe20007ffe0ff */
[----:B------:R-:W-:Y:S01]  /*0370*/  UIADD3.X UR12, UPT, UPT, UR23, UR16, URZ, UP2, !UPT ;  /* 0x00000010170c7290 */ /* 0x000fe200097fe4ff */
[----:B------:R-:W-:Y:S01]  /*0380*/  MOV R0, UR8 ;  /* 0x0000000800007c02 */ /* 0x000fe20008000f00 */
[----:B------:R-:W0:Y:S03]  /*0390*/  LDCU.64 UR28, c[0x0][0x4a0] ;  /* 0x00009400ff1c77ac */ /* 0x000e260008000a00 */
[----:B------:R-:W1:Y:S01]  /*03a0*/  F2I.FTZ.U32.TRUNC.NTZ R2, R2 ;  /* 0x0000000200027305 */ /* 0x000e62000021f000 */
[----:B------:R-:W-:Y:S01]  /*03b0*/  IABS R0, R0 ;  /* 0x0000000000007213 */ /* 0x000fe20000000000 */
[----:B------:R-:W-:Y:S01]  /*03c0*/  ULEA.HI.X UR12, UR4, UR15, UR12, 0x2, UP3 ;  /* 0x0000000f040c7291 */ /* 0x000fe200098f140c */
[----:B------:R-:W3:Y:S02]  /*03d0*/  LDCU.64 UR16, c[0x0][0x4b8] ;  /* 0x00009700ff1077ac */ /* 0x000ee40008000a00 */
[----:B------:R-:W-:Y:S01]  /*03e0*/  R2UR UR13, R0 ;  /* 0x00000000000d72ca */ /* 0x000fe200000e0000 */
[----:B------:R-:W-:Y:S01]  /*03f0*/  UMOV UR4, URZ ;  /* 0x000000ff00047c82 */ /* 0x000fe20008000000 */
[----:B------:R-:W4:Y:S01]  /*0400*/  LDCU.64 UR30, c[0x0][0x4d8] ;  /* 0x00009b00ff1e77ac */ /* 0x000f220008000a00 */
[----:B-1----:R-:W-:Y:S01]  /*0410*/  R2UR UR5, R2 ;  /* 0x00000000020572ca */ /* 0x002fe200000e0000 */
[----:B---3--:R-:W-:-:S02]  /*0420*/  USHF.R.U64 UR15, UR16, 0x1, UR17 ;  /* 0x00000001100f7899 */ /* 0x008fc40008001211 */
[----:B------:R-:W-:Y:S02]  /*0430*/  USHF.R.U32.HI UR16, URZ, 0x1, UR17 ;  /* 0x00000001ff107899 */ /* 0x000fe40008011611 */
[----:B----4-:R-:W-:-:S08]  /*0440*/  USHF.R.U32.HI UR17, URZ, 0x1, UR31 ;  /* 0x00000001ff117899 */ /* 0x010fd0000801161f */
[----:B------:R-:W-:Y:S02]  /*0450*/  UIADD3 UR7, UPT, UPT, URZ, -UR5, URZ ;  /* 0x80000005ff077290 */ /* 0x000fe4000fffe0ff */
[----:B------:R-:W-:Y:S02]  /*0460*/  UIMAD UR16, UR16, UR6, URZ ;  /* 0x00000006101072a4 */ /* 0x000fe4000f8e02ff */
        /* <DEDUP_REMOVED lines=10> */
[----:B0-----:R-:W-:Y:S02]  /*0510*/  UIMAD.WIDE.U32 UR4, UR8, UR28, UR4 ;  /* 0x0000001c080472a5 */ /* 0x001fe4000f8e0004 */
[----:B------:R-:W-:Y:S01]  /*0520*/  UIMAD UR13, UR20, UR14, UR13 ;  /* 0x0000000e140d72a4 */ /* 0x000fe2000f8e020d */
[----:B------:R-:W0:Y:S03]  /*0530*/  LDCU.64 UR24, c[0x0][0x4c0] ;  /* 0x00009800ff1877ac */ /* 0x000e260008000a00 */
[----:B------:R-:W-:Y:S02]  /*0540*/  UISETP.GT.U32.AND UP1, UPT, UR20, UR13, UPT ;  /* 0x0000000d1400728c */ /* 0x000fe4000bf24070 */
[----:B------:R-:W-:Y:S01]  /*0550*/  UIMAD UR19, UR6, UR39, UR19 ;  /* 0x00000027061372a4 */ /* 0x000fe2000f8e0213 */
[----:B------:R-:W1:Y:S01]  /*0560*/  LDCU.64 UR38, c[0x0][0x528] ;  /* 0x0000a500ff2677ac */ /* 0x000e620008000a00 */
        /* <DEDUP_REMOVED lines=9> */
[----:B------:R-:W4:Y:S02]  /*0600*/  LDCU.64 UR20, c[0x0][0x3e8] ;  /* 0x00007d00ff1477ac */ /* 0x000f240008000a00 */
[----:B------:R-:W-:-:S02]  /*0610*/  @UP0 UIADD3 UR32, UPT, UPT, UR32, 0x1, URZ ;  /* 0x0000000120200890 */ /* 0x000fc4000fffe0ff */
[----:B--2---:R-:W-:-:S04]  /*0620*/  UISETP.NE.U32.AND UP0, UPT, UR40, URZ, UPT ;  /* 0x000000ff2800728c */ /* 0x004fc8000bf05070 */
[----:B------:R-:W-:Y:S02]  /*0630*/  @!UP2 UIADD3 UR32, UPT, UPT, -UR32, URZ, URZ ;  /* 0x000000ff2020a290 */ /* 0x000fe4000fffe1ff */
[----:B------:R-:W-:Y:S02]  /*0640*/  @!UP1 ULOP3.LUT UR32, URZ, UR34, URZ, 0x33, !UPT ;  /* 0x00000022ff209292 */ /* 0x000fe4000f8e33ff */
[----:B------:R-:W-:Y:S02]  /*0650*/  UIADD3 UR4, UP2, UPT, UR22, UR4, URZ ;  /* 0x0000000416047290 */ /* 0x000fe4000ff5e0ff */
[----:B------:R-:W-:Y:S02]  /*0660*/  USHF.R.S32.HI UR37, URZ, 0x1f, UR32 ;  /* 0x0000001fff257899 */ /* 0x000fe40008011420 */
[----:B------:R-:W-:Y:S02]  /*0670*/  UIADD3.X UR13, UPT, UPT, UR23, UR5, URZ, UP2, !UPT ;  /* 0x00000005170d7290 */ /* 0x000fe400097fe4ff */
[----:B0-----:R-:W-:-:S02]  /*0680*/  UIMAD UR34, UR37, UR24, URZ ;  /* 0x00000018252272a4 */ /* 0x001fc4000f8e02ff */
[----:B-1----:R-:W-:Y:S02]  /*0690*/  ULEA UR14, UP1, UR4, UR38, 0x2 ;  /* 0x00000026040e7291 */ /* 0x002fe4000f8210ff */
[----:B------:R-:W-:Y:S01]  /*06a0*/  UISETP.NE.AND.EX UP0, UPT, UR41, URZ, UPT, UP0 ;  /* 0x000000ff2900728c */ /* 0x000fe2000bf05300 */
[----:B------:R-:W0:Y:S01]  /*06b0*/  LDCU.64 UR22, c[0x0][0x4e0] ;  /* 0x00009c00ff1677ac */ /* 0x000e220008000a00 */
[----:B------:R-:W-:Y:S02]  /*06c0*/  UIMAD UR41, UR32, UR25, UR34 ;  /* 0x00000019202972a4 */ /* 0x000fe4000f8e0222 */
[----:B---3--:R-:W-:Y:S02]  /*06d0*/  UIMAD UR34, UR37, UR28, URZ ;  /* 0x0000001c252272a4 */ /* 0x008fe4000f8e02ff */
[----:B------:R-:W-:Y:S02]  /*06e0*/  ULEA.HI.X UR13, UR4, UR39, UR13, 0x2, UP1 ;  /* 0x00000027040d7291 */ /* 0x000fe400088f140d */
        /* <DEDUP_REMOVED lines=17> */
[----:B------:R-:W-:Y:S01]  /*0800*/  UIADD3.X UR22, UPT, UPT, UR38, UR22, URZ, UP1, !UPT ;  /* 0x0000001626167290 */ /* 0x000fe20008ffe4ff */
[----:B------:R-:W0:Y:S01]  /*0810*/  LDCU.64 UR20, c[0x0][0x538] ;  /* 0x0000a700ff1477ac */ /* 0x000e220008000a00 */
[----:B--2---:R-:W-:Y:S02]  /*0820*/  ULEA UR28, UP4, UR36, UR28, 0x2 ;  /* 0x0000001c241c7291 */ /* 0x004fe4000f8810ff */
[----:B------:R-:W-:Y:S02]  /*0830*/  UIADD3.X UR38, UPT, UPT, UR38, UR40, URZ, UP3, !UPT ;  /* 0x0000002826267290 */ /* 0x000fe40009ffe4ff */
[----:B------:R-:W-:Y:S02]  /*0840*/  ULEA.HI.X UR30, UR30, UR25, UR22, 0x2, UP2 ;  /* 0x000000191e1e7291 */ /* 0x000fe400090f1416 */
[----:B------:R-:W-:Y:S01]  /*0850*/  ULEA.HI.X UR25, UR36, UR29, UR38, 0x2, UP4 ;  /* 0x0000001d24197291 */ /* 0x000fe2000a0f1426 */
[----:B------:R-:W1:Y:S01]  /*0860*/  @UP0 LDCU UR29, c[0x0][0x384] ;  /* 0x00007080ff1d07ac */ /* 0x000e620008000800 */
[----:B------:R-:W-:-:S02]  /*0870*/  UIMAD UR37, UR32, UR23, UR37 ;  /* 0x00000017202572a4 */ /* 0x000fc4000f8e0225 */
[----:B------:R-:W-:Y:S01]  /*0880*/  UIADD3 UR5, UPT, UPT, UR5, UR41, URZ ;  /* 0x0000002905057290 */ /* 0x000fe2000fffe0ff */
[----:B------:R-:W2:Y:S01]  /*0890*/  LDCU.64 UR22, c[0x0][0x540] ;  /* 0x0000a800ff1677ac */ /* 0x000ea20008000a00 */
[----:B------:R-:W3:Y:S02]  /*08a0*/  @UP0 LDCU UR31, c[0x0][0x38c] ;  /* 0x00007180ff1f07ac */ /* 0x000ee40008000800 */
[----:B------:R-:W-:Y:S01]  /*08b0*/  UIMAD.WIDE.U32 UR4, UR6, UR15, UR4 ;  /* 0x0000000f060472a5 */ /* 0x000fe2000f8e0004 */
[----:B------:R-:W4:Y:S03]  /*08c0*/  @UP0 LDCU.64 UR34, c[0x0][0x480] ;  /* 0x00009000ff2207ac */ /* 0x000f260008000a00 */
[----:B------:R-:W-:Y:S02]  /*08d0*/  UIADD3 UR16, UPT, UPT, UR5, UR16, URZ ;  /* 0x0000001005107290 */ /* 0x000fe4000fffe0ff */
[----:B0-----:R-:W-:-:S02]  /*08e0*/  ULEA UR15, UP1, UR4, UR20, 0x3 ;  /* 0x00000014040f7291 */ /* 0x001fc4000f8218ff */
[----:B------:R-:W-:Y:S02]  /*08f0*/  UIADD3 UR19, UPT, UPT, UR19, UR37, URZ ;  /* 0x0000002513137290 */ /* 0x000fe4000fffe0ff */
[----:B------:R-:W-:Y:S02]  /*0900*/  ULEA.HI.X UR16, UR4, UR21, UR16, 0x3, UP1 ;  /* 0x0000001504107291 */ /* 0x000fe400088f1c10 */
[----:B------:R-:W-:Y:S02]  /*0910*/  UIMAD UR5, UR17, UR6, URZ ;  /* 0x00000006110572a4 */ /* 0x000fe4000f8e02ff */
[----:B-1----:R-:W-:Y:S02]  /*0920*/  @UP0 UIMAD UR4, UR6, UR29, UR8 ;  /* 0x0000001d060402a4 */ /* 0x002fe4000f8e0208 */
        /* <DEDUP_REMOVED lines=21> */
[----:B------:R-:W2:Y:S01]  /*0a80*/  LDCU UR19, c[0x0][0x394] ;  /* 0x00007280ff1377ac */ /* 0x000ea20008000800 */
[----:B------:R-:W-:Y:S01]  /*0a90*/  UMOV UR20, UR30 ;  /* 0x0000001e00147c82 */ /* 0x000fe20008000000 */
[----:B------:R-:W-:Y:S01]  /*0aa0*/  UMOV UR24, UR28 ;  /* 0x0000001c00187c82 */ /* 0x000fe20008000000 */
[----:B-1----:R-:W-:Y:S01]  /*0ab0*/  ULEA UR8, UR22, UR8, 0x18 ;  /* 0x0000000816087291 */ /* 0x002fe2000f8ec0ff */
[----:B0-----:R-:W-:-:S02]  /*0ac0*/  SHF.L.U32 R0, R160, 0x2, RZ ;  /* 0x00000002a0007819 */ /* 0x001fc400000006ff */
[C---:B------:R-:W-:Y:S02]  /*0ad0*/  LOP3.LUT R161, R160.reuse, 0x1f, RZ, 0xc0, !PT ;  /* 0x0000001fa0a17812 */ /* 0x040fe400078ec0ff */
[C---:B------:R-:W-:Y:S02]  /*0ae0*/  LOP3.LUT R159, R160.reuse, 0x3e0, RZ, 0xc0, !PT ;  /* 0x000003e0a09f7812 */ /* 0x040fe400078ec0ff */
[----:B------:R-:W-:Y:S02]  /*0af0*/  LEA R160, R160, UR8, 0x4 ;  /* 0x00000008a0a07c11 */ /* 0x000fe4000f8e20ff */
[----:B--2---:R-:W-:-:S07]  /*0b00*/  LOP3.LUT R7, R0, 0xf80, RZ, 0xc0, !PT ;  /* 0x00000f8000077812 */ /* 0x004fce00078ec0ff */
.L_x_11676:
[----:B------:R-:W0:Y:S01]  /*0b10*/  S2R R0, SR_TID.X ;  /* 0x0000000000007919 */ /* 0x000e220000002100 */
[----:B------:R-:W-:Y:S02]  /*0b20*/  MOV R4, UR10 ;  /* 0x0000000a00047c02 */ /* 0x000fe40008000f00 */
[----:B------:R-:W-:Y:S01]  /*0b30*/  MOV R5, UR11 ;  /* 0x0000000b00057c02 */ /* 0x000fe20008000f00 */
[----:B------:R-:W-:Y:S01]  /*0b40*/  BAR.SYNC.DEFER_BLOCKING 0x0 ;  /* 0x0000000000007b1d */ /* 0x000fe20000010000 */
[----:B01----:R-:W-:-:S05]  /*0b50*/  LOP3.LUT R3, R7, 0x1f, R0, 0xf8, !PT ;  /* 0x0000001f07037812 */ /* 0x003fca00078ef800 */
        /* <DEDUP_REMOVED lines=13> */
[----:B------:R-:W-:Y:S02]  /*0c30*/  IADD3 R85, PT, PT, R159, R2, RZ ;  /* 0x000000029f557210 */ /* 0x000fe40007ffe0ff */
[-C--:B------:R-:W-:Y:S02]  /*0c40*/  LEA R158, R7, R176.reuse, 0x4 ;  /* 0x000000b0079e7211 */ /* 0x080fe400078e20ff */
[----:B------:R-:W-:Y:S02]  /*0c50*/  LEA R157, R85, R176, 0x6 ;  /* 0x000000b0559d7211 */ /* 0x000fe400078e30ff */
[----:B------:R-:W-:-:S03]  /*0c60*/  MOV R7, UR12 ;  /* 0x0000000c00077c02 */ /* 0x000fc60008000f00 */
[----:B------:R-:W-:Y:S01]  /*0c70*/  IMAD.WIDE.U32 R4, R3, 0x10, R6 ;  /* 0x0000001003047825 */ /* 0x000fe200078e0006 */
        /* <DEDUP_REMOVED lines=10> */
[----:B-1----:R-:W3:Y:S04]  /*0d20*/  LDG.E.128 R8, desc[UR26][R4.64] ;  /* 0x0000001a04087981 */ /* 0x002ee8000c1e1d00 */
[----:B------:R-:W4:Y:S04]  /*0d30*/  LDG.E.128 R24, desc[UR26][R4.64+0x200] ;  /* 0x0002001a04187981 */ /* 0x000f28000c1e1d00 */
[----:B--2---:R-:W2:Y:S04]  /*0d40*/  LDG.E.128 R20, desc[UR26][R4.64+0x400] ;  /* 0x0004001a04147981 */ /* 0x004ea8000c1e1d00 */
[----:B------:R-:W5:Y:S01]  /*0d50*/  LDG.E.128 R28, desc[UR26][R4.64+0x600] ;  /* 0x0006001a041c7981 */ /* 0x000f62000c1e1d00 */
[----:B------:R-:W-:-:S02]  /*0d60*/  MOV R6, UR14 ;  /* 0x0000000e00067c02 */ /* 0x000fc40008000f00 */
[----:B------:R-:W-:-:S03]  /*0d70*/  MOV R7, UR13 ;  /* 0x0000000d00077c02 */ /* 0x000fc60008000f00 */
[----:B------:R-:W-:Y:S01]  /*0d80*/  IMAD.WIDE.U32 R6, R3, 0x10, R6 ;  /* 0x0000001003067825 */ /* 0x000fe200078e0006 */
[----:B---3--:R1:W-:Y:S04]  /*0d90*/  STS.128 [R158], R8 ;  /* 0x000000089e007388 */ /* 0x0083e80000000c00 */
[----:B----4-:R-:W-:Y:S04]  /*0da0*/  STS.128 [R158+0x200], R24 ;  /* 0x000200189e007388 */ /* 0x010fe80000000c00 */
[----:B--2---:R-:W-:Y:S04]  /*0db0*/  STS.128 [R158+0x400], R20 ;  /* 0x000400149e007388 */ /* 0x004fe80000000c00 */
        /* <DEDUP_REMOVED lines=8> */
[----:B-1----:R-:W3:Y:S04]  /*0e40*/  LDG.E.128 R8, desc[UR26][R6.64+0x200] ;  /* 0x0002001a06087981 */ /* 0x002ee8000c1e1d00 */
[----:B------:R-:W4:Y:S04]  /*0e50*/  LDG.E.128 R56, desc[UR26][R6.64+0x400] ;  /* 0x0004001a06387981 */ /* 0x000f28000c1e1d00 */
[----:B------:R-:W5:Y:S01]  /*0e60*/  LDG.E.128 R60, desc[UR26][R6.64+0x600] ;  /* 0x0006001a063c7981 */ /* 0x000f62000c1e1d00 */
[----:B0-----:R-:W-:Y:S01]  /*0e70*/  UISETP.GE.AND UP0, UPT, UR8, 0x1, UPT ;  /* 0x000000010800788c */ /* 0x001fe2000bf06270 */
[----:B------:R-:W-:-:S02]  /*0e80*/  CS2R R64, SRZ ;  /* 0x0000000000407805 */ /* 0x000fc4000001ff00 */
[----:B------:R-:W-:Y:S01]  /*0e90*/  CS2R R66, SRZ ;  /* 0x0000000000427805 */ /* 0x000fe2000001ff00 */
[----:B--2---:R0:W-:Y:S04]  /*0ea0*/  STS.128 [R158], R52 ;  /* 0x000000349e007388 */ /* 0x0041e80000000c00 */
[----:B---3--:R-:W-:Y:S04]  /*0eb0*/  STS.128 [R158+0x200], R8 ;  /* 0x000200089e007388 */ /* 0x008fe80000000c00 */
[----:B----4-:R1:W-:Y:S04]  /*0ec0*/  STS.128 [R158+0x400], R56 ;  /* 0x000400389e007388 */ /* 0x0103e80000000c00 */
[----:B-----5:R2:W-:Y:S01]  /*0ed0*/  STS.128 [R158+0x600], R60 ;  /* 0x0006003c9e007388 */ /* 0x0205e20000000c00 */
[----:B------:R-:W-:-:S03]  /*0ee0*/  NOP ;  /* 0x0000000000007918 */ /* 0x000fc60000000000 */
[----:B------:R-:W3:Y:S01]  /*0ef0*/  LDS.128 R20, [R157] ;  /* 0x000000009d147984 */ /* 0x000ee20000000c00 */
[----:B0-----:R-:W-:Y:S02]  /*0f00*/  CS2R R52, SRZ ;  /* 0x0000000000347805 */ /* 0x001fe4000001ff00 */
[----:B------:R-:W-:Y:S01]  /*0f10*/  CS2R R54, SRZ ;  /* 0x0000000000367805 */ /* 0x000fe2000001ff00 */
[----:B------:R-:W0:Y:S01]  /*0f20*/  LDS.128 R24, [R157+0x10] ;  /* 0x000010009d187984 */ /* 0x000e220000000c00 */
[----:B-1----:R-:W-:Y:S02]  /*0f30*/  CS2R R56, SRZ ;  /* 0x0000000000387805 */ /* 0x002fe4000001ff00 */
[----:B------:R-:W-:Y:S01]  /*0f40*/  CS2R R58, SRZ ;  /* 0x00000000003a7805 */ /* 0x000fe2000001ff00 */
[----:B------:R-:W1:Y:S01]  /*0f50*/  LDS.128 R28, [R157+0x20] ;  /* 0x000020009d1c7984 */ /* 0x000e620000000c00 */
[----:B--2---:R-:W-:Y:S02]  /*0f60*/  CS2R R60, SRZ ;  /* 0x00000000003c7805 */ /* 0x004fe4000001ff00 */
[----:B------:R-:W-:Y:S01]  /*0f70*/  CS2R R62, SRZ ;  /* 0x00000000003e7805 */ /* 0x000fe2000001ff00 */
[----:B------:R-:W2:Y:S01]  /*0f80*/  LDS.128 R32, [R157+0x30] ;  /* 0x000030009d207984 */ /* 0x000ea20000000c00 */
[----:B---3--:R-:W-:Y:S01]  /*0f90*/  FFMA.FTZ R4, R36, R20, R165 ;  /* 0x0000001424047223 */ /* 0x008fe200000100a5 */
[----:B------:R-:W-:Y:S01]  /*0fa0*/  FMUL.FTZ R68, R20, UR6 ;  /* 0x0000000614447c20 */ /* 0x000fe20008410000 */
[----:B------:R-:W-:Y:S01]  /*0fb0*/  FMUL.FTZ R69, R21, UR6 ;  /* 0x0000000615457c20 */ /* 0x000fe20008410000 */
[----:B------:R-:W-:Y:S01]  /*0fc0*/  FMUL.FTZ R70, R22, UR6 ;  /* 0x0000000616467c20 */ /* 0x000fe20008410000 */
[----:B------:R-:W-:Y:S01]  /*0fd0*/  FFMA.FTZ R3, R37, R21, R4 ;  /* 0x0000001525037223 */ /* 0x000fe20000010004 */
[----:B------:R-:W-:Y:S01]  /*0fe0*/  FMUL.FTZ R71, R23, UR6 ;  /* 0x0000000617477c20 */ /* 0x000fe20008410000 */
[----:B0-----:R-:W-:Y:S01]  /*0ff0*/  FMUL.FTZ R72, R24, UR6 ;  /* 0x0000000618487c20 */ /* 0x001fe20008410000 */
[----:B------:R-:W-:Y:S01]  /*1000*/  FMUL.FTZ R73, R25, UR6 ;  /* 0x0000000619497c20 */ /* 0x000fe20008410000 */
[----:B------:R-:W-:Y:S01]  /*1010*/  FFMA.FTZ R4, R38, R22, R3 ;  /* 0x0000001626047223 */ /* 0x000fe20000010003 */
[----:B------:R-:W-:Y:S01]  /*1020*/  FMUL.FTZ R74, R26, UR6 ;  /* 0x000000061a4a7c20 */ /* 0x000fe20008410000 */
[----:B------:R-:W-:Y:S01]  /*1030*/  FMUL.FTZ R75, R27, UR6 ;  /* 0x000000061b4b7c20 */ /* 0x000fe20008410000 */
[----:B-1----:R-:W-:Y:S01]  /*1040*/  FMUL.FTZ R76, R28, UR6 ;  /* 0x000000061c4c7c20 */ /* 0x002fe20008410000 */
[----:B------:R-:W-:Y:S01]  /*1050*/  FFMA.FTZ R3, R39, R23, R4 ;  /* 0x0000001727037223 */ /* 0x000fe20000010004 */
[----:B------:R-:W-:Y:S01]  /*1060*/  FMUL.FTZ R77, R29, UR6 ;  /* 0x000000061d4d7c20 */ /* 0x000fe20008410000 */
[----:B------:R-:W-:Y:S01]  /*1070*/  FMUL.FTZ R78, R30, UR6 ;  /* 0x000000061e4e7c20 */ /* 0x000fe20008410000 */
[----:B------:R-:W-:Y:S01]  /*1080*/  FMUL.FTZ R79, R31, UR6 ;  /* 0x000000061f4f7c20 */ /* 0x000fe20008410000 */
[----:B------:R-:W-:Y:S01]  /*1090*/  FFMA.FTZ R4, R40, R24, R3 ;  /* 0x0000001828047223 */ /* 0x000fe20000010003 */
[----:B--2---:R-:W-:Y:S01]  /*10a0*/  FMUL.FTZ R80, R32, UR6 ;  /* 0x0000000620507c20 */ /* 0x004fe20008410000 */
        /* <DEDUP_REMOVED lines=16> */
[----:B------:R-:W0:Y:S01]  /*11b0*/  S2R R167, SR_TID.X ;  /* 0x0000000000a77919 */ /* 0x000e220000002100 */
[----:B------:R-:W1:Y:S01]  /*11c0*/  S2UR UR8, SR_CTAID.Y ;  /* 0x00000000000879c3 */ /* 0x000e620000002600 */
[----:B------:R-:W-:Y:S01]  /*11d0*/  FADD.FTZ R11, R12, UR7 ;  /* 0x000000070c0b7e21 */ /* 0x000fe20008010000 */
[----:B------:R-:W-:Y:S01]  /*11e0*/  FADD.FTZ R155, R21, R21 ;  /* 0x00000015159b7221 */ /* 0x000fe20000010000 */
        /* <DEDUP_REMOVED lines=9> */
[----:B------:R-:W1:Y:S01]  /*1280*/  LDCU.64 UR28, c[0x0][0x3a0] ;  /* 0x00007400ff1c77ac */ /* 0x000e620008000a00 */
        /* <DEDUP_REMOVED lines=12> */
[----:B------:R-:W-:Y:S01]  /*1350*/  UISETP.NE.AND UP0, UPT, UR19, 0x1, UPT ;  /* 0x000000011300788c */ /* 0x000fe2000bf05270 */
[----:B------:R-:W-:Y:S01]  /*1360*/  FADD.FTZ R32, R35, R35 ;  /* 0x0000002323207221 */ /* 0x000fe20000010000 */
[----:B------:R-:W-:Y:S01]  /*1370*/  SHF.L.U32 R85, R85, 0x3, RZ ;  /* 0x0000000355557819 */ /* 0x000fe200000006ff */
[----:B------:R-:W-:Y:S01]  /*1380*/  FADD.FTZ R4, R89, UR7 ;  /* 0x0000000759047e21 */ /* 0x000fe20008010000 */
[----:B------:R-:W-:Y:S01]  /*1390*/  FADD.FTZ R6, R91, UR7 ;  /* 0x000000075b067e21 */ /* 0x000fe20008010000 */
[----:B------:R-:W-:Y:S01]  /*13a0*/  FADD.FTZ R8, R93, UR7 ;  /* 0x000000075d087e21 */ /* 0x000fe20008010000 */
[----:B0-----:R-:W-:Y:S01]  /*13b0*/  SHF.L.U32 R33, R167, 0x2, RZ ;  /* 0x00000002a7217819 */ /* 0x001fe200000006ff */
[----:B------:R-:W-:Y:S01]  /*13c0*/  FADD.FTZ R10, R95, UR7 ;  /* 0x000000075f0a7e21 */ /* 0x000fe20008010000 */
[----:B------:R-:W-:Y:S01]  /*13d0*/  LEA.HI.SX32 R99, R85, R85, 0x1b ;  /* 0x0000005555637211 */ /* 0x000fe200078fdaff */
[----:B-1----:R-:W-:Y:S01]  /*13e0*/  UIMAD.WIDE.U32 UR22, UR8, UR28, URZ ;  /* 0x0000001c081672a5 */ /* 0x002fe2000f8e00ff */
[----:B------:R-:W-:Y:S01]  /*13f0*/  LOP3.LUT R33, R33, 0xf80, RZ, 0xc0, !PT ;  /* 0x00000f8021217812 */ /* 0x000fe200078ec0ff */
[----:B------:R-:W-:Y:S01]  /*1400*/  HFMA2 R52, -RZ, RZ, 0, 0 ;  /* 0x00000000ff347431 */ /* 0x000fe200000001ff */
[----:B------:R-:W-:Y:S01]  /*1410*/  ISETP.NE.AND P2, PT, R167, 0x3f, PT ;  /* 0x0000003fa700780c */ /* 0x000fe20003f45270 */
[----:B------:R-:W-:Y:S01]  /*1420*/  FADD.FTZ R3, R88, UR7 ;  /* 0x0000000758037e21 */ /* 0x000fe20008010000 */
[----:B------:R-:W-:Y:S01]  /*1430*/  IADD3 R34, PT, PT, R33, R2, R33 ;  /* 0x0000000221227210 */ /* 0x000fe20007ffe021 */
[----:B------:R-:W-:Y:S01]  /*1440*/  FADD.FTZ R5, R90, UR7 ;  /* 0x000000075a057e21 */ /* 0x000fe20008010000 */
[----:B------:R-:W-:Y:S01]  /*1450*/  PLOP3.LUT P0, PT, PT, PT, UP0, 0x80, 0x8 ;  /* 0x000000000008781c */ /* 0x000fe20003f0f008 */
[----:B------:R-:W-:Y:S01]  /*1460*/  FADD.FTZ R7, R92, UR7 ;  /* 0x000000075c077e21 */ /* 0x000fe20008010000 */
[----:B------:R-:W-:Y:S01]  /*1470*/  IADD3 R35, PT, PT, R34, 0x20, RZ ;  /* 0x0000002022237810 */ /* 0x000fe20007ffe0ff */
[----:B------:R-:W-:Y:S01]  /*1480*/  FADD.FTZ R9, R94, UR7 ;  /* 0x000000075e097e21 */ /* 0x000fe20008010000 */
[C---:B------:R-:W-:Y:S01]  /*1490*/  IADD3 R87, PT, PT, R34.reuse, 0x40, RZ ;  /* 0x0000004022577810 */ /* 0x040fe20007ffe0ff */
[----:B------:R-:W-:Y:S01]  /*14a0*/  UIMAD UR29, UR8, UR29, UR23 ;  /* 0x0000001d081d72a4 */ /* 0x000fe2000f8e0217 */
[C---:B------:R-:W-:Y:S01]  /*14b0*/  IADD3 R89, PT, PT, R34.reuse, 0x60, RZ ;  /* 0x0000006022597810 */ /* 0x040fe20007ffe0ff */
[----:B------:R-:W0:Y:S01]  /*14c0*/  LDCU UR44, c[0x0][0x394] ;  /* 0x00007280ff2c77ac */ /* 0x000e220008000800 */
[----:B------:R-:W-:-:S02]  /*14d0*/  IADD3 R91, PT, PT, R34, 0x80, RZ ;  /* 0x00000080225b7810 */ /* 0x000fc40007ffe0ff */
[C---:B------:R-:W-:Y:S01]  /*14e0*/  IADD3 R93, PT, PT, R34.reuse, 0xa0, RZ ;  /* 0x000000a0225d7810 */ /* 0x040fe20007ffe0ff */
[----:B------:R-:W1:Y:S01]  /*14f0*/  LDCU UR45, c[0x0][0x38c] ;  /* 0x00007180ff2d77ac */ /* 0x000e620008000800 */
[C---:B------:R-:W-:Y:S02]  /*1500*/  IADD3 R95, PT, PT, R34.reuse, 0xc0, RZ ;  /* 0x000000c0225f7810 */ /* 0x040fe40007ffe0ff */
[----:B------:R-:W-:Y:S01]  /*1510*/  IADD3 R97, PT, PT, R34, 0xe0, RZ ;  /* 0x000000e022617810 */ /* 0x000fe20007ffe0ff */
        /* <DEDUP_REMOVED lines=8> */
[-C--:B------:R-:W-:Y:S01]  /*15a0*/  LEA.HI.SX32 R95, R95, R34.reuse, 0x1b ;  /* 0x000000225f5f7211 */ /* 0x080fe200078fdaff */
[----:B------:R-:W0:Y:S01]  /*15b0*/  LDCU.64 UR38, c[0x0][0x3e0] ;  /* 0x00007c00ff2677ac */ /* 0x000e220008000a00 */
[-C--:B------:R-:W-:Y:S02]  /*15c0*/  LEA.HI.SX32 R97, R97, R34.reuse, 0x1b ;  /* 0x0000002261617211 */ /* 0x080fe400078fdaff */
[----:B------:R-:W-:Y:S01]  /*15d0*/  LEA.HI.SX32 R35, R34, R34, 0x1b ;  /* 0x0000002222237211 */ /* 0x000fe200078fdaff */
[----:B------:R-:W0:Y:S01]  /*15e0*/  LDCU.64 UR40, c[0x0][0x4d0] ;  /* 0x00009a00ff2877ac */ /* 0x000e220008000a00 */
[----:B------:R-:W-:-:S02]  /*15f0*/  P2R R33, PR, RZ, 0x4 ;  /* 0x00000004ff217803 */ /* 0x000fc40000000000 */
[C---:B------:R-:W-:Y:S01]  /*1600*/  ISETP.NE.AND P1, PT, R167.reuse, RZ, PT ;  /* 0x000000ffa700720c */ /* 0x040fe20003f25270 */
[----:B------:R-:W0:Y:S01]  /*1610*/  LDCU.64 UR42, c[0x0][0x4f0] ;  /* 0x00009e00ff2a77ac */ /* 0x000e220008000a00 */
[C---:B------:R-:W-:Y:S02]  /*1620*/  LOP3.LUT R159, R167.reuse, 0x3e0, RZ, 0xc0, !PT ;  /* 0x000003e0a79f7812 */ /* 0x040fe400078ec0ff */
[C---:B------:R-:W-:Y:S01]  /*1630*/  SHF.L.U32 R33, R167.reuse, 0x3, RZ ;  /* 0x00000003a7217819 */ /* 0x040fe200000006ff */
[----:B------:R-:W-:Y:S01]  /*1640*/  UMOV UR8, URZ ;  /* 0x000000ff00087c82 */ /* 0x000fe20008000000 */
[----:B------:R-:W-:Y:S02]  /*1650*/  IADD3 R170, PT, PT, R167, 0x200, RZ ;  /* 0x00000200a7aa7810 */ /* 0x000fe40007ffe0ff */
[----:B------:R-:W-:Y:S02]  /*1660*/  ISETP.EQ.AND P0, PT, R161, RZ, P0 ;  /* 0x000000ffa100720c */ /* 0x000fe40000702270 */
[----:B------:R-:W-:-:S02]  /*1670*/  LEA R34, R99, R176, 0x4 ;  /* 0x000000b063227211 */ /* 0x000fc400078e20ff */
[-C--:B------:R-:W-:Y:S02]  /*1680*/  LEA R35, R35, R176.reuse, 0x4 ;  /* 0x000000b023237211 */ /* 0x080fe400078e20ff */
[-C--:B------:R-:W-:Y:S02]  /*1690*/  LEA R148, R85, R176.reuse, 0x4 ;  /* 0x000000b055947211 */ /* 0x080fe400078e20ff */
[-C--:B------:R-:W-:Y:S02]  /*16a0*/  LEA R149, R87, R176.reuse, 0x4 ;  /* 0x000000b057957211 */ /* 0x080fe400078e20ff */
[-C--:B------:R-:W-:Y:S02]  /*16b0*/  LEA R150, R89, R176.reuse, 0x4 ;  /* 0x000000b059967211 */ /* 0x080fe400078e20ff */
[-C--:B------:R-:W-:Y:S02]  /*16c0*/  LEA R151, R91, R176.reuse, 0x4 ;  /* 0x000000b05b977211 */ /* 0x080fe400078e20ff */
[----:B------:R-:W-:-:S02]  /*16d0*/  LEA R152, R93, R176, 0x4 ;  /* 0x000000b05d987211 */ /* 0x000fc400078e20ff */
[-C--:B------:R-:W-:Y:S02]  /*16e0*/  LEA R153, R95, R176.reuse, 0x4 ;  /* 0x000000b05f997211 */ /* 0x080fe400078e20ff */
[----:B01234-:R-:W-:-:S07]  /*16f0*/  LEA R154, R97, R176, 0x4 ;  /* 0x000000b0619a7211 */ /* 0x01ffce00078e20ff */
.L_x_11675:
[----:B------:R-:W-:Y:S01]  /*1700*/  UIMAD.WIDE.U32 UR30, UR8, UR32, URZ ;  /* 0x00000020081e72a5 */ /* 0x000fe2000f8e00ff */
[----:B-1----:R-:W-:-:S03]  /*1710*/  LOP3.LUT R85, R33, 0x1f00, RZ, 0xc0, !PT ;  /* 0x00001f0021557812 */ /* 0x002fc600078ec0ff */
        /* <DEDUP_REMOVED lines=8> */
[----:B0--3--:R-:W3:Y:S04]  /*17a0*/  LDG.E.128 R88, desc[UR26][R116.64+0x200] ;  /* 0x0002001a74587981 */ /* 0x009ee8000c1e1d00 */
[----:B----4-:R-:W4:Y:S04]  /*17b0*/  LDG.E.128 R92, desc[UR26][R116.64+0x400] ;  /* 0x0004001a745c7981 */ /* 0x010f28000c1e1d00 */
        /* <DEDUP_REMOVED lines=17> */
[----:B------:R-:W-:-:S04]  /*18d0*/  MOV R172, UR31 ;  /* 0x0000001f00ac7c02 */ /* 0x000fc80008000f00 */
[----:B------:R-:W-:-:S03]  /*18e0*/  MOV R173, UR30 ;  /* 0x0000001e00ad7c02 */ /* 0x000fc60008000f00 */
[----:B------:R-:W-:Y:S01]  /*18f0*/  IMAD.WIDE.U32 R172, R119, 0x10, R172 ;  /* 0x0000001077ac7825 */ /* 0x000fe200078e00ac */
[----:B--2---:R0:W-:Y:S04]  /*1900*/  STS.128 [R35], R84 ;  /* 0x0000005423007388 */ /* 0x0041e80000000c00 */
[----:B---3--:R1:W-:Y:S04]  /*1910*/  STS.128 [R148+0x200], R88 ;  /* 0x0002005894007388 */ /* 0x0083e80000000c00 */
[----:B----4-:R-:W-:Y:S04]  /*1920*/  STS.128 [R149+0x400], R92 ;  /* 0x0004005c95007388 */ /* 0x010fe80000000c00 */
[----:B-----5:R2:W-:Y:S04]  /*1930*/  STS.128 [R150+0x600], R96 ;  /* 0x0006006096007388 */ /* 0x0205e80000000c00 */
[----:B------:R3:W-:Y:S04]  /*1940*/  STS.128 [R151+0x800], R100 ;  /* 0x0008006497007388 */ /* 0x0007e80000000c00 */
[----:B------:R-:W-:Y:S04]  /*1950*/  STS.128 [R152+0xa00], R104 ;  /* 0x000a006898007388 */ /* 0x000fe80000000c00 */
[----:B------:R-:W-:Y:S04]  /*1960*/  STS.128 [R153+0xc00], R108 ;  /* 0x000c006c99007388 */ /* 0x000fe80000000c00 */
[----:B------:R-:W-:Y:S01]  /*1970*/  STS.128 [R154+0xe00], R112 ;  /* 0x000e00709a007388 */ /* 0x000fe20000000c00 */
[----:B------:R-:W-:-:S03]  /*1980*/  NOP ;  /* 0x0000000000007918 */ /* 0x000fc60000000000 */
[----:B------:R-:W4:Y:S04]  /*1990*/  LDG.E.128 R116, desc[UR26][R172.64] ;  /* 0x0000001aac747981 */ /* 0x000f28000c1e1d00 */
[----:B------:R-:W5:Y:S04]  /*19a0*/  LDG.E.128 R120, desc[UR26][R172.64+0x200] ;  /* 0x0002001aac787981 */ /* 0x000f68000c1e1d00 */
        /* <DEDUP_REMOVED lines=15> */
[----:B------:R-:W-:Y:S02]  /*1aa0*/  LDS.128 R112, [R34+0x70] ;  /* 0x0000700022707984 */ /* 0x000fe40000000c00 */
[----:B0-----:R-:W-:Y:S01]  /*1ab0*/  FMUL.FTZ R84, R4, UR31 ;  /* 0x0000001f04547c20 */ /* 0x001fe20008410000 */
[----:B------:R-:W-:Y:S01]  /*1ac0*/  FMUL.FTZ R202, R3, UR31 ;  /* 0x0000001f03ca7c20 */ /* 0x000fe20008410000 */
[----:B------:R-:W-:Y:S01]  /*1ad0*/  MOV R198, UR46 ;  /* 0x0000002e00c67c02 */ /* 0x000fe20008000f00 */
[----:B------:R-:W-:Y:S01]  /*1ae0*/  UIADD3 UR28, UPT, UPT, UR28, UR8, URZ ;  /* 0x000000081c1c7290 */ /* 0x000fe2000fffe0ff */
[----:B------:R-:W-:Y:S01]  /*1af0*/  FMUL.RZ R86, R84, 0.15915493667125701904 ;  /* 0x3e22f98354567820 */ /* 0x000fe2000040c000 */
[----:B------:R-:W-:Y:S01]  /*1b00*/  FMUL.FTZ R84, R5, UR31 ;  /* 0x0000001f05547c20 */ /* 0x000fe20008410000 */
[----:B------:R-:W-:Y:S01]  /*1b10*/  FMUL.RZ R202, R202, 0.15915493667125701904 ;  /* 0x3e22f983caca7820 */ /* 0x000fe2000040c000 */
[----:B------:R-:W-:Y:S01]  /*1b20*/  FMUL.FTZ R198, R198, 1.4426950216293334961 ;  /* 0x3fb8aa3bc6c67820 */ /* 0x000fe20000410000 */
[----:B------:R-:W-:Y:S01]  /*1b30*/  MUFU.SIN R85, R86 ;  /* 0x0000005600557308 */ /* 0x000fe20000000400 */
[----:B-1----:R-:W-:Y:S01]  /*1b40*/  FMUL.RZ R88, R84, 0.15915493667125701904 ;  /* 0x3e22f98354587820 */ /* 0x002fe2000040c000 */
[----:B------:R-:W-:Y:S01]  /*1b50*/  FMUL.FTZ R84, R6, UR31 ;  /* 0x0000001f06547c20 */ /* 0x000fe20008410000 */
[-C--:B--2---:R-:W-:Y:S01]  /*1b60*/  FMUL.FTZ R96, R10, R198.reuse ;  /* 0x000000c60a607220 */ /* 0x084fe20000410000 */
[-C--:B------:R-:W-:Y:S01]  /*1b70*/  FMUL.FTZ R98, R11, R198.reuse ;  /* 0x000000c60b627220 */ /* 0x080fe20000410000 */
[-C--:B------:R-:W-:Y:S01]  /*1b80*/  FMUL.FTZ R99, R12, R198.reuse ;  /* 0x000000c60c637220 */ /* 0x080fe20000410000 */
[----:B------:R-:W-:Y:S01]  /*1b90*/  FMUL.RZ R90, R84, 0.15915493667125701904 ;  /* 0x3e22f983545a7820 */ /* 0x000fe2000040c000 */
[----:B------:R-:W-:Y:S01]  /*1ba0*/  FMUL.FTZ R84, R7, UR31 ;  /* 0x0000001f07547c20 */ /* 0x000fe20008410000 */
[----:B------:R0:W-:Y:S01]  /*1bb0*/  MUFU.COS R87, R86 ;  /* 0x0000005600577308 */ /* 0x0001e20000000000 */
[-C--:B---3--:R-:W-:Y:S01]  /*1bc0*/  FMUL.FTZ R100, R13, R198.reuse ;  /* 0x000000c60d647220 */ /* 0x088fe20000410000 */
[-C--:B------:R-:W-:Y:S01]  /*1bd0*/  FMUL.FTZ R206, R14, R198.reuse ;  /* 0x000000c60ece7220 */ /* 0x080fe20000410000 */
[----:B------:R-:W-:Y:S01]  /*1be0*/  FMUL.RZ R92, R84, 0.15915493667125701904 ;  /* 0x3e22f983545c7820 */ /* 0x000fe2000040c000 */
[----:B------:R-:W-:Y:S01]  /*1bf0*/  FMUL.FTZ R84, R8, UR31 ;  /* 0x0000001f08547c20 */ /* 0x000fe20008410000 */
[-C--:B------:R-:W-:Y:S01]  /*1c00*/  FMUL.FTZ R207, R15, R198.reuse ;  /* 0x000000c60fcf7220 */ /* 0x080fe20000410000 */
[----:B------:R-:W-:-:S02]  /*1c10*/  FMUL.FTZ R208, R16, R198 ;  /* 0x000000c610d07220 */ /* 0x000fc40000410000 */
        /* <DEDUP_REMOVED lines=41> */
[----:B------:R0:W-:Y:S08]  /*1eb0*/  MUFU.COS R185, R90 ;  /* 0x0000005a00b97308 */ /* 0x0001f00000000000 */
[----:B------:R-:W-:Y:S01]  /*1ec0*/  MUFU.SIN R180, R86 ;  /* 0x0000005600b47308 */ /* 0x000fe20000000400 */
[----:B0-----:R-:W-:-:S07]  /*1ed0*/  FMUL.FTZ R90, R7, R198 ;  /* 0x000000c6075a7220 */ /* 0x001fce0000410000 */
[----:B------:R0:W-:Y:S08]  /*1ee0*/  MUFU.COS R181, R86 ;  /* 0x0000005600b57308 */ /* 0x0001f00000000000 */
[----:B------:R-:W-:Y:S01]  /*1ef0*/  MUFU.SIN R178, R88 ;  /* 0x0000005800b27308 */ /* 0x000fe20000000400 */
[----:B0-----:R-:W-:-:S07]  /*1f00*/  FMUL.FTZ R86, R5, R198 ;  /* 0x000000c605567220 */ /* 0x001fce0000410000 */
[----:B------:R0:W-:Y:S08]  /*1f10*/  MUFU.COS R179, R88 ;  /* 0x0000005800b37308 */ /* 0x0001f00000000000 */
[----:B------:R-:W1:Y:S01]  /*1f20*/  MUFU.EX2 R84, R84 ;  /* 0x0000005400547308 */ /* 0x000e620000000800 */
[----:B0-----:R-:W-:-:S07]  /*1f30*/  FMUL.FTZ R88, R6, R198 ;  /* 0x000000c606587220 */ /* 0x001fce0000410000 */
[----:B------:R-:W0:Y:S08]  /*1f40*/  MUFU.EX2 R86, R86 ;  /* 0x0000005600567308 */ /* 0x000e300000000800 */
[----:B------:R-:W2:Y:S01]  /*1f50*/  MUFU.EX2 R88, R88 ;  /* 0x0000005800587308 */ /* 0x000ea20000000800 */
[C---:B-1----:R-:W-:Y:S01]  /*1f60*/  FMUL.FTZ R174, R84.reuse, R87 ;  /* 0x0000005754ae7220 */ /* 0x042fe20000410000 */
[----:B------:R-:W-:-:S06]  /*1f70*/  FMUL.FTZ R173, R84, R85 ;  /* 0x0000005554ad7220 */ /* 0x000fcc0000410000 */
[----:B------:R-:W1:Y:S01]  /*1f80*/  MUFU.EX2 R90, R90 ;  /* 0x0000005a005a7308 */ /* 0x000e620000000800 */
[C---:B0-----:R-:W-:Y:S01]  /*1f90*/  FMUL.FTZ R162, R86.reuse, R91 ;  /* 0x0000005b56a27220 */ /* 0x041fe20000410000 */
[----:B------:R-:W-:Y:S02]  /*1fa0*/  FMUL.FTZ R164, R86, R89 ;  /* 0x0000005956a47220 */ /* 0x000fe40000410000 */
[----:B------:R-:W-:Y:S04]  /*1fb0*/  LDS.128 R84, [R34] ;  /* 0x0000000022547984 */ /* 0x000fe80000000c00 */
[----:B------:R-:W-:Y:S01]  /*1fc0*/  MUFU.SIN R182, R92 ;  /* 0x0000005c00b67308 */ /* 0x000fe20000000400 */
[C---:B--2---:R-:W-:Y:S01]  /*1fd0*/  FMUL.FTZ R166, R88.reuse, R95 ;  /* 0x0000005f58a67220 */ /* 0x044fe20000410000 */
[----:B------:R-:W-:-:S06]  /*1fe0*/  FMUL.FTZ R168, R88, R93 ;  /* 0x0000005d58a87220 */ /* 0x000fcc0000410000 */
[----:B------:R0:W-:Y:S01]  /*1ff0*/  MUFU.COS R183, R92 ;  /* 0x0000005c00b77308 */ /* 0x0001e20000000000 */
[C---:B-1----:R-:W-:Y:S01]  /*2000*/  FMUL.FTZ R169, R90.reuse, R169 ;  /* 0x000000a95aa97220 */ /* 0x042fe20000410000 */
[----:B------:R-:W-:Y:S02]  /*2010*/  FMUL.FTZ R172, R90, R97 ;  /* 0x000000615aac7220 */ /* 0x000fe40000410000 */
[----:B------:R-:W-:Y:S04]  /*2020*/  LDS.128 R88, [R34+0x10] ;  /* 0x0000100022587984 */ /* 0x000fe80000000c00 */
[----:B------:R-:W-:Y:S01]  /*2030*/  MUFU.SIN R175, R94 ;  /* 0x0000005e00af7308 */ /* 0x000fe20000000400 */
[----:B0-----:R-:W-:-:S07]  /*2040*/  FMUL.FTZ R92, R8, R198 ;  /* 0x000000c6085c7220 */ /* 0x001fce0000410000 */
[----:B------:R0:W-:Y:S08]  /*2050*/  MUFU.COS R177, R94 ;  /* 0x0000005e00b17308 */ /* 0x0001f00000000000 */
[----:B------:R-:W1:Y:S01]  /*2060*/  MUFU.EX2 R199, R92 ;  /* 0x0000005c00c77308 */ /* 0x000e620000000800 */
[----:B0-----:R-:W-:-:S07]  /*2070*/  FMUL.FTZ R94, R9, R198 ;  /* 0x000000c6095e7220 */ /* 0x001fce0000410000 */
[----:B------:R0:W2:Y:S08]  /*2080*/  MUFU.EX2 R200, R94 ;  /* 0x0000005e00c87308 */ /* 0x0000b00000000800 */
[----:B------:R-:W3:Y:S01]  /*2090*/  MUFU.EX2 R201, R96 ;  /* 0x0000006000c97308 */ /* 0x000ee20000000800 */
[----:B0-----:R-:W-:Y:S01]  /*20a0*/  LDS.128 R92, [R34+0x20] ;  /* 0x00002000225c7984 */ /* 0x001fe20000000c00 */
[C---:B-1----:R-:W-:Y:S01]  /*20b0*/  FMUL.FTZ R197, R199.reuse, R197 ;  /* 0x000000c5c7c57220 */ /* 0x042fe20000410000 */
[----:B------:R-:W-:-:S05]  /*20c0*/  FMUL.FTZ R196, R199, R196 ;  /* 0x000000c4c7c47220 */ /* 0x000fca0000410000 */
[----:B------:R-:W0:Y:S01]  /*20d0*/  MUFU.EX2 R203, R98 ;  /* 0x0000006200cb7308 */ /* 0x000e220000000800 */
[C---:B--2---:R-:W-:Y:S01]  /*20e0*/  FMUL.FTZ R195, R200.reuse, R195 ;  /* 0x000000c3c8c37220 */ /* 0x044fe20000410000 */
[----:B------:R-:W-:-:S06]  /*20f0*/  FMUL.FTZ R194, R200, R194 ;  /* 0x000000c2c8c27220 */ /* 0x000fcc0000410000 */
[----:B------:R1:W2:Y:S01]  /*2100*/  MUFU.EX2 R204, R99 ;  /* 0x0000006300cc7308 */ /* 0x0002a20000000800 */
[C---:B---3--:R-:W-:Y:S01]  /*2110*/  FMUL.FTZ R193, R201.reuse, R193 ;  /* 0x000000c1c9c17220 */ /* 0x048fe20000410000 */
[----:B------:R-:W-:-:S06]  /*2120*/  FMUL.FTZ R192, R201, R192 ;  /* 0x000000c0c9c07220 */ /* 0x000fcc0000410000 */
[----:B------:R3:W5:Y:S01]  /*2130*/  MUFU.EX2 R205, R100 ;  /* 0x0000006400cd7308 */ /* 0x0007620000000800 */
[----:B-1----:R-:W-:Y:S01]  /*2140*/  LDS.128 R96, [R34+0x30] ;  /* 0x0000300022607984 */ /* 0x002fe20000000c00 */
[C---:B0-----:R-:W-:Y:S01]  /*2150*/  FMUL.FTZ R191, R203.reuse, R191 ;  /* 0x000000bfcbbf7220 */ /* 0x041fe20000410000 */
[----:B------:R-:W-:-:S05]  /*2160*/  FMUL.FTZ R190, R203, R190 ;  /* 0x000000becbbe7220 */ /* 0x000fca0000410000 */
[----:B------:R-:W0:Y:S01]  /*2170*/  MUFU.EX2 R206, R206 ;  /* 0x000000ce00ce7308 */ /* 0x000e220000000800 */
[----:B---3--:R-:W-:Y:S01]  /*2180*/  LDS.128 R100, [R34+0x40] ;  /* 0x0000400022647984 */ /* 0x008fe20000000c00 */
[C---:B--2---:R-:W-:Y:S01]  /*2190*/  FMUL.FTZ R189, R204.reuse, R189 ;  /* 0x000000bdccbd7220 */ /* 0x044fe20000410000 */
[----:B------:R-:W-:Y:S02]  /*21a0*/  FMUL.FTZ R188, R204, R188 ;  /* 0x000000bcccbc7220 */ /* 0x000fe40000410000 */
[----:B----4-:R-:W-:Y:S03]  /*21b0*/  STS.128 [R35+0x2100], R116 ;  /* 0x0021007423007388 */ /* 0x010fe60000000c00 */
[----:B------:R-:W1:Y:S01]  /*21c0*/  MUFU.EX2 R207, R207 ;  /* 0x000000cf00cf7308 */ /* 0x000e620000000800 */
[----:B-----5:R-:W-:Y:S01]  /*21d0*/  STS.128 [R148+0x2300], R120 ;  /* 0x0023007894007388 */ /* 0x020fe20000000c00 */
[C---:B------:R-:W-:Y:S01]  /*21e0*/  FMUL.FTZ R187, R205.reuse, R187 ;  /* 0x000000bbcdbb7220 */ /* 0x040fe20000410000 */
[----:B------:R-:W-:-:S02]  /*21f0*/  FMUL.FTZ R186, R205, R186 ;  /* 0x000000bacdba7220 */ /* 0x000fc40000410000 */
[----:B------:R-:W-:Y:S03]  /*2200*/  STS.128 [R149+0x2500], R124 ;  /* 0x0025007c95007388 */ /* 0x000fe60000000c00 */
[----:B------:R-:W-:Y:S01]  /*2210*/  MUFU.COS R171, R202 ;  /* 0x000000ca00ab7308 */ /* 0x000fe20000000000 */
[----:B------:R2:W-:Y:S01]  /*2220*/  STS.128 [R150+0x2700], R128 ;  /* 0x0027008096007388 */ /* 0x0005e20000000c00 */
[C---:B0-----:R-:W-:Y:S01]  /*2230*/  FMUL.FTZ R185, R206.reuse, R185 ;  /* 0x000000b9ceb97220 */ /* 0x041fe20000410000 */
[----:B------:R-:W-:Y:S02]  /*2240*/  FMUL.FTZ R184, R206, R184 ;  /* 0x000000b8ceb87220 */ /* 0x000fe40000410000 */
[----:B------:R-:W-:Y:S03]  /*2250*/  STS.128 [R151+0x2900], R132 ;  /* 0x0029008497007388 */ /* 0x000fe60000000c00 */
[----:B------:R-:W0:Y:S01]  /*2260*/  MUFU.EX2 R208, R208 ;  /* 0x000000d000d07308 */ /* 0x000e220000000800 */
[----:B------:R3:W-:Y:S01]  /*2270*/  STS.128 [R152+0x2b00], R136 ;  /* 0x002b008898007388 */ /* 0x0007e20000000c00 */
[C---:B-1----:R-:W-:Y:S01]  /*2280*/  FMUL.FTZ R183, R207.reuse, R183 ;  /* 0x000000b7cfb77220 */ /* 0x042fe20000410000 */
[----:B------:R-:W-:-:S02]  /*2290*/  FMUL.FTZ R182, R207, R182 ;  /* 0x000000b6cfb67220 */ /* 0x000fc40000410000 */
[----:B------:R-:W-:Y:S03]  /*22a0*/  STS.128 [R153+0x2d00], R140 ;  /* 0x002d008c99007388 */ /* 0x000fe60000000c00 */
[----:B------:R-:W-:Y:S01]  /*22b0*/  MUFU.SIN R207, R202 ;  /* 0x000000ca00cf7308 */ /* 0x000fe20000000400 */
[----:B------:R-:W-:Y:S01]  /*22c0*/  STS.128 [R154+0x2f00], R144 ;  /* 0x002f00909a007388 */ /* 0x000fe20000000c00 */
[----:B------:R-:W-:-:S03]  /*22d0*/  NOP ;  /* 0x0000000000007918 */ /* 0x000fc60000000000 */
[----:B------:R-:W1:Y:S01]  /*22e0*/  LDS.128 R116, [R34+0x2100] ;  /* 0x0021000022747984 */ /* 0x000e620000000c00 */
[-C--:B--2---:R-:W-:Y:S01]  /*22f0*/  FMUL.FTZ R128, R17, R198.reuse ;  /* 0x000000c611807220 */ /* 0x084fe20000410000 */
[-C--:B---3--:R-:W-:Y:S01]  /*2300*/  FMUL.FTZ R136, R18, R198.reuse ;  /* 0x000000c612887220 */ /* 0x088fe20000410000 */
[----:B------:R-:W-:Y:S01]  /*2310*/  FMUL.FTZ R198, R3, R198 ;  /* 0x000000c603c67220 */ /* 0x000fe20000410000 */
[----:B------:R-:W2:Y:S01]  /*2320*/  LDS.128 R120, [R34+0x2110] ;  /* 0x0021100022787984 */ /* 0x000ea20000000c00 */
[----:B------:R3:W4:Y:S01]  /*2330*/  MUFU.EX2 R199, R128 ;  /* 0x0000008000c77308 */ /* 0x0007220000000800 */
[C---:B0-----:R-:W-:Y:S01]  /*2340*/  FMUL.FTZ R181, R208.reuse, R181 ;  /* 0x000000b5d0b57220 */ /* 0x041fe20000410000 */
[----:B------:R-:W-:Y:S01]  /*2350*/  FMUL.FTZ R180, R208, R180 ;  /* 0x000000b4d0b47220 */ /* 0x000fe20000410000 */
[----:B------:R-:W0:Y:S04]  /*2360*/  LDS.128 R124, [R34+0x2120] ;  /* 0x00212000227c7984 */ /* 0x000e280000000c00 */
[----:B------:R-:W-:Y:S01]  /*2370*/  LDS.128 R132, [R34+0x2140] ;  /* 0x0021400022847984 */ /* 0x000fe20000000c00 */
[----:B------:R5:W5:Y:S03]  /*2380*/  MUFU.EX2 R200, R136 ;  /* 0x0000008800c87308 */ /* 0x000b660000000800 */
[----:B---3--:R-:W3:Y:S04]  /*2390*/  LDS.128 R128, [R34+0x2130] ;  /* 0x0021300022807984 */ /* 0x008ee80000000c00 */
[----:B------:R-:W-:Y:S01]  /*23a0*/  LDS.128 R140, [R34+0x2160] ;  /* 0x00216000228c7984 */ /* 0x000fe20000000c00 */
[----:B------:R-:W1:Y:S01]  /*23b0*/  MUFU.EX2 R206, R198 ;  /* 0x000000c600ce7308 */ /* 0x000e620000000800 */
[C---:B----4-:R-:W-:Y:S01]  /*23c0*/  FMUL.FTZ R179, R199.reuse, R179 ;  /* 0x000000b3c7b37220 */ /* 0x050fe20000410000 */
[----:B------:R-:W-:Y:S01]  /*23d0*/  FMUL.FTZ R178, R199, R178 ;  /* 0x000000b2c7b27220 */ /* 0x000fe20000410000 */
[----:B-----5:R-:W4:Y:S04]  /*23e0*/  LDS.128 R136, [R34+0x2150] ;  /* 0x0021500022887984 */ /* 0x020f280000000c00 */
[----:B------:R-:W5:Y:S01]  /*23f0*/  LDS.128 R144, [R34+0x2170] ;  /* 0x0021700022907984 */ /* 0x000f620000000c00 */
[C---:B------:R-:W-:Y:S01]  /*2400*/  FMUL.FTZ R177, R200.reuse, R177 ;  /* 0x000000b1c8b17220 */ /* 0x040fe20000410000 */
[----:B------:R-:W-:Y:S01]  /*2410*/  FMUL.FTZ R175, R200, R175 ;  /* 0x000000afc8af7220 */ /* 0x000fe20000410000 */
[----:B-1----:R-:W-:Y:S01]  /*2420*/  FMUL.FTZ R199, R156, -R117 ;  /* 0x800000759cc77220 */ /* 0x002fe20000410000 */
[----:B------:R-:W-:Y:S01]  /*2430*/  SEL R117, R170, UR28, P1 ;  /* 0x0000001caa757c07 */ /* 0x000fe20008800000 */
[C---:B------:R-:W-:Y:S01]  /*2440*/  FMUL.FTZ R170, R206.reuse, R171 ;  /* 0x000000abceaa7220 */ /* 0x040fe20000410000 */
[----:B------:R-:W-:Y:S01]  /*2450*/  FMUL.FTZ R171, R206, R207 ;  /* 0x000000cfceab7220 */ /* 0x000fe20000410000 */
[----:B------:R-:W-:Y:S01]  /*2460*/  FMUL.FTZ R198, R156, R116 ;  /* 0x000000749cc67220 */ /* 0x000fe20000410000 */
[----:B------:R-:W-:Y:S01]  /*2470*/  LEA R117, R117, R176, 0x3 ;  /* 0x000000b075757211 */ /* 0x000fe200078e18ff */
[C---:B------:R-:W-:Y:S01]  /*2480*/  FMUL.FTZ R200, R155.reuse, R118 ;  /* 0x000000769bc87220 */ /* 0x040fe20000410000 */
[----:B------:R-:W-:Y:S01]  /*2490*/  FMUL.FTZ R201, R155, -R119 ;  /* 0x800000779bc97220 */ /* 0x000fe20000410000 */
[C---:B--2---:R-:W-:Y:S01]  /*24a0*/  FMUL.FTZ R202, R19.reuse, R120 ;  /* 0x0000007813ca7220 */ /* 0x044fe20000410000 */
[----:B------:R-:W-:Y:S01]  /*24b0*/  FMUL.FTZ R203, R19, -R121 ;  /* 0x8000007913cb7220 */ /* 0x000fe20000410000 */
[----:B------:R1:W-:Y:S01]  /*24c0*/  STS.64 [R117+0x8c60], R170 ;  /* 0x008c60aa75007388 */ /* 0x0003e20000000a00 */
[C---:B------:R-:W-:Y:S01]  /*24d0*/  FMUL.FTZ R204, R20.reuse, R122 ;  /* 0x0000007a14cc7220 */ /* 0x040fe20000410000 */
[----:B------:R-:W-:Y:S01]  /*24e0*/  FMUL.FTZ R205, R20, -R123 ;  /* 0x8000007b14cd7220 */ /* 0x000fe20000410000 */
[C---:B0-----:R-:W-:Y:S01]  /*24f0*/  FMUL.FTZ R206, R21.reuse, R124 ;  /* 0x0000007c15ce7220 */ /* 0x041fe20000410000 */
[----:B------:R-:W-:Y:S01]  /*2500*/  FMUL.FTZ R207, R21, -R125 ;  /* 0x8000007d15cf7220 */ /* 0x000fe20000410000 */
[C---:B------:R-:W-:Y:S01]  /*2510*/  FMUL.FTZ R208, R22.reuse, R126 ;  /* 0x0000007e16d07220 */ /* 0x040fe20000410000 */
[----:B------:R-:W-:Y:S01]  /*2520*/  FMUL.FTZ R209, R22, -R127 ;  /* 0x8000007f16d17220 */ /* 0x000fe20000410000 */
[C---:B---3--:R-:W-:Y:S01]  /*2530*/  FMUL.FTZ R210, R23.reuse, R128 ;  /* 0x0000008017d27220 */ /* 0x048fe20000410000 */
        /* <DEDUP_REMOVED lines=15> */
[C---:B-----5:R-:W-:Y:S01]  /*2630*/  FMUL.FTZ R144, R31.reuse, R144 ;  /* 0x000000901f907220 */ /* 0x060fe20000410000 */
        /* <DEDUP_REMOVED lines=15> */
.L_x_11581:
[----:B------:R-:W-:-:S06]  /*2730*/  IADD3 R132, PT, PT, R176, R33, RZ ;  /* 0x00000021b0847210 */ /* 0x000fcc0007ffe0ff */
[----:B------:R-:W0:Y:S02]  /*2740*/  LDS.64 R132, [R132+0x9c68] ;  /* 0x009c680084847984 */ /* 0x000e240000000a00 */
.L_x_11582:
[----:B------:R-:W-:Y:S05]  /*2750*/  BSYNC.RECONVERGENT B0 ;  /* 0x0000000000007941 */ /* 0x000fea0003800200 */
.L_x_11580:
[----:B------:R-:W2:Y:S01]  /*2760*/  @P0 LDC R120, c[0x0][0x38c] ;  /* 0x0000e300ff780b82 */ /* 0x000ea20000000800 */
[----:B------:R-:W-:Y:S01]  /*2770*/  MOV R117, UR19 ;  /* 0x0000001300757c02 */ /* 0x000fe20008000f00 */
[C---:B------:R-:W-:Y:S01]  /*2780*/  FMUL.FTZ R239, R3.reuse, R85 ;  /* 0x0000005503ef7220 */ /* 0x040fe20000410000 */
[----:B------:R-:W-:Y:S02]  /*2790*/  HFMA2 R121, -RZ, RZ, 0, 9.5367431640625e-07 ;  /* 0x00000010ff797431 */ /* 0x000fe400000001ff */
[----:B------:R-:W-:Y:S01]  /*27a0*/  FMUL.FTZ R241, R3, R84 ;  /* 0x0000005403f17220 */ /* 0x000fe20000410000 */
[----:B------:R-:W-:Y:S01]  /*27b0*/  @P0 IADD3 R117, PT, PT, R117, -0x2, RZ ;  /* 0xfffffffe75750810 */ /* 0x000fe20007ffe0ff */
[C---:B------:R-:W-:Y:S01]  /*27c0*/  FMUL.FTZ R123, R36.reuse, R239 ;  /* 0x000000ef247b7220 */ /* 0x040fe20000410000 */
[----:B------:R-:W-:Y:S01]  /*27d0*/  MOV R116, 0x3f800000 ;  /* 0x3f80000000747802 */ /* 0x000fe20000000f00 */
[----:B------:R-:W-:Y:S01]  /*27e0*/  FMUL.FTZ R122, R36, R241 ;  /* 0x000000f1247a7220 */ /* 0x000fe20000410000 */
[----:B------:R-:W-:Y:S01]  /*27f0*/  CS2R R118, SRZ ;  /* 0x0000000000767805 */ /* 0x000fe2000001ff00 */
[C---:B------:R-:W-:Y:S01]  /*2800*/  FMUL.FTZ R125, R173.reuse, R123 ;  /* 0x0000007bad7d7220 */ /* 0x040fe20000410000 */
[----:B------:R-:W-:Y:S01]  /*2810*/  FMUL.FTZ R242, R4, R86 ;  /* 0x0000005604f27220 */ /* 0x000fe20000410000 */
[----:B------:R-:W-:-:S02]  /*2820*/  FMUL.FTZ R124, R173, R122 ;  /* 0x0000007aad7c7220 */ /* 0x000fc40000410000 */
[----:B------:R-:W-:Y:S01]  /*2830*/  FFMA.FTZ R125, R174, R122, -R125 ;  /* 0x0000007aae7d7223 */ /* 0x000fe2000001087d */
[----:B------:R-:W-:Y:S01]  /*2840*/  FMUL.FTZ R240, R4, R87 ;  /* 0x0000005704f07220 */ /* 0x000fe20000410000 */
[----:B------:R-:W-:Y:S01]  /*2850*/  FFMA.FTZ R124, R174, R123, R124 ;  /* 0x0000007bae7c7223 */ /* 0x000fe2000001007c */
[----:B--2---:R-:W-:Y:S02]  /*2860*/  @P0 IMAD R120, R117, R120, UR8 ;  /* 0x0000000875780e24 */ /* 0x004fe4000f8e0278 */
[----:B------:R-:W-:Y:S02]  /*2870*/  HFMA2 R117, -RZ, RZ, 0, 0 ;  /* 0x00000000ff757431 */ /* 0x000fe400000001ff */
[----:B------:R-:W-:-:S04]  /*2880*/  @P0 IMAD.WIDE R120, R120, R121, UR4 ;  /* 0x0000000478780e25 */ /* 0x000fc8000f8e0279 */
[----:B------:R-:W-:-:S04]  /*2890*/  FFMA.FTZ R125, R37, R242, R125 ;  /* 0x000000f2257d7223 */ /* 0x000fc8000001007d */
[----:B------:R-:W-:Y:S01]  /*28a0*/  FMUL.FTZ R122, R164, R125 ;  /* 0x0000007da47a7220 */ /* 0x000fe20000410000 */
[----:B------:R2:W5:Y:S01]  /*28b0*/  @P0 LDG.E.128 R116, desc[UR26][R120.64] ;  /* 0x0000001a78740981 */ /* 0x000562000c1e1d00 */
        /* <DEDUP_REMOVED lines=9> */
[----:B--2---:R-:W-:Y:S01]  /*2950*/  FFMA.FTZ R121, R37, R240, R124 ;  /* 0x000000f025797223 */ /* 0x004fe2000001007c */
[----:B------:R-:W-:Y:S01]  /*2960*/  FMUL.FTZ R131, R9, R96 ;  /* 0x0000006009837220 */ /* 0x000fe20000410000 */
[C---:B------:R-:W-:Y:S01]  /*2970*/  FMUL.FTZ R128, R10.reuse, R99 ;  /* 0x000000630a807220 */ /* 0x040fe20000410000 */
[----:B------:R-:W-:Y:S01]  /*2980*/  FMUL.FTZ R130, R10, R98 ;  /* 0x000000620a827220 */ /* 0x000fe20000410000 */
[-C--:B------:R-:W-:Y:S01]  /*2990*/  FMUL.FTZ R123, R164, R121.reuse ;  /* 0x00000079a47b7220 */ /* 0x080fe20000410000 */
[C---:B------:R-:W-:Y:S01]  /*29a0*/  FFMA.FTZ R121, R162.reuse, R121, R122 ;  /* 0x00000079a2797223 */ /* 0x040fe2000001007a */
[C---:B------:R-:W-:Y:S01]  /*29b0*/  FMUL.FTZ R147, R11.reuse, R101 ;  /* 0x000000650b937220 */ /* 0x040fe20000410000 */
[----:B------:R-:W-:Y:S01]  /*29c0*/  FMUL.FTZ R217, R11, R100 ;  /* 0x000000640bd97220 */ /* 0x000fe20000410000 */
[----:B------:R-:W-:Y:S01]  /*29d0*/  FFMA.FTZ R120, R162, R125, -R123 ;  /* 0x0000007da2787223 */ /* 0x000fe2000001087b */
[----:B------:R-:W-:Y:S01]  /*29e0*/  FFMA.FTZ R123, R38, R235, R121 ;  /* 0x000000eb267b7223 */ /* 0x000fe20000010079 */
[----:B------:R-:W-:Y:S01]  /*29f0*/  FMUL.FTZ R218, R12, R102 ;  /* 0x000000660cda7220 */ /* 0x000fe20000410000 */
[C---:B------:R-:W-:Y:S01]  /*2a00*/  FMUL.FTZ R219, R13.reuse, R105 ;  /* 0x000000690ddb7220 */ /* 0x040fe20000410000 */
[----:B------:R-:W-:Y:S01]  /*2a10*/  FFMA.FTZ R121, R38, R237, R120 ;  /* 0x000000ed26797223 */ /* 0x000fe20000010078 */
[----:B------:R-:W-:Y:S01]  /*2a20*/  FMUL.FTZ R125, R168, R123 ;  /* 0x0000007ba87d7220 */ /* 0x000fe20000410000 */
[----:B------:R-:W-:Y:S01]  /*2a30*/  FMUL.FTZ R221, R13, R104 ;  /* 0x000000680ddd7220 */ /* 0x000fe20000410000 */
[----:B------:R-:W-:Y:S01]  /*2a40*/  FMUL.FTZ R222, R14, R106 ;  /* 0x0000006a0ede7220 */ /* 0x000fe20000410000 */
[-C--:B------:R-:W-:Y:S01]  /*2a50*/  FMUL.FTZ R120, R168, R121.reuse ;  /* 0x00000079a8787220 */ /* 0x080fe20000410000 */
[----:B------:R-:W-:Y:S01]  /*2a60*/  FFMA.FTZ R125, R166, R121, -R125 ;  /* 0x00000079a67d7223 */ /* 0x000fe2000001087d */
[----:B------:R-:W-:Y:S01]  /*2a70*/  FMUL.FTZ R220, R14, R107 ;  /* 0x0000006b0edc7220 */ /* 0x000fe20000410000 */
[----:B------:R-:W-:Y:S01]  /*2a80*/  FMUL.FTZ R223, R15, R109 ;  /* 0x0000006d0fdf7220 */ /* 0x000fe20000410000 */
[----:B------:R-:W-:Y:S01]  /*2a90*/  FFMA.FTZ R120, R166, R123, R120 ;  /* 0x0000007ba6787223 */ /* 0x000fe20000010078 */
[----:B------:R-:W-:Y:S01]  /*2aa0*/  FFMA.FTZ R125, R39, R238, R125 ;  /* 0x000000ee277d7223 */ /* 0x000fe2000001007d */
[----:B------:R-:W-:Y:S01]  /*2ab0*/  FMUL.FTZ R225, R15, R108 ;  /* 0x0000006c0fe17220 */ /* 0x000fe20000410000 */
[----:B------:R-:W-:Y:S01]  /*2ac0*/  FMUL.FTZ R224, R16, R111 ;  /* 0x0000006f10e07220 */ /* 0x000fe20000410000 */
[----:B------:R-:W-:Y:S01]  /*2ad0*/  FFMA.FTZ R120, R39, R236, R120 ;  /* 0x000000ec27787223 */ /* 0x000fe20000010078 */
[----:B------:R-:W-:Y:S01]  /*2ae0*/  FMUL.FTZ R121, R172, R125 ;  /* 0x0000007dac797220 */ /* 0x000fe20000410000 */
[----:B------:R-:W-:Y:S01]  /*2af0*/  FMUL.FTZ R226, R16, R110 ;  /* 0x0000006e10e27220 */ /* 0x000fe20000410000 */
[----:B------:R-:W-:Y:S01]  /*2b00*/  FMUL.FTZ R229, R17, R112 ;  /* 0x0000007011e57220 */ /* 0x000fe20000410000 */
[-C--:B------:R-:W-:Y:S01]  /*2b10*/  FMUL.FTZ R122, R172, R120.reuse ;  /* 0x00000078ac7a7220 */ /* 0x080fe20000410000 */
[----:B------:R-:W-:Y:S01]  /*2b20*/  FFMA.FTZ R121, R169, R120, R121 ;  /* 0x00000078a9797223 */ /* 0x000fe20000010079 */
[----:B------:R-:W-:Y:S01]  /*2b30*/  FMUL.FTZ R227, R17, R113 ;  /* 0x0000007111e37220 */ /* 0x000fe20000410000 */
[----:B------:R-:W-:Y:S01]  /*2b40*/  ISETP.GT.U32.AND P2, PT, R167, 0x1f, PT ;  /* 0x0000001fa700780c */ /* 0x000fe20003f44070 */
[----:B------:R-:W-:Y:S01]  /*2b50*/  FFMA.FTZ R122, R169, R125, -R122 ;  /* 0x0000007da97a7223 */ /* 0x000fe2000001087a */
[----:B------:R-:W-:Y:S01]  /*2b60*/  FFMA.FTZ R121, R40, R231, R121 ;  /* 0x000000e728797223 */ /* 0x000fe20000010079 */
[----:B------:R-:W-:-:S02]  /*2b70*/  FMUL.FTZ R230, R18, R114 ;  /* 0x0000007212e67220 */ /* 0x000fc40000410000 */
        /* <DEDUP_REMOVED lines=9> */
[----:B------:R-:W-:Y:S01]  /*2c10*/  FFMA.FTZ R124, R41, R232, R124 ;  /* 0x000000e8297c7223 */ /* 0x000fe2000001007c */
[----:B------:R-:W-:Y:S01]  /*2c20*/  FMUL.FTZ R125, R194, R122 ;  /* 0x0000007ac27d7220 */ /* 0x000fe20000410000 */
[----:B------:R-:W-:Y:S01]  /*2c30*/  FFMA.FTZ R121, R170, R174, -R121 ;  /* 0x000000aeaa797223 */ /* 0x000fe20000010879 */
[----:B------:R-:W-:Y:S01]  /*2c40*/  FMUL.FTZ R120, R164, R123 ;  /* 0x0000007ba4787220 */ /* 0x000fe20000410000 */
[-C--:B------:R-:W-:Y:S01]  /*2c50*/  FMUL.FTZ R126, R194, R124.reuse ;  /* 0x0000007cc27e7220 */ /* 0x080fe20000410000 */
[C---:B------:R-:W-:Y:S01]  /*2c60*/  FFMA.FTZ R127, R195.reuse, R124, R125 ;  /* 0x0000007cc37f7223 */ /* 0x040fe2000001007d */
        /* <DEDUP_REMOVED lines=9> */
[----:B------:R-:W-:Y:S01]  /*2d00*/  FFMA.FTZ R120, R166, R125, R120 ;  /* 0x0000007da6787223 */ /* 0x000fe20000010078 */
[----:B------:R-:W-:-:S02]  /*2d10*/  FMUL.FTZ R124, R192, R126 ;  /* 0x0000007ec07c7220 */ /* 0x000fc40000410000 */
[----:B------:R-:W-:Y:S01]  /*2d20*/  FFMA.FTZ R123, R166, R121, -R123 ;  /* 0x00000079a67b7223 */ /* 0x000fe2000001087b */
[C---:B------:R-:W-:Y:S01]  /*2d30*/  FFMA.FTZ R121, R193.reuse, R126, -R122 ;  /* 0x0000007ec1797223 */ /* 0x040fe2000001087a */
[C---:B------:R-:W-:Y:S01]  /*2d40*/  FMUL.FTZ R122, R172.reuse, R120 ;  /* 0x00000078ac7a7220 */ /* 0x040fe20000410000 */
[----:B------:R-:W-:Y:S01]  /*2d50*/  FFMA.FTZ R126, R193, R127, R124 ;  /* 0x0000007fc17e7223 */ /* 0x000fe2000001007c */
[-C--:B------:R-:W-:Y:S02]  /*2d60*/  FMUL.FTZ R124, R172, R123.reuse ;  /* 0x0000007bac7c7220 */ /* 0x080fe40000410000 */
[----:B------:R-:W-:Y:S01]  /*2d70*/  FFMA.FTZ R122, R169, R123, -R122 ;  /* 0x0000007ba97a7223 */ /* 0x000fe2000001087a */
[----:B------:R-:W-:Y:S01]  /*2d80*/  FFMA.FTZ R126, R43, R128, R126 ;  /* 0x000000802b7e7223 */ /* 0x000fe2000001007e */
[----:B------:R-:W-:Y:S01]  /*2d90*/  FFMA.FTZ R124, R169, R120, R124 ;  /* 0x00000078a97c7223 */ /* 0x000fe2000001007c */
[----:B------:R-:W-:Y:S01]  /*2da0*/  FFMA.FTZ R123, R43, R130, R121 ;  /* 0x000000822b7b7223 */ /* 0x000fe20000010079 */
        /* <DEDUP_REMOVED lines=8> */
[----:B------:R-:W-:Y:S01]  /*2e30*/  FMUL.FTZ R123, R194, R121 ;  /* 0x00000079c27b7220 */ /* 0x000fe20000410000 */
[----:B------:R-:W-:Y:S01]  /*2e40*/  FFMA.FTZ R176, R44, R217, R176 ;  /* 0x000000d92cb07223 */ /* 0x000fe200000100b0 */
[-C--:B------:R-:W-:Y:S01]  /*2e50*/  FMUL.FTZ R122, R194, R120.reuse ;  /* 0x00000078c27a7220 */ /* 0x080fe20000410000 */
[----:B------:R-:W-:Y:S01]  /*2e60*/  FFMA.FTZ R125, R44, R147, R125 ;  /* 0x000000932c7d7223 */ /* 0x000fe2000001007d */
        /* <DEDUP_REMOVED lines=51> */
[----:B------:R-:W-:-:S02]  /*31a0*/  FFMA.FTZ R122, R181, R122, R125 ;  /* 0x0000007ab57a7223 */ /* 0x000fc4000001007d */
[----:B------:R-:W-:Y:S01]  /*31b0*/  FFMA.FTZ R124, R181, R123, -R124 ;  /* 0x0000007bb57c7223 */ /* 0x000fe2000001087c */
[----:B------:R-:W-:Y:S01]  /*31c0*/  FFMA.FTZ R123, R48, R223, R121 ;  /* 0x000000df307b7223 */ /* 0x000fe20000010079 */
[----:B------:R-:W-:Y:S01]  /*31d0*/  FMUL.FTZ R126, R178, R122 ;  /* 0x0000007ab27e7220 */ /* 0x000fe20000410000 */
[----:B------:R-:W-:Y:S01]  /*31e0*/  FFMA.FTZ R121, R48, R225, R120 ;  /* 0x000000e130797223 */ /* 0x000fe20000010078 */
[-C--:B------:R-:W-:Y:S02]  /*31f0*/  FMUL.FTZ R125, R178, R124.reuse ;  /* 0x0000007cb27d7220 */ /* 0x080fe40000410000 */
[C---:B------:R-:W-:Y:S01]  /*3200*/  FFMA.FTZ R120, R179.reuse, R124, -R126 ;  /* 0x0000007cb3787223 */ /* 0x040fe2000001087e */
[C---:B------:R-:W-:Y:S01]  /*3210*/  FMUL.FTZ R126, R180.reuse, R121 ;  /* 0x00000079b47e7220 */ /* 0x040fe20000410000 */
[-C--:B------:R-:W-:Y:S01]  /*3220*/  FMUL.FTZ R124, R180, R123.reuse ;  /* 0x0000007bb47c7220 */ /* 0x080fe20000410000 */
[----:B------:R-:W-:Y:S02]  /*3230*/  FFMA.FTZ R122, R179, R122, R125 ;  /* 0x0000007ab37a7223 */ /* 0x000fe4000001007d */
        /* <DEDUP_REMOVED lines=15> */
[C---:B------:R-:W-:Y:S01]  /*3330*/  FFMA.FTZ R125, R177.reuse, R124, -R228 ;  /* 0x0000007cb17d7223 */ /* 0x040fe200000108e4 */
[----:B------:R-:W-:Y:S02]  /*3340*/  FMUL.FTZ R228, R18, R115 ;  /* 0x0000007312e47220 */ /* 0x000fe40000410000 */
[C---:B------:R-:W-:Y:S01]  /*3350*/  FFMA.FTZ R120, R177.reuse, R120, -R121 ;  /* 0x00000078b1787223 */ /* 0x040fe20000010879 */
[----:B------:R-:W-:Y:S01]  /*3360*/  FFMA.FTZ R121, R177, R122, R123 ;  /* 0x0000007ab1797223 */ /* 0x000fe2000001007b */
[C---:B------:R-:W-:Y:S01]  /*3370*/  FFMA.FTZ R123, R51.reuse, R228, R126 ;  /* 0x000000e4337b7223 */ /* 0x040fe2000001007e */
[----:B------:R-:W-:-:S05]  /*3380*/  FFMA.FTZ R122, R51, R230, R125 ;  /* 0x000000e6337a7223 */ /* 0x000fca000001007d */
[----:B------:R2:W-:Y:S02]  /*3390*/  STS.128 [R160+0x8450], R120 ;  /* 0x00845078a0007388 */ /* 0x0005e40000000c00 */
[----:B--2---:R-:W-:Y:S01]  /*33a0*/  P2R R120, PR, RZ, 0x4 ;  /* 0x00000004ff787803 */ /* 0x004fe20000000000 */
[----:B------:R-:W-:Y:S06]  /*33b0*/  BAR.SYNC.DEFER_BLOCKING 0x0 ;  /* 0x0000000000007b1d */ /* 0x000fec0000010000 */
[----:B------:R-:W-:Y:S05]  /*33c0*/  @P2 BRA `(.L_x_11583) ;  /* 0x00000008001c2947 */ /* 0x000fea0003800000 */
[----:B------:R-:W2:Y:S01]  /*33d0*/  S2R R121, SR_TID.X ;  /* 0x0000000000797919 */ /* 0x000ea20000002100 */
[----:B------:R-:W-:Y:S01]  /*33e0*/  ISETP.NE.AND P1, PT, R167, RZ, PT ;  /* 0x000000ffa700720c */ /* 0x000fe20003f25270 */
[----:B------:R-:W-:Y:S01]  /*33f0*/  UMOV UR28, 0xffffffff ;  /* 0xffffffff001c7882 */ /* 0x000fe20000000000 */
[C---:B------:R-:W-:Y:S02]  /*3400*/  ISETP.GE.AND P4, PT, R2.reuse, 0x10, PT ;  /* 0x000000100200780c */ /* 0x040fe40003f86270 */
[C---:B------:R-:W-:Y:S02]  /*3410*/  ISETP.GE.AND P2, PT, R2.reuse, 0x8, PT ;  /* 0x000000080200780c */ /* 0x040fe40003f46270 */
[C---:B------:R-:W-:Y:S02]  /*3420*/  ISETP.GE.AND P3, PT, R2.reuse, 0x4, PT ;  /* 0x000000040200780c */ /* 0x040fe40003f66270 */
[----:B------:R-:W-:Y:S02]  /*3430*/  ISETP.GE.AND P5, PT, R2, 0x1, PT ;  /* 0x000000010200780c */ /* 0x000fe40003fa6270 */
[----:B--2---:R-:W-:-:S05]  /*3440*/  LEA R244, R121, R160, 0x4 ;  /* 0x000000a079f47211 */ /* 0x004fca00078e20ff */
[----:B------:R-:W-:Y:S04]  /*3450*/  LDS.128 R120, [R244+0x8450] ;  /* 0x00845000f4787984 */ /* 0x000fe80000000c00 */
        /* <DEDUP_REMOVED lines=21> */
[----:B------:R-:W-:Y:S01]  /*35b0*/  FFMA.FTZ R252, R125, R252, -R124 ;  /* 0x000000fc7dfc7223 */ /* 0x000fe2000001087c */
        /* <DEDUP_REMOVED lines=13> */
[----:B------:R-:W-:Y:S01]  /*3690*/  FFMA.FTZ R252, R125, R252, -R124 ;  /* 0x000000fc7dfc7223 */ /* 0x000fe2000001087c */
        /* <DEDUP_REMOVED lines=12> */
[-C--:B--2---:R-:W-:Y:S01]  /*3760*/  FFMA.FTZ R246, R125, R252.reuse, -R246 ;  /* 0x000000fc7df67223 */ /* 0x084fe200000108f6 */
[C---:B------:R-:W-:Y:S01]  /*3770*/  FFMA.FTZ R252, R167.reuse, R252, R124 ;  /* 0x000000fca7fc7223 */ /* 0x040fe2000001007c */
[----:B---3--:R-:W-:-:S03]  /*3780*/  FMUL.FTZ R124, R167, R250 ;  /* 0x000000faa77c7220 */ /* 0x008fc60000410000 */
        /* <DEDUP_REMOVED lines=13> */
[-C--:B---3--:R-:W-:Y:S01]  /*3860*/  FMUL.FTZ R124, R167, R250.reuse ;  /* 0x000000faa77c7220 */ /* 0x088fe20000410000 */
[----:B------:R-:W-:Y:S01]  /*3870*/  FMUL.FTZ R250, R125, R250 ;  /* 0x000000fa7dfa7220 */ /* 0x000fe20000410000 */
[----:B------:R-:W-:Y:S01]  /*3880*/  @P2 FADD.FTZ R245, R245, R246 ;  /* 0x000000f6f5f52221 */ /* 0x000fe20000010000 */
[----:B------:R-:W-:Y:S01]  /*3890*/  @P2 FADD.FTZ R247, R247, R252 ;  /* 0x000000fcf7f72221 */ /* 0x000fe20000010000 */
[-C--:B----4-:R-:W-:Y:S01]  /*38a0*/  @P2 FFMA.FTZ R125, R125, R126.reuse, -R124 ;  /* 0x0000007e7d7d2223 */ /* 0x090fe2000001087c */
[----:B------:R-:W-:Y:S02]  /*38b0*/  @P2 FFMA.FTZ R167, R167, R126, R250 ;  /* 0x0000007ea7a72223 */ /* 0x000fe400000100fa */
[----:B------:R0:W2:Y:S04]  /*38c0*/  SHFL.UP PT, R252, R245, 0x10, RZ ;  /* 0x06000000f5fc7989 */ /* 0x0000a800000e00ff */
[----:B------:R0:W3:Y:S04]  /*38d0*/  SHFL.UP PT, R126, R125, 0x10, RZ ;  /* 0x060000007d7e7989 */ /* 0x0000e800000e00ff */
[----:B------:R0:W4:Y:S04]  /*38e0*/  SHFL.UP PT, R250, R167, 0x10, RZ ;  /* 0x06000000a7fa7989 */ /* 0x00012800000e00ff */
[----:B------:R0:W0:Y:S02]  /*38f0*/  SHFL.UP PT, R124, R247, 0x10, RZ ;  /* 0x06000000f77c7989 */ /* 0x00002400000e00ff */
.L_x_11702:
[----:B------:R-:W-:Y:S01]  /*3900*/  ISETP.GE.AND P2, PT, R2, 0x10, PT ;  /* 0x000000100200780c */ /* 0x000fe20003f46270 */
[-C--:B0-----:R-:W-:Y:S01]  /*3910*/  FMUL.FTZ R246, R167, R124.reuse ;  /* 0x0000007ca7f67220 */ /* 0x081fe20000410000 */
[C---:B------:R-:W-:Y:S01]  /*3920*/  FMUL.FTZ R124, R125.reuse, R124 ;  /* 0x0000007c7d7c7220 */ /* 0x040fe20000410000 */
[----:B------:R-:W-:Y:S02]  /*3930*/  UMOV UR28, 0xffffffff ;  /* 0xffffffff001c7882 */ /* 0x000fe40000000000 */
[-C--:B--2---:R-:W-:Y:S01]  /*3940*/  FFMA.FTZ R246, R125, R252.reuse, -R246 ;  /* 0x000000fc7df67223 */ /* 0x084fe200000108f6 */
[C---:B------:R-:W-:Y:S01]  /*3950*/  FFMA.FTZ R252, R167.reuse, R252, R124 ;  /* 0x000000fca7fc7223 */ /* 0x040fe2000001007c */
[-C--:B----4-:R-:W-:Y:S01]  /*3960*/  FMUL.FTZ R124, R167, R250.reuse ;  /* 0x000000faa77c7220 */ /* 0x090fe20000410000 */
[----:B------:R-:W-:-:S05]  /*3970*/  FMUL.FTZ R250, R125, R250 ;  /* 0x000000fa7dfa7220 */ /* 0x000fca0000410000 */
[-C--:B---3--:R-:W-:Y:S01]  /*3980*/  @P2 FFMA.FTZ R125, R125, R126.reuse, -R124 ;  /* 0x0000007e7d7d2223 */ /* 0x088fe2000001087c */
[----:B------:R-:W-:Y:S01]  /*3990*/  @P2 FFMA.FTZ R167, R167, R126, R250 ;  /* 0x0000007ea7a72223 */ /* 0x000fe200000100fa */
[----:B------:R-:W-:Y:S01]  /*39a0*/  @P2 FADD.FTZ R245, R245, R246 ;  /* 0x000000f6f5f52221 */ /* 0x000fe20000010000 */
[----:B------:R-:W-:Y:S01]  /*39b0*/  @P2 FADD.FTZ R247, R247, R252 ;  /* 0x000000fcf7f72221 */ /* 0x000fe20000010000 */
[----:B------:R-:W-:Y:S06]  /*39c0*/  BRA.DIV UR28, `(.L_x_11585) ;  /* 0x000000721cb07947 */ /* 0x000fec000b800000 */
.L_x_11705:
[----:B------:R-:W-:-:S03]  /*39d0*/  UMOV UR28, 0xffffffff ;  /* 0xffffffff001c7882 */ /* 0x000fc60000000000 */
[----:B------:R-:W-:Y:S05]  /*39e0*/  BRA.DIV UR28, `(.L_x_11586) ;  /* 0x000000721cd07947 */ /* 0x000fea000b800000 */
.L_x_11708:
[----:B------:R-:W-:-:S03]  /*39f0*/  UMOV UR28, 0xffffffff ;  /* 0xffffffff001c7882 */ /* 0x000fc60000000000 */
[----:B------:R-:W-:Y:S05]  /*3a00*/  BRA.DIV UR28, `(.L_x_11587) ;  /* 0x000000721cf07947 */ /* 0x000fea000b800000 */
.L_x_11711:
[----:B------:R-:W-:-:S03]  /*3a10*/  UMOV UR28, 0xffffffff ;  /* 0xffffffff001c7882 */ /* 0x000fc60000000000 */
[----:B------:R-:W-:Y:S05]  /*3a20*/  BRA.DIV UR28, `(.L_x_11588) ;  /* 0x000000761c107947 */ /* 0x000fea000b800000 */
.L_x_11714:
        /* <DEDUP_REMOVED lines=10> */
.L_x_11724:
        /* <DEDUP_REMOVED lines=23> */
.L_x_11583:
[----:B------:R-:W-:Y:S05]  /*3c40*/  WARPSYNC.ALL ;  /* 0x0000000000007948 */ /* 0x000fea0003800000 */
[C---:B--2--5:R-:W-:Y:S01]  /*3c50*/  FMUL.FTZ R116, R175.reuse, R146 ;  /* 0x00000092af747220 */ /* 0x064fe20000410000 */
[-C--:B------:R-:W-:Y:S01]  /*3c60*/  FMUL.FTZ R117, R175, R216.reuse ;  /* 0x000000d8af757220 */ /* 0x080fe20000410000 */
[C---:B01----:R-:W-:Y:S01]  /*3c70*/  FMUL.FTZ R118, R177.reuse, R133 ;  /* 0x00000085b1767220 */ /* 0x043fe20000410000 */
[----:B------:R-:W-:Y:S01]  /*3c80*/  BAR.SYNC.DEFER_BLOCKING 0x0 ;  /* 0x0000000000007b1d */ /* 0x000fe20000010000 */
[C---:B------:R-:W-:Y:S01]  /*3c90*/  FFMA.FTZ R116, R177.reuse, R216, -R116 ;  /* 0x000000d8b1747223 */ /* 0x040fe20000010874 */
[----:B------:R-:W-:Y:S01]  /*3ca0*/  FFMA.FTZ R117, R177, R146, R117 ;  /* 0x00000092b1757223 */ /* 0x000fe20000010075 */
[----:B------:R-:W-:Y:S01]  /*3cb0*/  FFMA.FTZ R118, -R175, R132, -R118 ;  /* 0x00000084af767223 */ /* 0x000fe20000010976 */
[----:B------:R-:W-:Y:S01]  /*3cc0*/  UISETP.GE.AND UP0, UPT, UR19, UR44, UPT ;  /* 0x0000002c1300728c */ /* 0x000fe2000bf06270 */
[----:B------:R-:W-:Y:S01]  /*3cd0*/  FADD.FTZ R119, R145, R116 ;  /* 0x0000007491777221 */ /* 0x000fe20000010000 */
[----:B------:R-:W-:Y:S01]  /*3ce0*/  FADD.FTZ R117, R144, R117 ;  /* 0x0000007590757221 */ /* 0x000fe20000010000 */
[----:B------:R-:W0:Y:S02]  /*3cf0*/  S2R R167, SR_TID.X ;  /* 0x0000000000a77919 */ /* 0x000e240000002100 */
[C---:B------:R-:W-:Y:S01]  /*3d00*/  FMUL.FTZ R116, R178.reuse, R119 ;  /* 0x00000077b2747220 */ /* 0x040fe20000410000 */
[----:B------:R-:W-:Y:S01]  /*3d10*/  FMUL.FTZ R120, R178, R117 ;  /* 0x00000075b2787220 */ /* 0x000fe20000410000 */
[----:B------:R-:W-:-:S02]  /*3d20*/  PLOP3.LUT P2, PT, PT, PT, UP0, 0x80, 0x8 ;  /* 0x000000000008781c */ /* 0x000fc40003f4f008 */
        /* <DEDUP_REMOVED lines=10> */
[----:B------:R-:W-:-:S02]  /*3dd0*/  FMUL.FTZ R116, R178, R116 ;  /* 0x00000074b2747220 */ /* 0x000fc40000410000 */
[----:B------:R-:W-:Y:S02]  /*3de0*/  FFMA.FTZ R122, R181, R120, -R119 ;  /* 0x00000078b57a7223 */ /* 0x000fe40000010877 */
[----:B------:R-:W-:Y:S01]  /*3df0*/  FFMA.FTZ R116, R179, R118, -R116 ;  /* 0x00000076b3747223 */ /* 0x000fe20000010874 */
[C---:B------:R-:W-:Y:S01]  /*3e00*/  FMUL.FTZ R118, R180.reuse, R120 ;  /* 0x00000078b4767220 */ /* 0x040fe20000410000 */
[C---:B------:R-:W-:Y:S01]  /*3e10*/  FMUL.FTZ R120, R180.reuse, R117 ;  /* 0x00000075b4787220 */ /* 0x040fe20000410000 */
[----:B------:R-:W-:Y:S02]  /*3e20*/  FADD.FTZ R122, R141, R122 ;  /* 0x0000007a8d7a7221 */ /* 0x000fe40000010000 */
[C---:B------:R-:W-:Y:S01]  /*3e30*/  FFMA.FTZ R121, R181.reuse, R121, R118 ;  /* 0x00000079b5797223 */ /* 0x040fe20000010076 */
[-C--:B------:R-:W-:Y:S01]  /*3e40*/  FMUL.FTZ R118, R180, R116.reuse ;  /* 0x00000074b4767220 */ /* 0x080fe20000410000 */
[C---:B------:R-:W-:Y:S01]  /*3e50*/  FFMA.FTZ R120, R181.reuse, R116, -R120 ;  /* 0x00000074b5787223 */ /* 0x040fe20000010878 */
[----:B------:R-:W-:Y:S01]  /*3e60*/  FMUL.FTZ R116, R182, R122 ;  /* 0x0000007ab6747220 */ /* 0x000fe20000410000 */
[----:B------:R-:W-:Y:S01]  /*3e70*/  FADD.FTZ R121, R140, R121 ;  /* 0x000000798c797221 */ /* 0x000fe20000010000 */
[----:B------:R-:W-:Y:S01]  /*3e80*/  FFMA.FTZ R118, R181, R117, R118 ;  /* 0x00000075b5767223 */ /* 0x000fe20000010076 */
[----:B------:R-:W1:Y:S02]  /*3e90*/  @!P2 S2R R127, SR_CgaCtaId ;  /* 0x00000000007fa919 */ /* 0x000e640000008800 */
[-C--:B------:R-:W-:Y:S01]  /*3ea0*/  FMUL.FTZ R117, R182, R121.reuse ;  /* 0x00000079b6757220 */ /* 0x080fe20000410000 */
[----:B------:R-:W-:Y:S01]  /*3eb0*/  FFMA.FTZ R121, R183, R121, R116 ;  /* 0x00000079b7797223 */ /* 0x000fe20000010074 */
[----:B0-----:R-:W-:-:S02]  /*3ec0*/  ISETP.GT.U32.AND P3, PT, R167, 0x1f, PT ;  /* 0x0000001fa700780c */ /* 0x001fc40003f64070 */
[----:B------:R-:W-:Y:S01]  /*3ed0*/  FFMA.FTZ R122, R183, R122, -R117 ;  /* 0x0000007ab77a7223 */ /* 0x000fe20000010875 */
[----:B------:R-:W-:Y:S01]  /*3ee0*/  FMUL.FTZ R117, R182, R120 ;  /* 0x00000078b6757220 */ /* 0x000fe20000410000 */
[----:B------:R-:W-:Y:S02]  /*3ef0*/  FADD.FTZ R121, R138, R121 ;  /* 0x000000798a797221 */ /* 0x000fe40000010000 */
[----:B------:R-:W-:Y:S01]  /*3f00*/  FADD.FTZ R122, R139, R122 ;  /* 0x0000007a8b7a7221 */ /* 0x000fe20000010000 */
[CC--:B------:R-:W-:Y:S01]  /*3f10*/  FFMA.FTZ R117, R183.reuse, R118.reuse, R117 ;  /* 0x00000076b7757223 */ /* 0x0c0fe20000010075 */
[----:B------:R-:W-:Y:S01]  /*3f20*/  FMUL.FTZ R118, R182, R118 ;  /* 0x00000076b6767220 */ /* 0x000fe20000410000 */
[CC--:B------:R-:W-:Y:S01]  /*3f30*/  FMUL.FTZ R119, R184.reuse, R121.reuse ;  /* 0x00000079b8777220 */ /* 0x0c0fe20000410000 */
[C---:B------:R-:W-:Y:S02]  /*3f40*/  FMUL.FTZ R116, R184.reuse, R122 ;  /* 0x0000007ab8747220 */ /* 0x040fe40000410000 */
[----:B------:R-:W-:Y:S01]  /*3f50*/  FFMA.FTZ R118, R183, R120, -R118 ;  /* 0x00000078b7767223 */ /* 0x000fe20000010876 */
[C---:B------:R-:W-:Y:S01]  /*3f60*/  FFMA.FTZ R122, R185.reuse, R122, -R119 ;  /* 0x0000007ab97a7223 */ /* 0x040fe20000010877 */
        /* <DEDUP_REMOVED lines=10> */
[----:B------:R-:W-:Y:S01]  /*4010*/  FFMA.FTZ R122, R187, R122, -R117 ;  /* 0x0000007abb7a7223 */ /* 0x000fe20000010875 */
[----:B------:R-:W-:Y:S02]  /*4020*/  FMUL.FTZ R117, R186, R120 ;  /* 0x00000078ba757220 */ /* 0x000fe40000410000 */
[----:B------:R-:W-:Y:S01]  /*4030*/  FADD.FTZ R121, R134, R121 ;  /* 0x0000007986797221 */ /* 0x000fe20000010000 */
        /* <DEDUP_REMOVED lines=65> */
[----:B------:R-:W-:-:S03]  /*4450*/  FMUL.FTZ R125, R168, R123 ;  /* 0x0000007ba87d7220 */ /* 0x000fc60000410000 */
[C---:B------:R-:W-:Y:S01]  /*4460*/  FFMA.FTZ R116, R166.reuse, R123, -R116 ;  /* 0x0000007ba6747223 */ /* 0x040fe20000010874 */
[----:B------:R-:W-:Y:S01]  /*4470*/  FFMA.FTZ R125, R166, R121, R125 ;  /* 0x00000079a67d7223 */ /* 0x000fe2000001007d */
[----:B------:R-:W-:Y:S02]  /*4480*/  FMUL.FTZ R121, R168, R119 ;  /* 0x00000077a8797220 */ /* 0x000fe40000410000 */
[----:B------:R-:W-:Y:S01]  /*4490*/  FADD.FTZ R123, R203, R116 ;  /* 0x00000074cb7b7221 */ /* 0x000fe20000010000 */
[----:B------:R-:W-:Y:S01]  /*44a0*/  FADD.FTZ R125, R202, R125 ;  /* 0x0000007dca7d7221 */ /* 0x000fe20000010000 */
[-C--:B------:R-:W-:Y:S01]  /*44b0*/  FFMA.FTZ R121, R166, R117.reuse, R121 ;  /* 0x00000075a6797223 */ /* 0x080fe20000010079 */
[----:B------:R-:W-:Y:S02]  /*44c0*/  FMUL.FTZ R117, R168, R117 ;  /* 0x00000075a8757220 */ /* 0x000fe40000410000 */
[----:B------:R-:W-:Y:S02]  /*44d0*/  FMUL.FTZ R116, R164, R125 ;  /* 0x0000007da4747220 */ /* 0x000fe40000410000 */
[----:B------:R-:W-:Y:S01]  /*44e0*/  FFMA.FTZ R117, R166, R119, -R117 ;  /* 0x00000077a6757223 */ /* 0x000fe20000010875 */
[-C--:B------:R-:W-:Y:S01]  /*44f0*/  FMUL.FTZ R119, R164, R123.reuse ;  /* 0x0000007ba4777220 */ /* 0x080fe20000410000 */
[----:B------:R-:W-:Y:S01]  /*4500*/  FFMA.FTZ R118, R162, R123, -R116 ;  /* 0x0000007ba2767223 */ /* 0x000fe20000010874 */
[----:B------:R-:W-:-:S02]  /*4510*/  FMUL.FTZ R116, R164, R121 ;  /* 0x00000079a4747220 */ /* 0x000fc40000410000 */
[----:B------:R-:W-:Y:S01]  /*4520*/  FFMA.FTZ R125, R162, R125, R119 ;  /* 0x0000007da27d7223 */ /* 0x000fe20000010077 */
[-C--:B------:R-:W-:Y:S01]  /*4530*/  FMUL.FTZ R119, R164, R117.reuse ;  /* 0x00000075a4777220 */ /* 0x080fe20000410000 */
[----:B------:R-:W-:Y:S01]  /*4540*/  FFMA.FTZ R116, R162, R117, -R116 ;  /* 0x00000075a2747223 */ /* 0x000fe20000010874 */
[----:B------:R-:W-:Y:S01]  /*4550*/  FADD.FTZ R118, R201, R118 ;  /* 0x00000076c9767221 */ /* 0x000fe20000010000 */
[----:B------:R-:W-:Y:S01]  /*4560*/  FADD.FTZ R117, R200, R125 ;  /* 0x0000007dc8757221 */ /* 0x000fe20000010000 */
[----:B------:R-:W-:Y:S01]  /*4570*/  FFMA.FTZ R119, R162, R121, R119 ;  /* 0x00000079a2777223 */ /* 0x000fe20000010077 */
[----:B------:R-:W0:Y:S01]  /*4580*/  LDS.64 R124, [R160+0x8458] ;  /* 0x00845800a07c7984 */ /* 0x000e220000000a00 */
[C---:B------:R-:W-:Y:S01]  /*4590*/  FMUL.FTZ R121, R173.reuse, R118 ;  /* 0x00000076ad797220 */ /* 0x040fe20000410000 */
[CC--:B------:R-:W-:Y:S01]  /*45a0*/  FMUL.FTZ R123, R173.reuse, R117.reuse ;  /* 0x00000075ad7b7220 */ /* 0x0c0fe20000410000 */
[C---:B------:R-:W-:Y:S02]  /*45b0*/  FMUL.FTZ R120, R173.reuse, R116 ;  /* 0x00000074ad787220 */ /* 0x040fe40000410000 */
[C---:B------:R-:W-:Y:S01]  /*45c0*/  FFMA.FTZ R117, R174.reuse, R117, R121 ;  /* 0x00000075ae757223 */ /* 0x040fe20000010079 */
[-C--:B------:R-:W-:Y:S01]  /*45d0*/  FMUL.FTZ R121, R173, R119.reuse ;  /* 0x00000077ad797220 */ /* 0x080fe20000410000 */
[C---:B------:R-:W-:Y:S01]  /*45e0*/  FFMA.FTZ R120, R174.reuse, R119, R120 ;  /* 0x00000077ae787223 */ /* 0x040fe20000010078 */
[----:B------:R-:W-:Y:S01]  /*45f0*/  MOV R119, UR8 ;  /* 0x0000000800777c02 */ /* 0x000fe20008000f00 */
[C---:B------:R-:W-:Y:S01]  /*4600*/  FFMA.FTZ R118, R174.reuse, R118, -R123 ;  /* 0x00000076ae767223 */ /* 0x040fe2000001087b */
[----:B------:R-:W-:Y:S01]  /*4610*/  FFMA.FTZ R121, R174, R116, -R121 ;  /* 0x00000074ae797223 */ /* 0x000fe20000010879 */
[----:B------:R-:W-:Y:S01]  /*4620*/  @!P2 MOV R116, 0x400 ;  /* 0x000004000074a802 */ /* 0x000fe20000000f00 */
[----:B------:R-:W-:Y:S01]  /*4630*/  FADD.FTZ R122, R198, R117 ;  /* 0x00000075c67a7221 */ /* 0x000fe20000010000 */
[----:B------:R-:W-:Y:S01]  /*4640*/  FADD.FTZ R123, R199, R118 ;  /* 0x00000076c77b7221 */ /* 0x000fe20000010000 */
[----:B------:R-:W-:-:S02]  /*4650*/  MOV R117, RZ ;  /* 0x000000ff00757202 */ /* 0x000fc40000000f00 */
[----:B-1----:R-:W-:-:S04]  /*4660*/  @!P2 LEA R116, R127, R116, 0x18 ;  /* 0x000000747f74a211 */ /* 0x002fc800078ec0ff */
[----:B------:R-:W-:Y:S01]  /*4670*/  @!P2 LEA R126, R119, R116, 0x4 ;  /* 0x00000074777ea211 */ /* 0x000fe200078e20ff */
[----:B------:R-:W-:Y:S01]  /*4680*/  HFMA2 R116, -RZ, RZ, 1.875, 0 ;  /* 0x3f800000ff747431 */ /* 0x000fe200000001ff */
[----:B------:R-:W-:-:S06]  /*4690*/  CS2R R118, SRZ ;  /* 0x0000000000767805 */ /* 0x000fcc000001ff00 */
        /* <DEDUP_REMOVED lines=120> */
.L_x_11729:
[----:B------:R-:W-:Y:S04]  /*4e20*/  BSSY.RECONVERGENT B0, `(.L_x_11592) ;  /* 0x000000c000007945 */ /* 0x000fe80003800200 */
[----:B------:R-:W-:Y:S05]  /*4e30*/  @!P3 BRA `(.L_x_11593) ;  /* 0x000000000028b947 */ /* 0x000fea0003800000 */
[-C--:B----4-:R-:W-:Y:S01]  /*4e40*/  FMUL.FTZ R124, R130, R126.reuse ;  /* 0x0000007e827c7220 */ /* 0x090fe20000410000 */
[----:B------:R-:W-:-:S03]  /*4e50*/  FMUL.FTZ R125, R131, R126 ;  /* 0x0000007e837d7220 */ /* 0x000fc60000410000 */
[CC--:B---3--:R-:W-:Y:S01]  /*4e60*/  FFMA.FTZ R243, R131.reuse, R230.reuse, -R124 ;  /* 0x000000e683f37223 */ /* 0x0c8fe2000001087c */
[C---:B------:R-:W-:Y:S01]  /*4e70*/  FFMA.FTZ R230, R130.reuse, R230, R125 ;  /* 0x000000e682e67223 */ /* 0x040fe2000001007d */
[-C--:B--2---:R-:W-:Y:S01]  /*4e80*/  FMUL.FTZ R124, R130, R176.reuse ;  /* 0x000000b0827c7220 */ /* 0x084fe20000410000 */
[----:B------:R-:W-:Y:S01]  /*4e90*/  FMUL.FTZ R125, R131, R176 ;  /* 0x000000b0837d7220 */ /* 0x000fe20000410000 */
[----:B0-----:R-:W-:Y:S01]  /*4ea0*/  FADD.FTZ R128, R128, R243 ;  /* 0x000000f380807221 */ /* 0x001fe20000010000 */
[----:B------:R-:W-:Y:S01]  /*4eb0*/  FADD.FTZ R129, R129, R230 ;  /* 0x000000e681817221 */ /* 0x000fe20000010000 */
[C---:B-1----:R-:W-:Y:S01]  /*4ec0*/  FFMA.FTZ R131, R127.reuse, R131, -R124 ;  /* 0x000000837f837223 */ /* 0x042fe2000001087c */
[----:B------:R-:W-:-:S07]  /*4ed0*/  FFMA.FTZ R130, R127, R130, R125 ;  /* 0x000000827f827223 */ /* 0x000fce000001007d */
.L_x_11593:
[----:B------:R-:W-:Y:S05]  /*4ee0*/  BSYNC.RECONVERGENT B0 ;  /* 0x0000000000007941 */ /* 0x000fea0003800200 */
.L_x_11592:
[----:B------:R-:W-:Y:S01]  /*4ef0*/  UMOV UR28, 0xffffffff ;  /* 0xffffffff001c7882 */ /* 0x000fe20000000000 */
[----:B------:R-:W-:Y:S02]  /*4f00*/  ISETP.GT.U32.AND P3, PT, R161, 0x1d, PT ;  /* 0x0000001da100780c */ /* 0x000fe40003f64070 */
[----:B------:R-:W-:Y:S11]  /*4f10*/  BRA.DIV UR28, `(.L_x_11594) ;  /* 0x000000661c247947 */ /* 0x000ff6000b800000 */
[----:B-1----:R1:W0:Y:S04]  /*4f20*/  SHFL.DOWN PT, R127, R131, 0x2, 0x1f ;  /* 0x08401f00837f7f89 */ /* 0x00222800000e0000 */
[----:B--2---:R1:W2:Y:S04]  /*4f30*/  SHFL.DOWN PT, R176, R130, 0x2, 0x1f ;  /* 0x08401f0082b07f89 */ /* 0x0042a800000e0000 */
[----:B---3--:R1:W3:Y:S04]  /*4f40*/  SHFL.DOWN PT, R230, R128, 0x2, 0x1f ;  /* 0x08401f0080e67f89 */ /* 0x0082e800000e0000 */
[----:B----4-:R1:W4:Y:S02]  /*4f50*/  SHFL.DOWN PT, R126, R129, 0x2, 0x1f ;  /* 0x08401f00817e7f89 */ /* 0x01032400000e0000 */
.L_x_11735:
[----:B------:R-:W-:Y:S04]  /*4f60*/  BSSY.RECONVERGENT B0, `(.L_x_11595) ;  /* 0x000000c000007945 */ /* 0x000fe80003800200 */
[----:B------:R-:W-:Y:S05]  /*4f70*/  @P3 BRA `(.L_x_11596) ;  /* 0x0000000000283947 */ /* 0x000fea0003800000 */
[-C--:B----4-:R-:W-:Y:S01]  /*4f80*/  FMUL.FTZ R124, R130, R126.reuse ;  /* 0x0000007e827c7220 */ /* 0x090fe20000410000 */
[----:B------:R-:W-:-:S03]  /*4f90*/  FMUL.FTZ R125, R131, R126 ;  /* 0x0000007e837d7220 */ /* 0x000fc60000410000 */
[CC--:B---3--:R-:W-:Y:S01]  /*4fa0*/  FFMA.FTZ R243, R131.reuse, R230.reuse, -R124 ;  /* 0x000000e683f37223 */ /* 0x0c8fe2000001087c */
[C---:B------:R-:W-:Y:S01]  /*4fb0*/  FFMA.FTZ R230, R130.reuse, R230, R125 ;  /* 0x000000e682e67223 */ /* 0x040fe2000001007d */
[-C--:B--2---:R-:W-:Y:S01]  /*4fc0*/  FMUL.FTZ R124, R130, R176.reuse ;  /* 0x000000b0827c7220 */ /* 0x084fe20000410000 */
[----:B------:R-:W-:Y:S01]  /*4fd0*/  FMUL.FTZ R125, R131, R176 ;  /* 0x000000b0837d7220 */ /* 0x000fe20000410000 */
[----:B01----:R-:W-:Y:S01]  /*4fe0*/  FADD.FTZ R128, R128, R243 ;  /* 0x000000f380807221 */ /* 0x003fe20000010000 */
[----:B------:R-:W-:Y:S01]  /*4ff0*/  FADD.FTZ R129, R129, R230 ;  /* 0x000000e681817221 */ /* 0x000fe20000010000 */
[-C--:B------:R-:W-:Y:S01]  /*5000*/  FFMA.FTZ R131, R131, R127.reuse, -R124 ;  /* 0x0000007f83837223 */ /* 0x080fe2000001087c */
[----:B------:R-:W-:-:S07]  /*5010*/  FFMA.FTZ R130, R130, R127, R125 ;  /* 0x0000007f82827223 */ /* 0x000fce000001007d */
.L_x_11596:
[----:B------:R-:W-:Y:S05]  /*5020*/  BSYNC.RECONVERGENT B0 ;  /* 0x0000000000007941 */ /* 0x000fea0003800200 */
.L_x_11595:
[----:B------:R-:W-:Y:S01]  /*5030*/  UMOV UR28, 0xffffffff ;  /* 0xffffffff001c7882 */ /* 0x000fe20000000000 */
[----:B------:R-:W-:Y:S02]  /*5040*/  ISETP.GT.U32.AND P3, PT, R161, 0x1b, PT ;  /* 0x0000001ba100780c */ /* 0x000fe40003f64070 */
[----:B------:R-:W-:Y:S11]  /*5050*/  BRA.DIV UR28, `(.L_x_11597) ;  /* 0x000000661c447947 */ /* 0x000ff6000b800000 */
[----:B0-----:R0:W0:Y:S04]  /*5060*/  SHFL.DOWN PT, R127, R131, 0x4, 0x1f ;  /* 0x08801f00837f7f89 */ /* 0x00102800000e0000 */
[----:B--2---:R2:W0:Y:S04]  /*5070*/  SHFL.DOWN PT, R176, R130, 0x4, 0x1f ;  /* 0x08801f0082b07f89 */ /* 0x00442800000e0000 */
[----:B---3--:R2:W3:Y:S04]  /*5080*/  SHFL.DOWN PT, R230, R128, 0x4, 0x1f ;  /* 0x08801f0080e67f89 */ /* 0x0084e800000e0000 */
[----:B----4-:R2:W4:Y:S02]  /*5090*/  SHFL.DOWN PT, R126, R129, 0x4, 0x1f ;  /* 0x08801f00817e7f89 */ /* 0x01052400000e0000 */
.L_x_11741:
[----:B------:R-:W-:Y:S04]  /*50a0*/  BSSY.RECONVERGENT B0, `(.L_x_11598) ;  /* 0x000000c000007945 */ /* 0x000fe80003800200 */
[----:B------:R-:W-:Y:S05]  /*50b0*/  @P3 BRA `(.L_x_11599) ;  /* 0x0000000000283947 */ /* 0x000fea0003800000 */
[-C--:B----4-:R-:W-:Y:S01]  /*50c0*/  FMUL.FTZ R124, R130, R126.reuse ;  /* 0x0000007e827c7220 */ /* 0x090fe20000410000 */
[----:B------:R-:W-:-:S03]  /*50d0*/  FMUL.FTZ R125, R131, R126 ;  /* 0x0000007e837d7220 */ /* 0x000fc60000410000 */
[CC--:B---3--:R-:W-:Y:S01]  /*50e0*/  FFMA.FTZ R243, R131.reuse, R230.reuse, -R124 ;  /* 0x000000e683f37223 */ /* 0x0c8fe2000001087c */
[C---:B------:R-:W-:Y:S01]  /*50f0*/  FFMA.FTZ R230, R130.reuse, R230, R125 ;  /* 0x000000e682e67223 */ /* 0x040fe2000001007d */
[-C--:B0-----:R-:W-:Y:S01]  /*5100*/  FMUL.FTZ R124, R130, R176.reuse ;  /* 0x000000b0827c7220 */ /* 0x081fe20000410000 */
[----:B------:R-:W-:Y:S01]  /*5110*/  FMUL.FTZ R125, R131, R176 ;  /* 0x000000b0837d7220 */ /* 0x000fe20000410000 */
[----:B-12---:R-:W-:Y:S01]  /*5120*/  FADD.FTZ R128, R128, R243 ;  /* 0x000000f380807221 */ /* 0x006fe20000010000 */
[----:B------:R-:W-:Y:S01]  /*5130*/  FADD.FTZ R129, R129, R230 ;  /* 0x000000e681817221 */ /* 0x000fe20000010000 */
[-C--:B------:R-:W-:Y:S01]  /*5140*/  FFMA.FTZ R131, R131, R127.reuse, -R124 ;  /* 0x0000007f83837223 */ /* 0x080fe2000001087c */
[----:B------:R-:W-:-:S07]  /*5150*/  FFMA.FTZ R130, R130, R127, R125 ;  /* 0x0000007f82827223 */ /* 0x000fce000001007d */
.L_x_11599:
[----:B------:R-:W-:Y:S05]  /*5160*/  BSYNC.RECONVERGENT B0 ;  /* 0x0000000000007941 */ /* 0x000fea0003800200 */
.L_x_11598:
[----:B------:R-:W-:Y:S01]  /*5170*/  UMOV UR28, 0xffffffff ;  /* 0xffffffff001c7882 */ /* 0x000fe20000000000 */
[----:B------:R-:W-:Y:S02]  /*5180*/  ISETP.GT.U32.AND P3, PT, R161, 0x17, PT ;  /* 0x00000017a100780c */ /* 0x000fe40003f64070 */
[----:B------:R-:W-:Y:S11]  /*5190*/  BRA.DIV UR28, `(.L_x_11600) ;  /* 0x000000661c647947 */ /* 0x000ff6000b800000 */
[----:B0-----:R0:W0:Y:S04]  /*51a0*/  SHFL.DOWN PT, R127, R131, 0x8, 0x1f ;  /* 0x09001f00837f7f89 */ /* 0x00102800000e0000 */
[----:B------:R0:W0:Y:S04]  /*51b0*/  SHFL.DOWN PT, R176, R130, 0x8, 0x1f ;  /* 0x09001f0082b07f89 */ /* 0x00002800000e0000 */
[----:B---3--:R3:W0:Y:S04]  /*51c0*/  SHFL.DOWN PT, R230, R128, 0x8, 0x1f ;  /* 0x09001f0080e67f89 */ /* 0x00862800000e0000 */
[----:B----4-:R3:W4:Y:S02]  /*51d0*/  SHFL.DOWN PT, R126, R129, 0x8, 0x1f ;  /* 0x09001f00817e7f89 */ /* 0x01072400000e0000 */
.L_x_11747:
[----:B------:R-:W-:Y:S04]  /*51e0*/  BSSY.RECONVERGENT B0, `(.L_x_11601) ;  /* 0x000000c000007945 */ /* 0x000fe80003800200 */
[----:B------:R-:W-:Y:S05]  /*51f0*/  @P3 BRA `(.L_x_11602) ;  /* 0x0000000000283947 */ /* 0x000fea0003800000 */
[-C--:B----4-:R-:W-:Y:S01]  /*5200*/  FMUL.FTZ R124, R130, R126.reuse ;  /* 0x0000007e827c7220 */ /* 0x090fe20000410000 */
[----:B------:R-:W-:-:S03]  /*5210*/  FMUL.FTZ R125, R131, R126 ;  /* 0x0000007e837d7220 */ /* 0x000fc60000410000 */
[CC--:B0-----:R-:W-:Y:S01]  /*5220*/  FFMA.FTZ R243, R131.reuse, R230.reuse, -R124 ;  /* 0x000000e683f37223 */ /* 0x0c1fe2000001087c */
[C---:B------:R-:W-:Y:S01]  /*5230*/  FFMA.FTZ R230, R130.reuse, R230, R125 ;  /* 0x000000e682e67223 */ /* 0x040fe2000001007d */
[-C--:B------:R-:W-:Y:S01]  /*5240*/  FMUL.FTZ R124, R130, R176.reuse ;  /* 0x000000b0827c7220 */ /* 0x080fe20000410000 */
[----:B------:R-:W-:Y:S01]  /*5250*/  FMUL.FTZ R125, R131, R176 ;  /* 0x000000b0837d7220 */ /* 0x000fe20000410000 */
[----:B-123--:R-:W-:Y:S01]  /*5260*/  FADD.FTZ R128, R128, R243 ;  /* 0x000000f380807221 */ /* 0x00efe20000010000 */
[----:B------:R-:W-:Y:S01]  /*5270*/  FADD.FTZ R129, R129, R230 ;  /* 0x000000e681817221 */ /* 0x000fe20000010000 */
[-C--:B------:R-:W-:Y:S01]  /*5280*/  FFMA.FTZ R131, R131, R127.reuse, -R124 ;  /* 0x0000007f83837223 */ /* 0x080fe2000001087c */
[----:B------:R-:W-:-:S07]  /*5290*/  FFMA.FTZ R130, R130, R127, R125 ;  /* 0x0000007f82827223 */ /* 0x000fce000001007d */
.L_x_11602:
[----:B------:R-:W-:Y:S05]  /*52a0*/  BSYNC.RECONVERGENT B0 ;  /* 0x0000000000007941 */ /* 0x000fea0003800200 */
.L_x_11601:
[----:B------:R-:W-:Y:S01]  /*52b0*/  UMOV UR28, 0xffffffff ;  /* 0xffffffff001c7882 */ /* 0x000fe20000000000 */
[----:B------:R-:W-:Y:S02]  /*52c0*/  ISETP.GT.U32.AND P3, PT, R161, 0xf, PT ;  /* 0x0000000fa100780c */ /* 0x000fe40003f64070 */
[----:B------:R-:W-:Y:S11]  /*52d0*/  BRA.DIV UR28, `(.L_x_11603) ;  /* 0x000000661c847947 */ /* 0x000ff6000b800000 */
[----:B0-----:R0:W0:Y:S04]  /*52e0*/  SHFL.DOWN PT, R127, R131, 0x10, 0x1f ;  /* 0x0a001f00837f7f89 */ /* 0x00102800000e0000 */
[----:B------:R0:W0:Y:S04]  /*52f0*/  SHFL.DOWN PT, R176, R130, 0x10, 0x1f ;  /* 0x0a001f0082b07f89 */ /* 0x00002800000e0000 */
[----:B------:R0:W0:Y:S04]  /*5300*/  SHFL.DOWN PT, R230, R128, 0x10, 0x1f ;  /* 0x0a001f0080e67f89 */ /* 0x00002800000e0000 */
[----:B----4-:R4:W0:Y:S02]  /*5310*/  SHFL.DOWN PT, R126, R129, 0x10, 0x1f ;  /* 0x0a001f00817e7f89 */ /* 0x01082400000e0000 */
.L_x_11753:
        /* <DEDUP_REMOVED lines=8> */
[----:B-123--:R-:W-:Y:S01]  /*53a0*/  FADD.FTZ R128, R128, R243 ;  /* 0x000000f380807221 */ /* 0x00efe20000010000 */
[----:B----4-:R-:W-:Y:S01]  /*53b0*/  FADD.FTZ R129, R129, R230 ;  /* 0x000000e681817221 */ /* 0x010fe20000010000 */
[-C--:B------:R-:W-:Y:S01]  /*53c0*/  FFMA.FTZ R131, R131, R127.reuse, -R124 ;  /* 0x0000007f83837223 */ /* 0x080fe2000001087c */
[----:B------:R-:W-:-:S07]  /*53d0*/  FFMA.FTZ R130, R130, R127, R125 ;  /* 0x0000007f82827223 */ /* 0x000fce000001007d */
.L_x_11605:
[----:B------:R-:W-:Y:S05]  /*53e0*/  BSYNC.RECONVERGENT B0 ;  /* 0x0000000000007941 */ /* 0x000fea0003800200 */
.L_x_11604:
[----:B------:R-:W-:Y:S01]  /*53f0*/  UMOV UR28, 0xffffffff ;  /* 0xffffffff001c7882 */ /* 0x000fe20000000000 */
[----:B------:R-:W-:Y:S02]  /*5400*/  ISETP.NE.AND P3, PT, R167, 0x1f, PT ;  /* 0x0000001fa700780c */ /* 0x000fe40003f65270 */
[----:B------:R-:W-:Y:S11]  /*5410*/  BRA.DIV UR28, `(.L_x_11606) ;  /* 0x000000661ca47947 */ /* 0x000ff6000b800000 */
[----:B------:R-:W5:Y:S04]  /*5420*/  SHFL.IDX PT, R125, R130, RZ, 0x1f ;  /* 0x00001fff827d7589 */ /* 0x000f6800000e0000 */
[----:B0-----:R-:W0:Y:S04]  /*5430*/  SHFL.IDX PT, R230, R131, RZ, 0x1f ;  /* 0x00001fff83e67589 */ /* 0x001e2800000e0000 */
[----:B------:R-:W2:Y:S04]  /*5440*/  SHFL.IDX PT, R124, R129, RZ, 0x1f ;  /* 0x00001fff817c7589 */ /* 0x000ea800000e0000 */
[----:B------:R-:W3:Y:S04]  /*5450*/  SHFL.IDX PT, R251, R116, RZ, 0x1f ;  /* 0x00001fff74fb7589 */ /* 0x000ee800000e0000 */
[----:B------:R-:W4:Y:S04]  /*5460*/  SHFL.IDX PT, R176, R128, RZ, 0x1f ;  /* 0x00001fff80b07589 */ /* 0x000f2800000e0000 */
[----:B-1----:R-:W1:Y:S01]  /*5470*/  SHFL.DOWN PT, R131, R131, 0x1, 0x1f ;  /* 0x08201f0083837f89 */ /* 0x002e6200000e0000 */
[-C--:B-----5:R-:W-:Y:S01]  /*5480*/  FMUL.FTZ R243, R119, R125.reuse ;  /* 0x0000007d77f37220 */ /* 0x0a0fe20000410000 */
[-C--:B------:R-:W-:Y:S01]  /*5490*/  FMUL.FTZ R246, R118, R125.reuse ;  /* 0x0000007d76f67220 */ /* 0x080fe20000410000 */
[-C--:B------:R-:W-:Y:S01]  /*54a0*/  FMUL.FTZ R249, R117, R125.reuse ;  /* 0x0000007d75f97220 */ /* 0x080fe20000410000 */
[----:B------:R-:W-:Y:S01]  /*54b0*/  FMUL.FTZ R126, R116, R125 ;  /* 0x0000007d747e7220 */ /* 0x000fe20000410000 */
[-C--:B0-----:R-:W-:Y:S01]  /*54c0*/  FFMA.FTZ R243, R118, R230.reuse, -R243 ;  /* 0x000000e676f37223 */ /* 0x081fe200000108f3 */
[-C--:B------:R-:W-:Y:S01]  /*54d0*/  FFMA.FTZ R127, R119, R230.reuse, R246 ;  /* 0x000000e6777f7223 */ /* 0x080fe200000100f6 */
[----:B------:R-:W0:Y:S01]  /*54e0*/  SHFL.IDX PT, R118, R118, RZ, 0x1f ;  /* 0x00001fff76767589 */ /* 0x000e2200000e0000 */
[-C--:B------:R-:W-:Y:S01]  /*54f0*/  FFMA.FTZ R249, R116, R230.reuse, -R249 ;  /* 0x000000e674f97223 */ /* 0x080fe200000108f9 */
[----:B------:R-:W-:Y:S01]  /*5500*/  FFMA.FTZ R247, R117, R230, R126 ;  /* 0x000000e675f77223 */ /* 0x000fe2000001007e */
[----:B--2---:R-:W-:Y:S01]  /*5510*/  FADD.FTZ R230, R124, R127 ;  /* 0x0000007f7ce67221 */ /* 0x004fe20000010000 */
[----:B------:R2:W0:Y:S01]  /*5520*/  SHFL.IDX PT, R125, R117, RZ, 0x1f ;  /* 0x00001fff757d7589 */ /* 0x00042200000e0000 */
[----:B---3--:R-:W-:-:S03]  /*5530*/  MOV R124, R251 ;  /* 0x000000fb007c7202 */ /* 0x008fc60000000f00 */
[----:B------:R-:W3:Y:S01]  /*5540*/  SHFL.IDX PT, R119, R119, RZ, 0x1f ;  /* 0x00001fff77777589 */ /* 0x000ee200000e0000 */
[----:B----4-:R-:W-:-:S03]  /*5550*/  FADD.FTZ R176, R176, R243 ;  /* 0x000000f3b0b07221 */ /* 0x010fc60000010000 */
[----:B------:R-:W4:Y:S04]  /*5560*/  SHFL.DOWN PT, R130, R130, 0x1, 0x1f ;  /* 0x08201f0082827f89 */ /* 0x000f2800000e0000 */
[----:B------:R-:W0:Y:S04]  /*5570*/  SHFL.DOWN PT, R128, R128, 0x1, 0x1f ;  /* 0x08201f0080807f89 */ /* 0x000e2800000e0000 */
[----:B-12---:R-:W0:Y:S02]  /*5580*/  SHFL.DOWN PT, R129, R129, 0x1, 0x1f ;  /* 0x08201f0081817f89 */ /* 0x006e2400000e0000 */
.L_x_11767:
[----:B------:R-:W-:Y:S01]  /*5590*/  BSSY.RECONVERGENT B0, `(.L_x_11607) ;  /* 0x000000f000007945 */ /* 0x000fe20003800200 */
[----:B0-----:R-:W-:Y:S02]  /*55a0*/  MOV R126, R118 ;  /* 0x00000076007e7202 */ /* 0x001fe40000000f00 */
[----:B---3--:R-:W-:Y:S01]  /*55b0*/  MOV R127, R119 ;  /* 0x00000077007f7202 */ /* 0x008fe20000000f00 */
[----:B------:R-:W-:Y:S06]  /*55c0*/  @!P3 BRA `(.L_x_11608) ;  /* 0x00000000002cb947 */ /* 0x000fec0003800000 */
[C---:B----4-:R-:W-:Y:S01]  /*55d0*/  FMUL.FTZ R116, R130.reuse, R125 ;  /* 0x0000007d82747220 */ /* 0x050fe20000410000 */
        /* <DEDUP_REMOVED lines=10> */
.L_x_11608:
[----:B------:R-:W-:Y:S05]  /*5680*/  BSYNC.RECONVERGENT B0 ;  /* 0x0000000000007941 */ /* 0x000fea0003800200 */
.L_x_11607:
[CC--:B------:R-:W-:Y:S01]  /*5690*/  FMUL.FTZ R117, R121.reuse, R127.reuse ;  /* 0x0000007f79757220 */ /* 0x0c0fe20000410000 */
[CC--:B------:R-:W-:Y:S01]  /*56a0*/  FMUL.FTZ R116, R121.reuse, R126.reuse ;  /* 0x0000007e79747220 */ /* 0x0c0fe20000410000 */
[----:B------:R0:W-:Y:S02]  /*56b0*/  STS.128 [R170+0x8870], R124 ;  /* 0x0088707caa007388 */ /* 0x0001e40000000c00 */
[C---:B------:R-:W-:Y:S01]  /*56c0*/  FFMA.FTZ R119, R120.reuse, R126, -R117 ;  /* 0x0000007e78777223 */ /* 0x040fe20000010875 */
[----:B------:R-:W-:Y:S01]  /*56d0*/  FFMA.FTZ R118, R120, R127, R116 ;  /* 0x0000007f78767223 */ /* 0x000fe20000010074 */
[CC--:B------:R-:W-:Y:S01]  /*56e0*/  FMUL.FTZ R117, R121.reuse, R125.reuse ;  /* 0x0000007d79757220 */ /* 0x0c0fe20000410000 */
[-C--:B------:R-:W-:Y:S01]  /*56f0*/  FMUL.FTZ R116, R121, R124.reuse ;  /* 0x0000007c79747220 */ /* 0x080fe20000410000 */
[----:B----4-:R-:W-:Y:S01]  /*5700*/  FADD.FTZ R130, R122, R119 ;  /* 0x000000777a827221 */ /* 0x010fe20000010000 */
        /* <DEDUP_REMOVED lines=8> */
.L_x_11590:
[----:B------:R-:W-:Y:S05]  /*5790*/  WARPSYNC.ALL ;  /* 0x0000000000007948 */ /* 0x000fea0003800000 */
[----:B------:R-:W-:Y:S01]  /*57a0*/  BAR.SYNC.DEFER_BLOCKING 0x0 ;  /* 0x0000000000007b1d */ /* 0x000fe20000010000 */
[----:B------:R-:W-:Y:S01]  /*57b0*/  ISETP.NE.AND P2, PT, R167, RZ, PT ;  /* 0x000000ffa700720c */ /* 0x000fe20003f45270 */
[----:B0-----:R-:W-:Y:S01]  /*57c0*/  FMUL.FTZ R124, R51, R18 ;  /* 0x00000012337c7220 */ /* 0x001fe20000410000 */
[----:B------:R-:W-:-:S05]  /*57d0*/  LEA.HI R246, R167, R167, RZ, 0x1b ;  /* 0x000000a7a7f67211 */ /* 0x000fca00078fd8ff */
[----:B------:R-:W0:Y:S01]  /*57e0*/  S2UR UR30, SR_CgaCtaId ;  /* 0x00000000001e79c3 */ /* 0x000e220000008800 */
[----:B------:R-:W-:Y:S01]  /*57f0*/  UMOV UR28, 0x400 ;  /* 0x00000400001c7882 */ /* 0x000fe20000000000 */
[----:B------:R-:W-:Y:S04]  /*5800*/  BSSY.RECONVERGENT B0, `(.L_x_11609) ;  /* 0x00002a9000007945 */ /* 0x000fe80003800200 */
[----:B------:R-:W-:Y:S01]  /*5810*/  VOTEU.ALL UP0, P2 ;  /* 0x0000000000ff7886 */ /* 0x000fe20001000000 */
[----:B------:R-:W1:Y:S01]  /*5820*/  LDS.64 R120, [R160+0x8868] ;  /* 0x00886800a0787984 */ /* 0x000e620000000a00 */
[----:B0-----:R-:W-:-:S04]  /*5830*/  ULEA UR28, UR30, UR28, 0x18 ;  /* 0x0000001c1e1c7291 */ /* 0x001fc8000f8ec0ff */
[----:B------:R-:W-:Y:S02]  /*5840*/  @!UP0 ULEA UR30, UR8, UR28, 0x4 ;  /* 0x0000001c081e8291 */ /* 0x000fe4000f8e20ff */
[----:B------:R-:W-:Y:S01]  /*5850*/  MOV R176, UR28 ;  /* 0x0000001c00b07c02 */ /* 0x000fe20008000f00 */
[----:B------:R-:W-:-:S06]  /*5860*/  ULEA UR28, UR19, 0xfffff800, 0xb ;  /* 0xfffff800131c7891 */ /* 0x000fcc000f8e58ff */
[----:B------:R0:W-:Y:S01]  /*5870*/  @!P2 STS.128 [UR30+0x9e60], R116 ;  /* 0x009e6074ff00a988 */ /* 0x0001e20008000c1e */
[----:B------:R-:W-:Y:S01]  /*5880*/  USHF.R.S32.HI UR30, URZ, 0x1f, UR28 ;  /* 0x0000001fff1e7899 */ /* 0x000fe2000801141c */
[-C--:B-1----:R-:W-:Y:S01]  /*5890*/  FMUL.FTZ R122, R120, R133.reuse ;  /* 0x00000085787a7220 */ /* 0x082fe20000410000 */
[----:B------:R-:W-:-:S03]  /*58a0*/  FMUL.FTZ R133, R121, R133 ;  /* 0x0000008579857220 */ /* 0x000fc60000410000 */
[-C--:B------:R-:W-:Y:S01]  /*58b0*/  FFMA.FTZ R121, R121, R132.reuse, -R122 ;  /* 0x0000008479797223 */ /* 0x080fe2000001087a */
[----:B------:R-:W-:-:S03]  /*58c0*/  FFMA.FTZ R133, R120, R132, R133 ;  /* 0x0000008478857223 */ /* 0x000fc60000010085 */
[----:B------:R-:W-:Y:S01]  /*58d0*/  FADD.FTZ R216, R216, R121 ;  /* 0x00000079d8d87221 */ /* 0x000fe20000010000 */
[----:B------:R-:W-:Y:S01]  /*58e0*/  FADD.FTZ R146, R146, R133 ;  /* 0x0000008592927221 */ /* 0x000fe20000010000 */
[----:B------:R-:W-:Y:S02]  /*58f0*/  FMUL.FTZ R133, R40, R7 ;  /* 0x0000000728857220 */ /* 0x000fe40000410000 */
[-C--:B------:R-:W-:Y:S01]  /*5900*/  FMUL.FTZ R120, R175, R216.reuse ;  /* 0x000000d8af787220 */ /* 0x080fe20000410000 */
[----:B------:R-:W-:Y:S01]  /*5910*/  FMUL.FTZ R123, R115, R216 ;  /* 0x000000d8737b7220 */ /* 0x000fe20000410000 */
[-C--:B------:R-:W-:Y:S01]  /*5920*/  FMUL.FTZ R122, R175, R146.reuse ;  /* 0x00000092af7a7220 */ /* 0x080fe20000410000 */
[-C--:B0-----:R-:W-:Y:S01]  /*5930*/  FMUL.FTZ R117, R18, R146.reuse ;  /* 0x0000009212757220 */ /* 0x081fe20000410000 */
[----:B------:R-:W-:Y:S01]  /*5940*/  FFMA.FTZ R121, R177, R146, R120 ;  /* 0x00000092b1797223 */ /* 0x000fe20000010078 */
[-C--:B------:R-:W-:Y:S01]  /*5950*/  FFMA.FTZ R120, R115, -R124.reuse, R228 ;  /* 0x8000007c73787223 */ /* 0x080fe200000100e4 */
[C---:B------:R-:W-:Y:S01]  /*5960*/  FFMA.FTZ R124, -R114.reuse, R124, R227 ;  /* 0x0000007c727c7223 */ /* 0x040fe200000101e3 */
[----:B------:R-:W-:Y:S01]  /*5970*/  FFMA.FTZ R114, R114, R146, R123 ;  /* 0x0000009272727223 */ /* 0x000fe2000001007b */
[----:B------:R-:W-:Y:S01]  /*5980*/  FMUL.FTZ R123, R146, UR31 ;  /* 0x0000001f927b7c20 */ /* 0x000fe20008410000 */
[-C--:B------:R-:W-:Y:S01]  /*5990*/  FFMA.FTZ R122, R177, R216.reuse, -R122 ;  /* 0x000000d8b17a7223 */ /* 0x080fe2000001087a */
[----:B------:R-:W-:Y:S01]  /*59a0*/  FADD.FTZ R144, R144, R121 ;  /* 0x0000007990907221 */ /* 0x000fe20000010000 */
[C---:B------:R-:W-:Y:S01]  /*59b0*/  FMUL.FTZ R115, R216.reuse, UR31 ;  /* 0x0000001fd8737c20 */ /* 0x040fe20008410000 */
[----:B------:R-:W-:Y:S01]  /*59c0*/  FFMA.FTZ R123, R216, UR46, -R123 ;  /* 0x0000002ed87b7c23 */ /* 0x000fe2000801087b */
[----:B------:R-:W-:Y:S01]  /*59d0*/  FMUL.FTZ R121, R18, R216 ;  /* 0x000000d812797220 */ /* 0x000fe20000410000 */
[----:B------:R-:W-:Y:S01]  /*59e0*/  FADD.FTZ R127, R145, R122 ;  /* 0x0000007a917f7221 */ /* 0x000fe20000010000 */
[----:B------:R-:W-:Y:S01]  /*59f0*/  FMUL.FTZ R118, R120, R117 ;  /* 0x0000007578767220 */ /* 0x000fe20000410000 */
[----:B------:R-:W-:Y:S01]  /*5a00*/  FFMA.FTZ R119, R146, UR46, R115 ;  /* 0x0000002e92777c23 */ /* 0x000fe20008010073 */
[C---:B------:R-:W-:Y:S01]  /*5a10*/  FMUL.FTZ R125, R120.reuse, R121 ;  /* 0x00000079787d7220 */ /* 0x040fe20000410000 */
[----:B------:R-:W-:Y:S01]  /*5a20*/  FMUL.FTZ R123, R120, R123 ;  /* 0x0000007b787b7220 */ /* 0x000fe20000410000 */
[CC--:B------:R-:W-:Y:S01]  /*5a30*/  FMUL.FTZ R128, R51.reuse, R121.reuse ;  /* 0x0000007933807220 */ /* 0x0c0fe20000410000 */
[----:B------:R-:W-:Y:S01]  /*5a40*/  FFMA.FTZ R118, R124, R121, -R118 ;  /* 0x000000797c767223 */ /* 0x000fe20000010876 */
[----:B------:R-:W-:Y:S01]  /*5a50*/  FMUL.FTZ R120, R178, R127 ;  /* 0x0000007fb2787220 */ /* 0x000fe20000410000 */
[----:B------:R-:W-:Y:S01]  /*5a60*/  FMUL.FTZ R121, R50, R17 ;  /* 0x0000001132797220 */ /* 0x000fe20000410000 */
[-C--:B------:R-:W-:Y:S01]  /*5a70*/  FMUL.FTZ R178, R178, R144.reuse ;  /* 0x00000090b2b27220 */ /* 0x080fe20000410000 */
[----:B------:R-:W-:Y:S01]  /*5a80*/  FMUL.FTZ R122, R144, UR31 ;  /* 0x0000001f907a7c20 */ /* 0x000fe20008410000 */
[C---:B------:R-:W-:Y:S01]  /*5a90*/  FFMA.FTZ R116, R124.reuse, R119, R123 ;  /* 0x000000777c747223 */ /* 0x040fe2000001007b */
[-C--:B------:R-:W-:Y:S01]  /*5aa0*/  FMUL.FTZ R126, R51, R117.reuse ;  /* 0x00000075337e7220 */ /* 0x080fe20000410000 */
[----:B------:R-:W-:Y:S01]  /*5ab0*/  FFMA.FTZ R119, R179, R144, R120 ;  /* 0x00000090b3777223 */ /* 0x000fe20000010078 */
[----:B------:R-:W-:Y:S01]  /*5ac0*/  FMUL.FTZ R123, R127, UR31 ;  /* 0x0000001f7f7b7c20 */ /* 0x000fe20008410000 */
[----:B------:R-:W-:Y:S01]  /*5ad0*/  FFMA.FTZ R117, R124, R117, R125 ;  /* 0x000000757c757223 */ /* 0x000fe2000001007d */
[----:B------:R-:W-:Y:S01]  /*5ae0*/  FFMA.FTZ R120, R113, -R121, R226 ;  /* 0x8000007971787223 */ /* 0x000fe200000100e2 */
[-C--:B------:R-:W-:Y:S01]  /*5af0*/  FFMA.FTZ R178, R179, R127.reuse, -R178 ;  /* 0x0000007fb3b27223 */ /* 0x080fe200000108b2 */
[-C--:B------:R-:W-:Y:S01]  /*5b00*/  FMUL.FTZ R113, R113, R127.reuse ;  /* 0x0000007f71717220 */ /* 0x080fe20000410000 */
[----:B------:R-:W-:Y:S01]  /*5b10*/  FFMA.FTZ R125, R127, UR46, -R122 ;  /* 0x0000002e7f7d7c23 */ /* 0x000fe2000801087a */
[----:B------:R-:W-:Y:S01]  /*5b20*/  FMUL.FTZ R127, R17, R127 ;  /* 0x0000007f117f7220 */ /* 0x000fe20000410000 */
[----:B------:R-:W-:Y:S01]  /*5b30*/  FFMA.FTZ R124, R144, UR46, R123 ;  /* 0x0000002e907c7c23 */ /* 0x000fe2000801007b */
[----:B------:R-:W-:-:S02]  /*5b40*/  IMAD R115, R167, 0x84, R176 ;  /* 0x00000084a7737824 */ /* 0x000fc400078e02b0 */
[-C--:B------:R-:W-:Y:S01]  /*5b50*/  FMUL.FTZ R123, R17, R144.reuse ;  /* 0x00000090117b7220 */ /* 0x080fe20000410000 */
[C---:B------:R-:W-:Y:S01]  /*5b60*/  FFMA.FTZ R121, -R112.reuse, R121, R229 ;  /* 0x0000007970797223 */ /* 0x040fe200000101e5 */
[----:B------:R-:W-:Y:S01]  /*5b70*/  FFMA.FTZ R113, R112, R144, R113 ;  /* 0x0000009070717223 */ /* 0x000fe20000010071 */
[C---:B------:R-:W-:Y:S01]  /*5b80*/  FMUL.FTZ R112, R120.reuse, R127 ;  /* 0x0000007f78707220 */ /* 0x040fe20000410000 */
[-C--:B------:R-:W-:Y:S01]  /*5b90*/  FMUL.FTZ R122, R120, R123.reuse ;  /* 0x0000007b787a7220 */ /* 0x080fe20000410000 */
[----:B------:R0:W-:Y:S01]  /*5ba0*/  STS [R115+0x4278], R126 ;  /* 0x0042787e73007388 */ /* 0x0001e20000000800 */
[----:B------:R-:W-:Y:S01]  /*5bb0*/  FADD.FTZ R178, R143, R178 ;  /* 0x000000b28fb27221 */ /* 0x000fe20000010000 */
[----:B------:R-:W-:Y:S01]  /*5bc0*/  FFMA.FTZ R112, R121, R123, R112 ;  /* 0x0000007b79707223 */ /* 0x000fe20000010070 */
[----:B------:R-:W-:Y:S01]  /*5bd0*/  FADD.FTZ R142, R142, R119 ;  /* 0x000000778e8e7221 */ /* 0x000fe20000010000 */
[----:B------:R1:W-:Y:S01]  /*5be0*/  STS [R115+0x427c], R128 ;  /* 0x00427c8073007388 */ /* 0x0003e20000000800 */
[----:B------:R-:W-:Y:S01]  /*5bf0*/  FMUL.FTZ R130, R50, R127 ;  /* 0x0000007f32827220 */ /* 0x000fe20000410000 */
[----:B------:R-:W-:Y:S01]  /*5c00*/  FMUL.FTZ R226, R31, -R226 ;  /* 0x800000e21fe27220 */ /* 0x000fe20000410000 */
[----:B------:R-:W-:Y:S01]  /*5c10*/  FMUL.FTZ R228, R32, -R228 ;  /* 0x800000e420e47220 */ /* 0x000fe20000410000 */
[----:B0-----:R-:W-:Y:S01]  /*5c20*/  FMUL.FTZ R126, R120, R125 ;  /* 0x0000007d787e7220 */ /* 0x001fe20000410000 */
[----:B------:R-:W-:Y:S01]  /*5c30*/  FFMA.FTZ R120, R121, R127, -R122 ;  /* 0x0000007f79787223 */ /* 0x000fe2000001087a */
[----:B------:R-:W-:Y:S01]  /*5c40*/  FMUL.FTZ R122, R180, R178 ;  /* 0x000000b2b47a7220 */ /* 0x000fe20000410000 */
[----:B------:R-:W-:Y:S01]  /*5c50*/  FMUL.FTZ R125, R142, UR31 ;  /* 0x0000001f8e7d7c20 */ /* 0x000fe20008410000 */
[----:B-1----:R-:W-:Y:S01]  /*5c60*/  FMUL.FTZ R128, R50, R123 ;  /* 0x0000007b32807220 */ /* 0x002fe20000410000 */
[----:B------:R-:W-:Y:S01]  /*5c70*/  FMUL.FTZ R123, R49, R16 ;  /* 0x00000010317b7220 */ /* 0x000fe20000410000 */
[----:B------:R-:W-:Y:S01]  /*5c80*/  FFMA.FTZ R119, R121, R124, R126 ;  /* 0x0000007c79777223 */ /* 0x000fe2000001007e */
[----:B------:R-:W-:Y:S01]  /*5c90*/  FFMA.FTZ R121, R181, R142, R122 ;  /* 0x0000008eb5797223 */ /* 0x000fe2000001007a */
[-C--:B------:R-:W-:Y:S01]  /*5ca0*/  FMUL.FTZ R127, R16, R178.reuse ;  /* 0x000000b2107f7220 */ /* 0x080fe20000410000 */
[CC--:B------:R-:W-:Y:S01]  /*5cb0*/  FFMA.FTZ R124, R111.reuse, -R123.reuse, R224 ;  /* 0x8000007b6f7c7223 */ /* 0x0c0fe200000100e0 */
[----:B------:R-:W-:Y:S01]  /*5cc0*/  FMUL.FTZ R111, R111, R178 ;  /* 0x000000b26f6f7220 */ /* 0x000fe20000410000 */
[-C--:B------:R-:W-:Y:S01]  /*5cd0*/  FMUL.FTZ R180, R180, R142.reuse ;  /* 0x0000008eb4b47220 */ /* 0x080fe20000410000 */
[----:B------:R-:W-:Y:S01]  /*5ce0*/  FFMA.FTZ R122, -R110, R123, R223 ;  /* 0x0000007b6e7a7223 */ /* 0x000fe200000101df */
[----:B------:R-:W-:Y:S01]  /*5cf0*/  FADD.FTZ R129, R140, R121 ;  /* 0x000000798c817221 */ /* 0x000fe20000010000 */
[-C--:B------:R-:W-:Y:S01]  /*5d00*/  FFMA.FTZ R110, R110, R142.reuse, R111 ;  /* 0x0000008e6e6e7223 */ /* 0x080fe2000001006f */
[----:B------:R-:W-:Y:S01]  /*5d10*/  FMUL.FTZ R111, R16, R142 ;  /* 0x0000008e106f7220 */ /* 0x000fe20000410000 */
[C---:B------:R-:W-:Y:S01]  /*5d20*/  FMUL.FTZ R123, R178.reuse, UR31 ;  /* 0x0000001fb27b7c20 */ /* 0x040fe20008410000 */
[----:B------:R-:W-:Y:S01]  /*5d30*/  FFMA.FTZ R125, R178, UR46, -R125 ;  /* 0x0000002eb27d7c23 */ /* 0x000fe2000801087d */
[C---:B------:R-:W-:Y:S01]  /*5d40*/  FMUL.FTZ R121, R124.reuse, R127 ;  /* 0x0000007f7c797220 */ /* 0x040fe20000410000 */
[----:B------:R-:W-:Y:S01]  /*5d50*/  FFMA.FTZ R180, R181, R178, -R180 ;  /* 0x000000b2b5b47223 */ /* 0x000fe200000108b4 */
[----:B------:R-:W-:Y:S01]  /*5d60*/  FMUL.FTZ R126, R124, R111 ;  /* 0x0000006f7c7e7220 */ /* 0x000fe20000410000 */
[----:B------:R-:W-:Y:S01]  /*5d70*/  FFMA.FTZ R123, R142, UR46, R123 ;  /* 0x0000002e8e7b7c23 */ /* 0x000fe2000801007b */
[----:B------:R-:W-:Y:S01]  /*5d80*/  FMUL.FTZ R125, R124, R125 ;  /* 0x0000007d7c7d7220 */ /* 0x000fe20000410000 */
[----:B------:R-:W-:Y:S01]  /*5d90*/  FFMA.FTZ R140, R122, R111, R121 ;  /* 0x0000006f7a8c7223 */ /* 0x000fe20000010079 */
[----:B------:R-:W-:Y:S01]  /*5da0*/  FADD.FTZ R180, R141, R180 ;  /* 0x000000b48db47221 */ /* 0x000fe20000010000 */
[----:B------:R-:W-:Y:S01]  /*5db0*/  FMUL.FTZ R121, R48, R15 ;  /* 0x0000000f30797220 */ /* 0x000fe20000410000 */
[----:B------:R0:W-:Y:S01]  /*5dc0*/  STS [R115+0x4270], R128 ;  /* 0x0042708073007388 */ /* 0x0001e20000000800 */
[C---:B------:R-:W-:Y:S01]  /*5dd0*/  FFMA.FTZ R141, R122.reuse, R127, -R126 ;  /* 0x0000007f7a8d7223 */ /* 0x040fe2000001087e */
[----:B------:R-:W-:Y:S01]  /*5de0*/  FFMA.FTZ R122, R122, R123, R125 ;  /* 0x0000007b7a7a7223 */ /* 0x000fe2000001007d */
[CC--:B------:R-:W-:Y:S01]  /*5df0*/  FMUL.FTZ R124, R182.reuse, R180.reuse ;  /* 0x000000b4b67c7220 */ /* 0x0c0fe20000410000 */
[----:B------:R1:W-:Y:S01]  /*5e00*/  STS [R115+0x4274], R130 ;  /* 0x0042748273007388 */ /* 0x0003e20000000800 */
[C---:B------:R-:W-:Y:S01]  /*5e10*/  FFMA.FTZ R123, R109.reuse, -R121, R222 ;  /* 0x800000796d7b7223 */ /* 0x040fe200000100de */
[-C--:B------:R-:W-:Y:S01]  /*5e20*/  FMUL.FTZ R109, R109, R180.reuse ;  /* 0x000000b46d6d7220 */ /* 0x080fe20000410000 */
[----:B------:R-:W-:Y:S01]  /*5e30*/  FMUL.FTZ R182, R182, R129 ;  /* 0x00000081b6b67220 */ /* 0x000fe20000410000 */
[----:B------:R-:W-:Y:S01]  /*5e40*/  FMUL.FTZ R125, R129, UR31 ;  /* 0x0000001f817d7c20 */ /* 0x000fe20008410000 */
[C---:B------:R-:W-:Y:S01]  /*5e50*/  FFMA.FTZ R121, -R108.reuse, R121, R225 ;  /* 0x000000796c797223 */ /* 0x040fe200000101e1 */
[----:B0-----:R-:W-:Y:S01]  /*5e60*/  FMUL.FTZ R128, R49, R111 ;  /* 0x0000006f31807220 */ /* 0x001fe20000410000 */
[CC--:B------:R-:W-:Y:S01]  /*5e70*/  FFMA.FTZ R111, R183.reuse, R129.reuse, R124 ;  /* 0x00000081b76f7223 */ /* 0x0c0fe2000001007c */
[----:B------:R-:W-:Y:S01]  /*5e80*/  FFMA.FTZ R109, R108, R129, R109 ;  /* 0x000000816c6d7223 */ /* 0x000fe2000001006d */
[----:B------:R-:W-:Y:S01]  /*5e90*/  FFMA.FTZ R182, R183, R180, -R182 ;  /* 0x000000b4b7b67223 */ /* 0x000fe200000108b6 */
[----:B-1----:R-:W-:Y:S01]  /*5ea0*/  FMUL.FTZ R130, R49, R127 ;  /* 0x0000007f31827220 */ /* 0x002fe20000410000 */
[----:B------:R0:W-:Y:S01]  /*5eb0*/  STS [R115+0x4268], R128 ;  /* 0x0042688073007388 */ /* 0x0001e20000000800 */
[C---:B------:R-:W-:Y:S01]  /*5ec0*/  FMUL.FTZ R124, R180.reuse, UR31 ;  /* 0x0000001fb47c7c20 */ /* 0x040fe20008410000 */
[----:B------:R-:W-:Y:S01]  /*5ed0*/  FFMA.FTZ R108, R180, UR46, -R125 ;  /* 0x0000002eb46c7c23 */ /* 0x000fe2000801087d */
[----:B------:R-:W-:Y:S01]  /*5ee0*/  FADD.FTZ R146, R138, R111 ;  /* 0x0000006f8a927221 */ /* 0x000fe20000010000 */
[----:B------:R1:W-:Y:S01]  /*5ef0*/  STS [R115+0x426c], R130 ;  /* 0x00426c8273007388 */ /* 0x0003e20000000800 */
[----:B------:R-:W-:Y:S01]  /*5f00*/  FFMA.FTZ R124, R129, UR46, R124 ;  /* 0x0000002e817c7c23 */ /* 0x000fe2000801007c */
[----:B------:R-:W-:Y:S01]  /*5f10*/  FADD.FTZ R182, R139, R182 ;  /* 0x000000b68bb67221 */ /* 0x000fe20000010000 */
[----:B------:R-:W-:Y:S01]  /*5f20*/  FMUL.FTZ R126, R123, R108 ;  /* 0x0000006c7b7e7220 */ /* 0x000fe20000410000 */
[----:B------:R-:W-:Y:S01]  /*5f30*/  FMUL.FTZ R125, R146, UR31 ;  /* 0x0000001f927d7c20 */ /* 0x000fe20008410000 */
[----:B------:R-:W-:Y:S01]  /*5f40*/  FMUL.FTZ R143, R14, R146 ;  /* 0x000000920e8f7220 */ /* 0x000fe20000410000 */
[C---:B0-----:R-:W-:Y:S01]  /*5f50*/  FMUL.FTZ R128, R15.reuse, R129 ;  /* 0x000000810f807220 */ /* 0x041fe20000410000 */
[C---:B------:R-:W-:Y:S01]  /*5f60*/  FMUL.FTZ R108, R184.reuse, R182 ;  /* 0x000000b6b86c7220 */ /* 0x040fe20000410000 */
[----:B------:R-:W-:Y:S01]  /*5f70*/  FMUL.FTZ R184, R184, R146 ;  /* 0x00000092b8b87220 */ /* 0x000fe20000410000 */
[----:B------:R-:W-:Y:S01]  /*5f80*/  FFMA.FTZ R125, R182, UR46, -R125 ;  /* 0x0000002eb67d7c23 */ /* 0x000fe2000801087d */
[----:B-1----:R-:W-:Y:S01]  /*5f90*/  FMUL.FTZ R130, R15, R180 ;  /* 0x000000b40f827220 */ /* 0x002fe20000410000 */
[-C--:B------:R-:W-:Y:S01]  /*5fa0*/  FMUL.FTZ R111, R123, R128.reuse ;  /* 0x000000807b6f7220 */ /* 0x080fe20000410000 */
[----:B------:R-:W-:Y:S01]  /*5fb0*/  FMUL.FTZ R142, R48, R128 ;  /* 0x00000080308e7220 */ /* 0x000fe20000410000 */
[----:B------:R-:W-:Y:S01]  /*5fc0*/  FFMA.FTZ R184, R185, R182, -R184 ;  /* 0x000000b6b9b87223 */ /* 0x000fe200000108b8 */
[----:B------:R-:W-:Y:S01]  /*5fd0*/  FMUL.FTZ R132, R123, R130 ;  /* 0x000000827b847220 */ /* 0x000fe20000410000 */
[----:B------:R-:W-:Y:S01]  /*5fe0*/  FMUL.FTZ R123, R47, R14 ;  /* 0x0000000e2f7b7220 */ /* 0x000fe20000410000 */
[C---:B------:R-:W-:Y:S01]  /*5ff0*/  FFMA.FTZ R138, R121.reuse, R130, -R111 ;  /* 0x00000082798a7223 */ /* 0x040fe2000001086f */
[C---:B------:R-:W-:Y:S01]  /*6000*/  FFMA.FTZ R111, R121.reuse, R124, R126 ;  /* 0x0000007c796f7223 */ /* 0x040fe2000001007e */
[----:B------:R-:W-:Y:S01]  /*6010*/  FFMA.FTZ R139, R121, R128, R132 ;  /* 0x00000080798b7223 */ /* 0x000fe20000010084 */
[CC--:B------:R-:W-:Y:S01]  /*6020*/  FFMA.FTZ R124, R107.reuse, -R123.reuse, R220 ;  /* 0x8000007b6b7c7223 */ /* 0x0c0fe200000100dc */
[----:B------:R-:W-:Y:S01]  /*6030*/  FMUL.FTZ R107, R107, R182 ;  /* 0x000000b66b6b7220 */ /* 0x000fe20000410000 */
[-C--:B------:R-:W-:Y:S01]  /*6040*/  FFMA.FTZ R121, R185, R146.reuse, R108 ;  /* 0x00000092b9797223 */ /* 0x080fe2000001006c */
[----:B------:R-:W-:Y:S01]  /*6050*/  FFMA.FTZ R108, -R106, R123, R219 ;  /* 0x0000007b6a6c7223 */ /* 0x000fe200000101db */
[----:B------:R-:W-:Y:S01]  /*6060*/  FMUL.FTZ R123, R182, UR31 ;  /* 0x0000001fb67b7c20 */ /* 0x000fe20008410000 */
[----:B------:R-:W-:Y:S01]  /*6070*/  FFMA.FTZ R106, R106, R146, R107 ;  /* 0x000000926a6a7223 */ /* 0x000fe2000001006b */
[----:B------:R-:W-:Y:S01]  /*6080*/  FMUL.FTZ R107, R14, R182 ;  /* 0x000000b60e6b7220 */ /* 0x000fe20000410000 */
[----:B------:R-:W-:Y:S01]  /*6090*/  FADD.FTZ R127, R136, R121 ;  /* 0x00000079887f7221 */ /* 0x000fe20000010000 */
[----:B------:R0:W-:Y:S01]  /*60a0*/  STS [R115+0x4260], R142 ;  /* 0x0042608e73007388 */ /* 0x0001e20000000800 */
[----:B------:R-:W-:Y:S01]  /*60b0*/  FMUL.FTZ R126, R47, R143 ;  /* 0x0000008f2f7e7220 */ /* 0x000fe20000410000 */
[----:B------:R-:W-:Y:S01]  /*60c0*/  FMUL.FTZ R121, R124, R107 ;  /* 0x0000006b7c797220 */ /* 0x000fe20000410000 */
[----:B------:R-:W-:Y:S01]  /*60d0*/  FFMA.FTZ R123, R146, UR46, R123 ;  /* 0x0000002e927b7c23 */ /* 0x000fe2000801007b */
[----:B------:R-:W-:Y:S01]  /*60e0*/  FMUL.FTZ R125, R124, R125 ;  /* 0x0000007d7c7d7220 */ /* 0x000fe20000410000 */
[----:B------:R-:W-:Y:S01]  /*60f0*/  FADD.FTZ R184, R137, R184 ;  /* 0x000000b889b87221 */ /* 0x000fe20000010000 */
[----:B------:R-:W-:Y:S01]  /*6100*/  FMUL.FTZ R144, R48, R130 ;  /* 0x0000008230907220 */ /* 0x000fe20000410000 */
[----:B------:R-:W-:Y:S01]  /*6110*/  FMUL.FTZ R128, R47, R107 ;  /* 0x0000006b2f807220 */ /* 0x000fe20000410000 */
[----:B------:R-:W-:Y:S01]  /*6120*/  STS [R115+0x4258], R126 ;  /* 0x0042587e73007388 */ /* 0x000fe20000000800 */
[----:B------:R-:W-:Y:S01]  /*6130*/  FMUL.FTZ R220, R28, -R220 ;  /* 0x800000dc1cdc7220 */ /* 0x000fe20000410000 */
[-C--:B0-----:R-:W-:Y:S01]  /*6140*/  FMUL.FTZ R142, R124, R143.reuse ;  /* 0x0000008f7c8e7220 */ /* 0x081fe20000410000 */
[----:B------:R-:W-:Y:S01]  /*6150*/  FFMA.FTZ R143, R108, R143, R121 ;  /* 0x0000008f6c8f7223 */ /* 0x000fe20000010079 */
[----:B------:R-:W-:Y:S01]  /*6160*/  FMUL.FTZ R121, R46, R13 ;  /* 0x0000000d2e797220 */ /* 0x000fe20000410000 */
[-C--:B------:R-:W-:Y:S01]  /*6170*/  FMUL.FTZ R124, R186, R184.reuse ;  /* 0x000000b8ba7c7220 */ /* 0x080fe20000410000 */
[C---:B------:R-:W-:Y:S01]  /*6180*/  FFMA.FTZ R142, R108.reuse, R107, -R142 ;  /* 0x0000006b6c8e7223 */ /* 0x040fe2000001088e */
[----:B------:R-:W-:Y:S01]  /*6190*/  FFMA.FTZ R108, R108, R123, R125 ;  /* 0x0000007b6c6c7223 */ /* 0x000fe2000001007d */
[C---:B------:R-:W-:Y:S01]  /*61a0*/  FFMA.FTZ R123, R105.reuse, -R121, R252 ;  /* 0x80000079697b7223 */ /* 0x040fe200000100fc */
[-C--:B------:R-:W-:Y:S01]  /*61b0*/  FMUL.FTZ R105, R105, R184.reuse ;  /* 0x000000b869697220 */ /* 0x080fe20000410000 */
[-C--:B------:R-:W-:Y:S01]  /*61c0*/  FMUL.FTZ R186, R186, R127.reuse ;  /* 0x0000007fbaba7220 */ /* 0x080fe20000410000 */
[----:B------:R-:W-:Y:S01]  /*61d0*/  FMUL.FTZ R125, R127, UR31 ;  /* 0x0000001f7f7d7c20 */ /* 0x000fe20008410000 */
[----:B------:R0:W-:Y:S01]  /*61e0*/  STS [R115+0x4264], R144 ;  /* 0x0042649073007388 */ /* 0x0001e20000000800 */
[C---:B------:R-:W-:Y:S01]  /*61f0*/  FFMA.FTZ R107, R187.reuse, R127, R124 ;  /* 0x0000007fbb6b7223 */ /* 0x040fe2000001007c */
[C---:B------:R-:W-:Y:S01]  /*6200*/  FFMA.FTZ R121, -R104.reuse, R121, R221 ;  /* 0x0000007968797223 */ /* 0x040fe200000101dd */
[-C--:B------:R-:W-:Y:S01]  /*6210*/  FFMA.FTZ R105, R104, R127.reuse, R105 ;  /* 0x0000007f68697223 */ /* 0x080fe20000010069 */
[----:B------:R1:W-:Y:S01]  /*6220*/  STS [R115+0x425c], R128 ;  /* 0x00425c8073007388 */ /* 0x0003e20000000800 */
[----:B------:R-:W-:Y:S01]  /*6230*/  FFMA.FTZ R186, R187, R184, -R186 ;  /* 0x000000b8bbba7223 */ /* 0x000fe200000108ba */
[C---:B------:R-:W-:Y:S01]  /*6240*/  FMUL.FTZ R124, R184.reuse, UR31 ;  /* 0x0000001fb87c7c20 */ /* 0x040fe20008410000 */
[----:B------:R-:W-:Y:S01]  /*6250*/  FFMA.FTZ R104, R184, UR46, -R125 ;  /* 0x0000002eb8687c23 */ /* 0x000fe2000801087d */
[----:B------:R-:W-:Y:S01]  /*6260*/  FADD.FTZ R136, R134, R107 ;  /* 0x0000006b86887221 */ /* 0x000fe20000010000 */
[----:B------:R-:W-:Y:S01]  /*6270*/  FADD.FTZ R186, R135, R186 ;  /* 0x000000ba87ba7221 */ /* 0x000fe20000010000 */
[----:B0-----:R-:W-:Y:S01]  /*6280*/  FMUL.FTZ R144, R13, R127 ;  /* 0x0000007f0d907220 */ /* 0x001fe20000410000 */
[----:B------:R-:W-:Y:S01]  /*6290*/  FFMA.FTZ R124, R127, UR46, R124 ;  /* 0x0000002e7f7c7c23 */ /* 0x000fe2000801007c */
[----:B------:R-:W-:Y:S01]  /*62a0*/  FMUL.FTZ R126, R123, R104 ;  /* 0x000000687b7e7220 */ /* 0x000fe20000410000 */
[----:B------:R-:W-:Y:S01]  /*62b0*/  FMUL.FTZ R104, R188, R186 ;  /* 0x000000babc687220 */ /* 0x000fe20000410000 */
[----:B-1----:R-:W-:Y:S01]  /*62c0*/  FMUL.FTZ R128, R13, R184 ;  /* 0x000000b80d807220 */ /* 0x002fe20000410000 */
[----:B------:R-:W-:Y:S01]  /*62d0*/  FMUL.FTZ R145, R123, R144 ;  /* 0x000000907b917220 */ /* 0x000fe20000410000 */
[----:B------:R-:W-:Y:S01]  /*62e0*/  FFMA.FTZ R107, R121, R124, R126 ;  /* 0x0000007c796b7223 */ /* 0x000fe2000001007e */
[----:B------:R-:W-:Y:S01]  /*62f0*/  FMUL.FTZ R132, R46, R144 ;  /* 0x000000902e847220 */ /* 0x000fe20000410000 */
[----:B------:R-:W-:Y:S01]  /*6300*/  FMUL.FTZ R130, R123, R128 ;  /* 0x000000807b827220 */ /* 0x000fe20000410000 */
[----:B------:R-:W-:Y:S01]  /*6310*/  FMUL.FTZ R123, R45, R12 ;  /* 0x0000000c2d7b7220 */ /* 0x000fe20000410000 */
[C---:B------:R-:W-:Y:S01]  /*6320*/  FFMA.FTZ R145, R121.reuse, R128, -R145 ;  /* 0x0000008079917223 */ /* 0x040fe20000010891 */
[----:B------:R-:W-:Y:S01]  /*6330*/  FMUL.FTZ R188, R188, R136 ;  /* 0x00000088bcbc7220 */ /* 0x000fe20000410000 */
[----:B------:R-:W-:Y:S01]  /*6340*/  FFMA.FTZ R144, R121, R144, R130 ;  /* 0x0000009079907223 */ /* 0x000fe20000010082 */
[CC--:B------:R-:W-:Y:S01]  /*6350*/  FFMA.FTZ R124, R103.reuse, -R123.reuse, R218 ;  /* 0x8000007b677c7223 */ /* 0x0c0fe200000100da */
[----:B------:R-:W-:Y:S01]  /*6360*/  FMUL.FTZ R103, R103, R186 ;  /* 0x000000ba67677220 */ /* 0x000fe20000410000 */
[CC--:B------:R-:W-:Y:S01]  /*6370*/  FFMA.FTZ R121, R189.reuse, R136.reuse, R104 ;  /* 0x00000088bd797223 */ /* 0x0c0fe20000010068 */
[----:B------:R-:W-:Y:S01]  /*6380*/  FFMA.FTZ R104, -R102, R123, R147 ;  /* 0x0000007b66687223 */ /* 0x000fe20000010193 */
[----:B------:R-:W-:Y:S01]  /*6390*/  FMUL.FTZ R125, R136, UR31 ;  /* 0x0000001f887d7c20 */ /* 0x000fe20008410000 */
[----:B------:R-:W-:Y:S01]  /*63a0*/  FFMA.FTZ R102, R102, R136, R103 ;  /* 0x0000008866667223 */ /* 0x000fe20000010067 */
[-C--:B------:R-:W-:Y:S01]  /*63b0*/  FMUL.FTZ R103, R12, R186.reuse ;  /* 0x000000ba0c677220 */ /* 0x080fe20000410000 */
[----:B------:R-:W-:Y:S01]  /*63c0*/  FMUL.FTZ R123, R186, UR31 ;  /* 0x0000001fba7b7c20 */ /* 0x000fe20008410000 */
[----:B------:R-:W-:Y:S01]  /*63d0*/  FFMA.FTZ R188, R189, R186, -R188 ;  /* 0x000000babdbc7223 */ /* 0x000fe200000108bc */
[----:B------:R-:W-:Y:S01]  /*63e0*/  FMUL.FTZ R135, R12, R136 ;  /* 0x000000880c877220 */ /* 0x000fe20000410000 */
[----:B------:R-:W-:Y:S01]  /*63f0*/  FADD.FTZ R127, R214, R121 ;  /* 0x00000079d67f7221 */ /* 0x000fe20000010000 */
[----:B------:R-:W-:Y:S01]  /*6400*/  FFMA.FTZ R125, R186, UR46, -R125 ;  /* 0x0000002eba7d7c23 */ /* 0x000fe2000801087d */
[----:B------:R-:W-:Y:S01]  /*6410*/  FMUL.FTZ R121, R124, R103 ;  /* 0x000000677c797220 */ /* 0x000fe20000410000 */
[----:B------:R-:W-:Y:S01]  /*6420*/  FFMA.FTZ R123, R136, UR46, R123 ;  /* 0x0000002e887b7c23 */ /* 0x000fe2000801007b */
[----:B------:R-:W-:Y:S01]  /*6430*/  FADD.FTZ R188, R215, R188 ;  /* 0x000000bcd7bc7221 */ /* 0x000fe20000010000 */
[CC--:B------:R-:W-:Y:S01]  /*6440*/  FMUL.FTZ R136, R124.reuse, R135.reuse ;  /* 0x000000877c887220 */ /* 0x0c0fe20000410000 */
[----:B------:R-:W-:Y:S01]  /*6450*/  FMUL.FTZ R126, R45, R135 ;  /* 0x000000872d7e7220 */ /* 0x000fe20000410000 */
[----:B------:R-:W-:Y:S01]  /*6460*/  FMUL.FTZ R125, R124, R125 ;  /* 0x0000007d7c7d7220 */ /* 0x000fe20000410000 */
[----:B------:R-:W-:Y:S01]  /*6470*/  FFMA.FTZ R135, R104, R135, R121 ;  /* 0x0000008768877223 */ /* 0x000fe20000010079 */
[----:B------:R-:W-:Y:S01]  /*6480*/  FMUL.FTZ R121, R44, R11 ;  /* 0x0000000b2c797220 */ /* 0x000fe20000410000 */
[----:B------:R-:W-:Y:S01]  /*6490*/  FFMA.FTZ R136, R104, R103, -R136 ;  /* 0x0000006768887223 */ /* 0x000fe20000010888 */
[CC--:B------:R-:W-:Y:S01]  /*64a0*/  FMUL.FTZ R124, R190.reuse, R188.reuse ;  /* 0x000000bcbe7c7220 */ /* 0x0c0fe20000410000 */
[----:B------:R-:W-:Y:S01]  /*64b0*/  FMUL.FTZ R190, R190, R127 ;  /* 0x0000007fbebe7220 */ /* 0x000fe20000410000 */
[----:B------:R-:W-:Y:S01]  /*64c0*/  FFMA.FTZ R104, R104, R123, R125 ;  /* 0x0000007b68687223 */ /* 0x000fe2000001007d */
[C---:B------:R-:W-:Y:S01]  /*64d0*/  FFMA.FTZ R123, R101.reuse, -R121, R250 ;  /* 0x80000079657b7223 */ /* 0x040fe200000100fa */
[----:B------:R-:W-:Y:S01]  /*64e0*/  FMUL.FTZ R101, R101, R188 ;  /* 0x000000bc65657220 */ /* 0x000fe20000410000 */
[----:B------:R-:W-:Y:S01]  /*64f0*/  FMUL.FTZ R134, R46, R128 ;  /* 0x000000802e867220 */ /* 0x000fe20000410000 */
[----:B------:R-:W-:Y:S01]  /*6500*/  FMUL.FTZ R125, R127, UR31 ;  /* 0x0000001f7f7d7c20 */ /* 0x000fe20008410000 */
[----:B------:R-:W-:Y:S01]  /*6510*/  FMUL.FTZ R128, R45, R103 ;  /* 0x000000672d807220 */ /* 0x000fe20000410000 */
[CC--:B------:R-:W-:Y:S01]  /*6520*/  FFMA.FTZ R190, R191.reuse, R188.reuse, -R190 ;  /* 0x000000bcbfbe7223 */ /* 0x0c0fe200000108be */
[----:B------:R-:W-:Y:S01]  /*6530*/  FFMA.FTZ R103, R191, R127, R124 ;  /* 0x0000007fbf677223 */ /* 0x000fe2000001007c */
[C---:B------:R-:W-:Y:S01]  /*6540*/  FFMA.FTZ R121, -R100.reuse, R121, R217 ;  /* 0x0000007964797223 */ /* 0x040fe200000101d9 */
[-C--:B------:R-:W-:Y:S01]  /*6550*/  FFMA.FTZ R101, R100, R127.reuse, R101 ;  /* 0x0000007f64657223 */ /* 0x080fe20000010065 */
[----:B------:R-:W-:Y:S01]  /*6560*/  FFMA.FTZ R100, R188, UR46, -R125 ;  /* 0x0000002ebc647c23 */ /* 0x000fe2000801087d */
[----:B------:R-:W-:Y:S01]  /*6570*/  FADD.FTZ R190, R213, R190 ;  /* 0x000000bed5be7221 */ /* 0x000fe20000010000 */
[C---:B------:R-:W-:Y:S01]  /*6580*/  FMUL.FTZ R146, R11.reuse, R127 ;  /* 0x0000007f0b927220 */ /* 0x040fe20000410000 */
[----:B------:R-:W-:Y:S01]  /*6590*/  FADD.FTZ R212, R212, R103 ;  /* 0x00000067d4d47221 */ /* 0x000fe20000010000 */
[----:B------:R0:W-:Y:S01]  /*65a0*/  STS [R115+0x4248], R126 ;  /* 0x0042487e73007388 */ /* 0x0001e20000000800 */
[----:B------:R-:W-:Y:S01]  /*65b0*/  FMUL.FTZ R124, R188, UR31 ;  /* 0x0000001fbc7c7c20 */ /* 0x000fe20008410000 */
[----:B------:R-:W-:Y:S01]  /*65c0*/  FMUL.FTZ R170, R11, R188 ;  /* 0x000000bc0baa7220 */ /* 0x000fe20000410000 */
[-C--:B------:R-:W-:Y:S01]  /*65d0*/  FMUL.FTZ R103, R123, R146.reuse ;  /* 0x000000927b677220 */ /* 0x080fe20000410000 */
[----:B------:R1:W-:Y:S01]  /*65e0*/  STS [R115+0x424c], R128 ;  /* 0x00424c8073007388 */ /* 0x0003e20000000800 */
[----:B------:R-:W-:Y:S01]  /*65f0*/  FFMA.FTZ R124, R127, UR46, R124 ;  /* 0x0000002e7f7c7c23 */ /* 0x000fe2000801007c */
[----:B------:R-:W-:Y:S01]  /*6600*/  FMUL.FTZ R125, R212, UR31 ;  /* 0x0000001fd47d7c20 */ /* 0x000fe20008410000 */
[----:B------:R-:W-:Y:S01]  /*6610*/  FMUL.FTZ R130, R44, R146 ;  /* 0x000000922c827220 */ /* 0x000fe20000410000 */
[----:B------:R2:W-:Y:S01]  /*6620*/  STS [R115+0x4250], R132 ;  /* 0x0042508473007388 */ /* 0x0005e20000000800 */
[----:B------:R-:W-:Y:S01]  /*6630*/  FMUL.FTZ R175, R10, R190 ;  /* 0x000000be0aaf7220 */ /* 0x000fe20000410000 */
[C---:B0-----:R-:W-:Y:S01]  /*6640*/  FMUL.FTZ R126, R123.reuse, R100 ;  /* 0x000000647b7e7220 */ /* 0x041fe20000410000 */
[C---:B------:R-:W-:Y:S01]  /*6650*/  FMUL.FTZ R100, R192.reuse, R190 ;  /* 0x000000bec0647220 */ /* 0x040fe20000410000 */
[----:B------:R-:W-:Y:S01]  /*6660*/  FMUL.FTZ R192, R192, R212 ;  /* 0x000000d4c0c07220 */ /* 0x000fe20000410000 */
[----:B------:R-:W-:Y:S01]  /*6670*/  FFMA.FTZ R125, R190, UR46, -R125 ;  /* 0x0000002ebe7d7c23 */ /* 0x000fe2000801087d */
[----:B-1----:R-:W-:Y:S01]  /*6680*/  FMUL.FTZ R128, R123, R170 ;  /* 0x000000aa7b807220 */ /* 0x002fe20000410000 */
[----:B------:R-:W-:Y:S01]  /*6690*/  FMUL.FTZ R123, R43, R10 ;  /* 0x0000000a2b7b7220 */ /* 0x000fe20000410000 */
[----:B------:R-:W-:Y:S01]  /*66a0*/  FFMA.FTZ R192, R193, R190, -R192 ;  /* 0x000000bec1c07223 */ /* 0x000fe200000108c0 */
[----:B------:R-:W-:Y:S01]  /*66b0*/  FMUL.FTZ R177, R10, R212 ;  /* 0x000000d40ab17220 */ /* 0x000fe20000410000 */
[-C--:B--2---:R-:W-:Y:S01]  /*66c0*/  FMUL.FTZ R132, R44, R170.reuse ;  /* 0x000000aa2c847220 */ /* 0x084fe20000410000 */
[C---:B------:R-:W-:Y:S01]  /*66d0*/  FFMA.FTZ R170, R121.reuse, R170, -R103 ;  /* 0x000000aa79aa7223 */ /* 0x040fe20000010867 */
[C---:B------:R-:W-:Y:S01]  /*66e0*/  FFMA.FTZ R146, R121.reuse, R146, R128 ;  /* 0x0000009279927223 */ /* 0x040fe20000010080 */
[----:B------:R-:W-:Y:S01]  /*66f0*/  FFMA.FTZ R103, R121, R124, R126 ;  /* 0x0000007c79677223 */ /* 0x000fe2000001007e */
[----:B------:R-:W-:Y:S01]  /*6700*/  FFMA.FTZ R121, R193, R212, R100 ;  /* 0x000000d4c1797223 */ /* 0x000fe20000010064 */
[CC--:B------:R-:W-:Y:S01]  /*6710*/  FFMA.FTZ R124, R99.reuse, -R123.reuse, R248 ;  /* 0x8000007b637c7223 */ /* 0x0c0fe200000100f8 */
[----:B------:R-:W-:Y:S01]  /*6720*/  FMUL.FTZ R99, R99, R190 ;  /* 0x000000be63637220 */ /* 0x000fe20000410000 */
[----:B------:R-:W-:Y:S01]  /*6730*/  FFMA.FTZ R100, -R98, R123, R245 ;  /* 0x0000007b62647223 */ /* 0x000fe200000101f5 */
[----:B------:R-:W-:Y:S01]  /*6740*/  FMUL.FTZ R123, R190, UR31 ;  /* 0x0000001fbe7b7c20 */ /* 0x000fe20008410000 */
[----:B------:R-:W-:Y:S01]  /*6750*/  FADD.FTZ R192, R211, R192 ;  /* 0x000000c0d3c07221 */ /* 0x000fe20000010000 */
[----:B------:R-:W-:Y:S01]  /*6760*/  FADD.FTZ R210, R210, R121 ;  /* 0x00000079d2d27221 */ /* 0x000fe20000010000 */
[----:B------:R-:W-:Y:S01]  /*6770*/  FFMA.FTZ R98, R98, R212, R99 ;  /* 0x000000d462627223 */ /* 0x000fe20000010063 */
[C---:B------:R-:W-:Y:S01]  /*6780*/  FMUL.FTZ R121, R124.reuse, R175 ;  /* 0x000000af7c797220 */ /* 0x040fe20000410000 */
[C---:B------:R-:W-:Y:S01]  /*6790*/  FMUL.FTZ R126, R124.reuse, R177 ;  /* 0x000000b17c7e7220 */ /* 0x040fe20000410000 */
[----:B------:R-:W-:Y:S01]  /*67a0*/  FMUL.FTZ R125, R124, R125 ;  /* 0x0000007d7c7d7220 */ /* 0x000fe20000410000 */
[----:B------:R-:W-:Y:S01]  /*67b0*/  FFMA.FTZ R99, R212, UR46, R123 ;  /* 0x0000002ed4637c23 */ /* 0x000fe2000801007b */
[----:B------:R-:W-:Y:S01]  /*67c0*/  FMUL.FTZ R124, R194, R192 ;  /* 0x000000c0c27c7220 */ /* 0x000fe20000410000 */
[----:B------:R0:W-:Y:S01]  /*67d0*/  STS [R115+0x4240], R130 ;  /* 0x0042408273007388 */ /* 0x0001e20000000800 */
[----:B------:R-:W-:Y:S01]  /*67e0*/  FMUL.FTZ R123, R42, R9 ;  /* 0x000000092a7b7220 */ /* 0x000fe20000410000 */
[-C--:B------:R-:W-:Y:S01]  /*67f0*/  FMUL.FTZ R128, R43, R177.reuse ;  /* 0x000000b12b807220 */ /* 0x080fe20000410000 */
[----:B------:R-:W-:Y:S01]  /*6800*/  FFMA.FTZ R177, R100, R177, R121 ;  /* 0x000000b164b17223 */ /* 0x000fe20000010079 */
[-C--:B------:R-:W-:Y:S01]  /*6810*/  FMUL.FTZ R194, R194, R210.reuse ;  /* 0x000000d2c2c27220 */ /* 0x080fe20000410000 */
[----:B------:R-:W-:Y:S01]  /*6820*/  FFMA.FTZ R121, R195, R210, R124 ;  /* 0x000000d2c3797223 */ /* 0x000fe2000001007c */
[----:B------:R-:W-:Y:S01]  /*6830*/  FFMA.FTZ R124, R97, -R123, R234 ;  /* 0x8000007b617c7223 */ /* 0x000fe200000100ea */
[-C--:B------:R-:W-:Y:S01]  /*6840*/  FMUL.FTZ R127, R9, R192.reuse ;  /* 0x000000c0097f7220 */ /* 0x080fe20000410000 */
[-C--:B------:R-:W-:Y:S01]  /*6850*/  FFMA.FTZ R194, R195, R192.reuse, -R194 ;  /* 0x000000c0c3c27223 */ /* 0x080fe200000108c2 */
[----:B------:R-:W-:Y:S01]  /*6860*/  FADD.FTZ R208, R208, R121 ;  /* 0x00000079d0d07221 */ /* 0x000fe20000010000 */
[-C--:B0-----:R-:W-:Y:S01]  /*6870*/  FMUL.FTZ R130, R43, R175.reuse ;  /* 0x000000af2b827220 */ /* 0x081fe20000410000 */
[C---:B------:R-:W-:Y:S01]  /*6880*/  FFMA.FTZ R175, R100.reuse, R175, -R126 ;  /* 0x000000af64af7223 */ /* 0x040fe2000001087e */
[----:B------:R-:W-:Y:S01]  /*6890*/  FFMA.FTZ R100, R100, R99, R125 ;  /* 0x0000006364647223 */ /* 0x000fe2000001007d */
[----:B------:R-:W-:Y:S01]  /*68a0*/  FMUL.FTZ R99, R97, R192 ;  /* 0x000000c061637220 */ /* 0x000fe20000410000 */
[----:B------:R-:W-:Y:S01]  /*68b0*/  FMUL.FTZ R97, R192, UR31 ;  /* 0x0000001fc0617c20 */ /* 0x000fe20008410000 */
[C---:B------:R-:W-:Y:S01]  /*68c0*/  FMUL.FTZ R125, R210.reuse, UR31 ;  /* 0x0000001fd27d7c20 */ /* 0x040fe20008410000 */
[----:B------:R-:W-:Y:S01]  /*68d0*/  FADD.FTZ R194, R209, R194 ;  /* 0x000000c2d1c27221 */ /* 0x000fe20000010000 */
[----:B------:R0:W-:Y:S01]  /*68e0*/  STS [R115+0x4238], R128 ;  /* 0x0042388073007388 */ /* 0x0001e20000000800 */
[----:B------:R-:W-:Y:S01]  /*68f0*/  FFMA.FTZ R126, R210, UR46, R97 ;  /* 0x0000002ed27e7c23 */ /* 0x000fe20008010061 */
[----:B------:R-:W-:Y:S01]  /*6900*/  FFMA.FTZ R125, R192, UR46, -R125 ;  /* 0x0000002ec07d7c23 */ /* 0x000fe2000801087d */
[-C--:B------:R-:W-:Y:S01]  /*6910*/  FMUL.FTZ R97, R9, R210.reuse ;  /* 0x000000d209617220 */ /* 0x080fe20000410000 */
[C---:B------:R-:W-:Y:S01]  /*6920*/  FFMA.FTZ R123, -R96.reuse, R123, R239 ;  /* 0x0000007b607b7223 */ /* 0x040fe200000101ef */
[----:B------:R-:W-:Y:S01]  /*6930*/  FFMA.FTZ R99, R96, R210, R99 ;  /* 0x000000d260637223 */ /* 0x000fe20000010063 */
[C---:B------:R-:W-:Y:S01]  /*6940*/  FMUL.FTZ R96, R124.reuse, R127 ;  /* 0x0000007f7c607220 */ /* 0x040fe20000410000 */
[C---:B------:R-:W-:Y:S01]  /*6950*/  FMUL.FTZ R121, R124.reuse, R125 ;  /* 0x0000007d7c797220 */ /* 0x040fe20000410000 */
[----:B------:R1:W-:Y:S01]  /*6960*/  STS [R115+0x423c], R130 ;  /* 0x00423c8273007388 */ /* 0x0003e20000000800 */
[-C--:B------:R-:W-:Y:S01]  /*6970*/  FMUL.FTZ R125, R95, R194.reuse ;  /* 0x000000c25f7d7220 */ /* 0x080fe20000410000 */
[-C--:B0-----:R-:W-:Y:S01]  /*6980*/  FMUL.FTZ R128, R124, R97.reuse ;  /* 0x000000617c807220 */ /* 0x081fe20000410000 */
[C---:B------:R-:W-:Y:S01]  /*6990*/  FMUL.FTZ R124, R196.reuse, R194 ;  /* 0x000000c2c47c7220 */ /* 0x040fe20000410000 */
[----:B------:R-:W-:Y:S01]  /*69a0*/  FMUL.FTZ R196, R196, R208 ;  /* 0x000000d0c4c47220 */ /* 0x000fe20000410000 */
[----:B------:R-:W-:Y:S01]  /*69b0*/  FFMA.FTZ R121, R123, R126, R121 ;  /* 0x0000007e7b797223 */ /* 0x000fe20000010079 */
[----:B------:R-:W-:Y:S01]  /*69c0*/  FMUL.FTZ R126, R41, R8 ;  /* 0x00000008297e7220 */ /* 0x000fe20000410000 */
[----:B------:R0:W-:Y:S01]  /*69d0*/  STS [R115+0x4244], R132 ;  /* 0x0042448473007388 */ /* 0x0001e20000000800 */
[----:B------:R-:W-:Y:S01]  /*69e0*/  FFMA.FTZ R196, R197, R194, -R196 ;  /* 0x000000c2c5c47223 */ /* 0x000fe200000108c4 */
[----:B------:R-:W-:Y:S01]  /*69f0*/  IADD3 R188, PT, PT, R167, 0x5c0, RZ ;  /* 0x000005c0a7bc7810 */ /* 0x000fe20007ffe0ff */
[-C--:B-1----:R-:W-:Y:S01]  /*6a00*/  FMUL.FTZ R130, R42, R97.reuse ;  /* 0x000000612a827220 */ /* 0x082fe20000410000 */
[C---:B------:R-:W-:Y:S01]  /*6a10*/  FFMA.FTZ R97, R123.reuse, R97, R96 ;  /* 0x000000617b617223 */ /* 0x040fe20000010060 */
[-C--:B------:R-:W-:Y:S01]  /*6a20*/  FFMA.FTZ R96, R123, R127.reuse, -R128 ;  /* 0x0000007f7b607223 */ /* 0x080fe20000010880 */
[-C--:B------:R-:W-:Y:S01]  /*6a30*/  FFMA.FTZ R123, R197, R208.reuse, R124 ;  /* 0x000000d0c57b7223 */ /* 0x080fe2000001007c */
[----:B------:R-:W-:Y:S01]  /*6a40*/  FADD.FTZ R196, R207, R196 ;  /* 0x000000c4cfc47221 */ /* 0x000fe20000010000 */
[----:B------:R-:W-:Y:S01]  /*6a50*/  FFMA.FTZ R124, R94, R208, R125 ;  /* 0x000000d05e7c7223 */ /* 0x000fe2000001007d */
[----:B------:R1:W-:Y:S01]  /*6a60*/  STS [R115+0x4230], R130 ;  /* 0x0042308273007388 */ /* 0x0003e20000000800 */
[----:B0-----:R-:W-:Y:S01]  /*6a70*/  FMUL.FTZ R132, R42, R127 ;  /* 0x0000007f2a847220 */ /* 0x001fe20000410000 */
[----:B------:R-:W-:Y:S01]  /*6a80*/  FADD.FTZ R131, R206, R123 ;  /* 0x0000007bce837221 */ /* 0x000fe20000010000 */
[-C--:B------:R-:W-:Y:S01]  /*6a90*/  FFMA.FTZ R127, R95, -R126.reuse, R232 ;  /* 0x8000007e5f7f7223 */ /* 0x080fe200000100e8 */
[----:B------:R-:W-:Y:S01]  /*6aa0*/  FFMA.FTZ R126, -R94, R126, R231 ;  /* 0x0000007e5e7e7223 */ /* 0x000fe200000101e7 */
[-C--:B------:R-:W-:Y:S01]  /*6ab0*/  FMUL.FTZ R94, R172, R196.reuse ;  /* 0x000000c4ac5e7220 */ /* 0x080fe20000410000 */
[----:B------:R-:W-:Y:S01]  /*6ac0*/  FMUL.FTZ R95, R208, UR31 ;  /* 0x0000001fd05f7c20 */ /* 0x000fe20008410000 */
[-C--:B------:R-:W-:Y:S01]  /*6ad0*/  FMUL.FTZ R172, R172, R131.reuse ;  /* 0x00000083acac7220 */ /* 0x080fe20000410000 */
[----:B------:R0:W-:Y:S01]  /*6ae0*/  STS [R115+0x4234], R132 ;  /* 0x0042348473007388 */ /* 0x0001e20000000800 */
[C---:B------:R-:W-:Y:S01]  /*6af0*/  FMUL.FTZ R123, R194.reuse, UR31 ;  /* 0x0000001fc27b7c20 */ /* 0x040fe20008410000 */
[----:B------:R-:W-:Y:S01]  /*6b00*/  FFMA.FTZ R128, R194, UR46, -R95 ;  /* 0x0000002ec2807c23 */ /* 0x000fe2000801085f */
[C---:B------:R-:W-:Y:S01]  /*6b10*/  FFMA.FTZ R172, R169.reuse, R196, -R172 ;  /* 0x000000c4a9ac7223 */ /* 0x040fe200000108ac */
[----:B------:R-:W-:Y:S01]  /*6b20*/  FFMA.FTZ R95, R169, R131, R94 ;  /* 0x00000083a95f7223 */ /* 0x000fe2000001005e */
[----:B------:R-:W-:Y:S01]  /*6b30*/  FFMA.FTZ R125, R208, UR46, R123 ;  /* 0x0000002ed07d7c23 */ /* 0x000fe2000801007b */
[----:B-1----:R-:W-:Y:S01]  /*6b40*/  FMUL.FTZ R130, R8, R208 ;  /* 0x000000d008827220 */ /* 0x002fe20000410000 */
[----:B------:R-:W-:Y:S01]  /*6b50*/  FADD.FTZ R205, R205, R172 ;  /* 0x000000accdcd7221 */ /* 0x000fe20000010000 */
[----:B------:R-:W-:Y:S01]  /*6b60*/  FADD.FTZ R169, R204, R95 ;  /* 0x0000005fcca97221 */ /* 0x000fe20000010000 */
[----:B------:R-:W-:Y:S01]  /*6b70*/  FMUL.FTZ R129, R127, R128 ;  /* 0x000000807f817220 */ /* 0x000fe20000410000 */
[----:B0-----:R-:W-:Y:S01]  /*6b80*/  FMUL.FTZ R132, R8, R194 ;  /* 0x000000c208847220 */ /* 0x001fe20000410000 */
[-C--:B------:R-:W-:Y:S01]  /*6b90*/  FFMA.FTZ R128, R93, -R133.reuse, R238 ;  /* 0x800000855d807223 */ /* 0x080fe200000100ee */
[----:B------:R-:W-:Y:S01]  /*6ba0*/  FFMA.FTZ R133, -R92, R133, R233 ;  /* 0x000000855c857223 */ /* 0x000fe200000101e9 */
[----:B------:R-:W-:Y:S01]  /*6bb0*/  FMUL.FTZ R183, R7, R196 ;  /* 0x000000c407b77220 */ /* 0x000fe20000410000 */
[C---:B------:R-:W-:Y:S01]  /*6bc0*/  FMUL.FTZ R123, R127.reuse, R132 ;  /* 0x000000847f7b7220 */ /* 0x040fe20000410000 */
[-C--:B------:R-:W-:Y:S01]  /*6bd0*/  FMUL.FTZ R127, R127, R130.reuse ;  /* 0x000000827f7f7220 */ /* 0x080fe20000410000 */
[----:B------:R0:W-:Y:S01]  /*6be0*/  STS [R115+0x4254], R134 ;  /* 0x0042548673007388 */ /* 0x0001e20000000800 */
[----:B------:R-:W-:Y:S01]  /*6bf0*/  FMUL.FTZ R186, R40, R183 ;  /* 0x000000b728ba7220 */ /* 0x000fe20000410000 */
[----:B------:R-:W-:Y:S01]  /*6c00*/  FFMA.FTZ R94, R126, R130, R123 ;  /* 0x000000827e5e7223 */ /* 0x000fe2000001007b */
[C---:B------:R-:W-:Y:S01]  /*6c10*/  FMUL.FTZ R123, R168.reuse, R205 ;  /* 0x000000cda87b7220 */ /* 0x040fe20000410000 */
[----:B------:R-:W-:Y:S01]  /*6c20*/  FMUL.FTZ R168, R168, R169 ;  /* 0x000000a9a8a87220 */ /* 0x000fe20000410000 */
[C---:B------:R-:W-:Y:S01]  /*6c30*/  FFMA.FTZ R95, R126.reuse, R132, -R127 ;  /* 0x000000847e5f7223 */ /* 0x040fe2000001087f */
[----:B------:R-:W-:Y:S01]  /*6c40*/  FFMA.FTZ R126, R126, R125, R129 ;  /* 0x0000007d7e7e7223 */ /* 0x000fe20000010081 */
[C---:B------:R-:W-:Y:S01]  /*6c50*/  FFMA.FTZ R123, R166.reuse, R169, R123 ;  /* 0x000000a9a67b7223 */ /* 0x040fe2000001007b */
[----:B------:R-:W-:Y:S01]  /*6c60*/  FFMA.FTZ R168, R166, R205, -R168 ;  /* 0x000000cda6a87223 */ /* 0x000fe200000108a8 */
[----:B------:R-:W-:Y:S01]  /*6c70*/  FMUL.FTZ R125, R93, R196 ;  /* 0x000000c45d7d7220 */ /* 0x000fe20000410000 */
[----:B------:R-:W-:Y:S01]  /*6c80*/  FMUL.FTZ R127, R131, UR31 ;  /* 0x0000001f837f7c20 */ /* 0x000fe20008410000 */
[----:B------:R-:W-:Y:S01]  /*6c90*/  FADD.FTZ R123, R202, R123 ;  /* 0x0000007bca7b7221 */ /* 0x000fe20000010000 */
[----:B------:R-:W-:Y:S01]  /*6ca0*/  FADD.FTZ R203, R203, R168 ;  /* 0x000000a8cbcb7221 */ /* 0x000fe20000010000 */
[----:B------:R-:W-:Y:S01]  /*6cb0*/  FFMA.FTZ R125, R92, R131, R125 ;  /* 0x000000835c7d7223 */ /* 0x000fe2000001007d */
[C---:B------:R-:W-:Y:S01]  /*6cc0*/  FMUL.FTZ R92, R196.reuse, UR31 ;  /* 0x0000001fc45c7c20 */ /* 0x040fe20008410000 */
[----:B------:R-:W-:Y:S01]  /*6cd0*/  FFMA.FTZ R129, R196, UR46, -R127 ;  /* 0x0000002ec4817c23 */ /* 0x000fe2000801087f */
[C---:B------:R-:W-:Y:S01]  /*6ce0*/  FMUL.FTZ R93, R164.reuse, R203 ;  /* 0x000000cba45d7220 */ /* 0x040fe20000410000 */
[----:B------:R-:W-:Y:S01]  /*6cf0*/  FMUL.FTZ R164, R164, R123 ;  /* 0x0000007ba4a47220 */ /* 0x000fe20000410000 */
[----:B0-----:R-:W-:Y:S01]  /*6d00*/  FMUL.FTZ R134, R41, R132 ;  /* 0x0000008429867220 */ /* 0x001fe20000410000 */
[----:B------:R-:W-:Y:S01]  /*6d10*/  FMUL.FTZ R166, R128, R183 ;  /* 0x000000b780a67220 */ /* 0x000fe20000410000 */
[C---:B------:R-:W-:Y:S01]  /*6d20*/  FFMA.FTZ R93, R162.reuse, R123, R93 ;  /* 0x0000007ba25d7223 */ /* 0x040fe2000001005d */
[----:B------:R-:W-:Y:S01]  /*6d30*/  FFMA.FTZ R164, R162, R203, -R164 ;  /* 0x000000cba2a47223 */ /* 0x000fe200000108a4 */
[----:B------:R-:W-:Y:S01]  /*6d40*/  FFMA.FTZ R162, R131, UR46, R92 ;  /* 0x0000002e83a27c23 */ /* 0x000fe2000801005c */
[----:B------:R-:W-:Y:S01]  /*6d50*/  FMUL.FTZ R131, R7, R131 ;  /* 0x0000008307837220 */ /* 0x000fe20000410000 */
[----:B------:R-:W-:Y:S01]  /*6d60*/  FADD.FTZ R127, R200, R93 ;  /* 0x0000005dc87f7221 */ /* 0x000fe20000010000 */
[----:B------:R-:W-:Y:S01]  /*6d70*/  FADD.FTZ R201, R201, R164 ;  /* 0x000000a4c9c97221 */ /* 0x000fe20000010000 */
[----:B------:R0:W-:Y:S01]  /*6d80*/  STS [R115+0x422c], R134 ;  /* 0x00422c8673007388 */ /* 0x0001e20000000800 */
[----:B------:R-:W-:Y:S01]  /*6d90*/  FMUL.FTZ R164, R40, R131 ;  /* 0x0000008328a47220 */ /* 0x000fe20000410000 */
[C---:B------:R-:W-:Y:S01]  /*6da0*/  FMUL.FTZ R92, R173.reuse, R127 ;  /* 0x0000007fad5c7220 */ /* 0x040fe20000410000 */
[----:B------:R-:W-:Y:S01]  /*6db0*/  FMUL.FTZ R93, R173, R201 ;  /* 0x000000c9ad5d7220 */ /* 0x000fe20000410000 */
[-C--:B------:R-:W-:Y:S01]  /*6dc0*/  FMUL.FTZ R180, R128, R131.reuse ;  /* 0x0000008380b47220 */ /* 0x080fe20000410000 */
[----:B------:R-:W-:Y:S01]  /*6dd0*/  FFMA.FTZ R166, R133, R131, R166 ;  /* 0x0000008385a67223 */ /* 0x000fe200000100a6 */
[C---:B------:R-:W-:Y:S01]  /*6de0*/  FFMA.FTZ R92, R174.reuse, R201, -R92 ;  /* 0x000000c9ae5c7223 */ /* 0x040fe2000001085c */
[----:B------:R-:W-:Y:S01]  /*6df0*/  FFMA.FTZ R93, R174, R127, R93 ;  /* 0x0000007fae5d7223 */ /* 0x000fe2000001005d */
[----:B------:R-:W-:Y:S01]  /*6e00*/  FMUL.FTZ R131, R36, R3 ;  /* 0x0000000324837220 */ /* 0x000fe20000410000 */
[----:B------:R-:W-:Y:S01]  /*6e10*/  FMUL.FTZ R130, R41, R130 ;  /* 0x0000008229827220 */ /* 0x000fe20000410000 */
[----:B0-----:R-:W-:Y:S01]  /*6e20*/  FADD.FTZ R134, R199, R92 ;  /* 0x0000005cc7867221 */ /* 0x001fe20000010000 */
[----:B------:R-:W-:Y:S01]  /*6e30*/  FADD.FTZ R198, R198, R93 ;  /* 0x0000005dc6c67221 */ /* 0x000fe20000010000 */
[----:B------:R-:W-:Y:S01]  /*6e40*/  FMUL.FTZ R168, R128, R129 ;  /* 0x0000008180a87220 */ /* 0x000fe20000410000 */
[----:B------:R-:W-:Y:S01]  /*6e50*/  FMUL.FTZ R129, R37, R4 ;  /* 0x0000000425817220 */ /* 0x000fe20000410000 */
[-C--:B------:R-:W-:Y:S01]  /*6e60*/  FFMA.FTZ R132, -R84, R131.reuse, R241 ;  /* 0x0000008354847223 */ /* 0x080fe200000101f1 */
[----:B------:R-:W-:Y:S01]  /*6e70*/  FFMA.FTZ R131, R85, -R131, R244 ;  /* 0x8000008355837223 */ /* 0x000fe200000100f4 */
[C---:B------:R-:W-:Y:S01]  /*6e80*/  FMUL.FTZ R93, R3.reuse, R134 ;  /* 0x00000086035d7220 */ /* 0x040fe20000410000 */
[----:B------:R-:W-:Y:S01]  /*6e90*/  FMUL.FTZ R173, R3, R198 ;  /* 0x000000c603ad7220 */ /* 0x000fe20000410000 */
[----:B------:R0:W-:Y:S01]  /*6ea0*/  STS [R115+0x4228], R130 ;  /* 0x0042288273007388 */ /* 0x0001e20000000800 */
[----:B------:R-:W-:Y:S01]  /*6eb0*/  FMUL.FTZ R92, R4, R201 ;  /* 0x000000c9045c7220 */ /* 0x000fe20000410000 */
[C---:B------:R-:W-:Y:S01]  /*6ec0*/  FMUL.FTZ R137, R131.reuse, R93 ;  /* 0x0000005d83897220 */ /* 0x040fe20000410000 */
[----:B------:R-:W-:Y:S01]  /*6ed0*/  FMUL.FTZ R128, R131, R173 ;  /* 0x000000ad83807220 */ /* 0x000fe20000410000 */
[----:B------:R1:W-:Y:S01]  /*6ee0*/  STS [R115+0x4220], R164 ;  /* 0x004220a473007388 */ /* 0x0003e20000000800 */
[----:B------:R-:W-:Y:S01]  /*6ef0*/  FMUL.FTZ R174, R38, R5 ;  /* 0x0000000526ae7220 */ /* 0x000fe20000410000 */
[C---:B------:R-:W-:Y:S01]  /*6f00*/  FFMA.FTZ R137, R132.reuse, R173, R137 ;  /* 0x000000ad84897223 */ /* 0x040fe20000010089 */
[----:B------:R-:W-:Y:S01]  /*6f10*/  FFMA.FTZ R128, R132, R93, -R128 ;  /* 0x0000005d84807223 */ /* 0x000fe20000010880 */
[----:B------:R-:W-:Y:S01]  /*6f20*/  FFMA.FTZ R191, R133, R183, -R180 ;  /* 0x000000b785bf7223 */ /* 0x000fe200000108b4 */
[----:B------:R-:W-:Y:S01]  /*6f30*/  FMUL.FTZ R185, R6, R169 ;  /* 0x000000a906b97220 */ /* 0x000fe20000410000 */
[-C--:B0-----:R-:W-:Y:S01]  /*6f40*/  FFMA.FTZ R130, -R86, R129.reuse, R171 ;  /* 0x0000008156827223 */ /* 0x081fe200000101ab */
[----:B------:R-:W-:Y:S01]  /*6f50*/  FFMA.FTZ R129, R87, -R129, R240 ;  /* 0x8000008157817223 */ /* 0x000fe200000100f0 */
[----:B------:R-:W-:Y:S01]  /*6f60*/  FADD.FTZ R137, RZ, R137 ;  /* 0x00000089ff897221 */ /* 0x000fe20000010000 */
[----:B------:R-:W-:Y:S01]  /*6f70*/  FADD.FTZ R128, RZ, R128 ;  /* 0x00000080ff807221 */ /* 0x000fe20000010000 */
[----:B-1----:R-:W-:Y:S01]  /*6f80*/  FMUL.FTZ R164, R4, R127 ;  /* 0x0000007f04a47220 */ /* 0x002fe20000410000 */
[----:B------:R-:W-:Y:S01]  /*6f90*/  FMUL.FTZ R179, R129, R92 ;  /* 0x0000005c81b37220 */ /* 0x000fe20000410000 */
[----:B------:R-:W-:Y:S01]  /*6fa0*/  FMUL.FTZ R187, R6, R205 ;  /* 0x000000cd06bb7220 */ /* 0x000fe20000410000 */
[----:B------:R-:W-:Y:S01]  /*6fb0*/  FFMA.FTZ R133, R133, R162, R168 ;  /* 0x000000a285857223 */ /* 0x000fe200000100a8 */
[-C--:B------:R-:W-:Y:S01]  /*6fc0*/  FMUL.FTZ R181, R129, R164.reuse ;  /* 0x000000a481b57220 */ /* 0x080fe20000410000 */
[C---:B------:R-:W-:Y:S01]  /*6fd0*/  FFMA.FTZ R172, R130.reuse, R164, R179 ;  /* 0x000000a482ac7223 */ /* 0x040fe200000100b3 */
[----:B------:R-:W-:Y:S01]  /*6fe0*/  FMUL.FTZ R179, R39, R6 ;  /* 0x0000000627b37220 */ /* 0x000fe20000410000 */
[----:B------:R-:W-:Y:S01]  /*6ff0*/  FMUL.FTZ R162, R169, UR31 ;  /* 0x0000001fa9a27c20 */ /* 0x000fe20008410000 */
[----:B------:R-:W-:Y:S01]  /*7000*/  FFMA.FTZ R181, R130, R92, -R181 ;  /* 0x0000005c82b57223 */ /* 0x000fe200000108b5 */
[----:B------:R-:W-:Y:S01]  /*7010*/  FADD.FTZ R137, R137, R172 ;  /* 0x000000ac89897221 */ /* 0x000fe20000010000 */
[-C--:B------:R-:W-:Y:S01]  /*7020*/  FFMA.FTZ R172, R89, -R174.reuse, R242 ;  /* 0x800000ae59ac7223 */ /* 0x080fe200000100f2 */
[-C--:B------:R-:W-:Y:S01]  /*7030*/  FFMA.FTZ R184, R91, -R179.reuse, R236 ;  /* 0x800000b35bb87223 */ /* 0x080fe200000100ec */
[----:B------:R-:W-:Y:S01]  /*7040*/  FADD.FTZ R178, R128, R181 ;  /* 0x000000b580b27221 */ /* 0x000fe20000010000 */
[----:B------:R-:W-:Y:S01]  /*7050*/  FFMA.FTZ R128, -R88, R174, R237 ;  /* 0x000000ae58807223 */ /* 0x000fe200000101ed */
[----:B------:R-:W-:Y:S01]  /*7060*/  FFMA.FTZ R174, -R90, R179, R235 ;  /* 0x000000b35aae7223 */ /* 0x000fe200000101eb */
[C---:B------:R-:W-:Y:S01]  /*7070*/  FMUL.FTZ R179, R5.reuse, R203 ;  /* 0x000000cb05b37220 */ /* 0x040fe20000410000 */
[----:B------:R-:W-:Y:S01]  /*7080*/  FMUL.FTZ R181, R5, R123 ;  /* 0x0000007b05b57220 */ /* 0x000fe20000410000 */
[----:B------:R-:W-:Y:S01]  /*7090*/  FMUL.FTZ R189, R184, R187 ;  /* 0x000000bbb8bd7220 */ /* 0x000fe20000410000 */
[----:B------:R-:W-:Y:S01]  /*70a0*/  FMUL.FTZ R91, R91, R205 ;  /* 0x000000cd5b5b7220 */ /* 0x000fe20000410000 */
[C---:B------:R-:W-:Y:S01]  /*70b0*/  FMUL.FTZ R183, R172.reuse, R179 ;  /* 0x000000b3acb77220 */ /* 0x040fe20000410000 */
[-C--:B------:R-:W-:Y:S01]  /*70c0*/  FMUL.FTZ R182, R172, R181.reuse ;  /* 0x000000b5acb67220 */ /* 0x080fe20000410000 */
[----:B------:R-:W-:Y:S01]  /*70d0*/  FMUL.FTZ R164, R37, R164 ;  /* 0x000000a425a47220 */ /* 0x000fe20000410000 */
[----:B------:R-:W-:Y:S01]  /*70e0*/  STS [R115+0x4224], R186 ;  /* 0x004224ba73007388 */ /* 0x000fe20000000800 */
[C---:B------:R-:W-:Y:S01]  /*70f0*/  FFMA.FTZ R180, R128.reuse, R181, R183 ;  /* 0x000000b580b47223 */ /* 0x040fe200000100b7 */
[----:B------:R-:W-:Y:S01]  /*7100*/  FFMA.FTZ R183, R128, R179, -R182 ;  /* 0x000000b380b77223 */ /* 0x000fe200000108b6 */
[----:B------:R-:W-:Y:S01]  /*7110*/  FMUL.FTZ R182, R184, R185 ;  /* 0x000000b9b8b67220 */ /* 0x000fe20000410000 */
[----:B------:R-:W-:Y:S01]  /*7120*/  STS [R115+0x4208], R164 ;  /* 0x004208a473007388 */ /* 0x000fe20000000800 */
[----:B------:R-:W-:Y:S01]  /*7130*/  FADD.FTZ R137, R137, R180 ;  /* 0x000000b489897221 */ /* 0x000fe20000010000 */
[----:B------:R-:W-:Y:S01]  /*7140*/  FADD.FTZ R178, R178, R183 ;  /* 0x000000b7b2b27221 */ /* 0x000fe20000010000 */
[C---:B------:R-:W-:Y:S01]  /*7150*/  FFMA.FTZ R183, R174.reuse, R187, -R182 ;  /* 0x000000bbaeb77223 */ /* 0x040fe200000108b6 */
[----:B------:R-:W-:Y:S01]  /*7160*/  FFMA.FTZ R180, R174, R185, R189 ;  /* 0x000000b9aeb47223 */ /* 0x000fe200000100bd */
[----:B------:R-:W-:Y:S01]  /*7170*/  IADD3 R168, PT, PT, R167, 0x3c0, RZ ;  /* 0x000003c0a7a87810 */ /* 0x000fe20007ffe0ff */
[----:B------:R-:W-:Y:S01]  /*7180*/  FMUL.FTZ R236, R20, -R236 ;  /* 0x800000ec14ec7220 */ /* 0x000fe20000410000 */
[----:B------:R-:W-:Y:S01]  /*7190*/  FADD.FTZ R178, R178, R183 ;  /* 0x000000b7b2b27221 */ /* 0x000fe20000010000 */
[----:B------:R-:W-:Y:S01]  /*71a0*/  FADD.FTZ R189, R137, R180 ;  /* 0x000000b489bd7221 */ /* 0x000fe20000010000 */
[----:B------:R-:W-:Y:S01]  /*71b0*/  FFMA.FTZ R137, R90, R169, R91 ;  /* 0x000000a95a897223 */ /* 0x000fe2000001005b */
[----:B------:R-:W-:Y:S01]  /*71c0*/  FMUL.FTZ R90, R205, UR31 ;  /* 0x0000001fcd5a7c20 */ /* 0x000fe20008410000 */
[----:B------:R-:W-:Y:S01]  /*71d0*/  FADD.FTZ R178, R178, R191 ;  /* 0x000000bfb2b27221 */ /* 0x000fe20000010000 */
[----:B------:R-:W-:Y:S01]  /*71e0*/  FADD.FTZ R189, R189, R166 ;  /* 0x000000a6bdbd7221 */ /* 0x000fe20000010000 */
[----:B------:R-:W-:Y:S01]  /*71f0*/  FFMA.FTZ R205, R205, UR46, -R162 ;  /* 0x0000002ecdcd7c23 */ /* 0x000fe200080108a2 */
[----:B------:R-:W-:Y:S01]  /*7200*/  FFMA.FTZ R169, R169, UR46, R90 ;  /* 0x0000002ea9a97c23 */ /* 0x000fe2000801005a */
[----:B------:R-:W-:Y:S01]  /*7210*/  FADD.FTZ R95, R178, R95 ;  /* 0x0000005fb25f7221 */ /* 0x000fe20000010000 */
[----:B------:R-:W-:Y:S01]  /*7220*/  FADD.FTZ R94, R189, R94 ;  /* 0x0000005ebd5e7221 */ /* 0x000fe20000010000 */
[----:B------:R-:W-:Y:S01]  /*7230*/  FMUL.FTZ R205, R184, R205 ;  /* 0x000000cdb8cd7220 */ /* 0x000fe20000410000 */
[----:B------:R-:W-:Y:S01]  /*7240*/  IADD3 R178, PT, PT, R167, 0x480, RZ ;  /* 0x00000480a7b27810 */ /* 0x000fe20007ffe0ff */
[----:B------:R-:W-:Y:S01]  /*7250*/  FADD.FTZ R96, R95, R96 ;  /* 0x000000605f607221 */ /* 0x000fe20000010000 */
[----:B------:R-:W-:Y:S01]  /*7260*/  FADD.FTZ R90, R94, R97 ;  /* 0x000000615e5a7221 */ /* 0x000fe20000010000 */
[----:B------:R-:W-:Y:S01]  /*7270*/  FMUL.FTZ R94, R39, R185 ;  /* 0x000000b9275e7220 */ /* 0x000fe20000410000 */
[----:B------:R-:W-:Y:S01]  /*7280*/  IADD3 R162, PT, PT, R167, 0x300, RZ ;  /* 0x00000300a7a27810 */ /* 0x000fe20007ffe0ff */
[----:B------:R-:W-:Y:S01]  /*7290*/  FADD.FTZ R175, R96, R175 ;  /* 0x000000af60af7221 */ /* 0x000fe20000010000 */
[----:B------:R-:W-:Y:S01]  /*72a0*/  FADD.FTZ R177, R90, R177 ;  /* 0x000000b15ab17221 */ /* 0x000fe20000010000 */
[----:B------:R-:W-:Y:S01]  /*72b0*/  FMUL.FTZ R90, R123, UR31 ;  /* 0x0000001f7b5a7c20 */ /* 0x000fe20008410000 */
[----:B------:R-:W-:Y:S01]  /*72c0*/  FMUL.FTZ R96, R39, R187 ;  /* 0x000000bb27607220 */ /* 0x000fe20000410000 */
[----:B------:R-:W-:Y:S01]  /*72d0*/  FADD.FTZ R175, R175, R170 ;  /* 0x000000aaafaf7221 */ /* 0x000fe20000010000 */
[----:B------:R-:W-:Y:S01]  /*72e0*/  FADD.FTZ R146, R177, R146 ;  /* 0x00000092b1927221 */ /* 0x000fe20000010000 */
[----:B------:R-:W-:Y:S01]  /*72f0*/  FFMA.FTZ R91, R203, UR46, -R90 ;  /* 0x0000002ecb5b7c23 */ /* 0x000fe2000801085a */
[----:B------:R0:W-:Y:S01]  /*7300*/  STS [R115+0x4218], R94 ;  /* 0x0042185e73007388 */ /* 0x0001e20000000800 */
[----:B------:R-:W-:Y:S01]  /*7310*/  FADD.FTZ R90, R175, R136 ;  /* 0x00000088af5a7221 */ /* 0x000fe20000010000 */
[----:B------:R-:W-:Y:S01]  /*7320*/  FADD.FTZ R95, R146, R135 ;  /* 0x00000087925f7221 */ /* 0x000fe20000010000 */
[----:B------:R-:W-:Y:S01]  /*7330*/  FFMA.FTZ R136, R174, R169, R205 ;  /* 0x000000a9ae887223 */ /* 0x000fe200000100cd */
[----:B------:R1:W-:Y:S01]  /*7340*/  STS [R115+0x421c], R96 ;  /* 0x00421c6073007388 */ /* 0x0003e20000000800 */
[----:B------:R-:W-:Y:S01]  /*7350*/  FADD.FTZ R145, R90, R145 ;  /* 0x000000915a917221 */ /* 0x000fe20000010000 */
[----:B------:R-:W-:Y:S01]  /*7360*/  FADD.FTZ R146, R95, R144 ;  /* 0x000000905f927221 */ /* 0x000fe20000010000 */
[C---:B------:R-:W-:Y:S01]  /*7370*/  FMUL.FTZ R90, R38.reuse, R181 ;  /* 0x000000b5265a7220 */ /* 0x040fe20000410000 */
[----:B------:R-:W-:Y:S01]  /*7380*/  FMUL.FTZ R144, R38, R179 ;  /* 0x000000b326907220 */ /* 0x000fe20000410000 */
[----:B------:R-:W-:Y:S01]  /*7390*/  FADD.FTZ R145, R145, R142 ;  /* 0x0000008e91917221 */ /* 0x000fe20000010000 */
[----:B------:R-:W-:Y:S01]  /*73a0*/  FADD.FTZ R146, R146, R143 ;  /* 0x0000008f92927221 */ /* 0x000fe20000010000 */
[C---:B0-----:R-:W-:Y:S01]  /*73b0*/  FMUL.FTZ R94, R36.reuse, R93 ;  /* 0x0000005d245e7220 */ /* 0x041fe20000410000 */
[----:B------:R-:W-:Y:S01]  /*73c0*/  STS [R115+0x4210], R90 ;  /* 0x0042105a73007388 */ /* 0x000fe20000000800 */
[----:B------:R-:W-:Y:S01]  /*73d0*/  FADD.FTZ R138, R145, R138 ;  /* 0x0000008a918a7221 */ /* 0x000fe20000010000 */
[----:B-1----:R-:W-:Y:S01]  /*73e0*/  FMUL.FTZ R96, R37, R92 ;  /* 0x0000005c25607220 */ /* 0x002fe20000410000 */
[----:B------:R-:W-:Y:S01]  /*73f0*/  FMUL.FTZ R92, R36, R173 ;  /* 0x000000ad245c7220 */ /* 0x000fe20000410000 */
[----:B------:R-:W-:Y:S01]  /*7400*/  FADD.FTZ R139, R146, R139 ;  /* 0x0000008b928b7221 */ /* 0x000fe20000010000 */
[----:B------:R-:W-:Y:S01]  /*7410*/  FADD.FTZ R141, R138, R141 ;  /* 0x0000008d8a8d7221 */ /* 0x000fe20000010000 */
[----:B------:R-:W-:Y:S01]  /*7420*/  STS [R115+0x4214], R144 ;  /* 0x0042149073007388 */ /* 0x000fe20000000800 */
[----:B------:R-:W-:Y:S01]  /*7430*/  IADD3 R138, PT, PT, R167, 0x100, RZ ;  /* 0x00000100a78a7810 */ /* 0x000fe20007ffe0ff */
[----:B------:R-:W-:Y:S01]  /*7440*/  FADD.FTZ R139, R139, R140 ;  /* 0x0000008c8b8b7221 */ /* 0x000fe20000010000 */
[----:B------:R-:W-:Y:S01]  /*7450*/  FADD.FTZ R141, R141, R120 ;  /* 0x000000788d8d7221 */ /* 0x000fe20000010000 */
[----:B------:R0:W-:Y:S01]  /*7460*/  STS [R115+0x420c], R96 ;  /* 0x00420c6073007388 */ /* 0x0001e20000000800 */
[----:B------:R-:W-:Y:S01]  /*7470*/  IADD3 R120, PT, PT, R167, 0x80, RZ ;  /* 0x00000080a7787810 */ /* 0x000fe20007ffe0ff */
[----:B------:R-:W-:Y:S01]  /*7480*/  FADD.FTZ R112, R139, R112 ;  /* 0x000000708b707221 */ /* 0x000fe20000010000 */
[C---:B------:R-:W-:Y:S01]  /*7490*/  IADD3 R140, PT, PT, R167.reuse, 0x140, RZ ;  /* 0x00000140a78c7810 */ /* 0x040fe20007ffe0ff */
[----:B------:R-:W-:Y:S01]  /*74a0*/  STS [R115+0x4200], R92 ;  /* 0x0042005c73007388 */ /* 0x000fe20000000800 */
[----:B------:R-:W-:Y:S01]  /*74b0*/  LEA.HI R93, R120, R167, RZ, 0x1b ;  /* 0x000000a7785d7211 */ /* 0x000fe200078fd8ff */
[----:B------:R-:W-:Y:S01]  /*74c0*/  FMUL.FTZ R135, R172, R91 ;  /* 0x0000005bac877220 */ /* 0x000fe20000410000 */
[-C--:B------:R-:W-:Y:S01]  /*74d0*/  LEA.HI R97, R140, R167.reuse, RZ, 0x1b ;  /* 0x000000a78c617211 */ /* 0x080fe200078fd8ff */
[----:B------:R1:W-:Y:S01]  /*74e0*/  STS [R115+0x4204], R94 ;  /* 0x0042045e73007388 */ /* 0x0003e20000000800 */
[----:B------:R-:W-:Y:S01]  /*74f0*/  LEA.HI R139, R138, R167, RZ, 0x1b ;  /* 0x000000a78a8b7211 */ /* 0x000fe200078fd8ff */
[----:B------:R-:W-:Y:S01]  /*7500*/  FADD.FTZ R117, R112, R117 ;  /* 0x0000007570757221 */ /* 0x000fe20000010000 */
[----:B0-----:R-:W-:Y:S01]  /*7510*/  IADD3 R96, PT, PT, R167, 0xc0, RZ ;  /* 0x000000c0a7607810 */ /* 0x001fe20007ffe0ff */
[----:B------:R-:W-:Y:S01]  /*7520*/  FADD.FTZ R118, R141, R118 ;  /* 0x000000768d767221 */ /* 0x000fe20000010000 */
[----:B------:R-:W-:Y:S01]  /*7530*/  LEA R120, R93, R176, 0x2 ;  /* 0x000000b05d787211 */ /* 0x000fe200078e10ff */
[----:B------:R-:W-:Y:S01]  /*7540*/  FMUL.FTZ R90, R156, R241 ;  /* 0x000000f19c5a7220 */ /* 0x000fe20000410000 */
[-C--:B------:R-:W-:Y:S01]  /*7550*/  LEA.HI R95, R96, R167.reuse, RZ, 0x1b ;  /* 0x000000a7605f7211 */ /* 0x080fe200078fd8ff */
[----:B------:R-:W-:Y:S01]  /*7560*/  FMUL.FTZ R232, R22, -R232 ;  /* 0x800000e816e87220 */ /* 0x000fe20000410000 */
[----:B------:R-:W-:Y:S01]  /*7570*/  LEA R140, R97, R176, 0x2 ;  /* 0x000000b0618c7211 */ /* 0x000fe200078e10ff */
[----:B------:R-:W-:Y:S01]  /*7580*/  FMUL.FTZ R218, R26, -R218 ;  /* 0x800000da1ada7220 */ /* 0x000fe20000410000 */
[----:B-1----:R-:W-:Y:S01]  /*7590*/  IADD3 R94, PT, PT, R167, 0x1c0, RZ ;  /* 0x000001c0a75e7810 */ /* 0x002fe20007ffe0ff */
[----:B------:R-:W-:Y:S01]  /*75a0*/  FMUL.FTZ R244, R156, -R244 ;  /* 0x800000f49cf47220 */ /* 0x000fe20000410000 */
[----:B------:R-:W-:Y:S01]  /*75b0*/  LEA R138, R95, R176, 0x2 ;  /* 0x000000b05f8a7211 */ /* 0x000fe200078e10ff */
[----:B------:R-:W-:Y:S01]  /*75c0*/  FMUL.FTZ R240, R155, -R240 ;  /* 0x800000f09bf07220 */ /* 0x000fe20000410000 */
[----:B------:R-:W-:Y:S01]  /*75d0*/  LEA.HI R143, R94, R167, RZ, 0x1b ;  /* 0x000000a75e8f7211 */ /* 0x000fe200078fd8ff */
[----:B------:R-:W-:Y:S01]  /*75e0*/  FMUL.FTZ R238, R21, -R238 ;  /* 0x800000ee15ee7220 */ /* 0x000fe20000410000 */
[----:B------:R-:W-:Y:S01]  /*75f0*/  IADD3 R92, PT, PT, R167, 0x180, RZ ;  /* 0x00000180a75c7810 */ /* 0x000fe20007ffe0ff */
[----:B------:R-:W-:Y:S01]  /*7600*/  FMUL.FTZ R234, R23, -R234 ;  /* 0x800000ea17ea7220 */ /* 0x000fe20000410000 */
[----:B------:R-:W-:Y:S01]  /*7610*/  IADD3 R142, PT, PT, R167, 0x240, RZ ;  /* 0x00000240a78e7810 */ /* 0x000fe20007ffe0ff */
[----:B------:R-:W-:Y:S01]  /*7620*/  FMUL.FTZ R171, R155, R171 ;  /* 0x000000ab9bab7220 */ /* 0x000fe20000410000 */
[----:B------:R-:W-:Y:S01]  /*7630*/  IADD3 R144, PT, PT, R167, 0x280, RZ ;  /* 0x00000280a7907810 */ /* 0x000fe20007ffe0ff */
[----:B------:R-:W-:Y:S01]  /*7640*/  FMUL.FTZ R242, R19, -R242 ;  /* 0x800000f213f27220 */ /* 0x000fe20000410000 */
[----:B------:R-:W-:Y:S01]  /*7650*/  LOP3.LUT R94, R167, UR28, RZ, 0xfc, !PT ;  /* 0x0000001ca75e7c12 */ /* 0x000fe2000f8efcff */
[----:B------:R-:W-:Y:S01]  /*7660*/  FMUL.FTZ R233, R21, R233 ;  /* 0x000000e915e97220 */ /* 0x000fe20000410000 */
[----:B------:R-:W-:Y:S01]  /*7670*/  MOV R95, UR30 ;  /* 0x0000001e005f7c02 */ /* 0x000fe20008000f00 */
[----:B------:R-:W-:Y:S01]  /*7680*/  FMUL.FTZ R231, R22, R231 ;  /* 0x000000e716e77220 */ /* 0x000fe20000410000 */
[----:B------:R-:W-:Y:S01]  /*7690*/  MOV R93, UR40 ;  /* 0x00000028005d7c02 */ /* 0x000fe20008000f00 */
[----:B------:R-:W-:Y:S01]  /*76a0*/  FMUL.FTZ R248, R24, -R248 ;  /* 0x800000f818f87220 */ /* 0x000fe20000410000 */
[----:B------:R-:W-:Y:S01]  /*76b0*/  MOV R97, UR42 ;  /* 0x0000002a00617c02 */ /* 0x000fe20008000f00 */
[----:B------:R-:W-:Y:S01]  /*76c0*/  FMUL.FTZ R250, R25, -R250 ;  /* 0x800000fa19fa7220 */ /* 0x000fe20000410000 */
[----:B------:R-:W-:Y:S01]  /*76d0*/  IADD3 R112, PT, PT, R167, 0x40, RZ ;  /* 0x00000040a7707810 */ /* 0x000fe20007ffe0ff */
[----:B------:R-:W-:Y:S01]  /*76e0*/  FMUL.FTZ R252, R27, -R252 ;  /* 0x800000fc1bfc7220 */ /* 0x000fe20000410000 */
[----:B------:R-:W-:Y:S01]  /*76f0*/  IADD3 R146, PT, PT, R167, 0x2c0, RZ ;  /* 0x000002c0a7927810 */ /* 0x000fe20007ffe0ff */
[----:B------:R-:W-:Y:S01]  /*7700*/  IMAD.WIDE.U32 R96, R97, UR8, R94 ;  /* 0x0000000861607c25 */ /* 0x000fe2000f8e005e */
[----:B------:R-:W-:-:S03]  /*7710*/  IADD3 R164, PT, PT, R167, 0x340, RZ ;  /* 0x00000340a7a47810 */ /* 0x000fc60007ffe0ff */
[----:B------:R-:W-:Y:S01]  /*7720*/  FMUL.FTZ R222, R29, -R222 ;  /* 0x800000de1dde7220 */ /* 0x000fe20000410000 */
[C---:B------:R-:W-:Y:S01]  /*7730*/  IADD3 R166, PT, PT, R167.reuse, 0x380, RZ ;  /* 0x00000380a7a67810 */ /* 0x040fe20007ffe0ff */
[----:B------:R-:W-:Y:S01]  /*7740*/  FMUL.FTZ R224, R30, -R224 ;  /* 0x800000e01ee07220 */ /* 0x000fe20000410000 */
[----:B------:R-:W-:Y:S01]  /*7750*/  LOP3.LUT R172, R167, 0x400, RZ, 0xfc, !PT ;  /* 0x00000400a7ac7812 */ /* 0x000fe200078efcff */
[----:B------:R-:W-:Y:S01]  /*7760*/  FMUL.FTZ R89, R89, R203 ;  /* 0x000000cb59597220 */ /* 0x000fe20000410000 */
        /* <DEDUP_REMOVED lines=41> */
[----:B------:R-:W-:Y:S02]  /*7a00*/  IADD3 R95, PT, PT, R176, 0x4200, RZ ;  /* 0x00004200b05f7810 */ /* 0x000fe40007ffe0ff */
[-C--:B------:R-:W-:Y:S02]  /*7a10*/  LEA R142, R143, R176.reuse, 0x2 ;  /* 0x000000b08f8e7211 */ /* 0x080fe400078e10ff */
[-C--:B------:R-:W-:Y:S02]  /*7a20*/  LEA R143, R145, R176.reuse, 0x2 ;  /* 0x000000b0918f7211 */ /* 0x080fe400078e10ff */
[-C--:B------:R-:W-:Y:S02]  /*7a30*/  LEA R144, R169, R176.reuse, 0x2 ;  /* 0x000000b0a9907211 */ /* 0x080fe400078e10ff */
[-C--:B------:R-:W-:Y:S01]  /*7a40*/  LEA R172, R189, R176.reuse, 0x2 ;  /* 0x000000b0bdac7211 */ /* 0x080fe200078e10ff */
[----:B------:R-:W-:Y:S01]  /*7a50*/  BAR.SYNC.DEFER_BLOCKING 0x0 ;  /* 0x0000000000007b1d */ /* 0x000fe20000010000 */
        /* <DEDUP_REMOVED lines=8> */
[-C--:B------:R-:W-:Y:S02]  /*7ae0*/  LEA R189, R246, R176.reuse, 0x2 ;  /* 0x000000b0f6bd7211 */ /* 0x080fe400078e10ff */
[-C--:B------:R-:W-:Y:S02]  /*7af0*/  LEA R139, R139, R176.reuse, 0x2 ;  /* 0x000000b08b8b7211 */ /* 0x080fe400078e10ff */
[-C--:B------:R-:W-:Y:S02]  /*7b00*/  LEA R141, R141, R176.reuse, 0x2 ;  /* 0x000000b08d8d7211 */ /* 0x080fe400078e10ff */
[-C--:B------:R-:W-:Y:S01]  /*7b10*/  LEA R173, R191, R176.reuse, 0x2 ;  /* 0x000000b0bfad7211 */ /* 0x080fe200078e10ff */
[----:B------:R-:W0:Y:S01]  /*7b20*/  LDS R189, [R189+0x4200] ;  /* 0x00420000bdbd7984 */ /* 0x000e220000000800 */
[----:B------:R-:W-:-:S02]  /*7b30*/  LEA R174, R193, R176, 0x2 ;  /* 0x000000b0c1ae7211 */ /* 0x000fc400078e10ff */
[-C--:B------:R-:W-:Y:S01]  /*7b40*/  LEA R175, R195, R176.reuse, 0x2 ;  /* 0x000000b0c3af7211 */ /* 0x080fe200078e10ff */
[----:B------:R-:W1:Y:S01]  /*7b50*/  LDS R191, [R112+0x4300] ;  /* 0x0043000070bf7984 */ /* 0x000e620000000800 */
[-C--:B------:R-:W-:Y:S02]  /*7b60*/  LEA R177, R197, R176.reuse, 0x2 ;  /* 0x000000b0c5b17211 */ /* 0x080fe400078e10ff */
[-C--:B------:R-:W-:Y:S01]  /*7b70*/  LEA R178, R199, R176.reuse, 0x2 ;  /* 0x000000b0c7b27211 */ /* 0x080fe200078e10ff */
[----:B------:R-:W2:Y:S01]  /*7b80*/  LDS R193, [R120+0x4400] ;  /* 0x0044000078c17984 */ /* 0x000ea20000000800 */
        /* <DEDUP_REMOVED lines=22> */
[----:B------:R-:W0:Y:S04]  /*7cf0*/  LDS R213, [R144+0x4c00] ;  /* 0x004c000090d57984 */ /* 0x000e280000000800 */
        /* <DEDUP_REMOVED lines=34> */
[C---:B------:R-:W-:Y:S01]  /*7f20*/  LEA R92, P3, R96.reuse, UR17, 0x2 ;  /* 0x00000011605c7c11 */ /* 0x040fe2000f8610ff */
        /* <DEDUP_REMOVED lines=24> */
[----:B-----5:R-:W-:-:S03]  /*80b0*/  FMUL.FTZ R171, R198, UR31 ;  /* 0x0000001fc6ab7c20 */ /* 0x020fc60008410000 */
[----:B------:R0:W-:Y:S01]  /*80c0*/  STS [R115+0x6314], R242 ;  /* 0x006314f273007388 */ /* 0x0001e20000000800 */
[----:B-1----:R-:W-:-:S03]  /*80d0*/  FMUL.FTZ R218, R127, UR31 ;  /* 0x0000001f7fda7c20 */ /* 0x002fc60008410000 */
[----:B------:R1:W-:Y:S01]  /*80e0*/  STS [R115+0x6318], R244 ;  /* 0x006318f473007388 */ /* 0x0003e20000000800 */
[----:B--2---:R-:W-:Y:S01]  /*80f0*/  FMUL.FTZ R96, R203, UR31 ;  /* 0x0000001fcb607c20 */ /* 0x004fe20008410000 */
[----:B------:R-:W-:Y:S02]  /*8100*/  FFMA.FTZ R218, R201, UR46, -R218 ;  /* 0x0000002ec9da7c23 */ /* 0x000fe400080108da */
[----:B------:R1:W-:Y:S01]  /*8110*/  STS [R115+0x6320], R233 ;  /* 0x006320e973007388 */ /* 0x0003e20000000800 */
[----:B------:R-:W-:Y:S01]  /*8120*/  FFMA.FTZ R147, R123, UR46, R96 ;  /* 0x0000002e7b937c23 */ /* 0x000fe20008010060 */
[----:B------:R-:W-:Y:S02]  /*8130*/  FMUL.FTZ R96, R201, UR31 ;  /* 0x0000001fc9607c20 */ /* 0x000fe40008410000 */
[----:B------:R1:W-:Y:S02]  /*8140*/  STS [R115+0x6328], R231 ;  /* 0x006328e773007388 */ /* 0x0003e40000000800 */
[----:B------:R-:W-:-:S02]  /*8150*/  FFMA.FTZ R97, R127, UR46, R96 ;  /* 0x0000002e7f617c23 */ /* 0x000fc40008010060 */
[----:B------:R1:W-:Y:S01]  /*8160*/  STS [R115+0x633c], R248 ;  /* 0x00633cf873007388 */ /* 0x0003e20000000800 */
[----:B------:R-:W-:-:S03]  /*8170*/  FFMA.FTZ R96, R134, UR46, -R171 ;  /* 0x0000002e86607c23 */ /* 0x000fc600080108ab */
        /* <DEDUP_REMOVED lines=12> */
[----:B------:R-:W-:Y:S06]  /*8240*/  BAR.SYNC.DEFER_BLOCKING 0x0 ;  /* 0x0000000000007b1d */ /* 0x000fec0000010000 */
[----:B0--34-:R-:W-:Y:S05]  /*8250*/  @!P6 BRA `(.L_x_11610) ;  /* 0x00000000000ce947 */ /* 0x019fea0003800000 */
[----:B-1----:R-:W0:Y:S04]  /*8260*/  LDS R115, [R246+0x2100] ;  /* 0x00210000f6737984 */ /* 0x002e280000000800 */
[----:B------:R2:W-:Y:S04]  /*8270*/  REDG.E.ADD.F32.FTZ.RN.STRONG.GPU desc[UR26][R90.64], R189 ;  /* 0x000000bd5a0079a6 */ /* 0x0005e8000c12f31a */
[----:B0-----:R2:W-:Y:S02]  /*8280*/  REDG.E.ADD.F32.FTZ.RN.STRONG.GPU desc[UR26][R92.64], R115 ;  /* 0x000000735c0079a6 */ /* 0x0015e4000c12f31a */
.L_x_11610:
[----:B------:R-:W-:Y:S05]  /*8290*/  BSYNC.RECONVERGENT B0 ;  /* 0x0000000000007941 */ /* 0x000fea0003800200 */
.L_x_11609:
[----:B-12---:R0:W1:Y:S01]  /*82a0*/  LDS R115, [R112+0x6400] ;  /* 0x0064000070737984 */ /* 0x0060620000000800 */
[----:B------:R-:W-:Y:S04]  /*82b0*/  BSSY.RECONVERGENT B0, `(.L_x_11611) ;  /* 0x0000004000007945 */ /* 0x000fe80003800200 */
[----:B------:R-:W-:Y:S05]  /*82c0*/  @!P3 BRA `(.L_x_11612) ;  /* 0x000000000008b947 */ /* 0x000fea0003800000 */
[----:B------:R2:W-:Y:S04]  /*82d0*/  REDG.E.ADD.F32.FTZ.RN.STRONG.GPU desc[UR26][R90.64+0x100], R191 ;  /* 0x000100bf5a0079a6 */ /* 0x0005e8000c12f31a */
[----:B-1----:R2:W-:Y:S02]  /*82e0*/  REDG.E.ADD.F32.FTZ.RN.STRONG.GPU desc[UR26][R92.64+0x100], R115 ;  /* 0x000100735c0079a6 */ /* 0x0025e4000c12f31a */
.L_x_11612:
[----:B------:R-:W-:Y:S05]  /*82f0*/  BSYNC.RECONVERGENT B0 ;  /* 0x0000000000007941 */ /* 0x000fea0003800200 */
.L_x_11611:
[----:B-12---:R1:W2:Y:S01]  /*8300*/  LDS R115, [R120+0x6500] ;  /* 0x0065000078737984 */ /* 0x0062a20000000800 */
[----:B------:R-:W-:Y:S04]  /*8310*/  BSSY.RECONVERGENT B0, `(.L_x_11613) ;  /* 0x0000004000007945 */ /* 0x000fe80003800200 */
[----:B------:R-:W-:Y:S05]  /*8320*/  @!P4 BRA `(.L_x_11614) ;  /* 0x000000000008c947 */ /* 0x000fea0003800000 */
[----:B------:R3:W-:Y:S04]  /*8330*/  REDG.E.ADD.F32.FTZ.RN.STRONG.GPU desc[UR26][R90.64+0x200], R193 ;  /* 0x000200c15a0079a6 */ /* 0x0007e8000c12f31a */
[----:B--2---:R3:W-:Y:S02]  /*8340*/  REDG.E.ADD.F32.FTZ.RN.STRONG.GPU desc[UR26][R92.64+0x200], R115 ;  /* 0x000200735c0079a6 */ /* 0x0047e4000c12f31a */
.L_x_11614:
[----:B------:R-:W-:Y:S05]  /*8350*/  BSYNC.RECONVERGENT B0 ;  /* 0x0000000000007941 */ /* 0x000fea0003800200 */
.L_x_11613:
[----:B--23--:R2:W3:Y:S01]  /*8360*/  LDS R115, [R138+0x6600] ;  /* 0x006600008a737984 */ /* 0x00c4e20000000800 */
[----:B------:R-:W-:Y:S04]  /*8370*/  BSSY.RECONVERGENT B0, `(.L_x_11615) ;  /* 0x0000004000007945 */ /* 0x000fe80003800200 */
[----:B------:R-:W-:Y:S05]  /*8380*/  @!P5 BRA `(.L_x_11616) ;  /* 0x000000000008d947 */ /* 0x000fea0003800000 */
[----:B------:R4:W-:Y:S04]  /*8390*/  REDG.E.ADD.F32.FTZ.RN.STRONG.GPU desc[UR26][R90.64+0x300], R195 ;  /* 0x000300c35a0079a6 */ /* 0x0009e8000c12f31a */
[----:B---3--:R4:W-:Y:S02]  /*83a0*/  REDG.E.ADD.F32.FTZ.RN.STRONG.GPU desc[UR26][R92.64+0x300], R115 ;  /* 0x000300735c0079a6 */ /* 0x0089e4000c12f31a */
.L_x_11616:
[----:B------:R-:W-:Y:S05]  /*83b0*/  BSYNC.RECONVERGENT B0 ;  /* 0x0000000000007941 */ /* 0x000fea0003800200 */
.L_x_11615:
[----:B------:R-:W0:Y:S01]  /*83c0*/  LDS R139, [R139+0x6700] ;  /* 0x006700008b8b7984 */ /* 0x000e220000000800 */
[C---:B------:R-:W-:Y:S01]  /*83d0*/  ISETP.GE.AND P6, PT, R94.reuse, 0x101, PT ;  /* 0x000001015e00780c */ /* 0x040fe20003fc6270 */
[----:B------:R-:W-:Y:S01]  /*83e0*/  BSSY.RECONVERGENT B0, `(.L_x_11617) ;  /* 0x0000007000007945 */ /* 0x000fe20003800200 */
[C---:B------:R-:W-:Y:S02]  /*83f0*/  ISETP.GE.AND P3, PT, R94.reuse, 0x141, PT ;  /* 0x000001415e00780c */ /* 0x040fe40003f66270 */
[C---:B------:R-:W-:Y:S02]  /*8400*/  ISETP.GE.AND P4, PT, R94.reuse, 0x181, PT ;  /* 0x000001815e00780c */ /* 0x040fe40003f86270 */
[----:B------:R-:W-:-:S07]  /*8410*/  ISETP.GE.AND P5, PT, R94, 0x1c1, PT ;  /* 0x000001c15e00780c */ /* 0x000fce0003fa6270 */
[----:B------:R-:W-:Y:S06]  /*8420*/  @!P6 BRA `(.L_x_11618) ;  /* 0x000000000008e947 */ /* 0x000fec0003800000 */
[----:B------:R1:W-:Y:S04]  /*8430*/  REDG.E.ADD.F32.FTZ.RN.STRONG.GPU desc[UR26][R90.64+0x400], R197 ;  /* 0x000400c55a0079a6 */ /* 0x0003e8000c12f31a */
[----:B0-----:R1:W-:Y:S02]  /*8440*/  REDG.E.ADD.F32.FTZ.RN.STRONG.GPU desc[UR26][R92.64+0x400], R139 ;  /* 0x0004008b5c0079a6 */ /* 0x0013e4000c12f31a */
.L_x_11618:
[----:B------:R-:W-:Y:S05]  /*8450*/  BSYNC.RECONVERGENT B0 ;  /* 0x0000000000007941 */ /* 0x000fea0003800200 */
.L_x_11617:
[----:B---34-:R3:W4:Y:S01]  /*8460*/  LDS R115, [R140+0x6800] ;  /* 0x006800008c737984 */ /* 0x0187220000000800 */
[----:B------:R-:W-:Y:S04]  /*8470*/  BSSY.RECONVERGENT B0, `(.L_x_11619) ;  /* 0x0000004000007945 */ /* 0x000fe80003800200 */
[----:B------:R-:W-:Y:S05]  /*8480*/  @!P3 BRA `(.L_x_11620) ;  /* 0x000000000008b947 */ /* 0x000fea0003800000 */
[----:B------:R0:W-:Y:S04]  /*8490*/  REDG.E.ADD.F32.FTZ.RN.STRONG.GPU desc[UR26][R90.64+0x500], R199 ;  /* 0x000500c75a0079a6 */ /* 0x0001e8000c12f31a */
[----:B----4-:R4:W-:Y:S02]  /*84a0*/  REDG.E.ADD.F32.FTZ.RN.STRONG.GPU desc[UR26][R92.64+0x500], R115 ;  /* 0x000500735c0079a6 */ /* 0x0109e4000c12f31a */
.L_x_11620:
[----:B------:R-:W-:Y:S05]  /*84b0*/  BSYNC.RECONVERGENT B0 ;  /* 0x0000000000007941 */ /* 0x000fea0003800200 */
.L_x_11619:
[----:B------:R-:W0:Y:S01]  /*84c0*/  LDS R141, [R141+0x6900] ;  /* 0x006900008d8d7984 */ /* 0x000e220000000800 */
[----:B------:R-:W-:Y:S04]  /*84d0*/  BSSY.RECONVERGENT B0, `(.L_x_11621) ;  /* 0x0000004000007945 */ /* 0x000fe80003800200 */
[----:B------:R-:W-:Y:S05]  /*84e0*/  @!P4 BRA `(.L_x_11622) ;  /* 0x000000000008c947 */ /* 0x000fea0003800000 */
[----:B------:R1:W-:Y:S04]  /*84f0*/  REDG.E.ADD.F32.FTZ.RN.STRONG.GPU desc[UR26][R90.64+0x600], R205 ;  /* 0x000600cd5a0079a6 */ /* 0x0003e8000c12f31a */
[----:B0-----:R1:W-:Y:S02]  /*8500*/  REDG.E.ADD.F32.FTZ.RN.STRONG.GPU desc[UR26][R92.64+0x600], R141 ;  /* 0x0006008d5c0079a6 */ /* 0x0013e4000c12f31a */
.L_x_11622:
[----:B------:R-:W-:Y:S05]  /*8510*/  BSYNC.RECONVERGENT B0 ;  /* 0x0000000000007941 */ /* 0x000fea0003800200 */
.L_x_11621:
[----:B----4-:R4:W0:Y:S01]  /*8520*/  LDS R115, [R142+0x6a00] ;  /* 0x006a00008e737984 */ /* 0x0108220000000800 */
[----:B------:R-:W-:Y:S04]  /*8530*/  BSSY.RECONVERGENT B0, `(.L_x_11623) ;  /* 0x0000004000007945 */ /* 0x000fe80003800200 */
[----:B------:R-:W-:Y:S05]  /*8540*/  @!P5 BRA `(.L_x_11624) ;  /* 0x000000000008d947 */ /* 0x000fea0003800000 */
[----:B------:R1:W-:Y:S04]  /*8550*/  REDG.E.ADD.F32.FTZ.RN.STRONG.GPU desc[UR26][R90.64+0x700], R207 ;  /* 0x000700cf5a0079a6 */ /* 0x0003e8000c12f31a */
[----:B0-----:R1:W-:Y:S02]  /*8560*/  REDG.E.ADD.F32.FTZ.RN.STRONG.GPU desc[UR26][R92.64+0x700], R115 ;  /* 0x000700735c0079a6 */ /* 0x0013e4000c12f31a */
.L_x_11624:
[----:B------:R-:W-:Y:S05]  /*8570*/  BSYNC.RECONVERGENT B0 ;  /* 0x0000000000007941 */ /* 0x000fea0003800200 */
.L_x_11623:
        /* <DEDUP_REMOVED lines=9> */
.L_x_11626:
[----:B------:R-:W-:Y:S05]  /*8610*/  BSYNC.RECONVERGENT B0 ;  /* 0x0000000000007941 */ /* 0x000fea0003800200 */
.L_x_11625:
[----:B------:R-:W0:Y:S01]  /*8620*/  LDS R143, [R143+0x6c00] ;  /* 0x006c00008f8f7984 */ /* 0x000e220000000800 */
[----:B------:R-:W-:Y:S04]  /*8630*/  BSSY.RECONVERGENT B0, `(.L_x_11627) ;  /* 0x0000004000007945 */ /* 0x000fe80003800200 */
[----:B------:R-:W-:Y:S05]  /*8640*/  @!P3 BRA `(.L_x_11628) ;  /* 0x000000000008b947 */ /* 0x000fea0003800000 */
[----:B------:R1:W-:Y:S04]  /*8650*/  REDG.E.ADD.F32.FTZ.RN.STRONG.GPU desc[UR26][R90.64+0x900], R211 ;  /* 0x000900d35a0079a6 */ /* 0x0003e8000c12f31a */
[----:B0-----:R1:W-:Y:S02]  /*8660*/  REDG.E.ADD.F32.FTZ.RN.STRONG.GPU desc[UR26][R92.64+0x900], R143 ;  /* 0x0009008f5c0079a6 */ /* 0x0013e4000c12f31a */
.L_x_11628:
[----:B------:R-:W-:Y:S05]  /*8670*/  BSYNC.RECONVERGENT B0 ;  /* 0x0000000000007941 */ /* 0x000fea0003800200 */
.L_x_11627:
[----:B01----:R0:W1:Y:S01]  /*8680*/  LDS R115, [R144+0x6d00] ;  /* 0x006d000090737984 */ /* 0x0030620000000800 */
[----:B------:R-:W-:Y:S04]  /*8690*/  BSSY.RECONVERGENT B0, `(.L_x_11629) ;  /* 0x0000004000007945 */ /* 0x000fe80003800200 */
[----:B------:R-:W-:Y:S05]  /*86a0*/  @!P4 BRA `(.L_x_11630) ;  /* 0x000000000008c947 */ /* 0x000fea0003800000 */
[----:B------:R0:W-:Y:S04]  /*86b0*/  REDG.E.ADD.F32.FTZ.RN.STRONG.GPU desc[UR26][R90.64+0xa00], R213 ;  /* 0x000a00d55a0079a6 */ /* 0x0001e8000c12f31a */
[----:B-1----:R0:W-:Y:S02]  /*86c0*/  REDG.E.ADD.F32.FTZ.RN.STRONG.GPU desc[UR26][R92.64+0xa00], R115 ;  /* 0x000a00735c0079a6 */ /* 0x0021e4000c12f31a */
.L_x_11630:
[----:B------:R-:W-:Y:S05]  /*86d0*/  BSYNC.RECONVERGENT B0 ;  /* 0x0000000000007941 */ /* 0x000fea0003800200 */
.L_x_11629:
[----:B------:R-:W0:Y:S01]  /*86e0*/  LDS R145, [R145+0x6e00] ;  /* 0x006e000091917984 */ /* 0x000e220000000800 */
[----:B------:R-:W-:Y:S04]  /*86f0*/  BSSY.RECONVERGENT B0, `(.L_x_11631) ;  /* 0x0000004000007945 */ /* 0x000fe80003800200 */
[----:B------:R-:W-:Y:S05]  /*8700*/  @!P5 BRA `(.L_x_11632) ;  /* 0x000000000008d947 */ /* 0x000fea0003800000 */
[----:B------:R1:W-:Y:S04]  /*8710*/  REDG.E.ADD.F32.FTZ.RN.STRONG.GPU desc[UR26][R90.64+0xb00], R215 ;  /* 0x000b00d75a0079a6 */ /* 0x0003e8000c12f31a */
[----:B0-----:R0:W-:Y:S02]  /*8720*/  REDG.E.ADD.F32.FTZ.RN.STRONG.GPU desc[UR26][R92.64+0xb00], R145 ;  /* 0x000b00915c0079a6 */ /* 0x0011e4000c12f31a */
.L_x_11632:
[----:B------:R-:W-:Y:S05]  /*8730*/  BSYNC.RECONVERGENT B0 ;  /* 0x0000000000007941 */ /* 0x000fea0003800200 */
.L_x_11631:
[----:B01----:R0:W1:Y:S01]  /*8740*/  LDS R115, [R146+0x6f00] ;  /* 0x006f000092737984 */ /* 0x0030620000000800 */
[C---:B------:R-:W-:Y:S01]  /*8750*/  ISETP.GE.AND P6, PT, R94.reuse, 0x301, PT ;  /* 0x000003015e00780c */ /* 0x040fe20003fc6270 */
[----:B------:R-:W-:Y:S01]  /*8760*/  BSSY.RECONVERGENT B0, `(.L_x_11633) ;  /* 0x0000007000007945 */ /* 0x000fe20003800200 */
[C---:B------:R-:W-:Y:S02]  /*8770*/  ISETP.GE.AND P3, PT, R94.reuse, 0x341, PT ;  /* 0x000003415e00780c */ /* 0x040fe40003f66270 */
[C---:B------:R-:W-:Y:S02]  /*8780*/  ISETP.GE.AND P4, PT, R94.reuse, 0x381, PT ;  /* 0x000003815e00780c */ /* 0x040fe40003f86270 */
[----:B------:R-:W-:-:S07]  /*8790*/  ISETP.GE.AND P5, PT, R94, 0x3c1, PT ;  /* 0x000003c15e00780c */ /* 0x000fce0003fa6270 */
[----:B------:R-:W-:Y:S06]  /*87a0*/  @!P6 BRA `(.L_x_11634) ;  /* 0x000000000008e947 */ /* 0x000fec0003800000 */
[----:B------:R0:W-:Y:S04]  /*87b0*/  REDG.E.ADD.F32.FTZ.RN.STRONG.GPU desc[UR26][R90.64+0xc00], R241 ;  /* 0x000c00f15a0079a6 */ /* 0x0001e8000c12f31a */
[----:B-1----:R0:W-:Y:S02]  /*87c0*/  REDG.E.ADD.F32.FTZ.RN.STRONG.GPU desc[UR26][R92.64+0xc00], R115 ;  /* 0x000c00735c0079a6 */ /* 0x0021e4000c12f31a */
.L_x_11634:
[----:B------:R-:W-:Y:S05]  /*87d0*/  BSYNC.RECONVERGENT B0 ;  /* 0x0000000000007941 */ /* 0x000fea0003800200 */
.L_x_11633:
[----:B01----:R0:W1:Y:S01]  /*87e0*/  LDS R115, [R162+0x7000] ;  /* 0x00700000a2737984 */ /* 0x0030620000000800 */
[----:B------:R-:W-:Y:S04]  /*87f0*/  BSSY.RECONVERGENT B0, `(.L_x_11635) ;  /* 0x0000004000007945 */ /* 0x000fe80003800200 */
[----:B------:R-:W-:Y:S05]  /*8800*/  @!P3 BRA `(.L_x_11636) ;  /* 0x000000000008b947 */ /* 0x000fea0003800000 */
[----:B------:R0:W-:Y:S04]  /*8810*/  REDG.E.ADD.F32.FTZ.RN.STRONG.GPU desc[UR26][R90.64+0xd00], R243 ;  /* 0x000d00f35a0079a6 */ /* 0x0001e8000c12f31a */
[----:B-1----:R0:W-:Y:S02]  /*8820*/  REDG.E.ADD.F32.FTZ.RN.STRONG.GPU desc[UR26][R92.64+0xd00], R115 ;  /* 0x000d00735c0079a6 */ /* 0x0021e4000c12f31a */
.L_x_11636:
[----:B------:R-:W-:Y:S05]  /*8830*/  BSYNC.RECONVERGENT B0 ;  /* 0x0000000000007941 */ /* 0x000fea0003800200 */
.L_x_11635:
[----:B01----:R0:W1:Y:S01]  /*8840*/  LDS R115, [R164+0x7100] ;  /* 0x00710000a4737984 */ /* 0x0030620000000800 */
[----:B------:R-:W-:Y:S04]  /*8850*/  BSSY.RECONVERGENT B0, `(.L_x_11637) ;  /* 0x0000004000007945 */ /* 0x000fe80003800200 */
[----:B------:R-:W-:Y:S05]  /*8860*/  @!P4 BRA `(.L_x_11638) ;  /* 0x000000000008c947 */ /* 0x000fea0003800000 */
[----:B------:R0:W-:Y:S04]  /*8870*/  REDG.E.ADD.F32.FTZ.RN.STRONG.GPU desc[UR26][R90.64+0xe00], R247 ;  /* 0x000e00f75a0079a6 */ /* 0x0001e8000c12f31a */
[----:B-1----:R0:W-:Y:S02]  /*8880*/  REDG.E.ADD.F32.FTZ.RN.STRONG.GPU desc[UR26][R92.64+0xe00], R115 ;  /* 0x000e00735c0079a6 */ /* 0x0021e4000c12f31a */
.L_x_11638:
[----:B------:R-:W-:Y:S05]  /*8890*/  BSYNC.RECONVERGENT B0 ;  /* 0x0000000000007941 */ /* 0x000fea0003800200 */
.L_x_11637:
[----:B01----:R0:W1:Y:S01]  /*88a0*/  LDS R115, [R166+0x7200] ;  /* 0x00720000a6737984 */ /* 0x0030620000000800 */
[----:B------:R-:W-:Y:S04]  /*88b0*/  BSSY.RECONVERGENT B0, `(.L_x_11639) ;  /* 0x0000004000007945 */ /* 0x000fe80003800200 */
[----:B------:R-:W-:Y:S05]  /*88c0*/  @!P5 BRA `(.L_x_11640) ;  /* 0x000000000008d947 */ /* 0x000fea0003800000 */
[----:B------:R0:W-:Y:S04]  /*88d0*/  REDG.E.ADD.F32.FTZ.RN.STRONG.GPU desc[UR26][R90.64+0xf00], R249 ;  /* 0x000f00f95a0079a6 */ /* 0x0001e8000c12f31a */
[----:B-1----:R0:W-:Y:S02]  /*88e0*/  REDG.E.ADD.F32.FTZ.RN.STRONG.GPU desc[UR26][R92.64+0xf00], R115 ;  /* 0x000f00735c0079a6 */ /* 0x0021e4000c12f31a */
.L_x_11640:
[----:B------:R-:W-:Y:S05]  /*88f0*/  BSYNC.RECONVERGENT B0 ;  /* 0x0000000000007941 */ /* 0x000fea0003800200 */
.L_x_11639:
[----:B01----:R0:W1:Y:S01]  /*8900*/  LDS R115, [R168+0x7300] ;  /* 0x00730000a8737984 */ /* 0x0030620000000800 */
[C---:B------:R-:W-:Y:S01]  /*8910*/  ISETP.GE.AND P6, PT, R94.reuse, 0x401, PT ;  /* 0x000004015e00780c */ /* 0x040fe20003fc6270 */
[----:B------:R-:W-:Y:S01]  /*8920*/  BSSY.RECONVERGENT B0, `(.L_x_11641) ;  /* 0x0000007000007945 */ /* 0x000fe20003800200 */
[C---:B------:R-:W-:Y:S02]  /*8930*/  ISETP.GE.AND P3, PT, R94.reuse, 0x441, PT ;  /* 0x000004415e00780c */ /* 0x040fe40003f66270 */
[C---:B------:R-:W-:Y:S02]  /*8940*/  ISETP.GE.AND P4, PT, R94.reuse, 0x481, PT ;  /* 0x000004815e00780c */ /* 0x040fe40003f86270 */
[----:B------:R-:W-:-:S07]  /*8950*/  ISETP.GE.AND P5, PT, R94, 0x4c1, PT ;  /* 0x000004c15e00780c */ /* 0x000fce0003fa6270 */
[----:B0-----:R-:W-:Y:S06]  /*8960*/  @!P6 BRA `(.L_x_11642) ;  /* 0x000000000008e947 */ /* 0x001fec0003800000 */
[----:B------:R0:W-:Y:S04]  /*8970*/  REDG.E.ADD.F32.FTZ.RN.STRONG.GPU desc[UR26][R90.64+0x1000], R251 ;  /* 0x001000fb5a0079a6 */ /* 0x0001e8000c12f31a */
[----:B-1----:R0:W-:Y:S02]  /*8980*/  REDG.E.ADD.F32.FTZ.RN.STRONG.GPU desc[UR26][R92.64+0x1000], R115 ;  /* 0x001000735c0079a6 */ /* 0x0021e4000c12f31a */
.L_x_11642:
[----:B------:R-:W-:Y:S05]  /*8990*/  BSYNC.RECONVERGENT B0 ;  /* 0x0000000000007941 */ /* 0x000fea0003800200 */
.L_x_11641:
[----:B------:R-:W0:Y:S01]  /*89a0*/  LDS R169, [R169+0x7400] ;  /* 0x00740000a9a97984 */ /* 0x000e220000000800 */
[----:B------:R-:W-:Y:S04]  /*89b0*/  BSSY.RECONVERGENT B0, `(.L_x_11643) ;  /* 0x0000004000007945 */ /* 0x000fe80003800200 */
[----:B------:R-:W-:Y:S05]  /*89c0*/  @!P3 BRA `(.L_x_11644) ;  /* 0x000000000008b947 */ /* 0x000fea0003800000 */
[----:B------:R1:W-:Y:S04]  /*89d0*/  REDG.E.ADD.F32.FTZ.RN.STRONG.GPU desc[UR26][R90.64+0x1100], R188 ;  /* 0x001100bc5a0079a6 */ /* 0x0003e8000c12f31a */
[----:B0-----:R0:W-:Y:S02]  /*89e0*/  REDG.E.ADD.F32.FTZ.RN.STRONG.GPU desc[UR26][R92.64+0x1100], R169 ;  /* 0x001100a95c0079a6 */ /* 0x0011e4000c12f31a */
.L_x_11644:
[----:B------:R-:W-:Y:S05]  /*89f0*/  BSYNC.RECONVERGENT B0 ;  /* 0x0000000000007941 */ /* 0x000fea0003800200 */
.L_x_11643:
[----:B01----:R0:W1:Y:S01]  /*8a00*/  LDS R115, [R172+0x7500] ;  /* 0x00750000ac737984 */ /* 0x0030620000000800 */
[----:B------:R-:W-:Y:S04]  /*8a10*/  BSSY.RECONVERGENT B0, `(.L_x_11645) ;  /* 0x0000004000007945 */ /* 0x000fe80003800200 */
[----:B------:R-:W-:Y:S05]  /*8a20*/  @!P4 BRA `(.L_x_11646) ;  /* 0x000000000008c947 */ /* 0x000fea0003800000 */
[----:B------:R0:W-:Y:S04]  /*8a30*/  REDG.E.ADD.F32.FTZ.RN.STRONG.GPU desc[UR26][R90.64+0x1200], R190 ;  /* 0x001200be5a0079a6 */ /* 0x0001e8000c12f31a */
[----:B-1----:R0:W-:Y:S02]  /*8a40*/  REDG.E.ADD.F32.FTZ.RN.STRONG.GPU desc[UR26][R92.64+0x1200], R115 ;  /* 0x001200735c0079a6 */ /* 0x0021e4000c12f31a */
.L_x_11646:
[----:B------:R-:W-:Y:S05]  /*8a50*/  BSYNC.RECONVERGENT B0 ;  /* 0x0000000000007941 */ /* 0x000fea0003800200 */
.L_x_11645:
[----:B------:R-:W0:Y:S01]  /*8a60*/  LDS R173, [R173+0x7600] ;  /* 0x00760000adad7984 */ /* 0x000e220000000800 */
[----:B------:R-:W-:Y:S04]  /*8a70*/  BSSY.RECONVERGENT B0, `(.L_x_11647) ;  /* 0x0000004000007945 */ /* 0x000fe80003800200 */
[----:B------:R-:W-:Y:S05]  /*8a80*/  @!P5 BRA `(.L_x_11648) ;  /* 0x000000000008d947 */ /* 0x000fea0003800000 */
[----:B------:R1:W-:Y:S04]  /*8a90*/  REDG.E.ADD.F32.FTZ.RN.STRONG.GPU desc[UR26][R90.64+0x1300], R192 ;  /* 0x001300c05a0079a6 */ /* 0x0003e8000c12f31a */
[----:B0-----:R0:W-:Y:S02]  /*8aa0*/  REDG.E.ADD.F32.FTZ.RN.STRONG.GPU desc[UR26][R92.64+0x1300], R173 ;  /* 0x001300ad5c0079a6 */ /* 0x0011e4000c12f31a */
.L_x_11648:
[----:B------:R-:W-:Y:S05]  /*8ab0*/  BSYNC.RECONVERGENT B0 ;  /* 0x0000000000007941 */ /* 0x000fea0003800200 */
.L_x_11647:
        /* <DEDUP_REMOVED lines=9> */
.L_x_11650:
[----:B------:R-:W-:Y:S05]  /*8b50*/  BSYNC.RECONVERGENT B0 ;  /* 0x0000000000007941 */ /* 0x000fea0003800200 */
.L_x_11649:
[----:B------:R-:W0:Y:S01]  /*8b60*/  LDS R175, [R175+0x7800] ;  /* 0x00780000afaf7984 */ /* 0x000e220000000800 */
[----:B------:R-:W-:Y:S04]  /*8b70*/  BSSY.RECONVERGENT B0, `(.L_x_11651) ;  /* 0x0000004000007945 */ /* 0x000fe80003800200 */
[----:B------:R-:W-:Y:S05]  /*8b80*/  @!P3 BRA `(.L_x_11652) ;  /* 0x000000000008b947 */ /* 0x000fea0003800000 */
[----:B------:R1:W-:Y:S04]  /*8b90*/  REDG.E.ADD.F32.FTZ.RN.STRONG.GPU desc[UR26][R90.64+0x1500], R196 ;  /* 0x001500c45a0079a6 */ /* 0x0003e8000c12f31a */
[----:B0-----:R0:W-:Y:S02]  /*8ba0*/  REDG.E.ADD.F32.FTZ.RN.STRONG.GPU desc[UR26][R92.64+0x1500], R175 ;  /* 0x001500af5c0079a6 */ /* 0x0011e4000c12f31a */
.L_x_11652:
[----:B------:R-:W-:Y:S05]  /*8bb0*/  BSYNC.RECONVERGENT B0 ;  /* 0x0000000000007941 */ /* 0x000fea0003800200 */
.L_x_11651:
[----:B------:R-:W0:Y:S01]  /*8bc0*/  LDS R177, [R177+0x7900] ;  /* 0x00790000b1b17984 */ /* 0x000e220000000800 */
[----:B------:R-:W-:Y:S04]  /*8bd0*/  BSSY.RECONVERGENT B0, `(.L_x_11653) ;  /* 0x0000004000007945 */ /* 0x000fe80003800200 */
[----:B------:R-:W-:Y:S05]  /*8be0*/  @!P4 BRA `(.L_x_11654) ;  /* 0x000000000008c947 */ /* 0x000fea0003800000 */
[----:B------:R1:W-:Y:S04]  /*8bf0*/  REDG.E.ADD.F32.FTZ.RN.STRONG.GPU desc[UR26][R90.64+0x1600], R200 ;  /* 0x001600c85a0079a6 */ /* 0x0003e8000c12f31a */
[----:B0-----:R0:W-:Y:S02]  /*8c00*/  REDG.E.ADD.F32.FTZ.RN.STRONG.GPU desc[UR26][R92.64+0x1600], R177 ;  /* 0x001600b15c0079a6 */ /* 0x0011e4000c12f31a */
.L_x_11654:
[----:B------:R-:W-:Y:S05]  /*8c10*/  BSYNC.RECONVERGENT B0 ;  /* 0x0000000000007941 */ /* 0x000fea0003800200 */
.L_x_11653:
[----:B01----:R0:W1:Y:S01]  /*8c20*/  LDS R115, [R178+0x7a00] ;  /* 0x007a0000b2737984 */ /* 0x0030620000000800 */
[----:B------:R-:W-:Y:S04]  /*8c30*/  BSSY.RECONVERGENT B0, `(.L_x_11655) ;  /* 0x0000004000007945 */ /* 0x000fe80003800200 */
[----:B------:R-:W-:Y:S05]  /*8c40*/  @!P5 BRA `(.L_x_11656) ;  /* 0x000000000008d947 */ /* 0x000fea0003800000 */
[----:B------:R0:W-:Y:S04]  /*8c50*/  REDG.E.ADD.F32.FTZ.RN.STRONG.GPU desc[UR26][R90.64+0x1700], R202 ;  /* 0x001700ca5a0079a6 */ /* 0x0001e8000c12f31a */
[----:B-1----:R0:W-:Y:S02]  /*8c60*/  REDG.E.ADD.F32.FTZ.RN.STRONG.GPU desc[UR26][R92.64+0x1700], R115 ;  /* 0x001700735c0079a6 */ /* 0x0021e4000c12f31a */
.L_x_11656:
[----:B------:R-:W-:Y:S05]  /*8c70*/  BSYNC.RECONVERGENT B0 ;  /* 0x0000000000007941 */ /* 0x000fea0003800200 */
.L_x_11655:
        /* <DEDUP_REMOVED lines=9> */
.L_x_11658:
[----:B------:R-:W-:Y:S05]  /*8d10*/  BSYNC.RECONVERGENT B0 ;  /* 0x0000000000007941 */ /* 0x000fea0003800200 */
.L_x_11657:
[----:B01----:R0:W1:Y:S01]  /*8d20*/  LDS R115, [R180+0x7c00] ;  /* 0x007c0000b4737984 */ /* 0x0030620000000800 */
[----:B------:R-:W-:Y:S04]  /*8d30*/  BSSY.RECONVERGENT B0, `(.L_x_11659) ;  /* 0x0000004000007945 */ /* 0x000fe80003800200 */
[----:B------:R-:W-:Y:S05]  /*8d40*/  @!P3 BRA `(.L_x_11660) ;  /* 0x000000000008b947 */ /* 0x000fea0003800000 */
[----:B------:R0:W-:Y:S04]  /*8d50*/  REDG.E.ADD.F32.FTZ.RN.STRONG.GPU desc[UR26][R90.64+0x1900], R206 ;  /* 0x001900ce5a0079a6 */ /* 0x0001e8000c12f31a */
[----:B-1----:R0:W-:Y:S02]  /*8d60*/  REDG.E.ADD.F32.FTZ.RN.STRONG.GPU desc[UR26][R92.64+0x1900], R115 ;  /* 0x001900735c0079a6 */ /* 0x0021e4000c12f31a */
.L_x_11660:
[----:B------:R-:W-:Y:S05]  /*8d70*/  BSYNC.RECONVERGENT B0 ;  /* 0x0000000000007941 */ /* 0x000fea0003800200 */
.L_x_11659:
[----:B------:R-:W0:Y:S01]  /*8d80*/  LDS R181, [R181+0x7d00] ;  /* 0x007d0000b5b57984 */ /* 0x000e220000000800 */
[----:B------:R-:W-:Y:S04]  /*8d90*/  BSSY.RECONVERGENT B0, `(.L_x_11661) ;  /* 0x0000004000007945 */ /* 0x000fe80003800200 */
[----:B------:R-:W-:Y:S05]  /*8da0*/  @!P4 BRA `(.L_x_11662) ;  /* 0x000000000008c947 */ /* 0x000fea0003800000 */
[----:B------:R1:W-:Y:S04]  /*8db0*/  REDG.E.ADD.F32.FTZ.RN.STRONG.GPU desc[UR26][R90.64+0x1a00], R208 ;  /* 0x001a00d05a0079a6 */ /* 0x0003e8000c12f31a */
[----:B0-----:R0:W-:Y:S02]  /*8dc0*/  REDG.E.ADD.F32.FTZ.RN.STRONG.GPU desc[UR26][R92.64+0x1a00], R181 ;  /* 0x001a00b55c0079a6 */ /* 0x0011e4000c12f31a */
.L_x_11662:
[----:B------:R-:W-:Y:S05]  /*8dd0*/  BSYNC.RECONVERGENT B0 ;  /* 0x0000000000007941 */ /* 0x000fea0003800200 */
.L_x_11661:
[----:B01----:R0:W1:Y:S01]  /*8de0*/  LDS R115, [R182+0x7e00] ;  /* 0x007e0000b6737984 */ /* 0x0030620000000800 */
[----:B------:R-:W-:Y:S04]  /*8df0*/  BSSY.RECONVERGENT B0, `(.L_x_11663) ;  /* 0x0000004000007945 */ /* 0x000fe80003800200 */
[----:B------:R-:W-:Y:S05]  /*8e00*/  @!P5 BRA `(.L_x_11664) ;  /* 0x000000000008d947 */ /* 0x000fea0003800000 */
[----:B------:R0:W-:Y:S04]  /*8e10*/  REDG.E.ADD.F32.FTZ.RN.STRONG.GPU desc[UR26][R90.64+0x1b00], R210 ;  /* 0x001b00d25a0079a6 */ /* 0x0001e8000c12f31a */
[----:B-1----:R0:W-:Y:S02]  /*8e20*/  REDG.E.ADD.F32.FTZ.RN.STRONG.GPU desc[UR26][R92.64+0x1b00], R115 ;  /* 0x001b00735c0079a6 */ /* 0x0021e4000c12f31a */
.L_x_11664:
[----:B------:R-:W-:Y:S05]  /*8e30*/  BSYNC.RECONVERGENT B0 ;  /* 0x0000000000007941 */ /* 0x000fea0003800200 */
.L_x_11663:
        /* <DEDUP_REMOVED lines=9> */
.L_x_11666:
[----:B------:R-:W-:Y:S05]  /*8ed0*/  BSYNC.RECONVERGENT B0 ;  /* 0x0000000000007941 */ /* 0x000fea0003800200 */
.L_x_11665:
[----:B01----:R0:W1:Y:S01]  /*8ee0*/  LDS R115, [R184+0x8000] ;  /* 0x00800000b8737984 */ /* 0x0030620000000800 */
[----:B------:R-:W-:Y:S04]  /*8ef0*/  BSSY.RECONVERGENT B0, `(.L_x_11667) ;  /* 0x0000004000007945 */ /* 0x000fe80003800200 */
[----:B------:R-:W-:Y:S05]  /*8f00*/  @!P3 BRA `(.L_x_11668) ;  /* 0x000000000008b947 */ /* 0x000fea0003800000 */
[----:B------:R0:W-:Y:S04]  /*8f10*/  REDG.E.ADD.F32.FTZ.RN.STRONG.GPU desc[UR26][R90.64+0x1d00], R214 ;  /* 0x001d00d65a0079a6 */ /* 0x0001e8000c12f31a */
[----:B-1----:R0:W-:Y:S02]  /*8f20*/  REDG.E.ADD.F32.FTZ.RN.STRONG.GPU desc[UR26][R92.64+0x1d00], R115 ;  /* 0x001d00735c0079a6 */ /* 0x0021e4000c12f31a */
.L_x_11668:
[----:B------:R-:W-:Y:S05]  /*8f30*/  BSYNC.RECONVERGENT B0 ;  /* 0x0000000000007941 */ /* 0x000fea0003800200 */
.L_x_11667:
[----:B------:R-:W0:Y:S01]  /*8f40*/  LDS R185, [R185+0x8100] ;  /* 0x00810000b9b97984 */ /* 0x000e220000000800 */
[----:B------:R-:W-:Y:S04]  /*8f50*/  BSSY.RECONVERGENT B0, `(.L_x_11669) ;  /* 0x0000004000007945 */ /* 0x000fe80003800200 */
[----:B------:R-:W-:Y:S05]  /*8f60*/  @!P4 BRA `(.L_x_11670) ;  /* 0x000000000008c947 */ /* 0x000fea0003800000 */
[----:B------:R1:W-:Y:S04]  /*8f70*/  REDG.E.ADD.F32.FTZ.RN.STRONG.GPU desc[UR26][R90.64+0x1e00], R216 ;  /* 0x001e00d85a0079a6 */ /* 0x0003e8000c12f31a */
[----:B0-----:R0:W-:Y:S02]  /*8f80*/  REDG.E.ADD.F32.FTZ.RN.STRONG.GPU desc[UR26][R92.64+0x1e00], R185 ;  /* 0x001e00b95c0079a6 */ /* 0x0011e4000c12f31a */
.L_x_11670:
[----:B------:R-:W-:Y:S05]  /*8f90*/  BSYNC.RECONVERGENT B0 ;  /* 0x0000000000007941 */ /* 0x000fea0003800200 */
.L_x_11669:
[----:B01----:R0:W1:Y:S01]  /*8fa0*/  LDS R115, [R186+0x8200] ;  /* 0x00820000ba737984 */ /* 0x0030620000000800 */
[----:B------:R-:W-:Y:S04]  /*8fb0*/  BSSY.RECONVERGENT B0, `(.L_x_11671) ;  /* 0x0000004000007945 */ /* 0x000fe80003800200 */
[----:B------:R-:W-:Y:S05]  /*8fc0*/  @!P5 BRA `(.L_x_11672) ;  /* 0x000000000008d947 */ /* 0x000fea0003800000 */
[----:B------:R0:W-:Y:S04]  /*8fd0*/  REDG.E.ADD.F32.FTZ.RN.STRONG.GPU desc[UR26][R90.64+0x1f00], R230 ;  /* 0x001f00e65a0079a6 */ /* 0x0001e8000c12f31a */
[----:B-1----:R0:W-:Y:S02]  /*8fe0*/  REDG.E.ADD.F32.FTZ.RN.STRONG.GPU desc[UR26][R92.64+0x1f00], R115 ;  /* 0x001f00735c0079a6 */ /* 0x0021e4000c12f31a */
.L_x_11672:
[----:B------:R-:W-:Y:S05]  /*8ff0*/  BSYNC.RECONVERGENT B0 ;  /* 0x0000000000007941 */ /* 0x000fea0003800200 */
.L_x_11671:
[----:B0-----:R-:W0:Y:S01]  /*9000*/  SHFL.DOWN PT, R90, R117, 0x1, 0x1f ;  /* 0x08201f00755a7f89 */ /* 0x001e2200000e0000 */
[----:B------:R-:W-:Y:S01]  /*9010*/  ISETP.GT.AND P3, PT, R2, 0x1e, PT ;  /* 0x0000001e0200780c */ /* 0x000fe20003f64270 */
[----:B------:R-:W-:Y:S01]  /*9020*/  FFMA.FTZ R123, R88, R123, R89 ;  /* 0x0000007b587b7223 */ /* 0x000fe20000010059 */
[----:B------:R-:W-:Y:S01]  /*9030*/  FMUL.FTZ R87, R87, R201 ;  /* 0x000000c957577220 */ /* 0x000fe20000410000 */
[----:B------:R-:W5:Y:S01]  /*9040*/  SHFL.DOWN PT, R91, R118, 0x1, 0x1f ;  /* 0x08201f00765b7f89 */ /* 0x000f6200000e0000 */
        /* <DEDUP_REMOVED lines=23> */
[----:B-----5:R-:W-:Y:S01]  /*91c0*/  @!P3 FADD.FTZ R118, R118, R91 ;  /* 0x0000005b7676b221 */ /* 0x020fe20000010000 */
[----:B------:R-:W0:Y:S01]  /*91d0*/  SHFL.DOWN PT, R90, R117, 0x2, 0x1f ;  /* 0x08401f00755a7f89 */ /* 0x000e2200000e0000 */
[----:B------:R-:W-:Y:S01]  /*91e0*/  ISETP.GT.AND P3, PT, R2, 0x1d, PT ;  /* 0x0000001d0200780c */ /* 0x000fe20003f64270 */
[----:B------:R-:W-:Y:S01]  /*91f0*/  FFMA.FTZ R130, R37, R86, R130 ;  /* 0x0000005625827223 */ /* 0x000fe20000010082 */
[----:B------:R-:W-:Y:S01]  /*9200*/  FFMA.FTZ R95, R36, R85, R95 ;  /* 0x00000055245f7223 */ /* 0x000fe2000001005f */
[----:B------:R-:W5:Y:S01]  /*9210*/  SHFL.DOWN PT, R91, R118, 0x2, 0x1f ;  /* 0x08401f00765b7f89 */ /* 0x000f6200000e0000 */
[----:B------:R-:W-:Y:S01]  /*9220*/  BSSY.RECONVERGENT B0, `(.L_x_11673) ;  /* 0x0000046000007945 */ /* 0x000fe20003800200 */
[----:B------:R-:W-:Y:S01]  /*9230*/  FFMA.FTZ R83, R18, R114, R83 ;  /* 0x0000007212537223 */ /* 0x000fe20000010053 */
        /* <DEDUP_REMOVED lines=17> */
[----:B0-----:R-:W-:Y:S01]  /*9350*/  @!P3 FADD.FTZ R117, R117, R90 ;  /* 0x0000005a7575b221 */ /* 0x001fe20000010000 */
[----:B------:R-:W-:Y:S01]  /*9360*/  FADD.FTZ R59, R100, R59 ;  /* 0x0000003b643b7221 */ /* 0x000fe20000010000 */
[----:B------:R-:W-:Y:S01]  /*9370*/  FFMA.FTZ R73, R8, R124, R73 ;  /* 0x0000007c08497223 */ /* 0x000fe20000010049 */
[----:B------:R-:W-:Y:S01]  /*9380*/  FADD.FTZ R58, R121, R58 ;  /* 0x0000003a793a7221 */ /* 0x000fe20000010000 */
[----:B-----5:R-:W-:Y:S01]  /*9390*/  @!P3 FADD.FTZ R118, R118, R91 ;  /* 0x0000005b7676b221 */ /* 0x020fe20000010000 */
[----:B------:R-:W0:Y:S01]  /*93a0*/  SHFL.DOWN PT, R90, R117, 0x4, 0x1f ;  /* 0x08801f00755a7f89 */ /* 0x000e2200000e0000 */
[----:B------:R-:W-:Y:S01]  /*93b0*/  ISETP.GT.AND P3, PT, R2, 0x1b, PT ;  /* 0x0000001b0200780c */ /* 0x000fe20003f64270 */
[----:B------:R-:W-:Y:S01]  /*93c0*/  FFMA.FTZ R72, R7, R125, R72 ;  /* 0x0000007d07487223 */ /* 0x000fe20000010048 */
[----:B------:R-:W-:Y:S01]  /*93d0*/  FADD.FTZ R57, R126, R57 ;  /* 0x000000397e397221 */ /* 0x000fe20000010000 */
[----:B------:R-:W5:Y:S01]  /*93e0*/  SHFL.DOWN PT, R91, R118, 0x4, 0x1f ;  /* 0x08801f00765b7f89 */ /* 0x000f6200000e0000 */
        /* <DEDUP_REMOVED lines=10> */
[----:B-----5:R-:W-:-:S04]  /*9490*/  @!P3 FADD.FTZ R118, R118, R91 ;  /* 0x0000005b7676b221 */ /* 0x020fc80000010000 */
[----:B------:R-:W0:Y:S01]  /*94a0*/  SHFL.DOWN PT, R90, R117, 0x8, 0x1f ;  /* 0x09001f00755a7f89 */ /* 0x000e2200000e0000 */
[----:B------:R-:W-:-:S03]  /*94b0*/  ISETP.GT.AND P3, PT, R2, 0x17, PT ;  /* 0x000000170200780c */ /* 0x000fc60003f64270 */
[----:B------:R-:W5:Y:S10]  /*94c0*/  SHFL.DOWN PT, R91, R118, 0x8, 0x1f ;  /* 0x09001f00765b7f89 */ /* 0x000f7400000e0000 */
[----:B0-----:R-:W-:Y:S01]  /*94d0*/  @!P3 FADD.FTZ R117, R117, R90 ;  /* 0x0000005a7575b221 */ /* 0x001fe20000010000 */
[----:B-----5:R-:W-:-:S04]  /*94e0*/  @!P3 FADD.FTZ R118, R118, R91 ;  /* 0x0000005b7676b221 */ /* 0x020fc80000010000 */
[----:B------:R-:W0:Y:S01]  /*94f0*/  SHFL.DOWN PT, R90, R117, 0x10, 0x1f ;  /* 0x0a001f00755a7f89 */ /* 0x000e2200000e0000 */
[----:B------:R-:W-:-:S03]  /*9500*/  ISETP.NE.AND P3, PT, R2, RZ, PT ;  /* 0x000000ff0200720c */ /* 0x000fc60003f65270 */
[----:B------:R-:W5:Y:S10]  /*9510*/  SHFL.DOWN PT, R91, R118, 0x10, 0x1f ;  /* 0x0a001f00765b7f89 */ /* 0x000f7400000e0000 */
[----:B------:R-:W-:-:S04]  /*9520*/  @!P3 SHF.R.U32.HI R92, RZ, 0x2, R167 ;  /* 0x00000002ff5cb819 */ /* 0x000fc800000116a7 */
[----:B------:R-:W-:-:S04]  /*9530*/  @!P3 LOP3.LUT R89, R92, 0xf8, RZ, 0xc0, !PT ;  /* 0x000000f85c59b812 */ /* 0x000fc800078ec0ff */
[----:B------:R-:W-:Y:S01]  /*9540*/  @!P3 IADD3 R92, PT, PT, R176, R89, RZ ;  /* 0x00000059b05cb210 */ /* 0x000fe20007ffe0ff */
[----:B0-----:R-:W-:Y:S01]  /*9550*/  FADD.FTZ R88, R117, R90 ;  /* 0x0000005a75587221 */ /* 0x001fe20000010000 */
[----:B-----5:R-:W-:-:S05]  /*9560*/  FADD.FTZ R89, R118, R91 ;  /* 0x0000005b76597221 */ /* 0x020fca0000010000 */
[----:B------:R0:W-:Y:S01]  /*9570*/  @!P3 STS.64 [R92+0x8408], R88 ;  /* 0x008408585c00b388 */ /* 0x0001e20000000a00 */
[----:B------:R-:W-:Y:S06]  /*9580*/  BAR.SYNC.DEFER_BLOCKING 0x0 ;  /* 0x0000000000007b1d */ /* 0x000fec0000010000 */
[----:B------:R-:W-:Y:S05]  /*9590*/  @P2 BRA `(.L_x_11674) ;  /* 0x0000000000382947 */ /* 0x000fea0003800000 */
[----:B------:R-:W-:Y:S01]  /*95a0*/  UISETP.NE.AND UP0, UPT, UR19, UR44, UPT ;  /* 0x0000002c1300728c */ /* 0x000fe2000bf05270 */
[----:B------:R-:W-:Y:S02]  /*95b0*/  MOV R85, UR8 ;  /* 0x0000000800557c02 */ /* 0x000fe40008000f00 */
[----:B------:R-:W-:Y:S02]  /*95c0*/  ISETP.GT.AND P2, PT, R2, 0xf, PT ;  /* 0x0000000f0200780c */ /* 0x000fe40003f44270 */
[----:B------:R-:W-:Y:S02]  /*95d0*/  LEA R90, R85, R176, 0x3 ;  /* 0x000000b0555a7211 */ /* 0x000fe400078e18ff */
[----:B------:R-:W-:Y:S01]  /*95e0*/  PLOP3.LUT P3, PT, PT, PT, UP0, 0x80, 0x8 ;  /* 0x000000000008781c */ /* 0x000fe20003f6f008 */
[----:B------:R-:W5:Y:S01]  /*95f0*/  LDS.64 R84, [R176+0x8410] ;  /* 0x00841000b0547984 */ /* 0x000f620000000a00 */
[----:B------:R-:W-:Y:S02]  /*9600*/  FSEL R117, R117, R88, P2 ;  /* 0x0000005875757208 */ /* 0x000fe40001000000 */
[----:B------:R-:W-:-:S09]  /*9610*/  FSEL R118, R118, R89, P2 ;  /* 0x0000005976767208 */ /* 0x000fd20001000000 */
[----:B------:R-:W1:Y:S01]  /*9620*/  @P3 LDS.64 R86, [R90+0xae60] ;  /* 0x00ae60005a563984 */ /* 0x000e620000000a00 */
[----:B-----5:R-:W-:Y:S01]  /*9630*/  FADD.FTZ R84, R84, R117 ;  /* 0x0000007554547221 */ /* 0x020fe20000010000 */
[----:B------:R-:W-:-:S03]  /*9640*/  FADD.FTZ R85, R85, R118 ;  /* 0x0000007655557221 */ /* 0x000fc60000010000 */
[----:B-1----:R-:W-:Y:S01]  /*9650*/  @P3 FADD.FTZ R84, R84, R86 ;  /* 0x0000005654543221 */ /* 0x002fe20000010000 */
[----:B------:R-:W-:-:S05]  /*9660*/  @P3 FADD.FTZ R85, R85, R87 ;  /* 0x0000005755553221 */ /* 0x000fca0000010000 */
[----:B------:R1:W-:Y:S02]  /*9670*/  STS.64 [R90+0xae60], R84 ;  /* 0x00ae60545a007388 */ /* 0x0003e40000000a00 */
.L_x_11674:
[----:B------:R-:W-:Y:S05]  /*9680*/  BSYNC.RECONVERGENT B0 ;  /* 0x0000000000007941 */ /* 0x000fea0003800200 */
.L_x_11673:
[----:B------:R-:W-:-:S04]  /*9690*/  UIADD3 UR8, UPT, UPT, UR8, 0x1, URZ ;  /* 0x0000000108087890 */ /* 0x000fc8000fffe0ff */
[----:B------:R-:W-:-:S09]  /*96a0*/  UISETP.GE.AND UP0, UPT, UR8, UR45, UPT ;  /* 0x0000002d0800728c */ /* 0x000fd2000bf06270 */
[----:B------:R-:W-:Y:S05]  /*96b0*/  BRA.U !UP0, `(.L_x_11675) ;  /* 0xffffff8108107547 */ /* 0x000fea000b83ffff */
.L_x_11579:
        /* <DEDUP_REMOVED lines=8> */
[----:B------:R-:W2:Y:S04]  /*9740*/  S2R R4, SR_TID.X ;  /* 0x0000000000047919 */ /* 0x000ea80000002100 */
[----:B------:R-:W1:Y:S01]  /*9750*/  S2UR UR8, SR_CTAID.Y ;  /* 0x00000000000879c3 */ /* 0x000e620000002600 */
[----:B------:R-:W3:Y:S01]  /*9760*/  LDCU.64 UR36, c[0x0][0x550] ;  /* 0x0000aa00ff2477ac */ /* 0x000ee20008000a00 */
[----:B------:R-:W-:-:S02]  /*9770*/  USHF.R.S32.HI UR29, URZ, 0x1f, UR28 ;  /* 0x0000001fff1d7899 */ /* 0x000fc4000801141c */
[----:B------:R-:W-:Y:S02]  /*9780*/  UIADD3 UR14, UP2, UPT, UR14, -0x1000, URZ ;  /* 0xfffff0000e0e7890 */ /* 0x000fe4000ff5e0ff */
[----:B------:R-:W-:Y:S01]  /*9790*/  UIADD3 UR9, UP3, UPT, UR9, -0x1000, URZ ;  /* 0xfffff00009097890 */ /* 0x000fe2000ff7e0ff */
[----:B------:R-:W-:Y:S01]  /*97a0*/  STS.128 [R157], R68 ;  /* 0x000000449d007388 */ /* 0x000fe20000000c00 */
[----:B------:R-:W-:Y:S02]  /*97b0*/  UIADD3 UR10, UP4, UPT, UR10, -0x1000, URZ ;  /* 0xfffff0000a0a7890 */ /* 0x000fe4000ff9e0ff */
[----:B------:R-:W-:Y:S01]  /*97c0*/  UIADD3.X UR25, UPT, UPT, UR25, -0x1, URZ, UP1, !UPT ;  /* 0xffffffff19197890 */ /* 0x000fe20008ffe4ff */
[----:B------:R-:W-:Y:S01]  /*97d0*/  STS.128 [R157+0x10], R72 ;  /* 0x000010489d007388 */ /* 0x000fe20000000c00 */
[----:B------:R-:W-:Y:S02]  /*97e0*/  UIADD3.X UR13, UPT, UPT, UR13, -0x1, URZ, UP2, !UPT ;  /* 0xffffffff0d0d7890 */ /* 0x000fe400097fe4ff */
[----:B-----5:R-:W-:Y:S01]  /*97f0*/  UIMAD.WIDE.U32 UR22, UR38, UR32, UR28 ;  /* 0x00000020261672a5 */ /* 0x020fe2000f8e001c */
[----:B------:R-:W-:Y:S01]  /*9800*/  STS.128 [R157+0x20], R76 ;  /* 0x0000204c9d007388 */ /* 0x000fe20000000c00 */
[----:B------:R-:W-:-:S02]  /*9810*/  UIADD3.X UR12, UPT, UPT, UR12, -0x1, URZ, UP3, !UPT ;  /* 0xffffffff0c0c7890 */ /* 0x000fc40009ffe4ff */
        /* <DEDUP_REMOVED lines=9> */
[----:B------:R-:W-:Y:S01]  /*98b0*/  LOP3.LUT R7, R0, 0xf80, RZ, 0xc0, !PT ;  /* 0x00000f8000077812 */ /* 0x000fe200078ec0ff */
[----:B------:R-:W-:Y:S01]  /*98c0*/  FADD.FTZ R0, R163, R52 ;  /* 0x00000034a3007221 */ /* 0x000fe20000010000 */
[----:B------:R-:W4:Y:S01]  /*98d0*/  LDS.128 R16, [R158+0x400] ;  /* 0x000400009e107984 */ /* 0x000f220000000c00 */
[----:B------:R-:W-:Y:S01]  /*98e0*/  UIADD3 UR31, UPT, UPT, UR23, UR31, URZ ;  /* 0x0000001f171f7290 */ /* 0x000fe2000fffe0ff */
[----:B--2---:R-:W-:Y:S01]  /*98f0*/  LOP3.LUT R25, R7, 0x1f, R4, 0xf8, !PT ;  /* 0x0000001f07197812 */ /* 0x004fe200078ef804 */
[----:B---3--:R-:W-:Y:S01]  /*9900*/  ULEA UR23, UP0, UR22, UR36, 0x2 ;  /* 0x0000002416177291 */ /* 0x008fe2000f8010ff */
[----:B------:R-:W2:Y:S01]  /*9910*/  LDS.128 R20, [R158+0x600] ;  /* 0x000600009e147984 */ /* 0x000ea20000000c00 */
[----:B------:R-:W3:Y:S01]  /*9920*/  LDCU.64 UR34, c[0x0][0x560] ;  /* 0x0000ac00ff2277ac */ /* 0x000ee20008000a00 */
[----:B------:R-:W-:Y:S01]  /*9930*/  FADD.FTZ R5, R0, R53 ;  /* 0x0000003500057221 */ /* 0x000fe20000010000 */
[----:B------:R-:W-:-:S02]  /*9940*/  ULEA.HI.X UR22, UR22, UR37, UR31, 0x2, UP0 ;  /* 0x0000002516167291 */ /* 0x000fc400080f141f */
[----:B------:R-:W-:Y:S01]  /*9950*/  MOV R2, UR23 ;  /* 0x0000001700027c02 */ /* 0x000fe20008000f00 */
[----:B------:R-:W-:Y:S01]  /*9960*/  FADD.FTZ R0, R5, R54 ;  /* 0x0000003605007221 */ /* 0x000fe20000010000 */
[----:B------:R-:W-:Y:S02]  /*9970*/  UIADD3.X UR11, UPT, UPT, UR11, -0x1, URZ, UP4, !UPT ;  /* 0xffffffff0b0b7890 */ /* 0x000fe4000a7fe4ff */
[----:B------:R-:W-:Y:S01]  /*9980*/  MOV R3, UR22 ;  /* 0x0000001600037c02 */ /* 0x000fe20008000f00 */
[----:B------:R-:W-:Y:S02]  /*9990*/  FADD.FTZ R5, R0, R55 ;  /* 0x0000003700057221 */ /* 0x000fe40000010000 */
[----:B------:R-:W-:Y:S02]  /*99a0*/  IMAD.WIDE.U32 R2, R25, 0x10, R2 ;  /* 0x0000001019027825 */ /* 0x000fe400078e0002 */
[----:B------:R-:W1:Y:S02]  /*99b0*/  LDCU.64 UR22, c[0x0][0x518] ;  /* 0x0000a300ff1677ac */ /* 0x000e640008000a00 */
[----:B------:R-:W-:Y:S01]  /*99c0*/  FADD.FTZ R0, R5, R56 ;  /* 0x0000003805007221 */ /* 0x000fe20000010000 */
        /* <DEDUP_REMOVED lines=14> */
[----:B0-----:R-:W-:-:S03]  /*9ab0*/  MOV R2, UR23 ;  /* 0x0000001700027c02 */ /* 0x001fc60008000f00 */
[----:B------:R-:W-:Y:S01]  /*9ac0*/  MOV R3, UR22 ;  /* 0x0000001600037c02 */ /* 0x000fe20008000f00 */
[----:B------:R-:W-:Y:S02]  /*9ad0*/  UIADD3.X UR20, UPT, UPT, UR20, -0x1, URZ, UP0, !UPT ;  /* 0xffffffff14147890 */ /* 0x000fe400087fe4ff */
[----:B------:R-:W-:Y:S01]  /*9ae0*/  UISETP.GT.AND UP0, UPT, UR19, 0x1, UPT ;  /* 0x000000011300788c */ /* 0x000fe2000bf04270 */
[----:B------:R-:W-:Y:S02]  /*9af0*/  IMAD.WIDE.U32 R2, R25, 0x10, R2 ;  /* 0x0000001019027825 */ /* 0x000fe400078e0002 */
[----:B------:R-:W-:Y:S01]  /*9b00*/  UMOV UR19, UR30 ;  /* 0x0000001e00137c82 */ /* 0x000fe20008000000 */
        /* <DEDUP_REMOVED lines=25> */
.L_x_11578:
        /* <DEDUP_REMOVED lines=41> */
.L_x_11678:
[----:B------:R-:W-:Y:S05]  /*9f30*/  BSYNC.RECONVERGENT B0 ;  /* 0x0000000000007941 */ /* 0x000fea0003800200 */
.L_x_11677:
        /* <DEDUP_REMOVED lines=39> */
.L_x_11680:
[----:B------:R-:W-:Y:S05]  /*a1b0*/  BSYNC.RECONVERGENT B0 ;  /* 0x0000000000007941 */ /* 0x000fea0003800200 */
.L_x_11679:
        /* <DEDUP_REMOVED lines=11> */
.L_x_11681:
        /* <DEDUP_REMOVED lines=19> */
.L_x_11584:
[----:B------:R-:W-:Y:S01]  /*a3a0*/  HFMA2 R248, -RZ, RZ, 0, 5.9604644775390625e-08 ;  /* 0x00000001fff87431 */ /* 0x000fe200000001ff */
[----:B------:R-:W-:Y:S02]  /*a3b0*/  MOV R251, R125 ;  /* 0x0000007d00fb7202 */ /* 0x000fe40000000f00 */
[----:B------:R-:W-:Y:S02]  /*a3c0*/  MOV R249, RZ ;  /* 0x000000ff00f97202 */ /* 0x000fe40000000f00 */
[----:B------:R-:W-:-:S07]  /*a3d0*/  MOV R246, 0xffffffff ;  /* 0xffffffff00f67802 */ /* 0x000fce0000000f00 */
[----:B01---5:R-:W-:Y:S05]  /*a3e0*/  WARPSYNC.COLLECTIVE R246, `(.L_x_11682) ;  /* 0x00000000f6087348 */ /* 0x023fea0003c00000 */
[----:B------:R2:W3:Y:S02]  /*a3f0*/  SHFL.UP P6, R124, R251, R248, R249 ;  /* 0x040000f8fb7c7389 */ /* 0x0004e400000c00f9 */
[----:B0123-5:R-:W-:Y:S05]  /*a400*/  ENDCOLLECTIVE ;  /* 0x000000000000791b */ /* 0x02ffea0003800000 */
.L_x_11682:
[----:B------:R-:W-:Y:S02]  /*a410*/  MOV R251, R167 ;  /* 0x000000a700fb7202 */ /* 0x000fe40000000f00 */
[----:B------:R-:W-:-:S07]  /*a420*/  MOV R126, R124 ;  /* 0x0000007c007e7202 */ /* 0x000fce0000000f00 */
[----:B------:R-:W-:Y:S05]  /*a430*/  WARPSYNC.COLLECTIVE R246, `(.L_x_11683) ;  /* 0x00000000f6087348 */ /* 0x000fea0003c00000 */
[----:B------:R0:W1:Y:S02]  /*a440*/  SHFL.UP P6, R124, R251, R248, R249 ;  /* 0x040000f8fb7c7389 */ /* 0x00006400000c00f9 */
[----:B01----:R-:W-:Y:S05]  /*a450*/  ENDCOLLECTIVE ;  /* 0x000000000000791b */ /* 0x003fea0003800000 */
.L_x_11683:
[----:B------:R-:W-:Y:S02]  /*a460*/  MOV R251, R245 ;  /* 0x000000f500fb7202 */ /* 0x000fe40000000f00 */
[----:B------:R-:W-:-:S07]  /*a470*/  MOV R250, R124 ;  /* 0x0000007c00fa7202 */ /* 0x000fce0000000f00 */
[----:B------:R-:W-:Y:S05]  /*a480*/  WARPSYNC.COLLECTIVE R246, `(.L_x_11684) ;  /* 0x00000000f6087348 */ /* 0x000fea0003c00000 */
[----:B------:R0:W1:Y:S02]  /*a490*/  SHFL.UP P6, R124, R251, R248, R249 ;  /* 0x040000f8fb7c7389 */ /* 0x00006400000c00f9 */
[----:B01----:R-:W-:Y:S05]  /*a4a0*/  ENDCOLLECTIVE ;  /* 0x000000000000791b */ /* 0x003fea0003800000 */
.L_x_11684:
[----:B------:R-:W-:Y:S02]  /*a4b0*/  MOV R251, R247 ;  /* 0x000000f700fb7202 */ /* 0x000fe40000000f00 */
[----:B------:R-:W-:-:S07]  /*a4c0*/  MOV R252, R124 ;  /* 0x0000007c00fc7202 */ /* 0x000fce0000000f00 */
[----:B------:R-:W-:Y:S05]  /*a4d0*/  WARPSYNC.COLLECTIVE R246, `(.L_x_11685) ;  /* 0x00000000f6087348 */ /* 0x000fea0003c00000 */
[----:B------:R0:W1:Y:S02]  /*a4e0*/  SHFL.UP P6, R124, R251, R248, R249 ;  /* 0x040000f8fb7c7389 */ /* 0x00006400000c00f9 */
[----:B01----:R-:W-:Y:S05]  /*a4f0*/  ENDCOLLECTIVE ;  /* 0x000000000000791b */ /* 0x003fea0003800000 */
.L_x_11685:
        /* <DEDUP_REMOVED lines=15> */
.L_x_11686:
[----:B------:R-:W-:Y:S02]  /*a5f0*/  MOV R251, R167 ;  /* 0x000000a700fb7202 */ /* 0x000fe40000000f00 */
[----:B------:R-:W-:-:S07]  /*a600*/  MOV R126, R124 ;  /* 0x0000007c007e7202 */ /* 0x000fce0000000f00 */
[----:B------:R-:W-:Y:S05]  /*a610*/  WARPSYNC.COLLECTIVE R246, `(.L_x_11687) ;  /* 0x00000000f6087348 */ /* 0x000fea0003c00000 */
[----:B------:R0:W1:Y:S02]  /*a620*/  SHFL.UP P6, R124, R251, R248, R249 ;  /* 0x040000f8fb7c7389 */ /* 0x00006400000c00f9 */
[----:B01----:R-:W-:Y:S05]  /*a630*/  ENDCOLLECTIVE ;  /* 0x000000000000791b */ /* 0x003fea0003800000 */
.L_x_11687:
[----:B------:R-:W-:Y:S02]  /*a640*/  MOV R251, R245 ;  /* 0x000000f500fb7202 */ /* 0x000fe40000000f00 */
[----:B------:R-:W-:-:S07]  /*a650*/  MOV R250, R124 ;  /* 0x0000007c00fa7202 */ /* 0x000fce0000000f00 */
[----:B------:R-:W-:Y:S05]  /*a660*/  WARPSYNC.COLLECTIVE R246, `(.L_x_11688) ;  /* 0x00000000f6087348 */ /* 0x000fea0003c00000 */
[----:B------:R0:W1:Y:S02]  /*a670*/  SHFL.UP P6, R124, R251, R248, R249 ;  /* 0x040000f8fb7c7389 */ /* 0x00006400000c00f9 */
[----:B01----:R-:W-:Y:S05]  /*a680*/  ENDCOLLECTIVE ;  /* 0x000000000000791b */ /* 0x003fea0003800000 */
.L_x_11688:
[----:B------:R-:W-:Y:S02]  /*a690*/  MOV R251, R247 ;  /* 0x000000f700fb7202 */ /* 0x000fe40000000f00 */
[----:B------:R-:W-:-:S07]  /*a6a0*/  MOV R252, R124 ;  /* 0x0000007c00fc7202 */ /* 0x000fce0000000f00 */
[----:B------:R-:W-:Y:S05]  /*a6b0*/  WARPSYNC.COLLECTIVE R246, `(.L_x_11689) ;  /* 0x00000000f6087348 */ /* 0x000fea0003c00000 */
[----:B------:R0:W1:Y:S02]  /*a6c0*/  SHFL.UP P6, R124, R251, R248, R249 ;  /* 0x040000f8fb7c7389 */ /* 0x00006400000c00f9 */
[----:B01----:R-:W-:Y:S05]  /*a6d0*/  ENDCOLLECTIVE ;  /* 0x000000000000791b */ /* 0x003fea0003800000 */
.L_x_11689:
        /* <DEDUP_REMOVED lines=15> */
.L_x_11690:
[----:B------:R-:W-:Y:S02]  /*a7d0*/  MOV R251, R167 ;  /* 0x000000a700fb7202 */ /* 0x000fe40000000f00 */
[----:B------:R-:W-:-:S07]  /*a7e0*/  MOV R126, R124 ;  /* 0x0000007c007e7202 */ /* 0x000fce0000000f00 */
[----:B------:R-:W-:Y:S05]  /*a7f0*/  WARPSYNC.COLLECTIVE R246, `(.L_x_11691) ;  /* 0x00000000f6087348 */ /* 0x000fea0003c00000 */
[----:B------:R0:W1:Y:S02]  /*a800*/  SHFL.UP P6, R124, R251, R248, R249 ;  /* 0x040000f8fb7c7389 */ /* 0x00006400000c00f9 */
[----:B01----:R-:W-:Y:S05]  /*a810*/  ENDCOLLECTIVE ;  /* 0x000000000000791b */ /* 0x003fea0003800000 */
.L_x_11691:
[----:B------:R-:W-:Y:S02]  /*a820*/  MOV R251, R245 ;  /* 0x000000f500fb7202 */ /* 0x000fe40000000f00 */
[----:B------:R-:W-:-:S07]  /*a830*/  MOV R250, R124 ;  /* 0x0000007c00fa7202 */ /* 0x000fce0000000f00 */
[----:B------:R-:W-:Y:S05]  /*a840*/  WARPSYNC.COLLECTIVE R246, `(.L_x_11692) ;  /* 0x00000000f6087348 */ /* 0x000fea0003c00000 */
[----:B------:R0:W1:Y:S02]  /*a850*/  SHFL.UP P6, R124, R251, R248, R249 ;  /* 0x040000f8fb7c7389 */ /* 0x00006400000c00f9 */
[----:B01----:R-:W-:Y:S05]  /*a860*/  ENDCOLLECTIVE ;  /* 0x000000000000791b */ /* 0x003fea0003800000 */
.L_x_11692:
[----:B------:R-:W-:Y:S02]  /*a870*/  MOV R251, R247 ;  /* 0x000000f700fb7202 */ /* 0x000fe40000000f00 */
[----:B------:R-:W-:-:S07]  /*a880*/  MOV R252, R124 ;  /* 0x0000007c00fc7202 */ /* 0x000fce0000000f00 */
[----:B------:R-:W-:Y:S05]  /*a890*/  WARPSYNC.COLLECTIVE R246, `(.L_x_11693) ;  /* 0x00000000f6087348 */ /* 0x000fea0003c00000 */
[----:B------:R0:W1:Y:S02]  /*a8a0*/  SHFL.UP P6, R124, R251, R248, R249 ;  /* 0x040000f8fb7c7389 */ /* 0x00006400000c00f9 */
[----:B01----:R-:W-:Y:S05]  /*a8b0*/  ENDCOLLECTIVE ;  /* 0x000000000000791b */ /* 0x003fea0003800000 */
.L_x_11693:
        /* <DEDUP_REMOVED lines=15> */
.L_x_11694:
[----:B------:R-:W-:Y:S02]  /*a9b0*/  MOV R251, R167 ;  /* 0x000000a700fb7202 */ /* 0x000fe40000000f00 */
[----:B------:R-:W-:-:S07]  /*a9c0*/  MOV R126, R124 ;  /* 0x0000007c007e7202 */ /* 0x000fce0000000f00 */
[----:B------:R-:W-:Y:S05]  /*a9d0*/  WARPSYNC.COLLECTIVE R246, `(.L_x_11695) ;  /* 0x00000000f6087348 */ /* 0x000fea0003c00000 */
[----:B------:R0:W1:Y:S02]  /*a9e0*/  SHFL.UP P6, R124, R251, R248, R249 ;  /* 0x040000f8fb7c7389 */ /* 0x00006400000c00f9 */
[----:B01----:R-:W-:Y:S05]  /*a9f0*/  ENDCOLLECTIVE ;  /* 0x000000000000791b */ /* 0x003fea0003800000 */
.L_x_11695:
[----:B------:R-:W-:Y:S02]  /*aa00*/  MOV R251, R245 ;  /* 0x000000f500fb7202 */ /* 0x000fe40000000f00 */
[----:B------:R-:W-:-:S07]  /*aa10*/  MOV R250, R124 ;  /* 0x0000007c00fa7202 */ /* 0x000fce0000000f00 */
[----:B------:R-:W-:Y:S05]  /*aa20*/  WARPSYNC.COLLECTIVE R246, `(.L_x_11696) ;  /* 0x00000000f6087348 */ /* 0x000fea0003c00000 */
[----:B------:R0:W1:Y:S02]  /*aa30*/  SHFL.UP P6, R124, R251, R248, R249 ;  /* 0x040000f8fb7c7389 */ /* 0x00006400000c00f9 */
[----:B01----:R-:W-:Y:S05]  /*aa40*/  ENDCOLLECTIVE ;  /* 0x000000000000791b */ /* 0x003fea0003800000 */
.L_x_11696:
[----:B------:R-:W-:Y:S02]  /*aa50*/  MOV R251, R247 ;  /* 0x000000f700fb7202 */ /* 0x000fe40000000f00 */
[----:B------:R-:W-:-:S07]  /*aa60*/  MOV R252, R124 ;  /* 0x0000007c00fc7202 */ /* 0x000fce0000000f00 */
[----:B------:R-:W-:Y:S05]  /*aa70*/  WARPSYNC.COLLECTIVE R246, `(.L_x_11697) ;  /* 0x00000000f6087348 */ /* 0x000fea0003c00000 */
[----:B------:R0:W1:Y:S02]  /*aa80*/  SHFL.UP P6, R124, R251, R248, R249 ;  /* 0x040000f8fb7c7389 */ /* 0x00006400000c00f9 */
[----:B01----:R-:W-:Y:S05]  /*aa90*/  ENDCOLLECTIVE ;  /* 0x000000000000791b */ /* 0x003fea0003800000 */
.L_x_11697:
        /* <DEDUP_REMOVED lines=15> */
.L_x_11698:
[----:B------:R-:W-:Y:S02]  /*ab90*/  MOV R251, R167 ;  /* 0x000000a700fb7202 */ /* 0x000fe40000000f00 */
[----:B------:R-:W-:-:S07]  /*aba0*/  MOV R126, R124 ;  /* 0x0000007c007e7202 */ /* 0x000fce0000000f00 */
[----:B------:R-:W-:Y:S05]  /*abb0*/  WARPSYNC.COLLECTIVE R246, `(.L_x_11699) ;  /* 0x00000000f6087348 */ /* 0x000fea0003c00000 */
[----:B------:R0:W1:Y:S02]  /*abc0*/  SHFL.UP P6, R124, R251, R248, R249 ;  /* 0x040000f8fb7c7389 */ /* 0x00006400000c00f9 */
[----:B01----:R-:W-:Y:S05]  /*abd0*/  ENDCOLLECTIVE ;  /* 0x000000000000791b */ /* 0x003fea0003800000 */
.L_x_11699:
[----:B------:R-:W-:Y:S02]  /*abe0*/  MOV R251, R245 ;  /* 0x000000f500fb7202 */ /* 0x000fe40000000f00 */
[----:B------:R-:W-:-:S07]  /*abf0*/  MOV R250, R124 ;  /* 0x0000007c00fa7202 */ /* 0x000fce0000000f00 */
[----:B------:R-:W-:Y:S05]  /*ac00*/  WARPSYNC.COLLECTIVE R246, `(.L_x_11700) ;  /* 0x00000000f6087348 */ /* 0x000fea0003c00000 */
[----:B------:R0:W1:Y:S02]  /*ac10*/  SHFL.UP P6, R124, R251, R248, R249 ;  /* 0x040000f8fb7c7389 */ /* 0x00006400000c00f9 */
[----:B01----:R-:W-:Y:S05]  /*ac20*/  ENDCOLLECTIVE ;  /* 0x000000000000791b */ /* 0x003fea0003800000 */
.L_x_11700:
[----:B------:R-:W-:Y:S02]  /*ac30*/  MOV R251, R247 ;  /* 0x000000f700fb7202 */ /* 0x000fe40000000f00 */
[----:B------:R-:W-:-:S07]  /*ac40*/  MOV R252, R124 ;  /* 0x0000007c00fc7202 */ /* 0x000fce0000000f00 */
[----:B------:R-:W-:Y:S05]  /*ac50*/  WARPSYNC.COLLECTIVE R246, `(.L_x_11701) ;  /* 0x00000000f6087348 */ /* 0x000fea0003c00000 */
[----:B------:R0:W1:Y:S02]  /*ac60*/  SHFL.UP P6, R124, R251, R248, R249 ;  /* 0x040000f8fb7c7389 */ /* 0x00006400000c00f9 */
[----:B01----:R-:W-:Y:S05]  /*ac70*/  ENDCOLLECTIVE ;  /* 0x000000000000791b */ /* 0x003fea0003800000 */
.L_x_11701:
[----:B------:R-:W-:Y:S05]  /*ac80*/  BRA `(.L_x_11702) ;  /* 0xffffff8c001c7947 */ /* 0x000fea000383ffff */
.L_x_11585:
        /* <DEDUP_REMOVED lines=8> */
.L_x_11704:
[----:B------:R-:W-:Y:S05]  /*ad10*/  BSYNC B0 ;  /* 0x0000000000007941 */ /* 0x000fea0003800000 */
.L_x_11703:
[----:B------:R-:W-:Y:S05]  /*ad20*/  BRA `(.L_x_11705) ;  /* 0xffffff8c00287947 */ /* 0x000fea000383ffff */
.L_x_11586:
        /* <DEDUP_REMOVED lines=8> */
.L_x_11707:
[----:B------:R-:W-:Y:S05]  /*adb0*/  BSYNC B0 ;  /* 0x0000000000007941 */ /* 0x000fea0003800000 */
.L_x_11706:
[----:B------:R-:W-:Y:S05]  /*adc0*/  BRA `(.L_x_11708) ;  /* 0xffffff8c00087947 */ /* 0x000fea000383ffff */
.L_x_11587:
        /* <DEDUP_REMOVED lines=8> */
.L_x_11710:
[----:B------:R-:W-:Y:S05]  /*ae50*/  BSYNC B0 ;  /* 0x0000000000007941 */ /* 0x000fea0003800000 */
.L_x_11709:
[----:B------:R-:W-:Y:S05]  /*ae60*/  BRA `(.L_x_11711) ;  /* 0xffffff8800e87947 */ /* 0x000fea000383ffff */
.L_x_11588:
        /* <DEDUP_REMOVED lines=8> */
.L_x_11713:
[----:B------:R-:W-:Y:S05]  /*aef0*/  BSYNC B0 ;  /* 0x0000000000007941 */ /* 0x000fea0003800000 */
.L_x_11712:
[----:B------:R-:W-:Y:S05]  /*af00*/  BRA `(.L_x_11714) ;  /* 0xffffff8800c87947 */ /* 0x000fea000383ffff */
.L_x_11589:
        /* <DEDUP_REMOVED lines=8> */
.L_x_11716:
[----:B------:R-:W-:Y:S05]  /*af90*/  BSYNC B0 ;  /* 0x0000000000007941 */ /* 0x000fea0003800000 */
.L_x_11715:
        /* <DEDUP_REMOVED lines=10> */
.L_x_11717:
[----:B------:R-:W-:Y:S02]  /*b040*/  MOV R126, 0x1f ;  /* 0x0000001f007e7802 */ /* 0x000fe40000000f00 */
[----:B------:R-:W-:Y:S02]  /*b050*/  MOV R251, R245 ;  /* 0x000000f500fb7202 */ /* 0x000fe40000000f00 */
[----:B------:R-:W-:-:S07]  /*b060*/  MOV R167, R124 ;  /* 0x0000007c00a77202 */ /* 0x000fce0000000f00 */
[----:B------:R-:W-:Y:S05]  /*b070*/  WARPSYNC.COLLECTIVE R246, `(.L_x_11718) ;  /* 0x00000000f6087348 */ /* 0x000fea0003c00000 */
[----:B------:R0:W1:Y:S02]  /*b080*/  SHFL.UP P6, R124, R251, R248, R249 ;  /* 0x040000f8fb7c7389 */ /* 0x00006400000c00f9 */
[----:B01----:R-:W-:Y:S05]  /*b090*/  ENDCOLLECTIVE ;  /* 0x000000000000791b */ /* 0x003fea0003800000 */
.L_x_11718:
[----:B------:R-:W-:Y:S02]  /*b0a0*/  MOV R251, R247 ;  /* 0x000000f700fb7202 */ /* 0x000fe40000000f00 */
[----:B------:R-:W-:-:S07]  /*b0b0*/  MOV R245, R124 ;  /* 0x0000007c00f57202 */ /* 0x000fce0000000f00 */
[----:B------:R-:W-:Y:S05]  /*b0c0*/  WARPSYNC.COLLECTIVE R246, `(.L_x_11719) ;  /* 0x00000000f6087348 */ /* 0x000fea0003c00000 */
[----:B------:R0:W1:Y:S02]  /*b0d0*/  SHFL.UP P6, R124, R251, R248, R249 ;  /* 0x040000f8fb7c7389 */ /* 0x00006400000c00f9 */
[----:B01----:R-:W-:Y:S05]  /*b0e0*/  ENDCOLLECTIVE ;  /* 0x000000000000791b */ /* 0x003fea0003800000 */
.L_x_11719:
[----:B------:R-:W-:-:S07]  /*b0f0*/  MOV R247, R124 ;  /* 0x0000007c00f77202 */ /* 0x000fce0000000f00 */
[----:B------:R-:W-:Y:S05]  /*b100*/  WARPSYNC.COLLECTIVE R246, `(.L_x_11720) ;  /* 0x00000000f6087348 */ /* 0x000fea0003c00000 */
[----:B------:R0:W1:Y:S02]  /*b110*/  SHFL.IDX P2, R124, R243, R127, R126 ;  /* 0x0000007ff37c7389 */ /* 0x000064000004007e */
[----:B01----:R-:W-:Y:S05]  /*b120*/  ENDCOLLECTIVE ;  /* 0x000000000000791b */ /* 0x003fea0003800000 */
.L_x_11720:
[----:B------:R-:W-:Y:S02]  /*b130*/  MOV R243, R117 ;  /* 0x0000007500f37202 */ /* 0x000fe40000000f00 */
[----:B------:R-:W-:-:S07]  /*b140*/  MOV R116, R124 ;  /* 0x0000007c00747202 */ /* 0x000fce0000000f00 */
[----:B------:R-:W-:Y:S05]  /*b150*/  WARPSYNC.COLLECTIVE R246, `(.L_x_11721) ;  /* 0x00000000f6087348 */ /* 0x000fea0003c00000 */
[----:B------:R0:W1:Y:S02]  /*b160*/  SHFL.IDX P2, R124, R243, R127, R126 ;  /* 0x0000007ff37c7389 */ /* 0x000064000004007e */
[----:B01----:R-:W-:Y:S05]  /*b170*/  ENDCOLLECTIVE ;  /* 0x000000000000791b */ /* 0x003fea0003800000 */
.L_x_11721:
[----:B------:R-:W-:Y:S02]  /*b180*/  MOV R243, R118 ;  /* 0x0000007600f37202 */ /* 0x000fe40000000f00 */
[----:B------:R-:W-:-:S07]  /*b190*/  MOV R248, R124 ;  /* 0x0000007c00f87202 */ /* 0x000fce0000000f00 */
[----:B------:R-:W-:Y:S05]  /*b1a0*/  WARPSYNC.COLLECTIVE R246, `(.L_x_11722) ;  /* 0x00000000f6087348 */ /* 0x000fea0003c00000 */
[----:B------:R0:W1:Y:S02]  /*b1b0*/  SHFL.IDX P2, R124, R243, R127, R126 ;  /* 0x0000007ff37c7389 */ /* 0x000064000004007e */
[----:B01----:R-:W-:Y:S05]  /*b1c0*/  ENDCOLLECTIVE ;  /* 0x000000000000791b */ /* 0x003fea0003800000 */
.L_x_11722:
[----:B------:R-:W-:Y:S02]  /*b1d0*/  MOV R243, R119 ;  /* 0x0000007700f37202 */ /* 0x000fe40000000f00 */
[----:B------:R-:W-:-:S07]  /*b1e0*/  MOV R118, R124 ;  /* 0x0000007c00767202 */ /* 0x000fce0000000f00 */
[----:B------:R-:W-:Y:S05]  /*b1f0*/  WARPSYNC.COLLECTIVE R246, `(.L_x_11723) ;  /* 0x00000000f6087348 */ /* 0x000fea0003c00000 */
[----:B------:R0:W1:Y:S02]  /*b200*/  SHFL.IDX P2, R124, R243, R127, R126 ;  /* 0x0000007ff37c7389 */ /* 0x000064000004007e */
[----:B01----:R-:W-:Y:S05]  /*b210*/  ENDCOLLECTIVE ;  /* 0x000000000000791b */ /* 0x003fea0003800000 */
.L_x_11723:
[----:B------:R-:W-:Y:S01]  /*b220*/  MOV R119, R124 ;  /* 0x0000007c00777202 */ /* 0x000fe20000000f00 */
[----:B------:R-:W-:Y:S06]  /*b230*/  BRA `(.L_x_11724) ;  /* 0xffffff8800247947 */ /* 0x000fec000383ffff */
.L_x_11591:
[----:B------:R-:W-:Y:S01]  /*b240*/  HFMA2 R124, -RZ, RZ, 0, 5.9604644775390625e-08 ;  /* 0x00000001ff7c7431 */ /* 0x000fe200000001ff */
[----:B------:R-:W-:Y:S02]  /*b250*/  MOV R251, R131 ;  /* 0x0000008300fb7202 */ /* 0x000fe40000000f00 */
[----:B------:R-:W-:Y:S02]  /*b260*/  MOV R125, 0x1f ;  /* 0x0000001f007d7802 */ /* 0x000fe40000000f00 */
[----:B------:R-:W-:-:S07]  /*b270*/  MOV R246, 0xffffffff ;  /* 0xffffffff00f67802 */ /* 0x000fce0000000f00 */
[----:B------:R-:W-:Y:S05]  /*b280*/  WARPSYNC.COLLECTIVE R246, `(.L_x_11725) ;  /* 0x00000000f6087348 */ /* 0x000fea0003c00000 */
[----:B------:R0:W1:Y:S02]  /*b290*/  SHFL.DOWN P2, R126, R251, R124, R125 ;  /* 0x0800007cfb7e7389 */ /* 0x000064000004007d */
[----:B01----:R-:W-:Y:S05]  /*b2a0*/  ENDCOLLECTIVE ;  /* 0x000000000000791b */ /* 0x003fea0003800000 */
.L_x_11725:
[----:B------:R-:W-:Y:S02]  /*b2b0*/  MOV R251, R130 ;  /* 0x0000008200fb7202 */ /* 0x000fe40000000f00 */
[----:B------:R-:W-:-:S07]  /*b2c0*/  MOV R127, R126 ;  /* 0x0000007e007f7202 */ /* 0x000fce0000000f00 */
[----:B------:R-:W-:Y:S05]  /*b2d0*/  WARPSYNC.COLLECTIVE R246, `(.L_x_11726) ;  /* 0x00000000f6087348 */ /* 0x000fea0003c00000 */
[----:B------:R0:W1:Y:S02]  /*b2e0*/  SHFL.DOWN P2, R126, R251, R124, R125 ;  /* 0x0800007cfb7e7389 */ /* 0x000064000004007d */
[----:B01----:R-:W-:Y:S05]  /*b2f0*/  ENDCOLLECTIVE ;  /* 0x000000000000791b */ /* 0x003fea0003800000 */
.L_x_11726:
[----:B------:R-:W-:Y:S02]  /*b300*/  MOV R251, R128 ;  /* 0x0000008000fb7202 */ /* 0x000fe40000000f00 */
[----:B------:R-:W-:-:S07]  /*b310*/  MOV R176, R126 ;  /* 0x0000007e00b07202 */ /* 0x000fce0000000f00 */
[----:B------:R-:W-:Y:S05]  /*b320*/  WARPSYNC.COLLECTIVE R246, `(.L_x_11727) ;  /* 0x00000000f6087348 */ /* 0x000fea0003c00000 */
[----:B------:R0:W1:Y:S02]  /*b330*/  SHFL.DOWN P2, R126, R251, R124, R125 ;  /* 0x0800007cfb7e7389 */ /* 0x000064000004007d */
[----:B01----:R-:W-:Y:S05]  /*b340*/  ENDCOLLECTIVE ;  /* 0x000000000000791b */ /* 0x003fea0003800000 */
.L_x_11727:
[----:B------:R-:W-:Y:S02]  /*b350*/  MOV R251, R129 ;  /* 0x0000008100fb7202 */ /* 0x000fe40000000f00 */
[----:B------:R-:W-:-:S07]  /*b360*/  MOV R230, R126 ;  /* 0x0000007e00e67202 */ /* 0x000fce0000000f00 */
[----:B------:R-:W-:Y:S05]  /*b370*/  WARPSYNC.COLLECTIVE R246, `(.L_x_11728) ;  /* 0x00000000f6087348 */ /* 0x000fea0003c00000 */
[----:B------:R0:W1:Y:S02]  /*b380*/  SHFL.DOWN P2, R126, R251, R124, R125 ;  /* 0x0800007cfb7e7389 */ /* 0x000064000004007d */
[----:B01----:R-:W-:Y:S05]  /*b390*/  ENDCOLLECTIVE ;  /* 0x000000000000791b */ /* 0x003fea0003800000 */
.L_x_11728:
[----:B------:R-:W-:Y:S05]  /*b3a0*/  BRA `(.L_x_11729) ;  /* 0xffffff98009c7947 */ /* 0x000fea000383ffff */
.L_x_11594:
        /* <DEDUP_REMOVED lines=8> */
.L_x_11731:
[----:B------:R-:W-:Y:S05]  /*b430*/  BSYNC B0 ;  /* 0x0000000000007941 */ /* 0x000fea0003800000 */
.L_x_11730:
        /* <DEDUP_REMOVED lines=8> */
.L_x_11732:
[----:B------:R-:W-:Y:S02]  /*b4c0*/  MOV R251, R128 ;  /* 0x0000008000fb7202 */ /* 0x000fe40000000f00 */
[----:B------:R-:W-:-:S07]  /*b4d0*/  MOV R176, R126 ;  /* 0x0000007e00b07202 */ /* 0x000fce0000000f00 */
[----:B------:R-:W-:Y:S05]  /*b4e0*/  WARPSYNC.COLLECTIVE R246, `(.L_x_11733) ;  /* 0x00000000f6087348 */ /* 0x000fea0003c00000 */
[----:B------:R0:W1:Y:S02]  /*b4f0*/  SHFL.DOWN P2, R126, R251, R124, R125 ;  /* 0x0800007cfb7e7389 */ /* 0x000064000004007d */
[----:B01----:R-:W-:Y:S05]  /*b500*/  ENDCOLLECTIVE ;  /* 0x000000000000791b */ /* 0x003fea0003800000 */
.L_x_11733:
[----:B------:R-:W-:Y:S02]  /*b510*/  MOV R251, R129 ;  /* 0x0000008100fb7202 */ /* 0x000fe40000000f00 */
[----:B------:R-:W-:-:S07]  /*b520*/  MOV R230, R126 ;  /* 0x0000007e00e67202 */ /* 0x000fce0000000f00 */
[----:B------:R-:W-:Y:S05]  /*b530*/  WARPSYNC.COLLECTIVE R246, `(.L_x_11734) ;  /* 0x00000000f6087348 */ /* 0x000fea0003c00000 */
[----:B------:R0:W1:Y:S02]  /*b540*/  SHFL.DOWN P2, R126, R251, R124, R125 ;  /* 0x0800007cfb7e7389 */ /* 0x000064000004007d */
[----:B01----:R-:W-:Y:S05]  /*b550*/  ENDCOLLECTIVE ;  /* 0x000000000000791b */ /* 0x003fea0003800000 */
.L_x_11734:
[----:B------:R-:W-:Y:S05]  /*b560*/  BRA `(.L_x_11735) ;  /* 0xffffff98007c7947 */ /* 0x000fea000383ffff */
.L_x_11597:
        /* <DEDUP_REMOVED lines=8> */
.L_x_11737:
[----:B------:R-:W-:Y:S05]  /*b5f0*/  BSYNC B0 ;  /* 0x0000000000007941 */ /* 0x000fea0003800000 */
.L_x_11736:
        /* <DEDUP_REMOVED lines=8> */
.L_x_11738:
[----:B------:R-:W-:Y:S02]  /*b680*/  MOV R251, R128 ;  /* 0x0000008000fb7202 */ /* 0x000fe40000000f00 */
[----:B------:R-:W-:-:S07]  /*b690*/  MOV R176, R126 ;  /* 0x0000007e00b07202 */ /* 0x000fce0000000f00 */
[----:B------:R-:W-:Y:S05]  /*b6a0*/  WARPSYNC.COLLECTIVE R246, `(.L_x_11739) ;  /* 0x00000000f6087348 */ /* 0x000fea0003c00000 */
[----:B------:R0:W1:Y:S02]  /*b6b0*/  SHFL.DOWN P2, R126, R251, R124, R125 ;  /* 0x0800007cfb7e7389 */ /* 0x000064000004007d */
[----:B01----:R-:W-:Y:S05]  /*b6c0*/  ENDCOLLECTIVE ;  /* 0x000000000000791b */ /* 0x003fea0003800000 */
.L_x_11739:
[----:B------:R-:W-:Y:S02]  /*b6d0*/  MOV R251, R129 ;  /* 0x0000008100fb7202 */ /* 0x000fe40000000f00 */
[----:B------:R-:W-:-:S07]  /*b6e0*/  MOV R230, R126 ;  /* 0x0000007e00e67202 */ /* 0x000fce0000000f00 */
[----:B------:R-:W-:Y:S05]  /*b6f0*/  WARPSYNC.COLLECTIVE R246, `(.L_x_11740) ;  /* 0x00000000f6087348 */ /* 0x000fea0003c00000 */
[----:B------:R0:W1:Y:S02]  /*b700*/  SHFL.DOWN P2, R126, R251, R124, R125 ;  /* 0x0800007cfb7e7389 */ /* 0x000064000004007d */
[----:B01----:R-:W-:Y:S05]  /*b710*/  ENDCOLLECTIVE ;  /* 0x000000000000791b */ /* 0x003fea0003800000 */
.L_x_11740:
[----:B------:R-:W-:Y:S05]  /*b720*/  BRA `(.L_x_11741) ;  /* 0xffffff98005c7947 */ /* 0x000fea000383ffff */
.L_x_11600:
        /* <DEDUP_REMOVED lines=8> */
.L_x_11743:
[----:B------:R-:W-:Y:S05]  /*b7b0*/  BSYNC B0 ;  /* 0x0000000000007941 */ /* 0x000fea0003800000 */
.L_x_11742:
        /* <DEDUP_REMOVED lines=8> */
.L_x_11744:
[----:B------:R-:W-:Y:S02]  /*b840*/  MOV R251, R128 ;  /* 0x0000008000fb7202 */ /* 0x000fe40000000f00 */
[----:B------:R-:W-:-:S07]  /*b850*/  MOV R176, R126 ;  /* 0x0000007e00b07202 */ /* 0x000fce0000000f00 */
[----:B------:R-:W-:Y:S05]  /*b860*/  WARPSYNC.COLLECTIVE R246, `(.L_x_11745) ;  /* 0x00000000f6087348 */ /* 0x000fea0003c00000 */
[----:B------:R0:W1:Y:S02]  /*b870*/  SHFL.DOWN P2, R126, R251, R124, R125 ;  /* 0x0800007cfb7e7389 */ /* 0x000064000004007d */
[----:B01----:R-:W-:Y:S05]  /*b880*/  ENDCOLLECTIVE ;  /* 0x000000000000791b */ /* 0x003fea0003800000 */
.L_x_11745:
[----:B------:R-:W-:Y:S02]  /*b890*/  MOV R251, R129 ;  /* 0x0000008100fb7202 */ /* 0x000fe40000000f00 */
[----:B------:R-:W-:-:S07]  /*b8a0*/  MOV R230, R126 ;  /* 0x0000007e00e67202 */ /* 0x000fce0000000f00 */
[----:B------:R-:W-:Y:S05]  /*b8b0*/  WARPSYNC.COLLECTIVE R246, `(.L_x_11746) ;  /* 0x00000000f6087348 */ /* 0x000fea0003c00000 */
[----:B------:R0:W1:Y:S02]  /*b8c0*/  SHFL.DOWN P2, R126, R251, R124, R125 ;  /* 0x0800007cfb7e7389 */ /* 0x000064000004007d */
[----:B01----:R-:W-:Y:S05]  /*b8d0*/  ENDCOLLECTIVE ;  /* 0x000000000000791b */ /* 0x003fea0003800000 */
.L_x_11746:
[----:B------:R-:W-:Y:S05]  /*b8e0*/  BRA `(.L_x_11747) ;  /* 0xffffff98003c7947 */ /* 0x000fea000383ffff */
.L_x_11603:
        /* <DEDUP_REMOVED lines=8> */
.L_x_11749:
[----:B------:R-:W-:Y:S05]  /*b970*/  BSYNC B0 ;  /* 0x0000000000007941 */ /* 0x000fea0003800000 */
.L_x_11748:
        /* <DEDUP_REMOVED lines=8> */
.L_x_11750:
[----:B------:R-:W-:Y:S02]  /*ba00*/  MOV R251, R128 ;  /* 0x0000008000fb7202 */ /* 0x000fe40000000f00 */
[----:B------:R-:W-:-:S07]  /*ba10*/  MOV R176, R126 ;  /* 0x0000007e00b07202 */ /* 0x000fce0000000f00 */
[----:B------:R-:W-:Y:S05]  /*ba20*/  WARPSYNC.COLLECTIVE R246, `(.L_x_11751) ;  /* 0x00000000f6087348 */ /* 0x000fea0003c00000 */
[----:B------:R0:W1:Y:S02]  /*ba30*/  SHFL.DOWN P2, R126, R251, R124, R125 ;  /* 0x0800007cfb7e7389 */ /* 0x000064000004007d */
[----:B01----:R-:W-:Y:S05]  /*ba40*/  ENDCOLLECTIVE ;  /* 0x000000000000791b */ /* 0x003fea0003800000 */
.L_x_11751:
[----:B------:R-:W-:Y:S02]  /*ba50*/  MOV R251, R129 ;  /* 0x0000008100fb7202 */ /* 0x000fe40000000f00 */
[----:B------:R-:W-:-:S07]  /*ba60*/  MOV R230, R126 ;  /* 0x0000007e00e67202 */ /* 0x000fce0000000f00 */
[----:B------:R-:W-:Y:S05]  /*ba70*/  WARPSYNC.COLLECTIVE R246, `(.L_x_11752) ;  /* 0x00000000f6087348 */ /* 0x000fea0003c00000 */
[----:B------:R0:W1:Y:S02]  /*ba80*/  SHFL.DOWN P2, R126, R251, R124, R125 ;  /* 0x0800007cfb7e7389 */ /* 0x000064000004007d */
[----:B01----:R-:W-:Y:S05]  /*ba90*/  ENDCOLLECTIVE ;  /* 0x000000000000791b */ /* 0x003fea0003800000 */
.L_x_11752:
[----:B------:R-:W-:Y:S05]  /*baa0*/  BRA `(.L_x_11753) ;  /* 0xffffff98001c7947 */ /* 0x000fea000383ffff */
.L_x_11606:
        /* <DEDUP_REMOVED lines=8> */
.L_x_11755:
[----:B------:R-:W-:Y:S05]  /*bb30*/  BSYNC B0 ;  /* 0x0000000000007941 */ /* 0x000fea0003800000 */
.L_x_11754:
        /* <DEDUP_REMOVED lines=9> */
.L_x_11756:
[----:B------:R-:W-:Y:S02]  /*bbd0*/  MOV R243, R128 ;  /* 0x0000008000f37202 */ /* 0x000fe40000000f00 */
[----:B------:R-:W-:-:S07]  /*bbe0*/  MOV R125, R124 ;  /* 0x0000007c007d7202 */ /* 0x000fce0000000f00 */
[----:B------:R-:W-:Y:S05]  /*bbf0*/  WARPSYNC.COLLECTIVE R246, `(.L_x_11757) ;  /* 0x00000000f6087348 */ /* 0x000fea0003c00000 */
[----:B------:R0:W1:Y:S02]  /*bc00*/  SHFL.IDX P2, R124, R243, R127, R126 ;  /* 0x0000007ff37c7389 */ /* 0x000064000004007e */
[----:B01----:R-:W-:Y:S05]  /*bc10*/  ENDCOLLECTIVE ;  /* 0x000000000000791b */ /* 0x003fea0003800000 */
.L_x_11757:
[-C--:B------:R-:W-:Y:S01]  /*bc20*/  FMUL.FTZ R247, R119, R125.reuse ;  /* 0x0000007d77f77220 */ /* 0x080fe20000410000 */
[----:B------:R-:W-:-:S03]  /*bc30*/  FMUL.FTZ R249, R117, R125 ;  /* 0x0000007d75f97220 */ /* 0x000fc60000410000 */
[-C--:B------:R-:W-:Y:S01]  /*bc40*/  FFMA.FTZ R247, R118, R230.reuse, -R247 ;  /* 0x000000e676f77223 */ /* 0x080fe200000108f7 */
[C---:B------:R-:W-:Y:S01]  /*bc50*/  FFMA.FTZ R249, R116.reuse, R230, -R249 ;  /* 0x000000e674f97223 */ /* 0x040fe200000108f9 */
[----:B------:R-:W-:Y:S02]  /*bc60*/  MOV R243, R129 ;  /* 0x0000008100f37202 */ /* 0x000fe40000000f00 */
[----:B------:R-:W-:Y:S01]  /*bc70*/  MOV R176, R124 ;  /* 0x0000007c00b07202 */ /* 0x000fe20000000f00 */
[-C--:B------:R-:W-:Y:S01]  /*bc80*/  FMUL.FTZ R124, R116, R125.reuse ;  /* 0x0000007d747c7220 */ /* 0x080fe20000410000 */
[----:B------:R-:W-:-:S03]  /*bc90*/  FMUL.FTZ R125, R118, R125 ;  /* 0x0000007d767d7220 */ /* 0x000fc60000410000 */
[----:B------:R-:W-:Y:S01]  /*bca0*/  FADD.FTZ R176, R176, R247 ;  /* 0x000000f7b0b07221 */ /* 0x000fe20000010000 */
[-C--:B------:R-:W-:Y:S01]  /*bcb0*/  FFMA.FTZ R247, R117, R230.reuse, R124 ;  /* 0x000000e675f77223 */ /* 0x080fe2000001007c */
[----:B------:R-:W-:-:S07]  /*bcc0*/  FFMA.FTZ R125, R119, R230, R125 ;  /* 0x000000e6777d7223 */ /* 0x000fce000001007d */
[----:B------:R-:W-:Y:S05]  /*bcd0*/  WARPSYNC.COLLECTIVE R246, `(.L_x_11758) ;  /* 0x00000000f6087348 */ /* 0x000fea0003c00000 */
[----:B------:R0:W1:Y:S02]  /*bce0*/  SHFL.IDX P2, R124, R243, R127, R126 ;  /* 0x0000007ff37c7389 */ /* 0x000064000004007e */
[----:B01----:R-:W-:Y:S05]  /*bcf0*/  ENDCOLLECTIVE ;  /* 0x000000000000791b */ /* 0x003fea0003800000 */
.L_x_11758:
[----:B------:R-:W-:Y:S01]  /*bd00*/  MOV R243, R116 ;  /* 0x0000007400f37202 */ /* 0x000fe20000000f00 */
[----:B------:R-:W-:Y:S01]  /*bd10*/  FADD.FTZ R230, R124, R125 ;  /* 0x0000007d7ce67221 */ /* 0x000fe20000010000 */
[----:B------:R-:W-:Y:S01]  /*bd20*/  HFMA2 R124, -RZ, RZ, 0, 5.9604644775390625e-08 ;  /* 0x00000001ff7c7431 */ /* 0x000fe200000001ff */
[----:B------:R-:W-:-:S07]  /*bd30*/  MOV R125, 0x1f ;  /* 0x0000001f007d7802 */ /* 0x000fce0000000f00 */
[----:B------:R-:W-:Y:S05]  /*bd40*/  WARPSYNC.COLLECTIVE R246, `(.L_x_11759) ;  /* 0x00000000f6087348 */ /* 0x000fea0003c00000 */
[----:B------:R0:W1:Y:S02]  /*bd50*/  SHFL.DOWN P2, R126, R251, R124, R125 ;  /* 0x0800007cfb7e7389 */ /* 0x000064000004007d */
[----:B01----:R-:W-:Y:S05]  /*bd60*/  ENDCOLLECTIVE ;  /* 0x000000000000791b */ /* 0x003fea0003800000 */
.L_x_11759:
[----:B------:R-:W-:Y:S02]  /*bd70*/  MOV R251, R130 ;  /* 0x0000008200fb7202 */ /* 0x000fe40000000f00 */
[----:B------:R-:W-:-:S07]  /*bd80*/  MOV R131, R126 ;  /* 0x0000007e00837202 */ /* 0x000fce0000000f00 */
[----:B------:R-:W-:Y:S05]  /*bd90*/  WARPSYNC.COLLECTIVE R246, `(.L_x_11760) ;  /* 0x00000000f6087348 */ /* 0x000fea0003c00000 */
[----:B------:R0:W1:Y:S02]  /*bda0*/  SHFL.DOWN P2, R126, R251, R124, R125 ;  /* 0x0800007cfb7e7389 */ /* 0x000064000004007d */
[----:B01----:R-:W-:Y:S05]  /*bdb0*/  ENDCOLLECTIVE ;  /* 0x000000000000791b */ /* 0x003fea0003800000 */
.L_x_11760:
[----:B------:R-:W-:Y:S02]  /*bdc0*/  MOV R251, R128 ;  /* 0x0000008000fb7202 */ /* 0x000fe40000000f00 */
[----:B------:R-:W-:-:S07]  /*bdd0*/  MOV R130, R126 ;  /* 0x0000007e00827202 */ /* 0x000fce0000000f00 */
[----:B------:R-:W-:Y:S05]  /*bde0*/  WARPSYNC.COLLECTIVE R246, `(.L_x_11761) ;  /* 0x00000000f6087348 */ /* 0x000fea0003c00000 */
[----:B------:R0:W1:Y:S02]  /*bdf0*/  SHFL.DOWN P2, R126, R251, R124, R125 ;  /* 0x0800007cfb7e7389 */ /* 0x000064000004007d */
[----:B01----:R-:W-:Y:S05]  /*be00*/  ENDCOLLECTIVE ;  /* 0x000000000000791b */ /* 0x003fea0003800000 */
.L_x_11761:
[----:B------:R-:W-:Y:S02]  /*be10*/  MOV R251, R129 ;  /* 0x0000008100fb7202 */ /* 0x000fe40000000f00 */
[----:B------:R-:W-:-:S07]  /*be20*/  MOV R128, R126 ;  /* 0x0000007e00807202 */ /* 0x000fce0000000f00 */
[----:B------:R-:W-:Y:S05]  /*be30*/  WARPSYNC.COLLECTIVE R246, `(.L_x_11762) ;  /* 0x00000000f6087348 */ /* 0x000fea0003c00000 */
[----:B------:R0:W1:Y:S02]  /*be40*/  SHFL.DOWN P2, R126, R251, R124, R125 ;  /* 0x0800007cfb7e7389 */ /* 0x000064000004007d */
[----:B01----:R-:W-:Y:S05]  /*be50*/  ENDCOLLECTIVE ;  /* 0x000000000000791b */ /* 0x003fea0003800000 */
.L_x_11762:
[----:B------:R-:W-:Y:S01]  /*be60*/  MOV R129, R126 ;  /* 0x0000007e00817202 */ /* 0x000fe20000000f00 */
[----:B------:R-:W-:-:S07]  /*be70*/  HFMA2 R126, -RZ, RZ, 0, 1.847743988037109375e-06 ;  /* 0x0000001fff7e7431 */ /* 0x000fce00000001ff */
[----:B------:R-:W-:Y:S05]  /*be80*/  WARPSYNC.COLLECTIVE R246, `(.L_x_11763) ;  /* 0x00000000f6087348 */ /* 0x000fea0003c00000 */
[----:B------:R0:W1:Y:S02]  /*be90*/  SHFL.IDX P2, R124, R243, R127, R126 ;  /* 0x0000007ff37c7389 */ /* 0x000064000004007e */
[----:B01----:R-:W-:Y:S05]  /*bea0*/  ENDCOLLECTIVE ;  /* 0x000000000000791b */ /* 0x003fea0003800000 */
.L_x_11763:
[----:B------:R-:W-:Y:S02]  /*beb0*/  MOV R243, R117 ;  /* 0x0000007500f37202 */ /* 0x000fe40000000f00 */
[----:B------:R-:W-:-:S07]  /*bec0*/  MOV R251, R124 ;  /* 0x0000007c00fb7202 */ /* 0x000fce0000000f00 */
[----:B------:R-:W-:Y:S05]  /*bed0*/  WARPSYNC.COLLECTIVE R246, `(.L_x_11764) ;  /* 0x00000000f6087348 */ /* 0x000fea0003c00000 */
[----:B------:R0:W1:Y:S02]  /*bee0*/  SHFL.IDX P2, R124, R243, R127, R126 ;  /* 0x0000007ff37c7389 */ /* 0x000064000004007e */
[----:B01----:R-:W-:Y:S05]  /*bef0*/  ENDCOLLECTIVE ;  /* 0x000000000000791b */ /* 0x003fea0003800000 */
.L_x_11764:
[----:B------:R-:W-:Y:S02]  /*bf00*/  MOV R243, R118 ;  /* 0x0000007600f37202 */ /* 0x000fe40000000f00 */
[----:B------:R-:W-:-:S07]  /*bf10*/  MOV R125, R124 ;  /* 0x0000007c007d7202 */ /* 0x000fce0000000f00 */
[----:B------:R-:W-:Y:S05]  /*bf20*/  WARPSYNC.COLLECTIVE R246, `(.L_x_11765) ;  /* 0x00000000f6087348 */ /* 0x000fea0003c00000 */
[----:B------:R0:W1:Y:S02]  /*bf30*/  SHFL.IDX P2, R124, R243, R127, R126 ;  /* 0x0000007ff37c7389 */ /* 0x000064000004007e */
[----:B01----:R-:W-:Y:S05]  /*bf40*/  ENDCOLLECTIVE ;  /* 0x000000000000791b */ /* 0x003fea0003800000 */
.L_x_11765:
[----:B------:R-:W-:Y:S02]  /*bf50*/  MOV R243, R119 ;  /* 0x0000007700f37202 */ /* 0x000fe40000000f00 */
[----:B------:R-:W-:-:S07]  /*bf60*/  MOV R118, R124 ;  /* 0x0000007c00767202 */ /* 0x000fce0000000f00 */
[----:B------:R-:W-:Y:S05]  /*bf70*/  WARPSYNC.COLLECTIVE R246, `(.L_x_11766) ;  /* 0x00000000f6087348 */ /* 0x000fea0003c00000 */
[----:B------:R0:W1:Y:S02]  /*bf80*/  SHFL.IDX P2, R124, R243, R127, R126 ;  /* 0x0000007ff37c7389 */ /* 0x000064000004007e */
[----:B01----:R-:W-:Y:S05]  /*bf90*/  ENDCOLLECTIVE ;  /* 0x000000000000791b */ /* 0x003fea0003800000 */
.L_x_11766:
[----:B------:R-:W-:Y:S02]  /*bfa0*/  MOV R119, R124 ;  /* 0x0000007c00777202 */ /* 0x000fe40000000f00 */
[----:B------:R-:W-:Y:S01]  /*bfb0*/  MOV R124, R251 ;  /* 0x000000fb007c7202 */ /* 0x000fe20000000f00 */
[----:B------:R-:W-:Y:S06]  /*bfc0*/  BRA `(.L_x_11767) ;  /* 0xffffff9400707947 */ /* 0x000fec000383ffff */
.L_x_11768:
        /* <DEDUP_REMOVED lines=11> */
.L_x_18716:


//--------------------- .text._Z25selective_scan_bwd_kernelI32Selective_Scan_bwd_kernel_traitsILi64ELi16ELb1ELb1ELb1ELb0ELb1EfN3c107complexIfEEEEv12SSMParamsBwd --------------------------
	.section	.text._Z25selective_scan_bwd_kernelI32Selective_Scan_bwd_kernel_traitsILi64ELi16ELb1ELb1ELb1ELb0ELb1EfN3c107complexIfEEEEv12SSMParamsBwd,"ax",@progbits
	.align	128
        .global         _Z25selective_scan_bwd_kernelI32Selective_Scan_bwd_kernel_traitsILi64ELi16ELb1ELb1ELb1ELb0ELb1EfN3c107complexIfEEEEv12SSMParamsBwd
        .type           _Z25selective_scan_bwd_kernelI32Selective_Scan_bwd_kernel_traitsILi64ELi16ELb1ELb1ELb1ELb0ELb1EfN3c107complexIfEEEEv12SSMParamsBwd,@function
        .size           _Z25selective_scan_bwd_kernelI32Selective_Scan_bwd_kernel_traitsILi64ELi16ELb1ELb1ELb1ELb0ELb1EfN3c107complexIfEEEEv12SSMParamsBwd,(.L_x_18717 - _Z25selective_scan_bwd_kernelI32Selective_Scan_bwd_kernel_traitsILi64ELi16ELb1ELb1ELb1ELb0ELb1EfN3c107complexIfEEEEv12SSMParamsBwd)
        .other          _Z25selective_scan_bwd_kernelI32Selective_Scan_bwd_kernel_traitsILi64ELi16ELb1ELb1ELb1ELb0ELb1EfN3c107complexIfEEEEv12SSMParamsBwd,@"STO_CUDA_ENTRY STV_DEFAULT"
_Z25selective_scan_bwd_kernelI32Selective_Scan_bwd_kernel_traitsILi64ELi16ELb1ELb1ELb1ELb0ELb1EfN3c107complexIfEEEEv12SSMParamsBwd:
.text._Z25selective_scan_bwd_kernelI32Selective_Scan_bwd_kernel_traitsILi64ELi16ELb1ELb1ELb1ELb0ELb1EfN3c107complexIfEEEEv12SSMParamsBwd:
        /* <DEDUP_REMOVED lines=47> */
[----:B------:R-:W-:Y:S02]  /*02f0*/  UIADD3 UR11, UP0, UPT, UR22, UR4, URZ ;  /* 0x00000004160b7290 */ /* 0x000fe4000ff1e0ff */
[----:B------:R-:W-:Y:S02]  /*0300*/  UIMAD UR16, UR10, UR27, UR9 ;  /* 0x0000001b0a1072a4 */ /* 0x000fe4000f8e0209 */
[----:B-1----:R-:W-:Y:S02]  /*0310*/  ULEA UR9, UP1, UR11, UR12, 0x2 ;  /* 0x0000000c0b097291 */ /* 0x002fe4000f8210ff */
        /* <DEDUP_REMOVED lines=18> */
[----:B------:R-:W-:-:S08]  /*0440*/  USHF.R.U32.HI UR17, URZ, 0x1, UR31 ;  /* 0x00000001ff117899 */ /* 0x000fd0000801161f */
[----:B------:R-:W-:Y:S02]  /*0450*/  UIADD3 UR7, UPT, UPT, URZ, -UR5, URZ ;  /* 0x80000005ff077290 */ /* 0x000fe4000fffe0ff */
[----:B------:R-:W-:Y:S02]  /*0460*/  UIMAD UR16, UR16, UR6, URZ ;  /* 0x00000006101072a4 */ /* 0x000fe4000f8e02ff */
[----:B------:R-:W-:-:S04]  /*0470*/  UIMAD UR7, UR7, UR20, URZ ;  /* 0x00000014070772a4 */ /* 0x000fc8000f8e02ff */
[----:B------:R-:W-:Y:S02]  /*0480*/  UIMAD.WIDE.U32 UR4, UR5, UR7, UR4 ;  /* 0x00000007050472a5 */ /* 0x000fe4000f8e0004 */
[----:B------:R-:W-:Y:S02]  /*0490*/  USHF.R.U64 UR7, UR30, 0x1, UR31 ;  /* 0x000000011e077899 */ /* 0x000fe4000800121f */
[----:B------:R-:W-:Y:S02]  /*04a0*/  UIMAD.WIDE.U32 UR18, UR5, UR13, URZ ;  /* 0x0000000d051272a5 */ /* 0x000fe4000f8e00ff */
[----:B0-----:R-:W-:Y:S02]  /*04b0*/  UIMAD.WIDE.U32 UR4, UR6, UR24, URZ ;  /* 0x00000018060472a5 */ /* 0x001fe4000f8e00ff */
        /* <DEDUP_REMOVED lines=9> */
[----:B------:R-:W1:Y:S01]  /*0550*/  LDCU.64 UR24, c[0x0][0x4c0] ;  /* 0x00009800ff1877ac */ /* 0x000e620008000a00 */
[----:B----4-:R-:W-:-:S02]  /*0560*/  UIMAD.WIDE.U32 UR4, UR10, UR26, UR4 ;  /* 0x0000001a0a0472a5 */ /* 0x010fc4000f8e0004 */
        /* <DEDUP_REMOVED lines=10> */
[----:B------:R-:W4:Y:S05]  /*0610*/  LDCU.64 UR26, c[0x0][0x3c8] ;  /* 0x00007900ff1a77ac */ /* 0x000f2a0008000a00 */
[----:B------:R-:W-:-:S02]  /*0620*/  @!UP2 UIADD3 UR32, UPT, UPT, -UR32, URZ, URZ ;  /* 0x000000ff2020a290 */ /* 0x000fc4000fffe1ff */
[----:B------:R-:W-:Y:S02]  /*0630*/  @!UP1 ULOP3.LUT UR32, URZ, UR34, URZ, 0x33, !UPT ;  /* 0x00000022ff209292 */ /* 0x000fe4000f8e33ff */
[----:B------:R-:W-:Y:S02]  /*0640*/  UIADD3 UR4, UP2, UPT, UR22, UR4, URZ ;  /* 0x0000000416047290 */ /* 0x000fe4000ff5e0ff */
[----:B------:R-:W-:Y:S02]  /*0650*/  USHF.R.S32.HI UR37, URZ, 0x1f, UR32 ;  /* 0x0000001fff257899 */ /* 0x000fe40008011420 */
[----:B--2---:R-:W-:Y:S02]  /*0660*/  UISETP.NE.U32.AND UP0, UPT, UR40, URZ, UPT ;  /* 0x000000ff2800728c */ /* 0x004fe4000bf05070 */
[----:B------:R-:W-:Y:S02]  /*0670*/  UIADD3.X UR13, UPT, UPT, UR23, UR5, URZ, UP2, !UPT ;  /* 0x00000005170d7290 */ /* 0x000fe400097fe4ff */
[----:B0-----:R-:W-:-:S02]  /*0680*/  ULEA UR14, UP1, UR4, UR38, 0x2 ;  /* 0x00000026040e7291 */ /* 0x001fc4000f8210ff */
[----:B-1----:R-:W-:Y:S01]  /*0690*/  UIMAD UR34, UR37, UR24, URZ ;  /* 0x00000018252272a4 */ /* 0x002fe2000f8e02ff */
[----:B------:R-:W0:Y:S01]  /*06a0*/  LDCU.64 UR22, c[0x0][0x4e0] ;  /* 0x00009c00ff1677ac */ /* 0x000e220008000a00 */
[----:B------:R-:W-:Y:S02]  /*06b0*/  UISETP.NE.AND.EX UP0, UPT, UR41, URZ, UPT, UP0 ;  /* 0x000000ff2900728c */ /* 0x000fe4000bf05300 */
[----:B------:R-:W-:Y:S02]  /*06c0*/  ULEA.HI.X UR13, UR4, UR39, UR13, 0x2, UP1 ;  /* 0x00000027040d7291 */ /* 0x000fe400088f140d */
[----:B------:R-:W-:Y:S02]  /*06d0*/  UIMAD.WIDE.U32 UR4, UR32, UR24, URZ ;  /* 0x00000018200472a5 */ /* 0x000fe4000f8e00ff */
[----:B------:R-:W-:Y:S01]  /*06e0*/  UIMAD UR41, UR32, UR25, UR34 ;  /* 0x00000019202972a4 */ /* 0x000fe2000f8e0222 */
[----:B------:R-:W1:Y:S01]  /*06f0*/  LDCU.64 UR24, c[0x0][0x448] ;  /* 0x00008900ff1877ac */ /* 0x000e620008000a00 */
[----:B---3--:R-:W-:-:S02]  /*0700*/  UIMAD UR36, UR37, UR20, URZ ;  /* 0x00000014252472a4 */ /* 0x008fc4000f8e02ff */
[----:B----4-:R-:W-:Y:S02]  /*0710*/  UIMAD UR34, UR37, UR26, URZ ;  /* 0x0000001a252272a4 */ /* 0x010fe4000f8e02ff */
        /* <DEDUP_REMOVED lines=19> */
[----:B------:R-:W-:Y:S02]  /*0850*/  UIMAD.WIDE.U32 UR4, UR6, UR15, UR4 ;  /* 0x0000000f060472a5 */ /* 0x000fe4000f8e0004 */
[----:B------:R-:W-:Y:S02]  /*0860*/  UIADD3 UR36, UP3, UPT, UR36, UR34, URZ ;  /* 0x0000002224247290 */ /* 0x000fe4000ff7e0ff */
[----:B------:R-:W-:Y:S01]  /*0870*/  UIADD3 UR40, UPT, UPT, UR35, UR40, URZ ;  /* 0x0000002823287290 */ /* 0x000fe2000fffe0ff */
[----:B------:R-:W4:Y:S01]  /*0880*/  @UP0 LDCU.64 UR34, c[0x0][0x480] ;  /* 0x00009000ff2207ac */ /* 0x000f220008000a00 */
        /* <DEDUP_REMOVED lines=41> */
.L_x_11868:
[----:B------:R-:W0:Y:S01]  /*0b20*/  S2R R0, SR_TID.X ;  /* 0x0000000000007919 */ /* 0x000e220000002100 */
[----:B------:R-:W-:Y:S02]  /*0b30*/  MOV R4, UR20 ;  /* 0x0000001400047c02 */ /* 0x000fe40008000f00 */
[----:B------:R-:W-:Y:S01]  /*0b40*/  MOV R5, UR11 ;  /* 0x0000000b00057c02 */ /* 0x000fe20008000f00 */
[----:B------:R-:W-:Y:S08]  /*0b50*/  BAR.SYNC.DEFER_BLOCKING 0x0 ;  /* 0x0000000000007b1d */ /* 0x000ff00000010000 */
[----:B-1----:R-:W1:Y:S01]  /*0b60*/  S2UR UR9, SR_CgaCtaId ;  /* 0x00000000000979c3 */ /* 0x002e620000008800 */
[----:B------:R-:W2:Y:S01]  /*0b70*/  S2R R2, SR_LANEID ;  /* 0x0000000000027919 */ /* 0x000ea20000000000 */
[----:B------:R-:W-:Y:S01]  /*0b80*/  UMOV UR8, 0x400 ;  /* 0x0000040000087882 */ /* 0x000fe20000000000 */
[----:B------:R-:W-:-:S02]  /*0b90*/  MOV R12, UR21 ;  /* 0x00000015000c7c02 */ /* 0x000fc40008000f00 */
[----:B------:R-:W-:-:S03]  /*0ba0*/  MOV R13, UR12 ;  /* 0x0000000c000d7c02 */ /* 0x000fc60008000f00 */
[----:B------:R-:W3:Y:S01]  /*0bb0*/  S2UR UR24, SR_CTAID.X ;  /* 0x00000000001879c3 */ /* 0x000ee20000002500 */
[----:B------:R-:W-:-:S07]  /*0bc0*/  HFMA2 R87, -RZ, RZ, 0, 0 ;  /* 0x00000000ff577431 */ /* 0x000fce00000001ff */
[----:B------:R-:W4:Y:S01]  /*0bd0*/  S2UR UR10, SR_CTAID.Y ;  /* 0x00000000000a79c3 */ /* 0x000f220000002600 */
[----:B0-----:R-:W-:-:S07]  /*0be0*/  LOP3.LUT R84, R7, 0x1f, R0, 0xf8, !PT ;  /* 0x0000001f07547812 */ /* 0x001fce00078ef800 */
[----:B------:R-:W0:Y:S01]  /*0bf0*/  LDC.64 R72, c[0x0][0x478] ;  /* 0x00011e00ff487b82 */ /* 0x000e220000000a00 */
[----:B------:R-:W-:-:S05]  /*0c00*/  IMAD.WIDE.U32 R4, R84, 0x10, R4 ;  /* 0x0000001054047825 */ /* 0x000fca00078e0004 */
[----:B------:R-:W5:Y:S02]  /*0c10*/  LDG.E.128 R8, desc[UR28][R4.64] ;  /* 0x0000001c04087981 */ /* 0x000f64000c1e1d00 */
[----:B------:R-:W0:Y:S02]  /*0c20*/  LDC.64 R110, c[0x0][0x508] ;  /* 0x00014200ff6e7b82 */ /* 0x000e240000000a00 */
[----:B------:R-:W3:Y:S04]  /*0c30*/  LDG.E.128 R16, desc[UR28][R4.64+0x200] ;  /* 0x0002001c04107981 */ /* 0x000ee8000c1e1d00 */
[----:B------:R-:W4:Y:S02]  /*0c40*/  LDG.E.128 R20, desc[UR28][R4.64+0x400] ;  /* 0x0004001c04147981 */ /* 0x000f24000c1e1d00 */
[----:B------:R-:W0:Y:S02]  /*0c50*/  LDC.64 R112, c[0x0][0x510] ;  /* 0x00014400ff707b82 */ /* 0x000e240000000a00 */
[----:B------:R-:W4:Y:S01]  /*0c60*/  LDG.E.128 R24, desc[UR28][R4.64+0x600] ;  /* 0x0006001c04187981 */ /* 0x000f22000c1e1d00 */
[----:B-1----:R-:W-:Y:S01]  /*0c70*/  ULEA UR8, UR9, UR8, 0x18 ;  /* 0x0000000809087291 */ /* 0x002fe2000f8ec0ff */
[-C--:B--2---:R-:W-:Y:S01]  /*0c80*/  IADD3 R7, PT, PT, R7, R2.reuse, RZ ;  /* 0x0000000207077210 */ /* 0x084fe20007ffe0ff */
[----:B------:R-:W-:Y:S01]  /*0c90*/  IMAD.WIDE.U32 R12, R84, 0x10, R12 ;  /* 0x00000010540c7825 */ /* 0x000fe200078e000c */
[----:B------:R-:W-:-:S02]  /*0ca0*/  IADD3 R85, PT, PT, R159, R2, RZ ;  /* 0x000000029f557210 */ /* 0x000fc40007ffe0ff */
[----:B------:R-:W1:Y:S01]  /*0cb0*/  LDC.64 R114, c[0x0][0x558] ;  /* 0x00015600ff727b82 */ /* 0x000e620000000a00 */
[----:B------:R-:W-:-:S04]  /*0cc0*/  MOV R176, UR8 ;  /* 0x0000000800b07c02 */ /* 0x000fc80008000f00 */
[-C--:B------:R-:W-:Y:S02]  /*0cd0*/  LEA R158, R7, R176.reuse, 0x4 ;  /* 0x000000b0079e7211 */ /* 0x080fe400078e20ff */
[----:B------:R-:W-:-:S03]  /*0ce0*/  LEA R157, R85, R176, 0x6 ;  /* 0x000000b0559d7211 */ /* 0x000fc600078e30ff */
[----:B-----5:R-:W-:Y:S04]  /*0cf0*/  STS.128 [R158], R8 ;  /* 0x000000089e007388 */ /* 0x020fe80000000c00 */
[----:B---3--:R-:W-:Y:S04]  /*0d00*/  STS.128 [R158+0x200], R16 ;  /* 0x000200109e007388 */ /* 0x008fe80000000c00 */
[----:B----4-:R-:W-:Y:S04]  /*0d10*/  STS.128 [R158+0x400], R20 ;  /* 0x000400149e007388 */ /* 0x010fe80000000c00 */
[----:B------:R2:W-:Y:S01]  /*0d20*/  STS.128 [R158+0x600], R24 ;  /* 0x000600189e007388 */ /* 0x0005e20000000c00 */
        /* <DEDUP_REMOVED lines=15> */
[----:B--2---:R2:W-:Y:S04]  /*0e20*/  STS.128 [R158+0x400], R24 ;  /* 0x000400189e007388 */ /* 0x0045e80000000c00 */
[----:B-----5:R-:W-:Y:S01]  /*0e30*/  STS.128 [R158+0x600], R52 ;  /* 0x000600349e007388 */ /* 0x020fe20000000c00 */
[----:B------:R-:W-:-:S03]  /*0e40*/  NOP ;  /* 0x0000000000007918 */ /* 0x000fc60000000000 */
[----:B------:R-:W-:Y:S01]  /*0e50*/  LDS.128 R4, [R157] ;  /* 0x000000009d047984 */ /* 0x000fe20000000c00 */
[----:B------:R-:W-:Y:S01]  /*0e60*/  ULEA UR8, UR19, 0xfffffc00, 0xa ;  /* 0xfffffc0013087891 */ /* 0x000fe2000f8e50ff */
[----:B---3--:R-:W3:Y:S02]  /*0e70*/  LDC.64 R28, c[0x0][0x488] ;  /* 0x00012200ff1c7b82 */ /* 0x008ee40000000a00 */
[----:B------:R-:W-:Y:S04]  /*0e80*/  LDS.128 R8, [R157+0x10] ;  /* 0x000010009d087984 */ /* 0x000fe80000000c00 */
[----:B------:R-:W-:Y:S02]  /*0e90*/  LDS.128 R12, [R157+0x20] ;  /* 0x000020009d0c7984 */ /* 0x000fe40000000c00 */
[----:B--2---:R-:W2:Y:S02]  /*0ea0*/  LDC.64 R24, c[0x0][0x410] ;  /* 0x00010400ff187b82 */ /* 0x004ea40000000a00 */
[----:B------:R-:W-:Y:S06]  /*0eb0*/  LDS.128 R16, [R157+0x30] ;  /* 0x000030009d107984 */ /* 0x000fec0000000c00 */
[----:B------:R-:W-:Y:S08]  /*0ec0*/  BAR.SYNC.DEFER_BLOCKING 0x0 ;  /* 0x0000000000007b1d */ /* 0x000ff00000010000 */
[----:B------:R-:W4:Y:S01]  /*0ed0*/  LDC.64 R26, c[0x0][0x418] ;  /* 0x00010600ff1a7b82 */ /* 0x000f220000000a00 */
[----:B------:R-:W5:Y:S04]  /*0ee0*/  LDG.E.128 R60, desc[UR28][R20.64] ;  /* 0x0000001c143c7981 */ /* 0x000f68000c1e1d00 */
[----:B------:R-:W5:Y:S04]  /*0ef0*/  LDG.E.128 R32, desc[UR28][R20.64+0x200] ;  /* 0x0002001c14207981 */ /* 0x000f68000c1e1d00 */
[----:B------:R-:W5:Y:S04]  /*0f00*/  LDG.E.128 R64, desc[UR28][R20.64+0x400] ;  /* 0x0004001c14407981 */ /* 0x000f68000c1e1d00 */
[----:B------:R4:W5:Y:S01]  /*0f10*/  LDG.E.128 R68, desc[UR28][R20.64+0x600] ;  /* 0x0006001c14447981 */ /* 0x000962000c1e1d00 */
[----:B------:R-:W-:Y:S01]  /*0f20*/  MOV R86, UR8 ;  /* 0x0000000800567c02 */ /* 0x000fe20008000f00 */
[----:B------:R-:W1:Y:S04]  /*0f30*/  LDCU.64 UR8, c[0x0][0x490] ;  /* 0x00009200ff0877ac */ /* 0x000e680008000a00 */
[----:B--2---:R-:W-:-:S04]  /*0f40*/  IMAD.WIDE.U32 R22, R24, UR24, R86 ;  /* 0x0000001818167c25 */ /* 0x004fc8000f8e0056 */
[----:B------:R-:W-:Y:S02]  /*0f50*/  IMAD R23, R25, UR24, R23 ;  /* 0x0000001819177c24 */ /* 0x000fe4000f8e0217 */
[----:B----4-:R-:W-:-:S04]  /*0f60*/  IMAD.WIDE.U32 R20, R26, UR10, R22 ;  /* 0x0000000a1a147c25 */ /* 0x010fc8000f8e0016 */
[----:B------:R-:W-:Y:S01]  /*0f70*/  IMAD R3, R27, UR10, R21 ;  /* 0x0000000a1b037c24 */ /* 0x000fe2000f8e0215 */
[----:B---3--:R-:W-:-:S04]  /*0f80*/  LEA R22, P0, R20, R28, 0x2 ;  /* 0x0000001c14167211 */ /* 0x008fc800078010ff */
[----:B------:R-:W-:-:S03]  /*0f90*/  LEA.HI.X R23, R20, R29, R3, 0x2, P0 ;  /* 0x0000001d14177211 */ /* 0x000fc600000f1403 */
[----:B------:R-:W-:Y:S01]  /*0fa0*/  IMAD.WIDE.U32 R20, R84, 0x10, R22 ;  /* 0x0000001054147825 */ /* 0x000fe200078e0016 */
[----:B-----5:R-:W-:Y:S04]  /*0fb0*/  STS.128 [R158], R60 ;  /* 0x0000003c9e007388 */ /* 0x020fe80000000c00 */
[----:B------:R2:W-:Y:S04]  /*0fc0*/  STS.128 [R158+0x200], R32 ;  /* 0x000200209e007388 */ /* 0x0005e80000000c00 */
[----:B------:R-:W-:Y:S04]  /*0fd0*/  STS.128 [R158+0x400], R64 ;  /* 0x000400409e007388 */ /* 0x000fe80000000c00 */
[----:B------:R-:W-:Y:S01]  /*0fe0*/  STS.128 [R158+0x600], R68 ;  /* 0x000600449e007388 */ /* 0x000fe20000000c00 */
[----:B------:R-:W-:-:S03]  /*0ff0*/  NOP ;  /* 0x0000000000007918 */ /* 0x000fc60000000000 */
[----:B------:R-:W-:Y:S01]  /*1000*/  LDS.128 R56, [R157] ;  /* 0x000000009d387984 */ /* 0x000fe20000000c00 */
[----:B--2---:R-:W2:Y:S03]  /*1010*/  LDC.64 R32, c[0x0][0x420] ;  /* 0x00010800ff207b82 */ /* 0x004ea60000000a00 */
[----:B------:R-:W-:Y:S04]  /*1020*/  LDS.128 R24, [R157+0x10] ;  /* 0x000010009d187984 */ /* 0x000fe80000000c00 */
[----:B------:R-:W-:Y:S01]  /*1030*/  LDS.128 R28, [R157+0x20] ;  /* 0x000020009d1c7984 */ /* 0x000fe20000000c00 */
[----:B------:R-:W3:Y:S03]  /*1040*/  LDC.64 R34, c[0x0][0x428] ;  /* 0x00010a00ff227b82 */ /* 0x000ee60000000a00 */
[----:B------:R-:W-:Y:S05]  /*1050*/  LDS.128 R52, [R157+0x30] ;  /* 0x000030009d347984 */ /* 0x000fea0000000c00 */
[----:B------:R-:W-:Y:S06]  /*1060*/  BAR.SYNC.DEFER_BLOCKING 0x0 ;  /* 0x0000000000007b1d */ /* 0x000fec0000010000 */
[----:B------:R-:W4:Y:S04]  /*1070*/  LDG.E.128 R76, desc[UR28][R20.64] ;  /* 0x0000001c144c7981 */ /* 0x000f28000c1e1d00 */
[----:B------:R-:W5:Y:S04]  /*1080*/  LDG.E.128 R80, desc[UR28][R20.64+0x200] ;  /* 0x0002001c14507981 */ /* 0x000f68000c1e1d00 */
[----:B------:R-:W5:Y:S04]  /*1090*/  LDG.E.128 R88, desc[UR28][R20.64+0x400] ;  /* 0x0004001c14587981 */ /* 0x000f68000c1e1d00 */
[----:B------:R-:W5:Y:S01]  /*10a0*/  LDG.E.128 R92, desc[UR28][R20.64+0x600] ;  /* 0x0006001c145c7981 */ /* 0x000f62000c1e1d00 */
[----:B--2---:R-:W-:-:S04]  /*10b0*/  IMAD.WIDE.U32 R22, R32, UR24, R86 ;  /* 0x0000001820167c25 */ /* 0x004fc8000f8e0056 */
[----:B------:R-:W-:Y:S02]  /*10c0*/  IMAD R23, R33, UR24, R23 ;  /* 0x0000001821177c24 */ /* 0x000fe4000f8e0217 */
[----:B---3--:R-:W-:-:S04]  /*10d0*/  IMAD.WIDE.U32 R22, R34, UR10, R22 ;  /* 0x0000000a22167c25 */ /* 0x008fc8000f8e0016 */
[----:B------:R-:W-:Y:S01]  /*10e0*/  IMAD R3, R35, UR10, R23 ;  /* 0x0000000a23037c24 */ /* 0x000fe2000f8e0217 */
[----:B0-----:R-:W-:-:S04]  /*10f0*/  LEA R72, P0, R22, R72, 0x2 ;  /* 0x0000004816487211 */ /* 0x001fc800078010ff */
[----:B------:R-:W-:-:S03]  /*1100*/  LEA.HI.X R73, R22, R73, R3, 0x2, P0 ;  /* 0x0000004916497211 */ /* 0x000fc600000f1403 */
[----:B------:R-:W-:Y:S01]  /*1110*/  IMAD.WIDE.U32 R72, R84, 0x10, R72 ;  /* 0x0000001054487825 */ /* 0x000fe200078e0048 */
[----:B----4-:R0:W-:Y:S04]  /*1120*/  STS.128 [R158], R76 ;  /* 0x0000004c9e007388 */ /* 0x0101e80000000c00 */
[----:B-----5:R2:W-:Y:S04]  /*1130*/  STS.128 [R158+0x200], R80 ;  /* 0x000200509e007388 */ /* 0x0205e80000000c00 */
[----:B------:R3:W-:Y:S04]  /*1140*/  STS.128 [R158+0x400], R88 ;  /* 0x000400589e007388 */ /* 0x0007e80000000c00 */
[----:B------:R-:W-:Y:S01]  /*1150*/  STS.128 [R158+0x600], R92 ;  /* 0x0006005c9e007388 */ /* 0x000fe20000000c00 */
[----:B------:R-:W-:-:S03]  /*1160*/  NOP ;  /* 0x0000000000007918 */ /* 0x000fc60000000000 */
[----:B------:R-:W4:Y:S04]  /*1170*/  LDS.128 R64, [R157] ;  /* 0x000000009d407984 */ /* 0x000f280000000c00 */
[----:B------:R-:W5:Y:S04]  /*1180*/  LDS.128 R60, [R157+0x10] ;  /* 0x000010009d3c7984 */ /* 0x000f680000000c00 */
[----:B------:R-:W1:Y:S04]  /*1190*/  LDS.128 R32, [R157+0x20] ;  /* 0x000020009d207984 */ /* 0x000e680000000c00 */
[----:B------:R-:W1:Y:S01]  /*11a0*/  LDS.128 R20, [R157+0x30] ;  /* 0x000030009d147984 */ /* 0x000e620000000c00 */
[----:B------:R-:W-:Y:S06]  /*11b0*/  BAR.SYNC.DEFER_BLOCKING 0x0 ;  /* 0x0000000000007b1d */ /* 0x000fec0000010000 */
[----:B0-----:R-:W5:Y:S04]  /*11c0*/  LDG.E.128 R76, desc[UR28][R72.64] ;  /* 0x0000001c484c7981 */ /* 0x001f68000c1e1d00 */
[----:B--2---:R-:W2:Y:S04]  /*11d0*/  LDG.E.128 R80, desc[UR28][R72.64+0x200] ;  /* 0x0002001c48507981 */ /* 0x004ea8000c1e1d00 */
[----:B------:R-:W2:Y:S04]  /*11e0*/  LDG.E.128 R68, desc[UR28][R72.64+0x400] ;  /* 0x0004001c48447981 */ /* 0x000ea8000c1e1d00 */
[----:B---3--:R0:W3:Y:S01]  /*11f0*/  LDG.E.128 R88, desc[UR28][R72.64+0x600] ;  /* 0x0006001c48587981 */ /* 0x0080e2000c1e1d00 */
[----:B----4-:R-:W-:Y:S01]  /*1200*/  FMUL.FTZ R74, R65, -1.4426950216293334961 ;  /* 0xbfb8aa3b414a7820 */ /* 0x010fe20000410000 */
[----:B------:R-:W-:Y:S01]  /*1210*/  FMUL.FTZ R75, R66, -1.4426950216293334961 ;  /* 0xbfb8aa3b424b7820 */ /* 0x000fe20000410000 */
[----:B------:R-:W-:Y:S01]  /*1220*/  FMUL.FTZ R92, R67, -1.4426950216293334961 ;  /* 0xbfb8aa3b435c7820 */ /* 0x000fe20000410000 */
[----:B-----5:R-:W-:Y:S01]  /*1230*/  FMUL.FTZ R93, R60, -1.4426950216293334961 ;  /* 0xbfb8aa3b3c5d7820 */ /* 0x020fe20000410000 */
[----:B------:R-:W-:Y:S01]  /*1240*/  FMUL.FTZ R3, R64, -1.4426950216293334961 ;  /* 0xbfb8aa3b40037820 */ /* 0x000fe20000410000 */
[----:B------:R-:W-:Y:S01]  /*1250*/  FMUL.FTZ R94, R63, -1.4426950216293334961 ;  /* 0xbfb8aa3b3f5e7820 */ /* 0x000fe20000410000 */
[----:B------:R-:W4:Y:S01]  /*1260*/  MUFU.EX2 R74, R74 ;  /* 0x0000004a004a7308 */ /* 0x000f220000000800 */
[----:B-1----:R-:W-:Y:S01]  /*1270*/  FMUL.FTZ R97, R34, -1.4426950216293334961 ;  /* 0xbfb8aa3b22617820 */ /* 0x002fe20000410000 */
        /* <DEDUP_REMOVED lines=9> */
[----:B------:R-:W-:Y:S01]  /*1310*/  FMUL.FTZ R109, R23, -1.4426950216293334961 ;  /* 0xbfb8aa3b176d7820 */ /* 0x000fe20000410000 */
[----:B------:R-:W-:-:S04]  /*1320*/  UISETP.NE.U32.AND UP0, UPT, UR8, URZ, UPT ;  /* 0x000000ff0800728c */ /* 0x000fc8000bf05070 */
[----:B------:R-:W1:Y:S01]  /*1330*/  MUFU.EX2 R72, R72 ;  /* 0x0000004800487308 */ /* 0x000e620000000800 */
[----:B----4-:R-:W-:Y:S01]  /*1340*/  FADD.FTZ R74, R74, 1 ;  /* 0x3f8000004a4a7421 */ /* 0x010fe20000010000 */
[----:B------:R-:W-:-:S06]  /*1350*/  UISETP.NE.AND.EX UP0, UPT, UR9, URZ, UPT, UP0 ;  /* 0x000000ff0900728c */ /* 0x000fcc000bf05300 */
[----:B------:R-:W4:Y:S01]  /*1360*/  MUFU.EX2 R73, R73 ;  /* 0x0000004900497308 */ /* 0x000f220000000800 */
[----:B0-----:R-:W-:-:S07]  /*1370*/  FADD.FTZ R75, R75, 1 ;  /* 0x3f8000004b4b7421 */ /* 0x001fce0000010000 */
[----:B------:R-:W0:Y:S01]  /*1380*/  MUFU.EX2 R92, R92 ;  /* 0x0000005c005c7308 */ /* 0x000e220000000800 */
[----:B-1----:R-:W-:-:S07]  /*1390*/  FADD.FTZ R72, R72, 1 ;  /* 0x3f80000048487421 */ /* 0x002fce0000010000 */
[----:B------:R-:W-:Y:S01]  /*13a0*/  MUFU.EX2 R93, R93 ;  /* 0x0000005d005d7308 */ /* 0x000fe20000000800 */
[----:B----4-:R-:W-:-:S07]  /*13b0*/  FADD.FTZ R117, R73, 1 ;  /* 0x3f80000049757421 */ /* 0x010fce0000010000 */
[----:B------:R-:W1:Y:S01]  /*13c0*/  MUFU.EX2 R3, R3 ;  /* 0x0000000300037308 */ /* 0x000e620000000800 */
[----:B0-----:R-:W-:-:S07]  /*13d0*/  FADD.FTZ R92, R92, 1 ;  /* 0x3f8000005c5c7421 */ /* 0x001fce0000010000 */
[----:B------:R-:W0:Y:S08]  /*13e0*/  MUFU.EX2 R98, R94 ;  /* 0x0000005e00627308 */ /* 0x000e300000000800 */
[----:B------:R-:W4:Y:S01]  /*13f0*/  MUFU.EX2 R104, R97 ;  /* 0x0000006100687308 */ /* 0x000f220000000800 */
[----:B-1----:R-:W-:-:S07]  /*1400*/  FADD.FTZ R3, R3, 1 ;  /* 0x3f80000003037421 */ /* 0x002fce0000010000 */
[----:B------:R-:W1:Y:S01]  /*1410*/  MUFU.EX2 R106, R102 ;  /* 0x00000066006a7308 */ /* 0x000e620000000800 */
[----:B0-----:R-:W-:-:S07]  /*1420*/  FADD.FTZ R98, R98, 1 ;  /* 0x3f80000062627421 */ /* 0x001fce0000010000 */
[----:B------:R-:W0:Y:S01]  /*1430*/  MUFU.RCP R94, R74 ;  /* 0x0000004a005e7308 */ /* 0x000e220000001000 */
[----:B----4-:R-:W-:-:S07]  /*1440*/  FADD.FTZ R104, R104, 1 ;  /* 0x3f80000068687421 */ /* 0x010fce0000010000 */
[----:B------:R-:W4:Y:S01]  /*1450*/  MUFU.RCP R97, R75 ;  /* 0x0000004b00617308 */ /* 0x000f220000001000 */
[----:B-1----:R-:W-:-:S07]  /*1460*/  FADD.FTZ R106, R106, 1 ;  /* 0x3f8000006a6a7421 */ /* 0x002fce0000010000 */
[----:B------:R-:W-:Y:S01]  /*1470*/  MUFU.RCP R102, R72 ;  /* 0x0000004800667308 */ /* 0x000fe20000001000 */
[----:B0-----:R-:W-:-:S07]  /*1480*/  FMUL.FTZ R120, R65, R94 ;  /* 0x0000005e41787220 */ /* 0x001fce0000410000 */
[----:B------:R-:W0:Y:S01]  /*1490*/  MUFU.EX2 R101, R96 ;  /* 0x0000006000657308 */ /* 0x000e220000000800 */
[----:B----4-:R-:W-:-:S07]  /*14a0*/  FMUL.FTZ R121, R66, R97 ;  /* 0x0000006142797220 */ /* 0x010fce0000410000 */
[----:B------:R1:W4:Y:S08]  /*14b0*/  MUFU.EX2 R107, R103 ;  /* 0x00000067006b7308 */ /* 0x0003300000000800 */
[----:B------:R5:W4:Y:S01]  /*14c0*/  MUFU.RCP R96, R92 ;  /* 0x0000005c00607308 */ /* 0x000b220000001000 */
[----:B-1----:R-:W-:Y:S01]  /*14d0*/  FADD.FTZ R103, R93, 1 ;  /* 0x3f8000005d677421 */ /* 0x002fe20000010000 */
[----:B0-----:R-:W-:-:S06]  /*14e0*/  FADD.FTZ R118, R101, 1 ;  /* 0x3f80000065767421 */ /* 0x001fcc0000010000 */
[----:B------:R-:W0:Y:S01]  /*14f0*/  MUFU.EX2 R99, R95 ;  /* 0x0000005f00637308 */ /* 0x000e220000000800 */
[----:B-----5:R-:W-:-:S04]  /*1500*/  IMAD.WIDE.U32 R92, R110, UR24, R86 ;  /* 0x000000186e5c7c25 */ /* 0x020fc8000f8e0056 */
[----:B----4-:R-:W-:Y:S01]  /*1510*/  FADD.FTZ R107, R107, 1 ;  /* 0x3f8000006b6b7421 */ /* 0x010fe20000010000 */
[----:B------:R-:W-:Y:S02]  /*1520*/  IMAD R93, R111, UR24, R93 ;  /* 0x000000186f5d7c24 */ /* 0x000fe4000f8e025d */
[----:B------:R-:W-:Y:S01]  /*1530*/  MUFU.RCP R95, R3 ;  /* 0x00000003005f7308 */ /* 0x000fe20000001000 */
[----:B------:R-:W-:-:S07]  /*1540*/  FMUL.FTZ R122, R67, R96 ;  /* 0x00000060437a7220 */ /* 0x000fce0000410000 */
[----:B------:R-:W1:Y:S01]  /*1550*/  MUFU.EX2 R105, R100 ;  /* 0x0000006400697308 */ /* 0x000e620000000800 */
[----:B0-----:R-:W-:-:S07]  /*1560*/  FADD.FTZ R99, R99, 1 ;  /* 0x3f80000063637421 */ /* 0x001fce0000010000 */
[----:B------:R-:W-:Y:S08]  /*1570*/  MUFU.RCP R103, R103 ;  /* 0x0000006700677308 */ /* 0x000ff00000001000 */
[----:B------:R-:W-:Y:S01]  /*1580*/  MUFU.RCP R117, R117 ;  /* 0x0000007500757308 */ /* 0x000fe20000001000 */
[----:B-1----:R-:W-:-:S07]  /*1590*/  FADD.FTZ R105, R105, 1 ;  /* 0x3f80000069697421 */ /* 0x002fce0000010000 */
[----:B------:R-:W-:Y:S08]  /*15a0*/  MUFU.RCP R116, R98 ;  /* 0x0000006200747308 */ /* 0x000ff00000001000 */
[----:B------:R-:W0:Y:S08]  /*15b0*/  MUFU.EX2 R108, R108 ;  /* 0x0000006c006c7308 */ /* 0x000e300000000800 */
[----:B------:R-:W1:Y:S08]  /*15c0*/  MUFU.EX2 R109, R109 ;  /* 0x0000006d006d7308 */ /* 0x000e700000000800 */
[----:B------:R4:W-:Y:S01]  /*15d0*/  MUFU.RCP R123, R104 ;  /* 0x00000068007b7308 */ /* 0x0009e20000001000 */
[----:B0-----:R-:W-:-:S07]  /*15e0*/  FADD.FTZ R108, R108, 1 ;  /* 0x3f8000006c6c7421 */ /* 0x001fce0000010000 */
[----:B------:R-:W-:Y:S01]  /*15f0*/  MUFU.RCP R118, R118 ;  /* 0x0000007600767308 */ /* 0x000fe20000001000 */
[----:B-1----:R-:W-:-:S07]  /*1600*/  FADD.FTZ R109, R109, 1 ;  /* 0x3f8000006d6d7421 */ /* 0x002fce0000010000 */
[----:B------:R-:W0:Y:S08]  /*1610*/  MUFU.RCP R124, R105 ;  /* 0x00000069007c7308 */ /* 0x000e300000001000 */
[----:B------:R1:W5:Y:S08]  /*1620*/  MUFU.RCP R119, R99 ;  /* 0x0000006300777308 */ /* 0x0003700000001000 */
[----:B------:R0:W5:Y:S08]  /*1630*/  MUFU.RCP R126, R107 ;  /* 0x0000006b007e7308 */ /* 0x0001700000001000 */
[----:B------:R-:W5:Y:S08]  /*1640*/  MUFU.RCP R127, R108 ;  /* 0x0000006c007f7308 */ /* 0x000f700000001000 */
[----:B------:R-:W5:Y:S08]  /*1650*/  MUFU.RCP R128, R109 ;  /* 0x0000006d00807308 */ /* 0x000f700000001000 */
[----:B------:R0:W5:Y:S01]  /*1660*/  MUFU.RCP R125, R106 ;  /* 0x0000006a007d7308 */ /* 0x0001620000001000 */
[----:B------:R4:W-:Y:S04]  /*1670*/  STS.128 [R158], R76 ;  /* 0x0000004c9e007388 */ /* 0x0009e80000000c00 */
[----:B--2---:R-:W-:Y:S04]  /*1680*/  STS.128 [R158+0x200], R80 ;  /* 0x000200509e007388 */ /* 0x004fe80000000c00 */
[----:B------:R-:W-:Y:S04]  /*1690*/  STS.128 [R158+0x400], R68 ;  /* 0x000400449e007388 */ /* 0x000fe80000000c00 */
[----:B---3--:R2:W-:Y:S01]  /*16a0*/  STS.128 [R158+0x600], R88 ;  /* 0x000600589e007388 */ /* 0x0085e20000000c00 */
[----:B------:R-:W-:-:S03]  /*16b0*/  NOP ;  /* 0x0000000000007918 */ /* 0x000fc60000000000 */
[----:B------:R-:W3:Y:S01]  /*16c0*/  LDS.128 R72, [R157] ;  /* 0x000000009d487984 */ /* 0x000ee20000000c00 */
[----:B----4-:R-:W-:-:S04]  /*16d0*/  IMAD.WIDE.U32 R76, R112, UR10, R92 ;  /* 0x0000000a704c7c25 */ /* 0x010fc8000f8e005c */
[----:B------:R-:W-:Y:S01]  /*16e0*/  FADD.FTZ R78, -R94, 1 ;  /* 0x3f8000005e4e7421 */ /* 0x000fe20000010100 */
[----:B------:R-:W4:Y:S01]  /*16f0*/  LDS.128 R68, [R157+0x10] ;  /* 0x000010009d447984 */ /* 0x000f220000000c00 */
[----:B------:R-:W-:Y:S01]  /*1700*/  IMAD R3, R113, UR10, R77 ;  /* 0x0000000a71037c24 */ /* 0x000fe2000f8e024d */
[C---:B------:R-:W-:Y:S01]  /*1710*/  LEA R100, P0, R76.reuse, R114, 0x2 ;  /* 0x000000724c647211 */ /* 0x040fe200078010ff */
[----:B------:R-:W-:Y:S01]  /*1720*/  FFMA.FTZ R78, R65, R78, 1 ;  /* 0x3f800000414e7423 */ /* 0x000fe2000001004e */
[----:B------:R-:W1:Y:S01]  /*1730*/  LDS.128 R80, [R157+0x20] ;  /* 0x000020009d507984 */ /* 0x000e620000000c00 */
[----:B------:R-:W-:Y:S01]  /*1740*/  FADD.FTZ R65, -R97, 1 ;  /* 0x3f80000061417421 */ /* 0x000fe20000010100 */
        /* <DEDUP_REMOVED lines=17> */
[----:B------:R-:W-:Y:S01]  /*1860*/  FADD.FTZ R19, -R95, 1 ;  /* 0x3f8000005f137421 */ /* 0x000fe20000010100 */
[----:B------:R-:W-:Y:S01]  /*1870*/  FFMA.FTZ R65, R66, R65, 1 ;  /* 0x3f80000042417423 */ /* 0x000fe20000010041 */
[----:B--2---:R-:W-:Y:S01]  /*1880*/  FADD.FTZ R90, -R116, 1 ;  /* 0x3f800000745a7421 */ /* 0x004fe20000010100 */
[----:B------:R-:W-:-:S04]  /*1890*/  IMAD.WIDE.U32 R100, R84, 0x10, R100 ;  /* 0x0000001054647825 */ /* 0x000fc800078e0064 */
[C---:B------:R-:W-:Y:S01]  /*18a0*/  FFMA.FTZ R77, R64.reuse, R19, 1 ;  /* 0x3f800000404d7423 */ /* 0x040fe20000010013 */
[----:B------:R-:W-:Y:S01]  /*18b0*/  FMUL.FTZ R19, R64, R95 ;  /* 0x0000005f40137220 */ /* 0x000fe20000410000 */
[----:B------:R-:W-:Y:S01]  /*18c0*/  FADD.FTZ R64, -R96, 1 ;  /* 0x3f80000060407421 */ /* 0x000fe20000010100 */
[----:B------:R-:W-:Y:S02]  /*18d0*/  FFMA.FTZ R90, R63, R90, 1 ;  /* 0x3f8000003f5a7423 */ /* 0x000fe4000001005a */
[C---:B------:R-:W-:Y:S01]  /*18e0*/  FMUL.FTZ R156, R56.reuse, R19 ;  /* 0x00000013389c7220 */ /* 0x040fe20000410000 */
[----:B---3--:R-:W-:Y:S01]  /*18f0*/  FMUL.FTZ R76, R56, R72 ;  /* 0x00000048384c7220 */ /* 0x008fe20000410000 */
[----:B------:R-:W-:-:S03]  /*1900*/  FMUL.FTZ R79, R57, R73 ;  /* 0x00000049394f7220 */ /* 0x000fc60000410000 */
[----:B------:R-:W-:Y:S01]  /*1910*/  FMUL.FTZ R76, R95, R76 ;  /* 0x0000004c5f4c7220 */ /* 0x000fe20000410000 */
[----:B------:R-:W-:Y:S01]  /*1920*/  FMUL.FTZ R79, R94, R79 ;  /* 0x0000004f5e4f7220 */ /* 0x000fe20000410000 */
[----:B----4-:R-:W-:Y:S01]  /*1930*/  FMUL.FTZ R88, R26, R70 ;  /* 0x000000461a587220 */ /* 0x010fe20000410000 */
        /* <DEDUP_REMOVED lines=17> */
[----:B-1----:R-:W-:Y:S01]  /*1a50*/  FMUL.FTZ R99, R31, R83 ;  /* 0x000000531f637220 */ /* 0x002fe20000410000 */
[----:B------:R-:W-:Y:S01]  /*1a60*/  FMUL.FTZ R94, R64, R65 ;  /* 0x00000041405e7220 */ /* 0x000fe20000410000 */
[----:B------:R-:W-:Y:S01]  /*1a70*/  FADD.FTZ R65, -R117, 1 ;  /* 0x3f80000075417421 */ /* 0x000fe20000010100 */
[----:B------:R-:W-:Y:S01]  /*1a80*/  FADD.FTZ R64, -R102, 1 ;  /* 0x3f80000066407421 */ /* 0x000fe20000010100 */
[----:B0-----:R-:W-:Y:S01]  /*1a90*/  FMUL.FTZ R107, R91, R90 ;  /* 0x0000005a5b6b7220 */ /* 0x001fe20000410000 */
        /* <DEDUP_REMOVED lines=13> */
[----:B-----5:R-:W-:Y:S01]  /*1b70*/  FADD.FTZ R65, -R119, 1 ;  /* 0x3f80000077417421 */ /* 0x020fe20000010100 */
        /* <DEDUP_REMOVED lines=35> */
[----:B------:R-:W-:Y:S01]  /*1db0*/  FFMA.FTZ R20, R36, R156, R165 ;  /* 0x0000009c24147223 */ /* 0x000fe200000100a5 */
[----:B------:R0:W-:Y:S01]  /*1dc0*/  STS.128 [R157+0x10], R104 ;  /* 0x000010689d007388 */ /* 0x0001e20000000c00 */
        /* <DEDUP_REMOVED lines=9> */
[----:B------:R-:W1:Y:S01]  /*1e60*/  LDS.128 R88, [R158] ;  /* 0x000000009e587984 */ /* 0x000e620000000c00 */
[----:B0-----:R-:W-:Y:S01]  /*1e70*/  FMUL.FTZ R104, R57, R120 ;  /* 0x0000007839687220 */ /* 0x001fe20000410000 */
[----:B------:R-:W-:Y:S01]  /*1e80*/  FMUL.FTZ R105, R58, R121 ;  /* 0x000000793a697220 */ /* 0x000fe20000410000 */
[----:B------:R-:W-:Y:S01]  /*1e90*/  FMUL.FTZ R107, R24, R103 ;  /* 0x00000067186b7220 */ /* 0x000fe20000410000 */
[----:B------:R-:W0:Y:S01]  /*1ea0*/  LDS.128 R64, [R158+0x200] ;  /* 0x000200009e407984 */ /* 0x000e220000000c00 */
[----:B------:R-:W-:Y:S01]  /*1eb0*/  FFMA.FTZ R21, R37, R104, R20 ;  /* 0x0000006825157223 */ /* 0x000fe20000010014 */
        /* <DEDUP_REMOVED lines=20> */
[----:B-1----:R1:W-:Y:S04]  /*2000*/  STG.E.128 desc[UR28][R100.64], R88 ;  /* 0x0000005864007986 */ /* 0x0023e8000c101d1c */
[----:B0-----:R1:W-:Y:S04]  /*2010*/  STG.E.128 desc[UR28][R100.64+0x200], R64 ;  /* 0x0002004064007986 */ /* 0x0013e8000c101d1c */
        /* <DEDUP_REMOVED lines=30> */
[----:B--2---:R-:W-:-:S03]  /*2200*/  IMAD.WIDE.U32 R20, R22, UR10, R86 ;  /* 0x0000000a16147c25 */ /* 0x004fc6000f8e0056 */
[----:B------:R-:W2:Y:S01]  /*2210*/  LDS.128 R56, [R158+0x200] ;  /* 0x000200009e387984 */ /* 0x000ea20000000c00 */
[----:B------:R-:W-:Y:S01]  /*2220*/  IMAD R19, R23, UR10, R21 ;  /* 0x0000000a17137c24 */ /* 0x000fe2000f8e0215 */
[C---:B------:R-:W-:Y:S02]  /*2230*/  LEA R22, P0, R20.reuse, UR8, 0x2 ;  /* 0x0000000814167c11 */ /* 0x040fe4000f8010ff */
[----:B------:R-:W3:Y:S02]  /*2240*/  LDS.128 R60, [R158+0x400] ;  /* 0x000400009e3c7984 */ /* 0x000ee40000000c00 */
[----:B------:R-:W-:Y:S02]  /*2250*/  LEA.HI.X R23, R20, UR9, R19, 0x2, P0 ;  /* 0x0000000914177c11 */ /* 0x000fe400080f1413 */
[----:B-1----:R-:W1:Y:S01]  /*2260*/  LDS.128 R64, [R158+0x600] ;  /* 0x000600009e407984 */ /* 0x002e620000000c00 */
[----:B------:R-:W-:-:S05]  /*2270*/  IMAD.WIDE.U32 R20, R84, 0x10, R22 ;  /* 0x0000001054147825 */ /* 0x000fca00078e0016 */
[----:B0-----:R0:W-:Y:S04]  /*2280*/  STG.E.128 desc[UR28][R20.64], R52 ;  /* 0x0000003414007986 */ /* 0x0011e8000c101d1c */
[----:B--2---:R0:W-:Y:S04]  /*2290*/  STG.E.128 desc[UR28][R20.64+0x200], R56 ;  /* 0x0002003814007986 */ /* 0x0041e8000c101d1c */
[----:B---3--:R0:W-:Y:S04]  /*22a0*/  STG.E.128 desc[UR28][R20.64+0x400], R60 ;  /* 0x0004003c14007986 */ /* 0x0081e8000c101d1c */
[----:B-1----:R0:W-:Y:S02]  /*22b0*/  STG.E.128 desc[UR28][R20.64+0x600], R64 ;  /* 0x0006004014007986 */ /* 0x0021e4000c101d1c */
.L_x_11770:
        /* <DEDUP_REMOVED lines=10> */
[----:B-1----:R-:W-:Y:S02]  /*2360*/  CS2R R64, SRZ ;  /* 0x0000000000407805 */ /* 0x002fe4000001ff00 */
        /* <DEDUP_REMOVED lines=31> */
[----:B------:R-:W-:Y:S01]  /*2560*/  FADD.FTZ R25, R27, R27 ;  /* 0x0000001b1b197221 */ /* 0x000fe20000010000 */
[----:B------:R-:W-:Y:S01]  /*2570*/  FADD.FTZ R27, R29, R29 ;  /* 0x0000001d1d1b7221 */ /* 0x000fe20000010000 */
[----:B------:R-:W-:Y:S01]  /*2580*/  FADD.FTZ R29, R31, R31 ;  /* 0x0000001f1f1d7221 */ /* 0x000fe20000010000 */
[----:B------:R-:W-:Y:S01]  /*2590*/  FADD.FTZ R31, R33, R33 ;  /* 0x00000021211f7221 */ /* 0x000fe20000010000 */
[----:B------:R-:W1:Y:S01]  /*25a0*/  LDCU.64 UR8, c[0x0][0x3a0] ;  /* 0x00007400ff0877ac */ /* 0x000e620008000a00 */
[----:B------:R-:W-:Y:S01]  /*25b0*/  FADD.FTZ R22, R24, R24 ;  /* 0x0000001818167221 */ /* 0x000fe20000010000 */
[----:B------:R-:W-:Y:S01]  /*25c0*/  FADD.FTZ R24, R26, R26 ;  /* 0x0000001a1a187221 */ /* 0x000fe20000010000 */
[----:B------:R-:W-:Y:S01]  /*25d0*/  FADD.FTZ R26, R28, R28 ;  /* 0x0000001c1c1a7221 */ /* 0x000fe20000010000 */
[----:B------:R-:W-:Y:S01]  /*25e0*/  FADD.FTZ R28, R30, R30 ;  /* 0x0000001e1e1c7221 */ /* 0x000fe20000010000 */
[----:B------:R-:W-:Y:S01]  /*25f0*/  FADD.FTZ R30, R32, R32 ;  /* 0x00000020201e7221 */ /* 0x000fe20000010000 */
[----:B------:R-:W-:Y:S01]  /*2600*/  FADD.FTZ R32, R34, R34 ;  /* 0x0000002222207221 */ /* 0x000fe20000010000 */
[----:B------:R-:W-:Y:S01]  /*2610*/  UISETP.NE.AND UP0, UPT, UR19, 0x1, UPT ;  /* 0x000000011300788c */ /* 0x000fe2000bf05270 */
[----:B------:R-:W-:Y:S01]  /*2620*/  SHF.L.U32 R85, R85, 0x3, RZ ;  /* 0x0000000355557819 */ /* 0x000fe200000006ff */
[----:B------:R-:W-:Y:S01]  /*2630*/  FADD.FTZ R156, R156, R156 ;  /* 0x0000009c9c9c7221 */ /* 0x000fe20000010000 */
[----:B------:R-:W-:Y:S01]  /*2640*/  FADD.FTZ R155, R104, R104 ;  /* 0x00000068689b7221 */ /* 0x000fe20000010000 */
[----:B------:R-:W-:Y:S01]  /*2650*/  FADD.FTZ R19, R105, R105 ;  /* 0x0000006969137221 */ /* 0x000fe20000010000 */
[----:B------:R-:W-:Y:S01]  /*2660*/  LEA.HI.SX32 R99, R85, R85, 0x1b ;  /* 0x0000005555637211 */ /* 0x000fe200078fdaff */
[----:B------:R-:W-:Y:S01]  /*2670*/  FADD.FTZ R20, R106, R106 ;  /* 0x0000006a6a147221 */ /* 0x000fe20000010000 */
[----:B------:R-:W-:Y:S01]  /*2680*/  PLOP3.LUT P0, PT, PT, PT, UP0, 0x80, 0x8 ;  /* 0x000000000008781c */ /* 0x000fe20003f0f008 */
[----:B------:R-:W-:Y:S01]  /*2690*/  FADD.FTZ R21, R107, R107 ;  /* 0x0000006b6b157221 */ /* 0x000fe20000010000 */
[----:B------:R-:W-:Y:S01]  /*26a0*/  MOV R52, RZ ;  /* 0x000000ff00347202 */ /* 0x000fe20000000f00 */
[----:B------:R-:W2:Y:S01]  /*26b0*/  LDCU UR44, c[0x0][0x394] ;  /* 0x00007280ff2c77ac */ /* 0x000ea20008000800 */
[----:B------:R-:W-:Y:S01]  /*26c0*/  ISETP.EQ.AND P0, PT, R161, RZ, P0 ;  /* 0x000000ffa100720c */ /* 0x000fe20000702270 */
[----:B-1----:R-:W-:Y:S01]  /*26d0*/  UIMAD.WIDE.U32 UR24, UR10, UR8, URZ ;  /* 0x000000080a1872a5 */ /* 0x002fe2000f8e00ff */
[----:B------:R-:W1:Y:S01]  /*26e0*/  LDCU UR45, c[0x0][0x38c] ;  /* 0x00007180ff2d77ac */ /* 0x000e620008000800 */
[----:B0-----:R-:W-:-:S02]  /*26f0*/  SHF.L.U32 R33, R167, 0x2, RZ ;  /* 0x00000002a7217819 */ /* 0x001fc400000006ff */
[----:B------:R-:W-:Y:S01]  /*2700*/  UIMAD UR9, UR10, UR9, UR25 ;  /* 0x000000090a0972a4 */ /* 0x000fe2000f8e0219 */
[----:B------:R-:W-:Y:S01]  /*2710*/  ISETP.NE.AND P2, PT, R167, 0x3f, PT ;  /* 0x0000003fa700780c */ /* 0x000fe20003f45270 */
[----:B------:R-:W0:Y:S01]  /*2720*/  LDCU.64 UR32, c[0x0][0x3c0] ;  /* 0x00007800ff2077ac */ /* 0x000e220008000a00 */
[----:B------:R-:W-:Y:S02]  /*2730*/  LOP3.LUT R33, R33, 0xf80, RZ, 0xc0, !PT ;  /* 0x00000f8021217812 */ /* 0x000fe400078ec0ff */
[----:B------:R-:W-:Y:S01]  /*2740*/  ISETP.NE.AND P1, PT, R167, RZ, PT ;  /* 0x000000ffa700720c */ /* 0x000fe20003f25270 */
[----:B------:R-:W3:Y:S01]  /*2750*/  LDCU.64 UR34, c[0x0][0x440] ;  /* 0x00008800ff2277ac */ /* 0x000ee20008000a00 */
[----:B------:R-:W-:Y:S02]  /*2760*/  IADD3 R34, PT, PT, R33, R2, R33 ;  /* 0x0000000221227210 */ /* 0x000fe40007ffe021 */
[----:B------:R-:W-:Y:S01]  /*2770*/  P2R R33, PR, RZ, 0x4 ;  /* 0x00000004ff217803 */ /* 0x000fe20000000000 */
        /* <DEDUP_REMOVED lines=12> */
[----:B------:R-:W-:Y:S01]  /*2840*/  UMOV UR8, URZ ;  /* 0x000000ff00087c82 */ /* 0x000fe20008000000 */
[-C--:B------:R-:W-:Y:S02]  /*2850*/  LEA.HI.SX32 R87, R87, R34.reuse, 0x1b ;  /* 0x0000002257577211 */ /* 0x080fe400078fdaff */
[-C--:B------:R-:W-:Y:S02]  /*2860*/  LEA.HI.SX32 R89, R89, R34.reuse, 0x1b ;  /* 0x0000002259597211 */ /* 0x080fe400078fdaff */
        /* <DEDUP_REMOVED lines=17> */
.L_x_11867:
        /* <DEDUP_REMOVED lines=260> */
.L_x_11773:
[----:B------:R-:W-:-:S06]  /*39c0*/  IADD3 R132, PT, PT, R176, R33, RZ ;  /* 0x00000021b0847210 */ /* 0x000fcc0007ffe0ff */
[----:B------:R-:W0:Y:S02]  /*39d0*/  LDS.64 R132, [R132+0x9c68] ;  /* 0x009c680084847984 */ /* 0x000e240000000a00 */
.L_x_11774:
[----:B------:R-:W-:Y:S05]  /*39e0*/  BSYNC.RECONVERGENT B0 ;  /* 0x0000000000007941 */ /* 0x000fea0003800200 */
.L_x_11772:
        /* <DEDUP_REMOVED lines=282> */
.L_x_11894:
        /* <DEDUP_REMOVED lines=13> */
.L_x_11897:
[----:B------:R-:W-:-:S03]  /*4c60*/  UMOV UR10, 0xffffffff ;  /* 0xffffffff000a7882 */ /* 0x000fc60000000000 */
[----:B------:R-:W-:Y:S05]  /*4c70*/  BRA.DIV UR10, `(.L_x_11778) ;  /* 0x000000720acc7947 */ /* 0x000fea000b800000 */
.L_x_11900:
[----:B------:R-:W-:-:S03]  /*4c80*/  UMOV UR10, 0xffffffff ;  /* 0xffffffff000a7882 */ /* 0x000fc60000000000 */
[----:B------:R-:W-:Y:S05]  /*4c90*/  BRA.DIV UR10, `(.L_x_11779) ;  /* 0x000000720aec7947 */ /* 0x000fea000b800000 */
.L_x_11903:
[----:B------:R-:W-:-:S03]  /*4ca0*/  UMOV UR10, 0xffffffff ;  /* 0xffffffff000a7882 */ /* 0x000fc60000000000 */
[----:B------:R-:W-:Y:S05]  /*4cb0*/  BRA.DIV UR10, `(.L_x_11780) ;  /* 0x000000760a0c7947 */ /* 0x000fea000b800000 */
.L_x_11906:
        /* <DEDUP_REMOVED lines=10> */
.L_x_11916:
        /* <DEDUP_REMOVED lines=23> */
.L_x_11775:
        /* <DEDUP_REMOVED lines=286> */
.L_x_11921:
        /* <DEDUP_REMOVED lines=12> */
.L_x_11785:
[----:B------:R-:W-:Y:S05]  /*6170*/  BSYNC.RECONVERGENT B0 ;  /* 0x0000000000007941 */ /* 0x000fea0003800200 */
.L_x_11784:
[----:B------:R-:W-:Y:S01]  /*6180*/  UMOV UR10, 0xffffffff ;  /* 0xffffffff000a7882 */ /* 0x000fe20000000000 */
[----:B------:R-:W-:Y:S02]  /*6190*/  ISETP.GT.U32.AND P3, PT, R161, 0x1d, PT ;  /* 0x0000001da100780c */ /* 0x000fe40003f64070 */
[----:B------:R-:W-:Y:S11]  /*61a0*/  BRA.DIV UR10, `(.L_x_11786) ;  /* 0x000000660a207947 */ /* 0x000ff6000b800000 */
[----:B-1----:R1:W0:Y:S04]  /*61b0*/  SHFL.DOWN PT, R127, R131, 0x2, 0x1f ;  /* 0x08401f00837f7f89 */ /* 0x00222800000e0000 */
[----:B--2---:R1:W2:Y:S04]  /*61c0*/  SHFL.DOWN PT, R176, R130, 0x2, 0x1f ;  /* 0x08401f0082b07f89 */ /* 0x0042a800000e0000 */
[----:B---3--:R1:W3:Y:S04]  /*61d0*/  SHFL.DOWN PT, R230, R128, 0x2, 0x1f ;  /* 0x08401f0080e67f89 */ /* 0x0082e800000e0000 */
[----:B----4-:R1:W4:Y:S02]  /*61e0*/  SHFL.DOWN PT, R126, R129, 0x2, 0x1f ;  /* 0x08401f00817e7f89 */ /* 0x01032400000e0000 */
.L_x_11927:
        /* <DEDUP_REMOVED lines=12> */
.L_x_11788:
[----:B------:R-:W-:Y:S05]  /*62b0*/  BSYNC.RECONVERGENT B0 ;  /* 0x0000000000007941 */ /* 0x000fea0003800200 */
.L_x_11787:
[----:B------:R-:W-:Y:S01]  /*62c0*/  UMOV UR10, 0xffffffff ;  /* 0xffffffff000a7882 */ /* 0x000fe20000000000 */
[----:B------:R-:W-:Y:S02]  /*62d0*/  ISETP.GT.U32.AND P3, PT, R161, 0x1b, PT ;  /* 0x0000001ba100780c */ /* 0x000fe40003f64070 */
[----:B------:R-:W-:Y:S11]  /*62e0*/  BRA.DIV UR10, `(.L_x_11789) ;  /* 0x000000660a407947 */ /* 0x000ff6000b800000 */
[----:B0-----:R0:W0:Y:S04]  /*62f0*/  SHFL.DOWN PT, R127, R131, 0x4, 0x1f ;  /* 0x08801f00837f7f89 */ /* 0x00102800000e0000 */
[----:B--2---:R2:W0:Y:S04]  /*6300*/  SHFL.DOWN PT, R176, R130, 0x4, 0x1f ;  /* 0x08801f0082b07f89 */ /* 0x00442800000e0000 */
[----:B---3--:R2:W3:Y:S04]  /*6310*/  SHFL.DOWN PT, R230, R128, 0x4, 0x1f ;  /* 0x08801f0080e67f89 */ /* 0x0084e800000e0000 */
[----:B----4-:R2:W4:Y:S02]  /*6320*/  SHFL.DOWN PT, R126, R129, 0x4, 0x1f ;  /* 0x08801f00817e7f89 */ /* 0x01052400000e0000 */
.L_x_11933:
        /* <DEDUP_REMOVED lines=12> */
.L_x_11791:
[----:B------:R-:W-:Y:S05]  /*63f0*/  BSYNC.RECONVERGENT B0 ;  /* 0x0000000000007941 */ /* 0x000fea0003800200 */
.L_x_11790:
[----:B------:R-:W-:Y:S01]  /*6400*/  UMOV UR10, 0xffffffff ;  /* 0xffffffff000a7882 */ /* 0x000fe20000000000 */
[----:B------:R-:W-:Y:S02]  /*6410*/  ISETP.GT.U32.AND P3, PT, R161, 0x17, PT ;  /* 0x00000017a100780c */ /* 0x000fe40003f64070 */
[----:B------:R-:W-:Y:S11]  /*6420*/  BRA.DIV UR10, `(.L_x_11792) ;  /* 0x000000660a607947 */ /* 0x000ff6000b800000 */
[----:B0-----:R0:W0:Y:S04]  /*6430*/  SHFL.DOWN PT, R127, R131, 0x8, 0x1f ;  /* 0x09001f00837f7f89 */ /* 0x00102800000e0000 */
[----:B------:R0:W0:Y:S04]  /*6440*/  SHFL.DOWN PT, R176, R130, 0x8, 0x1f ;  /* 0x09001f0082b07f89 */ /* 0x00002800000e0000 */
[----:B---3--:R3:W0:Y:S04]  /*6450*/  SHFL.DOWN PT, R230, R128, 0x8, 0x1f ;  /* 0x09001f0080e67f89 */ /* 0x00862800000e0000 */
[----:B----4-:R3:W4:Y:S02]  /*6460*/  SHFL.DOWN PT, R126, R129, 0x8, 0x1f ;  /* 0x09001f00817e7f89 */ /* 0x01072400000e0000 */
.L_x_11939:
        /* <DEDUP_REMOVED lines=12> */
.L_x_11794:
[----:B------:R-:W-:Y:S05]  /*6530*/  BSYNC.RECONVERGENT B0 ;  /* 0x0000000000007941 */ /* 0x000fea0003800200 */
.L_x_11793:
[----:B------:R-:W-:Y:S01]  /*6540*/  UMOV UR10, 0xffffffff ;  /* 0xffffffff000a7882 */ /* 0x000fe20000000000 */
[----:B------:R-:W-:Y:S02]  /*6550*/  ISETP.GT.U32.AND P3, PT, R161, 0xf, PT ;  /* 0x0000000fa100780c */ /* 0x000fe40003f64070 */
[----:B------:R-:W-:Y:S11]  /*6560*/  BRA.DIV UR10, `(.L_x_11795) ;  /* 0x000000660a807947 */ /* 0x000ff6000b800000 */
[----:B0-----:R0:W0:Y:S04]  /*6570*/  SHFL.DOWN PT, R127, R131, 0x10, 0x1f ;  /* 0x0a001f00837f7f89 */ /* 0x00102800000e0000 */
[----:B------:R0:W0:Y:S04]  /*6580*/  SHFL.DOWN PT, R176, R130, 0x10, 0x1f ;  /* 0x0a001f0082b07f89 */ /* 0x00002800000e0000 */
[----:B------:R0:W0:Y:S04]  /*6590*/  SHFL.DOWN PT, R230, R128, 0x10, 0x1f ;  /* 0x0a001f0080e67f89 */ /* 0x00002800000e0000 */
[----:B----4-:R4:W0:Y:S02]  /*65a0*/  SHFL.DOWN PT, R126, R129, 0x10, 0x1f ;  /* 0x0a001f00817e7f89 */ /* 0x01082400000e0000 */
.L_x_11945:
        /* <DEDUP_REMOVED lines=12> */
.L_x_11797:
[----:B------:R-:W-:Y:S05]  /*6670*/  BSYNC.RECONVERGENT B0 ;  /* 0x0000000000007941 */ /* 0x000fea0003800200 */
.L_x_11796:
        /* <DEDUP_REMOVED lines=26> */
.L_x_11959:
        /* <DEDUP_REMOVED lines=15> */
.L_x_11800:
[----:B------:R-:W-:Y:S05]  /*6910*/  BSYNC.RECONVERGENT B0 ;  /* 0x0000000000007941 */ /* 0x000fea0003800200 */
.L_x_11799:
        /* <DEDUP_REMOVED lines=16> */
.L_x_11782:
        /* <DEDUP_REMOVED lines=688> */
.L_x_11802:
[----:B------:R-:W-:Y:S05]  /*9520*/  BSYNC.RECONVERGENT B0 ;  /* 0x0000000000007941 */ /* 0x000fea0003800200 */
.L_x_11801:
[----:B-12---:R0:W1:Y:S01]  /*9530*/  LDS R115, [R112+0x6400] ;  /* 0x0064000070737984 */ /* 0x0060620000000800 */
[----:B------:R-:W-:Y:S04]  /*9540*/  BSSY.RECONVERGENT B0, `(.L_x_11803) ;  /* 0x0000004000007945 */ /* 0x000fe80003800200 */
[----:B------:R-:W-:Y:S05]  /*9550*/  @!P3 BRA `(.L_x_11804) ;  /* 0x000000000008b947 */ /* 0x000fea0003800000 */
[----:B------:R2:W-:Y:S04]  /*9560*/  REDG.E.ADD.F32.FTZ.RN.STRONG.GPU desc[UR28][R90.64+0x100], R191 ;  /* 0x000100bf5a0079a6 */ /* 0x0005e8000c12f31c */
[----:B-1----:R2:W-:Y:S02]  /*9570*/  REDG.E.ADD.F32.FTZ.RN.STRONG.GPU desc[UR28][R92.64+0x100], R115 ;  /* 0x000100735c0079a6 */ /* 0x0025e4000c12f31c */
.L_x_11804:
[----:B------:R-:W-:Y:S05]  /*9580*/  BSYNC.RECONVERGENT B0 ;  /* 0x0000000000007941 */ /* 0x000fea0003800200 */
.L_x_11803:
[----:B-12---:R1:W2:Y:S01]  /*9590*/  LDS R115, [R120+0x6500] ;  /* 0x0065000078737984 */ /* 0x0062a20000000800 */
[----:B------:R-:W-:Y:S04]  /*95a0*/  BSSY.RECONVERGENT B0, `(.L_x_11805) ;  /* 0x0000004000007945 */ /* 0x000fe80003800200 */
[----:B------:R-:W-:Y:S05]  /*95b0*/  @!P4 BRA `(.L_x_11806) ;  /* 0x000000000008c947 */ /* 0x000fea0003800000 */
[----:B------:R3:W-:Y:S04]  /*95c0*/  REDG.E.ADD.F32.FTZ.RN.STRONG.GPU desc[UR28][R90.64+0x200], R193 ;  /* 0x000200c15a0079a6 */ /* 0x0007e8000c12f31c */
[----:B--2---:R3:W-:Y:S02]  /*95d0*/  REDG.E.ADD.F32.FTZ.RN.STRONG.GPU desc[UR28][R92.64+0x200], R115 ;  /* 0x000200735c0079a6 */ /* 0x0047e4000c12f31c */
.L_x_11806:
[----:B------:R-:W-:Y:S05]  /*95e0*/  BSYNC.RECONVERGENT B0 ;  /* 0x0000000000007941 */ /* 0x000fea0003800200 */
.L_x_11805:
[----:B--23--:R2:W3:Y:S01]  /*95f0*/  LDS R115, [R138+0x6600] ;  /* 0x006600008a737984 */ /* 0x00c4e20000000800 */
[----:B------:R-:W-:Y:S04]  /*9600*/  BSSY.RECONVERGENT B0, `(.L_x_11807) ;  /* 0x0000004000007945 */ /* 0x000fe80003800200 */
[----:B------:R-:W-:Y:S05]  /*9610*/  @!P5 BRA `(.L_x_11808) ;  /* 0x000000000008d947 */ /* 0x000fea0003800000 */
[----:B------:R4:W-:Y:S04]  /*9620*/  REDG.E.ADD.F32.FTZ.RN.STRONG.GPU desc[UR28][R90.64+0x300], R195 ;  /* 0x000300c35a0079a6 */ /* 0x0009e8000c12f31c */
[----:B---3--:R4:W-:Y:S02]  /*9630*/  REDG.E.ADD.F32.FTZ.RN.STRONG.GPU desc[UR28][R92.64+0x300], R115 ;  /* 0x000300735c0079a6 */ /* 0x0089e4000c12f31c */
.L_x_11808:
[----:B------:R-:W-:Y:S05]  /*9640*/  BSYNC.RECONVERGENT B0 ;  /* 0x0000000000007941 */ /* 0x000fea0003800200 */
.L_x_11807:
        /* <DEDUP_REMOVED lines=9> */
.L_x_11810:
[----:B------:R-:W-:Y:S05]  /*96e0*/  BSYNC.RECONVERGENT B0 ;  /* 0x0000000000007941 */ /* 0x000fea0003800200 */
.L_x_11809:
[----:B---34-:R3:W4:Y:S01]  /*96f0*/  LDS R115, [R140+0x6800] ;  /* 0x006800008c737984 */ /* 0x0187220000000800 */
[----:B------:R-:W-:Y:S04]  /*9700*/  BSSY.RECONVERGENT B0, `(.L_x_11811) ;  /* 0x0000004000007945 */ /* 0x000fe80003800200 */
[----:B------:R-:W-:Y:S05]  /*9710*/  @!P3 BRA `(.L_x_11812) ;  /* 0x000000000008b947 */ /* 0x000fea0003800000 */
[----:B------:R0:W-:Y:S04]  /*9720*/  REDG.E.ADD.F32.FTZ.RN.STRONG.GPU desc[UR28][R90.64+0x500], R199 ;  /* 0x000500c75a0079a6 */ /* 0x0001e8000c12f31c */
[----:B----4-:R4:W-:Y:S02]  /*9730*/  REDG.E.ADD.F32.FTZ.RN.STRONG.GPU desc[UR28][R92.64+0x500], R115 ;  /* 0x000500735c0079a6 */ /* 0x0109e4000c12f31c */
.L_x_11812:
[----:B------:R-:W-:Y:S05]  /*9740*/  BSYNC.RECONVERGENT B0 ;  /* 0x0000000000007941 */ /* 0x000fea0003800200 */
.L_x_11811:
[----:B------:R-:W0:Y:S01]  /*9750*/  LDS R141, [R141+0x6900] ;  /* 0x006900008d8d7984 */ /* 0x000e220000000800 */
[----:B------:R-:W-:Y:S04]  /*9760*/  BSSY.RECONVERGENT B0, `(.L_x_11813) ;  /* 0x0000004000007945 */ /* 0x000fe80003800200 */
[----:B------:R-:W-:Y:S05]  /*9770*/  @!P4 BRA `(.L_x_11814) ;  /* 0x000000000008c947 */ /* 0x000fea0003800000 */
[----:B------:R1:W-:Y:S04]  /*9780*/  REDG.E.ADD.F32.FTZ.RN.STRONG.GPU desc[UR28][R90.64+0x600], R205 ;  /* 0x000600cd5a0079a6 */ /* 0x0003e8000c12f31c */
[----:B0-----:R1:W-:Y:S02]  /*9790*/  REDG.E.ADD.F32.FTZ.RN.STRONG.GPU desc[UR28][R92.64+0x600], R141 ;  /* 0x0006008d5c0079a6 */ /* 0x0013e4000c12f31c */
.L_x_11814:
[----:B------:R-:W-:Y:S05]  /*97a0*/  BSYNC.RECONVERGENT B0 ;  /* 0x0000000000007941 */ /* 0x000fea0003800200 */
.L_x_11813:
[----:B----4-:R4:W0:Y:S01]  /*97b0*/  LDS R115, [R142+0x6a00] ;  /* 0x006a00008e737984 */ /* 0x0108220000000800 */
[----:B------:R-:W-:Y:S04]  /*97c0*/  BSSY.RECONVERGENT B0, `(.L_x_11815) ;  /* 0x0000004000007945 */ /* 0x000fe80003800200 */
[----:B------:R-:W-:Y:S05]  /*97d0*/  @!P5 BRA `(.L_x_11816) ;  /* 0x000000000008d947 */ /* 0x000fea0003800000 */
[----:B------:R1:W-:Y:S04]  /*97e0*/  REDG.E.ADD.F32.FTZ.RN.STRONG.GPU desc[UR28][R90.64+0x700], R207 ;  /* 0x000700cf5a0079a6 */ /* 0x0003e8000c12f31c */
[----:B0-----:R1:W-:Y:S02]  /*97f0*/  REDG.E.ADD.F32.FTZ.RN.STRONG.GPU desc[UR28][R92.64+0x700], R115 ;  /* 0x000700735c0079a6 */ /* 0x0013e4000c12f31c */
.L_x_11816:
[----:B------:R-:W-:Y:S05]  /*9800*/  BSYNC.RECONVERGENT B0 ;  /* 0x0000000000007941 */ /* 0x000fea0003800200 */
.L_x_11815:
        /* <DEDUP_REMOVED lines=9> */
.L_x_11818:
[----:B------:R-:W-:Y:S05]  /*98a0*/  BSYNC.RECONVERGENT B0 ;  /* 0x0000000000007941 */ /* 0x000fea0003800200 */
.L_x_11817:
[----:B------:R-:W0:Y:S01]  /*98b0*/  LDS R143, [R143+0x6c00] ;  /* 0x006c00008f8f7984 */ /* 0x000e220000000800 */
[----:B------:R-:W-:Y:S04]  /*98c0*/  BSSY.RECONVERGENT B0, `(.L_x_11819) ;  /* 0x0000004000007945 */ /* 0x000fe80003800200 */
[----:B------:R-:W-:Y:S05]  /*98d0*/  @!P3 BRA `(.L_x_11820) ;  /* 0x000000000008b947 */ /* 0x000fea0003800000 */
[----:B------:R1:W-:Y:S04]  /*98e0*/  REDG.E.ADD.F32.FTZ.RN.STRONG.GPU desc[UR28][R90.64+0x900], R211 ;  /* 0x000900d35a0079a6 */ /* 0x0003e8000c12f31c */
[----:B0-----:R1:W-:Y:S02]  /*98f0*/  REDG.E.ADD.F32.FTZ.RN.STRONG.GPU desc[UR28][R92.64+0x900], R143 ;  /* 0x0009008f5c0079a6 */ /* 0x0013e4000c12f31c */
.L_x_11820:
[----:B------:R-:W-:Y:S05]  /*9900*/  BSYNC.RECONVERGENT B0 ;  /* 0x0000000000007941 */ /* 0x000fea0003800200 */
.L_x_11819:
[----:B01----:R0:W1:Y:S01]  /*9910*/  LDS R115, [R144+0x6d00] ;  /* 0x006d000090737984 */ /* 0x0030620000000800 */
[----:B------:R-:W-:Y:S04]  /*9920*/  BSSY.RECONVERGENT B0, `(.L_x_11821) ;  /* 0x0000004000007945 */ /* 0x000fe80003800200 */
[----:B------:R-:W-:Y:S05]  /*9930*/  @!P4 BRA `(.L_x_11822) ;  /* 0x000000000008c947 */ /* 0x000fea0003800000 */
[----:B------:R0:W-:Y:S04]  /*9940*/  REDG.E.ADD.F32.FTZ.RN.STRONG.GPU desc[UR28][R90.64+0xa00], R213 ;  /* 0x000a00d55a0079a6 */ /* 0x0001e8000c12f31c */
[----:B-1----:R0:W-:Y:S02]  /*9950*/  REDG.E.ADD.F32.FTZ.RN.STRONG.GPU desc[UR28][R92.64+0xa00], R115 ;  /* 0x000a00735c0079a6 */ /* 0x0021e4000c12f31c */
.L_x_11822:
[----:B------:R-:W-:Y:S05]  /*9960*/  BSYNC.RECONVERGENT B0 ;  /* 0x0000000000007941 */ /* 0x000fea0003800200 */
.L_x_11821:
[----:B------:R-:W0:Y:S01]  /*9970*/  LDS R145, [R145+0x6e00] ;  /* 0x006e000091917984 */ /* 0x000e220000000800 */
[----:B------:R-:W-:Y:S04]  /*9980*/  BSSY.RECONVERGENT B0, `(.L_x_11823) ;  /* 0x0000004000007945 */ /* 0x000fe80003800200 */
[----:B------:R-:W-:Y:S05]  /*9990*/  @!P5 BRA `(.L_x_11824) ;  /* 0x000000000008d947 */ /* 0x000fea0003800000 */
[----:B------:R1:W-:Y:S04]  /*99a0*/  REDG.E.ADD.F32.FTZ.RN.STRONG.GPU desc[UR28][R90.64+0xb00], R215 ;  /* 0x000b00d75a0079a6 */ /* 0x0003e8000c12f31c */
[----:B0-----:R0:W-:Y:S02]  /*99b0*/  REDG.E.ADD.F32.FTZ.RN.STRONG.GPU desc[UR28][R92.64+0xb00], R145 ;  /* 0x000b00915c0079a6 */ /* 0x0011e4000c12f31c */
.L_x_11824:
[----:B------:R-:W-:Y:S05]  /*99c0*/  BSYNC.RECONVERGENT B0 ;  /* 0x0000000000007941 */ /* 0x000fea0003800200 */
.L_x_11823:
        /* <DEDUP_REMOVED lines=9> */
.L_x_11826:
[----:B------:R-:W-:Y:S05]  /*9a60*/  BSYNC.RECONVERGENT B0 ;  /* 0x0000000000007941 */ /* 0x000fea0003800200 */
.L_x_11825:
[----:B01----:R0:W1:Y:S01]  /*9a70*/  LDS R115, [R162+0x7000] ;  /* 0x00700000a2737984 */ /* 0x0030620000000800 */
[----:B------:R-:W-:Y:S04]  /*9a80*/  BSSY.RECONVERGENT B0, `(.L_x_11827) ;  /* 0x0000004000007945 */ /* 0x000fe80003800200 */
[----:B------:R-:W-:Y:S05]  /*9a90*/  @!P3 BRA `(.L_x_11828) ;  /* 0x000000000008b947 */ /* 0x000fea0003800000 */
[----:B------:R0:W-:Y:S04]  /*9aa0*/  REDG.E.ADD.F32.FTZ.RN.STRONG.GPU desc[UR28][R90.64+0xd00], R243 ;  /* 0x000d00f35a0079a6 */ /* 0x0001e8000c12f31c */
[----:B-1----:R0:W-:Y:S02]  /*9ab0*/  REDG.E.ADD.F32.FTZ.RN.STRONG.GPU desc[UR28][R92.64+0xd00], R115 ;  /* 0x000d00735c0079a6 */ /* 0x0021e4000c12f31c */
.L_x_11828:
[----:B------:R-:W-:Y:S05]  /*9ac0*/  BSYNC.RECONVERGENT B0 ;  /* 0x0000000000007941 */ /* 0x000fea0003800200 */
.L_x_11827:
[----:B01----:R0:W1:Y:S01]  /*9ad0*/  LDS R115, [R164+0x7100] ;  /* 0x00710000a4737984 */ /* 0x0030620000000800 */
[----:B------:R-:W-:Y:S04]  /*9ae0*/  BSSY.RECONVERGENT B0, `(.L_x_11829) ;  /* 0x0000004000007945 */ /* 0x000fe80003800200 */
[----:B------:R-:W-:Y:S05]  /*9af0*/  @!P4 BRA `(.L_x_11830) ;  /* 0x000000000008c947 */ /* 0x000fea0003800000 */
[----:B------:R0:W-:Y:S04]  /*9b00*/  REDG.E.ADD.F32.FTZ.RN.STRONG.GPU desc[UR28][R90.64+0xe00], R247 ;  /* 0x000e00f75a0079a6 */ /* 0x0001e8000c12f31c */
[----:B-1----:R0:W-:Y:S02]  /*9b10*/  REDG.E.ADD.F32.FTZ.RN.STRONG.GPU desc[UR28][R92.64+0xe00], R115 ;  /* 0x000e00735c0079a6 */ /* 0x0021e4000c12f31c */
.L_x_11830:
[----:B------:R-:W-:Y:S05]  /*9b20*/  BSYNC.RECONVERGENT B0 ;  /* 0x0000000000007941 */ /* 0x000fea0003800200 */
.L_x_11829:
[----:B01----:R0:W1:Y:S01]  /*9b30*/  LDS R115, [R166+0x7200] ;  /* 0x00720000a6737984 */ /* 0x0030620000000800 */
[----:B------:R-:W-:Y:S04]  /*9b40*/  BSSY.RECONVERGENT B0, `(.L_x_11831) ;  /* 0x0000004000007945 */ /* 0x000fe80003800200 */
[----:B------:R-:W-:Y:S05]  /*9b50*/  @!P5 BRA `(.L_x_11832) ;  /* 0x000000000008d947 */ /* 0x000fea0003800000 */
[----:B------:R0:W-:Y:S04]  /*9b60*/  REDG.E.ADD.F32.FTZ.RN.STRONG.GPU desc[UR28][R90.64+0xf00], R249 ;  /* 0x000f00f95a0079a6 */ /* 0x0001e8000c12f31c */
[----:B-1----:R0:W-:Y:S02]  /*9b70*/  REDG.E.ADD.F32.FTZ.RN.STRONG.GPU desc[UR28][R92.64+0xf00], R115 ;  /* 0x000f00735c0079a6 */ /* 0x0021e4000c12f31c */
.L_x_11832:
[----:B------:R-:W-:Y:S05]  /*9b80*/  BSYNC.RECONVERGENT B0 ;  /* 0x0000000000007941 */ /* 0x000fea0003800200 */
.L_x_11831:
        /* <DEDUP_REMOVED lines=9> */
.L_x_11834:
[----:B------:R-:W-:Y:S05]  /*9c20*/  BSYNC.RECONVERGENT B0 ;  /* 0x0000000000007941 */ /* 0x000fea0003800200 */
.L_x_11833:
[----:B------:R-:W0:Y:S01]  /*9c30*/  LDS R169, [R169+0x7400] ;  /* 0x00740000a9a97984 */ /* 0x000e220000000800 */
[----:B------:R-:W-:Y:S04]  /*9c40*/  BSSY.RECONVERGENT B0, `(.L_x_11835) ;  /* 0x0000004000007945 */ /* 0x000fe80003800200 */
[----:B------:R-:W-:Y:S05]  /*9c50*/  @!P3 BRA `(.L_x_11836) ;  /* 0x000000000008b947 */ /* 0x000fea0003800000 */
[----:B------:R1:W-:Y:S04]  /*9c60*/  REDG.E.ADD.F32.FTZ.RN.STRONG.GPU desc[UR28][R90.64+0x1100], R188 ;  /* 0x001100bc5a0079a6 */ /* 0x0003e8000c12f31c */
[----:B0-----:R0:W-:Y:S02]  /*9c70*/  REDG.E.ADD.F32.FTZ.RN.STRONG.GPU desc[UR28][R92.64+0x1100], R169 ;  /* 0x001100a95c0079a6 */ /* 0x0011e4000c12f31c */
.L_x_11836:
[----:B------:R-:W-:Y:S05]  /*9c80*/  BSYNC.RECONVERGENT B0 ;  /* 0x0000000000007941 */ /* 0x000fea0003800200 */
.L_x_11835:
[----:B01----:R0:W1:Y:S01]  /*9c90*/  LDS R115, [R172+0x7500] ;  /* 0x00750000ac737984 */ /* 0x0030620000000800 */
[----:B------:R-:W-:Y:S04]  /*9ca0*/  BSSY.RECONVERGENT B0, `(.L_x_11837) ;  /* 0x0000004000007945 */ /* 0x000fe80003800200 */
[----:B------:R-:W-:Y:S05]  /*9cb0*/  @!P4 BRA `(.L_x_11838) ;  /* 0x000000000008c947 */ /* 0x000fea0003800000 */
[----:B------:R0:W-:Y:S04]  /*9cc0*/  REDG.E.ADD.F32.FTZ.RN.STRONG.GPU desc[UR28][R90.64+0x1200], R190 ;  /* 0x001200be5a0079a6 */ /* 0x0001e8000c12f31c */
[----:B-1----:R0:W-:Y:S02]  /*9cd0*/  REDG.E.ADD.F32.FTZ.RN.STRONG.GPU desc[UR28][R92.64+0x1200], R115 ;  /* 0x001200735c0079a6 */ /* 0x0021e4000c12f31c */
.L_x_11838:
[----:B------:R-:W-:Y:S05]  /*9ce0*/  BSYNC.RECONVERGENT B0 ;  /* 0x0000000000007941 */ /* 0x000fea0003800200 */
.L_x_11837:
[----:B------:R-:W0:Y:S01]  /*9cf0*/  LDS R173, [R173+0x7600] ;  /* 0x00760000adad7984 */ /* 0x000e220000000800 */
[----:B------:R-:W-:Y:S04]  /*9d00*/  BSSY.RECONVERGENT B0, `(.L_x_11839) ;  /* 0x0000004000007945 */ /* 0x000fe80003800200 */
[----:B------:R-:W-:Y:S05]  /*9d10*/  @!P5 BRA `(.L_x_11840) ;  /* 0x000000000008d947 */ /* 0x000fea0003800000 */
[----:B------:R1:W-:Y:S04]  /*9d20*/  REDG.E.ADD.F32.FTZ.RN.STRONG.GPU desc[UR28][R90.64+0x1300], R192 ;  /* 0x001300c05a0079a6 */ /* 0x0003e8000c12f31c */
[----:B0-----:R0:W-:Y:S02]  /*9d30*/  REDG.E.ADD.F32.FTZ.RN.STRONG.GPU desc[UR28][R92.64+0x1300], R173 ;  /* 0x001300ad5c0079a6 */ /* 0x0011e4000c12f31c */
.L_x_11840:
[----:B------:R-:W-:Y:S05]  /*9d40*/  BSYNC.RECONVERGENT B0 ;  /* 0x0000000000007941 */ /* 0x000fea0003800200 */
.L_x_11839:
        /* <DEDUP_REMOVED lines=9> */
.L_x_11842:
[----:B------:R-:W-:Y:S05]  /*9de0*/  BSYNC.RECONVERGENT B0 ;  /* 0x0000000000007941 */ /* 0x000fea0003800200 */
.L_x_11841:
[----:B------:R-:W0:Y:S01]  /*9df0*/  LDS R175, [R175+0x7800] ;  /* 0x00780000afaf7984 */ /* 0x000e220000000800 */
[----:B------:R-:W-:Y:S04]  /*9e00*/  BSSY.RECONVERGENT B0, `(.L_x_11843) ;  /* 0x0000004000007945 */ /* 0x000fe80003800200 */
[----:B------:R-:W-:Y:S05]  /*9e10*/  @!P3 BRA `(.L_x_11844) ;  /* 0x000000000008b947 */ /* 0x000fea0003800000 */
[----:B------:R1:W-:Y:S04]  /*9e20*/  REDG.E.ADD.F32.FTZ.RN.STRONG.GPU desc[UR28][R90.64+0x1500], R196 ;  /* 0x001500c45a0079a6 */ /* 0x0003e8000c12f31c */
[----:B0-----:R0:W-:Y:S02]  /*9e30*/  REDG.E.ADD.F32.FTZ.RN.STRONG.GPU desc[UR28][R92.64+0x1500], R175 ;  /* 0x001500af5c0079a6 */ /* 0x0011e4000c12f31c */
.L_x_11844:
[----:B------:R-:W-:Y:S05]  /*9e40*/  BSYNC.RECONVERGENT B0 ;  /* 0x0000000000007941 */ /* 0x000fea0003800200 */
.L_x_11843:
[----:B------:R-:W0:Y:S01]  /*9e50*/  LDS R177, [R177+0x7900] ;  /* 0x00790000b1b17984 */ /* 0x000e220000000800 */
[----:B------:R-:W-:Y:S04]  /*9e60*/  BSSY.RECONVERGENT B0, `(.L_x_11845) ;  /* 0x0000004000007945 */ /* 0x000fe80003800200 */
[----:B------:R-:W-:Y:S05]  /*9e70*/  @!P4 BRA `(.L_x_11846) ;  /* 0x000000000008c947 */ /* 0x000fea0003800000 */
[----:B------:R1:W-:Y:S04]  /*9e80*/  REDG.E.ADD.F32.FTZ.RN.STRONG.GPU desc[UR28][R90.64+0x1600], R200 ;  /* 0x001600c85a0079a6 */ /* 0x0003e8000c12f31c */
[----:B0-----:R0:W-:Y:S02]  /*9e90*/  REDG.E.ADD.F32.FTZ.RN.STRONG.GPU desc[UR28][R92.64+0x1600], R177 ;  /* 0x001600b15c0079a6 */ /* 0x0011e4000c12f31c */
.L_x_11846:
[----:B------:R-:W-:Y:S05]  /*9ea0*/  BSYNC.RECONVERGENT B0 ;  /* 0x0000000000007941 */ /* 0x000fea0003800200 */
.L_x_11845:
[----:B01----:R0:W1:Y:S01]  /*9eb0*/  LDS R115, [R178+0x7a00] ;  /* 0x007a0000b2737984 */ /* 0x0030620000000800 */
[----:B------:R-:W-:Y:S04]  /*9ec0*/  BSSY.RECONVERGENT B0, `(.L_x_11847) ;  /* 0x0000004000007945 */ /* 0x000fe80003800200 */
[----:B------:R-:W-:Y:S05]  /*9ed0*/  @!P5 BRA `(.L_x_11848) ;  /* 0x000000000008d947 */ /* 0x000fea0003800000 */
[----:B------:R0:W-:Y:S04]  /*9ee0*/  REDG.E.ADD.F32.FTZ.RN.STRONG.GPU desc[UR28][R90.64+0x1700], R202 ;  /* 0x001700ca5a0079a6 */ /* 0x0001e8000c12f31c */
[----:B-1----:R0:W-:Y:S02]  /*9ef0*/  REDG.E.ADD.F32.FTZ.RN.STRONG.GPU desc[UR28][R92.64+0x1700], R115 ;  /* 0x001700735c0079a6 */ /* 0x0021e4000c12f31c */
.L_x_11848:
[----:B------:R-:W-:Y:S05]  /*9f00*/  BSYNC.RECONVERGENT B0 ;  /* 0x0000000000007941 */ /* 0x000fea0003800200 */
.L_x_11847:
        /* <DEDUP_REMOVED lines=9> */
.L_x_11850:
[----:B------:R-:W-:Y:S05]  /*9fa0*/  BSYNC.RECONVERGENT B0 ;  /* 0x0000000000007941 */ /* 0x000fea0003800200 */
.L_x_11849:
[----:B01----:R0:W1:Y:S01]  /*9fb0*/  LDS R115, [R180+0x7c00] ;  /* 0x007c0000b4737984 */ /* 0x0030620000000800 */
[----:B------:R-:W-:Y:S04]  /*9fc0*/  BSSY.RECONVERGENT B0, `(.L_x_11851) ;  /* 0x0000004000007945 */ /* 0x000fe80003800200 */
[----:B------:R-:W-:Y:S05]  /*9fd0*/  @!P3 BRA `(.L_x_11852) ;  /* 0x000000000008b947 */ /* 0x000fea0003800000 */
[----:B------:R0:W-:Y:S04]  /*9fe0*/  REDG.E.ADD.F32.FTZ.RN.STRONG.GPU desc[UR28][R90.64+0x1900], R206 ;  /* 0x001900ce5a0079a6 */ /* 0x0001e8000c12f31c */
[----:B-1----:R0:W-:Y:S02]  /*9ff0*/  REDG.E.ADD.F32.FTZ.RN.STRONG.GPU desc[UR28][R92.64+0x1900], R115 ;  /* 0x001900735c0079a6 */ /* 0x0021e4000c12f31c */
.L_x_11852:
[----:B------:R-:W-:Y:S05]  /*a000*/  BSYNC.RECONVERGENT B0 ;  /* 0x0000000000007941 */ /* 0x000fea0003800200 */
.L_x_11851:
[----:B------:R-:W0:Y:S01]  /*a010*/  LDS R181, [R181+0x7d00] ;  /* 0x007d0000b5b57984 */ /* 0x000e220000000800 */
[----:B------:R-:W-:Y:S04]  /*a020*/  BSSY.RECONVERGENT B0, `(.L_x_11853) ;  /* 0x0000004000007945 */ /* 0x000fe80003800200 */
[----:B------:R-:W-:Y:S05]  /*a030*/  @!P4 BRA `(.L_x_11854) ;  /* 0x000000000008c947 */ /* 0x000fea0003800000 */
[----:B------:R1:W-:Y:S04]  /*a040*/  REDG.E.ADD.F32.FTZ.RN.STRONG.GPU desc[UR28][R90.64+0x1a00], R208 ;  /* 0x001a00d05a0079a6 */ /* 0x0003e8000c12f31c */
[----:B0-----:R0:W-:Y:S02]  /*a050*/  REDG.E.ADD.F32.FTZ.RN.STRONG.GPU desc[UR28][R92.64+0x1a00], R181 ;  /* 0x001a00b55c0079a6 */ /* 0x0011e4000c12f31c */
.L_x_11854:
[----:B------:R-:W-:Y:S05]  /*a060*/  BSYNC.RECONVERGENT B0 ;  /* 0x0000000000007941 */ /* 0x000fea0003800200 */
.L_x_11853:
[----:B01----:R0:W1:Y:S01]  /*a070*/  LDS R115, [R182+0x7e00] ;  /* 0x007e0000b6737984 */ /* 0x0030620000000800 */
[----:B------:R-:W-:Y:S04]  /*a080*/  BSSY.RECONVERGENT B0, `(.L_x_11855) ;  /* 0x0000004000007945 */ /* 0x000fe80003800200 */
[----:B------:R-:W-:Y:S05]  /*a090*/  @!P5 BRA `(.L_x_11856) ;  /* 0x000000000008d947 */ /* 0x000fea0003800000 */
[----:B------:R0:W-:Y:S04]  /*a0a0*/  REDG.E.ADD.F32.FTZ.RN.STRONG.GPU desc[UR28][R90.64+0x1b00], R210 ;  /* 0x001b00d25a0079a6 */ /* 0x0001e8000c12f31c */
[----:B-1----:R0:W-:Y:S02]  /*a0b0*/  REDG.E.ADD.F32.FTZ.RN.STRONG.GPU desc[UR28][R92.64+0x1b00], R115 ;  /* 0x001b00735c0079a6 */ /* 0x0021e4000c12f31c */
.L_x_11856:
[----:B------:R-:W-:Y:S05]  /*a0c0*/  BSYNC.RECONVERGENT B0 ;  /* 0x0000000000007941 */ /* 0x000fea0003800200 */
.L_x_11855:
        /* <DEDUP_REMOVED lines=9> */
.L_x_11858:
[----:B------:R-:W-:Y:S05]  /*a160*/  BSYNC.RECONVERGENT B0 ;  /* 0x0000000000007941 */ /* 0x000fea0003800200 */
.L_x_11857:
[----:B01----:R0:W1:Y:S01]  /*a170*/  LDS R115, [R184+0x8000] ;  /* 0x00800000b8737984 */ /* 0x0030620000000800 */
[----:B------:R-:W-:Y:S04]  /*a180*/  BSSY.RECONVERGENT B0, `(.L_x_11859) ;  /* 0x0000004000007945 */ /* 0x000fe80003800200 */
[----:B------:R-:W-:Y:S05]  /*a190*/  @!P3 BRA `(.L_x_11860) ;  /* 0x000000000008b947 */ /* 0x000fea0003800000 */
[----:B------:R0:W-:Y:S04]  /*a1a0*/  REDG.E.ADD.F32.FTZ.RN.STRONG.GPU desc[UR28][R90.64+0x1d00], R214 ;  /* 0x001d00d65a0079a6 */ /* 0x0001e8000c12f31c */
[----:B-1----:R0:W-:Y:S02]  /*a1b0*/  REDG.E.ADD.F32.FTZ.RN.STRONG.GPU desc[UR28][R92.64+0x1d00], R115 ;  /* 0x001d00735c0079a6 */ /* 0x0021e4000c12f31c */
.L_x_11860:
[----:B------:R-:W-:Y:S05]  /*a1c0*/  BSYNC.RECONVERGENT B0 ;  /* 0x0000000000007941 */ /* 0x000fea0003800200 */
.L_x_11859:
[----:B------:R-:W0:Y:S01]  /*a1d0*/  LDS R185, [R185+0x8100] ;  /* 0x00810000b9b97984 */ /* 0x000e220000000800 */
[----:B------:R-:W-:Y:S04]  /*a1e0*/  BSSY.RECONVERGENT B0, `(.L_x_11861) ;  /* 0x0000004000007945 */ /* 0x000fe80003800200 */
[----:B------:R-:W-:Y:S05]  /*a1f0*/  @!P4 BRA `(.L_x_11862) ;  /* 0x000000000008c947 */ /* 0x000fea0003800000 */
[----:B------:R1:W-:Y:S04]  /*a200*/  REDG.E.ADD.F32.FTZ.RN.STRONG.GPU desc[UR28][R90.64+0x1e00], R216 ;  /* 0x001e00d85a0079a6 */ /* 0x0003e8000c12f31c */
[----:B0-----:R0:W-:Y:S02]  /*a210*/  REDG.E.ADD.F32.FTZ.RN.STRONG.GPU desc[UR28][R92.64+0x1e00], R185 ;  /* 0x001e00b95c0079a6 */ /* 0x0011e4000c12f31c */
.L_x_11862:
[----:B------:R-:W-:Y:S05]  /*a220*/  BSYNC.RECONVERGENT B0 ;  /* 0x0000000000007941 */ /* 0x000fea0003800200 */
.L_x_11861:
[----:B01----:R0:W1:Y:S01]  /*a230*/  LDS R115, [R186+0x8200] ;  /* 0x00820000ba737984 */ /* 0x0030620000000800 */
[----:B------:R-:W-:Y:S04]  /*a240*/  BSSY.RECONVERGENT B0, `(.L_x_11863) ;  /* 0x0000004000007945 */ /* 0x000fe80003800200 */
[----:B------:R-:W-:Y:S05]  /*a250*/  @!P5 BRA `(.L_x_11864) ;  /* 0x000000000008d947 */ /* 0x000fea0003800000 */
[----:B------:R0:W-:Y:S04]  /*a260*/  REDG.E.ADD.F32.FTZ.RN.STRONG.GPU desc[UR28][R90.64+0x1f00], R230 ;  /* 0x001f00e65a0079a6 */ /* 0x0001e8000c12f31c */
[----:B-1----:R0:W-:Y:S02]  /*a270*/  REDG.E.ADD.F32.FTZ.RN.STRONG.GPU desc[UR28][R92.64+0x1f00], R115 ;  /* 0x001f00735c0079a6 */ /* 0x0021e4000c12f31c */
.L_x_11864:
[----:B------:R-:W-:Y:S05]  /*a280*/  BSYNC.RECONVERGENT B0 ;  /* 0x0000000000007941 */ /* 0x000fea0003800200 */
.L_x_11863:
        /* <DEDUP_REMOVED lines=104> */
.L_x_11866:
[----:B------:R-:W-:Y:S05]  /*a910*/  BSYNC.RECONVERGENT B0 ;  /* 0x0000000000007941 */ /* 0x000fea0003800200 */
.L_x_11865:
[----:B------:R-:W-:-:S04]  /*a920*/  UIADD3 UR8, UPT, UPT, UR8, 0x1, URZ ;  /* 0x0000000108087890 */ /* 0x000fc8000fffe0ff */
[----:B------:R-:W-:-:S09]  /*a930*/  UISETP.GE.AND UP0, UPT, UR8, UR45, UPT ;  /* 0x0000002d0800728c */ /* 0x000fd2000bf06270 */
[----:B------:R-:W-:Y:S05]  /*a940*/  BRA.U !UP0, `(.L_x_11867) ;  /* 0xffffff81080c7547 */ /* 0x000fea000b83ffff */
.L_x_11771:
        /* <DEDUP_REMOVED lines=11> */
[----:B------:R-:W-:Y:S01]  /*aa00*/  UMOV UR9, URZ ;  /* 0x000000ff00097c82 */ /* 0x000fe20008000000 */
[----:B------:R-:W-:-:S02]  /*aa10*/  UIADD3 UR14, UP2, UPT, UR14, -0x1000, URZ ;  /* 0xfffff0000e0e7890 */ /* 0x000fc4000ff5e0ff */
        /* <DEDUP_REMOVED lines=40> */
[----:B------:R-:W-:Y:S02]  /*aca0*/  UIMAD UR24, UR10, UR33, URZ ;  /* 0x000000210a1872a4 */ /* 0x000fe4000f8e02ff */
[----:B------:R-:W-:Y:S01]  /*acb0*/  UIMAD UR9, UR38, UR25, UR9 ;  /* 0x00000019260972a4 */ /* 0x000fe2000f8e0209 */
[----:B--2---:R0:W-:Y:S03]  /*acc0*/  STG.E.128 desc[UR28][R2.64+0x600], R20 ;  /* 0x0006001402007986 */ /* 0x0041e6000c101d1c */
[----:B------:R-:W-:Y:S01]  /*acd0*/  UIMAD.WIDE.U32 UR8, UR10, UR32, UR8 ;  /* 0x000000200a0872a5 */ /* 0x000fe2000f8e0008 */
[----:B------:R-:W-:Y:S03]  /*ace0*/  BAR.SYNC.DEFER_BLOCKING 0x0 ;  /* 0x0000000000007b1d */ /* 0x000fe60000010000 */
[----:B------:R-:W-:-:S02]  /*acf0*/  UIADD3 UR24, UPT, UPT, UR9, UR24, URZ ;  /* 0x0000001809187290 */ /* 0x000fc4000fffe0ff */
[----:B---3--:R-:W-:-:S04]  /*ad00*/  ULEA UR9, UP0, UR8, UR34, 0x2 ;  /* 0x0000002208097291 */ /* 0x008fc8000f8010ff */
[----:B------:R-:W-:Y:S02]  /*ad10*/  ULEA.HI.X UR8, UR8, UR35, UR24, 0x2, UP0 ;  /* 0x0000002308087291 */ /* 0x000fe400080f1418 */
[----:B------:R-:W-:Y:S01]  /*ad20*/  UIADD3 UR23, UP0, UPT, UR23, -0x2000, URZ ;  /* 0xffffe00017177890 */ /* 0x000fe2000ff1e0ff */
[----:B0-----:R-:W-:-:S03]  /*ad30*/  MOV R2, UR9 ;  /* 0x0000000900027c02 */ /* 0x001fc60008000f00 */
[----:B------:R-:W-:Y:S01]  /*ad40*/  UIADD3.X UR22, UPT, UPT, UR22, -0x1, URZ, UP0, !UPT ;  /* 0xffffffff16167890 */ /* 0x000fe200087fe4ff */
[----:B------:R-:W-:Y:S01]  /*ad50*/  MOV R3, UR8 ;  /* 0x0000000800037c02 */ /* 0x000fe20008000f00 */
[----:B------:R-:W-:-:S03]  /*ad60*/  UISETP.GT.AND UP0, UPT, UR19, 0x1, UPT ;  /* 0x000000011300788c */ /* 0x000fc6000bf04270 */
[----:B------:R-:W-:Y:S01]  /*ad70*/  UMOV UR19, UR30 ;  /* 0x0000001e00137c82 */ /* 0x000fe20008000000 */
        /* <DEDUP_REMOVED lines=26> */
.L_x_11769:
        /* <DEDUP_REMOVED lines=41> */
.L_x_11870:
[----:B------:R-:W-:Y:S05]  /*b1b0*/  BSYNC.RECONVERGENT B0 ;  /* 0x0000000000007941 */ /* 0x000fea0003800200 */
.L_x_11869:
        /* <DEDUP_REMOVED lines=39> */
.L_x_11872:
[----:B------:R-:W-:Y:S05]  /*b430*/  BSYNC.RECONVERGENT B0 ;  /* 0x0000000000007941 */ /* 0x000fea0003800200 */
.L_x_11871:
        /* <DEDUP_REMOVED lines=11> */
.L_x_11873:
        /* <DEDUP_REMOVED lines=19> */
.L_x_11776:
[----:B------:R-:W-:Y:S01]  /*b620*/  HFMA2 R248, -RZ, RZ, 0, 5.9604644775390625e-08 ;  /* 0x00000001fff87431 */ /* 0x000fe200000001ff */
[----:B------:R-:W-:Y:S02]  /*b630*/  MOV R251, R125 ;  /* 0x0000007d00fb7202 */ /* 0x000fe40000000f00 */
[----:B------:R-:W-:Y:S02]  /*b640*/  MOV R249, RZ ;  /* 0x000000ff00f97202 */ /* 0x000fe40000000f00 */
[----:B------:R-:W-:-:S07]  /*b650*/  MOV R246, 0xffffffff ;  /* 0xffffffff00f67802 */ /* 0x000fce0000000f00 */
[----:B01---5:R-:W-:Y:S05]  /*b660*/  WARPSYNC.COLLECTIVE R246, `(.L_x_11874) ;  /* 0x00000000f6087348 */ /* 0x023fea0003c00000 */
[----:B------:R2:W3:Y:S02]  /*b670*/  SHFL.UP P6, R124, R251, R248, R249 ;  /* 0x040000f8fb7c7389 */ /* 0x0004e400000c00f9 */
[----:B0123-5:R-:W-:Y:S05]  /*b680*/  ENDCOLLECTIVE ;  /* 0x000000000000791b */ /* 0x02ffea0003800000 */
.L_x_11874:
[----:B------:R-:W-:Y:S02]  /*b690*/  MOV R251, R167 ;  /* 0x000000a700fb7202 */ /* 0x000fe40000000f00 */
[----:B------:R-:W-:-:S07]  /*b6a0*/  MOV R126, R124 ;  /* 0x0000007c007e7202 */ /* 0x000fce0000000f00 */
[----:B------:R-:W-:Y:S05]  /*b6b0*/  WARPSYNC.COLLECTIVE R246, `(.L_x_11875) ;  /* 0x00000000f6087348 */ /* 0x000fea0003c00000 */
[----:B------:R0:W1:Y:S02]  /*b6c0*/  SHFL.UP P6, R124, R251, R248, R249 ;  /* 0x040000f8fb7c7389 */ /* 0x00006400000c00f9 */
[----:B01----:R-:W-:Y:S05]  /*b6d0*/  ENDCOLLECTIVE ;  /* 0x000000000000791b */ /* 0x003fea0003800000 */
.L_x_11875:
[----:B------:R-:W-:Y:S02]  /*b6e0*/  MOV R251, R245 ;  /* 0x000000f500fb7202 */ /* 0x000fe40000000f00 */
[----:B------:R-:W-:-:S07]  /*b6f0*/  MOV R250, R124 ;  /* 0x0000007c00fa7202 */ /* 0x000fce0000000f00 */
[----:B------:R-:W-:Y:S05]  /*b700*/  WARPSYNC.COLLECTIVE R246, `(.L_x_11876) ;  /* 0x00000000f6087348 */ /* 0x000fea0003c00000 */
[----:B------:R0:W1:Y:S02]  /*b710*/  SHFL.UP P6, R124, R251, R248, R249 ;  /* 0x040000f8fb7c7389 */ /* 0x00006400000c00f9 */
[----:B01----:R-:W-:Y:S05]  /*b720*/  ENDCOLLECTIVE ;  /* 0x000000000000791b */ /* 0x003fea0003800000 */
.L_x_11876:
[----:B------:R-:W-:Y:S02]  /*b730*/  MOV R251, R247 ;  /* 0x000000f700fb7202 */ /* 0x000fe40000000f00 */
[----:B------:R-:W-:-:S07]  /*b740*/  MOV R252, R124 ;  /* 0x0000007c00fc7202 */ /* 0x000fce0000000f00 */
[----:B------:R-:W-:Y:S05]  /*b750*/  WARPSYNC.COLLECTIVE R246, `(.L_x_11877) ;  /* 0x00000000f6087348 */ /* 0x000fea0003c00000 */
[----:B------:R0:W1:Y:S02]  /*b760*/  SHFL.UP P6, R124, R251, R248, R249 ;  /* 0x040000f8fb7c7389 */ /* 0x00006400000c00f9 */
[----:B01----:R-:W-:Y:S05]  /*b770*/  ENDCOLLECTIVE ;  /* 0x000000000000791b */ /* 0x003fea0003800000 */
.L_x_11877:
        /* <DEDUP_REMOVED lines=15> */
.L_x_11878:
[----:B------:R-:W-:Y:S02]  /*b870*/  MOV R251, R167 ;  /* 0x000000a700fb7202 */ /* 0x000fe40000000f00 */
[----:B------:R-:W-:-:S07]  /*b880*/  MOV R126, R124 ;  /* 0x0000007c007e7202 */ /* 0x000fce0000000f00 */
[----:B------:R-:W-:Y:S05]  /*b890*/  WARPSYNC.COLLECTIVE R246, `(.L_x_11879) ;  /* 0x00000000f6087348 */ /* 0x000fea0003c00000 */
[----:B------:R0:W1:Y:S02]  /*b8a0*/  SHFL.UP P6, R124, R251, R248, R249 ;  /* 0x040000f8fb7c7389 */ /* 0x00006400000c00f9 */
[----:B01----:R-:W-:Y:S05]  /*b8b0*/  ENDCOLLECTIVE ;  /* 0x000000000000791b */ /* 0x003fea0003800000 */
.L_x_11879:
[----:B------:R-:W-:Y:S02]  /*b8c0*/  MOV R251, R245 ;  /* 0x000000f500fb7202 */ /* 0x000fe40000000f00 */
[----:B------:R-:W-:-:S07]  /*b8d0*/  MOV R250, R124 ;  /* 0x0000007c00fa7202 */ /* 0x000fce0000000f00 */
[----:B------:R-:W-:Y:S05]  /*b8e0*/  WARPSYNC.COLLECTIVE R246, `(.L_x_11880) ;  /* 0x00000000f6087348 */ /* 0x000fea0003c00000 */
[----:B------:R0:W1:Y:S02]  /*b8f0*/  SHFL.UP P6, R124, R251, R248, R249 ;  /* 0x040000f8fb7c7389 */ /* 0x00006400000c00f9 */
[----:B01----:R-:W-:Y:S05]  /*b900*/  ENDCOLLECTIVE ;  /* 0x000000000000791b */ /* 0x003fea0003800000 */
.L_x_11880:
[----:B------:R-:W-:Y:S02]  /*b910*/  MOV R251, R247 ;  /* 0x000000f700fb7202 */ /* 0x000fe40000000f00 */
[----:B------:R-:W-:-:S07]  /*b920*/  MOV R252, R124 ;  /* 0x0000007c00fc7202 */ /* 0x000fce0000000f00 */
[----:B------:R-:W-:Y:S05]  /*b930*/  WARPSYNC.COLLECTIVE R246, `(.L_x_11881) ;  /* 0x00000000f6087348 */ /* 0x000fea0003c00000 */
[----:B------:R0:W1:Y:S02]  /*b940*/  SHFL.UP P6, R124, R251, R248, R249 ;  /* 0x040000f8fb7c7389 */ /* 0x00006400000c00f9 */
[----:B01----:R-:W-:Y:S05]  /*b950*/  ENDCOLLECTIVE ;  /* 0x000000000000791b */ /* 0x003fea0003800000 */
.L_x_11881:
        /* <DEDUP_REMOVED lines=15> */
.L_x_11882:
[----:B------:R-:W-:Y:S02]  /*ba50*/  MOV R251, R167 ;  /* 0x000000a700fb7202 */ /* 0x000fe40000000f00 */
[----:B------:R-:W-:-:S07]  /*ba60*/  MOV R126, R124 ;  /* 0x0000007c007e7202 */ /* 0x000fce0000000f00 */
[----:B------:R-:W-:Y:S05]  /*ba70*/  WARPSYNC.COLLECTIVE R246, `(.L_x_11883) ;  /* 0x00000000f6087348 */ /* 0x000fea0003c00000 */
[----:B------:R0:W1:Y:S02]  /*ba80*/  SHFL.UP P6, R124, R251, R248, R249 ;  /* 0x040000f8fb7c7389 */ /* 0x00006400000c00f9 */
[----:B01----:R-:W-:Y:S05]  /*ba90*/  ENDCOLLECTIVE ;  /* 0x000000000000791b */ /* 0x003fea0003800000 */
.L_x_11883:
[----:B------:R-:W-:Y:S02]  /*baa0*/  MOV R251, R245 ;  /* 0x000000f500fb7202 */ /* 0x000fe40000000f00 */
[----:B------:R-:W-:-:S07]  /*bab0*/  MOV R250, R124 ;  /* 0x0000007c00fa7202 */ /* 0x000fce0000000f00 */
[----:B------:R-:W-:Y:S05]  /*bac0*/  WARPSYNC.COLLECTIVE R246, `(.L_x_11884) ;  /* 0x00000000f6087348 */ /* 0x000fea0003c00000 */
[----:B------:R0:W1:Y:S02]  /*bad0*/  SHFL.UP P6, R124, R251, R248, R249 ;  /* 0x040000f8fb7c7389 */ /* 0x00006400000c00f9 */
[----:B01----:R-:W-:Y:S05]  /*bae0*/  ENDCOLLECTIVE ;  /* 0x000000000000791b */ /* 0x003fea0003800000 */
.L_x_11884:
[----:B------:R-:W-:Y:S02]  /*baf0*/  MOV R251, R247 ;  /* 0x000000f700fb7202 */ /* 0x000fe40000000f00 */
[----:B------:R-:W-:-:S07]  /*bb00*/  MOV R252, R124 ;  /* 0x0000007c00fc7202 */ /* 0x000fce0000000f00 */
[----:B------:R-:W-:Y:S05]  /*bb10*/  WARPSYNC.COLLECTIVE R246, `(.L_x_11885) ;  /* 0x00000000f6087348 */ /* 0x000fea0003c00000 */
[----:B------:R0:W1:Y:S02]  /*bb20*/  SHFL.UP P6, R124, R251, R248, R249 ;  /* 0x040000f8fb7c7389 */ /* 0x00006400000c00f9 */
[----:B01----:R-:W-:Y:S05]  /*bb30*/  ENDCOLLECTIVE ;  /* 0x000000000000791b */ /* 0x003fea0003800000 */
.L_x_11885:
        /* <DEDUP_REMOVED lines=15> */
.L_x_11886:
[----:B------:R-:W-:Y:S02]  /*bc30*/  MOV R251, R167 ;  /* 0x000000a700fb7202 */ /* 0x000fe40000000f00 */
[----:B------:R-:W-:-:S07]  /*bc40*/  MOV R126, R124 ;  /* 0x0000007c007e7202 */ /* 0x000fce0000000f00 */
[----:B------:R-:W-:Y:S05]  /*bc50*/  WARPSYNC.COLLECTIVE R246, `(.L_x_11887) ;  /* 0x00000000f6087348 */ /* 0x000fea0003c00000 */
[----:B------:R0:W1:Y:S02]  /*bc60*/  SHFL.UP P6, R124, R251, R248, R249 ;  /* 0x040000f8fb7c7389 */ /* 0x00006400000c00f9 */
[----:B01----:R-:W-:Y:S05]  /*bc70*/  ENDCOLLECTIVE ;  /* 0x000000000000791b */ /* 0x003fea0003800000 */
.L_x_11887:
[----:B------:R-:W-:Y:S02]  /*bc80*/  MOV R251, R245 ;  /* 0x000000f500fb7202 */ /* 0x000fe40000000f00 */
[----:B------:R-:W-:-:S07]  /*bc90*/  MOV R250, R124 ;  /* 0x0000007c00fa7202 */ /* 0x000fce0000000f00 */
[----:B------:R-:W-:Y:S05]  /*bca0*/  WARPSYNC.COLLECTIVE R246, `(.L_x_11888) ;  /* 0x00000000f6087348 */ /* 0x000fea0003c00000 */
[----:B------:R0:W1:Y:S02]  /*bcb0*/  SHFL.UP P6, R124, R251, R248, R249 ;  /* 0x040000f8fb7c7389 */ /* 0x00006400000c00f9 */
[----:B01----:R-:W-:Y:S05]  /*bcc0*/  ENDCOLLECTIVE ;  /* 0x000000000000791b */ /* 0x003fea0003800000 */
.L_x_11888:
[----:B------:R-:W-:Y:S02]  /*bcd0*/  MOV R251, R247 ;  /* 0x000000f700fb7202 */ /* 0x000fe40000000f00 */
[----:B------:R-:W-:-:S07]  /*bce0*/  MOV R252, R124 ;  /* 0x0000007c00fc7202 */ /* 0x000fce0000000f00 */
[----:B------:R-:W-:Y:S05]  /*bcf0*/  WARPSYNC.COLLECTIVE R246, `(.L_x_11889) ;  /* 0x00000000f6087348 */ /* 0x000fea0003c00000 */
[----:B------:R0:W1:Y:S02]  /*bd00*/  SHFL.UP P6, R124, R251, R248, R249 ;  /* 0x040000f8fb7c7389 */ /* 0x00006400000c00f9 */
[----:B01----:R-:W-:Y:S05]  /*bd10*/  ENDCOLLECTIVE ;  /* 0x000000000000791b */ /* 0x003fea0003800000 */
.L_x_11889:
        /* <DEDUP_REMOVED lines=15> */
.L_x_11890:
[----:B------:R-:W-:Y:S02]  /*be10*/  MOV R251, R167 ;  /* 0x000000a700fb7202 */ /* 0x000fe40000000f00 */
[----:B------:R-:W-:-:S07]  /*be20*/  MOV R126, R124 ;  /* 0x0000007c007e7202 */ /* 0x000fce0000000f00 */
[----:B------:R-:W-:Y:S05]  /*be30*/  WARPSYNC.COLLECTIVE R246, `(.L_x_11891) ;  /* 0x00000000f6087348 */ /* 0x000fea0003c00000 */
[----:B------:R0:W1:Y:S02]  /*be40*/  SHFL.UP P6, R124, R251, R248, R249 ;  /* 0x040000f8fb7c7389 */ /* 0x00006400000c00f9 */
[----:B01----:R-:W-:Y:S05]  /*be50*/  ENDCOLLECTIVE ;  /* 0x000000000000791b */ /* 0x003fea0003800000 */
.L_x_11891:
[----:B------:R-:W-:Y:S02]  /*be60*/  MOV R251, R245 ;  /* 0x000000f500fb7202 */ /* 0x000fe40000000f00 */
[----:B------:R-:W-:-:S07]  /*be70*/  MOV R250, R124 ;  /* 0x0000007c00fa7202 */ /* 0x000fce0000000f00 */
[----:B------:R-:W-:Y:S05]  /*be80*/  WARPSYNC.COLLECTIVE R246, `(.L_x_11892) ;  /* 0x00000000f6087348 */ /* 0x000fea0003c00000 */
[----:B------:R0:W1:Y:S02]  /*be90*/  SHFL.UP P6, R124, R251, R248, R249 ;  /* 0x040000f8fb7c7389 */ /* 0x00006400000c00f9 */
[----:B01----:R-:W-:Y:S05]  /*bea0*/  ENDCOLLECTIVE ;  /* 0x000000000000791b */ /* 0x003fea0003800000 */
.L_x_11892:
[----:B------:R-:W-:Y:S02]  /*beb0*/  MOV R251, R247 ;  /* 0x000000f700fb7202 */ /* 0x000fe40000000f00 */
[----:B------:R-:W-:-:S07]  /*bec0*/  MOV R252, R124 ;  /* 0x0000007c00fc7202 */ /* 0x000fce0000000f00 */
[----:B------:R-:W-:Y:S05]  /*bed0*/  WARPSYNC.COLLECTIVE R246, `(.L_x_11893) ;  /* 0x00000000f6087348 */ /* 0x000fea0003c00000 */
[----:B------:R0:W1:Y:S02]  /*bee0*/  SHFL.UP P6, R124, R251, R248, R249 ;  /* 0x040000f8fb7c7389 */ /* 0x00006400000c00f9 */
[----:B01----:R-:W-:Y:S05]  /*bef0*/  ENDCOLLECTIVE ;  /* 0x000000000000791b */ /* 0x003fea0003800000 */
.L_x_11893:
[----:B------:R-:W-:Y:S05]  /*bf00*/  BRA `(.L_x_11894) ;  /* 0xffffff8c00207947 */ /* 0x000fea000383ffff */
.L_x_11777:
        /* <DEDUP_REMOVED lines=8> */
.L_x_11896:
[----:B------:R-:W-:Y:S05]  /*bf90*/  BSYNC B0 ;  /* 0x0000000000007941 */ /* 0x000fea0003800000 */
.L_x_11895:
[----:B------:R-:W-:Y:S05]  /*bfa0*/  BRA `(.L_x_11897) ;  /* 0xffffff8c002c7947 */ /* 0x000fea000383ffff */
.L_x_11778:
        /* <DEDUP_REMOVED lines=8> */
.L_x_11899:
[----:B------:R-:W-:Y:S05]  /*c030*/  BSYNC B0 ;  /* 0x0000000000007941 */ /* 0x000fea0003800000 */
.L_x_11898:
[----:B------:R-:W-:Y:S05]  /*c040*/  BRA `(.L_x_11900) ;  /* 0xffffff8c000c7947 */ /* 0x000fea000383ffff */
.L_x_11779:
        /* <DEDUP_REMOVED lines=8> */
.L_x_11902:
[----:B------:R-:W-:Y:S05]  /*c0d0*/  BSYNC B0 ;  /* 0x0000000000007941 */ /* 0x000fea0003800000 */
.L_x_11901:
[----:B------:R-:W-:Y:S05]  /*c0e0*/  BRA `(.L_x_11903) ;  /* 0xffffff8800ec7947 */ /* 0x000fea000383ffff */
.L_x_11780:
        /* <DEDUP_REMOVED lines=8> */
.L_x_11905:
[----:B------:R-:W-:Y:S05]  /*c170*/  BSYNC B0 ;  /* 0x0000000000007941 */ /* 0x000fea0003800000 */
.L_x_11904:
[----:B------:R-:W-:Y:S05]  /*c180*/  BRA `(.L_x_11906) ;  /* 0xffffff8800cc7947 */ /* 0x000fea000383ffff */
.L_x_11781:
        /* <DEDUP_REMOVED lines=8> */
.L_x_11908:
[----:B------:R-:W-:Y:S05]  /*c210*/  BSYNC B0 ;  /* 0x0000000000007941 */ /* 0x000fea0003800000 */
.L_x_11907:
        /* <DEDUP_REMOVED lines=10> */
.L_x_11909:
[----:B------:R-:W-:Y:S02]  /*c2c0*/  MOV R126, 0x1f ;  /* 0x0000001f007e7802 */ /* 0x000fe40000000f00 */
[----:B------:R-:W-:Y:S02]  /*c2d0*/  MOV R251, R245 ;  /* 0x000000f500fb7202 */ /* 0x000fe40000000f00 */
[----:B------:R-:W-:-:S07]  /*c2e0*/  MOV R167, R124 ;  /* 0x0000007c00a77202 */ /* 0x000fce0000000f00 */
[----:B------:R-:W-:Y:S05]  /*c2f0*/  WARPSYNC.COLLECTIVE R246, `(.L_x_11910) ;  /* 0x00000000f6087348 */ /* 0x000fea0003c00000 */
[----:B------:R0:W1:Y:S02]  /*c300*/  SHFL.UP P6, R124, R251, R248, R249 ;  /* 0x040000f8fb7c7389 */ /* 0x00006400000c00f9 */
[----:B01----:R-:W-:Y:S05]  /*c310*/  ENDCOLLECTIVE ;  /* 0x000000000000791b */ /* 0x003fea0003800000 */
.L_x_11910:
[----:B------:R-:W-:Y:S02]  /*c320*/  MOV R251, R247 ;  /* 0x000000f700fb7202 */ /* 0x000fe40000000f00 */
[----:B------:R-:W-:-:S07]  /*c330*/  MOV R245, R124 ;  /* 0x0000007c00f57202 */ /* 0x000fce0000000f00 */
[----:B------:R-:W-:Y:S05]  /*c340*/  WARPSYNC.COLLECTIVE R246, `(.L_x_11911) ;  /* 0x00000000f6087348 */ /* 0x000fea0003c00000 */
[----:B------:R0:W1:Y:S02]  /*c350*/  SHFL.UP P6, R124, R251, R248, R249 ;  /* 0x040000f8fb7c7389 */ /* 0x00006400000c00f9 */
[----:B01----:R-:W-:Y:S05]  /*c360*/  ENDCOLLECTIVE ;  /* 0x000000000000791b */ /* 0x003fea0003800000 */
.L_x_11911:
[----:B------:R-:W-:-:S07]  /*c370*/  MOV R247, R124 ;  /* 0x0000007c00f77202 */ /* 0x000fce0000000f00 */
[----:B------:R-:W-:Y:S05]  /*c380*/  WARPSYNC.COLLECTIVE R246, `(.L_x_11912) ;  /* 0x00000000f6087348 */ /* 0x000fea0003c00000 */
[----:B------:R0:W1:Y:S02]  /*c390*/  SHFL.IDX P2, R124, R243, R127, R126 ;  /* 0x0000007ff37c7389 */ /* 0x000064000004007e */
[----:B01----:R-:W-:Y:S05]  /*c3a0*/  ENDCOLLECTIVE ;  /* 0x000000000000791b */ /* 0x003fea0003800000 */
.L_x_11912:
[----:B------:R-:W-:Y:S02]  /*c3b0*/  MOV R243, R117 ;  /* 0x0000007500f37202 */ /* 0x000fe40000000f00 */
[----:B------:R-:W-:-:S07]  /*c3c0*/  MOV R116, R124 ;  /* 0x0000007c00747202 */ /* 0x000fce0000000f00 */
[----:B------:R-:W-:Y:S05]  /*c3d0*/  WARPSYNC.COLLECTIVE R246, `(.L_x_11913) ;  /* 0x00000000f6087348 */ /* 0x000fea0003c00000 */
[----:B------:R0:W1:Y:S02]  /*c3e0*/  SHFL.IDX P2, R124, R243, R127, R126 ;  /* 0x0000007ff37c7389 */ /* 0x000064000004007e */
[----:B01----:R-:W-:Y:S05]  /*c3f0*/  ENDCOLLECTIVE ;  /* 0x000000000000791b */ /* 0x003fea0003800000 */
.L_x_11913:
[----:B------:R-:W-:Y:S02]  /*c400*/  MOV R243, R118 ;  /* 0x0000007600f37202 */ /* 0x000fe40000000f00 */
[----:B------:R-:W-:-:S07]  /*c410*/  MOV R248, R124 ;  /* 0x0000007c00f87202 */ /* 0x000fce0000000f00 */
[----:B------:R-:W-:Y:S05]  /*c420*/  WARPSYNC.COLLECTIVE R246, `(.L_x_11914) ;  /* 0x00000000f6087348 */ /* 0x000fea0003c00000 */
[----:B------:R0:W1:Y:S02]  /*c430*/  SHFL.IDX P2, R124, R243, R127, R126 ;  /* 0x0000007ff37c7389 */ /* 0x000064000004007e */
[----:B01----:R-:W-:Y:S05]  /*c440*/  ENDCOLLECTIVE ;  /* 0x000000000000791b */ /* 0x003fea0003800000 */
.L_x_11914:
[----:B------:R-:W-:Y:S02]  /*c450*/  MOV R243, R119 ;  /* 0x0000007700f37202 */ /* 0x000fe40000000f00 */
[----:B------:R-:W-:-:S07]  /*c460*/  MOV R118, R124 ;  /* 0x0000007c00767202 */ /* 0x000fce0000000f00 */
[----:B------:R-:W-:Y:S05]  /*c470*/  WARPSYNC.COLLECTIVE R246, `(.L_x_11915) ;  /* 0x00000000f6087348 */ /* 0x000fea0003c00000 */
[----:B------:R0:W1:Y:S02]  /*c480*/  SHFL.IDX P2, R124, R243, R127, R126 ;  /* 0x0000007ff37c7389 */ /* 0x000064000004007e */
[----:B01----:R-:W-:Y:S05]  /*c490*/  ENDCOLLECTIVE ;  /* 0x000000000000791b */ /* 0x003fea0003800000 */
.L_x_11915:
[----:B------:R-:W-:Y:S01]  /*c4a0*/  MOV R119, R124 ;  /* 0x0000007c00777202 */ /* 0x000fe20000000f00 */
[----:B------:R-:W-:Y:S06]  /*c4b0*/  BRA `(.L_x_11916) ;  /* 0xffffff8800287947 */ /* 0x000fec000383ffff */
.L_x_11783:
[----:B------:R-:W-:Y:S01]  /*c4c0*/  HFMA2 R124, -RZ, RZ, 0, 5.9604644775390625e-08 ;  /* 0x00000001ff7c7431 */ /* 0x000fe200000001ff */
[----:B------:R-:W-:Y:S02]  /*c4d0*/  MOV R251, R131 ;  /* 0x0000008300fb7202 */ /* 0x000fe40000000f00 */
[----:B------:R-:W-:Y:S02]  /*c4e0*/  MOV R125, 0x1f ;  /* 0x0000001f007d7802 */ /* 0x000fe40000000f00 */
[----:B------:R-:W-:-:S07]  /*c4f0*/  MOV R246, 0xffffffff ;  /* 0xffffffff00f67802 */ /* 0x000fce0000000f00 */
[----:B------:R-:W-:Y:S05]  /*c500*/  WARPSYNC.COLLECTIVE R246, `(.L_x_11917) ;  /* 0x00000000f6087348 */ /* 0x000fea0003c00000 */
[----:B------:R0:W1:Y:S02]  /*c510*/  SHFL.DOWN P2, R126, R251, R124, R125 ;  /* 0x0800007cfb7e7389 */ /* 0x000064000004007d */
[----:B01----:R-:W-:Y:S05]  /*c520*/  ENDCOLLECTIVE ;  /* 0x000000000000791b */ /* 0x003fea0003800000 */
.L_x_11917:
[----:B------:R-:W-:Y:S02]  /*c530*/  MOV R251, R130 ;  /* 0x0000008200fb7202 */ /* 0x000fe40000000f00 */
[----:B------:R-:W-:-:S07]  /*c540*/  MOV R127, R126 ;  /* 0x0000007e007f7202 */ /* 0x000fce0000000f00 */
[----:B------:R-:W-:Y:S05]  /*c550*/  WARPSYNC.COLLECTIVE R246, `(.L_x_11918) ;  /* 0x00000000f6087348 */ /* 0x000fea0003c00000 */
[----:B------:R0:W1:Y:S02]  /*c560*/  SHFL.DOWN P2, R126, R251, R124, R125 ;  /* 0x0800007cfb7e7389 */ /* 0x000064000004007d */
[----:B01----:R-:W-:Y:S05]  /*c570*/  ENDCOLLECTIVE ;  /* 0x000000000000791b */ /* 0x003fea0003800000 */
.L_x_11918:
[----:B------:R-:W-:Y:S02]  /*c580*/  MOV R251, R128 ;  /* 0x0000008000fb7202 */ /* 0x000fe40000000f00 */
[----:B------:R-:W-:-:S07]  /*c590*/  MOV R176, R126 ;  /* 0x0000007e00b07202 */ /* 0x000fce0000000f00 */
[----:B------:R-:W-:Y:S05]  /*c5a0*/  WARPSYNC.COLLECTIVE R246, `(.L_x_11919) ;  /* 0x00000000f6087348 */ /* 0x000fea0003c00000 */
[----:B------:R0:W1:Y:S02]  /*c5b0*/  SHFL.DOWN P2, R126, R251, R124, R125 ;  /* 0x0800007cfb7e7389 */ /* 0x000064000004007d */
[----:B01----:R-:W-:Y:S05]  /*c5c0*/  ENDCOLLECTIVE ;  /* 0x000000000000791b */ /* 0x003fea0003800000 */
.L_x_11919:
[----:B------:R-:W-:Y:S02]  /*c5d0*/  MOV R251, R129 ;  /* 0x0000008100fb7202 */ /* 0x000fe40000000f00 */
[----:B------:R-:W-:-:S07]  /*c5e0*/  MOV R230, R126 ;  /* 0x0000007e00e67202 */ /* 0x000fce0000000f00 */
[----:B------:R-:W-:Y:S05]  /*c5f0*/  WARPSYNC.COLLECTIVE R246, `(.L_x_11920) ;  /* 0x00000000f6087348 */ /* 0x000fea0003c00000 */
[----:B------:R0:W1:Y:S02]  /*c600*/  SHFL.DOWN P2, R126, R251, R124, R125 ;  /* 0x0800007cfb7e7389 */ /* 0x000064000004007d */
[----:B01----:R-:W-:Y:S05]  /*c610*/  ENDCOLLECTIVE ;  /* 0x000000000000791b */ /* 0x003fea0003800000 */
.L_x_11920:
[----:B------:R-:W-:Y:S05]  /*c620*/  BRA `(.L_x_11921) ;  /* 0xffffff9800a07947 */ /* 0x000fea000383ffff */
.L_x_11786:
        /* <DEDUP_REMOVED lines=8> */
.L_x_11923:
[----:B------:R-:W-:Y:S05]  /*c6b0*/  BSYNC B0 ;  /* 0x0000000000007941 */ /* 0x000fea0003800000 */
.L_x_11922:
        /* <DEDUP_REMOVED lines=8> */
.L_x_11924:
[----:B------:R-:W-:Y:S02]  /*c740*/  MOV R251, R128 ;  /* 0x0000008000fb7202 */ /* 0x000fe40000000f00 */
[----:B------:R-:W-:-:S07]  /*c750*/  MOV R176, R126 ;  /* 0x0000007e00b07202 */ /* 0x000fce0000000f00 */
[----:B------:R-:W-:Y:S05]  /*c760*/  WARPSYNC.COLLECTIVE R246, `(.L_x_11925) ;  /* 0x00000000f6087348 */ /* 0x000fea0003c00000 */
[----:B------:R0:W1:Y:S02]  /*c770*/  SHFL.DOWN P2, R126, R251, R124, R125 ;  /* 0x0800007cfb7e7389 */ /* 0x000064000004007d */
[----:B01----:R-:W-:Y:S05]  /*c780*/  ENDCOLLECTIVE ;  /* 0x000000000000791b */ /* 0x003fea0003800000 */
.L_x_11925:
[----:B------:R-:W-:Y:S02]  /*c790*/  MOV R251, R129 ;  /* 0x0000008100fb7202 */ /* 0x000fe40000000f00 */
[----:B------:R-:W-:-:S07]  /*c7a0*/  MOV R230, R126 ;  /* 0x0000007e00e67202 */ /* 0x000fce0000000f00 */
[----:B------:R-:W-:Y:S05]  /*c7b0*/  WARPSYNC.COLLECTIVE R246, `(.L_x_11926) ;  /* 0x00000000f6087348 */ /* 0x000fea0003c00000 */
[----:B------:R0:W1:Y:S02]  /*c7c0*/  SHFL.DOWN P2, R126, R251, R124, R125 ;  /* 0x0800007cfb7e7389 */ /* 0x000064000004007d */
[----:B01----:R-:W-:Y:S05]  /*c7d0*/  ENDCOLLECTIVE ;  /* 0x000000000000791b */ /* 0x003fea0003800000 */
.L_x_11926:
[----:B------:R-:W-:Y:S05]  /*c7e0*/  BRA `(.L_x_11927) ;  /* 0xffffff9800807947 */ /* 0x000fea000383ffff */
.L_x_11789:
        /* <DEDUP_REMOVED lines=8> */
.L_x_11929:
[----:B------:R-:W-:Y:S05]  /*c870*/  BSYNC B0 ;  /* 0x0000000000007941 */ /* 0x000fea0003800000 */
.L_x_11928:
        /* <DEDUP_REMOVED lines=8> */
.L_x_11930:
[----:B------:R-:W-:Y:S02]  /*c900*/  MOV R251, R128 ;  /* 0x0000008000fb7202 */ /* 0x000fe40000000f00 */
[----:B------:R-:W-:-:S07]  /*c910*/  MOV R176, R126 ;  /* 0x0000007e00b07202 */ /* 0x000fce0000000f00 */
[----:B------:R-:W-:Y:S05]  /*c920*/  WARPSYNC.COLLECTIVE R246, `(.L_x_11931) ;  /* 0x00000000f6087348 */ /* 0x000fea0003c00000 */
[----:B------:R0:W1:Y:S02]  /*c930*/  SHFL.DOWN P2, R126, R251, R124, R125 ;  /* 0x0800007cfb7e7389 */ /* 0x000064000004007d */
[----:B01----:R-:W-:Y:S05]  /*c940*/  ENDCOLLECTIVE ;  /* 0x000000000000791b */ /* 0x003fea0003800000 */
.L_x_11931:
[----:B------:R-:W-:Y:S02]  /*c950*/  MOV R251, R129 ;  /* 0x0000008100fb7202 */ /* 0x000fe40000000f00 */
[----:B------:R-:W-:-:S07]  /*c960*/  MOV R230, R126 ;  /* 0x0000007e00e67202 */ /* 0x000fce0000000f00 */
[----:B------:R-:W-:Y:S05]  /*c970*/  WARPSYNC.COLLECTIVE R246, `(.L_x_11932) ;  /* 0x00000000f6087348 */ /* 0x000fea0003c00000 */
[----:B------:R0:W1:Y:S02]  /*c980*/  SHFL.DOWN P2, R126, R251, R124, R125 ;  /* 0x0800007cfb7e7389 */ /* 0x000064000004007d */
[----:B01----:R-:W-:Y:S05]  /*c990*/  ENDCOLLECTIVE ;  /* 0x000000000000791b */ /* 0x003fea0003800000 */
.L_x_11932:
[----:B------:R-:W-:Y:S05]  /*c9a0*/  BRA `(.L_x_11933) ;  /* 0xffffff9800607947 */ /* 0x000fea000383ffff */
.L_x_11792:
        /* <DEDUP_REMOVED lines=8> */
.L_x_11935:
[----:B------:R-:W-:Y:S05]  /*ca30*/  BSYNC B0 ;  /* 0x0000000000007941 */ /* 0x000fea0003800000 */
.L_x_11934:
        /* <DEDUP_REMOVED lines=8> */
.L_x_11936:
[----:B------:R-:W-:Y:S02]  /*cac0*/  MOV R251, R128 ;  /* 0x0000008000fb7202 */ /* 0x000fe40000000f00 */
[----:B------:R-:W-:-:S07]  /*cad0*/  MOV R176, R126 ;  /* 0x0000007e00b07202 */ /* 0x000fce0000000f00 */
[----:B------:R-:W-:Y:S05]  /*cae0*/  WARPSYNC.COLLECTIVE R246, `(.L_x_11937) ;  /* 0x00000000f6087348 */ /* 0x000fea0003c00000 */
[----:B------:R0:W1:Y:S02]  /*caf0*/  SHFL.DOWN P2, R126, R251, R124, R125 ;  /* 0x0800007cfb7e7389 */ /* 0x000064000004007d */
[----:B01----:R-:W-:Y:S05]  /*cb00*/  ENDCOLLECTIVE ;  /* 0x000000000000791b */ /* 0x003fea0003800000 */
.L_x_11937:
[----:B------:R-:W-:Y:S02]  /*cb10*/  MOV R251, R129 ;  /* 0x0000008100fb7202 */ /* 0x000fe40000000f00 */
[----:B------:R-:W-:-:S07]  /*cb20*/  MOV R230, R126 ;  /* 0x0000007e00e67202 */ /* 0x000fce0000000f00 */
[----:B------:R-:W-:Y:S05]  /*cb30*/  WARPSYNC.COLLECTIVE R246, `(.L_x_11938) ;  /* 0x00000000f6087348 */ /* 0x000fea0003c00000 */
[----:B------:R0:W1:Y:S02]  /*cb40*/  SHFL.DOWN P2, R126, R251, R124, R125 ;  /* 0x0800007cfb7e7389 */ /* 0x000064000004007d */
[----:B01----:R-:W-:Y:S05]  /*cb50*/  ENDCOLLECTIVE ;  /* 0x000000000000791b */ /* 0x003fea0003800000 */
.L_x_11938:
[----:B------:R-:W-:Y:S05]  /*cb60*/  BRA `(.L_x_11939) ;  /* 0xffffff9800407947 */ /* 0x000fea000383ffff */
.L_x_11795:
        /* <DEDUP_REMOVED lines=8> */
.L_x_11941:
[----:B------:R-:W-:Y:S05]  /*cbf0*/  BSYNC B0 ;  /* 0x0000000000007941 */ /* 0x000fea0003800000 */
.L_x_11940:
        /* <DEDUP_REMOVED lines=8> */
.L_x_11942:
[----:B------:R-:W-:Y:S02]  /*cc80*/  MOV R251, R128 ;  /* 0x0000008000fb7202 */ /* 0x000fe40000000f00 */
[----:B------:R-:W-:-:S07]  /*cc90*/  MOV R176, R126 ;  /* 0x0000007e00b07202 */ /* 0x000fce0000000f00 */
[----:B------:R-:W-:Y:S05]  /*cca0*/  WARPSYNC.COLLECTIVE R246, `(.L_x_11943) ;  /* 0x00000000f6087348 */ /* 0x000fea0003c00000 */
[----:B------:R0:W1:Y:S02]  /*ccb0*/  SHFL.DOWN P2, R126, R251, R124, R125 ;  /* 0x0800007cfb7e7389 */ /* 0x000064000004007d */
[----:B01----:R-:W-:Y:S05]  /*ccc0*/  ENDCOLLECTIVE ;  /* 0x000000000000791b */ /* 0x003fea0003800000 */
.L_x_11943:
[----:B------:R-:W-:Y:S02]  /*ccd0*/  MOV R251, R129 ;  /* 0x0000008100fb7202 */ /* 0x000fe40000000f00 */
[----:B------:R-:W-:-:S07]  /*cce0*/  MOV R230, R126 ;  /* 0x0000007e00e67202 */ /* 0x000fce0000000f00 */
[----:B------:R-:W-:Y:S05]  /*ccf0*/  WARPSYNC.COLLECTIVE R246, `(.L_x_11944) ;  /* 0x00000000f6087348 */ /* 0x000fea0003c00000 */
[----:B------:R0:W1:Y:S02]  /*cd00*/  SHFL.DOWN P2, R126, R251, R124, R125 ;  /* 0x0800007cfb7e7389 */ /* 0x000064000004007d */
[----:B01----:R-:W-:Y:S05]  /*cd10*/  ENDCOLLECTIVE ;  /* 0x000000000000791b */ /* 0x003fea0003800000 */
.L_x_11944:
[----:B------:R-:W-:Y:S05]  /*cd20*/  BRA `(.L_x_11945) ;  /* 0xffffff9800207947 */ /* 0x000fea000383ffff */
.L_x_11798:
        /* <DEDUP_REMOVED lines=8> */
.L_x_11947:
[----:B------:R-:W-:Y:S05]  /*cdb0*/  BSYNC B0 ;  /* 0x0000000000007941 */ /* 0x000fea0003800000 */
.L_x_11946:
        /* <DEDUP_REMOVED lines=9> */
.L_x_11948:
[----:B------:R-:W-:Y:S02]  /*ce50*/  MOV R243, R128 ;  /* 0x0000008000f37202 */ /* 0x000fe40000000f00 */
[----:B------:R-:W-:-:S07]  /*ce60*/  MOV R125, R124 ;  /* 0x0000007c007d7202 */ /* 0x000fce0000000f00 */
[----:B------:R-:W-:Y:S05]  /*ce70*/  WARPSYNC.COLLECTIVE R246, `(.L_x_11949) ;  /* 0x00000000f6087348 */ /* 0x000fea0003c00000 */
[----:B------:R0:W1:Y:S02]  /*ce80*/  SHFL.IDX P2, R124, R243, R127, R126 ;  /* 0x0000007ff37c7389 */ /* 0x000064000004007e */
[----:B01----:R-:W-:Y:S05]  /*ce90*/  ENDCOLLECTIVE ;  /* 0x000000000000791b */ /* 0x003fea0003800000 */
.L_x_11949:
        /* <DEDUP_REMOVED lines=14> */
.L_x_11950:
[----:B------:R-:W-:Y:S01]  /*cf80*/  MOV R243, R116 ;  /* 0x0000007400f37202 */ /* 0x000fe20000000f00 */
[----:B------:R-:W-:Y:S01]  /*cf90*/  FADD.FTZ R230, R124, R125 ;  /* 0x0000007d7ce67221 */ /* 0x000fe20000010000 */
[----:B------:R-:W-:Y:S01]  /*cfa0*/  HFMA2 R124, -RZ, RZ, 0, 5.9604644775390625e-08 ;  /* 0x00000001ff7c7431 */ /* 0x000fe200000001ff */
[----:B------:R-:W-:-:S07]  /*cfb0*/  MOV R125, 0x1f ;  /* 0x0000001f007d7802 */ /* 0x000fce0000000f00 */
[----:B------:R-:W-:Y:S05]  /*cfc0*/  WARPSYNC.COLLECTIVE R246, `(.L_x_11951) ;  /* 0x00000000f6087348 */ /* 0x000fea0003c00000 */
[----:B------:R0:W1:Y:S02]  /*cfd0*/  SHFL.DOWN P2, R126, R251, R124, R125 ;  /* 0x0800007cfb7e7389 */ /* 0x000064000004007d */
[----:B01----:R-:W-:Y:S05]  /*cfe0*/  ENDCOLLECTIVE ;  /* 0x000000000000791b */ /* 0x003fea0003800000 */
.L_x_11951:
[----:B------:R-:W-:Y:S02]  /*cff0*/  MOV R251, R130 ;  /* 0x0000008200fb7202 */ /* 0x000fe40000000f00 */
[----:B------:R-:W-:-:S07]  /*d000*/  MOV R131, R126 ;  /* 0x0000007e00837202 */ /* 0x000fce0000000f00 */
[----:B------:R-:W-:Y:S05]  /*d010*/  WARPSYNC.COLLECTIVE R246, `(.L_x_11952) ;  /* 0x00000000f6087348 */ /* 0x000fea0003c00000 */
[----:B------:R0:W1:Y:S02]  /*d020*/  SHFL.DOWN P2, R126, R251, R124, R125 ;  /* 0x0800007cfb7e7389 */ /* 0x000064000004007d */
[----:B01----:R-:W-:Y:S05]  /*d030*/  ENDCOLLECTIVE ;  /* 0x000000000000791b */ /* 0x003fea0003800000 */
.L_x_11952:
[----:B------:R-:W-:Y:S02]  /*d040*/  MOV R251, R128 ;  /* 0x0000008000fb7202 */ /* 0x000fe40000000f00 */
[----:B------:R-:W-:-:S07]  /*d050*/  MOV R130, R126 ;  /* 0x0000007e00827202 */ /* 0x000fce0000000f00 */
[----:B------:R-:W-:Y:S05]  /*d060*/  WARPSYNC.COLLECTIVE R246, `(.L_x_11953) ;  /* 0x00000000f6087348 */ /* 0x000fea0003c00000 */
[----:B------:R0:W1:Y:S02]  /*d070*/  SHFL.DOWN P2, R126, R251, R124, R125 ;  /* 0x0800007cfb7e7389 */ /* 0x000064000004007d */
[----:B01----:R-:W-:Y:S05]  /*d080*/  ENDCOLLECTIVE ;  /* 0x000000000000791b */ /* 0x003fea0003800000 */
.L_x_11953:
[----:B------:R-:W-:Y:S02]  /*d090*/  MOV R251, R129 ;  /* 0x0000008100fb7202 */ /* 0x000fe40000000f00 */
[----:B------:R-:W-:-:S07]  /*d0a0*/  MOV R128, R126 ;  /* 0x0000007e00807202 */ /* 0x000fce0000000f00 */
[----:B------:R-:W-:Y:S05]  /*d0b0*/  WARPSYNC.COLLECTIVE R246, `(.L_x_11954) ;  /* 0x00000000f6087348 */ /* 0x000fea0003c00000 */
[----:B------:R0:W1:Y:S02]  /*d0c0*/  SHFL.DOWN P2, R126, R251, R124, R125 ;  /* 0x0800007cfb7e7389 */ /* 0x000064000004007d */
[----:B01----:R-:W-:Y:S05]  /*d0d0*/  ENDCOLLECTIVE ;  /* 0x000000000000791b */ /* 0x003fea0003800000 */
.L_x_11954:
[----:B------:R-:W-:Y:S01]  /*d0e0*/  MOV R129, R126 ;  /* 0x0000007e00817202 */ /* 0x000fe20000000f00 */
[----:B------:R-:W-:-:S07]  /*d0f0*/  HFMA2 R126, -RZ, RZ, 0, 1.847743988037109375e-06 ;  /* 0x0000001fff7e7431 */ /* 0x000fce00000001ff */
[----:B------:R-:W-:Y:S05]  /*d100*/  WARPSYNC.COLLECTIVE R246, `(.L_x_11955) ;  /* 0x00000000f6087348 */ /* 0x000fea0003c00000 */
[----:B------:R0:W1:Y:S02]  /*d110*/  SHFL.IDX P2, R124, R243, R127, R126 ;  /* 0x0000007ff37c7389 */ /* 0x000064000004007e */
[----:B01----:R-:W-:Y:S05]  /*d120*/  ENDCOLLECTIVE ;  /* 0x000000000000791b */ /* 0x003fea0003800000 */
.L_x_11955:
[----:B------:R-:W-:Y:S02]  /*d130*/  MOV R243, R117 ;  /* 0x0000007500f37202 */ /* 0x000fe40000000f00 */
[----:B------:R-:W-:-:S07]  /*d140*/  MOV R251, R124 ;  /* 0x0000007c00fb7202 */ /* 0x000fce0000000f00 */
[----:B------:R-:W-:Y:S05]  /*d150*/  WARPSYNC.COLLECTIVE R246, `(.L_x_11956) ;  /* 0x00000000f6087348 */ /* 0x000fea0003c00000 */
[----:B------:R0:W1:Y:S02]  /*d160*/  SHFL.IDX P2, R124, R243, R127, R126 ;  /* 0x0000007ff37c7389 */ /* 0x000064000004007e */
[----:B01----:R-:W-:Y:S05]  /*d170*/  ENDCOLLECTIVE ;  /* 0x000000000000791b */ /* 0x003fea0003800000 */
.L_x_11956:
[----:B------:R-:W-:Y:S02]  /*d180*/  MOV R243, R118 ;  /* 0x0000007600f37202 */ /* 0x000fe40000000f00 */
[----:B------:R-:W-:-:S07]  /*d190*/  MOV R125, R124 ;  /* 0x0000007c007d7202 */ /* 0x000fce0000000f00 */
[----:B------:R-:W-:Y:S05]  /*d1a0*/  WARPSYNC.COLLECTIVE R246, `(.L_x_11957) ;  /* 0x00000000f6087348 */ /* 0x000fea0003c00000 */
[----:B------:R0:W1:Y:S02]  /*d1b0*/  SHFL.IDX P2, R124, R243, R127, R126 ;  /* 0x0000007ff37c7389 */ /* 0x000064000004007e */
[----:B01----:R-:W-:Y:S05]  /*d1c0*/  ENDCOLLECTIVE ;  /* 0x000000000000791b */ /* 0x003fea0003800000 */
.L_x_11957:
[----:B------:R-:W-:Y:S02]  /*d1d0*/  MOV R243, R119 ;  /* 0x0000007700f37202 */ /* 0x000fe40000000f00 */
[----:B------:R-:W-:-:S07]  /*d1e0*/  MOV R118, R124 ;  /* 0x0000007c00767202 */ /* 0x000fce0000000f00 */
[----:B------:R-:W-:Y:S05]  /*d1f0*/  WARPSYNC.COLLECTIVE R246, `(.L_x_11958) ;  /* 0x00000000f6087348 */ /* 0x000fea0003c00000 */
[----:B------:R0:W1:Y:S02]  /*d200*/  SHFL.IDX P2, R124, R243, R127, R126 ;  /* 0x0000007ff37c7389 */ /* 0x000064000004007e */
[----:B01----:R-:W-:Y:S05]  /*d210*/  ENDCOLLECTIVE ;  /* 0x000000000000791b */ /* 0x003fea0003800000 */
.L_x_11958:
[----:B------:R-:W-:Y:S02]  /*d220*/  MOV R119, R124 ;  /* 0x0000007c00777202 */ /* 0x000fe40000000f00 */
[----:B------:R-:W-:Y:S01]  /*d230*/  MOV R124, R251 ;  /* 0x000000fb007c7202 */ /* 0x000fe20000000f00 */
[----:B------:R-:W-:Y:S06]  /*d240*/  BRA `(.L_x_11959) ;  /* 0xffffff9400747947 */ /* 0x000fec000383ffff */
.L_x_11960:
        /* <DEDUP_REMOVED lines=11> */
.L_x_18717:


//--------------------- .text._Z25selective_scan_bwd_kernelI32Selective_Scan_bwd_kernel_traitsILi64ELi16ELb1ELb1ELb1ELb1ELb0EfN3c107complexIfEEEEv12SSMParamsBwd --------------------------
	.section	.text._Z25selective_scan_bwd_kernelI32Selective_Scan_bwd_kernel_traitsILi64ELi16ELb1ELb1ELb1ELb1ELb0EfN3c107complexIfEEEEv12SSMParamsBwd,"ax",@progbits
	.align	128
        .global         _Z25selective_scan_bwd_kernelI32Selective_Scan_bwd_kernel_traitsILi64ELi16ELb1ELb1ELb1ELb1ELb0EfN3c107complexIfEEEEv12SSMParamsBwd
        .type           _Z25selective_scan_bwd_kernelI32Selective_Scan_bwd_kernel_traitsILi64ELi16ELb1ELb1ELb1ELb1ELb0EfN3c107complexIfEEEEv12SSMParamsBwd,@function
        .size           _Z25selective_scan_bwd_kernelI32Selective_Scan_bwd_kernel_traitsILi64ELi16ELb1ELb1ELb1ELb1ELb0EfN3c107complexIfEEEEv12SSMParamsBwd,(.L_x_18718 - _Z25selective_scan_bwd_kernelI32Selective_Scan_bwd_kernel_traitsILi64ELi16ELb1ELb1ELb1ELb1ELb0EfN3c107complexIfEEEEv12SSMParamsBwd)
        .other          _Z25selective_scan_bwd_kernelI32Selective_Scan_bwd_kernel_traitsILi64ELi16ELb1ELb1ELb1ELb1ELb0EfN3c107complexIfEEEEv12SSMParamsBwd,@"STO_CUDA_ENTRY STV_DEFAULT"
_Z25selective_scan_bwd_kernelI32Selective_Scan_bwd_kernel_traitsILi64ELi16ELb1ELb1ELb1ELb1ELb0EfN3c107complexIfEEEEv12SSMParamsBwd:
.text._Z25selective_scan_bwd_kernelI32Selective_Scan_bwd_kernel_traitsILi64ELi16ELb1ELb1ELb1ELb1ELb0EfN3c107complexIfEEEEv12SSMParamsBwd:
        /* <DEDUP_REMOVED lines=31> */
[----:B------:R-:W4:Y:S01]  /*01f0*/  LDCU.64 UR36, c[0x0][0x3d0] ;  /* 0x00007a00ff2477ac */ /* 0x000f220008000a00 */
[----:B------:R-:W-:Y:S01]  /*0200*/  HFMA2 R163, -RZ, RZ, 0, 0 ;  /* 0x00000000ffa37431 */ /* 0x000fe200000001ff */
[----:B------:R-:W-:-:S02]  /*0210*/  IABS R0, R0 ;  /* 0x0000000000007213 */ /* 0x000fc40000000000 */
        /* <DEDUP_REMOVED lines=10> */
[----:B------:R-:W-:-:S02]  /*02c0*/  ULEA UR16, UR33, 0xfffffc00, 0xa ;  /* 0xfffffc0021107891 */ /* 0x000fc4000f8e50ff */
[----:B------:R-:W-:Y:S02]  /*02d0*/  UIMAD UR7, UR8, UR19, UR5 ;  /* 0x00000013080772a4 */ /* 0x000fe4000f8e0205 */
[----:B------:R-:W-:Y:S02]  /*02e0*/  UIMAD UR17, UR8, UR31, UR11 ;  /* 0x0000001f081172a4 */ /* 0x000fe4000f8e020b */
[----:B------:R-:W-:Y:S02]  /*02f0*/  UIADD3 UR11, UP0, UPT, UR16, UR4, URZ ;  /* 0x00000004100b7290 */ /* 0x000fe4000ff1e0ff */
[----:B------:R-:W-:Y:S02]  /*0300*/  UIADD3 UR4, UP2, UPT, UR16, UR10, URZ ;  /* 0x0000000a10047290 */ /* 0x000fe4000ff5e0ff */
[----:B------:R-:W-:Y:S02]  /*0310*/  USHF.R.S32.HI UR22, URZ, 0x1f, UR16 ;  /* 0x0000001fff167899 */ /* 0x000fe40008011410 */
[----:B-1----:R-:W-:-:S02]  /*0320*/  ULEA UR10, UP1, UR11, UR12, 0x2 ;  /* 0x0000000c0b0a7291 */ /* 0x002fc4000f8210ff */
        /* <DEDUP_REMOVED lines=32> */
[----:B------:R-:W-:Y:S02]  /*0530*/  UIMAD UR5, UR8, UR29, UR5 ;  /* 0x0000001d080572a4 */ /* 0x000fe4000f8e0205 */
[----:B------:R-:W-:Y:S01]  /*0540*/  UISETP.GT.U32.AND UP1, UPT, UR20, UR15, UPT ;  /* 0x0000000f1400728c */ /* 0x000fe2000bf24070 */
[----:B------:R-:W2:Y:S01]  /*0550*/  LDCU.64 UR38, c[0x0][0x480] ;  /* 0x00009000ff2677ac */ /* 0x000ea20008000a00 */
[----:B------:R-:W3:Y:S01]  /*0560*/  LDCU.64 UR28, c[0x0][0x3c8] ;  /* 0x00007900ff1c77ac */ /* 0x000ee20008000a00 */
[----:B----4-:R-:W-:-:S08]  /*0570*/  UIMAD.WIDE.U32 UR18, UR6, UR36, URZ ;  /* 0x00000024061272a5 */ /* 0x010fd0000f8e00ff */
        /* <DEDUP_REMOVED lines=9> */
[----:B--2---:R-:W-:-:S04]  /*0610*/  UISETP.NE.U32.AND UP0, UPT, UR38, URZ, UPT ;  /* 0x000000ff2600728c */ /* 0x004fc8000bf05070 */
[----:B------:R-:W-:Y:S02]  /*0620*/  @!UP2 UIADD3 UR32, UPT, UPT, -UR32, URZ, URZ ;  /* 0x000000ff2020a290 */ /* 0x000fe4000fffe1ff */
[----:B------:R-:W-:Y:S02]  /*0630*/  @!UP1 ULOP3.LUT UR32, URZ, UR23, URZ, 0x33, !UPT ;  /* 0x00000017ff209292 */ /* 0x000fe4000f8e33ff */
[----:B------:R-:W-:Y:S02]  /*0640*/  UIADD3 UR4, UP2, UPT, UR16, UR4, URZ ;  /* 0x0000000410047290 */ /* 0x000fe4000ff5e0ff */
[----:B------:R-:W-:Y:S02]  /*0650*/  USHF.R.S32.HI UR37, URZ, 0x1f, UR32 ;  /* 0x0000001fff257899 */ /* 0x000fe40008011420 */
[----:B0-----:R-:W-:Y:S02]  /*0660*/  ULEA UR16, UP1, UR4, UR34, 0x2 ;  /* 0x0000002204107291 */ /* 0x001fe4000f8210ff */
[----:B-1----:R-:W-:-:S02]  /*0670*/  UIMAD UR34, UR37, UR24, URZ ;  /* 0x00000018252272a4 */ /* 0x002fc4000f8e02ff */
        /* <DEDUP_REMOVED lines=33> */
[----:B------:R-:W3:Y:S01]  /*0890*/  @UP0 LDCU UR31, c[0x0][0x38c] ;  /* 0x00007180ff1f07ac */ /* 0x000ee20008000800 */
[----:B------:R-:W-:Y:S02]  /*08a0*/  UIMAD UR14, UR14, UR6, URZ ;  /* 0x000000060e0e72a4 */ /* 0x000fe4000f8e02ff */
        /* <DEDUP_REMOVED lines=26> */
[----:B------:R-:W-:Y:S01]  /*0a50*/  UMOV UR21, UR11 ;  /* 0x0000000b00157c82 */ /* 0x000fe20008000000 */
[----:B------:R-:W-:Y:S01]  /*0a60*/  MOV R161, RZ ;  /* 0x000000ff00a17202 */ /* 0x000fe20000000f00 */
[----:B------:R-:W-:Y:S01]  /*0a70*/  UMOV UR20, UR10 ;  /* 0x0000000a00147c82 */ /* 0x000fe20008000000 */
[----:B------:R-:W-:Y:S01]  /*0a80*/  MOV R163, RZ ;  /* 0x000000ff00a37202 */ /* 0x000fe20000000f00 */
[----:B------:R-:W-:Y:S01]  /*0a90*/  UMOV UR11, UR12 ;  /* 0x0000000c000b7c82 */ /* 0x000fe20008000000 */
[----:B------:R-:W-:Y:S01]  /*0aa0*/  UMOV UR10, UR9 ;  /* 0x00000009000a7c82 */ /* 0x000fe20008000000 */
[----:B------:R-:W-:Y:S01]  /*0ab0*/  UMOV UR12, UR24 ;  /* 0x00000018000c7c82 */ /* 0x000fe20008000000 */
        /* <DEDUP_REMOVED lines=9> */
.L_x_12091:
        /* <DEDUP_REMOVED lines=45> */
[----:B------:R3:W4:Y:S04]  /*0e20*/  LDS.128 R12, [R157+0x20] ;  /* 0x000020009d0c7984 */ /* 0x0007280000000c00 */
[----:B------:R3:W3:Y:S01]  /*0e30*/  LDS.128 R16, [R157+0x30] ;  /* 0x000030009d107984 */ /* 0x0006e20000000c00 */
[----:B------:R-:W-:Y:S06]  /*0e40*/  BAR.SYNC.DEFER_BLOCKING 0x0 ;  /* 0x0000000000007b1d */ /* 0x000fec0000010000 */
[----:B------:R-:W5:Y:S04]  /*0e50*/  LDG.E.128 R60, desc[UR26][R6.64] ;  /* 0x0000001a063c7981 */ /* 0x000f68000c1e1d00 */
[----:B0-----:R-:W4:Y:S04]  /*0e60*/  LDG.E.128 R8, desc[UR26][R6.64+0x200] ;  /* 0x0002001a06087981 */ /* 0x001f28000c1e1d00 */
[----:B------:R-:W3:Y:S04]  /*0e70*/  LDG.E.128 R64, desc[UR26][R6.64+0x400] ;  /* 0x0004001a06407981 */ /* 0x000ee8000c1e1d00 */
[----:B------:R0:W3:Y:S01]  /*0e80*/  LDG.E.128 R68, desc[UR26][R6.64+0x600] ;  /* 0x0006001a06447981 */ /* 0x0000e2000c1e1d00 */
[----:B-1----:R-:W-:Y:S01]  /*0e90*/  FADD.FTZ R155, R52, UR7 ;  /* 0x00000007349b7e21 */ /* 0x002fe20008010000 */
[----:B------:R-:W-:Y:S01]  /*0ea0*/  FADD.FTZ R156, R53, UR7 ;  /* 0x00000007359c7e21 */ /* 0x000fe20008010000 */
[----:B------:R-:W-:Y:S01]  /*0eb0*/  FADD.FTZ R3, R54, UR7 ;  /* 0x0000000736037e21 */ /* 0x000fe20008010000 */
[----:B------:R-:W-:Y:S01]  /*0ec0*/  FADD.FTZ R4, R55, UR7 ;  /* 0x0000000737047e21 */ /* 0x000fe20008010000 */
[----:B--2---:R-:W-:Y:S01]  /*0ed0*/  FADD.FTZ R5, R56, UR7 ;  /* 0x0000000738057e21 */ /* 0x004fe20008010000 */
[----:B------:R-:W-:Y:S01]  /*0ee0*/  FSETP.GTU.FTZ.AND P0, PT, R155, 20, PT ;  /* 0x41a000009b00780b */ /* 0x000fe20003f1c000 */
[----:B------:R-:W-:Y:S01]  /*0ef0*/  BSSY.RECONVERGENT B0, `(.L_x_11962) ;  /* 0x0000030000007945 */ /* 0x000fe20003800200 */
[----:B------:R-:W-:Y:S01]  /*0f00*/  FSETP.GTU.FTZ.AND P1, PT, R156, 20, PT ;  /* 0x41a000009c00780b */ /* 0x000fe20003f3c000 */
[----:B0-----:R-:W-:Y:S01]  /*0f10*/  FADD.FTZ R6, R57, UR7 ;  /* 0x0000000739067e21 */ /* 0x001fe20008010000 */
[----:B------:R-:W-:Y:S01]  /*0f20*/  FSETP.GTU.FTZ.AND P2, PT, R3, 20, PT ;  /* 0x41a000000300780b */ /* 0x000fe20003f5c000 */
[----:B------:R-:W-:Y:S01]  /*0f30*/  FADD.FTZ R7, R58, UR7 ;  /* 0x000000073a077e21 */ /* 0x000fe20008010000 */
[----:B------:R-:W-:-:S02]  /*0f40*/  FSETP.GTU.FTZ.AND P3, PT, R4, 20, PT ;  /* 0x41a000000400780b */ /* 0x000fc40003f7c000 */
[----:B------:R-:W-:Y:S02]  /*0f50*/  FSETP.GTU.FTZ.AND P4, PT, R5, 20, PT ;  /* 0x41a000000500780b */ /* 0x000fe40003f9c000 */
[----:B------:R-:W-:Y:S01]  /*0f60*/  FSETP.GTU.FTZ.AND P5, PT, R6, 20, PT ;  /* 0x41a000000600780b */ /* 0x000fe20003fbc000 */
[----:B-----5:R0:W-:Y:S04]  /*0f70*/  STS.128 [R158], R60 ;  /* 0x0000003c9e007388 */ /* 0x0201e80000000c00 */
[----:B----4-:R0:W-:Y:S04]  /*0f80*/  STS.128 [R158+0x200], R8 ;  /* 0x000200089e007388 */ /* 0x0101e80000000c00 */
[----:B---3--:R0:W-:Y:S04]  /*0f90*/  STS.128 [R158+0x400], R64 ;  /* 0x000400409e007388 */ /* 0x0081e80000000c00 */
[----:B------:R0:W-:Y:S01]  /*0fa0*/  STS.128 [R158+0x600], R68 ;  /* 0x000600449e007388 */ /* 0x0001e20000000c00 */
[----:B------:R-:W-:-:S03]  /*0fb0*/  NOP ;  /* 0x0000000000007918 */ /* 0x000fc60000000000 */
[----:B------:R0:W1:Y:S04]  /*0fc0*/  LDS.128 R20, [R157] ;  /* 0x000000009d147984 */ /* 0x0000680000000c00 */
[----:B------:R0:W2:Y:S04]  /*0fd0*/  LDS.128 R24, [R157+0x10] ;  /* 0x000010009d187984 */ /* 0x0000a80000000c00 */
[----:B------:R0:W3:Y:S04]  /*0fe0*/  LDS.128 R28, [R157+0x20] ;  /* 0x000020009d1c7984 */ /* 0x0000e80000000c00 */
[----:B------:R0:W4:Y:S01]  /*0ff0*/  LDS.128 R32, [R157+0x30] ;  /* 0x000030009d207984 */ /* 0x0001220000000c00 */
        /* <DEDUP_REMOVED lines=31> */
.L_x_11963:
[----:B------:R-:W-:Y:S05]  /*11f0*/  BSYNC.RECONVERGENT B0 ;  /* 0x0000000000007941 */ /* 0x000fea0003800200 */
.L_x_11962:
[----:B------:R-:W-:Y:S01]  /*1200*/  BSSY.RECONVERGENT B0, `(.L_x_11964) ;  /* 0x0000022000007945 */ /* 0x000fe20003800200 */
[----:B------:R-:W-:Y:S01]  /*1210*/  FSETP.GTU.FTZ.AND P0, PT, R7, 20, PT ;  /* 0x41a000000700780b */ /* 0x000fe20003f1c000 */
[----:B0-----:R-:W-:Y:S02]  /*1220*/  FADD.FTZ R8, R59, UR7 ;  /* 0x000000073b087e21 */ /* 0x001fe40008010000 */
        /* <DEDUP_REMOVED lines=31> */
.L_x_11965:
[----:B------:R-:W-:Y:S05]  /*1420*/  BSYNC.RECONVERGENT B0 ;  /* 0x0000000000007941 */ /* 0x000fea0003800200 */
.L_x_11964:
        /* <DEDUP_REMOVED lines=34> */
.L_x_11967:
[----:B------:R-:W-:Y:S05]  /*1650*/  BSYNC.RECONVERGENT B0 ;  /* 0x0000000000007941 */ /* 0x000fea0003800200 */
.L_x_11966:
        /* <DEDUP_REMOVED lines=34> */
.L_x_11969:
[----:B------:R-:W-:Y:S05]  /*1880*/  BSYNC.RECONVERGENT B0 ;  /* 0x0000000000007941 */ /* 0x000fea0003800200 */
.L_x_11968:
        /* <DEDUP_REMOVED lines=34> */
.L_x_11971:
[----:B------:R-:W-:Y:S05]  /*1ab0*/  BSYNC.RECONVERGENT B0 ;  /* 0x0000000000007941 */ /* 0x000fea0003800200 */
.L_x_11970:
        /* <DEDUP_REMOVED lines=36> */
.L_x_11973:
[----:B------:R-:W-:Y:S05]  /*1d00*/  BSYNC.RECONVERGENT B0 ;  /* 0x0000000000007941 */ /* 0x000fea0003800200 */
.L_x_11972:
[----:B------:R-:W-:Y:S01]  /*1d10*/  FADD.FTZ R14, R17, UR7 ;  /* 0x00000007110e7e21 */ /* 0x000fe20008010000 */
[----:B------:R-:W-:Y:S01]  /*1d20*/  FFMA.FTZ R17, R37, R21, R52 ;  /* 0x0000001525117223 */ /* 0x000fe20000010034 */
        /* <DEDUP_REMOVED lines=37> */
.L_x_11975:
[----:B------:R-:W-:Y:S05]  /*1f80*/  BSYNC.RECONVERGENT B0 ;  /* 0x0000000000007941 */ /* 0x000fea0003800200 */
.L_x_11974:
        /* <DEDUP_REMOVED lines=38> */
.L_x_11977:
[----:B------:R-:W-:Y:S05]  /*21f0*/  BSYNC.RECONVERGENT B0 ;  /* 0x0000000000007941 */ /* 0x000fea0003800200 */
.L_x_11976:
        /* <DEDUP_REMOVED lines=38> */
.L_x_11979:
[----:B------:R-:W-:Y:S05]  /*2460*/  BSYNC.RECONVERGENT B0 ;  /* 0x0000000000007941 */ /* 0x000fea0003800200 */
.L_x_11978:
        /* <DEDUP_REMOVED lines=38> */
.L_x_11981:
[----:B------:R-:W-:Y:S05]  /*26d0*/  BSYNC.RECONVERGENT B0 ;  /* 0x0000000000007941 */ /* 0x000fea0003800200 */
.L_x_11980:
        /* <DEDUP_REMOVED lines=38> */
.L_x_11983:
[----:B------:R-:W-:Y:S05]  /*2940*/  BSYNC.RECONVERGENT B0 ;  /* 0x0000000000007941 */ /* 0x000fea0003800200 */
.L_x_11982:
        /* <DEDUP_REMOVED lines=32> */
.L_x_11985:
[----:B------:R-:W-:Y:S05]  /*2b50*/  BSYNC.RECONVERGENT B0 ;  /* 0x0000000000007941 */ /* 0x000fea0003800200 */
.L_x_11984:
        /* <DEDUP_REMOVED lines=32> */
.L_x_11987:
[----:B------:R-:W-:Y:S05]  /*2d60*/  BSYNC.RECONVERGENT B0 ;  /* 0x0000000000007941 */ /* 0x000fea0003800200 */
.L_x_11986:
        /* <DEDUP_REMOVED lines=32> */
.L_x_11989:
[----:B------:R-:W-:Y:S05]  /*2f70*/  BSYNC.RECONVERGENT B0 ;  /* 0x0000000000007941 */ /* 0x000fea0003800200 */
.L_x_11988:
        /* <DEDUP_REMOVED lines=32> */
.L_x_11991:
[----:B------:R-:W-:Y:S05]  /*3180*/  BSYNC.RECONVERGENT B0 ;  /* 0x0000000000007941 */ /* 0x000fea0003800200 */
.L_x_11990:
        /* <DEDUP_REMOVED lines=32> */
.L_x_11993:
[----:B------:R-:W-:Y:S05]  /*3390*/  BSYNC.RECONVERGENT B0 ;  /* 0x0000000000007941 */ /* 0x000fea0003800200 */
.L_x_11992:
        /* <DEDUP_REMOVED lines=24> */
[----:B------:R-:W0:Y:S01]  /*3520*/  S2R R162, SR_TID.X ;  /* 0x0000000000a27919 */ /* 0x000e220000002100 */
[----:B------:R-:W1:Y:S01]  /*3530*/  S2UR UR8, SR_CTAID.Y ;  /* 0x00000000000879c3 */ /* 0x000e620000002600 */
        /* <DEDUP_REMOVED lines=19> */
[----:B------:R-:W-:Y:S01]  /*3670*/  HFMA2 R54, -RZ, RZ, 0, 0 ;  /* 0x00000000ff367431 */ /* 0x000fe200000001ff */
[----:B------:R-:W2:Y:S02]  /*3680*/  LDCU UR44, c[0x0][0x394] ;  /* 0x00007280ff2c77ac */ /* 0x000ea40008000800 */
[----:B------:R-:W-:-:S02]  /*3690*/  LEA.HI.SX32 R99, R85, R85, 0x1b ;  /* 0x0000005555637211 */ /* 0x000fc400078fdaff */
[----:B------:R-:W-:Y:S01]  /*36a0*/  PLOP3.LUT P0, PT, PT, PT, UP0, 0x80, 0x8 ;  /* 0x000000000008781c */ /* 0x000fe20003f0f008 */
[----:B-1----:R-:W-:Y:S01]  /*36b0*/  UIMAD.WIDE.U32 UR22, UR8, UR28, URZ ;  /* 0x0000001c081672a5 */ /* 0x002fe2000f8e00ff */
[----:B------:R-:W1:Y:S02]  /*36c0*/  LDCU UR45, c[0x0][0x38c] ;  /* 0x00007180ff2d77ac */ /* 0x000e640008000800 */
[----:B------:R-:W-:Y:S02]  /*36d0*/  ISETP.EQ.AND P0, PT, R160, RZ, P0 ;  /* 0x000000ffa000720c */ /* 0x000fe40000702270 */
[C---:B0-----:R-:W-:Y:S01]  /*36e0*/  SHF.L.U32 R33, R162.reuse, 0x2, RZ ;  /* 0x00000002a2217819 */ /* 0x041fe200000006ff */
[----:B------:R-:W-:Y:S01]  /*36f0*/  UIMAD UR29, UR8, UR29, UR23 ;  /* 0x0000001d081d72a4 */ /* 0x000fe2000f8e0217 */
[----:B------:R-:W-:Y:S01]  /*3700*/  ISETP.NE.AND P2, PT, R162, 0x3f, PT ;  /* 0x0000003fa200780c */ /* 0x000fe20003f45270 */
[----:B------:R-:W0:Y:S01]  /*3710*/  LDCU.64 UR32, c[0x0][0x3c0] ;  /* 0x00007800ff2077ac */ /* 0x000e220008000a00 */
[----:B------:R-:W-:-:S02]  /*3720*/  LOP3.LUT R33, R33, 0xf80, RZ, 0xc0, !PT ;  /* 0x00000f8021217812 */ /* 0x000fc400078ec0ff */
[----:B------:R-:W-:Y:S01]  /*3730*/  P2R R35, PR, RZ, 0x4 ;  /* 0x00000004ff237803 */ /* 0x000fe20000000000 */
[----:B------:R-:W3:Y:S01]  /*3740*/  LDCU.64 UR34, c[0x0][0x440] ;  /* 0x00008800ff2277ac */ /* 0x000ee20008000a00 */
[----:B------:R-:W-:Y:S02]  /*3750*/  IADD3 R34, PT, PT, R33, R2, R33 ;  /* 0x0000000221227210 */ /* 0x000fe40007ffe021 */
[----:B------:R-:W-:Y:S01]  /*3760*/  ISETP.NE.AND P1, PT, R162, RZ, PT ;  /* 0x000000ffa200720c */ /* 0x000fe20003f25270 */
[----:B------:R-:W4:Y:S01]  /*3770*/  LDCU.64 UR36, c[0x0][0x3a8] ;  /* 0x00007500ff2477ac */ /* 0x000f220008000a00 */
[C---:B------:R-:W-:Y:S02]  /*3780*/  IADD3 R35, PT, PT, R34.reuse, 0x20, RZ ;  /* 0x0000002022237810 */ /* 0x040fe40007ffe0ff */
[C---:B------:R-:W-:Y:S01]  /*3790*/  IADD3 R87, PT, PT, R34.reuse, 0x40, RZ ;  /* 0x0000004022577810 */ /* 0x040fe20007ffe0ff */
[----:B------:R-:W0:Y:S01]  /*37a0*/  LDCU.64 UR38, c[0x0][0x3e0] ;  /* 0x00007c00ff2677ac */ /* 0x000e220008000a00 */
[----:B------:R-:W-:-:S02]  /*37b0*/  IADD3 R89, PT, PT, R34, 0x60, RZ ;  /* 0x0000006022597810 */ /* 0x000fc40007ffe0ff */
[C---:B------:R-:W-:Y:S01]  /*37c0*/  IADD3 R91, PT, PT, R34.reuse, 0x80, RZ ;  /* 0x00000080225b7810 */ /* 0x040fe20007ffe0ff */
[----:B------:R-:W0:Y:S01]  /*37d0*/  LDCU.64 UR40, c[0x0][0x4d0] ;  /* 0x00009a00ff2877ac */ /* 0x000e220008000a00 */
[C---:B------:R-:W-:Y:S02]  /*37e0*/  IADD3 R93, PT, PT, R34.reuse, 0xa0, RZ ;  /* 0x000000a0225d7810 */ /* 0x040fe40007ffe0ff */
[C---:B------:R-:W-:Y:S01]  /*37f0*/  IADD3 R95, PT, PT, R34.reuse, 0xc0, RZ ;  /* 0x000000c0225f7810 */ /* 0x040fe20007ffe0ff */
[----:B------:R-:W0:Y:S01]  /*3800*/  LDCU.64 UR42, c[0x0][0x4f0] ;  /* 0x00009e00ff2a77ac */ /* 0x000e220008000a00 */
[----:B------:R-:W-:Y:S02]  /*3810*/  IADD3 R97, PT, PT, R34, 0xe0, RZ ;  /* 0x000000e022617810 */ /* 0x000fe40007ffe0ff */
[-C--:B------:R-:W-:Y:S01]  /*3820*/  LEA.HI.SX32 R85, R35, R34.reuse, 0x1b ;  /* 0x0000002223557211 */ /* 0x080fe200078fdaff */
[----:B------:R-:W-:Y:S01]  /*3830*/  UMOV UR8, URZ ;  /* 0x000000ff00087c82 */ /* 0x000fe20008000000 */
[----:B------:R-:W-:-:S02]  /*3840*/  LEA.HI.SX32 R87, R87, R34, 0x1b ;  /* 0x0000002257577211 */ /* 0x000fc400078fdaff */
[-C--:B------:R-:W-:Y:S02]  /*3850*/  LEA.HI.SX32 R89, R89, R34.reuse, 0x1b ;  /* 0x0000002259597211 */ /* 0x080fe400078fdaff */
[-C--:B------:R-:W-:Y:S02]  /*3860*/  LEA.HI.SX32 R91, R91, R34.reuse, 0x1b ;  /* 0x000000225b5b7211 */ /* 0x080fe400078fdaff */
[-C--:B------:R-:W-:Y:S02]  /*3870*/  LEA.HI.SX32 R93, R93, R34.reuse, 0x1b ;  /* 0x000000225d5d7211 */ /* 0x080fe400078fdaff */
[-C--:B------:R-:W-:Y:S02]  /*3880*/  LEA.HI.SX32 R95, R95, R34.reuse, 0x1b ;  /* 0x000000225f5f7211 */ /* 0x080fe400078fdaff */
[-C--:B------:R-:W-:Y:S02]  /*3890*/  LEA.HI.SX32 R97, R97, R34.reuse, 0x1b ;  /* 0x0000002261617211 */ /* 0x080fe400078fdaff */
[----:B------:R-:W-:-:S02]  /*38a0*/  LEA.HI.SX32 R35, R34, R34, 0x1b ;  /* 0x0000002222237211 */ /* 0x000fc400078fdaff */
[C---:B------:R-:W-:Y:S02]  /*38b0*/  SHF.L.U32 R33, R162.reuse, 0x3, RZ ;  /* 0x00000003a2217819 */ /* 0x040fe400000006ff */
[----:B------:R-:W-:Y:S02]  /*38c0*/  IADD3 R171, PT, PT, R162, 0x200, RZ ;  /* 0x00000200a2ab7810 */ /* 0x000fe40007ffe0ff */
        /* <DEDUP_REMOVED lines=8> */
[----:B01234-:R-:W-:-:S07]  /*3950*/  LEA R154, R97, R174, 0x4 ;  /* 0x000000ae619a7211 */ /* 0x01ffce00078e20ff */
.L_x_12090:
        /* <DEDUP_REMOVED lines=62> */
[----:B------:R-:W-:Y:S01]  /*3d40*/  LDS.128 R112, [R34+0x70] ;  /* 0x0000700022707984 */ /* 0x000fe20000000c00 */
[----:B------:R-:W-:Y:S01]  /*3d50*/  FMUL.RZ R86, R84, 0.15915493667125701904 ;  /* 0x3e22f98354567820 */ /* 0x000fe2000040c000 */
[----:B------:R-:W-:Y:S01]  /*3d60*/  FMUL.FTZ R84, R3, UR31 ;  /* 0x0000001f03547c20 */ /* 0x000fe20008410000 */
[----:B------:R-:W-:Y:S01]  /*3d70*/  FMUL.RZ R201, R201, 0.15915493667125701904 ;  /* 0x3e22f983c9c97820 */ /* 0x000fe2000040c000 */
[----:B------:R-:W-:Y:S01]  /*3d80*/  FMUL.FTZ R197, R197, 1.4426950216293334961 ;  /* 0x3fb8aa3bc5c57820 */ /* 0x000fe20000410000 */
[----:B------:R-:W-:Y:S01]  /*3d90*/  MUFU.SIN R85, R86 ;  /* 0x0000005600557308 */ /* 0x000fe20000000400 */
[----:B-1----:R-:W-:Y:S01]  /*3da0*/  FMUL.RZ R88, R84, 0.15915493667125701904 ;  /* 0x3e22f98354587820 */ /* 0x002fe2000040c000 */
[----:B------:R-:W-:Y:S01]  /*3db0*/  FMUL.FTZ R84, R4, UR31 ;  /* 0x0000001f04547c20 */ /* 0x000fe20008410000 */
[C---:B--2---:R-:W-:Y:S01]  /*3dc0*/  FMUL.FTZ R94, R197.reuse, R8 ;  /* 0x00000008c55e7220 */ /* 0x044fe20000410000 */
[C---:B------:R-:W-:Y:S01]  /*3dd0*/  FMUL.FTZ R95, R197.reuse, R9 ;  /* 0x00000009c55f7220 */ /* 0x040fe20000410000 */
[----:B---3--:R-:W-:Y:S01]  /*3de0*/  FMUL.FTZ R96, R197, R10 ;  /* 0x0000000ac5607220 */ /* 0x008fe20000410000 */
[----:B------:R-:W-:Y:S01]  /*3df0*/  FMUL.RZ R90, R84, 0.15915493667125701904 ;  /* 0x3e22f983545a7820 */ /* 0x000fe2000040c000 */
[----:B------:R-:W-:Y:S01]  /*3e00*/  FMUL.FTZ R84, R5, UR31 ;  /* 0x0000001f05547c20 */ /* 0x000fe20008410000 */
[----:B------:R0:W-:Y:S01]  /*3e10*/  MUFU.COS R173, R86 ;  /* 0x0000005600ad7308 */ /* 0x0001e20000000000 */
[C---:B------:R-:W-:Y:S01]  /*3e20*/  FMUL.FTZ R97, R197.reuse, R11 ;  /* 0x0000000bc5617220 */ /* 0x040fe20000410000 */
[C---:B------:R-:W-:Y:S01]  /*3e30*/  FMUL.FTZ R205, R197.reuse, R12 ;  /* 0x0000000cc5cd7220 */ /* 0x040fe20000410000 */
[----:B------:R-:W-:Y:S01]  /*3e40*/  FMUL.RZ R92, R84, 0.15915493667125701904 ;  /* 0x3e22f983545c7820 */ /* 0x000fe2000040c000 */
[----:B------:R-:W-:Y:S01]  /*3e50*/  FMUL.FTZ R84, R6, UR31 ;  /* 0x0000001f06547c20 */ /* 0x000fe20008410000 */
[C---:B------:R-:W-:Y:S01]  /*3e60*/  FMUL.FTZ R206, R197.reuse, R13 ;  /* 0x0000000dc5ce7220 */ /* 0x040fe20000410000 */
[----:B------:R-:W-:Y:S01]  /*3e70*/  FMUL.FTZ R207, R197, R14 ;  /* 0x0000000ec5cf7220 */ /* 0x000fe20000410000 */
[----:B------:R-:W-:Y:S01]  /*3e80*/  UIADD3 UR28, UPT, UPT, UR28, UR8, URZ ;  /* 0x000000081c1c7290 */ /* 0x000fe2000fffe0ff */
        /* <DEDUP_REMOVED lines=74> */
[----:B------:R1:W3:Y:S01]  /*4330*/  MUFU.EX2 R202, R95 ;  /* 0x0000005f00ca7308 */ /* 0x0002e20000000800 */
[C---:B0-----:R-:W-:Y:S01]  /*4340*/  FMUL.FTZ R194, R199.reuse, R194 ;  /* 0x000000c2c7c27220 */ /* 0x041fe20000410000 */
[----:B------:R-:W-:-:S06]  /*4350*/  FMUL.FTZ R193, R199, R193 ;  /* 0x000000c1c7c17220 */ /* 0x000fcc0000410000 */
[----:B------:R-:W0:Y:S01]  /*4360*/  MUFU.EX2 R203, R96 ;  /* 0x0000006000cb7308 */ /* 0x000e220000000800 */
[----:B-1----:R-:W-:Y:S01]  /*4370*/  LDS.128 R92, [R34+0x20] ;  /* 0x00002000225c7984 */ /* 0x002fe20000000c00 */
[C---:B--2---:R-:W-:Y:S01]  /*4380*/  FMUL.FTZ R192, R200.reuse, R192 ;  /* 0x000000c0c8c07220 */ /* 0x044fe20000410000 */
[----:B------:R-:W-:-:S05]  /*4390*/  FMUL.FTZ R191, R200, R191 ;  /* 0x000000bfc8bf7220 */ /* 0x000fca0000410000 */
[----:B------:R1:W2:Y:S01]  /*43a0*/  MUFU.EX2 R204, R97 ;  /* 0x0000006100cc7308 */ /* 0x0002a20000000800 */
[C---:B---3--:R-:W-:Y:S01]  /*43b0*/  FMUL.FTZ R190, R202.reuse, R190 ;  /* 0x000000becabe7220 */ /* 0x048fe20000410000 */
[----:B------:R-:W-:-:S06]  /*43c0*/  FMUL.FTZ R189, R202, R189 ;  /* 0x000000bdcabd7220 */ /* 0x000fcc0000410000 */
[----:B------:R-:W3:Y:S01]  /*43d0*/  MUFU.EX2 R205, R205 ;  /* 0x000000cd00cd7308 */ /* 0x000ee20000000800 */
[----:B-1----:R-:W-:Y:S01]  /*43e0*/  LDS.128 R96, [R34+0x30] ;  /* 0x0000300022607984 */ /* 0x002fe20000000c00 */
[C---:B0-----:R-:W-:Y:S01]  /*43f0*/  FMUL.FTZ R188, R203.reuse, R188 ;  /* 0x000000bccbbc7220 */ /* 0x041fe20000410000 */
[----:B------:R-:W-:Y:S02]  /*4400*/  FMUL.FTZ R187, R203, R187 ;  /* 0x000000bbcbbb7220 */ /* 0x000fe40000410000 */
[----:B----4-:R-:W-:Y:S03]  /*4410*/  STS.128 [R35+0x2100], R116 ;  /* 0x0021007423007388 */ /* 0x010fe60000000c00 */
[----:B------:R-:W0:Y:S01]  /*4420*/  MUFU.EX2 R206, R206 ;  /* 0x000000ce00ce7308 */ /* 0x000e220000000800 */
[----:B-----5:R-:W-:Y:S01]  /*4430*/  STS.128 [R148+0x2300], R120 ;  /* 0x0023007894007388 */ /* 0x020fe20000000c00 */
[C---:B--2---:R-:W-:Y:S01]  /*4440*/  FMUL.FTZ R186, R204.reuse, R186 ;  /* 0x000000baccba7220 */ /* 0x044fe20000410000 */
[----:B------:R-:W-:-:S02]  /*4450*/  FMUL.FTZ R185, R204, R185 ;  /* 0x000000b9ccb97220 */ /* 0x000fc40000410000 */
[----:B------:R-:W-:Y:S03]  /*4460*/  STS.128 [R149+0x2500], R124 ;  /* 0x0025007c95007388 */ /* 0x000fe60000000c00 */
[----:B------:R-:W-:Y:S01]  /*4470*/  MUFU.COS R170, R201 ;  /* 0x000000c900aa7308 */ /* 0x000fe20000000000 */
[----:B------:R1:W-:Y:S01]  /*4480*/  STS.128 [R150+0x2700], R128 ;  /* 0x0027008096007388 */ /* 0x0003e20000000c00 */
[C---:B---3--:R-:W-:Y:S01]  /*4490*/  FMUL.FTZ R184, R205.reuse, R184 ;  /* 0x000000b8cdb87220 */ /* 0x048fe20000410000 */
[----:B------:R-:W-:Y:S02]  /*44a0*/  FMUL.FTZ R183, R205, R183 ;  /* 0x000000b7cdb77220 */ /* 0x000fe40000410000 */
[----:B------:R-:W-:Y:S03]  /*44b0*/  STS.128 [R151+0x2900], R132 ;  /* 0x0029008497007388 */ /* 0x000fe60000000c00 */
[----:B------:R-:W2:Y:S01]  /*44c0*/  MUFU.EX2 R207, R207 ;  /* 0x000000cf00cf7308 */ /* 0x000ea20000000800 */
[----:B------:R3:W-:Y:S01]  /*44d0*/  STS.128 [R152+0x2b00], R136 ;  /* 0x002b008898007388 */ /* 0x0007e20000000c00 */
[C---:B0-----:R-:W-:Y:S01]  /*44e0*/  FMUL.FTZ R182, R206.reuse, R182 ;  /* 0x000000b6ceb67220 */ /* 0x041fe20000410000 */
[----:B------:R-:W-:-:S02]  /*44f0*/  FMUL.FTZ R181, R206, R181 ;  /* 0x000000b5ceb57220 */ /* 0x000fc40000410000 */
[----:B------:R-:W-:Y:S03]  /*4500*/  STS.128 [R153+0x2d00], R140 ;  /* 0x002d008c99007388 */ /* 0x000fe60000000c00 */
[----:B------:R-:W-:Y:S01]  /*4510*/  MUFU.SIN R206, R201 ;  /* 0x000000c900ce7308 */ /* 0x000fe20000000400 */
[----:B------:R-:W-:Y:S01]  /*4520*/  STS.128 [R154+0x2f00], R144 ;  /* 0x002f00909a007388 */ /* 0x000fe20000000c00 */
[----:B------:R-:W-:-:S03]  /*4530*/  NOP ;  /* 0x0000000000007918 */ /* 0x000fc60000000000 */
[----:B------:R-:W0:Y:S01]  /*4540*/  LDS.128 R116, [R34+0x2100] ;  /* 0x0021000022747984 */ /* 0x000e220000000c00 */
[C---:B-1----:R-:W-:Y:S01]  /*4550*/  FMUL.FTZ R128, R197.reuse, R15 ;  /* 0x0000000fc5807220 */ /* 0x042fe20000410000 */
[C---:B---3--:R-:W-:Y:S01]  /*4560*/  FMUL.FTZ R136, R197.reuse, R16 ;  /* 0x00000010c5887220 */ /* 0x048fe20000410000 */
[----:B------:R-:W-:Y:S01]  /*4570*/  FMUL.FTZ R197, R197, R155 ;  /* 0x0000009bc5c57220 */ /* 0x000fe20000410000 */
[----:B------:R-:W1:Y:S01]  /*4580*/  LDS.128 R120, [R34+0x2110] ;  /* 0x0021100022787984 */ /* 0x000e620000000c00 */
[----:B------:R3:W4:Y:S01]  /*4590*/  MUFU.EX2 R198, R128 ;  /* 0x0000008000c67308 */ /* 0x0007220000000800 */
[C---:B--2---:R-:W-:Y:S01]  /*45a0*/  FMUL.FTZ R180, R207.reuse, R180 ;  /* 0x000000b4cfb47220 */ /* 0x044fe20000410000 */
[----:B------:R-:W-:Y:S01]  /*45b0*/  FMUL.FTZ R179, R207, R179 ;  /* 0x000000b3cfb37220 */ /* 0x000fe20000410000 */
[----:B------:R-:W2:Y:S04]  /*45c0*/  LDS.128 R124, [R34+0x2120] ;  /* 0x00212000227c7984 */ /* 0x000ea80000000c00 */
[----:B------:R-:W-:Y:S01]  /*45d0*/  LDS.128 R132, [R34+0x2140] ;  /* 0x0021400022847984 */ /* 0x000fe20000000c00 */
[----:B------:R5:W5:Y:S03]  /*45e0*/  MUFU.EX2 R199, R136 ;  /* 0x0000008800c77308 */ /* 0x000b660000000800 */
[----:B---3--:R-:W3:Y:S04]  /*45f0*/  LDS.128 R128, [R34+0x2130] ;  /* 0x0021300022807984 */ /* 0x008ee80000000c00 */
[----:B------:R-:W-:Y:S01]  /*4600*/  LDS.128 R140, [R34+0x2160] ;  /* 0x00216000228c7984 */ /* 0x000fe20000000c00 */
[----:B------:R-:W0:Y:S01]  /*4610*/  MUFU.EX2 R205, R197 ;  /* 0x000000c500cd7308 */ /* 0x000e220000000800 */
[C---:B----4-:R-:W-:Y:S01]  /*4620*/  FMUL.FTZ R178, R198.reuse, R178 ;  /* 0x000000b2c6b27220 */ /* 0x050fe20000410000 */
[----:B------:R-:W-:Y:S01]  /*4630*/  FMUL.FTZ R177, R198, R177 ;  /* 0x000000b1c6b17220 */ /* 0x000fe20000410000 */
[----:B-----5:R-:W4:Y:S04]  /*4640*/  LDS.128 R136, [R34+0x2150] ;  /* 0x0021500022887984 */ /* 0x020f280000000c00 */
[----:B------:R-:W5:Y:S01]  /*4650*/  LDS.128 R144, [R34+0x2170] ;  /* 0x0021700022907984 */ /* 0x000f620000000c00 */
[C---:B------:R-:W-:Y:S01]  /*4660*/  FMUL.FTZ R176, R199.reuse, R176 ;  /* 0x000000b0c7b07220 */ /* 0x040fe20000410000 */
[----:B------:R-:W-:Y:S01]  /*4670*/  FMUL.FTZ R175, R199, R175 ;  /* 0x000000afc7af7220 */ /* 0x000fe20000410000 */
[----:B0-----:R-:W-:Y:S01]  /*4680*/  FMUL.FTZ R170, R205, R170 ;  /* 0x000000aacdaa7220 */ /* 0x001fe20000410000 */
[----:B------:R-:W-:Y:S01]  /*4690*/  FMUL.FTZ R198, R17, -R117 ;  /* 0x8000007511c67220 */ /* 0x000fe20000410000 */
[----:B------:R-:W-:Y:S01]  /*46a0*/  SEL R117, R171, UR28, P1 ;  /* 0x0000001cab757c07 */ /* 0x000fe20008800000 */
[----:B------:R-:W-:Y:S01]  /*46b0*/  FMUL.FTZ R171, R205, R206 ;  /* 0x000000cecdab7220 */ /* 0x000fe20000410000 */
[----:B------:R-:W-:Y:S01]  /*46c0*/  FMUL.FTZ R197, R17, R116 ;  /* 0x0000007411c57220 */ /* 0x000fe20000410000 */
[C---:B------:R-:W-:Y:S01]  /*46d0*/  FMUL.FTZ R199, R18.reuse, R118 ;  /* 0x0000007612c77220 */ /* 0x040fe20000410000 */
[----:B------:R-:W-:Y:S01]  /*46e0*/  LEA R117, R117, R174, 0x3 ;  /* 0x000000ae75757211 */ /* 0x000fe200078e18ff */
[----:B------:R-:W-:Y:S01]  /*46f0*/  FMUL.FTZ R200, R18, -R119 ;  /* 0x8000007712c87220 */ /* 0x000fe20000410000 */
[C---:B-1----:R-:W-:Y:S01]  /*4700*/  FMUL.FTZ R201, R19.reuse, R120 ;  /* 0x0000007813c97220 */ /* 0x042fe20000410000 */
[----:B------:R-:W-:Y:S01]  /*4710*/  FMUL.FTZ R202, R19, -R121 ;  /* 0x8000007913ca7220 */ /* 0x000fe20000410000 */
[C---:B------:R-:W-:Y:S01]  /*4720*/  FMUL.FTZ R203, R20.reuse, R122 ;  /* 0x0000007a14cb7220 */ /* 0x040fe20000410000 */
[----:B------:R0:W-:Y:S01]  /*4730*/  STS.64 [R117+0x8c60], R170 ;  /* 0x008c60aa75007388 */ /* 0x0001e20000000a00 */
[----:B------:R-:W-:Y:S01]  /*4740*/  FMUL.FTZ R204, R20, -R123 ;  /* 0x8000007b14cc7220 */ /* 0x000fe20000410000 */
[C---:B--2---:R-:W-:Y:S01]  /*4750*/  FMUL.FTZ R205, R21.reuse, R124 ;  /* 0x0000007c15cd7220 */ /* 0x044fe20000410000 */
        /* <DEDUP_REMOVED lines=35> */
.L_x_11996:
[----:B------:R-:W-:-:S06]  /*4990*/  IADD3 R132, PT, PT, R174, R33, RZ ;  /* 0x00000021ae847210 */ /* 0x000fcc0007ffe0ff */
[----:B------:R-:W0:Y:S02]  /*49a0*/  LDS.64 R132, [R132+0x9c68] ;  /* 0x009c680084847984 */ /* 0x000e240000000a00 */
.L_x_11997:
[----:B------:R-:W-:Y:S05]  /*49b0*/  BSYNC.RECONVERGENT B0 ;  /* 0x0000000000007941 */ /* 0x000fea0003800200 */
.L_x_11995:
        /* <DEDUP_REMOVED lines=10> */
[CC--:B------:R-:W-:Y:S01]  /*4a60*/  FMUL.FTZ R124, R164.reuse, R123.reuse ;  /* 0x0000007ba47c7220 */ /* 0x0c0fe20000410000 */
[----:B------:R-:W-:Y:S01]  /*4a70*/  FMUL.FTZ R126, R164, R122 ;  /* 0x0000007aa47e7220 */ /* 0x000fe20000410000 */
        /* <DEDUP_REMOVED lines=26> */
[----:B------:R-:W-:Y:S01]  /*4c20*/  FMUL.FTZ R217, R100, R9 ;  /* 0x0000000964d97220 */ /* 0x000fe20000410000 */
[-C--:B------:R-:W-:Y:S01]  /*4c30*/  FMUL.FTZ R216, R102, R10.reuse ;  /* 0x0000000a66d87220 */ /* 0x080fe20000410000 */
[C---:B------:R-:W-:Y:S01]  /*4c40*/  FFMA.FTZ R123, R38.reuse, R235, R123 ;  /* 0x000000eb267b7223 */ /* 0x040fe2000001007b */
[----:B------:R-:W-:Y:S01]  /*4c50*/  FFMA.FTZ R124, R38, R237, R124 ;  /* 0x000000ed267c7223 */ /* 0x000fe2000001007c */
[----:B------:R-:W-:Y:S01]  /*4c60*/  FMUL.FTZ R218, R103, R10 ;  /* 0x0000000a67da7220 */ /* 0x000fe20000410000 */
        /* <DEDUP_REMOVED lines=15> */
[----:B------:R-:W-:Y:S01]  /*4d60*/  FMUL.FTZ R229, R112, R15 ;  /* 0x0000000f70e57220 */ /* 0x000fe20000410000 */
[----:B------:R-:W-:Y:S01]  /*4d70*/  ISETP.GT.U32.AND P2, PT, R162, 0x1f, PT ;  /* 0x0000001fa200780c */ /* 0x000fe20003f44070 */
        /* <DEDUP_REMOVED lines=8> */
[----:B------:R-:W-:Y:S01]  /*4e00*/  FMUL.FTZ R125, R195, R124 ;  /* 0x0000007cc37d7220 */ /* 0x000fe20000410000 */
[-C--:B------:R-:W-:Y:S01]  /*4e10*/  FMUL.FTZ R228, R115, R16.reuse ;  /* 0x0000001073e47220 */ /* 0x080fe20000410000 */
[----:B------:R-:W-:Y:S01]  /*4e20*/  FMUL.FTZ R122, R166, R121 ;  /* 0x00000079a67a7220 */ /* 0x000fe20000410000 */
[----:B------:R-:W-:Y:S01]  /*4e30*/  FMUL.FTZ R230, R114, R16 ;  /* 0x0000001072e67220 */ /* 0x000fe20000410000 */
[-C--:B------:R-:W-:Y:S01]  /*4e40*/  FFMA.FTZ R126, R196, R123.reuse, -R125 ;  /* 0x0000007bc47e7223 */ /* 0x080fe2000001087d */
        /* <DEDUP_REMOVED lines=8> */
[----:B------:R-:W-:-:S02]  /*4ed0*/  FFMA.FTZ R123, R41, R128, R123 ;  /* 0x00000080297b7223 */ /* 0x000fc4000001007b */
[-C--:B------:R-:W-:Y:S01]  /*4ee0*/  FMUL.FTZ R121, R168, R120.reuse ;  /* 0x00000078a8797220 */ /* 0x080fe20000410000 */
[----:B------:R-:W-:Y:S01]  /*4ef0*/  FFMA.FTZ R124, R167, R120, -R124 ;  /* 0x00000078a77c7223 */ /* 0x000fe2000001087c */
[-C--:B------:R-:W-:Y:S01]  /*4f00*/  FMUL.FTZ R125, R193, R123.reuse ;  /* 0x0000007bc17d7220 */ /* 0x080fe20000410000 */
[----:B------:R-:W-:Y:S01]  /*4f10*/  FFMA.FTZ R127, R194, R123, R127 ;  /* 0x0000007bc27f7223 */ /* 0x000fe2000001007f */
[----:B------:R-:W-:Y:S01]  /*4f20*/  FFMA.FTZ R121, R167, R122, R121 ;  /* 0x0000007aa7797223 */ /* 0x000fe20000010079 */
[----:B------:R-:W-:Y:S01]  /*4f30*/  FMUL.FTZ R122, R172, R124 ;  /* 0x0000007cac7a7220 */ /* 0x000fe20000410000 */
        /* <DEDUP_REMOVED lines=9> */
[----:B------:R-:W-:Y:S02]  /*4fd0*/  FMUL.FTZ R121, R195, R120 ;  /* 0x00000078c3797220 */ /* 0x000fe40000410000 */
[----:B------:R-:W-:Y:S01]  /*4fe0*/  FFMA.FTZ R127, R192, R127, R125 ;  /* 0x0000007fc07f7223 */ /* 0x000fe2000001007d */
[----:B------:R-:W-:Y:S01]  /*4ff0*/  FFMA.FTZ R124, R43, R130, R124 ;  /* 0x000000822b7c7223 */ /* 0x000fe2000001007c */
[CC--:B------:R-:W-:Y:S01]  /*5000*/  FFMA.FTZ R123, R196.reuse, R122.reuse, R121 ;  /* 0x0000007ac47b7223 */ /* 0x0c0fe20000010079 */
[----:B------:R-:W-:Y:S01]  /*5010*/  FMUL.FTZ R121, R195, R122 ;  /* 0x0000007ac3797220 */ /* 0x000fe20000410000 */
[----:B------:R-:W-:Y:S01]  /*5020*/  FFMA.FTZ R127, R43, R174, R127 ;  /* 0x000000ae2b7f7223 */ /* 0x000fe2000001007f */
[----:B------:R-:W-:Y:S01]  /*5030*/  FMUL.FTZ R215, R189, R124 ;  /* 0x0000007cbdd77220 */ /* 0x000fe20000410000 */
[----:B------:R-:W-:Y:S01]  /*5040*/  FMUL.FTZ R125, R193, R123 ;  /* 0x0000007bc17d7220 */ /* 0x000fe20000410000 */
[----:B------:R-:W-:-:S04]  /*5050*/  FFMA.FTZ R121, R196, R120, -R121 ;  /* 0x00000078c4797223 */ /* 0x000fc80000010879 */
[-C--:B------:R-:W-:Y:S01]  /*5060*/  FMUL.FTZ R120, R193, R121.reuse ;  /* 0x00000079c1787220 */ /* 0x080fe20000410000 */
[----:B------:R-:W-:Y:S01]  /*5070*/  FFMA.FTZ R125, R194, R121, -R125 ;  /* 0x00000079c27d7223 */ /* 0x000fe2000001087d */
[-C--:B------:R-:W-:Y:S01]  /*5080*/  FMUL.FTZ R121, R189, R127.reuse ;  /* 0x0000007fbd797220 */ /* 0x080fe20000410000 */
[----:B------:R-:W-:Y:S01]  /*5090*/  FFMA.FTZ R127, R190, R127, R215 ;  /* 0x0000007fbe7f7223 */ /* 0x000fe200000100d7 */
[----:B------:R-:W-:Y:S01]  /*50a0*/  FFMA.FTZ R120, R194, R123, R120 ;  /* 0x0000007bc2787223 */ /* 0x000fe20000010078 */
[----:B------:R-:W-:Y:S01]  /*50b0*/  FMUL.FTZ R215, R101, R9 ;  /* 0x0000000965d77220 */ /* 0x000fe20000410000 */
[----:B------:R-:W-:Y:S01]  /*50c0*/  FFMA.FTZ R124, R190, R124, -R121 ;  /* 0x0000007cbe7c7223 */ /* 0x000fe20000010879 */
[C---:B------:R-:W-:Y:S01]  /*50d0*/  FMUL.FTZ R123, R191.reuse, R125 ;  /* 0x0000007dbf7b7220 */ /* 0x040fe20000410000 */
[-C--:B------:R-:W-:Y:S01]  /*50e0*/  FMUL.FTZ R121, R191, R120.reuse ;  /* 0x00000078bf797220 */ /* 0x080fe20000410000 */
[C---:B------:R-:W-:Y:S01]  /*50f0*/  FFMA.FTZ R127, R44.reuse, R215, R127 ;  /* 0x000000d72c7f7223 */ /* 0x040fe2000001007f */
[----:B------:R-:W-:Y:S01]  /*5100*/  FFMA.FTZ R124, R44, R217, R124 ;  /* 0x000000d92c7c7223 */ /* 0x000fe2000001007c */
[C---:B------:R-:W-:Y:S01]  /*5110*/  FFMA.FTZ R123, R192.reuse, R120, R123 ;  /* 0x00000078c07b7223 */ /* 0x040fe2000001007b */
[----:B------:R-:W-:Y:S01]  /*5120*/  FFMA.FTZ R121, R192, R125, -R121 ;  /* 0x0000007dc0797223 */ /* 0x000fe20000010879 */
[----:B------:R-:W-:-:S03]  /*5130*/  FMUL.FTZ R219, R187, R127 ;  /* 0x0000007fbbdb7220 */ /* 0x000fc60000410000 */
[----:B------:R-:W-:Y:S01]  /*5140*/  FMUL.FTZ R125, R189, R121 ;  /* 0x00000079bd7d7220 */ /* 0x000fe20000410000 */
[-C--:B------:R-:W-:Y:S01]  /*5150*/  FFMA.FTZ R120, R188, R124.reuse, -R219 ;  /* 0x0000007cbc787223 */ /* 0x080fe200000108db */
[----:B------:R-:W-:Y:S02]  /*5160*/  FMUL.FTZ R219, R187, R124 ;  /* 0x0000007cbbdb7220 */ /* 0x000fe40000410000 */
[-C--:B------:R-:W-:Y:S01]  /*5170*/  FFMA.FTZ R125, R190, R123.reuse, R125 ;  /* 0x0000007bbe7d7223 */ /* 0x080fe2000001007d */
[----:B------:R-:W-:Y:S01]  /*5180*/  FMUL.FTZ R123, R189, R123 ;  /* 0x0000007bbd7b7220 */ /* 0x000fe20000410000 */
[----:B------:R-:W-:Y:S01]  /*5190*/  FFMA.FTZ R219, R188, R127, R219 ;  /* 0x0000007fbcdb7223 */ /* 0x000fe200000100db */
[----:B------:R-:W-:Y:S02]  /*51a0*/  FFMA.FTZ R122, R45, R216, R120 ;  /* 0x000000d82d7a7223 */ /* 0x000fe40000010078 */
[----:B------:R-:W-:Y:S01]  /*51b0*/  FFMA.FTZ R123, R190, R121, -R123 ;  /* 0x00000079be7b7223 */ /* 0x000fe2000001087b */
[----:B------:R-:W-:Y:S01]  /*51c0*/  FMUL.FTZ R121, R187, R125 ;  /* 0x0000007dbb797220 */ /* 0x000fe20000410000 */
[----:B------:R-:W-:Y:S01]  /*51d0*/  FFMA.FTZ R219, R45, R218, R219 ;  /* 0x000000da2ddb7223 */ /* 0x000fe200000100db */
[-C--:B------:R-:W-:Y:S01]  /*51e0*/  FMUL.FTZ R127, R185, R122.reuse ;  /* 0x0000007ab97f7220 */ /* 0x080fe20000410000 */
        /* <DEDUP_REMOVED lines=14> */
[C---:B------:R-:W-:Y:S01]  /*52d0*/  FMUL.FTZ R120, R183.reuse, R123 ;  /* 0x0000007bb7787220 */ /* 0x040fe20000410000 */
[CC--:B------:R-:W-:Y:S01]  /*52e0*/  FFMA.FTZ R124, R184.reuse, R122.reuse, -R121 ;  /* 0x0000007ab87c7223 */ /* 0x0c0fe20000010879 */
[C---:B------:R-:W-:Y:S02]  /*52f0*/  FMUL.FTZ R122, R183.reuse, R122 ;  /* 0x0000007ab77a7220 */ /* 0x040fe40000410000 */
[CC--:B------:R-:W-:Y:S01]  /*5300*/  FFMA.FTZ R121, R184.reuse, R125.reuse, R120 ;  /* 0x0000007db8797223 */ /* 0x0c0fe20000010078 */
[----:B------:R-:W-:Y:S01]  /*5310*/  FMUL.FTZ R120, R183, R125 ;  /* 0x0000007db7787220 */ /* 0x000fe20000410000 */
[C---:B------:R-:W-:Y:S01]  /*5320*/  FFMA.FTZ R127, R184.reuse, R127, R122 ;  /* 0x0000007fb87f7223 */ /* 0x040fe2000001007a */
[C---:B------:R-:W-:Y:S02]  /*5330*/  FFMA.FTZ R124, R47.reuse, R220, R124 ;  /* 0x000000dc2f7c7223 */ /* 0x040fe4000001007c */
[----:B------:R-:W-:Y:S01]  /*5340*/  FFMA.FTZ R120, R184, R123, -R120 ;  /* 0x0000007bb8787223 */ /* 0x000fe20000010878 */
        /* <DEDUP_REMOVED lines=9> */
[C---:B------:R-:W-:Y:S01]  /*53e0*/  FMUL.FTZ R125, R179.reuse, R123 ;  /* 0x0000007bb37d7220 */ /* 0x040fe20000410000 */
[C---:B------:R-:W-:Y:S01]  /*53f0*/  FFMA.FTZ R127, R48.reuse, R223, R127 ;  /* 0x000000df307f7223 */ /* 0x040fe2000001007f */
[-C--:B------:R-:W-:Y:S01]  /*5400*/  FMUL.FTZ R121, R179, R122.reuse ;  /* 0x0000007ab3797220 */ /* 0x080fe20000410000 */
[----:B------:R-:W-:Y:S01]  /*5410*/  FFMA.FTZ R124, R48, R225, R124 ;  /* 0x000000e1307c7223 */ /* 0x000fe2000001007c */
[----:B------:R-:W-:-:S02]  /*5420*/  FFMA.FTZ R125, R180, R122, R125 ;  /* 0x0000007ab47d7223 */ /* 0x000fc4000001007d */
[C---:B------:R-:W-:Y:S01]  /*5430*/  FFMA.FTZ R121, R180.reuse, R123, -R121 ;  /* 0x0000007bb4797223 */ /* 0x040fe20000010879 */
[C---:B------:R-:W-:Y:S01]  /*5440*/  FMUL.FTZ R123, R179.reuse, R127 ;  /* 0x0000007fb37b7220 */ /* 0x040fe20000410000 */
[-C--:B------:R-:W-:Y:S01]  /*5450*/  FMUL.FTZ R120, R179, R124.reuse ;  /* 0x0000007cb3787220 */ /* 0x080fe20000410000 */
[C---:B------:R-:W-:Y:S02]  /*5460*/  FMUL.FTZ R227, R177.reuse, R125 ;  /* 0x0000007db1e37220 */ /* 0x040fe40000410000 */
[C---:B------:R-:W-:Y:S01]  /*5470*/  FFMA.FTZ R123, R180.reuse, R124, -R123 ;  /* 0x0000007cb47b7223 */ /* 0x040fe2000001087b */
[----:B------:R-:W-:Y:S01]  /*5480*/  FFMA.FTZ R120, R180, R127, R120 ;  /* 0x0000007fb4787223 */ /* 0x000fe20000010078 */
        /* <DEDUP_REMOVED lines=15> */
[C---:B------:R-:W-:Y:S01]  /*5580*/  FMUL.FTZ R123, R175.reuse, R121 ;  /* 0x00000079af7b7220 */ /* 0x040fe20000410000 */
[C---:B------:R-:W-:Y:S01]  /*5590*/  FFMA.FTZ R126, R176.reuse, R125, R120 ;  /* 0x0000007db07e7223 */ /* 0x040fe20000010078 */
[-C--:B------:R-:W-:Y:S02]  /*55a0*/  FMUL.FTZ R124, R175, R122.reuse ;  /* 0x0000007aaf7c7220 */ /* 0x080fe40000410000 */
[C---:B------:R-:W-:Y:S01]  /*55b0*/  FFMA.FTZ R120, R176.reuse, R122, -R123 ;  /* 0x0000007ab0787223 */ /* 0x040fe2000001087b */
[C---:B------:R-:W-:Y:S01]  /*55c0*/  FFMA.FTZ R123, R51.reuse, R228, R126 ;  /* 0x000000e4337b7223 */ /* 0x040fe2000001007e */
[----:B------:R-:W-:Y:S01]  /*55d0*/  FFMA.FTZ R121, R176, R121, R124 ;  /* 0x00000079b0797223 */ /* 0x000fe2000001007c */
        /* <DEDUP_REMOVED lines=35> */
[C---:B------:R-:W-:Y:S01]  /*5810*/  FFMA.FTZ R247, R246.reuse, R242, -R243 ;  /* 0x000000f2f6f77223 */ /* 0x040fe200000108f3 */
[-C--:B----4-:R-:W-:Y:S02]  /*5820*/  FMUL.FTZ R124, R246, R127.reuse ;  /* 0x0000007ff67c7220 */ /* 0x090fe40000410000 */
[----:B------:R-:W-:Y:S01]  /*5830*/  @P5 FADD.FTZ R125, R125, R248 ;  /* 0x000000f87d7d5221 */ /* 0x000fe20000010000 */
[C---:B------:R-:W-:Y:S01]  /*5840*/  FMUL.FTZ R243, R245.reuse, R127 ;  /* 0x0000007ff5f37220 */ /* 0x040fe20000410000 */
[----:B------:R-:W-:Y:S01]  /*5850*/  @P5 FADD.FTZ R162, R162, R247 ;  /* 0x000000f7a2a25221 */ /* 0x000fe20000010000 */
[-C--:B0-----:R-:W-:Y:S02]  /*5860*/  @P5 FFMA.FTZ R245, R245, R126.reuse, R124 ;  /* 0x0000007ef5f55223 */ /* 0x081fe4000001007c */
[----:B------:R-:W0:Y:S01]  /*5870*/  SHFL.UP PT, R124, R125, 0x2, RZ ;  /* 0x044000007d7c7989 */ /* 0x000e2200000e00ff */
[----:B------:R-:W-:-:S03]  /*5880*/  @P5 FFMA.FTZ R246, R246, R126, -R243 ;  /* 0x0000007ef6f65223 */ /* 0x000fc600000108f3 */
        /* <DEDUP_REMOVED lines=20> */
[----:B------:R-:W-:Y:S01]  /*59d0*/  FFMA.FTZ R242, R245, R242, R124 ;  /* 0x000000f2f5f27223 */ /* 0x000fe2000001007c */
[----:B---3--:R-:W-:-:S03]  /*59e0*/  FMUL.FTZ R124, R246, R127 ;  /* 0x0000007ff67c7220 */ /* 0x008fc60000410000 */
        /* <DEDUP_REMOVED lines=23> */
.L_x_12117:
[----:B------:R-:W-:Y:S01]  /*5b60*/  ISETP.GE.AND P2, PT, R2, 0x10, PT ;  /* 0x000000100200780c */ /* 0x000fe20003f46270 */
[CC--:B0-----:R-:W-:Y:S01]  /*5b70*/  FMUL.FTZ R243, R245.reuse, R124.reuse ;  /* 0x0000007cf5f37220 */ /* 0x0c1fe20000410000 */
[C---:B------:R-:W-:Y:S01]  /*5b80*/  FMUL.FTZ R124, R246.reuse, R124 ;  /* 0x0000007cf67c7220 */ /* 0x040fe20000410000 */
[----:B------:R-:W-:Y:S02]  /*5b90*/  UMOV UR28, 0xffffffff ;  /* 0xffffffff001c7882 */ /* 0x000fe40000000000 */
[CC--:B--2---:R-:W-:Y:S01]  /*5ba0*/  FFMA.FTZ R247, R246.reuse, R242.reuse, -R243 ;  /* 0x000000f2f6f77223 */ /* 0x0c4fe200000108f3 */
        /* <DEDUP_REMOVED lines=8> */
.L_x_12120:
[----:B------:R-:W-:-:S03]  /*5c30*/  UMOV UR28, 0xffffffff ;  /* 0xffffffff001c7882 */ /* 0x000fc60000000000 */
[----:B------:R-:W-:Y:S05]  /*5c40*/  BRA.DIV UR28, `(.L_x_12001) ;  /* 0x0000007a1cd47947 */ /* 0x000fea000b800000 */
.L_x_12123:
[----:B------:R-:W-:-:S03]  /*5c50*/  UMOV UR28, 0xffffffff ;  /* 0xffffffff001c7882 */ /* 0x000fc60000000000 */
[----:B------:R-:W-:Y:S05]  /*5c60*/  BRA.DIV UR28, `(.L_x_12002) ;  /* 0x0000007a1cf47947 */ /* 0x000fea000b800000 */
.L_x_12126:
[----:B------:R-:W-:-:S03]  /*5c70*/  UMOV UR28, 0xffffffff ;  /* 0xffffffff001c7882 */ /* 0x000fc60000000000 */
[----:B------:R-:W-:Y:S05]  /*5c80*/  BRA.DIV UR28, `(.L_x_12003) ;  /* 0x0000007e1c147947 */ /* 0x000fea000b800000 */
.L_x_12129:
        /* <DEDUP_REMOVED lines=10> */
.L_x_12139:
        /* <DEDUP_REMOVED lines=23> */
.L_x_11998:
[----:B------:R-:W-:Y:S05]  /*5ea0*/  WARPSYNC.ALL ;  /* 0x0000000000007948 */ /* 0x000fea0003800000 */
[CC--:B012--5:R-:W-:Y:S01]  /*5eb0*/  FMUL.FTZ R116, R176.reuse, R133.reuse ;  /* 0x00000085b0747220 */ /* 0x0e7fe20000410000 */
[C---:B------:R-:W-:Y:S01]  /*5ec0*/  FMUL.FTZ R117, R175.reuse, R133 ;  /* 0x00000085af757220 */ /* 0x040fe20000410000 */
[CC--:B------:R-:W-:Y:S01]  /*5ed0*/  FMUL.FTZ R119, R175.reuse, R147.reuse ;  /* 0x00000093af777220 */ /* 0x0c0fe20000410000 */
[C---:B------:R-:W-:Y:S01]  /*5ee0*/  FMUL.FTZ R118, R175.reuse, R146 ;  /* 0x00000092af767220 */ /* 0x040fe20000410000 */
[-C--:B------:R-:W-:Y:S01]  /*5ef0*/  FFMA.FTZ R116, -R175, R132.reuse, -R116 ;  /* 0x00000084af747223 */ /* 0x080fe20000010974 */
[C---:B------:R-:W-:Y:S01]  /*5f00*/  FFMA.FTZ R117, R176.reuse, R132, -R117 ;  /* 0x00000084b0757223 */ /* 0x040fe20000010875 */
        /* <DEDUP_REMOVED lines=8> */
[CC--:B------:R-:W-:Y:S01]  /*5f90*/  FMUL.FTZ R117, R177.reuse, R119.reuse ;  /* 0x00000077b1757220 */ /* 0x0c0fe20000410000 */
[-C--:B------:R-:W-:Y:S01]  /*5fa0*/  FMUL.FTZ R116, R177, R118.reuse ;  /* 0x00000076b1747220 */ /* 0x080fe20000410000 */
[----:B------:R-:W-:Y:S01]  /*5fb0*/  BAR.SYNC.DEFER_BLOCKING 0x0 ;  /* 0x0000000000007b1d */ /* 0x000fe20000010000 */
[----:B------:R-:W-:Y:S01]  /*5fc0*/  UISETP.GE.AND UP0, UPT, UR19, UR44, UPT ;  /* 0x0000002c1300728c */ /* 0x000fe2000bf06270 */
[C---:B------:R-:W-:Y:S01]  /*5fd0*/  FFMA.FTZ R118, R178.reuse, R118, -R117 ;  /* 0x00000076b2767223 */ /* 0x040fe20000010875 */
[----:B------:R-:W-:Y:S01]  /*5fe0*/  FFMA.FTZ R119, R178, R119, R116 ;  /* 0x00000077b2777223 */ /* 0x000fe20000010074 */
[C---:B------:R-:W-:Y:S01]  /*5ff0*/  FMUL.FTZ R117, R179.reuse, R123 ;  /* 0x0000007bb3757220 */ /* 0x040fe20000410000 */
[-C--:B------:R-:W-:Y:S01]  /*6000*/  FMUL.FTZ R116, R179, R121.reuse ;  /* 0x00000079b3747220 */ /* 0x080fe20000410000 */
[----:B------:R-:W-:Y:S01]  /*6010*/  FADD.FTZ R118, R143, R118 ;  /* 0x000000768f767221 */ /* 0x000fe20000010000 */
[----:B------:R-:W-:Y:S01]  /*6020*/  FADD.FTZ R119, R142, R119 ;  /* 0x000000778e777221 */ /* 0x000fe20000010000 */
[C---:B------:R-:W-:Y:S01]  /*6030*/  FFMA.FTZ R117, R180.reuse, R121, R117 ;  /* 0x00000079b4757223 */ /* 0x040fe20000010075 */
[C---:B------:R-:W-:Y:S01]  /*6040*/  FFMA.FTZ R116, R180.reuse, R123, -R116 ;  /* 0x0000007bb4747223 */ /* 0x040fe20000010874 */
[CC--:B------:R-:W-:Y:S01]  /*6050*/  FMUL.FTZ R120, R179.reuse, R118.reuse ;  /* 0x00000076b3787220 */ /* 0x0c0fe20000410000 */
[----:B------:R-:W-:Y:S01]  /*6060*/  FMUL.FTZ R121, R179, R119 ;  /* 0x00000077b3797220 */ /* 0x000fe20000410000 */
[C---:B------:R-:W-:Y:S01]  /*6070*/  FMUL.FTZ R123, R181.reuse, R117 ;  /* 0x00000075b57b7220 */ /* 0x040fe20000410000 */
[----:B------:R-:W-:Y:S01]  /*6080*/  PLOP3.LUT P2, PT, PT, PT, UP0, 0x80, 0x8 ;  /* 0x000000000008781c */ /* 0x000fe20003f4f008 */
[C---:B------:R-:W-:Y:S01]  /*6090*/  FFMA.FTZ R119, R180.reuse, R119, R120 ;  /* 0x00000077b4777223 */ /* 0x040fe20000010078 */
[----:B------:R-:W-:Y:S01]  /*60a0*/  FFMA.FTZ R118, R180, R118, -R121 ;  /* 0x00000076b4767223 */ /* 0x000fe20000010879 */
[-C--:B------:R-:W-:Y:S01]  /*60b0*/  FMUL.FTZ R121, R181, R116.reuse ;  /* 0x00000074b5797220 */ /* 0x080fe20000410000 */
[----:B------:R-:W-:Y:S01]  /*60c0*/  FFMA.FTZ R123, R182, R116, -R123 ;  /* 0x00000074b67b7223 */ /* 0x000fe2000001087b */
[----:B------:R-:W-:Y:S01]  /*60d0*/  FADD.FTZ R119, R140, R119 ;  /* 0x000000778c777221 */ /* 0x000fe20000010000 */
[----:B------:R-:W-:Y:S01]  /*60e0*/  FADD.FTZ R118, R141, R118 ;  /* 0x000000768d767221 */ /* 0x000fe20000010000 */
[----:B------:R-:W-:Y:S01]  /*60f0*/  FFMA.FTZ R121, R182, R117, R121 ;  /* 0x00000075b6797223 */ /* 0x000fe20000010079 */
[----:B------:R-:W-:Y:S01]  /*6100*/  ISETP.NE.OR P2, PT, R160, RZ, P2 ;  /* 0x000000ffa000720c */ /* 0x000fe20001745670 */
[CC--:B------:R-:W-:Y:S01]  /*6110*/  FMUL.FTZ R117, R181.reuse, R119.reuse ;  /* 0x00000077b5757220 */ /* 0x0c0fe20000410000 */
[-C--:B------:R-:W-:Y:S01]  /*6120*/  FMUL.FTZ R116, R181, R118.reuse ;  /* 0x00000076b5747220 */ /* 0x080fe20000410000 */
[----:B------:R-:W0:Y:S02]  /*6130*/  LDS.64 R124, [R159+0x8458] ;  /* 0x008458009f7c7984 */ /* 0x000e240000000a00 */
        /* <DEDUP_REMOVED lines=11> */
[----:B------:R-:W1:Y:S01]  /*61f0*/  @!P2 S2R R127, SR_CgaCtaId ;  /* 0x00000000007fa919 */ /* 0x000e620000008800 */
[C---:B------:R-:W-:Y:S01]  /*6200*/  FFMA.FTZ R119, R184.reuse, R119, R120 ;  /* 0x00000077b8777223 */ /* 0x040fe20000010078 */
[----:B------:R-:W-:Y:S01]  /*6210*/  FFMA.FTZ R118, R184, R118, -R121 ;  /* 0x00000076b8767223 */ /* 0x000fe20000010879 */
[-C--:B------:R-:W-:Y:S01]  /*6220*/  FMUL.FTZ R121, R185, R116.reuse ;  /* 0x00000074b9797220 */ /* 0x080fe20000410000 */
[----:B------:R-:W-:Y:S01]  /*6230*/  FFMA.FTZ R123, R186, R116, -R123 ;  /* 0x00000074ba7b7223 */ /* 0x000fe2000001087b */
[----:B------:R-:W-:Y:S01]  /*6240*/  FADD.FTZ R119, R136, R119 ;  /* 0x0000007788777221 */ /* 0x000fe20000010000 */
[----:B------:R-:W-:Y:S01]  /*6250*/  FADD.FTZ R118, R137, R118 ;  /* 0x0000007689767221 */ /* 0x000fe20000010000 */
[----:B------:R-:W-:Y:S01]  /*6260*/  FFMA.FTZ R121, R186, R117, R121 ;  /* 0x00000075ba797223 */ /* 0x000fe20000010079 */
[----:B------:R-:W2:Y:S01]  /*6270*/  S2R R162, SR_TID.X ;  /* 0x0000000000a27919 */ /* 0x000ea20000002100 */
        /* <DEDUP_REMOVED lines=12> */
[----:B------:R-:W-:-:S02]  /*6340*/  FMUL.FTZ R123, R189, R117 ;  /* 0x00000075bd7b7220 */ /* 0x000fc40000410000 */
[C---:B------:R-:W-:Y:S01]  /*6350*/  FFMA.FTZ R120, R188.reuse, R119, R120 ;  /* 0x00000077bc787223 */ /* 0x040fe20000010078 */
[----:B------:R-:W-:Y:S01]  /*6360*/  FFMA.FTZ R121, R188, R118, -R121 ;  /* 0x00000076bc797223 */ /* 0x000fe20000010879 */
        /* <DEDUP_REMOVED lines=16> */
[-C--:B------:R-:W-:Y:S01]  /*6470*/  FMUL.FTZ R118, R191, R120.reuse ;  /* 0x00000078bf767220 */ /* 0x080fe20000410000 */
[C---:B------:R-:W-:Y:S01]  /*6480*/  FMUL.FTZ R123, R193.reuse, R117 ;  /* 0x00000075c17b7220 */ /* 0x040fe20000410000 */
[----:B--2---:R-:W-:Y:S01]  /*6490*/  ISETP.GT.U32.AND P3, PT, R162, 0x1f, PT ;  /* 0x0000001fa200780c */ /* 0x004fe20003f64070 */
[C---:B------:R-:W-:Y:S01]  /*64a0*/  FFMA.FTZ R120, R192.reuse, R120, R119 ;  /* 0x00000078c0787223 */ /* 0x040fe20000010077 */
[----:B------:R-:W-:Y:S01]  /*64b0*/  FFMA.FTZ R121, R192, R121, -R118 ;  /* 0x00000079c0797223 */ /* 0x000fe20000010876 */
[-C--:B------:R-:W-:Y:S01]  /*64c0*/  FMUL.FTZ R119, R193, R116.reuse ;  /* 0x00000074c1777220 */ /* 0x080fe20000410000 */
[----:B------:R-:W-:Y:S01]  /*64d0*/  FFMA.FTZ R123, R194, R116, -R123 ;  /* 0x00000074c27b7223 */ /* 0x000fe2000001087b */
[----:B------:R-:W-:Y:S01]  /*64e0*/  FADD.FTZ R120, R209, R120 ;  /* 0x00000078d1787221 */ /* 0x000fe20000010000 */
[----:B------:R-:W-:Y:S01]  /*64f0*/  FADD.FTZ R121, R210, R121 ;  /* 0x00000079d2797221 */ /* 0x000fe20000010000 */
[----:B------:R-:W-:-:S02]  /*6500*/  FFMA.FTZ R119, R194, R117, R119 ;  /* 0x00000075c2777223 */ /* 0x000fc40000010077 */
        /* <DEDUP_REMOVED lines=23> */
[----:B------:R-:W-:Y:S01]  /*6680*/  FFMA.FTZ R116, R169, R120, R116 ;  /* 0x00000078a9747223 */ /* 0x000fe20000010074 */
[-C--:B------:R-:W-:Y:S02]  /*6690*/  FMUL.FTZ R120, R168, R118.reuse ;  /* 0x00000076a8787220 */ /* 0x080fe40000410000 */
[----:B------:R-:W-:Y:S01]  /*66a0*/  FADD.FTZ R121, R204, R121 ;  /* 0x00000079cc797221 */ /* 0x000fe20000010000 */
[----:B------:R-:W-:Y:S01]  /*66b0*/  FADD.FTZ R116, R203, R116 ;  /* 0x00000074cb747221 */ /* 0x000fe20000010000 */
[CC--:B------:R-:W-:Y:S01]  /*66c0*/  FFMA.FTZ R117, R167.reuse, R119.reuse, -R120 ;  /* 0x00000077a7757223 */ /* 0x0c0fe20000010878 */
[C---:B------:R-:W-:Y:S01]  /*66d0*/  FMUL.FTZ R120, R168.reuse, R119 ;  /* 0x00000077a8787220 */ /* 0x040fe20000410000 */
[----:B------:R-:W-:Y:S02]  /*66e0*/  FMUL.FTZ R119, R168, R121 ;  /* 0x00000079a8777220 */ /* 0x000fe40000410000 */
[----:B------:R-:W-:Y:S01]  /*66f0*/  FMUL.FTZ R122, R166, R117 ;  /* 0x00000075a67a7220 */ /* 0x000fe20000410000 */
[C---:B------:R-:W-:Y:S01]  /*6700*/  FFMA.FTZ R120, R167.reuse, R118, R120 ;  /* 0x00000076a7787223 */ /* 0x040fe20000010078 */
[-C--:B------:R-:W-:Y:S01]  /*6710*/  FFMA.FTZ R118, R167, R116.reuse, R119 ;  /* 0x00000074a7767223 */ /* 0x080fe20000010077 */
[----:B------:R-:W-:-:S02]  /*6720*/  FMUL.FTZ R116, R168, R116 ;  /* 0x00000074a8747220 */ /* 0x000fc40000410000 */
[-C--:B------:R-:W-:Y:S01]  /*6730*/  FFMA.FTZ R122, R165, R120.reuse, R122 ;  /* 0x00000078a57a7223 */ /* 0x080fe2000001007a */
[----:B------:R-:W-:Y:S01]  /*6740*/  FADD.FTZ R118, R201, R118 ;  /* 0x00000076c9767221 */ /* 0x000fe20000010000 */
[----:B------:R-:W-:Y:S01]  /*6750*/  FFMA.FTZ R121, R167, R121, -R116 ;  /* 0x00000079a7797223 */ /* 0x000fe20000010874 */
[C---:B------:R-:W-:Y:S02]  /*6760*/  FMUL.FTZ R120, R166.reuse, R120 ;  /* 0x00000078a6787220 */ /* 0x040fe40000410000 */
[----:B------:R-:W-:Y:S01]  /*6770*/  FMUL.FTZ R116, R166, R118 ;  /* 0x00000076a6747220 */ /* 0x000fe20000410000 */
[----:B------:R-:W-:Y:S01]  /*6780*/  FADD.FTZ R121, R202, R121 ;  /* 0x00000079ca797221 */ /* 0x000fe20000010000 */
[----:B------:R-:W-:-:S03]  /*6790*/  FFMA.FTZ R117, R165, R117, -R120 ;  /* 0x00000075a5757223 */ /* 0x000fc60000010878 */
[-C--:B------:R-:W-:Y:S01]  /*67a0*/  FMUL.FTZ R119, R166, R121.reuse ;  /* 0x00000079a6777220 */ /* 0x080fe20000410000 */
[----:B------:R-:W-:-:S03]  /*67b0*/  FFMA.FTZ R121, R165, R121, -R116 ;  /* 0x00000079a5797223 */ /* 0x000fc60000010874 */
[----:B------:R-:W-:Y:S01]  /*67c0*/  FFMA.FTZ R118, R165, R118, R119 ;  /* 0x00000076a5767223 */ /* 0x000fe20000010077 */
[----:B------:R-:W-:Y:S01]  /*67d0*/  FADD.FTZ R121, R200, R121 ;  /* 0x00000079c8797221 */ /* 0x000fe20000010000 */
[C---:B------:R-:W-:Y:S02]  /*67e0*/  FMUL.FTZ R119, R164.reuse, R117 ;  /* 0x00000075a4777220 */ /* 0x040fe40000410000 */
[----:B------:R-:W-:Y:S01]  /*67f0*/  FADD.FTZ R118, R199, R118 ;  /* 0x00000076c7767221 */ /* 0x000fe20000010000 */
[----:B------:R-:W-:-:S03]  /*6800*/  FMUL.FTZ R116, R164, R121 ;  /* 0x00000079a4747220 */ /* 0x000fc60000410000 */
[CC--:B------:R-:W-:Y:S01]  /*6810*/  FMUL.FTZ R120, R164.reuse, R118.reuse ;  /* 0x00000076a4787220 */ /* 0x0c0fe20000410000 */
[C---:B------:R-:W-:Y:S01]  /*6820*/  FFMA.FTZ R118, R173.reuse, R118, R116 ;  /* 0x00000076ad767223 */ /* 0x040fe20000010074 */
[-C--:B------:R-:W-:Y:S02]  /*6830*/  FMUL.FTZ R116, R164, R122.reuse ;  /* 0x0000007aa4747220 */ /* 0x080fe40000410000 */
[C---:B------:R-:W-:Y:S01]  /*6840*/  FFMA.FTZ R123, R173.reuse, R121, -R120 ;  /* 0x00000079ad7b7223 */ /* 0x040fe20000010878 */
[C---:B------:R-:W-:Y:S01]  /*6850*/  FFMA.FTZ R120, R173.reuse, R122, R119 ;  /* 0x0000007aad787223 */ /* 0x040fe20000010077 */
[----:B------:R-:W-:Y:S01]  /*6860*/  FFMA.FTZ R121, R173, R117, -R116 ;  /* 0x00000075ad797223 */ /* 0x000fe20000010874 */
[----:B------:R-:W-:Y:S01]  /*6870*/  @!P2 MOV R116, 0x400 ;  /* 0x000004000074a802 */ /* 0x000fe20000000f00 */
[----:B------:R-:W-:Y:S01]  /*6880*/  FADD.FTZ R122, R197, R118 ;  /* 0x00000076c57a7221 */ /* 0x000fe20000010000 */
        /* <DEDUP_REMOVED lines=127> */
.L_x_12144:
[----:B------:R-:W-:Y:S04]  /*7080*/  BSSY.RECONVERGENT B0, `(.L_x_12007) ;  /* 0x000000c000007945 */ /* 0x000fe80003800200 */
[----:B------:R-:W-:Y:S05]  /*7090*/  @!P3 BRA `(.L_x_12008) ;  /* 0x000000000028b947 */ /* 0x000fea0003800000 */
[CC--:B----4-:R-:W-:Y:S01]  /*70a0*/  FMUL.FTZ R124, R128.reuse, R251.reuse ;  /* 0x000000fb807c7220 */ /* 0x0d0fe20000410000 */
[C---:B------:R-:W-:Y:S01]  /*70b0*/  FMUL.FTZ R251, R131.reuse, R251 ;  /* 0x000000fb83fb7220 */ /* 0x040fe20000410000 */
[CC--:B--2---:R-:W-:Y:S01]  /*70c0*/  FMUL.FTZ R125, R128.reuse, R127.reuse ;  /* 0x0000007f807d7220 */ /* 0x0c4fe20000410000 */
[C---:B------:R-:W-:Y:S01]  /*70d0*/  FMUL.FTZ R127, R131.reuse, R127 ;  /* 0x0000007f837f7220 */ /* 0x040fe20000410000 */
[-C--:B---3--:R-:W-:Y:S01]  /*70e0*/  FFMA.FTZ R124, R131, R126.reuse, -R124 ;  /* 0x0000007e837c7223 */ /* 0x088fe2000001087c */
[----:B------:R-:W-:Y:S01]  /*70f0*/  FFMA.FTZ R251, R128, R126, R251 ;  /* 0x0000007e80fb7223 */ /* 0x000fe200000100fb */
[C---:B01----:R-:W-:Y:S01]  /*7100*/  FFMA.FTZ R131, R174.reuse, R131, -R125 ;  /* 0x00000083ae837223 */ /* 0x043fe2000001087d */
[----:B------:R-:W-:Y:S01]  /*7110*/  FFMA.FTZ R128, R174, R128, R127 ;  /* 0x00000080ae807223 */ /* 0x000fe2000001007f */
[----:B------:R-:W-:Y:S01]  /*7120*/  FADD.FTZ R129, R129, R124 ;  /* 0x0000007c81817221 */ /* 0x000fe20000010000 */
[----:B------:R-:W-:-:S07]  /*7130*/  FADD.FTZ R130, R130, R251 ;  /* 0x000000fb82827221 */ /* 0x000fce0000010000 */
.L_x_12008:
[----:B------:R-:W-:Y:S05]  /*7140*/  BSYNC.RECONVERGENT B0 ;  /* 0x0000000000007941 */ /* 0x000fea0003800200 */
.L_x_12007:
[----:B------:R-:W-:Y:S01]  /*7150*/  UMOV UR28, 0xffffffff ;  /* 0xffffffff001c7882 */ /* 0x000fe20000000000 */
[----:B------:R-:W-:Y:S02]  /*7160*/  ISETP.GT.U32.AND P3, PT, R160, 0x1d, PT ;  /* 0x0000001da000780c */ /* 0x000fe40003f64070 */
[----:B------:R-:W-:Y:S11]  /*7170*/  BRA.DIV UR28, `(.L_x_12009) ;  /* 0x0000006e1c287947 */ /* 0x000ff6000b800000 */
[----:B---3--:R3:W0:Y:S04]  /*7180*/  SHFL.DOWN PT, R126, R131, 0x2, 0x1f ;  /* 0x08401f00837e7f89 */ /* 0x00862800000e0000 */
[----:B--2---:R3:W2:Y:S04]  /*7190*/  SHFL.DOWN PT, R127, R128, 0x2, 0x1f ;  /* 0x08401f00807f7f89 */ /* 0x0046a800000e0000 */
[----:B-1----:R3:W1:Y:S04]  /*71a0*/  SHFL.DOWN PT, R174, R129, 0x2, 0x1f ;  /* 0x08401f0081ae7f89 */ /* 0x00266800000e0000 */
[----:B----4-:R3:W4:Y:S02]  /*71b0*/  SHFL.DOWN PT, R251, R130, 0x2, 0x1f ;  /* 0x08401f0082fb7f89 */ /* 0x01072400000e0000 */
.L_x_12150:
[----:B------:R-:W-:Y:S04]  /*71c0*/  BSSY.RECONVERGENT B0, `(.L_x_12010) ;  /* 0x000000c000007945 */ /* 0x000fe80003800200 */
[----:B------:R-:W-:Y:S05]  /*71d0*/  @P3 BRA `(.L_x_12011) ;  /* 0x0000000000283947 */ /* 0x000fea0003800000 */
[-C--:B----4-:R-:W-:Y:S01]  /*71e0*/  FMUL.FTZ R124, R128, R251.reuse ;  /* 0x000000fb807c7220 */ /* 0x090fe20000410000 */
[----:B------:R-:W-:-:S03]  /*71f0*/  FMUL.FTZ R251, R131, R251 ;  /* 0x000000fb83fb7220 */ /* 0x000fc60000410000 */
[CC--:B-1----:R-:W-:Y:S01]  /*7200*/  FFMA.FTZ R230, R131.reuse, R174.reuse, -R124 ;  /* 0x000000ae83e67223 */ /* 0x0c2fe2000001087c */
[CC--:B--2---:R-:W-:Y:S01]  /*7210*/  FMUL.FTZ R124, R128.reuse, R127.reuse ;  /* 0x0000007f807c7220 */ /* 0x0c4fe20000410000 */
[----:B------:R-:W-:Y:S01]  /*7220*/  FFMA.FTZ R251, R128, R174, R251 ;  /* 0x000000ae80fb7223 */ /* 0x000fe200000100fb */
[----:B------:R-:W-:Y:S01]  /*7230*/  FMUL.FTZ R127, R131, R127 ;  /* 0x0000007f837f7220 */ /* 0x000fe20000410000 */
[----:B0--3--:R-:W-:Y:S01]  /*7240*/  FADD.FTZ R129, R129, R230 ;  /* 0x000000e681817221 */ /* 0x009fe20000010000 */
[-C--:B------:R-:W-:Y:S01]  /*7250*/  FFMA.FTZ R131, R131, R126.reuse, -R124 ;  /* 0x0000007e83837223 */ /* 0x080fe2000001087c */
[----:B------:R-:W-:Y:S01]  /*7260*/  FADD.FTZ R130, R130, R251 ;  /* 0x000000fb82827221 */ /* 0x000fe20000010000 */
[----:B------:R-:W-:-:S07]  /*7270*/  FFMA.FTZ R128, R128, R126, R127 ;  /* 0x0000007e80807223 */ /* 0x000fce000001007f */
.L_x_12011:
[----:B------:R-:W-:Y:S05]  /*7280*/  BSYNC.RECONVERGENT B0 ;  /* 0x0000000000007941 */ /* 0x000fea0003800200 */
.L_x_12010:
[----:B------:R-:W-:Y:S01]  /*7290*/  UMOV UR28, 0xffffffff ;  /* 0xffffffff001c7882 */ /* 0x000fe20000000000 */
[----:B------:R-:W-:Y:S02]  /*72a0*/  ISETP.GT.U32.AND P3, PT, R160, 0x1b, PT ;  /* 0x0000001ba000780c */ /* 0x000fe40003f64070 */
[----:B------:R-:W-:Y:S11]  /*72b0*/  BRA.DIV UR28, `(.L_x_12012) ;  /* 0x0000006e1c487947 */ /* 0x000ff6000b800000 */
[----:B0-----:R0:W0:Y:S04]  /*72c0*/  SHFL.DOWN PT, R126, R131, 0x4, 0x1f ;  /* 0x08801f00837e7f89 */ /* 0x00102800000e0000 */
[----:B--2---:R2:W0:Y:S04]  /*72d0*/  SHFL.DOWN PT, R127, R128, 0x4, 0x1f ;  /* 0x08801f00807f7f89 */ /* 0x00442800000e0000 */
[----:B-1----:R2:W1:Y:S04]  /*72e0*/  SHFL.DOWN PT, R174, R129, 0x4, 0x1f ;  /* 0x08801f0081ae7f89 */ /* 0x00246800000e0000 */
[----:B----4-:R2:W4:Y:S02]  /*72f0*/  SHFL.DOWN PT, R251, R130, 0x4, 0x1f ;  /* 0x08801f0082fb7f89 */ /* 0x01052400000e0000 */
.L_x_12156:
[----:B------:R-:W-:Y:S04]  /*7300*/  BSSY.RECONVERGENT B0, `(.L_x_12013) ;  /* 0x000000c000007945 */ /* 0x000fe80003800200 */
[----:B------:R-:W-:Y:S05]  /*7310*/  @P3 BRA `(.L_x_12014) ;  /* 0x0000000000283947 */ /* 0x000fea0003800000 */
[-C--:B----4-:R-:W-:Y:S01]  /*7320*/  FMUL.FTZ R124, R128, R251.reuse ;  /* 0x000000fb807c7220 */ /* 0x090fe20000410000 */
[----:B------:R-:W-:-:S03]  /*7330*/  FMUL.FTZ R251, R131, R251 ;  /* 0x000000fb83fb7220 */ /* 0x000fc60000410000 */
[CC--:B-1----:R-:W-:Y:S01]  /*7340*/  FFMA.FTZ R230, R131.reuse, R174.reuse, -R124 ;  /* 0x000000ae83e67223 */ /* 0x0c2fe2000001087c */
[CC--:B0-----:R-:W-:Y:S01]  /*7350*/  FMUL.FTZ R124, R128.reuse, R127.reuse ;  /* 0x0000007f807c7220 */ /* 0x0c1fe20000410000 */
[----:B------:R-:W-:Y:S01]  /*7360*/  FFMA.FTZ R251, R128, R174, R251 ;  /* 0x000000ae80fb7223 */ /* 0x000fe200000100fb */
[----:B------:R-:W-:Y:S01]  /*7370*/  FMUL.FTZ R127, R131, R127 ;  /* 0x0000007f837f7220 */ /* 0x000fe20000410000 */
[----:B--23--:R-:W-:Y:S01]  /*7380*/  FADD.FTZ R129, R129, R230 ;  /* 0x000000e681817221 */ /* 0x00cfe20000010000 */
[-C--:B------:R-:W-:Y:S01]  /*7390*/  FFMA.FTZ R131, R131, R126.reuse, -R124 ;  /* 0x0000007e83837223 */ /* 0x080fe2000001087c */
[----:B------:R-:W-:Y:S01]  /*73a0*/  FADD.FTZ R130, R130, R251 ;  /* 0x000000fb82827221 */ /* 0x000fe20000010000 */
[----:B------:R-:W-:-:S07]  /*73b0*/  FFMA.FTZ R128, R128, R126, R127 ;  /* 0x0000007e80807223 */ /* 0x000fce000001007f */
.L_x_12014:
[----:B------:R-:W-:Y:S05]  /*73c0*/  BSYNC.RECONVERGENT B0 ;  /* 0x0000000000007941 */ /* 0x000fea0003800200 */
.L_x_12013:
[----:B------:R-:W-:Y:S01]  /*73d0*/  UMOV UR28, 0xffffffff ;  /* 0xffffffff001c7882 */ /* 0x000fe20000000000 */
[----:B------:R-:W-:Y:S02]  /*73e0*/  ISETP.GT.U32.AND P3, PT, R160, 0x17, PT ;  /* 0x00000017a000780c */ /* 0x000fe40003f64070 */
[----:B------:R-:W-:Y:S11]  /*73f0*/  BRA.DIV UR28, `(.L_x_12015) ;  /* 0x0000006e1c687947 */ /* 0x000ff6000b800000 */
[----:B0-----:R0:W0:Y:S04]  /*7400*/  SHFL.DOWN PT, R126, R131, 0x8, 0x1f ;  /* 0x09001f00837e7f89 */ /* 0x00102800000e0000 */
[----:B------:R0:W0:Y:S04]  /*7410*/  SHFL.DOWN PT, R127, R128, 0x8, 0x1f ;  /* 0x09001f00807f7f89 */ /* 0x00002800000e0000 */
[----:B-1----:R1:W0:Y:S04]  /*7420*/  SHFL.DOWN PT, R174, R129, 0x8, 0x1f ;  /* 0x09001f0081ae7f89 */ /* 0x00222800000e0000 */
[----:B----4-:R1:W4:Y:S02]  /*7430*/  SHFL.DOWN PT, R251, R130, 0x8, 0x1f ;  /* 0x09001f0082fb7f89 */ /* 0x01032400000e0000 */
.L_x_12162:
[----:B------:R-:W-:Y:S04]  /*7440*/  BSSY.RECONVERGENT B0, `(.L_x_12016) ;  /* 0x000000c000007945 */ /* 0x000fe80003800200 */
[----:B------:R-:W-:Y:S05]  /*7450*/  @P3 BRA `(.L_x_12017) ;  /* 0x0000000000283947 */ /* 0x000fea0003800000 */
[-C--:B----4-:R-:W-:Y:S01]  /*7460*/  FMUL.FTZ R124, R128, R251.reuse ;  /* 0x000000fb807c7220 */ /* 0x090fe20000410000 */
[----:B------:R-:W-:-:S03]  /*7470*/  FMUL.FTZ R251, R131, R251 ;  /* 0x000000fb83fb7220 */ /* 0x000fc60000410000 */
[CC--:B0-----:R-:W-:Y:S01]  /*7480*/  FFMA.FTZ R230, R131.reuse, R174.reuse, -R124 ;  /* 0x000000ae83e67223 */ /* 0x0c1fe2000001087c */
[CC--:B------:R-:W-:Y:S01]  /*7490*/  FMUL.FTZ R124, R128.reuse, R127.reuse ;  /* 0x0000007f807c7220 */ /* 0x0c0fe20000410000 */
[----:B------:R-:W-:Y:S01]  /*74a0*/  FFMA.FTZ R251, R128, R174, R251 ;  /* 0x000000ae80fb7223 */ /* 0x000fe200000100fb */
[----:B------:R-:W-:Y:S01]  /*74b0*/  FMUL.FTZ R127, R131, R127 ;  /* 0x0000007f837f7220 */ /* 0x000fe20000410000 */
[----:B-123--:R-:W-:Y:S01]  /*74c0*/  FADD.FTZ R129, R129, R230 ;  /* 0x000000e681817221 */ /* 0x00efe20000010000 */
[-C--:B------:R-:W-:Y:S01]  /*74d0*/  FFMA.FTZ R131, R131, R126.reuse, -R124 ;  /* 0x0000007e83837223 */ /* 0x080fe2000001087c */
[----:B------:R-:W-:Y:S01]  /*74e0*/  FADD.FTZ R130, R130, R251 ;  /* 0x000000fb82827221 */ /* 0x000fe20000010000 */
[----:B------:R-:W-:-:S07]  /*74f0*/  FFMA.FTZ R128, R128, R126, R127 ;  /* 0x0000007e80807223 */ /* 0x000fce000001007f */
.L_x_12017:
[----:B------:R-:W-:Y:S05]  /*7500*/  BSYNC.RECONVERGENT B0 ;  /* 0x0000000000007941 */ /* 0x000fea0003800200 */
.L_x_12016:
[----:B------:R-:W-:Y:S01]  /*7510*/  UMOV UR28, 0xffffffff ;  /* 0xffffffff001c7882 */ /* 0x000fe20000000000 */
[----:B------:R-:W-:Y:S02]  /*7520*/  ISETP.GT.U32.AND P3, PT, R160, 0xf, PT ;  /* 0x0000000fa000780c */ /* 0x000fe40003f64070 */
[----:B------:R-:W-:Y:S11]  /*7530*/  BRA.DIV UR28, `(.L_x_12018) ;  /* 0x0000006e1c887947 */ /* 0x000ff6000b800000 */
[----:B0-----:R0:W0:Y:S04]  /*7540*/  SHFL.DOWN PT, R126, R131, 0x10, 0x1f ;  /* 0x0a001f00837e7f89 */ /* 0x00102800000e0000 */
[----:B------:R0:W0:Y:S04]  /*7550*/  SHFL.DOWN PT, R127, R128, 0x10, 0x1f ;  /* 0x0a001f00807f7f89 */ /* 0x00002800000e0000 */
[----:B------:R0:W0:Y:S04]  /*7560*/  SHFL.DOWN PT, R174, R129, 0x10, 0x1f ;  /* 0x0a001f0081ae7f89 */ /* 0x00002800000e0000 */
[----:B----4-:R4:W0:Y:S02]  /*7570*/  SHFL.DOWN PT, R251, R130, 0x10, 0x1f ;  /* 0x0a001f0082fb7f89 */ /* 0x01082400000e0000 */
.L_x_12168:
[----:B------:R-:W-:Y:S04]  /*7580*/  BSSY.RECONVERGENT B0, `(.L_x_12019) ;  /* 0x000000c000007945 */ /* 0x000fe80003800200 */
[----:B------:R-:W-:Y:S05]  /*7590*/  @P3 BRA `(.L_x_12020) ;  /* 0x0000000000283947 */ /* 0x000fea0003800000 */
[-C--:B0-----:R-:W-:Y:S01]  /*75a0*/  FMUL.FTZ R124, R128, R251.reuse ;  /* 0x000000fb807c7220 */ /* 0x081fe20000410000 */
[----:B------:R-:W-:-:S03]  /*75b0*/  FMUL.FTZ R251, R131, R251 ;  /* 0x000000fb83fb7220 */ /* 0x000fc60000410000 */
[CC--:B------:R-:W-:Y:S01]  /*75c0*/  FFMA.FTZ R230, R131.reuse, R174.reuse, -R124 ;  /* 0x000000ae83e67223 */ /* 0x0c0fe2000001087c */
[CC--:B------:R-:W-:Y:S01]  /*75d0*/  FMUL.FTZ R124, R128.reuse, R127.reuse ;  /* 0x0000007f807c7220 */ /* 0x0c0fe20000410000 */
[----:B------:R-:W-:Y:S01]  /*75e0*/  FFMA.FTZ R251, R128, R174, R251 ;  /* 0x000000ae80fb7223 */ /* 0x000fe200000100fb */
[----:B------:R-:W-:Y:S01]  /*75f0*/  FMUL.FTZ R127, R131, R127 ;  /* 0x0000007f837f7220 */ /* 0x000fe20000410000 */
[----:B-123--:R-:W-:Y:S01]  /*7600*/  FADD.FTZ R129, R129, R230 ;  /* 0x000000e681817221 */ /* 0x00efe20000010000 */
[-C--:B------:R-:W-:Y:S01]  /*7610*/  FFMA.FTZ R131, R131, R126.reuse, -R124 ;  /* 0x0000007e83837223 */ /* 0x080fe2000001087c */
[----:B----4-:R-:W-:Y:S01]  /*7620*/  FADD.FTZ R130, R130, R251 ;  /* 0x000000fb82827221 */ /* 0x010fe20000010000 */
[----:B------:R-:W-:-:S07]  /*7630*/  FFMA.FTZ R128, R128, R126, R127 ;  /* 0x0000007e80807223 */ /* 0x000fce000001007f */
.L_x_12020:
[----:B------:R-:W-:Y:S05]  /*7640*/  BSYNC.RECONVERGENT B0 ;  /* 0x0000000000007941 */ /* 0x000fea0003800200 */
.L_x_12019:
[----:B------:R-:W-:Y:S01]  /*7650*/  UMOV UR28, 0xffffffff ;  /* 0xffffffff001c7882 */ /* 0x000fe20000000000 */
[----:B------:R-:W-:Y:S02]  /*7660*/  ISETP.NE.AND P3, PT, R162, 0x1f, PT ;  /* 0x0000001fa200780c */ /* 0x000fe40003f65270 */
[----:B------:R-:W-:Y:S11]  /*7670*/  BRA.DIV UR28, `(.L_x_12021) ;  /* 0x0000006e1ca87947 */ /* 0x000ff6000b800000 */
[----:B------:R-:W5:Y:S04]  /*7680*/  SHFL.IDX PT, R230, R128, RZ, 0x1f ;  /* 0x00001fff80e67589 */ /* 0x000f6800000e0000 */
[----:B------:R-:W1:Y:S04]  /*7690*/  SHFL.IDX PT, R249, R131, RZ, 0x1f ;  /* 0x00001fff83f97589 */ /* 0x000e6800000e0000 */
[----:B------:R-:W4:Y:S04]  /*76a0*/  SHFL.IDX PT, R124, R130, RZ, 0x1f ;  /* 0x00001fff827c7589 */ /* 0x000f2800000e0000 */
[----:B0-----:R-:W0:Y:S04]  /*76b0*/  SHFL.IDX PT, R174, R129, RZ, 0x1f ;  /* 0x00001fff81ae7589 */ /* 0x001e2800000e0000 */
[----:B------:R-:W0:Y:S04]  /*76c0*/  SHFL.IDX PT, R252, R116, RZ, 0x1f ;  /* 0x00001fff74fc7589 */ /* 0x000e2800000e0000 */
[----:B---3--:R-:W3:Y:S04]  /*76d0*/  SHFL.DOWN PT, R131, R131, 0x1, 0x1f ;  /* 0x08201f0083837f89 */ /* 0x008ee800000e0000 */
[----:B------:R0:W3:Y:S01]  /*76e0*/  SHFL.IDX PT, R125, R117, RZ, 0x1f ;  /* 0x00001fff757d7589 */ /* 0x0000e200000e0000 */
[-C--:B-----5:R-:W-:Y:S01]  /*76f0*/  FMUL.FTZ R126, R118, R230.reuse ;  /* 0x000000e6767e7220 */ /* 0x0a0fe20000410000 */
[-C--:B------:R-:W-:Y:S01]  /*7700*/  FMUL.FTZ R243, R119, R230.reuse ;  /* 0x000000e677f37220 */ /* 0x080fe20000410000 */
[-C--:B------:R-:W-:Y:S01]  /*7710*/  FMUL.FTZ R250, R117, R230.reuse ;  /* 0x000000e675fa7220 */ /* 0x080fe20000410000 */
[----:B--2---:R-:W2:Y:S01]  /*7720*/  SHFL.DOWN PT, R128, R128, 0x1, 0x1f ;  /* 0x08201f0080807f89 */ /* 0x004ea200000e0000 */
[----:B------:R-:W-:Y:S01]  /*7730*/  FMUL.FTZ R230, R116, R230 ;  /* 0x000000e674e67220 */ /* 0x000fe20000410000 */
[-C--:B-1----:R-:W-:Y:S01]  /*7740*/  FFMA.FTZ R126, R119, R249.reuse, R126 ;  /* 0x000000f9777e7223 */ /* 0x082fe2000001007e */
[-C--:B------:R-:W-:Y:S01]  /*7750*/  FFMA.FTZ R243, R118, R249.reuse, -R243 ;  /* 0x000000f976f37223 */ /* 0x080fe200000108f3 */
[----:B------:R-:W1:Y:S01]  /*7760*/  SHFL.DOWN PT, R129, R129, 0x1, 0x1f ;  /* 0x08201f0081817f89 */ /* 0x000e6200000e0000 */
[-C--:B------:R-:W-:Y:S01]  /*7770*/  FFMA.FTZ R250, R116, R249.reuse, -R250 ;  /* 0x000000f974fa7223 */ /* 0x080fe200000108fa */
[----:B------:R-:W-:Y:S01]  /*7780*/  FFMA.FTZ R230, R117, R249, R230 ;  /* 0x000000f975e67223 */ /* 0x000fe200000100e6 */
[----:B----4-:R-:W-:Y:S01]  /*7790*/  FADD.FTZ R249, R124, R126 ;  /* 0x0000007e7cf97221 */ /* 0x010fe20000010000 */
[----:B------:R-:W4:Y:S01]  /*77a0*/  SHFL.DOWN PT, R130, R130, 0x1, 0x1f ;  /* 0x08201f0082827f89 */ /* 0x000f2200000e0000 */
[----:B0-----:R-:W-:-:S03]  /*77b0*/  FADD.FTZ R174, R174, R243 ;  /* 0x000000f3aeae7221 */ /* 0x001fc60000010000 */
[----:B------:R0:W0:Y:S01]  /*77c0*/  SHFL.IDX PT, R251, R118, RZ, 0x1f ;  /* 0x00001fff76fb7589 */ /* 0x00002200000e0000 */
[----:B------:R-:W-:-:S03]  /*77d0*/  MOV R124, R252 ;  /* 0x000000fc007c7202 */ /* 0x000fc60000000f00 */
[----:B------:R0:W0:Y:S04]  /*77e0*/  SHFL.IDX PT, R127, R119, RZ, 0x1f ;  /* 0x00001fff777f7589 */ /* 0x00002800000e0000 */
.L_x_12182:
[----:B------:R-:W-:Y:S01]  /*77f0*/  BSSY.RECONVERGENT B0, `(.L_x_12022) ;  /* 0x000000e000007945 */ /* 0x000fe20003800200 */
[----:B0-----:R-:W-:-:S03]  /*7800*/  MOV R126, R251 ;  /* 0x000000fb007e7202 */ /* 0x001fc60000000f00 */
[----:B------:R-:W-:Y:S05]  /*7810*/  @!P3 BRA `(.L_x_12023) ;  /* 0x00000000002cb947 */ /* 0x000fea0003800000 */
[C---:B--23--:R-:W-:Y:S01]  /*7820*/  FMUL.FTZ R116, R128.reuse, R125 ;  /* 0x0000007d80747220 */ /* 0x04cfe20000410000 */
[CC--:B------:R-:W-:Y:S01]  /*7830*/  FMUL.FTZ R117, R128.reuse, R127.reuse ;  /* 0x0000007f80757220 */ /* 0x0c0fe20000410000 */
[C---:B------:R-:W-:Y:S01]  /*7840*/  FMUL.FTZ R127, R131.reuse, R127 ;  /* 0x0000007f837f7220 */ /* 0x040fe20000410000 */
[C---:B------:R-:W-:Y:S01]  /*7850*/  FMUL.FTZ R125, R131.reuse, R125 ;  /* 0x0000007d837d7220 */ /* 0x040fe20000410000 */
[C---:B------:R-:W-:Y:S01]  /*7860*/  FFMA.FTZ R116, R131.reuse, R124, -R116 ;  /* 0x0000007c83747223 */ /* 0x040fe20000010874 */
[-C--:B------:R-:W-:Y:S01]  /*7870*/  FFMA.FTZ R118, R131, R126.reuse, -R117 ;  /* 0x0000007e83767223 */ /* 0x080fe20000010875 */
[C---:B------:R-:W-:Y:S01]  /*7880*/  FFMA.FTZ R127, R128.reuse, R126, R127 ;  /* 0x0000007e807f7223 */ /* 0x040fe2000001007f */
[----:B------:R-:W-:Y:S02]  /*7890*/  FFMA.FTZ R125, R128, R124, R125 ;  /* 0x0000007c807d7223 */ /* 0x000fe4000001007d */
[----:B-1----:R-:W-:Y:S01]  /*78a0*/  FADD.FTZ R126, R129, R118 ;  /* 0x00000076817e7221 */ /* 0x002fe20000010000 */
[----:B----4-:R-:W-:Y:S01]  /*78b0*/  FADD.FTZ R127, R130, R127 ;  /* 0x0000007f827f7221 */ /* 0x010fe20000010000 */
[----:B------:R-:W-:-:S07]  /*78c0*/  MOV R124, R116 ;  /* 0x00000074007c7202 */ /* 0x000fce0000000f00 */
.L_x_12023:
[----:B------:R-:W-:Y:S05]  /*78d0*/  BSYNC.RECONVERGENT B0 ;  /* 0x0000000000007941 */ /* 0x000fea0003800200 */
.L_x_12022:
[CC--:B------:R-:W-:Y:S01]  /*78e0*/  FMUL.FTZ R117, R121.reuse, R127.reuse ;  /* 0x0000007f79757220 */ /* 0x0c0fe20000410000 */
        /* <DEDUP_REMOVED lines=9> */
[----:B-1----:R-:W-:Y:S01]  /*7980*/  FFMA.FTZ R129, R120, R125, R116 ;  /* 0x0000007d78817223 */ /* 0x002fe20000010074 */
[----:B------:R-:W-:-:S02]  /*7990*/  MOV R119, R249 ;  /* 0x000000f900777202 */ /* 0x000fc40000000f00 */
[----:B------:R-:W-:Y:S02]  /*79a0*/  MOV R118, R174 ;  /* 0x000000ae00767202 */ /* 0x000fe40000000f00 */
[----:B------:R0:W-:Y:S01]  /*79b0*/  STS.128 [R171+0x8860], R128 ;  /* 0x00886080ab007388 */ /* 0x0001e20000000c00 */
[----:B------:R-:W-:Y:S02]  /*79c0*/  MOV R117, R230 ;  /* 0x000000e600757202 */ /* 0x000fe40000000f00 */
[----:B------:R-:W-:-:S07]  /*79d0*/  MOV R116, R250 ;  /* 0x000000fa00747202 */ /* 0x000fce0000000f00 */
.L_x_12005:
[----:B------:R-:W-:Y:S05]  /*79e0*/  WARPSYNC.ALL ;  /* 0x0000000000007948 */ /* 0x000fea0003800000 */
[----:B------:R-:W-:Y:S01]  /*79f0*/  BAR.SYNC.DEFER_BLOCKING 0x0 ;  /* 0x0000000000007b1d */ /* 0x000fe20000010000 */
[C---:B------:R-:W-:Y:S01]  /*7a00*/  ISETP.NE.AND P2, PT, R162.reuse, RZ, PT ;  /* 0x000000ffa200720c */ /* 0x040fe20003f45270 */
[----:B------:R-:W-:Y:S01]  /*7a10*/  FMUL.FTZ R250, R17, -R170 ;  /* 0x800000aa11fa7220 */ /* 0x000fe20000410000 */
[----:B------:R-:W-:Y:S01]  /*7a20*/  LEA.HI R251, R162, R162, RZ, 0x1b ;  /* 0x000000a2a2fb7211 */ /* 0x000fe200078fd8ff */
[----:B------:R-:W-:-:S04]  /*7a30*/  FMUL.FTZ R252, R20, R235 ;  /* 0x000000eb14fc7220 */ /* 0x000fc80000410000 */
[----:B------:R-:W1:Y:S01]  /*7a40*/  S2UR UR30, SR_CgaCtaId ;  /* 0x00000000001e79c3 */ /* 0x000e620000008800 */
[----:B------:R-:W-:Y:S01]  /*7a50*/  UMOV UR28, 0x400 ;  /* 0x00000400001c7882 */ /* 0x000fe20000000000 */
[----:B------:R-:W-:Y:S04]  /*7a60*/  BSSY.RECONVERGENT B0, `(.L_x_12024) ;  /* 0x00002a7000007945 */ /* 0x000fe80003800200 */
[----:B------:R-:W-:Y:S01]  /*7a70*/  VOTEU.ALL UP0, P2 ;  /* 0x0000000000ff7886 */ /* 0x000fe20001000000 */
[----:B------:R-:W2:Y:S01]  /*7a80*/  LDS.64 R120, [R159+0x8868] ;  /* 0x008868009f787984 */ /* 0x000ea20000000a00 */
[----:B-1----:R-:W-:-:S04]  /*7a90*/  ULEA UR28, UR30, UR28, 0x18 ;  /* 0x0000001c1e1c7291 */ /* 0x002fc8000f8ec0ff */
[----:B------:R-:W-:Y:S02]  /*7aa0*/  @!UP0 ULEA UR30, UR8, UR28, 0x4 ;  /* 0x0000001c081e8291 */ /* 0x000fe4000f8e20ff */
[----:B------:R-:W-:Y:S01]  /*7ab0*/  MOV R174, UR28 ;  /* 0x0000001c00ae7c02 */ /* 0x000fe20008000f00 */
[----:B------:R-:W-:-:S03]  /*7ac0*/  ULEA UR28, UR19, 0xfffff800, 0xb ;  /* 0xfffff800131c7891 */ /* 0x000fc6000f8e58ff */
[----:B------:R-:W-:-:S03]  /*7ad0*/  LEA R249, R251, R174, 0x2 ;  /* 0x000000aefbf97211 */ /* 0x000fc600078e10ff */
[----:B------:R1:W-:Y:S01]  /*7ae0*/  @!P2 STS.128 [UR30+0x9e60], R116 ;  /* 0x009e6074ff00a988 */ /* 0x0003e20008000c1e */
[----:B------:R-:W-:Y:S01]  /*7af0*/  USHF.R.S32.HI UR30, URZ, 0x1f, UR28 ;  /* 0x0000001fff1e7899 */ /* 0x000fe2000801141c */
[-C--:B--2---:R-:W-:Y:S01]  /*7b00*/  FMUL.FTZ R122, R120, R133.reuse ;  /* 0x00000085787a7220 */ /* 0x084fe20000410000 */
[----:B------:R-:W-:-:S03]  /*7b10*/  FMUL.FTZ R133, R121, R133 ;  /* 0x0000008579857220 */ /* 0x000fc60000410000 */
[-C--:B------:R-:W-:Y:S01]  /*7b20*/  FFMA.FTZ R122, R121, R132.reuse, -R122 ;  /* 0x00000084797a7223 */ /* 0x080fe2000001087a */
[----:B------:R-:W-:Y:S01]  /*7b30*/  FFMA.FTZ R133, R120, R132, R133 ;  /* 0x0000008478857223 */ /* 0x000fe20000010085 */
[----:B------:R-:W-:Y:S02]  /*7b40*/  FMUL.FTZ R120, R51, R16 ;  /* 0x0000001033787220 */ /* 0x000fe40000410000 */
[----:B0-----:R-:W-:Y:S01]  /*7b50*/  FADD.FTZ R125, R147, R122 ;  /* 0x0000007a937d7221 */ /* 0x001fe20000010000 */
[----:B------:R-:W-:Y:S01]  /*7b60*/  FADD.FTZ R146, R146, R133 ;  /* 0x0000008592927221 */ /* 0x000fe20000010000 */
[-C--:B------:R-:W-:Y:S01]  /*7b70*/  FFMA.FTZ R124, R115, -R120.reuse, R228 ;  /* 0x80000078737c7223 */ /* 0x080fe200000100e4 */
[----:B------:R-:W-:Y:S01]  /*7b80*/  FFMA.FTZ R122, -R114, R120, R227 ;  /* 0x00000078727a7223 */ /* 0x000fe200000101e3 */
[CC--:B------:R-:W-:Y:S01]  /*7b90*/  FMUL.FTZ R121, R175.reuse, R125.reuse ;  /* 0x0000007daf797220 */ /* 0x0c0fe20000410000 */
[-C--:B------:R-:W-:Y:S01]  /*7ba0*/  FMUL.FTZ R175, R175, R146.reuse ;  /* 0x00000092afaf7220 */ /* 0x080fe20000410000 */
[----:B------:R-:W-:Y:S01]  /*7bb0*/  FMUL.FTZ R120, R146, UR31 ;  /* 0x0000001f92787c20 */ /* 0x000fe20008410000 */
[-C--:B------:R-:W-:Y:S01]  /*7bc0*/  FMUL.FTZ R123, R115, R125.reuse ;  /* 0x0000007d737b7220 */ /* 0x080fe20000410000 */
[C---:B------:R-:W-:Y:S01]  /*7bd0*/  FFMA.FTZ R121, R176.reuse, R146, R121 ;  /* 0x00000092b0797223 */ /* 0x040fe20000010079 */
[----:B------:R-:W-:Y:S01]  /*7be0*/  FFMA.FTZ R176, R176, R125, -R175 ;  /* 0x0000007db0b07223 */ /* 0x000fe200000108af */
[C---:B------:R-:W-:Y:S01]  /*7bf0*/  FMUL.FTZ R115, R125.reuse, UR31 ;  /* 0x0000001f7d737c20 */ /* 0x040fe20008410000 */
[C---:B-1----:R-:W-:Y:S01]  /*7c00*/  FFMA.FTZ R117, R125.reuse, UR46, -R120 ;  /* 0x0000002e7d757c23 */ /* 0x042fe20008010878 */
[-C--:B------:R-:W-:Y:S01]  /*7c10*/  FMUL.FTZ R125, R125, R16.reuse ;  /* 0x000000107d7d7220 */ /* 0x080fe20000410000 */
[----:B------:R-:W-:Y:S01]  /*7c20*/  FMUL.FTZ R119, R146, R16 ;  /* 0x0000001092777220 */ /* 0x000fe20000410000 */
[----:B------:R-:W-:Y:S01]  /*7c30*/  FFMA.FTZ R114, R114, R146, R123 ;  /* 0x0000009272727223 */ /* 0x000fe2000001007b */
[----:B------:R-:W-:Y:S01]  /*7c40*/  FADD.FTZ R144, R144, R121 ;  /* 0x0000007990907221 */ /* 0x000fe20000010000 */
[C---:B------:R-:W-:Y:S01]  /*7c50*/  FMUL.FTZ R127, R124.reuse, R125 ;  /* 0x0000007d7c7f7220 */ /* 0x040fe20000410000 */
[----:B------:R-:W-:Y:S01]  /*7c60*/  FMUL.FTZ R116, R124, R119 ;  /* 0x000000777c747220 */ /* 0x000fe20000410000 */
[----:B------:R-:W-:Y:S01]  /*7c70*/  FFMA.FTZ R121, R146, UR46, R115 ;  /* 0x0000002e92797c23 */ /* 0x000fe20008010073 */
[----:B------:R-:W-:Y:S01]  /*7c80*/  FMUL.FTZ R123, R124, R117 ;  /* 0x000000757c7b7220 */ /* 0x000fe20000410000 */
[----:B------:R-:W-:Y:S01]  /*7c90*/  FADD.FTZ R176, R145, R176 ;  /* 0x000000b091b07221 */ /* 0x000fe20000010000 */
[CC--:B------:R-:W-:Y:S01]  /*7ca0*/  FMUL.FTZ R126, R51.reuse, R119.reuse ;  /* 0x00000077337e7220 */ /* 0x0c0fe20000410000 */
[C---:B------:R-:W-:Y:S01]  /*7cb0*/  FFMA.FTZ R118, R122.reuse, R119, R127 ;  /* 0x000000777a767223 */ /* 0x040fe2000001007f */
[----:B------:R-:W-:Y:S01]  /*7cc0*/  FFMA.FTZ R119, R122, R125, -R116 ;  /* 0x0000007d7a777223 */ /* 0x000fe20000010874 */
[----:B------:R-:W-:Y:S01]  /*7cd0*/  FMUL.FTZ R120, R50, R15 ;  /* 0x0000000f32787220 */ /* 0x000fe20000410000 */
[----:B------:R-:W-:Y:S01]  /*7ce0*/  FFMA.FTZ R116, R122, R121, R123 ;  /* 0x000000797a747223 */ /* 0x000fe2000001007b */
[----:B------:R-:W-:Y:S01]  /*7cf0*/  FMUL.FTZ R123, R176, UR31 ;  /* 0x0000001fb07b7c20 */ /* 0x000fe20008410000 */
[----:B------:R-:W-:Y:S01]  /*7d00*/  FMUL.FTZ R128, R51, R125 ;  /* 0x0000007d33807220 */ /* 0x000fe20000410000 */
[----:B------:R-:W-:Y:S01]  /*7d10*/  FMUL.FTZ R117, R177, R176 ;  /* 0x000000b0b1757220 */ /* 0x000fe20000410000 */
[----:B------:R-:W-:Y:S01]  /*7d20*/  FFMA.FTZ R121, R113, -R120, R226 ;  /* 0x8000007871797223 */ /* 0x000fe200000100e2 */
[----:B------:R-:W-:Y:S01]  /*7d30*/  FMUL.FTZ R177, R177, R144 ;  /* 0x00000090b1b17220 */ /* 0x000fe20000410000 */
[----:B------:R-:W-:Y:S01]  /*7d40*/  FMUL.FTZ R113, R113, R176 ;  /* 0x000000b071717220 */ /* 0x000fe20000410000 */
[C---:B------:R-:W-:Y:S01]  /*7d50*/  FMUL.FTZ R124, R144.reuse, UR31 ;  /* 0x0000001f907c7c20 */ /* 0x040fe20008410000 */
[C---:B------:R-:W-:Y:S01]  /*7d60*/  FFMA.FTZ R125, R144.reuse, UR46, R123 ;  /* 0x0000002e907d7c23 */ /* 0x040fe2000801007b */
[-C--:B------:R-:W-:Y:S01]  /*7d70*/  FMUL.FTZ R123, R144, R15.reuse ;  /* 0x0000000f907b7220 */ /* 0x080fe20000410000 */
[----:B------:R-:W-:Y:S01]  /*7d80*/  FFMA.FTZ R117, R178, R144, R117 ;  /* 0x00000090b2757223 */ /* 0x000fe20000010075 */
[----:B------:R-:W-:Y:S01]  /*7d90*/  FMUL.FTZ R127, R176, R15 ;  /* 0x0000000fb07f7220 */ /* 0x000fe20000410000 */
[----:B------:R-:W-:Y:S01]  /*7da0*/  FFMA.FTZ R178, R178, R176, -R177 ;  /* 0x000000b0b2b27223 */ /* 0x000fe200000108b1 */
[C---:B------:R-:W-:Y:S01]  /*7db0*/  FFMA.FTZ R122, -R112.reuse, R120, R229 ;  /* 0x00000078707a7223 */ /* 0x040fe200000101e5 */
[----:B------:R-:W-:Y:S01]  /*7dc0*/  FFMA.FTZ R113, R112, R144, R113 ;  /* 0x0000009070717223 */ /* 0x000fe20000010071 */
[----:B------:R-:W-:Y:S01]  /*7dd0*/  FFMA.FTZ R124, R176, UR46, -R124 ;  /* 0x0000002eb07c7c23 */ /* 0x000fe2000801087c */
[----:B------:R-:W-:-:S02]  /*7de0*/  IMAD R115, R162, 0x84, R174 ;  /* 0x00000084a2737824 */ /* 0x000fc400078e02ae */
[C---:B------:R-:W-:Y:S01]  /*7df0*/  FMUL.FTZ R112, R121.reuse, R123 ;  /* 0x0000007b79707220 */ /* 0x040fe20000410000 */
[----:B------:R-:W-:Y:S01]  /*7e00*/  FADD.FTZ R133, R142, R117 ;  /* 0x000000758e857221 */ /* 0x000fe20000010000 */
[-C--:B------:R-:W-:Y:S01]  /*7e10*/  FMUL.FTZ R129, R121, R127.reuse ;  /* 0x0000007f79817220 */ /* 0x080fe20000410000 */
[----:B------:R-:W-:Y:S01]  /*7e20*/  FADD.FTZ R178, R143, R178 ;  /* 0x000000b28fb27221 */ /* 0x000fe20000010000 */
[----:B------:R-:W-:Y:S01]  /*7e30*/  FMUL.FTZ R117, R121, R124 ;  /* 0x0000007c79757220 */ /* 0x000fe20000410000 */
[C---:B------:R-:W-:Y:S01]  /*7e40*/  FFMA.FTZ R121, R122.reuse, R127, -R112 ;  /* 0x0000007f7a797223 */ /* 0x040fe20000010870 */
[----:B------:R0:W-:Y:S01]  /*7e50*/  STS [R115+0x4278], R126 ;  /* 0x0042787e73007388 */ /* 0x0001e20000000800 */
[----:B------:R-:W-:Y:S01]  /*7e60*/  FMUL.FTZ R112, R49, R14 ;  /* 0x0000000e31707220 */ /* 0x000fe20000410000 */
[C---:B------:R-:W-:Y:S01]  /*7e70*/  FFMA.FTZ R120, R122.reuse, R123, R129 ;  /* 0x0000007b7a787223 */ /* 0x040fe20000010081 */
[----:B------:R-:W-:Y:S01]  /*7e80*/  FFMA.FTZ R117, R122, R125, R117 ;  /* 0x0000007d7a757223 */ /* 0x000fe20000010075 */
[----:B------:R-:W-:Y:S01]  /*7e90*/  FMUL.FTZ R125, R133, UR31 ;  /* 0x0000001f857d7c20 */ /* 0x000fe20008410000 */
[C---:B------:R-:W-:Y:S01]  /*7ea0*/  FFMA.FTZ R122, R111.reuse, -R112, R224 ;  /* 0x800000706f7a7223 */ /* 0x040fe200000100e0 */
[----:B------:R-:W-:Y:S01]  /*7eb0*/  FMUL.FTZ R111, R111, R178 ;  /* 0x000000b26f6f7220 */ /* 0x000fe20000410000 */
[C---:B------:R-:W-:Y:S01]  /*7ec0*/  FMUL.FTZ R124, R178.reuse, UR31 ;  /* 0x0000001fb27c7c20 */ /* 0x040fe20008410000 */
[----:B------:R-:W-:Y:S01]  /*7ed0*/  FMUL.FTZ R131, R178, R14 ;  /* 0x0000000eb2837220 */ /* 0x000fe20000410000 */
[----:B------:R-:W-:Y:S01]  /*7ee0*/  FFMA.FTZ R112, -R110, R112, R223 ;  /* 0x000000706e707223 */ /* 0x000fe200000101df */
[----:B0-----:R-:W-:Y:S01]  /*7ef0*/  FMUL.FTZ R126, R50, R123 ;  /* 0x0000007b327e7220 */ /* 0x001fe20000410000 */
[----:B------:R-:W-:Y:S01]  /*7f00*/  FMUL.FTZ R123, R179, R178 ;  /* 0x000000b2b37b7220 */ /* 0x000fe20000410000 */
[----:B------:R-:W-:Y:S01]  /*7f10*/  FMUL.FTZ R129, R133, R14 ;  /* 0x0000000e85817220 */ /* 0x000fe20000410000 */
[-C--:B------:R-:W-:Y:S01]  /*7f20*/  FFMA.FTZ R110, R110, R133.reuse, R111 ;  /* 0x000000856e6e7223 */ /* 0x080fe2000001006f */
[-C--:B------:R-:W-:Y:S01]  /*7f30*/  FMUL.FTZ R179, R179, R133.reuse ;  /* 0x00000085b3b37220 */ /* 0x080fe20000410000 */
[----:B------:R-:W-:Y:S01]  /*7f40*/  FFMA.FTZ R123, R180, R133, R123 ;  /* 0x00000085b47b7223 */ /* 0x000fe2000001007b */
[----:B------:R-:W-:Y:S01]  /*7f50*/  FFMA.FTZ R111, R178, UR46, -R125 ;  /* 0x0000002eb26f7c23 */ /* 0x000fe2000801087d */
[----:B------:R-:W-:Y:S01]  /*7f60*/  FFMA.FTZ R125, R133, UR46, R124 ;  /* 0x0000002e857d7c23 */ /* 0x000fe2000801007c */
[----:B------:R0:W-:Y:S01]  /*7f70*/  STS [R115+0x427c], R128 ;  /* 0x00427c8073007388 */ /* 0x0001e20000000800 */
[----:B------:R-:W-:Y:S01]  /*7f80*/  FADD.FTZ R140, R140, R123 ;  /* 0x0000007b8c8c7221 */ /* 0x000fe20000010000 */
[C---:B------:R-:W-:Y:S01]  /*7f90*/  FMUL.FTZ R123, R122.reuse, R131 ;  /* 0x000000837a7b7220 */ /* 0x040fe20000410000 */
[----:B------:R-:W-:Y:S01]  /*7fa0*/  FMUL.FTZ R124, R122, R129 ;  /* 0x000000817a7c7220 */ /* 0x000fe20000410000 */
[----:B------:R-:W-:Y:S01]  /*7fb0*/  FFMA.FTZ R180, R180, R178, -R179 ;  /* 0x000000b2b4b47223 */ /* 0x000fe200000108b3 */
[----:B------:R1:W-:Y:S01]  /*7fc0*/  STS [R115+0x4270], R126 ;  /* 0x0042707e73007388 */ /* 0x0003e20000000800 */
[----:B------:R-:W-:Y:S01]  /*7fd0*/  FMUL.FTZ R224, R30, -R224 ;  /* 0x800000e01ee07220 */ /* 0x000fe20000410000 */
[----:B------:R-:W-:Y:S01]  /*7fe0*/  FMUL.FTZ R226, R31, -R226 ;  /* 0x800000e21fe27220 */ /* 0x000fe20000410000 */
[----:B------:R-:W-:Y:S01]  /*7ff0*/  FADD.FTZ R180, R141, R180 ;  /* 0x000000b48db47221 */ /* 0x000fe20000010000 */
[----:B------:R-:W-:Y:S01]  /*8000*/  FMUL.FTZ R228, R32, -R228 ;  /* 0x800000e420e47220 */ /* 0x000fe20000410000 */
[----:B0-----:R-:W-:Y:S01]  /*8010*/  FMUL.FTZ R128, R50, R127 ;  /* 0x0000007f32807220 */ /* 0x001fe20000410000 */
[----:B------:R-:W-:Y:S01]  /*8020*/  FMUL.FTZ R127, R122, R111 ;  /* 0x0000006f7a7f7220 */ /* 0x000fe20000410000 */
[C---:B------:R-:W-:Y:S01]  /*8030*/  FFMA.FTZ R122, R112.reuse, R129, R123 ;  /* 0x00000081707a7223 */ /* 0x040fe2000001007b */
[----:B------:R-:W-:Y:S01]  /*8040*/  FFMA.FTZ R123, R112, R131, -R124 ;  /* 0x00000083707b7223 */ /* 0x000fe2000001087c */
[----:B------:R-:W-:Y:S01]  /*8050*/  FMUL.FTZ R124, R48, R13 ;  /* 0x0000000d307c7220 */ /* 0x000fe20000410000 */
[----:B-1----:R-:W-:Y:S01]  /*8060*/  FMUL.FTZ R126, R49, R129 ;  /* 0x00000081317e7220 */ /* 0x002fe20000410000 */
[----:B------:R-:W-:Y:S01]  /*8070*/  FFMA.FTZ R112, R112, R125, R127 ;  /* 0x0000007d70707223 */ /* 0x000fe2000001007f */
[----:B------:R-:W-:Y:S01]  /*8080*/  FMUL.FTZ R111, R181, R180 ;  /* 0x000000b4b56f7220 */ /* 0x000fe20000410000 */
[C---:B------:R-:W-:Y:S01]  /*8090*/  FFMA.FTZ R125, R109.reuse, -R124, R220 ;  /* 0x8000007c6d7d7223 */ /* 0x040fe200000100dc */
[----:B------:R-:W-:Y:S01]  /*80a0*/  FMUL.FTZ R109, R109, R180 ;  /* 0x000000b46d6d7220 */ /* 0x000fe20000410000 */
[----:B------:R-:W-:Y:S01]  /*80b0*/  FMUL.FTZ R127, R140, UR31 ;  /* 0x0000001f8c7f7c20 */ /* 0x000fe20008410000 */
[----:B------:R0:W-:Y:S01]  /*80c0*/  STS [R115+0x4268], R126 ;  /* 0x0042687e73007388 */ /* 0x0001e20000000800 */
[-C--:B------:R-:W-:Y:S01]  /*80d0*/  FMUL.FTZ R181, R181, R140.reuse ;  /* 0x0000008cb5b57220 */ /* 0x080fe20000410000 */
[-C--:B------:R-:W-:Y:S01]  /*80e0*/  FFMA.FTZ R109, R108, R140.reuse, R109 ;  /* 0x0000008c6c6d7223 */ /* 0x080fe2000001006d */
[C---:B------:R-:W-:Y:S01]  /*80f0*/  FFMA.FTZ R111, R182.reuse, R140, R111 ;  /* 0x0000008cb66f7223 */ /* 0x040fe2000001006f */
[----:B------:R1:W-:Y:S01]  /*8100*/  STS [R115+0x4274], R128 ;  /* 0x0042748073007388 */ /* 0x0003e20000000800 */
[----:B------:R-:W-:Y:S01]  /*8110*/  FFMA.FTZ R182, R182, R180, -R181 ;  /* 0x000000b4b6b67223 */ /* 0x000fe200000108b5 */
[----:B------:R-:W-:Y:S01]  /*8120*/  FMUL.FTZ R220, R29, -R220 ;  /* 0x800000dc1ddc7220 */ /* 0x000fe20000410000 */
[----:B------:R-:W-:-:S02]  /*8130*/  FADD.FTZ R141, R138, R111 ;  /* 0x0000006f8a8d7221 */ /* 0x000fc40000010000 */
[----:B------:R-:W-:Y:S01]  /*8140*/  FADD.FTZ R182, R139, R182 ;  /* 0x000000b68bb67221 */ /* 0x000fe20000010000 */
[----:B0-----:R-:W-:Y:S01]  /*8150*/  FFMA.FTZ R126, -R108, R124, R225 ;  /* 0x0000007c6c7e7223 */ /* 0x001fe200000101e1 */
[C---:B------:R-:W-:Y:S01]  /*8160*/  FMUL.FTZ R124, R180.reuse, UR31 ;  /* 0x0000001fb47c7c20 */ /* 0x040fe20008410000 */
[----:B------:R-:W-:Y:S01]  /*8170*/  FFMA.FTZ R108, R180, UR46, -R127 ;  /* 0x0000002eb46c7c23 */ /* 0x000fe2000801087f */
[----:B------:R-:W-:Y:S01]  /*8180*/  FMUL.FTZ R127, R140, R13 ;  /* 0x0000000d8c7f7220 */ /* 0x000fe20000410000 */
[----:B-1----:R-:W-:Y:S01]  /*8190*/  FMUL.FTZ R128, R49, R131 ;  /* 0x0000008331807220 */ /* 0x002fe20000410000 */
[----:B------:R-:W-:Y:S01]  /*81a0*/  FMUL.FTZ R131, R180, R13 ;  /* 0x0000000db4837220 */ /* 0x000fe20000410000 */
[----:B------:R-:W-:Y:S01]  /*81b0*/  FFMA.FTZ R129, R140, UR46, R124 ;  /* 0x0000002e8c817c23 */ /* 0x000fe2000801007c */
[C---:B------:R-:W-:Y:S01]  /*81c0*/  FMUL.FTZ R124, R125.reuse, R127 ;  /* 0x0000007f7d7c7220 */ /* 0x040fe20000410000 */
[C---:B------:R-:W-:Y:S01]  /*81d0*/  FMUL.FTZ R111, R125.reuse, R108 ;  /* 0x0000006c7d6f7220 */ /* 0x040fe20000410000 */
[-C--:B------:R-:W-:Y:S01]  /*81e0*/  FMUL.FTZ R133, R125, R131.reuse ;  /* 0x000000837d857220 */ /* 0x080fe20000410000 */
[----:B------:R-:W-:Y:S01]  /*81f0*/  FMUL.FTZ R108, R47, R12 ;  /* 0x0000000c2f6c7220 */ /* 0x000fe20000410000 */
[----:B------:R0:W-:Y:S01]  /*8200*/  STS [R115+0x426c], R128 ;  /* 0x00426c8073007388 */ /* 0x0001e20000000800 */
[C---:B------:R-:W-:Y:S01]  /*8210*/  FFMA.FTZ R124, R126.reuse, R131, -R124 ;  /* 0x000000837e7c7223 */ /* 0x040fe2000001087c */
[C---:B------:R-:W-:Y:S01]  /*8220*/  FFMA.FTZ R125, R126.reuse, R127, R133 ;  /* 0x0000007f7e7d7223 */ /* 0x040fe20000010085 */
[----:B------:R-:W-:Y:S01]  /*8230*/  FFMA.FTZ R111, R126, R129, R111 ;  /* 0x000000817e6f7223 */ /* 0x000fe2000001006f */
[C---:B------:R-:W-:Y:S01]  /*8240*/  FFMA.FTZ R126, R107.reuse, -R108, R222 ;  /* 0x8000006c6b7e7223 */ /* 0x040fe200000100de */
[----:B------:R-:W-:Y:S01]  /*8250*/  FMUL.FTZ R107, R107, R182 ;  /* 0x000000b66b6b7220 */ /* 0x000fe20000410000 */
[----:B------:R-:W-:Y:S01]  /*8260*/  FMUL.FTZ R129, R141, UR31 ;  /* 0x0000001f8d817c20 */ /* 0x000fe20008410000 */
[----:B------:R-:W-:Y:S01]  /*8270*/  FMUL.FTZ R130, R48, R131 ;  /* 0x0000008330827220 */ /* 0x000fe20000410000 */
[C---:B------:R-:W-:Y:S01]  /*8280*/  FFMA.FTZ R108, -R106.reuse, R108, R219 ;  /* 0x0000006c6a6c7223 */ /* 0x040fe200000101db */
[----:B------:R-:W-:Y:S01]  /*8290*/  FFMA.FTZ R106, R106, R141, R107 ;  /* 0x0000008d6a6a7223 */ /* 0x000fe2000001006b */
[----:B0-----:R-:W-:Y:S01]  /*82a0*/  FMUL.FTZ R128, R48, R127 ;  /* 0x0000007f30807220 */ /* 0x001fe20000410000 */
[C---:B------:R-:W-:Y:S01]  /*82b0*/  FMUL.FTZ R127, R183.reuse, R182 ;  /* 0x000000b6b77f7220 */ /* 0x040fe20000410000 */
[-C--:B------:R-:W-:Y:S01]  /*82c0*/  FMUL.FTZ R183, R183, R141.reuse ;  /* 0x0000008db7b77220 */ /* 0x080fe20000410000 */
[-C--:B------:R-:W-:Y:S01]  /*82d0*/  FMUL.FTZ R139, R182, R12.reuse ;  /* 0x0000000cb68b7220 */ /* 0x080fe20000410000 */
[----:B------:R-:W-:Y:S01]  /*82e0*/  FMUL.FTZ R131, R141, R12 ;  /* 0x0000000c8d837220 */ /* 0x000fe20000410000 */
[----:B------:R0:W-:Y:S01]  /*82f0*/  STS [R115+0x4260], R128 ;  /* 0x0042608073007388 */ /* 0x0001e20000000800 */
[C---:B------:R-:W-:Y:S01]  /*8300*/  FFMA.FTZ R127, R184.reuse, R141, R127 ;  /* 0x0000008db87f7223 */ /* 0x040fe2000001007f */
[----:B------:R-:W-:Y:S01]  /*8310*/  FFMA.FTZ R184, R184, R182, -R183 ;  /* 0x000000b6b8b87223 */ /* 0x000fe200000108b7 */
[----:B------:R-:W-:Y:S01]  /*8320*/  FFMA.FTZ R107, R182, UR46, -R129 ;  /* 0x0000002eb66b7c23 */ /* 0x000fe20008010881 */
[----:B------:R-:W-:Y:S01]  /*8330*/  FMUL.FTZ R133, R126, R139 ;  /* 0x0000008b7e857220 */ /* 0x000fe20000410000 */
[----:B------:R-:W-:Y:S01]  /*8340*/  FADD.FTZ R136, R136, R127 ;  /* 0x0000007f88887221 */ /* 0x000fe20000010000 */
[----:B------:R-:W-:Y:S01]  /*8350*/  FADD.FTZ R184, R137, R184 ;  /* 0x000000b889b87221 */ /* 0x000fe20000010000 */
[----:B------:R-:W-:Y:S01]  /*8360*/  FMUL.FTZ R127, R126, R107 ;  /* 0x0000006b7e7f7220 */ /* 0x000fe20000410000 */
[----:B------:R-:W-:Y:S01]  /*8370*/  FMUL.FTZ R132, R47, R139 ;  /* 0x0000008b2f847220 */ /* 0x000fe20000410000 */
[-C--:B------:R-:W-:Y:S01]  /*8380*/  FFMA.FTZ R140, R108, R131.reuse, R133 ;  /* 0x000000836c8c7223 */ /* 0x080fe20000010085 */
[----:B0-----:R-:W-:Y:S01]  /*8390*/  FMUL.FTZ R128, R182, UR31 ;  /* 0x0000001fb6807c20 */ /* 0x001fe20008410000 */
[C---:B------:R-:W-:Y:S01]  /*83a0*/  FMUL.FTZ R107, R185.reuse, R184 ;  /* 0x000000b8b96b7220 */ /* 0x040fe20000410000 */
[-C--:B------:R-:W-:Y:S01]  /*83b0*/  FMUL.FTZ R185, R185, R136.reuse ;  /* 0x00000088b9b97220 */ /* 0x080fe20000410000 */
[----:B------:R0:W-:Y:S01]  /*83c0*/  STS [R115+0x4264], R130 ;  /* 0x0042648273007388 */ /* 0x0001e20000000800 */
[----:B------:R-:W-:Y:S01]  /*83d0*/  FFMA.FTZ R129, R141, UR46, R128 ;  /* 0x0000002e8d817c23 */ /* 0x000fe20008010080 */
[----:B------:R-:W-:Y:S01]  /*83e0*/  FMUL.FTZ R128, R126, R131 ;  /* 0x000000837e807220 */ /* 0x000fe20000410000 */
[----:B------:R-:W-:Y:S01]  /*83f0*/  FMUL.FTZ R126, R46, R11 ;  /* 0x0000000b2e7e7220 */ /* 0x000fe20000410000 */
[C---:B------:R-:W-:Y:S01]  /*8400*/  FFMA.FTZ R107, R186.reuse, R136, R107 ;  /* 0x00000088ba6b7223 */ /* 0x040fe2000001006b */
[----:B------:R-:W-:Y:S01]  /*8410*/  FFMA.FTZ R186, R186, R184, -R185 ;  /* 0x000000b8baba7223 */ /* 0x000fe200000108b9 */
[C---:B------:R-:W-:Y:S01]  /*8420*/  FFMA.FTZ R139, R108.reuse, R139, -R128 ;  /* 0x0000008b6c8b7223 */ /* 0x040fe20000010880 */
[----:B------:R-:W-:Y:S01]  /*8430*/  FFMA.FTZ R108, R108, R129, R127 ;  /* 0x000000816c6c7223 */ /* 0x000fe2000001007f */
[C---:B------:R-:W-:Y:S01]  /*8440*/  FFMA.FTZ R127, R105.reuse, -R126, R216 ;  /* 0x8000007e697f7223 */ /* 0x040fe200000100d8 */
[----:B------:R-:W-:Y:S01]  /*8450*/  FMUL.FTZ R105, R105, R184 ;  /* 0x000000b869697220 */ /* 0x000fe20000410000 */
[----:B------:R-:W-:Y:S01]  /*8460*/  FMUL.FTZ R129, R136, UR31 ;  /* 0x0000001f88817c20 */ /* 0x000fe20008410000 */
[----:B0-----:R-:W-:Y:S01]  /*8470*/  FMUL.FTZ R130, R47, R131 ;  /* 0x000000832f827220 */ /* 0x001fe20000410000 */
[C---:B------:R-:W-:Y:S01]  /*8480*/  FFMA.FTZ R128, -R104.reuse, R126, R221 ;  /* 0x0000007e68807223 */ /* 0x040fe200000101dd */
[----:B------:R-:W-:Y:S01]  /*8490*/  FFMA.FTZ R105, R104, R136, R105 ;  /* 0x0000008868697223 */ /* 0x000fe20000010069 */
[C---:B------:R-:W-:Y:S01]  /*84a0*/  FFMA.FTZ R104, R184.reuse, UR46, -R129 ;  /* 0x0000002eb8687c23 */ /* 0x040fe20008010881 */
[-C--:B------:R-:W-:Y:S01]  /*84b0*/  FMUL.FTZ R131, R184, R11.reuse ;  /* 0x0000000bb8837220 */ /* 0x080fe20000410000 */
[----:B------:R-:W-:Y:S01]  /*84c0*/  FMUL.FTZ R141, R136, R11 ;  /* 0x0000000b888d7220 */ /* 0x000fe20000410000 */
[----:B------:R-:W-:Y:S01]  /*84d0*/  FMUL.FTZ R126, R184, UR31 ;  /* 0x0000001fb87e7c20 */ /* 0x000fe20008410000 */
[----:B------:R-:W-:Y:S01]  /*84e0*/  FADD.FTZ R186, R135, R186 ;  /* 0x000000ba87ba7221 */ /* 0x000fe20000010000 */
[----:B------:R-:W-:Y:S01]  /*84f0*/  FADD.FTZ R137, R134, R107 ;  /* 0x0000006b86897221 */ /* 0x000fe20000010000 */
[C---:B------:R-:W-:Y:S01]  /*8500*/  FMUL.FTZ R133, R127.reuse, R131 ;  /* 0x000000837f857220 */ /* 0x040fe20000410000 */
[C---:B------:R-:W-:Y:S01]  /*8510*/  FMUL.FTZ R142, R127.reuse, R141 ;  /* 0x0000008d7f8e7220 */ /* 0x040fe20000410000 */
[----:B------:R-:W-:Y:S01]  /*8520*/  FMUL.FTZ R107, R127, R104 ;  /* 0x000000687f6b7220 */ /* 0x000fe20000410000 */
[----:B------:R0:W-:Y:S01]  /*8530*/  STS [R115+0x425c], R132 ;  /* 0x00425c8473007388 */ /* 0x0001e20000000800 */
[----:B------:R-:W-:Y:S01]  /*8540*/  FFMA.FTZ R129, R136, UR46, R126 ;  /* 0x0000002e88817c23 */ /* 0x000fe2000801007e */
[----:B------:R-:W-:Y:S01]  /*8550*/  FMUL.FTZ R127, R187, R186 ;  /* 0x000000babb7f7220 */ /* 0x000fe20000410000 */
[----:B------:R-:W-:Y:S01]  /*8560*/  FMUL.FTZ R126, R45, R10 ;  /* 0x0000000a2d7e7220 */ /* 0x000fe20000410000 */
[----:B------:R1:W-:Y:S01]  /*8570*/  STS [R115+0x4258], R130 ;  /* 0x0042588273007388 */ /* 0x0003e20000000800 */
[-C--:B------:R-:W-:Y:S01]  /*8580*/  FMUL.FTZ R187, R187, R137.reuse ;  /* 0x00000089bbbb7220 */ /* 0x080fe20000410000 */
[----:B------:R-:W-:Y:S01]  /*8590*/  FFMA.FTZ R104, R188, R137, R127 ;  /* 0x00000089bc687223 */ /* 0x000fe2000001007f */
[C---:B------:R-:W-:Y:S01]  /*85a0*/  FFMA.FTZ R127, R103.reuse, -R126, R218 ;  /* 0x8000007e677f7223 */ /* 0x040fe200000100da */
[----:B------:R-:W-:Y:S01]  /*85b0*/  FFMA.FTZ R107, R128, R129, R107 ;  /* 0x00000081806b7223 */ /* 0x000fe2000001006b */
[-C--:B------:R-:W-:Y:S01]  /*85c0*/  FMUL.FTZ R103, R103, R186.reuse ;  /* 0x000000ba67677220 */ /* 0x080fe20000410000 */
[----:B0-----:R-:W-:Y:S01]  /*85d0*/  FMUL.FTZ R132, R46, R131 ;  /* 0x000000832e847220 */ /* 0x001fe20000410000 */
[C---:B------:R-:W-:Y:S01]  /*85e0*/  FMUL.FTZ R129, R137.reuse, UR31 ;  /* 0x0000001f89817c20 */ /* 0x040fe20008410000 */
[----:B------:R-:W-:Y:S01]  /*85f0*/  FFMA.FTZ R187, R188, R186, -R187 ;  /* 0x000000babcbb7223 */ /* 0x000fe200000108bb */
[----:B------:R-:W-:Y:S01]  /*8600*/  FFMA.FTZ R126, -R102, R126, R215 ;  /* 0x0000007e667e7223 */ /* 0x000fe200000101d7 */
[-C--:B-1----:R-:W-:Y:S01]  /*8610*/  FMUL.FTZ R130, R46, R141.reuse ;  /* 0x0000008d2e827220 */ /* 0x082fe20000410000 */
[----:B------:R0:W-:Y:S01]  /*8620*/  STS [R115+0x4254], R132 ;  /* 0x0042548473007388 */ /* 0x0001e20000000800 */
[C---:B------:R-:W-:Y:S01]  /*8630*/  FFMA.FTZ R141, R128.reuse, R141, R133 ;  /* 0x0000008d808d7223 */ /* 0x040fe20000010085 */
[----:B------:R-:W-:Y:S01]  /*8640*/  FFMA.FTZ R142, R128, R131, -R142 ;  /* 0x00000083808e7223 */ /* 0x000fe2000001088e */
[----:B------:R-:W-:Y:S01]  /*8650*/  FFMA.FTZ R102, R102, R137, R103 ;  /* 0x0000008966667223 */ /* 0x000fe20000010067 */
[----:B------:R1:W-:Y:S01]  /*8660*/  STS [R115+0x4250], R130 ;  /* 0x0042508273007388 */ /* 0x0003e20000000800 */
[----:B------:R-:W-:Y:S01]  /*8670*/  FMUL.FTZ R138, R137, R10 ;  /* 0x0000000a898a7220 */ /* 0x000fe20000410000 */
[----:B------:R-:W-:Y:S01]  /*8680*/  FMUL.FTZ R128, R186, UR31 ;  /* 0x0000001fba807c20 */ /* 0x000fe20008410000 */
[----:B------:R-:W-:Y:S01]  /*8690*/  FADD.FTZ R214, R214, R187 ;  /* 0x000000bbd6d67221 */ /* 0x000fe20000010000 */
[----:B------:R-:W-:Y:S01]  /*86a0*/  FADD.FTZ R144, R213, R104 ;  /* 0x00000068d5907221 */ /* 0x000fe20000010000 */
[----:B------:R-:W-:Y:S01]  /*86b0*/  FMUL.FTZ R143, R127, R138 ;  /* 0x0000008a7f8f7220 */ /* 0x000fe20000410000 */
[----:B0-----:R-:W-:Y:S01]  /*86c0*/  FMUL.FTZ R132, R186, R10 ;  /* 0x0000000aba847220 */ /* 0x001fe20000410000 */
[----:B------:R-:W-:Y:S01]  /*86d0*/  FMUL.FTZ R134, R45, R138 ;  /* 0x0000008a2d867220 */ /* 0x000fe20000410000 */
[-C--:B------:R-:W-:Y:S01]  /*86e0*/  FMUL.FTZ R145, R214, R9.reuse ;  /* 0x00000009d6917220 */ /* 0x080fe20000410000 */
[----:B------:R-:W-:Y:S01]  /*86f0*/  IADD3 R183, PT, PT, R162, 0x540, RZ ;  /* 0x00000540a2b77810 */ /* 0x000fe20007ffe0ff */
[----:B-1----:R-:W-:Y:S01]  /*8700*/  FFMA.FTZ R130, R186, UR46, -R129 ;  /* 0x0000002eba827c23 */ /* 0x002fe20008010881 */
[-C--:B------:R-:W-:Y:S01]  /*8710*/  FMUL.FTZ R103, R127, R132.reuse ;  /* 0x000000847f677220 */ /* 0x080fe20000410000 */
[----:B------:R-:W-:Y:S01]  /*8720*/  FFMA.FTZ R129, R137, UR46, R128 ;  /* 0x0000002e89817c23 */ /* 0x000fe20008010080 */
[C---:B------:R-:W-:Y:S01]  /*8730*/  FFMA.FTZ R143, R126.reuse, R132, -R143 ;  /* 0x000000847e8f7223 */ /* 0x040fe2000001088f */
[----:B------:R-:W-:Y:S01]  /*8740*/  FMUL.FTZ R131, R127, R130 ;  /* 0x000000827f837220 */ /* 0x000fe20000410000 */
[----:B------:R-:W-:Y:S01]  /*8750*/  FFMA.FTZ R138, R126, R138, R103 ;  /* 0x0000008a7e8a7223 */ /* 0x000fe20000010067 */
[C---:B------:R-:W-:Y:S01]  /*8760*/  FMUL.FTZ R103, R189.reuse, R214 ;  /* 0x000000d6bd677220 */ /* 0x040fe20000410000 */
[----:B------:R-:W-:Y:S01]  /*8770*/  FMUL.FTZ R127, R44, R9 ;  /* 0x000000092c7f7220 */ /* 0x000fe20000410000 */
[----:B------:R-:W-:Y:S01]  /*8780*/  FFMA.FTZ R104, R126, R129, R131 ;  /* 0x000000817e687223 */ /* 0x000fe20000010083 */
[-C--:B------:R-:W-:Y:S01]  /*8790*/  FMUL.FTZ R189, R189, R144.reuse ;  /* 0x00000090bdbd7220 */ /* 0x080fe20000410000 */
[----:B------:R-:W-:Y:S01]  /*87a0*/  FFMA.FTZ R126, R190, R144, R103 ;  /* 0x00000090be7e7223 */ /* 0x000fe20000010067 */
[CC--:B------:R-:W-:Y:S01]  /*87b0*/  FFMA.FTZ R128, R101.reuse, -R127.reuse, R248 ;  /* 0x8000007f65807223 */ /* 0x0c0fe200000100f8 */
[----:B------:R-:W-:Y:S01]  /*87c0*/  FMUL.FTZ R101, R101, R214 ;  /* 0x000000d665657220 */ /* 0x000fe20000410000 */
[----:B------:R-:W-:Y:S01]  /*87d0*/  FFMA.FTZ R103, -R100, R127, R217 ;  /* 0x0000007f64677223 */ /* 0x000fe200000101d9 */
[----:B------:R-:W-:Y:S01]  /*87e0*/  FMUL.FTZ R127, R214, UR31 ;  /* 0x0000001fd67f7c20 */ /* 0x000fe20008410000 */
[----:B------:R-:W-:Y:S01]  /*87f0*/  FMUL.FTZ R129, R144, UR31 ;  /* 0x0000001f90817c20 */ /* 0x000fe20008410000 */
[----:B------:R-:W-:Y:S01]  /*8800*/  FFMA.FTZ R101, R100, R144, R101 ;  /* 0x0000009064657223 */ /* 0x000fe20000010065 */
[----:B------:R-:W-:Y:S01]  /*8810*/  FFMA.FTZ R189, R190, R214, -R189 ;  /* 0x000000d6bebd7223 */ /* 0x000fe200000108bd */
[C---:B------:R-:W-:Y:S01]  /*8820*/  FFMA.FTZ R100, R144.reuse, UR46, R127 ;  /* 0x0000002e90647c23 */ /* 0x040fe2000801007f */
[----:B------:R-:W-:Y:S01]  /*8830*/  FMUL.FTZ R127, R144, R9 ;  /* 0x00000009907f7220 */ /* 0x000fe20000410000 */
[----:B------:R-:W-:Y:S01]  /*8840*/  FFMA.FTZ R129, R214, UR46, -R129 ;  /* 0x0000002ed6817c23 */ /* 0x000fe20008010881 */
[----:B------:R-:W-:Y:S01]  /*8850*/  FMUL.FTZ R144, R128, R145 ;  /* 0x0000009180907220 */ /* 0x000fe20000410000 */
[----:B------:R-:W-:Y:S01]  /*8860*/  FADD.FTZ R211, R211, R126 ;  /* 0x0000007ed3d37221 */ /* 0x000fe20000010000 */
[----:B------:R-:W-:Y:S01]  /*8870*/  FADD.FTZ R146, R212, R189 ;  /* 0x000000bdd4927221 */ /* 0x000fe20000010000 */
[-C--:B------:R-:W-:Y:S01]  /*8880*/  FMUL.FTZ R126, R128, R127.reuse ;  /* 0x0000007f807e7220 */ /* 0x080fe20000410000 */
[----:B------:R-:W-:Y:S01]  /*8890*/  FMUL.FTZ R136, R45, R132 ;  /* 0x000000842d887220 */ /* 0x000fe20000410000 */
[----:B------:R-:W-:Y:S01]  /*88a0*/  FMUL.FTZ R130, R44, R127 ;  /* 0x0000007f2c827220 */ /* 0x000fe20000410000 */
[----:B------:R-:W-:Y:S01]  /*88b0*/  FMUL.FTZ R128, R128, R129 ;  /* 0x0000008180807220 */ /* 0x000fe20000410000 */
[----:B------:R-:W-:Y:S01]  /*88c0*/  FFMA.FTZ R144, R103, R127, R144 ;  /* 0x0000007f67907223 */ /* 0x000fe20000010090 */
[-C--:B------:R-:W-:Y:S01]  /*88d0*/  FMUL.FTZ R132, R44, R145.reuse ;  /* 0x000000912c847220 */ /* 0x080fe20000410000 */
[----:B------:R-:W-:Y:S01]  /*88e0*/  FMUL.FTZ R127, R191, R146 ;  /* 0x00000092bf7f7220 */ /* 0x000fe20000410000 */
[----:B------:R-:W-:Y:S01]  /*88f0*/  FFMA.FTZ R145, R103, R145, -R126 ;  /* 0x0000009167917223 */ /* 0x000fe2000001087e */
[----:B------:R-:W-:Y:S01]  /*8900*/  FMUL.FTZ R126, R43, R8 ;  /* 0x000000082b7e7220 */ /* 0x000fe20000410000 */
[-C--:B------:R-:W-:Y:S01]  /*8910*/  FMUL.FTZ R191, R191, R211.reuse ;  /* 0x000000d3bfbf7220 */ /* 0x080fe20000410000 */
[----:B------:R-:W-:Y:S01]  /*8920*/  FFMA.FTZ R103, R103, R100, R128 ;  /* 0x0000006467677223 */ /* 0x000fe20000010080 */
[----:B------:R-:W-:Y:S01]  /*8930*/  FMUL.FTZ R129, R211, UR31 ;  /* 0x0000001fd3817c20 */ /* 0x000fe20008410000 */
[-C--:B------:R-:W-:Y:S01]  /*8940*/  FFMA.FTZ R100, R192, R211.reuse, R127 ;  /* 0x000000d3c0647223 */ /* 0x080fe2000001007f */
[C---:B------:R-:W-:Y:S01]  /*8950*/  FMUL.FTZ R127, R99.reuse, R146 ;  /* 0x00000092637f7220 */ /* 0x040fe20000410000 */
[----:B------:R0:W-:Y:S01]  /*8960*/  STS [R115+0x4240], R130 ;  /* 0x0042408273007388 */ /* 0x0001e20000000800 */
[-C--:B------:R-:W-:Y:S01]  /*8970*/  FFMA.FTZ R99, R99, -R126.reuse, R246 ;  /* 0x8000007e63637223 */ /* 0x080fe200000100f6 */
[----:B------:R-:W-:Y:S01]  /*8980*/  FFMA.FTZ R128, -R98, R126, R247 ;  /* 0x0000007e62807223 */ /* 0x000fe200000101f7 */
[----:B------:R-:W-:Y:S01]  /*8990*/  FFMA.FTZ R191, R192, R146, -R191 ;  /* 0x00000092c0bf7223 */ /* 0x000fe200000108bf */
[----:B------:R1:W-:Y:S01]  /*89a0*/  STS [R115+0x4248], R134 ;  /* 0x0042488673007388 */ /* 0x0003e20000000800 */
[----:B------:R-:W-:Y:S01]  /*89b0*/  FMUL.FTZ R126, R146, UR31 ;  /* 0x0000001f927e7c20 */ /* 0x000fe20008410000 */
[----:B------:R-:W-:Y:S01]  /*89c0*/  FFMA.FTZ R98, R98, R211, R127 ;  /* 0x000000d362627223 */ /* 0x000fe2000001007f */
[----:B------:R-:W-:Y:S01]  /*89d0*/  FADD.FTZ R210, R210, R191 ;  /* 0x000000bfd2d27221 */ /* 0x000fe20000010000 */
[----:B------:R2:W-:Y:S01]  /*89e0*/  STS [R115+0x4244], R132 ;  /* 0x0042448473007388 */ /* 0x0005e20000000800 */
[----:B------:R-:W-:Y:S01]  /*89f0*/  FMUL.FTZ R127, R42, R7 ;  /* 0x000000072a7f7220 */ /* 0x000fe20000410000 */
[C---:B0-----:R-:W-:Y:S01]  /*8a00*/  FFMA.FTZ R130, R146.reuse, UR46, -R129 ;  /* 0x0000002e92827c23 */ /* 0x041fe20008010881 */
[-C--:B------:R-:W-:Y:S01]  /*8a10*/  FMUL.FTZ R146, R146, R8.reuse ;  /* 0x0000000892927220 */ /* 0x080fe20000410000 */
[----:B------:R-:W-:Y:S01]  /*8a20*/  FFMA.FTZ R129, R211, UR46, R126 ;  /* 0x0000002ed3817c23 */ /* 0x000fe2000801007e */
[----:B------:R0:W-:Y:S01]  /*8a30*/  STS [R115+0x424c], R136 ;  /* 0x00424c8873007388 */ /* 0x0001e20000000800 */
[----:B-1----:R-:W-:Y:S01]  /*8a40*/  FADD.FTZ R134, R209, R100 ;  /* 0x00000064d1867221 */ /* 0x002fe20000010000 */
[----:B------:R-:W-:Y:S01]  /*8a50*/  FMUL.FTZ R100, R211, R8 ;  /* 0x00000008d3647220 */ /* 0x000fe20000410000 */
[C---:B------:R-:W-:Y:S01]  /*8a60*/  FMUL.FTZ R147, R99.reuse, R146 ;  /* 0x0000009263937220 */ /* 0x040fe20000410000 */
[----:B------:R-:W-:Y:S01]  /*8a70*/  FMUL.FTZ R131, R99, R130 ;  /* 0x0000008263837220 */ /* 0x000fe20000410000 */
[----:B--2---:R-:W-:Y:S01]  /*8a80*/  FMUL.FTZ R132, R43, R146 ;  /* 0x000000922b847220 */ /* 0x004fe20000410000 */
[-C--:B------:R-:W-:Y:S01]  /*8a90*/  FMUL.FTZ R99, R99, R100.reuse ;  /* 0x0000006463637220 */ /* 0x080fe20000410000 */
[CC--:B------:R-:W-:Y:S01]  /*8aa0*/  FFMA.FTZ R147, R128.reuse, R100.reuse, R147 ;  /* 0x0000006480937223 */ /* 0x0c0fe20000010093 */
[----:B------:R-:W-:Y:S01]  /*8ab0*/  FMUL.FTZ R130, R43, R100 ;  /* 0x000000642b827220 */ /* 0x000fe20000410000 */
[C---:B------:R-:W-:Y:S01]  /*8ac0*/  FFMA.FTZ R100, R128.reuse, R129, R131 ;  /* 0x0000008180647223 */ /* 0x040fe20000010083 */
[----:B------:R-:W-:Y:S01]  /*8ad0*/  FFMA.FTZ R146, R128, R146, -R99 ;  /* 0x0000009280927223 */ /* 0x000fe20000010863 */
[C---:B------:R-:W-:Y:S01]  /*8ae0*/  FMUL.FTZ R99, R193.reuse, R210 ;  /* 0x000000d2c1637220 */ /* 0x040fe20000410000 */
[-C--:B------:R-:W-:Y:S01]  /*8af0*/  FMUL.FTZ R193, R193, R134.reuse ;  /* 0x00000086c1c17220 */ /* 0x080fe20000410000 */
[----:B------:R-:W-:Y:S01]  /*8b00*/  FMUL.FTZ R128, R134, UR31 ;  /* 0x0000001f86807c20 */ /* 0x000fe20008410000 */
[----:B------:R-:W-:Y:S01]  /*8b10*/  FMUL.FTZ R131, R210, R7 ;  /* 0x00000007d2837220 */ /* 0x000fe20000410000 */
[C---:B------:R-:W-:Y:S01]  /*8b20*/  FFMA.FTZ R126, R194.reuse, R134, R99 ;  /* 0x00000086c27e7223 */ /* 0x040fe20000010063 */
[-C--:B------:R-:W-:Y:S01]  /*8b30*/  FFMA.FTZ R193, R194, R210.reuse, -R193 ;  /* 0x000000d2c2c17223 */ /* 0x080fe200000108c1 */
[----:B------:R-:W-:Y:S01]  /*8b40*/  FMUL.FTZ R99, R97, R210 ;  /* 0x000000d261637220 */ /* 0x000fe20000410000 */
[----:B------:R-:W-:Y:S01]  /*8b50*/  FFMA.FTZ R129, R210, UR46, -R128 ;  /* 0x0000002ed2817c23 */ /* 0x000fe20008010880 */
[----:B------:R-:W-:Y:S01]  /*8b60*/  FADD.FTZ R207, R207, R126 ;  /* 0x0000007ecfcf7221 */ /* 0x000fe20000010000 */
[----:B------:R-:W-:Y:S01]  /*8b70*/  FADD.FTZ R208, R208, R193 ;  /* 0x000000c1d0d07221 */ /* 0x000fe20000010000 */
[-C--:B------:R-:W-:Y:S01]  /*8b80*/  FFMA.FTZ R126, R97, -R127.reuse, R244 ;  /* 0x8000007f617e7223 */ /* 0x080fe200000100f4 */
[C---:B------:R-:W-:Y:S01]  /*8b90*/  FFMA.FTZ R127, -R96.reuse, R127, R245 ;  /* 0x0000007f607f7223 */ /* 0x040fe200000101f5 */
[----:B------:R-:W-:Y:S01]  /*8ba0*/  FFMA.FTZ R99, R96, R134, R99 ;  /* 0x0000008660637223 */ /* 0x000fe20000010063 */
[CC--:B------:R-:W-:Y:S01]  /*8bb0*/  FMUL.FTZ R97, R195.reuse, R208.reuse ;  /* 0x000000d0c3617220 */ /* 0x0c0fe20000410000 */
[----:B------:R-:W-:Y:S01]  /*8bc0*/  FMUL.FTZ R195, R195, R207 ;  /* 0x000000cfc3c37220 */ /* 0x000fe20000410000 */
[----:B------:R1:W-:Y:S01]  /*8bd0*/  STS [R115+0x423c], R132 ;  /* 0x00423c8473007388 */ /* 0x0003e20000000800 */
[----:B0-----:R-:W-:Y:S01]  /*8be0*/  FMUL.FTZ R136, R42, R131 ;  /* 0x000000832a887220 */ /* 0x001fe20000410000 */
[----:B------:R-:W-:Y:S01]  /*8bf0*/  FFMA.FTZ R96, R196, R207, R97 ;  /* 0x000000cfc4607223 */ /* 0x000fe20000010061 */
[----:B------:R-:W-:Y:S01]  /*8c00*/  FMUL.FTZ R97, R210, UR31 ;  /* 0x0000001fd2617c20 */ /* 0x000fe20008410000 */
[----:B------:R-:W-:Y:S01]  /*8c10*/  FFMA.FTZ R195, R196, R208, -R195 ;  /* 0x000000d0c4c37223 */ /* 0x000fe200000108c3 */
[----:B------:R0:W-:Y:S01]  /*8c20*/  STS [R115+0x4238], R130 ;  /* 0x0042388273007388 */ /* 0x0001e20000000800 */
[----:B------:R-:W-:Y:S01]  /*8c30*/  FADD.FTZ R205, R205, R96 ;  /* 0x00000060cdcd7221 */ /* 0x000fe20000010000 */
[C---:B------:R-:W-:Y:S01]  /*8c40*/  FFMA.FTZ R128, R134.reuse, UR46, R97 ;  /* 0x0000002e86807c23 */ /* 0x040fe20008010061 */
[----:B------:R-:W-:Y:S01]  /*8c50*/  FMUL.FTZ R97, R134, R7 ;  /* 0x0000000786617220 */ /* 0x000fe20000410000 */
[C---:B------:R-:W-:Y:S01]  /*8c60*/  FMUL.FTZ R96, R126.reuse, R131 ;  /* 0x000000837e607220 */ /* 0x040fe20000410000 */
[----:B-1----:R-:W-:Y:S01]  /*8c70*/  FMUL.FTZ R132, R126, R129 ;  /* 0x000000817e847220 */ /* 0x002fe20000410000 */
[----:B------:R-:W-:Y:S01]  /*8c80*/  FADD.FTZ R206, R206, R195 ;  /* 0x000000c3cece7221 */ /* 0x000fe20000010000 */
[-C--:B------:R-:W-:Y:S01]  /*8c90*/  FMUL.FTZ R126, R126, R97.reuse ;  /* 0x000000617e7e7220 */ /* 0x080fe20000410000 */
[-C--:B------:R-:W-:Y:S01]  /*8ca0*/  FFMA.FTZ R96, R127, R97.reuse, R96 ;  /* 0x000000617f607223 */ /* 0x080fe20000010060 */
[----:B------:R-:W-:Y:S01]  /*8cb0*/  FMUL.FTZ R134, R42, R97 ;  /* 0x000000612a867220 */ /* 0x000fe20000410000 */
[----:B0-----:R-:W-:Y:S01]  /*8cc0*/  FMUL.FTZ R130, R41, R6 ;  /* 0x0000000629827220 */ /* 0x001fe20000410000 */
[C---:B------:R-:W-:Y:S01]  /*8cd0*/  FFMA.FTZ R97, R127.reuse, R131, -R126 ;  /* 0x000000837f617223 */ /* 0x040fe2000001087e */
[CC--:B------:R-:W-:Y:S01]  /*8ce0*/  FMUL.FTZ R126, R172.reuse, R205.reuse ;  /* 0x000000cdac7e7220 */ /* 0x0c0fe20000410000 */
[----:B------:R-:W-:Y:S01]  /*8cf0*/  FMUL.FTZ R172, R172, R206 ;  /* 0x000000ceacac7220 */ /* 0x000fe20000410000 */
[----:B------:R-:W-:Y:S01]  /*8d00*/  FFMA.FTZ R127, R127, R128, R132 ;  /* 0x000000807f7f7223 */ /* 0x000fe20000010084 */
[----:B------:R-:W-:Y:S01]  /*8d10*/  FMUL.FTZ R131, R207, UR31 ;  /* 0x0000001fcf837c20 */ /* 0x000fe20008410000 */
[C---:B------:R-:W-:Y:S01]  /*8d20*/  FFMA.FTZ R129, R169.reuse, R206, -R126 ;  /* 0x000000cea9817223 */ /* 0x040fe2000001087e */
[----:B------:R-:W-:Y:S01]  /*8d30*/  FFMA.FTZ R172, R169, R205, R172 ;  /* 0x000000cda9ac7223 */ /* 0x000fe200000100ac */
[----:B------:R-:W-:Y:S01]  /*8d40*/  FMUL.FTZ R126, R95, R208 ;  /* 0x000000d05f7e7220 */ /* 0x000fe20000410000 */
[----:B------:R0:W-:Y:S01]  /*8d50*/  STS [R115+0x4230], R134 ;  /* 0x0042308673007388 */ /* 0x0001e20000000800 */
[----:B------:R-:W-:Y:S01]  /*8d60*/  FADD.FTZ R204, R204, R129 ;  /* 0x00000081cccc7221 */ /* 0x000fe20000010000 */
[----:B------:R-:W-:Y:S01]  /*8d70*/  FADD.FTZ R203, R203, R172 ;  /* 0x000000accbcb7221 */ /* 0x000fe20000010000 */
[-C--:B------:R-:W-:Y:S01]  /*8d80*/  FFMA.FTZ R129, R95, -R130.reuse, R232 ;  /* 0x800000825f817223 */ /* 0x080fe200000100e8 */
[----:B------:R-:W-:Y:S01]  /*8d90*/  FFMA.FTZ R130, -R94, R130, R231 ;  /* 0x000000825e827223 */ /* 0x000fe200000101e7 */
[CC--:B------:R-:W-:Y:S01]  /*8da0*/  FMUL.FTZ R128, R168.reuse, R204.reuse ;  /* 0x000000cca8807220 */ /* 0x0c0fe20000410000 */
[----:B------:R-:W-:Y:S01]  /*8db0*/  FMUL.FTZ R95, R168, R203 ;  /* 0x000000cba85f7220 */ /* 0x000fe20000410000 */
[----:B------:R-:W-:Y:S01]  /*8dc0*/  FFMA.FTZ R126, R94, R207, R126 ;  /* 0x000000cf5e7e7223 */ /* 0x000fe2000001007e */
[C---:B------:R-:W-:Y:S01]  /*8dd0*/  FMUL.FTZ R94, R208.reuse, UR31 ;  /* 0x0000001fd05e7c20 */ /* 0x040fe20008410000 */
[C---:B------:R-:W-:Y:S01]  /*8de0*/  FFMA.FTZ R128, R167.reuse, R203, R128 ;  /* 0x000000cba7807223 */ /* 0x040fe20000010080 */
[----:B------:R-:W-:Y:S01]  /*8df0*/  FFMA.FTZ R95, R167, R204, -R95 ;  /* 0x000000cca75f7223 */ /* 0x000fe2000001085f */
[CC--:B0-----:R-:W-:Y:S01]  /*8e00*/  FMUL.FTZ R134, R208.reuse, R6.reuse ;  /* 0x00000006d0867220 */ /* 0x0c1fe20000410000 */
[----:B------:R-:W-:Y:S01]  /*8e10*/  FMUL.FTZ R132, R207, R6 ;  /* 0x00000006cf847220 */ /* 0x000fe20000410000 */
[----:B------:R-:W-:Y:S01]  /*8e20*/  FADD.FTZ R201, R201, R128 ;  /* 0x00000080c9c97221 */ /* 0x000fe20000010000 */
[----:B------:R-:W-:Y:S01]  /*8e30*/  FFMA.FTZ R128, R208, UR46, -R131 ;  /* 0x0000002ed0807c23 */ /* 0x000fe20008010883 */
[----:B------:R-:W-:Y:S01]  /*8e40*/  FADD.FTZ R202, R202, R95 ;  /* 0x0000005fcaca7221 */ /* 0x000fe20000010000 */
[C---:B------:R-:W-:Y:S01]  /*8e50*/  FMUL.FTZ R135, R129.reuse, R134 ;  /* 0x0000008681877220 */ /* 0x040fe20000410000 */
[CC--:B------:R-:W-:Y:S01]  /*8e60*/  FMUL.FTZ R95, R166.reuse, R201.reuse ;  /* 0x000000c9a65f7220 */ /* 0x0c0fe20000410000 */
[----:B------:R-:W-:Y:S01]  /*8e70*/  FMUL.FTZ R133, R129, R128 ;  /* 0x0000008081857220 */ /* 0x000fe20000410000 */
[----:B------:R-:W-:Y:S01]  /*8e80*/  FMUL.FTZ R128, R166, R202 ;  /* 0x000000caa6807220 */ /* 0x000fe20000410000 */
[----:B------:R-:W-:Y:S01]  /*8e90*/  FFMA.FTZ R131, R207, UR46, R94 ;  /* 0x0000002ecf837c23 */ /* 0x000fe2000801005e */
[-C--:B------:R-:W-:Y:S01]  /*8ea0*/  FMUL.FTZ R129, R129, R132.reuse ;  /* 0x0000008481817220 */ /* 0x080fe20000410000 */
[C---:B------:R-:W-:Y:S01]  /*8eb0*/  FFMA.FTZ R94, R130.reuse, R132, R135 ;  /* 0x00000084825e7223 */ /* 0x040fe20000010087 */
[C---:B------:R-:W-:Y:S01]  /*8ec0*/  FFMA.FTZ R128, R165.reuse, R201, R128 ;  /* 0x000000c9a5807223 */ /* 0x040fe20000010080 */
[----:B------:R-:W-:Y:S01]  /*8ed0*/  FFMA.FTZ R165, R165, R202, -R95 ;  /* 0x000000caa5a57223 */ /* 0x000fe2000001085f */
[-C--:B------:R-:W-:Y:S01]  /*8ee0*/  FFMA.FTZ R95, R130, R134.reuse, -R129 ;  /* 0x00000086825f7223 */ /* 0x080fe20000010881 */
[----:B------:R0:W-:Y:S01]  /*8ef0*/  STS [R115+0x4234], R136 ;  /* 0x0042348873007388 */ /* 0x0001e20000000800 */
[----:B------:R-:W-:Y:S01]  /*8f00*/  FADD.FTZ R199, R199, R128 ;  /* 0x00000080c7c77221 */ /* 0x000fe20000010000 */
[----:B------:R-:W-:Y:S01]  /*8f10*/  FADD.FTZ R200, R200, R165 ;  /* 0x000000a5c8c87221 */ /* 0x000fe20000010000 */
[----:B------:R-:W-:Y:S01]  /*8f20*/  FFMA.FTZ R128, R130, R131, R133 ;  /* 0x0000008382807223 */ /* 0x000fe20000010085 */
[----:B------:R-:W-:Y:S01]  /*8f30*/  FMUL.FTZ R166, R41, R134 ;  /* 0x0000008629a67220 */ /* 0x000fe20000410000 */
[C---:B------:R-:W-:Y:S01]  /*8f40*/  FMUL.FTZ R129, R164.reuse, R199 ;  /* 0x000000c7a4817220 */ /* 0x040fe20000410000 */
[-C--:B------:R-:W-:Y:S01]  /*8f50*/  FMUL.FTZ R130, R164, R200.reuse ;  /* 0x000000c8a4827220 */ /* 0x080fe20000410000 */
        /* <DEDUP_REMOVED lines=9> */
[----:B------:R-:W-:Y:S01]  /*8ff0*/  FFMA.FTZ R172, R93, -R137, R236 ;  /* 0x800000895dac7223 */ /* 0x000fe200000100ec */
[----:B------:R-:W-:Y:S01]  /*9000*/  FFMA.FTZ R129, R92, R205, R132 ;  /* 0x000000cd5c817223 */ /* 0x000fe20000010084 */
[----:B------:R-:W-:Y:S01]  /*9010*/  FMUL.FTZ R132, R37, R156 ;  /* 0x0000009c25847220 */ /* 0x000fe20000410000 */
[-C--:B------:R-:W-:Y:S01]  /*9020*/  FFMA.FTZ R135, -R84, R134.reuse, R241 ;  /* 0x0000008654877223 */ /* 0x080fe200000101f1 */
[----:B------:R-:W-:Y:S01]  /*9030*/  FFMA.FTZ R134, R85, -R134, R170 ;  /* 0x8000008655867223 */ /* 0x000fe200000100aa */
[-C--:B------:R-:W-:Y:S01]  /*9040*/  FMUL.FTZ R93, R198, R155.reuse ;  /* 0x0000009bc65d7220 */ /* 0x080fe20000410000 */
[----:B------:R-:W-:Y:S01]  /*9050*/  FMUL.FTZ R165, R197, R155 ;  /* 0x0000009bc5a57220 */ /* 0x000fe20000410000 */
[----:B------:R0:W-:Y:S01]  /*9060*/  STS [R115+0x4228], R136 ;  /* 0x0042288873007388 */ /* 0x0001e20000000800 */
[----:B------:R-:W-:Y:S01]  /*9070*/  FFMA.FTZ R137, -R92, R137, R233 ;  /* 0x000000895c897223 */ /* 0x000fe200000101e9 */
[-C--:B------:R-:W-:Y:S01]  /*9080*/  FFMA.FTZ R133, -R86, R132.reuse, R239 ;  /* 0x0000008456857223 */ /* 0x080fe200000101ef */
[----:B------:R-:W-:Y:S01]  /*9090*/  FFMA.FTZ R132, R87, -R132, R238 ;  /* 0x8000008457847223 */ /* 0x000fe200000100ee */
[-C--:B------:R-:W-:Y:S01]  /*90a0*/  FMUL.FTZ R92, R200, R156.reuse ;  /* 0x0000009cc85c7220 */ /* 0x080fe20000410000 */
[----:B------:R-:W-:Y:S01]  /*90b0*/  FMUL.FTZ R130, R38, R3 ;  /* 0x0000000326827220 */ /* 0x000fe20000410000 */
[----:B------:R-:W-:Y:S01]  /*90c0*/  FMUL.FTZ R164, R199, R156 ;  /* 0x0000009cc7a47220 */ /* 0x000fe20000410000 */
[----:B-1----:R-:W-:Y:S01]  /*90d0*/  FMUL.FTZ R166, R134, R165 ;  /* 0x000000a586a67220 */ /* 0x002fe20000410000 */
[----:B------:R-:W-:Y:S01]  /*90e0*/  FMUL.FTZ R168, R132, R92 ;  /* 0x0000005c84a87220 */ /* 0x000fe20000410000 */
[----:B------:R-:W-:Y:S01]  /*90f0*/  FFMA.FTZ R131, R89, -R130, R240 ;  /* 0x8000008259837223 */ /* 0x000fe200000100f0 */
[----:B0-----:R-:W-:Y:S01]  /*9100*/  FMUL.FTZ R136, R134, R93 ;  /* 0x0000005d86887220 */ /* 0x001fe20000410000 */
[----:B------:R-:W-:Y:S01]  /*9110*/  FMUL.FTZ R169, R201, R3 ;  /* 0x00000003c9a97220 */ /* 0x000fe20000410000 */
[-C--:B------:R-:W-:Y:S01]  /*9120*/  FMUL.FTZ R173, R132, R164.reuse ;  /* 0x000000a484ad7220 */ /* 0x080fe20000410000 */
[C---:B------:R-:W-:Y:S01]  /*9130*/  FFMA.FTZ R166, R135.reuse, R93, -R166 ;  /* 0x0000005d87a67223 */ /* 0x040fe200000108a6 */
[----:B------:R-:W-:Y:S01]  /*9140*/  FFMA.FTZ R136, R135, R165, R136 ;  /* 0x000000a587887223 */ /* 0x000fe20000010088 */
[----:B------:R-:W-:Y:S01]  /*9150*/  FMUL.FTZ R167, R202, R3 ;  /* 0x00000003caa77220 */ /* 0x000fe20000410000 */
[C---:B------:R-:W-:Y:S01]  /*9160*/  FFMA.FTZ R171, R133.reuse, R164, R168 ;  /* 0x000000a485ab7223 */ /* 0x040fe200000100a8 */
[----:B------:R-:W-:Y:S01]  /*9170*/  FFMA.FTZ R130, -R88, R130, R237 ;  /* 0x0000008258827223 */ /* 0x000fe200000101ed */
[----:B------:R-:W-:Y:S01]  /*9180*/  FADD.FTZ R136, RZ, R136 ;  /* 0x00000088ff887221 */ /* 0x000fe20000010000 */
[----:B------:R-:W-:Y:S01]  /*9190*/  FFMA.FTZ R173, R133, R92, -R173 ;  /* 0x0000005c85ad7223 */ /* 0x000fe200000108ad */
[----:B------:R-:W-:Y:S01]  /*91a0*/  FADD.FTZ R166, RZ, R166 ;  /* 0x000000a6ffa67221 */ /* 0x000fe20000010000 */
[C---:B------:R-:W-:Y:S01]  /*91b0*/  FMUL.FTZ R168, R131.reuse, R169 ;  /* 0x000000a983a87220 */ /* 0x040fe20000410000 */
[-C--:B------:R-:W-:Y:S01]  /*91c0*/  FMUL.FTZ R175, R131, R167.reuse ;  /* 0x000000a783af7220 */ /* 0x080fe20000410000 */
[----:B------:R-:W-:Y:S01]  /*91d0*/  FADD.FTZ R136, R136, R171 ;  /* 0x000000ab88887221 */ /* 0x000fe20000010000 */
[----:B------:R-:W-:Y:S01]  /*91e0*/  FADD.FTZ R166, R166, R173 ;  /* 0x000000ada6a67221 */ /* 0x000fe20000010000 */
[C---:B------:R-:W-:Y:S01]  /*91f0*/  FFMA.FTZ R171, R130.reuse, R167, -R168 ;  /* 0x000000a782ab7223 */ /* 0x040fe200000108a8 */
[----:B------:R-:W-:Y:S01]  /*9200*/  FFMA.FTZ R175, R130, R169, R175 ;  /* 0x000000a982af7223 */ /* 0x000fe200000100af */
[----:B------:R-:W-:Y:S01]  /*9210*/  FMUL.FTZ R168, R39, R4 ;  /* 0x0000000427a87220 */ /* 0x000fe20000410000 */
[C---:B------:R-:W-:Y:S01]  /*9220*/  FMUL.FTZ R173, R205.reuse, UR31 ;  /* 0x0000001fcdad7c20 */ /* 0x040fe20008410000 */
[----:B------:R-:W-:Y:S01]  /*9230*/  FMUL.FTZ R176, R206, UR31 ;  /* 0x0000001fceb07c20 */ /* 0x000fe20008410000 */
[----:B------:R-:W-:Y:S01]  /*9240*/  FADD.FTZ R171, R166, R171 ;  /* 0x000000aba6ab7221 */ /* 0x000fe20000010000 */
[----:B------:R-:W-:Y:S01]  /*9250*/  FADD.FTZ R136, R136, R175 ;  /* 0x000000af88887221 */ /* 0x000fe20000010000 */
[-C--:B------:R-:W-:Y:S01]  /*9260*/  FFMA.FTZ R166, -R90, R168.reuse, R235 ;  /* 0x000000a85aa67223 */ /* 0x080fe200000101eb */
[C---:B------:R-:W-:Y:S01]  /*9270*/  FFMA.FTZ R177, R206.reuse, UR46, -R173 ;  /* 0x0000002eceb17c23 */ /* 0x040fe200080108ad */
[----:B------:R-:W-:Y:S01]  /*9280*/  FFMA.FTZ R176, R205, UR46, R176 ;  /* 0x0000002ecdb07c23 */ /* 0x000fe200080100b0 */
[-C--:B------:R-:W-:Y:S01]  /*9290*/  FMUL.FTZ R179, R206, R5.reuse ;  /* 0x00000005ceb37220 */ /* 0x080fe20000410000 */
[----:B------:R-:W-:Y:S01]  /*92a0*/  FFMA.FTZ R168, R91, -R168, R234 ;  /* 0x800000a85ba87223 */ /* 0x000fe200000100ea */
[----:B------:R-:W-:Y:S01]  /*92b0*/  FMUL.FTZ R205, R205, R5 ;  /* 0x00000005cdcd7220 */ /* 0x000fe20000410000 */
[-C--:B------:R-:W-:Y:S01]  /*92c0*/  FMUL.FTZ R175, R204, R4.reuse ;  /* 0x00000004ccaf7220 */ /* 0x080fe20000410000 */
[----:B------:R-:W-:Y:S01]  /*92d0*/  FMUL.FTZ R173, R203, R4 ;  /* 0x00000004cbad7220 */ /* 0x000fe20000410000 */
[C---:B------:R-:W-:Y:S01]  /*92e0*/  FMUL.FTZ R178, R172.reuse, R177 ;  /* 0x000000b1acb27220 */ /* 0x040fe20000410000 */
        /* <DEDUP_REMOVED lines=16> */
[----:B------:R-:W-:Y:S01]  /*93f0*/  FFMA.FTZ R136, R90, R203, R91 ;  /* 0x000000cb5a887223 */ /* 0x000fe2000001005b */
[----:B------:R-:W-:Y:S01]  /*9400*/  FMUL.FTZ R90, R204, UR31 ;  /* 0x0000001fcc5a7c20 */ /* 0x000fe20008410000 */
[----:B------:R-:W-:Y:S01]  /*9410*/  FADD.FTZ R181, R181, R94 ;  /* 0x0000005eb5b57221 */ /* 0x000fe20000010000 */
[----:B------:R-:W-:Y:S01]  /*9420*/  FADD.FTZ R182, R182, R95 ;  /* 0x0000005fb6b67221 */ /* 0x000fe20000010000 */
[C---:B------:R-:W-:Y:S01]  /*9430*/  FMUL.FTZ R91, R203.reuse, UR31 ;  /* 0x0000001fcb5b7c20 */ /* 0x040fe20008410000 */
[----:B------:R-:W-:Y:S01]  /*9440*/  FFMA.FTZ R203, R203, UR46, R90 ;  /* 0x0000002ecbcb7c23 */ /* 0x000fe2000801005a */
[----:B------:R-:W-:Y:S01]  /*9450*/  FADD.FTZ R96, R181, R96 ;  /* 0x00000060b5607221 */ /* 0x000fe20000010000 */
[----:B------:R-:W-:Y:S01]  /*9460*/  FADD.FTZ R97, R182, R97 ;  /* 0x00000061b6617221 */ /* 0x000fe20000010000 */
[C---:B------:R-:W-:Y:S01]  /*9470*/  FMUL.FTZ R94, R39.reuse, R175 ;  /* 0x000000af275e7220 */ /* 0x040fe20000410000 */
[----:B------:R-:W-:Y:S01]  /*9480*/  FMUL.FTZ R90, R39, R173 ;  /* 0x000000ad275a7220 */ /* 0x000fe20000410000 */
[----:B------:R-:W-:Y:S01]  /*9490*/  FADD.FTZ R147, R96, R147 ;  /* 0x0000009360937221 */ /* 0x000fe20000010000 */
[----:B------:R-:W-:Y:S01]  /*94a0*/  FADD.FTZ R146, R97, R146 ;  /* 0x0000009261927221 */ /* 0x000fe20000010000 */
[----:B------:R-:W-:Y:S01]  /*94b0*/  STS [R115+0x4220], R180 ;  /* 0x004220b473007388 */ /* 0x000fe20000000800 */
[----:B------:R-:W-:Y:S01]  /*94c0*/  FFMA.FTZ R91, R204, UR46, -R91 ;  /* 0x0000002ecc5b7c23 */ /* 0x000fe2000801085b */
[----:B------:R-:W-:Y:S01]  /*94d0*/  FADD.FTZ R147, R147, R144 ;  /* 0x0000009093937221 */ /* 0x000fe20000010000 */
[----:B------:R-:W-:Y:S01]  /*94e0*/  FADD.FTZ R146, R146, R145 ;  /* 0x0000009192927221 */ /* 0x000fe20000010000 */
[----:B------:R0:W-:Y:S01]  /*94f0*/  STS [R115+0x421c], R94 ;  /* 0x00421c5e73007388 */ /* 0x0001e20000000800 */
[----:B------:R-:W-:Y:S01]  /*9500*/  FMUL.FTZ R91, R168, R91 ;  /* 0x0000005ba85b7220 */ /* 0x000fe20000410000 */
[----:B------:R-:W-:Y:S01]  /*9510*/  FADD.FTZ R96, R147, R138 ;  /* 0x0000008a93607221 */ /* 0x000fe20000010000 */
[----:B------:R-:W-:Y:S01]  /*9520*/  FADD.FTZ R143, R146, R143 ;  /* 0x0000008f928f7221 */ /* 0x000fe20000010000 */
[----:B------:R1:W-:Y:S01]  /*9530*/  STS [R115+0x4218], R90 ;  /* 0x0042185a73007388 */ /* 0x0003e20000000800 */
[----:B------:R-:W-:Y:S01]  /*9540*/  IADD3 R95, PT, PT, R162, 0xc0, RZ ;  /* 0x000000c0a25f7810 */ /* 0x000fe20007ffe0ff */
[----:B------:R-:W-:Y:S01]  /*9550*/  FADD.FTZ R141, R96, R141 ;  /* 0x0000008d608d7221 */ /* 0x000fe20000010000 */
[----:B------:R-:W-:Y:S01]  /*9560*/  FADD.FTZ R144, R143, R142 ;  /* 0x0000008e8f907221 */ /* 0x000fe20000010000 */
[C---:B------:R-:W-:Y:S01]  /*9570*/  FMUL.FTZ R96, R38.reuse, R169 ;  /* 0x000000a926607220 */ /* 0x040fe20000410000 */
[----:B------:R-:W-:Y:S01]  /*9580*/  FMUL.FTZ R142, R38, R167 ;  /* 0x000000a7268e7220 */ /* 0x000fe20000410000 */
[----:B------:R-:W-:Y:S01]  /*9590*/  FADD.FTZ R140, R141, R140 ;  /* 0x0000008c8d8c7221 */ /* 0x000fe20000010000 */
[----:B0-----:R-:W-:Y:S01]  /*95a0*/  FMUL.FTZ R94, R37, R92 ;  /* 0x0000005c255e7220 */ /* 0x001fe20000410000 */
[----:B------:R-:W-:Y:S01]  /*95b0*/  FADD.FTZ R139, R144, R139 ;  /* 0x0000008b908b7221 */ /* 0x000fe20000010000 */
[C---:B------:R-:W-:Y:S01]  /*95c0*/  FMUL.FTZ R92, R36.reuse, R93 ;  /* 0x0000005d245c7220 */ /* 0x040fe20000410000 */
[----:B-1----:R-:W-:Y:S01]  /*95d0*/  FMUL.FTZ R90, R36, R165 ;  /* 0x000000a5245a7220 */ /* 0x002fe20000410000 */
[----:B------:R-:W-:Y:S01]  /*95e0*/  FADD.FTZ R125, R140, R125 ;  /* 0x0000007d8c7d7221 */ /* 0x000fe20000010000 */
[----:B------:R-:W-:Y:S01]  /*95f0*/  FADD.FTZ R124, R139, R124 ;  /* 0x0000007c8b7c7221 */ /* 0x000fe20000010000 */
[----:B------:R-:W-:Y:S01]  /*9600*/  STS [R115+0x4224], R184 ;  /* 0x004224b873007388 */ /* 0x000fe20000000800 */
[----:B------:R-:W-:Y:S01]  /*9610*/  IADD3 R93, PT, PT, R162, 0x80, RZ ;  /* 0x00000080a25d7810 */ /* 0x000fe20007ffe0ff */
[----:B------:R-:W-:Y:S01]  /*9620*/  FADD.FTZ R125, R125, R122 ;  /* 0x0000007a7d7d7221 */ /* 0x000fe20000010000 */
[----:B------:R-:W-:Y:S01]  /*9630*/  FADD.FTZ R124, R124, R123 ;  /* 0x0000007b7c7c7221 */ /* 0x000fe20000010000 */
[----:B------:R0:W-:Y:S01]  /*9640*/  STS [R115+0x4210], R96 ;  /* 0x0042106073007388 */ /* 0x0001e20000000800 */
[----:B------:R-:W-:Y:S01]  /*9650*/  FFMA.FTZ R138, R166, R203, R91 ;  /* 0x000000cba68a7223 */ /* 0x000fe2000001005b */
[----:B------:R-:W-:Y:S01]  /*9660*/  FADD.FTZ R125, R125, R120 ;  /* 0x000000787d7d7221 */ /* 0x000fe20000010000 */
[----:B------:R-:W-:Y:S01]  /*9670*/  FADD.FTZ R124, R124, R121 ;  /* 0x000000797c7c7221 */ /* 0x000fe20000010000 */
[----:B------:R-:W-:Y:S01]  /*9680*/  STS [R115+0x4214], R142 ;  /* 0x0042148e73007388 */ /* 0x000fe20000000800 */
[----:B------:R-:W-:Y:S01]  /*9690*/  IADD3 R139, PT, PT, R162, 0x240, RZ ;  /* 0x00000240a28b7810 */ /* 0x000fe20007ffe0ff */
[----:B------:R-:W-:Y:S01]  /*96a0*/  FADD.FTZ R121, R125, R118 ;  /* 0x000000767d797221 */ /* 0x000fe20000010000 */
[----:B------:R-:W-:Y:S01]  /*96b0*/  FADD.FTZ R118, R124, R119 ;  /* 0x000000777c767221 */ /* 0x000fe20000010000 */
[----:B------:R-:W-:Y:S01]  /*96c0*/  STS [R115+0x4208], R164 ;  /* 0x004208a473007388 */ /* 0x000fe20000000800 */
[C---:B------:R-:W-:Y:S01]  /*96d0*/  IADD3 R91, PT, PT, R162.reuse, 0x40, RZ ;  /* 0x00000040a25b7810 */ /* 0x040fe20007ffe0ff */
[----:B------:R-:W-:Y:S01]  /*96e0*/  FFMA.FTZ R137, R137, R176, R178 ;  /* 0x000000b089897223 */ /* 0x000fe200000100b2 */
[C---:B------:R-:W-:Y:S01]  /*96f0*/  IADD3 R97, PT, PT, R162.reuse, 0x100, RZ ;  /* 0x00000100a2617810 */ /* 0x040fe20007ffe0ff */
[----:B------:R-:W-:Y:S01]  /*9700*/  STS [R115+0x420c], R94 ;  /* 0x00420c5e73007388 */ /* 0x000fe20000000800 */
[C---:B------:R-:W-:Y:S01]  /*9710*/  IADD3 R119, PT, PT, R162.reuse, 0x140, RZ ;  /* 0x00000140a2777810 */ /* 0x040fe20007ffe0ff */
[----:B0-----:R-:W-:Y:S01]  /*9720*/  FMUL.FTZ R96, R17, R241 ;  /* 0x000000f111607220 */ /* 0x001fe20000410000 */
[C---:B------:R-:W-:Y:S01]  /*9730*/  IADD3 R123, PT, PT, R162.reuse, 0x180, RZ ;  /* 0x00000180a27b7810 */ /* 0x040fe20007ffe0ff */
[----:B------:R-:W-:Y:S01]  /*9740*/  STS [R115+0x4200], R90 ;  /* 0x0042005a73007388 */ /* 0x000fe20000000800 */
[----:B------:R-:W-:Y:S01]  /*9750*/  IADD3 R125, PT, PT, R162, 0x1c0, RZ ;  /* 0x000001c0a27d7810 */ /* 0x000fe20007ffe0ff */
[----:B------:R-:W-:Y:S01]  /*9760*/  FMUL.FTZ R238, R18, -R238 ;  /* 0x800000ee12ee7220 */ /* 0x000fe20000410000 */
[C---:B------:R-:W-:Y:S01]  /*9770*/  IADD3 R143, PT, PT, R162.reuse, 0x280, RZ ;  /* 0x00000280a28f7810 */ /* 0x040fe20007ffe0ff */
[----:B------:R0:W-:Y:S01]  /*9780*/  STS [R115+0x4204], R92 ;  /* 0x0042045c73007388 */ /* 0x0001e20000000800 */
[----:B------:R-:W-:Y:S01]  /*9790*/  IADD3 R145, PT, PT, R162, 0x2c0, RZ ;  /* 0x000002c0a2917810 */ /* 0x000fe20007ffe0ff */
[----:B------:R-:W-:Y:S01]  /*97a0*/  FMUL.FTZ R234, R20, -R234 ;  /* 0x800000ea14ea7220 */ /* 0x000fe20000410000 */
[C---:B------:R-:W-:Y:S01]  /*97b0*/  IADD3 R147, PT, PT, R162.reuse, 0x300, RZ ;  /* 0x00000300a2937810 */ /* 0x040fe20007ffe0ff */
[----:B------:R-:W-:Y:S01]  /*97c0*/  BAR.SYNC.DEFER_BLOCKING 0x0 ;  /* 0x0000000000007b1d */ /* 0x000fe20000010000 */
[C---:B------:R-:W-:Y:S01]  /*97d0*/  IADD3 R165, PT, PT, R162.reuse, 0x340, RZ ;  /* 0x00000340a2a57810 */ /* 0x040fe20007ffe0ff */
[----:B------:R-:W-:Y:S01]  /*97e0*/  FMUL.FTZ R236, R21, -R236 ;  /* 0x800000ec15ec7220 */ /* 0x000fe20000410000 */
[C---:B------:R-:W-:Y:S01]  /*97f0*/  IADD3 R167, PT, PT, R162.reuse, 0x380, RZ ;  /* 0x00000380a2a77810 */ /* 0x040fe20007ffe0ff */
[----:B------:R-:W-:Y:S01]  /*9800*/  FMUL.FTZ R240, R19, -R240 ;  /* 0x800000f013f07220 */ /* 0x000fe20000410000 */
[----:B------:R-:W-:Y:S01]  /*9810*/  IADD3 R169, PT, PT, R162, 0x3c0, RZ ;  /* 0x000003c0a2a97810 */ /* 0x000fe20007ffe0ff */
[----:B------:R-:W-:Y:S01]  /*9820*/  FMUL.FTZ R232, R22, -R232 ;  /* 0x800000e816e87220 */ /* 0x000fe20000410000 */
[----:B------:R-:W-:Y:S01]  /*9830*/  LOP3.LUT R173, R162, 0x400, RZ, 0xfc, !PT ;  /* 0x00000400a2ad7812 */ /* 0x000fe200078efcff */
[----:B------:R-:W-:Y:S01]  /*9840*/  FMUL.FTZ R218, R26, -R218 ;  /* 0x800000da1ada7220 */ /* 0x000fe20000410000 */
[C---:B------:R-:W-:Y:S01]  /*9850*/  IADD3 R175, PT, PT, R162.reuse, 0x440, RZ ;  /* 0x00000440a2af7810 */ /* 0x040fe20007ffe0ff */
[----:B------:R-:W-:Y:S01]  /*9860*/  FMUL.FTZ R216, R27, -R216 ;  /* 0x800000d81bd87220 */ /* 0x000fe20000410000 */
[C---:B------:R-:W-:Y:S01]  /*9870*/  IADD3 R177, PT, PT, R162.reuse, 0x480, RZ ;  /* 0x00000480a2b17810 */ /* 0x040fe20007ffe0ff */
[----:B------:R-:W-:Y:S01]  /*9880*/  FMUL.FTZ R233, R21, R233 ;  /* 0x000000e915e97220 */ /* 0x000fe20000410000 */
        /* <DEDUP_REMOVED lines=9> */
[----:B------:R-:W-:Y:S01]  /*9920*/  FMUL.FTZ R89, R89, R202 ;  /* 0x000000ca59597220 */ /* 0x000fe20000410000 */
[C---:B------:R-:W-:Y:S01]  /*9930*/  IADD3 R191, PT, PT, R162.reuse, 0x640, RZ ;  /* 0x00000640a2bf7810 */ /* 0x040fe20007ffe0ff */
[----:B------:R-:W1:Y:S01]  /*9940*/  LDS R249, [R249+0x4200] ;  /* 0x00420000f9f97984 */ /* 0x000e620000000800 */
        /* <DEDUP_REMOVED lines=38> */
[-C--:B------:R-:W-:Y:S02]  /*9bb0*/  LEA R230, R93, R174.reuse, 0x2 ;  /* 0x000000ae5de67211 */ /* 0x080fe400078e10ff */
[-C--:B------:R-:W-:Y:S02]  /*9bc0*/  LEA R214, R95, R174.reuse, 0x2 ;  /* 0x000000ae5fd67211 */ /* 0x080fe400078e10ff */
[----:B0-----:R-:W-:Y:S01]  /*9bd0*/  LOP3.LUT R92, R162, UR28, RZ, 0xfc, !PT ;  /* 0x0000001ca25c7c12 */ /* 0x001fe2000f8efcff */
[----:B------:R-:W0:Y:S01]  /*9be0*/  LDS R241, [R230+0x4400] ;  /* 0x00440000e6f17984 */ /* 0x000e220000000800 */
[----:B------:R-:W-:Y:S02]  /*9bf0*/  MOV R93, UR30 ;  /* 0x0000001e005d7c02 */ /* 0x000fe40008000f00 */
[----:B------:R-:W-:Y:S01]  /*9c00*/  MOV R95, UR40 ;  /* 0x00000028005f7c02 */ /* 0x000fe20008000f00 */
[----:B------:R-:W2:Y:S01]  /*9c10*/  LDS R213, [R214+0x4500] ;  /* 0x00450000d6d57984 */ /* 0x000ea20000000800 */
[----:B------:R-:W-:-:S02]  /*9c20*/  LEA R242, R91, R174, 0x2 ;  /* 0x000000ae5bf27211 */ /* 0x000fc400078e10ff */
[-C--:B------:R-:W-:Y:S01]  /*9c30*/  LEA R212, R97, R174.reuse, 0x2 ;  /* 0x000000ae61d47211 */ /* 0x080fe200078e10ff */
[----:B------:R-:W-:Y:S01]  /*9c40*/  IMAD.WIDE.U32 R94, R95, UR8, R92 ;  /* 0x000000085f5e7c25 */ /* 0x000fe2000f8e005c */
[-C--:B------:R-:W-:Y:S01]  /*9c50*/  LEA R210, R119, R174.reuse, 0x2 ;  /* 0x000000ae77d27211 */ /* 0x080fe200078e10ff */
[----:B------:R-:W3:Y:S01]  /*9c60*/  LDS R243, [R242+0x4300] ;  /* 0x00430000f2f37984 */ /* 0x000ee20000000800 */
[-C--:B------:R-:W-:Y:S02]  /*9c70*/  LEA R208, R123, R174.reuse, 0x2 ;  /* 0x000000ae7bd07211 */ /* 0x080fe400078e10ff */
[-C--:B------:R-:W-:Y:S01]  /*9c80*/  LEA R206, R125, R174.reuse, 0x2 ;  /* 0x000000ae7dce7211 */ /* 0x080fe200078e10ff */
[----:B------:R-:W4:Y:S01]  /*9c90*/  LDS R211, [R212+0x4600] ;  /* 0x00460000d4d37984 */ /* 0x000f220000000800 */
[-C--:B------:R-:W-:Y:S02]  /*9ca0*/  LEA R204, R141, R174.reuse, 0x2 ;  /* 0x000000ae8dcc7211 */ /* 0x080fe400078e10ff */
        /* <DEDUP_REMOVED lines=28> */
[----:B------:R-:W-:Y:S01]  /*9e70*/  LEA R120, R139, R174, 0x2 ;  /* 0x000000ae8b787211 */ /* 0x000fe200078e10ff */
[----:B------:R-:W0:Y:S01]  /*9e80*/  LDS R209, [R210+0x4700] ;  /* 0x00470000d2d17984 */ /* 0x000e220000000800 */
[----:B------:R-:W-:Y:S02]  /*9e90*/  MOV R97, UR42 ;  /* 0x0000002a00617c02 */ /* 0x000fe40008000f00 */
        /* <DEDUP_REMOVED lines=34> */
[----:B--2---:R-:W-:Y:S01]  /*a0c0*/  FMUL.FTZ R234, R25, R217 ;  /* 0x000000d919ea7220 */ /* 0x004fe20000410000 */
[----:B------:R-:W-:Y:S01]  /*a0d0*/  FMUL.FTZ R97, R201, UR31 ;  /* 0x0000001fc9617c20 */ /* 0x000fe20008410000 */
[----:B------:R-:W-:Y:S01]  /*a0e0*/  FMUL.FTZ R217, R199, UR31 ;  /* 0x0000001fc7d97c20 */ /* 0x000fe20008410000 */
[----:B------:R-:W-:Y:S01]  /*a0f0*/  LEA.HI.X R95, R96, UR18, R93, 0x2, P3 ;  /* 0x00000012605f7c11 */ /* 0x000fe200098f145d */
[----:B------:R-:W-:Y:S01]  /*a100*/  FMUL.FTZ R96, R18, R239 ;  /* 0x000000ef12607220 */ /* 0x000fe20000410000 */
[----:B------:R-:W2:Y:S01]  /*a110*/  LDC R93, c[0x0][0x388] ;  /* 0x0000e200ff5d7b82 */ /* 0x000ea20000000800 */
[----:B-----5:R-:W-:Y:S01]  /*a120*/  IADD3 R236, PT, PT, R174, 0x4200, RZ ;  /* 0x00004200aeec7810 */ /* 0x020fe20007ffe0ff */
[----:B------:R5:W-:Y:S01]  /*a130*/  STS [R115+0x6314], R240 ;  /* 0x006314f073007388 */ /* 0x000be20000000800 */
[----:B-1----:R-:W-:-:S02]  /*a140*/  FMUL.FTZ R250, R19, R237 ;  /* 0x000000ed13fa7220 */ /* 0x002fc40000410000 */
[----:B------:R-:W-:Y:S01]  /*a150*/  LEA R251, R251, R236, 0x2 ;  /* 0x000000ecfbfb7211 */ /* 0x000fe200078e10ff */
[----:B------:R1:W-:Y:S01]  /*a160*/  STS [R115+0x6308], R96 ;  /* 0x0063086073007388 */ /* 0x0003e20000000800 */
[----:B------:R-:W-:-:S03]  /*a170*/  FMUL.FTZ R236, R28, R219 ;  /* 0x000000db1cec7220 */ /* 0x000fc60000410000 */
[----:B------:R3:W-:Y:S01]  /*a180*/  STS [R115+0x632c], R232 ;  /* 0x00632ce873007388 */ /* 0x0007e20000000800 */
[----:B-----5:R-:W-:-:S03]  /*a190*/  FMUL.FTZ R240, R24, R247 ;  /* 0x000000f718f07220 */ /* 0x020fc60000410000 */
[----:B------:R5:W-:Y:S01]  /*a1a0*/  STS [R115+0x6330], R238 ;  /* 0x006330ee73007388 */ /* 0x000be20000000800 */
[----:B-1----:R-:W-:-:S03]  /*a1b0*/  FMUL.FTZ R96, R22, R231 ;  /* 0x000000e716607220 */ /* 0x002fc60000410000 */
[----:B------:R1:W-:Y:S01]  /*a1c0*/  STS [R115+0x6340], R234 ;  /* 0x006340ea73007388 */ /* 0x0003e20000000800 */
[----:B---3--:R-:W-:-:S03]  /*a1d0*/  FMUL.FTZ R232, R27, R221 ;  /* 0x000000dd1be87220 */ /* 0x008fc60000410000 */
[----:B------:R3:W-:Y:S01]  /*a1e0*/  STS [R115+0x6328], R96 ;  /* 0x0063286073007388 */ /* 0x0007e20000000800 */
[----:B--2---:R-:W-:Y:S01]  /*a1f0*/  LEA R93, R93, -R92, 0x1 ;  /* 0x8000005c5d5d7211 */ /* 0x004fe200078e08ff */
[----:B-----5:R-:W-:Y:S02]  /*a200*/  FMUL.FTZ R238, R30, R223 ;  /* 0x000000df1eee7220 */ /* 0x020fe40000410000 */
[----:B------:R2:W-:Y:S01]  /*a210*/  STS [R115+0x634c], R218 ;  /* 0x00634cda73007388 */ /* 0x0005e20000000800 */
[----:B------:R-:W-:Y:S01]  /*a220*/  FMUL.FTZ R92, R198, UR31 ;  /* 0x0000001fc65c7c20 */ /* 0x000fe20008410000 */
[----:B------:R-:W-:Y:S01]  /*a230*/  ISETP.GE.AND P6, PT, R93, 0x1, PT ;  /* 0x000000015d00780c */ /* 0x000fe20003fc6270 */
[----:B-1----:R-:W-:Y:S01]  /*a240*/  FMUL.FTZ R234, R29, R225 ;  /* 0x000000e11dea7220 */ /* 0x002fe20000410000 */
[----:B------:R1:W-:Y:S01]  /*a250*/  STS [R115+0x6354], R216 ;  /* 0x006354d873007388 */ /* 0x0003e20000000800 */
[C---:B------:R-:W-:Y:S01]  /*a260*/  ISETP.GE.AND P3, PT, R93.reuse, 0x41, PT ;  /* 0x000000415d00780c */ /* 0x040fe20003f66270 */
[----:B---3--:R-:W-:Y:S01]  /*a270*/  FMUL.FTZ R96, R26, R215 ;  /* 0x000000d71a607220 */ /* 0x008fe20000410000 */
[----:B------:R-:W-:Y:S01]  /*a280*/  ISETP.GE.AND P4, PT, R93, 0x81, PT ;  /* 0x000000815d00780c */ /* 0x000fe20003f86270 */
[----:B------:R-:W-:Y:S01]  /*a290*/  STS [R115+0x6310], R250 ;  /* 0x006310fa73007388 */ /* 0x000fe20000000800 */
[----:B------:R-:W-:Y:S01]  /*a2a0*/  FFMA.FTZ R92, R197, UR46, R92 ;  /* 0x0000002ec55c7c23 */ /* 0x000fe2000801005c */
[----:B--2---:R-:W-:Y:S01]  /*a2b0*/  FMUL.FTZ R218, R32, R227 ;  /* 0x000000e320da7220 */ /* 0x004fe20000410000 */
[----:B------:R-:W-:Y:S01]  /*a2c0*/  ISETP.GE.AND P5, PT, R93, 0xc1, PT ;  /* 0x000000c15d00780c */ /* 0x000fe20003fa6270 */
[----:B------:R2:W-:Y:S01]  /*a2d0*/  STS [R115+0x6348], R96 ;  /* 0x0063486073007388 */ /* 0x0005e20000000800 */
[C---:B-1----:R-:W-:Y:S01]  /*a2e0*/  FFMA.FTZ R216, R202.reuse, UR46, -R97 ;  /* 0x0000002ecad87c23 */ /* 0x042fe20008010861 */
[----:B------:R-:W-:-:S02]  /*a2f0*/  FMUL.FTZ R202, R202, UR31 ;  /* 0x0000001fcaca7c20 */ /* 0x000fc40008410000 */
[----:B------:R-:W-:Y:S01]  /*a300*/  STS [R115+0x6318], R252 ;  /* 0x006318fc73007388 */ /* 0x000fe20000000800 */
[----:B------:R-:W-:Y:S01]  /*a310*/  FMUL.FTZ R97, R197, UR31 ;  /* 0x0000001fc5617c20 */ /* 0x000fe20008410000 */
[----:B------:R-:W-:Y:S02]  /*a320*/  FFMA.FTZ R215, R201, UR46, R202 ;  /* 0x0000002ec9d77c23 */ /* 0x000fe400080100ca */
[----:B------:R-:W-:Y:S01]  /*a330*/  STS [R115+0x6320], R233 ;  /* 0x006320e973007388 */ /* 0x000fe20000000800 */
[----:B------:R-:W-:Y:S01]  /*a340*/  FFMA.FTZ R97, R198, UR46, -R97 ;  /* 0x0000002ec6617c23 */ /* 0x000fe20008010861 */
[----:B--2---:R-:W-:Y:S02]  /*a350*/  FMUL.FTZ R96, R31, R229 ;  /* 0x000000e51f607220 */ /* 0x004fe40000410000 */
[----:B------:R-:W-:Y:S04]  /*a360*/  STS [R115+0x6334], R244 ;  /* 0x006334f473007388 */ /* 0x000fe80000000800 */
[----:B------:R1:W-:Y:S04]  /*a370*/  STS [R115+0x6370], R96 ;  /* 0x0063706073007388 */ /* 0x0003e80000000800 */
[----:B------:R-:W-:Y:S04]  /*a380*/  STS [R115+0x6338], R240 ;  /* 0x006338f073007388 */ /* 0x000fe80000000800 */
[----:B------:R-:W-:Y:S01]  /*a390*/  STS [R115+0x633c], R246 ;  /* 0x00633cf673007388 */ /* 0x000fe20000000800 */
[----:B-1----:R-:W-:-:S03]  /*a3a0*/  FMUL.FTZ R96, R200, UR31 ;  /* 0x0000001fc8607c20 */ /* 0x002fc60008410000 */
[----:B------:R-:W-:Y:S01]  /*a3b0*/  STS [R115+0x6344], R248 ;  /* 0x006344f873007388 */ /* 0x000fe20000000800 */
[----:B------:R-:W-:-:S03]  /*a3c0*/  FFMA.FTZ R96, R199, UR46, R96 ;  /* 0x0000002ec7607c23 */ /* 0x000fc60008010060 */
        /* <DEDUP_REMOVED lines=10> */
[----:B-1----:R-:W-:Y:S01]  /*a470*/  FFMA.FTZ R115, R200, UR46, -R217 ;  /* 0x0000002ec8737c23 */ /* 0x002fe200080108d9 */
[----:B------:R-:W-:Y:S06]  /*a480*/  BAR.SYNC.DEFER_BLOCKING 0x0 ;  /* 0x0000000000007b1d */ /* 0x000fec0000010000 */
[----:B0---4-:R-:W-:Y:S05]  /*a490*/  @!P6 BRA `(.L_x_12025) ;  /* 0x00000000000ce947 */ /* 0x011fea0003800000 */
[----:B------:R-:W0:Y:S04]  /*a4a0*/  LDS R251, [R251+0x2100] ;  /* 0x00210000fbfb7984 */ /* 0x000e280000000800 */
[----:B------:R1:W-:Y:S04]  /*a4b0*/  REDG.E.ADD.F32.FTZ.RN.STRONG.GPU desc[UR26][R90.64], R249 ;  /* 0x000000f95a0079a6 */ /* 0x0003e8000c12f31a */
[----:B0-----:R1:W-:Y:S02]  /*a4c0*/  REDG.E.ADD.F32.FTZ.RN.STRONG.GPU desc[UR26][R94.64], R251 ;  /* 0x000000fb5e0079a6 */ /* 0x0013e4000c12f31a */
.L_x_12025:
[----:B------:R-:W-:Y:S05]  /*a4d0*/  BSYNC.RECONVERGENT B0 ;  /* 0x0000000000007941 */ /* 0x000fea0003800200 */
.L_x_12024:
[----:B------:R0:W2:Y:S01]  /*a4e0*/  LDS R217, [R242+0x6400] ;  /* 0x00640000f2d97984 */ /* 0x0000a20000000800 */
[----:B------:R-:W-:Y:S04]  /*a4f0*/  BSSY.RECONVERGENT B0, `(.L_x_12026) ;  /* 0x0000004000007945 */ /* 0x000fe80003800200 */
[----:B------:R-:W-:Y:S05]  /*a500*/  @!P3 BRA `(.L_x_12027) ;  /* 0x000000000008b947 */ /* 0x000fea0003800000 */
[----:B------:R3:W-:Y:S04]  /*a510*/  REDG.E.ADD.F32.FTZ.RN.STRONG.GPU desc[UR26][R90.64+0x100], R243 ;  /* 0x000100f35a0079a6 */ /* 0x0007e8000c12f31a */
[----:B--2---:R3:W-:Y:S02]  /*a520*/  REDG.E.ADD.F32.FTZ.RN.STRONG.GPU desc[UR26][R94.64+0x100], R217 ;  /* 0x000100d95e0079a6 */ /* 0x0047e4000c12f31a */
.L_x_12027:
[----:B------:R-:W-:Y:S05]  /*a530*/  BSYNC.RECONVERGENT B0 ;  /* 0x0000000000007941 */ /* 0x000fea0003800200 */
.L_x_12026:
[----:B--23--:R2:W3:Y:S01]  /*a540*/  LDS R217, [R230+0x6500] ;  /* 0x00650000e6d97984 */ /* 0x00c4e20000000800 */
[----:B------:R-:W-:Y:S04]  /*a550*/  BSSY.RECONVERGENT B0, `(.L_x_12028) ;  /* 0x0000004000007945 */ /* 0x000fe80003800200 */
[----:B------:R-:W-:Y:S05]  /*a560*/  @!P4 BRA `(.L_x_12029) ;  /* 0x000000000008c947 */ /* 0x000fea0003800000 */
[----:B------:R4:W-:Y:S04]  /*a570*/  REDG.E.ADD.F32.FTZ.RN.STRONG.GPU desc[UR26][R90.64+0x200], R241 ;  /* 0x000200f15a0079a6 */ /* 0x0009e8000c12f31a */
[----:B---3--:R4:W-:Y:S02]  /*a580*/  REDG.E.ADD.F32.FTZ.RN.STRONG.GPU desc[UR26][R94.64+0x200], R217 ;  /* 0x000200d95e0079a6 */ /* 0x0089e4000c12f31a */
.L_x_12029:
[----:B------:R-:W-:Y:S05]  /*a590*/  BSYNC.RECONVERGENT B0 ;  /* 0x0000000000007941 */ /* 0x000fea0003800200 */
.L_x_12028:
[----:B---34-:R3:W4:Y:S01]  /*a5a0*/  LDS R217, [R214+0x6600] ;  /* 0x00660000d6d97984 */ /* 0x0187220000000800 */
[----:B------:R-:W-:Y:S04]  /*a5b0*/  BSSY.RECONVERGENT B0, `(.L_x_12030) ;  /* 0x0000004000007945 */ /* 0x000fe80003800200 */
[----:B------:R-:W-:Y:S05]  /*a5c0*/  @!P5 BRA `(.L_x_12031) ;  /* 0x000000000008d947 */ /* 0x000fea0003800000 */
[----:B------:R0:W-:Y:S04]  /*a5d0*/  REDG.E.ADD.F32.FTZ.RN.STRONG.GPU desc[UR26][R90.64+0x300], R213 ;  /* 0x000300d55a0079a6 */ /* 0x0001e8000c12f31a */
[----:B----4-:R0:W-:Y:S02]  /*a5e0*/  REDG.E.ADD.F32.FTZ.RN.STRONG.GPU desc[UR26][R94.64+0x300], R217 ;  /* 0x000300d95e0079a6 */ /* 0x0101e4000c12f31a */
.L_x_12031:
[----:B------:R-:W-:Y:S05]  /*a5f0*/  BSYNC.RECONVERGENT B0 ;  /* 0x0000000000007941 */ /* 0x000fea0003800200 */
.L_x_12030:
[----:B0-----:R0:W0:Y:S01]  /*a600*/  LDS R213, [R212+0x6700] ;  /* 0x00670000d4d57984 */ /* 0x0010220000000800 */
        /* <DEDUP_REMOVED lines=8> */
.L_x_12033:
[----:B------:R-:W-:Y:S05]  /*a690*/  BSYNC.RECONVERGENT B0 ;  /* 0x0000000000007941 */ /* 0x000fea0003800200 */
.L_x_12032:
[----:B-1----:R1:W0:Y:S01]  /*a6a0*/  LDS R211, [R210+0x6800] ;  /* 0x00680000d2d37984 */ /* 0x0022220000000800 */
[----:B------:R-:W-:Y:S04]  /*a6b0*/  BSSY.RECONVERGENT B0, `(.L_x_12034) ;  /* 0x0000004000007945 */ /* 0x000fe80003800200 */
[----:B------:R-:W-:Y:S05]  /*a6c0*/  @!P3 BRA `(.L_x_12035) ;  /* 0x000000000008b947 */ /* 0x000fea0003800000 */
[----:B------:R1:W-:Y:S04]  /*a6d0*/  REDG.E.ADD.F32.FTZ.RN.STRONG.GPU desc[UR26][R90.64+0x500], R209 ;  /* 0x000500d15a0079a6 */ /* 0x0003e8000c12f31a */
[----:B0-----:R1:W-:Y:S02]  /*a6e0*/  REDG.E.ADD.F32.FTZ.RN.STRONG.GPU desc[UR26][R94.64+0x500], R211 ;  /* 0x000500d35e0079a6 */ /* 0x0013e4000c12f31a */
.L_x_12035:
[----:B------:R-:W-:Y:S05]  /*a6f0*/  BSYNC.RECONVERGENT B0 ;  /* 0x0000000000007941 */ /* 0x000fea0003800200 */
.L_x_12034:
[----:B-1----:R1:W0:Y:S01]  /*a700*/  LDS R209, [R208+0x6900] ;  /* 0x00690000d0d17984 */ /* 0x0022220000000800 */
[----:B------:R-:W-:Y:S04]  /*a710*/  BSSY.RECONVERGENT B0, `(.L_x_12036) ;  /* 0x0000004000007945 */ /* 0x000fe80003800200 */
[----:B------:R-:W-:Y:S05]  /*a720*/  @!P4 BRA `(.L_x_12037) ;  /* 0x000000000008c947 */ /* 0x000fea0003800000 */
[----:B------:R1:W-:Y:S04]  /*a730*/  REDG.E.ADD.F32.FTZ.RN.STRONG.GPU desc[UR26][R90.64+0x600], R207 ;  /* 0x000600cf5a0079a6 */ /* 0x0003e8000c12f31a */
[----:B0-----:R1:W-:Y:S02]  /*a740*/  REDG.E.ADD.F32.FTZ.RN.STRONG.GPU desc[UR26][R94.64+0x600], R209 ;  /* 0x000600d15e0079a6 */ /* 0x0013e4000c12f31a */
.L_x_12037:
[----:B------:R-:W-:Y:S05]  /*a750*/  BSYNC.RECONVERGENT B0 ;  /* 0x0000000000007941 */ /* 0x000fea0003800200 */
.L_x_12036:
[----:B-1----:R1:W0:Y:S01]  /*a760*/  LDS R207, [R206+0x6a00] ;  /* 0x006a0000cecf7984 */ /* 0x0022220000000800 */
[----:B------:R-:W-:Y:S04]  /*a770*/  BSSY.RECONVERGENT B0, `(.L_x_12038) ;  /* 0x0000004000007945 */ /* 0x000fe80003800200 */
[----:B------:R-:W-:Y:S05]  /*a780*/  @!P5 BRA `(.L_x_12039) ;  /* 0x000000000008d947 */ /* 0x000fea0003800000 */
[----:B------:R1:W-:Y:S04]  /*a790*/  REDG.E.ADD.F32.FTZ.RN.STRONG.GPU desc[UR26][R90.64+0x700], R205 ;  /* 0x000700cd5a0079a6 */ /* 0x0003e8000c12f31a */
[----:B0-----:R1:W-:Y:S02]  /*a7a0*/  REDG.E.ADD.F32.FTZ.RN.STRONG.GPU desc[UR26][R94.64+0x700], R207 ;  /* 0x000700cf5e0079a6 */ /* 0x0013e4000c12f31a */
.L_x_12039:
[----:B------:R-:W-:Y:S05]  /*a7b0*/  BSYNC.RECONVERGENT B0 ;  /* 0x0000000000007941 */ /* 0x000fea0003800200 */
.L_x_12038:
[----:B-1----:R1:W0:Y:S01]  /*a7c0*/  LDS R205, [R120+0x6b00] ;  /* 0x006b000078cd7984 */ /* 0x0022220000000800 */
[C---:B------:R-:W-:Y:S01]  /*a7d0*/  ISETP.GE.AND P6, PT, R93.reuse, 0x201, PT ;  /* 0x000002015d00780c */ /* 0x040fe20003fc6270 */
[----:B------:R-:W-:Y:S01]  /*a7e0*/  BSSY.RECONVERGENT B0, `(.L_x_12040) ;  /* 0x0000007000007945 */ /* 0x000fe20003800200 */
[C---:B------:R-:W-:Y:S02]  /*a7f0*/  ISETP.GE.AND P3, PT, R93.reuse, 0x241, PT ;  /* 0x000002415d00780c */ /* 0x040fe40003f66270 */
[C---:B------:R-:W-:Y:S02]  /*a800*/  ISETP.GE.AND P4, PT, R93.reuse, 0x281, PT ;  /* 0x000002815d00780c */ /* 0x040fe40003f86270 */
[----:B------:R-:W-:-:S07]  /*a810*/  ISETP.GE.AND P5, PT, R93, 0x2c1, PT ;  /* 0x000002c15d00780c */ /* 0x000fce0003fa6270 */
[----:B-1----:R-:W-:Y:S06]  /*a820*/  @!P6 BRA `(.L_x_12041) ;  /* 0x000000000008e947 */ /* 0x002fec0003800000 */
[----:B------:R1:W-:Y:S04]  /*a830*/  REDG.E.ADD.F32.FTZ.RN.STRONG.GPU desc[UR26][R90.64+0x800], R203 ;  /* 0x000800cb5a0079a6 */ /* 0x0003e8000c12f31a */
[----:B0-----:R1:W-:Y:S02]  /*a840*/  REDG.E.ADD.F32.FTZ.RN.STRONG.GPU desc[UR26][R94.64+0x800], R205 ;  /* 0x000800cd5e0079a6 */ /* 0x0013e4000c12f31a */
.L_x_12041:
[----:B------:R-:W-:Y:S05]  /*a850*/  BSYNC.RECONVERGENT B0 ;  /* 0x0000000000007941 */ /* 0x000fea0003800200 */
.L_x_12040:
[----:B-1----:R1:W0:Y:S01]  /*a860*/  LDS R203, [R204+0x6c00] ;  /* 0x006c0000cccb7984 */ /* 0x0022220000000800 */
[----:B------:R-:W-:Y:S04]  /*a870*/  BSSY.RECONVERGENT B0, `(.L_x_12042) ;  /* 0x0000004000007945 */ /* 0x000fe80003800200 */
[----:B------:R-:W-:Y:S05]  /*a880*/  @!P3 BRA `(.L_x_12043) ;  /* 0x000000000008b947 */ /* 0x000fea0003800000 */
[----:B------:R1:W-:Y:S04]  /*a890*/  REDG.E.ADD.F32.FTZ.RN.STRONG.GPU desc[UR26][R90.64+0x900], R195 ;  /* 0x000900c35a0079a6 */ /* 0x0003e8000c12f31a */
[----:B0-----:R1:W-:Y:S02]  /*a8a0*/  REDG.E.ADD.F32.FTZ.RN.STRONG.GPU desc[UR26][R94.64+0x900], R203 ;  /* 0x000900cb5e0079a6 */ /* 0x0013e4000c12f31a */
.L_x_12043:
[----:B------:R-:W-:Y:S05]  /*a8b0*/  BSYNC.RECONVERGENT B0 ;  /* 0x0000000000007941 */ /* 0x000fea0003800200 */
.L_x_12042:
[----:B-1----:R1:W0:Y:S01]  /*a8c0*/  LDS R195, [R196+0x6d00] ;  /* 0x006d0000c4c37984 */ /* 0x0022220000000800 */
[----:B------:R-:W-:Y:S04]  /*a8d0*/  BSSY.RECONVERGENT B0, `(.L_x_12044) ;  /* 0x0000004000007945 */ /* 0x000fe80003800200 */
[----:B------:R-:W-:Y:S05]  /*a8e0*/  @!P4 BRA `(.L_x_12045) ;  /* 0x000000000008c947 */ /* 0x000fea0003800000 */
[----:B------:R1:W-:Y:S04]  /*a8f0*/  REDG.E.ADD.F32.FTZ.RN.STRONG.GPU desc[UR26][R90.64+0xa00], R193 ;  /* 0x000a00c15a0079a6 */ /* 0x0003e8000c12f31a */
[----:B0-----:R1:W-:Y:S02]  /*a900*/  REDG.E.ADD.F32.FTZ.RN.STRONG.GPU desc[UR26][R94.64+0xa00], R195 ;  /* 0x000a00c35e0079a6 */ /* 0x0013e4000c12f31a */
.L_x_12045:
[----:B------:R-:W-:Y:S05]  /*a910*/  BSYNC.RECONVERGENT B0 ;  /* 0x0000000000007941 */ /* 0x000fea0003800200 */
.L_x_12044:
[----:B-1----:R1:W0:Y:S01]  /*a920*/  LDS R193, [R194+0x6e00] ;  /* 0x006e0000c2c17984 */ /* 0x0022220000000800 */
[----:B------:R-:W-:Y:S04]  /*a930*/  BSSY.RECONVERGENT B0, `(.L_x_12046) ;  /* 0x0000004000007945 */ /* 0x000fe80003800200 */
[----:B------:R-:W-:Y:S05]  /*a940*/  @!P5 BRA `(.L_x_12047) ;  /* 0x000000000008d947 */ /* 0x000fea0003800000 */
[----:B------:R1:W-:Y:S04]  /*a950*/  REDG.E.ADD.F32.FTZ.RN.STRONG.GPU desc[UR26][R90.64+0xb00], R191 ;  /* 0x000b00bf5a0079a6 */ /* 0x0003e8000c12f31a */
[----:B0-----:R1:W-:Y:S02]  /*a960*/  REDG.E.ADD.F32.FTZ.RN.STRONG.GPU desc[UR26][R94.64+0xb00], R193 ;  /* 0x000b00c15e0079a6 */ /* 0x0013e4000c12f31a */
.L_x_12047:
[----:B------:R-:W-:Y:S05]  /*a970*/  BSYNC.RECONVERGENT B0 ;  /* 0x0000000000007941 */ /* 0x000fea0003800200 */
.L_x_12046:
        /* <DEDUP_REMOVED lines=9> */
.L_x_12049:
[----:B------:R-:W-:Y:S05]  /*aa10*/  BSYNC.RECONVERGENT B0 ;  /* 0x0000000000007941 */ /* 0x000fea0003800200 */
.L_x_12048:
[----:B-1----:R1:W0:Y:S01]  /*aa20*/  LDS R189, [R190+0x7000] ;  /* 0x00700000bebd7984 */ /* 0x0022220000000800 */
[----:B------:R-:W-:Y:S04]  /*aa30*/  BSSY.RECONVERGENT B0, `(.L_x_12050) ;  /* 0x0000004000007945 */ /* 0x000fe80003800200 */
[----:B------:R-:W-:Y:S05]  /*aa40*/  @!P3 BRA `(.L_x_12051) ;  /* 0x000000000008b947 */ /* 0x000fea0003800000 */
[----:B------:R1:W-:Y:S04]  /*aa50*/  REDG.E.ADD.F32.FTZ.RN.STRONG.GPU desc[UR26][R90.64+0xd00], R187 ;  /* 0x000d00bb5a0079a6 */ /* 0x0003e8000c12f31a */
[----:B0-----:R1:W-:Y:S02]  /*aa60*/  REDG.E.ADD.F32.FTZ.RN.STRONG.GPU desc[UR26][R94.64+0xd00], R189 ;  /* 0x000d00bd5e0079a6 */ /* 0x0013e4000c12f31a */
.L_x_12051:
[----:B------:R-:W-:Y:S05]  /*aa70*/  BSYNC.RECONVERGENT B0 ;  /* 0x0000000000007941 */ /* 0x000fea0003800200 */
.L_x_12050:
[----:B-1----:R1:W0:Y:S01]  /*aa80*/  LDS R187, [R188+0x7100] ;  /* 0x00710000bcbb7984 */ /* 0x0022220000000800 */
[----:B------:R-:W-:Y:S04]  /*aa90*/  BSSY.RECONVERGENT B0, `(.L_x_12052) ;  /* 0x0000004000007945 */ /* 0x000fe80003800200 */
[----:B------:R-:W-:Y:S05]  /*aaa0*/  @!P4 BRA `(.L_x_12053) ;  /* 0x000000000008c947 */ /* 0x000fea0003800000 */
[----:B------:R1:W-:Y:S04]  /*aab0*/  REDG.E.ADD.F32.FTZ.RN.STRONG.GPU desc[UR26][R90.64+0xe00], R185 ;  /* 0x000e00b95a0079a6 */ /* 0x0003e8000c12f31a */
[----:B0-----:R1:W-:Y:S02]  /*aac0*/  REDG.E.ADD.F32.FTZ.RN.STRONG.GPU desc[UR26][R94.64+0xe00], R187 ;  /* 0x000e00bb5e0079a6 */ /* 0x0013e4000c12f31a */
.L_x_12053:
[----:B------:R-:W-:Y:S05]  /*aad0*/  BSYNC.RECONVERGENT B0 ;  /* 0x0000000000007941 */ /* 0x000fea0003800200 */
.L_x_12052:
[----:B-1----:R1:W0:Y:S01]  /*aae0*/  LDS R185, [R186+0x7200] ;  /* 0x00720000bab97984 */ /* 0x0022220000000800 */
[----:B------:R-:W-:Y:S04]  /*aaf0*/  BSSY.RECONVERGENT B0, `(.L_x_12054) ;  /* 0x0000004000007945 */ /* 0x000fe80003800200 */
[----:B------:R-:W-:Y:S05]  /*ab00*/  @!P5 BRA `(.L_x_12055) ;  /* 0x000000000008d947 */ /* 0x000fea0003800000 */
[----:B------:R1:W-:Y:S04]  /*ab10*/  REDG.E.ADD.F32.FTZ.RN.STRONG.GPU desc[UR26][R90.64+0xf00], R183 ;  /* 0x000f00b75a0079a6 */ /* 0x0003e8000c12f31a */
[----:B0-----:R1:W-:Y:S02]  /*ab20*/  REDG.E.ADD.F32.FTZ.RN.STRONG.GPU desc[UR26][R94.64+0xf00], R185 ;  /* 0x000f00b95e0079a6 */ /* 0x0013e4000c12f31a */
.L_x_12055:
[----:B------:R-:W-:Y:S05]  /*ab30*/  BSYNC.RECONVERGENT B0 ;  /* 0x0000000000007941 */ /* 0x000fea0003800200 */
.L_x_12054:
        /* <DEDUP_REMOVED lines=9> */
.L_x_12057:
[----:B------:R-:W-:Y:S05]  /*abd0*/  BSYNC.RECONVERGENT B0 ;  /* 0x0000000000007941 */ /* 0x000fea0003800200 */
.L_x_12056:
[----:B-1----:R1:W0:Y:S01]  /*abe0*/  LDS R181, [R182+0x7400] ;  /* 0x00740000b6b57984 */ /* 0x0022220000000800 */
[----:B------:R-:W-:Y:S04]  /*abf0*/  BSSY.RECONVERGENT B0, `(.L_x_12058) ;  /* 0x0000004000007945 */ /* 0x000fe80003800200 */
[----:B------:R-:W-:Y:S05]  /*ac00*/  @!P3 BRA `(.L_x_12059) ;  /* 0x000000000008b947 */ /* 0x000fea0003800000 */
[----:B------:R1:W-:Y:S04]  /*ac10*/  REDG.E.ADD.F32.FTZ.RN.STRONG.GPU desc[UR26][R90.64+0x1100], R179 ;  /* 0x001100b35a0079a6 */ /* 0x0003e8000c12f31a */
[----:B0-----:R1:W-:Y:S02]  /*ac20*/  REDG.E.ADD.F32.FTZ.RN.STRONG.GPU desc[UR26][R94.64+0x1100], R181 ;  /* 0x001100b55e0079a6 */ /* 0x0013e4000c12f31a */
.L_x_12059:
[----:B------:R-:W-:Y:S05]  /*ac30*/  BSYNC.RECONVERGENT B0 ;  /* 0x0000000000007941 */ /* 0x000fea0003800200 */
.L_x_12058:
[----:B-1----:R1:W0:Y:S01]  /*ac40*/  LDS R179, [R180+0x7500] ;  /* 0x00750000b4b37984 */ /* 0x0022220000000800 */
[----:B------:R-:W-:Y:S04]  /*ac50*/  BSSY.RECONVERGENT B0, `(.L_x_12060) ;  /* 0x0000004000007945 */ /* 0x000fe80003800200 */
[----:B------:R-:W-:Y:S05]  /*ac60*/  @!P4 BRA `(.L_x_12061) ;  /* 0x000000000008c947 */ /* 0x000fea0003800000 */
[----:B------:R1:W-:Y:S04]  /*ac70*/  REDG.E.ADD.F32.FTZ.RN.STRONG.GPU desc[UR26][R90.64+0x1200], R177 ;  /* 0x001200b15a0079a6 */ /* 0x0003e8000c12f31a */
[----:B0-----:R1:W-:Y:S02]  /*ac80*/  REDG.E.ADD.F32.FTZ.RN.STRONG.GPU desc[UR26][R94.64+0x1200], R179 ;  /* 0x001200b35e0079a6 */ /* 0x0013e4000c12f31a */
.L_x_12061:
[----:B------:R-:W-:Y:S05]  /*ac90*/  BSYNC.RECONVERGENT B0 ;  /* 0x0000000000007941 */ /* 0x000fea0003800200 */
.L_x_12060:
[----:B-1----:R1:W0:Y:S01]  /*aca0*/  LDS R177, [R178+0x7600] ;  /* 0x00760000b2b17984 */ /* 0x0022220000000800 */
[----:B------:R-:W-:Y:S04]  /*acb0*/  BSSY.RECONVERGENT B0, `(.L_x_12062) ;  /* 0x0000004000007945 */ /* 0x000fe80003800200 */
[----:B------:R-:W-:Y:S05]  /*acc0*/  @!P5 BRA `(.L_x_12063) ;  /* 0x000000000008d947 */ /* 0x000fea0003800000 */
[----:B------:R1:W-:Y:S04]  /*acd0*/  REDG.E.ADD.F32.FTZ.RN.STRONG.GPU desc[UR26][R90.64+0x1300], R175 ;  /* 0x001300af5a0079a6 */ /* 0x0003e8000c12f31a */
[----:B0-----:R1:W-:Y:S02]  /*ace0*/  REDG.E.ADD.F32.FTZ.RN.STRONG.GPU desc[UR26][R94.64+0x1300], R177 ;  /* 0x001300b15e0079a6 */ /* 0x0013e4000c12f31a */
.L_x_12063:
[----:B------:R-:W-:Y:S05]  /*acf0*/  BSYNC.RECONVERGENT B0 ;  /* 0x0000000000007941 */ /* 0x000fea0003800200 */
.L_x_12062:
        /* <DEDUP_REMOVED lines=9> */
.L_x_12065:
[----:B------:R-:W-:Y:S05]  /*ad90*/  BSYNC.RECONVERGENT B0 ;  /* 0x0000000000007941 */ /* 0x000fea0003800200 */
.L_x_12064:
[----:B-1----:R1:W0:Y:S01]  /*ada0*/  LDS R173, [R172+0x7800] ;  /* 0x00780000acad7984 */ /* 0x0022220000000800 */
[----:B------:R-:W-:Y:S04]  /*adb0*/  BSSY.RECONVERGENT B0, `(.L_x_12066) ;  /* 0x0000004000007945 */ /* 0x000fe80003800200 */
[----:B------:R-:W-:Y:S05]  /*adc0*/  @!P3 BRA `(.L_x_12067) ;  /* 0x000000000008b947 */ /* 0x000fea0003800000 */
[----:B------:R1:W-:Y:S04]  /*add0*/  REDG.E.ADD.F32.FTZ.RN.STRONG.GPU desc[UR26][R90.64+0x1500], R169 ;  /* 0x001500a95a0079a6 */ /* 0x0003e8000c12f31a */
[----:B0-----:R1:W-:Y:S02]  /*ade0*/  REDG.E.ADD.F32.FTZ.RN.STRONG.GPU desc[UR26][R94.64+0x1500], R173 ;  /* 0x001500ad5e0079a6 */ /* 0x0013e4000c12f31a */
.L_x_12067:
[----:B------:R-:W-:Y:S05]  /*adf0*/  BSYNC.RECONVERGENT B0 ;  /* 0x0000000000007941 */ /* 0x000fea0003800200 */
.L_x_12066:
[----:B-1----:R1:W0:Y:S01]  /*ae00*/  LDS R169, [R170+0x7900] ;  /* 0x00790000aaa97984 */ /* 0x0022220000000800 */
[----:B------:R-:W-:Y:S04]  /*ae10*/  BSSY.RECONVERGENT B0, `(.L_x_12068) ;  /* 0x0000004000007945 */ /* 0x000fe80003800200 */
[----:B------:R-:W-:Y:S05]  /*ae20*/  @!P4 BRA `(.L_x_12069) ;  /* 0x000000000008c947 */ /* 0x000fea0003800000 */
[----:B------:R1:W-:Y:S04]  /*ae30*/  REDG.E.ADD.F32.FTZ.RN.STRONG.GPU desc[UR26][R90.64+0x1600], R167 ;  /* 0x001600a75a0079a6 */ /* 0x0003e8000c12f31a */
[----:B0-----:R1:W-:Y:S02]  /*ae40*/  REDG.E.ADD.F32.FTZ.RN.STRONG.GPU desc[UR26][R94.64+0x1600], R169 ;  /* 0x001600a95e0079a6 */ /* 0x0013e4000c12f31a */
.L_x_12069:
[----:B------:R-:W-:Y:S05]  /*ae50*/  BSYNC.RECONVERGENT B0 ;  /* 0x0000000000007941 */ /* 0x000fea0003800200 */
.L_x_12068:
[----:B-1----:R1:W0:Y:S01]  /*ae60*/  LDS R167, [R168+0x7a00] ;  /* 0x007a0000a8a77984 */ /* 0x0022220000000800 */
[----:B------:R-:W-:Y:S04]  /*ae70*/  BSSY.RECONVERGENT B0, `(.L_x_12070) ;  /* 0x0000004000007945 */ /* 0x000fe80003800200 */
[----:B------:R-:W-:Y:S05]  /*ae80*/  @!P5 BRA `(.L_x_12071) ;  /* 0x000000000008d947 */ /* 0x000fea0003800000 */
[----:B------:R1:W-:Y:S04]  /*ae90*/  REDG.E.ADD.F32.FTZ.RN.STRONG.GPU desc[UR26][R90.64+0x1700], R165 ;  /* 0x001700a55a0079a6 */ /* 0x0003e8000c12f31a */
[----:B0-----:R1:W-:Y:S02]  /*aea0*/  REDG.E.ADD.F32.FTZ.RN.STRONG.GPU desc[UR26][R94.64+0x1700], R167 ;  /* 0x001700a75e0079a6 */ /* 0x0013e4000c12f31a */
.L_x_12071:
[----:B------:R-:W-:Y:S05]  /*aeb0*/  BSYNC.RECONVERGENT B0 ;  /* 0x0000000000007941 */ /* 0x000fea0003800200 */
.L_x_12070:
        /* <DEDUP_REMOVED lines=9> */
.L_x_12073:
[----:B------:R-:W-:Y:S05]  /*af50*/  BSYNC.RECONVERGENT B0 ;  /* 0x0000000000007941 */ /* 0x000fea0003800200 */
.L_x_12072:
[----:B-1----:R1:W0:Y:S01]  /*af60*/  LDS R147, [R164+0x7c00] ;  /* 0x007c0000a4937984 */ /* 0x0022220000000800 */
[----:B------:R-:W-:Y:S04]  /*af70*/  BSSY.RECONVERGENT B0, `(.L_x_12074) ;  /* 0x0000004000007945 */ /* 0x000fe80003800200 */
[----:B------:R-:W-:Y:S05]  /*af80*/  @!P3 BRA `(.L_x_12075) ;  /* 0x000000000008b947 */ /* 0x000fea0003800000 */
[----:B------:R1:W-:Y:S04]  /*af90*/  REDG.E.ADD.F32.FTZ.RN.STRONG.GPU desc[UR26][R90.64+0x1900], R145 ;  /* 0x001900915a0079a6 */ /* 0x0003e8000c12f31a */
[----:B0-----:R1:W-:Y:S02]  /*afa0*/  REDG.E.ADD.F32.FTZ.RN.STRONG.GPU desc[UR26][R94.64+0x1900], R147 ;  /* 0x001900935e0079a6 */ /* 0x0013e4000c12f31a */
.L_x_12075:
[----:B------:R-:W-:Y:S05]  /*afb0*/  BSYNC.RECONVERGENT B0 ;  /* 0x0000000000007941 */ /* 0x000fea0003800200 */
.L_x_12074:
[----:B-1----:R1:W0:Y:S01]  /*afc0*/  LDS R145, [R146+0x7d00] ;  /* 0x007d000092917984 */ /* 0x0022220000000800 */
[----:B------:R-:W-:Y:S04]  /*afd0*/  BSSY.RECONVERGENT B0, `(.L_x_12076) ;  /* 0x0000004000007945 */ /* 0x000fe80003800200 */
[----:B------:R-:W-:Y:S05]  /*afe0*/  @!P4 BRA `(.L_x_12077) ;  /* 0x000000000008c947 */ /* 0x000fea0003800000 */
[----:B------:R1:W-:Y:S04]  /*aff0*/  REDG.E.ADD.F32.FTZ.RN.STRONG.GPU desc[UR26][R90.64+0x1a00], R143 ;  /* 0x001a008f5a0079a6 */ /* 0x0003e8000c12f31a */
[----:B0-----:R1:W-:Y:S02]  /*b000*/  REDG.E.ADD.F32.FTZ.RN.STRONG.GPU desc[UR26][R94.64+0x1a00], R145 ;  /* 0x001a00915e0079a6 */ /* 0x0013e4000c12f31a */
.L_x_12077:
[----:B------:R-:W-:Y:S05]  /*b010*/  BSYNC.RECONVERGENT B0 ;  /* 0x0000000000007941 */ /* 0x000fea0003800200 */
.L_x_12076:
[----:B-1----:R1:W0:Y:S01]  /*b020*/  LDS R143, [R144+0x7e00] ;  /* 0x007e0000908f7984 */ /* 0x0022220000000800 */
[----:B------:R-:W-:Y:S04]  /*b030*/  BSSY.RECONVERGENT B0, `(.L_x_12078) ;  /* 0x0000004000007945 */ /* 0x000fe80003800200 */
[----:B------:R-:W-:Y:S05]  /*b040*/  @!P5 BRA `(.L_x_12079) ;  /* 0x000000000008d947 */ /* 0x000fea0003800000 */
[----:B------:R1:W-:Y:S04]  /*b050*/  REDG.E.ADD.F32.FTZ.RN.STRONG.GPU desc[UR26][R90.64+0x1b00], R141 ;  /* 0x001b008d5a0079a6 */ /* 0x0003e8000c12f31a */
[----:B0-----:R1:W-:Y:S02]  /*b060*/  REDG.E.ADD.F32.FTZ.RN.STRONG.GPU desc[UR26][R94.64+0x1b00], R143 ;  /* 0x001b008f5e0079a6 */ /* 0x0013e4000c12f31a */
.L_x_12079:
[----:B------:R-:W-:Y:S05]  /*b070*/  BSYNC.RECONVERGENT B0 ;  /* 0x0000000000007941 */ /* 0x000fea0003800200 */
.L_x_12078:
        /* <DEDUP_REMOVED lines=9> */
.L_x_12081:
[----:B------:R-:W-:Y:S05]  /*b110*/  BSYNC.RECONVERGENT B0 ;  /* 0x0000000000007941 */ /* 0x000fea0003800200 */
.L_x_12080:
[----:B------:R0:W0:Y:S01]  /*b120*/  LDS R93, [R140+0x8000] ;  /* 0x008000008c5d7984 */ /* 0x0000220000000800 */
[----:B------:R-:W-:Y:S04]  /*b130*/  BSSY.RECONVERGENT B0, `(.L_x_12082) ;  /* 0x0000004000007945 */ /* 0x000fe80003800200 */
[----:B------:R-:W-:Y:S05]  /*b140*/  @!P3 BRA `(.L_x_12083) ;  /* 0x000000000008b947 */ /* 0x000fea0003800000 */
[----:B------:R1:W-:Y:S04]  /*b150*/  REDG.E.ADD.F32.FTZ.RN.STRONG.GPU desc[UR26][R90.64+0x1d00], R125 ;  /* 0x001d007d5a0079a6 */ /* 0x0003e8000c12f31a */
[----:B0-----:R1:W-:Y:S02]  /*b160*/  REDG.E.ADD.F32.FTZ.RN.STRONG.GPU desc[UR26][R94.64+0x1d00], R93 ;  /* 0x001d005d5e0079a6 */ /* 0x0013e4000c12f31a */
.L_x_12083:
[----:B------:R-:W-:Y:S05]  /*b170*/  BSYNC.RECONVERGENT B0 ;  /* 0x0000000000007941 */ /* 0x000fea0003800200 */
.L_x_12082:
[----:B01----:R0:W1:Y:S01]  /*b180*/  LDS R93, [R124+0x8100] ;  /* 0x008100007c5d7984 */ /* 0x0030620000000800 */
[----:B------:R-:W-:Y:S04]  /*b190*/  BSSY.RECONVERGENT B0, `(.L_x_12084) ;  /* 0x0000004000007945 */ /* 0x000fe80003800200 */
[----:B------:R-:W-:Y:S05]  /*b1a0*/  @!P4 BRA `(.L_x_12085) ;  /* 0x000000000008c947 */ /* 0x000fea0003800000 */
[----:B------:R0:W-:Y:S04]  /*b1b0*/  REDG.E.ADD.F32.FTZ.RN.STRONG.GPU desc[UR26][R90.64+0x1e00], R123 ;  /* 0x001e007b5a0079a6 */ /* 0x0001e8000c12f31a */
[----:B-1----:R0:W-:Y:S02]  /*b1c0*/  REDG.E.ADD.F32.FTZ.RN.STRONG.GPU desc[UR26][R94.64+0x1e00], R93 ;  /* 0x001e005d5e0079a6 */ /* 0x0021e4000c12f31a */
.L_x_12085:
[----:B------:R-:W-:Y:S05]  /*b1d0*/  BSYNC.RECONVERGENT B0 ;  /* 0x0000000000007941 */ /* 0x000fea0003800200 */
.L_x_12084:
[----:B01----:R0:W1:Y:S01]  /*b1e0*/  LDS R93, [R122+0x8200] ;  /* 0x008200007a5d7984 */ /* 0x0030620000000800 */
[----:B------:R-:W-:Y:S04]  /*b1f0*/  BSSY.RECONVERGENT B0, `(.L_x_12086) ;  /* 0x0000004000007945 */ /* 0x000fe80003800200 */
[----:B------:R-:W-:Y:S05]  /*b200*/  @!P5 BRA `(.L_x_12087) ;  /* 0x000000000008d947 */ /* 0x000fea0003800000 */
[----:B------:R0:W-:Y:S04]  /*b210*/  REDG.E.ADD.F32.FTZ.RN.STRONG.GPU desc[UR26][R90.64+0x1f00], R119 ;  /* 0x001f00775a0079a6 */ /* 0x0001e8000c12f31a */
[----:B-1----:R0:W-:Y:S02]  /*b220*/  REDG.E.ADD.F32.FTZ.RN.STRONG.GPU desc[UR26][R94.64+0x1f00], R93 ;  /* 0x001f005d5e0079a6 */ /* 0x0021e4000c12f31a */
.L_x_12087:
[----:B------:R-:W-:Y:S05]  /*b230*/  BSYNC.RECONVERGENT B0 ;  /* 0x0000000000007941 */ /* 0x000fea0003800200 */
.L_x_12086:
[----:B0-----:R-:W0:Y:S01]  /*b240*/  SHFL.DOWN PT, R90, R121, 0x1, 0x1f ;  /* 0x08201f00795a7f89 */ /* 0x001e2200000e0000 */
[----:B------:R-:W-:Y:S01]  /*b250*/  ISETP.GT.AND P3, PT, R2, 0x1e, PT ;  /* 0x0000001e0200780c */ /* 0x000fe20003f64270 */
[----:B------:R-:W-:Y:S01]  /*b260*/  FMUL.FTZ R131, R131, R216 ;  /* 0x000000d883837220 */ /* 0x000fe20000410000 */
        /* <DEDUP_REMOVED lines=31> */
[----:B------:R-:W-:Y:S01]  /*b460*/  FFMA.FTZ R135, R36, R85, R135 ;  /* 0x0000005524877223 */ /* 0x000fe20000010087 */
        /* <DEDUP_REMOVED lines=19> */
[----:B------:R-:W-:Y:S01]  /*b5a0*/  FFMA.FTZ R74, R99, R7, R74 ;  /* 0x00000007634a7223 */ /* 0x000fe2000001004a */
[----:B------:R-:W-:Y:S01]  /*b5b0*/  FADD.FTZ R59, R100, R59 ;  /* 0x0000003b643b7221 */ /* 0x000fe20000010000 */
[----:B------:R-:W-:Y:S01]  /*b5c0*/  FFMA.FTZ R73, R126, R6, R73 ;  /* 0x000000067e497223 */ /* 0x000fe20000010049 */
[----:B-----5:R-:W-:Y:S01]  /*b5d0*/  @!P3 FADD.FTZ R118, R118, R91 ;  /* 0x0000005b7676b221 */ /* 0x020fe20000010000 */
[----:B------:R-:W0:Y:S01]  /*b5e0*/  SHFL.DOWN PT, R90, R121, 0x4, 0x1f ;  /* 0x08801f00795a7f89 */ /* 0x000e2200000e0000 */
[----:B------:R-:W-:Y:S01]  /*b5f0*/  ISETP.GT.AND P3, PT, R2, 0x1b, PT ;  /* 0x0000001b0200780c */ /* 0x000fe20003f64270 */
[----:B------:R-:W-:Y:S01]  /*b600*/  FADD.FTZ R58, R127, R58 ;  /* 0x0000003a7f3a7221 */ /* 0x000fe20000010000 */
[----:B------:R-:W-:Y:S01]  /*b610*/  FFMA.FTZ R72, R129, R5, R72 ;  /* 0x0000000581487223 */ /* 0x000fe20000010048 */
[----:B------:R-:W5:Y:S01]  /*b620*/  SHFL.DOWN PT, R91, R118, 0x4, 0x1f ;  /* 0x08801f00765b7f89 */ /* 0x000f6200000e0000 */
        /* <DEDUP_REMOVED lines=20> */
[----:B-1----:R-:W-:-:S04]  /*b770*/  @!P3 SHF.R.U32.HI R93, RZ, 0x2, R162 ;  /* 0x00000002ff5db819 */ /* 0x002fc800000116a2 */
        /* <DEDUP_REMOVED lines=12> */
[----:B------:R-:W1:Y:S01]  /*b840*/  LDS.64 R84, [R174+0x8410] ;  /* 0x00841000ae547984 */ /* 0x000e620000000a00 */
[----:B------:R-:W-:Y:S02]  /*b850*/  FSEL R121, R121, R88, P2 ;  /* 0x0000005879797208 */ /* 0x000fe40001000000 */
[----:B------:R-:W-:-:S09]  /*b860*/  FSEL R118, R118, R89, P2 ;  /* 0x0000005976767208 */ /* 0x000fd20001000000 */
[----:B------:R-:W5:Y:S01]  /*b870*/  @P3 LDS.64 R86, [R90+0xae60] ;  /* 0x00ae60005a563984 */ /* 0x000f620000000a00 */
[----:B-1----:R-:W-:Y:S01]  /*b880*/  FADD.FTZ R84, R84, R121 ;  /* 0x0000007954547221 */ /* 0x002fe20000010000 */
[----:B------:R-:W-:-:S03]  /*b890*/  FADD.FTZ R85, R85, R118 ;  /* 0x0000007655557221 */ /* 0x000fc60000010000 */
[----:B-----5:R-:W-:Y:S01]  /*b8a0*/  @P3 FADD.FTZ R84, R84, R86 ;  /* 0x0000005654543221 */ /* 0x020fe20000010000 */
[----:B------:R-:W-:-:S05]  /*b8b0*/  @P3 FADD.FTZ R85, R85, R87 ;  /* 0x0000005755553221 */ /* 0x000fca0000010000 */
[----:B------:R1:W-:Y:S02]  /*b8c0*/  STS.64 [R90+0xae60], R84 ;  /* 0x00ae60545a007388 */ /* 0x0003e40000000a00 */
.L_x_12089:
[----:B------:R-:W-:Y:S05]  /*b8d0*/  BSYNC.RECONVERGENT B0 ;  /* 0x0000000000007941 */ /* 0x000fea0003800200 */
.L_x_12088:
[----:B------:R-:W-:-:S04]  /*b8e0*/  UIADD3 UR8, UPT, UPT, UR8, 0x1, URZ ;  /* 0x0000000108087890 */ /* 0x000fc8000fffe0ff */
[----:B------:R-:W-:-:S09]  /*b8f0*/  UISETP.GE.AND UP0, UPT, UR8, UR45, UPT ;  /* 0x0000002d0800728c */ /* 0x000fd2000bf06270 */
[----:B------:R-:W-:Y:S05]  /*b900*/  BRA.U !UP0, `(.L_x_12090) ;  /* 0xffffff8108147547 */ /* 0x000fea000b83ffff */
.L_x_11994:
[----:B-1----:R-:W1:Y:S01]  /*b910*/  S2R R85, SR_TID.X ;  /* 0x0000000000557919 */ /* 0x002e620000002100 */
[----:B------:R-:W-:Y:S01]  /*b920*/  HFMA2 R3, -RZ, RZ, 0, 9.5367431640625e-07 ;  /* 0x00000010ff037431 */ /* 0x000fe200000001ff */
[----:B------:R-:W5:Y:S01]  /*b930*/  S2R R2, SR_TID.X ;  /* 0x0000000000027919 */ /* 0x000f620000002100 */
[----:B------:R-:W-:Y:S08]  /*b940*/  BAR.SYNC.DEFER_BLOCKING 0x0 ;  /* 0x0000000000007b1d */ /* 0x000ff00000010000 */
[----:B------:R-:W-:Y:S01]  /*b950*/  S2UR UR38, SR_CTAID.X ;  /* 0x00000000002679c3 */ /* 0x000fe20000002500 */
[----:B------:R-:W0:Y:S01]  /*b960*/  LDCU.64 UR32, c[0x0][0x4f8] ;  /* 0x00009f00ff2077ac */ /* 0x000e220008000a00 */
[----:B------:R-:W-:Y:S01]  /*b970*/  UIADD3 UR30, UPT, UPT, UR19, -0x1, URZ ;  /* 0xffffffff131e7890 */ /* 0x000fe2000fffe0ff */
[----:B------:R-:W2:Y:S05]  /*b980*/  LDCU.64 UR34, c[0x0][0x500] ;  /* 0x0000a000ff2277ac */ /* 0x000eaa0008000a00 */
[----:B------:R-:W2:Y:S01]  /*b990*/  S2UR UR8, SR_CTAID.Y ;  /* 0x00000000000879c3 */ /* 0x000ea20000002600 */
[----:B------:R-:W3:Y:S01]  /*b9a0*/  LDCU.64 UR36, c[0x0][0x550] ;  /* 0x0000aa00ff2477ac */ /* 0x000ee20008000a00 */
[----:B-1----:R-:W-:-:S04]  /*b9b0*/  SHF.L.U32 R7, R85, 0x2, RZ ;  /* 0x0000000255077819 */ /* 0x002fc800000006ff */
        /* <DEDUP_REMOVED lines=9> */
[----:B--2---:R-:W-:-:S02]  /*ba50*/  UIMAD UR31, UR8, UR35, URZ ;  /* 0x00000023081f72a4 */ /* 0x004fc4000f8e02ff */
[----:B------:R-:W-:Y:S02]  /*ba60*/  USHF.R.S32.HI UR29, URZ, 0x1f, UR28 ;  /* 0x0000001fff1d7899 */ /* 0x000fe4000801141c */
[----:B------:R-:W-:Y:S02]  /*ba70*/  UIADD3 UR24, UP1, UPT, UR24, -0x2000, URZ ;  /* 0xffffe00018187890 */ /* 0x000fe4000ff3e0ff */
[----:B0-----:R-:W-:Y:S02]  /*ba80*/  UIMAD.WIDE.U32 UR22, UR38, UR32, UR28 ;  /* 0x00000020261672a5 */ /* 0x001fe4000f8e001c */
        /* <DEDUP_REMOVED lines=9> */
[----:B------:R-:W-:Y:S02]  /*bb20*/  UIADD3 UR10, UP4, UPT, UR10, -0x1000, URZ ;  /* 0xfffff0000a0a7890 */ /* 0x000fe4000ff9e0ff */
[----:B------:R-:W-:Y:S02]  /*bb30*/  UIADD3.X UR25, UPT, UPT, UR25, -0x1, URZ, UP1, !UPT ;  /* 0xffffffff19197890 */ /* 0x000fe40008ffe4ff */
[----:B------:R-:W-:-:S02]  /*bb40*/  UIADD3.X UR15, UPT, UPT, UR15, -0x1, URZ, UP2, !UPT ;  /* 0xffffffff0f0f7890 */ /* 0x000fc400097fe4ff */
        /* <DEDUP_REMOVED lines=26> */
[----:B------:R-:W-:Y:S01]  /*bcf0*/  FSETP.GTU.FTZ.AND P3, PT, R30, 20, PT ;  /* 0x41a000001e00780b */ /* 0x000fe20003f7c000 */
[----:B------:R-:W-:Y:S01]  /*bd00*/  FADD.FTZ R10, R10, UR7 ;  /* 0x000000070a0a7e21 */ /* 0x000fe20008010000 */
[----:B------:R-:W-:Y:S01]  /*bd10*/  @!P2 FMUL.FTZ R0, R24, -1.4426950216293334961 ;  /* 0xbfb8aa3b1800a820 */ /* 0x000fe20000410000 */
[----:B------:R-:W-:Y:S01]  /*bd20*/  FSETP.GTU.FTZ.AND P6, PT, R28, 20, PT ;  /* 0x41a000001c00780b */ /* 0x000fe20003fdc000 */
        /* <DEDUP_REMOVED lines=49> */
[----:B------:R-:W3:Y:S01]  /*c040*/  @!P3 MUFU.RCP R9, R0 ;  /* 0x000000000009b308 */ /* 0x000ee20000001000 */
[----:B-----5:R-:W-:Y:S01]  /*c050*/  @!P4 FMUL.FTZ R55, R55, R16 ;  /* 0x000000103737c220 */ /* 0x020fe20000410000 */
[----:B------:R-:W-:Y:S01]  /*c060*/  LDS.128 R20, [R158+0x400] ;  /* 0x000400009e147984 */ /* 0x000fe20000000c00 */
[----:B------:R-:W-:-:S03]  /*c070*/  FSETP.GTU.FTZ.AND P4, PT, R10, 20, PT ;  /* 0x41a000000a00780b */ /* 0x000fc60003f9c000 */
[----:B------:R-:W-:Y:S02]  /*c080*/  LDS.128 R16, [R158+0x200] ;  /* 0x000200009e107984 */ /* 0x000fe40000000c00 */
[----:B------:R-:W4:Y:S01]  /*c090*/  @!P2 MUFU.RCP R4, R4 ;  /* 0x000000040004a308 */ /* 0x000f220000001000 */
[----:B--2---:R-:W-:Y:S01]  /*c0a0*/  @!P5 FMUL.FTZ R57, R57, R2 ;  /* 0x000000023939d220 */ /* 0x004fe20000410000 */
[----:B------:R-:W-:Y:S01]  /*c0b0*/  FSETP.GTU.FTZ.AND P5, PT, R12, 20, PT ;  /* 0x41a000000c00780b */ /* 0x000fe20003fbc000 */
[----:B------:R-:W-:Y:S05]  /*c0c0*/  LDS.128 R24, [R158+0x600] ;  /* 0x000600009e187984 */ /* 0x000fea0000000c00 */
[----:B------:R-:W2:Y:S01]  /*c0d0*/  @!P1 MUFU.RCP R5, R6 ;  /* 0x0000000600059308 */ /* 0x000ea20000001000 */
[----:B---3--:R-:W-:Y:S01]  /*c0e0*/  @!P3 FMUL.FTZ R58, R58, R9 ;  /* 0x000000093a3ab220 */ /* 0x008fe20000410000 */
[----:B------:R-:W-:Y:S01]  /*c0f0*/  FSETP.GTU.FTZ.AND P3, PT, R13, 20, PT ;  /* 0x41a000000d00780b */ /* 0x000fe20003f7c000 */
[----:B------:R-:W-:-:S05]  /*c100*/  @!P4 FMUL.FTZ R0, R10, -1.4426950216293334961 ;  /* 0xbfb8aa3b0a00c820 */ /* 0x000fca0000410000 */
[----:B------:R-:W3:Y:S01]  /*c110*/  @!P6 MUFU.RCP R3, R3 ;  /* 0x000000030003e308 */ /* 0x000ee20000001000 */
[----:B----4-:R-:W-:Y:S01]  /*c120*/  @!P2 FMUL.FTZ R59, R59, R4 ;  /* 0x000000043b3ba220 */ /* 0x010fe20000410000 */
[----:B------:R-:W-:-:S05]  /*c130*/  FSETP.GTU.FTZ.AND P2, PT, R14, 20, PT ;  /* 0x41a000000e00780b */ /* 0x000fca0003f5c000 */
[----:B------:R-:W-:Y:S01]  /*c140*/  @!P3 FMUL.FTZ R4, R13, -1.4426950216293334961 ;  /* 0xbfb8aa3b0d04b820 */ /* 0x000fe20000410000 */
[----:B------:R-:W4:Y:S01]  /*c150*/  @!P0 MUFU.EX2 R8, R8 ;  /* 0x0000000800088308 */ /* 0x000f220000000800 */
[----:B--2---:R-:W-:Y:S01]  /*c160*/  @!P1 FMUL.FTZ R60, R60, R5 ;  /* 0x000000053c3c9220 */ /* 0x004fe20000410000 */
[----:B------:R-:W-:-:S05]  /*c170*/  FSETP.GTU.FTZ.AND P1, PT, R15, 20, PT ;  /* 0x41a000000f00780b */ /* 0x000fca0003f3c000 */
[----:B------:R-:W-:Y:S01]  /*c180*/  @!P2 FMUL.FTZ R6, R14, -1.4426950216293334961 ;  /* 0xbfb8aa3b0e06a820 */ /* 0x000fe20000410000 */
[----:B------:R-:W2:Y:S01]  /*c190*/  @!P4 MUFU.EX2 R0, R0 ;  /* 0x000000000000c308 */ /* 0x000ea20000000800 */
[----:B---3--:R-:W-:Y:S01]  /*c1a0*/  @!P6 FMUL.FTZ R56, R56, R3 ;  /* 0x000000033838e220 */ /* 0x008fe20000410000 */
[----:B------:R-:W-:Y:S01]  /*c1b0*/  FSETP.GTU.FTZ.AND P6, PT, R11, 20, PT ;  /* 0x41a000000b00780b */ /* 0x000fe20003fdc000 */
[----:B------:R-:W-:-:S04]  /*c1c0*/  @!P5 FMUL.FTZ R3, R12, -1.4426950216293334961 ;  /* 0xbfb8aa3b0c03d820 */ /* 0x000fc80000410000 */
[----:B------:R-:W-:Y:S01]  /*c1d0*/  @!P1 FMUL.FTZ R9, R15, -1.4426950216293334961 ;  /* 0xbfb8aa3b0f099820 */ /* 0x000fe20000410000 */
[----:B------:R-:W3:Y:S01]  /*c1e0*/  @!P3 MUFU.EX2 R5, R4 ;  /* 0x000000040005b308 */ /* 0x000ee20000000800 */
[----:B------:R-:W5:Y:S01]  /*c1f0*/  LDS.128 R12, [R158] ;  /* 0x000000009e0c7984 */ /* 0x000f620000000c00 */
[----:B----4-:R-:W-:-:S05]  /*c200*/  @!P0 FADD.FTZ R8, R8, 1 ;  /* 0x3f80000008088421 */ /* 0x010fca0000010000 */
[----:B------:R-:W-:Y:S01]  /*c210*/  @!P6 FMUL.FTZ R2, R11, -1.4426950216293334961 ;  /* 0xbfb8aa3b0b02e820 */ /* 0x000fe20000410000 */
[----:B------:R-:W4:Y:S01]  /*c220*/  @!P5 MUFU.EX2 R3, R3 ;  /* 0x000000030003d308 */ /* 0x000f220000000800 */
[----:B------:R-:W-:Y:S01]  /*c230*/  LEA R11, R85, R160, 0x2 ;  /* 0x000000a0550b7211 */ /* 0x000fe200078e10ff */
[----:B--2---:R-:W-:-:S06]  /*c240*/  @!P4 FADD.FTZ R0, R0, 1 ;  /* 0x3f8000000000c421 */ /* 0x004fcc0000010000 */
[----:B------:R-:W2:Y:S01]  /*c250*/  @!P6 MUFU.EX2 R2, R2 ;  /* 0x000000020002e308 */ /* 0x000ea20000000800 */
[----:B---3--:R-:W-:-:S07]  /*c260*/  @!P3 FADD.FTZ R5, R5, 1 ;  /* 0x3f8000000505b421 */ /* 0x008fce0000010000 */
[----:B------:R-:W3:Y:S01]  /*c270*/  @!P2 MUFU.EX2 R6, R6 ;  /* 0x000000060006a308 */ /* 0x000ee20000000800 */
[----:B----4-:R-:W-:Y:S01]  /*c280*/  @!P5 FADD.FTZ R4, R3, 1 ;  /* 0x3f8000000304d421 */ /* 0x010fe20000010000 */
[----:B------:R-:W-:-:S06]  /*c290*/  MOV R3, UR22 ;  /* 0x0000001600037c02 */ /* 0x000fcc0008000f00 */
[----:B------:R-:W4:Y:S01]  /*c2a0*/  @!P1 MUFU.EX2 R9, R9 ;  /* 0x0000000900099308 */ /* 0x000f220000000800 */
[----:B--2---:R-:W-:-:S07]  /*c2b0*/  @!P6 FADD.FTZ R2, R2, 1 ;  /* 0x3f8000000202e421 */ /* 0x004fce0000010000 */
[----:B------:R2:W0:Y:S01]  /*c2c0*/  @!P6 MUFU.RCP R10, R2 ;  /* 0x00000002000ae308 */ /* 0x0004220000001000 */
[----:B---3--:R-:W-:-:S07]  /*c2d0*/  @!P2 FADD.FTZ R6, R6, 1 ;  /* 0x3f8000000606a421 */ /* 0x008fce0000010000 */
[----:B------:R-:W3:Y:S01]  /*c2e0*/  @!P5 MUFU.RCP R31, R4 ;  /* 0x00000004001fd308 */ /* 0x000ee20000001000 */
[----:B--2---:R-:W-:Y:S01]  /*c2f0*/  MOV R2, UR23 ;  /* 0x0000001700027c02 */ /* 0x004fe20008000f00 */
[----:B----4-:R-:W-:Y:S01]  /*c300*/  @!P1 FADD.FTZ R9, R9, 1 ;  /* 0x3f80000009099421 */ /* 0x010fe20000010000 */
[----:B------:R-:W2:Y:S03]  /*c310*/  LDCU.64 UR22, c[0x0][0x518] ;  /* 0x0000a300ff1677ac */ /* 0x000ea60008000a00 */
[----:B------:R-:W-:Y:S02]  /*c320*/  IMAD.WIDE.U32 R2, R11, 0x10, R2 ;  /* 0x000000100b027825 */ /* 0x000fe400078e0002 */
[----:B------:R-:W4:Y:S02]  /*c330*/  @!P0 MUFU.RCP R8, R8 ;  /* 0x0000000800088308 */ /* 0x000f240000001000 */
[----:B0-----:R-:W-:Y:S01]  /*c340*/  @!P6 FMUL.FTZ R63, R63, R10 ;  /* 0x0000000a3f3fe220 */ /* 0x001fe20000410000 */
[----:B-----5:R-:W-:Y:S04]  /*c350*/  STG.E.128 desc[UR26][R2.64], R12 ;  /* 0x0000000c02007986 */ /* 0x020fe8000c101d1a */
[----:B------:R-:W-:Y:S01]  /*c360*/  STG.E.128 desc[UR26][R2.64+0x200], R16 ;  /* 0x0002001002007986 */ /* 0x000fe2000c101d1a */
[----:B------:R0:W5:Y:S01]  /*c370*/  @!P4 MUFU.RCP R29, R0 ;  /* 0x00000000001dc308 */ /* 0x0001620000001000 */
[----:B---3--:R-:W-:-:S02]  /*c380*/  @!P5 FMUL.FTZ R64, R64, R31 ;  /* 0x0000001f4040d220 */ /* 0x008fc40000410000 */
[----:B------:R-:W-:Y:S01]  /*c390*/  STG.E.128 desc[UR26][R2.64+0x400], R20 ;  /* 0x0004001402007986 */ /* 0x000fe2000c101d1a */
[----:B--2---:R-:W-:-:S03]  /*c3a0*/  UIMAD.WIDE.U32 UR28, UR38, UR22, UR28 ;  /* 0x00000016261c72a5 */ /* 0x004fc6000f8e001c */
[----:B------:R2:W-:Y:S01]  /*c3b0*/  STG.E.128 desc[UR26][R2.64+0x600], R24 ;  /* 0x0006001802007986 */ /* 0x0005e2000c101d1a */
[----:B------:R3:W1:Y:S01]  /*c3c0*/  @!P3 MUFU.RCP R28, R5 ;  /* 0x00000005001cb308 */ /* 0x0006620000001000 */
[----:B----4-:R-:W-:Y:S01]  /*c3d0*/  @!P0 FMUL.FTZ R61, R61, R8 ;  /* 0x000000083d3d8220 */ /* 0x010fe20000410000 */
[----:B0-----:R-:W-:Y:S01]  /*c3e0*/  FADD.FTZ R0, R52, R161 ;  /* 0x000000a134007221 */ /* 0x001fe20000010000 */
[----:B------:R-:W-:Y:S01]  /*c3f0*/  BAR.SYNC.DEFER_BLOCKING 0x0 ;  /* 0x0000000000007b1d */ /* 0x000fe20000010000 */
[----:B------:R-:W-:Y:S02]  /*c400*/  UIMAD UR23, UR38, UR23, UR29 ;  /* 0x00000017261772a4 */ /* 0x000fe4000f8e021d */
[----:B------:R-:W-:-:S03]  /*c410*/  UIMAD UR29, UR8, UR33, URZ ;  /* 0x00000021081d72a4 */ /* 0x000fc6000f8e02ff */
[----:B------:R-:W0:Y:S01]  /*c420*/  @!P2 MUFU.RCP R33, R6 ;  /* 0x000000060021a308 */ /* 0x000e220000001000 */
[----:B-----5:R-:W-:Y:S01]  /*c430*/  @!P4 FMUL.FTZ R62, R62, R29 ;  /* 0x0000001d3e3ec220 */ /* 0x020fe20000410000 */
[----:B---3--:R-:W-:Y:S01]  /*c440*/  FADD.FTZ R5, R0, R53 ;  /* 0x0000003500057221 */ /* 0x008fe20000010000 */
[----:B------:R-:W-:Y:S02]  /*c450*/  UMOV UR22, UR28 ;  /* 0x0000001c00167c82 */ /* 0x000fe40008000000 */
[----:B------:R-:W-:Y:S01]  /*c460*/  UIMAD.WIDE.U32 UR22, UR8, UR32, UR22 ;  /* 0x00000020081672a5 */ /* 0x000fe2000f8e0016 */
[----:B------:R-:W-:Y:S02]  /*c470*/  FADD.FTZ R0, R5, R54 ;  /* 0x0000003605007221 */ /* 0x000fe40000010000 */
[----:B------:R-:W3:Y:S01]  /*c480*/  @!P1 MUFU.RCP R4, R9 ;  /* 0x0000000900049308 */ /* 0x000ee20000001000 */
[----:B-1----:R-:W-:Y:S01]  /*c490*/  @!P3 FMUL.FTZ R65, R65, R28 ;  /* 0x0000001c4141b220 */ /* 0x002fe20000410000 */
[----:B--2---:R-:W-:Y:S01]  /*c4a0*/  FADD.FTZ R3, R0, R55 ;  /* 0x0000003700037221 */ /* 0x004fe20000010000 */
[----:B------:R-:W-:-:S02]  /*c4b0*/  UIADD3 UR28, UPT, UPT, UR23, UR29, URZ ;  /* 0x0000001d171c7290 */ /* 0x000fc4000fffe0ff */
[----:B------:R-:W-:Y:S01]  /*c4c0*/  ULEA UR23, UP0, UR22, UR34, 0x2 ;  /* 0x0000002216177291 */ /* 0x000fe2000f8010ff */
[----:B0-----:R-:W-:Y:S01]  /*c4d0*/  @!P2 FMUL.FTZ R66, R66, R33 ;  /* 0x000000214242a220 */ /* 0x001fe20000410000 */
[----:B------:R-:W-:Y:S02]  /*c4e0*/  STS.128 [R157], R52 ;  /* 0x000000349d007388 */ /* 0x000fe40000000c00 */
[----:B------:R-:W-:Y:S02]  /*c4f0*/  ULEA.HI.X UR22, UR22, UR35, UR28, 0x2, UP0 ;  /* 0x0000002316167291 */ /* 0x000fe400080f141c */
[----:B------:R-:W-:Y:S01]  /*c500*/  MOV R2, UR23 ;  /* 0x0000001700027c02 */ /* 0x000fe20008000f00 */
[----:B------:R-:W-:Y:S01]  /*c510*/  UIADD3 UR12, UP0, UPT, UR12, -0x2000, URZ ;  /* 0xffffe0000c0c7890 */ /* 0x000fe2000ff1e0ff */
[----:B------:R0:W-:Y:S01]  /*c520*/  STS.128 [R157+0x10], R56 ;  /* 0x000010389d007388 */ /* 0x0001e20000000c00 */
[----:B---3--:R-:W-:-:S03]  /*c530*/  @!P1 FMUL.FTZ R67, R67, R4 ;  /* 0x0000000443439220 */ /* 0x008fc60000410000 */
[----:B------:R1:W-:Y:S01]  /*c540*/  STS.128 [R157+0x20], R60 ;  /* 0x0000203c9d007388 */ /* 0x0003e20000000c00 */
[----:B------:R-:W-:Y:S02]  /*c550*/  UIADD3.X UR9, UPT, UPT, UR9, -0x1, URZ, UP0, !UPT ;  /* 0xffffffff09097890 */ /* 0x000fe400087fe4ff */
[----:B------:R-:W-:Y:S01]  /*c560*/  UISETP.GT.AND UP0, UPT, UR19, 0x1, UPT ;  /* 0x000000011300788c */ /* 0x000fe2000bf04270 */
[----:B------:R2:W-:Y:S01]  /*c570*/  STS.128 [R157+0x30], R64 ;  /* 0x000030409d007388 */ /* 0x0005e20000000c00 */
[----:B------:R-:W-:-:S03]  /*c580*/  NOP ;  /* 0x0000000000007918 */ /* 0x000fc60000000000 */
[----:B------:R-:W3:Y:S01]  /*c590*/  LDS.128 R12, [R158] ;  /* 0x000000009e0c7984 */ /* 0x000ee20000000c00 */
[----:B0-----:R-:W-:Y:S01]  /*c5a0*/  FADD.FTZ R56, R3, R56 ;  /* 0x0000003803387221 */ /* 0x001fe20000010000 */
[----:B------:R-:W-:Y:S01]  /*c5b0*/  MOV R3, UR22 ;  /* 0x0000001600037c02 */ /* 0x000fe20008000f00 */
[----:B------:R-:W-:Y:S01]  /*c5c0*/  UMOV UR19, UR30 ;  /* 0x0000001e00137c82 */ /* 0x000fe20008000000 */
[----:B------:R-:W0:Y:S01]  /*c5d0*/  LDS.128 R16, [R158+0x200] ;  /* 0x000200009e107984 */ /* 0x000e220000000c00 */
[----:B------:R-:W-:Y:S01]  /*c5e0*/  FADD.FTZ R57, R56, R57 ;  /* 0x0000003938397221 */ /* 0x000fe20000010000 */
[----:B------:R-:W-:Y:S02]  /*c5f0*/  IMAD.WIDE.U32 R2, R11, 0x10, R2 ;  /* 0x000000100b027825 */ /* 0x000fe400078e0002 */
[----:B------:R-:W4:Y:S02]  /*c600*/  LDS.128 R20, [R158+0x400] ;  /* 0x000400009e147984 */ /* 0x000f240000000c00 */
[----:B------:R-:W-:-:S02]  /*c610*/  FADD.FTZ R58, R57, R58 ;  /* 0x0000003a393a7221 */ /* 0x000fc40000010000 */
[----:B------:R-:W5:Y:S02]  /*c620*/  LDS.128 R24, [R158+0x600] ;  /* 0x000600009e187984 */ /* 0x000f640000000c00 */
[----:B------:R-:W-:-:S04]  /*c630*/  FADD.FTZ R59, R58, R59 ;  /* 0x0000003b3a3b7221 */ /* 0x000fc80000010000 */
[----:B-1----:R-:W-:-:S04]  /*c640*/  FADD.FTZ R60, R59, R60 ;  /* 0x0000003c3b3c7221 */ /* 0x002fc80000010000 */
[----:B------:R-:W-:-:S04]  /*c650*/  FADD.FTZ R61, R60, R61 ;  /* 0x0000003d3c3d7221 */ /* 0x000fc80000010000 */
[----:B------:R-:W-:-:S04]  /*c660*/  FADD.FTZ R62, R61, R62 ;  /* 0x0000003e3d3e7221 */ /* 0x000fc80000010000 */
[----:B------:R-:W-:-:S04]  /*c670*/  FADD.FTZ R63, R62, R63 ;  /* 0x0000003f3e3f7221 */ /* 0x000fc80000010000 */
[----:B--2---:R-:W-:-:S04]  /*c680*/  FADD.FTZ R64, R63, R64 ;  /* 0x000000403f407221 */ /* 0x004fc80000010000 */
[----:B------:R-:W-:Y:S01]  /*c690*/  FADD.FTZ R65, R64, R65 ;  /* 0x0000004140417221 */ /* 0x000fe20000010000 */
[----:B---3--:R1:W-:Y:S03]  /*c6a0*/  STG.E.128 desc[UR26][R2.64], R12 ;  /* 0x0000000c02007986 */ /* 0x0083e6000c101d1a */
[----:B------:R-:W-:Y:S01]  /*c6b0*/  FADD.FTZ R66, R65, R66 ;  /* 0x0000004241427221 */ /* 0x000fe20000010000 */
[----:B0-----:R1:W-:Y:S03]  /*c6c0*/  STG.E.128 desc[UR26][R2.64+0x200], R16 ;  /* 0x0002001002007986 */ /* 0x0013e6000c101d1a */
[----:B------:R-:W-:Y:S01]  /*c6d0*/  FADD.FTZ R161, R66, R67 ;  /* 0x0000004342a17221 */ /* 0x000fe20000010000 */
[----:B----4-:R1:W-:Y:S04]  /*c6e0*/  STG.E.128 desc[UR26][R2.64+0x400], R20 ;  /* 0x0004001402007986 */ /* 0x0103e8000c101d1a */
[----:B-----5:R1:W-:Y:S01]  /*c6f0*/  STG.E.128 desc[UR26][R2.64+0x600], R24 ;  /* 0x0006001802007986 */ /* 0x0203e2000c101d1a */
[----:B------:R-:W-:Y:S05]  /*c700*/  BRA.U UP0, `(.L_x_12091) ;  /* 0xffffff4500107547 */ /* 0x000fea000b83ffff */
.L_x_11961:
        /* <DEDUP_REMOVED lines=12> */
[----:B-1----:R-:W0:Y:S01]  /*c7d0*/  SHFL.DOWN P0, R3, R0, 0x2, 0x1f ;  /* 0x08401f0000037f89 */ /* 0x002e220000000000 */
[----:B---3--:R-:W-:-:S13]  /*c7e0*/  ISETP.NE.AND P1, PT, R4, RZ, PT ;  /* 0x000000ff0400720c */ /* 0x008fda0003f25270 */
        /* <DEDUP_REMOVED lines=27> */
.L_x_12093:
[----:B------:R-:W-:Y:S05]  /*c9a0*/  BSYNC.RECONVERGENT B0 ;  /* 0x0000000000007941 */ /* 0x000fea0003800200 */
.L_x_12092:
        /* <DEDUP_REMOVED lines=39> */
.L_x_12095:
[----:B------:R-:W-:Y:S05]  /*cc20*/  BSYNC.RECONVERGENT B0 ;  /* 0x0000000000007941 */ /* 0x000fea0003800200 */
.L_x_12094:
        /* <DEDUP_REMOVED lines=11> */
.L_x_12096:
        /* <DEDUP_REMOVED lines=19> */
.L_x_11999:
[----:B------:R-:W-:Y:S01]  /*ce10*/  HFMA2 R249, -RZ, RZ, 0, 5.9604644775390625e-08 ;  /* 0x00000001fff97431 */ /* 0x000fe200000001ff */
[----:B------:R-:W-:Y:S02]  /*ce20*/  MOV R250, R246 ;  /* 0x000000f600fa7202 */ /* 0x000fe40000000f00 */
[----:B------:R-:W-:Y:S02]  /*ce30*/  MOV R248, RZ ;  /* 0x000000ff00f87202 */ /* 0x000fe40000000f00 */
[----:B------:R-:W-:-:S07]  /*ce40*/  MOV R243, 0xffffffff ;  /* 0xffffffff00f37802 */ /* 0x000fce0000000f00 */
[----:B01---5:R-:W-:Y:S05]  /*ce50*/  WARPSYNC.COLLECTIVE R243, `(.L_x_12097) ;  /* 0x00000000f3087348 */ /* 0x023fea0003c00000 */
[----:B------:R2:W3:Y:S02]  /*ce60*/  SHFL.UP P6, R124, R250, R249, R248 ;  /* 0x040000f9fa7c7389 */ /* 0x0004e400000c00f8 */
[----:B0123-5:R-:W-:Y:S05]  /*ce70*/  ENDCOLLECTIVE ;  /* 0x000000000000791b */ /* 0x02ffea0003800000 */
.L_x_12097:
[----:B------:R-:W-:Y:S02]  /*ce80*/  MOV R250, R245 ;  /* 0x000000f500fa7202 */ /* 0x000fe40000000f00 */
[----:B------:R-:W-:-:S07]  /*ce90*/  MOV R126, R124 ;  /* 0x0000007c007e7202 */ /* 0x000fce0000000f00 */
[----:B------:R-:W-:Y:S05]  /*cea0*/  WARPSYNC.COLLECTIVE R243, `(.L_x_12098) ;  /* 0x00000000f3087348 */ /* 0x000fea0003c00000 */
[----:B------:R0:W1:Y:S02]  /*ceb0*/  SHFL.UP P6, R124, R250, R249, R248 ;  /* 0x040000f9fa7c7389 */ /* 0x00006400000c00f8 */
[----:B01----:R-:W-:Y:S05]  /*cec0*/  ENDCOLLECTIVE ;  /* 0x000000000000791b */ /* 0x003fea0003800000 */
.L_x_12098:
[----:B------:R-:W-:Y:S02]  /*ced0*/  MOV R250, R162 ;  /* 0x000000a200fa7202 */ /* 0x000fe40000000f00 */
[----:B------:R-:W-:-:S07]  /*cee0*/  MOV R127, R124 ;  /* 0x0000007c007f7202 */ /* 0x000fce0000000f00 */
[----:B------:R-:W-:Y:S05]  /*cef0*/  WARPSYNC.COLLECTIVE R243, `(.L_x_12099) ;  /* 0x00000000f3087348 */ /* 0x000fea0003c00000 */
[----:B------:R0:W1:Y:S02]  /*cf00*/  SHFL.UP P6, R124, R250, R249, R248 ;  /* 0x040000f9fa7c7389 */ /* 0x00006400000c00f8 */
[----:B01----:R-:W-:Y:S05]  /*cf10*/  ENDCOLLECTIVE ;  /* 0x000000000000791b */ /* 0x003fea0003800000 */
.L_x_12099:
[----:B------:R-:W-:Y:S02]  /*cf20*/  MOV R250, R125 ;  /* 0x0000007d00fa7202 */ /* 0x000fe40000000f00 */
[----:B------:R-:W-:-:S07]  /*cf30*/  MOV R242, R124 ;  /* 0x0000007c00f27202 */ /* 0x000fce0000000f00 */
[----:B------:R-:W-:Y:S05]  /*cf40*/  WARPSYNC.COLLECTIVE R243, `(.L_x_12100) ;  /* 0x00000000f3087348 */ /* 0x000fea0003c00000 */
[----:B------:R0:W1:Y:S02]  /*cf50*/  SHFL.UP P6, R124, R250, R249, R248 ;  /* 0x040000f9fa7c7389 */ /* 0x00006400000c00f8 */
[----:B01----:R-:W-:Y:S05]  /*cf60*/  ENDCOLLECTIVE ;  /* 0x000000000000791b */ /* 0x003fea0003800000 */
.L_x_12100:
        /* <DEDUP_REMOVED lines=8> */
[-C--:B------:R-:W-:Y:S01]  /*cff0*/  @P5 FFMA.FTZ R245, R245, R126.reuse, R124 ;  /* 0x0000007ef5f55223 */ /* 0x080fe2000001007c */
[----:B------:R-:W-:Y:S02]  /*d000*/  @P5 FADD.FTZ R125, R125, R242 ;  /* 0x000000f27d7d5221 */ /* 0x000fe40000010000 */
[----:B------:R-:W-:-:S05]  /*d010*/  @P5 FFMA.FTZ R246, R246, R126, -R247 ;  /* 0x0000007ef6f65223 */ /* 0x000fca00000108f7 */
[----:B------:R-:W-:-:S07]  /*d020*/  MOV R250, R246 ;  /* 0x000000f600fa7202 */ /* 0x000fce0000000f00 */
[----:B------:R-:W-:Y:S05]  /*d030*/  WARPSYNC.COLLECTIVE R243, `(.L_x_12101) ;  /* 0x00000000f3087348 */ /* 0x000fea0003c00000 */
[----:B------:R0:W1:Y:S02]  /*d040*/  SHFL.UP P6, R124, R250, R249, R248 ;  /* 0x040000f9fa7c7389 */ /* 0x00006400000c00f8 */
[----:B01----:R-:W-:Y:S05]  /*d050*/  ENDCOLLECTIVE ;  /* 0x000000000000791b */ /* 0x003fea0003800000 */
.L_x_12101:
[----:B------:R-:W-:Y:S02]  /*d060*/  MOV R250, R245 ;  /* 0x000000f500fa7202 */ /* 0x000fe40000000f00 */
[----:B------:R-:W-:-:S07]  /*d070*/  MOV R126, R124 ;  /* 0x0000007c007e7202 */ /* 0x000fce0000000f00 */
[----:B------:R-:W-:Y:S05]  /*d080*/  WARPSYNC.COLLECTIVE R243, `(.L_x_12102) ;  /* 0x00000000f3087348 */ /* 0x000fea0003c00000 */
[----:B------:R0:W1:Y:S02]  /*d090*/  SHFL.UP P6, R124, R250, R249, R248 ;  /* 0x040000f9fa7c7389 */ /* 0x00006400000c00f8 */
[----:B01----:R-:W-:Y:S05]  /*d0a0*/  ENDCOLLECTIVE ;  /* 0x000000000000791b */ /* 0x003fea0003800000 */
.L_x_12102:
[----:B------:R-:W-:Y:S02]  /*d0b0*/  MOV R250, R162 ;  /* 0x000000a200fa7202 */ /* 0x000fe40000000f00 */
[----:B------:R-:W-:-:S07]  /*d0c0*/  MOV R127, R124 ;  /* 0x0000007c007f7202 */ /* 0x000fce0000000f00 */
[----:B------:R-:W-:Y:S05]  /*d0d0*/  WARPSYNC.COLLECTIVE R243, `(.L_x_12103) ;  /* 0x00000000f3087348 */ /* 0x000fea0003c00000 */
[----:B------:R0:W1:Y:S02]  /*d0e0*/  SHFL.UP P6, R124, R250, R249, R248 ;  /* 0x040000f9fa7c7389 */ /* 0x00006400000c00f8 */
[----:B01----:R-:W-:Y:S05]  /*d0f0*/  ENDCOLLECTIVE ;  /* 0x000000000000791b */ /* 0x003fea0003800000 */
.L_x_12103:
[----:B------:R-:W-:Y:S02]  /*d100*/  MOV R250, R125 ;  /* 0x0000007d00fa7202 */ /* 0x000fe40000000f00 */
[----:B------:R-:W-:-:S07]  /*d110*/  MOV R242, R124 ;  /* 0x0000007c00f27202 */ /* 0x000fce0000000f00 */
[----:B------:R-:W-:Y:S05]  /*d120*/  WARPSYNC.COLLECTIVE R243, `(.L_x_12104) ;  /* 0x00000000f3087348 */ /* 0x000fea0003c00000 */
[----:B------:R0:W1:Y:S02]  /*d130*/  SHFL.UP P6, R124, R250, R249, R248 ;  /* 0x040000f9fa7c7389 */ /* 0x00006400000c00f8 */
[----:B01----:R-:W-:Y:S05]  /*d140*/  ENDCOLLECTIVE ;  /* 0x000000000000791b */ /* 0x003fea0003800000 */
.L_x_12104:
        /* <DEDUP_REMOVED lines=15> */
.L_x_12105:
[----:B------:R-:W-:Y:S02]  /*d240*/  MOV R250, R245 ;  /* 0x000000f500fa7202 */ /* 0x000fe40000000f00 */
[----:B------:R-:W-:-:S07]  /*d250*/  MOV R126, R124 ;  /* 0x0000007c007e7202 */ /* 0x000fce0000000f00 */
[----:B------:R-:W-:Y:S05]  /*d260*/  WARPSYNC.COLLECTIVE R243, `(.L_x_12106) ;  /* 0x00000000f3087348 */ /* 0x000fea0003c00000 */
[----:B------:R0:W1:Y:S02]  /*d270*/  SHFL.UP P6, R124, R250, R249, R248 ;  /* 0x040000f9fa7c7389 */ /* 0x00006400000c00f8 */
[----:B01----:R-:W-:Y:S05]  /*d280*/  ENDCOLLECTIVE ;  /* 0x000000000000791b */ /* 0x003fea0003800000 */
.L_x_12106:
[----:B------:R-:W-:Y:S02]  /*d290*/  MOV R250, R162 ;  /* 0x000000a200fa7202 */ /* 0x000fe40000000f00 */
[----:B------:R-:W-:-:S07]  /*d2a0*/  MOV R127, R124 ;  /* 0x0000007c007f7202 */ /* 0x000fce0000000f00 */
[----:B------:R-:W-:Y:S05]  /*d2b0*/  WARPSYNC.COLLECTIVE R243, `(.L_x_12107) ;  /* 0x00000000f3087348 */ /* 0x000fea0003c00000 */
[----:B------:R0:W1:Y:S02]  /*d2c0*/  SHFL.UP P6, R124, R250, R249, R248 ;  /* 0x040000f9fa7c7389 */ /* 0x00006400000c00f8 */
[----:B01----:R-:W-:Y:S05]  /*d2d0*/  ENDCOLLECTIVE ;  /* 0x000000000000791b */ /* 0x003fea0003800000 */
.L_x_12107:
[----:B------:R-:W-:Y:S02]  /*d2e0*/  MOV R250, R125 ;  /* 0x0000007d00fa7202 */ /* 0x000fe40000000f00 */
[----:B------:R-:W-:-:S07]  /*d2f0*/  MOV R242, R124 ;  /* 0x0000007c00f27202 */ /* 0x000fce0000000f00 */
[----:B------:R-:W-:Y:S05]  /*d300*/  WARPSYNC.COLLECTIVE R243, `(.L_x_12108) ;  /* 0x00000000f3087348 */ /* 0x000fea0003c00000 */
[----:B------:R0:W1:Y:S02]  /*d310*/  SHFL.UP P6, R124, R250, R249, R248 ;  /* 0x040000f9fa7c7389 */ /* 0x00006400000c00f8 */
[----:B01----:R-:W-:Y:S05]  /*d320*/  ENDCOLLECTIVE ;  /* 0x000000000000791b */ /* 0x003fea0003800000 */
.L_x_12108:
        /* <DEDUP_REMOVED lines=15> */
.L_x_12109:
[----:B------:R-:W-:Y:S02]  /*d420*/  MOV R250, R245 ;  /* 0x000000f500fa7202 */ /* 0x000fe40000000f00 */
[----:B------:R-:W-:-:S07]  /*d430*/  MOV R126, R124 ;  /* 0x0000007c007e7202 */ /* 0x000fce0000000f00 */
[----:B------:R-:W-:Y:S05]  /*d440*/  WARPSYNC.COLLECTIVE R243, `(.L_x_12110) ;  /* 0x00000000f3087348 */ /* 0x000fea0003c00000 */
[----:B------:R0:W1:Y:S02]  /*d450*/  SHFL.UP P6, R124, R250, R249, R248 ;  /* 0x040000f9fa7c7389 */ /* 0x00006400000c00f8 */
[----:B01----:R-:W-:Y:S05]  /*d460*/  ENDCOLLECTIVE ;  /* 0x000000000000791b */ /* 0x003fea0003800000 */
.L_x_12110:
[----:B------:R-:W-:Y:S02]  /*d470*/  MOV R250, R162 ;  /* 0x000000a200fa7202 */ /* 0x000fe40000000f00 */
[----:B------:R-:W-:-:S07]  /*d480*/  MOV R127, R124 ;  /* 0x0000007c007f7202 */ /* 0x000fce0000000f00 */
[----:B------:R-:W-:Y:S05]  /*d490*/  WARPSYNC.COLLECTIVE R243, `(.L_x_12111) ;  /* 0x00000000f3087348 */ /* 0x000fea0003c00000 */
[----:B------:R0:W1:Y:S02]  /*d4a0*/  SHFL.UP P6, R124, R250, R249, R248 ;  /* 0x040000f9fa7c7389 */ /* 0x00006400000c00f8 */
[----:B01----:R-:W-:Y:S05]  /*d4b0*/  ENDCOLLECTIVE ;  /* 0x000000000000791b */ /* 0x003fea0003800000 */
.L_x_12111:
[----:B------:R-:W-:Y:S02]  /*d4c0*/  MOV R250, R125 ;  /* 0x0000007d00fa7202 */ /* 0x000fe40000000f00 */
[----:B------:R-:W-:-:S07]  /*d4d0*/  MOV R242, R124 ;  /* 0x0000007c00f27202 */ /* 0x000fce0000000f00 */
[----:B------:R-:W-:Y:S05]  /*d4e0*/  WARPSYNC.COLLECTIVE R243, `(.L_x_12112) ;  /* 0x00000000f3087348 */ /* 0x000fea0003c00000 */
[----:B------:R0:W1:Y:S02]  /*d4f0*/  SHFL.UP P6, R124, R250, R249, R248 ;  /* 0x040000f9fa7c7389 */ /* 0x00006400000c00f8 */
[----:B01----:R-:W-:Y:S05]  /*d500*/  ENDCOLLECTIVE ;  /* 0x000000000000791b */ /* 0x003fea0003800000 */
.L_x_12112:
        /* <DEDUP_REMOVED lines=15> */
.L_x_12113:
[----:B------:R-:W-:Y:S02]  /*d600*/  MOV R250, R245 ;  /* 0x000000f500fa7202 */ /* 0x000fe40000000f00 */
[----:B------:R-:W-:-:S07]  /*d610*/  MOV R126, R124 ;  /* 0x0000007c007e7202 */ /* 0x000fce0000000f00 */
[----:B------:R-:W-:Y:S05]  /*d620*/  WARPSYNC.COLLECTIVE R243, `(.L_x_12114) ;  /* 0x00000000f3087348 */ /* 0x000fea0003c00000 */
[----:B------:R0:W1:Y:S02]  /*d630*/  SHFL.UP P6, R124, R250, R249, R248 ;  /* 0x040000f9fa7c7389 */ /* 0x00006400000c00f8 */
[----:B01----:R-:W-:Y:S05]  /*d640*/  ENDCOLLECTIVE ;  /* 0x000000000000791b */ /* 0x003fea0003800000 */
.L_x_12114:
[----:B------:R-:W-:Y:S02]  /*d650*/  MOV R250, R162 ;  /* 0x000000a200fa7202 */ /* 0x000fe40000000f00 */
[----:B------:R-:W-:-:S07]  /*d660*/  MOV R127, R124 ;  /* 0x0000007c007f7202 */ /* 0x000fce0000000f00 */
[----:B------:R-:W-:Y:S05]  /*d670*/  WARPSYNC.COLLECTIVE R243, `(.L_x_12115) ;  /* 0x00000000f3087348 */ /* 0x000fea0003c00000 */
[----:B------:R0:W1:Y:S02]  /*d680*/  SHFL.UP P6, R124, R250, R249, R248 ;  /* 0x040000f9fa7c7389 */ /* 0x00006400000c00f8 */
[----:B01----:R-:W-:Y:S05]  /*d690*/  ENDCOLLECTIVE ;  /* 0x000000000000791b */ /* 0x003fea0003800000 */
.L_x_12115:
[----:B------:R-:W-:Y:S02]  /*d6a0*/  MOV R250, R125 ;  /* 0x0000007d00fa7202 */ /* 0x000fe40000000f00 */
[----:B------:R-:W-:-:S07]  /*d6b0*/  MOV R242, R124 ;  /* 0x0000007c00f27202 */ /* 0x000fce0000000f00 */
[----:B------:R-:W-:Y:S05]  /*d6c0*/  WARPSYNC.COLLECTIVE R243, `(.L_x_12116) ;  /* 0x00000000f3087348 */ /* 0x000fea0003c00000 */
[----:B------:R0:W1:Y:S02]  /*d6d0*/  SHFL.UP P6, R124, R250, R249, R248 ;  /* 0x040000f9fa7c7389 */ /* 0x00006400000c00f8 */
[----:B01----:R-:W-:Y:S05]  /*d6e0*/  ENDCOLLECTIVE ;  /* 0x000000000000791b */ /* 0x003fea0003800000 */
.L_x_12116:
[----:B------:R-:W-:Y:S05]  /*d6f0*/  BRA `(.L_x_12117) ;  /* 0xffffff8400187947 */ /* 0x000fea000383ffff */
.L_x_12000:
        /* <DEDUP_REMOVED lines=8> */
.L_x_12119:
[----:B------:R-:W-:Y:S05]  /*d780*/  BSYNC B0 ;  /* 0x0000000000007941 */ /* 0x000fea0003800000 */
.L_x_12118:
[----:B------:R-:W-:Y:S05]  /*d790*/  BRA `(.L_x_12120) ;  /* 0xffffff8400247947 */ /* 0x000fea000383ffff */
.L_x_12001:
        /* <DEDUP_REMOVED lines=8> */
.L_x_12122:
[----:B------:R-:W-:Y:S05]  /*d820*/  BSYNC B0 ;  /* 0x0000000000007941 */ /* 0x000fea0003800000 */
.L_x_12121:
[----:B------:R-:W-:Y:S05]  /*d830*/  BRA `(.L_x_12123) ;  /* 0xffffff8400047947 */ /* 0x000fea000383ffff */
.L_x_12002:
        /* <DEDUP_REMOVED lines=8> */
.L_x_12125:
[----:B------:R-:W-:Y:S05]  /*d8c0*/  BSYNC B0 ;  /* 0x0000000000007941 */ /* 0x000fea0003800000 */
.L_x_12124:
[----:B------:R-:W-:Y:S05]  /*d8d0*/  BRA `(.L_x_12126) ;  /* 0xffffff8000e47947 */ /* 0x000fea000383ffff */
.L_x_12003:
        /* <DEDUP_REMOVED lines=8> */
.L_x_12128:
[----:B------:R-:W-:Y:S05]  /*d960*/  BSYNC B0 ;  /* 0x0000000000007941 */ /* 0x000fea0003800000 */
.L_x_12127:
[----:B------:R-:W-:Y:S05]  /*d970*/  BRA `(.L_x_12129) ;  /* 0xffffff8000c47947 */ /* 0x000fea000383ffff */
.L_x_12004:
        /* <DEDUP_REMOVED lines=8> */
.L_x_12131:
[----:B------:R-:W-:Y:S05]  /*da00*/  BSYNC B0 ;  /* 0x0000000000007941 */ /* 0x000fea0003800000 */
.L_x_12130:
        /* <DEDUP_REMOVED lines=10> */
.L_x_12132:
[----:B------:R-:W-:Y:S02]  /*dab0*/  MOV R127, 0x1f ;  /* 0x0000001f007f7802 */ /* 0x000fe40000000f00 */
[----:B------:R-:W-:Y:S02]  /*dac0*/  MOV R250, R162 ;  /* 0x000000a200fa7202 */ /* 0x000fe40000000f00 */
[----:B------:R-:W-:-:S07]  /*dad0*/  MOV R245, R124 ;  /* 0x0000007c00f57202 */ /* 0x000fce0000000f00 */
[----:B------:R-:W-:Y:S05]  /*dae0*/  WARPSYNC.COLLECTIVE R243, `(.L_x_12133) ;  /* 0x00000000f3087348 */ /* 0x000fea0003c00000 */
[----:B------:R0:W1:Y:S02]  /*daf0*/  SHFL.UP P6, R124, R250, R249, R248 ;  /* 0x040000f9fa7c7389 */ /* 0x00006400000c00f8 */
[----:B01----:R-:W-:Y:S05]  /*db00*/  ENDCOLLECTIVE ;  /* 0x000000000000791b */ /* 0x003fea0003800000 */
.L_x_12133:
[----:B------:R-:W-:Y:S02]  /*db10*/  MOV R250, R125 ;  /* 0x0000007d00fa7202 */ /* 0x000fe40000000f00 */
[----:B------:R-:W-:-:S07]  /*db20*/  MOV R162, R124 ;  /* 0x0000007c00a27202 */ /* 0x000fce0000000f00 */
[----:B------:R-:W-:Y:S05]  /*db30*/  WARPSYNC.COLLECTIVE R243, `(.L_x_12134) ;  /* 0x00000000f3087348 */ /* 0x000fea0003c00000 */
[----:B------:R0:W1:Y:S02]  /*db40*/  SHFL.UP P6, R124, R250, R249, R248 ;  /* 0x040000f9fa7c7389 */ /* 0x00006400000c00f8 */
[----:B01----:R-:W-:Y:S05]  /*db50*/  ENDCOLLECTIVE ;  /* 0x000000000000791b */ /* 0x003fea0003800000 */
.L_x_12134:
[----:B------:R-:W-:-:S07]  /*db60*/  MOV R125, R124 ;  /* 0x0000007c007d7202 */ /* 0x000fce0000000f00 */
[----:B------:R-:W-:Y:S05]  /*db70*/  WARPSYNC.COLLECTIVE R243, `(.L_x_12135) ;  /* 0x00000000f3087348 */ /* 0x000fea0003c00000 */
[----:B------:R0:W1:Y:S02]  /*db80*/  SHFL.IDX P2, R124, R242, R126, R127 ;  /* 0x0000007ef27c7389 */ /* 0x000064000004007f */
[----:B01----:R-:W-:Y:S05]  /*db90*/  ENDCOLLECTIVE ;  /* 0x000000000000791b */ /* 0x003fea0003800000 */
.L_x_12135:
[----:B------:R-:W-:Y:S02]  /*dba0*/  MOV R242, R117 ;  /* 0x0000007500f27202 */ /* 0x000fe40000000f00 */
[----:B------:R-:W-:-:S07]  /*dbb0*/  MOV R116, R124 ;  /* 0x0000007c00747202 */ /* 0x000fce0000000f00 */
[----:B------:R-:W-:Y:S05]  /*dbc0*/  WARPSYNC.COLLECTIVE R243, `(.L_x_12136) ;  /* 0x00000000f3087348 */ /* 0x000fea0003c00000 */
[----:B------:R0:W1:Y:S02]  /*dbd0*/  SHFL.IDX P2, R124, R242, R126, R127 ;  /* 0x0000007ef27c7389 */ /* 0x000064000004007f */
[----:B01----:R-:W-:Y:S05]  /*dbe0*/  ENDCOLLECTIVE ;  /* 0x000000000000791b */ /* 0x003fea0003800000 */
.L_x_12136:
[----:B------:R-:W-:Y:S02]  /*dbf0*/  MOV R242, R118 ;  /* 0x0000007600f27202 */ /* 0x000fe40000000f00 */
[----:B------:R-:W-:-:S07]  /*dc00*/  MOV R248, R124 ;  /* 0x0000007c00f87202 */ /* 0x000fce0000000f00 */
[----:B------:R-:W-:Y:S05]  /*dc10*/  WARPSYNC.COLLECTIVE R243, `(.L_x_12137) ;  /* 0x00000000f3087348 */ /* 0x000fea0003c00000 */
[----:B------:R0:W1:Y:S02]  /*dc20*/  SHFL.IDX P2, R124, R242, R126, R127 ;  /* 0x0000007ef27c7389 */ /* 0x000064000004007f */
[----:B01----:R-:W-:Y:S05]  /*dc30*/  ENDCOLLECTIVE ;  /* 0x000000000000791b */ /* 0x003fea0003800000 */
.L_x_12137:
[----:B------:R-:W-:Y:S02]  /*dc40*/  MOV R242, R119 ;  /* 0x0000007700f27202 */ /* 0x000fe40000000f00 */
[----:B------:R-:W-:-:S07]  /*dc50*/  MOV R118, R124 ;  /* 0x0000007c00767202 */ /* 0x000fce0000000f00 */
[----:B------:R-:W-:Y:S05]  /*dc60*/  WARPSYNC.COLLECTIVE R243, `(.L_x_12138) ;  /* 0x00000000f3087348 */ /* 0x000fea0003c00000 */
[----:B------:R0:W1:Y:S02]  /*dc70*/  SHFL.IDX P2, R124, R242, R126, R127 ;  /* 0x0000007ef27c7389 */ /* 0x000064000004007f */
[----:B01----:R-:W-:Y:S05]  /*dc80*/  ENDCOLLECTIVE ;  /* 0x000000000000791b */ /* 0x003fea0003800000 */
.L_x_12138:
[----:B------:R-:W-:Y:S01]  /*dc90*/  MOV R119, R124 ;  /* 0x0000007c00777202 */ /* 0x000fe20000000f00 */
[----:B------:R-:W-:Y:S06]  /*dca0*/  BRA `(.L_x_12139) ;  /* 0xffffff8000207947 */ /* 0x000fec000383ffff */
.L_x_12006:
[----:B------:R-:W-:Y:S01]  /*dcb0*/  HFMA2 R125, -RZ, RZ, 0, 5.9604644775390625e-08 ;  /* 0x00000001ff7d7431 */ /* 0x000fe200000001ff */
[----:B------:R-:W-:Y:S02]  /*dcc0*/  MOV R124, R131 ;  /* 0x00000083007c7202 */ /* 0x000fe40000000f00 */
[----:B------:R-:W-:Y:S02]  /*dcd0*/  MOV R252, 0x1f ;  /* 0x0000001f00fc7802 */ /* 0x000fe40000000f00 */
[----:B------:R-:W-:-:S07]  /*dce0*/  MOV R243, 0xffffffff ;  /* 0xffffffff00f37802 */ /* 0x000fce0000000f00 */
[----:B------:R-:W-:Y:S05]  /*dcf0*/  WARPSYNC.COLLECTIVE R243, `(.L_x_12140) ;  /* 0x00000000f3087348 */ /* 0x000fea0003c00000 */
[----:B------:R0:W1:Y:S02]  /*dd00*/  SHFL.DOWN P2, R251, R124, R125, R252 ;  /* 0x0800007d7cfb7389 */ /* 0x00006400000400fc */
[----:B01----:R-:W-:Y:S05]  /*dd10*/  ENDCOLLECTIVE ;  /* 0x000000000000791b */ /* 0x003fea0003800000 */
.L_x_12140:
[----:B------:R-:W-:Y:S02]  /*dd20*/  MOV R124, R128 ;  /* 0x00000080007c7202 */ /* 0x000fe40000000f00 */
[----:B------:R-:W-:-:S07]  /*dd30*/  MOV R174, R251 ;  /* 0x000000fb00ae7202 */ /* 0x000fce0000000f00 */
[----:B------:R-:W-:Y:S05]  /*dd40*/  WARPSYNC.COLLECTIVE R243, `(.L_x_12141) ;  /* 0x00000000f3087348 */ /* 0x000fea0003c00000 */
[----:B------:R0:W1:Y:S02]  /*dd50*/  SHFL.DOWN P2, R251, R124, R125, R252 ;  /* 0x0800007d7cfb7389 */ /* 0x00006400000400fc */
[----:B01----:R-:W-:Y:S05]  /*dd60*/  ENDCOLLECTIVE ;  /* 0x000000000000791b */ /* 0x003fea0003800000 */
.L_x_12141:
[----:B------:R-:W-:Y:S02]  /*dd70*/  MOV R124, R129 ;  /* 0x00000081007c7202 */ /* 0x000fe40000000f00 */
[----:B------:R-:W-:-:S07]  /*dd80*/  MOV R127, R251 ;  /* 0x000000fb007f7202 */ /* 0x000fce0000000f00 */
[----:B------:R-:W-:Y:S05]  /*dd90*/  WARPSYNC.COLLECTIVE R243, `(.L_x_12142) ;  /* 0x00000000f3087348 */ /* 0x000fea0003c00000 */
[----:B------:R0:W1:Y:S02]  /*dda0*/  SHFL.DOWN P2, R251, R124, R125, R252 ;  /* 0x0800007d7cfb7389 */ /* 0x00006400000400fc */
[----:B01----:R-:W-:Y:S05]  /*ddb0*/  ENDCOLLECTIVE ;  /* 0x000000000000791b */ /* 0x003fea0003800000 */
.L_x_12142:
[----:B------:R-:W-:Y:S02]  /*ddc0*/  MOV R124, R130 ;  /* 0x00000082007c7202 */ /* 0x000fe40000000f00 */
[----:B------:R-:W-:-:S07]  /*ddd0*/  MOV R126, R251 ;  /* 0x000000fb007e7202 */ /* 0x000fce0000000f00 */
[----:B------:R-:W-:Y:S05]  /*dde0*/  WARPSYNC.COLLECTIVE R243, `(.L_x_12143) ;  /* 0x00000000f3087348 */ /* 0x000fea0003c00000 */
[----:B------:R0:W1:Y:S02]  /*ddf0*/  SHFL.DOWN P2, R251, R124, R125, R252 ;  /* 0x0800007d7cfb7389 */ /* 0x00006400000400fc */
[----:B01----:R-:W-:Y:S05]  /*de00*/  ENDCOLLECTIVE ;  /* 0x000000000000791b */ /* 0x003fea0003800000 */
.L_x_12143:
[----:B------:R-:W-:Y:S05]  /*de10*/  BRA `(.L_x_12144) ;  /* 0xffffff9000987947 */ /* 0x000fea000383ffff */
.L_x_12009:
        /* <DEDUP_REMOVED lines=8> */
.L_x_12146:
[----:B------:R-:W-:Y:S05]  /*dea0*/  BSYNC B0 ;  /* 0x0000000000007941 */ /* 0x000fea0003800000 */
.L_x_12145:
        /* <DEDUP_REMOVED lines=8> */
.L_x_12147:
[----:B------:R-:W-:Y:S02]  /*df30*/  MOV R124, R129 ;  /* 0x00000081007c7202 */ /* 0x000fe40000000f00 */
[----:B------:R-:W-:-:S07]  /*df40*/  MOV R127, R251 ;  /* 0x000000fb007f7202 */ /* 0x000fce0000000f00 */
[----:B------:R-:W-:Y:S05]  /*df50*/  WARPSYNC.COLLECTIVE R243, `(.L_x_12148) ;  /* 0x00000000f3087348 */ /* 0x000fea0003c00000 */
[----:B------:R0:W1:Y:S02]  /*df60*/  SHFL.DOWN P2, R251, R124, R125, R252 ;  /* 0x0800007d7cfb7389 */ /* 0x00006400000400fc */
[----:B01----:R-:W-:Y:S05]  /*df70*/  ENDCOLLECTIVE ;  /* 0x000000000000791b */ /* 0x003fea0003800000 */
.L_x_12148:
[----:B------:R-:W-:Y:S02]  /*df80*/  MOV R124, R130 ;  /* 0x00000082007c7202 */ /* 0x000fe40000000f00 */
[----:B------:R-:W-:-:S07]  /*df90*/  MOV R174, R251 ;  /* 0x000000fb00ae7202 */ /* 0x000fce0000000f00 */
[----:B------:R-:W-:Y:S05]  /*dfa0*/  WARPSYNC.COLLECTIVE R243, `(.L_x_12149) ;  /* 0x00000000f3087348 */ /* 0x000fea0003c00000 */
[----:B------:R0:W1:Y:S02]  /*dfb0*/  SHFL.DOWN P2, R251, R124, R125, R252 ;  /* 0x0800007d7cfb7389 */ /* 0x00006400000400fc */
[----:B01----:R-:W-:Y:S05]  /*dfc0*/  ENDCOLLECTIVE ;  /* 0x000000000000791b */ /* 0x003fea0003800000 */
.L_x_12149:
[----:B------:R-:W-:Y:S05]  /*dfd0*/  BRA `(.L_x_12150) ;  /* 0xffffff9000787947 */ /* 0x000fea000383ffff */
.L_x_12012:
        /* <DEDUP_REMOVED lines=8> */
.L_x_12152:
[----:B------:R-:W-:Y:S05]  /*e060*/  BSYNC B0 ;  /* 0x0000000000007941 */ /* 0x000fea0003800000 */
.L_x_12151:
        /* <DEDUP_REMOVED lines=8> */
.L_x_12153:
[----:B------:R-:W-:Y:S02]  /*e0f0*/  MOV R124, R129 ;  /* 0x00000081007c7202 */ /* 0x000fe40000000f00 */
[----:B------:R-:W-:-:S07]  /*e100*/  MOV R127, R251 ;  /* 0x000000fb007f7202 */ /* 0x000fce0000000f00 */
[----:B------:R-:W-:Y:S05]  /*e110*/  WARPSYNC.COLLECTIVE R243, `(.L_x_12154) ;  /* 0x00000000f3087348 */ /* 0x000fea0003c00000 */
[----:B------:R0:W1:Y:S02]  /*e120*/  SHFL.DOWN P2, R251, R124, R125, R252 ;  /* 0x0800007d7cfb7389 */ /* 0x00006400000400fc */
[----:B01----:R-:W-:Y:S05]  /*e130*/  ENDCOLLECTIVE ;  /* 0x000000000000791b */ /* 0x003fea0003800000 */
.L_x_12154:
[----:B------:R-:W-:Y:S02]  /*e140*/  MOV R124, R130 ;  /* 0x00000082007c7202 */ /* 0x000fe40000000f00 */
[----:B------:R-:W-:-:S07]  /*e150*/  MOV R174, R251 ;  /* 0x000000fb00ae7202 */ /* 0x000fce0000000f00 */
[----:B------:R-:W-:Y:S05]  /*e160*/  WARPSYNC.COLLECTIVE R243, `(.L_x_12155) ;  /* 0x00000000f3087348 */ /* 0x000fea0003c00000 */
[----:B------:R0:W1:Y:S02]  /*e170*/  SHFL.DOWN P2, R251, R124, R125, R252 ;  /* 0x0800007d7cfb7389 */ /* 0x00006400000400fc */
[----:B01----:R-:W-:Y:S05]  /*e180*/  ENDCOLLECTIVE ;  /* 0x000000000000791b */ /* 0x003fea0003800000 */
.L_x_12155:
[----:B------:R-:W-:Y:S05]  /*e190*/  BRA `(.L_x_12156) ;  /* 0xffffff9000587947 */ /* 0x000fea000383ffff */
.L_x_12015:
        /* <DEDUP_REMOVED lines=8> */
.L_x_12158:
[----:B------:R-:W-:Y:S05]  /*e220*/  BSYNC B0 ;  /* 0x0000000000007941 */ /* 0x000fea0003800000 */
.L_x_12157:
        /* <DEDUP_REMOVED lines=8> */
.L_x_12159:
[----:B------:R-:W-:Y:S02]  /*e2b0*/  MOV R124, R129 ;  /* 0x00000081007c7202 */ /* 0x000fe40000000f00 */
[----:B------:R-:W-:-:S07]  /*e2c0*/  MOV R127, R251 ;  /* 0x000000fb007f7202 */ /* 0x000fce0000000f00 */
[----:B------:R-:W-:Y:S05]  /*e2d0*/  WARPSYNC.COLLECTIVE R243, `(.L_x_12160) ;  /* 0x00000000f3087348 */ /* 0x000fea0003c00000 */
[----:B------:R0:W1:Y:S02]  /*e2e0*/  SHFL.DOWN P2, R251, R124, R125, R252 ;  /* 0x0800007d7cfb7389 */ /* 0x00006400000400fc */
[----:B01----:R-:W-:Y:S05]  /*e2f0*/  ENDCOLLECTIVE ;  /* 0x000000000000791b */ /* 0x003fea0003800000 */
.L_x_12160:
[----:B------:R-:W-:Y:S02]  /*e300*/  MOV R124, R130 ;  /* 0x00000082007c7202 */ /* 0x000fe40000000f00 */
[----:B------:R-:W-:-:S07]  /*e310*/  MOV R174, R251 ;  /* 0x000000fb00ae7202 */ /* 0x000fce0000000f00 */
[----:B------:R-:W-:Y:S05]  /*e320*/  WARPSYNC.COLLECTIVE R243, `(.L_x_12161) ;  /* 0x00000000f3087348 */ /* 0x000fea0003c00000 */
[----:B------:R0:W1:Y:S02]  /*e330*/  SHFL.DOWN P2, R251, R124, R125, R252 ;  /* 0x0800007d7cfb7389 */ /* 0x00006400000400fc */
[----:B01----:R-:W-:Y:S05]  /*e340*/  ENDCOLLECTIVE ;  /* 0x000000000000791b */ /* 0x003fea0003800000 */
.L_x_12161:
[----:B------:R-:W-:Y:S05]  /*e350*/  BRA `(.L_x_12162) ;  /* 0xffffff9000387947 */ /* 0x000fea000383ffff */
.L_x_12018:
        /* <DEDUP_REMOVED lines=8> */
.L_x_12164:
[----:B------:R-:W-:Y:S05]  /*e3e0*/  BSYNC B0 ;  /* 0x0000000000007941 */ /* 0x000fea0003800000 */
.L_x_12163:
        /* <DEDUP_REMOVED lines=8> */
.L_x_12165:
[----:B------:R-:W-:Y:S02]  /*e470*/  MOV R124, R129 ;  /* 0x00000081007c7202 */ /* 0x000fe40000000f00 */
[----:B------:R-:W-:-:S07]  /*e480*/  MOV R127, R251 ;  /* 0x000000fb007f7202 */ /* 0x000fce0000000f00 */
[----:B------:R-:W-:Y:S05]  /*e490*/  WARPSYNC.COLLECTIVE R243, `(.L_x_12166) ;  /* 0x00000000f3087348 */ /* 0x000fea0003c00000 */
[----:B------:R0:W1:Y:S02]  /*e4a0*/  SHFL.DOWN P2, R251, R124, R125, R252 ;  /* 0x0800007d7cfb7389 */ /* 0x00006400000400fc */
[----:B01----:R-:W-:Y:S05]  /*e4b0*/  ENDCOLLECTIVE ;  /* 0x000000000000791b */ /* 0x003fea0003800000 */
.L_x_12166:
[----:B------:R-:W-:Y:S02]  /*e4c0*/  MOV R124, R130 ;  /* 0x00000082007c7202 */ /* 0x000fe40000000f00 */
[----:B------:R-:W-:-:S07]  /*e4d0*/  MOV R174, R251 ;  /* 0x000000fb00ae7202 */ /* 0x000fce0000000f00 */
[----:B------:R-:W-:Y:S05]  /*e4e0*/  WARPSYNC.COLLECTIVE R243, `(.L_x_12167) ;  /* 0x00000000f3087348 */ /* 0x000fea0003c00000 */
[----:B------:R0:W1:Y:S02]  /*e4f0*/  SHFL.DOWN P2, R251, R124, R125, R252 ;  /* 0x0800007d7cfb7389 */ /* 0x00006400000400fc */
[----:B01----:R-:W-:Y:S05]  /*e500*/  ENDCOLLECTIVE ;  /* 0x000000000000791b */ /* 0x003fea0003800000 */
.L_x_12167:
[----:B------:R-:W-:Y:S05]  /*e510*/  BRA `(.L_x_12168) ;  /* 0xffffff9000187947 */ /* 0x000fea000383ffff */
.L_x_12021:
        /* <DEDUP_REMOVED lines=8> */
.L_x_12170:
[----:B------:R-:W-:Y:S05]  /*e5a0*/  BSYNC B0 ;  /* 0x0000000000007941 */ /* 0x000fea0003800000 */
.L_x_12169:
[----:B------:R-:W-:Y:S01]  /*e5b0*/  HFMA2 R126, -RZ, RZ, 0, 0 ;  /* 0x00000000ff7e7431 */ /* 0x000fe200000001ff */
[----:B------:R-:W-:Y:S02]  /*e5c0*/  MOV R242, R128 ;  /* 0x0000008000f27202 */ /* 0x000fe40000000f00 */
[----:B------:R-:W-:Y:S02]  /*e5d0*/  MOV R127, 0x1f ;  /* 0x0000001f007f7802 */ /* 0x000fe40000000f00 */
[----:B------:R-:W-:Y:S02]  /*e5e0*/  MOV R243, 0xffffffff ;  /* 0xffffffff00f37802 */ /* 0x000fe40000000f00 */
[----:B------:R-:W-:-:S07]  /*e5f0*/  MOV R249, R124 ;  /* 0x0000007c00f97202 */ /* 0x000fce0000000f00 */
[----:B------:R-:W-:Y:S05]  /*e600*/  WARPSYNC.COLLECTIVE R243, `(.L_x_12171) ;  /* 0x00000000f3087348 */ /* 0x000fea0003c00000 */
[----:B------:R0:W1:Y:S02]  /*e610*/  SHFL.IDX P2, R124, R242, R126, R127 ;  /* 0x0000007ef27c7389 */ /* 0x000064000004007f */
[----:B01----:R-:W-:Y:S05]  /*e620*/  ENDCOLLECTIVE ;  /* 0x000000000000791b */ /* 0x003fea0003800000 */
.L_x_12171:
[----:B------:R-:W-:Y:S02]  /*e630*/  MOV R242, R129 ;  /* 0x0000008100f27202 */ /* 0x000fe40000000f00 */
[----:B------:R-:W-:-:S07]  /*e640*/  MOV R230, R124 ;  /* 0x0000007c00e67202 */ /* 0x000fce0000000f00 */
[----:B------:R-:W-:Y:S05]  /*e650*/  WARPSYNC.COLLECTIVE R243, `(.L_x_12172) ;  /* 0x00000000f3087348 */ /* 0x000fea0003c00000 */
[----:B------:R0:W1:Y:S02]  /*e660*/  SHFL.IDX P2, R124, R242, R126, R127 ;  /* 0x0000007ef27c7389 */ /* 0x000064000004007f */
[----:B01----:R-:W-:Y:S05]  /*e670*/  ENDCOLLECTIVE ;  /* 0x000000000000791b */ /* 0x003fea0003800000 */
.L_x_12172:
[-C--:B------:R-:W-:Y:S01]  /*e680*/  FMUL.FTZ R125, R119, R230.reuse ;  /* 0x000000e6777d7220 */ /* 0x080fe20000410000 */
[----:B------:R-:W-:-:S03]  /*e690*/  FMUL.FTZ R252, R118, R230 ;  /* 0x000000e676fc7220 */ /* 0x000fc60000410000 */
[----:B------:R-:W-:Y:S01]  /*e6a0*/  FFMA.FTZ R125, R118, R249, -R125 ;  /* 0x000000f9767d7223 */ /* 0x000fe2000001087d */
[----:B------:R-:W-:Y:S02]  /*e6b0*/  MOV R242, R130 ;  /* 0x0000008200f27202 */ /* 0x000fe40000000f00 */
[----:B------:R-:W-:Y:S01]  /*e6c0*/  MOV R174, R124 ;  /* 0x0000007c00ae7202 */ /* 0x000fe20000000f00 */
[----:B------:R-:W-:-:S04]  /*e6d0*/  FMUL.FTZ R124, R116, R230 ;  /* 0x000000e6747c7220 */ /* 0x000fc80000410000 */
[----:B------:R-:W-:Y:S01]  /*e6e0*/  FADD.FTZ R174, R174, R125 ;  /* 0x0000007daeae7221 */ /* 0x000fe20000010000 */
[C---:B------:R-:W-:Y:S01]  /*e6f0*/  FMUL.FTZ R125, R117.reuse, R230 ;  /* 0x000000e6757d7220 */ /* 0x040fe20000410000 */
[----:B------:R-:W-:-:S07]  /*e700*/  FFMA.FTZ R230, R117, R249, R124 ;  /* 0x000000f975e67223 */ /* 0x000fce000001007c */
[----:B------:R-:W-:Y:S05]  /*e710*/  WARPSYNC.COLLECTIVE R243, `(.L_x_12173) ;  /* 0x00000000f3087348 */ /* 0x000fea0003c00000 */
[----:B------:R0:W1:Y:S02]  /*e720*/  SHFL.IDX P2, R124, R242, R126, R127 ;  /* 0x0000007ef27c7389 */ /* 0x000064000004007f */
[----:B01----:R-:W-:Y:S05]  /*e730*/  ENDCOLLECTIVE ;  /* 0x000000000000791b */ /* 0x003fea0003800000 */
.L_x_12173:
[-C--:B------:R-:W-:Y:S01]  /*e740*/  FFMA.FTZ R250, R116, R249.reuse, -R125 ;  /* 0x000000f974fa7223 */ /* 0x080fe2000001087d */
[----:B------:R-:W-:Y:S01]  /*e750*/  FFMA.FTZ R249, R119, R249, R252 ;  /* 0x000000f977f97223 */ /* 0x000fe200000100fc */
[----:B------:R-:W-:Y:S01]  /*e760*/  HFMA2 R125, -RZ, RZ, 0, 5.9604644775390625e-08 ;  /* 0x00000001ff7d7431 */ /* 0x000fe200000001ff */
[----:B------:R-:W-:Y:S02]  /*e770*/  MOV R252, 0x1f ;  /* 0x0000001f00fc7802 */ /* 0x000fe40000000f00 */
[----:B------:R-:W-:Y:S01]  /*e780*/  MOV R242, R116 ;  /* 0x0000007400f27202 */ /* 0x000fe20000000f00 */
[----:B------:R-:W-:Y:S01]  /*e790*/  FADD.FTZ R249, R124, R249 ;  /* 0x000000f97cf97221 */ /* 0x000fe20000010000 */
[----:B------:R-:W-:-:S07]  /*e7a0*/  MOV R124, R131 ;  /* 0x00000083007c7202 */ /* 0x000fce0000000f00 */
[----:B------:R-:W-:Y:S05]  /*e7b0*/  WARPSYNC.COLLECTIVE R243, `(.L_x_12174) ;  /* 0x00000000f3087348 */ /* 0x000fea0003c00000 */
[----:B------:R0:W1:Y:S02]  /*e7c0*/  SHFL.DOWN P2, R251, R124, R125, R252 ;  /* 0x0800007d7cfb7389 */ /* 0x00006400000400fc */
[----:B01----:R-:W-:Y:S05]  /*e7d0*/  ENDCOLLECTIVE ;  /* 0x000000000000791b */ /* 0x003fea0003800000 */
.L_x_12174:
[----:B------:R-:W-:Y:S02]  /*e7e0*/  MOV R124, R128 ;  /* 0x00000080007c7202 */ /* 0x000fe40000000f00 */
[----:B------:R-:W-:-:S07]  /*e7f0*/  MOV R131, R251 ;  /* 0x000000fb00837202 */ /* 0x000fce0000000f00 */
[----:B------:R-:W-:Y:S05]  /*e800*/  WARPSYNC.COLLECTIVE R243, `(.L_x_12175) ;  /* 0x00000000f3087348 */ /* 0x000fea0003c00000 */
[----:B------:R0:W1:Y:S02]  /*e810*/  SHFL.DOWN P2, R251, R124, R125, R252 ;  /* 0x0800007d7cfb7389 */ /* 0x00006400000400fc */
[----:B01----:R-:W-:Y:S05]  /*e820*/  ENDCOLLECTIVE ;  /* 0x000000000000791b */ /* 0x003fea0003800000 */
.L_x_12175:
[----:B------:R-:W-:Y:S02]  /*e830*/  MOV R124, R129 ;  /* 0x00000081007c7202 */ /* 0x000fe40000000f00 */
[----:B------:R-:W-:-:S07]  /*e840*/  MOV R128, R251 ;  /* 0x000000fb00807202 */ /* 0x000fce0000000f00 */
[----:B------:R-:W-:Y:S05]  /*e850*/  WARPSYNC.COLLECTIVE R243, `(.L_x_12176) ;  /* 0x00000000f3087348 */ /* 0x000fea0003c00000 */
[----:B------:R0:W1:Y:S02]  /*e860*/  SHFL.DOWN P2, R251, R124, R125, R252 ;  /* 0x0800007d7cfb7389 */ /* 0x00006400000400fc */
[----:B01----:R-:W-:Y:S05]  /*e870*/  ENDCOLLECTIVE ;  /* 0x000000000000791b */ /* 0x003fea0003800000 */
.L_x_12176:
[----:B------:R-:W-:Y:S02]  /*e880*/  MOV R124, R130 ;  /* 0x00000082007c7202 */ /* 0x000fe40000000f00 */
[----:B------:R-:W-:-:S07]  /*e890*/  MOV R129, R251 ;  /* 0x000000fb00817202 */ /* 0x000fce0000000f00 */
[----:B------:R-:W-:Y:S05]  /*e8a0*/  WARPSYNC.COLLECTIVE R243, `(.L_x_12177) ;  /* 0x00000000f3087348 */ /* 0x000fea0003c00000 */
[----:B------:R0:W1:Y:S02]  /*e8b0*/  SHFL.DOWN P2, R251, R124, R125, R252 ;  /* 0x0800007d7cfb7389 */ /* 0x00006400000400fc */
[----:B01----:R-:W-:Y:S05]  /*e8c0*/  ENDCOLLECTIVE ;  /* 0x000000000000791b */ /* 0x003fea0003800000 */
.L_x_12177:
[----:B------:R-:W-:Y:S05]  /*e8d0*/  WARPSYNC.COLLECTIVE R243, `(.L_x_12178) ;  /* 0x00000000f3087348 */ /* 0x000fea0003c00000 */
[----:B------:R0:W1:Y:S02]  /*e8e0*/  SHFL.IDX P2, R124, R242, R126, R127 ;  /* 0x0000007ef27c7389 */ /* 0x000064000004007f */
[----:B01----:R-:W-:Y:S05]  /*e8f0*/  ENDCOLLECTIVE ;  /* 0x000000000000791b */ /* 0x003fea0003800000 */
.L_x_12178:
[----:B------:R-:W-:Y:S02]  /*e900*/  MOV R242, R117 ;  /* 0x0000007500f27202 */ /* 0x000fe40000000f00 */
[----:B------:R-:W-:Y:S02]  /*e910*/  MOV R130, R251 ;  /* 0x000000fb00827202 */ /* 0x000fe40000000f00 */
[----:B------:R-:W-:-:S07]  /*e920*/  MOV R252, R124 ;  /* 0x0000007c00fc7202 */ /* 0x000fce0000000f00 */
[----:B------:R-:W-:Y:S05]  /*e930*/  WARPSYNC.COLLECTIVE R243, `(.L_x_12179) ;  /* 0x00000000f3087348 */ /* 0x000fea0003c00000 */
[----:B------:R0:W1:Y:S02]  /*e940*/  SHFL.IDX P2, R124, R242, R126, R127 ;  /* 0x0000007ef27c7389 */ /* 0x000064000004007f */
[----:B01----:R-:W-:Y:S05]  /*e950*/  ENDCOLLECTIVE ;  /* 0x000000000000791b */ /* 0x003fea0003800000 */
.L_x_12179:
[----:B------:R-:W-:Y:S02]  /*e960*/  MOV R242, R118 ;  /* 0x0000007600f27202 */ /* 0x000fe40000000f00 */
[----:B------:R-:W-:-:S07]  /*e970*/  MOV R125, R124 ;  /* 0x0000007c007d7202 */ /* 0x000fce0000000f00 */
[----:B------:R-:W-:Y:S05]  /*e980*/  WARPSYNC.COLLECTIVE R243, `(.L_x_12180) ;  /* 0x00000000f3087348 */ /* 0x000fea0003c00000 */
[----:B------:R0:W1:Y:S02]  /*e990*/  SHFL.IDX P2, R124, R242, R126, R127 ;  /* 0x0000007ef27c7389 */ /* 0x000064000004007f */
[----:B01----:R-:W-:Y:S05]  /*e9a0*/  ENDCOLLECTIVE ;  /* 0x000000000000791b */ /* 0x003fea0003800000 */
.L_x_12180:
[----:B------:R-:W-:Y:S02]  /*e9b0*/  MOV R242, R119 ;  /* 0x0000007700f27202 */ /* 0x000fe40000000f00 */
[----:B------:R-:W-:-:S07]  /*e9c0*/  MOV R251, R124 ;  /* 0x0000007c00fb7202 */ /* 0x000fce0000000f00 */
[----:B------:R-:W-:Y:S05]  /*e9d0*/  WARPSYNC.COLLECTIVE R243, `(.L_x_12181) ;  /* 0x00000000f3087348 */ /* 0x000fea0003c00000 */
[----:B------:R0:W1:Y:S02]  /*e9e0*/  SHFL.IDX P2, R124, R242, R126, R127 ;  /* 0x0000007ef27c7389 */ /* 0x000064000004007f */
[----:B01----:R-:W-:Y:S05]  /*e9f0*/  ENDCOLLECTIVE ;  /* 0x000000000000791b */ /* 0x003fea0003800000 */
.L_x_12181:
[----:B------:R-:W-:Y:S02]  /*ea00*/  MOV R127, R124 ;  /* 0x0000007c007f7202 */ /* 0x000fe40000000f00 */
[----:B------:R-:W-:Y:S01]  /*ea10*/  MOV R124, R252 ;  /* 0x000000fc007c7202 */ /* 0x000fe20000000f00 */
[----:B------:R-:W-:Y:S06]  /*ea20*/  BRA `(.L_x_12182) ;  /* 0xffffff8c00707947 */ /* 0x000fec000383ffff */
.L_x_12183:
        /* <DEDUP_REMOVED lines=13> */
.L_x_18718:


//--------------------- .text._Z25selective_scan_bwd_kernelI32Selective_Scan_bwd_kernel_traitsILi64ELi16ELb1ELb1ELb1ELb1ELb1EfN3c107complexIfEEEEv12SSMParamsBwd --------------------------
	.section	.text._Z25selective_scan_bwd_kernelI32Selective_Scan_bwd_kernel_traitsILi64ELi16ELb1ELb1ELb1ELb1ELb1EfN3c107complexIfEEEEv12SSMParamsBwd,"ax",@progbits
	.align	128
        .global         _Z25selective_scan_bwd_kernelI32Selective_Scan_bwd_kernel_traitsILi64ELi16ELb1ELb1ELb1ELb1ELb1EfN3c107complexIfEEEEv12SSMParamsBwd
        .type           _Z25selective_scan_bwd_kernelI32Selective_Scan_bwd_kernel_traitsILi64ELi16ELb1ELb1ELb1ELb1ELb1EfN3c107complexIfEEEEv12SSMParamsBwd,@function
        .size           _Z25selective_scan_bwd_kernelI32Selective_Scan_bwd_kernel_traitsILi64ELi16ELb1ELb1ELb1ELb1ELb1EfN3c107complexIfEEEEv12SSMParamsBwd,(.L_x_18719 - _Z25selective_scan_bwd_kernelI32Selective_Scan_bwd_kernel_traitsILi64ELi16ELb1ELb1ELb1ELb1ELb1EfN3c107complexIfEEEEv12SSMParamsBwd)
        .other          _Z25selective_scan_bwd_kernelI32Selective_Scan_bwd_kernel_traitsILi64ELi16ELb1ELb1ELb1ELb1ELb1EfN3c107complexIfEEEEv12SSMParamsBwd,@"STO_CUDA_ENTRY STV_DEFAULT"
_Z25selective_scan_bwd_kernelI32Selective_Scan_bwd_kernel_traitsILi64ELi16ELb1ELb1ELb1ELb1ELb1EfN3c107complexIfEEEEv12SSMParamsBwd:
.text._Z25selective_scan_bwd_kernelI32Selective_Scan_bwd_kernel_traitsILi64ELi16ELb1ELb1ELb1ELb1ELb1EfN3c107complexIfEEEEv12SSMParamsBwd:
        /* <DEDUP_REMOVED lines=36> */
[----:B------:R-:W1:Y:S01]  /*0240*/  I2F.RP R0, UR20 ;  /* 0x0000001400007d06 */ /* 0x000e620008209400 */
[----:B-----5:R-:W-:Y:S02]  /*0250*/  UIMAD.WIDE.U32 UR4, UR6, UR16, URZ ;  /* 0x00000010060472a5 */ /* 0x020fe4000f8e00ff */
[----:B0-----:R-:W-:Y:S02]  /*0260*/  UIMAD.WIDE.U32 UR8, UR6, UR24, URZ ;  /* 0x00000018060872a5 */ /* 0x001fe4000f8e00ff */
[----:B------:R-:W-:Y:S02]  /*0270*/  UIMAD UR5, UR6, UR17, UR5 ;  /* 0x00000011060572a4 */ /* 0x000fe4000f8e0205 */
[----:B------:R-:W-:Y:S02]  /*0280*/  UIMAD UR9, UR6, UR25, UR9 ;  /* 0x00000019060972a4 */ /* 0x000fe4000f8e0209 */
[----:B------:R-:W-:Y:S02]  /*0290*/  UIMAD.WIDE.U32 UR4, UR10, UR18, UR4 ;  /* 0x000000120a0472a5 */ /* 0x000fe4000f8e0004 */
[----:B--2---:R-:W-:Y:S01]  /*02a0*/  ULEA UR16, UR33, 0xfffffc00, 0xa ;  /* 0xfffffc0021107891 */ /* 0x004fe2000f8e50ff */
[----:B-1----:R-:W3:Y:S01]  /*02b0*/  MUFU.RCP R0, R0 ;  /* 0x0000000000007308 */ /* 0x002ee20000001000 */
        /* <DEDUP_REMOVED lines=37> */
[----:B------:R-:W-:Y:S01]  /*0510*/  UIADD3 UR18, UPT, UPT, -UR32, URZ, URZ ;  /* 0x000000ff20127290 */ /* 0x000fe2000fffe1ff */
[----:B------:R-:W3:Y:S03]  /*0520*/  LDCU.64 UR24, c[0x0][0x4c0] ;  /* 0x00009800ff1877ac */ /* 0x000ee60008000a00 */
[----:B------:R-:W-:Y:S02]  /*0530*/  UIMAD UR15, UR20, UR18, UR15 ;  /* 0x00000012140f72a4 */ /* 0x000fe4000f8e020f */
[----:B--2---:R-:W-:Y:S02]  /*0540*/  UIMAD.WIDE.U32 UR4, UR10, UR26, UR4 ;  /* 0x0000001a0a0472a5 */ /* 0x004fe4000f8e0004 */
[----:B------:R-:W-:Y:S02]  /*0550*/  UISETP.GT.U32.AND UP1, UPT, UR20, UR15, UPT ;  /* 0x0000000f1400728c */ /* 0x000fe4000bf24070 */
[----:B----4-:R-:W-:-:S02]  /*0560*/  UIMAD.WIDE.U32 UR18, UR6, UR36, URZ ;  /* 0x00000024061272a5 */ /* 0x010fc4000f8e00ff */
[----:B------:R-:W-:Y:S01]  /*0570*/  UIMAD UR5, UR10, UR27, UR5 ;  /* 0x0000001b0a0572a4 */ /* 0x000fe2000f8e0205 */
[----:B------:R-:W2:Y:S01]  /*0580*/  LDCU.64 UR26, c[0x0][0x3c8] ;  /* 0x00007900ff1a77ac */ /* 0x000ea20008000a00 */
[----:B------:R-:W-:-:S05]  /*0590*/  UIMAD UR19, UR6, UR37, UR19 ;  /* 0x00000025061372a4 */ /* 0x000fca000f8e0213 */
[----:B------:R-:W-:Y:S02]  /*05a0*/  @!UP1 UIADD3 UR15, UPT, UPT, UR15, -UR20, URZ ;  /* 0x800000140f0f9290 */ /* 0x000fe4000fffe0ff */
[----:B------:R-:W-:Y:S02]  /*05b0*/  @!UP1 UIADD3 UR32, UPT, UPT, UR32, 0x1, URZ ;  /* 0x0000000120209890 */ /* 0x000fe4000fffe0ff */
[----:B------:R-:W-:Y:S02]  /*05c0*/  UISETP.GE.U32.AND UP0, UPT, UR15, UR20, UPT ;  /* 0x000000140f00728c */ /* 0x000fe4000bf06070 */
[----:B------:R-:W-:Y:S02]  /*05d0*/  ULOP3.LUT UR15, UR10, UR23, URZ, 0x3c, !UPT ;  /* 0x000000170a0f7292 */ /* 0x000fe4000f8e3cff */
[----:B------:R-:W-:Y:S02]  /*05e0*/  UISETP.NE.AND UP1, UPT, UR23, URZ, UPT ;  /* 0x000000ff1700728c */ /* 0x000fe4000bf25270 */
[----:B------:R-:W-:Y:S01]  /*05f0*/  UISETP.GE.AND UP2, UPT, UR15, URZ, UPT ;  /* 0x000000ff0f00728c */ /* 0x000fe2000bf46270 */
[----:B------:R-:W4:Y:S04]  /*0600*/  LDCU.64 UR20, c[0x0][0x3e8] ;  /* 0x00007d00ff1477ac */ /* 0x000f280008000a00 */
[----:B------:R-:W-:-:S02]  /*0610*/  @UP0 UIADD3 UR32, UPT, UPT, UR32, 0x1, URZ ;  /* 0x0000000120200890 */ /* 0x000fc4000fffe0ff */
[----:B-1----:R-:W-:-:S04]  /*0620*/  UISETP.NE.U32.AND UP0, UPT, UR38, URZ, UPT ;  /* 0x000000ff2600728c */ /* 0x002fc8000bf05070 */
[----:B------:R-:W-:Y:S02]  /*0630*/  @!UP2 UIADD3 UR32, UPT, UPT, -UR32, URZ, URZ ;  /* 0x000000ff2020a290 */ /* 0x000fe4000fffe1ff */
[----:B------:R-:W-:Y:S02]  /*0640*/  @!UP1 ULOP3.LUT UR32, URZ, UR23, URZ, 0x33, !UPT ;  /* 0x00000017ff209292 */ /* 0x000fe4000f8e33ff */
[----:B------:R-:W-:Y:S02]  /*0650*/  UIADD3 UR4, UP2, UPT, UR16, UR4, URZ ;  /* 0x0000000410047290 */ /* 0x000fe4000ff5e0ff */
[----:B------:R-:W-:Y:S02]  /*0660*/  USHF.R.S32.HI UR37, URZ, 0x1f, UR32 ;  /* 0x0000001fff257899 */ /* 0x000fe40008011420 */
[----:B------:R-:W-:Y:S02]  /*0670*/  UIADD3.X UR15, UPT, UPT, UR22, UR5, URZ, UP2, !UPT ;  /* 0x00000005160f7290 */ /* 0x000fe400097fe4ff */
[----:B0-----:R-:W-:-:S02]  /*0680*/  ULEA UR16, UP1, UR4, UR34, 0x2 ;  /* 0x0000002204107291 */ /* 0x001fc4000f8210ff */
[----:B---3--:R-:W-:Y:S01]  /*0690*/  UIMAD UR34, UR37, UR24, URZ ;  /* 0x00000018252272a4 */ /* 0x008fe2000f8e02ff */
[----:B------:R-:W0:Y:S01]  /*06a0*/  LDCU.64 UR22, c[0x0][0x4e0] ;  /* 0x00009c00ff1677ac */ /* 0x000e220008000a00 */
[----:B------:R-:W-:Y:S02]  /*06b0*/  ULEA.HI.X UR15, UR4, UR35, UR15, 0x2, UP1 ;  /* 0x00000023040f7291 */ /* 0x000fe400088f140f */
[----:B------:R-:W-:Y:S02]  /*06c0*/  UIMAD.WIDE.U32 UR4, UR32, UR24, URZ ;  /* 0x00000018200472a5 */ /* 0x000fe4000f8e00ff */
[----:B------:R-:W-:Y:S01]  /*06d0*/  UIMAD UR41, UR32, UR25, UR34 ;  /* 0x00000019202972a4 */ /* 0x000fe2000f8e0222 */
[----:B------:R-:W1:Y:S01]  /*06e0*/  LDCU.64 UR24, c[0x0][0x448] ;  /* 0x00008900ff1877ac */ /* 0x000e620008000a00 */
[----:B----4-:R-:W-:Y:S02]  /*06f0*/  UIMAD UR36, UR37, UR20, URZ ;  /* 0x00000014252472a4 */ /* 0x010fe4000f8e02ff */
[----:B--2---:R-:W-:-:S02]  /*0700*/  UIMAD UR34, UR37, UR26, URZ ;  /* 0x0000001a252272a4 */ /* 0x004fc4000f8e02ff */
[----:B------:R-:W-:Y:S02]  /*0710*/  UIMAD UR40, UR32, UR21, UR36 ;  /* 0x00000015202872a4 */ /* 0x000fe4000f8e0224 */
[----:B------:R-:W-:Y:S02]  /*0720*/  UIMAD.WIDE.U32 UR30, UR32, UR26, UR30 ;  /* 0x0000001a201e72a5 */ /* 0x000fe4000f8e001e */
[----:B------:R-:W-:Y:S02]  /*0730*/  ULEA UR36, UR33, 0xfffff800, 0xb ;  /* 0xfffff80021247891 */ /* 0x000fe4000f8e58ff */
[----:B------:R-:W-:Y:S02]  /*0740*/  UISETP.NE.AND.EX UP0, UPT, UR39, URZ, UPT, UP0 ;  /* 0x000000ff2700728c */ /* 0x000fe4000bf05300 */
[----:B------:R-:W-:Y:S02]  /*0750*/  UIMAD UR39, UR32, UR27, UR34 ;  /* 0x0000001b202772a4 */ /* 0x000fe4000f8e0222 */
[----:B------:R-:W-:-:S02]  /*0760*/  UIMAD.WIDE.U32 UR34, UR32, UR20, UR18 ;  /* 0x00000014202272a5 */ /* 0x000fc4000f8e0012 */
[----:B------:R-:W-:Y:S02]  /*0770*/  UIADD3 UR30, UP1, UPT, UR36, UR30, URZ ;  /* 0x0000001e241e7290 */ /* 0x000fe4000ff3e0ff */
[----:B0-----:R-:W-:Y:S02]  /*0780*/  UIMAD.WIDE.U32 UR18, UR32, UR22, URZ ;  /* 0x00000016201272a5 */ /* 0x001fe4000f8e00ff */
[----:B------:R-:W-:Y:S02]  /*0790*/  UIMAD UR37, UR37, UR22, URZ ;  /* 0x00000016252572a4 */ /* 0x000fe4000f8e02ff */
[----:B------:R-:W-:Y:S02]  /*07a0*/  USHF.R.S32.HI UR38, URZ, 0x1f, UR36 ;  /* 0x0000001fff267899 */ /* 0x000fe40008011424 */
[----:B------:R-:W-:Y:S02]  /*07b0*/  UIADD3 UR22, UPT, UPT, UR31, UR39, URZ ;  /* 0x000000271f167290 */ /* 0x000fe4000fffe0ff */
[----:B-1----:R-:W-:-:S02]  /*07c0*/  ULEA UR24, UP2, UR30, UR24, 0x2 ;  /* 0x000000181e187291 */ /* 0x002fc4000f8410ff */
[----:B------:R-:W-:Y:S01]  /*07d0*/  UIADD3.X UR22, UPT, UPT, UR38, UR22, URZ, UP1, !UPT ;  /* 0x0000001626167290 */ /* 0x000fe20008ffe4ff */
[----:B------:R-:W0:Y:S03]  /*07e0*/  LDCU.64 UR20, c[0x0][0x538] ;  /* 0x0000a700ff1477ac */ /* 0x000e260008000a00 */
[----:B------:R-:W-:Y:S01]  /*07f0*/  ULEA.HI.X UR25, UR30, UR25, UR22, 0x2, UP2 ;  /* 0x000000191e197291 */ /* 0x000fe200090f1416 */
[----:B------:R-:W1:Y:S01]  /*0800*/  @UP0 LDCU UR30, c[0x0][0x384] ;  /* 0x00007080ff1e07ac */ /* 0x000e620008000800 */
[----:B------:R-:W-:-:S05]  /*0810*/  UIMAD UR37, UR32, UR23, UR37 ;  /* 0x00000017202572a4 */ /* 0x000fca000f8e0225 */
[----:B------:R-:W2:Y:S01]  /*0820*/  LDCU.64 UR22, c[0x0][0x540] ;  /* 0x0000a800ff1677ac */ /* 0x000ea20008000a00 */
[----:B------:R-:W-:Y:S01]  /*0830*/  UIADD3 UR5, UPT, UPT, UR5, UR41, URZ ;  /* 0x0000002905057290 */ /* 0x000fe2000fffe0ff */
[----:B------:R-:W3:Y:S01]  /*0840*/  @UP0 LDCU UR31, c[0x0][0x38c] ;  /* 0x00007180ff1f07ac */ /* 0x000ee20008000800 */
[----:B------:R-:W-:Y:S02]  /*0850*/  UIADD3 UR36, UP3, UPT, UR36, UR34, URZ ;  /* 0x0000002224247290 */ /* 0x000fe4000ff7e0ff */
[----:B------:R-:W-:Y:S02]  /*0860*/  UIADD3 UR40, UPT, UPT, UR35, UR40, URZ ;  /* 0x0000002823287290 */ /* 0x000fe4000fffe0ff */
        /* <DEDUP_REMOVED lines=9> */
[----:B------:R-:W-:Y:S01]  /*0900*/  @UP0 UIMAD UR17, UR17, UR33, URZ ;  /* 0x00000021111102a4 */ /* 0x000fe2000f8e02ff */
[----:B------:R-:W0:Y:S01]  /*0910*/  LDCU.64 UR26, c[0x0][0x450] ;  /* 0x00008a00ff1a77ac */ /* 0x000e220008000a00 */
        /* <DEDUP_REMOVED lines=19> */
[----:B------:R-:W-:Y:S01]  /*0a50*/  UMOV UR9, UR8 ;  /* 0x0000000800097c82 */ /* 0x000fe20008000000 */
[----:B------:R-:W-:Y:S01]  /*0a60*/  UMOV UR8, 0x400 ;  /* 0x0000040000087882 */ /* 0x000fe20000000000 */
[----:B------:R-:W-:Y:S01]  /*0a70*/  MOV R163, RZ ;  /* 0x000000ff00a37202 */ /* 0x000fe20000000f00 */
[----:B------:R-:W-:Y:S01]  /*0a80*/  UMOV UR17, UR12 ;  /* 0x0000000c00117c82 */ /* 0x000fe20008000000 */
[----:B------:R-:W-:Y:S01]  /*0a90*/  MOV R165, RZ ;  /* 0x000000ff00a57202 */ /* 0x000fe20000000f00 */
[----:B------:R-:W2:Y:S01]  /*0aa0*/  LDCU UR20, c[0x0][0x394] ;  /* 0x00007280ff1477ac */ /* 0x000ea20008000800 */
        /* <DEDUP_REMOVED lines=9> */
.L_x_12315:
[----:B------:R-:W0:Y:S01]  /*0b40*/  S2R R0, SR_TID.X ;  /* 0x0000000000007919 */ /* 0x000e220000002100 */
[----:B-1----:R-:W-:Y:S02]  /*0b50*/  MOV R4, UR21 ;  /* 0x0000001500047c02 */ /* 0x002fe40008000f00 */
[----:B------:R-:W-:Y:S01]  /*0b60*/  MOV R5, UR11 ;  /* 0x0000000b00057c02 */ /* 0x000fe20008000f00 */
[----:B------:R-:W-:Y:S08]  /*0b70*/  BAR.SYNC.DEFER_BLOCKING 0x0 ;  /* 0x0000000000007b1d */ /* 0x000ff00000010000 */
[----:B------:R-:W1:Y:S01]  /*0b80*/  S2UR UR10, SR_CgaCtaId ;  /* 0x00000000000a79c3 */ /* 0x000e620000008800 */
[----:B------:R-:W2:Y:S01]  /*0b90*/  S2R R2, SR_LANEID ;  /* 0x0000000000027919 */ /* 0x000ea20000000000 */
[----:B------:R-:W-:Y:S01]  /*0ba0*/  UMOV UR8, 0x400 ;  /* 0x0000040000087882 */ /* 0x000fe20000000000 */
[----:B------:R-:W-:Y:S01]  /*0bb0*/  HFMA2 R6, -RZ, RZ, 0, 9.5367431640625e-07 ;  /* 0x00000010ff067431 */ /* 0x000fe200000001ff */
[----:B------:R-:W-:Y:S01]  /*0bc0*/  UMOV UR16, UR9 ;  /* 0x0000000900107c82 */ /* 0x000fe20008000000 */
[----:B------:R-:W-:-:S03]  /*0bd0*/  MOV R7, UR15 ;  /* 0x0000000f00077c02 */ /* 0x000fc60008000f00 */
[----:B------:R-:W3:Y:S01]  /*0be0*/  LDC.64 R18, c[0x0][0x410] ;  /* 0x00010400ff127b82 */ /* 0x000ee20000000a00 */
[----:B0-----:R-:W-:-:S05]  /*0bf0*/  LOP3.LUT R17, R9, 0x1f, R0, 0xf8, !PT ;  /* 0x0000001f09117812 */ /* 0x001fca00078ef800 */
[----:B------:R-:W-:-:S05]  /*0c00*/  IMAD.WIDE.U32 R4, R17, 0x10, R4 ;  /* 0x0000001011047825 */ /* 0x000fca00078e0004 */
[----:B------:R-:W4:Y:S04]  /*0c10*/  LDG.E.128 R12, desc[UR28][R4.64] ;  /* 0x0000001c040c7981 */ /* 0x000f28000c1e1d00 */
[----:B------:R-:W5:Y:S04]  /*0c20*/  LDG.E.128 R20, desc[UR28][R4.64+0x200] ;  /* 0x0002001c04147981 */ /* 0x000f68000c1e1d00 */
[----:B------:R-:W3:Y:S04]  /*0c30*/  LDG.E.128 R24, desc[UR28][R4.64+0x400] ;  /* 0x0004001c04187981 */ /* 0x000ee8000c1e1d00 */
[----:B------:R0:W3:Y:S01]  /*0c40*/  LDG.E.128 R28, desc[UR28][R4.64+0x600] ;  /* 0x0006001c041c7981 */ /* 0x0000e2000c1e1d00 */
[----:B-1----:R-:W-:Y:S01]  /*0c50*/  ULEA UR8, UR10, UR8, 0x18 ;  /* 0x000000080a087291 */ /* 0x002fe2000f8ec0ff */
[----:B--2---:R-:W-:-:S02]  /*0c60*/  IADD3 R9, PT, PT, R9, R2, RZ ;  /* 0x0000000209097210 */ /* 0x004fc40007ffe0ff */
[----:B------:R-:W-:-:S03]  /*0c70*/  IADD3 R85, PT, PT, R159, R2, RZ ;  /* 0x000000029f557210 */ /* 0x000fc60007ffe0ff */
[----:B------:R-:W-:Y:S01]  /*0c80*/  MOV R176, UR8 ;  /* 0x0000000800b07c02 */ /* 0x000fe20008000f00 */
[----:B0-----:R-:W-:-:S03]  /*0c90*/  IMAD.WIDE.U32 R4, R17, R6, UR16 ;  /* 0x0000001011047e25 */ /* 0x001fc6000f8e0006 */
[-C--:B------:R-:W-:Y:S02]  /*0ca0*/  LEA R158, R9, R176.reuse, 0x4 ;  /* 0x000000b0099e7211 */ /* 0x080fe400078e20ff */
[----:B------:R-:W-:-:S03]  /*0cb0*/  LEA R157, R85, R176, 0x6 ;  /* 0x000000b0559d7211 */ /* 0x000fc600078e30ff */
[----:B----4-:R-:W-:Y:S04]  /*0cc0*/  STS.128 [R158], R12 ;  /* 0x0000000c9e007388 */ /* 0x010fe80000000c00 */
[----:B-----5:R-:W-:Y:S04]  /*0cd0*/  STS.128 [R158+0x200], R20 ;  /* 0x000200149e007388 */ /* 0x020fe80000000c00 */
[----:B---3--:R0:W-:Y:S04]  /*0ce0*/  STS.128 [R158+0x400], R24 ;  /* 0x000400189e007388 */ /* 0x0081e80000000c00 */
        /* <DEDUP_REMOVED lines=11> */
[----:B------:R-:W-:-:S05]  /*0da0*/  MOV R6, UR12 ;  /* 0x0000000c00067c02 */ /* 0x000fca0008000f00 */
        /* <DEDUP_REMOVED lines=14> */
[----:B---3--:R0:W3:Y:S01]  /*0e90*/  LDG.E.128 R32, desc[UR28][R6.64+0x600] ;  /* 0x0006001c06207981 */ /* 0x0080e2000c1e1d00 */
[----:B----4-:R-:W-:Y:S01]  /*0ea0*/  FADD.FTZ R155, R52, UR7 ;  /* 0x00000007349b7e21 */ /* 0x010fe20008010000 */
[----:B------:R-:W-:Y:S01]  /*0eb0*/  FADD.FTZ R156, R53, UR7 ;  /* 0x00000007359c7e21 */ /* 0x000fe20008010000 */
[----:B------:R-:W-:Y:S01]  /*0ec0*/  FADD.FTZ R3, R54, UR7 ;  /* 0x0000000736037e21 */ /* 0x000fe20008010000 */
[----:B------:R-:W-:Y:S01]  /*0ed0*/  FADD.FTZ R4, R55, UR7 ;  /* 0x0000000737047e21 */ /* 0x000fe20008010000 */
[----:B-----5:R-:W-:Y:S01]  /*0ee0*/  FADD.FTZ R5, R56, UR7 ;  /* 0x0000000738057e21 */ /* 0x020fe20008010000 */
        /* <DEDUP_REMOVED lines=45> */
.L_x_12186:
[----:B------:R-:W-:Y:S05]  /*11c0*/  BSYNC.RECONVERGENT B0 ;  /* 0x0000000000007941 */ /* 0x000fea0003800200 */
.L_x_12185:
        /* <DEDUP_REMOVED lines=34> */
.L_x_12188:
[----:B------:R-:W-:Y:S05]  /*13f0*/  BSYNC.RECONVERGENT B0 ;  /* 0x0000000000007941 */ /* 0x000fea0003800200 */
.L_x_12187:
        /* <DEDUP_REMOVED lines=34> */
.L_x_12190:
[----:B------:R-:W-:Y:S05]  /*1620*/  BSYNC.RECONVERGENT B0 ;  /* 0x0000000000007941 */ /* 0x000fea0003800200 */
.L_x_12189:
        /* <DEDUP_REMOVED lines=34> */
.L_x_12192:
[----:B------:R-:W-:Y:S05]  /*1850*/  BSYNC.RECONVERGENT B0 ;  /* 0x0000000000007941 */ /* 0x000fea0003800200 */
.L_x_12191:
        /* <DEDUP_REMOVED lines=34> */
.L_x_12194:
[----:B------:R-:W-:Y:S05]  /*1a80*/  BSYNC.RECONVERGENT B0 ;  /* 0x0000000000007941 */ /* 0x000fea0003800200 */
.L_x_12193:
        /* <DEDUP_REMOVED lines=34> */
.L_x_12196:
[----:B------:R-:W-:Y:S05]  /*1cb0*/  BSYNC.RECONVERGENT B0 ;  /* 0x0000000000007941 */ /* 0x000fea0003800200 */
.L_x_12195:
        /* <DEDUP_REMOVED lines=34> */
.L_x_12198:
[----:B------:R-:W-:Y:S05]  /*1ee0*/  BSYNC.RECONVERGENT B0 ;  /* 0x0000000000007941 */ /* 0x000fea0003800200 */
.L_x_12197:
        /* <DEDUP_REMOVED lines=34> */
.L_x_12200:
[----:B------:R-:W-:Y:S05]  /*2110*/  BSYNC.RECONVERGENT B0 ;  /* 0x0000000000007941 */ /* 0x000fea0003800200 */
.L_x_12199:
        /* <DEDUP_REMOVED lines=34> */
.L_x_12202:
[----:B------:R-:W-:Y:S05]  /*2340*/  BSYNC.RECONVERGENT B0 ;  /* 0x0000000000007941 */ /* 0x000fea0003800200 */
.L_x_12201:
        /* <DEDUP_REMOVED lines=34> */
.L_x_12204:
[----:B------:R-:W-:Y:S05]  /*2570*/  BSYNC.RECONVERGENT B0 ;  /* 0x0000000000007941 */ /* 0x000fea0003800200 */
.L_x_12203:
        /* <DEDUP_REMOVED lines=34> */
.L_x_12206:
[----:B------:R-:W-:Y:S05]  /*27a0*/  BSYNC.RECONVERGENT B0 ;  /* 0x0000000000007941 */ /* 0x000fea0003800200 */
.L_x_12205:
        /* <DEDUP_REMOVED lines=32> */
.L_x_12208:
[----:B------:R-:W-:Y:S05]  /*29b0*/  BSYNC.RECONVERGENT B0 ;  /* 0x0000000000007941 */ /* 0x000fea0003800200 */
.L_x_12207:
        /* <DEDUP_REMOVED lines=32> */
.L_x_12210:
[----:B------:R-:W-:Y:S05]  /*2bc0*/  BSYNC.RECONVERGENT B0 ;  /* 0x0000000000007941 */ /* 0x000fea0003800200 */
.L_x_12209:
        /* <DEDUP_REMOVED lines=32> */
.L_x_12212:
[----:B------:R-:W-:Y:S05]  /*2dd0*/  BSYNC.RECONVERGENT B0 ;  /* 0x0000000000007941 */ /* 0x000fea0003800200 */
.L_x_12211:
        /* <DEDUP_REMOVED lines=32> */
.L_x_12214:
[----:B------:R-:W-:Y:S05]  /*2fe0*/  BSYNC.RECONVERGENT B0 ;  /* 0x0000000000007941 */ /* 0x000fea0003800200 */
.L_x_12213:
        /* <DEDUP_REMOVED lines=32> */
.L_x_12216:
[----:B------:R-:W-:Y:S05]  /*31f0*/  BSYNC.RECONVERGENT B0 ;  /* 0x0000000000007941 */ /* 0x000fea0003800200 */
.L_x_12215:
[----:B------:R-:W0:Y:S01]  /*3200*/  S2UR UR24, SR_CTAID.X ;  /* 0x00000000001879c3 */ /* 0x000e220000002500 */
[----:B------:R-:W-:Y:S01]  /*3210*/  USHF.L.U32 UR8, UR8, 0xa, URZ ;  /* 0x0000000a08087899 */ /* 0x000fe200080006ff */
[----:B------:R-:W-:Y:S01]  /*3220*/  HFMA2 R77, -RZ, RZ, 0, 0 ;  /* 0x00000000ff4d7431 */ /* 0x000fe200000001ff */
[----:B------:R-:W-:Y:S04]  /*3230*/  LDS.128 R32, [R157] ;  /* 0x000000009d207984 */ /* 0x000fe80000000c00 */
[----:B------:R-:W-:Y:S01]  /*3240*/  MOV R76, UR8 ;  /* 0x00000008004c7c02 */ /* 0x000fe20008000f00 */
[----:B------:R-:W1:Y:S01]  /*3250*/  LDC.64 R22, c[0x0][0x418] ;  /* 0x00010600ff167b82 */ /* 0x000e620000000a00 */
[----:B------:R-:W-:Y:S03]  /*3260*/  LDS.128 R28, [R157+0x30] ;  /* 0x000030009d1c7984 */ /* 0x000fe60000000c00 */
[----:B------:R-:W2:Y:S04]  /*3270*/  LDCU.64 UR8, c[0x0][0x490] ;  /* 0x00009200ff0877ac */ /* 0x000ea80008000a00 */
[----:B------:R-:W1:Y:S08]  /*3280*/  S2UR UR10, SR_CTAID.Y ;  /* 0x00000000000a79c3 */ /* 0x000e700000002600 */
[----:B------:R-:W3:Y:S01]  /*3290*/  LDC.64 R24, c[0x0][0x488] ;  /* 0x00012200ff187b82 */ /* 0x000ee20000000a00 */
[----:B0-----:R-:W-:-:S04]  /*32a0*/  IMAD.WIDE.U32 R20, R18, UR24, R76 ;  /* 0x0000001812147c25 */ /* 0x001fc8000f8e004c */
[----:B------:R-:W-:-:S03]  /*32b0*/  IMAD R21, R19, UR24, R21 ;  /* 0x0000001813157c24 */ /* 0x000fc6000f8e0215 */
[----:B------:R-:W0:Y:S01]  /*32c0*/  LDC.64 R54, c[0x0][0x420] ;  /* 0x00010800ff367b82 */ /* 0x000e220000000a00 */
[----:B-1----:R-:W-:-:S07]  /*32d0*/  IMAD.WIDE.U32 R18, R22, UR10, R20 ;  /* 0x0000000a16127c25 */ /* 0x002fce000f8e0014 */
[----:B------:R-:W1:Y:S01]  /*32e0*/  LDC.64 R56, c[0x0][0x428] ;  /* 0x00010a00ff387b82 */ /* 0x000e620000000a00 */
[----:B------:R-:W-:Y:S01]  /*32f0*/  IMAD R19, R23, UR10, R19 ;  /* 0x0000000a17137c24 */ /* 0x000fe2000f8e0213 */
[----:B---3--:R-:W-:-:S06]  /*3300*/  LEA R20, P0, R18, R24, 0x2 ;  /* 0x0000001812147211 */ /* 0x008fcc00078010ff */
[----:B------:R-:W3:Y:S01]  /*3310*/  LDC.64 R58, c[0x0][0x478] ;  /* 0x00011e00ff3a7b82 */ /* 0x000ee20000000a00 */
[----:B------:R-:W-:Y:S02]  /*3320*/  LEA.HI.X R21, R18, R25, R19, 0x2, P0 ;  /* 0x0000001912157211 */ /* 0x000fe400000f1413 */
[----:B------:R-:W-:Y:S01]  /*3330*/  LDS.128 R24, [R157+0x10] ;  /* 0x000010009d187984 */ /* 0x000fe20000000c00 */
[----:B------:R-:W-:-:S04]  /*3340*/  IMAD.WIDE.U32 R18, R17, 0x10, R20 ;  /* 0x0000001011127825 */ /* 0x000fc800078e0014 */
[----:B------:R-:W4:Y:S01]  /*3350*/  LDC.64 R108, c[0x0][0x508] ;  /* 0x00014200ff6c7b82 */ /* 0x000f220000000a00 */
[----:B------:R-:W-:Y:S07]  /*3360*/  LDS.128 R20, [R157+0x20] ;  /* 0x000020009d147984 */ /* 0x000fee0000000c00 */
[----:B------:R-:W-:Y:S08]  /*3370*/  BAR.SYNC.DEFER_BLOCKING 0x0 ;  /* 0x0000000000007b1d */ /* 0x000ff00000010000 */
[----:B------:R-:W5:Y:S01]  /*3380*/  LDC.64 R110, c[0x0][0x510] ;  /* 0x00014400ff6e7b82 */ /* 0x000f620000000a00 */
[----:B------:R-:W2:Y:S04]  /*3390*/  LDG.E.128 R68, desc[UR28][R18.64] ;  /* 0x0000001c12447981 */ /* 0x000ea8000c1e1d00 */
[----:B------:R-:W4:Y:S04]  /*33a0*/  LDG.E.128 R72, desc[UR28][R18.64+0x200] ;  /* 0x0002001c12487981 */ /* 0x000f28000c1e1d00 */
[----:B------:R-:W5:Y:S04]  /*33b0*/  LDG.E.128 R92, desc[UR28][R18.64+0x400] ;  /* 0x0004001c125c7981 */ /* 0x000f68000c1e1d00 */
[----:B------:R3:W5:Y:S01]  /*33c0*/  LDG.E.128 R96, desc[UR28][R18.64+0x600] ;  /* 0x0006001c12607981 */ /* 0x000762000c1e1d00 */
[----:B0-----:R-:W-:-:S04]  /*33d0*/  IMAD.WIDE.U32 R52, R54, UR24, R76 ;  /* 0x0000001836347c25 */ /* 0x001fc8000f8e004c */
[----:B------:R-:W-:Y:S02]  /*33e0*/  IMAD R53, R55, UR24, R53 ;  /* 0x0000001837357c24 */ /* 0x000fe4000f8e0235 */
[----:B-1----:R-:W-:-:S04]  /*33f0*/  IMAD.WIDE.U32 R52, R56, UR10, R52 ;  /* 0x0000000a38347c25 */ /* 0x002fc8000f8e0034 */
[----:B------:R-:W-:Y:S01]  /*3400*/  IMAD R53, R57, UR10, R53 ;  /* 0x0000000a39357c24 */ /* 0x000fe2000f8e0235 */
[----:B---3--:R-:W-:-:S04]  /*3410*/  LEA R54, P0, R52, R58, 0x2 ;  /* 0x0000003a34367211 */ /* 0x008fc800078010ff */
[----:B------:R-:W-:-:S03]  /*3420*/  LEA.HI.X R55, R52, R59, R53, 0x2, P0 ;  /* 0x0000003b34377211 */ /* 0x000fc600000f1435 */
[----:B------:R-:W-:Y:S01]  /*3430*/  IMAD.WIDE.U32 R18, R17, 0x10, R54 ;  /* 0x0000001011127825 */ /* 0x000fe200078e0036 */
[----:B--2---:R0:W-:Y:S04]  /*3440*/  STS.128 [R158], R68 ;  /* 0x000000449e007388 */ /* 0x0041e80000000c00 */
[----:B----4-:R-:W-:Y:S04]  /*3450*/  STS.128 [R158+0x200], R72 ;  /* 0x000200489e007388 */ /* 0x010fe80000000c00 */
[----:B-----5:R1:W-:Y:S04]  /*3460*/  STS.128 [R158+0x400], R92 ;  /* 0x0004005c9e007388 */ /* 0x0203e80000000c00 */
        /* <DEDUP_REMOVED lines=24> */
[----:B----4-:R-:W-:Y:S01]  /*35f0*/  FMUL.FTZ R105, R58, -1.4426950216293334961 ;  /* 0xbfb8aa3b3a697820 */ /* 0x010fe20000410000 */
        /* <DEDUP_REMOVED lines=9> */
[----:B------:R-:W0:Y:S01]  /*3690*/  MUFU.EX2 R99, R84 ;  /* 0x0000005400637308 */ /* 0x000e220000000800 */
[----:B--2---:R-:W-:-:S07]  /*36a0*/  FADD.FTZ R74, R74, 1 ;  /* 0x3f8000004a4a7421 */ /* 0x004fce0000010000 */
[----:B------:R-:W2:Y:S01]  /*36b0*/  MUFU.EX2 R100, R86 ;  /* 0x0000005600647308 */ /* 0x000ea20000000800 */
[----:B-1----:R-:W-:-:S07]  /*36c0*/  FADD.FTZ R75, R75, 1 ;  /* 0x3f8000004b4b7421 */ /* 0x002fce0000010000 */
[----:B------:R-:W1:Y:S01]  /*36d0*/  MUFU.EX2 R101, R87 ;  /* 0x0000005700657308 */ /* 0x000e620000000800 */
[----:B0-----:R-:W-:-:S07]  /*36e0*/  FADD.FTZ R99, R99, 1 ;  /* 0x3f80000063637421 */ /* 0x001fce0000010000 */
[----:B------:R-:W0:Y:S01]  /*36f0*/  MUFU.RCP R97, R72 ;  /* 0x0000004800617308 */ /* 0x000e220000001000 */
[----:B--2---:R-:W-:-:S07]  /*3700*/  FADD.FTZ R100, R100, 1 ;  /* 0x3f80000064647421 */ /* 0x004fce0000010000 */
[----:B------:R-:W-:Y:S01]  /*3710*/  MUFU.RCP R84, R73 ;  /* 0x0000004900547308 */ /* 0x000fe20000001000 */
[----:B-1----:R-:W-:-:S07]  /*3720*/  FADD.FTZ R101, R101, 1 ;  /* 0x3f80000065657421 */ /* 0x002fce0000010000 */
[----:B------:R-:W-:Y:S01]  /*3730*/  MUFU.RCP R87, R74 ;  /* 0x0000004a00577308 */ /* 0x000fe20000001000 */
[----:B0-----:R-:W-:-:S07]  /*3740*/  FMUL.FTZ R117, R64, R97 ;  /* 0x0000006140757220 */ /* 0x001fce0000410000 */
[----:B------:R-:W0:Y:S08]  /*3750*/  MUFU.RCP R86, R75 ;  /* 0x0000004b00567308 */ /* 0x000e300000001000 */
[----:B------:R-:W1:Y:S08]  /*3760*/  MUFU.EX2 R18, R18 ;  /* 0x0000001200127308 */ /* 0x000e700000000800 */
[----:B------:R-:W-:Y:S01]  /*3770*/  MUFU.EX2 R78, R78 ;  /* 0x0000004e004e7308 */ /* 0x000fe20000000800 */
[----:B0-----:R-:W-:-:S07]  /*3780*/  FMUL.FTZ R116, R67, R86 ;  /* 0x0000005643747220 */ /* 0x001fce0000410000 */
[----:B------:R-:W0:Y:S01]  /*3790*/  MUFU.EX2 R19, R19 ;  /* 0x0000001300137308 */ /* 0x000e220000000800 */
[----:B-1----:R-:W-:-:S07]  /*37a0*/  FADD.FTZ R18, R18, 1 ;  /* 0x3f80000012127421 */ /* 0x002fce0000010000 */
[----:B------:R1:W2:Y:S08]  /*37b0*/  MUFU.EX2 R98, R79 ;  /* 0x0000004f00627308 */ /* 0x0002b00000000800 */
[----:B------:R0:W3:Y:S01]  /*37c0*/  MUFU.EX2 R102, R96 ;  /* 0x0000006000667308 */ /* 0x0000e20000000800 */
[----:B-1----:R-:W-:-:S07]  /*37d0*/  FMUL.FTZ R79, R57, -1.4426950216293334961 ;  /* 0xbfb8aa3b394f7820 */ /* 0x002fce0000410000 */
[----:B------:R1:W4:Y:S01]  /*37e0*/  MUFU.EX2 R104, R79 ;  /* 0x0000004f00687308 */ /* 0x0003220000000800 */
[----:B0-----:R-:W-:Y:S01]  /*37f0*/  FADD.FTZ R96, R19, 1 ;  /* 0x3f80000013607421 */ /* 0x001fe20000010000 */
[----:B--2---:R-:W-:-:S06]  /*3800*/  FADD.FTZ R98, R98, 1 ;  /* 0x3f80000062627421 */ /* 0x004fcc0000010000 */
[----:B------:R-:W-:Y:S01]  /*3810*/  MUFU.RCP R119, R96 ;  /* 0x0000006000777308 */ /* 0x000fe20000001000 */
[----:B-1----:R-:W-:Y:S01]  /*3820*/  FADD.FTZ R79, R78, 1 ;  /* 0x3f8000004e4f7421 */ /* 0x002fe20000010000 */
[----:B---3--:R-:W-:-:S06]  /*3830*/  FADD.FTZ R102, R102, 1 ;  /* 0x3f80000066667421 */ /* 0x008fcc0000010000 */
[----:B------:R0:W-:Y:S01]  /*3840*/  MUFU.RCP R78, R18 ;  /* 0x00000012004e7308 */ /* 0x0001e20000001000 */
[----:B----4-:R-:W-:-:S07]  /*3850*/  FADD.FTZ R104, R104, 1 ;  /* 0x3f80000068687421 */ /* 0x010fce0000010000 */
[----:B------:R-:W-:Y:S01]  /*3860*/  MUFU.RCP R79, R79 ;  /* 0x0000004f004f7308 */ /* 0x000fe20000001000 */
[----:B0-----:R-:W-:-:S04]  /*3870*/  IMAD.WIDE.U32 R18, R108, UR24, R76 ;  /* 0x000000186c127c25 */ /* 0x001fc8000f8e004c */
[----:B------:R-:W-:-:S03]  /*3880*/  IMAD R19, R109, UR24, R19 ;  /* 0x000000186d137c24 */ /* 0x000fc6000f8e0213 */
[----:B------:R-:W0:Y:S08]  /*3890*/  MUFU.RCP R118, R98 ;  /* 0x0000006200767308 */ /* 0x000e300000001000 */
[----:B------:R-:W1:Y:S08]  /*38a0*/  MUFU.EX2 R105, R105 ;  /* 0x0000006900697308 */ /* 0x000e700000000800 */
[----:B------:R-:W-:Y:S01]  /*38b0*/  MUFU.EX2 R106, R106 ;  /* 0x0000006a006a7308 */ /* 0x000fe20000000800 */
[----:B0-----:R-:W-:-:S04]  /*38c0*/  FADD.FTZ R98, -R118, 1 ;  /* 0x3f80000076627421 */ /* 0x001fc80000010100 */
[----:B------:R-:W-:-:S03]  /*38d0*/  FFMA.FTZ R98, R55, R98, 1 ;  /* 0x3f80000037627423 */ /* 0x000fc60000010062 */
[----:B------:R-:W-:Y:S01]  /*38e0*/  MUFU.RCP R124, R104 ;  /* 0x00000068007c7308 */ /* 0x000fe20000001000 */
[----:B-1----:R-:W-:-:S07]  /*38f0*/  FADD.FTZ R105, R105, 1 ;  /* 0x3f80000069697421 */ /* 0x002fce0000010000 */
[----:B------:R-:W0:Y:S08]  /*3900*/  MUFU.EX2 R103, R103 ;  /* 0x0000006700677308 */ /* 0x000e300000000800 */
[----:B------:R-:W-:Y:S08]  /*3910*/  MUFU.RCP R120, R100 ;  /* 0x0000006400787308 */ /* 0x000ff00000001000 */
[----:B------:R1:W2:Y:S01]  /*3920*/  MUFU.RCP R123, R101 ;  /* 0x00000065007b7308 */ /* 0x0002a20000001000 */
[----:B0-----:R-:W-:-:S07]  /*3930*/  FADD.FTZ R103, R103, 1 ;  /* 0x3f80000067677421 */ /* 0x001fce0000010000 */
[----:B------:R-:W0:Y:S01]  /*3940*/  MUFU.RCP R122, R102 ;  /* 0x00000066007a7308 */ /* 0x000e220000001000 */
[----:B-1----:R-:W-:-:S07]  /*3950*/  FADD.FTZ R101, R106, 1 ;  /* 0x3f8000006a657421 */ /* 0x002fce0000010000 */
[----:B------:R1:W3:Y:S08]  /*3960*/  MUFU.RCP R121, R99 ;  /* 0x0000006300797308 */ /* 0x0002f00000001000 */
[----:B------:R4:W3:Y:S08]  /*3970*/  MUFU.RCP R127, R105 ;  /* 0x00000069007f7308 */ /* 0x0008f00000001000 */
[----:B------:R3:W3:Y:S08]  /*3980*/  MUFU.RCP R126, R101 ;  /* 0x00000065007e7308 */ /* 0x0006f00000001000 */
[----:B------:R-:W3:Y:S01]  /*3990*/  MUFU.RCP R125, R103 ;  /* 0x00000067007d7308 */ /* 0x000ee20000001000 */
[----:B-----5:R-:W-:Y:S04]  /*39a0*/  STS.128 [R158], R88 ;  /* 0x000000589e007388 */ /* 0x020fe80000000c00 */
[----:B------:R5:W-:Y:S04]  /*39b0*/  STS.128 [R158+0x200], R80 ;  /* 0x000200509e007388 */ /* 0x000be80000000c00 */
[----:B------:R-:W-:Y:S04]  /*39c0*/  STS.128 [R158+0x400], R68 ;  /* 0x000400449e007388 */ /* 0x000fe80000000c00 */
[----:B------:R-:W-:Y:S01]  /*39d0*/  STS.128 [R158+0x600], R92 ;  /* 0x0006005c9e007388 */ /* 0x000fe20000000c00 */
[----:B------:R-:W-:-:S03]  /*39e0*/  NOP ;  /* 0x0000000000007918 */ /* 0x000fc60000000000 */
[----:B------:R-:W2:Y:S01]  /*39f0*/  LDS.128 R72, [R157] ;  /* 0x000000009d487984 */ /* 0x000ea20000000c00 */
[----:B-----5:R-:W5:Y:S01]  /*3a00*/  LDC.64 R82, c[0x0][0x558] ;  /* 0x00015600ff527b82 */ /* 0x020f620000000a00 */
[----:B------:R-:W-:-:S04]  /*3a10*/  IMAD.WIDE.U32 R80, R110, UR10, R18 ;  /* 0x0000000a6e507c25 */ /* 0x000fc8000f8e0012 */
[----:B------:R-:W-:Y:S01]  /*3a20*/  FADD.FTZ R91, -R79, 1 ;  /* 0x3f8000004f5b7421 */ /* 0x000fe20000010100 */
[----:B------:R-:W0:Y:S01]  /*3a30*/  LDS.128 R68, [R157+0x10] ;  /* 0x000010009d447984 */ /* 0x000e220000000c00 */
[----:B------:R-:W-:Y:S02]  /*3a40*/  IMAD R19, R111, UR10, R81 ;  /* 0x0000000a6f137c24 */ /* 0x000fe4000f8e0251 */
[----:B------:R-:W-:Y:S01]  /*3a50*/  FADD.FTZ R81, -R97, 1 ;  /* 0x3f80000061517421 */ /* 0x000fe20000010100 */
[----:B------:R-:W-:-:S03]  /*3a60*/  FFMA.FTZ R91, R52, R91, 1 ;  /* 0x3f800000345b7423 */ /* 0x000fc6000001005b */
[----:B------:R-:W-:Y:S01]  /*3a70*/  FFMA.FTZ R81, R64, R81, 1 ;  /* 0x3f80000040517423 */ /* 0x000fe20000010051 */
[----:B------:R-:W-:-:S04]  /*3a80*/  FADD.FTZ R64, -R86, 1 ;  /* 0x3f80000056407421 */ /* 0x000fc80000010100 */
[----:B------:R-:W-:Y:S01]  /*3a90*/  FFMA.FTZ R88, R67, R64, 1 ;  /* 0x3f80000043587423 */ /* 0x000fe20000010040 */
[----:B-----5:R-:W-:Y:S01]  /*3aa0*/  LEA R18, P0, R80, R82, 0x2 ;  /* 0x0000005250127211 */ /* 0x020fe200078010ff */
[----:B------:R-:W-:-:S03]  /*3ab0*/  FADD.FTZ R82, -R84, 1 ;  /* 0x3f80000054527421 */ /* 0x000fc60000010100 */
[----:B------:R-:W-:Y:S01]  /*3ac0*/  LEA.HI.X R19, R80, R83, R19, 0x2, P0 ;  /* 0x0000005350137211 */ /* 0x000fe200000f1413 */
[----:B------:R-:W-:Y:S02]  /*3ad0*/  FFMA.FTZ R82, R65, R82, 1 ;  /* 0x3f80000041527423 */ /* 0x000fe40000010052 */
[----:B------:R-:W-:-:S04]  /*3ae0*/  IMAD.WIDE.U32 R18, R17, 0x10, R18 ;  /* 0x0000001011127825 */ /* 0x000fc800078e0012 */
        /* <DEDUP_REMOVED lines=12> */
[----:B------:R-:W-:Y:S01]  /*3bb0*/  FMUL.FTZ R84, R65, R84 ;  /* 0x0000005441547220 */ /* 0x000fe20000410000 */
[----:B------:R-:W-:Y:S01]  /*3bc0*/  FADD.FTZ R65, -R87, 1 ;  /* 0x3f80000057417421 */ /* 0x000fe20000010100 */
[----:B------:R-:W-:Y:S01]  /*3bd0*/  FMUL.FTZ R95, R89, R88 ;  /* 0x00000058595f7220 */ /* 0x000fe20000410000 */
[----:B------:R-:W-:Y:S01]  /*3be0*/  FMUL.FTZ R104, R90, R91 ;  /* 0x0000005b5a687220 */ /* 0x000fe20000410000 */
[----:B------:R-:W-:Y:S01]  /*3bf0*/  FMUL.FTZ R64, R87, R64 ;  /* 0x0000004057407220 */ /* 0x000fe20000410000 */
[----:B------:R-:W2:Y:S01]  /*3c00*/  LDS.128 R88, [R157+0x30] ;  /* 0x000030009d587984 */ /* 0x000ea20000000c00 */
[----:B------:R-:W-:Y:S01]  /*3c10*/  FFMA.FTZ R65, R66, R65, 1 ;  /* 0x3f80000042417423 */ /* 0x000fe20000010041 */
[----:B------:R-:W-:Y:S01]  /*3c20*/  FMUL.FTZ R96, R26, R70 ;  /* 0x000000461a607220 */ /* 0x000fe20000410000 */
[----:B-1----:R-:W-:Y:S01]  /*3c30*/  FMUL.FTZ R99, R27, R71 ;  /* 0x000000471b637220 */ /* 0x002fe20000410000 */
        /* <DEDUP_REMOVED lines=14> */
[----:B------:R-:W-:Y:S01]  /*3d20*/  BAR.SYNC.DEFER_BLOCKING 0x0 ;  /* 0x0000000000007b1d */ /* 0x000fe20000010000 */
[----:B----4-:R-:W-:Y:S01]  /*3d30*/  FMUL.FTZ R105, R65, R64 ;  /* 0x0000004041697220 */ /* 0x010fe20000410000 */
[----:B------:R-:W-:Y:S01]  /*3d40*/  FADD.FTZ R64, -R120, 1 ;  /* 0x3f80000078407421 */ /* 0x000fe20000010100 */
[----:B------:R-:W-:Y:S01]  /*3d50*/  FFMA.FTZ R99, R62, R97, 1 ;  /* 0x3f8000003e637423 */ /* 0x000fe20000010061 */
[----:B------:R-:W-:Y:S01]  /*3d60*/  FFMA.FTZ R100, R63, R98, 1 ;  /* 0x3f8000003f647423 */ /* 0x000fe20000010062 */
[----:B---3--:R-:W-:Y:S01]  /*3d70*/  FADD.FTZ R65, -R121, 1 ;  /* 0x3f80000079417421 */ /* 0x008fe20000010100 */
        /* <DEDUP_REMOVED lines=52> */
[----:B------:R-:W-:Y:S01]  /*40c0*/  FFMA.FTZ R20, R36, R32, R165 ;  /* 0x0000002024147223 */ /* 0x000fe200000100a5 */
[----:B------:R-:W-:Y:S01]  /*40d0*/  FMUL.FTZ R122, R63, R122 ;  /* 0x0000007a3f7a7220 */ /* 0x000fe20000410000 */
[----:B------:R-:W-:Y:S01]  /*40e0*/  STS.128 [R157+0x30], R112 ;  /* 0x000030709d007388 */ /* 0x000fe20000000c00 */
[----:B------:R-:W-:-:S03]  /*40f0*/  NOP ;  /* 0x0000000000007918 */ /* 0x000fc60000000000 */
[----:B------:R-:W2:Y:S01]  /*4100*/  LDS.128 R96, [R158] ;  /* 0x000000009e607984 */ /* 0x000ea20000000c00 */
[----:B0-----:R-:W-:Y:S01]  /*4110*/  FMUL.FTZ R104, R21, R120 ;  /* 0x0000007815687220 */ /* 0x001fe20000410000 */
[----:B------:R-:W-:Y:S01]  /*4120*/  FFMA.FTZ R21, R37, R86, R20 ;  /* 0x0000005625157223 */ /* 0x000fe20000010014 */
[----:B------:R-:W-:Y:S01]  /*4130*/  FMUL.FTZ R123, R62, R123 ;  /* 0x0000007b3e7b7220 */ /* 0x000fe20000410000 */
[----:B------:R-:W0:Y:S01]  /*4140*/  LDS.128 R64, [R158+0x200] ;  /* 0x000200009e407984 */ /* 0x000e220000000c00 */
        /* <DEDUP_REMOVED lines=10> */
[----:B-1----:R-:W-:Y:S01]  /*41f0*/  FMUL.FTZ R108, R29, R124 ;  /* 0x0000007c1d6c7220 */ /* 0x002fe20000410000 */
[----:B------:R-:W-:Y:S01]  /*4200*/  FMUL.FTZ R109, R30, R127 ;  /* 0x0000007f1e6d7220 */ /* 0x000fe20000410000 */
[----:B------:R-:W-:Y:S01]  /*4210*/  FMUL.FTZ R110, R31, R126 ;  /* 0x0000007e1f6e7220 */ /* 0x000fe20000410000 */
[----:B------:R-:W-:Y:S01]  /*4220*/  FFMA.FTZ R23, R39, R34, R20 ;  /* 0x0000002227177223 */ /* 0x000fe20000010014 */
[----:B--2---:R1:W-:Y:S04]  /*4230*/  STG.E.128 desc[UR28][R18.64], R96 ;  /* 0x0000006012007986 */ /* 0x0043e8000c101d1c */
[----:B0-----:R1:W-:Y:S04]  /*4240*/  STG.E.128 desc[UR28][R18.64+0x200], R64 ;  /* 0x0002004012007986 */ /* 0x0013e8000c101d1c */
        /* <DEDUP_REMOVED lines=9> */
[----:B-1----:R-:W0:Y:S01]  /*42e0*/  LDC.64 R18, c[0x0][0x430] ;  /* 0x00010c00ff127b82 */ /* 0x002e220000000a00 */
        /* <DEDUP_REMOVED lines=32> */
.L_x_12217:
[----:B01----:R-:W-:Y:S01]  /*44f0*/  FFMA.FTZ R18, R40, R35, R23 ;  /* 0x0000002328127223 */ /* 0x003fe20000010017 */
        /* <DEDUP_REMOVED lines=62> */
[----:B------:R-:W-:Y:S01]  /*48e0*/  MOV R52, RZ ;  /* 0x000000ff00347202 */ /* 0x000fe20000000f00 */
[----:B------:R-:W-:Y:S01]  /*48f0*/  UIMAD UR9, UR10, UR9, UR25 ;  /* 0x000000090a0972a4 */ /* 0x000fe2000f8e0219 */
[----:B------:R-:W-:Y:S01]  /*4900*/  ISETP.EQ.AND P0, PT, R161, RZ, P0 ;  /* 0x000000ffa100720c */ /* 0x000fe20000702270 */
[----:B------:R-:W1:Y:S01]  /*4910*/  LDCU UR44, c[0x0][0x394] ;  /* 0x00007280ff2c77ac */ /* 0x000e620008000800 */
[----:B------:R-:W2:Y:S01]  /*4920*/  LDCU UR45, c[0x0][0x38c] ;  /* 0x00007180ff2d77ac */ /* 0x000ea20008000800 */
[----:B0-----:R-:W-:-:S02]  /*4930*/  SHF.L.U32 R33, R167, 0x2, RZ ;  /* 0x00000002a7217819 */ /* 0x001fc400000006ff */
        /* <DEDUP_REMOVED lines=39> */
.L_x_12314:
        /* <DEDUP_REMOVED lines=73> */
[----:B------:R-:W-:Y:S01]  /*5040*/  FMUL.FTZ R99, R198, R10 ;  /* 0x0000000ac6637220 */ /* 0x000fe20000410000 */
[----:B------:R-:W-:Y:S01]  /*5050*/  FMUL.RZ R90, R84, 0.15915493667125701904 ;  /* 0x3e22f983545a7820 */ /* 0x000fe2000040c000 */
[----:B------:R-:W-:Y:S01]  /*5060*/  FMUL.FTZ R84, R5, UR31 ;  /* 0x0000001f05547c20 */ /* 0x000fe20008410000 */
[----:B------:R0:W-:Y:S01]  /*5070*/  MUFU.COS R87, R86 ;  /* 0x0000005600577308 */ /* 0x0001e20000000000 */
[C---:B---3--:R-:W-:Y:S01]  /*5080*/  FMUL.FTZ R100, R198.reuse, R11 ;  /* 0x0000000bc6647220 */ /* 0x048fe20000410000 */
[----:B------:R-:W-:Y:S01]  /*5090*/  FMUL.FTZ R206, R198, R12 ;  /* 0x0000000cc6ce7220 */ /* 0x000fe20000410000 */
[----:B------:R-:W-:Y:S01]  /*50a0*/  FMUL.RZ R92, R84, 0.15915493667125701904 ;  /* 0x3e22f983545c7820 */ /* 0x000fe2000040c000 */
[----:B------:R-:W-:Y:S01]  /*50b0*/  FMUL.FTZ R84, R6, UR31 ;  /* 0x0000001f06547c20 */ /* 0x000fe20008410000 */
[C---:B------:R-:W-:Y:S01]  /*50c0*/  FMUL.FTZ R207, R198.reuse, R13 ;  /* 0x0000000dc6cf7220 */ /* 0x040fe20000410000 */
        /* <DEDUP_REMOVED lines=110> */
[C---:B--2---:R-:W-:Y:S01]  /*57b0*/  FMUL.FTZ R128, R198.reuse, R15 ;  /* 0x0000000fc6807220 */ /* 0x044fe20000410000 */
[C---:B---3--:R-:W-:Y:S01]  /*57c0*/  FMUL.FTZ R136, R198.reuse, R16 ;  /* 0x00000010c6887220 */ /* 0x048fe20000410000 */
        /* <DEDUP_REMOVED lines=17> */
[C---:B-1----:R-:W-:Y:S01]  /*58e0*/  FMUL.FTZ R199, R17.reuse, -R117 ;  /* 0x8000007511c77220 */ /* 0x042fe20000410000 */
        /* <DEDUP_REMOVED lines=48> */
.L_x_12220:
[----:B------:R-:W-:-:S06]  /*5bf0*/  IADD3 R132, PT, PT, R176, R33, RZ ;  /* 0x00000021b0847210 */ /* 0x000fcc0007ffe0ff */
[----:B------:R-:W0:Y:S02]  /*5c00*/  LDS.64 R132, [R132+0x9c68] ;  /* 0x009c680084847984 */ /* 0x000e240000000a00 */
.L_x_12221:
[----:B------:R-:W-:Y:S05]  /*5c10*/  BSYNC.RECONVERGENT B0 ;  /* 0x0000000000007941 */ /* 0x000fea0003800200 */
.L_x_12219:
[----:B------:R-:W2:Y:S01]  /*5c20*/  @P0 LDC R120, c[0x0][0x38c] ;  /* 0x0000e300ff780b82 */ /* 0x000ea20000000800 */
[----:B------:R-:W-:Y:S01]  /*5c30*/  MOV R117, UR20 ;  /* 0x0000001400757c02 */ /* 0x000fe20008000f00 */
[-C--:B------:R-:W-:Y:S01]  /*5c40*/  FMUL.FTZ R239, R85, R155.reuse ;  /* 0x0000009b55ef7220 */ /* 0x080fe20000410000 */
        /* <DEDUP_REMOVED lines=10> */
[C---:B------:R-:W-:Y:S01]  /*5cf0*/  FFMA.FTZ R125, R174.reuse, R122, -R125 ;  /* 0x0000007aae7d7223 */ /* 0x040fe2000001087d */
        /* <DEDUP_REMOVED lines=17> */
[----:B--2---:R-:W-:Y:S01]  /*5e10*/  FFMA.FTZ R121, R37, R240, R124 ;  /* 0x000000f025797223 */ /* 0x004fe2000001007c */
[----:B------:R-:W-:Y:S01]  /*5e20*/  FMUL.FTZ R131, R96, R7 ;  /* 0x0000000760837220 */ /* 0x000fe20000410000 */
[-C--:B------:R-:W-:Y:S01]  /*5e30*/  FMUL.FTZ R128, R99, R8.reuse ;  /* 0x0000000863807220 */ /* 0x080fe20000410000 */
[----:B------:R-:W-:Y:S01]  /*5e40*/  FMUL.FTZ R130, R98, R8 ;  /* 0x0000000862827220 */ /* 0x000fe20000410000 */
[-C--:B------:R-:W-:Y:S01]  /*5e50*/  FMUL.FTZ R123, R164, R121.reuse ;  /* 0x00000079a47b7220 */ /* 0x080fe20000410000 */
[----:B------:R-:W-:Y:S01]  /*5e60*/  FFMA.FTZ R121, R162, R121, R122 ;  /* 0x00000079a2797223 */ /* 0x000fe2000001007a */
[-C--:B------:R-:W-:Y:S01]  /*5e70*/  FMUL.FTZ R147, R101, R9.reuse ;  /* 0x0000000965937220 */ /* 0x080fe20000410000 */
[----:B------:R-:W-:Y:S01]  /*5e80*/  FMUL.FTZ R217, R100, R9 ;  /* 0x0000000964d97220 */ /* 0x000fe20000410000 */
[----:B------:R-:W-:Y:S01]  /*5e90*/  FFMA.FTZ R120, R162, R125, -R123 ;  /* 0x0000007da2787223 */ /* 0x000fe2000001087b */
[----:B------:R-:W-:Y:S01]  /*5ea0*/  FFMA.FTZ R123, R38, R235, R121 ;  /* 0x000000eb267b7223 */ /* 0x000fe20000010079 */
[----:B------:R-:W-:Y:S01]  /*5eb0*/  FMUL.FTZ R218, R102, R10 ;  /* 0x0000000a66da7220 */ /* 0x000fe20000410000 */
[----:B------:R-:W-:Y:S01]  /*5ec0*/  FMUL.FTZ R219, R105, R11 ;  /* 0x0000000b69db7220 */ /* 0x000fe20000410000 */
[----:B------:R-:W-:Y:S01]  /*5ed0*/  FFMA.FTZ R121, R38, R237, R120 ;  /* 0x000000ed26797223 */ /* 0x000fe20000010078 */
[----:B------:R-:W-:Y:S01]  /*5ee0*/  FMUL.FTZ R125, R168, R123 ;  /* 0x0000007ba87d7220 */ /* 0x000fe20000410000 */
[----:B------:R-:W-:Y:S01]  /*5ef0*/  FMUL.FTZ R221, R104, R11 ;  /* 0x0000000b68dd7220 */ /* 0x000fe20000410000 */
[-C--:B------:R-:W-:Y:S01]  /*5f00*/  FMUL.FTZ R222, R106, R12.reuse ;  /* 0x0000000c6ade7220 */ /* 0x080fe20000410000 */
[-C--:B------:R-:W-:Y:S01]  /*5f10*/  FMUL.FTZ R120, R168, R121.reuse ;  /* 0x00000079a8787220 */ /* 0x080fe20000410000 */
[C---:B------:R-:W-:Y:S01]  /*5f20*/  FFMA.FTZ R125, R166.reuse, R121, -R125 ;  /* 0x00000079a67d7223 */ /* 0x040fe2000001087d */
        /* <DEDUP_REMOVED lines=140> */
[----:B------:R-:W-:Y:S01]  /*67f0*/  FFMA.FTZ R125, R177, R124, -R228 ;  /* 0x0000007cb17d7223 */ /* 0x000fe200000108e4 */
        /* <DEDUP_REMOVED lines=92> */
.L_x_12341:
        /* <DEDUP_REMOVED lines=13> */
.L_x_12344:
[----:B------:R-:W-:-:S03]  /*6e90*/  UMOV UR10, 0xffffffff ;  /* 0xffffffff000a7882 */ /* 0x000fc60000000000 */
[----:B------:R-:W-:Y:S05]  /*6ea0*/  BRA.DIV UR10, `(.L_x_12225) ;  /* 0x0000007a0acc7947 */ /* 0x000fea000b800000 */
.L_x_12347:
[----:B------:R-:W-:-:S03]  /*6eb0*/  UMOV UR10, 0xffffffff ;  /* 0xffffffff000a7882 */ /* 0x000fc60000000000 */
[----:B------:R-:W-:Y:S05]  /*6ec0*/  BRA.DIV UR10, `(.L_x_12226) ;  /* 0x0000007a0aec7947 */ /* 0x000fea000b800000 */
.L_x_12350:
[----:B------:R-:W-:-:S03]  /*6ed0*/  UMOV UR10, 0xffffffff ;  /* 0xffffffff000a7882 */ /* 0x000fc60000000000 */
[----:B------:R-:W-:Y:S05]  /*6ee0*/  BRA.DIV UR10, `(.L_x_12227) ;  /* 0x0000007e0a0c7947 */ /* 0x000fea000b800000 */
.L_x_12353:
        /* <DEDUP_REMOVED lines=10> */
.L_x_12363:
        /* <DEDUP_REMOVED lines=23> */
.L_x_12222:
        /* <DEDUP_REMOVED lines=286> */
.L_x_12368:
        /* <DEDUP_REMOVED lines=12> */
.L_x_12232:
[----:B------:R-:W-:Y:S05]  /*83a0*/  BSYNC.RECONVERGENT B0 ;  /* 0x0000000000007941 */ /* 0x000fea0003800200 */
.L_x_12231:
[----:B------:R-:W-:Y:S01]  /*83b0*/  UMOV UR10, 0xffffffff ;  /* 0xffffffff000a7882 */ /* 0x000fe20000000000 */
[----:B------:R-:W-:Y:S02]  /*83c0*/  ISETP.GT.U32.AND P3, PT, R161, 0x1d, PT ;  /* 0x0000001da100780c */ /* 0x000fe40003f64070 */
[----:B------:R-:W-:Y:S11]  /*83d0*/  BRA.DIV UR10, `(.L_x_12233) ;  /* 0x0000006e0a207947 */ /* 0x000ff6000b800000 */
[----:B-1----:R1:W0:Y:S04]  /*83e0*/  SHFL.DOWN PT, R127, R131, 0x2, 0x1f ;  /* 0x08401f00837f7f89 */ /* 0x00222800000e0000 */
[----:B--2---:R1:W2:Y:S04]  /*83f0*/  SHFL.DOWN PT, R176, R130, 0x2, 0x1f ;  /* 0x08401f0082b07f89 */ /* 0x0042a800000e0000 */
[----:B---3--:R1:W3:Y:S04]  /*8400*/  SHFL.DOWN PT, R230, R128, 0x2, 0x1f ;  /* 0x08401f0080e67f89 */ /* 0x0082e800000e0000 */
[----:B----4-:R1:W4:Y:S02]  /*8410*/  SHFL.DOWN PT, R126, R129, 0x2, 0x1f ;  /* 0x08401f00817e7f89 */ /* 0x01032400000e0000 */
.L_x_12374:
        /* <DEDUP_REMOVED lines=12> */
.L_x_12235:
[----:B------:R-:W-:Y:S05]  /*84e0*/  BSYNC.RECONVERGENT B0 ;  /* 0x0000000000007941 */ /* 0x000fea0003800200 */
.L_x_12234:
[----:B------:R-:W-:Y:S01]  /*84f0*/  UMOV UR10, 0xffffffff ;  /* 0xffffffff000a7882 */ /* 0x000fe20000000000 */
[----:B------:R-:W-:Y:S02]  /*8500*/  ISETP.GT.U32.AND P3, PT, R161, 0x1b, PT ;  /* 0x0000001ba100780c */ /* 0x000fe40003f64070 */
[----:B------:R-:W-:Y:S11]  /*8510*/  BRA.DIV UR10, `(.L_x_12236) ;  /* 0x0000006e0a407947 */ /* 0x000ff6000b800000 */
[----:B0-----:R0:W0:Y:S04]  /*8520*/  SHFL.DOWN PT, R127, R131, 0x4, 0x1f ;  /* 0x08801f00837f7f89 */ /* 0x00102800000e0000 */
[----:B--2---:R2:W0:Y:S04]  /*8530*/  SHFL.DOWN PT, R176, R130, 0x4, 0x1f ;  /* 0x08801f0082b07f89 */ /* 0x00442800000e0000 */
[----:B---3--:R2:W3:Y:S04]  /*8540*/  SHFL.DOWN PT, R230, R128, 0x4, 0x1f ;  /* 0x08801f0080e67f89 */ /* 0x0084e800000e0000 */
[----:B----4-:R2:W4:Y:S02]  /*8550*/  SHFL.DOWN PT, R126, R129, 0x4, 0x1f ;  /* 0x08801f00817e7f89 */ /* 0x01052400000e0000 */
.L_x_12380:
        /* <DEDUP_REMOVED lines=12> */
.L_x_12238:
[----:B------:R-:W-:Y:S05]  /*8620*/  BSYNC.RECONVERGENT B0 ;  /* 0x0000000000007941 */ /* 0x000fea0003800200 */
.L_x_12237:
[----:B------:R-:W-:Y:S01]  /*8630*/  UMOV UR10, 0xffffffff ;  /* 0xffffffff000a7882 */ /* 0x000fe20000000000 */
[----:B------:R-:W-:Y:S02]  /*8640*/  ISETP.GT.U32.AND P3, PT, R161, 0x17, PT ;  /* 0x00000017a100780c */ /* 0x000fe40003f64070 */
[----:B------:R-:W-:Y:S11]  /*8650*/  BRA.DIV UR10, `(.L_x_12239) ;  /* 0x0000006e0a607947 */ /* 0x000ff6000b800000 */
[----:B0-----:R0:W0:Y:S04]  /*8660*/  SHFL.DOWN PT, R127, R131, 0x8, 0x1f ;  /* 0x09001f00837f7f89 */ /* 0x00102800000e0000 */
[----:B------:R0:W0:Y:S04]  /*8670*/  SHFL.DOWN PT, R176, R130, 0x8, 0x1f ;  /* 0x09001f0082b07f89 */ /* 0x00002800000e0000 */
[----:B---3--:R3:W0:Y:S04]  /*8680*/  SHFL.DOWN PT, R230, R128, 0x8, 0x1f ;  /* 0x09001f0080e67f89 */ /* 0x00862800000e0000 */
[----:B----4-:R3:W4:Y:S02]  /*8690*/  SHFL.DOWN PT, R126, R129, 0x8, 0x1f ;  /* 0x09001f00817e7f89 */ /* 0x01072400000e0000 */
.L_x_12386:
        /* <DEDUP_REMOVED lines=12> */
.L_x_12241:
[----:B------:R-:W-:Y:S05]  /*8760*/  BSYNC.RECONVERGENT B0 ;  /* 0x0000000000007941 */ /* 0x000fea0003800200 */
.L_x_12240:
[----:B------:R-:W-:Y:S01]  /*8770*/  UMOV UR10, 0xffffffff ;  /* 0xffffffff000a7882 */ /* 0x000fe20000000000 */
[----:B------:R-:W-:Y:S02]  /*8780*/  ISETP.GT.U32.AND P3, PT, R161, 0xf, PT ;  /* 0x0000000fa100780c */ /* 0x000fe40003f64070 */
[----:B------:R-:W-:Y:S11]  /*8790*/  BRA.DIV UR10, `(.L_x_12242) ;  /* 0x0000006e0a807947 */ /* 0x000ff6000b800000 */
[----:B0-----:R0:W0:Y:S04]  /*87a0*/  SHFL.DOWN PT, R127, R131, 0x10, 0x1f ;  /* 0x0a001f00837f7f89 */ /* 0x00102800000e0000 */
[----:B------:R0:W0:Y:S04]  /*87b0*/  SHFL.DOWN PT, R176, R130, 0x10, 0x1f ;  /* 0x0a001f0082b07f89 */ /* 0x00002800000e0000 */
[----:B------:R0:W0:Y:S04]  /*87c0*/  SHFL.DOWN PT, R230, R128, 0x10, 0x1f ;  /* 0x0a001f0080e67f89 */ /* 0x00002800000e0000 */
[----:B----4-:R4:W0:Y:S02]  /*87d0*/  SHFL.DOWN PT, R126, R129, 0x10, 0x1f ;  /* 0x0a001f00817e7f89 */ /* 0x01082400000e0000 */
.L_x_12392:
        /* <DEDUP_REMOVED lines=12> */
.L_x_12244:
[----:B------:R-:W-:Y:S05]  /*88a0*/  BSYNC.RECONVERGENT B0 ;  /* 0x0000000000007941 */ /* 0x000fea0003800200 */
.L_x_12243:
        /* <DEDUP_REMOVED lines=26> */
.L_x_12406:
        /* <DEDUP_REMOVED lines=15> */
.L_x_12247:
[----:B------:R-:W-:Y:S05]  /*8b40*/  BSYNC.RECONVERGENT B0 ;  /* 0x0000000000007941 */ /* 0x000fea0003800200 */
.L_x_12246:
        /* <DEDUP_REMOVED lines=16> */
.L_x_12229:
        /* <DEDUP_REMOVED lines=25> */
[----:B------:R-:W-:Y:S01]  /*8de0*/  FMUL.FTZ R122, R175, R146 ;  /* 0x00000092af7a7220 */ /* 0x000fe20000410000 */
[----:B0-----:R-:W-:Y:S01]  /*8df0*/  FMUL.FTZ R117, R146, R16 ;  /* 0x0000001092757220 */ /* 0x001fe20000410000 */
[----:B------:R-:W-:Y:S01]  /*8e00*/  FFMA.FTZ R121, R177, R146, R120 ;  /* 0x00000092b1797223 */ /* 0x000fe20000010078 */
[-C--:B------:R-:W-:Y:S01]  /*8e10*/  FFMA.FTZ R120, R115, -R124.reuse, R228 ;  /* 0x8000007c73787223 */ /* 0x080fe200000100e4 */
[C---:B------:R-:W-:Y:S01]  /*8e20*/  FFMA.FTZ R124, -R114.reuse, R124, R227 ;  /* 0x0000007c727c7223 */ /* 0x040fe200000101e3 */
[----:B------:R-:W-:Y:S01]  /*8e30*/  FFMA.FTZ R114, R114, R146, R123 ;  /* 0x0000009272727223 */ /* 0x000fe2000001007b */
[----:B------:R-:W-:Y:S01]  /*8e40*/  FMUL.FTZ R123, R146, UR31 ;  /* 0x0000001f927b7c20 */ /* 0x000fe20008410000 */
[----:B------:R-:W-:Y:S01]  /*8e50*/  FFMA.FTZ R122, R177, R216, -R122 ;  /* 0x000000d8b17a7223 */ /* 0x000fe2000001087a */
[----:B------:R-:W-:Y:S01]  /*8e60*/  FADD.FTZ R144, R144, R121 ;  /* 0x0000007990907221 */ /* 0x000fe20000010000 */
[C---:B------:R-:W-:Y:S01]  /*8e70*/  FMUL.FTZ R115, R216.reuse, UR31 ;  /* 0x0000001fd8737c20 */ /* 0x040fe20008410000 */
[C---:B------:R-:W-:Y:S01]  /*8e80*/  FFMA.FTZ R123, R216.reuse, UR46, -R123 ;  /* 0x0000002ed87b7c23 */ /* 0x040fe2000801087b */
        /* <DEDUP_REMOVED lines=19> */
[----:B------:R-:W-:Y:S01]  /*8fc0*/  FMUL.FTZ R113, R113, R127 ;  /* 0x0000007f71717220 */ /* 0x000fe20000410000 */
[C---:B------:R-:W-:Y:S01]  /*8fd0*/  FFMA.FTZ R125, R127.reuse, UR46, -R122 ;  /* 0x0000002e7f7d7c23 */ /* 0x040fe2000801087a */
[----:B------:R-:W-:Y:S01]  /*8fe0*/  FMUL.FTZ R127, R127, R15 ;  /* 0x0000000f7f7f7220 */ /* 0x000fe20000410000 */
[----:B------:R-:W-:Y:S01]  /*8ff0*/  FFMA.FTZ R124, R144, UR46, R123 ;  /* 0x0000002e907c7c23 */ /* 0x000fe2000801007b */
[----:B------:R-:W-:-:S02]  /*9000*/  IMAD R115, R167, 0x84, R176 ;  /* 0x00000084a7737824 */ /* 0x000fc400078e02b0 */
[----:B------:R-:W-:Y:S01]  /*9010*/  FMUL.FTZ R123, R144, R15 ;  /* 0x0000000f907b7220 */ /* 0x000fe20000410000 */
        /* <DEDUP_REMOVED lines=20> */
[----:B------:R-:W-:Y:S01]  /*9160*/  FMUL.FTZ R127, R178, R14 ;  /* 0x0000000eb27f7220 */ /* 0x000fe20000410000 */
[CC--:B------:R-:W-:Y:S01]  /*9170*/  FFMA.FTZ R124, R111.reuse, -R123.reuse, R224 ;  /* 0x8000007b6f7c7223 */ /* 0x0c0fe200000100e0 */
[----:B------:R-:W-:Y:S01]  /*9180*/  FMUL.FTZ R111, R111, R178 ;  /* 0x000000b26f6f7220 */ /* 0x000fe20000410000 */
[-C--:B------:R-:W-:Y:S01]  /*9190*/  FMUL.FTZ R180, R180, R142.reuse ;  /* 0x0000008eb4b47220 */ /* 0x080fe20000410000 */
[----:B------:R-:W-:Y:S01]  /*91a0*/  FFMA.FTZ R122, -R110, R123, R223 ;  /* 0x0000007b6e7a7223 */ /* 0x000fe200000101df */
[----:B------:R-:W-:Y:S01]  /*91b0*/  FADD.FTZ R129, R140, R121 ;  /* 0x000000798c817221 */ /* 0x000fe20000010000 */
[----:B------:R-:W-:Y:S01]  /*91c0*/  FFMA.FTZ R110, R110, R142, R111 ;  /* 0x0000008e6e6e7223 */ /* 0x000fe2000001006f */
        /* <DEDUP_REMOVED lines=11> */
[C---:B------:R-:W-:Y:S01]  /*9280*/  FFMA.FTZ R141, R122.reuse, R127, -R126 ;  /* 0x0000007f7a8d7223 */ /* 0x040fe2000001087e */
[----:B------:R0:W-:Y:S01]  /*9290*/  STS [R115+0x4270], R128 ;  /* 0x0042708073007388 */ /* 0x0001e20000000800 */
[----:B------:R-:W-:Y:S01]  /*92a0*/  FFMA.FTZ R122, R122, R123, R125 ;  /* 0x0000007b7a7a7223 */ /* 0x000fe2000001007d */
[CC--:B------:R-:W-:Y:S01]  /*92b0*/  FMUL.FTZ R124, R182.reuse, R180.reuse ;  /* 0x000000b4b67c7220 */ /* 0x0c0fe20000410000 */
[C---:B------:R-:W-:Y:S01]  /*92c0*/  FFMA.FTZ R123, R109.reuse, -R121, R222 ;  /* 0x800000796d7b7223 */ /* 0x040fe200000100de */
[----:B------:R-:W-:Y:S01]  /*92d0*/  FMUL.FTZ R182, R182, R129 ;  /* 0x00000081b6b67220 */ /* 0x000fe20000410000 */
[-C--:B------:R-:W-:Y:S01]  /*92e0*/  FMUL.FTZ R109, R109, R180.reuse ;  /* 0x000000b46d6d7220 */ /* 0x080fe20000410000 */
[----:B------:R-:W-:Y:S01]  /*92f0*/  FMUL.FTZ R125, R129, UR31 ;  /* 0x0000001f817d7c20 */ /* 0x000fe20008410000 */
[----:B------:R1:W-:Y:S01]  /*9300*/  STS [R115+0x4274], R130 ;  /* 0x0042748273007388 */ /* 0x0003e20000000800 */
[----:B------:R-:W-:Y:S01]  /*9310*/  FFMA.FTZ R182, R183, R180, -R182 ;  /* 0x000000b4b7b67223 */ /* 0x000fe200000108b6 */
[C---:B------:R-:W-:Y:S01]  /*9320*/  FFMA.FTZ R121, -R108.reuse, R121, R225 ;  /* 0x000000796c797223 */ /* 0x040fe200000101e1 */
[----:B0-----:R-:W-:Y:S01]  /*9330*/  FMUL.FTZ R128, R49, R111 ;  /* 0x0000006f31807220 */ /* 0x001fe20000410000 */
[-C--:B------:R-:W-:Y:S01]  /*9340*/  FFMA.FTZ R111, R183, R129.reuse, R124 ;  /* 0x00000081b76f7223 */ /* 0x080fe2000001007c */
[----:B------:R-:W-:Y:S01]  /*9350*/  FFMA.FTZ R109, R108, R129, R109 ;  /* 0x000000816c6d7223 */ /* 0x000fe2000001006d */
[C---:B------:R-:W-:Y:S01]  /*9360*/  FMUL.FTZ R124, R180.reuse, UR31 ;  /* 0x0000001fb47c7c20 */ /* 0x040fe20008410000 */
[----:B------:R-:W-:Y:S01]  /*9370*/  FFMA.FTZ R108, R180, UR46, -R125 ;  /* 0x0000002eb46c7c23 */ /* 0x000fe2000801087d */
[----:B------:R0:W-:Y:S01]  /*9380*/  STS [R115+0x4268], R128 ;  /* 0x0042688073007388 */ /* 0x0001e20000000800 */
[----:B------:R-:W-:Y:S01]  /*9390*/  FMUL.FTZ R142, R129, R13 ;  /* 0x0000000d818e7220 */ /* 0x000fe20000410000 */
[----:B-1----:R-:W-:Y:S01]  /*93a0*/  FMUL.FTZ R130, R49, R127 ;  /* 0x0000007f31827220 */ /* 0x002fe20000410000 */
[----:B------:R-:W-:Y:S01]  /*93b0*/  FADD.FTZ R182, R139, R182 ;  /* 0x000000b68bb67221 */ /* 0x000fe20000010000 */
[----:B------:R-:W-:Y:S01]  /*93c0*/  FFMA.FTZ R124, R129, UR46, R124 ;  /* 0x0000002e817c7c23 */ /* 0x000fe2000801007c */
[C---:B------:R-:W-:Y:S01]  /*93d0*/  FMUL.FTZ R139, R123.reuse, R142 ;  /* 0x0000008e7b8b7220 */ /* 0x040fe20000410000 */
[----:B------:R-:W-:Y:S01]  /*93e0*/  FMUL.FTZ R126, R123, R108 ;  /* 0x0000006c7b7e7220 */ /* 0x000fe20000410000 */
[----:B------:R1:W-:Y:S01]  /*93f0*/  STS [R115+0x426c], R130 ;  /* 0x00426c8273007388 */ /* 0x0003e20000000800 */
[----:B------:R-:W-:Y:S01]  /*9400*/  FADD.FTZ R144, R138, R111 ;  /* 0x0000006f8a907221 */ /* 0x000fe20000010000 */
[----:B------:R-:W-:Y:S01]  /*9410*/  FMUL.FTZ R108, R184, R182 ;  /* 0x000000b6b86c7220 */ /* 0x000fe20000410000 */
[----:B0-----:R-:W-:Y:S01]  /*9420*/  FMUL.FTZ R128, R180, R13 ;  /* 0x0000000db4807220 */ /* 0x001fe20000410000 */
[C---:B------:R-:W-:Y:S01]  /*9430*/  FFMA.FTZ R111, R121.reuse, R124, R126 ;  /* 0x0000007c796f7223 */ /* 0x040fe2000001007e */
[----:B------:R-:W-:Y:S01]  /*9440*/  FMUL.FTZ R132, R48, R142 ;  /* 0x0000008e30847220 */ /* 0x000fe20000410000 */
[----:B------:R-:W-:Y:S01]  /*9450*/  FMUL.FTZ R125, R144, UR31 ;  /* 0x0000001f907d7c20 */ /* 0x000fe20008410000 */
[----:B------:R-:W-:Y:S01]  /*9460*/  FFMA.FTZ R139, R121, R128, -R139 ;  /* 0x00000080798b7223 */ /* 0x000fe2000001088b */
[----:B------:R-:W-:Y:S01]  /*9470*/  FMUL.FTZ R184, R184, R144 ;  /* 0x00000090b8b87220 */ /* 0x000fe20000410000 */
[----:B------:R-:W-:Y:S01]  /*9480*/  FMUL.FTZ R143, R144, R12 ;  /* 0x0000000c908f7220 */ /* 0x000fe20000410000 */
[----:B-1----:R-:W-:Y:S01]  /*9490*/  FMUL.FTZ R130, R123, R128 ;  /* 0x000000807b827220 */ /* 0x002fe20000410000 */
[----:B------:R-:W-:Y:S01]  /*94a0*/  FMUL.FTZ R123, R47, R12 ;  /* 0x0000000c2f7b7220 */ /* 0x000fe20000410000 */
[----:B------:R-:W-:Y:S01]  /*94b0*/  FFMA.FTZ R125, R182, UR46, -R125 ;  /* 0x0000002eb67d7c23 */ /* 0x000fe2000801087d */
        /* <DEDUP_REMOVED lines=8> */
[----:B------:R-:W-:Y:S01]  /*9540*/  FMUL.FTZ R107, R182, R12 ;  /* 0x0000000cb66b7220 */ /* 0x000fe20000410000 */
[----:B------:R-:W-:Y:S01]  /*9550*/  FADD.FTZ R127, R136, R121 ;  /* 0x00000079887f7221 */ /* 0x000fe20000010000 */
[----:B------:R-:W-:Y:S01]  /*9560*/  FFMA.FTZ R184, R185, R182, -R184 ;  /* 0x000000b6b9b87223 */ /* 0x000fe200000108b8 */
[C---:B------:R-:W-:Y:S01]  /*9570*/  FMUL.FTZ R126, R124.reuse, R143 ;  /* 0x0000008f7c7e7220 */ /* 0x040fe20000410000 */
[----:B------:R-:W-:Y:S01]  /*9580*/  FMUL.FTZ R121, R124, R107 ;  /* 0x0000006b7c797220 */ /* 0x000fe20000410000 */
[----:B------:R-:W-:Y:S01]  /*9590*/  FMUL.FTZ R128, R47, R143 ;  /* 0x0000008f2f807220 */ /* 0x000fe20000410000 */
[----:B------:R-:W-:Y:S01]  /*95a0*/  FFMA.FTZ R123, R144, UR46, R123 ;  /* 0x0000002e907b7c23 */ /* 0x000fe2000801007b */
[----:B------:R-:W-:Y:S01]  /*95b0*/  FMUL.FTZ R125, R124, R125 ;  /* 0x0000007d7c7d7220 */ /* 0x000fe20000410000 */
[----:B------:R-:W-:Y:S01]  /*95c0*/  FFMA.FTZ R143, R108, R143, R121 ;  /* 0x0000008f6c8f7223 */ /* 0x000fe20000010079 */
[----:B------:R-:W-:Y:S01]  /*95d0*/  FMUL.FTZ R121, R46, R11 ;  /* 0x0000000b2e797220 */ /* 0x000fe20000410000 */
[----:B------:R-:W-:Y:S01]  /*95e0*/  FADD.FTZ R184, R137, R184 ;  /* 0x000000b889b87221 */ /* 0x000fe20000010000 */
[C---:B------:R-:W-:Y:S01]  /*95f0*/  FFMA.FTZ R137, R108.reuse, R107, -R126 ;  /* 0x0000006b6c897223 */ /* 0x040fe2000001087e */
[----:B------:R-:W-:Y:S01]  /*9600*/  FFMA.FTZ R108, R108, R123, R125 ;  /* 0x0000007b6c6c7223 */ /* 0x000fe2000001007d */
[C---:B------:R-:W-:Y:S01]  /*9610*/  FFMA.FTZ R123, R105.reuse, -R121, R252 ;  /* 0x80000079697b7223 */ /* 0x040fe200000100fc */
[CC--:B------:R-:W-:Y:S01]  /*9620*/  FMUL.FTZ R124, R186.reuse, R184.reuse ;  /* 0x000000b8ba7c7220 */ /* 0x0c0fe20000410000 */
[-C--:B------:R-:W-:Y:S01]  /*9630*/  FMUL.FTZ R105, R105, R184.reuse ;  /* 0x000000b869697220 */ /* 0x080fe20000410000 */
[----:B------:R-:W-:Y:S01]  /*9640*/  FMUL.FTZ R186, R186, R127 ;  /* 0x0000007fbaba7220 */ /* 0x000fe20000410000 */
[----:B------:R-:W-:Y:S01]  /*9650*/  FMUL.FTZ R125, R127, UR31 ;  /* 0x0000001f7f7d7c20 */ /* 0x000fe20008410000 */
[----:B------:R-:W-:Y:S01]  /*9660*/  FMUL.FTZ R130, R47, R107 ;  /* 0x0000006b2f827220 */ /* 0x000fe20000410000 */
[----:B------:R0:W-:Y:S01]  /*9670*/  STS [R115+0x4258], R128 ;  /* 0x0042588073007388 */ /* 0x0001e20000000800 */
[C---:B------:R-:W-:Y:S01]  /*9680*/  FFMA.FTZ R107, R187.reuse, R127, R124 ;  /* 0x0000007fbb6b7223 */ /* 0x040fe2000001007c */
[C---:B------:R-:W-:Y:S01]  /*9690*/  FFMA.FTZ R121, -R104.reuse, R121, R221 ;  /* 0x0000007968797223 */ /* 0x040fe200000101dd */
[----:B------:R-:W-:Y:S01]  /*96a0*/  FFMA.FTZ R105, R104, R127, R105 ;  /* 0x0000007f68697223 */ /* 0x000fe20000010069 */
[----:B------:R-:W-:Y:S01]  /*96b0*/  FFMA.FTZ R186, R187, R184, -R186 ;  /* 0x000000b8bbba7223 */ /* 0x000fe200000108ba */
[C---:B------:R-:W-:Y:S01]  /*96c0*/  FMUL.FTZ R124, R184.reuse, UR31 ;  /* 0x0000001fb87c7c20 */ /* 0x040fe20008410000 */
[C---:B------:R-:W-:Y:S01]  /*96d0*/  FFMA.FTZ R104, R184.reuse, UR46, -R125 ;  /* 0x0000002eb8687c23 */ /* 0x040fe2000801087d */
[CC--:B------:R-:W-:Y:S01]  /*96e0*/  FMUL.FTZ R144, R127.reuse, R11.reuse ;  /* 0x0000000b7f907220 */ /* 0x0c0fe20000410000 */
[----:B------:R1:W-:Y:S01]  /*96f0*/  STS [R115+0x425c], R130 ;  /* 0x00425c8273007388 */ /* 0x0003e20000000800 */
[----:B------:R-:W-:Y:S01]  /*9700*/  FFMA.FTZ R124, R127, UR46, R124 ;  /* 0x0000002e7f7c7c23 */ /* 0x000fe2000801007c */
[----:B0-----:R-:W-:Y:S01]  /*9710*/  FMUL.FTZ R128, R184, R11 ;  /* 0x0000000bb8807220 */ /* 0x001fe20000410000 */
[----:B------:R-:W-:Y:S01]  /*9720*/  FADD.FTZ R186, R135, R186 ;  /* 0x000000ba87ba7221 */ /* 0x000fe20000010000 */
[C---:B------:R-:W-:Y:S01]  /*9730*/  FMUL.FTZ R145, R123.reuse, R144 ;  /* 0x000000907b917220 */ /* 0x040fe20000410000 */
[----:B------:R-:W-:Y:S01]  /*9740*/  FMUL.FTZ R126, R123, R104 ;  /* 0x000000687b7e7220 */ /* 0x000fe20000410000 */
[----:B------:R-:W-:Y:S01]  /*9750*/  FADD.FTZ R136, R134, R107 ;  /* 0x0000006b86887221 */ /* 0x000fe20000010000 */
[C---:B------:R-:W-:Y:S01]  /*9760*/  FMUL.FTZ R104, R188.reuse, R186 ;  /* 0x000000babc687220 */ /* 0x040fe20000410000 */
[----:B------:R0:W-:Y:S01]  /*9770*/  STS [R115+0x4260], R132 ;  /* 0x0042608473007388 */ /* 0x0001e20000000800 */
[----:B------:R-:W-:Y:S01]  /*9780*/  FFMA.FTZ R107, R121, R124, R126 ;  /* 0x0000007c796b7223 */ /* 0x000fe2000001007e */
[----:B-1----:R-:W-:Y:S01]  /*9790*/  FMUL.FTZ R130, R123, R128 ;  /* 0x000000807b827220 */ /* 0x002fe20000410000 */
[----:B------:R-:W-:Y:S01]  /*97a0*/  FMUL.FTZ R123, R45, R10 ;  /* 0x0000000a2d7b7220 */ /* 0x000fe20000410000 */
[----:B------:R-:W-:Y:S01]  /*97b0*/  FFMA.FTZ R145, R121, R128, -R145 ;  /* 0x0000008079917223 */ /* 0x000fe20000010891 */
[----:B------:R-:W-:Y:S01]  /*97c0*/  FMUL.FTZ R188, R188, R136 ;  /* 0x00000088bcbc7220 */ /* 0x000fe20000410000 */
[----:B------:R-:W-:Y:S01]  /*97d0*/  FMUL.FTZ R125, R136, UR31 ;  /* 0x0000001f887d7c20 */ /* 0x000fe20008410000 */
[CC--:B------:R-:W-:Y:S01]  /*97e0*/  FFMA.FTZ R124, R103.reuse, -R123.reuse, R218 ;  /* 0x8000007b677c7223 */ /* 0x0c0fe200000100da */
[-C--:B------:R-:W-:Y:S01]  /*97f0*/  FMUL.FTZ R103, R103, R186.reuse ;  /* 0x000000ba67677220 */ /* 0x080fe20000410000 */
[----:B------:R-:W-:Y:S01]  /*9800*/  FFMA.FTZ R188, R189, R186, -R188 ;  /* 0x000000babdbc7223 */ /* 0x000fe200000108bc */
[-C--:B0-----:R-:W-:Y:S01]  /*9810*/  FMUL.FTZ R132, R46, R144.reuse ;  /* 0x000000902e847220 */ /* 0x081fe20000410000 */
[----:B------:R-:W-:Y:S01]  /*9820*/  FFMA.FTZ R144, R121, R144, R130 ;  /* 0x0000009079907223 */ /* 0x000fe20000010082 */
[-C--:B------:R-:W-:Y:S01]  /*9830*/  FFMA.FTZ R121, R189, R136.reuse, R104 ;  /* 0x00000088bd797223 */ /* 0x080fe20000010068 */
[C---:B------:R-:W-:Y:S01]  /*9840*/  FFMA.FTZ R104, -R102.reuse, R123, R147 ;  /* 0x0000007b66687223 */ /* 0x040fe20000010193 */
[----:B------:R-:W-:Y:S01]  /*9850*/  FFMA.FTZ R102, R102, R136, R103 ;  /* 0x0000008866667223 */ /* 0x000fe20000010067 */
[CC--:B------:R-:W-:Y:S01]  /*9860*/  FMUL.FTZ R103, R186.reuse, R10.reuse ;  /* 0x0000000aba677220 */ /* 0x0c0fe20000410000 */
[----:B------:R-:W-:Y:S01]  /*9870*/  FMUL.FTZ R123, R186, UR31 ;  /* 0x0000001fba7b7c20 */ /* 0x000fe20008410000 */
        /* <DEDUP_REMOVED lines=20> */
[C---:B------:R-:W-:Y:S01]  /*99c0*/  FFMA.FTZ R190, R191.reuse, R188, -R190 ;  /* 0x000000bcbfbe7223 */ /* 0x040fe200000108be */
[----:B------:R-:W-:Y:S01]  /*99d0*/  FFMA.FTZ R103, R191, R127, R124 ;  /* 0x0000007fbf677223 */ /* 0x000fe2000001007c */
[C---:B------:R-:W-:Y:S01]  /*99e0*/  FFMA.FTZ R121, -R100.reuse, R121, R217 ;  /* 0x0000007964797223 */ /* 0x040fe200000101d9 */
[----:B------:R-:W-:Y:S01]  /*99f0*/  FFMA.FTZ R101, R100, R127, R101 ;  /* 0x0000007f64657223 */ /* 0x000fe20000010065 */
[----:B------:R-:W-:Y:S01]  /*9a00*/  FFMA.FTZ R100, R188, UR46, -R125 ;  /* 0x0000002ebc647c23 */ /* 0x000fe2000801087d */
[----:B------:R-:W-:Y:S01]  /*9a10*/  FADD.FTZ R190, R213, R190 ;  /* 0x000000bed5be7221 */ /* 0x000fe20000010000 */
[-C--:B------:R-:W-:Y:S01]  /*9a20*/  FMUL.FTZ R146, R127, R9.reuse ;  /* 0x000000097f927220 */ /* 0x080fe20000410000 */
[----:B------:R-:W-:Y:S01]  /*9a30*/  FADD.FTZ R212, R212, R103 ;  /* 0x00000067d4d47221 */ /* 0x000fe20000010000 */
[----:B------:R0:W-:Y:S01]  /*9a40*/  STS [R115+0x4248], R126 ;  /* 0x0042487e73007388 */ /* 0x0001e20000000800 */
[C---:B------:R-:W-:Y:S01]  /*9a50*/  FMUL.FTZ R124, R188.reuse, UR31 ;  /* 0x0000001fbc7c7c20 */ /* 0x040fe20008410000 */
        /* <DEDUP_REMOVED lines=40> */
[----:B------:R-:W-:Y:S01]  /*9ce0*/  FMUL.FTZ R127, R192, R7 ;  /* 0x00000007c07f7220 */ /* 0x000fe20000410000 */
        /* <DEDUP_REMOVED lines=12> */
[----:B------:R-:W-:Y:S01]  /*9db0*/  FMUL.FTZ R97, R210, R7 ;  /* 0x00000007d2617220 */ /* 0x000fe20000410000 */
        /* <DEDUP_REMOVED lines=13> */
[----:B------:R-:W-:Y:S01]  /*9e90*/  FMUL.FTZ R178, R39, R4 ;  /* 0x0000000427b27220 */ /* 0x000fe20000410000 */
        /* <DEDUP_REMOVED lines=11> */
[----:B------:R-:W-:Y:S01]  /*9f50*/  FMUL.FTZ R94, R172, R185 ;  /* 0x000000b9ac5e7220 */ /* 0x000fe20000410000 */
[----:B------:R-:W-:Y:S01]  /*9f60*/  FMUL.FTZ R95, R208, UR31 ;  /* 0x0000001fd05f7c20 */ /* 0x000fe20008410000 */
[----:B------:R-:W-:Y:S01]  /*9f70*/  FMUL.FTZ R172, R172, R131 ;  /* 0x00000083acac7220 */ /* 0x000fe20000410000 */
[----:B------:R0:W-:Y:S01]  /*9f80*/  STS [R115+0x4234], R132 ;  /* 0x0042348473007388 */ /* 0x0001e20000000800 */
[C---:B------:R-:W-:Y:S01]  /*9f90*/  FMUL.FTZ R123, R194.reuse, UR31 ;  /* 0x0000001fc27b7c20 */ /* 0x040fe20008410000 */
[----:B------:R-:W-:Y:S01]  /*9fa0*/  FFMA.FTZ R128, R194, UR46, -R95 ;  /* 0x0000002ec2807c23 */ /* 0x000fe2000801085f */
[C---:B------:R-:W-:Y:S01]  /*9fb0*/  FFMA.FTZ R172, R169.reuse, R185, -R172 ;  /* 0x000000b9a9ac7223 */ /* 0x040fe200000108ac */
[----:B------:R-:W-:Y:S01]  /*9fc0*/  FFMA.FTZ R95, R169, R131, R94 ;  /* 0x00000083a95f7223 */ /* 0x000fe2000001005e */
[C---:B------:R-:W-:Y:S01]  /*9fd0*/  FFMA.FTZ R125, R208.reuse, UR46, R123 ;  /* 0x0000002ed07d7c23 */ /* 0x040fe2000801007b */
[----:B-1----:R-:W-:Y:S01]  /*9fe0*/  FMUL.FTZ R130, R208, R6 ;  /* 0x00000006d0827220 */ /* 0x002fe20000410000 */
[----:B------:R-:W-:Y:S01]  /*9ff0*/  FADD.FTZ R205, R205, R172 ;  /* 0x000000accdcd7221 */ /* 0x000fe20000010000 */
[----:B------:R-:W-:Y:S01]  /*a000*/  FADD.FTZ R169, R204, R95 ;  /* 0x0000005fcca97221 */ /* 0x000fe20000010000 */
[----:B------:R-:W-:Y:S01]  /*a010*/  FMUL.FTZ R129, R127, R128 ;  /* 0x000000807f817220 */ /* 0x000fe20000410000 */
[----:B0-----:R-:W-:Y:S01]  /*a020*/  FMUL.FTZ R132, R194, R6 ;  /* 0x00000006c2847220 */ /* 0x001fe20000410000 */
[-C--:B------:R-:W-:Y:S01]  /*a030*/  FFMA.FTZ R128, R93, -R133.reuse, R238 ;  /* 0x800000855d807223 */ /* 0x080fe200000100ee */
[----:B------:R-:W-:Y:S01]  /*a040*/  FFMA.FTZ R133, -R92, R133, R233 ;  /* 0x000000855c857223 */ /* 0x000fe200000101e9 */
[----:B------:R0:W-:Y:S01]  /*a050*/  STS [R115+0x4264], R138 ;  /* 0x0042648a73007388 */ /* 0x0001e20000000800 */
[C---:B------:R-:W-:Y:S01]  /*a060*/  FMUL.FTZ R123, R127.reuse, R132 ;  /* 0x000000847f7b7220 */ /* 0x040fe20000410000 */
[-C--:B------:R-:W-:Y:S01]  /*a070*/  FMUL.FTZ R127, R127, R130.reuse ;  /* 0x000000827f7f7220 */ /* 0x080fe20000410000 */
[----:B------:R-:W-:Y:S01]  /*a080*/  FMUL.FTZ R172, R38, R3 ;  /* 0x0000000326ac7220 */ /* 0x000fe20000410000 */
[----:B------:R1:W-:Y:S01]  /*a090*/  STS [R115+0x4254], R134 ;  /* 0x0042548673007388 */ /* 0x0003e20000000800 */
[----:B------:R-:W-:Y:S01]  /*a0a0*/  FFMA.FTZ R94, R126, R130, R123 ;  /* 0x000000827e5e7223 */ /* 0x000fe2000001007b */
[C---:B------:R-:W-:Y:S01]  /*a0b0*/  FMUL.FTZ R123, R168.reuse, R205 ;  /* 0x000000cda87b7220 */ /* 0x040fe20000410000 */
[----:B------:R-:W-:Y:S01]  /*a0c0*/  FMUL.FTZ R168, R168, R169 ;  /* 0x000000a9a8a87220 */ /* 0x000fe20000410000 */
[CC--:B------:R-:W-:Y:S01]  /*a0d0*/  FFMA.FTZ R95, R126.reuse, R132.reuse, -R127 ;  /* 0x000000847e5f7223 */ /* 0x0c0fe2000001087f */
[----:B------:R-:W-:Y:S01]  /*a0e0*/  FFMA.FTZ R126, R126, R125, R129 ;  /* 0x0000007d7e7e7223 */ /* 0x000fe20000010081 */
[C---:B------:R-:W-:Y:S01]  /*a0f0*/  FFMA.FTZ R123, R166.reuse, R169, R123 ;  /* 0x000000a9a67b7223 */ /* 0x040fe2000001007b */
[----:B------:R-:W-:Y:S01]  /*a100*/  FFMA.FTZ R168, R166, R205, -R168 ;  /* 0x000000cda6a87223 */ /* 0x000fe200000108a8 */
[----:B------:R-:W-:Y:S01]  /*a110*/  FMUL.FTZ R125, R93, R185 ;  /* 0x000000b95d7d7220 */ /* 0x000fe20000410000 */
[----:B0-----:R-:W-:Y:S01]  /*a120*/  FMUL.FTZ R138, R185, UR31 ;  /* 0x0000001fb98a7c20 */ /* 0x001fe20008410000 */
[----:B------:R-:W-:Y:S01]  /*a130*/  FADD.FTZ R123, R202, R123 ;  /* 0x0000007bca7b7221 */ /* 0x000fe20000010000 */
[----:B------:R-:W-:Y:S01]  /*a140*/  FADD.FTZ R203, R203, R168 ;  /* 0x000000a8cbcb7221 */ /* 0x000fe20000010000 */
[----:B------:R-:W-:Y:S01]  /*a150*/  FFMA.FTZ R125, R92, R131, R125 ;  /* 0x000000835c7d7223 */ /* 0x000fe2000001007d */
[C---:B------:R-:W-:Y:S01]  /*a160*/  FMUL.FTZ R92, R131.reuse, UR31 ;  /* 0x0000001f835c7c20 */ /* 0x040fe20008410000 */
[----:B------:R-:W-:Y:S01]  /*a170*/  FFMA.FTZ R138, R131, UR46, R138 ;  /* 0x0000002e838a7c23 */ /* 0x000fe2000801008a */
[C---:B------:R-:W-:Y:S01]  /*a180*/  FMUL.FTZ R93, R164.reuse, R203 ;  /* 0x000000cba45d7220 */ /* 0x040fe20000410000 */
[----:B------:R-:W-:Y:S01]  /*a190*/  FMUL.FTZ R164, R164, R123 ;  /* 0x0000007ba4a47220 */ /* 0x000fe20000410000 */
[C---:B------:R-:W-:Y:S01]  /*a1a0*/  FFMA.FTZ R129, R185.reuse, UR46, -R92 ;  /* 0x0000002eb9817c23 */ /* 0x040fe2000801085c */
[----:B------:R-:W-:Y:S01]  /*a1b0*/  FMUL.FTZ R185, R185, R5 ;  /* 0x00000005b9b97220 */ /* 0x000fe20000410000 */
[C---:B------:R-:W-:Y:S01]  /*a1c0*/  FFMA.FTZ R93, R162.reuse, R123, R93 ;  /* 0x0000007ba25d7223 */ /* 0x040fe2000001005d */
[----:B------:R-:W-:Y:S01]  /*a1d0*/  FFMA.FTZ R164, R162, R203, -R164 ;  /* 0x000000cba2a47223 */ /* 0x000fe200000108a4 */
[----:B-1----:R-:W-:Y:S01]  /*a1e0*/  FMUL.FTZ R134, R41, R132 ;  /* 0x0000008429867220 */ /* 0x002fe20000410000 */
[----:B------:R-:W-:Y:S01]  /*a1f0*/  FMUL.FTZ R131, R131, R5 ;  /* 0x0000000583837220 */ /* 0x000fe20000410000 */
[----:B------:R-:W-:Y:S01]  /*a200*/  FADD.FTZ R127, R200, R93 ;  /* 0x0000005dc87f7221 */ /* 0x000fe20000010000 */
        /* <DEDUP_REMOVED lines=9> */
[----:B------:R0:W-:Y:S01]  /*a2a0*/  STS [R115+0x422c], R134 ;  /* 0x00422c8673007388 */ /* 0x0001e20000000800 */
[----:B------:R-:W-:Y:S01]  /*a2b0*/  FMUL.FTZ R131, R36, R155 ;  /* 0x0000009b24837220 */ /* 0x000fe20000410000 */
[----:B------:R-:W-:Y:S01]  /*a2c0*/  FMUL.FTZ R130, R41, R130 ;  /* 0x0000008229827220 */ /* 0x000fe20000410000 */
[----:B------:R-:W-:Y:S01]  /*a2d0*/  FMUL.FTZ R166, R128, R129 ;  /* 0x0000008180a67220 */ /* 0x000fe20000410000 */
[----:B------:R-:W-:Y:S01]  /*a2e0*/  FADD.FTZ R198, R198, R93 ;  /* 0x0000005dc6c67221 */ /* 0x000fe20000010000 */
[-C--:B------:R-:W-:Y:S01]  /*a2f0*/  FMUL.FTZ R129, R37, R156.reuse ;  /* 0x0000009c25817220 */ /* 0x080fe20000410000 */
[-C--:B------:R-:W-:Y:S01]  /*a300*/  FFMA.FTZ R132, -R84, R131.reuse, R241 ;  /* 0x0000008354847223 */ /* 0x080fe200000101f1 */
[----:B------:R-:W-:Y:S01]  /*a310*/  FFMA.FTZ R131, R85, -R131, R244 ;  /* 0x8000008355837223 */ /* 0x000fe200000100f4 */
[----:B------:R1:W-:Y:S01]  /*a320*/  STS [R115+0x4228], R130 ;  /* 0x0042288273007388 */ /* 0x0003e20000000800 */
[----:B------:R-:W-:Y:S01]  /*a330*/  FMUL.FTZ R173, R198, R155 ;  /* 0x0000009bc6ad7220 */ /* 0x000fe20000410000 */
[----:B0-----:R-:W-:Y:S01]  /*a340*/  FADD.FTZ R134, R199, R92 ;  /* 0x0000005cc7867221 */ /* 0x001fe20000010000 */
[----:B------:R-:W-:Y:S01]  /*a350*/  FMUL.FTZ R92, R201, R156 ;  /* 0x0000009cc95c7220 */ /* 0x000fe20000410000 */
[----:B------:R0:W-:Y:S01]  /*a360*/  STS [R115+0x4220], R162 ;  /* 0x004220a273007388 */ /* 0x0001e20000000800 */
[----:B------:R-:W-:Y:S01]  /*a370*/  FMUL.FTZ R128, R131, R173 ;  /* 0x000000ad83807220 */ /* 0x000fe20000410000 */
[----:B------:R-:W-:Y:S01]  /*a380*/  FMUL.FTZ R93, R134, R155 ;  /* 0x0000009b865d7220 */ /* 0x000fe20000410000 */
[----:B------:R-:W-:Y:S01]  /*a390*/  FFMA.FTZ R180, R91, -R178, R236 ;  /* 0x800000b25bb47223 */ /* 0x000fe200000100ec */
[----:B------:R-:W-:Y:S01]  /*a3a0*/  FMUL.FTZ R187, R169, R4 ;  /* 0x00000004a9bb7220 */ /* 0x000fe20000410000 */
[----:B------:R-:W-:Y:S01]  /*a3b0*/  FFMA.FTZ R193, R133, R185, -R182 ;  /* 0x000000b985c17223 */ /* 0x000fe200000108b6 */
[-C--:B-1----:R-:W-:Y:S01]  /*a3c0*/  FFMA.FTZ R130, -R86, R129.reuse, R171 ;  /* 0x0000008156827223 */ /* 0x082fe200000101ab */
[----:B------:R-:W-:Y:S01]  /*a3d0*/  FFMA.FTZ R129, R87, -R129, R240 ;  /* 0x8000008157817223 */ /* 0x000fe200000100f0 */
[-C--:B------:R-:W-:Y:S01]  /*a3e0*/  FMUL.FTZ R179, R131, R93.reuse ;  /* 0x0000005d83b37220 */ /* 0x080fe20000410000 */
[C---:B------:R-:W-:Y:S01]  /*a3f0*/  FFMA.FTZ R128, R132.reuse, R93, -R128 ;  /* 0x0000005d84807223 */ /* 0x040fe20000010880 */
[----:B0-----:R-:W-:Y:S01]  /*a400*/  FMUL.FTZ R162, R127, R156 ;  /* 0x0000009c7fa27220 */ /* 0x001fe20000410000 */
[C---:B------:R-:W-:Y:S01]  /*a410*/  FMUL.FTZ R181, R129.reuse, R92 ;  /* 0x0000005c81b57220 */ /* 0x040fe20000410000 */
[----:B------:R-:W-:Y:S01]  /*a420*/  FFMA.FTZ R179, R132, R173, R179 ;  /* 0x000000ad84b37223 */ /* 0x000fe200000100b3 */
[----:B------:R-:W-:Y:S01]  /*a430*/  FADD.FTZ R128, RZ, R128 ;  /* 0x00000080ff807221 */ /* 0x000fe20000010000 */
[-C--:B------:R-:W-:Y:S01]  /*a440*/  FMUL.FTZ R183, R129, R162.reuse ;  /* 0x000000a281b77220 */ /* 0x080fe20000410000 */
[C---:B------:R-:W-:Y:S01]  /*a450*/  FFMA.FTZ R168, R130.reuse, R162, R181 ;  /* 0x000000a282a87223 */ /* 0x040fe200000100b5 */
[----:B------:R-:W-:Y:S01]  /*a460*/  FADD.FTZ R179, RZ, R179 ;  /* 0x000000b3ffb37221 */ /* 0x000fe20000010000 */
[----:B------:R-:W-:Y:S01]  /*a470*/  FMUL.FTZ R181, R123, R3 ;  /* 0x000000037bb57220 */ /* 0x000fe20000410000 */
[----:B------:R-:W-:Y:S01]  /*a480*/  FFMA.FTZ R183, R130, R92, -R183 ;  /* 0x0000005c82b77223 */ /* 0x000fe200000108b7 */
[----:B------:R-:W-:Y:S01]  /*a490*/  FMUL.FTZ R184, R40, R185 ;  /* 0x000000b928b87220 */ /* 0x000fe20000410000 */
[----:B------:R-:W-:Y:S01]  /*a4a0*/  FADD.FTZ R174, R179, R168 ;  /* 0x000000a8b3ae7221 */ /* 0x000fe20000010000 */
[-C--:B------:R-:W-:Y:S01]  /*a4b0*/  FFMA.FTZ R168, R89, -R172.reuse, R242 ;  /* 0x800000ac59a87223 */ /* 0x080fe200000100f2 */
[----:B------:R-:W-:Y:S01]  /*a4c0*/  FADD.FTZ R183, R128, R183 ;  /* 0x000000b780b77221 */ /* 0x000fe20000010000 */
[----:B------:R-:W-:Y:S01]  /*a4d0*/  FFMA.FTZ R128, -R88, R172, R237 ;  /* 0x000000ac58807223 */ /* 0x000fe200000101ed */
[----:B------:R-:W-:Y:S01]  /*a4e0*/  FFMA.FTZ R172, -R90, R178, R235 ;  /* 0x000000b25aac7223 */ /* 0x000fe200000101eb */
[----:B------:R-:W-:Y:S01]  /*a4f0*/  FMUL.FTZ R179, R203, R3 ;  /* 0x00000003cbb37220 */ /* 0x000fe20000410000 */
        /* <DEDUP_REMOVED lines=8> */
[----:B------:R-:W-:Y:S01]  /*a580*/  FADD.FTZ R178, R183, R178 ;  /* 0x000000b2b7b27221 */ /* 0x000fe20000010000 */
[C---:B------:R-:W-:Y:S01]  /*a590*/  FFMA.FTZ R183, R172.reuse, R189, -R182 ;  /* 0x000000bdacb77223 */ /* 0x040fe200000108b6 */
[----:B------:R-:W-:Y:S01]  /*a5a0*/  FFMA.FTZ R191, R172, R187, R191 ;  /* 0x000000bbacbf7223 */ /* 0x000fe200000100bf */
[----:B------:R-:W-:Y:S01]  /*a5b0*/  FADD.FTZ R174, R174, R185 ;  /* 0x000000b9aeae7221 */ /* 0x000fe20000010000 */
[----:B------:R-:W-:Y:S01]  /*a5c0*/  FFMA.FTZ R133, R133, R138, R166 ;  /* 0x0000008a85857223 */ /* 0x000fe200000100a6 */
[----:B------:R-:W-:Y:S01]  /*a5d0*/  FADD.FTZ R178, R178, R183 ;  /* 0x000000b7b2b27221 */ /* 0x000fe20000010000 */
[----:B------:R-:W-:Y:S01]  /*a5e0*/  FFMA.FTZ R138, R90, R169, R91 ;  /* 0x000000a95a8a7223 */ /* 0x000fe2000001005b */
[----:B------:R-:W-:Y:S01]  /*a5f0*/  FADD.FTZ R191, R174, R191 ;  /* 0x000000bfaebf7221 */ /* 0x000fe20000010000 */
[----:B------:R-:W-:Y:S01]  /*a600*/  FMUL.FTZ R90, R205, UR31 ;  /* 0x0000001fcd5a7c20 */ /* 0x000fe20008410000 */
[----:B------:R-:W-:Y:S01]  /*a610*/  FADD.FTZ R178, R178, R193 ;  /* 0x000000c1b2b27221 */ /* 0x000fe20000010000 */
[----:B------:R-:W-:Y:S01]  /*a620*/  FMUL.FTZ R162, R37, R162 ;  /* 0x000000a225a27220 */ /* 0x000fe20000410000 */
[----:B------:R-:W-:Y:S01]  /*a630*/  FADD.FTZ R191, R191, R164 ;  /* 0x000000a4bfbf7221 */ /* 0x000fe20000010000 */
[C---:B------:R-:W-:Y:S01]  /*a640*/  FMUL.FTZ R164, R169.reuse, UR31 ;  /* 0x0000001fa9a47c20 */ /* 0x040fe20008410000 */
[----:B------:R-:W-:Y:S01]  /*a650*/  FADD.FTZ R95, R178, R95 ;  /* 0x0000005fb25f7221 */ /* 0x000fe20000010000 */
[----:B------:R-:W-:Y:S01]  /*a660*/  FFMA.FTZ R169, R169, UR46, R90 ;  /* 0x0000002ea9a97c23 */ /* 0x000fe2000801005a */
[----:B------:R-:W-:Y:S01]  /*a670*/  FADD.FTZ R94, R191, R94 ;  /* 0x0000005ebf5e7221 */ /* 0x000fe20000010000 */
[----:B------:R-:W-:Y:S01]  /*a680*/  STS [R115+0x4224], R184 ;  /* 0x004224b873007388 */ /* 0x000fe20000000800 */
[----:B------:R-:W-:Y:S01]  /*a690*/  FADD.FTZ R96, R95, R96 ;  /* 0x000000605f607221 */ /* 0x000fe20000010000 */
[----:B------:R-:W-:Y:S01]  /*a6a0*/  FFMA.FTZ R205, R205, UR46, -R164 ;  /* 0x0000002ecdcd7c23 */ /* 0x000fe200080108a4 */
[----:B------:R-:W-:Y:S01]  /*a6b0*/  FADD.FTZ R90, R94, R97 ;  /* 0x000000615e5a7221 */ /* 0x000fe20000010000 */
[C---:B------:R-:W-:Y:S01]  /*a6c0*/  FMUL.FTZ R94, R39.reuse, R187 ;  /* 0x000000bb275e7220 */ /* 0x040fe20000410000 */
[----:B------:R-:W-:Y:S01]  /*a6d0*/  FADD.FTZ R175, R96, R175 ;  /* 0x000000af60af7221 */ /* 0x000fe20000010000 */
[----:B------:R-:W-:Y:S01]  /*a6e0*/  FMUL.FTZ R96, R39, R189 ;  /* 0x000000bd27607220 */ /* 0x000fe20000410000 */
[----:B------:R-:W-:Y:S01]  /*a6f0*/  FADD.FTZ R177, R90, R177 ;  /* 0x000000b15ab17221 */ /* 0x000fe20000010000 */
[----:B------:R-:W-:Y:S01]  /*a700*/  FMUL.FTZ R90, R123, UR31 ;  /* 0x0000001f7b5a7c20 */ /* 0x000fe20008410000 */
[----:B------:R-:W-:Y:S01]  /*a710*/  FADD.FTZ R175, R175, R170 ;  /* 0x000000aaafaf7221 */ /* 0x000fe20000010000 */
[----:B------:R0:W-:Y:S01]  /*a720*/  STS [R115+0x4218], R94 ;  /* 0x0042185e73007388 */ /* 0x0001e20000000800 */
[----:B------:R-:W-:Y:S01]  /*a730*/  FADD.FTZ R146, R177, R146 ;  /* 0x00000092b1927221 */ /* 0x000fe20000010000 */
[----:B------:R-:W-:Y:S01]  /*a740*/  FFMA.FTZ R91, R203, UR46, -R90 ;  /* 0x0000002ecb5b7c23 */ /* 0x000fe2000801085a */
[----:B------:R-:W-:Y:S01]  /*a750*/  FADD.FTZ R90, R175, R136 ;  /* 0x00000088af5a7221 */ /* 0x000fe20000010000 */
[----:B------:R1:W-:Y:S01]  /*a760*/  STS [R115+0x421c], R96 ;  /* 0x00421c6073007388 */ /* 0x0003e20000000800 */
[----:B------:R-:W-:Y:S01]  /*a770*/  FADD.FTZ R95, R146, R135 ;  /* 0x00000087925f7221 */ /* 0x000fe20000010000 */
[----:B------:R-:W-:Y:S01]  /*a780*/  FMUL.FTZ R205, R180, R205 ;  /* 0x000000cdb4cd7220 */ /* 0x000fe20000410000 */
[----:B------:R-:W-:Y:S01]  /*a790*/  IADD3 R164, PT, PT, R167, 0x300, RZ ;  /* 0x00000300a7a47810 */ /* 0x000fe20007ffe0ff */
[----:B------:R-:W-:Y:S01]  /*a7a0*/  STS [R115+0x4208], R162 ;  /* 0x004208a273007388 */ /* 0x000fe20000000800 */
[----:B------:R-:W-:Y:S01]  /*a7b0*/  FADD.FTZ R146, R95, R144 ;  /* 0x000000905f927221 */ /* 0x000fe20000010000 */
[----:B0-----:R-:W-:Y:S01]  /*a7c0*/  FADD.FTZ R94, R90, R145 ;  /* 0x000000915a5e7221 */ /* 0x001fe20000010000 */
[C---:B------:R-:W-:Y:S01]  /*a7d0*/  FMUL.FTZ R90, R38.reuse, R181 ;  /* 0x000000b5265a7220 */ /* 0x040fe20000410000 */
[----:B------:R-:W-:Y:S01]  /*a7e0*/  FMUL.FTZ R144, R38, R179 ;  /* 0x000000b326907220 */ /* 0x000fe20000410000 */
[----:B------:R-:W-:Y:S01]  /*a7f0*/  FADD.FTZ R143, R146, R143 ;  /* 0x0000008f928f7221 */ /* 0x000fe20000010000 */
        /* <DEDUP_REMOVED lines=9> */
[----:B------:R-:W-:Y:S01]  /*a890*/  FMUL.FTZ R94, R36, R93 ;  /* 0x0000005d245e7220 */ /* 0x000fe20000410000 */
[----:B------:R-:W-:Y:S01]  /*a8a0*/  STS [R115+0x4214], R144 ;  /* 0x0042149073007388 */ /* 0x000fe20000000800 */
[----:B------:R-:W-:Y:S01]  /*a8b0*/  IADD3 R140, PT, PT, R167, 0x100, RZ ;  /* 0x00000100a78c7810 */ /* 0x000fe20007ffe0ff */
[----:B------:R-:W-:Y:S01]  /*a8c0*/  FADD.FTZ R141, R141, R120 ;  /* 0x000000788d8d7221 */ /* 0x000fe20000010000 */
[----:B------:R-:W-:Y:S01]  /*a8d0*/  IADD3 R120, PT, PT, R167, 0x80, RZ ;  /* 0x00000080a7787810 */ /* 0x000fe20007ffe0ff */
[----:B------:R0:W-:Y:S01]  /*a8e0*/  STS [R115+0x420c], R96 ;  /* 0x00420c6073007388 */ /* 0x0001e20000000800 */
[-C--:B------:R-:W-:Y:S01]  /*a8f0*/  LEA.HI R95, R142, R167.reuse, RZ, 0x1b ;  /* 0x000000a78e5f7211 */ /* 0x080fe200078fd8ff */
[----:B------:R-:W-:Y:S01]  /*a900*/  FADD.FTZ R112, R143, R112 ;  /* 0x000000708f707221 */ /* 0x000fe20000010000 */
[-C--:B------:R-:W-:Y:S01]  /*a910*/  LEA.HI R93, R120, R167.reuse, RZ, 0x1b ;  /* 0x000000a7785d7211 */ /* 0x080fe200078fd8ff */
[----:B------:R1:W-:Y:S01]  /*a920*/  STS [R115+0x4200], R92 ;  /* 0x0042005c73007388 */ /* 0x0003e20000000800 */
[----:B------:R-:W-:Y:S01]  /*a930*/  LEA.HI R139, R140, R167, RZ, 0x1b ;  /* 0x000000a78c8b7211 */ /* 0x000fe200078fd8ff */
[----:B------:R-:W-:Y:S01]  /*a940*/  FFMA.FTZ R136, R172, R169, R205 ;  /* 0x000000a9ac887223 */ /* 0x000fe200000100cd */
[----:B------:R-:W-:Y:S01]  /*a950*/  IADD3 R146, PT, PT, R167, 0x280, RZ ;  /* 0x00000280a7927810 */ /* 0x000fe20007ffe0ff */
[----:B------:R2:W-:Y:S01]  /*a960*/  STS [R115+0x4204], R94 ;  /* 0x0042045e73007388 */ /* 0x0005e20000000800 */
[-C--:B------:R-:W-:Y:S01]  /*a970*/  LEA R120, R93, R176.reuse, 0x2 ;  /* 0x000000b05d787211 */ /* 0x080fe200078e10ff */
[----:B------:R-:W-:Y:S01]  /*a980*/  FMUL.FTZ R135, R168, R91 ;  /* 0x0000005ba8877220 */ /* 0x000fe20000410000 */
[----:B------:R-:W-:Y:S01]  /*a990*/  LEA R140, R95, R176, 0x2 ;  /* 0x000000b05f8c7211 */ /* 0x000fe200078e10ff */
[----:B------:R-:W-:Y:S01]  /*a9a0*/  FADD.FTZ R117, R112, R117 ;  /* 0x0000007570757221 */ /* 0x000fe20000010000 */
[----:B0-----:R-:W-:Y:S01]  /*a9b0*/  IADD3 R96, PT, PT, R167, 0xc0, RZ ;  /* 0x000000c0a7607810 */ /* 0x001fe20007ffe0ff */
[----:B------:R-:W-:Y:S01]  /*a9c0*/  FADD.FTZ R118, R141, R118 ;  /* 0x000000768d767221 */ /* 0x000fe20000010000 */
[----:B-1----:R-:W-:Y:S01]  /*a9d0*/  IADD3 R92, PT, PT, R167, 0x180, RZ ;  /* 0x00000180a75c7810 */ /* 0x002fe20007ffe0ff */
[----:B------:R-:W-:Y:S01]  /*a9e0*/  FMUL.FTZ R90, R17, R241 ;  /* 0x000000f1115a7220 */ /* 0x000fe20000410000 */
[C---:B------:R-:W-:Y:S01]  /*a9f0*/  IADD3 R162, PT, PT, R167.reuse, 0x2c0, RZ ;  /* 0x000002c0a7a27810 */ /* 0x040fe20007ffe0ff */
[----:B------:R-:W-:Y:S01]  /*aa00*/  FMUL.FTZ R236, R20, -R236 ;  /* 0x800000ec14ec7220 */ /* 0x000fe20000410000 */
[C---:B--2---:R-:W-:Y:S01]  /*aa10*/  IADD3 R94, PT, PT, R167.reuse, 0x1c0, RZ ;  /* 0x000001c0a75e7810 */ /* 0x044fe20007ffe0ff */
[----:B------:R-:W-:Y:S01]  /*aa20*/  FMUL.FTZ R232, R22, -R232 ;  /* 0x800000e816e87220 */ /* 0x000fe20000410000 */
[----:B------:R-:W-:Y:S01]  /*aa30*/  IADD3 R182, PT, PT, R167, 0x4c0, RZ ;  /* 0x000004c0a7b67810 */ /* 0x000fe20007ffe0ff */
[----:B------:R-:W-:Y:S01]  /*aa40*/  FMUL.FTZ R218, R26, -R218 ;  /* 0x800000da1ada7220 */ /* 0x000fe20000410000 */
[----:B------:R-:W-:Y:S01]  /*aa50*/  LEA.HI R97, R94, R167, RZ, 0x1b ;  /* 0x000000a75e617211 */ /* 0x000fe200078fd8ff */
[----:B------:R-:W-:Y:S01]  /*aa60*/  FMUL.FTZ R244, R17, -R244 ;  /* 0x800000f411f47220 */ /* 0x000fe20000410000 */
[----:B------:R-:W-:Y:S01]  /*aa70*/  LOP3.LUT R94, R167, UR10, RZ, 0xfc, !PT ;  /* 0x0000000aa75e7c12 */ /* 0x000fe2000f8efcff */
[C---:B------:R-:W-:Y:S01]  /*aa80*/  FMUL.FTZ R240, R18.reuse, -R240 ;  /* 0x800000f012f07220 */ /* 0x040fe20000410000 */
[----:B------:R-:W-:Y:S01]  /*aa90*/  LEA R142, R97, R176, 0x2 ;  /* 0x000000b0618e7211 */ /* 0x000fe200078e10ff */
[----:B------:R-:W-:Y:S01]  /*aaa0*/  FMUL.FTZ R238, R21, -R238 ;  /* 0x800000ee15ee7220 */ /* 0x000fe20000410000 */
[----:B------:R-:W-:Y:S01]  /*aab0*/  MOV R95, UR30 ;  /* 0x0000001e005f7c02 */ /* 0x000fe20008000f00 */
[----:B------:R-:W-:Y:S01]  /*aac0*/  FMUL.FTZ R234, R23, -R234 ;  /* 0x800000ea17ea7220 */ /* 0x000fe20000410000 */
[----:B------:R-:W-:Y:S01]  /*aad0*/  MOV R93, UR40 ;  /* 0x00000028005d7c02 */ /* 0x000fe20008000f00 */
[----:B------:R-:W-:Y:S01]  /*aae0*/  FMUL.FTZ R171, R18, R171 ;  /* 0x000000ab12ab7220 */ /* 0x000fe20000410000 */
[----:B------:R-:W-:Y:S01]  /*aaf0*/  MOV R97, UR42 ;  /* 0x0000002a00617c02 */ /* 0x000fe20008000f00 */
[----:B------:R-:W-:Y:S01]  /*ab00*/  FMUL.FTZ R242, R19, -R242 ;  /* 0x800000f213f27220 */ /* 0x000fe20000410000 */
[----:B------:R-:W-:Y:S01]  /*ab10*/  IADD3 R112, PT, PT, R167, 0x40, RZ ;  /* 0x00000040a7707810 */ /* 0x000fe20007ffe0ff */
[----:B------:R-:W-:Y:S01]  /*ab20*/  FMUL.FTZ R233, R21, R233 ;  /* 0x000000e915e97220 */ /* 0x000fe20000410000 */
[C---:B------:R-:W-:Y:S01]  /*ab30*/  IADD3 R166, PT, PT, R167.reuse, 0x340, RZ ;  /* 0x00000340a7a67810 */ /* 0x040fe20007ffe0ff */
[----:B------:R-:W-:Y:S01]  /*ab40*/  FMUL.FTZ R231, R22, R231 ;  /* 0x000000e716e77220 */ /* 0x000fe20000410000 */
        /* <DEDUP_REMOVED lines=13> */
[----:B------:R-:W-:Y:S01]  /*ac20*/  FMUL.FTZ R89, R89, R203 ;  /* 0x000000cb59597220 */ /* 0x000fe20000410000 */
        /* <DEDUP_REMOVED lines=12> */
[----:B------:R-:W-:-:S02]  /*acf0*/  LEA.HI R145, R146, R167, RZ, 0x1b ;  /* 0x000000a792917211 */ /* 0x000fc400078fd8ff */
[-C--:B------:R-:W-:Y:S02]  /*ad00*/  LEA.HI R173, R164, R167.reuse, RZ, 0x1b ;  /* 0x000000a7a4ad7211 */ /* 0x080fe400078fd8ff */
[-C--:B------:R-:W-:Y:S01]  /*ad10*/  LEA.HI R137, R96, R167.reuse, RZ, 0x1b ;  /* 0x000000a760897211 */ /* 0x080fe200078fd8ff */
[--C-:B------:R-:W-:Y:S01]  /*ad20*/  IMAD.WIDE.U32 R96, R97, UR8, R94.reuse ;  /* 0x0000000861607c25 */ /* 0x100fe2000f8e005e */
[-C--:B------:R-:W-:Y:S02]  /*ad30*/  LEA.HI R141, R92, R167.reuse, RZ, 0x1b ;  /* 0x000000a75c8d7211 */ /* 0x080fe400078fd8ff */
[-C--:B------:R-:W-:Y:S01]  /*ad40*/  LEA.HI R169, R162, R167.reuse, RZ, 0x1b ;  /* 0x000000a7a2a97211 */ /* 0x080fe200078fd8ff */
[----:B------:R-:W-:Y:S01]  /*ad50*/  IMAD.WIDE.U32 R92, R93, UR8, R94 ;  /* 0x000000085d5c7c25 */ /* 0x000fe2000f8e005e */
        /* <DEDUP_REMOVED lines=22> */
[----:B------:R-:W-:Y:S02]  /*aec0*/  IADD3 R95, PT, PT, R176, 0x4200, RZ ;  /* 0x00004200b05f7810 */ /* 0x000fe40007ffe0ff */
[-C--:B------:R-:W-:Y:S02]  /*aed0*/  LEA R144, R145, R176.reuse, 0x2 ;  /* 0x000000b091907211 */ /* 0x080fe400078e10ff */
[-C--:B------:R-:W-:Y:S02]  /*aee0*/  LEA R146, R173, R176.reuse, 0x2 ;  /* 0x000000b0ad927211 */ /* 0x080fe400078e10ff */
[----:B------:R-:W-:-:S02]  /*aef0*/  LEA R145, R169, R176, 0x2 ;  /* 0x000000b0a9917211 */ /* 0x000fc400078e10ff */
[-C--:B------:R-:W-:Y:S01]  /*af00*/  LEA R173, R189, R176.reuse, 0x2 ;  /* 0x000000b0bdad7211 */ /* 0x080fe200078e10ff */
[----:B------:R-:W-:Y:S01]  /*af10*/  BAR.SYNC.DEFER_BLOCKING 0x0 ;  /* 0x0000000000007b1d */ /* 0x000fe20000010000 */
        /* <DEDUP_REMOVED lines=23> */
[-C--:B------:R-:W-:Y:S01]  /*b090*/  LEA R182, R209, R176.reuse, 0x2 ;  /* 0x000000b0d1b67211 */ /* 0x080fe200078e10ff */
[----:B------:R-:W4:Y:S01]  /*b0a0*/  LDS R197, [R139+0x4600] ;  /* 0x004600008bc57984 */ /* 0x000f220000000800 */
[-C--:B------:R-:W-:Y:S02]  /*b0b0*/  LEA R183, R211, R176.reuse, 0x2 ;  /* 0x000000b0d3b77211 */ /* 0x080fe400078e10ff */
[-C--:B------:R-:W-:Y:S01]  /*b0c0*/  LEA R184, R213, R176.reuse, 0x2 ;  /* 0x000000b0d5b87211 */ /* 0x080fe200078e10ff */
[----:B------:R-:W0:Y:S01]  /*b0d0*/  LDS R199, [R140+0x4700] ;  /* 0x004700008cc77984 */ /* 0x000e220000000800 */
[----:B------:R-:W-:-:S02]  /*b0e0*/  LEA R185, R215, R176, 0x2 ;  /* 0x000000b0d7b97211 */ /* 0x000fc400078e10ff */
[-C--:B------:R-:W-:Y:S01]  /*b0f0*/  LEA R186, R241, R176.reuse, 0x2 ;  /* 0x000000b0f1ba7211 */ /* 0x080fe200078e10ff */
[----:B------:R-:W0:Y:S01]  /*b100*/  LDS R205, [R141+0x4800] ;  /* 0x004800008dcd7984 */ /* 0x000e220000000800 */
[----:B------:R-:W-:Y:S02]  /*b110*/  LEA R187, R187, R176, 0x2 ;  /* 0x000000b0bbbb7211 */ /* 0x000fe400078e10ff */
[----:B------:R-:W-:Y:S01]  /*b120*/  MOV R91, UR41 ;  /* 0x00000029005b7c02 */ /* 0x000fe20008000f00 */
[----:B------:R-:W0:Y:S01]  /*b130*/  LDS R207, [R142+0x4900] ;  /* 0x004900008ecf7984 */ /* 0x000e220000000800 */
[----:B------:R-:W-:Y:S02]  /*b140*/  LEA R246, R246, R95, 0x2 ;  /* 0x0000005ff6f67211 */ /* 0x000fe400078e10ff */
[----:B------:R-:W5:Y:S01]  /*b150*/  LDC R95, c[0x0][0x388] ;  /* 0x0000e200ff5f7b82 */ /* 0x000f620000000800 */
[----:B------:R-:W0:Y:S01]  /*b160*/  LDS R209, [R187+0x4a00] ;  /* 0x004a0000bbd17984 */ /* 0x000e220000000800 */
[----:B------:R-:W-:Y:S01]  /*b170*/  IMAD R91, R91, UR8, R93 ;  /* 0x000000085b5b7c24 */ /* 0x000fe2000f8e025d */
[----:B------:R-:W-:-:S02]  /*b180*/  MOV R93, UR43 ;  /* 0x0000002b005d7c02 */ /* 0x000fc40008000f00 */
        /* <DEDUP_REMOVED lines=92> */
.L_x_12249:
[----:B------:R-:W-:Y:S05]  /*b750*/  BSYNC.RECONVERGENT B0 ;  /* 0x0000000000007941 */ /* 0x000fea0003800200 */
.L_x_12248:
[----:B-12---:R0:W1:Y:S01]  /*b760*/  LDS R115, [R112+0x6400] ;  /* 0x0064000070737984 */ /* 0x0060620000000800 */
[----:B------:R-:W-:Y:S04]  /*b770*/  BSSY.RECONVERGENT B0, `(.L_x_12250) ;  /* 0x0000004000007945 */ /* 0x000fe80003800200 */
[----:B------:R-:W-:Y:S05]  /*b780*/  @!P3 BRA `(.L_x_12251) ;  /* 0x000000000008b947 */ /* 0x000fea0003800000 */
[----:B------:R2:W-:Y:S04]  /*b790*/  REDG.E.ADD.F32.FTZ.RN.STRONG.GPU desc[UR28][R90.64+0x100], R191 ;  /* 0x000100bf5a0079a6 */ /* 0x0005e8000c12f31c */
[----:B-1----:R2:W-:Y:S02]  /*b7a0*/  REDG.E.ADD.F32.FTZ.RN.STRONG.GPU desc[UR28][R92.64+0x100], R115 ;  /* 0x000100735c0079a6 */ /* 0x0025e4000c12f31c */
.L_x_12251:
[----:B------:R-:W-:Y:S05]  /*b7b0*/  BSYNC.RECONVERGENT B0 ;  /* 0x0000000000007941 */ /* 0x000fea0003800200 */
.L_x_12250:
[----:B-12---:R1:W2:Y:S01]  /*b7c0*/  LDS R115, [R120+0x6500] ;  /* 0x0065000078737984 */ /* 0x0062a20000000800 */
[----:B------:R-:W-:Y:S04]  /*b7d0*/  BSSY.RECONVERGENT B0, `(.L_x_12252) ;  /* 0x0000004000007945 */ /* 0x000fe80003800200 */
[----:B------:R-:W-:Y:S05]  /*b7e0*/  @!P4 BRA `(.L_x_12253) ;  /* 0x000000000008c947 */ /* 0x000fea0003800000 */
[----:B------:R3:W-:Y:S04]  /*b7f0*/  REDG.E.ADD.F32.FTZ.RN.STRONG.GPU desc[UR28][R90.64+0x200], R193 ;  /* 0x000200c15a0079a6 */ /* 0x0007e8000c12f31c */
[----:B--2---:R3:W-:Y:S02]  /*b800*/  REDG.E.ADD.F32.FTZ.RN.STRONG.GPU desc[UR28][R92.64+0x200], R115 ;  /* 0x000200735c0079a6 */ /* 0x0047e4000c12f31c */
.L_x_12253:
[----:B------:R-:W-:Y:S05]  /*b810*/  BSYNC.RECONVERGENT B0 ;  /* 0x0000000000007941 */ /* 0x000fea0003800200 */
.L_x_12252:
[----:B------:R-:W4:Y:S01]  /*b820*/  LDS R137, [R137+0x6600] ;  /* 0x0066000089897984 */ /* 0x000f220000000800 */
[----:B------:R-:W-:Y:S04]  /*b830*/  BSSY.RECONVERGENT B0, `(.L_x_12254) ;  /* 0x0000004000007945 */ /* 0x000fe80003800200 */
[----:B------:R-:W-:Y:S05]  /*b840*/  @!P5 BRA `(.L_x_12255) ;  /* 0x000000000008d947 */ /* 0x000fea0003800000 */
[----:B------:R0:W-:Y:S04]  /*b850*/  REDG.E.ADD.F32.FTZ.RN.STRONG.GPU desc[UR28][R90.64+0x300], R195 ;  /* 0x000300c35a0079a6 */ /* 0x0001e8000c12f31c */
[----:B----4-:R0:W-:Y:S02]  /*b860*/  REDG.E.ADD.F32.FTZ.RN.STRONG.GPU desc[UR28][R92.64+0x300], R137 ;  /* 0x000300895c0079a6 */ /* 0x0101e4000c12f31c */
.L_x_12255:
[----:B------:R-:W-:Y:S05]  /*b870*/  BSYNC.RECONVERGENT B0 ;  /* 0x0000000000007941 */ /* 0x000fea0003800200 */
.L_x_12254:
        /* <DEDUP_REMOVED lines=9> */
.L_x_12257:
[----:B------:R-:W-:Y:S05]  /*b910*/  BSYNC.RECONVERGENT B0 ;  /* 0x0000000000007941 */ /* 0x000fea0003800200 */
.L_x_12256:
[----:B--23--:R2:W3:Y:S01]  /*b920*/  LDS R115, [R140+0x6800] ;  /* 0x006800008c737984 */ /* 0x00c4e20000000800 */
[----:B------:R-:W-:Y:S04]  /*b930*/  BSSY.RECONVERGENT B0, `(.L_x_12258) ;  /* 0x0000004000007945 */ /* 0x000fe80003800200 */
[----:B------:R-:W-:Y:S05]  /*b940*/  @!P3 BRA `(.L_x_12259) ;  /* 0x000000000008b947 */ /* 0x000fea0003800000 */
[----:B------:R0:W-:Y:S04]  /*b950*/  REDG.E.ADD.F32.FTZ.RN.STRONG.GPU desc[UR28][R90.64+0x500], R199 ;  /* 0x000500c75a0079a6 */ /* 0x0001e8000c12f31c */
[----:B---3--:R3:W-:Y:S02]  /*b960*/  REDG.E.ADD.F32.FTZ.RN.STRONG.GPU desc[UR28][R92.64+0x500], R115 ;  /* 0x000500735c0079a6 */ /* 0x0087e4000c12f31c */
.L_x_12259:
[----:B------:R-:W-:Y:S05]  /*b970*/  BSYNC.RECONVERGENT B0 ;  /* 0x0000000000007941 */ /* 0x000fea0003800200 */
.L_x_12258:
[----:B------:R-:W0:Y:S01]  /*b980*/  LDS R141, [R141+0x6900] ;  /* 0x006900008d8d7984 */ /* 0x000e220000000800 */
[----:B------:R-:W-:Y:S04]  /*b990*/  BSSY.RECONVERGENT B0, `(.L_x_12260) ;  /* 0x0000004000007945 */ /* 0x000fe80003800200 */
[----:B------:R-:W-:Y:S05]  /*b9a0*/  @!P4 BRA `(.L_x_12261) ;  /* 0x000000000008c947 */ /* 0x000fea0003800000 */
[----:B------:R1:W-:Y:S04]  /*b9b0*/  REDG.E.ADD.F32.FTZ.RN.STRONG.GPU desc[UR28][R90.64+0x600], R205 ;  /* 0x000600cd5a0079a6 */ /* 0x0003e8000c12f31c */
[----:B0-----:R1:W-:Y:S02]  /*b9c0*/  REDG.E.ADD.F32.FTZ.RN.STRONG.GPU desc[UR28][R92.64+0x600], R141 ;  /* 0x0006008d5c0079a6 */ /* 0x0013e4000c12f31c */
.L_x_12261:
[----:B------:R-:W-:Y:S05]  /*b9d0*/  BSYNC.RECONVERGENT B0 ;  /* 0x0000000000007941 */ /* 0x000fea0003800200 */
.L_x_12260:
[----:B---3--:R3:W0:Y:S01]  /*b9e0*/  LDS R115, [R142+0x6a00] ;  /* 0x006a00008e737984 */ /* 0x0086220000000800 */
[----:B------:R-:W-:Y:S04]  /*b9f0*/  BSSY.RECONVERGENT B0, `(.L_x_12262) ;  /* 0x0000004000007945 */ /* 0x000fe80003800200 */
[----:B------:R-:W-:Y:S05]  /*ba00*/  @!P5 BRA `(.L_x_12263) ;  /* 0x000000000008d947 */ /* 0x000fea0003800000 */
[----:B------:R1:W-:Y:S04]  /*ba10*/  REDG.E.ADD.F32.FTZ.RN.STRONG.GPU desc[UR28][R90.64+0x700], R207 ;  /* 0x000700cf5a0079a6 */ /* 0x0003e8000c12f31c */
[----:B0-----:R1:W-:Y:S02]  /*ba20*/  REDG.E.ADD.F32.FTZ.RN.STRONG.GPU desc[UR28][R92.64+0x700], R115 ;  /* 0x000700735c0079a6 */ /* 0x0013e4000c12f31c */
.L_x_12263:
[----:B------:R-:W-:Y:S05]  /*ba30*/  BSYNC.RECONVERGENT B0 ;  /* 0x0000000000007941 */ /* 0x000fea0003800200 */
.L_x_12262:
        /* <DEDUP_REMOVED lines=9> */
.L_x_12265:
[----:B------:R-:W-:Y:S05]  /*bad0*/  BSYNC.RECONVERGENT B0 ;  /* 0x0000000000007941 */ /* 0x000fea0003800200 */
.L_x_12264:
[----:B------:R-:W0:Y:S01]  /*bae0*/  LDS R143, [R143+0x6c00] ;  /* 0x006c00008f8f7984 */ /* 0x000e220000000800 */
[----:B------:R-:W-:Y:S04]  /*baf0*/  BSSY.RECONVERGENT B0, `(.L_x_12266) ;  /* 0x0000004000007945 */ /* 0x000fe80003800200 */
[----:B------:R-:W-:Y:S05]  /*bb00*/  @!P3 BRA `(.L_x_12267) ;  /* 0x000000000008b947 */ /* 0x000fea0003800000 */
[----:B------:R1:W-:Y:S04]  /*bb10*/  REDG.E.ADD.F32.FTZ.RN.STRONG.GPU desc[UR28][R90.64+0x900], R211 ;  /* 0x000900d35a0079a6 */ /* 0x0003e8000c12f31c */
[----:B0-----:R1:W-:Y:S02]  /*bb20*/  REDG.E.ADD.F32.FTZ.RN.STRONG.GPU desc[UR28][R92.64+0x900], R143 ;  /* 0x0009008f5c0079a6 */ /* 0x0013e4000c12f31c */
.L_x_12267:
[----:B------:R-:W-:Y:S05]  /*bb30*/  BSYNC.RECONVERGENT B0 ;  /* 0x0000000000007941 */ /* 0x000fea0003800200 */
.L_x_12266:
[----:B01----:R0:W1:Y:S01]  /*bb40*/  LDS R115, [R144+0x6d00] ;  /* 0x006d000090737984 */ /* 0x0030620000000800 */
[----:B------:R-:W-:Y:S04]  /*bb50*/  BSSY.RECONVERGENT B0, `(.L_x_12268) ;  /* 0x0000004000007945 */ /* 0x000fe80003800200 */
[----:B------:R-:W-:Y:S05]  /*bb60*/  @!P4 BRA `(.L_x_12269) ;  /* 0x000000000008c947 */ /* 0x000fea0003800000 */
[----:B------:R0:W-:Y:S04]  /*bb70*/  REDG.E.ADD.F32.FTZ.RN.STRONG.GPU desc[UR28][R90.64+0xa00], R213 ;  /* 0x000a00d55a0079a6 */ /* 0x0001e8000c12f31c */
[----:B-1----:R0:W-:Y:S02]  /*bb80*/  REDG.E.ADD.F32.FTZ.RN.STRONG.GPU desc[UR28][R92.64+0xa00], R115 ;  /* 0x000a00735c0079a6 */ /* 0x0021e4000c12f31c */
.L_x_12269:
[----:B------:R-:W-:Y:S05]  /*bb90*/  BSYNC.RECONVERGENT B0 ;  /* 0x0000000000007941 */ /* 0x000fea0003800200 */
.L_x_12268:
[----:B------:R-:W0:Y:S01]  /*bba0*/  LDS R145, [R145+0x6e00] ;  /* 0x006e000091917984 */ /* 0x000e220000000800 */
[----:B------:R-:W-:Y:S04]  /*bbb0*/  BSSY.RECONVERGENT B0, `(.L_x_12270) ;  /* 0x0000004000007945 */ /* 0x000fe80003800200 */
[----:B------:R-:W-:Y:S05]  /*bbc0*/  @!P5 BRA `(.L_x_12271) ;  /* 0x000000000008d947 */ /* 0x000fea0003800000 */
[----:B------:R1:W-:Y:S04]  /*bbd0*/  REDG.E.ADD.F32.FTZ.RN.STRONG.GPU desc[UR28][R90.64+0xb00], R215 ;  /* 0x000b00d75a0079a6 */ /* 0x0003e8000c12f31c */
[----:B0-----:R0:W-:Y:S02]  /*bbe0*/  REDG.E.ADD.F32.FTZ.RN.STRONG.GPU desc[UR28][R92.64+0xb00], R145 ;  /* 0x000b00915c0079a6 */ /* 0x0011e4000c12f31c */
.L_x_12271:
[----:B------:R-:W-:Y:S05]  /*bbf0*/  BSYNC.RECONVERGENT B0 ;  /* 0x0000000000007941 */ /* 0x000fea0003800200 */
.L_x_12270:
        /* <DEDUP_REMOVED lines=9> */
.L_x_12273:
[----:B------:R-:W-:Y:S05]  /*bc90*/  BSYNC.RECONVERGENT B0 ;  /* 0x0000000000007941 */ /* 0x000fea0003800200 */
.L_x_12272:
[----:B01----:R0:W1:Y:S01]  /*bca0*/  LDS R115, [R162+0x7000] ;  /* 0x00700000a2737984 */ /* 0x0030620000000800 */
[----:B------:R-:W-:Y:S04]  /*bcb0*/  BSSY.RECONVERGENT B0, `(.L_x_12274) ;  /* 0x0000004000007945 */ /* 0x000fe80003800200 */
[----:B------:R-:W-:Y:S05]  /*bcc0*/  @!P3 BRA `(.L_x_12275) ;  /* 0x000000000008b947 */ /* 0x000fea0003800000 */
[----:B------:R0:W-:Y:S04]  /*bcd0*/  REDG.E.ADD.F32.FTZ.RN.STRONG.GPU desc[UR28][R90.64+0xd00], R243 ;  /* 0x000d00f35a0079a6 */ /* 0x0001e8000c12f31c */
[----:B-1----:R0:W-:Y:S02]  /*bce0*/  REDG.E.ADD.F32.FTZ.RN.STRONG.GPU desc[UR28][R92.64+0xd00], R115 ;  /* 0x000d00735c0079a6 */ /* 0x0021e4000c12f31c */
.L_x_12275:
[----:B------:R-:W-:Y:S05]  /*bcf0*/  BSYNC.RECONVERGENT B0 ;  /* 0x0000000000007941 */ /* 0x000fea0003800200 */
.L_x_12274:
[----:B01----:R0:W1:Y:S01]  /*bd00*/  LDS R115, [R164+0x7100] ;  /* 0x00710000a4737984 */ /* 0x0030620000000800 */
[----:B------:R-:W-:Y:S04]  /*bd10*/  BSSY.RECONVERGENT B0, `(.L_x_12276) ;  /* 0x0000004000007945 */ /* 0x000fe80003800200 */
[----:B------:R-:W-:Y:S05]  /*bd20*/  @!P4 BRA `(.L_x_12277) ;  /* 0x000000000008c947 */ /* 0x000fea0003800000 */
[----:B------:R0:W-:Y:S04]  /*bd30*/  REDG.E.ADD.F32.FTZ.RN.STRONG.GPU desc[UR28][R90.64+0xe00], R247 ;  /* 0x000e00f75a0079a6 */ /* 0x0001e8000c12f31c */
[----:B-1----:R0:W-:Y:S02]  /*bd40*/  REDG.E.ADD.F32.FTZ.RN.STRONG.GPU desc[UR28][R92.64+0xe00], R115 ;  /* 0x000e00735c0079a6 */ /* 0x0021e4000c12f31c */
.L_x_12277:
[----:B------:R-:W-:Y:S05]  /*bd50*/  BSYNC.RECONVERGENT B0 ;  /* 0x0000000000007941 */ /* 0x000fea0003800200 */
.L_x_12276:
[----:B01----:R0:W1:Y:S01]  /*bd60*/  LDS R115, [R166+0x7200] ;  /* 0x00720000a6737984 */ /* 0x0030620000000800 */
[----:B------:R-:W-:Y:S04]  /*bd70*/  BSSY.RECONVERGENT B0, `(.L_x_12278) ;  /* 0x0000004000007945 */ /* 0x000fe80003800200 */
[----:B------:R-:W-:Y:S05]  /*bd80*/  @!P5 BRA `(.L_x_12279) ;  /* 0x000000000008d947 */ /* 0x000fea0003800000 */
[----:B------:R0:W-:Y:S04]  /*bd90*/  REDG.E.ADD.F32.FTZ.RN.STRONG.GPU desc[UR28][R90.64+0xf00], R249 ;  /* 0x000f00f95a0079a6 */ /* 0x0001e8000c12f31c */
[----:B-1----:R0:W-:Y:S02]  /*bda0*/  REDG.E.ADD.F32.FTZ.RN.STRONG.GPU desc[UR28][R92.64+0xf00], R115 ;  /* 0x000f00735c0079a6 */ /* 0x0021e4000c12f31c */
.L_x_12279:
[----:B------:R-:W-:Y:S05]  /*bdb0*/  BSYNC.RECONVERGENT B0 ;  /* 0x0000000000007941 */ /* 0x000fea0003800200 */
.L_x_12278:
        /* <DEDUP_REMOVED lines=9> */
.L_x_12281:
[----:B------:R-:W-:Y:S05]  /*be50*/  BSYNC.RECONVERGENT B0 ;  /* 0x0000000000007941 */ /* 0x000fea0003800200 */
.L_x_12280:
[----:B------:R-:W0:Y:S01]  /*be60*/  LDS R169, [R169+0x7400] ;  /* 0x00740000a9a97984 */ /* 0x000e220000000800 */
[----:B------:R-:W-:Y:S04]  /*be70*/  BSSY.RECONVERGENT B0, `(.L_x_12282) ;  /* 0x0000004000007945 */ /* 0x000fe80003800200 */
[----:B------:R-:W-:Y:S05]  /*be80*/  @!P3 BRA `(.L_x_12283) ;  /* 0x000000000008b947 */ /* 0x000fea0003800000 */
[----:B------:R1:W-:Y:S04]  /*be90*/  REDG.E.ADD.F32.FTZ.RN.STRONG.GPU desc[UR28][R90.64+0x1100], R188 ;  /* 0x001100bc5a0079a6 */ /* 0x0003e8000c12f31c */
[----:B0-----:R0:W-:Y:S02]  /*bea0*/  REDG.E.ADD.F32.FTZ.RN.STRONG.GPU desc[UR28][R92.64+0x1100], R169 ;  /* 0x001100a95c0079a6 */ /* 0x0011e4000c12f31c */
.L_x_12283:
[----:B------:R-:W-:Y:S05]  /*beb0*/  BSYNC.RECONVERGENT B0 ;  /* 0x0000000000007941 */ /* 0x000fea0003800200 */
.L_x_12282:
[----:B01----:R0:W1:Y:S01]  /*bec0*/  LDS R115, [R172+0x7500] ;  /* 0x00750000ac737984 */ /* 0x0030620000000800 */
[----:B------:R-:W-:Y:S04]  /*bed0*/  BSSY.RECONVERGENT B0, `(.L_x_12284) ;  /* 0x0000004000007945 */ /* 0x000fe80003800200 */
[----:B------:R-:W-:Y:S05]  /*bee0*/  @!P4 BRA `(.L_x_12285) ;  /* 0x000000000008c947 */ /* 0x000fea0003800000 */
[----:B------:R0:W-:Y:S04]  /*bef0*/  REDG.E.ADD.F32.FTZ.RN.STRONG.GPU desc[UR28][R90.64+0x1200], R190 ;  /* 0x001200be5a0079a6 */ /* 0x0001e8000c12f31c */
[----:B-1----:R0:W-:Y:S02]  /*bf00*/  REDG.E.ADD.F32.FTZ.RN.STRONG.GPU desc[UR28][R92.64+0x1200], R115 ;  /* 0x001200735c0079a6 */ /* 0x0021e4000c12f31c */
.L_x_12285:
[----:B------:R-:W-:Y:S05]  /*bf10*/  BSYNC.RECONVERGENT B0 ;  /* 0x0000000000007941 */ /* 0x000fea0003800200 */
.L_x_12284:
[----:B------:R-:W0:Y:S01]  /*bf20*/  LDS R173, [R173+0x7600] ;  /* 0x00760000adad7984 */ /* 0x000e220000000800 */
[----:B------:R-:W-:Y:S04]  /*bf30*/  BSSY.RECONVERGENT B0, `(.L_x_12286) ;  /* 0x0000004000007945 */ /* 0x000fe80003800200 */
[----:B------:R-:W-:Y:S05]  /*bf40*/  @!P5 BRA `(.L_x_12287) ;  /* 0x000000000008d947 */ /* 0x000fea0003800000 */
[----:B------:R1:W-:Y:S04]  /*bf50*/  REDG.E.ADD.F32.FTZ.RN.STRONG.GPU desc[UR28][R90.64+0x1300], R192 ;  /* 0x001300c05a0079a6 */ /* 0x0003e8000c12f31c */
[----:B0-----:R0:W-:Y:S02]  /*bf60*/  REDG.E.ADD.F32.FTZ.RN.STRONG.GPU desc[UR28][R92.64+0x1300], R173 ;  /* 0x001300ad5c0079a6 */ /* 0x0011e4000c12f31c */
.L_x_12287:
[----:B------:R-:W-:Y:S05]  /*bf70*/  BSYNC.RECONVERGENT B0 ;  /* 0x0000000000007941 */ /* 0x000fea0003800200 */
.L_x_12286:
        /* <DEDUP_REMOVED lines=9> */
.L_x_12289:
[----:B------:R-:W-:Y:S05]  /*c010*/  BSYNC.RECONVERGENT B0 ;  /* 0x0000000000007941 */ /* 0x000fea0003800200 */
.L_x_12288:
[----:B------:R-:W0:Y:S01]  /*c020*/  LDS R175, [R175+0x7800] ;  /* 0x00780000afaf7984 */ /* 0x000e220000000800 */
[----:B------:R-:W-:Y:S04]  /*c030*/  BSSY.RECONVERGENT B0, `(.L_x_12290) ;  /* 0x0000004000007945 */ /* 0x000fe80003800200 */
[----:B------:R-:W-:Y:S05]  /*c040*/  @!P3 BRA `(.L_x_12291) ;  /* 0x000000000008b947 */ /* 0x000fea0003800000 */
[----:B------:R1:W-:Y:S04]  /*c050*/  REDG.E.ADD.F32.FTZ.RN.STRONG.GPU desc[UR28][R90.64+0x1500], R196 ;  /* 0x001500c45a0079a6 */ /* 0x0003e8000c12f31c */
[----:B0-----:R0:W-:Y:S02]  /*c060*/  REDG.E.ADD.F32.FTZ.RN.STRONG.GPU desc[UR28][R92.64+0x1500], R175 ;  /* 0x001500af5c0079a6 */ /* 0x0011e4000c12f31c */
.L_x_12291:
[----:B------:R-:W-:Y:S05]  /*c070*/  BSYNC.RECONVERGENT B0 ;  /* 0x0000000000007941 */ /* 0x000fea0003800200 */
.L_x_12290:
[----:B------:R-:W0:Y:S01]  /*c080*/  LDS R177, [R177+0x7900] ;  /* 0x00790000b1b17984 */ /* 0x000e220000000800 */
[----:B------:R-:W-:Y:S04]  /*c090*/  BSSY.RECONVERGENT B0, `(.L_x_12292) ;  /* 0x0000004000007945 */ /* 0x000fe80003800200 */
[----:B------:R-:W-:Y:S05]  /*c0a0*/  @!P4 BRA `(.L_x_12293) ;  /* 0x000000000008c947 */ /* 0x000fea0003800000 */
[----:B------:R1:W-:Y:S04]  /*c0b0*/  REDG.E.ADD.F32.FTZ.RN.STRONG.GPU desc[UR28][R90.64+0x1600], R200 ;  /* 0x001600c85a0079a6 */ /* 0x0003e8000c12f31c */
[----:B0-----:R0:W-:Y:S02]  /*c0c0*/  REDG.E.ADD.F32.FTZ.RN.STRONG.GPU desc[UR28][R92.64+0x1600], R177 ;  /* 0x001600b15c0079a6 */ /* 0x0011e4000c12f31c */
.L_x_12293:
[----:B------:R-:W-:Y:S05]  /*c0d0*/  BSYNC.RECONVERGENT B0 ;  /* 0x0000000000007941 */ /* 0x000fea0003800200 */
.L_x_12292:
[----:B01----:R0:W1:Y:S01]  /*c0e0*/  LDS R115, [R178+0x7a00] ;  /* 0x007a0000b2737984 */ /* 0x0030620000000800 */
[----:B------:R-:W-:Y:S04]  /*c0f0*/  BSSY.RECONVERGENT B0, `(.L_x_12294) ;  /* 0x0000004000007945 */ /* 0x000fe80003800200 */
[----:B------:R-:W-:Y:S05]  /*c100*/  @!P5 BRA `(.L_x_12295) ;  /* 0x000000000008d947 */ /* 0x000fea0003800000 */
[----:B------:R0:W-:Y:S04]  /*c110*/  REDG.E.ADD.F32.FTZ.RN.STRONG.GPU desc[UR28][R90.64+0x1700], R202 ;  /* 0x001700ca5a0079a6 */ /* 0x0001e8000c12f31c */
[----:B-1----:R0:W-:Y:S02]  /*c120*/  REDG.E.ADD.F32.FTZ.RN.STRONG.GPU desc[UR28][R92.64+0x1700], R115 ;  /* 0x001700735c0079a6 */ /* 0x0021e4000c12f31c */
.L_x_12295:
[----:B------:R-:W-:Y:S05]  /*c130*/  BSYNC.RECONVERGENT B0 ;  /* 0x0000000000007941 */ /* 0x000fea0003800200 */
.L_x_12294:
        /* <DEDUP_REMOVED lines=9> */
.L_x_12297:
[----:B------:R-:W-:Y:S05]  /*c1d0*/  BSYNC.RECONVERGENT B0 ;  /* 0x0000000000007941 */ /* 0x000fea0003800200 */
.L_x_12296:
[----:B01----:R0:W1:Y:S01]  /*c1e0*/  LDS R115, [R180+0x7c00] ;  /* 0x007c0000b4737984 */ /* 0x0030620000000800 */
[----:B------:R-:W-:Y:S04]  /*c1f0*/  BSSY.RECONVERGENT B0, `(.L_x_12298) ;  /* 0x0000004000007945 */ /* 0x000fe80003800200 */
[----:B------:R-:W-:Y:S05]  /*c200*/  @!P3 BRA `(.L_x_12299) ;  /* 0x000000000008b947 */ /* 0x000fea0003800000 */
[----:B------:R0:W-:Y:S04]  /*c210*/  REDG.E.ADD.F32.FTZ.RN.STRONG.GPU desc[UR28][R90.64+0x1900], R206 ;  /* 0x001900ce5a0079a6 */ /* 0x0001e8000c12f31c */
[----:B-1----:R0:W-:Y:S02]  /*c220*/  REDG.E.ADD.F32.FTZ.RN.STRONG.GPU desc[UR28][R92.64+0x1900], R115 ;  /* 0x001900735c0079a6 */ /* 0x0021e4000c12f31c */
.L_x_12299:
[----:B------:R-:W-:Y:S05]  /*c230*/  BSYNC.RECONVERGENT B0 ;  /* 0x0000000000007941 */ /* 0x000fea0003800200 */
.L_x_12298:
[----:B------:R-:W0:Y:S01]  /*c240*/  LDS R181, [R181+0x7d00] ;  /* 0x007d0000b5b57984 */ /* 0x000e220000000800 */
[----:B------:R-:W-:Y:S04]  /*c250*/  BSSY.RECONVERGENT B0, `(.L_x_12300) ;  /* 0x0000004000007945 */ /* 0x000fe80003800200 */
[----:B------:R-:W-:Y:S05]  /*c260*/  @!P4 BRA `(.L_x_12301) ;  /* 0x000000000008c947 */ /* 0x000fea0003800000 */
[----:B------:R1:W-:Y:S04]  /*c270*/  REDG.E.ADD.F32.FTZ.RN.STRONG.GPU desc[UR28][R90.64+0x1a00], R208 ;  /* 0x001a00d05a0079a6 */ /* 0x0003e8000c12f31c */
[----:B0-----:R0:W-:Y:S02]  /*c280*/  REDG.E.ADD.F32.FTZ.RN.STRONG.GPU desc[UR28][R92.64+0x1a00], R181 ;  /* 0x001a00b55c0079a6 */ /* 0x0011e4000c12f31c */
.L_x_12301:
[----:B------:R-:W-:Y:S05]  /*c290*/  BSYNC.RECONVERGENT B0 ;  /* 0x0000000000007941 */ /* 0x000fea0003800200 */
.L_x_12300:
[----:B01----:R0:W1:Y:S01]  /*c2a0*/  LDS R115, [R182+0x7e00] ;  /* 0x007e0000b6737984 */ /* 0x0030620000000800 */
[----:B------:R-:W-:Y:S04]  /*c2b0*/  BSSY.RECONVERGENT B0, `(.L_x_12302) ;  /* 0x0000004000007945 */ /* 0x000fe80003800200 */
[----:B------:R-:W-:Y:S05]  /*c2c0*/  @!P5 BRA `(.L_x_12303) ;  /* 0x000000000008d947 */ /* 0x000fea0003800000 */
[----:B------:R0:W-:Y:S04]  /*c2d0*/  REDG.E.ADD.F32.FTZ.RN.STRONG.GPU desc[UR28][R90.64+0x1b00], R210 ;  /* 0x001b00d25a0079a6 */ /* 0x0001e8000c12f31c */
[----:B-1----:R0:W-:Y:S02]  /*c2e0*/  REDG.E.ADD.F32.FTZ.RN.STRONG.GPU desc[UR28][R92.64+0x1b00], R115 ;  /* 0x001b00735c0079a6 */ /* 0x0021e4000c12f31c */
.L_x_12303:
[----:B------:R-:W-:Y:S05]  /*c2f0*/  BSYNC.RECONVERGENT B0 ;  /* 0x0000000000007941 */ /* 0x000fea0003800200 */
.L_x_12302:
        /* <DEDUP_REMOVED lines=9> */
.L_x_12305:
[----:B------:R-:W-:Y:S05]  /*c390*/  BSYNC.RECONVERGENT B0 ;  /* 0x0000000000007941 */ /* 0x000fea0003800200 */
.L_x_12304:
[----:B01----:R0:W1:Y:S01]  /*c3a0*/  LDS R115, [R184+0x8000] ;  /* 0x00800000b8737984 */ /* 0x0030620000000800 */
[----:B------:R-:W-:Y:S04]  /*c3b0*/  BSSY.RECONVERGENT B0, `(.L_x_12306) ;  /* 0x0000004000007945 */ /* 0x000fe80003800200 */
[----:B------:R-:W-:Y:S05]  /*c3c0*/  @!P3 BRA `(.L_x_12307) ;  /* 0x000000000008b947 */ /* 0x000fea0003800000 */
[----:B------:R0:W-:Y:S04]  /*c3d0*/  REDG.E.ADD.F32.FTZ.RN.STRONG.GPU desc[UR28][R90.64+0x1d00], R214 ;  /* 0x001d00d65a0079a6 */ /* 0x0001e8000c12f31c */
[----:B-1----:R0:W-:Y:S02]  /*c3e0*/  REDG.E.ADD.F32.FTZ.RN.STRONG.GPU desc[UR28][R92.64+0x1d00], R115 ;  /* 0x001d00735c0079a6 */ /* 0x0021e4000c12f31c */
.L_x_12307:
[----:B------:R-:W-:Y:S05]  /*c3f0*/  BSYNC.RECONVERGENT B0 ;  /* 0x0000000000007941 */ /* 0x000fea0003800200 */
.L_x_12306:
[----:B------:R-:W0:Y:S01]  /*c400*/  LDS R185, [R185+0x8100] ;  /* 0x00810000b9b97984 */ /* 0x000e220000000800 */
[----:B------:R-:W-:Y:S04]  /*c410*/  BSSY.RECONVERGENT B0, `(.L_x_12308) ;  /* 0x0000004000007945 */ /* 0x000fe80003800200 */
[----:B------:R-:W-:Y:S05]  /*c420*/  @!P4 BRA `(.L_x_12309) ;  /* 0x000000000008c947 */ /* 0x000fea0003800000 */
[----:B------:R1:W-:Y:S04]  /*c430*/  REDG.E.ADD.F32.FTZ.RN.STRONG.GPU desc[UR28][R90.64+0x1e00], R216 ;  /* 0x001e00d85a0079a6 */ /* 0x0003e8000c12f31c */
[----:B0-----:R0:W-:Y:S02]  /*c440*/  REDG.E.ADD.F32.FTZ.RN.STRONG.GPU desc[UR28][R92.64+0x1e00], R185 ;  /* 0x001e00b95c0079a6 */ /* 0x0011e4000c12f31c */
.L_x_12309:
[----:B------:R-:W-:Y:S05]  /*c450*/  BSYNC.RECONVERGENT B0 ;  /* 0x0000000000007941 */ /* 0x000fea0003800200 */
.L_x_12308:
[----:B01----:R0:W1:Y:S01]  /*c460*/  LDS R115, [R186+0x8200] ;  /* 0x00820000ba737984 */ /* 0x0030620000000800 */
[----:B------:R-:W-:Y:S04]  /*c470*/  BSSY.RECONVERGENT B0, `(.L_x_12310) ;  /* 0x0000004000007945 */ /* 0x000fe80003800200 */
[----:B------:R-:W-:Y:S05]  /*c480*/  @!P5 BRA `(.L_x_12311) ;  /* 0x000000000008d947 */ /* 0x000fea0003800000 */
[----:B------:R0:W-:Y:S04]  /*c490*/  REDG.E.ADD.F32.FTZ.RN.STRONG.GPU desc[UR28][R90.64+0x1f00], R230 ;  /* 0x001f00e65a0079a6 */ /* 0x0001e8000c12f31c */
[----:B-1----:R0:W-:Y:S02]  /*c4a0*/  REDG.E.ADD.F32.FTZ.RN.STRONG.GPU desc[UR28][R92.64+0x1f00], R115 ;  /* 0x001f00735c0079a6 */ /* 0x0021e4000c12f31c */
.L_x_12311:
[----:B------:R-:W-:Y:S05]  /*c4b0*/  BSYNC.RECONVERGENT B0 ;  /* 0x0000000000007941 */ /* 0x000fea0003800200 */
.L_x_12310:
        /* <DEDUP_REMOVED lines=104> */
.L_x_12313:
[----:B------:R-:W-:Y:S05]  /*cb40*/  BSYNC.RECONVERGENT B0 ;  /* 0x0000000000007941 */ /* 0x000fea0003800200 */
.L_x_12312:
[----:B------:R-:W-:-:S04]  /*cb50*/  UIADD3 UR8, UPT, UPT, UR8, 0x1, URZ ;  /* 0x0000000108087890 */ /* 0x000fc8000fffe0ff */
[----:B------:R-:W-:-:S09]  /*cb60*/  UISETP.GE.AND UP0, UPT, UR8, UR45, UPT ;  /* 0x0000002d0800728c */ /* 0x000fd2000bf06270 */
[----:B------:R-:W-:Y:S05]  /*cb70*/  BRA.U !UP0, `(.L_x_12314) ;  /* 0xffffff81080c7547 */ /* 0x000fea000b83ffff */
.L_x_12218:
[----:B------:R-:W5:Y:S01]  /*cb80*/  S2R R0, SR_TID.X ;  /* 0x0000000000007919 */ /* 0x000f620000002100 */
[----:B------:R-:W0:Y:S01]  /*cb90*/  S2R R2, SR_TID.X ;  /* 0x0000000000027919 */ /* 0x000e220000002100 */
[----:B------:R-:W-:Y:S08]  /*cba0*/  BAR.SYNC.DEFER_BLOCKING 0x0 ;  /* 0x0000000000007b1d */ /* 0x000ff00000010000 */
[----:B------:R-:W1:Y:S01]  /*cbb0*/  S2UR UR37, SR_CTAID.X ;  /* 0x00000000002579c3 */ /* 0x000e620000002500 */
[----:B------:R-:W1:Y:S01]  /*cbc0*/  LDCU.64 UR30, c[0x0][0x4f8] ;  /* 0x00009f00ff1e77ac */ /* 0x000e620008000a00 */
[----:B------:R-:W2:Y:S06]  /*cbd0*/  LDCU.64 UR32, c[0x0][0x500] ;  /* 0x0000a000ff2077ac */ /* 0x000eac0008000a00 */
[----:B------:R-:W2:Y:S01]  /*cbe0*/  S2UR UR10, SR_CTAID.Y ;  /* 0x00000000000a79c3 */ /* 0x000ea20000002600 */
[----:B------:R-:W-:Y:S01]  /*cbf0*/  UIADD3 UR36, UPT, UPT, UR20, -0x1, URZ ;  /* 0xffffffff14247890 */ /* 0x000fe2000fffe0ff */
[----:B------:R-:W3:Y:S01]  /*cc00*/  LDCU.64 UR34, c[0x0][0x550] ;  /* 0x0000aa00ff2277ac */ /* 0x000ee20008000a00 */
[----:B-----5:R-:W-:-:S04]  /*cc10*/  SHF.L.U32 R0, R0, 0x2, RZ ;  /* 0x0000000200007819 */ /* 0x020fc800000006ff */
[----:B------:R-:W-:Y:S01]  /*cc20*/  LOP3.LUT R9, R0, 0xf80, RZ, 0xc0, !PT ;  /* 0x00000f8000097812 */ /* 0x000fe200078ec0ff */
[----:B------:R-:W-:-:S03]  /*cc30*/  HFMA2 R0, -RZ, RZ, 0, 9.5367431640625e-07 ;  /* 0x00000010ff007431 */ /* 0x000fc600000001ff */
[----:B0-----:R-:W-:-:S05]  /*cc40*/  LOP3.LUT R33, R9, 0x1f, R2, 0xf8, !PT ;  /* 0x0000001f09217812 */ /* 0x001fca00078ef802 */
[----:B------:R-:W-:-:S05]  /*cc50*/  IMAD.WIDE.U32 R2, R33, R0, UR16 ;  /* 0x0000001021027e25 */ /* 0x000fca000f8e0000 */
[----:B------:R-:W5:Y:S04]  /*cc60*/  LDG.E.128 R4, desc[UR28][R2.64] ;  /* 0x0000001c02047981 */ /* 0x000f68000c1e1d00 */
[----:B------:R-:W4:Y:S04]  /*cc70*/  LDG.E.128 R12, desc[UR28][R2.64+0x200] ;  /* 0x0002001c020c7981 */ /* 0x000f28000c1e1d00 */
[----:B------:R-:W4:Y:S04]  /*cc80*/  LDG.E.128 R16, desc[UR28][R2.64+0x400] ;  /* 0x0004001c02107981 */ /* 0x000f28000c1e1d00 */
[----:B------:R-:W4:Y:S01]  /*cc90*/  LDG.E.128 R20, desc[UR28][R2.64+0x600] ;  /* 0x0006001c02147981 */ /* 0x000f22000c1e1d00 */
        /* <DEDUP_REMOVED lines=40> */
[----:B------:R-:W-:-:S02]  /*cf20*/  FSETP.GTU.FTZ.AND P5, PT, R29, 20, PT ;  /* 0x41a000001d00780b */ /* 0x000fc40003fbc000 */
[----:B------:R-:W-:Y:S01]  /*cf30*/  FSETP.GTU.FTZ.AND P3, PT, R30, 20, PT ;  /* 0x41a000001e00780b */ /* 0x000fe20003f7c000 */
[----:B------:R-:W-:Y:S02]  /*cf40*/  @!P2 FMUL.FTZ R0, R24, -1.4426950216293334961 ;  /* 0xbfb8aa3b1800a820 */ /* 0x000fe40000410000 */
        /* <DEDUP_REMOVED lines=13> */
[----:B------:R2:W4:Y:S01]  /*d020*/  @!P0 MUFU.RCP R13, R8 ;  /* 0x00000008000d8308 */ /* 0x0005220000001000 */
[----:B-----5:R-:W-:Y:S01]  /*d030*/  @!P2 FMUL.FTZ R52, R52, R11 ;  /* 0x0000000b3434a220 */ /* 0x020fe20000410000 */
[----:B------:R-:W-:Y:S01]  /*d040*/  FADD.FTZ R11, R4, UR7 ;  /* 0x00000007040b7e21 */ /* 0x000fe20008010000 */
[----:B------:R-:W-:Y:S01]  /*d050*/  FSETP.GTU.FTZ.AND P2, PT, R31, 20, PT ;  /* 0x41a000001f00780b */ /* 0x000fe20003f5c000 */
[----:B---3--:R-:W-:-:S04]  /*d060*/  @!P5 FMUL.FTZ R0, R29, -1.4426950216293334961 ;  /* 0xbfb8aa3b1d00d820 */ /* 0x008fc80000410000 */
[----:B------:R-:W3:Y:S01]  /*d070*/  @!P4 MUFU.EX2 R10, R10 ;  /* 0x0000000a000ac308 */ /* 0x000ee20000000800 */
[----:B0-----:R-:W-:Y:S01]  /*d080*/  @!P1 FMUL.FTZ R53, R53, R12 ;  /* 0x0000000c35359220 */ /* 0x001fe20000410000 */
[----:B------:R-:W-:Y:S01]  /*d090*/  FSETP.GTU.FTZ.AND P1, PT, R11, 20, PT ;  /* 0x41a000000b00780b */ /* 0x000fe20003f3c000 */
[----:B--2---:R-:W-:-:S05]  /*d0a0*/  FADD.FTZ R8, R5, UR7 ;  /* 0x0000000705087e21 */ /* 0x004fca0008010000 */
[----:B------:R-:W-:Y:S01]  /*d0b0*/  @!P2 FMUL.FTZ R4, R31, -1.4426950216293334961 ;  /* 0xbfb8aa3b1f04a820 */ /* 0x000fe20000410000 */
[----:B----4-:R-:W-:Y:S01]  /*d0c0*/  @!P0 FMUL.FTZ R54, R54, R13 ;  /* 0x0000000d36368220 */ /* 0x010fe20000410000 */
[----:B------:R-:W0:Y:S01]  /*d0d0*/  @!P6 MUFU.EX2 R3, R3 ;  /* 0x000000030003e308 */ /* 0x000e220000000800 */
[----:B------:R-:W2:Y:S01]  /*d0e0*/  LDS.128 R12, [R157+0x30] ;  /* 0x000030009d0c7984 */ /* 0x000ea20000000c00 */
[----:B------:R-:W-:-:S03]  /*d0f0*/  FSETP.GTU.FTZ.AND P0, PT, R8, 20, PT ;  /* 0x41a000000800780b */ /* 0x000fc60003f1c000 */
[----:B------:R-:W-:Y:S01]  /*d100*/  @!P1 FMUL.FTZ R5, R11, -1.4426950216293334961 ;  /* 0xbfb8aa3b0b059820 */ /* 0x000fe20000410000 */
[----:B------:R-:W-:Y:S01]  /*d110*/  BAR.SYNC.DEFER_BLOCKING 0x0 ;  /* 0x0000000000007b1d */ /* 0x000fe20000010000 */
[----:B---3--:R-:W-:-:S05]  /*d120*/  @!P4 FADD.FTZ R10, R10, 1 ;  /* 0x3f8000000a0ac421 */ /* 0x008fca0000010000 */
[----:B------:R-:W3:Y:S03]  /*d130*/  @!P5 MUFU.EX2 R0, R0 ;  /* 0x000000000000d308 */ /* 0x000ee60000000800 */
[----:B------:R-:W-:Y:S01]  /*d140*/  @!P0 FMUL.FTZ R8, R8, -1.4426950216293334961 ;  /* 0xbfb8aa3b08088820 */ /* 0x000fe20000410000 */
[----:B0-----:R-:W-:-:S04]  /*d150*/  @!P6 FADD.FTZ R3, R3, 1 ;  /* 0x3f8000000303e421 */ /* 0x001fc80000010000 */
[----:B------:R-:W0:Y:S08]  /*d160*/  @!P2 MUFU.EX2 R4, R4 ;  /* 0x000000040004a308 */ /* 0x000e300000000800 */
[----:B------:R-:W4:Y:S01]  /*d170*/  @!P1 MUFU.EX2 R5, R5 ;  /* 0x0000000500059308 */ /* 0x000f220000000800 */
[----:B---3--:R-:W-:Y:S01]  /*d180*/  @!P5 FADD.FTZ R0, R0, 1 ;  /* 0x3f8000000000d421 */ /* 0x008fe20000010000 */
[----:B------:R-:W-:Y:S04]  /*d190*/  STS.128 [R157], R68 ;  /* 0x000000449d007388 */ /* 0x000fe80000000c00 */
[----:B------:R-:W-:Y:S02]  /*d1a0*/  STS.128 [R157+0x10], R72 ;  /* 0x000010489d007388 */ /* 0x000fe40000000c00 */
[----:B------:R-:W3:Y:S01]  /*d1b0*/  @!P3 MUFU.EX2 R2, R2 ;  /* 0x000000020002b308 */ /* 0x000ee20000000800 */
[----:B0-----:R-:W-:Y:S01]  /*d1c0*/  @!P2 FADD.FTZ R4, R4, 1 ;  /* 0x3f8000000404a421 */ /* 0x001fe20000010000 */
[----:B------:R-:W-:Y:S01]  /*d1d0*/  STS.128 [R157+0x20], R76 ;  /* 0x0000204c9d007388 */ /* 0x000fe20000000c00 */
[----:B--2---:R-:W-:Y:S01]  /*d1e0*/  FADD.FTZ R12, R12, UR7 ;  /* 0x000000070c0c7e21 */ /* 0x004fe20008010000 */
[----:B------:R-:W-:Y:S01]  /*d1f0*/  FADD.FTZ R13, R13, UR7 ;  /* 0x000000070d0d7e21 */ /* 0x000fe20008010000 */
[----:B------:R-:W-:-:S03]  /*d200*/  FADD.FTZ R14, R14, UR7 ;  /* 0x000000070e0e7e21 */ /* 0x000fc60008010000 */
[----:B------:R-:W0:Y:S01]  /*d210*/  @!P4 MUFU.RCP R10, R10 ;  /* 0x0000000a000ac308 */ /* 0x000e220000001000 */
[----:B----4-:R-:W-:Y:S01]  /*d220*/  @!P1 FADD.FTZ R5, R5, 1 ;  /* 0x3f80000005059421 */ /* 0x010fe20000010000 */
[----:B------:R-:W-:Y:S01]  /*d230*/  FADD.FTZ R15, R15, UR7 ;  /* 0x000000070f0f7e21 */ /* 0x000fe20008010000 */
[----:B------:R-:W-:Y:S01]  /*d240*/  STS.128 [R157+0x30], R80 ;  /* 0x000030509d007388 */ /* 0x000fe20000000c00 */
[----:B------:R-:W-:Y:S01]  /*d250*/  NOP ;  /* 0x0000000000007918 */ /* 0x000fe20000000000 */
[----:B---3--:R-:W-:-:S03]  /*d260*/  @!P3 FADD.FTZ R2, R2, 1 ;  /* 0x3f8000000202b421 */ /* 0x008fc60000010000 */
[----:B------:R-:W2:Y:S01]  /*d270*/  @!P6 MUFU.RCP R3, R3 ;  /* 0x000000030003e308 */ /* 0x000ea20000001000 */
[----:B------:R-:W-:Y:S04]  /*d280*/  LDS.128 R16, [R158+0x200] ;  /* 0x000200009e107984 */ /* 0x000fe80000000c00 */
[----:B------:R-:W-:Y:S01]  /*d290*/  LDS.128 R20, [R158+0x400] ;  /* 0x000400009e147984 */ /* 0x000fe20000000c00 */
[----:B0-----:R-:W-:Y:S01]  /*d2a0*/  @!P4 FMUL.FTZ R55, R55, R10 ;  /* 0x0000000a3737c220 */ /* 0x001fe20000410000 */
[----:B------:R-:W-:Y:S01]  /*d2b0*/  FSETP.GTU.FTZ.AND P4, PT, R6, 20, PT ;  /* 0x41a000000600780b */ /* 0x000fe20003f9c000 */
[----:B------:R-:W0:Y:S01]  /*d2c0*/  @!P5 MUFU.RCP R0, R0 ;  /* 0x000000000000d308 */ /* 0x000e220000001000 */
[----:B------:R-:W-:Y:S07]  /*d2d0*/  LDS.128 R24, [R158+0x600] ;  /* 0x000600009e187984 */ /* 0x000fee0000000c00 */
[----:B------:R3:W4:Y:S01]  /*d2e0*/  @!P3 MUFU.RCP R11, R2 ;  /* 0x00000002000bb308 */ /* 0x0007220000001000 */
[----:B--2---:R-:W-:Y:S01]  /*d2f0*/  @!P6 FMUL.FTZ R56, R56, R3 ;  /* 0x000000033838e220 */ /* 0x004fe20000410000 */
[----:B------:R-:W-:-:S06]  /*d300*/  FSETP.GTU.FTZ.AND P6, PT, R7, 20, PT ;  /* 0x41a000000700780b */ /* 0x000fcc0003fdc000 */
[----:B------:R-:W2:Y:S01]  /*d310*/  @!P2 MUFU.RCP R4, R4 ;  /* 0x000000040004a308 */ /* 0x000ea20000001000 */
[----:B0-----:R-:W-:Y:S01]  /*d320*/  @!P5 FMUL.FTZ R57, R57, R0 ;  /* 0x000000003939d220 */ /* 0x001fe20000410000 */
[----:B------:R-:W-:Y:S01]  /*d330*/  FSETP.GTU.FTZ.AND P5, PT, R12, 20, PT ;  /* 0x41a000000c00780b */ /* 0x000fe20003fbc000 */
[----:B------:R-:W-:-:S04]  /*d340*/  @!P4 FMUL.FTZ R0, R6, -1.4426950216293334961 ;  /* 0xbfb8aa3b0600c820 */ /* 0x000fc80000410000 */
[----:B---3--:R-:W-:Y:S01]  /*d350*/  @!P6 FMUL.FTZ R2, R7, -1.4426950216293334961 ;  /* 0xbfb8aa3b0702e820 */ /* 0x008fe20000410000 */
[----:B------:R-:W0:Y:S01]  /*d360*/  @!P1 MUFU.RCP R5, R5 ;  /* 0x0000000500059308 */ /* 0x000e220000001000 */
[----:B----4-:R-:W-:Y:S01]  /*d370*/  @!P3 FMUL.FTZ R58, R58, R11 ;  /* 0x0000000b3a3ab220 */ /* 0x010fe20000410000 */
[----:B------:R-:W-:-:S05]  /*d380*/  FSETP.GTU.FTZ.AND P3, PT, R13, 20, PT ;  /* 0x41a000000d00780b */ /* 0x000fca0003f7c000 */
[----:B------:R-:W-:Y:S01]  /*d390*/  @!P5 FMUL.FTZ R3, R12, -1.4426950216293334961 ;  /* 0xbfb8aa3b0c03d820 */ /* 0x000fe20000410000 */
[----:B------:R-:W3:Y:S01]  /*d3a0*/  @!P6 MUFU.EX2 R2, R2 ;  /* 0x000000020002e308 */ /* 0x000ee20000000800 */
[----:B--2---:R-:W-:Y:S01]  /*d3b0*/  @!P2 FMUL.FTZ R59, R59, R4 ;  /* 0x000000043b3ba220 */ /* 0x004fe20000410000 */
[----:B------:R-:W-:-:S05]  /*d3c0*/  FSETP.GTU.FTZ.AND P2, PT, R14, 20, PT ;  /* 0x41a000000e00780b */ /* 0x000fca0003f5c000 */
[----:B------:R-:W-:Y:S01]  /*d3d0*/  @!P3 FMUL.FTZ R4, R13, -1.4426950216293334961 ;  /* 0xbfb8aa3b0d04b820 */ /* 0x000fe20000410000 */
[----:B------:R-:W-:Y:S01]  /*d3e0*/  @!P5 MUFU.EX2 R3, R3 ;  /* 0x000000030003d308 */ /* 0x000fe20000000800 */
[----:B0-----:R-:W-:Y:S01]  /*d3f0*/  @!P1 FMUL.FTZ R60, R60, R5 ;  /* 0x000000053c3c9220 */ /* 0x001fe20000410000 */
[----:B------:R-:W-:-:S05]  /*d400*/  FSETP.GTU.FTZ.AND P1, PT, R15, 20, PT ;  /* 0x41a000000f00780b */ /* 0x000fca0003f3c000 */
[----:B------:R-:W-:Y:S01]  /*d410*/  @!P2 FMUL.FTZ R6, R14, -1.4426950216293334961 ;  /* 0xbfb8aa3b0e06a820 */ /* 0x000fe20000410000 */
[----:B------:R-:W0:Y:S01]  /*d420*/  @!P0 MUFU.EX2 R8, R8 ;  /* 0x0000000800088308 */ /* 0x000e220000000800 */
[----:B---3--:R-:W-:-:S06]  /*d430*/  @!P6 FADD.FTZ R2, R2, 1 ;  /* 0x3f8000000202e421 */ /* 0x008fcc0000010000 */
        /* <DEDUP_REMOVED lines=31> */
[----:B------:R-:W-:Y:S02]  /*d630*/  UIMAD UR9, UR37, UR25, UR9 ;  /* 0x00000019250972a4 */ /* 0x000fe4000f8e0209 */
[----:B-1----:R-:W-:Y:S02]  /*d640*/  UIMAD UR24, UR10, UR31, URZ ;  /* 0x0000001f0a1872a4 */ /* 0x002fe4000f8e02ff */
[----:B------:R-:W-:Y:S01]  /*d650*/  UIMAD.WIDE.U32 UR8, UR10, UR30, UR8 ;  /* 0x0000001e0a0872a5 */ /* 0x000fe2000f8e0008 */
[----:B------:R-:W1:Y:S01]  /*d660*/  @!P2 MUFU.RCP R31, R6 ;  /* 0x00000006001fa308 */ /* 0x000e620000001000 */
[----:B-----5:R-:W-:Y:S01]  /*d670*/  @!P4 FMUL.FTZ R62, R62, R11 ;  /* 0x0000000b3e3ec220 */ /* 0x020fe20000410000 */
[----:B--2---:R-:W-:Y:S01]  /*d680*/  FADD.FTZ R5, R0, R53 ;  /* 0x0000003500057221 */ /* 0x004fe20000010000 */
[----:B------:R-:W-:-:S02]  /*d690*/  UIADD3 UR24, UPT, UPT, UR9, UR24, URZ ;  /* 0x0000001809187290 */ /* 0x000fc4000fffe0ff */
[----:B------:R-:W-:Y:S01]  /*d6a0*/  ULEA UR9, UP0, UR8, UR32, 0x2 ;  /* 0x0000002008097291 */ /* 0x000fe2000f8010ff */
[----:B------:R-:W-:Y:S02]  /*d6b0*/  FADD.FTZ R0, R5, R54 ;  /* 0x0000003605007221 */ /* 0x000fe40000010000 */
[----:B------:R-:W2:Y:S01]  /*d6c0*/  @!P1 MUFU.RCP R4, R7 ;  /* 0x0000000700049308 */ /* 0x000ea20000001000 */
[----:B0-----:R-:W-:Y:S01]  /*d6d0*/  @!P3 FMUL.FTZ R65, R65, R28 ;  /* 0x0000001c4141b220 */ /* 0x001fe20000410000 */
[----:B------:R-:W-:Y:S01]  /*d6e0*/  FADD.FTZ R3, R0, R55 ;  /* 0x0000003700037221 */ /* 0x000fe20000010000 */
[----:B------:R-:W-:Y:S01]  /*d6f0*/  ULEA.HI.X UR8, UR8, UR33, UR24, 0x2, UP0 ;  /* 0x0000002108087291 */ /* 0x000fe200080f1418 */
[----:B------:R-:W-:Y:S01]  /*d700*/  MOV R2, UR9 ;  /* 0x0000000900027c02 */ /* 0x000fe20008000f00 */
[----:B------:R-:W-:Y:S02]  /*d710*/  UIADD3 UR23, UP0, UPT, UR23, -0x2000, URZ ;  /* 0xffffe00017177890 */ /* 0x000fe4000ff1e0ff */
[----:B------:R-:W-:Y:S01]  /*d720*/  UIADD3 UR9, UP4, UPT, UR16, -0x1000, URZ ;  /* 0xfffff00010097890 */ /* 0x000fe2000ff9e0ff */
[----:B-1----:R-:W-:Y:S01]  /*d730*/  @!P2 FMUL.FTZ R66, R66, R31 ;  /* 0x0000001f4242a220 */ /* 0x002fe20000410000 */
[----:B------:R-:W-:Y:S01]  /*d740*/  STS.128 [R157], R52 ;  /* 0x000000349d007388 */ /* 0x000fe20000000c00 */
[----:B------:R-:W-:-:S02]  /*d750*/  UIADD3.X UR22, UPT, UPT, UR22, -0x1, URZ, UP0, !UPT ;  /* 0xffffffff16167890 */ /* 0x000fc400087fe4ff */
[----:B------:R-:W-:Y:S01]  /*d760*/  UISETP.GT.AND UP0, UPT, UR20, 0x1, UPT ;  /* 0x000000011400788c */ /* 0x000fe2000bf04270 */
[----:B------:R0:W-:Y:S01]  /*d770*/  STS.128 [R157+0x10], R56 ;  /* 0x000010389d007388 */ /* 0x0001e20000000c00 */
[----:B------:R-:W-:Y:S01]  /*d780*/  UIADD3.X UR17, UPT, UPT, UR17, -0x1, URZ, UP4, !UPT ;  /* 0xffffffff11117890 */ /* 0x000fe2000a7fe4ff */
[----:B--2---:R-:W-:Y:S02]  /*d790*/  @!P1 FMUL.FTZ R67, R67, R4 ;  /* 0x0000000443439220 */ /* 0x004fe40000410000 */
[----:B------:R1:W-:Y:S01]  /*d7a0*/  STS.128 [R157+0x20], R60 ;  /* 0x0000203c9d007388 */ /* 0x0003e20000000c00 */
[----:B------:R-:W-:-:S03]  /*d7b0*/  UMOV UR20, UR36 ;  /* 0x0000002400147c82 */ /* 0x000fc60008000000 */
[----:B------:R2:W-:Y:S01]  /*d7c0*/  STS.128 [R157+0x30], R64 ;  /* 0x000030409d007388 */ /* 0x0005e20000000c00 */
[----:B------:R-:W-:-:S03]  /*d7d0*/  NOP ;  /* 0x0000000000007918 */ /* 0x000fc60000000000 */
[----:B------:R-:W3:Y:S01]  /*d7e0*/  LDS.128 R4, [R158] ;  /* 0x000000009e047984 */ /* 0x000ee20000000c00 */
[----:B0-----:R-:W-:Y:S01]  /*d7f0*/  FADD.FTZ R56, R3, R56 ;  /* 0x0000003803387221 */ /* 0x001fe20000010000 */
[----:B------:R-:W-:Y:S02]  /*d800*/  MOV R3, UR8 ;  /* 0x0000000800037c02 */ /* 0x000fe40008000f00 */
        /* <DEDUP_REMOVED lines=20> */
.L_x_12184:
        /* <DEDUP_REMOVED lines=41> */
.L_x_12317:
[----:B------:R-:W-:Y:S05]  /*dbe0*/  BSYNC.RECONVERGENT B0 ;  /* 0x0000000000007941 */ /* 0x000fea0003800200 */
.L_x_12316:
        /* <DEDUP_REMOVED lines=39> */
.L_x_12319:
[----:B------:R-:W-:Y:S05]  /*de60*/  BSYNC.RECONVERGENT B0 ;  /* 0x0000000000007941 */ /* 0x000fea0003800200 */
.L_x_12318:
[----:B------:R-:W-:Y:S05]  /*de70*/  @P0 EXIT ;  /* 0x000000000000094d */ /* 0x000fea0003800000 */
[----:B------:R-:W2:Y:S01]  /*de80*/  S2UR UR8, SR_CgaCtaId ;  /* 0x00000000000879c3 */ /* 0x000ea20000008800 */
[----:B------:R-:W3:Y:S01]  /*de90*/  LDCU.64 UR6, c[0x0][0x4a8] ;  /* 0x00009500ff0677ac */ /* 0x000ee20008000a00 */
[----:B01----:R-:W-:Y:S01]  /*dea0*/  MOV R7, R9 ;  /* 0x0000000900077202 */ /* 0x003fe20000000f00 */
[----:B------:R-:W0:Y:S01]  /*deb0*/  LDCU UR9, c[0x0][0x360] ;  /* 0x00006c00ff0977ac */ /* 0x000e220008000800 */
[----:B------:R-:W1:Y:S01]  /*dec0*/  LDCU.64 UR12, c[0x0][0x4b0] ;  /* 0x00009600ff0c77ac */ /* 0x000e620008000a00 */
[----:B------:R-:W4:Y:S01]  /*ded0*/  LDCU.64 UR14, c[0x0][0x530] ;  /* 0x0000a600ff0e77ac */ /* 0x000f220008000a00 */
[----:B---3--:R-:W-:-:S03]  /*dee0*/  UIMAD.WIDE.U32 UR4, UR10, UR6, URZ ;  /* 0x000000060a0472a5 */ /* 0x008fc6000f8e00ff */
[----:B------:R-:W-:Y:S01]  /*def0*/  UMOV UR6, 0x400 ;  /* 0x0000040000067882 */ /* 0x000fe20000000000 */
[----:B------:R-:W-:Y:S02]  /*df00*/  UIMAD UR10, UR10, UR7, UR5 ;  /* 0x000000070a0a72a4 */ /* 0x000fe4000f8e0205 */
[----:B012-4-:R-:W-:-:S12]  /*df10*/  ULEA UR6, UR8, UR6, 0x18 ;  /* 0x0000000608067291 */ /* 0x017fd8000f8ec0ff */
.L_x_12320:
[C---:B------:R-:W-:Y:S02]  /*df20*/  LEA R0, R7.reuse, UR6, 0x3 ;  /* 0x0000000607007c11 */ /* 0x040fe4000f8e18ff */
[----:B------:R-:W-:Y:S02]  /*df30*/  SHF.R.S32.HI R4, RZ, 0x1f, R7 ;  /* 0x0000001fff047819 */ /* 0x000fe40000011407 */
[----:B0-----:R-:W-:Y:S01]  /*df40*/  MOV R2, UR4 ;  /* 0x0000000400027c02 */ /* 0x001fe20008000f00 */
        /* <DEDUP_REMOVED lines=16> */
.L_x_12223:
[----:B------:R-:W-:Y:S01]  /*e050*/  HFMA2 R248, -RZ, RZ, 0, 5.9604644775390625e-08 ;  /* 0x00000001fff87431 */ /* 0x000fe200000001ff */
[----:B------:R-:W-:Y:S02]  /*e060*/  MOV R251, R125 ;  /* 0x0000007d00fb7202 */ /* 0x000fe40000000f00 */
[----:B------:R-:W-:Y:S02]  /*e070*/  MOV R249, RZ ;  /* 0x000000ff00f97202 */ /* 0x000fe40000000f00 */
[----:B------:R-:W-:-:S07]  /*e080*/  MOV R246, 0xffffffff ;  /* 0xffffffff00f67802 */ /* 0x000fce0000000f00 */
[----:B01---5:R-:W-:Y:S05]  /*e090*/  WARPSYNC.COLLECTIVE R246, `(.L_x_12321) ;  /* 0x00000000f6087348 */ /* 0x023fea0003c00000 */
[----:B------:R2:W3:Y:S02]  /*e0a0*/  SHFL.UP P6, R124, R251, R248, R249 ;  /* 0x040000f8fb7c7389 */ /* 0x0004e400000c00f9 */
[----:B0123-5:R-:W-:Y:S05]  /*e0b0*/  ENDCOLLECTIVE ;  /* 0x000000000000791b */ /* 0x02ffea0003800000 */
.L_x_12321:
[----:B------:R-:W-:Y:S02]  /*e0c0*/  MOV R251, R167 ;  /* 0x000000a700fb7202 */ /* 0x000fe40000000f00 */
[----:B------:R-:W-:-:S07]  /*e0d0*/  MOV R126, R124 ;  /* 0x0000007c007e7202 */ /* 0x000fce0000000f00 */
[----:B------:R-:W-:Y:S05]  /*e0e0*/  WARPSYNC.COLLECTIVE R246, `(.L_x_12322) ;  /* 0x00000000f6087348 */ /* 0x000fea0003c00000 */
[----:B------:R0:W1:Y:S02]  /*e0f0*/  SHFL.UP P6, R124, R251, R248, R249 ;  /* 0x040000f8fb7c7389 */ /* 0x00006400000c00f9 */
[----:B01----:R-:W-:Y:S05]  /*e100*/  ENDCOLLECTIVE ;  /* 0x000000000000791b */ /* 0x003fea0003800000 */
.L_x_12322:
[----:B------:R-:W-:Y:S02]  /*e110*/  MOV R251, R245 ;  /* 0x000000f500fb7202 */ /* 0x000fe40000000f00 */
[----:B------:R-:W-:-:S07]  /*e120*/  MOV R250, R124 ;  /* 0x0000007c00fa7202 */ /* 0x000fce0000000f00 */
[----:B------:R-:W-:Y:S05]  /*e130*/  WARPSYNC.COLLECTIVE R246, `(.L_x_12323) ;  /* 0x00000000f6087348 */ /* 0x000fea0003c00000 */
[----:B------:R0:W1:Y:S02]  /*e140*/  SHFL.UP P6, R124, R251, R248, R249 ;  /* 0x040000f8fb7c7389 */ /* 0x00006400000c00f9 */
[----:B01----:R-:W-:Y:S05]  /*e150*/  ENDCOLLECTIVE ;  /* 0x000000000000791b */ /* 0x003fea0003800000 */
.L_x_12323:
[----:B------:R-:W-:Y:S02]  /*e160*/  MOV R251, R247 ;  /* 0x000000f700fb7202 */ /* 0x000fe40000000f00 */
[----:B------:R-:W-:-:S07]  /*e170*/  MOV R252, R124 ;  /* 0x0000007c00fc7202 */ /* 0x000fce0000000f00 */
[----:B------:R-:W-:Y:S05]  /*e180*/  WARPSYNC.COLLECTIVE R246, `(.L_x_12324) ;  /* 0x00000000f6087348 */ /* 0x000fea0003c00000 */
[----:B------:R0:W1:Y:S02]  /*e190*/  SHFL.UP P6, R124, R251, R248, R249 ;  /* 0x040000f8fb7c7389 */ /* 0x00006400000c00f9 */
[----:B01----:R-:W-:Y:S05]  /*e1a0*/  ENDCOLLECTIVE ;  /* 0x000000000000791b */ /* 0x003fea0003800000 */
.L_x_12324:
        /* <DEDUP_REMOVED lines=15> */
.L_x_12325:
[----:B------:R-:W-:Y:S02]  /*e2a0*/  MOV R251, R167 ;  /* 0x000000a700fb7202 */ /* 0x000fe40000000f00 */
[----:B------:R-:W-:-:S07]  /*e2b0*/  MOV R126, R124 ;  /* 0x0000007c007e7202 */ /* 0x000fce0000000f00 */
[----:B------:R-:W-:Y:S05]  /*e2c0*/  WARPSYNC.COLLECTIVE R246, `(.L_x_12326) ;  /* 0x00000000f6087348 */ /* 0x000fea0003c00000 */
[----:B------:R0:W1:Y:S02]  /*e2d0*/  SHFL.UP P6, R124, R251, R248, R249 ;  /* 0x040000f8fb7c7389 */ /* 0x00006400000c00f9 */
[----:B01----:R-:W-:Y:S05]  /*e2e0*/  ENDCOLLECTIVE ;  /* 0x000000000000791b */ /* 0x003fea0003800000 */
.L_x_12326:
[----:B------:R-:W-:Y:S02]  /*e2f0*/  MOV R251, R245 ;  /* 0x000000f500fb7202 */ /* 0x000fe40000000f00 */
[----:B------:R-:W-:-:S07]  /*e300*/  MOV R250, R124 ;  /* 0x0000007c00fa7202 */ /* 0x000fce0000000f00 */
[----:B------:R-:W-:Y:S05]  /*e310*/  WARPSYNC.COLLECTIVE R246, `(.L_x_12327) ;  /* 0x00000000f6087348 */ /* 0x000fea0003c00000 */
[----:B------:R0:W1:Y:S02]  /*e320*/  SHFL.UP P6, R124, R251, R248, R249 ;  /* 0x040000f8fb7c7389 */ /* 0x00006400000c00f9 */
[----:B01----:R-:W-:Y:S05]  /*e330*/  ENDCOLLECTIVE ;  /* 0x000000000000791b */ /* 0x003fea0003800000 */
.L_x_12327:
[----:B------:R-:W-:Y:S02]  /*e340*/  MOV R251, R247 ;  /* 0x000000f700fb7202 */ /* 0x000fe40000000f00 */
[----:B------:R-:W-:-:S07]  /*e350*/  MOV R252, R124 ;  /* 0x0000007c00fc7202 */ /* 0x000fce0000000f00 */
[----:B------:R-:W-:Y:S05]  /*e360*/  WARPSYNC.COLLECTIVE R246, `(.L_x_12328) ;  /* 0x00000000f6087348 */ /* 0x000fea0003c00000 */
[----:B------:R0:W1:Y:S02]  /*e370*/  SHFL.UP P6, R124, R251, R248, R249 ;  /* 0x040000f8fb7c7389 */ /* 0x00006400000c00f9 */
[----:B01----:R-:W-:Y:S05]  /*e380*/  ENDCOLLECTIVE ;  /* 0x000000000000791b */ /* 0x003fea0003800000 */
.L_x_12328:
        /* <DEDUP_REMOVED lines=15> */
.L_x_12329:
[----:B------:R-:W-:Y:S02]  /*e480*/  MOV R251, R167 ;  /* 0x000000a700fb7202 */ /* 0x000fe40000000f00 */
[----:B------:R-:W-:-:S07]  /*e490*/  MOV R126, R124 ;  /* 0x0000007c007e7202 */ /* 0x000fce0000000f00 */
[----:B------:R-:W-:Y:S05]  /*e4a0*/  WARPSYNC.COLLECTIVE R246, `(.L_x_12330) ;  /* 0x00000000f6087348 */ /* 0x000fea0003c00000 */
[----:B------:R0:W1:Y:S02]  /*e4b0*/  SHFL.UP P6, R124, R251, R248, R249 ;  /* 0x040000f8fb7c7389 */ /* 0x00006400000c00f9 */
[----:B01----:R-:W-:Y:S05]  /*e4c0*/  ENDCOLLECTIVE ;  /* 0x000000000000791b */ /* 0x003fea0003800000 */
.L_x_12330:
[----:B------:R-:W-:Y:S02]  /*e4d0*/  MOV R251, R245 ;  /* 0x000000f500fb7202 */ /* 0x000fe40000000f00 */
[----:B------:R-:W-:-:S07]  /*e4e0*/  MOV R250, R124 ;  /* 0x0000007c00fa7202 */ /* 0x000fce0000000f00 */
[----:B------:R-:W-:Y:S05]  /*e4f0*/  WARPSYNC.COLLECTIVE R246, `(.L_x_12331) ;  /* 0x00000000f6087348 */ /* 0x000fea0003c00000 */
[----:B------:R0:W1:Y:S02]  /*e500*/  SHFL.UP P6, R124, R251, R248, R249 ;  /* 0x040000f8fb7c7389 */ /* 0x00006400000c00f9 */
[----:B01----:R-:W-:Y:S05]  /*e510*/  ENDCOLLECTIVE ;  /* 0x000000000000791b */ /* 0x003fea0003800000 */
.L_x_12331:
[----:B------:R-:W-:Y:S02]  /*e520*/  MOV R251, R247 ;  /* 0x000000f700fb7202 */ /* 0x000fe40000000f00 */
[----:B------:R-:W-:-:S07]  /*e530*/  MOV R252, R124 ;  /* 0x0000007c00fc7202 */ /* 0x000fce0000000f00 */
[----:B------:R-:W-:Y:S05]  /*e540*/  WARPSYNC.COLLECTIVE R246, `(.L_x_12332) ;  /* 0x00000000f6087348 */ /* 0x000fea0003c00000 */
[----:B------:R0:W1:Y:S02]  /*e550*/  SHFL.UP P6, R124, R251, R248, R249 ;  /* 0x040000f8fb7c7389 */ /* 0x00006400000c00f9 */
[----:B01----:R-:W-:Y:S05]  /*e560*/  ENDCOLLECTIVE ;  /* 0x000000000000791b */ /* 0x003fea0003800000 */
.L_x_12332:
        /* <DEDUP_REMOVED lines=15> */
.L_x_12333:
[----:B------:R-:W-:Y:S02]  /*e660*/  MOV R251, R167 ;  /* 0x000000a700fb7202 */ /* 0x000fe40000000f00 */
[----:B------:R-:W-:-:S07]  /*e670*/  MOV R126, R124 ;  /* 0x0000007c007e7202 */ /* 0x000fce0000000f00 */
[----:B------:R-:W-:Y:S05]  /*e680*/  WARPSYNC.COLLECTIVE R246, `(.L_x_12334) ;  /* 0x00000000f6087348 */ /* 0x000fea0003c00000 */
[----:B------:R0:W1:Y:S02]  /*e690*/  SHFL.UP P6, R124, R251, R248, R249 ;  /* 0x040000f8fb7c7389 */ /* 0x00006400000c00f9 */
[----:B01----:R-:W-:Y:S05]  /*e6a0*/  ENDCOLLECTIVE ;  /* 0x000000000000791b */ /* 0x003fea0003800000 */
.L_x_12334:
[----:B------:R-:W-:Y:S02]  /*e6b0*/  MOV R251, R245 ;  /* 0x000000f500fb7202 */ /* 0x000fe40000000f00 */
[----:B------:R-:W-:-:S07]  /*e6c0*/  MOV R250, R124 ;  /* 0x0000007c00fa7202 */ /* 0x000fce0000000f00 */
[----:B------:R-:W-:Y:S05]  /*e6d0*/  WARPSYNC.COLLECTIVE R246, `(.L_x_12335) ;  /* 0x00000000f6087348 */ /* 0x000fea0003c00000 */
[----:B------:R0:W1:Y:S02]  /*e6e0*/  SHFL.UP P6, R124, R251, R248, R249 ;  /* 0x040000f8fb7c7389 */ /* 0x00006400000c00f9 */
[----:B01----:R-:W-:Y:S05]  /*e6f0*/  ENDCOLLECTIVE ;  /* 0x000000000000791b */ /* 0x003fea0003800000 */
.L_x_12335:
[----:B------:R-:W-:Y:S02]  /*e700*/  MOV R251, R247 ;  /* 0x000000f700fb7202 */ /* 0x000fe40000000f00 */
[----:B------:R-:W-:-:S07]  /*e710*/  MOV R252, R124 ;  /* 0x0000007c00fc7202 */ /* 0x000fce0000000f00 */
[----:B------:R-:W-:Y:S05]  /*e720*/  WARPSYNC.COLLECTIVE R246, `(.L_x_12336) ;  /* 0x00000000f6087348 */ /* 0x000fea0003c00000 */
[----:B------:R0:W1:Y:S02]  /*e730*/  SHFL.UP P6, R124, R251, R248, R249 ;  /* 0x040000f8fb7c7389 */ /* 0x00006400000c00f9 */
[----:B01----:R-:W-:Y:S05]  /*e740*/  ENDCOLLECTIVE ;  /* 0x000000000000791b */ /* 0x003fea0003800000 */
.L_x_12336:
        /* <DEDUP_REMOVED lines=15> */
.L_x_12337:
[----:B------:R-:W-:Y:S02]  /*e840*/  MOV R251, R167 ;  /* 0x000000a700fb7202 */ /* 0x000fe40000000f00 */
[----:B------:R-:W-:-:S07]  /*e850*/  MOV R126, R124 ;  /* 0x0000007c007e7202 */ /* 0x000fce0000000f00 */
[----:B------:R-:W-:Y:S05]  /*e860*/  WARPSYNC.COLLECTIVE R246, `(.L_x_12338) ;  /* 0x00000000f6087348 */ /* 0x000fea0003c00000 */
[----:B------:R0:W1:Y:S02]  /*e870*/  SHFL.UP P6, R124, R251, R248, R249 ;  /* 0x040000f8fb7c7389 */ /* 0x00006400000c00f9 */
[----:B01----:R-:W-:Y:S05]  /*e880*/  ENDCOLLECTIVE ;  /* 0x000000000000791b */ /* 0x003fea0003800000 */
.L_x_12338:
[----:B------:R-:W-:Y:S02]  /*e890*/  MOV R251, R245 ;  /* 0x000000f500fb7202 */ /* 0x000fe40000000f00 */
[----:B------:R-:W-:-:S07]  /*e8a0*/  MOV R250, R124 ;  /* 0x0000007c00fa7202 */ /* 0x000fce0000000f00 */
[----:B------:R-:W-:Y:S05]  /*e8b0*/  WARPSYNC.COLLECTIVE R246, `(.L_x_12339) ;  /* 0x00000000f6087348 */ /* 0x000fea0003c00000 */
[----:B------:R0:W1:Y:S02]  /*e8c0*/  SHFL.UP P6, R124, R251, R248, R249 ;  /* 0x040000f8fb7c7389 */ /* 0x00006400000c00f9 */
[----:B01----:R-:W-:Y:S05]  /*e8d0*/  ENDCOLLECTIVE ;  /* 0x000000000000791b */ /* 0x003fea0003800000 */
.L_x_12339:
[----:B------:R-:W-:Y:S02]  /*e8e0*/  MOV R251, R247 ;  /* 0x000000f700fb7202 */ /* 0x000fe40000000f00 */
[----:B------:R-:W-:-:S07]  /*e8f0*/  MOV R252, R124 ;  /* 0x0000007c00fc7202 */ /* 0x000fce0000000f00 */
[----:B------:R-:W-:Y:S05]  /*e900*/  WARPSYNC.COLLECTIVE R246, `(.L_x_12340) ;  /* 0x00000000f6087348 */ /* 0x000fea0003c00000 */
[----:B------:R0:W1:Y:S02]  /*e910*/  SHFL.UP P6, R124, R251, R248, R249 ;  /* 0x040000f8fb7c7389 */ /* 0x00006400000c00f9 */
[----:B01----:R-:W-:Y:S05]  /*e920*/  ENDCOLLECTIVE ;  /* 0x000000000000791b */ /* 0x003fea0003800000 */
.L_x_12340:
[----:B------:R-:W-:Y:S05]  /*e930*/  BRA `(.L_x_12341) ;  /* 0xffffff8400207947 */ /* 0x000fea000383ffff */
.L_x_12224:
        /* <DEDUP_REMOVED lines=8> */
.L_x_12343:
[----:B------:R-:W-:Y:S05]  /*e9c0*/  BSYNC B0 ;  /* 0x0000000000007941 */ /* 0x000fea0003800000 */
.L_x_12342:
[----:B------:R-:W-:Y:S05]  /*e9d0*/  BRA `(.L_x_12344) ;  /* 0xffffff84002c7947 */ /* 0x000fea000383ffff */
.L_x_12225:
        /* <DEDUP_REMOVED lines=8> */
.L_x_12346:
[----:B------:R-:W-:Y:S05]  /*ea60*/  BSYNC B0 ;  /* 0x0000000000007941 */ /* 0x000fea0003800000 */
.L_x_12345:
[----:B------:R-:W-:Y:S05]  /*ea70*/  BRA `(.L_x_12347) ;  /* 0xffffff84000c7947 */ /* 0x000fea000383ffff */
.L_x_12226:
        /* <DEDUP_REMOVED lines=8> */
.L_x_12349:
[----:B------:R-:W-:Y:S05]  /*eb00*/  BSYNC B0 ;  /* 0x0000000000007941 */ /* 0x000fea0003800000 */
.L_x_12348:
[----:B------:R-:W-:Y:S05]  /*eb10*/  BRA `(.L_x_12350) ;  /* 0xffffff8000ec7947 */ /* 0x000fea000383ffff */
.L_x_12227:
        /* <DEDUP_REMOVED lines=8> */
.L_x_12352:
[----:B------:R-:W-:Y:S05]  /*eba0*/  BSYNC B0 ;  /* 0x0000000000007941 */ /* 0x000fea0003800000 */
.L_x_12351:
[----:B------:R-:W-:Y:S05]  /*ebb0*/  BRA `(.L_x_12353) ;  /* 0xffffff8000cc7947 */ /* 0x000fea000383ffff */
.L_x_12228:
        /* <DEDUP_REMOVED lines=8> */
.L_x_12355:
[----:B------:R-:W-:Y:S05]  /*ec40*/  BSYNC B0 ;  /* 0x0000000000007941 */ /* 0x000fea0003800000 */
.L_x_12354:
        /* <DEDUP_REMOVED lines=10> */
.L_x_12356:
[----:B------:R-:W-:Y:S02]  /*ecf0*/  MOV R126, 0x1f ;  /* 0x0000001f007e7802 */ /* 0x000fe40000000f00 */
[----:B------:R-:W-:Y:S02]  /*ed00*/  MOV R251, R245 ;  /* 0x000000f500fb7202 */ /* 0x000fe40000000f00 */
[----:B------:R-:W-:-:S07]  /*ed10*/  MOV R167, R124 ;  /* 0x0000007c00a77202 */ /* 0x000fce0000000f00 */
[----:B------:R-:W-:Y:S05]  /*ed20*/  WARPSYNC.COLLECTIVE R246, `(.L_x_12357) ;  /* 0x00000000f6087348 */ /* 0x000fea0003c00000 */
[----:B------:R0:W1:Y:S02]  /*ed30*/  SHFL.UP P6, R124, R251, R248, R249 ;  /* 0x040000f8fb7c7389 */ /* 0x00006400000c00f9 */
[----:B01----:R-:W-:Y:S05]  /*ed40*/  ENDCOLLECTIVE ;  /* 0x000000000000791b */ /* 0x003fea0003800000 */
.L_x_12357:
[----:B------:R-:W-:Y:S02]  /*ed50*/  MOV R251, R247 ;  /* 0x000000f700fb7202 */ /* 0x000fe40000000f00 */
[----:B------:R-:W-:-:S07]  /*ed60*/  MOV R245, R124 ;  /* 0x0000007c00f57202 */ /* 0x000fce0000000f00 */
[----:B------:R-:W-:Y:S05]  /*ed70*/  WARPSYNC.COLLECTIVE R246, `(.L_x_12358) ;  /* 0x00000000f6087348 */ /* 0x000fea0003c00000 */
[----:B------:R0:W1:Y:S02]  /*ed80*/  SHFL.UP P6, R124, R251, R248, R249 ;  /* 0x040000f8fb7c7389 */ /* 0x00006400000c00f9 */
[----:B01----:R-:W-:Y:S05]  /*ed90*/  ENDCOLLECTIVE ;  /* 0x000000000000791b */ /* 0x003fea0003800000 */
.L_x_12358:
[----:B------:R-:W-:-:S07]  /*eda0*/  MOV R247, R124 ;  /* 0x0000007c00f77202 */ /* 0x000fce0000000f00 */
[----:B------:R-:W-:Y:S05]  /*edb0*/  WARPSYNC.COLLECTIVE R246, `(.L_x_12359) ;  /* 0x00000000f6087348 */ /* 0x000fea0003c00000 */
[----:B------:R0:W1:Y:S02]  /*edc0*/  SHFL.IDX P2, R124, R243, R127, R126 ;  /* 0x0000007ff37c7389 */ /* 0x000064000004007e */
[----:B01----:R-:W-:Y:S05]  /*edd0*/  ENDCOLLECTIVE ;  /* 0x000000000000791b */ /* 0x003fea0003800000 */
.L_x_12359:
[----:B------:R-:W-:Y:S02]  /*ede0*/  MOV R243, R117 ;  /* 0x0000007500f37202 */ /* 0x000fe40000000f00 */
[----:B------:R-:W-:-:S07]  /*edf0*/  MOV R116, R124 ;  /* 0x0000007c00747202 */ /* 0x000fce0000000f00 */
[----:B------:R-:W-:Y:S05]  /*ee00*/  WARPSYNC.COLLECTIVE R246, `(.L_x_12360) ;  /* 0x00000000f6087348 */ /* 0x000fea0003c00000 */
[----:B------:R0:W1:Y:S02]  /*ee10*/  SHFL.IDX P2, R124, R243, R127, R126 ;  /* 0x0000007ff37c7389 */ /* 0x000064000004007e */
[----:B01----:R-:W-:Y:S05]  /*ee20*/  ENDCOLLECTIVE ;  /* 0x000000000000791b */ /* 0x003fea0003800000 */
.L_x_12360:
[----:B------:R-:W-:Y:S02]  /*ee30*/  MOV R243, R118 ;  /* 0x0000007600f37202 */ /* 0x000fe40000000f00 */
[----:B------:R-:W-:-:S07]  /*ee40*/  MOV R248, R124 ;  /* 0x0000007c00f87202 */ /* 0x000fce0000000f00 */
[----:B------:R-:W-:Y:S05]  /*ee50*/  WARPSYNC.COLLECTIVE R246, `(.L_x_12361) ;  /* 0x00000000f6087348 */ /* 0x000fea0003c00000 */
[----:B------:R0:W1:Y:S02]  /*ee60*/  SHFL.IDX P2, R124, R243, R127, R126 ;  /* 0x0000007ff37c7389 */ /* 0x000064000004007e */
[----:B01----:R-:W-:Y:S05]  /*ee70*/  ENDCOLLECTIVE ;  /* 0x000000000000791b */ /* 0x003fea0003800000 */
.L_x_12361:
[----:B------:R-:W-:Y:S02]  /*ee80*/  MOV R243, R119 ;  /* 0x0000007700f37202 */ /* 0x000fe40000000f00 */
[----:B------:R-:W-:-:S07]  /*ee90*/  MOV R118, R124 ;  /* 0x0000007c00767202 */ /* 0x000fce0000000f00 */
[----:B------:R-:W-:Y:S05]  /*eea0*/  WARPSYNC.COLLECTIVE R246, `(.L_x_12362) ;  /* 0x00000000f6087348 */ /* 0x000fea0003c00000 */
[----:B------:R0:W1:Y:S02]  /*eeb0*/  SHFL.IDX P2, R124, R243, R127, R126 ;  /* 0x0000007ff37c7389 */ /* 0x000064000004007e */
[----:B01----:R-:W-:Y:S05]  /*eec0*/  ENDCOLLECTIVE ;  /* 0x000000000000791b */ /* 0x003fea0003800000 */
.L_x_12362:
[----:B------:R-:W-:Y:S01]  /*eed0*/  MOV R119, R124 ;  /* 0x0000007c00777202 */ /* 0x000fe20000000f00 */
[----:B------:R-:W-:Y:S06]  /*eee0*/  BRA `(.L_x_12363) ;  /* 0xffffff8000287947 */ /* 0x000fec000383ffff */
.L_x_12230:
[----:B------:R-:W-:Y:S01]  /*eef0*/  HFMA2 R124, -RZ, RZ, 0, 5.9604644775390625e-08 ;  /* 0x00000001ff7c7431 */ /* 0x000fe200000001ff */
[----:B------:R-:W-:Y:S02]  /*ef00*/  MOV R251, R131 ;  /* 0x0000008300fb7202 */ /* 0x000fe40000000f00 */
[----:B------:R-:W-:Y:S02]  /*ef10*/  MOV R125, 0x1f ;  /* 0x0000001f007d7802 */ /* 0x000fe40000000f00 */
[----:B------:R-:W-:-:S07]  /*ef20*/  MOV R246, 0xffffffff ;  /* 0xffffffff00f67802 */ /* 0x000fce0000000f00 */
[----:B------:R-:W-:Y:S05]  /*ef30*/  WARPSYNC.COLLECTIVE R246, `(.L_x_12364) ;  /* 0x00000000f6087348 */ /* 0x000fea0003c00000 */
[----:B------:R0:W1:Y:S02]  /*ef40*/  SHFL.DOWN P2, R126, R251, R124, R125 ;  /* 0x0800007cfb7e7389 */ /* 0x000064000004007d */
[----:B01----:R-:W-:Y:S05]  /*ef50*/  ENDCOLLECTIVE ;  /* 0x000000000000791b */ /* 0x003fea0003800000 */
.L_x_12364:
[----:B------:R-:W-:Y:S02]  /*ef60*/  MOV R251, R130 ;  /* 0x0000008200fb7202 */ /* 0x000fe40000000f00 */
[----:B------:R-:W-:-:S07]  /*ef70*/  MOV R127, R126 ;  /* 0x0000007e007f7202 */ /* 0x000fce0000000f00 */
[----:B------:R-:W-:Y:S05]  /*ef80*/  WARPSYNC.COLLECTIVE R246, `(.L_x_12365) ;  /* 0x00000000f6087348 */ /* 0x000fea0003c00000 */
[----:B------:R0:W1:Y:S02]  /*ef90*/  SHFL.DOWN P2, R126, R251, R124, R125 ;  /* 0x0800007cfb7e7389 */ /* 0x000064000004007d */
[----:B01----:R-:W-:Y:S05]  /*efa0*/  ENDCOLLECTIVE ;  /* 0x000000000000791b */ /* 0x003fea0003800000 */
.L_x_12365:
[----:B------:R-:W-:Y:S02]  /*efb0*/  MOV R251, R128 ;  /* 0x0000008000fb7202 */ /* 0x000fe40000000f00 */
[----:B------:R-:W-:-:S07]  /*efc0*/  MOV R176, R126 ;  /* 0x0000007e00b07202 */ /* 0x000fce0000000f00 */
[----:B------:R-:W-:Y:S05]  /*efd0*/  WARPSYNC.COLLECTIVE R246, `(.L_x_12366) ;  /* 0x00000000f6087348 */ /* 0x000fea0003c00000 */
[----:B------:R0:W1:Y:S02]  /*efe0*/  SHFL.DOWN P2, R126, R251, R124, R125 ;  /* 0x0800007cfb7e7389 */ /* 0x000064000004007d */
[----:B01----:R-:W-:Y:S05]  /*eff0*/  ENDCOLLECTIVE ;  /* 0x000000000000791b */ /* 0x003fea0003800000 */
.L_x_12366:
[----:B------:R-:W-:Y:S02]  /*f000*/  MOV R251, R129 ;  /* 0x0000008100fb7202 */ /* 0x000fe40000000f00 */
[----:B------:R-:W-:-:S07]  /*f010*/  MOV R230, R126 ;  /* 0x0000007e00e67202 */ /* 0x000fce0000000f00 */
[----:B------:R-:W-:Y:S05]  /*f020*/  WARPSYNC.COLLECTIVE R246, `(.L_x_12367) ;  /* 0x00000000f6087348 */ /* 0x000fea0003c00000 */
[----:B------:R0:W1:Y:S02]  /*f030*/  SHFL.DOWN P2, R126, R251, R124, R125 ;  /* 0x0800007cfb7e7389 */ /* 0x000064000004007d */
[----:B01----:R-:W-:Y:S05]  /*f040*/  ENDCOLLECTIVE ;  /* 0x000000000000791b */ /* 0x003fea0003800000 */
.L_x_12367:
[----:B------:R-:W-:Y:S05]  /*f050*/  BRA `(.L_x_12368) ;  /* 0xffffff9000a07947 */ /* 0x000fea000383ffff */
.L_x_12233:
        /* <DEDUP_REMOVED lines=8> */
.L_x_12370:
[----:B------:R-:W-:Y:S05]  /*f0e0*/  BSYNC B0 ;  /* 0x0000000000007941 */ /* 0x000fea0003800000 */
.L_x_12369:
        /* <DEDUP_REMOVED lines=8> */
.L_x_12371:
[----:B------:R-:W-:Y:S02]  /*f170*/  MOV R251, R128 ;  /* 0x0000008000fb7202 */ /* 0x000fe40000000f00 */
[----:B------:R-:W-:-:S07]  /*f180*/  MOV R176, R126 ;  /* 0x0000007e00b07202 */ /* 0x000fce0000000f00 */
[----:B------:R-:W-:Y:S05]  /*f190*/  WARPSYNC.COLLECTIVE R246, `(.L_x_12372) ;  /* 0x00000000f6087348 */ /* 0x000fea0003c00000 */
[----:B------:R0:W1:Y:S02]  /*f1a0*/  SHFL.DOWN P2, R126, R251, R124, R125 ;  /* 0x0800007cfb7e7389 */ /* 0x000064000004007d */
[----:B01----:R-:W-:Y:S05]  /*f1b0*/  ENDCOLLECTIVE ;  /* 0x000000000000791b */ /* 0x003fea0003800000 */
.L_x_12372:
[----:B------:R-:W-:Y:S02]  /*f1c0*/  MOV R251, R129 ;  /* 0x0000008100fb7202 */ /* 0x000fe40000000f00 */
[----:B------:R-:W-:-:S07]  /*f1d0*/  MOV R230, R126 ;  /* 0x0000007e00e67202 */ /* 0x000fce0000000f00 */
[----:B------:R-:W-:Y:S05]  /*f1e0*/  WARPSYNC.COLLECTIVE R246, `(.L_x_12373) ;  /* 0x00000000f6087348 */ /* 0x000fea0003c00000 */
[----:B------:R0:W1:Y:S02]  /*f1f0*/  SHFL.DOWN P2, R126, R251, R124, R125 ;  /* 0x0800007cfb7e7389 */ /* 0x000064000004007d */
[----:B01----:R-:W-:Y:S05]  /*f200*/  ENDCOLLECTIVE ;  /* 0x000000000000791b */ /* 0x003fea0003800000 */
.L_x_12373:
[----:B------:R-:W-:Y:S05]  /*f210*/  BRA `(.L_x_12374) ;  /* 0xffffff9000807947 */ /* 0x000fea000383ffff */
.L_x_12236:
        /* <DEDUP_REMOVED lines=8> */
.L_x_12376:
[----:B------:R-:W-:Y:S05]  /*f2a0*/  BSYNC B0 ;  /* 0x0000000000007941 */ /* 0x000fea0003800000 */
.L_x_12375:
        /* <DEDUP_REMOVED lines=8> */
.L_x_12377:
[----:B------:R-:W-:Y:S02]  /*f330*/  MOV R251, R128 ;  /* 0x0000008000fb7202 */ /* 0x000fe40000000f00 */
[----:B------:R-:W-:-:S07]  /*f340*/  MOV R176, R126 ;  /* 0x0000007e00b07202 */ /* 0x000fce0000000f00 */
[----:B------:R-:W-:Y:S05]  /*f350*/  WARPSYNC.COLLECTIVE R246, `(.L_x_12378) ;  /* 0x00000000f6087348 */ /* 0x000fea0003c00000 */
[----:B------:R0:W1:Y:S02]  /*f360*/  SHFL.DOWN P2, R126, R251, R124, R125 ;  /* 0x0800007cfb7e7389 */ /* 0x000064000004007d */
[----:B01----:R-:W-:Y:S05]  /*f370*/  ENDCOLLECTIVE ;  /* 0x000000000000791b */ /* 0x003fea0003800000 */
.L_x_12378:
[----:B------:R-:W-:Y:S02]  /*f380*/  MOV R251, R129 ;  /* 0x0000008100fb7202 */ /* 0x000fe40000000f00 */
[----:B------:R-:W-:-:S07]  /*f390*/  MOV R230, R126 ;  /* 0x0000007e00e67202 */ /* 0x000fce0000000f00 */
[----:B------:R-:W-:Y:S05]  /*f3a0*/  WARPSYNC.COLLECTIVE R246, `(.L_x_12379) ;  /* 0x00000000f6087348 */ /* 0x000fea0003c00000 */
[----:B------:R0:W1:Y:S02]  /*f3b0*/  SHFL.DOWN P2, R126, R251, R124, R125 ;  /* 0x0800007cfb7e7389 */ /* 0x000064000004007d */
[----:B01----:R-:W-:Y:S05]  /*f3c0*/  ENDCOLLECTIVE ;  /* 0x000000000000791b */ /* 0x003fea0003800000 */
.L_x_12379:
[----:B------:R-:W-:Y:S05]  /*f3d0*/  BRA `(.L_x_12380) ;  /* 0xffffff9000607947 */ /* 0x000fea000383ffff */
.L_x_12239:
        /* <DEDUP_REMOVED lines=8> */
.L_x_12382:
[----:B------:R-:W-:Y:S05]  /*f460*/  BSYNC B0 ;  /* 0x0000000000007941 */ /* 0x000fea0003800000 */
.L_x_12381:
        /* <DEDUP_REMOVED lines=8> */
.L_x_12383:
[----:B------:R-:W-:Y:S02]  /*f4f0*/  MOV R251, R128 ;  /* 0x0000008000fb7202 */ /* 0x000fe40000000f00 */
[----:B------:R-:W-:-:S07]  /*f500*/  MOV R176, R126 ;  /* 0x0000007e00b07202 */ /* 0x000fce0000000f00 */
[----:B------:R-:W-:Y:S05]  /*f510*/  WARPSYNC.COLLECTIVE R246, `(.L_x_12384) ;  /* 0x00000000f6087348 */ /* 0x000fea0003c00000 */
[----:B------:R0:W1:Y:S02]  /*f520*/  SHFL.DOWN P2, R126, R251, R124, R125 ;  /* 0x0800007cfb7e7389 */ /* 0x000064000004007d */
[----:B01----:R-:W-:Y:S05]  /*f530*/  ENDCOLLECTIVE ;  /* 0x000000000000791b */ /* 0x003fea0003800000 */
.L_x_12384:
[----:B------:R-:W-:Y:S02]  /*f540*/  MOV R251, R129 ;  /* 0x0000008100fb7202 */ /* 0x000fe40000000f00 */
[----:B------:R-:W-:-:S07]  /*f550*/  MOV R230, R126 ;  /* 0x0000007e00e67202 */ /* 0x000fce0000000f00 */
[----:B------:R-:W-:Y:S05]  /*f560*/  WARPSYNC.COLLECTIVE R246, `(.L_x_12385) ;  /* 0x00000000f6087348 */ /* 0x000fea0003c00000 */
[----:B------:R0:W1:Y:S02]  /*f570*/  SHFL.DOWN P2, R126, R251, R124, R125 ;  /* 0x0800007cfb7e7389 */ /* 0x000064000004007d */
[----:B01----:R-:W-:Y:S05]  /*f580*/  ENDCOLLECTIVE ;  /* 0x000000000000791b */ /* 0x003fea0003800000 */
.L_x_12385:
[----:B------:R-:W-:Y:S05]  /*f590*/  BRA `(.L_x_12386) ;  /* 0xffffff9000407947 */ /* 0x000fea000383ffff */
.L_x_12242:
        /* <DEDUP_REMOVED lines=8> */
.L_x_12388:
[----:B------:R-:W-:Y:S05]  /*f620*/  BSYNC B0 ;  /* 0x0000000000007941 */ /* 0x000fea0003800000 */
.L_x_12387:
        /* <DEDUP_REMOVED lines=8> */
.L_x_12389:
[----:B------:R-:W-:Y:S02]  /*f6b0*/  MOV R251, R128 ;  /* 0x0000008000fb7202 */ /* 0x000fe40000000f00 */
[----:B------:R-:W-:-:S07]  /*f6c0*/  MOV R176, R126 ;  /* 0x0000007e00b07202 */ /* 0x000fce0000000f00 */
[----:B------:R-:W-:Y:S05]  /*f6d0*/  WARPSYNC.COLLECTIVE R246, `(.L_x_12390) ;  /* 0x00000000f6087348 */ /* 0x000fea0003c00000 */
[----:B------:R0:W1:Y:S02]  /*f6e0*/  SHFL.DOWN P2, R126, R251, R124, R125 ;  /* 0x0800007cfb7e7389 */ /* 0x000064000004007d */
[----:B01----:R-:W-:Y:S05]  /*f6f0*/  ENDCOLLECTIVE ;  /* 0x000000000000791b */ /* 0x003fea0003800000 */
.L_x_12390:
[----:B------:R-:W-:Y:S02]  /*f700*/  MOV R251, R129 ;  /* 0x0000008100fb7202 */ /* 0x000fe40000000f00 */
[----:B------:R-:W-:-:S07]  /*f710*/  MOV R230, R126 ;  /* 0x0000007e00e67202 */ /* 0x000fce0000000f00 */
[----:B------:R-:W-:Y:S05]  /*f720*/  WARPSYNC.COLLECTIVE R246, `(.L_x_12391) ;  /* 0x00000000f6087348 */ /* 0x000fea0003c00000 */
[----:B------:R0:W1:Y:S02]  /*f730*/  SHFL.DOWN P2, R126, R251, R124, R125 ;  /* 0x0800007cfb7e7389 */ /* 0x000064000004007d */
[----:B01----:R-:W-:Y:S05]  /*f740*/  ENDCOLLECTIVE ;  /* 0x000000000000791b */ /* 0x003fea0003800000 */
.L_x_12391:
[----:B------:R-:W-:Y:S05]  /*f750*/  BRA `(.L_x_12392) ;  /* 0xffffff9000207947 */ /* 0x000fea000383ffff */
.L_x_12245:
        /* <DEDUP_REMOVED lines=8> */
.L_x_12394:
[----:B------:R-:W-:Y:S05]  /*f7e0*/  BSYNC B0 ;  /* 0x0000000000007941 */ /* 0x000fea0003800000 */
.L_x_12393:
        /* <DEDUP_REMOVED lines=9> */
.L_x_12395:
[----:B------:R-:W-:Y:S02]  /*f880*/  MOV R243, R128 ;  /* 0x0000008000f37202 */ /* 0x000fe40000000f00 */
[----:B------:R-:W-:-:S07]  /*f890*/  MOV R125, R124 ;  /* 0x0000007c007d7202 */ /* 0x000fce0000000f00 */
[----:B------:R-:W-:Y:S05]  /*f8a0*/  WARPSYNC.COLLECTIVE R246, `(.L_x_12396) ;  /* 0x00000000f6087348 */ /* 0x000fea0003c00000 */
[----:B------:R0:W1:Y:S02]  /*f8b0*/  SHFL.IDX P2, R124, R243, R127, R126 ;  /* 0x0000007ff37c7389 */ /* 0x000064000004007e */
[----:B01----:R-:W-:Y:S05]  /*f8c0*/  ENDCOLLECTIVE ;  /* 0x000000000000791b */ /* 0x003fea0003800000 */
.L_x_12396:
        /* <DEDUP_REMOVED lines=14> */
.L_x_12397:
[----:B------:R-:W-:Y:S01]  /*f9b0*/  MOV R243, R116 ;  /* 0x0000007400f37202 */ /* 0x000fe20000000f00 */
[----:B------:R-:W-:Y:S01]  /*f9c0*/  FADD.FTZ R230, R124, R125 ;  /* 0x0000007d7ce67221 */ /* 0x000fe20000010000 */
[----:B------:R-:W-:Y:S01]  /*f9d0*/  HFMA2 R124, -RZ, RZ, 0, 5.9604644775390625e-08 ;  /* 0x00000001ff7c7431 */ /* 0x000fe200000001ff */
[----:B------:R-:W-:-:S07]  /*f9e0*/  MOV R125, 0x1f ;  /* 0x0000001f007d7802 */ /* 0x000fce0000000f00 */
[----:B------:R-:W-:Y:S05]  /*f9f0*/  WARPSYNC.COLLECTIVE R246, `(.L_x_12398) ;  /* 0x00000000f6087348 */ /* 0x000fea0003c00000 */
[----:B------:R0:W1:Y:S02]  /*fa00*/  SHFL.DOWN P2, R126, R251, R124, R125 ;  /* 0x0800007cfb7e7389 */ /* 0x000064000004007d */
[----:B01----:R-:W-:Y:S05]  /*fa10*/  ENDCOLLECTIVE ;  /* 0x000000000000791b */ /* 0x003fea0003800000 */
.L_x_12398:
[----:B------:R-:W-:Y:S02]  /*fa20*/  MOV R251, R130 ;  /* 0x0000008200fb7202 */ /* 0x000fe40000000f00 */
[----:B------:R-:W-:-:S07]  /*fa30*/  MOV R131, R126 ;  /* 0x0000007e00837202 */ /* 0x000fce0000000f00 */
[----:B------:R-:W-:Y:S05]  /*fa40*/  WARPSYNC.COLLECTIVE R246, `(.L_x_12399) ;  /* 0x00000000f6087348 */ /* 0x000fea0003c00000 */
[----:B------:R0:W1:Y:S02]  /*fa50*/  SHFL.DOWN P2, R126, R251, R124, R125 ;  /* 0x0800007cfb7e7389 */ /* 0x000064000004007d */
[----:B01----:R-:W-:Y:S05]  /*fa60*/  ENDCOLLECTIVE ;  /* 0x000000000000791b */ /* 0x003fea0003800000 */
.L_x_12399:
[----:B------:R-:W-:Y:S02]  /*fa70*/  MOV R251, R128 ;  /* 0x0000008000fb7202 */ /* 0x000fe40000000f00 */
[----:B------:R-:W-:-:S07]  /*fa80*/  MOV R130, R126 ;  /* 0x0000007e00827202 */ /* 0x000fce0000000f00 */
[----:B------:R-:W-:Y:S05]  /*fa90*/  WARPSYNC.COLLECTIVE R246, `(.L_x_12400) ;  /* 0x00000000f6087348 */ /* 0x000fea0003c00000 */
[----:B------:R0:W1:Y:S02]  /*faa0*/  SHFL.DOWN P2, R126, R251, R124, R125 ;  /* 0x0800007cfb7e7389 */ /* 0x000064000004007d */
[----:B01----:R-:W-:Y:S05]  /*fab0*/  ENDCOLLECTIVE ;  /* 0x000000000000791b */ /* 0x003fea0003800000 */
.L_x_12400:
[----:B------:R-:W-:Y:S02]  /*fac0*/  MOV R251, R129 ;  /* 0x0000008100fb7202 */ /* 0x000fe40000000f00 */
[----:B------:R-:W-:-:S07]  /*fad0*/  MOV R128, R126 ;  /* 0x0000007e00807202 */ /* 0x000fce0000000f00 */
[----:B------:R-:W-:Y:S05]  /*fae0*/  WARPSYNC.COLLECTIVE R246, `(.L_x_12401) ;  /* 0x00000000f6087348 */ /* 0x000fea0003c00000 */
[----:B------:R0:W1:Y:S02]  /*faf0*/  SHFL.DOWN P2, R126, R251, R124, R125 ;  /* 0x0800007cfb7e7389 */ /* 0x000064000004007d */
[----:B01----:R-:W-:Y:S05]  /*fb00*/  ENDCOLLECTIVE ;  /* 0x000000000000791b */ /* 0x003fea0003800000 */
.L_x_12401:
[----:B------:R-:W-:Y:S01]  /*fb10*/  MOV R129, R126 ;  /* 0x0000007e00817202 */ /* 0x000fe20000000f00 */
[----:B------:R-:W-:-:S07]  /*fb20*/  HFMA2 R126, -RZ, RZ, 0, 1.847743988037109375e-06 ;  /* 0x0000001fff7e7431 */ /* 0x000fce00000001ff */
[----:B------:R-:W-:Y:S05]  /*fb30*/  WARPSYNC.COLLECTIVE R246, `(.L_x_12402) ;  /* 0x00000000f6087348 */ /* 0x000fea0003c00000 */
[----:B------:R0:W1:Y:S02]  /*fb40*/  SHFL.IDX P2, R124, R243, R127, R126 ;  /* 0x0000007ff37c7389 */ /* 0x000064000004007e */
[----:B01----:R-:W-:Y:S05]  /*fb50*/  ENDCOLLECTIVE ;  /* 0x000000000000791b */ /* 0x003fea0003800000 */
.L_x_12402:
[----:B------:R-:W-:Y:S02]  /*fb60*/  MOV R243, R117 ;  /* 0x0000007500f37202 */ /* 0x000fe40000000f00 */
[----:B------:R-:W-:-:S07]  /*fb70*/  MOV R251, R124 ;  /* 0x0000007c00fb7202 */ /* 0x000fce0000000f00 */
[----:B------:R-:W-:Y:S05]  /*fb80*/  WARPSYNC.COLLECTIVE R246, `(.L_x_12403) ;  /* 0x00000000f6087348 */ /* 0x000fea0003c00000 */
[----:B------:R0:W1:Y:S02]  /*fb90*/  SHFL.IDX P2, R124, R243, R127, R126 ;  /* 0x0000007ff37c7389 */ /* 0x000064000004007e */
[----:B01----:R-:W-:Y:S05]  /*fba0*/  ENDCOLLECTIVE ;  /* 0x000000000000791b */ /* 0x003fea0003800000 */
.L_x_12403:
[----:B------:R-:W-:Y:S02]  /*fbb0*/  MOV R243, R118 ;  /* 0x0000007600f37202 */ /* 0x000fe40000000f00 */
[----:B------:R-:W-:-:S07]  /*fbc0*/  MOV R125, R124 ;  /* 0x0000007c007d7202 */ /* 0x000fce0000000f00 */
[----:B------:R-:W-:Y:S05]  /*fbd0*/  WARPSYNC.COLLECTIVE R246, `(.L_x_12404) ;  /* 0x00000000f6087348 */ /* 0x000fea0003c00000 */
[----:B------:R0:W1:Y:S02]  /*fbe0*/  SHFL.IDX P2, R124, R243, R127, R126 ;  /* 0x0000007ff37c7389 */ /* 0x000064000004007e */
[----:B01----:R-:W-:Y:S05]  /*fbf0*/  ENDCOLLECTIVE ;  /* 0x000000000000791b */ /* 0x003fea0003800000 */
.L_x_12404:
[----:B------:R-:W-:Y:S02]  /*fc00*/  MOV R243, R119 ;  /* 0x0000007700f37202 */ /* 0x000fe40000000f00 */
[----:B------:R-:W-:-:S07]  /*fc10*/  MOV R118, R124 ;  /* 0x0000007c00767202 */ /* 0x000fce0000000f00 */
[----:B------:R-:W-:Y:S05]  /*fc20*/  WARPSYNC.COLLECTIVE R246, `(.L_x_12405) ;  /* 0x00000000f6087348 */ /* 0x000fea0003c00000 */
[----:B------:R0:W1:Y:S02]  /*fc30*/  SHFL.IDX P2, R124, R243, R127, R126 ;  /* 0x0000007ff37c7389 */ /* 0x000064000004007e */
[----:B01----:R-:W-:Y:S05]  /*fc40*/  ENDCOLLECTIVE ;  /* 0x000000000000791b */ /* 0x003fea0003800000 */
.L_x_12405:
[----:B------:R-:W-:Y:S02]  /*fc50*/  MOV R119, R124 ;  /* 0x0000007c00777202 */ /* 0x000fe40000000f00 */
[----:B------:R-:W-:Y:S01]  /*fc60*/  MOV R124, R251 ;  /* 0x000000fb007c7202 */ /* 0x000fe20000000f00 */
[----:B------:R-:W-:Y:S06]  /*fc70*/  BRA `(.L_x_12406) ;  /* 0xffffff8c00747947 */ /* 0x000fec000383ffff */
.L_x_12407:
        /* <DEDUP_REMOVED lines=16> */
.L_x_18719:


//--------------------- .text._Z25selective_scan_bwd_kernelI32Selective_Scan_bwd_kernel_traitsILi32ELi16ELb0ELb0ELb0ELb0ELb0EfN3c107complexIfEEEEv12SSMParamsBwd --------------------------
	.section	.text._Z25selective_scan_bwd_kernelI32Selective_Scan_bwd_kernel_traitsILi32ELi16ELb0ELb0ELb0ELb0ELb0EfN3c107complexIfEEEEv12SSMParamsBwd,"ax",@progbits
	.align	128
        .global         _Z25selective_scan_bwd_kernelI32Selective_Scan_bwd_kernel_traitsILi32ELi16ELb0ELb0ELb0ELb0ELb0EfN3c107complexIfEEEEv12SSMParamsBwd
        .type           _Z25selective_scan_bwd_kernelI32Selective_Scan_bwd_kernel_traitsILi32ELi16ELb0ELb0ELb0ELb0ELb0EfN3c107complexIfEEEEv12SSMParamsBwd,@function
        .size           _Z25selective_scan_bwd_kernelI32Selective_Scan_bwd_kernel_traitsILi32ELi16ELb0ELb0ELb0ELb0ELb0EfN3c107complexIfEEEEv12SSMParamsBwd,(.L_x_18720 - _Z25selective_scan_bwd_kernelI32Selective_Scan_bwd_kernel_traitsILi32ELi16ELb0ELb0ELb0ELb0ELb0EfN3c107complexIfEEEEv12SSMParamsBwd)
        .other          _Z25selective_scan_bwd_kernelI32Selective_Scan_bwd_kernel_traitsILi32ELi16ELb0ELb0ELb0ELb0ELb0EfN3c107complexIfEEEEv12SSMParamsBwd,@"STO_CUDA_ENTRY STV_DEFAULT"
_Z25selective_scan_bwd_kernelI32Selective_Scan_bwd_kernel_traitsILi32ELi16ELb0ELb0ELb0ELb0ELb0EfN3c107complexIfEEEEv12SSMParamsBwd:
.text._Z25selective_scan_bwd_kernelI32Selective_Scan_bwd_kernel_traitsILi32ELi16ELb0ELb0ELb0ELb0ELb0EfN3c107complexIfEEEEv12SSMParamsBwd:
        /* <DEDUP_REMOVED lines=27> */
[----:B---3--:R3:W5:Y:S04]  /*01b0*/  @P1 LDG.E R17, desc[UR22][R4.64] ;  /* 0x0000001604111981 */ /* 0x008768000c1e1900 */
        /* <DEDUP_REMOVED lines=8> */
[----:B0-----:R-:W-:Y:S02]  /*0240*/  ULEA UR9, UR36, 0xfffffe00, 0x9 ;  /* 0xfffffe0024097891 */ /* 0x001fe4000f8e48ff */
[----:B------:R-:W-:-:S02]  /*0250*/  UIMAD.WIDE.U32 UR18, UR8, UR34, UR10 ;  /* 0x00000022081272a5 */ /* 0x000fc4000f8e000a */
[----:B--2---:R-:W-:Y:S02]  /*0260*/  UISETP.NE.U32.AND UP0, UPT, UR16, URZ, UPT ;  /* 0x000000ff1000728c */ /* 0x004fe4000bf05070 */
        /* <DEDUP_REMOVED lines=19> */
[----:B------:R-:W4:Y:S01]  /*03a0*/  @UP0 LDCU.64 UR32, c[0x0][0x480] ;  /* 0x00009000ff2007ac */ /* 0x000f220008000a00 */
[----:B------:R-:W-:Y:S01]  /*03b0*/  UIMAD UR13, UR25, UR39, UR21 ;  /* 0x00000027190d72a4 */ /* 0x000fe2000f8e0215 */
        /* <DEDUP_REMOVED lines=8> */
[----:B------:R-:W2:Y:S01]  /*0440*/  LDCU.64 UR34, c[0x0][0x528] ;  /* 0x0000a500ff2277ac */ /* 0x000ea20008000a00 */
[----:B------:R-:W-:-:S02]  /*0450*/  UIADD3.X UR24, UPT, UPT, UR24, UR11, URZ, UP2, !UPT ;  /* 0x0000000b18187290 */ /* 0x000fc400097fe4ff */
[----:B0-----:R-:W-:Y:S02]  /*0460*/  @UP0 UIMAD UR11, UR4, UR16, URZ ;  /* 0x00000010040b02a4 */ /* 0x001fe4000f8e02ff */
[----:B------:R-:W-:Y:S01]  /*0470*/  ULEA.HI.X UR7, UR18, UR5, UR7, 0x3, UP1 ;  /* 0x0000000512077291 */ /* 0x000fe200088f1c07 */
[----:B------:R-:W-:Y:S02]  /*0480*/  UMOV UR4, URZ ;  /* 0x000000ff00047c82 */ /* 0x000fe40008000000 */
[----:B------:R-:W-:Y:S01]  /*0490*/  UMOV UR5, URZ ;  /* 0x000000ff00057c82 */ /* 0x000fe20008000000 */
[----:B----4-:R-:W-:Y:S02]  /*04a0*/  @UP0 UIMAD.WIDE UR4, UR11, 0x10, UR32 ;  /* 0x000000100b0408a5 */ /* 0x010fe4000f8e0220 */
[----:B------:R-:W-:Y:S01]  /*04b0*/  UISETP.GE.AND UP0, UPT, UR36, 0x1, UPT ;  /* 0x000000012400788c */ /* 0x000fe2000bf06270 */
[----:B------:R-:W-:Y:S01]  /*04c0*/  CS2R R18, SRZ ;  /* 0x0000000000127805 */ /* 0x000fe2000001ff00 */
[----:B------:R-:W-:-:S02]  /*04d0*/  UIMAD UR10, UR8, UR17, UR15 ;  /* 0x00000011080a72a4 */ /* 0x000fc4000f8e020f */
[----:B-1----:R-:W-:Y:S02]  /*04e0*/  ULEA UR9, UP1, UR14, UR30, 0x3 ;  /* 0x0000001e0e097291 */ /* 0x002fe4000f8218ff */
[----:B--2---:R-:W-:Y:S02]  /*04f0*/  ULEA UR21, UP2, UR12, UR34, 0x2 ;  /* 0x000000220c157291 */ /* 0x004fe4000f8410ff */
[----:B------:R-:W-:Y:S02]  /*0500*/  ULEA.HI.X UR10, UR14, UR31, UR10, 0x3, UP1 ;  /* 0x0000001f0e0a7291 */ /* 0x000fe400088f1c0a */
[----:B------:R-:W-:Y:S01]  /*0510*/  ULEA.HI.X UR24, UR12, UR35, UR24, 0x2, UP2 ;  /* 0x000000230c187291 */ /* 0x000fe200090f1418 */
[----:B---3--:R-:W-:Y:S11]  /*0520*/  BRA.U !UP0, `(.L_x_12408) ;  /* 0x0000007908607547 */ /* 0x008ff6000b800000 */
[----:B------:R-:W0:Y:S01]  /*0530*/  S2R R20, SR_TID.X ;  /* 0x0000000000147919 */ /* 0x000e220000002100 */
[----:B------:R-:W-:Y:S01]  /*0540*/  CS2R R18, SRZ ;  /* 0x0000000000127805 */ /* 0x000fe2000001ff00 */
[----:B------:R-:W1:Y:S01]  /*0550*/  LDCU UR11, c[0x0][0x394] ;  /* 0x00007280ff0b77ac */ /* 0x000e620008000800 */
[----:B------:R-:W-:Y:S01]  /*0560*/  UMOV UR12, UR28 ;  /* 0x0000001c000c7c82 */ /* 0x000fe20008000000 */
[----:B------:R-:W-:Y:S01]  /*0570*/  UMOV UR13, UR29 ;  /* 0x0000001d000d7c82 */ /* 0x000fe20008000000 */
[----:B------:R-:W-:Y:S01]  /*0580*/  UMOV UR14, UR26 ;  /* 0x0000001a000e7c82 */ /* 0x000fe20008000000 */
[----:B------:R-:W-:Y:S01]  /*0590*/  UMOV UR15, UR27 ;  /* 0x0000001b000f7c82 */ /* 0x000fe20008000000 */
[C---:B0-----:R-:W-:Y:S02]  /*05a0*/  SHF.L.U32 R0, R20.reuse, 0x4, RZ ;  /* 0x0000000414007819 */ /* 0x041fe400000006ff */
[----:B------:R-:W-:Y:S02]  /*05b0*/  LOP3.LUT R203, R20, 0x1f, RZ, 0xc0, !PT ;  /* 0x0000001f14cb7812 */ /* 0x000fe400078ec0ff */
[----:B------:R-:W-:-:S04]  /*05c0*/  LOP3.LUT R3, R0, 0x3e00, RZ, 0xc0, !PT ;  /* 0x00003e0000037812 */ /* 0x000fc800078ec0ff */
[----:B-1----:R-:W-:-:S07]  /*05d0*/  LOP3.LUT R7, R3, 0x1f, R20, 0xf8, !PT ;  /* 0x0000001f03077812 */ /* 0x002fce00078ef814 */
.L_x_12428:
[----:B0-----:R-:W0:Y:S01]  /*05e0*/  LDCU UR16, c[0x0][0x388] ;  /* 0x00007100ff1077ac */ /* 0x001e220008000800 */
[----:B------:R-:W-:Y:S02]  /*05f0*/  SHF.L.U32 R0, R20, 0x4, RZ ;  /* 0x0000000414007819 */ /* 0x000fe400000006ff */
[----:B------:R-:W-:Y:S02]  /*0600*/  CS2R R14, SRZ ;  /* 0x00000000000e7805 */ /* 0x000fe4000001ff00 */
[----:B------:R-:W-:Y:S01]  /*0610*/  MOV R2, UR12 ;  /* 0x0000000c00027c02 */ /* 0x000fe20008000f00 */
[----:B------:R-:W-:Y:S01]  /*0620*/  ULEA UR18, UR11, 0xfffffe00, 0x9 ;  /* 0xfffffe000b127891 */ /* 0x000fe2000f8e48ff */
[----:B------:R-:W-:Y:S02]  /*0630*/  LOP3.LUT R5, R0, 0x3e00, RZ, 0xc0, !PT ;  /* 0x00003e0000057812 */ /* 0x000fe400078ec0ff */
[----:B------:R-:W-:Y:S02]  /*0640*/  CS2R R8, SRZ ;  /* 0x0000000000087805 */ /* 0x000fe4000001ff00 */
[----:B------:R-:W-:Y:S01]  /*0650*/  MOV R3, UR13 ;  /* 0x0000000d00037c02 */ /* 0x000fe20008000f00 */
[----:B------:R-:W-:Y:S01]  /*0660*/  HFMA2 R33, -RZ, RZ, 0, 0 ;  /* 0x00000000ff217431 */ /* 0x000fe200000001ff */
[----:B------:R-:W-:Y:S01]  /*0670*/  LOP3.LUT R27, R5, 0x1f, R20, 0xf8, !PT ;  /* 0x0000001f051b7812 */ /* 0x000fe200078ef814 */
[----:B------:R-:W-:Y:S01]  /*0680*/  HFMA2 R0, -RZ, RZ, 0, 0 ;  /* 0x00000000ff007431 */ /* 0x000fe200000001ff */
[----:B------:R-:W-:-:S02]  /*0690*/  CS2R R10, SRZ ;  /* 0x00000000000a7805 */ /* 0x000fc4000001ff00 */
[----:B------:R-:W-:Y:S02]  /*06a0*/  MOV R13, RZ ;  /* 0x000000ff000d7202 */ /* 0x000fe40000000f00 */
[----:B------:R-:W-:Y:S02]  /*06b0*/  CS2R R34, SRZ ;  /* 0x0000000000227805 */ /* 0x000fe4000001ff00 */
[----:B------:R-:W-:Y:S02]  /*06c0*/  CS2R R38, SRZ ;  /* 0x0000000000267805 */ /* 0x000fe4000001ff00 */
[----:B------:R-:W-:Y:S02]  /*06d0*/  CS2R R40, SRZ ;  /* 0x0000000000287805 */ /* 0x000fe4000001ff00 */
[----:B------:R-:W-:Y:S01]  /*06e0*/  MOV R42, RZ ;  /* 0x000000ff002a7202 */ /* 0x000fe20000000f00 */
[----:B0-----:R-:W-:Y:S01]  /*06f0*/  UIADD3 UR32, UPT, UPT, -UR18, UR16, URZ ;  /* 0x0000001012207290 */ /* 0x001fe2000fffe1ff */
[----:B------:R-:W-:-:S02]  /*0700*/  LOP3.LUT R12, R27, 0xe0, RZ, 0xfc, !PT ;  /* 0x000000e01b0c7812 */ /* 0x000fc400078efcff */
[C---:B------:R-:W-:Y:S02]  /*0710*/  LOP3.LUT R55, R27.reuse, 0x100, RZ, 0xfc, !PT ;  /* 0x000001001b377812 */ /* 0x040fe400078efcff */
[----:B------:R-:W-:Y:S02]  /*0720*/  LOP3.LUT R67, R27, 0x20, RZ, 0xfc, !PT ;  /* 0x000000201b437812 */ /* 0x000fe400078efcff */
[C---:B------:R-:W-:Y:S01]  /*0730*/  ISETP.GE.AND P0, PT, R7.reuse, UR32, PT ;  /* 0x0000002007007c0c */ /* 0x040fe2000bf06270 */
[----:B------:R-:W-:Y:S01]  /*0740*/  IMAD.WIDE.U32 R6, R7, 0x4, R2 ;  /* 0x0000000407067825 */ /* 0x000fe200078e0002 */
[----:B------:R-:W-:Y:S02]  /*0750*/  SHF.L.U32 R2, R27, 0x2, RZ ;  /* 0x000000021b027819 */ /* 0x000fe400000006ff */
[----:B------:R-:W-:Y:S02]  /*0760*/  P2R R66, PR, RZ, 0x1 ;  /* 0x00000001ff427803 */ /* 0x000fe40000000000 */
[----:B------:R-:W-:-:S02]  /*0770*/  IADD3 R4, P1, PT, R2, UR14, RZ ;  /* 0x0000000e02047c10 */ /* 0x000fc4000ff3e0ff */
[----:B------:R-:W-:Y:S02]  /*0780*/  IADD3 R2, P0, PT, R2, UR21, RZ ;  /* 0x0000001502027c10 */ /* 0x000fe4000ff1e0ff */
[----:B------:R-:W-:Y:S02]  /*0790*/  IADD3.X R5, PT, PT, RZ, UR15, RZ, P1, !PT ;  /* 0x0000000fff057c10 */ /* 0x000fe40008ffe4ff */
[----:B------:R-:W-:Y:S02]  /*07a0*/  IADD3.X R3, PT, PT, RZ, UR24, RZ, P0, !PT ;  /* 0x00000018ff037c10 */ /* 0x000fe400087fe4ff */
[----:B------:R-:W-:Y:S01]  /*07b0*/  ISETP.GE.AND P0, PT, R12, UR32, PT ;  /* 0x000000200c007c0c */ /* 0x000fe2000bf06270 */
[----:B------:R-:W-:Y:S01]  /*07c0*/  BAR.SYNC.DEFER_BLOCKING 0x0 ;  /* 0x0000000000007b1d */ /* 0x000fe20000010000 */
[----:B------:R-:W-:Y:S02]  /*07d0*/  ISETP.NE.AND P1, PT, R66, RZ, PT ;  /* 0x000000ff4200720c */ /* 0x000fe40003f25270 */
[----:B------:R-:W-:-:S02]  /*07e0*/  LOP3.LUT R77, R27, 0xc0, RZ, 0xfc, !PT ;  /* 0x000000c01b4d7812 */ /* 0x000fc400078efcff */
[C---:B------:R-:W-:Y:S02]  /*07f0*/  LOP3.LUT R69, R27.reuse, 0x40, RZ, 0xfc, !PT ;  /* 0x000000401b457812 */ /* 0x040fe400078efcff */
[C---:B------:R-:W-:Y:S02]  /*0800*/  LOP3.LUT R71, R27.reuse, 0x60, RZ, 0xfc, !PT ;  /* 0x000000601b477812 */ /* 0x040fe400078efcff */
[----:B------:R-:W-:Y:S02]  /*0810*/  LOP3.LUT R73, R27, 0x80, RZ, 0xfc, !PT ;  /* 0x000000801b497812 */ /* 0x000fe400078efcff */
[----:B------:R-:W-:Y:S02]  /*0820*/  ISETP.GE.AND P2, PT, R77, UR32, PT ;  /* 0x000000204d007c0c */ /* 0x000fe4000bf46270 */
[----:B------:R-:W-:Y:S02]  /*0830*/  LOP3.LUT R75, R27, 0xa0, RZ, 0xfc, !PT ;  /* 0x000000a01b4b7812 */ /* 0x000fe400078efcff */
[----:B------:R-:W-:-:S02]  /*0840*/  ISETP.GE.AND P6, PT, R69, UR32, PT ;  /* 0x0000002045007c0c */ /* 0x000fc4000bfc6270 */
[----:B------:R-:W-:Y:S02]  /*0850*/  ISETP.GE.AND P5, PT, R71, UR32, PT ;  /* 0x0000002047007c0c */ /* 0x000fe4000bfa6270 */
[----:B------:R-:W-:Y:S02]  /*0860*/  ISETP.GE.AND P4, PT, R73, UR32, PT ;  /* 0x0000002049007c0c */ /* 0x000fe4000bf86270 */
[----:B------:R-:W-:Y:S01]  /*0870*/  ISETP.GE.AND P3, PT, R75, UR32, PT ;  /* 0x000000204b007c0c */ /* 0x000fe2000bf66270 */
[----:B------:R-:W2:Y:S01]  /*0880*/  @!P0 LDG.E R14, desc[UR22][R6.64+0x380] ;  /* 0x00038016060e8981 */ /* 0x000ea2000c1e1900 */
[----:B------:R-:W-:-:S03]  /*0890*/  ISETP.GE.AND P0, PT, R55, UR32, PT ;  /* 0x0000002037007c0c */ /* 0x000fc6000bf06270 */
[----:B------:R-:W3:Y:S01]  /*08a0*/  @!P1 LDG.E R9, desc[UR22][R6.64] ;  /* 0x0000001606099981 */ /* 0x000ee2000c1e1900 */
[----:B------:R-:W-:Y:S02]  /*08b0*/  ISETP.GE.AND P1, PT, R67, UR32, PT ;  /* 0x0000002043007c0c */ /* 0x000fe4000bf26270 */
[C---:B------:R-:W-:Y:S01]  /*08c0*/  LOP3.LUT R21, R27.reuse, 0x120, RZ, 0xfc, !PT ;  /* 0x000001201b157812 */ /* 0x040fe200078efcff */
[----:B----4-:R-:W4:Y:S01]  /*08d0*/  @!P2 LDG.E R15, desc[UR22][R6.64+0x300] ;  /* 0x00030016060fa981 */ /* 0x010f22000c1e1900 */
[C---:B------:R-:W-:Y:S02]  /*08e0*/  LOP3.LUT R22, R27.reuse, 0x140, RZ, 0xfc, !PT ;  /* 0x000001401b167812 */ /* 0x040fe400078efcff */
[C---:B------:R-:W-:Y:S01]  /*08f0*/  LOP3.LUT R23, R27.reuse, 0x160, RZ, 0xfc, !PT ;  /* 0x000001601b177812 */ /* 0x040fe200078efcff */
[----:B------:R-:W2:Y:S01]  /*0900*/  @!P6 LDG.E R11, desc[UR22][R6.64+0x100] ;  /* 0x00010016060be981 */ /* 0x000ea2000c1e1900 */
[C---:B------:R-:W-:Y:S02]  /*0910*/  LOP3.LUT R24, R27.reuse, 0x180, RZ, 0xfc, !PT ;  /* 0x000001801b187812 */ /* 0x040fe400078efcff */
[----:B------:R-:W-:Y:S01]  /*0920*/  LOP3.LUT R25, R27, 0x1a0, RZ, 0xfc, !PT ;  /* 0x000001a01b197812 */ /* 0x000fe200078efcff */
[----:B------:R-:W4:Y:S01]  /*0930*/  @!P0 LDG.E R33, desc[UR22][R6.64+0x400] ;  /* 0x0004001606218981 */ /* 0x000f22000c1e1900 */
[----:B------:R-:W-:-:S02]  /*0940*/  ISETP.GE.AND P0, PT, R21, UR32, PT ;  /* 0x0000002015007c0c */ /* 0x000fc4000bf06270 */
[----:B------:R-:W-:Y:S01]  /*0950*/  LOP3.LUT R26, R27, 0x1c0, RZ, 0xfc, !PT ;  /* 0x000001c01b1a7812 */ /* 0x000fe200078efcff */
[----:B------:R-:W2:Y:S01]  /*0960*/  @!P1 LDG.E R0, desc[UR22][R6.64+0x80] ;  /* 0x0000801606009981 */ /* 0x000ea2000c1e1900 */
[----:B------:R-:W-:Y:S02]  /*0970*/  ISETP.GE.AND P1, PT, R22, UR32, PT ;  /* 0x0000002016007c0c */ /* 0x000fe4000bf26270 */
[----:B------:R-:W-:Y:S01]  /*0980*/  ISETP.GE.AND P2, PT, R23, UR32, PT ;  /* 0x0000002017007c0c */ /* 0x000fe2000bf46270 */
[----:B------:R-:W4:Y:S01]  /*0990*/  @!P5 LDG.E R8, desc[UR22][R6.64+0x180] ;  /* 0x000180160608d981 */ /* 0x000f22000c1e1900 */
[----:B------:R-:W-:-:S03]  /*09a0*/  LOP3.LUT R27, R27, 0x1e0, RZ, 0xfc, !PT ;  /* 0x000001e01b1b7812 */ /* 0x000fc600078efcff */
[----:B------:R-:W4:Y:S01]  /*09b0*/  @!P4 LDG.E R13, desc[UR22][R6.64+0x200] ;  /* 0x00020016060dc981 */ /* 0x000f22000c1e1900 */
[----:B------:R-:W-:-:S03]  /*09c0*/  ISETP.GE.AND P4, PT, R25, UR32, PT ;  /* 0x0000002019007c0c */ /* 0x000fc6000bf86270 */
[----:B------:R-:W4:Y:S01]  /*09d0*/  @!P3 LDG.E R10, desc[UR22][R6.64+0x280] ;  /* 0x00028016060ab981 */ /* 0x000f22000c1e1900 */
[----:B------:R-:W-:Y:S02]  /*09e0*/  ISETP.GE.AND P3, PT, R24, UR32, PT ;  /* 0x0000002018007c0c */ /* 0x000fe4000bf66270 */
[----:B------:R-:W-:Y:S01]  /*09f0*/  ISETP.GE.AND P5, PT, R26, UR32, PT ;  /* 0x000000201a007c0c */ /* 0x000fe2000bfa6270 */
[----:B------:R-:W4:Y:S01]  /*0a00*/  @!P0 LDG.E R34, desc[UR22][R6.64+0x480] ;  /* 0x0004801606228981 */ /* 0x000f22000c1e1900 */
[----:B------:R-:W-:-:S03]  /*0a10*/  ISETP.GE.AND P6, PT, R27, UR32, PT ;  /* 0x000000201b007c0c */ /* 0x000fc6000bfc6270 */
[----:B------:R-:W4:Y:S04]  /*0a20*/  @!P1 LDG.E R35, desc[UR22][R6.64+0x500] ;  /* 0x0005001606239981 */ /* 0x000f28000c1e1900 */
[----:B------:R-:W4:Y:S04]  /*0a30*/  @!P2 LDG.E R38, desc[UR22][R6.64+0x580] ;  /* 0x000580160626a981 */ /* 0x000f28000c1e1900 */
[----:B------:R-:W4:Y:S04]  /*0a40*/  @!P3 LDG.E R39, desc[UR22][R6.64+0x600] ;  /* 0x000600160627b981 */ /* 0x000f28000c1e1900 */
[----:B------:R-:W4:Y:S04]  /*0a50*/  @!P4 LDG.E R40, desc[UR22][R6.64+0x680] ;  /* 0x000680160628c981 */ /* 0x000f28000c1e1900 */
[----:B------:R-:W4:Y:S04]  /*0a60*/  @!P5 LDG.E R41, desc[UR22][R6.64+0x700] ;  /* 0x000700160629d981 */ /* 0x000f28000c1e1900 */
[----:B------:R0:W4:Y:S01]  /*0a70*/  @!P6 LDG.E R42, desc[UR22][R6.64+0x780] ;  /* 0x00078016062ae981 */ /* 0x000122000c1e1900 */
[----:B------:R-:W0:Y:S01]  /*0a80*/  S2R R21, SR_LANEID ;  /* 0x0000000000157919 */ /* 0x000e220000000000 */
[----:B------:R-:W1:Y:S01]  /*0a90*/  S2UR UR20, SR_CgaCtaId ;  /* 0x00000000001479c3 */ /* 0x000e620000008800 */
[----:B------:R-:W-:-:S02]  /*0aa0*/  UMOV UR16, 0x400 ;  /* 0x0000040000107882 */ /* 0x000fc40000000000 */
[----:B-1----:R-:W-:Y:S01]  /*0ab0*/  ULEA UR20, UR20, UR16, 0x18 ;  /* 0x0000001014147291 */ /* 0x002fe2000f8ec0ff */
[----:B------:R-:W-:Y:S02]  /*0ac0*/  P2R R65, PR, RZ, 0x1 ;  /* 0x00000001ff417803 */ /* 0x000fe40000000000 */
[----:B------:R-:W-:Y:S02]  /*0ad0*/  CS2R R56, SRZ ;  /* 0x0000000000387805 */ /* 0x000fe4000001ff00 */
[C---:B0-----:R-:W-:Y:S02]  /*0ae0*/  IADD3 R6, PT, PT, R21.reuse, 0x80, RZ ;  /* 0x0000008015067810 */ /* 0x041fe40007ffe0ff */
[----:B------:R-:W-:Y:S02]  /*0af0*/  CS2R R58, SRZ ;  /* 0x00000000003a7805 */ /* 0x000fe4000001ff00 */
[----:B------:R-:W-:Y:S02]  /*0b00*/  IADD3 R24, PT, PT, R21, 0x20, RZ ;  /* 0x0000002015187810 */ /* 0x000fe40007ffe0ff */
[----:B------:R-:W-:-:S02]  /*0b10*/  CS2R R60, SRZ ;  /* 0x00000000003c7805 */ /* 0x000fc4000001ff00 */
[C---:B------:R-:W-:Y:S02]  /*0b20*/  IADD3 R26, PT, PT, R21.reuse, 0x40, RZ ;  /* 0x00000040151a7810 */ /* 0x040fe40007ffe0ff */
[----:B------:R-:W-:Y:S02]  /*0b30*/  CS2R R82, SRZ ;  /* 0x0000000000527805 */ /* 0x000fe4000001ff00 */
[----:B------:R-:W-:Y:S02]  /*0b40*/  LEA.HI.SX32 R6, R6, R21, 0x1b ;  /* 0x0000001506067211 */ /* 0x000fe400078fdaff */
[----:B------:R-:W-:Y:S02]  /*0b50*/  MOV R84, RZ ;  /* 0x000000ff00547202 */ /* 0x000fe40000000f00 */
[----:B------:R-:W-:Y:S02]  /*0b60*/  CS2R R86, SRZ ;  /* 0x0000000000567805 */ /* 0x000fe4000001ff00 */
[----:B------:R-:W-:-:S02]  /*0b70*/  IADD3 R28, PT, PT, R21, 0x60, RZ ;  /* 0x00000060151c7810 */ /* 0x000fc40007ffe0ff */
[----:B------:R-:W-:Y:S02]  /*0b80*/  CS2R R88, SRZ ;  /* 0x0000000000587805 */ /* 0x000fe4000001ff00 */
[CC--:B------:R-:W-:Y:S01]  /*0b90*/  LEA.HI.SX32 R22, R21.reuse, R21.reuse, 0x1b ;  /* 0x0000001515167211 */ /* 0x0c0fe200078fdaff */
[----:B------:R-:W0:Y:S01]  /*0ba0*/  LDCU UR16, c[0x0][0x38c] ;  /* 0x00007180ff1077ac */ /* 0x000e220008000800 */
[----:B------:R-:W-:Y:S02]  /*0bb0*/  IADD3 R30, PT, PT, R21, 0xa0, RZ ;  /* 0x000000a0151e7810 */ /* 0x000fe40007ffe0ff */
[-C--:B------:R-:W-:Y:S02]  /*0bc0*/  LEA.HI.SX32 R23, R24, R21.reuse, 0x1b ;  /* 0x0000001518177211 */ /* 0x080fe400078fdaff */
[----:B------:R-:W-:Y:S02]  /*0bd0*/  LEA.HI.SX32 R24, R26, R21, 0x1b ;  /* 0x000000151a187211 */ /* 0x000fe400078fdaff */
[----:B------:R-:W-:-:S02]  /*0be0*/  LEA R26, R6, UR20, 0x2 ;  /* 0x00000014061a7c11 */ /* 0x000fc4000f8e10ff */
[-C--:B------:R-:W-:Y:S02]  /*0bf0*/  LEA.HI.SX32 R25, R28, R21.reuse, 0x1b ;  /* 0x000000151c197211 */ /* 0x080fe400078fdaff */
[C---:B------:R-:W-:Y:S02]  /*0c00*/  IADD3 R6, PT, PT, R21.reuse, 0xc0, RZ ;  /* 0x000000c015067810 */ /* 0x040fe40007ffe0ff */
[----:B------:R-:W-:Y:S02]  /*0c10*/  LEA R22, R22, UR20, 0x2 ;  /* 0x0000001416167c11 */ /* 0x000fe4000f8e10ff */
[----:B------:R-:W-:Y:S02]  /*0c20*/  LEA.HI.SX32 R27, R30, R21, 0x1b ;  /* 0x000000151e1b7211 */ /* 0x000fe400078fdaff */
[----:B------:R-:W-:Y:S02]  /*0c30*/  IADD3 R28, PT, PT, R21, 0xe0, RZ ;  /* 0x000000e0151c7810 */ /* 0x000fe40007ffe0ff */
[----:B------:R-:W-:-:S02]  /*0c40*/  LEA R23, R23, UR20, 0x2 ;  /* 0x0000001417177c11 */ /* 0x000fc4000f8e10ff */
[----:B------:R-:W-:Y:S02]  /*0c50*/  IADD3 R30, PT, PT, R21, 0x100, RZ ;  /* 0x00000100151e7810 */ /* 0x000fe40007ffe0ff */
[----:B------:R-:W-:Y:S02]  /*0c60*/  LEA R24, R24, UR20, 0x2 ;  /* 0x0000001418187c11 */ /* 0x000fe4000f8e10ff */
[-C--:B------:R-:W-:Y:S02]  /*0c70*/  LEA.HI.SX32 R6, R6, R21.reuse, 0x1b ;  /* 0x0000001506067211 */ /* 0x080fe400078fdaff */
[----:B------:R-:W-:Y:S02]  /*0c80*/  LEA R25, R25, UR20, 0x2 ;  /* 0x0000001419197c11 */ /* 0x000fe4000f8e10ff */
[----:B------:R-:W-:Y:S02]  /*0c90*/  LEA.HI.SX32 R29, R28, R21, 0x1b ;  /* 0x000000151c1d7211 */ /* 0x000fe400078fdaff */
[----:B------:R-:W-:-:S02]  /*0ca0*/  IADD3 R32, PT, PT, R21, 0x120, RZ ;  /* 0x0000012015207810 */ /* 0x000fc40007ffe0ff */
[-C--:B------:R-:W-:Y:S02]  /*0cb0*/  LEA.HI.SX32 R30, R30, R21.reuse, 0x1b ;  /* 0x000000151e1e7211 */ /* 0x080fe400078fdaff */
[----:B------:R-:W-:Y:S02]  /*0cc0*/  LEA R27, R27, UR20, 0x2 ;  /* 0x000000141b1b7c11 */ /* 0x000fe4000f8e10ff */
[----:B------:R-:W-:Y:S02]  /*0cd0*/  IADD3 R36, PT, PT, R21, 0x140, RZ ;  /* 0x0000014015247810 */ /* 0x000fe40007ffe0ff */
[----:B------:R-:W-:Y:S02]  /*0ce0*/  LEA R28, R6, UR20, 0x2 ;  /* 0x00000014061c7c11 */ /* 0x000fe4000f8e10ff */
[----:B------:R-:W-:Y:S02]  /*0cf0*/  LEA R29, R29, UR20, 0x2 ;  /* 0x000000141d1d7c11 */ /* 0x000fe4000f8e10ff */
[----:B------:R-:W-:-:S02]  /*0d00*/  LEA.HI.SX32 R31, R32, R21, 0x1b ;  /* 0x00000015201f7211 */ /* 0x000fc400078fdaff */
[----:B------:R-:W-:Y:S02]  /*0d10*/  LEA R30, R30, UR20, 0x2 ;  /* 0x000000141e1e7c11 */ /* 0x000fe4000f8e10ff */
[----:B------:R-:W-:Y:S02]  /*0d20*/  LEA.HI.SX32 R32, R36, R21, 0x1b ;  /* 0x0000001524207211 */ /* 0x000fe400078fdaff */
[----:B------:R-:W-:Y:S02]  /*0d30*/  IADD3 R6, PT, PT, R21, 0x180, RZ ;  /* 0x0000018015067810 */ /* 0x000fe40007ffe0ff */
[----:B------:R-:W-:Y:S02]  /*0d40*/  LEA R31, R31, UR20, 0x2 ;  /* 0x000000141f1f7c11 */ /* 0x000fe4000f8e10ff */
[----:B------:R-:W-:Y:S02]  /*0d50*/  LEA R32, R32, UR20, 0x2 ;  /* 0x0000001420207c11 */ /* 0x000fe4000f8e10ff */
[----:B------:R-:W-:-:S02]  /*0d60*/  IADD3 R36, PT, PT, R21, 0x1e0, RZ ;  /* 0x000001e015247810 */ /* 0x000fc40007ffe0ff */
[-C--:B------:R-:W-:Y:S02]  /*0d70*/  LEA.HI.SX32 R6, R6, R21.reuse, 0x1b ;  /* 0x0000001506067211 */ /* 0x080fe400078fdaff */
[----:B------:R-:W-:-:S04]  /*0d80*/  LEA.HI.SX32 R37, R36, R21, 0x1b ;  /* 0x0000001524257211 */ /* 0x000fc800078fdaff */
[----:B------:R-:W-:Y:S02]  /*0d90*/  LEA R37, R37, UR20, 0x2 ;  /* 0x0000001425257c11 */ /* 0x000fe4000f8e10ff */
[----:B------:R-:W-:Y:S02]  /*0da0*/  ISETP.NE.AND P0, PT, R66, RZ, PT ;  /* 0x000000ff4200720c */ /* 0x000fe40003f05270 */
[----:B------:R-:W-:Y:S02]  /*0db0*/  P2R R64, PR, RZ, 0x2 ;  /* 0x00000002ff407803 */ /* 0x000fe40000000000 */
[----:B------:R-:W-:Y:S02]  /*0dc0*/  P2R R63, PR, RZ, 0x4 ;  /* 0x00000004ff3f7803 */ /* 0x000fe40000000000 */
[----:B------:R-:W-:Y:S02]  /*0dd0*/  ISETP.GE.AND P1, PT, R71, UR32, PT ;  /* 0x0000002047007c0c */ /* 0x000fe4000bf26270 */
[----:B------:R-:W-:-:S02]  /*0de0*/  P2R R62, PR, RZ, 0x8 ;  /* 0x00000008ff3e7803 */ /* 0x000fc40000000000 */
[----:B------:R-:W-:Y:S02]  /*0df0*/  ISETP.GE.AND P2, PT, R69, UR32, PT ;  /* 0x0000002045007c0c */ /* 0x000fe4000bf46270 */
[----:B------:R-:W-:Y:S01]  /*0e00*/  ISETP.GE.AND P3, PT, R67, UR32, PT ;  /* 0x0000002043007c0c */ /* 0x000fe2000bf66270 */
[----:B---3--:R-:W-:Y:S04]  /*0e10*/  STS [R22], R9 ;  /* 0x0000000916007388 */ /* 0x008fe80000000800 */
[----:B--2---:R1:W-:Y:S04]  /*0e20*/  STS [R23+0x80], R0 ;  /* 0x0000800017007388 */ /* 0x0043e80000000800 */
[----:B------:R-:W-:Y:S04]  /*0e30*/  STS [R24+0x100], R11 ;  /* 0x0001000b18007388 */ /* 0x000fe80000000800 */
[----:B----4-:R2:W-:Y:S01]  /*0e40*/  STS [R25+0x180], R8 ;  /* 0x0001800819007388 */ /* 0x0105e20000000800 */
[----:B-1----:R-:W-:-:S03]  /*0e50*/  IADD3 R0, PT, PT, R21, 0x160, RZ ;  /* 0x0000016015007810 */ /* 0x002fc60007ffe0ff */
[----:B------:R-:W-:Y:S01]  /*0e60*/  STS [R26+0x200], R13 ;  /* 0x0002000d1a007388 */ /* 0x000fe20000000800 */
[----:B------:R-:W-:-:S03]  /*0e70*/  LEA.HI.SX32 R0, R0, R21, 0x1b ;  /* 0x0000001500007211 */ /* 0x000fc600078fdaff */
[----:B------:R1:W-:Y:S01]  /*0e80*/  STS [R27+0x280], R10 ;  /* 0x0002800a1b007388 */ /* 0x0003e20000000800 */
[----:B--2---:R-:W-:-:S03]  /*0e90*/  IADD3 R8, PT, PT, R21, 0x1a0, RZ ;  /* 0x000001a015087810 */ /* 0x004fc60007ffe0ff */
[----:B------:R-:W-:Y:S04]  /*0ea0*/  STS [R28+0x300], R15 ;  /* 0x0003000f1c007388 */ /* 0x000fe80000000800 */
[----:B------:R-:W-:Y:S01]  /*0eb0*/  STS [R29+0x380], R14 ;  /* 0x0003800e1d007388 */ /* 0x000fe20000000800 */
[----:B-1----:R-:W-:-:S03]  /*0ec0*/  IADD3 R10, PT, PT, R21, 0x1c0, RZ ;  /* 0x000001c0150a7810 */ /* 0x002fc60007ffe0ff */
[----:B------:R1:W-:Y:S01]  /*0ed0*/  STS [R30+0x400], R33 ;  /* 0x000400211e007388 */ /* 0x0003e20000000800 */
[-C--:B------:R-:W-:Y:S02]  /*0ee0*/  LEA.HI.SX32 R8, R8, R21.reuse, 0x1b ;  /* 0x0000001508087211 */ /* 0x080fe400078fdaff */
[----:B------:R-:W-:Y:S01]  /*0ef0*/  LEA.HI.SX32 R10, R10, R21, 0x1b ;  /* 0x000000150a0a7211 */ /* 0x000fe200078fdaff */
[----:B------:R2:W-:Y:S01]  /*0f00*/  STS [R31+0x480], R34 ;  /* 0x000480221f007388 */ /* 0x0005e20000000800 */
[----:B-1----:R-:W-:Y:S02]  /*0f10*/  LEA R33, R0, UR20, 0x2 ;  /* 0x0000001400217c11 */ /* 0x002fe4000f8e10ff */
[----:B------:R-:W-:Y:S01]  /*0f20*/  SHF.L.U32 R0, R21, 0x4, RZ ;  /* 0x0000000415007819 */ /* 0x000fe200000006ff */
[----:B------:R1:W-:Y:S01]  /*0f30*/  STS [R32+0x500], R35 ;  /* 0x0005002320007388 */ /* 0x0003e20000000800 */
[----:B--2---:R-:W-:-:S03]  /*0f40*/  LEA R34, R6, UR20, 0x2 ;  /* 0x0000001406227c11 */ /* 0x004fc6000f8e10ff */
[----:B------:R2:W-:Y:S01]  /*0f50*/  STS [R33+0x580], R38 ;  /* 0x0005802621007388 */ /* 0x0005e20000000800 */
[----:B------:R-:W-:Y:S02]  /*0f60*/  LEA R36, R10, UR20, 0x2 ;  /* 0x000000140a247c11 */ /* 0x000fe4000f8e10ff */
[----:B-1----:R-:W-:Y:S02]  /*0f70*/  LEA R35, R8, UR20, 0x2 ;  /* 0x0000001408237c11 */ /* 0x002fe4000f8e10ff */
[----:B--2---:R-:W-:Y:S01]  /*0f80*/  LEA.HI.SX32 R38, R0, R0, 0x1b ;  /* 0x0000000000267211 */ /* 0x004fe200078fdaff */
[----:B------:R-:W-:Y:S03]  /*0f90*/  STS [R34+0x600], R39 ;  /* 0x0006002722007388 */ /* 0x000fe60000000800 */
[----:B------:R-:W-:Y:S01]  /*0fa0*/  LEA R38, R38, UR20, 0x2 ;  /* 0x0000001426267c11 */ /* 0x000fe2000f8e10ff */
        /* <DEDUP_REMOVED lines=22> */
[----:B------:R-:W-:Y:S02]  /*1110*/  CS2R R10, SRZ ;  /* 0x00000000000a7805 */ /* 0x000fe4000001ff00 */
[----:B------:R-:W-:Y:S01]  /*1120*/  CS2R R8, SRZ ;  /* 0x0000000000087805 */ /* 0x000fe2000001ff00 */
[----:B------:R-:W-:Y:S01]  /*1130*/  HFMA2 R13, -RZ, RZ, 0, 0 ;  /* 0x00000000ff0d7431 */ /* 0x000fe200000001ff */
        /* <DEDUP_REMOVED lines=11> */
[----:B------:R-:W-:Y:S01]  /*11f0*/  MOV R0, RZ ;  /* 0x000000ff00007202 */ /* 0x000fe20000000f00 */
[----:B------:R-:W4:Y:S01]  /*1200*/  @!P2 LDG.E R13, desc[UR22][R4.64+0x300] ;  /* 0x00030016040da981 */ /* 0x000f22000c1e1900 */
[----:B------:R-:W-:-:S03]  /*1210*/  ISETP.NE.AND P2, PT, R63, RZ, PT ;  /* 0x000000ff3f00720c */ /* 0x000fc60003f45270 */
[----:B------:R-:W4:Y:S01]  /*1220*/  @!P1 LDG.E R14, desc[UR22][R4.64+0x380] ;  /* 0x00038016040e9981 */ /* 0x000f22000c1e1900 */
[----:B------:R-:W-:-:S03]  /*1230*/  ISETP.NE.AND P1, PT, R64, RZ, PT ;  /* 0x000000ff4000720c */ /* 0x000fc60003f25270 */
[----:B------:R-:W4:Y:S01]  /*1240*/  @!P0 LDG.E R15, desc[UR22][R4.64+0x400] ;  /* 0x00040016040f8981 */ /* 0x000f22000c1e1900 */
[----:B------:R-:W-:-:S03]  /*1250*/  ISETP.NE.AND P0, PT, R65, RZ, PT ;  /* 0x000000ff4100720c */ /* 0x000fc60003f05270 */
[----:B------:R-:W4:Y:S01]  /*1260*/  @!P3 LDG.E R10, desc[UR22][R4.64+0x280] ;  /* 0x00028016040ab981 */ /* 0x000f22000c1e1900 */
        /* <DEDUP_REMOVED lines=10> */
[----:B-1----:R-:W-:Y:S01]  /*1310*/  HFMA2 R5, -RZ, RZ, 0, 0 ;  /* 0x00000000ff057431 */ /* 0x002fe200000001ff */
[----:B------:R-:W-:Y:S02]  /*1320*/  P2R R63, PR, RZ, 0x2 ;  /* 0x00000002ff3f7803 */ /* 0x000fe40000000000 */
[----:B------:R-:W-:Y:S01]  /*1330*/  ISETP.GE.AND P1, PT, R67, UR32, PT ;  /* 0x0000002043007c0c */ /* 0x000fe2000bf26270 */
[----:B--2---:R1:W-:Y:S04]  /*1340*/  STS [R22], R7 ;  /* 0x0000000716007388 */ /* 0x0043e80000000800 */
        /* <DEDUP_REMOVED lines=33> */
[----:B-1----:R-:W-:-:S02]  /*1560*/  MOV R7, RZ ;  /* 0x000000ff00077202 */ /* 0x002fc40000000f00 */
[----:B--2---:R-:W-:Y:S01]  /*1570*/  CS2R R56, SRZ ;  /* 0x0000000000387805 */ /* 0x004fe2000001ff00 */
[----:B---3--:R-:W-:Y:S02]  /*1580*/  HFMA2 R58, -RZ, RZ, 0, 0 ;  /* 0x00000000ff3a7431 */ /* 0x008fe400000001ff */
[----:B------:R-:W2:Y:S01]  /*1590*/  @!P0 LDG.E R5, desc[UR22][R2.64] ;  /* 0x0000001602058981 */ /* 0x000ea2000c1e1900 */
[----:B------:R-:W-:-:S03]  /*15a0*/  ISETP.GE.AND P0, PT, R69, UR32, PT ;  /* 0x0000002045007c0c */ /* 0x000fc6000bf06270 */
[----:B------:R-:W3:Y:S01]  /*15b0*/  @!P1 LDG.E R56, desc[UR22][R2.64+0x80] ;  /* 0x0000801602389981 */ /* 0x000ee2000c1e1900 */
[----:B------:R-:W-:Y:S02]  /*15c0*/  ISETP.GE.AND P1, PT, R71, UR32, PT ;  /* 0x0000002047007c0c */ /* 0x000fe4000bf26270 */
[----:B------:R-:W-:Y:S01]  /*15d0*/  MOV R9, RZ ;  /* 0x000000ff00097202 */ /* 0x000fe20000000f00 */
[----:B----4-:R-:W-:Y:S01]  /*15e0*/  HFMA2 R60, -RZ, RZ, 0, 0 ;  /* 0x00000000ff3c7431 */ /* 0x010fe200000001ff */
[----:B------:R-:W-:Y:S02]  /*15f0*/  MOV R11, RZ ;  /* 0x000000ff000b7202 */ /* 0x000fe40000000f00 */
[----:B------:R-:W-:Y:S01]  /*1600*/  MOV R13, RZ ;  /* 0x000000ff000d7202 */ /* 0x000fe20000000f00 */
[----:B------:R-:W-:Y:S01]  /*1610*/  HFMA2 R15, -RZ, RZ, 0, 0 ;  /* 0x00000000ff0f7431 */ /* 0x000fe200000001ff */
[----:B------:R-:W4:Y:S04]  /*1620*/  @!P2 LDG.E R84, desc[UR22][R2.64+0x580] ;  /* 0x000580160254a981 */ /* 0x000f28000c1e1900 */
[----:B------:R-:W4:Y:S01]  /*1630*/  @!P0 LDG.E R7, desc[UR22][R2.64+0x100] ;  /* 0x0001001602078981 */ /* 0x000f22000c1e1900 */
[----:B------:R-:W-:-:S03]  /*1640*/  ISETP.GE.AND P0, PT, R73, UR32, PT ;  /* 0x0000002049007c0c */ /* 0x000fc6000bf06270 */
[----:B------:R-:W4:Y:S01]  /*1650*/  @!P1 LDG.E R58, desc[UR22][R2.64+0x180] ;  /* 0x00018016023a9981 */ /* 0x000f22000c1e1900 */
[----:B------:R-:W-:-:S03]  /*1660*/  ISETP.GE.AND P1, PT, R75, UR32, PT ;  /* 0x000000204b007c0c */ /* 0x000fc6000bf26270 */
[----:B------:R-:W4:Y:S04]  /*1670*/  @!P4 LDG.E R86, desc[UR22][R2.64+0x680] ;  /* 0x000680160256c981 */ /* 0x000f28000c1e1900 */
[----:B------:R-:W4:Y:S04]  /*1680*/  @!P5 LDG.E R57, desc[UR22][R2.64+0x700] ;  /* 0x000700160239d981 */ /* 0x000f28000c1e1900 */
[----:B------:R-:W4:Y:S01]  /*1690*/  @!P0 LDG.E R9, desc[UR22][R2.64+0x200] ;  /* 0x0002001602098981 */ /* 0x000f22000c1e1900 */
[----:B------:R-:W-:-:S03]  /*16a0*/  ISETP.GE.AND P0, PT, R77, UR32, PT ;  /* 0x000000204d007c0c */ /* 0x000fc6000bf06270 */
[----:B------:R-:W4:Y:S01]  /*16b0*/  @!P1 LDG.E R60, desc[UR22][R2.64+0x280] ;  /* 0x00028016023c9981 */ /* 0x000f22000c1e1900 */
[----:B------:R-:W-:Y:S01]  /*16c0*/  ISETP.GE.AND P1, PT, R12, UR32, PT ;  /* 0x000000200c007c0c */ /* 0x000fe2000bf26270 */
[----:B------:R-:W-:Y:S02]  /*16d0*/  HFMA2 R12, -RZ, RZ, 0, 0 ;  /* 0x00000000ff0c7431 */ /* 0x000fe400000001ff */
[----:B------:R-:W4:Y:S06]  /*16e0*/  @!P6 LDG.E R88, desc[UR22][R2.64+0x780] ;  /* 0x000780160258e981 */ /* 0x000f2c000c1e1900 */
[----:B------:R-:W4:Y:S01]  /*16f0*/  @!P0 LDG.E R11, desc[UR22][R2.64+0x300] ;  /* 0x00030016020b8981 */ /* 0x000f22000c1e1900 */
[----:B------:R-:W-:-:S03]  /*1700*/  ISETP.GE.AND P0, PT, R55, UR32, PT ;  /* 0x0000002037007c0c */ /* 0x000fc6000bf06270 */
[----:B------:R-:W4:Y:S01]  /*1710*/  @!P1 LDG.E R12, desc[UR22][R2.64+0x380] ;  /* 0x00038016020c9981 */ /* 0x000f22000c1e1900 */
[----:B------:R-:W-:Y:S01]  /*1720*/  ISETP.NE.AND P1, PT, R63, RZ, PT ;  /* 0x000000ff3f00720c */ /* 0x000fe20003f25270 */
[----:B------:R-:W-:-:S08]  /*1730*/  HFMA2 R55, -RZ, RZ, 0, 0 ;  /* 0x00000000ff377431 */ /* 0x000fd000000001ff */
[----:B------:R-:W4:Y:S01]  /*1740*/  @!P0 LDG.E R13, desc[UR22][R2.64+0x400] ;  /* 0x00040016020d8981 */ /* 0x000f22000c1e1900 */
[----:B------:R-:W-:-:S03]  /*1750*/  ISETP.NE.AND P0, PT, R65, RZ, PT ;  /* 0x000000ff4100720c */ /* 0x000fc60003f05270 */
[----:B------:R-:W4:Y:S04]  /*1760*/  @!P1 LDG.E R15, desc[UR22][R2.64+0x500] ;  /* 0x00050016020f9981 */ /* 0x000f28000c1e1900 */
[----:B------:R-:W4:Y:S06]  /*1770*/  @!P3 LDG.E R55, desc[UR22][R2.64+0x600] ;  /* 0x000600160237b981 */ /* 0x000f2c000c1e1900 */
[----:B------:R-:W4:Y:S01]  /*1780*/  @!P0 LDG.E R82, desc[UR22][R2.64+0x480] ;  /* 0x0004801602528981 */ /* 0x000f22000c1e1900 */
[----:B0-----:R-:W-:Y:S01]  /*1790*/  UISETP.GE.AND UP0, UPT, UR16, 0x1, UPT ;  /* 0x000000011000788c */ /* 0x001fe2000bf06270 */
[----:B------:R-:W-:-:S02]  /*17a0*/  HFMA2 R75, -RZ, RZ, 0, 0 ;  /* 0x00000000ff4b7431 */ /* 0x000fc400000001ff */
[----:B------:R-:W-:Y:S02]  /*17b0*/  HFMA2 R97, -RZ, RZ, 0, 0 ;  /* 0x00000000ff617431 */ /* 0x000fe400000001ff */
[----:B------:R-:W-:Y:S02]  /*17c0*/  HFMA2 R99, -RZ, RZ, 0, 0 ;  /* 0x00000000ff637431 */ /* 0x000fe400000001ff */
[----:B------:R-:W-:Y:S01]  /*17d0*/  HFMA2 R119, -RZ, RZ, 0, 0 ;  /* 0x00000000ff777431 */ /* 0x000fe200000001ff */
[----:B------:R-:W-:Y:S02]  /*17e0*/  MOV R81, RZ ;  /* 0x000000ff00517202 */ /* 0x000fe40000000f00 */
[----:B------:R-:W-:Y:S02]  /*17f0*/  MOV R67, RZ ;  /* 0x000000ff00437202 */ /* 0x000fe40000000f00 */
[----:B------:R-:W-:Y:S02]  /*1800*/  MOV R69, RZ ;  /* 0x000000ff00457202 */ /* 0x000fe40000000f00 */
[----:B------:R-:W-:-:S02]  /*1810*/  MOV R129, RZ ;  /* 0x000000ff00817202 */ /* 0x000fc40000000f00 */
[----:B------:R-:W-:Y:S02]  /*1820*/  MOV R123, RZ ;  /* 0x000000ff007b7202 */ /* 0x000fe40000000f00 */
[----:B------:R-:W-:Y:S01]  /*1830*/  MOV R91, RZ ;  /* 0x000000ff005b7202 */ /* 0x000fe20000000f00 */
        /* <DEDUP_REMOVED lines=46> */
[----:B--2---:R-:W-:Y:S01]  /*1b20*/  FFMA.FTZ R18, R52, R137, R11 ;  /* 0x0000008934127223 */ /* 0x004fe2000001000b */
[----:B------:R-:W-:-:S03]  /*1b30*/  HFMA2 R55, -RZ, RZ, 0, 0 ;  /* 0x00000000ff377431 */ /* 0x000fc600000001ff */
[----:B---3--:R-:W-:Y:S01]  /*1b40*/  FFMA.FTZ R11, R53, R100, R18 ;  /* 0x00000064350b7223 */ /* 0x008fe20000010012 */
[----:B------:R-:W-:Y:S01]  /*1b50*/  CS2R R56, SRZ ;  /* 0x0000000000387805 */ /* 0x000fe2000001ff00 */
        /* <DEDUP_REMOVED lines=62> */
.L_x_12427:
        /* <DEDUP_REMOVED lines=11> */
[----:B-1-3--:R-:W-:Y:S01]  /*1ff0*/  IMAD.WIDE.U32 R4, R104, UR36, RZ ;  /* 0x0000002468047c25 */ /* 0x00afe2000f8e00ff */
        /* <DEDUP_REMOVED lines=28> */
[-C--:B------:R-:W-:Y:S01]  /*21c0*/  FMUL.FTZ R15, R58, R14.reuse ;  /* 0x0000000e3a0f7220 */ /* 0x080fe20000410000 */
[----:B------:R-:W-:-:S04]  /*21d0*/  FMUL.FTZ R132, R72, R14 ;  /* 0x0000000e48847220 */ /* 0x000fc80000410000 */
[----:B------:R0:W-:Y:S08]  /*21e0*/  MUFU.EX2 R118, R6 ;  /* 0x0000000600767308 */ /* 0x0001f00000000800 */
[----:B------:R1:W-:Y:S01]  /*21f0*/  MUFU.EX2 R108, R7 ;  /* 0x00000007006c7308 */ /* 0x0003e20000000800 */
[----:B0-----:R-:W-:-:S04]  /*2200*/  FMUL.FTZ R6, R62, R9 ;  /* 0x000000093e067220 */ /* 0x001fc80000410000 */
[----:B------:R-:W-:Y:S01]  /*2210*/  FMUL.RZ R122, R6, 0.15915493667125701904 ;  /* 0x3e22f983067a7820 */ /* 0x000fe2000040c000 */
[----:B------:R-:W-:Y:S02]  /*2220*/  FMUL.FTZ R6, R62, R14 ;  /* 0x0000000e3e067220 */ /* 0x000fe40000410000 */
[----:B------:R0:W-:Y:S01]  /*2230*/  MUFU.COS R112, R110 ;  /* 0x0000006e00707308 */ /* 0x0001e20000000000 */
[----:B-1----:R-:W-:-:S07]  /*2240*/  FMUL.FTZ R7, R105, R9 ;  /* 0x0000000969077220 */ /* 0x002fce0000410000 */
[----:B------:R-:W-:Y:S01]  /*2250*/  MUFU.SIN R135, R116 ;  /* 0x0000007400877308 */ /* 0x000fe20000000400 */
[----:B0-----:R-:W-:Y:S01]  /*2260*/  FMUL.RZ R110, R12, 0.15915493667125701904 ;  /* 0x3e22f9830c6e7820 */ /* 0x001fe2000040c000 */
[----:B------:R-:W-:-:S06]  /*2270*/  FMUL.FTZ R12, R103, R14 ;  /* 0x0000000e670c7220 */ /* 0x000fcc0000410000 */
[----:B------:R0:W-:Y:S08]  /*2280*/  MUFU.COS R137, R116 ;  /* 0x0000007400897308 */ /* 0x0001f00000000000 */
[----:B------:R1:W-:Y:S01]  /*2290*/  MUFU.EX2 R120, R6 ;  /* 0x0000000600787308 */ /* 0x0003e20000000800 */
[----:B0-----:R-:W-:Y:S01]  /*22a0*/  FMUL.RZ R116, R7, 0.15915493667125701904 ;  /* 0x3e22f98307747820 */ /* 0x001fe2000040c000 */
[----:B------:R-:W-:-:S06]  /*22b0*/  FMUL.FTZ R7, R105, R14 ;  /* 0x0000000e69077220 */ /* 0x000fcc0000410000 */
[----:B------:R-:W-:Y:S01]  /*22c0*/  MUFU.SIN R139, R110 ;  /* 0x0000006e008b7308 */ /* 0x000fe20000000400 */
[----:B-1----:R-:W-:-:S07]  /*22d0*/  FMUL.FTZ R6, R107, R9 ;  /* 0x000000096b067220 */ /* 0x002fce0000410000 */
[----:B------:R-:W-:Y:S08]  /*22e0*/  MUFU.COS R141, R110 ;  /* 0x0000006e008d7308 */ /* 0x000ff00000000000 */
[----:B------:R0:W-:Y:S08]  /*22f0*/  MUFU.EX2 R110, R7 ;  /* 0x00000007006e7308 */ /* 0x0001f00000000800 */
        /* <DEDUP_REMOVED lines=8> */
[----:B------:R0:W-:Y:S08]  /*2380*/  MUFU.COS R149, R116 ;  /* 0x0000007400957308 */ /* 0x0001f00000000000 */
[----:B------:R1:W-:Y:S01]  /*2390*/  MUFU.EX2 R162, R6 ;  /* 0x0000000600a27308 */ /* 0x0003e20000000800 */
[----:B0-----:R-:W-:-:S04]  /*23a0*/  FMUL.FTZ R116, R109, R9 ;  /* 0x000000096d747220 */ /* 0x001fc80000410000 */
[----:B------:R-:W-:Y:S01]  /*23b0*/  FMUL.RZ R128, R116, 0.15915493667125701904 ;  /* 0x3e22f98374807820 */ /* 0x000fe2000040c000 */
[----:B------:R-:W-:Y:S02]  /*23c0*/  FMUL.FTZ R116, R109, R14 ;  /* 0x0000000e6d747220 */ /* 0x000fe40000410000 */
[----:B------:R-:W-:Y:S01]  /*23d0*/  MUFU.COS R13, R114 ;  /* 0x00000072000d7308 */ /* 0x000fe20000000000 */
[----:B-1----:R-:W-:-:S07]  /*23e0*/  FMUL.FTZ R6, R68, R9 ;  /* 0x0000000944067220 */ /* 0x002fce0000410000 */
[----:B------:R0:W-:Y:S08]  /*23f0*/  MUFU.EX2 R166, R7 ;  /* 0x0000000700a67308 */ /* 0x0001f00000000800 */
[----:B------:R1:W-:Y:S01]  /*2400*/  MUFU.SIN R133, R114 ;  /* 0x0000007200857308 */ /* 0x0003e20000000400 */
[----:B0-----:R-:W-:-:S04]  /*2410*/  FMUL.FTZ R7, R111, R9 ;  /* 0x000000096f077220 */ /* 0x001fc80000410000 */
[----:B------:R-:W-:Y:S01]  /*2420*/  FMUL.RZ R130, R7, 0.15915493667125701904 ;  /* 0x3e22f98307827820 */ /* 0x000fe2000040c000 */
[----:B------:R-:W-:Y:S02]  /*2430*/  FMUL.FTZ R7, R111, R14 ;  /* 0x0000000e6f077220 */ /* 0x000fe40000410000 */
[----:B------:R-:W-:Y:S01]  /*2440*/  MUFU.EX2 R12, R12 ;  /* 0x0000000c000c7308 */ /* 0x000fe20000000800 */
[----:B-1----:R-:W-:-:S04]  /*2450*/  FMUL.FTZ R114, R64, R9 ;  /* 0x0000000940727220 */ /* 0x002fc80000410000 */
[----:B------:R-:W-:Y:S01]  /*2460*/  FMUL.RZ R124, R114, 0.15915493667125701904 ;  /* 0x3e22f983727c7820 */ /* 0x000fe2000040c000 */
[-C--:B------:R-:W-:Y:S02]  /*2470*/  FMUL.FTZ R114, R64, R14.reuse ;  /* 0x0000000e40727220 */ /* 0x080fe40000410000 */
[----:B------:R-:W-:Y:S08]  /*2480*/  MUFU.SIN R155, R122 ;  /* 0x0000007a009b7308 */ /* 0x000ff00000000400 */
[----:B------:R0:W1:Y:S08]  /*2490*/  MUFU.COS R157, R122 ;  /* 0x0000007a009d7308 */ /* 0x0000700000000000 */
[----:B------:R4:W-:Y:S01]  /*24a0*/  MUFU.EX2 R169, R116 ;  /* 0x0000007400a97308 */ /* 0x0009e20000000800 */
[----:B0-----:R-:W-:Y:S01]  /*24b0*/  FMUL.RZ R122, R6, 0.15915493667125701904 ;  /* 0x3e22f983067a7820 */ /* 0x001fe2000040c000 */
[----:B------:R-:W-:-:S06]  /*24c0*/  FMUL.FTZ R6, R68, R14 ;  /* 0x0000000e44067220 */ /* 0x000fcc0000410000 */
[----:B------:R0:W-:Y:S01]  /*24d0*/  MUFU.EX2 R172, R6 ;  /* 0x0000000600ac7308 */ /* 0x0001e20000000800 */
[----:B----4-:R-:W-:Y:S01]  /*24e0*/  FMUL.FTZ R116, R70, R9 ;  /* 0x0000000946747220 */ /* 0x010fe20000410000 */
[C---:B-1----:R-:W-:Y:S01]  /*24f0*/  FMUL.FTZ R160, R162.reuse, R157 ;  /* 0x0000009da2a07220 */ /* 0x042fe20000410000 */
[----:B------:R-:W-:Y:S02]  /*2500*/  FMUL.FTZ R162, R162, R155 ;  /* 0x0000009ba2a27220 */ /* 0x000fe40000410000 */
[----:B------:R-:W-:Y:S01]  /*2510*/  FMUL.RZ R138, R116, 0.15915493667125701904 ;  /* 0x3e22f983748a7820 */ /* 0x000fe2000040c000 */
[----:B------:R-:W-:Y:S02]  /*2520*/  FMUL.FTZ R116, R70, R14 ;  /* 0x0000000e46747220 */ /* 0x000fe40000410000 */
[----:B------:R1:W-:Y:S01]  /*2530*/  MUFU.EX2 R177, R7 ;  /* 0x0000000700b17308 */ /* 0x0003e20000000800 */
[----:B0-----:R-:W-:-:S04]  /*2540*/  FMUL.FTZ R6, R113, R9 ;  /* 0x0000000971067220 */ /* 0x001fc80000410000 */
[----:B------:R-:W-:Y:S01]  /*2550*/  FMUL.RZ R142, R6, 0.15915493667125701904 ;  /* 0x3e22f983068e7820 */ /* 0x000fe2000040c000 */
[-C--:B---3--:R-:W-:Y:S02]  /*2560*/  FMUL.FTZ R6, R2, R5.reuse ;  /* 0x0000000502067220 */ /* 0x088fe40000410000 */
[----:B------:R-:W-:Y:S01]  /*2570*/  MUFU.EX2 R15, R15 ;  /* 0x0000000f000f7308 */ /* 0x000fe20000000800 */
[C---:B-1----:R-:W-:Y:S01]  /*2580*/  FMUL.FTZ R7, R3.reuse, R5 ;  /* 0x0000000503077220 */ /* 0x042fe20000410000 */
[-C--:B------:R-:W-:Y:S01]  /*2590*/  FMUL.FTZ R5, R72, R9.reuse ;  /* 0x0000000948057220 */ /* 0x080fe20000410000 */
[-C--:B------:R-:W-:Y:S02]  /*25a0*/  FFMA.FTZ R3, R3, R4.reuse, R6 ;  /* 0x0000000403037223 */ /* 0x080fe40000010006 */
[----:B------:R-:W-:Y:S01]  /*25b0*/  FFMA.FTZ R7, R2, R4, -R7 ;  /* 0x0000000402077223 */ /* 0x000fe20000010807 */
[----:B------:R-:W-:Y:S01]  /*25c0*/  FMUL.FTZ R2, R115, R9 ;  /* 0x0000000973027220 */ /* 0x000fe20000410000 */
[----:B------:R-:W-:Y:S01]  /*25d0*/  FMUL.RZ R4, R5, 0.15915493667125701904 ;  /* 0x3e22f98305047820 */ /* 0x000fe2000040c000 */
[----:B------:R-:W-:Y:S01]  /*25e0*/  MUFU.SIN R159, R126 ;  /* 0x0000007e009f7308 */ /* 0x000fe20000000400 */
[-C--:B------:R-:W-:Y:S01]  /*25f0*/  FMUL.FTZ R154, R82, R7.reuse ;  /* 0x00000007529a7220 */ /* 0x080fe20000410000 */
[-C--:B------:R-:W-:Y:S01]  /*2600*/  FMUL.FTZ R173, R84, R7.reuse ;  /* 0x0000000754ad7220 */ /* 0x080fe20000410000 */
[-C--:B------:R-:W-:Y:S01]  /*2610*/  FMUL.FTZ R182, R86, R7.reuse ;  /* 0x0000000756b67220 */ /* 0x080fe20000410000 */
[-C--:B------:R-:W-:Y:S01]  /*2620*/  FMUL.FTZ R186, R88, R7.reuse ;  /* 0x0000000758ba7220 */ /* 0x080fe20000410000 */
[-C--:B------:R-:W-:Y:S01]  /*2630*/  FMUL.FTZ R188, R90, R7.reuse ;  /* 0x000000075abc7220 */ /* 0x080fe20000410000 */
[-C--:B------:R-:W-:Y:S01]  /*2640*/  FMUL.FTZ R190, R92, R7.reuse ;  /* 0x000000075cbe7220 */ /* 0x080fe20000410000 */
[-C--:B------:R-:W-:Y:S01]  /*2650*/  FMUL.FTZ R192, R94, R7.reuse ;  /* 0x000000075ec07220 */ /* 0x080fe20000410000 */
[----:B------:R-:W0:Y:S01]  /*2660*/  MUFU.COS R161, R126 ;  /* 0x0000007e00a17308 */ /* 0x000e220000000000 */
[-C--:B------:R-:W-:Y:S01]  /*2670*/  FMUL.FTZ R150, R96, R7.reuse ;  /* 0x0000000760967220 */ /* 0x080fe20000410000 */
[-C--:B------:R-:W-:Y:S01]  /*2680*/  FMUL.FTZ R148, R98, R7.reuse ;  /* 0x0000000762947220 */ /* 0x080fe20000410000 */
[----:B------:R-:W-:Y:S01]  /*2690*/  FMUL.FTZ R144, R102, R7 ;  /* 0x0000000766907220 */ /* 0x000fe20000410000 */
[-C--:B------:R-:W-:Y:S01]  /*26a0*/  FMUL.FTZ R152, R82, -R3.reuse ;  /* 0x8000000352987220 */ /* 0x080fe20000410000 */
[-C--:B------:R-:W-:Y:S01]  /*26b0*/  FMUL.FTZ R176, R84, -R3.reuse ;  /* 0x8000000354b07220 */ /* 0x080fe20000410000 */
[-C--:B------:R-:W-:Y:S01]  /*26c0*/  FMUL.FTZ R184, R86, -R3.reuse ;  /* 0x8000000356b87220 */ /* 0x080fe20000410000 */
[-C--:B------:R-:W-:Y:S01]  /*26d0*/  FMUL.FTZ R187, R88, -R3.reuse ;  /* 0x8000000358bb7220 */ /* 0x080fe20000410000 */
[----:B------:R-:W-:Y:S01]  /*26e0*/  MUFU.SIN R126, R130 ;  /* 0x00000082007e7308 */ /* 0x000fe20000000400 */
[-C--:B------:R-:W-:Y:S01]  /*26f0*/  FMUL.FTZ R189, R90, -R3.reuse ;  /* 0x800000035abd7220 */ /* 0x080fe20000410000 */
[-C--:B------:R-:W-:Y:S01]  /*2700*/  FMUL.FTZ R191, R92, -R3.reuse ;  /* 0x800000035cbf7220 */ /* 0x080fe20000410000 */
[-C--:B------:R-:W-:Y:S01]  /*2710*/  FMUL.FTZ R193, R94, -R3.reuse ;  /* 0x800000035ec17220 */ /* 0x080fe20000410000 */
[-C--:B------:R-:W-:Y:S01]  /*2720*/  FMUL.FTZ R194, R96, -R3.reuse ;  /* 0x8000000360c27220 */ /* 0x080fe20000410000 */
[-C--:B------:R-:W-:Y:S01]  /*2730*/  FMUL.FTZ R146, R98, -R3.reuse ;  /* 0x8000000362927220 */ /* 0x080fe20000410000 */
[----:B------:R-:W-:-:S02]  /*2740*/  FMUL.FTZ R196, R102, -R3 ;  /* 0x8000000366c47220 */ /* 0x000fc40000410000 */
[----:B------:R1:W3:Y:S01]  /*2750*/  MUFU.COS R174, R130 ;  /* 0x0000008200ae7308 */ /* 0x0002e20000000000 */
[C---:B0-----:R-:W-:Y:S01]  /*2760*/  FMUL.FTZ R164, R166.reuse, R161 ;  /* 0x000000a1a6a47220 */ /* 0x041fe20000410000 */
[----:B------:R-:W-:Y:S01]  /*2770*/  FMUL.FTZ R166, R166, R159 ;  /* 0x0000009fa6a67220 */ /* 0x000fe20000410000 */
[----:B------:R-:W-:-:S05]  /*2780*/  FMUL.FTZ R161, R100, -R3 ;  /* 0x8000000364a17220 */ /* 0x000fca0000410000 */
[----:B------:R-:W-:Y:S01]  /*2790*/  MUFU.SIN R163, R122 ;  /* 0x0000007a00a37308 */ /* 0x000fe20000000400 */
[C---:B-1----:R-:W-:Y:S01]  /*27a0*/  FMUL.FTZ R130, R118.reuse, R13 ;  /* 0x0000000d76827220 */ /* 0x042fe20000410000 */
[----:B------:R-:W-:Y:S01]  /*27b0*/  FMUL.FTZ R118, R118, R133 ;  /* 0x0000008576767220 */ /* 0x000fe20000410000 */
[----:B------:R-:W-:-:S05]  /*27c0*/  FMUL.FTZ R133, R12, R141 ;  /* 0x0000008d0c857220 */ /* 0x000fca0000410000 */
[----:B------:R0:W1:Y:S01]  /*27d0*/  MUFU.COS R165, R122 ;  /* 0x0000007a00a57308 */ /* 0x0000620000000000 */
[C---:B---3--:R-:W-:Y:S01]  /*27e0*/  FMUL.FTZ R174, R177.reuse, R174 ;  /* 0x000000aeb1ae7220 */ /* 0x048fe20000410000 */
[----:B------:R-:W-:Y:S01]  /*27f0*/  FMUL.FTZ R177, R177, R126 ;  /* 0x0000007eb1b17220 */ /* 0x000fe20000410000 */
[----:B------:R-:W-:-:S05]  /*2800*/  FMUL.FTZ R126, R0, -R3 ;  /* 0x80000003007e7220 */ /* 0x000fca0000410000 */
[----:B------:R3:W-:Y:S01]  /*2810*/  MUFU.EX2 R185, R116 ;  /* 0x0000007400b97308 */ /* 0x0007e20000000800 */
[-C--:B0-----:R-:W-:Y:S01]  /*2820*/  FMUL.FTZ R122, R113, R14.reuse ;  /* 0x0000000e717a7220 */ /* 0x081fe20000410000 */
[----:B------:R-:W-:-:S06]  /*2830*/  FMUL.FTZ R14, R115, R14 ;  /* 0x0000000e730e7220 */ /* 0x000fcc0000410000 */
[----:B------:R-:W-:Y:S01]  /*2840*/  MUFU.SIN R151, R124 ;  /* 0x0000007c00977308 */ /* 0x000fe20000000400 */
[----:B---3--:R-:W-:Y:S01]  /*2850*/  FMUL.FTZ R116, R12, R139 ;  /* 0x0000008b0c747220 */ /* 0x008fe20000410000 */
[----:B------:R-:W-:Y:S01]  /*2860*/  FMUL.RZ R12, R2, 0.15915493667125701904 ;  /* 0x3e22f983020c7820 */ /* 0x000fe2000040c000 */
[----:B------:R-:W-:Y:S01]  /*2870*/  IADD3 R2, PT, PT, R104, UR16, RZ ;  /* 0x0000001068027c10 */ /* 0x000fe2000fffe0ff */
[----:B-1----:R-:W-:Y:S01]  /*2880*/  FMUL.FTZ R170, R172, R165 ;  /* 0x000000a5acaa7220 */ /* 0x002fe20000410000 */
[----:B------:R-:W-:Y:S01]  /*2890*/  @P2 IADD3 R2, PT, PT, R20, 0x200, RZ ;  /* 0x0000020014022810 */ /* 0x000fe20007ffe0ff */
[----:B------:R-:W-:Y:S02]  /*28a0*/  FMUL.FTZ R172, R172, R163 ;  /* 0x000000a3acac7220 */ /* 0x000fe40000410000 */
[----:B------:R-:W-:Y:S01]  /*28b0*/  MUFU.COS R153, R124 ;  /* 0x0000007c00997308 */ /* 0x000fe20000000000 */
[----:B------:R-:W-:-:S07]  /*28c0*/  LEA R2, R2, UR20, 0x3 ;  /* 0x0000001402027c11 */ /* 0x000fce000f8e18ff */
[----:B------:R-:W-:Y:S08]  /*28d0*/  MUFU.SIN R124, R128 ;  /* 0x00000080007c7308 */ /* 0x000ff00000000400 */
[----:B------:R-:W0:Y:S08]  /*28e0*/  MUFU.COS R168, R128 ;  /* 0x0000008000a87308 */ /* 0x000e300000000000 */
[----:B------:R-:W1:Y:S08]  /*28f0*/  MUFU.COS R134, R138 ;  /* 0x0000008a00867308 */ /* 0x000e700000000000 */
[----:B------:R-:W-:Y:S01]  /*2900*/  MUFU.COS R140, R142 ;  /* 0x0000008e008c7308 */ /* 0x000fe20000000000 */
[C---:B0-----:R-:W-:Y:S01]  /*2910*/  FMUL.FTZ R168, R169.reuse, R168 ;  /* 0x000000a8a9a87220 */ /* 0x041fe20000410000 */
[----:B------:R-:W-:Y:S01]  /*2920*/  FMUL.FTZ R169, R169, R124 ;  /* 0x0000007ca9a97220 */ /* 0x000fe20000410000 */
[----:B------:R-:W-:-:S05]  /*2930*/  FMUL.FTZ R124, R74, -R3 ;  /* 0x800000034a7c7220 */ /* 0x000fca0000410000 */
[----:B------:R0:W3:Y:S01]  /*2940*/  MUFU.EX2 R183, R122 ;  /* 0x0000007a00b77308 */ /* 0x0000e20000000800 */
[----:B-1----:R-:W-:Y:S01]  /*2950*/  FMUL.FTZ R181, R185, R134 ;  /* 0x00000086b9b57220 */ /* 0x002fe20000410000 */
[----:B------:R-:W-:-:S06]  /*2960*/  FMUL.FTZ R134, R78, -R3 ;  /* 0x800000034e867220 */ /* 0x000fcc0000410000 */
[----:B------:R-:W1:Y:S01]  /*2970*/  MUFU.EX2 R114, R114 ;  /* 0x0000007200727308 */ /* 0x000e620000000800 */
[C---:B0-----:R-:W-:Y:S01]  /*2980*/  FMUL.FTZ R122, R120.reuse, R145 ;  /* 0x00000091787a7220 */ /* 0x041fe20000410000 */
[----:B------:R-:W-:-:S06]  /*2990*/  FMUL.FTZ R120, R120, R143 ;  /* 0x0000008f78787220 */ /* 0x000fcc0000410000 */
[----:B------:R0:W4:Y:S01]  /*29a0*/  MUFU.SIN R128, R138 ;  /* 0x0000008a00807308 */ /* 0x0001220000000400 */
[----:B---3--:R-:W-:Y:S01]  /*29b0*/  FMUL.FTZ R179, R183, R140 ;  /* 0x0000008cb7b37220 */ /* 0x008fe20000410000 */
[----:B------:R-:W-:-:S06]  /*29c0*/  FMUL.FTZ R140, R100, R7 ;  /* 0x00000007648c7220 */ /* 0x000fcc0000410000 */
[----:B------:R-:W3:Y:S01]  /*29d0*/  MUFU.SIN R136, R142 ;  /* 0x0000008e00887308 */ /* 0x000ee20000000400 */
[----:B0-----:R-:W-:Y:S01]  /*29e0*/  FMUL.FTZ R138, R110, R149 ;  /* 0x000000956e8a7220 */ /* 0x001fe20000410000 */
[C---:B-1----:R-:W-:Y:S01]  /*29f0*/  FMUL.FTZ R158, R114.reuse, R153 ;  /* 0x00000099729e7220 */ /* 0x042fe20000410000 */
[----:B------:R-:W-:Y:S01]  /*2a00*/  FMUL.FTZ R156, R114, R151 ;  /* 0x00000097729c7220 */ /* 0x000fe20000410000 */
[----:B------:R-:W-:Y:S01]  /*2a10*/  FMUL.FTZ R110, R110, R147 ;  /* 0x000000936e6e7220 */ /* 0x000fe20000410000 */
[----:B------:R-:W-:-:S03]  /*2a20*/  FMUL.FTZ R114, R74, R7 ;  /* 0x000000074a727220 */ /* 0x000fc60000410000 */
[----:B------:R0:W-:Y:S01]  /*2a30*/  MUFU.EX2 R180, R132 ;  /* 0x0000008400b47308 */ /* 0x0001e20000000800 */
[----:B----4-:R-:W-:Y:S01]  /*2a40*/  FMUL.FTZ R185, R185, R128 ;  /* 0x00000080b9b97220 */ /* 0x010fe20000410000 */
[----:B------:R-:W-:-:S06]  /*2a50*/  FMUL.FTZ R128, R0, R7 ;  /* 0x0000000700807220 */ /* 0x000fcc0000410000 */
[----:B------:R1:W-:Y:S01]  /*2a60*/  MUFU.EX2 R175, R14 ;  /* 0x0000000e00af7308 */ /* 0x0003e20000000800 */
[C---:B0-----:R-:W-:Y:S01]  /*2a70*/  FMUL.FTZ R132, R108.reuse, R137 ;  /* 0x000000896c847220 */ /* 0x041fe20000410000 */
[----:B------:R-:W-:Y:S01]  /*2a80*/  FMUL.FTZ R108, R108, R135 ;  /* 0x000000876c6c7220 */ /* 0x000fe20000410000 */
[----:B---3--:R-:W-:Y:S01]  /*2a90*/  FMUL.FTZ R183, R183, R136 ;  /* 0x00000088b7b77220 */ /* 0x008fe20000410000 */
[-C--:B------:R-:W-:Y:S01]  /*2aa0*/  FMUL.FTZ R135, R78, R7.reuse ;  /* 0x000000074e877220 */ /* 0x080fe20000410000 */
[C---:B------:R-:W-:Y:S01]  /*2ab0*/  FMUL.FTZ R136, R80.reuse, R7 ;  /* 0x0000000750887220 */ /* 0x040fe20000410000 */
[----:B------:R-:W-:Y:S02]  /*2ac0*/  FMUL.FTZ R137, R80, -R3 ;  /* 0x8000000350897220 */ /* 0x000fe40000410000 */
[----:B------:R-:W-:Y:S01]  /*2ad0*/  MUFU.SIN R5, R4 ;  /* 0x0000000400057308 */ /* 0x000fe20000000400 */
[C---:B-1----:R-:W-:Y:S01]  /*2ae0*/  FMUL.FTZ R14, R15.reuse, R112 ;  /* 0x000000700f0e7220 */ /* 0x042fe20000410000 */
[----:B------:R-:W-:Y:S01]  /*2af0*/  FMUL.FTZ R15, R15, R106 ;  /* 0x0000006a0f0f7220 */ /* 0x000fe20000410000 */
[C---:B------:R-:W-:Y:S01]  /*2b00*/  FMUL.FTZ R106, R76.reuse, R7 ;  /* 0x000000074c6a7220 */ /* 0x040fe20000410000 */
[----:B------:R-:W-:-:S03]  /*2b10*/  FMUL.FTZ R112, R76, -R3 ;  /* 0x800000034c707220 */ /* 0x000fc60000410000 */
[----:B------:R0:W-:Y:S01]  /*2b20*/  STS.64 [R2+0xca0], R14 ;  /* 0x000ca00e02007388 */ /* 0x0001e20000000a00 */
[----:B------:R-:W1:Y:S08]  /*2b30*/  MUFU.COS R13, R4 ;  /* 0x00000004000d7308 */ /* 0x000e700000000000 */
[----:B------:R-:W3:Y:S08]  /*2b40*/  MUFU.COS R6, R12 ;  /* 0x0000000c00067308 */ /* 0x000ef00000000000 */
[----:B------:R-:W4:Y:S01]  /*2b50*/  MUFU.SIN R4, R12 ;  /* 0x0000000c00047308 */ /* 0x000f220000000400 */
[C---:B-1----:R-:W-:Y:S01]  /*2b60*/  FMUL.FTZ R178, R180.reuse, R13 ;  /* 0x0000000db4b27220 */ /* 0x042fe20000410000 */
[----:B------:R-:W-:Y:S01]  /*2b70*/  FMUL.FTZ R180, R180, R5 ;  /* 0x00000005b4b47220 */ /* 0x000fe20000410000 */
[C---:B---3--:R-:W-:Y:S01]  /*2b80*/  FMUL.FTZ R171, R175.reuse, R6 ;  /* 0x00000006afab7220 */ /* 0x048fe20000410000 */
[----:B----4-:R-:W-:Y:S01]  /*2b90*/  FMUL.FTZ R175, R175, R4 ;  /* 0x00000004afaf7220 */ /* 0x010fe20000410000 */
        /* <DEDUP_REMOVED lines=11> */
.L_x_12411:
[----:B------:R-:W-:-:S06]  /*2c50*/  LEA R12, R20, UR20, 0x3 ;  /* 0x00000014140c7c11 */ /* 0x000fcc000f8e18ff */
[----:B------:R-:W0:Y:S02]  /*2c60*/  LDS.64 R12, [R12+0x1ca8] ;  /* 0x001ca8000c0c7984 */ /* 0x000e240000000a00 */
.L_x_12412:
[----:B--2---:R-:W-:Y:S05]  /*2c70*/  BSYNC.RECONVERGENT B0 ;  /* 0x0000000000007941 */ /* 0x004fea0003800200 */
.L_x_12410:
[----:B------:R-:W-:Y:S01]  /*2c80*/  FMUL.FTZ R163, R39, R58 ;  /* 0x0000003a27a37220 */ /* 0x000fe20000410000 */
[----:B------:R-:W-:Y:S01]  /*2c90*/  FMUL.FTZ R3, RZ, R118 ;  /* 0x00000076ff037220 */ /* 0x000fe20000410000 */
[----:B------:R-:W2:Y:S01]  /*2ca0*/  @P0 LDC R149, c[0x0][0x38c] ;  /* 0x0000e300ff950b82 */ /* 0x000ea20000000800 */
[----:B------:R-:W-:Y:S01]  /*2cb0*/  VOTEU.ANY UP0, P0 ;  /* 0x0000000000ff7886 */ /* 0x000fe20000000100 */
[-C--:B-1----:R-:W-:Y:S01]  /*2cc0*/  FMUL.FTZ R2, R118, R163.reuse ;  /* 0x000000a376027220 */ /* 0x082fe20000410000 */
[----:B------:R-:W-:-:S03]  /*2cd0*/  FFMA.FTZ R3, R130, R163, -R3 ;  /* 0x000000a382037223 */ /* 0x000fc60000010803 */
[----:B------:R-:W-:Y:S01]  /*2ce0*/  FFMA.FTZ R2, RZ, R130, R2 ;  /* 0x00000082ff027223 */ /* 0x000fe20000010002 */
[----:B------:R-:W-:Y:S01]  /*2cf0*/  FFMA.FTZ R3, R40, R101, R3 ;  /* 0x0000006528037223 */ /* 0x000fe20000010003 */
[----:B------:R-:W-:Y:S02]  /*2d00*/  @UP0 UIADD3 UR16, UPT, UPT, UR11, -0x2, URZ ;  /* 0xfffffffe0b100890 */ /* 0x000fe4000fffe0ff */
        /* <DEDUP_REMOVED lines=18> */
[-C--:B------:R-:W-:Y:S01]  /*2e30*/  FMUL.FTZ R3, R15, R118.reuse ;  /* 0x000000760f037220 */ /* 0x080fe20000410000 */
[----:B------:R-:W-:Y:S01]  /*2e40*/  FMUL.FTZ R2, R14, R118 ;  /* 0x000000760e027220 */ /* 0x000fe20000410000 */
[----:B------:R-:W-:Y:S01]  /*2e50*/  FFMA.FTZ R5, R43, R62, R4 ;  /* 0x0000003e2b057223 */ /* 0x000fe20000010004 */
[----:B------:R-:W-:Y:S01]  /*2e60*/  FMUL.FTZ R139, R110, R7 ;  /* 0x000000076e8b7220 */ /* 0x000fe20000410000 */
[-C--:B------:R-:W-:Y:S02]  /*2e70*/  FFMA.FTZ R3, R14, R130.reuse, -R3 ;  /* 0x000000820e037223 */ /* 0x080fe40000010803 */
[-C--:B------:R-:W-:Y:S01]  /*2e80*/  FMUL.FTZ R4, R110, R5.reuse ;  /* 0x000000056e047220 */ /* 0x080fe20000410000 */
[----:B------:R-:W-:Y:S01]  /*2e90*/  FFMA.FTZ R139, R138, R5, -R139 ;  /* 0x000000058a8b7223 */ /* 0x000fe2000001088b */
[----:B------:R-:W-:Y:S01]  /*2ea0*/  FFMA.FTZ R5, R15, R130, R2 ;  /* 0x000000820f057223 */ /* 0x000fe20000010002 */
[----:B------:R-:W-:Y:S01]  /*2eb0*/  FMUL.FTZ R2, R108, R3 ;  /* 0x000000036c027220 */ /* 0x000fe20000410000 */
[----:B------:R-:W-:Y:S01]  /*2ec0*/  FFMA.FTZ R4, R138, R7, R4 ;  /* 0x000000078a047223 */ /* 0x000fe20000010004 */
[----:B------:R-:W-:Y:S01]  /*2ed0*/  FFMA.FTZ R141, R44, R105, R139 ;  /* 0x000000692c8d7223 */ /* 0x000fe2000001008b */
[-C--:B------:R-:W-:Y:S01]  /*2ee0*/  FMUL.FTZ R7, R108, R5.reuse ;  /* 0x000000056c077220 */ /* 0x080fe20000410000 */
[----:B------:R-:W-:Y:S01]  /*2ef0*/  FFMA.FTZ R139, R132, R5, R2 ;  /* 0x00000005848b7223 */ /* 0x000fe20000010002 */
[----:B------:R-:W-:Y:S01]  /*2f00*/  FADD.FTZ R143, RZ, R4 ;  /* 0x00000004ff8f7221 */ /* 0x000fe20000010000 */
[----:B------:R-:W-:Y:S01]  /*2f10*/  FMUL.FTZ R145, R156, R141 ;  /* 0x0000008d9c917220 */ /* 0x000fe20000410000 */
[----:B------:R-:W-:-:S02]  /*2f20*/  HFMA2 R5, -RZ, RZ, 0, 9.5367431640625e-07 ;  /* 0x00000010ff057431 */ /* 0x000fc400000001ff */
[-C--:B0--3--:R-:W-:Y:S01]  /*2f30*/  FMUL.FTZ R4, R171, R13.reuse ;  /* 0x0000000dab047220 */ /* 0x089fe20000410000 */
[C---:B------:R-:W-:Y:S01]  /*2f40*/  FMUL.FTZ R2, R175.reuse, R13 ;  /* 0x0000000daf027220 */ /* 0x040fe20000410000 */
[-C--:B------:R-:W-:Y:S01]  /*2f50*/  FFMA.FTZ R145, R158, R143.reuse, R145 ;  /* 0x0000008f9e917223 */ /* 0x080fe20000010091 */
[----:B------:R-:W-:Y:S01]  /*2f60*/  FMUL.FTZ R143, R156, R143 ;  /* 0x0000008f9c8f7220 */ /* 0x000fe20000410000 */
[-C--:B------:R-:W-:Y:S01]  /*2f70*/  FFMA.FTZ R147, -R175, R12.reuse, -R4 ;  /* 0x0000000caf937223 */ /* 0x080fe20000010904 */
[----:B--2---:R-:W-:Y:S02]  /*2f80*/  @P0 IMAD R4, R149, UR16, R104 ;  /* 0x0000001095040c24 */ /* 0x004fe4000f8e0268 */
[----:B------:R-:W-:Y:S01]  /*2f90*/  FFMA.FTZ R7, R132, R3, -R7 ;  /* 0x0000000384077223 */ /* 0x000fe20000010807 */
[----:B------:R-:W-:Y:S01]  /*2fa0*/  FFMA.FTZ R142, R158, R141, -R143 ;  /* 0x0000008d9e8e7223 */ /* 0x000fe2000001088f */
[----:B------:R-:W-:Y:S01]  /*2fb0*/  FFMA.FTZ R143, R171, R12, -R2 ;  /* 0x0000000cab8f7223 */ /* 0x000fe20000010802 */
[----:B------:R-:W-:Y:S01]  /*2fc0*/  CS2R R2, SRZ ;  /* 0x0000000000027805 */ /* 0x000fe2000001ff00 */
[----:B------:R-:W-:-:S04]  /*2fd0*/  @P0 IMAD.WIDE R4, R4, R5, UR4 ;  /* 0x0000000404040e25 */ /* 0x000fc8000f8e0205 */
[C---:B------:R-:W-:Y:S01]  /*2fe0*/  FMUL.FTZ R141, R180.reuse, R147 ;  /* 0x00000093b48d7220 */ /* 0x040fe20000410000 */
[-C--:B------:R-:W-:Y:S01]  /*2ff0*/  FMUL.FTZ R149, R180, R143.reuse ;  /* 0x0000008fb4957220 */ /* 0x080fe20000410000 */
[----:B------:R-:W-:Y:S01]  /*3000*/  FADD.FTZ R145, RZ, R145 ;  /* 0x00000091ff917221 */ /* 0x000fe20000010000 */
[----:B------:R0:W2:Y:S01]  /*3010*/  @P0 LDG.E.64 R2, desc[UR22][R4.64+0x8] ;  /* 0x0000081604020981 */ /* 0x0000a2000c1e1b00 */
[----:B------:R-:W-:Y:S01]  /*3020*/  FFMA.FTZ R6, R178, R143, R141 ;  /* 0x0000008fb2067223 */ /* 0x000fe2000001008d */
[----:B------:R-:W-:Y:S01]  /*3030*/  FFMA.FTZ R141, R45, R64, R142 ;  /* 0x000000402d8d7223 */ /* 0x000fe2000001008e */
[----:B------:R-:W-:-:S03]  /*3040*/  FMUL.FTZ R200, R116, R7 ;  /* 0x0000000774c87220 */ /* 0x000fc60000410000 */
[C---:B------:R-:W-:Y:S01]  /*3050*/  FMUL.FTZ R143, R162.reuse, R141 ;  /* 0x0000008da28f7220 */ /* 0x040fe20000410000 */
[----:B------:R-:W-:Y:S01]  /*3060*/  FMUL.FTZ R202, R162, R145 ;  /* 0x00000091a2ca7220 */ /* 0x000fe20000410000 */
[----:B------:R-:W-:Y:S02]  /*3070*/  FMUL.FTZ R198, R116, R139 ;  /* 0x0000008b74c67220 */ /* 0x000fe40000410000 */
[C---:B------:R-:W-:Y:S01]  /*3080*/  FFMA.FTZ R143, R160.reuse, R145, R143 ;  /* 0x00000091a08f7223 */ /* 0x040fe2000001008f */
[C---:B------:R-:W-:Y:S01]  /*3090*/  FFMA.FTZ R139, R133.reuse, R139, R200 ;  /* 0x0000008b858b7223 */ /* 0x040fe200000100c8 */
[----:B------:R-:W-:Y:S02]  /*30a0*/  FFMA.FTZ R141, R160, R141, -R202 ;  /* 0x0000008da08d7223 */ /* 0x000fe400000108ca */
[----:B------:R-:W-:Y:S01]  /*30b0*/  FADD.FTZ R143, RZ, R143 ;  /* 0x0000008fff8f7221 */ /* 0x000fe20000010000 */
[----:B------:R-:W-:Y:S01]  /*30c0*/  FFMA.FTZ R7, R133, R7, -R198 ;  /* 0x0000000785077223 */ /* 0x000fe200000108c6 */
[----:B0-----:R-:W-:Y:S01]  /*30d0*/  FMUL.FTZ R5, R120, R139 ;  /* 0x0000008b78057220 */ /* 0x001fe20000410000 */
[----:B------:R-:W-:Y:S01]  /*30e0*/  FFMA.FTZ R141, R46, R107, R141 ;  /* 0x0000006b2e8d7223 */ /* 0x000fe2000001008d */
[----:B------:R-:W-:Y:S01]  /*30f0*/  FMUL.FTZ R145, R166, R143 ;  /* 0x0000008fa6917220 */ /* 0x000fe20000410000 */
[-C--:B------:R-:W-:Y:S01]  /*3100*/  FMUL.FTZ R4, R120, R7.reuse ;  /* 0x0000000778047220 */ /* 0x080fe20000410000 */
[----:B------:R-:W-:Y:S01]  /*3110*/  FFMA.FTZ R5, R122, R7, -R5 ;  /* 0x000000077a057223 */ /* 0x000fe20000010805 */
[-C--:B------:R-:W-:Y:S01]  /*3120*/  FMUL.FTZ R200, R166, R141.reuse ;  /* 0x0000008da6c87220 */ /* 0x080fe20000410000 */
[----:B------:R-:W-:Y:S01]  /*3130*/  FFMA.FTZ R198, R164, R141, -R145 ;  /* 0x0000008da4c67223 */ /* 0x000fe20000010891 */
[----:B------:R-:W-:Y:S01]  /*3140*/  FFMA.FTZ R139, R122, R139, R4 ;  /* 0x0000008b7a8b7223 */ /* 0x000fe20000010004 */
[----:B------:R-:W-:Y:S01]  /*3150*/  FMUL.FTZ R7, R110, R5 ;  /* 0x000000056e077220 */ /* 0x000fe20000410000 */
[----:B------:R-:W-:Y:S01]  /*3160*/  FFMA.FTZ R200, R164, R143, R200 ;  /* 0x0000008fa4c87223 */ /* 0x000fe200000100c8 */
[----:B------:R-:W-:Y:S01]  /*3170*/  FFMA.FTZ R198, R47, R66, R198 ;  /* 0x000000422fc67223 */ /* 0x000fe200000100c6 */
[-C--:B------:R-:W-:Y:S01]  /*3180*/  FMUL.FTZ R4, R110, R139.reuse ;  /* 0x0000008b6e047220 */ /* 0x080fe20000410000 */
[C---:B------:R-:W-:Y:S01]  /*3190*/  FFMA.FTZ R7, R138.reuse, R139, R7 ;  /* 0x0000008b8a077223 */ /* 0x040fe20000010007 */
[----:B------:R-:W-:Y:S01]  /*31a0*/  FADD.FTZ R200, RZ, R200 ;  /* 0x000000c8ffc87221 */ /* 0x000fe20000010000 */
[C---:B------:R-:W-:Y:S01]  /*31b0*/  FMUL.FTZ R143, R169.reuse, R198 ;  /* 0x000000c6a98f7220 */ /* 0x040fe20000410000 */
[----:B------:R-:W-:Y:S01]  /*31c0*/  FFMA.FTZ R5, R138, R5, -R4 ;  /* 0x000000058a057223 */ /* 0x000fe20000010804 */
[----:B------:R-:W-:Y:S01]  /*31d0*/  FMUL.FTZ R139, R156, R7 ;  /* 0x000000079c8b7220 */ /* 0x000fe20000410000 */
[-C--:B------:R-:W-:Y:S01]  /*31e0*/  FMUL.FTZ R141, R169, R200.reuse ;  /* 0x000000c8a98d7220 */ /* 0x080fe20000410000 */
[----:B------:R-:W-:Y:S01]  /*31f0*/  FFMA.FTZ R143, R168, R200, R143 ;  /* 0x000000c8a88f7223 */ /* 0x000fe2000001008f */
[-C--:B------:R-:W-:Y:S01]  /*3200*/  FMUL.FTZ R4, R156, R5.reuse ;  /* 0x000000059c047220 */ /* 0x080fe20000410000 */
[----:B------:R-:W-:Y:S01]  /*3210*/  FFMA.FTZ R139, R158, R5, -R139 ;  /* 0x000000059e8b7223 */ /* 0x000fe2000001088b */
        /* <DEDUP_REMOVED lines=10> */
[----:B------:R-:W-:Y:S01]  /*32c0*/  FFMA.FTZ R139, R160, R139, -R4 ;  /* 0x0000008ba08b7223 */ /* 0x000fe20000010804 */
[----:B------:R-:W-:Y:S01]  /*32d0*/  FMUL.FTZ R7, R166, R5 ;  /* 0x00000005a6077220 */ /* 0x000fe20000410000 */
[----:B------:R-:W-:Y:S01]  /*32e0*/  FFMA.FTZ R200, R170, R143, R200 ;  /* 0x0000008faac87223 */ /* 0x000fe200000100c8 */
[----:B------:R-:W-:Y:S01]  /*32f0*/  FFMA.FTZ R141, R49, R68, R198 ;  /* 0x00000044318d7223 */ /* 0x000fe200000100c6 */
[-C--:B------:R-:W-:Y:S01]  /*3300*/  FMUL.FTZ R4, R166, R139.reuse ;  /* 0x0000008ba6047220 */ /* 0x080fe20000410000 */
[C---:B------:R-:W-:Y:S01]  /*3310*/  FFMA.FTZ R7, R164.reuse, R139, -R7 ;  /* 0x0000008ba4077223 */ /* 0x040fe20000010807 */
[----:B------:R-:W-:Y:S01]  /*3320*/  FADD.FTZ R200, RZ, R200 ;  /* 0x000000c8ffc87221 */ /* 0x000fe20000010000 */
[----:B------:R-:W-:Y:S01]  /*3330*/  FMUL.FTZ R139, R177, R141 ;  /* 0x0000008db18b7220 */ /* 0x000fe20000410000 */
[----:B------:R-:W-:-:S02]  /*3340*/  FFMA.FTZ R4, R164, R5, R4 ;  /* 0x00000005a4047223 */ /* 0x000fc40000010004 */
[-C--:B------:R-:W-:Y:S01]  /*3350*/  FMUL.FTZ R202, R177, R200.reuse ;  /* 0x000000c8b1ca7220 */ /* 0x080fe20000410000 */
[C---:B------:R-:W-:Y:S01]  /*3360*/  FFMA.FTZ R139, R174.reuse, R200, R139 ;  /* 0x000000c8ae8b7223 */ /* 0x040fe2000001008b */
[C---:B------:R-:W-:Y:S01]  /*3370*/  FMUL.FTZ R5, R169.reuse, R7 ;  /* 0x00000007a9057220 */ /* 0x040fe20000410000 */
[-C--:B------:R-:W-:Y:S01]  /*3380*/  FMUL.FTZ R198, R169, R4.reuse ;  /* 0x00000004a9c67220 */ /* 0x080fe20000410000 */
[----:B------:R-:W-:Y:S01]  /*3390*/  FFMA.FTZ R141, R174, R141, -R202 ;  /* 0x0000008dae8d7223 */ /* 0x000fe200000108ca */
[----:B------:R-:W-:Y:S01]  /*33a0*/  FADD.FTZ R200, RZ, R139 ;  /* 0x0000008bffc87221 */ /* 0x000fe20000010000 */
[C---:B------:R-:W-:Y:S01]  /*33b0*/  FFMA.FTZ R5, R168.reuse, R4, R5 ;  /* 0x00000004a8057223 */ /* 0x040fe20000010005 */
[----:B------:R-:W-:Y:S01]  /*33c0*/  FFMA.FTZ R7, R168, R7, -R198 ;  /* 0x00000007a8077223 */ /* 0x000fe200000108c6 */
[----:B------:R-:W-:Y:S01]  /*33d0*/  FFMA.FTZ R198, R50, R111, R141 ;  /* 0x0000006f32c67223 */ /* 0x000fe2000001008d */
        /* <DEDUP_REMOVED lines=9> */
[CC--:B------:R-:W-:Y:S01]  /*3470*/  FMUL.FTZ R5, R177.reuse, R139.reuse ;  /* 0x0000008bb1057220 */ /* 0x0c0fe20000410000 */
[----:B------:R-:W-:Y:S01]  /*3480*/  FMUL.FTZ R198, R177, R4 ;  /* 0x00000004b1c67220 */ /* 0x000fe20000410000 */
[----:B------:R-:W-:Y:S01]  /*3490*/  FADD.FTZ R204, RZ, R141 ;  /* 0x0000008dffcc7221 */ /* 0x000fe20000010000 */
[C---:B------:R-:W-:Y:S01]  /*34a0*/  FMUL.FTZ R206, R183.reuse, R202 ;  /* 0x000000cab7ce7220 */ /* 0x040fe20000410000 */
[C---:B------:R-:W-:Y:S01]  /*34b0*/  FFMA.FTZ R4, R174.reuse, R4, R5 ;  /* 0x00000004ae047223 */ /* 0x040fe20000010005 */
[----:B------:R-:W-:Y:S01]  /*34c0*/  FFMA.FTZ R198, R174, R139, -R198 ;  /* 0x0000008baec67223 */ /* 0x000fe200000108c6 */
[-C--:B------:R-:W-:Y:S01]  /*34d0*/  FMUL.FTZ R7, R183, R204.reuse ;  /* 0x000000ccb7077220 */ /* 0x080fe20000410000 */
[----:B------:R-:W-:Y:S01]  /*34e0*/  FFMA.FTZ R206, R179, R204, R206 ;  /* 0x000000ccb3ce7223 */ /* 0x000fe200000100ce */
[C---:B------:R-:W-:Y:S01]  /*34f0*/  FMUL.FTZ R200, R185.reuse, R4 ;  /* 0x00000004b9c87220 */ /* 0x040fe20000410000 */
[----:B------:R-:W-:Y:S01]  /*3500*/  FMUL.FTZ R5, R185, R198 ;  /* 0x000000c6b9057220 */ /* 0x000fe20000410000 */
[----:B------:R-:W-:Y:S01]  /*3510*/  FFMA.FTZ R7, R179, R202, -R7 ;  /* 0x000000cab3077223 */ /* 0x000fe20000010807 */
[----:B------:R-:W-:Y:S01]  /*3520*/  FADD.FTZ R139, RZ, R206 ;  /* 0x000000ceff8b7221 */ /* 0x000fe20000010000 */
[C---:B------:R-:W-:Y:S01]  /*3530*/  FFMA.FTZ R200, R181.reuse, R198, -R200 ;  /* 0x000000c6b5c87223 */ /* 0x040fe200000108c8 */
[----:B------:R-:W-:Y:S01]  /*3540*/  FFMA.FTZ R4, R181, R4, R5 ;  /* 0x00000004b5047223 */ /* 0x000fe20000010005 */
[C---:B------:R-:W-:Y:S01]  /*3550*/  FMUL.FTZ R198, R175.reuse, R196 ;  /* 0x000000c4afc67220 */ /* 0x040fe20000410000 */
[----:B------:R-:W-:Y:S01]  /*3560*/  FFMA.FTZ R7, R52, R113, R7 ;  /* 0x0000007134077223 */ /* 0x000fe20000010007 */
[C---:B------:R-:W-:Y:S01]  /*3570*/  FMUL.FTZ R5, R180.reuse, R139 ;  /* 0x0000008bb4057220 */ /* 0x040fe20000410000 */
[-C--:B------:R-:W-:Y:S01]  /*3580*/  FMUL.FTZ R143, R175, R144.reuse ;  /* 0x00000090af8f7220 */ /* 0x080fe20000410000 */
[C---:B------:R-:W-:Y:S01]  /*3590*/  FFMA.FTZ R141, R171.reuse, R144, R198 ;  /* 0x00000090ab8d7223 */ /* 0x040fe200000100c6 */
[-C--:B------:R-:W-:Y:S01]  /*35a0*/  FMUL.FTZ R202, R180, R7.reuse ;  /* 0x00000007b4ca7220 */ /* 0x080fe20000410000 */
[----:B------:R-:W-:Y:S01]  /*35b0*/  FFMA.FTZ R198, R178, R7, -R5 ;  /* 0x00000007b2c67223 */ /* 0x000fe20000010805 */
[----:B------:R-:W-:-:S02]  /*35c0*/  FFMA.FTZ R206, R171, R196, -R143 ;  /* 0x000000c4abce7223 */ /* 0x000fc4000001088f */
[----:B------:R-:W-:Y:S01]  /*35d0*/  FFMA.FTZ R202, R178, R139, R202 ;  /* 0x0000008bb2ca7223 */ /* 0x000fe200000100ca */
[----:B------:R-:W-:Y:S01]  /*35e0*/  FFMA.FTZ R204, R53, R72, R198 ;  /* 0x0000004835cc7223 */ /* 0x000fe200000100c6 */
[----:B------:R-:W-:Y:S01]  /*35f0*/  FADD.FTZ R143, R161, R206 ;  /* 0x000000cea18f7221 */ /* 0x000fe20000010000 */
[----:B------:R-:W-:Y:S01]  /*3600*/  FMUL.FTZ R198, R183, R4 ;  /* 0x00000004b7c67220 */ /* 0x000fe20000410000 */
[----:B------:R-:W-:Y:S01]  /*3610*/  FADD.FTZ R202, RZ, R202 ;  /* 0x000000caffca7221 */ /* 0x000fe20000010000 */
[----:B------:R-:W-:Y:S01]  /*3620*/  FMUL.FTZ R206, R175, R204 ;  /* 0x000000ccafce7220 */ /* 0x000fe20000410000 */
[----:B------:R-:W-:Y:S01]  /*3630*/  FADD.FTZ R141, R140, R141 ;  /* 0x0000008d8c8d7221 */ /* 0x000fe20000010000 */
[----:B------:R-:W-:Y:S01]  /*3640*/  FMUL.FTZ R7, R180, R143 ;  /* 0x0000008fb4077220 */ /* 0x000fe20000410000 */
[-C--:B------:R-:W-:Y:S01]  /*3650*/  FFMA.FTZ R5, R179, R200.reuse, -R198 ;  /* 0x000000c8b3057223 */ /* 0x080fe200000108c6 */
[----:B------:R-:W-:Y:S01]  /*3660*/  FMUL.FTZ R200, R183, R200 ;  /* 0x000000c8b7c87220 */ /* 0x000fe20000410000 */
[-C--:B------:R-:W-:Y:S01]  /*3670*/  FFMA.FTZ R206, R171, R202.reuse, R206 ;  /* 0x000000caabce7223 */ /* 0x080fe200000100ce */
[C---:B------:R-:W-:Y:S01]  /*3680*/  FFMA.FTZ R142, R178.reuse, R147, -R149 ;  /* 0x00000093b28e7223 */ /* 0x040fe20000010895 */
[----:B------:R-:W-:Y:S01]  /*3690*/  FMUL.FTZ R202, R175, R202 ;  /* 0x000000caafca7220 */ /* 0x000fe20000410000 */
[-C--:B------:R-:W-:Y:S01]  /*36a0*/  FFMA.FTZ R147, R178, R141.reuse, R7 ;  /* 0x0000008db2937223 */ /* 0x080fe20000010007 */
[----:B------:R-:W-:Y:S01]  /*36b0*/  FMUL.FTZ R145, R180, R141 ;  /* 0x0000008db4917220 */ /* 0x000fe20000410000 */
[----:B------:R-:W-:Y:S01]  /*36c0*/  FFMA.FTZ R7, R179, R4, R200 ;  /* 0x00000004b3077223 */ /* 0x000fe200000100c8 */
[----:B------:R-:W-:Y:S01]  /*36d0*/  FFMA.FTZ R141, R171, R204, -R202 ;  /* 0x000000ccab8d7223 */ /* 0x000fe200000108ca */
[----:B------:R-:W-:Y:S01]  /*36e0*/  FADD.FTZ R139, RZ, R206 ;  /* 0x000000ceff8b7221 */ /* 0x000fe20000010000 */
[----:B------:R-:W-:Y:S01]  /*36f0*/  FFMA.FTZ R149, R178, R143, -R145 ;  /* 0x0000008fb2957223 */ /* 0x000fe20000010891 */
[C---:B------:R-:W-:Y:S01]  /*3700*/  FMUL.FTZ R143, R180.reuse, R7 ;  /* 0x00000007b48f7220 */ /* 0x040fe20000410000 */
[----:B------:R-:W-:Y:S01]  /*3710*/  FMUL.FTZ R198, R180, R5 ;  /* 0x00000005b4c67220 */ /* 0x000fe20000410000 */
[----:B------:R-:W-:Y:S01]  /*3720*/  FFMA.FTZ R141, R54, R115, R141 ;  /* 0x00000073368d7223 */ /* 0x000fe2000001008d */
[----:B------:R-:W0:Y:S01]  /*3730*/  SHFL.UP PT, R145, R139, 0x1, RZ ;  /* 0x042000008b917989 */ /* 0x000e2200000e00ff */
[----:B------:R-:W-:Y:S01]  /*3740*/  FMUL.FTZ R200, R183, R142 ;  /* 0x0000008eb7c87220 */ /* 0x000fe20000410000 */
[C---:B------:R-:W-:Y:S01]  /*3750*/  FFMA.FTZ R4, R178.reuse, R5, -R143 ;  /* 0x00000005b2047223 */ /* 0x040fe2000001088f */
[----:B------:R-:W-:Y:S01]  /*3760*/  FFMA.FTZ R198, R178, R7, R198 ;  /* 0x00000007b2c67223 */ /* 0x000fe200000100c6 */
[----:B------:R-:W-:Y:S01]  /*3770*/  FADD.FTZ R202, R146, R149 ;  /* 0x0000009592ca7221 */ /* 0x000fe20000010000 */
[----:B------:R-:W1:Y:S01]  /*3780*/  SHFL.UP PT, R7, R141, 0x1, RZ ;  /* 0x042000008d077989 */ /* 0x000e6200000e00ff */
[----:B------:R-:W-:Y:S01]  /*3790*/  FFMA.FTZ R204, R179, R6, R200 ;  /* 0x00000006b3cc7223 */ /* 0x000fe200000100c8 */
[----:B------:R-:W-:Y:S01]  /*37a0*/  FMUL.FTZ R200, R175, R4 ;  /* 0x00000004afc87220 */ /* 0x000fe20000410000 */
[C---:B------:R-:W-:Y:S01]  /*37b0*/  FMUL.FTZ R206, R183.reuse, R6 ;  /* 0x00000006b7ce7220 */ /* 0x040fe20000410000 */
[----:B------:R-:W-:Y:S01]  /*37c0*/  FMUL.FTZ R5, R183, R202 ;  /* 0x000000cab7057220 */ /* 0x000fe20000410000 */
[----:B------:R-:W-:Y:S01]  /*37d0*/  FADD.FTZ R6, R148, R147 ;  /* 0x0000009394067221 */ /* 0x000fe20000010000 */
[-C--:B------:R-:W-:Y:S01]  /*37e0*/  FFMA.FTZ R143, R171, R198.reuse, R200 ;  /* 0x000000c6ab8f7223 */ /* 0x080fe200000100c8 */
[----:B------:R-:W-:Y:S01]  /*37f0*/  FMUL.FTZ R198, R175, R198 ;  /* 0x000000c6afc67220 */ /* 0x000fe20000410000 */
[C---:B------:R-:W-:Y:S01]  /*3800*/  FFMA.FTZ R206, R179.reuse, R142, -R206 ;  /* 0x0000008eb3ce7223 */ /* 0x040fe200000108ce */
[----:B------:R-:W-:-:S02]  /*3810*/  FFMA.FTZ R149, R179, R6, R5 ;  /* 0x00000006b3957223 */ /* 0x000fc40000010005 */
[----:B------:R-:W-:Y:S01]  /*3820*/  FFMA.FTZ R142, R171, R4, -R198 ;  /* 0x00000004ab8e7223 */ /* 0x000fe200000108c6 */
[----:B------:R-:W3:Y:S01]  /*3830*/  SHFL.UP PT, R5, R143, 0x1, RZ ;  /* 0x042000008f057989 */ /* 0x000ee200000e00ff */
[----:B------:R-:W-:-:S03]  /*3840*/  ISETP.GE.AND P1, PT, R21, 0x1, PT ;  /* 0x000000011500780c */ /* 0x000fc60003f26270 */
[----:B------:R-:W4:Y:S01]  /*3850*/  SHFL.UP PT, R4, R142, 0x1, RZ ;  /* 0x042000008e047989 */ /* 0x000f2200000e00ff */
[----:B------:R-:W-:Y:S01]  /*3860*/  FMUL.FTZ R147, R183, R6 ;  /* 0x00000006b7937220 */ /* 0x000fe20000410000 */
[C---:B------:R-:W-:Y:S01]  /*3870*/  FMUL.FTZ R6, R185.reuse, R204 ;  /* 0x000000ccb9067220 */ /* 0x040fe20000410000 */
[CC--:B0-----:R-:W-:Y:S01]  /*3880*/  FMUL.FTZ R198, R142.reuse, R145.reuse ;  /* 0x000000918ec67220 */ /* 0x0c1fe20000410000 */
[----:B------:R-:W-:Y:S01]  /*3890*/  FMUL.FTZ R153, R185, R206 ;  /* 0x000000ceb9997220 */ /* 0x000fe20000410000 */
[----:B------:R-:W-:Y:S01]  /*38a0*/  FFMA.FTZ R151, R179, R202, -R147 ;  /* 0x000000cab3977223 */ /* 0x000fe20000010893 */
[----:B------:R-:W-:Y:S01]  /*38b0*/  FFMA.FTZ R206, R181, R206, -R6 ;  /* 0x000000ceb5ce7223 */ /* 0x000fe20000010806 */
[C---:B------:R-:W-:Y:S01]  /*38c0*/  FMUL.FTZ R147, R143.reuse, R145 ;  /* 0x000000918f937220 */ /* 0x040fe20000410000 */
[-C--:B-1----:R-:W-:Y:S01]  /*38d0*/  FFMA.FTZ R198, R143, R7.reuse, R198 ;  /* 0x000000078fc67223 */ /* 0x082fe200000100c6 */
[----:B------:R-:W-:Y:S01]  /*38e0*/  FFMA.FTZ R153, R181, R204, R153 ;  /* 0x000000ccb5997223 */ /* 0x000fe20000010099 */
[----:B------:R-:W-:Y:S01]  /*38f0*/  FMUL.FTZ R145, R177, R206 ;  /* 0x000000ceb1917220 */ /* 0x000fe20000410000 */
[----:B------:R-:W-:Y:S01]  /*3900*/  FFMA.FTZ R6, R142, R7, -R147 ;  /* 0x000000078e067223 */ /* 0x000fe20000010893 */
[----:B------:R-:W-:Y:S01]  /*3910*/  @P1 FADD.FTZ R139, R139, R198 ;  /* 0x000000c68b8b1221 */ /* 0x000fe20000010000 */
[----:B------:R-:W-:Y:S01]  /*3920*/  FADD.FTZ R200, R194, R151 ;  /* 0x00000097c2c87221 */ /* 0x000fe20000010000 */
[-C--:B------:R-:W-:Y:S01]  /*3930*/  FFMA.FTZ R151, R174, R153.reuse, R145 ;  /* 0x00000099ae977223 */ /* 0x080fe20000010091 */
[----:B------:R-:W-:Y:S01]  /*3940*/  @P1 FADD.FTZ R141, R141, R6 ;  /* 0x000000068d8d1221 */ /* 0x000fe20000010000 */
[----:B------:R-:W-:Y:S01]  /*3950*/  FMUL.FTZ R153, R177, R153 ;  /* 0x00000099b1997220 */ /* 0x000fe20000410000 */
[----:B------:R-:W0:Y:S01]  /*3960*/  SHFL.UP PT, R145, R139, 0x2, RZ ;  /* 0x044000008b917989 */ /* 0x000e2200000e00ff */
[----:B------:R-:W-:Y:S01]  /*3970*/  FADD.FTZ R198, R150, R149 ;  /* 0x0000009596c67221 */ /* 0x000fe20000010000 */
[-C--:B---3--:R-:W-:Y:S01]  /*3980*/  FMUL.FTZ R6, R142, R5.reuse ;  /* 0x000000058e067220 */ /* 0x088fe20000410000 */
[----:B------:R-:W-:Y:S01]  /*3990*/  FMUL.FTZ R202, R185, R200 ;  /* 0x000000c8b9ca7220 */ /* 0x000fe20000410000 */
[----:B------:R-:W1:Y:S01]  /*39a0*/  SHFL.UP PT, R7, R141, 0x2, RZ ;  /* 0x044000008d077989 */ /* 0x000e6200000e00ff */
[----:B------:R-:W-:Y:S01]  /*39b0*/  FFMA.FTZ R153, R174, R206, -R153 ;  /* 0x000000ceae997223 */ /* 0x000fe20000010899 */
[C---:B------:R-:W-:Y:S01]  /*39c0*/  FMUL.FTZ R5, R143.reuse, R5 ;  /* 0x000000058f057220 */ /* 0x040fe20000410000 */
[----:B----4-:R-:W-:Y:S01]  /*39d0*/  @P1 FFMA.FTZ R143, R143, R4, R6 ;  /* 0x000000048f8f1223 */ /* 0x010fe20000010006 */
[-C--:B------:R-:W-:Y:S01]  /*39e0*/  FFMA.FTZ R147, R181, R198.reuse, R202 ;  /* 0x000000c6b5937223 */ /* 0x080fe200000100ca */
[----:B------:R-:W-:Y:S01]  /*39f0*/  FMUL.FTZ R198, R185, R198 ;  /* 0x000000c6b9c67220 */ /* 0x000fe20000410000 */
[----:B------:R-:W-:Y:S01]  /*3a00*/  FMUL.FTZ R149, R172, R153 ;  /* 0x00000099ac957220 */ /* 0x000fe20000410000 */
[----:B------:R-:W-:-:S02]  /*3a10*/  @P1 FFMA.FTZ R142, R142, R4, -R5 ;  /* 0x000000048e8e1223 */ /* 0x000fc40000010805 */
[----:B------:R-:W3:Y:S01]  /*3a20*/  SHFL.UP PT, R5, R143, 0x2, RZ ;  /* 0x044000008f057989 */ /* 0x000ee200000e00ff */
[----:B------:R-:W-:Y:S01]  /*3a30*/  FFMA.FTZ R198, R181, R200, -R198 ;  /* 0x000000c8b5c67223 */ /* 0x000fe200000108c6 */
[-C--:B------:R-:W-:Y:S01]  /*3a40*/  FFMA.FTZ R155, R170, R151.reuse, R149 ;  /* 0x00000097aa9b7223 */ /* 0x080fe20000010095 */
[----:B------:R-:W-:Y:S01]  /*3a50*/  FMUL.FTZ R151, R172, R151 ;  /* 0x00000097ac977220 */ /* 0x000fe20000410000 */
[----:B------:R-:W-:Y:S01]  /*3a60*/  FADD.FTZ R147, R192, R147 ;  /* 0x00000093c0937221 */ /* 0x000fe20000010000 */
[----:B------:R-:W4:Y:S01]  /*3a70*/  SHFL.UP PT, R4, R142, 0x2, RZ ;  /* 0x044000008e047989 */ /* 0x000f2200000e00ff */
[----:B------:R-:W-:Y:S01]  /*3a80*/  FADD.FTZ R198, R193, R198 ;  /* 0x000000c6c1c67221 */ /* 0x000fe20000010000 */
[----:B------:R-:W-:Y:S01]  /*3a90*/  FFMA.FTZ R153, R170, R153, -R151 ;  /* 0x00000099aa997223 */ /* 0x000fe20000010897 */
[----:B------:R-:W-:Y:S01]  /*3aa0*/  FMUL.FTZ R151, R177, R147 ;  /* 0x00000093b1977220 */ /* 0x000fe20000410000 */
[----:B------:R-:W-:Y:S01]  /*3ab0*/  ISETP.GE.AND P1, PT, R21, 0x2, PT ;  /* 0x000000021500780c */ /* 0x000fe20003f26270 */
[----:B------:R-:W-:-:S02]  /*3ac0*/  FMUL.FTZ R149, R177, R198 ;  /* 0x000000c6b1957220 */ /* 0x000fc40000410000 */
[----:B------:R-:W-:Y:S01]  /*3ad0*/  FFMA.FTZ R6, R174, R198, -R151 ;  /* 0x000000c6ae067223 */ /* 0x000fe20000010897 */
[----:B0-----:R-:W-:Y:S01]  /*3ae0*/  FMUL.FTZ R198, R142, R145 ;  /* 0x000000918ec67220 */ /* 0x001fe20000410000 */
[----:B------:R-:W-:Y:S01]  /*3af0*/  FFMA.FTZ R149, R174, R147, R149 ;  /* 0x00000093ae957223 */ /* 0x000fe20000010095 */
[----:B------:R-:W-:Y:S01]  /*3b00*/  FMUL.FTZ R147, R143, R145 ;  /* 0x000000918f937220 */ /* 0x000fe20000410000 */
[----:B------:R-:W-:Y:S01]  /*3b10*/  FADD.FTZ R145, R191, R6 ;  /* 0x00000006bf917221 */ /* 0x000fe20000010000 */
[-C--:B-1----:R-:W-:Y:S02]  /*3b20*/  FFMA.FTZ R198, R143, R7.reuse, R198 ;  /* 0x000000078fc67223 */ /* 0x082fe400000100c6 */
[----:B------:R-:W-:Y:S01]  /*3b30*/  FFMA.FTZ R6, R142, R7, -R147 ;  /* 0x000000078e067223 */ /* 0x000fe20000010893 */
[----:B------:R-:W-:Y:S01]  /*3b40*/  FMUL.FTZ R7, R172, R145 ;  /* 0x00000091ac077220 */ /* 0x000fe20000410000 */
[----:B------:R-:W-:Y:S01]  /*3b50*/  FADD.FTZ R149, R190, R149 ;  /* 0x00000095be957221 */ /* 0x000fe20000010000 */
[----:B------:R-:W-:Y:S01]  /*3b60*/  @P1 FADD.FTZ R139, R139, R198 ;  /* 0x000000c68b8b1221 */ /* 0x000fe20000010000 */
[----:B------:R-:W-:Y:S01]  /*3b70*/  @P1 FADD.FTZ R141, R141, R6 ;  /* 0x000000068d8d1221 */ /* 0x000fe20000010000 */
[----:B---3--:R-:W-:Y:S01]  /*3b80*/  FMUL.FTZ R6, R142, R5 ;  /* 0x000000058e067220 */ /* 0x008fe20000410000 */
[----:B------:R-:W-:Y:S01]  /*3b90*/  FFMA.FTZ R147, R170, R149, R7 ;  /* 0x00000095aa937223 */ /* 0x000fe20000010007 */
[C---:B------:R-:W-:Y:S01]  /*3ba0*/  FMUL.FTZ R5, R143.reuse, R5 ;  /* 0x000000058f057220 */ /* 0x040fe20000410000 */
[----:B------:R-:W0:Y:S01]  /*3bb0*/  SHFL.UP PT, R7, R139, 0x4, RZ ;  /* 0x048000008b077989 */ /* 0x000e2200000e00ff */
[----:B----4-:R-:W-:Y:S01]  /*3bc0*/  @P1 FFMA.FTZ R143, R143, R4, R6 ;  /* 0x000000048f8f1223 */ /* 0x010fe20000010006 */
[----:B------:R-:W-:-:S02]  /*3bd0*/  FMUL.FTZ R149, R172, R149 ;  /* 0x00000095ac957220 */ /* 0x000fc40000410000 */
[----:B------:R-:W1:Y:S01]  /*3be0*/  SHFL.UP PT, R6, R141, 0x4, RZ ;  /* 0x048000008d067989 */ /* 0x000e6200000e00ff */
[----:B------:R-:W-:Y:S01]  /*3bf0*/  @P1 FFMA.FTZ R142, R142, R4, -R5 ;  /* 0x000000048e8e1223 */ /* 0x000fe20000010805 */
[----:B------:R-:W-:Y:S02]  /*3c00*/  FFMA.FTZ R198, R170, R145, -R149 ;  /* 0x00000091aac67223 */ /* 0x000fe40000010895 */
[----:B------:R-:W3:Y:S01]  /*3c10*/  SHFL.UP PT, R5, R143, 0x4, RZ ;  /* 0x048000008f057989 */ /* 0x000ee200000e00ff */
[----:B------:R-:W-:Y:S01]  /*3c20*/  FADD.FTZ R147, R188, R147 ;  /* 0x00000093bc937221 */ /* 0x000fe20000010000 */
[----:B------:R-:W-:Y:S02]  /*3c30*/  FADD.FTZ R198, R189, R198 ;  /* 0x000000c6bdc67221 */ /* 0x000fe40000010000 */
[----:B------:R-:W4:Y:S01]  /*3c40*/  SHFL.UP PT, R4, R142, 0x4, RZ ;  /* 0x048000008e047989 */ /* 0x000f2200000e00ff */
[C---:B------:R-:W-:Y:S01]  /*3c50*/  FMUL.FTZ R149, R169.reuse, R147 ;  /* 0x00000093a9957220 */ /* 0x040fe20000410000 */
[C---:B------:R-:W-:Y:S01]  /*3c60*/  FMUL.FTZ R157, R169.reuse, R153 ;  /* 0x00000099a99d7220 */ /* 0x040fe20000410000 */
[-C--:B------:R-:W-:Y:S01]  /*3c70*/  FMUL.FTZ R145, R169, R198.reuse ;  /* 0x000000c6a9917220 */ /* 0x080fe20000410000 */
[----:B------:R-:W-:Y:S01]  /*3c80*/  ISETP.GE.AND P1, PT, R21, 0x4, PT ;  /* 0x000000041500780c */ /* 0x000fe20003f26270 */
[C---:B------:R-:W-:Y:S01]  /*3c90*/  FFMA.FTZ R198, R168.reuse, R198, -R149 ;  /* 0x000000c6a8c67223 */ /* 0x040fe20000010895 */
[C---:B------:R-:W-:Y:S01]  /*3ca0*/  FFMA.FTZ R157, R168.reuse, R155, R157 ;  /* 0x0000009ba89d7223 */ /* 0x040fe2000001009d */
[----:B------:R-:W-:Y:S01]  /*3cb0*/  FFMA.FTZ R145, R168, R147, R145 ;  /* 0x00000093a8917223 */ /* 0x000fe20000010091 */
[----:B------:R-:W-:Y:S01]  /*3cc0*/  FMUL.FTZ R155, R169, R155 ;  /* 0x0000009ba99b7220 */ /* 0x000fe20000410000 */
[----:B------:R-:W-:-:S02]  /*3cd0*/  FADD.FTZ R149, R187, R198 ;  /* 0x000000c6bb957221 */ /* 0x000fc40000010000 */
[----:B------:R-:W-:Y:S01]  /*3ce0*/  FADD.FTZ R147, R186, R145 ;  /* 0x00000091ba937221 */ /* 0x000fe20000010000 */
[-C--:B0-----:R-:W-:Y:S01]  /*3cf0*/  FMUL.FTZ R200, R142, R7.reuse ;  /* 0x000000078ec87220 */ /* 0x081fe20000410000 */
[C---:B------:R-:W-:Y:S01]  /*3d00*/  FMUL.FTZ R145, R143.reuse, R7 ;  /* 0x000000078f917220 */ /* 0x040fe20000410000 */
[----:B------:R-:W-:Y:S01]  /*3d10*/  FFMA.FTZ R155, R168, R153, -R155 ;  /* 0x00000099a89b7223 */ /* 0x000fe2000001089b */
[C---:B------:R-:W-:Y:S01]  /*3d20*/  FMUL.FTZ R151, R166.reuse, R157 ;  /* 0x0000009da6977220 */ /* 0x040fe20000410000 */
[----:B------:R-:W-:Y:S01]  /*3d30*/  FMUL.FTZ R7, R166, R149 ;  /* 0x00000095a6077220 */ /* 0x000fe20000410000 */
[CC--:B-1----:R-:W-:Y:S01]  /*3d40*/  FFMA.FTZ R200, R143.reuse, R6.reuse, R200 ;  /* 0x000000068fc87223 */ /* 0x0c2fe200000100c8 */
[----:B------:R-:W-:Y:S01]  /*3d50*/  FFMA.FTZ R198, R142, R6, -R145 ;  /* 0x000000068ec67223 */ /* 0x000fe20000010891 */
[C---:B------:R-:W-:Y:S01]  /*3d60*/  FFMA.FTZ R151, R164.reuse, R155, -R151 ;  /* 0x0000009ba4977223 */ /* 0x040fe20000010897 */
[----:B------:R-:W-:Y:S01]  /*3d70*/  FFMA.FTZ R145, R164, R147, R7 ;  /* 0x00000093a4917223 */ /* 0x000fe20000010007 */
[----:B------:R-:W-:Y:S01]  /*3d80*/  FMUL.FTZ R155, R166, R155 ;  /* 0x0000009ba69b7220 */ /* 0x000fe20000410000 */
[-C--:B---3--:R-:W-:Y:S01]  /*3d90*/  FMUL.FTZ R7, R143, R5.reuse ;  /* 0x000000058f077220 */ /* 0x088fe20000410000 */
[----:B------:R-:W-:Y:S01]  /*3da0*/  @P1 FADD.FTZ R139, R139, R200 ;  /* 0x000000c88b8b1221 */ /* 0x000fe20000010000 */
[----:B------:R-:W-:Y:S01]  /*3db0*/  FMUL.FTZ R6, R142, R5 ;  /* 0x000000058e067220 */ /* 0x000fe20000410000 */
[----:B------:R-:W-:Y:S01]  /*3dc0*/  FFMA.FTZ R155, R164, R157, R155 ;  /* 0x0000009da49b7223 */ /* 0x000fe2000001009b */
[----:B------:R-:W-:Y:S01]  /*3dd0*/  FMUL.FTZ R153, R162, R151 ;  /* 0x00000097a2997220 */ /* 0x000fe20000410000 */
[----:B------:R-:W-:Y:S01]  /*3de0*/  FMUL.FTZ R147, R166, R147 ;  /* 0x00000093a6937220 */ /* 0x000fe20000410000 */
[-C--:B----4-:R-:W-:Y:S01]  /*3df0*/  @P1 FFMA.FTZ R142, R142, R4.reuse, -R7 ;  /* 0x000000048e8e1223 */ /* 0x090fe20000010807 */
[----:B------:R-:W-:Y:S01]  /*3e00*/  @P1 FADD.FTZ R141, R141, R198 ;  /* 0x000000c68d8d1221 */ /* 0x000fe20000010000 */
[----:B------:R-:W-:Y:S01]  /*3e10*/  @P1 FFMA.FTZ R143, R143, R4, R6 ;  /* 0x000000048f8f1223 */ /* 0x000fe20000010006 */
[----:B------:R-:W0:Y:S01]  /*3e20*/  SHFL.UP PT, R7, R139, 0x8, RZ ;  /* 0x050000008b077989 */ /* 0x000e2200000e00ff */
[----:B------:R-:W-:Y:S01]  /*3e30*/  FFMA.FTZ R153, R160, R155, R153 ;  /* 0x0000009ba0997223 */ /* 0x000fe20000010099 */
[----:B------:R-:W-:Y:S01]  /*3e40*/  FFMA.FTZ R147, R164, R149, -R147 ;  /* 0x00000095a4937223 */ /* 0x000fe20000010893 */
[----:B------:R-:W-:Y:S01]  /*3e50*/  FMUL.FTZ R155, R162, R155 ;  /* 0x0000009ba29b7220 */ /* 0x000fe20000410000 */
[----:B------:R-:W1:Y:S01]  /*3e60*/  SHFL.UP PT, R6, R141, 0x8, RZ ;  /* 0x050000008d067989 */ /* 0x000e6200000e00ff */
[----:B------:R-:W-:Y:S01]  /*3e70*/  FADD.FTZ R145, R182, R145 ;  /* 0x00000091b6917221 */ /* 0x000fe20000010000 */
[----:B------:R-:W-:-:S02]  /*3e80*/  FADD.FTZ R147, R184, R147 ;  /* 0x00000093b8937221 */ /* 0x000fc40000010000 */
[----:B------:R-:W3:Y:S01]  /*3e90*/  SHFL.UP PT, R5, R143, 0x8, RZ ;  /* 0x050000008f057989 */ /* 0x000ee200000e00ff */
[----:B------:R-:W-:Y:S01]  /*3ea0*/  FFMA.FTZ R155, R160, R151, -R155 ;  /* 0x00000097a09b7223 */ /* 0x000fe2000001089b */
[----:B------:R-:W-:Y:S02]  /*3eb0*/  FMUL.FTZ R198, R162, R147 ;  /* 0x00000093a2c67220 */ /* 0x000fe40000410000 */
[----:B------:R-:W4:Y:S01]  /*3ec0*/  SHFL.UP PT, R4, R142, 0x8, RZ ;  /* 0x050000008e047989 */ /* 0x000f2200000e00ff */
        /* <DEDUP_REMOVED lines=8> */
[----:B------:R-:W-:Y:S01]  /*3f50*/  ISETP.GE.AND P1, PT, R21, 0x8, PT ;  /* 0x000000081500780c */ /* 0x000fe20003f26270 */
[----:B------:R-:W-:Y:S01]  /*3f60*/  FADD.FTZ R149, R176, R149 ;  /* 0x00000095b0957221 */ /* 0x000fe20000010000 */
[C---:B------:R-:W-:Y:S01]  /*3f70*/  FMUL.FTZ R198, R110.reuse, R151 ;  /* 0x000000976ec67220 */ /* 0x040fe20000410000 */
[----:B------:R-:W-:Y:S01]  /*3f80*/  FMUL.FTZ R153, R110, R155 ;  /* 0x0000009b6e997220 */ /* 0x000fe20000410000 */
[C---:B------:R-:W-:Y:S01]  /*3f90*/  FMUL.FTZ R200, R156.reuse, R145 ;  /* 0x000000919cc87220 */ /* 0x040fe20000410000 */
[----:B------:R-:W-:Y:S01]  /*3fa0*/  FMUL.FTZ R147, R156, R149 ;  /* 0x000000959c937220 */ /* 0x000fe20000410000 */
[----:B------:R-:W-:Y:S01]  /*3fb0*/  FFMA.FTZ R155, R138, R155, -R198 ;  /* 0x0000009b8a9b7223 */ /* 0x000fe200000108c6 */
[----:B0-----:R-:W-:Y:S01]  /*3fc0*/  FMUL.FTZ R198, R142, R7 ;  /* 0x000000078ec67220 */ /* 0x001fe20000410000 */
[C---:B------:R-:W-:Y:S01]  /*3fd0*/  FFMA.FTZ R149, R158.reuse, R149, -R200 ;  /* 0x000000959e957223 */ /* 0x040fe200000108c8 */
[----:B------:R-:W-:Y:S01]  /*3fe0*/  FFMA.FTZ R147, R158, R145, R147 ;  /* 0x000000919e937223 */ /* 0x000fe20000010093 */
[C---:B------:R-:W-:Y:S01]  /*3ff0*/  FMUL.FTZ R145, R143.reuse, R7 ;  /* 0x000000078f917220 */ /* 0x040fe20000410000 */
[CC--:B-1----:R-:W-:Y:S01]  /*4000*/  FFMA.FTZ R200, R143.reuse, R6.reuse, R198 ;  /* 0x000000068fc87223 */ /* 0x0c2fe200000100c6 */
[CC--:B---3--:R-:W-:Y:S01]  /*4010*/  FMUL.FTZ R198, R142.reuse, R5.reuse ;  /* 0x000000058ec67220 */ /* 0x0c8fe20000410000 */
[----:B------:R-:W-:Y:S01]  /*4020*/  FMUL.FTZ R7, R143, R5 ;  /* 0x000000058f077220 */ /* 0x000fe20000410000 */
[C---:B------:R-:W-:Y:S01]  /*4030*/  FFMA.FTZ R6, R142.reuse, R6, -R145 ;  /* 0x000000068e067223 */ /* 0x040fe20000010891 */
[----:B------:R-:W-:Y:S01]  /*4040*/  @P1 FADD.FTZ R139, R139, R200 ;  /* 0x000000c88b8b1221 */ /* 0x000fe20000010000 */
[-C--:B----4-:R-:W-:Y:S01]  /*4050*/  @P1 FFMA.FTZ R143, R143, R4.reuse, R198 ;  /* 0x000000048f8f1223 */ /* 0x090fe200000100c6 */
[----:B------:R-:W-:Y:S01]  /*4060*/  @P1 FFMA.FTZ R142, R142, R4, -R7 ;  /* 0x000000048e8e1223 */ /* 0x000fe20000010807 */
[----:B------:R-:W-:-:S02]  /*4070*/  @P1 FADD.FTZ R141, R141, R6 ;  /* 0x000000068d8d1221 */ /* 0x000fc40000010000 */
[----:B------:R-:W0:Y:S01]  /*4080*/  SHFL.UP PT, R7, R139, 0x10, RZ ;  /* 0x060000008b077989 */ /* 0x000e2200000e00ff */
[----:B------:R-:W-:Y:S01]  /*4090*/  FADD.FTZ R147, R154, R147 ;  /* 0x000000939a937221 */ /* 0x000fe20000010000 */
[----:B------:R-:W-:Y:S02]  /*40a0*/  FADD.FTZ R149, R152, R149 ;  /* 0x0000009598957221 */ /* 0x000fe40000010000 */
[----:B------:R-:W1:Y:S01]  /*40b0*/  SHFL.UP PT, R5, R143, 0x10, RZ ;  /* 0x060000008f057989 */ /* 0x000e6200000e00ff */
[----:B------:R-:W-:-:S03]  /*40c0*/  FMUL.FTZ R145, R110, R147 ;  /* 0x000000936e917220 */ /* 0x000fc60000410000 */
[----:B------:R-:W3:Y:S01]  /*40d0*/  SHFL.UP PT, R6, R141, 0x10, RZ ;  /* 0x060000008d067989 */ /* 0x000ee200000e00ff */
[----:B------:R-:W-:Y:S01]  /*40e0*/  FFMA.FTZ R153, R138, R151, R153 ;  /* 0x000000978a997223 */ /* 0x000fe20000010099 */
[----:B------:R-:W-:Y:S02]  /*40f0*/  FMUL.FTZ R198, R110, R149 ;  /* 0x000000956ec67220 */ /* 0x000fe40000410000 */
[----:B------:R-:W4:Y:S01]  /*4100*/  SHFL.UP PT, R4, R142, 0x10, RZ ;  /* 0x060000008e047989 */ /* 0x000f2200000e00ff */
[----:B------:R-:W-:Y:S01]  /*4110*/  FMUL.FTZ R151, R120, R155 ;  /* 0x0000009b78977220 */ /* 0x000fe20000410000 */
[----:B------:R-:W-:Y:S01]  /*4120*/  FFMA.FTZ R200, R138, R149, -R145 ;  /* 0x000000958ac87223 */ /* 0x000fe20000010891 */
[----:B------:R-:W-:Y:S01]  /*4130*/  FMUL.FTZ R202, R120, R153 ;  /* 0x0000009978ca7220 */ /* 0x000fe20000410000 */
[----:B------:R-:W-:Y:S01]  /*4140*/  FFMA.FTZ R147, R138, R147, R198 ;  /* 0x000000938a937223 */ /* 0x000fe200000100c6 */
[C---:B------:R-:W-:Y:S01]  /*4150*/  FFMA.FTZ R151, R122.reuse, R153, R151 ;  /* 0x000000997a977223 */ /* 0x040fe20000010097 */
[----:B------:R-:W-:Y:S01]  /*4160*/  FADD.FTZ R145, R137, R200 ;  /* 0x000000c889917221 */ /* 0x000fe20000010000 */
[----:B------:R-:W-:Y:S01]  /*4170*/  FFMA.FTZ R202, R122, R155, -R202 ;  /* 0x0000009b7aca7223 */ /* 0x000fe200000108ca */
[----:B------:R-:W-:Y:S01]  /*4180*/  FADD.FTZ R147, R136, R147 ;  /* 0x0000009388937221 */ /* 0x000fe20000010000 */
[----:B------:R-:W-:Y:S01]  /*4190*/  ISETP.GE.AND P3, PT, R21, 0x10, PT ;  /* 0x000000101500780c */ /* 0x000fe20003f66270 */
[----:B------:R-:W-:Y:S01]  /*41a0*/  FMUL.FTZ R153, R116, R151 ;  /* 0x0000009774997220 */ /* 0x000fe20000410000 */
[----:B------:R-:W-:Y:S01]  /*41b0*/  FMUL.FTZ R149, R120, R145 ;  /* 0x0000009178957220 */ /* 0x000fe20000410000 */
[-C--:B------:R-:W-:Y:S01]  /*41c0*/  FMUL.FTZ R200, R116, R202.reuse ;  /* 0x000000ca74c87220 */ /* 0x080fe20000410000 */
[-C--:B------:R-:W-:Y:S01]  /*41d0*/  FMUL.FTZ R198, R120, R147.reuse ;  /* 0x0000009378c67220 */ /* 0x080fe20000410000 */
[C---:B------:R-:W-:Y:S01]  /*41e0*/  FFMA.FTZ R153, R133.reuse, R202, -R153 ;  /* 0x000000ca85997223 */ /* 0x040fe20000010899 */
[C---:B------:R-:W-:Y:S01]  /*41f0*/  FFMA.FTZ R202, R122.reuse, R147, R149 ;  /* 0x000000937aca7223 */ /* 0x040fe20000010095 */
[----:B------:R-:W-:Y:S01]  /*4200*/  FFMA.FTZ R151, R133, R151, R200 ;  /* 0x0000009785977223 */ /* 0x000fe200000100c8 */
[----:B------:R-:W-:Y:S01]  /*4210*/  FFMA.FTZ R147, R122, R145, -R198 ;  /* 0x000000917a937223 */ /* 0x000fe200000108c6 */
[CC--:B0-----:R-:W-:Y:S01]  /*4220*/  FMUL.FTZ R145, R143.reuse, R7.reuse ;  /* 0x000000078f917220 */ /* 0x0c1fe20000410000 */
[C---:B------:R-:W-:Y:S01]  /*4230*/  FMUL.FTZ R200, R142.reuse, R7 ;  /* 0x000000078ec87220 */ /* 0x040fe20000410000 */
[-C--:B-1----:R-:W-:Y:S01]  /*4240*/  FMUL.FTZ R7, R143, R5.reuse ;  /* 0x000000058f077220 */ /* 0x082fe20000410000 */
[C---:B------:R-:W-:Y:S01]  /*4250*/  FMUL.FTZ R5, R142.reuse, R5 ;  /* 0x000000058e057220 */ /* 0x040fe20000410000 */
[----:B---3--:R-:W-:-:S02]  /*4260*/  FFMA.FTZ R198, R142, R6, -R145 ;  /* 0x000000068ec67223 */ /* 0x008fc40000010891 */
[----:B----4-:R-:W-:Y:S01]  /*4270*/  @P3 FFMA.FTZ R142, R142, R4, -R7 ;  /* 0x000000048e8e3223 */ /* 0x010fe20000010807 */
[C---:B------:R-:W-:Y:S01]  /*4280*/  FFMA.FTZ R200, R143.reuse, R6, R200 ;  /* 0x000000068fc87223 */ /* 0x040fe200000100c8 */
[----:B------:R-:W-:Y:S01]  /*4290*/  @P3 FFMA.FTZ R143, R143, R4, R5 ;  /* 0x000000048f8f3223 */ /* 0x000fe20000010005 */
[----:B------:R-:W-:Y:S01]  /*42a0*/  UISETP.GE.AND UP0, UPT, UR11, UR33, UPT ;  /* 0x000000210b00728c */ /* 0x000fe2000bf06270 */
[----:B--2---:R-:W-:Y:S01]  /*42b0*/  SHFL.IDX PT, R3, R3, RZ, 0x1f ;  /* 0x00001fff03037589 */ /* 0x004fe200000e0000 */
[----:B------:R-:W-:Y:S01]  /*42c0*/  FADD.FTZ R147, R134, R147 ;  /* 0x0000009386937221 */ /* 0x000fe20000010000 */
[----:B------:R-:W-:Y:S02]  /*42d0*/  @P3 FADD.FTZ R139, R139, R200 ;  /* 0x000000c88b8b3221 */ /* 0x000fe40000010000 */
[----:B------:R-:W0:Y:S01]  /*42e0*/  SHFL.UP PT, R142, R142, 0x1, RZ ;  /* 0x042000008e8e7989 */ /* 0x000e2200000e00ff */
[----:B------:R-:W-:Y:S01]  /*42f0*/  @P3 FADD.FTZ R141, R141, R198 ;  /* 0x000000c68d8d3221 */ /* 0x000fe20000010000 */
[----:B------:R-:W-:Y:S01]  /*4300*/  FADD.FTZ R202, R135, R202 ;  /* 0x000000ca87ca7221 */ /* 0x000fe20000010000 */
[----:B------:R-:W-:Y:S01]  /*4310*/  FMUL.FTZ R198, R116, R147 ;  /* 0x0000009374c67220 */ /* 0x000fe20000410000 */
[----:B------:R-:W-:Y:S01]  /*4320*/  SHFL.IDX PT, R2, R2, RZ, 0x1f ;  /* 0x00001fff02027589 */ /* 0x000fe200000e0000 */
[----:B------:R-:W-:Y:S01]  /*4330*/  PLOP3.LUT P1, PT, PT, PT, UP0, 0x80, 0x8 ;  /* 0x000000000008781c */ /* 0x000fe20003f2f008 */
[----:B------:R-:W-:-:S02]  /*4340*/  FMUL.FTZ R155, R108, R151 ;  /* 0x000000976c9b7220 */ /* 0x000fc40000410000 */
[----:B------:R-:W1:Y:S01]  /*4350*/  SHFL.UP PT, R143, R143, 0x1, RZ ;  /* 0x042000008f8f7989 */ /* 0x000e6200000e00ff */
[CC--:B------:R-:W-:Y:S01]  /*4360*/  FFMA.FTZ R149, R133.reuse, R202.reuse, R198 ;  /* 0x000000ca85957223 */ /* 0x0c0fe200000100c6 */
[----:B------:R-:W-:Y:S01]  /*4370*/  ISETP.NE.OR P1, PT, R20, RZ, P1 ;  /* 0x000000ff1400720c */ /* 0x000fe20000f25670 */
[----:B------:R-:W-:Y:S01]  /*4380*/  FMUL.FTZ R202, R116, R202 ;  /* 0x000000ca74ca7220 */ /* 0x000fe20000410000 */
[----:B------:R-:W2:Y:S01]  /*4390*/  SHFL.UP PT, R139, R139, 0x1, RZ ;  /* 0x042000008b8b7989 */ /* 0x000ea200000e00ff */
[-C--:B------:R-:W-:Y:S01]  /*43a0*/  FFMA.FTZ R155, R132, R153.reuse, -R155 ;  /* 0x00000099849b7223 */ /* 0x080fe2000001089b */
[----:B------:R-:W-:Y:S01]  /*43b0*/  FMUL.FTZ R153, R108, R153 ;  /* 0x000000996c997220 */ /* 0x000fe20000410000 */
[----:B------:R-:W-:Y:S01]  /*43c0*/  FFMA.FTZ R147, R133, R147, -R202 ;  /* 0x0000009385937223 */ /* 0x000fe200000108ca */
[----:B------:R-:W3:Y:S02]  /*43d0*/  SHFL.UP PT, R141, R141, 0x1, RZ ;  /* 0x042000008d8d7989 */ /* 0x000ee400000e00ff */
[----:B------:R-:W-:Y:S01]  /*43e0*/  FFMA.FTZ R153, R132, R151, R153 ;  /* 0x0000009784997223 */ /* 0x000fe20000010099 */
[----:B------:R-:W-:-:S02]  /*43f0*/  HFMA2 R5, -RZ, RZ, 0, 0 ;  /* 0x00000000ff057431 */ /* 0x000fc400000001ff */
[----:B------:R-:W-:Y:S01]  /*4400*/  FADD.FTZ R149, R106, R149 ;  /* 0x000000956a957221 */ /* 0x000fe20000010000 */
[----:B------:R-:W-:Y:S01]  /*4410*/  FADD.FTZ R147, R112, R147 ;  /* 0x0000009370937221 */ /* 0x000fe20000010000 */
[----:B------:R-:W-:Y:S01]  /*4420*/  FMUL.FTZ R198, R118, R153 ;  /* 0x0000009976c67220 */ /* 0x000fe20000410000 */
[----:B------:R-:W-:Y:S02]  /*4430*/  MOV R4, 0x3f800000 ;  /* 0x3f80000000047802 */ /* 0x000fe40000000f00 */
[----:B------:R-:W-:Y:S01]  /*4440*/  CS2R R6, SRZ ;  /* 0x0000000000067805 */ /* 0x000fe2000001ff00 */
[C---:B------:R-:W-:Y:S01]  /*4450*/  FMUL.FTZ R151, R108.reuse, R149 ;  /* 0x000000956c977220 */ /* 0x040fe20000410000 */
[----:B------:R-:W-:Y:S01]  /*4460*/  FMUL.FTZ R200, R108, R147 ;  /* 0x000000936cc87220 */ /* 0x000fe20000410000 */
[----:B------:R-:W-:Y:S01]  /*4470*/  @!P1 LEA R145, R104, UR20, 0x4 ;  /* 0x0000001468919c11 */ /* 0x000fe2000f8e20ff */
[----:B------:R-:W-:Y:S01]  /*4480*/  FFMA.FTZ R195, R130, R155, -R198 ;  /* 0x0000009b82c37223 */ /* 0x000fe200000108c6 */
[----:B0-----:R-:W-:Y:S01]  /*4490*/  FMUL.FTZ R198, R142, R3 ;  /* 0x000000038ec67220 */ /* 0x001fe20000410000 */
[C---:B------:R-:W-:Y:S01]  /*44a0*/  FFMA.FTZ R151, R132.reuse, R147, -R151 ;  /* 0x0000009384977223 */ /* 0x040fe20000010897 */
[----:B------:R-:W-:Y:S01]  /*44b0*/  FFMA.FTZ R149, R132, R149, R200 ;  /* 0x0000009584957223 */ /* 0x000fe200000100c8 */
[----:B------:R0:W4:Y:S01]  /*44c0*/  @!P1 LDS.128 R4, [R145+0x1da0] ;  /* 0x001da00091049984 */ /* 0x0001220000000c00 */
[CC--:B-1----:R-:W-:Y:S01]  /*44d0*/  FFMA.FTZ R198, R143.reuse, R2.reuse, R198 ;  /* 0x000000028fc67223 */ /* 0x0c2fe200000100c6 */
[----:B------:R-:W-:Y:S01]  /*44e0*/  FADD.FTZ R151, R124, R151 ;  /* 0x000000977c977221 */ /* 0x000fe20000010000 */
[----:B------:R-:W-:Y:S01]  /*44f0*/  FADD.FTZ R149, R114, R149 ;  /* 0x0000009572957221 */ /* 0x000fe20000010000 */
[----:B0-----:R-:W-:Y:S01]  /*4500*/  FMUL.FTZ R145, R143, R3 ;  /* 0x000000038f917220 */ /* 0x001fe20000410000 */
[----:B--2---:R-:W-:Y:S01]  /*4510*/  @P2 FADD.FTZ R3, R139, R198 ;  /* 0x000000c68b032221 */ /* 0x004fe20000010000 */
[C---:B------:R-:W-:Y:S01]  /*4520*/  FMUL.FTZ R143, R118.reuse, R151 ;  /* 0x00000097768f7220 */ /* 0x040fe20000410000 */
[----:B------:R-:W-:Y:S01]  /*4530*/  FMUL.FTZ R198, R118, R149 ;  /* 0x0000009576c67220 */ /* 0x000fe20000410000 */
[----:B------:R-:W-:Y:S01]  /*4540*/  FFMA.FTZ R142, R142, R2, -R145 ;  /* 0x000000028e8e7223 */ /* 0x000fe20000010891 */
[----:B------:R-:W-:Y:S01]  /*4550*/  ISETP.NE.AND P1, PT, R203, 0x1f, PT ;  /* 0x0000001fcb00780c */ /* 0x000fe20003f25270 */
[----:B------:R-:W-:Y:S01]  /*4560*/  FMUL.FTZ R197, R118, R155 ;  /* 0x0000009b76c57220 */ /* 0x000fe20000410000 */
[C---:B------:R-:W-:Y:S01]  /*4570*/  FFMA.FTZ R143, R130.reuse, R149, R143 ;  /* 0x00000095828f7223 */ /* 0x040fe2000001008f */
[----:B---3--:R-:W-:Y:S01]  /*4580*/  @P2 FADD.FTZ R2, R141, R142 ;  /* 0x0000008e8d022221 */ /* 0x008fe20000010000 */
[C---:B------:R-:W-:Y:S01]  /*4590*/  FFMA.FTZ R151, R130.reuse, R151, -R198 ;  /* 0x0000009782977223 */ /* 0x040fe200000108c6 */
[C---:B------:R-:W-:Y:S01]  /*45a0*/  FMUL.FTZ R139, R15.reuse, R3 ;  /* 0x000000030f8b7220 */ /* 0x040fe20000410000 */
[----:B------:R-:W-:Y:S01]  /*45b0*/  FFMA.FTZ R197, R130, R153, R197 ;  /* 0x0000009982c57223 */ /* 0x000fe200000100c5 */
[-C--:B------:R-:W-:Y:S01]  /*45c0*/  FMUL.FTZ R142, R15, R2.reuse ;  /* 0x000000020f8e7220 */ /* 0x080fe20000410000 */
[----:B------:R-:W-:Y:S01]  /*45d0*/  FADD.FTZ R198, R128, R143 ;  /* 0x0000008f80c67221 */ /* 0x000fe20000010000 */
[----:B------:R-:W-:Y:S01]  /*45e0*/  FADD.FTZ R199, R126, R151 ;  /* 0x000000977ec77221 */ /* 0x000fe20000010000 */
[C---:B------:R-:W-:Y:S01]  /*45f0*/  FFMA.FTZ R2, R14.reuse, R2, -R139 ;  /* 0x000000020e027223 */ /* 0x040fe2000001088b */
[----:B------:R-:W-:Y:S01]  /*4600*/  FFMA.FTZ R3, R14, R3, R142 ;  /* 0x000000030e037223 */ /* 0x000fe2000001008e */
[----:B------:R0:W1:Y:S01]  /*4610*/  SHFL.DOWN PT, R139, R197, 0x1, 0x1f ;  /* 0x08201f00c58b7f89 */ /* 0x00006200000e0000 */
[----:B------:R-:W-:Y:S03]  /*4620*/  BSSY.RECONVERGENT B0, `(.L_x_12413) ;  /* 0x000000f000007945 */ /* 0x000fe60003800200 */
[----:B------:R0:W2:Y:S04]  /*4630*/  SHFL.DOWN PT, R142, R195, 0x1, 0x1f ;  /* 0x08201f00c38e7f89 */ /* 0x0000a800000e0000 */
[----:B------:R0:W3:Y:S04]  /*4640*/  SHFL.DOWN PT, R141, R198, 0x1, 0x1f ;  /* 0x08201f00c68d7f89 */ /* 0x0000e800000e0000 */
[----:B------:R0:W0:Y:S01]  /*4650*/  SHFL.DOWN PT, R202, R199, 0x1, 0x1f ;  /* 0x08201f00c7ca7f89 */ /* 0x00002200000e0000 */
[----:B------:R-:W-:Y:S05]  /*4660*/  @!P1 BRA `(.L_x_12414) ;  /* 0x0000000000289947 */ /* 0x000fea0003800000 */
[-C--:B0-----:R-:W-:Y:S01]  /*4670*/  FMUL.FTZ R200, R195, R202.reuse ;  /* 0x000000cac3c87220 */ /* 0x081fe20000410000 */
[----:B------:R-:W-:Y:S01]  /*4680*/  FMUL.FTZ R202, R197, R202 ;  /* 0x000000cac5ca7220 */ /* 0x000fe20000410000 */
[-C--:B--2---:R-:W-:Y:S01]  /*4690*/  FMUL.FTZ R14, R195, R142.reuse ;  /* 0x0000008ec30e7220 */ /* 0x084fe20000410000 */
[C---:B------:R-:W-:Y:S01]  /*46a0*/  FMUL.FTZ R142, R197.reuse, R142 ;  /* 0x0000008ec58e7220 */ /* 0x040fe20000410000 */
[-C--:B---3--:R-:W-:Y:S01]  /*46b0*/  FFMA.FTZ R15, R197, R141.reuse, -R200 ;  /* 0x0000008dc50f7223 */ /* 0x088fe200000108c8 */
[----:B------:R-:W-:Y:S01]  /*46c0*/  FFMA.FTZ R202, R195, R141, R202 ;  /* 0x0000008dc3ca7223 */ /* 0x000fe200000100ca */
[C---:B-1----:R-:W-:Y:S01]  /*46d0*/  FFMA.FTZ R197, R139.reuse, R197, -R14 ;  /* 0x000000c58bc57223 */ /* 0x042fe2000001080e */
[----:B------:R-:W-:Y:S01]  /*46e0*/  FFMA.FTZ R195, R139, R195, R142 ;  /* 0x000000c38bc37223 */ /* 0x000fe2000001008e */
[----:B------:R-:W-:Y:S01]  /*46f0*/  FADD.FTZ R198, R198, R15 ;  /* 0x0000000fc6c67221 */ /* 0x000fe20000010000 */
[----:B------:R-:W-:-:S07]  /*4700*/  FADD.FTZ R199, R199, R202 ;  /* 0x000000cac7c77221 */ /* 0x000fce0000010000 */
.L_x_12414:
[----:B------:R-:W-:Y:S05]  /*4710*/  BSYNC.RECONVERGENT B0 ;  /* 0x0000000000007941 */ /* 0x000fea0003800200 */
.L_x_12413:
[----:B------:R-:W-:Y:S01]  /*4720*/  ISETP.GT.U32.AND P1, PT, R203, 0x1d, PT ;  /* 0x0000001dcb00780c */ /* 0x000fe20003f24070 */
[----:B------:R-:W-:Y:S01]  /*4730*/  FADD.FTZ R163, R163, R2 ;  /* 0x00000002a3a37221 */ /* 0x000fe20000010000 */
[----:B------:R-:W-:Y:S01]  /*4740*/  FADD.FTZ R3, RZ, R3 ;  /* 0x00000003ff037221 */ /* 0x000fe20000010000 */
[----:B---3--:R3:W1:Y:S01]  /*4750*/  SHFL.DOWN PT, R141, R197, 0x2, 0x1f ;  /* 0x08401f00c58d7f89 */ /* 0x00866200000e0000 */
[----:B------:R-:W-:Y:S01]  /*4760*/  BSSY.RECONVERGENT B0, `(.L_x_12415) ;  /* 0x0000011000007945 */ /* 0x000fe20003800200 */
[C---:B------:R-:W-:Y:S01]  /*4770*/  FMUL.FTZ R15, R118.reuse, R163 ;  /* 0x000000a3760f7220 */ /* 0x040fe20000410000 */
[----:B------:R-:W-:Y:S01]  /*4780*/  FMUL.FTZ R2, R118, R3 ;  /* 0x0000000376027220 */ /* 0x000fe20000410000 */
[----:B--2---:R3:W2:Y:S04]  /*4790*/  SHFL.DOWN PT, R142, R195, 0x2, 0x1f ;  /* 0x08401f00c38e7f89 */ /* 0x0046a800000e0000 */
[----:B------:R3:W1:Y:S04]  /*47a0*/  SHFL.DOWN PT, R143, R198, 0x2, 0x1f ;  /* 0x08401f00c68f7f89 */ /* 0x00066800000e0000 */
[----:B0-----:R3:W0:Y:S01]  /*47b0*/  SHFL.DOWN PT, R202, R199, 0x2, 0x1f ;  /* 0x08401f00c7ca7f89 */ /* 0x00162200000e0000 */
[----:B------:R-:W-:Y:S05]  /*47c0*/  @P1 BRA `(.L_x_12416) ;  /* 0x0000000000281947 */ /* 0x000fea0003800000 */
[-C--:B0-----:R-:W-:Y:S01]  /*47d0*/  FMUL.FTZ R200, R195, R202.reuse ;  /* 0x000000cac3c87220 */ /* 0x081fe20000410000 */
[----:B------:R-:W-:Y:S01]  /*47e0*/  FMUL.FTZ R202, R197, R202 ;  /* 0x000000cac5ca7220 */ /* 0x000fe20000410000 */
[-C--:B--2---:R-:W-:Y:S01]  /*47f0*/  FMUL.FTZ R14, R195, R142.reuse ;  /* 0x0000008ec30e7220 */ /* 0x084fe20000410000 */
[C---:B------:R-:W-:Y:S01]  /*4800*/  FMUL.FTZ R142, R197.reuse, R142 ;  /* 0x0000008ec58e7220 */ /* 0x040fe20000410000 */
[-C--:B-1----:R-:W-:Y:S01]  /*4810*/  FFMA.FTZ R139, R197, R143.reuse, -R200 ;  /* 0x0000008fc58b7223 */ /* 0x082fe200000108c8 */
[----:B------:R-:W-:Y:S01]  /*4820*/  FFMA.FTZ R202, R195, R143, R202 ;  /* 0x0000008fc3ca7223 */ /* 0x000fe200000100ca */
[-C--:B---3--:R-:W-:Y:S01]  /*4830*/  FFMA.FTZ R197, R197, R141.reuse, -R14 ;  /* 0x0000008dc5c57223 */ /* 0x088fe2000001080e */
[----:B------:R-:W-:Y:S01]  /*4840*/  FFMA.FTZ R195, R195, R141, R142 ;  /* 0x0000008dc3c37223 */ /* 0x000fe2000001008e */
[----:B------:R-:W-:Y:S01]  /*4850*/  FADD.FTZ R198, R198, R139 ;  /* 0x0000008bc6c67221 */ /* 0x000fe20000010000 */
[----:B------:R-:W-:-:S07]  /*4860*/  FADD.FTZ R199, R199, R202 ;  /* 0x000000cac7c77221 */ /* 0x000fce0000010000 */
.L_x_12416:
[----:B------:R-:W-:Y:S05]  /*4870*/  BSYNC.RECONVERGENT B0 ;  /* 0x0000000000007941 */ /* 0x000fea0003800200 */
.L_x_12415:
[----:B------:R-:W-:Y:S01]  /*4880*/  ISETP.GT.U32.AND P1, PT, R203, 0x1b, PT ;  /* 0x0000001bcb00780c */ /* 0x000fe20003f24070 */
[C---:B------:R-:W-:Y:S01]  /*4890*/  FFMA.FTZ R15, R130.reuse, R3, R15 ;  /* 0x00000003820f7223 */ /* 0x040fe2000001000f */
[----:B------:R-:W-:Y:S01]  /*48a0*/  FFMA.FTZ R159, R130, R163, -R2 ;  /* 0x000000a3829f7223 */ /* 0x000fe20000010802 */
[----:B-1----:R1:W1:Y:S01]  /*48b0*/  SHFL.DOWN PT, R143, R197, 0x4, 0x1f ;  /* 0x08801f00c58f7f89 */ /* 0x00226200000e0000 */
[----:B------:R-:W-:Y:S01]  /*48c0*/  BSSY.RECONVERGENT B0, `(.L_x_12417) ;  /* 0x0000013000007945 */ /* 0x000fe20003800200 */
[----:B------:R-:W-:Y:S01]  /*48d0*/  FADD.FTZ R139, RZ, R15 ;  /* 0x0000000fff8b7221 */ /* 0x000fe20000010000 */
[----:B------:R-:W-:Y:S01]  /*48e0*/  FFMA.FTZ R159, R40, R101, R159 ;  /* 0x00000065289f7223 */ /* 0x000fe2000001009f */
[----:B--2---:R2:W1:Y:S02]  /*48f0*/  SHFL.DOWN PT, R142, R195, 0x4, 0x1f ;  /* 0x08801f00c38e7f89 */ /* 0x00446400000e0000 */
[C---:B------:R-:W-:Y:S01]  /*4900*/  FMUL.FTZ R15, R108.reuse, R139 ;  /* 0x0000008b6c0f7220 */ /* 0x040fe20000410000 */
[----:B------:R-:W-:Y:S01]  /*4910*/  FMUL.FTZ R2, R108, R159 ;  /* 0x0000009f6c027220 */ /* 0x000fe20000410000 */
[----:B------:R2:W1:Y:S04]  /*4920*/  SHFL.DOWN PT, R145, R198, 0x4, 0x1f ;  /* 0x08801f00c6917f89 */ /* 0x00046800000e0000 */
[----:B0-----:R2:W0:Y:S01]  /*4930*/  SHFL.DOWN PT, R202, R199, 0x4, 0x1f ;  /* 0x08801f00c7ca7f89 */ /* 0x00142200000e0000 */
[----:B------:R-:W-:Y:S05]  /*4940*/  @P1 BRA `(.L_x_12418) ;  /* 0x0000000000281947 */ /* 0x000fea0003800000 */
[-C--:B0-----:R-:W-:Y:S01]  /*4950*/  FMUL.FTZ R200, R195, R202.reuse ;  /* 0x000000cac3c87220 */ /* 0x081fe20000410000 */
[----:B------:R-:W-:Y:S01]  /*4960*/  FMUL.FTZ R202, R197, R202 ;  /* 0x000000cac5ca7220 */ /* 0x000fe20000410000 */
[-C--:B-1----:R-:W-:Y:S01]  /*4970*/  FMUL.FTZ R14, R195, R142.reuse ;  /* 0x0000008ec30e7220 */ /* 0x082fe20000410000 */
[C---:B------:R-:W-:Y:S01]  /*4980*/  FMUL.FTZ R142, R197.reuse, R142 ;  /* 0x0000008ec58e7220 */ /* 0x040fe20000410000 */
[-C--:B------:R-:W-:Y:S01]  /*4990*/  FFMA.FTZ R141, R197, R145.reuse, -R200 ;  /* 0x00000091c58d7223 */ /* 0x080fe200000108c8 */
[----:B------:R-:W-:Y:S01]  /*49a0*/  FFMA.FTZ R202, R195, R145, R202 ;  /* 0x00000091c3ca7223 */ /* 0x000fe200000100ca */
[-C--:B---3--:R-:W-:Y:S01]  /*49b0*/  FFMA.FTZ R197, R197, R143.reuse, -R14 ;  /* 0x0000008fc5c57223 */ /* 0x088fe2000001080e */
[----:B--2---:R-:W-:Y:S01]  /*49c0*/  FFMA.FTZ R195, R195, R143, R142 ;  /* 0x0000008fc3c37223 */ /* 0x004fe2000001008e */
[----:B------:R-:W-:Y:S01]  /*49d0*/  FADD.FTZ R198, R198, R141 ;  /* 0x0000008dc6c67221 */ /* 0x000fe20000010000 */
[----:B------:R-:W-:-:S07]  /*49e0*/  FADD.FTZ R199, R199, R202 ;  /* 0x000000cac7c77221 */ /* 0x000fce0000010000 */
.L_x_12418:
[----:B------:R-:W-:Y:S05]  /*49f0*/  BSYNC.RECONVERGENT B0 ;  /* 0x0000000000007941 */ /* 0x000fea0003800200 */
.L_x_12417:
[----:B------:R-:W-:Y:S01]  /*4a00*/  ISETP.GT.U32.AND P1, PT, R203, 0x17, PT ;  /* 0x00000017cb00780c */ /* 0x000fe20003f24070 */
[C---:B-1----:R-:W-:Y:S01]  /*4a10*/  FFMA.FTZ R142, R132.reuse, R159, -R15 ;  /* 0x0000009f848e7223 */ /* 0x042fe2000001080f */
[----:B------:R-:W-:Y:S01]  /*4a20*/  FFMA.FTZ R2, R132, R139, R2 ;  /* 0x0000008b84027223 */ /* 0x000fe20000010002 */
[----:B------:R1:W1:Y:S01]  /*4a30*/  SHFL.DOWN PT, R143, R197, 0x8, 0x1f ;  /* 0x09001f00c58f7f89 */ /* 0x00026200000e0000 */
[----:B------:R-:W-:Y:S01]  /*4a40*/  BSSY.RECONVERGENT B0, `(.L_x_12419) ;  /* 0x0000014000007945 */ /* 0x000fe20003800200 */
[----:B------:R-:W-:Y:S01]  /*4a50*/  FFMA.FTZ R142, R41, R60, R142 ;  /* 0x0000003c298e7223 */ /* 0x000fe2000001008e */
[----:B------:R-:W-:Y:S01]  /*4a60*/  FADD.FTZ R15, RZ, R2 ;  /* 0x00000002ff0f7221 */ /* 0x000fe20000010000 */
[----:B0-----:R0:W0:Y:S01]  /*4a70*/  SHFL.DOWN PT, R202, R195, 0x8, 0x1f ;  /* 0x09001f00c3ca7f89 */ /* 0x00102200000e0000 */
[----:B------:R-:W-:Y:S01]  /*4a80*/  ISETP.GT.U32.AND P2, PT, R203, 0xf, PT ;  /* 0x0000000fcb00780c */ /* 0x000fe20003f44070 */
[C---:B------:R-:W-:Y:S01]  /*4a90*/  FMUL.FTZ R14, R116.reuse, R142 ;  /* 0x0000008e740e7220 */ /* 0x040fe20000410000 */
[----:B------:R-:W-:Y:S01]  /*4aa0*/  FMUL.FTZ R2, R116, R15 ;  /* 0x0000000f74027220 */ /* 0x000fe20000410000 */
[----:B------:R0:W0:Y:S04]  /*4ab0*/  SHFL.DOWN PT, R145, R198, 0x8, 0x1f ;  /* 0x09001f00c6917f89 */ /* 0x00002800000e0000 */
[----:B------:R0:W0:Y:S01]  /*4ac0*/  SHFL.DOWN PT, R206, R199, 0x8, 0x1f ;  /* 0x09001f00c7ce7f89 */ /* 0x00002200000e0000 */
[----:B------:R-:W-:Y:S05]  /*4ad0*/  @P1 BRA `(.L_x_12420) ;  /* 0x0000000000281947 */ /* 0x000fea0003800000 */
[-C--:B0-----:R-:W-:Y:S01]  /*4ae0*/  FMUL.FTZ R204, R195, R206.reuse ;  /* 0x000000cec3cc7220 */ /* 0x081fe20000410000 */
[----:B------:R-:W-:Y:S01]  /*4af0*/  FMUL.FTZ R206, R197, R206 ;  /* 0x000000cec5ce7220 */ /* 0x000fe20000410000 */
[-C--:B------:R-:W-:Y:S01]  /*4b00*/  FMUL.FTZ R200, R195, R202.reuse ;  /* 0x000000cac3c87220 */ /* 0x080fe20000410000 */
[C---:B------:R-:W-:Y:S01]  /*4b10*/  FMUL.FTZ R202, R197.reuse, R202 ;  /* 0x000000cac5ca7220 */ /* 0x040fe20000410000 */
[-C--:B------:R-:W-:Y:S01]  /*4b20*/  FFMA.FTZ R141, R197, R145.reuse, -R204 ;  /* 0x00000091c58d7223 */ /* 0x080fe200000108cc */
[----:B------:R-:W-:Y:S01]  /*4b30*/  FFMA.FTZ R206, R195, R145, R206 ;  /* 0x00000091c3ce7223 */ /* 0x000fe200000100ce */
[-C--:B-1-3--:R-:W-:Y:S01]  /*4b40*/  FFMA.FTZ R197, R197, R143.reuse, -R200 ;  /* 0x0000008fc5c57223 */ /* 0x08afe200000108c8 */
[----:B--2---:R-:W-:Y:S01]  /*4b50*/  FFMA.FTZ R195, R195, R143, R202 ;  /* 0x0000008fc3c37223 */ /* 0x004fe200000100ca */
[----:B------:R-:W-:Y:S01]  /*4b60*/  FADD.FTZ R198, R198, R141 ;  /* 0x0000008dc6c67221 */ /* 0x000fe20000010000 */
[----:B------:R-:W-:-:S07]  /*4b70*/  FADD.FTZ R199, R199, R206 ;  /* 0x000000cec7c77221 */ /* 0x000fce0000010000 */
.L_x_12420:
[----:B------:R-:W-:Y:S05]  /*4b80*/  BSYNC.RECONVERGENT B0 ;  /* 0x0000000000007941 */ /* 0x000fea0003800200 */
.L_x_12419:
[----:B-1----:R1:W1:Y:S01]  /*4b90*/  SHFL.DOWN PT, R143, R197, 0x10, 0x1f ;  /* 0x0a001f00c58f7f89 */ /* 0x00226200000e0000 */
[----:B------:R-:W-:Y:S01]  /*4ba0*/  BSSY.RECONVERGENT B0, `(.L_x_12421) ;  /* 0x0000011000007945 */ /* 0x000fe20003800200 */
[C---:B------:R-:W-:Y:S01]  /*4bb0*/  FFMA.FTZ R149, R133.reuse, R142, -R2 ;  /* 0x0000008e85957223 */ /* 0x040fe20000010802 */
[----:B------:R-:W-:Y:S01]  /*4bc0*/  FFMA.FTZ R14, R133, R15, R14 ;  /* 0x0000000f850e7223 */ /* 0x000fe2000001000e */
[----:B------:R1:W1:Y:S04]  /*4bd0*/  SHFL.DOWN PT, R200, R195, 0x10, 0x1f ;  /* 0x0a001f00c3c87f89 */ /* 0x00026800000e0000 */
[----:B0-----:R0:W0:Y:S04]  /*4be0*/  SHFL.DOWN PT, R145, R198, 0x10, 0x1f ;  /* 0x0a001f00c6917f89 */ /* 0x00102800000e0000 */
[----:B------:R0:W0:Y:S01]  /*4bf0*/  SHFL.DOWN PT, R204, R199, 0x10, 0x1f ;  /* 0x0a001f00c7cc7f89 */ /* 0x00002200000e0000 */
        /* <DEDUP_REMOVED lines=11> */
.L_x_12422:
[----:B------:R-:W-:Y:S05]  /*4cb0*/  BSYNC.RECONVERGENT B0 ;  /* 0x0000000000007941 */ /* 0x000fea0003800200 */
.L_x_12421:
[----:B------:R-:W-:Y:S01]  /*4cc0*/  FADD.FTZ R141, RZ, R14 ;  /* 0x0000000eff8d7221 */ /* 0x000fe20000010000 */
[----:B------:R-:W-:Y:S01]  /*4cd0*/  FFMA.FTZ R149, R42, R103, R149 ;  /* 0x000000672a957223 */ /* 0x000fe20000010095 */
[----:B------:R-:W-:Y:S01]  /*4ce0*/  SHFL.DOWN PT, R167, R195, 0x1, 0x1f ;  /* 0x08201f00c3a77f89 */ /* 0x000fe200000e0000 */
[----:B------:R-:W-:Y:S01]  /*4cf0*/  ISETP.NE.AND P1, PT, R20, 0x1f, PT ;  /* 0x0000001f1400780c */ /* 0x000fe20003f25270 */
[C---:B-1----:R-:W-:Y:S01]  /*4d00*/  FMUL.FTZ R143, R120.reuse, R141 ;  /* 0x0000008d788f7220 */ /* 0x042fe20000410000 */
[-C--:B------:R-:W-:Y:S01]  /*4d10*/  FMUL.FTZ R14, R120, R149.reuse ;  /* 0x00000095780e7220 */ /* 0x080fe20000410000 */
[----:B----4-:R-:W1:Y:S01]  /*4d20*/  SHFL.IDX PT, R165, R7, RZ, 0x1f ;  /* 0x00001fff07a57589 */ /* 0x010e6200000e0000 */
[C---:B------:R-:W-:Y:S01]  /*4d30*/  ISETP.GT.AND P2, PT, R21.reuse, 0x1e, PT ;  /* 0x0000001e1500780c */ /* 0x040fe20003f44270 */
[C---:B------:R-:W-:Y:S01]  /*4d40*/  FFMA.FTZ R2, R122.reuse, R149, -R143 ;  /* 0x000000957a027223 */ /* 0x040fe2000001088f */
[----:B------:R-:W-:Y:S01]  /*4d50*/  FFMA.FTZ R14, R122, R141, R14 ;  /* 0x0000008d7a0e7223 */ /* 0x000fe2000001000e */
[----:B------:R-:W4:Y:S01]  /*4d60*/  SHFL.DOWN PT, R155, R197, 0x1, 0x1f ;  /* 0x08201f00c59b7f89 */ /* 0x000f2200000e0000 */
[----:B------:R-:W-:Y:S01]  /*4d70*/  ISETP.GT.AND P3, PT, R21, 0xf, PT ;  /* 0x0000000f1500780c */ /* 0x000fe20003f64270 */
[----:B------:R-:W-:Y:S01]  /*4d80*/  FFMA.FTZ R151, R43, R62, R2 ;  /* 0x0000003e2b977223 */ /* 0x000fe20000010002 */
[----:B------:R-:W-:Y:S01]  /*4d90*/  FADD.FTZ R143, RZ, R14 ;  /* 0x0000000eff8f7221 */ /* 0x000fe20000010000 */
[----:B------:R-:W5:Y:S01]  /*4da0*/  SHFL.IDX PT, R157, R6, RZ, 0x1f ;  /* 0x00001fff069d7589 */ /* 0x000f6200000e0000 */
[----:B------:R-:W-:Y:S01]  /*4db0*/  BSSY.RECONVERGENT B0, `(.L_x_12423) ;  /* 0x0000217000007945 */ /* 0x000fe20003800200 */
[C---:B0-----:R-:W-:Y:S01]  /*4dc0*/  FMUL.FTZ R145, R110.reuse, R151 ;  /* 0x000000976e917220 */ /* 0x041fe20000410000 */
[-C--:B------:R-:W-:Y:S01]  /*4dd0*/  FMUL.FTZ R2, R110, R143.reuse ;  /* 0x0000008f6e027220 */ /* 0x080fe20000410000 */
[----:B------:R-:W0:Y:S02]  /*4de0*/  SHFL.DOWN PT, R202, R198, 0x1, 0x1f ;  /* 0x08201f00c6ca7f89 */ /* 0x000e2400000e0000 */
[C---:B------:R-:W-:Y:S01]  /*4df0*/  FFMA.FTZ R145, R138.reuse, R143, R145 ;  /* 0x0000008f8a917223 */ /* 0x040fe20000010091 */
[----:B------:R-:W-:Y:S01]  /*4e00*/  FFMA.FTZ R153, R138, R151, -R2 ;  /* 0x000000978a997223 */ /* 0x000fe20000010802 */
[----:B------:R-:W0:Y:S02]  /*4e10*/  SHFL.DOWN PT, R201, R199, 0x1, 0x1f ;  /* 0x08201f00c7c97f89 */ /* 0x000e2400000e0000 */
[----:B------:R-:W-:Y:S01]  /*4e20*/  FADD.FTZ R145, RZ, R145 ;  /* 0x00000091ff917221 */ /* 0x000fe20000010000 */
[----:B------:R-:W-:Y:S01]  /*4e30*/  FFMA.FTZ R153, R44, R105, R153 ;  /* 0x000000692c997223 */ /* 0x000fe20000010099 */
[----:B--23--:R-:W2:Y:S02]  /*4e40*/  SHFL.IDX PT, R195, R195, RZ, 0x1f ;  /* 0x00001fffc3c37589 */ /* 0x00cea400000e0000 */
[C---:B------:R-:W-:Y:S01]  /*4e50*/  FMUL.FTZ R147, R156.reuse, R145 ;  /* 0x000000919c937220 */ /* 0x040fe20000410000 */
[----:B------:R-:W-:Y:S01]  /*4e60*/  FMUL.FTZ R2, R156, R153 ;  /* 0x000000999c027220 */ /* 0x000fe20000410000 */
[----:B-1----:R-:W-:Y:S01]  /*4e70*/  @P1 FMUL.FTZ R14, R167, R165 ;  /* 0x000000a5a70e1220 */ /* 0x002fe20000410000 */
[----:B------:R-:W1:Y:S02]  /*4e80*/  SHFL.IDX PT, R197, R197, RZ, 0x1f ;  /* 0x00001fffc5c57589 */ /* 0x000e6400000e0000 */
[----:B------:R-:W-:Y:S01]  /*4e90*/  FFMA.FTZ R2, R158, R145, R2 ;  /* 0x000000919e027223 */ /* 0x000fe20000010002 */
[C---:B----4-:R-:W-:Y:S01]  /*4ea0*/  @P1 FMUL.FTZ R200, R155.reuse, R165 ;  /* 0x000000a59bc81220 */ /* 0x050fe20000410000 */
[----:B------:R-:W3:Y:S01]  /*4eb0*/  SHFL.IDX PT, R198, R198, RZ, 0x1f ;  /* 0x00001fffc6c67589 */ /* 0x000ee200000e0000 */
[----:B-----5:R-:W-:-:S02]  /*4ec0*/  @P1 FFMA.FTZ R155, R155, R157, -R14 ;  /* 0x0000009d9b9b1223 */ /* 0x020fc4000001080e */
[----:B------:R-:W-:Y:S01]  /*4ed0*/  @P1 FFMA.FTZ R200, R167, R157, R200 ;  /* 0x0000009da7c81223 */ /* 0x000fe200000100c8 */
[----:B------:R-:W-:Y:S01]  /*4ee0*/  FFMA.FTZ R14, R158, R153, -R147 ;  /* 0x000000999e0e7223 */ /* 0x000fe20000010893 */
[----:B------:R-:W-:Y:S01]  /*4ef0*/  FADD.FTZ R147, RZ, R2 ;  /* 0x00000002ff937221 */ /* 0x000fe20000010000 */
[----:B0-----:R-:W-:Y:S01]  /*4f00*/  @P1 FADD.FTZ R157, R202, R155 ;  /* 0x0000009bca9d1221 */ /* 0x001fe20000010000 */
[----:B------:R-:W0:Y:S01]  /*4f10*/  SHFL.IDX PT, R199, R199, RZ, 0x1f ;  /* 0x00001fffc7c77589 */ /* 0x000e2200000e0000 */
[----:B------:R-:W-:Y:S01]  /*4f20*/  FFMA.FTZ R14, R45, R64, R14 ;  /* 0x000000402d0e7223 */ /* 0x000fe2000001000e */
[----:B------:R-:W-:Y:S01]  /*4f30*/  @P1 FADD.FTZ R165, R201, R200 ;  /* 0x000000c8c9a51221 */ /* 0x000fe20000010000 */
[-C--:B------:R-:W-:Y:S02]  /*4f40*/  FMUL.FTZ R200, R157, R13.reuse ;  /* 0x0000000d9dc87220 */ /* 0x080fe40000410000 */
[----:B------:R-:W-:Y:S01]  /*4f50*/  FMUL.FTZ R155, R162, R14 ;  /* 0x0000000ea29b7220 */ /* 0x000fe20000410000 */
[----:B------:R-:W-:Y:S01]  /*4f60*/  ISETP.NE.AND P1, PT, R20, RZ, PT ;  /* 0x000000ff1400720c */ /* 0x000fe20003f25270 */
[C---:B------:R-:W-:Y:S01]  /*4f70*/  FMUL.FTZ R2, R165.reuse, R13 ;  /* 0x0000000da5027220 */ /* 0x040fe20000410000 */
[-C--:B------:R-:W-:Y:S01]  /*4f80*/  FMUL.FTZ R13, R162, R147.reuse ;  /* 0x00000093a20d7220 */ /* 0x080fe20000410000 */
[-C--:B------:R-:W-:Y:S01]  /*4f90*/  FFMA.FTZ R167, R165, R12.reuse, -R200 ;  /* 0x0000000ca5a77223 */ /* 0x080fe200000108c8 */
[C---:B------:R-:W-:Y:S01]  /*4fa0*/  FFMA.FTZ R155, R160.reuse, R147, R155 ;  /* 0x00000093a09b7223 */ /* 0x040fe2000001009b */
[----:B------:R-:W-:Y:S01]  /*4fb0*/  FFMA.FTZ R165, R157, R12, R2 ;  /* 0x0000000c9da57223 */ /* 0x000fe20000010002 */
[----:B------:R-:W-:Y:S01]  /*4fc0*/  FFMA.FTZ R157, R160, R14, -R13 ;  /* 0x0000000ea09d7223 */ /* 0x000fe2000001080d */
[----:B------:R-:W-:Y:S01]  /*4fd0*/  FADD.FTZ R2, R196, R167 ;  /* 0x000000a7c4027221 */ /* 0x000fe20000010000 */
[----:B------:R-:W-:Y:S01]  /*4fe0*/  FADD.FTZ R13, RZ, R155 ;  /* 0x0000009bff0d7221 */ /* 0x000fe20000010000 */
[----:B------:R-:W-:Y:S01]  /*4ff0*/  FADD.FTZ R12, R144, R165 ;  /* 0x000000a5900c7221 */ /* 0x000fe20000010000 */
[----:B------:R-:W-:Y:S01]  /*5000*/  FFMA.FTZ R157, R46, R107, R157 ;  /* 0x0000006b2e9d7223 */ /* 0x000fe2000001009d */
[C---:B------:R-:W-:Y:S01]  /*5010*/  FMUL.FTZ R144, R175.reuse, R2 ;  /* 0x00000002af907220 */ /* 0x040fe20000410000 */
[C---:B------:R-:W-:Y:S01]  /*5020*/  FMUL.FTZ R155, R166.reuse, R13 ;  /* 0x0000000da69b7220 */ /* 0x040fe20000410000 */
[-C--:B------:R-:W-:Y:S01]  /*5030*/  FMUL.FTZ R167, R175, R12.reuse ;  /* 0x0000000cafa77220 */ /* 0x080fe20000410000 */
[-C--:B------:R-:W-:Y:S01]  /*5040*/  FMUL.FTZ R196, R166, R157.reuse ;  /* 0x0000009da6c47220 */ /* 0x080fe20000410000 */
[C---:B------:R-:W-:Y:S01]  /*5050*/  FFMA.FTZ R165, R171.reuse, R12, R144 ;  /* 0x0000000caba57223 */ /* 0x040fe20000010090 */
[C---:B------:R-:W-:Y:S01]  /*5060*/  FFMA.FTZ R144, R164.reuse, R157, -R155 ;  /* 0x0000009da4907223 */ /* 0x040fe2000001089b */
[----:B------:R-:W-:Y:S01]  /*5070*/  FFMA.FTZ R200, R171, R2, -R167 ;  /* 0x00000002abc87223 */ /* 0x000fe200000108a7 */
[----:B------:R-:W-:Y:S01]  /*5080*/  FFMA.FTZ R155, R164, R13, R196 ;  /* 0x0000000da49b7223 */ /* 0x000fe200000100c4 */
[----:B------:R-:W-:Y:S01]  /*5090*/  FADD.FTZ R140, R140, R165 ;  /* 0x000000a58c8c7221 */ /* 0x000fe20000010000 */
[----:B------:R-:W-:Y:S01]  /*50a0*/  FFMA.FTZ R144, R47, R66, R144 ;  /* 0x000000422f907223 */ /* 0x000fe20000010090 */
[----:B------:R-:W-:Y:S01]  /*50b0*/  FADD.FTZ R161, R161, R200 ;  /* 0x000000c8a1a17221 */ /* 0x000fe20000010000 */
[----:B------:R-:W-:Y:S01]  /*50c0*/  FADD.FTZ R155, RZ, R155 ;  /* 0x0000009bff9b7221 */ /* 0x000fe20000010000 */
[C---:B------:R-:W-:Y:S01]  /*50d0*/  FMUL.FTZ R205, R180.reuse, R140 ;  /* 0x0000008cb4cd7220 */ /* 0x040fe20000410000 */
[C---:B------:R-:W-:Y:S01]  /*50e0*/  FMUL.FTZ R167, R169.reuse, R144 ;  /* 0x00000090a9a77220 */ /* 0x040fe20000410000 */
[----:B------:R-:W-:Y:S01]  /*50f0*/  FMUL.FTZ R201, R180, R161 ;  /* 0x000000a1b4c97220 */ /* 0x000fe20000410000 */
[----:B------:R-:W-:Y:S01]  /*5100*/  FMUL.FTZ R165, R169, R155 ;  /* 0x0000009ba9a57220 */ /* 0x000fe20000410000 */
[----:B------:R-:W-:Y:S01]  /*5110*/  FFMA.FTZ R205, R178, R161, -R205 ;  /* 0x000000a1b2cd7223 */ /* 0x000fe200000108cd */
[----:B------:R-:W-:Y:S01]  /*5120*/  FFMA.FTZ R196, R168, R155, R167 ;  /* 0x0000009ba8c47223 */ /* 0x000fe200000100a7 */
        /* <DEDUP_REMOVED lines=26> */
[----:B------:R-:W-:Y:S01]  /*52d0*/  FADD.FTZ R200, R193, R200 ;  /* 0x000000c8c1c87221 */ /* 0x000fe20000010000 */
[----:B------:R-:W-:Y:S01]  /*52e0*/  FADD.FTZ R202, RZ, R202 ;  /* 0x000000caffca7221 */ /* 0x000fe20000010000 */
[----:B------:R-:W-:Y:S01]  /*52f0*/  FADD.FTZ R192, R192, R209 ;  /* 0x000000d1c0c07221 */ /* 0x000fe20000010000 */
[----:B------:R-:W-:Y:S01]  /*5300*/  FFMA.FTZ R193, R50, R111, R205 ;  /* 0x0000006f32c17223 */ /* 0x000fe200000100cd */
[----:B------:R-:W-:Y:S01]  /*5310*/  FMUL.FTZ R205, R177, R200 ;  /* 0x000000c8b1cd7220 */ /* 0x000fe20000410000 */
[----:B------:R-:W-:Y:S01]  /*5320*/  FMUL.FTZ R204, R185, R202 ;  /* 0x000000cab9cc7220 */ /* 0x000fe20000410000 */
        /* <DEDUP_REMOVED lines=11> */
[----:B------:R-:W-:Y:S01]  /*53e0*/  FMUL.FTZ R207, R9, R192 ;  /* 0x000000c009cf7220 */ /* 0x000fe20000410000 */
[----:B------:R-:W-:Y:S01]  /*53f0*/  FMUL.FTZ R181, R172, R191 ;  /* 0x000000bfacb57220 */ /* 0x000fe20000410000 */
[C---:B------:R-:W-:Y:S01]  /*5400*/  FMUL.FTZ R172, R183.reuse, R174 ;  /* 0x000000aeb7ac7220 */ /* 0x040fe20000410000 */
[----:B------:R-:W-:Y:S01]  /*5410*/  FMUL.FTZ R183, R183, R190 ;  /* 0x000000beb7b77220 */ /* 0x000fe20000410000 */
[----:B------:R-:W-:Y:S01]  /*5420*/  FMUL.FTZ R205, R9, R200 ;  /* 0x000000c809cd7220 */ /* 0x000fe20000410000 */
[C---:B------:R-:W-:Y:S01]  /*5430*/  FFMA.FTZ R185, R170.reuse, R177, R181 ;  /* 0x000000b1aab97223 */ /* 0x040fe200000100b5 */
[----:B------:R-:W-:Y:S01]  /*5440*/  FFMA.FTZ R170, R170, R191, -R204 ;  /* 0x000000bfaaaa7223 */ /* 0x000fe200000108cc */
[C---:B------:R-:W-:Y:S01]  /*5450*/  FFMA.FTZ R181, R179.reuse, R190, -R172 ;  /* 0x000000beb3b57223 */ /* 0x040fe200000108ac */
[----:B------:R-:W-:Y:S01]  /*5460*/  FFMA.FTZ R179, R179, R174, R183 ;  /* 0x000000aeb3b37223 */ /* 0x000fe200000100b7 */
[----:B------:R-:W-:Y:S01]  /*5470*/  FADD.FTZ R188, R188, R185 ;  /* 0x000000b9bcbc7221 */ /* 0x000fe20000010000 */
[----:B------:R-:W-:Y:S01]  /*5480*/  FADD.FTZ R170, R189, R170 ;  /* 0x000000aabdaa7221 */ /* 0x000fe20000010000 */
[----:B------:R-:W-:Y:S01]  /*5490*/  FFMA.FTZ R181, R52, R113, R181 ;  /* 0x0000007134b57223 */ /* 0x000fe200000100b5 */
[----:B------:R-:W-:Y:S01]  /*54a0*/  FADD.FTZ R179, RZ, R179 ;  /* 0x000000b3ffb37221 */ /* 0x000fe20000010000 */
[C---:B------:R-:W-:Y:S01]  /*54b0*/  FMUL.FTZ R185, R169.reuse, R188 ;  /* 0x000000bca9b97220 */ /* 0x040fe20000410000 */
[-C--:B------:R-:W-:Y:S01]  /*54c0*/  FMUL.FTZ R183, R169, R170.reuse ;  /* 0x000000aaa9b77220 */ /* 0x080fe20000410000 */
[----:B--2---:R-:W-:Y:S01]  /*54d0*/  FMUL.FTZ R172, R195, R7 ;  /* 0x00000007c3ac7220 */ /* 0x004fe20000410000 */
[----:B------:R-:W-:Y:S01]  /*54e0*/  FMUL.FTZ R169, R180, R179 ;  /* 0x000000b3b4a97220 */ /* 0x000fe20000410000 */
[C---:B------:R-:W-:Y:S01]  /*54f0*/  FFMA.FTZ R204, R168.reuse, R170, -R185 ;  /* 0x000000aaa8cc7223 */ /* 0x040fe200000108b9 */
[----:B------:R-:W-:Y:S01]  /*5500*/  FFMA.FTZ R183, R168, R188, R183 ;  /* 0x000000bca8b77223 */ /* 0x000fe200000100b7 */
[-C--:B------:R-:W-:Y:S01]  /*5510*/  FMUL.FTZ R180, R180, R181.reuse ;  /* 0x000000b5b4b47220 */ /* 0x080fe20000410000 */
[----:B------:R-:W-:Y:S01]  /*5520*/  FFMA.FTZ R168, R178, R181, -R169 ;  /* 0x000000b5b2a87223 */ /* 0x000fe200000108a9 */
[----:B------:R-:W-:Y:S01]  /*5530*/  FADD.FTZ R187, R187, R204 ;  /* 0x000000ccbbbb7221 */ /* 0x000fe20000010000 */
[----:B------:R-:W-:Y:S01]  /*5540*/  FADD.FTZ R169, R186, R183 ;  /* 0x000000b7baa97221 */ /* 0x000fe20000010000 */
[----:B------:R-:W-:Y:S01]  /*5550*/  FFMA.FTZ R180, R178, R179, R180 ;  /* 0x000000b3b2b47223 */ /* 0x000fe200000100b4 */
[----:B-1----:R-:W-:Y:S01]  /*5560*/  FFMA.FTZ R189, R197, R6, -R172 ;  /* 0x00000006c5bd7223 */ /* 0x002fe200000108ac */
[C---:B------:R-:W-:Y:S01]  /*5570*/  FMUL.FTZ R183, R166.reuse, R187 ;  /* 0x000000bba6b77220 */ /* 0x040fe20000410000 */
[-C--:B------:R-:W-:Y:S01]  /*5580*/  FMUL.FTZ R178, R166, R169.reuse ;  /* 0x000000a9a6b27220 */ /* 0x080fe20000410000 */
[C---:B------:R-:W-:Y:S01]  /*5590*/  FMUL.FTZ R166, R195.reuse, R4 ;  /* 0x00000004c3a67220 */ /* 0x040fe20000410000 */
[C---:B------:R-:W-:Y:S01]  /*55a0*/  FMUL.FTZ R172, R195.reuse, R6 ;  /* 0x00000006c3ac7220 */ /* 0x040fe20000410000 */
[C---:B------:R-:W-:Y:S01]  /*55b0*/  FFMA.FTZ R183, R164.reuse, R169, R183 ;  /* 0x000000a9a4b77223 */ /* 0x040fe200000100b7 */
[----:B------:R-:W-:Y:S01]  /*55c0*/  FFMA.FTZ R185, R164, R187, -R178 ;  /* 0x000000bba4b97223 */ /* 0x000fe200000108b2 */
[-C--:B------:R-:W-:Y:S01]  /*55d0*/  FMUL.FTZ R6, R195, R5.reuse ;  /* 0x00000005c3067220 */ /* 0x080fe20000410000 */
[C---:B------:R-:W-:Y:S01]  /*55e0*/  FFMA.FTZ R5, R197.reuse, R5, R166 ;  /* 0x00000005c5057223 */ /* 0x040fe200000100a6 */
[----:B------:R-:W-:Y:S01]  /*55f0*/  FADD.FTZ R183, R182, R183 ;  /* 0x000000b7b6b77221 */ /* 0x000fe20000010000 */
[----:B------:R-:W-:Y:S01]  /*5600*/  FADD.FTZ R185, R184, R185 ;  /* 0x000000b9b8b97221 */ /* 0x000fe20000010000 */
[----:B------:R-:W-:Y:S01]  /*5610*/  FADD.FTZ R164, RZ, R180 ;  /* 0x000000b4ffa47221 */ /* 0x000fe20000010000 */
[----:B------:R-:W-:Y:S01]  /*5620*/  FFMA.FTZ R172, R197, R7, R172 ;  /* 0x00000007c5ac7223 */ /* 0x000fe200000100ac */
[----:B------:R-:W-:Y:S01]  /*5630*/  FFMA.FTZ R166, R53, R72, R168 ;  /* 0x0000004835a67223 */ /* 0x000fe200000100a8 */
[C---:B------:R-:W-:Y:S01]  /*5640*/  FMUL.FTZ R195, R162.reuse, R183 ;  /* 0x000000b7a2c37220 */ /* 0x040fe20000410000 */
[----:B------:R-:W-:Y:S01]  /*5650*/  FFMA.FTZ R4, R197, R4, -R6 ;  /* 0x00000004c5047223 */ /* 0x000fe20000010806 */
[----:B------:R-:W-:Y:S01]  /*5660*/  FMUL.FTZ R162, R162, R185 ;  /* 0x000000b9a2a27220 */ /* 0x000fe20000410000 */
[----:B---3--:R-:W-:Y:S01]  /*5670*/  FADD.FTZ R6, R198, R189 ;  /* 0x000000bdc6067221 */ /* 0x008fe20000010000 */
[----:B------:R-:W-:Y:S01]  /*5680*/  FMUL.FTZ R168, R175, R164 ;  /* 0x000000a4afa87220 */ /* 0x000fe20000410000 */
[----:B------:R-:W-:Y:S01]  /*5690*/  FFMA.FTZ R197, R0, R163, RZ ;  /* 0x000000a300c57223 */ /* 0x000fe200000100ff */
[----:B0-----:R-:W-:Y:S01]  /*56a0*/  FADD.FTZ R7, R199, R172 ;  /* 0x000000acc7077221 */ /* 0x001fe20000010000 */
[-C--:B------:R-:W-:Y:S01]  /*56b0*/  FMUL.FTZ R189, R175, R166.reuse ;  /* 0x000000a6afbd7220 */ /* 0x080fe20000410000 */
[----:B------:R-:W-:Y:S01]  /*56c0*/  @!P1 LEA R172, R104, UR20, 0x4 ;  /* 0x0000001468ac9c11 */ /* 0x000fe2000f8e20ff */
[C---:B------:R-:W-:Y:S01]  /*56d0*/  FFMA.FTZ R195, R160.reuse, R185, -R195 ;  /* 0x000000b9a0c37223 */ /* 0x040fe200000108c3 */
[----:B------:R-:W-:Y:S01]  /*56e0*/  FFMA.FTZ R162, R160, R183, R162 ;  /* 0x000000b7a0a27223 */ /* 0x000fe200000100a2 */
[C---:B------:R-:W-:Y:S01]  /*56f0*/  FFMA.FTZ R175, R171.reuse, R166, -R168 ;  /* 0x000000a6abaf7223 */ /* 0x040fe200000108a8 */
[----:B------:R-:W-:Y:S01]  /*5700*/  FFMA.FTZ R160, R0, -R3, RZ ;  /* 0x8000000300a07223 */ /* 0x000fe200000100ff */
[----:B------:R-:W-:Y:S01]  /*5710*/  FFMA.FTZ R197, R74, R159, R197 ;  /* 0x0000009f4ac57223 */ /* 0x000fe200000100c5 */
[----:B------:R-:W-:Y:S01]  /*5720*/  FFMA.FTZ R171, R171, R164, R189 ;  /* 0x000000a4abab7223 */ /* 0x000fe200000100bd */
[----:B------:R-:W-:Y:S01]  /*5730*/  FADD.FTZ R189, R176, R195 ;  /* 0x000000c3b0bd7221 */ /* 0x000fe20000010000 */
[----:B------:R0:W-:Y:S01]  /*5740*/  @!P1 STS.128 [R172+0x1da0], R4 ;  /* 0x001da004ac009388 */ /* 0x0001e20000000c00 */
[----:B------:R-:W-:Y:S01]  /*5750*/  FADD.FTZ R173, R173, R162 ;  /* 0x000000a2adad7221 */ /* 0x000fe20000010000 */
[----:B------:R-:W-:Y:S01]  /*5760*/  FFMA.FTZ R160, R74, -R139, R160 ;  /* 0x8000008b4aa07223 */ /* 0x000fe200000100a0 */
[----:B------:R-:W-:Y:S01]  /*5770*/  FMUL.FTZ R195, R156, R189 ;  /* 0x000000bd9cc37220 */ /* 0x000fe20000410000 */
[-C--:B------:R-:W-:Y:S01]  /*5780*/  FFMA.FTZ R207, R8, R200.reuse, -R207 ;  /* 0x000000c808cf7223 */ /* 0x080fe200000108cf */
[----:B------:R-:W-:Y:S01]  /*5790*/  FMUL.FTZ R156, R156, R173 ;  /* 0x000000ad9c9c7220 */ /* 0x000fe20000410000 */
[----:B------:R-:W-:Y:S01]  /*57a0*/  FFMA.FTZ R160, R76, -R15, R160 ;  /* 0x8000000f4ca07223 */ /* 0x000fe200000100a0 */
[----:B------:R-:W-:Y:S01]  /*57b0*/  FFMA.FTZ R195, R158, R173, R195 ;  /* 0x000000ad9ec37223 */ /* 0x000fe200000100c3 */
[----:B------:R-:W-:Y:S01]  /*57c0*/  FMUL.FTZ R200, R111, R200 ;  /* 0x000000c86fc87220 */ /* 0x000fe20000410000 */
[----:B------:R-:W-:Y:S01]  /*57d0*/  FMUL.FTZ R217, R70, R194 ;  /* 0x000000c246d97220 */ /* 0x000fe20000410000 */
[----:B------:R-:W-:Y:S01]  /*57e0*/  FFMA.FTZ R160, R78, -R141, R160 ;  /* 0x8000008d4ea07223 */ /* 0x000fe200000100a0 */
[----:B------:R-:W-:Y:S01]  /*57f0*/  FADD.FTZ R195, R154, R195 ;  /* 0x000000c39ac37221 */ /* 0x000fe20000010000 */
[----:B------:R-:W-:Y:S01]  /*5800*/  FMUL.FTZ R211, R70, R150 ;  /* 0x0000009646d37220 */ /* 0x000fe20000410000 */
[----:B------:R-:W-:Y:S01]  /*5810*/  FMUL.FTZ R219, R174, R217 ;  /* 0x000000d9aedb7220 */ /* 0x000fe20000410000 */
[----:B------:R-:W-:Y:S01]  /*5820*/  FFMA.FTZ R160, R80, -R143, R160 ;  /* 0x8000008f50a07223 */ /* 0x000fe200000100a0 */
[----:B------:R-:W-:Y:S01]  /*5830*/  FFMA.FTZ R163, R39, -R58, R163 ;  /* 0x8000003a27a37223 */ /* 0x000fe200000100a3 */
[----:B0-----:R-:W-:Y:S01]  /*5840*/  FFMA.FTZ R5, R76, R142, R197 ;  /* 0x0000008e4c057223 */ /* 0x001fe200000100c5 */
[----:B------:R-:W-:Y:S01]  /*5850*/  FFMA.FTZ R197, R158, R189, -R156 ;  /* 0x000000bd9ec57223 */ /* 0x000fe2000001089c */
[----:B------:R-:W-:Y:S01]  /*5860*/  FFMA.FTZ R160, R82, -R145, R160 ;  /* 0x8000009152a07223 */ /* 0x000fe200000100a0 */
[----:B------:R-:W-:Y:S01]  /*5870*/  FMUL.FTZ R6, R111, R192 ;  /* 0x000000c06f067220 */ /* 0x000fe20000410000 */
        /* <DEDUP_REMOVED lines=8> */
[----:B------:R-:W-:Y:S01]  /*5900*/  FFMA.FTZ R7, R82, R153, R7 ;  /* 0x0000009952077223 */ /* 0x000fe20000010007 */
        /* <DEDUP_REMOVED lines=10> */
[----:B------:R-:W-:Y:S01]  /*59b0*/  FMUL.FTZ R110, R202, R200 ;  /* 0x000000c8ca6e7220 */ /* 0x000fe20000410000 */
[----:B------:R-:W-:Y:S01]  /*59c0*/  FFMA.FTZ R7, R88, R144, R7 ;  /* 0x0000009058077223 */ /* 0x000fe20000010007 */
[----:B------:R-:W-:Y:S01]  /*59d0*/  FFMA.FTZ R5, R122, R137, -R120 ;  /* 0x000000897a057223 */ /* 0x000fe20000010878 */
[----:B------:R-:W-:Y:S01]  /*59e0*/  FADD.FTZ R135, R135, R4 ;  /* 0x0000000487877221 */ /* 0x000fe20000010000 */
[----:B------:R-:W-:Y:S01]  /*59f0*/  FFMA.FTZ R4, R8, R192, R205 ;  /* 0x000000c008047223 */ /* 0x000fe200000100cd */
[----:B------:R-:W-:Y:S01]  /*5a00*/  FFMA.FTZ R7, R90, R167, R7 ;  /* 0x000000a75a077223 */ /* 0x000fe20000010007 */
[----:B------:R-:W-:Y:S01]  /*5a10*/  FADD.FTZ R134, R134, R5 ;  /* 0x0000000586867221 */ /* 0x000fe20000010000 */
[----:B------:R-:W-:Y:S01]  /*5a20*/  FFMA.FTZ R5, R92, -R201, R160 ;  /* 0x800000c95c057223 */ /* 0x000fe200000100a0 */
[----:B------:R-:W-:Y:S01]  /*5a30*/  FADD.FTZ R79, R6, R79 ;  /* 0x0000004f064f7221 */ /* 0x000fe20000010000 */
[----:B------:R-:W-:Y:S01]  /*5a40*/  FFMA.FTZ R7, R92, R196, R7 ;  /* 0x000000c45c077223 */ /* 0x000fe20000010007 */
[----:B------:R-:W-:Y:S01]  /*5a50*/  FFMA.FTZ R196, R49, -R68, R196 ;  /* 0x8000004431c47223 */ /* 0x000fe200000100c4 */
[C---:B------:R-:W-:Y:S01]  /*5a60*/  FFMA.FTZ R213, R94.reuse, -R202, R5 ;  /* 0x800000ca5ed57223 */ /* 0x040fe20000010005 */
[----:B------:R-:W-:Y:S01]  /*5a70*/  FADD.FTZ R73, R211, R73 ;  /* 0x00000049d3497221 */ /* 0x000fe20000010000 */
[----:B------:R-:W-:Y:S01]  /*5a80*/  FFMA.FTZ R209, R94, R193, R7 ;  /* 0x000000c15ed17223 */ /* 0x000fe20000010007 */
[----:B------:R-:W-:Y:S01]  /*5a90*/  FFMA.FTZ R7, R50, -R111, R193 ;  /* 0x8000006f32077223 */ /* 0x000fe200000100c1 */
[----:B------:R-:W-:Y:S01]  /*5aa0*/  FMUL.FTZ R193, R116, R135 ;  /* 0x0000008774c17220 */ /* 0x000fe20000410000 */
[----:B------:R-:W-:Y:S01]  /*5ab0*/  FFMA.FTZ R159, R40, -R101, R159 ;  /* 0x80000065289f7223 */ /* 0x000fe2000001009f */
[----:B------:R-:W-:Y:S01]  /*5ac0*/  FMUL.FTZ R215, R9, R150 ;  /* 0x0000009609d77220 */ /* 0x000fe20000410000 */
[C---:B------:R-:W-:Y:S01]  /*5ad0*/  FMUL.FTZ R5, R7.reuse, R4 ;  /* 0x0000000407057220 */ /* 0x040fe20000410000 */
[-C--:B------:R-:W-:Y:S01]  /*5ae0*/  FFMA.FTZ R4, R7, R6.reuse, R110 ;  /* 0x0000000607047223 */ /* 0x080fe2000001006e */
[----:B------:R-:W-:Y:S01]  /*5af0*/  FMUL.FTZ R110, R202, R6 ;  /* 0x00000006ca6e7220 */ /* 0x000fe20000410000 */
[-C--:B------:R-:W-:Y:S01]  /*5b00*/  FMUL.FTZ R6, R116, R134.reuse ;  /* 0x0000008674067220 */ /* 0x080fe20000410000 */
[----:B------:R-:W-:Y:S01]  /*5b10*/  FFMA.FTZ R207, R202, R207, R5 ;  /* 0x000000cfcacf7223 */ /* 0x000fe20000010005 */
[----:B------:R-:W-:Y:S01]  /*5b20*/  FFMA.FTZ R193, R133, R134, -R193 ;  /* 0x0000008685c17223 */ /* 0x000fe200000108c1 */
[----:B------:R-:W-:Y:S01]  /*5b30*/  FFMA.FTZ R5, R7, R200, -R110 ;  /* 0x000000c807057223 */ /* 0x000fe2000001086e */
[----:B------:R-:W-:Y:S01]  /*5b40*/  FFMA.FTZ R7, R133, R135, R6 ;  /* 0x0000008785077223 */ /* 0x000fe20000010006 */
[C---:B------:R-:W-:Y:S01]  /*5b50*/  FMUL.FTZ R116, R68.reuse, R191 ;  /* 0x000000bf44747220 */ /* 0x040fe20000410000 */
[-C--:B------:R-:W-:Y:S01]  /*5b60*/  FMUL.FTZ R133, R9, R177.reuse ;  /* 0x000000b109857220 */ /* 0x080fe20000410000 */
[----:B------:R-:W-:Y:S01]  /*5b70*/  FMUL.FTZ R110, R68, R177 ;  /* 0x000000b1446e7220 */ /* 0x000fe20000410000 */
[----:B------:R-:W-:Y:S01]  /*5b80*/  FADD.FTZ R193, R112, R193 ;  /* 0x000000c170c17221 */ /* 0x000fe20000010000 */
[----:B------:R-:W-:Y:S01]  /*5b90*/  FMUL.FTZ R205, R201, R116 ;  /* 0x00000074c9cd7220 */ /* 0x000fe20000410000 */
[-C--:B------:R-:W-:Y:S01]  /*5ba0*/  FFMA.FTZ R120, R8, R191.reuse, -R133 ;  /* 0x000000bf08787223 */ /* 0x080fe20000010885 */
[----:B------:R-:W-:Y:S01]  /*5bb0*/  FMUL.FTZ R191, R9, R191 ;  /* 0x000000bf09bf7220 */ /* 0x000fe20000410000 */
[----:B------:R-:W-:Y:S01]  /*5bc0*/  FADD.FTZ R133, R106, R7 ;  /* 0x000000076a857221 */ /* 0x000fe20000010000 */
[----:B------:R-:W-:Y:S01]  /*5bd0*/  FFMA.FTZ R192, R50, R192, R207 ;  /* 0x000000c032c07223 */ /* 0x000fe200000100cf */
[-C--:B------:R-:W-:Y:S01]  /*5be0*/  FFMA.FTZ R6, R196, R110.reuse, R205 ;  /* 0x0000006ec4067223 */ /* 0x080fe200000100cd */
[----:B------:R-:W-:Y:S01]  /*5bf0*/  FMUL.FTZ R207, R201, R110 ;  /* 0x0000006ec9cf7220 */ /* 0x000fe20000410000 */
[----:B------:R-:W-:Y:S01]  /*5c00*/  FFMA.FTZ R205, R8, R177, R191 ;  /* 0x000000b108cd7223 */ /* 0x000fe200000100bf */
[C---:B------:R-:W-:Y:S01]  /*5c10*/  FMUL.FTZ R191, R108.reuse, R193 ;  /* 0x000000c16cbf7220 */ /* 0x040fe20000410000 */
[----:B------:R-:W-:Y:S01]  /*5c20*/  FMUL.FTZ R108, R108, R133 ;  /* 0x000000856c6c7220 */ /* 0x000fe20000410000 */
[C---:B------:R-:W-:Y:S01]  /*5c30*/  FFMA.FTZ R7, R196.reuse, R116, -R207 ;  /* 0x00000074c4077223 */ /* 0x040fe200000108cf */
[----:B------:R-:W-:Y:S01]  /*5c40*/  FMUL.FTZ R196, R196, R205 ;  /* 0x000000cdc4c47220 */ /* 0x000fe20000410000 */
[----:B------:R-:W-:Y:S01]  /*5c50*/  FFMA.FTZ R207, R96, R190, R209 ;  /* 0x000000be60cf7223 */ /* 0x000fe200000100d1 */
[C---:B------:R-:W-:Y:S01]  /*5c60*/  FFMA.FTZ R205, R132.reuse, R193, -R108 ;  /* 0x000000c184cd7223 */ /* 0x040fe2000001086c */
[----:B------:R-:W-:Y:S01]  /*5c70*/  FFMA.FTZ R191, R132, R133, R191 ;  /* 0x0000008584bf7223 */ /* 0x000fe200000100bf */
[----:B------:R-:W-:Y:S01]  /*5c80*/  FFMA.FTZ R190, R51, -R70, R190 ;  /* 0x8000004633be7223 */ /* 0x000fe200000100be */
[----:B------:R-:W-:Y:S01]  /*5c90*/  FMUL.FTZ R209, R9, R194 ;  /* 0x000000c209d17220 */ /* 0x000fe20000410000 */
[----:B------:R-:W-:Y:S01]  /*5ca0*/  FADD.FTZ R205, R124, R205 ;  /* 0x000000cd7ccd7221 */ /* 0x000fe20000010000 */
[----:B------:R-:W-:Y:S01]  /*5cb0*/  FADD.FTZ R191, R114, R191 ;  /* 0x000000bf72bf7221 */ /* 0x000fe20000010000 */
[-C--:B------:R-:W-:Y:S01]  /*5cc0*/  FFMA.FTZ R116, R190, R211.reuse, R219 ;  /* 0x000000d3be747223 */ /* 0x080fe200000100db */
[----:B------:R-:W-:Y:S01]  /*5cd0*/  FMUL.FTZ R219, R174, R211 ;  /* 0x000000d3aedb7220 */ /* 0x000fe20000410000 */
[----:B------:R-:W-:Y:S01]  /*5ce0*/  FFMA.FTZ R211, R8, R150, R209 ;  /* 0x0000009608d37223 */ /* 0x000fe200000100d1 */
[C---:B------:R-:W-:Y:S01]  /*5cf0*/  FMUL.FTZ R209, R118.reuse, R205 ;  /* 0x000000cd76d17220 */ /* 0x040fe20000410000 */
[----:B------:R-:W-:Y:S01]  /*5d00*/  FMUL.FTZ R118, R118, R191 ;  /* 0x000000bf76767220 */ /* 0x000fe20000410000 */
[C---:B------:R-:W-:Y:S01]  /*5d10*/  FFMA.FTZ R114, R190.reuse, R217, -R219 ;  /* 0x000000d9be727223 */ /* 0x040fe200000108db */
[----:B------:R-:W-:Y:S01]  /*5d20*/  FFMA.FTZ R196, R201, R120, R196 ;  /* 0x00000078c9c47223 */ /* 0x000fe200000100c4 */
[----:B------:R-:W-:Y:S01]  /*5d30*/  FMUL.FTZ R217, R190, R211 ;  /* 0x000000d3bed97220 */ /* 0x000fe20000410000 */
[C---:B------:R-:W-:Y:S01]  /*5d40*/  FFMA.FTZ R201, R130.reuse, R191, R209 ;  /* 0x000000bf82c97223 */ /* 0x040fe200000100d1 */
[-C--:B------:R-:W-:Y:S01]  /*5d50*/  FFMA.FTZ R211, R130, R205.reuse, -R118 ;  /* 0x000000cd82d37223 */ /* 0x080fe20000010876 */
[C---:B------:R-:W-:Y:S01]  /*5d60*/  FMUL.FTZ R122, R101.reuse, R205 ;  /* 0x000000cd657a7220 */ /* 0x040fe20000410000 */
[----:B------:R-:W-:Y:S01]  /*5d70*/  FMUL.FTZ R108, R101, R191 ;  /* 0x000000bf656c7220 */ /* 0x000fe20000410000 */
[----:B------:R-:W-:Y:S01]  /*5d80*/  FADD.FTZ R128, R128, R201 ;  /* 0x000000c980807221 */ /* 0x000fe20000010000 */
[----:B------:R-:W-:Y:S01]  /*5d90*/  FADD.FTZ R201, R126, R211 ;  /* 0x000000d37ec97221 */ /* 0x000fe20000010000 */
[----:B------:R-:W-:Y:S01]  /*5da0*/  FMUL.FTZ R120, R139, R122 ;  /* 0x0000007a8b787220 */ /* 0x000fe20000410000 */
[----:B------:R-:W-:Y:S01]  /*5db0*/  FMUL.FTZ R126, R60, R193 ;  /* 0x000000c13c7e7220 */ /* 0x000fe20000410000 */
[C---:B------:R-:W-:Y:S01]  /*5dc0*/  FMUL.FTZ R106, R58.reuse, R128 ;  /* 0x000000803a6a7220 */ /* 0x040fe20000410000 */
[----:B------:R-:W-:Y:S01]  /*5dd0*/  FMUL.FTZ R112, R58, R201 ;  /* 0x000000c93a707220 */ /* 0x000fe20000410000 */
[----:B------:R-:W-:Y:S01]  /*5de0*/  FFMA.FTZ R211, R159, R108, R120 ;  /* 0x0000006c9fd37223 */ /* 0x000fe20000010078 */
[----:B------:R-:W-:Y:S01]  /*5df0*/  FADD.FTZ R77, R110, R77 ;  /* 0x0000004d6e4d7221 */ /* 0x000fe20000010000 */
[C---:B------:R-:W-:Y:S01]  /*5e00*/  FMUL.FTZ R120, R3.reuse, R106 ;  /* 0x0000006a03787220 */ /* 0x040fe20000410000 */
[----:B------:R-:W-:Y:S01]  /*5e10*/  FMUL.FTZ R118, R3, R112 ;  /* 0x0000007003767220 */ /* 0x000fe20000410000 */
[----:B------:R-:W-:Y:S01]  /*5e20*/  FFMA.FTZ R215, R8, R194, -R215 ;  /* 0x000000c208d77223 */ /* 0x000fe200000108d7 */
[----:B------:R-:W-:Y:S01]  /*5e30*/  FFMA.FTZ R142, R41, -R60, R142 ;  /* 0x8000003c298e7223 */ /* 0x000fe2000001008e */
[----:B------:R-:W-:Y:S01]  /*5e40*/  FMUL.FTZ R110, R60, R133 ;  /* 0x000000853c6e7220 */ /* 0x000fe20000410000 */
[----:B------:R-:W-:Y:S01]  /*5e50*/  FFMA.FTZ R118, R163, R106, R118 ;  /* 0x0000006aa3767223 */ /* 0x000fe20000010076 */
[----:B------:R-:W-:Y:S01]  /*5e60*/  FMUL.FTZ R124, R139, R108 ;  /* 0x0000006c8b7c7220 */ /* 0x000fe20000410000 */
[----:B------:R-:W-:Y:S01]  /*5e70*/  FFMA.FTZ R120, R163, R112, -R120 ;  /* 0x00000070a3787223 */ /* 0x000fe20000010878 */
[----:B------:R-:W-:Y:S01]  /*5e80*/  FFMA.FTZ R209, R96, -R174, R213 ;  /* 0x800000ae60d17223 */ /* 0x000fe200000100d5 */
[----:B------:R-:W-:Y:S01]  /*5e90*/  FADD.FTZ R118, RZ, R118 ;  /* 0x00000076ff767221 */ /* 0x000fe20000010000 */
[----:B------:R-:W-:Y:S01]  /*5ea0*/  FFMA.FTZ R174, R174, R215, R217 ;  /* 0x000000d7aeae7223 */ /* 0x000fe200000100d9 */
[----:B------:R-:W-:Y:S01]  /*5eb0*/  FMUL.FTZ R112, R103, R135 ;  /* 0x0000008767707220 */ /* 0x000fe20000410000 */
[C---:B------:R-:W-:Y:S01]  /*5ec0*/  FMUL.FTZ R215, R15.reuse, R110 ;  /* 0x0000006e0fd77220 */ /* 0x040fe20000410000 */
[----:B------:R-:W-:Y:S01]  /*5ed0*/  FADD.FTZ R118, R118, R211 ;  /* 0x000000d376767221 */ /* 0x000fe20000010000 */
[----:B------:R-:W-:Y:S01]  /*5ee0*/  FMUL.FTZ R211, R15, R126 ;  /* 0x0000007e0fd37220 */ /* 0x000fe20000410000 */
[----:B------:R-:W-:Y:S01]  /*5ef0*/  FFMA.FTZ R213, R159, R122, -R124 ;  /* 0x0000007a9fd57223 */ /* 0x000fe2000001087c */
[----:B------:R-:W-:Y:S01]  /*5f00*/  FADD.FTZ R120, RZ, R120 ;  /* 0x00000078ff787221 */ /* 0x000fe20000010000 */
[----:B------:R-:W-:Y:S01]  /*5f10*/  FFMA.FTZ R149, R42, -R103, R149 ;  /* 0x800000672a957223 */ /* 0x000fe20000010095 */
[C---:B------:R-:W-:Y:S01]  /*5f20*/  FFMA.FTZ R211, R142.reuse, R110, R211 ;  /* 0x0000006e8ed37223 */ /* 0x040fe200000100d3 */
[----:B------:R-:W-:Y:S01]  /*5f30*/  FMUL.FTZ R122, R103, R134 ;  /* 0x00000086677a7220 */ /* 0x000fe20000410000 */
[----:B------:R-:W-:Y:S01]  /*5f40*/  FMUL.FTZ R124, R141, R112 ;  /* 0x000000708d7c7220 */ /* 0x000fe20000410000 */
[----:B------:R-:W-:Y:S01]  /*5f50*/  FFMA.FTZ R215, R142, R126, -R215 ;  /* 0x0000007e8ed77223 */ /* 0x000fe200000108d7 */
[----:B------:R-:W-:Y:S01]  /*5f60*/  FADD.FTZ R211, R118, R211 ;  /* 0x000000d376d37221 */ /* 0x000fe20000010000 */
[----:B------:R-:W-:Y:S01]  /*5f70*/  FADD.FTZ R120, R120, R213 ;  /* 0x000000d578787221 */ /* 0x000fe20000010000 */
[C---:B------:R-:W-:Y:S01]  /*5f80*/  FMUL.FTZ R118, R62.reuse, R199 ;  /* 0x000000c73e767220 */ /* 0x040fe20000410000 */
[----:B------:R-:W-:Y:S01]  /*5f90*/  FFMA.FTZ R213, R149, R122, -R124 ;  /* 0x0000007a95d57223 */ /* 0x000fe2000001087c */
[----:B------:R-:W-:Y:S01]  /*5fa0*/  FMUL.FTZ R124, R62, R137 ;  /* 0x000000893e7c7220 */ /* 0x000fe20000410000 */
[----:B------:R-:W-:Y:S01]  /*5fb0*/  FFMA.FTZ R151, R43, -R62, R151 ;  /* 0x8000003e2b977223 */ /* 0x000fe20000010097 */
[----:B------:R-:W-:Y:S01]  /*5fc0*/  FMUL.FTZ R126, R143, R118 ;  /* 0x000000768f7e7220 */ /* 0x000fe20000410000 */
[----:B------:R-:W-:Y:S01]  /*5fd0*/  FADD.FTZ R120, R120, R215 ;  /* 0x000000d778787221 */ /* 0x000fe20000010000 */
[----:B------:R-:W-:Y:S01]  /*5fe0*/  FMUL.FTZ R122, R141, R122 ;  /* 0x0000007a8d7a7220 */ /* 0x000fe20000410000 */
[-C--:B------:R-:W-:Y:S01]  /*5ff0*/  FMUL.FTZ R217, R143, R124.reuse ;  /* 0x0000007c8fd97220 */ /* 0x080fe20000410000 */
[----:B------:R-:W-:Y:S01]  /*6000*/  FFMA.FTZ R215, R151, R124, -R126 ;  /* 0x0000007c97d77223 */ /* 0x000fe2000001087e */
[----:B------:R-:W-:Y:S01]  /*6010*/  FADD.FTZ R120, R120, R213 ;  /* 0x000000d578787221 */ /* 0x000fe20000010000 */
[----:B------:R-:W-:Y:S01]  /*6020*/  FFMA.FTZ R122, R149, R112, R122 ;  /* 0x00000070957a7223 */ /* 0x000fe2000001007a */
[----:B------:R-:W-:Y:S01]  /*6030*/  FFMA.FTZ R217, R151, R118, R217 ;  /* 0x0000007697d97223 */ /* 0x000fe200000100d9 */
[----:B------:R-:W-:Y:S01]  /*6040*/  FFMA.FTZ R153, R44, -R105, R153 ;  /* 0x800000692c997223 */ /* 0x000fe20000010099 */
[----:B------:R-:W-:Y:S01]  /*6050*/  FADD.FTZ R215, R120, R215 ;  /* 0x000000d778d77221 */ /* 0x000fe20000010000 */
[----:B------:R-:W-:Y:S01]  /*6060*/  FADD.FTZ R122, R211, R122 ;  /* 0x0000007ad37a7221 */ /* 0x000fe20000010000 */
[----:B------:R-:W-:Y:S01]  /*6070*/  FFMA.FTZ R120, R45, -R64, R14 ;  /* 0x800000402d787223 */ /* 0x000fe2000001000e */
[----:B------:R-:W-:Y:S01]  /*6080*/  FMUL.FTZ R14, R105, R195 ;  /* 0x000000c3690e7220 */ /* 0x000fe20000410000 */
[----:B------:R-:W-:Y:S01]  /*6090*/  FMUL.FTZ R136, R109, R170 ;  /* 0x000000aa6d887220 */ /* 0x000fe20000410000 */
[----:B------:R-:W-:Y:S01]  /*60a0*/  FADD.FTZ R217, R122, R217 ;  /* 0x000000d97ad97221 */ /* 0x000fe20000010000 */
[----:B------:R-:W-:Y:S01]  /*60b0*/  FMUL.FTZ R122, R105, R197 ;  /* 0x000000c5697a7220 */ /* 0x000fe20000410000 */
[----:B------:R-:W-:Y:S01]  /*60c0*/  FMUL.FTZ R124, R145, R14 ;  /* 0x0000000e917c7220 */ /* 0x000fe20000410000 */
[----:B------:R-:W-:Y:S01]  /*60d0*/  FFMA.FTZ R138, R48, -R109, R167 ;  /* 0x8000006d308a7223 */ /* 0x000fe200000100a7 */
[----:B------:R-:W-:Y:S01]  /*60e0*/  FMUL.FTZ R132, R109, R188 ;  /* 0x000000bc6d847220 */ /* 0x000fe20000410000 */
[----:B------:R-:W-:Y:S01]  /*60f0*/  FMUL.FTZ R167, R165, R136 ;  /* 0x00000088a5a77220 */ /* 0x000fe20000410000 */
[-C--:B------:R-:W-:Y:S01]  /*6100*/  FFMA.FTZ R126, R153, R122.reuse, -R124 ;  /* 0x0000007a997e7223 */ /* 0x080fe2000001087c */
[----:B------:R-:W-:Y:S01]  /*6110*/  FMUL.FTZ R124, R145, R122 ;  /* 0x0000007a917c7220 */ /* 0x000fe20000410000 */
[----:B------:R-:W-:Y:S01]  /*6120*/  FMUL.FTZ R130, R64, R189 ;  /* 0x000000bd40827220 */ /* 0x000fe20000410000 */
[----:B------:R-:W-:Y:S01]  /*6130*/  FFMA.FTZ R219, R138, R132, R167 ;  /* 0x000000848adb7223 */ /* 0x000fe200000100a7 */
[----:B------:R-:W-:Y:S01]  /*6140*/  FMUL.FTZ R122, R64, R173 ;  /* 0x000000ad407a7220 */ /* 0x000fe20000410000 */
[----:B------:R-:W-:Y:S01]  /*6150*/  FFMA.FTZ R124, R153, R14, R124 ;  /* 0x0000000e997c7223 */ /* 0x000fe2000001007c */
[----:B------:R-:W-:Y:S01]  /*6160*/  FMUL.FTZ R167, R147, R130 ;  /* 0x0000008293a77220 */ /* 0x000fe20000410000 */
[----:B------:R-:W-:Y:S01]  /*6170*/  FFMA.FTZ R196, R49, R177, R196 ;  /* 0x000000b131c47223 */ /* 0x000fe200000100c4 */
[-C--:B------:R-:W-:Y:S01]  /*6180*/  FMUL.FTZ R177, R147, R122.reuse ;  /* 0x0000007a93b17220 */ /* 0x080fe20000410000 */
[----:B------:R-:W-:Y:S01]  /*6190*/  FADD.FTZ R124, R217, R124 ;  /* 0x0000007cd97c7221 */ /* 0x000fe20000010000 */
[----:B------:R-:W-:Y:S01]  /*61a0*/  FFMA.FTZ R167, R120, R122, R167 ;  /* 0x0000007a78a77223 */ /* 0x000fe200000100a7 */
[----:B------:R-:W-:Y:S01]  /*61b0*/  FADD.FTZ R71, R132, R71 ;  /* 0x0000004784477221 */ /* 0x000fe20000010000 */
[----:B------:R-:W-:Y:S01]  /*61c0*/  FMUL.FTZ R211, R165, R132 ;  /* 0x00000084a5d37220 */ /* 0x000fe20000410000 */
[----:B------:R-:W-:Y:S01]  /*61d0*/  FFMA.FTZ R177, R120, R130, -R177 ;  /* 0x0000008278b17223 */ /* 0x000fe200000108b1 */
[----:B------:R-:W-:Y:S01]  /*61e0*/  FADD.FTZ R167, R124, R167 ;  /* 0x000000a77ca77221 */ /* 0x000fe20000010000 */
[C---:B------:R-:W-:Y:S01]  /*61f0*/  FMUL.FTZ R124, R107.reuse, R183 ;  /* 0x000000b76b7c7220 */ /* 0x040fe20000410000 */
[----:B------:R-:W-:Y:S01]  /*6200*/  FFMA.FTZ R157, R46, -R107, R157 ;  /* 0x8000006b2e9d7223 */ /* 0x000fe2000001009d */
[----:B------:R-:W-:Y:S01]  /*6210*/  FMUL.FTZ R130, R107, R185 ;  /* 0x000000b96b827220 */ /* 0x000fe20000410000 */
[----:B------:R-:W-:Y:S01]  /*6220*/  FFMA.FTZ R217, R138, R136, -R211 ;  /* 0x000000888ad97223 */ /* 0x000fe200000108d3 */
[----:B------:R-:W-:Y:S01]  /*6230*/  FMUL.FTZ R132, R13, R124 ;  /* 0x0000007c0d847220 */ /* 0x000fe20000410000 */
[----:B------:R-:W-:Y:S01]  /*6240*/  FADD.FTZ R126, R215, R126 ;  /* 0x0000007ed77e7221 */ /* 0x000fe20000010000 */
[----:B------:R-:W-:Y:S01]  /*6250*/  FMUL.FTZ R211, R9, R188 ;  /* 0x000000bc09d37220 */ /* 0x000fe20000410000 */
[----:B------:R-:W-:Y:S01]  /*6260*/  FMUL.FTZ R136, R66, R187 ;  /* 0x000000bb42887220 */ /* 0x000fe20000410000 */
[-C--:B------:R-:W-:Y:S01]  /*6270*/  FFMA.FTZ R132, R157, R130.reuse, -R132 ;  /* 0x000000829d847223 */ /* 0x080fe20000010884 */
[----:B------:R-:W-:Y:S01]  /*6280*/  FMUL.FTZ R130, R13, R130 ;  /* 0x000000820d827220 */ /* 0x000fe20000410000 */
[----:B------:R-:W-:Y:S01]  /*6290*/  FFMA.FTZ R174, R51, R150, R174 ;  /* 0x0000009633ae7223 */ /* 0x000fe200000100ae */
[----:B------:R-:W-:Y:S01]  /*62a0*/  FADD.FTZ R177, R126, R177 ;  /* 0x000000b17eb17221 */ /* 0x000fe20000010000 */
[----:B------:R-:W-:Y:S01]  /*62b0*/  FFMA.FTZ R150, R8, R170, -R211 ;  /* 0x000000aa08967223 */ /* 0x000fe200000108d3 */
[----:B------:R-:W-:Y:S01]  /*62c0*/  FFMA.FTZ R144, R47, -R66, R144 ;  /* 0x800000422f907223 */ /* 0x000fe20000010090 */
[----:B------:R-:W-:Y:S01]  /*62d0*/  FMUL.FTZ R213, R9, R170 ;  /* 0x000000aa09d57220 */ /* 0x000fe20000410000 */
[----:B------:R-:W-:Y:S01]  /*62e0*/  FMUL.FTZ R126, R66, R169 ;  /* 0x000000a9427e7220 */ /* 0x000fe20000410000 */
[----:B------:R-:W-:Y:S01]  /*62f0*/  FFMA.FTZ R130, R157, R124, R130 ;  /* 0x0000007c9d827223 */ /* 0x000fe20000010082 */
        /* <DEDUP_REMOVED lines=8> */
[----:B------:R-:W-:Y:S01]  /*6380*/  FADD.FTZ R130, R130, R211 ;  /* 0x000000d382827221 */ /* 0x000fe20000010000 */
[C---:B------:R-:W-:Y:S01]  /*6390*/  FMUL.FTZ R152, R113.reuse, R146 ;  /* 0x0000009271987220 */ /* 0x040fe20000410000 */
[----:B------:R-:W-:Y:S01]  /*63a0*/  FFMA.FTZ R207, R98, R181, R207 ;  /* 0x000000b562cf7223 */ /* 0x000fe200000100cf */
[----:B------:R-:W-:Y:S01]  /*63b0*/  FADD.FTZ R132, R132, R213 ;  /* 0x000000d584847221 */ /* 0x000fe20000010000 */
[----:B------:R-:W-:Y:S01]  /*63c0*/  FADD.FTZ R219, R130, R219 ;  /* 0x000000db82db7221 */ /* 0x000fe20000010000 */
[----:B------:R-:W-:Y:S01]  /*63d0*/  FMUL.FTZ R130, R113, R148 ;  /* 0x0000009471827220 */ /* 0x000fe20000410000 */
[----:B------:R-:W-:Y:S01]  /*63e0*/  FFMA.FTZ R181, R52, -R113, R181 ;  /* 0x8000007134b57223 */ /* 0x000fe200000100b5 */
[----:B------:R-:W-:Y:S01]  /*63f0*/  FMUL.FTZ R154, R179, R152 ;  /* 0x00000098b39a7220 */ /* 0x000fe20000410000 */
[-C--:B------:R-:W-:Y:S01]  /*6400*/  FFMA.FTZ R136, R8, R146.reuse, -R167 ;  /* 0x0000009208887223 */ /* 0x080fe200000108a7 */
[----:B------:R-:W-:Y:S01]  /*6410*/  FMUL.FTZ R167, R9, R146 ;  /* 0x0000009209a77220 */ /* 0x000fe20000410000 */
[----:B------:R-:W-:Y:S01]  /*6420*/  FADD.FTZ R65, R130, R65 ;  /* 0x0000004182417221 */ /* 0x000fe20000010000 */
[-C--:B------:R-:W-:Y:S01]  /*6430*/  FFMA.FTZ R177, R181, R130.reuse, R154 ;  /* 0x00000082b5b17223 */ /* 0x080fe2000001009a */
[----:B------:R-:W-:Y:S01]  /*6440*/  FMUL.FTZ R146, R179, R130 ;  /* 0x00000082b3927220 */ /* 0x000fe20000410000 */
[----:B------:R-:W-:Y:S01]  /*6450*/  FADD.FTZ R132, R132, R217 ;  /* 0x000000d984847221 */ /* 0x000fe20000010000 */
[----:B------:R-:W-:Y:S01]  /*6460*/  FFMA.FTZ R130, R8, R148, R167 ;  /* 0x0000009408827223 */ /* 0x000fe200000100a7 */
[----:B------:R-:W-:Y:S01]  /*6470*/  FMUL.FTZ R167, R72, R161 ;  /* 0x000000a148a77220 */ /* 0x000fe20000410000 */
[----:B------:R-:W-:Y:S01]  /*6480*/  FADD.FTZ R219, R219, R6 ;  /* 0x00000006dbdb7221 */ /* 0x000fe20000010000 */
[----:B------:R-:W-:Y:S01]  /*6490*/  FADD.FTZ R132, R132, R7 ;  /* 0x0000000784847221 */ /* 0x000fe20000010000 */
[C---:B------:R-:W-:Y:S01]  /*64a0*/  FFMA.FTZ R146, R181.reuse, R152, -R146 ;  /* 0x00000098b5927223 */ /* 0x040fe20000010892 */
[----:B------:R-:W-:Y:S01]  /*64b0*/  FMUL.FTZ R130, R181, R130 ;  /* 0x00000082b5827220 */ /* 0x000fe20000410000 */
[----:B------:R-:W-:Y:S01]  /*64c0*/  FFMA.FTZ R207, R100, R166, R207 ;  /* 0x000000a664cf7223 */ /* 0x000fe200000100cf */
[----:B------:R-:W-:Y:S01]  /*64d0*/  FMUL.FTZ R7, R72, R140 ;  /* 0x0000008c48077220 */ /* 0x000fe20000410000 */
[----:B------:R-:W-:Y:S01]  /*64e0*/  FFMA.FTZ R166, R53, -R72, R166 ;  /* 0x8000004835a67223 */ /* 0x000fe200000100a6 */
[----:B------:R-:W-:Y:S01]  /*64f0*/  FMUL.FTZ R181, R164, R167 ;  /* 0x000000a7a4b57220 */ /* 0x000fe20000410000 */
[----:B------:R-:W-:Y:S01]  /*6500*/  FADD.FTZ R219, R219, R4 ;  /* 0x00000004dbdb7221 */ /* 0x000fe20000010000 */
[----:B------:R-:W-:Y:S01]  /*6510*/  FADD.FTZ R5, R132, R5 ;  /* 0x0000000584057221 */ /* 0x000fe20000010000 */
[-C--:B------:R-:W-:Y:S01]  /*6520*/  FMUL.FTZ R4, R164, R7.reuse ;  /* 0x00000007a4047220 */ /* 0x080fe20000410000 */
[----:B------:R-:W-:Y:S01]  /*6530*/  FADD.FTZ R63, R7, R63 ;  /* 0x0000003f073f7221 */ /* 0x000fe20000010000 */
[----:B------:R-:W-:Y:S01]  /*6540*/  FFMA.FTZ R181, R166, R7, R181 ;  /* 0x00000007a6b57223 */ /* 0x000fe200000100b5 */
[----:B------:R-:W-:Y:S01]  /*6550*/  FADD.FTZ R116, R219, R116 ;  /* 0x00000074db747221 */ /* 0x000fe20000010000 */
[----:B------:R-:W-:Y:S01]  /*6560*/  FFMA.FTZ R175, R54, R115, R175 ;  /* 0x0000007336af7223 */ /* 0x000fe200000100af */
[----:B------:R-:W-:Y:S01]  /*6570*/  FMUL.FTZ R7, R115, R2 ;  /* 0x0000000273077220 */ /* 0x000fe20000410000 */
[----:B------:R-:W-:Y:S01]  /*6580*/  FADD.FTZ R171, RZ, R171 ;  /* 0x000000abffab7221 */ /* 0x000fe20000010000 */
[----:B------:R-:W-:Y:S01]  /*6590*/  FADD.FTZ R5, R5, R114 ;  /* 0x0000007205057221 */ /* 0x000fe20000010000 */
[----:B------:R-:W-:Y:S01]  /*65a0*/  FMUL.FTZ R6, R115, R12 ;  /* 0x0000000c73067220 */ /* 0x000fe20000410000 */
[----:B------:R-:W-:Y:S01]  /*65b0*/  FFMA.FTZ R4, R166, R167, -R4 ;  /* 0x000000a7a6047223 */ /* 0x000fe20000010804 */
[----:B------:R-:W-:Y:S01]  /*65c0*/  FFMA.FTZ R207, R102, R175, R207 ;  /* 0x000000af66cf7223 */ /* 0x000fe200000100cf */
[----:B------:R-:W-:Y:S01]  /*65d0*/  FFMA.FTZ R132, R54, -R115, R175 ;  /* 0x8000007336847223 */ /* 0x000fe200000100af */
[C---:B------:R-:W-:Y:S01]  /*65e0*/  FMUL.FTZ R167, R171.reuse, R7 ;  /* 0x00000007aba77220 */ /* 0x040fe20000410000 */
[----:B------:R-:W-:Y:S01]  /*65f0*/  FADD.FTZ R116, R116, R177 ;  /* 0x000000b174747221 */ /* 0x000fe20000010000 */
[----:B------:R-:W-:Y:S01]  /*6600*/  FFMA.FTZ R209, R98, -R179, R209 ;  /* 0x800000b362d17223 */ /* 0x000fe200000100d1 */
[-C--:B------:R-:W-:Y:S01]  /*6610*/  FMUL.FTZ R175, R171, R6.reuse ;  /* 0x00000006abaf7220 */ /* 0x080fe20000410000 */
[----:B------:R-:W-:Y:S01]  /*6620*/  FADD.FTZ R5, R5, R146 ;  /* 0x0000009205057221 */ /* 0x000fe20000010000 */
[----:B------:R-:W-:Y:S01]  /*6630*/  FADD.FTZ R61, R6, R61 ;  /* 0x0000003d063d7221 */ /* 0x000fe20000010000 */
[----:B------:R-:W-:Y:S01]  /*6640*/  FFMA.FTZ R167, R132, R6, R167 ;  /* 0x0000000684a77223 */ /* 0x000fe200000100a7 */
[----:B------:R-:W-:Y:S01]  /*6650*/  FADD.FTZ R116, R116, R181 ;  /* 0x000000b574747221 */ /* 0x000fe20000010000 */
[----:B------:R-:W-:Y:S01]  /*6660*/  FFMA.FTZ R209, R100, -R164, R209 ;  /* 0x800000a464d17223 */ /* 0x000fe200000100d1 */
[----:B------:R-:W-:Y:S01]  /*6670*/  FFMA.FTZ R6, R132, R7, -R175 ;  /* 0x0000000784067223 */ /* 0x000fe200000108af */
[----:B------:R-:W-:Y:S01]  /*6680*/  FADD.FTZ R5, R5, R4 ;  /* 0x0000000405057221 */ /* 0x000fe20000010000 */
[----:B------:R-:W-:Y:S01]  /*6690*/  FMUL.FTZ R138, R138, R215 ;  /* 0x000000d78a8a7220 */ /* 0x000fe20000410000 */
[----:B------:R-:W-:Y:S01]  /*66a0*/  FADD.FTZ R4, R116, R167 ;  /* 0x000000a774047221 */ /* 0x000fe20000010000 */
[----:B------:R-:W-:Y:S01]  /*66b0*/  FFMA.FTZ R7, R102, -R171, R209 ;  /* 0x800000ab66077223 */ /* 0x000fe200000100d1 */
[----:B------:R-:W-:Y:S01]  /*66c0*/  FADD.FTZ R116, R5, R6 ;  /* 0x0000000605747221 */ /* 0x000fe20000010000 */
[----:B------:R-:W-:Y:S01]  /*66d0*/  FFMA.FTZ R165, R165, R150, R138 ;  /* 0x00000096a5a57223 */ /* 0x000fe2000001008a */
[----:B------:R-:W0:Y:S01]  /*66e0*/  SHFL.DOWN PT, R175, R207, 0x1, 0x1f ;  /* 0x08201f00cfaf7f89 */ /* 0x000e2200000e0000 */
[C---:B------:R-:W-:Y:S01]  /*66f0*/  FMUL.FTZ R5, R9.reuse, R169 ;  /* 0x000000a909057220 */ /* 0x040fe20000410000 */
[C---:B------:R-:W-:Y:S01]  /*6700*/  FMUL.FTZ R6, R9.reuse, R140 ;  /* 0x0000008c09067220 */ /* 0x040fe20000410000 */
[----:B------:R-:W-:Y:S01]  /*6710*/  FFMA.FTZ R188, R48, R188, R165 ;  /* 0x000000bc30bc7223 */ /* 0x000fe200000100a5 */
[----:B------:R-:W1:Y:S01]  /*6720*/  SHFL.DOWN PT, R146, R7, 0x1, 0x1f ;  /* 0x08201f0007927f89 */ /* 0x000e6200000e0000 */
[C---:B------:R-:W-:Y:S01]  /*6730*/  FFMA.FTZ R114, R8.reuse, R187, -R5 ;  /* 0x000000bb08727223 */ /* 0x040fe20000010805 */
[----:B------:R-:W-:Y:S01]  /*6740*/  FFMA.FTZ R165, R8, R161, -R6 ;  /* 0x000000a108a57223 */ /* 0x000fe20000010806 */
[----:B------:R-:W-:Y:S01]  /*6750*/  MOV R6, R207 ;  /* 0x000000cf00067202 */ /* 0x000fe20000000f00 */
[----:B------:R-:W2:Y:S01]  /*6760*/  SHFL.DOWN PT, R167, R4, 0x1, 0x1f ;  /* 0x08201f0004a77f89 */ /* 0x000ea200000e0000 */
[----:B------:R-:W-:Y:S01]  /*6770*/  MOV R5, R116 ;  /* 0x0000007400057202 */ /* 0x000fe20000000f00 */
[----:B------:R-:W-:Y:S01]  /*6780*/  FMUL.FTZ R187, R9, R187 ;  /* 0x000000bb09bb7220 */ /* 0x000fe20000410000 */
[----:B------:R-:W-:Y:S01]  /*6790*/  FFMA.FTZ R179, R179, R136, R130 ;  /* 0x00000088b3b37223 */ /* 0x000fe20000010082 */
[----:B------:R3:W4:Y:S01]  /*67a0*/  SHFL.DOWN PT, R138, R116, 0x1, 0x1f ;  /* 0x08201f00748a7f89 */ /* 0x00072200000e0000 */
[----:B------:R-:W-:Y:S01]  /*67b0*/  FADD.FTZ R59, R126, R59 ;  /* 0x0000003b7e3b7221 */ /* 0x000fe20000010000 */
[----:B------:R-:W-:Y:S01]  /*67c0*/  FFMA.FTZ R187, R8, R169, R187 ;  /* 0x000000a908bb7223 */ /* 0x000fe200000100bb */
[----:B------:R-:W-:Y:S01]  /*67d0*/  FADD.FTZ R131, R124, R131 ;  /* 0x000000837c837221 */ /* 0x000fe20000010000 */
[----:B------:R-:W-:Y:S01]  /*67e0*/  FADD.FTZ R127, R14, R127 ;  /* 0x0000007f0e7f7221 */ /* 0x000fe20000010000 */
[----:B------:R-:W-:Y:S01]  /*67f0*/  FADD.FTZ R121, R118, R121 ;  /* 0x0000007976797221 */ /* 0x000fe20000010000 */
[----:B------:R-:W-:Y:S01]  /*6800*/  FMUL.FTZ R144, R144, R187 ;  /* 0x000000bb90907220 */ /* 0x000fe20000410000 */
[----:B------:R-:W-:Y:S01]  /*6810*/  FMUL.FTZ R161, R9, R161 ;  /* 0x000000a109a17220 */ /* 0x000fe20000410000 */
[----:B------:R-:W-:Y:S01]  /*6820*/  FADD.FTZ R85, R112, R85 ;  /* 0x0000005570557221 */ /* 0x000fe20000010000 */
[----:B------:R-:W-:Y:S01]  /*6830*/  FFMA.FTZ R148, R52, R148, R179 ;  /* 0x0000009434947223 */ /* 0x000fe200000100b3 */
[----:B------:R-:W-:Y:S01]  /*6840*/  FFMA.FTZ R144, R155, R114, R144 ;  /* 0x000000729b907223 */ /* 0x000fe20000010090 */
[C---:B------:R-:W-:Y:S01]  /*6850*/  FMUL.FTZ R114, R9.reuse, R183 ;  /* 0x000000b709727220 */ /* 0x040fe20000410000 */
[----:B0-----:R-:W-:Y:S01]  /*6860*/  @!P2 FADD.FTZ R6, R6, R175 ;  /* 0x000000af0606a221 */ /* 0x001fe20000010000 */
[----:B------:R-:W-:Y:S01]  /*6870*/  FMUL.FTZ R155, R9, R12 ;  /* 0x0000000c099b7220 */ /* 0x000fe20000410000 */
[C---:B------:R-:W-:Y:S01]  /*6880*/  FFMA.FTZ R161, R8.reuse, R140, R161 ;  /* 0x0000008c08a17223 */ /* 0x040fe200000100a1 */
[CC--:B------:R-:W-:Y:S01]  /*6890*/  FFMA.FTZ R114, R8.reuse, R185.reuse, -R114 ;  /* 0x000000b908727223 */ /* 0x0c0fe20000010872 */
[----:B-1----:R-:W-:Y:S01]  /*68a0*/  @!P2 FADD.FTZ R7, R7, R146 ;  /* 0x000000920707a221 */ /* 0x002fe20000010000 */
[----:B------:R-:W0:Y:S01]  /*68b0*/  SHFL.DOWN PT, R175, R6, 0x2, 0x1f ;  /* 0x08401f0006af7f89 */ /* 0x000e2200000e0000 */
[----:B------:R-:W-:Y:S01]  /*68c0*/  FMUL.FTZ R185, R9, R185 ;  /* 0x000000b909b97220 */ /* 0x000fe20000410000 */
[CC--:B---3--:R-:W-:Y:S01]  /*68d0*/  FFMA.FTZ R116, R8.reuse, R2.reuse, -R155 ;  /* 0x0000000208747223 */ /* 0x0c8fe2000001089b */
[----:B--2---:R-:W-:Y:S01]  /*68e0*/  @!P2 FADD.FTZ R4, R167, R4 ;  /* 0x00000004a704a221 */ /* 0x004fe20000010000 */
[----:B------:R-:W1:Y:S01]  /*68f0*/  SHFL.DOWN PT, R130, R7, 0x2, 0x1f ;  /* 0x08401f0007827f89 */ /* 0x000e6200000e0000 */
[----:B------:R-:W-:Y:S01]  /*6900*/  FMUL.FTZ R155, R9, R2 ;  /* 0x00000002099b7220 */ /* 0x000fe20000410000 */
[C---:B------:R-:W-:Y:S01]  /*6910*/  FFMA.FTZ R2, R8.reuse, R183, R185 ;  /* 0x000000b708027223 */ /* 0x040fe200000100b9 */
[----:B----4-:R-:W-:Y:S01]  /*6920*/  @!P2 FADD.FTZ R5, R5, R138 ;  /* 0x0000008a0505a221 */ /* 0x010fe20000010000 */
[----:B------:R-:W2:Y:S01]  /*6930*/  SHFL.DOWN PT, R167, R4, 0x2, 0x1f ;  /* 0x08401f0004a77f89 */ /* 0x000ea200000e0000 */
[----:B------:R-:W-:Y:S01]  /*6940*/  ISETP.GT.AND P2, PT, R21, 0x1d, PT ;  /* 0x0000001d1500780c */ /* 0x000fe20003f44270 */
[----:B------:R-:W-:Y:S01]  /*6950*/  FFMA.FTZ R155, R8, R12, R155 ;  /* 0x0000000c089b7223 */ /* 0x000fe2000001009b */
[----:B------:R-:W-:Y:S01]  /*6960*/  FMUL.FTZ R2, R157, R2 ;  /* 0x000000029d027220 */ /* 0x000fe20000410000 */
[----:B------:R-:W3:Y:S01]  /*6970*/  SHFL.DOWN PT, R126, R5, 0x2, 0x1f ;  /* 0x08401f00057e7f89 */ /* 0x000ee200000e0000 */
[----:B------:R-:W-:Y:S01]  /*6980*/  FMUL.FTZ R161, R166, R161 ;  /* 0x000000a1a6a17220 */ /* 0x000fe20000410000 */
[----:B------:R-:W-:Y:S01]  /*6990*/  FMUL.FTZ R132, R132, R155 ;  /* 0x0000009b84847220 */ /* 0x000fe20000410000 */
[----:B------:R-:W-:Y:S01]  /*69a0*/  FFMA.FTZ R155, R13, R114, R2 ;  /* 0x000000720d9b7223 */ /* 0x000fe20000010002 */
[----:B------:R-:W-:Y:S01]  /*69b0*/  FMUL.FTZ R13, R9, R173 ;  /* 0x000000ad090d7220 */ /* 0x000fe20000410000 */
[----:B------:R-:W-:Y:S01]  /*69c0*/  FFMA.FTZ R164, R164, R165, R161 ;  /* 0x000000a5a4a47223 */ /* 0x000fe200000100a1 */
[----:B------:R-:W-:Y:S01]  /*69d0*/  FFMA.FTZ R171, R171, R116, R132 ;  /* 0x00000074abab7223 */ /* 0x000fe20000010084 */
[----:B------:R-:W-:Y:S01]  /*69e0*/  FFMA.FTZ R114, R46, R183, R155 ;  /* 0x000000b72e727223 */ /* 0x000fe2000001009b */
[-C--:B------:R-:W-:Y:S01]  /*69f0*/  FFMA.FTZ R2, R8, R189.reuse, -R13 ;  /* 0x000000bd08027223 */ /* 0x080fe2000001080d */
[C---:B------:R-:W-:Y:S01]  /*6a00*/  FMUL.FTZ R189, R9.reuse, R189 ;  /* 0x000000bd09bd7220 */ /* 0x040fe20000410000 */
[C---:B------:R-:W-:Y:S01]  /*6a10*/  FMUL.FTZ R13, R9.reuse, R197 ;  /* 0x000000c5090d7220 */ /* 0x040fe20000410000 */
[----:B------:R-:W-:Y:S01]  /*6a20*/  FFMA.FTZ R116, R54, R12, R171 ;  /* 0x0000000c36747223 */ /* 0x000fe200000100ab */
[----:B0-----:R-:W-:Y:S01]  /*6a30*/  @!P2 FADD.FTZ R6, R6, R175 ;  /* 0x000000af0606a221 */ /* 0x001fe20000010000 */
[----:B------:R-:W-:Y:S01]  /*6a40*/  FFMA.FTZ R189, R8, R173, R189 ;  /* 0x000000ad08bd7223 */ /* 0x000fe200000100bd */
[----:B------:R-:W-:Y:S01]  /*6a50*/  FMUL.FTZ R12, R9, R195 ;  /* 0x000000c3090c7220 */ /* 0x000fe20000410000 */
[----:B------:R-:W-:Y:S01]  /*6a60*/  FADD.FTZ R83, R116, R83 ;  /* 0x0000005374537221 */ /* 0x000fe20000010000 */
[----:B-1----:R-:W-:Y:S01]  /*6a70*/  @!P2 FADD.FTZ R7, R7, R130 ;  /* 0x000000820707a221 */ /* 0x002fe20000010000 */
[----:B------:R-:W0:Y:S01]  /*6a80*/  SHFL.DOWN PT, R157, R6, 0x4, 0x1f ;  /* 0x08801f00069d7f89 */ /* 0x000e2200000e0000 */
[----:B------:R-:W-:Y:S01]  /*6a90*/  FMUL.FTZ R120, R120, R189 ;  /* 0x000000bd78787220 */ /* 0x000fe20000410000 */
[----:B------:R-:W-:Y:S01]  /*6aa0*/  FFMA.FTZ R12, R8, R197, -R12 ;  /* 0x000000c5080c7223 */ /* 0x000fe2000001080c */
[----:B--2---:R-:W-:Y:S01]  /*6ab0*/  @!P2 FADD.FTZ R4, R4, R167 ;  /* 0x000000a70404a221 */ /* 0x004fe20000010000 */
[----:B------:R-:W-:Y:S01]  /*6ac0*/  FFMA.FTZ R144, R47, R169, R144 ;  /* 0x000000a92f907223 */ /* 0x000fe20000010090 */
[----:B------:R-:W-:Y:S01]  /*6ad0*/  FFMA.FTZ R120, R147, R2, R120 ;  /* 0x0000000293787223 */ /* 0x000fe20000010078 */
[C---:B------:R-:W-:Y:S01]  /*6ae0*/  FFMA.FTZ R2, R8.reuse, R195, R13 ;  /* 0x000000c308027223 */ /* 0x040fe2000001000d */
[----:B---3--:R-:W-:Y:S01]  /*6af0*/  @!P2 FADD.FTZ R5, R5, R126 ;  /* 0x0000007e0505a221 */ /* 0x008fe20000010000 */
[----:B------:R-:W1:Y:S01]  /*6b00*/  SHFL.DOWN PT, R155, R4, 0x4, 0x1f ;  /* 0x08801f00049b7f89 */ /* 0x000e6200000e0000 */
[----:B------:R-:W-:Y:S01]  /*6b10*/  ISETP.GT.AND P2, PT, R21, 0x1b, PT ;  /* 0x0000001b1500780c */ /* 0x000fe20003f44270 */
[----:B------:R-:W-:Y:S01]  /*6b20*/  FMUL.FTZ R2, R153, R2 ;  /* 0x0000000299027220 */ /* 0x000fe20000410000 */
[----:B------:R-:W-:Y:S01]  /*6b30*/  FMUL.FTZ R13, R9, R199 ;  /* 0x000000c7090d7220 */ /* 0x000fe20000410000 */
[----:B------:R-:W2:Y:S01]  /*6b40*/  SHFL.DOWN PT, R126, R7, 0x4, 0x1f ;  /* 0x08801f00077e7f89 */ /* 0x000ea200000e0000 */
[----:B------:R-:W-:Y:S01]  /*6b50*/  FFMA.FTZ R164, R53, R140, R164 ;  /* 0x0000008c35a47223 */ /* 0x000fe200000100a4 */
[----:B------:R-:W-:Y:S01]  /*6b60*/  FFMA.FTZ R145, R145, R12, R2 ;  /* 0x0000000c91917223 */ /* 0x000fe20000010002 */
[-C--:B------:R-:W-:Y:S01]  /*6b70*/  FFMA.FTZ R12, R8, R137.reuse, -R13 ;  /* 0x00000089080c7223 */ /* 0x080fe2000001080d */
[----:B------:R-:W3:Y:S01]  /*6b80*/  SHFL.DOWN PT, R124, R5, 0x4, 0x1f ;  /* 0x08801f00057c7f89 */ /* 0x000ee200000e0000 */
[C---:B------:R-:W-:Y:S01]  /*6b90*/  FMUL.FTZ R137, R9.reuse, R137 ;  /* 0x0000008909897220 */ /* 0x040fe20000410000 */
[----:B------:R-:W-:Y:S01]  /*6ba0*/  FFMA.FTZ R14, R44, R195, R145 ;  /* 0x000000c32c0e7223 */ /* 0x000fe20000010091 */
[----:B------:R-:W-:Y:S01]  /*6bb0*/  FMUL.FTZ R13, R9, R134 ;  /* 0x00000086090d7220 */ /* 0x000fe20000410000 */
[----:B------:R-:W-:Y:S01]  /*6bc0*/  FFMA.FTZ R120, R45, R173, R120 ;  /* 0x000000ad2d787223 */ /* 0x000fe20000010078 */
[----:B------:R-:W-:Y:S01]  /*6bd0*/  FFMA.FTZ R2, R8, R199, R137 ;  /* 0x000000c708027223 */ /* 0x000fe20000010089 */
[-C--:B------:R-:W-:Y:S01]  /*6be0*/  FMUL.FTZ R137, R9, R135.reuse ;  /* 0x0000008709897220 */ /* 0x080fe20000410000 */
[----:B------:R-:W-:Y:S01]  /*6bf0*/  FADD.FTZ R129, R114, R129 ;  /* 0x0000008172817221 */ /* 0x000fe20000010000 */
[----:B0-----:R-:W-:Y:S01]  /*6c00*/  @!P2 FADD.FTZ R6, R6, R157 ;  /* 0x0000009d0606a221 */ /* 0x001fe20000010000 */
[----:B------:R-:W-:Y:S01]  /*6c10*/  FMUL.FTZ R2, R151, R2 ;  /* 0x0000000297027220 */ /* 0x000fe20000410000 */
[----:B------:R-:W-:Y:S01]  /*6c20*/  FFMA.FTZ R134, R8, R134, -R137 ;  /* 0x0000008608867223 */ /* 0x000fe20000010889 */
[----:B------:R-:W-:Y:S01]  /*6c30*/  FADD.FTZ R75, R192, R75 ;  /* 0x0000004bc04b7221 */ /* 0x000fe20000010000 */
[----:B------:R-:W-:Y:S01]  /*6c40*/  FADD.FTZ R69, R196, R69 ;  /* 0x00000045c4457221 */ /* 0x000fe20000010000 */
[----:B------:R-:W0:Y:S01]  /*6c50*/  SHFL.DOWN PT, R147, R6, 0x8, 0x1f ;  /* 0x09001f0006937f89 */ /* 0x000e2200000e0000 */
[----:B------:R-:W-:Y:S01]  /*6c60*/  FFMA.FTZ R12, R143, R12, R2 ;  /* 0x0000000c8f0c7223 */ /* 0x000fe20000010002 */
[----:B------:R-:W-:Y:S01]  /*6c70*/  FFMA.FTZ R2, R8, R135, R13 ;  /* 0x0000008708027223 */ /* 0x000fe2000001000d */
[----:B-1----:R-:W-:Y:S01]  /*6c80*/  @!P2 FADD.FTZ R4, R4, R155 ;  /* 0x0000009b0404a221 */ /* 0x002fe20000010000 */
[----:B------:R-:W-:Y:S01]  /*6c90*/  FMUL.FTZ R13, R9, R133 ;  /* 0x00000085090d7220 */ /* 0x000fe20000410000 */
[----:B------:R-:W-:Y:S01]  /*6ca0*/  FFMA.FTZ R12, R43, R199, R12 ;  /* 0x000000c72b0c7223 */ /* 0x000fe2000001000c */
[----:B------:R-:W-:Y:S01]  /*6cb0*/  FMUL.FTZ R2, R149, R2 ;  /* 0x0000000295027220 */ /* 0x000fe20000410000 */
[----:B--2---:R-:W-:Y:S01]  /*6cc0*/  @!P2 FADD.FTZ R7, R7, R126 ;  /* 0x0000007e0707a221 */ /* 0x004fe20000010000 */
[----:B------:R-:W1:Y:S01]  /*6cd0*/  SHFL.DOWN PT, R145, R4, 0x8, 0x1f ;  /* 0x09001f0004917f89 */ /* 0x000e6200000e0000 */
[-C--:B------:R-:W-:Y:S01]  /*6ce0*/  FFMA.FTZ R112, R8, R193.reuse, -R13 ;  /* 0x000000c108707223 */ /* 0x080fe2000001080d */
[----:B------:R-:W-:Y:S01]  /*6cf0*/  FFMA.FTZ R141, R141, R134, R2 ;  /* 0x000000868d8d7223 */ /* 0x000fe20000010002 */
[----:B---3--:R-:W-:Y:S01]  /*6d00*/  @!P2 FADD.FTZ R5, R5, R124 ;  /* 0x0000007c0505a221 */ /* 0x008fe20000010000 */
[----:B------:R-:W2:Y:S01]  /*6d10*/  SHFL.DOWN PT, R118, R7, 0x8, 0x1f ;  /* 0x09001f0007767f89 */ /* 0x000ea200000e0000 */
[----:B------:R-:W-:Y:S01]  /*6d20*/  ISETP.GT.AND P2, PT, R21, 0x17, PT ;  /* 0x000000171500780c */ /* 0x000fe20003f44270 */
[C---:B------:R-:W-:Y:S01]  /*6d30*/  FMUL.FTZ R2, R9.reuse, R193 ;  /* 0x000000c109027220 */ /* 0x040fe20000410000 */
[----:B------:R-:W-:Y:S01]  /*6d40*/  FADD.FTZ R119, R12, R119 ;  /* 0x000000770c777221 */ /* 0x000fe20000010000 */
[----:B------:R-:W3:Y:S01]  /*6d50*/  SHFL.DOWN PT, R116, R5, 0x8, 0x1f ;  /* 0x09001f0005747f89 */ /* 0x000ee200000e0000 */
[----:B------:R-:W-:Y:S01]  /*6d60*/  FFMA.FTZ R114, R42, R135, R141 ;  /* 0x000000872a727223 */ /* 0x000fe2000001008d */
[----:B------:R-:W-:Y:S01]  /*6d70*/  FFMA.FTZ R13, R8, R133, R2 ;  /* 0x00000085080d7223 */ /* 0x000fe20000010002 */
[----:B------:R-:W-:Y:S01]  /*6d80*/  FADD.FTZ R67, R174, R67 ;  /* 0x00000043ae437221 */ /* 0x000fe20000010000 */
[----:B------:R-:W-:Y:S01]  /*6d90*/  FADD.FTZ R57, R188, R57 ;  /* 0x00000039bc397221 */ /* 0x000fe20000010000 */
[----:B------:R-:W-:Y:S01]  /*6da0*/  FADD.FTZ R55, R148, R55 ;  /* 0x0000003794377221 */ /* 0x000fe20000010000 */
[----:B------:R-:W-:Y:S01]  /*6db0*/  FMUL.FTZ R142, R142, R13 ;  /* 0x0000000d8e8e7220 */ /* 0x000fe20000410000 */
[----:B------:R-:W-:Y:S01]  /*6dc0*/  FADD.FTZ R97, R144, R97 ;  /* 0x0000006190617221 */ /* 0x000fe20000010000 */
[----:B------:R-:W-:Y:S01]  /*6dd0*/  FADD.FTZ R81, R164, R81 ;  /* 0x00000051a4517221 */ /* 0x000fe20000010000 */
[----:B------:R-:W-:Y:S01]  /*6de0*/  FADD.FTZ R125, R122, R125 ;  /* 0x0000007d7a7d7221 */ /* 0x000fe20000010000 */
[----:B0-----:R-:W-:Y:S01]  /*6df0*/  @!P2 FADD.FTZ R6, R6, R147 ;  /* 0x000000930606a221 */ /* 0x001fe20000010000 */
[----:B------:R-:W-:Y:S01]  /*6e00*/  FADD.FTZ R99, R120, R99 ;  /* 0x0000006378637221 */ /* 0x000fe20000010000 */
[----:B------:R-:W-:Y:S01]  /*6e10*/  FADD.FTZ R123, R14, R123 ;  /* 0x0000007b0e7b7221 */ /* 0x000fe20000010000 */
[----:B------:R-:W-:Y:S01]  /*6e20*/  FADD.FTZ R117, R110, R117 ;  /* 0x000000756e757221 */ /* 0x000fe20000010000 */
[----:B------:R-:W-:Y:S01]  /*6e30*/  FMUL.FTZ R135, R9, R205 ;  /* 0x000000cd09877220 */ /* 0x000fe20000410000 */
[----:B------:R0:W4:Y:S01]  /*6e40*/  SHFL.DOWN PT, R137, R6, 0x10, 0x1f ;  /* 0x0a001f0006897f89 */ /* 0x00012200000e0000 */
[----:B-1----:R-:W-:Y:S01]  /*6e50*/  @!P2 FADD.FTZ R4, R4, R145 ;  /* 0x000000910404a221 */ /* 0x002fe20000010000 */
[----:B--2---:R-:W-:-:S04]  /*6e60*/  @!P2 FADD.FTZ R7, R7, R118 ;  /* 0x000000760707a221 */ /* 0x004fc80000010000 */
[----:B------:R0:W1:Y:S01]  /*6e70*/  SHFL.DOWN PT, R13, R4, 0x10, 0x1f ;  /* 0x0a001f00040d7f89 */ /* 0x00006200000e0000 */
[----:B---3--:R-:W-:-:S03]  /*6e80*/  @!P2 FADD.FTZ R5, R5, R116 ;  /* 0x000000740505a221 */ /* 0x008fc60000010000 */
[----:B------:R0:W2:Y:S04]  /*6e90*/  SHFL.DOWN PT, R12, R7, 0x10, 0x1f ;  /* 0x0a001f00070c7f89 */ /* 0x0000a800000e0000 */
[----:B------:R0:W3:Y:S01]  /*6ea0*/  SHFL.DOWN PT, R2, R5, 0x10, 0x1f ;  /* 0x0a001f0005027f89 */ /* 0x0000e200000e0000 */
[----:B------:R-:W-:Y:S05]  /*6eb0*/  @P3 BRA `(.L_x_12424) ;  /* 0x0000000000183947 */ /* 0x000fea0003800000 */
[----:B------:R-:W-:Y:S01]  /*6ec0*/  ISETP.NE.AND P2, PT, R21, RZ, PT ;  /* 0x000000ff1500720c */ /* 0x000fe20003f45270 */
[----:B01----:R-:W-:Y:S01]  /*6ed0*/  FADD.FTZ R4, R4, R13 ;  /* 0x0000000d04047221 */ /* 0x003fe20000010000 */
[----:B---3--:R-:W-:Y:S01]  /*6ee0*/  FADD.FTZ R5, R5, R2 ;  /* 0x0000000205057221 */ /* 0x008fe20000010000 */
[----:B----4-:R-:W-:Y:S01]  /*6ef0*/  FADD.FTZ R6, R6, R137 ;  /* 0x0000008906067221 */ /* 0x010fe20000010000 */
[----:B--2---:R-:W-:-:S09]  /*6f00*/  FADD.FTZ R7, R7, R12 ;  /* 0x0000000c07077221 */ /* 0x004fd20000010000 */
[----:B------:R0:W-:Y:S02]  /*6f10*/  @!P2 STS.128 [UR20+0x860], R4 ;  /* 0x00086004ff00a988 */ /* 0x0001e40008000c14 */
.L_x_12424:
[----:B------:R-:W-:Y:S05]  /*6f20*/  BSYNC.RECONVERGENT B0 ;  /* 0x0000000000007941 */ /* 0x000fea0003800200 */
.L_x_12423:
[C---:B-1----:R-:W-:Y:S01]  /*6f30*/  FMUL.FTZ R13, R9.reuse, R201 ;  /* 0x000000c9090d7220 */ /* 0x042fe20000410000 */
[CC--:B------:R-:W-:Y:S01]  /*6f40*/  FMUL.FTZ R110, R9.reuse, R191.reuse ;  /* 0x000000bf096e7220 */ /* 0x0c0fe20000410000 */
[C---:B------:R-:W-:Y:S01]  /*6f50*/  FFMA.FTZ R14, R8.reuse, R191, R135 ;  /* 0x000000bf080e7223 */ /* 0x040fe20000010087 */
[-C--:B--2---:R-:W-:Y:S01]  /*6f60*/  FMUL.FTZ R12, R9, R128.reuse ;  /* 0x00000080090c7220 */ /* 0x084fe20000410000 */
[C---:B---3--:R-:W-:Y:S01]  /*6f70*/  FFMA.FTZ R2, R8.reuse, R128, R13 ;  /* 0x0000008008027223 */ /* 0x048fe2000001000d */
        /* <DEDUP_REMOVED lines=20> */
[----:B------:R-:W-:-:S05]  /*70c0*/  LEA R12, R104, UR20, 0x3 ;  /* 0x00000014680c7c11 */ /* 0x000fca000f8e18ff */
[----:B------:R-:W-:-:S13]  /*70d0*/  PLOP3.LUT P1, PT, PT, PT, UP0, 0x80, 0x8 ;  /* 0x000000000008781c */ /* 0x000fda0003f2f008 */
[----:B------:R-:W0:Y:S04]  /*70e0*/  @P1 LDS.64 R2, [R12+0x35a0] ;  /* 0x0035a0000c021984 */ /* 0x000e280000000a00 */
[----:B------:R-:W1:Y:S01]  /*70f0*/  @P1 LDS.64 R8, [R12+0x2da0] ;  /* 0x002da0000c081984 */ /* 0x000e620000000a00 */
[----:B0-----:R-:W-:Y:S01]  /*7100*/  @P1 FADD.FTZ R6, R6, R2 ;  /* 0x0000000206061221 */ /* 0x001fe20000010000 */
[----:B------:R-:W-:Y:S01]  /*7110*/  @P1 FADD.FTZ R7, R7, R3 ;  /* 0x0000000307071221 */ /* 0x000fe20000010000 */
[----:B-1----:R-:W-:Y:S01]  /*7120*/  @P1 FADD.FTZ R4, R4, R8 ;  /* 0x0000000804041221 */ /* 0x002fe20000010000 */
[----:B------:R-:W-:-:S03]  /*7130*/  @P1 FADD.FTZ R5, R5, R9 ;  /* 0x0000000905051221 */ /* 0x000fc60000010000 */
[----:B------:R1:W-:Y:S04]  /*7140*/  STS.64 [R12+0x35a0], R6 ;  /* 0x0035a0060c007388 */ /* 0x0003e80000000a00 */
[----:B------:R1:W-:Y:S02]  /*7150*/  STS.64 [R12+0x2da0], R4 ;  /* 0x002da0040c007388 */ /* 0x0003e40000000a00 */
.L_x_12426:
[----:B------:R-:W-:Y:S05]  /*7160*/  BSYNC.RECONVERGENT B0 ;  /* 0x0000000000007941 */ /* 0x000fea0003800200 */
.L_x_12425:
[----:B------:R-:W-:-:S04]  /*7170*/  IADD3 R104, PT, PT, R104, 0x1, RZ ;  /* 0x0000000168687810 */ /* 0x000fc80007ffe0ff */
[----:B------:R-:W-:-:S13]  /*7180*/  ISETP.GE.AND P1, PT, R104, UR38, PT ;  /* 0x0000002668007c0c */ /* 0x000fda000bf26270 */
[----:B------:R-:W-:Y:S05]  /*7190*/  @!P1 BRA `(.L_x_12427) ;  /* 0xffffffac00689947 */ /* 0x000fea000383ffff */
.L_x_12409:
[----:B------:R-:W-:Y:S01]  /*71a0*/  BAR.SYNC.DEFER_BLOCKING 0x0 ;  /* 0x0000000000007b1d */ /* 0x000fe20000010000 */
[C---:B------:R-:W-:Y:S01]  /*71b0*/  ISETP.NE.AND P0, PT, R20.reuse, RZ, PT ;  /* 0x000000ff1400720c */ /* 0x040fe20003f05270 */
[----:B------:R-:W-:Y:S01]  /*71c0*/  USHF.R.S32.HI UR19, URZ, 0x1f, UR18 ;  /* 0x0000001fff137899 */ /* 0x000fe20008011412 */
[----:B------:R-:W-:Y:S01]  /*71d0*/  MOV R3, UR32 ;  /* 0x0000002000037c02 */ /* 0x000fe20008000f00 */
[----:B------:R-:W-:Y:S01]  /*71e0*/  UIADD3 UR12, UP0, UPT, UR12, -0x800, URZ ;  /* 0xfffff8000c0c7890 */ /* 0x000fe2000ff1e0ff */
[----:B------:R-:W-:Y:S01]  /*71f0*/  SHF.L.U32 R2, R20, 0x4, RZ ;  /* 0x0000000414027819 */ /* 0x000fe200000006ff */
[----:B------:R-:W2:Y:S03]  /*7200*/  LDCU.64 UR26, c[0x0][0x4f8] ;  /* 0x00009f00ff1a77ac */ /* 0x000ea60008000a00 */
[----:B01----:R-:W-:Y:S01]  /*7210*/  LOP3.LUT R7, R2, 0x3e00, RZ, 0xc0, !PT ;  /* 0x00003e0002077812 */ /* 0x003fe200078ec0ff */
[----:B------:R-:W0:Y:S03]  /*7220*/  LDCU.64 UR28, c[0x0][0x500] ;  /* 0x0000a000ff1c77ac */ /* 0x000e260008000a00 */
[----:B------:R-:W-:Y:S01]  /*7230*/  LOP3.LUT R7, R7, 0x1f, R20, 0xf8, !PT ;  /* 0x0000001f07077812 */ /* 0x000fe200078ef814 */
[----:B------:R-:W-:-:S02]  /*7240*/  UIADD3.X UR13, UPT, UPT, UR13, -0x1, URZ, UP0, !UPT ;  /* 0xffffffff0d0d7890 */ /* 0x000fc400087fe4ff */
[----:B------:R-:W-:Y:S01]  /*7250*/  UISETP.GT.AND UP0, UPT, UR11, 0x1, UPT ;  /* 0x000000010b00788c */ /* 0x000fe2000bf04270 */
[C---:B------:R-:W-:Y:S01]  /*7260*/  LOP3.LUT R101, R7.reuse, 0x140, RZ, 0xfc, !PT ;  /* 0x0000014007657812 */ /* 0x040fe200078efcff */
[----:B------:R-:W-:Y:S01]  /*7270*/  UIADD3 UR14, UP1, UPT, UR14, -0x800, URZ ;  /* 0xfffff8000e0e7890 */ /* 0x000fe2000ff3e0ff */
[C---:B------:R-:W-:Y:S01]  /*7280*/  LOP3.LUT R103, R7.reuse, 0x160, RZ, 0xfc, !PT ;  /* 0x0000016007677812 */ /* 0x040fe200078efcff */
[----:B------:R-:W-:Y:S01]  /*7290*/  UIADD3 UR21, UP2, UPT, UR21, -0x800, URZ ;  /* 0xfffff80015157890 */ /* 0x000fe2000ff5e0ff */
[C---:B------:R-:W-:Y:S01]  /*72a0*/  LOP3.LUT R105, R7.reuse, 0x180, RZ, 0xfc, !PT ;  /* 0x0000018007697812 */ /* 0x040fe200078efcff */
[----:B------:R-:W-:Y:S01]  /*72b0*/  UIADD3.X UR15, UPT, UPT, UR15, -0x1, URZ, UP1, !UPT ;  /* 0xffffffff0f0f7890 */ /* 0x000fe20008ffe4ff */
[C---:B------:R-:W-:Y:S01]  /*72c0*/  LOP3.LUT R107, R7.reuse, 0x1a0, RZ, 0xfc, !PT ;  /* 0x000001a0076b7812 */ /* 0x040fe200078efcff */
[----:B------:R1:W-:Y:S01]  /*72d0*/  STS [R38], R93 ;  /* 0x0000005d26007388 */ /* 0x0003e20000000800 */
[----:B--2---:R-:W-:Y:S01]  /*72e0*/  UIMAD.WIDE.U32 UR16, UR25, UR26, UR18 ;  /* 0x0000001a191072a5 */ /* 0x004fe2000f8e0012 */
[C---:B------:R-:W-:Y:S01]  /*72f0*/  LOP3.LUT R109, R7.reuse, 0x1c0, RZ, 0xfc, !PT ;  /* 0x000001c0076d7812 */ /* 0x040fe200078efcff */
[----:B------:R-:W-:Y:S01]  /*7300*/  UIADD3.X UR24, UPT, UPT, UR24, -0x1, URZ, UP2, !UPT ;  /* 0xffffffff18187890 */ /* 0x000fe200097fe4ff */
[----:B------:R2:W-:Y:S01]  /*7310*/  STS [R38+0x4], R95 ;  /* 0x0000045f26007388 */ /* 0x0005e20000000800 */
[----:B------:R-:W-:Y:S01]  /*7320*/  UIMAD UR17, UR25, UR27, UR17 ;  /* 0x0000001b191172a4 */ /* 0x000fe2000f8e0211 */
[C---:B------:R-:W-:Y:S01]  /*7330*/  LOP3.LUT R111, R7.reuse, 0x1e0, RZ, 0xfc, !PT ;  /* 0x000001e0076f7812 */ /* 0x040fe200078efcff */
[----:B------:R-:W3:Y:S01]  /*7340*/  LDCU.64 UR26, c[0x0][0x550] ;  /* 0x0000aa00ff1a77ac */ /* 0x000ee20008000a00 */
[----:B------:R-:W-:Y:S01]  /*7350*/  STS [R38+0x8], R117 ;  /* 0x0000087526007388 */ /* 0x000fe20000000800 */
[----:B-1----:R-:W-:Y:S01]  /*7360*/  LOP3.LUT R93, R7, 0x100, RZ, 0xfc, !PT ;  /* 0x00000100075d7812 */ /* 0x002fe200078efcff */
[----:B0-----:R-:W-:-:S02]  /*7370*/  UIMAD.WIDE.U32 UR16, UR8, UR28, UR16 ;  /* 0x0000001c081072a5 */ /* 0x001fc4000f8e0010 */
[----:B------:R0:W-:Y:S01]  /*7380*/  STS [R38+0xc], R85 ;  /* 0x00000c5526007388 */ /* 0x0001e20000000800 */
[C---:B--2---:R-:W-:Y:S01]  /*7390*/  LOP3.LUT R95, R7.reuse, 0x120, RZ, 0xfc, !PT ;  /* 0x00000120075f7812 */ /* 0x044fe200078efcff */
[----:B------:R-:W-:Y:S02]  /*73a0*/  UIMAD UR17, UR8, UR29, UR17 ;  /* 0x0000001d081172a4 */ /* 0x000fe4000f8e0211 */
[----:B------:R-:W-:Y:S01]  /*73b0*/  STS [R38+0x10], R121 ;  /* 0x0000107926007388 */ /* 0x000fe20000000800 */
[----:B------:R-:W1:Y:S03]  /*73c0*/  LDCU.64 UR28, c[0x0][0x560] ;  /* 0x0000ac00ff1c77ac */ /* 0x000e660008000a00 */
[----:B------:R-:W-:Y:S01]  /*73d0*/  STS [R38+0x14], R127 ;  /* 0x0000147f26007388 */ /* 0x000fe20000000800 */
[----:B0-----:R-:W-:-:S03]  /*73e0*/  LOP3.LUT R85, R7, 0xe0, RZ, 0xfc, !PT ;  /* 0x000000e007557812 */ /* 0x001fc600078efcff */
[----:B------:R-:W-:Y:S04]  /*73f0*/  STS [R38+0x18], R125 ;  /* 0x0000187d26007388 */ /* 0x000fe80000000800 */
[----:B------:R-:W-:Y:S04]  /*7400*/  STS [R38+0x1c], R131 ;  /* 0x00001c8326007388 */ /* 0x000fe80000000800 */
[----:B------:R-:W-:Y:S04]  /*7410*/  STS [R38+0x20], R59 ;  /* 0x0000203b26007388 */ /* 0x000fe80000000800 */
[----:B------:R0:W-:Y:S04]  /*7420*/  STS [R38+0x24], R71 ;  /* 0x0000244726007388 */ /* 0x0001e80000000800 */
[----:B------:R2:W-:Y:S04]  /*7430*/  STS [R38+0x28], R77 ;  /* 0x0000284d26007388 */ /* 0x0005e80000000800 */
[----:B------:R5:W-:Y:S01]  /*7440*/  STS [R38+0x2c], R79 ;  /* 0x00002c4f26007388 */ /* 0x000be20000000800 */
[----:B0-----:R-:W-:-:S03]  /*7450*/  LOP3.LUT R71, R7, 0x60, RZ, 0xfc, !PT ;  /* 0x0000006007477812 */ /* 0x001fc600078efcff */
[----:B------:R0:W-:Y:S01]  /*7460*/  STS [R38+0x30], R73 ;  /* 0x0000304926007388 */ /* 0x0001e20000000800 */
[----:B--2---:R-:W-:-:S03]  /*7470*/  LOP3.LUT R77, R7, 0xa0, RZ, 0xfc, !PT ;  /* 0x000000a0074d7812 */ /* 0x004fc600078efcff */
[----:B------:R-:W-:Y:S01]  /*7480*/  STS [R38+0x34], R65 ;  /* 0x0000344126007388 */ /* 0x000fe20000000800 */
[----:B-----5:R-:W-:-:S03]  /*7490*/  LOP3.LUT R79, R7, 0xc0, RZ, 0xfc, !PT ;  /* 0x000000c0074f7812 */ /* 0x020fc600078efcff */
[----:B------:R2:W-:Y:S01]  /*74a0*/  STS [R38+0x38], R63 ;  /* 0x0000383f26007388 */ /* 0x0005e20000000800 */
[----:B0-----:R-:W-:-:S03]  /*74b0*/  LOP3.LUT R73, R7, 0x80, RZ, 0xfc, !PT ;  /* 0x0000008007497812 */ /* 0x001fc600078efcff */
[----:B------:R-:W-:Y:S01]  /*74c0*/  STS [R38+0x3c], R61 ;  /* 0x00003c3d26007388 */ /* 0x000fe20000000800 */
[----:B------:R-:W-:-:S03]  /*74d0*/  NOP ;  /* 0x0000000000007918 */ /* 0x000fc60000000000 */
[----:B------:R-:W-:Y:S01]  /*74e0*/  LDS R5, [R22] ;  /* 0x0000000016057984 */ /* 0x000fe20000000800 */
[C---:B--2---:R-:W-:Y:S02]  /*74f0*/  LOP3.LUT R63, R7.reuse, 0x20, RZ, 0xfc, !PT ;  /* 0x00000020073f7812 */ /* 0x044fe400078efcff */
        /* <DEDUP_REMOVED lines=18> */
[----:B0-----:R-:W-:-:S04]  /*7620*/  IADD3 R3, P1, PT, R7, UR16, RZ ;  /* 0x0000001007037c10 */ /* 0x001fc8000ff3e0ff */
[----:B------:R-:W-:Y:S01]  /*7630*/  IADD3.X R4, PT, PT, RZ, UR17, RZ, P1, !PT ;  /* 0x00000011ff047c10 */ /* 0x000fe20008ffe4ff */
[----:B------:R-:W0:Y:S01]  /*7640*/  LDCU.64 UR16, c[0x0][0x518] ;  /* 0x0000a300ff1077ac */ /* 0x000e220008000a00 */
[----:B---3--:R-:W-:-:S04]  /*7650*/  LEA R2, P5, R3, UR26, 0x2 ;  /* 0x0000001a03027c11 */ /* 0x008fc8000f8a10ff */
[----:B------:R-:W-:Y:S01]  /*7660*/  LEA.HI.X R3, R3, UR27, R4, 0x2, P5 ;  /* 0x0000001b03037c11 */ /* 0x000fe2000a8f1404 */
[----:B------:R-:W2:Y:S01]  /*7670*/  LDCU.64 UR26, c[0x0][0x520] ;  /* 0x0000a400ff1a77ac */ /* 0x000ea20008000a00 */
[----:B------:R-:W3:Y:S01]  /*7680*/  LDS R0, [UR20+0x840] ;  /* 0x00084014ff007984 */ /* 0x000ee20008000800 */
[----:B0-----:R-:W-:-:S04]  /*7690*/  UIMAD.WIDE.U32 UR18, UR25, UR16, UR18 ;  /* 0x00000010191272a5 */ /* 0x001fc8000f8e0012 */
[----:B------:R-:W-:-:S03]  /*76a0*/  UIMAD UR17, UR25, UR17, UR19 ;  /* 0x00000011191172a4 */ /* 0x000fc6000f8e0213 */
[----:B------:R-:W-:Y:S02]  /*76b0*/  UMOV UR16, UR18 ;  /* 0x0000001200107c82 */ /* 0x000fe40008000000 */
[----:B--2---:R-:W-:-:S04]  /*76c0*/  UIMAD.WIDE.U32 UR16, UR8, UR26, UR16 ;  /* 0x0000001a081072a5 */ /* 0x004fc8000f8e0010 */
[----:B------:R-:W-:Y:S01]  /*76d0*/  UIMAD UR17, UR8, UR27, UR17 ;  /* 0x0000001b081172a4 */ /* 0x000fe2000f8e0211 */
[-C--:B---3--:R-:W-:Y:S02]  /*76e0*/  ISETP.GE.AND P1, PT, R7, R0.reuse, PT ;  /* 0x000000000700720c */ /* 0x088fe40003f26270 */
        /* <DEDUP_REMOVED lines=32> */
[----:B0-----:R-:W-:-:S05]  /*78f0*/  MOV R2, UR32 ;  /* 0x0000002000027c02 */ /* 0x001fca0008000f00 */
[----:B------:R0:W-:Y:S04]  /*7900*/  STS [R38], R56 ;  /* 0x0000003826007388 */ /* 0x0001e80000000800 */
[----:B------:R-:W-:Y:S04]  /*7910*/  STS [R38+0x4], R91 ;  /* 0x0000045b26007388 */ /* 0x000fe80000000800 */
[----:B------:R-:W-:Y:S01]  /*7920*/  STS [R38+0x8], R89 ;  /* 0x0000085926007388 */ /* 0x000fe20000000800 */
[----:B0-----:R-:W-:-:S03]  /*7930*/  FADD.FTZ R56, R56, R19 ;  /* 0x0000001338387221 */ /* 0x001fc60000010000 */
[----:B------:R-:W-:Y:S01]  /*7940*/  STS [R38+0xc], R87 ;  /* 0x00000c5726007388 */ /* 0x000fe20000000800 */
[----:B------:R-:W-:-:S03]  /*7950*/  FADD.FTZ R56, R56, R91 ;  /* 0x0000005b38387221 */ /* 0x000fc60000010000 */
        /* <DEDUP_REMOVED lines=23> */
[----:B------:R-:W-:-:S03]  /*7ad0*/  NOP ;  /* 0x0000000000007918 */ /* 0x000fc60000000000 */
[----:B------:R-:W-:Y:S01]  /*7ae0*/  LDS R5, [R22] ;  /* 0x0000000016057984 */ /* 0x000fe20000000800 */
[----:B------:R-:W-:-:S03]  /*7af0*/  FADD.FTZ R56, R56, R55 ;  /* 0x0000003738387221 */ /* 0x000fc60000010000 */
[----:B------:R-:W-:Y:S01]  /*7b00*/  LDS R23, [R23+0x80] ;  /* 0x0000800017177984 */ /* 0x000fe20000000800 */
[----:B------:R-:W-:-:S03]  /*7b10*/  FADD.FTZ R56, R56, R81 ;  /* 0x0000005138387221 */ /* 0x000fc60000010000 */
        /* <DEDUP_REMOVED lines=17> */
[----:B------:R-:W-:Y:S01]  /*7c30*/  IADD3 R3, P0, PT, R7, UR16, RZ ;  /* 0x0000001007037c10 */ /* 0x000fe2000ff1e0ff */
[----:B------:R-:W-:-:S03]  /*7c40*/  UIADD3 UR16, UPT, UPT, UR11, -0x1, URZ ;  /* 0xffffffff0b107890 */ /* 0x000fc6000fffe0ff */
[----:B------:R-:W-:Y:S02]  /*7c50*/  IADD3.X R4, PT, PT, RZ, UR17, RZ, P0, !PT ;  /* 0x00000011ff047c10 */ /* 0x000fe400087fe4ff */
[C---:B-1----:R-:W-:Y:S02]  /*7c60*/  LEA R2, P3, R3.reuse, UR28, 0x2 ;  /* 0x0000001c03027c11 */ /* 0x042fe4000f8610ff */
        /* <DEDUP_REMOVED lines=36> */
.L_x_12408:
        /* <DEDUP_REMOVED lines=10> */
[----:B------:R-:W3:Y:S01]  /*7f50*/  S2R R6, SR_TID.X ;  /* 0x0000000000067919 */ /* 0x000ee20000002100 */
[----:B-1----:R-:W-:-:S05]  /*7f60*/  @P0 FADD R3, R3, R18 ;  /* 0x0000001203030221 */ /* 0x002fca0000000000 */
[----:B------:R-:W1:Y:S01]  /*7f70*/  SHFL.DOWN P0, R0, R3, 0x2, 0x1f ;  /* 0x08401f0003007f89 */ /* 0x000e620000000000 */
[----:B--2---:R-:W-:-:S13]  /*7f80*/  ISETP.NE.AND P1, PT, R4, RZ, PT ;  /* 0x000000ff0400720c */ /* 0x004fda0003f25270 */
[----:B------:R-:W2:Y:S01]  /*7f90*/  @!P1 S2R R4, SR_CgaCtaId ;  /* 0x0000000000049919 */ /* 0x000ea20000008800 */
[----:B-1----:R-:W-:Y:S01]  /*7fa0*/  @P0 FADD R0, R3, R0 ;  /* 0x0000000003000221 */ /* 0x002fe20000000000 */
[----:B------:R-:W-:-:S04]  /*7fb0*/  @!P1 MOV R3, 0x400 ;  /* 0x0000040000039802 */ /* 0x000fc80000000f00 */
[----:B------:R-:W1:Y:S01]  /*7fc0*/  SHFL.DOWN P0, R5, R0, 0x4, 0x1f ;  /* 0x08801f0000057f89 */ /* 0x000e620000000000 */
[----:B--2---:R-:W-:Y:S01]  /*7fd0*/  @!P1 LEA R4, R4, R3, 0x18 ;  /* 0x0000000304049211 */ /* 0x004fe200078ec0ff */
[----:B-1----:R-:W-:-:S05]  /*7fe0*/  @P0 FADD R5, R0, R5 ;  /* 0x0000000500050221 */ /* 0x002fca0000000000 */
[----:B------:R-:W1:Y:S02]  /*7ff0*/  SHFL.DOWN P0, R2, R5, 0x8, 0x1f ;  /* 0x09001f0005027f89 */ /* 0x000e640000000000 */
[----:B-1----:R-:W-:-:S05]  /*8000*/  @P0 FADD R2, R5, R2 ;  /* 0x0000000205020221 */ /* 0x002fca0000000000 */
[----:B------:R-:W1:Y:S02]  /*8010*/  SHFL.DOWN P0, R7, R2, 0x10, 0x1f ;  /* 0x0a001f0002077f89 */ /* 0x000e640000000000 */
[----:B-1----:R-:W-:Y:S01]  /*8020*/  @P0 FADD R7, R2, R7 ;  /* 0x0000000702070221 */ /* 0x002fe20000000000 */
[----:B---3--:R-:W-:-:S04]  /*8030*/  ISETP.NE.AND P0, PT, R6, RZ, PT ;  /* 0x000000ff0600720c */ /* 0x008fc80003f05270 */
[----:B------:R1:W-:Y:S01]  /*8040*/  @!P1 STS [R4+0x854], R7 ;  /* 0x0008540704009388 */ /* 0x0003e20000000800 */
[----:B------:R-:W-:Y:S08]  /*8050*/  BAR.SYNC.DEFER_BLOCKING 0x0 ;  /* 0x0000000000007b1d */ /* 0x000ff00000010000 */
[----:B------:R-:W-:Y:S05]  /*8060*/  @P0 BRA `(.L_x_12430) ;  /* 0x0000000000140947 */ /* 0x000fea0003800000 */
[----:B------:R-:W-:-:S04]  /*8070*/  ULEA UR4, UP0, UR8, UR12, 0x2 ;  /* 0x0000000c08047291 */ /* 0x000fc8000f8010ff */
[----:B------:R-:W-:Y:S02]  /*8080*/  ULEA.HI.X UR5, UR8, UR13, URZ, 0x2, UP0 ;  /* 0x0000000d08057291 */ /* 0x000fe400080f14ff */
[----:B------:R-:W-:-:S04]  /*8090*/  MOV R2, UR4 ;  /* 0x0000000400027c02 */ /* 0x000fc80008000f00 */
[----:B------:R-:W-:-:S05]  /*80a0*/  MOV R3, UR5 ;  /* 0x0000000500037c02 */ /* 0x000fca0008000f00 */
[----:B------:R2:W-:Y:S02]  /*80b0*/  REDG.E.ADD.F32.FTZ.RN.STRONG.GPU desc[UR22][R2.64], R7 ;  /* 0x00000007020079a6 */ /* 0x0005e4000c12f316 */
.L_x_12430:
[----:B------:R-:W-:Y:S05]  /*80c0*/  BSYNC.RECONVERGENT B0 ;  /* 0x0000000000007941 */ /* 0x000fea0003800200 */
.L_x_12429:
        /* <DEDUP_REMOVED lines=8> */
[----:B------:R-:W3:Y:S01]  /*8150*/  S2R R6, SR_TID.X ;  /* 0x0000000000067919 */ /* 0x000ee20000002100 */
[----:B0-----:R-:W-:-:S05]  /*8160*/  @P1 FADD R0, R0, R19 ;  /* 0x0000001300001221 */ /* 0x001fca0000000000 */
[----:B--2---:R-:W0:Y:S01]  /*8170*/  SHFL.DOWN P1, R3, R0, 0x2, 0x1f ;  /* 0x08401f0000037f89 */ /* 0x004e220000020000 */
[----:B-1----:R-:W-:-:S13]  /*8180*/  ISETP.NE.AND P2, PT, R4, RZ, PT ;  /* 0x000000ff0400720c */ /* 0x002fda0003f45270 */
[----:B------:R-:W1:Y:S01]  /*8190*/  @!P2 S2R R7, SR_CgaCtaId ;  /* 0x000000000007a919 */ /* 0x000e620000008800 */
[----:B0-----:R-:W-:Y:S01]  /*81a0*/  @P1 FADD R3, R0, R3 ;  /* 0x0000000300031221 */ /* 0x001fe20000000000 */
[----:B------:R-:W-:-:S04]  /*81b0*/  @!P2 MOV R0, 0x400 ;  /* 0x000004000000a802 */ /* 0x000fc80000000f00 */
[----:B------:R-:W0:Y:S01]  /*81c0*/  SHFL.DOWN P1, R2, R3, 0x4, 0x1f ;  /* 0x08801f0003027f89 */ /* 0x000e220000020000 */
[----:B-1----:R-:W-:Y:S01]  /*81d0*/  @!P2 LEA R7, R7, R0, 0x18 ;  /* 0x000000000707a211 */ /* 0x002fe200078ec0ff */
[----:B0-----:R-:W-:-:S05]  /*81e0*/  @P1 FADD R2, R3, R2 ;  /* 0x0000000203021221 */ /* 0x001fca0000000000 */
[----:B------:R-:W0:Y:S02]  /*81f0*/  SHFL.DOWN P1, R5, R2, 0x8, 0x1f ;  /* 0x09001f0002057f89 */ /* 0x000e240000020000 */
[----:B0-----:R-:W-:-:S05]  /*8200*/  @P1 FADD R5, R2, R5 ;  /* 0x0000000502051221 */ /* 0x001fca0000000000 */
[----:B------:R-:W0:Y:S02]  /*8210*/  SHFL.DOWN P1, R4, R5, 0x10, 0x1f ;  /* 0x0a001f0005047f89 */ /* 0x000e240000020000 */
[----:B0-----:R-:W-:Y:S01]  /*8220*/  @P1 FADD R4, R5, R4 ;  /* 0x0000000405041221 */ /* 0x001fe20000000000 */
        /* <DEDUP_REMOVED lines=9> */
.L_x_12432:
[----:B------:R-:W-:Y:S05]  /*82c0*/  BSYNC.RECONVERGENT B0 ;  /* 0x0000000000007941 */ /* 0x000fea0003800200 */
.L_x_12431:
[----:B------:R-:W-:Y:S05]  /*82d0*/  @P0 EXIT ;  /* 0x000000000000094d */ /* 0x000fea0003800000 */
[----:B------:R-:W3:Y:S01]  /*82e0*/  LDCU.64 UR12, c[0x0][0x4e8] ;  /* 0x00009d00ff0c77ac */ /* 0x000ee20008000a00 */
[----:B------:R-:W0:Y:S01]  /*82f0*/  S2UR UR24, SR_CgaCtaId ;  /* 0x00000000001879c3 */ /* 0x000e220000008800 */
[----:B------:R-:W-:Y:S01]  /*8300*/  BSSY.RECONVERGENT B0, `(.L_x_12433) ;  /* 0x0000054000007945 */ /* 0x000fe20003800200 */
[----:B------:R-:W1:Y:S01]  /*8310*/  LDCU.64 UR18, c[0x0][0x4c8] ;  /* 0x00009900ff1277ac */ /* 0x000e620008000a00 */
[----:B------:R-:W2:Y:S01]  /*8320*/  LDCU.64 UR20, c[0x0][0x4a8] ;  /* 0x00009500ff1477ac */ /* 0x000ea20008000a00 */
[----:B------:R-:W-:Y:S01]  /*8330*/  UMOV UR17, 0x400 ;  /* 0x0000040000117882 */ /* 0x000fe20000000000 */
[----:B------:R-:W0:Y:S01]  /*8340*/  LDCU UR25, c[0x0][0x360] ;  /* 0x00006c00ff1977ac */ /* 0x000e220008000800 */
[----:B------:R-:W0:Y:S01]  /*8350*/  LDCU.64 UR40, c[0x0][0x3e0] ;  /* 0x00007c00ff2877ac */ /* 0x000e220008000a00 */
[----:B---3--:R-:W-:Y:S01]  /*8360*/  UIMAD.WIDE.U32 UR4, UR8, UR12, URZ ;  /* 0x0000000c080472a5 */ /* 0x008fe2000f8e00ff */
[----:B------:R-:W3:Y:S03]  /*8370*/  LDCU.64 UR42, c[0x0][0x3c0] ;  /* 0x00007800ff2a77ac */ /* 0x000ee60008000a00 */
[----:B------:R-:W-:-:S02]  /*8380*/  UIMAD UR16, UR8, UR13, UR5 ;  /* 0x0000000d081072a4 */ /* 0x000fc4000f8e0205 */
[----:B-1----:R-:W-:Y:S02]  /*8390*/  UIMAD.WIDE.U32 UR12, UR8, UR18, URZ ;  /* 0x00000012080c72a5 */ /* 0x002fe4000f8e00ff */
[----:B--2---:R-:W-:Y:S02]  /*83a0*/  UIMAD.WIDE.U32 UR14, UR8, UR20, URZ ;  /* 0x00000014080e72a5 */ /* 0x004fe4000f8e00ff */
[----:B------:R-:W-:Y:S01]  /*83b0*/  UIMAD UR11, UR8, UR19, UR13 ;  /* 0x00000013080b72a4 */ /* 0x000fe2000f8e020d */
[----:B------:R-:W1:Y:S01]  /*83c0*/  LDCU.64 UR26, c[0x0][0x4b0] ;  /* 0x00009600ff1a77ac */ /* 0x000e620008000a00 */
[----:B------:R-:W2:Y:S01]  /*83d0*/  LDCU.64 UR32, c[0x0][0x4d0] ;  /* 0x00009a00ff2077ac */ /* 0x000ea20008000a00 */
[----:B------:R-:W1:Y:S01]  /*83e0*/  LDCU.64 UR34, c[0x0][0x4f0] ;  /* 0x00009e00ff2277ac */ /* 0x000e620008000a00 */
[----:B------:R-:W1:Y:S01]  /*83f0*/  LDCU.64 UR36, c[0x0][0x540] ;  /* 0x0000a800ff2477ac */ /* 0x000e620008000a00 */
[----:B------:R-:W1:Y:S01]  /*8400*/  LDCU.128 UR28, c[0x0][0x530] ;  /* 0x0000a600ff1c77ac */ /* 0x000e620008000c00 */
[----:B------:R-:W-:-:S02]  /*8410*/  UIMAD UR8, UR8, UR21, UR15 ;  /* 0x00000015080872a4 */ /* 0x000fc4000f8e020f */
[----:B0-----:R-:W-:-:S12]  /*8420*/  ULEA UR17, UR24, UR17, 0x18 ;  /* 0x0000001118117291 */ /* 0x001fd8000f8ec0ff */
.L_x_12434:
[C---:B------:R-:W-:Y:S01]  /*8430*/  LEA R0, R11.reuse, UR17, 0x3 ;  /* 0x000000110b007c11 */ /* 0x040fe2000f8e18ff */
[C---:B0-----:R-:W-:Y:S01]  /*8440*/  IMAD.WIDE.U32 R6, R11.reuse, UR40, RZ ;  /* 0x000000280b067c25 */ /* 0x041fe2000f8e00ff */
[----:B------:R-:W-:Y:S02]  /*8450*/  MOV R2, UR14 ;  /* 0x0000000e00027c02 */ /* 0x000fe40008000f00 */
[----:B------:R-:W-:Y:S01]  /*8460*/  SHF.R.S32.HI R10, RZ, 0x1f, R11 ;  /* 0x0000001fff0a7819 */ /* 0x000fe2000001140b */
[----:B------:R-:W0:Y:S01]  /*8470*/  LDS.64 R12, [R0+0x2da0] ;  /* 0x002da000000c7984 */ /* 0x000e220000000a00 */
        /* <DEDUP_REMOVED lines=15> */
[----:B0-----:R-:W-:Y:S04]  /*8570*/  REDG.E.ADD.F32.FTZ.RN.STRONG.GPU desc[UR22][R2.64], R12 ;  /* 0x0000000c020079a6 */ /* 0x001fe8000c12f316 */
[----:B------:R0:W-:Y:S04]  /*8580*/  REDG.E.ADD.F32.FTZ.RN.STRONG.GPU desc[UR22][R2.64+0x4], R13 ;  /* 0x0000040d020079a6 */ /* 0x0001e8000c12f316 */
[----:B-----5:R4:W1:Y:S01]  /*8590*/  LDG.E.64 R16, desc[UR22][R8.64] ;  /* 0x0000001608107981 */ /* 0x020862000c1e1b00 */
[----:B------:R-:W-:Y:S01]  /*85a0*/  MOV R6, UR12 ;  /* 0x0000000c00067c02 */ /* 0x000fe20008000f00 */
[C---:B--2---:R-:W-:Y:S01]  /*85b0*/  IMAD R18, R10.reuse, UR32, RZ ;  /* 0x000000200a127c24 */ /* 0x044fe2000f8e02ff */
        /* <DEDUP_REMOVED lines=41> */
.L_x_12433:
[----:B------:R-:W-:Y:S05]  /*8850*/  EXIT ;  /* 0x000000000000794d */ /* 0x000fea0003800000 */
.L_x_12435:
        /* <DEDUP_REMOVED lines=10> */
.L_x_18720:


//--------------------- .text._Z25selective_scan_bwd_kernelI32Selective_Scan_bwd_kernel_traitsILi32ELi16ELb0ELb0ELb0ELb0ELb1EfN3c107complexIfEEEEv12SSMParamsBwd --------------------------
	.section	.text._Z25selective_scan_bwd_kernelI32Selective_Scan_bwd_kernel_traitsILi32ELi16ELb0ELb0ELb0ELb0ELb1EfN3c107complexIfEEEEv12SSMParamsBwd,"ax",@progbits
	.align	128
        .global         _Z25selective_scan_bwd_kernelI32Selective_Scan_bwd_kernel_traitsILi32ELi16ELb0ELb0ELb0ELb0ELb1EfN3c107complexIfEEEEv12SSMParamsBwd
        .type           _Z25selective_scan_bwd_kernelI32Selective_Scan_bwd_kernel_traitsILi32ELi16ELb0ELb0ELb0ELb0ELb1EfN3c107complexIfEEEEv12SSMParamsBwd,@function
        .size           _Z25selective_scan_bwd_kernelI32Selective_Scan_bwd_kernel_traitsILi32ELi16ELb0ELb0ELb0ELb0ELb1EfN3c107complexIfEEEEv12SSMParamsBwd,(.L_x_18721 - _Z25selective_scan_bwd_kernelI32Selective_Scan_bwd_kernel_traitsILi32ELi16ELb0ELb0ELb0ELb0ELb1EfN3c107complexIfEEEEv12SSMParamsBwd)
        .other          _Z25selective_scan_bwd_kernelI32Selective_Scan_bwd_kernel_traitsILi32ELi16ELb0ELb0ELb0ELb0ELb1EfN3c107complexIfEEEEv12SSMParamsBwd,@"STO_CUDA_ENTRY STV_DEFAULT"
_Z25selective_scan_bwd_kernelI32Selective_Scan_bwd_kernel_traitsILi32ELi16ELb0ELb0ELb0ELb0ELb1EfN3c107complexIfEEEEv12SSMParamsBwd:
.text._Z25selective_scan_bwd_kernelI32Selective_Scan_bwd_kernel_traitsILi32ELi16ELb0ELb0ELb0ELb0ELb1EfN3c107complexIfEEEEv12SSMParamsBwd:
        /* <DEDUP_REMOVED lines=28> */
[----:B---3--:R3:W5:Y:S01]  /*01c0*/  @P1 LDG.E R53, desc[UR28][R4.64] ;  /* 0x0000001c04351981 */ /* 0x008762000c1e1900 */
[----:B------:R-:W3:Y:S03]  /*01d0*/  LDCU.64 UR38, c[0x0][0x528] ;  /* 0x0000a500ff2677ac */ /* 0x000ee60008000a00 */
[----:B------:R0:W5:Y:S01]  /*01e0*/  @P0 LDG.E R54, desc[UR28][R2.64] ;  /* 0x0000001c02360981 */ /* 0x000162000c1e1900 */
[----:B----4-:R-:W-:Y:S02]  /*01f0*/  UIMAD.WIDE.U32 UR10, UR32, UR24, URZ ;  /* 0x00000018200a72a5 */ /* 0x010fe4000f8e00ff */
[----:B------:R-:W-:Y:S02]  /*0200*/  UIMAD.WIDE.U32 UR6, UR32, UR20, URZ ;  /* 0x00000014200672a5 */ /* 0x000fe4000f8e00ff */
[----:B------:R-:W-:Y:S02]  /*0210*/  UIMAD UR11, UR32, UR25, UR11 ;  /* 0x00000019200b72a4 */ /* 0x000fe4000f8e020b */
[----:B------:R-:W-:-:S02]  /*0220*/  UIMAD UR7, UR32, UR21, UR7 ;  /* 0x00000015200772a4 */ /* 0x000fc4000f8e0207 */
[----:B------:R-:W-:Y:S02]  /*0230*/  UIMAD.WIDE.U32 UR18, UR8, UR26, UR10 ;  /* 0x0000001a081272a5 */ /* 0x000fe4000f8e000a */
[----:B------:R-:W-:Y:S02]  /*0240*/  UIMAD.WIDE.U32 UR16, UR8, UR22, UR6 ;  /* 0x00000016081072a5 */ /* 0x000fe4000f8e0006 */
[----:B------:R-:W-:Y:S02]  /*0250*/  UIMAD UR9, UR8, UR27, UR19 ;  /* 0x0000001b080972a4 */ /* 0x000fe4000f8e0213 */
[----:B--2---:R-:W-:Y:S02]  /*0260*/  UISETP.NE.U32.AND UP0, UPT, UR36, URZ, UPT ;  /* 0x000000ff2400728c */ /* 0x004fe4000bf05070 */
[----:B0-----:R-:W-:Y:S02]  /*0270*/  ULEA UR19, UR30, 0xfffffe00, 0x9 ;  /* 0xfffffe001e137891 */ /* 0x001fe4000f8e48ff */
[----:B------:R-:W-:-:S02]  /*0280*/  UIMAD UR17, UR8, UR23, UR17 ;  /* 0x00000017081172a4 */ /* 0x000fc4000f8e0211 */
[----:B------:R-:W-:Y:S02]  /*0290*/  UISETP.NE.AND.EX UP0, UPT, UR37, URZ, UPT, UP0 ;  /* 0x000000ff2500728c */ /* 0x000fe4000bf05300 */
[----:B-1----:R-:W-:Y:S02]  /*02a0*/  UIMAD.WIDE.U32 UR20, UR32, UR34, URZ ;  /* 0x00000022201472a5 */ /* 0x002fe4000f8e00ff */
[----:B------:R-:W-:Y:S02]  /*02b0*/  UIADD3 UR26, UP1, UPT, UR19, UR16, URZ ;  /* 0x00000010131a7290 */ /* 0x000fe4000ff3e0ff */
[----:B------:R-:W-:Y:S02]  /*02c0*/  UIADD3 UR23, UP3, UPT, UR19, UR18, URZ ;  /* 0x0000001213177290 */ /* 0x000fe4000ff7e0ff */
[----:B------:R-:W-:Y:S02]  /*02d0*/  USHF.R.S32.HI UR18, URZ, 0x1f, UR19 ;  /* 0x0000001fff127899 */ /* 0x000fe40008011413 */
[----:B------:R-:W-:-:S02]  /*02e0*/  ULEA UR27, UP2, UR26, UR12, 0x2 ;  /* 0x0000000c1a1b7291 */ /* 0x000fc4000f8410ff */
[----:B------:R-:W-:Y:S01]  /*02f0*/  UIADD3.X UR12, UPT, UPT, UR18, UR17, URZ, UP1, !UPT ;  /* 0x00000011120c7290 */ /* 0x000fe20008ffe4ff */
[----:B------:R-:W0:Y:S03]  /*0300*/  LDCU.64 UR24, c[0x0][0x3d8] ;  /* 0x00007b00ff1877ac */ /* 0x000e260008000a00 */
[----:B------:R-:W-:Y:S02]  /*0310*/  ULEA.HI.X UR26, UR26, UR13, UR12, 0x2, UP2 ;  /* 0x0000000d1a1a7291 */ /* 0x000fe400090f140c */
[----:B------:R-:W-:Y:S01]  /*0320*/  UIMAD UR13, UR32, UR35, UR21 ;  /* 0x00000023200d72a4 */ /* 0x000fe2000f8e0215 */
[----:B------:R-:W1:Y:S01]  /*0330*/  @UP0 LDCU UR21, c[0x0][0x384] ;  /* 0x00007080ff1507ac */ /* 0x000e620008000800 */
[----:B------:R-:W2:Y:S01]  /*0340*/  LDCU.64 UR6, c[0x0][0x4a0] ;  /* 0x00009400ff0677ac */ /* 0x000ea20008000a00 */
[----:B------:R-:W4:Y:S01]  /*0350*/  @UP0 LDCU UR31, c[0x0][0x38c] ;  /* 0x00007180ff1f07ac */ /* 0x000f220008000800 */
[----:B------:R-:W3:Y:S01]  /*0360*/  LDCU.64 UR10, c[0x0][0x3b8] ;  /* 0x00007700ff0a77ac */ /* 0x000ee20008000a00 */
[----:B------:R-:W-:-:S02]  /*0370*/  ULEA UR22, UP4, UR23, UR14, 0x2 ;  /* 0x0000000e17167291 */ /* 0x000fc4000f8810ff */
[----:B------:R-:W-:Y:S01]  /*0380*/  UIADD3.X UR9, UPT, UPT, UR18, UR9, URZ, UP3, !UPT ;  /* 0x0000000912097290 */ /* 0x000fe20009ffe4ff */
[----:B------:R-:W3:Y:S01]  /*0390*/  @UP0 LDCU.64 UR36, c[0x0][0x480] ;  /* 0x00009000ff2407ac */ /* 0x000ee20008000a00 */
[----:B0-----:R-:W-:Y:S02]  /*03a0*/  UIMAD.WIDE.U32 UR16, UR8, UR24, URZ ;  /* 0x00000018081072a5 */ /* 0x001fe4000f8e00ff */
[----:B------:R-:W-:Y:S02]  /*03b0*/  ULEA.HI.X UR23, UR23, UR15, UR9, 0x2, UP4 ;  /* 0x0000000f17177291 */ /* 0x000fe4000a0f1409 */
[----:B------:R-:W-:Y:S02]  /*03c0*/  ULEA UR9, UP1, UR16, UR4, 0x3 ;  /* 0x0000000410097291 */ /* 0x000fe4000f8218ff */
[----:B-1----:R-:W-:Y:S01]  /*03d0*/  @UP0 UIMAD UR4, UR32, UR21, UR8 ;  /* 0x00000015200402a4 */ /* 0x002fe2000f8e0208 */
[----:B------:R-:W0:Y:S03]  /*03e0*/  LDCU.64 UR34, c[0x0][0x448] ;  /* 0x00008900ff2277ac */ /* 0x000e260008000a00 */
[----:B------:R-:W-:Y:S01]  /*03f0*/  @UP0 UIMAD UR4, UR4, UR30, URZ ;  /* 0x0000001e040402a4 */ /* 0x000fe2000f8e02ff */
[----:B------:R-:W-:Y:S01]  /*0400*/  UMOV UR12, UR20 ;  /* 0x00000014000c7c82 */ /* 0x000fe20008000000 */
[----:B------:R-:W-:-:S02]  /*0410*/  UIMAD UR17, UR8, UR25, UR17 ;  /* 0x00000019081172a4 */ /* 0x000fc4000f8e0211 */
[----:B--2---:R-:W-:Y:S02]  /*0420*/  UIMAD.WIDE.U32 UR12, UR8, UR6, UR12 ;  /* 0x00000006080c72a5 */ /* 0x004fe4000f8e000c */
[----:B----4-:R-:W-:Y:S02]  /*0430*/  @UP0 UIMAD UR6, UR4, UR31, URZ ;  /* 0x0000001f040602a4 */ /* 0x010fe4000f8e02ff */
[----:B---3--:R-:W-:Y:S02]  /*0440*/  UIMAD.WIDE.U32 UR14, UR8, UR10, URZ ;  /* 0x0000000a080e72a5 */ /* 0x008fe4000f8e00ff */
[----:B------:R-:W-:Y:S01]  /*0450*/  ULEA.HI.X UR10, UR16, UR5, UR17, 0x3, UP1 ;  /* 0x00000005100a7291 */ /* 0x000fe200088f1c11 */
[----:B------:R-:W-:Y:S02]  /*0460*/  UMOV UR4, URZ ;  /* 0x000000ff00047c82 */ /* 0x000fe40008000000 */
[----:B------:R-:W-:Y:S01]  /*0470*/  UMOV UR5, URZ ;  /* 0x000000ff00057c82 */ /* 0x000fe20008000000 */
[----:B------:R-:W-:-:S02]  /*0480*/  @UP0 UIMAD.WIDE UR4, UR6, 0x10, UR36 ;  /* 0x00000010060408a5 */ /* 0x000fc4000f8e0224 */
[----:B------:R-:W-:Y:S02]  /*0490*/  UISETP.GE.AND UP0, UPT, UR30, 0x1, UPT ;  /* 0x000000011e00788c */ /* 0x000fe4000bf06270 */
[----:B------:R-:W-:Y:S02]  /*04a0*/  UIMAD UR7, UR8, UR7, UR13 ;  /* 0x00000007080772a4 */ /* 0x000fe4000f8e020d */
[----:B------:R-:W-:Y:S01]  /*04b0*/  UIADD3 UR12, UP2, UPT, UR19, UR12, URZ ;  /* 0x0000000c130c7290 */ /* 0x000fe2000ff5e0ff */
[----:B------:R-:W-:Y:S01]  /*04c0*/  HFMA2 R51, -RZ, RZ, 0, 0 ;  /* 0x00000000ff337431 */ /* 0x000fe200000001ff */
[----:B------:R-:W-:Y:S02]  /*04d0*/  UIMAD UR20, UR8, UR11, UR15 ;  /* 0x0000000b081472a4 */ /* 0x000fe4000f8e020f */
[----:B------:R-:W-:Y:S02]  /*04e0*/  UIADD3.X UR25, UPT, UPT, UR18, UR7, URZ, UP2, !UPT ;  /* 0x0000000712197290 */ /* 0x000fe400097fe4ff */
[----:B0-----:R-:W-:-:S02]  /*04f0*/  ULEA UR11, UP1, UR14, UR34, 0x3 ;  /* 0x000000220e0b7291 */ /* 0x001fc4000f8218ff */
[----:B------:R-:W-:Y:S02]  /*0500*/  ULEA UR24, UP2, UR12, UR38, 0x2 ;  /* 0x000000260c187291 */ /* 0x000fe4000f8410ff */
[----:B------:R-:W-:Y:S02]  /*0510*/  ULEA.HI.X UR20, UR14, UR35, UR20, 0x3, UP1 ;  /* 0x000000230e147291 */ /* 0x000fe400088f1c14 */
[----:B------:R-:W-:Y:S01]  /*0520*/  ULEA.HI.X UR25, UR12, UR39, UR25, 0x2, UP2 ;  /* 0x000000270c197291 */ /* 0x000fe200090f1419 */
[----:B------:R-:W-:Y:S11]  /*0530*/  BRA.U !UP0, `(.L_x_12436) ;  /* 0x0000009908ac7547 */ /* 0x000ff6000b800000 */
[----:B------:R-:W0:Y:S01]  /*0540*/  S2R R50, SR_TID.X ;  /* 0x0000000000327919 */ /* 0x000e220000002100 */
[----:B------:R-:W-:Y:S01]  /*0550*/  MOV R51, RZ ;  /* 0x000000ff00337202 */ /* 0x000fe20000000f00 */
[----:B------:R-:W1:Y:S01]  /*0560*/  LDCU UR21, c[0x0][0x394] ;  /* 0x00007280ff1577ac */ /* 0x000e620008000800 */
[----:B------:R-:W-:Y:S02]  /*0570*/  MOV R52, RZ ;  /* 0x000000ff00347202 */ /* 0x000fe40000000f00 */
[C---:B0-----:R-:W-:Y:S02]  /*0580*/  SHF.L.U32 R0, R50.reuse, 0x4, RZ ;  /* 0x0000000432007819 */ /* 0x041fe400000006ff */
[----:B------:R-:W-:Y:S02]  /*0590*/  LOP3.LUT R152, R50, 0x1f, RZ, 0xc0, !PT ;  /* 0x0000001f32987812 */ /* 0x000fe400078ec0ff */
[----:B------:R-:W-:-:S04]  /*05a0*/  LOP3.LUT R3, R0, 0x3e00, RZ, 0xc0, !PT ;  /* 0x00003e0000037812 */ /* 0x000fc800078ec0ff */
[----:B-1----:R-:W-:-:S07]  /*05b0*/  LOP3.LUT R17, R3, 0x1f, R50, 0xf8, !PT ;  /* 0x0000001f03117812 */ /* 0x002fce00078ef832 */
.L_x_12457:
[----:B0-----:R-:W0:Y:S01]  /*05c0*/  LDCU.128 UR12, c[0x0][0x410] ;  /* 0x00008200ff0c77ac */ /* 0x001e220008000c00 */
[----:B------:R-:W-:Y:S02]  /*05d0*/  SHF.L.U32 R0, R50, 0x4, RZ ;  /* 0x0000000432007819 */ /* 0x000fe400000006ff */
[----:B------:R-:W-:Y:S02]  /*05e0*/  CS2R R18, SRZ ;  /* 0x0000000000127805 */ /* 0x000fe4000001ff00 */
[----:B------:R-:W-:Y:S01]  /*05f0*/  MOV R6, UR27 ;  /* 0x0000001b00067c02 */ /* 0x000fe20008000f00 */
[----:B------:R-:W1:Y:S01]  /*0600*/  LDCU.128 UR16, c[0x0][0x420] ;  /* 0x00008400ff1077ac */ /* 0x000e620008000c00 */
[----:B------:R-:W-:Y:S02]  /*0610*/  LOP3.LUT R3, R0, 0x3e00, RZ, 0xc0, !PT ;  /* 0x00003e0000037812 */ /* 0x000fe400078ec0ff */
[----:B------:R-:W-:Y:S02]  /*0620*/  CS2R R24, SRZ ;  /* 0x0000000000187805 */ /* 0x000fe4000001ff00 */
        /* <DEDUP_REMOVED lines=9> */
[----:B------:R-:W-:Y:S01]  /*06c0*/  CS2R R28, SRZ ;  /* 0x00000000001c7805 */ /* 0x000fe2000001ff00 */
[----:B------:R-:W-:Y:S01]  /*06d0*/  HFMA2 R32, -RZ, RZ, 0, 0 ;  /* 0x00000000ff207431 */ /* 0x000fe200000001ff */
[----:B------:R-:W-:Y:S01]  /*06e0*/  CS2R R30, SRZ ;  /* 0x00000000001e7805 */ /* 0x000fe2000001ff00 */
[----:B0-----:R-:W-:Y:S01]  /*06f0*/  UIMAD.WIDE.U32 UR30, UR32, UR12, UR6 ;  /* 0x0000000c201e72a5 */ /* 0x001fe2000f8e0006 */
[----:B------:R-:W-:Y:S01]  /*0700*/  CS2R R64, SRZ ;  /* 0x0000000000407805 */ /* 0x000fe2000001ff00 */
        /* <DEDUP_REMOVED lines=15> */
[----:B------:R-:W-:Y:S02]  /*0800*/  IADD3 R3, P1, PT, R0, UR14, RZ ;  /* 0x0000000e00037c10 */ /* 0x000fe4000ff3e0ff */
[----:B---3--:R-:W-:Y:S01]  /*0810*/  LEA R4, P0, R5, UR36, 0x2 ;  /* 0x0000002405047c11 */ /* 0x008fe2000f8010ff */
[----:B------:R-:W1:Y:S01]  /*0820*/  S2R R49, SR_LANEID ;  /* 0x0000000000317919 */ /* 0x000e620000000000 */
[----:B------:R-:W-:Y:S02]  /*0830*/  IADD3.X R8, PT, PT, RZ, UR19, RZ, P1, !PT ;  /* 0x00000013ff087c10 */ /* 0x000fe40008ffe4ff */
[----:B------:R-:W-:Y:S02]  /*0840*/  CS2R R66, SRZ ;  /* 0x0000000000427805 */ /* 0x000fe4000001ff00 */
[----:B0-----:R-:W-:Y:S02]  /*0850*/  LEA R2, P1, R3, UR38, 0x2 ;  /* 0x0000002603027c11 */ /* 0x001fe4000f8210ff */
[----:B------:R-:W-:-:S02]  /*0860*/  CS2R R70, SRZ ;  /* 0x0000000000467805 */ /* 0x000fc4000001ff00 */
[----:B------:R-:W-:Y:S02]  /*0870*/  SHF.L.U32 R6, R0, 0x2, RZ ;  /* 0x0000000200067819 */ /* 0x000fe400000006ff */
[----:B------:R-:W-:Y:S02]  /*0880*/  CS2R R68, SRZ ;  /* 0x0000000000447805 */ /* 0x000fe4000001ff00 */
[----:B------:R-:W-:Y:S02]  /*0890*/  LEA.HI.X R5, R5, UR37, R10, 0x2, P0 ;  /* 0x0000002505057c11 */ /* 0x000fe400080f140a */
[----:B------:R-:W-:Y:S02]  /*08a0*/  CS2R R74, SRZ ;  /* 0x00000000004a7805 */ /* 0x000fe4000001ff00 */
[----:B------:R-:W-:Y:S02]  /*08b0*/  LEA.HI.X R3, R3, UR39, R8, 0x2, P1 ;  /* 0x0000002703037c11 */ /* 0x000fe400088f1408 */
[----:B------:R-:W-:-:S02]  /*08c0*/  CS2R R72, SRZ ;  /* 0x0000000000487805 */ /* 0x000fc4000001ff00 */
[----:B------:R-:W-:Y:S02]  /*08d0*/  IADD3 R8, P0, PT, R6, UR22, RZ ;  /* 0x0000001606087c10 */ /* 0x000fe4000ff1e0ff */
[----:B------:R-:W-:Y:S02]  /*08e0*/  CS2R R76, SRZ ;  /* 0x00000000004c7805 */ /* 0x000fe4000001ff00 */
[----:B------:R-:W-:Y:S02]  /*08f0*/  LOP3.LUT R63, R0, 0x20, RZ, 0xfc, !PT ;  /* 0x00000020003f7812 */ /* 0x000fe400078efcff */
[----:B------:R-:W-:Y:S02]  /*0900*/  CS2R R78, SRZ ;  /* 0x00000000004e7805 */ /* 0x000fe4000001ff00 */
[----:B------:R-:W-:Y:S01]  /*0910*/  IADD3.X R9, PT, PT, RZ, UR23, RZ, P0, !PT ;  /* 0x00000017ff097c10 */ /* 0x000fe200087fe4ff */
[----:B------:R-:W2:Y:S01]  /*0920*/  @!P2 LDG.E R19, desc[UR28][R16.64] ;  /* 0x0000001c1013a981 */ /* 0x000ea2000c1e1900 */
[----:B------:R-:W-:-:S02]  /*0930*/  ISETP.GE.AND P0, PT, R63, UR16, PT ;  /* 0x000000103f007c0c */ /* 0x000fc4000bf06270 */
[----:B------:R-:W-:Y:S02]  /*0940*/  MOV R96, RZ ;  /* 0x000000ff00607202 */ /* 0x000fe40000000f00 */
[----:B------:R-:W-:Y:S02]  /*0950*/  MOV R94, RZ ;  /* 0x000000ff005e7202 */ /* 0x000fe40000000f00 */
[----:B------:R-:W-:Y:S02]  /*0960*/  MOV R100, RZ ;  /* 0x000000ff00647202 */ /* 0x000fe40000000f00 */
[----:B------:R-:W-:Y:S02]  /*0970*/  MOV R98, RZ ;  /* 0x000000ff00627202 */ /* 0x000fe40000000f00 */
[----:B------:R-:W-:Y:S02]  /*0980*/  MOV R102, RZ ;  /* 0x000000ff00667202 */ /* 0x000fe40000000f00 */
[----:B------:R-:W-:Y:S01]  /*0990*/  MOV R104, RZ ;  /* 0x000000ff00687202 */ /* 0x000fe20000000f00 */
[----:B------:R-:W3:Y:S01]  /*09a0*/  @!P0 LDG.E R18, desc[UR28][R16.64+0x80] ;  /* 0x0000801c10128981 */ /* 0x000ee2000c1e1900 */
[----:B------:R-:W-:-:S02]  /*09b0*/  LOP3.LUT R15, R0, 0xe0, RZ, 0xfc, !PT ;  /* 0x000000e0000f7812 */ /* 0x000fc400078efcff */
[----:B------:R-:W-:Y:S02]  /*09c0*/  MOV R106, RZ ;  /* 0x000000ff006a7202 */ /* 0x000fe40000000f00 */
[----:B------:R-:W-:Y:S01]  /*09d0*/  MOV R108, RZ ;  /* 0x000000ff006c7202 */ /* 0x000fe20000000f00 */
[----:B------:R-:W-:Y:S01]  /*09e0*/  HFMA2 R91, -RZ, RZ, 0, 0 ;  /* 0x00000000ff5b7431 */ /* 0x000fe200000001ff */
[----:B------:R-:W-:Y:S02]  /*09f0*/  ISETP.GE.AND P0, PT, R15, UR16, PT ;  /* 0x000000100f007c0c */ /* 0x000fe4000bf06270 */
[----:B------:R-:W-:Y:S02]  /*0a00*/  MOV R93, RZ ;  /* 0x000000ff005d7202 */ /* 0x000fe40000000f00 */
[----:B------:R-:W-:Y:S02]  /*0a10*/  MOV R110, RZ ;  /* 0x000000ff006e7202 */ /* 0x000fe40000000f00 */
[----:B------:R-:W-:-:S02]  /*0a20*/  CS2R R114, SRZ ;  /* 0x0000000000727805 */ /* 0x000fc4000001ff00 */
[C---:B------:R-:W-:Y:S02]  /*0a30*/  LOP3.LUT R55, R0.reuse, 0x100, RZ, 0xfc, !PT ;  /* 0x0000010000377812 */ /* 0x040fe400078efcff */
[----:B------:R-:W-:Y:S01]  /*0a40*/  MOV R117, RZ ;  /* 0x000000ff00757202 */ /* 0x000fe20000000f00 */
[----:B------:R-:W-:Y:S01]  /*0a50*/  HFMA2 R119, -RZ, RZ, 0, 0 ;  /* 0x00000000ff777431 */ /* 0x000fe200000001ff */
[C---:B------:R-:W-:Y:S02]  /*0a60*/  LOP3.LUT R10, R0.reuse, 0x40, RZ, 0xfc, !PT ;  /* 0x00000040000a7812 */ /* 0x040fe400078efcff */
[----:B------:R-:W-:Y:S02]  /*0a70*/  CS2R R120, SRZ ;  /* 0x0000000000787805 */ /* 0x000fe4000001ff00 */
[C---:B------:R-:W-:Y:S01]  /*0a80*/  LOP3.LUT R14, R0.reuse, 0xc0, RZ, 0xfc, !PT ;  /* 0x000000c0000e7812 */ /* 0x040fe200078efcff */
[----:B----4-:R-:W4:Y:S01]  /*0a90*/  @!P0 LDG.E R24, desc[UR28][R16.64+0x380] ;  /* 0x0003801c10188981 */ /* 0x010f22000c1e1900 */
[----:B------:R-:W-:-:S02]  /*0aa0*/  LOP3.LUT R11, R0, 0x60, RZ, 0xfc, !PT ;  /* 0x00000060000b7812 */ /* 0x000fc400078efcff */
[----:B------:R-:W-:Y:S02]  /*0ab0*/  CS2R R122, SRZ ;  /* 0x00000000007a7805 */ /* 0x000fe4000001ff00 */
[C---:B------:R-:W-:Y:S02]  /*0ac0*/  LOP3.LUT R13, R0.reuse, 0xa0, RZ, 0xfc, !PT ;  /* 0x000000a0000d7812 */ /* 0x040fe400078efcff */
[----:B------:R-:W-:Y:S02]  /*0ad0*/  CS2R R124, SRZ ;  /* 0x00000000007c7805 */ /* 0x000fe4000001ff00 */
[----:B------:R-:W-:Y:S01]  /*0ae0*/  LOP3.LUT R12, R0, 0x80, RZ, 0xfc, !PT ;  /* 0x00000080000c7812 */ /* 0x000fe200078efcff */
[----:B------:R-:W0:Y:S01]  /*0af0*/  LDCU.64 UR30, c[0x0][0x490] ;  /* 0x00009200ff1e77ac */ /* 0x000e220008000a00 */
[----:B------:R-:W-:Y:S02]  /*0b00*/  ISETP.GE.AND P0, PT, R55, UR16, PT ;  /* 0x0000001037007c0c */ /* 0x000fe4000bf06270 */
[----:B------:R-:W-:-:S02]  /*0b10*/  P2R R113, PR, RZ, 0x4 ;  /* 0x00000004ff717803 */ /* 0x000fc40000000000 */
[C---:B------:R-:W-:Y:S02]  /*0b20*/  LOP3.LUT R56, R0.reuse, 0x120, RZ, 0xfc, !PT ;  /* 0x0000012000387812 */ /* 0x040fe400078efcff */
[C---:B------:R-:W-:Y:S02]  /*0b30*/  LOP3.LUT R57, R0.reuse, 0x140, RZ, 0xfc, !PT ;  /* 0x0000014000397812 */ /* 0x040fe400078efcff */
[C---:B------:R-:W-:Y:S02]  /*0b40*/  LOP3.LUT R58, R0.reuse, 0x160, RZ, 0xfc, !PT ;  /* 0x00000160003a7812 */ /* 0x040fe400078efcff */
[C---:B------:R-:W-:Y:S02]  /*0b50*/  LOP3.LUT R59, R0.reuse, 0x180, RZ, 0xfc, !PT ;  /* 0x00000180003b7812 */ /* 0x040fe400078efcff */
[----:B------:R-:W-:Y:S01]  /*0b60*/  LOP3.LUT R60, R0, 0x1a0, RZ, 0xfc, !PT ;  /* 0x000001a0003c7812 */ /* 0x000fe200078efcff */
[----:B------:R-:W4:Y:S01]  /*0b70*/  @!P0 LDG.E R27, desc[UR28][R16.64+0x400] ;  /* 0x0004001c101b8981 */ /* 0x000f22000c1e1900 */
[----:B------:R-:W-:-:S02]  /*0b80*/  ISETP.GE.AND P6, PT, R10, UR16, PT ;  /* 0x000000100a007c0c */ /* 0x000fc4000bfc6270 */
[C---:B------:R-:W-:Y:S02]  /*0b90*/  LOP3.LUT R61, R0.reuse, 0x1c0, RZ, 0xfc, !PT ;  /* 0x000001c0003d7812 */ /* 0x040fe400078efcff */
[----:B------:R-:W-:Y:S01]  /*0ba0*/  LOP3.LUT R62, R0, 0x1e0, RZ, 0xfc, !PT ;  /* 0x000001e0003e7812 */ /* 0x000fe200078efcff */
[----:B------:R-:W1:Y:S01]  /*0bb0*/  S2UR UR12, SR_CgaCtaId ;  /* 0x00000000000c79c3 */ /* 0x000e620000008800 */
[----:B------:R-:W-:Y:S01]  /*0bc0*/  ISETP.GE.AND P2, PT, R14, UR16, PT ;  /* 0x000000100e007c0c */ /* 0x000fe2000bf46270 */
[----:B------:R-:W-:Y:S01]  /*0bd0*/  UMOV UR17, 0x400 ;  /* 0x0000040000117882 */ /* 0x000fe20000000000 */
[----:B------:R-:W-:Y:S01]  /*0be0*/  ISETP.GE.AND P5, PT, R11, UR16, PT ;  /* 0x000000100b007c0c */ /* 0x000fe2000bfa6270 */
[----:B------:R-:W0:Y:S01]  /*0bf0*/  LDCU.64 UR14, c[0x0][0x508] ;  /* 0x0000a100ff0e77ac */ /* 0x000e220008000a00 */
[----:B------:R-:W-:Y:S02]  /*0c00*/  ISETP.GE.AND P3, PT, R13, UR16, PT ;  /* 0x000000100d007c0c */ /* 0x000fe4000bf66270 */
[----:B------:R-:W-:Y:S01]  /*0c10*/  ISETP.GE.AND P4, PT, R12, UR16, PT ;  /* 0x000000100c007c0c */ /* 0x000fe2000bf86270 */
[----:B------:R-:W4:Y:S01]  /*0c20*/  @!P6 LDG.E R21, desc[UR28][R16.64+0x100] ;  /* 0x0001001c1015e981 */ /* 0x000f22000c1e1900 */
[----:B------:R-:W-:Y:S01]  /*0c30*/  IADD3 R6, P1, PT, R6, UR24, RZ ;  /* 0x0000001806067c10 */ /* 0x000fe2000ff3e0ff */
[----:B------:R-:W0:Y:S01]  /*0c40*/  LDCU.64 UR18, c[0x0][0x510] ;  /* 0x0000a200ff1277ac */ /* 0x000e220008000a00 */
[----:B------:R-:W-:-:S02]  /*0c50*/  ISETP.GE.AND P0, PT, R56, UR16, PT ;  /* 0x0000001038007c0c */ /* 0x000fc4000bf06270 */
[----:B------:R-:W-:Y:S01]  /*0c60*/  IADD3.X R7, PT, PT, RZ, UR25, RZ, P1, !PT ;  /* 0x00000019ff077c10 */ /* 0x000fe20008ffe4ff */
[----:B------:R-:W4:Y:S01]  /*0c70*/  @!P2 LDG.E R25, desc[UR28][R16.64+0x300] ;  /* 0x0003001c1019a981 */ /* 0x000f22000c1e1900 */
[----:B------:R-:W-:Y:S02]  /*0c80*/  ISETP.GE.AND P1, PT, R57, UR16, PT ;  /* 0x0000001039007c0c */ /* 0x000fe4000bf26270 */
[----:B------:R-:W-:Y:S01]  /*0c90*/  ISETP.GE.AND P2, PT, R58, UR16, PT ;  /* 0x000000103a007c0c */ /* 0x000fe2000bf46270 */
[----:B------:R-:W4:Y:S01]  /*0ca0*/  @!P5 LDG.E R20, desc[UR28][R16.64+0x180] ;  /* 0x0001801c1014d981 */ /* 0x000f22000c1e1900 */
[----:B------:R-:W-:-:S03]  /*0cb0*/  ISETP.GE.AND P5, PT, R61, UR16, PT ;  /* 0x000000103d007c0c */ /* 0x000fc6000bfa6270 */
[----:B------:R-:W4:Y:S01]  /*0cc0*/  @!P3 LDG.E R22, desc[UR28][R16.64+0x280] ;  /* 0x0002801c1016b981 */ /* 0x000f22000c1e1900 */
[----:B------:R-:W-:-:S03]  /*0cd0*/  ISETP.GE.AND P3, PT, R59, UR16, PT ;  /* 0x000000103b007c0c */ /* 0x000fc6000bf66270 */
        /* <DEDUP_REMOVED lines=9> */
[----:B------:R0:W4:Y:S01]  /*0d70*/  @!P6 LDG.E R32, desc[UR28][R16.64+0x780] ;  /* 0x0007801c1020e981 */ /* 0x000122000c1e1900 */
[----:B-1----:R-:W-:Y:S01]  /*0d80*/  ULEA UR17, UR12, UR17, 0x18 ;  /* 0x000000110c117291 */ /* 0x002fe2000f8ec0ff */
[----:B------:R-:W-:-:S02]  /*0d90*/  IADD3 R34, PT, PT, R49, 0x20, RZ ;  /* 0x0000002031227810 */ /* 0x000fc40007ffe0ff */
[C---:B------:R-:W-:Y:S02]  /*0da0*/  IADD3 R36, PT, PT, R49.reuse, 0x40, RZ ;  /* 0x0000004031247810 */ /* 0x040fe40007ffe0ff */
[C---:B0-----:R-:W-:Y:S02]  /*0db0*/  IADD3 R16, PT, PT, R49.reuse, 0x80, RZ ;  /* 0x0000008031107810 */ /* 0x041fe40007ffe0ff */
[C---:B------:R-:W-:Y:S02]  /*0dc0*/  IADD3 R38, PT, PT, R49.reuse, 0x60, RZ ;  /* 0x0000006031267810 */ /* 0x040fe40007ffe0ff */
[-C--:B------:R-:W-:Y:S02]  /*0dd0*/  LEA.HI.SX32 R16, R16, R49.reuse, 0x1b ;  /* 0x0000003110107211 */ /* 0x080fe400078fdaff */
[C---:B------:R-:W-:Y:S02]  /*0de0*/  LEA.HI.SX32 R48, R49.reuse, R49, 0x1b ;  /* 0x0000003131307211 */ /* 0x040fe400078fdaff */
[----:B------:R-:W-:-:S02]  /*0df0*/  IADD3 R40, PT, PT, R49, 0xa0, RZ ;  /* 0x000000a031287810 */ /* 0x000fc40007ffe0ff */
[-C--:B------:R-:W-:Y:S02]  /*0e00*/  LEA.HI.SX32 R34, R34, R49.reuse, 0x1b ;  /* 0x0000003122227211 */ /* 0x080fe400078fdaff */
[-C--:B------:R-:W-:Y:S02]  /*0e10*/  LEA.HI.SX32 R36, R36, R49.reuse, 0x1b ;  /* 0x0000003124247211 */ /* 0x080fe400078fdaff */
[----:B------:R-:W-:Y:S02]  /*0e20*/  LEA R44, R16, UR17, 0x2 ;  /* 0x00000011102c7c11 */ /* 0x000fe4000f8e10ff */
[----:B------:R-:W-:Y:S02]  /*0e30*/  LEA.HI.SX32 R38, R38, R49, 0x1b ;  /* 0x0000003126267211 */ /* 0x000fe400078fdaff */
[----:B------:R-:W-:Y:S02]  /*0e40*/  IADD3 R16, PT, PT, R49, 0xc0, RZ ;  /* 0x000000c031107810 */ /* 0x000fe40007ffe0ff */
[----:B------:R-:W-:-:S02]  /*0e50*/  LEA R48, R48, UR17, 0x2 ;  /* 0x0000001130307c11 */ /* 0x000fc4000f8e10ff */
[-C--:B------:R-:W-:Y:S02]  /*0e60*/  LEA.HI.SX32 R40, R40, R49.reuse, 0x1b ;  /* 0x0000003128287211 */ /* 0x080fe400078fdaff */
[----:B------:R-:W-:Y:S02]  /*0e70*/  LEA R47, R34, UR17, 0x2 ;  /* 0x00000011222f7c11 */ /* 0x000fe4000f8e10ff */
[----:B------:R-:W-:Y:S02]  /*0e80*/  LEA R46, R36, UR17, 0x2 ;  /* 0x00000011242e7c11 */ /* 0x000fe4000f8e10ff */
[----:B------:R-:W-:Y:S02]  /*0e90*/  LEA R45, R38, UR17, 0x2 ;  /* 0x00000011262d7c11 */ /* 0x000fe4000f8e10ff */
[----:B------:R-:W-:Y:S02]  /*0ea0*/  IADD3 R34, PT, PT, R49, 0xe0, RZ ;  /* 0x000000e031227810 */ /* 0x000fe40007ffe0ff */
[----:B------:R-:W-:-:S02]  /*0eb0*/  LEA.HI.SX32 R16, R16, R49, 0x1b ;  /* 0x0000003110107211 */ /* 0x000fc400078fdaff */
[----:B------:R-:W-:Y:S02]  /*0ec0*/  LEA R43, R40, UR17, 0x2 ;  /* 0x00000011282b7c11 */ /* 0x000fe4000f8e10ff */
[C---:B------:R-:W-:Y:S02]  /*0ed0*/  IADD3 R36, PT, PT, R49.reuse, 0x100, RZ ;  /* 0x0000010031247810 */ /* 0x040fe40007ffe0ff */
[C---:B------:R-:W-:Y:S02]  /*0ee0*/  IADD3 R38, PT, PT, R49.reuse, 0x120, RZ ;  /* 0x0000012031267810 */ /* 0x040fe40007ffe0ff */
[----:B------:R-:W-:Y:S02]  /*0ef0*/  IADD3 R40, PT, PT, R49, 0x140, RZ ;  /* 0x0000014031287810 */ /* 0x000fe40007ffe0ff */
[----:B------:R-:W-:Y:S02]  /*0f00*/  LEA.HI.SX32 R34, R34, R49, 0x1b ;  /* 0x0000003122227211 */ /* 0x000fe400078fdaff */
[----:B------:R-:W-:-:S02]  /*0f10*/  LEA R42, R16, UR17, 0x2 ;  /* 0x00000011102a7c11 */ /* 0x000fc4000f8e10ff */
[C---:B------:R-:W-:Y:S02]  /*0f20*/  IADD3 R16, PT, PT, R49.reuse, 0x160, RZ ;  /* 0x0000016031107810 */ /* 0x040fe40007ffe0ff */
[-C--:B------:R-:W-:Y:S02]  /*0f30*/  LEA.HI.SX32 R36, R36, R49.reuse, 0x1b ;  /* 0x0000003124247211 */ /* 0x080fe400078fdaff */
[-C--:B------:R-:W-:Y:S02]  /*0f40*/  LEA.HI.SX32 R38, R38, R49.reuse, 0x1b ;  /* 0x0000003126267211 */ /* 0x080fe400078fdaff */
[----:B------:R-:W-:Y:S02]  /*0f50*/  LEA.HI.SX32 R17, R40, R49, 0x1b ;  /* 0x0000003128117211 */ /* 0x000fe400078fdaff */
[----:B------:R-:W-:Y:S02]  /*0f60*/  LEA R41, R34, UR17, 0x2 ;  /* 0x0000001122297c11 */ /* 0x000fe4000f8e10ff */
[----:B------:R-:W-:-:S02]  /*0f70*/  IADD3 R34, PT, PT, R49, 0x1e0, RZ ;  /* 0x000001e031227810 */ /* 0x000fc40007ffe0ff */
[-C--:B------:R-:W-:Y:S02]  /*0f80*/  LEA.HI.SX32 R16, R16, R49.reuse, 0x1b ;  /* 0x0000003110107211 */ /* 0x080fe400078fdaff */
[----:B------:R-:W-:Y:S02]  /*0f90*/  LEA R40, R36, UR17, 0x2 ;  /* 0x0000001124287c11 */ /* 0x000fe4000f8e10ff */
[----:B------:R-:W-:Y:S02]  /*0fa0*/  LEA R39, R38, UR17, 0x2 ;  /* 0x0000001126277c11 */ /* 0x000fe4000f8e10ff */
[----:B------:R-:W-:Y:S02]  /*0fb0*/  LEA R38, R17, UR17, 0x2 ;  /* 0x0000001111267c11 */ /* 0x000fe4000f8e10ff */
[----:B------:R-:W-:Y:S02]  /*0fc0*/  LEA.HI.SX32 R33, R34, R49, 0x1b ;  /* 0x0000003122217211 */ /* 0x000fe400078fdaff */
        /* <DEDUP_REMOVED lines=11> */
[----:B--2---:R-:W-:Y:S04]  /*1080*/  STS [R48], R19 ;  /* 0x0000001330007388 */ /* 0x004fe80000000800 */
[----:B---3--:R0:W-:Y:S02]  /*1090*/  STS [R47+0x80], R18 ;  /* 0x000080122f007388 */ /* 0x0081e40000000800 */
[----:B0-----:R-:W-:-:S04]  /*10a0*/  IADD3 R18, PT, PT, R49, 0x180, RZ ;  /* 0x0000018031127810 */ /* 0x001fc80007ffe0ff */
[----:B------:R-:W-:-:S04]  /*10b0*/  LEA.HI.SX32 R18, R18, R49, 0x1b ;  /* 0x0000003112127211 */ /* 0x000fc800078fdaff */
[----:B------:R-:W-:Y:S01]  /*10c0*/  LEA R36, R18, UR17, 0x2 ;  /* 0x0000001112247c11 */ /* 0x000fe2000f8e10ff */
[----:B----4-:R-:W-:Y:S04]  /*10d0*/  STS [R46+0x100], R21 ;  /* 0x000100152e007388 */ /* 0x010fe80000000800 */
[----:B------:R0:W-:Y:S04]  /*10e0*/  STS [R45+0x180], R20 ;  /* 0x000180142d007388 */ /* 0x0001e80000000800 */
[----:B------:R-:W-:Y:S01]  /*10f0*/  STS [R44+0x200], R23 ;  /* 0x000200172c007388 */ /* 0x000fe20000000800 */
[----:B0-----:R-:W-:-:S03]  /*1100*/  IADD3 R20, PT, PT, R49, 0x1a0, RZ ;  /* 0x000001a031147810 */ /* 0x001fc60007ffe0ff */
[----:B------:R0:W-:Y:S01]  /*1110*/  STS [R43+0x280], R22 ;  /* 0x000280162b007388 */ /* 0x0001e20000000800 */
[----:B------:R-:W-:-:S03]  /*1120*/  LEA.HI.SX32 R20, R20, R49, 0x1b ;  /* 0x0000003114147211 */ /* 0x000fc600078fdaff */
[----:B------:R-:W-:Y:S01]  /*1130*/  STS [R42+0x300], R25 ;  /* 0x000300192a007388 */ /* 0x000fe20000000800 */
[----:B0-----:R-:W-:-:S03]  /*1140*/  IADD3 R22, PT, PT, R49, 0x1c0, RZ ;  /* 0x000001c031167810 */ /* 0x001fc60007ffe0ff */
[----:B------:R-:W-:Y:S01]  /*1150*/  STS [R41+0x380], R24 ;  /* 0x0003801829007388 */ /* 0x000fe20000000800 */
[----:B------:R-:W-:-:S03]  /*1160*/  LEA.HI.SX32 R22, R22, R49, 0x1b ;  /* 0x0000003116167211 */ /* 0x000fc600078fdaff */
[----:B------:R-:W-:Y:S01]  /*1170*/  STS [R40+0x400], R27 ;  /* 0x0004001b28007388 */ /* 0x000fe20000000800 */
[----:B------:R-:W-:Y:S02]  /*1180*/  LEA R35, R20, UR17, 0x2 ;  /* 0x0000001114237c11 */ /* 0x000fe4000f8e10ff */
[----:B------:R-:W-:Y:S01]  /*1190*/  LEA R34, R22, UR17, 0x2 ;  /* 0x0000001116227c11 */ /* 0x000fe2000f8e10ff */
        /* <DEDUP_REMOVED lines=36> */
[----:B------:R-:W-:Y:S01]  /*13e0*/  ISETP.GE.AND P3, PT, R13, UR16, PT ;  /* 0x000000100d007c0c */ /* 0x000fe2000bf66270 */
[----:B------:R-:W4:Y:S01]  /*13f0*/  @!P1 LDG.E R70, desc[UR28][R8.64+0x380] ;  /* 0x0003801c08469981 */ /* 0x000f22000c1e1900 */
[----:B------:R-:W-:-:S03]  /*1400*/  ISETP.NE.AND P1, PT, R82, RZ, PT ;  /* 0x000000ff5200720c */ /* 0x000fc60003f25270 */
[----:B------:R-:W4:Y:S01]  /*1410*/  @!P2 LDG.E R73, desc[UR28][R8.64+0x300] ;  /* 0x0003001c0849a981 */ /* 0x000f22000c1e1900 */
[----:B------:R-:W-:Y:S02]  /*1420*/  ISETP.NE.AND P2, PT, R81, RZ, PT ;  /* 0x000000ff5100720c */ /* 0x000fe40003f45270 */
[----:B------:R-:W-:Y:S01]  /*1430*/  MOV R65, RZ ;  /* 0x000000ff00417202 */ /* 0x000fe20000000f00 */
[----:B------:R-:W4:Y:S04]  /*1440*/  @!P4 LDG.E R76, desc[UR28][R8.64+0x680] ;  /* 0x0006801c084cc981 */ /* 0x000f28000c1e1900 */
        /* <DEDUP_REMOVED lines=66> */
[----:B--2---:R-:W-:Y:S01]  /*1870*/  HFMA2 R65, -RZ, RZ, 0, 0 ;  /* 0x00000000ff417431 */ /* 0x004fe200000001ff */
[----:B------:R-:W2:Y:S01]  /*1880*/  @!P1 LDG.E R100, desc[UR28][R6.64+0x380] ;  /* 0x0003801c06649981 */ /* 0x000ea2000c1e1900 */
[----:B------:R-:W-:Y:S01]  /*1890*/  ISETP.NE.AND P1, PT, R85, RZ, PT ;  /* 0x000000ff5500720c */ /* 0x000fe20003f25270 */
[----:B------:R-:W-:-:S02]  /*18a0*/  HFMA2 R73, -RZ, RZ, 0, 0 ;  /* 0x00000000ff497431 */ /* 0x000fc400000001ff */
[----:B------:R-:W-:Y:S01]  /*18b0*/  HFMA2 R75, -RZ, RZ, 0, 0 ;  /* 0x00000000ff4b7431 */ /* 0x000fe200000001ff */
[----:B------:R-:W2:Y:S04]  /*18c0*/  @!P4 LDG.E R106, desc[UR28][R6.64+0x680] ;  /* 0x0006801c066ac981 */ /* 0x000ea8000c1e1900 */
[----:B------:R-:W2:Y:S01]  /*18d0*/  @!P0 LDG.E R71, desc[UR28][R6.64+0x400] ;  /* 0x0004001c06478981 */ /* 0x000ea2000c1e1900 */
[----:B------:R-:W-:-:S03]  /*18e0*/  ISETP.NE.AND P0, PT, R87, RZ, PT ;  /* 0x000000ff5700720c */ /* 0x000fc60003f05270 */
[----:B------:R-:W2:Y:S01]  /*18f0*/  @!P2 LDG.E R65, desc[UR28][R6.64+0x300] ;  /* 0x0003001c0641a981 */ /* 0x000ea2000c1e1900 */
[----:B------:R-:W-:-:S03]  /*1900*/  ISETP.NE.AND P2, PT, R83, RZ, PT ;  /* 0x000000ff5300720c */ /* 0x000fc60003f45270 */
[----:B------:R-:W2:Y:S01]  /*1910*/  @!P3 LDG.E R98, desc[UR28][R6.64+0x280] ;  /* 0x0002801c0662b981 */ /* 0x000ea2000c1e1900 */
[----:B------:R-:W-:Y:S01]  /*1920*/  ISETP.NE.AND P3, PT, R81, RZ, PT ;  /* 0x000000ff5100720c */ /* 0x000fe20003f65270 */
[----:B---3--:R-:W-:Y:S02]  /*1930*/  HFMA2 R77, -RZ, RZ, 0, 0 ;  /* 0x00000000ff4d7431 */ /* 0x008fe400000001ff */
        /* <DEDUP_REMOVED lines=14> */
[----:B----4-:R-:W-:Y:S04]  /*1a20*/  STS [R48], R9 ;  /* 0x0000000930007388 */ /* 0x010fe80000000800 */
[----:B------:R0:W-:Y:S04]  /*1a30*/  STS [R47+0x80], R94 ;  /* 0x0000805e2f007388 */ /* 0x0001e80000000800 */
[----:B------:R-:W-:Y:S04]  /*1a40*/  STS [R46+0x100], R67 ;  /* 0x000100432e007388 */ /* 0x000fe80000000800 */
[----:B------:R1:W-:Y:S04]  /*1a50*/  STS [R45+0x180], R96 ;  /* 0x000180602d007388 */ /* 0x0003e80000000800 */
[----:B------:R-:W-:Y:S04]  /*1a60*/  STS [R44+0x200], R69 ;  /* 0x000200452c007388 */ /* 0x000fe80000000800 */
[----:B--2---:R2:W-:Y:S04]  /*1a70*/  STS [R43+0x280], R98 ;  /* 0x000280622b007388 */ /* 0x0045e80000000800 */
[----:B------:R-:W-:Y:S04]  /*1a80*/  STS [R42+0x300], R65 ;  /* 0x000300412a007388 */ /* 0x000fe80000000800 */
[----:B------:R4:W-:Y:S04]  /*1a90*/  STS [R41+0x380], R100 ;  /* 0x0003806429007388 */ /* 0x0009e80000000800 */
[----:B------:R-:W-:Y:S04]  /*1aa0*/  STS [R40+0x400], R71 ;  /* 0x0004004728007388 */ /* 0x000fe80000000800 */
[----:B---3--:R3:W-:Y:S04]  /*1ab0*/  STS [R39+0x480], R102 ;  /* 0x0004806627007388 */ /* 0x0087e80000000800 */
        /* <DEDUP_REMOVED lines=28> */
[----:B------:R-:W3:Y:S01]  /*1c80*/  @!P1 LDG.E R96, desc[UR28][R4.64+0x180] ;  /* 0x0001801c04609981 */ /* 0x000ee2000c1e1900 */
[----:B------:R-:W-:-:S03]  /*1c90*/  ISETP.GE.AND P1, PT, R15, UR16, PT ;  /* 0x000000100f007c0c */ /* 0x000fc6000bf26270 */
[----:B------:R-:W3:Y:S01]  /*1ca0*/  @!P2 LDG.E R93, desc[UR28][R4.64+0x100] ;  /* 0x0001001c045da981 */ /* 0x000ee2000c1e1900 */
[----:B------:R-:W-:-:S03]  /*1cb0*/  ISETP.GE.AND P2, PT, R14, UR16, PT ;  /* 0x000000100e007c0c */ /* 0x000fc6000bf46270 */
[----:B------:R-:W3:Y:S04]  /*1cc0*/  @!P3 LDG.E R94, desc[UR28][R4.64+0x80] ;  /* 0x0000801c045eb981 */ /* 0x000ee8000c1e1900 */
[----:B------:R-:W3:Y:S01]  /*1cd0*/  @!P0 LDG.E R95, desc[UR28][R4.64+0x200] ;  /* 0x0002001c045f8981 */ /* 0x000ee2000c1e1900 */
[----:B------:R-:W-:Y:S02]  /*1ce0*/  ISETP.GE.AND P0, PT, R55, UR16, PT ;  /* 0x0000001037007c0c */ /* 0x000fe4000bf06270 */
[----:B------:R-:W-:Y:S02]  /*1cf0*/  ISETP.GE.AND P3, PT, R13, UR16, PT ;  /* 0x000000100d007c0c */ /* 0x000fe4000bf66270 */
[----:B--2---:R-:W-:Y:S02]  /*1d00*/  CS2R R98, SRZ ;  /* 0x0000000000627805 */ /* 0x004fe4000001ff00 */
[----:B----4-:R-:W-:Y:S01]  /*1d10*/  CS2R R100, SRZ ;  /* 0x0000000000647805 */ /* 0x010fe2000001ff00 */
[----:B------:R-:W2:Y:S01]  /*1d20*/  @!P2 LDG.E R97, desc[UR28][R4.64+0x300] ;  /* 0x0003001c0461a981 */ /* 0x000ea2000c1e1900 */
[----:B------:R-:W-:Y:S01]  /*1d30*/  ISETP.NE.AND P2, PT, R105, RZ, PT ;  /* 0x000000ff6900720c */ /* 0x000fe20003f45270 */
[----:B---3--:R-:W-:Y:S01]  /*1d40*/  HFMA2 R102, -RZ, RZ, 0, 0 ;  /* 0x00000000ff667431 */ /* 0x008fe200000001ff */
[----:B------:R-:W-:-:S02]  /*1d50*/  CS2R R106, SRZ ;  /* 0x00000000006a7805 */ /* 0x000fc4000001ff00 */
[----:B------:R-:W-:Y:S01]  /*1d60*/  CS2R R108, SRZ ;  /* 0x00000000006c7805 */ /* 0x000fe2000001ff00 */
[----:B------:R-:W3:Y:S01]  /*1d70*/  @!P1 LDG.E R100, desc[UR28][R4.64+0x380] ;  /* 0x0003801c04649981 */ /* 0x000ee2000c1e1900 */
[----:B------:R-:W-:-:S03]  /*1d80*/  ISETP.NE.AND P1, PT, R111, RZ, PT ;  /* 0x000000ff6f00720c */ /* 0x000fc60003f25270 */
[----:B------:R-:W4:Y:S01]  /*1d90*/  @!P0 LDG.E R99, desc[UR28][R4.64+0x400] ;  /* 0x0004001c04638981 */ /* 0x000f22000c1e1900 */
[----:B------:R-:W-:-:S03]  /*1da0*/  ISETP.NE.AND P0, PT, R112, RZ, PT ;  /* 0x000000ff7000720c */ /* 0x000fc60003f05270 */
[----:B------:R-:W2:Y:S01]  /*1db0*/  @!P3 LDG.E R98, desc[UR28][R4.64+0x280] ;  /* 0x0002801c0462b981 */ /* 0x000ea2000c1e1900 */
[----:B------:R-:W-:-:S03]  /*1dc0*/  ISETP.NE.AND P3, PT, R103, RZ, PT ;  /* 0x000000ff6700720c */ /* 0x000fc60003f65270 */
[----:B------:R-:W4:Y:S04]  /*1dd0*/  @!P2 LDG.E R106, desc[UR28][R4.64+0x580] ;  /* 0x0005801c046aa981 */ /* 0x000f28000c1e1900 */
[----:B------:R-:W4:Y:S04]  /*1de0*/  @!P1 LDG.E R101, desc[UR28][R4.64+0x500] ;  /* 0x0005001c04659981 */ /* 0x000f28000c1e1900 */
[----:B------:R-:W4:Y:S04]  /*1df0*/  @!P0 LDG.E R102, desc[UR28][R4.64+0x480] ;  /* 0x0004801c04668981 */ /* 0x000f28000c1e1900 */
[----:B------:R-:W4:Y:S04]  /*1e00*/  @!P3 LDG.E R107, desc[UR28][R4.64+0x600] ;  /* 0x0006001c046bb981 */ /* 0x000f28000c1e1900 */
[----:B------:R-:W4:Y:S04]  /*1e10*/  @!P4 LDG.E R108, desc[UR28][R4.64+0x680] ;  /* 0x0006801c046cc981 */ /* 0x000f28000c1e1900 */
[----:B------:R-:W4:Y:S04]  /*1e20*/  @!P5 LDG.E R109, desc[UR28][R4.64+0x700] ;  /* 0x0007001c046dd981 */ /* 0x000f28000c1e1900 */
[----:B------:R-:W4:Y:S01]  /*1e30*/  @!P6 LDG.E R110, desc[UR28][R4.64+0x780] ;  /* 0x0007801c046ee981 */ /* 0x000f22000c1e1900 */
[----:B------:R-:W-:-:S02]  /*1e40*/  P2R R118, PR, RZ, 0x1 ;  /* 0x00000001ff767803 */ /* 0x000fc40000000000 */
[----:B------:R-:W-:Y:S01]  /*1e50*/  ISETP.NE.AND P0, PT, R113, RZ, PT ;  /* 0x000000ff7100720c */ /* 0x000fe20003f05270 */
[----:B------:R-:W-:Y:S01]  /*1e60*/  HFMA2 R111, -RZ, RZ, 0, 0 ;  /* 0x00000000ff6f7431 */ /* 0x000fe200000001ff */
[----:B------:R-:W-:Y:S02]  /*1e70*/  P2R R116, PR, RZ, 0x2 ;  /* 0x00000002ff747803 */ /* 0x000fe40000000000 */
[----:B------:R-:W-:Y:S02]  /*1e80*/  ISETP.GE.AND P1, PT, R63, UR16, PT ;  /* 0x000000103f007c0c */ /* 0x000fe4000bf26270 */
[----:B------:R-:W-:Y:S01]  /*1e90*/  CS2R R112, SRZ ;  /* 0x0000000000707805 */ /* 0x000fe2000001ff00 */
[----:B------:R-:W-:Y:S04]  /*1ea0*/  STS [R48], R91 ;  /* 0x0000005b30007388 */ /* 0x000fe80000000800 */
[----:B------:R-:W-:Y:S04]  /*1eb0*/  STS [R47+0x80], R94 ;  /* 0x0000805e2f007388 */ /* 0x000fe80000000800 */
        /* <DEDUP_REMOVED lines=9> */
[----:B------:R0:W-:Y:S04]  /*1f50*/  STS [R37+0x580], R106 ;  /* 0x0005806a25007388 */ /* 0x0001e80000000800 */
[----:B------:R-:W-:Y:S04]  /*1f60*/  STS [R36+0x600], R107 ;  /* 0x0006006b24007388 */ /* 0x000fe80000000800 */
[----:B------:R1:W-:Y:S04]  /*1f70*/  STS [R35+0x680], R108 ;  /* 0x0006806c23007388 */ /* 0x0003e80000000800 */
[----:B------:R-:W-:Y:S04]  /*1f80*/  STS [R34+0x700], R109 ;  /* 0x0007006d22007388 */ /* 0x000fe80000000800 */
[----:B------:R-:W-:Y:S01]  /*1f90*/  STS [R33+0x780], R110 ;  /* 0x0007806e21007388 */ /* 0x000fe20000000800 */
[----:B------:R-:W-:-:S03]  /*1fa0*/  NOP ;  /* 0x0000000000007918 */ /* 0x000fc60000000000 */
[----:B------:R-:W2:Y:S04]  /*1fb0*/  LDS R105, [R32] ;  /* 0x0000000020697984 */ /* 0x000ea80000000800 */
[----:B------:R-:W3:Y:S04]  /*1fc0*/  LDS R104, [R32+0x4] ;  /* 0x0000040020687984 */ /* 0x000ee80000000800 */
[----:B------:R-:W-:Y:S04]  /*1fd0*/  LDS R103, [R32+0x8] ;  /* 0x0000080020677984 */ /* 0x000fe80000000800 */
[----:B------:R-:W4:Y:S04]  /*1fe0*/  LDS R102, [R32+0xc] ;  /* 0x00000c0020667984 */ /* 0x000f280000000800 */
[----:B------:R-:W4:Y:S04]  /*1ff0*/  LDS R101, [R32+0x10] ;  /* 0x0000100020657984 */ /* 0x000f280000000800 */
[----:B------:R-:W-:Y:S04]  /*2000*/  LDS R100, [R32+0x14] ;  /* 0x0000140020647984 */ /* 0x000fe80000000800 */
[----:B------:R-:W4:Y:S04]  /*2010*/  LDS R99, [R32+0x18] ;  /* 0x0000180020637984 */ /* 0x000f280000000800 */
[----:B------:R-:W-:Y:S04]  /*2020*/  LDS R98, [R32+0x1c] ;  /* 0x00001c0020627984 */ /* 0x000fe80000000800 */
[----:B------:R-:W4:Y:S04]  /*2030*/  LDS R97, [R32+0x20] ;  /* 0x0000200020617984 */ /* 0x000f280000000800 */
[----:B------:R-:W-:Y:S04]  /*2040*/  LDS R96, [R32+0x24] ;  /* 0x0000240020607984 */ /* 0x000fe80000000800 */
[----:B------:R-:W-:Y:S04]  /*2050*/  LDS R95, [R32+0x28] ;  /* 0x00002800205f7984 */ /* 0x000fe80000000800 */
[----:B------:R-:W4:Y:S04]  /*2060*/  LDS R91, [R32+0x2c] ;  /* 0x00002c00205b7984 */ /* 0x000f280000000800 */
[----:B------:R-:W4:Y:S04]  /*2070*/  LDS R94, [R32+0x30] ;  /* 0x00003000205e7984 */ /* 0x000f280000000800 */
[----:B------:R-:W-:Y:S04]  /*2080*/  LDS R93, [R32+0x34] ;  /* 0x00003400205d7984 */ /* 0x000fe80000000800 */
[----:B------:R-:W-:Y:S04]  /*2090*/  LDS R5, [R32+0x38] ;  /* 0x0000380020057984 */ /* 0x000fe80000000800 */
[----:B------:R-:W4:Y:S01]  /*20a0*/  LDS R4, [R32+0x3c] ;  /* 0x00003c0020047984 */ /* 0x000f220000000800 */
[----:B------:R-:W-:Y:S01]  /*20b0*/  BAR.SYNC.DEFER_BLOCKING 0x0 ;  /* 0x0000000000007b1d */ /* 0x000fe20000010000 */
[----:B0-----:R-:W-:Y:S01]  /*20c0*/  MOV R106, RZ ;  /* 0x000000ff006a7202 */ /* 0x001fe20000000f00 */
[----:B-1----:R-:W-:-:S04]  /*20d0*/  HFMA2 R108, -RZ, RZ, 0, 0 ;  /* 0x00000000ff6c7431 */ /* 0x002fc800000001ff */
        /* <DEDUP_REMOVED lines=16> */
[----:B------:R-:W4:Y:S06]  /*21e0*/  @!P6 LDG.E R124, desc[UR28][R2.64+0x780] ;  /* 0x0007801c027ce981 */ /* 0x000f2c000c1e1900 */
[----:B------:R-:W4:Y:S01]  /*21f0*/  @!P0 LDG.E R117, desc[UR28][R2.64+0x300] ;  /* 0x0003001c02758981 */ /* 0x000f22000c1e1900 */
[----:B------:R-:W-:-:S03]  /*2200*/  ISETP.GE.AND P0, PT, R55, UR16, PT ;  /* 0x0000001037007c0c */ /* 0x000fc6000bf06270 */
[----:B------:R-:W4:Y:S01]  /*2210*/  @!P1 LDG.E R114, desc[UR28][R2.64+0x380] ;  /* 0x0003801c02729981 */ /* 0x000f22000c1e1900 */
[----:B------:R-:W-:-:S09]  /*2220*/  ISETP.NE.AND P1, PT, R116, RZ, PT ;  /* 0x000000ff7400720c */ /* 0x000fd20003f25270 */
[----:B------:R-:W4:Y:S01]  /*2230*/  @!P0 LDG.E R119, desc[UR28][R2.64+0x400] ;  /* 0x0004001c02778981 */ /* 0x000f22000c1e1900 */
[----:B------:R-:W-:Y:S02]  /*2240*/  ISETP.NE.AND P0, PT, R118, RZ, PT ;  /* 0x000000ff7600720c */ /* 0x000fe40003f05270 */
[----:B------:R-:W-:Y:S01]  /*2250*/  MOV R116, RZ ;  /* 0x000000ff00747202 */ /* 0x000fe20000000f00 */
[----:B------:R-:W4:Y:S10]  /*2260*/  @!P1 LDG.E R121, desc[UR28][R2.64+0x500] ;  /* 0x0005001c02799981 */ /* 0x000f34000c1e1900 */
[----:B------:R0:W4:Y:S01]  /*2270*/  @!P0 LDG.E R116, desc[UR28][R2.64+0x480] ;  /* 0x0004801c02748981 */ /* 0x000122000c1e1900 */
[----:B--2---:R-:W-:Y:S01]  /*2280*/  FMUL.FTZ R107, R105, -1.4426950216293334961 ;  /* 0xbfb8aa3b696b7820 */ /* 0x004fe20000410000 */
[----:B---3--:R-:W-:Y:S01]  /*2290*/  FMUL.FTZ R109, R104, -1.4426950216293334961 ;  /* 0xbfb8aa3b686d7820 */ /* 0x008fe20000410000 */
[----:B----4-:R-:W-:-:S04]  /*22a0*/  FMUL.FTZ R126, R102, -1.4426950216293334961 ;  /* 0xbfb8aa3b667e7820 */ /* 0x010fc80000410000 */
[----:B------:R-:W1:Y:S01]  /*22b0*/  MUFU.EX2 R107, R107 ;  /* 0x0000006b006b7308 */ /* 0x000e620000000800 */
[----:B------:R-:W-:-:S07]  /*22c0*/  FMUL.FTZ R110, R103, -1.4426950216293334961 ;  /* 0xbfb8aa3b676e7820 */ /* 0x000fce0000410000 */
[----:B------:R-:W2:Y:S01]  /*22d0*/  MUFU.EX2 R109, R109 ;  /* 0x0000006d006d7308 */ /* 0x000ea20000000800 */
[----:B------:R-:W-:Y:S01]  /*22e0*/  FMUL.FTZ R127, R101, -1.4426950216293334961 ;  /* 0xbfb8aa3b657f7820 */ /* 0x000fe20000410000 */
[----:B0-----:R-:W-:-:S06]  /*22f0*/  FMUL.FTZ R3, R99, -1.4426950216293334961 ;  /* 0xbfb8aa3b63037820 */ /* 0x001fcc0000410000 */
[----:B------:R-:W0:Y:S08]  /*2300*/  MUFU.EX2 R126, R126 ;  /* 0x0000007e007e7308 */ /* 0x000e300000000800 */
[----:B------:R3:W-:Y:S02]  /*2310*/  MUFU.EX2 R118, R110 ;  /* 0x0000006e00767308 */ /* 0x0007e40000000800 */
[----:B---3--:R-:W-:-:S06]  /*2320*/  FMUL.FTZ R110, R97, -1.4426950216293334961 ;  /* 0xbfb8aa3b616e7820 */ /* 0x008fcc0000410000 */
[----:B------:R-:W3:Y:S08]  /*2330*/  MUFU.EX2 R127, R127 ;  /* 0x0000007f007f7308 */ /* 0x000ef00000000800 */
[----:B------:R1:W-:Y:S02]  /*2340*/  MUFU.EX2 R129, R110 ;  /* 0x0000006e00817308 */ /* 0x0003e40000000800 */
[----:B-1----:R-:W-:Y:S01]  /*2350*/  FADD.FTZ R110, R107, 1 ;  /* 0x3f8000006b6e7421 */ /* 0x002fe20000010000 */
[----:B--2---:R-:W-:-:S05]  /*2360*/  FADD.FTZ R107, R109, 1 ;  /* 0x3f8000006d6b7421 */ /* 0x004fca0000010000 */
[----:B------:R-:W1:Y:S01]  /*2370*/  MUFU.EX2 R3, R3 ;  /* 0x0000000300037308 */ /* 0x000e620000000800 */
[----:B0-----:R-:W-:-:S07]  /*2380*/  FADD.FTZ R109, R126, 1 ;  /* 0x3f8000007e6d7421 */ /* 0x001fce0000010000 */
[----:B------:R-:W0:Y:S01]  /*2390*/  MUFU.RCP R107, R107 ;  /* 0x0000006b006b7308 */ /* 0x000e220000001000 */
[----:B------:R-:W-:Y:S01]  /*23a0*/  FMUL.FTZ R132, R91, -1.4426950216293334961 ;  /* 0xbfb8aa3b5b847820 */ /* 0x000fe20000410000 */
[----:B---3--:R-:W-:Y:S01]  /*23b0*/  FADD.FTZ R127, R127, 1 ;  /* 0x3f8000007f7f7421 */ /* 0x008fe20000010000 */
[----:B------:R-:W-:Y:S01]  /*23c0*/  FMUL.FTZ R134, R94, -1.4426950216293334961 ;  /* 0xbfb8aa3b5e867820 */ /* 0x000fe20000410000 */
[----:B------:R-:W-:Y:S01]  /*23d0*/  FMUL.FTZ R128, R98, -1.4426950216293334961 ;  /* 0xbfb8aa3b62807820 */ /* 0x000fe20000410000 */
[----:B------:R-:W-:-:S03]  /*23e0*/  FMUL.FTZ R2, R100, -1.4426950216293334961 ;  /* 0xbfb8aa3b64027820 */ /* 0x000fc60000410000 */
[----:B------:R-:W-:Y:S01]  /*23f0*/  MUFU.RCP R109, R109 ;  /* 0x0000006d006d7308 */ /* 0x000fe20000001000 */
[----:B-1----:R-:W-:Y:S01]  /*2400*/  FADD.FTZ R3, R3, 1 ;  /* 0x3f80000003037421 */ /* 0x002fe20000010000 */
[----:B------:R-:W-:-:S06]  /*2410*/  FMUL.FTZ R130, R96, -1.4426950216293334961 ;  /* 0xbfb8aa3b60827820 */ /* 0x000fcc0000410000 */
[----:B------:R-:W-:Y:S08]  /*2420*/  MUFU.EX2 R133, R132 ;  /* 0x0000008400857308 */ /* 0x000ff00000000800 */
[----:B------:R-:W-:Y:S08]  /*2430*/  MUFU.RCP R132, R127 ;  /* 0x0000007f00847308 */ /* 0x000ff00000001000 */
[----:B------:R-:W-:Y:S08]  /*2440*/  MUFU.EX2 R135, R134 ;  /* 0x0000008600877308 */ /* 0x000ff00000000800 */
[----:B------:R0:W-:Y:S08]  /*2450*/  MUFU.RCP R134, R3 ;  /* 0x0000000300867308 */ /* 0x0001f00000001000 */
[----:B------:R-:W-:Y:S01]  /*2460*/  MUFU.EX2 R128, R128 ;  /* 0x0000008000807308 */ /* 0x000fe20000000800 */
[----:B0-----:R-:W-:-:S04]  /*2470*/  FADD.FTZ R3, -R107, 1 ;  /* 0x3f8000006b037421 */ /* 0x001fc80000010100 */
[----:B------:R-:W-:-:S03]  /*2480*/  FFMA.FTZ R126, R104, R3, 1 ;  /* 0x3f800000687e7423 */ /* 0x000fc60000010003 */
[----:B------:R-:W0:Y:S01]  /*2490*/  MUFU.EX2 R2, R2 ;  /* 0x0000000200027308 */ /* 0x000e220000000800 */
[----:B------:R-:W-:-:S07]  /*24a0*/  FADD.FTZ R118, R118, 1 ;  /* 0x3f80000076767421 */ /* 0x000fce0000010000 */
[----:B------:R-:W1:Y:S01]  /*24b0*/  MUFU.EX2 R130, R130 ;  /* 0x0000008200827308 */ /* 0x000e620000000800 */
[----:B------:R-:W-:-:S07]  /*24c0*/  FMUL.FTZ R131, R95, -1.4426950216293334961 ;  /* 0xbfb8aa3b5f837820 */ /* 0x000fce0000410000 */
[----:B------:R-:W2:Y:S01]  /*24d0*/  MUFU.RCP R110, R110 ;  /* 0x0000006e006e7308 */ /* 0x000ea20000001000 */
[----:B------:R-:W-:Y:S01]  /*24e0*/  FMUL.FTZ R140, R4, -1.4426950216293334961 ;  /* 0xbfb8aa3b048c7820 */ /* 0x000fe20000410000 */
[----:B0-----:R-:W-:-:S06]  /*24f0*/  FADD.FTZ R2, R2, 1 ;  /* 0x3f80000002027421 */ /* 0x001fcc0000010000 */
[----:B------:R-:W0:Y:S01]  /*2500*/  MUFU.RCP R118, R118 ;  /* 0x0000007600767308 */ /* 0x000e220000001000 */
[----:B------:R-:W-:Y:S04]  /*2510*/  STS [R48], R111 ;  /* 0x0000006f30007388 */ /* 0x000fe80000000800 */
        /* <DEDUP_REMOVED lines=16> */
[----:B------:R-:W4:Y:S04]  /*2620*/  LDS R106, [R32+0x4] ;  /* 0x00000400206a7984 */ /* 0x000f280000000800 */
[----:B------:R-:W2:Y:S04]  /*2630*/  LDS R114, [R32+0xc] ;  /* 0x00000c0020727984 */ /* 0x000ea80000000800 */
[----:B------:R-:W0:Y:S04]  /*2640*/  LDS R116, [R32+0x10] ;  /* 0x0000100020747984 */ /* 0x000e280000000800 */
[----:B------:R-:W0:Y:S04]  /*2650*/  LDS R108, [R32] ;  /* 0x00000000206c7984 */ /* 0x000e280000000800 */
[----:B------:R-:W0:Y:S04]  /*2660*/  LDS R112, [R32+0x8] ;  /* 0x0000080020707984 */ /* 0x000e280000000800 */
[----:B------:R-:W-:Y:S04]  /*2670*/  LDS R122, [R32+0x18] ;  /* 0x00001800207a7984 */ /* 0x000fe80000000800 */
[----:B------:R-:W-:Y:S01]  /*2680*/  LDS R120, [R32+0x14] ;  /* 0x0000140020787984 */ /* 0x000fe20000000800 */
[----:B------:R-:W0:Y:S01]  /*2690*/  MUFU.EX2 R131, R131 ;  /* 0x0000008300837308 */ /* 0x000e220000000800 */
[----:B---3--:R-:W-:Y:S01]  /*26a0*/  FADD.FTZ R115, R128, 1 ;  /* 0x3f80000080737421 */ /* 0x008fe20000010000 */
[----:B-1----:R-:W-:Y:S01]  /*26b0*/  FADD.FTZ R117, R130, 1 ;  /* 0x3f80000082757421 */ /* 0x002fe20000010000 */
[----:B------:R-:W-:Y:S01]  /*26c0*/  LDS R128, [R32+0x28] ;  /* 0x0000280020807984 */ /* 0x000fe20000000800 */
[----:B------:R-:W-:-:S03]  /*26d0*/  FMUL.FTZ R136, R93, -1.4426950216293334961 ;  /* 0xbfb8aa3b5d887820 */ /* 0x000fc60000410000 */
[----:B------:R-:W-:Y:S01]  /*26e0*/  LDS R130, [R32+0x2c] ;  /* 0x00002c0020827984 */ /* 0x000fe20000000800 */
[----:B------:R2:W-:Y:S01]  /*26f0*/  MUFU.EX2 R143, R140 ;  /* 0x0000008c008f7308 */ /* 0x0005e20000000800 */
[----:B------:R-:W-:Y:S02]  /*2700*/  FMUL.FTZ R138, R5, -1.4426950216293334961 ;  /* 0xbfb8aa3b058a7820 */ /* 0x000fe40000410000 */
[----:B------:R-:W-:Y:S01]  /*2710*/  LDS R146, [R32+0x30] ;  /* 0x0000300020927984 */ /* 0x000fe20000000800 */
[----:B----4-:R-:W-:-:S04]  /*2720*/  FMUL.FTZ R124, R87, R106 ;  /* 0x0000006a577c7220 */ /* 0x010fc80000410000 */
[----:B------:R1:W-:Y:S01]  /*2730*/  MUFU.RCP R113, R2 ;  /* 0x0000000200717308 */ /* 0x0003e20000001000 */
[----:B------:R-:W-:Y:S01]  /*2740*/  LDS R144, [R32+0x34] ;  /* 0x0000340020907984 */ /* 0x000fe20000000800 */
[----:B------:R-:W-:-:S03]  /*2750*/  FMUL.FTZ R111, R107, R124 ;  /* 0x0000007c6b6f7220 */ /* 0x000fc60000410000 */
[----:B------:R-:W3:Y:S01]  /*2760*/  LDS R124, [R32+0x1c] ;  /* 0x00001c00207c7984 */ /* 0x000ee20000000800 */
[----:B------:R-:W-:Y:S01]  /*2770*/  FMUL.FTZ R119, R111, R126 ;  /* 0x0000007e6f777220 */ /* 0x000fe20000410000 */
[----:B------:R-:W-:Y:S01]  /*2780*/  FADD.FTZ R111, -R109, 1 ;  /* 0x3f8000006d6f7421 */ /* 0x000fe20000010100 */
[----:B------:R-:W-:-:S03]  /*2790*/  FADD.FTZ R126, -R132, 1 ;  /* 0x3f800000847e7421 */ /* 0x000fc60000010100 */
[----:B------:R-:W-:Y:S02]  /*27a0*/  FFMA.FTZ R123, R102, R111, 1 ;  /* 0x3f800000667b7423 */ /* 0x000fe4000001006f */
[----:B------:R-:W4:Y:S01]  /*27b0*/  LDS R111, [R32+0x20] ;  /* 0x00002000206f7984 */ /* 0x000f220000000800 */
[----:B------:R-:W-:Y:S01]  /*27c0*/  FFMA.FTZ R142, R101, R126, 1 ;  /* 0x3f800000658e7423 */ /* 0x000fe2000001007e */
[----:B--2---:R-:W-:Y:S01]  /*27d0*/  FMUL.FTZ R140, R83, R114 ;  /* 0x00000072538c7220 */ /* 0x004fe20000410000 */
[----:B0-----:R-:W-:Y:S01]  /*27e0*/  FMUL.FTZ R125, R81, R116 ;  /* 0x00000074517d7220 */ /* 0x001fe20000410000 */
[----:B------:R-:W0:Y:S01]  /*27f0*/  LDS R126, [R32+0x24] ;  /* 0x00002400207e7984 */ /* 0x000e220000000800 */
[----:B------:R-:W-:Y:S01]  /*2800*/  MUFU.RCP R115, R115 ;  /* 0x0000007300737308 */ /* 0x000fe20000001000 */
[----:B-1----:R-:W-:Y:S01]  /*2810*/  FADD.FTZ R2, -R110, 1 ;  /* 0x3f8000006e027421 */ /* 0x002fe20000010100 */
[----:B------:R-:W-:Y:S01]  /*2820*/  FMUL.FTZ R3, R89, R108 ;  /* 0x0000006c59037220 */ /* 0x000fe20000410000 */
[----:B------:R-:W-:Y:S01]  /*2830*/  FMUL.FTZ R140, R109, R140 ;  /* 0x0000008c6d8c7220 */ /* 0x000fe20000410000 */
[----:B------:R-:W-:Y:S01]  /*2840*/  FMUL.FTZ R125, R132, R125 ;  /* 0x0000007d847d7220 */ /* 0x000fe20000410000 */
[----:B------:R-:W-:Y:S01]  /*2850*/  FFMA.FTZ R2, R105, R2, 1 ;  /* 0x3f80000069027423 */ /* 0x000fe20000010002 */
[----:B------:R-:W-:-:S02]  /*2860*/  FMUL.FTZ R3, R110, R3 ;  /* 0x000000036e037220 */ /* 0x000fc40000410000 */
[----:B------:R-:W1:Y:S01]  /*2870*/  MUFU.EX2 R137, R136 ;  /* 0x0000008800897308 */ /* 0x000e620000000800 */
[----:B------:R-:W-:Y:S01]  /*2880*/  FMUL.FTZ R123, R140, R123 ;  /* 0x0000007b8c7b7220 */ /* 0x000fe20000410000 */
[----:B------:R-:W-:Y:S01]  /*2890*/  FMUL.FTZ R125, R125, R142 ;  /* 0x0000008e7d7d7220 */ /* 0x000fe20000410000 */
[----:B------:R-:W-:Y:S01]  /*28a0*/  LDS R140, [R32+0x3c] ;  /* 0x00003c00208c7984 */ /* 0x000fe20000000800 */
[----:B------:R-:W-:-:S03]  /*28b0*/  FMUL.FTZ R3, R3, R2 ;  /* 0x0000000203037220 */ /* 0x000fc60000410000 */
[----:B------:R-:W2:Y:S01]  /*28c0*/  LDS R142, [R32+0x38] ;  /* 0x00003800208e7984 */ /* 0x000ea20000000800 */
[----:B------:R-:W4:Y:S01]  /*28d0*/  MUFU.EX2 R139, R138 ;  /* 0x0000008a008b7308 */ /* 0x000f220000000800 */
[----:B------:R-:W-:Y:S01]  /*28e0*/  FADD.FTZ R2, -R118, 1 ;  /* 0x3f80000076027421 */ /* 0x000fe20000010100 */
[----:B------:R-:W-:Y:S01]  /*28f0*/  FMUL.FTZ R121, R85, R112 ;  /* 0x0000007055797220 */ /* 0x000fe20000410000 */
[----:B------:R-:W-:Y:S01]  /*2900*/  FADD.FTZ R131, R131, 1 ;  /* 0x3f80000083837421 */ /* 0x000fe20000010000 */
[----:B------:R-:W-:Y:S01]  /*2910*/  FADD.FTZ R129, R129, 1 ;  /* 0x3f80000081817421 */ /* 0x000fe20000010000 */
[----:B------:R-:W-:-:S03]  /*2920*/  FFMA.FTZ R2, R103, R2, 1 ;  /* 0x3f80000067027423 */ /* 0x000fc60000010002 */
[----:B------:R-:W0:Y:S01]  /*2930*/  MUFU.RCP R117, R117 ;  /* 0x0000007500757308 */ /* 0x000e220000001000 */
[----:B------:R-:W-:Y:S01]  /*2940*/  FMUL.FTZ R121, R118, R121 ;  /* 0x0000007976797220 */ /* 0x000fe20000410000 */
[----:B------:R-:W-:Y:S01]  /*2950*/  FADD.FTZ R133, R133, 1 ;  /* 0x3f80000085857421 */ /* 0x000fe20000010000 */
[----:B-1----:R-:W-:Y:S01]  /*2960*/  FADD.FTZ R137, R137, 1 ;  /* 0x3f80000089897421 */ /* 0x002fe20000010000 */
[----:B------:R-:W-:Y:S01]  /*2970*/  FADD.FTZ R143, R143, 1 ;  /* 0x3f8000008f8f7421 */ /* 0x000fe20000010000 */
[----:B------:R-:W-:Y:S01]  /*2980*/  FMUL.FTZ R121, R121, R2 ;  /* 0x0000000279797220 */ /* 0x000fe20000410000 */
[----:B------:R-:W-:Y:S01]  /*2990*/  FADD.FTZ R127, -R113, 1 ;  /* 0x3f800000717f7421 */ /* 0x000fe20000010100 */
[----:B------:R-:W-:Y:S01]  /*29a0*/  FADD.FTZ R135, R135, 1 ;  /* 0x3f80000087877421 */ /* 0x000fe20000010000 */
[----:B------:R-:W1:Y:S01]  /*29b0*/  MUFU.RCP R138, R131 ;  /* 0x00000083008a7308 */ /* 0x000e620000001000 */
[----:B------:R-:W-:Y:S01]  /*29c0*/  FADD.FTZ R2, -R134, 1 ;  /* 0x3f80000086027421 */ /* 0x000fe20000010100 */
[----:B---3--:R-:W-:Y:S01]  /*29d0*/  FMUL.FTZ R154, R75, R124 ;  /* 0x0000007c4b9a7220 */ /* 0x008fe20000410000 */
[----:B------:R-:W-:Y:S06]  /*29e0*/  BAR.SYNC.DEFER_BLOCKING 0x0 ;  /* 0x0000000000007b1d */ /* 0x000fec0000010000 */
[----:B------:R3:W2:Y:S01]  /*29f0*/  MUFU.RCP R136, R129 ;  /* 0x0000008100887308 */ /* 0x0006a20000001000 */
[----:B------:R-:W-:Y:S01]  /*2a00*/  FFMA.FTZ R150, R99, R2, 1 ;  /* 0x3f80000063967423 */ /* 0x000fe20000010002 */
[----:B------:R-:W-:Y:S01]  /*2a10*/  FMUL.FTZ R2, R79, R120 ;  /* 0x000000784f027220 */ /* 0x000fe20000410000 */
[----:B---3--:R-:W-:-:S05]  /*2a20*/  FADD.FTZ R129, -R115, 1 ;  /* 0x3f80000073817421 */ /* 0x008fca0000010100 */
[----:B------:R0:W3:Y:S01]  /*2a30*/  MUFU.RCP R148, R133 ;  /* 0x0000008500947308 */ /* 0x0000e20000001000 */
[----:B------:R-:W-:Y:S01]  /*2a40*/  FFMA.FTZ R131, R98, R129, 1 ;  /* 0x3f80000062837423 */ /* 0x000fe20000010081 */
[----:B------:R-:W-:Y:S01]  /*2a50*/  FMUL.FTZ R129, R77, R122 ;  /* 0x0000007a4d817220 */ /* 0x000fe20000410000 */
[----:B----4-:R-:W-:-:S05]  /*2a60*/  FADD.FTZ R139, R139, 1 ;  /* 0x3f8000008b8b7421 */ /* 0x010fca0000010000 */
[----:B------:R-:W4:Y:S01]  /*2a70*/  MUFU.RCP R158, R137 ;  /* 0x00000089009e7308 */ /* 0x000f220000001000 */
[----:B------:R-:W-:Y:S01]  /*2a80*/  FMUL.FTZ R129, R134, R129 ;  /* 0x0000008186817220 */ /* 0x000fe20000410000 */
[----:B------:R-:W-:Y:S01]  /*2a90*/  FFMA.FTZ R127, R100, R127, 1 ;  /* 0x3f800000647f7423 */ /* 0x000fe2000001007f */
[----:B------:R-:W-:Y:S01]  /*2aa0*/  FMUL.FTZ R2, R113, R2 ;  /* 0x0000000271027220 */ /* 0x000fe20000410000 */
[----:B0-----:R-:W-:-:S04]  /*2ab0*/  FADD.FTZ R133, -R117, 1 ;  /* 0x3f80000075857421 */ /* 0x001fc80000010100 */
[----:B------:R-:W0:Y:S01]  /*2ac0*/  MUFU.RCP R149, R143 ;  /* 0x0000008f00957308 */ /* 0x000e220000001000 */
[----:B------:R-:W-:Y:S01]  /*2ad0*/  FMUL.FTZ R154, R115, R154 ;  /* 0x0000009a739a7220 */ /* 0x000fe20000410000 */
[----:B------:R-:W-:Y:S01]  /*2ae0*/  FMUL.FTZ R129, R129, R150 ;  /* 0x0000009681817220 */ /* 0x000fe20000410000 */
[----:B------:R-:W-:Y:S01]  /*2af0*/  FMUL.FTZ R127, R2, R127 ;  /* 0x0000007f027f7220 */ /* 0x000fe20000410000 */
[----:B-1----:R-:W-:Y:S01]  /*2b00*/  FADD.FTZ R150, -R138, 1 ;  /* 0x3f8000008a967421 */ /* 0x002fe20000010100 */
[----:B--2---:R-:W-:-:S03]  /*2b10*/  FADD.FTZ R2, -R136, 1 ;  /* 0x3f80000088027421 */ /* 0x004fc60000010100 */
[----:B------:R1:W2:Y:S01]  /*2b20*/  MUFU.RCP R141, R135 ;  /* 0x00000087008d7308 */ /* 0x0002a20000001000 */
[----:B------:R-:W-:Y:S01]  /*2b30*/  FMUL.FTZ R131, R154, R131 ;  /* 0x000000839a837220 */ /* 0x000fe20000410000 */
[----:B------:R-:W-:-:S06]  /*2b40*/  FFMA.FTZ R154, R95, R150, 1 ;  /* 0x3f8000005f9a7423 */ /* 0x000fcc0000010096 */
[----:B------:R4:W2:Y:S01]  /*2b50*/  MUFU.RCP R160, R139 ;  /* 0x0000008b00a07308 */ /* 0x0008a20000001000 */
[----:B-1----:R-:W-:Y:S01]  /*2b60*/  FFMA.FTZ R135, R96, R133, 1 ;  /* 0x3f80000060877423 */ /* 0x002fe20000010085 */
[----:B------:R-:W-:Y:S01]  /*2b70*/  FMUL.FTZ R133, R6, R111 ;  /* 0x0000006f06857220 */ /* 0x000fe20000410000 */
[----:B------:R-:W-:Y:S01]  /*2b80*/  FFMA.FTZ R2, R97, R2, 1 ;  /* 0x3f80000061027423 */ /* 0x000fe20000010002 */
[----:B------:R-:W-:Y:S01]  /*2b90*/  FMUL.FTZ R150, R7, R126 ;  /* 0x0000007e07967220 */ /* 0x000fe20000410000 */
[----:B---3--:R-:W-:Y:S01]  /*2ba0*/  FADD.FTZ R156, -R148, 1 ;  /* 0x3f800000949c7421 */ /* 0x008fe20000010100 */
[----:B------:R-:W-:Y:S01]  /*2bb0*/  FMUL.FTZ R133, R136, R133 ;  /* 0x0000008588857220 */ /* 0x000fe20000410000 */
[----:B------:R-:W-:Y:S01]  /*2bc0*/  FMUL.FTZ R137, R9, R128 ;  /* 0x0000008009897220 */ /* 0x000fe20000410000 */
[----:B----4-:R-:W-:Y:S01]  /*2bd0*/  FMUL.FTZ R139, R65, R130 ;  /* 0x00000082418b7220 */ /* 0x010fe20000410000 */
[----:B------:R-:W-:Y:S01]  /*2be0*/  FMUL.FTZ R150, R117, R150 ;  /* 0x0000009675967220 */ /* 0x000fe20000410000 */
[----:B------:R-:W-:Y:S01]  /*2bf0*/  FMUL.FTZ R133, R133, R2 ;  /* 0x0000000285857220 */ /* 0x000fe20000410000 */
[----:B------:R-:W-:Y:S01]  /*2c00*/  FFMA.FTZ R156, R91, R156, 1 ;  /* 0x3f8000005b9c7423 */ /* 0x000fe2000001009c */
[----:B------:R-:W-:Y:S01]  /*2c10*/  FMUL.FTZ R137, R138, R137 ;  /* 0x000000898a897220 */ /* 0x000fe20000410000 */
[----:B------:R-:W-:Y:S01]  /*2c20*/  FMUL.FTZ R139, R148, R139 ;  /* 0x0000008b948b7220 */ /* 0x000fe20000410000 */
[----:B------:R-:W-:Y:S01]  /*2c30*/  FADD.FTZ R2, -R158, 1 ;  /* 0x3f8000009e027421 */ /* 0x000fe20000010100 */
[----:B0-----:R-:W-:Y:S01]  /*2c40*/  FADD.FTZ R145, -R149, 1 ;  /* 0x3f80000095917421 */ /* 0x001fe20000010100 */
[----:B------:R-:W-:Y:S01]  /*2c50*/  FMUL.FTZ R135, R150, R135 ;  /* 0x0000008796877220 */ /* 0x000fe20000410000 */
[----:B------:R-:W-:Y:S01]  /*2c60*/  FMUL.FTZ R137, R137, R154 ;  /* 0x0000009a89897220 */ /* 0x000fe20000410000 */
[----:B------:R-:W-:Y:S01]  /*2c70*/  FMUL.FTZ R139, R139, R156 ;  /* 0x0000009c8b8b7220 */ /* 0x000fe20000410000 */
[----:B------:R-:W-:Y:S01]  /*2c80*/  FFMA.FTZ R150, R93, R2, 1 ;  /* 0x3f8000005d967423 */ /* 0x000fe20000010002 */
[----:B------:R-:W-:Y:S01]  /*2c90*/  FFMA.FTZ R151, R4, R145, 1 ;  /* 0x3f80000004977423 */ /* 0x000fe20000010091 */
[----:B--2---:R-:W-:Y:S01]  /*2ca0*/  FADD.FTZ R143, -R141, 1 ;  /* 0x3f8000008d8f7421 */ /* 0x004fe20000010100 */
        /* <DEDUP_REMOVED lines=58> */
[----:B0-----:R-:W-:-:S04]  /*3050*/  IADD3 R3, P0, PT, R0, UR12, RZ ;  /* 0x0000000c00037c10 */ /* 0x001fc8000ff1e0ff */
[----:B------:R-:W-:Y:S02]  /*3060*/  IADD3.X R154, PT, PT, RZ, UR13, RZ, P0, !PT ;  /* 0x0000000dff9a7c10 */ /* 0x000fe400087fe4ff */
[----:B-1----:R-:W-:-:S04]  /*3070*/  LEA R2, P2, R3, UR14, 0x2 ;  /* 0x0000000e03027c11 */ /* 0x002fc8000f8410ff */
[----:B------:R-:W-:Y:S02]  /*3080*/  LEA.HI.X R3, R3, UR15, R154, 0x2, P2 ;  /* 0x0000000f03037c11 */ /* 0x000fe400090f149a */
[-C--:B--2---:R-:W-:Y:S02]  /*3090*/  ISETP.GE.AND P0, PT, R0, R150.reuse, PT ;  /* 0x000000960000720c */ /* 0x084fe40003f06270 */
[----:B------:R-:W-:-:S11]  /*30a0*/  ISETP.GE.AND P5, PT, R63, R150, PT ;  /* 0x000000963f00720c */ /* 0x000fd60003fa6270 */
[----:B------:R-:W-:Y:S01]  /*30b0*/  @!P0 STG.E desc[UR28][R2.64], R119 ;  /* 0x0000007702008986 */ /* 0x000fe2000c10191c */
[-C--:B------:R-:W-:Y:S02]  /*30c0*/  ISETP.GE.AND P0, PT, R11, R150.reuse, PT ;  /* 0x000000960b00720c */ /* 0x080fe40003f06270 */
[-C--:B------:R-:W-:Y:S01]  /*30d0*/  ISETP.GE.AND P4, PT, R14, R150.reuse, PT ;  /* 0x000000960e00720c */ /* 0x080fe20003f86270 */
[----:B------:R-:W-:Y:S01]  /*30e0*/  @!P5 STG.E desc[UR28][R2.64+0x80], R121 ;  /* 0x000080790200d986 */ /* 0x000fe2000c10191c */
[-C--:B------:R-:W-:Y:S02]  /*30f0*/  ISETP.GE.AND P5, PT, R15, R150.reuse, PT ;  /* 0x000000960f00720c */ /* 0x080fe40003fa6270 */
[----:B------:R-:W-:-:S07]  /*3100*/  ISETP.GE.AND P6, PT, R10, R150, PT ;  /* 0x000000960a00720c */ /* 0x000fce0003fc6270 */
[----:B------:R-:W-:Y:S01]  /*3110*/  @!P0 STG.E desc[UR28][R2.64+0x180], R125 ;  /* 0x0001807d02008986 */ /* 0x000fe2000c10191c */
[----:B------:R-:W-:-:S03]  /*3120*/  ISETP.GE.AND P0, PT, R56, R150, PT ;  /* 0x000000963800720c */ /* 0x000fc60003f06270 */
[----:B------:R-:W-:Y:S01]  /*3130*/  @!P4 STG.E desc[UR28][R2.64+0x300], R131 ;  /* 0x000300830200c986 */ /* 0x000fe2000c10191c */
[----:B------:R-:W-:-:S03]  /*3140*/  ISETP.GE.AND P4, PT, R61, R150, PT ;  /* 0x000000963d00720c */ /* 0x000fc60003f86270 */
[----:B------:R0:W-:Y:S01]  /*3150*/  @!P5 STG.E desc[UR28][R2.64+0x380], R133 ;  /* 0x000380850200d986 */ /* 0x0001e2000c10191c */
[----:B------:R-:W-:-:S05]  /*3160*/  ISETP.GE.AND P5, PT, R60, R150, PT ;  /* 0x000000963c00720c */ /* 0x000fca0003fa6270 */
[----:B------:R-:W-:Y:S01]  /*3170*/  @!P0 STG.E desc[UR28][R2.64+0x480], R137 ;  /* 0x0004808902008986 */ /* 0x000fe2000c10191c */
[-C--:B------:R-:W-:Y:S02]  /*3180*/  ISETP.GE.AND P0, PT, R62, R150.reuse, PT ;  /* 0x000000963e00720c */ /* 0x080fe40003f06270 */
[-C--:B------:R-:W-:Y:S01]  /*3190*/  ISETP.GE.AND P2, PT, R12, R150.reuse, PT ;  /* 0x000000960c00720c */ /* 0x080fe20003f46270 */
[----:B------:R-:W-:Y:S01]  /*31a0*/  @!P6 STG.E desc[UR28][R2.64+0x100], R123 ;  /* 0x0001007b0200e986 */ /* 0x000fe2000c10191c */
[-C--:B------:R-:W-:Y:S02]  /*31b0*/  ISETP.GE.AND P3, PT, R13, R150.reuse, PT ;  /* 0x000000960d00720c */ /* 0x080fe40003f66270 */
[----:B------:R-:W-:Y:S01]  /*31c0*/  ISETP.GE.AND P6, PT, R55, R150, PT ;  /* 0x000000963700720c */ /* 0x000fe20003fc6270 */
[----:B------:R-:W-:Y:S04]  /*31d0*/  @!P5 STG.E desc[UR28][R2.64+0x680], R147 ;  /* 0x000680930200d986 */ /* 0x000fe8000c10191c */
[----:B------:R-:W-:Y:S04]  /*31e0*/  @!P4 STG.E desc[UR28][R2.64+0x700], R151 ;  /* 0x000700970200c986 */ /* 0x000fe8000c10191c */
[----:B------:R-:W-:Y:S01]  /*31f0*/  @!P0 STG.E desc[UR28][R2.64+0x780], R153 ;  /* 0x0007809902008986 */ /* 0x000fe2000c10191c */
[----:B------:R-:W-:-:S03]  /*3200*/  UISETP.NE.U32.AND UP0, UPT, UR30, URZ, UPT ;  /* 0x000000ff1e00728c */ /* 0x000fc6000bf05070 */
[----:B------:R-:W-:Y:S01]  /*3210*/  @!P2 STG.E desc[UR28][R2.64+0x200], R127 ;  /* 0x0002007f0200a986 */ /* 0x000fe2000c10191c */
[----:B------:R-:W-:-:S03]  /*3220*/  ISETP.GE.AND P2, PT, R57, R150, PT ;  /* 0x000000963900720c */ /* 0x000fc60003f46270 */
[----:B------:R-:W-:Y:S01]  /*3230*/  @!P3 STG.E desc[UR28][R2.64+0x280], R129 ;  /* 0x000280810200b986 */ /* 0x000fe2000c10191c */
[----:B------:R-:W-:-:S03]  /*3240*/  ISETP.GE.AND P3, PT, R58, R150, PT ;  /* 0x000000963a00720c */ /* 0x000fc60003f66270 */
[----:B------:R1:W-:Y:S01]  /*3250*/  @!P6 STG.E desc[UR28][R2.64+0x400], R135 ;  /* 0x000400870200e986 */ /* 0x0003e2000c10191c */
[----:B------:R-:W-:Y:S01]  /*3260*/  ISETP.GE.AND P6, PT, R59, R150, PT ;  /* 0x000000963b00720c */ /* 0x000fe20003fc6270 */
        /* <DEDUP_REMOVED lines=17> */
[----:B------:R2:W-:Y:S01]  /*3380*/  @!P2 STG.E desc[UR28][R2.64+0x500], R139 ;  /* 0x0005008b0200a986 */ /* 0x0005e2000c10191c */
[----:B------:R-:W-:Y:S01]  /*3390*/  FMUL.FTZ R5, R89, R105 ;  /* 0x0000006959057220 */ /* 0x000fe20000410000 */
[----:B0-----:R-:W-:Y:S01]  /*33a0*/  FMUL.FTZ R133, R87, R104 ;  /* 0x0000006857857220 */ /* 0x001fe20000410000 */
[----:B------:R-:W-:Y:S01]  /*33b0*/  FMUL.FTZ R4, R85, R103 ;  /* 0x0000006755047220 */ /* 0x000fe20000410000 */
[----:B------:R0:W-:Y:S01]  /*33c0*/  @!P3 STG.E desc[UR28][R2.64+0x580], R143 ;  /* 0x0005808f0200b986 */ /* 0x0001e2000c10191c */
[----:B-1----:R-:W-:Y:S01]  /*33d0*/  FMUL.FTZ R135, R83, R102 ;  /* 0x0000006653877220 */ /* 0x002fe20000410000 */
[----:B------:R-:W-:Y:S01]  /*33e0*/  FMUL.FTZ R94, R81, R101 ;  /* 0x00000065515e7220 */ /* 0x000fe20000410000 */
[----:B------:R-:W-:Y:S01]  /*33f0*/  FMUL.FTZ R137, R79, R100 ;  /* 0x000000644f897220 */ /* 0x000fe20000410000 */
[----:B------:R1:W-:Y:S01]  /*3400*/  @!P6 STG.E desc[UR28][R2.64+0x600], R145 ;  /* 0x000600910200e986 */ /* 0x0003e2000c10191c */
[----:B------:R-:W-:Y:S01]  /*3410*/  FMUL.FTZ R96, R77, R99 ;  /* 0x000000634d607220 */ /* 0x000fe20000410000 */
[----:B------:R-:W-:Y:S01]  /*3420*/  FMUL.FTZ R6, R6, R97 ;  /* 0x0000006106067220 */ /* 0x000fe20000410000 */
[----:B------:R-:W-:Y:S01]  /*3430*/  FMUL.FTZ R7, R7, R117 ;  /* 0x0000007507077220 */ /* 0x000fe20000410000 */
[----:B--2---:R-:W-:Y:S01]  /*3440*/  FMUL.FTZ R139, R75, R98 ;  /* 0x000000624b8b7220 */ /* 0x004fe20000410000 */
[----:B------:R-:W-:Y:S01]  /*3450*/  FMUL.FTZ R9, R9, R95 ;  /* 0x0000005f09097220 */ /* 0x000fe20000410000 */
[----:B------:R-:W-:Y:S01]  /*3460*/  FMUL.FTZ R141, R65, R91 ;  /* 0x0000005b418d7220 */ /* 0x000fe20000410000 */
[----:B------:R-:W-:Y:S01]  /*3470*/  FMUL.FTZ R110, R67, R107 ;  /* 0x0000006b436e7220 */ /* 0x000fe20000410000 */
[----:B0-----:R-:W-:Y:S01]  /*3480*/  FMUL.FTZ R143, R69, R93 ;  /* 0x0000005d458f7220 */ /* 0x001fe20000410000 */
[----:B------:R-:W-:Y:S01]  /*3490*/  FMUL.FTZ R118, R71, R160 ;  /* 0x000000a047767220 */ /* 0x000fe20000410000 */
[----:B-1----:R-:W-:Y:S01]  /*34a0*/  FMUL.FTZ R145, R73, R149 ;  /* 0x0000009549917220 */ /* 0x002fe20000410000 */
[----:B------:R-:W-:Y:S06]  /*34b0*/  BRA.U !UP0, `(.L_x_12437) ;  /* 0x0000000508807547 */ /* 0x000fec000b800000 */
        /* <DEDUP_REMOVED lines=20> */
[----:B------:R1:W-:Y:S04]  /*3600*/  STS [R32+0x4], R3 ;  /* 0x0000040320007388 */ /* 0x0003e80000000800 */
[----:B------:R-:W-:Y:S04]  /*3610*/  STS [R32+0x8], R103 ;  /* 0x0000086720007388 */ /* 0x000fe80000000800 */
[----:B------:R-:W-:Y:S01]  /*3620*/  STS [R32+0xc], R65 ;  /* 0x00000c4120007388 */ /* 0x000fe20000000800 */
[----:B0-----:R-:W-:-:S03]  /*3630*/  UIMAD.WIDE.U32 UR18, UR32, UR12, UR6 ;  /* 0x0000000c201272a5 */ /* 0x001fc6000f8e0006 */
[----:B------:R-:W-:Y:S01]  /*3640*/  STS [R32+0x10], R101 ;  /* 0x0000106520007388 */ /* 0x000fe20000000800 */
[----:B------:R-:W-:-:S03]  /*3650*/  UIMAD UR13, UR32, UR13, UR19 ;  /* 0x0000000d200d72a4 */ /* 0x000fc6000f8e0213 */
[----:B------:R-:W-:Y:S01]  /*3660*/  STS [R32+0x14], R67 ;  /* 0x0000144320007388 */ /* 0x000fe20000000800 */
[----:B------:R-:W-:Y:S02]  /*3670*/  UMOV UR12, UR18 ;  /* 0x00000012000c7c82 */ /* 0x000fe40008000000 */
[----:B------:R-:W-:Y:S01]  /*3680*/  UIMAD.WIDE.U32 UR12, UR8, UR14, UR12 ;  /* 0x0000000e080c72a5 */ /* 0x000fe2000f8e000c */
[----:B------:R-:W-:Y:S03]  /*3690*/  STS [R32+0x18], R99 ;  /* 0x0000186320007388 */ /* 0x000fe60000000800 */
[----:B------:R-:W-:Y:S01]  /*36a0*/  UIMAD UR15, UR8, UR15, UR13 ;  /* 0x0000000f080f72a4 */ /* 0x000fe2000f8e020d */
[----:B------:R-:W-:Y:S01]  /*36b0*/  STS [R32+0x1c], R69 ;  /* 0x00001c4520007388 */ /* 0x000fe20000000800 */
[----:B-1----:R-:W-:-:S03]  /*36c0*/  IADD3 R3, P0, PT, R0, UR12, RZ ;  /* 0x0000000c00037c10 */ /* 0x002fc6000ff1e0ff */
        /* <DEDUP_REMOVED lines=63> */
.L_x_12437:
[----:B0-----:R-:W-:Y:S01]  /*3ac0*/  FFMA.FTZ R3, R31, R5, R52 ;  /* 0x000000051f037223 */ /* 0x001fe20000010034 */
[----:B------:R-:W0:Y:S01]  /*3ad0*/  LDCU UR12, c[0x0][0x38c] ;  /* 0x00007180ff0c77ac */ /* 0x000e220008000800 */
[----:B------:R-:W-:Y:S02]  /*3ae0*/  MOV R59, RZ ;  /* 0x000000ff003b7202 */ /* 0x000fe40000000f00 */
[----:B------:R-:W-:Y:S01]  /*3af0*/  CS2R R56, SRZ ;  /* 0x0000000000387805 */ /* 0x000fe2000001ff00 */
[----:B------:R-:W-:Y:S01]  /*3b00*/  FFMA.FTZ R0, R30, R133, R3 ;  /* 0x000000851e007223 */ /* 0x000fe20000010003 */
[----:B------:R-:W-:Y:S01]  /*3b10*/  MOV R73, RZ ;  /* 0x000000ff00497202 */ /* 0x000fe20000000f00 */
[--C-:B-----5:R-:W-:Y:S01]  /*3b20*/  FADD.FTZ R58, R92, R53.reuse ;  /* 0x000000355c3a7221 */ /* 0x120fe20000010000 */
        /* <DEDUP_REMOVED lines=26> */
[--C-:B------:R-:W-:Y:S01]  /*3cd0*/  FADD.FTZ R91, R80, R53.reuse ;  /* 0x00000035505b7221 */ /* 0x100fe20000010000 */
[--C-:B------:R-:W-:Y:S01]  /*3ce0*/  FADD.FTZ R66, R66, R53.reuse ;  /* 0x0000003542427221 */ /* 0x100fe20000010000 */
[----:B------:R-:W-:Y:S01]  /*3cf0*/  FADD.FTZ R93, R78, R53 ;  /* 0x000000354e5d7221 */ /* 0x000fe20000010000 */
        /* <DEDUP_REMOVED lines=58> */
.L_x_12456:
        /* <DEDUP_REMOVED lines=47> */
[----:B----4-:R-:W-:-:S07]  /*4390*/  FMUL.FTZ R7, R89, R9 ;  /* 0x0000000959077220 */ /* 0x010fce0000410000 */
        /* <DEDUP_REMOVED lines=8> */
[----:B----4-:R-:W-:-:S07]  /*4420*/  FMUL.FTZ R6, R91, R9 ;  /* 0x000000095b067220 */ /* 0x010fce0000410000 */
[----:B------:R-:W-:Y:S08]  /*4430*/  MUFU.COS R141, R110 ;  /* 0x0000006e008d7308 */ /* 0x000ff00000000000 */
[----:B------:R0:W-:Y:S08]  /*4440*/  MUFU.EX2 R110, R7 ;  /* 0x00000007006e7308 */ /* 0x0001f00000000800 */
        /* <DEDUP_REMOVED lines=25> */
[----:B------:R-:W-:Y:S01]  /*45e0*/  MUFU.EX2 R12, R12 ;  /* 0x0000000c000c7308 */ /* 0x000fe20000000800 */
[----:B0-----:R-:W-:Y:S01]  /*45f0*/  FMUL.RZ R124, R116, 0.15915493667125701904 ;  /* 0x3e22f983747c7820 */ /* 0x001fe2000040c000 */
[----:B------:R-:W-:-:S06]  /*4600*/  FMUL.FTZ R116, R93, R14 ;  /* 0x0000000e5d747220 */ /* 0x000fcc0000410000 */
[----:B------:R-:W-:Y:S08]  /*4610*/  MUFU.SIN R155, R122 ;  /* 0x0000007a009b7308 */ /* 0x000ff00000000400 */
[----:B------:R0:W4:Y:S08]  /*4620*/  MUFU.COS R157, R122 ;  /* 0x0000007a009d7308 */ /* 0x0001300000000000 */
[----:B------:R5:W-:Y:S01]  /*4630*/  MUFU.EX2 R170, R116 ;  /* 0x0000007400aa7308 */ /* 0x000be20000000800 */
[----:B0-----:R-:W-:Y:S01]  /*4640*/  FMUL.RZ R122, R6, 0.15915493667125701904 ;  /* 0x3e22f983067a7820 */ /* 0x001fe2000040c000 */
[----:B------:R-:W-:-:S06]  /*4650*/  FMUL.FTZ R6, R68, R14 ;  /* 0x0000000e44067220 */ /* 0x000fcc0000410000 */
[----:B------:R0:W-:Y:S01]  /*4660*/  MUFU.EX2 R174, R6 ;  /* 0x0000000600ae7308 */ /* 0x0001e20000000800 */
[----:B-----5:R-:W-:Y:S01]  /*4670*/  FMUL.FTZ R116, R70, R9 ;  /* 0x0000000946747220 */ /* 0x020fe20000410000 */
[C---:B----4-:R-:W-:Y:S01]  /*4680*/  FMUL.FTZ R162, R164.reuse, R157 ;  /* 0x0000009da4a27220 */ /* 0x050fe20000410000 */
        /* <DEDUP_REMOVED lines=8> */
[C---:B----4-:R-:W-:Y:S01]  /*4710*/  FMUL.FTZ R7, R3.reuse, R5 ;  /* 0x0000000503077220 */ /* 0x050fe20000410000 */
        /* <DEDUP_REMOVED lines=16> */
[-C--:B------:R-:W-:Y:S01]  /*4820*/  FMUL.FTZ R140, R100, R7.reuse ;  /* 0x00000007648c7220 */ /* 0x080fe20000410000 */
[----:B------:R-:W-:Y:S01]  /*4830*/  FMUL.FTZ R144, R102, R7 ;  /* 0x0000000766907220 */ /* 0x000fe20000410000 */
        /* <DEDUP_REMOVED lines=9> */
[-C--:B------:R-:W-:Y:S01]  /*48d0*/  FMUL.FTZ R146, R98, -R3.reuse ;  /* 0x8000000362927220 */ /* 0x080fe20000410000 */
[----:B------:R-:W-:Y:S01]  /*48e0*/  FMUL.FTZ R196, R102, -R3 ;  /* 0x8000000366c47220 */ /* 0x000fe20000410000 */
[----:B------:R-:W3:Y:S01]  /*48f0*/  MUFU.COS R169, R124 ;  /* 0x0000007c00a97308 */ /* 0x000ee20000000000 */
[C---:B0-----:R-:W-:Y:S01]  /*4900*/  FMUL.FTZ R166, R168.reuse, R161 ;  /* 0x000000a1a8a67220 */ /* 0x041fe20000410000 */
[----:B------:R-:W-:Y:S01]  /*4910*/  FMUL.FTZ R168, R168, R159 ;  /* 0x0000009fa8a87220 */ /* 0x000fe20000410000 */
[----:B------:R-:W-:-:S05]  /*4920*/  FMUL.FTZ R161, R100, -R3 ;  /* 0x8000000364a17220 */ /* 0x000fca0000410000 */
[----:B------:R-:W-:Y:S08]  /*4930*/  MUFU.SIN R124, R130 ;  /* 0x00000082007c7308 */ /* 0x000ff00000000400 */
[----:B------:R0:W-:Y:S01]  /*4940*/  MUFU.COS R126, R130 ;  /* 0x00000082007e7308 */ /* 0x0001e20000000000 */
[C---:B---3--:R-:W-:Y:S01]  /*4950*/  FMUL.FTZ R169, R170.reuse, R169 ;  /* 0x000000a9aaa97220 */ /* 0x048fe20000410000 */
[----:B------:R-:W-:-:S06]  /*4960*/  FMUL.FTZ R170, R170, R163 ;  /* 0x000000a3aaaa7220 */ /* 0x000fcc0000410000 */
[----:B------:R-:W-:Y:S01]  /*4970*/  MUFU.SIN R165, R122 ;  /* 0x0000007a00a57308 */ /* 0x000fe20000000400 */
[C---:B0-----:R-:W-:Y:S01]  /*4980*/  FMUL.FTZ R130, R118.reuse, R13 ;  /* 0x0000000d76827220 */ /* 0x041fe20000410000 */
[----:B------:R-:W-:Y:S01]  /*4990*/  FMUL.FTZ R118, R118, R133 ;  /* 0x0000008576767220 */ /* 0x000fe20000410000 */
[----:B------:R-:W-:-:S05]  /*49a0*/  FMUL.FTZ R133, R12, R141 ;  /* 0x0000008d0c857220 */ /* 0x000fca0000410000 */
[----:B------:R0:W3:Y:S08]  /*49b0*/  MUFU.COS R167, R122 ;  /* 0x0000007a00a77308 */ /* 0x0000f00000000000 */
[----:B------:R4:W5:Y:S01]  /*49c0*/  MUFU.EX2 R185, R116 ;  /* 0x0000007400b97308 */ /* 0x0009620000000800 */
[-C--:B0-----:R-:W-:Y:S01]  /*49d0*/  FMUL.FTZ R122, R97, R14.reuse ;  /* 0x0000000e617a7220 */ /* 0x081fe20000410000 */
[----:B------:R-:W-:-:S06]  /*49e0*/  FMUL.FTZ R14, R117, R14 ;  /* 0x0000000e750e7220 */ /* 0x000fcc0000410000 */
[----:B------:R-:W0:Y:S01]  /*49f0*/  MUFU.COS R175, R128 ;  /* 0x0000008000af7308 */ /* 0x000e220000000000 */
[----:B----4-:R-:W-:Y:S01]  /*4a00*/  FMUL.FTZ R116, R12, R139 ;  /* 0x0000008b0c747220 */ /* 0x010fe20000410000 */
[----:B------:R-:W-:Y:S01]  /*4a10*/  FMUL.RZ R12, R2, 0.15915493667125701904 ;  /* 0x3e22f983020c7820 */ /* 0x000fe2000040c000 */
[----:B------:R-:W-:Y:S01]  /*4a20*/  IADD3 R2, PT, PT, R104, UR17, RZ ;  /* 0x0000001168027c10 */ /* 0x000fe2000fffe0ff */
[----:B-1----:R-:W-:Y:S01]  /*4a30*/  ULEA UR17, UR19, UR18, 0x18 ;  /* 0x0000001213117291 */ /* 0x002fe2000f8ec0ff */
[----:B------:R-:W-:Y:S01]  /*4a40*/  @P2 IADD3 R2, PT, PT, R50, 0x200, RZ ;  /* 0x0000020032022810 */ /* 0x000fe20007ffe0ff */
[C---:B---3--:R-:W-:Y:S01]  /*4a50*/  FMUL.FTZ R172, R174.reuse, R167 ;  /* 0x000000a7aeac7220 */ /* 0x048fe20000410000 */
[----:B------:R-:W-:Y:S01]  /*4a60*/  FMUL.FTZ R174, R174, R165 ;  /* 0x000000a5aeae7220 */ /* 0x000fe20000410000 */
[----:B------:R-:W1:Y:S01]  /*4a70*/  MUFU.SIN R171, R128 ;  /* 0x0000008000ab7308 */ /* 0x000e620000000400 */
[C---:B-----5:R-:W-:Y:S01]  /*4a80*/  FMUL.FTZ R181, R185.reuse, R126 ;  /* 0x0000007eb9b57220 */ /* 0x060fe20000410000 */
[----:B------:R-:W-:Y:S01]  /*4a90*/  LEA R2, R2, UR17, 0x3 ;  /* 0x0000001102027c11 */ /* 0x000fe2000f8e18ff */
[----:B------:R-:W-:Y:S01]  /*4aa0*/  FMUL.FTZ R185, R185, R124 ;  /* 0x0000007cb9b97220 */ /* 0x000fe20000410000 */
[-C--:B------:R-:W-:Y:S01]  /*4ab0*/  FMUL.FTZ R126, R0, -R3.reuse ;  /* 0x80000003007e7220 */ /* 0x080fe20000410000 */
[----:B------:R-:W-:-:S03]  /*4ac0*/  FMUL.FTZ R124, R74, -R3 ;  /* 0x800000034a7c7220 */ /* 0x000fc60000410000 */
[----:B------:R-:W-:Y:S01]  /*4ad0*/  MUFU.COS R134, R136 ;  /* 0x0000008800867308 */ /* 0x000fe20000000000 */
[----:B0-----:R-:W-:-:S07]  /*4ae0*/  FMUL.FTZ R175, R178, R175 ;  /* 0x000000afb2af7220 */ /* 0x001fce0000410000 */
[----:B------:R0:W3:Y:S01]  /*4af0*/  MUFU.EX2 R183, R122 ;  /* 0x0000007a00b77308 */ /* 0x0000e20000000800 */
[----:B-1----:R-:W-:-:S07]  /*4b00*/  FMUL.FTZ R178, R178, R171 ;  /* 0x000000abb2b27220 */ /* 0x002fce0000410000 */
[----:B------:R-:W1:Y:S01]  /*4b10*/  MUFU.EX2 R114, R114 ;  /* 0x0000007200727308 */ /* 0x000e620000000800 */
[C---:B0-----:R-:W-:Y:S01]  /*4b20*/  FMUL.FTZ R122, R120.reuse, R145 ;  /* 0x00000091787a7220 */ /* 0x041fe20000410000 */
[----:B------:R-:W-:-:S06]  /*4b30*/  FMUL.FTZ R120, R120, R143 ;  /* 0x0000008f78787220 */ /* 0x000fcc0000410000 */
[----:B------:R0:W4:Y:S01]  /*4b40*/  MUFU.SIN R128, R136 ;  /* 0x0000008800807308 */ /* 0x0001220000000400 */
[----:B---3--:R-:W-:Y:S01]  /*4b50*/  FMUL.FTZ R179, R183, R134 ;  /* 0x00000086b7b37220 */ /* 0x008fe20000410000 */
[----:B------:R-:W-:-:S06]  /*4b60*/  FMUL.FTZ R134, R78, -R3 ;  /* 0x800000034e867220 */ /* 0x000fcc0000410000 */
[----:B------:R3:W-:Y:S01]  /*4b70*/  MUFU.EX2 R182, R132 ;  /* 0x0000008400b67308 */ /* 0x0007e20000000800 */
[C---:B-1----:R-:W-:Y:S01]  /*4b80*/  FMUL.FTZ R160, R114.reuse, R153 ;  /* 0x0000009972a07220 */ /* 0x042fe20000410000 */
[----:B------:R-:W-:Y:S01]  /*4b90*/  FMUL.FTZ R158, R114, R151 ;  /* 0x00000097729e7220 */ /* 0x000fe20000410000 */
[-C--:B------:R-:W-:Y:S01]  /*4ba0*/  FMUL.FTZ R114, R74, R7.reuse ;  /* 0x000000074a727220 */ /* 0x080fe20000410000 */
[----:B0-----:R-:W-:-:S04]  /*4bb0*/  FMUL.FTZ R136, R80, R7 ;  /* 0x0000000750887220 */ /* 0x001fc80000410000 */
[----:B------:R0:W-:Y:S01]  /*4bc0*/  MUFU.EX2 R177, R14 ;  /* 0x0000000e00b17308 */ /* 0x0001e20000000800 */
[C---:B---3--:R-:W-:Y:S01]  /*4bd0*/  FMUL.FTZ R132, R108.reuse, R137 ;  /* 0x000000896c847220 */ /* 0x048fe20000410000 */
[----:B------:R-:W-:Y:S01]  /*4be0*/  FMUL.FTZ R108, R108, R135 ;  /* 0x000000876c6c7220 */ /* 0x000fe20000410000 */
[----:B----4-:R-:W-:Y:S01]  /*4bf0*/  FMUL.FTZ R183, R183, R128 ;  /* 0x00000080b7b77220 */ /* 0x010fe20000410000 */
[-C--:B------:R-:W-:Y:S01]  /*4c00*/  FMUL.FTZ R128, R0, R7.reuse ;  /* 0x0000000700807220 */ /* 0x080fe20000410000 */
[----:B------:R-:W-:Y:S01]  /*4c10*/  FMUL.FTZ R135, R78, R7 ;  /* 0x000000074e877220 */ /* 0x000fe20000410000 */
[----:B------:R-:W-:Y:S02]  /*4c20*/  FMUL.FTZ R137, R80, -R3 ;  /* 0x8000000350897220 */ /* 0x000fe40000410000 */
[----:B------:R-:W-:Y:S01]  /*4c30*/  MUFU.SIN R5, R4 ;  /* 0x0000000400057308 */ /* 0x000fe20000000400 */
[C---:B0-----:R-:W-:Y:S01]  /*4c40*/  FMUL.FTZ R14, R15.reuse, R112 ;  /* 0x000000700f0e7220 */ /* 0x041fe20000410000 */
        /* <DEDUP_REMOVED lines=22> */
.L_x_12440:
[----:B------:R-:W-:-:S06]  /*4db0*/  LEA R12, R50, UR17, 0x3 ;  /* 0x00000011320c7c11 */ /* 0x000fcc000f8e18ff */
[----:B------:R-:W0:Y:S02]  /*4dc0*/  LDS.64 R12, [R12+0x1ca8] ;  /* 0x001ca8000c0c7984 */ /* 0x000e240000000a00 */
.L_x_12441:
[----:B--2---:R-:W-:Y:S05]  /*4dd0*/  BSYNC.RECONVERGENT B0 ;  /* 0x0000000000007941 */ /* 0x004fea0003800200 */
.L_x_12439:
        /* <DEDUP_REMOVED lines=61> */
[----:B------:R-:W-:Y:S01]  /*51b0*/  FMUL.FTZ R143, R164, R141 ;  /* 0x0000008da48f7220 */ /* 0x000fe20000410000 */
[C---:B------:R-:W-:Y:S01]  /*51c0*/  FMUL.FTZ R200, R116.reuse, R7 ;  /* 0x0000000774c87220 */ /* 0x040fe20000410000 */
[----:B------:R-:W-:Y:S02]  /*51d0*/  FMUL.FTZ R198, R116, R139 ;  /* 0x0000008b74c67220 */ /* 0x000fe40000410000 */
[C---:B------:R-:W-:Y:S01]  /*51e0*/  FFMA.FTZ R143, R162.reuse, R145, R143 ;  /* 0x00000091a28f7223 */ /* 0x040fe2000001008f */
[----:B------:R-:W-:Y:S01]  /*51f0*/  FFMA.FTZ R141, R162, R141, -R202 ;  /* 0x0000008da28d7223 */ /* 0x000fe200000108ca */
[C---:B------:R-:W-:Y:S02]  /*5200*/  FFMA.FTZ R139, R133.reuse, R139, R200 ;  /* 0x0000008b858b7223 */ /* 0x040fe400000100c8 */
[----:B------:R-:W-:Y:S01]  /*5210*/  FADD.FTZ R143, RZ, R143 ;  /* 0x0000008fff8f7221 */ /* 0x000fe20000010000 */
[----:B------:R-:W-:Y:S01]  /*5220*/  FFMA.FTZ R7, R133, R7, -R198 ;  /* 0x0000000785077223 */ /* 0x000fe200000108c6 */
[----:B------:R-:W-:Y:S01]  /*5230*/  FFMA.FTZ R141, R24, R91, R141 ;  /* 0x0000005b188d7223 */ /* 0x000fe2000001008d */
[----:B0-----:R-:W-:Y:S01]  /*5240*/  FMUL.FTZ R5, R120, R139 ;  /* 0x0000008b78057220 */ /* 0x001fe20000410000 */
[----:B------:R-:W-:Y:S01]  /*5250*/  FMUL.FTZ R145, R168, R143 ;  /* 0x0000008fa8917220 */ /* 0x000fe20000410000 */
[----:B------:R-:W-:Y:S01]  /*5260*/  FMUL.FTZ R4, R120, R7 ;  /* 0x0000000778047220 */ /* 0x000fe20000410000 */
[----:B------:R-:W-:Y:S01]  /*5270*/  FMUL.FTZ R200, R168, R141 ;  /* 0x0000008da8c87220 */ /* 0x000fe20000410000 */
        /* <DEDUP_REMOVED lines=8> */
[----:B------:R-:W-:Y:S01]  /*5300*/  FFMA.FTZ R7, R138, R139, R7 ;  /* 0x0000008b8a077223 */ /* 0x000fe20000010007 */
[----:B------:R-:W-:Y:S01]  /*5310*/  FMUL.FTZ R202, R170, R198 ;  /* 0x000000c6aaca7220 */ /* 0x000fe20000410000 */
[----:B------:R-:W-:Y:S01]  /*5320*/  FFMA.FTZ R5, R138, R5, -R4 ;  /* 0x000000058a057223 */ /* 0x000fe20000010804 */
[-C--:B------:R-:W-:Y:S01]  /*5330*/  FMUL.FTZ R141, R170, R200.reuse ;  /* 0x000000c8aa8d7220 */ /* 0x080fe20000410000 */
[C---:B------:R-:W-:Y:S01]  /*5340*/  FMUL.FTZ R139, R158.reuse, R7 ;  /* 0x000000079e8b7220 */ /* 0x040fe20000410000 */
[C---:B------:R-:W-:Y:S01]  /*5350*/  FFMA.FTZ R202, R169.reuse, R200, R202 ;  /* 0x000000c8a9ca7223 */ /* 0x040fe200000100ca */
[-C--:B------:R-:W-:Y:S01]  /*5360*/  FMUL.FTZ R4, R158, R5.reuse ;  /* 0x000000059e047220 */ /* 0x080fe20000410000 */
[----:B------:R-:W-:Y:S01]  /*5370*/  FFMA.FTZ R141, R169, R198, -R141 ;  /* 0x000000c6a98d7223 */ /* 0x000fe2000001088d */
[C---:B------:R-:W-:Y:S01]  /*5380*/  FFMA.FTZ R139, R160.reuse, R5, -R139 ;  /* 0x00000005a08b7223 */ /* 0x040fe2000001088b */
[----:B------:R-:W-:Y:S01]  /*5390*/  FADD.FTZ R143, RZ, R202 ;  /* 0x000000caff8f7221 */ /* 0x000fe20000010000 */
[----:B------:R-:W-:Y:S01]  /*53a0*/  FFMA.FTZ R7, R160, R7, R4 ;  /* 0x00000007a0077223 */ /* 0x000fe20000010004 */
[----:B------:R-:W-:Y:S01]  /*53b0*/  FFMA.FTZ R141, R22, R93, R141 ;  /* 0x0000005d168d7223 */ /* 0x000fe2000001008d */
[----:B------:R-:W-:Y:S01]  /*53c0*/  FMUL.FTZ R5, R164, R139 ;  /* 0x0000008ba4057220 */ /* 0x000fe20000410000 */
[----:B------:R-:W-:Y:S01]  /*53d0*/  FMUL.FTZ R145, R174, R143 ;  /* 0x0000008fae917220 */ /* 0x000fe20000410000 */
[----:B------:R-:W-:Y:S01]  /*53e0*/  FMUL.FTZ R4, R164, R7 ;  /* 0x00000007a4047220 */ /* 0x000fe20000410000 */
[----:B------:R-:W-:Y:S01]  /*53f0*/  FMUL.FTZ R200, R174, R141 ;  /* 0x0000008daec87220 */ /* 0x000fe20000410000 */
[----:B------:R-:W-:Y:S01]  /*5400*/  FFMA.FTZ R5, R162, R7, R5 ;  /* 0x00000007a2057223 */ /* 0x000fe20000010005 */
[----:B------:R-:W-:Y:S01]  /*5410*/  FFMA.FTZ R198, R172, R141, -R145 ;  /* 0x0000008dacc67223 */ /* 0x000fe20000010891 */
[----:B------:R-:W-:Y:S01]  /*5420*/  FFMA.FTZ R139, R162, R139, -R4 ;  /* 0x0000008ba28b7223 */ /* 0x000fe20000010804 */
[----:B------:R-:W-:Y:S01]  /*5430*/  FFMA.FTZ R200, R172, R143, R200 ;  /* 0x0000008facc87223 */ /* 0x000fe200000100c8 */
[C---:B------:R-:W-:Y:S01]  /*5440*/  FMUL.FTZ R7, R168.reuse, R5 ;  /* 0x00000005a8077220 */ /* 0x040fe20000410000 */
[----:B------:R-:W-:Y:S01]  /*5450*/  FFMA.FTZ R141, R21, R68, R198 ;  /* 0x00000044158d7223 */ /* 0x000fe200000100c6 */
[-C--:B------:R-:W-:Y:S01]  /*5460*/  FMUL.FTZ R4, R168, R139.reuse ;  /* 0x0000008ba8047220 */ /* 0x080fe20000410000 */
[----:B------:R-:W-:Y:S01]  /*5470*/  FADD.FTZ R143, RZ, R200 ;  /* 0x000000c8ff8f7221 */ /* 0x000fe20000010000 */
[----:B------:R-:W-:Y:S01]  /*5480*/  FFMA.FTZ R7, R166, R139, -R7 ;  /* 0x0000008ba6077223 */ /* 0x000fe20000010807 */
[----:B------:R-:W-:Y:S01]  /*5490*/  FMUL.FTZ R198, R178, R141 ;  /* 0x0000008db2c67220 */ /* 0x000fe20000410000 */
[----:B------:R-:W-:Y:S01]  /*54a0*/  FFMA.FTZ R4, R166, R5, R4 ;  /* 0x00000005a6047223 */ /* 0x000fe20000010004 */
[----:B------:R-:W-:Y:S01]  /*54b0*/  FMUL.FTZ R202, R178, R143 ;  /* 0x0000008fb2ca7220 */ /* 0x000fe20000410000 */
[C---:B------:R-:W-:Y:S01]  /*54c0*/  FMUL.FTZ R200, R170.reuse, R7 ;  /* 0x00000007aac87220 */ /* 0x040fe20000410000 */
[C---:B------:R-:W-:Y:S01]  /*54d0*/  FFMA.FTZ R143, R175.reuse, R143, R198 ;  /* 0x0000008faf8f7223 */ /* 0x040fe200000100c6 */
[-C--:B------:R-:W-:Y:S01]  /*54e0*/  FMUL.FTZ R198, R170, R4.reuse ;  /* 0x00000004aac67220 */ /* 0x080fe20000410000 */
[----:B------:R-:W-:Y:S01]  /*54f0*/  FFMA.FTZ R141, R175, R141, -R202 ;  /* 0x0000008daf8d7223 */ /* 0x000fe200000108ca */
[C---:B------:R-:W-:Y:S01]  /*5500*/  FFMA.FTZ R5, R169.reuse, R4, R200 ;  /* 0x00000004a9057223 */ /* 0x040fe200000100c8 */
[----:B------:R-:W-:Y:S01]  /*5510*/  FADD.FTZ R200, RZ, R143 ;  /* 0x0000008fffc87221 */ /* 0x000fe20000010000 */
[----:B------:R-:W-:Y:S01]  /*5520*/  FFMA.FTZ R7, R169, R7, -R198 ;  /* 0x00000007a9077223 */ /* 0x000fe200000108c6 */
[----:B------:R-:W-:-:S02]  /*5530*/  FFMA.FTZ R198, R20, R95, R141 ;  /* 0x0000005f14c67223 */ /* 0x000fc4000001008d */
        /* <DEDUP_REMOVED lines=12> */
[----:B------:R-:W-:Y:S01]  /*5600*/  FMUL.FTZ R206, R183, R202 ;  /* 0x000000cab7ce7220 */ /* 0x000fe20000410000 */
        /* <DEDUP_REMOVED lines=60> */
[CC--:B0-----:R-:W-:Y:S01]  /*59d0*/  FMUL.FTZ R198, R142.reuse, R145.reuse ;  /* 0x000000918ec67220 */ /* 0x0c1fe20000410000 */
[----:B------:R-:W-:Y:S02]  /*59e0*/  FMUL.FTZ R6, R185, R204 ;  /* 0x000000ccb9067220 */ /* 0x000fe40000410000 */
[----:B------:R-:W-:Y:S01]  /*59f0*/  FFMA.FTZ R202, R179, R202, -R147 ;  /* 0x000000cab3ca7223 */ /* 0x000fe20000010893 */
[C---:B------:R-:W-:Y:S01]  /*5a00*/  FMUL.FTZ R147, R143.reuse, R145 ;  /* 0x000000918f937220 */ /* 0x040fe20000410000 */
[-C--:B-1----:R-:W-:Y:S01]  /*5a10*/  FFMA.FTZ R198, R143, R7.reuse, R198 ;  /* 0x000000078fc67223 */ /* 0x082fe200000100c6 */
[-C--:B------:R-:W-:Y:S01]  /*5a20*/  FMUL.FTZ R151, R185, R206.reuse ;  /* 0x000000ceb9977220 */ /* 0x080fe20000410000 */
[----:B------:R-:W-:Y:S01]  /*5a30*/  FFMA.FTZ R206, R181, R206, -R6 ;  /* 0x000000ceb5ce7223 */ /* 0x000fe20000010806 */
[----:B------:R-:W-:Y:S01]  /*5a40*/  FFMA.FTZ R6, R142, R7, -R147 ;  /* 0x000000078e067223 */ /* 0x000fe20000010893 */
[----:B------:R-:W-:Y:S01]  /*5a50*/  @P1 FADD.FTZ R139, R139, R198 ;  /* 0x000000c68b8b1221 */ /* 0x000fe20000010000 */
[----:B------:R-:W-:-:S02]  /*5a60*/  FFMA.FTZ R151, R181, R204, R151 ;  /* 0x000000ccb5977223 */ /* 0x000fc40000010097 */
[----:B------:R-:W-:Y:S01]  /*5a70*/  @P1 FADD.FTZ R141, R141, R6 ;  /* 0x000000068d8d1221 */ /* 0x000fe20000010000 */
[----:B------:R-:W-:Y:S01]  /*5a80*/  FMUL.FTZ R200, R178, R206 ;  /* 0x000000ceb2c87220 */ /* 0x000fe20000410000 */
[----:B------:R-:W0:Y:S01]  /*5a90*/  SHFL.UP PT, R145, R139, 0x2, RZ ;  /* 0x044000008b917989 */ /* 0x000e2200000e00ff */
[----:B------:R-:W-:Y:S01]  /*5aa0*/  FADD.FTZ R202, R195, R202 ;  /* 0x000000cac3ca7221 */ /* 0x000fe20000010000 */
[----:B---3--:R-:W-:Y:S02]  /*5ab0*/  FMUL.FTZ R6, R142, R5 ;  /* 0x000000058e067220 */ /* 0x008fe40000410000 */
[----:B------:R-:W1:Y:S01]  /*5ac0*/  SHFL.UP PT, R7, R141, 0x2, RZ ;  /* 0x044000008d077989 */ /* 0x000e6200000e00ff */
[-C--:B------:R-:W-:Y:S01]  /*5ad0*/  FFMA.FTZ R153, R175, R151.reuse, R200 ;  /* 0x00000097af997223 */ /* 0x080fe200000100c8 */
[----:B------:R-:W-:Y:S01]  /*5ae0*/  FMUL.FTZ R204, R178, R151 ;  /* 0x00000097b2cc7220 */ /* 0x000fe20000410000 */
[----:B------:R-:W-:Y:S01]  /*5af0*/  FMUL.FTZ R5, R143, R5 ;  /* 0x000000058f057220 */ /* 0x000fe20000410000 */
[----:B------:R-:W-:Y:S01]  /*5b00*/  FADD.FTZ R198, R150, R149 ;  /* 0x0000009596c67221 */ /* 0x000fe20000010000 */
[----:B------:R-:W-:Y:S01]  /*5b10*/  FMUL.FTZ R200, R185, R202 ;  /* 0x000000cab9c87220 */ /* 0x000fe20000410000 */
[----:B----4-:R-:W-:Y:S01]  /*5b20*/  @P1 FFMA.FTZ R143, R143, R4, R6 ;  /* 0x000000048f8f1223 */ /* 0x010fe20000010006 */
[----:B------:R-:W-:Y:S01]  /*5b30*/  FFMA.FTZ R149, R175, R206, -R204 ;  /* 0x000000ceaf957223 */ /* 0x000fe200000108cc */
[----:B------:R-:W-:Y:S01]  /*5b40*/  @P1 FFMA.FTZ R142, R142, R4, -R5 ;  /* 0x000000048e8e1223 */ /* 0x000fe20000010805 */
[-C--:B------:R-:W-:Y:S01]  /*5b50*/  FFMA.FTZ R200, R181, R198.reuse, R200 ;  /* 0x000000c6b5c87223 */ /* 0x080fe200000100c8 */
[----:B------:R-:W-:Y:S01]  /*5b60*/  FMUL.FTZ R198, R185, R198 ;  /* 0x000000c6b9c67220 */ /* 0x000fe20000410000 */
[----:B------:R-:W3:Y:S01]  /*5b70*/  SHFL.UP PT, R5, R143, 0x2, RZ ;  /* 0x044000008f057989 */ /* 0x000ee200000e00ff */
[----:B------:R-:W-:Y:S01]  /*5b80*/  FMUL.FTZ R151, R174, R149 ;  /* 0x00000095ae977220 */ /* 0x000fe20000410000 */
[----:B------:R-:W-:Y:S01]  /*5b90*/  FADD.FTZ R200, R193, R200 ;  /* 0x000000c8c1c87221 */ /* 0x000fe20000010000 */
[----:B------:R-:W-:Y:S01]  /*5ba0*/  FFMA.FTZ R147, R181, R202, -R198 ;  /* 0x000000cab5937223 */ /* 0x000fe200000108c6 */
[----:B------:R-:W4:Y:S01]  /*5bb0*/  SHFL.UP PT, R4, R142, 0x2, RZ ;  /* 0x044000008e047989 */ /* 0x000f2200000e00ff */
[-C--:B------:R-:W-:Y:S01]  /*5bc0*/  FFMA.FTZ R151, R172, R153.reuse, R151 ;  /* 0x00000099ac977223 */ /* 0x080fe20000010097 */
[----:B------:R-:W-:Y:S01]  /*5bd0*/  FMUL.FTZ R153, R174, R153 ;  /* 0x00000099ae997220 */ /* 0x000fe20000410000 */
[----:B------:R-:W-:Y:S01]  /*5be0*/  FADD.FTZ R147, R194, R147 ;  /* 0x00000093c2937221 */ /* 0x000fe20000010000 */
[-C--:B------:R-:W-:Y:S01]  /*5bf0*/  FMUL.FTZ R198, R178, R200.reuse ;  /* 0x000000c8b2c67220 */ /* 0x080fe20000410000 */
[----:B------:R-:W-:Y:S01]  /*5c00*/  ISETP.GE.AND P1, PT, R49, 0x2, PT ;  /* 0x000000023100780c */ /* 0x000fe20003f26270 */
[----:B------:R-:W-:Y:S01]  /*5c10*/  FFMA.FTZ R153, R172, R149, -R153 ;  /* 0x00000095ac997223 */ /* 0x000fe20000010899 */
[-C--:B------:R-:W-:Y:S01]  /*5c20*/  FMUL.FTZ R6, R178, R147.reuse ;  /* 0x00000093b2067220 */ /* 0x080fe20000410000 */
[----:B------:R-:W-:Y:S01]  /*5c30*/  FFMA.FTZ R149, R175, R147, -R198 ;  /* 0x00000093af957223 */ /* 0x000fe200000108c6 */
[-C--:B0-----:R-:W-:Y:S01]  /*5c40*/  FMUL.FTZ R198, R142, R145.reuse ;  /* 0x000000918ec67220 */ /* 0x081fe20000410000 */
[----:B------:R-:W-:Y:S01]  /*5c50*/  FMUL.FTZ R147, R143, R145 ;  /* 0x000000918f937220 */ /* 0x000fe20000410000 */
[----:B------:R-:W-:Y:S01]  /*5c60*/  FFMA.FTZ R200, R175, R200, R6 ;  /* 0x000000c8afc87223 */ /* 0x000fe20000010006 */
[----:B------:R-:W-:Y:S01]  /*5c70*/  FADD.FTZ R149, R192, R149 ;  /* 0x00000095c0957221 */ /* 0x000fe20000010000 */
[-C--:B-1----:R-:W-:Y:S01]  /*5c80*/  FFMA.FTZ R198, R143, R7.reuse, R198 ;  /* 0x000000078fc67223 */ /* 0x082fe200000100c6 */
[----:B------:R-:W-:Y:S01]  /*5c90*/  FFMA.FTZ R6, R142, R7, -R147 ;  /* 0x000000078e067223 */ /* 0x000fe20000010893 */
[----:B------:R-:W-:Y:S01]  /*5ca0*/  FADD.FTZ R7, R191, R200 ;  /* 0x000000c8bf077221 */ /* 0x000fe20000010000 */
[----:B------:R-:W-:-:S02]  /*5cb0*/  FMUL.FTZ R145, R174, R149 ;  /* 0x00000095ae917220 */ /* 0x000fc40000410000 */
[----:B------:R-:W-:Y:S01]  /*5cc0*/  @P1 FADD.FTZ R139, R139, R198 ;  /* 0x000000c68b8b1221 */ /* 0x000fe20000010000 */
[----:B------:R-:W-:Y:S01]  /*5cd0*/  @P1 FADD.FTZ R141, R141, R6 ;  /* 0x000000068d8d1221 */ /* 0x000fe20000010000 */
[----:B------:R-:W-:Y:S01]  /*5ce0*/  FFMA.FTZ R198, R172, R7, R145 ;  /* 0x00000007acc67223 */ /* 0x000fe20000010091 */
[----:B---3--:R-:W-:Y:S01]  /*5cf0*/  FMUL.FTZ R6, R142, R5 ;  /* 0x000000058e067220 */ /* 0x008fe20000410000 */
[----:B------:R-:W-:Y:S01]  /*5d00*/  FMUL.FTZ R145, R174, R7 ;  /* 0x00000007ae917220 */ /* 0x000fe20000410000 */
[C---:B------:R-:W-:Y:S01]  /*5d10*/  FMUL.FTZ R202, R170.reuse, R153 ;  /* 0x00000099aaca7220 */ /* 0x040fe20000410000 */
[----:B------:R-:W0:Y:S01]  /*5d20*/  SHFL.UP PT, R7, R139, 0x4, RZ ;  /* 0x048000008b077989 */ /* 0x000e2200000e00ff */
[C---:B------:R-:W-:Y:S01]  /*5d30*/  FMUL.FTZ R5, R143.reuse, R5 ;  /* 0x000000058f057220 */ /* 0x040fe20000410000 */
[-C--:B----4-:R-:W-:Y:S01]  /*5d40*/  @P1 FFMA.FTZ R143, R143, R4.reuse, R6 ;  /* 0x000000048f8f1223 */ /* 0x090fe20000010006 */
[CC--:B------:R-:W-:Y:S01]  /*5d50*/  FFMA.FTZ R155, R169.reuse, R151.reuse, R202 ;  /* 0x00000097a99b7223 */ /* 0x0c0fe200000100ca */
[----:B------:R-:W1:Y:S01]  /*5d60*/  SHFL.UP PT, R6, R141, 0x4, RZ ;  /* 0x048000008d067989 */ /* 0x000e6200000e00ff */
[----:B------:R-:W-:Y:S01]  /*5d70*/  FMUL.FTZ R202, R170, R151 ;  /* 0x00000097aaca7220 */ /* 0x000fe20000410000 */
[----:B------:R-:W-:Y:S01]  /*5d80*/  @P1 FFMA.FTZ R142, R142, R4, -R5 ;  /* 0x000000048e8e1223 */ /* 0x000fe20000010805 */
[----:B------:R-:W-:Y:S01]  /*5d90*/  FFMA.FTZ R145, R172, R149, -R145 ;  /* 0x00000095ac917223 */ /* 0x000fe20000010891 */
[----:B------:R-:W3:Y:S01]  /*5da0*/  SHFL.UP PT, R5, R143, 0x4, RZ ;  /* 0x048000008f057989 */ /* 0x000ee200000e00ff */
[----:B------:R-:W-:Y:S01]  /*5db0*/  FFMA.FTZ R153, R169, R153, -R202 ;  /* 0x00000099a9997223 */ /* 0x000fe200000108ca */
[----:B------:R-:W-:Y:S01]  /*5dc0*/  FMUL.FTZ R147, R168, R155 ;  /* 0x0000009ba8937220 */ /* 0x000fe20000410000 */
[----:B------:R-:W-:Y:S01]  /*5dd0*/  FADD.FTZ R198, R189, R198 ;  /* 0x000000c6bdc67221 */ /* 0x000fe20000010000 */
[----:B------:R-:W-:Y:S01]  /*5de0*/  FADD.FTZ R145, R190, R145 ;  /* 0x00000091be917221 */ /* 0x000fe20000010000 */
[----:B------:R-:W4:Y:S01]  /*5df0*/  SHFL.UP PT, R4, R142, 0x4, RZ ;  /* 0x048000008e047989 */ /* 0x000f2200000e00ff */
[-C--:B------:R-:W-:Y:S01]  /*5e00*/  FFMA.FTZ R151, R166, R153.reuse, -R147 ;  /* 0x00000099a6977223 */ /* 0x080fe20000010893 */
[----:B------:R-:W-:Y:S01]  /*5e10*/  FMUL.FTZ R153, R168, R153 ;  /* 0x00000099a8997220 */ /* 0x000fe20000410000 */
[CC--:B------:R-:W-:Y:S01]  /*5e20*/  FMUL.FTZ R202, R170.reuse, R198.reuse ;  /* 0x000000c6aaca7220 */ /* 0x0c0fe20000410000 */
[----:B------:R-:W-:Y:S01]  /*5e30*/  FMUL.FTZ R200, R170, R145 ;  /* 0x00000091aac87220 */ /* 0x000fe20000410000 */
[----:B------:R-:W-:Y:S01]  /*5e40*/  FMUL.FTZ R147, R164, R151 ;  /* 0x00000097a4937220 */ /* 0x000fe20000410000 */
[----:B------:R-:W-:Y:S01]  /*5e50*/  FFMA.FTZ R153, R166, R155, R153 ;  /* 0x0000009ba6997223 */ /* 0x000fe20000010099 */
[C---:B------:R-:W-:Y:S01]  /*5e60*/  FFMA.FTZ R145, R169.reuse, R145, -R202 ;  /* 0x00000091a9917223 */ /* 0x040fe200000108ca */
[----:B------:R-:W-:Y:S01]  /*5e70*/  FFMA.FTZ R200, R169, R198, R200 ;  /* 0x000000c6a9c87223 */ /* 0x000fe200000100c8 */
[----:B------:R-:W-:Y:S01]  /*5e80*/  ISETP.GE.AND P1, PT, R49, 0x4, PT ;  /* 0x000000043100780c */ /* 0x000fe20003f26270 */
[----:B------:R-:W-:Y:S01]  /*5e90*/  FFMA.FTZ R155, R162, R153, R147 ;  /* 0x00000099a29b7223 */ /* 0x000fe20000010093 */
[----:B------:R-:W-:Y:S01]  /*5ea0*/  FADD.FTZ R149, R188, R145 ;  /* 0x00000091bc957221 */ /* 0x000fe20000010000 */
[----:B------:R-:W-:Y:S01]  /*5eb0*/  FADD.FTZ R147, R187, R200 ;  /* 0x000000c8bb937221 */ /* 0x000fe20000010000 */
[-C--:B0-----:R-:W-:Y:S01]  /*5ec0*/  FMUL.FTZ R200, R142, R7.reuse ;  /* 0x000000078ec87220 */ /* 0x081fe20000410000 */
[----:B------:R-:W-:Y:S01]  /*5ed0*/  FMUL.FTZ R145, R143, R7 ;  /* 0x000000078f917220 */ /* 0x000fe20000410000 */
[----:B------:R-:W-:-:S02]  /*5ee0*/  FMUL.FTZ R7, R168, R149 ;  /* 0x00000095a8077220 */ /* 0x000fc40000410000 */
[CC--:B-1----:R-:W-:Y:S01]  /*5ef0*/  FFMA.FTZ R200, R143.reuse, R6.reuse, R200 ;  /* 0x000000068fc87223 */ /* 0x0c2fe200000100c8 */
[----:B------:R-:W-:Y:S01]  /*5f00*/  FFMA.FTZ R198, R142, R6, -R145 ;  /* 0x000000068ec67223 */ /* 0x000fe20000010891 */
[----:B------:R-:W-:Y:S01]  /*5f10*/  FFMA.FTZ R145, R166, R147, R7 ;  /* 0x00000093a6917223 */ /* 0x000fe20000010007 */
[-C--:B---3--:R-:W-:Y:S01]  /*5f20*/  FMUL.FTZ R7, R143, R5.reuse ;  /* 0x000000058f077220 */ /* 0x088fe20000410000 */
[----:B------:R-:W-:Y:S01]  /*5f30*/  FMUL.FTZ R6, R142, R5 ;  /* 0x000000058e067220 */ /* 0x000fe20000410000 */
[----:B------:R-:W-:Y:S01]  /*5f40*/  @P1 FADD.FTZ R139, R139, R200 ;  /* 0x000000c88b8b1221 */ /* 0x000fe20000010000 */
[----:B------:R-:W-:Y:S01]  /*5f50*/  FMUL.FTZ R147, R168, R147 ;  /* 0x00000093a8937220 */ /* 0x000fe20000410000 */
[-C--:B----4-:R-:W-:Y:S01]  /*5f60*/  @P1 FFMA.FTZ R142, R142, R4.reuse, -R7 ;  /* 0x000000048e8e1223 */ /* 0x090fe20000010807 */
[----:B------:R-:W-:Y:S01]  /*5f70*/  @P1 FADD.FTZ R141, R141, R198 ;  /* 0x000000c68d8d1221 */ /* 0x000fe20000010000 */
[----:B------:R-:W-:Y:S01]  /*5f80*/  @P1 FFMA.FTZ R143, R143, R4, R6 ;  /* 0x000000048f8f1223 */ /* 0x000fe20000010006 */
[----:B------:R-:W0:Y:S01]  /*5f90*/  SHFL.UP PT, R7, R139, 0x8, RZ ;  /* 0x050000008b077989 */ /* 0x000e2200000e00ff */
[----:B------:R-:W-:Y:S01]  /*5fa0*/  FFMA.FTZ R147, R166, R149, -R147 ;  /* 0x00000095a6937223 */ /* 0x000fe20000010893 */
[----:B------:R-:W-:-:S02]  /*5fb0*/  FMUL.FTZ R153, R164, R153 ;  /* 0x00000099a4997220 */ /* 0x000fc40000410000 */
[----:B------:R-:W1:Y:S01]  /*5fc0*/  SHFL.UP PT, R6, R141, 0x8, RZ ;  /* 0x050000008d067989 */ /* 0x000e6200000e00ff */
[----:B------:R-:W-:Y:S01]  /*5fd0*/  FADD.FTZ R147, R186, R147 ;  /* 0x00000093ba937221 */ /* 0x000fe20000010000 */
[----:B------:R-:W-:Y:S02]  /*5fe0*/  FFMA.FTZ R153, R162, R151, -R153 ;  /* 0x00000097a2997223 */ /* 0x000fe40000010899 */
[----:B------:R-:W3:Y:S01]  /*5ff0*/  SHFL.UP PT, R5, R143, 0x8, RZ ;  /* 0x050000008f057989 */ /* 0x000ee200000e00ff */
[----:B------:R-:W-:Y:S01]  /*6000*/  FADD.FTZ R145, R184, R145 ;  /* 0x00000091b8917221 */ /* 0x000fe20000010000 */
        /* <DEDUP_REMOVED lines=76> */
[----:B------:R-:W-:Y:S02]  /*64d0*/  FMUL.FTZ R202, R116, R202 ;  /* 0x000000ca74ca7220 */ /* 0x000fe40000410000 */
[----:B------:R-:W2:Y:S01]  /*64e0*/  SHFL.UP PT, R139, R139, 0x1, RZ ;  /* 0x042000008b8b7989 */ /* 0x000ea200000e00ff */
[----:B------:R-:W-:Y:S01]  /*64f0*/  ISETP.NE.OR P1, PT, R50, RZ, P1 ;  /* 0x000000ff3200720c */ /* 0x000fe20000f25670 */
[-C--:B------:R-:W-:Y:S01]  /*6500*/  FFMA.FTZ R155, R132, R153.reuse, -R155 ;  /* 0x00000099849b7223 */ /* 0x080fe2000001089b */
[----:B------:R-:W-:Y:S01]  /*6510*/  FMUL.FTZ R153, R108, R153 ;  /* 0x000000996c997220 */ /* 0x000fe20000410000 */
[----:B------:R-:W3:Y:S01]  /*6520*/  SHFL.UP PT, R141, R141, 0x1, RZ ;  /* 0x042000008d8d7989 */ /* 0x000ee200000e00ff */
[----:B------:R-:W-:Y:S02]  /*6530*/  FFMA.FTZ R147, R133, R147, -R202 ;  /* 0x0000009385937223 */ /* 0x000fe400000108ca */
[----:B------:R-:W-:Y:S01]  /*6540*/  FFMA.FTZ R153, R132, R151, R153 ;  /* 0x0000009784997223 */ /* 0x000fe20000010099 */
[----:B------:R-:W-:Y:S01]  /*6550*/  FADD.FTZ R149, R106, R149 ;  /* 0x000000956a957221 */ /* 0x000fe20000010000 */
[----:B------:R-:W-:Y:S01]  /*6560*/  FADD.FTZ R147, R112, R147 ;  /* 0x0000009370937221 */ /* 0x000fe20000010000 */
[----:B------:R-:W-:-:S02]  /*6570*/  HFMA2 R5, -RZ, RZ, 0, 0 ;  /* 0x00000000ff057431 */ /* 0x000fc400000001ff */
[----:B------:R-:W-:Y:S01]  /*6580*/  FMUL.FTZ R200, R118, R153 ;  /* 0x0000009976c87220 */ /* 0x000fe20000410000 */
[C---:B------:R-:W-:Y:S01]  /*6590*/  FMUL.FTZ R151, R108.reuse, R149 ;  /* 0x000000956c977220 */ /* 0x040fe20000410000 */
[----:B------:R-:W-:Y:S01]  /*65a0*/  FMUL.FTZ R202, R108, R147 ;  /* 0x000000936cca7220 */ /* 0x000fe20000410000 */
[----:B------:R-:W-:Y:S02]  /*65b0*/  MOV R4, 0x3f800000 ;  /* 0x3f80000000047802 */ /* 0x000fe40000000f00 */
[----:B------:R-:W-:Y:S02]  /*65c0*/  CS2R R6, SRZ ;  /* 0x0000000000067805 */ /* 0x000fe4000001ff00 */
        /* <DEDUP_REMOVED lines=32> */
[CC--:B0-----:R-:W-:Y:S01]  /*67d0*/  FMUL.FTZ R139, R197.reuse, R202.reuse ;  /* 0x000000cac58b7220 */ /* 0x0c1fe20000410000 */
[C---:B------:R-:W-:Y:S01]  /*67e0*/  FMUL.FTZ R202, R198.reuse, R202 ;  /* 0x000000cac6ca7220 */ /* 0x040fe20000410000 */
[CC--:B--2---:R-:W-:Y:S01]  /*67f0*/  FMUL.FTZ R15, R197.reuse, R14.reuse ;  /* 0x0000000ec50f7220 */ /* 0x0c4fe20000410000 */
[C---:B------:R-:W-:Y:S01]  /*6800*/  FMUL.FTZ R14, R198.reuse, R14 ;  /* 0x0000000ec60e7220 */ /* 0x040fe20000410000 */
[-C--:B---3--:R-:W-:Y:S01]  /*6810*/  FFMA.FTZ R142, R198, R141.reuse, -R139 ;  /* 0x0000008dc68e7223 */ /* 0x088fe2000001088b */
[----:B------:R-:W-:Y:S01]  /*6820*/  FFMA.FTZ R139, R197, R141, R202 ;  /* 0x0000008dc58b7223 */ /* 0x000fe200000100ca */
[C---:B-1----:R-:W-:Y:S01]  /*6830*/  FFMA.FTZ R198, R204.reuse, R198, -R15 ;  /* 0x000000c6ccc67223 */ /* 0x042fe2000001080f */
[----:B------:R-:W-:Y:S01]  /*6840*/  FFMA.FTZ R197, R204, R197, R14 ;  /* 0x000000c5ccc57223 */ /* 0x000fe2000001000e */
[----:B------:R-:W-:Y:S01]  /*6850*/  FADD.FTZ R199, R199, R142 ;  /* 0x0000008ec7c77221 */ /* 0x000fe20000010000 */
[----:B------:R-:W-:-:S07]  /*6860*/  FADD.FTZ R200, R200, R139 ;  /* 0x0000008bc8c87221 */ /* 0x000fce0000010000 */
.L_x_12443:
[----:B------:R-:W-:Y:S05]  /*6870*/  BSYNC.RECONVERGENT B0 ;  /* 0x0000000000007941 */ /* 0x000fea0003800200 */
.L_x_12442:
[----:B------:R-:W-:Y:S01]  /*6880*/  ISETP.GT.U32.AND P1, PT, R152, 0x1d, PT ;  /* 0x0000001d9800780c */ /* 0x000fe20003f24070 */
[----:B------:R-:W-:Y:S01]  /*6890*/  FADD.FTZ R163, R163, R2 ;  /* 0x00000002a3a37221 */ /* 0x000fe20000010000 */
[----:B------:R-:W-:Y:S01]  /*68a0*/  FADD.FTZ R3, RZ, R3 ;  /* 0x00000003ff037221 */ /* 0x000fe20000010000 */
[----:B-1----:R1:W1:Y:S01]  /*68b0*/  SHFL.DOWN PT, R204, R198, 0x2, 0x1f ;  /* 0x08401f00c6cc7f89 */ /* 0x00226200000e0000 */
[----:B------:R-:W-:Y:S01]  /*68c0*/  BSSY.RECONVERGENT B0, `(.L_x_12444) ;  /* 0x0000011000007945 */ /* 0x000fe20003800200 */
[C---:B------:R-:W-:Y:S01]  /*68d0*/  FMUL.FTZ R15, R118.reuse, R163 ;  /* 0x000000a3760f7220 */ /* 0x040fe20000410000 */
[----:B------:R-:W-:Y:S01]  /*68e0*/  FMUL.FTZ R2, R118, R3 ;  /* 0x0000000376027220 */ /* 0x000fe20000410000 */
[----:B--2---:R2:W1:Y:S04]  /*68f0*/  SHFL.DOWN PT, R14, R197, 0x2, 0x1f ;  /* 0x08401f00c50e7f89 */ /* 0x00446800000e0000 */
[----:B------:R2:W1:Y:S04]  /*6900*/  SHFL.DOWN PT, R143, R199, 0x2, 0x1f ;  /* 0x08401f00c78f7f89 */ /* 0x00046800000e0000 */
[----:B0-----:R2:W0:Y:S01]  /*6910*/  SHFL.DOWN PT, R202, R200, 0x2, 0x1f ;  /* 0x08401f00c8ca7f89 */ /* 0x00142200000e0000 */
[----:B------:R-:W-:Y:S05]  /*6920*/  @P1 BRA `(.L_x_12445) ;  /* 0x0000000000281947 */ /* 0x000fea0003800000 */
[CC--:B0--3--:R-:W-:Y:S01]  /*6930*/  FMUL.FTZ R141, R197.reuse, R202.reuse ;  /* 0x000000cac58d7220 */ /* 0x0c9fe20000410000 */
[C---:B------:R-:W-:Y:S01]  /*6940*/  FMUL.FTZ R202, R198.reuse, R202 ;  /* 0x000000cac6ca7220 */ /* 0x040fe20000410000 */
[CC--:B-1----:R-:W-:Y:S01]  /*6950*/  FMUL.FTZ R139, R197.reuse, R14.reuse ;  /* 0x0000000ec58b7220 */ /* 0x0c2fe20000410000 */
[C---:B------:R-:W-:Y:S01]  /*6960*/  FMUL.FTZ R14, R198.reuse, R14 ;  /* 0x0000000ec60e7220 */ /* 0x040fe20000410000 */
[CC--:B------:R-:W-:Y:S01]  /*6970*/  FFMA.FTZ R142, R198.reuse, R143.reuse, -R141 ;  /* 0x0000008fc68e7223 */ /* 0x0c0fe2000001088d */
[C---:B------:R-:W-:Y:S01]  /*6980*/  FFMA.FTZ R141, R197.reuse, R143, R202 ;  /* 0x0000008fc58d7223 */ /* 0x040fe200000100ca */
[-C--:B------:R-:W-:Y:S01]  /*6990*/  FFMA.FTZ R198, R198, R204.reuse, -R139 ;  /* 0x000000ccc6c67223 */ /* 0x080fe2000001088b */
[----:B--2---:R-:W-:Y:S01]  /*69a0*/  FFMA.FTZ R197, R197, R204, R14 ;  /* 0x000000ccc5c57223 */ /* 0x004fe2000001000e */
[----:B------:R-:W-:Y:S01]  /*69b0*/  FADD.FTZ R199, R199, R142 ;  /* 0x0000008ec7c77221 */ /* 0x000fe20000010000 */
[----:B------:R-:W-:-:S07]  /*69c0*/  FADD.FTZ R200, R200, R141 ;  /* 0x0000008dc8c87221 */ /* 0x000fce0000010000 */
.L_x_12445:
[----:B------:R-:W-:Y:S05]  /*69d0*/  BSYNC.RECONVERGENT B0 ;  /* 0x0000000000007941 */ /* 0x000fea0003800200 */
.L_x_12444:
[----:B------:R-:W-:Y:S01]  /*69e0*/  ISETP.GT.U32.AND P1, PT, R152, 0x1b, PT ;  /* 0x0000001b9800780c */ /* 0x000fe20003f24070 */
[C---:B------:R-:W-:Y:S01]  /*69f0*/  FFMA.FTZ R15, R130.reuse, R3, R15 ;  /* 0x00000003820f7223 */ /* 0x040fe2000001000f */
[----:B------:R-:W-:Y:S01]  /*6a00*/  FFMA.FTZ R159, R130, R163, -R2 ;  /* 0x000000a3829f7223 */ /* 0x000fe20000010802 */
[----:B-1----:R1:W1:Y:S01]  /*6a10*/  SHFL.DOWN PT, R204, R198, 0x4, 0x1f ;  /* 0x08801f00c6cc7f89 */ /* 0x00226200000e0000 */
[----:B------:R-:W-:Y:S01]  /*6a20*/  BSSY.RECONVERGENT B0, `(.L_x_12446) ;  /* 0x0000013000007945 */ /* 0x000fe20003800200 */
[----:B------:R-:W-:Y:S01]  /*6a30*/  FADD.FTZ R139, RZ, R15 ;  /* 0x0000000fff8b7221 */ /* 0x000fe20000010000 */
[----:B------:R-:W-:Y:S01]  /*6a40*/  FFMA.FTZ R159, R30, R85, R159 ;  /* 0x000000551e9f7223 */ /* 0x000fe2000001009f */
[----:B------:R0:W1:Y:S02]  /*6a50*/  SHFL.DOWN PT, R14, R197, 0x4, 0x1f ;  /* 0x08801f00c50e7f89 */ /* 0x00006400000e0000 */
[C---:B------:R-:W-:Y:S01]  /*6a60*/  FMUL.FTZ R15, R108.reuse, R139 ;  /* 0x0000008b6c0f7220 */ /* 0x040fe20000410000 */
[----:B------:R-:W-:Y:S01]  /*6a70*/  FMUL.FTZ R2, R108, R159 ;  /* 0x0000009f6c027220 */ /* 0x000fe20000410000 */
[----:B------:R1:W1:Y:S04]  /*6a80*/  SHFL.DOWN PT, R145, R199, 0x4, 0x1f ;  /* 0x08801f00c7917f89 */ /* 0x00026800000e0000 */
[----:B0-----:R0:W0:Y:S01]  /*6a90*/  SHFL.DOWN PT, R202, R200, 0x4, 0x1f ;  /* 0x08801f00c8ca7f89 */ /* 0x00102200000e0000 */
[----:B------:R-:W-:Y:S05]  /*6aa0*/  @P1 BRA `(.L_x_12447) ;  /* 0x0000000000281947 */ /* 0x000fea0003800000 */
[CC--:B0-----:R-:W-:Y:S01]  /*6ab0*/  FMUL.FTZ R143, R197.reuse, R202.reuse ;  /* 0x000000cac58f7220 */ /* 0x0c1fe20000410000 */
[C---:B------:R-:W-:Y:S01]  /*6ac0*/  FMUL.FTZ R202, R198.reuse, R202 ;  /* 0x000000cac6ca7220 */ /* 0x040fe20000410000 */
[CC--:B-1-3--:R-:W-:Y:S01]  /*6ad0*/  FMUL.FTZ R141, R197.reuse, R14.reuse ;  /* 0x0000000ec58d7220 */ /* 0x0cafe20000410000 */
[C---:B------:R-:W-:Y:S01]  /*6ae0*/  FMUL.FTZ R14, R198.reuse, R14 ;  /* 0x0000000ec60e7220 */ /* 0x040fe20000410000 */
[CC--:B------:R-:W-:Y:S01]  /*6af0*/  FFMA.FTZ R142, R198.reuse, R145.reuse, -R143 ;  /* 0x00000091c68e7223 */ /* 0x0c0fe2000001088f */
[C---:B------:R-:W-:Y:S01]  /*6b00*/  FFMA.FTZ R143, R197.reuse, R145, R202 ;  /* 0x00000091c58f7223 */ /* 0x040fe200000100ca */
[-C--:B------:R-:W-:Y:S01]  /*6b10*/  FFMA.FTZ R198, R198, R204.reuse, -R141 ;  /* 0x000000ccc6c67223 */ /* 0x080fe2000001088d */
[----:B--2---:R-:W-:Y:S01]  /*6b20*/  FFMA.FTZ R197, R197, R204, R14 ;  /* 0x000000ccc5c57223 */ /* 0x004fe2000001000e */
[----:B------:R-:W-:Y:S01]  /*6b30*/  FADD.FTZ R199, R199, R142 ;  /* 0x0000008ec7c77221 */ /* 0x000fe20000010000 */
[----:B------:R-:W-:-:S07]  /*6b40*/  FADD.FTZ R200, R200, R143 ;  /* 0x0000008fc8c87221 */ /* 0x000fce0000010000 */
.L_x_12447:
[----:B------:R-:W-:Y:S05]  /*6b50*/  BSYNC.RECONVERGENT B0 ;  /* 0x0000000000007941 */ /* 0x000fea0003800200 */
.L_x_12446:
[----:B------:R-:W-:Y:S01]  /*6b60*/  ISETP.GT.U32.AND P1, PT, R152, 0x17, PT ;  /* 0x000000179800780c */ /* 0x000fe20003f24070 */
[C---:B------:R-:W-:Y:S01]  /*6b70*/  FFMA.FTZ R142, R132.reuse, R159, -R15 ;  /* 0x0000009f848e7223 */ /* 0x040fe2000001080f */
[----:B------:R-:W-:Y:S01]  /*6b80*/  FFMA.FTZ R2, R132, R139, R2 ;  /* 0x0000008b84027223 */ /* 0x000fe20000010002 */
[----:B------:R2:W2:Y:S01]  /*6b90*/  SHFL.DOWN PT, R208, R198, 0x8, 0x1f ;  /* 0x09001f00c6d07f89 */ /* 0x0004a200000e0000 */
[----:B------:R-:W-:Y:S01]  /*6ba0*/  BSSY.RECONVERGENT B0, `(.L_x_12448) ;  /* 0x0000014000007945 */ /* 0x000fe20003800200 */
[----:B------:R-:W-:Y:S01]  /*6bb0*/  FFMA.FTZ R142, R29, R60, R142 ;  /* 0x0000003c1d8e7223 */ /* 0x000fe2000001008e */
[----:B------:R-:W-:Y:S01]  /*6bc0*/  FADD.FTZ R15, RZ, R2 ;  /* 0x00000002ff0f7221 */ /* 0x000fe20000010000 */
[----:B0-----:R0:W0:Y:S01]  /*6bd0*/  SHFL.DOWN PT, R202, R197, 0x8, 0x1f ;  /* 0x09001f00c5ca7f89 */ /* 0x00102200000e0000 */
[----:B------:R-:W-:Y:S01]  /*6be0*/  ISETP.GT.U32.AND P2, PT, R152, 0xf, PT ;  /* 0x0000000f9800780c */ /* 0x000fe20003f44070 */
[C---:B-1----:R-:W-:Y:S01]  /*6bf0*/  FMUL.FTZ R14, R116.reuse, R142 ;  /* 0x0000008e740e7220 */ /* 0x042fe20000410000 */
[----:B------:R-:W-:Y:S01]  /*6c00*/  FMUL.FTZ R2, R116, R15 ;  /* 0x0000000f74027220 */ /* 0x000fe20000410000 */
[----:B------:R1:W0:Y:S04]  /*6c10*/  SHFL.DOWN PT, R145, R199, 0x8, 0x1f ;  /* 0x09001f00c7917f89 */ /* 0x00022800000e0000 */
[----:B------:R1:W0:Y:S01]  /*6c20*/  SHFL.DOWN PT, R206, R200, 0x8, 0x1f ;  /* 0x09001f00c8ce7f89 */ /* 0x00022200000e0000 */
[----:B------:R-:W-:Y:S05]  /*6c30*/  @P1 BRA `(.L_x_12449) ;  /* 0x0000000000281947 */ /* 0x000fea0003800000 */
[CC--:B0-----:R-:W-:Y:S01]  /*6c40*/  FMUL.FTZ R143, R197.reuse, R206.reuse ;  /* 0x000000cec58f7220 */ /* 0x0c1fe20000410000 */
[C---:B------:R-:W-:Y:S01]  /*6c50*/  FMUL.FTZ R206, R198.reuse, R206 ;  /* 0x000000cec6ce7220 */ /* 0x040fe20000410000 */
[CC--:B---3--:R-:W-:Y:S01]  /*6c60*/  FMUL.FTZ R141, R197.reuse, R202.reuse ;  /* 0x000000cac58d7220 */ /* 0x0c8fe20000410000 */
[C---:B------:R-:W-:Y:S01]  /*6c70*/  FMUL.FTZ R202, R198.reuse, R202 ;  /* 0x000000cac6ca7220 */ /* 0x040fe20000410000 */
[CC--:B------:R-:W-:Y:S01]  /*6c80*/  FFMA.FTZ R204, R198.reuse, R145.reuse, -R143 ;  /* 0x00000091c6cc7223 */ /* 0x0c0fe2000001088f */
[C---:B------:R-:W-:Y:S01]  /*6c90*/  FFMA.FTZ R143, R197.reuse, R145, R206 ;  /* 0x00000091c58f7223 */ /* 0x040fe200000100ce */
[-C--:B--2---:R-:W-:Y:S01]  /*6ca0*/  FFMA.FTZ R198, R198, R208.reuse, -R141 ;  /* 0x000000d0c6c67223 */ /* 0x084fe2000001088d */
[----:B------:R-:W-:Y:S01]  /*6cb0*/  FFMA.FTZ R197, R197, R208, R202 ;  /* 0x000000d0c5c57223 */ /* 0x000fe200000100ca */
[----:B-1----:R-:W-:Y:S01]  /*6cc0*/  FADD.FTZ R199, R199, R204 ;  /* 0x000000ccc7c77221 */ /* 0x002fe20000010000 */
[----:B------:R-:W-:-:S07]  /*6cd0*/  FADD.FTZ R200, R200, R143 ;  /* 0x0000008fc8c87221 */ /* 0x000fce0000010000 */
.L_x_12449:
[----:B------:R-:W-:Y:S05]  /*6ce0*/  BSYNC.RECONVERGENT B0 ;  /* 0x0000000000007941 */ /* 0x000fea0003800200 */
.L_x_12448:
[C---:B------:R-:W-:Y:S01]  /*6cf0*/  FFMA.FTZ R149, R133.reuse, R142, -R2 ;  /* 0x0000008e85957223 */ /* 0x040fe20000010802 */
[----:B0-----:R0:W0:Y:S01]  /*6d00*/  SHFL.DOWN PT, R206, R198, 0x10, 0x1f ;  /* 0x0a001f00c6ce7f89 */ /* 0x00102200000e0000 */
[----:B------:R-:W-:Y:S01]  /*6d10*/  BSSY.RECONVERGENT B0, `(.L_x_12450) ;  /* 0x0000010000007945 */ /* 0x000fe20003800200 */
[----:B------:R-:W-:Y:S02]  /*6d20*/  FFMA.FTZ R14, R133, R15, R14 ;  /* 0x0000000f850e7223 */ /* 0x000fe4000001000e */
[----:B------:R0:W0:Y:S04]  /*6d30*/  SHFL.DOWN PT, R2, R197, 0x10, 0x1f ;  /* 0x0a001f00c5027f89 */ /* 0x00002800000e0000 */
        /* <DEDUP_REMOVED lines=13> */
.L_x_12451:
[----:B------:R-:W-:Y:S05]  /*6e10*/  BSYNC.RECONVERGENT B0 ;  /* 0x0000000000007941 */ /* 0x000fea0003800200 */
.L_x_12450:
[----:B---3--:R-:W-:Y:S01]  /*6e20*/  FADD.FTZ R141, RZ, R14 ;  /* 0x0000000eff8d7221 */ /* 0x008fe20000010000 */
[----:B------:R-:W-:Y:S01]  /*6e30*/  FFMA.FTZ R149, R28, R87, R149 ;  /* 0x000000571c957223 */ /* 0x000fe20000010095 */
[----:B------:R-:W-:Y:S01]  /*6e40*/  SHFL.DOWN PT, R167, R197, 0x1, 0x1f ;  /* 0x08201f00c5a77f89 */ /* 0x000fe200000e0000 */
[----:B------:R-:W-:Y:S01]  /*6e50*/  ISETP.NE.AND P1, PT, R50, 0x1f, PT ;  /* 0x0000001f3200780c */ /* 0x000fe20003f25270 */
[C---:B------:R-:W-:Y:S01]  /*6e60*/  FMUL.FTZ R143, R120.reuse, R141 ;  /* 0x0000008d788f7220 */ /* 0x040fe20000410000 */
[-C--:B------:R-:W-:Y:S01]  /*6e70*/  FMUL.FTZ R14, R120, R149.reuse ;  /* 0x00000095780e7220 */ /* 0x080fe20000410000 */
[----:B----4-:R-:W3:Y:S01]  /*6e80*/  SHFL.IDX PT, R165, R7, RZ, 0x1f ;  /* 0x00001fff07a57589 */ /* 0x010ee200000e0000 */
[C---:B------:R-:W-:Y:S01]  /*6e90*/  ISETP.GT.AND P2, PT, R49.reuse, 0x1e, PT ;  /* 0x0000001e3100780c */ /* 0x040fe20003f44270 */
[C---:B0-----:R-:W-:Y:S01]  /*6ea0*/  FFMA.FTZ R2, R122.reuse, R149, -R143 ;  /* 0x000000957a027223 */ /* 0x041fe2000001088f */
[----:B------:R-:W-:Y:S01]  /*6eb0*/  FFMA.FTZ R14, R122, R141, R14 ;  /* 0x0000008d7a0e7223 */ /* 0x000fe2000001000e */
[----:B------:R-:W0:Y:S01]  /*6ec0*/  SHFL.DOWN PT, R155, R198, 0x1, 0x1f ;  /* 0x08201f00c69b7f89 */ /* 0x000e2200000e0000 */
[----:B------:R-:W-:Y:S01]  /*6ed0*/  ISETP.GT.AND P3, PT, R49, 0xf, PT ;  /* 0x0000000f3100780c */ /* 0x000fe20003f64270 */
[----:B------:R-:W-:Y:S01]  /*6ee0*/  FFMA.FTZ R151, R27, R62, R2 ;  /* 0x0000003e1b977223 */ /* 0x000fe20000010002 */
[----:B------:R-:W-:Y:S01]  /*6ef0*/  FADD.FTZ R143, RZ, R14 ;  /* 0x0000000eff8f7221 */ /* 0x000fe20000010000 */
[----:B------:R-:W4:Y:S01]  /*6f00*/  SHFL.IDX PT, R157, R6, RZ, 0x1f ;  /* 0x00001fff069d7589 */ /* 0x000f2200000e0000 */
[----:B------:R-:W-:Y:S01]  /*6f10*/  BSSY.RECONVERGENT B0, `(.L_x_12452) ;  /* 0x0000217000007945 */ /* 0x000fe20003800200 */
[C---:B------:R-:W-:Y:S01]  /*6f20*/  FMUL.FTZ R145, R110.reuse, R151 ;  /* 0x000000976e917220 */ /* 0x040fe20000410000 */
[-C--:B------:R-:W-:Y:S01]  /*6f30*/  FMUL.FTZ R2, R110, R143.reuse ;  /* 0x0000008f6e027220 */ /* 0x080fe20000410000 */
[----:B------:R-:W5:Y:S02]  /*6f40*/  SHFL.DOWN PT, R204, R199, 0x1, 0x1f ;  /* 0x08201f00c7cc7f89 */ /* 0x000f6400000e0000 */
[C---:B------:R-:W-:Y:S01]  /*6f50*/  FFMA.FTZ R145, R138.reuse, R143, R145 ;  /* 0x0000008f8a917223 */ /* 0x040fe20000010091 */
[----:B------:R-:W-:Y:S01]  /*6f60*/  FFMA.FTZ R153, R138, R151, -R2 ;  /* 0x000000978a997223 */ /* 0x000fe20000010802 */
[----:B------:R-:W5:Y:S02]  /*6f70*/  SHFL.DOWN PT, R201, R200, 0x1, 0x1f ;  /* 0x08201f00c8c97f89 */ /* 0x000f6400000e0000 */
[----:B------:R-:W-:Y:S01]  /*6f80*/  FADD.FTZ R145, RZ, R145 ;  /* 0x00000091ff917221 */ /* 0x000fe20000010000 */
[----:B------:R-:W-:Y:S01]  /*6f90*/  FFMA.FTZ R153, R26, R89, R153 ;  /* 0x000000591a997223 */ /* 0x000fe20000010099 */
[----:B--2---:R-:W2:Y:S02]  /*6fa0*/  SHFL.IDX PT, R197, R197, RZ, 0x1f ;  /* 0x00001fffc5c57589 */ /* 0x004ea400000e0000 */
[C---:B------:R-:W-:Y:S01]  /*6fb0*/  FMUL.FTZ R147, R158.reuse, R145 ;  /* 0x000000919e937220 */ /* 0x040fe20000410000 */
[----:B------:R-:W-:Y:S01]  /*6fc0*/  FMUL.FTZ R2, R158, R153 ;  /* 0x000000999e027220 */ /* 0x000fe20000410000 */
[----:B---3--:R-:W-:Y:S01]  /*6fd0*/  @P1 FMUL.FTZ R14, R167, R165 ;  /* 0x000000a5a70e1220 */ /* 0x008fe20000410000 */
[----:B------:R-:W3:Y:S02]  /*6fe0*/  SHFL.IDX PT, R198, R198, RZ, 0x1f ;  /* 0x00001fffc6c67589 */ /* 0x000ee400000e0000 */
[----:B------:R-:W-:Y:S01]  /*6ff0*/  FFMA.FTZ R2, R160, R145, R2 ;  /* 0x00000091a0027223 */ /* 0x000fe20000010002 */
[C---:B0-----:R-:W-:Y:S01]  /*7000*/  @P1 FMUL.FTZ R202, R155.reuse, R165 ;  /* 0x000000a59bca1220 */ /* 0x041fe20000410000 */
[----:B-1----:R-:W0:Y:S01]  /*7010*/  SHFL.IDX PT, R199, R199, RZ, 0x1f ;  /* 0x00001fffc7c77589 */ /* 0x002e2200000e0000 */
[----:B----4-:R-:W-:-:S02]  /*7020*/  @P1 FFMA.FTZ R155, R155, R157, -R14 ;  /* 0x0000009d9b9b1223 */ /* 0x010fc4000001080e */
[----:B------:R-:W-:Y:S01]  /*7030*/  @P1 FFMA.FTZ R202, R167, R157, R202 ;  /* 0x0000009da7ca1223 */ /* 0x000fe200000100ca */
[----:B------:R-:W-:Y:S01]  /*7040*/  FFMA.FTZ R14, R160, R153, -R147 ;  /* 0x00000099a00e7223 */ /* 0x000fe20000010893 */
[----:B------:R-:W-:Y:S01]  /*7050*/  FADD.FTZ R147, RZ, R2 ;  /* 0x00000002ff937221 */ /* 0x000fe20000010000 */
[----:B-----5:R-:W-:Y:S01]  /*7060*/  @P1 FADD.FTZ R157, R204, R155 ;  /* 0x0000009bcc9d1221 */ /* 0x020fe20000010000 */
[----:B------:R-:W1:Y:S01]  /*7070*/  SHFL.IDX PT, R200, R200, RZ, 0x1f ;  /* 0x00001fffc8c87589 */ /* 0x000e6200000e0000 */
        /* <DEDUP_REMOVED lines=29> */
[----:B------:R-:W-:Y:S01]  /*7250*/  FMUL.FTZ R167, R182, R161 ;  /* 0x000000a1b6a77220 */ /* 0x000fe20000410000 */
[----:B------:R-:W-:Y:S01]  /*7260*/  FMUL.FTZ R165, R170, R155 ;  /* 0x0000009baaa57220 */ /* 0x000fe20000410000 */
        /* <DEDUP_REMOVED lines=22> */
[-C--:B------:R-:W-:Y:S01]  /*73d0*/  FMUL.FTZ R203, R185, R196.reuse ;  /* 0x000000c4b9cb7220 */ /* 0x080fe20000410000 */
[-C--:B------:R-:W-:Y:S01]  /*73e0*/  FMUL.FTZ R201, R178, R195.reuse ;  /* 0x000000c3b2c97220 */ /* 0x080fe20000410000 */
        /* <DEDUP_REMOVED lines=8> */
[CC--:B------:R-:W-:Y:S01]  /*7470*/  FMUL.FTZ R206, R178.reuse, R194.reuse ;  /* 0x000000c2b2ce7220 */ /* 0x0c0fe20000410000 */
[----:B------:R-:W-:Y:S01]  /*7480*/  FMUL.FTZ R207, R9, R194 ;  /* 0x000000c209cf7220 */ /* 0x000fe20000410000 */
[----:B------:R-:W-:Y:S01]  /*7490*/  FMUL.FTZ R203, R178, R193 ;  /* 0x000000c1b2cb7220 */ /* 0x000fe20000410000 */
[C---:B------:R-:W-:Y:S01]  /*74a0*/  FMUL.FTZ R178, R185.reuse, R204 ;  /* 0x000000ccb9b27220 */ /* 0x040fe20000410000 */
        /* <DEDUP_REMOVED lines=10> */
[----:B------:R-:W-:Y:S01]  /*7550*/  FMUL.FTZ R185, R174, R181 ;  /* 0x000000b5aeb97220 */ /* 0x000fe20000410000 */
[C---:B------:R-:W-:Y:S01]  /*7560*/  FMUL.FTZ R175, R183.reuse, R192 ;  /* 0x000000c0b7af7220 */ /* 0x040fe20000410000 */
[-C--:B------:R-:W-:Y:S01]  /*7570*/  FMUL.FTZ R174, R183, R178.reuse ;  /* 0x000000b2b7ae7220 */ /* 0x080fe20000410000 */
[----:B------:R-:W-:Y:S01]  /*7580*/  FFMA.FTZ R203, R0, R163, RZ ;  /* 0x000000a300cb7223 */ /* 0x000fe200000100ff */
[C---:B------:R-:W-:Y:S01]  /*7590*/  FFMA.FTZ R206, R172.reuse, R191, R185 ;  /* 0x000000bfacce7223 */ /* 0x040fe200000100b9 */
[----:B------:R-:W-:Y:S01]  /*75a0*/  FFMA.FTZ R185, R172, R181, -R208 ;  /* 0x000000b5acb97223 */ /* 0x000fe200000108d0 */
[C---:B------:R-:W-:Y:S01]  /*75b0*/  FFMA.FTZ R175, R179.reuse, R178, R175 ;  /* 0x000000b2b3af7223 */ /* 0x040fe200000100af */
[----:B------:R-:W-:Y:S01]  /*75c0*/  FFMA.FTZ R183, R179, R192, -R174 ;  /* 0x000000c0b3b77223 */ /* 0x000fe200000108ae */
[----:B------:R-:W-:Y:S01]  /*75d0*/  FADD.FTZ R189, R189, R206 ;  /* 0x000000cebdbd7221 */ /* 0x000fe20000010000 */
[----:B------:R-:W-:Y:S01]  /*75e0*/  FADD.FTZ R190, R190, R185 ;  /* 0x000000b9bebe7221 */ /* 0x000fe20000010000 */
[----:B------:R-:W-:Y:S01]  /*75f0*/  FADD.FTZ R175, RZ, R175 ;  /* 0x000000afffaf7221 */ /* 0x000fe20000010000 */
[----:B------:R-:W-:Y:S01]  /*7600*/  FFMA.FTZ R179, R18, R97, R183 ;  /* 0x0000006112b37223 */ /* 0x000fe200000100b7 */
[C---:B------:R-:W-:Y:S01]  /*7610*/  FMUL.FTZ R185, R170.reuse, R189 ;  /* 0x000000bdaab97220 */ /* 0x040fe20000410000 */
[----:B------:R-:W-:Y:S01]  /*7620*/  FMUL.FTZ R172, R170, R190 ;  /* 0x000000beaaac7220 */ /* 0x000fe20000410000 */
[C---:B------:R-:W-:Y:S01]  /*7630*/  FMUL.FTZ R183, R182.reuse, R175 ;  /* 0x000000afb6b77220 */ /* 0x040fe20000410000 */
[----:B------:R-:W-:Y:S01]  /*7640*/  FMUL.FTZ R182, R182, R179 ;  /* 0x000000b3b6b67220 */ /* 0x000fe20000410000 */
[----:B--2---:R-:W-:Y:S01]  /*7650*/  FMUL.FTZ R174, R197, R6 ;  /* 0x00000006c5ae7220 */ /* 0x004fe20000410000 */
[C---:B------:R-:W-:Y:S01]  /*7660*/  FFMA.FTZ R172, R169.reuse, R189, R172 ;  /* 0x000000bda9ac7223 */ /* 0x040fe200000100ac */
[----:B------:R-:W-:Y:S01]  /*7670*/  FFMA.FTZ R169, R169, R190, -R185 ;  /* 0x000000bea9a97223 */ /* 0x000fe200000108b9 */
[----:B------:R-:W-:Y:S01]  /*7680*/  FFMA.FTZ R170, R180, R179, -R183 ;  /* 0x000000b3b4aa7223 */ /* 0x000fe200000108b7 */
[----:B------:R-:W-:Y:S01]  /*7690*/  FMUL.FTZ R183, R197, R7 ;  /* 0x00000007c5b77220 */ /* 0x000fe20000410000 */
[----:B------:R-:W-:Y:S01]  /*76a0*/  FADD.FTZ R187, R187, R172 ;  /* 0x000000acbbbb7221 */ /* 0x000fe20000010000 */
[----:B------:R-:W-:Y:S01]  /*76b0*/  FADD.FTZ R169, R188, R169 ;  /* 0x000000a9bca97221 */ /* 0x000fe20000010000 */
[----:B------:R-:W-:Y:S01]  /*76c0*/  FFMA.FTZ R182, R180, R175, R182 ;  /* 0x000000afb4b67223 */ /* 0x000fe200000100b6 */
[----:B---3--:R-:W-:Y:S01]  /*76d0*/  FFMA.FTZ R172, R198, R6, -R183 ;  /* 0x00000006c6ac7223 */ /* 0x008fe200000108b7 */
[C---:B------:R-:W-:Y:S01]  /*76e0*/  FMUL.FTZ R183, R197.reuse, R5 ;  /* 0x00000005c5b77220 */ /* 0x040fe20000410000 */
[C---:B------:R-:W-:Y:S01]  /*76f0*/  FMUL.FTZ R185, R168.reuse, R169 ;  /* 0x000000a9a8b97220 */ /* 0x040fe20000410000 */
[-C--:B------:R-:W-:Y:S01]  /*7700*/  FMUL.FTZ R168, R168, R187.reuse ;  /* 0x000000bba8a87220 */ /* 0x080fe20000410000 */
[-C--:B------:R-:W-:Y:S01]  /*7710*/  FMUL.FTZ R6, R197, R4.reuse ;  /* 0x00000004c5067220 */ /* 0x080fe20000410000 */
[----:B------:R-:W-:Y:S01]  /*7720*/  FFMA.FTZ R4, R198, R4, -R183 ;  /* 0x00000004c6047223 */ /* 0x000fe200000108b7 */
[C---:B------:R-:W-:Y:S01]  /*7730*/  FFMA.FTZ R185, R166.reuse, R187, R185 ;  /* 0x000000bba6b97223 */ /* 0x040fe200000100b9 */
[----:B------:R-:W-:Y:S01]  /*7740*/  FFMA.FTZ R197, R166, R169, -R168 ;  /* 0x000000a9a6c57223 */ /* 0x000fe200000108a8 */
[----:B------:R-:W-:Y:S01]  /*7750*/  FFMA.FTZ R5, R198, R5, R6 ;  /* 0x00000005c6057223 */ /* 0x000fe20000010006 */
[----:B------:R-:W-:Y:S01]  /*7760*/  FADD.FTZ R166, RZ, R182 ;  /* 0x000000b6ffa67221 */ /* 0x000fe20000010000 */
[----:B------:R-:W-:Y:S01]  /*7770*/  FADD.FTZ R183, R184, R185 ;  /* 0x000000b9b8b77221 */ /* 0x000fe20000010000 */
[----:B------:R-:W-:Y:S01]  /*7780*/  FADD.FTZ R185, R186, R197 ;  /* 0x000000c5bab97221 */ /* 0x000fe20000010000 */
[----:B0-----:R-:W-:Y:S01]  /*7790*/  FADD.FTZ R6, R199, R172 ;  /* 0x000000acc7067221 */ /* 0x001fe20000010000 */
[----:B------:R-:W-:Y:S01]  /*77a0*/  FFMA.FTZ R168, R17, R72, R170 ;  /* 0x0000004811a87223 */ /* 0x000fe200000100aa */
[----:B------:R-:W-:Y:S01]  /*77b0*/  FFMA.FTZ R7, R198, R7, R174 ;  /* 0x00000007c6077223 */ /* 0x000fe200000100ae */
[C---:B------:R-:W-:Y:S01]  /*77c0*/  FMUL.FTZ R199, R164.reuse, R183 ;  /* 0x000000b7a4c77220 */ /* 0x040fe20000410000 */
[-C--:B------:R-:W-:Y:S01]  /*77d0*/  FMUL.FTZ R164, R164, R185.reuse ;  /* 0x000000b9a4a47220 */ /* 0x080fe20000410000 */
[C---:B------:R-:W-:Y:S01]  /*77e0*/  FMUL.FTZ R170, R177.reuse, R166 ;  /* 0x000000a6b1aa7220 */ /* 0x040fe20000410000 */
[-C--:B------:R-:W-:Y:S01]  /*77f0*/  FMUL.FTZ R197, R177, R168.reuse ;  /* 0x000000a8b1c57220 */ /* 0x080fe20000410000 */
[----:B-1----:R-:W-:Y:S01]  /*7800*/  FADD.FTZ R7, R200, R7 ;  /* 0x00000007c8077221 */ /* 0x002fe20000010000 */
        /* <DEDUP_REMOVED lines=11> */
[C---:B------:R-:W-:Y:S01]  /*78c0*/  FMUL.FTZ R199, R158.reuse, R197 ;  /* 0x000000c59ec77220 */ /* 0x040fe20000410000 */
[----:B------:R-:W-:Y:S01]  /*78d0*/  FMUL.FTZ R209, R9, R193 ;  /* 0x000000c109d17220 */ /* 0x000fe20000410000 */
[----:B------:R-:W-:Y:S01]  /*78e0*/  FMUL.FTZ R158, R158, R173 ;  /* 0x000000ad9e9e7220 */ /* 0x000fe20000410000 */
[----:B------:R-:W-:Y:S01]  /*78f0*/  FFMA.FTZ R162, R76, -R15, R162 ;  /* 0x8000000f4ca27223 */ /* 0x000fe200000100a2 */
[----:B------:R-:W-:Y:S01]  /*7900*/  FFMA.FTZ R199, R160, R173, R199 ;  /* 0x000000ada0c77223 */ /* 0x000fe200000100c7 */
[-C--:B------:R-:W-:Y:S01]  /*7910*/  FFMA.FTZ R211, R8, R194.reuse, -R209 ;  /* 0x000000c208d37223 */ /* 0x080fe200000108d1 */
[----:B------:R-:W-:Y:S01]  /*7920*/  FMUL.FTZ R194, R95, R194 ;  /* 0x000000c25fc27220 */ /* 0x000fe20000410000 */
[----:B------:R-:W-:Y:S01]  /*7930*/  FFMA.FTZ R162, R78, -R141, R162 ;  /* 0x8000008d4ea27223 */ /* 0x000fe200000100a2 */
[----:B------:R-:W-:Y:S01]  /*7940*/  FADD.FTZ R199, R156, R199 ;  /* 0x000000c79cc77221 */ /* 0x000fe20000010000 */
[----:B------:R-:W-:Y:S01]  /*7950*/  FMUL.FTZ R217, R70, R196 ;  /* 0x000000c446d97220 */ /* 0x000fe20000410000 */
[----:B------:R-:W-:Y:S01]  /*7960*/  FFMA.FTZ R163, R31, -R58, R163 ;  /* 0x8000003a1fa37223 */ /* 0x000fe200000100a3 */
        /* <DEDUP_REMOVED lines=36> */
[----:B------:R-:W-:Y:S01]  /*7bb0*/  FFMA.FTZ R213, R94, -R204, R5 ;  /* 0x800000cc5ed57223 */ /* 0x000fe20000010005 */
[----:B------:R-:W-:Y:S01]  /*7bc0*/  FMUL.FTZ R219, R178, R217 ;  /* 0x000000d9b2db7220 */ /* 0x000fe20000410000 */
[----:B------:R-:W-:Y:S01]  /*7bd0*/  FFMA.FTZ R209, R94, R201, R7 ;  /* 0x000000c95ed17223 */ /* 0x000fe20000010007 */
[----:B------:R-:W-:Y:S01]  /*7be0*/  FFMA.FTZ R7, R20, -R95, R201 ;  /* 0x8000005f14077223 */ /* 0x000fe200000100c9 */
[----:B------:R-:W-:Y:S01]  /*7bf0*/  FMUL.FTZ R201, R116, R135 ;  /* 0x0000008774c97220 */ /* 0x000fe20000410000 */
[----:B------:R-:W-:Y:S01]  /*7c00*/  FMUL.FTZ R215, R9, R150 ;  /* 0x0000009609d77220 */ /* 0x000fe20000410000 */
[----:B------:R-:W-:Y:S01]  /*7c10*/  FFMA.FTZ R142, R29, -R60, R142 ;  /* 0x8000003c1d8e7223 */ /* 0x000fe2000001008e */
[C---:B------:R-:W-:Y:S01]  /*7c20*/  FMUL.FTZ R5, R7.reuse, R4 ;  /* 0x0000000407057220 */ /* 0x040fe20000410000 */
[CC--:B------:R-:W-:Y:S01]  /*7c30*/  FFMA.FTZ R4, R7.reuse, R6.reuse, R110 ;  /* 0x0000000607047223 */ /* 0x0c0fe2000001006e */
[----:B------:R-:W-:Y:S01]  /*7c40*/  FMUL.FTZ R110, R204, R6 ;  /* 0x00000006cc6e7220 */ /* 0x000fe20000410000 */
[----:B------:R-:W-:Y:S01]  /*7c50*/  FMUL.FTZ R6, R116, R134 ;  /* 0x0000008674067220 */ /* 0x000fe20000410000 */
[----:B------:R-:W-:Y:S01]  /*7c60*/  FFMA.FTZ R211, R204, R211, R5 ;  /* 0x000000d3ccd37223 */ /* 0x000fe20000010005 */
[----:B------:R-:W-:Y:S01]  /*7c70*/  FMUL.FTZ R116, R68, R181 ;  /* 0x000000b544747220 */ /* 0x000fe20000410000 */
[----:B------:R-:W-:Y:S01]  /*7c80*/  FFMA.FTZ R5, R7, R194, -R110 ;  /* 0x000000c207057223 */ /* 0x000fe2000001086e */
[C---:B------:R-:W-:Y:S01]  /*7c90*/  FFMA.FTZ R7, R133.reuse, R135, R6 ;  /* 0x0000008785077223 */ /* 0x040fe20000010006 */
[----:B------:R-:W-:Y:S01]  /*7ca0*/  FFMA.FTZ R122, R20, R193, R211 ;  /* 0x000000c1147a7223 */ /* 0x000fe200000100d3 */
[----:B------:R-:W-:Y:S01]  /*7cb0*/  FFMA.FTZ R193, R133, R134, -R201 ;  /* 0x0000008685c17223 */ /* 0x000fe200000108c9 */
[-C--:B------:R-:W-:Y:S01]  /*7cc0*/  FMUL.FTZ R133, R9, R191.reuse ;  /* 0x000000bf09857220 */ /* 0x080fe20000410000 */
[----:B------:R-:W-:Y:S01]  /*7cd0*/  FMUL.FTZ R110, R68, R191 ;  /* 0x000000bf446e7220 */ /* 0x000fe20000410000 */
[----:B------:R-:W-:Y:S01]  /*7ce0*/  FMUL.FTZ R201, R195, R116 ;  /* 0x00000074c3c97220 */ /* 0x000fe20000410000 */
[----:B------:R-:W-:Y:S01]  /*7cf0*/  FADD.FTZ R193, R112, R193 ;  /* 0x000000c170c17221 */ /* 0x000fe20000010000 */
[-C--:B------:R-:W-:Y:S01]  /*7d00*/  FFMA.FTZ R120, R8, R181.reuse, -R133 ;  /* 0x000000b508787223 */ /* 0x080fe20000010885 */
[----:B------:R-:W-:Y:S01]  /*7d10*/  FMUL.FTZ R181, R9, R181 ;  /* 0x000000b509b57220 */ /* 0x000fe20000410000 */
[----:B------:R-:W-:Y:S01]  /*7d20*/  FADD.FTZ R133, R106, R7 ;  /* 0x000000076a857221 */ /* 0x000fe20000010000 */
        /* <DEDUP_REMOVED lines=10> */
[----:B------:R-:W-:Y:S01]  /*7dd0*/  FMUL.FTZ R211, R70, R150 ;  /* 0x0000009646d37220 */ /* 0x000fe20000410000 */
[----:B------:R-:W-:Y:S01]  /*7de0*/  FFMA.FTZ R192, R19, -R70, R192 ;  /* 0x8000004613c07223 */ /* 0x000fe200000100c0 */
[----:B------:R-:W-:Y:S01]  /*7df0*/  FMUL.FTZ R209, R9, R196 ;  /* 0x000000c409d17220 */ /* 0x000fe20000410000 */
[----:B------:R-:W-:Y:S01]  /*7e00*/  FADD.FTZ R201, R124, R201 ;  /* 0x000000c97cc97221 */ /* 0x000fe20000010000 */
[----:B------:R-:W-:Y:S01]  /*7e10*/  FADD.FTZ R181, R114, R181 ;  /* 0x000000b572b57221 */ /* 0x000fe20000010000 */
[-C--:B------:R-:W-:Y:S01]  /*7e20*/  FFMA.FTZ R116, R192, R211.reuse, R219 ;  /* 0x000000d3c0747223 */ /* 0x080fe200000100db */
[----:B------:R-:W-:Y:S01]  /*7e30*/  FADD.FTZ R109, R211, R109 ;  /* 0x0000006dd36d7221 */ /* 0x000fe20000010000 */
        /* <DEDUP_REMOVED lines=9> */
[----:B------:R-:W-:Y:S01]  /*7ed0*/  FADD.FTZ R71, R122, R71 ;  /* 0x000000477a477221 */ /* 0x000fe20000010000 */
[C---:B------:R-:W-:Y:S01]  /*7ee0*/  FMUL.FTZ R122, R85.reuse, R201 ;  /* 0x000000c9557a7220 */ /* 0x040fe20000410000 */
[----:B------:R-:W-:Y:S01]  /*7ef0*/  FADD.FTZ R128, R128, R195 ;  /* 0x000000c380807221 */ /* 0x000fe20000010000 */
[----:B------:R-:W-:Y:S01]  /*7f00*/  FADD.FTZ R195, R126, R211 ;  /* 0x000000d37ec37221 */ /* 0x000fe20000010000 */
[----:B------:R-:W-:Y:S01]  /*7f10*/  FMUL.FTZ R108, R85, R181 ;  /* 0x000000b5556c7220 */ /* 0x000fe20000410000 */
[----:B------:R-:W-:Y:S01]  /*7f20*/  FMUL.FTZ R120, R139, R122 ;  /* 0x0000007a8b787220 */ /* 0x000fe20000410000 */
[C---:B------:R-:W-:Y:S01]  /*7f30*/  FMUL.FTZ R106, R58.reuse, R128 ;  /* 0x000000803a6a7220 */ /* 0x040fe20000410000 */
[----:B------:R-:W-:Y:S01]  /*7f40*/  FMUL.FTZ R112, R58, R195 ;  /* 0x000000c33a707220 */ /* 0x000fe20000410000 */
[----:B------:R-:W-:Y:S01]  /*7f50*/  FMUL.FTZ R126, R60, R193 ;  /* 0x000000c13c7e7220 */ /* 0x000fe20000410000 */
[----:B------:R-:W-:Y:S01]  /*7f60*/  FFMA.FTZ R211, R159, R108, R120 ;  /* 0x0000006c9fd37223 */ /* 0x000fe20000010078 */
[C---:B------:R-:W-:Y:S01]  /*7f70*/  FMUL.FTZ R120, R3.reuse, R106 ;  /* 0x0000006a03787220 */ /* 0x040fe20000410000 */
[----:B------:R-:W-:Y:S01]  /*7f80*/  FMUL.FTZ R118, R3, R112 ;  /* 0x0000007003767220 */ /* 0x000fe20000410000 */
[----:B------:R-:W-:Y:S01]  /*7f90*/  FADD.FTZ R111, R110, R111 ;  /* 0x0000006f6e6f7221 */ /* 0x000fe20000010000 */
[----:B------:R-:W-:Y:S01]  /*7fa0*/  FFMA.FTZ R215, R8, R196, -R215 ;  /* 0x000000c408d77223 */ /* 0x000fe200000108d7 */
        /* <DEDUP_REMOVED lines=113> */
[----:B------:R-:W-:Y:S01]  /*86c0*/  FFMA.FTZ R177, R16, R117, R177 ;  /* 0x0000007510b17223 */ /* 0x000fe200000100b1 */
[----:B------:R-:W-:Y:S01]  /*86d0*/  FMUL.FTZ R7, R117, R2 ;  /* 0x0000000275077220 */ /* 0x000fe20000410000 */
[----:B------:R-:W-:Y:S01]  /*86e0*/  FADD.FTZ R171, RZ, R171 ;  /* 0x000000abffab7221 */ /* 0x000fe20000010000 */
[----:B------:R-:W-:Y:S01]  /*86f0*/  FADD.FTZ R116, R219, R116 ;  /* 0x00000074db747221 */ /* 0x000fe20000010000 */
        /* <DEDUP_REMOVED lines=10> */
[----:B------:R-:W-:Y:S01]  /*87a0*/  FMUL.FTZ R138, R138, R215 ;  /* 0x000000d78a8a7220 */ /* 0x000fe20000410000 */
[----:B------:R-:W-:Y:S01]  /*87b0*/  FADD.FTZ R101, R6, R101 ;  /* 0x0000006506657221 */ /* 0x000fe20000010000 */
[----:B------:R-:W-:Y:S01]  /*87c0*/  FFMA.FTZ R167, R132, R6, R167 ;  /* 0x0000000684a77223 */ /* 0x000fe200000100a7 */
[----:B------:R-:W-:Y:S01]  /*87d0*/  FFMA.FTZ R209, R100, -R166, R209 ;  /* 0x800000a664d17223 */ /* 0x000fe200000100d1 */
[----:B------:R-:W-:Y:S01]  /*87e0*/  FADD.FTZ R116, R116, R179 ;  /* 0x000000b374747221 */ /* 0x000fe20000010000 */
[----:B------:R-:W-:Y:S01]  /*87f0*/  FFMA.FTZ R6, R132, R7, -R177 ;  /* 0x0000000784067223 */ /* 0x000fe200000108b1 */
[----:B------:R-:W-:Y:S01]  /*8800*/  FADD.FTZ R5, R5, R4 ;  /* 0x0000000405057221 */ /* 0x000fe20000010000 */
[----:B------:R-:W-:Y:S01]  /*8810*/  FFMA.FTZ R165, R165, R150, R138 ;  /* 0x00000096a5a57223 */ /* 0x000fe2000001008a */
[----:B------:R-:W-:Y:S01]  /*8820*/  FFMA.FTZ R7, R102, -R171, R209 ;  /* 0x800000ab66077223 */ /* 0x000fe200000100d1 */
[----:B------:R-:W-:Y:S01]  /*8830*/  FADD.FTZ R4, R116, R167 ;  /* 0x000000a774047221 */ /* 0x000fe20000010000 */
[----:B------:R-:W-:Y:S01]  /*8840*/  FADD.FTZ R138, R5, R6 ;  /* 0x00000006058a7221 */ /* 0x000fe20000010000 */
[----:B------:R-:W0:Y:S01]  /*8850*/  SHFL.DOWN PT, R177, R207, 0x1, 0x1f ;  /* 0x08201f00cfb17f89 */ /* 0x000e2200000e0000 */
[----:B------:R-:W-:Y:S01]  /*8860*/  FMUL.FTZ R5, R9, R187 ;  /* 0x000000bb09057220 */ /* 0x000fe20000410000 */
[----:B------:R-:W-:Y:S01]  /*8870*/  FFMA.FTZ R6, R22, R189, R165 ;  /* 0x000000bd16067223 */ /* 0x000fe200000100a5 */
[----:B------:R-:W-:Y:S01]  /*8880*/  FFMA.FTZ R175, R175, R136, R130 ;  /* 0x00000088afaf7223 */ /* 0x000fe20000010082 */
[----:B------:R-:W1:Y:S01]  /*8890*/  SHFL.DOWN PT, R150, R7, 0x1, 0x1f ;  /* 0x08201f0007967f89 */ /* 0x000e6200000e0000 */
[-C--:B------:R-:W-:Y:S01]  /*88a0*/  FFMA.FTZ R114, R8, R169.reuse, -R5 ;  /* 0x000000a908727223 */ /* 0x080fe20000010805 */
[----:B------:R-:W-:Y:S01]  /*88b0*/  FADD.FTZ R83, R6, R83 ;  /* 0x0000005306537221 */ /* 0x000fe20000010000 */
[C---:B------:R-:W-:Y:S01]  /*88c0*/  FMUL.FTZ R169, R9.reuse, R169 ;  /* 0x000000a909a97220 */ /* 0x040fe20000410000 */
[----:B------:R-:W2:Y:S01]  /*88d0*/  SHFL.DOWN PT, R167, R4, 0x1, 0x1f ;  /* 0x08201f0004a77f89 */ /* 0x000ea200000e0000 */
[----:B------:R-:W-:Y:S01]  /*88e0*/  MOV R6, R207 ;  /* 0x000000cf00067202 */ /* 0x000fe20000000f00 */
[----:B------:R-:W-:Y:S01]  /*88f0*/  FADD.FTZ R99, R126, R99 ;  /* 0x000000637e637221 */ /* 0x000fe20000010000 */
[----:B------:R-:W-:Y:S01]  /*8900*/  MOV R5, R138 ;  /* 0x0000008a00057202 */ /* 0x000fe20000000f00 */
[----:B------:R-:W3:Y:S01]  /*8910*/  SHFL.DOWN PT, R146, R138, 0x1, 0x1f ;  /* 0x08201f008a927f89 */ /* 0x000ee200000e0000 */
[----:B------:R-:W-:Y:S01]  /*8920*/  FFMA.FTZ R169, R8, R187, R169 ;  /* 0x000000bb08a97223 */ /* 0x000fe200000100a9 */
[C---:B------:R-:W-:Y:S01]  /*8930*/  FMUL.FTZ R116, R9.reuse, R140 ;  /* 0x0000008c09747220 */ /* 0x040fe20000410000 */
[----:B------:R-:W-:Y:S01]  /*8940*/  FADD.FTZ R131, R124, R131 ;  /* 0x000000837c837221 */ /* 0x000fe20000010000 */
[----:B------:R-:W-:Y:S01]  /*8950*/  FADD.FTZ R129, R14, R129 ;  /* 0x000000810e817221 */ /* 0x000fe20000010000 */
[----:B------:R-:W-:Y:S01]  /*8960*/  FMUL.FTZ R144, R144, R169 ;  /* 0x000000a990907220 */ /* 0x000fe20000410000 */
[-C--:B------:R-:W-:Y:S01]  /*8970*/  FFMA.FTZ R165, R8, R161.reuse, -R116 ;  /* 0x000000a108a57223 */ /* 0x080fe20000010874 */
[----:B------:R-:W-:Y:S01]  /*8980*/  FADD.FTZ R125, R118, R125 ;  /* 0x0000007d767d7221 */ /* 0x000fe20000010000 */
[----:B------:R-:W-:Y:S01]  /*8990*/  FMUL.FTZ R161, R9, R161 ;  /* 0x000000a109a17220 */ /* 0x000fe20000410000 */
[----:B------:R-:W-:Y:S01]  /*89a0*/  FFMA.FTZ R144, R155, R114, R144 ;  /* 0x000000729b907223 */ /* 0x000fe20000010090 */
[C---:B------:R-:W-:Y:S01]  /*89b0*/  FMUL.FTZ R114, R9.reuse, R183 ;  /* 0x000000b709727220 */ /* 0x040fe20000410000 */
[C---:B------:R-:W-:Y:S01]  /*89c0*/  FMUL.FTZ R155, R9.reuse, R12 ;  /* 0x0000000c099b7220 */ /* 0x040fe20000410000 */
[----:B0-----:R-:W-:Y:S01]  /*89d0*/  @!P2 FADD.FTZ R6, R6, R177 ;  /* 0x000000b10606a221 */ /* 0x001fe20000010000 */
[C---:B------:R-:W-:Y:S01]  /*89e0*/  FFMA.FTZ R161, R8.reuse, R140, R161 ;  /* 0x0000008c08a17223 */ /* 0x040fe200000100a1 */
[CC--:B------:R-:W-:Y:S01]  /*89f0*/  FFMA.FTZ R114, R8.reuse, R185.reuse, -R114 ;  /* 0x000000b908727223 */ /* 0x0c0fe20000010872 */
[----:B------:R-:W-:Y:S01]  /*8a00*/  FMUL.FTZ R185, R9, R185 ;  /* 0x000000b909b97220 */ /* 0x000fe20000410000 */
[----:B-1----:R-:W-:Y:S01]  /*8a10*/  @!P2 FADD.FTZ R7, R7, R150 ;  /* 0x000000960707a221 */ /* 0x002fe20000010000 */
[----:B------:R-:W0:Y:S01]  /*8a20*/  SHFL.DOWN PT, R169, R6, 0x2, 0x1f ;  /* 0x08401f0006a97f89 */ /* 0x000e2200000e0000 */
[CC--:B------:R-:W-:Y:S01]  /*8a30*/  FFMA.FTZ R116, R8.reuse, R2.reuse, -R155 ;  /* 0x0000000208747223 */ /* 0x0c0fe2000001089b */
[----:B------:R-:W-:Y:S01]  /*8a40*/  FMUL.FTZ R155, R9, R2 ;  /* 0x00000002099b7220 */ /* 0x000fe20000410000 */
[----:B--2---:R-:W-:Y:S01]  /*8a50*/  @!P2 FADD.FTZ R4, R167, R4 ;  /* 0x00000004a704a221 */ /* 0x004fe20000010000 */
[----:B------:R-:W1:Y:S01]  /*8a60*/  SHFL.DOWN PT, R130, R7, 0x2, 0x1f ;  /* 0x08401f0007827f89 */ /* 0x000e6200000e0000 */
[C---:B------:R-:W-:Y:S01]  /*8a70*/  FFMA.FTZ R2, R8.reuse, R183, R185 ;  /* 0x000000b708027223 */ /* 0x040fe200000100b9 */
[----:B------:R-:W-:Y:S01]  /*8a80*/  FFMA.FTZ R155, R8, R12, R155 ;  /* 0x0000000c089b7223 */ /* 0x000fe2000001009b */
[----:B---3--:R-:W-:Y:S01]  /*8a90*/  @!P2 FADD.FTZ R5, R5, R146 ;  /* 0x000000920505a221 */ /* 0x008fe20000010000 */
[----:B------:R-:W2:Y:S01]  /*8aa0*/  SHFL.DOWN PT, R167, R4, 0x2, 0x1f ;  /* 0x08401f0004a77f89 */ /* 0x000ea200000e0000 */
[----:B------:R-:W-:Y:S01]  /*8ab0*/  ISETP.GT.AND P2, PT, R49, 0x1d, PT ;  /* 0x0000001d3100780c */ /* 0x000fe20003f44270 */
[----:B------:R-:W-:Y:S01]  /*8ac0*/  FMUL.FTZ R2, R157, R2 ;  /* 0x000000029d027220 */ /* 0x000fe20000410000 */
[----:B------:R-:W-:Y:S01]  /*8ad0*/  FMUL.FTZ R132, R132, R155 ;  /* 0x0000009b84847220 */ /* 0x000fe20000410000 */
[----:B------:R-:W3:Y:S01]  /*8ae0*/  SHFL.DOWN PT, R126, R5, 0x2, 0x1f ;  /* 0x08401f00057e7f89 */ /* 0x000ee200000e0000 */
[----:B------:R-:W-:Y:S01]  /*8af0*/  FMUL.FTZ R161, R168, R161 ;  /* 0x000000a1a8a17220 */ /* 0x000fe20000410000 */
[----:B------:R-:W-:Y:S01]  /*8b00*/  FFMA.FTZ R155, R13, R114, R2 ;  /* 0x000000720d9b7223 */ /* 0x000fe20000010002 */
[----:B------:R-:W-:Y:S01]  /*8b10*/  FMUL.FTZ R13, R9, R173 ;  /* 0x000000ad090d7220 */ /* 0x000fe20000410000 */
[----:B------:R-:W-:Y:S01]  /*8b20*/  FFMA.FTZ R171, R171, R116, R132 ;  /* 0x00000074abab7223 */ /* 0x000fe20000010084 */
[----:B------:R-:W-:Y:S01]  /*8b30*/  FADD.FTZ R115, R112, R115 ;  /* 0x0000007370737221 */ /* 0x000fe20000010000 */
[----:B------:R-:W-:Y:S01]  /*8b40*/  FFMA.FTZ R114, R24, R183, R155 ;  /* 0x000000b718727223 */ /* 0x000fe2000001009b */
[-C--:B------:R-:W-:Y:S01]  /*8b50*/  FFMA.FTZ R2, R8, R197.reuse, -R13 ;  /* 0x000000c508027223 */ /* 0x080fe2000001080d */
[C---:B------:R-:W-:Y:S01]  /*8b60*/  FMUL.FTZ R197, R9.reuse, R197 ;  /* 0x000000c509c57220 */ /* 0x040fe20000410000 */
[C---:B------:R-:W-:Y:S01]  /*8b70*/  FMUL.FTZ R13, R9.reuse, R203 ;  /* 0x000000cb090d7220 */ /* 0x040fe20000410000 */
[----:B------:R-:W-:Y:S01]  /*8b80*/  FFMA.FTZ R116, R16, R12, R171 ;  /* 0x0000000c10747223 */ /* 0x000fe200000100ab */
[----:B------:R-:W-:Y:S01]  /*8b90*/  FMUL.FTZ R12, R9, R199 ;  /* 0x000000c7090c7220 */ /* 0x000fe20000410000 */
[----:B0-----:R-:W-:Y:S01]  /*8ba0*/  @!P2 FADD.FTZ R6, R6, R169 ;  /* 0x000000a90606a221 */ /* 0x001fe20000010000 */
[----:B------:R-:W-:Y:S01]  /*8bb0*/  FFMA.FTZ R197, R8, R173, R197 ;  /* 0x000000ad08c57223 */ /* 0x000fe200000100c5 */
[----:B------:R-:W-:Y:S01]  /*8bc0*/  FADD.FTZ R59, R116, R59 ;  /* 0x0000003b743b7221 */ /* 0x000fe20000010000 */
[----:B------:R-:W-:Y:S01]  /*8bd0*/  FFMA.FTZ R12, R8, R203, -R12 ;  /* 0x000000cb080c7223 */ /* 0x000fe2000001080c */
[----:B-1----:R-:W-:Y:S01]  /*8be0*/  @!P2 FADD.FTZ R7, R7, R130 ;  /* 0x000000820707a221 */ /* 0x002fe20000010000 */
[----:B------:R-:W0:Y:S01]  /*8bf0*/  SHFL.DOWN PT, R157, R6, 0x4, 0x1f ;  /* 0x08801f00069d7f89 */ /* 0x000e2200000e0000 */
[----:B------:R-:W-:Y:S01]  /*8c00*/  FMUL.FTZ R120, R120, R197 ;  /* 0x000000c578787220 */ /* 0x000fe20000410000 */
[----:B------:R-:W-:Y:S01]  /*8c10*/  FFMA.FTZ R166, R166, R165, R161 ;  /* 0x000000a5a6a67223 */ /* 0x000fe200000100a1 */
        /* <DEDUP_REMOVED lines=19> */
[----:B------:R-:W-:Y:S01]  /*8d50*/  FMUL.FTZ R137, R9, R135 ;  /* 0x0000008709897220 */ /* 0x000fe20000410000 */
[----:B------:R-:W-:Y:S01]  /*8d60*/  FFMA.FTZ R120, R25, R173, R120 ;  /* 0x000000ad19787223 */ /* 0x000fe20000010078 */
        /* <DEDUP_REMOVED lines=34> */
[----:B------:R-:W-:-:S02]  /*8f90*/  FMUL.FTZ R135, R9, R201 ;  /* 0x000000c909877220 */ /* 0x000fc40000410000 */
        /* <DEDUP_REMOVED lines=14> */
.L_x_12453:
[----:B------:R-:W-:Y:S05]  /*9080*/  BSYNC.RECONVERGENT B0 ;  /* 0x0000000000007941 */ /* 0x000fea0003800200 */
.L_x_12452:
        /* <DEDUP_REMOVED lines=35> */
.L_x_12455:
[----:B------:R-:W-:Y:S05]  /*92c0*/  BSYNC.RECONVERGENT B0 ;  /* 0x0000000000007941 */ /* 0x000fea0003800200 */
.L_x_12454:
[----:B------:R-:W-:-:S04]  /*92d0*/  IADD3 R104, PT, PT, R104, 0x1, RZ ;  /* 0x0000000168687810 */ /* 0x000fc80007ffe0ff */
[----:B------:R-:W-:-:S13]  /*92e0*/  ISETP.GE.AND P2, PT, R104, UR37, PT ;  /* 0x0000002568007c0c */ /* 0x000fda000bf46270 */
[----:B------:R-:W-:Y:S05]  /*92f0*/  @!P2 BRA `(.L_x_12456) ;  /* 0xffffffac0068a947 */ /* 0x000fea000383ffff */
.L_x_12438:
[----:B------:R-:W-:Y:S01]  /*9300*/  BAR.SYNC.DEFER_BLOCKING 0x0 ;  /* 0x0000000000007b1d */ /* 0x000fe20000010000 */
[----:B------:R-:W-:Y:S01]  /*9310*/  MOV R3, UR16 ;  /* 0x0000001000037c02 */ /* 0x000fe20008000f00 */
[----:B------:R-:W-:Y:S01]  /*9320*/  UIADD3 UR27, UP0, UPT, UR27, -0x800, URZ ;  /* 0xfffff8001b1b7890 */ /* 0x000fe2000ff1e0ff */
[----:B------:R-:W-:Y:S01]  /*9330*/  SHF.L.U32 R2, R50, 0x4, RZ ;  /* 0x0000000432027819 */ /* 0x000fe200000006ff */
[----:B------:R-:W-:Y:S02]  /*9340*/  UIADD3 UR22, UP1, UPT, UR22, -0x800, URZ ;  /* 0xfffff80016167890 */ /* 0x000fe4000ff3e0ff */
[----:B------:R-:W2:Y:S01]  /*9350*/  LDCU.64 UR14, c[0x0][0x4f8] ;  /* 0x00009f00ff0e77ac */ /* 0x000ea20008000a00 */
[----:B------:R-:W-:Y:S01]  /*9360*/  LOP3.LUT R17, R2, 0x3e00, RZ, 0xc0, !PT ;  /* 0x00003e0002117812 */ /* 0x000fe200078ec0ff */
[----:B------:R-:W3:Y:S03]  /*9370*/  LDCU.64 UR18, c[0x0][0x500] ;  /* 0x0000a000ff1277ac */ /* 0x000ee60008000a00 */
[----:B------:R-:W-:Y:S01]  /*9380*/  LOP3.LUT R17, R17, 0x1f, R50, 0xf8, !PT ;  /* 0x0000001f11117812 */ /* 0x000fe200078ef832 */
[----:B------:R-:W-:-:S03]  /*9390*/  UMOV UR7, URZ ;  /* 0x000000ff00077c82 */ /* 0x000fc60008000000 */
[C---:B------:R-:W-:Y:S01]  /*93a0*/  LOP3.LUT R89, R17.reuse, 0x20, RZ, 0xfc, !PT ;  /* 0x0000002011597812 */ /* 0x040fe200078efcff */
[----:B------:R-:W-:Y:S01]  /*93b0*/  UIADD3.X UR26, UPT, UPT, UR26, -0x1, URZ, UP0, !UPT ;  /* 0xffffffff1a1a7890 */ /* 0x000fe200087fe4ff */
[C---:B------:R-:W-:Y:S01]  /*93c0*/  LOP3.LUT R91, R17.reuse, 0x40, RZ, 0xfc, !PT ;  /* 0x00000040115b7812 */ /* 0x040fe200078efcff */
[----:B------:R-:W-:Y:S01]  /*93d0*/  UISETP.GT.AND UP0, UPT, UR21, 0x1, UPT ;  /* 0x000000011500788c */ /* 0x000fe2000bf04270 */
[C---:B------:R-:W-:Y:S01]  /*93e0*/  LOP3.LUT R93, R17.reuse, 0x60, RZ, 0xfc, !PT ;  /* 0x00000060115d7812 */ /* 0x040fe200078efcff */
[----:B------:R-:W-:Y:S01]  /*93f0*/  UIADD3 UR24, UP2, UPT, UR24, -0x800, URZ ;  /* 0xfffff80018187890 */ /* 0x000fe2000ff5e0ff */
[C---:B------:R-:W-:Y:S01]  /*9400*/  LOP3.LUT R95, R17.reuse, 0x80, RZ, 0xfc, !PT ;  /* 0x00000080115f7812 */ /* 0x040fe200078efcff */
[----:B------:R-:W-:Y:S01]  /*9410*/  UIADD3.X UR23, UPT, UPT, UR23, -0x1, URZ, UP1, !UPT ;  /* 0xffffffff17177890 */ /* 0x000fe20008ffe4ff */
[C---:B------:R-:W-:Y:S01]  /*9420*/  LOP3.LUT R97, R17.reuse, 0xa0, RZ, 0xfc, !PT ;  /* 0x000000a011617812 */ /* 0x040fe200078efcff */
[----:B------:R-:W-:Y:S01]  /*9430*/  STS [R32], R119 ;  /* 0x0000007720007388 */ /* 0x000fe20000000800 */
[----:B--2---:R-:W-:Y:S01]  /*9440*/  UIMAD.WIDE.U32 UR12, UR32, UR14, UR6 ;  /* 0x0000000e200c72a5 */ /* 0x004fe2000f8e0006 */
[----:B------:R-:W-:Y:S01]  /*9450*/  LOP3.LUT R117, R17, 0x1e0, RZ, 0xfc, !PT ;  /* 0x000001e011757812 */ /* 0x000fe200078efcff */
[----:B------:R-:W-:Y:S01]  /*9460*/  UIADD3.X UR25, UPT, UPT, UR25, -0x1, URZ, UP2, !UPT ;  /* 0xffffffff19197890 */ /* 0x000fe200097fe4ff */
[----:B------:R-:W-:Y:S01]  /*9470*/  STS [R32+0x4], R121 ;  /* 0x0000047920007388 */ /* 0x000fe20000000800 */
[----:B------:R-:W-:Y:S01]  /*9480*/  UIMAD UR13, UR32, UR15, UR13 ;  /* 0x0000000f200d72a4 */ /* 0x000fe2000f8e020d */
[----:B------:R-:W2:Y:S02]  /*9490*/  LDCU.64 UR14, c[0x0][0x550] ;  /* 0x0000aa00ff0e77ac */ /* 0x000ea40008000a00 */
[----:B------:R-:W-:Y:S01]  /*94a0*/  STS [R32+0x8], R123 ;  /* 0x0000087b20007388 */ /* 0x000fe20000000800 */
[----:B---3--:R-:W-:-:S03]  /*94b0*/  UIMAD.WIDE.U32 UR12, UR8, UR18, UR12 ;  /* 0x00000012080c72a5 */ /* 0x008fc6000f8e000c */
[----:B------:R3:W-:Y:S01]  /*94c0*/  STS [R32+0xc], R115 ;  /* 0x00000c7320007388 */ /* 0x0007e20000000800 */
[----:B------:R-:W-:-:S03]  /*94d0*/  UIMAD UR13, UR8, UR19, UR13 ;  /* 0x00000013080d72a4 */ /* 0x000fc6000f8e020d */
[----:B------:R-:W-:Y:S04]  /*94e0*/  STS [R32+0x10], R125 ;  /* 0x0000107d20007388 */ /* 0x000fe80000000800 */
[----:B------:R-:W-:Y:S01]  /*94f0*/  STS [R32+0x14], R129 ;  /* 0x0000148120007388 */ /* 0x000fe20000000800 */
[----:B---3--:R-:W-:-:S03]  /*9500*/  LOP3.LUT R115, R17, 0x1c0, RZ, 0xfc, !PT ;  /* 0x000001c011737812 */ /* 0x008fc600078efcff */
[----:B------:R-:W-:Y:S04]  /*9510*/  STS [R32+0x18], R127 ;  /* 0x0000187f20007388 */ /* 0x000fe80000000800 */
[----:B------:R-:W-:Y:S04]  /*9520*/  STS [R32+0x1c], R131 ;  /* 0x00001c8320007388 */ /* 0x000fe80000000800 */
[----:B------:R3:W-:Y:S04]  /*9530*/  STS [R32+0x20], R99 ;  /* 0x0000206320007388 */ /* 0x0007e80000000800 */
[----:B------:R5:W-:Y:S04]  /*9540*/  STS [R32+0x24], R107 ;  /* 0x0000246b20007388 */ /* 0x000be80000000800 */
[----:B------:R0:W-:Y:S01]  /*9550*/  STS [R32+0x28], R111 ;  /* 0x0000286f20007388 */ /* 0x0001e20000000800 */
[----:B---3--:R-:W-:-:S03]  /*9560*/  LOP3.LUT R99, R17, 0xc0, RZ, 0xfc, !PT ;  /* 0x000000c011637812 */ /* 0x008fc600078efcff */
[----:B------:R3:W-:Y:S01]  /*9570*/  STS [R32+0x2c], R113 ;  /* 0x00002c7120007388 */ /* 0x0007e20000000800 */
[----:B-----5:R-:W-:-:S03]  /*9580*/  LOP3.LUT R107, R17, 0x140, RZ, 0xfc, !PT ;  /* 0x00000140116b7812 */ /* 0x020fc600078efcff */
[----:B------:R5:W-:Y:S01]  /*9590*/  STS [R32+0x30], R109 ;  /* 0x0000306d20007388 */ /* 0x000be20000000800 */
[----:B0-----:R-:W-:-:S03]  /*95a0*/  LOP3.LUT R111, R17, 0x180, RZ, 0xfc, !PT ;  /* 0x00000180116f7812 */ /* 0x001fc600078efcff */
[----:B------:R-:W-:Y:S01]  /*95b0*/  STS [R32+0x34], R105 ;  /* 0x0000346920007388 */ /* 0x000fe20000000800 */
[----:B---3--:R-:W-:-:S03]  /*95c0*/  LOP3.LUT R113, R17, 0x1a0, RZ, 0xfc, !PT ;  /* 0x000001a011717812 */ /* 0x008fc600078efcff */
[----:B------:R0:W-:Y:S01]  /*95d0*/  STS [R32+0x38], R103 ;  /* 0x0000386720007388 */ /* 0x0001e20000000800 */
[----:B-----5:R-:W-:-:S03]  /*95e0*/  LOP3.LUT R109, R17, 0x160, RZ, 0xfc, !PT ;  /* 0x00000160116d7812 */ /* 0x020fc600078efcff */
[----:B------:R3:W-:Y:S01]  /*95f0*/  STS [R32+0x3c], R101 ;  /* 0x00003c6520007388 */ /* 0x0007e20000000800 */
[----:B------:R-:W-:-:S03]  /*9600*/  NOP ;  /* 0x0000000000007918 */ /* 0x000fc60000000000 */
[----:B-1----:R-:W-:Y:S01]  /*9610*/  LDS R5, [R48] ;  /* 0x0000000030057984 */ /* 0x002fe20000000800 */
[C---:B0-----:R-:W-:Y:S02]  /*9620*/  LOP3.LUT R103, R17.reuse, 0x100, RZ, 0xfc, !PT ;  /* 0x0000010011677812 */ /* 0x041fe400078efcff */
[C---:B---3--:R-:W-:Y:S01]  /*9630*/  LOP3.LUT R101, R17.reuse, 0xe0, RZ, 0xfc, !PT ;  /* 0x000000e011657812 */ /* 0x048fe200078efcff */
[----:B------:R-:W-:Y:S01]  /*9640*/  LDS R7, [R47+0x80] ;  /* 0x000080002f077984 */ /* 0x000fe20000000800 */
[----:B------:R-:W-:-:S03]  /*9650*/  LOP3.LUT R105, R17, 0x120, RZ, 0xfc, !PT ;  /* 0x0000012011697812 */ /* 0x000fc600078efcff */
        /* <DEDUP_REMOVED lines=19> */
[----:B--2---:R-:W-:-:S04]  /*9790*/  LEA R2, P5, R3, UR14, 0x2 ;  /* 0x0000000e03027c11 */ /* 0x004fc8000f8a10ff */
[----:B------:R-:W-:Y:S01]  /*97a0*/  LEA.HI.X R3, R3, UR15, R4, 0x2, P5 ;  /* 0x0000000f03037c11 */ /* 0x000fe2000a8f1404 */
[----:B------:R-:W1:Y:S01]  /*97b0*/  LDCU.64 UR14, c[0x0][0x520] ;  /* 0x0000a400ff0e77ac */ /* 0x000e620008000a00 */
[----:B------:R-:W2:Y:S01]  /*97c0*/  LDS R0, [UR17+0x840] ;  /* 0x00084011ff007984 */ /* 0x000ea20008000800 */
[----:B0-----:R-:W-:-:S04]  /*97d0*/  UIMAD.WIDE.U32 UR6, UR32, UR12, UR6 ;  /* 0x0000000c200672a5 */ /* 0x001fc8000f8e0006 */
[----:B------:R-:W-:Y:S01]  /*97e0*/  UIMAD UR7, UR32, UR13, UR7 ;  /* 0x0000000d200772a4 */ /* 0x000fe2000f8e0207 */
[----:B------:R-:W0:Y:S03]  /*97f0*/  LDCU.64 UR12, c[0x0][0x560] ;  /* 0x0000ac00ff0c77ac */ /* 0x000e260008000a00 */
[----:B-1----:R-:W-:-:S04]  /*9800*/  UIMAD.WIDE.U32 UR6, UR8, UR14, UR6 ;  /* 0x0000000e080672a5 */ /* 0x002fc8000f8e0006 */
[----:B------:R-:W-:Y:S01]  /*9810*/  UIMAD UR7, UR8, UR15, UR7 ;  /* 0x0000000f080772a4 */ /* 0x000fe2000f8e0207 */
[-C--:B--2---:R-:W-:Y:S02]  /*9820*/  ISETP.GE.AND P0, PT, R17, R0.reuse, PT ;  /* 0x000000001100720c */ /* 0x084fe40003f06270 */
        /* <DEDUP_REMOVED lines=32> */
[----:B-1----:R-:W-:-:S02]  /*9a30*/  MOV R2, UR16 ;  /* 0x0000001000027c02 */ /* 0x002fc40008000f00 */
[----:B------:R-:W-:Y:S01]  /*9a40*/  IADD3 R3, P0, PT, R17, UR6, RZ ;  /* 0x0000000611037c10 */ /* 0x000fe2000ff1e0ff */
[----:B------:R-:W-:-:S03]  /*9a50*/  UIADD3 UR6, UPT, UPT, UR21, -0x1, URZ ;  /* 0xffffffff15067890 */ /* 0x000fc6000fffe0ff */
[----:B------:R-:W-:-:S04]  /*9a60*/  IADD3.X R4, PT, PT, RZ, UR7, RZ, P0, !PT ;  /* 0x00000007ff047c10 */ /* 0x000fc800087fe4ff */
[----:B------:R-:W-:Y:S01]  /*9a70*/  UMOV UR21, UR6 ;  /* 0x0000000600157c82 */ /* 0x000fe20008000000 */
[----:B------:R1:W-:Y:S04]  /*9a80*/  STS [R32], R56 ;  /* 0x0000003820007388 */ /* 0x0003e80000000800 */
[----:B------:R-:W-:Y:S04]  /*9a90*/  STS [R32+0x4], R65 ;  /* 0x0000044120007388 */ /* 0x000fe80000000800 */
[----:B------:R-:W-:Y:S01]  /*9aa0*/  STS [R32+0x8], R63 ;  /* 0x0000083f20007388 */ /* 0x000fe20000000800 */
[----:B-1----:R-:W-:-:S03]  /*9ab0*/  FADD.FTZ R56, R56, R51 ;  /* 0x0000003338387221 */ /* 0x002fc60000010000 */
        /* <DEDUP_REMOVED lines=83> */
.L_x_12436:
        /* <DEDUP_REMOVED lines=33> */
.L_x_12459:
[----:B------:R-:W-:Y:S05]  /*a200*/  BSYNC.RECONVERGENT B0 ;  /* 0x0000000000007941 */ /* 0x000fea0003800200 */
.L_x_12458:
        /* <DEDUP_REMOVED lines=31> */
.L_x_12461:
[----:B------:R-:W-:Y:S05]  /*a400*/  BSYNC.RECONVERGENT B0 ;  /* 0x0000000000007941 */ /* 0x000fea0003800200 */
.L_x_12460:
[----:B------:R-:W-:Y:S05]  /*a410*/  @P0 EXIT ;  /* 0x000000000000094d */ /* 0x000fea0003800000 */
[----:B------:R-:W3:Y:S01]  /*a420*/  S2UR UR21, SR_CgaCtaId ;  /* 0x00000000001579c3 */ /* 0x000ee20000008800 */
[----:B------:R-:W0:Y:S01]  /*a430*/  LDCU.64 UR14, c[0x0][0x4e8] ;  /* 0x00009d00ff0e77ac */ /* 0x000e220008000a00 */
[----:B------:R-:W-:Y:S01]  /*a440*/  BSSY.RECONVERGENT B0, `(.L_x_12462) ;  /* 0x0000054000007945 */ /* 0x000fe20003800200 */
[----:B------:R-:W1:Y:S01]  /*a450*/  LDCU.64 UR16, c[0x0][0x4c8] ;  /* 0x00009900ff1077ac */ /* 0x000e620008000a00 */
[----:B------:R-:W2:Y:S01]  /*a460*/  LDCU.64 UR18, c[0x0][0x4a8] ;  /* 0x00009500ff1277ac */ /* 0x000ea20008000a00 */
[----:B------:R-:W2:Y:S01]  /*a470*/  LDCU UR22, c[0x0][0x360] ;  /* 0x00006c00ff1677ac */ /* 0x000ea20008000800 */
[----:B------:R-:W2:Y:S01]  /*a480*/  LDCU.64 UR38, c[0x0][0x3e0] ;  /* 0x00007c00ff2677ac */ /* 0x000ea20008000a00 */
[----:B0-----:R-:W-:Y:S02]  /*a490*/  UIMAD.WIDE.U32 UR4, UR8, UR14, URZ ;  /* 0x0000000e080472a5 */ /* 0x001fe4000f8e00ff */
[----:B-1----:R-:W-:Y:S02]  /*a4a0*/  UIMAD.WIDE.U32 UR6, UR8, UR16, URZ ;  /* 0x00000010080672a5 */ /* 0x002fe4000f8e00ff */
[----:B------:R-:W-:-:S02]  /*a4b0*/  UIMAD UR15, UR8, UR15, UR5 ;  /* 0x0000000f080f72a4 */ /* 0x000fc4000f8e0205 */
[----:B--2---:R-:W-:Y:S01]  /*a4c0*/  UIMAD.WIDE.U32 UR12, UR8, UR18, URZ ;  /* 0x00000012080c72a5 */ /* 0x004fe2000f8e00ff */
[----:B------:R-:W-:Y:S01]  /*a4d0*/  UMOV UR16, 0x400 ;  /* 0x0000040000107882 */ /* 0x000fe20000000000 */
[----:B------:R-:W-:Y:S01]  /*a4e0*/  UIMAD UR14, UR8, UR17, UR7 ;  /* 0x00000011080e72a4 */ /* 0x000fe2000f8e0207 */
[----:B------:R-:W0:Y:S01]  /*a4f0*/  LDCU.64 UR40, c[0x0][0x3c0] ;  /* 0x00007800ff2877ac */ /* 0x000e220008000a00 */
[----:B------:R-:W1:Y:S01]  /*a500*/  LDCU.64 UR30, c[0x0][0x4b0] ;  /* 0x00009600ff1e77ac */ /* 0x000e620008000a00 */
[----:B------:R-:W2:Y:S01]  /*a510*/  LDCU.64 UR32, c[0x0][0x4d0] ;  /* 0x00009a00ff2077ac */ /* 0x000ea20008000a00 */
[----:B------:R-:W0:Y:S01]  /*a520*/  LDCU.64 UR34, c[0x0][0x4f0] ;  /* 0x00009e00ff2277ac */ /* 0x000e220008000a00 */
[----:B------:R-:W0:Y:S01]  /*a530*/  LDCU.64 UR36, c[0x0][0x540] ;  /* 0x0000a800ff2477ac */ /* 0x000e220008000a00 */
[----:B------:R-:W0:Y:S01]  /*a540*/  LDCU.128 UR24, c[0x0][0x530] ;  /* 0x0000a600ff1877ac */ /* 0x000e220008000c00 */
[----:B------:R-:W-:Y:S02]  /*a550*/  UIMAD UR8, UR8, UR19, UR13 ;  /* 0x00000013080872a4 */ /* 0x000fe4000f8e020d */
[----:B---3--:R-:W-:-:S12]  /*a560*/  ULEA UR16, UR21, UR16, 0x18 ;  /* 0x0000001015107291 */ /* 0x008fd8000f8ec0ff */
.L_x_12463:
[C---:B------:R-:W-:Y:S01]  /*a570*/  LEA R0, R11.reuse, UR16, 0x3 ;  /* 0x000000100b007c11 */ /* 0x040fe2000f8e18ff */
[C---:B---3--:R-:W-:Y:S01]  /*a580*/  IMAD.WIDE.U32 R6, R11.reuse, UR38, RZ ;  /* 0x000000260b067c25 */ /* 0x048fe2000f8e00ff */
[----:B------:R-:W-:Y:S02]  /*a590*/  MOV R2, UR12 ;  /* 0x0000000c00027c02 */ /* 0x000fe40008000f00 */
[----:B------:R-:W-:Y:S01]  /*a5a0*/  SHF.R.S32.HI R10, RZ, 0x1f, R11 ;  /* 0x0000001fff0a7819 */ /* 0x000fe2000001140b */
[----:B------:R-:W3:Y:S01]  /*a5b0*/  LDS.64 R12, [R0+0x2da0] ;  /* 0x002da000000c7984 */ /* 0x000ee20000000a00 */
        /* <DEDUP_REMOVED lines=15> */
[----:B---3--:R-:W-:Y:S04]  /*a6b0*/  REDG.E.ADD.F32.FTZ.RN.STRONG.GPU desc[UR28][R2.64], R12 ;  /* 0x0000000c020079a6 */ /* 0x008fe8000c12f31c */
[----:B------:R0:W-:Y:S04]  /*a6c0*/  REDG.E.ADD.F32.FTZ.RN.STRONG.GPU desc[UR28][R2.64+0x4], R13 ;  /* 0x0000040d020079a6 */ /* 0x0001e8000c12f31c */
[----:B------:R3:W1:Y:S01]  /*a6d0*/  LDG.E.64 R16, desc[UR28][R8.64] ;  /* 0x0000001c08107981 */ /* 0x000662000c1e1b00 */
[----:B------:R-:W-:Y:S01]  /*a6e0*/  MOV R6, UR6 ;  /* 0x0000000600067c02 */ /* 0x000fe20008000f00 */
[C---:B--2---:R-:W-:Y:S01]  /*a6f0*/  IMAD R18, R10.reuse, UR32, RZ ;  /* 0x000000200a127c24 */ /* 0x044fe2000f8e02ff */
[----:B------:R-:W-:Y:S01]  /*a700*/  MOV R5, UR14 ;  /* 0x0000000e00057c02 */ /* 0x000fe20008000f00 */
[----:B------:R-:W-:Y:S01]  /*a710*/  IMAD R20, R10, UR40, RZ ;  /* 0x000000280a147c24 */ /* 0x000fe2000f8e02ff */
[----:B------:R-:W-:Y:S01]  /*a720*/  MOV R4, R6 ;  /* 0x0000000600047202 */ /* 0x000fe20000000f00 */
[C---:B------:R-:W-:Y:S01]  /*a730*/  IMAD R19, R11.reuse, UR33, R18 ;  /* 0x000000210b137c24 */ /* 0x040fe2000f8e0212 */
[----:B------:R-:W-:Y:S01]  /*a740*/  MOV R7, UR7 ;  /* 0x0000000700077c02 */ /* 0x000fe20008000f00 */
[----:B------:R-:W-:-:S04]  /*a750*/  IMAD.WIDE.U32 R6, R11, UR40, RZ ;  /* 0x000000280b067c25 */ /* 0x000fc8000f8e00ff */
[----:B------:R-:W-:Y:S01]  /*a760*/  IMAD.WIDE.U32 R4, R11, UR32, R4 ;  /* 0x000000200b047c25 */ /* 0x000fe2000f8e0004 */
[----:B---3--:R-:W-:-:S03]  /*a770*/  LEA R8, P1, R6, UR11, 0x3 ;  /* 0x0000000b06087c11 */ /* 0x008fc6000f8218ff */
        /* <DEDUP_REMOVED lines=33> */
.L_x_12462:
[----:B------:R-:W-:Y:S05]  /*a990*/  EXIT ;  /* 0x000000000000794d */ /* 0x000fea0003800000 */
.L_x_12464:
        /* <DEDUP_REMOVED lines=14> */
.L_x_18721:


//--------------------- .text._Z25selective_scan_bwd_kernelI32Selective_Scan_bwd_kernel_traitsILi32ELi16ELb0ELb0ELb0ELb1ELb0EfN3c107complexIfEEEEv12SSMParamsBwd --------------------------
	.section	.text._Z25selective_scan_bwd_kernelI32Selective_Scan_bwd_kernel_traitsILi32ELi16ELb0ELb0ELb0ELb1ELb0EfN3c107complexIfEEEEv12SSMParamsBwd,"ax",@progbits
	.align	128
        .global         _Z25selective_scan_bwd_kernelI32Selective_Scan_bwd_kernel_traitsILi32ELi16ELb0ELb0ELb0ELb1ELb0EfN3c107complexIfEEEEv12SSMParamsBwd
        .type           _Z25selective_scan_bwd_kernelI32Selective_Scan_bwd_kernel_traitsILi32ELi16ELb0ELb0ELb0ELb1ELb0EfN3c107complexIfEEEEv12SSMParamsBwd,@function
        .size           _Z25selective_scan_bwd_kernelI32Selective_Scan_bwd_kernel_traitsILi32ELi16ELb0ELb0ELb0ELb1ELb0EfN3c107complexIfEEEEv12SSMParamsBwd,(.L_x_18722 - _Z25selective_scan_bwd_kernelI32Selective_Scan_bwd_kernel_traitsILi32ELi16ELb0ELb0ELb0ELb1ELb0EfN3c107complexIfEEEEv12SSMParamsBwd)
        .other          _Z25selective_scan_bwd_kernelI32Selective_Scan_bwd_kernel_traitsILi32ELi16ELb0ELb0ELb0ELb1ELb0EfN3c107complexIfEEEEv12SSMParamsBwd,@"STO_CUDA_ENTRY STV_DEFAULT"
_Z25selective_scan_bwd_kernelI32Selective_Scan_bwd_kernel_traitsILi32ELi16ELb0ELb0ELb0ELb1ELb0EfN3c107complexIfEEEEv12SSMParamsBwd:
.text._Z25selective_scan_bwd_kernelI32Selective_Scan_bwd_kernel_traitsILi32ELi16ELb0ELb0ELb0ELb1ELb0EfN3c107complexIfEEEEv12SSMParamsBwd:
        /* <DEDUP_REMOVED lines=39> */
[----:B------:R-:W-:Y:S02]  /*0270*/  USHF.R.S32.HI UR24, URZ, 0x1f, UR9 ;  /* 0x0000001fff187899 */ /* 0x000fe40008011409 */
[----:B------:R-:W-:Y:S02]  /*0280*/  UIMAD UR19, UR8, UR35, UR19 ;  /* 0x00000023081372a4 */ /* 0x000fe4000f8e0213 */
[----:B------:R-:W-:Y:S02]  /*0290*/  UIADD3 UR27, UP3, UPT, UR9, UR18, URZ ;  /* 0x00000012091b7290 */ /* 0x000fe4000ff7e0ff */
[----:B--2---:R-:W-:Y:S02]  /*02a0*/  UISETP.NE.U32.AND UP0, UPT, UR16, URZ, UPT ;  /* 0x000000ff1000728c */ /* 0x004fe4000bf05070 */
[----:B------:R-:W-:Y:S02]  /*02b0*/  UIADD3 UR7, UP1, UPT, UR9, UR6, URZ ;  /* 0x0000000609077290 */ /* 0x000fe4000ff3e0ff */
[----:B------:R-:W-:-:S02]  /*02c0*/  UIADD3.X UR6, UPT, UPT, UR24, UR19, URZ, UP3, !UPT ;  /* 0x0000001318067290 */ /* 0x000fc40009ffe4ff */
[----:B------:R-:W-:Y:S02]  /*02d0*/  UISETP.NE.AND.EX UP0, UPT, UR17, URZ, UPT, UP0 ;  /* 0x000000ff1100728c */ /* 0x000fe4000bf05300 */
[----:B----4-:R-:W-:Y:S02]  /*02e0*/  UIMAD.WIDE.U32 UR18, UR8, UR30, URZ ;  /* 0x0000001e081272a5 */ /* 0x010fe4000f8e00ff */
[----:B-1----:R-:W-:Y:S02]  /*02f0*/  ULEA UR28, UP2, UR7, UR12, 0x2 ;  /* 0x0000000c071c7291 */ /* 0x002fe4000f8410ff */
[----:B------:R-:W-:Y:S02]  /*0300*/  UIADD3.X UR29, UPT, UPT, UR24, UR29, URZ, UP1, !UPT ;  /* 0x0000001d181d7290 */ /* 0x000fe40008ffe4ff */
[----:B------:R-:W-:Y:S02]  /*0310*/  UIMAD.WIDE.U32 UR20, UR25, UR38, URZ ;  /* 0x00000026191472a5 */ /* 0x000fe4000f8e00ff */
[----:B------:R-:W-:Y:S01]  /*0320*/  ULEA.HI.X UR29, UR7, UR13, UR29, 0x2, UP2 ;  /* 0x0000000d071d7291 */ /* 0x000fe200090f141d */
[----:B------:R-:W0:Y:S01]  /*0330*/  LDCU.64 UR10, c[0x0][0x4a0] ;  /* 0x00009400ff0a77ac */ /* 0x000e220008000a00 */
[----:B------:R-:W-:Y:S01]  /*0340*/  UIMAD UR7, UR8, UR31, UR19 ;  /* 0x0000001f080772a4 */ /* 0x000fe2000f8e0213 */
[----:B------:R-:W1:Y:S01]  /*0350*/  @UP0 LDCU UR19, c[0x0][0x384] ;  /* 0x00007080ff1307ac */ /* 0x000e620008000800 */
[----:B------:R-:W2:Y:S01]  /*0360*/  LDCU.64 UR16, c[0x0][0x3b8] ;  /* 0x00007700ff1077ac */ /* 0x000ea20008000a00 */
[----:B------:R-:W-:-:S04]  /*0370*/  UIMAD UR13, UR25, UR39, UR21 ;  /* 0x00000027190d72a4 */ /* 0x000fc8000f8e0215 */
[----:B------:R-:W4:Y:S01]  /*0380*/  @UP0 LDCU UR21, c[0x0][0x38c] ;  /* 0x00007180ff1507ac */ /* 0x000f220008000800 */
[----:B------:R-:W-:Y:S01]  /*0390*/  ULEA UR26, UP4, UR27, UR14, 0x2 ;  /* 0x0000000e1b1a7291 */ /* 0x000fe2000f8810ff */
[----:B------:R-:W3:Y:S01]  /*03a0*/  @UP0 LDCU.64 UR32, c[0x0][0x480] ;  /* 0x00009000ff2007ac */ /* 0x000ee20008000a00 */
[----:B------:R-:W-:Y:S02]  /*03b0*/  UMOV UR12, UR20 ;  /* 0x00000014000c7c82 */ /* 0x000fe40008000000 */
[----:B------:R-:W-:Y:S02]  /*03c0*/  ULEA.HI.X UR27, UR27, UR15, UR6, 0x2, UP4 ;  /* 0x0000000f1b1b7291 */ /* 0x000fe4000a0f1406 */
[----:B------:R-:W-:Y:S02]  /*03d0*/  ULEA UR6, UP1, UR18, UR4, 0x3 ;  /* 0x0000000412067291 */ /* 0x000fe4000f8218ff */
[----:B0-----:R-:W-:Y:S02]  /*03e0*/  UIMAD.WIDE.U32 UR12, UR8, UR10, UR12 ;  /* 0x0000000a080c72a5 */ /* 0x001fe4000f8e000c */
[----:B-1----:R-:W-:-:S02]  /*03f0*/  @UP0 UIMAD UR4, UR25, UR19, UR8 ;  /* 0x00000013190402a4 */ /* 0x002fc4000f8e0208 */
[----:B--2---:R-:W-:Y:S02]  /*0400*/  UIMAD.WIDE.U32 UR14, UR8, UR16, URZ ;  /* 0x00000010080e72a5 */ /* 0x004fe4000f8e00ff */
[----:B------:R-:W-:Y:S02]  /*0410*/  UIMAD UR11, UR8, UR11, UR13 ;  /* 0x0000000b080b72a4 */ /* 0x000fe4000f8e020d */
[----:B------:R-:W-:Y:S02]  /*0420*/  UIADD3 UR12, UP2, UPT, UR9, UR12, URZ ;  /* 0x0000000c090c7290 */ /* 0x000fe4000ff5e0ff */
[----:B------:R-:W-:Y:S01]  /*0430*/  @UP0 UIMAD UR4, UR4, UR36, URZ ;  /* 0x00000024040402a4 */ /* 0x000fe2000f8e02ff */
[----:B------:R-:W0:Y:S01]  /*0440*/  LDCU.64 UR30, c[0x0][0x448] ;  /* 0x00008900ff1e77ac */ /* 0x000e220008000a00 */
[----:B------:R-:W1:Y:S01]  /*0450*/  LDCU.64 UR34, c[0x0][0x528] ;  /* 0x0000a500ff2277ac */ /* 0x000e620008000a00 */
[----:B------:R-:W-:Y:S02]  /*0460*/  UIMAD UR10, UR8, UR17, UR15 ;  /* 0x00000011080a72a4 */ /* 0x000fe4000f8e020f */
[----:B------:R-:W-:-:S02]  /*0470*/  UIADD3.X UR17, UPT, UPT, UR24, UR11, URZ, UP2, !UPT ;  /* 0x0000000b18117290 */ /* 0x000fc400097fe4ff */
[----:B----4-:R-:W-:Y:S02]  /*0480*/  @UP0 UIMAD UR11, UR4, UR21, URZ ;  /* 0x00000015040b02a4 */ /* 0x010fe4000f8e02ff */
[----:B------:R-:W-:Y:S01]  /*0490*/  ULEA.HI.X UR7, UR18, UR5, UR7, 0x3, UP1 ;  /* 0x0000000512077291 */ /* 0x000fe200088f1c07 */
[----:B------:R-:W-:Y:S02]  /*04a0*/  UMOV UR4, URZ ;  /* 0x000000ff00047c82 */ /* 0x000fe40008000000 */
[----:B------:R-:W-:Y:S01]  /*04b0*/  UMOV UR5, URZ ;  /* 0x000000ff00057c82 */ /* 0x000fe20008000000 */
[----:B---3--:R-:W-:Y:S02]  /*04c0*/  @UP0 UIMAD.WIDE UR4, UR11, 0x10, UR32 ;  /* 0x000000100b0408a5 */ /* 0x008fe4000f8e0220 */
[----:B------:R-:W-:Y:S01]  /*04d0*/  UISETP.GE.AND UP0, UPT, UR36, 0x1, UPT ;  /* 0x000000012400788c */ /* 0x000fe2000bf06270 */
[----:B------:R-:W-:Y:S01]  /*04e0*/  HFMA2 R53, -RZ, RZ, 0, 0 ;  /* 0x00000000ff357431 */ /* 0x000fe200000001ff */
[----:B0-----:R-:W-:-:S02]  /*04f0*/  ULEA UR9, UP1, UR14, UR30, 0x3 ;  /* 0x0000001e0e097291 */ /* 0x001fc4000f8218ff */
[----:B-1----:R-:W-:Y:S02]  /*0500*/  ULEA UR16, UP2, UR12, UR34, 0x2 ;  /* 0x000000220c107291 */ /* 0x002fe4000f8410ff */
[----:B------:R-:W-:Y:S02]  /*0510*/  ULEA.HI.X UR10, UR14, UR31, UR10, 0x3, UP1 ;  /* 0x0000001f0e0a7291 */ /* 0x000fe400088f1c0a */
[----:B------:R-:W-:Y:S01]  /*0520*/  ULEA.HI.X UR17, UR12, UR35, UR17, 0x2, UP2 ;  /* 0x000000230c117291 */ /* 0x000fe200090f1411 */
[----:B------:R-:W-:Y:S11]  /*0530*/  BRA.U !UP0, `(.L_x_12465) ;  /* 0x000000a908747547 */ /* 0x000ff6000b800000 */
[----:B------:R-:W0:Y:S01]  /*0540*/  S2R R52, SR_TID.X ;  /* 0x0000000000347919 */ /* 0x000e220000002100 */
[----:B------:R-:W-:Y:S01]  /*0550*/  MOV R53, RZ ;  /* 0x000000ff00357202 */ /* 0x000fe20000000f00 */
[----:B------:R-:W1:Y:S01]  /*0560*/  LDCU UR11, c[0x0][0x394] ;  /* 0x00007280ff0b77ac */ /* 0x000e620008000800 */
[----:B------:R-:W-:Y:S01]  /*0570*/  MOV R54, RZ ;  /* 0x000000ff00367202 */ /* 0x000fe20000000f00 */
[----:B------:R-:W-:Y:S01]  /*0580*/  UMOV UR12, UR28 ;  /* 0x0000001c000c7c82 */ /* 0x000fe20008000000 */
[----:B------:R-:W-:Y:S01]  /*0590*/  UMOV UR13, UR29 ;  /* 0x0000001d000d7c82 */ /* 0x000fe20008000000 */
[----:B------:R-:W-:Y:S01]  /*05a0*/  UMOV UR14, UR26 ;  /* 0x0000001a000e7c82 */ /* 0x000fe20008000000 */
[----:B------:R-:W-:Y:S01]  /*05b0*/  UMOV UR15, UR27 ;  /* 0x0000001b000f7c82 */ /* 0x000fe20008000000 */
[C---:B0-----:R-:W-:Y:S02]  /*05c0*/  SHF.L.U32 R0, R52.reuse, 0x4, RZ ;  /* 0x0000000434007819 */ /* 0x041fe400000006ff */
[----:B------:R-:W-:-:S02]  /*05d0*/  LOP3.LUT R197, R52, 0x1f, RZ, 0xc0, !PT ;  /* 0x0000001f34c57812 */ /* 0x000fc400078ec0ff */
[----:B------:R-:W-:-:S04]  /*05e0*/  LOP3.LUT R3, R0, 0x3e00, RZ, 0xc0, !PT ;  /* 0x00003e0000037812 */ /* 0x000fc800078ec0ff */
[----:B-1----:R-:W-:-:S07]  /*05f0*/  LOP3.LUT R5, R3, 0x1f, R52, 0xf8, !PT ;  /* 0x0000001f03057812 */ /* 0x002fce00078ef834 */
.L_x_12517:
        /* <DEDUP_REMOVED lines=11> */
[----:B------:R-:W-:Y:S02]  /*06b0*/  MOV R17, RZ ;  /* 0x000000ff00117202 */ /* 0x000fe40000000f00 */
[----:B------:R-:W-:Y:S02]  /*06c0*/  CS2R R24, SRZ ;  /* 0x0000000000187805 */ /* 0x000fe4000001ff00 */
[C---:B------:R-:W-:Y:S01]  /*06d0*/  LOP3.LUT R26, R30.reuse, 0x20, RZ, 0xfc, !PT ;  /* 0x000000201e1a7812 */ /* 0x040fe200078efcff */
[----:B------:R-:W-:Y:S01]  /*06e0*/  HFMA2 R32, -RZ, RZ, 0, 0 ;  /* 0x00000000ff207431 */ /* 0x000fe200000001ff */
[----:B------:R-:W-:-:S02]  /*06f0*/  LOP3.LUT R6, R30, 0x80, RZ, 0xfc, !PT ;  /* 0x000000801e067812 */ /* 0x000fc400078efcff */
[----:B------:R-:W-:Y:S01]  /*0700*/  CS2R R28, SRZ ;  /* 0x00000000001c7805 */ /* 0x000fe2000001ff00 */
[----:B0-----:R-:W-:Y:S01]  /*0710*/  UIADD3 UR18, UPT, UPT, -UR18, UR19, URZ ;  /* 0x0000001312127290 */ /* 0x001fe2000fffe1ff */
[C---:B------:R-:W-:Y:S02]  /*0720*/  LOP3.LUT R10, R30.reuse, 0xe0, RZ, 0xfc, !PT ;  /* 0x000000e01e0a7812 */ /* 0x040fe400078efcff */
[----:B------:R-:W-:-:S03]  /*0730*/  LOP3.LUT R0, R30, 0x40, RZ, 0xfc, !PT ;  /* 0x000000401e007812 */ /* 0x000fc600078efcff */
[C---:B------:R-:W-:Y:S01]  /*0740*/  ISETP.GE.AND P1, PT, R5.reuse, UR18, PT ;  /* 0x0000001205007c0c */ /* 0x040fe2000bf26270 */
[----:B------:R-:W-:Y:S01]  /*0750*/  IMAD.WIDE.U32 R4, R5, 0x4, R2 ;  /* 0x0000000405047825 */ /* 0x000fe200078e0002 */
[----:B------:R-:W-:Y:S02]  /*0760*/  ISETP.GE.AND P0, PT, R26, UR18, PT ;  /* 0x000000121a007c0c */ /* 0x000fe4000bf06270 */
[C---:B------:R-:W-:Y:S02]  /*0770*/  SHF.L.U32 R2, R30.reuse, 0x2, RZ ;  /* 0x000000021e027819 */ /* 0x040fe400000006ff */
[----:B------:R-:W-:Y:S02]  /*0780*/  P2R R70, PR, RZ, 0x2 ;  /* 0x00000002ff467803 */ /* 0x000fe40000000000 */
[----:B------:R-:W-:Y:S02]  /*0790*/  LOP3.LUT R3, R30, 0x60, RZ, 0xfc, !PT ;  /* 0x000000601e037812 */ /* 0x000fe400078efcff */
[----:B------:R-:W-:-:S02]  /*07a0*/  P2R R72, PR, RZ, 0x1 ;  /* 0x00000001ff487803 */ /* 0x000fc40000000000 */
[C---:B------:R-:W-:Y:S02]  /*07b0*/  IADD3 R12, P1, PT, R2.reuse, UR14, RZ ;  /* 0x0000000e020c7c10 */ /* 0x040fe4000ff3e0ff */
[----:B------:R-:W-:Y:S02]  /*07c0*/  IADD3 R2, P0, PT, R2, UR16, RZ ;  /* 0x0000001002027c10 */ /* 0x000fe4000ff1e0ff */
[----:B------:R-:W-:Y:S02]  /*07d0*/  ISETP.GE.AND P5, PT, R3, UR18, PT ;  /* 0x0000001203007c0c */ /* 0x000fe4000bfa6270 */
[----:B------:R-:W-:Y:S02]  /*07e0*/  IADD3.X R13, PT, PT, RZ, UR15, RZ, P1, !PT ;  /* 0x0000000fff0d7c10 */ /* 0x000fe40008ffe4ff */
[----:B------:R-:W-:Y:S02]  /*07f0*/  ISETP.NE.AND P1, PT, R70, RZ, PT ;  /* 0x000000ff4600720c */ /* 0x000fe40003f25270 */
[----:B------:R-:W-:-:S02]  /*0800*/  IADD3.X R3, PT, PT, RZ, UR17, RZ, P0, !PT ;  /* 0x00000011ff037c10 */ /* 0x000fc400087fe4ff */
[----:B------:R-:W-:Y:S01]  /*0810*/  ISETP.GE.AND P4, PT, R6, UR18, PT ;  /* 0x0000001206007c0c */ /* 0x000fe2000bf86270 */
[----:B------:R-:W-:Y:S01]  /*0820*/  BAR.SYNC.DEFER_BLOCKING 0x0 ;  /* 0x0000000000007b1d */ /* 0x000fe20000010000 */
[----:B------:R-:W-:Y:S02]  /*0830*/  ISETP.GE.AND P0, PT, R10, UR18, PT ;  /* 0x000000120a007c0c */ /* 0x000fe4000bf06270 */
[C---:B------:R-:W-:Y:S02]  /*0840*/  LOP3.LUT R6, R30.reuse, 0xc0, RZ, 0xfc, !PT ;  /* 0x000000c01e067812 */ /* 0x040fe400078efcff */
[----:B------:R-:W-:Y:S02]  /*0850*/  LOP3.LUT R16, R30, 0x100, RZ, 0xfc, !PT ;  /* 0x000001001e107812 */ /* 0x000fe400078efcff */
[----:B------:R-:W-:Y:S02]  /*0860*/  ISETP.GE.AND P2, PT, R6, UR18, PT ;  /* 0x0000001206007c0c */ /* 0x000fe4000bf46270 */
[----:B------:R-:W-:-:S02]  /*0870*/  CS2R R6, SRZ ;  /* 0x0000000000067805 */ /* 0x000fc4000001ff00 */
[----:B------:R-:W-:Y:S02]  /*0880*/  ISETP.GE.AND P6, PT, R0, UR18, PT ;  /* 0x0000001200007c0c */ /* 0x000fe4000bfc6270 */
[----:B------:R-:W-:Y:S02]  /*0890*/  LOP3.LUT R0, R30, 0xa0, RZ, 0xfc, !PT ;  /* 0x000000a01e007812 */ /* 0x000fe400078efcff */
[----:B------:R-:W-:Y:S02]  /*08a0*/  P2R R73, PR, RZ, 0x1 ;  /* 0x00000001ff497803 */ /* 0x000fe40000000000 */
[----:B------:R-:W-:Y:S02]  /*08b0*/  ISETP.GE.AND P3, PT, R0, UR18, PT ;  /* 0x0000001200007c0c */ /* 0x000fe4000bf66270 */
[----:B------:R-:W-:Y:S02]  /*08c0*/  MOV R0, RZ ;  /* 0x000000ff00007202 */ /* 0x000fe40000000f00 */
[----:B------:R-:W-:-:S02]  /*08d0*/  LOP3.LUT R18, R30, 0x120, RZ, 0xfc, !PT ;  /* 0x000001201e127812 */ /* 0x000fc400078efcff */
[C---:B------:R-:W-:Y:S02]  /*08e0*/  LOP3.LUT R19, R30.reuse, 0x140, RZ, 0xfc, !PT ;  /* 0x000001401e137812 */ /* 0x040fe400078efcff */
[----:B------:R-:W-:Y:S01]  /*08f0*/  LOP3.LUT R22, R30, 0x160, RZ, 0xfc, !PT ;  /* 0x000001601e167812 */ /* 0x000fe200078efcff */
[----:B------:R-:W2:Y:S01]  /*0900*/  @!P1 LDG.E R7, desc[UR22][R4.64] ;  /* 0x0000001604079981 */ /* 0x000ea2000c1e1900 */
[----:B------:R-:W-:Y:S02]  /*0910*/  ISETP.GE.AND P1, PT, R26, UR18, PT ;  /* 0x000000121a007c0c */ /* 0x000fe4000bf26270 */
[----:B------:R-:W-:Y:S01]  /*0920*/  LOP3.LUT R23, R30, 0x180, RZ, 0xfc, !PT ;  /* 0x000001801e177812 */ /* 0x000fe200078efcff */
[----:B------:R-:W3:Y:S01]  /*0930*/  @!P0 LDG.E R14, desc[UR22][R4.64+0x380] ;  /* 0x00038016040e8981 */ /* 0x000ee2000c1e1900 */
[----:B------:R-:W-:Y:S02]  /*0940*/  ISETP.GE.AND P0, PT, R16, UR18, PT ;  /* 0x0000001210007c0c */ /* 0x000fe4000bf06270 */
[----:B------:R-:W-:Y:S01]  /*0950*/  LOP3.LUT R26, R30, 0x1a0, RZ, 0xfc, !PT ;  /* 0x000001a01e1a7812 */ /* 0x000fe200078efcff */
[----:B------:R-:W4:Y:S01]  /*0960*/  @!P6 LDG.E R9, desc[UR22][R4.64+0x100] ;  /* 0x000100160409e981 */ /* 0x000f22000c1e1900 */
[----:B------:R-:W-:-:S02]  /*0970*/  P2R R75, PR, RZ, 0x1 ;  /* 0x00000001ff4b7803 */ /* 0x000fc40000000000 */
[----:B------:R-:W-:Y:S01]  /*0980*/  P2R R71, PR, RZ, 0x4 ;  /* 0x00000004ff477803 */ /* 0x000fe20000000000 */
[----:B------:R-:W3:Y:S01]  /*0990*/  @!P2 LDG.E R15, desc[UR22][R4.64+0x300] ;  /* 0x00030016040fa981 */ /* 0x000ee2000c1e1900 */
        /* <DEDUP_REMOVED lines=8> */
[----:B------:R-:W3:Y:S01]  /*0a20*/  @!P5 LDG.E R6, desc[UR22][R4.64+0x180] ;  /* 0x000180160406d981 */ /* 0x000ee2000c1e1900 */
[----:B------:R-:W-:Y:S02]  /*0a30*/  ISETP.GE.AND P2, PT, R22, UR18, PT ;  /* 0x0000001216007c0c */ /* 0x000fe4000bf46270 */
[----:B------:R-:W-:Y:S01]  /*0a40*/  P2R R76, PR, RZ, 0x20 ;  /* 0x00000020ff4c7803 */ /* 0x000fe20000000000 */
[----:B------:R-:W3:Y:S01]  /*0a50*/  @!P3 LDG.E R8, desc[UR22][R4.64+0x280] ;  /* 0x000280160408b981 */ /* 0x000ee2000c1e1900 */
[----:B------:R-:W-:Y:S02]  /*0a60*/  ISETP.GE.AND P3, PT, R23, UR18, PT ;  /* 0x0000001217007c0c */ /* 0x000fe4000bf66270 */
[----:B------:R-:W-:Y:S01]  /*0a70*/  P2R R74, PR, RZ, 0x40 ;  /* 0x00000040ff4a7803 */ /* 0x000fe20000000000 */
        /* <DEDUP_REMOVED lines=19> */
[C---:B-1----:R-:W-:Y:S02]  /*0bb0*/  IADD3 R10, PT, PT, R51.reuse, 0x20, RZ ;  /* 0x00000020330a7810 */ /* 0x042fe40007ffe0ff */
[C---:B------:R-:W-:Y:S02]  /*0bc0*/  IADD3 R4, PT, PT, R51.reuse, 0x80, RZ ;  /* 0x0000008033047810 */ /* 0x040fe40007ffe0ff */
[C---:B------:R-:W-:Y:S02]  /*0bd0*/  LEA.HI.SX32 R50, R51.reuse, R51, 0x1b ;  /* 0x0000003333327211 */ /* 0x040fe400078fdaff */
[----:B------:R-:W-:-:S02]  /*0be0*/  IADD3 R16, PT, PT, R51, 0x40, RZ ;  /* 0x0000004033107810 */ /* 0x000fc40007ffe0ff */
[C---:B------:R-:W-:Y:S02]  /*0bf0*/  IADD3 R18, PT, PT, R51.reuse, 0x60, RZ ;  /* 0x0000006033127810 */ /* 0x040fe40007ffe0ff */
[-C--:B------:R-:W-:Y:S02]  /*0c00*/  LEA.HI.SX32 R10, R10, R51.reuse, 0x1b ;  /* 0x000000330a0a7211 */ /* 0x080fe400078fdaff */
[-C--:B------:R-:W-:Y:S02]  /*0c10*/  LEA.HI.SX32 R4, R4, R51.reuse, 0x1b ;  /* 0x0000003304047211 */ /* 0x080fe400078fdaff */
[----:B------:R-:W-:Y:S02]  /*0c20*/  IADD3 R22, PT, PT, R51, 0xa0, RZ ;  /* 0x000000a033167810 */ /* 0x000fe40007ffe0ff */
[----:B------:R-:W-:Y:S02]  /*0c30*/  LEA R50, R50, UR24, 0x2 ;  /* 0x0000001832327c11 */ /* 0x000fe4000f8e10ff */
[----:B------:R-:W-:-:S02]  /*0c40*/  LEA.HI.SX32 R16, R16, R51, 0x1b ;  /* 0x0000003310107211 */ /* 0x000fc400078fdaff */
[-C--:B------:R-:W-:Y:S02]  /*0c50*/  LEA.HI.SX32 R18, R18, R51.reuse, 0x1b ;  /* 0x0000003312127211 */ /* 0x080fe400078fdaff */
[----:B------:R-:W-:Y:S02]  /*0c60*/  LEA R49, R10, UR24, 0x2 ;  /* 0x000000180a317c11 */ /* 0x000fe4000f8e10ff */
[----:B------:R-:W-:Y:S02]  /*0c70*/  LEA R46, R4, UR24, 0x2 ;  /* 0x00000018042e7c11 */ /* 0x000fe4000f8e10ff */
[----:B------:R-:W-:Y:S02]  /*0c80*/  IADD3 R4, PT, PT, R51, 0xc0, RZ ;  /* 0x000000c033047810 */ /* 0x000fe40007ffe0ff */
[----:B------:R-:W-:Y:S02]  /*0c90*/  LEA.HI.SX32 R22, R22, R51, 0x1b ;  /* 0x0000003316167211 */ /* 0x000fe400078fdaff */
[----:B------:R-:W-:-:S02]  /*0ca0*/  LEA R48, R16, UR24, 0x2 ;  /* 0x0000001810307c11 */ /* 0x000fc4000f8e10ff */
[----:B------:R-:W-:Y:S02]  /*0cb0*/  LEA R47, R18, UR24, 0x2 ;  /* 0x00000018122f7c11 */ /* 0x000fe4000f8e10ff */
[C---:B------:R-:W-:Y:S02]  /*0cc0*/  IADD3 R10, PT, PT, R51.reuse, 0xe0, RZ ;  /* 0x000000e0330a7810 */ /* 0x040fe40007ffe0ff */
[----:B------:R-:W-:Y:S02]  /*0cd0*/  LEA.HI.SX32 R4, R4, R51, 0x1b ;  /* 0x0000003304047211 */ /* 0x000fe400078fdaff */
[----:B------:R-:W-:Y:S02]  /*0ce0*/  LEA R45, R22, UR24, 0x2 ;  /* 0x00000018162d7c11 */ /* 0x000fe4000f8e10ff */
[C---:B------:R-:W-:Y:S02]  /*0cf0*/  IADD3 R16, PT, PT, R51.reuse, 0x100, RZ ;  /* 0x0000010033107810 */ /* 0x040fe40007ffe0ff */
[----:B------:R-:W-:-:S02]  /*0d00*/  IADD3 R18, PT, PT, R51, 0x120, RZ ;  /* 0x0000012033127810 */ /* 0x000fc40007ffe0ff */
[----:B------:R-:W-:Y:S02]  /*0d10*/  IADD3 R22, PT, PT, R51, 0x140, RZ ;  /* 0x0000014033167810 */ /* 0x000fe40007ffe0ff */
[-C--:B------:R-:W-:Y:S02]  /*0d20*/  LEA.HI.SX32 R10, R10, R51.reuse, 0x1b ;  /* 0x000000330a0a7211 */ /* 0x080fe400078fdaff */
[----:B------:R-:W-:Y:S02]  /*0d30*/  P2R R66, PR, RZ, 0x1 ;  /* 0x00000001ff427803 */ /* 0x000fe40000000000 */
[----:B------:R-:W-:Y:S02]  /*0d40*/  LEA R44, R4, UR24, 0x2 ;  /* 0x00000018042c7c11 */ /* 0x000fe4000f8e10ff */
[----:B------:R-:W-:Y:S02]  /*0d50*/  ISETP.NE.AND P0, PT, R71, RZ, PT ;  /* 0x000000ff4700720c */ /* 0x000fe40003f05270 */
[----:B------:R-:W-:-:S02]  /*0d60*/  LEA.HI.SX32 R16, R16, R51, 0x1b ;  /* 0x0000003310107211 */ /* 0x000fc400078fdaff */
[C---:B------:R-:W-:Y:S02]  /*0d70*/  IADD3 R4, PT, PT, R51.reuse, 0x180, RZ ;  /* 0x0000018033047810 */ /* 0x040fe40007ffe0ff */
[-C--:B------:R-:W-:Y:S02]  /*0d80*/  LEA.HI.SX32 R18, R18, R51.reuse, 0x1b ;  /* 0x0000003312127211 */ /* 0x080fe400078fdaff */
[----:B------:R-:W-:Y:S02]  /*0d90*/  LEA.HI.SX32 R22, R22, R51, 0x1b ;  /* 0x0000003316167211 */ /* 0x000fe400078fdaff */
[----:B------:R-:W-:Y:S02]  /*0da0*/  LEA R43, R10, UR24, 0x2 ;  /* 0x000000180a2b7c11 */ /* 0x000fe4000f8e10ff */
[----:B------:R-:W-:Y:S02]  /*0db0*/  IADD3 R10, PT, PT, R51, 0x1e0, RZ ;  /* 0x000001e0330a7810 */ /* 0x000fe40007ffe0ff */
[----:B------:R-:W-:-:S02]  /*0dc0*/  P2R R65, PR, RZ, 0x1 ;  /* 0x00000001ff417803 */ /* 0x000fc40000000000 */
[----:B------:R-:W-:Y:S02]  /*0dd0*/  LEA R42, R16, UR24, 0x2 ;  /* 0x00000018102a7c11 */ /* 0x000fe4000f8e10ff */
[-C--:B------:R-:W-:Y:S02]  /*0de0*/  LEA.HI.SX32 R4, R4, R51.reuse, 0x1b ;  /* 0x0000003304047211 */ /* 0x080fe400078fdaff */
[----:B------:R-:W-:Y:S02]  /*0df0*/  ISETP.NE.AND P0, PT, R69, RZ, PT ;  /* 0x000000ff4500720c */ /* 0x000fe40003f05270 */
[----:B------:R-:W-:Y:S02]  /*0e00*/  LEA R41, R18, UR24, 0x2 ;  /* 0x0000001812297c11 */ /* 0x000fe4000f8e10ff */
[----:B------:R-:W-:Y:S02]  /*0e10*/  LEA R40, R22, UR24, 0x2 ;  /* 0x0000001816287c11 */ /* 0x000fe4000f8e10ff */
[----:B------:R-:W-:-:S02]  /*0e20*/  LEA.HI.SX32 R10, R10, R51, 0x1b ;  /* 0x000000330a0a7211 */ /* 0x000fc400078fdaff */
[----:B------:R-:W-:Y:S02]  /*0e30*/  LEA R38, R4, UR24, 0x2 ;  /* 0x0000001804267c11 */ /* 0x000fe4000f8e10ff */
[----:B------:R-:W-:Y:S02]  /*0e40*/  P2R R64, PR, RZ, 0x1 ;  /* 0x00000001ff407803 */ /* 0x000fe40000000000 */
[----:B------:R-:W-:Y:S02]  /*0e50*/  ISETP.NE.AND P0, PT, R78, RZ, PT ;  /* 0x000000ff4e00720c */ /* 0x000fe40003f05270 */
        /* <DEDUP_REMOVED lines=11> */
[----:B----4-:R0:W-:Y:S04]  /*0f10*/  STS [R49+0x80], R0 ;  /* 0x0000800031007388 */ /* 0x0101e80000000800 */
[----:B------:R-:W-:Y:S01]  /*0f20*/  STS [R48+0x100], R9 ;  /* 0x0001000930007388 */ /* 0x000fe20000000800 */
[----:B0-----:R-:W-:-:S03]  /*0f30*/  IADD3 R0, PT, PT, R51, 0x160, RZ ;  /* 0x0000016033007810 */ /* 0x001fc60007ffe0ff */
[----:B---3--:R0:W-:Y:S01]  /*0f40*/  STS [R47+0x180], R6 ;  /* 0x000180062f007388 */ /* 0x0081e20000000800 */
[----:B------:R-:W-:-:S03]  /*0f50*/  LEA.HI.SX32 R0, R0, R51, 0x1b ;  /* 0x0000003300007211 */ /* 0x000fc600078fdaff */
[----:B------:R-:W-:Y:S04]  /*0f60*/  STS [R46+0x200], R11 ;  /* 0x0002000b2e007388 */ /* 0x000fe80000000800 */
[----:B------:R1:W-:Y:S01]  /*0f70*/  STS [R45+0x280], R8 ;  /* 0x000280082d007388 */ /* 0x0003e20000000800 */
[C---:B0-----:R-:W-:Y:S02]  /*0f80*/  IADD3 R6, PT, PT, R51.reuse, 0x1a0, RZ ;  /* 0x000001a033067810 */ /* 0x041fe40007ffe0ff */
[----:B------:R-:W-:Y:S02]  /*0f90*/  LEA R39, R0, UR24, 0x2 ;  /* 0x0000001800277c11 */ /* 0x000fe4000f8e10ff */
[----:B------:R-:W-:Y:S02]  /*0fa0*/  LEA.HI.SX32 R6, R6, R51, 0x1b ;  /* 0x0000003306067211 */ /* 0x000fe400078fdaff */
[----:B------:R-:W-:-:S02]  /*0fb0*/  SHF.L.U32 R0, R51, 0x4, RZ ;  /* 0x0000000433007819 */ /* 0x000fc400000006ff */
[----:B-1----:R-:W-:Y:S01]  /*0fc0*/  IADD3 R8, PT, PT, R51, 0x1c0, RZ ;  /* 0x000001c033087810 */ /* 0x002fe20007ffe0ff */
[----:B------:R-:W-:Y:S03]  /*0fd0*/  STS [R44+0x300], R15 ;  /* 0x0003000f2c007388 */ /* 0x000fe60000000800 */
[----:B------:R-:W-:Y:S01]  /*0fe0*/  LEA.HI.SX32 R8, R8, R51, 0x1b ;  /* 0x0000003308087211 */ /* 0x000fe200078fdaff */
[----:B------:R0:W-:Y:S01]  /*0ff0*/  STS [R43+0x380], R14 ;  /* 0x0003800e2b007388 */ /* 0x0001e20000000800 */
[----:B------:R-:W-:Y:S02]  /*1000*/  LEA R37, R6, UR24, 0x2 ;  /* 0x0000001806257c11 */ /* 0x000fe4000f8e10ff */
[----:B------:R-:W-:Y:S01]  /*1010*/  LEA.HI.SX32 R34, R0, R0, 0x1b ;  /* 0x0000000000227211 */ /* 0x000fe200078fdaff */
[----:B------:R1:W-:Y:S01]  /*1020*/  STS [R42+0x400], R17 ;  /* 0x000400112a007388 */ /* 0x0003e20000000800 */
[----:B------:R-:W-:-:S03]  /*1030*/  LEA R36, R8, UR24, 0x2 ;  /* 0x0000001808247c11 */ /* 0x000fc6000f8e10ff */
[----:B------:R-:W-:Y:S01]  /*1040*/  STS [R41+0x480], R20 ;  /* 0x0004801429007388 */ /* 0x000fe20000000800 */
[----:B------:R-:W-:-:S03]  /*1050*/  LEA R34, R34, UR24, 0x2 ;  /* 0x0000001822227c11 */ /* 0x000fc6000f8e10ff */
        /* <DEDUP_REMOVED lines=41> */
[----:B0-----:R-:W-:-:S11]  /*12f0*/  CS2R R14, SRZ ;  /* 0x00000000000e7805 */ /* 0x001fd6000001ff00 */
[----:B------:R-:W4:Y:S01]  /*1300*/  @!P0 LDG.E R10, desc[UR22][R12.64+0x380] ;  /* 0x000380160c0a8981 */ /* 0x000f22000c1e1900 */
[----:B------:R-:W-:Y:S01]  /*1310*/  ISETP.NE.AND P0, PT, R67, RZ, PT ;  /* 0x000000ff4300720c */ /* 0x000fe20003f05270 */
[----:B------:R-:W-:Y:S01]  /*1320*/  HFMA2 R0, -RZ, RZ, 0, 0 ;  /* 0x00000000ff007431 */ /* 0x000fe200000001ff */
[----:B-1----:R-:W-:Y:S02]  /*1330*/  CS2R R16, SRZ ;  /* 0x0000000000107805 */ /* 0x002fe4000001ff00 */
[----:B------:R-:W-:Y:S02]  /*1340*/  MOV R57, RZ ;  /* 0x000000ff00397202 */ /* 0x000fe40000000f00 */
[----:B------:R-:W-:Y:S02]  /*1350*/  CS2R R58, SRZ ;  /* 0x00000000003a7805 */ /* 0x000fe4000001ff00 */
        /* <DEDUP_REMOVED lines=28> */
[----:B------:R-:W-:Y:S02]  /*1520*/  HFMA2 R78, -RZ, RZ, 0, 0 ;  /* 0x00000000ff4e7431 */ /* 0x000fe400000001ff */
[----:B------:R-:W-:Y:S01]  /*1530*/  HFMA2 R80, -RZ, RZ, 0, 0 ;  /* 0x00000000ff507431 */ /* 0x000fe200000001ff */
[----:B--2---:R0:W-:Y:S04]  /*1540*/  STS [R50], R5 ;  /* 0x0000000532007388 */ /* 0x0041e80000000800 */
[----:B---3--:R-:W-:Y:S04]  /*1550*/  STS [R49+0x80], R4 ;  /* 0x0000800431007388 */ /* 0x008fe80000000800 */
        /* <DEDUP_REMOVED lines=22> */
[----:B------:R0:W2:Y:S04]  /*16c0*/  LDS R14, [R34+0x1c] ;  /* 0x00001c00220e7984 */ /* 0x0000a80000000800 */
[----:B------:R0:W2:Y:S04]  /*16d0*/  LDS R62, [R34+0x20] ;  /* 0x00002000223e7984 */ /* 0x0000a80000000800 */
[----:B------:R0:W2:Y:S04]  /*16e0*/  LDS R16, [R34+0x24] ;  /* 0x0000240022107984 */ /* 0x0000a80000000800 */
[----:B------:R0:W2:Y:S04]  /*16f0*/  LDS R60, [R34+0x28] ;  /* 0x00002800223c7984 */ /* 0x0000a80000000800 */
[----:B------:R0:W2:Y:S04]  /*1700*/  LDS R74, [R34+0x2c] ;  /* 0x00002c00224a7984 */ /* 0x0000a80000000800 */
[----:B------:R0:W2:Y:S04]  /*1710*/  LDS R58, [R34+0x30] ;  /* 0x00003000223a7984 */ /* 0x0000a80000000800 */
[----:B------:R0:W2:Y:S04]  /*1720*/  LDS R4, [R34+0x34] ;  /* 0x0000340022047984 */ /* 0x0000a80000000800 */
[----:B------:R2:W2:Y:S04]  /*1730*/  LDS R72, [R34+0x38] ;  /* 0x0000380022487984 */ /* 0x0004a80000000800 */
[----:B------:R2:W3:Y:S01]  /*1740*/  LDS R0, [R34+0x3c] ;  /* 0x00003c0022007984 */ /* 0x0004e20000000800 */
[----:B0-----:R-:W-:Y:S01]  /*1750*/  MOV R5, RZ ;  /* 0x000000ff00057202 */ /* 0x001fe20000000f00 */
[----:B------:R-:W-:Y:S01]  /*1760*/  BAR.SYNC.DEFER_BLOCKING 0x0 ;  /* 0x0000000000007b1d */ /* 0x000fe20000010000 */
[----:B-1----:R-:W-:-:S05]  /*1770*/  MOV R7, RZ ;  /* 0x000000ff00077202 */ /* 0x002fca0000000f00 */
[----:B------:R-:W4:Y:S01]  /*1780*/  @!P0 LDG.E R5, desc[UR22][R2.64] ;  /* 0x0000001602058981 */ /* 0x000f22000c1e1900 */
[----:B------:R-:W-:-:S13]  /*1790*/  ISETP.NE.AND P0, PT, R61, RZ, PT ;  /* 0x000000ff3d00720c */ /* 0x000fda0003f05270 */
[----:B------:R-:W4:Y:S01]  /*17a0*/  @!P0 LDG.E R76, desc[UR22][R2.64+0x80] ;  /* 0x00008016024c8981 */ /* 0x000f22000c1e1900 */
[----:B------:R-:W-:-:S13]  /*17b0*/  ISETP.NE.AND P0, PT, R63, RZ, PT ;  /* 0x000000ff3f00720c */ /* 0x000fda0003f05270 */
[----:B------:R-:W4:Y:S01]  /*17c0*/  @!P0 LDG.E R7, desc[UR22][R2.64+0x100] ;  /* 0x0001001602078981 */ /* 0x000f22000c1e1900 */
[----:B------:R-:W-:Y:S02]  /*17d0*/  ISETP.NE.AND P0, PT, R65, RZ, PT ;  /* 0x000000ff4100720c */ /* 0x000fe40003f05270 */
[----:B--2---:R-:W-:-:S11]  /*17e0*/  MOV R9, RZ ;  /* 0x000000ff00097202 */ /* 0x004fd60000000f00 */
[----:B------:R-:W2:Y:S01]  /*17f0*/  @!P0 LDG.E R78, desc[UR22][R2.64+0x180] ;  /* 0x00018016024e8981 */ /* 0x000ea2000c1e1900 */
[----:B------:R-:W-:-:S13]  /*1800*/  ISETP.NE.AND P0, PT, R67, RZ, PT ;  /* 0x000000ff4300720c */ /* 0x000fda0003f05270 */
[----:B------:R-:W2:Y:S01]  /*1810*/  @!P0 LDG.E R9, desc[UR22][R2.64+0x200] ;  /* 0x0002001602098981 */ /* 0x000ea2000c1e1900 */
[----:B------:R-:W-:Y:S02]  /*1820*/  ISETP.NE.AND P0, PT, R69, RZ, PT ;  /* 0x000000ff4500720c */ /* 0x000fe40003f05270 */
[----:B---3--:R-:W-:-:S11]  /*1830*/  MOV R11, RZ ;  /* 0x000000ff000b7202 */ /* 0x008fd60000000f00 */
[----:B------:R-:W3:Y:S01]  /*1840*/  @!P0 LDG.E R80, desc[UR22][R2.64+0x280] ;  /* 0x0002801602508981 */ /* 0x000ee2000c1e1900 */
[----:B------:R-:W-:Y:S01]  /*1850*/  ISETP.NE.AND P0, PT, R71, RZ, PT ;  /* 0x000000ff4700720c */ /* 0x000fe20003f05270 */
[----:B------:R-:W-:-:S12]  /*1860*/  HFMA2 R82, -RZ, RZ, 0, 0 ;  /* 0x00000000ff527431 */ /* 0x000fd800000001ff */
[----:B------:R-:W3:Y:S01]  /*1870*/  @!P0 LDG.E R11, desc[UR22][R2.64+0x300] ;  /* 0x00030016020b8981 */ /* 0x000ee2000c1e1900 */
[----:B------:R-:W-:Y:S02]  /*1880*/  ISETP.NE.AND P0, PT, R73, RZ, PT ;  /* 0x000000ff4900720c */ /* 0x000fe40003f05270 */
[----:B----4-:R-:W-:-:S11]  /*1890*/  MOV R15, RZ ;  /* 0x000000ff000f7202 */ /* 0x010fd60000000f00 */
[----:B------:R-:W4:Y:S01]  /*18a0*/  @!P0 LDG.E R82, desc[UR22][R2.64+0x380] ;  /* 0x0003801602528981 */ /* 0x000f22000c1e1900 */
[----:B------:R-:W-:Y:S01]  /*18b0*/  ISETP.NE.AND P0, PT, R75, RZ, PT ;  /* 0x000000ff4b00720c */ /* 0x000fe20003f05270 */
[----:B------:R-:W-:Y:S02]  /*18c0*/  HFMA2 R84, -RZ, RZ, 0, 0 ;  /* 0x00000000ff547431 */ /* 0x000fe400000001ff */
        /* <DEDUP_REMOVED lines=15> */
[----:B-----5:R-:W-:-:S05]  /*19c0*/  FADD.FTZ R70, R70, R55 ;  /* 0x0000003746467221 */ /* 0x020fca0000010000 */
        /* <DEDUP_REMOVED lines=77> */
.L_x_12467:
[----:B------:R-:W-:Y:S05]  /*1ea0*/  BSYNC.RECONVERGENT B0 ;  /* 0x0000000000007941 */ /* 0x000fea0003800200 */
.L_x_12466:
[----:B------:R-:W-:Y:S01]  /*1eb0*/  BSSY.RECONVERGENT B0, `(.L_x_12468) ;  /* 0x0000022000007945 */ /* 0x000fe20003800200 */
[----:B------:R-:W-:Y:S01]  /*1ec0*/  FSETP.GTU.FTZ.AND P0, PT, R64, 20, PT ;  /* 0x41a000004000780b */ /* 0x000fe20003f1c000 */
[----:B------:R-:W-:Y:S02]  /*1ed0*/  FADD.FTZ R75, R14, R55 ;  /* 0x000000370e4b7221 */ /* 0x000fe40000010000 */
        /* <DEDUP_REMOVED lines=31> */
.L_x_12469:
[----:B------:R-:W-:Y:S05]  /*20d0*/  BSYNC.RECONVERGENT B0 ;  /* 0x0000000000007941 */ /* 0x000fea0003800200 */
.L_x_12468:
[----:B------:R-:W-:Y:S01]  /*20e0*/  BSSY.RECONVERGENT B0, `(.L_x_12470) ;  /* 0x0000022000007945 */ /* 0x000fe20003800200 */
[----:B------:R-:W-:Y:S01]  /*20f0*/  FSETP.GTU.FTZ.AND P1, PT, R75, 20, PT ;  /* 0x41a000004b00780b */ /* 0x000fe20003f3c000 */
[----:B------:R-:W-:Y:S02]  /*2100*/  FADD.FTZ R62, R62, R55 ;  /* 0x000000373e3e7221 */ /* 0x000fe40000010000 */
        /* <DEDUP_REMOVED lines=31> */
.L_x_12471:
[----:B------:R-:W-:Y:S05]  /*2300*/  BSYNC.RECONVERGENT B0 ;  /* 0x0000000000007941 */ /* 0x000fea0003800200 */
.L_x_12470:
        /* <DEDUP_REMOVED lines=34> */
.L_x_12473:
[----:B------:R-:W-:Y:S05]  /*2530*/  BSYNC.RECONVERGENT B0 ;  /* 0x0000000000007941 */ /* 0x000fea0003800200 */
.L_x_12472:
        /* <DEDUP_REMOVED lines=34> */
.L_x_12475:
[----:B------:R-:W-:Y:S05]  /*2760*/  BSYNC.RECONVERGENT B0 ;  /* 0x0000000000007941 */ /* 0x000fea0003800200 */
.L_x_12474:
[----:B------:R-:W-:Y:S01]  /*2770*/  BSSY.RECONVERGENT B0, `(.L_x_12476) ;  /* 0x0000024000007945 */ /* 0x000fe20003800200 */
[----:B------:R-:W-:Y:S01]  /*2780*/  HFMA2 R71, -RZ, RZ, 0, 0 ;  /* 0x00000000ff477431 */ /* 0x000fe200000001ff */
[----:B------:R-:W-:Y:S01]  /*2790*/  FSETP.GTU.FTZ.AND P4, PT, R60, 20, PT ;  /* 0x41a000003c00780b */ /* 0x000fe20003f9c000 */
[----:B------:R-:W-:Y:S01]  /*27a0*/  FADD.FTZ R69, R74, R55 ;  /* 0x000000374a457221 */ /* 0x000fe20000010000 */
        /* <DEDUP_REMOVED lines=32> */
.L_x_12477:
[----:B------:R-:W-:Y:S05]  /*29b0*/  BSYNC.RECONVERGENT B0 ;  /* 0x0000000000007941 */ /* 0x000fea0003800200 */
.L_x_12476:
        /* <DEDUP_REMOVED lines=39> */
.L_x_12479:
[----:B------:R-:W-:Y:S05]  /*2c30*/  BSYNC.RECONVERGENT B0 ;  /* 0x0000000000007941 */ /* 0x000fea0003800200 */
.L_x_12478:
        /* <DEDUP_REMOVED lines=39> */
.L_x_12481:
[----:B------:R-:W-:Y:S05]  /*2eb0*/  BSYNC.RECONVERGENT B0 ;  /* 0x0000000000007941 */ /* 0x000fea0003800200 */
.L_x_12480:
        /* <DEDUP_REMOVED lines=39> */
.L_x_12483:
[----:B------:R-:W-:Y:S05]  /*3130*/  BSYNC.RECONVERGENT B0 ;  /* 0x0000000000007941 */ /* 0x000fea0003800200 */
.L_x_12482:
        /* <DEDUP_REMOVED lines=39> */
.L_x_12485:
[----:B------:R-:W-:Y:S05]  /*33b0*/  BSYNC.RECONVERGENT B0 ;  /* 0x0000000000007941 */ /* 0x000fea0003800200 */
.L_x_12484:
[----:B------:R-:W-:Y:S01]  /*33c0*/  FFMA.FTZ R0, R24, R9, R99 ;  /* 0x0000000918007223 */ /* 0x000fe20000010063 */
[----:B------:R-:W-:Y:S01]  /*33d0*/  BSSY.RECONVERGENT B0, `(.L_x_12486) ;  /* 0x0000026000007945 */ /* 0x000fe20003800200 */
[----:B------:R-:W-:Y:S01]  /*33e0*/  HFMA2 R115, -RZ, RZ, 0, 0 ;  /* 0x00000000ff737431 */ /* 0x000fe200000001ff */
[----:B------:R-:W-:Y:S01]  /*33f0*/  FSETP.GTU.FTZ.AND P3, PT, R111, 20, PT ;  /* 0x41a000006f00780b */ /* 0x000fe20003f7c000 */
[----:B------:R-:W-:Y:S01]  /*3400*/  FMUL.FTZ R117, R137, R56 ;  /* 0x0000003889757220 */ /* 0x000fe20000410000 */
        /* <DEDUP_REMOVED lines=34> */
.L_x_12487:
[----:B------:R-:W-:Y:S05]  /*3630*/  BSYNC.RECONVERGENT B0 ;  /* 0x0000000000007941 */ /* 0x000fea0003800200 */
.L_x_12486:
        /* <DEDUP_REMOVED lines=32> */
.L_x_12489:
[----:B------:R-:W-:Y:S05]  /*3840*/  BSYNC.RECONVERGENT B0 ;  /* 0x0000000000007941 */ /* 0x000fea0003800200 */
.L_x_12488:
        /* <DEDUP_REMOVED lines=32> */
.L_x_12491:
[----:B------:R-:W-:Y:S05]  /*3a50*/  BSYNC.RECONVERGENT B0 ;  /* 0x0000000000007941 */ /* 0x000fea0003800200 */
.L_x_12490:
        /* <DEDUP_REMOVED lines=32> */
.L_x_12493:
[----:B------:R-:W-:Y:S05]  /*3c60*/  BSYNC.RECONVERGENT B0 ;  /* 0x0000000000007941 */ /* 0x000fea0003800200 */
.L_x_12492:
        /* <DEDUP_REMOVED lines=32> */
.L_x_12495:
[----:B------:R-:W-:Y:S05]  /*3e70*/  BSYNC.RECONVERGENT B0 ;  /* 0x0000000000007941 */ /* 0x000fea0003800200 */
.L_x_12494:
        /* <DEDUP_REMOVED lines=32> */
.L_x_12497:
[----:B------:R-:W-:Y:S05]  /*4080*/  BSYNC.RECONVERGENT B0 ;  /* 0x0000000000007941 */ /* 0x000fea0003800200 */
.L_x_12496:
        /* <DEDUP_REMOVED lines=24> */
[----:B------:R-:W-:Y:S01]  /*4210*/  FADD.FTZ R80, R11, R11 ;  /* 0x0000000b0b507221 */ /* 0x000fe20000010000 */
[----:B------:R-:W-:Y:S01]  /*4220*/  UISETP.NE.AND UP0, UPT, UR11, 0x1, UPT ;  /* 0x000000010b00788c */ /* 0x000fe2000bf05270 */
[----:B------:R-:W0:Y:S01]  /*4230*/  LDC.64 R10, c[0x0][0x440] ;  /* 0x00011000ff0a7b82 */ /* 0x000e220000000a00 */
        /* <DEDUP_REMOVED lines=24> */
.L_x_12516:
        /* <DEDUP_REMOVED lines=29> */
[C---:B-----5:R-:W-:Y:S01]  /*4590*/  FMUL.FTZ R16, R9.reuse, R70 ;  /* 0x0000004609107220 */ /* 0x060fe20000410000 */
[CC--:B0-----:R-:W-:Y:S01]  /*45a0*/  FMUL.FTZ R7, R9.reuse, R68.reuse ;  /* 0x0000004409077220 */ /* 0x0c1fe20000410000 */
[C---:B------:R-:W-:Y:S01]  /*45b0*/  FMUL.FTZ R110, R9.reuse, R81 ;  /* 0x00000051096e7220 */ /* 0x040fe20000410000 */
[----:B----4-:R-:W-:Y:S01]  /*45c0*/  FMUL.FTZ R14, R9, R79 ;  /* 0x0000004f090e7220 */ /* 0x010fe20000410000 */
        /* <DEDUP_REMOVED lines=32> */
[----:B0-----:R-:W-:Y:S01]  /*47d0*/  FMUL.RZ R122, R6, 0.15915493667125701904 ;  /* 0x3e22f983067a7820 */ /* 0x001fe2000040c000 */
[----:B------:R-:W-:-:S06]  /*47e0*/  FMUL.FTZ R6, R16, R75 ;  /* 0x0000004b10067220 */ /* 0x000fcc0000410000 */
[----:B------:R0:W1:Y:S08]  /*47f0*/  MUFU.COS R135, R116 ;  /* 0x0000007400877308 */ /* 0x0000700000000000 */
[----:B------:R-:W-:Y:S01]  /*4800*/  MUFU.SIN R149, R118 ;  /* 0x0000007600957308 */ /* 0x000fe20000000400 */
[----:B0-----:R-:W-:-:S04]  /*4810*/  FMUL.FTZ R116, R9, R64 ;  /* 0x0000004009747220 */ /* 0x001fc80000410000 */
[----:B------:R-:W-:Y:S01]  /*4820*/  FMUL.RZ R126, R116, 0.15915493667125701904 ;  /* 0x3e22f983747e7820 */ /* 0x000fe2000040c000 */
[----:B------:R-:W-:Y:S02]  /*4830*/  FMUL.FTZ R116, R16, R64 ;  /* 0x0000004010747220 */ /* 0x000fe40000410000 */
[----:B------:R0:W-:Y:S01]  /*4840*/  MUFU.COS R151, R118 ;  /* 0x0000007600977308 */ /* 0x0001e20000000000 */
[C---:B-1----:R-:W-:Y:S01]  /*4850*/  FMUL.FTZ R135, R120.reuse, R135 ;  /* 0x0000008778877220 */ /* 0x042fe20000410000 */
[----:B------:R-:W-:-:S06]  /*4860*/  FMUL.FTZ R120, R120, R137 ;  /* 0x0000008978787220 */ /* 0x000fcc0000410000 */
[----:B------:R1:W-:Y:S01]  /*4870*/  MUFU.EX2 R166, R6 ;  /* 0x0000000600a67308 */ /* 0x0003e20000000800 */
[----:B0-----:R-:W-:-:S07]  /*4880*/  FMUL.FTZ R118, R9, R73 ;  /* 0x0000004909767220 */ /* 0x001fce0000410000 */
[----:B------:R0:W-:Y:S01]  /*4890*/  MUFU.EX2 R170, R7 ;  /* 0x0000000700aa7308 */ /* 0x0001e20000000800 */
[----:B-1----:R-:W-:-:S07]  /*48a0*/  FMUL.FTZ R6, R9, R60 ;  /* 0x0000003c09067220 */ /* 0x002fce0000410000 */
[----:B------:R-:W1:Y:S01]  /*48b0*/  MUFU.EX2 R14, R14 ;  /* 0x0000000e000e7308 */ /* 0x000e620000000800 */
[----:B0-----:R-:W-:-:S07]  /*48c0*/  FMUL.FTZ R7, R9, R69 ;  /* 0x0000004509077220 */ /* 0x001fce0000410000 */
[----:B------:R-:W-:Y:S08]  /*48d0*/  MUFU.SIN R153, R126 ;  /* 0x0000007e00997308 */ /* 0x000ff00000000400 */
[----:B------:R0:W-:Y:S01]  /*48e0*/  MUFU.COS R155, R126 ;  /* 0x0000007e009b7308 */ /* 0x0001e20000000000 */
[----:B-1----:R-:W-:-:S07]  /*48f0*/  FMUL.FTZ R137, R14, R143 ;  /* 0x0000008f0e897220 */ /* 0x002fce0000410000 */
[----:B------:R-:W-:Y:S01]  /*4900*/  MUFU.SIN R157, R122 ;  /* 0x0000007a009d7308 */ /* 0x000fe20000000400 */
[----:B0-----:R-:W-:Y:S01]  /*4910*/  FMUL.RZ R126, R118, 0.15915493667125701904 ;  /* 0x3e22f983767e7820 */ /* 0x001fe2000040c000 */
[----:B------:R-:W-:-:S06]  /*4920*/  FMUL.FTZ R118, R16, R73 ;  /* 0x0000004910767220 */ /* 0x000fcc0000410000 */
[----:B------:R0:W1:Y:S08]  /*4930*/  MUFU.COS R159, R122 ;  /* 0x0000007a009f7308 */ /* 0x0000700000000000 */
[----:B------:R-:W-:Y:S01]  /*4940*/  MUFU.SIN R161, R128 ;  /* 0x0000008000a17308 */ /* 0x000fe20000000400 */
[----:B0-----:R-:W-:Y:S01]  /*4950*/  FMUL.RZ R122, R6, 0.15915493667125701904 ;  /* 0x3e22f983067a7820 */ /* 0x001fe2000040c000 */
[----:B------:R-:W-:-:S06]  /*4960*/  FMUL.FTZ R6, R16, R60 ;  /* 0x0000003c10067220 */ /* 0x000fcc0000410000 */
[----:B------:R0:W4:Y:S01]  /*4970*/  MUFU.COS R163, R128 ;  /* 0x0000008000a37308 */ /* 0x0001220000000000 */
[C---:B-1----:R-:W-:Y:S01]  /*4980*/  FMUL.FTZ R164, R166.reuse, R159 ;  /* 0x0000009fa6a47220 */ /* 0x042fe20000410000 */
[----:B------:R-:W-:-:S06]  /*4990*/  FMUL.FTZ R166, R166, R157 ;  /* 0x0000009da6a67220 */ /* 0x000fcc0000410000 */
[----:B------:R1:W-:Y:S01]  /*49a0*/  MUFU.EX2 R177, R118 ;  /* 0x0000007600b17308 */ /* 0x0003e20000000800 */
[----:B0-----:R-:W-:Y:S01]  /*49b0*/  FMUL.RZ R128, R7, 0.15915493667125701904 ;  /* 0x3e22f98307807820 */ /* 0x001fe2000040c000 */
[----:B------:R-:W-:-:S06]  /*49c0*/  FMUL.FTZ R7, R16, R69 ;  /* 0x0000004510077220 */ /* 0x000fcc0000410000 */
[----:B------:R0:W-:Y:S01]  /*49d0*/  MUFU.EX2 R172, R6 ;  /* 0x0000000600ac7308 */ /* 0x0001e20000000800 */
[CC--:B-1----:R-:W-:Y:S01]  /*49e0*/  FMUL.FTZ R118, R9.reuse, R58.reuse ;  /* 0x0000003a09767220 */ /* 0x0c2fe20000410000 */
[C---:B----4-:R-:W-:Y:S01]  /*49f0*/  FMUL.FTZ R168, R170.reuse, R163 ;  /* 0x000000a3aaa87220 */ /* 0x050fe20000410000 */
[----:B------:R-:W-:Y:S02]  /*4a00*/  FMUL.FTZ R170, R170, R161 ;  /* 0x000000a1aaaa7220 */ /* 0x000fe40000410000 */
[----:B------:R-:W-:Y:S01]  /*4a10*/  FMUL.RZ R136, R118, 0.15915493667125701904 ;  /* 0x3e22f98376887820 */ /* 0x000fe2000040c000 */
[----:B------:R-:W-:Y:S02]  /*4a20*/  FMUL.FTZ R118, R16, R58 ;  /* 0x0000003a10767220 */ /* 0x000fe40000410000 */
[----:B------:R1:W-:Y:S01]  /*4a30*/  MUFU.EX2 R178, R7 ;  /* 0x0000000700b27308 */ /* 0x0003e20000000800 */
[----:B0-----:R-:W-:-:S04]  /*4a40*/  FMUL.FTZ R6, R9, R89 ;  /* 0x0000005909067220 */ /* 0x001fc80000410000 */
[----:B------:R-:W-:Y:S01]  /*4a50*/  FMUL.RZ R144, R6, 0.15915493667125701904 ;  /* 0x3e22f98306907820 */ /* 0x000fe2000040c000 */
[CC--:B---3--:R-:W-:Y:S02]  /*4a60*/  FMUL.FTZ R6, R2.reuse, R5.reuse ;  /* 0x0000000502067220 */ /* 0x0c8fe40000410000 */
[----:B------:R-:W-:Y:S01]  /*4a70*/  MUFU.EX2 R17, R17 ;  /* 0x0000001100117308 */ /* 0x000fe20000000800 */
[----:B-1----:R-:W-:Y:S01]  /*4a80*/  FMUL.FTZ R7, R3, R5 ;  /* 0x0000000503077220 */ /* 0x002fe20000410000 */
[----:B------:R-:W-:Y:S01]  /*4a90*/  FMUL.FTZ R5, R9, R72 ;  /* 0x0000004809057220 */ /* 0x000fe20000410000 */
        /* <DEDUP_REMOVED lines=12> */
[----:B------:R0:W1:Y:S01]  /*4b60*/  MUFU.COS R132, R126 ;  /* 0x0000007e00847308 */ /* 0x0000620000000000 */
        /* <DEDUP_REMOVED lines=8> */
[----:B0-----:R-:W-:Y:S01]  /*4bf0*/  FMUL.FTZ R126, R16, R72 ;  /* 0x00000048107e7220 */ /* 0x001fe20000410000 */
[-C--:B------:R-:W-:Y:S01]  /*4c00*/  FMUL.FTZ R191, R92, -R3.reuse ;  /* 0x800000035cbf7220 */ /* 0x080fe20000410000 */
[-C--:B------:R-:W-:Y:S01]  /*4c10*/  FMUL.FTZ R193, R94, -R3.reuse ;  /* 0x800000035ec17220 */ /* 0x080fe20000410000 */
[-C--:B------:R-:W-:Y:S01]  /*4c20*/  FMUL.FTZ R195, R96, -R3.reuse ;  /* 0x8000000360c37220 */ /* 0x080fe20000410000 */
[-C--:B------:R-:W-:Y:S01]  /*4c30*/  FMUL.FTZ R196, R98, -R3.reuse ;  /* 0x8000000362c47220 */ /* 0x080fe20000410000 */
[-C--:B------:R-:W-:Y:S01]  /*4c40*/  FMUL.FTZ R154, R100, -R3.reuse ;  /* 0x80000003649a7220 */ /* 0x080fe20000410000 */
[-C--:B------:R-:W-:Y:S01]  /*4c50*/  FMUL.FTZ R198, R104, -R3.reuse ;  /* 0x8000000368c67220 */ /* 0x080fe20000410000 */
[----:B------:R0:W3:Y:S01]  /*4c60*/  MUFU.COS R167, R122 ;  /* 0x0000007a00a77308 */ /* 0x0000e20000000000 */
[C---:B-1----:R-:W-:Y:S01]  /*4c70*/  FMUL.FTZ R175, R177.reuse, R132 ;  /* 0x00000084b1af7220 */ /* 0x042fe20000410000 */
[----:B------:R-:W-:Y:S01]  /*4c80*/  FMUL.FTZ R177, R177, R130 ;  /* 0x00000082b1b17220 */ /* 0x000fe20000410000 */
[-C--:B------:R-:W-:Y:S01]  /*4c90*/  FMUL.FTZ R132, R0, -R3.reuse ;  /* 0x8000000300847220 */ /* 0x080fe20000410000 */
[----:B------:R-:W-:-:S04]  /*4ca0*/  FMUL.FTZ R130, R76, -R3 ;  /* 0x800000034c827220 */ /* 0x000fc80000410000 */
[----:B------:R1:W-:Y:S01]  /*4cb0*/  MUFU.EX2 R187, R118 ;  /* 0x0000007600bb7308 */ /* 0x0003e20000000800 */
[C---:B0-----:R-:W-:Y:S01]  /*4cc0*/  FMUL.FTZ R122, R16.reuse, R89 ;  /* 0x00000059107a7220 */ /* 0x041fe20000410000 */
[----:B------:R-:W-:-:S06]  /*4cd0*/  FMUL.FTZ R16, R16, R111 ;  /* 0x0000006f10107220 */ /* 0x000fcc0000410000 */
[----:B------:R-:W-:Y:S01]  /*4ce0*/  MUFU.SIN R134, R136 ;  /* 0x0000008800867308 */ /* 0x000fe20000000400 */
[----:B-1----:R-:W-:Y:S01]  /*4cf0*/  FMUL.FTZ R118, R14, R141 ;  /* 0x0000008d0e767220 */ /* 0x002fe20000410000 */
[----:B------:R-:W-:Y:S01]  /*4d00*/  FMUL.RZ R14, R2, 0.15915493667125701904 ;  /* 0x3e22f983020e7820 */ /* 0x000fe2000040c000 */
[----:B------:R-:W-:Y:S01]  /*4d10*/  IADD3 R2, PT, PT, R106, UR18, RZ ;  /* 0x000000126a027c10 */ /* 0x000fe2000fffe0ff */
[----:B---3--:R-:W-:Y:S01]  /*4d20*/  FMUL.FTZ R160, R172, R167 ;  /* 0x000000a7aca07220 */ /* 0x008fe20000410000 */
[----:B------:R-:W-:Y:S01]  /*4d30*/  @P2 IADD3 R2, PT, PT, R52, 0x200, RZ ;  /* 0x0000020034022810 */ /* 0x000fe20007ffe0ff */
[----:B------:R-:W-:Y:S01]  /*4d40*/  FMUL.FTZ R172, R172, R165 ;  /* 0x000000a5acac7220 */ /* 0x000fe20000410000 */
[-C--:B------:R-:W-:Y:S01]  /*4d50*/  FMUL.FTZ R141, R82, -R3.reuse ;  /* 0x80000003528d7220 */ /* 0x080fe20000410000 */
[----:B------:R0:W1:Y:S01]  /*4d60*/  MUFU.COS R138, R136 ;  /* 0x00000088008a7308 */ /* 0x0000620000000000 */
[----:B------:R-:W-:Y:S01]  /*4d70*/  LEA R2, R2, UR24, 0x3 ;  /* 0x0000001802027c11 */ /* 0x000fe2000f8e18ff */
[----:B------:R-:W-:-:S06]  /*4d80*/  FMUL.FTZ R167, R102, -R3 ;  /* 0x8000000366a77220 */ /* 0x000fcc0000410000 */
[----:B------:R-:W-:Y:S01]  /*4d90*/  MUFU.COS R142, R144 ;  /* 0x00000090008e7308 */ /* 0x000fe20000000000 */
[C---:B0-----:R-:W-:Y:S01]  /*4da0*/  FMUL.FTZ R136, R110.reuse, R139 ;  /* 0x0000008b6e887220 */ /* 0x041fe20000410000 */
[----:B------:R-:W-:Y:S01]  /*4db0*/  FMUL.FTZ R110, R110, R15 ;  /* 0x0000000f6e6e7220 */ /* 0x000fe20000410000 */
[----:B------:R-:W-:-:S05]  /*4dc0*/  FMUL.FTZ R139, R80, R7 ;  /* 0x00000007508b7220 */ /* 0x000fca0000410000 */
[----:B------:R-:W0:Y:S01]  /*4dd0*/  MUFU.EX2 R185, R122 ;  /* 0x0000007a00b97308 */ /* 0x000e220000000800 */
[C---:B-1----:R-:W-:Y:S01]  /*4de0*/  FMUL.FTZ R183, R187.reuse, R138 ;  /* 0x0000008abbb77220 */ /* 0x042fe20000410000 */
[----:B------:R-:W-:Y:S01]  /*4df0*/  FMUL.FTZ R187, R187, R134 ;  /* 0x00000086bbbb7220 */ /* 0x000fe20000410000 */
[----:B------:R-:W-:Y:S01]  /*4e00*/  FMUL.FTZ R134, R0, R7 ;  /* 0x0000000700867220 */ /* 0x000fe20000410000 */
[----:B------:R-:W-:-:S04]  /*4e10*/  FMUL.FTZ R138, R80, -R3 ;  /* 0x80000003508a7220 */ /* 0x000fc80000410000 */
[----:B------:R-:W1:Y:S08]  /*4e20*/  MUFU.EX2 R116, R116 ;  /* 0x0000007400747308 */ /* 0x000e700000000800 */
[----:B------:R-:W3:Y:S01]  /*4e30*/  MUFU.COS R171, R128 ;  /* 0x0000008000ab7308 */ /* 0x000ee20000000000 */
[----:B0-----:R-:W-:Y:S01]  /*4e40*/  FMUL.FTZ R181, R185, R142 ;  /* 0x0000008eb9b57220 */ /* 0x001fe20000410000 */
[----:B------:R-:W-:-:S06]  /*4e50*/  FMUL.FTZ R142, R84, -R3 ;  /* 0x80000003548e7220 */ /* 0x000fcc0000410000 */
[----:B------:R0:W4:Y:S01]  /*4e60*/  MUFU.SIN R140, R144 ;  /* 0x00000090008c7308 */ /* 0x0001220000000400 */
[----:B-1----:R-:W-:-:S07]  /*4e70*/  FMUL.FTZ R122, R116, R153 ;  /* 0x00000099747a7220 */ /* 0x002fce0000410000 */
[----:B------:R1:W-:Y:S01]  /*4e80*/  MUFU.EX2 R182, R126 ;  /* 0x0000007e00b67308 */ /* 0x0003e20000000800 */
[----:B0-----:R-:W-:Y:S01]  /*4e90*/  FMUL.FTZ R144, R116, R155 ;  /* 0x0000009b74907220 */ /* 0x001fe20000410000 */
[----:B---3--:R-:W-:Y:S01]  /*4ea0*/  FMUL.FTZ R174, R178, R171 ;  /* 0x000000abb2ae7220 */ /* 0x008fe20000410000 */
[----:B------:R-:W-:-:S05]  /*4eb0*/  FMUL.FTZ R116, R76, R7 ;  /* 0x000000074c747220 */ /* 0x000fca0000410000 */
[----:B------:R0:W-:Y:S01]  /*4ec0*/  MUFU.EX2 R179, R16 ;  /* 0x0000001000b37308 */ /* 0x0001e20000000800 */
[C---:B-1----:R-:W-:Y:S01]  /*4ed0*/  FMUL.FTZ R126, R124.reuse, R147 ;  /* 0x000000937c7e7220 */ /* 0x042fe20000410000 */
[----:B----4-:R-:W-:Y:S01]  /*4ee0*/  FMUL.FTZ R185, R185, R140 ;  /* 0x0000008cb9b97220 */ /* 0x010fe20000410000 */
[----:B------:R-:W-:Y:S01]  /*4ef0*/  FMUL.FTZ R124, R124, R145 ;  /* 0x000000917c7c7220 */ /* 0x000fe20000410000 */
[----:B------:R-:W-:-:S04]  /*4f00*/  FMUL.FTZ R140, R82, R7 ;  /* 0x00000007528c7220 */ /* 0x000fc80000410000 */
        /* <DEDUP_REMOVED lines=8> */
[----:B------:R4:W5:Y:S01]  /*4f90*/  MUFU.SIN R169, R128 ;  /* 0x0000008000a97308 */ /* 0x0009620000000400 */
[C---:B-1----:R-:W-:Y:S01]  /*4fa0*/  FMUL.FTZ R180, R182.reuse, R15 ;  /* 0x0000000fb6b47220 */ /* 0x042fe20000410000 */
[----:B------:R-:W-:-:S06]  /*4fb0*/  FMUL.FTZ R182, R182, R5 ;  /* 0x00000005b6b67220 */ /* 0x000fcc0000410000 */
[----:B------:R-:W1:Y:S01]  /*4fc0*/  MUFU.SIN R4, R14 ;  /* 0x0000000e00047308 */ /* 0x000e620000000400 */
[C---:B----4-:R-:W-:Y:S01]  /*4fd0*/  FMUL.FTZ R128, R112.reuse, R151 ;  /* 0x0000009770807220 */ /* 0x050fe20000410000 */
[C---:B---3--:R-:W-:Y:S01]  /*4fe0*/  FMUL.FTZ R173, R179.reuse, R6 ;  /* 0x00000006b3ad7220 */ /* 0x048fe20000410000 */
[----:B------:R-:W-:Y:S01]  /*4ff0*/  FMUL.FTZ R112, R112, R149 ;  /* 0x0000009570707220 */ /* 0x000fe20000410000 */
[----:B-----5:R-:W-:Y:S01]  /*5000*/  FMUL.FTZ R178, R178, R169 ;  /* 0x000000a9b2b27220 */ /* 0x020fe20000410000 */
[----:B-1----:R-:W-:Y:S01]  /*5010*/  FMUL.FTZ R179, R179, R4 ;  /* 0x00000004b3b37220 */ /* 0x002fe20000410000 */
        /* <DEDUP_REMOVED lines=11> */
.L_x_12500:
[----:B------:R-:W-:-:S06]  /*50d0*/  LEA R14, R52, UR24, 0x3 ;  /* 0x00000018340e7c11 */ /* 0x000fcc000f8e18ff */
[----:B------:R-:W0:Y:S02]  /*50e0*/  LDS.64 R14, [R14+0x1ca8] ;  /* 0x001ca8000e0e7984 */ /* 0x000e240000000a00 */
.L_x_12501:
[----:B--2---:R-:W-:Y:S05]  /*50f0*/  BSYNC.RECONVERGENT B0 ;  /* 0x0000000000007941 */ /* 0x004fea0003800200 */
.L_x_12499:
        /* <DEDUP_REMOVED lines=31> */
[----:B------:R-:W-:Y:S02]  /*52f0*/  FFMA.FTZ R3, R16, R135, -R3 ;  /* 0x0000008710037223 */ /* 0x000fe40000010803 */
        /* <DEDUP_REMOVED lines=50> */
[C---:B------:R-:W-:Y:S01]  /*5620*/  FFMA.FTZ R7, R128.reuse, R145, R7 ;  /* 0x0000009180077223 */ /* 0x040fe20000010007 */
[C---:B------:R-:W-:Y:S01]  /*5630*/  FMUL.FTZ R204, R177.reuse, R200 ;  /* 0x000000c8b1cc7220 */ /* 0x040fe20000410000 */
        /* <DEDUP_REMOVED lines=25> */
[-C--:B------:R-:W-:Y:S01]  /*57d0*/  FMUL.FTZ R204, R178, R149.reuse ;  /* 0x00000095b2cc7220 */ /* 0x080fe20000410000 */
        /* <DEDUP_REMOVED lines=18> */
[-C--:B------:R-:W-:Y:S01]  /*5900*/  FMUL.FTZ R4, R178, R7.reuse ;  /* 0x00000007b2047220 */ /* 0x080fe20000410000 */
        /* <DEDUP_REMOVED lines=59> */
[----:B------:R-:W-:Y:S01]  /*5cc0*/  ISETP.GE.AND P1, PT, R51, 0x1, PT ;  /* 0x000000013300780c */ /* 0x000fe20003f26270 */
[----:B------:R-:W-:Y:S02]  /*5cd0*/  FMUL.FTZ R153, R185, R6 ;  /* 0x00000006b9997220 */ /* 0x000fe40000410000 */
[----:B------:R-:W4:Y:S01]  /*5ce0*/  SHFL.UP PT, R4, R148, 0x1, RZ ;  /* 0x0420000094047989 */ /* 0x000f2200000e00ff */
[C---:B------:R-:W-:Y:S01]  /*5cf0*/  FMUL.FTZ R6, R187.reuse, R206 ;  /* 0x000000cebb067220 */ /* 0x040fe20000410000 */
[-C--:B0-----:R-:W-:Y:S01]  /*5d00*/  FMUL.FTZ R200, R148, R151.reuse ;  /* 0x0000009794c87220 */ /* 0x081fe20000410000 */
[-C--:B------:R-:W-:Y:S02]  /*5d10*/  FMUL.FTZ R159, R187, R208.reuse ;  /* 0x000000d0bb9f7220 */ /* 0x080fe40000410000 */
[----:B------:R-:W-:Y:S01]  /*5d20*/  FFMA.FTZ R161, R183, R208, -R6 ;  /* 0x000000d0b7a17223 */ /* 0x000fe20000010806 */
[----:B------:R-:W-:Y:S01]  /*5d30*/  FFMA.FTZ R157, R181, R204, -R153 ;  /* 0x000000ccb59d7223 */ /* 0x000fe20000010899 */
[C---:B------:R-:W-:Y:S01]  /*5d40*/  FMUL.FTZ R153, R149.reuse, R151 ;  /* 0x0000009795997220 */ /* 0x040fe20000410000 */
[----:B-1----:R-:W-:Y:S01]  /*5d50*/  FFMA.FTZ R200, R149, R7, R200 ;  /* 0x0000000795c87223 */ /* 0x002fe200000100c8 */
[----:B------:R-:W-:Y:S01]  /*5d60*/  FFMA.FTZ R159, R183, R206, R159 ;  /* 0x000000ceb79f7223 */ /* 0x000fe2000001009f */
[----:B------:R-:W-:Y:S01]  /*5d70*/  FMUL.FTZ R151, R178, R161 ;  /* 0x000000a1b2977220 */ /* 0x000fe20000410000 */
[----:B------:R-:W-:Y:S01]  /*5d80*/  FFMA.FTZ R6, R148, R7, -R153 ;  /* 0x0000000794067223 */ /* 0x000fe20000010899 */
[----:B------:R-:W-:Y:S01]  /*5d90*/  @P1 FADD.FTZ R145, R145, R200 ;  /* 0x000000c891911221 */ /* 0x000fe20000010000 */
[----:B------:R-:W-:Y:S01]  /*5da0*/  FADD.FTZ R202, R196, R157 ;  /* 0x0000009dc4ca7221 */ /* 0x000fe20000010000 */
[-C--:B------:R-:W-:Y:S01]  /*5db0*/  FFMA.FTZ R157, R174, R159.reuse, R151 ;  /* 0x0000009fae9d7223 */ /* 0x080fe20000010097 */
[----:B------:R-:W-:Y:S01]  /*5dc0*/  FMUL.FTZ R159, R178, R159 ;  /* 0x0000009fb29f7220 */ /* 0x000fe20000410000 */
[----:B------:R-:W-:Y:S01]  /*5dd0*/  @P1 FADD.FTZ R147, R147, R6 ;  /* 0x0000000693931221 */ /* 0x000fe20000010000 */
[----:B------:R-:W-:Y:S01]  /*5de0*/  FADD.FTZ R200, R158, R155 ;  /* 0x0000009b9ec87221 */ /* 0x000fe20000010000 */
[----:B------:R-:W-:Y:S01]  /*5df0*/  FMUL.FTZ R204, R187, R202 ;  /* 0x000000cabbcc7220 */ /* 0x000fe20000410000 */
[----:B------:R-:W0:Y:S01]  /*5e00*/  SHFL.UP PT, R151, R145, 0x2, RZ ;  /* 0x0440000091977989 */ /* 0x000e2200000e00ff */
[----:B------:R-:W-:Y:S01]  /*5e10*/  FFMA.FTZ R159, R174, R161, -R159 ;  /* 0x000000a1ae9f7223 */ /* 0x000fe2000001089f */
[-C--:B---3--:R-:W-:Y:S01]  /*5e20*/  FMUL.FTZ R6, R148, R5.reuse ;  /* 0x0000000594067220 */ /* 0x088fe20000410000 */
[-C--:B------:R-:W-:Y:S01]  /*5e30*/  FFMA.FTZ R153, R183, R200.reuse, R204 ;  /* 0x000000c8b7997223 */ /* 0x080fe200000100cc */
[----:B------:R-:W1:Y:S01]  /*5e40*/  SHFL.UP PT, R7, R147, 0x2, RZ ;  /* 0x0440000093077989 */ /* 0x000e6200000e00ff */
[----:B------:R-:W-:Y:S01]  /*5e50*/  FMUL.FTZ R200, R187, R200 ;  /* 0x000000c8bbc87220 */ /* 0x000fe20000410000 */
[C---:B------:R-:W-:Y:S01]  /*5e60*/  FMUL.FTZ R5, R149.reuse, R5 ;  /* 0x0000000595057220 */ /* 0x040fe20000410000 */
[----:B------:R-:W-:Y:S01]  /*5e70*/  FMUL.FTZ R155, R172, R159 ;  /* 0x0000009fac9b7220 */ /* 0x000fe20000410000 */
[----:B----4-:R-:W-:Y:S01]  /*5e80*/  @P1 FFMA.FTZ R149, R149, R4, R6 ;  /* 0x0000000495951223 */ /* 0x010fe20000010006 */
[----:B------:R-:W-:Y:S01]  /*5e90*/  FFMA.FTZ R200, R183, R202, -R200 ;  /* 0x000000cab7c87223 */ /* 0x000fe200000108c8 */
[----:B------:R-:W-:Y:S01]  /*5ea0*/  @P1 FFMA.FTZ R148, R148, R4, -R5 ;  /* 0x0000000494941223 */ /* 0x000fe20000010805 */
[-C--:B------:R-:W-:Y:S01]  /*5eb0*/  FFMA.FTZ R202, R160, R157.reuse, R155 ;  /* 0x0000009da0ca7223 */ /* 0x080fe2000001009b */
[----:B------:R-:W-:Y:S01]  /*5ec0*/  FMUL.FTZ R157, R172, R157 ;  /* 0x0000009dac9d7220 */ /* 0x000fe20000410000 */
[----:B------:R-:W3:Y:S01]  /*5ed0*/  SHFL.UP PT, R5, R149, 0x2, RZ ;  /* 0x0440000095057989 */ /* 0x000ee200000e00ff */
[----:B------:R-:W-:-:S02]  /*5ee0*/  FADD.FTZ R153, R194, R153 ;  /* 0x00000099c2997221 */ /* 0x000fc40000010000 */
[----:B------:R-:W-:Y:S01]  /*5ef0*/  FFMA.FTZ R204, R160, R159, -R157 ;  /* 0x0000009fa0cc7223 */ /* 0x000fe2000001089d */
[----:B------:R-:W4:Y:S01]  /*5f00*/  SHFL.UP PT, R4, R148, 0x2, RZ ;  /* 0x0440000094047989 */ /* 0x000f2200000e00ff */
[----:B------:R-:W-:Y:S01]  /*5f10*/  FADD.FTZ R155, R195, R200 ;  /* 0x000000c8c39b7221 */ /* 0x000fe20000010000 */
[C---:B------:R-:W-:Y:S01]  /*5f20*/  FMUL.FTZ R6, R178.reuse, R153 ;  /* 0x00000099b2067220 */ /* 0x040fe20000410000 */
[----:B------:R-:W-:Y:S01]  /*5f30*/  FMUL.FTZ R200, R177, R204 ;  /* 0x000000ccb1c87220 */ /* 0x000fe20000410000 */
[----:B------:R-:W-:Y:S01]  /*5f40*/  ISETP.GE.AND P1, PT, R51, 0x2, PT ;  /* 0x000000023300780c */ /* 0x000fe20003f26270 */
[-C--:B------:R-:W-:Y:S01]  /*5f50*/  FMUL.FTZ R157, R178, R155.reuse ;  /* 0x0000009bb29d7220 */ /* 0x080fe20000410000 */
[----:B------:R-:W-:Y:S01]  /*5f60*/  FFMA.FTZ R6, R174, R155, -R6 ;  /* 0x0000009bae067223 */ /* 0x000fe20000010806 */
[----:B------:R-:W-:Y:S01]  /*5f70*/  FFMA.FTZ R155, R175, R202, R200 ;  /* 0x000000caaf9b7223 */ /* 0x000fe200000100c8 */
[----:B0-----:R-:W-:Y:S01]  /*5f80*/  FMUL.FTZ R200, R148, R151 ;  /* 0x0000009794c87220 */ /* 0x001fe20000410000 */
[----:B------:R-:W-:Y:S01]  /*5f90*/  FFMA.FTZ R157, R174, R153, R157 ;  /* 0x00000099ae9d7223 */ /* 0x000fe2000001009d */
[----:B------:R-:W-:Y:S01]  /*5fa0*/  FMUL.FTZ R153, R149, R151 ;  /* 0x0000009795997220 */ /* 0x000fe20000410000 */
[----:B------:R-:W-:Y:S01]  /*5fb0*/  FADD.FTZ R151, R193, R6 ;  /* 0x00000006c1977221 */ /* 0x000fe20000010000 */
[----:B-1----:R-:W-:-:S02]  /*5fc0*/  FFMA.FTZ R200, R149, R7, R200 ;  /* 0x0000000795c87223 */ /* 0x002fc400000100c8 */
[----:B------:R-:W-:Y:S01]  /*5fd0*/  FFMA.FTZ R6, R148, R7, -R153 ;  /* 0x0000000794067223 */ /* 0x000fe20000010899 */
[----:B------:R-:W-:Y:S01]  /*5fe0*/  FMUL.FTZ R7, R172, R151 ;  /* 0x00000097ac077220 */ /* 0x000fe20000410000 */
[----:B------:R-:W-:Y:S01]  /*5ff0*/  FADD.FTZ R157, R192, R157 ;  /* 0x0000009dc09d7221 */ /* 0x000fe20000010000 */
[----:B------:R-:W-:Y:S01]  /*6000*/  @P1 FADD.FTZ R145, R145, R200 ;  /* 0x000000c891911221 */ /* 0x000fe20000010000 */
[----:B------:R-:W-:Y:S01]  /*6010*/  @P1 FADD.FTZ R147, R147, R6 ;  /* 0x0000000693931221 */ /* 0x000fe20000010000 */
[----:B---3--:R-:W-:Y:S01]  /*6020*/  FMUL.FTZ R6, R148, R5 ;  /* 0x0000000594067220 */ /* 0x008fe20000410000 */
[-C--:B------:R-:W-:Y:S01]  /*6030*/  FFMA.FTZ R153, R160, R157.reuse, R7 ;  /* 0x0000009da0997223 */ /* 0x080fe20000010007 */
[----:B------:R-:W-:Y:S01]  /*6040*/  FMUL.FTZ R157, R172, R157 ;  /* 0x0000009dac9d7220 */ /* 0x000fe20000410000 */
[----:B------:R-:W0:Y:S01]  /*6050*/  SHFL.UP PT, R7, R145, 0x4, RZ ;  /* 0x0480000091077989 */ /* 0x000e2200000e00ff */
[C---:B------:R-:W-:Y:S01]  /*6060*/  FMUL.FTZ R5, R149.reuse, R5 ;  /* 0x0000000595057220 */ /* 0x040fe20000410000 */
[----:B----4-:R-:W-:Y:S01]  /*6070*/  @P1 FFMA.FTZ R149, R149, R4, R6 ;  /* 0x0000000495951223 */ /* 0x010fe20000010006 */
[----:B------:R-:W-:Y:S01]  /*6080*/  FMUL.FTZ R202, R177, R202 ;  /* 0x000000cab1ca7220 */ /* 0x000fe20000410000 */
[----:B------:R-:W1:Y:S01]  /*6090*/  SHFL.UP PT, R6, R147, 0x4, RZ ;  /* 0x0480000093067989 */ /* 0x000e6200000e00ff */
[----:B------:R-:W-:Y:S01]  /*60a0*/  FFMA.FTZ R200, R160, R151, -R157 ;  /* 0x00000097a0c87223 */ /* 0x000fe2000001089d */
[----:B------:R-:W-:Y:S01]  /*60b0*/  @P1 FFMA.FTZ R148, R148, R4, -R5 ;  /* 0x0000000494941223 */ /* 0x000fe20000010805 */
[----:B------:R-:W-:Y:S01]  /*60c0*/  FFMA.FTZ R159, R175, R204, -R202 ;  /* 0x000000ccaf9f7223 */ /* 0x000fe200000108ca */
[----:B------:R-:W-:Y:S01]  /*60d0*/  FMUL.FTZ R161, R170, R155 ;  /* 0x0000009baaa17220 */ /* 0x000fe20000410000 */
[----:B------:R-:W3:Y:S01]  /*60e0*/  SHFL.UP PT, R5, R149, 0x4, RZ ;  /* 0x0480000095057989 */ /* 0x000ee200000e00ff */
[----:B------:R-:W-:Y:S01]  /*60f0*/  FADD.FTZ R202, R191, R200 ;  /* 0x000000c8bfca7221 */ /* 0x000fe20000010000 */
[----:B------:R-:W-:Y:S01]  /*6100*/  FADD.FTZ R200, R190, R153 ;  /* 0x00000099bec87221 */ /* 0x000fe20000010000 */
[-C--:B------:R-:W-:Y:S01]  /*6110*/  FFMA.FTZ R161, R168, R159.reuse, -R161 ;  /* 0x0000009fa8a17223 */ /* 0x080fe200000108a1 */
[----:B------:R-:W-:Y:S01]  /*6120*/  FMUL.FTZ R159, R170, R159 ;  /* 0x0000009faa9f7220 */ /* 0x000fe20000410000 */
[----:B------:R-:W4:Y:S01]  /*6130*/  SHFL.UP PT, R4, R148, 0x4, RZ ;  /* 0x0480000094047989 */ /* 0x000f2200000e00ff */
[C---:B------:R-:W-:Y:S01]  /*6140*/  FMUL.FTZ R153, R177.reuse, R200 ;  /* 0x000000c8b1997220 */ /* 0x040fe20000410000 */
[-C--:B------:R-:W-:Y:S01]  /*6150*/  FMUL.FTZ R204, R177, R202.reuse ;  /* 0x000000cab1cc7220 */ /* 0x080fe20000410000 */
[----:B------:R-:W-:Y:S01]  /*6160*/  FFMA.FTZ R159, R168, R155, R159 ;  /* 0x0000009ba89f7223 */ /* 0x000fe2000001009f */
[----:B------:R-:W-:Y:S01]  /*6170*/  FMUL.FTZ R155, R166, R161 ;  /* 0x000000a1a69b7220 */ /* 0x000fe20000410000 */
[----:B------:R-:W-:Y:S01]  /*6180*/  FFMA.FTZ R202, R175, R202, -R153 ;  /* 0x000000caafca7223 */ /* 0x000fe20000010899 */
[----:B------:R-:W-:Y:S01]  /*6190*/  ISETP.GE.AND P1, PT, R51, 0x4, PT ;  /* 0x000000043300780c */ /* 0x000fe20003f26270 */
[----:B------:R-:W-:Y:S01]  /*61a0*/  FFMA.FTZ R151, R175, R200, R204 ;  /* 0x000000c8af977223 */ /* 0x000fe200000100cc */
[----:B------:R-:W-:Y:S01]  /*61b0*/  FFMA.FTZ R157, R164, R159, R155 ;  /* 0x0000009fa49d7223 */ /* 0x000fe2000001009b */
[----:B------:R-:W-:Y:S01]  /*61c0*/  FADD.FTZ R155, R189, R202 ;  /* 0x000000cabd9b7221 */ /* 0x000fe20000010000 */
[-C--:B0-----:R-:W-:Y:S01]  /*61d0*/  FMUL.FTZ R202, R148, R7.reuse ;  /* 0x0000000794ca7220 */ /* 0x081fe20000410000 */
[----:B------:R-:W-:Y:S01]  /*61e0*/  FADD.FTZ R153, R188, R151 ;  /* 0x00000097bc997221 */ /* 0x000fe20000010000 */
[C---:B------:R-:W-:Y:S01]  /*61f0*/  FMUL.FTZ R151, R149.reuse, R7 ;  /* 0x0000000795977220 */ /* 0x040fe20000410000 */
[----:B------:R-:W-:Y:S01]  /*6200*/  FMUL.FTZ R7, R170, R155 ;  /* 0x0000009baa077220 */ /* 0x000fe20000410000 */
[----:B-1----:R-:W-:-:S02]  /*6210*/  FFMA.FTZ R202, R149, R6, R202 ;  /* 0x0000000695ca7223 */ /* 0x002fc400000100ca */
[----:B------:R-:W-:Y:S01]  /*6220*/  FFMA.FTZ R200, R148, R6, -R151 ;  /* 0x0000000694c87223 */ /* 0x000fe20000010897 */
[----:B------:R-:W-:Y:S01]  /*6230*/  FFMA.FTZ R151, R168, R153, R7 ;  /* 0x00000099a8977223 */ /* 0x000fe20000010007 */
[-C--:B---3--:R-:W-:Y:S01]  /*6240*/  FMUL.FTZ R7, R149, R5.reuse ;  /* 0x0000000595077220 */ /* 0x088fe20000410000 */
[----:B------:R-:W-:Y:S01]  /*6250*/  @P1 FADD.FTZ R145, R145, R202 ;  /* 0x000000ca91911221 */ /* 0x000fe20000010000 */
[----:B------:R-:W-:Y:S01]  /*6260*/  FMUL.FTZ R6, R148, R5 ;  /* 0x0000000594067220 */ /* 0x000fe20000410000 */
[----:B------:R-:W-:Y:S01]  /*6270*/  FMUL.FTZ R153, R170, R153 ;  /* 0x00000099aa997220 */ /* 0x000fe20000410000 */
[----:B------:R-:W-:Y:S01]  /*6280*/  @P1 FADD.FTZ R147, R147, R200 ;  /* 0x000000c893931221 */ /* 0x000fe20000010000 */
[-C--:B----4-:R-:W-:Y:S01]  /*6290*/  @P1 FFMA.FTZ R148, R148, R4.reuse, -R7 ;  /* 0x0000000494941223 */ /* 0x090fe20000010807 */
[----:B------:R-:W-:Y:S01]  /*62a0*/  @P1 FFMA.FTZ R149, R149, R4, R6 ;  /* 0x0000000495951223 */ /* 0x000fe20000010006 */
[----:B------:R-:W0:Y:S01]  /*62b0*/  SHFL.UP PT, R7, R145, 0x8, RZ ;  /* 0x0500000091077989 */ /* 0x000e2200000e00ff */
[----:B------:R-:W-:Y:S01]  /*62c0*/  FMUL.FTZ R159, R166, R159 ;  /* 0x0000009fa69f7220 */ /* 0x000fe20000410000 */
[----:B------:R-:W-:-:S02]  /*62d0*/  FFMA.FTZ R153, R168, R155, -R153 ;  /* 0x0000009ba8997223 */ /* 0x000fc40000010899 */
[----:B------:R-:W1:Y:S01]  /*62e0*/  SHFL.UP PT, R6, R147, 0x8, RZ ;  /* 0x0500000093067989 */ /* 0x000e6200000e00ff */
[----:B------:R-:W-:Y:S01]  /*62f0*/  FFMA.FTZ R159, R164, R161, -R159 ;  /* 0x000000a1a49f7223 */ /* 0x000fe2000001089f */
[----:B------:R-:W-:Y:S02]  /*6300*/  FADD.FTZ R151, R184, R151 ;  /* 0x00000097b8977221 */ /* 0x000fe40000010000 */
[----:B------:R-:W3:Y:S01]  /*6310*/  SHFL.UP PT, R5, R149, 0x8, RZ ;  /* 0x0500000095057989 */ /* 0x000ee200000e00ff */
[----:B------:R-:W-:Y:S01]  /*6320*/  FADD.FTZ R153, R186, R153 ;  /* 0x00000099ba997221 */ /* 0x000fe20000010000 */
[----:B------:R-:W-:Y:S02]  /*6330*/  FMUL.FTZ R161, R122, R159 ;  /* 0x0000009f7aa17220 */ /* 0x000fe40000410000 */
[----:B------:R-:W4:Y:S01]  /*6340*/  SHFL.UP PT, R4, R148, 0x8, RZ ;  /* 0x0500000094047989 */ /* 0x000f2200000e00ff */
[C---:B------:R-:W-:Y:S01]  /*6350*/  FMUL.FTZ R155, R166.reuse, R151 ;  /* 0x00000097a69b7220 */ /* 0x040fe20000410000 */
[----:B------:R-:W-:Y:S01]  /*6360*/  FMUL.FTZ R200, R166, R153 ;  /* 0x00000099a6c87220 */ /* 0x000fe20000410000 */
[-C--:B------:R-:W-:Y:S01]  /*6370*/  FMUL.FTZ R202, R122, R157.reuse ;  /* 0x0000009d7aca7220 */ /* 0x080fe20000410000 */
[----:B------:R-:W-:Y:S01]  /*6380*/  FFMA.FTZ R161, R144, R157, R161 ;  /* 0x0000009d90a17223 */ /* 0x000fe200000100a1 */
[C---:B------:R-:W-:Y:S01]  /*6390*/  FFMA.FTZ R155, R164.reuse, R153, -R155 ;  /* 0x00000099a49b7223 */ /* 0x040fe2000001089b */
[----:B------:R-:W-:Y:S01]  /*63a0*/  FFMA.FTZ R151, R164, R151, R200 ;  /* 0x00000097a4977223 */ /* 0x000fe200000100c8 */
[----:B------:R-:W-:Y:S01]  /*63b0*/  FFMA.FTZ R159, R144, R159, -R202 ;  /* 0x0000009f909f7223 */ /* 0x000fe200000108ca */
[----:B------:R-:W-:Y:S01]  /*63c0*/  ISETP.GE.AND P1, PT, R51, 0x8, PT ;  /* 0x000000083300780c */ /* 0x000fe20003f26270 */
[----:B------:R-:W-:Y:S01]  /*63d0*/  FADD.FTZ R155, R176, R155 ;  /* 0x0000009bb09b7221 */ /* 0x000fe20000010000 */
[----:B------:R-:W-:Y:S01]  /*63e0*/  FADD.FTZ R151, R162, R151 ;  /* 0x00000097a2977221 */ /* 0x000fe20000010000 */
[C---:B------:R-:W-:Y:S01]  /*63f0*/  FMUL.FTZ R200, R112.reuse, R161 ;  /* 0x000000a170c87220 */ /* 0x040fe20000410000 */
[----:B------:R-:W-:Y:S01]  /*6400*/  FMUL.FTZ R157, R112, R159 ;  /* 0x0000009f709d7220 */ /* 0x000fe20000410000 */
[C---:B------:R-:W-:Y:S01]  /*6410*/  FMUL.FTZ R153, R122.reuse, R155 ;  /* 0x0000009b7a997220 */ /* 0x040fe20000410000 */
[----:B------:R-:W-:Y:S01]  /*6420*/  FMUL.FTZ R202, R122, R151 ;  /* 0x000000977aca7220 */ /* 0x000fe20000410000 */
[----:B------:R-:W-:Y:S01]  /*6430*/  FFMA.FTZ R159, R128, R159, -R200 ;  /* 0x0000009f809f7223 */ /* 0x000fe200000108c8 */
[----:B0-----:R-:W-:Y:S01]  /*6440*/  FMUL.FTZ R200, R148, R7 ;  /* 0x0000000794c87220 */ /* 0x001fe20000410000 */
[C---:B------:R-:W-:Y:S01]  /*6450*/  FFMA.FTZ R204, R144.reuse, R151, R153 ;  /* 0x0000009790cc7223 */ /* 0x040fe20000010099 */
[----:B------:R-:W-:Y:S01]  /*6460*/  FFMA.FTZ R155, R144, R155, -R202 ;  /* 0x0000009b909b7223 */ /* 0x000fe200000108ca */
        /* <DEDUP_REMOVED lines=10> */
[----:B------:R-:W-:-:S03]  /*6510*/  FADD.FTZ R151, R143, R204 ;  /* 0x000000cc8f977221 */ /* 0x000fc60000010000 */
[----:B------:R-:W1:Y:S01]  /*6520*/  SHFL.UP PT, R5, R149, 0x10, RZ ;  /* 0x0600000095057989 */ /* 0x000e6200000e00ff */
[----:B------:R-:W-:-:S03]  /*6530*/  FFMA.FTZ R157, R128, R161, R157 ;  /* 0x000000a1809d7223 */ /* 0x000fc6000001009d */
[----:B------:R-:W3:Y:S01]  /*6540*/  SHFL.UP PT, R6, R147, 0x10, RZ ;  /* 0x0600000093067989 */ /* 0x000ee200000e00ff */
[----:B------:R-:W-:Y:S01]  /*6550*/  FADD.FTZ R155, R142, R155 ;  /* 0x0000009b8e9b7221 */ /* 0x000fe20000010000 */
[----:B------:R-:W-:Y:S02]  /*6560*/  FMUL.FTZ R153, R112, R151 ;  /* 0x0000009770997220 */ /* 0x000fe40000410000 */
[----:B------:R-:W4:Y:S01]  /*6570*/  SHFL.UP PT, R4, R148, 0x10, RZ ;  /* 0x0600000094047989 */ /* 0x000f2200000e00ff */
        /* <DEDUP_REMOVED lines=8> */
[----:B------:R-:W-:Y:S01]  /*6600*/  ISETP.GE.AND P3, PT, R51, 0x10, PT ;  /* 0x000000103300780c */ /* 0x000fe20003f66270 */
[----:B------:R-:W-:Y:S01]  /*6610*/  FMUL.FTZ R157, R118, R161 ;  /* 0x000000a1769d7220 */ /* 0x000fe20000410000 */
[----:B------:R-:W-:Y:S01]  /*6620*/  FADD.FTZ R151, R140, R151 ;  /* 0x000000978c977221 */ /* 0x000fe20000010000 */
[-C--:B------:R-:W-:Y:S01]  /*6630*/  FMUL.FTZ R202, R118, R204.reuse ;  /* 0x000000cc76ca7220 */ /* 0x080fe20000410000 */
[C---:B------:R-:W-:Y:S01]  /*6640*/  FMUL.FTZ R155, R124.reuse, R153 ;  /* 0x000000997c9b7220 */ /* 0x040fe20000410000 */
[C---:B------:R-:W-:Y:S01]  /*6650*/  FFMA.FTZ R157, R137.reuse, R204, -R157 ;  /* 0x000000cc899d7223 */ /* 0x040fe2000001089d */
[----:B------:R-:W-:Y:S01]  /*6660*/  FMUL.FTZ R200, R124, R151 ;  /* 0x000000977cc87220 */ /* 0x000fe20000410000 */
[----:B------:R-:W-:Y:S01]  /*6670*/  FFMA.FTZ R161, R137, R161, R202 ;  /* 0x000000a189a17223 */ /* 0x000fe200000100ca */
[----:B------:R-:W-:Y:S01]  /*6680*/  FFMA.FTZ R204, R126, R151, R155 ;  /* 0x000000977ecc7223 */ /* 0x000fe2000001009b */
[CC--:B0-----:R-:W-:Y:S01]  /*6690*/  FMUL.FTZ R151, R149.reuse, R7.reuse ;  /* 0x0000000795977220 */ /* 0x0c1fe20000410000 */
[----:B------:R-:W-:Y:S01]  /*66a0*/  FMUL.FTZ R202, R148, R7 ;  /* 0x0000000794ca7220 */ /* 0x000fe20000410000 */
[C---:B-1----:R-:W-:Y:S01]  /*66b0*/  FMUL.FTZ R7, R149.reuse, R5 ;  /* 0x0000000595077220 */ /* 0x042fe20000410000 */
[----:B------:R-:W-:Y:S01]  /*66c0*/  FFMA.FTZ R153, R126, R153, -R200 ;  /* 0x000000997e997223 */ /* 0x000fe200000108c8 */
[C---:B------:R-:W-:Y:S01]  /*66d0*/  FMUL.FTZ R5, R148.reuse, R5 ;  /* 0x0000000594057220 */ /* 0x040fe20000410000 */
[C---:B---3--:R-:W-:Y:S01]  /*66e0*/  FFMA.FTZ R200, R148.reuse, R6, -R151 ;  /* 0x0000000694c87223 */ /* 0x048fe20000010897 */
[----:B----4-:R-:W-:Y:S01]  /*66f0*/  @P3 FFMA.FTZ R148, R148, R4, -R7 ;  /* 0x0000000494943223 */ /* 0x010fe20000010807 */
[C---:B------:R-:W-:Y:S01]  /*6700*/  FFMA.FTZ R202, R149.reuse, R6, R202 ;  /* 0x0000000695ca7223 */ /* 0x040fe200000100ca */
[----:B------:R-:W-:Y:S01]  /*6710*/  @P3 FFMA.FTZ R149, R149, R4, R5 ;  /* 0x0000000495953223 */ /* 0x000fe20000010005 */
[----:B------:R-:W-:Y:S01]  /*6720*/  UISETP.GE.AND UP0, UPT, UR11, UR34, UPT ;  /* 0x000000220b00728c */ /* 0x000fe2000bf06270 */
[----:B--2---:R-:W-:Y:S01]  /*6730*/  SHFL.IDX PT, R3, R3, RZ, 0x1f ;  /* 0x00001fff03037589 */ /* 0x004fe200000e0000 */
[----:B------:R-:W-:Y:S01]  /*6740*/  FADD.FTZ R153, R138, R153 ;  /* 0x000000998a997221 */ /* 0x000fe20000010000 */
[----:B------:R-:W-:-:S02]  /*6750*/  @P3 FADD.FTZ R145, R145, R202 ;  /* 0x000000ca91913221 */ /* 0x000fc40000010000 */
[----:B------:R-:W0:Y:S01]  /*6760*/  SHFL.UP PT, R148, R148, 0x1, RZ ;  /* 0x0420000094947989 */ /* 0x000e2200000e00ff */
[----:B------:R-:W-:Y:S01]  /*6770*/  @P3 FADD.FTZ R147, R147, R200 ;  /* 0x000000c893933221 */ /* 0x000fe20000010000 */
[----:B------:R-:W-:Y:S01]  /*6780*/  FADD.FTZ R204, R139, R204 ;  /* 0x000000cc8bcc7221 */ /* 0x000fe20000010000 */
[----:B------:R-:W-:Y:S01]  /*6790*/  FMUL.FTZ R200, R118, R153 ;  /* 0x0000009976c87220 */ /* 0x000fe20000410000 */
[----:B------:R-:W-:Y:S01]  /*67a0*/  SHFL.IDX PT, R2, R2, RZ, 0x1f ;  /* 0x00001fff02027589 */ /* 0x000fe200000e0000 */
[----:B------:R-:W-:Y:S01]  /*67b0*/  PLOP3.LUT P1, PT, PT, PT, UP0, 0x80, 0x8 ;  /* 0x000000000008781c */ /* 0x000fe20003f2f008 */
[----:B------:R-:W-:Y:S02]  /*67c0*/  FMUL.FTZ R159, R110, R161 ;  /* 0x000000a16e9f7220 */ /* 0x000fe40000410000 */
        /* <DEDUP_REMOVED lines=34> */
[----:B------:R-:W-:Y:S01]  /*69f0*/  FFMA.FTZ R155, R135, R155, R204 ;  /* 0x0000009b879b7223 */ /* 0x000fe200000100cc */
        /* <DEDUP_REMOVED lines=25> */
.L_x_12503:
[----:B------:R-:W-:Y:S05]  /*6b90*/  BSYNC.RECONVERGENT B0 ;  /* 0x0000000000007941 */ /* 0x000fea0003800200 */
.L_x_12502:
[----:B------:R-:W-:Y:S01]  /*6ba0*/  ISETP.GT.U32.AND P1, PT, R197, 0x1d, PT ;  /* 0x0000001dc500780c */ /* 0x000fe20003f24070 */
[----:B------:R-:W-:Y:S01]  /*6bb0*/  FADD.FTZ R150, R150, R145 ;  /* 0x0000009196967221 */ /* 0x000fe20000010000 */
[----:B------:R-:W-:Y:S01]  /*6bc0*/  FADD.FTZ R3, RZ, R3 ;  /* 0x00000003ff037221 */ /* 0x000fe20000010000 */
[----:B------:R0:W0:Y:S01]  /*6bd0*/  SHFL.DOWN PT, R206, R200, 0x2, 0x1f ;  /* 0x08401f00c8ce7f89 */ /* 0x00002200000e0000 */
[----:B------:R-:W-:Y:S01]  /*6be0*/  BSSY.RECONVERGENT B0, `(.L_x_12504) ;  /* 0x0000011000007945 */ /* 0x000fe20003800200 */
[C---:B--2---:R-:W-:Y:S01]  /*6bf0*/  FMUL.FTZ R2, R120.reuse, R150 ;  /* 0x0000009678027220 */ /* 0x044fe20000410000 */
[----:B------:R-:W-:Y:S01]  /*6c00*/  FMUL.FTZ R17, R120, R3 ;  /* 0x0000000378117220 */ /* 0x000fe20000410000 */
[----:B------:R2:W0:Y:S04]  /*6c10*/  SHFL.DOWN PT, R16, R199, 0x2, 0x1f ;  /* 0x08401f00c7107f89 */ /* 0x00042800000e0000 */
[----:B---3--:R2:W3:Y:S04]  /*6c20*/  SHFL.DOWN PT, R149, R201, 0x2, 0x1f ;  /* 0x08401f00c9957f89 */ /* 0x0084e800000e0000 */
[----:B-1----:R2:W1:Y:S01]  /*6c30*/  SHFL.DOWN PT, R204, R202, 0x2, 0x1f ;  /* 0x08401f00cacc7f89 */ /* 0x00246200000e0000 */
[----:B------:R-:W-:Y:S05]  /*6c40*/  @P1 BRA `(.L_x_12505) ;  /* 0x0000000000281947 */ /* 0x000fea0003800000 */
[CC--:B-1----:R-:W-:Y:S01]  /*6c50*/  FMUL.FTZ R147, R199.reuse, R204.reuse ;  /* 0x000000ccc7937220 */ /* 0x0c2fe20000410000 */
[C---:B------:R-:W-:Y:S01]  /*6c60*/  FMUL.FTZ R204, R200.reuse, R204 ;  /* 0x000000ccc8cc7220 */ /* 0x040fe20000410000 */
[CC--:B0-----:R-:W-:Y:S01]  /*6c70*/  FMUL.FTZ R145, R199.reuse, R16.reuse ;  /* 0x00000010c7917220 */ /* 0x0c1fe20000410000 */
[C---:B------:R-:W-:Y:S01]  /*6c80*/  FMUL.FTZ R16, R200.reuse, R16 ;  /* 0x00000010c8107220 */ /* 0x040fe20000410000 */
[CC--:B---3--:R-:W-:Y:S01]  /*6c90*/  FFMA.FTZ R148, R200.reuse, R149.reuse, -R147 ;  /* 0x00000095c8947223 */ /* 0x0c8fe20000010893 */
[C---:B------:R-:W-:Y:S01]  /*6ca0*/  FFMA.FTZ R147, R199.reuse, R149, R204 ;  /* 0x00000095c7937223 */ /* 0x040fe200000100cc */
[-C--:B------:R-:W-:Y:S01]  /*6cb0*/  FFMA.FTZ R200, R200, R206.reuse, -R145 ;  /* 0x000000cec8c87223 */ /* 0x080fe20000010891 */
[----:B--2---:R-:W-:Y:S01]  /*6cc0*/  FFMA.FTZ R199, R199, R206, R16 ;  /* 0x000000cec7c77223 */ /* 0x004fe20000010010 */
[----:B------:R-:W-:Y:S01]  /*6cd0*/  FADD.FTZ R201, R201, R148 ;  /* 0x00000094c9c97221 */ /* 0x000fe20000010000 */
[----:B------:R-:W-:-:S07]  /*6ce0*/  FADD.FTZ R202, R202, R147 ;  /* 0x00000093caca7221 */ /* 0x000fce0000010000 */
.L_x_12505:
[----:B------:R-:W-:Y:S05]  /*6cf0*/  BSYNC.RECONVERGENT B0 ;  /* 0x0000000000007941 */ /* 0x000fea0003800200 */
.L_x_12504:
[----:B------:R-:W-:Y:S01]  /*6d00*/  ISETP.GT.U32.AND P1, PT, R197, 0x1b, PT ;  /* 0x0000001bc500780c */ /* 0x000fe20003f24070 */
[C---:B------:R-:W-:Y:S01]  /*6d10*/  FFMA.FTZ R2, R135.reuse, R3, R2 ;  /* 0x0000000387027223 */ /* 0x040fe20000010002 */
[----:B------:R-:W-:Y:S01]  /*6d20*/  FFMA.FTZ R17, R135, R150, -R17 ;  /* 0x0000009687117223 */ /* 0x000fe20000010811 */
[----:B0-----:R0:W0:Y:S01]  /*6d30*/  SHFL.DOWN PT, R206, R200, 0x4, 0x1f ;  /* 0x08801f00c8ce7f89 */ /* 0x00102200000e0000 */
[----:B------:R-:W-:Y:S01]  /*6d40*/  BSSY.RECONVERGENT B0, `(.L_x_12506) ;  /* 0x0000013000007945 */ /* 0x000fe20003800200 */
[----:B------:R-:W-:Y:S01]  /*6d50*/  FADD.FTZ R145, RZ, R2 ;  /* 0x00000002ff917221 */ /* 0x000fe20000010000 */
[----:B------:R-:W-:Y:S01]  /*6d60*/  FFMA.FTZ R161, R32, R81, R17 ;  /* 0x0000005120a17223 */ /* 0x000fe20000010011 */
[----:B------:R0:W0:Y:S02]  /*6d70*/  SHFL.DOWN PT, R16, R199, 0x4, 0x1f ;  /* 0x08801f00c7107f89 */ /* 0x00002400000e0000 */
[C---:B------:R-:W-:Y:S01]  /*6d80*/  FMUL.FTZ R17, R110.reuse, R145 ;  /* 0x000000916e117220 */ /* 0x040fe20000410000 */
[----:B------:R-:W-:Y:S01]  /*6d90*/  FMUL.FTZ R2, R110, R161 ;  /* 0x000000a16e027220 */ /* 0x000fe20000410000 */
[----:B------:R0:W0:Y:S04]  /*6da0*/  SHFL.DOWN PT, R151, R201, 0x4, 0x1f ;  /* 0x08801f00c9977f89 */ /* 0x00002800000e0000 */
[----:B-1----:R1:W0:Y:S01]  /*6db0*/  SHFL.DOWN PT, R204, R202, 0x4, 0x1f ;  /* 0x08801f00cacc7f89 */ /* 0x00222200000e0000 */
[----:B------:R-:W-:Y:S05]  /*6dc0*/  @P1 BRA `(.L_x_12507) ;  /* 0x0000000000281947 */ /* 0x000fea0003800000 */
[CC--:B0--3--:R-:W-:Y:S01]  /*6dd0*/  FMUL.FTZ R149, R199.reuse, R204.reuse ;  /* 0x000000ccc7957220 */ /* 0x0c9fe20000410000 */
[C---:B------:R-:W-:Y:S01]  /*6de0*/  FMUL.FTZ R204, R200.reuse, R204 ;  /* 0x000000ccc8cc7220 */ /* 0x040fe20000410000 */
[CC--:B------:R-:W-:Y:S01]  /*6df0*/  FMUL.FTZ R147, R199.reuse, R16.reuse ;  /* 0x00000010c7937220 */ /* 0x0c0fe20000410000 */
[C---:B------:R-:W-:Y:S01]  /*6e00*/  FMUL.FTZ R16, R200.reuse, R16 ;  /* 0x00000010c8107220 */ /* 0x040fe20000410000 */
[CC--:B------:R-:W-:Y:S01]  /*6e10*/  FFMA.FTZ R148, R200.reuse, R151.reuse, -R149 ;  /* 0x00000097c8947223 */ /* 0x0c0fe20000010895 */
[C---:B------:R-:W-:Y:S01]  /*6e20*/  FFMA.FTZ R149, R199.reuse, R151, R204 ;  /* 0x00000097c7957223 */ /* 0x040fe200000100cc */
[-C--:B------:R-:W-:Y:S01]  /*6e30*/  FFMA.FTZ R200, R200, R206.reuse, -R147 ;  /* 0x000000cec8c87223 */ /* 0x080fe20000010893 */
[----:B--2---:R-:W-:Y:S01]  /*6e40*/  FFMA.FTZ R199, R199, R206, R16 ;  /* 0x000000cec7c77223 */ /* 0x004fe20000010010 */
[----:B------:R-:W-:Y:S01]  /*6e50*/  FADD.FTZ R201, R201, R148 ;  /* 0x00000094c9c97221 */ /* 0x000fe20000010000 */
[----:B-1----:R-:W-:-:S07]  /*6e60*/  FADD.FTZ R202, R202, R149 ;  /* 0x00000095caca7221 */ /* 0x002fce0000010000 */
.L_x_12507:
[----:B------:R-:W-:Y:S05]  /*6e70*/  BSYNC.RECONVERGENT B0 ;  /* 0x0000000000007941 */ /* 0x000fea0003800200 */
.L_x_12506:
[----:B------:R-:W-:Y:S01]  /*6e80*/  ISETP.GT.U32.AND P1, PT, R197, 0x17, PT ;  /* 0x00000017c500780c */ /* 0x000fe20003f24070 */
[C---:B------:R-:W-:Y:S01]  /*6e90*/  FFMA.FTZ R148, R136.reuse, R161, -R17 ;  /* 0x000000a188947223 */ /* 0x040fe20000010811 */
        /* <DEDUP_REMOVED lines=12> */
[CC--:B0--3--:R-:W-:Y:S01]  /*6f60*/  FMUL.FTZ R149, R199.reuse, R208.reuse ;  /* 0x000000d0c7957220 */ /* 0x0c9fe20000410000 */
[C---:B------:R-:W-:Y:S01]  /*6f70*/  FMUL.FTZ R208, R200.reuse, R208 ;  /* 0x000000d0c8d07220 */ /* 0x040fe20000410000 */
[CC--:B------:R-:W-:Y:S01]  /*6f80*/  FMUL.FTZ R147, R199.reuse, R204.reuse ;  /* 0x000000ccc7937220 */ /* 0x0c0fe20000410000 */
[C---:B------:R-:W-:Y:S01]  /*6f90*/  FMUL.FTZ R204, R200.reuse, R204 ;  /* 0x000000ccc8cc7220 */ /* 0x040fe20000410000 */
[CC--:B------:R-:W-:Y:S01]  /*6fa0*/  FFMA.FTZ R206, R200.reuse, R151.reuse, -R149 ;  /* 0x00000097c8ce7223 */ /* 0x0c0fe20000010895 */
[C---:B------:R-:W-:Y:S01]  /*6fb0*/  FFMA.FTZ R149, R199.reuse, R151, R208 ;  /* 0x00000097c7957223 */ /* 0x040fe200000100d0 */
[-C--:B-1----:R-:W-:Y:S01]  /*6fc0*/  FFMA.FTZ R200, R200, R210.reuse, -R147 ;  /* 0x000000d2c8c87223 */ /* 0x082fe20000010893 */
[----:B--2---:R-:W-:Y:S01]  /*6fd0*/  FFMA.FTZ R199, R199, R210, R204 ;  /* 0x000000d2c7c77223 */ /* 0x004fe200000100cc */
[----:B------:R-:W-:Y:S01]  /*6fe0*/  FADD.FTZ R201, R201, R206 ;  /* 0x000000cec9c97221 */ /* 0x000fe20000010000 */
[----:B------:R-:W-:-:S07]  /*6ff0*/  FADD.FTZ R202, R202, R149 ;  /* 0x00000095caca7221 */ /* 0x000fce0000010000 */
.L_x_12509:
[----:B------:R-:W-:Y:S05]  /*7000*/  BSYNC.RECONVERGENT B0 ;  /* 0x0000000000007941 */ /* 0x000fea0003800200 */
.L_x_12508:
        /* <DEDUP_REMOVED lines=18> */
.L_x_12511:
[----:B------:R-:W-:Y:S05]  /*7130*/  BSYNC.RECONVERGENT B0 ;  /* 0x0000000000007941 */ /* 0x000fea0003800200 */
.L_x_12510:
[----:B------:R-:W-:Y:S01]  /*7140*/  FADD.FTZ R147, RZ, R16 ;  /* 0x00000010ff937221 */ /* 0x000fe20000010000 */
[----:B------:R-:W-:Y:S01]  /*7150*/  FFMA.FTZ R157, R30, R79, R157 ;  /* 0x0000004f1e9d7223 */ /* 0x000fe2000001009d */
[----:B------:R-:W-:Y:S01]  /*7160*/  SHFL.DOWN PT, R171, R199, 0x1, 0x1f ;  /* 0x08201f00c7ab7f89 */ /* 0x000fe200000e0000 */
[----:B------:R-:W-:Y:S01]  /*7170*/  ISETP.NE.AND P1, PT, R52, 0x1f, PT ;  /* 0x0000001f3400780c */ /* 0x000fe20003f25270 */
[C---:B---3--:R-:W-:Y:S01]  /*7180*/  FMUL.FTZ R149, R124.reuse, R147 ;  /* 0x000000937c957220 */ /* 0x048fe20000410000 */
        /* <DEDUP_REMOVED lines=23> */
[----:B-1----:R-:W1:Y:S02]  /*7300*/  SHFL.IDX PT, R200, R200, RZ, 0x1f ;  /* 0x00001fffc8c87589 */ /* 0x002e6400000e0000 */
[----:B------:R-:W-:Y:S01]  /*7310*/  FFMA.FTZ R2, R144, R151, R2 ;  /* 0x0000009790027223 */ /* 0x000fe20000010002 */
[C---:B0-----:R-:W-:Y:S01]  /*7320*/  @P1 FMUL.FTZ R204, R163.reuse, R169 ;  /* 0x000000a9a3cc1220 */ /* 0x041fe20000410000 */
[----:B------:R-:W0:Y:S01]  /*7330*/  SHFL.IDX PT, R201, R201, RZ, 0x1f ;  /* 0x00001fffc9c97589 */ /* 0x000e2200000e0000 */
[----:B----4-:R-:W-:-:S02]  /*7340*/  @P1 FFMA.FTZ R163, R163, R165, -R16 ;  /* 0x000000a5a3a31223 */ /* 0x010fc40000010810 */
[----:B------:R-:W-:Y:S01]  /*7350*/  @P1 FFMA.FTZ R204, R171, R165, R204 ;  /* 0x000000a5abcc1223 */ /* 0x000fe200000100cc */
[----:B------:R-:W-:Y:S01]  /*7360*/  FFMA.FTZ R16, R144, R159, -R153 ;  /* 0x0000009f90107223 */ /* 0x000fe20000010899 */
[----:B------:R-:W-:Y:S01]  /*7370*/  FADD.FTZ R153, RZ, R2 ;  /* 0x00000002ff997221 */ /* 0x000fe20000010000 */
[----:B-----5:R-:W-:Y:S01]  /*7380*/  @P1 FADD.FTZ R165, R206, R163 ;  /* 0x000000a3cea51221 */ /* 0x020fe20000010000 */
[----:B------:R-:W3:Y:S01]  /*7390*/  SHFL.IDX PT, R202, R202, RZ, 0x1f ;  /* 0x00001fffcaca7589 */ /* 0x000ee200000e0000 */
        /* <DEDUP_REMOVED lines=55> */
[C---:B------:R-:W-:Y:S01]  /*7710*/  FFMA.FTZ R206, R183.reuse, R196, -R204 ;  /* 0x000000c4b7ce7223 */ /* 0x040fe200000108cc */
[C---:B------:R-:W-:Y:S01]  /*7720*/  FFMA.FTZ R204, R174.reuse, R203, R207 ;  /* 0x000000cbaecc7223 */ /* 0x040fe200000100cf */
[----:B------:R-:W-:Y:S01]  /*7730*/  FFMA.FTZ R211, R183, R158, R209 ;  /* 0x0000009eb7d37223 */ /* 0x000fe200000100d1 */
[----:B------:R-:W-:Y:S01]  /*7740*/  FFMA.FTZ R209, R174, R205, -R198 ;  /* 0x000000cdaed17223 */ /* 0x000fe200000108c6 */
[----:B------:R-:W-:Y:S01]  /*7750*/  FADD.FTZ R207, R195, R206 ;  /* 0x000000cec3cf7221 */ /* 0x000fe20000010000 */
[----:B------:R-:W-:Y:S01]  /*7760*/  FMUL.FTZ R219, R196, R58 ;  /* 0x0000003ac4db7220 */ /* 0x000fe20000410000 */
[----:B------:R-:W-:Y:S01]  /*7770*/  FADD.FTZ R195, R194, R211 ;  /* 0x000000d3c2c37221 */ /* 0x000fe20000010000 */
[----:B------:R-:W-:Y:S01]  /*7780*/  FADD.FTZ R194, RZ, R204 ;  /* 0x000000ccffc27221 */ /* 0x000fe20000010000 */
[----:B------:R-:W-:Y:S01]  /*7790*/  FFMA.FTZ R209, R22, R69, R209 ;  /* 0x0000004516d17223 */ /* 0x000fe200000100d1 */
[C---:B------:R-:W-:Y:S01]  /*77a0*/  FMUL.FTZ R211, R178.reuse, R207 ;  /* 0x000000cfb2d37220 */ /* 0x040fe20000410000 */
[----:B------:R-:W-:Y:S01]  /*77b0*/  FMUL.FTZ R198, R178, R195 ;  /* 0x000000c3b2c67220 */ /* 0x000fe20000410000 */
[CC--:B------:R-:W-:Y:S01]  /*77c0*/  FMUL.FTZ R178, R187.reuse, R194.reuse ;  /* 0x000000c2bbb27220 */ /* 0x0c0fe20000410000 */
        /* <DEDUP_REMOVED lines=11> */
[C---:B------:R-:W-:Y:S01]  /*7880*/  FMUL.FTZ R187, R185.reuse, R178 ;  /* 0x000000b2b9bb7220 */ /* 0x040fe20000410000 */
[----:B------:R-:W-:Y:S01]  /*7890*/  FMUL.FTZ R172, R185, R174 ;  /* 0x000000aeb9ac7220 */ /* 0x000fe20000410000 */
[C---:B------:R-:W-:Y:S01]  /*78a0*/  FFMA.FTZ R192, R160.reuse, R193, -R192 ;  /* 0x000000c1a0c07223 */ /* 0x040fe200000108c0 */
[----:B------:R-:W-:Y:S01]  /*78b0*/  FFMA.FTZ R211, R160, R183, R211 ;  /* 0x000000b7a0d37223 */ /* 0x000fe200000100d3 */
[----:B------:R-:W-:Y:S01]  /*78c0*/  FMUL.FTZ R213, R9, R195 ;  /* 0x000000c309d57220 */ /* 0x000fe20000410000 */
[----:B------:R-:W-:Y:S01]  /*78d0*/  FFMA.FTZ R185, R181, R178, -R172 ;  /* 0x000000b2b5b97223 */ /* 0x000fe200000108ac */
[----:B------:R-:W-:Y:S01]  /*78e0*/  FADD.FTZ R172, R191, R192 ;  /* 0x000000c0bfac7221 */ /* 0x000fe20000010000 */
[----:B------:R-:W-:Y:S01]  /*78f0*/  FADD.FTZ R160, R190, R211 ;  /* 0x000000d3bea07221 */ /* 0x000fe20000010000 */
        /* <DEDUP_REMOVED lines=10> */
[----:B------:R-:W-:Y:S01]  /*79a0*/  FADD.FTZ R175, R188, R187 ;  /* 0x000000bbbcaf7221 */ /* 0x000fe20000010000 */
[----:B------:R-:W-:Y:S01]  /*79b0*/  FADD.FTZ R189, R189, R192 ;  /* 0x000000c0bdbd7221 */ /* 0x000fe20000010000 */
[----:B------:R-:W-:Y:S01]  /*79c0*/  FFMA.FTZ R182, R180, R185, -R177 ;  /* 0x000000b9b4b67223 */ /* 0x000fe200000108b1 */
[C---:B--2---:R-:W-:Y:S01]  /*79d0*/  FMUL.FTZ R177, R199.reuse, R7 ;  /* 0x00000007c7b17220 */ /* 0x044fe20000410000 */
[CC--:B------:R-:W-:Y:S01]  /*79e0*/  FMUL.FTZ R188, R199.reuse, R6.reuse ;  /* 0x00000006c7bc7220 */ /* 0x0c0fe20000410000 */
[C---:B------:R-:W-:Y:S01]  /*79f0*/  FMUL.FTZ R187, R170.reuse, R189 ;  /* 0x000000bdaabb7220 */ /* 0x040fe20000410000 */
[----:B------:R-:W-:Y:S01]  /*7a00*/  FMUL.FTZ R170, R170, R175 ;  /* 0x000000afaaaa7220 */ /* 0x000fe20000410000 */
[----:B-1----:R-:W-:Y:S01]  /*7a10*/  FFMA.FTZ R180, R200, R6, -R177 ;  /* 0x00000006c8b47223 */ /* 0x002fe200000108b1 */
[C---:B------:R-:W-:Y:S01]  /*7a20*/  FMUL.FTZ R177, R199.reuse, R5 ;  /* 0x00000005c7b17220 */ /* 0x040fe20000410000 */
[C---:B------:R-:W-:Y:S01]  /*7a30*/  FFMA.FTZ R187, R168.reuse, R175, R187 ;  /* 0x000000afa8bb7223 */ /* 0x040fe200000100bb */
[-C--:B------:R-:W-:Y:S01]  /*7a40*/  FMUL.FTZ R6, R199, R4.reuse ;  /* 0x00000004c7067220 */ /* 0x080fe20000410000 */
[----:B------:R-:W-:Y:S01]  /*7a50*/  FFMA.FTZ R191, R168, R189, -R170 ;  /* 0x000000bda8bf7223 */ /* 0x000fe200000108aa */
[----:B------:R-:W-:Y:S01]  /*7a60*/  FFMA.FTZ R4, R200, R4, -R177 ;  /* 0x00000004c8047223 */ /* 0x000fe200000108b1 */
[----:B------:R-:W-:Y:S01]  /*7a70*/  FADD.FTZ R177, R184, R187 ;  /* 0x000000bbb8b17221 */ /* 0x000fe20000010000 */
[----:B------:R-:W-:Y:S01]  /*7a80*/  FADD.FTZ R168, RZ, R190 ;  /* 0x000000beffa87221 */ /* 0x000fe20000010000 */
[----:B------:R-:W-:Y:S01]  /*7a90*/  FADD.FTZ R187, R186, R191 ;  /* 0x000000bfbabb7221 */ /* 0x000fe20000010000 */
[----:B------:R-:W-:Y:S01]  /*7aa0*/  FFMA.FTZ R170, R19, R72, R182 ;  /* 0x0000004813aa7223 */ /* 0x000fe200000100b6 */
[----:B------:R-:W-:Y:S01]  /*7ab0*/  FFMA.FTZ R5, R200, R5, R6 ;  /* 0x00000005c8057223 */ /* 0x000fe20000010006 */
[C---:B------:R-:W-:Y:S01]  /*7ac0*/  FMUL.FTZ R199, R166.reuse, R177 ;  /* 0x000000b1a6c77220 */ /* 0x040fe20000410000 */
[----:B0-----:R-:W-:Y:S01]  /*7ad0*/  FADD.FTZ R6, R201, R180 ;  /* 0x000000b4c9067221 */ /* 0x001fe20000010000 */
[C---:B------:R-:W-:Y:S01]  /*7ae0*/  FMUL.FTZ R180, R179.reuse, R168 ;  /* 0x000000a8b3b47220 */ /* 0x040fe20000410000 */
[-C--:B------:R-:W-:Y:S01]  /*7af0*/  FMUL.FTZ R191, R179, R170.reuse ;  /* 0x000000aab3bf7220 */ /* 0x080fe20000410000 */
[-C--:B------:R-:W-:Y:S01]  /*7b00*/  FMUL.FTZ R166, R166, R187.reuse ;  /* 0x000000bba6a67220 */ /* 0x080fe20000410000 */
[C---:B------:R-:W-:Y:S01]  /*7b10*/  FFMA.FTZ R201, R164.reuse, R187, -R199 ;  /* 0x000000bba4c97223 */ /* 0x040fe200000108c7 */
[C---:B------:R-:W-:Y:S01]  /*7b20*/  FFMA.FTZ R179, R173.reuse, R170, -R180 ;  /* 0x000000aaadb37223 */ /* 0x040fe200000108b4 */
[----:B------:R-:W-:Y:S01]  /*7b30*/  FFMA.FTZ R173, R173, R168, R191 ;  /* 0x000000a8adad7223 */ /* 0x000fe200000100bf */
[----:B------:R-:W-:Y:S01]  /*7b40*/  FFMA.FTZ R199, R164, R177, R166 ;  /* 0x000000b1a4c77223 */ /* 0x000fe200000100a6 */
[----:B------:R-:W-:Y:S01]  /*7b50*/  FADD.FTZ R191, R176, R201 ;  /* 0x000000c9b0bf7221 */ /* 0x000fe20000010000 */
[C---:B------:R-:W-:Y:S01]  /*7b60*/  FFMA.FTZ R211, R0.reuse, R150, RZ ;  /* 0x0000009600d37223 */ /* 0x040fe200000100ff */
[----:B------:R-:W-:Y:S01]  /*7b70*/  FFMA.FTZ R164, R0, -R3, RZ ;  /* 0x8000000300a47223 */ /* 0x000fe200000100ff */
[----:B------:R-:W-:Y:S01]  /*7b80*/  FADD.FTZ R199, R162, R199 ;  /* 0x000000c7a2c77221 */ /* 0x000fe20000010000 */
[----:B------:R-:W-:Y:S01]  /*7b90*/  FMUL.FTZ R201, R122, R191 ;  /* 0x000000bf7ac97220 */ /* 0x000fe20000410000 */
[----:B------:R-:W-:Y:S01]  /*7ba0*/  FFMA.FTZ R211, R76, R161, R211 ;  /* 0x000000a14cd37223 */ /* 0x000fe200000100d3 */
[----:B------:R-:W-:Y:S01]  /*7bb0*/  FFMA.FTZ R7, R200, R7, R188 ;  /* 0x00000007c8077223 */ /* 0x000fe200000100bc */
[-C--:B------:R-:W-:Y:S01]  /*7bc0*/  FMUL.FTZ R162, R122, R199.reuse ;  /* 0x000000c77aa27220 */ /* 0x080fe20000410000 */
[----:B------:R-:W-:Y:S01]  /*7bd0*/  FFMA.FTZ R122, R144, R199, R201 ;  /* 0x000000c7907a7223 */ /* 0x000fe200000100c9 */
[----:B------:R-:W-:Y:S01]  /*7be0*/  FFMA.FTZ R164, R76, -R145, R164 ;  /* 0x800000914ca47223 */ /* 0x000fe200000100a4 */
[----:B------:R-:W-:Y:S01]  /*7bf0*/  FFMA.FTZ R211, R78, R148, R211 ;  /* 0x000000944ed37223 */ /* 0x000fe200000100d3 */
[----:B---3--:R-:W-:Y:S01]  /*7c00*/  FADD.FTZ R7, R202, R7 ;  /* 0x00000007ca077221 */ /* 0x008fe20000010000 */
[----:B------:R-:W-:Y:S01]  /*7c10*/  @!P1 LEA R182, R106, UR24, 0x4 ;  /* 0x000000186ab69c11 */ /* 0x000fe2000f8e20ff */
[----:B------:R-:W-:Y:S01]  /*7c20*/  FFMA.FTZ R201, R144, R191, -R162 ;  /* 0x000000bf90c97223 */ /* 0x000fe200000108a2 */
[----:B------:R-:W-:Y:S01]  /*7c30*/  FADD.FTZ R143, R143, R122 ;  /* 0x0000007a8f8f7221 */ /* 0x000fe20000010000 */
[----:B------:R-:W-:Y:S01]  /*7c40*/  FFMA.FTZ R164, R78, -R17, R164 ;  /* 0x800000114ea47223 */ /* 0x000fe200000100a4 */
[----:B------:R-:W-:Y:S01]  /*7c50*/  FFMA.FTZ R211, R80, R157, R211 ;  /* 0x0000009d50d37223 */ /* 0x000fe200000100d3 */
[----:B------:R0:W-:Y:S01]  /*7c60*/  @!P1 STS.128 [R182+0x1da0], R4 ;  /* 0x001da004b6009388 */ /* 0x0001e20000000c00 */
[----:B------:R-:W-:Y:S01]  /*7c70*/  FADD.FTZ R201, R142, R201 ;  /* 0x000000c98ec97221 */ /* 0x000fe20000010000 */
[----:B------:R-:W-:Y:S01]  /*7c80*/  FFMA.FTZ R164, R80, -R147, R164 ;  /* 0x8000009350a47223 */ /* 0x000fe200000100a4 */
[----:B------:R-:W-:Y:S01]  /*7c90*/  FFMA.FTZ R211, R82, R155, R211 ;  /* 0x0000009b52d37223 */ /* 0x000fe200000100d3 */
[-C--:B------:R-:W-:Y:S01]  /*7ca0*/  FMUL.FTZ R215, R9, R207.reuse ;  /* 0x000000cf09d77220 */ /* 0x080fe20000410000 */
[----:B------:R-:W-:Y:S01]  /*7cb0*/  FFMA.FTZ R217, R8, R207, -R213 ;  /* 0x000000cf08d97223 */ /* 0x000fe200000108d5 */
[----:B------:R-:W-:Y:S01]  /*7cc0*/  FFMA.FTZ R164, R82, -R149, R164 ;  /* 0x8000009552a47223 */ /* 0x000fe200000100a4 */
[----:B------:R-:W-:Y:S01]  /*7cd0*/  FFMA.FTZ R161, R32, -R81, R161 ;  /* 0x8000005120a17223 */ /* 0x000fe200000100a1 */
[----:B------:R-:W-:Y:S01]  /*7ce0*/  FMUL.FTZ R221, R174, R219 ;  /* 0x000000dbaedd7220 */ /* 0x000fe20000410000 */
[----:B------:R-:W-:Y:S01]  /*7cf0*/  FFMA.FTZ R148, R31, -R68, R148 ;  /* 0x800000441f947223 */ /* 0x000fe20000010094 */
[----:B------:R-:W-:Y:S01]  /*7d00*/  FFMA.FTZ R164, R84, -R151, R164 ;  /* 0x8000009754a47223 */ /* 0x000fe200000100a4 */
[----:B------:R-:W-:Y:S01]  /*7d10*/  FFMA.FTZ R157, R30, -R79, R157 ;  /* 0x8000004f1e9d7223 */ /* 0x000fe2000001009d */
[----:B------:R-:W-:Y:S01]  /*7d20*/  FFMA.FTZ R155, R29, -R66, R155 ;  /* 0x800000421d9b7223 */ /* 0x000fe2000001009b */
[----:B------:R-:W-:Y:S01]  /*7d30*/  FMUL.FTZ R142, R172, R73 ;  /* 0x00000049ac8e7220 */ /* 0x000fe20000410000 */
[----:B------:R-:W-:Y:S01]  /*7d40*/  FFMA.FTZ R164, R86, -R153, R164 ;  /* 0x8000009956a47223 */ /* 0x000fe200000100a4 */
[----:B------:R-:W-:Y:S01]  /*7d50*/  FFMA.FTZ R144, R24, -R73, R171 ;  /* 0x8000004918907223 */ /* 0x000fe200000100ab */
[C---:B0-----:R-:W-:Y:S01]  /*7d60*/  FMUL.FTZ R5, R112.reuse, R143 ;  /* 0x0000008f70057220 */ /* 0x041fe20000410000 */
[----:B------:R-:W-:Y:S01]  /*7d70*/  FMUL.FTZ R112, R112, R201 ;  /* 0x000000c970707220 */ /* 0x000fe20000410000 */
[----:B------:R-:W-:Y:S01]  /*7d80*/  FFMA.FTZ R164, R88, -R15, R164 ;  /* 0x8000000f58a47223 */ /* 0x000fe200000100a4 */
[----:B------:R-:W-:Y:S01]  /*7d90*/  FMUL.FTZ R6, R195, R69 ;  /* 0x00000045c3067220 */ /* 0x000fe20000410000 */
        /* <DEDUP_REMOVED lines=11> */
[----:B------:R-:W-:Y:S01]  /*7e50*/  FMUL.FTZ R112, R207, R69 ;  /* 0x00000045cf707220 */ /* 0x000fe20000410000 */
[----:B------:R-:W-:Y:S01]  /*7e60*/  FFMA.FTZ R4, R126, R211, R5 ;  /* 0x000000d37e047223 */ /* 0x000fe20000010005 */
[----:B------:R-:W-:Y:S01]  /*7e70*/  FFMA.FTZ R7, R90, R152, R7 ;  /* 0x000000985a077223 */ /* 0x000fe20000010007 */
[----:B------:R-:W-:Y:S01]  /*7e80*/  FFMA.FTZ R5, R126, R141, -R124 ;  /* 0x0000008d7e057223 */ /* 0x000fe2000001087c */
[----:B------:R-:W-:Y:S01]  /*7e90*/  FMUL.FTZ R122, R194, R112 ;  /* 0x00000070c27a7220 */ /* 0x000fe20000410000 */
[----:B------:R-:W-:Y:S01]  /*7ea0*/  FADD.FTZ R139, R139, R4 ;  /* 0x000000048b8b7221 */ /* 0x000fe20000010000 */
[----:B------:R-:W-:Y:S01]  /*7eb0*/  FFMA.FTZ R7, R92, R171, R7 ;  /* 0x000000ab5c077223 */ /* 0x000fe20000010007 */
[----:B------:R-:W-:Y:S01]  /*7ec0*/  FADD.FTZ R138, R138, R5 ;  /* 0x000000058a8a7221 */ /* 0x000fe20000010000 */
[----:B------:R-:W-:Y:S01]  /*7ed0*/  FFMA.FTZ R5, R94, -R203, R164 ;  /* 0x800000cb5e057223 */ /* 0x000fe200000100a4 */
[----:B------:R-:W-:Y:S01]  /*7ee0*/  FFMA.FTZ R4, R8, R195, R215 ;  /* 0x000000c308047223 */ /* 0x000fe200000100d7 */
[----:B------:R-:W-:Y:S01]  /*7ef0*/  FFMA.FTZ R7, R94, R205, R7 ;  /* 0x000000cd5e077223 */ /* 0x000fe20000010007 */
[----:B------:R-:W-:Y:S01]  /*7f00*/  FADD.FTZ R101, R6, R101 ;  /* 0x0000006506657221 */ /* 0x000fe20000010000 */
[----:B------:R-:W-:Y:S01]  /*7f10*/  FMUL.FTZ R207, R118, R139 ;  /* 0x0000008b76cf7220 */ /* 0x000fe20000410000 */
[----:B------:R-:W-:Y:S01]  /*7f20*/  FFMA.FTZ R205, R23, -R60, R205 ;  /* 0x8000003c17cd7223 */ /* 0x000fe200000100cd */
[----:B------:R-:W-:Y:S01]  /*7f30*/  FFMA.FTZ R213, R96, R209, R7 ;  /* 0x000000d160d57223 */ /* 0x000fe20000010007 */
[----:B------:R-:W-:Y:S01]  /*7f40*/  FFMA.FTZ R7, R22, -R69, R209 ;  /* 0x8000004516077223 */ /* 0x000fe200000100d1 */
[----:B------:R-:W-:Y:S01]  /*7f50*/  FFMA.FTZ R209, R96, -R194, R5 ;  /* 0x800000c260d17223 */ /* 0x000fe20000010005 */
[----:B------:R-:W-:Y:S01]  /*7f60*/  FFMA.FTZ R207, R137, R138, -R207 ;  /* 0x0000008a89cf7223 */ /* 0x000fe200000108cf */
[----:B------:R-:W-:Y:S01]  /*7f70*/  FMUL.FTZ R215, R158, R58 ;  /* 0x0000003a9ed77220 */ /* 0x000fe20000410000 */
[C---:B------:R-:W-:Y:S01]  /*7f80*/  FMUL.FTZ R5, R7.reuse, R4 ;  /* 0x0000000407057220 */ /* 0x040fe20000410000 */
        /* <DEDUP_REMOVED lines=8> */
[----:B------:R-:W-:Y:S01]  /*8010*/  FFMA.FTZ R122, R22, R195, R217 ;  /* 0x000000c3167a7223 */ /* 0x000fe200000100d9 */
[-C--:B------:R-:W-:Y:S01]  /*8020*/  FMUL.FTZ R195, R9, R193.reuse ;  /* 0x000000c109c37220 */ /* 0x080fe20000410000 */
[----:B------:R-:W-:Y:S01]  /*8030*/  FMUL.FTZ R112, R183, R60 ;  /* 0x0000003cb7707220 */ /* 0x000fe20000410000 */
[----:B------:R-:W-:Y:S01]  /*8040*/  FFMA.FTZ R124, R8, R193, -R137 ;  /* 0x000000c1087c7223 */ /* 0x000fe20000010889 */
[----:B------:R-:W-:Y:S01]  /*8050*/  FADD.FTZ R193, R114, R207 ;  /* 0x000000cf72c17221 */ /* 0x000fe20000010000 */
[----:B------:R-:W-:Y:S01]  /*8060*/  FADD.FTZ R137, R108, R7 ;  /* 0x000000076c897221 */ /* 0x000fe20000010000 */
[----:B------:R-:W-:Y:S01]  /*8070*/  FFMA.FTZ R108, R8, R183, R195 ;  /* 0x000000b7086c7223 */ /* 0x000fe200000100c3 */
[----:B------:R-:W-:Y:S01]  /*8080*/  FMUL.FTZ R6, R203, R118 ;  /* 0x00000076cb067220 */ /* 0x000fe20000410000 */
[C---:B------:R-:W-:Y:S01]  /*8090*/  FMUL.FTZ R195, R110.reuse, R193 ;  /* 0x000000c16ec37220 */ /* 0x040fe20000410000 */
[-C--:B------:R-:W-:Y:S01]  /*80a0*/  FMUL.FTZ R110, R110, R137.reuse ;  /* 0x000000896e6e7220 */ /* 0x080fe20000410000 */
[----:B------:R-:W-:Y:S01]  /*80b0*/  FADD.FTZ R99, R112, R99 ;  /* 0x0000006370637221 */ /* 0x000fe20000010000 */
[-C--:B------:R-:W-:Y:S01]  /*80c0*/  FFMA.FTZ R6, R205, R112.reuse, R6 ;  /* 0x00000070cd067223 */ /* 0x080fe20000010006 */
[C---:B------:R-:W-:Y:S01]  /*80d0*/  FFMA.FTZ R195, R136.reuse, R137, R195 ;  /* 0x0000008988c37223 */ /* 0x040fe200000100c3 */
[----:B------:R-:W-:Y:S01]  /*80e0*/  FFMA.FTZ R207, R136, R193, -R110 ;  /* 0x000000c188cf7223 */ /* 0x000fe2000001086e */
[----:B------:R-:W-:Y:S01]  /*80f0*/  FMUL.FTZ R112, R203, R112 ;  /* 0x00000070cb707220 */ /* 0x000fe20000410000 */
[----:B------:R-:W-:Y:S01]  /*8100*/  FMUL.FTZ R217, R9, R158 ;  /* 0x0000009e09d97220 */ /* 0x000fe20000410000 */
[----:B------:R-:W-:Y:S01]  /*8110*/  FADD.FTZ R116, R116, R195 ;  /* 0x000000c374747221 */ /* 0x000fe20000010000 */
[----:B------:R-:W-:Y:S01]  /*8120*/  FADD.FTZ R130, R130, R207 ;  /* 0x000000cf82827221 */ /* 0x000fe20000010000 */
[C---:B------:R-:W-:Y:S01]  /*8130*/  FFMA.FTZ R7, R205.reuse, R118, -R112 ;  /* 0x00000076cd077223 */ /* 0x040fe20000010870 */
[----:B------:R-:W-:Y:S01]  /*8140*/  FMUL.FTZ R112, R205, R108 ;  /* 0x0000006ccd707220 */ /* 0x000fe20000410000 */
[C---:B------:R-:W-:Y:S01]  /*8150*/  FMUL.FTZ R207, R120.reuse, R116 ;  /* 0x0000007478cf7220 */ /* 0x040fe20000410000 */
[----:B------:R-:W-:Y:S01]  /*8160*/  FMUL.FTZ R108, R120, R130 ;  /* 0x00000082786c7220 */ /* 0x000fe20000410000 */
[-C--:B------:R-:W-:Y:S01]  /*8170*/  FMUL.FTZ R126, R130, R81.reuse ;  /* 0x00000051827e7220 */ /* 0x080fe20000410000 */
[----:B------:R-:W-:Y:S01]  /*8180*/  FFMA.FTZ R136, R203, R124, R112 ;  /* 0x0000007ccb887223 */ /* 0x000fe20000010070 */
[----:B------:R-:W-:Y:S01]  /*8190*/  FFMA.FTZ R205, R98, R178, R213 ;  /* 0x000000b262cd7223 */ /* 0x000fe200000100d5 */
[C---:B------:R-:W-:Y:S01]  /*81a0*/  FFMA.FTZ R195, R135.reuse, R116, R108 ;  /* 0x0000007487c37223 */ /* 0x040fe2000001006c */
[----:B------:R-:W-:Y:S01]  /*81b0*/  FFMA.FTZ R135, R135, R130, -R207 ;  /* 0x0000008287877223 */ /* 0x000fe200000108cf */
[----:B------:R-:W-:Y:S01]  /*81c0*/  FMUL.FTZ R110, R116, R81 ;  /* 0x00000051746e7220 */ /* 0x000fe20000410000 */
        /* <DEDUP_REMOVED lines=8> */
[----:B------:R-:W-:Y:S01]  /*8250*/  FFMA.FTZ R178, R21, -R58, R178 ;  /* 0x8000003a15b27223 */ /* 0x000fe200000100b2 */
[C---:B------:R-:W-:Y:S01]  /*8260*/  FFMA.FTZ R213, R8.reuse, R158, R213 ;  /* 0x0000009e08d57223 */ /* 0x040fe200000100d5 */
[----:B------:R-:W-:Y:S01]  /*8270*/  FMUL.FTZ R120, R3, R114 ;  /* 0x0000007203787220 */ /* 0x000fe20000410000 */
[----:B------:R-:W-:Y:S01]  /*8280*/  FMUL.FTZ R132, R193, R68 ;  /* 0x00000044c1847220 */ /* 0x000fe20000410000 */
[----:B------:R-:W-:Y:S01]  /*8290*/  FMUL.FTZ R124, R3, R108 ;  /* 0x0000006c037c7220 */ /* 0x000fe20000410000 */
[----:B------:R-:W-:Y:S01]  /*82a0*/  FFMA.FTZ R217, R8, R196, -R217 ;  /* 0x000000c408d97223 */ /* 0x000fe200000108d9 */
[----:B------:R-:W-:Y:S01]  /*82b0*/  FFMA.FTZ R120, R195, R108, R120 ;  /* 0x0000006cc3787223 */ /* 0x000fe20000010078 */
[C---:B------:R-:W-:Y:S01]  /*82c0*/  FMUL.FTZ R213, R178.reuse, R213 ;  /* 0x000000d5b2d57220 */ /* 0x040fe20000410000 */
[----:B------:R-:W-:Y:S01]  /*82d0*/  FMUL.FTZ R112, R137, R68 ;  /* 0x0000004489707220 */ /* 0x000fe20000410000 */
[----:B------:R-:W-:Y:S01]  /*82e0*/  FMUL.FTZ R128, R145, R110 ;  /* 0x0000006e91807220 */ /* 0x000fe20000410000 */
[----:B------:R-:W-:Y:S01]  /*82f0*/  FADD.FTZ R120, RZ, R120 ;  /* 0x00000078ff787221 */ /* 0x000fe20000010000 */
[----:B------:R-:W-:Y:S01]  /*8300*/  FFMA.FTZ R124, R195, R114, -R124 ;  /* 0x00000072c37c7223 */ /* 0x000fe2000001087c */
[----:B------:R-:W-:Y:S01]  /*8310*/  FADD.FTZ R97, R215, R97 ;  /* 0x00000061d7617221 */ /* 0x000fe20000010000 */
[-C--:B------:R-:W-:Y:S01]  /*8320*/  FFMA.FTZ R118, R178, R215.reuse, R221 ;  /* 0x000000d7b2767223 */ /* 0x080fe200000100dd */
[----:B------:R-:W-:Y:S01]  /*8330*/  FADD.FTZ R120, R120, R207 ;  /* 0x000000cf78787221 */ /* 0x000fe20000010000 */
[----:B------:R-:W-:Y:S01]  /*8340*/  FMUL.FTZ R207, R17, R132 ;  /* 0x0000008411cf7220 */ /* 0x000fe20000410000 */
[----:B------:R-:W-:Y:S01]  /*8350*/  FMUL.FTZ R215, R174, R215 ;  /* 0x000000d7aed77220 */ /* 0x000fe20000410000 */
[----:B------:R-:W-:Y:S01]  /*8360*/  FFMA.FTZ R203, R98, -R174, R209 ;  /* 0x800000ae62cb7223 */ /* 0x000fe200000100d1 */
[----:B------:R-:W-:Y:S01]  /*8370*/  FFMA.FTZ R174, R174, R217, R213 ;  /* 0x000000d9aeae7223 */ /* 0x000fe200000100d5 */
[-C--:B------:R-:W-:Y:S01]  /*8380*/  FMUL.FTZ R114, R139, R79.reuse ;  /* 0x0000004f8b727220 */ /* 0x080fe20000410000 */
[-C--:B------:R-:W-:Y:S01]  /*8390*/  FFMA.FTZ R207, R148, R112.reuse, R207 ;  /* 0x0000007094cf7223 */ /* 0x080fe200000100cf */
[----:B------:R-:W-:Y:S01]  /*83a0*/  FMUL.FTZ R213, R17, R112 ;  /* 0x0000007011d57220 */ /* 0x000fe20000410000 */
[----:B------:R-:W-:Y:S01]  /*83b0*/  FFMA.FTZ R209, R161, R126, -R128 ;  /* 0x0000007ea1d17223 */ /* 0x000fe20000010880 */
[----:B------:R-:W-:Y:S01]  /*83c0*/  FADD.FTZ R124, RZ, R124 ;  /* 0x0000007cff7c7221 */ /* 0x000fe20000010000 */
[----:B------:R-:W-:Y:S01]  /*83d0*/  FMUL.FTZ R126, R138, R79 ;  /* 0x0000004f8a7e7220 */ /* 0x000fe20000410000 */
[----:B------:R-:W-:Y:S01]  /*83e0*/  FMUL.FTZ R128, R147, R114 ;  /* 0x0000007293807220 */ /* 0x000fe20000410000 */
[----:B------:R-:W-:Y:S01]  /*83f0*/  FADD.FTZ R207, R120, R207 ;  /* 0x000000cf78cf7221 */ /* 0x000fe20000010000 */
[----:B------:R-:W-:Y:S01]  /*8400*/  FFMA.FTZ R213, R148, R132, -R213 ;  /* 0x0000008494d57223 */ /* 0x000fe200000108d5 */
[----:B------:R-:W-:Y:S01]  /*8410*/  FADD.FTZ R124, R124, R209 ;  /* 0x000000d17c7c7221 */ /* 0x000fe20000010000 */
[----:B------:R-:W-:Y:S01]  /*8420*/  FMUL.FTZ R120, R211, R66 ;  /* 0x00000042d3787220 */ /* 0x000fe20000410000 */
[----:B------:R-:W-:Y:S01]  /*8430*/  FFMA.FTZ R209, R157, R126, -R128 ;  /* 0x0000007e9dd17223 */ /* 0x000fe20000010880 */
[----:B------:R-:W-:Y:S01]  /*8440*/  FMUL.FTZ R128, R141, R66 ;  /* 0x000000428d807220 */ /* 0x000fe20000410000 */
[----:B------:R-:W-:Y:S01]  /*8450*/  FADD.FTZ R124, R124, R213 ;  /* 0x000000d57c7c7221 */ /* 0x000fe20000010000 */
[----:B------:R-:W-:Y:S01]  /*8460*/  FMUL.FTZ R132, R149, R120 ;  /* 0x0000007895847220 */ /* 0x000fe20000410000 */
[----:B------:R-:W-:Y:S01]  /*8470*/  FMUL.FTZ R126, R147, R126 ;  /* 0x0000007e937e7220 */ /* 0x000fe20000410000 */
[----:B------:R-:W-:Y:S01]  /*8480*/  FADD.FTZ R61, R122, R61 ;  /* 0x0000003d7a3d7221 */ /* 0x000fe20000010000 */
[----:B------:R-:W-:Y:S01]  /*8490*/  FFMA.FTZ R122, R178, R219, -R215 ;  /* 0x000000dbb27a7223 */ /* 0x000fe200000108d7 */
[----:B------:R-:W-:Y:S01]  /*84a0*/  FFMA.FTZ R213, R155, R128, -R132 ;  /* 0x000000809bd57223 */ /* 0x000fe20000010884 */
[----:B------:R-:W-:Y:S01]  /*84b0*/  FADD.FTZ R124, R124, R209 ;  /* 0x000000d17c7c7221 */ /* 0x000fe20000010000 */
[----:B------:R-:W-:Y:S01]  /*84c0*/  FFMA.FTZ R126, R157, R114, R126 ;  /* 0x000000729d7e7223 */ /* 0x000fe2000001007e */
[----:B------:R-:W-:Y:S01]  /*84d0*/  FMUL.FTZ R215, R149, R128 ;  /* 0x0000008095d77220 */ /* 0x000fe20000410000 */
[-C--:B------:R-:W-:Y:S01]  /*84e0*/  FFMA.FTZ R159, R28, -R77.reuse, R159 ;  /* 0x8000004d1c9f7223 */ /* 0x080fe2000001009f */
[----:B------:R-:W-:Y:S01]  /*84f0*/  FADD.FTZ R213, R124, R213 ;  /* 0x000000d57cd57221 */ /* 0x000fe20000010000 */
[----:B------:R-:W-:Y:S01]  /*8500*/  FADD.FTZ R126, R207, R126 ;  /* 0x0000007ecf7e7221 */ /* 0x000fe20000010000 */
[----:B------:R-:W-:Y:S01]  /*8510*/  FFMA.FTZ R215, R155, R120, R215 ;  /* 0x000000789bd77223 */ /* 0x000fe200000100d7 */
[----:B------:R-:W-:Y:S01]  /*8520*/  FFMA.FTZ R124, R27, -R64, R16 ;  /* 0x800000401b7c7223 */ /* 0x000fe20000010010 */
[----:B------:R-:W-:Y:S01]  /*8530*/  FMUL.FTZ R16, R143, R77 ;  /* 0x0000004d8f107220 */ /* 0x000fe20000410000 */
[----:B------:R-:W-:Y:S01]  /*8540*/  FFMA.FTZ R162, R23, R183, R136 ;  /* 0x000000b717a27223 */ /* 0x000fe20000010088 */
[----:B------:R-:W-:Y:S01]  /*8550*/  FADD.FTZ R215, R126, R215 ;  /* 0x000000d77ed77221 */ /* 0x000fe20000010000 */
[----:B------:R-:W-:Y:S01]  /*8560*/  FMUL.FTZ R126, R201, R77 ;  /* 0x0000004dc97e7220 */ /* 0x000fe20000410000 */
[----:B------:R-:W-:Y:S01]  /*8570*/  FMUL.FTZ R128, R151, R16 ;  /* 0x0000001097807220 */ /* 0x000fe20000410000 */
[----:B------:R-:W-:Y:S01]  /*8580*/  FMUL.FTZ R140, R160, R73 ;  /* 0x00000049a08c7220 */ /* 0x000fe20000410000 */
[----:B------:R-:W-:Y:S01]  /*8590*/  FMUL.FTZ R171, R169, R142 ;  /* 0x0000008ea9ab7220 */ /* 0x000fe20000410000 */
[----:B------:R-:W-:Y:S01]  /*85a0*/  FMUL.FTZ R136, R191, R64 ;  /* 0x00000040bf887220 */ /* 0x000fe20000410000 */
[-C--:B------:R-:W-:Y:S01]  /*85b0*/  FFMA.FTZ R132, R159, R126.reuse, -R128 ;  /* 0x0000007e9f847223 */ /* 0x080fe20000010880 */
[----:B------:R-:W-:Y:S01]  /*85c0*/  FMUL.FTZ R128, R151, R126 ;  /* 0x0000007e97807220 */ /* 0x000fe20000410000 */
[----:B------:R-:W-:Y:S01]  /*85d0*/  FFMA.FTZ R217, R144, R140, R171 ;  /* 0x0000008c90d97223 */ /* 0x000fe200000100ab */
[----:B------:R-:W-:Y:S01]  /*85e0*/  FMUL.FTZ R126, R199, R64 ;  /* 0x00000040c77e7220 */ /* 0x000fe20000410000 */
[----:B------:R-:W-:Y:S01]  /*85f0*/  FMUL.FTZ R171, R153, R136 ;  /* 0x0000008899ab7220 */ /* 0x000fe20000410000 */
[----:B------:R-:W-:Y:S01]  /*8600*/  FFMA.FTZ R128, R159, R16, R128 ;  /* 0x000000109f807223 */ /* 0x000fe20000010080 */
[----:B------:R-:W-:Y:S01]  /*8610*/  FADD.FTZ R121, R140, R121 ;  /* 0x000000798c797221 */ /* 0x000fe20000010000 */
[-C--:B------:R-:W-:Y:S01]  /*8620*/  FMUL.FTZ R183, R153, R126.reuse ;  /* 0x0000007e99b77220 */ /* 0x080fe20000410000 */
[C---:B------:R-:W-:Y:S01]  /*8630*/  FFMA.FTZ R171, R124.reuse, R126, R171 ;  /* 0x0000007e7cab7223 */ /* 0x040fe200000100ab */
[----:B------:R-:W-:Y:S01]  /*8640*/  FADD.FTZ R128, R215, R128 ;  /* 0x00000080d7807221 */ /* 0x000fe20000010000 */
[----:B------:R-:W-:Y:S01]  /*8650*/  FMUL.FTZ R207, R169, R140 ;  /* 0x0000008ca9cf7220 */ /* 0x000fe20000410000 */
[----:B------:R-:W-:Y:S01]  /*8660*/  FFMA.FTZ R183, R124, R136, -R183 ;  /* 0x000000887cb77223 */ /* 0x000fe200000108b7 */
[-C--:B------:R-:W-:Y:S01]  /*8670*/  FFMA.FTZ R165, R26, -R75.reuse, R165 ;  /* 0x8000004b1aa57223 */ /* 0x080fe200000100a5 */
[----:B------:R-:W-:Y:S01]  /*8680*/  FADD.FTZ R171, R128, R171 ;  /* 0x000000ab80ab7221 */ /* 0x000fe20000010000 */
[-C--:B------:R-:W-:Y:S01]  /*8690*/  FMUL.FTZ R128, R177, R75.reuse ;  /* 0x0000004bb1807220 */ /* 0x080fe20000410000 */
[----:B------:R-:W-:Y:S01]  /*86a0*/  FMUL.FTZ R136, R187, R75 ;  /* 0x0000004bbb887220 */ /* 0x000fe20000410000 */
[----:B------:R-:W-:Y:S01]  /*86b0*/  FFMA.FTZ R215, R144, R142, -R207 ;  /* 0x0000008e90d77223 */ /* 0x000fe200000108cf */
[----:B------:R-:W-:Y:S01]  /*86c0*/  FADD.FTZ R132, R213, R132 ;  /* 0x00000084d5847221 */ /* 0x000fe20000010000 */
[----:B------:R-:W-:Y:S01]  /*86d0*/  FMUL.FTZ R140, R15, R128 ;  /* 0x000000800f8c7220 */ /* 0x000fe20000410000 */
[----:B------:R-:W-:Y:S01]  /*86e0*/  FMUL.FTZ R207, R9, R160 ;  /* 0x000000a009cf7220 */ /* 0x000fe20000410000 */
[----:B------:R-:W-:Y:S01]  /*86f0*/  FMUL.FTZ R142, R189, R62 ;  /* 0x0000003ebd8e7220 */ /* 0x000fe20000410000 */
[----:B------:R-:W-:Y:S01]  /*8700*/  FADD.FTZ R183, R132, R183 ;  /* 0x000000b784b77221 */ /* 0x000fe20000010000 */
[-C--:B------:R-:W-:Y:S01]  /*8710*/  FFMA.FTZ R140, R165, R136.reuse, -R140 ;  /* 0x00000088a58c7223 */ /* 0x080fe2000001088c */
[----:B------:R-:W-:Y:S01]  /*8720*/  FMUL.FTZ R136, R15, R136 ;  /* 0x000000880f887220 */ /* 0x000fe20000410000 */
[C---:B------:R-:W-:Y:S01]  /*8730*/  FFMA.FTZ R150, R8.reuse, R172, -R207 ;  /* 0x000000ac08967223 */ /* 0x040fe200000108cf */
        /* <DEDUP_REMOVED lines=9> */
[----:B------:R-:W-:Y:S01]  /*87d0*/  FFMA.FTZ R174, R21, R158, R174 ;  /* 0x0000009e15ae7223 */ /* 0x000fe200000100ae */
[----:B------:R-:W-:Y:S01]  /*87e0*/  FFMA.FTZ R209, R152, R142, -R209 ;  /* 0x0000008e98d17223 */ /* 0x000fe200000108d1 */
[----:B------:R-:W-:Y:S01]  /*87f0*/  FADD.FTZ R140, R183, R140 ;  /* 0x0000008cb78c7221 */ /* 0x000fe20000010000 */
[----:B------:R-:W-:Y:S01]  /*8800*/  FADD.FTZ R136, R136, R207 ;  /* 0x000000cf88887221 */ /* 0x000fe20000010000 */
[----:B------:R-:W-:Y:S01]  /*8810*/  FMUL.FTZ R171, R9, R156 ;  /* 0x0000009c09ab7220 */ /* 0x000fe20000410000 */
[----:B------:R-:W-:Y:S01]  /*8820*/  FMUL.FTZ R158, R154, R89 ;  /* 0x000000599a9e7220 */ /* 0x000fe20000410000 */
[----:B------:R-:W-:Y:S01]  /*8830*/  FADD.FTZ R59, R162, R59 ;  /* 0x0000003ba23b7221 */ /* 0x000fe20000010000 */
[----:B------:R-:W-:Y:S01]  /*8840*/  FADD.FTZ R217, R136, R217 ;  /* 0x000000d988d97221 */ /* 0x000fe20000010000 */
[----:B------:R-:W-:Y:S01]  /*8850*/  FFMA.FTZ R205, R100, R185, R205 ;  /* 0x000000b964cd7223 */ /* 0x000fe200000100cd */
[----:B------:R-:W-:Y:S01]  /*8860*/  FADD.FTZ R140, R140, R209 ;  /* 0x000000d18c8c7221 */ /* 0x000fe20000010000 */
[-C--:B------:R-:W-:Y:S01]  /*8870*/  FMUL.FTZ R136, R156, R89.reuse ;  /* 0x000000599c887220 */ /* 0x080fe20000410000 */
        /* <DEDUP_REMOVED lines=15> */
[-C--:B------:R-:W-:Y:S01]  /*8970*/  FMUL.FTZ R7, R146, R72.reuse ;  /* 0x0000004892077220 */ /* 0x080fe20000410000 */
[----:B------:R-:W-:Y:S01]  /*8980*/  FFMA.FTZ R170, R19, -R72, R170 ;  /* 0x8000004813aa7223 */ /* 0x000fe200000100aa */
[----:B------:R-:W-:Y:S01]  /*8990*/  FMUL.FTZ R185, R168, R171 ;  /* 0x000000aba8b97220 */ /* 0x000fe20000410000 */
[----:B------:R-:W-:Y:S01]  /*89a0*/  FADD.FTZ R217, R217, R4 ;  /* 0x00000004d9d97221 */ /* 0x000fe20000010000 */
[----:B------:R-:W-:Y:S01]  /*89b0*/  FADD.FTZ R5, R140, R5 ;  /* 0x000000058c057221 */ /* 0x000fe20000010000 */
[-C--:B------:R-:W-:Y:S01]  /*89c0*/  FMUL.FTZ R4, R168, R7.reuse ;  /* 0x00000007a8047220 */ /* 0x080fe20000410000 */
[----:B------:R-:W-:Y:S01]  /*89d0*/  FADD.FTZ R103, R7, R103 ;  /* 0x0000006707677221 */ /* 0x000fe20000010000 */
[----:B------:R-:W-:Y:S01]  /*89e0*/  FFMA.FTZ R185, R170, R7, R185 ;  /* 0x00000007aab97223 */ /* 0x000fe200000100b9 */
[-C--:B------:R-:W-:Y:S01]  /*89f0*/  FFMA.FTZ R179, R18, R111.reuse, R179 ;  /* 0x0000006f12b37223 */ /* 0x080fe200000100b3 */
[-C--:B------:R-:W-:Y:S01]  /*8a00*/  FMUL.FTZ R7, R2, R111.reuse ;  /* 0x0000006f02077220 */ /* 0x080fe20000410000 */
        /* <DEDUP_REMOVED lines=14> */
[----:B------:R-:W-:Y:S01]  /*8af0*/  FFMA.FTZ R203, R102, -R168, R203 ;  /* 0x800000a866cb7223 */ /* 0x000fe200000100cb */
[----:B------:R-:W-:Y:S01]  /*8b00*/  FADD.FTZ R118, R118, R185 ;  /* 0x000000b976767221 */ /* 0x000fe20000010000 */
[----:B------:R-:W-:Y:S01]  /*8b10*/  FFMA.FTZ R6, R122, R7, -R179 ;  /* 0x000000077a067223 */ /* 0x000fe200000108b3 */
[----:B------:R-:W-:Y:S01]  /*8b20*/  FADD.FTZ R5, R5, R4 ;  /* 0x0000000405057221 */ /* 0x000fe20000010000 */
[----:B------:R-:W-:Y:S01]  /*8b30*/  FMUL.FTZ R144, R144, R213 ;  /* 0x000000d590907220 */ /* 0x000fe20000410000 */
[----:B------:R-:W-:Y:S01]  /*8b40*/  FFMA.FTZ R7, R104, -R173, R203 ;  /* 0x800000ad68077223 */ /* 0x000fe200000100cb */
[----:B------:R-:W-:Y:S01]  /*8b50*/  FADD.FTZ R4, R118, R171 ;  /* 0x000000ab76047221 */ /* 0x000fe20000010000 */
        /* <DEDUP_REMOVED lines=14> */
[----:B------:R-:W3:Y:S01]  /*8c40*/  SHFL.DOWN PT, R144, R140, 0x1, 0x1f ;  /* 0x08201f008c907f89 */ /* 0x000ee200000e0000 */
        /* <DEDUP_REMOVED lines=18> */
[CC--:B------:R-:W-:Y:S01]  /*8d70*/  FFMA.FTZ R132, R8.reuse, R2.reuse, -R163 ;  /* 0x0000000208847223 */ /* 0x0c0fe200000108a3 */
[----:B--2---:R-:W-:Y:S01]  /*8d80*/  @!P2 FADD.FTZ R4, R171, R4 ;  /* 0x00000004ab04a221 */ /* 0x004fe20000010000 */
[----:B------:R-:W1:Y:S01]  /*8d90*/  SHFL.DOWN PT, R140, R7, 0x2, 0x1f ;  /* 0x08401f00078c7f89 */ /* 0x000e6200000e0000 */
[----:B------:R-:W-:Y:S01]  /*8da0*/  FMUL.FTZ R163, R9, R2 ;  /* 0x0000000209a37220 */ /* 0x000fe20000410000 */
[C---:B------:R-:W-:Y:S01]  /*8db0*/  FFMA.FTZ R2, R8.reuse, R177, R187 ;  /* 0x000000b108027223 */ /* 0x040fe200000100bb */
[----:B---3--:R-:W-:Y:S01]  /*8dc0*/  @!P2 FADD.FTZ R5, R5, R144 ;  /* 0x000000900505a221 */ /* 0x008fe20000010000 */
        /* <DEDUP_REMOVED lines=25> */
[----:B------:R-:W1:Y:S01]  /*8f60*/  SHFL.DOWN PT, R132, R7, 0x4, 0x1f ;  /* 0x08801f0007847f89 */ /* 0x000e6200000e0000 */
[----:B------:R-:W-:Y:S01]  /*8f70*/  FFMA.FTZ R124, R153, R2, R124 ;  /* 0x00000002997c7223 */ /* 0x000fe2000001007c */
[C---:B------:R-:W-:Y:S01]  /*8f80*/  FFMA.FTZ R2, R8.reuse, R143, R15 ;  /* 0x0000008f08027223 */ /* 0x040fe2000001000f */
[----:B---3--:R-:W-:Y:S01]  /*8f90*/  @!P2 FADD.FTZ R5, R5, R136 ;  /* 0x000000880505a221 */ /* 0x008fe20000010000 */
[----:B------:R-:W2:Y:S01]  /*8fa0*/  SHFL.DOWN PT, R163, R4, 0x4, 0x1f ;  /* 0x08801f0004a37f89 */ /* 0x000ea200000e0000 */
[----:B------:R-:W-:Y:S01]  /*8fb0*/  ISETP.GT.AND P2, PT, R51, 0x1b, PT ;  /* 0x0000001b3300780c */ /* 0x000fe20003f44270 */
[----:B------:R-:W-:Y:S01]  /*8fc0*/  FMUL.FTZ R2, R159, R2 ;  /* 0x000000029f027220 */ /* 0x000fe20000410000 */
[----:B------:R-:W-:Y:S01]  /*8fd0*/  FMUL.FTZ R15, R9, R211 ;  /* 0x000000d3090f7220 */ /* 0x000fe20000410000 */
[----:B------:R-:W3:Y:S01]  /*8fe0*/  SHFL.DOWN PT, R128, R5, 0x4, 0x1f ;  /* 0x08801f0005807f89 */ /* 0x000ee200000e0000 */
[----:B------:R-:W-:Y:S01]  /*8ff0*/  FFMA.FTZ R152, R25, R175, R152 ;  /* 0x000000af19987223 */ /* 0x000fe20000010098 */
[----:B------:R-:W-:Y:S01]  /*9000*/  FFMA.FTZ R151, R151, R14, R2 ;  /* 0x0000000e97977223 */ /* 0x000fe20000010002 */
[-C--:B------:R-:W-:Y:S01]  /*9010*/  FFMA.FTZ R14, R8, R141.reuse, -R15 ;  /* 0x0000008d080e7223 */ /* 0x080fe2000001080f */
[C---:B------:R-:W-:Y:S01]  /*9020*/  FMUL.FTZ R141, R9.reuse, R141 ;  /* 0x0000008d098d7220 */ /* 0x040fe20000410000 */
[----:B------:R-:W-:Y:S01]  /*9030*/  FMUL.FTZ R15, R9, R138 ;  /* 0x0000008a090f7220 */ /* 0x000fe20000410000 */
[----:B------:R-:W-:Y:S01]  /*9040*/  FFMA.FTZ R16, R28, R143, R151 ;  /* 0x0000008f1c107223 */ /* 0x000fe20000010097 */
[----:B------:R-:W-:Y:S01]  /*9050*/  FFMA.FTZ R168, R19, R146, R168 ;  /* 0x0000009213a87223 */ /* 0x000fe200000100a8 */
[----:B------:R-:W-:Y:S01]  /*9060*/  FFMA.FTZ R2, R8, R211, R141 ;  /* 0x000000d308027223 */ /* 0x000fe2000001008d */
[----:B------:R-:W-:Y:S01]  /*9070*/  FMUL.FTZ R141, R9, R139 ;  /* 0x0000008b098d7220 */ /* 0x000fe20000410000 */
[----:B------:R-:W-:Y:S01]  /*9080*/  FFMA.FTZ R124, R27, R199, R124 ;  /* 0x000000c71b7c7223 */ /* 0x000fe2000001007c */
[----:B------:R-:W-:Y:S01]  /*9090*/  FADD.FTZ R123, R112, R123 ;  /* 0x0000007b707b7221 */ /* 0x000fe20000010000 */
[----:B0-----:R-:W-:Y:S01]  /*90a0*/  @!P2 FADD.FTZ R6, R6, R165 ;  /* 0x000000a50606a221 */ /* 0x001fe20000010000 */
[----:B------:R-:W-:Y:S01]  /*90b0*/  FMUL.FTZ R2, R155, R2 ;  /* 0x000000029b027220 */ /* 0x000fe20000410000 */
[----:B------:R-:W-:Y:S01]  /*90c0*/  FFMA.FTZ R138, R8, R138, -R141 ;  /* 0x0000008a088a7223 */ /* 0x000fe2000001088d */
[----:B------:R-:W-:Y:S01]  /*90d0*/  FADD.FTZ R63, R174, R63 ;  /* 0x0000003fae3f7221 */ /* 0x000fe20000010000 */
        /* <DEDUP_REMOVED lines=8> */
[----:B---3--:R-:W-:Y:S01]  /*9160*/  @!P2 FADD.FTZ R5, R5, R128 ;  /* 0x000000800505a221 */ /* 0x008fe20000010000 */
[----:B------:R-:W2:Y:S01]  /*9170*/  SHFL.DOWN PT, R143, R4, 0x8, 0x1f ;  /* 0x09001f00048f7f89 */ /* 0x000ea200000e0000 */
[----:B------:R-:W-:Y:S01]  /*9180*/  ISETP.GT.AND P2, PT, R51, 0x17, PT ;  /* 0x000000173300780c */ /* 0x000fe20003f44270 */
[----:B------:R-:W-:Y:S01]  /*9190*/  FFMA.FTZ R147, R147, R138, R2 ;  /* 0x0000008a93937223 */ /* 0x000fe20000010002 */
[-C--:B------:R-:W-:Y:S01]  /*91a0*/  FMUL.FTZ R2, R9, R193.reuse ;  /* 0x000000c109027220 */ /* 0x080fe20000410000 */
[----:B------:R-:W3:Y:S01]  /*91b0*/  SHFL.DOWN PT, R118, R5, 0x8, 0x1f ;  /* 0x09001f0005767f89 */ /* 0x000ee200000e0000 */
[C---:B------:R-:W-:Y:S01]  /*91c0*/  FFMA.FTZ R114, R8.reuse, R193, -R15 ;  /* 0x000000c108727223 */ /* 0x040fe2000001080f */
[----:B------:R-:W-:Y:S01]  /*91d0*/  FFMA.FTZ R14, R29, R211, R14 ;  /* 0x000000d31d0e7223 */ /* 0x000fe2000001000e */
[----:B------:R-:W-:Y:S01]  /*91e0*/  FFMA.FTZ R15, R8, R137, R2 ;  /* 0x00000089080f7223 */ /* 0x000fe20000010002 */
[----:B------:R-:W-:Y:S01]  /*91f0*/  FFMA.FTZ R112, R30, R139, R147 ;  /* 0x0000008b1e707223 */ /* 0x000fe20000010093 */
[----:B------:R-:W-:Y:S01]  /*9200*/  FADD.FTZ R57, R160, R57 ;  /* 0x00000039a0397221 */ /* 0x000fe20000010000 */
[----:B------:R-:W-:Y:S01]  /*9210*/  FADD.FTZ R93, R14, R93 ;  /* 0x0000005d0e5d7221 */ /* 0x000fe20000010000 */
        /* <DEDUP_REMOVED lines=11> */
[----:B------:R-:W-:Y:S01]  /*92d0*/  FMUL.FTZ R139, R9, R130 ;  /* 0x00000082098b7220 */ /* 0x000fe20000410000 */
[----:B--2---:R-:W-:-:S02]  /*92e0*/  @!P2 FADD.FTZ R4, R4, R143 ;  /* 0x0000008f0404a221 */ /* 0x004fc40000010000 */
        /* <DEDUP_REMOVED lines=10> */
[----:B------:R0:W-:Y:S02]  /*9390*/  @!P2 STS.128 [UR24+0x860], R4 ;  /* 0x00086004ff00a988 */ /* 0x0001e40008000c18 */
.L_x_12513:
[----:B------:R-:W-:Y:S05]  /*93a0*/  BSYNC.RECONVERGENT B0 ;  /* 0x0000000000007941 */ /* 0x000fea0003800200 */
.L_x_12512:
[CC--:B---3--:R-:W-:Y:S01]  /*93b0*/  FMUL.FTZ R15, R9.reuse, R135.reuse ;  /* 0x00000087090f7220 */ /* 0x0c8fe20000410000 */
[CC--:B-1----:R-:W-:Y:S01]  /*93c0*/  FMUL.FTZ R141, R9.reuse, R116.reuse ;  /* 0x00000074098d7220 */ /* 0x0c2fe20000410000 */
[C---:B------:R-:W-:Y:S01]  /*93d0*/  FFMA.FTZ R16, R8.reuse, R116, R139 ;  /* 0x0000007408107223 */ /* 0x040fe2000001008b */
[-C--:B--2---:R-:W-:Y:S01]  /*93e0*/  FMUL.FTZ R14, R9, R134.reuse ;  /* 0x00000086090e7220 */ /* 0x084fe20000410000 */
        /* <DEDUP_REMOVED lines=31> */
.L_x_12515:
[----:B------:R-:W-:Y:S05]  /*95e0*/  BSYNC.RECONVERGENT B0 ;  /* 0x0000000000007941 */ /* 0x000fea0003800200 */
.L_x_12514:
[----:B------:R-:W-:-:S04]  /*95f0*/  IADD3 R106, PT, PT, R106, 0x1, RZ ;  /* 0x000000016a6a7810 */ /* 0x000fc80007ffe0ff */
[----:B------:R-:W-:-:S13]  /*9600*/  ISETP.GE.AND P1, PT, R106, UR35, PT ;  /* 0x000000236a007c0c */ /* 0x000fda000bf26270 */
[----:B------:R-:W-:Y:S05]  /*9610*/  @!P1 BRA `(.L_x_12516) ;  /* 0xffffffac00689947 */ /* 0x000fea000383ffff */
.L_x_12498:
[----:B------:R-:W2:Y:S01]  /*9620*/  LDCU UR18, c[0x0][0x388] ;  /* 0x00007100ff1277ac */ /* 0x000ea20008000800 */
[----:B01----:R-:W-:Y:S01]  /*9630*/  SHF.L.U32 R4, R52, 0x4, RZ ;  /* 0x0000000434047819 */ /* 0x003fe200000006ff */
[----:B------:R-:W-:Y:S01]  /*9640*/  HFMA2 R0, -RZ, RZ, 0, 0 ;  /* 0x00000000ff007431 */ /* 0x000fe200000001ff */
[----:B------:R-:W-:Y:S01]  /*9650*/  CS2R R2, SRZ ;  /* 0x0000000000027805 */ /* 0x000fe2000001ff00 */
[----:B------:R-:W-:Y:S01]  /*9660*/  ULEA UR20, UR11, 0xfffffe00, 0x9 ;  /* 0xfffffe000b147891 */ /* 0x000fe2000f8e48ff */
[----:B------:R-:W-:Y:S02]  /*9670*/  LOP3.LUT R5, R4, 0x3e00, RZ, 0xc0, !PT ;  /* 0x00003e0004057812 */ /* 0x000fe400078ec0ff */
[----:B------:R-:W-:Y:S02]  /*9680*/  CS2R R6, SRZ ;  /* 0x0000000000067805 */ /* 0x000fe4000001ff00 */
[----:B------:R-:W-:Y:S02]  /*9690*/  CS2R R8, SRZ ;  /* 0x0000000000087805 */ /* 0x000fe4000001ff00 */
[----:B------:R-:W-:-:S02]  /*96a0*/  MOV R4, RZ ;  /* 0x000000ff00047202 */ /* 0x000fc40000000f00 */
[----:B------:R-:W-:Y:S02]  /*96b0*/  CS2R R10, SRZ ;  /* 0x00000000000a7805 */ /* 0x000fe4000001ff00 */
[----:B------:R-:W-:Y:S02]  /*96c0*/  LOP3.LUT R5, R5, 0x1f, R52, 0xf8, !PT ;  /* 0x0000001f05057812 */ /* 0x000fe400078ef834 */
[----:B------:R-:W-:Y:S01]  /*96d0*/  CS2R R14, SRZ ;  /* 0x00000000000e7805 */ /* 0x000fe2000001ff00 */
[----:B------:R-:W-:Y:S01]  /*96e0*/  HFMA2 R19, -RZ, RZ, 0, 0 ;  /* 0x00000000ff137431 */ /* 0x000fe200000001ff */
[----:B------:R-:W-:Y:S02]  /*96f0*/  CS2R R16, SRZ ;  /* 0x0000000000107805 */ /* 0x000fe4000001ff00 */
[C---:B------:R-:W-:Y:S01]  /*9700*/  LOP3.LUT R75, R5.reuse, 0x20, RZ, 0xfc, !PT ;  /* 0x00000020054b7812 */ /* 0x040fe200078efcff */
[----:B------:R-:W0:Y:S01]  /*9710*/  LDCU.64 UR26, c[0x0][0x4f8] ;  /* 0x00009f00ff1a77ac */ /* 0x000e220008000a00 */
[----:B------:R-:W-:-:S02]  /*9720*/  LOP3.LUT R77, R5, 0x40, RZ, 0xfc, !PT ;  /* 0x00000040054d7812 */ /* 0x000fc400078efcff */
[C---:B------:R-:W-:Y:S01]  /*9730*/  LOP3.LUT R79, R5.reuse, 0x60, RZ, 0xfc, !PT ;  /* 0x00000060054f7812 */ /* 0x040fe200078efcff */
[----:B--2---:R-:W-:Y:S01]  /*9740*/  UIADD3 UR18, UPT, UPT, -UR20, UR18, URZ ;  /* 0x0000001214127290 */ /* 0x004fe2000fffe1ff */
[C---:B------:R-:W-:Y:S01]  /*9750*/  LOP3.LUT R81, R5.reuse, 0x80, RZ, 0xfc, !PT ;  /* 0x0000008005517812 */ /* 0x040fe200078efcff */
[----:B------:R-:W1:Y:S01]  /*9760*/  LDCU.64 UR28, c[0x0][0x500] ;  /* 0x0000a000ff1c77ac */ /* 0x000e620008000a00 */
[C---:B------:R-:W-:Y:S02]  /*9770*/  LOP3.LUT R89, R5.reuse, 0xa0, RZ, 0xfc, !PT ;  /* 0x000000a005597812 */ /* 0x040fe400078efcff */
[C---:B------:R-:W-:Y:S02]  /*9780*/  LOP3.LUT R111, R5.reuse, 0xc0, RZ, 0xfc, !PT ;  /* 0x000000c0056f7812 */ /* 0x040fe400078efcff */
[----:B------:R-:W-:Y:S01]  /*9790*/  ISETP.GE.AND P2, PT, R5, UR18, PT ;  /* 0x0000001205007c0c */ /* 0x000fe2000bf46270 */
[----:B------:R-:W-:Y:S01]  /*97a0*/  BAR.SYNC.DEFER_BLOCKING 0x0 ;  /* 0x0000000000007b1d */ /* 0x000fe20000010000 */
[----:B------:R-:W-:-:S02]  /*97b0*/  ISETP.GE.AND P1, PT, R75, UR18, PT ;  /* 0x000000124b007c0c */ /* 0x000fc4000bf26270 */
[----:B------:R-:W-:Y:S02]  /*97c0*/  ISETP.GE.AND P0, PT, R77, UR18, PT ;  /* 0x000000124d007c0c */ /* 0x000fe4000bf06270 */
[----:B------:R-:W-:Y:S02]  /*97d0*/  LOP3.LUT R135, R5, 0xe0, RZ, 0xfc, !PT ;  /* 0x000000e005877812 */ /* 0x000fe400078efcff */
[----:B------:R-:W-:Y:S02]  /*97e0*/  ISETP.GE.AND P4, PT, R79, UR18, PT ;  /* 0x000000124f007c0c */ /* 0x000fe4000bf86270 */
[----:B------:R-:W-:Y:S02]  /*97f0*/  LOP3.LUT R137, R5, 0x100, RZ, 0xfc, !PT ;  /* 0x0000010005897812 */ /* 0x000fe400078efcff */
[----:B------:R-:W-:Y:S02]  /*9800*/  ISETP.GE.AND P6, PT, R81, UR18, PT ;  /* 0x0000001251007c0c */ /* 0x000fe4000bfc6270 */
[----:B------:R-:W-:-:S02]  /*9810*/  ISETP.GE.AND P5, PT, R89, UR18, PT ;  /* 0x0000001259007c0c */ /* 0x000fc4000bfa6270 */
[----:B------:R-:W-:Y:S02]  /*9820*/  ISETP.GE.AND P3, PT, R111, UR18, PT ;  /* 0x000000126f007c0c */ /* 0x000fe4000bf66270 */
[C---:B------:R-:W-:Y:S02]  /*9830*/  LOP3.LUT R139, R5.reuse, 0x120, RZ, 0xfc, !PT ;  /* 0x00000120058b7812 */ /* 0x040fe400078efcff */
[C---:B------:R-:W-:Y:S02]  /*9840*/  LOP3.LUT R141, R5.reuse, 0x140, RZ, 0xfc, !PT ;  /* 0x00000140058d7812 */ /* 0x040fe400078efcff */
[C---:B------:R-:W-:Y:S02]  /*9850*/  LOP3.LUT R143, R5.reuse, 0x160, RZ, 0xfc, !PT ;  /* 0x00000160058f7812 */ /* 0x040fe400078efcff */
[----:B------:R-:W-:Y:S01]  /*9860*/  LOP3.LUT R145, R5, 0x180, RZ, 0xfc, !PT ;  /* 0x0000018005917812 */ /* 0x000fe200078efcff */
[----:B------:R-:W2:Y:S01]  /*9870*/  @!P2 LDG.E R3, desc[UR22][R12.64] ;  /* 0x000000160c03a981 */ /* 0x000ea2000c1e1900 */
[----:B------:R-:W-:-:S02]  /*9880*/  ISETP.GE.AND P2, PT, R135, UR18, PT ;  /* 0x0000001287007c0c */ /* 0x000fc4000bf46270 */
[----:B------:R-:W-:Y:S01]  /*9890*/  LOP3.LUT R147, R5, 0x1a0, RZ, 0xfc, !PT ;  /* 0x000001a005937812 */ /* 0x000fe200078efcff */
[----:B------:R-:W3:Y:S01]  /*98a0*/  @!P1 LDG.E R0, desc[UR22][R12.64+0x80] ;  /* 0x000080160c009981 */ /* 0x000ee2000c1e1900 */
[----:B------:R-:W-:Y:S02]  /*98b0*/  ISETP.GE.AND P1, PT, R137, UR18, PT ;  /* 0x0000001289007c0c */ /* 0x000fe4000bf26270 */
[----:B------:R-:W-:Y:S01]  /*98c0*/  LOP3.LUT R149, R5, 0x1c0, RZ, 0xfc, !PT ;  /* 0x000001c005957812 */ /* 0x000fe200078efcff */
[----:B------:R-:W4:Y:S01]  /*98d0*/  @!P0 LDG.E R7, desc[UR22][R12.64+0x100] ;  /* 0x000100160c078981 */ /* 0x000f22000c1e1900 */
[----:B------:R-:W-:Y:S02]  /*98e0*/  ISETP.GE.AND P0, PT, R139, UR18, PT ;  /* 0x000000128b007c0c */ /* 0x000fe4000bf06270 */
[----:B------:R-:W-:Y:S01]  /*98f0*/  LOP3.LUT R151, R5, 0x1e0, RZ, 0xfc, !PT ;  /* 0x000001e005977812 */ /* 0x000fe200078efcff */
[----:B------:R-:W5:Y:S01]  /*9900*/  @!P4 LDG.E R2, desc[UR22][R12.64+0x180] ;  /* 0x000180160c02c981 */ /* 0x000f62000c1e1900 */
[----:B------:R-:W-:-:S03]  /*9910*/  ISETP.GE.AND P4, PT, R141, UR18, PT ;  /* 0x000000128d007c0c */ /* 0x000fc6000bf86270 */
        /* <DEDUP_REMOVED lines=9> */
[----:B------:R-:W-:Y:S02]  /*99b0*/  ISETP.GE.AND P1, PT, R151, UR18, PT ;  /* 0x0000001297007c0c */ /* 0x000fe4000bf26270 */
        /* <DEDUP_REMOVED lines=8> */
[----:B------:R-:W-:-:S03]  /*9a40*/  USHF.R.S32.HI UR21, URZ, 0x1f, UR20 ;  /* 0x0000001fff157899 */ /* 0x000fc60008011414 */
        /* <DEDUP_REMOVED lines=24> */
[----:B------:R-:W2:Y:S02]  /*9bd0*/  LDS R0, [R34+0x10] ;  /* 0x0000100022007984 */ /* 0x000ea40000000800 */
[----:B------:R-:W-:Y:S01]  /*9be0*/  FSETP.GTU.FTZ.AND P0, PT, R3, 20, PT ;  /* 0x41a000000300780b */ /* 0x000fe20003f1c000 */
[--C-:B---3--:R-:W-:Y:S01]  /*9bf0*/  FADD.FTZ R7, R2, R55.reuse ;  /* 0x0000003702077221 */ /* 0x108fe20000010000 */
[--C-:B----4-:R-:W-:Y:S01]  /*9c00*/  FADD.FTZ R9, R4, R55.reuse ;  /* 0x0000003704097221 */ /* 0x110fe20000010000 */
[----:B------:R-:W3:Y:S03]  /*9c10*/  LDS R2, [R34+0x14] ;  /* 0x0000140022027984 */ /* 0x000ee60000000800 */
[----:B------:R-:W-:Y:S01]  /*9c20*/  FSETP.GTU.FTZ.AND P2, PT, R7, 20, PT ;  /* 0x41a000000700780b */ /* 0x000fe20003f5c000 */
[----:B------:R-:W4:Y:S01]  /*9c30*/  LDS R4, [R34+0x18] ;  /* 0x0000180022047984 */ /* 0x000f220000000800 */
[----:B-----5:R-:W-:-:S03]  /*9c40*/  FADD.FTZ R11, R6, R55 ;  /* 0x00000037060b7221 */ /* 0x020fc60000010000 */
[----:B------:R-:W5:Y:S02]  /*9c50*/  LDS R6, [R34+0x1c] ;  /* 0x00001c0022067984 */ /* 0x000f640000000800 */
[----:B------:R-:W-:Y:S01]  /*9c60*/  @!P0 FMUL.FTZ R3, R3, -1.4426950216293334961 ;  /* 0xbfb8aa3b03038820 */ /* 0x000fe20000410000 */
[----:B------:R-:W-:-:S05]  /*9c70*/  FSETP.GTU.FTZ.AND P1, PT, R9, 20, PT ;  /* 0x41a000000900780b */ /* 0x000fca0003f3c000 */
[----:B------:R-:W0:Y:S01]  /*9c80*/  @!P0 MUFU.EX2 R3, R3 ;  /* 0x0000000300038308 */ /* 0x000e220000000800 */
[----:B------:R-:W-:-:S07]  /*9c90*/  @!P2 FMUL.FTZ R7, R7, -1.4426950216293334961 ;  /* 0xbfb8aa3b0707a820 */ /* 0x000fce0000410000 */
[----:B------:R-:W-:Y:S01]  /*9ca0*/  @!P1 FMUL.FTZ R9, R9, -1.4426950216293334961 ;  /* 0xbfb8aa3b09099820 */ /* 0x000fe20000410000 */
[----:B------:R-:W1:Y:S08]  /*9cb0*/  @!P2 MUFU.EX2 R7, R7 ;  /* 0x000000070007a308 */ /* 0x000e700000000800 */
[----:B------:R-:W5:Y:S01]  /*9cc0*/  @!P1 MUFU.EX2 R9, R9 ;  /* 0x0000000900099308 */ /* 0x000f620000000800 */
[----:B0-----:R-:W-:-:S07]  /*9cd0*/  @!P0 FADD.FTZ R3, R3, 1 ;  /* 0x3f80000003038421 */ /* 0x001fce0000010000 */
[----:B------:R-:W0:Y:S01]  /*9ce0*/  @!P0 MUFU.RCP R13, R3 ;  /* 0x00000003000d8308 */ /* 0x000e220000001000 */
[----:B-1----:R-:W-:Y:S01]  /*9cf0*/  @!P2 FADD.FTZ R7, R7, 1 ;  /* 0x3f8000000707a421 */ /* 0x002fe20000010000 */
[--C-:B--2---:R-:W-:Y:S01]  /*9d00*/  FADD.FTZ R0, R0, R55.reuse ;  /* 0x0000003700007221 */ /* 0x104fe20000010000 */
[--C-:B---3--:R-:W-:Y:S01]  /*9d10*/  FADD.FTZ R15, R2, R55.reuse ;  /* 0x00000037020f7221 */ /* 0x108fe20000010000 */
[----:B----4-:R-:W-:-:S04]  /*9d20*/  FADD.FTZ R16, R4, R55 ;  /* 0x0000003704107221 */ /* 0x010fc80000010000 */
[----:B------:R-:W1:Y:S01]  /*9d30*/  @!P2 MUFU.RCP R12, R7 ;  /* 0x00000007000ca308 */ /* 0x000e620000001000 */
[----:B-----5:R-:W-:Y:S01]  /*9d40*/  @!P1 FADD.FTZ R9, R9, 1 ;  /* 0x3f80000009099421 */ /* 0x020fe20000010000 */
[----:B------:R-:W-:Y:S01]  /*9d50*/  FSETP.GTU.FTZ.AND P5, PT, R0, 20, PT ;  /* 0x41a000000000780b */ /* 0x000fe20003fbc000 */
[----:B------:R-:W-:Y:S01]  /*9d60*/  FADD.FTZ R17, R6, R55 ;  /* 0x0000003706117221 */ /* 0x000fe20000010000 */
[----:B------:R-:W-:Y:S02]  /*9d70*/  FSETP.GTU.FTZ.AND P3, PT, R16, 20, PT ;  /* 0x41a000001000780b */ /* 0x000fe40003f7c000 */
[----:B------:R-:W-:Y:S02]  /*9d80*/  FSETP.GTU.FTZ.AND P4, PT, R15, 20, PT ;  /* 0x41a000000f00780b */ /* 0x000fe40003f9c000 */
[----:B------:R-:W2:Y:S01]  /*9d90*/  @!P1 MUFU.RCP R14, R9 ;  /* 0x00000009000e9308 */ /* 0x000ea20000001000 */
[----:B0-----:R-:W-:Y:S01]  /*9da0*/  @!P0 FMUL.FTZ R74, R74, R13 ;  /* 0x0000000d4a4a8220 */ /* 0x001fe20000410000 */
[----:B------:R-:W-:-:S02]  /*9db0*/  FSETP.GTU.FTZ.AND P0, PT, R17, 20, PT ;  /* 0x41a000001100780b */ /* 0x000fc40003f1c000 */
[----:B------:R-:W-:Y:S01]  /*9dc0*/  FSETP.GTU.FTZ.AND P6, PT, R11, 20, PT ;  /* 0x41a000000b00780b */ /* 0x000fe20003fdc000 */
[--C-:B------:R-:W-:Y:S02]  /*9dd0*/  FADD.FTZ R13, R8, R55.reuse ;  /* 0x00000037080d7221 */ /* 0x100fe40000010000 */
[----:B------:R-:W-:Y:S01]  /*9de0*/  @!P5 FMUL.FTZ R0, R0, -1.4426950216293334961 ;  /* 0xbfb8aa3b0000d820 */ /* 0x000fe20000410000 */
[----:B-1----:R-:W-:Y:S01]  /*9df0*/  @!P2 FMUL.FTZ R115, R115, R12 ;  /* 0x0000000c7373a220 */ /* 0x002fe20000410000 */
[----:B------:R-:W-:Y:S02]  /*9e00*/  @!P3 FMUL.FTZ R6, R16, -1.4426950216293334961 ;  /* 0xbfb8aa3b1006b820 */ /* 0x000fe40000410000 */
[----:B------:R-:W-:Y:S01]  /*9e10*/  @!P4 FMUL.FTZ R3, R15, -1.4426950216293334961 ;  /* 0xbfb8aa3b0f03c820 */ /* 0x000fe20000410000 */
[----:B------:R-:W-:Y:S01]  /*9e20*/  FADD.FTZ R12, R10, R55 ;  /* 0x000000370a0c7221 */ /* 0x000fe20000010000 */
[----:B------:R0:W1:Y:S01]  /*9e30*/  @!P5 MUFU.EX2 R2, R0 ;  /* 0x000000000002d308 */ /* 0x0000620000000800 */
[----:B------:R-:W-:Y:S01]  /*9e40*/  FSETP.GTU.FTZ.AND P2, PT, R13, 20, PT ;  /* 0x41a000000d00780b */ /* 0x000fe20003f5c000 */
[----:B------:R-:W-:Y:S01]  /*9e50*/  @!P0 FMUL.FTZ R7, R17, -1.4426950216293334961 ;  /* 0xbfb8aa3b11078820 */ /* 0x000fe20000410000 */
[----:B--2---:R-:W-:Y:S01]  /*9e60*/  @!P1 FMUL.FTZ R113, R113, R14 ;  /* 0x0000000e71719220 */ /* 0x004fe20000410000 */
[----:B------:R-:W-:-:S04]  /*9e70*/  FSETP.GTU.FTZ.AND P1, PT, R12, 20, PT ;  /* 0x41a000000c00780b */ /* 0x000fc80003f3c000 */
[----:B------:R1:W2:Y:S01]  /*9e80*/  @!P4 MUFU.EX2 R4, R3 ;  /* 0x000000030004c308 */ /* 0x0002a20000000800 */
[----:B------:R-:W-:Y:S01]  /*9e90*/  @!P6 FMUL.FTZ R11, R11, -1.4426950216293334961 ;  /* 0xbfb8aa3b0b0be820 */ /* 0x000fe20000410000 */
[----:B0-----:R-:W0:Y:S06]  /*9ea0*/  LDS R0, [R34+0x28] ;  /* 0x0000280022007984 */ /* 0x001e2c0000000800 */
[----:B------:R-:W3:Y:S08]  /*9eb0*/  @!P3 MUFU.EX2 R6, R6 ;  /* 0x000000060006b308 */ /* 0x000ef00000000800 */
[----:B------:R2:W4:Y:S01]  /*9ec0*/  @!P0 MUFU.EX2 R8, R7 ;  /* 0x0000000700088308 */ /* 0x0005220000000800 */
[----:B------:R-:W-:Y:S01]  /*9ed0*/  @!P2 FMUL.FTZ R9, R13, -1.4426950216293334961 ;  /* 0xbfb8aa3b0d09a820 */ /* 0x000fe20000410000 */
[----:B------:R-:W-:Y:S01]  /*9ee0*/  @!P1 FMUL.FTZ R12, R12, -1.4426950216293334961 ;  /* 0xbfb8aa3b0c0c9820 */ /* 0x000fe20000410000 */
[----:B-1----:R-:W-:-:S02]  /*9ef0*/  @!P5 FADD.FTZ R3, R2, 1 ;  /* 0x3f8000000203d421 */ /* 0x002fc40000010000 */
[----:B------:R-:W1:Y:S03]  /*9f00*/  LDS R2, [R34+0x2c] ;  /* 0x00002c0022027984 */ /* 0x000e660000000800 */
[----:B------:R-:W5:Y:S01]  /*9f10*/  @!P6 MUFU.EX2 R11, R11 ;  /* 0x0000000b000be308 */ /* 0x000f620000000800 */
[----:B--2---:R-:W-:Y:S02]  /*9f20*/  @!P4 FADD.FTZ R7, R4, 1 ;  /* 0x3f8000000407c421 */ /* 0x004fe40000010000 */
[----:B------:R-:W2:Y:S05]  /*9f30*/  LDS R4, [R34+0x30] ;  /* 0x0000300022047984 */ /* 0x000eaa0000000800 */
[----:B------:R3:W0:Y:S08]  /*9f40*/  @!P2 MUFU.EX2 R10, R9 ;  /* 0x00000009000aa308 */ /* 0x0006300000000800 */
[----:B------:R4:W-:Y:S01]  /*9f50*/  @!P1 MUFU.EX2 R13, R12 ;  /* 0x0000000c000d9308 */ /* 0x0009e20000000800 */
[----:B---3--:R-:W-:-:S02]  /*9f60*/  @!P3 FADD.FTZ R9, R6, 1 ;  /* 0x3f8000000609b421 */ /* 0x008fc40000010000 */
[----:B------:R-:W3:Y:S01]  /*9f70*/  LDS R6, [R34+0x34] ;  /* 0x0000340022067984 */ /* 0x000ee20000000800 */
[----:B----4-:R-:W-:-:S03]  /*9f80*/  @!P0 FADD.FTZ R12, R8, 1 ;  /* 0x3f800000080c8421 */ /* 0x010fc60000010000 */
[----:B------:R-:W4:Y:S01]  /*9f90*/  LDS R8, [R34+0x38] ;  /* 0x0000380022087984 */ /* 0x000f220000000800 */
[----:B-----5:R-:W-:Y:S02]  /*9fa0*/  @!P6 FADD.FTZ R11, R11, 1 ;  /* 0x3f8000000b0be421 */ /* 0x020fe40000010000 */
[----:B------:R-:W5:Y:S08]  /*9fb0*/  @!P0 MUFU.RCP R12, R12 ;  /* 0x0000000c000c8308 */ /* 0x000f700000001000 */
[----:B------:R0:W-:Y:S02]  /*9fc0*/  @!P6 MUFU.RCP R14, R11 ;  /* 0x0000000b000ee308 */ /* 0x0001e40000001000 */
[----:B0-----:R-:W-:-:S02]  /*9fd0*/  @!P2 FADD.FTZ R11, R10, 1 ;  /* 0x3f8000000a0ba421 */ /* 0x001fc40000010000 */
[----:B------:R-:W0:Y:S01]  /*9fe0*/  LDS R10, [R34+0x3c] ;  /* 0x00003c00220a7984 */ /* 0x000e220000000800 */
[----:B------:R-:W-:Y:S01]  /*9ff0*/  BAR.SYNC.DEFER_BLOCKING 0x0 ;  /* 0x0000000000007b1d */ /* 0x000fe20000010000 */
[----:B-----5:R-:W-:-:S05]  /*a000*/  @!P0 FMUL.FTZ R85, R85, R12 ;  /* 0x0000000c55558220 */ /* 0x020fca0000410000 */
[----:B------:R-:W5:Y:S01]  /*a010*/  @!P3 MUFU.RCP R20, R9 ;  /* 0x000000090014b308 */ /* 0x000f620000001000 */
[----:B------:R-:W-:-:S07]  /*a020*/  ISETP.NE.AND P0, PT, R52, RZ, PT ;  /* 0x000000ff3400720c */ /* 0x000fce0003f05270 */
[----:B------:R1:W0:Y:S01]  /*a030*/  @!P5 MUFU.RCP R16, R3 ;  /* 0x000000030010d308 */ /* 0x0002220000001000 */
[----:B------:R-:W-:-:S07]  /*a040*/  @!P1 FADD.FTZ R13, R13, 1 ;  /* 0x3f8000000d0d9421 */ /* 0x000fce0000010000 */
[----:B------:R-:W0:Y:S08]  /*a050*/  @!P4 MUFU.RCP R18, R7 ;  /* 0x000000070012c308 */ /* 0x000e300000001000 */
[----:B------:R0:W0:Y:S01]  /*a060*/  @!P2 MUFU.RCP R22, R11 ;  /* 0x0000000b0016a308 */ /* 0x0000220000001000 */
[--C-:B-1----:R-:W-:Y:S01]  /*a070*/  FADD.FTZ R3, R0, R55.reuse ;  /* 0x0000003700037221 */ /* 0x102fe20000010000 */
[--C-:B------:R-:W-:Y:S01]  /*a080*/  FADD.FTZ R2, R2, R55.reuse ;  /* 0x0000003702027221 */ /* 0x100fe20000010000 */
[----:B------:R-:W-:Y:S01]  /*a090*/  MOV R12, UR18 ;  /* 0x00000012000c7c02 */ /* 0x000fe20008000f00 */
[----:B------:R-:W-:Y:S01]  /*a0a0*/  STS [R34], R117 ;  /* 0x0000007522007388 */ /* 0x000fe20000000800 */
[----:B--2---:R-:W-:-:S03]  /*a0b0*/  FADD.FTZ R4, R4, R55 ;  /* 0x0000003704047221 */ /* 0x004fc60000010000 */
[----:B------:R1:W2:Y:S01]  /*a0c0*/  @!P1 MUFU.RCP R0, R13 ;  /* 0x0000000d00009308 */ /* 0x0002a20000001000 */
[----:B------:R-:W-:Y:S01]  /*a0d0*/  STS [R34+0x4], R119 ;  /* 0x0000047722007388 */ /* 0x000fe20000000800 */
[----:B-----5:R-:W-:Y:S01]  /*a0e0*/  @!P3 FMUL.FTZ R83, R83, R20 ;  /* 0x000000145353b220 */ /* 0x020fe20000410000 */
[----:B---3--:R-:W-:Y:S02]  /*a0f0*/  FADD.FTZ R6, R6, R55 ;  /* 0x0000003706067221 */ /* 0x008fe40000010000 */
[----:B------:R-:W-:Y:S01]  /*a100*/  STS [R34+0x8], R123 ;  /* 0x0000087b22007388 */ /* 0x000fe20000000800 */
[----:B------:R-:W-:-:S03]  /*a110*/  @!P6 FMUL.FTZ R91, R91, R14 ;  /* 0x0000000e5b5be220 */ /* 0x000fc60000410000 */
[----:B------:R-:W-:Y:S01]  /*a120*/  STS [R34+0xc], R109 ;  /* 0x00000c6d22007388 */ /* 0x000fe20000000800 */
[----:B------:R-:W-:-:S03]  /*a130*/  FSETP.GTU.FTZ.AND P3, PT, R2, 20, PT ;  /* 0x41a000000200780b */ /* 0x000fc60003f7c000 */
[----:B------:R-:W-:Y:S01]  /*a140*/  STS [R34+0x10], R125 ;  /* 0x0000107d22007388 */ /* 0x000fe20000000800 */
[----:B----4-:R-:W-:-:S03]  /*a150*/  FADD.FTZ R8, R8, R55 ;  /* 0x0000003708087221 */ /* 0x010fc60000010000 */
        /* <DEDUP_REMOVED lines=14> */
[----:B0-----:R-:W-:Y:S01]  /*a240*/  LDS R11, [R49+0x80] ;  /* 0x00008000310b7984 */ /* 0x001fe20000000800 */
[----:B------:R-:W-:-:S03]  /*a250*/  @!P5 FMUL.FTZ R93, R93, R16 ;  /* 0x000000105d5dd220 */ /* 0x000fc60000410000 */
[----:B-1----:R-:W-:Y:S04]  /*a260*/  LDS R13, [R48+0x100] ;  /* 0x00010000300d7984 */ /* 0x002fe80000000800 */
        /* <DEDUP_REMOVED lines=16> */
[----:B------:R-:W-:Y:S01]  /*a370*/  @!P2 FMUL.FTZ R87, R87, R22 ;  /* 0x000000165757a220 */ /* 0x000fe20000410000 */
[----:B------:R-:W-:Y:S01]  /*a380*/  BAR.SYNC.DEFER_BLOCKING 0x0 ;  /* 0x0000000000007b1d */ /* 0x000fe20000010000 */
[----:B------:R-:W-:Y:S02]  /*a390*/  FSETP.GTU.FTZ.AND P4, PT, R6, 20, PT ;  /* 0x41a000000600780b */ /* 0x000fe40003f9c000 */
[----:B------:R-:W-:Y:S01]  /*a3a0*/  FSETP.GTU.FTZ.AND P2, PT, R8, 20, PT ;  /* 0x41a000000800780b */ /* 0x000fe20003f5c000 */
[----:B--2---:R-:W-:Y:S01]  /*a3b0*/  @!P1 FMUL.FTZ R57, R57, R0 ;  /* 0x0000000039399220 */ /* 0x004fe20000410000 */
[----:B------:R-:W-:Y:S01]  /*a3c0*/  @!P3 FMUL.FTZ R2, R2, -1.4426950216293334961 ;  /* 0xbfb8aa3b0202b820 */ /* 0x000fe20000410000 */
[----:B------:R-:W-:Y:S01]  /*a3d0*/  @!P6 FMUL.FTZ R0, R3, -1.4426950216293334961 ;  /* 0xbfb8aa3b0300e820 */ /* 0x000fe20000410000 */
[----:B------:R-:W-:-:S04]  /*a3e0*/  FADD.FTZ R10, R10, R55 ;  /* 0x000000370a0a7221 */ /* 0x000fc80000010000 */
[----:B------:R-:W-:Y:S01]  /*a3f0*/  @!P5 FMUL.FTZ R3, R4, -1.4426950216293334961 ;  /* 0xbfb8aa3b0403d820 */ /* 0x000fe20000410000 */
[----:B------:R-:W0:Y:S02]  /*a400*/  @!P3 MUFU.EX2 R2, R2 ;  /* 0x000000020002b308 */ /* 0x000e240000000800 */
[----:B------:R-:W-:Y:S02]  /*a410*/  @!P4 FMUL.FTZ R4, R6, -1.4426950216293334961 ;  /* 0xbfb8aa3b0604c820 */ /* 0x000fe40000410000 */
[----:B------:R-:W-:Y:S01]  /*a420*/  @!P2 FMUL.FTZ R6, R8, -1.4426950216293334961 ;  /* 0xbfb8aa3b0806a820 */ /* 0x000fe20000410000 */
[----:B------:R-:W-:-:S03]  /*a430*/  FSETP.GTU.FTZ.AND P1, PT, R10, 20, PT ;  /* 0x41a000000a00780b */ /* 0x000fc60003f3c000 */
        /* <DEDUP_REMOVED lines=24> */
[----:B---3--:R-:W-:Y:S01]  /*a5c0*/  @!P6 FMUL.FTZ R59, R59, R0 ;  /* 0x000000003b3be220 */ /* 0x008fe20000410000 */
[----:B--2---:R-:W-:Y:S01]  /*a5d0*/  IADD3 R3, P3, PT, R5, UR18, RZ ;  /* 0x0000001205037c10 */ /* 0x004fe2000ff7e0ff */
[----:B-----5:R-:W-:Y:S01]  /*a5e0*/  @!P4 FMUL.FTZ R65, R65, R4 ;  /* 0x000000044141c220 */ /* 0x020fe20000410000 */
[----:B------:R-:W0:Y:S01]  /*a5f0*/  LDCU.64 UR28, c[0x0][0x560] ;  /* 0x0000ac00ff1c77ac */ /* 0x000e220008000a00 */
[----:B------:R-:W1:Y:S01]  /*a600*/  @!P1 MUFU.RCP R0, R7 ;  /* 0x0000000700009308 */ /* 0x000e620000001000 */
[----:B----4-:R-:W-:Y:S01]  /*a610*/  @!P5 FMUL.FTZ R63, R63, R10 ;  /* 0x0000000a3f3fd220 */ /* 0x010fe20000410000 */
[----:B------:R-:W-:-:S02]  /*a620*/  IADD3.X R4, PT, PT, RZ, UR19, RZ, P3, !PT ;  /* 0x00000013ff047c10 */ /* 0x000fc40009ffe4ff */
[-C--:B------:R-:W-:Y:S01]  /*a630*/  ISETP.GE.AND P3, PT, R75, R8.reuse, PT ;  /* 0x000000084b00720c */ /* 0x080fe20003f66270 */
[----:B------:R-:W2:Y:S01]  /*a640*/  LDCU.64 UR18, c[0x0][0x518] ;  /* 0x0000a300ff1277ac */ /* 0x000ea20008000a00 */
[-C--:B------:R-:W-:Y:S02]  /*a650*/  ISETP.GE.AND P4, PT, R77, R8.reuse, PT ;  /* 0x000000084d00720c */ /* 0x080fe40003f86270 */
[----:B------:R-:W-:Y:S01]  /*a660*/  ISETP.GE.AND P5, PT, R79, R8, PT ;  /* 0x000000084f00720c */ /* 0x000fe20003fa6270 */
        /* <DEDUP_REMOVED lines=70> */
[----:B------:R-:W4:Y:S01]  /*aad0*/  LDS R0, [UR24+0x840] ;  /* 0x00084018ff007984 */ /* 0x000f220008000800 */
[----:B--2---:R-:W-:-:S04]  /*aae0*/  UIMAD.WIDE.U32 UR20, UR25, UR18, UR20 ;  /* 0x00000012191472a5 */ /* 0x004fc8000f8e0014 */
[----:B------:R-:W-:-:S03]  /*aaf0*/  UIMAD UR19, UR25, UR19, UR21 ;  /* 0x00000013191372a4 */ /* 0x000fc6000f8e0215 */
[----:B------:R-:W-:Y:S02]  /*ab00*/  UMOV UR18, UR20 ;  /* 0x0000001400127c82 */ /* 0x000fe40008000000 */
[----:B-1----:R-:W-:Y:S01]  /*ab10*/  UIMAD.WIDE.U32 UR18, UR8, UR26, UR18 ;  /* 0x0000001a081272a5 */ /* 0x002fe2000f8e0012 */
[----:B---3--:R-:W-:-:S03]  /*ab20*/  FADD.FTZ R74, R74, R53 ;  /* 0x000000354a4a7221 */ /* 0x008fc60000010000 */
[----:B------:R-:W-:Y:S02]  /*ab30*/  UIMAD UR19, UR8, UR27, UR19 ;  /* 0x0000001b081372a4 */ /* 0x000fe4000f8e0213 */
[----:B------:R-:W-:Y:S01]  /*ab40*/  IADD3 R3, P0, PT, R5, UR18, RZ ;  /* 0x0000001205037c10 */ /* 0x000fe2000ff1e0ff */
[----:B------:R-:W-:-:S03]  /*ab50*/  FADD.FTZ R74, R74, R115 ;  /* 0x000000734a4a7221 */ /* 0x000fc60000010000 */
[----:B------:R-:W-:Y:S02]  /*ab60*/  IADD3.X R4, PT, PT, RZ, UR19, RZ, P0, !PT ;  /* 0x00000013ff047c10 */ /* 0x000fe400087fe4ff */
[----:B0-----:R-:W-:Y:S01]  /*ab70*/  LEA R2, P3, R3, UR28, 0x2 ;  /* 0x0000001c03027c11 */ /* 0x001fe2000f8610ff */
[----:B------:R-:W-:-:S03]  /*ab80*/  FADD.FTZ R74, R74, R113 ;  /* 0x000000714a4a7221 */ /* 0x000fc60000010000 */
[----:B------:R-:W-:Y:S01]  /*ab90*/  LEA.HI.X R3, R3, UR29, R4, 0x2, P3 ;  /* 0x0000001d03037c11 */ /* 0x000fe200098f1404 */
[----:B------:R-:W-:Y:S01]  /*aba0*/  FADD.FTZ R74, R74, R91 ;  /* 0x0000005b4a4a7221 */ /* 0x000fe20000010000 */
[-C--:B----4-:R-:W-:Y:S02]  /*abb0*/  ISETP.GE.AND P2, PT, R5, R0.reuse, PT ;  /* 0x000000000500720c */ /* 0x090fe40003f46270 */
        /* <DEDUP_REMOVED lines=53> */
.L_x_12465:
        /* <DEDUP_REMOVED lines=15> */
[----:B0-----:R-:W-:Y:S01]  /*b000*/  @P0 FADD R0, R3, R0 ;  /* 0x0000000003000221 */ /* 0x001fe20000000000 */
[----:B------:R-:W-:-:S04]  /*b010*/  @!P1 MOV R3, 0x400 ;  /* 0x0000040000039802 */ /* 0x000fc80000000f00 */
[----:B------:R-:W0:Y:S01]  /*b020*/  SHFL.DOWN P0, R5, R0, 0x4, 0x1f ;  /* 0x08801f0000057f89 */ /* 0x000e220000000000 */
[----:B--2---:R-:W-:Y:S01]  /*b030*/  @!P1 LEA R4, R4, R3, 0x18 ;  /* 0x0000000304049211 */ /* 0x004fe200078ec0ff */
        /* <DEDUP_REMOVED lines=14> */
.L_x_12519:
[----:B------:R-:W-:Y:S05]  /*b120*/  BSYNC.RECONVERGENT B0 ;  /* 0x0000000000007941 */ /* 0x000fea0003800200 */
.L_x_12518:
        /* <DEDUP_REMOVED lines=13> */
[----:B-1----:R-:W-:Y:S01]  /*b200*/  @P1 FADD R3, R0, R3 ;  /* 0x0000000300031221 */ /* 0x002fe20000000000 */
[----:B------:R-:W-:-:S04]  /*b210*/  @!P2 MOV R0, 0x400 ;  /* 0x000004000000a802 */ /* 0x000fc80000000f00 */
[----:B------:R-:W1:Y:S01]  /*b220*/  SHFL.DOWN P1, R2, R3, 0x4, 0x1f ;  /* 0x08801f0003027f89 */ /* 0x000e620000020000 */
[----:B0-----:R-:W-:Y:S01]  /*b230*/  @!P2 LEA R7, R7, R0, 0x18 ;  /* 0x000000000707a211 */ /* 0x001fe200078ec0ff */
[----:B-1----:R-:W-:-:S05]  /*b240*/  @P1 FADD R2, R3, R2 ;  /* 0x0000000203021221 */ /* 0x002fca0000000000 */
        /* <DEDUP_REMOVED lines=13> */
.L_x_12521:
[----:B------:R-:W-:Y:S05]  /*b320*/  BSYNC.RECONVERGENT B0 ;  /* 0x0000000000007941 */ /* 0x000fea0003800200 */
.L_x_12520:
        /* <DEDUP_REMOVED lines=22> */
.L_x_12523:
        /* <DEDUP_REMOVED lines=66> */
.L_x_12522:
[----:B------:R-:W-:Y:S05]  /*b8b0*/  EXIT ;  /* 0x000000000000794d */ /* 0x000fea0003800000 */
.L_x_12524:
        /* <DEDUP_REMOVED lines=12> */
.L_x_18722:


//--------------------- .text._Z25selective_scan_bwd_kernelI32Selective_Scan_bwd_kernel_traitsILi32ELi16ELb0ELb0ELb0ELb1ELb1EfN3c107complexIfEEEEv12SSMParamsBwd --------------------------
	.section	.text._Z25selective_scan_bwd_kernelI32Selective_Scan_bwd_kernel_traitsILi32ELi16ELb0ELb0ELb0ELb1ELb1EfN3c107complexIfEEEEv12SSMParamsBwd,"ax",@progbits
	.align	128
        .global         _Z25selective_scan_bwd_kernelI32Selective_Scan_bwd_kernel_traitsILi32ELi16ELb0ELb0ELb0ELb1ELb1EfN3c107complexIfEEEEv12SSMParamsBwd
        .type           _Z25selective_scan_bwd_kernelI32Selective_Scan_bwd_kernel_traitsILi32ELi16ELb0ELb0ELb0ELb1ELb1EfN3c107complexIfEEEEv12SSMParamsBwd,@function
        .size           _Z25selective_scan_bwd_kernelI32Selective_Scan_bwd_kernel_traitsILi32ELi16ELb0ELb0ELb0ELb1ELb1EfN3c107complexIfEEEEv12SSMParamsBwd,(.L_x_18723 - _Z25selective_scan_bwd_kernelI32Selective_Scan_bwd_kernel_traitsILi32ELi16ELb0ELb0ELb0ELb1ELb1EfN3c107complexIfEEEEv12SSMParamsBwd)
        .other          _Z25selective_scan_bwd_kernelI32Selective_Scan_bwd_kernel_traitsILi32ELi16ELb0ELb0ELb0ELb1ELb1EfN3c107complexIfEEEEv12SSMParamsBwd,@"STO_CUDA_ENTRY STV_DEFAULT"
_Z25selective_scan_bwd_kernelI32Selective_Scan_bwd_kernel_traitsILi32ELi16ELb0ELb0ELb0ELb1ELb1EfN3c107complexIfEEEEv12SSMParamsBwd:
.text._Z25selective_scan_bwd_kernelI32Selective_Scan_bwd_kernel_traitsILi32ELi16ELb0ELb0ELb0ELb1ELb1EfN3c107complexIfEEEEv12SSMParamsBwd:
        /* <DEDUP_REMOVED lines=33> */
[----:B------:R-:W-:Y:S02]  /*0210*/  UIMAD UR7, UR25, UR21, UR7 ;  /* 0x00000015190772a4 */ /* 0x000fe4000f8e0207 */
[----:B------:R-:W-:-:S02]  /*0220*/  UIMAD.WIDE.U32 UR18, UR12, UR30, UR14 ;  /* 0x0000001e0c1272a5 */ /* 0x000fc4000f8e000e */
[----:B------:R-:W-:-:S04]  /*0230*/  UIMAD.WIDE.U32 UR16, UR12, UR22, UR6 ;  /* 0x000000160c1072a5 */ /* 0x000fc8000f8e0006 */
[----:B------:R-:W-:Y:S02]  /*0240*/  UIMAD UR28, UR12, UR23, UR17 ;  /* 0x000000170c1c72a4 */ /* 0x000fe4000f8e0211 */
[----:B------:R-:W-:Y:S01]  /*0250*/  UIMAD UR17, UR12, UR31, UR19 ;  /* 0x0000001f0c1172a4 */ /* 0x000fe2000f8e0213 */
[----:B------:R-:W3:Y:S01]  /*0260*/  LDCU.64 UR30, c[0x0][0x3d8] ;  /* 0x00007b00ff1e77ac */ /* 0x000ee20008000a00 */
[----:B0-----:R-:W-:Y:S02]  /*0270*/  UISETP.NE.U32.AND UP0, UPT, UR36, URZ, UPT ;  /* 0x000000ff2400728c */ /* 0x001fe4000bf05070 */
[----:B--2---:R-:W-:Y:S02]  /*0280*/  ULEA UR22, UR32, 0xfffffe00, 0x9 ;  /* 0xfffffe0020167891 */ /* 0x004fe4000f8e48ff */
[----:B------:R-:W-:Y:S02]  /*0290*/  UISETP.NE.AND.EX UP0, UPT, UR37, URZ, UPT, UP0 ;  /* 0x000000ff2500728c */ /* 0x000fe4000bf05300 */
[----:B-1----:R-:W-:-:S02]  /*02a0*/  UIMAD.WIDE.U32 UR20, UR25, UR34, URZ ;  /* 0x00000022191472a5 */ /* 0x002fc4000f8e00ff */
[----:B------:R-:W-:Y:S02]  /*02b0*/  UIADD3 UR16, UP1, UPT, UR22, UR16, URZ ;  /* 0x0000001016107290 */ /* 0x000fe4000ff3e0ff */
[----:B------:R-:W-:Y:S02]  /*02c0*/  USHF.R.S32.HI UR23, URZ, 0x1f, UR22 ;  /* 0x0000001fff177899 */ /* 0x000fe40008011416 */
[----:B----4-:R-:W-:Y:S02]  /*02d0*/  ULEA UR24, UP2, UR16, UR8, 0x2 ;  /* 0x0000000810187291 */ /* 0x010fe4000f8410ff */
[----:B------:R-:W-:Y:S01]  /*02e0*/  UIADD3.X UR28, UPT, UPT, UR23, UR28, URZ, UP1, !UPT ;  /* 0x0000001c171c7290 */ /* 0x000fe20008ffe4ff */
[----:B------:R-:W0:Y:S03]  /*02f0*/  LDCU.64 UR14, c[0x0][0x3b8] ;  /* 0x00007700ff0e77ac */ /* 0x000e260008000a00 */
[----:B------:R-:W-:-:S02]  /*0300*/  ULEA.HI.X UR28, UR16, UR9, UR28, 0x2, UP2 ;  /* 0x00000009101c7291 */ /* 0x000fc400090f141c */
[----:B------:R-:W-:Y:S02]  /*0310*/  UIMAD UR9, UR25, UR35, UR21 ;  /* 0x00000023190972a4 */ /* 0x000fe4000f8e0215 */
[----:B------:R-:W-:Y:S01]  /*0320*/  UIADD3 UR13, UP3, UPT, UR22, UR18, URZ ;  /* 0x00000012160d7290 */ /* 0x000fe2000ff7e0ff */
[----:B------:R-:W1:Y:S01]  /*0330*/  @UP0 LDCU UR21, c[0x0][0x384] ;  /* 0x00007080ff1507ac */ /* 0x000e620008000800 */
[----:B---3--:R-:W-:Y:S01]  /*0340*/  UIMAD.WIDE.U32 UR18, UR12, UR30, URZ ;  /* 0x0000001e0c1272a5 */ /* 0x008fe2000f8e00ff */
[----:B------:R-:W2:Y:S03]  /*0350*/  LDCU.64 UR6, c[0x0][0x4a0] ;  /* 0x00009400ff0677ac */ /* 0x000ea60008000a00 */
[----:B------:R-:W-:Y:S01]  /*0360*/  UIMAD UR19, UR12, UR31, UR19 ;  /* 0x0000001f0c1372a4 */ /* 0x000fe2000f8e0213 */
[----:B------:R-:W3:Y:S01]  /*0370*/  LDCU.64 UR30, c[0x0][0x448] ;  /* 0x00008900ff1e77ac */ /* 0x000ee20008000a00 */
[----:B------:R-:W4:Y:S01]  /*0380*/  @UP0 LDCU UR29, c[0x0][0x38c] ;  /* 0x00007180ff1d07ac */ /* 0x000f220008000800 */
[----:B------:R-:W-:-:S02]  /*0390*/  ULEA UR10, UP4, UR13, UR10, 0x2 ;  /* 0x0000000a0d0a7291 */ /* 0x000fc4000f8810ff */
[----:B------:R-:W-:Y:S01]  /*03a0*/  UIADD3.X UR8, UPT, UPT, UR23, UR17, URZ, UP3, !UPT ;  /* 0x0000001117087290 */ /* 0x000fe20009ffe4ff */
[----:B------:R-:W4:Y:S03]  /*03b0*/  @UP0 LDCU.64 UR34, c[0x0][0x480] ;  /* 0x00009000ff2207ac */ /* 0x000f260008000a00 */
[----:B------:R-:W-:Y:S02]  /*03c0*/  ULEA.HI.X UR11, UR13, UR11, UR8, 0x2, UP4 ;  /* 0x0000000b0d0b7291 */ /* 0x000fe4000a0f1408 */
[----:B------:R-:W-:Y:S02]  /*03d0*/  ULEA UR13, UP1, UR18, UR4, 0x3 ;  /* 0x00000004120d7291 */ /* 0x000fe4000f8218ff */
[----:B0-----:R-:W-:Y:S02]  /*03e0*/  UIMAD.WIDE.U32 UR16, UR12, UR14, URZ ;  /* 0x0000000e0c1072a5 */ /* 0x001fe4000f8e00ff */
[----:B-1----:R-:W-:-:S02]  /*03f0*/  @UP0 UIMAD UR4, UR25, UR21, UR12 ;  /* 0x00000015190402a4 */ /* 0x002fc4000f8e020c */
[----:B------:R-:W-:Y:S02]  /*0400*/  ULEA.HI.X UR14, UR18, UR5, UR19, 0x3, UP1 ;  /* 0x00000005120e7291 */ /* 0x000fe400088f1c13 */
[----:B------:R-:W-:Y:S02]  /*0410*/  UIMAD UR5, UR12, UR15, UR17 ;  /* 0x0000000f0c0572a4 */ /* 0x000fe4000f8e0211 */
[----:B------:R-:W-:Y:S01]  /*0420*/  @UP0 UIMAD UR4, UR4, UR32, URZ ;  /* 0x00000020040402a4 */ /* 0x000fe2000f8e02ff */
[----:B------:R-:W0:Y:S01]  /*0430*/  LDCU.64 UR36, c[0x0][0x528] ;  /* 0x0000a500ff2477ac */ /* 0x000e220008000a00 */
[----:B------:R-:W-:Y:S01]  /*0440*/  UMOV UR8, UR20 ;  /* 0x0000001400087c82 */ /* 0x000fe20008000000 */
[----:B---3--:R-:W-:Y:S02]  /*0450*/  ULEA UR15, UP1, UR16, UR30, 0x3 ;  /* 0x0000001e100f7291 */ /* 0x008fe4000f8218ff */
[----:B--2---:R-:W-:Y:S02]  /*0460*/  UIMAD.WIDE.U32 UR8, UR12, UR6, UR8 ;  /* 0x000000060c0872a5 */ /* 0x004fe4000f8e0008 */
[----:B----4-:R-:W-:-:S02]  /*0470*/  @UP0 UIMAD UR6, UR4, UR29, URZ ;  /* 0x0000001d040602a4 */ /* 0x010fc4000f8e02ff */
[----:B------:R-:W-:Y:S01]  /*0480*/  ULEA.HI.X UR16, UR16, UR31, UR5, 0x3, UP1 ;  /* 0x0000001f10107291 */ /* 0x000fe200088f1c05 */
[----:B------:R-:W-:Y:S02]  /*0490*/  UMOV UR4, URZ ;  /* 0x000000ff00047c82 */ /* 0x000fe40008000000 */
[----:B------:R-:W-:Y:S01]  /*04a0*/  UMOV UR5, URZ ;  /* 0x000000ff00057c82 */ /* 0x000fe20008000000 */
[----:B------:R-:W-:Y:S02]  /*04b0*/  @UP0 UIMAD.WIDE UR4, UR6, 0x10, UR34 ;  /* 0x00000010060408a5 */ /* 0x000fe4000f8e0222 */
[----:B------:R-:W-:Y:S02]  /*04c0*/  UISETP.GE.AND UP0, UPT, UR32, 0x1, UPT ;  /* 0x000000012000788c */ /* 0x000fe4000bf06270 */
[----:B------:R-:W-:Y:S02]  /*04d0*/  UIMAD UR7, UR12, UR7, UR9 ;  /* 0x000000070c0772a4 */ /* 0x000fe4000f8e0209 */
[----:B------:R-:W-:Y:S01]  /*04e0*/  UIADD3 UR8, UP2, UPT, UR22, UR8, URZ ;  /* 0x0000000816087290 */ /* 0x000fe2000ff5e0ff */
[----:B------:R-:W-:-:S03]  /*04f0*/  HFMA2 R53, -RZ, RZ, 0, 0 ;  /* 0x00000000ff357431 */ /* 0x000fc600000001ff */
[----:B------:R-:W-:Y:S02]  /*0500*/  UIADD3.X UR17, UPT, UPT, UR23, UR7, URZ, UP2, !UPT ;  /* 0x0000000717117290 */ /* 0x000fe400097fe4ff */
[----:B0-----:R-:W-:-:S04]  /*0510*/  ULEA UR18, UP2, UR8, UR36, 0x2 ;  /* 0x0000002408127291 */ /* 0x001fc8000f8410ff */
        /* <DEDUP_REMOVED lines=14> */
.L_x_12578:
[----:B------:R-:W0:Y:S01]  /*0600*/  LDCU UR7, c[0x0][0x388] ;  /* 0x00007100ff0777ac */ /* 0x000e220008000800 */
[----:B------:R-:W-:Y:S02]  /*0610*/  MOV R2, UR22 ;  /* 0x0000001600027c02 */ /* 0x000fe40008000f00 */
[----:B------:R-:W-:Y:S02]  /*0620*/  CS2R R20, SRZ ;  /* 0x0000000000147805 */ /* 0x000fe4000001ff00 */
[----:B------:R-:W-:Y:S01]  /*0630*/  MOV R3, UR21 ;  /* 0x0000001500037c02 */ /* 0x000fe20008000f00 */
[----:B------:R-:W-:Y:S01]  /*0640*/  ULEA UR6, UR23, 0xfffffe00, 0x9 ;  /* 0xfffffe0017067891 */ /* 0x000fe2000f8e48ff */
[----:B------:R-:W-:Y:S02]  /*0650*/  SHF.L.U32 R0, R52, 0x4, RZ ;  /* 0x0000000434007819 */ /* 0x000fe400000006ff */
[----:B------:R-:W-:Y:S02]  /*0660*/  CS2R R26, SRZ ;  /* 0x00000000001a7805 */ /* 0x000fe4000001ff00 */
[----:B------:R-:W-:-:S02]  /*0670*/  CS2R R22, SRZ ;  /* 0x0000000000167805 */ /* 0x000fc4000001ff00 */
[----:B------:R-:W-:Y:S02]  /*0680*/  CS2R R28, SRZ ;  /* 0x00000000001c7805 */ /* 0x000fe4000001ff00 */
[----:B------:R-:W-:Y:S02]  /*0690*/  CS2R R24, SRZ ;  /* 0x0000000000187805 */ /* 0x000fe4000001ff00 */
[----:B------:R-:W-:Y:S01]  /*06a0*/  CS2R R30, SRZ ;  /* 0x00000000001e7805 */ /* 0x000fe2000001ff00 */
[----:B------:R-:W-:Y:S01]  /*06b0*/  HFMA2 R34, -RZ, RZ, 0, 0 ;  /* 0x00000000ff227431 */ /* 0x000fe200000001ff */
[----:B------:R-:W-:Y:S02]  /*06c0*/  CS2R R32, SRZ ;  /* 0x0000000000207805 */ /* 0x000fe4000001ff00 */
[----:B------:R-:W-:Y:S01]  /*06d0*/  MOV R57, RZ ;  /* 0x000000ff00397202 */ /* 0x000fe20000000f00 */
[----:B0-----:R-:W-:-:S06]  /*06e0*/  UIADD3 UR30, UPT, UPT, -UR6, UR7, URZ ;  /* 0x00000007061e7290 */ /* 0x001fcc000fffe1ff */
[C---:B------:R-:W-:Y:S01]  /*06f0*/  ISETP.GE.AND P0, PT, R19.reuse, UR30, PT ;  /* 0x0000001e13007c0c */ /* 0x040fe2000bf06270 */
[----:B------:R-:W-:Y:S01]  /*0700*/  IMAD.WIDE.U32 R18, R19, 0x4, R2 ;  /* 0x0000000413127825 */ /* 0x000fe200078e0002 */
[----:B------:R-:W-:Y:S01]  /*0710*/  BAR.SYNC.DEFER_BLOCKING 0x0 ;  /* 0x0000000000007b1d */ /* 0x000fe20000010000 */
[----:B------:R-:W-:Y:S02]  /*0720*/  LOP3.LUT R3, R0, 0x3e00, RZ, 0xc0, !PT ;  /* 0x00003e0000037812 */ /* 0x000fe400078ec0ff */
[----:B------:R-:W-:Y:S02]  /*0730*/  P2R R103, PR, RZ, 0x1 ;  /* 0x00000001ff677803 */ /* 0x000fe40000000000 */
[----:B------:R-:W-:-:S04]  /*0740*/  LOP3.LUT R74, R3, 0x1f, R52, 0xf8, !PT ;  /* 0x0000001f034a7812 */ /* 0x000fc800078ef834 */
[C---:B------:R-:W-:Y:S02]  /*0750*/  LOP3.LUT R75, R74.reuse, 0x20, RZ, 0xfc, !PT ;  /* 0x000000204a4b7812 */ /* 0x040fe400078efcff */
[C---:B------:R-:W-:Y:S02]  /*0760*/  SHF.L.U32 R2, R74.reuse, 0x2, RZ ;  /* 0x000000024a027819 */ /* 0x040fe400000006ff */
[----:B------:R-:W-:Y:S02]  /*0770*/  LOP3.LUT R10, R74, 0xe0, RZ, 0xfc, !PT ;  /* 0x000000e04a0a7812 */ /* 0x000fe400078efcff */
[----:B------:R-:W-:Y:S01]  /*0780*/  IADD3 R8, P1, PT, R2, UR20, RZ ;  /* 0x0000001402087c10 */ /* 0x000fe2000ff3e0ff */
[----:B------:R-:W2:Y:S01]  /*0790*/  @!P0 LDG.E R21, desc[UR26][R18.64] ;  /* 0x0000001a12158981 */ /* 0x000ea2000c1e1900 */
[----:B------:R-:W-:Y:S02]  /*07a0*/  ISETP.GE.AND P0, PT, R75, UR30, PT ;  /* 0x0000001e4b007c0c */ /* 0x000fe4000bf06270 */
[----:B------:R-:W-:-:S02]  /*07b0*/  LOP3.LUT R0, R74, 0x40, RZ, 0xfc, !PT ;  /* 0x000000404a007812 */ /* 0x000fc400078efcff */
[----:B------:R-:W-:Y:S02]  /*07c0*/  P2R R101, PR, RZ, 0x1 ;  /* 0x00000001ff657803 */ /* 0x000fe40000000000 */
[----:B------:R-:W-:Y:S02]  /*07d0*/  IADD3 R2, P0, PT, R2, UR18, RZ ;  /* 0x0000001202027c10 */ /* 0x000fe4000ff1e0ff */
[----:B------:R-:W-:Y:S02]  /*07e0*/  LOP3.LUT R4, R74, 0x60, RZ, 0xfc, !PT ;  /* 0x000000604a047812 */ /* 0x000fe400078efcff */
[----:B------:R-:W-:Y:S02]  /*07f0*/  IADD3.X R3, PT, PT, RZ, UR17, RZ, P0, !PT ;  /* 0x00000011ff037c10 */ /* 0x000fe400087fe4ff */
[----:B------:R-:W-:Y:S02]  /*0800*/  ISETP.GE.AND P0, PT, R10, UR30, PT ;  /* 0x0000001e0a007c0c */ /* 0x000fe4000bf06270 */
[----:B------:R-:W-:-:S02]  /*0810*/  LOP3.LUT R11, R74, 0x100, RZ, 0xfc, !PT ;  /* 0x000001004a0b7812 */ /* 0x000fc400078efcff */
[C---:B------:R-:W-:Y:S02]  /*0820*/  LOP3.LUT R5, R74.reuse, 0x80, RZ, 0xfc, !PT ;  /* 0x000000804a057812 */ /* 0x040fe400078efcff */
[----:B------:R-:W-:Y:S02]  /*0830*/  LOP3.LUT R7, R74, 0xc0, RZ, 0xfc, !PT ;  /* 0x000000c04a077812 */ /* 0x000fe400078efcff */
[----:B------:R-:W-:Y:S02]  /*0840*/  ISETP.GE.AND P6, PT, R0, UR30, PT ;  /* 0x0000001e00007c0c */ /* 0x000fe4000bfc6270 */
[----:B------:R-:W-:Y:S02]  /*0850*/  IADD3.X R9, PT, PT, RZ, UR19, RZ, P1, !PT ;  /* 0x00000013ff097c10 */ /* 0x000fe40008ffe4ff */
[----:B------:R-:W-:Y:S01]  /*0860*/  LOP3.LUT R6, R74, 0xa0, RZ, 0xfc, !PT ;  /* 0x000000a04a067812 */ /* 0x000fe200078efcff */
[----:B------:R-:W3:Y:S01]  /*0870*/  @!P0 LDG.E R26, desc[UR26][R18.64+0x380] ;  /* 0x0003801a121a8981 */ /* 0x000ee2000c1e1900 */
[----:B------:R-:W-:-:S02]  /*0880*/  ISETP.GE.AND P5, PT, R4, UR30, PT ;  /* 0x0000001e04007c0c */ /* 0x000fc4000bfa6270 */
[----:B------:R-:W-:Y:S02]  /*0890*/  ISETP.NE.AND P1, PT, R101, RZ, PT ;  /* 0x000000ff6500720c */ /* 0x000fe40003f25270 */
[----:B------:R-:W-:Y:S02]  /*08a0*/  P2R R108, PR, RZ, 0x1 ;  /* 0x00000001ff6c7803 */ /* 0x000fe40000000000 */
[----:B------:R-:W-:Y:S01]  /*08b0*/  ISETP.GE.AND P0, PT, R11, UR30, PT ;  /* 0x0000001e0b007c0c */ /* 0x000fe2000bf06270 */
[----:B------:R-:W4:Y:S01]  /*08c0*/  @!P6 LDG.E R23, desc[UR26][R18.64+0x100] ;  /* 0x0001001a1217e981 */ /* 0x000f22000c1e1900 */
[----:B------:R-:W-:Y:S02]  /*08d0*/  ISETP.GE.AND P4, PT, R5, UR30, PT ;  /* 0x0000001e05007c0c */ /* 0x000fe4000bf86270 */
[----:B------:R-:W-:Y:S02]  /*08e0*/  ISETP.GE.AND P2, PT, R7, UR30, PT ;  /* 0x0000001e07007c0c */ /* 0x000fe4000bf46270 */
[----:B------:R-:W-:Y:S01]  /*08f0*/  ISETP.GE.AND P3, PT, R6, UR30, PT ;  /* 0x0000001e06007c0c */ /* 0x000fe2000bf66270 */
[----:B------:R-:W3:Y:S01]  /*0900*/  @!P5 LDG.E R22, desc[UR26][R18.64+0x180] ;  /* 0x0001801a1216d981 */ /* 0x000ee2000c1e1900 */
[----:B------:R-:W-:-:S02]  /*0910*/  LOP3.LUT R12, R74, 0x120, RZ, 0xfc, !PT ;  /* 0x000001204a0c7812 */ /* 0x000fc400078efcff */
[C---:B------:R-:W-:Y:S01]  /*0920*/  LOP3.LUT R13, R74.reuse, 0x140, RZ, 0xfc, !PT ;  /* 0x000001404a0d7812 */ /* 0x040fe200078efcff */
[----:B------:R-:W4:Y:S01]  /*0930*/  @!P1 LDG.E R20, desc[UR26][R18.64+0x80] ;  /* 0x0000801a12149981 */ /* 0x000f22000c1e1900 */
[C---:B------:R-:W-:Y:S02]  /*0940*/  LOP3.LUT R14, R74.reuse, 0x160, RZ, 0xfc, !PT ;  /* 0x000001604a0e7812 */ /* 0x040fe400078efcff */
[----:B------:R-:W-:Y:S01]  /*0950*/  P2R R99, PR, RZ, 0x40 ;  /* 0x00000040ff637803 */ /* 0x000fe20000000000 */
[----:B------:R-:W3:Y:S01]  /*0960*/  @!P0 LDG.E R29, desc[UR26][R18.64+0x400] ;  /* 0x0004001a121d8981 */ /* 0x000ee2000c1e1900 */
        /* <DEDUP_REMOVED lines=26> */
[----:B------:R-:W0:Y:S01]  /*0b10*/  S2R R51, SR_LANEID ;  /* 0x0000000000337919 */ /* 0x000e220000000000 */
[----:B------:R-:W1:Y:S01]  /*0b20*/  S2UR UR7, SR_CgaCtaId ;  /* 0x00000000000779c3 */ /* 0x000e620000008800 */
[----:B------:R-:W-:Y:S01]  /*0b30*/  UMOV UR24, 0x400 ;  /* 0x0000040000187882 */ /* 0x000fe20000000000 */
[----:B------:R-:W-:-:S02]  /*0b40*/  P2R R79, PR, RZ, 0x40 ;  /* 0x00000040ff4f7803 */ /* 0x000fc40000000000 */
[----:B------:R-:W-:Y:S02]  /*0b50*/  P2R R86, PR, RZ, 0x40 ;  /* 0x00000040ff567803 */ /* 0x000fe40000000000 */
[----:B------:R-:W-:Y:S01]  /*0b60*/  ISETP.NE.AND P6, PT, R109, RZ, PT ;  /* 0x000000ff6d00720c */ /* 0x000fe20003fc5270 */
[----:B-1----:R-:W-:Y:S01]  /*0b70*/  ULEA UR24, UR7, UR24, 0x18 ;  /* 0x0000001807187291 */ /* 0x002fe2000f8ec0ff */
[C---:B0-----:R-:W-:Y:S02]  /*0b80*/  IADD3 R18, PT, PT, R51.reuse, 0x80, RZ ;  /* 0x0000008033127810 */ /* 0x041fe40007ffe0ff */
[C---:B------:R-:W-:Y:S02]  /*0b90*/  IADD3 R36, PT, PT, R51.reuse, 0x20, RZ ;  /* 0x0000002033247810 */ /* 0x040fe40007ffe0ff */
[----:B------:R-:W-:Y:S02]  /*0ba0*/  IADD3 R38, PT, PT, R51, 0x40, RZ ;  /* 0x0000004033267810 */ /* 0x000fe40007ffe0ff */
[----:B------:R-:W-:-:S02]  /*0bb0*/  LEA.HI.SX32 R18, R18, R51, 0x1b ;  /* 0x0000003312127211 */ /* 0x000fc400078fdaff */
[C---:B------:R-:W-:Y:S02]  /*0bc0*/  IADD3 R40, PT, PT, R51.reuse, 0x60, RZ ;  /* 0x0000006033287810 */ /* 0x040fe40007ffe0ff */
[CC--:B------:R-:W-:Y:S02]  /*0bd0*/  LEA.HI.SX32 R50, R51.reuse, R51.reuse, 0x1b ;  /* 0x0000003333327211 */ /* 0x0c0fe400078fdaff */
[----:B------:R-:W-:Y:S02]  /*0be0*/  IADD3 R42, PT, PT, R51, 0xa0, RZ ;  /* 0x000000a0332a7810 */ /* 0x000fe40007ffe0ff */
[-C--:B------:R-:W-:Y:S02]  /*0bf0*/  LEA.HI.SX32 R36, R36, R51.reuse, 0x1b ;  /* 0x0000003324247211 */ /* 0x080fe400078fdaff */
[----:B------:R-:W-:Y:S02]  /*0c00*/  LEA.HI.SX32 R38, R38, R51, 0x1b ;  /* 0x0000003326267211 */ /* 0x000fe400078fdaff */
[----:B------:R-:W-:-:S02]  /*0c10*/  LEA R46, R18, UR24, 0x2 ;  /* 0x00000018122e7c11 */ /* 0x000fc4000f8e10ff */
[-C--:B------:R-:W-:Y:S02]  /*0c20*/  LEA.HI.SX32 R40, R40, R51.reuse, 0x1b ;  /* 0x0000003328287211 */ /* 0x080fe400078fdaff */
[----:B------:R-:W-:Y:S02]  /*0c30*/  IADD3 R18, PT, PT, R51, 0xc0, RZ ;  /* 0x000000c033127810 */ /* 0x000fe40007ffe0ff */
[----:B------:R-:W-:Y:S02]  /*0c40*/  LEA R50, R50, UR24, 0x2 ;  /* 0x0000001832327c11 */ /* 0x000fe4000f8e10ff */
[----:B------:R-:W-:Y:S02]  /*0c50*/  LEA.HI.SX32 R42, R42, R51, 0x1b ;  /* 0x000000332a2a7211 */ /* 0x000fe400078fdaff */
[----:B------:R-:W-:Y:S02]  /*0c60*/  LEA R49, R36, UR24, 0x2 ;  /* 0x0000001824317c11 */ /* 0x000fe4000f8e10ff */
[----:B------:R-:W-:-:S02]  /*0c70*/  LEA R48, R38, UR24, 0x2 ;  /* 0x0000001826307c11 */ /* 0x000fc4000f8e10ff */
[----:B------:R-:W-:Y:S02]  /*0c80*/  LEA R47, R40, UR24, 0x2 ;  /* 0x00000018282f7c11 */ /* 0x000fe4000f8e10ff */
[C---:B------:R-:W-:Y:S02]  /*0c90*/  IADD3 R36, PT, PT, R51.reuse, 0xe0, RZ ;  /* 0x000000e033247810 */ /* 0x040fe40007ffe0ff */
[----:B------:R-:W-:Y:S02]  /*0ca0*/  LEA.HI.SX32 R18, R18, R51, 0x1b ;  /* 0x0000003312127211 */ /* 0x000fe400078fdaff */
[----:B------:R-:W-:Y:S02]  /*0cb0*/  LEA R45, R42, UR24, 0x2 ;  /* 0x000000182a2d7c11 */ /* 0x000fe4000f8e10ff */
[C---:B------:R-:W-:Y:S02]  /*0cc0*/  IADD3 R38, PT, PT, R51.reuse, 0x100, RZ ;  /* 0x0000010033267810 */ /* 0x040fe40007ffe0ff */
[----:B------:R-:W-:-:S02]  /*0cd0*/  IADD3 R40, PT, PT, R51, 0x120, RZ ;  /* 0x0000012033287810 */ /* 0x000fc40007ffe0ff */
[C---:B------:R-:W-:Y:S02]  /*0ce0*/  IADD3 R42, PT, PT, R51.reuse, 0x140, RZ ;  /* 0x00000140332a7810 */ /* 0x040fe40007ffe0ff */
[-C--:B------:R-:W-:Y:S02]  /*0cf0*/  LEA.HI.SX32 R36, R36, R51.reuse, 0x1b ;  /* 0x0000003324247211 */ /* 0x080fe400078fdaff */
[----:B------:R-:W-:Y:S02]  /*0d00*/  LEA R44, R18, UR24, 0x2 ;  /* 0x00000018122c7c11 */ /* 0x000fe4000f8e10ff */
[----:B------:R-:W-:Y:S02]  /*0d10*/  IADD3 R18, PT, PT, R51, 0x160, RZ ;  /* 0x0000016033127810 */ /* 0x000fe40007ffe0ff */
[-C--:B------:R-:W-:Y:S02]  /*0d20*/  LEA.HI.SX32 R38, R38, R51.reuse, 0x1b ;  /* 0x0000003326267211 */ /* 0x080fe400078fdaff */
[----:B------:R-:W-:-:S02]  /*0d30*/  LEA.HI.SX32 R40, R40, R51, 0x1b ;  /* 0x0000003328287211 */ /* 0x000fc400078fdaff */
[----:B------:R-:W-:Y:S02]  /*0d40*/  P2R R85, PR, RZ, 0x40 ;  /* 0x00000040ff557803 */ /* 0x000fe40000000000 */
[-C--:B------:R-:W-:Y:S02]  /*0d50*/  LEA.HI.SX32 R19, R42, R51.reuse, 0x1b ;  /* 0x000000332a137211 */ /* 0x080fe400078fdaff */
[----:B------:R-:W-:Y:S02]  /*0d60*/  LEA R43, R36, UR24, 0x2 ;  /* 0x00000018242b7c11 */ /* 0x000fe4000f8e10ff */
[----:B------:R-:W-:Y:S02]  /*0d70*/  ISETP.NE.AND P6, PT, R108, RZ, PT ;  /* 0x000000ff6c00720c */ /* 0x000fe40003fc5270 */
[----:B------:R-:W-:Y:S02]  /*0d80*/  IADD3 R36, PT, PT, R51, 0x1e0, RZ ;  /* 0x000001e033247810 */ /* 0x000fe40007ffe0ff */
[----:B------:R-:W-:-:S02]  /*0d90*/  LEA.HI.SX32 R18, R18, R51, 0x1b ;  /* 0x0000003312127211 */ /* 0x000fc400078fdaff */
[----:B------:R-:W-:Y:S02]  /*0da0*/  LEA R42, R38, UR24, 0x2 ;  /* 0x00000018262a7c11 */ /* 0x000fe4000f8e10ff */
[----:B------:R-:W-:Y:S02]  /*0db0*/  LEA R41, R40, UR24, 0x2 ;  /* 0x0000001828297c11 */ /* 0x000fe4000f8e10ff */
[----:B------:R-:W-:Y:S02]  /*0dc0*/  LEA R40, R19, UR24, 0x2 ;  /* 0x0000001813287c11 */ /* 0x000fe4000f8e10ff */
[----:B------:R-:W-:Y:S02]  /*0dd0*/  P2R R84, PR, RZ, 0x40 ;  /* 0x00000040ff547803 */ /* 0x000fe40000000000 */
[----:B------:R-:W-:Y:S02]  /*0de0*/  LEA.HI.SX32 R35, R36, R51, 0x1b ;  /* 0x0000003324237211 */ /* 0x000fe400078fdaff */
[----:B------:R-:W-:-:S02]  /*0df0*/  LEA R39, R18, UR24, 0x2 ;  /* 0x0000001812277c11 */ /* 0x000fc4000f8e10ff */
[----:B------:R-:W-:Y:S02]  /*0e00*/  ISETP.NE.AND P6, PT, R107, RZ, PT ;  /* 0x000000ff6b00720c */ /* 0x000fe40003fc5270 */
[----:B------:R-:W-:Y:S02]  /*0e10*/  LEA R35, R35, UR24, 0x2 ;  /* 0x0000001823237c11 */ /* 0x000fe4000f8e10ff */
[----:B------:R-:W-:Y:S02]  /*0e20*/  P2R R83, PR, RZ, 0x40 ;  /* 0x00000040ff537803 */ /* 0x000fe40000000000 */
[----:B------:R-:W-:Y:S02]  /*0e30*/  ISETP.NE.AND P6, PT, R105, RZ, PT ;  /* 0x000000ff6900720c */ /* 0x000fe40003fc5270 */
[----:B------:R-:W-:Y:S02]  /*0e40*/  SHF.L.U32 R18, R51, 0x4, RZ ;  /* 0x0000000433127819 */ /* 0x000fe400000006ff */
        /* <DEDUP_REMOVED lines=13> */
[----:B------:R-:W-:Y:S04]  /*0f20*/  STS [R48+0x100], R23 ;  /* 0x0001001730007388 */ /* 0x000fe80000000800 */
[----:B---3--:R1:W-:Y:S01]  /*0f30*/  STS [R47+0x180], R22 ;  /* 0x000180162f007388 */ /* 0x0083e20000000800 */
[----:B0-----:R-:W-:-:S03]  /*0f40*/  IADD3 R20, PT, PT, R51, 0x180, RZ ;  /* 0x0000018033147810 */ /* 0x001fc60007ffe0ff */
[----:B------:R-:W-:Y:S04]  /*0f50*/  STS [R46+0x200], R25 ;  /* 0x000200192e007388 */ /* 0x000fe80000000800 */
[----:B------:R0:W-:Y:S01]  /*0f60*/  STS [R45+0x280], R24 ;  /* 0x000280182d007388 */ /* 0x0001e20000000800 */
[C---:B-1----:R-:W-:Y:S02]  /*0f70*/  IADD3 R22, PT, PT, R51.reuse, 0x1a0, RZ ;  /* 0x000001a033167810 */ /* 0x042fe40007ffe0ff */
[-C--:B------:R-:W-:Y:S02]  /*0f80*/  LEA.HI.SX32 R20, R20, R51.reuse, 0x1b ;  /* 0x0000003314147211 */ /* 0x080fe400078fdaff */
[----:B------:R-:W-:Y:S02]  /*0f90*/  LEA.HI.SX32 R22, R22, R51, 0x1b ;  /* 0x0000003316167211 */ /* 0x000fe400078fdaff */
[----:B0-----:R-:W-:Y:S01]  /*0fa0*/  IADD3 R24, PT, PT, R51, 0x1c0, RZ ;  /* 0x000001c033187810 */ /* 0x001fe20007ffe0ff */
[----:B------:R-:W-:Y:S01]  /*0fb0*/  STS [R44+0x300], R27 ;  /* 0x0003001b2c007388 */ /* 0x000fe20000000800 */
[----:B------:R-:W-:-:S02]  /*0fc0*/  LEA R38, R20, UR24, 0x2 ;  /* 0x0000001814267c11 */ /* 0x000fc4000f8e10ff */
[----:B------:R-:W-:Y:S01]  /*0fd0*/  LEA.HI.SX32 R24, R24, R51, 0x1b ;  /* 0x0000003318187211 */ /* 0x000fe200078fdaff */
        /* <DEDUP_REMOVED lines=50> */
[----:B------:R-:W-:Y:S02]  /*1300*/  ISETP.NE.AND P6, PT, R85, RZ, PT ;  /* 0x000000ff5500720c */ /* 0x000fe40003fc5270 */
[----:B------:R-:W-:Y:S02]  /*1310*/  CS2R R68, SRZ ;  /* 0x0000000000447805 */ /* 0x000fe4000001ff00 */
[----:B------:R-:W-:Y:S01]  /*1320*/  MOV R57, RZ ;  /* 0x000000ff00397202 */ /* 0x000fe20000000f00 */
[----:B------:R-:W-:Y:S01]  /*1330*/  HFMA2 R72, -RZ, RZ, 0, 0 ;  /* 0x00000000ff487431 */ /* 0x000fe200000001ff */
        /* <DEDUP_REMOVED lines=51> */
[----:B------:R-:W-:Y:S04]  /*1670*/  LDS R64, [R34+0xc] ;  /* 0x00000c0022407984 */ /* 0x000fe80000000800 */
[----:B------:R-:W4:Y:S04]  /*1680*/  LDS R66, [R34+0x10] ;  /* 0x0000100022427984 */ /* 0x000f280000000800 */
[----:B------:R-:W-:Y:S04]  /*1690*/  LDS R68, [R34+0x14] ;  /* 0x0000140022447984 */ /* 0x000fe80000000800 */
[----:B------:R-:W-:Y:S04]  /*16a0*/  LDS R70, [R34+0x18] ;  /* 0x0000180022467984 */ /* 0x000fe80000000800 */
[----:B------:R-:W-:Y:S04]  /*16b0*/  LDS R72, [R34+0x1c] ;  /* 0x00001c0022487984 */ /* 0x000fe80000000800 */
[----:B------:R-:W4:Y:S04]  /*16c0*/  LDS R76, [R34+0x20] ;  /* 0x00002000224c7984 */ /* 0x000f280000000800 */
[----:B------:R-:W-:Y:S04]  /*16d0*/  LDS R78, [R34+0x24] ;  /* 0x00002400224e7984 */ /* 0x000fe80000000800 */
[----:B------:R-:W4:Y:S04]  /*16e0*/  LDS R80, [R34+0x28] ;  /* 0x0000280022507984 */ /* 0x000f280000000800 */
[----:B------:R-:W-:Y:S04]  /*16f0*/  LDS R82, [R34+0x2c] ;  /* 0x00002c0022527984 */ /* 0x000fe80000000800 */
[----:B------:R-:W4:Y:S04]  /*1700*/  LDS R84, [R34+0x30] ;  /* 0x0000300022547984 */ /* 0x000f280000000800 */
[----:B------:R-:W-:Y:S04]  /*1710*/  LDS R86, [R34+0x34] ;  /* 0x0000340022567984 */ /* 0x000fe80000000800 */
[----:B------:R-:W4:Y:S04]  /*1720*/  LDS R88, [R34+0x38] ;  /* 0x0000380022587984 */ /* 0x000f280000000800 */
[----:B------:R-:W4:Y:S01]  /*1730*/  LDS R90, [R34+0x3c] ;  /* 0x00003c00225a7984 */ /* 0x000f220000000800 */
        /* <DEDUP_REMOVED lines=42> */
[--C-:B------:R-:W-:Y:S01]  /*19e0*/  FADD.FTZ R57, R60, R55.reuse ;  /* 0x000000373c397221 */ /* 0x100fe20000010000 */
[----:B------:R-:W-:Y:S01]  /*19f0*/  BSSY.RECONVERGENT B0, `(.L_x_12526) ;  /* 0x000003f000007945 */ /* 0x000fe20003800200 */
[--C-:B------:R-:W-:Y:S01]  /*1a00*/  FADD.FTZ R60, R62, R55.reuse ;  /* 0x000000373e3c7221 */ /* 0x100fe20000010000 */
[--C-:B------:R-:W-:Y:S01]  /*1a10*/  FADD.FTZ R62, R66, R55.reuse ;  /* 0x00000037423e7221 */ /* 0x100fe20000010000 */
[--C-:B------:R-:W-:Y:S01]  /*1a20*/  FADD.FTZ R66, R76, R55.reuse ;  /* 0x000000374c427221 */ /* 0x100fe20000010000 */
[----:B------:R0:W-:Y:S04]  /*1a30*/  STS [R50], R59 ;  /* 0x0000003b32007388 */ /* 0x0001e80000000800 */
[----:B------:R-:W-:Y:S04]  /*1a40*/  STS [R49+0x80], R92 ;  /* 0x0000805c31007388 */ /* 0x000fe80000000800 */
[----:B------:R1:W-:Y:S04]  /*1a50*/  STS [R48+0x100], R61 ;  /* 0x0001003d30007388 */ /* 0x0003e80000000800 */
[----:B--2---:R-:W-:Y:S01]  /*1a60*/  STS [R47+0x180], R94 ;  /* 0x0001805e2f007388 */ /* 0x004fe20000000800 */
[----:B0-----:R-:W-:-:S03]  /*1a70*/  FADD.FTZ R59, R64, R55 ;  /* 0x00000037403b7221 */ /* 0x001fc60000010000 */
[----:B------:R0:W-:Y:S01]  /*1a80*/  STS [R46+0x200], R63 ;  /* 0x0002003f2e007388 */ /* 0x0001e20000000800 */
[----:B-1----:R-:W-:-:S03]  /*1a90*/  FADD.FTZ R61, R68, R55 ;  /* 0x00000037443d7221 */ /* 0x002fc60000010000 */
[----:B---3--:R-:W-:Y:S01]  /*1aa0*/  STS [R45+0x280], R96 ;  /* 0x000280602d007388 */ /* 0x008fe20000000800 */
[--C-:B------:R-:W-:Y:S01]  /*1ab0*/  FADD.FTZ R64, R70, R55.reuse ;  /* 0x0000003746407221 */ /* 0x100fe20000010000 */
[--C-:B0-----:R-:W-:Y:S02]  /*1ac0*/  FADD.FTZ R63, R72, R55.reuse ;  /* 0x00000037483f7221 */ /* 0x101fe40000010000 */
[----:B------:R0:W-:Y:S01]  /*1ad0*/  STS [R44+0x300], R65 ;  /* 0x000300412c007388 */ /* 0x0001e20000000800 */
[--C-:B------:R-:W-:Y:S01]  /*1ae0*/  FADD.FTZ R68, R80, R55.reuse ;  /* 0x0000003750447221 */ /* 0x100fe20000010000 */
[--C-:B------:R-:W-:Y:S02]  /*1af0*/  FADD.FTZ R70, R84, R55.reuse ;  /* 0x0000003754467221 */ /* 0x100fe40000010000 */
[----:B----4-:R-:W-:Y:S01]  /*1b00*/  STS [R43+0x380], R98 ;  /* 0x000380622b007388 */ /* 0x010fe20000000800 */
[--C-:B0-----:R-:W-:Y:S01]  /*1b10*/  FADD.FTZ R65, R78, R55.reuse ;  /* 0x000000374e417221 */ /* 0x101fe20000010000 */
[----:B------:R-:W-:-:S02]  /*1b20*/  FADD.FTZ R72, R88, R55 ;  /* 0x0000003758487221 */ /* 0x000fc40000010000 */
[----:B------:R0:W-:Y:S04]  /*1b30*/  STS [R42+0x400], R67 ;  /* 0x000400432a007388 */ /* 0x0001e80000000800 */
[----:B------:R-:W-:Y:S04]  /*1b40*/  STS [R41+0x480], R100 ;  /* 0x0004806429007388 */ /* 0x000fe80000000800 */
[----:B------:R1:W-:Y:S04]  /*1b50*/  STS [R40+0x500], R69 ;  /* 0x0005004528007388 */ /* 0x0003e80000000800 */
[----:B------:R-:W-:Y:S04]  /*1b60*/  STS [R39+0x580], R102 ;  /* 0x0005806627007388 */ /* 0x000fe80000000800 */
[----:B------:R2:W-:Y:S04]  /*1b70*/  STS [R38+0x600], R71 ;  /* 0x0006004726007388 */ /* 0x0005e80000000800 */
[----:B------:R3:W-:Y:S04]  /*1b80*/  STS [R37+0x680], R104 ;  /* 0x0006806825007388 */ /* 0x0007e80000000800 */
[----:B------:R3:W-:Y:S04]  /*1b90*/  STS [R36+0x700], R77 ;  /* 0x0007004d24007388 */ /* 0x0007e80000000800 */
[----:B------:R3:W-:Y:S01]  /*1ba0*/  STS [R35+0x780], R106 ;  /* 0x0007806a23007388 */ /* 0x0007e20000000800 */
[--C-:B0-----:R-:W-:Y:S01]  /*1bb0*/  FADD.FTZ R67, R82, R55.reuse ;  /* 0x0000003752437221 */ /* 0x101fe20000010000 */
[--C-:B-1----:R-:W-:Y:S01]  /*1bc0*/  FADD.FTZ R69, R86, R55.reuse ;  /* 0x0000003756457221 */ /* 0x102fe20000010000 */
[----:B--2---:R-:W-:Y:S01]  /*1bd0*/  FADD.FTZ R71, R90, R55 ;  /* 0x000000375a477221 */ /* 0x004fe20000010000 */
[----:B------:R-:W-:Y:S01]  /*1be0*/  NOP ;  /* 0x0000000000007918 */ /* 0x000fe20000000000 */
[----:B------:R-:W-:Y:S05]  /*1bf0*/  @P5 BRA `(.L_x_12527) ;  /* 0x0000000000785947 */ /* 0x000fea0003800000 */
[----:B------:R-:W-:Y:S01]  /*1c00*/  FMUL.FTZ R58, R58, 1.4426950216293334961 ;  /* 0x3fb8aa3b3a3a7820 */ /* 0x000fe20000410000 */
[----:B---3--:R-:W-:Y:S02]  /*1c10*/  MOV R77, 0x3e800000 ;  /* 0x3e800000004d7802 */ /* 0x008fe40000000f00 */
        /* <DEDUP_REMOVED lines=28> */
.L_x_12527:
[----:B------:R-:W-:Y:S05]  /*1de0*/  BSYNC.RECONVERGENT B0 ;  /* 0x0000000000007941 */ /* 0x000fea0003800200 */
.L_x_12526:
[----:B------:R-:W-:Y:S01]  /*1df0*/  FSETP.GTU.FTZ.AND P5, PT, R57, 20, PT ;  /* 0x41a000003900780b */ /* 0x000fe20003fbc000 */
[----:B------:R-:W-:-:S12]  /*1e00*/  BSSY.RECONVERGENT B0, `(.L_x_12528) ;  /* 0x0000020000007945 */ /* 0x000fd80003800200 */
[----:B------:R-:W-:Y:S05]  /*1e10*/  @P5 BRA `(.L_x_12529) ;  /* 0x0000000000785947 */ /* 0x000fea0003800000 */
[----:B------:R-:W-:Y:S01]  /*1e20*/  FMUL.FTZ R57, R57, 1.4426950216293334961 ;  /* 0x3fb8aa3b39397820 */ /* 0x000fe20000410000 */
[----:B------:R-:W-:Y:S01]  /*1e30*/  MOV R83, 0x3e800000 ;  /* 0x3e80000000537802 */ /* 0x000fe20000000f00 */
[----:B------:R-:W-:Y:S02]  /*1e40*/  HFMA2 R78, -RZ, RZ, 1.3056640625, -1.8671875 ;  /* 0x3d39bf78ff4e7431 */ /* 0x000fe400000001ff */
[----:B---3--:R-:W0:Y:S02]  /*1e50*/  MUFU.EX2 R77, R57 ;  /* 0x00000039004d7308 */ /* 0x008e240000000800 */
        /* <DEDUP_REMOVED lines=26> */
.L_x_12529:
[----:B------:R-:W-:Y:S05]  /*2000*/  BSYNC.RECONVERGENT B0 ;  /* 0x0000000000007941 */ /* 0x000fea0003800200 */
.L_x_12528:
[----:B------:R-:W-:Y:S01]  /*2010*/  FSETP.GTU.FTZ.AND P5, PT, R60, 20, PT ;  /* 0x41a000003c00780b */ /* 0x000fe20003fbc000 */
[----:B------:R-:W-:-:S12]  /*2020*/  BSSY.RECONVERGENT B0, `(.L_x_12530) ;  /* 0x0000020000007945 */ /* 0x000fd80003800200 */
[----:B------:R-:W-:Y:S05]  /*2030*/  @P5 BRA `(.L_x_12531) ;  /* 0x0000000000785947 */ /* 0x000fea0003800000 */
[----:B------:R-:W-:Y:S01]  /*2040*/  FMUL.FTZ R60, R60, 1.4426950216293334961 ;  /* 0x3fb8aa3b3c3c7820 */ /* 0x000fe20000410000 */
[----:B------:R-:W-:Y:S01]  /*2050*/  HFMA2 R83, -RZ, RZ, 1.625, 0 ;  /* 0x3e800000ff537431 */ /* 0x000fe200000001ff */
[----:B------:R-:W-:Y:S02]  /*2060*/  MOV R78, 0x3d39bf78 ;  /* 0x3d39bf78004e7802 */ /* 0x000fe40000000f00 */
        /* <DEDUP_REMOVED lines=27> */
.L_x_12531:
[----:B------:R-:W-:Y:S05]  /*2220*/  BSYNC.RECONVERGENT B0 ;  /* 0x0000000000007941 */ /* 0x000fea0003800200 */
.L_x_12530:
        /* <DEDUP_REMOVED lines=33> */
.L_x_12533:
[----:B------:R-:W-:Y:S05]  /*2440*/  BSYNC.RECONVERGENT B0 ;  /* 0x0000000000007941 */ /* 0x000fea0003800200 */
.L_x_12532:
        /* <DEDUP_REMOVED lines=33> */
.L_x_12535:
[----:B------:R-:W-:Y:S05]  /*2660*/  BSYNC.RECONVERGENT B0 ;  /* 0x0000000000007941 */ /* 0x000fea0003800200 */
.L_x_12534:
        /* <DEDUP_REMOVED lines=33> */
.L_x_12537:
[----:B------:R-:W-:Y:S05]  /*2880*/  BSYNC.RECONVERGENT B0 ;  /* 0x0000000000007941 */ /* 0x000fea0003800200 */
.L_x_12536:
        /* <DEDUP_REMOVED lines=33> */
.L_x_12539:
[----:B------:R-:W-:Y:S05]  /*2aa0*/  BSYNC.RECONVERGENT B0 ;  /* 0x0000000000007941 */ /* 0x000fea0003800200 */
.L_x_12538:
        /* <DEDUP_REMOVED lines=33> */
.L_x_12541:
[----:B------:R-:W-:Y:S05]  /*2cc0*/  BSYNC.RECONVERGENT B0 ;  /* 0x0000000000007941 */ /* 0x000fea0003800200 */
.L_x_12540:
        /* <DEDUP_REMOVED lines=33> */
.L_x_12543:
[----:B------:R-:W-:Y:S05]  /*2ee0*/  BSYNC.RECONVERGENT B0 ;  /* 0x0000000000007941 */ /* 0x000fea0003800200 */
.L_x_12542:
        /* <DEDUP_REMOVED lines=33> */
.L_x_12545:
[----:B------:R-:W-:Y:S05]  /*3100*/  BSYNC.RECONVERGENT B0 ;  /* 0x0000000000007941 */ /* 0x000fea0003800200 */
.L_x_12544:
        /* <DEDUP_REMOVED lines=33> */
.L_x_12547:
[----:B------:R-:W-:Y:S05]  /*3320*/  BSYNC.RECONVERGENT B0 ;  /* 0x0000000000007941 */ /* 0x000fea0003800200 */
.L_x_12546:
        /* <DEDUP_REMOVED lines=33> */
.L_x_12549:
[----:B------:R-:W-:Y:S05]  /*3540*/  BSYNC.RECONVERGENT B0 ;  /* 0x0000000000007941 */ /* 0x000fea0003800200 */
.L_x_12548:
        /* <DEDUP_REMOVED lines=33> */
.L_x_12551:
[----:B------:R-:W-:Y:S05]  /*3760*/  BSYNC.RECONVERGENT B0 ;  /* 0x0000000000007941 */ /* 0x000fea0003800200 */
.L_x_12550:
        /* <DEDUP_REMOVED lines=33> */
.L_x_12553:
[----:B------:R-:W-:Y:S05]  /*3980*/  BSYNC.RECONVERGENT B0 ;  /* 0x0000000000007941 */ /* 0x000fea0003800200 */
.L_x_12552:
        /* <DEDUP_REMOVED lines=33> */
.L_x_12555:
[----:B------:R-:W-:Y:S05]  /*3ba0*/  BSYNC.RECONVERGENT B0 ;  /* 0x0000000000007941 */ /* 0x000fea0003800200 */
.L_x_12554:
        /* <DEDUP_REMOVED lines=33> */
.L_x_12557:
[----:B------:R-:W-:Y:S05]  /*3dc0*/  BSYNC.RECONVERGENT B0 ;  /* 0x0000000000007941 */ /* 0x000fea0003800200 */
.L_x_12556:
[----:B------:R-:W0:Y:S01]  /*3dd0*/  LDCU.128 UR8, c[0x0][0x410] ;  /* 0x00008200ff0877ac */ /* 0x000e220008000c00 */
[----:B------:R-:W-:Y:S01]  /*3de0*/  P2R R120, PR, RZ, 0x1 ;  /* 0x00000001ff787803 */ /* 0x000fe20000000000 */
[----:B------:R-:W-:Y:S01]  /*3df0*/  LDS R91, [R34] ;  /* 0x00000000225b7984 */ /* 0x000fe20000000800 */
[----:B------:R-:W-:Y:S01]  /*3e00*/  ISETP.NE.AND P0, PT, R95, RZ, PT ;  /* 0x000000ff5f00720c */ /* 0x000fe20003f05270 */
[----:B------:R-:W-:Y:S01]  /*3e10*/  UMOV UR7, URZ ;  /* 0x000000ff00077c82 */ /* 0x000fe20008000000 */
[----:B------:R-:W-:Y:S01]  /*3e20*/  ISETP.NE.AND P6, PT, R81, RZ, PT ;  /* 0x000000ff5100720c */ /* 0x000fe20003fc5270 */
[----:B------:R-:W-:Y:S01]  /*3e30*/  LDS R90, [R34+0x4] ;  /* 0x00000400225a7984 */ /* 0x000fe20000000800 */
[----:B------:R-:W-:Y:S02]  /*3e40*/  P2R R118, PR, RZ, 0x1 ;  /* 0x00000001ff767803 */ /* 0x000fe40000000000 */
[----:B------:R-:W-:Y:S02]  /*3e50*/  CS2R R110, SRZ ;  /* 0x00000000006e7805 */ /* 0x000fe4000001ff00 */
        /* <DEDUP_REMOVED lines=9> */
[----:B0-----:R-:W-:Y:S01]  /*3ef0*/  UIMAD.WIDE.U32 UR28, UR25, UR8, UR6 ;  /* 0x00000008191c72a5 */ /* 0x001fe2000f8e0006 */
[----:B------:R-:W-:Y:S01]  /*3f00*/  LDS R87, [R34+0x10] ;  /* 0x0000100022577984 */ /* 0x000fe20000000800 */
[----:B---3--:R-:W-:Y:S01]  /*3f10*/  P2R R106, PR, RZ, 0x1 ;  /* 0x00000001ff6a7803 */ /* 0x008fe20000000000 */
[----:B------:R-:W-:Y:S01]  /*3f20*/  HFMA2 R100, -RZ, RZ, 0, 0 ;  /* 0x00000000ff647431 */ /* 0x000fe200000001ff */
[----:B------:R-:W-:Y:S01]  /*3f30*/  UIMAD UR9, UR25, UR9, UR29 ;  /* 0x00000009190972a4 */ /* 0x000fe2000f8e021d */
[----:B------:R-:W-:Y:S01]  /*3f40*/  LDS R86, [R34+0x14] ;  /* 0x0000140022567984 */ /* 0x000fe20000000800 */
[----:B------:R-:W-:Y:S01]  /*3f50*/  ISETP.NE.AND P0, PT, R101, RZ, PT ;  /* 0x000000ff6500720c */ /* 0x000fe20003f05270 */
[----:B------:R-:W-:Y:S01]  /*3f60*/  UMOV UR8, UR28 ;  /* 0x0000001c00087c82 */ /* 0x000fe20008000000 */
[----:B------:R-:W-:Y:S01]  /*3f70*/  P2R R122, PR, RZ, 0x2 ;  /* 0x00000002ff7a7803 */ /* 0x000fe20000000000 */
[----:B------:R-:W-:Y:S01]  /*3f80*/  UIMAD.WIDE.U32 UR8, UR12, UR10, UR8 ;  /* 0x0000000a0c0872a5 */ /* 0x000fe2000f8e0008 */
[----:B------:R-:W-:Y:S01]  /*3f90*/  LDS R85, [R34+0x18] ;  /* 0x0000180022557984 */ /* 0x000fe20000000800 */
[----:B------:R-:W-:-:S02]  /*3fa0*/  P2R R104, PR, RZ, 0x1 ;  /* 0x00000001ff687803 */ /* 0x000fc40000000000 */
[----:B------:R-:W-:Y:S01]  /*3fb0*/  CS2R R114, SRZ ;  /* 0x0000000000727805 */ /* 0x000fe2000001ff00 */
[----:B------:R-:W-:Y:S01]  /*3fc0*/  UIMAD UR11, UR12, UR11, UR9 ;  /* 0x0000000b0c0b72a4 */ /* 0x000fe2000f8e0209 */
[----:B------:R-:W-:Y:S01]  /*3fd0*/  LDS R78, [R34+0x24] ;  /* 0x00002400224e7984 */ /* 0x000fe20000000800 */
[----:B------:R-:W-:Y:S01]  /*3fe0*/  IADD3 R2, P5, PT, R74, UR8, RZ ;  /* 0x000000084a027c10 */ /* 0x000fe2000ffbe0ff */
[----:B------:R-:W-:Y:S01]  /*3ff0*/  HFMA2 R102, -RZ, RZ, 0, 0 ;  /* 0x00000000ff667431 */ /* 0x000fe200000001ff */
[----:B------:R-:W-:Y:S01]  /*4000*/  ISETP.NE.AND P0, PT, R103, RZ, PT ;  /* 0x000000ff6700720c */ /* 0x000fe20003f05270 */
        /* <DEDUP_REMOVED lines=15> */
[----:B------:R-:W-:Y:S02]  /*4100*/  MOV R117, RZ ;  /* 0x000000ff00757202 */ /* 0x000fe40000000f00 */
[----:B------:R-:W-:Y:S02]  /*4110*/  MOV R119, RZ ;  /* 0x000000ff00777202 */ /* 0x000fe40000000f00 */
[----:B------:R-:W-:-:S02]  /*4120*/  MOV R121, RZ ;  /* 0x000000ff00797202 */ /* 0x000fc40000000f00 */
[----:B------:R-:W-:Y:S01]  /*4130*/  MOV R125, RZ ;  /* 0x000000ff007d7202 */ /* 0x000fe20000000f00 */
        /* <DEDUP_REMOVED lines=19> */
[----:B------:R-:W-:Y:S01]  /*4270*/  LDS R79, [R34+0x1c] ;  /* 0x00001c00224f7984 */ /* 0x000fe20000000800 */
[----:B------:R-:W-:Y:S06]  /*4280*/  BAR.SYNC.DEFER_BLOCKING 0x0 ;  /* 0x0000000000007b1d */ /* 0x000fec0000010000 */
        /* <DEDUP_REMOVED lines=70> */
[----:B------:R-:W0:Y:S04]  /*46f0*/  LDS R98, [R34+0x24] ;  /* 0x0000240022627984 */ /* 0x000e280000000800 */
        /* <DEDUP_REMOVED lines=10> */
[----:B------:R-:W-:Y:S02]  /*47a0*/  MOV R108, RZ ;  /* 0x000000ff006c7202 */ /* 0x000fe40000000f00 */
[----:B--2---:R-:W-:Y:S01]  /*47b0*/  CS2R R114, SRZ ;  /* 0x0000000000727805 */ /* 0x004fe2000001ff00 */
[----:B------:R-:W2:Y:S08]  /*47c0*/  @!P4 LDG.E R130, desc[UR26][R2.64+0x780] ;  /* 0x0007801a0282c981 */ /* 0x000eb0000c1e1900 */
        /* <DEDUP_REMOVED lines=27> */
[----:B---3--:R-:W-:Y:S01]  /*4980*/  FMUL.FTZ R111, R106, -1.4426950216293334961 ;  /* 0xbfb8aa3b6a6f7820 */ /* 0x008fe20000410000 */
[----:B------:R-:W-:Y:S01]  /*4990*/  FMUL.FTZ R110, R107, -1.4426950216293334961 ;  /* 0xbfb8aa3b6b6e7820 */ /* 0x000fe20000410000 */
[----:B----4-:R-:W-:-:S04]  /*49a0*/  FMUL.FTZ R117, R104, -1.4426950216293334961 ;  /* 0xbfb8aa3b68757820 */ /* 0x010fc80000410000 */
[----:B------:R-:W1:Y:S01]  /*49b0*/  MUFU.EX2 R111, R111 ;  /* 0x0000006f006f7308 */ /* 0x000e620000000800 */
[----:B------:R-:W-:Y:S01]  /*49c0*/  FMUL.FTZ R116, R105, -1.4426950216293334961 ;  /* 0xbfb8aa3b69747820 */ /* 0x000fe20000410000 */
[----:B-----5:R-:W-:-:S06]  /*49d0*/  FMUL.FTZ R124, R103, -1.4426950216293334961 ;  /* 0xbfb8aa3b677c7820 */ /* 0x020fcc0000410000 */
[----:B------:R-:W3:Y:S01]  /*49e0*/  MUFU.EX2 R110, R110 ;  /* 0x0000006e006e7308 */ /* 0x000ee20000000800 */
[----:B0-----:R-:W-:-:S07]  /*49f0*/  FMUL.FTZ R3, R101, -1.4426950216293334961 ;  /* 0xbfb8aa3b65037820 */ /* 0x001fce0000410000 */
[----:B------:R-:W0:Y:S01]  /*4a00*/  MUFU.EX2 R117, R117 ;  /* 0x0000007500757308 */ /* 0x000e220000000800 */
[----:B------:R-:W-:Y:S01]  /*4a10*/  FMUL.FTZ R2, R102, -1.4426950216293334961 ;  /* 0xbfb8aa3b66027820 */ /* 0x000fe20000410000 */
[----:B-1----:R-:W-:Y:S01]  /*4a20*/  FADD.FTZ R111, R111, 1 ;  /* 0x3f8000006f6f7421 */ /* 0x002fe20000010000 */
[----:B------:R-:W-:-:S05]  /*4a30*/  FMUL.FTZ R125, R100, -1.4426950216293334961 ;  /* 0xbfb8aa3b647d7820 */ /* 0x000fca0000410000 */
[----:B------:R-:W1:Y:S08]  /*4a40*/  MUFU.EX2 R116, R116 ;  /* 0x0000007400747308 */ /* 0x000e700000000800 */
[----:B------:R-:W4:Y:S01]  /*4a50*/  MUFU.EX2 R124, R124 ;  /* 0x0000007c007c7308 */ /* 0x000f220000000800 */
[----:B---3--:R-:W-:-:S07]  /*4a60*/  FADD.FTZ R110, R110, 1 ;  /* 0x3f8000006e6e7421 */ /* 0x008fce0000010000 */
[----:B------:R-:W3:Y:S01]  /*4a70*/  MUFU.EX2 R3, R3 ;  /* 0x0000000300037308 */ /* 0x000ee20000000800 */
[----:B0-----:R-:W-:Y:S01]  /*4a80*/  FADD.FTZ R117, R117, 1 ;  /* 0x3f80000075757421 */ /* 0x001fe20000010000 */
[----:B------:R-:W-:-:S06]  /*4a90*/  FMUL.FTZ R126, R99, -1.4426950216293334961 ;  /* 0xbfb8aa3b637e7820 */ /* 0x000fcc0000410000 */
[----:B------:R-:W0:Y:S01]  /*4aa0*/  MUFU.EX2 R2, R2 ;  /* 0x0000000200027308 */ /* 0x000e220000000800 */
[----:B------:R-:W-:-:S07]  /*4ab0*/  FMUL.FTZ R133, R98, -1.4426950216293334961 ;  /* 0xbfb8aa3b62857820 */ /* 0x000fce0000410000 */
[----:B------:R5:W2:Y:S08]  /*4ac0*/  MUFU.EX2 R131, R125 ;  /* 0x0000007d00837308 */ /* 0x000ab00000000800 */
[----:B------:R-:W-:Y:S01]  /*4ad0*/  MUFU.RCP R111, R111 ;  /* 0x0000006f006f7308 */ /* 0x000fe20000001000 */
[----:B-1----:R-:W-:Y:S01]  /*4ae0*/  FADD.FTZ R116, R116, 1 ;  /* 0x3f80000074747421 */ /* 0x002fe20000010000 */
[----:B----4-:R-:W-:-:S06]  /*4af0*/  FADD.FTZ R124, R124, 1 ;  /* 0x3f8000007c7c7421 */ /* 0x010fcc0000010000 */
[----:B------:R-:W-:Y:S01]  /*4b00*/  MUFU.RCP R110, R110 ;  /* 0x0000006e006e7308 */ /* 0x000fe20000001000 */
[----:B---3--:R-:W-:Y:S01]  /*4b10*/  FADD.FTZ R3, R3, 1 ;  /* 0x3f80000003037421 */ /* 0x008fe20000010000 */
[----:B------:R-:W-:-:S06]  /*4b20*/  FMUL.FTZ R134, R97, -1.4426950216293334961 ;  /* 0xbfb8aa3b61867820 */ /* 0x000fcc0000410000 */
[----:B------:R1:W3:Y:S01]  /*4b30*/  MUFU.EX2 R132, R126 ;  /* 0x0000007e00847308 */ /* 0x0002e20000000800 */
[----:B-----5:R-:W-:-:S07]  /*4b40*/  FMUL.FTZ R125, R94, -1.4426950216293334961 ;  /* 0xbfb8aa3b5e7d7820 */ /* 0x020fce0000410000 */
[----:B------:R-:W-:Y:S01]  /*4b50*/  MUFU.RCP R117, R117 ;  /* 0x0000007500757308 */ /* 0x000fe20000001000 */
[----:B-1----:R-:W-:Y:S01]  /*4b60*/  FMUL.FTZ R126, R93, -1.4426950216293334961 ;  /* 0xbfb8aa3b5d7e7820 */ /* 0x002fe20000410000 */
[----:B0-----:R-:W-:-:S06]  /*4b70*/  FADD.FTZ R2, R2, 1 ;  /* 0x3f80000002027421 */ /* 0x001fcc0000010000 */
[----:B------:R-:W0:Y:S01]  /*4b80*/  MUFU.EX2 R133, R133 ;  /* 0x0000008500857308 */ /* 0x000e220000000800 */
[----:B------:R-:W-:-:S07]  /*4b90*/  FMUL.FTZ R137, R92, -1.4426950216293334961 ;  /* 0xbfb8aa3b5c897820 */ /* 0x000fce0000410000 */
[----:B------:R-:W-:Y:S01]  /*4ba0*/  MUFU.RCP R116, R116 ;  /* 0x0000007400747308 */ /* 0x000fe20000001000 */
        /* <DEDUP_REMOVED lines=17> */
[----:B------:R-:W2:Y:S04]  /*4cc0*/  LDS R109, [R34+0x4] ;  /* 0x00000400226d7984 */ /* 0x000ea80000000800 */
[----:B------:R-:W4:Y:S04]  /*4cd0*/  LDS R108, [R34] ;  /* 0x00000000226c7984 */ /* 0x000f280000000800 */
[----:B------:R-:W5:Y:S04]  /*4ce0*/  LDS R112, [R34+0x8] ;  /* 0x0000080022707984 */ /* 0x000f680000000800 */
[----:B------:R-:W5:Y:S04]  /*4cf0*/  LDS R113, [R34+0xc] ;  /* 0x00000c0022717984 */ /* 0x000f680000000800 */
[----:B------:R-:W5:Y:S01]  /*4d00*/  LDS R114, [R34+0x10] ;  /* 0x0000100022727984 */ /* 0x000f620000000800 */
[----:B------:R-:W4:Y:S01]  /*4d10*/  MUFU.RCP R124, R124 ;  /* 0x0000007c007c7308 */ /* 0x000f220000001000 */
[----:B-1----:R-:W-:-:S02]  /*4d20*/  FADD.FTZ R127, R131, 1 ;  /* 0x3f800000837f7421 */ /* 0x002fc40000010000 */
[----:B------:R-:W1:Y:S05]  /*4d30*/  LDS R118, [R34+0x18] ;  /* 0x0000180022767984 */ /* 0x000e6a0000000800 */
[----:B------:R-:W-:Y:S01]  /*4d40*/  MUFU.EX2 R140, R126 ;  /* 0x0000007e008c7308 */ /* 0x000fe20000000800 */
[----:B------:R-:W-:Y:S01]  /*4d50*/  FMUL.FTZ R135, R96, -1.4426950216293334961 ;  /* 0xbfb8aa3b60877820 */ /* 0x000fe20000410000 */
[----:B------:R-:W1:Y:S06]  /*4d60*/  LDS R115, [R34+0x14] ;  /* 0x0000140022737984 */ /* 0x000e6c0000000800 */
[----:B------:R-:W5:Y:S08]  /*4d70*/  MUFU.EX2 R134, R134 ;  /* 0x0000008600867308 */ /* 0x000f700000000800 */
[----:B------:R-:W-:Y:S01]  /*4d80*/  MUFU.EX2 R138, R125 ;  /* 0x0000007d008a7308 */ /* 0x000fe20000000800 */
[----:B--2---:R-:W-:Y:S01]  /*4d90*/  FMUL.FTZ R120, R90, R109 ;  /* 0x0000006d5a787220 */ /* 0x004fe20000410000 */
[----:B---3--:R-:W-:-:S06]  /*4da0*/  FADD.FTZ R128, R132, 1 ;  /* 0x3f80000084807421 */ /* 0x008fcc0000010000 */
[----:B------:R-:W-:Y:S01]  /*4db0*/  MUFU.EX2 R146, R137 ;  /* 0x0000008900927308 */ /* 0x000fe20000000800 */
[----:B------:R-:W-:Y:S01]  /*4dc0*/  FMUL.FTZ R119, R111, R120 ;  /* 0x000000786f777220 */ /* 0x000fe20000410000 */
[----:B0-----:R-:W-:Y:S01]  /*4dd0*/  FADD.FTZ R129, R133, 1 ;  /* 0x3f80000085817421 */ /* 0x001fe20000010000 */
[----:B------:R-:W0:Y:S01]  /*4de0*/  LDS R120, [R34+0x1c] ;  /* 0x00001c0022787984 */ /* 0x000e220000000800 */
[----:B------:R-:W-:-:S03]  /*4df0*/  FMUL.FTZ R136, R95, -1.4426950216293334961 ;  /* 0xbfb8aa3b5f887820 */ /* 0x000fc60000410000 */
[----:B------:R-:W-:Y:S01]  /*4e00*/  LDS R121, [R34+0x28] ;  /* 0x0000280022797984 */ /* 0x000fe20000000800 */
[----:B------:R2:W-:Y:S03]  /*4e10*/  MUFU.RCP R126, R3 ;  /* 0x00000003007e7308 */ /* 0x0005e60000001000 */
[----:B------:R-:W-:Y:S01]  /*4e20*/  LDS R123, [R34+0x2c] ;  /* 0x00002c00227b7984 */ /* 0x000fe20000000800 */
[----:B--2---:R-:W-:-:S04]  /*4e30*/  FADD.FTZ R3, -R111, 1 ;  /* 0x3f8000006f037421 */ /* 0x004fc80000010100 */
[----:B------:R2:W3:Y:S01]  /*4e40*/  MUFU.RCP R125, R2 ;  /* 0x00000002007d7308 */ /* 0x0004e20000001000 */
[----:B------:R-:W-:Y:S01]  /*4e50*/  FFMA.FTZ R122, R106, R3, 1 ;  /* 0x3f8000006a7a7423 */ /* 0x000fe20000010003 */
[----:B----4-:R-:W-:-:S06]  /*4e60*/  FMUL.FTZ R3, R91, R108 ;  /* 0x0000006c5b037220 */ /* 0x010fcc0000410000 */
[----:B------:R-:W4:Y:S01]  /*4e70*/  MUFU.RCP R127, R127 ;  /* 0x0000007f007f7308 */ /* 0x000f220000001000 */
[C---:B--2---:R-:W-:Y:S01]  /*4e80*/  FADD.FTZ R2, -R110.reuse, 1 ;  /* 0x3f8000006e027421 */ /* 0x044fe20000010100 */
[----:B------:R-:W-:Y:S01]  /*4e90*/  FMUL.FTZ R137, R119, R122 ;  /* 0x0000007a77897220 */ /* 0x000fe20000410000 */
[----:B------:R-:W-:Y:S01]  /*4ea0*/  FMUL.FTZ R3, R110, R3 ;  /* 0x000000036e037220 */ /* 0x000fe20000410000 */
[----:B------:R-:W-:Y:S01]  /*4eb0*/  FADD.FTZ R119, -R117, 1 ;  /* 0x3f80000075777421 */ /* 0x000fe20000010100 */
[----:B------:R-:W-:Y:S01]  /*4ec0*/  FFMA.FTZ R2, R107, R2, 1 ;  /* 0x3f8000006b027423 */ /* 0x000fe20000010002 */
[----:B------:R-:W-:Y:S01]  /*4ed0*/  FADD.FTZ R122, -R124, 1 ;  /* 0x3f8000007c7a7421 */ /* 0x000fe20000010100 */
[----:B-----5:R-:W-:Y:S01]  /*4ee0*/  FMUL.FTZ R131, R89, R112 ;  /* 0x0000007059837220 */ /* 0x020fe20000410000 */
[----:B------:R-:W2:Y:S01]  /*4ef0*/  MUFU.EX2 R135, R135 ;  /* 0x0000008700877308 */ /* 0x000ea20000000800 */
[----:B------:R-:W-:Y:S01]  /*4f00*/  FMUL.FTZ R3, R3, R2 ;  /* 0x0000000203037220 */ /* 0x000fe20000410000 */
[----:B------:R-:W-:Y:S01]  /*4f10*/  FADD.FTZ R2, -R116, 1 ;  /* 0x3f80000074027421 */ /* 0x000fe20000010100 */
[----:B------:R-:W-:Y:S01]  /*4f20*/  FFMA.FTZ R133, R104, R119, 1 ;  /* 0x3f80000068857423 */ /* 0x000fe20000010077 */
[----:B------:R-:W-:Y:S01]  /*4f30*/  FMUL.FTZ R132, R88, R113 ;  /* 0x0000007158847220 */ /* 0x000fe20000410000 */
[----:B------:R-:W5:Y:S01]  /*4f40*/  LDS R119, [R34+0x24] ;  /* 0x0000240022777984 */ /* 0x000f620000000800 */
[----:B------:R-:W-:Y:S01]  /*4f50*/  FMUL.FTZ R139, R87, R114 ;  /* 0x00000072578b7220 */ /* 0x000fe20000410000 */
[----:B------:R-:W-:Y:S01]  /*4f60*/  FFMA.FTZ R2, R105, R2, 1 ;  /* 0x3f80000069027423 */ /* 0x000fe20000010002 */
[----:B------:R-:W-:Y:S01]  /*4f70*/  FMUL.FTZ R131, R116, R131 ;  /* 0x0000008374837220 */ /* 0x000fe20000410000 */
[----:B------:R-:W-:Y:S01]  /*4f80*/  FMUL.FTZ R132, R117, R132 ;  /* 0x0000008475847220 */ /* 0x000fe20000410000 */
[----:B------:R-:W-:Y:S01]  /*4f90*/  FFMA.FTZ R143, R103, R122, 1 ;  /* 0x3f800000678f7423 */ /* 0x000fe2000001007a */
[----:B------:R-:W-:Y:S01]  /*4fa0*/  FADD.FTZ R130, R134, 1 ;  /* 0x3f80000086827421 */ /* 0x000fe20000010000 */
[----:B------:R-:W5:Y:S01]  /*4fb0*/  LDS R122, [R34+0x20] ;  /* 0x00002000227a7984 */ /* 0x000f620000000800 */
[----:B------:R-:W-:Y:S01]  /*4fc0*/  FMUL.FTZ R134, R124, R139 ;  /* 0x0000008b7c867220 */ /* 0x000fe20000410000 */
[----:B------:R-:W-:Y:S01]  /*4fd0*/  FMUL.FTZ R139, R131, R2 ;  /* 0x00000002838b7220 */ /* 0x000fe20000410000 */
[----:B------:R-:W-:Y:S01]  /*4fe0*/  FMUL.FTZ R141, R132, R133 ;  /* 0x00000085848d7220 */ /* 0x000fe20000410000 */
[----:B------:R-:W1:Y:S01]  /*4ff0*/  MUFU.EX2 R136, R136 ;  /* 0x0000008800887308 */ /* 0x000e620000000800 */
[----:B---3--:R-:W-:Y:S01]  /*5000*/  FADD.FTZ R131, -R125, 1 ;  /* 0x3f8000007d837421 */ /* 0x008fe20000010100 */
[----:B----4-:R-:W-:Y:S01]  /*5010*/  FADD.FTZ R133, -R127, 1 ;  /* 0x3f8000007f857421 */ /* 0x010fe20000010100 */
[----:B------:R-:W-:Y:S01]  /*5020*/  FMUL.FTZ R143, R134, R143 ;  /* 0x0000008f868f7220 */ /* 0x000fe20000410000 */
[----:B------:R-:W-:Y:S01]  /*5030*/  LDS R132, [R34+0x38] ;  /* 0x0000380022847984 */ /* 0x000fe20000000800 */
[----:B------:R-:W-:Y:S01]  /*5040*/  FFMA.FTZ R145, R102, R131, 1 ;  /* 0x3f80000066917423 */ /* 0x000fe20000010083 */
[----:B------:R-:W-:-:S02]  /*5050*/  FFMA.FTZ R149, R100, R133, 1 ;  /* 0x3f80000064957423 */ /* 0x000fc40000010085 */
[----:B------:R-:W3:Y:S01]  /*5060*/  LDS R134, [R34+0x30] ;  /* 0x0000300022867984 */ /* 0x000ee20000000800 */
[----:B--2---:R-:W-:-:S03]  /*5070*/  FADD.FTZ R135, R135, 1 ;  /* 0x3f80000087877421 */ /* 0x004fc60000010000 */
[----:B------:R-:W2:Y:S04]  /*5080*/  LDS R133, [R34+0x34] ;  /* 0x0000340022857984 */ /* 0x000ea80000000800 */
[----:B------:R-:W4:Y:S01]  /*5090*/  LDS R131, [R34+0x3c] ;  /* 0x00003c0022837984 */ /* 0x000f220000000800 */
[----:B------:R-:W5:Y:S01]  /*50a0*/  MUFU.RCP R130, R130 ;  /* 0x0000008200827308 */ /* 0x000f620000001000 */
[----:B-1----:R-:W-:Y:S01]  /*50b0*/  FADD.FTZ R136, R136, 1 ;  /* 0x3f80000088887421 */ /* 0x002fe20000010000 */
[----:B------:R-:W-:Y:S01]  /*50c0*/  FADD.FTZ R138, R138, 1 ;  /* 0x3f8000008a8a7421 */ /* 0x000fe20000010000 */
[----:B------:R-:W-:Y:S01]  /*50d0*/  FADD.FTZ R2, -R126, 1 ;  /* 0x3f8000007e027421 */ /* 0x000fe20000010100 */
[----:B------:R-:W-:Y:S01]  /*50e0*/  FMUL.FTZ R147, R85, R118 ;  /* 0x0000007655937220 */ /* 0x000fe20000410000 */
[----:B------:R-:W-:Y:S01]  /*50f0*/  FADD.FTZ R140, R140, 1 ;  /* 0x3f8000008c8c7421 */ /* 0x000fe20000010000 */
[----:B------:R-:W-:Y:S01]  /*5100*/  FADD.FTZ R146, R146, 1 ;  /* 0x3f80000092927421 */ /* 0x000fe20000010000 */
[----:B------:R-:W-:Y:S06]  /*5110*/  BAR.SYNC.DEFER_BLOCKING 0x0 ;  /* 0x0000000000007b1d */ /* 0x000fec0000010000 */
[----:B------:R-:W1:Y:S01]  /*5120*/  MUFU.RCP R135, R135 ;  /* 0x0000008700877308 */ /* 0x000e620000001000 */
[----:B------:R-:W-:-:S07]  /*5130*/  FMUL.FTZ R147, R126, R147 ;  /* 0x000000937e937220 */ /* 0x000fce0000410000 */
[----:B------:R-:W3:Y:S08]  /*5140*/  MUFU.RCP R129, R129 ;  /* 0x0000008100817308 */ /* 0x000ef00000001000 */
[----:B------:R-:W2:Y:S08]  /*5150*/  MUFU.RCP R128, R128 ;  /* 0x0000008000807308 */ /* 0x000eb00000001000 */
[----:B------:R0:W-:Y:S08]  /*5160*/  MUFU.RCP R142, R136 ;  /* 0x00000088008e7308 */ /* 0x0001f00000001000 */
[----:B------:R5:W4:Y:S01]  /*5170*/  MUFU.RCP R161, R138 ;  /* 0x0000008a00a17308 */ /* 0x000b220000001000 */
[----:B0-----:R-:W-:Y:S01]  /*5180*/  FFMA.FTZ R136, R101, R2, 1 ;  /* 0x3f80000065887423 */ /* 0x001fe20000010002 */
[----:B------:R-:W-:-:S03]  /*5190*/  FMUL.FTZ R2, R86, R115 ;  /* 0x0000007356027220 */ /* 0x000fc60000410000 */
[----:B------:R-:W-:Y:S01]  /*51a0*/  FMUL.FTZ R147, R147, R136 ;  /* 0x0000008893937220 */ /* 0x000fe20000410000 */
[----:B-----5:R-:W-:Y:S02]  /*51b0*/  FMUL.FTZ R138, R79, R120 ;  /* 0x000000784f8a7220 */ /* 0x020fe40000410000 */
[----:B------:R0:W5:Y:S01]  /*51c0*/  MUFU.RCP R144, R140 ;  /* 0x0000008c00907308 */ /* 0x0001620000001000 */
[----:B------:R-:W-:Y:S01]  /*51d0*/  FADD.FTZ R136, -R130, 1 ;  /* 0x3f80000082887421 */ /* 0x000fe20000010100 */
[----:B------:R-:W-:-:S06]  /*51e0*/  FMUL.FTZ R138, R127, R138 ;  /* 0x0000008a7f8a7220 */ /* 0x000fcc0000410000 */
[----:B------:R-:W5:Y:S01]  /*51f0*/  MUFU.RCP R167, R146 ;  /* 0x0000009200a77308 */ /* 0x000f620000001000 */
[----:B------:R-:W-:Y:S01]  /*5200*/  FMUL.FTZ R149, R138, R149 ;  /* 0x000000958a957220 */ /* 0x000fe20000410000 */
[----:B-1----:R-:W-:Y:S01]  /*5210*/  FADD.FTZ R155, -R135, 1 ;  /* 0x3f800000879b7421 */ /* 0x002fe20000010100 */
[----:B------:R-:W-:Y:S01]  /*5220*/  FFMA.FTZ R138, R97, R136, 1 ;  /* 0x3f800000618a7423 */ /* 0x000fe20000010088 */
[----:B------:R-:W-:Y:S01]  /*5230*/  FMUL.FTZ R2, R125, R2 ;  /* 0x000000027d027220 */ /* 0x000fe20000410000 */
[C---:B---3--:R-:W-:Y:S01]  /*5240*/  FADD.FTZ R151, -R129.reuse, 1 ;  /* 0x3f80000081977421 */ /* 0x048fe20000010100 */
[----:B------:R-:W-:Y:S01]  /*5250*/  FMUL.FTZ R136, R78, R119 ;  /* 0x000000774e887220 */ /* 0x000fe20000410000 */
[----:B------:R-:W-:Y:S01]  /*5260*/  FFMA.FTZ R157, R96, R155, 1 ;  /* 0x3f800000609d7423 */ /* 0x000fe2000001009b */
[----:B------:R-:W-:Y:S01]  /*5270*/  FMUL.FTZ R145, R2, R145 ;  /* 0x0000009102917220 */ /* 0x000fe20000410000 */
[----:B------:R-:W-:Y:S01]  /*5280*/  FFMA.FTZ R153, R98, R151, 1 ;  /* 0x3f80000062997423 */ /* 0x000fe20000010097 */
[----:B------:R-:W-:Y:S01]  /*5290*/  FMUL.FTZ R155, R82, R121 ;  /* 0x00000079529b7220 */ /* 0x000fe20000410000 */
[----:B------:R-:W-:Y:S01]  /*52a0*/  FMUL.FTZ R136, R129, R136 ;  /* 0x0000008881887220 */ /* 0x000fe20000410000 */
[----:B--2---:R-:W-:Y:S01]  /*52b0*/  FADD.FTZ R2, -R128, 1 ;  /* 0x3f80000080027421 */ /* 0x004fe20000010100 */
[----:B------:R-:W-:Y:S01]  /*52c0*/  FMUL.FTZ R151, R77, R122 ;  /* 0x0000007a4d977220 */ /* 0x000fe20000410000 */
[----:B0-----:R-:W-:Y:S01]  /*52d0*/  FMUL.FTZ R140, R80, R123 ;  /* 0x0000007b508c7220 */ /* 0x001fe20000410000 */
[----:B------:R-:W-:Y:S01]  /*52e0*/  FMUL.FTZ R155, R130, R155 ;  /* 0x0000009b829b7220 */ /* 0x000fe20000410000 */
[----:B------:R-:W-:Y:S01]  /*52f0*/  FMUL.FTZ R153, R136, R153 ;  /* 0x0000009988997220 */ /* 0x000fe20000410000 */
[----:B------:R-:W-:Y:S01]  /*5300*/  FFMA.FTZ R2, R99, R2, 1 ;  /* 0x3f80000063027423 */ /* 0x000fe20000010002 */
[----:B------:R-:W-:Y:S01]  /*5310*/  FMUL.FTZ R151, R128, R151 ;  /* 0x0000009780977220 */ /* 0x000fe20000410000 */
[----:B------:R-:W-:Y:S01]  /*5320*/  FMUL.FTZ R140, R135, R140 ;  /* 0x0000008c878c7220 */ /* 0x000fe20000410000 */
[----:B----4-:R-:W-:Y:S01]  /*5330*/  FADD.FTZ R159, -R161, 1 ;  /* 0x3f800000a19f7421 */ /* 0x010fe20000010100 */
[----:B-----5:R-:W-:Y:S01]  /*5340*/  FADD.FTZ R136, -R144, 1 ;  /* 0x3f80000090887421 */ /* 0x020fe20000010100 */
        /* <DEDUP_REMOVED lines=24> */
[----:B------:R-:W-:Y:S01]  /*54d0*/  UIMAD.WIDE.U32 UR8, UR25, UR10, UR6 ;  /* 0x0000000a190872a5 */ /* 0x000fe2000f8e0006 */
[----:B------:R-:W1:Y:S02]  /*54e0*/  LDCU.64 UR30, c[0x0][0x490] ;  /* 0x00009200ff1e77ac */ /* 0x000e640008000a00 */
        /* <DEDUP_REMOVED lines=35> */
[----:B------:R-:W-:Y:S01]  /*5720*/  UIMAD UR9, UR25, UR11, UR9 ;  /* 0x0000000b190972a4 */ /* 0x000fe2000f8e0209 */
[----:B------:R-:W3:Y:S03]  /*5730*/  LDCU.64 UR10, c[0x0][0x558] ;  /* 0x0000ab00ff0a77ac */ /* 0x000ee60008000a00 */
[----:B------:R-:W-:-:S04]  /*5740*/  UIMAD.WIDE.U32 UR8, UR12, UR28, UR8 ;  /* 0x0000001c0c0872a5 */ /* 0x000fc8000f8e0008 */
[----:B------:R-:W-:Y:S02]  /*5750*/  UIMAD UR9, UR12, UR29, UR9 ;  /* 0x0000001d0c0972a4 */ /* 0x000fe4000f8e0209 */
[----:B0-----:R-:W-:-:S04]  /*5760*/  IADD3 R3, P0, PT, R74, UR8, RZ ;  /* 0x000000084a037c10 */ /* 0x001fc8000ff1e0ff */
        /* <DEDUP_REMOVED lines=34> */
[----:B0-----:R-:W-:Y:S02]  /*5990*/  FMUL.FTZ R137, R90, R106 ;  /* 0x0000006a5a897220 */ /* 0x001fe40000410000 */
[----:B------:R0:W-:Y:S01]  /*59a0*/  @!P3 STG.E desc[UR26][R2.64+0x580], R159 ;  /* 0x0005809f0200b986 */ /* 0x0001e2000c10191a */
[----:B------:R-:W-:-:S03]  /*59b0*/  FMUL.FTZ R90, R89, R116 ;  /* 0x00000074595a7220 */ /* 0x000fc60000410000 */
[----:B------:R0:W-:Y:S04]  /*59c0*/  @!P6 STG.E desc[UR26][R2.64+0x600], R163 ;  /* 0x000600a30200e986 */ /* 0x0001e8000c10191a */
[----:B------:R0:W-:Y:S04]  /*59d0*/  @!P5 STG.E desc[UR26][R2.64+0x680], R165 ;  /* 0x000680a50200d986 */ /* 0x0001e8000c10191a */
[----:B------:R0:W-:Y:S04]  /*59e0*/  @!P4 STG.E desc[UR26][R2.64+0x700], R169 ;  /* 0x000700a90200c986 */ /* 0x0001e8000c10191a */
[----:B------:R0:W-:Y:S01]  /*59f0*/  @!P0 STG.E desc[UR26][R2.64+0x780], R171 ;  /* 0x000780ab02008986 */ /* 0x0001e2000c10191a */
[----:B------:R-:W-:Y:S01]  /*5a00*/  FFMA.FTZ R89, R33, R105, R54 ;  /* 0x0000006921597223 */ /* 0x000fe20000010036 */
[----:B-1----:R-:W-:Y:S01]  /*5a10*/  UISETP.NE.U32.AND UP0, UPT, UR30, URZ, UPT ;  /* 0x000000ff1e00728c */ /* 0x002fe2000bf05070 */
[----:B------:R-:W-:Y:S01]  /*5a20*/  FMUL.FTZ R99, R99, R128 ;  /* 0x0000008063637220 */ /* 0x000fe20000410000 */
[----:B------:R-:W-:Y:S01]  /*5a30*/  FMUL.FTZ R104, R104, R117 ;  /* 0x0000007568687220 */ /* 0x000fe20000410000 */
[----:B------:R-:W-:Y:S01]  /*5a40*/  FFMA.FTZ R54, R32, R137, R89 ;  /* 0x0000008920367223 */ /* 0x000fe20000010059 */
[----:B------:R-:W-:Y:S01]  /*5a50*/  UISETP.NE.AND.EX UP0, UPT, UR31, URZ, UPT, UP0 ;  /* 0x000000ff1f00728c */ /* 0x000fe2000bf05300 */
[----:B------:R-:W-:Y:S01]  /*5a60*/  FMUL.FTZ R167, R92, R167 ;  /* 0x000000a75ca77220 */ /* 0x000fe20000410000 */
[----:B------:R-:W-:Y:S01]  /*5a70*/  FMUL.FTZ R92, R77, R99 ;  /* 0x000000634d5c7220 */ /* 0x000fe20000410000 */
[----:B------:R-:W-:Y:S01]  /*5a80*/  FMUL.FTZ R103, R103, R124 ;  /* 0x0000007c67677220 */ /* 0x000fe20000410000 */
[----:B--2---:R-:W-:Y:S01]  /*5a90*/  FMUL.FTZ R139, R88, R104 ;  /* 0x00000068588b7220 */ /* 0x004fe20000410000 */
        /* <DEDUP_REMOVED lines=12> */
[----:B---3--:R-:W-:Y:S01]  /*5b60*/  FMUL.FTZ R141, R86, R102 ;  /* 0x00000066568d7220 */ /* 0x008fe20000410000 */
[----:B------:R-:W-:Y:S01]  /*5b70*/  FMUL.FTZ R86, R85, R101 ;  /* 0x0000006555567220 */ /* 0x000fe20000410000 */
[----:B----4-:R-:W-:Y:S01]  /*5b80*/  FMUL.FTZ R143, R79, R100 ;  /* 0x000000644f8f7220 */ /* 0x010fe20000410000 */
[----:B-----5:R-:W-:Y:S01]  /*5b90*/  FMUL.FTZ R145, R78, R98 ;  /* 0x000000624e917220 */ /* 0x020fe20000410000 */
        /* <DEDUP_REMOVED lines=28> */
[----:B------:R1:W-:Y:S01]  /*5d60*/  STS [R34+0x8], R3 ;  /* 0x0000080322007388 */ /* 0x0003e20000000800 */
        /* <DEDUP_REMOVED lines=74> */
.L_x_12558:
[----:B------:R-:W-:Y:S01]  /*6210*/  FFMA.FTZ R0, R28, R141, R111 ;  /* 0x0000008d1c007223 */ /* 0x000fe2000001006f */
[----:B------:R-:W1:Y:S01]  /*6220*/  LDCU UR7, c[0x0][0x38c] ;  /* 0x00007180ff0777ac */ /* 0x000e620008000800 */
[----:B0-----:R-:W-:Y:S01]  /*6230*/  MOV R85, RZ ;  /* 0x000000ff00557202 */ /* 0x001fe20000000f00 */
[----:B------:R-:W-:Y:S01]  /*6240*/  FMUL.FTZ R95, R105, R56 ;  /* 0x00000038695f7220 */ /* 0x000fe20000410000 */
[----:B------:R-:W-:Y:S01]  /*6250*/  FFMA.FTZ R3, R27, R86, R0 ;  /* 0x000000561b037223 */ /* 0x000fe20000010000 */
[----:B------:R-:W-:Y:S01]  /*6260*/  MOV R83, RZ ;  /* 0x000000ff00537202 */ /* 0x000fe20000000f00 */
[-C--:B------:R-:W-:Y:S01]  /*6270*/  FMUL.FTZ R97, R137, R56.reuse ;  /* 0x0000003889617220 */ /* 0x080fe20000410000 */
[----:B------:R-:W-:Y:S01]  /*6280*/  MOV R113, RZ ;  /* 0x000000ff00717202 */ /* 0x000fe20000000f00 */
[----:B------:R-:W-:Y:S01]  /*6290*/  FFMA.FTZ R0, R26, R143, R3 ;  /* 0x0000008f1a007223 */ /* 0x000fe20000010003 */
[----:B------:R-:W-:Y:S01]  /*62a0*/  MOV R79, RZ ;  /* 0x000000ff004f7202 */ /* 0x000fe20000000f00 */
[----:B------:R-:W-:Y:S01]  /*62b0*/  FMUL.FTZ R115, R90, R56 ;  /* 0x000000385a737220 */ /* 0x000fe20000410000 */
[----:B------:R-:W-:Y:S01]  /*62c0*/  MOV R103, RZ ;  /* 0x000000ff00677202 */ /* 0x000fe20000000f00 */
[----:B------:R-:W-:Y:S01]  /*62d0*/  FFMA.FTZ R3, R25, R92, R0 ;  /* 0x0000005c19037223 */ /* 0x000fe20000010000 */
[----:B------:R-:W-:Y:S01]  /*62e0*/  MOV R121, RZ ;  /* 0x000000ff00797202 */ /* 0x000fe20000000f00 */
[-C--:B------:R-:W-:Y:S01]  /*62f0*/  FMUL.FTZ R87, R139, R56.reuse ;  /* 0x000000388b577220 */ /* 0x080fe20000410000 */
[----:B------:R-:W-:Y:S01]  /*6300*/  MOV R135, RZ ;  /* 0x000000ff00877202 */ /* 0x000fe20000000f00 */
[----:B------:R-:W-:Y:S01]  /*6310*/  FFMA.FTZ R0, R24, R145, R3 ;  /* 0x0000009118007223 */ /* 0x000fe20000010003 */
[----:B------:R-:W-:Y:S01]  /*6320*/  MOV R99, RZ ;  /* 0x000000ff00637202 */ /* 0x000fe20000000f00 */
[----:B------:R-:W-:Y:S01]  /*6330*/  FMUL.FTZ R119, R88, R56 ;  /* 0x0000003858777220 */ /* 0x000fe20000410000 */
[----:B-1----:R-:W-:Y:S01]  /*6340*/  UISETP.GE.AND UP0, UPT, UR7, 0x1, UPT ;  /* 0x000000010700788c */ /* 0x002fe2000bf06270 */
        /* <DEDUP_REMOVED lines=54> */
.L_x_12577:
        /* <DEDUP_REMOVED lines=72> */
[----:B------:R0:W-:Y:S08]  /*6b30*/  MUFU.COS R153, R116 ;  /* 0x0000007400997308 */ /* 0x0001f00000000000 */
[----:B------:R1:W-:Y:S01]  /*6b40*/  MUFU.EX2 R166, R6 ;  /* 0x0000000600a67308 */ /* 0x0003e20000000800 */
[----:B0-----:R-:W-:-:S07]  /*6b50*/  FMUL.FTZ R116, R11, R65 ;  /* 0x000000410b747220 */ /* 0x001fce0000410000 */
[----:B------:R0:W-:Y:S01]  /*6b60*/  MUFU.EX2 R170, R7 ;  /* 0x0000000700aa7308 */ /* 0x0001e20000000800 */
[----:B-1----:R-:W-:-:S07]  /*6b70*/  FMUL.FTZ R6, R11, R68 ;  /* 0x000000440b067220 */ /* 0x002fce0000410000 */
[----:B------:R-:W-:Y:S01]  /*6b80*/  MUFU.SIN R155, R124 ;  /* 0x0000007c009b7308 */ /* 0x000fe20000000400 */
[----:B0-----:R-:W-:-:S07]  /*6b90*/  FMUL.FTZ R7, R11, R67 ;  /* 0x000000430b077220 */ /* 0x001fce0000410000 */
[----:B------:R0:W-:Y:S08]  /*6ba0*/  MUFU.COS R157, R124 ;  /* 0x0000007c009d7308 */ /* 0x0001f00000000000 */
[----:B------:R-:W-:Y:S01]  /*6bb0*/  MUFU.EX2 R14, R14 ;  /* 0x0000000e000e7308 */ /* 0x000fe20000000800 */
[----:B0-----:R-:W-:Y:S01]  /*6bc0*/  FMUL.RZ R124, R116, 0.15915493667125701904 ;  /* 0x3e22f983747c7820 */ /* 0x001fe2000040c000 */
[----:B------:R-:W-:-:S06]  /*6bd0*/  FMUL.FTZ R116, R16, R65 ;  /* 0x0000004110747220 */ /* 0x000fcc0000410000 */
[----:B------:R-:W-:Y:S08]  /*6be0*/  MUFU.SIN R159, R120 ;  /* 0x00000078009f7308 */ /* 0x000ff00000000400 */
        /* <DEDUP_REMOVED lines=37> */
[-C--:B------:R-:W-:Y:S01]  /*6e40*/  FMUL.FTZ R146, R102, R7.reuse ;  /* 0x0000000766927220 */ /* 0x080fe20000410000 */
[----:B------:R-:W-:Y:S01]  /*6e50*/  FMUL.FTZ R150, R104, R7 ;  /* 0x0000000768967220 */ /* 0x000fe20000410000 */
[-C--:B------:R-:W-:Y:S01]  /*6e60*/  FMUL.FTZ R176, R86, -R3.reuse ;  /* 0x8000000356b07220 */ /* 0x080fe20000410000 */
[-C--:B------:R-:W-:Y:S01]  /*6e70*/  FMUL.FTZ R186, R88, -R3.reuse ;  /* 0x8000000358ba7220 */ /* 0x080fe20000410000 */
[-C--:B------:R-:W-:Y:S01]  /*6e80*/  FMUL.FTZ R190, R90, -R3.reuse ;  /* 0x800000035abe7220 */ /* 0x080fe20000410000 */
[----:B------:R-:W-:Y:S01]  /*6e90*/  FMUL.FTZ R192, R92, -R3 ;  /* 0x800000035cc07220 */ /* 0x000fe20000410000 */
[----:B------:R-:W-:Y:S01]  /*6ea0*/  MUFU.SIN R128, R124 ;  /* 0x0000007c00807308 */ /* 0x000fe20000000400 */
[C---:B0-----:R-:W-:Y:S01]  /*6eb0*/  FMUL.FTZ R134, R118.reuse, R15 ;  /* 0x0000000f76867220 */ /* 0x041fe20000410000 */
[----:B------:R-:W-:Y:S01]  /*6ec0*/  FMUL.FTZ R118, R118, R137 ;  /* 0x0000008976767220 */ /* 0x000fe20000410000 */
[----:B------:R-:W-:Y:S01]  /*6ed0*/  FMUL.FTZ R137, R14, R145 ;  /* 0x000000910e897220 */ /* 0x000fe20000410000 */
[-C--:B------:R-:W-:Y:S01]  /*6ee0*/  FMUL.FTZ R194, R94, -R3.reuse ;  /* 0x800000035ec27220 */ /* 0x080fe20000410000 */
[-C--:B------:R-:W-:Y:S01]  /*6ef0*/  FMUL.FTZ R196, R96, -R3.reuse ;  /* 0x8000000360c47220 */ /* 0x080fe20000410000 */
[-C--:B------:R-:W-:Y:S01]  /*6f00*/  FMUL.FTZ R197, R98, -R3.reuse ;  /* 0x8000000362c57220 */ /* 0x080fe20000410000 */
[-C--:B------:R-:W-:Y:S01]  /*6f10*/  FMUL.FTZ R152, R100, -R3.reuse ;  /* 0x8000000364987220 */ /* 0x080fe20000410000 */
[----:B------:R0:W1:Y:S01]  /*6f20*/  MUFU.COS R130, R124 ;  /* 0x0000007c00827308 */ /* 0x0000620000000000 */
[----:B------:R-:W-:-:S07]  /*6f30*/  FMUL.FTZ R198, R104, -R3 ;  /* 0x8000000368c67220 */ /* 0x000fce0000410000 */
[----:B------:R-:W-:Y:S01]  /*6f40*/  MUFU.SIN R167, R120 ;  /* 0x0000007800a77308 */ /* 0x000fe20000000400 */
[----:B0-----:R-:W-:-:S07]  /*6f50*/  FMUL.FTZ R124, R16, R72 ;  /* 0x00000048107c7220 */ /* 0x001fce0000410000 */
[----:B------:R0:W3:Y:S01]  /*6f60*/  MUFU.COS R169, R120 ;  /* 0x0000007800a97308 */ /* 0x0000e20000000000 */
[C---:B-1----:R-:W-:Y:S01]  /*6f70*/  FMUL.FTZ R177, R179.reuse, R130 ;  /* 0x00000082b3b17220 */ /* 0x042fe20000410000 */
[----:B------:R-:W-:Y:S01]  /*6f80*/  FMUL.FTZ R179, R179, R128 ;  /* 0x00000080b3b37220 */ /* 0x000fe20000410000 */
[-C--:B------:R-:W-:Y:S01]  /*6f90*/  FMUL.FTZ R130, R0, -R3.reuse ;  /* 0x8000000300827220 */ /* 0x080fe20000410000 */
[----:B------:R-:W-:-:S04]  /*6fa0*/  FMUL.FTZ R128, R76, -R3 ;  /* 0x800000034c807220 */ /* 0x000fc80000410000 */
[----:B------:R1:W4:Y:S01]  /*6fb0*/  MUFU.EX2 R189, R116 ;  /* 0x0000007400bd7308 */ /* 0x0003220000000800 */
[C---:B0-----:R-:W-:Y:S01]  /*6fc0*/  FMUL.FTZ R120, R16.reuse, R69 ;  /* 0x0000004510787220 */ /* 0x041fe20000410000 */
[----:B------:R-:W-:-:S06]  /*6fd0*/  FMUL.FTZ R16, R16, R71 ;  /* 0x0000004710107220 */ /* 0x000fcc0000410000 */
[----:B------:R-:W-:Y:S01]  /*6fe0*/  MUFU.COS R142, R136 ;  /* 0x00000088008e7308 */ /* 0x000fe20000000000 */
[----:B-1----:R-:W-:Y:S01]  /*6ff0*/  FMUL.FTZ R116, R14, R143 ;  /* 0x0000008f0e747220 */ /* 0x002fe20000410000 */
[----:B------:R-:W-:Y:S01]  /*7000*/  FMUL.RZ R14, R2, 0.15915493667125701904 ;  /* 0x3e22f983020e7820 */ /* 0x000fe2000040c000 */
[----:B------:R-:W-:Y:S01]  /*7010*/  IADD3 R2, PT, PT, R105, UR7, RZ ;  /* 0x0000000769027c10 */ /* 0x000fe2000fffe0ff */
[----:B---3--:R-:W-:Y:S01]  /*7020*/  FMUL.FTZ R158, R172, R169 ;  /* 0x000000a9ac9e7220 */ /* 0x008fe20000410000 */
[----:B------:R-:W-:Y:S01]  /*7030*/  @P2 IADD3 R2, PT, PT, R52, 0x200, RZ ;  /* 0x0000020034022810 */ /* 0x000fe20007ffe0ff */
[----:B------:R-:W-:Y:S01]  /*7040*/  FMUL.FTZ R172, R172, R167 ;  /* 0x000000a7acac7220 */ /* 0x000fe20000410000 */
[-C--:B------:R-:W-:Y:S01]  /*7050*/  FMUL.FTZ R143, R84, R7.reuse ;  /* 0x00000007548f7220 */ /* 0x080fe20000410000 */
[----:B------:R-:W0:Y:S01]  /*7060*/  MUFU.EX2 R187, R120 ;  /* 0x0000007800bb7308 */ /* 0x000e220000000800 */
[----:B------:R-:W-:Y:S01]  /*7070*/  LEA R2, R2, UR24, 0x3 ;  /* 0x0000001802027c11 */ /* 0x000fe2000f8e18ff */
[C---:B----4-:R-:W-:Y:S01]  /*7080*/  FMUL.FTZ R185, R189.reuse, R138 ;  /* 0x0000008abdb97220 */ /* 0x050fe20000410000 */
[----:B------:R-:W-:Y:S01]  /*7090*/  FMUL.FTZ R189, R189, R132 ;  /* 0x00000084bdbd7220 */ /* 0x000fe20000410000 */
[----:B------:R-:W-:Y:S01]  /*70a0*/  FMUL.FTZ R132, R0, R7 ;  /* 0x0000000700847220 */ /* 0x000fe20000410000 */
[-C--:B------:R-:W-:Y:S01]  /*70b0*/  FMUL.FTZ R138, R80, -R3.reuse ;  /* 0x80000003508a7220 */ /* 0x080fe20000410000 */
[----:B------:R-:W-:-:S02]  /*70c0*/  FMUL.FTZ R169, R102, -R3 ;  /* 0x8000000366a97220 */ /* 0x000fc40000410000 */
[----:B------:R-:W1:Y:S08]  /*70d0*/  MUFU.EX2 R114, R114 ;  /* 0x0000007200727308 */ /* 0x000e700000000800 */
[----:B------:R-:W3:Y:S01]  /*70e0*/  MUFU.COS R173, R126 ;  /* 0x0000007e00ad7308 */ /* 0x000ee20000000000 */
[----:B0-----:R-:W-:Y:S01]  /*70f0*/  FMUL.FTZ R183, R187, R142 ;  /* 0x0000008ebbb77220 */ /* 0x001fe20000410000 */
[----:B------:R-:W-:-:S06]  /*7100*/  FMUL.FTZ R142, R84, -R3 ;  /* 0x80000003548e7220 */ /* 0x000fcc0000410000 */
[----:B------:R0:W4:Y:S01]  /*7110*/  MUFU.SIN R140, R136 ;  /* 0x00000088008c7308 */ /* 0x0001220000000400 */
[C---:B-1----:R-:W-:Y:S01]  /*7120*/  FMUL.FTZ R144, R114.reuse, R157 ;  /* 0x0000009d72907220 */ /* 0x042fe20000410000 */
[----:B------:R-:W-:Y:S01]  /*7130*/  FMUL.FTZ R120, R114, R155 ;  /* 0x0000009b72787220 */ /* 0x000fe20000410000 */
[----:B------:R-:W-:-:S05]  /*7140*/  FMUL.FTZ R114, R76, R7 ;  /* 0x000000074c727220 */ /* 0x000fca0000410000 */
[----:B------:R1:W-:Y:S01]  /*7150*/  MUFU.EX2 R182, R124 ;  /* 0x0000007c00b67308 */ /* 0x0003e20000000800 */
[C---:B0-----:R-:W-:Y:S01]  /*7160*/  FMUL.FTZ R136, R108.reuse, R141 ;  /* 0x0000008d6c887220 */ /* 0x041fe20000410000 */
[----:B------:R-:W-:Y:S01]  /*7170*/  FMUL.FTZ R108, R108, R139 ;  /* 0x0000008b6c6c7220 */ /* 0x000fe20000410000 */
[----:B---3--:R-:W-:Y:S01]  /*7180*/  FMUL.FTZ R174, R178, R173 ;  /* 0x000000adb2ae7220 */ /* 0x008fe20000410000 */
[----:B------:R-:W-:Y:S01]  /*7190*/  FMUL.FTZ R139, R80, R7 ;  /* 0x00000007508b7220 */ /* 0x000fe20000410000 */
[----:B------:R-:W-:-:S03]  /*71a0*/  FMUL.FTZ R141, R82, -R3 ;  /* 0x80000003528d7220 */ /* 0x000fc60000410000 */
        /* <DEDUP_REMOVED lines=33> */
.L_x_12561:
[----:B------:R-:W-:-:S06]  /*73c0*/  LEA R14, R52, UR24, 0x3 ;  /* 0x00000018340e7c11 */ /* 0x000fcc000f8e18ff */
[----:B------:R-:W0:Y:S02]  /*73d0*/  LDS.64 R14, [R14+0x1ca8] ;  /* 0x001ca8000e0e7984 */ /* 0x000e240000000a00 */
.L_x_12562:
[----:B--2---:R-:W-:Y:S05]  /*73e0*/  BSYNC.RECONVERGENT B0 ;  /* 0x0000000000007941 */ /* 0x004fea0003800200 */
.L_x_12560:
[----:B------:R-:W-:Y:S01]  /*73f0*/  FMUL.FTZ R165, R33, R58 ;  /* 0x0000003a21a57220 */ /* 0x000fe20000410000 */
[----:B------:R-:W-:Y:S01]  /*7400*/  FMUL.FTZ R3, RZ, R118 ;  /* 0x00000076ff037220 */ /* 0x000fe20000410000 */
[----:B------:R-:W-:Y:S02]  /*7410*/  VOTEU.ANY UP0, P0 ;  /* 0x0000000000ff7886 */ /* 0x000fe40000000100 */
[-C--:B-1----:R-:W-:Y:S01]  /*7420*/  FMUL.FTZ R2, R118, R165.reuse ;  /* 0x000000a576027220 */ /* 0x082fe20000410000 */
[----:B------:R-:W-:Y:S02]  /*7430*/  FFMA.FTZ R3, R134, R165, -R3 ;  /* 0x000000a586037223 */ /* 0x000fe40000010803 */
[----:B------:R-:W-:Y:S01]  /*7440*/  @UP0 UIADD3 UR7, UPT, UPT, UR23, -0x2, URZ ;  /* 0xfffffffe17070890 */ /* 0x000fe2000fffe0ff */
        /* <DEDUP_REMOVED lines=15> */
[C---:B------:R-:W-:Y:S01]  /*7540*/  FMUL.FTZ R7, R122.reuse, R3 ;  /* 0x000000037a077220 */ /* 0x040fe20000410000 */
[----:B------:R-:W1:Y:S02]  /*7550*/  @P0 LDC R6, c[0x0][0x38c] ;  /* 0x0000e300ff060b82 */ /* 0x000e640000000800 */
        /* <DEDUP_REMOVED lines=25> */
[----:B-1----:R-:W-:Y:S02]  /*76f0*/  @P0 IMAD R4, R6, UR7, R105 ;  /* 0x0000000706040c24 */ /* 0x002fe4000f8e0269 */
        /* <DEDUP_REMOVED lines=173> */
[----:B------:R-:W-:Y:S01]  /*81d0*/  FADD.FTZ R155, R196, R153 ;  /* 0x00000099c49b7221 */ /* 0x000fe20000010000 */
[----:B------:R-:W-:Y:S01]  /*81e0*/  FADD.FTZ R153, R195, R202 ;  /* 0x000000cac3997221 */ /* 0x000fe20000010000 */
[----:B------:R-:W-:Y:S01]  /*81f0*/  FFMA.FTZ R206, R158, R157, -R161 ;  /* 0x0000009d9ece7223 */ /* 0x000fe200000108a1 */
[----:B------:R-:W4:Y:S01]  /*8200*/  SHFL.UP PT, R4, R148, 0x2, RZ ;  /* 0x0440000094047989 */ /* 0x000f2200000e00ff */
[C---:B------:R-:W-:Y:S01]  /*8210*/  FMUL.FTZ R157, R178.reuse, R155 ;  /* 0x0000009bb29d7220 */ /* 0x040fe20000410000 */
[-C--:B------:R-:W-:Y:S01]  /*8220*/  FMUL.FTZ R6, R178, R153.reuse ;  /* 0x00000099b2067220 */ /* 0x080fe20000410000 */
[----:B------:R-:W-:Y:S01]  /*8230*/  FMUL.FTZ R200, R179, R206 ;  /* 0x000000ceb3c87220 */ /* 0x000fe20000410000 */
[----:B------:R-:W-:Y:S01]  /*8240*/  ISETP.GE.AND P1, PT, R51, 0x2, PT ;  /* 0x000000023300780c */ /* 0x000fe20003f26270 */
[C---:B------:R-:W-:Y:S01]  /*8250*/  FFMA.FTZ R202, R174.reuse, R153, R157 ;  /* 0x00000099aeca7223 */ /* 0x040fe2000001009d */
[----:B------:R-:W-:Y:S01]  /*8260*/  FFMA.FTZ R155, R174, R155, -R6 ;  /* 0x0000009bae9b7223 */ /* 0x000fe20000010806 */
[----:B------:R-:W-:Y:S01]  /*8270*/  FFMA.FTZ R157, R177, R204, R200 ;  /* 0x000000ccb19d7223 */ /* 0x000fe200000100c8 */
[-C--:B0-----:R-:W-:Y:S01]  /*8280*/  FMUL.FTZ R200, R148, R151.reuse ;  /* 0x0000009794c87220 */ /* 0x081fe20000410000 */
[----:B------:R-:W-:Y:S01]  /*8290*/  FMUL.FTZ R153, R149, R151 ;  /* 0x0000009795997220 */ /* 0x000fe20000410000 */
[----:B------:R-:W-:-:S02]  /*82a0*/  FADD.FTZ R155, R194, R155 ;  /* 0x0000009bc29b7221 */ /* 0x000fc40000010000 */
[-C--:B-1----:R-:W-:Y:S01]  /*82b0*/  FFMA.FTZ R200, R149, R7.reuse, R200 ;  /* 0x0000000795c87223 */ /* 0x082fe200000100c8 */
[----:B------:R-:W-:Y:S01]  /*82c0*/  FFMA.FTZ R6, R148, R7, -R153 ;  /* 0x0000000794067223 */ /* 0x000fe20000010899 */
[----:B------:R-:W-:Y:S01]  /*82d0*/  FADD.FTZ R7, R193, R202 ;  /* 0x000000cac1077221 */ /* 0x000fe20000010000 */
[----:B------:R-:W-:Y:S02]  /*82e0*/  FMUL.FTZ R151, R172, R155 ;  /* 0x0000009bac977220 */ /* 0x000fe40000410000 */
[----:B------:R-:W-:Y:S01]  /*82f0*/  @P1 FADD.FTZ R145, R145, R200 ;  /* 0x000000c891911221 */ /* 0x000fe20000010000 */
[----:B------:R-:W-:Y:S01]  /*8300*/  @P1 FADD.FTZ R147, R147, R6 ;  /* 0x0000000693931221 */ /* 0x000fe20000010000 */
[----:B------:R-:W-:Y:S01]  /*8310*/  FFMA.FTZ R200, R158, R7, R151 ;  /* 0x000000079ec87223 */ /* 0x000fe20000010097 */
[----:B---3--:R-:W-:Y:S01]  /*8320*/  FMUL.FTZ R6, R148, R5 ;  /* 0x0000000594067220 */ /* 0x008fe20000410000 */
[----:B------:R-:W-:Y:S01]  /*8330*/  FMUL.FTZ R151, R172, R7 ;  /* 0x00000007ac977220 */ /* 0x000fe20000410000 */
        /* <DEDUP_REMOVED lines=15> */
[C---:B------:R-:W-:Y:S01]  /*8430*/  FMUL.FTZ R153, R179.reuse, R200 ;  /* 0x000000c8b3997220 */ /* 0x040fe20000410000 */
[-C--:B------:R-:W-:Y:S01]  /*8440*/  FMUL.FTZ R204, R179, R202.reuse ;  /* 0x000000cab3cc7220 */ /* 0x080fe20000410000 */
[----:B------:R-:W-:Y:S01]  /*8450*/  FMUL.FTZ R155, R166, R159 ;  /* 0x0000009fa69b7220 */ /* 0x000fe20000410000 */
[----:B------:R-:W-:Y:S01]  /*8460*/  FFMA.FTZ R157, R168, R157, R151 ;  /* 0x0000009da89d7223 */ /* 0x000fe20000010097 */
        /* <DEDUP_REMOVED lines=16> */
[-C--:B----4-:R-:W-:Y:S01]  /*8570*/  @P1 FFMA.FTZ R148, R148, R4.reuse, -R7 ;  /* 0x0000000494941223 */ /* 0x090fe20000010807 */
[----:B------:R-:W-:Y:S01]  /*8580*/  @P1 FADD.FTZ R147, R147, R200 ;  /* 0x000000c893931221 */ /* 0x000fe20000010000 */
        /* <DEDUP_REMOVED lines=84> */
[-C--:B------:R-:W-:Y:S01]  /*8ad0*/  FFMA.FTZ R155, R137, R204.reuse, R200 ;  /* 0x000000cc899b7223 */ /* 0x080fe200000100c8 */
[----:B------:R-:W-:-:S02]  /*8ae0*/  FMUL.FTZ R204, R116, R204 ;  /* 0x000000cc74cc7220 */ /* 0x000fc40000410000 */
        /* <DEDUP_REMOVED lines=57> */
.L_x_12564:
[----:B------:R-:W-:Y:S05]  /*8e80*/  BSYNC.RECONVERGENT B0 ;  /* 0x0000000000007941 */ /* 0x000fea0003800200 */
.L_x_12563:
        /* <DEDUP_REMOVED lines=21> */
.L_x_12566:
[----:B------:R-:W-:Y:S05]  /*8fe0*/  BSYNC.RECONVERGENT B0 ;  /* 0x0000000000007941 */ /* 0x000fea0003800200 */
.L_x_12565:
        /* <DEDUP_REMOVED lines=23> */
.L_x_12568:
[----:B------:R-:W-:Y:S05]  /*9160*/  BSYNC.RECONVERGENT B0 ;  /* 0x0000000000007941 */ /* 0x000fea0003800200 */
.L_x_12567:
        /* <DEDUP_REMOVED lines=24> */
.L_x_12570:
[----:B------:R-:W-:Y:S05]  /*92f0*/  BSYNC.RECONVERGENT B0 ;  /* 0x0000000000007941 */ /* 0x000fea0003800200 */
.L_x_12569:
        /* <DEDUP_REMOVED lines=18> */
.L_x_12572:
[----:B------:R-:W-:Y:S05]  /*9420*/  BSYNC.RECONVERGENT B0 ;  /* 0x0000000000007941 */ /* 0x000fea0003800200 */
.L_x_12571:
[----:B---3--:R-:W-:Y:S01]  /*9430*/  FADD.FTZ R147, RZ, R16 ;  /* 0x00000010ff937221 */ /* 0x008fe20000010000 */
[----:B------:R-:W-:Y:S01]  /*9440*/  FFMA.FTZ R157, R30, R59, R157 ;  /* 0x0000003b1e9d7223 */ /* 0x000fe2000001009d */
[----:B------:R-:W-:Y:S01]  /*9450*/  SHFL.DOWN PT, R173, R199, 0x1, 0x1f ;  /* 0x08201f00c7ad7f89 */ /* 0x000fe200000e0000 */
[----:B------:R-:W-:Y:S01]  /*9460*/  ISETP.NE.AND P1, PT, R52, 0x1f, PT ;  /* 0x0000001f3400780c */ /* 0x000fe20003f25270 */
[C---:B------:R-:W-:Y:S01]  /*9470*/  FMUL.FTZ R149, R122.reuse, R147 ;  /* 0x000000937a957220 */ /* 0x040fe20000410000 */
[----:B------:R-:W-:Y:S01]  /*9480*/  FMUL.FTZ R16, R122, R157 ;  /* 0x0000009d7a107220 */ /* 0x000fe20000410000 */
[----:B----4-:R-:W3:Y:S01]  /*9490*/  SHFL.IDX PT, R171, R7, RZ, 0x1f ;  /* 0x00001fff07ab7589 */ /* 0x010ee200000e0000 */
[----:B------:R-:W-:Y:S01]  /*94a0*/  FFMA.FTZ R211, R0, R165, RZ ;  /* 0x000000a500d37223 */ /* 0x000fe200000100ff */
[C---:B0-----:R-:W-:Y:S01]  /*94b0*/  FFMA.FTZ R2, R124.reuse, R157, -R149 ;  /* 0x0000009d7c027223 */ /* 0x041fe20000010895 */
[----:B------:R-:W-:Y:S01]  /*94c0*/  FFMA.FTZ R16, R124, R147, R16 ;  /* 0x000000937c107223 */ /* 0x000fe20000010010 */
[----:B------:R-:W0:Y:S01]  /*94d0*/  SHFL.DOWN PT, R163, R200, 0x1, 0x1f ;  /* 0x08201f00c8a37f89 */ /* 0x000e2200000e0000 */
[----:B------:R-:W-:Y:S01]  /*94e0*/  FFMA.FTZ R211, R76, R161, R211 ;  /* 0x000000a14cd37223 */ /* 0x000fe200000100d3 */
[----:B------:R-:W-:Y:S01]  /*94f0*/  FFMA.FTZ R155, R29, R62, R2 ;  /* 0x0000003e1d9b7223 */ /* 0x000fe20000010002 */
[----:B------:R-:W-:Y:S01]  /*9500*/  FADD.FTZ R149, RZ, R16 ;  /* 0x00000010ff957221 */ /* 0x000fe20000010000 */
[----:B------:R-:W4:Y:S01]  /*9510*/  SHFL.IDX PT, R167, R6, RZ, 0x1f ;  /* 0x00001fff06a77589 */ /* 0x000f2200000e0000 */
[----:B------:R-:W-:Y:S01]  /*9520*/  FFMA.FTZ R211, R78, R148, R211 ;  /* 0x000000944ed37223 */ /* 0x000fe200000100d3 */
[C---:B------:R-:W-:Y:S01]  /*9530*/  FMUL.FTZ R151, R110.reuse, R155 ;  /* 0x0000009b6e977220 */ /* 0x040fe20000410000 */
[----:B------:R-:W-:Y:S01]  /*9540*/  FMUL.FTZ R2, R110, R149 ;  /* 0x000000956e027220 */ /* 0x000fe20000410000 */
[----:B------:R-:W5:Y:S01]  /*9550*/  SHFL.DOWN PT, R206, R201, 0x1, 0x1f ;  /* 0x08201f00c9ce7f89 */ /* 0x000f6200000e0000 */
[----:B------:R-:W-:Y:S01]  /*9560*/  FFMA.FTZ R211, R80, R157, R211 ;  /* 0x0000009d50d37223 */ /* 0x000fe200000100d3 */
[C---:B------:R-:W-:Y:S01]  /*9570*/  FFMA.FTZ R151, R126.reuse, R149, R151 ;  /* 0x000000957e977223 */ /* 0x040fe20000010097 */
[-C--:B------:R-:W-:Y:S01]  /*9580*/  FFMA.FTZ R159, R126, R155.reuse, -R2 ;  /* 0x0000009b7e9f7223 */ /* 0x080fe20000010802 */
[----:B------:R-:W5:Y:S01]  /*9590*/  SHFL.DOWN PT, R203, R202, 0x1, 0x1f ;  /* 0x08201f00cacb7f89 */ /* 0x000f6200000e0000 */
[----:B------:R-:W-:Y:S01]  /*95a0*/  FFMA.FTZ R211, R82, R155, R211 ;  /* 0x0000009b52d37223 */ /* 0x000fe200000100d3 */
[----:B------:R-:W-:Y:S01]  /*95b0*/  FADD.FTZ R151, RZ, R151 ;  /* 0x00000097ff977221 */ /* 0x000fe20000010000 */
[----:B------:R-:W-:Y:S01]  /*95c0*/  FFMA.FTZ R159, R28, R61, R159 ;  /* 0x0000003d1c9f7223 */ /* 0x000fe2000001009f */
[----:B--2---:R-:W2:Y:S01]  /*95d0*/  SHFL.IDX PT, R199, R199, RZ, 0x1f ;  /* 0x00001fffc7c77589 */ /* 0x004ea200000e0000 */
[----:B------:R-:W-:Y:S01]  /*95e0*/  FFMA.FTZ R165, R33, -R58, R165 ;  /* 0x8000003a21a57223 */ /* 0x000fe200000100a5 */
[C---:B------:R-:W-:Y:S01]  /*95f0*/  FMUL.FTZ R153, R120.reuse, R151 ;  /* 0x0000009778997220 */ /* 0x040fe20000410000 */
[----:B------:R-:W-:Y:S01]  /*9600*/  FMUL.FTZ R2, R120, R159 ;  /* 0x0000009f78027220 */ /* 0x000fe20000410000 */
[----:B---3--:R-:W-:Y:S01]  /*9610*/  @P1 FMUL.FTZ R16, R173, R171 ;  /* 0x000000abad101220 */ /* 0x008fe20000410000 */
[----:B------:R-:W3:Y:S01]  /*9620*/  SHFL.IDX PT, R200, R200, RZ, 0x1f ;  /* 0x00001fffc8c87589 */ /* 0x000ee200000e0000 */
[----:B------:R-:W-:Y:S01]  /*9630*/  FFMA.FTZ R161, R32, -R57, R161 ;  /* 0x8000003920a17223 */ /* 0x000fe200000100a1 */
[----:B------:R-:W-:Y:S01]  /*9640*/  FFMA.FTZ R2, R144, R151, R2 ;  /* 0x0000009790027223 */ /* 0x000fe20000010002 */
[----:B0-----:R-:W-:Y:S01]  /*9650*/  @P1 FMUL.FTZ R204, R163, R171 ;  /* 0x000000aba3cc1220 */ /* 0x001fe20000410000 */
[----:B-1----:R-:W0:Y:S01]  /*9660*/  SHFL.IDX PT, R201, R201, RZ, 0x1f ;  /* 0x00001fffc9c97589 */ /* 0x002e2200000e0000 */
[----:B------:R-:W-:Y:S01]  /*9670*/  FFMA.FTZ R148, R31, -R60, R148 ;  /* 0x8000003c1f947223 */ /* 0x000fe20000010094 */
[----:B------:R-:W-:Y:S01]  /*9680*/  FFMA.FTZ R157, R30, -R59, R157 ;  /* 0x8000003b1e9d7223 */ /* 0x000fe2000001009d */
[-C--:B----4-:R-:W-:Y:S01]  /*9690*/  @P1 FFMA.FTZ R163, R163, R167.reuse, -R16 ;  /* 0x000000a7a3a31223 */ /* 0x090fe20000010810 */
[----:B------:R-:W-:Y:S01]  /*96a0*/  @P1 FFMA.FTZ R204, R173, R167, R204 ;  /* 0x000000a7adcc1223 */ /* 0x000fe200000100cc */
[----:B------:R-:W-:Y:S01]  /*96b0*/  FFMA.FTZ R16, R144, R159, -R153 ;  /* 0x0000009f90107223 */ /* 0x000fe20000010899 */
[----:B------:R-:W-:Y:S01]  /*96c0*/  FADD.FTZ R153, RZ, R2 ;  /* 0x00000002ff997221 */ /* 0x000fe20000010000 */
[----:B-----5:R-:W-:Y:S01]  /*96d0*/  @P1 FADD.FTZ R167, R206, R163 ;  /* 0x000000a3cea71221 */ /* 0x020fe20000010000 */
[----:B------:R-:W1:Y:S01]  /*96e0*/  SHFL.IDX PT, R202, R202, RZ, 0x1f ;  /* 0x00001fffcaca7589 */ /* 0x000e6200000e0000 */
[----:B------:R-:W-:Y:S01]  /*96f0*/  FFMA.FTZ R16, R27, R64, R16 ;  /* 0x000000401b107223 */ /* 0x000fe20000010010 */
[----:B------:R-:W-:Y:S01]  /*9700*/  FFMA.FTZ R155, R29, -R62, R155 ;  /* 0x8000003e1d9b7223 */ /* 0x000fe2000001009b */
[----:B------:R-:W-:Y:S01]  /*9710*/  @P1 FADD.FTZ R171, R203, R204 ;  /* 0x000000cccbab1221 */ /* 0x000fe20000010000 */
[-C--:B------:R-:W-:Y:S01]  /*9720*/  FMUL.FTZ R204, R167, R15.reuse ;  /* 0x0000000fa7cc7220 */ /* 0x080fe20000410000 */
        /* <DEDUP_REMOVED lines=75> */
[----:B------:R-:W-:Y:S01]  /*9be0*/  FMUL.FTZ R213, R11, R195 ;  /* 0x000000c30bd57220 */ /* 0x000fe20000410000 */
[C---:B------:R-:W-:Y:S01]  /*9bf0*/  FMUL.FTZ R172, R187.reuse, R174 ;  /* 0x000000aebbac7220 */ /* 0x040fe20000410000 */
[-C--:B------:R-:W-:Y:S01]  /*9c00*/  FMUL.FTZ R187, R187, R178.reuse ;  /* 0x000000b2bbbb7220 */ /* 0x080fe20000410000 */
        /* <DEDUP_REMOVED lines=10> */
[----:B------:R-:W-:Y:S01]  /*9cb0*/  FFMA.FTZ R217, R10, R205, -R213 ;  /* 0x000000cd0ad97223 */ /* 0x000fe200000108d5 */
[C---:B------:R-:W-:Y:S01]  /*9cc0*/  FMUL.FTZ R179, R182.reuse, R183 ;  /* 0x000000b7b6b37220 */ /* 0x040fe20000410000 */
[C---:B------:R-:W-:Y:S01]  /*9cd0*/  FFMA.FTZ R209, R177.reuse, R192, -R187 ;  /* 0x000000c0b1d17223 */ /* 0x040fe200000108bb */
[----:B------:R-:W-:Y:S01]  /*9ce0*/  FFMA.FTZ R191, R177, R158, R172 ;  /* 0x0000009eb1bf7223 */ /* 0x000fe200000100ac */
[-C--:B------:R-:W-:Y:S01]  /*9cf0*/  FMUL.FTZ R182, R182, R185.reuse ;  /* 0x000000b9b6b67220 */ /* 0x080fe20000410000 */
[----:B------:R-:W-:Y:S01]  /*9d00*/  FFMA.FTZ R172, R180, R185, -R179 ;  /* 0x000000b9b4ac7223 */ /* 0x000fe200000108b3 */
[----:B------:R-:W-:Y:S01]  /*9d10*/  FADD.FTZ R179, R190, R209 ;  /* 0x000000d1beb37221 */ /* 0x000fe20000010000 */
[C---:B--2---:R-:W-:Y:S01]  /*9d20*/  FMUL.FTZ R187, R199.reuse, R7 ;  /* 0x00000007c7bb7220 */ /* 0x044fe20000410000 */
[----:B------:R-:W-:Y:S01]  /*9d30*/  FADD.FTZ R177, R188, R191 ;  /* 0x000000bfbcb17221 */ /* 0x000fe20000010000 */
[----:B------:R-:W-:Y:S01]  /*9d40*/  FFMA.FTZ R182, R180, R183, R182 ;  /* 0x000000b7b4b67223 */ /* 0x000fe200000100b6 */
[----:B------:R-:W-:Y:S01]  /*9d50*/  FMUL.FTZ R191, R170, R179 ;  /* 0x000000b3aabf7220 */ /* 0x000fe20000410000 */
[-C--:B---3--:R-:W-:Y:S01]  /*9d60*/  FFMA.FTZ R180, R200, R6.reuse, -R187 ;  /* 0x00000006c8b47223 */ /* 0x088fe200000108bb */
[----:B------:R-:W-:Y:S01]  /*9d70*/  FMUL.FTZ R170, R170, R177 ;  /* 0x000000b1aaaa7220 */ /* 0x000fe20000410000 */
[C---:B------:R-:W-:Y:S01]  /*9d80*/  FMUL.FTZ R187, R199.reuse, R5 ;  /* 0x00000005c7bb7220 */ /* 0x040fe20000410000 */
[C---:B------:R-:W-:Y:S01]  /*9d90*/  FFMA.FTZ R191, R168.reuse, R177, R191 ;  /* 0x000000b1a8bf7223 */ /* 0x040fe200000100bf */
[C---:B------:R-:W-:Y:S01]  /*9da0*/  FMUL.FTZ R188, R199.reuse, R6 ;  /* 0x00000006c7bc7220 */ /* 0x040fe20000410000 */
[-C--:B------:R-:W-:Y:S01]  /*9db0*/  FMUL.FTZ R6, R199, R4.reuse ;  /* 0x00000004c7067220 */ /* 0x080fe20000410000 */
[----:B------:R-:W-:Y:S01]  /*9dc0*/  FFMA.FTZ R199, R168, R179, -R170 ;  /* 0x000000b3a8c77223 */ /* 0x000fe200000108aa */
[----:B------:R-:W-:Y:S01]  /*9dd0*/  FFMA.FTZ R4, R200, R4, -R187 ;  /* 0x00000004c8047223 */ /* 0x000fe200000108bb */
[----:B------:R-:W-:Y:S01]  /*9de0*/  FADD.FTZ R187, R184, R191 ;  /* 0x000000bfb8bb7221 */ /* 0x000fe20000010000 */
[----:B------:R-:W-:Y:S01]  /*9df0*/  FFMA.FTZ R5, R200, R5, R6 ;  /* 0x00000005c8057223 */ /* 0x000fe20000010006 */
[----:B------:R-:W-:Y:S01]  /*9e00*/  FADD.FTZ R168, RZ, R182 ;  /* 0x000000b6ffa87221 */ /* 0x000fe20000010000 */
[----:B------:R-:W-:Y:S01]  /*9e10*/  FADD.FTZ R191, R186, R199 ;  /* 0x000000c7babf7221 */ /* 0x000fe20000010000 */
[----:B0-----:R-:W-:Y:S01]  /*9e20*/  FADD.FTZ R6, R201, R180 ;  /* 0x000000b4c9067221 */ /* 0x001fe20000010000 */
        /* <DEDUP_REMOVED lines=10> */
[----:B------:R-:W-:Y:S01]  /*9ed0*/  FFMA.FTZ R164, R0, -R3, RZ ;  /* 0x8000000300a47223 */ /* 0x000fe200000100ff */
[----:B------:R-:W-:Y:S01]  /*9ee0*/  FADD.FTZ R201, R162, R201 ;  /* 0x000000c9a2c97221 */ /* 0x000fe20000010000 */
[----:B------:R-:W-:Y:S01]  /*9ef0*/  FFMA.FTZ R7, R200, R7, R188 ;  /* 0x00000007c8077223 */ /* 0x000fe200000100bc */
[----:B------:R-:W-:Y:S01]  /*9f00*/  FMUL.FTZ R209, R120, R199 ;  /* 0x000000c778d17220 */ /* 0x000fe20000410000 */
[----:B------:R-:W-:Y:S01]  /*9f10*/  FFMA.FTZ R164, R76, -R145, R164 ;  /* 0x800000914ca47223 */ /* 0x000fe200000100a4 */
[-C--:B------:R-:W-:Y:S01]  /*9f20*/  FMUL.FTZ R162, R120, R201.reuse ;  /* 0x000000c978a27220 */ /* 0x080fe20000410000 */
[----:B-1----:R-:W-:Y:S01]  /*9f30*/  FADD.FTZ R7, R202, R7 ;  /* 0x00000007ca077221 */ /* 0x002fe20000010000 */
[C---:B------:R-:W-:Y:S01]  /*9f40*/  FFMA.FTZ R120, R144.reuse, R201, R209 ;  /* 0x000000c990787223 */ /* 0x040fe200000100d1 */
[----:B------:R-:W-:Y:S01]  /*9f50*/  @!P1 LEA R180, R105, UR24, 0x4 ;  /* 0x0000001869b49c11 */ /* 0x000fe2000f8e20ff */
[----:B------:R-:W-:Y:S01]  /*9f60*/  FFMA.FTZ R209, R144, R199, -R162 ;  /* 0x000000c790d17223 */ /* 0x000fe200000108a2 */
[----:B------:R-:W-:Y:S01]  /*9f70*/  FFMA.FTZ R164, R78, -R17, R164 ;  /* 0x800000114ea47223 */ /* 0x000fe200000100a4 */
[----:B------:R-:W-:Y:S01]  /*9f80*/  FADD.FTZ R143, R143, R120 ;  /* 0x000000788f8f7221 */ /* 0x000fe20000010000 */
[----:B------:R-:W-:Y:S01]  /*9f90*/  FMUL.FTZ R219, R198, R70 ;  /* 0x00000046c6db7220 */ /* 0x000fe20000410000 */
[----:B------:R0:W-:Y:S01]  /*9fa0*/  @!P1 STS.128 [R180+0x1da0], R4 ;  /* 0x001da004b4009388 */ /* 0x0001e20000000c00 */
[----:B------:R-:W-:Y:S01]  /*9fb0*/  FADD.FTZ R209, R142, R209 ;  /* 0x000000d18ed17221 */ /* 0x000fe20000010000 */
[----:B------:R-:W-:Y:S01]  /*9fc0*/  FFMA.FTZ R164, R80, -R147, R164 ;  /* 0x8000009350a47223 */ /* 0x000fe200000100a4 */
[----:B------:R-:W-:Y:S01]  /*9fd0*/  FMUL.FTZ R221, R174, R219 ;  /* 0x000000dbaedd7220 */ /* 0x000fe20000410000 */
[----:B------:R-:W-:Y:S01]  /*9fe0*/  FFMA.FTZ R181, R18, R71, R181 ;  /* 0x0000004712b57223 */ /* 0x000fe200000100b5 */
[----:B------:R-:W-:Y:S01]  /*9ff0*/  FADD.FTZ R175, RZ, R175 ;  /* 0x000000afffaf7221 */ /* 0x000fe20000010000 */
[----:B------:R-:W-:Y:S01]  /*a000*/  FFMA.FTZ R164, R82, -R149, R164 ;  /* 0x8000009552a47223 */ /* 0x000fe200000100a4 */
[C---:B------:R-:W-:Y:S01]  /*a010*/  ISETP.GT.AND P2, PT, R51.reuse, 0x1e, PT ;  /* 0x0000001e3300780c */ /* 0x040fe20003f44270 */
[----:B------:R-:W-:Y:S01]  /*a020*/  BSSY.RECONVERGENT B0, `(.L_x_12573) ;  /* 0x0000167000007945 */ /* 0x000fe20003800200 */
[----:B------:R-:W-:Y:S01]  /*a030*/  ISETP.GT.AND P3, PT, R51, 0xf, PT ;  /* 0x0000000f3300780c */ /* 0x000fe20003f64270 */
[----:B------:R-:W-:-:S04]  /*a040*/  FFMA.FTZ R164, R84, -R151, R164 ;  /* 0x8000009754a47223 */ /* 0x000fc800000100a4 */
[----:B------:R-:W-:Y:S01]  /*a050*/  FFMA.FTZ R164, R86, -R153, R164 ;  /* 0x8000009956a47223 */ /* 0x000fe200000100a4 */
[C---:B0-----:R-:W-:Y:S01]  /*a060*/  FMUL.FTZ R5, R110.reuse, R143 ;  /* 0x0000008f6e057220 */ /* 0x041fe20000410000 */
[----:B------:R-:W-:Y:S02]  /*a070*/  FMUL.FTZ R110, R110, R209 ;  /* 0x000000d16e6e7220 */ /* 0x000fe40000410000 */
        /* <DEDUP_REMOVED lines=25> */
[----:B------:R-:W-:Y:S01]  /*a210*/  FFMA.FTZ R215, R96, -R196, R5 ;  /* 0x800000c460d77223 */ /* 0x000fe20000010005 */
[----:B------:R-:W-:Y:S01]  /*a220*/  FMUL.FTZ R205, R116, R139 ;  /* 0x0000008b74cd7220 */ /* 0x000fe20000410000 */
[----:B------:R-:W-:Y:S01]  /*a230*/  FFMA.FTZ R213, R96, R207, R7 ;  /* 0x000000cf60d57223 */ /* 0x000fe20000010007 */
[----:B------:R-:W-:Y:S01]  /*a240*/  FFMA.FTZ R207, R22, -R67, R207 ;  /* 0x8000004316cf7223 */ /* 0x000fe200000100cf */
[----:B------:R-:W-:Y:S01]  /*a250*/  FFMA.FTZ R203, R23, -R68, R203 ;  /* 0x8000004417cb7223 */ /* 0x000fe200000100cb */
[----:B------:R-:W-:Y:S01]  /*a260*/  FFMA.FTZ R159, R28, -R61, R159 ;  /* 0x8000003d1c9f7223 */ /* 0x000fe2000001009f */
[----:B------:R-:W-:Y:S01]  /*a270*/  FFMA.FTZ R167, R26, -R63, R167 ;  /* 0x8000003f1aa77223 */ /* 0x000fe200000100a7 */
[C---:B------:R-:W-:Y:S01]  /*a280*/  FMUL.FTZ R5, R207.reuse, R4 ;  /* 0x00000004cf057220 */ /* 0x040fe20000410000 */
[-C--:B------:R-:W-:Y:S01]  /*a290*/  FFMA.FTZ R4, R207, R6.reuse, R120 ;  /* 0x00000006cf047223 */ /* 0x080fe20000010078 */
        /* <DEDUP_REMOVED lines=8> */
[----:B------:R-:W-:Y:S01]  /*a320*/  FMUL.FTZ R137, R11, R193 ;  /* 0x000000c10b897220 */ /* 0x000fe20000410000 */
[----:B------:R-:W-:Y:S01]  /*a330*/  FMUL.FTZ R110, R193, R68 ;  /* 0x00000044c16e7220 */ /* 0x000fe20000410000 */
[----:B------:R-:W-:Y:S01]  /*a340*/  FMUL.FTZ R6, R197, R116 ;  /* 0x00000074c5067220 */ /* 0x000fe20000410000 */
[----:B------:R-:W-:Y:S01]  /*a350*/  FADD.FTZ R195, R112, R195 ;  /* 0x000000c370c37221 */ /* 0x000fe20000010000 */
[-C--:B------:R-:W-:Y:S01]  /*a360*/  FFMA.FTZ R120, R10, R189.reuse, -R137 ;  /* 0x000000bd0a787223 */ /* 0x080fe20000010889 */
[----:B------:R-:W-:Y:S01]  /*a370*/  FMUL.FTZ R189, R11, R189 ;  /* 0x000000bd0bbd7220 */ /* 0x000fe20000410000 */
[----:B------:R-:W-:Y:S01]  /*a380*/  FADD.FTZ R137, R106, R7 ;  /* 0x000000076a897221 */ /* 0x000fe20000010000 */
[----:B------:R-:W-:Y:S01]  /*a390*/  FADD.FTZ R107, R110, R107 ;  /* 0x0000006b6e6b7221 */ /* 0x000fe20000010000 */
[-C--:B------:R-:W-:Y:S01]  /*a3a0*/  FFMA.FTZ R6, R203, R110.reuse, R6 ;  /* 0x0000006ecb067223 */ /* 0x080fe20000010006 */
[----:B------:R-:W-:Y:S01]  /*a3b0*/  FFMA.FTZ R106, R10, R193, R189 ;  /* 0x000000c10a6a7223 */ /* 0x000fe200000100bd */
[----:B------:R-:W-:Y:S01]  /*a3c0*/  FMUL.FTZ R110, R197, R110 ;  /* 0x0000006ec56e7220 */ /* 0x000fe20000410000 */
[C---:B------:R-:W-:Y:S01]  /*a3d0*/  FMUL.FTZ R189, R108.reuse, R195 ;  /* 0x000000c36cbd7220 */ /* 0x040fe20000410000 */
[----:B------:R-:W-:Y:S01]  /*a3e0*/  FMUL.FTZ R108, R108, R137 ;  /* 0x000000896c6c7220 */ /* 0x000fe20000410000 */
[----:B------:R-:W-:Y:S01]  /*a3f0*/  FFMA.FTZ R205, R98, R178, R213 ;  /* 0x000000b262cd7223 */ /* 0x000fe200000100d5 */
[-C--:B------:R-:W-:Y:S01]  /*a400*/  FMUL.FTZ R207, R156, R70.reuse ;  /* 0x000000469ccf7220 */ /* 0x080fe20000410000 */
[----:B------:R-:W-:Y:S01]  /*a410*/  FFMA.FTZ R178, R21, -R70, R178 ;  /* 0x8000004615b27223 */ /* 0x000fe200000100b2 */
[C---:B------:R-:W-:Y:S01]  /*a420*/  FFMA.FTZ R7, R203.reuse, R116, -R110 ;  /* 0x00000074cb077223 */ /* 0x040fe2000001086e */
[----:B------:R-:W-:Y:S01]  /*a430*/  FMUL.FTZ R106, R203, R106 ;  /* 0x0000006acb6a7220 */ /* 0x000fe20000410000 */
[C---:B------:R-:W-:Y:S01]  /*a440*/  FFMA.FTZ R203, R136.reuse, R195, -R108 ;  /* 0x000000c388cb7223 */ /* 0x040fe2000001086c */
[----:B------:R-:W-:Y:S01]  /*a450*/  FFMA.FTZ R189, R136, R137, R189 ;  /* 0x0000008988bd7223 */ /* 0x000fe200000100bd */
[----:B------:R-:W-:Y:S01]  /*a460*/  FADD.FTZ R109, R207, R109 ;  /* 0x0000006dcf6d7221 */ /* 0x000fe20000010000 */
[-C--:B------:R-:W-:Y:S01]  /*a470*/  FFMA.FTZ R116, R178, R207.reuse, R221 ;  /* 0x000000cfb2747223 */ /* 0x080fe200000100dd */
[----:B------:R-:W-:Y:S01]  /*a480*/  FMUL.FTZ R207, R174, R207 ;  /* 0x000000cfaecf7220 */ /* 0x000fe20000410000 */
[----:B------:R-:W-:Y:S01]  /*a490*/  FMUL.FTZ R213, R11, R198 ;  /* 0x000000c60bd57220 */ /* 0x000fe20000410000 */
[----:B------:R-:W-:Y:S01]  /*a4a0*/  FADD.FTZ R203, R128, R203 ;  /* 0x000000cb80cb7221 */ /* 0x000fe20000010000 */
[----:B------:R-:W-:Y:S01]  /*a4b0*/  FADD.FTZ R189, R114, R189 ;  /* 0x000000bd72bd7221 */ /* 0x000fe20000010000 */
        /* <DEDUP_REMOVED lines=8> */
[----:B------:R-:W-:Y:S01]  /*a540*/  FADD.FTZ R103, R122, R103 ;  /* 0x000000677a677221 */ /* 0x000fe20000010000 */
[-C--:B------:R-:W-:Y:S01]  /*a550*/  FMUL.FTZ R122, R203, R57.reuse ;  /* 0x00000039cb7a7220 */ /* 0x080fe20000410000 */
[----:B------:R-:W-:Y:S01]  /*a560*/  FADD.FTZ R132, R132, R197 ;  /* 0x000000c584847221 */ /* 0x000fe20000010000 */
[----:B------:R-:W-:Y:S01]  /*a570*/  FADD.FTZ R197, R130, R213 ;  /* 0x000000d582c57221 */ /* 0x000fe20000010000 */
[----:B------:R-:W-:Y:S01]  /*a580*/  FMUL.FTZ R108, R189, R57 ;  /* 0x00000039bd6c7220 */ /* 0x000fe20000410000 */
[----:B------:R-:W-:Y:S01]  /*a590*/  FMUL.FTZ R120, R145, R122 ;  /* 0x0000007a91787220 */ /* 0x000fe20000410000 */
[-C--:B------:R-:W-:Y:S01]  /*a5a0*/  FMUL.FTZ R106, R132, R58.reuse ;  /* 0x0000003a846a7220 */ /* 0x080fe20000410000 */
[----:B------:R-:W-:Y:S01]  /*a5b0*/  FMUL.FTZ R112, R197, R58 ;  /* 0x0000003ac5707220 */ /* 0x000fe20000410000 */
[----:B------:R-:W-:Y:S01]  /*a5c0*/  FMUL.FTZ R217, R11, R156 ;  /* 0x0000009c0bd97220 */ /* 0x000fe20000410000 */
[----:B------:R-:W-:Y:S01]  /*a5d0*/  FFMA.FTZ R213, R161, R108, R120 ;  /* 0x0000006ca1d57223 */ /* 0x000fe20000010078 */
[----:B------:R-:W-:Y:S01]  /*a5e0*/  FMUL.FTZ R126, R195, R60 ;  /* 0x0000003cc37e7220 */ /* 0x000fe20000410000 */
[C---:B------:R-:W-:Y:S01]  /*a5f0*/  FMUL.FTZ R118, R3.reuse, R112 ;  /* 0x0000007003767220 */ /* 0x040fe20000410000 */
[----:B------:R-:W-:Y:S01]  /*a600*/  FMUL.FTZ R120, R3, R106 ;  /* 0x0000006a03787220 */ /* 0x000fe20000410000 */
        /* <DEDUP_REMOVED lines=8> */
[-C--:B------:R-:W-:Y:S01]  /*a690*/  FMUL.FTZ R112, R139, R59.reuse ;  /* 0x0000003b8b707220 */ /* 0x080fe20000410000 */
[C---:B------:R-:W-:Y:S01]  /*a6a0*/  FMUL.FTZ R217, R17.reuse, R110 ;  /* 0x0000006e11d97220 */ /* 0x040fe20000410000 */
[----:B------:R-:W-:Y:S01]  /*a6b0*/  FADD.FTZ R118, R118, R213 ;  /* 0x000000d576767221 */ /* 0x000fe20000010000 */
[----:B------:R-:W-:Y:S01]  /*a6c0*/  FMUL.FTZ R213, R17, R126 ;  /* 0x0000007e11d57220 */ /* 0x000fe20000410000 */
[----:B------:R-:W-:Y:S01]  /*a6d0*/  FFMA.FTZ R215, R161, R122, -R124 ;  /* 0x0000007aa1d77223 */ /* 0x000fe2000001087c */
[----:B------:R-:W-:Y:S01]  /*a6e0*/  FADD.FTZ R120, RZ, R120 ;  /* 0x00000078ff787221 */ /* 0x000fe20000010000 */
[----:B------:R-:W-:Y:S01]  /*a6f0*/  FMUL.FTZ R122, R138, R59 ;  /* 0x0000003b8a7a7220 */ /* 0x000fe20000410000 */
[C---:B------:R-:W-:Y:S01]  /*a700*/  FFMA.FTZ R213, R148.reuse, R110, R213 ;  /* 0x0000006e94d57223 */ /* 0x040fe200000100d5 */
[----:B------:R-:W-:Y:S01]  /*a710*/  FMUL.FTZ R124, R147, R112 ;  /* 0x00000070937c7220 */ /* 0x000fe20000410000 */
[----:B------:R-:W-:Y:S01]  /*a720*/  FFMA.FTZ R217, R148, R126, -R217 ;  /* 0x0000007e94d97223 */ /* 0x000fe200000108d9 */
[----:B------:R-:W-:Y:S01]  /*a730*/  FADD.FTZ R120, R120, R215 ;  /* 0x000000d778787221 */ /* 0x000fe20000010000 */
[----:B------:R-:W-:Y:S01]  /*a740*/  FADD.FTZ R213, R118, R213 ;  /* 0x000000d576d57221 */ /* 0x000fe20000010000 */
[----:B------:R-:W-:Y:S01]  /*a750*/  FMUL.FTZ R118, R211, R62 ;  /* 0x0000003ed3767220 */ /* 0x000fe20000410000 */
[----:B------:R-:W-:Y:S01]  /*a760*/  FFMA.FTZ R215, R157, R122, -R124 ;  /* 0x0000007a9dd77223 */ /* 0x000fe2000001087c */
[----:B------:R-:W-:Y:S01]  /*a770*/  FMUL.FTZ R124, R141, R62 ;  /* 0x0000003e8d7c7220 */ /* 0x000fe20000410000 */
[----:B------:R-:W-:Y:S01]  /*a780*/  FADD.FTZ R120, R120, R217 ;  /* 0x000000d978787221 */ /* 0x000fe20000010000 */
[----:B------:R-:W-:Y:S01]  /*a790*/  FMUL.FTZ R126, R149, R118 ;  /* 0x00000076957e7220 */ /* 0x000fe20000410000 */
[----:B------:R-:W-:Y:S01]  /*a7a0*/  FMUL.FTZ R122, R147, R122 ;  /* 0x0000007a937a7220 */ /* 0x000fe20000410000 */
[-C--:B------:R-:W-:Y:S01]  /*a7b0*/  FMUL.FTZ R219, R149, R124.reuse ;  /* 0x0000007c95db7220 */ /* 0x080fe20000410000 */
[----:B------:R-:W-:Y:S01]  /*a7c0*/  FADD.FTZ R120, R120, R215 ;  /* 0x000000d778787221 */ /* 0x000fe20000010000 */
[----:B------:R-:W-:Y:S01]  /*a7d0*/  FFMA.FTZ R217, R155, R124, -R126 ;  /* 0x0000007c9bd97223 */ /* 0x000fe2000001087e */
[----:B------:R-:W-:Y:S01]  /*a7e0*/  FFMA.FTZ R122, R157, R112, R122 ;  /* 0x000000709d7a7223 */ /* 0x000fe2000001007a */
[----:B------:R-:W-:Y:S01]  /*a7f0*/  FFMA.FTZ R219, R155, R118, R219 ;  /* 0x000000769bdb7223 */ /* 0x000fe200000100db */
[----:B------:R-:W-:Y:S01]  /*a800*/  FMUL.FTZ R134, R192, R65 ;  /* 0x00000041c0867220 */ /* 0x000fe20000410000 */
[----:B------:R-:W-:Y:S01]  /*a810*/  FADD.FTZ R217, R120, R217 ;  /* 0x000000d978d97221 */ /* 0x000fe20000010000 */
[----:B------:R-:W-:Y:S01]  /*a820*/  FADD.FTZ R122, R213, R122 ;  /* 0x0000007ad57a7221 */ /* 0x000fe20000010000 */
[----:B------:R-:W-:Y:S01]  /*a830*/  FFMA.FTZ R120, R27, -R64, R16 ;  /* 0x800000401b787223 */ /* 0x000fe20000010010 */
[----:B------:R-:W-:Y:S01]  /*a840*/  FMUL.FTZ R16, R143, R61 ;  /* 0x0000003d8f107220 */ /* 0x000fe20000410000 */
[----:B------:R-:W-:Y:S01]  /*a850*/  FFMA.FTZ R136, R24, -R65, R173 ;  /* 0x8000004118887223 */ /* 0x000fe200000100ad */
[----:B------:R-:W-:Y:S01]  /*a860*/  FADD.FTZ R219, R122, R219 ;  /* 0x000000db7adb7221 */ /* 0x000fe20000010000 */
[----:B------:R-:W-:Y:S01]  /*a870*/  FMUL.FTZ R122, R209, R61 ;  /* 0x0000003dd17a7220 */ /* 0x000fe20000410000 */
[----:B------:R-:W-:Y:S01]  /*a880*/  FMUL.FTZ R124, R151, R16 ;  /* 0x00000010977c7220 */ /* 0x000fe20000410000 */
[----:B------:R-:W-:Y:S01]  /*a890*/  FFMA.FTZ R142, R23, R193, R128 ;  /* 0x000000c1178e7223 */ /* 0x000fe20000010080 */
        /* <DEDUP_REMOVED lines=8> */
[C---:B------:R-:W-:Y:S01]  /*a920*/  FMUL.FTZ R173, R153.reuse, R128 ;  /* 0x0000008099ad7220 */ /* 0x040fe20000410000 */
[----:B------:R-:W-:Y:S01]  /*a930*/  FADD.FTZ R111, R130, R111 ;  /* 0x0000006f826f7221 */ /* 0x000fe20000010000 */
[-C--:B------:R-:W-:Y:S01]  /*a940*/  FMUL.FTZ R193, R153, R122.reuse ;  /* 0x0000007a99c17220 */ /* 0x080fe20000410000 */
[----:B------:R-:W-:Y:S01]  /*a950*/  FADD.FTZ R124, R219, R124 ;  /* 0x0000007cdb7c7221 */ /* 0x000fe20000010000 */
[C---:B------:R-:W-:Y:S01]  /*a960*/  FFMA.FTZ R173, R120.reuse, R122, R173 ;  /* 0x0000007a78ad7223 */ /* 0x040fe200000100ad */
[----:B------:R-:W-:Y:S01]  /*a970*/  FMUL.FTZ R213, R171, R130 ;  /* 0x00000082abd57220 */ /* 0x000fe20000410000 */
[----:B------:R-:W-:Y:S01]  /*a980*/  FFMA.FTZ R193, R120, R128, -R193 ;  /* 0x0000008078c17223 */ /* 0x000fe200000108c1 */
[-C--:B------:R-:W-:Y:S01]  /*a990*/  FMUL.FTZ R128, R191, R63.reuse ;  /* 0x0000003fbf807220 */ /* 0x080fe20000410000 */
[----:B------:R-:W-:Y:S01]  /*a9a0*/  FADD.FTZ R173, R124, R173 ;  /* 0x000000ad7cad7221 */ /* 0x000fe20000010000 */
[----:B------:R-:W-:Y:S01]  /*a9b0*/  FMUL.FTZ R124, R187, R63 ;  /* 0x0000003fbb7c7220 */ /* 0x000fe20000410000 */
[----:B------:R-:W-:Y:S01]  /*a9c0*/  FFMA.FTZ R219, R136, R134, -R213 ;  /* 0x0000008688db7223 */ /* 0x000fe200000108d5 */
[----:B------:R-:W-:Y:S01]  /*a9d0*/  FADD.FTZ R126, R217, R126 ;  /* 0x0000007ed97e7221 */ /* 0x000fe20000010000 */
[----:B------:R-:W-:Y:S01]  /*a9e0*/  FMUL.FTZ R213, R11, R158 ;  /* 0x0000009e0bd57220 */ /* 0x000fe20000410000 */
[----:B------:R-:W-:Y:S01]  /*a9f0*/  FMUL.FTZ R130, R15, R124 ;  /* 0x0000007c0f827220 */ /* 0x000fe20000410000 */
[----:B------:R-:W-:Y:S01]  /*aa00*/  FMUL.FTZ R134, R179, R66 ;  /* 0x00000042b3867220 */ /* 0x000fe20000410000 */
[----:B------:R-:W-:Y:S01]  /*aa10*/  FADD.FTZ R193, R126, R193 ;  /* 0x000000c17ec17221 */ /* 0x000fe20000010000 */
[----:B------:R-:W-:Y:S01]  /*aa20*/  FFMA.FTZ R140, R10, R192, -R213 ;  /* 0x000000c00a8c7223 */ /* 0x000fe200000108d5 */
[-C--:B------:R-:W-:Y:S01]  /*aa30*/  FFMA.FTZ R130, R167, R128.reuse, -R130 ;  /* 0x00000080a7827223 */ /* 0x080fe20000010882 */
[----:B------:R-:W-:Y:S01]  /*aa40*/  FMUL.FTZ R128, R15, R128 ;  /* 0x000000800f807220 */ /* 0x000fe20000410000 */
[-C--:B------:R-:W-:Y:S01]  /*aa50*/  FFMA.FTZ R150, R25, -R66.reuse, R150 ;  /* 0x8000004219967223 */ /* 0x080fe20000010096 */
[----:B------:R-:W-:Y:S01]  /*aa60*/  FMUL.FTZ R126, R177, R66 ;  /* 0x00000042b17e7220 */ /* 0x000fe20000410000 */
[----:B------:R-:W-:Y:S01]  /*aa70*/  FMUL.FTZ R213, R163, R134 ;  /* 0x00000086a3d57220 */ /* 0x000fe20000410000 */
[----:B------:R-:W-:Y:S01]  /*aa80*/  FFMA.FTZ R128, R167, R124, R128 ;  /* 0x0000007ca7807223 */ /* 0x000fe20000010080 */
[----:B------:R-:W-:Y:S01]  /*aa90*/  FMUL.FTZ R215, R11, R192 ;  /* 0x000000c00bd77220 */ /* 0x000fe20000410000 */
[----:B------:R-:W-:Y:S01]  /*aaa0*/  FADD.FTZ R121, R142, R121 ;  /* 0x000000798e797221 */ /* 0x000fe20000010000 */
[----:B------:R-:W-:Y:S01]  /*aab0*/  FFMA.FTZ R213, R150, R126, R213 ;  /* 0x0000007e96d57223 */ /* 0x000fe200000100d5 */
[----:B------:R-:W-:Y:S01]  /*aac0*/  FADD.FTZ R128, R173, R128 ;  /* 0x00000080ad807221 */ /* 0x000fe20000010000 */
[----:B------:R-:W-:Y:S01]  /*aad0*/  FFMA.FTZ R217, R10, R158, R215 ;  /* 0x0000009e0ad97223 */ /* 0x000fe200000100d7 */
[----:B------:R-:W-:Y:S01]  /*aae0*/  FMUL.FTZ R215, R163, R126 ;  /* 0x0000007ea3d77220 */ /* 0x000fe20000410000 */
[----:B------:R-:W-:Y:S01]  /*aaf0*/  FMUL.FTZ R142, R152, R69 ;  /* 0x00000045988e7220 */ /* 0x000fe20000410000 */
[----:B------:R-:W-:Y:S01]  /*ab00*/  FADD.FTZ R128, R128, R213 ;  /* 0x000000d580807221 */ /* 0x000fe20000010000 */
[----:B------:R-:W-:Y:S01]  /*ab10*/  FADD.FTZ R130, R193, R130 ;  /* 0x00000082c1827221 */ /* 0x000fe20000010000 */
[----:B------:R-:W-:Y:S01]  /*ab20*/  FFMA.FTZ R215, R150, R134, -R215 ;  /* 0x0000008696d77223 */ /* 0x000fe200000108d7 */
[----:B------:R-:W-:Y:S01]  /*ab30*/  FMUL.FTZ R173, R11, R154 ;  /* 0x0000009a0bad7220 */ /* 0x000fe20000410000 */
[----:B------:R-:W-:Y:S01]  /*ab40*/  FADD.FTZ R221, R128, R221 ;  /* 0x000000dd80dd7221 */ /* 0x000fe20000010000 */
[----:B------:R-:W-:Y:S01]  /*ab50*/  FFMA.FTZ R205, R100, R185, R205 ;  /* 0x000000b964cd7223 */ /* 0x000fe200000100cd */
[-C--:B------:R-:W-:Y:S01]  /*ab60*/  FMUL.FTZ R128, R154, R69.reuse ;  /* 0x000000459a807220 */ /* 0x080fe20000410000 */
[----:B------:R-:W-:Y:S01]  /*ab70*/  FFMA.FTZ R185, R20, -R69, R185 ;  /* 0x8000004514b97223 */ /* 0x000fe200000100b9 */
[----:B------:R-:W-:Y:S01]  /*ab80*/  FMUL.FTZ R144, R183, R142 ;  /* 0x0000008eb7907220 */ /* 0x000fe20000410000 */
[----:B------:R-:W-:Y:S01]  /*ab90*/  FADD.FTZ R130, R130, R215 ;  /* 0x000000d782827221 */ /* 0x000fe20000010000 */
[-C--:B------:R-:W-:Y:S01]  /*aba0*/  FFMA.FTZ R134, R10, R152.reuse, -R173 ;  /* 0x000000980a867223 */ /* 0x080fe200000108ad */
[----:B------:R-:W-:Y:S01]  /*abb0*/  FMUL.FTZ R173, R11, R152 ;  /* 0x000000980bad7220 */ /* 0x000fe20000410000 */
[-C--:B------:R-:W-:Y:S01]  /*abc0*/  FFMA.FTZ R193, R185, R128.reuse, R144 ;  /* 0x00000080b9c17223 */ /* 0x080fe20000010090 */
[----:B------:R-:W-:Y:S01]  /*abd0*/  FADD.FTZ R131, R128, R131 ;  /* 0x0000008380837221 */ /* 0x000fe20000010000 */
        /* <DEDUP_REMOVED lines=18> */
[-C--:B------:R-:W-:Y:S01]  /*ad00*/  FMUL.FTZ R7, R2, R71.reuse ;  /* 0x0000004702077220 */ /* 0x080fe20000410000 */
        /* <DEDUP_REMOVED lines=27> */
[C---:B------:R-:W-:Y:S01]  /*aec0*/  FFMA.FTZ R171, R10.reuse, R169, -R6 ;  /* 0x000000a90aab7223 */ /* 0x040fe20000010806 */
[----:B------:R-:W-:Y:S01]  /*aed0*/  FMUL.FTZ R179, R11, R179 ;  /* 0x000000b30bb37220 */ /* 0x000fe20000410000 */
[----:B------:R-:W2:Y:S01]  /*aee0*/  SHFL.DOWN PT, R173, R4, 0x1, 0x1f ;  /* 0x08201f0004ad7f89 */ /* 0x000ea200000e0000 */
[----:B------:R-:W-:Y:S01]  /*aef0*/  MOV R6, R205 ;  /* 0x000000cd00067202 */ /* 0x000fe20000000f00 */
[----:B------:R-:W-:Y:S01]  /*af00*/  FFMA.FTZ R183, R183, R134, R128 ;  /* 0x00000086b7b77223 */ /* 0x000fe20000010080 */
[----:B------:R-:W-:Y:S01]  /*af10*/  MOV R5, R116 ;  /* 0x0000007400057202 */ /* 0x000fe20000000f00 */
[----:B------:R3:W4:Y:S01]  /*af20*/  SHFL.DOWN PT, R136, R116, 0x1, 0x1f ;  /* 0x08201f0074887f89 */ /* 0x00072200000e0000 */
        /* <DEDUP_REMOVED lines=17> */
[CC--:B---3--:R-:W-:Y:S01]  /*b040*/  FFMA.FTZ R116, R10.reuse, R2.reuse, -R163 ;  /* 0x000000020a747223 */ /* 0x0c8fe200000108a3 */
[----:B------:R-:W-:Y:S01]  /*b050*/  FMUL.FTZ R163, R11, R2 ;  /* 0x000000020ba37220 */ /* 0x000fe20000410000 */
[----:B--2---:R-:W-:Y:S01]  /*b060*/  @!P2 FADD.FTZ R4, R173, R4 ;  /* 0x00000004ad04a221 */ /* 0x004fe20000010000 */
[----:B------:R-:W1:Y:S01]  /*b070*/  SHFL.DOWN PT, R128, R7, 0x2, 0x1f ;  /* 0x08401f0007807f89 */ /* 0x000e6200000e0000 */
[C---:B------:R-:W-:Y:S01]  /*b080*/  FFMA.FTZ R2, R10.reuse, R187, R191 ;  /* 0x000000bb0a027223 */ /* 0x040fe200000100bf */
[----:B------:R-:W-:Y:S01]  /*b090*/  FFMA.FTZ R163, R10, R14, R163 ;  /* 0x0000000e0aa37223 */ /* 0x000fe200000100a3 */
[----:B----4-:R-:W-:Y:S01]  /*b0a0*/  @!P2 FADD.FTZ R5, R5, R136 ;  /* 0x000000880505a221 */ /* 0x010fe20000010000 */
        /* <DEDUP_REMOVED lines=94> */
.L_x_12574:
[----:B------:R-:W-:Y:S05]  /*b690*/  BSYNC.RECONVERGENT B0 ;  /* 0x0000000000007941 */ /* 0x000fea0003800200 */
.L_x_12573:
        /* <DEDUP_REMOVED lines=35> */
.L_x_12576:
[----:B------:R-:W-:Y:S05]  /*b8d0*/  BSYNC.RECONVERGENT B0 ;  /* 0x0000000000007941 */ /* 0x000fea0003800200 */
.L_x_12575:
[----:B------:R-:W-:-:S04]  /*b8e0*/  IADD3 R105, PT, PT, R105, 0x1, RZ ;  /* 0x0000000169697810 */ /* 0x000fc80007ffe0ff */
[----:B------:R-:W-:-:S13]  /*b8f0*/  ISETP.GE.AND P2, PT, R105, UR35, PT ;  /* 0x0000002369007c0c */ /* 0x000fda000bf46270 */
[----:B------:R-:W-:Y:S05]  /*b900*/  @!P2 BRA `(.L_x_12577) ;  /* 0xffffffac0068a947 */ /* 0x000fea000383ffff */
.L_x_12559:
[----:B------:R-:W2:Y:S01]  /*b910*/  LDCU UR7, c[0x0][0x388] ;  /* 0x00007100ff0777ac */ /* 0x000ea20008000800 */
[----:B01----:R-:W-:Y:S01]  /*b920*/  SHF.L.U32 R4, R52, 0x4, RZ ;  /* 0x0000000434047819 */ /* 0x003fe200000006ff */
        /* <DEDUP_REMOVED lines=14> */
[----:B------:R-:W1:Y:S01]  /*ba10*/  LDCU.64 UR28, c[0x0][0x500] ;  /* 0x0000a000ff1c77ac */ /* 0x000e620008000a00 */
[C---:B------:R-:W-:Y:S02]  /*ba20*/  LOP3.LUT R65, R19.reuse, 0x60, RZ, 0xfc, !PT ;  /* 0x0000006013417812 */ /* 0x040fe400078efcff */
[C---:B------:R-:W-:Y:S01]  /*ba30*/  LOP3.LUT R67, R19.reuse, 0x80, RZ, 0xfc, !PT ;  /* 0x0000008013437812 */ /* 0x040fe200078efcff */
[----:B--2---:R-:W-:Y:S01]  /*ba40*/  UIADD3 UR7, UPT, UPT, -UR6, UR7, URZ ;  /* 0x0000000706077290 */ /* 0x004fe2000fffe1ff */
        /* <DEDUP_REMOVED lines=12> */
[C---:B----4-:R-:W-:Y:S02]  /*bb10*/  LOP3.LUT R141, R19.reuse, 0x140, RZ, 0xfc, !PT ;  /* 0x00000140138d7812 */ /* 0x050fe400078efcff */
[C---:B------:R-:W-:Y:S02]  /*bb20*/  LOP3.LUT R143, R19.reuse, 0x160, RZ, 0xfc, !PT ;  /* 0x00000160138f7812 */ /* 0x040fe400078efcff */
[C---:B------:R-:W-:Y:S02]  /*bb30*/  LOP3.LUT R145, R19.reuse, 0x180, RZ, 0xfc, !PT ;  /* 0x0000018013917812 */ /* 0x040fe400078efcff */
[----:B------:R-:W-:Y:S01]  /*bb40*/  LOP3.LUT R147, R19, 0x1a0, RZ, 0xfc, !PT ;  /* 0x000001a013937812 */ /* 0x000fe200078efcff */
[----:B------:R-:W2:Y:S01]  /*bb50*/  @!P2 LDG.E R3, desc[UR26][R8.64] ;  /* 0x0000001a0803a981 */ /* 0x000ea2000c1e1900 */
[----:B------:R-:W-:-:S03]  /*bb60*/  ISETP.GE.AND P2, PT, R71, UR7, PT ;  /* 0x0000000747007c0c */ /* 0x000fc6000bf46270 */
[----:B------:R-:W3:Y:S01]  /*bb70*/  @!P3 LDG.E R0, desc[UR26][R8.64+0x80] ;  /* 0x0000801a0800b981 */ /* 0x000ee2000c1e1900 */
[----:B------:R-:W-:-:S03]  /*bb80*/  ISETP.GE.AND P3, PT, R105, UR7, PT ;  /* 0x0000000769007c0c */ /* 0x000fc6000bf66270 */
[----:B------:R-:W4:Y:S01]  /*bb90*/  @!P4 LDG.E R5, desc[UR26][R8.64+0x100] ;  /* 0x0001001a0805c981 */ /* 0x000f22000c1e1900 */
[----:B------:R-:W-:-:S03]  /*bba0*/  ISETP.GE.AND P4, PT, R137, UR7, PT ;  /* 0x0000000789007c0c */ /* 0x000fc6000bf86270 */
[----:B------:R-:W5:Y:S01]  /*bbb0*/  @!P5 LDG.E R2, desc[UR26][R8.64+0x180] ;  /* 0x0001801a0802d981 */ /* 0x000f62000c1e1900 */
[----:B------:R-:W-:Y:S02]  /*bbc0*/  ISETP.GE.AND P5, PT, R139, UR7, PT ;  /* 0x000000078b007c0c */ /* 0x000fe4000bfa6270 */
[----:B------:R-:W-:Y:S01]  /*bbd0*/  LOP3.LUT R149, R19, 0x1c0, RZ, 0xfc, !PT ;  /* 0x000001c013957812 */ /* 0x000fe200078efcff */
[----:B------:R-:W5:Y:S01]  /*bbe0*/  @!P6 LDG.E R7, desc[UR26][R8.64+0x200] ;  /* 0x0002001a0807e981 */ /* 0x000f62000c1e1900 */
        /* <DEDUP_REMOVED lines=12> */
[----:B------:R-:W5:Y:S04]  /*bcb0*/  @!P6 LDG.E R15, desc[UR26][R8.64+0x500] ;  /* 0x0005001a080fe981 */ /* 0x000f68000c1e1900 */
[----:B------:R-:W5:Y:S04]  /*bcc0*/  @!P0 LDG.E R12, desc[UR26][R8.64+0x580] ;  /* 0x0005801a080c8981 */ /* 0x000f68000c1e1900 */
[----:B------:R-:W5:Y:S04]  /*bcd0*/  @!P2 LDG.E R17, desc[UR26][R8.64+0x600] ;  /* 0x0006001a0811a981 */ /* 0x000f68000c1e1900 */
[----:B------:R-:W5:Y:S04]  /*bce0*/  @!P3 LDG.E R14, desc[UR26][R8.64+0x680] ;  /* 0x0006801a080eb981 */ /* 0x000f68000c1e1900 */
[----:B------:R-:W5:Y:S04]  /*bcf0*/  @!P4 LDG.E R21, desc[UR26][R8.64+0x700] ;  /* 0x0007001a0815c981 */ /* 0x000f68000c1e1900 */
[----:B------:R-:W5:Y:S04]  /*bd00*/  @!P5 LDG.E R16, desc[UR26][R8.64+0x780] ;  /* 0x0007801a0810d981 */ /* 0x000f68000c1e1900 */
        /* <DEDUP_REMOVED lines=24> */
[----:B------:R-:W-:Y:S01]  /*be90*/  LDS R0, [R34+0x10] ;  /* 0x0000100022007984 */ /* 0x000fe20000000800 */
[--C-:B---3--:R-:W-:Y:S01]  /*bea0*/  FADD.FTZ R6, R6, R55.reuse ;  /* 0x0000003706067221 */ /* 0x108fe20000010000 */
[----:B------:R-:W-:Y:S01]  /*beb0*/  FSETP.GTU.FTZ.AND P3, PT, R3, 20, PT ;  /* 0x41a000000300780b */ /* 0x000fe20003f7c000 */
[----:B----4-:R-:W-:-:S03]  /*bec0*/  FADD.FTZ R5, R2, R55 ;  /* 0x0000003702057221 */ /* 0x010fc60000010000 */
[----:B------:R-:W-:Y:S01]  /*bed0*/  FSETP.GTU.FTZ.AND P6, PT, R6, 20, PT ;  /* 0x41a000000600780b */ /* 0x000fe20003fdc000 */
[----:B------:R-:W2:Y:S01]  /*bee0*/  LDS R2, [R34+0x14] ;  /* 0x0000140022027984 */ /* 0x000ea20000000800 */
[----:B------:R-:W-:Y:S01]  /*bef0*/  FSETP.GTU.FTZ.AND P4, PT, R5, 20, PT ;  /* 0x41a000000500780b */ /* 0x000fe20003f9c000 */
[----:B-----5:R-:W-:Y:S02]  /*bf00*/  FADD.FTZ R7, R4, R55 ;  /* 0x0000003704077221 */ /* 0x020fe40000010000 */
[----:B------:R-:W3:Y:S04]  /*bf10*/  LDS R4, [R34+0x18] ;  /* 0x0000180022047984 */ /* 0x000ee80000000800 */
[----:B------:R-:W-:Y:S01]  /*bf20*/  @!P3 FMUL.FTZ R3, R3, -1.4426950216293334961 ;  /* 0xbfb8aa3b0303b820 */ /* 0x000fe20000410000 */
[----:B------:R-:W-:-:S03]  /*bf30*/  FSETP.GTU.FTZ.AND P5, PT, R7, 20, PT ;  /* 0x41a000000700780b */ /* 0x000fc60003fbc000 */
[----:B------:R-:W-:Y:S02]  /*bf40*/  @!P6 FMUL.FTZ R9, R6, -1.4426950216293334961 ;  /* 0xbfb8aa3b0609e820 */ /* 0x000fe40000410000 */
[----:B------:R-:W4:Y:S01]  /*bf50*/  LDS R6, [R34+0x1c] ;  /* 0x00001c0022067984 */ /* 0x000f220000000800 */
[----:B------:R-:W-:Y:S01]  /*bf60*/  @!P4 FMUL.FTZ R5, R5, -1.4426950216293334961 ;  /* 0xbfb8aa3b0505c820 */ /* 0x000fe20000410000 */
[----:B------:R-:W5:Y:S08]  /*bf70*/  @!P3 MUFU.EX2 R3, R3 ;  /* 0x000000030003b308 */ /* 0x000f700000000800 */
[----:B------:R-:W0:Y:S01]  /*bf80*/  @!P4 MUFU.EX2 R5, R5 ;  /* 0x000000050005c308 */ /* 0x000e220000000800 */
[----:B------:R-:W-:-:S07]  /*bf90*/  @!P5 FMUL.FTZ R7, R7, -1.4426950216293334961 ;  /* 0xbfb8aa3b0707d820 */ /* 0x000fce0000410000 */
[----:B------:R-:W1:Y:S01]  /*bfa0*/  @!P5 MUFU.EX2 R7, R7 ;  /* 0x000000070007d308 */ /* 0x000e620000000800 */
[----:B-----5:R-:W-:Y:S01]  /*bfb0*/  @!P3 FADD.FTZ R3, R3, 1 ;  /* 0x3f8000000303b421 */ /* 0x020fe20000010000 */
[----:B0-----:R-:W-:-:S06]  /*bfc0*/  @!P4 FADD.FTZ R5, R5, 1 ;  /* 0x3f8000000505c421 */ /* 0x001fcc0000010000 */
[----:B------:R-:W0:Y:S01]  /*bfd0*/  @!P6 MUFU.EX2 R9, R9 ;  /* 0x000000090009e308 */ /* 0x000e220000000800 */
[----:B--2---:R-:W-:-:S07]  /*bfe0*/  FADD.FTZ R11, R2, R55 ;  /* 0x00000037020b7221 */ /* 0x004fce0000010000 */
[----:B------:R-:W2:Y:S01]  /*bff0*/  @!P3 MUFU.RCP R3, R3 ;  /* 0x000000030003b308 */ /* 0x000ea20000001000 */
[----:B-1----:R-:W-:-:S07]  /*c000*/  @!P5 FADD.FTZ R7, R7, 1 ;  /* 0x3f8000000707d421 */ /* 0x002fce0000010000 */
[----:B------:R-:W1:Y:S01]  /*c010*/  @!P4 MUFU.RCP R12, R5 ;  /* 0x00000005000cc308 */ /* 0x000e620000001000 */
[----:B------:R-:W-:Y:S01]  /*c020*/  FSETP.GTU.FTZ.AND P2, PT, R11, 20, PT ;  /* 0x41a000000b00780b */ /* 0x000fe20003f5c000 */
[--C-:B------:R-:W-:Y:S01]  /*c030*/  FADD.FTZ R0, R0, R55.reuse ;  /* 0x0000003700007221 */ /* 0x100fe20000010000 */
[--C-:B---3--:R-:W-:Y:S01]  /*c040*/  FADD.FTZ R13, R4, R55.reuse ;  /* 0x00000037040d7221 */ /* 0x108fe20000010000 */
[----:B----4-:R-:W-:-:S04]  /*c050*/  FADD.FTZ R15, R6, R55 ;  /* 0x00000037060f7221 */ /* 0x010fc80000010000 */
[----:B------:R-:W3:Y:S01]  /*c060*/  @!P5 MUFU.RCP R14, R7 ;  /* 0x00000007000ed308 */ /* 0x000ee20000001000 */
[----:B0-----:R-:W-:Y:S01]  /*c070*/  @!P6 FADD.FTZ R9, R9, 1 ;  /* 0x3f8000000909e421 */ /* 0x001fe20000010000 */
[----:B--2---:R-:W-:Y:S01]  /*c080*/  @!P3 FMUL.FTZ R74, R74, R3 ;  /* 0x000000034a4ab220 */ /* 0x004fe20000410000 */
[----:B------:R-:W-:Y:S02]  /*c090*/  FSETP.GTU.FTZ.AND P0, PT, R0, 20, PT ;  /* 0x41a000000000780b */ /* 0x000fe40003f1c000 */
[----:B------:R-:W-:Y:S01]  /*c0a0*/  FSETP.GTU.FTZ.AND P3, PT, R13, 20, PT ;  /* 0x41a000000d00780b */ /* 0x000fe20003f7c000 */
[----:B-1----:R-:W-:Y:S01]  /*c0b0*/  @!P4 FMUL.FTZ R93, R93, R12 ;  /* 0x0000000c5d5dc220 */ /* 0x002fe20000410000 */
[----:B------:R-:W-:Y:S01]  /*c0c0*/  FSETP.GTU.FTZ.AND P4, PT, R15, 20, PT ;  /* 0x41a000000f00780b */ /* 0x000fe20003f9c000 */
[----:B------:R-:W0:Y:S01]  /*c0d0*/  @!P6 MUFU.RCP R16, R9 ;  /* 0x000000090010e308 */ /* 0x000e220000001000 */
[----:B------:R-:W-:Y:S01]  /*c0e0*/  @!P2 FMUL.FTZ R3, R11, -1.4426950216293334961 ;  /* 0xbfb8aa3b0b03a820 */ /* 0x000fe20000410000 */
[----:B------:R-:W-:Y:S01]  /*c0f0*/  FADD.FTZ R11, R8, R55 ;  /* 0x00000037080b7221 */ /* 0x000fe20000010000 */
[----:B---3--:R-:W-:-:S04]  /*c100*/  @!P5 FMUL.FTZ R91, R91, R14 ;  /* 0x0000000e5b5bd220 */ /* 0x008fc80000410000 */
[----:B------:R-:W-:Y:S01]  /*c110*/  FSETP.GTU.FTZ.AND P5, PT, R11, 20, PT ;  /* 0x41a000000b00780b */ /* 0x000fe20003fbc000 */
[----:B------:R-:W-:Y:S02]  /*c120*/  @!P0 FMUL.FTZ R0, R0, -1.4426950216293334961 ;  /* 0xbfb8aa3b00008820 */ /* 0x000fe40000410000 */
[----:B------:R-:W-:Y:S01]  /*c130*/  @!P3 FMUL.FTZ R5, R13, -1.4426950216293334961 ;  /* 0xbfb8aa3b0d05b820 */ /* 0x000fe20000410000 */
[----:B------:R-:W1:Y:S01]  /*c140*/  @!P2 MUFU.EX2 R4, R3 ;  /* 0x000000030004a308 */ /* 0x000e620000000800 */
[----:B------:R-:W-:Y:S01]  /*c150*/  FADD.FTZ R12, R10, R55 ;  /* 0x000000370a0c7221 */ /* 0x000fe20000010000 */
[----:B------:R-:W-:-:S06]  /*c160*/  @!P4 FMUL.FTZ R7, R15, -1.4426950216293334961 ;  /* 0xbfb8aa3b0f07c820 */ /* 0x000fcc0000410000 */
[----:B------:R2:W3:Y:S01]  /*c170*/  @!P0 MUFU.EX2 R2, R0 ;  /* 0x0000000000028308 */ /* 0x0004e20000000800 */
[----:B0-----:R-:W-:Y:S01]  /*c180*/  @!P6 FMUL.FTZ R89, R89, R16 ;  /* 0x000000105959e220 */ /* 0x001fe20000410000 */
[----:B------:R-:W-:-:S06]  /*c190*/  FSETP.GTU.FTZ.AND P6, PT, R12, 20, PT ;  /* 0x41a000000c00780b */ /* 0x000fcc0003fdc000 */
[----:B------:R1:W0:Y:S01]  /*c1a0*/  @!P3 MUFU.EX2 R6, R5 ;  /* 0x000000050006b308 */ /* 0x0002220000000800 */
[----:B------:R-:W-:Y:S01]  /*c1b0*/  @!P5 FMUL.FTZ R9, R11, -1.4426950216293334961 ;  /* 0xbfb8aa3b0b09d820 */ /* 0x000fe20000410000 */
[----:B--2---:R-:W2:Y:S06]  /*c1c0*/  LDS R0, [R34+0x28] ;  /* 0x0000280022007984 */ /* 0x004eac0000000800 */
[----:B------:R0:W4:Y:S01]  /*c1d0*/  @!P4 MUFU.EX2 R8, R7 ;  /* 0x000000070008c308 */ /* 0x0001220000000800 */
[----:B-1----:R-:W-:Y:S01]  /*c1e0*/  @!P2 FADD.FTZ R5, R4, 1 ;  /* 0x3f8000000405a421 */ /* 0x002fe20000010000 */
[----:B------:R-:W-:Y:S01]  /*c1f0*/  @!P6 FMUL.FTZ R11, R12, -1.4426950216293334961 ;  /* 0xbfb8aa3b0c0be820 */ /* 0x000fe20000410000 */
[----:B---3--:R-:W-:Y:S01]  /*c200*/  @!P0 FADD.FTZ R3, R2, 1 ;  /* 0x3f80000002038421 */ /* 0x008fe20000010000 */
[----:B------:R-:W1:Y:S04]  /*c210*/  LDS R4, [R34+0x30] ;  /* 0x0000300022047984 */ /* 0x000e680000000800 */
[----:B------:R4:W3:Y:S01]  /*c220*/  @!P5 MUFU.EX2 R10, R9 ;  /* 0x00000009000ad308 */ /* 0x0008e20000000800 */
[----:B0-----:R-:W-:Y:S01]  /*c230*/  @!P3 FADD.FTZ R7, R6, 1 ;  /* 0x3f8000000607b421 */ /* 0x001fe20000010000 */
[----:B------:R-:W0:Y:S04]  /*c240*/  LDS R2, [R34+0x2c] ;  /* 0x00002c0022027984 */ /* 0x000e280000000800 */
[----:B------:R-:W5:Y:S01]  /*c250*/  LDS R6, [R34+0x34] ;  /* 0x0000340022067984 */ /* 0x000f620000000800 */
[----:B----4-:R-:W-:Y:S01]  /*c260*/  @!P4 FADD.FTZ R9, R8, 1 ;  /* 0x3f8000000809c421 */ /* 0x010fe20000010000 */
[----:B------:R3:W4:Y:S02]  /*c270*/  @!P6 MUFU.EX2 R12, R11 ;  /* 0x0000000b000ce308 */ /* 0x0007240000000800 */
[----:B------:R-:W5:Y:S01]  /*c280*/  LDS R8, [R34+0x38] ;  /* 0x0000380022087984 */ /* 0x000f620000000800 */
[----:B---3--:R-:W-:-:S03]  /*c290*/  @!P5 FADD.FTZ R11, R10, 1 ;  /* 0x3f8000000a0bd421 */ /* 0x008fc60000010000 */
[----:B------:R-:W3:Y:S01]  /*c2a0*/  LDS R10, [R34+0x3c] ;  /* 0x00003c00220a7984 */ /* 0x000ee20000000800 */
[----:B------:R-:W-:Y:S01]  /*c2b0*/  BAR.SYNC.DEFER_BLOCKING 0x0 ;  /* 0x0000000000007b1d */ /* 0x000fe20000010000 */
[----:B----4-:R-:W-:-:S05]  /*c2c0*/  @!P6 FADD.FTZ R12, R12, 1 ;  /* 0x3f8000000c0ce421 */ /* 0x010fca0000010000 */
[----:B------:R-:W4:Y:S08]  /*c2d0*/  @!P0 MUFU.RCP R14, R3 ;  /* 0x00000003000e8308 */ /* 0x000f300000001000 */
[----:B------:R-:W3:Y:S08]  /*c2e0*/  @!P6 MUFU.RCP R12, R12 ;  /* 0x0000000c000ce308 */ /* 0x000ef00000001000 */
[----:B------:R-:W3:Y:S01]  /*c2f0*/  @!P2 MUFU.RCP R16, R5 ;  /* 0x000000050010a308 */ /* 0x000ee20000001000 */
[----:B----4-:R-:W-:-:S07]  /*c300*/  @!P0 FMUL.FTZ R117, R117, R14 ;  /* 0x0000000e75758220 */ /* 0x010fce0000410000 */
[----:B------:R-:W4:Y:S01]  /*c310*/  @!P5 MUFU.RCP R22, R11 ;  /* 0x0000000b0016d308 */ /* 0x000f220000001000 */
[----:B--2---:R-:W-:Y:S01]  /*c320*/  FADD.FTZ R0, R0, R55 ;  /* 0x0000003700007221 */ /* 0x004fe20000010000 */
[----:B------:R-:W-:-:S06]  /*c330*/  MOV R14, UR7 ;  /* 0x00000007000e7c02 */ /* 0x000fcc0008000f00 */
[----:B------:R-:W2:Y:S01]  /*c340*/  @!P4 MUFU.RCP R20, R9 ;  /* 0x000000090014c308 */ /* 0x000ea20000001000 */
[----:B------:R-:W-:Y:S01]  /*c350*/  STS [R34], R95 ;  /* 0x0000005f22007388 */ /* 0x000fe20000000800 */
[----:B-1----:R-:W-:-:S03]  /*c360*/  FADD.FTZ R4, R4, R55 ;  /* 0x0000003704047221 */ /* 0x002fc60000010000 */
[----:B------:R-:W-:Y:S01]  /*c370*/  STS [R34+0x4], R97 ;  /* 0x0000046122007388 */ /* 0x000fe20000000800 */
[----:B------:R-:W-:Y:S02]  /*c380*/  FSETP.GTU.FTZ.AND P0, PT, R0, 20, PT ;  /* 0x41a000000000780b */ /* 0x000fe40003f1c000 */
[----:B------:R1:W2:Y:S01]  /*c390*/  @!P3 MUFU.RCP R18, R7 ;  /* 0x000000070012b308 */ /* 0x0002a20000001000 */
[----:B------:R-:W-:Y:S01]  /*c3a0*/  STS [R34+0x8], R115 ;  /* 0x0000087322007388 */ /* 0x000fe20000000800 */
[----:B0-----:R-:W-:-:S03]  /*c3b0*/  FADD.FTZ R2, R2, R55 ;  /* 0x0000003702027221 */ /* 0x001fc60000010000 */
[----:B------:R-:W-:Y:S01]  /*c3c0*/  STS [R34+0xc], R87 ;  /* 0x00000c5722007388 */ /* 0x000fe20000000800 */
[----:B-----5:R-:W-:-:S03]  /*c3d0*/  FADD.FTZ R6, R6, R55 ;  /* 0x0000003706067221 */ /* 0x020fc60000010000 */
        /* <DEDUP_REMOVED lines=13> */
[----:B-1----:R-:W-:Y:S01]  /*c4b0*/  LDS R7, [R50] ;  /* 0x0000000032077984 */ /* 0x002fe20000000800 */
        /* <DEDUP_REMOVED lines=16> */
[----:B---3--:R-:W-:-:S03]  /*c5c0*/  @!P6 FMUL.FTZ R135, R135, R12 ;  /* 0x0000000c8787e220 */ /* 0x008fc60000410000 */
[----:B------:R-:W-:Y:S01]  /*c5d0*/  @!P1 STS [UR24+0x840], R14 ;  /* 0x0008400eff009988 */ /* 0x000fe20008000818 */
[----:B------:R-:W-:Y:S01]  /*c5e0*/  @!P2 FMUL.FTZ R123, R123, R16 ;  /* 0x000000107b7ba220 */ /* 0x000fe20000410000 */
[----:B------:R-:W-:Y:S01]  /*c5f0*/  BAR.SYNC.DEFER_BLOCKING 0x0 ;  /* 0x0000000000007b1d */ /* 0x000fe20000010000 */
[----:B----4-:R-:W-:Y:S01]  /*c600*/  @!P5 FMUL.FTZ R99, R99, R22 ;  /* 0x000000166363d220 */ /* 0x010fe20000410000 */
[----:B------:R-:W-:Y:S01]  /*c610*/  FSETP.GTU.FTZ.AND P6, PT, R4, 20, PT ;  /* 0x41a000000400780b */ /* 0x000fe20003fdc000 */
[----:B--2---:R-:W-:Y:S01]  /*c620*/  @!P4 FMUL.FTZ R129, R129, R20 ;  /* 0x000000148181c220 */ /* 0x004fe20000410000 */
[----:B------:R-:W-:Y:S02]  /*c630*/  FSETP.GTU.FTZ.AND P2, PT, R2, 20, PT ;  /* 0x41a000000200780b */ /* 0x000fe40003f5c000 */
[----:B------:R-:W-:Y:S02]  /*c640*/  FSETP.GTU.FTZ.AND P5, PT, R6, 20, PT ;  /* 0x41a000000600780b */ /* 0x000fe40003fbc000 */
[----:B------:R-:W-:Y:S01]  /*c650*/  FSETP.GTU.FTZ.AND P4, PT, R8, 20, PT ;  /* 0x41a000000800780b */ /* 0x000fe20003f9c000 */
[----:B------:R-:W-:Y:S01]  /*c660*/  @!P0 FMUL.FTZ R0, R0, -1.4426950216293334961 ;  /* 0xbfb8aa3b00008820 */ /* 0x000fe20000410000 */
[----:B------:R-:W-:Y:S01]  /*c670*/  FADD.FTZ R10, R10, R55 ;  /* 0x000000370a0a7221 */ /* 0x000fe20000010000 */
[----:B------:R-:W-:-:S04]  /*c680*/  @!P3 FMUL.FTZ R101, R101, R18 ;  /* 0x000000126565b220 */ /* 0x000fc80000410000 */
[----:B------:R-:W-:Y:S01]  /*c690*/  @!P6 FMUL.FTZ R3, R4, -1.4426950216293334961 ;  /* 0xbfb8aa3b0403e820 */ /* 0x000fe20000410000 */
[----:B------:R-:W0:Y:S01]  /*c6a0*/  @!P0 MUFU.EX2 R0, R0 ;  /* 0x0000000000008308 */ /* 0x000e220000000800 */
[----:B------:R-:W-:Y:S01]  /*c6b0*/  @!P2 FMUL.FTZ R2, R2, -1.4426950216293334961 ;  /* 0xbfb8aa3b0202a820 */ /* 0x000fe20000410000 */
[----:B------:R-:W-:Y:S01]  /*c6c0*/  FSETP.GTU.FTZ.AND P3, PT, R10, 20, PT ;  /* 0x41a000000a00780b */ /* 0x000fe20003f7c000 */
[----:B------:R-:W-:Y:S02]  /*c6d0*/  @!P5 FMUL.FTZ R4, R6, -1.4426950216293334961 ;  /* 0xbfb8aa3b0604d820 */ /* 0x000fe40000410000 */
[----:B------:R-:W-:-:S03]  /*c6e0*/  @!P4 FMUL.FTZ R5, R8, -1.4426950216293334961 ;  /* 0xbfb8aa3b0805c820 */ /* 0x000fc60000410000 */
[----:B------:R-:W1:Y:S01]  /*c6f0*/  @!P2 MUFU.EX2 R2, R2 ;  /* 0x000000020002a308 */ /* 0x000e620000000800 */
[----:B------:R-:W2:Y:S07]  /*c700*/  LDS R8, [UR24+0x840] ;  /* 0x00084018ff087984 */ /* 0x000eae0008000800 */
[----:B------:R-:W3:Y:S01]  /*c710*/  @!P5 MUFU.EX2 R4, R4 ;  /* 0x000000040004d308 */ /* 0x000ee20000000800 */
[----:B------:R-:W-:-:S07]  /*c720*/  @!P3 FMUL.FTZ R6, R10, -1.4426950216293334961 ;  /* 0xbfb8aa3b0a06b820 */ /* 0x000fce0000410000 */
[----:B------:R-:W4:Y:S01]  /*c730*/  @!P4 MUFU.EX2 R5, R5 ;  /* 0x000000050005c308 */ /* 0x000f220000000800 */
[----:B0-----:R-:W-:-:S07]  /*c740*/  @!P0 FADD.FTZ R0, R0, 1 ;  /* 0x3f80000000008421 */ /* 0x001fce0000010000 */
[----:B------:R-:W0:Y:S01]  /*c750*/  @!P6 MUFU.EX2 R3, R3 ;  /* 0x000000030003e308 */ /* 0x000e220000000800 */
[----:B-1----:R-:W-:Y:S01]  /*c760*/  @!P2 FADD.FTZ R2, R2, 1 ;  /* 0x3f8000000202a421 */ /* 0x002fe20000010000 */
[----:B---3--:R-:W-:-:S06]  /*c770*/  @!P5 FADD.FTZ R4, R4, 1 ;  /* 0x3f8000000404d421 */ /* 0x008fcc0000010000 */
[----:B------:R-:W1:Y:S01]  /*c780*/  @!P3 MUFU.EX2 R6, R6 ;  /* 0x000000060006b308 */ /* 0x000e620000000800 */
[----:B----4-:R-:W-:Y:S01]  /*c790*/  @!P4 FADD.FTZ R5, R5, 1 ;  /* 0x3f8000000505c421 */ /* 0x010fe20000010000 */
[----:B------:R-:W-:Y:S02]  /*c7a0*/  UMOV UR7, URZ ;  /* 0x000000ff00077c82 */ /* 0x000fe40008000000 */
[----:B------:R-:W-:-:S04]  /*c7b0*/  UIMAD.WIDE.U32 UR8, UR25, UR10, UR6 ;  /* 0x0000000a190872a5 */ /* 0x000fc8000f8e0006 */
[----:B------:R-:W3:Y:S01]  /*c7c0*/  @!P0 MUFU.RCP R0, R0 ;  /* 0x0000000000008308 */ /* 0x000ee20000001000 */
[----:B0-----:R-:W-:Y:S01]  /*c7d0*/  @!P6 FADD.FTZ R3, R3, 1 ;  /* 0x3f8000000303e421 */ /* 0x001fe20000010000 */
[----:B------:R-:W-:Y:S01]  /*c7e0*/  UIMAD UR9, UR25, UR11, UR9 ;  /* 0x0000000b190972a4 */ /* 0x000fe2000f8e0209 */
[----:B------:R-:W0:Y:S05]  /*c7f0*/  LDCU.64 UR10, c[0x0][0x550] ;  /* 0x0000aa00ff0a77ac */ /* 0x000e2a0008000a00 */
[----:B------:R-:W4:Y:S01]  /*c800*/  @!P2 MUFU.RCP R2, R2 ;  /* 0x000000020002a308 */ /* 0x000f220000001000 */
[----:B------:R-:W-:-:S07]  /*c810*/  UIMAD.WIDE.U32 UR8, UR12, UR28, UR8 ;  /* 0x0000001c0c0872a5 */ /* 0x000fce000f8e0008 */
[----:B------:R-:W5:Y:S08]  /*c820*/  @!P5 MUFU.RCP R4, R4 ;  /* 0x000000040004d308 */ /* 0x000f700000001000 */
[----:B------:R-:W2:Y:S01]  /*c830*/  @!P4 MUFU.RCP R12, R5 ;  /* 0x00000005000cc308 */ /* 0x000ea20000001000 */
[----:B-1----:R-:W-:-:S07]  /*c840*/  @!P3 FADD.FTZ R6, R6, 1 ;  /* 0x3f8000000606b421 */ /* 0x002fce0000010000 */
[----:B------:R1:W0:Y:S01]  /*c850*/  @!P6 MUFU.RCP R10, R3 ;  /* 0x00000003000ae308 */ /* 0x0002220000001000 */
[----:B------:R-:W-:Y:S01]  /*c860*/  UIMAD UR9, UR12, UR29, UR9 ;  /* 0x0000001d0c0972a4 */ /* 0x000fe2000f8e0209 */
[----:B---3--:R-:W-:Y:S01]  /*c870*/  @!P0 FMUL.FTZ R121, R121, R0 ;  /* 0x0000000079798220 */ /* 0x008fe20000410000 */
[----:B------:R-:W-:Y:S01]  /*c880*/  IADD3 R0, P0, PT, R19, UR8, RZ ;  /* 0x0000000813007c10 */ /* 0x000fe2000ff1e0ff */
[----:B----4-:R-:W-:Y:S01]  /*c890*/  @!P2 FMUL.FTZ R103, R103, R2 ;  /* 0x000000026767a220 */ /* 0x010fe20000410000 */
[----:B-----5:R-:W-:-:S03]  /*c8a0*/  @!P5 FMUL.FTZ R113, R113, R4 ;  /* 0x000000047171d220 */ /* 0x020fc60000410000 */
[----:B------:R-:W3:Y:S01]  /*c8b0*/  @!P3 MUFU.RCP R6, R6 ;  /* 0x000000060006b308 */ /* 0x000ee20000001000 */
[----:B--2---:R-:W-:Y:S01]  /*c8c0*/  @!P4 FMUL.FTZ R83, R83, R12 ;  /* 0x0000000c5353c220 */ /* 0x004fe20000410000 */
[----:B-1----:R-:W-:Y:S02]  /*c8d0*/  IADD3.X R3, PT, PT, RZ, UR9, RZ, P0, !PT ;  /* 0x00000009ff037c10 */ /* 0x002fe400087fe4ff */
[-C--:B------:R-:W-:Y:S01]  /*c8e0*/  ISETP.GE.AND P0, PT, R19, R8.reuse, PT ;  /* 0x000000081300720c */ /* 0x080fe20003f06270 */
[----:B------:R-:W1:Y:S01]  /*c8f0*/  LDCU.64 UR8, c[0x0][0x518] ;  /* 0x0000a300ff0877ac */ /* 0x000e620008000a00 */
[-C--:B------:R-:W-:Y:S02]  /*c900*/  ISETP.GE.AND P2, PT, R61, R8.reuse, PT ;  /* 0x000000083d00720c */ /* 0x080fe40003f46270 */
[-C--:B------:R-:W-:Y:S02]  /*c910*/  ISETP.GE.AND P4, PT, R63, R8.reuse, PT ;  /* 0x000000083f00720c */ /* 0x080fe40003f86270 */
[----:B------:R-:W-:Y:S01]  /*c920*/  ISETP.GE.AND P5, PT, R65, R8, PT ;  /* 0x000000084100720c */ /* 0x000fe20003fa6270 */
[----:B0-----:R-:W-:Y:S01]  /*c930*/  @!P6 FMUL.FTZ R79, R79, R10 ;  /* 0x0000000a4f4fe220 */ /* 0x001fe20000410000 */
[----:B------:R-:W-:-:S04]  /*c940*/  LEA R2, P6, R0, UR10, 0x2 ;  /* 0x0000000a00027c11 */ /* 0x000fc8000f8c10ff */
[----:B------:R-:W-:Y:S01]  /*c950*/  LEA.HI.X R3, R0, UR11, R3, 0x2, P6 ;  /* 0x0000000b00037c11 */ /* 0x000fe2000b0f1403 */
[----:B---3--:R-:W-:Y:S01]  /*c960*/  @!P3 FMUL.FTZ R85, R85, R6 ;  /* 0x000000065555b220 */ /* 0x008fe20000410000 */
        /* <DEDUP_REMOVED lines=68> */
[----:B------:R-:W3:Y:S03]  /*cdb0*/  LDCU.64 UR8, c[0x0][0x560] ;  /* 0x0000ac00ff0877ac */ /* 0x000ee60008000a00 */
[----:B0-----:R-:W-:Y:S01]  /*cdc0*/  UIMAD.WIDE.U32 UR6, UR12, UR10, UR6 ;  /* 0x0000000a0c0672a5 */ /* 0x001fe2000f8e0006 */
[----:B--2---:R-:W-:-:S03]  /*cdd0*/  FADD.FTZ R74, R74, R53 ;  /* 0x000000354a4a7221 */ /* 0x004fc60000010000 */
[----:B------:R-:W-:Y:S02]  /*cde0*/  UIMAD UR7, UR12, UR11, UR7 ;  /* 0x0000000b0c0772a4 */ /* 0x000fe4000f8e0207 */
[----:B------:R-:W-:Y:S01]  /*cdf0*/  IADD3 R3, P0, PT, R19, UR6, RZ ;  /* 0x0000000613037c10 */ /* 0x000fe2000ff1e0ff */
[----:B------:R-:W-:-:S03]  /*ce00*/  FADD.FTZ R74, R74, R93 ;  /* 0x0000005d4a4a7221 */ /* 0x000fc60000010000 */
[----:B------:R-:W-:Y:S02]  /*ce10*/  IADD3.X R4, PT, PT, RZ, UR7, RZ, P0, !PT ;  /* 0x00000007ff047c10 */ /* 0x000fe400087fe4ff */
[----:B---3--:R-:W-:Y:S01]  /*ce20*/  LEA R2, P3, R3, UR8, 0x2 ;  /* 0x0000000803027c11 */ /* 0x008fe2000f8610ff */
[----:B------:R-:W-:-:S03]  /*ce30*/  FADD.FTZ R74, R74, R91 ;  /* 0x0000005b4a4a7221 */ /* 0x000fc60000010000 */
[----:B------:R-:W-:Y:S01]  /*ce40*/  LEA.HI.X R3, R3, UR9, R4, 0x2, P3 ;  /* 0x0000000903037c11 */ /* 0x000fe200098f1404 */
[----:B------:R-:W-:Y:S01]  /*ce50*/  FADD.FTZ R74, R74, R89 ;  /* 0x000000594a4a7221 */ /* 0x000fe20000010000 */
        /* <DEDUP_REMOVED lines=54> */
.L_x_12525:
        /* <DEDUP_REMOVED lines=33> */
.L_x_12580:
[----:B------:R-:W-:Y:S05]  /*d3d0*/  BSYNC.RECONVERGENT B0 ;  /* 0x0000000000007941 */ /* 0x000fea0003800200 */
.L_x_12579:
        /* <DEDUP_REMOVED lines=31> */
.L_x_12582:
[----:B------:R-:W-:Y:S05]  /*d5d0*/  BSYNC.RECONVERGENT B0 ;  /* 0x0000000000007941 */ /* 0x000fea0003800200 */
.L_x_12581:
[----:B------:R-:W-:Y:S05]  /*d5e0*/  @P0 EXIT ;  /* 0x000000000000094d */ /* 0x000fea0003800000 */
[----:B------:R-:W3:Y:S01]  /*d5f0*/  S2UR UR22, SR_CgaCtaId ;  /* 0x00000000001679c3 */ /* 0x000ee20000008800 */
[----:B------:R-:W4:Y:S01]  /*d600*/  LDCU.64 UR10, c[0x0][0x4e8] ;  /* 0x00009d00ff0a77ac */ /* 0x000f220008000a00 */
[----:B------:R-:W-:Y:S01]  /*d610*/  BSSY.RECONVERGENT B0, `(.L_x_12583) ;  /* 0x0000054000007945 */ /* 0x000fe20003800200 */
[----:B------:R-:W0:Y:S01]  /*d620*/  LDCU.64 UR18, c[0x0][0x4c8] ;  /* 0x00009900ff1277ac */ /* 0x000e220008000a00 */
[----:B------:R-:W1:Y:S01]  /*d630*/  LDCU.64 UR20, c[0x0][0x4a8] ;  /* 0x00009500ff1477ac */ /* 0x000e620008000a00 */
[----:B------:R-:W-:Y:S01]  /*d640*/  UMOV UR17, 0x400 ;  /* 0x0000040000117882 */ /* 0x000fe20000000000 */
[----:B------:R-:W1:Y:S01]  /*d650*/  LDCU UR23, c[0x0][0x360] ;  /* 0x00006c00ff1777ac */ /* 0x000e620008000800 */
[----:B------:R-:W1:Y:S01]  /*d660*/  LDCU.64 UR40, c[0x0][0x3e0] ;  /* 0x00007c00ff2877ac */ /* 0x000e620008000a00 */
[----:B----4-:R-:W-:Y:S02]  /*d670*/  UIMAD.WIDE.U32 UR4, UR12, UR10, URZ ;  /* 0x0000000a0c0472a5 */ /* 0x010fe4000f8e00ff */
[----:B0-----:R-:W-:-:S02]  /*d680*/  UIMAD.WIDE.U32 UR6, UR12, UR18, URZ ;  /* 0x000000120c0672a5 */ /* 0x001fc4000f8e00ff */
[----:B------:R-:W-:Y:S02]  /*d690*/  UIMAD UR11, UR12, UR11, UR5 ;  /* 0x0000000b0c0b72a4 */ /* 0x000fe4000f8e0205 */
[----:B-1----:R-:W-:Y:S02]  /*d6a0*/  UIMAD.WIDE.U32 UR8, UR12, UR20, URZ ;  /* 0x000000140c0872a5 */ /* 0x002fe4000f8e00ff */
[----:B------:R-:W-:Y:S01]  /*d6b0*/  UIMAD UR10, UR12, UR19, UR7 ;  /* 0x000000130c0a72a4 */ /* 0x000fe2000f8e0207 */
[----:B------:R-:W0:Y:S01]  /*d6c0*/  LDCU.64 UR42, c[0x0][0x3c0] ;  /* 0x00007800ff2a77ac */ /* 0x000e220008000a00 */
[----:B------:R-:W1:Y:S01]  /*d6d0*/  LDCU.64 UR24, c[0x0][0x4b0] ;  /* 0x00009600ff1877ac */ /* 0x000e620008000a00 */
[----:B------:R-:W4:Y:S01]  /*d6e0*/  LDCU.64 UR32, c[0x0][0x4d0] ;  /* 0x00009a00ff2077ac */ /* 0x000f220008000a00 */
[----:B------:R-:W0:Y:S01]  /*d6f0*/  LDCU.64 UR34, c[0x0][0x4f0] ;  /* 0x00009e00ff2277ac */ /* 0x000e220008000a00 */
[----:B------:R-:W0:Y:S01]  /*d700*/  LDCU.64 UR36, c[0x0][0x540] ;  /* 0x0000a800ff2477ac */ /* 0x000e220008000a00 */
[----:B------:R-:W0:Y:S01]  /*d710*/  LDCU.128 UR28, c[0x0][0x530] ;  /* 0x0000a600ff1c77ac */ /* 0x000e220008000c00 */
[----:B------:R-:W-:-:S02]  /*d720*/  UIMAD UR12, UR12, UR21, UR9 ;  /* 0x000000150c0c72a4 */ /* 0x000fc4000f8e0209 */
[----:B---3--:R-:W-:-:S12]  /*d730*/  ULEA UR17, UR22, UR17, 0x18 ;  /* 0x0000001116117291 */ /* 0x008fd8000f8ec0ff */
.L_x_12584:
        /* <DEDUP_REMOVED lines=66> */
.L_x_12583:
[----:B------:R-:W-:Y:S05]  /*db60*/  EXIT ;  /* 0x000000000000794d */ /* 0x000fea0003800000 */
.L_x_12585:
        /* <DEDUP_REMOVED lines=9> */
.L_x_18723:


//--------------------- .text._Z25selective_scan_bwd_kernelI32Selective_Scan_bwd_kernel_traitsILi32ELi16ELb0ELb0ELb1ELb0ELb0EfN3c107complexIfEEEEv12SSMParamsBwd --------------------------
	.section	.text._Z25selective_scan_bwd_kernelI32Selective_Scan_bwd_kernel_traitsILi32ELi16ELb0ELb0ELb1ELb0ELb0EfN3c107complexIfEEEEv12SSMParamsBwd,"ax",@progbits
	.align	128
        .global         _Z25selective_scan_bwd_kernelI32Selective_Scan_bwd_kernel_traitsILi32ELi16ELb0ELb0ELb1ELb0ELb0EfN3c107complexIfEEEEv12SSMParamsBwd
        .type           _Z25selective_scan_bwd_kernelI32Selective_Scan_bwd_kernel_traitsILi32ELi16ELb0ELb0ELb1ELb0ELb0EfN3c107complexIfEEEEv12SSMParamsBwd,@function
        .size           _Z25selective_scan_bwd_kernelI32Selective_Scan_bwd_kernel_traitsILi32ELi16ELb0ELb0ELb1ELb0ELb0EfN3c107complexIfEEEEv12SSMParamsBwd,(.L_x_18724 - _Z25selective_scan_bwd_kernelI32Selective_Scan_bwd_kernel_traitsILi32ELi16ELb0ELb0ELb1ELb0ELb0EfN3c107complexIfEEEEv12SSMParamsBwd)
        .other          _Z25selective_scan_bwd_kernelI32Selective_Scan_bwd_kernel_traitsILi32ELi16ELb0ELb0ELb1ELb0ELb0EfN3c107complexIfEEEEv12SSMParamsBwd,@"STO_CUDA_ENTRY STV_DEFAULT"
_Z25selective_scan_bwd_kernelI32Selective_Scan_bwd_kernel_traitsILi32ELi16ELb0ELb0ELb1ELb0ELb0EfN3c107complexIfEEEEv12SSMParamsBwd:
.text._Z25selective_scan_bwd_kernelI32Selective_Scan_bwd_kernel_traitsILi32ELi16ELb0ELb0ELb1ELb0ELb0EfN3c107complexIfEEEEv12SSMParamsBwd:
        /* <DEDUP_REMOVED lines=32> */
[----:B------:R-:W-:-:S02]  /*0200*/  CS2R R8, SRZ ;  /* 0x0000000000087805 */ /* 0x000fc4000001ff00 */
[----:B------:R-:W-:Y:S01]  /*0210*/  IABS R0, R0 ;  /* 0x0000000000007213 */ /* 0x000fe20000000000 */
[----:B------:R-:W2:Y:S03]  /*0220*/  LDCU.64 UR34, c[0x0][0x528] ;  /* 0x0000a500ff2277ac */ /* 0x000ea60008000a00 */
        /* <DEDUP_REMOVED lines=28> */
[----:B0-----:R-:W-:Y:S01]  /*03f0*/  R2UR UR5, R2 ;  /* 0x00000000020572ca */ /* 0x001fe200000e0000 */
[----:B-1----:R-:W-:Y:S02]  /*0400*/  USHF.R.U64 UR10, UR20, 0x1, UR21 ;  /* 0x00000001140a7899 */ /* 0x002fe40008001215 */
[----:B------:R-:W-:-:S10]  /*0410*/  UIMAD UR13, UR6, UR11, UR13 ;  /* 0x0000000b060d72a4 */ /* 0x000fd4000f8e020d */
[----:B------:R-:W-:-:S04]  /*0420*/  UIADD3 UR18, UPT, UPT, URZ, -UR5, URZ ;  /* 0x80000005ff127290 */ /* 0x000fc8000fffe0ff */
[----:B------:R-:W-:-:S04]  /*0430*/  UIMAD UR18, UR18, UR29, URZ ;  /* 0x0000001d121272a4 */ /* 0x000fc8000f8e02ff */
[----:B------:R-:W-:Y:S02]  /*0440*/  UIMAD.WIDE.U32 UR4, UR5, UR18, UR4 ;  /* 0x00000012050472a5 */ /* 0x000fe4000f8e0004 */
[----:B------:R-:W-:Y:S02]  /*0450*/  ULEA UR18, UP3, UR19, UR14, 0x2 ;  /* 0x0000000e13127291 */ /* 0x000fe4000f8610ff */
[----:B------:R-:W-:Y:S02]  /*0460*/  UIMAD.WIDE.U32 UR4, UR5, UR27, URZ ;  /* 0x0000001b050472a5 */ /* 0x000fe4000f8e00ff */
[----:B------:R-:W-:Y:S02]  /*0470*/  ULEA.HI.X UR19, UR19, UR15, UR7, 0x2, UP3 ;  /* 0x0000000f13137291 */ /* 0x000fe400098f1407 */
[----:B------:R-:W-:-:S03]  /*0480*/  USHF.R.U32.HI UR14, URZ, 0x1, UR21 ;  /* 0x00000001ff0e7899 */ /* 0x000fc60008011615 */
        /* <DEDUP_REMOVED lines=16> */
[----:B------:R-:W-:Y:S02]  /*0590*/  UIMAD UR14, UR14, UR6, URZ ;  /* 0x000000060e0e72a4 */ /* 0x000fe4000f8e02ff */
[----:B------:R-:W-:Y:S01]  /*05a0*/  UIADD3.X UR21, UPT, UPT, UR25, UR21, URZ, UP3, !UPT ;  /* 0x0000001519157290 */ /* 0x000fe20009ffe4ff */
[----:B------:R-:W3:Y:S02]  /*05b0*/  LDCU.64 UR24, c[0x0][0x540] ;  /* 0x0000a800ff1877ac */ /* 0x000ee40008000a00 */
[----:B------:R-:W-:-:S02]  /*05c0*/  @UP0 UIADD3 UR7, UPT, UPT, UR7, 0x1, URZ ;  /* 0x0000000107070890 */ /* 0x000fc4000fffe0ff */
[----:B------:R-:W-:Y:S02]  /*05d0*/  UISETP.NE.U32.AND UP0, UPT, UR36, URZ, UPT ;  /* 0x000000ff2400728c */ /* 0x000fe4000bf05070 */
[----:B------:R-:W-:Y:S02]  /*05e0*/  @!UP2 UIADD3 UR7, UPT, UPT, -UR7, URZ, URZ ;  /* 0x000000ff0707a290 */ /* 0x000fe4000fffe1ff */
[----:B------:R-:W-:Y:S02]  /*05f0*/  UISETP.NE.AND.EX UP0, UPT, UR37, URZ, UPT, UP0 ;  /* 0x000000ff2500728c */ /* 0x000fe4000bf05300 */
[----:B--2---:R-:W-:Y:S02]  /*0600*/  ULEA UR20, UP2, UR4, UR34, 0x2 ;  /* 0x0000002204147291 */ /* 0x004fe4000f8410ff */
[----:B------:R-:W-:Y:S02]  /*0610*/  @!UP1 ULOP3.LUT UR7, URZ, UR28, URZ, 0x33, !UPT ;  /* 0x0000001cff079292 */ /* 0x000fe4000f8e33ff */
[----:B------:R-:W-:-:S02]  /*0620*/  ULEA.HI.X UR21, UR4, UR35, UR21, 0x2, UP2 ;  /* 0x0000002304157291 */ /* 0x000fc400090f1415 */
[----:B------:R-:W-:Y:S02]  /*0630*/  USHF.R.S32.HI UR4, URZ, 0x1f, UR7 ;  /* 0x0000001fff047899 */ /* 0x000fe40008011407 */
[----:B0-----:R-:W-:Y:S01]  /*0640*/  UIMAD.WIDE.U32 UR12, UR7, UR22, UR12 ;  /* 0x00000016070c72a5 */ /* 0x001fe2000f8e000c */
[----:B------:R-:W0:Y:S01]  /*0650*/  @UP0 LDCU UR15, c[0x0][0x384] ;  /* 0x00007080ff0f07ac */ /* 0x000e220008000800 */
[----:B------:R-:W-:Y:S02]  /*0660*/  UIMAD UR5, UR4, UR22, URZ ;  /* 0x00000016040572a4 */ /* 0x000fe4000f8e02ff */
[----:B-1----:R-:W-:Y:S02]  /*0670*/  UIMAD UR11, UR4, UR32, URZ ;  /* 0x00000020040b72a4 */ /* 0x002fe4000f8e02ff */
[----:B------:R-:W-:Y:S02]  /*0680*/  UIMAD UR9, UR7, UR23, UR5 ;  /* 0x00000017070972a4 */ /* 0x000fe4000f8e0205 */
[----:B------:R-:W-:-:S02]  /*0690*/  UIMAD.WIDE.U32 UR4, UR7, UR32, URZ ;  /* 0x00000020070472a5 */ /* 0x000fc4000f8e00ff */
[----:B------:R-:W-:Y:S02]  /*06a0*/  UIMAD UR11, UR7, UR33, UR11 ;  /* 0x00000021070b72a4 */ /* 0x000fe4000f8e020b */
[----:B------:R-:W-:Y:S01]  /*06b0*/  ULEA UR7, UR26, 0xfffffc00, 0xa ;  /* 0xfffffc001a077891 */ /* 0x000fe2000f8e50ff */
[----:B------:R-:W1:Y:S01]  /*06c0*/  @UP0 LDCU UR27, c[0x0][0x38c] ;  /* 0x00007180ff1b07ac */ /* 0x000e620008000800 */
[----:B------:R-:W2:Y:S02]  /*06d0*/  LDCU.64 UR28, c[0x0][0x450] ;  /* 0x00008a00ff1c77ac */ /* 0x000ea40008000a00 */
        /* <DEDUP_REMOVED lines=9> */
[----:B---3--:R-:W-:-:S02]  /*0770*/  ULEA UR9, UP1, UR10, UR24, 0x3 ;  /* 0x000000180a097291 */ /* 0x008fc4000f8218ff */
[----:B-1----:R-:W-:Y:S02]  /*0780*/  @UP0 UIMAD UR11, UR4, UR27, URZ ;  /* 0x0000001b040b02a4 */ /* 0x002fe4000f8e02ff */
[----:B--2---:R-:W-:Y:S02]  /*0790*/  ULEA UR22, UP2, UR23, UR28, 0x2 ;  /* 0x0000001c17167291 */ /* 0x004fe4000f8410ff */
        /* <DEDUP_REMOVED lines=12> */
[----:B------:R-:W-:Y:S01]  /*0860*/  CS2R R8, SRZ ;  /* 0x0000000000087805 */ /* 0x000fe2000001ff00 */
[----:B------:R-:W1:Y:S01]  /*0870*/  LDCU UR11, c[0x0][0x394] ;  /* 0x00007280ff0b77ac */ /* 0x000e620008000800 */
[C---:B0-----:R-:W-:Y:S02]  /*0880*/  SHF.L.U32 R0, R5.reuse, 0x4, RZ ;  /* 0x0000000405007819 */ /* 0x041fe400000006ff */
[----:B------:R-:W-:-:S04]  /*0890*/  LOP3.LUT R5, R5, 0x1f, RZ, 0xc0, !PT ;  /* 0x0000001f05057812 */ /* 0x000fc800078ec0ff */
[----:B-1----:R-:W-:-:S07]  /*08a0*/  LOP3.LUT R7, R5, 0x3e00, R0, 0xf8, !PT ;  /* 0x00003e0005077812 */ /* 0x002fce00078ef800 */
.L_x_12670:
[----:B0-----:R-:W0:Y:S01]  /*08b0*/  S2R R132, SR_TID.X ;  /* 0x0000000000847919 */ /* 0x001e220000002100 */
[----:B------:R-:W1:Y:S01]  /*08c0*/  LDCU UR32, c[0x0][0x388] ;  /* 0x00007100ff2077ac */ /* 0x000e620008000800 */
[----:B------:R-:W-:Y:S02]  /*08d0*/  MOV R2, UR16 ;  /* 0x0000001000027c02 */ /* 0x000fe40008000f00 */
[----:B------:R-:W-:Y:S02]  /*08e0*/  CS2R R22, SRZ ;  /* 0x0000000000167805 */ /* 0x000fe4000001ff00 */
[----:B------:R-:W-:Y:S01]  /*08f0*/  MOV R3, UR17 ;  /* 0x0000001100037c02 */ /* 0x000fe20008000f00 */
[----:B------:R-:W-:Y:S01]  /*0900*/  ULEA UR8, UR11, 0xfffffe00, 0x9 ;  /* 0xfffffe000b087891 */ /* 0x000fe2000f8e48ff */
[----:B------:R-:W-:Y:S02]  /*0910*/  CS2R R24, SRZ ;  /* 0x0000000000187805 */ /* 0x000fe4000001ff00 */
[----:B------:R-:W-:-:S02]  /*0920*/  MOV R17, RZ ;  /* 0x000000ff00117202 */ /* 0x000fc40000000f00 */
[----:B------:R-:W-:Y:S02]  /*0930*/  CS2R R18, SRZ ;  /* 0x0000000000127805 */ /* 0x000fe4000001ff00 */
[----:B------:R-:W-:Y:S02]  /*0940*/  CS2R R20, SRZ ;  /* 0x0000000000147805 */ /* 0x000fe4000001ff00 */
[----:B------:R-:W-:Y:S02]  /*0950*/  CS2R R26, SRZ ;  /* 0x00000000001a7805 */ /* 0x000fe4000001ff00 */
[----:B------:R-:W-:Y:S02]  /*0960*/  CS2R R28, SRZ ;  /* 0x00000000001c7805 */ /* 0x000fe4000001ff00 */
[----:B------:R-:W-:Y:S01]  /*0970*/  CS2R R32, SRZ ;  /* 0x0000000000207805 */ /* 0x000fe2000001ff00 */
[----:B-1----:R-:W-:-:S06]  /*0980*/  UIADD3 UR8, UPT, UPT, -UR8, UR32, URZ ;  /* 0x0000002008087290 */ /* 0x002fcc000fffe1ff */
[C---:B------:R-:W-:Y:S01]  /*0990*/  ISETP.GE.AND P1, PT, R7.reuse, UR8, PT ;  /* 0x0000000807007c0c */ /* 0x040fe2000bf26270 */
[----:B------:R-:W-:-:S03]  /*09a0*/  IMAD.WIDE.U32 R6, R7, 0x4, R2 ;  /* 0x0000000407067825 */ /* 0x000fc600078e0002 */
[----:B------:R-:W-:Y:S02]  /*09b0*/  P2R R67, PR, RZ, 0x2 ;  /* 0x00000002ff437803 */ /* 0x000fe40000000000 */
[----:B0-----:R-:W-:-:S04]  /*09c0*/  SHF.L.U32 R0, R132, 0x4, RZ ;  /* 0x0000000484007819 */ /* 0x001fc800000006ff */
[----:B------:R-:W-:-:S04]  /*09d0*/  LOP3.LUT R31, R5, 0x3e00, R0, 0xf8, !PT ;  /* 0x00003e00051f7812 */ /* 0x000fc800078ef800 */
[C---:B------:R-:W-:Y:S02]  /*09e0*/  LOP3.LUT R16, R31.reuse, 0x20, RZ, 0xfc, !PT ;  /* 0x000000201f107812 */ /* 0x040fe400078efcff */
[C---:B------:R-:W-:Y:S02]  /*09f0*/  LOP3.LUT R4, R31.reuse, 0x80, RZ, 0xfc, !PT ;  /* 0x000000801f047812 */ /* 0x040fe400078efcff */
[----:B------:R-:W-:Y:S02]  /*0a00*/  ISETP.GE.AND P0, PT, R16, UR8, PT ;  /* 0x0000000810007c0c */ /* 0x000fe4000bf06270 */
[C---:B------:R-:W-:Y:S02]  /*0a10*/  SHF.L.U32 R2, R31.reuse, 0x2, RZ ;  /* 0x000000021f027819 */ /* 0x040fe400000006ff */
[C---:B------:R-:W-:Y:S02]  /*0a20*/  LOP3.LUT R10, R31.reuse, 0xc0, RZ, 0xfc, !PT ;  /* 0x000000c01f0a7812 */ /* 0x040fe400078efcff */
[----:B------:R-:W-:Y:S01]  /*0a30*/  ISETP.GE.AND P4, PT, R4, UR8, PT ;  /* 0x0000000804007c0c */ /* 0x000fe2000bf86270 */
[----:B------:R-:W-:Y:S01]  /*0a40*/  BAR.SYNC.DEFER_BLOCKING 0x0 ;  /* 0x0000000000007b1d */ /* 0x000fe20000010000 */
[----:B------:R-:W-:-:S02]  /*0a50*/  LOP3.LUT R0, R31, 0x40, RZ, 0xfc, !PT ;  /* 0x000000401f007812 */ /* 0x000fc400078efcff */
[C---:B------:R-:W-:Y:S02]  /*0a60*/  LOP3.LUT R3, R31.reuse, 0x60, RZ, 0xfc, !PT ;  /* 0x000000601f037812 */ /* 0x040fe400078efcff */
[----:B------:R-:W-:Y:S02]  /*0a70*/  P2R R68, PR, RZ, 0x1 ;  /* 0x00000001ff447803 */ /* 0x000fe40000000000 */
[C---:B------:R-:W-:Y:S02]  /*0a80*/  IADD3 R4, P1, PT, R2.reuse, UR18, RZ ;  /* 0x0000001202047c10 */ /* 0x040fe4000ff3e0ff */
[----:B------:R-:W-:Y:S02]  /*0a90*/  IADD3 R2, P0, PT, R2, UR20, RZ ;  /* 0x0000001402027c10 */ /* 0x000fe4000ff1e0ff */
[----:B------:R-:W-:Y:S02]  /*0aa0*/  ISETP.GE.AND P2, PT, R10, UR8, PT ;  /* 0x000000080a007c0c */ /* 0x000fe4000bf46270 */
[----:B------:R-:W-:-:S02]  /*0ab0*/  LOP3.LUT R10, R31, 0xe0, RZ, 0xfc, !PT ;  /* 0x000000e01f0a7812 */ /* 0x000fc400078efcff */
[----:B------:R-:W-:Y:S02]  /*0ac0*/  ISETP.GE.AND P6, PT, R0, UR8, PT ;  /* 0x0000000800007c0c */ /* 0x000fe4000bfc6270 */
[----:B------:R-:W-:Y:S02]  /*0ad0*/  ISETP.GE.AND P5, PT, R3, UR8, PT ;  /* 0x0000000803007c0c */ /* 0x000fe4000bfa6270 */
[----:B------:R-:W-:Y:S02]  /*0ae0*/  LOP3.LUT R0, R31, 0xa0, RZ, 0xfc, !PT ;  /* 0x000000a01f007812 */ /* 0x000fe400078efcff */
[----:B------:R-:W-:Y:S02]  /*0af0*/  IADD3.X R3, PT, PT, RZ, UR21, RZ, P0, !PT ;  /* 0x00000015ff037c10 */ /* 0x000fe400087fe4ff */
[----:B------:R-:W-:Y:S01]  /*0b00*/  IADD3.X R5, PT, PT, RZ, UR19, RZ, P1, !PT ;  /* 0x00000013ff057c10 */ /* 0x000fe20008ffe4ff */
[----:B--2---:R-:W2:Y:S01]  /*0b10*/  @!P2 LDG.E R22, desc[UR30][R6.64+0x300] ;  /* 0x0003001e0616a981 */ /* 0x004ea2000c1e1900 */
[----:B------:R-:W-:-:S02]  /*0b20*/  ISETP.GE.AND P0, PT, R10, UR8, PT ;  /* 0x000000080a007c0c */ /* 0x000fc4000bf06270 */
[----:B------:R-:W-:Y:S01]  /*0b30*/  ISETP.NE.AND P1, PT, R67, RZ, PT ;  /* 0x000000ff4300720c */ /* 0x000fe20003f25270 */
[----:B---3--:R-:W3:Y:S01]  /*0b40*/  @!P6 LDG.E R18, desc[UR30][R6.64+0x100] ;  /* 0x0001001e0612e981 */ /* 0x008ee2000c1e1900 */
[----:B------:R-:W-:Y:S01]  /*0b50*/  ISETP.GE.AND P3, PT, R0, UR8, PT ;  /* 0x0000000800007c0c */ /* 0x000fe2000bf66270 */
[----:B------:R-:W-:Y:S01]  /*0b60*/  HFMA2 R0, -RZ, RZ, 0, 0 ;  /* 0x00000000ff007431 */ /* 0x000fe200000001ff */
[C---:B------:R-:W-:Y:S01]  /*0b70*/  LOP3.LUT R11, R31.reuse, 0x100, RZ, 0xfc, !PT ;  /* 0x000001001f0b7812 */ /* 0x040fe200078efcff */
[----:B------:R-:W4:Y:S01]  /*0b80*/  @!P5 LDG.E R19, desc[UR30][R6.64+0x180] ;  /* 0x0001801e0613d981 */ /* 0x000f22000c1e1900 */
[----:B------:R-:W-:Y:S02]  /*0b90*/  P2R R74, PR, RZ, 0x1 ;  /* 0x00000001ff4a7803 */ /* 0x000fe40000000000 */
[C---:B------:R-:W-:Y:S01]  /*0ba0*/  LOP3.LUT R12, R31.reuse, 0x120, RZ, 0xfc, !PT ;  /* 0x000001201f0c7812 */ /* 0x040fe200078efcff */
[----:B------:R-:W5:Y:S01]  /*0bb0*/  @!P4 LDG.E R20, desc[UR30][R6.64+0x200] ;  /* 0x0002001e0614c981 */ /* 0x000f62000c1e1900 */
[----:B------:R-:W-:-:S02]  /*0bc0*/  LOP3.LUT R13, R31, 0x140, RZ, 0xfc, !PT ;  /* 0x000001401f0d7812 */ /* 0x000fc400078efcff */
[----:B------:R-:W-:Y:S01]  /*0bd0*/  LOP3.LUT R14, R31, 0x160, RZ, 0xfc, !PT ;  /* 0x000001601f0e7812 */ /* 0x000fe200078efcff */
[----:B------:R-:W2:Y:S01]  /*0be0*/  @!P0 LDG.E R23, desc[UR30][R6.64+0x380] ;  /* 0x0003801e06178981 */ /* 0x000ea2000c1e1900 */
[----:B------:R-:W-:Y:S02]  /*0bf0*/  ISETP.GE.AND P0, PT, R11, UR8, PT ;  /* 0x000000080b007c0c */ /* 0x000fe4000bf06270 */
[----:B------:R-:W-:Y:S01]  /*0c00*/  P2R R73, PR, RZ, 0x4 ;  /* 0x00000004ff497803 */ /* 0x000fe20000000000 */
[----:B------:R-:W3:Y:S01]  /*0c10*/  @!P1 LDG.E R0, desc[UR30][R6.64] ;  /* 0x0000001e06009981 */ /* 0x000ee2000c1e1900 */
[----:B------:R-:W-:Y:S02]  /*0c20*/  ISETP.GE.AND P1, PT, R16, UR8, PT ;  /* 0x0000000810007c0c */ /* 0x000fe4000bf26270 */
[----:B------:R-:W-:Y:S01]  /*0c30*/  P2R R75, PR, RZ, 0x1 ;  /* 0x00000001ff4b7803 */ /* 0x000fe20000000000 */
[----:B------:R-:W2:Y:S01]  /*0c40*/  @!P3 LDG.E R21, desc[UR30][R6.64+0x280] ;  /* 0x0002801e0615b981 */ /* 0x000ea2000c1e1900 */
[----:B------:R-:W-:-:S02]  /*0c50*/  ISETP.GE.AND P2, PT, R14, UR8, PT ;  /* 0x000000080e007c0c */ /* 0x000fc4000bf46270 */
[C---:B------:R-:W-:Y:S02]  /*0c60*/  LOP3.LUT R15, R31.reuse, 0x180, RZ, 0xfc, !PT ;  /* 0x000001801f0f7812 */ /* 0x040fe400078efcff */
[----:B------:R-:W-:Y:S01]  /*0c70*/  LOP3.LUT R30, R31, 0x1c0, RZ, 0xfc, !PT ;  /* 0x000001c01f1e7812 */ /* 0x000fe200078efcff */
[----:B------:R-:W2:Y:S01]  /*0c80*/  @!P0 LDG.E R24, desc[UR30][R6.64+0x400] ;  /* 0x0004001e06188981 */ /* 0x000ea2000c1e1900 */
[----:B------:R-:W-:Y:S02]  /*0c90*/  ISETP.GE.AND P0, PT, R12, UR8, PT ;  /* 0x000000080c007c0c */ /* 0x000fe4000bf06270 */
[----:B------:R-:W-:Y:S01]  /*0ca0*/  P2R R72, PR, RZ, 0x8 ;  /* 0x00000008ff487803 */ /* 0x000fe20000000000 */
[----:B------:R-:W4:Y:S01]  /*0cb0*/  @!P1 LDG.E R17, desc[UR30][R6.64+0x80] ;  /* 0x0000801e06119981 */ /* 0x000f22000c1e1900 */
[----:B------:R-:W-:Y:S02]  /*0cc0*/  ISETP.GE.AND P1, PT, R13, UR8, PT ;  /* 0x000000080d007c0c */ /* 0x000fe4000bf26270 */
[C---:B------:R-:W-:Y:S01]  /*0cd0*/  LOP3.LUT R16, R31.reuse, 0x1a0, RZ, 0xfc, !PT ;  /* 0x000001a01f107812 */ /* 0x040fe200078efcff */
[----:B------:R-:W2:Y:S01]  /*0ce0*/  @!P2 LDG.E R27, desc[UR30][R6.64+0x580] ;  /* 0x0005801e061ba981 */ /* 0x000ea2000c1e1900 */
[----:B------:R-:W-:-:S02]  /*0cf0*/  LOP3.LUT R31, R31, 0x1e0, RZ, 0xfc, !PT ;  /* 0x000001e01f1f7812 */ /* 0x000fc400078efcff */
[----:B------:R-:W-:Y:S02]  /*0d00*/  P2R R71, PR, RZ, 0x10 ;  /* 0x00000010ff477803 */ /* 0x000fe40000000000 */
[----:B------:R-:W-:Y:S01]  /*0d10*/  ISETP.GE.AND P3, PT, R15, UR8, PT ;  /* 0x000000080f007c0c */ /* 0x000fe2000bf66270 */
[----:B------:R-:W2:Y:S01]  /*0d20*/  @!P0 LDG.E R25, desc[UR30][R6.64+0x480] ;  /* 0x0004801e06198981 */ /* 0x000ea2000c1e1900 */
[----:B------:R-:W-:Y:S02]  /*0d30*/  P2R R70, PR, RZ, 0x20 ;  /* 0x00000020ff467803 */ /* 0x000fe40000000000 */
[----:B------:R-:W-:Y:S01]  /*0d40*/  ISETP.GE.AND P4, PT, R16, UR8, PT ;  /* 0x0000000810007c0c */ /* 0x000fe2000bf86270 */
[----:B------:R-:W2:Y:S01]  /*0d50*/  @!P1 LDG.E R26, desc[UR30][R6.64+0x500] ;  /* 0x0005001e061a9981 */ /* 0x000ea2000c1e1900 */
[----:B------:R-:W-:Y:S02]  /*0d60*/  P2R R69, PR, RZ, 0x40 ;  /* 0x00000040ff457803 */ /* 0x000fe40000000000 */
[----:B------:R-:W-:-:S02]  /*0d70*/  ISETP.GE.AND P5, PT, R30, UR8, PT ;  /* 0x000000081e007c0c */ /* 0x000fc4000bfa6270 */
[----:B------:R-:W-:-:S03]  /*0d80*/  ISETP.GE.AND P6, PT, R31, UR8, PT ;  /* 0x000000081f007c0c */ /* 0x000fc6000bfc6270 */
[----:B------:R-:W2:Y:S04]  /*0d90*/  @!P3 LDG.E R28, desc[UR30][R6.64+0x600] ;  /* 0x0006001e061cb981 */ /* 0x000ea8000c1e1900 */
[----:B------:R-:W2:Y:S04]  /*0da0*/  @!P4 LDG.E R29, desc[UR30][R6.64+0x680] ;  /* 0x0006801e061dc981 */ /* 0x000ea8000c1e1900 */
[----:B------:R-:W2:Y:S04]  /*0db0*/  @!P5 LDG.E R32, desc[UR30][R6.64+0x700] ;  /* 0x0007001e0620d981 */ /* 0x000ea8000c1e1900 */
[----:B------:R0:W2:Y:S01]  /*0dc0*/  @!P6 LDG.E R33, desc[UR30][R6.64+0x780] ;  /* 0x0007801e0621e981 */ /* 0x0000a2000c1e1900 */
[----:B------:R-:W0:Y:S01]  /*0dd0*/  S2R R10, SR_LANEID ;  /* 0x00000000000a7919 */ /* 0x000e220000000000 */
[----:B------:R-:W1:Y:S01]  /*0de0*/  S2UR UR8, SR_CgaCtaId ;  /* 0x00000000000879c3 */ /* 0x000e620000008800 */
[----:B------:R-:W-:Y:S01]  /*0df0*/  UMOV UR28, 0x400 ;  /* 0x00000400001c7882 */ /* 0x000fe20000000000 */
[----:B------:R-:W-:-:S02]  /*0e00*/  P2R R65, PR, RZ, 0x1 ;  /* 0x00000001ff417803 */ /* 0x000fc40000000000 */
[----:B------:R-:W-:-:S04]  /*0e10*/  ISETP.NE.AND P0, PT, R75, RZ, PT ;  /* 0x000000ff4b00720c */ /* 0x000fc80003f05270 */
[----:B------:R-:W-:Y:S01]  /*0e20*/  P2R R64, PR, RZ, 0x1 ;  /* 0x00000001ff407803 */ /* 0x000fe20000000000 */
[----:B-1----:R-:W-:Y:S01]  /*0e30*/  ULEA UR28, UR8, UR28, 0x18 ;  /* 0x0000001c081c7291 */ /* 0x002fe2000f8ec0ff */
[C---:B0-----:R-:W-:Y:S02]  /*0e40*/  IADD3 R7, PT, PT, R10.reuse, 0x80, RZ ;  /* 0x000000800a077810 */ /* 0x041fe40007ffe0ff */
[----:B------:R-:W-:Y:S02]  /*0e50*/  CS2R R44, SRZ ;  /* 0x00000000002c7805 */ /* 0x000fe4000001ff00 */
[C---:B------:R-:W-:Y:S02]  /*0e60*/  IADD3 R13, PT, PT, R10.reuse, 0x20, RZ ;  /* 0x000000200a0d7810 */ /* 0x040fe40007ffe0ff */
[----:B------:R-:W-:Y:S02]  /*0e70*/  CS2R R46, SRZ ;  /* 0x00000000002e7805 */ /* 0x000fe4000001ff00 */
[----:B------:R-:W-:-:S02]  /*0e80*/  IADD3 R15, PT, PT, R10, 0x40, RZ ;  /* 0x000000400a0f7810 */ /* 0x000fc40007ffe0ff */
[----:B------:R-:W-:Y:S02]  /*0e90*/  CS2R R48, SRZ ;  /* 0x0000000000307805 */ /* 0x000fe4000001ff00 */
[-C--:B------:R-:W-:Y:S02]  /*0ea0*/  LEA.HI.SX32 R7, R7, R10.reuse, 0x1b ;  /* 0x0000000a07077211 */ /* 0x080fe400078fdaff */
[----:B------:R-:W-:Y:S02]  /*0eb0*/  CS2R R50, SRZ ;  /* 0x0000000000327805 */ /* 0x000fe4000001ff00 */
[-C--:B------:R-:W-:Y:S02]  /*0ec0*/  LEA.HI.SX32 R11, R10, R10.reuse, 0x1b ;  /* 0x0000000a0a0b7211 */ /* 0x080fe400078fdaff */
[----:B------:R-:W-:Y:S02]  /*0ed0*/  CS2R R52, SRZ ;  /* 0x0000000000347805 */ /* 0x000fe4000001ff00 */
[----:B------:R-:W-:-:S02]  /*0ee0*/  LEA.HI.SX32 R12, R13, R10, 0x1b ;  /* 0x0000000a0d0c7211 */ /* 0x000fc400078fdaff */
[----:B------:R-:W-:Y:S02]  /*0ef0*/  CS2R R54, SRZ ;  /* 0x0000000000367805 */ /* 0x000fe4000001ff00 */
[----:B------:R-:W-:Y:S01]  /*0f00*/  LEA.HI.SX32 R13, R15, R10, 0x1b ;  /* 0x0000000a0f0d7211 */ /* 0x000fe200078fdaff */
[----:B------:R-:W0:Y:S01]  /*0f10*/  LDCU UR8, c[0x0][0x38c] ;  /* 0x00007180ff0877ac */ /* 0x000e220008000800 */
[----:B------:R-:W-:Y:S02]  /*0f20*/  LEA R15, R7, UR28, 0x2 ;  /* 0x0000001c070f7c11 */ /* 0x000fe4000f8e10ff */
[C---:B------:R-:W-:Y:S02]  /*0f30*/  IADD3 R31, PT, PT, R10.reuse, 0x60, RZ ;  /* 0x000000600a1f7810 */ /* 0x040fe40007ffe0ff */
[----:B------:R-:W-:Y:S02]  /*0f40*/  IADD3 R7, PT, PT, R10, 0xc0, RZ ;  /* 0x000000c00a077810 */ /* 0x000fe40007ffe0ff */
[----:B------:R-:W-:-:S02]  /*0f50*/  LEA R11, R11, UR28, 0x2 ;  /* 0x0000001c0b0b7c11 */ /* 0x000fc4000f8e10ff */
[----:B------:R-:W-:Y:S02]  /*0f60*/  IADD3 R35, PT, PT, R10, 0xa0, RZ ;  /* 0x000000a00a237810 */ /* 0x000fe40007ffe0ff */
[----:B------:R-:W-:Y:S02]  /*0f70*/  LEA R12, R12, UR28, 0x2 ;  /* 0x0000001c0c0c7c11 */ /* 0x000fe4000f8e10ff */
[-C--:B------:R-:W-:Y:S02]  /*0f80*/  LEA.HI.SX32 R14, R31, R10.reuse, 0x1b ;  /* 0x0000000a1f0e7211 */ /* 0x080fe400078fdaff */
[-C--:B------:R-:W-:Y:S02]  /*0f90*/  LEA.HI.SX32 R7, R7, R10.reuse, 0x1b ;  /* 0x0000000a07077211 */ /* 0x080fe400078fdaff */
[----:B------:R-:W-:Y:S02]  /*0fa0*/  LEA.HI.SX32 R16, R35, R10, 0x1b ;  /* 0x0000000a23107211 */ /* 0x000fe400078fdaff */
[----:B------:R-:W-:-:S02]  /*0fb0*/  IADD3 R31, PT, PT, R10, 0xe0, RZ ;  /* 0x000000e00a1f7810 */ /* 0x000fc40007ffe0ff */
[C---:B------:R-:W-:Y:S02]  /*0fc0*/  IADD3 R35, PT, PT, R10.reuse, 0x100, RZ ;  /* 0x000001000a237810 */ /* 0x040fe40007ffe0ff */
[----:B------:R-:W-:Y:S02]  /*0fd0*/  LEA R13, R13, UR28, 0x2 ;  /* 0x0000001c0d0d7c11 */ /* 0x000fe4000f8e10ff */
[----:B------:R-:W-:Y:S02]  /*0fe0*/  IADD3 R37, PT, PT, R10, 0x120, RZ ;  /* 0x000001200a257810 */ /* 0x000fe40007ffe0ff */
[----:B------:R-:W-:Y:S02]  /*0ff0*/  LEA R14, R14, UR28, 0x2 ;  /* 0x0000001c0e0e7c11 */ /* 0x000fe4000f8e10ff */
[----:B------:R-:W-:Y:S02]  /*1000*/  IADD3 R39, PT, PT, R10, 0x140, RZ ;  /* 0x000001400a277810 */ /* 0x000fe40007ffe0ff */
[----:B------:R-:W-:-:S02]  /*1010*/  ISETP.NE.AND P0, PT, R74, RZ, PT ;  /* 0x000000ff4a00720c */ /* 0x000fc40003f05270 */
[-C--:B------:R-:W-:Y:S02]  /*1020*/  LEA.HI.SX32 R31, R31, R10.reuse, 0x1b ;  /* 0x0000000a1f1f7211 */ /* 0x080fe400078fdaff */
[----:B------:R-:W-:Y:S02]  /*1030*/  LEA R16, R16, UR28, 0x2 ;  /* 0x0000001c10107c11 */ /* 0x000fe4000f8e10ff */
[-C--:B------:R-:W-:Y:S02]  /*1040*/  LEA.HI.SX32 R35, R35, R10.reuse, 0x1b ;  /* 0x0000000a23237211 */ /* 0x080fe400078fdaff */
[-C--:B------:R-:W-:Y:S02]  /*1050*/  LEA.HI.SX32 R37, R37, R10.reuse, 0x1b ;  /* 0x0000000a25257211 */ /* 0x080fe400078fdaff */
[----:B------:R-:W-:Y:S02]  /*1060*/  LEA.HI.SX32 R39, R39, R10, 0x1b ;  /* 0x0000000a27277211 */ /* 0x000fe400078fdaff */
        /* <DEDUP_REMOVED lines=14> */
[----:B---3--:R-:W-:Y:S04]  /*1150*/  STS [R11], R0 ;  /* 0x000000000b007388 */ /* 0x008fe80000000800 */
[----:B----4-:R1:W-:Y:S04]  /*1160*/  STS [R12+0x80], R17 ;  /* 0x000080110c007388 */ /* 0x0103e80000000800 */
[----:B------:R3:W-:Y:S01]  /*1170*/  STS [R13+0x100], R18 ;  /* 0x000100120d007388 */ /* 0x0007e20000000800 */
[----:B-1----:R-:W-:-:S02]  /*1180*/  LEA R17, R7, UR28, 0x2 ;  /* 0x0000001c07117c11 */ /* 0x002fc4000f8e10ff */
[C---:B------:R-:W-:Y:S01]  /*1190*/  IADD3 R7, PT, PT, R10.reuse, 0x160, RZ ;  /* 0x000001600a077810 */ /* 0x040fe20007ffe0ff */
[----:B------:R1:W-:Y:S01]  /*11a0*/  STS [R14+0x180], R19 ;  /* 0x000180130e007388 */ /* 0x0003e20000000800 */
[----:B---3--:R-:W-:Y:S02]  /*11b0*/  LEA R18, R31, UR28, 0x2 ;  /* 0x0000001c1f127c11 */ /* 0x008fe4000f8e10ff */
[----:B------:R-:W-:Y:S01]  /*11c0*/  LEA.HI.SX32 R7, R7, R10, 0x1b ;  /* 0x0000000a07077211 */ /* 0x000fe200078fdaff */
[----:B-----5:R3:W-:Y:S01]  /*11d0*/  STS [R15+0x200], R20 ;  /* 0x000200140f007388 */ /* 0x0207e20000000800 */
[----:B------:R-:W-:-:S03]  /*11e0*/  IADD3 R31, PT, PT, R10, 0x180, RZ ;  /* 0x000001800a1f7810 */ /* 0x000fc60007ffe0ff */
[----:B--2---:R2:W-:Y:S01]  /*11f0*/  STS [R16+0x280], R21 ;  /* 0x0002801510007388 */ /* 0x0045e20000000800 */
[----:B-1----:R-:W-:Y:S02]  /*1200*/  LEA R19, R35, UR28, 0x2 ;  /* 0x0000001c23137c11 */ /* 0x002fe4000f8e10ff */
[C---:B------:R-:W-:Y:S01]  /*1210*/  IADD3 R35, PT, PT, R10.reuse, 0x1a0, RZ ;  /* 0x000001a00a237810 */ /* 0x040fe20007ffe0ff */
[----:B------:R1:W-:Y:S01]  /*1220*/  STS [R17+0x300], R22 ;  /* 0x0003001611007388 */ /* 0x0003e20000000800 */
[----:B---3--:R-:W-:Y:S02]  /*1230*/  LEA R20, R37, UR28, 0x2 ;  /* 0x0000001c25147c11 */ /* 0x008fe4000f8e10ff */
[C---:B------:R-:W-:Y:S02]  /*1240*/  IADD3 R37, PT, PT, R10.reuse, 0x1c0, RZ ;  /* 0x000001c00a257810 */ /* 0x040fe40007ffe0ff */
[----:B--2---:R-:W-:Y:S01]  /*1250*/  LEA R21, R39, UR28, 0x2 ;  /* 0x0000001c27157c11 */ /* 0x004fe2000f8e10ff */
[----:B------:R2:W-:Y:S01]  /*1260*/  STS [R18+0x380], R23 ;  /* 0x0003801712007388 */ /* 0x0005e20000000800 */
[----:B------:R-:W-:-:S02]  /*1270*/  IADD3 R39, PT, PT, R10, 0x1e0, RZ ;  /* 0x000001e00a277810 */ /* 0x000fc40007ffe0ff */
[-C--:B------:R-:W-:Y:S02]  /*1280*/  LEA.HI.SX32 R31, R31, R10.reuse, 0x1b ;  /* 0x0000000a1f1f7211 */ /* 0x080fe400078fdaff */
[----:B-1----:R-:W-:Y:S01]  /*1290*/  LEA R22, R7, UR28, 0x2 ;  /* 0x0000001c07167c11 */ /* 0x002fe2000f8e10ff */
[----:B------:R1:W-:Y:S01]  /*12a0*/  STS [R19+0x400], R24 ;  /* 0x0004001813007388 */ /* 0x0003e20000000800 */
[-C--:B------:R-:W-:Y:S02]  /*12b0*/  LEA.HI.SX32 R35, R35, R10.reuse, 0x1b ;  /* 0x0000000a23237211 */ /* 0x080fe400078fdaff */
[----:B------:R-:W-:Y:S01]  /*12c0*/  SHF.L.U32 R0, R10, 0x4, RZ ;  /* 0x000000040a007819 */ /* 0x000fe200000006ff */
[----:B------:R3:W-:Y:S01]  /*12d0*/  STS [R20+0x480], R25 ;  /* 0x0004801914007388 */ /* 0x0007e20000000800 */
[-C--:B------:R-:W-:Y:S02]  /*12e0*/  LEA.HI.SX32 R37, R37, R10.reuse, 0x1b ;  /* 0x0000000a25257211 */ /* 0x080fe400078fdaff */
[----:B------:R-:W-:Y:S01]  /*12f0*/  LEA.HI.SX32 R39, R39, R10, 0x1b ;  /* 0x0000000a27277211 */ /* 0x000fe200078fdaff */
[----:B------:R4:W-:Y:S01]  /*1300*/  STS [R21+0x500], R26 ;  /* 0x0005001a15007388 */ /* 0x0009e20000000800 */
[----:B--2---:R-:W-:-:S02]  /*1310*/  LEA R23, R31, UR28, 0x2 ;  /* 0x0000001c1f177c11 */ /* 0x004fc4000f8e10ff */
[----:B-1----:R-:W-:Y:S01]  /*1320*/  LEA R24, R35, UR28, 0x2 ;  /* 0x0000001c23187c11 */ /* 0x002fe2000f8e10ff */
[----:B------:R1:W-:Y:S01]  /*1330*/  STS [R22+0x580], R27 ;  /* 0x0005801b16007388 */ /* 0x0003e20000000800 */
[----:B---3--:R-:W-:-:S03]  /*1340*/  LEA R25, R37, UR28, 0x2 ;  /* 0x0000001c25197c11 */ /* 0x008fc6000f8e10ff */
[----:B------:R-:W-:Y:S01]  /*1350*/  STS [R23+0x600], R28 ;  /* 0x0006001c17007388 */ /* 0x000fe20000000800 */
[----:B----4-:R-:W-:Y:S02]  /*1360*/  LEA R26, R39, UR28, 0x2 ;  /* 0x0000001c271a7c11 */ /* 0x010fe4000f8e10ff */
[----:B-1----:R-:W-:Y:S01]  /*1370*/  LEA.HI.SX32 R27, R0, R0, 0x1b ;  /* 0x00000000001b7211 */ /* 0x002fe200078fdaff */
[----:B------:R-:W-:Y:S03]  /*1380*/  STS [R24+0x680], R29 ;  /* 0x0006801d18007388 */ /* 0x000fe60000000800 */
[----:B------:R-:W-:Y:S01]  /*1390*/  LEA R27, R27, UR28, 0x2 ;  /* 0x0000001c1b1b7c11 */ /* 0x000fe2000f8e10ff */
        /* <DEDUP_REMOVED lines=20> */
[----:B------:R-:W-:-:S06]  /*14e0*/  CS2R R6, SRZ ;  /* 0x0000000000067805 */ /* 0x000fcc000001ff00 */
[----:B------:R-:W2:Y:S01]  /*14f0*/  @!P0 LDG.E R6, desc[UR30][R4.64] ;  /* 0x0000001e04068981 */ /* 0x000ea2000c1e1900 */
[----:B------:R-:W-:Y:S01]  /*1500*/  ISETP.NE.AND P0, PT, R56, RZ, PT ;  /* 0x000000ff3800720c */ /* 0x000fe20003f05270 */
[----:B------:R-:W-:Y:S01]  /*1510*/  HFMA2 R0, -RZ, RZ, 0, 0 ;  /* 0x00000000ff007431 */ /* 0x000fe200000001ff */
[----:B------:R-:W-:Y:S01]  /*1520*/  MOV R57, RZ ;  /* 0x000000ff00397202 */ /* 0x000fe20000000f00 */
[----:B------:R-:W3:Y:S04]  /*1530*/  @!P1 LDG.E R52, desc[UR30][R4.64+0x500] ;  /* 0x0005001e04349981 */ /* 0x000ee8000c1e1900 */
[----:B------:R-:W4:Y:S04]  /*1540*/  @!P2 LDG.E R53, desc[UR30][R4.64+0x580] ;  /* 0x0005801e0435a981 */ /* 0x000f28000c1e1900 */
[----:B------:R-:W5:Y:S04]  /*1550*/  @!P3 LDG.E R54, desc[UR30][R4.64+0x600] ;  /* 0x0006001e0436b981 */ /* 0x000f68000c1e1900 */
[----:B------:R-:W3:Y:S01]  /*1560*/  @!P0 LDG.E R7, desc[UR30][R4.64+0x80] ;  /* 0x0000801e04078981 */ /* 0x000ee2000c1e1900 */
[----:B------:R-:W-:-:S03]  /*1570*/  ISETP.NE.AND P0, PT, R58, RZ, PT ;  /* 0x000000ff3a00720c */ /* 0x000fc60003f05270 */
[----:B------:R-:W5:Y:S04]  /*1580*/  @!P4 LDG.E R55, desc[UR30][R4.64+0x680] ;  /* 0x0006801e0437c981 */ /* 0x000f68000c1e1900 */
[----:B------:R-:W5:Y:S04]  /*1590*/  @!P5 LDG.E R0, desc[UR30][R4.64+0x700] ;  /* 0x0007001e0400d981 */ /* 0x000f68000c1e1900 */
[----:B------:R-:W5:Y:S04]  /*15a0*/  @!P6 LDG.E R57, desc[UR30][R4.64+0x780] ;  /* 0x0007801e0439e981 */ /* 0x000f68000c1e1900 */
[----:B------:R-:W4:Y:S01]  /*15b0*/  @!P0 LDG.E R44, desc[UR30][R4.64+0x100] ;  /* 0x0001001e042c8981 */ /* 0x000f22000c1e1900 */
        /* <DEDUP_REMOVED lines=32> */
[----:B-1----:R-:W-:Y:S01]  /*17c0*/  CS2R R4, SRZ ;  /* 0x0000000000047805 */ /* 0x002fe2000001ff00 */
        /* <DEDUP_REMOVED lines=34> */
[----:B-1----:R-:W-:-:S05]  /*19f0*/  HFMA2 R0, -RZ, RZ, 0, 0 ;  /* 0x00000000ff007431 */ /* 0x002fca00000001ff */
        /* <DEDUP_REMOVED lines=18> */
[----:B------:R-:W-:-:S12]  /*1b20*/  HFMA2 R46, -RZ, RZ, 0, 0 ;  /* 0x00000000ff2e7431 */ /* 0x000fd800000001ff */
[----:B------:R-:W5:Y:S01]  /*1b30*/  @!P0 LDG.E R63, desc[UR30][R2.64+0x380] ;  /* 0x0003801e023f8981 */ /* 0x000f62000c1e1900 */
[----:B------:R-:W-:Y:S01]  /*1b40*/  ISETP.NE.AND P0, PT, R65, RZ, PT ;  /* 0x000000ff4100720c */ /* 0x000fe20003f05270 */
[----:B------:R-:W-:Y:S01]  /*1b50*/  HFMA2 R50, -RZ, RZ, 0, 0 ;  /* 0x00000000ff327431 */ /* 0x000fe200000001ff */
[----:B------:R-:W-:Y:S02]  /*1b60*/  CS2R R64, SRZ ;  /* 0x0000000000407805 */ /* 0x000fe4000001ff00 */
[----:B------:R-:W-:Y:S02]  /*1b70*/  MOV R48, RZ ;  /* 0x000000ff00307202 */ /* 0x000fe40000000f00 */
[----:B------:R-:W-:Y:S02]  /*1b80*/  CS2R R68, SRZ ;  /* 0x0000000000447805 */ /* 0x000fe4000001ff00 */
[----:B------:R-:W-:Y:S02]  /*1b90*/  MOV R52, RZ ;  /* 0x000000ff00347202 */ /* 0x000fe40000000f00 */
[----:B------:R-:W-:Y:S01]  /*1ba0*/  CS2R R70, SRZ ;  /* 0x0000000000467805 */ /* 0x000fe2000001ff00 */
[----:B------:R-:W5:Y:S04]  /*1bb0*/  @!P1 LDG.E R48, desc[UR30][R2.64+0x500] ;  /* 0x0005001e02309981 */ /* 0x000f68000c1e1900 */
[----:B------:R-:W5:Y:S01]  /*1bc0*/  @!P0 LDG.E R46, desc[UR30][R2.64+0x400] ;  /* 0x0004001e022e8981 */ /* 0x000f62000c1e1900 */
[----:B------:R-:W-:-:S02]  /*1bd0*/  ISETP.NE.AND P0, PT, R66, RZ, PT ;  /* 0x000000ff4200720c */ /* 0x000fc40003f05270 */
[----:B------:R-:W-:Y:S01]  /*1be0*/  CS2R R66, SRZ ;  /* 0x0000000000427805 */ /* 0x000fe2000001ff00 */
[----:B------:R-:W5:Y:S05]  /*1bf0*/  @!P3 LDG.E R50, desc[UR30][R2.64+0x600] ;  /* 0x0006001e0232b981 */ /* 0x000f6a000c1e1900 */
[----:B------:R-:W5:Y:S04]  /*1c00*/  @!P2 LDG.E R67, desc[UR30][R2.64+0x580] ;  /* 0x0005801e0243a981 */ /* 0x000f68000c1e1900 */
[----:B------:R-:W5:Y:S04]  /*1c10*/  @!P4 LDG.E R69, desc[UR30][R2.64+0x680] ;  /* 0x0006801e0245c981 */ /* 0x000f68000c1e1900 */
[----:B------:R-:W5:Y:S04]  /*1c20*/  @!P0 LDG.E R65, desc[UR30][R2.64+0x480] ;  /* 0x0004801e02418981 */ /* 0x000f68000c1e1900 */
[----:B------:R-:W5:Y:S04]  /*1c30*/  @!P5 LDG.E R52, desc[UR30][R2.64+0x700] ;  /* 0x0007001e0234d981 */ /* 0x000f68000c1e1900 */
[----:B------:R-:W5:Y:S01]  /*1c40*/  @!P6 LDG.E R71, desc[UR30][R2.64+0x780] ;  /* 0x0007801e0247e981 */ /* 0x000f62000c1e1900 */
[----:B0-----:R-:W-:Y:S01]  /*1c50*/  UISETP.GE.AND UP0, UPT, UR8, 0x1, UPT ;  /* 0x000000010800788c */ /* 0x001fe2000bf06270 */
[----:B------:R-:W-:-:S02]  /*1c60*/  HFMA2 R56, -RZ, RZ, 0, 0 ;  /* 0x00000000ff387431 */ /* 0x000fc400000001ff */
[----:B------:R-:W-:Y:S01]  /*1c70*/  HFMA2 R72, -RZ, RZ, 0, 0 ;  /* 0x00000000ff487431 */ /* 0x000fe200000001ff */
[----:B------:R-:W-:Y:S02]  /*1c80*/  MOV R54, RZ ;  /* 0x000000ff00367202 */ /* 0x000fe40000000f00 */
[----:B------:R-:W-:Y:S02]  /*1c90*/  MOV R58, RZ ;  /* 0x000000ff003a7202 */ /* 0x000fe40000000f00 */
[----:B------:R-:W-:Y:S01]  /*1ca0*/  MOV R74, RZ ;  /* 0x000000ff004a7202 */ /* 0x000fe20000000f00 */
        /* <DEDUP_REMOVED lines=49> */
[----:B------:R-:W-:Y:S02]  /*1fc0*/  HFMA2 R48, -RZ, RZ, 0, 0 ;  /* 0x00000000ff307431 */ /* 0x000fe400000001ff */
[----:B------:R-:W-:Y:S01]  /*1fd0*/  HFMA2 R52, -RZ, RZ, 0, 0 ;  /* 0x00000000ff347431 */ /* 0x000fe200000001ff */
[----:B------:R-:W-:Y:S01]  /*1fe0*/  MOV R46, RZ ;  /* 0x000000ff002e7202 */ /* 0x000fe20000000f00 */
[----:B------:R-:W-:Y:S01]  /*1ff0*/  FMUL.FTZ R76, R0, UR7 ;  /* 0x00000007004c7c20 */ /* 0x000fe20008410000 */
        /* <DEDUP_REMOVED lines=19> */
[----:B------:R-:W0:Y:S01]  /*2130*/  S2UR UR40, SR_CTAID.Y ;  /* 0x00000000002879c3 */ /* 0x000e220000002600 */
[----:B------:R-:W0:Y:S01]  /*2140*/  LDCU.64 UR28, c[0x0][0x3a0] ;  /* 0x00007400ff1c77ac */ /* 0x000e220008000a00 */
[----:B------:R-:W-:Y:S01]  /*2150*/  SHF.L.U32 R77, R132, 0x5, RZ ;  /* 0x00000005844d7819 */ /* 0x000fe200000006ff */
[----:B------:R-:W-:Y:S01]  /*2160*/  FADD.FTZ R79, R124, R124 ;  /* 0x0000007c7c4f7221 */ /* 0x000fe20000010000 */
[----:B------:R-:W-:Y:S01]  /*2170*/  FADD.FTZ R108, R108, UR6 ;  /* 0x000000066c6c7e21 */ /* 0x000fe20008010000 */
[----:B------:R-:W1:Y:S01]  /*2180*/  LDCU.64 UR24, c[0x0][0x3b8] ;  /* 0x00007700ff1877ac */ /* 0x000e620008000a00 */
[----:B------:R-:W-:Y:S01]  /*2190*/  LOP3.LUT R124, R77, 0x7c1f, R132, 0xc8, !PT ;  /* 0x00007c1f4d7c7812 */ /* 0x000fe200078ec884 */
[----:B------:R-:W-:Y:S01]  /*21a0*/  FADD.FTZ R45, R45, UR6 ;  /* 0x000000062d2d7e21 */ /* 0x000fe20008010000 */
[----:B------:R-:W-:Y:S01]  /*21b0*/  FADD.FTZ R47, R47, UR6 ;  /* 0x000000062f2f7e21 */ /* 0x000fe20008010000 */
[----:B------:R-:W-:Y:S01]  /*21c0*/  USHF.L.U32 UR8, UR11, 0xa, URZ ;  /* 0x0000000a0b087899 */ /* 0x000fe200080006ff */
[----:B------:R-:W-:Y:S01]  /*21d0*/  FADD.FTZ R110, R110, UR6 ;  /* 0x000000066e6e7e21 */ /* 0x000fe20008010000 */
[----:B------:R-:W-:Y:S01]  /*21e0*/  UISETP.NE.AND UP0, UPT, UR11, 0x1, UPT ;  /* 0x000000010b00788c */ /* 0x000fe2000bf05270 */
[----:B------:R-:W-:Y:S01]  /*21f0*/  FADD.FTZ R49, R49, UR6 ;  /* 0x0000000631317e21 */ /* 0x000fe20008010000 */
[----:B------:R-:W-:Y:S01]  /*2200*/  ULEA UR8, UR32, -UR8, 0x1 ;  /* 0x8000000820087291 */ /* 0x000fe2000f8e08ff */
[----:B------:R-:W-:Y:S01]  /*2210*/  FADD.FTZ R112, R112, UR6 ;  /* 0x0000000670707e21 */ /* 0x000fe20008010000 */
[----:B------:R-:W-:Y:S01]  /*2220*/  FADD.FTZ R51, R51, UR6 ;  /* 0x0000000633337e21 */ /* 0x000fe20008010000 */
[----:B------:R-:W-:Y:S01]  /*2230*/  FADD.FTZ R114, R114, UR6 ;  /* 0x0000000672727e21 */ /* 0x000fe20008010000 */
[----:B------:R-:W-:Y:S01]  /*2240*/  UIADD3 UR41, UPT, UPT, UR8, 0x400, URZ ;  /* 0x0000040008297890 */ /* 0x000fe2000fffe0ff */
[----:B------:R-:W-:Y:S01]  /*2250*/  PLOP3.LUT P1, PT, PT, PT, UP0, 0x80, 0x8 ;  /* 0x000000000008781c */ /* 0x000fe20003f2f008 */
[----:B------:R-:W-:Y:S01]  /*2260*/  FADD.FTZ R53, R53, UR6 ;  /* 0x0000000635357e21 */ /* 0x000fe20008010000 */
[----:B------:R-:W-:Y:S01]  /*2270*/  FADD.FTZ R116, R116, UR6 ;  /* 0x0000000674747e21 */ /* 0x000fe20008010000 */
[----:B------:R-:W-:Y:S01]  /*2280*/  FADD.FTZ R55, R55, UR6 ;  /* 0x0000000637377e21 */ /* 0x000fe20008010000 */
[----:B------:R-:W-:Y:S01]  /*2290*/  FADD.FTZ R118, R118, UR6 ;  /* 0x0000000676767e21 */ /* 0x000fe20008010000 */
[----:B------:R-:W-:Y:S01]  /*22a0*/  FADD.FTZ R57, R57, UR6 ;  /* 0x0000000639397e21 */ /* 0x000fe20008010000 */
[----:B0-----:R-:W-:Y:S01]  /*22b0*/  UIMAD.WIDE.U32 UR12, UR40, UR28, URZ ;  /* 0x0000001c280c72a5 */ /* 0x001fe2000f8e00ff */
[----:B------:R-:W-:Y:S01]  /*22c0*/  FADD.FTZ R120, R120, UR6 ;  /* 0x0000000678787e21 */ /* 0x000fe20008010000 */
[----:B-1----:R-:W-:Y:S01]  /*22d0*/  UIMAD.WIDE.U32 UR14, UR40, UR24, URZ ;  /* 0x00000018280e72a5 */ /* 0x002fe2000f8e00ff */
        /* <DEDUP_REMOVED lines=15> */
[----:B------:R-:W-:Y:S01]  /*23d0*/  ISETP.GE.AND P0, PT, R124, UR41, PT ;  /* 0x000000297c007c0c */ /* 0x000fe2000bf06270 */
[----:B------:R-:W-:Y:S01]  /*23e0*/  FADD.FTZ R87, R128, R128 ;  /* 0x0000008080577221 */ /* 0x000fe20000010000 */
[----:B------:R-:W-:Y:S01]  /*23f0*/  FADD.FTZ R89, R89, R89 ;  /* 0x0000005959597221 */ /* 0x000fe20000010000 */
[----:B------:R-:W-:Y:S01]  /*2400*/  FADD.FTZ R91, R130, R130 ;  /* 0x00000082825b7221 */ /* 0x000fe20000010000 */
[----:B------:R-:W-:Y:S01]  /*2410*/  MOV R44, RZ ;  /* 0x000000ff002c7202 */ /* 0x000fe20000000f00 */
[----:B------:R-:W-:Y:S01]  /*2420*/  UIMAD UR29, UR40, UR29, UR13 ;  /* 0x0000001d281d72a4 */ /* 0x000fe2000f8e020d */
[----:B------:R-:W-:Y:S01]  /*2430*/  LOP3.LUT R160, R132, 0x1f, RZ, 0xc0, !PT ;  /* 0x0000001f84a07812 */ /* 0x000fe200078ec0ff */
[----:B------:R-:W-:Y:S01]  /*2440*/  UIMAD UR40, UR40, UR25, UR15 ;  /* 0x00000019282872a4 */ /* 0x000fe2000f8e020f */
[----:B------:R-:W0:Y:S01]  /*2450*/  LDCU UR48, c[0x0][0x394] ;  /* 0x00007280ff3077ac */ /* 0x000e220008000800 */
[----:B------:R-:W1:Y:S01]  /*2460*/  LDCU UR49, c[0x0][0x38c] ;  /* 0x00007180ff3177ac */ /* 0x000e620008000800 */
[----:B------:R-:W2:Y:S01]  /*2470*/  LDCU UR42, c[0x0][0x388] ;  /* 0x00007100ff2a77ac */ /* 0x000ea20008000800 */
[----:B------:R-:W3:Y:S01]  /*2480*/  LDCU.64 UR34, c[0x0][0x3a8] ;  /* 0x00007500ff2277ac */ /* 0x000ee20008000a00 */
[----:B------:R-:W4:Y:S01]  /*2490*/  LDCU.64 UR36, c[0x0][0x3c0] ;  /* 0x00007800ff2477ac */ /* 0x000f220008000a00 */
[----:B------:R-:W0:Y:S01]  /*24a0*/  LDCU.64 UR38, c[0x0][0x4f0] ;  /* 0x00009e00ff2677ac */ /* 0x000e220008000a00 */
[----:B------:R-:W0:Y:S01]  /*24b0*/  LDCU.128 UR24, c[0x0][0x440] ;  /* 0x00008800ff1877ac */ /* 0x000e220008000c00 */
[----:B------:R-:W-:-:S05]  /*24c0*/  UMOV UR8, URZ ;  /* 0x000000ff00087c82 */ /* 0x000fca0008000000 */
.L_x_12669:
[----:B------:R-:W-:Y:S01]  /*24d0*/  LOP3.LUT R109, R160, 0x7c00, R77, 0xf8, !PT ;  /* 0x00007c00a06d7812 */ /* 0x000fe200078ef84d */
[----:B01----:R-:W5:Y:S01]  /*24e0*/  @!P0 LDC.64 R4, c[0x0][0x3e0] ;  /* 0x0000f800ff048b82 */ /* 0x003f620000000a00 */
[----:B------:R-:W-:Y:S01]  /*24f0*/  @!P0 MOV R125, RZ ;  /* 0x000000ff007d8202 */ /* 0x000fe20000000f00 */
[----:B------:R-:W-:Y:S01]  /*2500*/  HFMA2 R99, -RZ, RZ, 0, 0 ;  /* 0x00000000ff637431 */ /* 0x000fe200000001ff */
[C---:B------:R-:W-:Y:S02]  /*2510*/  LOP3.LUT R128, R109.reuse, 0x20, RZ, 0xfc, !PT ;  /* 0x000000206d807812 */ /* 0x040fe400078efcff */
[----:B------:R-:W-:Y:S02]  /*2520*/  LOP3.LUT R134, R109, 0x40, RZ, 0xfc, !PT ;  /* 0x000000406d867812 */ /* 0x000fe400078efcff */
[----:B------:R-:W-:Y:S02]  /*2530*/  ISETP.GE.AND P5, PT, R128, UR41, PT ;  /* 0x0000002980007c0c */ /* 0x000fe4000bfa6270 */
[----:B------:R-:W-:-:S02]  /*2540*/  ISETP.GE.AND P4, PT, R134, UR41, PT ;  /* 0x0000002986007c0c */ /* 0x000fc4000bf86270 */
[----:B----4-:R-:W-:-:S04]  /*2550*/  LOP3.LUT R2, R109, 0x60, RZ, 0xfc, !PT ;  /* 0x000000606d027812 */ /* 0x010fc800078efcff */
[----:B------:R-:W-:-:S05]  /*2560*/  ISETP.GE.AND P2, PT, R2, UR41, PT ;  /* 0x0000002902007c0c */ /* 0x000fca000bf46270 */
[----:B------:R-:W1:Y:S01]  /*2570*/  @!P5 LDC.64 R6, c[0x0][0x3e0] ;  /* 0x0000f800ff06db82 */ /* 0x000e620000000a00 */
[----:B------:R-:W-:Y:S02]  /*2580*/  @!P5 MOV R129, RZ ;  /* 0x000000ff0081d202 */ /* 0x000fe40000000f00 */
[----:B------:R-:W-:Y:S01]  /*2590*/  @!P4 MOV R135, RZ ;  /* 0x000000ff0087c202 */ /* 0x000fe20000000f00 */
[----:B-----5:R-:W-:-:S04]  /*25a0*/  @!P0 IMAD.WIDE.U32 R126, R4, UR8, R124 ;  /* 0x00000008047e8c25 */ /* 0x020fc8000f8e007c */
[----:B------:R-:W5:Y:S01]  /*25b0*/  @!P4 LDC.64 R136, c[0x0][0x3e0] ;  /* 0x0000f800ff88cb82 */ /* 0x000f620000000a00 */
[----:B------:R-:W-:Y:S01]  /*25c0*/  @!P0 IMAD R3, R5, UR8, R127 ;  /* 0x0000000805038c24 */ /* 0x000fe2000f8e027f */
[----:B------:R-:W-:-:S04]  /*25d0*/  @!P0 LEA R4, P3, R126, UR22, 0x2 ;  /* 0x000000167e048c11 */ /* 0x000fc8000f8610ff */
[----:B------:R-:W-:Y:S02]  /*25e0*/  @!P0 LEA.HI.X R5, R126, UR23, R3, 0x2, P3 ;  /* 0x000000177e058c11 */ /* 0x000fe400098f1403 */
[----:B--2---:R-:W2:Y:S01]  /*25f0*/  @!P2 LDC.64 R140, c[0x0][0x3e0] ;  /* 0x0000f800ff8cab82 */ /* 0x004ea20000000a00 */
[----:B-1----:R-:W-:Y:S01]  /*2600*/  @!P5 IMAD.WIDE.U32 R128, R6, UR8, R128 ;  /* 0x000000080680dc25 */ /* 0x002fe2000f8e0080 */
[----:B------:R-:W-:-:S03]  /*2610*/  LOP3.LUT R6, R109, 0x80, RZ, 0xfc, !PT ;  /* 0x000000806d067812 */ /* 0x000fc600078efcff */
[----:B------:R-:W-:Y:S01]  /*2620*/  @!P5 IMAD R3, R7, UR8, R129 ;  /* 0x000000080703dc24 */ /* 0x000fe2000f8e0281 */
[----:B------:R-:W-:Y:S02]  /*2630*/  ISETP.GE.AND P3, PT, R6, UR41, PT ;  /* 0x0000002906007c0c */ /* 0x000fe4000bf66270 */
[----:B------:R-:W-:Y:S01]  /*2640*/  @!P5 LEA R130, P6, R128, UR22, 0x2 ;  /* 0x000000168082dc11 */ /* 0x000fe2000f8c10ff */
[----:B-----5:R-:W-:-:S03]  /*2650*/  @!P4 IMAD.WIDE.U32 R126, R136, UR8, R134 ;  /* 0x00000008887ecc25 */ /* 0x020fc6000f8e0086 */
[----:B------:R-:W-:Y:S01]  /*2660*/  @!P5 LEA.HI.X R131, R128, UR23, R3, 0x2, P6 ;  /* 0x000000178083dc11 */ /* 0x000fe2000b0f1403 */
[----:B------:R-:W-:Y:S01]  /*2670*/  @!P4 IMAD R3, R137, UR8, R127 ;  /* 0x000000088903cc24 */ /* 0x000fe2000f8e027f */
[----:B------:R-:W-:-:S03]  /*2680*/  LOP3.LUT R134, R109, 0xa0, RZ, 0xfc, !PT ;  /* 0x000000a06d867812 */ /* 0x000fc600078efcff */
[----:B------:R1:W5:Y:S01]  /*2690*/  @!P5 LDG.E R99, desc[UR30][R130.64] ;  /* 0x0000001e8263d981 */ /* 0x000362000c1e1900 */
[----:B------:R-:W-:Y:S01]  /*26a0*/  @!P4 LEA R138, P5, R126, UR22, 0x2 ;  /* 0x000000167e8acc11 */ /* 0x000fe2000f8a10ff */
[----:B------:R-:W1:Y:S01]  /*26b0*/  @!P3 LDC.64 R142, c[0x0][0x3e0] ;  /* 0x0000f800ff8ebb82 */ /* 0x000e620000000a00 */
[----:B------:R-:W-:Y:S01]  /*26c0*/  ISETP.GE.AND P6, PT, R134, UR41, PT ;  /* 0x0000002986007c0c */ /* 0x000fe2000bfc6270 */
[----:B------:R-:W-:Y:S01]  /*26d0*/  HFMA2 R150, -RZ, RZ, 0, 0 ;  /* 0x00000000ff967431 */ /* 0x000fe200000001ff */
[----:B------:R-:W-:Y:S02]  /*26e0*/  @!P4 LEA.HI.X R139, R126, UR23, R3, 0x2, P5 ;  /* 0x000000177e8bcc11 */ /* 0x000fe4000a8f1403 */
[C---:B------:R-:W-:Y:S02]  /*26f0*/  LOP3.LUT R126, R109.reuse, 0xc0, RZ, 0xfc, !PT ;  /* 0x000000c06d7e7812 */ /* 0x040fe400078efcff */
[----:B------:R-:W-:Y:S02]  /*2700*/  @!P2 MOV R3, RZ ;  /* 0x000000ff0003a202 */ /* 0x000fe40000000f00 */
[----:B------:R-:W-:Y:S01]  /*2710*/  ISETP.GE.AND P5, PT, R126, UR41, PT ;  /* 0x000000297e007c0c */ /* 0x000fe2000bfa6270 */
[----:B--2---:R-:W-:Y:S01]  /*2720*/  @!P2 IMAD.WIDE.U32 R128, R140, UR8, R2 ;  /* 0x000000088c80ac25 */ /* 0x004fe2000f8e0002 */
[----:B------:R-:W2:Y:S03]  /*2730*/  @!P4 LDG.E R150, desc[UR30][R138.64] ;  /* 0x0000001e8a96c981 */ /* 0x000ea6000c1e1900 */
[----:B---3--:R-:W3:Y:S01]  /*2740*/  @!P6 LDC.64 R136, c[0x0][0x3e0] ;  /* 0x0000f800ff88eb82 */ /* 0x008ee20000000a00 */
[----:B------:R-:W-:Y:S01]  /*2750*/  LOP3.LUT R2, R109, 0xe0, RZ, 0xfc, !PT ;  /* 0x000000e06d027812 */ /* 0x000fe200078efcff */
[----:B------:R-:W-:Y:S01]  /*2760*/  @!P2 IMAD R3, R141, UR8, R129 ;  /* 0x000000088d03ac24 */ /* 0x000fe2000f8e0281 */
[----:B------:R-:W-:Y:S01]  /*2770*/  @!P2 LEA R140, P4, R128, UR22, 0x2 ;  /* 0x00000016808cac11 */ /* 0x000fe2000f8810ff */
[----:B------:R-:W-:Y:S01]  /*2780*/  HFMA2 R101, -RZ, RZ, 0, 0 ;  /* 0x00000000ff657431 */ /* 0x000fe200000001ff */
[----:B------:R-:W-:-:S02]  /*2790*/  @!P3 MOV R7, RZ ;  /* 0x000000ff0007b202 */ /* 0x000fc40000000f00 */
[----:B------:R-:W-:Y:S02]  /*27a0*/  @!P2 LEA.HI.X R141, R128, UR23, R3, 0x2, P4 ;  /* 0x00000017808dac11 */ /* 0x000fe4000a0f1403 */
[----:B------:R-:W-:Y:S01]  /*27b0*/  ISETP.GE.AND P4, PT, R2, UR41, PT ;  /* 0x0000002902007c0c */ /* 0x000fe2000bf86270 */
[----:B------:R-:W4:Y:S01]  /*27c0*/  @!P5 LDC.64 R128, c[0x0][0x3e0] ;  /* 0x0000f800ff80db82 */ /* 0x000f220000000a00 */
[----:B-1----:R-:W-:Y:S01]  /*27d0*/  @!P3 IMAD.WIDE.U32 R130, R142, UR8, R6 ;  /* 0x000000088e82bc25 */ /* 0x002fe2000f8e0006 */
[----:B------:R1:W2:Y:S03]  /*27e0*/  @!P2 LDG.E R101, desc[UR30][R140.64] ;  /* 0x0000001e8c65a981 */ /* 0x0002a6000c1e1900 */
[----:B------:R-:W-:Y:S01]  /*27f0*/  @!P3 IMAD R3, R143, UR8, R131 ;  /* 0x000000088f03bc24 */ /* 0x000fe2000f8e0283 */
[----:B------:R-:W-:Y:S01]  /*2800*/  @!P3 LEA R142, P2, R130, UR22, 0x2 ;  /* 0x00000016828ebc11 */ /* 0x000fe2000f8410ff */
[----:B------:R-:W-:Y:S01]  /*2810*/  HFMA2 R156, -RZ, RZ, 0, 0 ;  /* 0x00000000ff9c7431 */ /* 0x000fe200000001ff */
[----:B------:R-:W-:-:S02]  /*2820*/  LOP3.LUT R6, R109, 0x100, RZ, 0xfc, !PT ;  /* 0x000001006d067812 */ /* 0x000fc400078efcff */
[----:B------:R-:W-:Y:S02]  /*2830*/  @!P3 LEA.HI.X R143, R130, UR23, R3, 0x2, P2 ;  /* 0x00000017828fbc11 */ /* 0x000fe400090f1403 */
[----:B------:R-:W0:Y:S01]  /*2840*/  @!P4 LDC.64 R130, c[0x0][0x3e0] ;  /* 0x0000f800ff82cb82 */ /* 0x000e220000000a00 */
[----:B------:R-:W-:Y:S02]  /*2850*/  @!P6 MOV R135, RZ ;  /* 0x000000ff0087e202 */ /* 0x000fe40000000f00 */
[----:B------:R-:W-:Y:S02]  /*2860*/  ISETP.GE.AND P2, PT, R6, UR41, PT ;  /* 0x0000002906007c0c */ /* 0x000fe4000bf46270 */
[----:B------:R-:W-:Y:S01]  /*2870*/  @!P5 MOV R127, RZ ;  /* 0x000000ff007fd202 */ /* 0x000fe20000000f00 */
[----:B---3--:R-:W-:Y:S01]  /*2880*/  @!P6 IMAD.WIDE.U32 R134, R136, UR8, R134 ;  /* 0x000000088886ec25 */ /* 0x008fe2000f8e0086 */
[----:B------:R3:W2:Y:S03]  /*2890*/  @!P3 LDG.E R156, desc[UR30][R142.64] ;  /* 0x0000001e8e9cb981 */ /* 0x0006a6000c1e1900 */
[----:B------:R-:W-:Y:S01]  /*28a0*/  HFMA2 R97, -RZ, RZ, 0, 0 ;  /* 0x00000000ff617431 */ /* 0x000fe200000001ff */
[----:B------:R-:W-:Y:S01]  /*28b0*/  LOP3.LUT R136, R109, 0x120, RZ, 0xfc, !PT ;  /* 0x000001206d887812 */ /* 0x000fe200078efcff */
[----:B------:R-:W-:Y:S01]  /*28c0*/  @!P6 IMAD R137, R137, UR8, R135 ;  /* 0x000000088989ec24 */ /* 0x000fe2000f8e0287 */
[----:B-1----:R-:W-:Y:S01]  /*28d0*/  @!P6 LEA R140, P3, R134, UR22, 0x2 ;  /* 0x00000016868cec11 */ /* 0x002fe2000f8610ff */
[----:B----4-:R-:W-:-:S03]  /*28e0*/  @!P5 IMAD.WIDE.U32 R126, R128, UR8, R126 ;  /* 0x00000008807edc25 */ /* 0x010fc6000f8e007e */
[----:B------:R-:W-:Y:S01]  /*28f0*/  @!P6 LEA.HI.X R141, R134, UR23, R137, 0x2, P3 ;  /* 0x00000017868dec11 */ /* 0x000fe200098f1489 */
[----:B------:R-:W-:Y:S01]  /*2900*/  @!P5 IMAD R129, R129, UR8, R127 ;  /* 0x000000088181dc24 */ /* 0x000fe2000f8e027f */
[----:B------:R-:W-:Y:S01]  /*2910*/  @!P5 LEA R144, P3, R126, UR22, 0x2 ;  /* 0x000000167e90dc11 */ /* 0x000fe2000f8610ff */
[----:B------:R-:W1:Y:S01]  /*2920*/  @!P2 LDC.64 R138, c[0x0][0x3e0] ;  /* 0x0000f800ff8aab82 */ /* 0x000e620000000a00 */
[----:B------:R-:W-:Y:S01]  /*2930*/  @!P4 MOV R3, RZ ;  /* 0x000000ff0003c202 */ /* 0x000fe20000000f00 */
[----:B------:R-:W4:Y:S01]  /*2940*/  @!P6 LDG.E R97, desc[UR30][R140.64] ;  /* 0x0000001e8c61e981 */ /* 0x000f22000c1e1900 */
[----:B------:R-:W-:Y:S02]  /*2950*/  ISETP.GE.AND P6, PT, R136, UR41, PT ;  /* 0x0000002988007c0c */ /* 0x000fe4000bfc6270 */
[----:B------:R-:W-:Y:S01]  /*2960*/  @!P5 LEA.HI.X R145, R126, UR23, R129, 0x2, P3 ;  /* 0x000000177e91dc11 */ /* 0x000fe200098f1481 */
[----:B0-----:R-:W-:Y:S01]  /*2970*/  @!P4 IMAD.WIDE.U32 R128, R130, UR8, R2 ;  /* 0x000000088280cc25 */ /* 0x001fe2000f8e0002 */
[----:B------:R-:W-:-:S02]  /*2980*/  LOP3.LUT R126, R109, 0x140, RZ, 0xfc, !PT ;  /* 0x000001406d7e7812 */ /* 0x000fc400078efcff */
[----:B------:R-:W-:Y:S02]  /*2990*/  MOV R148, RZ ;  /* 0x000000ff00947202 */ /* 0x000fe40000000f00 */
[----:B------:R-:W-:Y:S01]  /*29a0*/  ISETP.GE.AND P3, PT, R126, UR41, PT ;  /* 0x000000297e007c0c */ /* 0x000fe2000bf66270 */
[----:B------:R-:W-:-:S03]  /*29b0*/  @!P4 IMAD R131, R131, UR8, R129 ;  /* 0x000000088383cc24 */ /* 0x000fc6000f8e0281 */
[----:B------:R0:W4:Y:S01]  /*29c0*/  @!P5 LDG.E R148, desc[UR30][R144.64] ;  /* 0x0000001e9094d981 */ /* 0x000122000c1e1900 */
[C---:B---3--:R-:W-:Y:S01]  /*29d0*/  @!P4 LEA R142, P5, R128.reuse, UR22, 0x2 ;  /* 0x00000016808ecc11 */ /* 0x048fe2000f8a10ff */
[----:B------:R-:W3:Y:S01]  /*29e0*/  @!P6 LDC.64 R2, c[0x0][0x3e0] ;  /* 0x0000f800ff02eb82 */ /* 0x000ee20000000a00 */
[----:B------:R-:W-:Y:S01]  /*29f0*/  HFMA2 R95, -RZ, RZ, 0, 0 ;  /* 0x00000000ff5f7431 */ /* 0x000fe200000001ff */
[----:B------:R-:W-:Y:S02]  /*2a00*/  @!P2 MOV R7, RZ ;  /* 0x000000ff0007a202 */ /* 0x000fe40000000f00 */
[----:B------:R-:W-:Y:S02]  /*2a10*/  @!P4 LEA.HI.X R143, R128, UR23, R131, 0x2, P5 ;  /* 0x00000017808fcc11 */ /* 0x000fe4000a8f1483 */
[----:B------:R-:W-:Y:S01]  /*2a20*/  LOP3.LUT R128, R109, 0x160, RZ, 0xfc, !PT ;  /* 0x000001606d807812 */ /* 0x000fe200078efcff */
[----:B-1----:R-:W-:Y:S01]  /*2a30*/  @!P2 IMAD.WIDE.U32 R130, R138, UR8, R6 ;  /* 0x000000088a82ac25 */ /* 0x002fe2000f8e0006 */
[----:B------:R-:W1:Y:S02]  /*2a40*/  @!P3 LDC.64 R134, c[0x0][0x3e0] ;  /* 0x0000f800ff86bb82 */ /* 0x000e640000000a00 */
[----:B------:R-:W-:Y:S01]  /*2a50*/  ISETP.GE.AND P5, PT, R128, UR41, PT ;  /* 0x0000002980007c0c */ /* 0x000fe2000bfa6270 */
[----:B------:R-:W4:Y:S01]  /*2a60*/  @!P4 LDG.E R95, desc[UR30][R142.64] ;  /* 0x0000001e8e5fc981 */ /* 0x000f22000c1e1900 */
[----:B------:R-:W-:Y:S01]  /*2a70*/  @!P2 IMAD R139, R139, UR8, R131 ;  /* 0x000000088b8bac24 */ /* 0x000fe2000f8e0283 */
[----:B0-----:R-:W-:Y:S01]  /*2a80*/  @!P2 LEA R144, P4, R130, UR22, 0x2 ;  /* 0x000000168290ac11 */ /* 0x001fe2000f8810ff */
[----:B------:R-:W-:Y:S01]  /*2a90*/  HFMA2 R152, -RZ, RZ, 0, 0 ;  /* 0x00000000ff987431 */ /* 0x000fe200000001ff */
[----:B------:R-:W-:-:S02]  /*2aa0*/  LOP3.LUT R6, R109, 0x180, RZ, 0xfc, !PT ;  /* 0x000001806d067812 */ /* 0x000fc400078efcff */
[----:B------:R-:W-:Y:S02]  /*2ab0*/  @!P2 LEA.HI.X R145, R130, UR23, R139, 0x2, P4 ;  /* 0x000000178291ac11 */ /* 0x000fe4000a0f148b */
[----:B------:R-:W-:Y:S02]  /*2ac0*/  ISETP.GE.AND P4, PT, R6, UR41, PT ;  /* 0x0000002906007c0c */ /* 0x000fe4000bf86270 */
[----:B------:R-:W-:Y:S02]  /*2ad0*/  @!P6 MOV R137, RZ ;  /* 0x000000ff0089e202 */ /* 0x000fe40000000f00 */
[----:B------:R-:W0:Y:S01]  /*2ae0*/  @!P5 LDC.64 R130, c[0x0][0x3e0] ;  /* 0x0000f800ff82db82 */ /* 0x000e220000000a00 */
[----:B------:R-:W-:Y:S01]  /*2af0*/  @!P3 MOV R127, RZ ;  /* 0x000000ff007fb202 */ /* 0x000fe20000000f00 */
[----:B------:R-:W4:Y:S01]  /*2b00*/  @!P2 LDG.E R152, desc[UR30][R144.64] ;  /* 0x0000001e9098a981 */ /* 0x000f22000c1e1900 */
[----:B---3--:R-:W-:-:S04]  /*2b10*/  @!P6 IMAD.WIDE.U32 R140, R2, UR8, R136 ;  /* 0x00000008028cec25 */ /* 0x008fc8000f8e0088 */
[----:B------:R-:W-:Y:S01]  /*2b20*/  @!P6 IMAD R7, R3, UR8, R141 ;  /* 0x000000080307ec24 */ /* 0x000fe2000f8e028d */
[----:B------:R-:W-:Y:S01]  /*2b30*/  @!P6 LEA R138, P2, R140, UR22, 0x2 ;  /* 0x000000168c8aec11 */ /* 0x000fe2000f8410ff */
[----:B-1----:R-:W-:Y:S01]  /*2b40*/  @!P3 IMAD.WIDE.U32 R136, R134, UR8, R126 ;  /* 0x000000088688bc25 */ /* 0x002fe2000f8e007e */
[----:B------:R-:W1:Y:S02]  /*2b50*/  @!P4 LDC.64 R2, c[0x0][0x3e0] ;  /* 0x0000f800ff02cb82 */ /* 0x000e640000000a00 */
[----:B------:R-:W-:Y:S01]  /*2b60*/  @!P6 LEA.HI.X R139, R140, UR23, R7, 0x2, P2 ;  /* 0x000000178c8bec11 */ /* 0x000fe200090f1407 */
[----:B------:R-:W-:Y:S01]  /*2b70*/  @!P3 IMAD R135, R135, UR8, R137 ;  /* 0x000000088787bc24 */ /* 0x000fe2000f8e0289 */
[----:B------:R-:W-:Y:S02]  /*2b80*/  @!P3 LEA R140, P2, R136, UR22, 0x2 ;  /* 0x00000016888cbc11 */ /* 0x000fe4000f8410ff */
[----:B------:R-:W-:Y:S02]  /*2b90*/  LOP3.LUT R126, R109, 0x1a0, RZ, 0xfc, !PT ;  /* 0x000001a06d7e7812 */ /* 0x000fe400078efcff */
[----:B------:R-:W-:-:S02]  /*2ba0*/  @!P5 MOV R129, RZ ;  /* 0x000000ff0081d202 */ /* 0x000fc40000000f00 */
[----:B------:R-:W-:Y:S02]  /*2bb0*/  @!P3 LEA.HI.X R141, R136, UR23, R135, 0x2, P2 ;  /* 0x00000017888dbc11 */ /* 0x000fe400090f1487 */
[----:B------:R-:W-:Y:S02]  /*2bc0*/  ISETP.GE.AND P2, PT, R126, UR41, PT ;  /* 0x000000297e007c0c */ /* 0x000fe4000bf46270 */
[----:B------:R-:W-:Y:S01]  /*2bd0*/  MOV R154, RZ ;  /* 0x000000ff009a7202 */ /* 0x000fe20000000f00 */
[----:B0-----:R-:W-:Y:S01]  /*2be0*/  @!P5 IMAD.WIDE.U32 R134, R130, UR8, R128 ;  /* 0x000000088286dc25 */ /* 0x001fe2000f8e0080 */
[----:B------:R-:W-:-:S03]  /*2bf0*/  LOP3.LUT R136, R109, 0x1c0, RZ, 0xfc, !PT ;  /* 0x000001c06d887812 */ /* 0x000fc600078efcff */
[----:B------:R-:W-:Y:S01]  /*2c00*/  @!P5 IMAD R131, R131, UR8, R135 ;  /* 0x000000088383dc24 */ /* 0x000fe2000f8e0287 */
[----:B------:R-:W3:Y:S01]  /*2c10*/  @!P3 LDG.E R154, desc[UR30][R140.64] ;  /* 0x0000001e8c9ab981 */ /* 0x000ee2000c1e1900 */
[C---:B------:R-:W-:Y:S01]  /*2c20*/  @!P5 LEA R128, P3, R134.reuse, UR22, 0x2 ;  /* 0x000000168680dc11 */ /* 0x040fe2000f8610ff */
[----:B------:R-:W-:Y:S01]  /*2c30*/  HFMA2 R93, -RZ, RZ, 0, 0 ;  /* 0x00000000ff5d7431 */ /* 0x000fe200000001ff */
[----:B------:R-:W-:Y:S02]  /*2c40*/  @!P4 MOV R7, RZ ;  /* 0x000000ff0007c202 */ /* 0x000fe40000000f00 */
[----:B------:R-:W-:Y:S02]  /*2c50*/  @!P5 LEA.HI.X R129, R134, UR23, R131, 0x2, P3 ;  /* 0x000000178681dc11 */ /* 0x000fe400098f1483 */
[----:B------:R-:W0:Y:S01]  /*2c60*/  @!P2 LDC.64 R134, c[0x0][0x3e0] ;  /* 0x0000f800ff86ab82 */ /* 0x000e220000000a00 */
[----:B------:R-:W-:Y:S01]  /*2c70*/  ISETP.GE.AND P3, PT, R136, UR41, PT ;  /* 0x0000002988007c0c */ /* 0x000fe2000bf66270 */
[----:B------:R-:W-:-:S02]  /*2c80*/  HFMA2 R103, -RZ, RZ, 0, 0 ;  /* 0x00000000ff677431 */ /* 0x000fc400000001ff */
[----:B-1----:R-:W-:Y:S01]  /*2c90*/  @!P4 IMAD.WIDE.U32 R6, R2, UR8, R6 ;  /* 0x000000080206cc25 */ /* 0x002fe2000f8e0006 */
[----:B------:R1:W3:Y:S03]  /*2ca0*/  @!P6 LDG.E R93, desc[UR30][R138.64] ;  /* 0x0000001e8a5de981 */ /* 0x0002e6000c1e1900 */
[----:B------:R-:W-:Y:S01]  /*2cb0*/  @!P4 IMAD R3, R3, UR8, R7 ;  /* 0x000000080303cc24 */ /* 0x000fe2000f8e0207 */
[----:B------:R-:W-:Y:S01]  /*2cc0*/  LOP3.LUT R130, R109, 0x1e0, RZ, 0xfc, !PT ;  /* 0x000001e06d827812 */ /* 0x000fe200078efcff */
[----:B------:R0:W3:Y:S01]  /*2cd0*/  @!P5 LDG.E R103, desc[UR30][R128.64] ;  /* 0x0000001e8067d981 */ /* 0x0000e2000c1e1900 */
[----:B-1----:R-:W-:Y:S02]  /*2ce0*/  @!P4 LEA R138, P6, R6, UR22, 0x2 ;  /* 0x00000016068acc11 */ /* 0x002fe4000f8c10ff */
[----:B------:R-:W-:Y:S02]  /*2cf0*/  ISETP.GE.AND P5, PT, R130, UR41, PT ;  /* 0x0000002982007c0c */ /* 0x000fe4000bfa6270 */
[----:B------:R-:W-:-:S02]  /*2d00*/  @!P4 LEA.HI.X R139, R6, UR23, R3, 0x2, P6 ;  /* 0x00000017068bcc11 */ /* 0x000fc4000b0f1403 */
[----:B------:R-:W1:Y:S01]  /*2d10*/  @!P3 LDC.64 R6, c[0x0][0x3e0] ;  /* 0x0000f800ff06bb82 */ /* 0x000e620000000a00 */
[----:B------:R-:W-:Y:S01]  /*2d20*/  HFMA2 R158, -RZ, RZ, 0, 0 ;  /* 0x00000000ff9e7431 */ /* 0x000fe200000001ff */
[----:B------:R-:W-:-:S03]  /*2d30*/  @!P2 MOV R127, RZ ;  /* 0x000000ff007fa202 */ /* 0x000fc60000000f00 */
[----:B0-----:R-:W-:Y:S01]  /*2d40*/  @!P2 IMAD.WIDE.U32 R126, R134, UR8, R126 ;  /* 0x00000008867eac25 */ /* 0x001fe2000f8e007e */
[----:B------:R-:W-:-:S03]  /*2d50*/  LOP3.LUT R134, R109, 0x200, RZ, 0xfc, !PT ;  /* 0x000002006d867812 */ /* 0x000fc600078efcff */
[----:B------:R-:W0:Y:S01]  /*2d60*/  @!P5 LDC.64 R128, c[0x0][0x3e0] ;  /* 0x0000f800ff80db82 */ /* 0x000e220000000a00 */
[----:B------:R1:W3:Y:S01]  /*2d70*/  @!P4 LDG.E R158, desc[UR30][R138.64] ;  /* 0x0000001e8a9ec981 */ /* 0x0002e2000c1e1900 */
[----:B------:R-:W-:Y:S01]  /*2d80*/  ISETP.GE.AND P4, PT, R134, UR41, PT ;  /* 0x0000002986007c0c */ /* 0x000fe2000bf86270 */
[----:B------:R-:W-:Y:S02]  /*2d90*/  @!P2 IMAD R135, R135, UR8, R127 ;  /* 0x000000088787ac24 */ /* 0x000fe4000f8e027f */
[----:B------:R-:W-:Y:S01]  /*2da0*/  HFMA2 R105, -RZ, RZ, 0, 0 ;  /* 0x00000000ff697431 */ /* 0x000fe200000001ff */
[C---:B------:R-:W-:Y:S02]  /*2db0*/  @!P2 LEA R140, P6, R126.reuse, UR22, 0x2 ;  /* 0x000000167e8cac11 */ /* 0x040fe4000f8c10ff */
[----:B------:R-:W-:Y:S02]  /*2dc0*/  @!P3 MOV R137, RZ ;  /* 0x000000ff0089b202 */ /* 0x000fe40000000f00 */
[----:B------:R-:W-:Y:S01]  /*2dd0*/  @!P2 LEA.HI.X R141, R126, UR23, R135, 0x2, P6 ;  /* 0x000000177e8dac11 */ /* 0x000fe2000b0f1487 */
[----:B-1----:R-:W-:Y:S01]  /*2de0*/  @!P3 IMAD.WIDE.U32 R136, R6, UR8, R136 ;  /* 0x000000080688bc25 */ /* 0x002fe2000f8e0088 */
[----:B------:R-:W-:-:S03]  /*2df0*/  LOP3.LUT R6, R109, 0x220, RZ, 0xfc, !PT ;  /* 0x000002206d067812 */ /* 0x000fc600078efcff */
[----:B------:R1:W3:Y:S01]  /*2e00*/  @!P2 LDG.E R105, desc[UR30][R140.64] ;  /* 0x0000001e8c69a981 */ /* 0x0002e2000c1e1900 */
[----:B------:R-:W5:Y:S01]  /*2e10*/  @!P4 LDC.64 R126, c[0x0][0x3e0] ;  /* 0x0000f800ff7ecb82 */ /* 0x000f620000000a00 */
[----:B------:R-:W-:Y:S01]  /*2e20*/  ISETP.GE.AND P2, PT, R6, UR41, PT ;  /* 0x0000002906007c0c */ /* 0x000fe2000bf46270 */
[----:B------:R-:W-:Y:S02]  /*2e30*/  @!P3 IMAD R7, R7, UR8, R137 ;  /* 0x000000080707bc24 */ /* 0x000fe4000f8e0289 */
[----:B------:R-:W-:Y:S01]  /*2e40*/  HFMA2 R162, -RZ, RZ, 0, 0 ;  /* 0x00000000ffa27431 */ /* 0x000fe200000001ff */
[C---:B------:R-:W-:Y:S02]  /*2e50*/  @!P3 LEA R138, P6, R136.reuse, UR22, 0x2 ;  /* 0x00000016888abc11 */ /* 0x040fe4000f8c10ff */
[----:B------:R-:W-:Y:S02]  /*2e60*/  @!P5 MOV R131, RZ ;  /* 0x000000ff0083d202 */ /* 0x000fe40000000f00 */
[----:B------:R-:W-:Y:S01]  /*2e70*/  @!P3 LEA.HI.X R139, R136, UR23, R7, 0x2, P6 ;  /* 0x00000017888bbc11 */ /* 0x000fe2000b0f1407 */
[----:B0-----:R-:W-:Y:S01]  /*2e80*/  @!P5 IMAD.WIDE.U32 R136, R128, UR8, R130 ;  /* 0x000000088088dc25 */ /* 0x001fe2000f8e0082 */
[----:B------:R-:W-:-:S03]  /*2e90*/  LOP3.LUT R128, R109, 0x240, RZ, 0xfc, !PT ;  /* 0x000002406d807812 */ /* 0x000fc600078efcff */
[----:B------:R0:W3:Y:S01]  /*2ea0*/  @!P3 LDG.E R162, desc[UR30][R138.64] ;  /* 0x0000001e8aa2b981 */ /* 0x0000e2000c1e1900 */
[----:B------:R-:W0:Y:S01]  /*2eb0*/  @!P2 LDC.64 R130, c[0x0][0x3e0] ;  /* 0x0000f800ff82ab82 */ /* 0x000e220000000a00 */
[----:B------:R-:W-:Y:S01]  /*2ec0*/  ISETP.GE.AND P3, PT, R128, UR41, PT ;  /* 0x0000002980007c0c */ /* 0x000fe2000bf66270 */
[----:B------:R-:W-:Y:S02]  /*2ed0*/  @!P5 IMAD R129, R129, UR8, R137 ;  /* 0x000000088181dc24 */ /* 0x000fe4000f8e0289 */
[----:B------:R-:W-:Y:S01]  /*2ee0*/  HFMA2 R107, -RZ, RZ, 0, 0 ;  /* 0x00000000ff6b7431 */ /* 0x000fe200000001ff */
[C---:B-1----:R-:W-:Y:S02]  /*2ef0*/  @!P5 LEA R140, P6, R136.reuse, UR22, 0x2 ;  /* 0x00000016888cdc11 */ /* 0x042fe4000f8c10ff */
[----:B------:R-:W-:Y:S02]  /*2f00*/  @!P4 MOV R135, RZ ;  /* 0x000000ff0087c202 */ /* 0x000fe40000000f00 */
[----:B------:R-:W-:Y:S01]  /*2f10*/  @!P5 LEA.HI.X R141, R136, UR23, R129, 0x2, P6 ;  /* 0x00000017888ddc11 */ /* 0x000fe2000b0f1481 */
[----:B-----5:R-:W-:Y:S01]  /*2f20*/  @!P4 IMAD.WIDE.U32 R136, R126, UR8, R134 ;  /* 0x000000087e88cc25 */ /* 0x020fe2000f8e0086 */
[----:B------:R-:W-:-:S03]  /*2f30*/  LOP3.LUT R126, R109, 0x260, RZ, 0xfc, !PT ;  /* 0x000002606d7e7812 */ /* 0x000fc600078efcff */
[----:B------:R1:W5:Y:S01]  /*2f40*/  @!P5 LDG.E R107, desc[UR30][R140.64] ;  /* 0x0000001e8c6bd981 */ /* 0x000362000c1e1900 */
[----:B------:R-:W1:Y:S01]  /*2f50*/  @!P3 LDC.64 R134, c[0x0][0x3e0] ;  /* 0x0000f800ff86bb82 */ /* 0x000e620000000a00 */
[----:B------:R-:W-:Y:S01]  /*2f60*/  ISETP.GE.AND P5, PT, R126, UR41, PT ;  /* 0x000000297e007c0c */ /* 0x000fe2000bfa6270 */
[----:B------:R-:W-:Y:S02]  /*2f70*/  @!P4 IMAD R127, R127, UR8, R137 ;  /* 0x000000087f7fcc24 */ /* 0x000fe4000f8e0289 */
[----:B------:R-:W-:Y:S01]  /*2f80*/  HFMA2 R111, -RZ, RZ, 0, 0 ;  /* 0x00000000ff6f7431 */ /* 0x000fe200000001ff */
[C---:B0-----:R-:W-:Y:S02]  /*2f90*/  @!P4 LEA R138, P6, R136.reuse, UR22, 0x2 ;  /* 0x00000016888acc11 */ /* 0x041fe4000f8c10ff */
[----:B------:R-:W-:Y:S02]  /*2fa0*/  @!P2 MOV R7, RZ ;  /* 0x000000ff0007a202 */ /* 0x000fe40000000f00 */
[----:B------:R-:W-:Y:S01]  /*2fb0*/  @!P4 LEA.HI.X R139, R136, UR23, R127, 0x2, P6 ;  /* 0x00000017888bcc11 */ /* 0x000fe2000b0f147f */
[----:B------:R-:W-:Y:S01]  /*2fc0*/  @!P2 IMAD.WIDE.U32 R142, R130, UR8, R6 ;  /* 0x00000008828eac25 */ /* 0x000fe2000f8e0006 */
[----:B------:R-:W-:-:S03]  /*2fd0*/  LOP3.LUT R6, R109, 0x280, RZ, 0xfc, !PT ;  /* 0x000002806d067812 */ /* 0x000fc600078efcff */
[----:B------:R0:W5:Y:S01]  /*2fe0*/  @!P4 LDG.E R111, desc[UR30][R138.64] ;  /* 0x0000001e8a6fc981 */ /* 0x000162000c1e1900 */
[----:B------:R-:W2:Y:S01]  /*2ff0*/  @!P5 LDC.64 R136, c[0x0][0x3e0] ;  /* 0x0000f800ff88db82 */ /* 0x000ea20000000a00 */
[----:B------:R-:W-:Y:S01]  /*3000*/  ISETP.GE.AND P4, PT, R6, UR41, PT ;  /* 0x0000002906007c0c */ /* 0x000fe2000bf86270 */
[----:B------:R-:W-:Y:S01]  /*3010*/  @!P2 IMAD R131, R131, UR8, R143 ;  /* 0x000000088383ac24 */ /* 0x000fe2000f8e028f */
[C---:B------:R-:W-:Y:S01]  /*3020*/  @!P2 LEA R144, P6, R142.reuse, UR22, 0x2 ;  /* 0x000000168e90ac11 */ /* 0x040fe2000f8c10ff */
[----:B------:R-:W-:Y:S01]  /*3030*/  HFMA2 R113, -RZ, RZ, 0, 0 ;  /* 0x00000000ff717431 */ /* 0x000fe200000001ff */
[----:B------:R-:W-:Y:S02]  /*3040*/  @!P3 MOV R129, RZ ;  /* 0x000000ff0081b202 */ /* 0x000fe40000000f00 */
[----:B------:R-:W-:Y:S01]  /*3050*/  @!P2 LEA.HI.X R145, R142, UR23, R131, 0x2, P6 ;  /* 0x000000178e91ac11 */ /* 0x000fe2000b0f1483 */
[----:B-1----:R-:W-:Y:S01]  /*3060*/  @!P3 IMAD.WIDE.U32 R130, R134, UR8, R128 ;  /* 0x000000088682bc25 */ /* 0x002fe2000f8e0080 */
[----:B------:R-:W-:-:S03]  /*3070*/  LOP3.LUT R128, R109, 0x2a0, RZ, 0xfc, !PT ;  /* 0x000002a06d807812 */ /* 0x000fc600078efcff */
[----:B------:R-:W-:Y:S01]  /*3080*/  @!P3 IMAD R7, R135, UR8, R131 ;  /* 0x000000088707bc24 */ /* 0x000fe2000f8e0283 */
[----:B------:R1:W5:Y:S01]  /*3090*/  @!P2 LDG.E R113, desc[UR30][R144.64] ;  /* 0x0000001e9071a981 */ /* 0x000362000c1e1900 */
[----:B------:R-:W1:Y:S01]  /*30a0*/  @!P4 LDC.64 R134, c[0x0][0x3e0] ;  /* 0x0000f800ff86cb82 */ /* 0x000e620000000a00 */
[----:B------:R-:W-:Y:S02]  /*30b0*/  ISETP.GE.AND P2, PT, R128, UR41, PT ;  /* 0x0000002980007c0c */ /* 0x000fe4000bf46270 */
[C---:B------:R-:W-:Y:S01]  /*30c0*/  @!P3 LEA R146, P6, R130.reuse, UR22, 0x2 ;  /* 0x000000168292bc11 */ /* 0x040fe2000f8c10ff */
[----:B------:R-:W-:Y:S01]  /*30d0*/  HFMA2 R115, -RZ, RZ, 0, 0 ;  /* 0x00000000ff737431 */ /* 0x000fe200000001ff */
[----:B------:R-:W-:Y:S02]  /*30e0*/  @!P5 MOV R127, RZ ;  /* 0x000000ff007fd202 */ /* 0x000fe40000000f00 */
[----:B------:R-:W-:Y:S02]  /*30f0*/  @!P3 LEA.HI.X R147, R130, UR23, R7, 0x2, P6 ;  /* 0x000000178293bc11 */ /* 0x000fe4000b0f1407 */
[----:B------:R-:W-:Y:S01]  /*3100*/  LOP3.LUT R130, R109, 0x2c0, RZ, 0xfc, !PT ;  /* 0x000002c06d827812 */ /* 0x000fe200078efcff */
[----:B--2---:R-:W-:-:S03]  /*3110*/  @!P5 IMAD.WIDE.U32 R140, R136, UR8, R126 ;  /* 0x00000008888cdc25 */ /* 0x004fc6000f8e007e */
[----:B------:R-:W-:Y:S01]  /*3120*/  ISETP.GE.AND P6, PT, R130, UR41, PT ;  /* 0x0000002982007c0c */ /* 0x000fe2000bfc6270 */
[----:B0-----:R-:W0:Y:S01]  /*3130*/  @!P2 LDC.64 R138, c[0x0][0x3e0] ;  /* 0x0000f800ff8aab82 */ /* 0x001e220000000a00 */
[----:B------:R-:W2:Y:S01]  /*3140*/  @!P3 LDG.E R115, desc[UR30][R146.64] ;  /* 0x0000001e9273b981 */ /* 0x000ea2000c1e1900 */
[----:B------:R-:W-:Y:S01]  /*3150*/  @!P5 IMAD R137, R137, UR8, R141 ;  /* 0x000000088989dc24 */ /* 0x000fe2000f8e028d */
[C---:B------:R-:W-:Y:S01]  /*3160*/  @!P5 LEA R142, P3, R140.reuse, UR22, 0x2 ;  /* 0x000000168c8edc11 */ /* 0x040fe2000f8610ff */
[----:B------:R-:W-:Y:S01]  /*3170*/  HFMA2 R117, -RZ, RZ, 0, 0 ;  /* 0x00000000ff757431 */ /* 0x000fe200000001ff */
[----:B------:R-:W-:Y:S02]  /*3180*/  LOP3.LUT R126, R109, 0x2e0, RZ, 0xfc, !PT ;  /* 0x000002e06d7e7812 */ /* 0x000fe400078efcff */
[----:B------:R-:W-:Y:S02]  /*3190*/  @!P4 MOV R7, RZ ;  /* 0x000000ff0007c202 */ /* 0x000fe40000000f00 */
[----:B------:R-:W-:-:S02]  /*31a0*/  @!P5 LEA.HI.X R143, R140, UR23, R137, 0x2, P3 ;  /* 0x000000178c8fdc11 */ /* 0x000fc400098f1489 */
[----:B------:R-:W-:Y:S01]  /*31b0*/  ISETP.GE.AND P3, PT, R126, UR41, PT ;  /* 0x000000297e007c0c */ /* 0x000fe2000bf66270 */
[----:B------:R-:W4:Y:S01]  /*31c0*/  @!P6 LDC.64 R136, c[0x0][0x3e0] ;  /* 0x0000f800ff88eb82 */ /* 0x000f220000000a00 */
[----:B-1----:R-:W-:Y:S01]  /*31d0*/  @!P4 IMAD.WIDE.U32 R6, R134, UR8, R6 ;  /* 0x000000088606cc25 */ /* 0x002fe2000f8e0006 */
[----:B------:R1:W2:Y:S03]  /*31e0*/  @!P5 LDG.E R117, desc[UR30][R142.64] ;  /* 0x0000001e8e75d981 */ /* 0x0002a6000c1e1900 */
[----:B------:R-:W-:Y:S01]  /*31f0*/  @!P4 IMAD R135, R135, UR8, R7 ;  /* 0x000000088787cc24 */ /* 0x000fe2000f8e0207 */
[C---:B------:R-:W-:Y:S02]  /*3200*/  @!P4 LEA R140, P5, R6.reuse, UR22, 0x2 ;  /* 0x00000016068ccc11 */ /* 0x040fe4000f8a10ff */
[----:B------:R-:W-:Y:S02]  /*3210*/  @!P2 MOV R129, RZ ;  /* 0x000000ff0081a202 */ /* 0x000fe40000000f00 */
[----:B------:R-:W-:-:S02]  /*3220*/  @!P4 LEA.HI.X R141, R6, UR23, R135, 0x2, P5 ;  /* 0x00000017068dcc11 */ /* 0x000fc4000a8f1487 */
[----:B------:R-:W1:Y:S01]  /*3230*/  @!P3 LDC.64 R134, c[0x0][0x3e0] ;  /* 0x0000f800ff86bb82 */ /* 0x000e620000000a00 */
[----:B------:R-:W-:Y:S02]  /*3240*/  HFMA2 R119, -RZ, RZ, 0, 0 ;  /* 0x00000000ff777431 */ /* 0x000fe400000001ff */
[----:B0-----:R-:W-:Y:S01]  /*3250*/  @!P2 IMAD.WIDE.U32 R128, R138, UR8, R128 ;  /* 0x000000088a80ac25 */ /* 0x001fe2000f8e0080 */
[----:B------:R-:W-:-:S03]  /*3260*/  UMOV UR28, UR12 ;  /* 0x0000000c001c7c82 */ /* 0x000fc60008000000 */
[----:B------:R-:W-:Y:S01]  /*3270*/  HFMA2 R121, -RZ, RZ, 0, 0 ;  /* 0x00000000ff797431 */ /* 0x000fe200000001ff */
[----:B------:R-:W-:Y:S01]  /*3280*/  @!P6 MOV R131, RZ ;  /* 0x000000ff0083e202 */ /* 0x000fe20000000f00 */
[----:B------:R-:W-:Y:S01]  /*3290*/  @!P2 IMAD R139, R139, UR8, R129 ;  /* 0x000000088b8bac24 */ /* 0x000fe2000f8e0281 */
[C---:B------:R-:W-:Y:S01]  /*32a0*/  @!P2 LEA R138, P5, R128.reuse, UR22, 0x2 ;  /* 0x00000016808aac11 */ /* 0x040fe2000f8a10ff */
[----:B------:R-:W-:Y:S01]  /*32b0*/  UIMAD.WIDE.U32 UR32, UR8, UR34, UR28 ;  /* 0x00000022082072a5 */ /* 0x000fe2000f8e001c */
[C---:B------:R-:W-:Y:S01]  /*32c0*/  LOP3.LUT R6, R109.reuse, 0x300, RZ, 0xfc, !PT ;  /* 0x000003006d067812 */ /* 0x040fe200078efcff */
[----:B------:R-:W2:Y:S01]  /*32d0*/  @!P4 LDG.E R119, desc[UR30][R140.64] ;  /* 0x0000001e8c77c981 */ /* 0x000ea2000c1e1900 */
[----:B------:R-:W-:Y:S01]  /*32e0*/  @!P2 LEA.HI.X R139, R128, UR23, R139, 0x2, P5 ;  /* 0x00000017808bac11 */ /* 0x000fe2000a8f148b */
[----:B------:R-:W-:Y:S02]  /*32f0*/  UIMAD UR28, UR8, UR35, UR33 ;  /* 0x00000023081c72a4 */ /* 0x000fe4000f8e0221 */
[----:B----4-:R-:W-:Y:S01]  /*3300*/  @!P6 IMAD.WIDE.U32 R130, R136, UR8, R130 ;  /* 0x000000088882ec25 */ /* 0x010fe2000f8e0082 */
[----:B------:R-:W-:Y:S01]  /*3310*/  ISETP.GE.AND P4, PT, R6, UR41, PT ;  /* 0x0000002906007c0c */ /* 0x000fe2000bf86270 */
[----:B------:R-:W-:Y:S01]  /*3320*/  ULEA UR33, UP0, UR32, UR24, 0x3 ;  /* 0x0000001820217291 */ /* 0x000fe2000f8018ff */
[----:B------:R-:W-:-:S02]  /*3330*/  LOP3.LUT R128, R109, 0x320, RZ, 0xfc, !PT ;  /* 0x000003206d807812 */ /* 0x000fc400078efcff */
[----:B------:R-:W-:Y:S01]  /*3340*/  CS2R R144, SRZ ;  /* 0x0000000000907805 */ /* 0x000fe2000001ff00 */
[----:B------:R-:W-:Y:S01]  /*3350*/  @!P6 IMAD R137, R137, UR8, R131 ;  /* 0x000000088989ec24 */ /* 0x000fe2000f8e0283 */
[----:B------:R-:W4:Y:S01]  /*3360*/  @!P2 LDG.E R121, desc[UR30][R138.64] ;  /* 0x0000001e8a79a981 */ /* 0x000f22000c1e1900 */
[----:B------:R-:W-:Y:S01]  /*3370*/  ULEA.HI.X UR32, UR32, UR25, UR28, 0x3, UP0 ;  /* 0x0000001920207291 */ /* 0x000fe200080f1c1c */
[----:B-1----:R-:W-:Y:S02]  /*3380*/  @!P6 LEA R142, P5, R130, UR22, 0x2 ;  /* 0x00000016828eec11 */ /* 0x002fe4000f8a10ff */
[----:B------:R-:W-:Y:S01]  /*3390*/  ISETP.GE.AND P2, PT, R128, UR41, PT ;  /* 0x0000002980007c0c */ /* 0x000fe2000bf46270 */
[----:B------:R0:W3:Y:S01]  /*33a0*/  @!P0 LDG.E R144, desc[UR30][R4.64] ;  /* 0x0000001e04908981 */ /* 0x0000e2000c1e1900 */
[----:B------:R-:W-:Y:S02]  /*33b0*/  @!P3 MOV R127, RZ ;  /* 0x000000ff007fb202 */ /* 0x000fe40000000f00 */
[----:B------:R-:W-:-:S02]  /*33c0*/  MOV R123, RZ ;  /* 0x000000ff007b7202 */ /* 0x000fc40000000f00 */
[----:B------:R-:W-:Y:S02]  /*33d0*/  @!P6 LEA.HI.X R143, R130, UR23, R137, 0x2, P5 ;  /* 0x00000017828fec11 */ /* 0x000fe4000a8f1489 */
[----:B------:R-:W-:Y:S01]  /*33e0*/  MOV R2, UR33 ;  /* 0x0000002100027c02 */ /* 0x000fe20008000f00 */
[----:B------:R-:W1:Y:S01]  /*33f0*/  @!P4 LDC.64 R136, c[0x0][0x3e0] ;  /* 0x0000f800ff88cb82 */ /* 0x000e620000000a00 */
[----:B------:R-:W-:Y:S01]  /*3400*/  MOV R3, UR32 ;  /* 0x0000002000037c02 */ /* 0x000fe20008000f00 */
[----:B0-----:R-:W-:Y:S01]  /*3410*/  @!P3 IMAD.WIDE.U32 R4, R134, UR8, R126 ;  /* 0x000000088604bc25 */ /* 0x001fe2000f8e007e */
[----:B------:R-:W-:Y:S01]  /*3420*/  LOP3.LUT R126, R109, 0x340, RZ, 0xfc, !PT ;  /* 0x000003406d7e7812 */ /* 0x000fe200078efcff */
[----:B------:R-:W4:Y:S02]  /*3430*/  @!P6 LDG.E R123, desc[UR30][R142.64] ;  /* 0x0000001e8e7be981 */ /* 0x000f24000c1e1900 */
[----:B------:R-:W-:Y:S01]  /*3440*/  @!P3 IMAD R135, R135, UR8, R5 ;  /* 0x000000088787bc24 */ /* 0x000fe2000f8e0205 */
[----:B------:R-:W-:Y:S01]  /*3450*/  @!P3 LEA R140, P5, R4, UR22, 0x2 ;  /* 0x00000016048cbc11 */ /* 0x000fe2000f8a10ff */
[----:B------:R-:W5:Y:S01]  /*3460*/  LDG.E.64 R2, desc[UR30][R2.64] ;  /* 0x0000001e02027981 */ /* 0x000f62000c1e1b00 */
[----:B------:R-:W-:Y:S01]  /*3470*/  ISETP.GE.AND P6, PT, R126, UR41, PT ;  /* 0x000000297e007c0c */ /* 0x000fe2000bfc6270 */
[----:B------:R-:W0:Y:S01]  /*3480*/  @!P2 LDC.64 R138, c[0x0][0x3e0] ;  /* 0x0000f800ff8aab82 */ /* 0x000e220000000a00 */
[----:B------:R-:W-:-:S02]  /*3490*/  LOP3.LUT R130, R109, 0x360, RZ, 0xfc, !PT ;  /* 0x000003606d827812 */ /* 0x000fc400078efcff */
[----:B------:R-:W-:Y:S02]  /*34a0*/  @!P3 LEA.HI.X R141, R4, UR23, R135, 0x2, P5 ;  /* 0x00000017048dbc11 */ /* 0x000fe4000a8f1487 */
[----:B------:R-:W-:Y:S01]  /*34b0*/  ISETP.GE.AND P5, PT, R130, UR41, PT ;  /* 0x0000002982007c0c */ /* 0x000fe2000bfa6270 */
[----:B------:R-:W-:Y:S01]  /*34c0*/  HFMA2 R125, -RZ, RZ, 0, 0 ;  /* 0x00000000ff7d7431 */ /* 0x000fe200000001ff */
[----:B------:R-:W-:-:S05]  /*34d0*/  @!P4 MOV R7, RZ ;  /* 0x000000ff0007c202 */ /* 0x000fca0000000f00 */
[----:B------:R-:W0:Y:S01]  /*34e0*/  @!P6 LDC.64 R134, c[0x0][0x3e0] ;  /* 0x0000f800ff86eb82 */ /* 0x000e220000000a00 */
[----:B------:R-:W-:Y:S01]  /*34f0*/  @!P2 MOV R129, RZ ;  /* 0x000000ff0081a202 */ /* 0x000fe20000000f00 */
[----:B-1----:R-:W-:Y:S01]  /*3500*/  @!P4 IMAD.WIDE.U32 R6, R136, UR8, R6 ;  /* 0x000000088806cc25 */ /* 0x002fe2000f8e0006 */
[----:B------:R1:W4:Y:S05]  /*3510*/  @!P3 LDG.E R125, desc[UR30][R140.64] ;  /* 0x0000001e8c7db981 */ /* 0x00032a000c1e1900 */
[----:B------:R-:W1:Y:S01]  /*3520*/  @!P5 LDC.64 R4, c[0x0][0x3e0] ;  /* 0x0000f800ff04db82 */ /* 0x000e620000000a00 */
[----:B------:R-:W-:Y:S01]  /*3530*/  @!P4 IMAD R137, R137, UR8, R7 ;  /* 0x000000088989cc24 */ /* 0x000fe2000f8e0207 */
[----:B------:R-:W-:Y:S01]  /*3540*/  @!P4 LEA R136, P3, R6, UR22, 0x2 ;  /* 0x000000160688cc11 */ /* 0x000fe2000f8610ff */
[----:B0-----:R-:W-:-:S04]  /*3550*/  @!P2 IMAD.WIDE.U32 R128, R138, UR8, R128 ;  /* 0x000000088a80ac25 */ /* 0x001fc8000f8e0080 */
[----:B------:R-:W-:Y:S01]  /*3560*/  HFMA2 R133, -RZ, RZ, 0, 0 ;  /* 0x00000000ff857431 */ /* 0x000fe200000001ff */
[----:B------:R-:W-:Y:S01]  /*3570*/  @!P4 LEA.HI.X R137, R6, UR23, R137, 0x2, P3 ;  /* 0x000000170689cc11 */ /* 0x000fe200098f1489 */
[----:B------:R-:W-:Y:S01]  /*3580*/  @!P2 IMAD R139, R139, UR8, R129 ;  /* 0x000000088b8bac24 */ /* 0x000fe2000f8e0281 */
[C---:B------:R-:W-:Y:S02]  /*3590*/  @!P2 LEA R138, P3, R128.reuse, UR22, 0x2 ;  /* 0x00000016808aac11 */ /* 0x040fe4000f8610ff */
[----:B------:R-:W-:Y:S02]  /*35a0*/  @!P6 MOV R127, RZ ;  /* 0x000000ff007fe202 */ /* 0x000fe40000000f00 */
[----:B------:R-:W-:Y:S02]  /*35b0*/  LOP3.LUT R6, R109, 0x380, RZ, 0xfc, !PT ;  /* 0x000003806d067812 */ /* 0x000fe400078efcff */
[----:B------:R-:W-:Y:S01]  /*35c0*/  @!P2 LEA.HI.X R139, R128, UR23, R139, 0x2, P3 ;  /* 0x00000017808bac11 */ /* 0x000fe200098f148b */
[----:B------:R-:W-:Y:S01]  /*35d0*/  @!P6 IMAD.WIDE.U32 R126, R134, UR8, R126 ;  /* 0x00000008867eec25 */ /* 0x000fe2000f8e007e */
[----:B------:R-:W-:Y:S01]  /*35e0*/  ISETP.GE.AND P3, PT, R6, UR41, PT ;  /* 0x0000002906007c0c */ /* 0x000fe2000bf66270 */
[----:B------:R0:W4:Y:S01]  /*35f0*/  @!P4 LDG.E R133, desc[UR30][R136.64] ;  /* 0x0000001e8885c981 */ /* 0x000122000c1e1900 */
[----:B------:R-:W-:Y:S01]  /*3600*/  @!P5 MOV R131, RZ ;  /* 0x000000ff0083d202 */ /* 0x000fe20000000f00 */
[----:B------:R-:W-:-:S02]  /*3610*/  @!P6 IMAD R135, R135, UR8, R127 ;  /* 0x000000088787ec24 */ /* 0x000fc4000f8e027f */
[----:B------:R-:W-:Y:S01]  /*3620*/  HFMA2 R146, -RZ, RZ, 0, 0 ;  /* 0x00000000ff927431 */ /* 0x000fe200000001ff */
[----:B-1----:R-:W-:Y:S01]  /*3630*/  @!P6 LEA R140, P4, R126, UR22, 0x2 ;  /* 0x000000167e8cec11 */ /* 0x002fe2000f8810ff */
[----:B------:R1:W4:Y:S01]  /*3640*/  @!P2 LDG.E R145, desc[UR30][R138.64] ;  /* 0x0000001e8a91a981 */ /* 0x000322000c1e1900 */
[----:B------:R-:W-:Y:S01]  /*3650*/  @!P5 IMAD.WIDE.U32 R130, R4, UR8, R130 ;  /* 0x000000080482dc25 */ /* 0x000fe2000f8e0082 */
[----:B------:R-:W-:Y:S02]  /*3660*/  LOP3.LUT R4, R109, 0x3a0, RZ, 0xfc, !PT ;  /* 0x000003a06d047812 */ /* 0x000fe400078efcff */
[----:B------:R-:W-:Y:S01]  /*3670*/  @!P6 LEA.HI.X R141, R126, UR23, R135, 0x2, P4 ;  /* 0x000000177e8dec11 */ /* 0x000fe2000a0f1487 */
[----:B------:R-:W-:Y:S01]  /*3680*/  @!P5 IMAD R5, R5, UR8, R131 ;  /* 0x000000080505dc24 */ /* 0x000fe2000f8e0283 */
[----:B------:R-:W-:Y:S01]  /*3690*/  ISETP.GE.AND P2, PT, R4, UR41, PT ;  /* 0x0000002904007c0c */ /* 0x000fe2000bf46270 */
[----:B------:R-:W1:Y:S01]  /*36a0*/  @!P3 LDC.64 R126, c[0x0][0x3e0] ;  /* 0x0000f800ff7ebb82 */ /* 0x000e620000000a00 */
[----:B------:R-:W-:Y:S01]  /*36b0*/  LOP3.LUT R134, R109, 0x3c0, RZ, 0xfc, !PT ;  /* 0x000003c06d867812 */ /* 0x000fe200078efcff */
[----:B------:R1:W4:Y:S01]  /*36c0*/  @!P6 LDG.E R146, desc[UR30][R140.64] ;  /* 0x0000001e8c92e981 */ /* 0x000322000c1e1900 */
[----:B0-----:R-:W-:-:S02]  /*36d0*/  @!P5 LEA R136, P4, R130, UR22, 0x2 ;  /* 0x000000168288dc11 */ /* 0x001fc4000f8810ff */
[----:B------:R-:W-:Y:S02]  /*36e0*/  LOP3.LUT R128, R77, 0x3e0, R160, 0xfe, !PT ;  /* 0x000003e04d807812 */ /* 0x000fe400078efea0 */
[----:B------:R-:W-:Y:S02]  /*36f0*/  ISETP.GE.AND P6, PT, R134, UR41, PT ;  /* 0x0000002986007c0c */ /* 0x000fe4000bfc6270 */
[----:B------:R-:W-:Y:S02]  /*3700*/  @!P5 LEA.HI.X R137, R130, UR23, R5, 0x2, P4 ;  /* 0x000000178289dc11 */ /* 0x000fe4000a0f1405 */
[----:B------:R-:W-:Y:S01]  /*3710*/  ISETP.GE.AND P4, PT, R128, UR41, PT ;  /* 0x0000002980007c0c */ /* 0x000fe2000bf86270 */
[----:B------:R-:W0:Y:S01]  /*3720*/  @!P2 LDC.64 R130, c[0x0][0x3e0] ;  /* 0x0000f800ff82ab82 */ /* 0x000e220000000a00 */
[----:B------:R-:W-:-:S07]  /*3730*/  @!P3 MOV R7, RZ ;  /* 0x000000ff0007b202 */ /* 0x000fce0000000f00 */
[----:B-1----:R-:W1:Y:S01]  /*3740*/  @!P6 LDC.64 R138, c[0x0][0x3e0] ;  /* 0x0000f800ff8aeb82 */ /* 0x002e620000000a00 */
[----:B------:R-:W-:-:S07]  /*3750*/  MOV R109, RZ ;  /* 0x000000ff006d7202 */ /* 0x000fce0000000f00 */
[----:B------:R-:W1:Y:S01]  /*3760*/  @!P4 LDC.64 R142, c[0x0][0x3e0] ;  /* 0x0000f800ff8ecb82 */ /* 0x000e620000000a00 */
[----:B------:R-:W-:Y:S01]  /*3770*/  @!P3 IMAD.WIDE.U32 R6, R126, UR8, R6 ;  /* 0x000000087e06bc25 */ /* 0x000fe2000f8e0006 */
[----:B------:R-:W4:Y:S03]  /*3780*/  @!P5 LDG.E R109, desc[UR30][R136.64] ;  /* 0x0000001e886dd981 */ /* 0x000f26000c1e1900 */
[----:B------:R-:W-:Y:S01]  /*3790*/  HFMA2 R140, -RZ, RZ, 0, 0 ;  /* 0x00000000ff8c7431 */ /* 0x000fe200000001ff */
[----:B------:R-:W-:Y:S01]  /*37a0*/  @!P2 MOV R5, RZ ;  /* 0x000000ff0005a202 */ /* 0x000fe20000000f00 */
[----:B------:R-:W-:Y:S01]  /*37b0*/  @!P3 IMAD R127, R127, UR8, R7 ;  /* 0x000000087f7fbc24 */ /* 0x000fe2000f8e0207 */
[----:B------:R-:W-:Y:S02]  /*37c0*/  @!P3 LEA R126, P5, R6, UR22, 0x2 ;  /* 0x00000016067ebc11 */ /* 0x000fe4000f8a10ff */
[----:B------:R-:W-:Y:S01]  /*37d0*/  @!P6 MOV R135, RZ ;  /* 0x000000ff0087e202 */ /* 0x000fe20000000f00 */
[----:B0-----:R-:W-:Y:S01]  /*37e0*/  @!P2 IMAD.WIDE.U32 R4, R130, UR8, R4 ;  /* 0x000000088204ac25 */ /* 0x001fe2000f8e0004 */
[----:B------:R-:W-:-:S02]  /*37f0*/  @!P3 LEA.HI.X R127, R6, UR23, R127, 0x2, P5 ;  /* 0x00000017067fbc11 */ /* 0x000fc4000a8f147f */
[----:B------:R-:W-:Y:S01]  /*3800*/  @!P4 MOV R129, RZ ;  /* 0x000000ff0081c202 */ /* 0x000fe20000000f00 */
[----:B------:R-:W-:Y:S02]  /*3810*/  @!P2 IMAD R131, R131, UR8, R5 ;  /* 0x000000088383ac24 */ /* 0x000fe4000f8e0205 */
[----:B------:R0:W4:Y:S01]  /*3820*/  @!P3 LDG.E R140, desc[UR30][R126.64] ;  /* 0x0000001e7e8cb981 */ /* 0x000122000c1e1900 */
[----:B------:R-:W-:Y:S01]  /*3830*/  @!P2 LEA R6, P3, R4, UR22, 0x2 ;  /* 0x000000160406ac11 */ /* 0x000fe2000f8610ff */
[----:B-1----:R-:W-:-:S03]  /*3840*/  @!P6 IMAD.WIDE.U32 R134, R138, UR8, R134 ;  /* 0x000000088a86ec25 */ /* 0x002fc6000f8e0086 */
[----:B------:R-:W-:Y:S01]  /*3850*/  @!P2 LEA.HI.X R7, R4, UR23, R131, 0x2, P3 ;  /* 0x000000170407ac11 */ /* 0x000fe200098f1483 */
[----:B------:R-:W-:Y:S02]  /*3860*/  @!P6 IMAD R139, R139, UR8, R135 ;  /* 0x000000088b8bec24 */ /* 0x000fe4000f8e0287 */
[----:B------:R-:W-:Y:S01]  /*3870*/  @!P4 IMAD.WIDE.U32 R128, R142, UR8, R128 ;  /* 0x000000088e80cc25 */ /* 0x000fe2000f8e0080 */
[----:B------:R-:W-:-:S03]  /*3880*/  @!P6 LEA R4, P3, R134, UR22, 0x2 ;  /* 0x000000168604ec11 */ /* 0x000fc6000f8610ff */
[----:B------:R-:W-:Y:S01]  /*3890*/  @!P4 IMAD R143, R143, UR8, R129 ;  /* 0x000000088f8fcc24 */ /* 0x000fe2000f8e0281 */
[----:B------:R-:W-:Y:S02]  /*38a0*/  @!P4 LEA R130, P5, R128, UR22, 0x2 ;  /* 0x000000168082cc11 */ /* 0x000fe4000f8a10ff */
[----:B------:R-:W-:Y:S01]  /*38b0*/  @!P6 LEA.HI.X R5, R134, UR23, R139, 0x2, P3 ;  /* 0x000000178605ec11 */ /* 0x000fe200098f148b */
[----:B------:R-:W-:Y:S01]  /*38c0*/  HFMA2 R134, -RZ, RZ, 0, 0 ;  /* 0x00000000ff867431 */ /* 0x000fe200000001ff */
[----:B------:R-:W-:Y:S02]  /*38d0*/  @!P4 LEA.HI.X R131, R128, UR23, R143, 0x2, P5 ;  /* 0x000000178083cc11 */ /* 0x000fe4000a8f148f */
[----:B------:R-:W-:-:S06]  /*38e0*/  CS2R R128, SRZ ;  /* 0x0000000000807805 */ /* 0x000fcc000001ff00 */
[----:B------:R1:W4:Y:S04]  /*38f0*/  @!P2 LDG.E R129, desc[UR30][R6.64] ;  /* 0x0000001e0681a981 */ /* 0x000328000c1e1900 */
[----:B------:R-:W4:Y:S04]  /*3900*/  @!P6 LDG.E R128, desc[UR30][R4.64] ;  /* 0x0000001e0480e981 */ /* 0x000f28000c1e1900 */
[----:B------:R1:W4:Y:S01]  /*3910*/  @!P4 LDG.E R134, desc[UR30][R130.64] ;  /* 0x0000001e8286c981 */ /* 0x000322000c1e1900 */
[----:B------:R-:W-:Y:S01]  /*3920*/  UMOV UR32, UR14 ;  /* 0x0000000e00207c82 */ /* 0x000fe20008000000 */
[----:B------:R-:W-:-:S02]  /*3930*/  UMOV UR33, UR40 ;  /* 0x0000002800217c82 */ /* 0x000fc40008000000 */
[----:B------:R-:W-:-:S04]  /*3940*/  UIMAD.WIDE.U32 UR32, UR8, UR36, UR32 ;  /* 0x00000024082072a5 */ /* 0x000fc8000f8e0020 */
[----:B------:R-:W-:Y:S02]  /*3950*/  UIMAD UR28, UR8, UR37, UR33 ;  /* 0x00000025081c72a4 */ /* 0x000fe4000f8e0221 */
[----:B------:R-:W-:-:S04]  /*3960*/  ULEA UR33, UP0, UR32, UR26, 0x3 ;  /* 0x0000001a20217291 */ /* 0x000fc8000f8018ff */
[----:B------:R-:W-:Y:S02]  /*3970*/  ULEA.HI.X UR32, UR32, UR27, UR28, 0x3, UP0 ;  /* 0x0000001b20207291 */ /* 0x000fe400080f1c1c */
[----:B0-----:R-:W-:-:S04]  /*3980*/  MOV R126, UR33 ;  /* 0x00000021007e7c02 */ /* 0x001fc80008000f00 */
[----:B------:R-:W-:-:S06]  /*3990*/  MOV R127, UR32 ;  /* 0x00000020007f7c02 */ /* 0x000fcc0008000f00 */
[----:B------:R-:W4:Y:S01]  /*39a0*/  LDG.E.64 R126, desc[UR30][R126.64] ;  /* 0x0000001e7e7e7981 */ /* 0x000f22000c1e1b00 */
[----:B------:R-:W0:Y:S01]  /*39b0*/  S2UR UR32, SR_CgaCtaId ;  /* 0x00000000002079c3 */ /* 0x000e220000008800 */
[----:B------:R-:W-:Y:S02]  /*39c0*/  UMOV UR28, 0x400 ;  /* 0x00000400001c7882 */ /* 0x000fe40000000000 */
[----:B0-----:R-:W-:Y:S01]  /*39d0*/  ULEA UR28, UR32, UR28, 0x18 ;  /* 0x0000001c201c7291 */ /* 0x001fe2000f8ec0ff */
[----:B-----5:R-:W-:-:S13]  /*39e0*/  R2UR UR45, R3 ;  /* 0x00000000032d72ca */ /* 0x020fda00000e0000 */
[----:B------:R-:W-:-:S04]  /*39f0*/  FMUL.FTZ R3, R108, UR45 ;  /* 0x0000002d6c037c20 */ /* 0x000fc80008410000 */
[----:B-1----:R-:W-:Y:S01]  /*3a00*/  FMUL.RZ R6, R3, 0.15915493667125701904 ;  /* 0x3e22f98303067820 */ /* 0x002fe2000040c000 */
[----:B------:R-:W-:-:S04]  /*3a10*/  FMUL.FTZ R3, R45, UR45 ;  /* 0x0000002d2d037c20 */ /* 0x000fc80008410000 */
[----:B------:R-:W-:Y:S01]  /*3a20*/  FMUL.RZ R7, R3, 0.15915493667125701904 ;  /* 0x3e22f98303077820 */ /* 0x000fe2000040c000 */
[----:B------:R-:W-:Y:S01]  /*3a30*/  FMUL.FTZ R3, R47, UR45 ;  /* 0x0000002d2f037c20 */ /* 0x000fe20008410000 */
[----:B------:R-:W-:-:S03]  /*3a40*/  R2UR UR44, R2 ;  /* 0x00000000022c72ca */ /* 0x000fc600000e0000 */
[----:B------:R-:W-:Y:S01]  /*3a50*/  FMUL.RZ R130, R3, 0.15915493667125701904 ;  /* 0x3e22f98303827820 */ /* 0x000fe2000040c000 */
[----:B------:R-:W-:Y:S01]  /*3a60*/  FMUL.FTZ R3, R110, UR45 ;  /* 0x0000002d6e037c20 */ /* 0x000fe20008410000 */
[----:B---3--:R-:W-:Y:S03]  /*3a70*/  STS [R11], R144 ;  /* 0x000000900b007388 */ /* 0x008fe60000000800 */
[----:B------:R-:W-:Y:S01]  /*3a80*/  FMUL.RZ R131, R3, 0.15915493667125701904 ;  /* 0x3e22f98303837820 */ /* 0x000fe2000040c000 */
[----:B------:R-:W-:Y:S01]  /*3a90*/  FMUL.FTZ R3, R49, UR45 ;  /* 0x0000002d31037c20 */ /* 0x000fe20008410000 */
[----:B------:R-:W-:Y:S01]  /*3aa0*/  STS [R12+0x80], R99 ;  /* 0x000080630c007388 */ /* 0x000fe20000000800 */
[----:B------:R-:W-:Y:S03]  /*3ab0*/  MUFU.SIN R5, R6 ;  /* 0x0000000600057308 */ /* 0x000fe60000000400 */
[----:B------:R-:W-:Y:S04]  /*3ac0*/  STS [R13+0x100], R150 ;  /* 0x000100960d007388 */ /* 0x000fe80000000800 */
[----:B------:R-:W-:Y:S01]  /*3ad0*/  STS [R14+0x180], R101 ;  /* 0x000180650e007388 */ /* 0x000fe20000000800 */
[----:B------:R0:W-:Y:S03]  /*3ae0*/  MUFU.COS R4, R6 ;  /* 0x0000000600047308 */ /* 0x0001e60000000000 */
[----:B------:R-:W-:Y:S01]  /*3af0*/  STS [R15+0x200], R156 ;  /* 0x0002009c0f007388 */ /* 0x000fe20000000800 */
[----:B------:R-:W-:-:S03]  /*3b00*/  MOV R2, UR44 ;  /* 0x0000002c00027c02 */ /* 0x000fc60008000f00 */
[----:B------:R1:W-:Y:S01]  /*3b10*/  STS [R16+0x280], R97 ;  /* 0x0002806110007388 */ /* 0x0003e20000000800 */
[----:B0-----:R-:W-:Y:S01]  /*3b20*/  FMUL.RZ R6, R3, 0.15915493667125701904 ;  /* 0x3e22f98303067820 */ /* 0x001fe2000040c000 */
[----:B------:R-:W-:Y:S02]  /*3b30*/  FMUL.FTZ R3, R112, UR45 ;  /* 0x0000002d70037c20 */ /* 0x000fe40008410000 */
[----:B------:R-:W-:Y:S02]  /*3b40*/  STS [R17+0x300], R148 ;  /* 0x0003009411007388 */ /* 0x000fe40000000800 */
[----:B------:R-:W-:Y:S02]  /*3b50*/  FMUL.RZ R137, R3, 0.15915493667125701904 ;  /* 0x3e22f98303897820 */ /* 0x000fe4000040c000 */
[----:B------:R0:W-:Y:S01]  /*3b60*/  STS [R18+0x380], R95 ;  /* 0x0003805f12007388 */ /* 0x0001e20000000800 */
[----:B------:R-:W-:-:S03]  /*3b70*/  FMUL.FTZ R3, R51, UR45 ;  /* 0x0000002d33037c20 */ /* 0x000fc60008410000 */
[----:B------:R-:W-:Y:S01]  /*3b80*/  STS [R19+0x400], R152 ;  /* 0x0004009813007388 */ /* 0x000fe20000000800 */
[----:B-1----:R-:W-:-:S03]  /*3b90*/  IADD3 R97, PT, PT, R10, 0x240, RZ ;  /* 0x000002400a617810 */ /* 0x002fc60007ffe0ff */
[----:B------:R1:W-:Y:S01]  /*3ba0*/  STS [R20+0x480], R93 ;  /* 0x0004805d14007388 */ /* 0x0003e20000000800 */
[----:B0-----:R-:W-:Y:S01]  /*3bb0*/  IADD3 R95, PT, PT, R10, 0x220, RZ ;  /* 0x000002200a5f7810 */ /* 0x001fe20007ffe0ff */
[----:B------:R-:W-:Y:S01]  /*3bc0*/  FMUL.RZ R157, R3, 0.15915493667125701904 ;  /* 0x3e22f983039d7820 */ /* 0x000fe2000040c000 */
[----:B------:R-:W-:Y:S01]  /*3bd0*/  FMUL.FTZ R2, R2, 1.4426950216293334961 ;  /* 0x3fb8aa3b02027820 */ /* 0x000fe20000410000 */
[----:B------:R-:W-:Y:S01]  /*3be0*/  IADD3 R99, PT, PT, R10, 0x260, RZ ;  /* 0x000002600a637810 */ /* 0x000fe20007ffe0ff */
[----:B------:R-:W-:Y:S01]  /*3bf0*/  FMUL.FTZ R3, R114, UR45 ;  /* 0x0000002d72037c20 */ /* 0x000fe20008410000 */
[----:B-1----:R-:W-:Y:S02]  /*3c00*/  IADD3 R93, PT, PT, R10, 0x200, RZ ;  /* 0x000002000a5d7810 */ /* 0x002fe40007ffe0ff */
[-C--:B------:R-:W-:Y:S02]  /*3c10*/  LEA.HI.SX32 R95, R95, R10.reuse, 0x1b ;  /* 0x0000000a5f5f7211 */ /* 0x080fe400078fdaff */
[----:B------:R-:W-:Y:S01]  /*3c20*/  LEA.HI.SX32 R93, R93, R10, 0x1b ;  /* 0x0000000a5d5d7211 */ /* 0x000fe200078fdaff */
[----:B------:R-:W-:Y:S01]  /*3c30*/  FMUL.FTZ R101, R45, R2 ;  /* 0x000000022d657220 */ /* 0x000fe20000410000 */
[-C--:B------:R-:W-:Y:S01]  /*3c40*/  LEA.HI.SX32 R97, R97, R10.reuse, 0x1b ;  /* 0x0000000a61617211 */ /* 0x080fe200078fdaff */
[----:B------:R-:W-:Y:S01]  /*3c50*/  FMUL.RZ R159, R3, 0.15915493667125701904 ;  /* 0x3e22f983039f7820 */ /* 0x000fe2000040c000 */
[----:B------:R-:W-:Y:S01]  /*3c60*/  LEA.HI.SX32 R99, R99, R10, 0x1b ;  /* 0x0000000a63637211 */ /* 0x000fe200078fdaff */
[----:B------:R-:W-:Y:S01]  /*3c70*/  FMUL.FTZ R3, R53, UR45 ;  /* 0x0000002d35037c20 */ /* 0x000fe20008410000 */
[----:B------:R-:W-:Y:S01]  /*3c80*/  LEA R148, R93, UR28, 0x2 ;  /* 0x0000001c5d947c11 */ /* 0x000fe2000f8e10ff */
[----:B------:R-:W-:Y:S01]  /*3c90*/  FMUL.FTZ R160, R118, UR45 ;  /* 0x0000002d76a07c20 */ /* 0x000fe20008410000 */
[----:B------:R-:W-:Y:S01]  /*3ca0*/  LEA R150, R95, UR28, 0x2 ;  /* 0x0000001c5f967c11 */ /* 0x000fe2000f8e10ff */
[----:B------:R0:W-:Y:S01]  /*3cb0*/  STS [R21+0x500], R154 ;  /* 0x0005009a15007388 */ /* 0x0001e20000000800 */
[C---:B------:R-:W-:Y:S01]  /*3cc0*/  IADD3 R93, PT, PT, R10.reuse, 0x280, RZ ;  /* 0x000002800a5d7810 */ /* 0x040fe20007ffe0ff */
[----:B------:R1:W-:Y:S01]  /*3cd0*/  MUFU.EX2 R156, R101 ;  /* 0x00000065009c7308 */ /* 0x0003e20000000800 */
[----:B------:R-:W-:Y:S01]  /*3ce0*/  LEA R152, R97, UR28, 0x2 ;  /* 0x0000001c61987c11 */ /* 0x000fe2000f8e10ff */
[----:B------:R-:W-:Y:S01]  /*3cf0*/  STS [R22+0x580], R103 ;  /* 0x0005806716007388 */ /* 0x000fe20000000800 */
[----:B------:R-:W-:-:S02]  /*3d00*/  IADD3 R95, PT, PT, R10, 0x2a0, RZ ;  /* 0x000002a00a5f7810 */ /* 0x000fc40007ffe0ff */
[----:B------:R-:W-:Y:S01]  /*3d10*/  IADD3 R97, PT, PT, R10, 0x2c0, RZ ;  /* 0x000002c00a617810 */ /* 0x000fe20007ffe0ff */
[----:B------:R-:W-:Y:S01]  /*3d20*/  STS [R23+0x600], R158 ;  /* 0x0006009e17007388 */ /* 0x000fe20000000800 */
[----:B0-----:R-:W-:Y:S01]  /*3d30*/  LEA R154, R99, UR28, 0x2 ;  /* 0x0000001c639a7c11 */ /* 0x001fe2000f8e10ff */
[----:B-1----:R-:W-:Y:S01]  /*3d40*/  FMUL.FTZ R101, R110, R2 ;  /* 0x000000026e657220 */ /* 0x002fe20000410000 */
[----:B------:R-:W-:Y:S01]  /*3d50*/  IADD3 R99, PT, PT, R10, 0x2e0, RZ ;  /* 0x000002e00a637810 */ /* 0x000fe20007ffe0ff */
[----:B------:R-:W-:Y:S01]  /*3d60*/  FMUL.RZ R161, R3, 0.15915493667125701904 ;  /* 0x3e22f98303a17820 */ /* 0x000fe2000040c000 */
[----:B------:R-:W-:Y:S01]  /*3d70*/  FMUL.RZ R166, R160, 0.15915493667125701904 ;  /* 0x3e22f983a0a67820 */ /* 0x000fe2000040c000 */
[----:B------:R0:W-:Y:S01]  /*3d80*/  STS [R24+0x680], R105 ;  /* 0x0006806918007388 */ /* 0x0001e20000000800 */
[-C--:B------:R-:W-:Y:S01]  /*3d90*/  LEA.HI.SX32 R93, R93, R10.reuse, 0x1b ;  /* 0x0000000a5d5d7211 */ /* 0x080fe200078fdaff */
[----:B------:R-:W-:Y:S01]  /*3da0*/  FMUL.FTZ R3, R116, UR45 ;  /* 0x0000002d74037c20 */ /* 0x000fe20008410000 */
[----:B------:R-:W-:Y:S01]  /*3db0*/  FMUL.FTZ R160, R57, UR45 ;  /* 0x0000002d39a07c20 */ /* 0x000fe20008410000 */
[----:B------:R-:W-:Y:S01]  /*3dc0*/  STS [R25+0x700], R162 ;  /* 0x000700a219007388 */ /* 0x000fe20000000800 */
[----:B------:R-:W-:-:S02]  /*3dd0*/  LEA.HI.SX32 R95, R95, R10, 0x1b ;  /* 0x0000000a5f5f7211 */ /* 0x000fc400078fdaff */
[-C--:B------:R-:W-:Y:S01]  /*3de0*/  LEA.HI.SX32 R97, R97, R10.reuse, 0x1b ;  /* 0x0000000a61617211 */ /* 0x080fe200078fdaff */
[----:B------:R-:W-:Y:S01]  /*3df0*/  STS [R26+0x780], R107 ;  /* 0x0007806b1a007388 */ /* 0x000fe20000000800 */
[----:B------:R-:W-:Y:S01]  /*3e00*/  LEA.HI.SX32 R99, R99, R10, 0x1b ;  /* 0x0000000a63637211 */ /* 0x000fe200078fdaff */
[----:B0-----:R0:W-:Y:S02]  /*3e10*/  MUFU.EX2 R105, R101 ;  /* 0x0000006500697308 */ /* 0x0011e40000000800 */
[----:B------:R1:W-:Y:S01]  /*3e20*/  STS [R148+0x800], R111 ;  /* 0x0008006f94007388 */ /* 0x0003e20000000800 */
[----:B------:R-:W-:Y:S01]  /*3e30*/  FMUL.RZ R164, R3, 0.15915493667125701904 ;  /* 0x3e22f98303a47820 */ /* 0x000fe2000040c000 */
[----:B------:R-:W-:Y:S02]  /*3e40*/  FMUL.RZ R167, R160, 0.15915493667125701904 ;  /* 0x3e22f983a0a77820 */ /* 0x000fe4000040c000 */
[----:B------:R3:W-:Y:S01]  /*3e50*/  STS [R150+0x880], R113 ;  /* 0x0008807196007388 */ /* 0x0007e20000000800 */
[----:B------:R-:W-:Y:S01]  /*3e60*/  FMUL.FTZ R160, R120, UR45 ;  /* 0x0000002d78a07c20 */ /* 0x000fe20008410000 */
[----:B0-----:R-:W-:-:S02]  /*3e70*/  FMUL.FTZ R101, R112, R2 ;  /* 0x0000000270657220 */ /* 0x001fc40000410000 */
[----:B--2---:R0:W-:Y:S01]  /*3e80*/  STS [R152+0x900], R115 ;  /* 0x0009007398007388 */ /* 0x0041e20000000800 */
[----:B-1----:R-:W-:-:S03]  /*3e90*/  LEA R148, R93, UR28, 0x2 ;  /* 0x0000001c5d947c11 */ /* 0x002fc6000f8e10ff */
[----:B------:R1:W-:Y:S01]  /*3ea0*/  STS [R154+0x980], R117 ;  /* 0x000980759a007388 */ /* 0x0003e20000000800 */
[----:B---3--:R-:W-:Y:S01]  /*3eb0*/  LEA R150, R95, UR28, 0x2 ;  /* 0x0000001c5f967c11 */ /* 0x008fe2000f8e10ff */
[----:B------:R-:W-:Y:S01]  /*3ec0*/  MUFU.SIN R139, R6 ;  /* 0x00000006008b7308 */ /* 0x000fe20000000400 */
[----:B0-----:R-:W-:Y:S01]  /*3ed0*/  LEA R152, R97, UR28, 0x2 ;  /* 0x0000001c61987c11 */ /* 0x001fe2000f8e10ff */
[----:B------:R-:W-:Y:S01]  /*3ee0*/  STS [R148+0xa00], R119 ;  /* 0x000a007794007388 */ /* 0x000fe20000000800 */
[----:B-1----:R-:W-:-:S05]  /*3ef0*/  LEA R154, R99, UR28, 0x2 ;  /* 0x0000001c639a7c11 */ /* 0x002fca000f8e10ff */
[----:B------:R-:W-:Y:S01]  /*3f00*/  MUFU.COS R143, R6 ;  /* 0x00000006008f7308 */ /* 0x000fe20000000000 */
[----:B----4-:R0:W-:Y:S01]  /*3f10*/  STS [R150+0xa80], R121 ;  /* 0x000a807996007388 */ /* 0x0101e20000000800 */
[----:B------:R-:W-:Y:S01]  /*3f20*/  FMUL.FTZ R103, R47, R2 ;  /* 0x000000022f677220 */ /* 0x000fe20000410000 */
[C---:B------:R-:W-:Y:S02]  /*3f30*/  IADD3 R95, PT, PT, R10.reuse, 0x320, RZ ;  /* 0x000003200a5f7810 */ /* 0x040fe40007ffe0ff */
[----:B------:R-:W-:Y:S03]  /*3f40*/  STS [R152+0xb00], R123 ;  /* 0x000b007b98007388 */ /* 0x000fe60000000800 */
[----:B------:R1:W-:Y:S01]  /*3f50*/  MUFU.EX2 R117, R101 ;  /* 0x0000006500757308 */ /* 0x0003e20000000800 */
[----:B------:R2:W-:Y:S01]  /*3f60*/  STS [R154+0xb80], R125 ;  /* 0x000b807d9a007388 */ /* 0x0005e20000000800 */
[----:B------:R-:W-:-:S06]  /*3f70*/  IADD3 R93, PT, PT, R10, 0x300, RZ ;  /* 0x000003000a5d7810 */ /* 0x000fcc0007ffe0ff */
[----:B------:R-:W-:Y:S01]  /*3f80*/  MUFU.SIN R3, R164 ;  /* 0x000000a400037308 */ /* 0x000fe20000000400 */
[----:B-1----:R-:W-:Y:S01]  /*3f90*/  FMUL.FTZ R101, R114, R2 ;  /* 0x0000000272657220 */ /* 0x002fe20000410000 */
[----:B------:R-:W-:-:S06]  /*3fa0*/  IADD3 R97, PT, PT, R10, 0x340, RZ ;  /* 0x000003400a617810 */ /* 0x000fcc0007ffe0ff */
[----:B------:R1:W-:Y:S01]  /*3fb0*/  MUFU.COS R6, R164 ;  /* 0x000000a400067308 */ /* 0x0003e20000000000 */
[----:B------:R-:W-:Y:S01]  /*3fc0*/  LEA.HI.SX32 R95, R95, R10, 0x1b ;  /* 0x0000000a5f5f7211 */ /* 0x000fe200078fdaff */
[----:B------:R-:W-:Y:S01]  /*3fd0*/  FMUL.FTZ R107, R116, R2 ;  /* 0x00000002746b7220 */ /* 0x000fe20000410000 */
[----:B-1----:R-:W-:Y:S01]  /*3fe0*/  FMUL.RZ R164, R160, 0.15915493667125701904 ;  /* 0x3e22f983a0a47820 */ /* 0x002fe2000040c000 */
[----:B------:R-:W-:-:S04]  /*3ff0*/  FMUL.FTZ R160, R59, UR45 ;  /* 0x0000002d3ba07c20 */ /* 0x000fc80008410000 */
[----:B------:R-:W-:Y:S01]  /*4000*/  MUFU.SIN R153, R7 ;  /* 0x0000000700997308 */ /* 0x000fe20000000400 */
[----:B------:R-:W-:Y:S01]  /*4010*/  LEA.HI.SX32 R93, R93, R10, 0x1b ;  /* 0x0000000a5d5d7211 */ /* 0x000fe200078fdaff */
[----:B------:R-:W-:-:S06]  /*4020*/  FMUL.RZ R160, R160, 0.15915493667125701904 ;  /* 0x3e22f983a0a07820 */ /* 0x000fcc000040c000 */
[----:B------:R-:W-:Y:S01]  /*4030*/  MUFU.COS R155, R7 ;  /* 0x00000007009b7308 */ /* 0x000fe20000000000 */
[----:B------:R-:W-:-:S07]  /*4040*/  LEA.HI.SX32 R97, R97, R10, 0x1b ;  /* 0x0000000a61617211 */ /* 0x000fce00078fdaff */
[----:B------:R-:W-:Y:S01]  /*4050*/  MUFU.SIN R7, R159 ;  /* 0x0000009f00077308 */ /* 0x000fe20000000400 */
[----:B0-----:R-:W-:-:S07]  /*4060*/  LEA R150, R95, UR28, 0x2 ;  /* 0x0000001c5f967c11 */ /* 0x001fce000f8e10ff */
[----:B--2---:R-:W0:Y:S01]  /*4070*/  MUFU.EX2 R154, R101 ;  /* 0x00000065009a7308 */ /* 0x004e220000000800 */
[----:B------:R-:W-:-:S07]  /*4080*/  LEA R148, R93, UR28, 0x2 ;  /* 0x0000001c5d947c11 */ /* 0x000fce000f8e10ff */
[----:B------:R-:W-:Y:S01]  /*4090*/  MUFU.SIN R147, R130 ;  /* 0x0000008200937308 */ /* 0x000fe20000000400 */
[----:B------:R-:W-:-:S07]  /*40a0*/  IADD3 R95, PT, PT, R10, 0x3a0, RZ ;  /* 0x000003a00a5f7810 */ /* 0x000fce0007ffe0ff */
[----:B------:R-:W-:Y:S08]  /*40b0*/  MUFU.COS R151, R130 ;  /* 0x0000008200977308 */ /* 0x000ff00000000000 */
[----:B------:R-:W-:Y:S08]  /*40c0*/  MUFU.SIN R130, R157 ;  /* 0x0000009d00827308 */ /* 0x000ff00000000400 */
[----:B------:R1:W-:Y:S01]  /*40d0*/  MUFU.COS R138, R157 ;  /* 0x0000009d008a7308 */ /* 0x0003e20000000000 */
[----:B------:R-:W-:-:S07]  /*40e0*/  IADD3 R99, PT, PT, R10, 0x360, RZ ;  /* 0x000003600a637810 */ /* 0x000fce0007ffe0ff */
[----:B------:R2:W3:Y:S01]  /*40f0*/  MUFU.EX2 R158, R103 ;  /* 0x00000067009e7308 */ /* 0x0004e20000000800 */
[----:B-1----:R-:W-:Y:S01]  /*4100*/  FMUL.FTZ R157, R55, UR45 ;  /* 0x0000002d379d7c20 */ /* 0x002fe20008410000 */
[----:B------:R-:W-:-:S03]  /*4110*/  LEA R97, R97, UR28, 0x2 ;  /* 0x0000001c61617c11 */ /* 0x000fc6000f8e10ff */
[----:B------:R-:W-:Y:S01]  /*4120*/  FMUL.RZ R165, R157, 0.15915493667125701904 ;  /* 0x3e22f9839da57820 */ /* 0x000fe2000040c000 */
[----:B--2---:R-:W-:Y:S02]  /*4130*/  FMUL.FTZ R103, R49, R2 ;  /* 0x0000000231677220 */ /* 0x004fe40000410000 */
[----:B------:R-:W-:Y:S01]  /*4140*/  MUFU.SIN R216, R160 ;  /* 0x000000a000d87308 */ /* 0x000fe20000000400 */
[-C--:B------:R-:W-:Y:S01]  /*4150*/  LEA.HI.SX32 R95, R95, R10.reuse, 0x1b ;  /* 0x0000000a5f5f7211 */ /* 0x080fe200078fdaff */
[----:B------:R-:W-:Y:S06]  /*4160*/  STS [R148+0xc00], R133 ;  /* 0x000c008594007388 */ /* 0x000fec0000000800 */
[----:B------:R-:W-:Y:S01]  /*4170*/  MUFU.COS R214, R160 ;  /* 0x000000a000d67308 */ /* 0x000fe20000000000 */
[----:B------:R-:W-:Y:S01]  /*4180*/  LEA.HI.SX32 R99, R99, R10, 0x1b ;  /* 0x0000000a63637211 */ /* 0x000fe200078fdaff */
[----:B------:R-:W-:Y:S06]  /*4190*/  STS [R150+0xc80], R145 ;  /* 0x000c809196007388 */ /* 0x000fec0000000800 */
[----:B------:R1:W-:Y:S01]  /*41a0*/  MUFU.EX2 R160, R103 ;  /* 0x0000006700a07308 */ /* 0x0003e20000000800 */
[----:B------:R2:W-:Y:S07]  /*41b0*/  STS [R97+0xd00], R146 ;  /* 0x000d009261007388 */ /* 0x0005ee0000000800 */
[----:B------:R-:W4:Y:S01]  /*41c0*/  MUFU.EX2 R119, R107 ;  /* 0x0000006b00777308 */ /* 0x000f220000000800 */
[----:B-1----:R-:W-:-:S07]  /*41d0*/  FMUL.FTZ R103, R51, R2 ;  /* 0x0000000233677220 */ /* 0x002fce0000410000 */
[----:B------:R-:W-:Y:S01]  /*41e0*/  MUFU.SIN R142, R131 ;  /* 0x00000083008e7308 */ /* 0x000fe20000000400 */
[----:B--2---:R-:W-:-:S07]  /*41f0*/  LEA R146, R95, UR28, 0x2 ;  /* 0x0000001c5f927c11 */ /* 0x004fce000f8e10ff */
[----:B------:R-:W-:Y:S01]  /*4200*/  MUFU.COS R149, R131 ;  /* 0x0000008300957308 */ /* 0x000fe20000000000 */
[----:B------:R-:W-:Y:S01]  /*4210*/  FMUL.FTZ R95, R118, R2 ;  /* 0x00000002765f7220 */ /* 0x000fe20000410000 */
[----:B0-----:R-:W-:-:S06]  /*4220*/  FMUL.FTZ R150, R154, R7 ;  /* 0x000000079a967220 */ /* 0x001fcc0000410000 */
[----:B------:R-:W-:Y:S01]  /*4230*/  MUFU.COS R131, R159 ;  /* 0x0000009f00837308 */ /* 0x000fe20000000000 */
[----:B------:R-:W-:Y:S01]  /*4240*/  LEA R152, R99, UR28, 0x2 ;  /* 0x0000001c63987c11 */ /* 0x000fe2000f8e10ff */
[----:B------:R-:W-:-:S06]  /*4250*/  FMUL.FTZ R7, R108, R2 ;  /* 0x000000026c077220 */ /* 0x000fcc0000410000 */
[----:B------:R-:W-:Y:S01]  /*4260*/  MUFU.SIN R157, R165 ;  /* 0x000000a5009d7308 */ /* 0x000fe20000000400 */
[----:B------:R-:W-:-:S07]  /*4270*/  FMUL.FTZ R125, R120, R2 ;  /* 0x00000002787d7220 */ /* 0x000fce0000410000 */
[----:B------:R-:W-:Y:S08]  /*4280*/  MUFU.COS R159, R165 ;  /* 0x000000a5009f7308 */ /* 0x000ff00000000000 */
[----:B------:R0:W-:Y:S01]  /*4290*/  MUFU.EX2 R165, R103 ;  /* 0x0000006700a57308 */ /* 0x0001e20000000800 */
[----:B------:R-:W-:Y:S01]  /*42a0*/  IADD3 R93, PT, PT, R10, 0x380, RZ ;  /* 0x000003800a5d7810 */ /* 0x000fe20007ffe0ff */
[----:B0-----:R-:W-:-:S06]  /*42b0*/  FMUL.FTZ R103, R53, R2 ;  /* 0x0000000235677220 */ /* 0x001fcc0000410000 */
[----:B------:R-:W-:Y:S01]  /*42c0*/  MUFU.SIN R136, R137 ;  /* 0x0000008900887308 */ /* 0x000fe20000000400 */
[----:B------:R0:W-:Y:S01]  /*42d0*/  STS [R152+0xd80], R109 ;  /* 0x000d806d98007388 */ /* 0x0001e20000000800 */
[----:B------:R-:W-:-:S06]  /*42e0*/  IADD3 R99, PT, PT, R10, 0x3c0, RZ ;  /* 0x000003c00a637810 */ /* 0x000fcc0007ffe0ff */
[----:B------:R-:W-:Y:S01]  /*42f0*/  MUFU.COS R141, R137 ;  /* 0x00000089008d7308 */ /* 0x000fe20000000000 */
[----:B------:R-:W-:Y:S01]  /*4300*/  IADD3 R101, PT, PT, R10, 0x3e0, RZ ;  /* 0x000003e00a657810 */ /* 0x000fe20007ffe0ff */
[----:B---3--:R-:W-:-:S06]  /*4310*/  FMUL.FTZ R111, R158, R151 ;  /* 0x000000979e6f7220 */ /* 0x008fcc0000410000 */
[----:B------:R-:W-:Y:S01]  /*4320*/  MUFU.SIN R135, R161 ;  /* 0x000000a100877308 */ /* 0x000fe20000000400 */
[----:B0-----:R-:W-:-:S07]  /*4330*/  FMUL.FTZ R109, R158, R147 ;  /* 0x000000939e6d7220 */ /* 0x001fce0000410000 */
[----:B------:R-:W-:Y:S01]  /*4340*/  MUFU.COS R137, R161 ;  /* 0x000000a100897308 */ /* 0x000fe20000000000 */
[----:B------:R-:W-:-:S07]  /*4350*/  LEA.HI.SX32 R93, R93, R10, 0x1b ;  /* 0x0000000a5d5d7211 */ /* 0x000fce00078fdaff */
[----:B------:R-:W0:Y:S01]  /*4360*/  MUFU.EX2 R162, R103 ;  /* 0x0000006700a27308 */ /* 0x000e220000000800 */
[----:B----4-:R-:W-:Y:S01]  /*4370*/  FMUL.FTZ R158, R119, R3 ;  /* 0x00000003779e7220 */ /* 0x010fe20000410000 */
[----:B------:R-:W-:-:S06]  /*4380*/  SHF.L.U32 R3, R10, 0x5, RZ ;  /* 0x000000050a037819 */ /* 0x000fcc00000006ff */
[----:B------:R-:W-:Y:S01]  /*4390*/  MUFU.SIN R184, R166 ;  /* 0x000000a600b87308 */ /* 0x000fe20000000400 */
[----:B------:R-:W-:-:S07]  /*43a0*/  LEA.HI.SX32 R99, R99, R10, 0x1b ;  /* 0x0000000a63637211 */ /* 0x000fce00078fdaff */
[----:B------:R-:W-:Y:S01]  /*43b0*/  MUFU.COS R186, R166 ;  /* 0x000000a600ba7308 */ /* 0x000fe20000000000 */
[----:B------:R-:W-:-:S07]  /*43c0*/  LEA.HI.SX32 R101, R101, R10, 0x1b ;  /* 0x0000000a65657211 */ /* 0x000fce00078fdaff */
[----:B------:R-:W1:Y:S01]  /*43d0*/  MUFU.EX2 R121, R95 ;  /* 0x0000005f00797308 */ /* 0x000e620000000800 */
[----:B------:R-:W-:-:S07]  /*43e0*/  LEA R93, R93, UR28, 0x2 ;  /* 0x0000001c5d5d7c11 */ /* 0x000fce000f8e10ff */
[----:B------:R-:W2:Y:S01]  /*43f0*/  MUFU.EX2 R7, R7 ;  /* 0x0000000700077308 */ /* 0x000ea20000000800 */
[----:B------:R-:W-:-:S07]  /*4400*/  LEA.HI.SX32 R3, R3, R3, 0x1b ;  /* 0x0000000303037211 */ /* 0x000fce00078fdaff */
[----:B------:R-:W-:Y:S01]  /*4410*/  MUFU.SIN R198, R164 ;  /* 0x000000a400c67308 */ /* 0x000fe20000000400 */
[----:B------:R-:W-:-:S07]  /*4420*/  LEA R99, R99, UR28, 0x2 ;  /* 0x0000001c63637c11 */ /* 0x000fce000f8e10ff */
[----:B------:R-:W-:Y:S01]  /*4430*/  MUFU.COS R194, R164 ;  /* 0x000000a400c27308 */ /* 0x000fe20000000000 */
[----:B------:R-:W-:-:S07]  /*4440*/  LEA R101, R101, UR28, 0x2 ;  /* 0x0000001c65657c11 */ /* 0x000fce000f8e10ff */
[----:B------:R-:W3:Y:S01]  /*4450*/  MUFU.EX2 R125, R125 ;  /* 0x0000007d007d7308 */ /* 0x000ee20000000800 */
[----:B------:R-:W-:Y:S01]  /*4460*/  FMUL.FTZ R123, R57, R2 ;  /* 0x00000002397b7220 */ /* 0x000fe20000410000 */
[----:B------:R4:W-:Y:S01]  /*4470*/  STS [R93+0xe00], R140 ;  /* 0x000e008c5d007388 */ /* 0x0009e20000000800 */
[----:B------:R-:W-:Y:S01]  /*4480*/  LEA R3, R3, UR28, 0x2 ;  /* 0x0000001c03037c11 */ /* 0x000fe2000f8e10ff */
[C---:B0-----:R-:W-:Y:S01]  /*4490*/  FMUL.FTZ R137, R162.reuse, R137 ;  /* 0x00000089a2897220 */ /* 0x041fe20000410000 */
[----:B------:R-:W-:Y:S01]  /*44a0*/  FMUL.FTZ R135, R162, R135 ;  /* 0x00000087a2877220 */ /* 0x000fe20000410000 */
[----:B------:R-:W-:Y:S01]  /*44b0*/  STS [R146+0xe80], R129 ;  /* 0x000e808192007388 */ /* 0x000fe20000000800 */
[----:B------:R-:W-:Y:S01]  /*44c0*/  FMUL.FTZ R162, R119, R6 ;  /* 0x0000000677a27220 */ /* 0x000fe20000410000 */
[----:B------:R-:W-:Y:S02]  /*44d0*/  FMUL.FTZ R119, R122, R2 ;  /* 0x000000027a777220 */ /* 0x000fe40000410000 */
[----:B------:R-:W-:Y:S01]  /*44e0*/  STS [R99+0xf00], R128 ;  /* 0x000f008063007388 */ /* 0x000fe20000000800 */
[----:B------:R-:W-:Y:S01]  /*44f0*/  FMUL.FTZ R103, R160, R143 ;  /* 0x0000008fa0677220 */ /* 0x000fe20000410000 */
[----:B----4-:R0:W-:Y:S01]  /*4500*/  MUFU.EX2 R140, R123 ;  /* 0x0000007b008c7308 */ /* 0x0101e20000000800 */
[C---:B-1----:R-:W-:Y:S01]  /*4510*/  FMUL.FTZ R186, R121.reuse, R186 ;  /* 0x000000ba79ba7220 */ /* 0x042fe20000410000 */
[----:B------:R1:W-:Y:S01]  /*4520*/  STS [R101+0xf80], R134 ;  /* 0x000f808665007388 */ /* 0x0003e20000000800 */
[----:B------:R-:W-:Y:S01]  /*4530*/  FMUL.FTZ R184, R121, R184 ;  /* 0x000000b879b87220 */ /* 0x000fe20000410000 */
[----:B------:R-:W-:-:S02]  /*4540*/  NOP ;  /* 0x0000000000007918 */ /* 0x000fc40000000000 */
[----:B------:R-:W-:Y:S01]  /*4550*/  LDS R128, [R3+0x44] ;  /* 0x0000440003807984 */ /* 0x000fe20000000800 */
[----:B-1----:R-:W-:-:S03]  /*4560*/  FMUL.FTZ R101, R160, R139 ;  /* 0x0000008ba0657220 */ /* 0x002fc60000410000 */
[----:B0-----:R-:W-:Y:S01]  /*4570*/  LDS R123, [R3+0x4c] ;  /* 0x00004c00037b7984 */ /* 0x001fe20000000800 */
[C---:B--2---:R-:W-:Y:S01]  /*4580*/  FMUL.FTZ R4, R7.reuse, R4 ;  /* 0x0000000407047220 */ /* 0x044fe20000410000 */
[----:B------:R-:W-:Y:S02]  /*4590*/  FMUL.FTZ R5, R7, R5 ;  /* 0x0000000507057220 */ /* 0x000fe40000410000 */
[----:B------:R-:W-:Y:S01]  /*45a0*/  LDS R180, [R3+0x54] ;  /* 0x0000540003b47984 */ /* 0x000fe20000000800 */
[----:B---3--:R-:W-:-:S03]  /*45b0*/  FMUL.FTZ R194, R125, R194 ;  /* 0x000000c27dc27220 */ /* 0x008fc60000410000 */
[----:B------:R-:W-:Y:S01]  /*45c0*/  LDS R121, [R3+0x5c] ;  /* 0x00005c0003797984 */ /* 0x000fe20000000800 */
[----:B------:R-:W-:-:S03]  /*45d0*/  FMUL.FTZ R198, R125, R198 ;  /* 0x000000c67dc67220 */ /* 0x000fc60000410000 */
[----:B------:R-:W0:Y:S01]  /*45e0*/  LDS R160, [R3+0x64] ;  /* 0x0000640003a07984 */ /* 0x000e220000000800 */
[----:B------:R1:W-:Y:S03]  /*45f0*/  MUFU.EX2 R7, R119 ;  /* 0x0000007700077308 */ /* 0x0003e60000000800 */
[----:B------:R-:W-:Y:S04]  /*4600*/  LDS R234, [R3+0x6c] ;  /* 0x00006c0003ea7984 */ /* 0x000fe80000000800 */
[----:B------:R-:W2:Y:S04]  /*4610*/  LDS R228, [R3+0x74] ;  /* 0x0000740003e47984 */ /* 0x000ea80000000800 */
[----:B------:R-:W3:Y:S04]  /*4620*/  LDS R179, [R3+0x7c] ;  /* 0x00007c0003b37984 */ /* 0x000ee80000000800 */
[----:B------:R-:W-:Y:S04]  /*4630*/  LDS R178, [R3+0x40] ;  /* 0x0000400003b27984 */ /* 0x000fe80000000800 */
[----:B------:R-:W4:Y:S04]  /*4640*/  LDS R125, [R3+0x48] ;  /* 0x00004800037d7984 */ /* 0x000f280000000800 */
[----:B------:R-:W-:Y:S04]  /*4650*/  LDS R238, [R3+0x50] ;  /* 0x0000500003ee7984 */ /* 0x000fe80000000800 */
[----:B-1----:R-:W1:Y:S04]  /*4660*/  LDS R119, [R3+0x58] ;  /* 0x0000580003777984 */ /* 0x002e680000000800 */
[----:B------:R-:W5:Y:S04]  /*4670*/  LDS R236, [R3+0x60] ;  /* 0x0000600003ec7984 */ /* 0x000f680000000800 */
[----:B------:R-:W5:Y:S04]  /*4680*/  LDS R232, [R3+0x68] ;  /* 0x0000680003e87984 */ /* 0x000f680000000800 */
[----:B------:R-:W5:Y:S04]  /*4690*/  LDS R226, [R3+0x70] ;  /* 0x0000700003e27984 */ /* 0x000f680000000800 */
[----:B------:R-:W5:Y:S01]  /*46a0*/  LDS R177, [R3+0x78] ;  /* 0x0000780003b17984 */ /* 0x000f620000000800 */
[----:B------:R-:W-:Y:S01]  /*46b0*/  USHF.L.U32 UR33, UR11, 0x8, URZ ;  /* 0x000000080b217899 */ /* 0x000fe200080006ff */
[----:B------:R-:W-:Y:S01]  /*46c0*/  FMUL.FTZ R144, R122, UR45 ;  /* 0x0000002d7a907c20 */ /* 0x000fe20008410000 */
[-C--:B------:R-:W-:Y:S01]  /*46d0*/  FMUL.FTZ R6, R59, R2.reuse ;  /* 0x000000023b067220 */ /* 0x080fe20000410000 */
[----:B------:R-:W-:Y:S01]  /*46e0*/  MUFU.SIN R163, R167 ;  /* 0x000000a700a37308 */ /* 0x000fe20000000400 */
[----:B------:R-:W-:Y:S01]  /*46f0*/  UIADD3 UR32, UPT, UPT, UR33, -0x100, URZ ;  /* 0xffffff0021207890 */ /* 0x000fe2000fffe0ff */
[----:B------:R-:W-:Y:S01]  /*4700*/  FMUL.RZ R144, R144, 0.15915493667125701904 ;  /* 0x3e22f98390907820 */ /* 0x000fe2000040c000 */
[----:B------:R-:W-:-:S05]  /*4710*/  FMUL.FTZ R97, R55, R2 ;  /* 0x0000000237617220 */ /* 0x000fca0000410000 */
[----:B------:R-:W0:Y:S01]  /*4720*/  MUFU.COS R161, R167 ;  /* 0x000000a700a17308 */ /* 0x000e220000000000 */
[----:B------:R-:W-:Y:S01]  /*4730*/  ULOP3.LUT UR32, UR32, 0x100, URZ, 0xc0, !UPT ;  /* 0x0000010020207892 */ /* 0x000fe2000f8ec0ff */
[----:B------:R-:W-:Y:S01]  /*4740*/  R2UR UR46, R126 ;  /* 0x000000007e2e72ca */ /* 0x000fe200000e0000 */
[----:B------:R-:W-:Y:S01]  /*4750*/  FMUL.FTZ R99, R117, R141 ;  /* 0x0000008d75637220 */ /* 0x000fe20000410000 */
[C---:B------:R-:W-:Y:S01]  /*4760*/  ISETP.NE.AND P2, PT, R132.reuse, RZ, PT ;  /* 0x000000ff8400720c */ /* 0x040fe20003f45270 */
[----:B------:R-:W-:Y:S01]  /*4770*/  UIADD3 UR32, UPT, UPT, UR32, UR8, URZ ;  /* 0x0000000820207290 */ /* 0x000fe2000fffe0ff */
[----:B------:R-:W-:Y:S02]  /*4780*/  R2UR UR47, R127 ;  /* 0x000000007f2f72ca */ /* 0x000fe400000e0000 */
[----:B------:R-:W-:Y:S01]  /*4790*/  ISETP.NE.AND P3, PT, R132, 0x1f, PT ;  /* 0x0000001f8400780c */ /* 0x000fe20003f65270 */
[----:B------:R-:W2:Y:S01]  /*47a0*/  MUFU.SIN R224, R144 ;  /* 0x0000009000e07308 */ /* 0x000ea20000000400 */
[C---:B------:R-:W-:Y:S01]  /*47b0*/  FMUL.FTZ R115, R156.reuse, R155 ;  /* 0x0000009b9c737220 */ /* 0x040fe20000410000 */
[----:B------:R-:W-:Y:S01]  /*47c0*/  FMUL.FTZ R113, R156, R153 ;  /* 0x000000999c717220 */ /* 0x000fe20000410000 */
[----:B------:R-:W-:Y:S01]  /*47d0*/  FMUL.FTZ R107, R105, R149 ;  /* 0x00000095696b7220 */ /* 0x000fe20000410000 */
[C---:B------:R-:W-:Y:S01]  /*47e0*/  FMUL.FTZ R95, R165.reuse, R138 ;  /* 0x0000008aa55f7220 */ /* 0x040fe20000410000 */
[----:B------:R-:W-:Y:S01]  /*47f0*/  FMUL.FTZ R93, R165, R130 ;  /* 0x00000082a55d7220 */ /* 0x000fe20000410000 */
[----:B------:R-:W-:Y:S01]  /*4800*/  FMUL.FTZ R152, R154, R131 ;  /* 0x000000839a987220 */ /* 0x000fe20000410000 */
[----:B------:R-:W1:Y:S01]  /*4810*/  LDS R143, [R3] ;  /* 0x00000000038f7984 */ /* 0x000e620000000800 */
[----:B------:R-:W-:Y:S03]  /*4820*/  MUFU.COS R222, R144 ;  /* 0x0000009000de7308 */ /* 0x000fe60000000000 */
[----:B------:R-:W1:Y:S04]  /*4830*/  LDS R145, [R3+0x8] ;  /* 0x0000080003917984 */ /* 0x000e680000000800 */
[----:B------:R-:W1:Y:S01]  /*4840*/  LDS R147, [R3+0x18] ;  /* 0x0000180003937984 */ /* 0x000e620000000800 */
[----:B------:R-:W3:Y:S01]  /*4850*/  MUFU.EX2 R139, R6 ;  /* 0x00000006008b7308 */ /* 0x000ee20000000800 */
[----:B------:R-:W-:-:S02]  /*4860*/  MOV R126, UR32 ;  /* 0x00000020007e7c02 */ /* 0x000fc40008000f00 */
[----:B------:R-:W1:Y:S04]  /*4870*/  LDS R134, [R3+0x20] ;  /* 0x0000200003867984 */ /* 0x000e680000000800 */
[----:B------:R-:W1:Y:S01]  /*4880*/  LDS R151, [R3+0x24] ;  /* 0x0000240003977984 */ /* 0x000e620000000800 */
[----:B------:R4:W5:Y:S01]  /*4890*/  MUFU.EX2 R148, R97 ;  /* 0x0000006100947308 */ /* 0x0009620000000800 */
[C---:B0-----:R-:W-:Y:S01]  /*48a0*/  FMUL.FTZ R161, R140.reuse, R161 ;  /* 0x000000a18ca17220 */ /* 0x041fe20000410000 */
[----:B------:R-:W-:Y:S01]  /*48b0*/  FMUL.FTZ R163, R140, R163 ;  /* 0x000000a38ca37220 */ /* 0x000fe20000410000 */
[----:B------:R-:W-:Y:S01]  /*48c0*/  FMUL.FTZ R105, R105, R142 ;  /* 0x0000008e69697220 */ /* 0x000fe20000410000 */
[----:B------:R-:W0:Y:S01]  /*48d0*/  LDS R155, [R3+0x4] ;  /* 0x00000400039b7984 */ /* 0x000e220000000800 */
[----:B--2---:R-:W-:Y:S01]  /*48e0*/  FMUL.FTZ R224, R7, R224 ;  /* 0x000000e007e07220 */ /* 0x004fe20000410000 */
[----:B------:R-:W-:Y:S01]  /*48f0*/  FMUL.FTZ R127, R160, UR46 ;  /* 0x0000002ea07f7c20 */ /* 0x000fe20008410000 */
[----:B------:R-:W-:Y:S01]  /*4900*/  FMUL.FTZ R141, R228, UR46 ;  /* 0x0000002ee48d7c20 */ /* 0x000fe20008410000 */
[----:B------:R-:W2:Y:S01]  /*4910*/  LDS R140, [R3+0xc] ;  /* 0x00000c00038c7984 */ /* 0x000ea20000000800 */
[----:B----4-:R-:W-:Y:S01]  /*4920*/  FMUL.FTZ R97, R117, R136 ;  /* 0x0000008875617220 */ /* 0x010fe20000410000 */
[----:B------:R-:W-:Y:S01]  /*4930*/  IADD3 R117, PT, PT, R132, 0x200, RZ ;  /* 0x0000020084757810 */ /* 0x000fe20007ffe0ff */
[C---:B---3--:R-:W-:Y:S01]  /*4940*/  FMUL.FTZ R214, R139.reuse, R214 ;  /* 0x000000d68bd67220 */ /* 0x048fe20000410000 */
[----:B------:R-:W3:Y:S02]  /*4950*/  LDS R136, [R3+0x10] ;  /* 0x0000100003887984 */ /* 0x000ee40000000800 */
[----:B------:R-:W-:Y:S01]  /*4960*/  SEL R2, R126, R117, !P2 ;  /* 0x000000757e027207 */ /* 0x000fe20005000000 */
[----:B------:R-:W-:Y:S01]  /*4970*/  FMUL.FTZ R216, R139, R216 ;  /* 0x000000d88bd87220 */ /* 0x000fe20000410000 */
[----:B------:R-:W4:Y:S01]  /*4980*/  LDS R138, [R3+0x14] ;  /* 0x00001400038a7984 */ /* 0x000f220000000800 */
[----:B------:R-:W-:Y:S01]  /*4990*/  FMUL.FTZ R222, R7, R222 ;  /* 0x000000de07de7220 */ /* 0x000fe20000410000 */
[----:B------:R-:W-:Y:S01]  /*49a0*/  LEA R2, R2, UR28, 0x3 ;  /* 0x0000001c02027c11 */ /* 0x000fe2000f8e18ff */
[----:B------:R-:W-:Y:S01]  /*49b0*/  FMUL.FTZ R7, R128, UR46 ;  /* 0x0000002e80077c20 */ /* 0x000fe20008410000 */
[----:B------:R-:W0:Y:S01]  /*49c0*/  LDS R153, [R3+0x1c] ;  /* 0x00001c0003997984 */ /* 0x000e220000000800 */
[----:B------:R-:W-:Y:S01]  /*49d0*/  FMUL.FTZ R6, R123, UR46 ;  /* 0x0000002e7b067c20 */ /* 0x000fe20008410000 */
[----:B------:R-:W-:Y:S01]  /*49e0*/  FMUL.FTZ R142, R121, UR46 ;  /* 0x0000002e798e7c20 */ /* 0x000fe20008410000 */
[----:B------:R-:W-:Y:S01]  /*49f0*/  FMUL.FTZ R139, R234, UR46 ;  /* 0x0000002eea8b7c20 */ /* 0x000fe20008410000 */
[----:B------:R-:W0:Y:S01]  /*4a00*/  LDS R149, [R3+0x28] ;  /* 0x0000280003957984 */ /* 0x000e220000000800 */
[----:B------:R-:W-:-:S03]  /*4a10*/  FMUL.FTZ R154, R179, UR46 ;  /* 0x0000002eb39a7c20 */ /* 0x000fc60008410000 */
[----:B------:R-:W0:Y:S04]  /*4a20*/  LDS R131, [R3+0x2c] ;  /* 0x00002c0003837984 */ /* 0x000e280000000800 */
[----:B------:R-:W0:Y:S04]  /*4a30*/  LDS R176, [R3+0x30] ;  /* 0x0000300003b07984 */ /* 0x000e280000000800 */
[----:B------:R-:W0:Y:S04]  /*4a40*/  LDS R130, [R3+0x34] ;  /* 0x0000340003827984 */ /* 0x000e280000000800 */
[----:B------:R-:W0:Y:S04]  /*4a50*/  LDS R129, [R3+0x38] ;  /* 0x0000380003817984 */ /* 0x000e280000000800 */
[----:B------:R1:W0:Y:S01]  /*4a60*/  LDS R133, [R3+0x3c] ;  /* 0x00003c0003857984 */ /* 0x0002220000000800 */
[C---:B-----5:R-:W-:Y:S01]  /*4a70*/  FMUL.FTZ R159, R148.reuse, R159 ;  /* 0x0000009f949f7220 */ /* 0x060fe20000410000 */
[----:B------:R-:W-:Y:S01]  /*4a80*/  FMUL.FTZ R157, R148, R157 ;  /* 0x0000009d949d7220 */ /* 0x000fe20000410000 */
[----:B------:R-:W-:Y:S01]  /*4a90*/  FFMA.FTZ R6, R125, UR47, R6 ;  /* 0x0000002f7d067c23 */ /* 0x000fe20008010006 */
[----:B------:R5:W-:Y:S01]  /*4aa0*/  STS.64 [R2+0x2550], R4 ;  /* 0x0025500402007388 */ /* 0x000be20000000a00 */
[----:B-1----:R-:W-:Y:S01]  /*4ab0*/  FMUL.FTZ R3, R180, UR46 ;  /* 0x0000002eb4037c20 */ /* 0x002fe20008410000 */
[----:B------:R-:W-:Y:S01]  /*4ac0*/  FFMA.FTZ R142, R119, UR47, R142 ;  /* 0x0000002f778e7c23 */ /* 0x000fe2000801008e */
[----:B------:R-:W-:Y:S01]  /*4ad0*/  FFMA.FTZ R144, R236, UR47, R127 ;  /* 0x0000002fec907c23 */ /* 0x000fe2000801007f */
[----:B------:R-:W-:Y:S01]  /*4ae0*/  FFMA.FTZ R146, R232, UR47, R139 ;  /* 0x0000002fe8927c23 */ /* 0x000fe2000801008b */
[----:B------:R-:W-:Y:S01]  /*4af0*/  FFMA.FTZ R126, R238, UR47, R3 ;  /* 0x0000002fee7e7c23 */ /* 0x000fe20008010003 */
[----:B------:R-:W-:Y:S01]  /*4b00*/  FFMA.FTZ R148, R226, UR47, R141 ;  /* 0x0000002fe2947c23 */ /* 0x000fe2000801008d */
[----:B------:R-:W-:Y:S01]  /*4b10*/  FFMA.FTZ R154, R177, UR47, R154 ;  /* 0x0000002fb19a7c23 */ /* 0x000fe2000801009a */
[----:B------:R-:W-:Y:S01]  /*4b20*/  BSSY.RECONVERGENT B0, `(.L_x_12588) ;  /* 0x0000017000007945 */ /* 0x000fe20003800200 */
[----:B-----5:R-:W-:Y:S01]  /*4b30*/  FFMA.FTZ R2, R178, UR47, R7 ;  /* 0x0000002fb2027c23 */ /* 0x020fe20008010007 */
        /* <DEDUP_REMOVED lines=9> */
[----:B--234-:R-:W-:Y:S05]  /*4bd0*/  @P3 BRA `(.L_x_12589) ;  /* 0x0000000000243947 */ /* 0x01cfea0003800000 */
[----:B------:R-:W-:Y:S01]  /*4be0*/  UISETP.NE.AND UP0, UPT, UR11, UR48, UPT ;  /* 0x000000300b00728c */ /* 0x000fe2000bf05270 */
[----:B------:R-:W-:Y:S02]  /*4bf0*/  MOV R126, 0x3f800000 ;  /* 0x3f800000007e7802 */ /* 0x000fe40000000f00 */
[----:B------:R-:W-:-:S06]  /*4c00*/  MOV R127, RZ ;  /* 0x000000ff007f7202 */ /* 0x000fcc0000000f00 */
[----:B------:R-:W-:Y:S05]  /*4c10*/  BRA.U !UP0, `(.L_x_12590) ;  /* 0x00000001081c7547 */ /* 0x000fea000b800000 */
[----:B------:R-:W-:-:S04]  /*4c20*/  ULOP3.LUT UR32, UR33, 0x100, URZ, 0xc0, !UPT ;  /* 0x0000010021207892 */ /* 0x000fc8000f8ec0ff */
[----:B------:R-:W-:-:S04]  /*4c30*/  UIADD3 UR32, UPT, UPT, UR32, UR8, URZ ;  /* 0x0000000820207290 */ /* 0x000fc8000fffe0ff */
[----:B------:R-:W-:-:S09]  /*4c40*/  ULEA UR32, UR32, UR28, 0x3 ;  /* 0x0000001c20207291 */ /* 0x000fd2000f8e18ff */
[----:B------:R-:W2:Y:S01]  /*4c50*/  LDS.64 R126, [UR32+0x2550] ;  /* 0x00255020ff7e7984 */ /* 0x000ea20008000a00 */
[----:B------:R-:W-:Y:S05]  /*4c60*/  BRA `(.L_x_12590) ;  /* 0x0000000000087947 */ /* 0x000fea0003800000 */
.L_x_12589:
[----:B------:R-:W-:-:S06]  /*4c70*/  LEA R126, R132, UR28, 0x3 ;  /* 0x0000001c847e7c11 */ /* 0x000fcc000f8e18ff */
[----:B------:R-:W1:Y:S02]  /*4c80*/  LDS.64 R126, [R126+0x3558] ;  /* 0x003558007e7e7984 */ /* 0x000e640000000a00 */
.L_x_12590:
[----:B------:R-:W-:Y:S05]  /*4c90*/  BSYNC.RECONVERGENT B0 ;  /* 0x0000000000007941 */ /* 0x000fea0003800200 */
.L_x_12588:
[-C--:B------:R-:W-:Y:S01]  /*4ca0*/  FMUL.FTZ R2, R4, R113.reuse ;  /* 0x0000007104027220 */ /* 0x080fe20000410000 */
[----:B------:R-:W-:Y:S01]  /*4cb0*/  FMUL.FTZ R3, R5, R113 ;  /* 0x0000007105037220 */ /* 0x000fe20000410000 */
[----:B-12---:R-:W-:Y:S01]  /*4cc0*/  FMUL.FTZ R139, R222, R127 ;  /* 0x0000007fde8b7220 */ /* 0x006fe20000410000 */
[----:B------:R-:W-:Y:S01]  /*4cd0*/  FMUL.FTZ R166, R29, R108 ;  /* 0x0000006c1da67220 */ /* 0x000fe20000410000 */
[-C--:B------:R-:W-:Y:S01]  /*4ce0*/  FFMA.FTZ R132, R5, R115.reuse, R2 ;  /* 0x0000007305847223 */ /* 0x080fe20000010002 */
[----:B------:R-:W-:Y:S01]  /*4cf0*/  FFMA.FTZ R6, R4, R115, -R3 ;  /* 0x0000007304067223 */ /* 0x000fe20000010803 */
[----:B------:R-:W-:Y:S01]  /*4d00*/  FMUL.FTZ R142, RZ, R113 ;  /* 0x00000071ff8e7220 */ /* 0x000fe20000410000 */
[C---:B------:R-:W-:Y:S01]  /*4d10*/  FMUL.FTZ R7, R224.reuse, R127 ;  /* 0x0000007fe0077220 */ /* 0x040fe20000410000 */
[----:B------:R-:W-:Y:S01]  /*4d20*/  FMUL.FTZ R144, R109, R132 ;  /* 0x000000846d907220 */ /* 0x000fe20000410000 */
[----:B------:R-:W-:Y:S01]  /*4d30*/  FFMA.FTZ R139, -R224, R126, -R139 ;  /* 0x0000007ee08b7223 */ /* 0x000fe2000001098b */
[-C--:B------:R-:W-:Y:S01]  /*4d40*/  FFMA.FTZ R3, R115, R166.reuse, -R142 ;  /* 0x000000a673037223 */ /* 0x080fe2000001088e */
[----:B------:R-:W-:Y:S01]  /*4d50*/  FMUL.FTZ R2, R113, R166 ;  /* 0x000000a671027220 */ /* 0x000fe20000410000 */
[-C--:B------:R-:W-:Y:S01]  /*4d60*/  FFMA.FTZ R144, R111, R6.reuse, -R144 ;  /* 0x000000066f907223 */ /* 0x080fe20000010890 */
[----:B------:R-:W-:Y:S01]  /*4d70*/  FMUL.FTZ R6, R109, R6 ;  /* 0x000000066d067220 */ /* 0x000fe20000410000 */
[----:B------:R-:W-:Y:S01]  /*4d80*/  FFMA.FTZ R7, R222, R126, -R7 ;  /* 0x0000007ede077223 */ /* 0x000fe20000010807 */
[----:B------:R-:W-:Y:S01]  /*4d90*/  FMUL.FTZ R141, R216, R139 ;  /* 0x0000008bd88d7220 */ /* 0x000fe20000410000 */
[----:B------:R-:W-:Y:S01]  /*4da0*/  FFMA.FTZ R2, RZ, R115, R2 ;  /* 0x00000073ff027223 */ /* 0x000fe20000010002 */
[----:B------:R-:W-:Y:S01]  /*4db0*/  FFMA.FTZ R132, R111, R132, R6 ;  /* 0x000000846f847223 */ /* 0x000fe20000010006 */
[----:B------:R-:W-:Y:S01]  /*4dc0*/  FFMA.FTZ R6, R28, R45, R3 ;  /* 0x0000002d1c067223 */ /* 0x000fe20000010003 */
[-C--:B------:R-:W-:Y:S01]  /*4dd0*/  FFMA.FTZ R185, R214, R7.reuse, R141 ;  /* 0x00000007d6b97223 */ /* 0x080fe2000001008d */
[----:B------:R-:W-:Y:S01]  /*4de0*/  FMUL.FTZ R7, R216, R7 ;  /* 0x00000007d8077220 */ /* 0x000fe20000410000 */
[----:B------:R-:W-:Y:S01]  /*4df0*/  FMUL.FTZ R230, R179, UR47 ;  /* 0x0000002fb3e67c20 */ /* 0x000fe20008410000 */
[----:B------:R-:W-:Y:S01]  /*4e00*/  FADD.FTZ R2, RZ, R2 ;  /* 0x00000002ff027221 */ /* 0x000fe20000010000 */
[----:B------:R-:W-:Y:S01]  /*4e10*/  FMUL.FTZ R142, R109, R6 ;  /* 0x000000066d8e7220 */ /* 0x000fe20000410000 */
[----:B------:R-:W-:Y:S01]  /*4e20*/  FFMA.FTZ R187, R214, R139, -R7 ;  /* 0x0000008bd6bb7223 */ /* 0x000fe20000010807 */
[----:B------:R-:W-:Y:S01]  /*4e30*/  FFMA.FTZ R230, R177, UR46, -R230 ;  /* 0x0000002eb1e67c23 */ /* 0x000fe200080108e6 */
[----:B------:R-:W-:Y:S01]  /*4e40*/  FMUL.FTZ R7, R105, R144 ;  /* 0x0000009069077220 */ /* 0x000fe20000410000 */
[-C--:B------:R-:W-:Y:S01]  /*4e50*/  FMUL.FTZ R3, R109, R2.reuse ;  /* 0x000000026d037220 */ /* 0x080fe20000410000 */
[----:B------:R-:W-:Y:S01]  /*4e60*/  FFMA.FTZ R142, R111, R2, R142 ;  /* 0x000000026f8e7223 */ /* 0x000fe2000001008e */
[----:B------:R-:W-:Y:S01]  /*4e70*/  FMUL.FTZ R2, R105, R132 ;  /* 0x0000008469027220 */ /* 0x000fe20000410000 */
[----:B------:R-:W-:Y:S01]  /*4e80*/  FMUL.FTZ R141, R224, R183 ;  /* 0x000000b7e08d7220 */ /* 0x000fe20000410000 */
[----:B------:R-:W-:Y:S01]  /*4e90*/  FMUL.FTZ R139, R91, R230 ;  /* 0x000000e65b8b7220 */ /* 0x000fe20000410000 */
[C---:B------:R-:W-:Y:S01]  /*4ea0*/  FFMA.FTZ R132, R107.reuse, R132, R7 ;  /* 0x000000846b847223 */ /* 0x040fe20000010007 */
[----:B------:R-:W-:Y:S01]  /*4eb0*/  FMUL.FTZ R7, R228, UR47 ;  /* 0x0000002fe4077c20 */ /* 0x000fe20008410000 */
[----:B------:R-:W-:Y:S01]  /*4ec0*/  FFMA.FTZ R144, R107, R144, -R2 ;  /* 0x000000906b907223 */ /* 0x000fe20000010802 */
[-C--:B------:R-:W-:Y:S01]  /*4ed0*/  FFMA.FTZ R2, R222, R139.reuse, R141 ;  /* 0x0000008bde027223 */ /* 0x080fe2000001008d */
[----:B------:R-:W-:Y:S01]  /*4ee0*/  FMUL.FTZ R139, R224, R139 ;  /* 0x0000008be08b7220 */ /* 0x000fe20000410000 */
[----:B------:R-:W-:Y:S01]  /*4ef0*/  FMUL.FTZ R146, R198, R185 ;  /* 0x000000b9c6927220 */ /* 0x000fe20000410000 */
[----:B------:R-:W-:Y:S01]  /*4f00*/  FFMA.FTZ R220, R226, UR46, -R7 ;  /* 0x0000002ee2dc7c23 */ /* 0x000fe20008010807 */
[----:B------:R-:W-:Y:S01]  /*4f10*/  FFMA.FTZ R3, R111, R6, -R3 ;  /* 0x000000066f037223 */ /* 0x000fe20000010803 */
[----:B------:R-:W-:Y:S01]  /*4f20*/  FMUL.FTZ R141, R198, R187 ;  /* 0x000000bbc68d7220 */ /* 0x000fe20000410000 */
[----:B------:R-:W-:Y:S01]  /*4f30*/  FFMA.FTZ R6, R222, R183, -R139 ;  /* 0x000000b7de067223 */ /* 0x000fe2000001088b */
[C---:B------:R-:W-:Y:S01]  /*4f40*/  FFMA.FTZ R154, R194.reuse, R187, -R146 ;  /* 0x000000bbc29a7223 */ /* 0x040fe20000010892 */
[----:B------:R-:W-:Y:S01]  /*4f50*/  FFMA.FTZ R7, R89, R220, R2 ;  /* 0x000000dc59077223 */ /* 0x000fe20000010002 */
[----:B------:R-:W-:Y:S01]  /*4f60*/  FADD.FTZ R142, RZ, R142 ;  /* 0x0000008eff8e7221 */ /* 0x000fe20000010000 */
[----:B------:R-:W-:Y:S01]  /*4f70*/  FMUL.FTZ R146, R101, R132 ;  /* 0x0000008465927220 */ /* 0x000fe20000410000 */
[----:B------:R-:W-:Y:S01]  /*4f80*/  FFMA.FTZ R148, R194, R185, R141 ;  /* 0x000000b9c2947223 */ /* 0x000fe2000001008d */
[----:B------:R-:W-:Y:S01]  /*4f90*/  FADD.FTZ R139, R181, R6 ;  /* 0x00000006b58b7221 */ /* 0x000fe20000010000 */
[----:B------:R-:W-:Y:S01]  /*4fa0*/  FMUL.FTZ R141, R216, R7 ;  /* 0x00000007d88d7220 */ /* 0x000fe20000410000 */
[----:B------:R-:W-:Y:S01]  /*4fb0*/  FFMA.FTZ R2, R30, R47, R3 ;  /* 0x0000002f1e027223 */ /* 0x000fe20000010003 */
[----:B------:R-:W-:Y:S01]  /*4fc0*/  FMUL.FTZ R6, R105, R142 ;  /* 0x0000008e69067220 */ /* 0x000fe20000410000 */
[-C--:B------:R-:W-:Y:S01]  /*4fd0*/  FFMA.FTZ R146, R103, R144.reuse, -R146 ;  /* 0x0000009067927223 */ /* 0x080fe20000010892 */
[----:B------:R-:W-:Y:S01]  /*4fe0*/  FMUL.FTZ R144, R101, R144 ;  /* 0x0000009065907220 */ /* 0x000fe20000410000 */
[-C--:B------:R-:W-:Y:S01]  /*4ff0*/  FFMA.FTZ R168, R214, R139.reuse, -R141 ;  /* 0x0000008bd6a87223 */ /* 0x080fe2000001088d */
[-C--:B------:R-:W-:Y:S01]  /*5000*/  FFMA.FTZ R6, R107, R2.reuse, -R6 ;  /* 0x000000026b067223 */ /* 0x080fe20000010806 */
[----:B------:R-:W-:Y:S01]  /*5010*/  FMUL.FTZ R139, R216, R139 ;  /* 0x0000008bd88b7220 */ /* 0x000fe20000410000 */
[----:B------:R-:W-:Y:S01]  /*5020*/  FMUL.FTZ R2, R105, R2 ;  /* 0x0000000269027220 */ /* 0x000fe20000410000 */
[----:B------:R-:W-:Y:S01]  /*5030*/  FFMA.FTZ R144, R103, R132, R144 ;  /* 0x0000008467907223 */ /* 0x000fe20000010090 */
[----:B------:R-:W-:Y:S01]  /*5040*/  FMUL.FTZ R132, R163, R154 ;  /* 0x0000009aa3847220 */ /* 0x000fe20000410000 */
[----:B------:R-:W-:Y:S01]  /*5050*/  FFMA.FTZ R164, R214, R7, R139 ;  /* 0x00000007d6a47223 */ /* 0x000fe2000001008b */
[----:B------:R-:W-:Y:S01]  /*5060*/  FFMA.FTZ R2, R107, R142, R2 ;  /* 0x0000008e6b027223 */ /* 0x000fe20000010002 */
[----:B------:R-:W-:Y:S01]  /*5070*/  FFMA.FTZ R6, R31, R110, R6 ;  /* 0x0000006e1f067223 */ /* 0x000fe20000010006 */
[-C--:B------:R-:W-:Y:S01]  /*5080*/  FFMA.FTZ R7, R161, R148.reuse, R132 ;  /* 0x00000094a1077223 */ /* 0x080fe20000010084 */
[----:B------:R-:W-:Y:S01]  /*5090*/  FMUL.FTZ R148, R163, R148 ;  /* 0x00000094a3947220 */ /* 0x000fe20000410000 */
[----:B------:R-:W-:Y:S01]  /*50a0*/  FMUL.FTZ R132, R97, R144 ;  /* 0x0000009061847220 */ /* 0x000fe20000410000 */
[----:B------:R-:W-:Y:S01]  /*50b0*/  FADD.FTZ R2, RZ, R2 ;  /* 0x00000002ff027221 */ /* 0x000fe20000010000 */
[----:B------:R-:W1:Y:S01]  /*50c0*/  @P1 LDC R185, c[0x0][0x38c] ;  /* 0x0000e300ffb91b82 */ /* 0x000e620000000800 */
[----:B------:R-:W-:Y:S01]  /*50d0*/  FFMA.FTZ R139, R161, R154, -R148 ;  /* 0x0000009aa18b7223 */ /* 0x000fe20000010894 */
[----:B------:R-:W-:Y:S01]  /*50e0*/  FFMA.FTZ R148, R99, R146, -R132 ;  /* 0x0000009263947223 */ /* 0x000fe20000010884 */
[C---:B------:R-:W-:Y:S01]  /*50f0*/  FMUL.FTZ R132, R101.reuse, R6 ;  /* 0x0000000665847220 */ /* 0x040fe20000410000 */
[----:B------:R-:W-:Y:S01]  /*5100*/  FMUL.FTZ R3, R101, R2 ;  /* 0x0000000265037220 */ /* 0x000fe20000410000 */
[----:B------:R-:W-:Y:S01]  /*5110*/  FMUL.FTZ R146, R97, R146 ;  /* 0x0000009261927220 */ /* 0x000fe20000410000 */
[----:B------:R-:W-:Y:S01]  /*5120*/  MOV R141, UR11 ;  /* 0x0000000b008d7c02 */ /* 0x000fe20008000f00 */
[C---:B------:R-:W-:Y:S01]  /*5130*/  FFMA.FTZ R132, R103.reuse, R2, R132 ;  /* 0x0000000267847223 */ /* 0x040fe20000010084 */
[----:B------:R-:W-:Y:S01]  /*5140*/  FFMA.FTZ R3, R103, R6, -R3 ;  /* 0x0000000667037223 */ /* 0x000fe20000010803 */
[----:B------:R-:W-:Y:S01]  /*5150*/  FFMA.FTZ R146, R99, R144, R146 ;  /* 0x0000009063927223 */ /* 0x000fe20000010092 */
[----:B------:R-:W-:Y:S01]  /*5160*/  @P1 IADD3 R2, PT, PT, R141, -0x2, RZ ;  /* 0xfffffffe8d021810 */ /* 0x000fe20007ffe0ff */
[----:B------:R-:W-:Y:S01]  /*5170*/  FADD.FTZ R144, RZ, R132 ;  /* 0x00000084ff907221 */ /* 0x000fe20000010000 */
[----:B------:R-:W-:Y:S01]  /*5180*/  FFMA.FTZ R6, R32, R49, R3 ;  /* 0x0000003120067223 */ /* 0x000fe20000010003 */
[C---:B------:R-:W-:Y:S01]  /*5190*/  FMUL.FTZ R141, R184.reuse, R139 ;  /* 0x0000008bb88d7220 */ /* 0x040fe20000410000 */
[-C--:B------:R-:W-:Y:S01]  /*51a0*/  FMUL.FTZ R132, R184, R7.reuse ;  /* 0x00000007b8847220 */ /* 0x080fe20000410000 */
[C---:B------:R-:W-:Y:S01]  /*51b0*/  FMUL.FTZ R154, R97.reuse, R144 ;  /* 0x00000090619a7220 */ /* 0x040fe20000410000 */
[----:B------:R-:W-:Y:S01]  /*51c0*/  FMUL.FTZ R3, R97, R6 ;  /* 0x0000000661037220 */ /* 0x000fe20000410000 */
[----:B------:R-:W-:Y:S01]  /*51d0*/  FFMA.FTZ R142, R186, R7, R141 ;  /* 0x00000007ba8e7223 */ /* 0x000fe2000001008d */
[----:B------:R-:W-:-:S02]  /*51e0*/  HFMA2 R141, -RZ, RZ, 0, 9.5367431640625e-07 ;  /* 0x00000010ff8d7431 */ /* 0x000fc400000001ff */
[C---:B------:R-:W-:Y:S01]  /*51f0*/  FFMA.FTZ R154, R99.reuse, R6, -R154 ;  /* 0x00000006639a7223 */ /* 0x040fe2000001089a */
[----:B------:R-:W-:Y:S01]  /*5200*/  FFMA.FTZ R144, R99, R144, R3 ;  /* 0x0000009063907223 */ /* 0x000fe20000010003 */
[----:B------:R-:W-:Y:S01]  /*5210*/  FMUL.FTZ R7, R234, UR47 ;  /* 0x0000002fea077c20 */ /* 0x000fe20008410000 */
[----:B------:R-:W-:Y:S01]  /*5220*/  FFMA.FTZ R132, R186, R139, -R132 ;  /* 0x0000008bba847223 */ /* 0x000fe20000010884 */
[----:B------:R-:W-:Y:S01]  /*5230*/  FFMA.FTZ R154, R33, R112, R154 ;  /* 0x00000070219a7223 */ /* 0x000fe2000001009a */
[----:B------:R-:W-:Y:S01]  /*5240*/  FADD.FTZ R144, RZ, R144 ;  /* 0x00000090ff907221 */ /* 0x000fe20000010000 */
[----:B-1----:R-:W-:Y:S01]  /*5250*/  @P1 IMAD R6, R2, R185, UR8 ;  /* 0x0000000802061e24 */ /* 0x002fe2000f8e02b9 */
[----:B------:R-:W-:Y:S01]  /*5260*/  CS2R R2, SRZ ;  /* 0x0000000000027805 */ /* 0x000fe2000001ff00 */
[C---:B------:R-:W-:Y:S01]  /*5270*/  FMUL.FTZ R156, R93.reuse, R154 ;  /* 0x0000009a5d9c7220 */ /* 0x040fe20000410000 */
[----:B------:R-:W-:Y:S01]  /*5280*/  FMUL.FTZ R139, R93, R144 ;  /* 0x000000905d8b7220 */ /* 0x000fe20000410000 */
[----:B------:R-:W-:Y:S01]  /*5290*/  FFMA.FTZ R218, R232, UR46, -R7 ;  /* 0x0000002ee8da7c23 */ /* 0x000fe20008010807 */
[----:B------:R-:W-:-:S04]  /*52a0*/  @P1 IMAD.WIDE R6, R6, R141, UR4 ;  /* 0x0000000406061e25 */ /* 0x000fc8000f8e028d */
[----:B------:R-:W-:Y:S01]  /*52b0*/  FADD.FTZ R187, R175, R168 ;  /* 0x000000a8afbb7221 */ /* 0x000fe20000010000 */
[C---:B------:R-:W-:Y:S01]  /*52c0*/  FFMA.FTZ R156, R95.reuse, R144, R156 ;  /* 0x000000905f9c7223 */ /* 0x040fe2000001009c */
[----:B------:R-:W-:Y:S01]  /*52d0*/  FFMA.FTZ R139, R95, R154, -R139 ;  /* 0x0000009a5f8b7223 */ /* 0x000fe2000001088b */
[----:B------:R-:W-:Y:S01]  /*52e0*/  FFMA.FTZ R185, R87, R218, R164 ;  /* 0x000000da57b97223 */ /* 0x000fe200000100a4 */
[----:B------:R-:W-:Y:S01]  /*52f0*/  FMUL.FTZ R189, R198, R187 ;  /* 0x000000bbc6bd7220 */ /* 0x000fe20000410000 */
[----:B------:R1:W2:Y:S01]  /*5300*/  @P1 LDG.E.64 R2, desc[UR30][R6.64+0x8] ;  /* 0x0000081e06021981 */ /* 0x0002a2000c1e1b00 */
[----:B------:R-:W-:Y:S01]  /*5310*/  FADD.FTZ R141, RZ, R156 ;  /* 0x0000009cff8d7221 */ /* 0x000fe20000010000 */
[----:B------:R-:W-:Y:S01]  /*5320*/  FFMA.FTZ R139, R34, R51, R139 ;  /* 0x00000033228b7223 */ /* 0x000fe2000001008b */
[-C--:B------:R-:W-:Y:S01]  /*5330*/  FFMA.FTZ R164, R194, R185.reuse, R189 ;  /* 0x000000b9c2a47223 */ /* 0x080fe200000100bd */
[----:B------:R-:W-:Y:S01]  /*5340*/  FMUL.FTZ R189, R198, R185 ;  /* 0x000000b9c6bd7220 */ /* 0x000fe20000410000 */
[C---:B------:R-:W-:Y:S01]  /*5350*/  FMUL.FTZ R185, R150.reuse, R141 ;  /* 0x0000008d96b97220 */ /* 0x040fe20000410000 */
[----:B------:R-:W-:Y:S01]  /*5360*/  FMUL.FTZ R156, R150, R139 ;  /* 0x0000008b969c7220 */ /* 0x000fe20000410000 */
[----:B------:R-:W-:Y:S01]  /*5370*/  FMUL.FTZ R144, R93, R146 ;  /* 0x000000925d907220 */ /* 0x000fe20000410000 */
[----:B------:R-:W-:Y:S01]  /*5380*/  FFMA.FTZ R168, R194, R187, -R189 ;  /* 0x000000bbc2a87223 */ /* 0x000fe200000108bd */
[C---:B------:R-:W-:Y:S01]  /*5390*/  FFMA.FTZ R154, R152.reuse, R139, -R185 ;  /* 0x0000008b989a7223 */ /* 0x040fe200000108b9 */
[----:B------:R-:W-:Y:S01]  /*53a0*/  FFMA.FTZ R156, R152, R141, R156 ;  /* 0x0000008d989c7223 */ /* 0x000fe2000001009c */
[-C--:B-1----:R-:W-:Y:S01]  /*53b0*/  FFMA.FTZ R7, R95, R148.reuse, -R144 ;  /* 0x000000945f077223 */ /* 0x082fe20000010890 */
[----:B------:R-:W-:Y:S01]  /*53c0*/  FMUL.FTZ R148, R93, R148 ;  /* 0x000000945d947220 */ /* 0x000fe20000410000 */
[----:B------:R-:W-:Y:S01]  /*53d0*/  FFMA.FTZ R154, R35, R114, R154 ;  /* 0x00000072239a7223 */ /* 0x000fe2000001009a */
[----:B------:R-:W-:Y:S01]  /*53e0*/  FADD.FTZ R156, RZ, R156 ;  /* 0x0000009cff9c7221 */ /* 0x000fe20000010000 */
[----:B------:R-:W-:Y:S01]  /*53f0*/  FMUL.FTZ R141, R160, UR47 ;  /* 0x0000002fa08d7c20 */ /* 0x000fe20008410000 */
[----:B------:R-:W-:Y:S01]  /*5400*/  FFMA.FTZ R139, R95, R146, R148 ;  /* 0x000000925f8b7223 */ /* 0x000fe20000010094 */
[C---:B------:R-:W-:Y:S01]  /*5410*/  FMUL.FTZ R6, R135.reuse, R154 ;  /* 0x0000009a87067220 */ /* 0x040fe20000410000 */
[-C--:B------:R-:W-:Y:S01]  /*5420*/  FMUL.FTZ R185, R135, R156.reuse ;  /* 0x0000009c87b97220 */ /* 0x080fe20000410000 */
[----:B------:R-:W-:Y:S01]  /*5430*/  FFMA.FTZ R212, R236, UR46, -R141 ;  /* 0x0000002eecd47c23 */ /* 0x000fe2000801088d */
[----:B------:R-:W-:Y:S01]  /*5440*/  FMUL.FTZ R141, R150, R139 ;  /* 0x0000008b968d7220 */ /* 0x000fe20000410000 */
[C---:B------:R-:W-:Y:S01]  /*5450*/  FFMA.FTZ R156, R137.reuse, R156, R6 ;  /* 0x0000009c899c7223 */ /* 0x040fe20000010006 */
[----:B------:R-:W-:Y:S01]  /*5460*/  FFMA.FTZ R185, R137, R154, -R185 ;  /* 0x0000009a89b97223 */ /* 0x000fe200000108b9 */
[----:B------:R-:W-:Y:S01]  /*5470*/  FFMA.FTZ R164, R85, R212, R164 ;  /* 0x000000d455a47223 */ /* 0x000fe200000100a4 */
[-C--:B------:R-:W-:Y:S01]  /*5480*/  FFMA.FTZ R6, R152, R7.reuse, -R141 ;  /* 0x0000000798067223 */ /* 0x080fe2000001088d */
[----:B------:R-:W-:Y:S01]  /*5490*/  FMUL.FTZ R7, R150, R7 ;  /* 0x0000000796077220 */ /* 0x000fe20000410000 */
[----:B------:R-:W-:Y:S01]  /*54a0*/  FFMA.FTZ R185, R36, R53, R185 ;  /* 0x0000003524b97223 */ /* 0x000fe200000100b9 */
[----:B------:R-:W-:Y:S01]  /*54b0*/  FADD.FTZ R168, R173, R168 ;  /* 0x000000a8ada87221 */ /* 0x000fe20000010000 */
[----:B------:R-:W-:Y:S01]  /*54c0*/  FMUL.FTZ R146, R163, R164 ;  /* 0x000000a4a3927220 */ /* 0x000fe20000410000 */
[----:B------:R-:W-:Y:S01]  /*54d0*/  FFMA.FTZ R144, R152, R139, R7 ;  /* 0x0000008b98907223 */ /* 0x000fe20000010007 */
[----:B------:R-:W-:Y:S01]  /*54e0*/  FADD.FTZ R7, RZ, R156 ;  /* 0x0000009cff077221 */ /* 0x000fe20000010000 */
[C---:B------:R-:W-:Y:S01]  /*54f0*/  FMUL.FTZ R139, R158.reuse, R185 ;  /* 0x000000b99e8b7220 */ /* 0x040fe20000410000 */
[----:B------:R-:W-:Y:S01]  /*5500*/  FFMA.FTZ R156, R161, R168, -R146 ;  /* 0x000000a8a19c7223 */ /* 0x000fe20000010892 */
[----:B------:R-:W-:Y:S01]  /*5510*/  FMUL.FTZ R146, R135, R144 ;  /* 0x0000009087927220 */ /* 0x000fe20000410000 */
[-C--:B------:R-:W-:Y:S01]  /*5520*/  FMUL.FTZ R148, R158, R7.reuse ;  /* 0x000000079e947220 */ /* 0x080fe20000410000 */
[C---:B------:R-:W-:Y:S01]  /*5530*/  FFMA.FTZ R139, R162.reuse, R7, R139 ;  /* 0x00000007a28b7223 */ /* 0x040fe2000001008b */
[----:B------:R-:W-:Y:S01]  /*5540*/  FMUL.FTZ R168, R163, R168 ;  /* 0x000000a8a3a87220 */ /* 0x000fe20000410000 */
[-C--:B------:R-:W-:Y:S01]  /*5550*/  FFMA.FTZ R7, R137, R6.reuse, -R146 ;  /* 0x0000000689077223 */ /* 0x080fe20000010892 */
[----:B------:R-:W-:Y:S01]  /*5560*/  FFMA.FTZ R148, R162, R185, -R148 ;  /* 0x000000b9a2947223 */ /* 0x000fe20000010894 */
[----:B------:R-:W-:Y:S01]  /*5570*/  FADD.FTZ R146, RZ, R139 ;  /* 0x0000008bff927221 */ /* 0x000fe20000010000 */
[----:B------:R-:W-:Y:S01]  /*5580*/  FMUL.FTZ R6, R135, R6 ;  /* 0x0000000687067220 */ /* 0x000fe20000410000 */
[----:B------:R-:W-:Y:S01]  /*5590*/  FMUL.FTZ R210, R121, UR47 ;  /* 0x0000002f79d27c20 */ /* 0x000fe20008410000 */
[----:B------:R-:W-:Y:S01]  /*55a0*/  FFMA.FTZ R148, R37, R116, R148 ;  /* 0x0000007425947223 */ /* 0x000fe20000010094 */
[----:B------:R-:W-:Y:S01]  /*55b0*/  FMUL.FTZ R154, R157, R146 ;  /* 0x000000929d9a7220 */ /* 0x000fe20000410000 */
[----:B------:R-:W-:Y:S01]  /*55c0*/  FFMA.FTZ R139, R137, R144, R6 ;  /* 0x00000090898b7223 */ /* 0x000fe20000010006 */
[----:B------:R-:W-:Y:S01]  /*55d0*/  FFMA.FTZ R168, R161, R164, R168 ;  /* 0x000000a4a1a87223 */ /* 0x000fe200000100a8 */
[-C--:B------:R-:W-:Y:S01]  /*55e0*/  FMUL.FTZ R185, R157, R148.reuse ;  /* 0x000000949db97220 */ /* 0x080fe20000410000 */
[----:B------:R-:W-:Y:S01]  /*55f0*/  FFMA.FTZ R141, R159, R148, -R154 ;  /* 0x000000949f8d7223 */ /* 0x000fe2000001089a */
[----:B------:R-:W-:Y:S01]  /*5600*/  FFMA.FTZ R210, R119, UR46, -R210 ;  /* 0x0000002e77d27c23 */ /* 0x000fe200080108d2 */
[----:B------:R-:W-:Y:S01]  /*5610*/  FADD.FTZ R191, R171, R156 ;  /* 0x0000009cabbf7221 */ /* 0x000fe20000010000 */
[----:B------:R-:W-:Y:S01]  /*5620*/  FFMA.FTZ R185, R159, R146, R185 ;  /* 0x000000929fb97223 */ /* 0x000fe200000100b9 */
[----:B------:R-:W-:Y:S01]  /*5630*/  FFMA.FTZ R187, R38, R55, R141 ;  /* 0x0000003726bb7223 */ /* 0x000fe2000001008d */
[----:B------:R-:W-:Y:S01]  /*5640*/  FFMA.FTZ R189, R83, R210, R168 ;  /* 0x000000d253bd7223 */ /* 0x000fe200000100a8 */
[C---:B------:R-:W-:Y:S01]  /*5650*/  FMUL.FTZ R141, R184.reuse, R191 ;  /* 0x000000bfb88d7220 */ /* 0x040fe20000410000 */
[----:B------:R-:W-:Y:S01]  /*5660*/  FADD.FTZ R185, RZ, R185 ;  /* 0x000000b9ffb97221 */ /* 0x000fe20000010000 */
[C---:B------:R-:W-:Y:S01]  /*5670*/  FMUL.FTZ R6, R184.reuse, R187 ;  /* 0x000000bbb8067220 */ /* 0x040fe20000410000 */
[-C--:B------:R-:W-:Y:S01]  /*5680*/  FMUL.FTZ R146, R184, R189.reuse ;  /* 0x000000bdb8927220 */ /* 0x080fe20000410000 */
[----:B------:R-:W-:Y:S01]  /*5690*/  FFMA.FTZ R144, R186, R189, R141 ;  /* 0x000000bdba907223 */ /* 0x000fe2000001008d */
        /* <DEDUP_REMOVED lines=8> */
[----:B------:R-:W-:Y:S01]  /*5720*/  FFMA.FTZ R156, R39, R118, R154 ;  /* 0x00000076279c7223 */ /* 0x000fe2000001009a */
        /* <DEDUP_REMOVED lines=8> */
[----:B------:R-:W-:Y:S01]  /*57b0*/  FFMA.FTZ R187, R40, R57, R141 ;  /* 0x0000003928bb7223 */ /* 0x000fe2000001008d */
[C---:B------:R-:W-:Y:S01]  /*57c0*/  FMUL.FTZ R6, R184.reuse, R139 ;  /* 0x0000008bb8067220 */ /* 0x040fe20000410000 */
[----:B------:R-:W-:Y:S01]  /*57d0*/  FMUL.FTZ R141, R184, R7 ;  /* 0x00000007b88d7220 */ /* 0x000fe20000410000 */
[----:B------:R-:W-:Y:S01]  /*57e0*/  FADD.FTZ R185, RZ, R185 ;  /* 0x000000b9ffb97221 */ /* 0x000fe20000010000 */
[----:B------:R-:W-:Y:S01]  /*57f0*/  FMUL.FTZ R189, R198, R187 ;  /* 0x000000bbc6bd7220 */ /* 0x000fe20000410000 */
[C---:B------:R-:W-:Y:S01]  /*5800*/  FFMA.FTZ R6, R186.reuse, R7, -R6 ;  /* 0x00000007ba067223 */ /* 0x040fe20000010806 */
[----:B------:R-:W-:Y:S01]  /*5810*/  FFMA.FTZ R148, R186, R139, R141 ;  /* 0x0000008bba947223 */ /* 0x000fe2000001008d */
        /* <DEDUP_REMOVED lines=17> */
[----:B------:R-:W-:Y:S01]  /*5930*/  FFMA.FTZ R187, R42, R59, R187 ;  /* 0x0000003b2abb7223 */ /* 0x000fe200000100bb */
[----:B------:R-:W-:Y:S01]  /*5940*/  FMUL.FTZ R6, R216, R7 ;  /* 0x00000007d8067220 */ /* 0x000fe20000410000 */
[----:B------:R-:W-:Y:S01]  /*5950*/  FFMA.FTZ R146, R186, R191, -R146 ;  /* 0x000000bfba927223 */ /* 0x000fe20000010892 */
[----:B------:R-:W-:Y:S01]  /*5960*/  FADD.FTZ R189, RZ, R148 ;  /* 0x00000094ffbd7221 */ /* 0x000fe20000010000 */
[----:B------:R-:W-:Y:S01]  /*5970*/  FMUL.FTZ R191, R224, R187 ;  /* 0x000000bbe0bf7220 */ /* 0x000fe20000410000 */
[-C--:B------:R-:W-:Y:S01]  /*5980*/  FMUL.FTZ R139, R216, R141.reuse ;  /* 0x0000008dd88b7220 */ /* 0x080fe20000410000 */
[----:B------:R-:W-:Y:S01]  /*5990*/  FFMA.FTZ R141, R214, R141, R6 ;  /* 0x0000008dd68d7223 */ /* 0x000fe20000010006 */
        /* <DEDUP_REMOVED lines=10> */
[----:B------:R-:W1:Y:S01]  /*5a40*/  SHFL.UP PT, R148, R6, 0x1, RZ ;  /* 0x0420000006947989 */ /* 0x000e6200000e00ff */
[-C--:B------:R-:W-:Y:S01]  /*5a50*/  FFMA.FTZ R187, R159, R142.reuse, R154 ;  /* 0x0000008e9fbb7223 */ /* 0x080fe2000001009a */
[----:B------:R-:W-:Y:S01]  /*5a60*/  FMUL.FTZ R142, R157, R142 ;  /* 0x0000008e9d8e7220 */ /* 0x000fe20000410000 */
[----:B------:R-:W-:Y:S01]  /*5a70*/  FFMA.FTZ R154, R81, R208, R144 ;  /* 0x000000d0519a7223 */ /* 0x000fe20000010090 */
[-C--:B------:R-:W-:Y:S01]  /*5a80*/  FFMA.FTZ R139, R222, R141.reuse, R139 ;  /* 0x0000008dde8b7223 */ /* 0x080fe2000001008b */
[----:B------:R-:W3:Y:S01]  /*5a90*/  SHFL.UP PT, R144, R7, 0x1, RZ ;  /* 0x0420000007907989 */ /* 0x000ee200000e00ff */
[----:B------:R-:W-:Y:S01]  /*5aa0*/  FMUL.FTZ R141, R224, R141 ;  /* 0x0000008de08d7220 */ /* 0x000fe20000410000 */
[----:B------:R-:W-:Y:S01]  /*5ab0*/  FFMA.FTZ R189, R159, R132, -R142 ;  /* 0x000000849fbd7223 */ /* 0x000fe2000001088e */
[----:B------:R-:W-:Y:S01]  /*5ac0*/  FADD.FTZ R146, R169, R146 ;  /* 0x00000092a9927221 */ /* 0x000fe20000010000 */
[----:B------:R-:W4:Y:S01]  /*5ad0*/  SHFL.UP PT, R142, R139, 0x1, RZ ;  /* 0x042000008b8e7989 */ /* 0x000f2200000e00ff */
[----:B------:R-:W-:Y:S01]  /*5ae0*/  FFMA.FTZ R132, R222, R185, -R141 ;  /* 0x000000b9de847223 */ /* 0x000fe2000001088d */
[C---:B------:R-:W-:Y:S01]  /*5af0*/  FMUL.FTZ R156, R157.reuse, R154 ;  /* 0x0000009a9d9c7220 */ /* 0x040fe20000410000 */
[-C--:B------:R-:W-:Y:S01]  /*5b00*/  FMUL.FTZ R191, R157, R146.reuse ;  /* 0x000000929dbf7220 */ /* 0x080fe20000410000 */
[----:B------:R-:W-:Y:S01]  /*5b10*/  ISETP.GE.AND P3, PT, R10, 0x1, PT ;  /* 0x000000010a00780c */ /* 0x000fe20003f66270 */
[C---:B------:R-:W-:Y:S01]  /*5b20*/  FMUL.FTZ R185, R158.reuse, R189 ;  /* 0x000000bd9eb97220 */ /* 0x040fe20000410000 */
[----:B------:R-:W5:Y:S01]  /*5b30*/  SHFL.UP PT, R141, R132, 0x1, RZ ;  /* 0x04200000848d7989 */ /* 0x000f6200000e00ff */
[----:B------:R-:W-:Y:S01]  /*5b40*/  FFMA.FTZ R156, R159, R146, -R156 ;  /* 0x000000929f9c7223 */ /* 0x000fe2000001089c */
[-C--:B------:R-:W-:Y:S01]  /*5b50*/  FMUL.FTZ R146, R158, R187.reuse ;  /* 0x000000bb9e927220 */ /* 0x080fe20000410000 */
[----:B------:R-:W-:Y:S01]  /*5b60*/  FMUL.FTZ R204, R123, UR47 ;  /* 0x0000002f7bcc7c20 */ /* 0x000fe20008410000 */
[C---:B------:R-:W-:Y:S01]  /*5b70*/  FFMA.FTZ R164, R162.reuse, R187, R185 ;  /* 0x000000bba2a47223 */ /* 0x040fe200000100b9 */
[----:B------:R-:W-:Y:S01]  /*5b80*/  FFMA.FTZ R154, R159, R154, R191 ;  /* 0x0000009a9f9a7223 */ /* 0x000fe200000100bf */
[----:B------:R-:W-:Y:S01]  /*5b90*/  FFMA.FTZ R168, R162, R189, -R146 ;  /* 0x000000bda2a87223 */ /* 0x000fe20000010892 */
[----:B------:R-:W-:Y:S01]  /*5ba0*/  FFMA.FTZ R204, R125, UR46, -R204 ;  /* 0x0000002e7dcc7c23 */ /* 0x000fe200080108cc */
[----:B------:R-:W-:Y:S01]  /*5bb0*/  FADD.FTZ R191, R167, R156 ;  /* 0x0000009ca7bf7221 */ /* 0x000fe20000010000 */
[-C--:B-1----:R-:W-:Y:S01]  /*5bc0*/  FMUL.FTZ R146, R132, R148.reuse ;  /* 0x0000009484927220 */ /* 0x082fe20000410000 */
[----:B------:R-:W-:Y:S01]  /*5bd0*/  FMUL.FTZ R185, R139, R148 ;  /* 0x000000948bb97220 */ /* 0x000fe20000410000 */
[----:B------:R-:W-:Y:S01]  /*5be0*/  FFMA.FTZ R189, R79, R204, R154 ;  /* 0x000000cc4fbd7223 */ /* 0x000fe2000001009a */
[----:B------:R-:W-:Y:S01]  /*5bf0*/  FMUL.FTZ R193, R158, R191 ;  /* 0x000000bf9ec17220 */ /* 0x000fe20000410000 */
[----:B0-----:R-:W-:Y:S01]  /*5c00*/  FMUL.FTZ R170, R133, UR46 ;  /* 0x0000002e85aa7c20 */ /* 0x001fe20008410000 */
[CC--:B---3--:R-:W-:Y:S01]  /*5c10*/  FFMA.FTZ R187, R139.reuse, R144.reuse, R146 ;  /* 0x000000908bbb7223 */ /* 0x0c8fe20000010092 */
[----:B------:R-:W-:Y:S01]  /*5c20*/  FFMA.FTZ R144, R132, R144, -R185 ;  /* 0x0000009084907223 */ /* 0x000fe200000108b9 */
[-C--:B------:R-:W-:Y:S01]  /*5c30*/  FMUL.FTZ R154, R158, R189.reuse ;  /* 0x000000bd9e9a7220 */ /* 0x080fe20000410000 */
[----:B------:R-:W-:Y:S01]  /*5c40*/  FFMA.FTZ R148, R162, R189, R193 ;  /* 0x000000bda2947223 */ /* 0x000fe200000100c1 */
[----:B------:R-:W-:Y:S01]  /*5c50*/  @P3 FADD.FTZ R6, R6, R187 ;  /* 0x000000bb06063221 */ /* 0x000fe20000010000 */
[-C--:B----4-:R-:W-:Y:S01]  /*5c60*/  FMUL.FTZ R185, R139, R142.reuse ;  /* 0x0000008e8bb97220 */ /* 0x090fe20000410000 */
[----:B------:R-:W-:Y:S01]  /*5c70*/  FMUL.FTZ R142, R132, R142 ;  /* 0x0000008e848e7220 */ /* 0x000fe20000410000 */
[----:B------:R-:W-:Y:S01]  /*5c80*/  @P3 FADD.FTZ R7, R7, R144 ;  /* 0x0000009007073221 */ /* 0x000fe20000010000 */
[----:B------:R-:W-:Y:S01]  /*5c90*/  FMUL.FTZ R187, R128, UR47 ;  /* 0x0000002f80bb7c20 */ /* 0x000fe20008410000 */
[----:B------:R-:W0:Y:S01]  /*5ca0*/  SHFL.UP PT, R146, R6, 0x2, RZ ;  /* 0x0440000006927989 */ /* 0x000e2200000e00ff */
[-C--:B-----5:R-:W-:Y:S01]  /*5cb0*/  @P3 FFMA.FTZ R139, R139, R141.reuse, R142 ;  /* 0x0000008d8b8b3223 */ /* 0x0a0fe2000001008e */
[----:B------:R-:W-:Y:S01]  /*5cc0*/  @P3 FFMA.FTZ R132, R132, R141, -R185 ;  /* 0x0000008d84843223 */ /* 0x000fe200000108b9 */
[----:B------:R-:W-:Y:S01]  /*5cd0*/  FFMA.FTZ R202, R178, UR46, -R187 ;  /* 0x0000002eb2ca7c23 */ /* 0x000fe200080108bb */
[----:B------:R-:W1:Y:S01]  /*5ce0*/  SHFL.UP PT, R144, R7, 0x2, RZ ;  /* 0x0440000007907989 */ /* 0x000e6200000e00ff */
[----:B------:R-:W-:Y:S01]  /*5cf0*/  FFMA.FTZ R154, R162, R191, -R154 ;  /* 0x000000bfa29a7223 */ /* 0x000fe2000001089a */
[----:B------:R-:W-:Y:S01]  /*5d00*/  ISETP.GE.AND P3, PT, R10, 0x2, PT ;  /* 0x000000020a00780c */ /* 0x000fe20003f66270 */
[----:B------:R-:W-:Y:S01]  /*5d10*/  FFMA.FTZ R148, R75, R202, R148 ;  /* 0x000000ca4b947223 */ /* 0x000fe20000010094 */
[----:B------:R-:W3:Y:S01]  /*5d20*/  SHFL.UP PT, R142, R139, 0x2, RZ ;  /* 0x044000008b8e7989 */ /* 0x000ee200000e00ff */
[----:B------:R-:W-:Y:S01]  /*5d30*/  FADD.FTZ R154, R165, R154 ;  /* 0x0000009aa59a7221 */ /* 0x000fe20000010000 */
[----:B------:R-:W-:Y:S01]  /*5d40*/  FFMA.FTZ R170, R129, UR47, R170 ;  /* 0x0000002f81aa7c23 */ /* 0x000fe200080100aa */
[C---:B------:R-:W-:Y:S01]  /*5d50*/  FMUL.FTZ R156, R135.reuse, R148 ;  /* 0x00000094879c7220 */ /* 0x040fe20000410000 */
[----:B------:R-:W4:Y:S01]  /*5d60*/  SHFL.UP PT, R141, R132, 0x2, RZ ;  /* 0x04400000848d7989 */ /* 0x000f2200000e00ff */
[----:B------:R-:W-:Y:S01]  /*5d70*/  FMUL.FTZ R185, R135, R154 ;  /* 0x0000009a87b97220 */ /* 0x000fe20000410000 */
[----:B------:R-:W-:Y:S01]  /*5d80*/  FMUL.FTZ R195, R73, -R170 ;  /* 0x800000aa49c37220 */ /* 0x000fe20000410000 */
[----:B------:R-:W-:Y:S01]  /*5d90*/  FFMA.FTZ R156, R137, R154, -R156 ;  /* 0x0000009a899c7223 */ /* 0x000fe2000001089c */
[----:B------:R-:W-:Y:S01]  /*5da0*/  FMUL.FTZ R196, R133, UR47 ;  /* 0x0000002f85c47c20 */ /* 0x000fe20008410000 */
[----:B------:R-:W-:Y:S01]  /*5db0*/  FFMA.FTZ R154, R137, R148, R185 ;  /* 0x00000094899a7223 */ /* 0x000fe200000100b9 */
[----:B------:R-:W-:Y:S01]  /*5dc0*/  FMUL.FTZ R148, R135, R168 ;  /* 0x000000a887947220 */ /* 0x000fe20000410000 */
[----:B------:R-:W-:Y:S01]  /*5dd0*/  FADD.FTZ R195, R195, R156 ;  /* 0x0000009cc3c37221 */ /* 0x000fe20000010000 */
[----:B------:R-:W-:Y:S01]  /*5de0*/  FFMA.FTZ R196, R129, UR46, -R196 ;  /* 0x0000002e81c47c23 */ /* 0x000fe200080108c4 */
[----:B------:R-:W-:Y:S01]  /*5df0*/  FMUL.FTZ R206, R131, UR46 ;  /* 0x0000002e83ce7c20 */ /* 0x000fe20008410000 */
[-C--:B------:R-:W-:Y:S01]  /*5e00*/  FFMA.FTZ R189, R137, R164.reuse, R148 ;  /* 0x000000a489bd7223 */ /* 0x080fe20000010094 */
[----:B------:R-:W-:Y:S01]  /*5e10*/  FMUL.FTZ R164, R135, R164 ;  /* 0x000000a487a47220 */ /* 0x000fe20000410000 */
[-C--:B0-----:R-:W-:Y:S01]  /*5e20*/  FMUL.FTZ R148, R132, R146.reuse ;  /* 0x0000009284947220 */ /* 0x081fe20000410000 */
[----:B------:R-:W-:Y:S01]  /*5e30*/  FMUL.FTZ R185, R139, R146 ;  /* 0x000000928bb97220 */ /* 0x000fe20000410000 */
[----:B------:R-:W-:Y:S01]  /*5e40*/  FFMA.FTZ R193, R73, R196, R154 ;  /* 0x000000c449c17223 */ /* 0x000fe2000001009a */
[----:B------:R-:W-:Y:S01]  /*5e50*/  FMUL.FTZ R197, R150, R195 ;  /* 0x000000c396c57220 */ /* 0x000fe20000410000 */
[-C--:B-1----:R-:W-:Y:S01]  /*5e60*/  FFMA.FTZ R187, R139, R144.reuse, R148 ;  /* 0x000000908bbb7223 */ /* 0x082fe20000010094 */
[----:B------:R-:W-:Y:S01]  /*5e70*/  FFMA.FTZ R146, R132, R144, -R185 ;  /* 0x0000009084927223 */ /* 0x000fe200000108b9 */
[----:B------:R-:W-:Y:S01]  /*5e80*/  FFMA.FTZ R191, R137, R168, -R164 ;  /* 0x000000a889bf7223 */ /* 0x000fe200000108a4 */
[----:B------:R-:W-:Y:S01]  /*5e90*/  FFMA.FTZ R156, R152, R193, R197 ;  /* 0x000000c1989c7223 */ /* 0x000fe200000100c5 */
[-C--:B---3--:R-:W-:Y:S01]  /*5ea0*/  FMUL.FTZ R144, R132, R142.reuse ;  /* 0x0000008e84907220 */ /* 0x088fe20000410000 */
[----:B------:R-:W-:Y:S01]  /*5eb0*/  FMUL.FTZ R185, R139, R142 ;  /* 0x0000008e8bb97220 */ /* 0x000fe20000410000 */
[----:B------:R-:W-:Y:S01]  /*5ec0*/  @P3 FADD.FTZ R6, R6, R187 ;  /* 0x000000bb06063221 */ /* 0x000fe20000010000 */
[----:B------:R-:W-:Y:S01]  /*5ed0*/  @P3 FADD.FTZ R7, R7, R146 ;  /* 0x0000009207073221 */ /* 0x000fe20000010000 */
[-C--:B----4-:R-:W-:Y:S01]  /*5ee0*/  @P3 FFMA.FTZ R139, R139, R141.reuse, R144 ;  /* 0x0000008d8b8b3223 */ /* 0x090fe20000010090 */
[----:B------:R-:W-:Y:S01]  /*5ef0*/  @P3 FFMA.FTZ R132, R132, R141, -R185 ;  /* 0x0000008d84843223 */ /* 0x000fe200000108b9 */
[----:B------:R-:W-:Y:S01]  /*5f00*/  FMUL.FTZ R141, R130, UR46 ;  /* 0x0000002e828d7c20 */ /* 0x000fe20008410000 */
[----:B------:R-:W0:Y:S01]  /*5f10*/  SHFL.UP PT, R146, R6, 0x4, RZ ;  /* 0x0480000006927989 */ /* 0x000e2200000e00ff */
[C---:B------:R-:W-:Y:S01]  /*5f20*/  FMUL.FTZ R193, R150.reuse, R193 ;  /* 0x000000c196c17220 */ /* 0x040fe20000410000 */
[----:B------:R-:W-:Y:S01]  /*5f30*/  FMUL.FTZ R154, R150, R189 ;  /* 0x000000bd969a7220 */ /* 0x000fe20000410000 */
[----:B------:R-:W-:Y:S01]  /*5f40*/  FFMA.FTZ R148, R176, UR47, R141 ;  /* 0x0000002fb0947c23 */ /* 0x000fe2000801008d */
[----:B------:R-:W1:Y:S01]  /*5f50*/  SHFL.UP PT, R142, R139, 0x4, RZ ;  /* 0x048000008b8e7989 */ /* 0x000e6200000e00ff */
[----:B------:R-:W-:Y:S01]  /*5f60*/  FMUL.FTZ R185, R150, R191 ;  /* 0x000000bf96b97220 */ /* 0x000fe20000410000 */
[----:B------:R-:W-:Y:S01]  /*5f70*/  FMUL.FTZ R187, R130, UR47 ;  /* 0x0000002f82bb7c20 */ /* 0x000fe20008410000 */
[C---:B------:R-:W-:Y:S01]  /*5f80*/  FFMA.FTZ R193, R152.reuse, R195, -R193 ;  /* 0x000000c398c17223 */ /* 0x040fe200000108c1 */
[----:B------:R-:W3:Y:S01]  /*5f90*/  SHFL.UP PT, R144, R7, 0x4, RZ ;  /* 0x0480000007907989 */ /* 0x000ee200000e00ff */
[----:B------:R-:W-:Y:S01]  /*5fa0*/  FMUL.FTZ R164, R71, -R148 ;  /* 0x8000009447a47220 */ /* 0x000fe20000410000 */
[C---:B------:R-:W-:Y:S01]  /*5fb0*/  FFMA.FTZ R154, R152.reuse, R191, -R154 ;  /* 0x000000bf989a7223 */ /* 0x040fe2000001089a */
[----:B------:R-:W-:Y:S01]  /*5fc0*/  FFMA.FTZ R148, R152, R189, R185 ;  /* 0x000000bd98947223 */ /* 0x000fe200000100b9 */
[----:B------:R-:W4:Y:S01]  /*5fd0*/  SHFL.UP PT, R141, R132, 0x4, RZ ;  /* 0x04800000848d7989 */ /* 0x000f2200000e00ff */
[----:B------:R-:W-:Y:S01]  /*5fe0*/  ISETP.GE.AND P3, PT, R10, 0x4, PT ;  /* 0x000000040a00780c */ /* 0x000fe20003f66270 */
[----:B------:R-:W-:Y:S01]  /*5ff0*/  FFMA.FTZ R182, R176, UR46, -R187 ;  /* 0x0000002eb0b67c23 */ /* 0x000fe200080108bb */
[----:B------:R-:W-:Y:S01]  /*6000*/  FADD.FTZ R164, R164, R193 ;  /* 0x000000c1a4a47221 */ /* 0x000fe20000010000 */
[C---:B------:R-:W-:Y:S01]  /*6010*/  FMUL.FTZ R168, R93.reuse, R154 ;  /* 0x0000009a5da87220 */ /* 0x040fe20000410000 */
[----:B------:R-:W-:Y:S01]  /*6020*/  FMUL.FTZ R185, R93, R148 ;  /* 0x000000945db97220 */ /* 0x000fe20000410000 */
[----:B------:R-:W-:Y:S01]  /*6030*/  FFMA.FTZ R156, R71, R182, R156 ;  /* 0x000000b6479c7223 */ /* 0x000fe2000001009c */
[----:B------:R-:W-:Y:S01]  /*6040*/  FMUL.FTZ R187, R93, R164 ;  /* 0x000000a45dbb7220 */ /* 0x000fe20000410000 */
[C---:B------:R-:W-:Y:S01]  /*6050*/  FFMA.FTZ R168, R95.reuse, R148, R168 ;  /* 0x000000945fa87223 */ /* 0x040fe200000100a8 */
[----:B------:R-:W-:Y:S01]  /*6060*/  FFMA.FTZ R154, R95, R154, -R185 ;  /* 0x0000009a5f9a7223 */ /* 0x000fe200000108b9 */
[-C--:B------:R-:W-:Y:S01]  /*6070*/  FMUL.FTZ R189, R93, R156.reuse ;  /* 0x0000009c5dbd7220 */ /* 0x080fe20000410000 */
[----:B------:R-:W-:Y:S01]  /*6080*/  FFMA.FTZ R156, R95, R156, R187 ;  /* 0x0000009c5f9c7223 */ /* 0x000fe200000100bb */
[CC--:B0-----:R-:W-:Y:S01]  /*6090*/  FMUL.FTZ R148, R132.reuse, R146.reuse ;  /* 0x0000009284947220 */ /* 0x0c1fe20000410000 */
[----:B------:R-:W-:Y:S01]  /*60a0*/  FMUL.FTZ R185, R139, R146 ;  /* 0x000000928bb97220 */ /* 0x000fe20000410000 */
[----:B------:R-:W-:Y:S01]  /*60b0*/  FFMA.FTZ R189, R95, R164, -R189 ;  /* 0x000000a45fbd7223 */ /* 0x000fe200000108bd */
[----:B------:R-:W-:Y:S01]  /*60c0*/  FMUL.FTZ R164, R131, UR47 ;  /* 0x0000002f83a47c20 */ /* 0x000fe20008410000 */
[-C--:B-1----:R-:W-:Y:S01]  /*60d0*/  FMUL.FTZ R146, R139, R142.reuse ;  /* 0x0000008e8b927220 */ /* 0x082fe20000410000 */
[C---:B------:R-:W-:Y:S01]  /*60e0*/  FMUL.FTZ R142, R132.reuse, R142 ;  /* 0x0000008e848e7220 */ /* 0x040fe20000410000 */
[----:B------:R-:W-:Y:S01]  /*60f0*/  UISETP.GE.AND UP0, UPT, UR11, UR48, UPT ;  /* 0x000000300b00728c */ /* 0x000fe2000bf06270 */
[----:B------:R-:W-:Y:S01]  /*6100*/  FFMA.FTZ R164, R149, UR46, -R164 ;  /* 0x0000002e95a47c23 */ /* 0x000fe200080108a4 */
[-C--:B---3--:R-:W-:Y:S01]  /*6110*/  FFMA.FTZ R187, R139, R144.reuse, R148 ;  /* 0x000000908bbb7223 */ /* 0x088fe20000010094 */
[C---:B------:R-:W-:Y:S01]  /*6120*/  FFMA.FTZ R144, R132.reuse, R144, -R185 ;  /* 0x0000009084907223 */ /* 0x040fe200000108b9 */
[----:B------:R-:W-:Y:S01]  /*6130*/  FMUL.FTZ R185, R151, UR46 ;  /* 0x0000002e97b97c20 */ /* 0x000fe20008410000 */
[----:B------:R-:W-:Y:S01]  /*6140*/  FFMA.FTZ R156, R69, R164, R156 ;  /* 0x000000a4459c7223 */ /* 0x000fe2000001009c */
[-C--:B----4-:R-:W-:Y:S01]  /*6150*/  @P3 FFMA.FTZ R132, R132, R141.reuse, -R146 ;  /* 0x0000008d84843223 */ /* 0x090fe20000010892 */
[----:B------:R-:W-:Y:S01]  /*6160*/  FMUL.FTZ R146, R131, UR46 ;  /* 0x0000002e83927c20 */ /* 0x000fe20008410000 */
[----:B------:R-:W-:Y:S01]  /*6170*/  @P3 FADD.FTZ R6, R6, R187 ;  /* 0x000000bb06063221 */ /* 0x000fe20000010000 */
[----:B------:R-:W-:Y:S01]  /*6180*/  @P3 FFMA.FTZ R139, R139, R141, R142 ;  /* 0x0000008d8b8b3223 */ /* 0x000fe2000001008e */
[----:B------:R-:W-:Y:S01]  /*6190*/  @P3 FADD.FTZ R7, R7, R144 ;  /* 0x0000009007073221 */ /* 0x000fe20000010000 */
[----:B------:R-:W-:Y:S01]  /*61a0*/  FMUL.FTZ R142, R97, R154 ;  /* 0x0000009a618e7220 */ /* 0x000fe20000410000 */
[----:B------:R-:W-:Y:S01]  /*61b0*/  FFMA.FTZ R148, R149, UR47, R146 ;  /* 0x0000002f95947c23 */ /* 0x000fe20008010092 */
[----:B------:R-:W-:Y:S01]  /*61c0*/  SHFL.UP PT, R141, R132, 0x8, RZ ;  /* 0x05000000848d7989 */ /* 0x000fe200000e00ff */
[----:B------:R-:W-:Y:S01]  /*61d0*/  FFMA.FTZ R174, R134, UR47, R185 ;  /* 0x0000002f86ae7c23 */ /* 0x000fe200080100b9 */
[-C--:B------:R-:W-:Y:S01]  /*61e0*/  FFMA.FTZ R170, R99, R168.reuse, R142 ;  /* 0x000000a863aa7223 */ /* 0x080fe2000001008e */
[----:B------:R-:W-:Y:S01]  /*61f0*/  FMUL.FTZ R168, R97, R168 ;  /* 0x000000a861a87220 */ /* 0x000fe20000410000 */
[----:B------:R-:W0:Y:S01]  /*6200*/  SHFL.UP PT, R146, R6, 0x8, RZ ;  /* 0x0500000006927989 */ /* 0x000e2200000e00ff */
[----:B------:R-:W-:Y:S01]  /*6210*/  FMUL.FTZ R148, R69, -R148 ;  /* 0x8000009445947220 */ /* 0x000fe20000410000 */
[----:B------:R-:W-:Y:S01]  /*6220*/  FMUL.FTZ R185, R101, R170 ;  /* 0x000000aa65b97220 */ /* 0x000fe20000410000 */
[----:B------:R-:W-:Y:S01]  /*6230*/  FFMA.FTZ R168, R99, R154, -R168 ;  /* 0x0000009a63a87223 */ /* 0x000fe200000108a8 */
[----:B------:R-:W1:Y:S01]  /*6240*/  SHFL.UP PT, R144, R7, 0x8, RZ ;  /* 0x0500000007907989 */ /* 0x000e6200000e00ff */
[----:B------:R-:W-:Y:S01]  /*6250*/  FADD.FTZ R148, R148, R189 ;  /* 0x000000bd94947221 */ /* 0x000fe20000010000 */
[----:B------:R-:W-:Y:S01]  /*6260*/  FMUL.FTZ R154, R97, R156 ;  /* 0x0000009c619a7220 */ /* 0x000fe20000410000 */
[----:B------:R-:W-:Y:S01]  /*6270*/  FMUL.FTZ R172, R101, R168 ;  /* 0x000000a865ac7220 */ /* 0x000fe20000410000 */
[----:B------:R-:W3:Y:S01]  /*6280*/  SHFL.UP PT, R142, R139, 0x8, RZ ;  /* 0x050000008b8e7989 */ /* 0x000ee200000e00ff */
[----:B------:R-:W-:Y:S01]  /*6290*/  FMUL.FTZ R187, R67, -R174 ;  /* 0x800000ae43bb7220 */ /* 0x000fe20000410000 */
[----:B------:R-:W-:Y:S01]  /*62a0*/  FFMA.FTZ R154, R99, R148, -R154 ;  /* 0x00000094639a7223 */ /* 0x000fe2000001089a */
[----:B------:R-:W-:Y:S01]  /*62b0*/  ISETP.GE.AND P3, PT, R10, 0x8, PT ;  /* 0x000000080a00780c */ /* 0x000fe20003f66270 */
[----:B------:R-:W-:Y:S01]  /*62c0*/  FFMA.FTZ R172, R103, R170, R172 ;  /* 0x000000aa67ac7223 */ /* 0x000fe200000100ac */
[----:B------:R-:W-:Y:S01]  /*62d0*/  FMUL.FTZ R148, R97, R148 ;  /* 0x0000009461947220 */ /* 0x000fe20000410000 */
[----:B------:R-:W-:Y:S01]  /*62e0*/  FFMA.FTZ R170, R103, R168, -R185 ;  /* 0x000000a867aa7223 */ /* 0x000fe200000108b9 */
[----:B------:R-:W-:Y:S01]  /*62f0*/  FADD.FTZ R168, R187, R154 ;  /* 0x0000009abba87221 */ /* 0x000fe20000010000 */
[----:B------:R-:W-:Y:S01]  /*6300*/  FMUL.FTZ R187, R151, UR47 ;  /* 0x0000002f97bb7c20 */ /* 0x000fe20008410000 */
[----:B------:R-:W-:Y:S01]  /*6310*/  FFMA.FTZ R156, R99, R156, R148 ;  /* 0x0000009c639c7223 */ /* 0x000fe20000010094 */
[----:B------:R-:W-:Y:S01]  /*6320*/  FMUL.FTZ R188, R105, R170 ;  /* 0x000000aa69bc7220 */ /* 0x000fe20000410000 */
[----:B------:R-:W-:Y:S03]  /*6330*/  BSSY.RECONVERGENT B0, `(.L_x_12591) ;  /* 0x0000128000007945 */ /* 0x000fe60003800200 */
[-C--:B------:R-:W-:Y:S01]  /*6340*/  FFMA.FTZ R188, R107, R172.reuse, R188 ;  /* 0x000000ac6bbc7223 */ /* 0x080fe200000100bc */
[----:B------:R-:W-:Y:S01]  /*6350*/  FMUL.FTZ R172, R105, R172 ;  /* 0x000000ac69ac7220 */ /* 0x000fe20000410000 */
[-C--:B0-----:R-:W-:Y:S01]  /*6360*/  FMUL.FTZ R185, R139, R146.reuse ;  /* 0x000000928bb97220 */ /* 0x081fe20000410000 */
[----:B------:R-:W-:-:S02]  /*6370*/  FMUL.FTZ R154, R132, R146 ;  /* 0x00000092849a7220 */ /* 0x000fc40000410000 */
[----:B------:R-:W-:Y:S01]  /*6380*/  FFMA.FTZ R172, R107, R170, -R172 ;  /* 0x000000aa6bac7223 */ /* 0x000fe200000108ac */
[-C--:B-1----:R-:W-:Y:S01]  /*6390*/  FFMA.FTZ R148, R132, R144.reuse, -R185 ;  /* 0x0000009084947223 */ /* 0x082fe200000108b9 */
[----:B------:R-:W-:Y:S01]  /*63a0*/  FFMA.FTZ R185, R139, R144, R154 ;  /* 0x000000908bb97223 */ /* 0x000fe2000001009a */
[----:B------:R-:W-:Y:S01]  /*63b0*/  FFMA.FTZ R154, R134, UR46, -R187 ;  /* 0x0000002e869a7c23 */ /* 0x000fe200080108bb */
[----:B------:R-:W-:Y:S01]  /*63c0*/  FMUL.FTZ R170, R109, R172 ;  /* 0x000000ac6daa7220 */ /* 0x000fe20000410000 */
[-C--:B---3--:R-:W-:Y:S01]  /*63d0*/  FMUL.FTZ R146, R139, R142.reuse ;  /* 0x0000008e8b927220 */ /* 0x088fe20000410000 */
[----:B------:R-:W-:Y:S01]  /*63e0*/  FMUL.FTZ R142, R132, R142 ;  /* 0x0000008e848e7220 */ /* 0x000fe20000410000 */
[----:B------:R-:W-:Y:S01]  /*63f0*/  FFMA.FTZ R156, R67, R154, R156 ;  /* 0x0000009a439c7223 */ /* 0x000fe2000001009c */
[----:B------:R-:W-:Y:S01]  /*6400*/  @P3 FADD.FTZ R6, R6, R185 ;  /* 0x000000b906063221 */ /* 0x000fe20000010000 */
[-C--:B------:R-:W-:Y:S01]  /*6410*/  @P3 FFMA.FTZ R132, R132, R141.reuse, -R146 ;  /* 0x0000008d84843223 */ /* 0x080fe20000010892 */
[----:B------:R-:W-:Y:S01]  /*6420*/  @P3 FFMA.FTZ R139, R139, R141, R142 ;  /* 0x0000008d8b8b3223 */ /* 0x000fe2000001008e */
[----:B------:R-:W-:Y:S01]  /*6430*/  FMUL.FTZ R142, R153, UR46 ;  /* 0x0000002e998e7c20 */ /* 0x000fe20008410000 */
[----:B------:R-:W-:Y:S01]  /*6440*/  FMUL.FTZ R144, R101, R156 ;  /* 0x0000009c65907220 */ /* 0x000fe20000410000 */
[----:B------:R-:W-:Y:S01]  /*6450*/  @P3 FADD.FTZ R7, R7, R148 ;  /* 0x0000009407073221 */ /* 0x000fe20000010000 */
[----:B------:R-:W0:Y:S01]  /*6460*/  SHFL.UP PT, R146, R6, 0x10, RZ ;  /* 0x0600000006927989 */ /* 0x000e2200000e00ff */
[----:B------:R-:W-:Y:S01]  /*6470*/  FFMA.FTZ R190, R147, UR47, R142 ;  /* 0x0000002f93be7c23 */ /* 0x000fe2000801008e */
[-C--:B------:R-:W-:Y:S01]  /*6480*/  FFMA.FTZ R174, R103, R168.reuse, -R144 ;  /* 0x000000a867ae7223 */ /* 0x080fe20000010890 */
[----:B------:R-:W-:Y:S01]  /*6490*/  FMUL.FTZ R148, R153, UR47 ;  /* 0x0000002f99947c20 */ /* 0x000fe20008410000 */
[----:B------:R-:W1:Y:S01]  /*64a0*/  SHFL.UP PT, R142, R139, 0x10, RZ ;  /* 0x060000008b8e7989 */ /* 0x000e6200000e00ff */
[----:B------:R-:W-:Y:S01]  /*64b0*/  FMUL.FTZ R168, R101, R168 ;  /* 0x000000a865a87220 */ /* 0x000fe20000410000 */
[----:B------:R-:W-:Y:S01]  /*64c0*/  FMUL.FTZ R185, R65, -R190 ;  /* 0x800000be41b97220 */ /* 0x000fe20000410000 */
[----:B------:R-:W-:Y:S01]  /*64d0*/  FFMA.FTZ R148, R147, UR46, -R148 ;  /* 0x0000002e93947c23 */ /* 0x000fe20008010894 */
[----:B------:R-:W3:Y:S01]  /*64e0*/  SHFL.UP PT, R144, R7, 0x10, RZ ;  /* 0x0600000007907989 */ /* 0x000ee200000e00ff */
[----:B------:R-:W-:Y:S01]  /*64f0*/  FFMA.FTZ R168, R103, R156, R168 ;  /* 0x0000009c67a87223 */ /* 0x000fe200000100a8 */
[----:B------:R-:W-:Y:S01]  /*6500*/  FADD.FTZ R174, R185, R174 ;  /* 0x000000aeb9ae7221 */ /* 0x000fe20000010000 */
[----:B------:R-:W-:Y:S01]  /*6510*/  ISETP.GE.AND P3, PT, R10, 0x10, PT ;  /* 0x000000100a00780c */ /* 0x000fe20003f66270 */
[----:B------:R-:W4:Y:S01]  /*6520*/  SHFL.UP PT, R141, R132, 0x10, RZ ;  /* 0x06000000848d7989 */ /* 0x000f2200000e00ff */
[----:B------:R-:W-:Y:S01]  /*6530*/  FFMA.FTZ R168, R65, R148, R168 ;  /* 0x0000009441a87223 */ /* 0x000fe200000100a8 */
        /* <DEDUP_REMOVED lines=8> */
[CC--:B0-----:R-:W-:Y:S01]  /*65c0*/  FMUL.FTZ R185, R139.reuse, R146.reuse ;  /* 0x000000928bb97220 */ /* 0x0c1fe20000410000 */
[C---:B------:R-:W-:Y:S01]  /*65d0*/  FMUL.FTZ R168, R132.reuse, R146 ;  /* 0x0000009284a87220 */ /* 0x040fe20000410000 */
[CC--:B-1----:R-:W-:Y:S01]  /*65e0*/  FMUL.FTZ R146, R139.reuse, R142.reuse ;  /* 0x0000008e8b927220 */ /* 0x0c2fe20000410000 */
[C---:B------:R-:W-:Y:S01]  /*65f0*/  FMUL.FTZ R142, R132.reuse, R142 ;  /* 0x0000008e848e7220 */ /* 0x040fe20000410000 */
[CC--:B---3--:R-:W-:Y:S01]  /*6600*/  FFMA.FTZ R156, R132.reuse, R144.reuse, -R185 ;  /* 0x00000090849c7223 */ /* 0x0c8fe200000108b9 */
[----:B------:R-:W-:Y:S01]  /*6610*/  FFMA.FTZ R185, R139, R144, R168 ;  /* 0x000000908bb97223 */ /* 0x000fe200000100a8 */
[----:B------:R-:W-:Y:S01]  /*6620*/  FMUL.FTZ R144, R113, R172 ;  /* 0x000000ac71907220 */ /* 0x000fe20000410000 */
[-C--:B----4-:R-:W-:Y:S01]  /*6630*/  @P3 FFMA.FTZ R132, R132, R141.reuse, -R146 ;  /* 0x0000008d84843223 */ /* 0x090fe20000010892 */
[----:B------:R-:W-:Y:S01]  /*6640*/  @P3 FFMA.FTZ R139, R139, R141, R142 ;  /* 0x0000008d8b8b3223 */ /* 0x000fe2000001008e */
[----:B------:R-:W-:Y:S01]  /*6650*/  FMUL.FTZ R141, R138, UR46 ;  /* 0x0000002e8a8d7c20 */ /* 0x000fe20008410000 */
[----:B--2---:R0:W-:Y:S01]  /*6660*/  SHFL.IDX PT, R142, R3, RZ, 0x1f ;  /* 0x00001fff038e7589 */ /* 0x0041e200000e0000 */
[----:B------:R-:W-:Y:S01]  /*6670*/  @P3 FADD.FTZ R6, R6, R185 ;  /* 0x000000b906063221 */ /* 0x000fe20000010000 */
[----:B------:R-:W-:Y:S01]  /*6680*/  @P3 FADD.FTZ R7, R7, R156 ;  /* 0x0000009c07073221 */ /* 0x000fe20000010000 */
[C---:B------:R-:W-:Y:S01]  /*6690*/  FFMA.FTZ R146, R136.reuse, UR47, R141 ;  /* 0x0000002f88927c23 */ /* 0x040fe2000801008d */
[----:B------:R-:W1:Y:S01]  /*66a0*/  SHFL.UP PT, R132, R132, 0x1, RZ ;  /* 0x0420000084847989 */ /* 0x000e6200000e00ff */
[----:B------:R-:W-:-:S02]  /*66b0*/  FFMA.FTZ R156, R136, UR46, -R187 ;  /* 0x0000002e889c7c23 */ /* 0x000fc400080108bb */
[C---:B------:R-:W-:Y:S01]  /*66c0*/  FMUL.FTZ R185, R63.reuse, -R146 ;  /* 0x800000923fb97220 */ /* 0x040fe20000410000 */
[----:B------:R-:W2:Y:S01]  /*66d0*/  SHFL.UP PT, R139, R139, 0x1, RZ ;  /* 0x042000008b8b7989 */ /* 0x000ea200000e00ff */
[----:B------:R-:W-:Y:S01]  /*66e0*/  FFMA.FTZ R170, R63, R156, R170 ;  /* 0x0000009c3faa7223 */ /* 0x000fe200000100aa */
[----:B0-----:R-:W-:Y:S01]  /*66f0*/  FFMA.FTZ R3, R115, R188, R144 ;  /* 0x000000bc73037223 */ /* 0x001fe20000010090 */
[----:B------:R-:W-:Y:S01]  /*6700*/  FADD.FTZ R174, R185, R174 ;  /* 0x000000aeb9ae7221 */ /* 0x000fe20000010000 */
[----:B------:R0:W3:Y:S01]  /*6710*/  SHFL.IDX PT, R141, R2, RZ, 0x1f ;  /* 0x00001fff028d7589 */ /* 0x0000e200000e0000 */
[C---:B------:R-:W-:Y:S01]  /*6720*/  FMUL.FTZ R144, R109.reuse, R170 ;  /* 0x000000aa6d907220 */ /* 0x040fe20000410000 */
[C---:B------:R-:W-:Y:S01]  /*6730*/  FMUL.FTZ R146, R140.reuse, UR46 ;  /* 0x0000002e8c927c20 */ /* 0x040fe20008410000 */
[-C--:B------:R-:W-:Y:S01]  /*6740*/  FMUL.FTZ R185, R109, R174.reuse ;  /* 0x000000ae6db97220 */ /* 0x080fe20000410000 */
[----:B------:R-:W4:Y:S01]  /*6750*/  SHFL.UP PT, R6, R6, 0x1, RZ ;  /* 0x0420000006067989 */ /* 0x000f2200000e00ff */
[----:B------:R-:W-:Y:S01]  /*6760*/  FFMA.FTZ R174, R111, R174, -R144 ;  /* 0x000000ae6fae7223 */ /* 0x000fe20000010890 */
[----:B------:R-:W-:Y:S01]  /*6770*/  FFMA.FTZ R168, R145, UR47, R146 ;  /* 0x0000002f91a87c23 */ /* 0x000fe20008010092 */
[----:B------:R-:W-:Y:S01]  /*6780*/  FFMA.FTZ R170, R111, R170, R185 ;  /* 0x000000aa6faa7223 */ /* 0x000fe200000100b9 */
[----:B------:R-:W5:Y:S01]  /*6790*/  SHFL.UP PT, R7, R7, 0x1, RZ ;  /* 0x0420000007077989 */ /* 0x000f6200000e00ff */
[----:B------:R-:W-:Y:S01]  /*67a0*/  FMUL.FTZ R146, R140, UR47 ;  /* 0x0000002f8c927c20 */ /* 0x000fe20008410000 */
[----:B------:R-:W-:Y:S01]  /*67b0*/  FMUL.FTZ R187, R61, -R168 ;  /* 0x800000a83dbb7220 */ /* 0x000fe20000410000 */
[----:B------:R-:W-:Y:S01]  /*67c0*/  FMUL.FTZ R168, R155, UR46 ;  /* 0x0000002e9ba87c20 */ /* 0x000fe20008410000 */
[----:B------:R-:W-:Y:S01]  /*67d0*/  FMUL.FTZ R188, R113, R188 ;  /* 0x000000bc71bc7220 */ /* 0x000fe20000410000 */
[----:B------:R-:W-:Y:S01]  /*67e0*/  FFMA.FTZ R146, R145, UR46, -R146 ;  /* 0x0000002e91927c23 */ /* 0x000fe20008010892 */
[----:B------:R-:W-:Y:S01]  /*67f0*/  FADD.FTZ R174, R187, R174 ;  /* 0x000000aebbae7221 */ /* 0x000fe20000010000 */
[----:B-1----:R-:W-:-:S02]  /*6800*/  FMUL.FTZ R144, R132, R142 ;  /* 0x0000008e84907220 */ /* 0x002fc40000410000 */
[----:B------:R-:W-:Y:S01]  /*6810*/  FFMA.FTZ R170, R61, R146, R170 ;  /* 0x000000923daa7223 */ /* 0x000fe200000100aa */
[----:B0-----:R-:W-:Y:S01]  /*6820*/  FFMA.FTZ R2, R115, R172, -R188 ;  /* 0x000000ac73027223 */ /* 0x001fe200000108bc */
[----:B------:R-:W-:Y:S01]  /*6830*/  FMUL.FTZ R188, R153, UR46 ;  /* 0x0000002e99bc7c20 */ /* 0x000fe20008410000 */
[----:B--2---:R-:W-:-:S03]  /*6840*/  FMUL.FTZ R185, R139, R142 ;  /* 0x0000008e8bb97220 */ /* 0x004fc60000410000 */
[----:B------:R-:W-:Y:S01]  /*6850*/  FFMA.FTZ R188, R147, UR47, R188 ;  /* 0x0000002f93bc7c23 */ /* 0x000fe200080100bc */
[-C--:B---3--:R-:W-:Y:S01]  /*6860*/  FFMA.FTZ R139, R139, R141.reuse, R144 ;  /* 0x0000008d8b8b7223 */ /* 0x088fe20000010090 */
[----:B------:R-:W-:Y:S01]  /*6870*/  FFMA.FTZ R132, R132, R141, -R185 ;  /* 0x0000008d84847223 */ /* 0x000fe200000108b9 */
[----:B------:R-:W-:Y:S02]  /*6880*/  FMUL.FTZ R144, R113, R170 ;  /* 0x000000aa71907220 */ /* 0x000fe40000410000 */
[----:B----4-:R-:W-:Y:S01]  /*6890*/  @P2 FADD.FTZ R142, R6, R139 ;  /* 0x0000008b068e2221 */ /* 0x010fe20000010000 */
[----:B------:R-:W-:Y:S01]  /*68a0*/  FFMA.FTZ R139, R143, UR47, R168 ;  /* 0x0000002f8f8b7c23 */ /* 0x000fe200080100a8 */
[----:B------:R-:W-:Y:S01]  /*68b0*/  FFMA.FTZ R144, R115, R174, -R144 ;  /* 0x000000ae73907223 */ /* 0x000fe20000010890 */
[----:B------:R-:W-:Y:S01]  /*68c0*/  FMUL.FTZ R6, R155, UR47 ;  /* 0x0000002f9b067c20 */ /* 0x000fe20008410000 */
[----:B-----5:R-:W-:Y:S01]  /*68d0*/  @P2 FADD.FTZ R141, R7, R132 ;  /* 0x00000084078d2221 */ /* 0x020fe20000010000 */
[-C--:B------:R-:W-:Y:S01]  /*68e0*/  FMUL.FTZ R7, R5, R142.reuse ;  /* 0x0000008e05077220 */ /* 0x080fe20000410000 */
[----:B------:R-:W-:Y:S01]  /*68f0*/  FMUL.FTZ R139, R0, -R139 ;  /* 0x8000008b008b7220 */ /* 0x000fe20000410000 */
[----:B------:R-:W-:Y:S01]  /*6900*/  FMUL.FTZ R132, R155, UR46 ;  /* 0x0000002e9b847c20 */ /* 0x000fe20008410000 */
[-C--:B------:R-:W-:Y:S01]  /*6910*/  FMUL.FTZ R5, R5, R141.reuse ;  /* 0x0000008d05057220 */ /* 0x080fe20000410000 */
[C---:B------:R-:W-:Y:S01]  /*6920*/  FFMA.FTZ R7, R4.reuse, R141, -R7 ;  /* 0x0000008d04077223 */ /* 0x040fe20000010807 */
[----:B------:R-:W-:Y:S01]  /*6930*/  FADD.FTZ R189, R139, R144 ;  /* 0x000000908bbd7221 */ /* 0x000fe20000010000 */
[C---:B------:R-:W-:Y:S01]  /*6940*/  FFMA.FTZ R139, R143.reuse, UR46, -R6 ;  /* 0x0000002e8f8b7c23 */ /* 0x040fe20008010806 */
[----:B------:R-:W-:Y:S01]  /*6950*/  FFMA.FTZ R5, R4, R142, R5 ;  /* 0x0000008e04057223 */ /* 0x000fe20000010005 */
[----:B------:R-:W-:Y:S01]  /*6960*/  FADD.FTZ R166, R166, R7 ;  /* 0x00000007a6a67221 */ /* 0x000fe20000010000 */
[----:B------:R-:W-:Y:S01]  /*6970*/  FFMA.FTZ R141, R143, UR47, R132 ;  /* 0x0000002f8f8d7c23 */ /* 0x000fe20008010084 */
[----:B------:R-:W-:Y:S01]  /*6980*/  FMUL.FTZ R168, R140, UR46 ;  /* 0x0000002e8ca87c20 */ /* 0x000fe20008410000 */
[----:B------:R-:W-:Y:S01]  /*6990*/  FADD.FTZ R144, RZ, R5 ;  /* 0x00000005ff907221 */ /* 0x000fe20000010000 */
[C---:B------:R-:W-:Y:S01]  /*69a0*/  FMUL.FTZ R4, R113.reuse, R166 ;  /* 0x000000a671047220 */ /* 0x040fe20000410000 */
[----:B------:R-:W-:Y:S01]  /*69b0*/  FMUL.FTZ R174, R113, R174 ;  /* 0x000000ae71ae7220 */ /* 0x000fe20000410000 */
[----:B------:R-:W-:Y:S01]  /*69c0*/  FFMA.FTZ R168, R145, UR47, R168 ;  /* 0x0000002f91a87c23 */ /* 0x000fe200080100a8 */
[-C--:B------:R-:W-:Y:S01]  /*69d0*/  FMUL.FTZ R5, R113, R144.reuse ;  /* 0x0000009071057220 */ /* 0x080fe20000410000 */
[-C--:B------:R-:W-:Y:S01]  /*69e0*/  FFMA.FTZ R4, R115, R144.reuse, R4 ;  /* 0x0000009073047223 */ /* 0x080fe20000010004 */
[C---:B------:R-:W-:Y:S01]  /*69f0*/  FMUL.FTZ R6, R155.reuse, R144 ;  /* 0x000000909b067220 */ /* 0x040fe20000410000 */
[-C--:B------:R-:W-:Y:S01]  /*6a00*/  FMUL.FTZ R155, R155, R166.reuse ;  /* 0x000000a69b9b7220 */ /* 0x080fe20000410000 */
[-C--:B------:R-:W-:Y:S01]  /*6a10*/  FFMA.FTZ R5, R115, R166.reuse, -R5 ;  /* 0x000000a673057223 */ /* 0x080fe20000010805 */
[----:B------:R-:W-:Y:S01]  /*6a20*/  FADD.FTZ R142, RZ, R4 ;  /* 0x00000004ff8e7221 */ /* 0x000fe20000010000 */
[C---:B------:R-:W-:Y:S01]  /*6a30*/  FFMA.FTZ R7, R143.reuse, R166, -R6 ;  /* 0x000000a68f077223 */ /* 0x040fe20000010806 */
[----:B------:R-:W-:Y:S01]  /*6a40*/  FFMA.FTZ R155, R143, R144, R155 ;  /* 0x000000908f9b7223 */ /* 0x000fe2000001009b */
[----:B------:R-:W-:Y:S01]  /*6a50*/  FFMA.FTZ R143, R28, R45, R5 ;  /* 0x0000002d1c8f7223 */ /* 0x000fe20000010005 */
[----:B------:R-:W-:Y:S01]  /*6a60*/  FMUL.FTZ R4, R140, R142 ;  /* 0x0000008e8c047220 */ /* 0x000fe20000410000 */
[----:B------:R-:W-:Y:S01]  /*6a70*/  FFMA.FTZ R132, R0, R7, RZ ;  /* 0x0000000700847223 */ /* 0x000fe200000100ff */
[----:B------:R-:W-:Y:S01]  /*6a80*/  FFMA.FTZ R185, R115, R170, R174 ;  /* 0x000000aa73b97223 */ /* 0x000fe200000100ae */
[-C--:B------:R-:W-:Y:S01]  /*6a90*/  FMUL.FTZ R7, R140, R143.reuse ;  /* 0x0000008f8c077220 */ /* 0x080fe20000410000 */
[-C--:B------:R-:W-:Y:S01]  /*6aa0*/  FFMA.FTZ R5, R145, R143.reuse, -R4 ;  /* 0x0000008f91057223 */ /* 0x080fe20000010804 */
[CC--:B------:R-:W-:Y:S01]  /*6ab0*/  FMUL.FTZ R4, R109.reuse, R142.reuse ;  /* 0x0000008e6d047220 */ /* 0x0c0fe20000410000 */
[----:B------:R-:W-:Y:S01]  /*6ac0*/  FMUL.FTZ R6, R109, R143 ;  /* 0x0000008f6d067220 */ /* 0x000fe20000410000 */
[-C--:B------:R-:W-:Y:S01]  /*6ad0*/  FFMA.FTZ R7, R145, R142.reuse, R7 ;  /* 0x0000008e91077223 */ /* 0x080fe20000010007 */
[----:B------:R-:W-:Y:S01]  /*6ae0*/  FFMA.FTZ R132, R61, R5, R132 ;  /* 0x000000053d847223 */ /* 0x000fe20000010084 */
[C---:B------:R-:W-:Y:S01]  /*6af0*/  FFMA.FTZ R145, R111.reuse, R143, -R4 ;  /* 0x0000008f6f917223 */ /* 0x040fe20000010804 */
[----:B------:R-:W-:Y:S01]  /*6b00*/  FFMA.FTZ R6, R111, R142, R6 ;  /* 0x0000008e6f067223 */ /* 0x000fe20000010006 */
[----:B------:R-:W-:Y:S01]  /*6b10*/  FFMA.FTZ R4, -R0, R155, RZ ;  /* 0x0000009b00047223 */ /* 0x000fe200000101ff */
[----:B------:R-:W-:Y:S01]  /*6b20*/  FMUL.FTZ R5, R138, UR46 ;  /* 0x0000002e8a057c20 */ /* 0x000fe20008410000 */
[----:B------:R-:W-:Y:S01]  /*6b30*/  FFMA.FTZ R145, R30, R47, R145 ;  /* 0x0000002f1e917223 */ /* 0x000fe20000010091 */
[----:B------:R-:W-:Y:S01]  /*6b40*/  FADD.FTZ R140, RZ, R6 ;  /* 0x00000006ff8c7221 */ /* 0x000fe20000010000 */
[----:B------:R-:W-:Y:S01]  /*6b50*/  FFMA.FTZ R174, -R61, R7, R4 ;  /* 0x000000073dae7223 */ /* 0x000fe20000010104 */
[----:B------:R-:W-:Y:S01]  /*6b60*/  FFMA.FTZ R170, R136, UR47, R5 ;  /* 0x0000002f88aa7c23 */ /* 0x000fe20008010005 */
[CC--:B------:R-:W-:Y:S01]  /*6b70*/  FMUL.FTZ R6, R105.reuse, R145.reuse ;  /* 0x0000009169067220 */ /* 0x0c0fe20000410000 */
[-C--:B------:R-:W-:Y:S01]  /*6b80*/  FMUL.FTZ R4, R105, R140.reuse ;  /* 0x0000008c69047220 */ /* 0x080fe20000410000 */
[CC--:B------:R-:W-:Y:S01]  /*6b90*/  FMUL.FTZ R5, R138.reuse, R140.reuse ;  /* 0x0000008c8a057220 */ /* 0x0c0fe20000410000 */
[-C--:B------:R-:W-:Y:S01]  /*6ba0*/  FMUL.FTZ R7, R138, R145.reuse ;  /* 0x000000918a077220 */ /* 0x080fe20000410000 */
[CC--:B------:R-:W-:Y:S01]  /*6bb0*/  FFMA.FTZ R6, R107.reuse, R140.reuse, R6 ;  /* 0x0000008c6b067223 */ /* 0x0c0fe20000010006 */
[-C--:B------:R-:W-:Y:S01]  /*6bc0*/  FFMA.FTZ R4, R107, R145.reuse, -R4 ;  /* 0x000000916b047223 */ /* 0x080fe20000010804 */
[C---:B------:R-:W-:Y:S01]  /*6bd0*/  FFMA.FTZ R5, R136.reuse, R145, -R5 ;  /* 0x0000009188057223 */ /* 0x040fe20000010805 */
[----:B------:R-:W-:Y:S01]  /*6be0*/  FFMA.FTZ R7, R136, R140, R7 ;  /* 0x0000008c88077223 */ /* 0x000fe20000010007 */
[----:B------:R-:W-:Y:S01]  /*6bf0*/  FADD.FTZ R138, RZ, R6 ;  /* 0x00000006ff8a7221 */ /* 0x000fe20000010000 */
[----:B------:R-:W-:Y:S01]  /*6c00*/  FFMA.FTZ R172, R31, R110, R4 ;  /* 0x0000006e1fac7223 */ /* 0x000fe20000010004 */
[----:B------:R-:W-:Y:S01]  /*6c10*/  FFMA.FTZ R132, R63, R5, R132 ;  /* 0x000000053f847223 */ /* 0x000fe20000010084 */
[----:B------:R-:W-:Y:S01]  /*6c20*/  FMUL.FTZ R5, R151, UR46 ;  /* 0x0000002e97057c20 */ /* 0x000fe20008410000 */
[----:B------:R-:W-:Y:S01]  /*6c30*/  FMUL.FTZ R136, R153, R138 ;  /* 0x0000008a99887220 */ /* 0x000fe20000410000 */
[-C--:B------:R-:W-:Y:S01]  /*6c40*/  FMUL.FTZ R6, R101, R172.reuse ;  /* 0x000000ac65067220 */ /* 0x080fe20000410000 */
[----:B------:R-:W-:Y:S01]  /*6c50*/  FMUL.FTZ R153, R153, R172 ;  /* 0x000000ac99997220 */ /* 0x000fe20000410000 */
[----:B------:R-:W-:Y:S01]  /*6c60*/  FMUL.FTZ R4, R101, R138 ;  /* 0x0000008a65047220 */ /* 0x000fe20000410000 */
[----:B------:R-:W-:Y:S01]  /*6c70*/  FFMA.FTZ R136, R147, R172, -R136 ;  /* 0x000000ac93887223 */ /* 0x000fe20000010888 */
[-C--:B------:R-:W-:Y:S01]  /*6c80*/  FFMA.FTZ R6, R103, R138.reuse, R6 ;  /* 0x0000008a67067223 */ /* 0x080fe20000010006 */
[----:B------:R-:W-:Y:S01]  /*6c90*/  FFMA.FTZ R153, R147, R138, R153 ;  /* 0x0000008a93997223 */ /* 0x000fe20000010099 */
[----:B------:R-:W-:Y:S01]  /*6ca0*/  FFMA.FTZ R147, R103, R172, -R4 ;  /* 0x000000ac67937223 */ /* 0x000fe20000010804 */
[----:B------:R-:W-:Y:S01]  /*6cb0*/  FFMA.FTZ R132, R65, R136, R132 ;  /* 0x0000008841847223 */ /* 0x000fe20000010084 */
[----:B------:R-:W-:Y:S01]  /*6cc0*/  FADD.FTZ R136, RZ, R6 ;  /* 0x00000006ff887221 */ /* 0x000fe20000010000 */
[----:B------:R-:W-:Y:S01]  /*6cd0*/  FFMA.FTZ R190, R134, UR47, R5 ;  /* 0x0000002f86be7c23 */ /* 0x000fe20008010005 */
[----:B------:R-:W-:Y:S01]  /*6ce0*/  FFMA.FTZ R147, R32, R49, R147 ;  /* 0x0000003120937223 */ /* 0x000fe20000010093 */
[----:B------:R-:W-:Y:S01]  /*6cf0*/  FFMA.FTZ R174, -R63, R7, R174 ;  /* 0x000000073fae7223 */ /* 0x000fe200000101ae */
[-C--:B------:R-:W-:Y:S01]  /*6d00*/  FMUL.FTZ R4, R97, R136.reuse ;  /* 0x0000008861047220 */ /* 0x080fe20000410000 */
[-C--:B------:R-:W-:Y:S01]  /*6d10*/  FMUL.FTZ R5, R151, R136.reuse ;  /* 0x0000008897057220 */ /* 0x080fe20000410000 */
[-C--:B------:R-:W-:Y:S01]  /*6d20*/  FMUL.FTZ R6, R97, R147.reuse ;  /* 0x0000009361067220 */ /* 0x080fe20000410000 */
[-C--:B------:R-:W-:Y:S01]  /*6d30*/  FMUL.FTZ R151, R151, R147.reuse ;  /* 0x0000009397977220 */ /* 0x080fe20000410000 */
[----:B------:R-:W-:Y:S01]  /*6d40*/  FFMA.FTZ R4, R99, R147, -R4 ;  /* 0x0000009363047223 */ /* 0x000fe20000010804 */
[----:B------:R-:W-:Y:S01]  /*6d50*/  FFMA.FTZ R192, -R65, R153, R174 ;  /* 0x0000009941c07223 */ /* 0x000fe200000101ae */
[-C--:B------:R-:W-:Y:S01]  /*6d60*/  FFMA.FTZ R6, R99, R136.reuse, R6 ;  /* 0x0000008863067223 */ /* 0x080fe20000010006 */
[C---:B------:R-:W-:Y:S01]  /*6d70*/  FFMA.FTZ R151, R134.reuse, R136, R151 ;  /* 0x0000008886977223 */ /* 0x040fe20000010097 */
[----:B------:R-:W-:Y:S01]  /*6d80*/  FFMA.FTZ R174, R33, R112, R4 ;  /* 0x0000007021ae7223 */ /* 0x000fe20000010004 */
[----:B------:R-:W-:Y:S01]  /*6d90*/  FFMA.FTZ R5, R134, R147, -R5 ;  /* 0x0000009386057223 */ /* 0x000fe20000010805 */
[----:B------:R-:W-:Y:S01]  /*6da0*/  FADD.FTZ R134, RZ, R6 ;  /* 0x00000006ff867221 */ /* 0x000fe20000010000 */
[----:B------:R-:W-:Y:S01]  /*6db0*/  FFMA.FTZ R200, -R67, R151, R192 ;  /* 0x0000009743c87223 */ /* 0x000fe200000101c0 */
[----:B------:R-:W-:Y:S01]  /*6dc0*/  FMUL.FTZ R6, R93, R174 ;  /* 0x000000ae5d067220 */ /* 0x000fe20000410000 */
[----:B------:R-:W-:Y:S01]  /*6dd0*/  FFMA.FTZ R192, R149, UR47, R206 ;  /* 0x0000002f95c07c23 */ /* 0x000fe200080100ce */
[C---:B------:R-:W-:Y:S01]  /*6de0*/  FMUL.FTZ R206, R131.reuse, R134 ;  /* 0x0000008683ce7220 */ /* 0x040fe20000410000 */
[----:B------:R-:W-:Y:S01]  /*6df0*/  FMUL.FTZ R131, R131, R174 ;  /* 0x000000ae83837220 */ /* 0x000fe20000410000 */
[-C--:B------:R-:W-:Y:S01]  /*6e00*/  FMUL.FTZ R4, R93, R134.reuse ;  /* 0x000000865d047220 */ /* 0x080fe20000410000 */
[----:B------:R-:W-:Y:S01]  /*6e10*/  FFMA.FTZ R6, R95, R134, R6 ;  /* 0x000000865f067223 */ /* 0x000fe20000010006 */
[----:B------:R-:W-:Y:S01]  /*6e20*/  FFMA.FTZ R132, R67, R5, R132 ;  /* 0x0000000543847223 */ /* 0x000fe20000010084 */
[C---:B------:R-:W-:Y:S01]  /*6e30*/  FFMA.FTZ R206, R149.reuse, R174, -R206 ;  /* 0x000000ae95ce7223 */ /* 0x040fe200000108ce */
[----:B------:R-:W-:Y:S01]  /*6e40*/  FFMA.FTZ R5, R149, R134, R131 ;  /* 0x0000008695057223 */ /* 0x000fe20000010083 */
[----:B------:R-:W-:Y:S01]  /*6e50*/  FFMA.FTZ R149, R95, R174, -R4 ;  /* 0x000000ae5f957223 */ /* 0x000fe20000010804 */
[----:B------:R-:W-:Y:S01]  /*6e60*/  FADD.FTZ R131, RZ, R6 ;  /* 0x00000006ff837221 */ /* 0x000fe20000010000 */
[----:B------:R-:W-:Y:S01]  /*6e70*/  FMUL.FTZ R7, R130, UR46 ;  /* 0x0000002e82077c20 */ /* 0x000fe20008410000 */
[C---:B------:R-:W-:Y:S01]  /*6e80*/  FFMA.FTZ R6, -R69.reuse, R5, R200 ;  /* 0x0000000545067223 */ /* 0x040fe200000101c8 */
[----:B------:R-:W-:Y:S01]  /*6e90*/  FFMA.FTZ R149, R34, R51, R149 ;  /* 0x0000003322957223 */ /* 0x000fe20000010095 */
[----:B------:R-:W-:Y:S01]  /*6ea0*/  FMUL.FTZ R4, R130, R131 ;  /* 0x0000008382047220 */ /* 0x000fe20000410000 */
[----:B------:R-:W-:Y:S01]  /*6eb0*/  FFMA.FTZ R200, R176, UR47, R7 ;  /* 0x0000002fb0c87c23 */ /* 0x000fe20008010007 */
[----:B------:R-:W-:Y:S01]  /*6ec0*/  FFMA.FTZ R132, R69, R206, R132 ;  /* 0x000000ce45847223 */ /* 0x000fe20000010084 */
[-C--:B------:R-:W-:Y:S01]  /*6ed0*/  FMUL.FTZ R130, R130, R149.reuse ;  /* 0x0000009582827220 */ /* 0x080fe20000410000 */
[----:B------:R-:W-:Y:S01]  /*6ee0*/  FFMA.FTZ R7, R176, R149, -R4 ;  /* 0x00000095b0077223 */ /* 0x000fe20000010804 */
[C---:B------:R-:W-:Y:S01]  /*6ef0*/  FMUL.FTZ R4, R150.reuse, R131 ;  /* 0x0000008396047220 */ /* 0x040fe20000410000 */
[----:B------:R-:W-:Y:S01]  /*6f00*/  FMUL.FTZ R5, R150, R149 ;  /* 0x0000009596057220 */ /* 0x000fe20000410000 */
[----:B------:R-:W-:Y:S01]  /*6f10*/  FFMA.FTZ R176, R176, R131, R130 ;  /* 0x00000083b0b07223 */ /* 0x000fe20000010082 */
[----:B------:R-:W-:Y:S01]  /*6f20*/  FMUL.FTZ R206, R133, UR46 ;  /* 0x0000002e85ce7c20 */ /* 0x000fe20008410000 */
[C---:B------:R-:W-:Y:S01]  /*6f30*/  FFMA.FTZ R4, R152.reuse, R149, -R4 ;  /* 0x0000009598047223 */ /* 0x040fe20000010804 */
[----:B------:R-:W-:Y:S01]  /*6f40*/  FFMA.FTZ R5, R152, R131, R5 ;  /* 0x0000008398057223 */ /* 0x000fe20000010005 */
[----:B------:R-:W-:Y:S01]  /*6f50*/  FFMA.FTZ R6, -R71, R176, R6 ;  /* 0x000000b047067223 */ /* 0x000fe20000010106 */
[----:B------:R-:W-:Y:S01]  /*6f60*/  FFMA.FTZ R206, R129, UR47, R206 ;  /* 0x0000002f81ce7c23 */ /* 0x000fe200080100ce */
[----:B------:R-:W-:Y:S01]  /*6f70*/  FFMA.FTZ R176, R35, R114, R4 ;  /* 0x0000007223b07223 */ /* 0x000fe20000010004 */
[----:B------:R-:W-:Y:S01]  /*6f80*/  FADD.FTZ R130, RZ, R5 ;  /* 0x00000005ff827221 */ /* 0x000fe20000010000 */
[----:B------:R-:W-:Y:S01]  /*6f90*/  FFMA.FTZ R132, R71, R7, R132 ;  /* 0x0000000747847223 */ /* 0x000fe20000010084 */
[----:B------:R-:W-:Y:S01]  /*6fa0*/  PLOP3.LUT P2, PT, PT, PT, UP0, 0x80, 0x8 ;  /* 0x000000000008781c */ /* 0x000fe20003f4f008 */
[C---:B------:R-:W-:Y:S01]  /*6fb0*/  FMUL.FTZ R5, R135.reuse, R176 ;  /* 0x000000b087057220 */ /* 0x040fe20000410000 */
[-C--:B------:R-:W-:Y:S01]  /*6fc0*/  FMUL.FTZ R4, R135, R130.reuse ;  /* 0x0000008287047220 */ /* 0x080fe20000410000 */
[C---:B------:R-:W-:Y:S01]  /*6fd0*/  FMUL.FTZ R240, R133.reuse, R130 ;  /* 0x0000008285f07220 */ /* 0x040fe20000410000 */
[----:B------:R-:W-:Y:S01]  /*6fe0*/  FMUL.FTZ R133, R133, R176 ;  /* 0x000000b085857220 */ /* 0x000fe20000410000 */
[C---:B------:R-:W-:Y:S01]  /*6ff0*/  FFMA.FTZ R5, R137.reuse, R130, R5 ;  /* 0x0000008289057223 */ /* 0x040fe20000010005 */
[-C--:B------:R-:W-:Y:S01]  /*7000*/  FFMA.FTZ R151, R137, R176.reuse, -R4 ;  /* 0x000000b089977223 */ /* 0x080fe20000010804 */
[C---:B------:R-:W-:Y:S01]  /*7010*/  FFMA.FTZ R240, R129.reuse, R176, -R240 ;  /* 0x000000b081f07223 */ /* 0x040fe200000108f0 */
[----:B------:R-:W-:Y:S01]  /*7020*/  FFMA.FTZ R133, R129, R130, R133 ;  /* 0x0000008281857223 */ /* 0x000fe20000010085 */
[----:B------:R-:W-:Y:S01]  /*7030*/  FADD.FTZ R129, RZ, R5 ;  /* 0x00000005ff817221 */ /* 0x000fe20000010000 */
[----:B------:R-:W-:Y:S01]  /*7040*/  FFMA.FTZ R151, R36, R53, R151 ;  /* 0x0000003524977223 */ /* 0x000fe20000010097 */
[C---:B------:R-:W-:Y:S01]  /*7050*/  FFMA.FTZ R240, R73.reuse, R240, R132 ;  /* 0x000000f049f07223 */ /* 0x040fe20000010084 */
[----:B------:R-:W-:Y:S01]  /*7060*/  FFMA.FTZ R6, -R73, R133, R6 ;  /* 0x0000008549067223 */ /* 0x000fe20000010106 */
        /* <DEDUP_REMOVED lines=10> */
[----:B------:R-:W0:Y:S01]  /*7110*/  S2R R132, SR_TID.X ;  /* 0x0000000000847919 */ /* 0x000e220000002100 */
[----:B------:R-:W-:Y:S01]  /*7120*/  FFMA.FTZ R242, -R75, R133, R6 ;  /* 0x000000854bf27223 */ /* 0x000fe20000010106 */
        /* <DEDUP_REMOVED lines=10> */
[----:B------:R-:W-:Y:S01]  /*71d0*/  FFMA.FTZ R240, R75, R7, R240 ;  /* 0x000000074bf07223 */ /* 0x000fe200000100f0 */
        /* <DEDUP_REMOVED lines=11> */
[----:B------:R-:W-:Y:S01]  /*7290*/  FFMA.FTZ R240, R79, R244, R240 ;  /* 0x000000f44ff07223 */ /* 0x000fe200000100f0 */
[----:B------:R-:W-:Y:S01]  /*72a0*/  FFMA.FTZ R6, -R81, R6, R242 ;  /* 0x0000000651067223 */ /* 0x000fe200000101f2 */
[CC--:B------:R-:W-:Y:S01]  /*72b0*/  FMUL.FTZ R4, R163.reuse, R180.reuse ;  /* 0x000000b4a3047220 */ /* 0x0c0fe20000410000 */
[-C--:B------:R-:W-:Y:S01]  /*72c0*/  FMUL.FTZ R5, R163, R123.reuse ;  /* 0x0000007ba3057220 */ /* 0x080fe20000410000 */
[CC--:B------:R-:W-:Y:S01]  /*72d0*/  FMUL.FTZ R238, R121.reuse, R123.reuse ;  /* 0x0000007b79ee7220 */ /* 0x0c0fe20000410000 */
[-C--:B------:R-:W-:Y:S01]  /*72e0*/  FMUL.FTZ R242, R121, R180.reuse ;  /* 0x000000b479f27220 */ /* 0x080fe20000410000 */
[C---:B------:R-:W-:Y:S01]  /*72f0*/  FFMA.FTZ R4, R161.reuse, R123, R4 ;  /* 0x0000007ba1047223 */ /* 0x040fe20000010004 */
[-C--:B------:R-:W-:Y:S01]  /*7300*/  FFMA.FTZ R5, R161, R180.reuse, -R5 ;  /* 0x000000b4a1057223 */ /* 0x080fe20000010805 */
[----:B0-----:R-:W-:Y:S01]  /*7310*/  ISETP.NE.OR P2, PT, R132, RZ, P2 ;  /* 0x000000ff8400720c */ /* 0x001fe20001745670 */
[C---:B------:R-:W-:Y:S01]  /*7320*/  FFMA.FTZ R238, R119.reuse, R180, -R238 ;  /* 0x000000b477ee7223 */ /* 0x040fe200000108ee */
[----:B------:R-:W-:Y:S01]  /*7330*/  FADD.FTZ R121, RZ, R4 ;  /* 0x00000004ff797221 */ /* 0x000fe20000010000 */
[----:B------:R-:W-:Y:S01]  /*7340*/  FFMA.FTZ R155, R40, R57, R5 ;  /* 0x00000039289b7223 */ /* 0x000fe20000010005 */
[----:B------:R-:W-:Y:S01]  /*7350*/  FFMA.FTZ R242, R119, R123, R242 ;  /* 0x0000007b77f27223 */ /* 0x000fe200000100f2 */
[----:B------:R-:W-:Y:S01]  /*7360*/  FFMA.FTZ R240, R81, R7, R240 ;  /* 0x0000000751f07223 */ /* 0x000fe200000100f0 */
[C---:B------:R-:W-:Y:S01]  /*7370*/  FMUL.FTZ R5, R160.reuse, R121 ;  /* 0x00000079a0057220 */ /* 0x040fe20000410000 */
[-C--:B------:R-:W-:Y:S01]  /*7380*/  FMUL.FTZ R160, R160, R155.reuse ;  /* 0x0000009ba0a07220 */ /* 0x080fe20000410000 */
[----:B------:R-:W-:Y:S01]  /*7390*/  FFMA.FTZ R242, -R83, R242, R6 ;  /* 0x000000f253f27223 */ /* 0x000fe20000010106 */
[----:B------:R-:W-:Y:S01]  /*73a0*/  MOV R4, 0x3f800000 ;  /* 0x3f80000000047802 */ /* 0x000fe20000000f00 */
[C---:B------:R-:W-:Y:S01]  /*73b0*/  FFMA.FTZ R119, R236.reuse, R155, -R5 ;  /* 0x0000009bec777223 */ /* 0x040fe20000010805 */
[----:B------:R-:W-:Y:S01]  /*73c0*/  FFMA.FTZ R133, R236, R121, R160 ;  /* 0x00000079ec857223 */ /* 0x000fe200000100a0 */
[----:B------:R-:W-:Y:S01]  /*73d0*/  LOP3.LUT R160, R132, 0x1f, RZ, 0xc0, !PT ;  /* 0x0000001f84a07812 */ /* 0x000fe200078ec0ff */
[----:B------:R-:W-:Y:S01]  /*73e0*/  VOTEU.ALL UP0, P2 ;  /* 0x0000000000ff7886 */ /* 0x000fe20001000000 */
[----:B------:R-:W-:Y:S01]  /*73f0*/  HFMA2 R5, -RZ, RZ, 0, 0 ;  /* 0x00000000ff057431 */ /* 0x000fe200000001ff */
[----:B------:R-:W-:-:S02]  /*7400*/  CS2R R6, SRZ ;  /* 0x0000000000067805 */ /* 0x000fc4000001ff00 */
[----:B------:R-:W-:Y:S01]  /*7410*/  ISETP.NE.AND P6, PT, R160, 0x1f, PT ;  /* 0x0000001fa000780c */ /* 0x000fe20003fc5270 */
[----:B------:R-:W-:Y:S01]  /*7420*/  FFMA.FTZ R238, R83, R238, R240 ;  /* 0x000000ee53ee7223 */ /* 0x000fe200000100f0 */
[----:B------:R-:W-:Y:S01]  /*7430*/  @!UP0 ULEA UR32, UR8, UR28, 0x4 ;  /* 0x0000001c08208291 */ /* 0x000fe2000f8e20ff */
[----:B------:R-:W-:Y:S01]  /*7440*/  FFMA.FTZ R191, R0, R139, R185 ;  /* 0x0000008b00bf7223 */ /* 0x000fe200000100b9 */
[C---:B------:R-:W-:Y:S01]  /*7450*/  FFMA.FTZ R236, -R85.reuse, R133, R242 ;  /* 0x0000008555ec7223 */ /* 0x040fe200000101f2 */
[----:B------:R-:W-:Y:S01]  /*7460*/  FFMA.FTZ R238, R85, R119, R238 ;  /* 0x0000007755ee7223 */ /* 0x000fe200000100ee */
[----:B------:R0:W1:Y:S01]  /*7470*/  SHFL.DOWN PT, R185, R3, 0x1, 0x1f ;  /* 0x08201f0003b97f89 */ /* 0x00006200000e0000 */
[C---:B------:R-:W-:Y:S02]  /*7480*/  ISETP.GT.U32.AND P5, PT, R160.reuse, 0x1d, PT ;  /* 0x0000001da000780c */ /* 0x040fe40003fa4070 */
[C---:B------:R-:W-:Y:S01]  /*7490*/  ISETP.GT.U32.AND P4, PT, R160.reuse, 0x1b, PT ;  /* 0x0000001ba000780c */ /* 0x040fe20003f84070 */
[----:B------:R0:W2:Y:S01]  /*74a0*/  SHFL.DOWN PT, R119, R2, 0x1, 0x1f ;  /* 0x08201f0002777f89 */ /* 0x0000a200000e0000 */
[----:B------:R-:W-:-:S03]  /*74b0*/  ISETP.GT.U32.AND P3, PT, R160, 0x17, PT ;  /* 0x00000017a000780c */ /* 0x000fc60003f64070 */
[----:B------:R-:W3:Y:S01]  /*74c0*/  @!P2 LDS.128 R4, [UR32+0x3650] ;  /* 0x00365020ff04a984 */ /* 0x000ee20008000c00 */
[----:B------:R-:W-:-:S03]  /*74d0*/  ISETP.GT.U32.AND P2, PT, R160, 0xf, PT ;  /* 0x0000000fa000780c */ /* 0x000fc60003f44070 */
[----:B------:R0:W4:Y:S04]  /*74e0*/  SHFL.DOWN PT, R244, R191, 0x1, 0x1f ;  /* 0x08201f00bff47f89 */ /* 0x00012800000e0000 */
[----:B------:R0:W0:Y:S01]  /*74f0*/  SHFL.DOWN PT, R133, R189, 0x1, 0x1f ;  /* 0x08201f00bd857f89 */ /* 0x00002200000e0000 */
[----:B------:R-:W-:Y:S05]  /*7500*/  @!P6 BRA `(.L_x_12592) ;  /* 0x000000000028e947 */ /* 0x000fea0003800000 */
[CC--:B0-----:R-:W-:Y:S01]  /*7510*/  FMUL.FTZ R242, R2.reuse, R133.reuse ;  /* 0x0000008502f27220 */ /* 0x0c1fe20000410000 */
[C---:B------:R-:W-:Y:S01]  /*7520*/  FMUL.FTZ R133, R3.reuse, R133 ;  /* 0x0000008503857220 */ /* 0x040fe20000410000 */
[CC--:B--2---:R-:W-:Y:S01]  /*7530*/  FMUL.FTZ R240, R2.reuse, R119.reuse ;  /* 0x0000007702f07220 */ /* 0x0c4fe20000410000 */
[C---:B------:R-:W-:Y:S01]  /*7540*/  FMUL.FTZ R119, R3.reuse, R119 ;  /* 0x0000007703777220 */ /* 0x040fe20000410000 */
[-C--:B----4-:R-:W-:Y:S01]  /*7550*/  FFMA.FTZ R242, R3, R244.reuse, -R242 ;  /* 0x000000f403f27223 */ /* 0x090fe200000108f2 */
[----:B------:R-:W-:Y:S01]  /*7560*/  FFMA.FTZ R244, R2, R244, R133 ;  /* 0x000000f402f47223 */ /* 0x000fe20000010085 */
[C---:B-1----:R-:W-:Y:S01]  /*7570*/  FFMA.FTZ R3, R185.reuse, R3, -R240 ;  /* 0x00000003b9037223 */ /* 0x042fe200000108f0 */
[----:B------:R-:W-:Y:S01]  /*7580*/  FFMA.FTZ R2, R185, R2, R119 ;  /* 0x00000002b9027223 */ /* 0x000fe20000010077 */
[----:B------:R-:W-:Y:S01]  /*7590*/  FADD.FTZ R191, R191, R242 ;  /* 0x000000f2bfbf7221 */ /* 0x000fe20000010000 */
[----:B------:R-:W-:-:S07]  /*75a0*/  FADD.FTZ R189, R189, R244 ;  /* 0x000000f4bdbd7221 */ /* 0x000fce0000010000 */
.L_x_12592:
[----:B------:R-:W-:Y:S05]  /*75b0*/  BSYNC.RECONVERGENT B0 ;  /* 0x0000000000007941 */ /* 0x000fea0003800200 */
.L_x_12591:
[----:B-1----:R1:W1:Y:S01]  /*75c0*/  SHFL.DOWN PT, R185, R3, 0x2, 0x1f ;  /* 0x08401f0003b97f89 */ /* 0x00226200000e0000 */
[----:B------:R-:W-:Y:S03]  /*75d0*/  BSSY.RECONVERGENT B0, `(.L_x_12593) ;  /* 0x000000f000007945 */ /* 0x000fe60003800200 */
[----:B--2---:R2:W1:Y:S04]  /*75e0*/  SHFL.DOWN PT, R119, R2, 0x2, 0x1f ;  /* 0x08401f0002777f89 */ /* 0x00446800000e0000 */
[----:B----4-:R2:W4:Y:S04]  /*75f0*/  SHFL.DOWN PT, R244, R191, 0x2, 0x1f ;  /* 0x08401f00bff47f89 */ /* 0x01052800000e0000 */
[----:B0-----:R2:W0:Y:S01]  /*7600*/  SHFL.DOWN PT, R133, R189, 0x2, 0x1f ;  /* 0x08401f00bd857f89 */ /* 0x00142200000e0000 */
[----:B------:R-:W-:Y:S05]  /*7610*/  @P5 BRA `(.L_x_12594) ;  /* 0x0000000000285947 */ /* 0x000fea0003800000 */
[CC--:B0-----:R-:W-:Y:S01]  /*7620*/  FMUL.FTZ R242, R2.reuse, R133.reuse ;  /* 0x0000008502f27220 */ /* 0x0c1fe20000410000 */
[C---:B------:R-:W-:Y:S01]  /*7630*/  FMUL.FTZ R133, R3.reuse, R133 ;  /* 0x0000008503857220 */ /* 0x040fe20000410000 */
[CC--:B-1----:R-:W-:Y:S01]  /*7640*/  FMUL.FTZ R240, R2.reuse, R119.reuse ;  /* 0x0000007702f07220 */ /* 0x0c2fe20000410000 */
[C---:B------:R-:W-:Y:S01]  /*7650*/  FMUL.FTZ R119, R3.reuse, R119 ;  /* 0x0000007703777220 */ /* 0x040fe20000410000 */
[CC--:B----4-:R-:W-:Y:S01]  /*7660*/  FFMA.FTZ R242, R3.reuse, R244.reuse, -R242 ;  /* 0x000000f403f27223 */ /* 0x0d0fe200000108f2 */
[C---:B------:R-:W-:Y:S01]  /*7670*/  FFMA.FTZ R244, R2.reuse, R244, R133 ;  /* 0x000000f402f47223 */ /* 0x040fe20000010085 */
[-C--:B------:R-:W-:Y:S01]  /*7680*/  FFMA.FTZ R3, R3, R185.reuse, -R240 ;  /* 0x000000b903037223 */ /* 0x080fe200000108f0 */
[----:B--2---:R-:W-:Y:S01]  /*7690*/  FFMA.FTZ R2, R2, R185, R119 ;  /* 0x000000b902027223 */ /* 0x004fe20000010077 */
[----:B------:R-:W-:Y:S01]  /*76a0*/  FADD.FTZ R191, R191, R242 ;  /* 0x000000f2bfbf7221 */ /* 0x000fe20000010000 */
[----:B------:R-:W-:-:S07]  /*76b0*/  FADD.FTZ R189, R189, R244 ;  /* 0x000000f4bdbd7221 */ /* 0x000fce0000010000 */
.L_x_12594:
[----:B------:R-:W-:Y:S05]  /*76c0*/  BSYNC.RECONVERGENT B0 ;  /* 0x0000000000007941 */ /* 0x000fea0003800200 */
.L_x_12593:
[----:B-1----:R1:W1:Y:S01]  /*76d0*/  SHFL.DOWN PT, R185, R3, 0x4, 0x1f ;  /* 0x08801f0003b97f89 */ /* 0x00226200000e0000 */
[----:B------:R-:W-:Y:S03]  /*76e0*/  BSSY.RECONVERGENT B0, `(.L_x_12595) ;  /* 0x000000f000007945 */ /* 0x000fe60003800200 */
[----:B------:R0:W1:Y:S04]  /*76f0*/  SHFL.DOWN PT, R119, R2, 0x4, 0x1f ;  /* 0x08801f0002777f89 */ /* 0x00006800000e0000 */
[----:B----4-:R4:W1:Y:S04]  /*7700*/  SHFL.DOWN PT, R244, R191, 0x4, 0x1f ;  /* 0x08801f00bff47f89 */ /* 0x01086800000e0000 */
[----:B0-----:R4:W0:Y:S01]  /*7710*/  SHFL.DOWN PT, R133, R189, 0x4, 0x1f ;  /* 0x08801f00bd857f89 */ /* 0x00182200000e0000 */
[----:B------:R-:W-:Y:S05]  /*7720*/  @P4 BRA `(.L_x_12596) ;  /* 0x0000000000284947 */ /* 0x000fea0003800000 */
[CC--:B0-----:R-:W-:Y:S01]  /*7730*/  FMUL.FTZ R242, R2.reuse, R133.reuse ;  /* 0x0000008502f27220 */ /* 0x0c1fe20000410000 */
[C---:B------:R-:W-:Y:S01]  /*7740*/  FMUL.FTZ R133, R3.reuse, R133 ;  /* 0x0000008503857220 */ /* 0x040fe20000410000 */
[CC--:B-1----:R-:W-:Y:S01]  /*7750*/  FMUL.FTZ R240, R2.reuse, R119.reuse ;  /* 0x0000007702f07220 */ /* 0x0c2fe20000410000 */
[C---:B------:R-:W-:Y:S01]  /*7760*/  FMUL.FTZ R119, R3.reuse, R119 ;  /* 0x0000007703777220 */ /* 0x040fe20000410000 */
[CC--:B------:R-:W-:Y:S01]  /*7770*/  FFMA.FTZ R242, R3.reuse, R244.reuse, -R242 ;  /* 0x000000f403f27223 */ /* 0x0c0fe200000108f2 */
[C---:B------:R-:W-:Y:S01]  /*7780*/  FFMA.FTZ R244, R2.reuse, R244, R133 ;  /* 0x000000f402f47223 */ /* 0x040fe20000010085 */
[-C--:B------:R-:W-:Y:S01]  /*7790*/  FFMA.FTZ R3, R3, R185.reuse, -R240 ;  /* 0x000000b903037223 */ /* 0x080fe200000108f0 */
[----:B--2---:R-:W-:Y:S01]  /*77a0*/  FFMA.FTZ R2, R2, R185, R119 ;  /* 0x000000b902027223 */ /* 0x004fe20000010077 */
[----:B----4-:R-:W-:Y:S01]  /*77b0*/  FADD.FTZ R191, R191, R242 ;  /* 0x000000f2bfbf7221 */ /* 0x010fe20000010000 */
[----:B------:R-:W-:-:S07]  /*77c0*/  FADD.FTZ R189, R189, R244 ;  /* 0x000000f4bdbd7221 */ /* 0x000fce0000010000 */
.L_x_12596:
[----:B------:R-:W-:Y:S05]  /*77d0*/  BSYNC.RECONVERGENT B0 ;  /* 0x0000000000007941 */ /* 0x000fea0003800200 */
.L_x_12595:
[----:B-1----:R1:W1:Y:S01]  /*77e0*/  SHFL.DOWN PT, R185, R3, 0x8, 0x1f ;  /* 0x09001f0003b97f89 */ /* 0x00226200000e0000 */
[----:B------:R-:W-:Y:S03]  /*77f0*/  BSSY.RECONVERGENT B0, `(.L_x_12597) ;  /* 0x000000f000007945 */ /* 0x000fe60003800200 */
[----:B------:R0:W1:Y:S04]  /*7800*/  SHFL.DOWN PT, R119, R2, 0x8, 0x1f ;  /* 0x09001f0002777f89 */ /* 0x00006800000e0000 */
[----:B------:R1:W1:Y:S04]  /*7810*/  SHFL.DOWN PT, R244, R191, 0x8, 0x1f ;  /* 0x09001f00bff47f89 */ /* 0x00026800000e0000 */
        /* <DEDUP_REMOVED lines=12> */
.L_x_12598:
[----:B------:R-:W-:Y:S05]  /*78e0*/  BSYNC.RECONVERGENT B0 ;  /* 0x0000000000007941 */ /* 0x000fea0003800200 */
.L_x_12597:
        /* <DEDUP_REMOVED lines=16> */
.L_x_12600:
[----:B------:R-:W-:Y:S05]  /*79f0*/  BSYNC.RECONVERGENT B0 ;  /* 0x0000000000007941 */ /* 0x000fea0003800200 */
.L_x_12599:
[C---:B-1----:R-:W-:Y:S01]  /*7a00*/  FMUL.FTZ R119, R198.reuse, R121 ;  /* 0x00000079c6777220 */ /* 0x042fe20000410000 */
[----:B------:R-:W-:Y:S01]  /*7a10*/  SHFL.DOWN PT, R207, R2, 0x1, 0x1f ;  /* 0x08201f0002cf7f89 */ /* 0x000fe200000e0000 */
[-C--:B------:R-:W-:Y:S01]  /*7a20*/  FMUL.FTZ R242, R198, R155.reuse ;  /* 0x0000009bc6f27220 */ /* 0x080fe20000410000 */
[----:B------:R-:W-:Y:S01]  /*7a30*/  ISETP.NE.AND P2, PT, R132, 0x1f, PT ;  /* 0x0000001f8400780c */ /* 0x000fe20003f45270 */
[C---:B------:R-:W-:Y:S01]  /*7a40*/  FFMA.FTZ R240, R194.reuse, R155, -R119 ;  /* 0x0000009bc2f07223 */ /* 0x040fe20000010877 */
[----:B---3--:R-:W2:Y:S01]  /*7a50*/  SHFL.IDX PT, R195, R7, RZ, 0x1f ;  /* 0x00001fff07c37589 */ /* 0x008ea200000e0000 */
[----:B------:R-:W-:Y:S01]  /*7a60*/  FFMA.FTZ R119, R194, R121, R242 ;  /* 0x00000079c2777223 */ /* 0x000fe200000100f2 */
[----:B------:R-:W-:Y:S01]  /*7a70*/  ISETP.NE.AND P3, PT, R132, RZ, PT ;  /* 0x000000ff8400720c */ /* 0x000fe20003f65270 */
[----:B------:R-:W-:Y:S01]  /*7a80*/  FFMA.FTZ R185, R41, R120, R240 ;  /* 0x0000007829b97223 */ /* 0x000fe200000100f0 */
[----:B------:R-:W-:Y:S01]  /*7a90*/  SHFL.DOWN PT, R205, R3, 0x1, 0x1f ;  /* 0x08201f0003cd7f89 */ /* 0x000fe200000e0000 */
[----:B------:R-:W-:Y:S01]  /*7aa0*/  FADD.FTZ R119, RZ, R119 ;  /* 0x00000077ff777221 */ /* 0x000fe20000010000 */
[----:B------:R-:W-:Y:S01]  /*7ab0*/  ULEA UR33, UR11, 0xfffffc00, 0xa ;  /* 0xfffffc000b217891 */ /* 0x000fe2000f8e50ff */
[C---:B0-----:R-:W-:Y:S01]  /*7ac0*/  FMUL.FTZ R133, R216.reuse, R185 ;  /* 0x000000b9d8857220 */ /* 0x041fe20000410000 */
[----:B------:R-:W0:Y:S01]  /*7ad0*/  SHFL.IDX PT, R197, R6, RZ, 0x1f ;  /* 0x00001fff06c57589 */ /* 0x000e2200000e0000 */
[-C--:B------:R-:W-:Y:S01]  /*7ae0*/  FMUL.FTZ R240, R216, R119.reuse ;  /* 0x00000077d8f07220 */ /* 0x080fe20000410000 */
[----:B------:R-:W-:Y:S01]  /*7af0*/  USHF.R.S32.HI UR43, URZ, 0x1f, UR33 ;  /* 0x0000001fff2b7899 */ /* 0x000fe20008011421 */
[C---:B------:R-:W-:Y:S01]  /*7b00*/  FFMA.FTZ R133, R214.reuse, R119, R133 ;  /* 0x00000077d6857223 */ /* 0x040fe20000010085 */
[----:B------:R-:W1:Y:S01]  /*7b10*/  SHFL.DOWN PT, R209, R191, 0x1, 0x1f ;  /* 0x08201f00bfd17f89 */ /* 0x000e6200000e0000 */
[----:B------:R-:W-:Y:S01]  /*7b20*/  FFMA.FTZ R187, R214, R185, -R240 ;  /* 0x000000b9d6bb7223 */ /* 0x000fe200000108f0 */
[----:B------:R-:W-:Y:S01]  /*7b30*/  FMUL.FTZ R206, R73, -R206 ;  /* 0x800000ce49ce7220 */ /* 0x000fe20000410000 */
[----:B------:R-:W-:Y:S01]  /*7b40*/  FADD.FTZ R133, RZ, R133 ;  /* 0x00000085ff857221 */ /* 0x000fe20000010000 */
[----:B------:R2:W3:Y:S01]  /*7b50*/  SHFL.IDX PT, R199, R2, RZ, 0x1f ;  /* 0x00001fff02c77589 */ /* 0x0004e200000e0000 */
[----:B------:R-:W-:Y:S01]  /*7b60*/  FFMA.FTZ R187, R42, R59, R187 ;  /* 0x0000003b2abb7223 */ /* 0x000fe200000100bb */
[----:B------:R-:W-:Y:S01]  /*7b70*/  VOTEU.ALL UP0, P3 ;  /* 0x0000000000ff7886 */ /* 0x000fe20001800000 */
[----:B------:R-:W-:Y:S01]  /*7b80*/  FMUL.FTZ R192, R69, -R192 ;  /* 0x800000c045c07220 */ /* 0x000fe20000410000 */
[----:B------:R-:W5:Y:S01]  /*7b90*/  SHFL.DOWN PT, R242, R189, 0x1, 0x1f ;  /* 0x08201f00bdf27f89 */ /* 0x000f6200000e0000 */
[----:B------:R-:W-:Y:S01]  /*7ba0*/  FMUL.FTZ R190, R67, -R190 ;  /* 0x800000be43be7220 */ /* 0x000fe20000410000 */
[----:B------:R-:W-:Y:S01]  /*7bb0*/  FMUL.FTZ R170, R63, -R170 ;  /* 0x800000aa3faa7220 */ /* 0x000fe20000410000 */
[----:B------:R-:W-:Y:S01]  /*7bc0*/  @!UP0 ULEA UR32, UR8, UR28, 0x4 ;  /* 0x0000001c08208291 */ /* 0x000fe2000f8e20ff */
[----:B------:R0:W5:Y:S01]  /*7bd0*/  SHFL.IDX PT, R193, R3, RZ, 0x1f ;  /* 0x00001fff03c17589 */ /* 0x00016200000e0000 */
[----:B--2---:R-:W-:Y:S01]  /*7be0*/  @P2 FMUL.FTZ R2, R207, R195 ;  /* 0x000000c3cf022220 */ /* 0x004fe20000410000 */
[----:B------:R-:W-:Y:S02]  /*7bf0*/  BSSY.RECONVERGENT B0, `(.L_x_12601) ;  /* 0x00001f0000007945 */ /* 0x000fe40003800200 */
[----:B----4-:R-:W2:Y:S01]  /*7c00*/  SHFL.IDX PT, R189, R189, RZ, 0x1f ;  /* 0x00001fffbdbd7589 */ /* 0x010ea200000e0000 */
[C---:B0-----:R-:W-:Y:S01]  /*7c10*/  FMUL.FTZ R3, R234.reuse, R119 ;  /* 0x00000077ea037220 */ /* 0x041fe20000410000 */
[----:B------:R-:W-:Y:S01]  /*7c20*/  FMUL.FTZ R234, R234, R185 ;  /* 0x000000b9eaea7220 */ /* 0x000fe20000410000 */
[----:B------:R-:W-:Y:S01]  /*7c30*/  @P2 FFMA.FTZ R2, R205, R197, -R2 ;  /* 0x000000c5cd022223 */ /* 0x000fe20000010802 */
[----:B------:R-:W0:Y:S01]  /*7c40*/  SHFL.IDX PT, R191, R191, RZ, 0x1f ;  /* 0x00001fffbfbf7589 */ /* 0x000e2200000e0000 */
[C---:B------:R-:W-:Y:S01]  /*7c50*/  FFMA.FTZ R3, R232.reuse, R185, -R3 ;  /* 0x000000b9e8037223 */ /* 0x040fe20000010803 */
[----:B------:R-:W-:Y:S01]  /*7c60*/  FFMA.FTZ R201, R232, R119, R234 ;  /* 0x00000077e8c97223 */ /* 0x000fe200000100ea */
[----:B------:R-:W-:-:S02]  /*7c70*/  FMUL.FTZ R232, R228, R187 ;  /* 0x000000bbe4e87220 */ /* 0x000fc40000410000 */
[----:B------:R-:W-:Y:S01]  /*7c80*/  FFMA.FTZ R238, R87, R3, R238 ;  /* 0x0000000357ee7223 */ /* 0x000fe200000100ee */
[----:B------:R-:W-:Y:S01]  /*7c90*/  FMUL.FTZ R3, R228, R133 ;  /* 0x00000085e4037220 */ /* 0x000fe20000410000 */
[----:B------:R-:W-:Y:S01]  /*7ca0*/  @P2 FMUL.FTZ R228, R205, R195 ;  /* 0x000000c3cde42220 */ /* 0x000fe20000410000 */
[----:B------:R-:W-:Y:S01]  /*7cb0*/  FFMA.FTZ R236, -R87, R201, R236 ;  /* 0x000000c957ec7223 */ /* 0x000fe200000101ec */
[C---:B------:R-:W-:Y:S01]  /*7cc0*/  FFMA.FTZ R203, R226.reuse, R133, R232 ;  /* 0x00000085e2cb7223 */ /* 0x040fe200000100e8 */
[----:B------:R-:W-:Y:S01]  /*7cd0*/  FFMA.FTZ R201, R226, R187, -R3 ;  /* 0x000000bbe2c97223 */ /* 0x000fe20000010803 */
[----:B------:R-:W-:Y:S01]  /*7ce0*/  @P2 FFMA.FTZ R3, R207, R197, R228 ;  /* 0x000000c5cf032223 */ /* 0x000fe200000100e4 */
[----:B-1----:R-:W-:Y:S01]  /*7cf0*/  @P2 FADD.FTZ R197, R209, R2 ;  /* 0x00000002d1c52221 */ /* 0x002fe20000010000 */
[----:B---3--:R-:W-:Y:S01]  /*7d00*/  FMUL.FTZ R2, R199, R7 ;  /* 0x00000007c7027220 */ /* 0x008fe20000410000 */
[C---:B------:R-:W-:Y:S01]  /*7d10*/  FFMA.FTZ R226, -R89.reuse, R203, R236 ;  /* 0x000000cb59e27223 */ /* 0x040fe200000101ec */
[----:B-----5:R-:W-:Y:S01]  /*7d20*/  @P2 FADD.FTZ R195, R242, R3 ;  /* 0x00000003f2c32221 */ /* 0x020fe20000010000 */
[----:B------:R-:W-:Y:S01]  /*7d30*/  FFMA.FTZ R228, R89, R201, R238 ;  /* 0x000000c959e47223 */ /* 0x000fe200000100ee */
[-C--:B------:R-:W-:Y:S01]  /*7d40*/  FFMA.FTZ R232, R193, R6.reuse, -R2 ;  /* 0x00000006c1e87223 */ /* 0x080fe20000010802 */
[----:B------:R-:W-:Y:S01]  /*7d50*/  P2R R2, PR, RZ, 0x8 ;  /* 0x00000008ff027803 */ /* 0x000fe20000000000 */
[-C--:B------:R-:W-:Y:S01]  /*7d60*/  FMUL.FTZ R236, R195, R127.reuse ;  /* 0x0000007fc3ec7220 */ /* 0x080fe20000410000 */
[----:B------:R-:W-:Y:S01]  /*7d70*/  FMUL.FTZ R238, R197, R127 ;  /* 0x0000007fc5ee7220 */ /* 0x000fe20000410000 */
[C---:B------:R-:W-:Y:S01]  /*7d80*/  FMUL.FTZ R2, R199.reuse, R5 ;  /* 0x00000005c7027220 */ /* 0x040fe20000410000 */
[----:B------:R-:W-:Y:S01]  /*7d90*/  FMUL.FTZ R234, R199, R6 ;  /* 0x00000006c7ea7220 */ /* 0x000fe20000410000 */
[----:B------:R-:W-:Y:S01]  /*7da0*/  FFMA.FTZ R236, R197, R126, R236 ;  /* 0x0000007ec5ec7223 */ /* 0x000fe200000100ec */
[----:B------:R-:W-:Y:S01]  /*7db0*/  FMUL.FTZ R6, R199, R4 ;  /* 0x00000004c7067220 */ /* 0x000fe20000410000 */
[----:B------:R-:W-:Y:S01]  /*7dc0*/  FFMA.FTZ R238, R195, R126, -R238 ;  /* 0x0000007ec3ee7223 */ /* 0x000fe200000108ee */
[----:B------:R-:W-:Y:S01]  /*7dd0*/  FFMA.FTZ R4, R193, R4, -R2 ;  /* 0x00000004c1047223 */ /* 0x000fe20000010802 */
[C---:B------:R-:W-:Y:S01]  /*7de0*/  FMUL.FTZ R3, R224.reuse, R187 ;  /* 0x000000bbe0037220 */ /* 0x040fe20000410000 */
[-C--:B------:R-:W-:Y:S01]  /*7df0*/  FMUL.FTZ R2, R224, R133.reuse ;  /* 0x00000085e0027220 */ /* 0x080fe20000410000 */
[----:B------:R-:W-:Y:S01]  /*7e00*/  FFMA.FTZ R127, R91, R230, R236 ;  /* 0x000000e65b7f7223 */ /* 0x000fe200000100ec */
[----:B------:R-:W-:Y:S01]  /*7e10*/  FADD.FTZ R183, R183, R238 ;  /* 0x000000eeb7b77221 */ /* 0x000fe20000010000 */
[C---:B------:R-:W-:Y:S01]  /*7e20*/  FFMA.FTZ R3, R222.reuse, R133, R3 ;  /* 0x00000085de037223 */ /* 0x040fe20000010003 */
[----:B------:R-:W-:Y:S01]  /*7e30*/  FFMA.FTZ R2, R222, R187, -R2 ;  /* 0x000000bbde027223 */ /* 0x000fe20000010802 */
[C---:B------:R-:W-:Y:S01]  /*7e40*/  FFMA.FTZ R5, R193.reuse, R5, R6 ;  /* 0x00000005c1057223 */ /* 0x040fe20000010006 */
[C---:B------:R-:W-:Y:S01]  /*7e50*/  FMUL.FTZ R236, R224.reuse, R127 ;  /* 0x0000007fe0ec7220 */ /* 0x040fe20000410000 */
[----:B------:R-:W-:Y:S01]  /*7e60*/  FMUL.FTZ R6, R224, R183 ;  /* 0x000000b7e0067220 */ /* 0x000fe20000410000 */
[----:B------:R-:W-:Y:S01]  /*7e70*/  FADD.FTZ R126, RZ, R3 ;  /* 0x00000003ff7e7221 */ /* 0x000fe20000010000 */
[----:B------:R-:W-:Y:S01]  /*7e80*/  FFMA.FTZ R234, R193, R7, R234 ;  /* 0x00000007c1ea7223 */ /* 0x000fe200000100ea */
[----:B------:R-:W-:Y:S01]  /*7e90*/  FFMA.FTZ R224, R43, R122, R2 ;  /* 0x0000007a2be07223 */ /* 0x000fe20000010002 */
[C---:B------:R-:W-:Y:S01]  /*7ea0*/  FFMA.FTZ R236, R222.reuse, R183, -R236 ;  /* 0x000000b7deec7223 */ /* 0x040fe200000108ec */
[----:B------:R-:W-:Y:S01]  /*7eb0*/  FFMA.FTZ R230, R222, R127, R6 ;  /* 0x0000007fdee67223 */ /* 0x000fe20000010006 */
[C---:B------:R-:W-:Y:S01]  /*7ec0*/  FMUL.FTZ R2, R179.reuse, R126 ;  /* 0x0000007eb3027220 */ /* 0x040fe20000410000 */
[----:B------:R-:W-:Y:S01]  /*7ed0*/  FMUL.FTZ R3, R179, R224 ;  /* 0x000000e0b3037220 */ /* 0x000fe20000410000 */
[----:B--2---:R-:W-:Y:S01]  /*7ee0*/  FADD.FTZ R7, R189, R234 ;  /* 0x000000eabd077221 */ /* 0x004fe20000010000 */
[----:B------:R-:W-:Y:S01]  /*7ef0*/  FADD.FTZ R189, R181, R236 ;  /* 0x000000ecb5bd7221 */ /* 0x000fe20000010000 */
[----:B------:R-:W-:Y:S01]  /*7f00*/  FFMA.FTZ R181, R89, R220, R230 ;  /* 0x000000dc59b57223 */ /* 0x000fe200000100e6 */
[C---:B------:R-:W-:Y:S01]  /*7f10*/  FFMA.FTZ R179, R177.reuse, R224, -R2 ;  /* 0x000000e0b1b37223 */ /* 0x040fe20000010802 */
[----:B------:R-:W-:Y:S01]  /*7f20*/  FFMA.FTZ R177, R177, R126, R3 ;  /* 0x0000007eb1b17223 */ /* 0x000fe20000010003 */
[C---:B------:R-:W-:Y:S01]  /*7f30*/  FMUL.FTZ R3, R216.reuse, R189 ;  /* 0x000000bdd8037220 */ /* 0x040fe20000410000 */
[-C--:B------:R-:W-:Y:S01]  /*7f40*/  FMUL.FTZ R2, R216, R181.reuse ;  /* 0x000000b5d8027220 */ /* 0x080fe20000410000 */
[----:B0-----:R-:W-:Y:S01]  /*7f50*/  FADD.FTZ R6, R191, R232 ;  /* 0x000000e8bf067221 */ /* 0x001fe20000010000 */
[----:B------:R-:W-:Y:S01]  /*7f60*/  MOV R195, UR38 ;  /* 0x0000002600c37c02 */ /* 0x000fe20008000f00 */
[C---:B------:R-:W-:Y:S01]  /*7f70*/  FFMA.FTZ R216, R214.reuse, R181, R3 ;  /* 0x000000b5d6d87223 */ /* 0x040fe20000010003 */
[----:B------:R-:W-:Y:S01]  /*7f80*/  FFMA.FTZ R214, R214, R189, -R2 ;  /* 0x000000bdd6d67223 */ /* 0x000fe20000010802 */
[----:B------:R-:W-:Y:S01]  /*7f90*/  LOP3.LUT R2, R132, UR33, RZ, 0xfc, !PT ;  /* 0x0000002184027c12 */ /* 0x000fe2000f8efcff */
[----:B------:R0:W-:Y:S01]  /*7fa0*/  @!P3 STS.128 [UR32+0x3650], R4 ;  /* 0x00365004ff00b988 */ /* 0x0001e20008000c20 */
[----:B------:R-:W-:Y:S01]  /*7fb0*/  MOV R3, UR43 ;  /* 0x0000002b00037c02 */ /* 0x000fe20008000f00 */
[----:B------:R-:W-:Y:S01]  /*7fc0*/  FADD.FTZ R175, R175, R214 ;  /* 0x000000d6afaf7221 */ /* 0x000fe20000010000 */
[----:B------:R-:W-:Y:S01]  /*7fd0*/  UMOV UR32, UR42 ;  /* 0x0000002a00207c82 */ /* 0x000fe20008000000 */
[----:B------:R-:W-:Y:S01]  /*7fe0*/  FFMA.FTZ R191, R87, R218, R216 ;  /* 0x000000da57bf7223 */ /* 0x000fe200000100d8 */
[----:B------:R-:W-:Y:S01]  /*7ff0*/  MOV R193, UR32 ;  /* 0x0000002000c17c02 */ /* 0x000fe20008000f00 */
[C---:B------:R-:W-:Y:S01]  /*8000*/  FMUL.FTZ R222, R140.reuse, UR47 ;  /* 0x0000002f8cde7c20 */ /* 0x040fe20008410000 */
[----:B------:R-:W-:Y:S01]  /*8010*/  FMUL.FTZ R230, R140, UR46 ;  /* 0x0000002e8ce67c20 */ /* 0x000fe20008410000 */
[----:B------:R-:W-:-:S02]  /*8020*/  FMUL.FTZ R218, R142, UR46 ;  /* 0x0000002e8eda7c20 */ /* 0x000fc40008410000 */
[C---:B------:R-:W-:Y:S01]  /*8030*/  FFMA.FTZ R222, R145.reuse, UR46, -R222 ;  /* 0x0000002e91de7c23 */ /* 0x040fe200080108de */
[----:B------:R-:W-:Y:S01]  /*8040*/  FFMA.FTZ R230, R145, UR47, R230 ;  /* 0x0000002f91e67c23 */ /* 0x000fe200080100e6 */
[----:B------:R-:W-:Y:S01]  /*8050*/  FFMA.FTZ R145, R30, -R47, R145 ;  /* 0x8000002f1e917223 */ /* 0x000fe20000010091 */
[----:B------:R-:W-:Y:S01]  /*8060*/  FFMA.FTZ R218, R143, UR47, R218 ;  /* 0x0000002f8fda7c23 */ /* 0x000fe200080100da */
[----:B0-----:R-:W-:-:S04]  /*8070*/  IMAD.WIDE.U32 R4, R195, UR8, R2 ;  /* 0x00000008c3047c25 */ /* 0x001fc8000f8e0002 */
[C---:B------:R-:W-:Y:S01]  /*8080*/  FMUL.FTZ R3, R198.reuse, R175 ;  /* 0x000000afc6037220 */ /* 0x040fe20000410000 */
[-C--:B------:R-:W-:Y:S01]  /*8090*/  FMUL.FTZ R198, R198, R191.reuse ;  /* 0x000000bfc6c67220 */ /* 0x080fe20000410000 */
[----:B------:R-:W-:Y:S01]  /*80a0*/  LEA R6, R193, -R2, 0x1 ;  /* 0x80000002c1067211 */ /* 0x000fe200078e08ff */
        /* <DEDUP_REMOVED lines=8> */
[----:B------:R-:W-:Y:S01]  /*8130*/  FMUL.FTZ R214, R0, R3 ;  /* 0x0000000300d67220 */ /* 0x000fe20000410000 */
[----:B------:R-:W-:-:S02]  /*8140*/  HFMA2 R195, -RZ, RZ, 0, 7.8678131103515625e-06 ;  /* 0x00000084ffc37431 */ /* 0x000fc400000001ff */
[C---:B------:R-:W-:Y:S01]  /*8150*/  FMUL.FTZ R2, R163.reuse, R194 ;  /* 0x000000c2a3027220 */ /* 0x040fe20000410000 */
[----:B------:R-:W-:Y:S01]  /*8160*/  FMUL.FTZ R163, R163, R212 ;  /* 0x000000d4a3a37220 */ /* 0x000fe20000410000 */
[----:B------:R-:W-:Y:S01]  /*8170*/  FMUL.FTZ R220, R61, R198 ;  /* 0x000000c63ddc7220 */ /* 0x000fe20000410000 */
[----:B------:R-:W-:Y:S01]  /*8180*/  FMUL.FTZ R193, R144, UR46 ;  /* 0x0000002e90c17c20 */ /* 0x000fe20008410000 */
[C---:B------:R-:W-:Y:S01]  /*8190*/  FFMA.FTZ R2, R161.reuse, R212, R2 ;  /* 0x000000d4a1027223 */ /* 0x040fe20000010002 */
[----:B------:R-:W-:Y:S01]  /*81a0*/  FFMA.FTZ R198, R161, R194, -R163 ;  /* 0x000000c2a1c67223 */ /* 0x000fe200000108a3 */
[----:B------:R-:W-:Y:S01]  /*81b0*/  FMUL.FTZ R163, R138, UR46 ;  /* 0x0000002e8aa37c20 */ /* 0x000fe20008410000 */
[----:B------:R-:W-:Y:S01]  /*81c0*/  FFMA.FTZ R193, R166, UR47, R193 ;  /* 0x0000002fa6c17c23 */ /* 0x000fe200080100c1 */
[----:B------:R-:W-:Y:S01]  /*81d0*/  FFMA.FTZ R161, R83, R210, R2 ;  /* 0x000000d253a17223 */ /* 0x000fe20000010002 */
[----:B------:R-:W-:Y:S01]  /*81e0*/  FADD.FTZ R171, R171, R198 ;  /* 0x000000c6abab7221 */ /* 0x000fe20000010000 */
[----:B------:R-:W-:-:S02]  /*81f0*/  IMAD R7, R132, R195, UR28 ;  /* 0x0000001c84077e24 */ /* 0x000fc4000f8e02c3 */
[----:B------:R-:W-:Y:S01]  /*8200*/  FFMA.FTZ R166, R29, -R108, R166 ;  /* 0x8000006c1da67223 */ /* 0x000fe200000100a6 */
[----:B------:R-:W-:Y:S01]  /*8210*/  FFMA.FTZ R210, R172, UR47, R163 ;  /* 0x0000002facd27c23 */ /* 0x000fe200080100a3 */
[C---:B------:R-:W-:Y:S01]  /*8220*/  FMUL.FTZ R3, R184.reuse, R171 ;  /* 0x000000abb8037220 */ /* 0x040fe20000410000 */
[-C--:B------:R-:W-:Y:S01]  /*8230*/  FMUL.FTZ R184, R184, R161.reuse ;  /* 0x000000a1b8b87220 */ /* 0x080fe20000410000 */
[----:B------:R-:W-:Y:S01]  /*8240*/  STS [R7+0x1080], R214 ;  /* 0x001080d607007388 */ /* 0x000fe20000000800 */
[----:B------:R-:W-:Y:S01]  /*8250*/  FMUL.FTZ R210, R65, -R210 ;  /* 0x800000d241d27220 */ /* 0x000fe20000410000 */
[C---:B------:R-:W-:Y:S01]  /*8260*/  FFMA.FTZ R2, R186.reuse, R161, R3 ;  /* 0x000000a1ba027223 */ /* 0x040fe20000010003 */
[----:B------:R-:W-:Y:S01]  /*8270*/  FFMA.FTZ R184, R186, R171, -R184 ;  /* 0x000000abbab87223 */ /* 0x000fe200000108b8 */
[----:B------:R-:W-:Y:S01]  /*8280*/  FMUL.FTZ R3, R138, UR47 ;  /* 0x0000002f8a037c20 */ /* 0x000fe20008410000 */
[----:B------:R-:W-:Y:S01]  /*8290*/  FMUL.FTZ R218, R61, -R218 ;  /* 0x800000da3dda7220 */ /* 0x000fe20000410000 */
[----:B------:R-:W-:Y:S01]  /*82a0*/  FFMA.FTZ R208, R81, R208, R2 ;  /* 0x000000d051d07223 */ /* 0x000fe20000010002 */
[----:B------:R-:W-:Y:S01]  /*82b0*/  FADD.FTZ R184, R169, R184 ;  /* 0x000000b8a9b87221 */ /* 0x000fe20000010000 */
[----:B------:R-:W-:Y:S01]  /*82c0*/  FFMA.FTZ R198, R172, UR46, -R3 ;  /* 0x0000002eacc67c23 */ /* 0x000fe20008010803 */
[----:B------:R-:W-:Y:S01]  /*82d0*/  FFMA.FTZ R172, R31, -R110, R172 ;  /* 0x8000006e1fac7223 */ /* 0x000fe200000100ac */
[C---:B------:R-:W-:Y:S01]  /*82e0*/  FMUL.FTZ R2, R157.reuse, R208 ;  /* 0x000000d09d027220 */ /* 0x040fe20000410000 */
[----:B------:R-:W-:Y:S01]  /*82f0*/  FMUL.FTZ R157, R157, R184 ;  /* 0x000000b89d9d7220 */ /* 0x000fe20000410000 */
[----:B------:R-:W-:Y:S01]  /*8300*/  FMUL.FTZ R198, R65, R198 ;  /* 0x000000c641c67220 */ /* 0x000fe20000410000 */
[----:B------:R-:W-:Y:S01]  /*8310*/  STS [R7+0x109c], R210 ;  /* 0x00109cd207007388 */ /* 0x000fe20000000800 */
[C---:B------:R-:W-:Y:S01]  /*8320*/  FFMA.FTZ R186, R159.reuse, R184, -R2 ;  /* 0x000000b89fba7223 */ /* 0x040fe20000010802 */
[----:B------:R-:W-:Y:S01]  /*8330*/  FFMA.FTZ R2, R159, R208, R157 ;  /* 0x000000d09f027223 */ /* 0x000fe2000001009d */
[----:B------:R-:W-:Y:S01]  /*8340*/  FMUL.FTZ R159, R134, UR46 ;  /* 0x0000002e869f7c20 */ /* 0x000fe20008410000 */
[----:B------:R0:W-:Y:S01]  /*8350*/  STS [R7+0x1098], R198 ;  /* 0x001098c607007388 */ /* 0x0001e20000000800 */
[----:B------:R-:W-:Y:S01]  /*8360*/  FADD.FTZ R167, R167, R186 ;  /* 0x000000baa7a77221 */ /* 0x000fe20000010000 */
[----:B------:R-:W-:Y:S01]  /*8370*/  FFMA.FTZ R157, R79, R204, R2 ;  /* 0x000000cc4f9d7223 */ /* 0x000fe20000010002 */
[----:B------:R-:W-:Y:S01]  /*8380*/  FMUL.FTZ R186, R136, UR46 ;  /* 0x0000002e88ba7c20 */ /* 0x000fe20008410000 */
[----:B------:R-:W-:Y:S01]  /*8390*/  FMUL.FTZ R204, R131, UR46 ;  /* 0x0000002e83cc7c20 */ /* 0x000fe20008410000 */
[C---:B------:R-:W-:Y:S01]  /*83a0*/  FMUL.FTZ R3, R158.reuse, R167 ;  /* 0x000000a79e037220 */ /* 0x040fe20000410000 */
[-C--:B------:R-:W-:Y:S01]  /*83b0*/  FMUL.FTZ R158, R158, R157.reuse ;  /* 0x0000009d9e9e7220 */ /* 0x080fe20000410000 */
[----:B------:R-:W-:Y:S01]  /*83c0*/  FFMA.FTZ R186, R147, UR47, R186 ;  /* 0x0000002f93ba7c23 */ /* 0x000fe200080100ba */
[----:B------:R-:W-:Y:S01]  /*83d0*/  FFMA.FTZ R204, R149, UR47, R204 ;  /* 0x0000002f95cc7c23 */ /* 0x000fe200080100cc */
[C---:B------:R-:W-:Y:S01]  /*83e0*/  FFMA.FTZ R2, R162.reuse, R157, R3 ;  /* 0x0000009da2027223 */ /* 0x040fe20000010003 */
[----:B------:R-:W-:Y:S01]  /*83f0*/  FFMA.FTZ R158, R162, R167, -R158 ;  /* 0x000000a7a29e7223 */ /* 0x000fe2000001089e */
[----:B------:R-:W-:Y:S01]  /*8400*/  FMUL.FTZ R3, R134, UR47 ;  /* 0x0000002f86037c20 */ /* 0x000fe20008410000 */
[C---:B0-----:R-:W-:Y:S01]  /*8410*/  FFMA.FTZ R198, R174.reuse, UR47, R159 ;  /* 0x0000002faec67c23 */ /* 0x041fe2000801009f */
[----:B------:R-:W-:Y:S01]  /*8420*/  FFMA.FTZ R202, R75, R202, R2 ;  /* 0x000000ca4bca7223 */ /* 0x000fe20000010002 */
[----:B------:R-:W-:Y:S01]  /*8430*/  FADD.FTZ R158, R165, R158 ;  /* 0x0000009ea59e7221 */ /* 0x000fe20000010000 */
[----:B------:R-:W-:Y:S01]  /*8440*/  FFMA.FTZ R162, R174, UR46, -R3 ;  /* 0x0000002eaea27c23 */ /* 0x000fe20008010803 */
[----:B------:R-:W-:Y:S01]  /*8450*/  MOV R159, UR39 ;  /* 0x00000027009f7c02 */ /* 0x000fe20008000f00 */
[----:B------:R-:W-:Y:S01]  /*8460*/  FMUL.FTZ R186, R67, -R186 ;  /* 0x800000ba43ba7220 */ /* 0x000fe20000410000 */
[C---:B------:R-:W-:Y:S01]  /*8470*/  FMUL.FTZ R2, R135.reuse, R158 ;  /* 0x0000009e87027220 */ /* 0x040fe20000410000 */
[----:B------:R-:W-:Y:S01]  /*8480*/  FMUL.FTZ R135, R135, R202 ;  /* 0x000000ca87877220 */ /* 0x000fe20000410000 */
[C---:B------:R-:W-:Y:S01]  /*8490*/  FMUL.FTZ R162, R69.reuse, R162 ;  /* 0x000000a245a27220 */ /* 0x040fe20000410000 */
[----:B------:R-:W-:Y:S01]  /*84a0*/  FMUL.FTZ R198, R69, -R198 ;  /* 0x800000c645c67220 */ /* 0x000fe20000410000 */
[C---:B------:R-:W-:Y:S01]  /*84b0*/  FFMA.FTZ R2, R137.reuse, R202, R2 ;  /* 0x000000ca89027223 */ /* 0x040fe20000010002 */
[----:B------:R-:W-:Y:S01]  /*84c0*/  FFMA.FTZ R137, R137, R158, -R135 ;  /* 0x0000009e89897223 */ /* 0x000fe20000010887 */
[----:B------:R-:W-:Y:S01]  /*84d0*/  STS [R7+0x10a4], R186 ;  /* 0x0010a4ba07007388 */ /* 0x000fe20000000800 */
[----:B------:R-:W-:Y:S01]  /*84e0*/  FFMA.FTZ R174, R33, -R112, R174 ;  /* 0x8000007021ae7223 */ /* 0x000fe200000100ae */
[----:B------:R-:W-:Y:S01]  /*84f0*/  FFMA.FTZ R135, R73, R196, R2 ;  /* 0x000000c449877223 */ /* 0x000fe20000010002 */
[----:B------:R-:W-:Y:S01]  /*8500*/  FADD.FTZ R137, R206, R137 ;  /* 0x00000089ce897221 */ /* 0x000fe20000010000 */
[----:B------:R0:W-:Y:S01]  /*8510*/  STS [R7+0x10a8], R162 ;  /* 0x0010a8a207007388 */ /* 0x0001e20000000800 */
[----:B------:R-:W-:Y:S01]  /*8520*/  FMUL.FTZ R196, R131, UR47 ;  /* 0x0000002f83c47c20 */ /* 0x000fe20008410000 */
[C---:B------:R-:W-:Y:S01]  /*8530*/  FMUL.FTZ R2, R150.reuse, R135 ;  /* 0x0000008796027220 */ /* 0x040fe20000410000 */
[----:B------:R-:W-:Y:S01]  /*8540*/  FMUL.FTZ R3, R150, R137 ;  /* 0x0000008996037220 */ /* 0x000fe20000410000 */
[----:B------:R1:W-:Y:S01]  /*8550*/  STS [R7+0x10ac], R198 ;  /* 0x0010acc607007388 */ /* 0x0003e20000000800 */
[----:B------:R-:W-:Y:S01]  /*8560*/  FFMA.FTZ R196, R149, UR46, -R196 ;  /* 0x0000002e95c47c23 */ /* 0x000fe200080108c4 */
[----:B------:R-:W-:Y:S01]  /*8570*/  FMUL.FTZ R204, R71, -R204 ;  /* 0x800000cc47cc7220 */ /* 0x000fe20000410000 */
[C---:B------:R-:W-:Y:S01]  /*8580*/  FFMA.FTZ R150, R152.reuse, R135, R3 ;  /* 0x0000008798967223 */ /* 0x040fe20000010003 */
[----:B------:R-:W-:Y:S01]  /*8590*/  FFMA.FTZ R152, R152, R137, -R2 ;  /* 0x0000008998987223 */ /* 0x000fe20000010802 */
[----:B------:R-:W-:Y:S01]  /*85a0*/  IMAD R3, R159, UR8, R5 ;  /* 0x000000089f037c24 */ /* 0x000fe2000f8e0205 */
[----:B------:R-:W-:Y:S01]  /*85b0*/  LEA R2, P2, R4, UR9, 0x2 ;  /* 0x0000000904027c11 */ /* 0x000fe2000f8410ff */
[C---:B------:R-:W-:Y:S01]  /*85c0*/  FMUL.FTZ R5, R71.reuse, -R200 ;  /* 0x800000c847057220 */ /* 0x040fe20000410000 */
[----:B------:R-:W-:Y:S01]  /*85d0*/  FFMA.FTZ R182, R71, R182, R150 ;  /* 0x000000b647b67223 */ /* 0x000fe20000010096 */
[----:B------:R-:W-:Y:S01]  /*85e0*/  FMUL.FTZ R159, R130, UR46 ;  /* 0x0000002e829f7c20 */ /* 0x000fe20008410000 */
[----:B------:R-:W-:Y:S01]  /*85f0*/  LEA.HI.X R3, R4, UR10, R3, 0x2, P2 ;  /* 0x0000000a04037c11 */ /* 0x000fe200090f1403 */
[----:B------:R-:W-:Y:S01]  /*8600*/  FADD.FTZ R4, R5, R152 ;  /* 0x0000009805047221 */ /* 0x000fe20000010000 */
[----:B------:R-:W-:Y:S01]  /*8610*/  FMUL.FTZ R5, R130, UR47 ;  /* 0x0000002f82057c20 */ /* 0x000fe20008410000 */
[C---:B0-----:R-:W-:Y:S01]  /*8620*/  FFMA.FTZ R162, R176.reuse, UR47, R159 ;  /* 0x0000002fb0a27c23 */ /* 0x041fe2000801009f */
[----:B------:R-:W-:Y:S01]  /*8630*/  FMUL.FTZ R196, R71, R196 ;  /* 0x000000c447c47220 */ /* 0x000fe20000410000 */
[C---:B------:R-:W-:Y:S01]  /*8640*/  FMUL.FTZ R150, R93.reuse, R4 ;  /* 0x000000045d967220 */ /* 0x040fe20000410000 */
[----:B------:R-:W-:Y:S01]  /*8650*/  FMUL.FTZ R93, R93, R182 ;  /* 0x000000b65d5d7220 */ /* 0x000fe20000410000 */
[----:B------:R-:W-:Y:S01]  /*8660*/  FFMA.FTZ R152, R176, UR46, -R5 ;  /* 0x0000002eb0987c23 */ /* 0x000fe20008010805 */
[----:B------:R-:W-:Y:S01]  /*8670*/  FMUL.FTZ R162, R73, -R162 ;  /* 0x800000a249a27220 */ /* 0x000fe20000410000 */
[C---:B------:R-:W-:Y:S01]  /*8680*/  FFMA.FTZ R150, R95.reuse, R182, R150 ;  /* 0x000000b65f967223 */ /* 0x040fe20000010096 */
[----:B------:R-:W-:Y:S01]  /*8690*/  FFMA.FTZ R93, R95, R4, -R93 ;  /* 0x000000045f5d7223 */ /* 0x000fe2000001085d */
[----:B------:R-:W-:Y:S01]  /*86a0*/  FMUL.FTZ R186, R73, R152 ;  /* 0x0000009849ba7220 */ /* 0x000fe20000410000 */
[----:B------:R-:W-:Y:S01]  /*86b0*/  FMUL.FTZ R5, R128, UR47 ;  /* 0x0000002f80057c20 */ /* 0x000fe20008410000 */
[----:B------:R-:W-:Y:S01]  /*86c0*/  FFMA.FTZ R164, R69, R164, R150 ;  /* 0x000000a445a47223 */ /* 0x000fe20000010096 */
[----:B------:R-:W-:Y:S01]  /*86d0*/  FADD.FTZ R150, R192, R93 ;  /* 0x0000005dc0967221 */ /* 0x000fe20000010000 */
[----:B------:R-:W-:Y:S01]  /*86e0*/  STS [R7+0x10bc], R162 ;  /* 0x0010bca207007388 */ /* 0x000fe20000000800 */
        /* <DEDUP_REMOVED lines=8> */
[----:B------:R2:W-:Y:S01]  /*8770*/  STS [R7+0x10b0], R196 ;  /* 0x0010b0c407007388 */ /* 0x0005e20000000800 */
[----:B-1----:R-:W-:Y:S01]  /*8780*/  FMUL.FTZ R198, R129, UR47 ;  /* 0x0000002f81c67c20 */ /* 0x002fe20008410000 */
[----:B------:R-:W-:Y:S01]  /*8790*/  FFMA.FTZ R154, R67, R154, R152 ;  /* 0x0000009a439a7223 */ /* 0x000fe20000010098 */
[----:B------:R-:W-:Y:S01]  /*87a0*/  FADD.FTZ R152, R190, R97 ;  /* 0x00000061be987221 */ /* 0x000fe20000010000 */
[C---:B------:R-:W-:Y:S01]  /*87b0*/  FFMA.FTZ R190, R178.reuse, UR47, R93 ;  /* 0x0000002fb2be7c23 */ /* 0x040fe2000801005d */
[----:B------:R-:W-:Y:S01]  /*87c0*/  FMUL.FTZ R93, R61, -R168 ;  /* 0x800000a83d5d7220 */ /* 0x000fe20000410000 */
[----:B0-----:R-:W-:Y:S01]  /*87d0*/  FFMA.FTZ R186, R178, UR46, -R5 ;  /* 0x0000002eb2ba7c23 */ /* 0x001fe20008010805 */
[C---:B------:R-:W-:Y:S01]  /*87e0*/  FMUL.FTZ R162, R101.reuse, R152 ;  /* 0x0000009865a27220 */ /* 0x040fe20000410000 */
[----:B------:R-:W-:Y:S01]  /*87f0*/  FMUL.FTZ R101, R101, R154 ;  /* 0x0000009a65657220 */ /* 0x000fe20000410000 */
[----:B------:R-:W-:Y:S01]  /*8800*/  FMUL.FTZ R5, R123, UR47 ;  /* 0x0000002f7b057c20 */ /* 0x000fe20008410000 */
[----:B--2---:R-:W-:Y:S01]  /*8810*/  FMUL.FTZ R196, R79, R186 ;  /* 0x000000ba4fc47220 */ /* 0x004fe20000410000 */
[C---:B------:R-:W-:Y:S01]  /*8820*/  FFMA.FTZ R186, R103.reuse, R154, R162 ;  /* 0x0000009a67ba7223 */ /* 0x040fe200000100a2 */
[----:B------:R-:W-:Y:S01]  /*8830*/  FFMA.FTZ R101, R103, R152, -R101 ;  /* 0x0000009867657223 */ /* 0x000fe20000010865 */
[----:B------:R-:W-:Y:S01]  /*8840*/  FMUL.FTZ R162, R65, -R188 ;  /* 0x800000bc41a27220 */ /* 0x000fe20000410000 */
[----:B------:R-:W-:Y:S01]  /*8850*/  FMUL.FTZ R190, R79, -R190 ;  /* 0x800000be4fbe7220 */ /* 0x000fe20000410000 */
[----:B------:R-:W-:Y:S01]  /*8860*/  FFMA.FTZ R148, R65, R148, R186 ;  /* 0x0000009441947223 */ /* 0x000fe200000100ba */
[----:B------:R-:W-:Y:S01]  /*8870*/  FMUL.FTZ R188, R125, UR47 ;  /* 0x0000002f7dbc7c20 */ /* 0x000fe20008410000 */
[----:B------:R-:W-:Y:S01]  /*8880*/  FADD.FTZ R162, R162, R101 ;  /* 0x00000065a2a27221 */ /* 0x000fe20000010000 */
[----:B------:R-:W-:Y:S01]  /*8890*/  FMUL.FTZ R192, R75, -R192 ;  /* 0x800000c04bc07220 */ /* 0x000fe20000410000 */
[----:B------:R0:W-:Y:S01]  /*88a0*/  STS [R7+0x10cc], R190 ;  /* 0x0010ccbe07007388 */ /* 0x0001e20000000800 */
[----:B------:R-:W-:Y:S01]  /*88b0*/  FFMA.FTZ R188, R153, UR46, -R188 ;  /* 0x0000002e99bc7c23 */ /* 0x000fe200080108bc */
[C---:B------:R-:W-:Y:S01]  /*88c0*/  FMUL.FTZ R186, R105.reuse, R162 ;  /* 0x000000a269ba7220 */ /* 0x040fe20000410000 */
[----:B------:R-:W-:Y:S01]  /*88d0*/  FMUL.FTZ R105, R105, R148 ;  /* 0x0000009469697220 */ /* 0x000fe20000410000 */
[----:B------:R-:W-:Y:S01]  /*88e0*/  FFMA.FTZ R198, R151, UR46, -R198 ;  /* 0x0000002e97c67c23 */ /* 0x000fe200080108c6 */
[----:B------:R-:W-:Y:S01]  /*88f0*/  FMUL.FTZ R188, R81, R188 ;  /* 0x000000bc51bc7220 */ /* 0x000fe20000410000 */
[C---:B------:R-:W-:Y:S01]  /*8900*/  FFMA.FTZ R186, R107.reuse, R148, R186 ;  /* 0x000000946bba7223 */ /* 0x040fe200000100ba */
[----:B------:R-:W-:Y:S01]  /*8910*/  FFMA.FTZ R105, R107, R162, -R105 ;  /* 0x000000a26b697223 */ /* 0x000fe20000010869 */
[----:B------:R1:W-:Y:S01]  /*8920*/  STS [R7+0x10c4], R192 ;  /* 0x0010c4c007007388 */ /* 0x0003e20000000800 */
[----:B------:R-:W-:Y:S01]  /*8930*/  FMUL.FTZ R198, R75, R198 ;  /* 0x000000c64bc67220 */ /* 0x000fe20000410000 */
[----:B------:R-:W-:Y:S01]  /*8940*/  FFMA.FTZ R156, R63, R156, R186 ;  /* 0x0000009c3f9c7223 */ /* 0x000fe200000100ba */
[----:B------:R-:W-:Y:S01]  /*8950*/  FFMA.FTZ R186, R180, UR46, -R5 ;  /* 0x0000002eb4ba7c23 */ /* 0x000fe20008010805 */
[----:B------:R-:W-:Y:S01]  /*8960*/  FADD.FTZ R170, R170, R105 ;  /* 0x00000069aaaa7221 */ /* 0x000fe20000010000 */
[----:B------:R-:W-:Y:S01]  /*8970*/  FMUL.FTZ R5, R123, UR46 ;  /* 0x0000002e7b057c20 */ /* 0x000fe20008410000 */
[----:B------:R2:W-:Y:S01]  /*8980*/  STS [R7+0x10d0], R188 ;  /* 0x0010d0bc07007388 */ /* 0x0005e20000000800 */
[----:B0-----:R-:W-:Y:S01]  /*8990*/  FMUL.FTZ R190, R83, R186 ;  /* 0x000000ba53be7220 */ /* 0x001fe20000410000 */
[C---:B------:R-:W-:Y:S01]  /*89a0*/  FMUL.FTZ R186, R109.reuse, R156 ;  /* 0x0000009c6dba7220 */ /* 0x040fe20000410000 */
[-C--:B------:R-:W-:Y:S01]  /*89b0*/  FMUL.FTZ R109, R109, R170.reuse ;  /* 0x000000aa6d6d7220 */ /* 0x080fe20000410000 */
[----:B-1----:R-:W-:Y:S01]  /*89c0*/  FMUL.FTZ R192, R121, UR47 ;  /* 0x0000002f79c07c20 */ /* 0x002fe20008410000 */
[----:B------:R0:W-:Y:S01]  /*89d0*/  STS [R7+0x10c0], R198 ;  /* 0x0010c0c607007388 */ /* 0x0001e20000000800 */
[C---:B------:R-:W-:Y:S01]  /*89e0*/  FFMA.FTZ R168, R111.reuse, R170, -R186 ;  /* 0x000000aa6fa87223 */ /* 0x040fe200000108ba */
[----:B------:R-:W-:Y:S01]  /*89f0*/  FFMA.FTZ R186, R111, R156, R109 ;  /* 0x0000009c6fba7223 */ /* 0x000fe2000001006d */
[----:B------:R-:W-:Y:S01]  /*8a00*/  FFMA.FTZ R192, R155, UR46, -R192 ;  /* 0x0000002e9bc07c23 */ /* 0x000fe200080108c0 */
[----:B------:R1:W-:Y:S01]  /*8a10*/  STS [R7+0x10d8], R190 ;  /* 0x0010d8be07007388 */ /* 0x0003e20000000800 */
[----:B------:R-:W-:Y:S01]  /*8a20*/  FADD.FTZ R168, R93, R168 ;  /* 0x000000a85da87221 */ /* 0x000fe20000010000 */
[----:B------:R-:W-:Y:S01]  /*8a30*/  FFMA.FTZ R146, R61, R146, R186 ;  /* 0x000000923d927223 */ /* 0x000fe200000100ba */
[----:B--2---:R-:W-:Y:S01]  /*8a40*/  FFMA.FTZ R188, R180, UR47, R5 ;  /* 0x0000002fb4bc7c23 */ /* 0x004fe20008010005 */
[----:B------:R-:W-:Y:S01]  /*8a50*/  FMUL.FTZ R192, R85, R192 ;  /* 0x000000c055c07220 */ /* 0x000fe20000410000 */
[C---:B------:R-:W-:Y:S01]  /*8a60*/  FMUL.FTZ R186, R113.reuse, R168 ;  /* 0x000000a871ba7220 */ /* 0x040fe20000410000 */
[-C--:B------:R-:W-:Y:S01]  /*8a70*/  FMUL.FTZ R113, R113, R146.reuse ;  /* 0x0000009271717220 */ /* 0x080fe20000410000 */
[-C--:B------:R-:W-:Y:S01]  /*8a80*/  FMUL.FTZ R95, R45, R146.reuse ;  /* 0x000000922d5f7220 */ /* 0x080fe20000410000 */
[----:B0-----:R-:W-:Y:S01]  /*8a90*/  FMUL.FTZ R198, R125, UR46 ;  /* 0x0000002e7dc67c20 */ /* 0x001fe20008410000 */
[C---:B------:R-:W-:Y:S01]  /*8aa0*/  FFMA.FTZ R5, R115.reuse, R146, R186 ;  /* 0x0000009273057223 */ /* 0x040fe200000100ba */
[-C--:B------:R-:W-:Y:S01]  /*8ab0*/  FFMA.FTZ R113, R115, R168.reuse, -R113 ;  /* 0x000000a873717223 */ /* 0x080fe20000010871 */
[C---:B------:R-:W-:Y:S01]  /*8ac0*/  FMUL.FTZ R186, R0.reuse, -R141 ;  /* 0x8000008d00ba7220 */ /* 0x040fe20000410000 */
[----:B------:R-:W-:Y:S01]  /*8ad0*/  FMUL.FTZ R103, R45, R168 ;  /* 0x000000a82d677220 */ /* 0x000fe20000410000 */
[----:B------:R-:W-:Y:S01]  /*8ae0*/  FFMA.FTZ R139, R0, R139, R5 ;  /* 0x0000008b008b7223 */ /* 0x000fe20000010005 */
[----:B------:R-:W-:Y:S01]  /*8af0*/  FMUL.FTZ R105, R142, R95 ;  /* 0x0000005f8e697220 */ /* 0x000fe20000410000 */
[----:B------:R-:W-:Y:S01]  /*8b00*/  FADD.FTZ R5, R186, R113 ;  /* 0x00000071ba057221 */ /* 0x000fe20000010000 */
[----:B------:R-:W-:Y:S01]  /*8b10*/  FFMA.FTZ R186, R28, -R45, R143 ;  /* 0x8000002d1cba7223 */ /* 0x000fe2000001008f */
[C---:B------:R-:W-:Y:S01]  /*8b20*/  FMUL.FTZ R93, R108.reuse, R139 ;  /* 0x0000008b6c5d7220 */ /* 0x040fe20000410000 */
[----:B------:R-:W-:Y:S01]  /*8b30*/  FFMA.FTZ R198, R153, UR47, R198 ;  /* 0x0000002f99c67c23 */ /* 0x000fe200080100c6 */
[----:B------:R-:W-:Y:S01]  /*8b40*/  FMUL.FTZ R97, R108, R5 ;  /* 0x000000056c617220 */ /* 0x000fe20000410000 */
[----:B------:R-:W-:Y:S01]  /*8b50*/  FMUL.FTZ R188, R83, -R188 ;  /* 0x800000bc53bc7220 */ /* 0x000fe20000410000 */
[----:B------:R-:W-:Y:S01]  /*8b60*/  FMUL.FTZ R99, R144, R93 ;  /* 0x0000005d90637220 */ /* 0x000fe20000410000 */
[----:B------:R0:W-:Y:S01]  /*8b70*/  STS [R7+0x10e0], R192 ;  /* 0x0010e0c007007388 */ /* 0x0001e20000000800 */
[-C--:B-1----:R-:W-:Y:S01]  /*8b80*/  FFMA.FTZ R190, R186, R103.reuse, -R105 ;  /* 0x00000067babe7223 */ /* 0x082fe20000010869 */
[----:B------:R-:W-:Y:S01]  /*8b90*/  FMUL.FTZ R103, R142, R103 ;  /* 0x000000678e677220 */ /* 0x000fe20000410000 */
[-C--:B------:R-:W-:Y:S01]  /*8ba0*/  FFMA.FTZ R101, R166, R97.reuse, -R99 ;  /* 0x00000061a6657223 */ /* 0x080fe20000010863 */
[----:B------:R-:W-:Y:S01]  /*8bb0*/  FMUL.FTZ R97, R144, R97 ;  /* 0x0000006190617220 */ /* 0x000fe20000410000 */
[----:B------:R-:W-:Y:S01]  /*8bc0*/  FMUL.FTZ R198, R81, -R198 ;  /* 0x800000c651c67220 */ /* 0x000fe20000410000 */
[----:B------:R1:W-:Y:S01]  /*8bd0*/  STS [R7+0x10c8], R196 ;  /* 0x0010c8c407007388 */ /* 0x0003e20000000800 */
[----:B------:R-:W-:Y:S01]  /*8be0*/  FMUL.FTZ R105, R110, R162 ;  /* 0x000000a26e697220 */ /* 0x000fe20000410000 */
[----:B------:R-:W-:Y:S01]  /*8bf0*/  FFMA.FTZ R99, R166, R93, R97 ;  /* 0x0000005da6637223 */ /* 0x000fe20000010061 */
[----:B------:R-:W-:Y:S01]  /*8c00*/  FMUL.FTZ R97, R47, R156 ;  /* 0x0000009c2f617220 */ /* 0x000fe20000410000 */
[----:B0-----:R-:W-:Y:S01]  /*8c10*/  FMUL.FTZ R192, R121, UR46 ;  /* 0x0000002e79c07c20 */ /* 0x001fe20008410000 */
[----:B------:R0:W-:Y:S01]  /*8c20*/  STS [R7+0x10dc], R188 ;  /* 0x0010dcbc07007388 */ /* 0x0001e20000000800 */
[----:B------:R-:W-:Y:S01]  /*8c30*/  FADD.FTZ R99, RZ, R99 ;  /* 0x00000063ff637221 */ /* 0x000fe20000010000 */
[----:B------:R-:W-:Y:S01]  /*8c40*/  FADD.FTZ R101, RZ, R101 ;  /* 0x00000065ff657221 */ /* 0x000fe20000010000 */
[----:B------:R-:W-:Y:S01]  /*8c50*/  FMUL.FTZ R107, R138, R105 ;  /* 0x000000698a6b7220 */ /* 0x000fe20000410000 */
[----:B------:R2:W-:Y:S01]  /*8c60*/  STS [R7+0x10d4], R198 ;  /* 0x0010d4c607007388 */ /* 0x0005e20000000800 */
[----:B-1----:R-:W-:Y:S01]  /*8c70*/  FFMA.FTZ R196, R155, UR47, R192 ;  /* 0x0000002f9bc47c23 */ /* 0x002fe200080100c0 */
[----:B------:R-:W-:Y:S01]  /*8c80*/  FMUL.FTZ R192, R140, R97 ;  /* 0x000000618cc07220 */ /* 0x000fe20000410000 */
[----:B------:R-:W-:Y:S01]  /*8c90*/  FADD.FTZ R101, R101, R190 ;  /* 0x000000be65657221 */ /* 0x000fe20000010000 */
[----:B------:R-:W-:Y:S01]  /*8ca0*/  FMUL.FTZ R109, R49, R152 ;  /* 0x00000098316d7220 */ /* 0x000fe20000410000 */
[----:B------:R-:W-:Y:S01]  /*8cb0*/  FMUL.FTZ R113, R112, R150 ;  /* 0x0000009670717220 */ /* 0x000fe20000410000 */
[----:B0-----:R-:W-:Y:S01]  /*8cc0*/  FFMA.FTZ R188, R186, R95, R103 ;  /* 0x0000005fbabc7223 */ /* 0x001fe20000010067 */
[----:B------:R-:W-:Y:S01]  /*8cd0*/  FMUL.FTZ R103, R47, R170 ;  /* 0x000000aa2f677220 */ /* 0x000fe20000410000 */
[----:B------:R-:W-:Y:S01]  /*8ce0*/  FMUL.FTZ R111, R136, R109 ;  /* 0x0000006d886f7220 */ /* 0x000fe20000410000 */
[----:B------:R-:W-:Y:S01]  /*8cf0*/  FFMA.FTZ R176, R35, -R114, R176 ;  /* 0x8000007223b07223 */ /* 0x000fe200000100b0 */
[----:B--2---:R-:W-:Y:S01]  /*8d00*/  FMUL.FTZ R198, R85, -R196 ;  /* 0x800000c455c67220 */ /* 0x004fe20000410000 */
[-C--:B------:R-:W-:Y:S01]  /*8d10*/  FFMA.FTZ R196, R145, R103.reuse, -R192 ;  /* 0x0000006791c47223 */ /* 0x080fe200000108c0 */
[----:B------:R-:W-:Y:S01]  /*8d20*/  FMUL.FTZ R192, R140, R103 ;  /* 0x000000678cc07220 */ /* 0x000fe20000410000 */
[----:B------:R-:W-:Y:S01]  /*8d30*/  FADD.FTZ R188, R99, R188 ;  /* 0x000000bc63bc7221 */ /* 0x000fe20000010000 */
[----:B------:R-:W-:Y:S01]  /*8d40*/  FMUL.FTZ R99, R110, R148 ;  /* 0x000000946e637220 */ /* 0x000fe20000410000 */
[----:B------:R-:W-:Y:S01]  /*8d50*/  FADD.FTZ R196, R101, R196 ;  /* 0x000000c465c47221 */ /* 0x000fe20000010000 */
[----:B------:R-:W-:Y:S01]  /*8d60*/  FFMA.FTZ R103, R145, R97, R192 ;  /* 0x0000006191677223 */ /* 0x000fe200000100c0 */
[----:B------:R-:W-:Y:S01]  /*8d70*/  FMUL.FTZ R101, R49, R154 ;  /* 0x0000009a31657220 */ /* 0x000fe20000410000 */
[-C--:B------:R-:W-:Y:S01]  /*8d80*/  FMUL.FTZ R190, R138, R99.reuse ;  /* 0x000000638abe7220 */ /* 0x080fe20000410000 */
[----:B------:R0:W-:Y:S01]  /*8d90*/  STS [R7+0x10e4], R198 ;  /* 0x0010e4c607007388 */ /* 0x0001e20000000800 */
[----:B------:R-:W-:Y:S01]  /*8da0*/  FADD.FTZ R103, R188, R103 ;  /* 0x00000067bc677221 */ /* 0x000fe20000010000 */
[C---:B------:R-:W-:Y:S01]  /*8db0*/  FFMA.FTZ R188, R172.reuse, R99, R107 ;  /* 0x00000063acbc7223 */ /* 0x040fe2000001006b */
[----:B------:R-:W-:Y:S01]  /*8dc0*/  FFMA.FTZ R105, R172, R105, -R190 ;  /* 0x00000069ac697223 */ /* 0x000fe200000108be */
[----:B------:R-:W-:Y:S01]  /*8dd0*/  FMUL.FTZ R192, R136, R101 ;  /* 0x0000006588c07220 */ /* 0x000fe20000410000 */
[----:B------:R-:W-:Y:S01]  /*8de0*/  FFMA.FTZ R151, R36, -R53, R151 ;  /* 0x8000003524977223 */ /* 0x000fe20000010097 */
[----:B------:R-:W-:Y:S01]  /*8df0*/  FADD.FTZ R107, R103, R188 ;  /* 0x000000bc676b7221 */ /* 0x000fe20000010000 */
[----:B------:R-:W-:Y:S01]  /*8e00*/  FFMA.FTZ R188, R32, -R49, R147 ;  /* 0x8000003120bc7223 */ /* 0x000fe20000010093 */
[----:B------:R-:W-:Y:S01]  /*8e10*/  FMUL.FTZ R103, R112, R164 ;  /* 0x000000a470677220 */ /* 0x000fe20000410000 */
[----:B------:R-:W-:Y:S01]  /*8e20*/  FADD.FTZ R105, R196, R105 ;  /* 0x00000069c4697221 */ /* 0x000fe20000010000 */
[----:B0-----:R-:W-:Y:S01]  /*8e30*/  FMUL.FTZ R198, R119, UR47 ;  /* 0x0000002f77c67c20 */ /* 0x001fe20008410000 */
[----:B------:R-:W-:Y:S01]  /*8e40*/  FFMA.FTZ R190, R188, R101, R111 ;  /* 0x00000065bcbe7223 */ /* 0x000fe2000001006f */
[----:B------:R-:W-:Y:S01]  /*8e50*/  FMUL.FTZ R111, R134, R103 ;  /* 0x00000067866f7220 */ /* 0x000fe20000410000 */
[----:B------:R-:W-:Y:S01]  /*8e60*/  FFMA.FTZ R192, R188, R109, -R192 ;  /* 0x0000006dbcc07223 */ /* 0x000fe200000108c0 */
[----:B------:R-:W-:Y:S01]  /*8e70*/  FMUL.FTZ R109, R51, R4 ;  /* 0x00000004336d7220 */ /* 0x000fe20000410000 */
[----:B------:R-:W-:Y:S01]  /*8e80*/  FADD.FTZ R107, R107, R190 ;  /* 0x000000be6b6b7221 */ /* 0x000fe20000010000 */
[-C--:B------:R-:W-:Y:S01]  /*8e90*/  FFMA.FTZ R111, R174, R113.reuse, -R111 ;  /* 0x00000071ae6f7223 */ /* 0x080fe2000001086f */
[----:B------:R-:W-:Y:S01]  /*8ea0*/  FMUL.FTZ R113, R134, R113 ;  /* 0x0000007186717220 */ /* 0x000fe20000410000 */
[----:B------:R-:W-:Y:S01]  /*8eb0*/  FADD.FTZ R192, R105, R192 ;  /* 0x000000c069c07221 */ /* 0x000fe20000010000 */
[----:B------:R-:W-:Y:S01]  /*8ec0*/  FMUL.FTZ R105, R51, R182 ;  /* 0x000000b633697220 */ /* 0x000fe20000410000 */
[----:B------:R-:W-:Y:S01]  /*8ed0*/  FFMA.FTZ R190, R34, -R51, R149 ;  /* 0x8000003322be7223 */ /* 0x000fe20000010095 */
[----:B------:R-:W-:Y:S01]  /*8ee0*/  FFMA.FTZ R196, R174, R103, R113 ;  /* 0x00000067aec47223 */ /* 0x000fe20000010071 */
[----:B------:R-:W-:Y:S01]  /*8ef0*/  FFMA.FTZ R200, R185, UR46, -R198 ;  /* 0x0000002eb9c87c23 */ /* 0x000fe200080108c6 */
[----:B------:R-:W-:Y:S01]  /*8f00*/  FMUL.FTZ R113, R131, R105 ;  /* 0x0000006983717220 */ /* 0x000fe20000410000 */
[----:B------:R-:W-:Y:S01]  /*8f10*/  FADD.FTZ R111, R192, R111 ;  /* 0x0000006fc06f7221 */ /* 0x000fe20000010000 */
[----:B------:R-:W-:Y:S01]  /*8f20*/  FADD.FTZ R196, R107, R196 ;  /* 0x000000c46bc47221 */ /* 0x000fe20000010000 */
[----:B------:R-:W-:Y:S01]  /*8f30*/  FMUL.FTZ R107, R114, R135 ;  /* 0x00000087726b7220 */ /* 0x000fe20000410000 */
[-C--:B------:R-:W-:Y:S01]  /*8f40*/  FFMA.FTZ R198, R190, R109.reuse, -R113 ;  /* 0x0000006dbec67223 */ /* 0x080fe20000010871 */
[----:B------:R-:W-:Y:S01]  /*8f50*/  FMUL.FTZ R109, R131, R109 ;  /* 0x0000006d836d7220 */ /* 0x000fe20000410000 */
[----:B------:R-:W-:Y:S01]  /*8f60*/  FMUL.FTZ R113, R114, R137 ;  /* 0x0000008972717220 */ /* 0x000fe20000410000 */
[----:B------:R-:W-:Y:S01]  /*8f70*/  FMUL.FTZ R206, R87, R200 ;  /* 0x000000c857ce7220 */ /* 0x000fe20000410000 */
[----:B------:R-:W-:Y:S01]  /*8f80*/  FMUL.FTZ R200, R130, R107 ;  /* 0x0000006b82c87220 */ /* 0x000fe20000410000 */
[----:B------:R-:W-:Y:S01]  /*8f90*/  FFMA.FTZ R109, R190, R105, R109 ;  /* 0x00000069be6d7223 */ /* 0x000fe2000001006d */
[-C--:B------:R-:W-:Y:S01]  /*8fa0*/  FMUL.FTZ R115, R130, R113.reuse ;  /* 0x0000007182737220 */ /* 0x080fe20000410000 */
[----:B------:R-:W-:Y:S01]  /*8fb0*/  FADD.FTZ R111, R111, R198 ;  /* 0x000000c66f6f7221 */ /* 0x000fe20000010000 */
[----:B------:R-:W-:Y:S01]  /*8fc0*/  FFMA.FTZ R200, R176, R113, -R200 ;  /* 0x00000071b0c87223 */ /* 0x000fe200000108c8 */
[----:B------:R-:W-:Y:S01]  /*8fd0*/  FADD.FTZ R109, R196, R109 ;  /* 0x0000006dc46d7221 */ /* 0x000fe20000010000 */
[----:B------:R-:W-:Y:S01]  /*8fe0*/  FFMA.FTZ R192, R176, R107, R115 ;  /* 0x0000006bb0c07223 */ /* 0x000fe20000010073 */
[----:B------:R-:W-:Y:S01]  /*8ff0*/  FMUL.FTZ R196, R53, R158 ;  /* 0x0000009e35c47220 */ /* 0x000fe20000410000 */
[C---:B------:R-:W-:Y:S01]  /*9000*/  FMUL.FTZ R115, R116.reuse, R167 ;  /* 0x000000a774737220 */ /* 0x040fe20000410000 */
[----:B------:R0:W-:Y:S01]  /*9010*/  STS [R7+0x10b4], R204 ;  /* 0x0010b4cc07007388 */ /* 0x0001e20000000800 */
[----:B------:R-:W-:Y:S01]  /*9020*/  FADD.FTZ R113, R109, R192 ;  /* 0x000000c06d717221 */ /* 0x000fe20000010000 */
[----:B------:R-:W-:Y:S01]  /*9030*/  FFMA.FTZ R192, R37, -R116, R178 ;  /* 0x8000007425c07223 */ /* 0x000fe200000100b2 */
[----:B------:R-:W-:Y:S01]  /*9040*/  FMUL.FTZ R178, R53, R202 ;  /* 0x000000ca35b27220 */ /* 0x000fe20000410000 */
[----:B------:R-:W-:Y:S01]  /*9050*/  FMUL.FTZ R109, R116, R157 ;  /* 0x0000009d746d7220 */ /* 0x000fe20000410000 */
[----:B------:R1:W-:Y:S01]  /*9060*/  STS [R7+0x10e8], R206 ;  /* 0x0010e8ce07007388 */ /* 0x0003e20000000800 */
[----:B------:R-:W-:Y:S01]  /*9070*/  FADD.FTZ R111, R111, R200 ;  /* 0x000000c86f6f7221 */ /* 0x000fe20000010000 */
[----:B------:R-:W-:Y:S01]  /*9080*/  FMUL.FTZ R198, R129, R178 ;  /* 0x000000b281c67220 */ /* 0x000fe20000410000 */
[----:B------:R-:W-:Y:S01]  /*9090*/  FMUL.FTZ R141, R128, R109 ;  /* 0x0000006d808d7220 */ /* 0x000fe20000410000 */
[----:B------:R-:W-:Y:S01]  /*90a0*/  FFMA.FTZ R153, R38, -R55, R153 ;  /* 0x8000003726997223 */ /* 0x000fe20000010099 */
[----:B0-----:R-:W-:Y:S01]  /*90b0*/  FMUL.FTZ R204, R119, UR46 ;  /* 0x0000002e77cc7c20 */ /* 0x001fe20008410000 */
[-C--:B------:R-:W-:Y:S01]  /*90c0*/  FFMA.FTZ R198, R151, R196.reuse, -R198 ;  /* 0x000000c497c67223 */ /* 0x080fe200000108c6 */
[----:B------:R-:W-:Y:S01]  /*90d0*/  FMUL.FTZ R196, R129, R196 ;  /* 0x000000c481c47220 */ /* 0x000fe20000410000 */
[-C--:B------:R-:W-:Y:S01]  /*90e0*/  FFMA.FTZ R141, R192, R115.reuse, -R141 ;  /* 0x00000073c08d7223 */ /* 0x080fe2000001088d */
[----:B------:R-:W-:Y:S01]  /*90f0*/  FMUL.FTZ R115, R128, R115 ;  /* 0x0000007380737220 */ /* 0x000fe20000410000 */
[----:B------:R-:W-:Y:S01]  /*9100*/  FFMA.FTZ R204, R185, UR47, R204 ;  /* 0x0000002fb9cc7c23 */ /* 0x000fe200080100cc */
[----:B------:R-:W-:Y:S01]  /*9110*/  FFMA.FTZ R196, R151, R178, R196 ;  /* 0x000000b297c47223 */ /* 0x000fe200000100c4 */
[----:B-1----:R-:W-:Y:S01]  /*9120*/  FMUL.FTZ R206, R133, UR47 ;  /* 0x0000002f85ce7c20 */ /* 0x002fe20008410000 */
[----:B------:R-:W-:Y:S01]  /*9130*/  FADD.FTZ R198, R111, R198 ;  /* 0x000000c66fc67221 */ /* 0x000fe20000010000 */
[----:B------:R-:W-:Y:S01]  /*9140*/  FMUL.FTZ R204, R87, -R204 ;  /* 0x800000cc57cc7220 */ /* 0x000fe20000410000 */
[----:B------:R-:W-:Y:S01]  /*9150*/  FADD.FTZ R113, R113, R196 ;  /* 0x000000c471717221 */ /* 0x000fe20000010000 */
[----:B------:R-:W-:Y:S01]  /*9160*/  FFMA.FTZ R196, R192, R109, R115 ;  /* 0x0000006dc0c47223 */ /* 0x000fe20000010073 */
[----:B------:R-:W-:Y:S01]  /*9170*/  FFMA.FTZ R206, R187, UR46, -R206 ;  /* 0x0000002ebbce7c23 */ /* 0x000fe200080108ce */
[----:B------:R-:W-:Y:S01]  /*9180*/  FMUL.FTZ R111, R118, R161 ;  /* 0x000000a1766f7220 */ /* 0x000fe20000410000 */
[----:B------:R0:W-:Y:S01]  /*9190*/  STS [R7+0x10ec], R204 ;  /* 0x0010eccc07007388 */ /* 0x0001e20000000800 */
[----:B------:R-:W-:Y:S01]  /*91a0*/  FADD.FTZ R113, R113, R196 ;  /* 0x000000c471717221 */ /* 0x000fe20000010000 */
[----:B------:R-:W-:Y:S01]  /*91b0*/  FMUL.FTZ R196, R55, R208 ;  /* 0x000000d037c47220 */ /* 0x000fe20000410000 */
[----:B------:R-:W-:Y:S01]  /*91c0*/  FMUL.FTZ R210, R89, R206 ;  /* 0x000000ce59d27220 */ /* 0x000fe20000410000 */
[----:B------:R-:W-:Y:S01]  /*91d0*/  FMUL.FTZ R206, R133, UR46 ;  /* 0x0000002e85ce7c20 */ /* 0x000fe20008410000 */
[----:B------:R-:W-:Y:S01]  /*91e0*/  FMUL.FTZ R200, R55, R184 ;  /* 0x000000b837c87220 */ /* 0x000fe20000410000 */
[----:B------:R-:W-:Y:S01]  /*91f0*/  FMUL.FTZ R214, R136, UR47 ;  /* 0x0000002f88d67c20 */ /* 0x000fe20008410000 */
[----:B------:R-:W-:Y:S01]  /*9200*/  FMUL.FTZ R115, R118, R171 ;  /* 0x000000ab76737220 */ /* 0x000fe20000410000 */
[----:B------:R-:W-:Y:S01]  /*9210*/  FFMA.FTZ R206, R187, UR47, R206 ;  /* 0x0000002fbbce7c23 */ /* 0x000fe200080100ce */
[----:B------:R-:W-:Y:S01]  /*9220*/  FFMA.FTZ R180, R39, -R118, R180 ;  /* 0x8000007627b47223 */ /* 0x000fe200000100b4 */
[----:B0-----:R-:W-:Y:S01]  /*9230*/  FMUL.FTZ R204, R125, R196 ;  /* 0x000000c47dcc7220 */ /* 0x001fe20000410000 */
[----:B------:R-:W-:Y:S01]  /*9240*/  FMUL.FTZ R143, R123, R111 ;  /* 0x0000006f7b8f7220 */ /* 0x000fe20000410000 */
[----:B------:R-:W-:Y:S01]  /*9250*/  FFMA.FTZ R214, R147, UR46, -R214 ;  /* 0x0000002e93d67c23 */ /* 0x000fe200080108d6 */
[----:B------:R0:W-:Y:S01]  /*9260*/  STS [R7+0x10f0], R210 ;  /* 0x0010f0d207007388 */ /* 0x0001e20000000800 */
[-C--:B------:R-:W-:Y:S01]  /*9270*/  FFMA.FTZ R204, R153, R200.reuse, -R204 ;  /* 0x000000c899cc7223 */ /* 0x080fe200000108cc */
[----:B------:R-:W-:Y:S01]  /*9280*/  FMUL.FTZ R200, R125, R200 ;  /* 0x000000c87dc87220 */ /* 0x000fe20000410000 */
[----:B------:R-:W-:Y:S01]  /*9290*/  FMUL.FTZ R214, R67, R214 ;  /* 0x000000d643d67220 */ /* 0x000fe20000410000 */
[----:B------:R-:W-:Y:S01]  /*92a0*/  FMUL.FTZ R147, R126, UR47 ;  /* 0x0000002f7e937c20 */ /* 0x000fe20008410000 */
[----:B------:R-:W-:Y:S01]  /*92b0*/  FADD.FTZ R141, R198, R141 ;  /* 0x0000008dc68d7221 */ /* 0x000fe20000010000 */
[----:B------:R-:W-:Y:S01]  /*92c0*/  FFMA.FTZ R200, R153, R196, R200 ;  /* 0x000000c499c87223 */ /* 0x000fe200000100c8 */
[----:B------:R-:W-:Y:S01]  /*92d0*/  FFMA.FTZ R198, R40, -R57, R155 ;  /* 0x8000003928c67223 */ /* 0x000fe2000001009b */
[----:B------:R1:W-:Y:S01]  /*92e0*/  STS [R7+0x10a0], R214 ;  /* 0x0010a0d607007388 */ /* 0x0003e20000000800 */
[----:B------:R-:W-:Y:S01]  /*92f0*/  FMUL.FTZ R155, R120, R175 ;  /* 0x000000af789b7220 */ /* 0x000fe20000410000 */
[----:B0-----:R-:W-:Y:S01]  /*9300*/  FMUL.FTZ R210, R89, -R206 ;  /* 0x800000ce59d27220 */ /* 0x001fe20000410000 */
[CC--:B------:R-:W-:Y:S01]  /*9310*/  FFMA.FTZ R206, R180.reuse, R115.reuse, -R143 ;  /* 0x00000073b4ce7223 */ /* 0x0c0fe2000001088f */
[----:B------:R-:W-:Y:S01]  /*9320*/  FMUL.FTZ R115, R123, R115 ;  /* 0x000000737b737220 */ /* 0x000fe20000410000 */
[----:B------:R-:W-:Y:S01]  /*9330*/  FADD.FTZ R200, R113, R200 ;  /* 0x000000c871c87221 */ /* 0x000fe20000010000 */
[----:B------:R-:W-:Y:S01]  /*9340*/  STS [R7+0x108c], R218 ;  /* 0x00108cda07007388 */ /* 0x000fe20000000800 */
[----:B------:R-:W-:Y:S01]  /*9350*/  FMUL.FTZ R113, R57, R212 ;  /* 0x000000d439717220 */ /* 0x000fe20000410000 */
[----:B------:R-:W-:Y:S01]  /*9360*/  FFMA.FTZ R115, R180, R111, R115 ;  /* 0x0000006fb4737223 */ /* 0x000fe20000010073 */
[----:B------:R-:W-:Y:S01]  /*9370*/  FMUL.FTZ R216, R0, -R193 ;  /* 0x800000c100d87220 */ /* 0x000fe20000410000 */
[----:B-1----:R-:W-:Y:S01]  /*9380*/  FFMA.FTZ R214, R224, UR46, -R147 ;  /* 0x0000002ee0d67c23 */ /* 0x002fe20008010893 */
[----:B------:R-:W-:Y:S01]  /*9390*/  FMUL.FTZ R222, R63, R222 ;  /* 0x000000de3fde7220 */ /* 0x000fe20000410000 */
[----:B------:R-:W-:Y:S01]  /*93a0*/  FADD.FTZ R143, R200, R115 ;  /* 0x00000073c88f7221 */ /* 0x000fe20000010000 */
[----:B------:R-:W-:Y:S01]  /*93b0*/  FMUL.FTZ R115, R120, R191 ;  /* 0x000000bf78737220 */ /* 0x000fe20000410000 */
[----:B------:R-:W-:Y:S01]  /*93c0*/  FMUL.FTZ R214, R91, R214 ;  /* 0x000000d65bd67220 */ /* 0x000fe20000410000 */
[----:B------:R-:W-:Y:S01]  /*93d0*/  FFMA.FTZ R200, R41, -R120, R185 ;  /* 0x8000007829c87223 */ /* 0x000fe200000100b9 */
[----:B------:R-:W-:Y:S01]  /*93e0*/  FMUL.FTZ R230, R63, -R230 ;  /* 0x800000e63fe67220 */ /* 0x000fe20000410000 */
[----:B------:R-:W-:Y:S01]  /*93f0*/  FMUL.FTZ R159, R119, R115 ;  /* 0x00000073779f7220 */ /* 0x000fe20000410000 */
[----:B------:R-:W-:Y:S01]  /*9400*/  FMUL.FTZ R147, R57, R194 ;  /* 0x000000c239937220 */ /* 0x000fe20000410000 */
[----:B------:R0:W-:Y:S01]  /*9410*/  STS [R7+0x10f8], R214 ;  /* 0x0010f8d607007388 */ /* 0x0001e20000000800 */
[----:B------:R-:W-:Y:S01]  /*9420*/  FMUL.FTZ R149, R121, R113 ;  /* 0x0000007179957220 */ /* 0x000fe20000410000 */
[----:B------:R-:W-:Y:S01]  /*9430*/  FADD.FTZ R141, R141, R204 ;  /* 0x000000cc8d8d7221 */ /* 0x000fe20000010000 */
[----:B------:R-:W-:Y:S01]  /*9440*/  FMUL.FTZ R163, R59, R189 ;  /* 0x000000bd3ba37220 */ /* 0x000fe20000410000 */
[----:B------:R1:W-:Y:S01]  /*9450*/  STS [R7+0x10f4], R210 ;  /* 0x0010f4d207007388 */ /* 0x0003e20000000800 */
[----:B------:R-:W-:Y:S01]  /*9460*/  FFMA.FTZ R204, R42, -R59, R187 ;  /* 0x8000003b2acc7223 */ /* 0x000fe200000100bb */
[----:B------:R-:W-:Y:S01]  /*9470*/  FADD.FTZ R141, R141, R206 ;  /* 0x000000ce8d8d7221 */ /* 0x000fe20000010000 */
[----:B------:R-:W-:Y:S01]  /*9480*/  FMUL.FTZ R165, R184, UR45 ;  /* 0x0000002db8a57c20 */ /* 0x000fe20008410000 */
[----:B------:R2:W-:Y:S01]  /*9490*/  STS [R7+0x1084], R216 ;  /* 0x001084d807007388 */ /* 0x0005e20000000800 */
[----:B------:R-:W-:Y:S01]  /*94a0*/  ISETP.GE.AND P2, PT, R6, 0x1, PT ;  /* 0x000000010600780c */ /* 0x000fe20003f46270 */
[-C--:B0-----:R-:W-:Y:S01]  /*94b0*/  FFMA.FTZ R214, R200, R155.reuse, -R159 ;  /* 0x0000009bc8d67223 */ /* 0x081fe2000001089f */
[----:B------:R-:W-:Y:S01]  /*94c0*/  FMUL.FTZ R159, R126, UR46 ;  /* 0x0000002e7e9f7c20 */ /* 0x000fe20008410000 */
[----:B------:R-:W-:Y:S01]  /*94d0*/  STS [R7+0x1088], R220 ;  /* 0x001088dc07007388 */ /* 0x000fe20000000800 */
[----:B------:R-:W-:Y:S01]  /*94e0*/  FMUL.FTZ R155, R119, R155 ;  /* 0x0000009b779b7220 */ /* 0x000fe20000410000 */
[-C--:B-1----:R-:W-:Y:S01]  /*94f0*/  FFMA.FTZ R210, R198, R147.reuse, -R149 ;  /* 0x00000093c6d27223 */ /* 0x082fe20000010895 */
[----:B------:R-:W-:Y:S01]  /*9500*/  FFMA.FTZ R218, R224, UR47, R159 ;  /* 0x0000002fe0da7c23 */ /* 0x000fe2000801009f */
[----:B------:R-:W-:Y:S01]  /*9510*/  STS [R7+0x1090], R222 ;  /* 0x001090de07007388 */ /* 0x000fe20000000800 */
[----:B------:R-:W-:Y:S01]  /*9520*/  FMUL.FTZ R149, R121, R147 ;  /* 0x0000009379957220 */ /* 0x000fe20000410000 */
[----:B------:R-:W-:Y:S01]  /*9530*/  FMUL.FTZ R147, R59, R181 ;  /* 0x000000b53b937220 */ /* 0x000fe20000410000 */
[----:B------:R-:W-:Y:S01]  /*9540*/  FMUL.FTZ R218, R91, -R218 ;  /* 0x800000da5bda7220 */ /* 0x000fe20000410000 */
[----:B------:R-:W-:Y:S01]  /*9550*/  STS [R7+0x1094], R230 ;  /* 0x001094e607007388 */ /* 0x000fe20000000800 */
[----:B------:R-:W-:Y:S01]  /*9560*/  FFMA.FTZ R206, R198, R113, R149 ;  /* 0x00000071c6ce7223 */ /* 0x000fe20000010095 */
[----:B------:R-:W-:Y:S01]  /*9570*/  FMUL.FTZ R149, R133, R147 ;  /* 0x0000009385957220 */ /* 0x000fe20000410000 */
[----:B------:R-:W-:Y:S01]  /*9580*/  FADD.FTZ R141, R141, R210 ;  /* 0x000000d28d8d7221 */ /* 0x000fe20000010000 */
[----:B------:R0:W-:Y:S01]  /*9590*/  STS [R7+0x10fc], R218 ;  /* 0x0010fcda07007388 */ /* 0x0001e20000000800 */
[----:B------:R-:W-:Y:S01]  /*95a0*/  FADD.FTZ R143, R143, R206 ;  /* 0x000000ce8f8f7221 */ /* 0x000fe20000010000 */
[----:B--2---:R-:W-:Y:S01]  /*95b0*/  FFMA.FTZ R216, R204, R163, -R149 ;  /* 0x000000a3ccd87223 */ /* 0x004fe20000010895 */
[----:B------:R-:W-:Y:S01]  /*95c0*/  IADD3 R149, PT, PT, R132, 0x20, RZ ;  /* 0x0000002084957810 */ /* 0x000fe20007ffe0ff */
[----:B------:R-:W-:Y:S01]  /*95d0*/  FFMA.FTZ R206, R200, R115, R155 ;  /* 0x00000073c8ce7223 */ /* 0x000fe2000001009b */
[----:B------:R-:W-:Y:S01]  /*95e0*/  FMUL.FTZ R163, R133, R163 ;  /* 0x000000a385a37220 */ /* 0x000fe20000410000 */
[----:B------:R-:W-:Y:S01]  /*95f0*/  FADD.FTZ R141, R141, R214 ;  /* 0x000000d68d8d7221 */ /* 0x000fe20000010000 */
[----:B------:R-:W-:Y:S01]  /*9600*/  LEA.HI R149, R149, R132, RZ, 0x1b ;  /* 0x0000008495957211 */ /* 0x000fe200078fd8ff */
[----:B------:R-:W-:Y:S01]  /*9610*/  FADD.FTZ R143, R143, R206 ;  /* 0x000000ce8f8f7221 */ /* 0x000fe20000010000 */
[----:B------:R-:W-:Y:S01]  /*9620*/  FFMA.FTZ R206, R204, R147, R163 ;  /* 0x00000093ccce7223 */ /* 0x000fe200000100a3 */
[----:B------:R-:W-:Y:S01]  /*9630*/  FADD.FTZ R163, R141, R216 ;  /* 0x000000d88da37221 */ /* 0x000fe20000010000 */
[----:B------:R-:W-:Y:S01]  /*9640*/  LEA R213, R149, UR28, 0x2 ;  /* 0x0000001c95d57c11 */ /* 0x000fe2000f8e10ff */
[----:B------:R-:W-:Y:S01]  /*9650*/  BAR.SYNC.DEFER_BLOCKING 0x0 ;  /* 0x0000000000007b1d */ /* 0x000fe20000010000 */
[----:B------:R-:W-:Y:S01]  /*9660*/  FMUL.FTZ R216, R127, UR45 ;  /* 0x0000002d7fd87c20 */ /* 0x000fe20008410000 */
[----:B------:R-:W-:Y:S01]  /*9670*/  FMUL.FTZ R214, R189, UR45 ;  /* 0x0000002dbdd67c20 */ /* 0x000fe20008410000 */
[----:B0-----:R-:W-:Y:S01]  /*9680*/  FMUL.FTZ R7, R212, UR45 ;  /* 0x0000002dd4077c20 */ /* 0x001fe20008410000 */
[----:B------:R-:W-:Y:S01]  /*9690*/  FADD.FTZ R187, R143, R206 ;  /* 0x000000ce8fbb7221 */ /* 0x000fe20000010000 */
[----:B------:R-:W-:Y:S01]  /*96a0*/  FFMA.FTZ R143, R183, UR44, -R216 ;  /* 0x0000002cb78f7c23 */ /* 0x000fe200080108d8 */
[----:B------:R-:W-:Y:S01]  /*96b0*/  FFMA.FTZ R149, R181, UR44, R214 ;  /* 0x0000002cb5957c23 */ /* 0x000fe200080100d6 */
[----:B------:R-:W-:Y:S01]  /*96c0*/  FMUL.FTZ R216, R175, UR45 ;  /* 0x0000002dafd87c20 */ /* 0x000fe20008410000 */
[----:B------:R-:W-:Y:S01]  /*96d0*/  FFMA.FTZ R214, R194, UR44, -R7 ;  /* 0x0000002cc2d67c23 */ /* 0x000fe20008010807 */
[C---:B------:R-:W-:Y:S01]  /*96e0*/  FMUL.FTZ R7, R208.reuse, UR45 ;  /* 0x0000002dd0077c20 */ /* 0x040fe20008410000 */
[----:B------:R-:W-:Y:S01]  /*96f0*/  FFMA.FTZ R220, R208, UR44, R165 ;  /* 0x0000002cd0dc7c23 */ /* 0x000fe200080100a5 */
[----:B------:R-:W-:Y:S01]  /*9700*/  FFMA.FTZ R155, R191, UR44, R216 ;  /* 0x0000002cbf9b7c23 */ /* 0x000fe200080100d8 */
[----:B------:R-:W-:Y:S01]  /*9710*/  FMUL.FTZ R206, R181, UR45 ;  /* 0x0000002db5ce7c20 */ /* 0x000fe20008410000 */
[----:B------:R-:W-:Y:S01]  /*9720*/  FFMA.FTZ R216, R184, UR44, -R7 ;  /* 0x0000002cb8d87c23 */ /* 0x000fe20008010807 */
[----:B------:R-:W-:Y:S01]  /*9730*/  FMUL.FTZ R184, R157, UR45 ;  /* 0x0000002d9db87c20 */ /* 0x000fe20008410000 */
[----:B------:R-:W-:Y:S01]  /*9740*/  FMUL.FTZ R7, R202, UR45 ;  /* 0x0000002dca077c20 */ /* 0x000fe20008410000 */
[C---:B------:R-:W-:Y:S01]  /*9750*/  FMUL.FTZ R165, R158.reuse, UR45 ;  /* 0x0000002d9ea57c20 */ /* 0x040fe20008410000 */
[----:B------:R-:W-:Y:S01]  /*9760*/  FMUL.FTZ R218, R171, UR45 ;  /* 0x0000002dabda7c20 */ /* 0x000fe20008410000 */
[----:B------:R-:W-:Y:S01]  /*9770*/  FFMA.FTZ R185, R167, UR44, -R184 ;  /* 0x0000002ca7b97c23 */ /* 0x000fe200080108b8 */
[----:B------:R-:W-:Y:S01]  /*9780*/  FFMA.FTZ R184, R158, UR44, -R7 ;  /* 0x0000002c9eb87c23 */ /* 0x000fe20008010807 */
[----:B------:R-:W-:Y:S01]  /*9790*/  FMUL.FTZ R158, R137, UR45 ;  /* 0x0000002d899e7c20 */ /* 0x000fe20008410000 */
[----:B------:R-:W-:Y:S01]  /*97a0*/  FMUL.FTZ R210, R183, UR45 ;  /* 0x0000002db7d27c20 */ /* 0x000fe20008410000 */
[----:B------:R-:W-:Y:S01]  /*97b0*/  FMUL.FTZ R7, R182, UR45 ;  /* 0x0000002db6077c20 */ /* 0x000fe20008410000 */
[----:B------:R-:W-:Y:S01]  /*97c0*/  FFMA.FTZ R206, R189, UR44, -R206 ;  /* 0x0000002cbdce7c23 */ /* 0x000fe200080108ce */
[----:B------:R-:W0:Y:S01]  /*97d0*/  LDS R213, [R213+0x1100] ;  /* 0x00110000d5d57984 */ /* 0x000e220000000800 */
[----:B------:R-:W-:Y:S01]  /*97e0*/  FFMA.FTZ R211, R161, UR44, R218 ;  /* 0x0000002ca1d37c23 */ /* 0x000fe200080100da */
[----:B------:R-:W-:Y:S01]  /*97f0*/  FFMA.FTZ R189, R135, UR44, R158 ;  /* 0x0000002c87bd7c23 */ /* 0x000fe2000801009e */
[----:B------:R-:W-:Y:S01]  /*9800*/  FFMA.FTZ R141, R127, UR44, R210 ;  /* 0x0000002c7f8d7c23 */ /* 0x000fe200080100d2 */
[----:B------:R-:W-:Y:S01]  /*9810*/  FMUL.FTZ R159, R194, UR45 ;  /* 0x0000002dc29f7c20 */ /* 0x000fe20008410000 */
[----:B------:R-:W-:Y:S01]  /*9820*/  FMUL.FTZ R218, R135, UR45 ;  /* 0x0000002d87da7c20 */ /* 0x000fe20008410000 */
[C---:B------:R-:W-:Y:S01]  /*9830*/  FFMA.FTZ R158, R4.reuse, UR44, -R7 ;  /* 0x0000002c049e7c23 */ /* 0x040fe20008010807 */
[----:B------:R-:W-:Y:S01]  /*9840*/  FMUL.FTZ R205, R4, UR45 ;  /* 0x0000002d04cd7c20 */ /* 0x000fe20008410000 */
[----:B------:R-:W-:Y:S01]  /*9850*/  FMUL.FTZ R210, R191, UR45 ;  /* 0x0000002dbfd27c20 */ /* 0x000fe20008410000 */
[----:B------:R-:W-:Y:S01]  /*9860*/  FMUL.FTZ R194, R161, UR45 ;  /* 0x0000002da1c27c20 */ /* 0x000fe20008410000 */
[----:B------:R-:W-:Y:S01]  /*9870*/  FMUL.FTZ R4, R139, UR45 ;  /* 0x0000002d8b047c20 */ /* 0x000fe20008410000 */
[----:B------:R-:W-:Y:S01]  /*9880*/  FMUL.FTZ R222, R167, UR45 ;  /* 0x0000002da7de7c20 */ /* 0x000fe20008410000 */
[----:B------:R-:W-:Y:S01]  /*9890*/  FFMA.FTZ R167, R137, UR44, -R218 ;  /* 0x0000002c89a77c23 */ /* 0x000fe200080108da */
[----:B------:R-:W-:Y:S01]  /*98a0*/  FFMA.FTZ R210, R175, UR44, -R210 ;  /* 0x0000002cafd27c23 */ /* 0x000fe200080108d2 */
[----:B------:R-:W-:Y:S01]  /*98b0*/  FFMA.FTZ R194, R171, UR44, -R194 ;  /* 0x0000002cabc27c23 */ /* 0x000fe200080108c2 */
        /* <DEDUP_REMOVED lines=14> */
[----:B------:R-:W-:Y:S01]  /*99a0*/  IADD3 R193, PT, PT, R132, 0x40, RZ ;  /* 0x0000004084c17810 */ /* 0x000fe20007ffe0ff */
[----:B------:R-:W-:Y:S01]  /*99b0*/  FFMA.FTZ R159, R212, UR44, R159 ;  /* 0x0000002cd49f7c23 */ /* 0x000fe2000801009f */
[----:B------:R-:W-:Y:S01]  /*99c0*/  IADD3 R195, PT, PT, R132, 0x60, RZ ;  /* 0x0000006084c37810 */ /* 0x000fe20007ffe0ff */
[----:B------:R-:W-:Y:S01]  /*99d0*/  FFMA.FTZ R209, R157, UR44, R222 ;  /* 0x0000002c9dd17c23 */ /* 0x000fe200080100de */
[----:B------:R-:W-:Y:S01]  /*99e0*/  ISETP.GE.AND P3, PT, R6, 0x21, PT ;  /* 0x000000210600780c */ /* 0x000fe20003f66270 */
[----:B------:R-:W-:Y:S01]  /*99f0*/  FFMA.FTZ R171, R152, UR44, -R171 ;  /* 0x0000002c98ab7c23 */ /* 0x000fe200080108ab */
[----:B------:R-:W-:Y:S01]  /*9a00*/  FFMA.FTZ R205, R182, UR44, R205 ;  /* 0x0000002cb6cd7c23 */ /* 0x000fe200080100cd */
[----:B------:R-:W-:Y:S01]  /*9a10*/  FFMA.FTZ R199, R164, UR44, R199 ;  /* 0x0000002ca4c77c23 */ /* 0x000fe200080100c7 */
[----:B------:R-:W-:Y:S01]  /*9a20*/  FFMA.FTZ R197, R154, UR44, R197 ;  /* 0x0000002c9ac57c23 */ /* 0x000fe200080100c5 */
[----:B------:R-:W-:Y:S01]  /*9a30*/  FFMA.FTZ R175, R162, UR44, -R175 ;  /* 0x0000002ca2af7c23 */ /* 0x000fe200080108af */
        /* <DEDUP_REMOVED lines=11> */
.L_x_12602:
[----:B------:R-:W-:Y:S05]  /*9af0*/  BSYNC.RECONVERGENT B0 ;  /* 0x0000000000007941 */ /* 0x000fea0003800200 */
.L_x_12601:
[----:B------:R-:W-:Y:S04]  /*9b00*/  BSSY.RECONVERGENT B0, `(.L_x_12603) ;  /* 0x0000003000007945 */ /* 0x000fe80003800200 */
[----:B------:R-:W-:Y:S05]  /*9b10*/  @!P3 BRA `(.L_x_12604) ;  /* 0x000000000004b947 */ /* 0x000fea0003800000 */
[----:B------:R1:W-:Y:S02]  /*9b20*/  REDG.E.ADD.F32.FTZ.RN.STRONG.GPU desc[UR30][R2.64+0x80], R213 ;  /* 0x000080d5020079a6 */ /* 0x0003e4000c12f31e */
.L_x_12604:
[----:B------:R-:W-:Y:S05]  /*9b30*/  BSYNC.RECONVERGENT B0 ;  /* 0x0000000000007941 */ /* 0x000fea0003800200 */
.L_x_12603:
        /* <DEDUP_REMOVED lines=16> */
.L_x_12606:
[----:B------:R-:W-:Y:S05]  /*9c40*/  BSYNC.RECONVERGENT B0 ;  /* 0x0000000000007941 */ /* 0x000fea0003800200 */
.L_x_12605:
[----:B0-2---:R0:W2:Y:S01]  /*9c50*/  LDS R5, [R195+0x1200] ;  /* 0x00120000c3057984 */ /* 0x0050a20000000800 */
[----:B------:R-:W-:Y:S01]  /*9c60*/  BSSY.RECONVERGENT B0, `(.L_x_12607) ;  /* 0x0000006000007945 */ /* 0x000fe20003800200 */
[----:B------:R-:W-:Y:S02]  /*9c70*/  IADD3 R193, PT, PT, R132, 0xc0, RZ ;  /* 0x000000c084c17810 */ /* 0x000fe40007ffe0ff */
[----:B------:R-:W-:Y:S02]  /*9c80*/  LEA.HI R7, R7, R132, RZ, 0x1b ;  /* 0x0000008407077211 */ /* 0x000fe400078fd8ff */
[----:B------:R-:W-:Y:S01]  /*9c90*/  LEA R4, R4, UR28, 0x2 ;  /* 0x0000001c04047c11 */ /* 0x000fe2000f8e10ff */
[----:B------:R-:W-:Y:S06]  /*9ca0*/  @!P2 BRA `(.L_x_12608) ;  /* 0x000000000004a947 */ /* 0x000fec0003800000 */
[----:B--2---:R3:W-:Y:S02]  /*9cb0*/  REDG.E.ADD.F32.FTZ.RN.STRONG.GPU desc[UR30][R2.64+0x180], R5 ;  /* 0x00018005020079a6 */ /* 0x0047e4000c12f31e */
.L_x_12608:
[----:B------:R-:W-:Y:S05]  /*9cc0*/  BSYNC.RECONVERGENT B0 ;  /* 0x0000000000007941 */ /* 0x000fea0003800200 */
.L_x_12607:
[----:B--23--:R2:W3:Y:S01]  /*9cd0*/  LDS R5, [R4+0x1280] ;  /* 0x0012800004057984 */ /* 0x00c4e20000000800 */
[----:B------:R-:W-:Y:S01]  /*9ce0*/  BSSY.RECONVERGENT B0, `(.L_x_12609) ;  /* 0x0000005000007945 */ /* 0x000fe20003800200 */
[----:B------:R-:W-:Y:S02]  /*9cf0*/  LEA.HI R193, R193, R132, RZ, 0x1b ;  /* 0x00000084c1c17211 */ /* 0x000fe400078fd8ff */
[----:B------:R-:W-:Y:S01]  /*9d00*/  LEA R7, R7, UR28, 0x2 ;  /* 0x0000001c07077c11 */ /* 0x000fe2000f8e10ff */
[----:B------:R-:W-:Y:S06]  /*9d10*/  @!P3 BRA `(.L_x_12610) ;  /* 0x000000000004b947 */ /* 0x000fec0003800000 */
[----:B---3--:R4:W-:Y:S02]  /*9d20*/  REDG.E.ADD.F32.FTZ.RN.STRONG.GPU desc[UR30][R2.64+0x200], R5 ;  /* 0x00020005020079a6 */ /* 0x0089e4000c12f31e */
.L_x_12610:
[----:B------:R-:W-:Y:S05]  /*9d30*/  BSYNC.RECONVERGENT B0 ;  /* 0x0000000000007941 */ /* 0x000fea0003800200 */
.L_x_12609:
[----:B---34-:R3:W4:Y:S01]  /*9d40*/  LDS R5, [R7+0x1300] ;  /* 0x0013000007057984 */ /* 0x0187220000000800 */
[----:B------:R-:W-:Y:S01]  /*9d50*/  BSSY.RECONVERGENT B0, `(.L_x_12611) ;  /* 0x0000004000007945 */ /* 0x000fe20003800200 */
[----:B--2---:R-:W-:-:S03]  /*9d60*/  LEA R4, R193, UR28, 0x2 ;  /* 0x0000001cc1047c11 */ /* 0x004fc6000f8e10ff */
[----:B------:R-:W-:Y:S05]  /*9d70*/  @!P4 BRA `(.L_x_12612) ;  /* 0x000000000004c947 */ /* 0x000fea0003800000 */
[----:B----4-:R2:W-:Y:S02]  /*9d80*/  REDG.E.ADD.F32.FTZ.RN.STRONG.GPU desc[UR30][R2.64+0x280], R5 ;  /* 0x00028005020079a6 */ /* 0x0105e4000c12f31e */
.L_x_12612:
[----:B------:R-:W-:Y:S05]  /*9d90*/  BSYNC.RECONVERGENT B0 ;  /* 0x0000000000007941 */ /* 0x000fea0003800200 */
.L_x_12611:
[----:B--2-4-:R2:W4:Y:S01]  /*9da0*/  LDS R5, [R4+0x1380] ;  /* 0x0013800004057984 */ /* 0x0145220000000800 */
[----:B------:R-:W-:Y:S01]  /*9db0*/  BSSY.RECONVERGENT B0, `(.L_x_12613) ;  /* 0x0000005000007945 */ /* 0x000fe20003800200 */
[C---:B---3--:R-:W-:Y:S02]  /*9dc0*/  IADD3 R7, PT, PT, R132.reuse, 0xe0, RZ ;  /* 0x000000e084077810 */ /* 0x048fe40007ffe0ff */
[----:B------:R-:W-:Y:S01]  /*9dd0*/  IADD3 R193, PT, PT, R132, 0x100, RZ ;  /* 0x0000010084c17810 */ /* 0x000fe20007ffe0ff */
[----:B------:R-:W-:Y:S06]  /*9de0*/  @!P5 BRA `(.L_x_12614) ;  /* 0x000000000004d947 */ /* 0x000fec0003800000 */
[----:B----4-:R3:W-:Y:S02]  /*9df0*/  REDG.E.ADD.F32.FTZ.RN.STRONG.GPU desc[UR30][R2.64+0x300], R5 ;  /* 0x00030005020079a6 */ /* 0x0107e4000c12f31e */
.L_x_12614:
[----:B------:R-:W-:Y:S05]  /*9e00*/  BSYNC.RECONVERGENT B0 ;  /* 0x0000000000007941 */ /* 0x000fea0003800200 */
.L_x_12613:
[----:B---34-:R-:W-:Y:S01]  /*9e10*/  IADD3 R5, PT, PT, R132, 0x120, RZ ;  /* 0x0000012084057810 */ /* 0x018fe20007ffe0ff */
[----:B------:R-:W-:Y:S01]  /*9e20*/  BSSY.RECONVERGENT B0, `(.L_x_12615) ;  /* 0x000000f000007945 */ /* 0x000fe20003800200 */
[-C--:B------:R-:W-:Y:S02]  /*9e30*/  LEA.HI R7, R7, R132.reuse, RZ, 0x1b ;  /* 0x0000008407077211 */ /* 0x080fe400078fd8ff */
[-C--:B--2---:R-:W-:Y:S02]  /*9e40*/  LEA.HI R4, R5, R132.reuse, RZ, 0x1b ;  /* 0x0000008405047211 */ /* 0x084fe400078fd8ff */
        /* <DEDUP_REMOVED lines=12> */
.L_x_12616:
[----:B------:R-:W-:Y:S05]  /*9f10*/  BSYNC.RECONVERGENT B0 ;  /* 0x0000000000007941 */ /* 0x000fea0003800200 */
.L_x_12615:
[----:B0-2---:R0:W2:Y:S01]  /*9f20*/  LDS R5, [R193+0x1480] ;  /* 0x00148000c1057984 */ /* 0x0050a20000000800 */
[----:B------:R-:W-:Y:S01]  /*9f30*/  BSSY.RECONVERGENT B0, `(.L_x_12617) ;  /* 0x0000006000007945 */ /* 0x000fe20003800200 */
[----:B------:R-:W-:Y:S02]  /*9f40*/  IADD3 R7, PT, PT, R132, 0x160, RZ ;  /* 0x0000016084077810 */ /* 0x000fe40007ffe0ff */
[----:B------:R-:W-:Y:S02]  /*9f50*/  LEA.HI R195, R195, R132, RZ, 0x1b ;  /* 0x00000084c3c37211 */ /* 0x000fe400078fd8ff */
[----:B------:R-:W-:Y:S01]  /*9f60*/  LEA R4, R4, UR28, 0x2 ;  /* 0x0000001c04047c11 */ /* 0x000fe2000f8e10ff */
[----:B------:R-:W-:Y:S06]  /*9f70*/  @!P2 BRA `(.L_x_12618) ;  /* 0x000000000004a947 */ /* 0x000fec0003800000 */
[----:B--2---:R3:W-:Y:S02]  /*9f80*/  REDG.E.ADD.F32.FTZ.RN.STRONG.GPU desc[UR30][R2.64+0x400], R5 ;  /* 0x00040005020079a6 */ /* 0x0047e4000c12f31e */
.L_x_12618:
[----:B------:R-:W-:Y:S05]  /*9f90*/  BSYNC.RECONVERGENT B0 ;  /* 0x0000000000007941 */ /* 0x000fea0003800200 */
.L_x_12617:
[----:B--23--:R2:W3:Y:S01]  /*9fa0*/  LDS R5, [R4+0x1500] ;  /* 0x0015000004057984 */ /* 0x00c4e20000000800 */
[----:B------:R-:W-:Y:S01]  /*9fb0*/  BSSY.RECONVERGENT B0, `(.L_x_12619) ;  /* 0x0000005000007945 */ /* 0x000fe20003800200 */
[----:B------:R-:W-:Y:S02]  /*9fc0*/  LEA.HI R7, R7, R132, RZ, 0x1b ;  /* 0x0000008407077211 */ /* 0x000fe400078fd8ff */
[----:B------:R-:W-:Y:S01]  /*9fd0*/  LEA R195, R195, UR28, 0x2 ;  /* 0x0000001cc3c37c11 */ /* 0x000fe2000f8e10ff */
[----:B------:R-:W-:Y:S06]  /*9fe0*/  @!P3 BRA `(.L_x_12620) ;  /* 0x000000000004b947 */ /* 0x000fec0003800000 */
[----:B---3--:R4:W-:Y:S02]  /*9ff0*/  REDG.E.ADD.F32.FTZ.RN.STRONG.GPU desc[UR30][R2.64+0x480], R5 ;  /* 0x00048005020079a6 */ /* 0x0089e4000c12f31e */
.L_x_12620:
[----:B------:R-:W-:Y:S05]  /*a000*/  BSYNC.RECONVERGENT B0 ;  /* 0x0000000000007941 */ /* 0x000fea0003800200 */
.L_x_12619:
[----:B---34-:R3:W4:Y:S01]  /*a010*/  LDS R5, [R195+0x1580] ;  /* 0x00158000c3057984 */ /* 0x0187220000000800 */
[----:B------:R-:W-:Y:S01]  /*a020*/  BSSY.RECONVERGENT B0, `(.L_x_12621) ;  /* 0x0000004000007945 */ /* 0x000fe20003800200 */
[----:B--2---:R-:W-:-:S03]  /*a030*/  LEA R4, R7, UR28, 0x2 ;  /* 0x0000001c07047c11 */ /* 0x004fc6000f8e10ff */
[----:B------:R-:W-:Y:S05]  /*a040*/  @!P4 BRA `(.L_x_12622) ;  /* 0x000000000004c947 */ /* 0x000fea0003800000 */
[----:B----4-:R2:W-:Y:S02]  /*a050*/  REDG.E.ADD.F32.FTZ.RN.STRONG.GPU desc[UR30][R2.64+0x500], R5 ;  /* 0x00050005020079a6 */ /* 0x0105e4000c12f31e */
.L_x_12622:
[----:B------:R-:W-:Y:S05]  /*a060*/  BSYNC.RECONVERGENT B0 ;  /* 0x0000000000007941 */ /* 0x000fea0003800200 */
.L_x_12621:
[----:B--2-4-:R2:W4:Y:S01]  /*a070*/  LDS R5, [R4+0x1600] ;  /* 0x0016000004057984 */ /* 0x0145220000000800 */
[----:B------:R-:W-:Y:S01]  /*a080*/  BSSY.RECONVERGENT B0, `(.L_x_12623) ;  /* 0x0000005000007945 */ /* 0x000fe20003800200 */
[C---:B------:R-:W-:Y:S02]  /*a090*/  IADD3 R7, PT, PT, R132.reuse, 0x180, RZ ;  /* 0x0000018084077810 */ /* 0x040fe40007ffe0ff */
[----:B0-----:R-:W-:Y:S01]  /*a0a0*/  IADD3 R193, PT, PT, R132, 0x1a0, RZ ;  /* 0x000001a084c17810 */ /* 0x001fe20007ffe0ff */
[----:B------:R-:W-:Y:S06]  /*a0b0*/  @!P5 BRA `(.L_x_12624) ;  /* 0x000000000004d947 */ /* 0x000fec0003800000 */
[----:B----4-:R0:W-:Y:S02]  /*a0c0*/  REDG.E.ADD.F32.FTZ.RN.STRONG.GPU desc[UR30][R2.64+0x580], R5 ;  /* 0x00058005020079a6 */ /* 0x0101e4000c12f31e */
.L_x_12624:
[----:B------:R-:W-:Y:S05]  /*a0d0*/  BSYNC.RECONVERGENT B0 ;  /* 0x0000000000007941 */ /* 0x000fea0003800200 */
.L_x_12623:
        /* <DEDUP_REMOVED lines=16> */
.L_x_12626:
[----:B------:R-:W-:Y:S05]  /*a1e0*/  BSYNC.RECONVERGENT B0 ;  /* 0x0000000000007941 */ /* 0x000fea0003800200 */
.L_x_12625:
[----:B0-2---:R0:W2:Y:S01]  /*a1f0*/  LDS R5, [R193+0x1700] ;  /* 0x00170000c1057984 */ /* 0x0050a20000000800 */
[----:B------:R-:W-:Y:S01]  /*a200*/  BSSY.RECONVERGENT B0, `(.L_x_12627) ;  /* 0x0000005000007945 */ /* 0x000fe20003800200 */
[----:B------:R-:W-:Y:S02]  /*a210*/  LEA.HI R195, R195, R132, RZ, 0x1b ;  /* 0x00000084c3c37211 */ /* 0x000fe400078fd8ff */
[----:B------:R-:W-:Y:S01]  /*a220*/  LEA R4, R4, UR28, 0x2 ;  /* 0x0000001c04047c11 */ /* 0x000fe2000f8e10ff */
[----:B------:R-:W-:Y:S06]  /*a230*/  @!P2 BRA `(.L_x_12628) ;  /* 0x000000000004a947 */ /* 0x000fec0003800000 */
[----:B--2---:R3:W-:Y:S02]  /*a240*/  REDG.E.ADD.F32.FTZ.RN.STRONG.GPU desc[UR30][R2.64+0x680], R5 ;  /* 0x00068005020079a6 */ /* 0x0047e4000c12f31e */
.L_x_12628:
[----:B------:R-:W-:Y:S05]  /*a250*/  BSYNC.RECONVERGENT B0 ;  /* 0x0000000000007941 */ /* 0x000fea0003800200 */
.L_x_12627:
[----:B--23--:R2:W3:Y:S01]  /*a260*/  LDS R5, [R4+0x1780] ;  /* 0x0017800004057984 */ /* 0x00c4e20000000800 */
[----:B------:R-:W-:Y:S01]  /*a270*/  BSSY.RECONVERGENT B0, `(.L_x_12629) ;  /* 0x0000005000007945 */ /* 0x000fe20003800200 */
[----:B------:R-:W-:Y:S02]  /*a280*/  LEA.HI R117, R117, R132, RZ, 0x1b ;  /* 0x0000008475757211 */ /* 0x000fe400078fd8ff */
[----:B------:R-:W-:Y:S01]  /*a290*/  LEA R195, R195, UR28, 0x2 ;  /* 0x0000001cc3c37c11 */ /* 0x000fe2000f8e10ff */
[----:B------:R-:W-:Y:S06]  /*a2a0*/  @!P3 BRA `(.L_x_12630) ;  /* 0x000000000004b947 */ /* 0x000fec0003800000 */
[----:B---3--:R4:W-:Y:S02]  /*a2b0*/  REDG.E.ADD.F32.FTZ.RN.STRONG.GPU desc[UR30][R2.64+0x700], R5 ;  /* 0x00070005020079a6 */ /* 0x0089e4000c12f31e */
.L_x_12630:
[----:B------:R-:W-:Y:S05]  /*a2c0*/  BSYNC.RECONVERGENT B0 ;  /* 0x0000000000007941 */ /* 0x000fea0003800200 */
.L_x_12629:
[----:B---34-:R3:W4:Y:S01]  /*a2d0*/  LDS R5, [R195+0x1800] ;  /* 0x00180000c3057984 */ /* 0x0187220000000800 */
[----:B------:R-:W-:Y:S01]  /*a2e0*/  BSSY.RECONVERGENT B0, `(.L_x_12631) ;  /* 0x0000004000007945 */ /* 0x000fe20003800200 */
[----:B--2---:R-:W-:-:S03]  /*a2f0*/  LEA R4, R117, UR28, 0x2 ;  /* 0x0000001c75047c11 */ /* 0x004fc6000f8e10ff */
[----:B------:R-:W-:Y:S05]  /*a300*/  @!P4 BRA `(.L_x_12632) ;  /* 0x000000000004c947 */ /* 0x000fea0003800000 */
[----:B----4-:R2:W-:Y:S02]  /*a310*/  REDG.E.ADD.F32.FTZ.RN.STRONG.GPU desc[UR30][R2.64+0x780], R5 ;  /* 0x00078005020079a6 */ /* 0x0105e4000c12f31e */
.L_x_12632:
[----:B------:R-:W-:Y:S05]  /*a320*/  BSYNC.RECONVERGENT B0 ;  /* 0x0000000000007941 */ /* 0x000fea0003800200 */
.L_x_12631:
[----:B--2-4-:R2:W4:Y:S01]  /*a330*/  LDS R5, [R4+0x1880] ;  /* 0x0018800004057984 */ /* 0x0145220000000800 */
[----:B------:R-:W-:Y:S01]  /*a340*/  BSSY.RECONVERGENT B0, `(.L_x_12633) ;  /* 0x0000005000007945 */ /* 0x000fe20003800200 */
[C---:B------:R-:W-:Y:S02]  /*a350*/  IADD3 R7, PT, PT, R132.reuse, 0x220, RZ ;  /* 0x0000022084077810 */ /* 0x040fe40007ffe0ff */
[----:B------:R-:W-:Y:S01]  /*a360*/  IADD3 R117, PT, PT, R132, 0x240, RZ ;  /* 0x0000024084757810 */ /* 0x000fe20007ffe0ff */
[----:B------:R-:W-:Y:S06]  /*a370*/  @!P5 BRA `(.L_x_12634) ;  /* 0x000000000004d947 */ /* 0x000fec0003800000 */
[----:B----4-:R4:W-:Y:S02]  /*a380*/  REDG.E.ADD.F32.FTZ.RN.STRONG.GPU desc[UR30][R2.64+0x800], R5 ;  /* 0x00080005020079a6 */ /* 0x0109e4000c12f31e */
.L_x_12634:
[----:B------:R-:W-:Y:S05]  /*a390*/  BSYNC.RECONVERGENT B0 ;  /* 0x0000000000007941 */ /* 0x000fea0003800200 */
.L_x_12633:
[----:B----4-:R-:W-:Y:S01]  /*a3a0*/  IADD3 R5, PT, PT, R132, 0x260, RZ ;  /* 0x0000026084057810 */ /* 0x010fe20007ffe0ff */
        /* <DEDUP_REMOVED lines=15> */
.L_x_12636:
[----:B------:R-:W-:Y:S05]  /*a4a0*/  BSYNC.RECONVERGENT B0 ;  /* 0x0000000000007941 */ /* 0x000fea0003800200 */
.L_x_12635:
[----:B0-2---:R0:W2:Y:S01]  /*a4b0*/  LDS R5, [R117+0x1980] ;  /* 0x0019800075057984 */ /* 0x0050a20000000800 */
[----:B------:R-:W-:Y:S01]  /*a4c0*/  BSSY.RECONVERGENT B0, `(.L_x_12637) ;  /* 0x0000006000007945 */ /* 0x000fe20003800200 */
[----:B------:R-:W-:Y:S02]  /*a4d0*/  IADD3 R7, PT, PT, R132, 0x2a0, RZ ;  /* 0x000002a084077810 */ /* 0x000fe40007ffe0ff */
[----:B------:R-:W-:Y:S02]  /*a4e0*/  LEA.HI R193, R193, R132, RZ, 0x1b ;  /* 0x00000084c1c17211 */ /* 0x000fe400078fd8ff */
[----:B------:R-:W-:Y:S01]  /*a4f0*/  LEA R4, R4, UR28, 0x2 ;  /* 0x0000001c04047c11 */ /* 0x000fe2000f8e10ff */
[----:B------:R-:W-:Y:S06]  /*a500*/  @!P2 BRA `(.L_x_12638) ;  /* 0x000000000004a947 */ /* 0x000fec0003800000 */
[----:B--2---:R4:W-:Y:S02]  /*a510*/  REDG.E.ADD.F32.FTZ.RN.STRONG.GPU desc[UR30][R2.64+0x900], R5 ;  /* 0x00090005020079a6 */ /* 0x0049e4000c12f31e */
.L_x_12638:
[----:B------:R-:W-:Y:S05]  /*a520*/  BSYNC.RECONVERGENT B0 ;  /* 0x0000000000007941 */ /* 0x000fea0003800200 */
.L_x_12637:
[----:B--2-4-:R2:W4:Y:S01]  /*a530*/  LDS R5, [R4+0x1a00] ;  /* 0x001a000004057984 */ /* 0x0145220000000800 */
[----:B------:R-:W-:Y:S01]  /*a540*/  BSSY.RECONVERGENT B0, `(.L_x_12639) ;  /* 0x0000005000007945 */ /* 0x000fe20003800200 */
[----:B------:R-:W-:Y:S02]  /*a550*/  LEA.HI R7, R7, R132, RZ, 0x1b ;  /* 0x0000008407077211 */ /* 0x000fe400078fd8ff */
[----:B------:R-:W-:Y:S01]  /*a560*/  LEA R193, R193, UR28, 0x2 ;  /* 0x0000001cc1c17c11 */ /* 0x000fe2000f8e10ff */
[----:B------:R-:W-:Y:S06]  /*a570*/  @!P3 BRA `(.L_x_12640) ;  /* 0x000000000004b947 */ /* 0x000fec0003800000 */
[----:B----4-:R4:W-:Y:S02]  /*a580*/  REDG.E.ADD.F32.FTZ.RN.STRONG.GPU desc[UR30][R2.64+0x980], R5 ;  /* 0x00098005020079a6 */ /* 0x0109e4000c12f31e */
.L_x_12640:
[----:B------:R-:W-:Y:S05]  /*a590*/  BSYNC.RECONVERGENT B0 ;  /* 0x0000000000007941 */ /* 0x000fea0003800200 */
.L_x_12639:
[----:B----4-:R4:W0:Y:S01]  /*a5a0*/  LDS R5, [R193+0x1a80] ;  /* 0x001a8000c1057984 */ /* 0x0108220000000800 */
[----:B------:R-:W-:Y:S01]  /*a5b0*/  BSSY.RECONVERGENT B0, `(.L_x_12641) ;  /* 0x0000004000007945 */ /* 0x000fe20003800200 */
[----:B--2---:R-:W-:-:S03]  /*a5c0*/  LEA R4, R7, UR28, 0x2 ;  /* 0x0000001c07047c11 */ /* 0x004fc6000f8e10ff */
[----:B------:R-:W-:Y:S05]  /*a5d0*/  @!P4 BRA `(.L_x_12642) ;  /* 0x000000000004c947 */ /* 0x000fea0003800000 */
[----:B0-----:R2:W-:Y:S02]  /*a5e0*/  REDG.E.ADD.F32.FTZ.RN.STRONG.GPU desc[UR30][R2.64+0xa00], R5 ;  /* 0x000a0005020079a6 */ /* 0x0015e4000c12f31e */
.L_x_12642:
[----:B------:R-:W-:Y:S05]  /*a5f0*/  BSYNC.RECONVERGENT B0 ;  /* 0x0000000000007941 */ /* 0x000fea0003800200 */
.L_x_12641:
[----:B0-2---:R0:W2:Y:S01]  /*a600*/  LDS R5, [R4+0x1b00] ;  /* 0x001b000004057984 */ /* 0x0050a20000000800 */
[----:B------:R-:W-:Y:S01]  /*a610*/  BSSY.RECONVERGENT B0, `(.L_x_12643) ;  /* 0x0000005000007945 */ /* 0x000fe20003800200 */
[C---:B------:R-:W-:Y:S02]  /*a620*/  IADD3 R7, PT, PT, R132.reuse, 0x2c0, RZ ;  /* 0x000002c084077810 */ /* 0x040fe40007ffe0ff */
[----:B------:R-:W-:Y:S01]  /*a630*/  IADD3 R117, PT, PT, R132, 0x2e0, RZ ;  /* 0x000002e084757810 */ /* 0x000fe20007ffe0ff */
[----:B------:R-:W-:Y:S06]  /*a640*/  @!P5 BRA `(.L_x_12644) ;  /* 0x000000000004d947 */ /* 0x000fec0003800000 */
[----:B--2---:R2:W-:Y:S02]  /*a650*/  REDG.E.ADD.F32.FTZ.RN.STRONG.GPU desc[UR30][R2.64+0xa80], R5 ;  /* 0x000a8005020079a6 */ /* 0x0045e4000c12f31e */
.L_x_12644:
[----:B------:R-:W-:Y:S05]  /*a660*/  BSYNC.RECONVERGENT B0 ;  /* 0x0000000000007941 */ /* 0x000fea0003800200 */
.L_x_12643:
        /* <DEDUP_REMOVED lines=13> */
[----:B------:R-:W-:Y:S01]  /*a740*/  ISETP.GE.AND P5, PT, R6, 0x341, PT ;  /* 0x000003410600780c */ /* 0x000fe20003fa6270 */
[----:B------:R-:W-:-:S12]  /*a750*/  @!P6 BRA `(.L_x_12646) ;  /* 0x000000000004e947 */ /* 0x000fd80003800000 */
[----:B0-----:R2:W-:Y:S02]  /*a760*/  REDG.E.ADD.F32.FTZ.RN.STRONG.GPU desc[UR30][R2.64+0xb00], R5 ;  /* 0x000b0005020079a6 */ /* 0x0015e4000c12f31e */
.L_x_12646:
[----:B------:R-:W-:Y:S05]  /*a770*/  BSYNC.RECONVERGENT B0 ;  /* 0x0000000000007941 */ /* 0x000fea0003800200 */
.L_x_12645:
[----:B0-2---:R0:W2:Y:S01]  /*a780*/  LDS R5, [R117+0x1c00] ;  /* 0x001c000075057984 */ /* 0x0050a20000000800 */
[----:B------:R-:W-:Y:S01]  /*a790*/  BSSY.RECONVERGENT B0, `(.L_x_12647) ;  /* 0x0000006000007945 */ /* 0x000fe20003800200 */
[----:B------:R-:W-:Y:S02]  /*a7a0*/  IADD3 R7, PT, PT, R132, 0x340, RZ ;  /* 0x0000034084077810 */ /* 0x000fe40007ffe0ff */
[----:B------:R-:W-:Y:S02]  /*a7b0*/  LEA.HI R193, R193, R132, RZ, 0x1b ;  /* 0x00000084c1c17211 */ /* 0x000fe400078fd8ff */
[----:B------:R-:W-:Y:S01]  /*a7c0*/  LEA R4, R4, UR28, 0x2 ;  /* 0x0000001c04047c11 */ /* 0x000fe2000f8e10ff */
[----:B------:R-:W-:Y:S06]  /*a7d0*/  @!P2 BRA `(.L_x_12648) ;  /* 0x000000000004a947 */ /* 0x000fec0003800000 */
[----:B--2---:R4:W-:Y:S02]  /*a7e0*/  REDG.E.ADD.F32.FTZ.RN.STRONG.GPU desc[UR30][R2.64+0xb80], R5 ;  /* 0x000b8005020079a6 */ /* 0x0049e4000c12f31e */
.L_x_12648:
[----:B------:R-:W-:Y:S05]  /*a7f0*/  BSYNC.RECONVERGENT B0 ;  /* 0x0000000000007941 */ /* 0x000fea0003800200 */
.L_x_12647:
[----:B--2-4-:R2:W4:Y:S01]  /*a800*/  LDS R5, [R4+0x1c80] ;  /* 0x001c800004057984 */ /* 0x0145220000000800 */
[----:B------:R-:W-:Y:S01]  /*a810*/  BSSY.RECONVERGENT B0, `(.L_x_12649) ;  /* 0x0000005000007945 */ /* 0x000fe20003800200 */
[----:B------:R-:W-:Y:S02]  /*a820*/  LEA.HI R7, R7, R132, RZ, 0x1b ;  /* 0x0000008407077211 */ /* 0x000fe400078fd8ff */
[----:B------:R-:W-:Y:S01]  /*a830*/  LEA R152, R193, UR28, 0x2 ;  /* 0x0000001cc1987c11 */ /* 0x000fe2000f8e10ff */
[----:B------:R-:W-:Y:S06]  /*a840*/  @!P3 BRA `(.L_x_12650) ;  /* 0x000000000004b947 */ /* 0x000fec0003800000 */
[----:B----4-:R4:W-:Y:S02]  /*a850*/  REDG.E.ADD.F32.FTZ.RN.STRONG.GPU desc[UR30][R2.64+0xc00], R5 ;  /* 0x000c0005020079a6 */ /* 0x0109e4000c12f31e */
.L_x_12650:
[----:B------:R-:W-:Y:S05]  /*a860*/  BSYNC.RECONVERGENT B0 ;  /* 0x0000000000007941 */ /* 0x000fea0003800200 */
.L_x_12649:
[----:B----4-:R4:W1:Y:S01]  /*a870*/  LDS R5, [R152+0x1d00] ;  /* 0x001d000098057984 */ /* 0x0108620000000800 */
[----:B------:R-:W-:Y:S01]  /*a880*/  BSSY.RECONVERGENT B0, `(.L_x_12651) ;  /* 0x0000006000007945 */ /* 0x000fe20003800200 */
[C---:B0-----:R-:W-:Y:S02]  /*a890*/  IADD3 R117, PT, PT, R132.reuse, 0x360, RZ ;  /* 0x0000036084757810 */ /* 0x041fe40007ffe0ff */
[----:B------:R-:W-:Y:S02]  /*a8a0*/  IADD3 R193, PT, PT, R132, 0x380, RZ ;  /* 0x0000038084c17810 */ /* 0x000fe40007ffe0ff */
[----:B------:R-:W-:Y:S01]  /*a8b0*/  LEA R7, R7, UR28, 0x2 ;  /* 0x0000001c07077c11 */ /* 0x000fe2000f8e10ff */
[----:B------:R-:W-:Y:S06]  /*a8c0*/  @!P4 BRA `(.L_x_12652) ;  /* 0x000000000004c947 */ /* 0x000fec0003800000 */
[----:B-1----:R0:W-:Y:S02]  /*a8d0*/  REDG.E.ADD.F32.FTZ.RN.STRONG.GPU desc[UR30][R2.64+0xc80], R5 ;  /* 0x000c8005020079a6 */ /* 0x0021e4000c12f31e */
.L_x_12652:
[----:B------:R-:W-:Y:S05]  /*a8e0*/  BSYNC.RECONVERGENT B0 ;  /* 0x0000000000007941 */ /* 0x000fea0003800200 */
.L_x_12651:
[----:B01----:R0:W1:Y:S01]  /*a8f0*/  LDS R5, [R7+0x1d80] ;  /* 0x001d800007057984 */ /* 0x0030620000000800 */
[----:B------:R-:W-:Y:S01]  /*a900*/  BSSY.RECONVERGENT B0, `(.L_x_12653) ;  /* 0x0000005000007945 */ /* 0x000fe20003800200 */
[-C--:B------:R-:W-:Y:S02]  /*a910*/  LEA.HI R117, R117, R132.reuse, RZ, 0x1b ;  /* 0x0000008475757211 */ /* 0x080fe400078fd8ff */
[----:B------:R-:W-:Y:S01]  /*a920*/  LEA.HI R193, R193, R132, RZ, 0x1b ;  /* 0x00000084c1c17211 */ /* 0x000fe200078fd8ff */
[----:B------:R-:W-:Y:S06]  /*a930*/  @!P5 BRA `(.L_x_12654) ;  /* 0x000000000004d947 */ /* 0x000fec0003800000 */
[----:B-1----:R1:W-:Y:S02]  /*a940*/  REDG.E.ADD.F32.FTZ.RN.STRONG.GPU desc[UR30][R2.64+0xd00], R5 ;  /* 0x000d0005020079a6 */ /* 0x0023e4000c12f31e */
.L_x_12654:
[----:B------:R-:W-:Y:S05]  /*a950*/  BSYNC.RECONVERGENT B0 ;  /* 0x0000000000007941 */ /* 0x000fea0003800200 */
.L_x_12653:
        /* <DEDUP_REMOVED lines=11> */
.L_x_12656:
[----:B------:R-:W-:Y:S05]  /*aa10*/  BSYNC.RECONVERGENT B0 ;  /* 0x0000000000007941 */ /* 0x000fea0003800200 */
.L_x_12655:
[----:B-1----:R1:W1:Y:S01]  /*aa20*/  LDS R5, [R193+0x1e80] ;  /* 0x001e8000c1057984 */ /* 0x0022620000000800 */
[----:B------:R-:W-:Y:S01]  /*aa30*/  BSSY.RECONVERGENT B0, `(.L_x_12657) ;  /* 0x0000004000007945 */ /* 0x000fe20003800200 */
[----:B0-----:R-:W-:-:S03]  /*aa40*/  IADD3 R7, PT, PT, R132, 0x3a0, RZ ;  /* 0x000003a084077810 */ /* 0x001fc60007ffe0ff */
[----:B------:R-:W-:Y:S05]  /*aa50*/  @!P2 BRA `(.L_x_12658) ;  /* 0x000000000004a947 */ /* 0x000fea0003800000 */
[----:B-1----:R0:W-:Y:S02]  /*aa60*/  REDG.E.ADD.F32.FTZ.RN.STRONG.GPU desc[UR30][R2.64+0xe00], R5 ;  /* 0x000e0005020079a6 */ /* 0x0021e4000c12f31e */
.L_x_12658:
[----:B------:R-:W-:Y:S05]  /*aa70*/  BSYNC.RECONVERGENT B0 ;  /* 0x0000000000007941 */ /* 0x000fea0003800200 */
.L_x_12657:
[----:B01----:R-:W-:Y:S01]  /*aa80*/  IADD3 R5, PT, PT, R132, 0x3c0, RZ ;  /* 0x000003c084057810 */ /* 0x003fe20007ffe0ff */
[C---:B------:R-:W-:Y:S01]  /*aa90*/  FMUL.FTZ R117, R122.reuse, R127 ;  /* 0x0000007f7a757220 */ /* 0x040fe20000410000 */
[-C--:B------:R-:W-:Y:S01]  /*aaa0*/  LEA.HI R7, R7, R132.reuse, RZ, 0x1b ;  /* 0x0000008407077211 */ /* 0x080fe200078fd8ff */
[----:B------:R-:W-:Y:S01]  /*aab0*/  FMUL.FTZ R183, R122, R183 ;  /* 0x000000b77ab77220 */ /* 0x000fe20000410000 */
[----:B--2---:R-:W-:Y:S01]  /*aac0*/  LEA.HI R4, R5, R132, RZ, 0x1b ;  /* 0x0000008405047211 */ /* 0x004fe200078fd8ff */
[----:B------:R-:W-:Y:S01]  /*aad0*/  FMUL.FTZ R5, R126, R117 ;  /* 0x000000757e057220 */ /* 0x000fe20000410000 */
[----:B------:R-:W-:Y:S01]  /*aae0*/  FFMA.FTZ R224, R43, -R122, R224 ;  /* 0x8000007a2be07223 */ /* 0x000fe200000100e0 */
[----:B------:R-:W-:Y:S01]  /*aaf0*/  LEA R7, R7, UR28, 0x2 ;  /* 0x0000001c07077c11 */ /* 0x000fe2000f8e10ff */
[----:B------:R-:W-:Y:S01]  /*ab00*/  BSSY.RECONVERGENT B0, `(.L_x_12659) ;  /* 0x0000009000007945 */ /* 0x000fe20003800200 */
[----:B------:R-:W-:Y:S01]  /*ab10*/  IADD3 R193, PT, PT, R132, 0x3e0, RZ ;  /* 0x000003e084c17810 */ /* 0x000fe20007ffe0ff */
[-C--:B------:R-:W-:Y:S01]  /*ab20*/  FFMA.FTZ R6, R224, R183.reuse, -R5 ;  /* 0x000000b7e0067223 */ /* 0x080fe20000010805 */
[----:B----4-:R-:W-:Y:S01]  /*ab30*/  LEA R152, R4, UR28, 0x2 ;  /* 0x0000001c04987c11 */ /* 0x010fe2000f8e10ff */
[----:B------:R0:W1:Y:S01]  /*ab40*/  LDS R5, [R7+0x1f00] ;  /* 0x001f000007057984 */ /* 0x0000620000000800 */
[----:B------:R-:W-:Y:S01]  /*ab50*/  LEA.HI R193, R193, R132, RZ, 0x1b ;  /* 0x00000084c1c17211 */ /* 0x000fe200078fd8ff */
[----:B------:R-:W-:Y:S01]  /*ab60*/  FMUL.FTZ R183, R126, R183 ;  /* 0x000000b77eb77220 */ /* 0x000fe20000410000 */
[----:B------:R-:W-:Y:S06]  /*ab70*/  @!P3 BRA `(.L_x_12660) ;  /* 0x000000000004b947 */ /* 0x000fec0003800000 */
[----:B-1----:R2:W-:Y:S02]  /*ab80*/  REDG.E.ADD.F32.FTZ.RN.STRONG.GPU desc[UR30][R2.64+0xe80], R5 ;  /* 0x000e8005020079a6 */ /* 0x0025e4000c12f31e */
.L_x_12660:
[----:B------:R-:W-:Y:S05]  /*ab90*/  BSYNC.RECONVERGENT B0 ;  /* 0x0000000000007941 */ /* 0x000fea0003800200 */
.L_x_12659:
[----:B-12---:R1:W2:Y:S01]  /*aba0*/  LDS R5, [R152+0x1f80] ;  /* 0x001f800098057984 */ /* 0x0062a20000000800 */
[----:B------:R-:W-:Y:S01]  /*abb0*/  BSSY.RECONVERGENT B0, `(.L_x_12661) ;  /* 0x0000005000007945 */ /* 0x000fe20003800200 */
[----:B------:R-:W-:Y:S01]  /*abc0*/  LEA R193, R193, UR28, 0x2 ;  /* 0x0000001cc1c17c11 */ /* 0x000fe2000f8e10ff */
[----:B------:R-:W-:Y:S02]  /*abd0*/  FFMA.FTZ R4, R224, R117, R183 ;  /* 0x00000075e0047223 */ /* 0x000fe400000100b7 */
[----:B------:R-:W-:Y:S05]  /*abe0*/  @!P4 BRA `(.L_x_12662) ;  /* 0x000000000004c947 */ /* 0x000fea0003800000 */
[----:B--2---:R4:W-:Y:S02]  /*abf0*/  REDG.E.ADD.F32.FTZ.RN.STRONG.GPU desc[UR30][R2.64+0xf00], R5 ;  /* 0x000f0005020079a6 */ /* 0x0049e4000c12f31e */
.L_x_12662:
[----:B------:R-:W-:Y:S05]  /*ac00*/  BSYNC.RECONVERGENT B0 ;  /* 0x0000000000007941 */ /* 0x000fea0003800200 */
.L_x_12661:
[----:B--2-4-:R2:W4:Y:S01]  /*ac10*/  LDS R5, [R193+0x2000] ;  /* 0x00200000c1057984 */ /* 0x0145220000000800 */
[----:B------:R-:W-:Y:S01]  /*ac20*/  BSSY.RECONVERGENT B0, `(.L_x_12663) ;  /* 0x0000004000007945 */ /* 0x000fe20003800200 */
[----:B------:R-:W-:-:S03]  /*ac30*/  FADD.FTZ R4, R187, R4 ;  /* 0x00000004bb047221 */ /* 0x000fc60000010000 */
[----:B------:R-:W-:Y:S05]  /*ac40*/  @!P5 BRA `(.L_x_12664) ;  /* 0x000000000004d947 */ /* 0x000fea0003800000 */
[----:B----4-:R4:W-:Y:S02]  /*ac50*/  REDG.E.ADD.F32.FTZ.RN.STRONG.GPU desc[UR30][R2.64+0xf80], R5 ;  /* 0x000f8005020079a6 */ /* 0x0109e4000c12f31e */
.L_x_12664:
[----:B------:R-:W-:Y:S05]  /*ac60*/  BSYNC.RECONVERGENT B0 ;  /* 0x0000000000007941 */ /* 0x000fea0003800200 */
.L_x_12663:
[----:B----4-:R-:W-:Y:S01]  /*ac70*/  FADD.FTZ R5, R163, R6 ;  /* 0x00000006a3057221 */ /* 0x010fe20000010000 */
[C---:B------:R-:W-:Y:S01]  /*ac80*/  FFMA.FTZ R6, R91.reuse, R179, R228 ;  /* 0x000000b35b067223 */ /* 0x040fe200000100e4 */
[----:B0-----:R-:W-:Y:S01]  /*ac90*/  FFMA.FTZ R7, -R91, R177, R226 ;  /* 0x000000b15b077223 */ /* 0x001fe200000101e2 */
[----:B------:R-:W0:Y:S01]  /*aca0*/  SHFL.DOWN PT, R3, R4, 0x1, 0x1f ;  /* 0x08201f0004037f89 */ /* 0x000e2200000e0000 */
[----:B------:R-:W-:Y:S01]  /*acb0*/  ISETP.GT.AND P2, PT, R10, 0x1e, PT ;  /* 0x0000001e0a00780c */ /* 0x000fe20003f44270 */
[----:B------:R-:W-:Y:S01]  /*acc0*/  FADD.FTZ R102, R115, R102 ;  /* 0x0000006673667221 */ /* 0x000fe20000010000 */
[----:B------:R-:W-:Y:S01]  /*acd0*/  FADD.FTZ R94, R109, R94 ;  /* 0x0000005e6d5e7221 */ /* 0x000fe20000010000 */
[----:B------:R-:W4:Y:S01]  /*ace0*/  SHFL.DOWN PT, R2, R5, 0x1, 0x1f ;  /* 0x08201f0005027f89 */ /* 0x000f2200000e0000 */
[----:B------:R-:W-:Y:S01]  /*acf0*/  FMUL.FTZ R141, R224, R141 ;  /* 0x0000008de08d7220 */ /* 0x000fe20000410000 */
[----:B------:R-:W-:Y:S01]  /*ad00*/  FADD.FTZ R90, R107, R90 ;  /* 0x0000005a6b5a7221 */ /* 0x000fe20000010000 */
[----:B------:R-:W-:Y:S01]  /*ad10*/  FADD.FTZ R88, R105, R88 ;  /* 0x0000005869587221 */ /* 0x000fe20000010000 */
[----:B------:R-:W5:Y:S01]  /*ad20*/  SHFL.DOWN PT, R163, R6, 0x1, 0x1f ;  /* 0x08201f0006a37f89 */ /* 0x000f6200000e0000 */
[----:B------:R-:W-:Y:S01]  /*ad30*/  FFMA.FTZ R126, R126, R143, R141 ;  /* 0x0000008f7e7e7223 */ /* 0x000fe2000001008d */
[----:B------:R-:W-:Y:S01]  /*ad40*/  FMUL.FTZ R199, R174, R199 ;  /* 0x000000c7aec77220 */ /* 0x000fe20000410000 */
[----:B------:R-:W-:Y:S01]  /*ad50*/  ISETP.GT.AND P3, PT, R10, 0xf, PT ;  /* 0x0000000f0a00780c */ /* 0x000fe20003f64270 */
[----:B-1----:R-:W1:Y:S01]  /*ad60*/  SHFL.DOWN PT, R152, R7, 0x1, 0x1f ;  /* 0x08201f0007987f89 */ /* 0x002e6200000e0000 */
        /* <DEDUP_REMOVED lines=13> */
[----:B------:R-:W-:Y:S01]  /*ae40*/  FFMA.FTZ R180, R123, R194, R180 ;  /* 0x000000c27bb47223 */ /* 0x000fe200000100b4 */
[----:B------:R-:W-:Y:S01]  /*ae50*/  FFMA.FTZ R125, R125, R216, R220 ;  /* 0x000000d87d7d7223 */ /* 0x000fe200000100dc */
[----:B----4-:R-:W-:Y:S01]  /*ae60*/  @!P2 FADD.FTZ R5, R5, R2 ;  /* 0x000000020505a221 */ /* 0x010fe20000010000 */
[----:B------:R-:W0:Y:S01]  /*ae70*/  SHFL.DOWN PT, R3, R4, 0x2, 0x1f ;  /* 0x08401f0004037f89 */ /* 0x000e2200000e0000 */
[----:B------:R-:W-:Y:S01]  /*ae80*/  FFMA.FTZ R121, R121, R214, R198 ;  /* 0x000000d679797223 */ /* 0x000fe200000100c6 */
[----:B------:R-:W-:Y:S01]  /*ae90*/  FFMA.FTZ R128, R128, R185, R209 ;  /* 0x000000b980807223 */ /* 0x000fe200000100d1 */
[----:B-----5:R-:W-:Y:S01]  /*aea0*/  @!P2 FADD.FTZ R6, R6, R163 ;  /* 0x000000a30606a221 */ /* 0x020fe20000010000 */
[----:B------:R-:W4:Y:S01]  /*aeb0*/  SHFL.DOWN PT, R2, R5, 0x2, 0x1f ;  /* 0x08401f0005027f89 */ /* 0x000f2200000e0000 */
[----:B------:R-:W-:Y:S01]  /*aec0*/  FFMA.FTZ R200, R119, R210, R200 ;  /* 0x000000d277c87223 */ /* 0x000fe200000100c8 */
[----:B------:R-:W-:Y:S01]  /*aed0*/  FFMA.FTZ R129, R129, R184, R218 ;  /* 0x000000b881817223 */ /* 0x000fe200000100da */
[----:B-1----:R-:W-:Y:S01]  /*aee0*/  @!P2 FADD.FTZ R7, R7, R152 ;  /* 0x000000980707a221 */ /* 0x002fe20000010000 */
[----:B------:R-:W1:Y:S01]  /*aef0*/  SHFL.DOWN PT, R115, R6, 0x2, 0x1f ;  /* 0x08401f0006737f89 */ /* 0x000e6200000e0000 */
        /* <DEDUP_REMOVED lines=17> */
[----:B------:R-:W-:Y:S01]  /*b010*/  FADD.FTZ R82, R99, R82 ;  /* 0x0000005263527221 */ /* 0x000fe20000010000 */
[----:B------:R-:W-:Y:S01]  /*b020*/  FMUL.FTZ R207, R172, R207 ;  /* 0x000000cfaccf7220 */ /* 0x000fe20000410000 */
[----:B----4-:R-:W-:Y:S01]  /*b030*/  @!P2 FADD.FTZ R5, R5, R2 ;  /* 0x000000020505a221 */ /* 0x010fe20000010000 */
[----:B------:R-:W0:Y:S01]  /*b040*/  SHFL.DOWN PT, R3, R4, 0x4, 0x1f ;  /* 0x08801f0004037f89 */ /* 0x000e2200000e0000 */
[----:B------:R-:W-:Y:S01]  /*b050*/  BSSY.RECONVERGENT B0, `(.L_x_12665) ;  /* 0x0000035000007945 */ /* 0x000fe20003800200 */
[----:B------:R-:W-:Y:S01]  /*b060*/  FADD.FTZ R106, R117, R106 ;  /* 0x0000006a756a7221 */ /* 0x000fe20000010000 */
[----:B-1----:R-:W-:Y:S01]  /*b070*/  @!P2 FADD.FTZ R6, R6, R115 ;  /* 0x000000730606a221 */ /* 0x002fe20000010000 */
[----:B------:R-:W1:Y:S01]  /*b080*/  SHFL.DOWN PT, R2, R5, 0x4, 0x1f ;  /* 0x08801f0005027f89 */ /* 0x000e6200000e0000 */
[----:B------:R-:W-:Y:S01]  /*b090*/  FADD.FTZ R104, R147, R104 ;  /* 0x0000006893687221 */ /* 0x000fe20000010000 */
[----:B------:R-:W-:Y:S01]  /*b0a0*/  FADD.FTZ R100, R113, R100 ;  /* 0x0000006471647221 */ /* 0x000fe20000010000 */
[----:B-----5:R-:W-:Y:S01]  /*b0b0*/  @!P2 FADD.FTZ R7, R7, R152 ;  /* 0x000000980707a221 */ /* 0x020fe20000010000 */
[----:B------:R-:W4:Y:S01]  /*b0c0*/  SHFL.DOWN PT, R109, R6, 0x4, 0x1f ;  /* 0x08801f00066d7f89 */ /* 0x000f2200000e0000 */
        /* <DEDUP_REMOVED lines=20> */
[----:B------:R-:W0:Y:S01]  /*b210*/  SHFL.DOWN PT, R105, R4, 0x8, 0x1f ;  /* 0x09001f0004697f89 */ /* 0x000e2200000e0000 */
[----:B------:R-:W-:Y:S01]  /*b220*/  FADD.FTZ R64, R3, R64 ;  /* 0x0000004003407221 */ /* 0x000fe20000010000 */
[----:B------:R-:W-:Y:S01]  /*b230*/  FADD.FTZ R66, R171, R66 ;  /* 0x00000042ab427221 */ /* 0x000fe20000010000 */
[----:B----4-:R-:W-:Y:S01]  /*b240*/  @!P2 FADD.FTZ R6, R6, R109 ;  /* 0x0000006d0606a221 */ /* 0x010fe20000010000 */
[----:B------:R-:W1:Y:S01]  /*b250*/  SHFL.DOWN PT, R2, R5, 0x8, 0x1f ;  /* 0x09001f0005027f89 */ /* 0x000e6200000e0000 */
[----:B------:R-:W-:Y:S01]  /*b260*/  FFMA.FTZ R138, R138, R175, R207 ;  /* 0x000000af8a8a7223 */ /* 0x000fe200000100cf */
[----:B-----5:R-:W-:-:S02]  /*b270*/  @!P2 FADD.FTZ R7, R7, R152 ;  /* 0x000000980707a221 */ /* 0x020fc40000010000 */
        /* <DEDUP_REMOVED lines=13> */
[----:B01----:R-:W-:Y:S01]  /*b350*/  FADD.FTZ R4, R4, R3 ;  /* 0x0000000304047221 */ /* 0x003fe20000010000 */
[----:B----4-:R-:W-:Y:S01]  /*b360*/  FADD.FTZ R5, R5, R2 ;  /* 0x0000000205057221 */ /* 0x010fe20000010000 */
[----:B------:R-:W-:Y:S01]  /*b370*/  FADD.FTZ R6, R6, R99 ;  /* 0x0000006306067221 */ /* 0x000fe20000010000 */
[----:B------:R-:W-:-:S09]  /*b380*/  FADD.FTZ R7, R7, R126 ;  /* 0x0000007e07077221 */ /* 0x000fd20000010000 */
[----:B------:R0:W-:Y:S02]  /*b390*/  @!P2 STS.128 [UR28+0x2110], R4 ;  /* 0x00211004ff00a988 */ /* 0x0001e40008000c1c */
.L_x_12666:
[----:B------:R-:W-:Y:S05]  /*b3a0*/  BSYNC.RECONVERGENT B0 ;  /* 0x0000000000007941 */ /* 0x000fea0003800200 */
.L_x_12665:
[----:B------:R-:W-:Y:S01]  /*b3b0*/  ISETP.NE.AND P2, PT, R132, RZ, PT ;  /* 0x000000ff8400720c */ /* 0x000fe20003f45270 */
[----:B------:R-:W-:Y:S01]  /*b3c0*/  FMUL.FTZ R145, R145, R150 ;  /* 0x0000009691917220 */ /* 0x000fe20000410000 */
[----:B------:R-:W-:Y:S01]  /*b3d0*/  FMUL.FTZ R201, R186, R201 ;  /* 0x000000c9bac97220 */ /* 0x000fe20000410000 */
[----:B------:R-:W-:Y:S01]  /*b3e0*/  FMUL.FTZ R203, R166, R203 ;  /* 0x000000cba6cb7220 */ /* 0x000fe20000410000 */
[----:B-1----:R-:W-:Y:S01]  /*b3f0*/  FFMA.FTZ R3, R31, R148, R138 ;  /* 0x000000941f037223 */ /* 0x002fe2000001008a */
        /* <DEDUP_REMOVED lines=16> */
[----:B------:R-:W-:Y:S02]  /*b500*/  UISETP.NE.AND UP0, UPT, UR11, UR48, UPT ;  /* 0x000000300b00728c */ /* 0x000fe4000bf05270 */
[----:B------:R-:W-:-:S04]  /*b510*/  ULEA UR33, UR8, UR28, 0x3 ;  /* 0x0000001c08217291 */ /* 0x000fc8000f8e18ff */
[----:B------:R-:W-:-:S13]  /*b520*/  PLOP3.LUT P2, PT, PT, PT, UP0, 0x80, 0x8 ;  /* 0x000000000008781c */ /* 0x000fda0003f4f008 */
[----:B----4-:R-:W1:Y:S04]  /*b530*/  @P2 LDS.64 R2, [UR33+0x4e50] ;  /* 0x004e5021ff022984 */ /* 0x010e680008000a00 */
[----:B0-----:R-:W0:Y:S01]  /*b540*/  @P2 LDS.64 R126, [UR33+0x4650] ;  /* 0x00465021ff7e2984 */ /* 0x001e220008000a00 */
[----:B-1----:R-:W-:Y:S01]  /*b550*/  @P2 FADD.FTZ R6, R6, R2 ;  /* 0x0000000206062221 */ /* 0x002fe20000010000 */
[----:B------:R-:W-:Y:S01]  /*b560*/  @P2 FADD.FTZ R7, R7, R3 ;  /* 0x0000000307072221 */ /* 0x000fe20000010000 */
[----:B0-----:R-:W-:Y:S01]  /*b570*/  @P2 FADD.FTZ R4, R4, R126 ;  /* 0x0000007e04042221 */ /* 0x001fe20000010000 */
[----:B------:R-:W-:-:S03]  /*b580*/  @P2 FADD.FTZ R5, R5, R127 ;  /* 0x0000007f05052221 */ /* 0x000fc60000010000 */
[----:B------:R1:W-:Y:S04]  /*b590*/  STS.64 [UR33+0x4e50], R6 ;  /* 0x004e5006ff007988 */ /* 0x0003e80008000a21 */
[----:B------:R1:W-:Y:S02]  /*b5a0*/  STS.64 [UR33+0x4650], R4 ;  /* 0x00465004ff007988 */ /* 0x0003e40008000a21 */
.L_x_12668:
[----:B------:R-:W-:Y:S05]  /*b5b0*/  BSYNC.RECONVERGENT B0 ;  /* 0x0000000000007941 */ /* 0x000fea0003800200 */
.L_x_12667:
[----:B------:R-:W-:-:S04]  /*b5c0*/  UIADD3 UR8, UPT, UPT, UR8, 0x1, URZ ;  /* 0x0000000108087890 */ /* 0x000fc8000fffe0ff */
[----:B------:R-:W-:-:S09]  /*b5d0*/  UISETP.GE.AND UP0, UPT, UR8, UR49, UPT ;  /* 0x000000310800728c */ /* 0x000fd2000bf06270 */
[----:B------:R-:W-:Y:S05]  /*b5e0*/  BRA.U !UP0, `(.L_x_12669) ;  /* 0xffffff6d08b87547 */ /* 0x000fea000b83ffff */
.L_x_12587:
[----:B------:R-:W-:Y:S01]  /*b5f0*/  BAR.SYNC.DEFER_BLOCKING 0x0 ;  /* 0x0000000000007b1d */ /* 0x000fe20000010000 */
[----:B------:R-:W-:Y:S01]  /*b600*/  ULEA UR14, UR11, 0xfffffe00, 0x9 ;  /* 0xfffffe000b0e7891 */ /* 0x000fe2000f8e48ff */
[----:B------:R-:W-:Y:S01]  /*b610*/  ISETP.NE.AND P0, PT, R132, RZ, PT ;  /* 0x000000ff8400720c */ /* 0x000fe20003f05270 */
[----:B------:R-:W-:Y:S01]  /*b620*/  FADD.FTZ R9, R74, R9 ;  /* 0x000000094a097221 */ /* 0x000fe20000010000 */
[----:B01----:R-:W-:Y:S01]  /*b630*/  LOP3.LUT R5, R132, 0x1f, RZ, 0xc0, !PT ;  /* 0x0000001f84057812 */ /* 0x003fe200078ec0ff */
[----:B------:R-:W-:-:S03]  /*b640*/  UIADD3 UR32, UPT, UPT, -UR14, UR32, URZ ;  /* 0x000000200e207290 */ /* 0x000fc6000fffe1ff */
[----:B------:R-:W0:Y:S01]  /*b650*/  S2UR UR29, SR_CTAID.X ;  /* 0x00000000001d79c3 */ /* 0x000e220000002500 */
[----:B------:R-:W0:Y:S01]  /*b660*/  LDCU.64 UR24, c[0x0][0x4f8] ;  /* 0x00009f00ff1877ac */ /* 0x000e220008000a00 */
[----:B------:R-:W-:Y:S01]  /*b670*/  SHF.L.U32 R132, R132, 0x4, RZ ;  /* 0x0000000484847819 */ /* 0x000fe200000006ff */
[----:B------:R-:W-:Y:S01]  /*b680*/  FADD.FTZ R9, R9, R72 ;  /* 0x0000004809097221 */ /* 0x000fe20000010000 */
[----:B------:R-:W-:Y:S01]  /*b690*/  MOV R6, UR32 ;  /* 0x0000002000067c02 */ /* 0x000fe20008000f00 */
[----:B------:R-:W1:Y:S01]  /*b6a0*/  LDCU.64 UR26, c[0x0][0x500] ;  /* 0x0000a000ff1a77ac */ /* 0x000e620008000a00 */
[----:B------:R-:W-:Y:S02]  /*b6b0*/  LOP3.LUT R7, R5, 0x3e00, R132, 0xf8, !PT ;  /* 0x00003e0005077812 */ /* 0x000fe400078ef884 */
[----:B------:R-:W1:Y:S01]  /*b6c0*/  S2UR UR8, SR_CTAID.Y ;  /* 0x00000000000879c3 */ /* 0x000e620000002600 */
[----:B------:R-:W-:Y:S01]  /*b6d0*/  FADD.FTZ R9, R9, R70 ;  /* 0x0000004609097221 */ /* 0x000fe20000010000 */
[----:B------:R-:W-:Y:S01]  /*b6e0*/  USHF.R.S32.HI UR15, URZ, 0x1f, UR14 ;  /* 0x0000001fff0f7899 */ /* 0x000fe2000801140e */
[C---:B------:R-:W-:Y:S01]  /*b6f0*/  LOP3.LUT R61, R7.reuse, 0x20, RZ, 0xfc, !PT ;  /* 0x00000020073d7812 */ /* 0x040fe200078efcff */
[----:B------:R-:W4:Y:S01]  /*b700*/  LDCU.64 UR32, c[0x0][0x550] ;  /* 0x0000aa00ff2077ac */ /* 0x000f220008000a00 */
[----:B------:R-:W-:Y:S01]  /*b710*/  LOP3.LUT R63, R7, 0x40, RZ, 0xfc, !PT ;  /* 0x00000040073f7812 */ /* 0x000fe200078efcff */
[----:B------:R-:W-:Y:S01]  /*b720*/  FADD.FTZ R9, R9, R68 ;  /* 0x0000004409097221 */ /* 0x000fe20000010000 */
[C---:B------:R-:W-:Y:S01]  /*b730*/  LOP3.LUT R65, R7.reuse, 0x60, RZ, 0xfc, !PT ;  /* 0x0000006007417812 */ /* 0x040fe200078efcff */
[----:B------:R-:W-:Y:S01]  /*b740*/  UIADD3 UR22, UP0, UPT, UR22, -0x1000, URZ ;  /* 0xfffff00016167890 */ /* 0x000fe2000ff1e0ff */
[C---:B------:R-:W-:Y:S01]  /*b750*/  LOP3.LUT R67, R7.reuse, 0x80, RZ, 0xfc, !PT ;  /* 0x0000008007437812 */ /* 0x040fe200078efcff */
[----:B------:R-:W-:Y:S01]  /*b760*/  STS [R27], R76 ;  /* 0x0000004c1b007388 */ /* 0x000fe20000000800 */
[----:B------:R-:W-:Y:S01]  /*b770*/  LOP3.LUT R69, R7, 0xa0, RZ, 0xfc, !PT ;  /* 0x000000a007457812 */ /* 0x000fe200078efcff */
[----:B------:R-:W-:Y:S01]  /*b780*/  FADD.FTZ R9, R9, R66 ;  /* 0x0000004209097221 */ /* 0x000fe20000010000 */
[C---:B------:R-:W-:Y:S01]  /*b790*/  LOP3.LUT R71, R7.reuse, 0xc0, RZ, 0xfc, !PT ;  /* 0x000000c007477812 */ /* 0x040fe200078efcff */
[----:B------:R-:W-:Y:S01]  /*b7a0*/  STS [R27+0x4], R78 ;  /* 0x0000044e1b007388 */ /* 0x000fe20000000800 */
[C---:B------:R-:W-:Y:S01]  /*b7b0*/  LOP3.LUT R73, R7.reuse, 0xe0, RZ, 0xfc, !PT ;  /* 0x000000e007497812 */ /* 0x040fe200078efcff */
[----:B0-----:R-:W-:Y:S01]  /*b7c0*/  UIMAD.WIDE.U32 UR12, UR29, UR24, UR14 ;  /* 0x000000181d0c72a5 */ /* 0x001fe2000f8e000e */
[C---:B------:R-:W-:Y:S01]  /*b7d0*/  LOP3.LUT R75, R7.reuse, 0x100, RZ, 0xfc, !PT ;  /* 0x00000100074b7812 */ /* 0x040fe200078efcff */
[----:B------:R-:W-:Y:S01]  /*b7e0*/  STS [R27+0x8], R80 ;  /* 0x000008501b007388 */ /* 0x000fe20000000800 */
[C---:B------:R-:W-:Y:S01]  /*b7f0*/  LOP3.LUT R77, R7.reuse, 0x120, RZ, 0xfc, !PT ;  /* 0x00000120074d7812 */ /* 0x040fe200078efcff */
[----:B------:R-:W-:Y:S01]  /*b800*/  UIMAD UR13, UR29, UR25, UR13 ;  /* 0x000000191d0d72a4 */ /* 0x000fe2000f8e020d */
[C---:B------:R-:W-:Y:S01]  /*b810*/  LOP3.LUT R79, R7.reuse, 0x140, RZ, 0xfc, !PT ;  /* 0x00000140074f7812 */ /* 0x040fe200078efcff */
[----:B------:R-:W-:Y:S01]  /*b820*/  STS [R27+0xc], R82 ;  /* 0x00000c521b007388 */ /* 0x000fe20000000800 */
[C---:B------:R-:W-:Y:S01]  /*b830*/  LOP3.LUT R81, R7.reuse, 0x160, RZ, 0xfc, !PT ;  /* 0x0000016007517812 */ /* 0x040fe200078efcff */
[----:B-1----:R-:W-:Y:S01]  /*b840*/  UIMAD UR24, UR8, UR27, URZ ;  /* 0x0000001b081872a4 */ /* 0x002fe2000f8e02ff */
[C---:B------:R-:W-:Y:S01]  /*b850*/  LOP3.LUT R83, R7.reuse, 0x180, RZ, 0xfc, !PT ;  /* 0x0000018007537812 */ /* 0x040fe200078efcff */
[----:B------:R-:W-:Y:S01]  /*b860*/  STS [R27+0x10], R84 ;  /* 0x000010541b007388 */ /* 0x000fe20000000800 */
[----:B------:R-:W-:Y:S01]  /*b870*/  UIMAD.WIDE.U32 UR12, UR8, UR26, UR12 ;  /* 0x0000001a080c72a5 */ /* 0x000fe2000f8e000c */
[----:B------:R-:W-:Y:S01]  /*b880*/  LOP3.LUT R85, R7, 0x1a0, RZ, 0xfc, !PT ;  /* 0x000001a007557812 */ /* 0x000fe200078efcff */
[----:B------:R-:W0:Y:S01]  /*b890*/  LDCU.64 UR26, c[0x0][0x560] ;  /* 0x0000ac00ff1a77ac */ /* 0x000e220008000a00 */
[----:B------:R-:W-:Y:S01]  /*b8a0*/  STS [R27+0x14], R86 ;  /* 0x000014561b007388 */ /* 0x000fe20000000800 */
[----:B------:R-:W-:Y:S01]  /*b8b0*/  MOV R4, UR24 ;  /* 0x0000001800047c02 */ /* 0x000fe20008000f00 */
[----:B------:R-:W-:Y:S01]  /*b8c0*/  FADD.FTZ R9, R9, R64 ;  /* 0x0000004009097221 */ /* 0x000fe20000010000 */
[C---:B------:R-:W-:Y:S01]  /*b8d0*/  IADD3 R3, P5, PT, R7.reuse, UR12, RZ ;  /* 0x0000000c07037c10 */ /* 0x040fe2000ffbe0ff */
[----:B------:R-:W-:Y:S01]  /*b8e0*/  STS [R27+0x18], R88 ;  /* 0x000018581b007388 */ /* 0x000fe20000000800 */
[----:B------:R-:W-:Y:S01]  /*b8f0*/  LOP3.LUT R87, R7, 0x1c0, RZ, 0xfc, !PT ;  /* 0x000001c007577812 */ /* 0x000fe200078efcff */
[----:B------:R-:W1:Y:S01]  /*b900*/  LDCU.64 UR24, c[0x0][0x520] ;  /* 0x0000a400ff1877ac */ /* 0x000e620008000a00 */
[----:B------:R-:W-:Y:S01]  /*b910*/  IADD3.X R4, PT, PT, R4, UR13, RZ, P5, !PT ;  /* 0x0000000d04047c10 */ /* 0x000fe2000affe4ff */
[----:B------:R-:W-:Y:S01]  /*b920*/  STS [R27+0x1c], R90 ;  /* 0x00001c5a1b007388 */ /* 0x000fe20000000800 */
[----:B----4-:R-:W-:Y:S01]  /*b930*/  LEA R2, P5, R3, UR32, 0x2 ;  /* 0x0000002003027c11 */ /* 0x010fe2000f8a10ff */
[----:B------:R-:W4:Y:S01]  /*b940*/  LDCU.64 UR12, c[0x0][0x518] ;  /* 0x0000a300ff0c77ac */ /* 0x000f220008000a00 */
[----:B------:R-:W-:Y:S01]  /*b950*/  LOP3.LUT R89, R7, 0x1e0, RZ, 0xfc, !PT ;  /* 0x000001e007597812 */ /* 0x000fe200078efcff */
[----:B------:R-:W-:Y:S01]  /*b960*/  STS [R27+0x20], R92 ;  /* 0x0000205c1b007388 */ /* 0x000fe20000000800 */
[----:B------:R-:W-:Y:S01]  /*b970*/  LEA.HI.X R3, R3, UR33, R4, 0x2, P5 ;  /* 0x0000002103037c11 */ /* 0x000fe2000a8f1404 */
[----:B------:R-:W-:Y:S01]  /*b980*/  FADD.FTZ R9, R9, R62 ;  /* 0x0000003e09097221 */ /* 0x000fe20000010000 */
[----:B------:R-:W-:Y:S01]  /*b990*/  UIADD3.X UR23, UPT, UPT, UR23, -0x1, URZ, UP0, !UPT ;  /* 0xffffffff17177890 */ /* 0x000fe200087fe4ff */
[----:B------:R-:W-:Y:S01]  /*b9a0*/  STS [R27+0x24], R94 ;  /* 0x0000245e1b007388 */ /* 0x000fe20000000800 */
[----:B------:R-:W-:Y:S01]  /*b9b0*/  UISETP.GT.AND UP0, UPT, UR11, 0x1, UPT ;  /* 0x000000010b00788c */ /* 0x000fe2000bf04270 */
[----:B------:R-:W-:Y:S01]  /*b9c0*/  FADD.FTZ R9, R9, R60 ;  /* 0x0000003c09097221 */ /* 0x000fe20000010000 */
[----:B------:R-:W-:Y:S01]  /*b9d0*/  UIADD3 UR16, UP1, UPT, UR16, -0x800, URZ ;  /* 0xfffff80010107890 */ /* 0x000fe2000ff3e0ff */
[----:B------:R-:W-:Y:S01]  /*b9e0*/  STS [R27+0x28], R96 ;  /* 0x000028601b007388 */ /* 0x000fe20000000800 */
[----:B------:R-:W-:Y:S01]  /*b9f0*/  UIADD3 UR18, UP2, UPT, UR18, -0x800, URZ ;  /* 0xfffff80012127890 */ /* 0x000fe2000ff5e0ff */
[----:B------:R-:W-:Y:S01]  /*ba00*/  FADD.FTZ R9, R9, R58 ;  /* 0x0000003a09097221 */ /* 0x000fe20000010000 */
[----:B------:R-:W-:Y:S01]  /*ba10*/  UIADD3 UR20, UP3, UPT, UR20, -0x800, URZ ;  /* 0xfffff80014147890 */ /* 0x000fe2000ff7e0ff */
[----:B------:R-:W-:Y:S01]  /*ba20*/  STS [R27+0x2c], R98 ;  /* 0x00002c621b007388 */ /* 0x000fe20000000800 */
[----:B------:R-:W-:Y:S01]  /*ba30*/  UIADD3.X UR17, UPT, UPT, UR17, -0x1, URZ, UP1, !UPT ;  /* 0xffffffff11117890 */ /* 0x000fe20008ffe4ff */
[----:B------:R-:W-:Y:S01]  /*ba40*/  FADD.FTZ R9, R9, R56 ;  /* 0x0000003809097221 */ /* 0x000fe20000010000 */
[----:B------:R-:W-:Y:S01]  /*ba50*/  UIADD3.X UR19, UPT, UPT, UR19, -0x1, URZ, UP2, !UPT ;  /* 0xffffffff13137890 */ /* 0x000fe200097fe4ff */
[----:B------:R-:W-:Y:S01]  /*ba60*/  STS [R27+0x30], R100 ;  /* 0x000030641b007388 */ /* 0x000fe20000000800 */
[----:B----4-:R-:W-:Y:S01]  /*ba70*/  UIMAD.WIDE.U32 UR14, UR29, UR12, UR14 ;  /* 0x0000000c1d0e72a5 */ /* 0x010fe2000f8e000e */
[----:B------:R-:W-:Y:S01]  /*ba80*/  FADD.FTZ R9, R9, R54 ;  /* 0x0000003609097221 */ /* 0x000fe20000010000 */
[----:B------:R-:W-:Y:S01]  /*ba90*/  UIADD3.X UR21, UPT, UPT, UR21, -0x1, URZ, UP3, !UPT ;  /* 0xffffffff15157890 */ /* 0x000fe20009ffe4ff */
[----:B------:R-:W-:Y:S01]  /*baa0*/  STS [R27+0x34], R102 ;  /* 0x000034661b007388 */ /* 0x000fe20000000800 */
[----:B------:R-:W-:Y:S01]  /*bab0*/  UIMAD UR13, UR29, UR13, UR15 ;  /* 0x0000000d1d0d72a4 */ /* 0x000fe2000f8e020f */
[----:B------:R-:W-:-:S02]  /*bac0*/  FADD.FTZ R9, R9, R52 ;  /* 0x0000003409097221 */ /* 0x000fc40000010000 */
[----:B------:R-:W-:Y:S01]  /*bad0*/  STS [R27+0x38], R104 ;  /* 0x000038681b007388 */ /* 0x000fe20000000800 */
[----:B------:R-:W-:Y:S01]  /*bae0*/  UMOV UR12, UR14 ;  /* 0x0000000e000c7c82 */ /* 0x000fe20008000000 */
[----:B------:R-:W-:Y:S01]  /*baf0*/  FADD.FTZ R9, R9, R50 ;  /* 0x0000003209097221 */ /* 0x000fe20000010000 */
[----:B-1----:R-:W-:Y:S01]  /*bb00*/  UIMAD.WIDE.U32 UR12, UR8, UR24, UR12 ;  /* 0x00000018080c72a5 */ /* 0x002fe2000f8e000c */
[----:B------:R-:W-:Y:S01]  /*bb10*/  STS [R27+0x3c], R106 ;  /* 0x00003c6a1b007388 */ /* 0x000fe20000000800 */
[----:B------:R-:W-:-:S03]  /*bb20*/  NOP ;  /* 0x0000000000007918 */ /* 0x000fc60000000000 */
[----:B------:R-:W-:Y:S01]  /*bb30*/  LDS R29, [R11] ;  /* 0x000000000b1d7984 */ /* 0x000fe20000000800 */
[----:B------:R-:W-:Y:S01]  /*bb40*/  UIMAD UR13, UR8, UR25, UR13 ;  /* 0x00000019080d72a4 */ /* 0x000fe2000f8e020d */
[----:B------:R-:W-:Y:S02]  /*bb50*/  FADD.FTZ R9, R9, R48 ;  /* 0x0000003009097221 */ /* 0x000fe40000010000 */
[----:B------:R-:W-:Y:S02]  /*bb60*/  LDS R31, [R12+0x80] ;  /* 0x000080000c1f7984 */ /* 0x000fe40000000800 */
[----:B------:R-:W-:Y:S02]  /*bb70*/  FADD.FTZ R9, R9, R46 ;  /* 0x0000002e09097221 */ /* 0x000fe40000010000 */
[----:B------:R-:W-:Y:S02]  /*bb80*/  LDS R33, [R13+0x100] ;  /* 0x000100000d217984 */ /* 0x000fe40000000800 */
[----:B------:R-:W-:-:S02]  /*bb90*/  FADD.FTZ R9, R9, R44 ;  /* 0x0000002c09097221 */ /* 0x000fc40000010000 */
        /* <DEDUP_REMOVED lines=84> */
[----:B-1----:R-:W-:Y:S01]  /*c0e0*/  IADD3 R3, P0, PT, R7, UR12, RZ ;  /* 0x0000000c07037c10 */ /* 0x002fe2000ff1e0ff */
        /* <DEDUP_REMOVED lines=39> */
.L_x_12586:
[----:B------:R-:W1:Y:S01]  /*c360*/  LDCU.64 UR6, c[0x0][0x548] ;  /* 0x0000a900ff0677ac */ /* 0x000e620008000a00 */
[----:B0-----:R-:W0:Y:S01]  /*c370*/  S2R R11, SR_TID.X ;  /* 0x00000000000b7919 */ /* 0x001e220000002100 */
[----:B------:R-:W4:Y:S01]  /*c380*/  LDCU UR24, c[0x0][0x38c] ;  /* 0x00007180ff1877ac */ /* 0x000f220008000800 */
[----:B------:R-:W0:Y:S01]  /*c390*/  LDCU.64 UR10, c[0x0][0x568] ;  /* 0x0000ad00ff0a77ac */ /* 0x000e220008000a00 */
[----:B-1----:R-:W-:-:S04]  /*c3a0*/  UISETP.NE.U32.AND UP0, UPT, UR6, URZ, UPT ;  /* 0x000000ff0600728c */ /* 0x002fc8000bf05070 */
[----:B------:R-:W-:-:S09]  /*c3b0*/  UISETP.NE.AND.EX UP0, UPT, UR7, URZ, UPT, UP0 ;  /* 0x000000ff0700728c */ /* 0x000fd2000bf05300 */
[----:B----4-:R-:W-:Y:S05]  /*c3c0*/  BRA.U !UP0, `(.L_x_12671) ;  /* 0x00000001086c7547 */ /* 0x010fea000b800000 */
[----:B------:R-:W1:Y:S01]  /*c3d0*/  SHFL.DOWN P0, R3, R8, 0x1, 0x1f ;  /* 0x08201f0008037f89 */ /* 0x000e620000000000 */
[----:B------:R-:W-:Y:S01]  /*c3e0*/  BSSY.RECONVERGENT B0, `(.L_x_12671) ;  /* 0x0000019000007945 */ /* 0x000fe20003800200 */
[----:B------:R-:W4:Y:S01]  /*c3f0*/  S2R R4, SR_LANEID ;  /* 0x0000000000047919 */ /* 0x000f220000000000 */
[----:B------:R-:W5:Y:S01]  /*c400*/  S2R R6, SR_TID.X ;  /* 0x0000000000067919 */ /* 0x000f620000002100 */
[----:B-1----:R-:W-:-:S05]  /*c410*/  @P0 FADD R3, R3, R8 ;  /* 0x0000000803030221 */ /* 0x002fca0000000000 */
[----:B------:R-:W1:Y:S01]  /*c420*/  SHFL.DOWN P0, R0, R3, 0x2, 0x1f ;  /* 0x08401f0003007f89 */ /* 0x000e620000000000 */
[----:B----4-:R-:W-:-:S13]  /*c430*/  ISETP.NE.AND P1, PT, R4, RZ, PT ;  /* 0x000000ff0400720c */ /* 0x010fda0003f25270 */
[----:B------:R-:W4:Y:S01]  /*c440*/  @!P1 S2R R4, SR_CgaCtaId ;  /* 0x0000000000049919 */ /* 0x000f220000008800 */
[----:B-1----:R-:W-:Y:S01]  /*c450*/  @P0 FADD R0, R3, R0 ;  /* 0x0000000003000221 */ /* 0x002fe20000000000 */
[----:B------:R-:W-:-:S04]  /*c460*/  @!P1 MOV R3, 0x400 ;  /* 0x0000040000039802 */ /* 0x000fc80000000f00 */
[----:B------:R-:W1:Y:S01]  /*c470*/  SHFL.DOWN P0, R5, R0, 0x4, 0x1f ;  /* 0x08801f0000057f89 */ /* 0x000e620000000000 */
[----:B----4-:R-:W-:Y:S01]  /*c480*/  @!P1 LEA R4, R4, R3, 0x18 ;  /* 0x0000000304049211 */ /* 0x010fe200078ec0ff */
[----:B-1----:R-:W-:-:S05]  /*c490*/  @P0 FADD R5, R0, R5 ;  /* 0x0000000500050221 */ /* 0x002fca0000000000 */
[----:B------:R-:W1:Y:S02]  /*c4a0*/  SHFL.DOWN P0, R2, R5, 0x8, 0x1f ;  /* 0x09001f0005027f89 */ /* 0x000e640000000000 */
[----:B-1----:R-:W-:-:S05]  /*c4b0*/  @P0 FADD R2, R5, R2 ;  /* 0x0000000205020221 */ /* 0x002fca0000000000 */
[----:B------:R-:W1:Y:S02]  /*c4c0*/  SHFL.DOWN P0, R7, R2, 0x10, 0x1f ;  /* 0x0a001f0002077f89 */ /* 0x000e640000000000 */
[----:B-1----:R-:W-:Y:S01]  /*c4d0*/  @P0 FADD R7, R2, R7 ;  /* 0x0000000702070221 */ /* 0x002fe20000000000 */
[----:B-----5:R-:W-:-:S04]  /*c4e0*/  ISETP.NE.AND P0, PT, R6, RZ, PT ;  /* 0x000000ff0600720c */ /* 0x020fc80003f05270 */
        /* <DEDUP_REMOVED lines=8> */
.L_x_12672:
[----:B0-----:R-:W-:Y:S05]  /*c570*/  BSYNC.RECONVERGENT B0 ;  /* 0x0000000000007941 */ /* 0x001fea0003800200 */
.L_x_12671:
[----:B0-----:R-:W-:Y:S01]  /*c580*/  UISETP.NE.U32.AND UP0, UPT, UR10, URZ, UPT ;  /* 0x000000ff0a00728c */ /* 0x001fe2000bf05070 */
[----:B------:R-:W-:-:S03]  /*c590*/  ISETP.GE.AND P0, PT, R11, UR24, PT ;  /* 0x000000180b007c0c */ /* 0x000fc6000bf06270 */
[----:B------:R-:W-:-:S09]  /*c5a0*/  UISETP.NE.AND.EX UP0, UPT, UR11, URZ, UPT, UP0 ;  /* 0x000000ff0b00728c */ /* 0x000fd2000bf05300 */
[----:B------:R-:W-:Y:S05]  /*c5b0*/  BRA.U !UP0, `(.L_x_12673) ;  /* 0x0000000108707547 */ /* 0x000fea000b800000 */
[----:B------:R-:W-:Y:S06]  /*c5c0*/  BAR.SYNC.DEFER_BLOCKING 0x0 ;  /* 0x0000000000007b1d */ /* 0x000fec0000010000 */
[----:B------:R-:W-:Y:S01]  /*c5d0*/  BSSY.RECONVERGENT B0, `(.L_x_12673) ;  /* 0x000001a000007945 */ /* 0x000fe20003800200 */
[----:B------:R-:W0:Y:S01]  /*c5e0*/  SHFL.DOWN P1, R0, R9, 0x1, 0x1f ;  /* 0x08201f0009007f89 */ /* 0x000e220000020000 */
[----:B-1----:R-:W1:Y:S01]  /*c5f0*/  S2R R4, SR_LANEID ;  /* 0x0000000000047919 */ /* 0x002e620000000000 */
[----:B------:R-:W5:Y:S01]  /*c600*/  S2R R6, SR_TID.X ;  /* 0x0000000000067919 */ /* 0x000f620000002100 */
[----:B0-----:R-:W-:-:S05]  /*c610*/  @P1 FADD R0, R0, R9 ;  /* 0x0000000900001221 */ /* 0x001fca0000000000 */
[----:B----4-:R-:W0:Y:S01]  /*c620*/  SHFL.DOWN P1, R3, R0, 0x2, 0x1f ;  /* 0x08401f0000037f89 */ /* 0x010e220000020000 */
        /* <DEDUP_REMOVED lines=20> */
.L_x_12674:
[----:B------:R-:W-:Y:S05]  /*c770*/  BSYNC.RECONVERGENT B0 ;  /* 0x0000000000007941 */ /* 0x000fea0003800200 */
.L_x_12673:
[----:B------:R-:W-:Y:S05]  /*c780*/  @P0 EXIT ;  /* 0x000000000000094d */ /* 0x000fea0003800000 */
[----:B------:R-:W5:Y:S01]  /*c790*/  S2UR UR14, SR_CgaCtaId ;  /* 0x00000000000e79c3 */ /* 0x000f620000008800 */
[----:B------:R-:W0:Y:S01]  /*c7a0*/  LDCU.64 UR10, c[0x0][0x4a8] ;  /* 0x00009500ff0a77ac */ /* 0x000e220008000a00 */
[----:B------:R-:W-:Y:S01]  /*c7b0*/  BSSY.RECONVERGENT B0, `(.L_x_12675) ;  /* 0x000002b000007945 */ /* 0x000fe20003800200 */
[----:B------:R-:W1:Y:S01]  /*c7c0*/  LDCU.64 UR12, c[0x0][0x4c8] ;  /* 0x00009900ff0c77ac */ /* 0x000e620008000a00 */
[----:B------:R-:W2:Y:S01]  /*c7d0*/  LDCU UR15, c[0x0][0x360] ;  /* 0x00006c00ff0f77ac */ /* 0x000ea20008000800 */
[----:B------:R-:W2:Y:S01]  /*c7e0*/  LDCU.64 UR16, c[0x0][0x4b0] ;  /* 0x00009600ff1077ac */ /* 0x000ea20008000a00 */
[----:B------:R-:W2:Y:S01]  /*c7f0*/  LDCU.64 UR18, c[0x0][0x4d0] ;  /* 0x00009a00ff1277ac */ /* 0x000ea20008000a00 */
[----:B0-----:R-:W-:Y:S02]  /*c800*/  UIMAD.WIDE.U32 UR4, UR8, UR10, URZ ;  /* 0x0000000a080472a5 */ /* 0x001fe4000f8e00ff */
[----:B-1----:R-:W-:Y:S01]  /*c810*/  UIMAD.WIDE.U32 UR6, UR8, UR12, URZ ;  /* 0x0000000c080672a5 */ /* 0x002fe2000f8e00ff */
[----:B------:R-:W-:Y:S01]  /*c820*/  UMOV UR10, 0x400 ;  /* 0x00000400000a7882 */ /* 0x000fe20000000000 */
[----:B------:R-:W-:Y:S01]  /*c830*/  UIMAD UR9, UR8, UR11, UR5 ;  /* 0x0000000b080972a4 */ /* 0x000fe2000f8e0205 */
[----:B------:R-:W0:Y:S01]  /*c840*/  LDCU.128 UR20, c[0x0][0x530] ;  /* 0x0000a600ff1477ac */ /* 0x000e220008000c00 */
[----:B------:R-:W-:-:S02]  /*c850*/  UIMAD UR8, UR8, UR13, UR7 ;  /* 0x0000000d080872a4 */ /* 0x000fc4000f8e0207 */
[----:B--2--5:R-:W-:-:S12]  /*c860*/  ULEA UR10, UR14, UR10, 0x18 ;  /* 0x0000000a0e0a7291 */ /* 0x024fd8000f8ec0ff */
.L_x_12676:
[----:B------:R-:W-:Y:S02]  /*c870*/  LEA R0, R11, UR10, 0x3 ;  /* 0x0000000a0b007c11 */ /* 0x000fe4000f8e18ff */
[----:B-1--4-:R-:W-:Y:S02]  /*c880*/  MOV R3, UR5 ;  /* 0x0000000500037c02 */ /* 0x012fe40008000f00 */
        /* <DEDUP_REMOVED lines=14> */
[C---:B0-----:R-:W-:Y:S01]  /*c970*/  LEA R2, P0, R6.reuse, UR20, 0x3 ;  /* 0x0000001406027c11 */ /* 0x041fe2000f8018ff */
        /* <DEDUP_REMOVED lines=9> */
[----:B-1----:R1:W-:Y:S04]  /*ca10*/  REDG.E.ADD.F32.FTZ.RN.STRONG.GPU desc[UR30][R2.64], R12 ;  /* 0x0000000c020079a6 */ /* 0x0023e8000c12f31e */
[----:B------:R1:W-:Y:S04]  /*ca20*/  REDG.E.ADD.F32.FTZ.RN.STRONG.GPU desc[UR30][R2.64+0x4], R13 ;  /* 0x0000040d020079a6 */ /* 0x0003e8000c12f31e */
[----:B--2---:R1:W-:Y:S04]  /*ca30*/  REDG.E.ADD.F32.FTZ.RN.STRONG.GPU desc[UR30][R4.64], R14 ;  /* 0x0000000e040079a6 */ /* 0x0043e8000c12f31e */
[----:B------:R1:W-:Y:S01]  /*ca40*/  REDG.E.ADD.F32.FTZ.RN.STRONG.GPU desc[UR30][R4.64+0x4], R15 ;  /* 0x0000040f040079a6 */ /* 0x0003e2000c12f31e */
[----:B------:R-:W-:Y:S05]  /*ca50*/  @!P0 BRA `(.L_x_12676) ;  /* 0xfffffffc00848947 */ /* 0x000fea000383ffff */
[----:B------:R-:W-:Y:S05]  /*ca60*/  BSYNC.RECONVERGENT B0 ;  /* 0x0000000000007941 */ /* 0x000fea0003800200 */
.L_x_12675:
[----:B------:R-:W-:Y:S05]  /*ca70*/  EXIT ;  /* 0x000000000000794d */ /* 0x000fea0003800000 */
.L_x_12677:
        /* <DEDUP_REMOVED lines=16> */
.L_x_18724:


//--------------------- .text._Z25selective_scan_bwd_kernelI32Selective_Scan_bwd_kernel_traitsILi32ELi16ELb0ELb0ELb1ELb0ELb1EfN3c107complexIfEEEEv12SSMParamsBwd --------------------------
	.section	.text._Z25selective_scan_bwd_kernelI32Selective_Scan_bwd_kernel_traitsILi32ELi16ELb0ELb0ELb1ELb0ELb1EfN3c107complexIfEEEEv12SSMParamsBwd,"ax",@progbits
	.align	128
        .global         _Z25selective_scan_bwd_kernelI32Selective_Scan_bwd_kernel_traitsILi32ELi16ELb0ELb0ELb1ELb0ELb1EfN3c107complexIfEEEEv12SSMParamsBwd
        .type           _Z25selective_scan_bwd_kernelI32Selective_Scan_bwd_kernel_traitsILi32ELi16ELb0ELb0ELb1ELb0ELb1EfN3c107complexIfEEEEv12SSMParamsBwd,@function
        .size           _Z25selective_scan_bwd_kernelI32Selective_Scan_bwd_kernel_traitsILi32ELi16ELb0ELb0ELb1ELb0ELb1EfN3c107complexIfEEEEv12SSMParamsBwd,(.L_x_18725 - _Z25selective_scan_bwd_kernelI32Selective_Scan_bwd_kernel_traitsILi32ELi16ELb0ELb0ELb1ELb0ELb1EfN3c107complexIfEEEEv12SSMParamsBwd)
        .other          _Z25selective_scan_bwd_kernelI32Selective_Scan_bwd_kernel_traitsILi32ELi16ELb0ELb0ELb1ELb0ELb1EfN3c107complexIfEEEEv12SSMParamsBwd,@"STO_CUDA_ENTRY STV_DEFAULT"
_Z25selective_scan_bwd_kernelI32Selective_Scan_bwd_kernel_traitsILi32ELi16ELb0ELb0ELb1ELb0ELb1EfN3c107complexIfEEEEv12SSMParamsBwd:
.text._Z25selective_scan_bwd_kernelI32Selective_Scan_bwd_kernel_traitsILi32ELi16ELb0ELb0ELb1ELb0ELb1EfN3c107complexIfEEEEv12SSMParamsBwd:
        /* <DEDUP_REMOVED lines=16> */
[----:B-1----:R-:W-:Y:S01]  /*0100*/  @UP0 ULEA UR4, UP2, UR12, UR4, 0x2 ;  /* 0x000000040c040291 */ /* 0x002fe2000f8410ff */
[----:B------:R-:W1:Y:S03]  /*0110*/  LDCU.64 UR24, c[0x0][0x498] ;  /* 0x00009300ff1877ac */ /* 0x000e660008000a00 */
[----:B------:R-:W-:-:S02]  /*0120*/  @UP0 ULEA.HI.X UR5, UR12, UR5, URZ, 0x2, UP2 ;  /* 0x000000050c050291 */ /* 0x000fc400090f14ff */
[----:B------:R-:W-:Y:S01]  /*0130*/  MOV R2, UR4 ;  /* 0x0000000400027c02 */ /* 0x000fe20008000f00 */
[----:B------:R-:W-:Y:S01]  /*0140*/  @UP1 ULEA UR6, UP0, UR12, UR6, 0x2 ;  /* 0x000000060c061291 */ /* 0x000fe2000f8010ff */
[----:B------:R-:W2:Y:S02]  /*0150*/  LDCU.64 UR26, c[0x0][0x4a0] ;  /* 0x00009400ff1a77ac */ /* 0x000ea40008000a00 */
[----:B------:R-:W-:Y:S01]  /*0160*/  MOV R3, UR5 ;  /* 0x0000000500037c02 */ /* 0x000fe20008000f00 */
[----:B------:R-:W-:Y:S02]  /*0170*/  @UP1 ULEA.HI.X UR7, UR12, UR7, URZ, 0x2, UP0 ;  /* 0x000000070c071291 */ /* 0x000fe400080f14ff */
[----:B------:R-:W-:Y:S01]  /*0180*/  MOV R4, UR6 ;  /* 0x0000000600047c02 */ /* 0x000fe20008000f00 */
[----:B------:R-:W2:Y:S01]  /*0190*/  LDCU.64 UR34, c[0x0][0x480] ;  /* 0x00009000ff2277ac */ /* 0x000ea20008000a00 */
[----:B---3--:R-:W3:Y:S02]  /*01a0*/  @P1 LDG.E R2, desc[UR30][R2.64] ;  /* 0x0000001e02021981 */ /* 0x008ee4000c1e1900 */
[----:B------:R-:W-:Y:S01]  /*01b0*/  MOV R5, UR7 ;  /* 0x0000000700057c02 */ /* 0x000fe20008000f00 */
[----:B------:R-:W2:Y:S04]  /*01c0*/  LDCU.64 UR32, c[0x0][0x3d0] ;  /* 0x00007a00ff2077ac */ /* 0x000ea80008000a00 */
[----:B------:R5:W3:Y:S01]  /*01d0*/  @P2 LDG.E R4, desc[UR30][R4.64] ;  /* 0x0000001e04042981 */ /* 0x000ae2000c1e1900 */
[----:B----4-:R-:W-:-:S04]  /*01e0*/  MOV R0, UR28 ;  /* 0x0000001c00007c02 */ /* 0x010fc80008000f00 */
[----:B------:R-:W-:-:S04]  /*01f0*/  IABS R9, R0 ;  /* 0x0000000000097213 */ /* 0x000fc80000000000 */
[----:B------:R-:W4:Y:S08]  /*0200*/  I2F.RP R0, R9 ;  /* 0x0000000900007306 */ /* 0x000f300000209400 */
[----:B----4-:R-:W4:Y:S02]  /*0210*/  MUFU.RCP R0, R0 ;  /* 0x0000000000007308 */ /* 0x010f240000001000 */
[----:B----4-:R-:W-:-:S06]  /*0220*/  IADD3 R6, PT, PT, R0, 0xffffffe, RZ ;  /* 0x0ffffffe00067810 */ /* 0x010fcc0007ffe0ff */
[----:B------:R4:W0:Y:S02]  /*0230*/  F2I.FTZ.U32.TRUNC.NTZ R7, R6 ;  /* 0x0000000600077305 */ /* 0x000824000021f000 */
[----:B----4-:R-:W-:Y:S01]  /*0240*/  HFMA2 R6, -RZ, RZ, 0, 0 ;  /* 0x00000000ff067431 */ /* 0x010fe200000001ff */
[----:B0-----:R-:W-:-:S04]  /*0250*/  R2UR UR5, R7 ;  /* 0x00000000070572ca */ /* 0x001fc800000e0000 */
[----:B------:R-:W-:Y:S02]  /*0260*/  R2UR UR4, R6 ;  /* 0x00000000060472ca */ /* 0x000fe400000e0000 */
[----:B------:R-:W-:Y:S02]  /*0270*/  IADD3 R8, PT, PT, RZ, -R7, RZ ;  /* 0x80000007ff087210 */ /* 0x000fe40007ffe0ff */
[----:B-----5:R-:W-:-:S03]  /*0280*/  MOV R5, UR12 ;  /* 0x0000000c00057c02 */ /* 0x020fc60008000f00 */
[----:B------:R-:W-:Y:S01]  /*0290*/  IMAD R3, R8, R9, RZ ;  /* 0x0000000908037224 */ /* 0x000fe200078e02ff */
[----:B------:R-:W-:-:S05]  /*02a0*/  IABS R0, R5 ;  /* 0x0000000500007213 */ /* 0x000fca0000000000 */
[----:B------:R-:W-:Y:S01]  /*02b0*/  IMAD.HI.U32 R3, R7, R3, UR4 ;  /* 0x0000000407037e27 */ /* 0x000fe2000f8e0003 */
[----:B------:R-:W-:-:S04]  /*02c0*/  R2UR UR5, R0 ;  /* 0x00000000000572ca */ /* 0x000fc800000e0000 */
[----:B------:R-:W-:-:S13]  /*02d0*/  R2UR UR4, R3 ;  /* 0x00000000030472ca */ /* 0x000fda00000e0000 */
[----:B------:R-:W-:-:S07]  /*02e0*/  UIMAD.WIDE.U32 UR4, UR4, UR5, URZ ;  /* 0x00000005040472a5 */ /* 0x000fce000f8e00ff */
[----:B------:R-:W-:Y:S02]  /*02f0*/  UMOV UR9, UR5 ;  /* 0x0000000500097c82 */ /* 0x000fe40008000000 */
[----:B------:R-:W-:Y:S01]  /*0300*/  IADD3 R3, PT, PT, RZ, -UR9, RZ ;  /* 0x80000009ff037c10 */ /* 0x000fe2000fffe0ff */
[----:B------:R-:W-:Y:S01]  /*0310*/  UIMAD.WIDE.U32 UR14, UR8, UR16, URZ ;  /* 0x00000010080e72a5 */ /* 0x000fe2000f8e00ff */
[----:B------:R-:W0:Y:S03]  /*0320*/  LDCU.128 UR4, c[0x0][0x460] ;  /* 0x00008c00ff0477ac */ /* 0x000e260008000c00 */
[----:B------:R-:W-:-:S05]  /*0330*/  IMAD R0, R9, R3, R0 ;  /* 0x0000000309007224 */ /* 0x000fca00078e0200 */
[----:B------:R-:W-:Y:S01]  /*0340*/  ISETP.GT.U32.AND P0, PT, R9, R0, PT ;  /* 0x000000000900720c */ /* 0x000fe20003f04070 */
[----:B------:R-:W-:-:S12]  /*0350*/  UIMAD.WIDE.U32 UR10, UR8, UR20, URZ ;  /* 0x00000014080a72a5 */ /* 0x000fd8000f8e00ff */
[----:B------:R-:W-:Y:S01]  /*0360*/  VOTEU.ANY UP1, P0 ;  /* 0x0000000000ff7886 */ /* 0x000fe20000020100 */
[----:B------:R-:W-:Y:S01]  /*0370*/  PLOP3.LUT P0, PT, PT, PT, UP1, 0x80, 0x8 ;  /* 0x000000000008781c */ /* 0x000fe20003f0f018 */
[----:B------:R-:W-:Y:S02]  /*0380*/  UIMAD UR15, UR8, UR17, UR15 ;  /* 0x00000011080f72a4 */ /* 0x000fe4000f8e020f */
[----:B------:R-:W-:Y:S02]  /*0390*/  UIMAD UR11, UR8, UR21, UR11 ;  /* 0x00000015080b72a4 */ /* 0x000fe4000f8e020b */
[----:B------:R-:W-:Y:S02]  /*03a0*/  UIMAD.WIDE.U32 UR14, UR12, UR18, UR14 ;  /* 0x000000120c0e72a5 */ /* 0x000fe4000f8e000e */
[----:B------:R-:W-:Y:S02]  /*03b0*/  UIMAD.WIDE.U32 UR10, UR12, UR22, UR10 ;  /* 0x000000160c0a72a5 */ /* 0x000fe4000f8e000a */
[----:B-1----:R-:W-:-:S02]  /*03c0*/  UIMAD.WIDE.U32 UR16, UR8, UR24, URZ ;  /* 0x00000018081072a5 */ /* 0x002fc4000f8e00ff */
[----:B--2---:R-:W-:Y:S02]  /*03d0*/  ULEA UR13, UR29, 0xfffffe00, 0x9 ;  /* 0xfffffe001d0d7891 */ /* 0x004fe4000f8e48ff */
[----:B------:R-:W-:Y:S01]  /*03e0*/  @!P0 IADD3 R0, PT, PT, R0, -R9, RZ ;  /* 0x8000000900008210 */ /* 0x000fe20007ffe0ff */
[----:B------:R-:W-:-:S03]  /*03f0*/  UIMAD UR19, UR12, UR19, UR15 ;  /* 0x000000130c1372a4 */ /* 0x000fc6000f8e020f */
[----:B------:R-:W-:Y:S01]  /*0400*/  ISETP.GE.U32.AND P0, PT, R0, R9, PT ;  /* 0x000000090000720c */ /* 0x000fe20003f06070 */
[----:B------:R-:W-:Y:S02]  /*0410*/  UIMAD UR17, UR8, UR25, UR17 ;  /* 0x00000019081172a4 */ /* 0x000fe4000f8e0211 */
[----:B------:R-:W-:Y:S02]  /*0420*/  UIADD3 UR10, UP0, UPT, UR13, UR10, URZ ;  /* 0x0000000a0d0a7290 */ /* 0x000fe4000ff1e0ff */
[----:B------:R-:W-:Y:S02]  /*0430*/  UIADD3 UR15, UP3, UPT, UR13, UR14, URZ ;  /* 0x0000000e0d0f7290 */ /* 0x000fe4000ff7e0ff */
[----:B------:R-:W-:Y:S02]  /*0440*/  USHF.R.S32.HI UR14, URZ, 0x1f, UR13 ;  /* 0x0000001fff0e7899 */ /* 0x000fe4000801140d */
[----:B------:R-:W-:Y:S02]  /*0450*/  UIMAD UR22, UR12, UR23, UR11 ;  /* 0x000000170c1672a4 */ /* 0x000fe4000f8e020b */
[----:B0-----:R-:W-:-:S02]  /*0460*/  ULEA UR21, UP2, UR10, UR4, 0x2 ;  /* 0x000000040a157291 */ /* 0x001fc4000f8410ff */
[----:B------:R-:W-:Y:S02]  /*0470*/  ULEA UR23, UP4, UR15, UR6, 0x2 ;  /* 0x000000060f177291 */ /* 0x000fe4000f8810ff */
[----:B------:R-:W-:Y:S02]  /*0480*/  UIADD3.X UR24, UPT, UPT, UR14, UR19, URZ, UP3, !UPT ;  /* 0x000000130e187290 */ /* 0x000fe40009ffe4ff */
[----:B------:R-:W-:Y:S02]  /*0490*/  ULOP3.LUT UR4, UR12, UR28, URZ, 0x3c, !UPT ;  /* 0x0000001c0c047292 */ /* 0x000fe4000f8e3cff */
[----:B------:R-:W-:Y:S02]  /*04a0*/  UIADD3.X UR22, UPT, UPT, UR14, UR22, URZ, UP0, !UPT ;  /* 0x000000160e167290 */ /* 0x000fe400087fe4ff */
[----:B------:R-:W-:Y:S02]  /*04b0*/  ULEA.HI.X UR24, UR15, UR7, UR24, 0x2, UP4 ;  /* 0x000000070f187291 */ /* 0x000fe4000a0f1418 */
[----:B------:R-:W-:-:S02]  /*04c0*/  @!UP1 UIADD3 UR9, UPT, UPT, UR9, 0x1, URZ ;  /* 0x0000000109099890 */ /* 0x000fc4000fffe0ff */
[----:B------:R-:W-:Y:S02]  /*04d0*/  UISETP.GE.AND UP3, UPT, UR4, URZ, UPT ;  /* 0x000000ff0400728c */ /* 0x000fe4000bf66270 */
[----:B------:R-:W-:Y:S02]  /*04e0*/  ULEA.HI.X UR22, UR10, UR5, UR22, 0x2, UP2 ;  /* 0x000000050a167291 */ /* 0x000fe400090f1416 */
[----:B------:R-:W-:Y:S02]  /*04f0*/  UIMAD.WIDE.U32 UR6, UR12, UR26, UR16 ;  /* 0x0000001a0c0672a5 */ /* 0x000fe4000f8e0010 */
[----:B------:R-:W-:Y:S01]  /*0500*/  UISETP.NE.AND UP1, UPT, UR28, URZ, UPT ;  /* 0x000000ff1c00728c */ /* 0x000fe2000bf25270 */
[----:B------:R-:W0:Y:S01]  /*0510*/  LDCU.64 UR16, c[0x0][0x3e8] ;  /* 0x00007d00ff1077ac */ /* 0x000e220008000a00 */
[----:B------:R-:W-:Y:S01]  /*0520*/  VOTEU.ANY UP2, P0 ;  /* 0x0000000000ff7886 */ /* 0x000fe20000040100 */
[----:B------:R-:W-:Y:S02]  /*0530*/  UISETP.NE.U32.AND UP0, UPT, UR34, URZ, UPT ;  /* 0x000000ff2200728c */ /* 0x000fe4000bf05070 */
[----:B------:R-:W-:-:S02]  /*0540*/  UIMAD.WIDE.U32 UR10, UR8, UR32, URZ ;  /* 0x00000020080a72a5 */ /* 0x000fc4000f8e00ff */
[----:B------:R-:W-:Y:S02]  /*0550*/  @UP2 UIADD3 UR9, UPT, UPT, UR9, 0x1, URZ ;  /* 0x0000000109092890 */ /* 0x000fe4000fffe0ff */
[----:B------:R-:W-:Y:S01]  /*0560*/  UISETP.NE.AND.EX UP0, UPT, UR35, URZ, UPT, UP0 ;  /* 0x000000ff2300728c */ /* 0x000fe2000bf05300 */
[----:B------:R-:W1:Y:S01]  /*0570*/  LDCU.64 UR34, c[0x0][0x528] ;  /* 0x0000a500ff2277ac */ /* 0x000e620008000a00 */
[----:B------:R-:W-:Y:S02]  /*0580*/  @!UP3 UIADD3 UR9, UPT, UPT, -UR9, URZ, URZ ;  /* 0x000000ff0909b290 */ /* 0x000fe4000fffe1ff */
[----:B------:R-:W-:Y:S02]  /*0590*/  @!UP1 ULOP3.LUT UR9, URZ, UR28, URZ, 0x33, !UPT ;  /* 0x0000001cff099292 */ /* 0x000fe4000f8e33ff */
[----:B------:R-:W-:Y:S02]  /*05a0*/  UIMAD UR26, UR12, UR27, UR7 ;  /* 0x0000001b0c1a72a4 */ /* 0x000fe4000f8e0207 */
[----:B------:R-:W-:-:S02]  /*05b0*/  UIADD3 UR7, UP2, UPT, UR13, UR6, URZ ;  /* 0x000000060d077290 */ /* 0x000fc4000ff5e0ff */
[----:B------:R-:W-:Y:S02]  /*05c0*/  USHF.R.S32.HI UR6, URZ, 0x1f, UR9 ;  /* 0x0000001fff067899 */ /* 0x000fe40008011409 */
[----:B------:R-:W-:Y:S01]  /*05d0*/  UIMAD UR11, UR8, UR33, UR11 ;  /* 0x00000021080b72a4 */ /* 0x000fe2000f8e020b */
[----:B------:R-:W2:Y:S01]  /*05e0*/  LDCU.64 UR18, c[0x0][0x4d8] ;  /* 0x00009b00ff1277ac */ /* 0x000ea20008000a00 */
[----:B------:R-:W4:Y:S01]  /*05f0*/  LDCU.64 UR32, c[0x0][0x4e0] ;  /* 0x00009c00ff2077ac */ /* 0x000f220008000a00 */
[----:B0-----:R-:W-:Y:S02]  /*0600*/  UIMAD UR13, UR6, UR16, URZ ;  /* 0x00000010060d72a4 */ /* 0x001fe4000f8e02ff */
[----:B------:R-:W-:Y:S02]  /*0610*/  UIMAD.WIDE.U32 UR10, UR9, UR16, UR10 ;  /* 0x00000010090a72a5 */ /* 0x000fe4000f8e000a */
[----:B------:R-:W-:Y:S02]  /*0620*/  UIMAD UR16, UR9, UR17, UR13 ;  /* 0x00000011091072a4 */ /* 0x000fe4000f8e020d */
[----:B------:R-:W-:-:S02]  /*0630*/  UIADD3.X UR26, UPT, UPT, UR14, UR26, URZ, UP2, !UPT ;  /* 0x0000001a0e1a7290 */ /* 0x000fc400097fe4ff */
[----:B------:R-:W-:Y:S02]  /*0640*/  UIADD3 UR16, UPT, UPT, UR11, UR16, URZ ;  /* 0x000000100b107290 */ /* 0x000fe4000fffe0ff */
[----:B-1----:R-:W-:Y:S01]  /*0650*/  ULEA UR25, UP1, UR7, UR34, 0x2 ;  /* 0x0000002207197291 */ /* 0x002fe2000f8210ff */
[----:B------:R-:W0:Y:S01]  /*0660*/  LDCU.64 UR4, c[0x0][0x450] ;  /* 0x00008a00ff0477ac */ /* 0x000e220008000a00 */
[----:B------:R-:W-:Y:S01]  /*0670*/  ULEA UR13, UR29, 0xfffffc00, 0xa ;  /* 0xfffffc001d0d7891 */ /* 0x000fe2000f8e50ff */
[----:B------:R-:W1:Y:S01]  /*0680*/  @UP0 LDCU UR20, c[0x0][0x384] ;  /* 0x00007080ff1407ac */ /* 0x000e620008000800 */
[----:B------:R-:W-:Y:S02]  /*0690*/  ULEA.HI.X UR26, UR7, UR35, UR26, 0x2, UP1 ;  /* 0x00000023071a7291 */ /* 0x000fe400088f141a */
[----:B------:R-:W-:Y:S02]  /*06a0*/  UIADD3 UR28, UP1, UPT, UR13, UR10, URZ ;  /* 0x0000000a0d1c7290 */ /* 0x000fe4000ff3e0ff */
[----:B--2---:R-:W-:-:S02]  /*06b0*/  USHF.R.U64 UR15, UR18, 0x1, UR19 ;  /* 0x00000001120f7899 */ /* 0x004fc40008001213 */
[----:B------:R-:W-:Y:S02]  /*06c0*/  USHF.R.U32.HI UR14, URZ, 0x1, UR19 ;  /* 0x00000001ff0e7899 */ /* 0x000fe40008011613 */
[----:B----4-:R-:W-:Y:S02]  /*06d0*/  UIMAD UR17, UR6, UR32, URZ ;  /* 0x00000020061172a4 */ /* 0x010fe4000f8e02ff */
[----:B------:R-:W-:Y:S01]  /*06e0*/  ULEA.HI.X.SX32 UR13, UR13, UR16, 0x1, UP1 ;  /* 0x000000100d0d7291 */ /* 0x000fe200088f0eff */
[----:B------:R-:W2:Y:S01]  /*06f0*/  LDCU.64 UR18, c[0x0][0x540] ;  /* 0x0000a800ff1277ac */ /* 0x000ea20008000a00 */
[----:B------:R-:W4:Y:S01]  /*0700*/  @UP0 LDCU UR16, c[0x0][0x38c] ;  /* 0x00007180ff1007ac */ /* 0x000f220008000800 */
[----:B------:R-:W-:Y:S01]  /*0710*/  MOV R0, UR29 ;  /* 0x0000001d00007c02 */ /* 0x000fe20008000f00 */
[----:B------:R-:W-:Y:S02]  /*0720*/  UIMAD.WIDE.U32 UR6, UR9, UR32, URZ ;  /* 0x00000020090672a5 */ /* 0x000fe4000f8e00ff */
[----:B------:R-:W-:Y:S01]  /*0730*/  UIMAD UR17, UR9, UR33, UR17 ;  /* 0x00000021091172a4 */ /* 0x000fe2000f8e0211 */
[----:B------:R-:W5:Y:S01]  /*0740*/  @UP0 LDCU.64 UR32, c[0x0][0x480] ;  /* 0x00009000ff2007ac */ /* 0x000f620008000a00 */
[----:B------:R-:W-:Y:S01]  /*0750*/  ISETP.GE.AND P0, PT, R0, 0x1, PT ;  /* 0x000000010000780c */ /* 0x000fe20003f06270 */
[----:B0-----:R-:W-:-:S02]  /*0760*/  ULEA UR27, UP2, UR28, UR4, 0x2 ;  /* 0x000000041c1b7291 */ /* 0x001fc4000f8410ff */
[----:B------:R-:W-:Y:S02]  /*0770*/  UIADD3 UR7, UPT, UPT, UR7, UR17, URZ ;  /* 0x0000001107077290 */ /* 0x000fe4000fffe0ff */
[----:B-1----:R-:W-:Y:S02]  /*0780*/  @UP0 UIMAD UR4, UR8, UR20, UR12 ;  /* 0x00000014080402a4 */ /* 0x002fe4000f8e020c */
[----:B------:R-:W-:Y:S02]  /*0790*/  UIMAD UR11, UR14, UR8, URZ ;  /* 0x000000080e0b72a4 */ /* 0x000fe4000f8e02ff */
[----:B------:R-:W-:Y:S02]  /*07a0*/  UIMAD.WIDE.U32 UR8, UR8, UR15, UR6 ;  /* 0x0000000f080872a5 */ /* 0x000fe4000f8e0006 */
[----:B------:R-:W-:Y:S02]  /*07b0*/  @UP0 UIMAD UR4, UR4, UR29, URZ ;  /* 0x0000001d040402a4 */ /* 0x000fe4000f8e02ff */
[----:B------:R-:W-:-:S02]  /*07c0*/  UIADD3 UR11, UPT, UPT, UR9, UR11, URZ ;  /* 0x0000000b090b7290 */ /* 0x000fc4000fffe0ff */
[----:B--2---:R-:W-:Y:S02]  /*07d0*/  ULEA UR10, UP1, UR8, UR18, 0x3 ;  /* 0x00000012080a7291 */ /* 0x004fe4000f8218ff */
[----:B----4-:R-:W-:Y:S02]  /*07e0*/  @UP0 UIMAD UR9, UR4, UR16, URZ ;  /* 0x00000010040902a4 */ /* 0x010fe4000f8e02ff */
[----:B------:R-:W-:Y:S01]  /*07f0*/  ULEA.HI.X UR28, UR28, UR5, UR13, 0x2, UP2 ;  /* 0x000000051c1c7291 */ /* 0x000fe200090f140d */
[----:B------:R-:W-:Y:S01]  /*0800*/  UMOV UR6, URZ ;  /* 0x000000ff00067c82 */ /* 0x000fe20008000000 */
[----:B------:R-:W-:Y:S01]  /*0810*/  UMOV UR7, URZ ;  /* 0x000000ff00077c82 */ /* 0x000fe20008000000 */
[----:B------:R-:W-:Y:S01]  /*0820*/  UMOV UR4, URZ ;  /* 0x000000ff00047c82 */ /* 0x000fe20008000000 */
[----:B------:R-:W-:Y:S01]  /*0830*/  UMOV UR5, URZ ;  /* 0x000000ff00057c82 */ /* 0x000fe20008000000 */
[----:B------:R-:W-:Y:S02]  /*0840*/  ULEA.HI.X UR11, UR8, UR19, UR11, 0x3, UP1 ;  /* 0x00000013080b7291 */ /* 0x000fe400088f1c0b */
[----:B-----5:R-:W-:Y:S01]  /*0850*/  @UP0 UIMAD.WIDE UR4, UR9, 0x10, UR32 ;  /* 0x00000010090408a5 */ /* 0x020fe2000f8e0220 */
[----:B---3--:R-:W-:-:S02]  /*0860*/  @P1 R2UR UR6, R2 ;  /* 0x00000000020612ca */ /* 0x008fc400000e0000 */
[----:B------:R-:W-:Y:S02]  /*0870*/  CS2R R18, SRZ ;  /* 0x0000000000127805 */ /* 0x000fe4000001ff00 */
[----:B------:R-:W-:Y:S01]  /*0880*/  @P2 R2UR UR7, R4 ;  /* 0x00000000040722ca */ /* 0x000fe200000e0000 */
[----:B------:R-:W-:-:S14]  /*0890*/  @!P0 BRA `(.L_x_12678) ;  /* 0x000000dc00d48947 */ /* 0x000fdc0003800000 */
[----:B------:R-:W0:Y:S01]  /*08a0*/  S2R R5, SR_TID.X ;  /* 0x0000000000057919 */ /* 0x000e220000002100 */
[----:B------:R-:W-:Y:S01]  /*08b0*/  CS2R R18, SRZ ;  /* 0x0000000000127805 */ /* 0x000fe2000001ff00 */
[----:B------:R-:W1:Y:S01]  /*08c0*/  LDCU UR20, c[0x0][0x394] ;  /* 0x00007280ff1477ac */ /* 0x000e620008000800 */
[C---:B0-----:R-:W-:Y:S02]  /*08d0*/  SHF.L.U32 R0, R5.reuse, 0x4, RZ ;  /* 0x0000000405007819 */ /* 0x041fe400000006ff */
[----:B------:R-:W-:-:S04]  /*08e0*/  LOP3.LUT R5, R5, 0x1f, RZ, 0xc0, !PT ;  /* 0x0000001f05057812 */ /* 0x000fc800078ec0ff */
[----:B-1----:R-:W-:-:S07]  /*08f0*/  LOP3.LUT R9, R5, 0x3e00, R0, 0xf8, !PT ;  /* 0x00003e0005097812 */ /* 0x002fce00078ef800 */
.L_x_12763:
[----:B0-----:R-:W0:Y:S01]  /*0900*/  S2R R138, SR_TID.X ;  /* 0x00000000008a7919 */ /* 0x001e220000002100 */
[----:B-1----:R-:W1:Y:S01]  /*0910*/  S2UR UR38, SR_CTAID.X ;  /* 0x00000000002679c3 */ /* 0x002e620000002500 */
[----:B------:R-:W1:Y:S01]  /*0920*/  LDCU.128 UR12, c[0x0][0x410] ;  /* 0x00008200ff0c77ac */ /* 0x000e620008000c00 */
[----:B------:R-:W-:Y:S02]  /*0930*/  MOV R6, UR21 ;  /* 0x0000001500067c02 */ /* 0x000fe40008000f00 */
[----:B------:R-:W-:Y:S02]  /*0940*/  CS2R R32, SRZ ;  /* 0x0000000000207805 */ /* 0x000fe4000001ff00 */
[----:B------:R-:W-:Y:S01]  /*0950*/  MOV R7, UR22 ;  /* 0x0000001600077c02 */ /* 0x000fe20008000f00 */
[----:B------:R-:W-:Y:S01]  /*0960*/  USHF.L.U32 UR8, UR20, 0x9, URZ ;  /* 0x0000000914087899 */ /* 0x000fe200080006ff */
[----:B------:R-:W-:Y:S01]  /*0970*/  MOV R27, RZ ;  /* 0x000000ff001b7202 */ /* 0x000fe20000000f00 */
[----:B------:R-:W-:Y:S01]  /*0980*/  UMOV UR9, URZ ;  /* 0x000000ff00097c82 */ /* 0x000fe20008000000 */
[----:B------:R-:W2:Y:S01]  /*0990*/  S2UR UR33, SR_CTAID.Y ;  /* 0x00000000002179c3 */ /* 0x000ea20000002600 */
[----:B------:R-:W-:Y:S01]  /*09a0*/  UIADD3 UR8, UPT, UPT, UR8, -0x200, URZ ;  /* 0xfffffe0008087890 */ /* 0x000fe2000fffe0ff */
[----:B------:R-:W-:Y:S01]  /*09b0*/  IMAD.WIDE.U32 R22, R9, 0x4, R6 ;  /* 0x0000000409167825 */ /* 0x000fe200078e0006 */
[----:B---3--:R-:W3:Y:S03]  /*09c0*/  LDCU.128 UR16, c[0x0][0x420] ;  /* 0x00008400ff1077ac */ /* 0x008ee60008000c00 */
[----:B------:R-:W-:Y:S01]  /*09d0*/  HFMA2 R24, -RZ, RZ, 0, 0 ;  /* 0x00000000ff187431 */ /* 0x000fe200000001ff */
[----:B------:R-:W-:-:S02]  /*09e0*/  CS2R R34, SRZ ;  /* 0x0000000000227805 */ /* 0x000fc4000001ff00 */
[----:B------:R-:W-:Y:S01]  /*09f0*/  CS2R R28, SRZ ;  /* 0x00000000001c7805 */ /* 0x000fe2000001ff00 */
[----:B------:R-:W4:Y:S01]  /*0a00*/  LDCU.64 UR40, c[0x0][0x488] ;  /* 0x00009100ff2877ac */ /* 0x000f220008000a00 */
[----:B------:R-:W-:Y:S02]  /*0a10*/  CS2R R30, SRZ ;  /* 0x00000000001e7805 */ /* 0x000fe4000001ff00 */
[----:B------:R-:W-:Y:S02]  /*0a20*/  CS2R R36, SRZ ;  /* 0x0000000000247805 */ /* 0x000fe4000001ff00 */
[----:B------:R-:W-:Y:S01]  /*0a30*/  CS2R R38, SRZ ;  /* 0x0000000000267805 */ /* 0x000fe2000001ff00 */
[----:B------:R-:W5:Y:S01]  /*0a40*/  LDCU UR29, c[0x0][0x388] ;  /* 0x00007100ff1d77ac */ /* 0x000f620008000800 */
[----:B------:R-:W-:Y:S01]  /*0a50*/  CS2R R40, SRZ ;  /* 0x0000000000287805 */ /* 0x000fe2000001ff00 */
[----:B------:R-:W4:Y:S01]  /*0a60*/  LDCU.64 UR42, c[0x0][0x478] ;  /* 0x00008f00ff2a77ac */ /* 0x000f220008000a00 */
[----:B-1----:R-:W-:-:S02]  /*0a70*/  UIMAD.WIDE.U32 UR34, UR38, UR12, UR8 ;  /* 0x0000000c262272a5 */ /* 0x002fc4000f8e0008 */
[----:B---3--:R-:W-:Y:S02]  /*0a80*/  UIMAD.WIDE.U32 UR36, UR38, UR16, UR8 ;  /* 0x00000010262472a5 */ /* 0x008fe4000f8e0008 */
[----:B------:R-:W-:Y:S01]  /*0a90*/  UIMAD UR13, UR38, UR13, UR35 ;  /* 0x0000000d260d72a4 */ /* 0x000fe2000f8e0223 */
[----:B0-----:R-:W-:Y:S01]  /*0aa0*/  SHF.L.U32 R0, R138, 0x4, RZ ;  /* 0x000000048a007819 */ /* 0x001fe200000006ff */
[----:B------:R-:W-:Y:S01]  /*0ab0*/  UIMAD UR17, UR38, UR17, UR37 ;  /* 0x00000011261172a4 */ /* 0x000fe2000f8e0225 */
[----:B------:R-:W-:Y:S02]  /*0ac0*/  UMOV UR12, UR34 ;  /* 0x00000022000c7c82 */ /* 0x000fe40008000000 */
[----:B------:R-:W-:Y:S01]  /*0ad0*/  LOP3.LUT R0, R5, 0x3e00, R0, 0xf8, !PT ;  /* 0x00003e0005007812 */ /* 0x000fe200078ef800 */
[----:B--2---:R-:W-:Y:S01]  /*0ae0*/  UIMAD.WIDE.U32 UR12, UR33, UR14, UR12 ;  /* 0x0000000e210c72a5 */ /* 0x004fe2000f8e000c */
[----:B------:R-:W-:Y:S02]  /*0af0*/  UMOV UR16, UR36 ;  /* 0x0000002400107c82 */ /* 0x000fe40008000000 */
[C---:B------:R-:W-:Y:S01]  /*0b00*/  SHF.L.U32 R6, R0.reuse, 0x2, RZ ;  /* 0x0000000200067819 */ /* 0x040fe200000006ff */
[----:B------:R-:W-:Y:S01]  /*0b10*/  UIMAD UR15, UR33, UR15, UR13 ;  /* 0x0000000f210f72a4 */ /* 0x000fe2000f8e020d */
[C---:B------:R-:W-:Y:S01]  /*0b20*/  LOP3.LUT R58, R0.reuse, 0x20, RZ, 0xfc, !PT ;  /* 0x00000020003a7812 */ /* 0x040fe200078efcff */
[----:B------:R-:W-:Y:S01]  /*0b30*/  UIMAD.WIDE.U32 UR16, UR33, UR18, UR16 ;  /* 0x00000012211072a5 */ /* 0x000fe2000f8e0010 */
[C---:B------:R-:W-:Y:S01]  /*0b40*/  IADD3 R5, P0, PT, R0.reuse, UR12, RZ ;  /* 0x0000000c00057c10 */ /* 0x040fe2000ff1e0ff */
[----:B-----5:R-:W-:Y:S01]  /*0b50*/  UIADD3 UR12, UPT, UPT, -UR8, UR29, URZ ;  /* 0x0000001d080c7290 */ /* 0x020fe2000fffe1ff */
[----:B------:R-:W-:Y:S01]  /*0b60*/  LOP3.LUT R13, R0, 0xe0, RZ, 0xfc, !PT ;  /* 0x000000e0000d7812 */ /* 0x000fe200078efcff */
[----:B------:R-:W-:Y:S01]  /*0b70*/  UIMAD UR19, UR33, UR19, UR17 ;  /* 0x00000013211372a4 */ /* 0x000fe2000f8e0211 */
[----:B------:R-:W-:-:S02]  /*0b80*/  IADD3.X R10, PT, PT, RZ, UR15, RZ, P0, !PT ;  /* 0x0000000fff0a7c10 */ /* 0x000fc400087fe4ff */
[C---:B----4-:R-:W-:Y:S02]  /*0b90*/  LEA R4, P0, R5.reuse, UR40, 0x2 ;  /* 0x0000002805047c11 */ /* 0x050fe4000f8010ff */
[----:B------:R-:W-:Y:S01]  /*0ba0*/  IADD3 R3, P1, PT, R0, UR16, RZ ;  /* 0x0000001000037c10 */ /* 0x000fe2000ff3e0ff */
[----:B------:R-:W-:Y:S01]  /*0bb0*/  BAR.SYNC.DEFER_BLOCKING 0x0 ;  /* 0x0000000000007b1d */ /* 0x000fe20000010000 */
[----:B------:R-:W-:Y:S02]  /*0bc0*/  LEA.HI.X R5, R5, UR41, R10, 0x2, P0 ;  /* 0x0000002905057c11 */ /* 0x000fe400080f140a */
[----:B------:R-:W-:Y:S02]  /*0bd0*/  IADD3 R60, P0, PT, R6, UR23, RZ ;  /* 0x00000017063c7c10 */ /* 0x000fe4000ff1e0ff */
[----:B------:R-:W-:Y:S01]  /*0be0*/  IADD3.X R8, PT, PT, RZ, UR19, RZ, P1, !PT ;  /* 0x00000013ff087c10 */ /* 0x000fe20008ffe4ff */
[----:B------:R-:W0:Y:S01]  /*0bf0*/  S2R R20, SR_LANEID ;  /* 0x0000000000147919 */ /* 0x000e220000000000 */
[----:B------:R-:W-:Y:S01]  /*0c00*/  IADD3.X R61, PT, PT, RZ, UR24, RZ, P0, !PT ;  /* 0x00000018ff3d7c10 */ /* 0x000fe200087fe4ff */
[----:B------:R-:W-:Y:S01]  /*0c10*/  UMOV UR32, 0x400 ;  /* 0x0000040000207882 */ /* 0x000fe20000000000 */
[----:B------:R-:W-:-:S02]  /*0c20*/  ISETP.GE.AND P0, PT, R58, UR12, PT ;  /* 0x0000000c3a007c0c */ /* 0x000fc4000bf06270 */
[----:B------:R-:W-:Y:S02]  /*0c30*/  CS2R R62, SRZ ;  /* 0x00000000003e7805 */ /* 0x000fe4000001ff00 */
[----:B------:R-:W-:Y:S01]  /*0c40*/  LEA R2, P1, R3, UR42, 0x2 ;  /* 0x0000002a03027c11 */ /* 0x000fe2000f8210ff */
[----:B------:R-:W-:Y:S01]  /*0c50*/  HFMA2 R59, -RZ, RZ, 0, 0 ;  /* 0x00000000ff3b7431 */ /* 0x000fe200000001ff */
[----:B------:R-:W-:Y:S02]  /*0c60*/  ISETP.GE.AND P2, PT, R9, UR12, PT ;  /* 0x0000000c09007c0c */ /* 0x000fe4000bf46270 */
[----:B------:R-:W-:Y:S02]  /*0c70*/  CS2R R64, SRZ ;  /* 0x0000000000407805 */ /* 0x000fe4000001ff00 */
[----:B------:R-:W-:Y:S02]  /*0c80*/  LEA.HI.X R3, R3, UR43, R8, 0x2, P1 ;  /* 0x0000002b03037c11 */ /* 0x000fe400088f1408 */
[----:B------:R-:W-:-:S02]  /*0c90*/  CS2R R66, SRZ ;  /* 0x0000000000427805 */ /* 0x000fc4000001ff00 */
[----:B------:R-:W-:Y:S02]  /*0ca0*/  ISETP.GE.AND P1, PT, R58, UR12, PT ;  /* 0x0000000c3a007c0c */ /* 0x000fe4000bf26270 */
[----:B------:R-:W-:Y:S02]  /*0cb0*/  CS2R R68, SRZ ;  /* 0x0000000000447805 */ /* 0x000fe4000001ff00 */
[----:B------:R-:W-:Y:S02]  /*0cc0*/  P2R R114, PR, RZ, 0x4 ;  /* 0x00000004ff727803 */ /* 0x000fe40000000000 */
[----:B------:R-:W-:Y:S02]  /*0cd0*/  CS2R R70, SRZ ;  /* 0x0000000000467805 */ /* 0x000fe4000001ff00 */
[----:B------:R-:W-:Y:S01]  /*0ce0*/  P2R R120, PR, RZ, 0x2 ;  /* 0x00000002ff787803 */ /* 0x000fe20000000000 */
[----:B------:R-:W2:Y:S01]  /*0cf0*/  @!P0 LDG.E R27, desc[UR30][R22.64+0x80] ;  /* 0x0000801e161b8981 */ /* 0x000ea2000c1e1900 */
[----:B------:R-:W-:-:S02]  /*0d00*/  ISETP.GE.AND P0, PT, R13, UR12, PT ;  /* 0x0000000c0d007c0c */ /* 0x000fc4000bf06270 */
[----:B------:R-:W-:Y:S02]  /*0d10*/  CS2R R72, SRZ ;  /* 0x0000000000487805 */ /* 0x000fe4000001ff00 */
[----:B------:R-:W-:Y:S02]  /*0d20*/  IADD3 R6, P1, PT, R6, UR25, RZ ;  /* 0x0000001906067c10 */ /* 0x000fe4000ff3e0ff */
[----:B------:R-:W-:Y:S02]  /*0d30*/  CS2R R74, SRZ ;  /* 0x00000000004a7805 */ /* 0x000fe4000001ff00 */
[----:B------:R-:W-:Y:S02]  /*0d40*/  LOP3.LUT R14, R0, 0x100, RZ, 0xfc, !PT ;  /* 0x00000100000e7812 */ /* 0x000fe400078efcff */
[----:B------:R-:W-:Y:S01]  /*0d50*/  MOV R76, RZ ;  /* 0x000000ff004c7202 */ /* 0x000fe20000000f00 */
[----:B------:R-:W-:Y:S01]  /*0d60*/  HFMA2 R87, -RZ, RZ, 0, 0 ;  /* 0x00000000ff577431 */ /* 0x000fe200000001ff */
[----:B------:R-:W-:-:S02]  /*0d70*/  IADD3.X R7, PT, PT, RZ, UR26, RZ, P1, !PT ;  /* 0x0000001aff077c10 */ /* 0x000fc40008ffe4ff */
[----:B------:R-:W-:Y:S02]  /*0d80*/  MOV R89, RZ ;  /* 0x000000ff00597202 */ /* 0x000fe40000000f00 */
[----:B------:R-:W-:Y:S02]  /*0d90*/  CS2R R102, SRZ ;  /* 0x0000000000667805 */ /* 0x000fe4000001ff00 */
[----:B------:R-:W-:Y:S01]  /*0da0*/  ISETP.NE.AND P1, PT, R114, RZ, PT ;  /* 0x000000ff7200720c */ /* 0x000fe20003f25270 */
[----:B------:R-:W3:Y:S01]  /*0db0*/  @!P0 LDG.E R33, desc[UR30][R22.64+0x380] ;  /* 0x0003801e16218981 */ /* 0x000ee2000c1e1900 */
[----:B------:R-:W-:Y:S02]  /*0dc0*/  LOP3.LUT R12, R0, 0xc0, RZ, 0xfc, !PT ;  /* 0x000000c0000c7812 */ /* 0x000fe400078efcff */
[----:B------:R-:W-:Y:S02]  /*0dd0*/  CS2R R104, SRZ ;  /* 0x0000000000687805 */ /* 0x000fe4000001ff00 */
[----:B------:R-:W-:Y:S01]  /*0de0*/  P2R R117, PR, RZ, 0x1 ;  /* 0x00000001ff757803 */ /* 0x000fe20000000000 */
[----:B------:R-:W-:Y:S01]  /*0df0*/  HFMA2 R106, -RZ, RZ, 0, 0 ;  /* 0x00000000ff6a7431 */ /* 0x000fe200000001ff */
[----:B------:R-:W-:Y:S01]  /*0e00*/  ISETP.GE.AND P0, PT, R14, UR12, PT ;  /* 0x0000000c0e007c0c */ /* 0x000fe2000bf06270 */
[----:B------:R-:W-:Y:S01]  /*0e10*/  HFMA2 R108, -RZ, RZ, 0, 0 ;  /* 0x00000000ff6c7431 */ /* 0x000fe200000001ff */
[----:B------:R-:W-:Y:S01]  /*0e20*/  LOP3.LUT R8, R0, 0x40, RZ, 0xfc, !PT ;  /* 0x0000004000087812 */ /* 0x000fe200078efcff */
[----:B------:R-:W-:Y:S01]  /*0e30*/  HFMA2 R110, -RZ, RZ, 0, 0 ;  /* 0x00000000ff6e7431 */ /* 0x000fe200000001ff */
[----:B------:R-:W-:-:S02]  /*0e40*/  ISETP.GE.AND P2, PT, R12, UR12, PT ;  /* 0x0000000c0c007c0c */ /* 0x000fc4000bf46270 */
[----:B------:R-:W-:Y:S01]  /*0e50*/  MOV R112, RZ ;  /* 0x000000ff00707202 */ /* 0x000fe20000000f00 */
[----:B------:R-:W4:Y:S01]  /*0e60*/  @!P1 LDG.E R24, desc[UR30][R22.64] ;  /* 0x0000001e16189981 */ /* 0x000f22000c1e1900 */
[C---:B------:R-:W-:Y:S01]  /*0e70*/  LOP3.LUT R9, R0.reuse, 0x60, RZ, 0xfc, !PT ;  /* 0x0000006000097812 */ /* 0x040fe200078efcff */
[----:B------:R-:W-:Y:S01]  /*0e80*/  HFMA2 R124, -RZ, RZ, 0, 0 ;  /* 0x00000000ff7c7431 */ /* 0x000fe200000001ff */
[C---:B------:R-:W-:Y:S01]  /*0e90*/  LOP3.LUT R10, R0.reuse, 0x80, RZ, 0xfc, !PT ;  /* 0x00000080000a7812 */ /* 0x040fe200078efcff */
[----:B------:R-:W1:Y:S01]  /*0ea0*/  LDCU.64 UR14, c[0x0][0x508] ;  /* 0x0000a100ff0e77ac */ /* 0x000e620008000a00 */
[----:B------:R-:W-:Y:S01]  /*0eb0*/  LOP3.LUT R11, R0, 0xa0, RZ, 0xfc, !PT ;  /* 0x000000a0000b7812 */ /* 0x000fe200078efcff */
[----:B------:R-:W5:Y:S01]  /*0ec0*/  @!P0 LDG.E R34, desc[UR30][R22.64+0x400] ;  /* 0x0004001e16228981 */ /* 0x000f62000c1e1900 */
[----:B------:R-:W-:Y:S01]  /*0ed0*/  ISETP.GE.AND P6, PT, R8, UR12, PT ;  /* 0x0000000c08007c0c */ /* 0x000fe2000bfc6270 */
[----:B------:R-:W1:Y:S01]  /*0ee0*/  LDCU.64 UR16, c[0x0][0x510] ;  /* 0x0000a200ff1077ac */ /* 0x000e620008000a00 */
[----:B------:R-:W-:Y:S01]  /*0ef0*/  ISETP.GE.AND P5, PT, R9, UR12, PT ;  /* 0x0000000c09007c0c */ /* 0x000fe2000bfa6270 */
[----:B------:R-:W3:Y:S01]  /*0f00*/  @!P2 LDG.E R32, desc[UR30][R22.64+0x300] ;  /* 0x0003001e1620a981 */ /* 0x000ee2000c1e1900 */
[----:B------:R-:W-:-:S02]  /*0f10*/  ISETP.GE.AND P4, PT, R10, UR12, PT ;  /* 0x0000000c0a007c0c */ /* 0x000fc4000bf86270 */
[----:B------:R-:W-:Y:S02]  /*0f20*/  ISETP.GE.AND P3, PT, R11, UR12, PT ;  /* 0x0000000c0b007c0c */ /* 0x000fe4000bf66270 */
[C---:B------:R-:W-:Y:S02]  /*0f30*/  LOP3.LUT R15, R0.reuse, 0x120, RZ, 0xfc, !PT ;  /* 0x00000120000f7812 */ /* 0x040fe400078efcff */
[C---:B------:R-:W-:Y:S02]  /*0f40*/  LOP3.LUT R16, R0.reuse, 0x140, RZ, 0xfc, !PT ;  /* 0x0000014000107812 */ /* 0x040fe400078efcff */
[----:B------:R-:W-:Y:S01]  /*0f50*/  LOP3.LUT R17, R0, 0x160, RZ, 0xfc, !PT ;  /* 0x0000016000117812 */ /* 0x000fe200078efcff */
[----:B------:R-:W5:Y:S01]  /*0f60*/  @!P6 LDG.E R28, desc[UR30][R22.64+0x100] ;  /* 0x0001001e161ce981 */ /* 0x000f62000c1e1900 */
[----:B------:R-:W-:Y:S02]  /*0f70*/  P2R R118, PR, RZ, 0x1 ;  /* 0x00000001ff767803 */ /* 0x000fe40000000000 */
[----:B------:R-:W-:Y:S01]  /*0f80*/  ISETP.GE.AND P0, PT, R15, UR12, PT ;  /* 0x0000000c0f007c0c */ /* 0x000fe2000bf06270 */
[----:B------:R-:W3:Y:S01]  /*0f90*/  @!P5 LDG.E R29, desc[UR30][R22.64+0x180] ;  /* 0x0001801e161dd981 */ /* 0x000ee2000c1e1900 */
[----:B------:R-:W-:-:S02]  /*0fa0*/  P2R R116, PR, RZ, 0x4 ;  /* 0x00000004ff747803 */ /* 0x000fc40000000000 */
[----:B------:R-:W-:Y:S01]  /*0fb0*/  ISETP.GE.AND P1, PT, R16, UR12, PT ;  /* 0x0000000c10007c0c */ /* 0x000fe2000bf26270 */
[----:B------:R-:W3:Y:S01]  /*0fc0*/  @!P4 LDG.E R30, desc[UR30][R22.64+0x200] ;  /* 0x0002001e161ec981 */ /* 0x000ee2000c1e1900 */
[----:B------:R-:W-:Y:S02]  /*0fd0*/  ISETP.GE.AND P2, PT, R17, UR12, PT ;  /* 0x0000000c11007c0c */ /* 0x000fe4000bf46270 */
[C---:B------:R-:W-:Y:S01]  /*0fe0*/  LOP3.LUT R54, R0.reuse, 0x180, RZ, 0xfc, !PT ;  /* 0x0000018000367812 */ /* 0x040fe200078efcff */
[----:B------:R-:W3:Y:S01]  /*0ff0*/  @!P3 LDG.E R31, desc[UR30][R22.64+0x280] ;  /* 0x0002801e161fb981 */ /* 0x000ee2000c1e1900 */
[C---:B------:R-:W-:Y:S02]  /*1000*/  LOP3.LUT R55, R0.reuse, 0x1a0, RZ, 0xfc, !PT ;  /* 0x000001a000377812 */ /* 0x040fe400078efcff */
[----:B------:R-:W-:Y:S01]  /*1010*/  LOP3.LUT R56, R0, 0x1c0, RZ, 0xfc, !PT ;  /* 0x000001c000387812 */ /* 0x000fe200078efcff */
[----:B------:R-:W3:Y:S01]  /*1020*/  @!P0 LDG.E R35, desc[UR30][R22.64+0x480] ;  /* 0x0004801e16238981 */ /* 0x000ee2000c1e1900 */
[----:B------:R-:W-:-:S02]  /*1030*/  P2R R115, PR, RZ, 0x8 ;  /* 0x00000008ff737803 */ /* 0x000fc40000000000 */
[----:B------:R-:W-:Y:S01]  /*1040*/  LOP3.LUT R57, R0, 0x1e0, RZ, 0xfc, !PT ;  /* 0x000001e000397812 */ /* 0x000fe200078efcff */
[----:B------:R-:W3:Y:S01]  /*1050*/  @!P1 LDG.E R36, desc[UR30][R22.64+0x500] ;  /* 0x0005001e16249981 */ /* 0x000ee2000c1e1900 */
[----:B------:R-:W-:Y:S02]  /*1060*/  P2R R123, PR, RZ, 0x10 ;  /* 0x00000010ff7b7803 */ /* 0x000fe40000000000 */
[----:B------:R-:W-:Y:S01]  /*1070*/  ISETP.GE.AND P3, PT, R54, UR12, PT ;  /* 0x0000000c36007c0c */ /* 0x000fe2000bf66270 */
[----:B------:R-:W3:Y:S01]  /*1080*/  @!P2 LDG.E R37, desc[UR30][R22.64+0x580] ;  /* 0x0005801e1625a981 */ /* 0x000ee2000c1e1900 */
[----:B------:R-:W-:Y:S02]  /*1090*/  P2R R122, PR, RZ, 0x20 ;  /* 0x00000020ff7a7803 */ /* 0x000fe40000000000 */
[----:B------:R-:W-:Y:S02]  /*10a0*/  ISETP.GE.AND P4, PT, R55, UR12, PT ;  /* 0x0000000c37007c0c */ /* 0x000fe4000bf86270 */
[----:B------:R-:W-:-:S02]  /*10b0*/  P2R R121, PR, RZ, 0x40 ;  /* 0x00000040ff797803 */ /* 0x000fc40000000000 */
[----:B------:R-:W-:Y:S02]  /*10c0*/  ISETP.GE.AND P5, PT, R56, UR12, PT ;  /* 0x0000000c38007c0c */ /* 0x000fe4000bfa6270 */
[----:B------:R-:W-:-:S03]  /*10d0*/  ISETP.GE.AND P6, PT, R57, UR12, PT ;  /* 0x0000000c39007c0c */ /* 0x000fc6000bfc6270 */
[----:B------:R-:W3:Y:S04]  /*10e0*/  @!P3 LDG.E R38, desc[UR30][R22.64+0x600] ;  /* 0x0006001e1626b981 */ /* 0x000ee8000c1e1900 */
[----:B------:R-:W3:Y:S04]  /*10f0*/  @!P4 LDG.E R39, desc[UR30][R22.64+0x680] ;  /* 0x0006801e1627c981 */ /* 0x000ee8000c1e1900 */
[----:B------:R-:W3:Y:S04]  /*1100*/  @!P5 LDG.E R40, desc[UR30][R22.64+0x700] ;  /* 0x0007001e1628d981 */ /* 0x000ee8000c1e1900 */
[----:B------:R1:W3:Y:S01]  /*1110*/  @!P6 LDG.E R41, desc[UR30][R22.64+0x780] ;  /* 0x0007801e1629e981 */ /* 0x0002e2000c1e1900 */
[----:B------:R-:W1:Y:S01]  /*1120*/  S2UR UR12, SR_CgaCtaId ;  /* 0x00000000000c79c3 */ /* 0x000e620000008800 */
[----:B0-----:R-:W-:-:S02]  /*1130*/  LEA.HI.SX32 R21, R20, R20, 0x1b ;  /* 0x0000001414157211 */ /* 0x001fc400078fdaff */
[C---:B------:R-:W-:Y:S02]  /*1140*/  IADD3 R25, PT, PT, R20.reuse, 0x20, RZ ;  /* 0x0000002014197810 */ /* 0x040fe40007ffe0ff */
[C---:B------:R-:W-:Y:S02]  /*1150*/  IADD3 R43, PT, PT, R20.reuse, 0x40, RZ ;  /* 0x00000040142b7810 */ /* 0x040fe40007ffe0ff */
[----:B------:R-:W-:Y:S02]  /*1160*/  IADD3 R45, PT, PT, R20, 0x60, RZ ;  /* 0x00000060142d7810 */ /* 0x000fe40007ffe0ff */
[-C--:B-1----:R-:W-:Y:S02]  /*1170*/  LEA.HI.SX32 R22, R25, R20.reuse, 0x1b ;  /* 0x0000001419167211 */ /* 0x082fe400078fdaff */
[-C--:B------:R-:W-:Y:S02]  /*1180*/  LEA.HI.SX32 R23, R43, R20.reuse, 0x1b ;  /* 0x000000142b177211 */ /* 0x080fe400078fdaff */
[----:B------:R-:W-:-:S02]  /*1190*/  LEA.HI.SX32 R45, R45, R20, 0x1b ;  /* 0x000000142d2d7211 */ /* 0x000fc400078fdaff */
[C---:B------:R-:W-:Y:S01]  /*11a0*/  IADD3 R43, PT, PT, R20.reuse, 0xc0, RZ ;  /* 0x000000c0142b7810 */ /* 0x040fe20007ffe0ff */
[----:B------:R-:W-:Y:S01]  /*11b0*/  ULEA UR32, UR12, UR32, 0x18 ;  /* 0x000000200c207291 */ /* 0x000fe2000f8ec0ff */
[----:B------:R-:W-:-:S05]  /*11c0*/  IADD3 R47, PT, PT, R20, 0x80, RZ ;  /* 0x00000080142f7810 */ /* 0x000fca0007ffe0ff */
[----:B------:R-:W-:Y:S02]  /*11d0*/  LEA R21, R21, UR32, 0x2 ;  /* 0x0000002015157c11 */ /* 0x000fe4000f8e10ff */
[----:B------:R-:W-:Y:S02]  /*11e0*/  IADD3 R49, PT, PT, R20, 0xa0, RZ ;  /* 0x000000a014317810 */ /* 0x000fe40007ffe0ff */
[----:B------:R-:W-:Y:S02]  /*11f0*/  LEA R22, R22, UR32, 0x2 ;  /* 0x0000002016167c11 */ /* 0x000fe4000f8e10ff */
[-C--:B------:R-:W-:Y:S02]  /*1200*/  LEA.HI.SX32 R43, R43, R20.reuse, 0x1b ;  /* 0x000000142b2b7211 */ /* 0x080fe400078fdaff */
[-C--:B------:R-:W-:Y:S02]  /*1210*/  LEA.HI.SX32 R25, R47, R20.reuse, 0x1b ;  /* 0x000000142f197211 */ /* 0x080fe400078fdaff */
[----:B------:R-:W-:-:S02]  /*1220*/  LEA.HI.SX32 R26, R49, R20, 0x1b ;  /* 0x00000014311a7211 */ /* 0x000fc400078fdaff */
[C---:B------:R-:W-:Y:S02]  /*1230*/  IADD3 R47, PT, PT, R20.reuse, 0x100, RZ ;  /* 0x00000100142f7810 */ /* 0x040fe40007ffe0ff */
[----:B------:R-:W-:Y:S02]  /*1240*/  P2R R85, PR, RZ, 0x1 ;  /* 0x00000001ff557803 */ /* 0x000fe40000000000 */
[----:B------:R-:W-:Y:S02]  /*1250*/  LEA R23, R23, UR32, 0x2 ;  /* 0x0000002017177c11 */ /* 0x000fe4000f8e10ff */
[----:B------:R-:W-:Y:S02]  /*1260*/  IADD3 R49, PT, PT, R20, 0x120, RZ ;  /* 0x0000012014317810 */ /* 0x000fe40007ffe0ff */
[----:B------:R-:W-:Y:S02]  /*1270*/  ISETP.NE.AND P0, PT, R118, RZ, PT ;  /* 0x000000ff7600720c */ /* 0x000fe40003f05270 */
[----:B------:R-:W-:-:S02]  /*1280*/  IADD3 R51, PT, PT, R20, 0x140, RZ ;  /* 0x0000014014337810 */ /* 0x000fc40007ffe0ff */
[----:B------:R-:W-:Y:S02]  /*1290*/  LEA R25, R25, UR32, 0x2 ;  /* 0x0000002019197c11 */ /* 0x000fe4000f8e10ff */
[----:B------:R-:W-:Y:S02]  /*12a0*/  LEA R26, R26, UR32, 0x2 ;  /* 0x000000201a1a7c11 */ /* 0x000fe4000f8e10ff */
[-C--:B------:R-:W-:Y:S02]  /*12b0*/  LEA.HI.SX32 R47, R47, R20.reuse, 0x1b ;  /* 0x000000142f2f7211 */ /* 0x080fe400078fdaff */
[-C--:B------:R-:W-:Y:S02]  /*12c0*/  LEA.HI.SX32 R49, R49, R20.reuse, 0x1b ;  /* 0x0000001431317211 */ /* 0x080fe400078fdaff */
[----:B------:R-:W-:Y:S02]  /*12d0*/  P2R R84, PR, RZ, 0x1 ;  /* 0x00000001ff547803 */ /* 0x000fe40000000000 */
[----:B------:R-:W-:-:S02]  /*12e0*/  LEA.HI.SX32 R51, R51, R20, 0x1b ;  /* 0x0000001433337211 */ /* 0x000fc400078fdaff */
        /* <DEDUP_REMOVED lines=15> */
[----:B----4-:R0:W-:Y:S04]  /*13e0*/  STS [R21], R24 ;  /* 0x0000001815007388 */ /* 0x0101e80000000800 */
[----:B--2---:R1:W-:Y:S01]  /*13f0*/  STS [R22+0x80], R27 ;  /* 0x0000801b16007388 */ /* 0x0043e20000000800 */
[----:B0-----:R-:W-:Y:S02]  /*1400*/  LEA R24, R45, UR32, 0x2 ;  /* 0x000000202d187c11 */ /* 0x001fe4000f8e10ff */
[----:B------:R-:W-:-:S02]  /*1410*/  IADD3 R45, PT, PT, R20, 0xe0, RZ ;  /* 0x000000e0142d7810 */ /* 0x000fc40007ffe0ff */
[----:B-1----:R-:W-:Y:S02]  /*1420*/  LEA R27, R43, UR32, 0x2 ;  /* 0x000000202b1b7c11 */ /* 0x002fe4000f8e10ff */
[-C--:B------:R-:W-:Y:S02]  /*1430*/  LEA.HI.SX32 R45, R45, R20.reuse, 0x1b ;  /* 0x000000142d2d7211 */ /* 0x080fe400078fdaff */
[----:B------:R-:W-:Y:S01]  /*1440*/  IADD3 R43, PT, PT, R20, 0x160, RZ ;  /* 0x00000160142b7810 */ /* 0x000fe20007ffe0ff */
[----:B-----5:R0:W-:Y:S03]  /*1450*/  STS [R23+0x100], R28 ;  /* 0x0001001c17007388 */ /* 0x0201e60000000800 */
[----:B------:R-:W-:Y:S01]  /*1460*/  LEA.HI.SX32 R43, R43, R20, 0x1b ;  /* 0x000000142b2b7211 */ /* 0x000fe200078fdaff */
[----:B---3--:R1:W-:Y:S04]  /*1470*/  STS [R24+0x180], R29 ;  /* 0x0001801d18007388 */ /* 0x0083e80000000800 */
[----:B------:R2:W-:Y:S01]  /*1480*/  STS [R25+0x200], R30 ;  /* 0x0002001e19007388 */ /* 0x0005e20000000800 */
[----:B0-----:R-:W-:-:S03]  /*1490*/  LEA R28, R45, UR32, 0x2 ;  /* 0x000000202d1c7c11 */ /* 0x001fc6000f8e10ff */
[----:B------:R0:W-:Y:S01]  /*14a0*/  STS [R26+0x280], R31 ;  /* 0x0002801f1a007388 */ /* 0x0001e20000000800 */
[----:B-1----:R-:W-:-:S03]  /*14b0*/  LEA R29, R47, UR32, 0x2 ;  /* 0x000000202f1d7c11 */ /* 0x002fc6000f8e10ff */
[----:B------:R1:W-:Y:S01]  /*14c0*/  STS [R27+0x300], R32 ;  /* 0x000300201b007388 */ /* 0x0003e20000000800 */
[----:B--2---:R-:W-:-:S03]  /*14d0*/  LEA R30, R49, UR32, 0x2 ;  /* 0x00000020311e7c11 */ /* 0x004fc6000f8e10ff */
[----:B------:R2:W-:Y:S01]  /*14e0*/  STS [R28+0x380], R33 ;  /* 0x000380211c007388 */ /* 0x0005e20000000800 */
[----:B0-----:R-:W-:Y:S02]  /*14f0*/  LEA R31, R51, UR32, 0x2 ;  /* 0x00000020331f7c11 */ /* 0x001fe4000f8e10ff */
[C---:B------:R-:W-:Y:S02]  /*1500*/  IADD3 R45, PT, PT, R20.reuse, 0x180, RZ ;  /* 0x00000180142d7810 */ /* 0x040fe40007ffe0ff */
[----:B-1----:R-:W-:Y:S01]  /*1510*/  LEA R32, R43, UR32, 0x2 ;  /* 0x000000202b207c11 */ /* 0x002fe2000f8e10ff */
[----:B------:R-:W-:Y:S01]  /*1520*/  STS [R29+0x400], R34 ;  /* 0x000400221d007388 */ /* 0x000fe20000000800 */
[C---:B------:R-:W-:Y:S02]  /*1530*/  IADD3 R47, PT, PT, R20.reuse, 0x1a0, RZ ;  /* 0x000001a0142f7810 */ /* 0x040fe40007ffe0ff */
[C---:B------:R-:W-:Y:S01]  /*1540*/  IADD3 R49, PT, PT, R20.reuse, 0x1c0, RZ ;  /* 0x000001c014317810 */ /* 0x040fe20007ffe0ff */
[----:B------:R-:W-:Y:S01]  /*1550*/  STS [R30+0x480], R35 ;  /* 0x000480231e007388 */ /* 0x000fe20000000800 */
[----:B------:R-:W-:-:S02]  /*1560*/  IADD3 R51, PT, PT, R20, 0x1e0, RZ ;  /* 0x000001e014337810 */ /* 0x000fc40007ffe0ff */
[-C--:B------:R-:W-:Y:S01]  /*1570*/  LEA.HI.SX32 R45, R45, R20.reuse, 0x1b ;  /* 0x000000142d2d7211 */ /* 0x080fe200078fdaff */
[----:B------:R-:W-:Y:S01]  /*1580*/  STS [R31+0x500], R36 ;  /* 0x000500241f007388 */ /* 0x000fe20000000800 */
[----:B------:R-:W-:-:S03]  /*1590*/  LEA.HI.SX32 R47, R47, R20, 0x1b ;  /* 0x000000142f2f7211 */ /* 0x000fc600078fdaff */
[----:B------:R0:W-:Y:S01]  /*15a0*/  STS [R32+0x580], R37 ;  /* 0x0005802520007388 */ /* 0x0001e20000000800 */
[-C--:B------:R-:W-:Y:S02]  /*15b0*/  LEA.HI.SX32 R49, R49, R20.reuse, 0x1b ;  /* 0x0000001431317211 */ /* 0x080fe400078fdaff */
[----:B------:R-:W-:Y:S02]  /*15c0*/  LEA.HI.SX32 R51, R51, R20, 0x1b ;  /* 0x0000001433337211 */ /* 0x000fe400078fdaff */
[----:B--2---:R-:W-:Y:S02]  /*15d0*/  LEA R33, R45, UR32, 0x2 ;  /* 0x000000202d217c11 */ /* 0x004fe4000f8e10ff */
[----:B0-----:R-:W-:Y:S02]  /*15e0*/  SHF.L.U32 R37, R20, 0x4, RZ ;  /* 0x0000000414257819 */ /* 0x001fe400000006ff */
[----:B------:R-:W-:Y:S02]  /*15f0*/  LEA R34, R47, UR32, 0x2 ;  /* 0x000000202f227c11 */ /* 0x000fe4000f8e10ff */
[----:B------:R-:W-:-:S02]  /*1600*/  LEA.HI.SX32 R37, R37, R37, 0x1b ;  /* 0x0000002525257211 */ /* 0x000fc400078fdaff */
[----:B------:R-:W-:Y:S02]  /*1610*/  LEA R35, R49, UR32, 0x2 ;  /* 0x0000002031237c11 */ /* 0x000fe4000f8e10ff */
[----:B------:R-:W-:Y:S01]  /*1620*/  LEA R36, R51, UR32, 0x2 ;  /* 0x0000002033247c11 */ /* 0x000fe2000f8e10ff */
[----:B------:R-:W-:Y:S01]  /*1630*/  STS [R33+0x600], R38 ;  /* 0x0006002621007388 */ /* 0x000fe20000000800 */
[----:B------:R-:W-:-:S03]  /*1640*/  LEA R37, R37, UR32, 0x2 ;  /* 0x0000002025257c11 */ /* 0x000fc6000f8e10ff */
        /* <DEDUP_REMOVED lines=22> */
[----:B------:R-:W-:-:S03]  /*17b0*/  ISETP.NE.AND P0, PT, R77, RZ, PT ;  /* 0x000000ff4d00720c */ /* 0x000fc60003f05270 */
        /* <DEDUP_REMOVED lines=41> */
[----:B0-----:R-:W-:Y:S01]  /*1a50*/  HFMA2 R60, -RZ, RZ, 0, 0 ;  /* 0x00000000ff3c7431 */ /* 0x001fe200000001ff */
[----:B------:R-:W-:Y:S02]  /*1a60*/  MOV R77, RZ ;  /* 0x000000ff004d7202 */ /* 0x000fe40000000f00 */
[----:B------:R-:W-:Y:S02]  /*1a70*/  MOV R79, RZ ;  /* 0x000000ff004f7202 */ /* 0x000fe40000000f00 */
[----:B------:R-:W-:Y:S01]  /*1a80*/  MOV R81, RZ ;  /* 0x000000ff00517202 */ /* 0x000fe20000000f00 */
[----:B--2---:R0:W-:Y:S04]  /*1a90*/  STS [R21], R62 ;  /* 0x0000003e15007388 */ /* 0x0041e80000000800 */
[----:B---3--:R-:W-:Y:S04]  /*1aa0*/  STS [R22+0x80], R59 ;  /* 0x0000803b16007388 */ /* 0x008fe80000000800 */
[----:B----4-:R1:W-:Y:S04]  /*1ab0*/  STS [R23+0x100], R64 ;  /* 0x0001004017007388 */ /* 0x0103e80000000800 */
[----:B-----5:R-:W-:Y:S04]  /*1ac0*/  STS [R24+0x180], R63 ;  /* 0x0001803f18007388 */ /* 0x020fe80000000800 */
        /* <DEDUP_REMOVED lines=31> */
[----:B------:R-:W5:Y:S01]  /*1cc0*/  @!P0 LDG.E R60, desc[UR30][R6.64] ;  /* 0x0000001e063c8981 */ /* 0x000f62000c1e1900 */
[----:B------:R-:W-:Y:S01]  /*1cd0*/  ISETP.NE.AND P0, PT, R78, RZ, PT ;  /* 0x000000ff4e00720c */ /* 0x000fe20003f05270 */
[----:B-1----:R-:W-:Y:S02]  /*1ce0*/  HFMA2 R64, -RZ, RZ, 0, 0 ;  /* 0x00000000ff407431 */ /* 0x002fe400000001ff */
[----:B--2---:R-:W-:Y:S01]  /*1cf0*/  HFMA2 R66, -RZ, RZ, 0, 0 ;  /* 0x00000000ff427431 */ /* 0x004fe200000001ff */
[----:B------:R-:W-:Y:S01]  /*1d00*/  MOV R83, RZ ;  /* 0x000000ff00537202 */ /* 0x000fe20000000f00 */
[----:B---3--:R-:W-:Y:S02]  /*1d10*/  HFMA2 R68, -RZ, RZ, 0, 0 ;  /* 0x00000000ff447431 */ /* 0x008fe400000001ff */
[----:B----4-:R-:W-:Y:S01]  /*1d20*/  HFMA2 R70, -RZ, RZ, 0, 0 ;  /* 0x00000000ff467431 */ /* 0x010fe200000001ff */
[----:B------:R-:W-:Y:S02]  /*1d30*/  MOV R85, RZ ;  /* 0x000000ff00557202 */ /* 0x000fe40000000f00 */
[----:B-----5:R-:W-:-:S02]  /*1d40*/  CS2R R74, SRZ ;  /* 0x00000000004a7805 */ /* 0x020fc4000001ff00 */
        /* <DEDUP_REMOVED lines=44> */
[----:B------:R-:W-:Y:S04]  /*2010*/  STS [R21], R60 ;  /* 0x0000003c15007388 */ /* 0x000fe80000000800 */
[----:B---3--:R-:W-:Y:S04]  /*2020*/  STS [R22+0x80], R77 ;  /* 0x0000804d16007388 */ /* 0x008fe80000000800 */
[----:B----4-:R-:W-:Y:S04]  /*2030*/  STS [R23+0x100], R62 ;  /* 0x0001003e17007388 */ /* 0x010fe80000000800 */
[----:B-----5:R-:W-:Y:S04]  /*2040*/  STS [R24+0x180], R79 ;  /* 0x0001804f18007388 */ /* 0x020fe80000000800 */
        /* <DEDUP_REMOVED lines=31> */
[----:B------:R-:W5:Y:S01]  /*2240*/  @!P0 LDG.E R82, desc[UR30][R4.64] ;  /* 0x0000001e04528981 */ /* 0x000f62000c1e1900 */
[----:B------:R-:W-:Y:S02]  /*2250*/  ISETP.NE.AND P0, PT, R93, RZ, PT ;  /* 0x000000ff5d00720c */ /* 0x000fe40003f05270 */
[----:B-1----:R-:W-:Y:S01]  /*2260*/  MOV R83, RZ ;  /* 0x000000ff00537202 */ /* 0x002fe20000000f00 */
[----:B--2---:R-:W-:Y:S01]  /*2270*/  HFMA2 R85, -RZ, RZ, 0, 0 ;  /* 0x00000000ff557431 */ /* 0x004fe200000001ff */
[----:B------:R-:W-:Y:S01]  /*2280*/  MOV R91, RZ ;  /* 0x000000ff005b7202 */ /* 0x000fe20000000f00 */
[----:B------:R-:W2:Y:S01]  /*2290*/  @!P1 LDG.E R108, desc[UR30][R4.64+0x500] ;  /* 0x0005001e046c9981 */ /* 0x000ea2000c1e1900 */
[----:B---3--:R-:W-:Y:S02]  /*22a0*/  MOV R87, RZ ;  /* 0x000000ff00577202 */ /* 0x008fe40000000f00 */
[----:B----4-:R-:W-:Y:S01]  /*22b0*/  MOV R89, RZ ;  /* 0x000000ff00597202 */ /* 0x010fe20000000f00 */
        /* <DEDUP_REMOVED lines=41> */
[----:B-----5:R-:W-:Y:S04]  /*2550*/  STS [R21], R82 ;  /* 0x0000005215007388 */ /* 0x020fe80000000800 */
[----:B----4-:R-:W-:Y:S04]  /*2560*/  STS [R22+0x80], R81 ;  /* 0x0000805116007388 */ /* 0x010fe80000000800 */
        /* <DEDUP_REMOVED lines=26> */
[----:B------:R-:W-:Y:S04]  /*2710*/  LDS R83, [R37+0x2c] ;  /* 0x00002c0025537984 */ /* 0x000fe80000000800 */
[----:B------:R-:W-:Y:S04]  /*2720*/  LDS R4, [R37+0x30] ;  /* 0x0000300025047984 */ /* 0x000fe80000000800 */
[----:B------:R-:W5:Y:S04]  /*2730*/  LDS R5, [R37+0x34] ;  /* 0x0000340025057984 */ /* 0x000f680000000800 */
[----:B------:R-:W-:Y:S04]  /*2740*/  LDS R81, [R37+0x38] ;  /* 0x0000380025517984 */ /* 0x000fe80000000800 */
[----:B------:R-:W5:Y:S01]  /*2750*/  LDS R82, [R37+0x3c] ;  /* 0x00003c0025527984 */ /* 0x000f620000000800 */
[----:B------:R-:W-:Y:S01]  /*2760*/  BAR.SYNC.DEFER_BLOCKING 0x0 ;  /* 0x0000000000007b1d */ /* 0x000fe20000010000 */
[----:B0-----:R-:W-:Y:S01]  /*2770*/  MOV R103, RZ ;  /* 0x000000ff00677202 */ /* 0x001fe20000000f00 */
[----:B------:R-:W-:-:S04]  /*2780*/  HFMA2 R104, -RZ, RZ, 0, 0 ;  /* 0x00000000ff687431 */ /* 0x000fc800000001ff */
[----:B------:R-:W5:Y:S01]  /*2790*/  @!P0 LDG.E R114, desc[UR30][R2.64] ;  /* 0x0000001e02728981 */ /* 0x000f62000c1e1900 */
[----:B------:R-:W-:Y:S02]  /*27a0*/  ISETP.NE.AND P0, PT, R107, RZ, PT ;  /* 0x000000ff6b00720c */ /* 0x000fe40003f05270 */
[----:B------:R-:W-:Y:S01]  /*27b0*/  MOV R120, RZ ;  /* 0x000000ff00787202 */ /* 0x000fe20000000f00 */
[----:B------:R-:W5:Y:S01]  /*27c0*/  @!P5 LDG.E R124, desc[UR30][R2.64+0x700] ;  /* 0x0007001e027cd981 */ /* 0x000f62000c1e1900 */
[----:B------:R-:W-:Y:S02]  /*27d0*/  MOV R107, RZ ;  /* 0x000000ff006b7202 */ /* 0x000fe40000000f00 */
[----:B------:R-:W-:Y:S02]  /*27e0*/  MOV R122, RZ ;  /* 0x000000ff007a7202 */ /* 0x000fe40000000f00 */
[----:B------:R-:W5:Y:S04]  /*27f0*/  @!P1 LDG.E R120, desc[UR30][R2.64+0x500] ;  /* 0x0005001e02789981 */ /* 0x000f68000c1e1900 */
[----:B------:R-:W5:Y:S04]  /*2800*/  @!P3 LDG.E R122, desc[UR30][R2.64+0x600] ;  /* 0x0006001e027ab981 */ /* 0x000f68000c1e1900 */
        /* <DEDUP_REMOVED lines=9> */
[----:B-1----:R-:W-:-:S11]  /*28a0*/  CS2R R112, SRZ ;  /* 0x0000000000707805 */ /* 0x002fd6000001ff00 */
[----:B------:R-:W5:Y:S01]  /*28b0*/  @!P0 LDG.E R109, desc[UR30][R2.64+0x280] ;  /* 0x0002801e026d8981 */ /* 0x000f62000c1e1900 */
[----:B------:R-:W-:Y:S01]  /*28c0*/  ISETP.NE.AND P0, PT, R116, RZ, PT ;  /* 0x000000ff7400720c */ /* 0x000fe20003f05270 */
[----:B------:R-:W-:-:S12]  /*28d0*/  HFMA2 R111, -RZ, RZ, 0, 0 ;  /* 0x00000000ff6f7431 */ /* 0x000fd800000001ff */
[----:B------:R-:W5:Y:S01]  /*28e0*/  @!P0 LDG.E R112, desc[UR30][R2.64+0x300] ;  /* 0x0003001e02708981 */ /* 0x000f62000c1e1900 */
[----:B------:R-:W-:Y:S02]  /*28f0*/  ISETP.NE.AND P0, PT, R117, RZ, PT ;  /* 0x000000ff7500720c */ /* 0x000fe40003f05270 */
[----:B------:R-:W-:Y:S01]  /*2900*/  CS2R R116, SRZ ;  /* 0x0000000000747805 */ /* 0x000fe2000001ff00 */
[----:B------:R-:W-:-:S05]  /*2910*/  HFMA2 R115, -RZ, RZ, 0, 0 ;  /* 0x00000000ff737431 */ /* 0x000fca00000001ff */
[----:B------:R-:W5:Y:S04]  /*2920*/  @!P4 LDG.E R117, desc[UR30][R2.64+0x680] ;  /* 0x0006801e0275c981 */ /* 0x000f68000c1e1900 */
[----:B------:R-:W5:Y:S04]  /*2930*/  @!P2 LDG.E R115, desc[UR30][R2.64+0x580] ;  /* 0x0005801e0273a981 */ /* 0x000f68000c1e1900 */
[----:B------:R-:W5:Y:S01]  /*2940*/  @!P0 LDG.E R111, desc[UR30][R2.64+0x380] ;  /* 0x0003801e026f8981 */ /* 0x000f62000c1e1900 */
[----:B------:R-:W-:-:S13]  /*2950*/  ISETP.NE.AND P0, PT, R118, RZ, PT ;  /* 0x000000ff7600720c */ /* 0x000fda0003f05270 */
[----:B------:R-:W5:Y:S01]  /*2960*/  @!P0 LDG.E R116, desc[UR30][R2.64+0x400] ;  /* 0x0004001e02748981 */ /* 0x000f62000c1e1900 */
[----:B------:R-:W-:Y:S02]  /*2970*/  ISETP.NE.AND P0, PT, R119, RZ, PT ;  /* 0x000000ff7700720c */ /* 0x000fe40003f05270 */
[----:B------:R-:W-:-:S06]  /*2980*/  MOV R119, RZ ;  /* 0x000000ff00777202 */ /* 0x000fcc0000000f00 */
[----:B------:R-:W5:Y:S05]  /*2990*/  @!P6 LDG.E R119, desc[UR30][R2.64+0x780] ;  /* 0x0007801e0277e981 */ /* 0x000f6a000c1e1900 */
[----:B------:R0:W5:Y:S01]  /*29a0*/  @!P0 LDG.E R113, desc[UR30][R2.64+0x480] ;  /* 0x0004801e02718981 */ /* 0x000162000c1e1900 */
[----:B--2---:R-:W-:Y:S01]  /*29b0*/  FMUL.FTZ R106, R101, -1.4426950216293334961 ;  /* 0xbfb8aa3b656a7820 */ /* 0x004fe20000410000 */
[----:B---3--:R-:W-:-:S05]  /*29c0*/  FMUL.FTZ R110, R99, -1.4426950216293334961 ;  /* 0xbfb8aa3b636e7820 */ /* 0x008fca0000410000 */
[----:B------:R-:W1:Y:S01]  /*29d0*/  MUFU.EX2 R106, R106 ;  /* 0x0000006a006a7308 */ /* 0x000e620000000800 */
[----:B----4-:R-:W-:Y:S01]  /*29e0*/  FMUL.FTZ R118, R97, -1.4426950216293334961 ;  /* 0xbfb8aa3b61767820 */ /* 0x010fe20000410000 */
[----:B-----5:R-:W-:-:S06]  /*29f0*/  FMUL.FTZ R121, R95, -1.4426950216293334961 ;  /* 0xbfb8aa3b5f797820 */ /* 0x020fcc0000410000 */
[----:B------:R-:W2:Y:S01]  /*2a00*/  MUFU.EX2 R110, R110 ;  /* 0x0000006e006e7308 */ /* 0x000ea20000000800 */
[----:B0-----:R-:W-:-:S07]  /*2a10*/  FMUL.FTZ R2, R93, -1.4426950216293334961 ;  /* 0xbfb8aa3b5d027820 */ /* 0x001fce0000410000 */
[----:B------:R-:W0:Y:S01]  /*2a20*/  MUFU.EX2 R118, R118 ;  /* 0x0000007600767308 */ /* 0x000e220000000800 */
[----:B-1----:R-:W-:Y:S01]  /*2a30*/  FADD.FTZ R106, R106, 1 ;  /* 0x3f8000006a6a7421 */ /* 0x002fe20000010000 */
[----:B------:R-:W-:Y:S01]  /*2a40*/  FMUL.FTZ R105, R102, -1.4426950216293334961 ;  /* 0xbfb8aa3b66697820 */ /* 0x000fe20000410000 */
[----:B------:R-:W-:-:S05]  /*2a50*/  FMUL.FTZ R127, R85, -1.4426950216293334961 ;  /* 0xbfb8aa3b557f7820 */ /* 0x000fca0000410000 */
[----:B------:R-:W1:Y:S01]  /*2a60*/  MUFU.EX2 R121, R121 ;  /* 0x0000007900797308 */ /* 0x000e620000000800 */
[----:B--2---:R-:W-:Y:S01]  /*2a70*/  FADD.FTZ R110, R110, 1 ;  /* 0x3f8000006e6e7421 */ /* 0x004fe20000010000 */
[----:B------:R-:W-:-:S06]  /*2a80*/  ISETP.NE.AND P6, PT, R138, RZ, PT ;  /* 0x000000ff8a00720c */ /* 0x000fcc0003fc5270 */
[----:B------:R2:W-:Y:S01]  /*2a90*/  MUFU.EX2 R3, R2 ;  /* 0x0000000200037308 */ /* 0x0005e20000000800 */
[----:B------:R-:W-:-:S07]  /*2aa0*/  FMUL.FTZ R132, R5, -1.4426950216293334961 ;  /* 0xbfb8aa3b05847820 */ /* 0x000fce0000410000 */
[----:B------:R-:W-:Y:S01]  /*2ab0*/  MUFU.RCP R106, R106 ;  /* 0x0000006a006a7308 */ /* 0x000fe20000001000 */
[----:B--2---:R-:W-:Y:S01]  /*2ac0*/  FMUL.FTZ R2, R83, -1.4426950216293334961 ;  /* 0xbfb8aa3b53027820 */ /* 0x004fe20000410000 */
[----:B------:R-:W-:-:S06]  /*2ad0*/  FMUL.FTZ R125, R89, -1.4426950216293334961 ;  /* 0xbfb8aa3b597d7820 */ /* 0x000fcc0000410000 */
[----:B------:R-:W2:Y:S01]  /*2ae0*/  MUFU.EX2 R105, R105 ;  /* 0x0000006900697308 */ /* 0x000ea20000000800 */
[----:B------:R-:W-:-:S07]  /*2af0*/  MOV R141, UR29 ;  /* 0x0000001d008d7c02 */ /* 0x000fce0008000f00 */
[----:B------:R0:W3:Y:S01]  /*2b00*/  MUFU.EX2 R130, R2 ;  /* 0x0000000200827308 */ /* 0x0000e20000000800 */
[----:B------:R-:W-:Y:S01]  /*2b10*/  FMUL.FTZ R123, R91, -1.4426950216293334961 ;  /* 0xbfb8aa3b5b7b7820 */ /* 0x000fe20000410000 */
[----:B0-----:R-:W-:-:S06]  /*2b20*/  FADD.FTZ R2, R118, 1 ;  /* 0x3f80000076027421 */ /* 0x001fcc0000010000 */
[----:B------:R-:W0:Y:S01]  /*2b30*/  MUFU.EX2 R127, R127 ;  /* 0x0000007f007f7308 */ /* 0x000e220000000800 */
[----:B-1----:R-:W-:-:S07]  /*2b40*/  FADD.FTZ R118, R121, 1 ;  /* 0x3f80000079767421 */ /* 0x002fce0000010000 */
[----:B------:R-:W-:Y:S08]  /*2b50*/  MUFU.RCP R110, R110 ;  /* 0x0000006e006e7308 */ /* 0x000ff00000001000 */
[----:B------:R-:W-:Y:S08]  /*2b60*/  MUFU.EX2 R132, R132 ;  /* 0x0000008400847308 */ /* 0x000ff00000000800 */
[----:B------:R-:W1:Y:S01]  /*2b70*/  MUFU.EX2 R125, R125 ;  /* 0x0000007d007d7308 */ /* 0x000e620000000800 */
[----:B--2---:R-:W-:Y:S01]  /*2b80*/  FADD.FTZ R105, R105, 1 ;  /* 0x3f80000069697421 */ /* 0x004fe20000010000 */
[----:B------:R-:W-:-:S06]  /*2b90*/  FMUL.FTZ R128, R84, -1.4426950216293334961 ;  /* 0xbfb8aa3b54807820 */ /* 0x000fcc0000410000 */
[----:B------:R-:W2:Y:S01]  /*2ba0*/  MUFU.EX2 R123, R123 ;  /* 0x0000007b007b7308 */ /* 0x000ea20000000800 */
        /* <DEDUP_REMOVED lines=17> */
[----:B------:R-:W5:Y:S04]  /*2cc0*/  LDS R104, [R37+0x4] ;  /* 0x0000040025687984 */ /* 0x000f680000000800 */
[----:B------:R-:W2:Y:S04]  /*2cd0*/  LDS R108, [R37+0xc] ;  /* 0x00000c00256c7984 */ /* 0x000ea80000000800 */
[----:B------:R-:W2:Y:S04]  /*2ce0*/  LDS R107, [R37+0x10] ;  /* 0x00001000256b7984 */ /* 0x000ea80000000800 */
[----:B------:R-:W2:Y:S01]  /*2cf0*/  LDS R103, [R37] ;  /* 0x0000000025677984 */ /* 0x000ea20000000800 */
[----:B----4-:R4:W-:Y:S03]  /*2d00*/  MUFU.RCP R114, R2 ;  /* 0x0000000200727308 */ /* 0x0109e60000001000 */
[----:B------:R-:W2:Y:S01]  /*2d10*/  LDS R109, [R37+0x8] ;  /* 0x00000800256d7984 */ /* 0x000ea20000000800 */
[----:B---3--:R-:W-:Y:S01]  /*2d20*/  FADD.FTZ R117, R130, 1 ;  /* 0x3f80000082757421 */ /* 0x008fe20000010000 */
[----:B0-----:R-:W-:-:S02]  /*2d30*/  FADD.FTZ R127, R127, 1 ;  /* 0x3f8000007f7f7421 */ /* 0x001fc40000010000 */
[----:B------:R-:W0:Y:S01]  /*2d40*/  LDS R112, [R37+0x14] ;  /* 0x0000140025707984 */ /* 0x000e220000000800 */
[----:B----4-:R-:W-:Y:S01]  /*2d50*/  MOV R2, UR20 ;  /* 0x0000001400027c02 */ /* 0x010fe20008000f00 */
[----:B------:R-:W3:Y:S02]  /*2d60*/  MUFU.RCP R118, R118 ;  /* 0x0000007600767308 */ /* 0x000ee40000001000 */
[----:B------:R-:W-:Y:S02]  /*2d70*/  LDS R111, [R37+0x18] ;  /* 0x00001800256f7984 */ /* 0x000fe40000000800 */
[----:B------:R-:W-:Y:S02]  /*2d80*/  @!P6 IMAD R141, R2, -0x200, R141 ;  /* 0xfffffe00028de824 */ /* 0x000fe400078e028d */
[----:B------:R-:W-:Y:S02]  /*2d90*/  FADD.FTZ R2, -R106, 1 ;  /* 0x3f8000006a027421 */ /* 0x000fe40000010100 */
[----:B------:R-:W4:Y:S02]  /*2da0*/  MUFU.EX2 R129, R128 ;  /* 0x0000008000817308 */ /* 0x000f240000000800 */
[----:B------:R-:W-:Y:S01]  /*2db0*/  FFMA.FTZ R116, R101, R2, 1 ;  /* 0x3f80000065747423 */ /* 0x000fe20000010002 */
[----:B------:R-:W-:Y:S01]  /*2dc0*/  FMUL.FTZ R126, R87, -1.4426950216293334961 ;  /* 0xbfb8aa3b577e7820 */ /* 0x000fe20000410000 */
[----:B-1----:R-:W-:Y:S01]  /*2dd0*/  FADD.FTZ R125, R125, 1 ;  /* 0x3f8000007d7d7421 */ /* 0x002fe20000010000 */
[----:B------:R-:W-:-:S03]  /*2de0*/  FMUL.FTZ R134, R82, -1.4426950216293334961 ;  /* 0xbfb8aa3b52867820 */ /* 0x000fc60000410000 */
[----:B------:R-:W1:Y:S01]  /*2df0*/  MUFU.RCP R105, R105 ;  /* 0x0000006900697308 */ /* 0x000e620000001000 */
[----:B-----5:R-:W-:Y:S01]  /*2e00*/  FMUL.FTZ R113, R79, R104 ;  /* 0x000000684f717220 */ /* 0x020fe20000410000 */
[----:B------:R-:W-:Y:S01]  /*2e10*/  FMUL.FTZ R131, R4, -1.4426950216293334961 ;  /* 0xbfb8aa3b04837820 */ /* 0x000fe20000410000 */
[----:B--2---:R-:W-:Y:S01]  /*2e20*/  FADD.FTZ R122, R123, 1 ;  /* 0x3f8000007b7a7421 */ /* 0x004fe20000010000 */
[----:B------:R-:W-:Y:S01]  /*2e30*/  LDS R119, [R37+0x2c] ;  /* 0x00002c0025777984 */ /* 0x000fe20000000800 */
[----:B------:R-:W-:-:S03]  /*2e40*/  FMUL.FTZ R115, R106, R113 ;  /* 0x000000716a737220 */ /* 0x000fc60000410000 */
[----:B------:R-:W2:Y:S01]  /*2e50*/  LDS R113, [R37+0x1c] ;  /* 0x00001c0025717984 */ /* 0x000ea20000000800 */
[----:B------:R-:W-:Y:S01]  /*2e60*/  FMUL.FTZ R130, R115, R116 ;  /* 0x0000007473827220 */ /* 0x000fe20000410000 */
[----:B------:R-:W-:Y:S01]  /*2e70*/  FADD.FTZ R116, -R110, 1 ;  /* 0x3f8000006e747421 */ /* 0x000fe20000010100 */
[----:B------:R5:W-:Y:S01]  /*2e80*/  MUFU.RCP R128, R127 ;  /* 0x0000007f00807308 */ /* 0x000be20000001000 */
[----:B------:R-:W-:Y:S01]  /*2e90*/  FMUL.FTZ R123, R77, R108 ;  /* 0x0000006c4d7b7220 */ /* 0x000fe20000410000 */
[----:B---3--:R-:W-:Y:S01]  /*2ea0*/  FADD.FTZ R136, -R118, 1 ;  /* 0x3f80000076887421 */ /* 0x008fe20000010100 */
[----:B------:R-:W-:Y:S01]  /*2eb0*/  LDS R115, [R37+0x20] ;  /* 0x0000200025737984 */ /* 0x000fe20000000800 */
[----:B-----5:R-:W-:Y:S01]  /*2ec0*/  FADD.FTZ R127, R132, 1 ;  /* 0x3f800000847f7421 */ /* 0x020fe20000010000 */
[----:B------:R-:W-:Y:S02]  /*2ed0*/  FFMA.FTZ R132, R99, R116, 1 ;  /* 0x3f80000063847423 */ /* 0x000fe40000010074 */
[----:B------:R-:W3:Y:S01]  /*2ee0*/  LDS R116, [R37+0x24] ;  /* 0x0000240025747984 */ /* 0x000ee20000000800 */
[----:B------:R5:W-:Y:S01]  /*2ef0*/  MUFU.RCP R124, R125 ;  /* 0x0000007d007c7308 */ /* 0x000be20000001000 */
[----:B------:R-:W-:Y:S01]  /*2f00*/  FADD.FTZ R3, R3, 1 ;  /* 0x3f80000003037421 */ /* 0x000fe20000010000 */
[----:B------:R-:W-:Y:S01]  /*2f10*/  FMUL.FTZ R123, R114, R123 ;  /* 0x0000007b727b7220 */ /* 0x000fe20000410000 */
[----:B------:R-:W-:-:S05]  /*2f20*/  FFMA.FTZ R136, R95, R136, 1 ;  /* 0x3f8000005f887423 */ /* 0x000fca0000010088 */
[----:B------:R4:W-:Y:S01]  /*2f30*/  MUFU.EX2 R139, R134 ;  /* 0x00000086008b7308 */ /* 0x0009e20000000800 */
[----:B-----5:R-:W-:Y:S01]  /*2f40*/  FMUL.FTZ R125, R76, R107 ;  /* 0x0000006b4c7d7220 */ /* 0x020fe20000410000 */
[----:B------:R-:W-:-:S06]  /*2f50*/  FMUL.FTZ R133, R81, -1.4426950216293334961 ;  /* 0xbfb8aa3b51857820 */ /* 0x000fcc0000410000 */
[----:B------:R5:W-:Y:S01]  /*2f60*/  MUFU.RCP R152, R117 ;  /* 0x0000007500987308 */ /* 0x000be20000001000 */
[----:B----4-:R-:W-:Y:S01]  /*2f70*/  FADD.FTZ R134, -R114, 1 ;  /* 0x3f80000072867421 */ /* 0x010fe20000010100 */
[----:B------:R-:W-:-:S06]  /*2f80*/  FMUL.FTZ R125, R118, R125 ;  /* 0x0000007d767d7220 */ /* 0x000fcc0000410000 */
[----:B------:R-:W4:Y:S01]  /*2f90*/  MUFU.EX2 R126, R126 ;  /* 0x0000007e007e7308 */ /* 0x000f220000000800 */
[----:B-----5:R-:W5:Y:S01]  /*2fa0*/  LDS R117, [R37+0x28] ;  /* 0x0000280025757984 */ /* 0x020f620000000800 */
[----:B------:R-:W-:Y:S01]  /*2fb0*/  FFMA.FTZ R134, R97, R134, 1 ;  /* 0x3f80000061867423 */ /* 0x000fe20000010086 */
[----:B------:R-:W-:Y:S01]  /*2fc0*/  FADD.FTZ R121, R129, 1 ;  /* 0x3f80000081797421 */ /* 0x000fe20000010000 */
[----:B------:R-:W-:-:S04]  /*2fd0*/  FMUL.FTZ R2, R80, R103 ;  /* 0x0000006750027220 */ /* 0x000fc80000410000 */
[----:B------:R-:W0:Y:S01]  /*2fe0*/  MUFU.EX2 R131, R131 ;  /* 0x0000008300837308 */ /* 0x000e220000000800 */
[----:B------:R-:W-:Y:S01]  /*2ff0*/  FMUL.FTZ R134, R123, R134 ;  /* 0x000000867b867220 */ /* 0x000fe20000410000 */
[----:B------:R-:W-:Y:S01]  /*3000*/  FMUL.FTZ R136, R125, R136 ;  /* 0x000000887d887220 */ /* 0x000fe20000410000 */
[----:B------:R-:W5:Y:S05]  /*3010*/  LDS R129, [R37+0x30] ;  /* 0x0000300025817984 */ /* 0x000f6a0000000800 */
[----:B------:R2:W3:Y:S01]  /*3020*/  MUFU.RCP R120, R3 ;  /* 0x0000000300787308 */ /* 0x0004e20000001000 */
[----:B------:R-:W-:Y:S01]  /*3030*/  LDS R125, [R37+0x38] ;  /* 0x00003800257d7984 */ /* 0x000fe20000000800 */
[----:B-1----:R-:W-:-:S03]  /*3040*/  FMUL.FTZ R2, R105, R2 ;  /* 0x0000000269027220 */ /* 0x002fc60000410000 */
[----:B------:R-:W-:Y:S03]  /*3050*/  LDS R123, [R37+0x3c] ;  /* 0x00003c00257b7984 */ /* 0x000fe60000000800 */
[----:B------:R1:W-:Y:S01]  /*3060*/  MUFU.RCP R158, R127 ;  /* 0x0000007f009e7308 */ /* 0x0003e20000001000 */
[----:B--2---:R-:W-:-:S04]  /*3070*/  FADD.FTZ R3, -R105, 1 ;  /* 0x3f80000069037421 */ /* 0x004fc80000010100 */
[----:B------:R-:W-:-:S03]  /*3080*/  FFMA.FTZ R3, R102, R3, 1 ;  /* 0x3f80000066037423 */ /* 0x000fc60000010003 */
[----:B------:R-:W2:Y:S01]  /*3090*/  MUFU.RCP R122, R122 ;  /* 0x0000007a007a7308 */ /* 0x000ea20000001000 */
[----:B-1----:R-:W1:Y:S01]  /*30a0*/  LDS R127, [R37+0x34] ;  /* 0x00003400257f7984 */ /* 0x002e620000000800 */
[----:B------:R-:W-:-:S06]  /*30b0*/  FMUL.FTZ R2, R2, R3 ;  /* 0x0000000302027220 */ /* 0x000fcc0000410000 */
[----:B------:R-:W5:Y:S01]  /*30c0*/  MUFU.EX2 R133, R133 ;  /* 0x0000008500857308 */ /* 0x000f620000000800 */
[----:B----4-:R-:W-:Y:S01]  /*30d0*/  FADD.FTZ R126, R126, 1 ;  /* 0x3f8000007e7e7421 */ /* 0x010fe20000010000 */
[----:B------:R-:W-:Y:S01]  /*30e0*/  FMUL.FTZ R3, R78, R109 ;  /* 0x0000006d4e037220 */ /* 0x000fe20000410000 */
[----:B0-----:R-:W-:Y:S01]  /*30f0*/  FADD.FTZ R131, R131, 1 ;  /* 0x3f80000083837421 */ /* 0x001fe20000010000 */
[----:B------:R-:W-:-:S04]  /*3100*/  FADD.FTZ R139, R139, 1 ;  /* 0x3f8000008b8b7421 */ /* 0x000fc80000010000 */
[----:B------:R-:W0:Y:S01]  /*3110*/  MUFU.RCP R121, R121 ;  /* 0x0000007900797308 */ /* 0x000e220000001000 */
[----:B------:R-:W-:Y:S01]  /*3120*/  FMUL.FTZ R3, R110, R3 ;  /* 0x000000036e037220 */ /* 0x000fe20000410000 */
[----:B---3--:R-:W-:Y:S01]  /*3130*/  FADD.FTZ R140, -R120, 1 ;  /* 0x3f800000788c7421 */ /* 0x008fe20000010100 */
[----:B--2---:R-:W-:Y:S01]  /*3140*/  FADD.FTZ R142, -R122, 1 ;  /* 0x3f8000007a8e7421 */ /* 0x004fe20000010100 */
[----:B------:R-:W-:Y:S01]  /*3150*/  FADD.FTZ R144, -R124, 1 ;  /* 0x3f8000007c907421 */ /* 0x000fe20000010100 */
[----:B------:R-:W-:Y:S01]  /*3160*/  FMUL.FTZ R132, R3, R132 ;  /* 0x0000008403847220 */ /* 0x000fe20000410000 */
[----:B------:R-:W-:Y:S01]  /*3170*/  FADD.FTZ R148, -R128, 1 ;  /* 0x3f80000080947421 */ /* 0x000fe20000010100 */
[----:B------:R-:W-:Y:S01]  /*3180*/  FADD.FTZ R150, -R152, 1 ;  /* 0x3f80000098967421 */ /* 0x000fe20000010100 */
[----:B------:R-:W2:Y:S01]  /*3190*/  MUFU.RCP R126, R126 ;  /* 0x0000007e007e7308 */ /* 0x000ea20000001000 */
[----:B------:R-:W-:Y:S01]  /*31a0*/  FMUL.FTZ R3, R75, R112 ;  /* 0x000000704b037220 */ /* 0x000fe20000410000 */
[----:B-----5:R-:W-:Y:S01]  /*31b0*/  FADD.FTZ R135, R133, 1 ;  /* 0x3f80000085877421 */ /* 0x020fe20000010000 */
[----:B------:R-:W-:Y:S01]  /*31c0*/  FFMA.FTZ R140, R93, R140, 1 ;  /* 0x3f8000005d8c7423 */ /* 0x000fe2000001008c */
[----:B------:R-:W-:Y:S01]  /*31d0*/  BAR.SYNC.DEFER_BLOCKING 0x0 ;  /* 0x0000000000007b1d */ /* 0x000fe20000010000 */
[----:B------:R-:W-:-:S05]  /*31e0*/  FFMA.FTZ R142, R91, R142, 1 ;  /* 0x3f8000005b8e7423 */ /* 0x000fca000001008e */
[----:B------:R3:W-:Y:S01]  /*31f0*/  MUFU.RCP R137, R131 ;  /* 0x0000008300897308 */ /* 0x0007e20000001000 */
[----:B------:R-:W-:Y:S01]  /*3200*/  FMUL.FTZ R133, R72, R113 ;  /* 0x0000007148857220 */ /* 0x000fe20000410000 */
[----:B------:R-:W-:-:S06]  /*3210*/  FMUL.FTZ R3, R120, R3 ;  /* 0x0000000378037220 */ /* 0x000fcc0000410000 */
[----:B------:R-:W4:Y:S01]  /*3220*/  MUFU.RCP R139, R139 ;  /* 0x0000008b008b7308 */ /* 0x000f220000001000 */
[----:B---3--:R-:W-:-:S04]  /*3230*/  FMUL.FTZ R131, R74, R111 ;  /* 0x0000006f4a837220 */ /* 0x008fc80000410000 */
[----:B------:R-:W-:Y:S01]  /*3240*/  FMUL.FTZ R131, R122, R131 ;  /* 0x000000837a837220 */ /* 0x000fe20000410000 */
[----:B------:R-:W-:Y:S02]  /*3250*/  FFMA.FTZ R144, R89, R144, 1 ;  /* 0x3f80000059907423 */ /* 0x000fe40000010090 */
[----:B------:R3:W5:Y:S01]  /*3260*/  MUFU.RCP R162, R135 ;  /* 0x0000008700a27308 */ /* 0x0007620000001000 */
[----:B------:R-:W-:Y:S01]  /*3270*/  FMUL.FTZ R133, R124, R133 ;  /* 0x000000857c857220 */ /* 0x000fe20000410000 */
[----:B------:R-:W-:Y:S01]  /*3280*/  FMUL.FTZ R140, R3, R140 ;  /* 0x0000008c038c7220 */ /* 0x000fe20000410000 */
[----:B------:R-:W-:Y:S01]  /*3290*/  FMUL.FTZ R142, R131, R142 ;  /* 0x0000008e838e7220 */ /* 0x000fe20000410000 */
[----:B0-----:R-:W-:Y:S01]  /*32a0*/  FADD.FTZ R3, -R121, 1 ;  /* 0x3f80000079037421 */ /* 0x001fe20000010100 */
[----:B------:R-:W-:Y:S01]  /*32b0*/  FMUL.FTZ R131, R7, R116 ;  /* 0x0000007407837220 */ /* 0x000fe20000410000 */
[----:B------:R-:W-:Y:S01]  /*32c0*/  FMUL.FTZ R144, R133, R144 ;  /* 0x0000009085907220 */ /* 0x000fe20000410000 */
[----:B------:R-:W-:Y:S01]  /*32d0*/  FFMA.FTZ R148, R85, R148, 1 ;  /* 0x3f80000055947423 */ /* 0x000fe20000010094 */
[----:B------:R-:W-:Y:S01]  /*32e0*/  FFMA.FTZ R133, R84, R3, 1 ;  /* 0x3f80000054857423 */ /* 0x000fe20000010003 */
[----:B------:R-:W-:Y:S01]  /*32f0*/  FFMA.FTZ R154, R83, R150, 1 ;  /* 0x3f800000539a7423 */ /* 0x000fe20000010096 */
[----:B---3--:R-:W-:Y:S01]  /*3300*/  FMUL.FTZ R135, R62, R119 ;  /* 0x000000773e877220 */ /* 0x008fe20000410000 */
[----:B------:R-:W-:Y:S01]  /*3310*/  FMUL.FTZ R131, R128, R131 ;  /* 0x0000008380837220 */ /* 0x000fe20000410000 */
[----:B--2---:R-:W-:Y:S01]  /*3320*/  FADD.FTZ R146, -R126, 1 ;  /* 0x3f8000007e927421 */ /* 0x004fe20000010100 */
[----:B------:R-:W-:Y:S01]  /*3330*/  FMUL.FTZ R3, R6, R115 ;  /* 0x0000007306037220 */ /* 0x000fe20000410000 */
[----:B------:R-:W-:Y:S01]  /*3340*/  FMUL.FTZ R150, R60, R117 ;  /* 0x000000753c967220 */ /* 0x000fe20000410000 */
[----:B------:R-:W-:Y:S01]  /*3350*/  FMUL.FTZ R135, R152, R135 ;  /* 0x0000008798877220 */ /* 0x000fe20000410000 */
[----:B------:R-:W-:Y:S01]  /*3360*/  FMUL.FTZ R148, R131, R148 ;  /* 0x0000009483947220 */ /* 0x000fe20000410000 */
[----:B------:R-:W-:Y:S01]  /*3370*/  FFMA.FTZ R146, R87, R146, 1 ;  /* 0x3f80000057927423 */ /* 0x000fe20000010092 */
[----:B------:R-:W-:Y:S01]  /*3380*/  FMUL.FTZ R3, R126, R3 ;  /* 0x000000037e037220 */ /* 0x000fe20000410000 */
[----:B------:R-:W-:Y:S01]  /*3390*/  FMUL.FTZ R150, R121, R150 ;  /* 0x0000009679967220 */ /* 0x000fe20000410000 */
[----:B------:R-:W-:Y:S01]  /*33a0*/  FADD.FTZ R156, -R158, 1 ;  /* 0x3f8000009e9c7421 */ /* 0x000fe20000010100 */
[----:B----4-:R-:W-:Y:S01]  /*33b0*/  FADD.FTZ R131, -R139, 1 ;  /* 0x3f8000008b837421 */ /* 0x010fe20000010100 */
        /* <DEDUP_REMOVED lines=8> */
[----:B-1----:R-:W-:Y:S01]  /*3440*/  FMUL.FTZ R131, R66, R127 ;  /* 0x0000007f42837220 */ /* 0x002fe20000410000 */
        /* <DEDUP_REMOVED lines=13> */
[----:B------:R1:W-:Y:S04]  /*3520*/  STS [R37+0x4], R130 ;  /* 0x0000048225007388 */ /* 0x0003e80000000800 */
[----:B------:R-:W-:Y:S01]  /*3530*/  STS [R37+0x8], R132 ;  /* 0x0000088425007388 */ /* 0x000fe20000000800 */
        /* <DEDUP_REMOVED lines=96> */
[----:B------:R-:W-:Y:S01]  /*3b40*/  P2R R199, PR, RZ, 0x40 ;  /* 0x00000040ffc77803 */ /* 0x000fe20000000000 */
        /* <DEDUP_REMOVED lines=17> */
[----:B------:R-:W-:Y:S01]  /*3c60*/  MOV R3, UR29 ;  /* 0x0000001d00037c02 */ /* 0x000fe20008000f00 */
        /* <DEDUP_REMOVED lines=16> */
[----:B------:R1:W-:Y:S04]  /*3d70*/  STS [R37+0x8], R2 ;  /* 0x0000080225007388 */ /* 0x0003e80000000800 */
[----:B------:R-:W-:Y:S04]  /*3d80*/  STS [R37], R102 ;  /* 0x0000006625007388 */ /* 0x000fe80000000800 */
[----:B------:R-:W-:Y:S01]  /*3d90*/  STS [R37+0x4], R104 ;  /* 0x0000046825007388 */ /* 0x000fe20000000800 */
[----:B-1----:R-:W-:-:S03]  /*3da0*/  MOV R2, UR20 ;  /* 0x0000001400027c02 */ /* 0x002fc60008000f00 */
[----:B------:R-:W-:Y:S01]  /*3db0*/  STS [R37+0xc], R108 ;  /* 0x00000c6c25007388 */ /* 0x000fe20000000800 */
[----:B0-----:R-:W-:Y:S01]  /*3dc0*/  UIMAD.WIDE.U32 UR8, UR38, UR12, UR8 ;  /* 0x0000000c260872a5 */ /* 0x001fe2000f8e0008 */
[----:B------:R-:W-:Y:S02]  /*3dd0*/  @!P6 IMAD R2, R2, -0x200, R3 ;  /* 0xfffffe000202e824 */ /* 0x000fe400078e0203 */
[----:B------:R-:W-:Y:S01]  /*3de0*/  STS [R37+0x10], R60 ;  /* 0x0000103c25007388 */ /* 0x000fe20000000800 */
[----:B------:R-:W-:Y:S02]  /*3df0*/  UIMAD UR9, UR38, UR13, UR9 ;  /* 0x0000000d260972a4 */ /* 0x000fe4000f8e0209 */
[----:B------:R-:W-:Y:S01]  /*3e00*/  @!P6 IADD3 R2, PT, PT, R2, 0x200, RZ ;  /* 0x000002000202e810 */ /* 0x000fe20007ffe0ff */
[----:B------:R-:W-:Y:S01]  /*3e10*/  STS [R37+0x14], R112 ;  /* 0x0000147025007388 */ /* 0x000fe20000000800 */
[----:B------:R-:W-:-:S03]  /*3e20*/  UIMAD.WIDE.U32 UR8, UR33, UR14, UR8 ;  /* 0x0000000e210872a5 */ /* 0x000fc6000f8e0008 */
[----:B------:R-:W-:Y:S01]  /*3e30*/  STS [R37+0x18], R62 ;  /* 0x0000183e25007388 */ /* 0x000fe20000000800 */
[----:B------:R-:W-:Y:S02]  /*3e40*/  UIMAD UR15, UR33, UR15, UR9 ;  /* 0x0000000f210f72a4 */ /* 0x000fe4000f8e0209 */
[----:B------:R-:W-:Y:S01]  /*3e50*/  IADD3 R3, P0, PT, R0, UR8, RZ ;  /* 0x0000000800037c10 */ /* 0x000fe2000ff1e0ff */
        /* <DEDUP_REMOVED lines=64> */
.L_x_12679:
[----:B0-----:R-:W-:Y:S01]  /*4260*/  FFMA.FTZ R3, R39, R4, R18 ;  /* 0x0000000427037223 */ /* 0x001fe20000010012 */
[----:B------:R-:W0:Y:S01]  /*4270*/  LDCU UR8, c[0x0][0x38c] ;  /* 0x00007180ff0877ac */ /* 0x000e220008000800 */
[----:B------:R-:W-:Y:S01]  /*4280*/  MOV R54, RZ ;  /* 0x000000ff00367202 */ /* 0x000fe20000000f00 */
[----:B------:R-:W-:Y:S01]  /*4290*/  FADD.FTZ R86, R86, UR7 ;  /* 0x0000000756567e21 */ /* 0x000fe20008010000 */
[----:B------:R-:W-:Y:S01]  /*42a0*/  FFMA.FTZ R3, R38, R79, R3 ;  /* 0x0000004f26037223 */ /* 0x000fe20000010003 */
[----:B------:R-:W-:Y:S01]  /*42b0*/  MOV R56, RZ ;  /* 0x000000ff00387202 */ /* 0x000fe20000000f00 */
[----:B------:R-:W-:Y:S01]  /*42c0*/  FADD.FTZ R55, R73, UR7 ;  /* 0x0000000749377e21 */ /* 0x000fe20008010000 */
[----:B------:R-:W-:Y:S01]  /*42d0*/  MOV R58, RZ ;  /* 0x000000ff003a7202 */ /* 0x000fe20000000f00 */
        /* <DEDUP_REMOVED lines=11> */
[----:B0-----:R-:W-:Y:S01]  /*4390*/  UISETP.GE.AND UP0, UPT, UR8, 0x1, UPT ;  /* 0x000000010800788c */ /* 0x001fe2000bf06270 */
        /* <DEDUP_REMOVED lines=45> */
[----:B------:R-:W-:Y:S01]  /*4670*/  FFMA.FTZ R18, R53, R146, R18 ;  /* 0x0000009235127223 */ /* 0x000fe20000010012 */
[----:B------:R-:W-:Y:S06]  /*4680*/  BAR.SYNC.DEFER_BLOCKING 0x0 ;  /* 0x0000000000007b1d */ /* 0x000fec0000010000 */
[----:B------:R-:W-:Y:S05]  /*4690*/  BRA.U !UP0, `(.L_x_12680) ;  /* 0x0000009108f47547 */ /* 0x000fea000b800000 */
[----:B------:R-:W0:Y:S01]  /*46a0*/  LDCU.64 UR8, c[0x0][0x3a0] ;  /* 0x00007400ff0877ac */ /* 0x000e220008000a00 */
[----:B------:R-:W-:Y:S01]  /*46b0*/  SHF.L.U32 R71, R138, 0x5, RZ ;  /* 0x000000058a477819 */ /* 0x000fe200000006ff */
[----:B------:R-:W-:Y:S01]  /*46c0*/  FADD.FTZ R73, R79, R79 ;  /* 0x0000004f4f497221 */ /* 0x000fe20000010000 */
[----:B------:R-:W-:Y:S01]  /*46d0*/  HFMA2 R54, -RZ, RZ, 0, 0 ;  /* 0x00000000ff367431 */ /* 0x000fe200000001ff */
        /* <DEDUP_REMOVED lines=14> */
[----:B0-----:R-:W-:Y:S01]  /*47c0*/  UIMAD.WIDE.U32 UR14, UR33, UR8, URZ ;  /* 0x00000008210e72a5 */ /* 0x001fe2000f8e00ff */
[----:B------:R-:W-:Y:S01]  /*47d0*/  ISETP.EQ.AND P0, PT, R138, RZ, P0 ;  /* 0x000000ff8a00720c */ /* 0x000fe20000702270 */
[----:B------:R-:W-:Y:S01]  /*47e0*/  USHF.L.U32 UR8, UR20, 0xa, URZ ;  /* 0x0000000a14087899 */ /* 0x000fe200080006ff */
[----:B------:R-:W-:Y:S01]  /*47f0*/  FADD.FTZ R95, R121, R121 ;  /* 0x00000079795f7221 */ /* 0x000fe20000010000 */
[----:B-1----:R-:W-:Y:S01]  /*4800*/  UIMAD.WIDE.U32 UR12, UR33, UR16, URZ ;  /* 0x00000010210c72a5 */ /* 0x002fe2000f8e00ff */
[----:B------:R-:W-:Y:S01]  /*4810*/  FADD.FTZ R97, R144, R144 ;  /* 0x0000009090617221 */ /* 0x000fe20000010000 */
[----:B------:R-:W-:Y:S01]  /*4820*/  ULEA UR8, UR29, -UR8, 0x1 ;  /* 0x800000081d087291 */ /* 0x000fe2000f8e08ff */
[----:B------:R-:W-:Y:S01]  /*4830*/  FADD.FTZ R99, R131, R131 ;  /* 0x0000008383637221 */ /* 0x000fe20000010000 */
[----:B------:R-:W-:Y:S01]  /*4840*/  FADD.FTZ R101, R146, R146 ;  /* 0x0000009292657221 */ /* 0x000fe20000010000 */
[----:B------:R-:W-:Y:S01]  /*4850*/  LOP3.LUT R140, R138, 0x1f, RZ, 0xc0, !PT ;  /* 0x0000001f8a8c7812 */ /* 0x000fe200078ec0ff */
[----:B------:R-:W-:-:S02]  /*4860*/  UIADD3 UR41, UPT, UPT, UR8, 0x400, URZ ;  /* 0x0000040008297890 */ /* 0x000fc4000fffe0ff */
[----:B------:R-:W-:Y:S02]  /*4870*/  UIMAD UR40, UR33, UR17, UR13 ;  /* 0x00000011212872a4 */ /* 0x000fe4000f8e020d */
[----:B------:R-:W-:Y:S02]  /*4880*/  UIMAD UR9, UR33, UR9, UR15 ;  /* 0x00000009210972a4 */ /* 0x000fe4000f8e020f */
[----:B------:R-:W-:Y:S01]  /*4890*/  ISETP.GE.AND P1, PT, R0, UR41, PT ;  /* 0x0000002900007c0c */ /* 0x000fe2000bf26270 */
[----:B------:R-:W-:Y:S01]  /*48a0*/  FADD.FTZ R0, R4, R4 ;  /* 0x0000000404007221 */ /* 0x000fe20000010000 */
        /* <DEDUP_REMOVED lines=8> */
.L_x_12762:
[----:B------:R-:W-:Y:S01]  /*4930*/  LOP3.LUT R10, R71, 0x3e0, R140, 0xfe, !PT ;  /* 0x000003e0470a7812 */ /* 0x000fe200078efe8c */
[----:B0-2---:R-:W5:Y:S01]  /*4940*/  @!P1 LDC.64 R6, c[0x0][0x3e0] ;  /* 0x0000f800ff069b82 */ /* 0x005f620000000a00 */
[----:B----4-:R-:W-:Y:S02]  /*4950*/  LOP3.LUT R2, R140, 0x7c00, R71, 0xf8, !PT ;  /* 0x00007c008c027812 */ /* 0x010fe400078ef847 */
[----:B------:R-:W-:Y:S02]  /*4960*/  ISETP.GE.AND P2, PT, R10, UR41, PT ;  /* 0x000000290a007c0c */ /* 0x000fe4000bf46270 */
[C---:B------:R-:W-:Y:S02]  /*4970*/  LOP3.LUT R12, R2.reuse, 0x20, RZ, 0xfc, !PT ;  /* 0x00000020020c7812 */ /* 0x040fe400078efcff */
[----:B------:R-:W-:Y:S02]  /*4980*/  LOP3.LUT R16, R2, 0x40, RZ, 0xfc, !PT ;  /* 0x0000004002107812 */ /* 0x000fe400078efcff */
[----:B------:R-:W-:-:S02]  /*4990*/  ISETP.GE.AND P3, PT, R12, UR41, PT ;  /* 0x000000290c007c0c */ /* 0x000fc4000bf66270 */
[----:B------:R-:W-:Y:S02]  /*49a0*/  ISETP.GE.AND P4, PT, R16, UR41, PT ;  /* 0x0000002910007c0c */ /* 0x000fe4000bf86270 */
[----:B------:R-:W-:Y:S02]  /*49b0*/  @!P1 MOV R3, RZ ;  /* 0x000000ff00039202 */ /* 0x000fe40000000f00 */
[----:B------:R-:W-:Y:S01]  /*49c0*/  MOV R103, RZ ;  /* 0x000000ff00677202 */ /* 0x000fe20000000f00 */
[----:B-1----:R-:W1:Y:S01]  /*49d0*/  @!P2 LDC.64 R136, c[0x0][0x3e0] ;  /* 0x0000f800ff88ab82 */ /* 0x002e620000000a00 */
[----:B------:R-:W-:-:S05]  /*49e0*/  @!P2 MOV R11, RZ ;  /* 0x000000ff000ba202 */ /* 0x000fca0000000f00 */
[----:B------:R-:W-:Y:S02]  /*49f0*/  @!P3 MOV R13, RZ ;  /* 0x000000ff000db202 */ /* 0x000fe40000000f00 */
[----:B------:R-:W2:Y:S01]  /*4a00*/  @!P3 LDC.64 R14, c[0x0][0x3e0] ;  /* 0x0000f800ff0ebb82 */ /* 0x000ea20000000a00 */
[----:B-----5:R-:W-:Y:S01]  /*4a10*/  @!P1 IMAD.WIDE.U32 R4, R6, UR8, R2 ;  /* 0x0000000806049c25 */ /* 0x020fe2000f8e0002 */
[----:B------:R-:W-:Y:S02]  /*4a20*/  LOP3.LUT R6, R2, 0x60, RZ, 0xfc, !PT ;  /* 0x0000006002067812 */ /* 0x000fe400078efcff */
[----:B------:R-:W-:Y:S01]  /*4a30*/  @!P4 MOV R17, RZ ;  /* 0x000000ff0011c202 */ /* 0x000fe20000000f00 */
[----:B------:R-:W-:Y:S01]  /*4a40*/  @!P1 IMAD R3, R7, UR8, R5 ;  /* 0x0000000807039c24 */ /* 0x000fe2000f8e0205 */
[----:B------:R-:W-:Y:S02]  /*4a50*/  ISETP.GE.AND P5, PT, R6, UR41, PT ;  /* 0x0000002906007c0c */ /* 0x000fe4000bfa6270 */
[----:B------:R-:W5:Y:S01]  /*4a60*/  @!P4 LDC.64 R134, c[0x0][0x3e0] ;  /* 0x0000f800ff86cb82 */ /* 0x000f620000000a00 */
[----:B------:R-:W-:-:S04]  /*4a70*/  @!P1 LEA R8, P6, R4, UR27, 0x2 ;  /* 0x0000001b04089c11 */ /* 0x000fc8000f8c10ff */
[----:B------:R-:W-:Y:S01]  /*4a80*/  @!P1 LEA.HI.X R9, R4, UR28, R3, 0x2, P6 ;  /* 0x0000001c04099c11 */ /* 0x000fe2000b0f1403 */
[----:B-1----:R-:W-:-:S04]  /*4a90*/  @!P2 IMAD.WIDE.U32 R10, R136, UR8, R10 ;  /* 0x00000008880aac25 */ /* 0x002fc8000f8e000a */
[----:B------:R-:W-:Y:S01]  /*4aa0*/  @!P2 IMAD R3, R137, UR8, R11 ;  /* 0x000000088903ac24 */ /* 0x000fe2000f8e020b */
[----:B------:R-:W-:Y:S01]  /*4ab0*/  @!P2 LEA R4, P6, R10, UR27, 0x2 ;  /* 0x0000001b0a04ac11 */ /* 0x000fe2000f8c10ff */
[----:B------:R-:W1:Y:S01]  /*4ac0*/  @!P5 LDC.64 R136, c[0x0][0x3e0] ;  /* 0x0000f800ff88db82 */ /* 0x000e620000000a00 */
[----:B--2---:R-:W-:Y:S02]  /*4ad0*/  @!P3 IMAD.WIDE.U32 R12, R14, UR8, R12 ;  /* 0x000000080e0cbc25 */ /* 0x004fe4000f8e000c */
[----:B------:R-:W-:Y:S02]  /*4ae0*/  @!P2 LEA.HI.X R5, R10, UR28, R3, 0x2, P6 ;  /* 0x0000001c0a05ac11 */ /* 0x000fe4000b0f1403 */
[----:B------:R-:W-:Y:S01]  /*4af0*/  LOP3.LUT R10, R2, 0x80, RZ, 0xfc, !PT ;  /* 0x00000080020a7812 */ /* 0x000fe200078efcff */
[----:B------:R-:W-:Y:S01]  /*4b00*/  @!P3 IMAD R3, R15, UR8, R13 ;  /* 0x000000080f03bc24 */ /* 0x000fe2000f8e020d */
[----:B------:R-:W-:Y:S01]  /*4b10*/  @!P3 LEA R14, P6, R12, UR27, 0x2 ;  /* 0x0000001b0c0ebc11 */ /* 0x000fe2000f8c10ff */
[----:B-----5:R-:W-:-:S03]  /*4b20*/  @!P4 IMAD.WIDE.U32 R16, R134, UR8, R16 ;  /* 0x000000088610cc25 */ /* 0x020fc6000f8e0010 */
[----:B------:R-:W-:Y:S02]  /*4b30*/  @!P3 LEA.HI.X R15, R12, UR28, R3, 0x2, P6 ;  /* 0x0000001c0c0fbc11 */ /* 0x000fe4000b0f1403 */
[----:B------:R-:W-:Y:S01]  /*4b40*/  ISETP.GE.AND P6, PT, R10, UR41, PT ;  /* 0x000000290a007c0c */ /* 0x000fe2000bfc6270 */
[----:B------:R-:W-:Y:S02]  /*4b50*/  @!P4 IMAD R3, R135, UR8, R17 ;  /* 0x000000088703cc24 */ /* 0x000fe4000f8e0211 */
[----:B------:R2:W5:Y:S01]  /*4b60*/  @!P3 LDG.E R103, desc[UR30][R14.64] ;  /* 0x0000001e0e67b981 */ /* 0x000562000c1e1900 */
[----:B------:R-:W-:Y:S02]  /*4b70*/  @!P4 LEA R134, P3, R16, UR27, 0x2 ;  /* 0x0000001b1086cc11 */ /* 0x000fe4000f8610ff */
[----:B------:R-:W-:Y:S02]  /*4b80*/  LOP3.LUT R12, R2, 0xa0, RZ, 0xfc, !PT ;  /* 0x000000a0020c7812 */ /* 0x000fe400078efcff */
[----:B------:R-:W-:-:S02]  /*4b90*/  @!P4 LEA.HI.X R135, R16, UR28, R3, 0x2, P3 ;  /* 0x0000001c1087cc11 */ /* 0x000fc400098f1403 */
[----:B------:R-:W-:Y:S02]  /*4ba0*/  ISETP.GE.AND P3, PT, R12, UR41, PT ;  /* 0x000000290c007c0c */ /* 0x000fe4000bf66270 */
[----:B------:R-:W-:Y:S01]  /*4bb0*/  @!P5 MOV R7, RZ ;  /* 0x000000ff0007d202 */ /* 0x000fe20000000f00 */
[----:B---3--:R-:W3:Y:S01]  /*4bc0*/  @!P6 LDC.64 R140, c[0x0][0x3e0] ;  /* 0x0000f800ff8ceb82 */ /* 0x008ee20000000a00 */
[----:B------:R-:W-:Y:S01]  /*4bd0*/  MOV R152, RZ ;  /* 0x000000ff00987202 */ /* 0x000fe20000000f00 */
[----:B-1----:R-:W-:Y:S01]  /*4be0*/  @!P5 IMAD.WIDE.U32 R16, R136, UR8, R6 ;  /* 0x000000088810dc25 */ /* 0x002fe2000f8e0006 */
[----:B------:R-:W-:-:S04]  /*4bf0*/  LOP3.LUT R6, R2, 0xc0, RZ, 0xfc, !PT ;  /* 0x000000c002067812 */ /* 0x000fc800078efcff */
[----:B------:R1:W5:Y:S01]  /*4c00*/  @!P4 LDG.E R152, desc[UR30][R134.64] ;  /* 0x0000001e8698c981 */ /* 0x000362000c1e1900 */
[----:B------:R-:W-:Y:S01]  /*4c10*/  @!P5 IMAD R3, R137, UR8, R17 ;  /* 0x000000088903dc24 */ /* 0x000fe2000f8e0211 */
[C---:B--2---:R-:W-:Y:S01]  /*4c20*/  @!P5 LEA R14, P4, R16.reuse, UR27, 0x2 ;  /* 0x0000001b100edc11 */ /* 0x044fe2000f8810ff */
[----:B------:R-:W2:Y:S01]  /*4c30*/  @!P3 LDC.64 R136, c[0x0][0x3e0] ;  /* 0x0000f800ff88bb82 */ /* 0x000ea20000000a00 */
[----:B------:R-:W-:Y:S02]  /*4c40*/  @!P6 MOV R11, RZ ;  /* 0x000000ff000be202 */ /* 0x000fe40000000f00 */
[----:B------:R-:W-:Y:S02]  /*4c50*/  @!P5 LEA.HI.X R15, R16, UR28, R3, 0x2, P4 ;  /* 0x0000001c100fdc11 */ /* 0x000fe4000a0f1403 */
[----:B------:R-:W-:Y:S02]  /*4c60*/  ISETP.GE.AND P4, PT, R6, UR41, PT ;  /* 0x0000002906007c0c */ /* 0x000fe4000bf86270 */
[----:B------:R-:W-:-:S02]  /*4c70*/  MOV R105, RZ ;  /* 0x000000ff00697202 */ /* 0x000fc40000000f00 */
[----:B------:R-:W-:-:S04]  /*4c80*/  @!P3 MOV R13, RZ ;  /* 0x000000ff000db202 */ /* 0x000fc80000000f00 */
[----:B------:R4:W5:Y:S01]  /*4c90*/  @!P5 LDG.E R105, desc[UR30][R14.64] ;  /* 0x0000001e0e69d981 */ /* 0x000962000c1e1900 */
[----:B---3--:R-:W-:Y:S01]  /*4ca0*/  @!P6 IMAD.WIDE.U32 R16, R140, UR8, R10 ;  /* 0x000000088c10ec25 */ /* 0x008fe2000f8e000a */
[----:B------:R-:W-:-:S03]  /*4cb0*/  LOP3.LUT R10, R2, 0xe0, RZ, 0xfc, !PT ;  /* 0x000000e0020a7812 */ /* 0x000fc600078efcff */
[----:B------:R-:W-:Y:S01]  /*4cc0*/  @!P6 IMAD R3, R141, UR8, R17 ;  /* 0x000000088d03ec24 */ /* 0x000fe2000f8e0211 */
[C---:B-1----:R-:W-:Y:S01]  /*4cd0*/  @!P6 LEA R134, P5, R16.reuse, UR27, 0x2 ;  /* 0x0000001b1086ec11 */ /* 0x042fe2000f8a10ff */
[----:B------:R-:W1:Y:S01]  /*4ce0*/  @!P4 LDC.64 R140, c[0x0][0x3e0] ;  /* 0x0000f800ff8ccb82 */ /* 0x000e620000000a00 */
[----:B------:R-:W-:Y:S02]  /*4cf0*/  MOV R150, RZ ;  /* 0x000000ff00967202 */ /* 0x000fe40000000f00 */
[----:B------:R-:W-:Y:S02]  /*4d00*/  @!P6 LEA.HI.X R135, R16, UR28, R3, 0x2, P5 ;  /* 0x0000001c1087ec11 */ /* 0x000fe4000a8f1403 */
[----:B------:R-:W-:Y:S01]  /*4d10*/  ISETP.GE.AND P5, PT, R10, UR41, PT ;  /* 0x000000290a007c0c */ /* 0x000fe2000bfa6270 */
[----:B--2---:R-:W-:Y:S02]  /*4d20*/  @!P3 IMAD.WIDE.U32 R16, R136, UR8, R12 ;  /* 0x000000088810bc25 */ /* 0x004fe4000f8e000c */
[----:B------:R2:W3:Y:S02]  /*4d30*/  @!P6 LDG.E R150, desc[UR30][R134.64] ;  /* 0x0000001e8696e981 */ /* 0x0004e4000c1e1900 */
[----:B------:R-:W-:Y:S01]  /*4d40*/  @!P3 IMAD R3, R137, UR8, R17 ;  /* 0x000000088903bc24 */ /* 0x000fe2000f8e0211 */
[----:B----4-:R-:W-:-:S02]  /*4d50*/  @!P3 LEA R14, P6, R16, UR27, 0x2 ;  /* 0x0000001b100ebc11 */ /* 0x010fc4000f8c10ff */
[----:B------:R-:W-:Y:S02]  /*4d60*/  LOP3.LUT R12, R2, 0x100, RZ, 0xfc, !PT ;  /* 0x00000100020c7812 */ /* 0x000fe400078efcff */
[----:B------:R-:W-:Y:S02]  /*4d70*/  @!P3 LEA.HI.X R15, R16, UR28, R3, 0x2, P6 ;  /* 0x0000001c100fbc11 */ /* 0x000fe4000b0f1403 */
[----:B------:R-:W-:Y:S01]  /*4d80*/  ISETP.GE.AND P6, PT, R12, UR41, PT ;  /* 0x000000290c007c0c */ /* 0x000fe2000bfc6270 */
[----:B------:R-:W4:Y:S01]  /*4d90*/  @!P5 LDC.64 R142, c[0x0][0x3e0] ;  /* 0x0000f800ff8edb82 */ /* 0x000f220000000a00 */
[----:B------:R-:W-:Y:S02]  /*4da0*/  @!P4 MOV R7, RZ ;  /* 0x000000ff0007c202 */ /* 0x000fe40000000f00 */
[----:B------:R-:W-:Y:S01]  /*4db0*/  MOV R113, RZ ;  /* 0x000000ff00717202 */ /* 0x000fe20000000f00 */
[----:B-1----:R-:W-:Y:S01]  /*4dc0*/  @!P4 IMAD.WIDE.U32 R136, R140, UR8, R6 ;  /* 0x000000088c88cc25 */ /* 0x002fe2000f8e0006 */
[----:B------:R-:W-:-:S04]  /*4dd0*/  LOP3.LUT R6, R2, 0x120, RZ, 0xfc, !PT ;  /* 0x0000012002067812 */ /* 0x000fc800078efcff */
[----:B------:R1:W3:Y:S01]  /*4de0*/  @!P3 LDG.E R113, desc[UR30][R14.64] ;  /* 0x0000001e0e71b981 */ /* 0x0002e2000c1e1900 */
[----:B------:R-:W-:Y:S01]  /*4df0*/  @!P4 IMAD R3, R141, UR8, R137 ;  /* 0x000000088d03cc24 */ /* 0x000fe2000f8e0289 */
[C---:B--2---:R-:W-:Y:S01]  /*4e00*/  @!P4 LEA R134, P3, R136.reuse, UR27, 0x2 ;  /* 0x0000001b8886cc11 */ /* 0x044fe2000f8610ff */
[----:B------:R-:W2:Y:S03]  /*4e10*/  @!P6 LDC.64 R16, c[0x0][0x3e0] ;  /* 0x0000f800ff10eb82 */ /* 0x000ea60000000a00 */
[----:B------:R-:W-:Y:S02]  /*4e20*/  @!P4 LEA.HI.X R135, R136, UR28, R3, 0x2, P3 ;  /* 0x0000001c8887cc11 */ /* 0x000fe400098f1403 */
[----:B------:R-:W-:Y:S02]  /*4e30*/  ISETP.GE.AND P3, PT, R6, UR41, PT ;  /* 0x0000002906007c0c */ /* 0x000fe4000bf66270 */
[----:B------:R-:W-:-:S02]  /*4e40*/  @!P5 MOV R11, RZ ;  /* 0x000000ff000bd202 */ /* 0x000fc40000000f00 */
[----:B------:R-:W-:Y:S01]  /*4e50*/  MOV R148, RZ ;  /* 0x000000ff00947202 */ /* 0x000fe20000000f00 */
[----:B----4-:R-:W-:Y:S01]  /*4e60*/  @!P5 IMAD.WIDE.U32 R136, R142, UR8, R10 ;  /* 0x000000088e88dc25 */ /* 0x010fe2000f8e000a */
[----:B------:R-:W-:-:S04]  /*4e70*/  LOP3.LUT R10, R2, 0x140, RZ, 0xfc, !PT ;  /* 0x00000140020a7812 */ /* 0x000fc800078efcff */
[----:B------:R4:W3:Y:S01]  /*4e80*/  @!P4 LDG.E R148, desc[UR30][R134.64] ;  /* 0x0000001e8694c981 */ /* 0x0008e2000c1e1900 */
[----:B------:R-:W-:Y:S01]  /*4e90*/  @!P5 IMAD R3, R143, UR8, R137 ;  /* 0x000000088f03dc24 */ /* 0x000fe2000f8e0289 */
[C---:B------:R-:W-:Y:S01]  /*4ea0*/  @!P5 LEA R140, P4, R136.reuse, UR27, 0x2 ;  /* 0x0000001b888cdc11 */ /* 0x040fe2000f8810ff */
[----:B-1----:R-:W1:Y:S01]  /*4eb0*/  @!P3 LDC.64 R14, c[0x0][0x3e0] ;  /* 0x0000f800ff0ebb82 */ /* 0x002e620000000a00 */
[----:B------:R-:W-:Y:S02]  /*4ec0*/  @!P6 MOV R13, RZ ;  /* 0x000000ff000de202 */ /* 0x000fe40000000f00 */
[----:B------:R-:W-:Y:S02]  /*4ed0*/  @!P5 LEA.HI.X R141, R136, UR28, R3, 0x2, P4 ;  /* 0x0000001c888ddc11 */ /* 0x000fe4000a0f1403 */
[----:B------:R-:W-:Y:S02]  /*4ee0*/  ISETP.GE.AND P4, PT, R10, UR41, PT ;  /* 0x000000290a007c0c */ /* 0x000fe4000bf86270 */
[----:B------:R-:W-:Y:S01]  /*4ef0*/  MOV R111, RZ ;  /* 0x000000ff006f7202 */ /* 0x000fe20000000f00 */
[----:B--2---:R-:W-:Y:S01]  /*4f00*/  @!P6 IMAD.WIDE.U32 R136, R16, UR8, R12 ;  /* 0x000000081088ec25 */ /* 0x004fe2000f8e000c */
[----:B------:R-:W-:-:S03]  /*4f10*/  LOP3.LUT R12, R2, 0x160, RZ, 0xfc, !PT ;  /* 0x00000160020c7812 */ /* 0x000fc600078efcff */
[----:B------:R-:W-:Y:S01]  /*4f20*/  @!P6 IMAD R17, R17, UR8, R137 ;  /* 0x000000081111ec24 */ /* 0x000fe2000f8e0289 */
[----:B------:R2:W3:Y:S01]  /*4f30*/  @!P5 LDG.E R111, desc[UR30][R140.64] ;  /* 0x0000001e8c6fd981 */ /* 0x0004e2000c1e1900 */
[C---:B----4-:R-:W-:Y:S02]  /*4f40*/  @!P6 LEA R134, P5, R136.reuse, UR27, 0x2 ;  /* 0x0000001b8886ec11 */ /* 0x050fe4000f8a10ff */
[----:B------:R-:W-:Y:S02]  /*4f50*/  @!P3 MOV R7, RZ ;  /* 0x000000ff0007b202 */ /* 0x000fe40000000f00 */
[----:B------:R-:W-:Y:S02]  /*4f60*/  @!P6 LEA.HI.X R135, R136, UR28, R17, 0x2, P5 ;  /* 0x0000001c8887ec11 */ /* 0x000fe4000a8f1411 */
[----:B------:R-:W4:Y:S01]  /*4f70*/  @!P4 LDC.64 R16, c[0x0][0x3e0] ;  /* 0x0000f800ff10cb82 */ /* 0x000f220000000a00 */
[----:B------:R-:W-:Y:S02]  /*4f80*/  ISETP.GE.AND P5, PT, R12, UR41, PT ;  /* 0x000000290c007c0c */ /* 0x000fe4000bfa6270 */
[----:B------:R-:W-:Y:S01]  /*4f90*/  MOV R146, RZ ;  /* 0x000000ff00927202 */ /* 0x000fe20000000f00 */
[----:B-1----:R-:W-:Y:S01]  /*4fa0*/  @!P3 IMAD.WIDE.U32 R136, R14, UR8, R6 ;  /* 0x000000080e88bc25 */ /* 0x002fe2000f8e0006 */
[----:B------:R-:W-:-:S03]  /*4fb0*/  LOP3.LUT R6, R2, 0x180, RZ, 0xfc, !PT ;  /* 0x0000018002067812 */ /* 0x000fc600078efcff */
[----:B------:R-:W-:Y:S01]  /*4fc0*/  @!P3 IMAD R3, R15, UR8, R137 ;  /* 0x000000080f03bc24 */ /* 0x000fe2000f8e0289 */
[----:B------:R1:W3:Y:S01]  /*4fd0*/  @!P6 LDG.E R146, desc[UR30][R134.64] ;  /* 0x0000001e8692e981 */ /* 0x0002e2000c1e1900 */
[----:B--2---:R-:W-:-:S04]  /*4fe0*/  @!P3 LEA R140, P6, R136, UR27, 0x2 ;  /* 0x0000001b888cbc11 */ /* 0x004fc8000f8c10ff */
[----:B------:R-:W1:Y:S01]  /*4ff0*/  @!P5 LDC.64 R14, c[0x0][0x3e0] ;  /* 0x0000f800ff0edb82 */ /* 0x000e620000000a00 */
[----:B------:R-:W-:Y:S02]  /*5000*/  @!P3 LEA.HI.X R141, R136, UR28, R3, 0x2, P6 ;  /* 0x0000001c888dbc11 */ /* 0x000fe4000b0f1403 */
[----:B------:R-:W-:Y:S02]  /*5010*/  ISETP.GE.AND P6, PT, R6, UR41, PT ;  /* 0x0000002906007c0c */ /* 0x000fe4000bfc6270 */
[----:B------:R-:W-:Y:S02]  /*5020*/  @!P4 MOV R11, RZ ;  /* 0x000000ff000bc202 */ /* 0x000fe40000000f00 */
[----:B------:R-:W-:Y:S01]  /*5030*/  MOV R109, RZ ;  /* 0x000000ff006d7202 */ /* 0x000fe20000000f00 */
[----:B----4-:R-:W-:Y:S01]  /*5040*/  @!P4 IMAD.WIDE.U32 R136, R16, UR8, R10 ;  /* 0x000000081088cc25 */ /* 0x010fe2000f8e000a */
[----:B------:R-:W-:-:S04]  /*5050*/  LOP3.LUT R10, R2, 0x1a0, RZ, 0xfc, !PT ;  /* 0x000001a0020a7812 */ /* 0x000fc800078efcff */
[----:B------:R2:W4:Y:S01]  /*5060*/  @!P3 LDG.E R109, desc[UR30][R140.64] ;  /* 0x0000001e8c6db981 */ /* 0x000522000c1e1900 */
[----:B------:R-:W-:Y:S01]  /*5070*/  @!P4 IMAD R3, R17, UR8, R137 ;  /* 0x000000081103cc24 */ /* 0x000fe2000f8e0289 */
[C---:B------:R-:W-:Y:S01]  /*5080*/  @!P4 LEA R142, P3, R136.reuse, UR27, 0x2 ;  /* 0x0000001b888ecc11 */ /* 0x040fe2000f8610ff */
[----:B------:R-:W0:Y:S01]  /*5090*/  @!P6 LDC.64 R16, c[0x0][0x3e0] ;  /* 0x0000f800ff10eb82 */ /* 0x000e220000000a00 */
[----:B------:R-:W-:Y:S02]  /*50a0*/  @!P5 MOV R13, RZ ;  /* 0x000000ff000dd202 */ /* 0x000fe40000000f00 */
[----:B------:R-:W-:Y:S02]  /*50b0*/  @!P4 LEA.HI.X R143, R136, UR28, R3, 0x2, P3 ;  /* 0x0000001c888fcc11 */ /* 0x000fe400098f1403 */
[----:B------:R-:W-:Y:S02]  /*50c0*/  ISETP.GE.AND P3, PT, R10, UR41, PT ;  /* 0x000000290a007c0c */ /* 0x000fe4000bf66270 */
[----:B------:R-:W-:Y:S01]  /*50d0*/  MOV R154, RZ ;  /* 0x000000ff009a7202 */ /* 0x000fe20000000f00 */
[----:B-1----:R-:W-:-:S04]  /*50e0*/  @!P5 IMAD.WIDE.U32 R134, R14, UR8, R12 ;  /* 0x000000080e86dc25 */ /* 0x002fc8000f8e000c */
[----:B------:R-:W-:Y:S01]  /*50f0*/  @!P5 IMAD R15, R15, UR8, R135 ;  /* 0x000000080f0fdc24 */ /* 0x000fe2000f8e0287 */
[----:B------:R1:W4:Y:S01]  /*5100*/  @!P4 LDG.E R154, desc[UR30][R142.64] ;  /* 0x0000001e8e9ac981 */ /* 0x000322000c1e1900 */
[----:B------:R-:W-:Y:S02]  /*5110*/  @!P5 LEA R144, P4, R134, UR27, 0x2 ;  /* 0x0000001b8690dc11 */ /* 0x000fe4000f8810ff */
[----:B------:R-:W-:Y:S02]  /*5120*/  LOP3.LUT R12, R2, 0x1c0, RZ, 0xfc, !PT ;  /* 0x000001c0020c7812 */ /* 0x000fe400078efcff */
[----:B------:R-:W-:Y:S02]  /*5130*/  @!P5 LEA.HI.X R145, R134, UR28, R15, 0x2, P4 ;  /* 0x0000001c8691dc11 */ /* 0x000fe4000a0f140f */
[----:B------:R-:W1:Y:S01]  /*5140*/  @!P3 LDC.64 R14, c[0x0][0x3e0] ;  /* 0x0000f800ff0ebb82 */ /* 0x000e620000000a00 */
[----:B------:R-:W-:Y:S02]  /*5150*/  @!P6 MOV R7, RZ ;  /* 0x000000ff0007e202 */ /* 0x000fe40000000f00 */
[----:B------:R-:W-:-:S02]  /*5160*/  ISETP.GE.AND P4, PT, R12, UR41, PT ;  /* 0x000000290c007c0c */ /* 0x000fc4000bf86270 */
[----:B------:R-:W-:Y:S01]  /*5170*/  MOV R107, RZ ;  /* 0x000000ff006b7202 */ /* 0x000fe20000000f00 */
[----:B0-----:R-:W-:Y:S01]  /*5180*/  @!P6 IMAD.WIDE.U32 R134, R16, UR8, R6 ;  /* 0x000000081086ec25 */ /* 0x001fe2000f8e0006 */
[----:B------:R-:W-:-:S03]  /*5190*/  LOP3.LUT R136, R2, 0x1e0, RZ, 0xfc, !PT ;  /* 0x000001e002887812 */ /* 0x000fc600078efcff */
[----:B------:R-:W-:Y:S01]  /*51a0*/  @!P6 IMAD R17, R17, UR8, R135 ;  /* 0x000000081111ec24 */ /* 0x000fe2000f8e0287 */
[----:B------:R-:W4:Y:S01]  /*51b0*/  @!P5 LDG.E R107, desc[UR30][R144.64] ;  /* 0x0000001e906bd981 */ /* 0x000f22000c1e1900 */
[----:B--2---:R-:W-:-:S04]  /*51c0*/  @!P6 LEA R140, P5, R134, UR27, 0x2 ;  /* 0x0000001b868cec11 */ /* 0x004fc8000f8a10ff */
[----:B------:R-:W0:Y:S01]  /*51d0*/  @!P4 LDC.64 R6, c[0x0][0x3e0] ;  /* 0x0000f800ff06cb82 */ /* 0x000e220000000a00 */
[----:B------:R-:W-:Y:S02]  /*51e0*/  @!P6 LEA.HI.X R141, R134, UR28, R17, 0x2, P5 ;  /* 0x0000001c868dec11 */ /* 0x000fe4000a8f1411 */
[----:B------:R-:W-:Y:S02]  /*51f0*/  ISETP.GE.AND P5, PT, R136, UR41, PT ;  /* 0x0000002988007c0c */ /* 0x000fe4000bfa6270 */
[----:B------:R-:W-:Y:S02]  /*5200*/  @!P3 MOV R11, RZ ;  /* 0x000000ff000bb202 */ /* 0x000fe40000000f00 */
[----:B------:R-:W-:Y:S01]  /*5210*/  MOV R156, RZ ;  /* 0x000000ff009c7202 */ /* 0x000fe20000000f00 */
[----:B-1----:R-:W-:-:S05]  /*5220*/  @!P3 IMAD.WIDE.U32 R134, R14, UR8, R10 ;  /* 0x000000080e86bc25 */ /* 0x002fca000f8e000a */
[----:B------:R1:W2:Y:S01]  /*5230*/  @!P6 LDG.E R156, desc[UR30][R140.64] ;  /* 0x0000001e8c9ce981 */ /* 0x0002a2000c1e1900 */
[----:B------:R-:W-:Y:S01]  /*5240*/  @!P3 IMAD R15, R15, UR8, R135 ;  /* 0x000000080f0fbc24 */ /* 0x000fe2000f8e0287 */
[C---:B------:R-:W-:Y:S01]  /*5250*/  @!P3 LEA R16, P6, R134.reuse, UR27, 0x2 ;  /* 0x0000001b8610bc11 */ /* 0x040fe2000f8c10ff */
[----:B------:R-:W1:Y:S01]  /*5260*/  @!P5 LDC.64 R10, c[0x0][0x3e0] ;  /* 0x0000f800ff0adb82 */ /* 0x000e620000000a00 */
[----:B------:R-:W-:Y:S02]  /*5270*/  @!P4 MOV R13, RZ ;  /* 0x000000ff000dc202 */ /* 0x000fe40000000f00 */
[----:B------:R-:W-:Y:S02]  /*5280*/  @!P3 LEA.HI.X R17, R134, UR28, R15, 0x2, P6 ;  /* 0x0000001c8611bc11 */ /* 0x000fe4000b0f140f */
[----:B------:R-:W-:Y:S02]  /*5290*/  LOP3.LUT R134, R2, 0x200, RZ, 0xfc, !PT ;  /* 0x0000020002867812 */ /* 0x000fe400078efcff */
[----:B------:R-:W-:Y:S01]  /*52a0*/  MOV R115, RZ ;  /* 0x000000ff00737202 */ /* 0x000fe20000000f00 */
[----:B0-----:R-:W-:Y:S01]  /*52b0*/  @!P4 IMAD.WIDE.U32 R12, R6, UR8, R12 ;  /* 0x00000008060ccc25 */ /* 0x001fe2000f8e000c */
[----:B------:R-:W-:-:S03]  /*52c0*/  ISETP.GE.AND P6, PT, R134, UR41, PT ;  /* 0x0000002986007c0c */ /* 0x000fc6000bfc6270 */
[----:B------:R-:W-:Y:S01]  /*52d0*/  @!P4 IMAD R7, R7, UR8, R13 ;  /* 0x000000080707cc24 */ /* 0x000fe2000f8e020d */
[----:B------:R0:W2:Y:S01]  /*52e0*/  @!P3 LDG.E R115, desc[UR30][R16.64] ;  /* 0x0000001e1073b981 */ /* 0x0000a2000c1e1900 */
[----:B------:R-:W-:Y:S02]  /*52f0*/  @!P4 LEA R142, P3, R12, UR27, 0x2 ;  /* 0x0000001b0c8ecc11 */ /* 0x000fe4000f8610ff */
[----:B------:R-:W-:Y:S02]  /*5300*/  LOP3.LUT R14, R2, 0x220, RZ, 0xfc, !PT ;  /* 0x00000220020e7812 */ /* 0x000fe400078efcff */
[----:B------:R-:W-:Y:S02]  /*5310*/  @!P4 LEA.HI.X R143, R12, UR28, R7, 0x2, P3 ;  /* 0x0000001c0c8fcc11 */ /* 0x000fe400098f1407 */
[----:B------:R-:W-:Y:S02]  /*5320*/  @!P5 MOV R137, RZ ;  /* 0x000000ff0089d202 */ /* 0x000fe40000000f00 */
[----:B------:R-:W-:Y:S01]  /*5330*/  ISETP.GE.AND P3, PT, R14, UR41, PT ;  /* 0x000000290e007c0c */ /* 0x000fe2000bf66270 */
[----:B------:R-:W5:Y:S01]  /*5340*/  @!P6 LDC.64 R12, c[0x0][0x3e0] ;  /* 0x0000f800ff0ceb82 */ /* 0x000f620000000a00 */
[----:B------:R-:W-:Y:S01]  /*5350*/  MOV R158, RZ ;  /* 0x000000ff009e7202 */ /* 0x000fe20000000f00 */
[----:B-1----:R-:W-:Y:S01]  /*5360*/  @!P5 IMAD.WIDE.U32 R136, R10, UR8, R136 ;  /* 0x000000080a88dc25 */ /* 0x002fe2000f8e0088 */
[----:B------:R-:W-:-:S03]  /*5370*/  LOP3.LUT R10, R2, 0x240, RZ, 0xfc, !PT ;  /* 0x00000240020a7812 */ /* 0x000fc600078efcff */
[----:B------:R-:W-:Y:S01]  /*5380*/  @!P5 IMAD R11, R11, UR8, R137 ;  /* 0x000000080b0bdc24 */ /* 0x000fe2000f8e0289 */
[----:B------:R1:W2:Y:S01]  /*5390*/  @!P4 LDG.E R158, desc[UR30][R142.64] ;  /* 0x0000001e8e9ec981 */ /* 0x0002a2000c1e1900 */
[----:B------:R-:W-:-:S04]  /*53a0*/  @!P5 LEA R140, P4, R136, UR27, 0x2 ;  /* 0x0000001b888cdc11 */ /* 0x000fc8000f8810ff */
[----:B0-----:R-:W0:Y:S01]  /*53b0*/  @!P3 LDC.64 R16, c[0x0][0x3e0] ;  /* 0x0000f800ff10bb82 */ /* 0x001e220000000a00 */
[----:B------:R-:W-:Y:S02]  /*53c0*/  @!P5 LEA.HI.X R141, R136, UR28, R11, 0x2, P4 ;  /* 0x0000001c888ddc11 */ /* 0x000fe4000a0f140b */
[----:B------:R-:W-:Y:S02]  /*53d0*/  ISETP.GE.AND P4, PT, R10, UR41, PT ;  /* 0x000000290a007c0c */ /* 0x000fe4000bf86270 */
[----:B------:R-:W-:Y:S02]  /*53e0*/  @!P6 MOV R135, RZ ;  /* 0x000000ff0087e202 */ /* 0x000fe40000000f00 */
[----:B------:R-:W-:Y:S01]  /*53f0*/  MOV R117, RZ ;  /* 0x000000ff00757202 */ /* 0x000fe20000000f00 */
[----:B-----5:R-:W-:-:S05]  /*5400*/  @!P6 IMAD.WIDE.U32 R136, R12, UR8, R134 ;  /* 0x000000080c88ec25 */ /* 0x020fca000f8e0086 */
[----:B------:R5:W2:Y:S03]  /*5410*/  @!P5 LDG.E R117, desc[UR30][R140.64] ;  /* 0x0000001e8c75d981 */ /* 0x000aa6000c1e1900 */
[----:B------:R-:W5:Y:S01]  /*5420*/  @!P4 LDC.64 R134, c[0x0][0x3e0] ;  /* 0x0000f800ff86cb82 */ /* 0x000f620000000a00 */
[----:B------:R-:W-:Y:S01]  /*5430*/  @!P6 IMAD R13, R13, UR8, R137 ;  /* 0x000000080d0dec24 */ /* 0x000fe2000f8e0289 */
[----:B-1----:R-:W-:Y:S02]  /*5440*/  @!P6 LEA R142, P5, R136, UR27, 0x2 ;  /* 0x0000001b888eec11 */ /* 0x002fe4000f8a10ff */
[----:B------:R-:W-:Y:S02]  /*5450*/  @!P3 MOV R15, RZ ;  /* 0x000000ff000fb202 */ /* 0x000fe40000000f00 */
[----:B------:R-:W-:Y:S02]  /*5460*/  LOP3.LUT R12, R2, 0x260, RZ, 0xfc, !PT ;  /* 0x00000260020c7812 */ /* 0x000fe400078efcff */
[----:B------:R-:W-:-:S02]  /*5470*/  MOV R119, RZ ;  /* 0x000000ff00777202 */ /* 0x000fc40000000f00 */
[----:B------:R-:W-:Y:S01]  /*5480*/  @!P6 LEA.HI.X R143, R136, UR28, R13, 0x2, P5 ;  /* 0x0000001c888fec11 */ /* 0x000fe2000a8f140d */
[----:B0-----:R-:W-:Y:S01]  /*5490*/  @!P3 IMAD.WIDE.U32 R136, R16, UR8, R14 ;  /* 0x000000081088bc25 */ /* 0x001fe2000f8e000e */
[----:B------:R-:W-:-:S03]  /*54a0*/  ISETP.GE.AND P5, PT, R12, UR41, PT ;  /* 0x000000290c007c0c */ /* 0x000fc6000bfa6270 */
[----:B------:R0:W2:Y:S01]  /*54b0*/  @!P6 LDG.E R119, desc[UR30][R142.64] ;  /* 0x0000001e8e77e981 */ /* 0x0000a2000c1e1900 */
[----:B------:R-:W-:Y:S01]  /*54c0*/  @!P3 IMAD R17, R17, UR8, R137 ;  /* 0x000000081111bc24 */ /* 0x000fe2000f8e0289 */
[----:B------:R-:W-:Y:S02]  /*54d0*/  @!P3 LEA R144, P6, R136, UR27, 0x2 ;  /* 0x0000001b8890bc11 */ /* 0x000fe4000f8c10ff */
[----:B------:R-:W-:Y:S02]  /*54e0*/  LOP3.LUT R14, R2, 0x280, RZ, 0xfc, !PT ;  /* 0x00000280020e7812 */ /* 0x000fe400078efcff */
[----:B------:R-:W-:Y:S02]  /*54f0*/  @!P3 LEA.HI.X R145, R136, UR28, R17, 0x2, P6 ;  /* 0x0000001c8891bc11 */ /* 0x000fe4000b0f1411 */
[----:B------:R-:W-:Y:S02]  /*5500*/  @!P4 MOV R11, RZ ;  /* 0x000000ff000bc202 */ /* 0x000fe40000000f00 */
[----:B------:R-:W-:Y:S01]  /*5510*/  ISETP.GE.AND P6, PT, R14, UR41, PT ;  /* 0x000000290e007c0c */ /* 0x000fe2000bfc6270 */
[----:B------:R-:W1:Y:S01]  /*5520*/  @!P5 LDC.64 R136, c[0x0][0x3e0] ;  /* 0x0000f800ff88db82 */ /* 0x000e620000000a00 */
[----:B------:R-:W-:Y:S01]  /*5530*/  MOV R121, RZ ;  /* 0x000000ff00797202 */ /* 0x000fe20000000f00 */
[----:B-----5:R-:W-:Y:S01]  /*5540*/  @!P4 IMAD.WIDE.U32 R140, R134, UR8, R10 ;  /* 0x00000008868ccc25 */ /* 0x020fe2000f8e000a */
[----:B------:R-:W-:-:S03]  /*5550*/  LOP3.LUT R10, R2, 0x2a0, RZ, 0xfc, !PT ;  /* 0x000002a0020a7812 */ /* 0x000fc600078efcff */
[----:B------:R-:W-:Y:S01]  /*5560*/  @!P4 IMAD R135, R135, UR8, R141 ;  /* 0x000000088787cc24 */ /* 0x000fe2000f8e028d */
[----:B------:R5:W2:Y:S01]  /*5570*/  @!P3 LDG.E R121, desc[UR30][R144.64] ;  /* 0x0000001e9079b981 */ /* 0x000aa2000c1e1900 */
[----:B0-----:R-:W-:-:S04]  /*5580*/  @!P4 LEA R142, P3, R140, UR27, 0x2 ;  /* 0x0000001b8c8ecc11 */ /* 0x001fc8000f8610ff */
[----:B------:R-:W0:Y:S01]  /*5590*/  @!P6 LDC.64 R16, c[0x0][0x3e0] ;  /* 0x0000f800ff10eb82 */ /* 0x000e220000000a00 */
[----:B------:R-:W-:Y:S02]  /*55a0*/  @!P4 LEA.HI.X R143, R140, UR28, R135, 0x2, P3 ;  /* 0x0000001c8c8fcc11 */ /* 0x000fe400098f1487 */
[----:B------:R-:W-:Y:S02]  /*55b0*/  ISETP.GE.AND P3, PT, R10, UR41, PT ;  /* 0x000000290a007c0c */ /* 0x000fe4000bf66270 */
[----:B------:R-:W-:Y:S02]  /*55c0*/  @!P5 MOV R13, RZ ;  /* 0x000000ff000dd202 */ /* 0x000fe40000000f00 */
[----:B------:R-:W-:Y:S01]  /*55d0*/  MOV R123, RZ ;  /* 0x000000ff007b7202 */ /* 0x000fe20000000f00 */
[----:B-1----:R-:W-:-:S05]  /*55e0*/  @!P5 IMAD.WIDE.U32 R140, R136, UR8, R12 ;  /* 0x00000008888cdc25 */ /* 0x002fca000f8e000c */
[----:B------:R1:W2:Y:S03]  /*55f0*/  @!P4 LDG.E R123, desc[UR30][R142.64] ;  /* 0x0000001e8e7bc981 */ /* 0x0002a6000c1e1900 */
[----:B------:R-:W1:Y:S01]  /*5600*/  @!P3 LDC.64 R134, c[0x0][0x3e0] ;  /* 0x0000f800ff86bb82 */ /* 0x000e620000000a00 */
[----:B------:R-:W-:Y:S01]  /*5610*/  @!P5 IMAD R137, R137, UR8, R141 ;  /* 0x000000088989dc24 */ /* 0x000fe2000f8e028d */
[----:B-----5:R-:W-:Y:S02]  /*5620*/  @!P5 LEA R144, P4, R140, UR27, 0x2 ;  /* 0x0000001b8c90dc11 */ /* 0x020fe4000f8810ff */
[----:B------:R-:W-:Y:S02]  /*5630*/  @!P6 MOV R15, RZ ;  /* 0x000000ff000fe202 */ /* 0x000fe40000000f00 */
[----:B------:R-:W-:Y:S02]  /*5640*/  LOP3.LUT R12, R2, 0x2c0, RZ, 0xfc, !PT ;  /* 0x000002c0020c7812 */ /* 0x000fe400078efcff */
[----:B------:R-:W-:-:S02]  /*5650*/  MOV R125, RZ ;  /* 0x000000ff007d7202 */ /* 0x000fc40000000f00 */
[----:B------:R-:W-:Y:S01]  /*5660*/  @!P5 LEA.HI.X R145, R140, UR28, R137, 0x2, P4 ;  /* 0x0000001c8c91dc11 */ /* 0x000fe2000a0f1489 */
[----:B0-----:R-:W-:Y:S01]  /*5670*/  @!P6 IMAD.WIDE.U32 R136, R16, UR8, R14 ;  /* 0x000000081088ec25 */ /* 0x001fe2000f8e000e */
[----:B------:R-:W-:-:S03]  /*5680*/  ISETP.GE.AND P4, PT, R12, UR41, PT ;  /* 0x000000290c007c0c */ /* 0x000fc6000bf86270 */
[----:B------:R-:W5:Y:S01]  /*5690*/  @!P5 LDG.E R125, desc[UR30][R144.64] ;  /* 0x0000001e907dd981 */ /* 0x000f62000c1e1900 */
[----:B------:R-:W-:Y:S01]  /*56a0*/  @!P6 IMAD R17, R17, UR8, R137 ;  /* 0x000000081111ec24 */ /* 0x000fe2000f8e0289 */
[----:B------:R-:W-:Y:S02]  /*56b0*/  @!P6 LEA R140, P5, R136, UR27, 0x2 ;  /* 0x0000001b888cec11 */ /* 0x000fe4000f8a10ff */
[----:B------:R-:W-:Y:S02]  /*56c0*/  LOP3.LUT R14, R2, 0x2e0, RZ, 0xfc, !PT ;  /* 0x000002e0020e7812 */ /* 0x000fe400078efcff */
[----:B------:R-:W-:Y:S02]  /*56d0*/  @!P6 LEA.HI.X R141, R136, UR28, R17, 0x2, P5 ;  /* 0x0000001c888dec11 */ /* 0x000fe4000a8f1411 */
[----:B------:R-:W-:Y:S02]  /*56e0*/  @!P3 MOV R11, RZ ;  /* 0x000000ff000bb202 */ /* 0x000fe40000000f00 */
[----:B------:R-:W-:Y:S01]  /*56f0*/  ISETP.GE.AND P5, PT, R14, UR41, PT ;  /* 0x000000290e007c0c */ /* 0x000fe2000bfa6270 */
[----:B------:R-:W0:Y:S01]  /*5700*/  @!P4 LDC.64 R136, c[0x0][0x3e0] ;  /* 0x0000f800ff88cb82 */ /* 0x000e220000000a00 */
[----:B------:R-:W-:Y:S01]  /*5710*/  MOV R127, RZ ;  /* 0x000000ff007f7202 */ /* 0x000fe20000000f00 */
[----:B-1----:R-:W-:Y:S01]  /*5720*/  @!P3 IMAD.WIDE.U32 R16, R134, UR8, R10 ;  /* 0x000000088610bc25 */ /* 0x002fe2000f8e000a */
[----:B------:R-:W-:-:S03]  /*5730*/  LOP3.LUT R10, R2, 0x300, RZ, 0xfc, !PT ;  /* 0x00000300020a7812 */ /* 0x000fc600078efcff */
[----:B------:R-:W-:Y:S01]  /*5740*/  @!P3 IMAD R3, R135, UR8, R17 ;  /* 0x000000088703bc24 */ /* 0x000fe2000f8e0211 */
[----:B------:R1:W5:Y:S01]  /*5750*/  @!P6 LDG.E R127, desc[UR30][R140.64] ;  /* 0x0000001e8c7fe981 */ /* 0x000362000c1e1900 */
[----:B------:R-:W-:-:S04]  /*5760*/  @!P3 LEA R142, P6, R16, UR27, 0x2 ;  /* 0x0000001b108ebc11 */ /* 0x000fc8000f8c10ff */
[----:B------:R-:W3:Y:S01]  /*5770*/  @!P5 LDC.64 R134, c[0x0][0x3e0] ;  /* 0x0000f800ff86db82 */ /* 0x000ee20000000a00 */
[----:B------:R-:W-:Y:S02]  /*5780*/  @!P3 LEA.HI.X R143, R16, UR28, R3, 0x2, P6 ;  /* 0x0000001c108fbc11 */ /* 0x000fe4000b0f1403 */
[----:B------:R-:W-:Y:S02]  /*5790*/  ISETP.GE.AND P6, PT, R10, UR41, PT ;  /* 0x000000290a007c0c */ /* 0x000fe4000bfc6270 */
[----:B------:R-:W-:Y:S02]  /*57a0*/  @!P4 MOV R13, RZ ;  /* 0x000000ff000dc202 */ /* 0x000fe40000000f00 */
[----:B------:R-:W-:Y:S01]  /*57b0*/  MOV R129, RZ ;  /* 0x000000ff00817202 */ /* 0x000fe20000000f00 */
[----:B0-----:R-:W-:-:S05]  /*57c0*/  @!P4 IMAD.WIDE.U32 R12, R136, UR8, R12 ;  /* 0x00000008880ccc25 */ /* 0x001fca000f8e000c */
[----:B------:R0:W5:Y:S03]  /*57d0*/  @!P3 LDG.E R129, desc[UR30][R142.64] ;  /* 0x0000001e8e81b981 */ /* 0x000166000c1e1900 */
[----:B------:R-:W0:Y:S01]  /*57e0*/  @!P6 LDC.64 R16, c[0x0][0x3e0] ;  /* 0x0000f800ff10eb82 */ /* 0x000e220000000a00 */
[----:B------:R-:W-:Y:S01]  /*57f0*/  @!P4 IMAD R137, R137, UR8, R13 ;  /* 0x000000088989cc24 */ /* 0x000fe2000f8e020d */
[C---:B------:R-:W-:Y:S02]  /*5800*/  @!P4 LEA R136, P3, R12.reuse, UR27, 0x2 ;  /* 0x0000001b0c88cc11 */ /* 0x040fe4000f8610ff */
[----:B------:R-:W-:Y:S02]  /*5810*/  @!P5 MOV R15, RZ ;  /* 0x000000ff000fd202 */ /* 0x000fe40000000f00 */
[----:B------:R-:W-:Y:S02]  /*5820*/  MOV R131, RZ ;  /* 0x000000ff00837202 */ /* 0x000fe40000000f00 */
[----:B------:R-:W-:Y:S01]  /*5830*/  @!P4 LEA.HI.X R137, R12, UR28, R137, 0x2, P3 ;  /* 0x0000001c0c89cc11 */ /* 0x000fe200098f1489 */
[----:B---3--:R-:W-:Y:S01]  /*5840*/  @!P5 IMAD.WIDE.U32 R14, R134, UR8, R14 ;  /* 0x00000008860edc25 */ /* 0x008fe2000f8e000e */
[----:B------:R-:W-:-:S03]  /*5850*/  LOP3.LUT R12, R2, 0x320, RZ, 0xfc, !PT ;  /* 0x00000320020c7812 */ /* 0x000fc600078efcff */
[----:B------:R3:W5:Y:S01]  /*5860*/  @!P4 LDG.E R131, desc[UR30][R136.64] ;  /* 0x0000001e8883c981 */ /* 0x000762000c1e1900 */
[----:B------:R-:W-:Y:S01]  /*5870*/  @!P5 IMAD R135, R135, UR8, R15 ;  /* 0x000000088787dc24 */ /* 0x000fe2000f8e020f */
[C---:B-1----:R-:W-:Y:S02]  /*5880*/  @!P5 LEA R140, P4, R14.reuse, UR27, 0x2 ;  /* 0x0000001b0e8cdc11 */ /* 0x042fe4000f8810ff */
[----:B------:R-:W-:Y:S02]  /*5890*/  MOV R133, RZ ;  /* 0x000000ff00857202 */ /* 0x000fe40000000f00 */
[----:B------:R-:W-:Y:S02]  /*58a0*/  @!P5 LEA.HI.X R141, R14, UR28, R135, 0x2, P4 ;  /* 0x0000001c0e8ddc11 */ /* 0x000fe4000a0f1487 */
[----:B------:R-:W-:Y:S02]  /*58b0*/  @!P6 MOV R11, RZ ;  /* 0x000000ff000be202 */ /* 0x000fe40000000f00 */
[----:B------:R-:W-:Y:S01]  /*58c0*/  ISETP.GE.AND P3, PT, R12, UR41, PT ;  /* 0x000000290c007c0c */ /* 0x000fe2000bf66270 */
[----:B------:R-:W5:Y:S01]  /*58d0*/  @!P5 LDG.E R133, desc[UR30][R140.64] ;  /* 0x0000001e8c85d981 */ /* 0x000f62000c1e1900 */
[----:B------:R-:W-:Y:S01]  /*58e0*/  LOP3.LUT R14, R2, 0x340, RZ, 0xfc, !PT ;  /* 0x00000340020e7812 */ /* 0x000fe200078efcff */
[----:B0-----:R-:W-:-:S03]  /*58f0*/  @!P6 IMAD.WIDE.U32 R142, R16, UR8, R10 ;  /* 0x00000008108eec25 */ /* 0x001fc6000f8e000a */
[----:B------:R-:W-:Y:S01]  /*5900*/  ISETP.GE.AND P5, PT, R14, UR41, PT ;  /* 0x000000290e007c0c */ /* 0x000fe2000bfa6270 */
[----:B------:R-:W-:Y:S01]  /*5910*/  @!P6 IMAD R17, R17, UR8, R143 ;  /* 0x000000081111ec24 */ /* 0x000fe2000f8e028f */
[----:B---3--:R-:W-:Y:S02]  /*5920*/  @!P6 LEA R136, P4, R142, UR27, 0x2 ;  /* 0x0000001b8e88ec11 */ /* 0x008fe4000f8810ff */
[----:B------:R-:W-:Y:S02]  /*5930*/  LOP3.LUT R10, R2, 0x360, RZ, 0xfc, !PT ;  /* 0x00000360020a7812 */ /* 0x000fe400078efcff */
[----:B------:R-:W-:Y:S01]  /*5940*/  MOV R166, RZ ;  /* 0x000000ff00a67202 */ /* 0x000fe20000000f00 */
[----:B------:R-:W0:Y:S01]  /*5950*/  @!P3 LDC.64 R134, c[0x0][0x3e0] ;  /* 0x0000f800ff86bb82 */ /* 0x000e220000000a00 */
[----:B------:R-:W-:Y:S02]  /*5960*/  @!P6 LEA.HI.X R137, R142, UR28, R17, 0x2, P4 ;  /* 0x0000001c8e89ec11 */ /* 0x000fe4000a0f1411 */
[----:B------:R-:W-:-:S02]  /*5970*/  ISETP.GE.AND P4, PT, R10, UR41, PT ;  /* 0x000000290a007c0c */ /* 0x000fc4000bf86270 */
[----:B------:R1:W3:Y:S01]  /*5980*/  @!P1 LDG.E R166, desc[UR30][R8.64] ;  /* 0x0000001e08a69981 */ /* 0x0002e2000c1e1900 */
[----:B------:R-:W-:Y:S01]  /*5990*/  UMOV UR32, UR14 ;  /* 0x0000000e00207c82 */ /* 0x000fe20008000000 */
[----:B------:R-:W-:Y:S02]  /*59a0*/  UMOV UR33, UR9 ;  /* 0x0000000900217c82 */ /* 0x000fe40008000000 */
[----:B------:R-:W-:Y:S01]  /*59b0*/  UIMAD.WIDE.U32 UR32, UR8, UR34, UR32 ;  /* 0x00000022082072a5 */ /* 0x000fe2000f8e0020 */
[----:B-1----:R-:W1:Y:S03]  /*59c0*/  @!P5 LDC.64 R8, c[0x0][0x3e0] ;  /* 0x0000f800ff08db82 */ /* 0x002e660000000a00 */
[----:B------:R-:W-:Y:S02]  /*59d0*/  UIMAD UR29, UR8, UR35, UR33 ;  /* 0x00000023081d72a4 */ /* 0x000fe4000f8e0221 */
[----:B------:R-:W-:-:S03]  /*59e0*/  ULEA UR33, UP0, UR32, UR16, 0x3 ;  /* 0x0000001020217291 */ /* 0x000fc6000f8018ff */
[----:B------:R-:W4:Y:S01]  /*59f0*/  @!P4 LDC.64 R16, c[0x0][0x3e0] ;  /* 0x0000f800ff10cb82 */ /* 0x000f220000000a00 */
[----:B------:R-:W-:Y:S01]  /*5a00*/  @!P3 MOV R13, RZ ;  /* 0x000000ff000db202 */ /* 0x000fe20000000f00 */
[----:B------:R-:W-:Y:S01]  /*5a10*/  ULEA.HI.X UR32, UR32, UR17, UR29, 0x3, UP0 ;  /* 0x0000001120207291 */ /* 0x000fe200080f1c1d */
[----:B------:R-:W-:Y:S02]  /*5a20*/  MOV R139, RZ ;  /* 0x000000ff008b7202 */ /* 0x000fe40000000f00 */
[----:B------:R-:W-:Y:S01]  /*5a30*/  @!P5 MOV R15, RZ ;  /* 0x000000ff000fd202 */ /* 0x000fe20000000f00 */
[----:B0-----:R-:W-:Y:S01]  /*5a40*/  @!P3 IMAD.WIDE.U32 R12, R134, UR8, R12 ;  /* 0x00000008860cbc25 */ /* 0x001fe2000f8e000c */
[----:B------:R-:W-:Y:S02]  /*5a50*/  MOV R6, UR33 ;  /* 0x0000002100067c02 */ /* 0x000fe40008000f00 */
[----:B------:R-:W-:Y:S01]  /*5a60*/  MOV R7, UR32 ;  /* 0x0000002000077c02 */ /* 0x000fe20008000f00 */
[----:B------:R0:W5:Y:S01]  /*5a70*/  @!P6 LDG.E R139, desc[UR30][R136.64] ;  /* 0x0000001e888be981 */ /* 0x000162000c1e1900 */
[----:B------:R-:W-:Y:S01]  /*5a80*/  @!P3 IMAD R135, R135, UR8, R13 ;  /* 0x000000088787bc24 */ /* 0x000fe2000f8e020d */
[----:B------:R-:W-:-:S02]  /*5a90*/  @!P3 LEA R134, P6, R12, UR27, 0x2 ;  /* 0x0000001b0c86bc11 */ /* 0x000fc4000f8c10ff */
[----:B------:R-:W-:Y:S02]  /*5aa0*/  CS2R R142, SRZ ;  /* 0x00000000008e7805 */ /* 0x000fe4000001ff00 */
[----:B------:R-:W-:Y:S01]  /*5ab0*/  @!P4 MOV R11, RZ ;  /* 0x000000ff000bc202 */ /* 0x000fe20000000f00 */
[----:B------:R-:W2:Y:S01]  /*5ac0*/  LDG.E.64 R6, desc[UR30][R6.64] ;  /* 0x0000001e06067981 */ /* 0x000ea2000c1e1b00 */
[----:B-1----:R-:W-:Y:S01]  /*5ad0*/  @!P5 IMAD.WIDE.U32 R14, R8, UR8, R14 ;  /* 0x00000008080edc25 */ /* 0x002fe2000f8e000e */
[----:B------:R-:W-:-:S03]  /*5ae0*/  @!P3 LEA.HI.X R135, R12, UR28, R135, 0x2, P6 ;  /* 0x0000001c0c87bc11 */ /* 0x000fc6000b0f1487 */
[----:B------:R-:W-:Y:S01]  /*5af0*/  @!P5 IMAD R9, R9, UR8, R15 ;  /* 0x000000080909dc24 */ /* 0x000fe2000f8e020f */
[----:B0-----:R-:W-:Y:S01]  /*5b00*/  @!P5 LEA R136, P6, R14, UR27, 0x2 ;  /* 0x0000001b0e88dc11 */ /* 0x001fe2000f8c10ff */
[----:B------:R0:W5:Y:S01]  /*5b10*/  @!P3 LDG.E R142, desc[UR30][R134.64] ;  /* 0x0000001e868eb981 */ /* 0x000162000c1e1900 */
[----:B------:R-:W-:Y:S01]  /*5b20*/  LOP3.LUT R8, R2, 0x380, RZ, 0xfc, !PT ;  /* 0x0000038002087812 */ /* 0x000fe200078efcff */
[----:B----4-:R-:W-:Y:S01]  /*5b30*/  @!P4 IMAD.WIDE.U32 R140, R16, UR8, R10 ;  /* 0x00000008108ccc25 */ /* 0x010fe2000f8e000a */
[----:B------:R-:W-:Y:S02]  /*5b40*/  @!P5 LEA.HI.X R137, R14, UR28, R9, 0x2, P6 ;  /* 0x0000001c0e89dc11 */ /* 0x000fe4000b0f1409 */
[----:B------:R-:W-:Y:S02]  /*5b50*/  ISETP.GE.AND P3, PT, R8, UR41, PT ;  /* 0x0000002908007c0c */ /* 0x000fe4000bf66270 */
[C---:B------:R-:W-:Y:S01]  /*5b60*/  LOP3.LUT R10, R2.reuse, 0x3a0, RZ, 0xfc, !PT ;  /* 0x000003a0020a7812 */ /* 0x040fe200078efcff */
[----:B------:R-:W4:Y:S01]  /*5b70*/  @!P5 LDG.E R143, desc[UR30][R136.64] ;  /* 0x0000001e888fd981 */ /* 0x000f22000c1e1900 */
[----:B------:R-:W-:-:S04]  /*5b80*/  LOP3.LUT R2, R2, 0x3c0, RZ, 0xfc, !PT ;  /* 0x000003c002027812 */ /* 0x000fc800078efcff */
[----:B------:R-:W-:Y:S01]  /*5b90*/  ISETP.GE.AND P5, PT, R2, UR41, PT ;  /* 0x0000002902007c0c */ /* 0x000fe2000bfa6270 */
[----:B------:R-:W-:Y:S01]  /*5ba0*/  @!P4 IMAD R17, R17, UR8, R141 ;  /* 0x000000081111cc24 */ /* 0x000fe2000f8e028d */
[----:B------:R-:W-:-:S03]  /*5bb0*/  @!P4 LEA R12, P6, R140, UR27, 0x2 ;  /* 0x0000001b8c0ccc11 */ /* 0x000fc6000f8c10ff */
[----:B0-----:R-:W0:Y:S01]  /*5bc0*/  @!P3 LDC.64 R134, c[0x0][0x3e0] ;  /* 0x0000f800ff86bb82 */ /* 0x001e220000000a00 */
[----:B------:R-:W-:Y:S02]  /*5bd0*/  @!P4 LEA.HI.X R13, R140, UR28, R17, 0x2, P6 ;  /* 0x0000001c8c0dcc11 */ /* 0x000fe4000b0f1411 */
[----:B------:R-:W-:-:S05]  /*5be0*/  ISETP.GE.AND P6, PT, R10, UR41, PT ;  /* 0x000000290a007c0c */ /* 0x000fca000bfc6270 */
[----:B------:R-:W1:Y:S01]  /*5bf0*/  @!P5 LDC.64 R16, c[0x0][0x3e0] ;  /* 0x0000f800ff10db82 */ /* 0x000e620000000a00 */
[----:B------:R-:W-:-:S07]  /*5c00*/  @!P3 MOV R9, RZ ;  /* 0x000000ff0009b202 */ /* 0x000fce0000000f00 */
[----:B------:R-:W1:Y:S01]  /*5c10*/  @!P6 LDC.64 R14, c[0x0][0x3e0] ;  /* 0x0000f800ff0eeb82 */ /* 0x000e620000000a00 */
[----:B------:R-:W-:Y:S01]  /*5c20*/  MOV R140, RZ ;  /* 0x000000ff008c7202 */ /* 0x000fe20000000f00 */
[----:B------:R-:W-:Y:S01]  /*5c30*/  UMOV UR32, UR12 ;  /* 0x0000000c00207c82 */ /* 0x000fe20008000000 */
[----:B------:R-:W-:Y:S01]  /*5c40*/  UMOV UR33, UR40 ;  /* 0x0000002800217c82 */ /* 0x000fe20008000000 */
[----:B------:R-:W-:Y:S01]  /*5c50*/  @!P5 MOV R3, RZ ;  /* 0x000000ff0003d202 */ /* 0x000fe20000000f00 */
[----:B------:R-:W-:Y:S02]  /*5c60*/  UIMAD.WIDE.U32 UR32, UR8, UR36, UR32 ;  /* 0x00000024082072a5 */ /* 0x000fe4000f8e0020 */
[----:B------:R1:W4:Y:S01]  /*5c70*/  @!P4 LDG.E R140, desc[UR30][R12.64] ;  /* 0x0000001e0c8cc981 */ /* 0x000322000c1e1900 */
[----:B0-----:R-:W-:Y:S01]  /*5c80*/  @!P3 IMAD.WIDE.U32 R8, R134, UR8, R8 ;  /* 0x000000088608bc25 */ /* 0x001fe2000f8e0008 */
[----:B------:R-:W-:Y:S02]  /*5c90*/  UIMAD UR29, UR8, UR37, UR33 ;  /* 0x00000025081d72a4 */ /* 0x000fe4000f8e0221 */
[----:B------:R-:W-:Y:S01]  /*5ca0*/  ULEA UR33, UP0, UR32, UR18, 0x3 ;  /* 0x0000001220217291 */ /* 0x000fe2000f8018ff */
[----:B------:R-:W-:Y:S01]  /*5cb0*/  @!P3 IMAD R135, R135, UR8, R9 ;  /* 0x000000088787bc24 */ /* 0x000fe2000f8e0209 */
[----:B------:R-:W-:Y:S01]  /*5cc0*/  @!P3 LEA R134, P4, R8, UR27, 0x2 ;  /* 0x0000001b0886bc11 */ /* 0x000fe2000f8810ff */
[----:B-1----:R-:W-:-:S03]  /*5cd0*/  @!P5 IMAD.WIDE.U32 R2, R16, UR8, R2 ;  /* 0x000000081002dc25 */ /* 0x002fc6000f8e0002 */
[----:B------:R-:W-:Y:S01]  /*5ce0*/  @!P3 LEA.HI.X R135, R8, UR28, R135, 0x2, P4 ;  /* 0x0000001c0887bc11 */ /* 0x000fe2000a0f1487 */
[----:B------:R-:W-:Y:S01]  /*5cf0*/  ULEA.HI.X UR32, UR32, UR19, UR29, 0x3, UP0 ;  /* 0x0000001320207291 */ /* 0x000fe200080f1c1d */
[----:B------:R-:W-:Y:S01]  /*5d00*/  @!P6 MOV R11, RZ ;  /* 0x000000ff000be202 */ /* 0x000fe20000000f00 */
[----:B------:R-:W-:Y:S01]  /*5d10*/  @!P5 IMAD R17, R17, UR8, R3 ;  /* 0x000000081111dc24 */ /* 0x000fe2000f8e0203 */
[----:B------:R-:W-:Y:S02]  /*5d20*/  @!P5 LEA R12, P4, R2, UR27, 0x2 ;  /* 0x0000001b020cdc11 */ /* 0x000fe4000f8810ff */
[----:B------:R-:W-:Y:S01]  /*5d30*/  MOV R136, RZ ;  /* 0x000000ff00887202 */ /* 0x000fe20000000f00 */
[----:B------:R-:W-:Y:S01]  /*5d40*/  @!P6 IMAD.WIDE.U32 R10, R14, UR8, R10 ;  /* 0x000000080e0aec25 */ /* 0x000fe2000f8e000a */
[----:B------:R-:W-:Y:S02]  /*5d50*/  @!P5 LEA.HI.X R13, R2, UR28, R17, 0x2, P4 ;  /* 0x0000001c020ddc11 */ /* 0x000fe4000a0f1411 */
[----:B------:R-:W-:-:S02]  /*5d60*/  MOV R2, UR33 ;  /* 0x0000002100027c02 */ /* 0x000fc40008000f00 */
[----:B------:R-:W-:Y:S01]  /*5d70*/  MOV R3, UR32 ;  /* 0x0000002000037c02 */ /* 0x000fe20008000f00 */
[----:B------:R-:W4:Y:S01]  /*5d80*/  @!P3 LDG.E R136, desc[UR30][R134.64] ;  /* 0x0000001e8688b981 */ /* 0x000f22000c1e1900 */
[----:B------:R-:W-:Y:S01]  /*5d90*/  @!P6 IMAD R15, R15, UR8, R11 ;  /* 0x000000080f0fec24 */ /* 0x000fe2000f8e020b */
[----:B------:R-:W-:-:S03]  /*5da0*/  @!P6 LEA R8, P3, R10, UR27, 0x2 ;  /* 0x0000001b0a08ec11 */ /* 0x000fc6000f8610ff */
[----:B------:R-:W4:Y:S01]  /*5db0*/  LDG.E.64 R2, desc[UR30][R2.64] ;  /* 0x0000001e02027981 */ /* 0x000f22000c1e1b00 */
[----:B------:R-:W-:Y:S02]  /*5dc0*/  @!P6 LEA.HI.X R9, R10, UR28, R15, 0x2, P3 ;  /* 0x0000001c0a09ec11 */ /* 0x000fe400098f140f */
[----:B------:R-:W-:Y:S02]  /*5dd0*/  MOV R10, RZ ;  /* 0x000000ff000a7202 */ /* 0x000fe40000000f00 */
[----:B------:R-:W-:Y:S02]  /*5de0*/  MOV R15, RZ ;  /* 0x000000ff000f7202 */ /* 0x000fe40000000f00 */
[----:B------:R-:W-:Y:S02]  /*5df0*/  MOV R11, RZ ;  /* 0x000000ff000b7202 */ /* 0x000fe40000000f00 */
[----:B------:R0:W4:Y:S04]  /*5e00*/  @!P6 LDG.E R10, desc[UR30][R8.64] ;  /* 0x0000001e080ae981 */ /* 0x000128000c1e1900 */
[----:B------:R-:W4:Y:S04]  /*5e10*/  @!P5 LDG.E R15, desc[UR30][R12.64] ;  /* 0x0000001e0c0fd981 */ /* 0x000f28000c1e1900 */
[----:B------:R1:W4:Y:S01]  /*5e20*/  @!P2 LDG.E R11, desc[UR30][R4.64] ;  /* 0x0000001e040ba981 */ /* 0x000322000c1e1900 */
[----:B------:R-:W0:Y:S01]  /*5e30*/  S2UR UR29, SR_CgaCtaId ;  /* 0x00000000001d79c3 */ /* 0x000e220000008800 */
[----:B------:R-:W-:-:S02]  /*5e40*/  UMOV UR32, 0x400 ;  /* 0x0000040000207882 */ /* 0x000fc40000000000 */
[----:B0-----:R-:W-:Y:S02]  /*5e50*/  ULEA UR32, UR29, UR32, 0x18 ;  /* 0x000000201d207291 */ /* 0x001fe4000f8ec0ff */
[----:B------:R-:W-:-:S04]  /*5e60*/  USHF.L.U32 UR33, UR20, 0x8, URZ ;  /* 0x0000000814217899 */ /* 0x000fc800080006ff */
[----:B------:R-:W-:-:S04]  /*5e70*/  UIADD3 UR29, UPT, UPT, UR33, -0x100, URZ ;  /* 0xffffff00211d7890 */ /* 0x000fc8000fffe0ff */
[----:B------:R-:W-:-:S04]  /*5e80*/  ULOP3.LUT UR29, UR29, 0x100, URZ, 0xc0, !UPT ;  /* 0x000001001d1d7892 */ /* 0x000fc8000f8ec0ff */
[----:B------:R-:W-:Y:S01]  /*5e90*/  UIADD3 UR29, UPT, UPT, UR29, UR8, URZ ;  /* 0x000000081d1d7290 */ /* 0x000fe2000fffe0ff */
[C---:B------:R-:W-:Y:S02]  /*5ea0*/  ISETP.NE.AND P2, PT, R138.reuse, RZ, PT ;  /* 0x000000ff8a00720c */ /* 0x040fe40003f45270 */
[----:B------:R-:W-:Y:S01]  /*5eb0*/  ISETP.NE.AND P3, PT, R138, 0x1f, PT ;  /* 0x0000001f8a00780c */ /* 0x000fe20003f65270 */
[----:B------:R-:W-:Y:S01]  /*5ec0*/  BSSY.RECONVERGENT B0, `(.L_x_12681) ;  /* 0x0000125000007945 */ /* 0x000fe20003800200 */
[----:B---3--:R-:W-:Y:S04]  /*5ed0*/  STS [R21], R166 ;  /* 0x000000a615007388 */ /* 0x008fe80000000800 */
[----:B------:R0:W-:Y:S04]  /*5ee0*/  STS [R22+0x80], R103 ;  /* 0x0000806716007388 */ /* 0x0001e80000000800 */
[----:B------:R-:W-:Y:S04]  /*5ef0*/  STS [R23+0x100], R152 ;  /* 0x0001009817007388 */ /* 0x000fe80000000800 */
[----:B------:R-:W-:Y:S04]  /*5f00*/  STS [R24+0x180], R105 ;  /* 0x0001806918007388 */ /* 0x000fe80000000800 */
[----:B------:R-:W-:Y:S01]  /*5f10*/  STS [R25+0x200], R150 ;  /* 0x0002009619007388 */ /* 0x000fe20000000800 */
[----:B--2---:R-:W-:-:S02]  /*5f20*/  R2UR UR45, R7 ;  /* 0x00000000072d72ca */ /* 0x004fc400000e0000 */
[----:B------:R-:W-:Y:S01]  /*5f30*/  R2UR UR44, R6 ;  /* 0x00000000062c72ca */ /* 0x000fe200000e0000 */
[----:B------:R2:W-:Y:S04]  /*5f40*/  STS [R26+0x280], R113 ;  /* 0x000280711a007388 */ /* 0x0005e80000000800 */
[----:B------:R-:W-:Y:S06]  /*5f50*/  STS [R27+0x300], R148 ;  /* 0x000300941b007388 */ /* 0x000fec0000000800 */
[----:B------:R-:W-:Y:S01]  /*5f60*/  FMUL.FTZ R7, R86, UR45 ;  /* 0x0000002d56077c20 */ /* 0x000fe20008410000 */
[----:B------:R-:W-:Y:S01]  /*5f70*/  FMUL.FTZ R6, R100, UR45 ;  /* 0x0000002d64067c20 */ /* 0x000fe20008410000 */
[----:B0-----:R-:W-:-:S02]  /*5f80*/  MOV R103, UR44 ;  /* 0x0000002c00677c02 */ /* 0x001fc40008000f00 */
[----:B------:R-:W-:Y:S01]  /*5f90*/  FMUL.RZ R8, R7, 0.15915493667125701904 ;  /* 0x3e22f98307087820 */ /* 0x000fe2000040c000 */
[----:B------:R-:W-:Y:S01]  /*5fa0*/  FMUL.FTZ R7, R55, UR45 ;  /* 0x0000002d37077c20 */ /* 0x000fe20008410000 */
[----:B------:R-:W-:Y:S01]  /*5fb0*/  STS [R28+0x380], R111 ;  /* 0x0003806f1c007388 */ /* 0x000fe20000000800 */
[----:B--2---:R-:W-:Y:S01]  /*5fc0*/  FMUL.RZ R113, R6, 0.15915493667125701904 ;  /* 0x3e22f98306717820 */ /* 0x004fe2000040c000 */
[----:B------:R-:W-:Y:S02]  /*5fd0*/  FMUL.FTZ R6, R103, 1.4426950216293334961 ;  /* 0x3fb8aa3b67067820 */ /* 0x000fe40000410000 */
[----:B------:R-:W-:Y:S01]  /*5fe0*/  STS [R29+0x400], R146 ;  /* 0x000400921d007388 */ /* 0x000fe20000000800 */
[----:B------:R-:W-:Y:S01]  /*5ff0*/  FMUL.RZ R9, R7, 0.15915493667125701904 ;  /* 0x3e22f98307097820 */ /* 0x000fe2000040c000 */
[C---:B------:R-:W-:Y:S02]  /*6000*/  IADD3 R103, PT, PT, R20.reuse, 0x200, RZ ;  /* 0x0000020014677810 */ /* 0x040fe40007ffe0ff */
[----:B------:R0:W-:Y:S01]  /*6010*/  STS [R30+0x480], R109 ;  /* 0x0004806d1e007388 */ /* 0x0001e20000000800 */
[----:B------:R-:W-:Y:S01]  /*6020*/  FMUL.FTZ R7, R57, UR45 ;  /* 0x0000002d39077c20 */ /* 0x000fe20008410000 */
[----:B------:R-:W-:-:S02]  /*6030*/  IADD3 R105, PT, PT, R20, 0x220, RZ ;  /* 0x0000022014697810 */ /* 0x000fc40007ffe0ff */
[----:B------:R-:W-:Y:S01]  /*6040*/  STS [R31+0x500], R154 ;  /* 0x0005009a1f007388 */ /* 0x000fe20000000800 */
[----:B------:R-:W-:-:S03]  /*6050*/  LEA.HI.SX32 R103, R103, R20, 0x1b ;  /* 0x0000001467677211 */ /* 0x000fc600078fdaff */
[----:B------:R2:W-:Y:S01]  /*6060*/  STS [R32+0x580], R107 ;  /* 0x0005806b20007388 */ /* 0x0005e20000000800 */
[----:B0-----:R-:W-:Y:S01]  /*6070*/  IADD3 R109, PT, PT, R20, 0x260, RZ ;  /* 0x00000260146d7810 */ /* 0x001fe20007ffe0ff */
[----:B------:R-:W-:Y:S01]  /*6080*/  FMUL.RZ R134, R7, 0.15915493667125701904 ;  /* 0x3e22f98307867820 */ /* 0x000fe2000040c000 */
[-C--:B------:R-:W-:Y:S01]  /*6090*/  LEA.HI.SX32 R105, R105, R20.reuse, 0x1b ;  /* 0x0000001469697211 */ /* 0x080fe200078fdaff */
[----:B------:R-:W-:Y:S01]  /*60a0*/  FMUL.FTZ R7, R88, UR45 ;  /* 0x0000002d58077c20 */ /* 0x000fe20008410000 */
[----:B--2---:R-:W-:Y:S02]  /*60b0*/  IADD3 R107, PT, PT, R20, 0x240, RZ ;  /* 0x00000240146b7810 */ /* 0x004fe40007ffe0ff */
[-C--:B------:R-:W-:Y:S02]  /*60c0*/  LEA.HI.SX32 R109, R109, R20.reuse, 0x1b ;  /* 0x000000146d6d7211 */ /* 0x080fe400078fdaff */
[----:B------:R-:W-:Y:S02]  /*60d0*/  LEA.HI.SX32 R107, R107, R20, 0x1b ;  /* 0x000000146b6b7211 */ /* 0x000fe400078fdaff */
[----:B------:R-:W-:Y:S01]  /*60e0*/  LEA R146, R103, UR32, 0x2 ;  /* 0x0000002067927c11 */ /* 0x000fe2000f8e10ff */
[----:B------:R-:W-:Y:S01]  /*60f0*/  FMUL.RZ R135, R7, 0.15915493667125701904 ;  /* 0x3e22f98307877820 */ /* 0x000fe2000040c000 */
[----:B------:R-:W-:-:S02]  /*6100*/  LEA R148, R105, UR32, 0x2 ;  /* 0x0000002069947c11 */ /* 0x000fc4000f8e10ff */
[C---:B------:R-:W-:Y:S01]  /*6110*/  IADD3 R103, PT, PT, R20.reuse, 0x280, RZ ;  /* 0x0000028014677810 */ /* 0x040fe20007ffe0ff */
[----:B------:R-:W-:Y:S01]  /*6120*/  FMUL.FTZ R7, R59, UR45 ;  /* 0x0000002d3b077c20 */ /* 0x000fe20008410000 */
[----:B------:R-:W-:Y:S02]  /*6130*/  LEA R150, R107, UR32, 0x2 ;  /* 0x000000206b967c11 */ /* 0x000fe4000f8e10ff */
[C---:B------:R-:W-:Y:S01]  /*6140*/  IADD3 R105, PT, PT, R20.reuse, 0x2a0, RZ ;  /* 0x000002a014697810 */ /* 0x040fe20007ffe0ff */
[----:B------:R-:W-:Y:S01]  /*6150*/  STS [R33+0x600], R156 ;  /* 0x0006009c21007388 */ /* 0x000fe20000000800 */
[----:B------:R-:W-:Y:S02]  /*6160*/  LEA R152, R109, UR32, 0x2 ;  /* 0x000000206d987c11 */ /* 0x000fe4000f8e10ff */
[C---:B------:R-:W-:Y:S01]  /*6170*/  IADD3 R107, PT, PT, R20.reuse, 0x2c0, RZ ;  /* 0x000002c0146b7810 */ /* 0x040fe20007ffe0ff */
[----:B------:R0:W-:Y:S01]  /*6180*/  STS [R34+0x680], R115 ;  /* 0x0006807322007388 */ /* 0x0001e20000000800 */
[----:B------:R-:W-:Y:S01]  /*6190*/  IADD3 R109, PT, PT, R20, 0x2e0, RZ ;  /* 0x000002e0146d7810 */ /* 0x000fe20007ffe0ff */
[----:B-1----:R-:W-:Y:S01]  /*61a0*/  MUFU.SIN R5, R8 ;  /* 0x0000000800057308 */ /* 0x002fe20000000400 */
[-C--:B------:R-:W-:Y:S01]  /*61b0*/  LEA.HI.SX32 R103, R103, R20.reuse, 0x1b ;  /* 0x0000001467677211 */ /* 0x080fe200078fdaff */
[----:B------:R-:W-:Y:S01]  /*61c0*/  STS [R35+0x700], R158 ;  /* 0x0007009e23007388 */ /* 0x000fe20000000800 */
[----:B------:R-:W-:-:S02]  /*61d0*/  LEA.HI.SX32 R105, R105, R20, 0x1b ;  /* 0x0000001469697211 */ /* 0x000fc400078fdaff */
[----:B------:R-:W-:Y:S01]  /*61e0*/  LEA.HI.SX32 R107, R107, R20, 0x1b ;  /* 0x000000146b6b7211 */ /* 0x000fe200078fdaff */
[----:B------:R-:W-:Y:S02]  /*61f0*/  STS [R36+0x780], R117 ;  /* 0x0007807524007388 */ /* 0x000fe40000000800 */
[----:B------:R1:W-:Y:S01]  /*6200*/  MUFU.COS R4, R8 ;  /* 0x0000000800047308 */ /* 0x0003e20000000000 */
[----:B0-----:R-:W-:Y:S01]  /*6210*/  FMUL.FTZ R115, R57, R6 ;  /* 0x0000000639737220 */ /* 0x001fe20000410000 */
[----:B------:R0:W-:Y:S01]  /*6220*/  STS [R146+0x800], R119 ;  /* 0x0008007792007388 */ /* 0x0001e20000000800 */
[----:B------:R-:W-:-:S03]  /*6230*/  LEA.HI.SX32 R109, R109, R20, 0x1b ;  /* 0x000000146d6d7211 */ /* 0x000fc600078fdaff */
[----:B------:R2:W-:Y:S01]  /*6240*/  STS [R148+0x880], R121 ;  /* 0x0008807994007388 */ /* 0x0005e20000000800 */
[----:B-1----:R-:W-:Y:S01]  /*6250*/  FMUL.RZ R8, R7, 0.15915493667125701904 ;  /* 0x3e22f98307087820 */ /* 0x002fe2000040c000 */
[----:B------:R-:W-:Y:S01]  /*6260*/  FMUL.FTZ R7, R90, UR45 ;  /* 0x0000002d5a077c20 */ /* 0x000fe20008410000 */
[----:B------:R1:W-:Y:S01]  /*6270*/  MUFU.EX2 R156, R115 ;  /* 0x00000073009c7308 */ /* 0x0003e20000000800 */
[----:B0-----:R-:W-:Y:S01]  /*6280*/  LEA R146, R103, UR32, 0x2 ;  /* 0x0000002067927c11 */ /* 0x001fe2000f8e10ff */
[----:B------:R0:W-:Y:S01]  /*6290*/  STS [R150+0x900], R123 ;  /* 0x0009007b96007388 */ /* 0x0001e20000000800 */
[C---:B------:R-:W-:Y:S02]  /*62a0*/  IADD3 R103, PT, PT, R20.reuse, 0x300, RZ ;  /* 0x0000030014677810 */ /* 0x040fe40007ffe0ff */
[----:B--2---:R-:W-:Y:S01]  /*62b0*/  LEA R148, R105, UR32, 0x2 ;  /* 0x0000002069947c11 */ /* 0x004fe2000f8e10ff */
[----:B-----5:R2:W-:Y:S01]  /*62c0*/  STS [R152+0x980], R125 ;  /* 0x0009807d98007388 */ /* 0x0205e20000000800 */
[----:B------:R-:W-:Y:S01]  /*62d0*/  IADD3 R105, PT, PT, R20, 0x320, RZ ;  /* 0x0000032014697810 */ /* 0x000fe20007ffe0ff */
[----:B------:R-:W-:Y:S01]  /*62e0*/  MUFU.SIN R16, R9 ;  /* 0x0000000900107308 */ /* 0x000fe20000000400 */
[-C--:B-1----:R-:W-:Y:S01]  /*62f0*/  FMUL.FTZ R115, R59, R6.reuse ;  /* 0x000000063b737220 */ /* 0x082fe20000410000 */
[----:B------:R-:W-:Y:S01]  /*6300*/  FMUL.FTZ R111, R55, R6 ;  /* 0x00000006376f7220 */ /* 0x000fe20000410000 */
[----:B0-----:R-:W-:-:S02]  /*6310*/  LEA R150, R107, UR32, 0x2 ;  /* 0x000000206b967c11 */ /* 0x001fc4000f8e10ff */
[----:B------:R-:W-:-:S03]  /*6320*/  IADD3 R107, PT, PT, R20, 0x340, RZ ;  /* 0x00000340146b7810 */ /* 0x000fc60007ffe0ff */
[----:B------:R0:W-:Y:S01]  /*6330*/  MUFU.COS R17, R9 ;  /* 0x0000000900117308 */ /* 0x0001e20000000000 */
[----:B--2---:R-:W-:Y:S02]  /*6340*/  LEA R152, R109, UR32, 0x2 ;  /* 0x000000206d987c11 */ /* 0x004fe4000f8e10ff */
[----:B------:R-:W-:Y:S02]  /*6350*/  IADD3 R109, PT, PT, R20, 0x360, RZ ;  /* 0x00000360146d7810 */ /* 0x000fe40007ffe0ff */
[-C--:B------:R-:W-:Y:S01]  /*6360*/  LEA.HI.SX32 R103, R103, R20.reuse, 0x1b ;  /* 0x0000001467677211 */ /* 0x080fe200078fdaff */
[----:B0-----:R-:W-:Y:S01]  /*6370*/  FMUL.RZ R9, R7, 0.15915493667125701904 ;  /* 0x3e22f98307097820 */ /* 0x001fe2000040c000 */
[----:B------:R-:W-:Y:S01]  /*6380*/  FMUL.FTZ R7, R61, UR45 ;  /* 0x0000002d3d077c20 */ /* 0x000fe20008410000 */
[----:B------:R0:W-:Y:S01]  /*6390*/  MUFU.EX2 R119, R115 ;  /* 0x0000007300777308 */ /* 0x0001e20000000800 */
[-C--:B------:R-:W-:Y:S01]  /*63a0*/  LEA.HI.SX32 R105, R105, R20.reuse, 0x1b ;  /* 0x0000001469697211 */ /* 0x080fe200078fdaff */
[----:B------:R1:W-:Y:S01]  /*63b0*/  STS [R146+0xa00], R127 ;  /* 0x000a007f92007388 */ /* 0x0003e20000000800 */
[-C--:B------:R-:W-:Y:S01]  /*63c0*/  LEA.HI.SX32 R107, R107, R20.reuse, 0x1b ;  /* 0x000000146b6b7211 */ /* 0x080fe200078fdaff */
[----:B------:R-:W-:Y:S01]  /*63d0*/  FMUL.RZ R157, R7, 0.15915493667125701904 ;  /* 0x3e22f983079d7820 */ /* 0x000fe2000040c000 */
[----:B------:R-:W-:Y:S01]  /*63e0*/  LEA.HI.SX32 R109, R109, R20, 0x1b ;  /* 0x000000146d6d7211 */ /* 0x000fe200078fdaff */
[----:B------:R-:W-:-:S02]  /*63f0*/  FMUL.FTZ R7, R92, UR45 ;  /* 0x0000002d5c077c20 */ /* 0x000fc40008410000 */
[----:B------:R2:W-:Y:S01]  /*6400*/  MUFU.EX2 R154, R111 ;  /* 0x0000006f009a7308 */ /* 0x0005e20000000800 */
[-C--:B0-----:R-:W-:Y:S01]  /*6410*/  FMUL.FTZ R115, R61, R6.reuse ;  /* 0x000000063d737220 */ /* 0x081fe20000410000 */
[----:B------:R0:W-:Y:S01]  /*6420*/  STS [R148+0xa80], R129 ;  /* 0x000a808194007388 */ /* 0x0001e20000000800 */
[----:B------:R-:W-:Y:S02]  /*6430*/  LEA R105, R105, UR32, 0x2 ;  /* 0x0000002069697c11 */ /* 0x000fe4000f8e10ff */
[----:B-1----:R-:W-:Y:S01]  /*6440*/  LEA R146, R103, UR32, 0x2 ;  /* 0x0000002067927c11 */ /* 0x002fe2000f8e10ff */
[----:B------:R-:W-:Y:S01]  /*6450*/  STS [R150+0xb00], R131 ;  /* 0x000b008396007388 */ /* 0x000fe20000000800 */
[----:B--2---:R-:W-:Y:S01]  /*6460*/  FMUL.FTZ R111, R88, R6 ;  /* 0x00000006586f7220 */ /* 0x004fe20000410000 */
[----:B------:R1:W-:Y:S01]  /*6470*/  MUFU.EX2 R166, R115 ;  /* 0x0000007300a67308 */ /* 0x0003e20000000800 */
[----:B------:R-:W-:Y:S02]  /*6480*/  LEA R109, R109, UR32, 0x2 ;  /* 0x000000206d6d7c11 */ /* 0x000fe4000f8e10ff */
[----:B0-----:R-:W-:Y:S01]  /*6490*/  LEA R148, R107, UR32, 0x2 ;  /* 0x000000206b947c11 */ /* 0x001fe2000f8e10ff */
[----:B------:R-:W-:Y:S01]  /*64a0*/  FMUL.RZ R159, R7, 0.15915493667125701904 ;  /* 0x3e22f983079f7820 */ /* 0x000fe2000040c000 */
[----:B------:R-:W-:Y:S03]  /*64b0*/  STS [R152+0xb80], R133 ;  /* 0x000b808598007388 */ /* 0x000fe60000000800 */
[----:B------:R-:W-:Y:S01]  /*64c0*/  MUFU.SIN R141, R157 ;  /* 0x0000009d008d7308 */ /* 0x000fe20000000400 */
[----:B-1----:R-:W-:Y:S01]  /*64d0*/  IADD3 R115, PT, PT, R20, 0x3e0, RZ ;  /* 0x000003e014737810 */ /* 0x002fe20007ffe0ff */
[----:B------:R-:W-:Y:S03]  /*64e0*/  STS [R146+0xc00], R139 ;  /* 0x000c008b92007388 */ /* 0x000fe60000000800 */
[----:B------:R-:W-:Y:S01]  /*64f0*/  LEA.HI.SX32 R115, R115, R20, 0x1b ;  /* 0x0000001473737211 */ /* 0x000fe200078fdaff */
[----:B------:R-:W-:Y:S02]  /*6500*/  STS [R105+0xc80], R142 ;  /* 0x000c808e69007388 */ /* 0x000fe40000000800 */
[----:B------:R0:W-:Y:S02]  /*6510*/  MUFU.COS R147, R157 ;  /* 0x0000009d00937308 */ /* 0x0001e40000000000 */
[----:B----4-:R-:W-:Y:S06]  /*6520*/  STS [R148+0xd00], R143 ;  /* 0x000d008f94007388 */ /* 0x010fec0000000800 */
[----:B------:R1:W-:Y:S01]  /*6530*/  MUFU.EX2 R117, R111 ;  /* 0x0000006f00757308 */ /* 0x0003e20000000800 */
[----:B0-----:R-:W-:Y:S01]  /*6540*/  FMUL.FTZ R157, R96, UR45 ;  /* 0x0000002d609d7c20 */ /* 0x001fe20008410000 */
[----:B------:R0:W-:Y:S01]  /*6550*/  STS [R109+0xd80], R140 ;  /* 0x000d808c6d007388 */ /* 0x0001e20000000800 */
[----:B------:R-:W-:Y:S01]  /*6560*/  FMUL.FTZ R7, R63, UR45 ;  /* 0x0000002d3f077c20 */ /* 0x000fe20008410000 */
[----:B-1----:R-:W-:-:S04]  /*6570*/  FMUL.FTZ R111, R90, R6 ;  /* 0x000000065a6f7220 */ /* 0x002fc80000410000 */
[----:B------:R-:W-:Y:S01]  /*6580*/  MUFU.SIN R151, R135 ;  /* 0x0000008700977308 */ /* 0x000fe20000000400 */
[----:B0-----:R-:W-:Y:S01]  /*6590*/  FMUL.FTZ R109, R96, R6 ;  /* 0x00000006606d7220 */ /* 0x001fe20000410000 */
[----:B------:R-:W-:-:S06]  /*65a0*/  LEA R142, R115, UR32, 0x2 ;  /* 0x00000020738e7c11 */ /* 0x000fcc000f8e10ff */
[----:B------:R-:W-:Y:S01]  /*65b0*/  MUFU.COS R14, R135 ;  /* 0x00000087000e7308 */ /* 0x000fe20000000000 */
[----:B------:R-:W-:-:S07]  /*65c0*/  IADD3 R103, PT, PT, R20, 0x380, RZ ;  /* 0x0000038014677810 */ /* 0x000fce0007ffe0ff */
[----:B------:R-:W-:Y:S01]  /*65d0*/  MUFU.SIN R135, R159 ;  /* 0x0000009f00877308 */ /* 0x000fe20000000400 */
[----:B------:R-:W-:-:S07]  /*65e0*/  IADD3 R107, PT, PT, R20, 0x3a0, RZ ;  /* 0x000003a0146b7810 */ /* 0x000fce0007ffe0ff */
[----:B------:R0:W-:Y:S01]  /*65f0*/  MUFU.COS R144, R159 ;  /* 0x0000009f00907308 */ /* 0x0001e20000000000 */
[----:B------:R-:W-:-:S07]  /*6600*/  FMUL.RZ R161, R7, 0.15915493667125701904 ;  /* 0x3e22f98307a17820 */ /* 0x000fce000040c000 */
[----:B------:R1:W-:Y:S01]  /*6610*/  MUFU.EX2 R158, R111 ;  /* 0x0000006f009e7308 */ /* 0x0003e20000000800 */
[----:B0-----:R-:W-:Y:S01]  /*6620*/  FMUL.RZ R159, R157, 0.15915493667125701904 ;  /* 0x3e22f9839d9f7820 */ /* 0x001fe2000040c000 */
[----:B------:R-:W-:Y:S01]  /*6630*/  FMUL.FTZ R7, R94, UR45 ;  /* 0x0000002d5e077c20 */ /* 0x000fe20008410000 */
[----:B-1----:R-:W-:-:S05]  /*6640*/  FMUL.FTZ R111, R92, R6 ;  /* 0x000000065c6f7220 */ /* 0x002fca0000410000 */
[----:B------:R-:W-:Y:S01]  /*6650*/  MUFU.SIN R162, R159 ;  /* 0x0000009f00a27308 */ /* 0x000fe20000000400 */
[----:B------:R-:W-:Y:S02]  /*6660*/  LEA.HI.SX32 R103, R103, R20, 0x1b ;  /* 0x0000001467677211 */ /* 0x000fe400078fdaff */
[----:B------:R-:W-:-:S05]  /*6670*/  R2UR UR46, R2 ;  /* 0x00000000022e72ca */ /* 0x000fca00000e0000 */
[----:B------:R-:W-:Y:S01]  /*6680*/  MUFU.COS R164, R159 ;  /* 0x0000009f00a47308 */ /* 0x000fe20000000000 */
[----:B------:R-:W-:Y:S02]  /*6690*/  LEA.HI.SX32 R107, R107, R20, 0x1b ;  /* 0x000000146b6b7211 */ /* 0x000fe400078fdaff */
[----:B------:R-:W-:-:S05]  /*66a0*/  SHF.L.U32 R2, R20, 0x5, RZ ;  /* 0x0000000514027819 */ /* 0x000fca00000006ff */
[----:B------:R-:W0:Y:S01]  /*66b0*/  MUFU.EX2 R115, R109 ;  /* 0x0000006d00737308 */ /* 0x000e220000000800 */
[----:B------:R-:W-:-:S07]  /*66c0*/  FMUL.RZ R165, R7, 0.15915493667125701904 ;  /* 0x3e22f98307a57820 */ /* 0x000fce000040c000 */
[----:B------:R1:W-:Y:S01]  /*66d0*/  MUFU.EX2 R121, R111 ;  /* 0x0000006f00797308 */ /* 0x0003e20000000800 */
[----:B------:R-:W-:Y:S01]  /*66e0*/  FMUL.FTZ R7, R65, UR45 ;  /* 0x0000002d41077c20 */ /* 0x000fe20008410000 */
[----:B------:R-:W-:Y:S02]  /*66f0*/  LEA R105, R103, UR32, 0x2 ;  /* 0x0000002067697c11 */ /* 0x000fe4000f8e10ff */
[----:B-1----:R-:W-:-:S04]  /*6700*/  IADD3 R111, PT, PT, R20, 0x3c0, RZ ;  /* 0x000003c0146f7810 */ /* 0x002fc80007ffe0ff */
[----:B------:R-:W-:Y:S01]  /*6710*/  LEA.HI.SX32 R111, R111, R20, 0x1b ;  /* 0x000000146f6f7211 */ /* 0x000fe200078fdaff */
[-C--:B------:R-:W-:Y:S01]  /*6720*/  FMUL.FTZ R125, R94, R6.reuse ;  /* 0x000000065e7d7220 */ /* 0x080fe20000410000 */
[----:B------:R-:W-:Y:S01]  /*6730*/  LEA R107, R107, UR32, 0x2 ;  /* 0x000000206b6b7c11 */ /* 0x000fe2000f8e10ff */
[----:B------:R-:W-:Y:S01]  /*6740*/  FMUL.FTZ R127, R65, R6 ;  /* 0x00000006417f7220 */ /* 0x000fe20000410000 */
[----:B------:R-:W-:Y:S02]  /*6750*/  LEA.HI.SX32 R2, R2, R2, 0x1b ;  /* 0x0000000202027211 */ /* 0x000fe400078fdaff */
[----:B------:R-:W-:Y:S01]  /*6760*/  LEA R140, R111, UR32, 0x2 ;  /* 0x000000206f8c7c11 */ /* 0x000fe2000f8e10ff */
[----:B------:R-:W-:Y:S01]  /*6770*/  FMUL.RZ R167, R7, 0.15915493667125701904 ;  /* 0x3e22f98307a77820 */ /* 0x000fe2000040c000 */
[----:B------:R1:W-:Y:S01]  /*6780*/  STS [R105+0xe00], R136 ;  /* 0x000e008869007388 */ /* 0x0003e20000000800 */
[----:B------:R-:W-:Y:S01]  /*6790*/  LEA R2, R2, UR32, 0x2 ;  /* 0x0000002002027c11 */ /* 0x000fe2000f8e10ff */
[----:B------:R-:W-:Y:S02]  /*67a0*/  MUFU.SIN R13, R134 ;  /* 0x00000086000d7308 */ /* 0x000fe40000000400 */
[----:B------:R-:W-:Y:S01]  /*67b0*/  STS [R107+0xe80], R10 ;  /* 0x000e800a6b007388 */ /* 0x000fe20000000800 */
[C---:B0-----:R-:W-:Y:S01]  /*67c0*/  FMUL.FTZ R164, R115.reuse, R164 ;  /* 0x000000a473a47220 */ /* 0x041fe20000410000 */
[----:B------:R-:W-:-:S02]  /*67d0*/  FMUL.FTZ R162, R115, R162 ;  /* 0x000000a273a27220 */ /* 0x000fc40000410000 */
[----:B------:R-:W-:Y:S02]  /*67e0*/  STS [R140+0xf00], R15 ;  /* 0x000f000f8c007388 */ /* 0x000fe40000000800 */
[----:B------:R-:W0:Y:S02]  /*67f0*/  MUFU.COS R155, R134 ;  /* 0x00000086009b7308 */ /* 0x000e240000000000 */
[----:B------:R2:W-:Y:S01]  /*6800*/  STS [R142+0xf80], R11 ;  /* 0x000f800b8e007388 */ /* 0x0005e20000000800 */
[----:B------:R-:W-:-:S05]  /*6810*/  NOP ;  /* 0x0000000000007918 */ /* 0x000fca0000000000 */
[----:B------:R-:W-:Y:S01]  /*6820*/  MUFU.SIN R145, R9 ;  /* 0x0000000900917308 */ /* 0x000fe20000000400 */
[----:B------:R-:W3:Y:S04]  /*6830*/  LDS R242, [R2+0x44] ;  /* 0x0000440002f27984 */ /* 0x000ee80000000800 */
[----:B------:R-:W-:Y:S03]  /*6840*/  LDS R238, [R2+0x4c] ;  /* 0x00004c0002ee7984 */ /* 0x000fe60000000800 */
[----:B------:R-:W4:Y:S01]  /*6850*/  MUFU.COS R149, R9 ;  /* 0x0000000900957308 */ /* 0x000f220000000000 */
[----:B------:R-:W-:Y:S04]  /*6860*/  LDS R182, [R2+0x54] ;  /* 0x0000540002b67984 */ /* 0x000fe80000000800 */
[----:B------:R-:W5:Y:S03]  /*6870*/  LDS R115, [R2+0x5c] ;  /* 0x00005c0002737984 */ /* 0x000f660000000800 */
[----:B------:R-:W-:Y:S01]  /*6880*/  MUFU.COS R9, R165 ;  /* 0x000000a500097308 */ /* 0x000fe20000000000 */
[----:B------:R-:W5:Y:S04]  /*6890*/  LDS R140, [R2+0x64] ;  /* 0x00006400028c7984 */ /* 0x000f680000000800 */
[----:B------:R-:W-:Y:S03]  /*68a0*/  LDS R232, [R2+0x6c] ;  /* 0x00006c0002e87984 */ /* 0x000fe60000000800 */
[----:B------:R-:W-:Y:S01]  /*68b0*/  MUFU.SIN R7, R167 ;  /* 0x000000a700077308 */ /* 0x000fe20000000400 */
[----:B------:R-:W5:Y:S04]  /*68c0*/  LDS R228, [R2+0x74] ;  /* 0x0000740002e47984 */ /* 0x000f680000000800 */
[----:B------:R-:W5:Y:S03]  /*68d0*/  LDS R179, [R2+0x7c] ;  /* 0x00007c0002b37984 */ /* 0x000f660000000800 */
[----:B------:R-:W3:Y:S01]  /*68e0*/  MUFU.EX2 R125, R125 ;  /* 0x0000007d007d7308 */ /* 0x000ee20000000800 */
[----:B------:R-:W-:Y:S01]  /*68f0*/  FMUL.FTZ R157, R67, UR45 ;  /* 0x0000002d439d7c20 */ /* 0x000fe20008410000 */
[----:B------:R-:W-:Y:S01]  /*6900*/  LDS R244, [R2+0x40] ;  /* 0x0000400002f47984 */ /* 0x000fe20000000800 */
[----:B------:R-:W-:-:S03]  /*6910*/  FMUL.FTZ R123, R63, R6 ;  /* 0x000000063f7b7220 */ /* 0x000fc60000410000 */
[----:B------:R-:W-:Y:S02]  /*6920*/  LDS R240, [R2+0x48] ;  /* 0x0000480002f07984 */ /* 0x000fe40000000800 */
[----:B------:R-:W3:Y:S02]  /*6930*/  MUFU.EX2 R127, R127 ;  /* 0x0000007f007f7308 */ /* 0x000ee40000000800 */
[----:B------:R-:W5:Y:S04]  /*6940*/  LDS R236, [R2+0x50] ;  /* 0x0000500002ec7984 */ /* 0x000f680000000800 */
[----:B------:R-:W-:Y:S02]  /*6950*/  LDS R234, [R2+0x60] ;  /* 0x0000600002ea7984 */ /* 0x000fe40000000800 */
[----:B------:R-:W-:Y:S02]  /*6960*/  MUFU.SIN R12, R8 ;  /* 0x00000008000c7308 */ /* 0x000fe40000000400 */
[----:B------:R-:W-:Y:S04]  /*6970*/  LDS R230, [R2+0x68] ;  /* 0x0000680002e67984 */ /* 0x000fe80000000800 */
[----:B------:R-:W-:Y:S02]  /*6980*/  LDS R226, [R2+0x70] ;  /* 0x0000700002e27984 */ /* 0x000fe40000000800 */
[----:B------:R-:W-:Y:S02]  /*6990*/  MUFU.COS R153, R8 ;  /* 0x0000000800997308 */ /* 0x000fe40000000000 */
[----:B------:R-:W-:Y:S01]  /*69a0*/  LDS R177, [R2+0x78] ;  /* 0x0000780002b17984 */ /* 0x000fe20000000800 */
[----:B------:R-:W-:-:S05]  /*69b0*/  FMUL.RZ R168, R157, 0.15915493667125701904 ;  /* 0x3e22f9839da87820 */ /* 0x000fca000040c000 */
[----:B------:R-:W-:Y:S01]  /*69c0*/  MUFU.SIN R222, R113 ;  /* 0x0000007100de7308 */ /* 0x000fe20000000400 */
[----:B------:R-:W-:-:S07]  /*69d0*/  FMUL.FTZ R157, R98, UR45 ;  /* 0x0000002d629d7c20 */ /* 0x000fce0008410000 */
[----:B------:R2:W-:Y:S01]  /*69e0*/  MUFU.COS R220, R113 ;  /* 0x0000007100dc7308 */ /* 0x0005e20000000000 */
[----:B------:R-:W-:Y:S01]  /*69f0*/  FMUL.FTZ R111, R67, R6 ;  /* 0x00000006436f7220 */ /* 0x000fe20000410000 */
[C---:B0-----:R-:W-:Y:S01]  /*6a00*/  FMUL.FTZ R103, R156.reuse, R155 ;  /* 0x0000009b9c677220 */ /* 0x041fe20000410000 */
[----:B------:R-:W-:Y:S01]  /*6a10*/  FMUL.FTZ R13, R156, R13 ;  /* 0x0000000d9c0d7220 */ /* 0x000fe20000410000 */
[C---:B------:R-:W-:Y:S01]  /*6a20*/  FMUL.FTZ R14, R117.reuse, R14 ;  /* 0x0000000e750e7220 */ /* 0x040fe20000410000 */
[----:B-1----:R-:W-:Y:S01]  /*6a30*/  FMUL.FTZ R105, R117, R151 ;  /* 0x0000009775697220 */ /* 0x002fe20000410000 */
[C---:B------:R-:W-:Y:S01]  /*6a40*/  FMUL.FTZ R17, R154.reuse, R17 ;  /* 0x000000119a117220 */ /* 0x040fe20000410000 */
[----:B------:R-:W-:Y:S01]  /*6a50*/  FMUL.FTZ R16, R154, R16 ;  /* 0x000000109a107220 */ /* 0x000fe20000410000 */
[----:B------:R0:W1:Y:S01]  /*6a60*/  MUFU.SIN R8, R165 ;  /* 0x000000a500087308 */ /* 0x0000620000000400 */
[----:B--2---:R-:W2:Y:S01]  /*6a70*/  LDS R113, [R2+0x58] ;  /* 0x0000580002717984 */ /* 0x004ea20000000800 */
[C---:B----4-:R-:W-:Y:S01]  /*6a80*/  FMUL.FTZ R109, R158.reuse, R149 ;  /* 0x000000959e6d7220 */ /* 0x050fe20000410000 */
[----:B------:R-:W-:Y:S01]  /*6a90*/  FMUL.FTZ R11, R158, R145 ;  /* 0x000000919e0b7220 */ /* 0x000fe20000410000 */
[----:B---3--:R-:W-:Y:S01]  /*6aa0*/  FMUL.FTZ R156, R125, R9 ;  /* 0x000000097d9c7220 */ /* 0x008fe20000410000 */
[----:B------:R-:W-:-:S03]  /*6ab0*/  FMUL.FTZ R158, R127, R7 ;  /* 0x000000077f9e7220 */ /* 0x000fc60000410000 */
[----:B------:R-:W-:Y:S01]  /*6ac0*/  MUFU.COS R137, R161 ;  /* 0x000000a100897308 */ /* 0x000fe20000000000 */
[----:B0-----:R-:W-:Y:S01]  /*6ad0*/  FMUL.RZ R165, R157, 0.15915493667125701904 ;  /* 0x3e22f9839da57820 */ /* 0x001fe2000040c000 */
[C---:B------:R-:W-:Y:S01]  /*6ae0*/  FMUL.FTZ R157, R69.reuse, UR45 ;  /* 0x0000002d459d7c20 */ /* 0x040fe20008410000 */
[-C--:B------:R-:W-:Y:S01]  /*6af0*/  FMUL.FTZ R7, R69, R6.reuse ;  /* 0x0000000645077220 */ /* 0x080fe20000410000 */
[----:B------:R-:W-:Y:S01]  /*6b00*/  FMUL.FTZ R9, R100, R6 ;  /* 0x0000000664097220 */ /* 0x000fe20000410000 */
[----:B------:R-:W-:Y:S01]  /*6b10*/  R2UR UR47, R3 ;  /* 0x00000000032f72ca */ /* 0x000fe200000e0000 */
[C---:B------:R-:W-:Y:S01]  /*6b20*/  FMUL.FTZ R146, R121.reuse, R135 ;  /* 0x0000008779927220 */ /* 0x040fe20000410000 */
[----:B------:R-:W-:Y:S01]  /*6b30*/  FMUL.FTZ R148, R121, R144 ;  /* 0x0000009079947220 */ /* 0x000fe20000410000 */
[----:B------:R-:W-:Y:S01]  /*6b40*/  MUFU.SIN R134, R161 ;  /* 0x000000a100867308 */ /* 0x000fe20000000400 */
[----:B------:R-:W-:Y:S01]  /*6b50*/  FMUL.RZ R157, R157, 0.15915493667125701904 ;  /* 0x3e22f9839d9d7820 */ /* 0x000fe2000040c000 */
[----:B------:R-:W-:Y:S01]  /*6b60*/  FMUL.FTZ R117, R98, R6 ;  /* 0x0000000662757220 */ /* 0x000fe20000410000 */
[----:B------:R-:W0:Y:S05]  /*6b70*/  LDS R133, [R2] ;  /* 0x0000000002857984 */ /* 0x000e2a0000000800 */
[----:B------:R-:W-:Y:S01]  /*6b80*/  MUFU.COS R160, R167 ;  /* 0x000000a700a07308 */ /* 0x000fe20000000000 */
[----:B------:R-:W3:Y:S01]  /*6b90*/  LDS R131, [R2+0x8] ;  /* 0x0000080002837984 */ /* 0x000ee20000000800 */
[C---:B------:R-:W-:Y:S01]  /*6ba0*/  FMUL.FTZ R10, R166.reuse, R147 ;  /* 0x00000093a60a7220 */ /* 0x040fe20000410000 */
[----:B------:R-:W-:-:S02]  /*6bb0*/  FMUL.FTZ R15, R166, R141 ;  /* 0x0000008da60f7220 */ /* 0x000fc40000410000 */
[----:B------:R-:W4:Y:S03]  /*6bc0*/  LDS R129, [R2+0xc] ;  /* 0x00000c0002817984 */ /* 0x000f260000000800 */
[----:B------:R-:W5:Y:S01]  /*6bd0*/  MUFU.EX2 R123, R123 ;  /* 0x0000007b007b7308 */ /* 0x000f620000000800 */
[----:B-1----:R-:W-:Y:S01]  /*6be0*/  FMUL.FTZ R154, R125, R8 ;  /* 0x000000087d9a7220 */ /* 0x002fe20000410000 */
[----:B------:R-:W1:Y:S04]  /*6bf0*/  LDS R178, [R2+0x14] ;  /* 0x0000140002b27984 */ /* 0x000e680000000800 */
[----:B------:R-:W0:Y:S02]  /*6c00*/  LDS R204, [R2+0x30] ;  /* 0x0000300002cc7984 */ /* 0x000e240000000800 */
[----:B------:R2:W-:Y:S02]  /*6c10*/  MUFU.EX2 R136, R111 ;  /* 0x0000006f00887308 */ /* 0x0005e40000000800 */
[----:B------:R-:W0:Y:S04]  /*6c20*/  LDS R250, [R2+0x34] ;  /* 0x0000340002fa7984 */ /* 0x000e280000000800 */
[----:B------:R-:W0:Y:S01]  /*6c30*/  LDS R246, [R2+0x38] ;  /* 0x0000380002f67984 */ /* 0x000e220000000800 */
[----:B--2---:R-:W-:Y:S01]  /*6c40*/  FMUL.FTZ R111, R86, R6 ;  /* 0x00000006566f7220 */ /* 0x004fe20000410000 */
[----:B------:R-:W-:Y:S01]  /*6c50*/  MUFU.SIN R214, R157 ;  /* 0x0000009d00d67308 */ /* 0x000fe20000000400 */
[----:B-----5:R-:W-:Y:S01]  /*6c60*/  FMUL.FTZ R150, R123, R134 ;  /* 0x000000867b967220 */ /* 0x020fe20000410000 */
[----:B------:R-:W2:Y:S06]  /*6c70*/  LDS R248, [R2+0x3c] ;  /* 0x00003c0002f87984 */ /* 0x000eac0000000800 */
[----:B------:R-:W-:Y:S08]  /*6c80*/  MUFU.EX2 R7, R7 ;  /* 0x0000000700077308 */ /* 0x000ff00000000800 */
[----:B------:R-:W-:Y:S08]  /*6c90*/  MUFU.EX2 R9, R9 ;  /* 0x0000000900097308 */ /* 0x000ff00000000800 */
[----:B------:R-:W-:Y:S08]  /*6ca0*/  MUFU.SIN R163, R168 ;  /* 0x000000a800a37308 */ /* 0x000ff00000000400 */
[----:B------:R-:W-:Y:S08]  /*6cb0*/  MUFU.SIN R196, R165 ;  /* 0x000000a500c47308 */ /* 0x000ff00000000400 */
[----:B------:R-:W-:Y:S01]  /*6cc0*/  MUFU.COS R192, R165 ;  /* 0x000000a500c07308 */ /* 0x000fe20000000000 */
[----:B------:R-:W-:Y:S01]  /*6cd0*/  FMUL.FTZ R3, R242, UR46 ;  /* 0x0000002ef2037c20 */ /* 0x000fe20008410000 */
[----:B------:R-:W-:Y:S01]  /*6ce0*/  FMUL.FTZ R142, R115, UR46 ;  /* 0x0000002e738e7c20 */ /* 0x000fe20008410000 */
[----:B------:R-:W-:Y:S01]  /*6cf0*/  FMUL.FTZ R135, R140, UR46 ;  /* 0x0000002e8c877c20 */ /* 0x000fe20008410000 */
[----:B------:R-:W-:Y:S01]  /*6d00*/  FMUL.FTZ R139, R228, UR46 ;  /* 0x0000002ee48b7c20 */ /* 0x000fe20008410000 */
[----:B------:R-:W-:Y:S01]  /*6d10*/  FMUL.FTZ R170, R179, UR46 ;  /* 0x0000002eb3aa7c20 */ /* 0x000fe20008410000 */
[C---:B------:R-:W-:Y:S01]  /*6d20*/  FMUL.FTZ R107, R119.reuse, R153 ;  /* 0x00000099776b7220 */ /* 0x040fe20000410000 */
[----:B------:R-:W-:Y:S01]  /*6d30*/  FMUL.FTZ R12, R119, R12 ;  /* 0x0000000c770c7220 */ /* 0x000fe20000410000 */
[----:B------:R5:W3:Y:S01]  /*6d40*/  MUFU.EX2 R8, R111 ;  /* 0x0000006f00087308 */ /* 0x000ae20000000800 */
[----:B------:R-:W0:Y:S07]  /*6d50*/  LDS R121, [R2+0x20] ;  /* 0x0000200002797984 */ /* 0x000e2e0000000800 */
[----:B------:R-:W4:Y:S01]  /*6d60*/  MUFU.COS R212, R157 ;  /* 0x0000009d00d47308 */ /* 0x000f220000000000 */
[----:B-----5:R-:W-:-:S07]  /*6d70*/  IADD3 R111, PT, PT, R138, 0x200, RZ ;  /* 0x000002008a6f7810 */ /* 0x020fce0007ffe0ff */
[----:B------:R-:W5:Y:S01]  /*6d80*/  MUFU.COS R161, R168 ;  /* 0x000000a800a17308 */ /* 0x000f620000000000 */
[----:B------:R-:W-:-:S07]  /*6d90*/  MOV R134, UR29 ;  /* 0x0000001d00867c02 */ /* 0x000fce0008000f00 */
[----:B------:R-:W1:Y:S01]  /*6da0*/  MUFU.EX2 R117, R117 ;  /* 0x0000007500757308 */ /* 0x000e620000000800 */
[----:B------:R-:W-:Y:S01]  /*6db0*/  SEL R6, R134, R111, !P2 ;  /* 0x0000006f86067207 */ /* 0x000fe20005000000 */
[C---:B---3--:R-:W-:Y:S01]  /*6dc0*/  FMUL.FTZ R4, R8.reuse, R4 ;  /* 0x0000000408047220 */ /* 0x048fe20000410000 */
[----:B------:R-:W-:Y:S01]  /*6dd0*/  FMUL.FTZ R5, R8, R5 ;  /* 0x0000000508057220 */ /* 0x000fe20000410000 */
[----:B------:R-:W-:Y:S01]  /*6de0*/  FMUL.FTZ R152, R123, R137 ;  /* 0x000000897b987220 */ /* 0x000fe20000410000 */
[----:B------:R-:W-:Y:S01]  /*6df0*/  LEA R6, R6, UR32, 0x3 ;  /* 0x0000002006067c11 */ /* 0x000fe2000f8e18ff */
[C---:B----4-:R-:W-:Y:S01]  /*6e00*/  FMUL.FTZ R212, R7.reuse, R212 ;  /* 0x000000d407d47220 */ /* 0x050fe20000410000 */
[----:B------:R-:W-:Y:S01]  /*6e10*/  FMUL.FTZ R214, R7, R214 ;  /* 0x000000d607d67220 */ /* 0x000fe20000410000 */
[C---:B------:R-:W-:Y:S01]  /*6e20*/  FMUL.FTZ R220, R9.reuse, R220 ;  /* 0x000000dc09dc7220 */ /* 0x040fe20000410000 */
[----:B------:R-:W-:Y:S01]  /*6e30*/  FMUL.FTZ R222, R9, R222 ;  /* 0x000000de09de7220 */ /* 0x000fe20000410000 */
[----:B------:R-:W-:Y:S01]  /*6e40*/  FMUL.FTZ R7, R238, UR46 ;  /* 0x0000002eee077c20 */ /* 0x000fe20008410000 */
[----:B------:R-:W-:Y:S01]  /*6e50*/  FMUL.FTZ R9, R182, UR46 ;  /* 0x0000002eb6097c20 */ /* 0x000fe20008410000 */
[----:B------:R-:W-:Y:S01]  /*6e60*/  FMUL.FTZ R137, R232, UR46 ;  /* 0x0000002ee8897c20 */ /* 0x000fe20008410000 */
[----:B------:R-:W-:Y:S01]  /*6e70*/  FMUL.FTZ R160, R127, R160 ;  /* 0x000000a07fa07220 */ /* 0x000fe20000410000 */
[C---:B-----5:R-:W-:Y:S01]  /*6e80*/  FMUL.FTZ R161, R136.reuse, R161 ;  /* 0x000000a188a17220 */ /* 0x060fe20000410000 */
[----:B------:R-:W-:Y:S01]  /*6e90*/  FMUL.FTZ R163, R136, R163 ;  /* 0x000000a388a37220 */ /* 0x000fe20000410000 */
[----:B------:R-:W3:Y:S01]  /*6ea0*/  LDS R134, [R2+0x10] ;  /* 0x0000100002867984 */ /* 0x000ee20000000800 */
[C---:B-1----:R-:W-:Y:S01]  /*6eb0*/  FMUL.FTZ R192, R117.reuse, R192 ;  /* 0x000000c075c07220 */ /* 0x042fe20000410000 */
[----:B------:R-:W-:-:S02]  /*6ec0*/  FMUL.FTZ R196, R117, R196 ;  /* 0x000000c475c47220 */ /* 0x000fc40000410000 */
[----:B------:R-:W1:Y:S01]  /*6ed0*/  LDS R136, [R2+0x4] ;  /* 0x0000040002887984 */ /* 0x000e620000000800 */
[----:B------:R-:W-:Y:S01]  /*6ee0*/  FFMA.FTZ R8, R236, UR47, R9 ;  /* 0x0000002fec087c23 */ /* 0x000fe20008010009 */
[----:B------:R-:W-:Y:S02]  /*6ef0*/  FFMA.FTZ R142, R113, UR47, R142 ;  /* 0x0000002f718e7c23 */ /* 0x000fe4000801008e */
[----:B------:R-:W4:Y:S01]  /*6f00*/  LDS R125, [R2+0x18] ;  /* 0x00001800027d7984 */ /* 0x000f220000000800 */
[----:B------:R-:W-:Y:S01]  /*6f10*/  FFMA.FTZ R144, R234, UR47, R135 ;  /* 0x0000002fea907c23 */ /* 0x000fe20008010087 */
[----:B------:R-:W-:Y:S02]  /*6f20*/  FFMA.FTZ R166, R230, UR47, R137 ;  /* 0x0000002fe6a67c23 */ /* 0x000fe40008010089 */
[----:B------:R-:W0:Y:S01]  /*6f30*/  LDS R127, [R2+0x1c] ;  /* 0x00001c00027f7984 */ /* 0x000e220000000800 */
[----:B------:R-:W-:Y:S01]  /*6f40*/  FFMA.FTZ R168, R226, UR47, R139 ;  /* 0x0000002fe2a87c23 */ /* 0x000fe2000801008b */
[----:B------:R-:W-:-:S02]  /*6f50*/  FFMA.FTZ R170, R177, UR47, R170 ;  /* 0x0000002fb1aa7c23 */ /* 0x000fc400080100aa */
[----:B------:R-:W0:Y:S04]  /*6f60*/  LDS R123, [R2+0x24] ;  /* 0x00002400027b7984 */ /* 0x000e280000000800 */
[----:B------:R-:W0:Y:S04]  /*6f70*/  LDS R119, [R2+0x28] ;  /* 0x0000280002777984 */ /* 0x000e280000000800 */
[----:B------:R5:W0:Y:S04]  /*6f80*/  LDS R117, [R2+0x2c] ;  /* 0x00002c0002757984 */ /* 0x000a280000000800 */
[----:B------:R2:W-:Y:S01]  /*6f90*/  STS.64 [R6+0x2550], R4 ;  /* 0x0025500406007388 */ /* 0x0005e20000000a00 */
[----:B-----5:R-:W-:Y:S01]  /*6fa0*/  FFMA.FTZ R2, R244, UR47, R3 ;  /* 0x0000002ff4027c23 */ /* 0x020fe20008010003 */
[----:B------:R-:W-:Y:S01]  /*6fb0*/  FMUL.FTZ R169, R91, -R8 ;  /* 0x800000085ba97220 */ /* 0x000fe20000410000 */
[----:B------:R-:W-:Y:S01]  /*6fc0*/  FMUL.FTZ R171, R93, -R142 ;  /* 0x8000008e5dab7220 */ /* 0x000fe20000410000 */
[----:B------:R-:W-:Y:S01]  /*6fd0*/  FMUL.FTZ R173, R95, -R144 ;  /* 0x800000905fad7220 */ /* 0x000fe20000410000 */
[----:B------:R-:W-:Y:S01]  /*6fe0*/  FMUL.FTZ R165, R87, -R2 ;  /* 0x8000000257a57220 */ /* 0x000fe20000410000 */
[----:B--2---:R-:W-:Y:S01]  /*6ff0*/  FFMA.FTZ R6, R240, UR47, R7 ;  /* 0x0000002ff0067c23 */ /* 0x004fe20008010007 */
[----:B------:R-:W-:Y:S01]  /*7000*/  FMUL.FTZ R175, R97, -R166 ;  /* 0x800000a661af7220 */ /* 0x000fe20000410000 */
[----:B------:R-:W-:Y:S01]  /*7010*/  FMUL.FTZ R181, R99, -R168 ;  /* 0x800000a863b57220 */ /* 0x000fe20000410000 */
[----:B------:R-:W-:Y:S01]  /*7020*/  FMUL.FTZ R183, R101, -R170 ;  /* 0x800000aa65b77220 */ /* 0x000fe20000410000 */
[----:B------:R-:W-:Y:S01]  /*7030*/  FMUL.FTZ R167, R89, -R6 ;  /* 0x8000000659a77220 */ /* 0x000fe20000410000 */
[----:B------:R-:W-:Y:S06]  /*7040*/  BAR.SYNC.DEFER_BLOCKING 0x0 ;  /* 0x0000000000007b1d */ /* 0x000fec0000010000 */
[----:B-1-3--:R-:W-:Y:S05]  /*7050*/  @P3 BRA `(.L_x_12682) ;  /* 0x0000000000243947 */ /* 0x00afea0003800000 */
        /* <DEDUP_REMOVED lines=9> */
.L_x_12682:
[----:B------:R-:W-:-:S06]  /*70f0*/  LEA R8, R138, UR32, 0x3 ;  /* 0x000000208a087c11 */ /* 0x000fcc000f8e18ff */
[----:B------:R-:W1:Y:S02]  /*7100*/  LDS.64 R8, [R8+0x3558] ;  /* 0x0035580008087984 */ /* 0x000e640000000a00 */
.L_x_12683:
[----:B------:R-:W-:Y:S05]  /*7110*/  BSYNC.RECONVERGENT B0 ;  /* 0x0000000000007941 */ /* 0x000fea0003800200 */
.L_x_12681:
        /* <DEDUP_REMOVED lines=16> */
[----:B------:R-:W-:Y:S01]  /*7220*/  FMUL.FTZ R224, R179, UR47 ;  /* 0x0000002fb3e07c20 */ /* 0x000fe20008410000 */
[----:B------:R-:W-:Y:S01]  /*7230*/  FFMA.FTZ R138, R103, R138, R6 ;  /* 0x0000008a678a7223 */ /* 0x000fe20000010006 */
[----:B------:R-:W-:Y:S01]  /*7240*/  FFMA.FTZ R2, RZ, R17, R2 ;  /* 0x00000011ff027223 */ /* 0x000fe20000010002 */
[----:B------:R-:W-:Y:S01]  /*7250*/  FFMA.FTZ R6, R38, R55, R3 ;  /* 0x0000003726067223 */ /* 0x000fe20000010003 */
[-C--:B------:R-:W-:Y:S01]  /*7260*/  FFMA.FTZ R143, R212, R7.reuse, R137 ;  /* 0x00000007d48f7223 */ /* 0x080fe20000010089 */
[----:B------:R-:W-:Y:S01]  /*7270*/  FFMA.FTZ R224, R177, UR46, -R224 ;  /* 0x0000002eb1e07c23 */ /* 0x000fe200080108e0 */
[----:B------:R-:W-:Y:S01]  /*7280*/  FMUL.FTZ R7, R214, R7 ;  /* 0x00000007d6077220 */ /* 0x000fe20000410000 */
[----:B------:R-:W-:Y:S01]  /*7290*/  FADD.FTZ R2, RZ, R2 ;  /* 0x00000002ff027221 */ /* 0x000fe20000010000 */
[----:B------:R-:W-:Y:S01]  /*72a0*/  FMUL.FTZ R142, R13, R6 ;  /* 0x000000060d8e7220 */ /* 0x000fe20000410000 */
[----:B------:R-:W-:Y:S01]  /*72b0*/  FMUL.FTZ R139, R222, R183 ;  /* 0x000000b7de8b7220 */ /* 0x000fe20000410000 */
[----:B------:R-:W-:Y:S01]  /*72c0*/  FMUL.FTZ R137, R101, R224 ;  /* 0x000000e065897220 */ /* 0x000fe20000410000 */
[----:B------:R-:W-:Y:S01]  /*72d0*/  FFMA.FTZ R145, R212, R135, -R7 ;  /* 0x00000087d4917223 */ /* 0x000fe20000010807 */
[----:B------:R-:W-:Y:S01]  /*72e0*/  FMUL.FTZ R141, R228, UR47 ;  /* 0x0000002fe48d7c20 */ /* 0x000fe20008410000 */
[-C--:B------:R-:W-:Y:S01]  /*72f0*/  FMUL.FTZ R3, R13, R2.reuse ;  /* 0x000000020d037220 */ /* 0x080fe20000410000 */
[----:B------:R-:W-:Y:S01]  /*7300*/  FFMA.FTZ R142, R103, R2, R142 ;  /* 0x00000002678e7223 */ /* 0x000fe2000001008e */
[C---:B------:R-:W-:Y:S01]  /*7310*/  FMUL.FTZ R135, R105.reuse, R144 ;  /* 0x0000009069877220 */ /* 0x040fe20000410000 */
[-C--:B------:R-:W-:Y:S01]  /*7320*/  FMUL.FTZ R7, R105, R138.reuse ;  /* 0x0000008a69077220 */ /* 0x080fe20000410000 */
[----:B------:R-:W-:Y:S01]  /*7330*/  FFMA.FTZ R2, R220, R137, R139 ;  /* 0x00000089dc027223 */ /* 0x000fe2000001008b */
[----:B------:R-:W-:Y:S01]  /*7340*/  FMUL.FTZ R139, R196, R145 ;  /* 0x00000091c48b7220 */ /* 0x000fe20000410000 */
[----:B------:R-:W-:Y:S01]  /*7350*/  FMUL.FTZ R137, R222, R137 ;  /* 0x00000089de897220 */ /* 0x000fe20000410000 */
[----:B------:R-:W-:Y:S01]  /*7360*/  FFMA.FTZ R218, R226, UR46, -R141 ;  /* 0x0000002ee2da7c23 */ /* 0x000fe2000801088d */
[C---:B------:R-:W-:Y:S01]  /*7370*/  FFMA.FTZ R135, R14.reuse, R138, R135 ;  /* 0x0000008a0e877223 */ /* 0x040fe20000010087 */
[----:B------:R-:W-:Y:S01]  /*7380*/  FFMA.FTZ R3, R103, R6, -R3 ;  /* 0x0000000667037223 */ /* 0x000fe20000010803 */
[----:B------:R-:W-:Y:S01]  /*7390*/  FFMA.FTZ R7, R14, R144, -R7 ;  /* 0x000000900e077223 */ /* 0x000fe20000010807 */
[----:B------:R-:W-:Y:S01]  /*73a0*/  FADD.FTZ R142, RZ, R142 ;  /* 0x0000008eff8e7221 */ /* 0x000fe20000010000 */
[-C--:B------:R-:W-:Y:S01]  /*73b0*/  FFMA.FTZ R144, R192, R143.reuse, R139 ;  /* 0x0000008fc0907223 */ /* 0x080fe2000001008b */
[----:B------:R-:W-:Y:S01]  /*73c0*/  FMUL.FTZ R138, R196, R143 ;  /* 0x0000008fc48a7220 */ /* 0x000fe20000410000 */
[----:B------:R-:W-:Y:S01]  /*73d0*/  FFMA.FTZ R6, R220, R183, -R137 ;  /* 0x000000b7dc067223 */ /* 0x000fe20000010889 */
[----:B------:R-:W-:Y:S01]  /*73e0*/  FFMA.FTZ R139, R99, R218, R2 ;  /* 0x000000da638b7223 */ /* 0x000fe20000010002 */
[----:B------:R-:W-:Y:S01]  /*73f0*/  FMUL.FTZ R2, R12, R135 ;  /* 0x000000870c027220 */ /* 0x000fe20000410000 */
[----:B------:R-:W-:Y:S01]  /*7400*/  FFMA.FTZ R3, R40, R57, R3 ;  /* 0x0000003928037223 */ /* 0x000fe20000010003 */
[-C--:B------:R-:W-:Y:S01]  /*7410*/  FMUL.FTZ R137, R105, R142.reuse ;  /* 0x0000008e69897220 */ /* 0x080fe20000410000 */
[----:B------:R-:W-:Y:S01]  /*7420*/  FFMA.FTZ R170, R192, R145, -R138 ;  /* 0x00000091c0aa7223 */ /* 0x000fe2000001088a */
[----:B------:R-:W-:Y:S01]  /*7430*/  FADD.FTZ R141, R181, R6 ;  /* 0x00000006b58d7221 */ /* 0x000fe20000010000 */
[-C--:B------:R-:W-:Y:S01]  /*7440*/  FFMA.FTZ R6, R107, R7.reuse, -R2 ;  /* 0x000000076b067223 */ /* 0x080fe20000010802 */
[----:B------:R-:W-:Y:S01]  /*7450*/  FMUL.FTZ R138, R12, R7 ;  /* 0x000000070c8a7220 */ /* 0x000fe20000410000 */
[----:B------:R-:W-:Y:S01]  /*7460*/  FMUL.FTZ R143, R214, R139 ;  /* 0x0000008bd68f7220 */ /* 0x000fe20000410000 */
[-C--:B------:R-:W-:Y:S01]  /*7470*/  FFMA.FTZ R2, R14, R3.reuse, -R137 ;  /* 0x000000030e027223 */ /* 0x080fe20000010889 */
[----:B------:R-:W-:Y:S01]  /*7480*/  FMUL.FTZ R3, R105, R3 ;  /* 0x0000000369037220 */ /* 0x000fe20000410000 */
[----:B------:R-:W-:Y:S01]  /*7490*/  FFMA.FTZ R138, R107, R135, R138 ;  /* 0x000000876b8a7223 */ /* 0x000fe2000001008a */
[-C--:B------:R-:W-:Y:S01]  /*74a0*/  FFMA.FTZ R168, R212, R141.reuse, -R143 ;  /* 0x0000008dd4a87223 */ /* 0x080fe2000001088f */
[----:B------:R-:W-:Y:S01]  /*74b0*/  FMUL.FTZ R141, R214, R141 ;  /* 0x0000008dd68d7220 */ /* 0x000fe20000410000 */
[----:B------:R-:W-:Y:S01]  /*74c0*/  FFMA.FTZ R3, R14, R142, R3 ;  /* 0x0000008e0e037223 */ /* 0x000fe20000010003 */
[----:B------:R-:W-:Y:S01]  /*74d0*/  FMUL.FTZ R142, R11, R138 ;  /* 0x0000008a0b8e7220 */ /* 0x000fe20000410000 */
[----:B------:R-:W-:Y:S01]  /*74e0*/  FFMA.FTZ R2, R41, R88, R2 ;  /* 0x0000005829027223 */ /* 0x000fe20000010002 */
[----:B------:R-:W-:Y:S01]  /*74f0*/  FFMA.FTZ R166, R212, R139, R141 ;  /* 0x0000008bd4a67223 */ /* 0x000fe2000001008d */
[----:B------:R-:W-:Y:S01]  /*7500*/  FADD.FTZ R3, RZ, R3 ;  /* 0x00000003ff037221 */ /* 0x000fe20000010000 */
[----:B------:R-:W1:Y:S01]  /*7510*/  @P0 LDC R141, c[0x0][0x38c] ;  /* 0x0000e300ff8d0b82 */ /* 0x000e620000000800 */
[----:B------:R-:W-:Y:S01]  /*7520*/  FFMA.FTZ R139, R109, R6, -R142 ;  /* 0x000000066d8b7223 */ /* 0x000fe2000001088e */
[C---:B------:R-:W-:Y:S01]  /*7530*/  FMUL.FTZ R142, R12.reuse, R2 ;  /* 0x000000020c8e7220 */ /* 0x040fe20000410000 */
[-C--:B------:R-:W-:Y:S01]  /*7540*/  FMUL.FTZ R7, R12, R3.reuse ;  /* 0x000000030c077220 */ /* 0x080fe20000410000 */
[----:B------:R-:W-:Y:S01]  /*7550*/  FMUL.FTZ R174, R163, R170 ;  /* 0x000000aaa3ae7220 */ /* 0x000fe20000410000 */
[----:B------:R-:W-:Y:S01]  /*7560*/  FMUL.FTZ R6, R11, R6 ;  /* 0x000000060b067220 */ /* 0x000fe20000410000 */
[C---:B------:R-:W-:Y:S01]  /*7570*/  FFMA.FTZ R142, R107.reuse, R3, R142 ;  /* 0x000000036b8e7223 */ /* 0x040fe2000001008e */
[----:B------:R-:W-:Y:S01]  /*7580*/  FFMA.FTZ R7, R107, R2, -R7 ;  /* 0x000000026b077223 */ /* 0x000fe20000010807 */
[-C--:B------:R-:W-:Y:S01]  /*7590*/  FFMA.FTZ R137, R161, R144.reuse, R174 ;  /* 0x00000090a1897223 */ /* 0x080fe200000100ae */
[----:B------:R-:W-:Y:S01]  /*75a0*/  FMUL.FTZ R144, R163, R144 ;  /* 0x00000090a3907220 */ /* 0x000fe20000410000 */
[----:B------:R-:W-:Y:S01]  /*75b0*/  FFMA.FTZ R138, R109, R138, R6 ;  /* 0x0000008a6d8a7223 */ /* 0x000fe20000010006 */
[----:B------:R-:W-:Y:S01]  /*75c0*/  FADD.FTZ R142, RZ, R142 ;  /* 0x0000008eff8e7221 */ /* 0x000fe20000010000 */
[----:B------:R-:W-:Y:S01]  /*75d0*/  FFMA.FTZ R6, R42, R59, R7 ;  /* 0x0000003b2a067223 */ /* 0x000fe20000010007 */
[----:B------:R-:W-:Y:S01]  /*75e0*/  FFMA.FTZ R135, R161, R170, -R144 ;  /* 0x000000aaa1877223 */ /* 0x000fe20000010890 */
[----:B------:R-:W-:Y:S01]  /*75f0*/  MOV R143, UR20 ;  /* 0x00000014008f7c02 */ /* 0x000fe20008000f00 */
[C---:B------:R-:W-:Y:S01]  /*7600*/  FMUL.FTZ R144, R11.reuse, R142 ;  /* 0x0000008e0b907220 */ /* 0x040fe20000410000 */
[----:B------:R-:W-:Y:S01]  /*7610*/  FMUL.FTZ R3, R11, R6 ;  /* 0x000000060b037220 */ /* 0x000fe20000410000 */
[----:B------:R-:W-:Y:S01]  /*7620*/  FMUL.FTZ R7, R162, R135 ;  /* 0x00000087a2077220 */ /* 0x000fe20000410000 */
[----:B------:R-:W-:-:S02]  /*7630*/  HFMA2 R145, -RZ, RZ, 0, 9.5367431640625e-07 ;  /* 0x00000010ff917431 */ /* 0x000fc400000001ff */
[C---:B------:R-:W-:Y:S01]  /*7640*/  FFMA.FTZ R144, R109.reuse, R6, -R144 ;  /* 0x000000066d907223 */ /* 0x040fe20000010890 */
[----:B------:R-:W-:Y:S01]  /*7650*/  FFMA.FTZ R142, R109, R142, R3 ;  /* 0x0000008e6d8e7223 */ /* 0x000fe20000010003 */
[----:B------:R-:W-:Y:S01]  /*7660*/  @P0 IADD3 R2, PT, PT, R143, -0x2, RZ ;  /* 0xfffffffe8f020810 */ /* 0x000fe20007ffe0ff */
[-C--:B------:R-:W-:Y:S01]  /*7670*/  FMUL.FTZ R170, R162, R137.reuse ;  /* 0x00000089a2aa7220 */ /* 0x080fe20000410000 */
[----:B------:R-:W-:Y:S01]  /*7680*/  FFMA.FTZ R144, R43, R90, R144 ;  /* 0x0000005a2b907223 */ /* 0x000fe20000010090 */
[----:B------:R-:W-:Y:S01]  /*7690*/  FFMA.FTZ R137, R164, R137, R7 ;  /* 0x00000089a4897223 */ /* 0x000fe20000010007 */
[----:B------:R-:W-:Y:S01]  /*76a0*/  FADD.FTZ R142, RZ, R142 ;  /* 0x0000008eff8e7221 */ /* 0x000fe20000010000 */
[----:B------:R-:W-:Y:S01]  /*76b0*/  FMUL.FTZ R7, R232, UR47 ;  /* 0x0000002fe8077c20 */ /* 0x000fe20008410000 */
[----:B-1----:R-:W-:Y:S02]  /*76c0*/  @P0 IMAD R6, R2, R141, UR8 ;  /* 0x0000000802060e24 */ /* 0x002fe4000f8e028d */
[C---:B------:R-:W-:Y:S01]  /*76d0*/  FMUL.FTZ R143, R15.reuse, R144 ;  /* 0x000000900f8f7220 */ /* 0x040fe20000410000 */
[----:B------:R-:W-:Y:S01]  /*76e0*/  FMUL.FTZ R141, R15, R142 ;  /* 0x0000008e0f8d7220 */ /* 0x000fe20000410000 */
[----:B------:R-:W-:Y:S01]  /*76f0*/  CS2R R2, SRZ ;  /* 0x0000000000027805 */ /* 0x000fe2000001ff00 */
[----:B------:R-:W-:Y:S01]  /*7700*/  FFMA.FTZ R216, R230, UR46, -R7 ;  /* 0x0000002ee6d87c23 */ /* 0x000fe20008010807 */
[----:B------:R-:W-:-:S04]  /*7710*/  @P0 IMAD.WIDE R6, R6, R145, UR4 ;  /* 0x0000000406060e25 */ /* 0x000fc8000f8e0291 */
[C---:B------:R-:W-:Y:S01]  /*7720*/  FFMA.FTZ R143, R10.reuse, R142, R143 ;  /* 0x0000008e0a8f7223 */ /* 0x040fe2000001008f */
[----:B------:R-:W-:Y:S01]  /*7730*/  FFMA.FTZ R141, R10, R144, -R141 ;  /* 0x000000900a8d7223 */ /* 0x000fe2000001088d */
[----:B------:R-:W-:Y:S01]  /*7740*/  FADD.FTZ R149, R175, R168 ;  /* 0x000000a8af957221 */ /* 0x000fe20000010000 */
[----:B------:R-:W-:Y:S01]  /*7750*/  FFMA.FTZ R147, R97, R216, R166 ;  /* 0x000000d861937223 */ /* 0x000fe200000100a6 */
[----:B------:R1:W2:Y:S01]  /*7760*/  @P0 LDG.E.64 R2, desc[UR30][R6.64+0x8] ;  /* 0x0000081e06020981 */ /* 0x0002a2000c1e1b00 */
[----:B------:R-:W-:Y:S01]  /*7770*/  FADD.FTZ R145, RZ, R143 ;  /* 0x0000008fff917221 */ /* 0x000fe20000010000 */
[----:B------:R-:W-:Y:S01]  /*7780*/  FFMA.FTZ R143, R44, R61, R141 ;  /* 0x0000003d2c8f7223 */ /* 0x000fe2000001008d */
[----:B------:R-:W-:Y:S01]  /*7790*/  FMUL.FTZ R151, R196, R149 ;  /* 0x00000095c4977220 */ /* 0x000fe20000410000 */
[----:B------:R-:W-:Y:S01]  /*77a0*/  FMUL.FTZ R208, R115, UR47 ;  /* 0x0000002f73d07c20 */ /* 0x000fe20008410000 */
[----:B------:R-:W-:Y:S01]  /*77b0*/  FFMA.FTZ R135, R164, R135, -R170 ;  /* 0x00000087a4877223 */ /* 0x000fe200000108aa */
[----:B------:R-:W-:Y:S01]  /*77c0*/  FMUL.FTZ R144, R146, R143 ;  /* 0x0000008f92907220 */ /* 0x000fe20000410000 */
[-C--:B------:R-:W-:Y:S01]  /*77d0*/  FFMA.FTZ R166, R192, R147.reuse, R151 ;  /* 0x00000093c0a67223 */ /* 0x080fe20000010097 */
[----:B------:R-:W-:Y:S01]  /*77e0*/  FMUL.FTZ R151, R196, R147 ;  /* 0x00000093c4977220 */ /* 0x000fe20000410000 */
[-C--:B------:R-:W-:Y:S01]  /*77f0*/  FMUL.FTZ R147, R146, R145.reuse ;  /* 0x0000009192937220 */ /* 0x080fe20000410000 */
[----:B------:R-:W-:-:S03]  /*7800*/  FFMA.FTZ R144, R148, R145, R144 ;  /* 0x0000009194907223 */ /* 0x000fc60000010090 */
[----:B------:R-:W-:Y:S01]  /*7810*/  FFMA.FTZ R142, R148, R143, -R147 ;  /* 0x0000008f948e7223 */ /* 0x000fe20000010893 */
[----:B------:R-:W-:Y:S01]  /*7820*/  FADD.FTZ R145, RZ, R144 ;  /* 0x00000090ff917221 */ /* 0x000fe20000010000 */
[----:B-1----:R-:W-:Y:S01]  /*7830*/  FMUL.FTZ R7, R140, UR47 ;  /* 0x0000002f8c077c20 */ /* 0x002fe20008410000 */
[----:B------:R-:W-:Y:S01]  /*7840*/  FMUL.FTZ R141, R15, R138 ;  /* 0x0000008a0f8d7220 */ /* 0x000fe20000410000 */
[----:B------:R-:W-:Y:S01]  /*7850*/  FFMA.FTZ R143, R45, R92, R142 ;  /* 0x0000005c2d8f7223 */ /* 0x000fe2000001008e */
[----:B------:R-:W-:Y:S01]  /*7860*/  FMUL.FTZ R6, R150, R145 ;  /* 0x0000009196067220 */ /* 0x000fe20000410000 */
[----:B------:R-:W-:Y:S01]  /*7870*/  FFMA.FTZ R210, R234, UR46, -R7 ;  /* 0x0000002eead27c23 */ /* 0x000fe20008010807 */
[----:B------:R-:W-:Y:S01]  /*7880*/  FFMA.FTZ R141, R10, R139, -R141 ;  /* 0x0000008b0a8d7223 */ /* 0x000fe2000001088d */
[----:B------:R-:W-:Y:S01]  /*7890*/  FMUL.FTZ R147, R150, R143 ;  /* 0x0000008f96937220 */ /* 0x000fe20000410000 */
[----:B------:R-:W-:Y:S01]  /*78a0*/  FMUL.FTZ R139, R15, R139 ;  /* 0x0000008b0f8b7220 */ /* 0x000fe20000410000 */
[----:B------:R-:W-:Y:S01]  /*78b0*/  FFMA.FTZ R143, R152, R143, -R6 ;  /* 0x0000008f988f7223 */ /* 0x000fe20000010806 */
[----:B------:R-:W-:Y:S01]  /*78c0*/  FFMA.FTZ R168, R192, R149, -R151 ;  /* 0x00000095c0a87223 */ /* 0x000fe20000010897 */
[----:B------:R-:W-:Y:S01]  /*78d0*/  FFMA.FTZ R166, R95, R210, R166 ;  /* 0x000000d25fa67223 */ /* 0x000fe200000100a6 */
[----:B------:R-:W-:Y:S01]  /*78e0*/  FFMA.FTZ R147, R152, R145, R147 ;  /* 0x0000009198937223 */ /* 0x000fe20000010093 */
[----:B------:R-:W-:Y:S01]  /*78f0*/  FFMA.FTZ R139, R10, R138, R139 ;  /* 0x0000008a0a8b7223 */ /* 0x000fe2000001008b */
[----:B------:R-:W-:Y:S01]  /*7900*/  FFMA.FTZ R143, R46, R63, R143 ;  /* 0x0000003f2e8f7223 */ /* 0x000fe2000001008f */
[----:B------:R-:W-:Y:S01]  /*7910*/  FADD.FTZ R168, R173, R168 ;  /* 0x000000a8ada87221 */ /* 0x000fe20000010000 */
[----:B------:R-:W-:Y:S01]  /*7920*/  FMUL.FTZ R6, R163, R166 ;  /* 0x000000a6a3067220 */ /* 0x000fe20000410000 */
[----:B------:R-:W-:Y:S01]  /*7930*/  FADD.FTZ R147, RZ, R147 ;  /* 0x00000093ff937221 */ /* 0x000fe20000010000 */
[----:B------:R-:W-:Y:S01]  /*7940*/  FMUL.FTZ R7, R146, R139 ;  /* 0x0000008b92077220 */ /* 0x000fe20000410000 */
[C---:B------:R-:W-:Y:S01]  /*7950*/  FMUL.FTZ R145, R154.reuse, R143 ;  /* 0x0000008f9a917220 */ /* 0x040fe20000410000 */
[----:B------:R-:W-:Y:S01]  /*7960*/  FFMA.FTZ R138, R161, R168, -R6 ;  /* 0x000000a8a18a7223 */ /* 0x000fe20000010806 */
[----:B------:R-:W-:Y:S01]  /*7970*/  FMUL.FTZ R6, R154, R147 ;  /* 0x000000939a067220 */ /* 0x000fe20000410000 */
[----:B------:R-:W-:Y:S01]  /*7980*/  FFMA.FTZ R7, R148, R141, -R7 ;  /* 0x0000008d94077223 */ /* 0x000fe20000010807 */
[----:B------:R-:W-:Y:S01]  /*7990*/  FFMA.FTZ R145, R156, R147, R145 ;  /* 0x000000939c917223 */ /* 0x000fe20000010091 */
[----:B------:R-:W-:Y:S01]  /*79a0*/  FMUL.FTZ R141, R146, R141 ;  /* 0x0000008d928d7220 */ /* 0x000fe20000410000 */
[----:B------:R-:W-:-:S02]  /*79b0*/  FFMA.FTZ R6, R156, R143, -R6 ;  /* 0x0000008f9c067223 */ /* 0x000fc40000010806 */
[----:B------:R-:W-:Y:S01]  /*79c0*/  FADD.FTZ R145, RZ, R145 ;  /* 0x00000091ff917221 */ /* 0x000fe20000010000 */
[----:B------:R-:W-:Y:S01]  /*79d0*/  FFMA.FTZ R141, R148, R139, R141 ;  /* 0x0000008b948d7223 */ /* 0x000fe2000001008d */
[----:B------:R-:W-:Y:S02]  /*79e0*/  FFMA.FTZ R143, R47, R94, R6 ;  /* 0x0000005e2f8f7223 */ /* 0x000fe40000010006 */
[----:B------:R-:W-:Y:S01]  /*79f0*/  FMUL.FTZ R147, R158, R145 ;  /* 0x000000919e937220 */ /* 0x000fe20000410000 */
[----:B------:R-:W-:Y:S01]  /*7a00*/  FMUL.FTZ R139, R150, R141 ;  /* 0x0000008d968b7220 */ /* 0x000fe20000410000 */
[----:B------:R-:W-:Y:S01]  /*7a10*/  FMUL.FTZ R168, R163, R168 ;  /* 0x000000a8a3a87220 */ /* 0x000fe20000410000 */
[-C--:B------:R-:W-:Y:S01]  /*7a20*/  FMUL.FTZ R6, R158, R143.reuse ;  /* 0x0000008f9e067220 */ /* 0x080fe20000410000 */
[----:B------:R-:W-:Y:S01]  /*7a30*/  FFMA.FTZ R147, R160, R143, -R147 ;  /* 0x0000008fa0937223 */ /* 0x000fe20000010893 */
[-C--:B------:R-:W-:Y:S01]  /*7a40*/  FFMA.FTZ R139, R152, R7.reuse, -R139 ;  /* 0x00000007988b7223 */ /* 0x080fe2000001088b */
[----:B------:R-:W-:Y:S01]  /*7a50*/  FMUL.FTZ R7, R150, R7 ;  /* 0x0000000796077220 */ /* 0x000fe20000410000 */
[----:B------:R-:W-:Y:S01]  /*7a60*/  FFMA.FTZ R168, R161, R166, R168 ;  /* 0x000000a6a1a87223 */ /* 0x000fe200000100a8 */
[----:B------:R-:W-:Y:S01]  /*7a70*/  FFMA.FTZ R208, R113, UR46, -R208 ;  /* 0x0000002e71d07c23 */ /* 0x000fe200080108d0 */
[----:B------:R-:W-:Y:S01]  /*7a80*/  FADD.FTZ R149, R171, R138 ;  /* 0x0000008aab957221 */ /* 0x000fe20000010000 */
[----:B------:R-:W-:Y:S01]  /*7a90*/  FFMA.FTZ R6, R160, R145, R6 ;  /* 0x00000091a0067223 */ /* 0x000fe20000010006 */
        /* <DEDUP_REMOVED lines=10> */
[----:B------:R-:W-:-:S02]  /*7b40*/  FMUL.FTZ R6, R154, R7 ;  /* 0x000000079a067220 */ /* 0x000fc40000410000 */
[----:B------:R-:W-:Y:S01]  /*7b50*/  FFMA.FTZ R144, R164, R147, -R144 ;  /* 0x00000093a4907223 */ /* 0x000fe20000010890 */
[----:B------:R-:W-:Y:S01]  /*7b60*/  FADD.FTZ R166, RZ, R143 ;  /* 0x0000008fffa67221 */ /* 0x000fe20000010000 */
[-C--:B------:R-:W-:Y:S01]  /*7b70*/  FMUL.FTZ R141, R154, R139.reuse ;  /* 0x0000008b9a8d7220 */ /* 0x080fe20000410000 */
[C---:B------:R-:W-:Y:S01]  /*7b80*/  FFMA.FTZ R139, R156.reuse, R139, -R6 ;  /* 0x0000008b9c8b7223 */ /* 0x040fe20000010806 */
[----:B------:R-:W-:Y:S01]  /*7b90*/  FFMA.FTZ R144, R49, R96, R144 ;  /* 0x0000006031907223 */ /* 0x000fe20000010090 */
[C---:B------:R-:W-:Y:S01]  /*7ba0*/  FMUL.FTZ R168, R163.reuse, R166 ;  /* 0x000000a6a3a87220 */ /* 0x040fe20000410000 */
[----:B------:R-:W-:Y:S01]  /*7bb0*/  FFMA.FTZ R141, R156, R7, R141 ;  /* 0x000000079c8d7223 */ /* 0x000fe2000001008d */
[C---:B------:R-:W-:Y:S01]  /*7bc0*/  FMUL.FTZ R6, R158.reuse, R139 ;  /* 0x0000008b9e067220 */ /* 0x040fe20000410000 */
[-C--:B------:R-:W-:Y:S01]  /*7bd0*/  FMUL.FTZ R145, R163, R144.reuse ;  /* 0x00000090a3917220 */ /* 0x080fe20000410000 */
[C---:B------:R-:W-:Y:S01]  /*7be0*/  FFMA.FTZ R143, R161.reuse, R144, -R168 ;  /* 0x00000090a18f7223 */ /* 0x040fe200000108a8 */
[-C--:B------:R-:W-:Y:S01]  /*7bf0*/  FMUL.FTZ R7, R158, R141.reuse ;  /* 0x0000008d9e077220 */ /* 0x080fe20000410000 */
[----:B------:R-:W-:Y:S01]  /*7c00*/  FFMA.FTZ R141, R160, R141, R6 ;  /* 0x0000008da08d7223 */ /* 0x000fe20000010006 */
[----:B------:R-:W-:Y:S01]  /*7c10*/  FFMA.FTZ R145, R161, R166, R145 ;  /* 0x000000a6a1917223 */ /* 0x000fe20000010091 */
[----:B------:R-:W-:Y:S01]  /*7c20*/  FFMA.FTZ R143, R50, R67, R143 ;  /* 0x00000043328f7223 */ /* 0x000fe2000001008f */
        /* <DEDUP_REMOVED lines=39> */
[----:B------:R-:W-:Y:S01]  /*7ea0*/  FFMA.FTZ R142, R164, R149, -R142 ;  /* 0x00000095a48e7223 */ /* 0x000fe2000001088e */
[----:B------:R-:W1:Y:S01]  /*7eb0*/  SHFL.UP PT, R166, R6, 0x1, RZ ;  /* 0x0420000006a67989 */ /* 0x000e6200000e00ff */
[-C--:B------:R-:W-:Y:S01]  /*7ec0*/  FFMA.FTZ R147, R160, R137.reuse, R143 ;  /* 0x00000089a0937223 */ /* 0x080fe2000001008f */
[----:B------:R-:W-:Y:S01]  /*7ed0*/  FMUL.FTZ R149, R158, R137 ;  /* 0x000000899e957220 */ /* 0x000fe20000410000 */
[----:B------:R-:W-:Y:S01]  /*7ee0*/  FMUL.FTZ R137, R222, R139 ;  /* 0x0000008bde897220 */ /* 0x000fe20000410000 */
[----:B------:R-:W3:Y:S01]  /*7ef0*/  SHFL.UP PT, R144, R7, 0x1, RZ ;  /* 0x0420000007907989 */ /* 0x000ee200000e00ff */
[----:B------:R-:W-:-:S02]  /*7f00*/  FADD.FTZ R145, R169, R142 ;  /* 0x0000008ea9917221 */ /* 0x000fc40000010000 */
[-C--:B------:R-:W-:Y:S01]  /*7f10*/  FFMA.FTZ R137, R220, R141.reuse, R137 ;  /* 0x0000008ddc897223 */ /* 0x080fe20000010089 */
[----:B------:R-:W-:Y:S01]  /*7f20*/  FMUL.FTZ R141, R222, R141 ;  /* 0x0000008dde8d7220 */ /* 0x000fe20000410000 */
[----:B------:R-:W-:Y:S01]  /*7f30*/  FFMA.FTZ R143, R91, R206, R138 ;  /* 0x000000ce5b8f7223 */ /* 0x000fe2000001008a */
[----:B------:R-:W-:Y:S01]  /*7f40*/  FFMA.FTZ R149, R160, R135, -R149 ;  /* 0x00000087a0957223 */ /* 0x000fe20000010895 */
[----:B------:R-:W-:Y:S01]  /*7f50*/  FMUL.FTZ R138, R158, R145 ;  /* 0x000000919e8a7220 */ /* 0x000fe20000410000 */
[----:B------:R-:W-:Y:S01]  /*7f60*/  FFMA.FTZ R135, R220, R139, -R141 ;  /* 0x0000008bdc877223 */ /* 0x000fe2000001088d */
[----:B------:R-:W5:Y:S01]  /*7f70*/  SHFL.UP PT, R142, R137, 0x1, RZ ;  /* 0x04200000898e7989 */ /* 0x000f6200000e00ff */
[----:B------:R-:W-:Y:S01]  /*7f80*/  FMUL.FTZ R139, R238, UR47 ;  /* 0x0000002fee8b7c20 */ /* 0x000fe20008410000 */
[----:B------:R-:W-:Y:S01]  /*7f90*/  FFMA.FTZ R168, R160, R143, R138 ;  /* 0x0000008fa0a87223 */ /* 0x000fe2000001008a */
[----:B------:R-:W-:Y:S01]  /*7fa0*/  FMUL.FTZ R141, R154, R149 ;  /* 0x000000959a8d7220 */ /* 0x000fe20000410000 */
[----:B------:R-:W4:Y:S01]  /*7fb0*/  SHFL.UP PT, R138, R135, 0x1, RZ ;  /* 0x04200000878a7989 */ /* 0x000f2200000e00ff */
[----:B------:R-:W-:Y:S01]  /*7fc0*/  ISETP.GE.AND P3, PT, R20, 0x1, PT ;  /* 0x000000011400780c */ /* 0x000fe20003f66270 */
[----:B------:R-:W-:Y:S01]  /*7fd0*/  FFMA.FTZ R202, R240, UR46, -R139 ;  /* 0x0000002ef0ca7c23 */ /* 0x000fe2000801088b */
[-C--:B------:R-:W-:Y:S01]  /*7fe0*/  FMUL.FTZ R174, R154, R147.reuse ;  /* 0x000000939aae7220 */ /* 0x080fe20000410000 */
[----:B------:R-:W-:Y:S01]  /*7ff0*/  FFMA.FTZ R147, R156, R147, R141 ;  /* 0x000000939c937223 */ /* 0x000fe2000001008d */
[----:B------:R-:W-:Y:S01]  /*8000*/  FMUL.FTZ R151, R158, R143 ;  /* 0x0000008f9e977220 */ /* 0x000fe20000410000 */
[----:B------:R-:W-:Y:S01]  /*8010*/  FFMA.FTZ R141, R89, R202, R168 ;  /* 0x000000ca598d7223 */ /* 0x000fe200000100a8 */
[-C--:B-1----:R-:W-:Y:S01]  /*8020*/  FMUL.FTZ R168, R135, R166.reuse ;  /* 0x000000a687a87220 */ /* 0x082fe20000410000 */
[----:B------:R-:W-:Y:S01]  /*8030*/  FMUL.FTZ R166, R137, R166 ;  /* 0x000000a689a67220 */ /* 0x000fe20000410000 */
[----:B------:R-:W-:-:S02]  /*8040*/  FFMA.FTZ R170, R160, R145, -R151 ;  /* 0x00000091a0aa7223 */ /* 0x000fc40000010897 */
[-C--:B---3--:R-:W-:Y:S01]  /*8050*/  FFMA.FTZ R139, R137, R144.reuse, R168 ;  /* 0x00000090898b7223 */ /* 0x088fe200000100a8 */
[----:B------:R-:W-:Y:S01]  /*8060*/  FFMA.FTZ R166, R135, R144, -R166 ;  /* 0x0000009087a67223 */ /* 0x000fe200000108a6 */
[----:B------:R-:W-:Y:S02]  /*8070*/  FADD.FTZ R143, R167, R170 ;  /* 0x000000aaa78f7221 */ /* 0x000fe40000010000 */
[----:B------:R-:W-:Y:S01]  /*8080*/  @P3 FADD.FTZ R6, R6, R139 ;  /* 0x0000008b06063221 */ /* 0x000fe20000010000 */
[----:B------:R-:W-:Y:S01]  /*8090*/  FMUL.FTZ R139, R242, UR47 ;  /* 0x0000002ff28b7c20 */ /* 0x000fe20008410000 */
[C---:B------:R-:W-:Y:S01]  /*80a0*/  FMUL.FTZ R145, R154.reuse, R143 ;  /* 0x0000008f9a917220 */ /* 0x040fe20000410000 */
[----:B------:R-:W-:Y:S01]  /*80b0*/  @P3 FADD.FTZ R7, R7, R166 ;  /* 0x000000a607073221 */ /* 0x000fe20000010000 */
[-C--:B-----5:R-:W-:Y:S01]  /*80c0*/  FMUL.FTZ R144, R137, R142.reuse ;  /* 0x0000008e89907220 */ /* 0x0a0fe20000410000 */
[C---:B------:R-:W-:Y:S01]  /*80d0*/  FMUL.FTZ R142, R135.reuse, R142 ;  /* 0x0000008e878e7220 */ /* 0x040fe20000410000 */
[----:B------:R-:W1:Y:S01]  /*80e0*/  SHFL.UP PT, R166, R6, 0x2, RZ ;  /* 0x0440000006a67989 */ /* 0x000e6200000e00ff */
[-C--:B------:R-:W-:Y:S01]  /*80f0*/  FMUL.FTZ R170, R154, R141.reuse ;  /* 0x0000008d9aaa7220 */ /* 0x080fe20000410000 */
[----:B------:R-:W-:Y:S01]  /*8100*/  FFMA.FTZ R168, R156, R141, R145 ;  /* 0x0000008d9ca87223 */ /* 0x000fe20000010091 */
[----:B------:R-:W-:Y:S01]  /*8110*/  FFMA.FTZ R200, R244, UR46, -R139 ;  /* 0x0000002ef4c87c23 */ /* 0x000fe2000801088b */
[-C--:B----4-:R-:W-:Y:S01]  /*8120*/  @P3 FFMA.FTZ R135, R135, R138.reuse, -R144 ;  /* 0x0000008a87873223 */ /* 0x090fe20000010890 */
[----:B------:R-:W-:Y:S01]  /*8130*/  @P3 FFMA.FTZ R137, R137, R138, R142 ;  /* 0x0000008a89893223 */ /* 0x000fe2000001008e */
[----:B------:R-:W3:Y:S01]  /*8140*/  SHFL.UP PT, R144, R7, 0x2, RZ ;  /* 0x0440000007907989 */ /* 0x000ee200000e00ff */
[----:B------:R-:W-:Y:S01]  /*8150*/  FFMA.FTZ R170, R156, R143, -R170 ;  /* 0x0000008f9caa7223 */ /* 0x000fe200000108aa */
[----:B------:R-:W-:Y:S01]  /*8160*/  FFMA.FTZ R139, R87, R200, R168 ;  /* 0x000000c8578b7223 */ /* 0x000fe200000100a8 */
[----:B------:R-:W-:Y:S01]  /*8170*/  FMUL.FTZ R145, R248, UR46 ;  /* 0x0000002ef8917c20 */ /* 0x000fe20008410000 */
[----:B------:R-:W4:Y:S01]  /*8180*/  SHFL.UP PT, R142, R137, 0x2, RZ ;  /* 0x04400000898e7989 */ /* 0x000f2200000e00ff */
[----:B------:R-:W-:Y:S01]  /*8190*/  FADD.FTZ R141, R165, R170 ;  /* 0x000000aaa58d7221 */ /* 0x000fe20000010000 */
[----:B------:R-:W-:Y:S01]  /*81a0*/  FMUL.FTZ R143, R150, R139 ;  /* 0x0000008b968f7220 */ /* 0x000fe20000410000 */
[----:B0-----:R-:W-:Y:S01]  /*81b0*/  FFMA.FTZ R170, R246, UR47, R145 ;  /* 0x0000002ff6aa7c23 */ /* 0x001fe20008010091 */
[----:B------:R-:W0:Y:S01]  /*81c0*/  SHFL.UP PT, R138, R135, 0x2, RZ ;  /* 0x04400000878a7989 */ /* 0x000e2200000e00ff */
[-C--:B------:R-:W-:Y:S01]  /*81d0*/  FMUL.FTZ R168, R150, R141.reuse ;  /* 0x0000008d96a87220 */ /* 0x080fe20000410000 */
[----:B------:R-:W-:Y:S01]  /*81e0*/  FFMA.FTZ R143, R152, R141, -R143 ;  /* 0x0000008d988f7223 */ /* 0x000fe2000001088f */
[----:B------:R-:W-:Y:S01]  /*81f0*/  FMUL.FTZ R141, R248, UR47 ;  /* 0x0000002ff88d7c20 */ /* 0x000fe20008410000 */
[C---:B------:R-:W-:Y:S01]  /*8200*/  FMUL.FTZ R170, R85.reuse, -R170 ;  /* 0x800000aa55aa7220 */ /* 0x040fe20000410000 */
[----:B------:R-:W-:Y:S01]  /*8210*/  FFMA.FTZ R168, R152, R139, R168 ;  /* 0x0000008b98a87223 */ /* 0x000fe200000100a8 */
[----:B------:R-:W-:Y:S01]  /*8220*/  FFMA.FTZ R149, R156, R149, -R174 ;  /* 0x000000959c957223 */ /* 0x000fe200000108ae */
[----:B------:R-:W-:Y:S01]  /*8230*/  FFMA.FTZ R194, R246, UR46, -R141 ;  /* 0x0000002ef6c27c23 */ /* 0x000fe2000801088d */
[----:B------:R-:W-:Y:S01]  /*8240*/  ISETP.GE.AND P3, PT, R20, 0x2, PT ;  /* 0x000000021400780c */ /* 0x000fe20003f66270 */
[----:B------:R-:W-:Y:S01]  /*8250*/  FADD.FTZ R145, R170, R143 ;  /* 0x0000008faa917221 */ /* 0x000fe20000010000 */
[----:B------:R-:W-:Y:S01]  /*8260*/  FMUL.FTZ R139, R150, R149 ;  /* 0x00000095968b7220 */ /* 0x000fe20000410000 */
[----:B------:R-:W-:Y:S01]  /*8270*/  FFMA.FTZ R143, R85, R194, R168 ;  /* 0x000000c2558f7223 */ /* 0x000fe200000100a8 */
[-C--:B-1----:R-:W-:Y:S01]  /*8280*/  FMUL.FTZ R168, R137, R166.reuse ;  /* 0x000000a689a87220 */ /* 0x082fe20000410000 */
[----:B------:R-:W-:Y:S01]  /*8290*/  FMUL.FTZ R166, R135, R166 ;  /* 0x000000a687a67220 */ /* 0x000fe20000410000 */
[----:B------:R-:W-:-:S03]  /*82a0*/  FFMA.FTZ R141, R152, R147, R139 ;  /* 0x00000093988d7223 */ /* 0x000fc6000001008b */
[-C--:B---3--:R-:W-:Y:S01]  /*82b0*/  FFMA.FTZ R139, R137, R144.reuse, R166 ;  /* 0x00000090898b7223 */ /* 0x088fe200000100a6 */
[C---:B------:R-:W-:Y:S01]  /*82c0*/  FFMA.FTZ R168, R135.reuse, R144, -R168 ;  /* 0x0000009087a87223 */ /* 0x040fe200000108a8 */
[-C--:B----4-:R-:W-:Y:S02]  /*82d0*/  FMUL.FTZ R144, R135, R142.reuse ;  /* 0x0000008e87907220 */ /* 0x090fe40000410000 */
[----:B------:R-:W-:Y:S01]  /*82e0*/  @P3 FADD.FTZ R6, R6, R139 ;  /* 0x0000008b06063221 */ /* 0x000fe20000010000 */
[----:B------:R-:W-:Y:S01]  /*82f0*/  FMUL.FTZ R142, R137, R142 ;  /* 0x0000008e898e7220 */ /* 0x000fe20000410000 */
[----:B------:R-:W-:Y:S01]  /*8300*/  @P3 FADD.FTZ R7, R7, R168 ;  /* 0x000000a807073221 */ /* 0x000fe20000010000 */
[-C--:B0-----:R-:W-:Y:S02]  /*8310*/  @P3 FFMA.FTZ R137, R137, R138.reuse, R144 ;  /* 0x0000008a89893223 */ /* 0x081fe40000010090 */
[----:B------:R-:W0:Y:S01]  /*8320*/  SHFL.UP PT, R166, R6, 0x4, RZ ;  /* 0x0480000006a67989 */ /* 0x000e2200000e00ff */
[----:B------:R-:W-:Y:S01]  /*8330*/  FMUL.FTZ R147, R150, R147 ;  /* 0x0000009396937220 */ /* 0x000fe20000410000 */
[----:B------:R-:W-:Y:S01]  /*8340*/  @P3 FFMA.FTZ R135, R135, R138, -R142 ;  /* 0x0000008a87873223 */ /* 0x000fe2000001088e */
[----:B------:R-:W-:Y:S01]  /*8350*/  FMUL.FTZ R151, R146, R145 ;  /* 0x0000009192977220 */ /* 0x000fe20000410000 */
[----:B------:R-:W1:Y:S01]  /*8360*/  SHFL.UP PT, R142, R137, 0x4, RZ ;  /* 0x04800000898e7989 */ /* 0x000e6200000e00ff */
[----:B------:R-:W-:-:S03]  /*8370*/  FMUL.FTZ R139, R250, UR46 ;  /* 0x0000002efa8b7c20 */ /* 0x000fc60008410000 */
[----:B------:R-:W3:Y:S01]  /*8380*/  SHFL.UP PT, R144, R7, 0x4, RZ ;  /* 0x0480000007907989 */ /* 0x000ee200000e00ff */
[----:B------:R-:W-:Y:S01]  /*8390*/  FFMA.FTZ R147, R152, R149, -R147 ;  /* 0x0000009598937223 */ /* 0x000fe20000010893 */
[-C--:B------:R-:W-:Y:S01]  /*83a0*/  FFMA.FTZ R170, R148, R143.reuse, R151 ;  /* 0x0000008f94aa7223 */ /* 0x080fe20000010097 */
[----:B------:R-:W-:Y:S01]  /*83b0*/  FMUL.FTZ R143, R146, R143 ;  /* 0x0000008f928f7220 */ /* 0x000fe20000410000 */
[----:B------:R-:W4:Y:S01]  /*83c0*/  SHFL.UP PT, R138, R135, 0x4, RZ ;  /* 0x04800000878a7989 */ /* 0x000f2200000e00ff */
[----:B------:R-:W-:Y:S01]  /*83d0*/  FFMA.FTZ R174, R204, UR47, R139 ;  /* 0x0000002fccae7c23 */ /* 0x000fe2000801008b */
[----:B------:R-:W-:Y:S01]  /*83e0*/  FMUL.FTZ R139, R146, R147 ;  /* 0x00000093928b7220 */ /* 0x000fe20000410000 */
[----:B------:R-:W-:Y:S01]  /*83f0*/  FFMA.FTZ R143, R148, R145, -R143 ;  /* 0x00000091948f7223 */ /* 0x000fe2000001088f */
[----:B------:R-:W-:Y:S01]  /*8400*/  FMUL.FTZ R145, R250, UR47 ;  /* 0x0000002ffa917c20 */ /* 0x000fe20008410000 */
[-C--:B------:R-:W-:Y:S01]  /*8410*/  FMUL.FTZ R168, R146, R141.reuse ;  /* 0x0000008d92a87220 */ /* 0x080fe20000410000 */
[----:B------:R-:W-:Y:S01]  /*8420*/  FFMA.FTZ R139, R148, R141, R139 ;  /* 0x0000008d948b7223 */ /* 0x000fe2000001008b */
[----:B------:R-:W-:Y:S01]  /*8430*/  ISETP.GE.AND P3, PT, R20, 0x4, PT ;  /* 0x000000041400780c */ /* 0x000fe20003f66270 */
[----:B------:R-:W-:Y:S01]  /*8440*/  FFMA.FTZ R184, R204, UR46, -R145 ;  /* 0x0000002eccb87c23 */ /* 0x000fe20008010891 */
[----:B------:R-:W-:Y:S01]  /*8450*/  FFMA.FTZ R168, R148, R147, -R168 ;  /* 0x0000009394a87223 */ /* 0x000fe200000108a8 */
[----:B------:R-:W-:Y:S01]  /*8460*/  FMUL.FTZ R145, R15, R139 ;  /* 0x0000008b0f917220 */ /* 0x000fe20000410000 */
[----:B------:R-:W-:-:S02]  /*8470*/  FMUL.FTZ R174, R83, -R174 ;  /* 0x800000ae53ae7220 */ /* 0x000fc40000410000 */
[-C--:B------:R-:W-:Y:S01]  /*8480*/  FMUL.FTZ R141, R15, R168.reuse ;  /* 0x000000a80f8d7220 */ /* 0x080fe20000410000 */
[----:B------:R-:W-:Y:S01]  /*8490*/  FFMA.FTZ R176, R10, R168, -R145 ;  /* 0x000000a80ab07223 */ /* 0x000fe20000010891 */
[-C--:B0-----:R-:W-:Y:S01]  /*84a0*/  FMUL.FTZ R168, R135, R166.reuse ;  /* 0x000000a687a87220 */ /* 0x081fe20000410000 */
[----:B------:R-:W-:Y:S01]  /*84b0*/  FADD.FTZ R143, R174, R143 ;  /* 0x0000008fae8f7221 */ /* 0x000fe20000010000 */
[----:B------:R-:W-:Y:S01]  /*84c0*/  FFMA.FTZ R174, R10, R139, R141 ;  /* 0x0000008b0aae7223 */ /* 0x000fe2000001008d */
[C---:B------:R-:W-:Y:S01]  /*84d0*/  FMUL.FTZ R166, R137.reuse, R166 ;  /* 0x000000a689a67220 */ /* 0x040fe20000410000 */
[C---:B-1----:R-:W-:Y:S01]  /*84e0*/  FMUL.FTZ R139, R137.reuse, R142 ;  /* 0x0000008e898b7220 */ /* 0x042fe20000410000 */
[----:B---3--:R-:W-:Y:S01]  /*84f0*/  FFMA.FTZ R141, R137, R144, R168 ;  /* 0x00000090898d7223 */ /* 0x008fe200000100a8 */
[----:B------:R-:W-:Y:S01]  /*8500*/  FFMA.FTZ R170, R83, R184, R170 ;  /* 0x000000b853aa7223 */ /* 0x000fe200000100aa */
[C---:B------:R-:W-:Y:S01]  /*8510*/  FMUL.FTZ R142, R135.reuse, R142 ;  /* 0x0000008e878e7220 */ /* 0x040fe20000410000 */
[----:B------:R-:W-:Y:S01]  /*8520*/  FFMA.FTZ R166, R135, R144, -R166 ;  /* 0x0000009087a67223 */ /* 0x000fe200000108a6 */
[----:B------:R-:W-:Y:S01]  /*8530*/  @P3 FADD.FTZ R6, R6, R141 ;  /* 0x0000008d06063221 */ /* 0x000fe20000010000 */
[----:B------:R-:W-:Y:S01]  /*8540*/  FMUL.FTZ R180, R15, R170 ;  /* 0x000000aa0fb47220 */ /* 0x000fe20000410000 */
[----:B----4-:R-:W-:Y:S01]  /*8550*/  @P3 FFMA.FTZ R137, R137, R138, R142 ;  /* 0x0000008a89893223 */ /* 0x010fe2000001008e */
[-C--:B------:R-:W-:Y:S01]  /*8560*/  FMUL.FTZ R147, R15, R143.reuse ;  /* 0x0000008f0f937220 */ /* 0x080fe20000410000 */
[----:B------:R-:W-:Y:S01]  /*8570*/  FMUL.FTZ R142, R117, UR46 ;  /* 0x0000002e758e7c20 */ /* 0x000fe20008410000 */
[----:B------:R-:W-:Y:S01]  /*8580*/  @P3 FADD.FTZ R7, R7, R166 ;  /* 0x000000a607073221 */ /* 0x000fe20000010000 */
[C---:B------:R-:W-:Y:S01]  /*8590*/  FFMA.FTZ R143, R10.reuse, R143, -R180 ;  /* 0x0000008f0a8f7223 */ /* 0x040fe200000108b4 */
[----:B------:R-:W0:Y:S01]  /*85a0*/  SHFL.UP PT, R166, R6, 0x8, RZ ;  /* 0x0500000006a67989 */ /* 0x000e2200000e00ff */
[----:B------:R-:W-:Y:S01]  /*85b0*/  FFMA.FTZ R180, R10, R170, R147 ;  /* 0x000000aa0ab47223 */ /* 0x000fe20000010093 */
[----:B------:R-:W-:Y:S01]  /*85c0*/  @P3 FFMA.FTZ R135, R135, R138, -R139 ;  /* 0x0000008a87873223 */ /* 0x000fe2000001088b */
[----:B------:R-:W-:Y:S01]  /*85d0*/  FMUL.FTZ R170, R117, UR47 ;  /* 0x0000002f75aa7c20 */ /* 0x000fe20008410000 */
[----:B------:R-:W-:Y:S01]  /*85e0*/  FMUL.FTZ R138, R11, R176 ;  /* 0x000000b00b8a7220 */ /* 0x000fe20000410000 */
[----:B------:R-:W-:-:S02]  /*85f0*/  FFMA.FTZ R168, R119, UR47, R142 ;  /* 0x0000002f77a87c23 */ /* 0x000fc4000801008e */
[----:B------:R-:W1:Y:S01]  /*8600*/  SHFL.UP PT, R142, R137, 0x8, RZ ;  /* 0x05000000898e7989 */ /* 0x000e6200000e00ff */
[----:B------:R-:W-:Y:S01]  /*8610*/  FFMA.FTZ R170, R119, UR46, -R170 ;  /* 0x0000002e77aa7c23 */ /* 0x000fe200080108aa */
[-C--:B------:R-:W-:Y:S02]  /*8620*/  FFMA.FTZ R139, R109, R174.reuse, R138 ;  /* 0x000000ae6d8b7223 */ /* 0x080fe4000001008a */
[----:B------:R-:W3:Y:S01]  /*8630*/  SHFL.UP PT, R144, R7, 0x8, RZ ;  /* 0x0500000007907989 */ /* 0x000ee200000e00ff */
[----:B------:R-:W-:Y:S01]  /*8640*/  FMUL.FTZ R174, R11, R174 ;  /* 0x000000ae0bae7220 */ /* 0x000fe20000410000 */
[C---:B------:R-:W-:Y:S02]  /*8650*/  FMUL.FTZ R168, R81.reuse, -R168 ;  /* 0x800000a851a87220 */ /* 0x040fe40000410000 */
[----:B------:R-:W4:Y:S01]  /*8660*/  SHFL.UP PT, R138, R135, 0x8, RZ ;  /* 0x05000000878a7989 */ /* 0x000f2200000e00ff */
[----:B------:R-:W-:Y:S01]  /*8670*/  FFMA.FTZ R180, R81, R170, R180 ;  /* 0x000000aa51b47223 */ /* 0x000fe200000100b4 */
[----:B------:R-:W-:Y:S01]  /*8680*/  FFMA.FTZ R174, R109, R176, -R174 ;  /* 0x000000b06dae7223 */ /* 0x000fe200000108ae */
[----:B------:R-:W-:-:S02]  /*8690*/  FADD.FTZ R168, R168, R143 ;  /* 0x0000008fa8a87221 */ /* 0x000fc40000010000 */
[----:B------:R-:W-:Y:S01]  /*86a0*/  FMUL.FTZ R176, R11, R180 ;  /* 0x000000b40bb07220 */ /* 0x000fe20000410000 */
[----:B------:R-:W-:Y:S01]  /*86b0*/  FMUL.FTZ R186, R123, UR46 ;  /* 0x0000002e7bba7c20 */ /* 0x000fe20008410000 */
[----:B------:R-:W-:Y:S02]  /*86c0*/  ISETP.GE.AND P3, PT, R20, 0x8, PT ;  /* 0x000000081400780c */ /* 0x000fe40003f66270 */
[-C--:B------:R-:W-:Y:S01]  /*86d0*/  FFMA.FTZ R176, R109, R168.reuse, -R176 ;  /* 0x000000a86db07223 */ /* 0x080fe200000108b0 */
[----:B------:R-:W-:Y:S01]  /*86e0*/  FMUL.FTZ R168, R11, R168 ;  /* 0x000000a80ba87220 */ /* 0x000fe20000410000 */
[----:B------:R-:W-:Y:S01]  /*86f0*/  FFMA.FTZ R188, R121, UR47, R186 ;  /* 0x0000002f79bc7c23 */ /* 0x000fe200080100ba */
[CC--:B------:R-:W-:Y:S01]  /*8700*/  FMUL.FTZ R141, R12.reuse, R139.reuse ;  /* 0x0000008b0c8d7220 */ /* 0x0c0fe20000410000 */
[----:B------:R-:W-:Y:S01]  /*8710*/  FMUL.FTZ R186, R12, R174 ;  /* 0x000000ae0cba7220 */ /* 0x000fe20000410000 */
[----:B------:R-:W-:Y:S01]  /*8720*/  FFMA.FTZ R180, R109, R180, R168 ;  /* 0x000000b46db47223 */ /* 0x000fe200000100a8 */
[----:B0-----:R-:W-:Y:S01]  /*8730*/  FMUL.FTZ R168, R137, R166 ;  /* 0x000000a689a87220 */ /* 0x001fe20000410000 */
[----:B------:R-:W-:Y:S01]  /*8740*/  FFMA.FTZ R143, R107, R174, -R141 ;  /* 0x000000ae6b8f7223 */ /* 0x000fe2000001088d */
[----:B------:R-:W-:Y:S01]  /*8750*/  FMUL.FTZ R166, R135, R166 ;  /* 0x000000a687a67220 */ /* 0x000fe20000410000 */
[----:B------:R-:W-:Y:S01]  /*8760*/  FFMA.FTZ R186, R107, R139, R186 ;  /* 0x0000008b6bba7223 */ /* 0x000fe200000100ba */
[----:B------:R-:W-:Y:S01]  /*8770*/  FMUL.FTZ R174, R123, UR47 ;  /* 0x0000002f7bae7c20 */ /* 0x000fe20008410000 */
[-C--:B-1----:R-:W-:Y:S01]  /*8780*/  FMUL.FTZ R139, R137, R142.reuse ;  /* 0x0000008e898b7220 */ /* 0x082fe20000410000 */
[----:B------:R-:W-:Y:S01]  /*8790*/  FMUL.FTZ R142, R135, R142 ;  /* 0x0000008e878e7220 */ /* 0x000fe20000410000 */
[-C--:B---3--:R-:W-:Y:S01]  /*87a0*/  FFMA.FTZ R141, R137, R144.reuse, R166 ;  /* 0x00000090898d7223 */ /* 0x088fe200000100a6 */
[----:B------:R-:W-:Y:S01]  /*87b0*/  FFMA.FTZ R166, R121, UR46, -R174 ;  /* 0x0000002e79a67c23 */ /* 0x000fe200080108ae */
[C---:B------:R-:W-:Y:S01]  /*87c0*/  FFMA.FTZ R168, R135.reuse, R144, -R168 ;  /* 0x0000009087a87223 */ /* 0x040fe200000108a8 */
[-C--:B----4-:R-:W-:Y:S01]  /*87d0*/  @P3 FFMA.FTZ R135, R135, R138.reuse, -R139 ;  /* 0x0000008a87873223 */ /* 0x090fe2000001088b */
[----:B------:R-:W-:Y:S01]  /*87e0*/  @P3 FFMA.FTZ R137, R137, R138, R142 ;  /* 0x0000008a89893223 */ /* 0x000fe2000001008e */
[----:B------:R-:W-:Y:S01]  /*87f0*/  FMUL.FTZ R138, R127, UR46 ;  /* 0x0000002e7f8a7c20 */ /* 0x000fe20008410000 */
[----:B------:R-:W-:Y:S01]  /*8800*/  @P3 FADD.FTZ R6, R6, R141 ;  /* 0x0000008d06063221 */ /* 0x000fe20000010000 */
[C---:B------:R-:W-:Y:S01]  /*8810*/  FFMA.FTZ R180, R79.reuse, R166, R180 ;  /* 0x000000a64fb47223 */ /* 0x040fe200000100b4 */
[----:B------:R-:W-:Y:S01]  /*8820*/  FMUL.FTZ R145, R79, -R188 ;  /* 0x800000bc4f917220 */ /* 0x000fe20000410000 */
[----:B------:R-:W-:Y:S01]  /*8830*/  FFMA.FTZ R190, R125, UR47, R138 ;  /* 0x0000002f7dbe7c23 */ /* 0x000fe2000801008a */
[----:B------:R-:W-:Y:S01]  /*8840*/  @P3 FADD.FTZ R7, R7, R168 ;  /* 0x000000a807073221 */ /* 0x000fe20000010000 */
[----:B------:R-:W-:Y:S01]  /*8850*/  FMUL.FTZ R138, R12, R180 ;  /* 0x000000b40c8a7220 */ /* 0x000fe20000410000 */
[----:B------:R-:W-:Y:S01]  /*8860*/  FADD.FTZ R176, R145, R176 ;  /* 0x000000b091b07221 */ /* 0x000fe20000010000 */
[----:B------:R-:W0:Y:S04]  /*8870*/  SHFL.UP PT, R174, R6, 0x10, RZ ;  /* 0x0600000006ae7989 */ /* 0x000e2800000e00ff */
[----:B------:R-:W1:Y:S01]  /*8880*/  SHFL.UP PT, R142, R137, 0x10, RZ ;  /* 0x06000000898e7989 */ /* 0x000e6200000e00ff */
[----:B------:R-:W-:-:S03]  /*8890*/  FFMA.FTZ R139, R107, R176, -R138 ;  /* 0x000000b06b8b7223 */ /* 0x000fc6000001088a */
[----:B------:R-:W3:Y:S01]  /*88a0*/  SHFL.UP PT, R168, R7, 0x10, RZ ;  /* 0x0600000007a87989 */ /* 0x000ee200000e00ff */
[----:B------:R-:W-:-:S03]  /*88b0*/  FMUL.FTZ R144, R127, UR47 ;  /* 0x0000002f7f907c20 */ /* 0x000fc60008410000 */
[----:B------:R-:W4:Y:S01]  /*88c0*/  SHFL.UP PT, R138, R135, 0x10, RZ ;  /* 0x06000000878a7989 */ /* 0x000f2200000e00ff */
[-C--:B------:R-:W-:Y:S01]  /*88d0*/  FMUL.FTZ R141, R105, R143.reuse ;  /* 0x0000008f698d7220 */ /* 0x080fe20000410000 */
[----:B------:R-:W-:Y:S01]  /*88e0*/  FMUL.FTZ R176, R12, R176 ;  /* 0x000000b00cb07220 */ /* 0x000fe20000410000 */
[----:B------:R-:W-:Y:S01]  /*88f0*/  FMUL.FTZ R190, R77, -R190 ;  /* 0x800000be4dbe7220 */ /* 0x000fe20000410000 */
[----:B------:R-:W-:Y:S01]  /*8900*/  FFMA.FTZ R144, R125, UR46, -R144 ;  /* 0x0000002e7d907c23 */ /* 0x000fe20008010890 */
[----:B------:R-:W-:Y:S01]  /*8910*/  FFMA.FTZ R188, R14, R186, R141 ;  /* 0x000000ba0ebc7223 */ /* 0x000fe2000001008d */
[----:B------:R-:W-:Y:S01]  /*8920*/  FFMA.FTZ R176, R107, R180, R176 ;  /* 0x000000b46bb07223 */ /* 0x000fe200000100b0 */
[----:B------:R-:W-:Y:S01]  /*8930*/  FMUL.FTZ R141, R105, R186 ;  /* 0x000000ba698d7220 */ /* 0x000fe20000410000 */
[----:B------:R-:W-:Y:S01]  /*8940*/  FADD.FTZ R139, R190, R139 ;  /* 0x0000008bbe8b7221 */ /* 0x000fe20000010000 */
[----:B------:R-:W-:Y:S01]  /*8950*/  ISETP.GE.AND P3, PT, R20, 0x10, PT ;  /* 0x000000101400780c */ /* 0x000fe20003f66270 */
[----:B------:R-:W-:Y:S01]  /*8960*/  FFMA.FTZ R176, R77, R144, R176 ;  /* 0x000000904db07223 */ /* 0x000fe200000100b0 */
[C---:B------:R-:W-:Y:S01]  /*8970*/  FFMA.FTZ R180, R14.reuse, R143, -R141 ;  /* 0x0000008f0eb47223 */ /* 0x040fe2000001088d */
[----:B------:R-:W-:Y:S01]  /*8980*/  FMUL.FTZ R143, R13, R188 ;  /* 0x000000bc0d8f7220 */ /* 0x000fe20000410000 */
[CC--:B------:R-:W-:Y:S01]  /*8990*/  FMUL.FTZ R141, R105.reuse, R139.reuse ;  /* 0x0000008b698d7220 */ /* 0x0c0fe20000410000 */
[----:B------:R-:W-:Y:S01]  /*89a0*/  FMUL.FTZ R186, R105, R176 ;  /* 0x000000b069ba7220 */ /* 0x000fe20000410000 */
[-C--:B------:R-:W-:Y:S01]  /*89b0*/  FMUL.FTZ R190, R13, R180.reuse ;  /* 0x000000b40dbe7220 */ /* 0x080fe20000410000 */
[----:B------:R-:W-:Y:S01]  /*89c0*/  FFMA.FTZ R143, R103, R180, -R143 ;  /* 0x000000b4678f7223 */ /* 0x000fe2000001088f */
[C---:B------:R-:W-:Y:S01]  /*89d0*/  FFMA.FTZ R180, R14.reuse, R176, R141 ;  /* 0x000000b00eb47223 */ /* 0x040fe2000001008d */
[----:B------:R-:W-:Y:S01]  /*89e0*/  FFMA.FTZ R186, R14, R139, -R186 ;  /* 0x0000008b0eba7223 */ /* 0x000fe200000108ba */
[C---:B0-----:R-:W-:Y:S01]  /*89f0*/  FMUL.FTZ R176, R137.reuse, R174 ;  /* 0x000000ae89b07220 */ /* 0x041fe20000410000 */
[----:B-1----:R-:W-:Y:S01]  /*8a00*/  FMUL.FTZ R139, R137, R142 ;  /* 0x0000008e898b7220 */ /* 0x002fe20000410000 */
[C---:B------:R-:W-:Y:S01]  /*8a10*/  FMUL.FTZ R174, R135.reuse, R174 ;  /* 0x000000ae87ae7220 */ /* 0x040fe20000410000 */
[C---:B------:R-:W-:Y:S01]  /*8a20*/  FMUL.FTZ R142, R135.reuse, R142 ;  /* 0x0000008e878e7220 */ /* 0x040fe20000410000 */
[C---:B---3--:R-:W-:Y:S01]  /*8a30*/  FFMA.FTZ R176, R135.reuse, R168, -R176 ;  /* 0x000000a887b07223 */ /* 0x048fe200000108b0 */
[----:B----4-:R-:W-:Y:S01]  /*8a40*/  @P3 FFMA.FTZ R135, R135, R138, -R139 ;  /* 0x0000008a87873223 */ /* 0x010fe2000001088b */
[C---:B------:R-:W-:Y:S01]  /*8a50*/  FFMA.FTZ R141, R137.reuse, R168, R174 ;  /* 0x000000a8898d7223 */ /* 0x040fe200000100ae */
[----:B------:R-:W-:Y:S01]  /*8a60*/  @P3 FFMA.FTZ R137, R137, R138, R142 ;  /* 0x0000008a89893223 */ /* 0x000fe2000001008e */
[----:B--2---:R0:W-:Y:S01]  /*8a70*/  SHFL.IDX PT, R174, R3, RZ, 0x1f ;  /* 0x00001fff03ae7589 */ /* 0x0041e200000e0000 */
[----:B------:R-:W-:Y:S01]  /*8a80*/  FMUL.FTZ R145, R178, UR46 ;  /* 0x0000002eb2917c20 */ /* 0x000fe20008410000 */
[----:B------:R-:W-:-:S02]  /*8a90*/  @P3 FADD.FTZ R6, R6, R141 ;  /* 0x0000008d06063221 */ /* 0x000fc40000010000 */
[----:B------:R-:W1:Y:S01]  /*8aa0*/  SHFL.UP PT, R135, R135, 0x1, RZ ;  /* 0x0420000087877989 */ /* 0x000e6200000e00ff */
[----:B------:R-:W-:-:S03]  /*8ab0*/  @P3 FADD.FTZ R7, R7, R176 ;  /* 0x000000b007073221 */ /* 0x000fc60000010000 */
[----:B------:R-:W2:Y:S01]  /*8ac0*/  SHFL.UP PT, R137, R137, 0x1, RZ ;  /* 0x0420000089897989 */ /* 0x000ea200000e00ff */
[----:B------:R-:W-:-:S03]  /*8ad0*/  FMUL.FTZ R139, R178, UR47 ;  /* 0x0000002fb28b7c20 */ /* 0x000fc60008410000 */
[----:B------:R-:W3:Y:S01]  /*8ae0*/  SHFL.IDX PT, R138, R2, RZ, 0x1f ;  /* 0x00001fff028a7589 */ /* 0x000ee200000e0000 */
[C---:B------:R-:W-:Y:S01]  /*8af0*/  FFMA.FTZ R176, R134.reuse, UR47, R145 ;  /* 0x0000002f86b07c23 */ /* 0x040fe20008010091 */
[----:B------:R-:W-:Y:S02]  /*8b00*/  FFMA.FTZ R168, R134, UR46, -R139 ;  /* 0x0000002e86a87c23 */ /* 0x000fe4000801088b */
[----:B------:R-:W4:Y:S01]  /*8b10*/  SHFL.UP PT, R6, R6, 0x1, RZ ;  /* 0x0420000006067989 */ /* 0x000f2200000e00ff */
[----:B------:R-:W-:Y:S01]  /*8b20*/  FMUL.FTZ R139, R75, -R176 ;  /* 0x800000b04b8b7220 */ /* 0x000fe20000410000 */
[----:B------:R-:W-:Y:S02]  /*8b30*/  FFMA.FTZ R190, R103, R188, R190 ;  /* 0x000000bc67be7223 */ /* 0x000fe400000100be */
[----:B------:R-:W5:Y:S01]  /*8b40*/  SHFL.UP PT, R7, R7, 0x1, RZ ;  /* 0x0420000007077989 */ /* 0x000f6200000e00ff */
[----:B------:R-:W-:Y:S01]  /*8b50*/  FMUL.FTZ R142, R16, R143 ;  /* 0x0000008f108e7220 */ /* 0x000fe20000410000 */
[----:B------:R-:W-:Y:S01]  /*8b60*/  FFMA.FTZ R180, R75, R168, R180 ;  /* 0x000000a84bb47223 */ /* 0x000fe200000100b4 */
[----:B------:R-:W-:Y:S01]  /*8b70*/  FADD.FTZ R186, R139, R186 ;  /* 0x000000ba8bba7221 */ /* 0x000fe20000010000 */
[----:B------:R-:W-:Y:S01]  /*8b80*/  FMUL.FTZ R176, R129, UR46 ;  /* 0x0000002e81b07c20 */ /* 0x000fe20008410000 */
[----:B0-----:R-:W-:Y:S01]  /*8b90*/  FFMA.FTZ R3, R17, R190, R142 ;  /* 0x000000be11037223 */ /* 0x001fe2000001008e */
[C---:B------:R-:W-:Y:S01]  /*8ba0*/  FMUL.FTZ R142, R13.reuse, R180 ;  /* 0x000000b40d8e7220 */ /* 0x040fe20000410000 */
[-C--:B------:R-:W-:Y:S01]  /*8bb0*/  FMUL.FTZ R139, R13, R186.reuse ;  /* 0x000000ba0d8b7220 */ /* 0x080fe20000410000 */
[----:B------:R-:W-:Y:S01]  /*8bc0*/  FFMA.FTZ R188, R131, UR47, R176 ;  /* 0x0000002f83bc7c23 */ /* 0x000fe200080100b0 */
[----:B------:R-:W-:Y:S01]  /*8bd0*/  FMUL.FTZ R176, R129, UR47 ;  /* 0x0000002f81b07c20 */ /* 0x000fe20008410000 */
[C---:B------:R-:W-:Y:S01]  /*8be0*/  FFMA.FTZ R141, R103.reuse, R186, -R142 ;  /* 0x000000ba678d7223 */ /* 0x040fe2000001088e */
[----:B------:R-:W-:Y:S01]  /*8bf0*/  FFMA.FTZ R186, R103, R180, R139 ;  /* 0x000000b467ba7223 */ /* 0x000fe2000001008b */
[-C--:B-1----:R-:W-:Y:S01]  /*8c00*/  FMUL.FTZ R180, R135, R174.reuse ;  /* 0x000000ae87b47220 */ /* 0x082fe20000410000 */
[----:B------:R-:W-:Y:S01]  /*8c10*/  FFMA.FTZ R142, R131, UR46, -R176 ;  /* 0x0000002e838e7c23 */ /* 0x000fe200080108b0 */
[----:B--2---:R-:W-:-:S02]  /*8c20*/  FMUL.FTZ R176, R137, R174 ;  /* 0x000000ae89b07220 */ /* 0x004fc40000410000 */
[----:B---3--:R-:W-:Y:S01]  /*8c30*/  FFMA.FTZ R137, R137, R138, R180 ;  /* 0x0000008a89897223 */ /* 0x008fe200000100b4 */
[----:B------:R-:W-:Y:S01]  /*8c40*/  FMUL.FTZ R188, R73, -R188 ;  /* 0x800000bc49bc7220 */ /* 0x000fe20000410000 */
[----:B------:R-:W-:Y:S02]  /*8c50*/  FFMA.FTZ R176, R135, R138, -R176 ;  /* 0x0000008a87b07223 */ /* 0x000fe400000108b0 */
[----:B----4-:R-:W-:Y:S01]  /*8c60*/  @P2 FADD.FTZ R174, R6, R137 ;  /* 0x0000008906ae2221 */ /* 0x010fe20000010000 */
[----:B------:R-:W-:Y:S01]  /*8c70*/  FADD.FTZ R141, R188, R141 ;  /* 0x0000008dbc8d7221 */ /* 0x000fe20000010000 */
[----:B------:R-:W-:Y:S01]  /*8c80*/  FFMA.FTZ R186, R73, R142, R186 ;  /* 0x0000008e49ba7223 */ /* 0x000fe200000100ba */
[----:B------:R-:W-:Y:S01]  /*8c90*/  FMUL.FTZ R188, R136, UR46 ;  /* 0x0000002e88bc7c20 */ /* 0x000fe20008410000 */
[----:B-----5:R-:W-:Y:S01]  /*8ca0*/  @P2 FADD.FTZ R138, R7, R176 ;  /* 0x000000b0078a2221 */ /* 0x020fe20000010000 */
[----:B------:R-:W-:Y:S01]  /*8cb0*/  FMUL.FTZ R7, R5, R174 ;  /* 0x000000ae05077220 */ /* 0x000fe20000410000 */
[----:B------:R-:W-:Y:S01]  /*8cc0*/  FMUL.FTZ R180, R16, R186 ;  /* 0x000000ba10b47220 */ /* 0x000fe20000410000 */
[----:B------:R-:W-:Y:S01]  /*8cd0*/  FFMA.FTZ R135, R133, UR47, R188 ;  /* 0x0000002f85877c23 */ /* 0x000fe200080100bc */
[-C--:B------:R-:W-:Y:S01]  /*8ce0*/  FMUL.FTZ R5, R5, R138.reuse ;  /* 0x0000008a05057220 */ /* 0x080fe20000410000 */
[----:B------:R-:W-:Y:S01]  /*8cf0*/  FFMA.FTZ R7, R4, R138, -R7 ;  /* 0x0000008a04077223 */ /* 0x000fe20000010807 */
[----:B------:R-:W-:Y:S01]  /*8d00*/  FFMA.FTZ R180, R17, R141, -R180 ;  /* 0x0000008d11b47223 */ /* 0x000fe200000108b4 */
[----:B------:R-:W-:Y:S01]  /*8d10*/  FMUL.FTZ R135, R0, -R135 ;  /* 0x8000008700877220 */ /* 0x000fe20000410000 */
[----:B------:R-:W-:Y:S01]  /*8d20*/  FFMA.FTZ R5, R4, R174, R5 ;  /* 0x000000ae04057223 */ /* 0x000fe20000010005 */
[----:B------:R-:W-:Y:S01]  /*8d30*/  FADD.FTZ R172, R172, R7 ;  /* 0x00000007acac7221 */ /* 0x000fe20000010000 */
[C---:B------:R-:W-:Y:S01]  /*8d40*/  FMUL.FTZ R6, R16.reuse, R141 ;  /* 0x0000008d10067220 */ /* 0x040fe20000410000 */
[----:B------:R-:W-:Y:S01]  /*8d50*/  FADD.FTZ R189, R135, R180 ;  /* 0x000000b487bd7221 */ /* 0x000fe20000010000 */
[----:B------:R-:W-:Y:S01]  /*8d60*/  FADD.FTZ R135, RZ, R5 ;  /* 0x00000005ff877221 */ /* 0x000fe20000010000 */
[----:B------:R-:W-:Y:S01]  /*8d70*/  FMUL.FTZ R4, R16, R172 ;  /* 0x000000ac10047220 */ /* 0x000fe20000410000 */
[C---:B------:R-:W-:Y:S01]  /*8d80*/  FFMA.FTZ R137, R17.reuse, R186, R6 ;  /* 0x000000ba11897223 */ /* 0x040fe20000010006 */
[C---:B------:R-:W-:Y:S01]  /*8d90*/  FMUL.FTZ R6, R136.reuse, UR47 ;  /* 0x0000002f88067c20 */ /* 0x040fe20008410000 */
[----:B------:R-:W-:Y:S01]  /*8da0*/  FMUL.FTZ R138, R136, UR46 ;  /* 0x0000002e888a7c20 */ /* 0x000fe20008410000 */
[CC--:B------:R-:W-:Y:S01]  /*8db0*/  FMUL.FTZ R5, R16.reuse, R135.reuse ;  /* 0x0000008710057220 */ /* 0x0c0fe20000410000 */
[-C--:B------:R-:W-:Y:S01]  /*8dc0*/  FFMA.FTZ R4, R17, R135.reuse, R4 ;  /* 0x0000008711047223 */ /* 0x080fe20000010004 */
[C---:B------:R-:W-:Y:S01]  /*8dd0*/  FFMA.FTZ R139, R133.reuse, UR46, -R6 ;  /* 0x0000002e858b7c23 */ /* 0x040fe20008010806 */
[----:B------:R-:W-:Y:S01]  /*8de0*/  FFMA.FTZ R141, R133, UR47, R138 ;  /* 0x0000002f858d7c23 */ /* 0x000fe2000801008a */
[----:B------:R-:W-:Y:S01]  /*8df0*/  FMUL.FTZ R190, R16, R190 ;  /* 0x000000be10be7220 */ /* 0x000fe20000410000 */
[C---:B------:R-:W-:Y:S01]  /*8e00*/  FMUL.FTZ R6, R136.reuse, R135 ;  /* 0x0000008788067220 */ /* 0x040fe20000410000 */
[-C--:B------:R-:W-:Y:S01]  /*8e10*/  FMUL.FTZ R138, R136, R172.reuse ;  /* 0x000000ac888a7220 */ /* 0x080fe20000410000 */
[C---:B------:R-:W-:Y:S01]  /*8e20*/  FFMA.FTZ R5, R17.reuse, R172, -R5 ;  /* 0x000000ac11057223 */ /* 0x040fe20000010805 */
[----:B------:R-:W-:Y:S01]  /*8e30*/  FADD.FTZ R136, RZ, R4 ;  /* 0x00000004ff887221 */ /* 0x000fe20000010000 */
[----:B------:R-:W-:-:S02]  /*8e40*/  FFMA.FTZ R2, R17, R143, -R190 ;  /* 0x0000008f11027223 */ /* 0x000fc400000108be */
[----:B------:R-:W-:Y:S01]  /*8e50*/  FFMA.FTZ R143, R38, R55, R5 ;  /* 0x00000037268f7223 */ /* 0x000fe20000010005 */
[----:B------:R-:W-:Y:S01]  /*8e60*/  FMUL.FTZ R4, R129, R136 ;  /* 0x0000008881047220 */ /* 0x000fe20000410000 */
[C---:B------:R-:W-:Y:S01]  /*8e70*/  FFMA.FTZ R7, R133.reuse, R172, -R6 ;  /* 0x000000ac85077223 */ /* 0x040fe20000010806 */
[----:B------:R-:W-:Y:S02]  /*8e80*/  FFMA.FTZ R133, R133, R135, R138 ;  /* 0x0000008785857223 */ /* 0x000fe4000001008a */
[-C--:B------:R-:W-:Y:S01]  /*8e90*/  FFMA.FTZ R5, R131, R143.reuse, -R4 ;  /* 0x0000008f83057223 */ /* 0x080fe20000010804 */
[CC--:B------:R-:W-:Y:S01]  /*8ea0*/  FMUL.FTZ R4, R13.reuse, R136.reuse ;  /* 0x000000880d047220 */ /* 0x0c0fe20000410000 */
[----:B------:R-:W-:Y:S01]  /*8eb0*/  FMUL.FTZ R6, R13, R143 ;  /* 0x0000008f0d067220 */ /* 0x000fe20000410000 */
[----:B------:R-:W-:Y:S01]  /*8ec0*/  FFMA.FTZ R138, R0, R7, RZ ;  /* 0x00000007008a7223 */ /* 0x000fe200000100ff */
[C---:B------:R-:W-:Y:S01]  /*8ed0*/  FMUL.FTZ R174, R129.reuse, UR46 ;  /* 0x0000002e81ae7c20 */ /* 0x040fe20008410000 */
[-C--:B------:R-:W-:Y:S01]  /*8ee0*/  FMUL.FTZ R129, R129, R143.reuse ;  /* 0x0000008f81817220 */ /* 0x080fe20000410000 */
[C---:B------:R-:W-:Y:S01]  /*8ef0*/  FFMA.FTZ R145, R103.reuse, R143, -R4 ;  /* 0x0000008f67917223 */ /* 0x040fe20000010804 */
[-C--:B------:R-:W-:Y:S01]  /*8f00*/  FFMA.FTZ R6, R103, R136.reuse, R6 ;  /* 0x0000008867067223 */ /* 0x080fe20000010006 */
[----:B------:R-:W-:Y:S01]  /*8f10*/  FFMA.FTZ R138, R73, R5, R138 ;  /* 0x00000005498a7223 */ /* 0x000fe2000001008a */
[----:B------:R-:W-:Y:S01]  /*8f20*/  FMUL.FTZ R5, R178, UR46 ;  /* 0x0000002eb2057c20 */ /* 0x000fe20008410000 */
[----:B------:R-:W-:Y:S01]  /*8f30*/  FFMA.FTZ R129, R131, R136, R129 ;  /* 0x0000008883817223 */ /* 0x000fe20000010081 */
[----:B------:R-:W-:Y:S01]  /*8f40*/  FFMA.FTZ R4, -R0, R133, RZ ;  /* 0x0000008500047223 */ /* 0x000fe200000101ff */
[----:B------:R-:W-:Y:S01]  /*8f50*/  FFMA.FTZ R145, R40, R57, R145 ;  /* 0x0000003928917223 */ /* 0x000fe20000010091 */
[----:B------:R-:W-:Y:S01]  /*8f60*/  FADD.FTZ R133, RZ, R6 ;  /* 0x00000006ff857221 */ /* 0x000fe20000010000 */
[----:B------:R-:W-:Y:S01]  /*8f70*/  FFMA.FTZ R176, R134, UR47, R5 ;  /* 0x0000002f86b07c23 */ /* 0x000fe20008010005 */
        /* <DEDUP_REMOVED lines=8> */
[----:B------:R-:W-:Y:S01]  /*9000*/  FFMA.FTZ R174, R131, UR47, R174 ;  /* 0x0000002f83ae7c23 */ /* 0x000fe200080100ae */
[----:B------:R-:W-:Y:S01]  /*9010*/  FFMA.FTZ R134, R134, R133, R178 ;  /* 0x0000008586867223 */ /* 0x000fe200000100b2 */
[----:B------:R-:W-:Y:S01]  /*9020*/  FADD.FTZ R131, RZ, R5 ;  /* 0x00000005ff837221 */ /* 0x000fe20000010000 */
[----:B------:R-:W-:-:S02]  /*9030*/  FFMA.FTZ R178, R41, R88, R4 ;  /* 0x0000005829b27223 */ /* 0x000fc40000010004 */
[----:B------:R-:W-:Y:S01]  /*9040*/  FFMA.FTZ R180, -R75, R134, R6 ;  /* 0x000000864bb47223 */ /* 0x000fe20000010106 */
[----:B------:R-:W-:Y:S01]  /*9050*/  FMUL.FTZ R134, R127, R131 ;  /* 0x000000837f867220 */ /* 0x000fe20000410000 */
[CC--:B------:R-:W-:Y:S01]  /*9060*/  FMUL.FTZ R6, R12.reuse, R178.reuse ;  /* 0x000000b20c067220 */ /* 0x0c0fe20000410000 */
[----:B------:R-:W-:Y:S01]  /*9070*/  FFMA.FTZ R138, R75, R7, R138 ;  /* 0x000000074b8a7223 */ /* 0x000fe2000001008a */
[-C--:B------:R-:W-:Y:S01]  /*9080*/  FMUL.FTZ R188, R127, R178.reuse ;  /* 0x000000b27fbc7220 */ /* 0x080fe20000410000 */
[-C--:B------:R-:W-:Y:S01]  /*9090*/  FMUL.FTZ R4, R12, R131.reuse ;  /* 0x000000830c047220 */ /* 0x080fe20000410000 */
[-C--:B------:R-:W-:Y:S01]  /*90a0*/  FFMA.FTZ R134, R125, R178.reuse, -R134 ;  /* 0x000000b27d867223 */ /* 0x080fe20000010886 */
[-C--:B------:R-:W-:Y:S01]  /*90b0*/  FFMA.FTZ R6, R107, R131.reuse, R6 ;  /* 0x000000836b067223 */ /* 0x080fe20000010006 */
[----:B------:R-:W-:Y:S01]  /*90c0*/  FFMA.FTZ R188, R125, R131, R188 ;  /* 0x000000837dbc7223 */ /* 0x000fe200000100bc */
[----:B------:R-:W-:Y:S01]  /*90d0*/  FFMA.FTZ R147, R107, R178, -R4 ;  /* 0x000000b26b937223 */ /* 0x000fe20000010804 */
[----:B------:R-:W-:Y:S01]  /*90e0*/  FFMA.FTZ R138, R77, R134, R138 ;  /* 0x000000864d8a7223 */ /* 0x000fe2000001008a */
[----:B------:R-:W-:Y:S01]  /*90f0*/  FMUL.FTZ R4, R123, UR46 ;  /* 0x0000002e7b047c20 */ /* 0x000fe20008410000 */
[----:B------:R-:W-:Y:S01]  /*9100*/  FADD.FTZ R134, RZ, R6 ;  /* 0x00000006ff867221 */ /* 0x000fe20000010000 */
[----:B------:R-:W-:Y:S01]  /*9110*/  FFMA.FTZ R147, R42, R59, R147 ;  /* 0x0000003b2a937223 */ /* 0x000fe20000010093 */
[----:B------:R-:W-:Y:S01]  /*9120*/  FFMA.FTZ R190, -R77, R188, R180 ;  /* 0x000000bc4dbe7223 */ /* 0x000fe200000101b4 */
[----:B------:R-:W-:Y:S01]  /*9130*/  FFMA.FTZ R188, R121, UR47, R4 ;  /* 0x0000002f79bc7c23 */ /* 0x000fe20008010004 */
[-C--:B------:R-:W-:Y:S01]  /*9140*/  FMUL.FTZ R180, R123, R134.reuse ;  /* 0x000000867bb47220 */ /* 0x080fe20000410000 */
[C---:B------:R-:W-:Y:S01]  /*9150*/  FMUL.FTZ R4, R11.reuse, R134 ;  /* 0x000000860b047220 */ /* 0x040fe20000410000 */
[----:B------:R-:W-:-:S02]  /*9160*/  FMUL.FTZ R6, R11, R147 ;  /* 0x000000930b067220 */ /* 0x000fc40000410000 */
[-C--:B------:R-:W-:Y:S01]  /*9170*/  FFMA.FTZ R180, R121, R147.reuse, -R180 ;  /* 0x0000009379b47223 */ /* 0x080fe200000108b4 */
[-C--:B------:R-:W-:Y:S01]  /*9180*/  FFMA.FTZ R4, R109, R147.reuse, -R4 ;  /* 0x000000936d047223 */ /* 0x080fe20000010804 */
[----:B------:R-:W-:Y:S01]  /*9190*/  FMUL.FTZ R123, R123, R147 ;  /* 0x000000937b7b7220 */ /* 0x000fe20000410000 */
[----:B------:R-:W-:Y:S01]  /*91a0*/  FFMA.FTZ R6, R109, R134, R6 ;  /* 0x000000866d067223 */ /* 0x000fe20000010006 */
[----:B------:R-:W-:Y:S01]  /*91b0*/  FFMA.FTZ R138, R79, R180, R138 ;  /* 0x000000b44f8a7223 */ /* 0x000fe2000001008a */
[----:B------:R-:W-:Y:S01]  /*91c0*/  FFMA.FTZ R180, R43, R90, R4 ;  /* 0x0000005a2bb47223 */ /* 0x000fe20000010004 */
[----:B------:R-:W-:Y:S01]  /*91d0*/  FFMA.FTZ R123, R121, R134, R123 ;  /* 0x00000086797b7223 */ /* 0x000fe2000001007b */
[----:B------:R-:W-:Y:S01]  /*91e0*/  FMUL.FTZ R198, R117, UR46 ;  /* 0x0000002e75c67c20 */ /* 0x000fe20008410000 */
[----:B------:R-:W-:Y:S01]  /*91f0*/  FADD.FTZ R129, RZ, R6 ;  /* 0x00000006ff817221 */ /* 0x000fe20000010000 */
[-C--:B------:R-:W-:Y:S01]  /*9200*/  FMUL.FTZ R7, R15, R180.reuse ;  /* 0x000000b40f077220 */ /* 0x080fe20000410000 */
[----:B------:R-:W-:Y:S01]  /*9210*/  FFMA.FTZ R4, -R79, R123, R190 ;  /* 0x0000007b4f047223 */ /* 0x000fe200000101be */
[----:B------:R-:W-:Y:S01]  /*9220*/  FFMA.FTZ R190, R119, UR47, R198 ;  /* 0x0000002f77be7c23 */ /* 0x000fe200080100c6 */
[CC--:B------:R-:W-:Y:S01]  /*9230*/  FMUL.FTZ R6, R117.reuse, R129.reuse ;  /* 0x0000008175067220 */ /* 0x0c0fe20000410000 */
[-C--:B------:R-:W-:Y:S01]  /*9240*/  FMUL.FTZ R198, R117, R180.reuse ;  /* 0x000000b475c67220 */ /* 0x080fe20000410000 */
[-C--:B------:R-:W-:Y:S01]  /*9250*/  FMUL.FTZ R5, R15, R129.reuse ;  /* 0x000000810f057220 */ /* 0x080fe20000410000 */
[CC--:B------:R-:W-:Y:S01]  /*9260*/  FFMA.FTZ R7, R10.reuse, R129.reuse, R7 ;  /* 0x000000810a077223 */ /* 0x0c0fe20000010007 */
[-C--:B------:R-:W-:Y:S01]  /*9270*/  FFMA.FTZ R6, R119, R180.reuse, -R6 ;  /* 0x000000b477067223 */ /* 0x080fe20000010806 */
[----:B------:R-:W-:Y:S01]  /*9280*/  FMUL.FTZ R186, R127, UR46 ;  /* 0x0000002e7fba7c20 */ /* 0x000fe20008410000 */
[----:B------:R-:W-:Y:S01]  /*9290*/  FFMA.FTZ R198, R119, R129, R198 ;  /* 0x0000008177c67223 */ /* 0x000fe200000100c6 */
[----:B------:R-:W-:Y:S01]  /*92a0*/  FFMA.FTZ R5, R10, R180, -R5 ;  /* 0x000000b40a057223 */ /* 0x000fe20000010805 */
[----:B------:R-:W-:Y:S01]  /*92b0*/  FADD.FTZ R127, RZ, R7 ;  /* 0x00000007ff7f7221 */ /* 0x000fe20000010000 */
[C---:B------:R-:W-:Y:S01]  /*92c0*/  FFMA.FTZ R6, R81.reuse, R6, R138 ;  /* 0x0000000651067223 */ /* 0x040fe2000001008a */
[----:B------:R-:W-:Y:S01]  /*92d0*/  FMUL.FTZ R7, R250, UR46 ;  /* 0x0000002efa077c20 */ /* 0x000fe20008410000 */
[----:B------:R-:W-:Y:S01]  /*92e0*/  FFMA.FTZ R138, -R81, R198, R4 ;  /* 0x000000c6518a7223 */ /* 0x000fe20000010104 */
[----:B------:R-:W-:Y:S01]  /*92f0*/  FFMA.FTZ R149, R44, R61, R5 ;  /* 0x0000003d2c957223 */ /* 0x000fe20000010005 */
[----:B------:R-:W-:Y:S01]  /*9300*/  FMUL.FTZ R4, R250, R127 ;  /* 0x0000007ffa047220 */ /* 0x000fe20000410000 */
[----:B------:R-:W-:-:S03]  /*9310*/  FFMA.FTZ R198, R204, UR47, R7 ;  /* 0x0000002fccc67c23 */ /* 0x000fc60008010007 */
[----:B------:R-:W-:Y:S01]  /*9320*/  FFMA.FTZ R7, R204, R149, -R4 ;  /* 0x00000095cc077223 */ /* 0x000fe20000010804 */
[C---:B------:R-:W-:Y:S01]  /*9330*/  FMUL.FTZ R4, R146.reuse, R127 ;  /* 0x0000007f92047220 */ /* 0x040fe20000410000 */
[----:B------:R-:W-:-:S03]  /*9340*/  FMUL.FTZ R5, R146, R149 ;  /* 0x0000009592057220 */ /* 0x000fc60000410000 */
[C---:B------:R-:W-:Y:S01]  /*9350*/  FFMA.FTZ R4, R148.reuse, R149, -R4 ;  /* 0x0000009594047223 */ /* 0x040fe20000010804 */
[----:B------:R-:W-:Y:S01]  /*9360*/  FFMA.FTZ R5, R148, R127, R5 ;  /* 0x0000007f94057223 */ /* 0x000fe20000010005 */
[----:B------:R-:W-:Y:S02]  /*9370*/  FFMA.FTZ R186, R125, UR47, R186 ;  /* 0x0000002f7dba7c23 */ /* 0x000fe400080100ba */
[----:B------:R-:W-:Y:S01]  /*9380*/  FFMA.FTZ R151, R45, R92, R4 ;  /* 0x0000005c2d977223 */ /* 0x000fe20000010004 */
[----:B------:R-:W-:-:S03]  /*9390*/  FADD.FTZ R125, RZ, R5 ;  /* 0x00000005ff7d7221 */ /* 0x000fc60000010000 */
[C---:B------:R-:W-:Y:S01]  /*93a0*/  FMUL.FTZ R4, R150.reuse, R151 ;  /* 0x0000009796047220 */ /* 0x040fe20000410000 */
[----:B------:R-:W-:Y:S01]  /*93b0*/  FMUL.FTZ R5, R150, R125 ;  /* 0x0000007d96057220 */ /* 0x000fe20000410000 */
[----:B------:R-:W-:Y:S01]  /*93c0*/  FMUL.FTZ R250, R250, R149 ;  /* 0x00000095fafa7220 */ /* 0x000fe20000410000 */
[C---:B------:R-:W-:Y:S01]  /*93d0*/  FFMA.FTZ R6, R83.reuse, R7, R6 ;  /* 0x0000000753067223 */ /* 0x040fe20000010006 */
[C---:B------:R-:W-:Y:S01]  /*93e0*/  FFMA.FTZ R4, R152.reuse, R125, R4 ;  /* 0x0000007d98047223 */ /* 0x040fe20000010004 */
[----:B------:R-:W-:Y:S01]  /*93f0*/  FFMA.FTZ R5, R152, R151, -R5 ;  /* 0x0000009798057223 */ /* 0x000fe20000010805 */
[----:B------:R-:W-:Y:S01]  /*9400*/  FMUL.FTZ R7, R248, UR46 ;  /* 0x0000002ef8077c20 */ /* 0x000fe20008410000 */
[----:B------:R-:W-:Y:S01]  /*9410*/  FFMA.FTZ R250, R204, R127, R250 ;  /* 0x0000007fccfa7223 */ /* 0x000fe200000100fa */
[----:B------:R-:W-:Y:S01]  /*9420*/  FADD.FTZ R123, RZ, R4 ;  /* 0x00000004ff7b7221 */ /* 0x000fe20000010000 */
[----:B------:R-:W-:Y:S01]  /*9430*/  FFMA.FTZ R153, R46, R63, R5 ;  /* 0x0000003f2e997223 */ /* 0x000fe20000010005 */
[----:B------:R-:W-:Y:S01]  /*9440*/  FFMA.FTZ R204, R246, UR47, R7 ;  /* 0x0000002ff6cc7c23 */ /* 0x000fe20008010007 */
[----:B------:R-:W-:Y:S01]  /*9450*/  FMUL.FTZ R7, R248, R125 ;  /* 0x0000007df8077220 */ /* 0x000fe20000410000 */
[C---:B------:R-:W-:Y:S01]  /*9460*/  FMUL.FTZ R4, R154.reuse, R123 ;  /* 0x0000007b9a047220 */ /* 0x040fe20000410000 */
[----:B------:R-:W-:Y:S01]  /*9470*/  FMUL.FTZ R5, R154, R153 ;  /* 0x000000999a057220 */ /* 0x000fe20000410000 */
[-C--:B------:R-:W-:Y:S01]  /*9480*/  FMUL.FTZ R248, R248, R151.reuse ;  /* 0x00000097f8f87220 */ /* 0x080fe20000410000 */
[----:B------:R-:W-:Y:S01]  /*9490*/  FFMA.FTZ R7, R246, R151, -R7 ;  /* 0x00000097f6077223 */ /* 0x000fe20000010807 */
[C---:B------:R-:W-:Y:S01]  /*94a0*/  FFMA.FTZ R4, R156.reuse, R153, -R4 ;  /* 0x000000999c047223 */ /* 0x040fe20000010804 */
[----:B------:R-:W-:Y:S01]  /*94b0*/  FFMA.FTZ R138, -R83, R250, R138 ;  /* 0x000000fa538a7223 */ /* 0x000fe2000001018a */
[----:B------:R-:W-:Y:S01]  /*94c0*/  FFMA.FTZ R5, R156, R123, R5 ;  /* 0x0000007b9c057223 */ /* 0x000fe20000010005 */
[----:B------:R-:W-:Y:S01]  /*94d0*/  FFMA.FTZ R117, R246, R125, R248 ;  /* 0x0000007df6757223 */ /* 0x000fe200000100f8 */
[----:B------:R-:W-:Y:S01]  /*94e0*/  FFMA.FTZ R6, R85, R7, R6 ;  /* 0x0000000755067223 */ /* 0x000fe20000010006 */
[----:B------:R-:W-:Y:S01]  /*94f0*/  FMUL.FTZ R7, R242, R123 ;  /* 0x0000007bf2077220 */ /* 0x000fe20000410000 */
[----:B------:R-:W-:Y:S01]  /*9500*/  FFMA.FTZ R155, R47, R94, R4 ;  /* 0x0000005e2f9b7223 */ /* 0x000fe20000010004 */
[----:B------:R-:W-:Y:S01]  /*9510*/  FADD.FTZ R121, RZ, R5 ;  /* 0x00000005ff797221 */ /* 0x000fe20000010000 */
[----:B------:R-:W-:Y:S01]  /*9520*/  FFMA.FTZ R246, -R85, R117, R138 ;  /* 0x0000007555f67223 */ /* 0x000fe2000001018a */
[----:B------:R-:W-:Y:S01]  /*9530*/  FFMA.FTZ R7, R244, R153, -R7 ;  /* 0x00000099f4077223 */ /* 0x000fe20000010807 */
[----:B------:R-:W0:Y:S01]  /*9540*/  S2R R138, SR_TID.X ;  /* 0x00000000008a7919 */ /* 0x000e220000002100 */
[----:B------:R-:W-:Y:S01]  /*9550*/  FMUL.FTZ R5, R158, R155 ;  /* 0x0000009b9e057220 */ /* 0x000fe20000410000 */
[----:B------:R-:W-:Y:S01]  /*9560*/  FMUL.FTZ R242, R242, R153 ;  /* 0x00000099f2f27220 */ /* 0x000fe20000410000 */
[----:B------:R-:W-:Y:S01]  /*9570*/  FMUL.FTZ R4, R158, R121 ;  /* 0x000000799e047220 */ /* 0x000fe20000410000 */
[C---:B------:R-:W-:Y:S01]  /*9580*/  FFMA.FTZ R6, R87.reuse, R7, R6 ;  /* 0x0000000757067223 */ /* 0x040fe20000010006 */
[----:B------:R-:W-:Y:S01]  /*9590*/  FFMA.FTZ R5, R160, R121, R5 ;  /* 0x00000079a0057223 */ /* 0x000fe20000010005 */
[----:B------:R-:W-:Y:S01]  /*95a0*/  FFMA.FTZ R117, R244, R123, R242 ;  /* 0x0000007bf4757223 */ /* 0x000fe200000100f2 */
[----:B------:R-:W-:Y:S01]  /*95b0*/  FMUL.FTZ R7, R238, R121 ;  /* 0x00000079ee077220 */ /* 0x000fe20000410000 */
[-C--:B------:R-:W-:Y:S01]  /*95c0*/  FFMA.FTZ R157, R160, R155.reuse, -R4 ;  /* 0x0000009ba09d7223 */ /* 0x080fe20000010804 */
[----:B------:R-:W-:Y:S01]  /*95d0*/  FMUL.FTZ R238, R238, R155 ;  /* 0x0000009beeee7220 */ /* 0x000fe20000410000 */
[----:B------:R-:W-:Y:S01]  /*95e0*/  FADD.FTZ R119, RZ, R5 ;  /* 0x00000005ff777221 */ /* 0x000fe20000010000 */
[----:B------:R-:W-:Y:S01]  /*95f0*/  FFMA.FTZ R246, -R87, R117, R246 ;  /* 0x0000007557f67223 */ /* 0x000fe200000101f6 */
[----:B------:R-:W-:Y:S01]  /*9600*/  FFMA.FTZ R157, R48, R65, R157 ;  /* 0x00000041309d7223 */ /* 0x000fe2000001009d */
[C---:B------:R-:W-:Y:S01]  /*9610*/  FFMA.FTZ R7, R240.reuse, R155, -R7 ;  /* 0x0000009bf0077223 */ /* 0x040fe20000010807 */
[----:B------:R-:W-:Y:S01]  /*9620*/  FFMA.FTZ R117, R240, R121, R238 ;  /* 0x00000079f0757223 */ /* 0x000fe200000100ee */
[C---:B------:R-:W-:Y:S01]  /*9630*/  FMUL.FTZ R5, R162.reuse, R119 ;  /* 0x00000077a2057220 */ /* 0x040fe20000410000 */
[----:B------:R-:W-:Y:S01]  /*9640*/  FMUL.FTZ R4, R162, R157 ;  /* 0x0000009da2047220 */ /* 0x000fe20000410000 */
[C---:B------:R-:W-:Y:S01]  /*9650*/  FFMA.FTZ R6, R89.reuse, R7, R6 ;  /* 0x0000000759067223 */ /* 0x040fe20000010006 */
[----:B------:R-:W-:Y:S01]  /*9660*/  FFMA.FTZ R246, -R89, R117, R246 ;  /* 0x0000007559f67223 */ /* 0x000fe200000101f6 */
[C---:B------:R-:W-:Y:S01]  /*9670*/  FMUL.FTZ R7, R182.reuse, R119 ;  /* 0x00000077b6077220 */ /* 0x040fe20000410000 */
[-C--:B------:R-:W-:Y:S01]  /*9680*/  FMUL.FTZ R117, R182, R157.reuse ;  /* 0x0000009db6757220 */ /* 0x080fe20000410000 */
[C---:B------:R-:W-:Y:S01]  /*9690*/  FFMA.FTZ R182, R164.reuse, R157, -R5 ;  /* 0x0000009da4b67223 */ /* 0x040fe20000010805 */
[----:B------:R-:W-:Y:S01]  /*96a0*/  FFMA.FTZ R4, R164, R119, R4 ;  /* 0x00000077a4047223 */ /* 0x000fe20000010004 */
[C---:B------:R-:W-:Y:S01]  /*96b0*/  FFMA.FTZ R7, R236.reuse, R157, -R7 ;  /* 0x0000009dec077223 */ /* 0x040fe20000010807 */
[----:B------:R-:W-:Y:S01]  /*96c0*/  FFMA.FTZ R236, R236, R119, R117 ;  /* 0x00000077ecec7223 */ /* 0x000fe20000010075 */
[----:B------:R-:W-:Y:S01]  /*96d0*/  FFMA.FTZ R182, R49, R96, R182 ;  /* 0x0000006031b67223 */ /* 0x000fe200000100b6 */
[----:B------:R-:W-:Y:S01]  /*96e0*/  UISETP.GE.AND UP0, UPT, UR20, UR48, UPT ;  /* 0x000000301400728c */ /* 0x000fe2000bf06270 */
[----:B------:R-:W-:-:S02]  /*96f0*/  FADD.FTZ R117, RZ, R4 ;  /* 0x00000004ff757221 */ /* 0x000fc40000010000 */
[CC--:B------:R-:W-:Y:S02]  /*9700*/  FMUL.FTZ R4, R163.reuse, R182.reuse ;  /* 0x000000b6a3047220 */ /* 0x0c0fe40000410000 */
[-C--:B------:R-:W-:Y:S01]  /*9710*/  FMUL.FTZ R5, R163, R117.reuse ;  /* 0x00000075a3057220 */ /* 0x080fe20000410000 */
[----:B------:R-:W-:Y:S01]  /*9720*/  PLOP3.LUT P2, PT, PT, PT, UP0, 0x80, 0x8 ;  /* 0x000000000008781c */ /* 0x000fe20003f4f008 */
[CC--:B------:R-:W-:Y:S02]  /*9730*/  FFMA.FTZ R4, R161.reuse, R117.reuse, R4 ;  /* 0x00000075a1047223 */ /* 0x0c0fe40000010004 */
[-C--:B------:R-:W-:Y:S01]  /*9740*/  FFMA.FTZ R5, R161, R182.reuse, -R5 ;  /* 0x000000b6a1057223 */ /* 0x080fe20000010805 */
[----:B0-----:R-:W-:Y:S01]  /*9750*/  ISETP.NE.OR P2, PT, R138, RZ, P2 ;  /* 0x000000ff8a00720c */ /* 0x001fe20001745670 */
[C---:B------:R-:W-:Y:S01]  /*9760*/  FMUL.FTZ R238, R115.reuse, R117 ;  /* 0x0000007573ee7220 */ /* 0x040fe20000410000 */
[----:B------:R-:W-:Y:S01]  /*9770*/  FMUL.FTZ R240, R115, R182 ;  /* 0x000000b673f07220 */ /* 0x000fe20000410000 */
[----:B------:R-:W-:Y:S01]  /*9780*/  FADD.FTZ R115, RZ, R4 ;  /* 0x00000004ff737221 */ /* 0x000fe20000010000 */
[----:B------:R-:W-:-:S03]  /*9790*/  FFMA.FTZ R159, R50, R67, R5 ;  /* 0x00000043329f7223 */ /* 0x000fc60000010005 */
[C---:B------:R-:W-:Y:S01]  /*97a0*/  FMUL.FTZ R5, R140.reuse, R115 ;  /* 0x000000738c057220 */ /* 0x040fe20000410000 */
[----:B------:R-:W-:Y:S01]  /*97b0*/  FMUL.FTZ R140, R140, R159 ;  /* 0x0000009f8c8c7220 */ /* 0x000fe20000410000 */
[C---:B------:R-:W-:Y:S01]  /*97c0*/  FFMA.FTZ R238, R113.reuse, R182, -R238 ;  /* 0x000000b671ee7223 */ /* 0x040fe200000108ee */
[----:B------:R-:W-:Y:S01]  /*97d0*/  FFMA.FTZ R240, R113, R117, R240 ;  /* 0x0000007571f07223 */ /* 0x000fe200000100f0 */
[----:B------:R-:W-:Y:S01]  /*97e0*/  FFMA.FTZ R236, -R91, R236, R246 ;  /* 0x000000ec5bec7223 */ /* 0x000fe200000101f6 */
[----:B------:R-:W-:Y:S01]  /*97f0*/  FFMA.FTZ R113, R234, R115, R140 ;  /* 0x00000073ea717223 */ /* 0x000fe2000001008c */
[----:B------:R-:W-:Y:S01]  /*9800*/  LOP3.LUT R140, R138, 0x1f, RZ, 0xc0, !PT ;  /* 0x0000001f8a8c7812 */ /* 0x000fe200078ec0ff */
[----:B------:R-:W-:Y:S01]  /*9810*/  VOTEU.ALL UP0, P2 ;  /* 0x0000000000ff7886 */ /* 0x000fe20001000000 */
[----:B------:R-:W-:Y:S01]  /*9820*/  FFMA.FTZ R240, -R93, R240, R236 ;  /* 0x000000f05df07223 */ /* 0x000fe200000101ec */
[----:B------:R-:W-:Y:S01]  /*9830*/  FFMA.FTZ R6, R91, R7, R6 ;  /* 0x000000075b067223 */ /* 0x000fe20000010006 */
[----:B------:R-:W-:Y:S01]  /*9840*/  ISETP.NE.AND P6, PT, R140, 0x1f, PT ;  /* 0x0000001f8c00780c */ /* 0x000fe20003fc5270 */
[----:B------:R-:W-:Y:S01]  /*9850*/  FFMA.FTZ R236, R234, R159, -R5 ;  /* 0x0000009feaec7223 */ /* 0x000fe20000010805 */
[----:B------:R-:W-:Y:S01]  /*9860*/  HFMA2 R5, -RZ, RZ, 0, 0 ;  /* 0x00000000ff057431 */ /* 0x000fe200000001ff */
[----:B------:R-:W-:Y:S01]  /*9870*/  @!UP0 ULEA UR29, UR8, UR32, 0x4 ;  /* 0x00000020081d8291 */ /* 0x000fe2000f8e20ff */
[----:B------:R-:W-:Y:S01]  /*9880*/  FFMA.FTZ R238, R93, R238, R6 ;  /* 0x000000ee5dee7223 */ /* 0x000fe20000010006 */
[----:B------:R-:W-:-:S02]  /*9890*/  MOV R4, 0x3f800000 ;  /* 0x3f80000000047802 */ /* 0x000fc40000000f00 */
[----:B------:R-:W-:Y:S01]  /*98a0*/  CS2R R6, SRZ ;  /* 0x0000000000067805 */ /* 0x000fe2000001ff00 */
[----:B------:R-:W-:Y:S01]  /*98b0*/  FFMA.FTZ R191, R0, R139, R137 ;  /* 0x0000008b00bf7223 */ /* 0x000fe20000010089 */
[----:B------:R-:W-:Y:S01]  /*98c0*/  FFMA.FTZ R234, -R95, R113, R240 ;  /* 0x000000715fea7223 */ /* 0x000fe200000101f0 */
[----:B------:R0:W1:Y:S01]  /*98d0*/  SHFL.DOWN PT, R185, R3, 0x1, 0x1f ;  /* 0x08201f0003b97f89 */ /* 0x00006200000e0000 */
[----:B------:R-:W-:Y:S03]  /*98e0*/  BSSY.RECONVERGENT B0, `(.L_x_12684) ;  /* 0x0000015000007945 */ /* 0x000fe60003800200 */
[----:B------:R-:W2:Y:S01]  /*98f0*/  @!P2 LDS.128 R4, [UR29+0x3650] ;  /* 0x0036501dff04a984 */ /* 0x000ea20008000c00 */
[----:B------:R-:W-:-:S03]  /*9900*/  ISETP.GT.U32.AND P5, PT, R140, 0x1d, PT ;  /* 0x0000001d8c00780c */ /* 0x000fc60003fa4070 */
[----:B------:R0:W3:Y:S01]  /*9910*/  SHFL.DOWN PT, R113, R2, 0x1, 0x1f ;  /* 0x08201f0002717f89 */ /* 0x0000e200000e0000 */
[----:B------:R-:W-:-:S03]  /*9920*/  ISETP.GT.U32.AND P4, PT, R140, 0x1b, PT ;  /* 0x0000001b8c00780c */ /* 0x000fc60003f84070 */
[----:B------:R0:W4:Y:S01]  /*9930*/  SHFL.DOWN PT, R242, R191, 0x1, 0x1f ;  /* 0x08201f00bff27f89 */ /* 0x00012200000e0000 */
[----:B------:R-:W-:-:S03]  /*9940*/  ISETP.GT.U32.AND P3, PT, R140, 0x17, PT ;  /* 0x000000178c00780c */ /* 0x000fc60003f64070 */
[----:B------:R0:W0:Y:S01]  /*9950*/  SHFL.DOWN PT, R137, R189, 0x1, 0x1f ;  /* 0x08201f00bd897f89 */ /* 0x00002200000e0000 */
[----:B------:R-:W-:Y:S01]  /*9960*/  ISETP.GT.U32.AND P2, PT, R140, 0xf, PT ;  /* 0x0000000f8c00780c */ /* 0x000fe20003f44070 */
[----:B------:R-:W-:Y:S01]  /*9970*/  FFMA.FTZ R236, R95, R236, R238 ;  /* 0x000000ec5fec7223 */ /* 0x000fe200000100ee */
[----:B------:R-:W-:Y:S11]  /*9980*/  @!P6 BRA `(.L_x_12685) ;  /* 0x000000000028e947 */ /* 0x000ff60003800000 */
[CC--:B0-----:R-:W-:Y:S01]  /*9990*/  FMUL.FTZ R240, R2.reuse, R137.reuse ;  /* 0x0000008902f07220 */ /* 0x0c1fe20000410000 */
[C---:B------:R-:W-:Y:S01]  /*99a0*/  FMUL.FTZ R137, R3.reuse, R137 ;  /* 0x0000008903897220 */ /* 0x040fe20000410000 */
[CC--:B---3--:R-:W-:Y:S01]  /*99b0*/  FMUL.FTZ R238, R2.reuse, R113.reuse ;  /* 0x0000007102ee7220 */ /* 0x0c8fe20000410000 */
[C---:B------:R-:W-:Y:S01]  /*99c0*/  FMUL.FTZ R113, R3.reuse, R113 ;  /* 0x0000007103717220 */ /* 0x040fe20000410000 */
[-C--:B----4-:R-:W-:Y:S01]  /*99d0*/  FFMA.FTZ R240, R3, R242.reuse, -R240 ;  /* 0x000000f203f07223 */ /* 0x090fe200000108f0 */
[----:B------:R-:W-:Y:S01]  /*99e0*/  FFMA.FTZ R242, R2, R242, R137 ;  /* 0x000000f202f27223 */ /* 0x000fe20000010089 */
[C---:B-1----:R-:W-:Y:S01]  /*99f0*/  FFMA.FTZ R3, R185.reuse, R3, -R238 ;  /* 0x00000003b9037223 */ /* 0x042fe200000108ee */
[----:B------:R-:W-:Y:S01]  /*9a00*/  FFMA.FTZ R2, R185, R2, R113 ;  /* 0x00000002b9027223 */ /* 0x000fe20000010071 */
[----:B------:R-:W-:Y:S01]  /*9a10*/  FADD.FTZ R191, R191, R240 ;  /* 0x000000f0bfbf7221 */ /* 0x000fe20000010000 */
[----:B------:R-:W-:-:S07]  /*9a20*/  FADD.FTZ R189, R189, R242 ;  /* 0x000000f2bdbd7221 */ /* 0x000fce0000010000 */
.L_x_12685:
[----:B------:R-:W-:Y:S05]  /*9a30*/  BSYNC.RECONVERGENT B0 ;  /* 0x0000000000007941 */ /* 0x000fea0003800200 */
.L_x_12684:
[----:B-1----:R1:W1:Y:S01]  /*9a40*/  SHFL.DOWN PT, R185, R3, 0x2, 0x1f ;  /* 0x08401f0003b97f89 */ /* 0x00226200000e0000 */
[----:B------:R-:W-:Y:S03]  /*9a50*/  BSSY.RECONVERGENT B0, `(.L_x_12686) ;  /* 0x000000f000007945 */ /* 0x000fe60003800200 */
[----:B---3--:R3:W1:Y:S04]  /*9a60*/  SHFL.DOWN PT, R113, R2, 0x2, 0x1f ;  /* 0x08401f0002717f89 */ /* 0x00866800000e0000 */
        /* <DEDUP_REMOVED lines=10> */
[----:B---3--:R-:W-:Y:S01]  /*9b10*/  FFMA.FTZ R2, R2, R185, R113 ;  /* 0x000000b902027223 */ /* 0x008fe20000010071 */
[----:B------:R-:W-:Y:S01]  /*9b20*/  FADD.FTZ R191, R191, R240 ;  /* 0x000000f0bfbf7221 */ /* 0x000fe20000010000 */
[----:B------:R-:W-:-:S07]  /*9b30*/  FADD.FTZ R189, R189, R242 ;  /* 0x000000f2bdbd7221 */ /* 0x000fce0000010000 */
.L_x_12687:
[----:B------:R-:W-:Y:S05]  /*9b40*/  BSYNC.RECONVERGENT B0 ;  /* 0x0000000000007941 */ /* 0x000fea0003800200 */
.L_x_12686:
        /* <DEDUP_REMOVED lines=13> */
[----:B---3--:R-:W-:Y:S01]  /*9c20*/  FFMA.FTZ R2, R2, R185, R113 ;  /* 0x000000b902027223 */ /* 0x008fe20000010071 */
[----:B----4-:R-:W-:Y:S01]  /*9c30*/  FADD.FTZ R191, R191, R240 ;  /* 0x000000f0bfbf7221 */ /* 0x010fe20000010000 */
[----:B------:R-:W-:-:S07]  /*9c40*/  FADD.FTZ R189, R189, R242 ;  /* 0x000000f2bdbd7221 */ /* 0x000fce0000010000 */
.L_x_12689:
[----:B------:R-:W-:Y:S05]  /*9c50*/  BSYNC.RECONVERGENT B0 ;  /* 0x0000000000007941 */ /* 0x000fea0003800200 */
.L_x_12688:
        /* <DEDUP_REMOVED lines=16> */
.L_x_12691:
[----:B------:R-:W-:Y:S05]  /*9d60*/  BSYNC.RECONVERGENT B0 ;  /* 0x0000000000007941 */ /* 0x000fea0003800200 */
.L_x_12690:
        /* <DEDUP_REMOVED lines=16> */
.L_x_12693:
[----:B------:R-:W-:Y:S05]  /*9e70*/  BSYNC.RECONVERGENT B0 ;  /* 0x0000000000007941 */ /* 0x000fea0003800200 */
.L_x_12692:
[C---:B-1----:R-:W-:Y:S01]  /*9e80*/  FMUL.FTZ R113, R196.reuse, R115 ;  /* 0x00000073c4717220 */ /* 0x042fe20000410000 */
[-C--:B------:R-:W-:Y:S01]  /*9e90*/  FMUL.FTZ R240, R196, R159.reuse ;  /* 0x0000009fc4f07220 */ /* 0x080fe20000410000 */
[----:B------:R-:W-:Y:S01]  /*9ea0*/  SHFL.DOWN PT, R207, R2, 0x1, 0x1f ;  /* 0x08201f0002cf7f89 */ /* 0x000fe200000e0000 */
[----:B------:R-:W-:Y:S01]  /*9eb0*/  ISETP.NE.AND P2, PT, R138, 0x1f, PT ;  /* 0x0000001f8a00780c */ /* 0x000fe20003f45270 */
[C---:B------:R-:W-:Y:S01]  /*9ec0*/  FFMA.FTZ R238, R192.reuse, R159, -R113 ;  /* 0x0000009fc0ee7223 */ /* 0x040fe20000010871 */
[----:B------:R-:W-:Y:S01]  /*9ed0*/  FFMA.FTZ R113, R192, R115, R240 ;  /* 0x00000073c0717223 */ /* 0x000fe200000100f0 */
[----:B--2---:R-:W3:Y:S01]  /*9ee0*/  SHFL.IDX PT, R195, R7, RZ, 0x1f ;  /* 0x00001fff07c37589 */ /* 0x004ee200000e0000 */
[----:B------:R-:W-:Y:S01]  /*9ef0*/  ISETP.NE.AND P3, PT, R138, RZ, PT ;  /* 0x000000ff8a00720c */ /* 0x000fe20003f65270 */
[----:B------:R-:W-:Y:S01]  /*9f00*/  FFMA.FTZ R185, R51, R98, R238 ;  /* 0x0000006233b97223 */ /* 0x000fe200000100ee */
[----:B------:R-:W-:Y:S01]  /*9f10*/  FADD.FTZ R113, RZ, R113 ;  /* 0x00000071ff717221 */ /* 0x000fe20000010000 */
[----:B------:R-:W-:Y:S01]  /*9f20*/  SHFL.DOWN PT, R205, R3, 0x1, 0x1f ;  /* 0x08201f0003cd7f89 */ /* 0x000fe200000e0000 */
[----:B------:R-:W-:Y:S01]  /*9f30*/  ULEA UR33, UR20, 0xfffffc00, 0xa ;  /* 0xfffffc0014217891 */ /* 0x000fe2000f8e50ff */
[C---:B0-----:R-:W-:Y:S01]  /*9f40*/  FMUL.FTZ R137, R214.reuse, R185 ;  /* 0x000000b9d6897220 */ /* 0x041fe20000410000 */
[-C--:B------:R-:W-:Y:S01]  /*9f50*/  FMUL.FTZ R238, R214, R113.reuse ;  /* 0x00000071d6ee7220 */ /* 0x080fe20000410000 */
[----:B------:R-:W0:Y:S01]  /*9f60*/  SHFL.IDX PT, R197, R6, RZ, 0x1f ;  /* 0x00001fff06c57589 */ /* 0x000e2200000e0000 */
[----:B------:R-:W-:Y:S01]  /*9f70*/  USHF.R.S32.HI UR43, URZ, 0x1f, UR33 ;  /* 0x0000001fff2b7899 */ /* 0x000fe20008011421 */
[C---:B------:R-:W-:Y:S01]  /*9f80*/  FFMA.FTZ R137, R212.reuse, R113, R137 ;  /* 0x00000071d4897223 */ /* 0x040fe20000010089 */
[----:B------:R-:W-:Y:S01]  /*9f90*/  FFMA.FTZ R187, R212, R185, -R238 ;  /* 0x000000b9d4bb7223 */ /* 0x000fe200000108ee */
[----:B------:R-:W1:Y:S01]  /*9fa0*/  SHFL.DOWN PT, R209, R191, 0x1, 0x1f ;  /* 0x08201f00bfd17f89 */ /* 0x000e6200000e0000 */
[----:B------:R-:W-:Y:S01]  /*9fb0*/  FMUL.FTZ R188, R79, -R188 ;  /* 0x800000bc4fbc7220 */ /* 0x000fe20000410000 */
[----:B------:R-:W-:Y:S01]  /*9fc0*/  FADD.FTZ R137, RZ, R137 ;  /* 0x00000089ff897221 */ /* 0x000fe20000010000 */
[----:B------:R-:W-:Y:S01]  /*9fd0*/  FFMA.FTZ R187, R52, R69, R187 ;  /* 0x0000004534bb7223 */ /* 0x000fe200000100bb */
[----:B------:R-:W-:Y:S01]  /*9fe0*/  SHFL.DOWN PT, R240, R189, 0x1, 0x1f ;  /* 0x08201f00bdf07f89 */ /* 0x000fe200000e0000 */
[----:B------:R-:W-:Y:S01]  /*9ff0*/  VOTEU.ALL UP0, P3 ;  /* 0x0000000000ff7886 */ /* 0x000fe20001800000 */
[----:B------:R-:W-:Y:S01]  /*a000*/  FMUL.FTZ R186, R77, -R186 ;  /* 0x800000ba4dba7220 */ /* 0x000fe20000410000 */
[----:B------:R-:W-:Y:S01]  /*a010*/  BSSY.RECONVERGENT B0, `(.L_x_12694) ;  /* 0x00001f6000007945 */ /* 0x000fe20003800200 */
[----:B------:R3:W2:Y:S02]  /*a020*/  SHFL.IDX PT, R201, R2, RZ, 0x1f ;  /* 0x00001fff02c97589 */ /* 0x0006a400000e0000 */
[----:B------:R-:W-:-:S02]  /*a030*/  @!UP0 ULEA UR29, UR8, UR32, 0x4 ;  /* 0x00000020081d8291 */ /* 0x000fc4000f8e20ff */
[----:B------:R5:W2:Y:S01]  /*a040*/  SHFL.IDX PT, R193, R3, RZ, 0x1f ;  /* 0x00001fff03c17589 */ /* 0x000aa200000e0000 */
[----:B---3--:R-:W-:-:S03]  /*a050*/  @P2 FMUL.FTZ R2, R207, R195 ;  /* 0x000000c3cf022220 */ /* 0x008fc60000410000 */
[----:B----4-:R-:W3:Y:S01]  /*a060*/  SHFL.IDX PT, R189, R189, RZ, 0x1f ;  /* 0x00001fffbdbd7589 */ /* 0x010ee200000e0000 */
[C---:B-----5:R-:W-:Y:S01]  /*a070*/  FMUL.FTZ R3, R232.reuse, R113 ;  /* 0x00000071e8037220 */ /* 0x060fe20000410000 */
[----:B------:R-:W-:Y:S01]  /*a080*/  FMUL.FTZ R232, R232, R185 ;  /* 0x000000b9e8e87220 */ /* 0x000fe20000410000 */
[----:B0-----:R-:W-:Y:S01]  /*a090*/  @P2 FFMA.FTZ R2, R205, R197, -R2 ;  /* 0x000000c5cd022223 */ /* 0x001fe20000010802 */
[----:B------:R-:W0:Y:S01]  /*a0a0*/  SHFL.IDX PT, R191, R191, RZ, 0x1f ;  /* 0x00001fffbfbf7589 */ /* 0x000e2200000e0000 */
[C---:B------:R-:W-:Y:S01]  /*a0b0*/  FFMA.FTZ R3, R230.reuse, R185, -R3 ;  /* 0x000000b9e6037223 */ /* 0x040fe20000010803 */
[----:B------:R-:W-:Y:S01]  /*a0c0*/  FFMA.FTZ R199, R230, R113, R232 ;  /* 0x00000071e6c77223 */ /* 0x000fe200000100e8 */
[C---:B------:R-:W-:Y:S02]  /*a0d0*/  FMUL.FTZ R230, R228.reuse, R187 ;  /* 0x000000bbe4e67220 */ /* 0x040fe40000410000 */
        /* <DEDUP_REMOVED lines=8> */
[----:B--2---:R-:W-:Y:S01]  /*a160*/  FMUL.FTZ R2, R201, R7 ;  /* 0x00000007c9027220 */ /* 0x004fe20000410000 */
[C---:B------:R-:W-:Y:S01]  /*a170*/  FFMA.FTZ R226, -R99.reuse, R203, R234 ;  /* 0x000000cb63e27223 */ /* 0x040fe200000101ea */
[----:B------:R-:W-:Y:S01]  /*a180*/  @P2 FADD.FTZ R195, R240, R3 ;  /* 0x00000003f0c32221 */ /* 0x000fe20000010000 */
[----:B------:R-:W-:Y:S01]  /*a190*/  FFMA.FTZ R228, R99, R199, R236 ;  /* 0x000000c763e47223 */ /* 0x000fe200000100ec */
[-C--:B------:R-:W-:Y:S01]  /*a1a0*/  FFMA.FTZ R230, R193, R6.reuse, -R2 ;  /* 0x00000006c1e67223 */ /* 0x080fe20000010802 */
[-C--:B------:R-:W-:Y:S01]  /*a1b0*/  FMUL.FTZ R236, R197, R9.reuse ;  /* 0x00000009c5ec7220 */ /* 0x080fe20000410000 */
[----:B------:R-:W-:Y:S01]  /*a1c0*/  FMUL.FTZ R234, R195, R9 ;  /* 0x00000009c3ea7220 */ /* 0x000fe20000410000 */
[C---:B------:R-:W-:Y:S01]  /*a1d0*/  FMUL.FTZ R2, R201.reuse, R5 ;  /* 0x00000005c9027220 */ /* 0x040fe20000410000 */
[C---:B------:R-:W-:Y:S01]  /*a1e0*/  FMUL.FTZ R232, R201.reuse, R6 ;  /* 0x00000006c9e87220 */ /* 0x040fe20000410000 */
[----:B------:R-:W-:Y:S01]  /*a1f0*/  FMUL.FTZ R6, R201, R4 ;  /* 0x00000004c9067220 */ /* 0x000fe20000410000 */
[-C--:B------:R-:W-:Y:S01]  /*a200*/  FFMA.FTZ R234, R197, R8.reuse, R234 ;  /* 0x00000008c5ea7223 */ /* 0x080fe200000100ea */
        /* <DEDUP_REMOVED lines=18> */
[----:B---3--:R-:W-:Y:S01]  /*a330*/  FADD.FTZ R7, R189, R232 ;  /* 0x000000e8bd077221 */ /* 0x008fe20000010000 */
        /* <DEDUP_REMOVED lines=17> */
[----:B------:R-:W-:Y:S01]  /*a450*/  FMUL.FTZ R197, R85, -R204 ;  /* 0x800000cc55c57220 */ /* 0x000fe20000410000 */
[----:B------:R-:W-:Y:S01]  /*a460*/  MOV R201, UR39 ;  /* 0x0000002700c97c02 */ /* 0x000fe20008000f00 */
[C---:B------:R-:W-:Y:S01]  /*a470*/  FMUL.FTZ R220, R133.reuse, UR47 ;  /* 0x0000002f85dc7c20 */ /* 0x040fe20008410000 */
[----:B------:R-:W-:Y:S01]  /*a480*/  FMUL.FTZ R224, R133, UR46 ;  /* 0x0000002e85e07c20 */ /* 0x000fe20008410000 */
[----:B------:R-:W-:Y:S01]  /*a490*/  FMUL.FTZ R216, R136, UR46 ;  /* 0x0000002e88d87c20 */ /* 0x000fe20008410000 */
[----:B------:R-:W-:Y:S01]  /*a4a0*/  P2R R199, PR, RZ, 0x8 ;  /* 0x00000008ffc77803 */ /* 0x000fe20000000000 */
[C---:B------:R-:W-:Y:S01]  /*a4b0*/  FFMA.FTZ R220, R145.reuse, UR46, -R220 ;  /* 0x0000002e91dc7c23 */ /* 0x040fe200080108dc */
        /* <DEDUP_REMOVED lines=14> */
[----:B------:R-:W-:Y:S01]  /*a5a0*/  FMUL.FTZ R193, R135, UR46 ;  /* 0x0000002e87c17c20 */ /* 0x000fe20008410000 */
[C---:B------:R-:W-:Y:S01]  /*a5b0*/  FMUL.FTZ R2, R163.reuse, R192 ;  /* 0x000000c0a3027220 */ /* 0x040fe20000410000 */
[----:B------:R-:W-:Y:S01]  /*a5c0*/  FMUL.FTZ R163, R163, R210 ;  /* 0x000000d2a3a37220 */ /* 0x000fe20000410000 */
[----:B------:R-:W-:Y:S01]  /*a5d0*/  FMUL.FTZ R218, R73, R196 ;  /* 0x000000c449da7220 */ /* 0x000fe20000410000 */
[----:B------:R-:W-:Y:S01]  /*a5e0*/  FFMA.FTZ R193, R172, UR47, R193 ;  /* 0x0000002facc17c23 */ /* 0x000fe200080100c1 */
[C---:B------:R-:W-:Y:S01]  /*a5f0*/  FFMA.FTZ R2, R161.reuse, R210, R2 ;  /* 0x000000d2a1027223 */ /* 0x040fe20000010002 */
[----:B------:R-:W-:Y:S01]  /*a600*/  FFMA.FTZ R196, R161, R192, -R163 ;  /* 0x000000c0a1c47223 */ /* 0x000fe200000108a3 */
[----:B------:R-:W-:-:S02]  /*a610*/  HFMA2 R195, -RZ, RZ, 0, 7.8678131103515625e-06 ;  /* 0x00000084ffc37431 */ /* 0x000fc400000001ff */
[----:B------:R-:W-:Y:S01]  /*a620*/  FMUL.FTZ R214, R0, -R193 ;  /* 0x800000c100d67220 */ /* 0x000fe20000410000 */
[----:B------:R-:W-:Y:S01]  /*a630*/  FFMA.FTZ R161, R93, R208, R2 ;  /* 0x000000d05da17223 */ /* 0x000fe20000010002 */
[----:B------:R-:W-:Y:S01]  /*a640*/  FADD.FTZ R171, R171, R196 ;  /* 0x000000c4abab7221 */ /* 0x000fe20000010000 */
[C---:B------:R-:W-:Y:S01]  /*a650*/  FMUL.FTZ R193, R131.reuse, UR46 ;  /* 0x0000002e83c17c20 */ /* 0x040fe20008410000 */
[----:B------:R-:W-:Y:S01]  /*a660*/  FMUL.FTZ R173, R131, UR47 ;  /* 0x0000002f83ad7c20 */ /* 0x000fe20008410000 */
[----:B------:R-:W-:Y:S01]  /*a670*/  FFMA.FTZ R172, R39, -R86, R172 ;  /* 0x8000005627ac7223 */ /* 0x000fe200000100ac */
[C---:B------:R-:W-:Y:S01]  /*a680*/  FMUL.FTZ R3, R162.reuse, R171 ;  /* 0x000000aba2037220 */ /* 0x040fe20000410000 */
[----:B------:R-:W-:Y:S01]  /*a690*/  FMUL.FTZ R162, R162, R161 ;  /* 0x000000a1a2a27220 */ /* 0x000fe20000410000 */
[----:B------:R-:W-:Y:S01]  /*a6a0*/  FFMA.FTZ R145, R40, -R57, R145 ;  /* 0x8000003928917223 */ /* 0x000fe20000010091 */
[----:B------:R-:W-:Y:S02]  /*a6b0*/  IMAD R7, R138, R195, UR32 ;  /* 0x000000208a077e24 */ /* 0x000fe4000f8e02c3 */
[C---:B------:R-:W-:Y:S01]  /*a6c0*/  FFMA.FTZ R2, R164.reuse, R161, R3 ;  /* 0x000000a1a4027223 */ /* 0x040fe20000010003 */
[----:B------:R-:W-:Y:S01]  /*a6d0*/  FFMA.FTZ R162, R164, R171, -R162 ;  /* 0x000000aba4a27223 */ /* 0x000fe200000108a2 */
[C---:B------:R-:W-:Y:S01]  /*a6e0*/  FFMA.FTZ R164, R178.reuse, UR47, R193 ;  /* 0x0000002fb2a47c23 */ /* 0x040fe200080100c1 */
[----:B------:R-:W-:Y:S01]  /*a6f0*/  FFMA.FTZ R216, R143, UR47, R216 ;  /* 0x0000002f8fd87c23 */ /* 0x000fe200080100d8 */
[----:B------:R-:W-:Y:S01]  /*a700*/  FFMA.FTZ R163, R91, R206, R2 ;  /* 0x000000ce5ba37223 */ /* 0x000fe20000010002 */
[----:B------:R-:W-:Y:S01]  /*a710*/  FADD.FTZ R169, R169, R162 ;  /* 0x000000a2a9a97221 */ /* 0x000fe20000010000 */
[----:B------:R-:W-:Y:S01]  /*a720*/  FFMA.FTZ R162, R178, UR46, -R173 ;  /* 0x0000002eb2a27c23 */ /* 0x000fe200080108ad */
[----:B------:R-:W-:Y:S01]  /*a730*/  FFMA.FTZ R178, R41, -R88, R178 ;  /* 0x8000005829b27223 */ /* 0x000fe200000100b2 */
[C---:B------:R-:W-:Y:S01]  /*a740*/  FMUL.FTZ R3, R158.reuse, R163 ;  /* 0x000000a39e037220 */ /* 0x040fe20000410000 */
[-C--:B------:R-:W-:Y:S01]  /*a750*/  FMUL.FTZ R158, R158, R169.reuse ;  /* 0x000000a99e9e7220 */ /* 0x080fe20000410000 */
[----:B------:R-:W-:Y:S01]  /*a760*/  FMUL.FTZ R196, R134, UR47 ;  /* 0x0000002f86c47c20 */ /* 0x000fe20008410000 */
[----:B------:R-:W-:Y:S01]  /*a770*/  FMUL.FTZ R162, R77, R162 ;  /* 0x000000a24da27220 */ /* 0x000fe20000410000 */
[C---:B------:R-:W-:Y:S01]  /*a780*/  FFMA.FTZ R2, R160.reuse, R169, -R3 ;  /* 0x000000a9a0027223 */ /* 0x040fe20000010803 */
[----:B------:R-:W-:Y:S01]  /*a790*/  FFMA.FTZ R158, R160, R163, R158 ;  /* 0x000000a3a09e7223 */ /* 0x000fe2000001009e */
[----:B------:R-:W-:Y:S01]  /*a7a0*/  FFMA.FTZ R196, R147, UR46, -R196 ;  /* 0x0000002e93c47c23 */ /* 0x000fe200080108c4 */
[----:B------:R-:W-:Y:S01]  /*a7b0*/  FMUL.FTZ R164, R77, -R164 ;  /* 0x800000a44da47220 */ /* 0x000fe20000410000 */
[----:B------:R-:W-:Y:S01]  /*a7c0*/  FADD.FTZ R193, R167, R2 ;  /* 0x00000002a7c17221 */ /* 0x000fe20000010000 */
[----:B------:R-:W-:Y:S01]  /*a7d0*/  FFMA.FTZ R167, R89, R202, R158 ;  /* 0x000000ca59a77223 */ /* 0x000fe2000001009e */
[----:B------:R-:W-:Y:S01]  /*a7e0*/  FMUL.FTZ R158, R134, UR46 ;  /* 0x0000002e869e7c20 */ /* 0x000fe20008410000 */
[----:B------:R-:W-:Y:S01]  /*a7f0*/  STS [R7+0x1098], R162 ;  /* 0x001098a207007388 */ /* 0x000fe20000000800 */
[C---:B------:R-:W-:Y:S01]  /*a800*/  FMUL.FTZ R3, R154.reuse, R193 ;  /* 0x000000c19a037220 */ /* 0x040fe20000410000 */
[-C--:B------:R-:W-:Y:S01]  /*a810*/  FMUL.FTZ R154, R154, R167.reuse ;  /* 0x000000a79a9a7220 */ /* 0x080fe20000410000 */
[----:B------:R-:W-:Y:S01]  /*a820*/  FFMA.FTZ R158, R147, UR47, R158 ;  /* 0x0000002f939e7c23 */ /* 0x000fe2000801009e */
[----:B------:R-:W-:Y:S01]  /*a830*/  STS [R7+0x109c], R164 ;  /* 0x00109ca407007388 */ /* 0x000fe20000000800 */
        /* <DEDUP_REMOVED lines=8> */
[----:B------:R-:W-:Y:S01]  /*a8c0*/  STS [R7+0x10a4], R158 ;  /* 0x0010a49e07007388 */ /* 0x000fe20000000800 */
[C---:B------:R-:W-:Y:S01]  /*a8d0*/  FMUL.FTZ R3, R150.reuse, R195 ;  /* 0x000000c396037220 */ /* 0x040fe20000410000 */
[-C--:B------:R-:W-:Y:S01]  /*a8e0*/  FMUL.FTZ R150, R150, R173.reuse ;  /* 0x000000ad96967220 */ /* 0x080fe20000410000 */
[----:B------:R-:W-:Y:S01]  /*a8f0*/  FMUL.FTZ R156, R81, R2 ;  /* 0x00000002519c7220 */ /* 0x000fe20000410000 */
[----:B------:R-:W-:Y:S01]  /*a900*/  FFMA.FTZ R154, R180, UR47, R165 ;  /* 0x0000002fb49a7c23 */ /* 0x000fe200080100a5 */
[C---:B------:R-:W-:Y:S01]  /*a910*/  FFMA.FTZ R2, R152.reuse, R173, R3 ;  /* 0x000000ad98027223 */ /* 0x040fe20000010003 */
[----:B------:R-:W-:Y:S01]  /*a920*/  FFMA.FTZ R150, R152, R195, -R150 ;  /* 0x000000c398967223 */ /* 0x000fe20000010896 */
[----:B------:R-:W-:Y:S01]  /*a930*/  FMUL.FTZ R152, R127, UR46 ;  /* 0x0000002e7f987c20 */ /* 0x000fe20008410000 */
[----:B------:R0:W-:Y:S01]  /*a940*/  STS [R7+0x10a8], R156 ;  /* 0x0010a89c07007388 */ /* 0x0001e20000000800 */
[----:B------:R-:W-:Y:S01]  /*a950*/  FFMA.FTZ R165, R85, R194, R2 ;  /* 0x000000c255a57223 */ /* 0x000fe20000010002 */
[----:B------:R-:W-:Y:S01]  /*a960*/  FADD.FTZ R197, R197, R150 ;  /* 0x00000096c5c57221 */ /* 0x000fe20000010000 */
[----:B------:R-:W-:Y:S01]  /*a970*/  FFMA.FTZ R152, R149, UR47, R152 ;  /* 0x0000002f95987c23 */ /* 0x000fe20008010098 */
[----:B------:R-:W-:Y:S01]  /*a980*/  FMUL.FTZ R154, R81, -R154 ;  /* 0x8000009a519a7220 */ /* 0x000fe20000410000 */
[C---:B------:R-:W-:Y:S01]  /*a990*/  FMUL.FTZ R2, R146.reuse, R165 ;  /* 0x000000a592027220 */ /* 0x040fe20000410000 */
[----:B------:R-:W-:Y:S01]  /*a9a0*/  FMUL.FTZ R3, R146, R197 ;  /* 0x000000c592037220 */ /* 0x000fe20000410000 */
[----:B------:R-:W-:Y:S01]  /*a9b0*/  FMUL.FTZ R152, R83, -R152 ;  /* 0x8000009853987220 */ /* 0x000fe20000410000 */
[----:B------:R-:W-:Y:S01]  /*a9c0*/  FMUL.FTZ R150, R127, UR47 ;  /* 0x0000002f7f967c20 */ /* 0x000fe20008410000 */
[----:B------:R1:W-:Y:S01]  /*a9d0*/  STS [R7+0x10ac], R154 ;  /* 0x0010ac9a07007388 */ /* 0x0003e20000000800 */
[C---:B------:R-:W-:Y:S01]  /*a9e0*/  FFMA.FTZ R146, R148.reuse, R165, R3 ;  /* 0x000000a594927223 */ /* 0x040fe20000010003 */
[----:B------:R-:W-:Y:S01]  /*a9f0*/  FFMA.FTZ R148, R148, R197, -R2 ;  /* 0x000000c594947223 */ /* 0x000fe20000010802 */
[----:B------:R-:W-:Y:S01]  /*aa00*/  IMAD R3, R201, UR8, R5 ;  /* 0x00000008c9037c24 */ /* 0x000fe2000f8e0205 */
[C---:B------:R-:W-:Y:S01]  /*aa10*/  LEA R2, P2, R4.reuse, UR10, 0x2 ;  /* 0x0000000a04027c11 */ /* 0x040fe2000f8410ff */
[C---:B------:R-:W-:Y:S01]  /*aa20*/  FMUL.FTZ R5, R83.reuse, -R198 ;  /* 0x800000c653057220 */ /* 0x040fe20000410000 */
[----:B------:R-:W-:Y:S01]  /*aa30*/  FFMA.FTZ R184, R83, R184, R146 ;  /* 0x000000b853b87223 */ /* 0x000fe20000010092 */
[----:B0-----:R-:W-:Y:S01]  /*aa40*/  FMUL.FTZ R156, R123, UR47 ;  /* 0x0000002f7b9c7c20 */ /* 0x001fe20008410000 */
[----:B------:R-:W-:Y:S01]  /*aa50*/  LEA.HI.X R3, R4, UR11, R3, 0x2, P2 ;  /* 0x0000000b04037c11 */ /* 0x000fe200090f1403 */
[----:B------:R-:W-:Y:S01]  /*aa60*/  FADD.FTZ R4, R5, R148 ;  /* 0x0000009405047221 */ /* 0x000fe20000010000 */
[----:B------:R-:W-:Y:S01]  /*aa70*/  FMUL.FTZ R148, R125, UR47 ;  /* 0x0000002f7d947c20 */ /* 0x000fe20008410000 */
[----:B------:R-:W-:Y:S01]  /*aa80*/  STS [R7+0x10b4], R152 ;  /* 0x0010b49807007388 */ /* 0x000fe20000000800 */
[----:B------:R-:W-:Y:S01]  /*aa90*/  FFMA.FTZ R156, R153, UR46, -R156 ;  /* 0x0000002e999c7c23 */ /* 0x000fe2000801089c */
[C---:B------:R-:W-:Y:S01]  /*aaa0*/  FMUL.FTZ R5, R15.reuse, R4 ;  /* 0x000000040f057220 */ /* 0x040fe20000410000 */
[----:B------:R-:W-:Y:S01]  /*aab0*/  FMUL.FTZ R15, R15, R184 ;  /* 0x000000b80f0f7220 */ /* 0x000fe20000410000 */
[----:B------:R-:W-:Y:S01]  /*aac0*/  FFMA.FTZ R148, R151, UR46, -R148 ;  /* 0x0000002e97947c23 */ /* 0x000fe20008010894 */
[----:B------:R-:W-:Y:S01]  /*aad0*/  FMUL.FTZ R156, R87, R156 ;  /* 0x0000009c579c7220 */ /* 0x000fe20000410000 */
[C---:B------:R-:W-:Y:S01]  /*aae0*/  FFMA.FTZ R146, R10.reuse, R184, R5 ;  /* 0x000000b80a927223 */ /* 0x040fe20000010005 */
[----:B------:R-:W-:Y:S01]  /*aaf0*/  FFMA.FTZ R10, R10, R4, -R15 ;  /* 0x000000040a0a7223 */ /* 0x000fe2000001080f */
[----:B------:R-:W-:Y:S01]  /*ab00*/  FMUL.FTZ R5, R81, -R190 ;  /* 0x800000be51057220 */ /* 0x000fe20000410000 */
[----:B------:R-:W-:Y:S01]  /*ab10*/  FMUL.FTZ R148, R85, R148 ;  /* 0x0000009455947220 */ /* 0x000fe20000410000 */
[----:B------:R-:W-:Y:S01]  /*ab20*/  FFMA.FTZ R170, R81, R170, R146 ;  /* 0x000000aa51aa7223 */ /* 0x000fe20000010092 */
[----:B------:R-:W-:Y:S01]  /*ab30*/  STS [R7+0x10c0], R156 ;  /* 0x0010c09c07007388 */ /* 0x000fe20000000800 */
[----:B------:R-:W-:Y:S01]  /*ab40*/  FADD.FTZ R10, R5, R10 ;  /* 0x0000000a050a7221 */ /* 0x000fe20000010000 */
[----:B-1----:R-:W-:Y:S01]  /*ab50*/  FMUL.FTZ R154, R125, UR46 ;  /* 0x0000002e7d9a7c20 */ /* 0x002fe20008410000 */
[----:B------:R-:W-:Y:S01]  /*ab60*/  FFMA.FTZ R150, R149, UR46, -R150 ;  /* 0x0000002e95967c23 */ /* 0x000fe20008010896 */
[----:B------:R0:W-:Y:S01]  /*ab70*/  STS [R7+0x10b8], R148 ;  /* 0x0010b89407007388 */ /* 0x0001e20000000800 */
[C---:B------:R-:W-:Y:S01]  /*ab80*/  FMUL.FTZ R146, R11.reuse, R10 ;  /* 0x0000000a0b927220 */ /* 0x040fe20000410000 */
[----:B------:R-:W-:Y:S01]  /*ab90*/  FMUL.FTZ R11, R11, R170 ;  /* 0x000000aa0b0b7220 */ /* 0x000fe20000410000 */
[----:B------:R-:W-:Y:S01]  /*aba0*/  FFMA.FTZ R154, R151, UR47, R154 ;  /* 0x0000002f979a7c23 */ /* 0x000fe2000801009a */
[----:B------:R-:W-:Y:S01]  /*abb0*/  FMUL.FTZ R150, R83, R150 ;  /* 0x0000009653967220 */ /* 0x000fe20000410000 */
[C---:B------:R-:W-:Y:S01]  /*abc0*/  FFMA.FTZ R146, R109.reuse, R170, R146 ;  /* 0x000000aa6d927223 */ /* 0x040fe20000010092 */
[----:B------:R-:W-:Y:S01]  /*abd0*/  FFMA.FTZ R11, R109, R10, -R11 ;  /* 0x0000000a6d0b7223 */ /* 0x000fe2000001080b */
[----:B------:R-:W-:Y:S01]  /*abe0*/  FMUL.FTZ R15, R75, -R176 ;  /* 0x800000b04b0f7220 */ /* 0x000fe20000410000 */
[----:B------:R-:W-:Y:S01]  /*abf0*/  FMUL.FTZ R154, R85, -R154 ;  /* 0x8000009a559a7220 */ /* 0x000fe20000410000 */
[----:B------:R-:W-:Y:S01]  /*ac00*/  FFMA.FTZ R166, R79, R166, R146 ;  /* 0x000000a64fa67223 */ /* 0x000fe20000010092 */
[----:B0-----:R-:W-:Y:S01]  /*ac10*/  FMUL.FTZ R148, R121, UR47 ;  /* 0x0000002f79947c20 */ /* 0x001fe20008410000 */
[----:B------:R-:W-:Y:S01]  /*ac20*/  FADD.FTZ R146, R188, R11 ;  /* 0x0000000bbc927221 */ /* 0x000fe20000010000 */
[----:B------:R0:W-:Y:S01]  /*ac30*/  STS [R7+0x10b0], R150 ;  /* 0x0010b09607007388 */ /* 0x0001e20000000800 */
[C---:B------:R-:W-:Y:S01]  /*ac40*/  FMUL.FTZ R5, R12.reuse, R166 ;  /* 0x000000a60c057220 */ /* 0x040fe20000410000 */
[----:B------:R-:W-:Y:S01]  /*ac50*/  FFMA.FTZ R152, R155, UR46, -R148 ;  /* 0x0000002e9b987c23 */ /* 0x000fe20008010894 */
[-C--:B------:R-:W-:Y:S01]  /*ac60*/  FMUL.FTZ R148, R12, R146.reuse ;  /* 0x000000920c947220 */ /* 0x080fe20000410000 */
[----:B------:R-:W-:Y:S01]  /*ac70*/  FMUL.FTZ R12, R119, UR47 ;  /* 0x0000002f770c7c20 */ /* 0x000fe20008410000 */
[----:B------:R-:W-:Y:S01]  /*ac80*/  FFMA.FTZ R5, R107, R146, -R5 ;  /* 0x000000926b057223 */ /* 0x000fe20000010805 */
[----:B------:R-:W-:Y:S01]  /*ac90*/  FMUL.FTZ R152, R89, R152 ;  /* 0x0000009859987220 */ /* 0x000fe20000410000 */
[----:B------:R-:W-:Y:S01]  /*aca0*/  FFMA.FTZ R148, R107, R166, R148 ;  /* 0x000000a66b947223 */ /* 0x000fe20000010094 */
[----:B------:R-:W-:Y:S01]  /*acb0*/  FFMA.FTZ R156, R157, UR46, -R12 ;  /* 0x0000002e9d9c7c23 */ /* 0x000fe2000801080c */
[----:B------:R-:W-:Y:S01]  /*acc0*/  FADD.FTZ R5, R186, R5 ;  /* 0x00000005ba057221 */ /* 0x000fe20000010000 */
[----:B0-----:R-:W-:Y:S01]  /*acd0*/  FMUL.FTZ R150, R123, UR46 ;  /* 0x0000002e7b967c20 */ /* 0x001fe20008410000 */
[----:B------:R-:W-:Y:S01]  /*ace0*/  FFMA.FTZ R144, R77, R144, R148 ;  /* 0x000000904d907223 */ /* 0x000fe20000010094 */
[----:B------:R0:W-:Y:S01]  /*acf0*/  STS [R7+0x10c8], R152 ;  /* 0x0010c89807007388 */ /* 0x0001e20000000800 */
[-C--:B------:R-:W-:Y:S01]  /*ad00*/  FMUL.FTZ R11, R105, R5.reuse ;  /* 0x00000005690b7220 */ /* 0x080fe20000410000 */
[----:B------:R-:W-:Y:S01]  /*ad10*/  FFMA.FTZ R150, R153, UR47, R150 ;  /* 0x0000002f99967c23 */ /* 0x000fe20008010096 */
[-C--:B------:R-:W-:Y:S01]  /*ad20*/  FMUL.FTZ R148, R105, R144.reuse ;  /* 0x0000009069947220 */ /* 0x080fe20000410000 */
[----:B------:R1:W-:Y:S01]  /*ad30*/  STS [R7+0x10bc], R154 ;  /* 0x0010bc9a07007388 */ /* 0x0003e20000000800 */
[C---:B------:R-:W-:Y:S01]  /*ad40*/  FFMA.FTZ R12, R14.reuse, R144, R11 ;  /* 0x000000900e0c7223 */ /* 0x040fe2000001000b */
[----:B------:R-:W-:Y:S01]  /*ad50*/  FMUL.FTZ R11, R117, UR47 ;  /* 0x0000002f750b7c20 */ /* 0x000fe20008410000 */
[----:B------:R-:W-:Y:S01]  /*ad60*/  FFMA.FTZ R148, R14, R5, -R148 ;  /* 0x000000050e947223 */ /* 0x000fe20000010894 */
[----:B------:R-:W-:Y:S01]  /*ad70*/  FMUL.FTZ R150, R87, -R150 ;  /* 0x8000009657967220 */ /* 0x000fe20000410000 */
[----:B------:R-:W-:Y:S01]  /*ad80*/  FFMA.FTZ R168, R75, R168, R12 ;  /* 0x000000a84ba87223 */ /* 0x000fe2000001000c */
[----:B------:R-:W-:Y:S01]  /*ad90*/  FFMA.FTZ R14, R182, UR46, -R11 ;  /* 0x0000002eb60e7c23 */ /* 0x000fe2000801080b */
[----:B------:R-:W-:Y:S01]  /*ada0*/  FADD.FTZ R12, R15, R148 ;  /* 0x000000940f0c7221 */ /* 0x000fe20000010000 */
[----:B------:R-:W-:Y:S01]  /*adb0*/  FMUL.FTZ R15, R73, -R174 ;  /* 0x800000ae490f7220 */ /* 0x000fe20000410000 */
[----:B------:R-:W-:Y:S01]  /*adc0*/  FMUL.FTZ R11, R117, UR46 ;  /* 0x0000002e750b7c20 */ /* 0x000fe20008410000 */
[----:B0-----:R-:W-:Y:S01]  /*add0*/  FMUL.FTZ R152, R93, R14 ;  /* 0x0000000e5d987220 */ /* 0x001fe20000410000 */
[----:B------:R-:W-:Y:S01]  /*ade0*/  FMUL.FTZ R14, R13, R168 ;  /* 0x000000a80d0e7220 */ /* 0x000fe20000410000 */
[----:B-1----:R-:W-:Y:S01]  /*adf0*/  FMUL.FTZ R154, R121, UR46 ;  /* 0x0000002e799a7c20 */ /* 0x002fe20008410000 */
[-C--:B------:R-:W-:Y:S01]  /*ae00*/  FMUL.FTZ R13, R13, R12.reuse ;  /* 0x0000000c0d0d7220 */ /* 0x080fe20000410000 */
[----:B------:R0:W-:Y:S01]  /*ae10*/  STS [R7+0x10c4], R150 ;  /* 0x0010c49607007388 */ /* 0x0001e20000000800 */
[----:B------:R-:W-:Y:S01]  /*ae20*/  FFMA.FTZ R14, R103, R12, -R14 ;  /* 0x0000000c670e7223 */ /* 0x000fe2000001080e */
[----:B------:R-:W-:Y:S01]  /*ae30*/  FFMA.FTZ R154, R155, UR47, R154 ;  /* 0x0000002f9b9a7c23 */ /* 0x000fe2000801009a */
[----:B------:R-:W-:Y:S01]  /*ae40*/  FFMA.FTZ R148, R103, R168, R13 ;  /* 0x000000a867947223 */ /* 0x000fe2000001000d */
[----:B------:R-:W-:Y:S01]  /*ae50*/  FMUL.FTZ R158, R119, UR46 ;  /* 0x0000002e779e7c20 */ /* 0x000fe20008410000 */
[----:B------:R-:W-:Y:S01]  /*ae60*/  FADD.FTZ R14, R15, R14 ;  /* 0x0000000e0f0e7221 */ /* 0x000fe20000010000 */
[----:B------:R-:W-:Y:S01]  /*ae70*/  FMUL.FTZ R154, R89, -R154 ;  /* 0x8000009a599a7220 */ /* 0x000fe20000410000 */
[----:B------:R-:W-:Y:S01]  /*ae80*/  FFMA.FTZ R142, R73, R142, R148 ;  /* 0x0000008e498e7223 */ /* 0x000fe20000010094 */
[----:B------:R-:W-:Y:S01]  /*ae90*/  FFMA.FTZ R158, R157, UR47, R158 ;  /* 0x0000002f9d9e7c23 */ /* 0x000fe2000801009e */
[----:B------:R-:W-:Y:S01]  /*aea0*/  FMUL.FTZ R148, R16, R14 ;  /* 0x0000000e10947220 */ /* 0x000fe20000410000 */
[----:B0-----:R-:W-:Y:S01]  /*aeb0*/  FFMA.FTZ R150, R182, UR47, R11 ;  /* 0x0000002fb6967c23 */ /* 0x001fe2000801000b */
[----:B------:R0:W-:Y:S01]  /*aec0*/  STS [R7+0x10cc], R154 ;  /* 0x0010cc9a07007388 */ /* 0x0001e20000000800 */
[-C--:B------:R-:W-:Y:S01]  /*aed0*/  FMUL.FTZ R13, R16, R142.reuse ;  /* 0x0000008e100d7220 */ /* 0x080fe20000410000 */
[----:B------:R-:W-:Y:S01]  /*aee0*/  FFMA.FTZ R11, R17, R142, R148 ;  /* 0x0000008e110b7223 */ /* 0x000fe20000010094 */
[C---:B------:R-:W-:Y:S01]  /*aef0*/  FMUL.FTZ R16, R0.reuse, -R141 ;  /* 0x8000008d00107220 */ /* 0x040fe20000410000 */
[----:B------:R-:W-:Y:S01]  /*af00*/  FMUL.FTZ R158, R91, -R158 ;  /* 0x8000009e5b9e7220 */ /* 0x000fe20000410000 */
[----:B------:R-:W-:Y:S01]  /*af10*/  FFMA.FTZ R13, R17, R14, -R13 ;  /* 0x0000000e110d7223 */ /* 0x000fe2000001080d */
[----:B------:R-:W-:Y:S01]  /*af20*/  FFMA.FTZ R139, R0, R139, R11 ;  /* 0x0000008b008b7223 */ /* 0x000fe2000001000b */
[----:B------:R-:W-:Y:S01]  /*af30*/  FMUL.FTZ R156, R91, R156 ;  /* 0x0000009c5b9c7220 */ /* 0x000fe20000410000 */
[----:B------:R-:W-:Y:S01]  /*af40*/  FMUL.FTZ R105, R55, R14 ;  /* 0x0000000e37697220 */ /* 0x000fe20000410000 */
[----:B------:R-:W-:Y:S01]  /*af50*/  FADD.FTZ R15, R16, R13 ;  /* 0x0000000d100f7221 */ /* 0x000fe20000010000 */
[----:B0-----:R-:W-:Y:S01]  /*af60*/  FMUL.FTZ R154, R115, UR47 ;  /* 0x0000002f739a7c20 */ /* 0x001fe20008410000 */
[C---:B------:R-:W-:Y:S01]  /*af70*/  FMUL.FTZ R11, R86.reuse, R139 ;  /* 0x0000008b560b7220 */ /* 0x040fe20000410000 */
[----:B------:R-:W-:Y:S01]  /*af80*/  FMUL.FTZ R13, R55, R142 ;  /* 0x0000008e370d7220 */ /* 0x000fe20000410000 */
[----:B------:R-:W-:Y:S01]  /*af90*/  FMUL.FTZ R17, R86, R15 ;  /* 0x0000000f56117220 */ /* 0x000fe20000410000 */
[----:B------:R-:W-:Y:S01]  /*afa0*/  FFMA.FTZ R154, R159, UR46, -R154 ;  /* 0x0000002e9f9a7c23 */ /* 0x000fe2000801089a */
[----:B------:R-:W-:Y:S01]  /*afb0*/  FMUL.FTZ R103, R135, R11 ;  /* 0x0000000b87677220 */ /* 0x000fe20000410000 */
[----:B------:R-:W-:Y:S01]  /*afc0*/  FFMA.FTZ R16, R38, -R55, R143 ;  /* 0x8000003726107223 */ /* 0x000fe2000001008f */
[----:B------:R-:W-:Y:S01]  /*afd0*/  FMUL.FTZ R107, R136, R13 ;  /* 0x0000000d886b7220 */ /* 0x000fe20000410000 */
[----:B------:R-:W-:Y:S01]  /*afe0*/  FMUL.FTZ R154, R95, R154 ;  /* 0x0000009a5f9a7220 */ /* 0x000fe20000410000 */
[CC--:B------:R-:W-:Y:S01]  /*aff0*/  FFMA.FTZ R103, R172.reuse, R17.reuse, -R103 ;  /* 0x00000011ac677223 */ /* 0x0c0fe20000010867 */
[----:B------:R-:W-:Y:S01]  /*b000*/  FMUL.FTZ R148, R57, R168 ;  /* 0x000000a839947220 */ /* 0x000fe20000410000 */
[----:B------:R-:W-:Y:S01]  /*b010*/  FMUL.FTZ R17, R135, R17 ;  /* 0x0000001187117220 */ /* 0x000fe20000410000 */
[----:B------:R-:W-:Y:S01]  /*b020*/  STS [R7+0x10d4], R158 ;  /* 0x0010d49e07007388 */ /* 0x000fe20000000800 */
[----:B------:R-:W-:Y:S01]  /*b030*/  FMUL.FTZ R150, R93, -R150 ;  /* 0x800000965d967220 */ /* 0x000fe20000410000 */
[----:B------:R-:W-:Y:S01]  /*b040*/  FADD.FTZ R103, RZ, R103 ;  /* 0x00000067ff677221 */ /* 0x000fe20000010000 */
[----:B------:R-:W-:Y:S01]  /*b050*/  FFMA.FTZ R17, R172, R11, R17 ;  /* 0x0000000bac117223 */ /* 0x000fe20000010011 */
[----:B------:R0:W-:Y:S01]  /*b060*/  STS [R7+0x10e0], R154 ;  /* 0x0010e09a07007388 */ /* 0x0001e20000000800 */
[----:B------:R-:W-:Y:S01]  /*b070*/  FMUL.FTZ R141, R59, R146 ;  /* 0x000000923b8d7220 */ /* 0x000fe20000410000 */
[----:B------:R-:W-:Y:S01]  /*b080*/  FFMA.FTZ R180, R43, -R90, R180 ;  /* 0x8000005a2bb47223 */ /* 0x000fe200000100b4 */
[----:B------:R-:W-:Y:S01]  /*b090*/  FADD.FTZ R17, RZ, R17 ;  /* 0x00000011ff117221 */ /* 0x000fe20000010000 */
[----:B------:R1:W-:Y:S01]  /*b0a0*/  STS [R7+0x10d0], R156 ;  /* 0x0010d09c07007388 */ /* 0x0003e20000000800 */
[----:B------:R-:W-:Y:S01]  /*b0b0*/  FMUL.FTZ R143, R134, R141 ;  /* 0x0000008d868f7220 */ /* 0x000fe20000410000 */
[----:B------:R-:W-:Y:S01]  /*b0c0*/  FMUL.FTZ R162, R92, R197 ;  /* 0x000000c55ca27220 */ /* 0x000fe20000410000 */
[----:B------:R-:W-:Y:S01]  /*b0d0*/  FFMA.FTZ R151, R45, -R92, R151 ;  /* 0x8000005c2d977223 */ /* 0x000fe20000010097 */
[----:B------:R2:W-:Y:S01]  /*b0e0*/  STS [R7+0x10d8], R152 ;  /* 0x0010d89807007388 */ /* 0x0005e20000000800 */
[----:B------:R-:W-:Y:S01]  /*b0f0*/  FFMA.FTZ R153, R46, -R63, R153 ;  /* 0x8000003f2e997223 */ /* 0x000fe20000010099 */
[----:B0-----:R-:W-:Y:S01]  /*b100*/  FMUL.FTZ R154, R115, UR46 ;  /* 0x0000002e739a7c20 */ /* 0x001fe20008410000 */
[----:B------:R-:W-:Y:S01]  /*b110*/  FMUL.FTZ R164, R125, R162 ;  /* 0x000000a27da47220 */ /* 0x000fe20000410000 */
[----:B------:R0:W-:Y:S01]  /*b120*/  STS [R7+0x10dc], R150 ;  /* 0x0010dc9607007388 */ /* 0x0001e20000000800 */
[----:B------:R-:W-:Y:S01]  /*b130*/  FMUL.FTZ R176, R113, UR46 ;  /* 0x0000002e71b07c20 */ /* 0x000fe20008410000 */
[----:B------:R-:W-:Y:S01]  /*b140*/  FFMA.FTZ R158, R159, UR47, R154 ;  /* 0x0000002f9f9e7c23 */ /* 0x000fe2000801009a */
[----:B------:R-:W-:Y:S01]  /*b150*/  FMUL.FTZ R154, R57, R12 ;  /* 0x0000000c399a7220 */ /* 0x000fe20000410000 */
[----:B-1----:R-:W-:Y:S01]  /*b160*/  FMUL.FTZ R156, R133, R148 ;  /* 0x00000094859c7220 */ /* 0x002fe20000410000 */
[----:B------:R-:W-:Y:S01]  /*b170*/  FFMA.FTZ R176, R185, UR47, R176 ;  /* 0x0000002fb9b07c23 */ /* 0x000fe200080100b0 */
[-C--:B--2---:R-:W-:Y:S01]  /*b180*/  FFMA.FTZ R152, R16, R105.reuse, -R107 ;  /* 0x0000006910987223 */ /* 0x084fe2000001086b */
[----:B------:R-:W-:Y:S01]  /*b190*/  FMUL.FTZ R105, R136, R105 ;  /* 0x0000006988697220 */ /* 0x000fe20000410000 */
[-C--:B------:R-:W-:Y:S01]  /*b1a0*/  FFMA.FTZ R156, R145, R154.reuse, -R156 ;  /* 0x0000009a919c7223 */ /* 0x080fe2000001089c */
[----:B------:R-:W-:Y:S01]  /*b1b0*/  FMUL.FTZ R154, R133, R154 ;  /* 0x0000009a859a7220 */ /* 0x000fe20000410000 */
[----:B------:R-:W-:Y:S01]  /*b1c0*/  FMUL.FTZ R107, R88, R5 ;  /* 0x00000005586b7220 */ /* 0x000fe20000410000 */
[----:B0-----:R-:W-:Y:S01]  /*b1d0*/  FFMA.FTZ R150, R16, R13, R105 ;  /* 0x0000000d10967223 */ /* 0x001fe20000010069 */
[----:B------:R-:W-:Y:S01]  /*b1e0*/  FADD.FTZ R103, R103, R152 ;  /* 0x0000009867677221 */ /* 0x000fe20000010000 */
[----:B------:R-:W-:Y:S01]  /*b1f0*/  FFMA.FTZ R105, R145, R148, R154 ;  /* 0x0000009491697223 */ /* 0x000fe2000001009a */
[----:B------:R-:W-:Y:S01]  /*b200*/  FMUL.FTZ R109, R131, R107 ;  /* 0x0000006b836d7220 */ /* 0x000fe20000410000 */
[----:B------:R-:W-:Y:S01]  /*b210*/  FADD.FTZ R150, R17, R150 ;  /* 0x0000009611967221 */ /* 0x000fe20000010000 */
[----:B------:R-:W-:Y:S01]  /*b220*/  FMUL.FTZ R17, R88, R144 ;  /* 0x0000009058117220 */ /* 0x000fe20000410000 */
[----:B------:R-:W-:Y:S01]  /*b230*/  FADD.FTZ R156, R103, R156 ;  /* 0x0000009c679c7221 */ /* 0x000fe20000010000 */
[----:B------:R-:W-:Y:S01]  /*b240*/  FMUL.FTZ R103, R59, R166 ;  /* 0x000000a63b677220 */ /* 0x000fe20000410000 */
[----:B------:R-:W-:Y:S01]  /*b250*/  FADD.FTZ R105, R150, R105 ;  /* 0x0000006996697221 */ /* 0x000fe20000010000 */
[-C--:B------:R-:W-:Y:S01]  /*b260*/  FFMA.FTZ R150, R178, R17.reuse, R109 ;  /* 0x00000011b2967223 */ /* 0x080fe2000001006d */
[----:B------:R-:W-:Y:S01]  /*b270*/  FMUL.FTZ R152, R131, R17 ;  /* 0x0000001183987220 */ /* 0x000fe20000410000 */
[----:B------:R-:W-:Y:S01]  /*b280*/  FMUL.FTZ R154, R134, R103 ;  /* 0x00000067869a7220 */ /* 0x000fe20000410000 */
[----:B------:R-:W-:Y:S01]  /*b290*/  FMUL.FTZ R158, R95, -R158 ;  /* 0x8000009e5f9e7220 */ /* 0x000fe20000410000 */
[----:B------:R-:W-:Y:S01]  /*b2a0*/  FADD.FTZ R109, R105, R150 ;  /* 0x00000096696d7221 */ /* 0x000fe20000010000 */
[----:B------:R-:W-:Y:S01]  /*b2b0*/  FFMA.FTZ R150, R42, -R59, R147 ;  /* 0x8000003b2a967223 */ /* 0x000fe20000010093 */
[----:B------:R-:W-:Y:S01]  /*b2c0*/  FMUL.FTZ R105, R90, R170 ;  /* 0x000000aa5a697220 */ /* 0x000fe20000410000 */
[----:B------:R-:W-:Y:S01]  /*b2d0*/  FFMA.FTZ R107, R178, R107, -R152 ;  /* 0x0000006bb26b7223 */ /* 0x000fe20000010898 */
[----:B------:R-:W-:Y:S01]  /*b2e0*/  FMUL.FTZ R147, R90, R10 ;  /* 0x0000000a5a937220 */ /* 0x000fe20000410000 */
[C---:B------:R-:W-:Y:S01]  /*b2f0*/  FFMA.FTZ R152, R150.reuse, R103, R143 ;  /* 0x0000006796987223 */ /* 0x040fe2000001008f */
[C---:B------:R-:W-:Y:S01]  /*b300*/  FMUL.FTZ R143, R129.reuse, R105 ;  /* 0x00000069818f7220 */ /* 0x040fe20000410000 */
[----:B------:R-:W-:Y:S01]  /*b310*/  FFMA.FTZ R154, R150, R141, -R154 ;  /* 0x0000008d969a7223 */ /* 0x000fe2000001089a */
[----:B------:R-:W-:Y:S01]  /*b320*/  FADD.FTZ R107, R156, R107 ;  /* 0x0000006b9c6b7221 */ /* 0x000fe20000010000 */
[----:B------:R0:W-:Y:S01]  /*b330*/  STS [R7+0x10e4], R158 ;  /* 0x0010e49e07007388 */ /* 0x0001e20000000800 */
[CC--:B------:R-:W-:Y:S01]  /*b340*/  FFMA.FTZ R156, R180.reuse, R147.reuse, -R143 ;  /* 0x00000093b49c7223 */ /* 0x0c0fe2000001088f */
[----:B------:R-:W-:Y:S01]  /*b350*/  FMUL.FTZ R147, R129, R147 ;  /* 0x0000009381937220 */ /* 0x000fe20000410000 */
[----:B------:R-:W-:Y:S01]  /*b360*/  FADD.FTZ R141, R107, R154 ;  /* 0x0000009a6b8d7221 */ /* 0x000fe20000010000 */
[----:B------:R-:W-:Y:S01]  /*b370*/  FMUL.FTZ R107, R61, R184 ;  /* 0x000000b83d6b7220 */ /* 0x000fe20000410000 */
[----:B------:R-:W-:Y:S01]  /*b380*/  FADD.FTZ R109, R109, R152 ;  /* 0x000000986d6d7221 */ /* 0x000fe20000010000 */
[----:B------:R-:W-:Y:S01]  /*b390*/  FFMA.FTZ R154, R180, R105, R147 ;  /* 0x00000069b49a7223 */ /* 0x000fe20000010093 */
[----:B------:R-:W-:Y:S01]  /*b3a0*/  FFMA.FTZ R152, R44, -R61, R149 ;  /* 0x8000003d2c987223 */ /* 0x000fe20000010095 */
[----:B------:R-:W-:Y:S01]  /*b3b0*/  FMUL.FTZ R143, R61, R4 ;  /* 0x000000043d8f7220 */ /* 0x000fe20000410000 */
[----:B------:R-:W-:Y:S01]  /*b3c0*/  FMUL.FTZ R147, R127, R107 ;  /* 0x0000006b7f937220 */ /* 0x000fe20000410000 */
[----:B0-----:R-:W-:Y:S01]  /*b3d0*/  FMUL.FTZ R158, R113, UR47 ;  /* 0x0000002f719e7c20 */ /* 0x001fe20008410000 */
[----:B------:R-:W-:Y:S01]  /*b3e0*/  FADD.FTZ R109, R109, R154 ;  /* 0x0000009a6d6d7221 */ /* 0x000fe20000010000 */
[----:B------:R-:W-:Y:S01]  /*b3f0*/  FMUL.FTZ R154, R92, R165 ;  /* 0x000000a55c9a7220 */ /* 0x000fe20000410000 */
[CC--:B------:R-:W-:Y:S01]  /*b400*/  FFMA.FTZ R160, R152.reuse, R143.reuse, -R147 ;  /* 0x0000008f98a07223 */ /* 0x0c0fe20000010893 */
[----:B------:R-:W-:Y:S01]  /*b410*/  FFMA.FTZ R158, R185, UR46, -R158 ;  /* 0x0000002eb99e7c23 */ /* 0x000fe2000801089e */
[----:B------:R-:W-:Y:S01]  /*b420*/  FMUL.FTZ R143, R127, R143 ;  /* 0x0000008f7f8f7220 */ /* 0x000fe20000410000 */
[----:B------:R-:W-:Y:S01]  /*b430*/  FFMA.FTZ R164, R151, R154, R164 ;  /* 0x0000009a97a47223 */ /* 0x000fe200000100a4 */
[----:B------:R-:W-:Y:S01]  /*b440*/  FADD.FTZ R141, R141, R156 ;  /* 0x0000009c8d8d7221 */ /* 0x000fe20000010000 */
[----:B------:R-:W-:Y:S01]  /*b450*/  FMUL.FTZ R174, R97, R158 ;  /* 0x0000009e61ae7220 */ /* 0x000fe20000410000 */
[----:B------:R-:W-:Y:S01]  /*b460*/  FFMA.FTZ R158, R152, R107, R143 ;  /* 0x0000006b989e7223 */ /* 0x000fe2000001008f */
[----:B------:R-:W-:Y:S01]  /*b470*/  FMUL.FTZ R156, R63, R173 ;  /* 0x000000ad3f9c7220 */ /* 0x000fe20000410000 */
[----:B------:R-:W-:Y:S01]  /*b480*/  FMUL.FTZ R143, R125, R154 ;  /* 0x0000009a7d8f7220 */ /* 0x000fe20000410000 */
[----:B------:R-:W-:Y:S01]  /*b490*/  FADD.FTZ R141, R141, R160 ;  /* 0x000000a08d8d7221 */ /* 0x000fe20000010000 */
[----:B------:R-:W-:Y:S01]  /*b4a0*/  FADD.FTZ R109, R109, R158 ;  /* 0x0000009e6d6d7221 */ /* 0x000fe20000010000 */
[----:B------:R0:W-:Y:S01]  /*b4b0*/  STS [R7+0x10e8], R174 ;  /* 0x0010e8ae07007388 */ /* 0x0001e20000000800 */
[----:B------:R-:W-:Y:S01]  /*b4c0*/  FMUL.FTZ R160, R63, R195 ;  /* 0x000000c33fa07220 */ /* 0x000fe20000410000 */
[----:B------:R-:W-:Y:S01]  /*b4d0*/  FFMA.FTZ R162, R151, R162, -R143 ;  /* 0x000000a297a27223 */ /* 0x000fe2000001088f */
[----:B------:R-:W-:Y:S01]  /*b4e0*/  FADD.FTZ R164, R109, R164 ;  /* 0x000000a46da47221 */ /* 0x000fe20000010000 */
[C---:B------:R-:W-:Y:S01]  /*b4f0*/  FMUL.FTZ R109, R94.reuse, R167 ;  /* 0x000000a75e6d7220 */ /* 0x040fe20000410000 */
[----:B------:R-:W-:Y:S01]  /*b500*/  FFMA.FTZ R158, R47, -R94, R155 ;  /* 0x8000005e2f9e7223 */ /* 0x000fe2000001009b */
[----:B------:R-:W-:Y:S01]  /*b510*/  FMUL.FTZ R143, R94, R193 ;  /* 0x000000c15e8f7220 */ /* 0x000fe20000410000 */
[----:B------:R-:W-:Y:S01]  /*b520*/  FADD.FTZ R141, R141, R162 ;  /* 0x000000a28d8d7221 */ /* 0x000fe20000010000 */
[----:B------:R-:W-:Y:S01]  /*b530*/  FMUL.FTZ R147, R121, R109 ;  /* 0x0000006d79937220 */ /* 0x000fe20000410000 */
[----:B------:R-:W-:Y:S01]  /*b540*/  FFMA.FTZ R157, R48, -R65, R157 ;  /* 0x80000041309d7223 */ /* 0x000fe2000001009d */
[----:B0-----:R-:W-:Y:S01]  /*b550*/  FMUL.FTZ R174, R123, R156 ;  /* 0x0000009c7bae7220 */ /* 0x001fe20000410000 */
[----:B------:R-:W-:Y:S01]  /*b560*/  FMUL.FTZ R162, R65, R169 ;  /* 0x000000a941a27220 */ /* 0x000fe20000410000 */
[CC--:B------:R-:W-:Y:S01]  /*b570*/  FFMA.FTZ R149, R158.reuse, R143.reuse, -R147 ;  /* 0x0000008f9e957223 */ /* 0x0c0fe20000010893 */
[----:B------:R-:W-:Y:S01]  /*b580*/  FMUL.FTZ R147, R121, R143 ;  /* 0x0000008f79937220 */ /* 0x000fe20000410000 */
[-C--:B------:R-:W-:Y:S01]  /*b590*/  FFMA.FTZ R174, R153, R160.reuse, -R174 ;  /* 0x000000a099ae7223 */ /* 0x080fe200000108ae */
[----:B------:R-:W-:Y:S01]  /*b5a0*/  FMUL.FTZ R160, R123, R160 ;  /* 0x000000a07ba07220 */ /* 0x000fe20000410000 */
[----:B------:R-:W-:Y:S01]  /*b5b0*/  FMUL.FTZ R176, R97, -R176 ;  /* 0x800000b061b07220 */ /* 0x000fe20000410000 */
[----:B------:R-:W-:Y:S01]  /*b5c0*/  FMUL.FTZ R186, R137, UR47 ;  /* 0x0000002f89ba7c20 */ /* 0x000fe20008410000 */
[----:B------:R-:W-:Y:S01]  /*b5d0*/  FADD.FTZ R174, R141, R174 ;  /* 0x000000ae8dae7221 */ /* 0x000fe20000010000 */
[----:B------:R-:W-:Y:S01]  /*b5e0*/  FFMA.FTZ R143, R153, R156, R160 ;  /* 0x0000009c998f7223 */ /* 0x000fe200000100a0 */
[----:B------:R-:W-:Y:S01]  /*b5f0*/  FFMA.FTZ R160, R158, R109, R147 ;  /* 0x0000006d9ea07223 */ /* 0x000fe20000010093 */
[C---:B------:R-:W-:Y:S01]  /*b600*/  FMUL.FTZ R141, R96.reuse, R161 ;  /* 0x000000a1608d7220 */ /* 0x040fe20000410000 */
[----:B------:R-:W-:Y:S01]  /*b610*/  FMUL.FTZ R147, R96, R171 ;  /* 0x000000ab60937220 */ /* 0x000fe20000410000 */
[----:B------:R-:W-:Y:S01]  /*b620*/  FADD.FTZ R143, R164, R143 ;  /* 0x0000008fa48f7221 */ /* 0x000fe20000010000 */
[----:B------:R-:W-:Y:S01]  /*b630*/  FFMA.FTZ R182, R49, -R96, R182 ;  /* 0x8000006031b67223 */ /* 0x000fe200000100b6 */
[----:B------:R-:W-:Y:S01]  /*b640*/  FMUL.FTZ R155, R117, R141 ;  /* 0x0000008d759b7220 */ /* 0x000fe20000410000 */
[----:B------:R-:W-:Y:S01]  /*b650*/  FFMA.FTZ R186, R187, UR46, -R186 ;  /* 0x0000002ebbba7c23 */ /* 0x000fe200080108ba */
[----:B------:R-:W-:Y:S01]  /*b660*/  FADD.FTZ R143, R143, R160 ;  /* 0x000000a08f8f7221 */ /* 0x000fe20000010000 */
        /* <DEDUP_REMOVED lines=8> */
[-C--:B------:R-:W-:Y:S01]  /*b6f0*/  FFMA.FTZ R164, R157, R162.reuse, -R164 ;  /* 0x000000a29da47223 */ /* 0x080fe200000108a4 */
[----:B------:R-:W-:Y:S01]  /*b700*/  FMUL.FTZ R162, R119, R162 ;  /* 0x000000a277a27220 */ /* 0x000fe20000410000 */
[----:B------:R1:W-:Y:S01]  /*b710*/  STS [R7+0x10f0], R188 ;  /* 0x0010f0bc07007388 */ /* 0x0003e20000000800 */
[CC--:B0-----:R-:W-:Y:S01]  /*b720*/  FFMA.FTZ R176, R182.reuse, R147.reuse, -R155 ;  /* 0x00000093b6b07223 */ /* 0x0c1fe2000001089b */
[----:B------:R-:W-:Y:S01]  /*b730*/  FMUL.FTZ R147, R117, R147 ;  /* 0x0000009375937220 */ /* 0x000fe20000410000 */
[----:B------:R-:W-:Y:S01]  /*b740*/  FFMA.FTZ R162, R157, R160, R162 ;  /* 0x000000a09da27223 */ /* 0x000fe200000100a2 */
[----:B------:R-:W-:Y:S01]  /*b750*/  FADD.FTZ R149, R149, R164 ;  /* 0x000000a495957221 */ /* 0x000fe20000010000 */
[----:B------:R-:W-:Y:S01]  /*b760*/  FMUL.FTZ R164, R67, R192 ;  /* 0x000000c043a47220 */ /* 0x000fe20000410000 */
[----:B------:R-:W-:Y:S01]  /*b770*/  FFMA.FTZ R147, R182, R141, R147 ;  /* 0x0000008db6937223 */ /* 0x000fe20000010093 */
[----:B------:R-:W-:Y:S01]  /*b780*/  FADD.FTZ R162, R143, R162 ;  /* 0x000000a28fa27221 */ /* 0x000fe20000010000 */
[----:B------:R-:W-:Y:S01]  /*b790*/  FMUL.FTZ R143, R67, R210 ;  /* 0x000000d2438f7220 */ /* 0x000fe20000410000 */
[----:B------:R-:W-:Y:S01]  /*b7a0*/  FFMA.FTZ R186, R187, UR47, R186 ;  /* 0x0000002fbbba7c23 */ /* 0x000fe200080100ba */
[----:B-1----:R-:W-:Y:S01]  /*b7b0*/  FFMA.FTZ R188, R222, UR46, -R201 ;  /* 0x0000002edebc7c23 */ /* 0x002fe200080108c9 */
[----:B------:R-:W-:Y:S01]  /*b7c0*/  FADD.FTZ R155, R162, R147 ;  /* 0x00000093a29b7221 */ /* 0x000fe20000010000 */
[----:B------:R-:W-:Y:S01]  /*b7d0*/  FFMA.FTZ R162, R50, -R67, R159 ;  /* 0x8000004332a27223 */ /* 0x000fe2000001009f */
[----:B------:R-:W-:Y:S01]  /*b7e0*/  FMUL.FTZ R201, R115, R164 ;  /* 0x000000a473c97220 */ /* 0x000fe20000410000 */
[----:B------:R-:W-:Y:S01]  /*b7f0*/  FADD.FTZ R149, R149, R176 ;  /* 0x000000b095957221 */ /* 0x000fe20000010000 */
[----:B------:R-:W-:Y:S01]  /*b800*/  FMUL.FTZ R186, R99, -R186 ;  /* 0x800000ba63ba7220 */ /* 0x000fe20000410000 */
[----:B------:R0:W-:Y:S01]  /*b810*/  STS [R7+0x10a0], R196 ;  /* 0x0010a0c407007388 */ /* 0x0001e20000000800 */
[-C--:B------:R-:W-:Y:S01]  /*b820*/  FFMA.FTZ R176, R162, R143.reuse, R201 ;  /* 0x0000008fa2b07223 */ /* 0x080fe200000100c9 */
[----:B------:R-:W-:Y:S01]  /*b830*/  FMUL.FTZ R201, R8, UR46 ;  /* 0x0000002e08c97c20 */ /* 0x000fe20008410000 */
[----:B------:R-:W-:Y:S01]  /*b840*/  FMUL.FTZ R159, R115, R143 ;  /* 0x0000008f739f7220 */ /* 0x000fe20000410000 */
[----:B------:R-:W-:Y:S01]  /*b850*/  FMUL.FTZ R147, R98, R191 ;  /* 0x000000bf62937220 */ /* 0x000fe20000410000 */
[----:B------:R1:W-:Y:S01]  /*b860*/  STS [R7+0x10f4], R186 ;  /* 0x0010f4ba07007388 */ /* 0x0003e20000000800 */
[----:B------:R-:W-:Y:S01]  /*b870*/  FMUL.FTZ R188, R101, R188 ;  /* 0x000000bc65bc7220 */ /* 0x000fe20000410000 */
[----:B------:R-:W-:Y:S01]  /*b880*/  FMUL.FTZ R216, R73, -R216 ;  /* 0x800000d849d87220 */ /* 0x000fe20000410000 */
[C---:B------:R-:W-:Y:S01]  /*b890*/  FMUL.FTZ R220, R75.reuse, R220 ;  /* 0x000000dc4bdc7220 */ /* 0x040fe20000410000 */
[----:B------:R-:W-:Y:S01]  /*b8a0*/  FMUL.FTZ R224, R75, -R224 ;  /* 0x800000e04be07220 */ /* 0x000fe20000410000 */
[----:B0-----:R-:W-:Y:S01]  /*b8b0*/  FFMA.FTZ R196, R222, UR47, R201 ;  /* 0x0000002fdec47c23 */ /* 0x001fe200080100c9 */
[----:B------:R-:W-:Y:S01]  /*b8c0*/  FMUL.FTZ R174, R98, R175 ;  /* 0x000000af62ae7220 */ /* 0x000fe20000410000 */
[----:B------:R0:W-:Y:S01]  /*b8d0*/  STS [R7+0x10f8], R188 ;  /* 0x0010f8bc07007388 */ /* 0x0001e20000000800 */
[----:B------:R-:W-:Y:S01]  /*b8e0*/  FMUL.FTZ R190, R69, R189 ;  /* 0x000000bd45be7220 */ /* 0x000fe20000410000 */
[----:B------:R-:W-:Y:S01]  /*b8f0*/  FMUL.FTZ R196, R101, -R196 ;  /* 0x800000c465c47220 */ /* 0x000fe20000410000 */
[----:B-1----:R-:W-:Y:S01]  /*b900*/  FFMA.FTZ R186, R162, R164, -R159 ;  /* 0x000000a4a2ba7223 */ /* 0x002fe2000001089f */
[----:B------:R-:W-:Y:S01]  /*b910*/  FFMA.FTZ R164, R51, -R98, R185 ;  /* 0x8000006233a47223 */ /* 0x000fe200000100b9 */
[----:B------:R-:W-:Y:S01]  /*b920*/  FMUL.FTZ R185, R113, R147 ;  /* 0x0000009371b97220 */ /* 0x000fe20000410000 */
[----:B------:R-:W-:Y:S01]  /*b930*/  STS [R7+0x1080], R212 ;  /* 0x001080d407007388 */ /* 0x000fe20000000800 */
[----:B------:R-:W-:Y:S01]  /*b940*/  FADD.FTZ R155, R155, R176 ;  /* 0x000000b09b9b7221 */ /* 0x000fe20000010000 */
[----:B------:R-:W-:Y:S01]  /*b950*/  FMUL.FTZ R159, R69, R181 ;  /* 0x000000b5459f7220 */ /* 0x000fe20000410000 */
[----:B------:R-:W-:Y:S01]  /*b960*/  FADD.FTZ R149, R149, R186 ;  /* 0x000000ba95957221 */ /* 0x000fe20000010000 */
[----:B------:R-:W-:Y:S01]  /*b970*/  STS [R7+0x1084], R214 ;  /* 0x001084d607007388 */ /* 0x000fe20000000800 */
[-C--:B0-----:R-:W-:Y:S01]  /*b980*/  FFMA.FTZ R188, R164, R174.reuse, -R185 ;  /* 0x000000aea4bc7223 */ /* 0x081fe200000108b9 */
[----:B------:R-:W-:Y:S01]  /*b990*/  FMUL.FTZ R185, R113, R174 ;  /* 0x000000ae71b97220 */ /* 0x000fe20000410000 */
[----:B------:R-:W-:Y:S01]  /*b9a0*/  FFMA.FTZ R174, R52, -R69, R187 ;  /* 0x8000004534ae7223 */ /* 0x000fe200000100bb */
[----:B------:R-:W-:Y:S01]  /*b9b0*/  STS [R7+0x1088], R218 ;  /* 0x001088da07007388 */ /* 0x000fe20000000800 */
[C---:B------:R-:W-:Y:S01]  /*b9c0*/  FMUL.FTZ R187, R137.reuse, R159 ;  /* 0x0000009f89bb7220 */ /* 0x040fe20000410000 */
[----:B------:R-:W-:Y:S01]  /*b9d0*/  FFMA.FTZ R176, R164, R147, R185 ;  /* 0x00000093a4b07223 */ /* 0x000fe200000100b9 */
[-C--:B------:R-:W-:Y:S01]  /*b9e0*/  FMUL.FTZ R185, R137, R190.reuse ;  /* 0x000000be89b97220 */ /* 0x080fe20000410000 */
[----:B------:R-:W-:Y:S01]  /*b9f0*/  STS [R7+0x108c], R216 ;  /* 0x00108cd807007388 */ /* 0x000fe20000000800 */
[C---:B------:R-:W-:Y:S01]  /*ba00*/  FFMA.FTZ R194, R174.reuse, R190, -R187 ;  /* 0x000000beaec27223 */ /* 0x040fe200000108bb */
[----:B------:R-:W-:Y:S01]  /*ba10*/  FADD.FTZ R155, R155, R176 ;  /* 0x000000b09b9b7221 */ /* 0x000fe20000010000 */
[----:B------:R-:W-:Y:S01]  /*ba20*/  FFMA.FTZ R176, R174, R159, R185 ;  /* 0x0000009faeb07223 */ /* 0x000fe200000100b9 */
[----:B------:R-:W-:Y:S01]  /*ba30*/  STS [R7+0x1090], R220 ;  /* 0x001090dc07007388 */ /* 0x000fe20000000800 */
[----:B------:R-:W-:Y:S01]  /*ba40*/  IADD3 R185, PT, PT, R138, 0x20, RZ ;  /* 0x000000208ab97810 */ /* 0x000fe20007ffe0ff */
[----:B------:R-:W-:Y:S01]  /*ba50*/  FADD.FTZ R149, R149, R188 ;  /* 0x000000bc95957221 */ /* 0x000fe20000010000 */
[----:B------:R-:W-:Y:S01]  /*ba60*/  FMUL.FTZ R186, R183, UR45 ;  /* 0x0000002db7ba7c20 */ /* 0x000fe20008410000 */
[----:B------:R-:W-:Y:S01]  /*ba70*/  STS [R7+0x1094], R224 ;  /* 0x001094e007007388 */ /* 0x000fe20000000800 */
[----:B------:R-:W-:Y:S01]  /*ba80*/  LEA.HI R185, R185, R138, RZ, 0x1b ;  /* 0x0000008ab9b97211 */ /* 0x000fe200078fd8ff */
[----:B------:R-:W-:Y:S01]  /*ba90*/  FMUL.FTZ R188, R189, UR45 ;  /* 0x0000002dbdbc7c20 */ /* 0x000fe20008410000 */
[----:B------:R-:W-:Y:S01]  /*baa0*/  FADD.FTZ R190, R149, R194 ;  /* 0x000000c295be7221 */ /* 0x000fe20000010000 */
[----:B------:R0:W-:Y:S01]  /*bab0*/  STS [R7+0x10fc], R196 ;  /* 0x0010fcc407007388 */ /* 0x0001e20000000800 */
[----:B------:R-:W-:Y:S01]  /*bac0*/  LEA R213, R185, UR32, 0x2 ;  /* 0x00000020b9d57c11 */ /* 0x000fe2000f8e10ff */
[C---:B------:R-:W-:Y:S01]  /*bad0*/  FMUL.FTZ R194, R9.reuse, UR45 ;  /* 0x0000002d09c27c20 */ /* 0x040fe20008410000 */
[----:B------:R-:W-:Y:S01]  /*bae0*/  FFMA.FTZ R149, R9, UR44, R186 ;  /* 0x0000002c09957c23 */ /* 0x000fe200080100ba */
[----:B------:R-:W-:Y:S01]  /*baf0*/  BAR.SYNC.DEFER_BLOCKING 0x0 ;  /* 0x0000000000007b1d */ /* 0x000fe20000010000 */
[----:B------:R-:W-:Y:S01]  /*bb00*/  FMUL.FTZ R186, R191, UR45 ;  /* 0x0000002dbfba7c20 */ /* 0x000fe20008410000 */
[----:B------:R-:W-:Y:S01]  /*bb10*/  FFMA.FTZ R185, R181, UR44, R188 ;  /* 0x0000002cb5b97c23 */ /* 0x000fe200080100bc */
[----:B------:R-:W-:Y:S01]  /*bb20*/  FADD.FTZ R201, R155, R176 ;  /* 0x000000b09bc97221 */ /* 0x000fe20000010000 */
[----:B------:R-:W-:Y:S01]  /*bb30*/  FMUL.FTZ R187, R192, UR45 ;  /* 0x0000002dc0bb7c20 */ /* 0x000fe20008410000 */
[----:B------:R-:W-:Y:S01]  /*bb40*/  FFMA.FTZ R155, R183, UR44, -R194 ;  /* 0x0000002cb79b7c23 */ /* 0x000fe200080108c2 */
[----:B0-----:R-:W-:Y:S01]  /*bb50*/  FMUL.FTZ R7, R210, UR45 ;  /* 0x0000002dd2077c20 */ /* 0x001fe20008410000 */
[C---:B------:R-:W-:Y:S01]  /*bb60*/  FMUL.FTZ R196, R175.reuse, UR45 ;  /* 0x0000002dafc47c20 */ /* 0x040fe20008410000 */
[----:B------:R-:W-:Y:S01]  /*bb70*/  FFMA.FTZ R186, R175, UR44, -R186 ;  /* 0x0000002cafba7c23 */ /* 0x000fe200080108ba */
[----:B------:R-:W-:Y:S01]  /*bb80*/  FMUL.FTZ R194, R161, UR45 ;  /* 0x0000002da1c27c20 */ /* 0x000fe20008410000 */
[----:B------:R-:W-:Y:S01]  /*bb90*/  FFMA.FTZ R188, R192, UR44, -R7 ;  /* 0x0000002cc0bc7c23 */ /* 0x000fe20008010807 */
[----:B------:R-:W-:Y:S01]  /*bba0*/  FMUL.FTZ R192, R171, UR45 ;  /* 0x0000002dabc07c20 */ /* 0x000fe20008410000 */
[----:B------:R-:W-:Y:S01]  /*bbb0*/  FMUL.FTZ R202, R163, UR45 ;  /* 0x0000002da3ca7c20 */ /* 0x000fe20008410000 */
[----:B------:R-:W-:Y:S01]  /*bbc0*/  FFMA.FTZ R175, R191, UR44, R196 ;  /* 0x0000002cbfaf7c23 */ /* 0x000fe200080100c4 */
[----:B------:R-:W-:Y:S01]  /*bbd0*/  FMUL.FTZ R196, R193, UR45 ;  /* 0x0000002dc1c47c20 */ /* 0x000fe20008410000 */
[----:B------:R-:W-:Y:S01]  /*bbe0*/  FFMA.FTZ R211, R161, UR44, R192 ;  /* 0x0000002ca1d37c23 */ /* 0x000fe200080100c0 */
[----:B------:R-:W-:Y:S01]  /*bbf0*/  FMUL.FTZ R7, R170, UR45 ;  /* 0x0000002daa077c20 */ /* 0x000fe20008410000 */
[----:B------:R-:W-:Y:S01]  /*bc00*/  ISETP.GE.AND P2, PT, R6, 0x1, PT ;  /* 0x000000010600780c */ /* 0x000fe20003f46270 */
[----:B------:R-:W-:Y:S01]  /*bc10*/  FMUL.FTZ R176, R181, UR45 ;  /* 0x0000002db5b07c20 */ /* 0x000fe20008410000 */
[----:B------:R-:W-:Y:S01]  /*bc20*/  FFMA.FTZ R194, R171, UR44, -R194 ;  /* 0x0000002cabc27c23 */ /* 0x000fe200080108c2 */
[C---:B------:R-:W-:Y:S01]  /*bc30*/  FFMA.FTZ R202, R169.reuse, UR44, -R202 ;  /* 0x0000002ca9ca7c23 */ /* 0x040fe200080108ca */
[----:B------:R-:W-:Y:S01]  /*bc40*/  FMUL.FTZ R212, R169, UR45 ;  /* 0x0000002da9d47c20 */ /* 0x000fe20008410000 */
[----:B------:R-:W-:Y:S01]  /*bc50*/  FMUL.FTZ R192, R165, UR45 ;  /* 0x0000002da5c07c20 */ /* 0x000fe20008410000 */
[----:B------:R-:W-:Y:S01]  /*bc60*/  FMUL.FTZ R169, R184, UR45 ;  /* 0x0000002db8a97c20 */ /* 0x000fe20008410000 */
[----:B------:R-:W0:Y:S01]  /*bc70*/  LDS R213, [R213+0x1100] ;  /* 0x00110000d5d57984 */ /* 0x000e220000000800 */
[----:B------:R-:W-:Y:S01]  /*bc80*/  FMUL.FTZ R171, R166, UR45 ;  /* 0x0000002da6ab7c20 */ /* 0x000fe20008410000 */
[C---:B------:R-:W-:Y:S01]  /*bc90*/  FMUL.FTZ R204, R167.reuse, UR45 ;  /* 0x0000002da7cc7c20 */ /* 0x040fe20008410000 */
[----:B------:R-:W-:Y:S01]  /*bca0*/  FFMA.FTZ R209, R167, UR44, R196 ;  /* 0x0000002ca7d17c23 */ /* 0x000fe200080100c4 */
[----:B------:R-:W-:Y:S01]  /*bcb0*/  FFMA.FTZ R196, R10, UR44, -R7 ;  /* 0x0000002c0ac47c23 */ /* 0x000fe20008010807 */
[----:B------:R-:W-:Y:S01]  /*bcc0*/  FFMA.FTZ R176, R189, UR44, -R176 ;  /* 0x0000002cbdb07c23 */ /* 0x000fe200080108b0 */
[C---:B------:R-:W-:Y:S01]  /*bcd0*/  FFMA.FTZ R192, R197.reuse, UR44, -R192 ;  /* 0x0000002cc5c07c23 */ /* 0x040fe200080108c0 */
[----:B------:R-:W-:Y:S01]  /*bce0*/  FMUL.FTZ R206, R197, UR45 ;  /* 0x0000002dc5ce7c20 */ /* 0x000fe20008410000 */
[----:B------:R-:W-:Y:S01]  /*bcf0*/  FMUL.FTZ R7, R168, UR45 ;  /* 0x0000002da8077c20 */ /* 0x000fe20008410000 */
[C---:B------:R-:W-:Y:S01]  /*bd00*/  FFMA.FTZ R198, R4.reuse, UR44, -R169 ;  /* 0x0000002c04c67c23 */ /* 0x040fe200080108a9 */
[----:B------:R-:W-:Y:S01]  /*bd10*/  FMUL.FTZ R197, R4, UR45 ;  /* 0x0000002d04c57c20 */ /* 0x000fe20008410000 */
[C---:B------:R-:W-:Y:S01]  /*bd20*/  FFMA.FTZ R171, R146.reuse, UR44, -R171 ;  /* 0x0000002c92ab7c23 */ /* 0x040fe200080108ab */
        /* <DEDUP_REMOVED lines=8> */
[C---:B------:R-:W-:Y:S01]  /*bdb0*/  FFMA.FTZ R146, R5.reuse, UR44, -R146 ;  /* 0x0000002c05927c23 */ /* 0x040fe20008010892 */
[----:B------:R-:W-:Y:S01]  /*bdc0*/  FMUL.FTZ R207, R5, UR45 ;  /* 0x0000002d05cf7c20 */ /* 0x000fe20008410000 */
[----:B------:R-:W-:Y:S01]  /*bdd0*/  FMUL.FTZ R169, R142, UR45 ;  /* 0x0000002d8ea97c20 */ /* 0x000fe20008410000 */
[----:B------:R-:W-:Y:S01]  /*bde0*/  FFMA.FTZ R12, R15, UR44, -R4 ;  /* 0x0000002c0f0c7c23 */ /* 0x000fe20008010804 */
[----:B------:R-:W-:Y:S01]  /*bdf0*/  FMUL.FTZ R208, R195, UR45 ;  /* 0x0000002dc3d07c20 */ /* 0x000fe20008410000 */
[C---:B------:R-:W-:Y:S01]  /*be00*/  FMUL.FTZ R5, R14.reuse, UR45 ;  /* 0x0000002d0e057c20 */ /* 0x040fe20008410000 */
[----:B------:R-:W-:Y:S01]  /*be10*/  FMUL.FTZ R4, R15, UR45 ;  /* 0x0000002d0f047c20 */ /* 0x000fe20008410000 */
[----:B------:R-:W-:Y:S01]  /*be20*/  FFMA.FTZ R200, R195, UR44, -R200 ;  /* 0x0000002cc3c87c23 */ /* 0x000fe200080108c8 */
[----:B------:R-:W-:Y:S01]  /*be30*/  FFMA.FTZ R169, R14, UR44, -R169 ;  /* 0x0000002c0ea97c23 */ /* 0x000fe200080108a9 */
        /* <DEDUP_REMOVED lines=19> */
.L_x_12695:
[----:B------:R-:W-:Y:S05]  /*bf70*/  BSYNC.RECONVERGENT B0 ;  /* 0x0000000000007941 */ /* 0x000fea0003800200 */
.L_x_12694:
[----:B------:R-:W-:Y:S04]  /*bf80*/  BSSY.RECONVERGENT B0, `(.L_x_12696) ;  /* 0x0000003000007945 */ /* 0x000fe80003800200 */
[----:B------:R-:W-:Y:S05]  /*bf90*/  @!P3 BRA `(.L_x_12697) ;  /* 0x000000000004b947 */ /* 0x000fea0003800000 */
[----:B------:R1:W-:Y:S02]  /*bfa0*/  REDG.E.ADD.F32.FTZ.RN.STRONG.GPU desc[UR30][R2.64+0x80], R213 ;  /* 0x000080d5020079a6 */ /* 0x0003e4000c12f31e */
.L_x_12697:
[----:B------:R-:W-:Y:S05]  /*bfb0*/  BSYNC.RECONVERGENT B0 ;  /* 0x0000000000007941 */ /* 0x000fea0003800200 */
.L_x_12696:
        /* <DEDUP_REMOVED lines=16> */
.L_x_12699:
[----:B------:R-:W-:Y:S05]  /*c0c0*/  BSYNC.RECONVERGENT B0 ;  /* 0x0000000000007941 */ /* 0x000fea0003800200 */
.L_x_12698:
[----:B0-2---:R0:W2:Y:S01]  /*c0d0*/  LDS R5, [R205+0x1200] ;  /* 0x00120000cd057984 */ /* 0x0050a20000000800 */
[----:B------:R-:W-:Y:S01]  /*c0e0*/  BSSY.RECONVERGENT B0, `(.L_x_12700) ;  /* 0x0000006000007945 */ /* 0x000fe20003800200 */
[----:B------:R-:W-:Y:S02]  /*c0f0*/  IADD3 R203, PT, PT, R138, 0xc0, RZ ;  /* 0x000000c08acb7810 */ /* 0x000fe40007ffe0ff */
[----:B------:R-:W-:Y:S02]  /*c100*/  LEA.HI R7, R7, R138, RZ, 0x1b ;  /* 0x0000008a07077211 */ /* 0x000fe400078fd8ff */
[----:B------:R-:W-:Y:S01]  /*c110*/  LEA R4, R4, UR32, 0x2 ;  /* 0x0000002004047c11 */ /* 0x000fe2000f8e10ff */
[----:B------:R-:W-:Y:S06]  /*c120*/  @!P2 BRA `(.L_x_12701) ;  /* 0x000000000004a947 */ /* 0x000fec0003800000 */
[----:B--2---:R3:W-:Y:S02]  /*c130*/  REDG.E.ADD.F32.FTZ.RN.STRONG.GPU desc[UR30][R2.64+0x180], R5 ;  /* 0x00018005020079a6 */ /* 0x0047e4000c12f31e */
.L_x_12701:
[----:B------:R-:W-:Y:S05]  /*c140*/  BSYNC.RECONVERGENT B0 ;  /* 0x0000000000007941 */ /* 0x000fea0003800200 */
.L_x_12700:
[----:B--23--:R2:W3:Y:S01]  /*c150*/  LDS R5, [R4+0x1280] ;  /* 0x0012800004057984 */ /* 0x00c4e20000000800 */
[----:B------:R-:W-:Y:S01]  /*c160*/  BSSY.RECONVERGENT B0, `(.L_x_12702) ;  /* 0x0000005000007945 */ /* 0x000fe20003800200 */
[----:B------:R-:W-:Y:S02]  /*c170*/  LEA.HI R203, R203, R138, RZ, 0x1b ;  /* 0x0000008acbcb7211 */ /* 0x000fe400078fd8ff */
[----:B------:R-:W-:Y:S01]  /*c180*/  LEA R7, R7, UR32, 0x2 ;  /* 0x0000002007077c11 */ /* 0x000fe2000f8e10ff */
[----:B------:R-:W-:Y:S06]  /*c190*/  @!P3 BRA `(.L_x_12703) ;  /* 0x000000000004b947 */ /* 0x000fec0003800000 */
[----:B---3--:R4:W-:Y:S02]  /*c1a0*/  REDG.E.ADD.F32.FTZ.RN.STRONG.GPU desc[UR30][R2.64+0x200], R5 ;  /* 0x00020005020079a6 */ /* 0x0089e4000c12f31e */
.L_x_12703:
[----:B------:R-:W-:Y:S05]  /*c1b0*/  BSYNC.RECONVERGENT B0 ;  /* 0x0000000000007941 */ /* 0x000fea0003800200 */
.L_x_12702:
[----:B---34-:R3:W4:Y:S01]  /*c1c0*/  LDS R5, [R7+0x1300] ;  /* 0x0013000007057984 */ /* 0x0187220000000800 */
[----:B------:R-:W-:Y:S01]  /*c1d0*/  BSSY.RECONVERGENT B0, `(.L_x_12704) ;  /* 0x0000004000007945 */ /* 0x000fe20003800200 */
[----:B--2---:R-:W-:-:S03]  /*c1e0*/  LEA R4, R203, UR32, 0x2 ;  /* 0x00000020cb047c11 */ /* 0x004fc6000f8e10ff */
[----:B------:R-:W-:Y:S05]  /*c1f0*/  @!P4 BRA `(.L_x_12705) ;  /* 0x000000000004c947 */ /* 0x000fea0003800000 */
[----:B----4-:R2:W-:Y:S02]  /*c200*/  REDG.E.ADD.F32.FTZ.RN.STRONG.GPU desc[UR30][R2.64+0x280], R5 ;  /* 0x00028005020079a6 */ /* 0x0105e4000c12f31e */
.L_x_12705:
[----:B------:R-:W-:Y:S05]  /*c210*/  BSYNC.RECONVERGENT B0 ;  /* 0x0000000000007941 */ /* 0x000fea0003800200 */
.L_x_12704:
[----:B--2-4-:R2:W4:Y:S01]  /*c220*/  LDS R5, [R4+0x1380] ;  /* 0x0013800004057984 */ /* 0x0145220000000800 */
[----:B------:R-:W-:Y:S01]  /*c230*/  BSSY.RECONVERGENT B0, `(.L_x_12706) ;  /* 0x0000005000007945 */ /* 0x000fe20003800200 */
[C---:B---3--:R-:W-:Y:S02]  /*c240*/  IADD3 R7, PT, PT, R138.reuse, 0xe0, RZ ;  /* 0x000000e08a077810 */ /* 0x048fe40007ffe0ff */
[----:B------:R-:W-:Y:S01]  /*c250*/  IADD3 R203, PT, PT, R138, 0x100, RZ ;  /* 0x000001008acb7810 */ /* 0x000fe20007ffe0ff */
[----:B------:R-:W-:Y:S06]  /*c260*/  @!P5 BRA `(.L_x_12707) ;  /* 0x000000000004d947 */ /* 0x000fec0003800000 */
[----:B----4-:R3:W-:Y:S02]  /*c270*/  REDG.E.ADD.F32.FTZ.RN.STRONG.GPU desc[UR30][R2.64+0x300], R5 ;  /* 0x00030005020079a6 */ /* 0x0107e4000c12f31e */
.L_x_12707:
[----:B------:R-:W-:Y:S05]  /*c280*/  BSYNC.RECONVERGENT B0 ;  /* 0x0000000000007941 */ /* 0x000fea0003800200 */
.L_x_12706:
        /* <DEDUP_REMOVED lines=16> */
.L_x_12709:
[----:B------:R-:W-:Y:S05]  /*c390*/  BSYNC.RECONVERGENT B0 ;  /* 0x0000000000007941 */ /* 0x000fea0003800200 */
.L_x_12708:
[----:B0-2---:R0:W2:Y:S01]  /*c3a0*/  LDS R5, [R203+0x1480] ;  /* 0x00148000cb057984 */ /* 0x0050a20000000800 */
[----:B------:R-:W-:Y:S01]  /*c3b0*/  BSSY.RECONVERGENT B0, `(.L_x_12710) ;  /* 0x0000006000007945 */ /* 0x000fe20003800200 */
[----:B------:R-:W-:Y:S02]  /*c3c0*/  IADD3 R7, PT, PT, R138, 0x160, RZ ;  /* 0x000001608a077810 */ /* 0x000fe40007ffe0ff */
[----:B------:R-:W-:Y:S02]  /*c3d0*/  LEA.HI R205, R205, R138, RZ, 0x1b ;  /* 0x0000008acdcd7211 */ /* 0x000fe400078fd8ff */
[----:B------:R-:W-:Y:S01]  /*c3e0*/  LEA R4, R4, UR32, 0x2 ;  /* 0x0000002004047c11 */ /* 0x000fe2000f8e10ff */
[----:B------:R-:W-:Y:S06]  /*c3f0*/  @!P2 BRA `(.L_x_12711) ;  /* 0x000000000004a947 */ /* 0x000fec0003800000 */
[----:B--2---:R3:W-:Y:S02]  /*c400*/  REDG.E.ADD.F32.FTZ.RN.STRONG.GPU desc[UR30][R2.64+0x400], R5 ;  /* 0x00040005020079a6 */ /* 0x0047e4000c12f31e */
.L_x_12711:
[----:B------:R-:W-:Y:S05]  /*c410*/  BSYNC.RECONVERGENT B0 ;  /* 0x0000000000007941 */ /* 0x000fea0003800200 */
.L_x_12710:
[----:B--23--:R2:W3:Y:S01]  /*c420*/  LDS R5, [R4+0x1500] ;  /* 0x0015000004057984 */ /* 0x00c4e20000000800 */
[----:B------:R-:W-:Y:S01]  /*c430*/  BSSY.RECONVERGENT B0, `(.L_x_12712) ;  /* 0x0000005000007945 */ /* 0x000fe20003800200 */
[----:B------:R-:W-:Y:S02]  /*c440*/  LEA.HI R7, R7, R138, RZ, 0x1b ;  /* 0x0000008a07077211 */ /* 0x000fe400078fd8ff */
[----:B------:R-:W-:Y:S01]  /*c450*/  LEA R205, R205, UR32, 0x2 ;  /* 0x00000020cdcd7c11 */ /* 0x000fe2000f8e10ff */
[----:B------:R-:W-:Y:S06]  /*c460*/  @!P3 BRA `(.L_x_12713) ;  /* 0x000000000004b947 */ /* 0x000fec0003800000 */
[----:B---3--:R4:W-:Y:S02]  /*c470*/  REDG.E.ADD.F32.FTZ.RN.STRONG.GPU desc[UR30][R2.64+0x480], R5 ;  /* 0x00048005020079a6 */ /* 0x0089e4000c12f31e */
.L_x_12713:
[----:B------:R-:W-:Y:S05]  /*c480*/  BSYNC.RECONVERGENT B0 ;  /* 0x0000000000007941 */ /* 0x000fea0003800200 */
.L_x_12712:
[----:B---34-:R3:W4:Y:S01]  /*c490*/  LDS R5, [R205+0x1580] ;  /* 0x00158000cd057984 */ /* 0x0187220000000800 */
[----:B------:R-:W-:Y:S01]  /*c4a0*/  BSSY.RECONVERGENT B0, `(.L_x_12714) ;  /* 0x0000004000007945 */ /* 0x000fe20003800200 */
[----:B--2---:R-:W-:-:S03]  /*c4b0*/  LEA R4, R7, UR32, 0x2 ;  /* 0x0000002007047c11 */ /* 0x004fc6000f8e10ff */
[----:B------:R-:W-:Y:S05]  /*c4c0*/  @!P4 BRA `(.L_x_12715) ;  /* 0x000000000004c947 */ /* 0x000fea0003800000 */
[----:B----4-:R2:W-:Y:S02]  /*c4d0*/  REDG.E.ADD.F32.FTZ.RN.STRONG.GPU desc[UR30][R2.64+0x500], R5 ;  /* 0x00050005020079a6 */ /* 0x0105e4000c12f31e */
.L_x_12715:
[----:B------:R-:W-:Y:S05]  /*c4e0*/  BSYNC.RECONVERGENT B0 ;  /* 0x0000000000007941 */ /* 0x000fea0003800200 */
.L_x_12714:
[----:B--2-4-:R2:W4:Y:S01]  /*c4f0*/  LDS R5, [R4+0x1600] ;  /* 0x0016000004057984 */ /* 0x0145220000000800 */
[----:B------:R-:W-:Y:S01]  /*c500*/  BSSY.RECONVERGENT B0, `(.L_x_12716) ;  /* 0x0000005000007945 */ /* 0x000fe20003800200 */
[C---:B------:R-:W-:Y:S02]  /*c510*/  IADD3 R7, PT, PT, R138.reuse, 0x180, RZ ;  /* 0x000001808a077810 */ /* 0x040fe40007ffe0ff */
[----:B0-----:R-:W-:Y:S01]  /*c520*/  IADD3 R203, PT, PT, R138, 0x1a0, RZ ;  /* 0x000001a08acb7810 */ /* 0x001fe20007ffe0ff */
[----:B------:R-:W-:Y:S06]  /*c530*/  @!P5 BRA `(.L_x_12717) ;  /* 0x000000000004d947 */ /* 0x000fec0003800000 */
[----:B----4-:R0:W-:Y:S02]  /*c540*/  REDG.E.ADD.F32.FTZ.RN.STRONG.GPU desc[UR30][R2.64+0x580], R5 ;  /* 0x00058005020079a6 */ /* 0x0101e4000c12f31e */
.L_x_12717:
[----:B------:R-:W-:Y:S05]  /*c550*/  BSYNC.RECONVERGENT B0 ;  /* 0x0000000000007941 */ /* 0x000fea0003800200 */
.L_x_12716:
        /* <DEDUP_REMOVED lines=16> */
.L_x_12719:
[----:B------:R-:W-:Y:S05]  /*c660*/  BSYNC.RECONVERGENT B0 ;  /* 0x0000000000007941 */ /* 0x000fea0003800200 */
.L_x_12718:
[----:B0-2---:R0:W2:Y:S01]  /*c670*/  LDS R5, [R203+0x1700] ;  /* 0x00170000cb057984 */ /* 0x0050a20000000800 */
[----:B------:R-:W-:Y:S01]  /*c680*/  BSSY.RECONVERGENT B0, `(.L_x_12720) ;  /* 0x0000005000007945 */ /* 0x000fe20003800200 */
[----:B------:R-:W-:Y:S02]  /*c690*/  LEA.HI R205, R205, R138, RZ, 0x1b ;  /* 0x0000008acdcd7211 */ /* 0x000fe400078fd8ff */
[----:B------:R-:W-:Y:S01]  /*c6a0*/  LEA R4, R4, UR32, 0x2 ;  /* 0x0000002004047c11 */ /* 0x000fe2000f8e10ff */
[----:B------:R-:W-:Y:S06]  /*c6b0*/  @!P2 BRA `(.L_x_12721) ;  /* 0x000000000004a947 */ /* 0x000fec0003800000 */
[----:B--2---:R3:W-:Y:S02]  /*c6c0*/  REDG.E.ADD.F32.FTZ.RN.STRONG.GPU desc[UR30][R2.64+0x680], R5 ;  /* 0x00068005020079a6 */ /* 0x0047e4000c12f31e */
.L_x_12721:
[----:B------:R-:W-:Y:S05]  /*c6d0*/  BSYNC.RECONVERGENT B0 ;  /* 0x0000000000007941 */ /* 0x000fea0003800200 */
.L_x_12720:
[----:B--23--:R2:W3:Y:S01]  /*c6e0*/  LDS R5, [R4+0x1780] ;  /* 0x0017800004057984 */ /* 0x00c4e20000000800 */
[----:B------:R-:W-:Y:S01]  /*c6f0*/  BSSY.RECONVERGENT B0, `(.L_x_12722) ;  /* 0x0000005000007945 */ /* 0x000fe20003800200 */
[----:B------:R-:W-:Y:S02]  /*c700*/  LEA.HI R111, R111, R138, RZ, 0x1b ;  /* 0x0000008a6f6f7211 */ /* 0x000fe400078fd8ff */
[----:B------:R-:W-:Y:S01]  /*c710*/  LEA R205, R205, UR32, 0x2 ;  /* 0x00000020cdcd7c11 */ /* 0x000fe2000f8e10ff */
[----:B------:R-:W-:Y:S06]  /*c720*/  @!P3 BRA `(.L_x_12723) ;  /* 0x000000000004b947 */ /* 0x000fec0003800000 */
[----:B---3--:R4:W-:Y:S02]  /*c730*/  REDG.E.ADD.F32.FTZ.RN.STRONG.GPU desc[UR30][R2.64+0x700], R5 ;  /* 0x00070005020079a6 */ /* 0x0089e4000c12f31e */
.L_x_12723:
[----:B------:R-:W-:Y:S05]  /*c740*/  BSYNC.RECONVERGENT B0 ;  /* 0x0000000000007941 */ /* 0x000fea0003800200 */
.L_x_12722:
[----:B---34-:R3:W4:Y:S01]  /*c750*/  LDS R5, [R205+0x1800] ;  /* 0x00180000cd057984 */ /* 0x0187220000000800 */
[----:B------:R-:W-:Y:S01]  /*c760*/  BSSY.RECONVERGENT B0, `(.L_x_12724) ;  /* 0x0000004000007945 */ /* 0x000fe20003800200 */
[----:B--2---:R-:W-:-:S03]  /*c770*/  LEA R4, R111, UR32, 0x2 ;  /* 0x000000206f047c11 */ /* 0x004fc6000f8e10ff */
[----:B------:R-:W-:Y:S05]  /*c780*/  @!P4 BRA `(.L_x_12725) ;  /* 0x000000000004c947 */ /* 0x000fea0003800000 */
[----:B----4-:R2:W-:Y:S02]  /*c790*/  REDG.E.ADD.F32.FTZ.RN.STRONG.GPU desc[UR30][R2.64+0x780], R5 ;  /* 0x00078005020079a6 */ /* 0x0105e4000c12f31e */
.L_x_12725:
[----:B------:R-:W-:Y:S05]  /*c7a0*/  BSYNC.RECONVERGENT B0 ;  /* 0x0000000000007941 */ /* 0x000fea0003800200 */
.L_x_12724:
[----:B--2-4-:R2:W4:Y:S01]  /*c7b0*/  LDS R5, [R4+0x1880] ;  /* 0x0018800004057984 */ /* 0x0145220000000800 */
[----:B------:R-:W-:Y:S01]  /*c7c0*/  BSSY.RECONVERGENT B0, `(.L_x_12726) ;  /* 0x0000005000007945 */ /* 0x000fe20003800200 */
[C---:B------:R-:W-:Y:S02]  /*c7d0*/  IADD3 R7, PT, PT, R138.reuse, 0x220, RZ ;  /* 0x000002208a077810 */ /* 0x040fe40007ffe0ff */
[----:B------:R-:W-:Y:S01]  /*c7e0*/  IADD3 R111, PT, PT, R138, 0x240, RZ ;  /* 0x000002408a6f7810 */ /* 0x000fe20007ffe0ff */
[----:B------:R-:W-:Y:S06]  /*c7f0*/  @!P5 BRA `(.L_x_12727) ;  /* 0x000000000004d947 */ /* 0x000fec0003800000 */
[----:B----4-:R4:W-:Y:S02]  /*c800*/  REDG.E.ADD.F32.FTZ.RN.STRONG.GPU desc[UR30][R2.64+0x800], R5 ;  /* 0x00080005020079a6 */ /* 0x0109e4000c12f31e */
.L_x_12727:
[----:B------:R-:W-:Y:S05]  /*c810*/  BSYNC.RECONVERGENT B0 ;  /* 0x0000000000007941 */ /* 0x000fea0003800200 */
.L_x_12726:
        /* <DEDUP_REMOVED lines=16> */
.L_x_12729:
[----:B------:R-:W-:Y:S05]  /*c920*/  BSYNC.RECONVERGENT B0 ;  /* 0x0000000000007941 */ /* 0x000fea0003800200 */
.L_x_12728:
[----:B0-2---:R0:W2:Y:S01]  /*c930*/  LDS R5, [R111+0x1980] ;  /* 0x001980006f057984 */ /* 0x0050a20000000800 */
[----:B------:R-:W-:Y:S01]  /*c940*/  BSSY.RECONVERGENT B0, `(.L_x_12730) ;  /* 0x0000006000007945 */ /* 0x000fe20003800200 */
[----:B------:R-:W-:Y:S02]  /*c950*/  IADD3 R7, PT, PT, R138, 0x2a0, RZ ;  /* 0x000002a08a077810 */ /* 0x000fe40007ffe0ff */
[----:B------:R-:W-:Y:S02]  /*c960*/  LEA.HI R203, R203, R138, RZ, 0x1b ;  /* 0x0000008acbcb7211 */ /* 0x000fe400078fd8ff */
[----:B------:R-:W-:Y:S01]  /*c970*/  LEA R4, R4, UR32, 0x2 ;  /* 0x0000002004047c11 */ /* 0x000fe2000f8e10ff */
[----:B------:R-:W-:Y:S06]  /*c980*/  @!P2 BRA `(.L_x_12731) ;  /* 0x000000000004a947 */ /* 0x000fec0003800000 */
[----:B--2---:R4:W-:Y:S02]  /*c990*/  REDG.E.ADD.F32.FTZ.RN.STRONG.GPU desc[UR30][R2.64+0x900], R5 ;  /* 0x00090005020079a6 */ /* 0x0049e4000c12f31e */
.L_x_12731:
[----:B------:R-:W-:Y:S05]  /*c9a0*/  BSYNC.RECONVERGENT B0 ;  /* 0x0000000000007941 */ /* 0x000fea0003800200 */
.L_x_12730:
[----:B--2-4-:R2:W4:Y:S01]  /*c9b0*/  LDS R5, [R4+0x1a00] ;  /* 0x001a000004057984 */ /* 0x0145220000000800 */
[----:B------:R-:W-:Y:S01]  /*c9c0*/  BSSY.RECONVERGENT B0, `(.L_x_12732) ;  /* 0x0000005000007945 */ /* 0x000fe20003800200 */
[----:B------:R-:W-:Y:S02]  /*c9d0*/  LEA.HI R7, R7, R138, RZ, 0x1b ;  /* 0x0000008a07077211 */ /* 0x000fe400078fd8ff */
[----:B------:R-:W-:Y:S01]  /*c9e0*/  LEA R203, R203, UR32, 0x2 ;  /* 0x00000020cbcb7c11 */ /* 0x000fe2000f8e10ff */
[----:B------:R-:W-:Y:S06]  /*c9f0*/  @!P3 BRA `(.L_x_12733) ;  /* 0x000000000004b947 */ /* 0x000fec0003800000 */
[----:B----4-:R4:W-:Y:S02]  /*ca00*/  REDG.E.ADD.F32.FTZ.RN.STRONG.GPU desc[UR30][R2.64+0x980], R5 ;  /* 0x00098005020079a6 */ /* 0x0109e4000c12f31e */
.L_x_12733:
[----:B------:R-:W-:Y:S05]  /*ca10*/  BSYNC.RECONVERGENT B0 ;  /* 0x0000000000007941 */ /* 0x000fea0003800200 */
.L_x_12732:
[----:B----4-:R4:W0:Y:S01]  /*ca20*/  LDS R5, [R203+0x1a80] ;  /* 0x001a8000cb057984 */ /* 0x0108220000000800 */
[----:B------:R-:W-:Y:S01]  /*ca30*/  BSSY.RECONVERGENT B0, `(.L_x_12734) ;  /* 0x0000004000007945 */ /* 0x000fe20003800200 */
[----:B--2---:R-:W-:-:S03]  /*ca40*/  LEA R4, R7, UR32, 0x2 ;  /* 0x0000002007047c11 */ /* 0x004fc6000f8e10ff */
[----:B------:R-:W-:Y:S05]  /*ca50*/  @!P4 BRA `(.L_x_12735) ;  /* 0x000000000004c947 */ /* 0x000fea0003800000 */
[----:B0-----:R2:W-:Y:S02]  /*ca60*/  REDG.E.ADD.F32.FTZ.RN.STRONG.GPU desc[UR30][R2.64+0xa00], R5 ;  /* 0x000a0005020079a6 */ /* 0x0015e4000c12f31e */
.L_x_12735:
[----:B------:R-:W-:Y:S05]  /*ca70*/  BSYNC.RECONVERGENT B0 ;  /* 0x0000000000007941 */ /* 0x000fea0003800200 */
.L_x_12734:
[----:B0-2---:R0:W2:Y:S01]  /*ca80*/  LDS R5, [R4+0x1b00] ;  /* 0x001b000004057984 */ /* 0x0050a20000000800 */
[----:B------:R-:W-:Y:S01]  /*ca90*/  BSSY.RECONVERGENT B0, `(.L_x_12736) ;  /* 0x0000005000007945 */ /* 0x000fe20003800200 */
[C---:B------:R-:W-:Y:S02]  /*caa0*/  IADD3 R7, PT, PT, R138.reuse, 0x2c0, RZ ;  /* 0x000002c08a077810 */ /* 0x040fe40007ffe0ff */
[----:B------:R-:W-:Y:S01]  /*cab0*/  IADD3 R111, PT, PT, R138, 0x2e0, RZ ;  /* 0x000002e08a6f7810 */ /* 0x000fe20007ffe0ff */
[----:B------:R-:W-:Y:S06]  /*cac0*/  @!P5 BRA `(.L_x_12737) ;  /* 0x000000000004d947 */ /* 0x000fec0003800000 */
[----:B--2---:R2:W-:Y:S02]  /*cad0*/  REDG.E.ADD.F32.FTZ.RN.STRONG.GPU desc[UR30][R2.64+0xa80], R5 ;  /* 0x000a8005020079a6 */ /* 0x0045e4000c12f31e */
.L_x_12737:
[----:B------:R-:W-:Y:S05]  /*cae0*/  BSYNC.RECONVERGENT B0 ;  /* 0x0000000000007941 */ /* 0x000fea0003800200 */
.L_x_12736:
        /* <DEDUP_REMOVED lines=16> */
.L_x_12739:
[----:B------:R-:W-:Y:S05]  /*cbf0*/  BSYNC.RECONVERGENT B0 ;  /* 0x0000000000007941 */ /* 0x000fea0003800200 */
.L_x_12738:
[----:B0-2---:R0:W2:Y:S01]  /*cc00*/  LDS R5, [R111+0x1c00] ;  /* 0x001c00006f057984 */ /* 0x0050a20000000800 */
[----:B------:R-:W-:Y:S01]  /*cc10*/  BSSY.RECONVERGENT B0, `(.L_x_12740) ;  /* 0x0000006000007945 */ /* 0x000fe20003800200 */
[----:B------:R-:W-:Y:S02]  /*cc20*/  IADD3 R7, PT, PT, R138, 0x340, RZ ;  /* 0x000003408a077810 */ /* 0x000fe40007ffe0ff */
[----:B------:R-:W-:Y:S02]  /*cc30*/  LEA.HI R203, R203, R138, RZ, 0x1b ;  /* 0x0000008acbcb7211 */ /* 0x000fe400078fd8ff */
[----:B------:R-:W-:Y:S01]  /*cc40*/  LEA R4, R4, UR32, 0x2 ;  /* 0x0000002004047c11 */ /* 0x000fe2000f8e10ff */
[----:B------:R-:W-:Y:S06]  /*cc50*/  @!P2 BRA `(.L_x_12741) ;  /* 0x000000000004a947 */ /* 0x000fec0003800000 */
[----:B--2---:R4:W-:Y:S02]  /*cc60*/  REDG.E.ADD.F32.FTZ.RN.STRONG.GPU desc[UR30][R2.64+0xb80], R5 ;  /* 0x000b8005020079a6 */ /* 0x0049e4000c12f31e */
.L_x_12741:
[----:B------:R-:W-:Y:S05]  /*cc70*/  BSYNC.RECONVERGENT B0 ;  /* 0x0000000000007941 */ /* 0x000fea0003800200 */
.L_x_12740:
[----:B--2-4-:R2:W4:Y:S01]  /*cc80*/  LDS R5, [R4+0x1c80] ;  /* 0x001c800004057984 */ /* 0x0145220000000800 */
[----:B------:R-:W-:Y:S01]  /*cc90*/  BSSY.RECONVERGENT B0, `(.L_x_12742) ;  /* 0x0000005000007945 */ /* 0x000fe20003800200 */
[----:B------:R-:W-:Y:S02]  /*cca0*/  LEA.HI R7, R7, R138, RZ, 0x1b ;  /* 0x0000008a07077211 */ /* 0x000fe400078fd8ff */
[----:B---3--:R-:W-:Y:S01]  /*ccb0*/  LEA R205, R203, UR32, 0x2 ;  /* 0x00000020cbcd7c11 */ /* 0x008fe2000f8e10ff */
[----:B------:R-:W-:Y:S06]  /*ccc0*/  @!P3 BRA `(.L_x_12743) ;  /* 0x000000000004b947 */ /* 0x000fec0003800000 */
[----:B----4-:R3:W-:Y:S02]  /*ccd0*/  REDG.E.ADD.F32.FTZ.RN.STRONG.GPU desc[UR30][R2.64+0xc00], R5 ;  /* 0x000c0005020079a6 */ /* 0x0107e4000c12f31e */
.L_x_12743:
[----:B------:R-:W-:Y:S05]  /*cce0*/  BSYNC.RECONVERGENT B0 ;  /* 0x0000000000007941 */ /* 0x000fea0003800200 */
.L_x_12742:
[----:B---34-:R3:W4:Y:S01]  /*ccf0*/  LDS R5, [R205+0x1d00] ;  /* 0x001d0000cd057984 */ /* 0x0187220000000800 */
[----:B------:R-:W-:Y:S01]  /*cd00*/  BSSY.RECONVERGENT B0, `(.L_x_12744) ;  /* 0x0000006000007945 */ /* 0x000fe20003800200 */
[C---:B0-----:R-:W-:Y:S02]  /*cd10*/  IADD3 R111, PT, PT, R138.reuse, 0x360, RZ ;  /* 0x000003608a6f7810 */ /* 0x041fe40007ffe0ff */
[----:B------:R-:W-:Y:S02]  /*cd20*/  IADD3 R203, PT, PT, R138, 0x380, RZ ;  /* 0x000003808acb7810 */ /* 0x000fe40007ffe0ff */
[----:B------:R-:W-:Y:S01]  /*cd30*/  LEA R7, R7, UR32, 0x2 ;  /* 0x0000002007077c11 */ /* 0x000fe2000f8e10ff */
[----:B------:R-:W-:Y:S06]  /*cd40*/  @!P4 BRA `(.L_x_12745) ;  /* 0x000000000004c947 */ /* 0x000fec0003800000 */
[----:B----4-:R0:W-:Y:S02]  /*cd50*/  REDG.E.ADD.F32.FTZ.RN.STRONG.GPU desc[UR30][R2.64+0xc80], R5 ;  /* 0x000c8005020079a6 */ /* 0x0101e4000c12f31e */
.L_x_12745:
[----:B------:R-:W-:Y:S05]  /*cd60*/  BSYNC.RECONVERGENT B0 ;  /* 0x0000000000007941 */ /* 0x000fea0003800200 */
.L_x_12744:
[----:B0---4-:R0:W4:Y:S01]  /*cd70*/  LDS R5, [R7+0x1d80] ;  /* 0x001d800007057984 */ /* 0x0111220000000800 */
[----:B------:R-:W-:Y:S01]  /*cd80*/  BSSY.RECONVERGENT B0, `(.L_x_12746) ;  /* 0x0000005000007945 */ /* 0x000fe20003800200 */
[-C--:B------:R-:W-:Y:S02]  /*cd90*/  LEA.HI R111, R111, R138.reuse, RZ, 0x1b ;  /* 0x0000008a6f6f7211 */ /* 0x080fe400078fd8ff */
[----:B------:R-:W-:Y:S01]  /*cda0*/  LEA.HI R203, R203, R138, RZ, 0x1b ;  /* 0x0000008acbcb7211 */ /* 0x000fe200078fd8ff */
[----:B------:R-:W-:Y:S06]  /*cdb0*/  @!P5 BRA `(.L_x_12747) ;  /* 0x000000000004d947 */ /* 0x000fec0003800000 */
[----:B----4-:R4:W-:Y:S02]  /*cdc0*/  REDG.E.ADD.F32.FTZ.RN.STRONG.GPU desc[UR30][R2.64+0xd00], R5 ;  /* 0x000d0005020079a6 */ /* 0x0109e4000c12f31e */
.L_x_12747:
[----:B------:R-:W-:Y:S05]  /*cdd0*/  BSYNC.RECONVERGENT B0 ;  /* 0x0000000000007941 */ /* 0x000fea0003800200 */
.L_x_12746:
        /* <DEDUP_REMOVED lines=11> */
.L_x_12749:
[----:B------:R-:W-:Y:S05]  /*ce90*/  BSYNC.RECONVERGENT B0 ;  /* 0x0000000000007941 */ /* 0x000fea0003800200 */
.L_x_12748:
[----:B----4-:R4:W1:Y:S01]  /*cea0*/  LDS R5, [R203+0x1e80] ;  /* 0x001e8000cb057984 */ /* 0x0108620000000800 */
[----:B------:R-:W-:Y:S01]  /*ceb0*/  BSSY.RECONVERGENT B0, `(.L_x_12750) ;  /* 0x0000004000007945 */ /* 0x000fe20003800200 */
[----:B0-----:R-:W-:-:S03]  /*cec0*/  IADD3 R7, PT, PT, R138, 0x3a0, RZ ;  /* 0x000003a08a077810 */ /* 0x001fc60007ffe0ff */
[----:B------:R-:W-:Y:S05]  /*ced0*/  @!P2 BRA `(.L_x_12751) ;  /* 0x000000000004a947 */ /* 0x000fea0003800000 */
[----:B-1----:R0:W-:Y:S02]  /*cee0*/  REDG.E.ADD.F32.FTZ.RN.STRONG.GPU desc[UR30][R2.64+0xe00], R5 ;  /* 0x000e0005020079a6 */ /* 0x0021e4000c12f31e */
.L_x_12751:
[----:B------:R-:W-:Y:S05]  /*cef0*/  BSYNC.RECONVERGENT B0 ;  /* 0x0000000000007941 */ /* 0x000fea0003800200 */
.L_x_12750:
[----:B------:R-:W-:Y:S01]  /*cf00*/  LEA.HI R7, R7, R138, RZ, 0x1b ;  /* 0x0000008a07077211 */ /* 0x000fe200078fd8ff */
[----:B------:R-:W-:Y:S01]  /*cf10*/  FMUL.FTZ R111, R100, R9 ;  /* 0x00000009646f7220 */ /* 0x000fe20000410000 */
[----:B01----:R-:W-:Y:S01]  /*cf20*/  IADD3 R5, PT, PT, R138, 0x3c0, RZ ;  /* 0x000003c08a057810 */ /* 0x003fe20007ffe0ff */
[----:B------:R-:W-:Y:S01]  /*cf30*/  FMUL.FTZ R183, R100, R183 ;  /* 0x000000b764b77220 */ /* 0x000fe20000410000 */
[----:B------:R-:W-:Y:S01]  /*cf40*/  LEA R7, R7, UR32, 0x2 ;  /* 0x0000002007077c11 */ /* 0x000fe2000f8e10ff */
[----:B------:R-:W-:Y:S01]  /*cf50*/  FFMA.FTZ R222, R53, -R100, R222 ;  /* 0x8000006435de7223 */ /* 0x000fe200000100de */
[-C--:B--2---:R-:W-:Y:S01]  /*cf60*/  LEA.HI R4, R5, R138.reuse, RZ, 0x1b ;  /* 0x0000008a05047211 */ /* 0x084fe200078fd8ff */
[----:B------:R-:W-:Y:S01]  /*cf70*/  FMUL.FTZ R5, R8, R111 ;  /* 0x0000006f08057220 */ /* 0x000fe20000410000 */
[----:B----4-:R-:W-:Y:S01]  /*cf80*/  IADD3 R203, PT, PT, R138, 0x3e0, RZ ;  /* 0x000003e08acb7810 */ /* 0x010fe20007ffe0ff */
[----:B------:R-:W-:Y:S01]  /*cf90*/  BSSY.RECONVERGENT B0, `(.L_x_12752) ;  /* 0x0000008000007945 */ /* 0x000fe20003800200 */
[----:B------:R-:W0:Y:S01]  /*cfa0*/  LDS R7, [R7+0x1f00] ;  /* 0x001f000007077984 */ /* 0x000e220000000800 */
[-C--:B------:R-:W-:Y:S01]  /*cfb0*/  FFMA.FTZ R5, R222, R183.reuse, -R5 ;  /* 0x000000b7de057223 */ /* 0x080fe20000010805 */
[----:B------:R-:W-:Y:S01]  /*cfc0*/  LEA.HI R203, R203, R138, RZ, 0x1b ;  /* 0x0000008acbcb7211 */ /* 0x000fe200078fd8ff */
[----:B------:R-:W-:Y:S01]  /*cfd0*/  FMUL.FTZ R183, R8, R183 ;  /* 0x000000b708b77220 */ /* 0x000fe20000410000 */
[----:B------:R-:W-:Y:S01]  /*cfe0*/  LEA R6, R4, UR32, 0x2 ;  /* 0x0000002004067c11 */ /* 0x000fe2000f8e10ff */
[----:B------:R-:W-:Y:S06]  /*cff0*/  @!P3 BRA `(.L_x_12753) ;  /* 0x000000000004b947 */ /* 0x000fec0003800000 */
[----:B0-----:R1:W-:Y:S02]  /*d000*/  REDG.E.ADD.F32.FTZ.RN.STRONG.GPU desc[UR30][R2.64+0xe80], R7 ;  /* 0x000e8007020079a6 */ /* 0x0013e4000c12f31e */
.L_x_12753:
[----:B------:R-:W-:Y:S05]  /*d010*/  BSYNC.RECONVERGENT B0 ;  /* 0x0000000000007941 */ /* 0x000fea0003800200 */
.L_x_12752:
[----:B01----:R0:W1:Y:S01]  /*d020*/  LDS R7, [R6+0x1f80] ;  /* 0x001f800006077984 */ /* 0x0030620000000800 */
[----:B------:R-:W-:Y:S01]  /*d030*/  BSSY.RECONVERGENT B0, `(.L_x_12754) ;  /* 0x0000005000007945 */ /* 0x000fe20003800200 */
[----:B------:R-:W-:Y:S01]  /*d040*/  LEA R203, R203, UR32, 0x2 ;  /* 0x00000020cbcb7c11 */ /* 0x000fe2000f8e10ff */
[----:B------:R-:W-:Y:S02]  /*d050*/  FFMA.FTZ R4, R222, R111, R183 ;  /* 0x0000006fde047223 */ /* 0x000fe400000100b7 */
[----:B------:R-:W-:Y:S05]  /*d060*/  @!P4 BRA `(.L_x_12755) ;  /* 0x000000000004c947 */ /* 0x000fea0003800000 */
[----:B-1----:R2:W-:Y:S02]  /*d070*/  REDG.E.ADD.F32.FTZ.RN.STRONG.GPU desc[UR30][R2.64+0xf00], R7 ;  /* 0x000f0007020079a6 */ /* 0x0025e4000c12f31e */
.L_x_12755:
[----:B------:R-:W-:Y:S05]  /*d080*/  BSYNC.RECONVERGENT B0 ;  /* 0x0000000000007941 */ /* 0x000fea0003800200 */
.L_x_12754:
[----:B-12---:R1:W2:Y:S01]  /*d090*/  LDS R7, [R203+0x2000] ;  /* 0x00200000cb077984 */ /* 0x0062a20000000800 */
[----:B------:R-:W-:Y:S01]  /*d0a0*/  BSSY.RECONVERGENT B0, `(.L_x_12756) ;  /* 0x0000004000007945 */ /* 0x000fe20003800200 */
[----:B------:R-:W-:-:S03]  /*d0b0*/  FADD.FTZ R4, R201, R4 ;  /* 0x00000004c9047221 */ /* 0x000fc60000010000 */
[----:B------:R-:W-:Y:S05]  /*d0c0*/  @!P5 BRA `(.L_x_12757) ;  /* 0x000000000004d947 */ /* 0x000fea0003800000 */
[----:B--2---:R4:W-:Y:S02]  /*d0d0*/  REDG.E.ADD.F32.FTZ.RN.STRONG.GPU desc[UR30][R2.64+0xf80], R7 ;  /* 0x000f8007020079a6 */ /* 0x0049e4000c12f31e */
.L_x_12757:
[----:B------:R-:W-:Y:S05]  /*d0e0*/  BSYNC.RECONVERGENT B0 ;  /* 0x0000000000007941 */ /* 0x000fea0003800200 */
.L_x_12756:
[----:B------:R-:W-:Y:S01]  /*d0f0*/  FADD.FTZ R5, R190, R5 ;  /* 0x00000005be057221 */ /* 0x000fe20000010000 */
[C---:B0-----:R-:W-:Y:S01]  /*d100*/  FFMA.FTZ R6, R101.reuse, R179, R228 ;  /* 0x000000b365067223 */ /* 0x041fe200000100e4 */
[----:B--2-4-:R-:W-:Y:S01]  /*d110*/  FFMA.FTZ R7, -R101, R177, R226 ;  /* 0x000000b165077223 */ /* 0x014fe200000101e2 */
[----:B------:R-:W0:Y:S01]  /*d120*/  SHFL.DOWN PT, R3, R4, 0x1, 0x1f ;  /* 0x08201f0004037f89 */ /* 0x000e2200000e0000 */
[----:B------:R-:W-:Y:S01]  /*d130*/  ISETP.GT.AND P2, PT, R20, 0x1e, PT ;  /* 0x0000001e1400780c */ /* 0x000fe20003f44270 */
[----:B------:R-:W-:Y:S01]  /*d140*/  FADD.FTZ R132, R111, R132 ;  /* 0x000000846f847221 */ /* 0x000fe20000010000 */
[----:B------:R-:W-:Y:S01]  /*d150*/  FADD.FTZ R120, R109, R120 ;  /* 0x000000786d787221 */ /* 0x000fe20000010000 */
[----:B------:R-:W2:Y:S01]  /*d160*/  SHFL.DOWN PT, R2, R5, 0x1, 0x1f ;  /* 0x08201f0005027f89 */ /* 0x000ea200000e0000 */
[----:B------:R-:W-:Y:S01]  /*d170*/  FADD.FTZ R118, R156, R118 ;  /* 0x000000769c767221 */ /* 0x000fe20000010000 */
[----:B------:R-:W-:Y:S01]  /*d180*/  FMUL.FTZ R149, R222, R149 ;  /* 0x00000095de957220 */ /* 0x000fe20000410000 */
[----:B------:R-:W-:Y:S01]  /*d190*/  FADD.FTZ R114, R107, R114 ;  /* 0x000000726b727221 */ /* 0x000fe20000010000 */
[----:B------:R-:W4:Y:S01]  /*d1a0*/  SHFL.DOWN PT, R177, R6, 0x1, 0x1f ;  /* 0x08201f0006b17f89 */ /* 0x000f2200000e0000 */
[----:B------:R-:W-:Y:S01]  /*d1b0*/  FMUL.FTZ R180, R180, R193 ;  /* 0x000000c1b4b47220 */ /* 0x000fe20000410000 */
[----:B------:R-:W-:Y:S01]  /*d1c0*/  FFMA.FTZ R8, R8, R155, R149 ;  /* 0x0000009b08087223 */ /* 0x000fe20000010095 */
[----:B------:R-:W-:Y:S01]  /*d1d0*/  ISETP.GT.AND P3, PT, R20, 0xf, PT ;  /* 0x0000000f1400780c */ /* 0x000fe20003f64270 */
[----:B------:R-:W5:Y:S01]  /*d1e0*/  SHFL.DOWN PT, R190, R7, 0x1, 0x1f ;  /* 0x08201f0007be7f89 */ /* 0x000f6200000e0000 */
        /* <DEDUP_REMOVED lines=15> */
[----:B--2---:R-:W-:Y:S01]  /*d2e0*/  @!P2 FADD.FTZ R5, R5, R2 ;  /* 0x000000020505a221 */ /* 0x004fe20000010000 */
[----:B------:R-:W0:Y:S01]  /*d2f0*/  SHFL.DOWN PT, R3, R4, 0x2, 0x1f ;  /* 0x08401f0004037f89 */ /* 0x000e2200000e0000 */
[----:B------:R-:W-:Y:S01]  /*d300*/  FFMA.FTZ R115, R115, R188, R162 ;  /* 0x000000bc73737223 */ /* 0x000fe200000100a2 */
[----:B------:R-:W-:Y:S01]  /*d310*/  FFMA.FTZ R158, R121, R204, R158 ;  /* 0x000000cc799e7223 */ /* 0x000fe2000001009e */
[----:B----4-:R-:W-:Y:S01]  /*d320*/  @!P2 FADD.FTZ R6, R6, R177 ;  /* 0x000000b10606a221 */ /* 0x010fe20000010000 */
[----:B------:R-:W2:Y:S01]  /*d330*/  SHFL.DOWN PT, R2, R5, 0x2, 0x1f ;  /* 0x08401f0005027f89 */ /* 0x000ea200000e0000 */
        /* <DEDUP_REMOVED lines=22> */
[----:B------:R-:W-:Y:S01]  /*d4a0*/  FMUL.FTZ R178, R178, R207 ;  /* 0x000000cfb2b27220 */ /* 0x000fe20000410000 */
[----:B--2---:R-:W-:Y:S01]  /*d4b0*/  @!P2 FADD.FTZ R5, R5, R2 ;  /* 0x000000020505a221 */ /* 0x004fe20000010000 */
[----:B------:R-:W0:Y:S01]  /*d4c0*/  SHFL.DOWN PT, R3, R4, 0x4, 0x1f ;  /* 0x08801f0004037f89 */ /* 0x000e2200000e0000 */
[----:B------:R-:W-:Y:S01]  /*d4d0*/  BSSY.RECONVERGENT B0, `(.L_x_12758) ;  /* 0x0000035000007945 */ /* 0x000fe20003800200 */
[----:B------:R-:W-:Y:S01]  /*d4e0*/  FADD.FTZ R130, R159, R130 ;  /* 0x000000829f827221 */ /* 0x000fe20000010000 */
[----:B----4-:R-:W-:Y:S01]  /*d4f0*/  @!P2 FADD.FTZ R6, R6, R111 ;  /* 0x0000006f0606a221 */ /* 0x010fe20000010000 */
[----:B------:R-:W2:Y:S01]  /*d500*/  SHFL.DOWN PT, R2, R5, 0x4, 0x1f ;  /* 0x08801f0005027f89 */ /* 0x000ea200000e0000 */
        /* <DEDUP_REMOVED lines=23> */
[----:B--2---:R-:W-:Y:S01]  /*d680*/  @!P2 FADD.FTZ R5, R5, R2 ;  /* 0x000000020505a221 */ /* 0x004fe20000010000 */
[----:B------:R-:W0:Y:S01]  /*d690*/  SHFL.DOWN PT, R107, R4, 0x8, 0x1f ;  /* 0x09001f00046b7f89 */ /* 0x000e2200000e0000 */
[----:B------:R-:W-:Y:S01]  /*d6a0*/  FADD.FTZ R74, R3, R74 ;  /* 0x0000004a034a7221 */ /* 0x000fe20000010000 */
[----:B------:R-:W-:Y:S01]  /*d6b0*/  FADD.FTZ R76, R171, R76 ;  /* 0x0000004cab4c7221 */ /* 0x000fe20000010000 */
[----:B----4-:R-:W-:Y:S01]  /*d6c0*/  @!P2 FADD.FTZ R6, R6, R109 ;  /* 0x0000006d0606a221 */ /* 0x010fe20000010000 */
[----:B------:R-:W2:Y:S01]  /*d6d0*/  SHFL.DOWN PT, R2, R5, 0x8, 0x1f ;  /* 0x09001f0005027f89 */ /* 0x000ea200000e0000 */
[----:B------:R-:W-:Y:S01]  /*d6e0*/  FFMA.FTZ R146, R131, R146, R178 ;  /* 0x0000009283927223 */ /* 0x000fe200000100b2 */
[----:B-----5:R-:W-:-:S02]  /*d6f0*/  @!P2 FADD.FTZ R7, R7, R156 ;  /* 0x0000009c0707a221 */ /* 0x020fc40000010000 */
[----:B------:R-:W4:Y:S01]  /*d700*/  SHFL.DOWN PT, R109, R6, 0x8, 0x1f ;  /* 0x09001f00066d7f89 */ /* 0x000f2200000e0000 */
[----:B------:R-:W-:-:S03]  /*d710*/  ISETP.GT.AND P2, PT, R20, 0x17, PT ;  /* 0x000000171400780c */ /* 0x000fc60003f44270 */
[----:B------:R-:W5:Y:S10]  /*d720*/  SHFL.DOWN PT, R8, R7, 0x8, 0x1f ;  /* 0x09001f0007087f89 */ /* 0x000f7400000e0000 */
[----:B0-----:R-:W-:Y:S01]  /*d730*/  @!P2 FADD.FTZ R4, R4, R107 ;  /* 0x0000006b0404a221 */ /* 0x001fe20000010000 */
[----:B--2---:R-:W-:-:S04]  /*d740*/  @!P2 FADD.FTZ R5, R5, R2 ;  /* 0x000000020505a221 */ /* 0x004fc80000010000 */
[----:B------:R0:W2:Y:S01]  /*d750*/  SHFL.DOWN PT, R3, R4, 0x10, 0x1f ;  /* 0x0a001f0004037f89 */ /* 0x0000a200000e0000 */
[----:B----4-:R-:W-:-:S03]  /*d760*/  @!P2 FADD.FTZ R6, R6, R109 ;  /* 0x0000006d0606a221 */ /* 0x010fc60000010000 */
[----:B------:R0:W4:Y:S01]  /*d770*/  SHFL.DOWN PT, R2, R5, 0x10, 0x1f ;  /* 0x0a001f0005027f89 */ /* 0x00012200000e0000 */
[----:B-----5:R-:W-:-:S03]  /*d780*/  @!P2 FADD.FTZ R7, R7, R8 ;  /* 0x000000080707a221 */ /* 0x020fc60000010000 */
[----:B------:R0:W0:Y:S04]  /*d790*/  SHFL.DOWN PT, R9, R6, 0x10, 0x1f ;  /* 0x0a001f0006097f89 */ /* 0x00002800000e0000 */
[----:B------:R0:W0:Y:S01]  /*d7a0*/  SHFL.DOWN PT, R8, R7, 0x10, 0x1f ;  /* 0x0a001f0007087f89 */ /* 0x00002200000e0000 */
[----:B------:R-:W-:Y:S05]  /*d7b0*/  @P3 BRA `(.L_x_12759) ;  /* 0x0000000000183947 */ /* 0x000fea0003800000 */
[----:B------:R-:W-:Y:S01]  /*d7c0*/  ISETP.NE.AND P2, PT, R20, RZ, PT ;  /* 0x000000ff1400720c */ /* 0x000fe20003f45270 */
[----:B0-2---:R-:W-:Y:S01]  /*d7d0*/  FADD.FTZ R4, R4, R3 ;  /* 0x0000000304047221 */ /* 0x005fe20000010000 */
[----:B----4-:R-:W-:Y:S01]  /*d7e0*/  FADD.FTZ R5, R5, R2 ;  /* 0x0000000205057221 */ /* 0x010fe20000010000 */
[----:B------:R-:W-:Y:S01]  /*d7f0*/  FADD.FTZ R6, R6, R9 ;  /* 0x0000000906067221 */ /* 0x000fe20000010000 */
[----:B------:R-:W-:-:S09]  /*d800*/  FADD.FTZ R7, R7, R8 ;  /* 0x0000000807077221 */ /* 0x000fd20000010000 */
[----:B------:R0:W-:Y:S02]  /*d810*/  @!P2 STS.128 [UR32+0x2110], R4 ;  /* 0x00211004ff00a988 */ /* 0x0001e40008000c20 */
.L_x_12759:
[----:B------:R-:W-:Y:S05]  /*d820*/  BSYNC.RECONVERGENT B0 ;  /* 0x0000000000007941 */ /* 0x000fea0003800200 */
.L_x_12758:
[----:B------:R-:W-:Y:S01]  /*d830*/  ISETP.NE.AND P2, PT, R199, RZ, PT ;  /* 0x000000ffc700720c */ /* 0x000fe20003f45270 */
[----:B------:R-:W-:Y:S01]  /*d840*/  FMUL.FTZ R14, R145, R14 ;  /* 0x0000000e910e7220 */ /* 0x000fe20000410000 */
[----:B------:R-:W-:Y:S01]  /*d850*/  FMUL.FTZ R15, R16, R15 ;  /* 0x0000000f100f7220 */ /* 0x000fe20000410000 */
[----:B------:R-:W-:Y:S01]  /*d860*/  FMUL.FTZ R172, R172, R195 ;  /* 0x000000c3acac7220 */ /* 0x000fe20000410000 */
[----:B--2---:R-:W-:Y:S01]  /*d870*/  FFMA.FTZ R3, R41, R144, R146 ;  /* 0x0000009029037223 */ /* 0x004fe20000010092 */
        /* <DEDUP_REMOVED lines=19> */
[----:B----4-:R-:W2:Y:S04]  /*d9b0*/  @P2 LDS.64 R2, [UR33+0x4e50] ;  /* 0x004e5021ff022984 */ /* 0x010ea80008000a00 */
[----:B0-----:R-:W0:Y:S01]  /*d9c0*/  @P2 LDS.64 R8, [UR33+0x4650] ;  /* 0x00465021ff082984 */ /* 0x001e220008000a00 */
[----:B--2---:R-:W-:Y:S01]  /*d9d0*/  @P2 FADD.FTZ R6, R6, R2 ;  /* 0x0000000206062221 */ /* 0x004fe20000010000 */
[----:B------:R-:W-:Y:S01]  /*d9e0*/  @P2 FADD.FTZ R7, R7, R3 ;  /* 0x0000000307072221 */ /* 0x000fe20000010000 */
[----:B0-----:R-:W-:Y:S01]  /*d9f0*/  @P2 FADD.FTZ R4, R4, R8 ;  /* 0x0000000804042221 */ /* 0x001fe20000010000 */
[----:B------:R-:W-:-:S03]  /*da00*/  @P2 FADD.FTZ R5, R5, R9 ;  /* 0x0000000905052221 */ /* 0x000fc60000010000 */
[----:B------:R2:W-:Y:S04]  /*da10*/  STS.64 [UR33+0x4e50], R6 ;  /* 0x004e5006ff007988 */ /* 0x0005e80008000a21 */
[----:B------:R2:W-:Y:S02]  /*da20*/  STS.64 [UR33+0x4650], R4 ;  /* 0x00465004ff007988 */ /* 0x0005e40008000a21 */
.L_x_12761:
[----:B------:R-:W-:Y:S05]  /*da30*/  BSYNC.RECONVERGENT B0 ;  /* 0x0000000000007941 */ /* 0x000fea0003800200 */
.L_x_12760:
[----:B------:R-:W-:-:S04]  /*da40*/  UIADD3 UR8, UPT, UPT, UR8, 0x1, URZ ;  /* 0x0000000108087890 */ /* 0x000fc8000fffe0ff */
[----:B------:R-:W-:-:S09]  /*da50*/  UISETP.GE.AND UP0, UPT, UR8, UR49, UPT ;  /* 0x000000310800728c */ /* 0x000fd2000bf06270 */
[----:B------:R-:W-:Y:S05]  /*da60*/  BRA.U !UP0, `(.L_x_12762) ;  /* 0xffffff6d08b07547 */ /* 0x000fea000b83ffff */
.L_x_12680:
[----:B------:R-:W-:Y:S01]  /*da70*/  BAR.SYNC.DEFER_BLOCKING 0x0 ;  /* 0x0000000000007b1d */ /* 0x000fe20000010000 */
[----:B------:R-:W-:Y:S01]  /*da80*/  UIMAD UR29, UR20, -0x200, UR29 ;  /* 0xfffffe00141d78a4 */ /* 0x000fe2000f8e021d */
[----:B------:R-:W-:Y:S01]  /*da90*/  ISETP.NE.AND P6, PT, R199, RZ, PT ;  /* 0x000000ffc700720c */ /* 0x000fe20003fc5270 */
[----:B------:R-:W-:Y:S01]  /*daa0*/  USHF.L.U32 UR8, UR20, 0x9, URZ ;  /* 0x0000000914087899 */ /* 0x000fe200080006ff */
[----:B0-2---:R-:W-:Y:S01]  /*dab0*/  LOP3.LUT R5, R138, 0x1f, RZ, 0xc0, !PT ;  /* 0x0000001f8a057812 */ /* 0x005fe200078ec0ff */
[----:B------:R-:W-:-:S03]  /*dac0*/  UIADD3 UR29, UPT, UPT, UR29, 0x200, URZ ;  /* 0x000002001d1d7890 */ /* 0x000fc6000fffe0ff */
[----:B------:R-:W0:Y:S01]  /*dad0*/  S2UR UR33, SR_CTAID.X ;  /* 0x00000000002179c3 */ /* 0x000e220000002500 */
[----:B------:R-:W0:Y:S01]  /*dae0*/  LDCU.64 UR16, c[0x0][0x4f8] ;  /* 0x00009f00ff1077ac */ /* 0x000e220008000a00 */
[----:B------:R-:W-:Y:S01]  /*daf0*/  SHF.L.U32 R138, R138, 0x4, RZ ;  /* 0x000000048a8a7819 */ /* 0x000fe200000006ff */
[----:B------:R-:W-:Y:S01]  /*db00*/  FADD.FTZ R19, R84, R19 ;  /* 0x0000001354137221 */ /* 0x000fe20000010000 */
[----:B------:R-:W-:Y:S01]  /*db10*/  MOV R6, UR29 ;  /* 0x0000001d00067c02 */ /* 0x000fe20008000f00 */
[----:B------:R-:W2:Y:S01]  /*db20*/  LDCU.64 UR18, c[0x0][0x500] ;  /* 0x0000a000ff1277ac */ /* 0x000ea20008000a00 */
[----:B------:R-:W-:Y:S02]  /*db30*/  LOP3.LUT R9, R5, 0x3e00, R138, 0xf8, !PT ;  /* 0x00003e0005097812 */ /* 0x000fe400078ef88a */
[----:B------:R-:W2:Y:S01]  /*db40*/  S2UR UR12, SR_CTAID.Y ;  /* 0x00000000000c79c3 */ /* 0x000ea20000002600 */
[----:B------:R-:W-:Y:S01]  /*db50*/  FADD.FTZ R19, R19, R82 ;  /* 0x0000005213137221 */ /* 0x000fe20000010000 */
[----:B------:R-:W-:Y:S01]  /*db60*/  UIADD3 UR8, UPT, UPT, UR8, -0x200, URZ ;  /* 0xfffffe0008087890 */ /* 0x000fe2000fffe0ff */
[C---:B------:R-:W-:Y:S01]  /*db70*/  LOP3.LUT R61, R9.reuse, 0x20, RZ, 0xfc, !PT ;  /* 0x00000020093d7812 */ /* 0x040fe200078efcff */
[----:B------:R-:W-:Y:S01]  /*db80*/  UMOV UR9, URZ ;  /* 0x000000ff00097c82 */ /* 0x000fe20008000000 */
        /* <DEDUP_REMOVED lines=18> */
[----:B------:R-:W4:Y:S01]  /*dcb0*/  LDCU.64 UR16, c[0x0][0x550] ;  /* 0x0000aa00ff1077ac */ /* 0x000f220008000a00 */
[----:B------:R-:W-:Y:S01]  /*dcc0*/  LOP3.LUT R81, R9, 0x160, RZ, 0xfc, !PT ;  /* 0x0000016009517812 */ /* 0x000fe200078efcff */
[----:B------:R-:W-:Y:S01]  /*dcd0*/  FADD.FTZ R19, R19, R76 ;  /* 0x0000004c13137221 */ /* 0x000fe20000010000 */
[----:B------:R-:W-:Y:S01]  /*dce0*/  STS [R37+0x10], R110 ;  /* 0x0000106e25007388 */ /* 0x000fe20000000800 */
[----:B--2---:R-:W-:Y:S01]  /*dcf0*/  UIMAD UR13, UR12, UR19, URZ ;  /* 0x000000130c0d72a4 */ /* 0x004fe2000f8e02ff */
[C---:B------:R-:W-:Y:S01]  /*dd00*/  LOP3.LUT R83, R9.reuse, 0x180, RZ, 0xfc, !PT ;  /* 0x0000018009537812 */ /* 0x040fe200078efcff */
[----:B------:R-:W-:Y:S01]  /*dd10*/  UIMAD.WIDE.U32 UR14, UR12, UR18, UR14 ;  /* 0x000000120c0e72a5 */ /* 0x000fe2000f8e000e */
[----:B------:R-:W-:Y:S01]  /*dd20*/  STS [R37+0x14], R112 ;  /* 0x0000147025007388 */ /* 0x000fe20000000800 */
[----:B------:R-:W-:Y:S01]  /*dd30*/  LOP3.LUT R85, R9, 0x1a0, RZ, 0xfc, !PT ;  /* 0x000001a009557812 */ /* 0x000fe200078efcff */
[----:B------:R-:W-:Y:S01]  /*dd40*/  FADD.FTZ R19, R19, R74 ;  /* 0x0000004a13137221 */ /* 0x000fe20000010000 */
[----:B------:R-:W-:Y:S01]  /*dd50*/  MOV R4, UR13 ;  /* 0x0000000d00047c02 */ /* 0x000fe20008000f00 */
[----:B------:R-:W-:Y:S01]  /*dd60*/  STS [R37+0x18], R114 ;  /* 0x0000187225007388 */ /* 0x000fe20000000800 */
[----:B------:R-:W-:Y:S01]  /*dd70*/  IADD3 R3, P4, PT, R9, UR14, RZ ;  /* 0x0000000e09037c10 */ /* 0x000fe2000ff9e0ff */
[----:B------:R-:W-:Y:S01]  /*dd80*/  FADD.FTZ R19, R19, R72 ;  /* 0x0000004813137221 */ /* 0x000fe20000010000 */
[----:B------:R-:W-:Y:S01]  /*dd90*/  LOP3.LUT R87, R9, 0x1c0, RZ, 0xfc, !PT ;  /* 0x000001c009577812 */ /* 0x000fe200078efcff */
[----:B------:R-:W-:Y:S01]  /*dda0*/  STS [R37+0x1c], R116 ;  /* 0x00001c7425007388 */ /* 0x000fe20000000800 */
[----:B------:R-:W-:Y:S01]  /*ddb0*/  IADD3.X R4, PT, PT, R4, UR15, RZ, P4, !PT ;  /* 0x0000000f04047c10 */ /* 0x000fe2000a7fe4ff */
[----:B------:R-:W0:Y:S01]  /*ddc0*/  LDCU.64 UR14, c[0x0][0x518] ;  /* 0x0000a300ff0e77ac */ /* 0x000e220008000a00 */
[----:B----4-:R-:W-:Y:S01]  /*ddd0*/  LEA R2, P4, R3, UR16, 0x2 ;  /* 0x0000001003027c11 */ /* 0x010fe2000f8810ff */
[----:B------:R-:W-:Y:S01]  /*dde0*/  STS [R37+0x20], R118 ;  /* 0x0000207625007388 */ /* 0x000fe20000000800 */
[----:B------:R-:W-:Y:S01]  /*ddf0*/  LOP3.LUT R89, R9, 0x1e0, RZ, 0xfc, !PT ;  /* 0x000001e009597812 */ /* 0x000fe200078efcff */
[----:B------:R-:W-:Y:S01]  /*de00*/  FADD.FTZ R19, R19, R70 ;  /* 0x0000004613137221 */ /* 0x000fe20000010000 */
[----:B------:R-:W-:Y:S01]  /*de10*/  LEA.HI.X R3, R3, UR17, R4, 0x2, P4 ;  /* 0x0000001103037c11 */ /* 0x000fe2000a0f1404 */
[----:B------:R-:W-:Y:S01]  /*de20*/  STS [R37+0x24], R120 ;  /* 0x0000247825007388 */ /* 0x000fe20000000800 */
[----:B------:R-:W2:Y:S01]  /*de30*/  LDCU.64 UR16, c[0x0][0x520] ;  /* 0x0000a400ff1077ac */ /* 0x000ea20008000a00 */
[----:B------:R-:W-:-:S02]  /*de40*/  FADD.FTZ R19, R19, R68 ;  /* 0x0000004413137221 */ /* 0x000fc40000010000 */
[----:B------:R-:W-:Y:S01]  /*de50*/  STS [R37+0x28], R122 ;  /* 0x0000287a25007388 */ /* 0x000fe20000000800 */
[----:B------:R-:W-:Y:S01]  /*de60*/  UIADD3.X UR28, UPT, UPT, UR28, -0x1, URZ, UP0, !UPT ;  /* 0xffffffff1c1c7890 */ /* 0x000fe200087fe4ff */
[----:B------:R-:W-:Y:S01]  /*de70*/  FADD.FTZ R19, R19, R66 ;  /* 0x0000004213137221 */ /* 0x000fe20000010000 */
[----:B------:R-:W-:Y:S01]  /*de80*/  UISETP.GT.AND UP0, UPT, UR20, 0x1, UPT ;  /* 0x000000011400788c */ /* 0x000fe2000bf04270 */
[----:B------:R-:W-:Y:S01]  /*de90*/  STS [R37+0x2c], R124 ;  /* 0x00002c7c25007388 */ /* 0x000fe20000000800 */
[----:B------:R-:W-:Y:S01]  /*dea0*/  UIADD3 UR21, UP1, UPT, UR21, -0x800, URZ ;  /* 0xfffff80015157890 */ /* 0x000fe2000ff3e0ff */
[----:B------:R-:W-:Y:S01]  /*deb0*/  FADD.FTZ R19, R19, R64 ;  /* 0x0000004013137221 */ /* 0x000fe20000010000 */
[----:B------:R-:W-:Y:S01]  /*dec0*/  UIADD3 UR23, UP2, UPT, UR23, -0x800, URZ ;  /* 0xfffff80017177890 */ /* 0x000fe2000ff5e0ff */
[----:B------:R-:W-:Y:S01]  /*ded0*/  STS [R37+0x30], R126 ;  /* 0x0000307e25007388 */ /* 0x000fe20000000800 */
[----:B0-----:R-:W-:Y:S01]  /*dee0*/  UIMAD.WIDE.U32 UR8, UR33, UR14, UR8 ;  /* 0x0000000e210872a5 */ /* 0x001fe2000f8e0008 */
[----:B------:R-:W-:Y:S01]  /*def0*/  FADD.FTZ R19, R19, R62 ;  /* 0x0000003e13137221 */ /* 0x000fe20000010000 */
[----:B------:R-:W-:Y:S01]  /*df00*/  UIADD3 UR25, UP3, UPT, UR25, -0x800, URZ ;  /* 0xfffff80019197890 */ /* 0x000fe2000ff7e0ff */
[----:B------:R-:W-:Y:S01]  /*df10*/  STS [R37+0x34], R128 ;  /* 0x0000348025007388 */ /* 0x000fe20000000800 */
[----:B------:R-:W-:Y:S01]  /*df20*/  UIMAD UR9, UR33, UR15, UR9 ;  /* 0x0000000f210972a4 */ /* 0x000fe2000f8e0209 */
[----:B------:R-:W-:Y:S01]  /*df30*/  FADD.FTZ R19, R19, R60 ;  /* 0x0000003c13137221 */ /* 0x000fe20000010000 */
[----:B------:R-:W0:Y:S01]  /*df40*/  LDCU.64 UR14, c[0x0][0x560] ;  /* 0x0000ac00ff0e77ac */ /* 0x000e220008000a00 */
[----:B------:R-:W-:Y:S02]  /*df50*/  STS [R37+0x38], R130 ;  /* 0x0000388225007388 */ /* 0x000fe40000000800 */
[----:B------:R-:W-:Y:S01]  /*df60*/  FADD.FTZ R19, R19, R58 ;  /* 0x0000003a13137221 */ /* 0x000fe20000010000 */
[----:B--2---:R-:W-:Y:S01]  /*df70*/  UIMAD.WIDE.U32 UR8, UR12, UR16, UR8 ;  /* 0x000000100c0872a5 */ /* 0x004fe2000f8e0008 */
[----:B------:R-:W-:Y:S01]  /*df80*/  STS [R37+0x3c], R132 ;  /* 0x00003c8425007388 */ /* 0x000fe20000000800 */
[----:B------:R-:W-:-:S03]  /*df90*/  NOP ;  /* 0x0000000000007918 */ /* 0x000fc60000000000 */
[----:B------:R-:W-:Y:S01]  /*dfa0*/  LDS R7, [R21] ;  /* 0x0000000015077984 */ /* 0x000fe20000000800 */
[----:B------:R-:W-:Y:S01]  /*dfb0*/  UIMAD UR9, UR12, UR17, UR9 ;  /* 0x000000110c0972a4 */ /* 0x000fe2000f8e0209 */
[----:B------:R-:W-:Y:S01]  /*dfc0*/  FADD.FTZ R19, R19, R56 ;  /* 0x0000003813137221 */ /* 0x000fe20000010000 */
[----:B------:R-:W-:Y:S01]  /*dfd0*/  UIADD3.X UR22, UPT, UPT, UR22, -0x1, URZ, UP1, !UPT ;  /* 0xffffffff16167890 */ /* 0x000fe20008ffe4ff */
[----:B------:R-:W-:Y:S01]  /*dfe0*/  LDS R11, [R22+0x80] ;  /* 0x00008000160b7984 */ /* 0x000fe20000000800 */
[----:B------:R-:W-:Y:S01]  /*dff0*/  UIADD3.X UR24, UPT, UPT, UR24, -0x1, URZ, UP2, !UPT ;  /* 0xffffffff18187890 */ /* 0x000fe200097fe4ff */
[----:B------:R-:W-:Y:S01]  /*e000*/  FADD.FTZ R19, R19, R54 ;  /* 0x0000003613137221 */ /* 0x000fe20000010000 */
        /* <DEDUP_REMOVED lines=51> */
[----:B--2---:R-:W-:Y:S01]  /*e340*/  IADD3 R3, P0, PT, R9, UR8, RZ ;  /* 0x0000000809037c10 */ /* 0x004fe2000ff1e0ff */
[----:B------:R-:W-:-:S03]  /*e350*/  UIADD3 UR8, UPT, UPT, UR20, -0x1, URZ ;  /* 0xffffffff14087890 */ /* 0x000fc6000fffe0ff */
[----:B------:R-:W-:Y:S02]  /*e360*/  IADD3.X R4, PT, PT, RZ, UR9, RZ, P0, !PT ;  /* 0x00000009ff047c10 */ /* 0x000fe400087fe4ff */
[C---:B0-----:R-:W-:Y:S02]  /*e370*/  LEA R2, P3, R3.reuse, UR14, 0x2 ;  /* 0x0000000e03027c11 */ /* 0x041fe4000f8610ff */
[----:B------:R-:W-:Y:S02]  /*e380*/  UMOV UR20, UR8 ;  /* 0x0000000800147c82 */ /* 0x000fe40008000000 */
[----:B------:R-:W-:Y:S01]  /*e390*/  LEA.HI.X R3, R3, UR15, R4, 0x2, P3 ;  /* 0x0000000f03037c11 */ /* 0x000fe200098f1404 */
        /* <DEDUP_REMOVED lines=69> */
.L_x_12678:
[----:B------:R-:W2:Y:S01]  /*e7f0*/  LDCU.64 UR6, c[0x0][0x548] ;  /* 0x0000a900ff0677ac */ /* 0x000ea20008000a00 */
[----:B0-----:R-:W0:Y:S01]  /*e800*/  S2R R11, SR_TID.X ;  /* 0x00000000000b7919 */ /* 0x001e220000002100 */
[----:B------:R-:W4:Y:S01]  /*e810*/  LDCU UR15, c[0x0][0x38c] ;  /* 0x00007180ff0f77ac */ /* 0x000f220008000800 */
[----:B------:R-:W0:Y:S01]  /*e820*/  LDCU.64 UR8, c[0x0][0x568] ;  /* 0x0000ad00ff0877ac */ /* 0x000e220008000a00 */
[----:B--2---:R-:W-:-:S04]  /*e830*/  UISETP.NE.U32.AND UP0, UPT, UR6, URZ, UPT ;  /* 0x000000ff0600728c */ /* 0x004fc8000bf05070 */
[----:B------:R-:W-:-:S09]  /*e840*/  UISETP.NE.AND.EX UP0, UPT, UR7, URZ, UPT, UP0 ;  /* 0x000000ff0700728c */ /* 0x000fd2000bf05300 */
[----:B----4-:R-:W-:Y:S05]  /*e850*/  BRA.U !UP0, `(.L_x_12764) ;  /* 0x00000001086c7547 */ /* 0x010fea000b800000 */
[----:B------:R-:W2:Y:S01]  /*e860*/  SHFL.DOWN P0, R3, R18, 0x1, 0x1f ;  /* 0x08201f0012037f89 */ /* 0x000ea20000000000 */
[----:B------:R-:W-:Y:S01]  /*e870*/  BSSY.RECONVERGENT B0, `(.L_x_12764) ;  /* 0x0000019000007945 */ /* 0x000fe20003800200 */
[----:B------:R-:W4:Y:S01]  /*e880*/  S2R R4, SR_LANEID ;  /* 0x0000000000047919 */ /* 0x000f220000000000 */
[----:B------:R-:W5:Y:S01]  /*e890*/  S2R R6, SR_TID.X ;  /* 0x0000000000067919 */ /* 0x000f620000002100 */
[----:B--2---:R-:W-:-:S05]  /*e8a0*/  @P0 FADD R3, R3, R18 ;  /* 0x0000001203030221 */ /* 0x004fca0000000000 */
[----:B------:R-:W2:Y:S01]  /*e8b0*/  SHFL.DOWN P0, R0, R3, 0x2, 0x1f ;  /* 0x08401f0003007f89 */ /* 0x000ea20000000000 */
[----:B----4-:R-:W-:-:S13]  /*e8c0*/  ISETP.NE.AND P1, PT, R4, RZ, PT ;  /* 0x000000ff0400720c */ /* 0x010fda0003f25270 */
[----:B------:R-:W4:Y:S01]  /*e8d0*/  @!P1 S2R R4, SR_CgaCtaId ;  /* 0x0000000000049919 */ /* 0x000f220000008800 */
[----:B--2---:R-:W-:Y:S01]  /*e8e0*/  @P0 FADD R0, R3, R0 ;  /* 0x0000000003000221 */ /* 0x004fe20000000000 */
[----:B------:R-:W-:-:S04]  /*e8f0*/  @!P1 MOV R3, 0x400 ;  /* 0x0000040000039802 */ /* 0x000fc80000000f00 */
[----:B------:R-:W2:Y:S01]  /*e900*/  SHFL.DOWN P0, R5, R0, 0x4, 0x1f ;  /* 0x08801f0000057f89 */ /* 0x000ea20000000000 */
[----:B----4-:R-:W-:Y:S01]  /*e910*/  @!P1 LEA R4, R4, R3, 0x18 ;  /* 0x0000000304049211 */ /* 0x010fe200078ec0ff */
[----:B--2---:R-:W-:-:S05]  /*e920*/  @P0 FADD R5, R0, R5 ;  /* 0x0000000500050221 */ /* 0x004fca0000000000 */
[----:B------:R-:W2:Y:S02]  /*e930*/  SHFL.DOWN P0, R2, R5, 0x8, 0x1f ;  /* 0x09001f0005027f89 */ /* 0x000ea40000000000 */
[----:B--2---:R-:W-:-:S05]  /*e940*/  @P0 FADD R2, R5, R2 ;  /* 0x0000000205020221 */ /* 0x004fca0000000000 */
[----:B------:R-:W2:Y:S02]  /*e950*/  SHFL.DOWN P0, R7, R2, 0x10, 0x1f ;  /* 0x0a001f0002077f89 */ /* 0x000ea40000000000 */
[----:B--2---:R-:W-:Y:S01]  /*e960*/  @P0 FADD R7, R2, R7 ;  /* 0x0000000702070221 */ /* 0x004fe20000000000 */
        /* <DEDUP_REMOVED lines=9> */
.L_x_12765:
[----:B0-----:R-:W-:Y:S05]  /*ea00*/  BSYNC.RECONVERGENT B0 ;  /* 0x0000000000007941 */ /* 0x001fea0003800200 */
.L_x_12764:
[----:B0-----:R-:W-:Y:S01]  /*ea10*/  UISETP.NE.U32.AND UP0, UPT, UR8, URZ, UPT ;  /* 0x000000ff0800728c */ /* 0x001fe2000bf05070 */
[----:B------:R-:W-:-:S03]  /*ea20*/  ISETP.GE.AND P0, PT, R11, UR15, PT ;  /* 0x0000000f0b007c0c */ /* 0x000fc6000bf06270 */
[----:B------:R-:W-:-:S09]  /*ea30*/  UISETP.NE.AND.EX UP0, UPT, UR9, URZ, UPT, UP0 ;  /* 0x000000ff0900728c */ /* 0x000fd2000bf05300 */
[----:B------:R-:W-:Y:S05]  /*ea40*/  BRA.U !UP0, `(.L_x_12766) ;  /* 0x0000000108707547 */ /* 0x000fea000b800000 */
[----:B------:R-:W-:Y:S06]  /*ea50*/  BAR.SYNC.DEFER_BLOCKING 0x0 ;  /* 0x0000000000007b1d */ /* 0x000fec0000010000 */
[----:B------:R-:W-:Y:S01]  /*ea60*/  BSSY.RECONVERGENT B0, `(.L_x_12766) ;  /* 0x000001a000007945 */ /* 0x000fe20003800200 */
[----:B------:R-:W0:Y:S01]  /*ea70*/  SHFL.DOWN P1, R0, R19, 0x1, 0x1f ;  /* 0x08201f0013007f89 */ /* 0x000e220000020000 */
[----:B--2---:R-:W2:Y:S01]  /*ea80*/  S2R R4, SR_LANEID ;  /* 0x0000000000047919 */ /* 0x004ea20000000000 */
[----:B------:R-:W5:Y:S01]  /*ea90*/  S2R R6, SR_TID.X ;  /* 0x0000000000067919 */ /* 0x000f620000002100 */
[----:B0-----:R-:W-:-:S05]  /*eaa0*/  @P1 FADD R0, R0, R19 ;  /* 0x0000001300001221 */ /* 0x001fca0000000000 */
[----:B----4-:R-:W0:Y:S01]  /*eab0*/  SHFL.DOWN P1, R3, R0, 0x2, 0x1f ;  /* 0x08401f0000037f89 */ /* 0x010e220000020000 */
        /* <DEDUP_REMOVED lines=20> */
.L_x_12767:
[----:B------:R-:W-:Y:S05]  /*ec00*/  BSYNC.RECONVERGENT B0 ;  /* 0x0000000000007941 */ /* 0x000fea0003800200 */
.L_x_12766:
[----:B------:R-:W-:Y:S05]  /*ec10*/  @P0 EXIT ;  /* 0x000000000000094d */ /* 0x000fea0003800000 */
[----:B------:R-:W5:Y:S01]  /*ec20*/  LDCU.64 UR8, c[0x0][0x4a8] ;  /* 0x00009500ff0877ac */ /* 0x000f620008000a00 */
[----:B------:R-:W0:Y:S01]  /*ec30*/  S2UR UR13, SR_CgaCtaId ;  /* 0x00000000000d79c3 */ /* 0x000e220000008800 */
[----:B------:R-:W-:Y:S01]  /*ec40*/  BSSY.RECONVERGENT B0, `(.L_x_12768) ;  /* 0x000002b000007945 */ /* 0x000fe20003800200 */
[----:B------:R-:W1:Y:S01]  /*ec50*/  LDCU.64 UR10, c[0x0][0x4c8] ;  /* 0x00009900ff0a77ac */ /* 0x000e620008000a00 */
[----:B------:R-:W0:Y:S01]  /*ec60*/  LDCU UR14, c[0x0][0x360] ;  /* 0x00006c00ff0e77ac */ /* 0x000e220008000800 */
[----:B------:R-:W0:Y:S01]  /*ec70*/  LDCU.64 UR16, c[0x0][0x4b0] ;  /* 0x00009600ff1077ac */ /* 0x000e220008000a00 */
[----:B------:R-:W0:Y:S01]  /*ec80*/  LDCU.64 UR18, c[0x0][0x4d0] ;  /* 0x00009a00ff1277ac */ /* 0x000e220008000a00 */
[----:B-----5:R-:W-:Y:S02]  /*ec90*/  UIMAD.WIDE.U32 UR4, UR12, UR8, URZ ;  /* 0x000000080c0472a5 */ /* 0x020fe4000f8e00ff */
[----:B-1----:R-:W-:Y:S02]  /*eca0*/  UIMAD.WIDE.U32 UR6, UR12, UR10, URZ ;  /* 0x0000000a0c0672a5 */ /* 0x002fe4000f8e00ff */
[----:B------:R-:W-:Y:S01]  /*ecb0*/  UIMAD UR8, UR12, UR9, UR5 ;  /* 0x000000090c0872a4 */ /* 0x000fe2000f8e0205 */
[----:B------:R-:W1:Y:S02]  /*ecc0*/  LDCU.128 UR20, c[0x0][0x530] ;  /* 0x0000a600ff1477ac */ /* 0x000e640008000c00 */
[----:B------:R-:W-:Y:S01]  /*ecd0*/  UMOV UR9, 0x400 ;  /* 0x0000040000097882 */ /* 0x000fe20000000000 */
[----:B------:R-:W-:-:S02]  /*ece0*/  UIMAD UR12, UR12, UR11, UR7 ;  /* 0x0000000b0c0c72a4 */ /* 0x000fc4000f8e0207 */
[----:B0-----:R-:W-:-:S12]  /*ecf0*/  ULEA UR9, UR13, UR9, 0x18 ;  /* 0x000000090d097291 */ /* 0x001fd8000f8ec0ff */
.L_x_12769:
[----:B------:R-:W-:Y:S02]  /*ed00*/  LEA R0, R11, UR9, 0x3 ;  /* 0x000000090b007c11 */ /* 0x000fe4000f8e18ff */
[----:B0-2-4-:R-:W-:Y:S02]  /*ed10*/  MOV R3, UR5 ;  /* 0x0000000500037c02 */ /* 0x015fe40008000f00 */
[----:B------:R-:W-:Y:S01]  /*ed20*/  MOV R2, UR4 ;  /* 0x0000000400027c02 */ /* 0x000fe20008000f00 */
[----:B------:R-:W0:Y:S01]  /*ed30*/  LDS.64 R12, [R0+0x4650] ;  /* 0x00465000000c7984 */ /* 0x000e220000000a00 */
        /* <DEDUP_REMOVED lines=12> */
[C---:B-1----:R-:W-:Y:S01]  /*ee00*/  LEA R2, P0, R6.reuse, UR20, 0x3 ;  /* 0x0000001406027c11 */ /* 0x042fe2000f8018ff */
        /* <DEDUP_REMOVED lines=11> */
[----:B--2---:R0:W-:Y:S04]  /*eec0*/  REDG.E.ADD.F32.FTZ.RN.STRONG.GPU desc[UR30][R4.64], R14 ;  /* 0x0000000e040079a6 */ /* 0x0041e8000c12f31e */
[----:B------:R0:W-:Y:S01]  /*eed0*/  REDG.E.ADD.F32.FTZ.RN.STRONG.GPU desc[UR30][R4.64+0x4], R15 ;  /* 0x0000040f040079a6 */ /* 0x0001e2000c12f31e */
[----:B------:R-:W-:Y:S05]  /*eee0*/  @!P0 BRA `(.L_x_12769) ;  /* 0xfffffffc00848947 */ /* 0x000fea000383ffff */
[----:B------:R-:W-:Y:S05]  /*eef0*/  BSYNC.RECONVERGENT B0 ;  /* 0x0000000000007941 */ /* 0x000fea0003800200 */
.L_x_12768:
[----:B------:R-:W-:Y:S05]  /*ef00*/  EXIT ;  /* 0x000000000000794d */ /* 0x000fea0003800000 */
.L_x_12770:
        /* <DEDUP_REMOVED lines=15> */
.L_x_18725:


//--------------------- .text._Z25selective_scan_bwd_kernelI32Selective_Scan_bwd_kernel_traitsILi32ELi16ELb0ELb0ELb1ELb1ELb0EfN3c107complexIfEEEEv12SSMParamsBwd --------------------------
	.section	.text._Z25selective_scan_bwd_kernelI32Selective_Scan_bwd_kernel_traitsILi32ELi16ELb0ELb0ELb1ELb1ELb0EfN3c107complexIfEEEEv12SSMParamsBwd,"ax",@progbits
	.align	128
        .global         _Z25selective_scan_bwd_kernelI32Selective_Scan_bwd_kernel_traitsILi32ELi16ELb0ELb0ELb1ELb1ELb0EfN3c107complexIfEEEEv12SSMParamsBwd
        .type           _Z25selective_scan_bwd_kernelI32Selective_Scan_bwd_kernel_traitsILi32ELi16ELb0ELb0ELb1ELb1ELb0EfN3c107complexIfEEEEv12SSMParamsBwd,@function
        .size           _Z25selective_scan_bwd_kernelI32Selective_Scan_bwd_kernel_traitsILi32ELi16ELb0ELb0ELb1ELb1ELb0EfN3c107complexIfEEEEv12SSMParamsBwd,(.L_x_18726 - _Z25selective_scan_bwd_kernelI32Selective_Scan_bwd_kernel_traitsILi32ELi16ELb0ELb0ELb1ELb1ELb0EfN3c107complexIfEEEEv12SSMParamsBwd)
        .other          _Z25selective_scan_bwd_kernelI32Selective_Scan_bwd_kernel_traitsILi32ELi16ELb0ELb0ELb1ELb1ELb0EfN3c107complexIfEEEEv12SSMParamsBwd,@"STO_CUDA_ENTRY STV_DEFAULT"
_Z25selective_scan_bwd_kernelI32Selective_Scan_bwd_kernel_traitsILi32ELi16ELb0ELb0ELb1ELb1ELb0EfN3c107complexIfEEEEv12SSMParamsBwd:
.text._Z25selective_scan_bwd_kernelI32Selective_Scan_bwd_kernel_traitsILi32ELi16ELb0ELb0ELb1ELb1ELb0EfN3c107complexIfEEEEv12SSMParamsBwd:
        /* <DEDUP_REMOVED lines=139> */
.L_x_12887:
[----:B------:R-:W0:Y:S01]  /*08b0*/  S2R R138, SR_TID.X ;  /* 0x00000000008a7919 */ /* 0x000e220000002100 */
[----:B------:R-:W1:Y:S01]  /*08c0*/  LDCU UR32, c[0x0][0x388] ;  /* 0x00007100ff2077ac */ /* 0x000e620008000800 */
[----:B------:R-:W-:Y:S02]  /*08d0*/  MOV R2, UR16 ;  /* 0x0000001000027c02 */ /* 0x000fe40008000f00 */
[----:B------:R-:W-:Y:S02]  /*08e0*/  CS2R R30, SRZ ;  /* 0x00000000001e7805 */ /* 0x000fe4000001ff00 */
[----:B------:R-:W-:Y:S01]  /*08f0*/  MOV R3, UR17 ;  /* 0x0000001100037c02 */ /* 0x000fe20008000f00 */
[----:B------:R-:W-:Y:S01]  /*0900*/  ULEA UR8, UR11, 0xfffffe00, 0x9 ;  /* 0xfffffe000b087891 */ /* 0x000fe2000f8e48ff */
[----:B------:R-:W-:Y:S02]  /*0910*/  MOV R15, RZ ;  /* 0x000000ff000f7202 */ /* 0x000fe40000000f00 */
[----:B------:R-:W-:-:S02]  /*0920*/  CS2R R12, SRZ ;  /* 0x00000000000c7805 */ /* 0x000fc4000001ff00 */
[----:B------:R-:W-:Y:S01]  /*0930*/  CS2R R10, SRZ ;  /* 0x00000000000a7805 */ /* 0x000fe2000001ff00 */
[----:B------:R-:W-:Y:S01]  /*0940*/  HFMA2 R32, -RZ, RZ, 0, 0 ;  /* 0x00000000ff207431 */ /* 0x000fe200000001ff */
[----:B------:R-:W-:Y:S02]  /*0950*/  MOV R35, RZ ;  /* 0x000000ff00237202 */ /* 0x000fe40000000f00 */
        /* <DEDUP_REMOVED lines=9> */
[----:B------:R-:W-:Y:S02]  /*09f0*/  LOP3.LUT R4, R25, 0x80, RZ, 0xfc, !PT ;  /* 0x0000008019047812 */ /* 0x000fe400078efcff */
[----:B------:R-:W-:Y:S02]  /*0a00*/  ISETP.GE.AND P0, PT, R23, UR8, PT ;  /* 0x0000000817007c0c */ /* 0x000fe4000bf06270 */
[C---:B------:R-:W-:Y:S02]  /*0a10*/  SHF.L.U32 R2, R25.reuse, 0x2, RZ ;  /* 0x0000000219027819 */ /* 0x040fe400000006ff */
[----:B------:R-:W-:Y:S01]  /*0a20*/  ISETP.GE.AND P4, PT, R4, UR8, PT ;  /* 0x0000000804007c0c */ /* 0x000fe2000bf86270 */
[----:B------:R-:W-:Y:S01]  /*0a30*/  BAR.SYNC.DEFER_BLOCKING 0x0 ;  /* 0x0000000000007b1d */ /* 0x000fe20000010000 */
[----:B------:R-:W-:-:S02]  /*0a40*/  LOP3.LUT R0, R25, 0x40, RZ, 0xfc, !PT ;  /* 0x0000004019007812 */ /* 0x000fc400078efcff */
[C---:B------:R-:W-:Y:S02]  /*0a50*/  LOP3.LUT R3, R25.reuse, 0x60, RZ, 0xfc, !PT ;  /* 0x0000006019037812 */ /* 0x040fe400078efcff */
[----:B------:R-:W-:Y:S02]  /*0a60*/  P2R R75, PR, RZ, 0x1 ;  /* 0x00000001ff4b7803 */ /* 0x000fe40000000000 */
[C---:B------:R-:W-:Y:S02]  /*0a70*/  IADD3 R4, P1, PT, R2.reuse, UR18, RZ ;  /* 0x0000001202047c10 */ /* 0x040fe4000ff3e0ff */
[----:B------:R-:W-:Y:S02]  /*0a80*/  IADD3 R2, P0, PT, R2, UR20, RZ ;  /* 0x0000001402027c10 */ /* 0x000fe4000ff1e0ff */
[----:B------:R-:W-:Y:S02]  /*0a90*/  LOP3.LUT R14, R25, 0xe0, RZ, 0xfc, !PT ;  /* 0x000000e0190e7812 */ /* 0x000fe400078efcff */
[----:B------:R-:W-:-:S02]  /*0aa0*/  ISETP.GE.AND P6, PT, R0, UR8, PT ;  /* 0x0000000800007c0c */ /* 0x000fc4000bfc6270 */
[----:B------:R-:W-:Y:S02]  /*0ab0*/  ISETP.GE.AND P5, PT, R3, UR8, PT ;  /* 0x0000000803007c0c */ /* 0x000fe4000bfa6270 */
[----:B------:R-:W-:Y:S02]  /*0ac0*/  LOP3.LUT R0, R25, 0xa0, RZ, 0xfc, !PT ;  /* 0x000000a019007812 */ /* 0x000fe400078efcff */
[----:B------:R-:W-:Y:S02]  /*0ad0*/  IADD3.X R3, PT, PT, RZ, UR21, RZ, P0, !PT ;  /* 0x00000015ff037c10 */ /* 0x000fe400087fe4ff */
[----:B------:R-:W-:Y:S02]  /*0ae0*/  IADD3.X R5, PT, PT, RZ, UR19, RZ, P1, !PT ;  /* 0x00000013ff057c10 */ /* 0x000fe40008ffe4ff */
[----:B------:R-:W-:Y:S01]  /*0af0*/  ISETP.GE.AND P0, PT, R14, UR8, PT ;  /* 0x000000080e007c0c */ /* 0x000fe2000bf06270 */
[----:B------:R-:W2:Y:S01]  /*0b00*/  @!P4 LDG.E R10, desc[UR30][R6.64+0x200] ;  /* 0x0002001e060ac981 */ /* 0x000ea2000c1e1900 */
        /* <DEDUP_REMOVED lines=15> */
[----:B------:R-:W2:Y:S01]  /*0c00*/  @!P6 LDG.E R8, desc[UR30][R6.64+0x100] ;  /* 0x0001001e0608e981 */ /* 0x000ea2000c1e1900 */
[----:B------:R-:W-:Y:S02]  /*0c10*/  LOP3.LUT R21, R25, 0x160, RZ, 0xfc, !PT ;  /* 0x0000016019157812 */ /* 0x000fe400078efcff */
[----:B------:R-:W-:Y:S01]  /*0c20*/  P2R R73, PR, RZ, 0x1 ;  /* 0x00000001ff497803 */ /* 0x000fe20000000000 */
[----:B------:R-:W4:Y:S01]  /*0c30*/  @!P2 LDG.E R12, desc[UR30][R6.64+0x300] ;  /* 0x0003001e060ca981 */ /* 0x000f22000c1e1900 */
[----:B------:R-:W-:-:S02]  /*0c40*/  P2R R71, PR, RZ, 0x4 ;  /* 0x00000004ff477803 */ /* 0x000fc40000000000 */
[----:B------:R-:W-:Y:S01]  /*0c50*/  LOP3.LUT R22, R25, 0x180, RZ, 0xfc, !PT ;  /* 0x0000018019167812 */ /* 0x000fe200078efcff */
[----:B------:R-:W4:Y:S01]  /*0c60*/  @!P0 LDG.E R30, desc[UR30][R6.64+0x400] ;  /* 0x0004001e061e8981 */ /* 0x000f22000c1e1900 */
[----:B------:R-:W-:Y:S02]  /*0c70*/  ISETP.GE.AND P0, PT, R19, UR8, PT ;  /* 0x0000000813007c0c */ /* 0x000fe4000bf06270 */
[----:B------:R-:W-:Y:S01]  /*0c80*/  LOP3.LUT R24, R25, 0x1c0, RZ, 0xfc, !PT ;  /* 0x000001c019187812 */ /* 0x000fe200078efcff */
[----:B------:R-:W3:Y:S01]  /*0c90*/  @!P1 LDG.E R9, desc[UR30][R6.64+0x80] ;  /* 0x0000801e06099981 */ /* 0x000ee2000c1e1900 */
[----:B------:R-:W-:Y:S02]  /*0ca0*/  ISETP.GE.AND P1, PT, R20, UR8, PT ;  /* 0x0000000814007c0c */ /* 0x000fe4000bf26270 */
[----:B------:R-:W-:Y:S01]  /*0cb0*/  ISETP.GE.AND P2, PT, R21, UR8, PT ;  /* 0x0000000815007c0c */ /* 0x000fe2000bf46270 */
[----:B------:R-:W4:Y:S01]  /*0cc0*/  @!P3 LDG.E R13, desc[UR30][R6.64+0x280] ;  /* 0x0002801e060db981 */ /* 0x000f22000c1e1900 */
[----:B------:R-:W-:-:S02]  /*0cd0*/  LOP3.LUT R23, R25, 0x1a0, RZ, 0xfc, !PT ;  /* 0x000001a019177812 */ /* 0x000fc400078efcff */
[----:B------:R-:W-:Y:S02]  /*0ce0*/  P2R R70, PR, RZ, 0x8 ;  /* 0x00000008ff467803 */ /* 0x000fe40000000000 */
[----:B------:R-:W-:Y:S01]  /*0cf0*/  LOP3.LUT R25, R25, 0x1e0, RZ, 0xfc, !PT ;  /* 0x000001e019197812 */ /* 0x000fe200078efcff */
[----:B------:R-:W4:Y:S01]  /*0d00*/  @!P0 LDG.E R31, desc[UR30][R6.64+0x480] ;  /* 0x0004801e061f8981 */ /* 0x000f22000c1e1900 */
[----:B------:R-:W-:Y:S02]  /*0d10*/  P2R R69, PR, RZ, 0x10 ;  /* 0x00000010ff457803 */ /* 0x000fe40000000000 */
[----:B------:R-:W-:Y:S01]  /*0d20*/  ISETP.GE.AND P3, PT, R22, UR8, PT ;  /* 0x0000000816007c0c */ /* 0x000fe2000bf66270 */
[----:B------:R-:W4:Y:S01]  /*0d30*/  @!P1 LDG.E R32, desc[UR30][R6.64+0x500] ;  /* 0x0005001e06209981 */ /* 0x000f22000c1e1900 */
[----:B------:R-:W-:Y:S02]  /*0d40*/  P2R R68, PR, RZ, 0x20 ;  /* 0x00000020ff447803 */ /* 0x000fe40000000000 */
[----:B------:R-:W-:Y:S01]  /*0d50*/  ISETP.GE.AND P4, PT, R23, UR8, PT ;  /* 0x0000000817007c0c */ /* 0x000fe2000bf86270 */
[----:B------:R-:W4:Y:S01]  /*0d60*/  @!P2 LDG.E R35, desc[UR30][R6.64+0x580] ;  /* 0x0005801e0623a981 */ /* 0x000f22000c1e1900 */
[----:B------:R-:W-:-:S02]  /*0d70*/  P2R R66, PR, RZ, 0x40 ;  /* 0x00000040ff427803 */ /* 0x000fc40000000000 */
[----:B------:R-:W-:Y:S02]  /*0d80*/  ISETP.GE.AND P5, PT, R24, UR8, PT ;  /* 0x0000000818007c0c */ /* 0x000fe4000bfa6270 */
[----:B------:R-:W-:-:S03]  /*0d90*/  ISETP.GE.AND P6, PT, R25, UR8, PT ;  /* 0x0000000819007c0c */ /* 0x000fc6000bfc6270 */
[----:B------:R-:W4:Y:S04]  /*0da0*/  @!P3 LDG.E R36, desc[UR30][R6.64+0x600] ;  /* 0x0006001e0624b981 */ /* 0x000f28000c1e1900 */
[----:B------:R-:W4:Y:S04]  /*0db0*/  @!P4 LDG.E R37, desc[UR30][R6.64+0x680] ;  /* 0x0006801e0625c981 */ /* 0x000f28000c1e1900 */
[----:B------:R-:W4:Y:S04]  /*0dc0*/  @!P5 LDG.E R38, desc[UR30][R6.64+0x700] ;  /* 0x0007001e0626d981 */ /* 0x000f28000c1e1900 */
[----:B------:R0:W4:Y:S01]  /*0dd0*/  @!P6 LDG.E R39, desc[UR30][R6.64+0x780] ;  /* 0x0007801e0627e981 */ /* 0x000122000c1e1900 */
        /* <DEDUP_REMOVED lines=8> */
[C---:B------:R-:W-:Y:S02]  /*0e60*/  IADD3 R21, PT, PT, R18.reuse, 0x20, RZ ;  /* 0x0000002012157810 */ /* 0x040fe40007ffe0ff */
[C---:B------:R-:W-:Y:S02]  /*0e70*/  IADD3 R23, PT, PT, R18.reuse, 0x40, RZ ;  /* 0x0000004012177810 */ /* 0x040fe40007ffe0ff */
[----:B------:R-:W-:Y:S02]  /*0e80*/  LEA.HI.SX32 R7, R7, R18, 0x1b ;  /* 0x0000001207077211 */ /* 0x000fe400078fdaff */
[----:B------:R-:W-:-:S02]  /*0e90*/  IADD3 R25, PT, PT, R18, 0x60, RZ ;  /* 0x0000006012197810 */ /* 0x000fc40007ffe0ff */
[-C--:B------:R-:W-:Y:S02]  /*0ea0*/  LEA.HI.SX32 R20, R21, R18.reuse, 0x1b ;  /* 0x0000001215147211 */ /* 0x080fe400078fdaff */
[C---:B------:R-:W-:Y:S02]  /*0eb0*/  IADD3 R27, PT, PT, R18.reuse, 0xa0, RZ ;  /* 0x000000a0121b7810 */ /* 0x040fe40007ffe0ff */
[-C--:B------:R-:W-:Y:S02]  /*0ec0*/  LEA.HI.SX32 R21, R23, R18.reuse, 0x1b ;  /* 0x0000001217157211 */ /* 0x080fe400078fdaff */
[C---:B------:R-:W-:Y:S02]  /*0ed0*/  LEA.HI.SX32 R19, R18.reuse, R18, 0x1b ;  /* 0x0000001212137211 */ /* 0x040fe400078fdaff */
[----:B------:R-:W-:Y:S02]  /*0ee0*/  LEA R23, R7, UR28, 0x2 ;  /* 0x0000001c07177c11 */ /* 0x000fe4000f8e10ff */
[----:B------:R-:W-:-:S02]  /*0ef0*/  IADD3 R7, PT, PT, R18, 0xc0, RZ ;  /* 0x000000c012077810 */ /* 0x000fc40007ffe0ff */
[-C--:B------:R-:W-:Y:S02]  /*0f00*/  LEA.HI.SX32 R22, R25, R18.reuse, 0x1b ;  /* 0x0000001219167211 */ /* 0x080fe400078fdaff */
[----:B------:R-:W-:Y:S02]  /*0f10*/  LEA.HI.SX32 R24, R27, R18, 0x1b ;  /* 0x000000121b187211 */ /* 0x000fe400078fdaff */
[C---:B------:R-:W-:Y:S02]  /*0f20*/  IADD3 R25, PT, PT, R18.reuse, 0xe0, RZ ;  /* 0x000000e012197810 */ /* 0x040fe40007ffe0ff */
[----:B------:R-:W-:Y:S02]  /*0f30*/  LEA R19, R19, UR28, 0x2 ;  /* 0x0000001c13137c11 */ /* 0x000fe4000f8e10ff */
[----:B------:R-:W-:Y:S02]  /*0f40*/  IADD3 R27, PT, PT, R18, 0x100, RZ ;  /* 0x00000100121b7810 */ /* 0x000fe40007ffe0ff */
[----:B------:R-:W-:-:S02]  /*0f50*/  LEA R20, R20, UR28, 0x2 ;  /* 0x0000001c14147c11 */ /* 0x000fc4000f8e10ff */
[-C--:B------:R-:W-:Y:S02]  /*0f60*/  LEA.HI.SX32 R7, R7, R18.reuse, 0x1b ;  /* 0x0000001207077211 */ /* 0x080fe400078fdaff */
[----:B------:R-:W-:Y:S02]  /*0f70*/  LEA R21, R21, UR28, 0x2 ;  /* 0x0000001c15157c11 */ /* 0x000fe4000f8e10ff */
[----:B------:R-:W-:Y:S02]  /*0f80*/  LEA R22, R22, UR28, 0x2 ;  /* 0x0000001c16167c11 */ /* 0x000fe4000f8e10ff */
[-C--:B------:R-:W-:Y:S02]  /*0f90*/  LEA.HI.SX32 R26, R25, R18.reuse, 0x1b ;  /* 0x00000012191a7211 */ /* 0x080fe400078fdaff */
[----:B------:R-:W-:Y:S02]  /*0fa0*/  IADD3 R29, PT, PT, R18, 0x120, RZ ;  /* 0x00000120121d7810 */ /* 0x000fe40007ffe0ff */
[----:B------:R-:W-:-:S02]  /*0fb0*/  LEA.HI.SX32 R27, R27, R18, 0x1b ;  /* 0x000000121b1b7211 */ /* 0x000fc400078fdaff */
[----:B------:R-:W-:Y:S02]  /*0fc0*/  LEA R24, R24, UR28, 0x2 ;  /* 0x0000001c18187c11 */ /* 0x000fe4000f8e10ff */
[----:B------:R-:W-:Y:S02]  /*0fd0*/  IADD3 R33, PT, PT, R18, 0x140, RZ ;  /* 0x0000014012217810 */ /* 0x000fe40007ffe0ff */
[----:B------:R-:W-:Y:S02]  /*0fe0*/  LEA R25, R7, UR28, 0x2 ;  /* 0x0000001c07197c11 */ /* 0x000fe4000f8e10ff */
[----:B------:R-:W-:Y:S02]  /*0ff0*/  ISETP.NE.AND P0, PT, R72, RZ, PT ;  /* 0x000000ff4800720c */ /* 0x000fe40003f05270 */
[----:B------:R-:W-:Y:S02]  /*1000*/  IADD3 R7, PT, PT, R18, 0x160, RZ ;  /* 0x0000016012077810 */ /* 0x000fe40007ffe0ff */
[----:B------:R-:W-:-:S02]  /*1010*/  LEA R26, R26, UR28, 0x2 ;  /* 0x0000001c1a1a7c11 */ /* 0x000fc4000f8e10ff */
[-C--:B------:R-:W-:Y:S02]  /*1020*/  LEA.HI.SX32 R28, R29, R18.reuse, 0x1b ;  /* 0x000000121d1c7211 */ /* 0x080fe400078fdaff */
[----:B------:R-:W-:Y:S02]  /*1030*/  LEA R27, R27, UR28, 0x2 ;  /* 0x0000001c1b1b7c11 */ /* 0x000fe4000f8e10ff */
[-C--:B------:R-:W-:Y:S02]  /*1040*/  LEA.HI.SX32 R29, R33, R18.reuse, 0x1b ;  /* 0x00000012211d7211 */ /* 0x080fe400078fdaff */
[----:B------:R-:W-:Y:S02]  /*1050*/  P2R R63, PR, RZ, 0x1 ;  /* 0x00000001ff3f7803 */ /* 0x000fe40000000000 */
[----:B------:R-:W-:Y:S02]  /*1060*/  LEA.HI.SX32 R7, R7, R18, 0x1b ;  /* 0x0000001207077211 */ /* 0x000fe400078fdaff */
[----:B------:R-:W-:-:S02]  /*1070*/  ISETP.NE.AND P0, PT, R71, RZ, PT ;  /* 0x000000ff4700720c */ /* 0x000fc40003f05270 */
[----:B------:R-:W-:Y:S02]  /*1080*/  LEA R28, R28, UR28, 0x2 ;  /* 0x0000001c1c1c7c11 */ /* 0x000fe4000f8e10ff */
[----:B------:R-:W-:Y:S02]  /*1090*/  LEA R29, R29, UR28, 0x2 ;  /* 0x0000001c1d1d7c11 */ /* 0x000fe4000f8e10ff */
[----:B------:R-:W-:Y:S02]  /*10a0*/  IADD3 R33, PT, PT, R18, 0x1e0, RZ ;  /* 0x000001e012217810 */ /* 0x000fe40007ffe0ff */
[----:B------:R-:W-:Y:S02]  /*10b0*/  P2R R62, PR, RZ, 0x1 ;  /* 0x00000001ff3e7803 */ /* 0x000fe40000000000 */
[----:B------:R-:W-:Y:S02]  /*10c0*/  ISETP.NE.AND P0, PT, R70, RZ, PT ;  /* 0x000000ff4600720c */ /* 0x000fe40003f05270 */
[----:B------:R-:W-:-:S02]  /*10d0*/  LEA.HI.SX32 R34, R33, R18, 0x1b ;  /* 0x0000001221227211 */ /* 0x000fc400078fdaff */
        /* <DEDUP_REMOVED lines=11> */
[----:B-----5:R-:W-:Y:S04]  /*1190*/  STS [R19], R0 ;  /* 0x0000000013007388 */ /* 0x020fe80000000800 */
[----:B---3--:R0:W-:Y:S04]  /*11a0*/  STS [R20+0x80], R9 ;  /* 0x0000800914007388 */ /* 0x0081e80000000800 */
[----:B--2---:R-:W-:Y:S04]  /*11b0*/  STS [R21+0x100], R8 ;  /* 0x0001000815007388 */ /* 0x004fe80000000800 */
[----:B------:R1:W-:Y:S01]  /*11c0*/  STS [R22+0x180], R11 ;  /* 0x0001800b16007388 */ /* 0x0003e20000000800 */
[----:B0-----:R-:W-:-:S03]  /*11d0*/  IADD3 R9, PT, PT, R18, 0x180, RZ ;  /* 0x0000018012097810 */ /* 0x001fc60007ffe0ff */
[----:B------:R-:W-:Y:S04]  /*11e0*/  STS [R23+0x200], R10 ;  /* 0x0002000a17007388 */ /* 0x000fe80000000800 */
[----:B----4-:R0:W-:Y:S01]  /*11f0*/  STS [R24+0x280], R13 ;  /* 0x0002800d18007388 */ /* 0x0101e20000000800 */
[----:B-1----:R-:W-:-:S03]  /*1200*/  IADD3 R11, PT, PT, R18, 0x1a0, RZ ;  /* 0x000001a0120b7810 */ /* 0x002fc60007ffe0ff */
[----:B------:R-:W-:Y:S01]  /*1210*/  STS [R25+0x300], R12 ;  /* 0x0003000c19007388 */ /* 0x000fe20000000800 */
[----:B------:R-:W-:-:S03]  /*1220*/  LEA.HI.SX32 R9, R9, R18, 0x1b ;  /* 0x0000001209097211 */ /* 0x000fc600078fdaff */
[----:B------:R-:W-:Y:S01]  /*1230*/  STS [R26+0x380], R15 ;  /* 0x0003800f1a007388 */ /* 0x000fe20000000800 */
[----:B0-----:R-:W-:-:S03]  /*1240*/  IADD3 R13, PT, PT, R18, 0x1c0, RZ ;  /* 0x000001c0120d7810 */ /* 0x001fc60007ffe0ff */
[----:B------:R0:W-:Y:S01]  /*1250*/  STS [R27+0x400], R30 ;  /* 0x0004001e1b007388 */ /* 0x0001e20000000800 */
[-C--:B------:R-:W-:Y:S02]  /*1260*/  LEA.HI.SX32 R11, R11, R18.reuse, 0x1b ;  /* 0x000000120b0b7211 */ /* 0x080fe400078fdaff */
[----:B------:R-:W-:Y:S01]  /*1270*/  SHF.L.U32 R0, R18, 0x4, RZ ;  /* 0x0000000412007819 */ /* 0x000fe200000006ff */
[----:B------:R1:W-:Y:S01]  /*1280*/  STS [R28+0x480], R31 ;  /* 0x0004801f1c007388 */ /* 0x0003e20000000800 */
[----:B------:R-:W-:Y:S02]  /*1290*/  LEA.HI.SX32 R13, R13, R18, 0x1b ;  /* 0x000000120d0d7211 */ /* 0x000fe400078fdaff */
[----:B0-----:R-:W-:Y:S01]  /*12a0*/  LEA R30, R7, UR28, 0x2 ;  /* 0x0000001c071e7c11 */ /* 0x001fe2000f8e10ff */
[----:B------:R0:W-:Y:S01]  /*12b0*/  STS [R29+0x500], R32 ;  /* 0x000500201d007388 */ /* 0x0001e20000000800 */
[----:B------:R-:W-:Y:S02]  /*12c0*/  LEA R33, R13, UR28, 0x2 ;  /* 0x0000001c0d217c11 */ /* 0x000fe4000f8e10ff */
[----:B-1----:R-:W-:Y:S01]  /*12d0*/  LEA R31, R9, UR28, 0x2 ;  /* 0x0000001c091f7c11 */ /* 0x002fe2000f8e10ff */
[----:B------:R1:W-:Y:S01]  /*12e0*/  STS [R30+0x580], R35 ;  /* 0x000580231e007388 */ /* 0x0003e20000000800 */
[----:B0-----:R-:W-:-:S02]  /*12f0*/  LEA R32, R11, UR28, 0x2 ;  /* 0x0000001c0b207c11 */ /* 0x001fc4000f8e10ff */
[----:B-1----:R-:W-:Y:S01]  /*1300*/  LEA.HI.SX32 R35, R0, R0, 0x1b ;  /* 0x0000000000237211 */ /* 0x002fe200078fdaff */
        /* <DEDUP_REMOVED lines=44> */
[----:B------:R-:W-:Y:S02]  /*15d0*/  CS2R R52, SRZ ;  /* 0x0000000000347805 */ /* 0x000fe4000001ff00 */
[----:B------:R-:W-:Y:S01]  /*15e0*/  MOV R15, RZ ;  /* 0x000000ff000f7202 */ /* 0x000fe20000000f00 */
[----:B------:R-:W-:Y:S01]  /*15f0*/  HFMA2 R0, -RZ, RZ, 0, 0 ;  /* 0x00000000ff007431 */ /* 0x000fe200000001ff */
        /* <DEDUP_REMOVED lines=52> */
[----:B------:R-:W3:Y:S04]  /*1940*/  LDS R56, [R35+0x14] ;  /* 0x0000140023387984 */ /* 0x000ee80000000800 */
[----:B------:R-:W4:Y:S04]  /*1950*/  LDS R59, [R35+0x18] ;  /* 0x00001800233b7984 */ /* 0x000f280000000800 */
[----:B------:R-:W2:Y:S04]  /*1960*/  LDS R58, [R35+0x1c] ;  /* 0x00001c00233a7984 */ /* 0x000ea80000000800 */
[----:B------:R-:W2:Y:S04]  /*1970*/  LDS R61, [R35+0x20] ;  /* 0x00002000233d7984 */ /* 0x000ea80000000800 */
[----:B------:R-:W2:Y:S04]  /*1980*/  LDS R60, [R35+0x24] ;  /* 0x00002400233c7984 */ /* 0x000ea80000000800 */
[----:B------:R-:W2:Y:S04]  /*1990*/  LDS R63, [R35+0x28] ;  /* 0x00002800233f7984 */ /* 0x000ea80000000800 */
[----:B------:R-:W2:Y:S04]  /*19a0*/  LDS R64, [R35+0x2c] ;  /* 0x00002c0023407984 */ /* 0x000ea80000000800 */
[----:B------:R-:W3:Y:S04]  /*19b0*/  LDS R65, [R35+0x30] ;  /* 0x0000300023417984 */ /* 0x000ee80000000800 */
[----:B------:R-:W3:Y:S04]  /*19c0*/  LDS R78, [R35+0x34] ;  /* 0x00003400234e7984 */ /* 0x000ee80000000800 */
[----:B------:R-:W3:Y:S04]  /*19d0*/  LDS R67, [R35+0x38] ;  /* 0x0000380023437984 */ /* 0x000ee80000000800 */
[----:B------:R-:W3:Y:S01]  /*19e0*/  LDS R92, [R35+0x3c] ;  /* 0x00003c00235c7984 */ /* 0x000ee20000000800 */
[----:B------:R-:W-:Y:S01]  /*19f0*/  BAR.SYNC.DEFER_BLOCKING 0x0 ;  /* 0x0000000000007b1d */ /* 0x000fe20000010000 */
[----:B0-----:R-:W-:Y:S01]  /*1a00*/  MOV R15, RZ ;  /* 0x000000ff000f7202 */ /* 0x001fe20000000f00 */
[----:B-1----:R-:W-:-:S04]  /*1a10*/  HFMA2 R0, -RZ, RZ, 0, 0 ;  /* 0x00000000ff007431 */ /* 0x002fc800000001ff */
[----:B------:R-:W5:Y:S01]  /*1a20*/  @!P0 LDG.E R4, desc[UR30][R2.64] ;  /* 0x0000001e02048981 */ /* 0x000f62000c1e1900 */
[----:B------:R-:W-:-:S13]  /*1a30*/  ISETP.NE.AND P0, PT, R62, RZ, PT ;  /* 0x000000ff3e00720c */ /* 0x000fda0003f05270 */
[----:B------:R-:W5:Y:S01]  /*1a40*/  @!P0 LDG.E R15, desc[UR30][R2.64+0x80] ;  /* 0x0000801e020f8981 */ /* 0x000f62000c1e1900 */
[----:B------:R-:W-:Y:S02]  /*1a50*/  ISETP.NE.AND P0, PT, R66, RZ, PT ;  /* 0x000000ff4200720c */ /* 0x000fe40003f05270 */
[----:B------:R-:W-:Y:S02]  /*1a60*/  CS2R R52, SRZ ;  /* 0x0000000000347805 */ /* 0x000fe4000001ff00 */
[----:B------:R-:W-:Y:S02]  /*1a70*/  MOV R6, RZ ;  /* 0x000000ff00067202 */ /* 0x000fe40000000f00 */
[----:B------:R-:W-:Y:S01]  /*1a80*/  CS2R R54, SRZ ;  /* 0x0000000000367805 */ /* 0x000fe2000001ff00 */
[----:B------:R-:W-:Y:S01]  /*1a90*/  HFMA2 R8, -RZ, RZ, 0, 0 ;  /* 0x00000000ff087431 */ /* 0x000fe200000001ff */
[----:B--2---:R-:W-:Y:S01]  /*1aa0*/  MOV R57, RZ ;  /* 0x000000ff00397202 */ /* 0x004fe20000000f00 */
[----:B------:R-:W-:-:S02]  /*1ab0*/  HFMA2 R10, -RZ, RZ, 0, 0 ;  /* 0x00000000ff0a7431 */ /* 0x000fc400000001ff */
[----:B------:R-:W-:Y:S01]  /*1ac0*/  HFMA2 R79, -RZ, RZ, 0, 0 ;  /* 0x00000000ff4f7431 */ /* 0x000fe200000001ff */
[----:B------:R-:W-:Y:S01]  /*1ad0*/  MOV R75, RZ ;  /* 0x000000ff004b7202 */ /* 0x000fe20000000f00 */
[----:B------:R-:W-:Y:S01]  /*1ae0*/  HFMA2 R12, -RZ, RZ, 0, 0 ;  /* 0x00000000ff0c7431 */ /* 0x000fe200000001ff */
[----:B------:R-:W-:Y:S01]  /*1af0*/  MOV R83, RZ ;  /* 0x000000ff00537202 */ /* 0x000fe20000000f00 */
[----:B------:R-:W2:Y:S04]  /*1b00*/  @!P3 LDG.E R52, desc[UR30][R2.64+0x600] ;  /* 0x0006001e0234b981 */ /* 0x000ea8000c1e1900 */
[----:B------:R-:W2:Y:S01]  /*1b10*/  @!P0 LDG.E R0, desc[UR30][R2.64+0x100] ;  /* 0x0001001e02008981 */ /* 0x000ea2000c1e1900 */
[----:B------:R-:W-:-:S03]  /*1b20*/  ISETP.NE.AND P0, PT, R68, RZ, PT ;  /* 0x000000ff4400720c */ /* 0x000fc60003f05270 */
[----:B------:R-:W2:Y:S04]  /*1b30*/  @!P1 LDG.E R12, desc[UR30][R2.64+0x500] ;  /* 0x0005001e020c9981 */ /* 0x000ea8000c1e1900 */
[----:B------:R-:W2:Y:S04]  /*1b40*/  @!P2 LDG.E R75, desc[UR30][R2.64+0x580] ;  /* 0x0005801e024ba981 */ /* 0x000ea8000c1e1900 */
[----:B------:R-:W2:Y:S04]  /*1b50*/  @!P4 LDG.E R79, desc[UR30][R2.64+0x680] ;  /* 0x0006801e024fc981 */ /* 0x000ea8000c1e1900 */
[----:B------:R-:W2:Y:S01]  /*1b60*/  @!P0 LDG.E R53, desc[UR30][R2.64+0x180] ;  /* 0x0001801e02358981 */ /* 0x000ea2000c1e1900 */
[----:B------:R-:W-:-:S03]  /*1b70*/  ISETP.NE.AND P0, PT, R69, RZ, PT ;  /* 0x000000ff4500720c */ /* 0x000fc60003f05270 */
[----:B------:R-:W2:Y:S04]  /*1b80*/  @!P5 LDG.E R54, desc[UR30][R2.64+0x700] ;  /* 0x0007001e0236d981 */ /* 0x000ea8000c1e1900 */
[----:B------:R-:W2:Y:S06]  /*1b90*/  @!P6 LDG.E R83, desc[UR30][R2.64+0x780] ;  /* 0x0007801e0253e981 */ /* 0x000eac000c1e1900 */
        /* <DEDUP_REMOVED lines=8> */
[----:B------:R-:W-:-:S11]  /*1c20*/  MOV R69, RZ ;  /* 0x000000ff00457202 */ /* 0x000fd60000000f00 */
[----:B------:R-:W2:Y:S01]  /*1c30*/  @!P0 LDG.E R10, desc[UR30][R2.64+0x400] ;  /* 0x0004001e020a8981 */ /* 0x000ea2000c1e1900 */
[----:B------:R-:W-:-:S13]  /*1c40*/  ISETP.NE.AND P0, PT, R74, RZ, PT ;  /* 0x000000ff4a00720c */ /* 0x000fda0003f05270 */
[----:B------:R-:W2:Y:S01]  /*1c50*/  @!P0 LDG.E R69, desc[UR30][R2.64+0x480] ;  /* 0x0004801e02458981 */ /* 0x000ea2000c1e1900 */
[----:B---3--:R-:W-:Y:S01]  /*1c60*/  FADD.FTZ R56, R56, UR7 ;  /* 0x0000000738387e21 */ /* 0x008fe20008010000 */
[----:B------:R-:W-:Y:S01]  /*1c70*/  BSSY.RECONVERGENT B0, `(.L_x_12772) ;  /* 0x000004d000007945 */ /* 0x000fe20003800200 */
[----:B----4-:R-:W-:-:S03]  /*1c80*/  FADD.FTZ R59, R59, UR7 ;  /* 0x000000073b3b7e21 */ /* 0x010fc60008010000 */
[----:B------:R-:W-:Y:S01]  /*1c90*/  FSETP.GTU.FTZ.AND P5, PT, R56, 20, PT ;  /* 0x41a000003800780b */ /* 0x000fe20003fbc000 */
[----:B-----5:R-:W-:Y:S04]  /*1ca0*/  STS [R19], R4 ;  /* 0x0000000413007388 */ /* 0x020fe80000000800 */
        /* <DEDUP_REMOVED lines=14> */
[----:B------:R2:W-:Y:S01]  /*1d90*/  STS [R34+0x780], R83 ;  /* 0x0007805322007388 */ /* 0x0005e20000000800 */
[----:B------:R-:W-:-:S03]  /*1da0*/  NOP ;  /* 0x0000000000007918 */ /* 0x000fc60000000000 */
[----:B------:R2:W3:Y:S04]  /*1db0*/  LDS R0, [R35] ;  /* 0x0000000023007984 */ /* 0x0004e80000000800 */
[----:B------:R2:W4:Y:S04]  /*1dc0*/  LDS R71, [R35+0x4] ;  /* 0x0000040023477984 */ /* 0x0005280000000800 */
[----:B------:R2:W0:Y:S04]  /*1dd0*/  LDS R73, [R35+0x8] ;  /* 0x0000080023497984 */ /* 0x0004280000000800 */
[----:B------:R2:W0:Y:S04]  /*1de0*/  LDS R14, [R35+0xc] ;  /* 0x00000c00230e7984 */ /* 0x0004280000000800 */
[----:B------:R2:W0:Y:S04]  /*1df0*/  LDS R77, [R35+0x10] ;  /* 0x00001000234d7984 */ /* 0x0004280000000800 */
[----:B------:R2:W0:Y:S04]  /*1e00*/  LDS R12, [R35+0x14] ;  /* 0x00001400230c7984 */ /* 0x0004280000000800 */
[----:B------:R2:W1:Y:S04]  /*1e10*/  LDS R81, [R35+0x18] ;  /* 0x0000180023517984 */ /* 0x0004680000000800 */
[----:B------:R2:W1:Y:S04]  /*1e20*/  LDS R10, [R35+0x1c] ;  /* 0x00001c00230a7984 */ /* 0x0004680000000800 */
[----:B------:R2:W2:Y:S04]  /*1e30*/  LDS R85, [R35+0x20] ;  /* 0x0000200023557984 */ /* 0x0004a80000000800 */
[----:B------:R0:W2:Y:S04]  /*1e40*/  LDS R8, [R35+0x24] ;  /* 0x0000240023087984 */ /* 0x0000a80000000800 */
[----:B------:R0:W2:Y:S04]  /*1e50*/  LDS R89, [R35+0x28] ;  /* 0x0000280023597984 */ /* 0x0000a80000000800 */
[----:B------:R0:W2:Y:S04]  /*1e60*/  LDS R6, [R35+0x2c] ;  /* 0x00002c0023067984 */ /* 0x0000a80000000800 */
[----:B------:R0:W2:Y:S04]  /*1e70*/  LDS R93, [R35+0x30] ;  /* 0x00003000235d7984 */ /* 0x0000a80000000800 */
[----:B------:R0:W2:Y:S04]  /*1e80*/  LDS R4, [R35+0x34] ;  /* 0x0000340023047984 */ /* 0x0000a80000000800 */
[----:B------:R1:W2:Y:S04]  /*1e90*/  LDS R97, [R35+0x38] ;  /* 0x0000380023617984 */ /* 0x0002a80000000800 */
[----:B------:R1:W2:Y:S01]  /*1ea0*/  LDS R2, [R35+0x3c] ;  /* 0x00003c0023027984 */ /* 0x0002a20000000800 */
[----:B0-----:R-:W-:-:S05]  /*1eb0*/  FADD.FTZ R52, R5, UR7 ;  /* 0x0000000705347e21 */ /* 0x001fca0008010000 */
[----:B------:R-:W-:Y:S01]  /*1ec0*/  FSETP.GTU.FTZ.AND P0, PT, R52, 20, PT ;  /* 0x41a000003400780b */ /* 0x000fe20003f1c000 */
[----:B------:R-:W-:Y:S01]  /*1ed0*/  FADD.FTZ R53, R7, UR7 ;  /* 0x0000000707357e21 */ /* 0x000fe20008010000 */
[----:B------:R-:W-:Y:S01]  /*1ee0*/  FADD.FTZ R55, R9, UR7 ;  /* 0x0000000709377e21 */ /* 0x000fe20008010000 */
[----:B-1----:R-:W-:Y:S01]  /*1ef0*/  FADD.FTZ R54, R11, UR7 ;  /* 0x000000070b367e21 */ /* 0x002fe20008010000 */
[----:B------:R-:W-:Y:S02]  /*1f00*/  FADD.FTZ R57, R13, UR7 ;  /* 0x000000070d397e21 */ /* 0x000fe40008010000 */
[----:B------:R-:W-:Y:S02]  /*1f10*/  FSETP.GTU.FTZ.AND P1, PT, R53, 20, PT ;  /* 0x41a000003500780b */ /* 0x000fe40003f3c000 */
[----:B------:R-:W-:Y:S02]  /*1f20*/  FSETP.GTU.FTZ.AND P2, PT, R55, 20, PT ;  /* 0x41a000003700780b */ /* 0x000fe40003f5c000 */
[----:B------:R-:W-:-:S02]  /*1f30*/  FSETP.GTU.FTZ.AND P3, PT, R54, 20, PT ;  /* 0x41a000003600780b */ /* 0x000fc40003f7c000 */
[----:B------:R-:W-:Y:S01]  /*1f40*/  FSETP.GTU.FTZ.AND P4, PT, R57, 20, PT ;  /* 0x41a000003900780b */ /* 0x000fe20003f9c000 */
[----:B---34-:R-:W-:-:S12]  /*1f50*/  @P0 BRA `(.L_x_12773) ;  /* 0x0000000000780947 */ /* 0x018fd80003800000 */
        /* <DEDUP_REMOVED lines=30> */
.L_x_12773:
[----:B------:R-:W-:Y:S05]  /*2140*/  BSYNC.RECONVERGENT B0 ;  /* 0x0000000000007941 */ /* 0x000fea0003800200 */
.L_x_12772:
        /* <DEDUP_REMOVED lines=34> */
.L_x_12775:
[----:B------:R-:W-:Y:S05]  /*2370*/  BSYNC.RECONVERGENT B0 ;  /* 0x0000000000007941 */ /* 0x000fea0003800200 */
.L_x_12774:
        /* <DEDUP_REMOVED lines=34> */
.L_x_12777:
[----:B------:R-:W-:Y:S05]  /*25a0*/  BSYNC.RECONVERGENT B0 ;  /* 0x0000000000007941 */ /* 0x000fea0003800200 */
.L_x_12776:
        /* <DEDUP_REMOVED lines=34> */
.L_x_12779:
[----:B------:R-:W-:Y:S05]  /*27d0*/  BSYNC.RECONVERGENT B0 ;  /* 0x0000000000007941 */ /* 0x000fea0003800200 */
.L_x_12778:
        /* <DEDUP_REMOVED lines=34> */
.L_x_12781:
[----:B------:R-:W-:Y:S05]  /*2a00*/  BSYNC.RECONVERGENT B0 ;  /* 0x0000000000007941 */ /* 0x000fea0003800200 */
.L_x_12780:
[----:B------:R-:W-:Y:S01]  /*2a10*/  BSSY.RECONVERGENT B0, `(.L_x_12782) ;  /* 0x0000024000007945 */ /* 0x000fe20003800200 */
[----:B------:R-:W-:Y:S01]  /*2a20*/  HFMA2 R62, -RZ, RZ, 0, 0 ;  /* 0x00000000ff3e7431 */ /* 0x000fe200000001ff */
[----:B------:R-:W-:Y:S01]  /*2a30*/  FSETP.GTU.FTZ.AND P4, PT, R63, 20, PT ;  /* 0x41a000003f00780b */ /* 0x000fe20003f9c000 */
[----:B------:R-:W-:Y:S01]  /*2a40*/  FADD.FTZ R64, R64, UR7 ;  /* 0x0000000740407e21 */ /* 0x000fe20008010000 */
        /* <DEDUP_REMOVED lines=32> */
.L_x_12783:
[----:B------:R-:W-:Y:S05]  /*2c50*/  BSYNC.RECONVERGENT B0 ;  /* 0x0000000000007941 */ /* 0x000fea0003800200 */
.L_x_12782:
[----:B------:R-:W-:Y:S01]  /*2c60*/  FFMA.FTZ R9, R36, R71, R9 ;  /* 0x0000004724097223 */ /* 0x000fe20000010009 */
[----:B------:R-:W-:Y:S01]  /*2c70*/  BSSY.RECONVERGENT B0, `(.L_x_12784) ;  /* 0x0000026000007945 */ /* 0x000fe20003800200 */
[----:B------:R-:W-:Y:S01]  /*2c80*/  HFMA2 R68, -RZ, RZ, 0, 0 ;  /* 0x00000000ff447431 */ /* 0x000fe200000001ff */
[----:B------:R-:W-:Y:S01]  /*2c90*/  FSETP.GTU.FTZ.AND P5, PT, R64, 20, PT ;  /* 0x41a000004000780b */ /* 0x000fe20003fbc000 */
[----:B------:R-:W-:Y:S01]  /*2ca0*/  FADD.FTZ R65, R65, UR7 ;  /* 0x0000000741417e21 */ /* 0x000fe20008010000 */
        /* <DEDUP_REMOVED lines=34> */
.L_x_12785:
[----:B------:R-:W-:Y:S05]  /*2ed0*/  BSYNC.RECONVERGENT B0 ;  /* 0x0000000000007941 */ /* 0x000fea0003800200 */
.L_x_12784:
        /* <DEDUP_REMOVED lines=39> */
.L_x_12787:
[----:B------:R-:W-:Y:S05]  /*3150*/  BSYNC.RECONVERGENT B0 ;  /* 0x0000000000007941 */ /* 0x000fea0003800200 */
.L_x_12786:
        /* <DEDUP_REMOVED lines=39> */
.L_x_12789:
[----:B------:R-:W-:Y:S05]  /*33d0*/  BSYNC.RECONVERGENT B0 ;  /* 0x0000000000007941 */ /* 0x000fea0003800200 */
.L_x_12788:
[----:B------:R-:W-:Y:S01]  /*33e0*/  FFMA.FTZ R3, R43, R10, R88 ;  /* 0x0000000a2b037223 */ /* 0x000fe20000010058 */
[----:B------:R-:W-:Y:S01]  /*33f0*/  BSSY.RECONVERGENT B0, `(.L_x_12790) ;  /* 0x0000026000007945 */ /* 0x000fe20003800200 */
[----:B------:R-:W-:Y:S01]  /*3400*/  HFMA2 R86, -RZ, RZ, 0, 0 ;  /* 0x00000000ff567431 */ /* 0x000fe200000001ff */
[----:B------:R-:W-:Y:S01]  /*3410*/  FSETP.GTU.FTZ.AND P2, PT, R67, 20, PT ;  /* 0x41a000004300780b */ /* 0x000fe20003f5c000 */
[----:B------:R-:W-:Y:S01]  /*3420*/  HFMA2 R90, -RZ, RZ, 0, 0 ;  /* 0x00000000ff5a7431 */ /* 0x000fe200000001ff */
[----:B------:R-:W-:Y:S01]  /*3430*/  MOV R88, RZ ;  /* 0x000000ff00587202 */ /* 0x000fe20000000f00 */
[----:B------:R-:W-:Y:S01]  /*3440*/  FADD.FTZ R92, R92, UR7 ;  /* 0x000000075c5c7e21 */ /* 0x000fe20008010000 */
[----:B--2---:R-:W-:Y:S01]  /*3450*/  FFMA.FTZ R96, R44, R85, R3 ;  /* 0x000000552c607223 */ /* 0x004fe20000010003 */
        /* <DEDUP_REMOVED lines=31> */
.L_x_12791:
[----:B------:R-:W-:Y:S05]  /*3650*/  BSYNC.RECONVERGENT B0 ;  /* 0x0000000000007941 */ /* 0x000fea0003800200 */
.L_x_12790:
[----:B------:R-:W-:Y:S01]  /*3660*/  FFMA.FTZ R3, R45, R8, R96 ;  /* 0x000000082d037223 */ /* 0x000fe20000010060 */
[----:B------:R-:W-:Y:S01]  /*3670*/  BSSY.RECONVERGENT B0, `(.L_x_12792) ;  /* 0x0000026000007945 */ /* 0x000fe20003800200 */
[----:B------:R-:W-:Y:S01]  /*3680*/  HFMA2 R96, -RZ, RZ, 0, 0 ;  /* 0x00000000ff607431 */ /* 0x000fe200000001ff */
[----:B------:R-:W-:Y:S01]  /*3690*/  FSETP.GTU.FTZ.AND P3, PT, R92, 20, PT ;  /* 0x41a000005c00780b */ /* 0x000fe20003f7c000 */
[----:B------:R-:W-:Y:S01]  /*36a0*/  FMUL.FTZ R100, R0, UR6 ;  /* 0x0000000600647c20 */ /* 0x000fe20008410000 */
        /* <DEDUP_REMOVED lines=34> */
.L_x_12793:
[----:B------:R-:W-:Y:S05]  /*38d0*/  BSYNC.RECONVERGENT B0 ;  /* 0x0000000000007941 */ /* 0x000fea0003800200 */
.L_x_12792:
        /* <DEDUP_REMOVED lines=32> */
.L_x_12795:
[----:B------:R-:W-:Y:S05]  /*3ae0*/  BSYNC.RECONVERGENT B0 ;  /* 0x0000000000007941 */ /* 0x000fea0003800200 */
.L_x_12794:
        /* <DEDUP_REMOVED lines=32> */
.L_x_12797:
[----:B------:R-:W-:Y:S05]  /*3cf0*/  BSYNC.RECONVERGENT B0 ;  /* 0x0000000000007941 */ /* 0x000fea0003800200 */
.L_x_12796:
        /* <DEDUP_REMOVED lines=32> */
.L_x_12799:
[----:B------:R-:W-:Y:S05]  /*3f00*/  BSYNC.RECONVERGENT B0 ;  /* 0x0000000000007941 */ /* 0x000fea0003800200 */
.L_x_12798:
        /* <DEDUP_REMOVED lines=32> */
.L_x_12801:
[----:B------:R-:W-:Y:S05]  /*4110*/  BSYNC.RECONVERGENT B0 ;  /* 0x0000000000007941 */ /* 0x000fea0003800200 */
.L_x_12800:
        /* <DEDUP_REMOVED lines=32> */
.L_x_12803:
[----:B------:R-:W-:Y:S05]  /*4320*/  BSYNC.RECONVERGENT B0 ;  /* 0x0000000000007941 */ /* 0x000fea0003800200 */
.L_x_12802:
        /* <DEDUP_REMOVED lines=24> */
[----:B------:R-:W0:Y:S01]  /*44b0*/  S2UR UR40, SR_CTAID.Y ;  /* 0x00000000002879c3 */ /* 0x000e220000002600 */
[----:B------:R-:W0:Y:S01]  /*44c0*/  LDCU.64 UR28, c[0x0][0x3a0] ;  /* 0x00007400ff1c77ac */ /* 0x000e220008000a00 */
[----:B------:R-:W-:Y:S01]  /*44d0*/  SHF.L.U32 R69, R138, 0x5, RZ ;  /* 0x000000058a457819 */ /* 0x000fe200000006ff */
[----:B------:R-:W-:Y:S02]  /*44e0*/  HFMA2 R62, -RZ, RZ, 0, 0 ;  /* 0x00000000ff3e7431 */ /* 0x000fe400000001ff */
[----:B------:R-:W-:Y:S01]  /*44f0*/  FADD.FTZ R0, R0, R0 ;  /* 0x0000000000007221 */ /* 0x000fe20000010000 */
[----:B------:R-:W1:Y:S01]  /*4500*/  LDCU.64 UR24, c[0x0][0x3b8] ;  /* 0x00007700ff1877ac */ /* 0x000e620008000a00 */
[----:B------:R-:W-:Y:S01]  /*4510*/  LOP3.LUT R3, R69, 0x7c1f, R138, 0xc8, !PT ;  /* 0x00007c1f45037812 */ /* 0x000fe200078ec88a */
[----:B------:R-:W-:Y:S01]  /*4520*/  FADD.FTZ R71, R71, R71 ;  /* 0x0000004747477221 */ /* 0x000fe20000010000 */
[----:B------:R-:W-:Y:S01]  /*4530*/  FADD.FTZ R73, R73, R73 ;  /* 0x0000004949497221 */ /* 0x000fe20000010000 */
[----:B------:R-:W-:Y:S01]  /*4540*/  USHF.L.U32 UR8, UR11, 0xa, URZ ;  /* 0x0000000a0b087899 */ /* 0x000fe200080006ff */
[----:B------:R-:W-:Y:S01]  /*4550*/  FADD.FTZ R75, R14, R14 ;  /* 0x0000000e0e4b7221 */ /* 0x000fe20000010000 */
[----:B------:R-:W-:Y:S01]  /*4560*/  UISETP.NE.AND UP0, UPT, UR11, 0x1, UPT ;  /* 0x000000010b00788c */ /* 0x000fe2000bf05270 */
[----:B------:R-:W-:Y:S01]  /*4570*/  FADD.FTZ R77, R77, R77 ;  /* 0x0000004d4d4d7221 */ /* 0x000fe20000010000 */
[----:B------:R-:W-:Y:S01]  /*4580*/  ULEA UR8, UR32, -UR8, 0x1 ;  /* 0x8000000820087291 */ /* 0x000fe2000f8e08ff */
[----:B------:R-:W-:Y:S01]  /*4590*/  FADD.FTZ R79, R12, R12 ;  /* 0x0000000c0c4f7221 */ /* 0x000fe20000010000 */
[----:B------:R-:W-:Y:S01]  /*45a0*/  FADD.FTZ R81, R81, R81 ;  /* 0x0000005151517221 */ /* 0x000fe20000010000 */
[----:B------:R-:W-:Y:S01]  /*45b0*/  FADD.FTZ R83, R10, R10 ;  /* 0x0000000a0a537221 */ /* 0x000fe20000010000 */
[----:B------:R-:W-:Y:S01]  /*45c0*/  UIADD3 UR41, UPT, UPT, UR8, 0x400, URZ ;  /* 0x0000040008297890 */ /* 0x000fe2000fffe0ff */
[----:B------:R-:W-:Y:S01]  /*45d0*/  PLOP3.LUT P0, PT, PT, PT, UP0, 0x80, 0x8 ;  /* 0x000000000008781c */ /* 0x000fe20003f0f008 */
[----:B------:R-:W-:Y:S01]  /*45e0*/  FADD.FTZ R85, R85, R85 ;  /* 0x0000005555557221 */ /* 0x000fe20000010000 */
[----:B------:R-:W-:Y:S01]  /*45f0*/  FADD.FTZ R87, R8, R8 ;  /* 0x0000000808577221 */ /* 0x000fe20000010000 */
[----:B------:R-:W-:Y:S01]  /*4600*/  FADD.FTZ R89, R89, R89 ;  /* 0x0000005959597221 */ /* 0x000fe20000010000 */
[----:B------:R-:W-:Y:S01]  /*4610*/  FADD.FTZ R91, R6, R6 ;  /* 0x00000006065b7221 */ /* 0x000fe20000010000 */
[----:B------:R-:W-:Y:S01]  /*4620*/  ISETP.GE.AND P1, PT, R3, UR41, PT ;  /* 0x0000002903007c0c */ /* 0x000fe2000bf26270 */
[----:B0-----:R-:W-:Y:S01]  /*4630*/  UIMAD.WIDE.U32 UR14, UR40, UR28, URZ ;  /* 0x0000001c280e72a5 */ /* 0x001fe2000f8e00ff */
[----:B------:R-:W-:Y:S01]  /*4640*/  ISETP.EQ.AND P0, PT, R138, RZ, P0 ;  /* 0x000000ff8a00720c */ /* 0x000fe20000702270 */
[----:B-1----:R-:W-:Y:S01]  /*4650*/  UIMAD.WIDE.U32 UR12, UR40, UR24, URZ ;  /* 0x00000018280c72a5 */ /* 0x002fe2000f8e00ff */
[----:B------:R-:W-:Y:S01]  /*4660*/  FADD.FTZ R93, R93, R93 ;  /* 0x0000005d5d5d7221 */ /* 0x000fe20000010000 */
[----:B------:R-:W-:Y:S01]  /*4670*/  FADD.FTZ R95, R4, R4 ;  /* 0x00000004045f7221 */ /* 0x000fe20000010000 */
[----:B------:R-:W-:Y:S01]  /*4680*/  FADD.FTZ R97, R97, R97 ;  /* 0x0000006161617221 */ /* 0x000fe20000010000 */
[----:B------:R-:W-:Y:S01]  /*4690*/  FADD.FTZ R99, R2, R2 ;  /* 0x0000000202637221 */ /* 0x000fe20000010000 */
[----:B------:R-:W-:Y:S01]  /*46a0*/  LOP3.LUT R146, R138, 0x1f, RZ, 0xc0, !PT ;  /* 0x0000001f8a927812 */ /* 0x000fe200078ec0ff */
[----:B------:R-:W-:-:S02]  /*46b0*/  UIMAD UR29, UR40, UR29, UR15 ;  /* 0x0000001d281d72a4 */ /* 0x000fc4000f8e020f */
        /* <DEDUP_REMOVED lines=9> */
.L_x_12886:
[----:B------:R-:W-:Y:S01]  /*4750*/  LOP3.LUT R10, R69, 0x3e0, R146, 0xfe, !PT ;  /* 0x000003e0450a7812 */ /* 0x000fe200078efe92 */
[----:B01----:R-:W5:Y:S01]  /*4760*/  @!P1 LDC.64 R6, c[0x0][0x3e0] ;  /* 0x0000f800ff069b82 */ /* 0x003f620000000a00 */
[----:B---3--:R-:W-:Y:S02]  /*4770*/  LOP3.LUT R2, R146, 0x7c00, R69, 0xf8, !PT ;  /* 0x00007c0092027812 */ /* 0x008fe400078ef845 */
[----:B------:R-:W-:Y:S02]  /*4780*/  ISETP.GE.AND P2, PT, R10, UR41, PT ;  /* 0x000000290a007c0c */ /* 0x000fe4000bf46270 */
[C---:B------:R-:W-:Y:S02]  /*4790*/  LOP3.LUT R12, R2.reuse, 0x20, RZ, 0xfc, !PT ;  /* 0x00000020020c7812 */ /* 0x040fe400078efcff */
[----:B------:R-:W-:Y:S02]  /*47a0*/  LOP3.LUT R132, R2, 0x40, RZ, 0xfc, !PT ;  /* 0x0000004002847812 */ /* 0x000fe400078efcff */
[----:B------:R-:W-:-:S02]  /*47b0*/  ISETP.GE.AND P3, PT, R12, UR41, PT ;  /* 0x000000290c007c0c */ /* 0x000fc4000bf66270 */
[----:B------:R-:W-:Y:S02]  /*47c0*/  ISETP.GE.AND P4, PT, R132, UR41, PT ;  /* 0x0000002984007c0c */ /* 0x000fe4000bf86270 */
[----:B------:R-:W-:Y:S02]  /*47d0*/  @!P1 MOV R3, RZ ;  /* 0x000000ff00039202 */ /* 0x000fe40000000f00 */
[----:B------:R-:W-:Y:S01]  /*47e0*/  MOV R101, RZ ;  /* 0x000000ff00657202 */ /* 0x000fe20000000f00 */
[----:B------:R-:W1:Y:S01]  /*47f0*/  @!P2 LDC.64 R136, c[0x0][0x3e0] ;  /* 0x0000f800ff88ab82 */ /* 0x000e620000000a00 */
[----:B------:R-:W-:-:S05]  /*4800*/  @!P2 MOV R11, RZ ;  /* 0x000000ff000ba202 */ /* 0x000fca0000000f00 */
[----:B------:R-:W-:Y:S02]  /*4810*/  @!P3 MOV R13, RZ ;  /* 0x000000ff000db202 */ /* 0x000fe40000000f00 */
[----:B--2---:R-:W2:Y:S01]  /*4820*/  @!P3 LDC.64 R14, c[0x0][0x3e0] ;  /* 0x0000f800ff0ebb82 */ /* 0x004ea20000000a00 */
        /* <DEDUP_REMOVED lines=27> */
[----:B------:R-:W3:Y:S01]  /*49e0*/  @!P6 LDC.64 R140, c[0x0][0x3e0] ;  /* 0x0000f800ff8ceb82 */ /* 0x000ee20000000a00 */
        /* <DEDUP_REMOVED lines=12> */
[----:B----4-:R4:W5:Y:S01]  /*4ab0*/  @!P5 LDG.E R103, desc[UR30][R14.64] ;  /* 0x0000001e0e67d981 */ /* 0x010962000c1e1900 */
        /* <DEDUP_REMOVED lines=200> */
[----:B---3--:R-:W-:Y:S01]  /*5740*/  @!P6 LEA R136, P4, R142, UR22, 0x2 ;  /* 0x000000168e88ec11 */ /* 0x008fe2000f8810ff */
[----:B------:R-:W-:Y:S01]  /*5750*/  UMOV UR28, UR14 ;  /* 0x0000000e001c7c82 */ /* 0x000fe20008000000 */
[----:B------:R-:W-:Y:S02]  /*5760*/  LOP3.LUT R10, R2, 0x360, RZ, 0xfc, !PT ;  /* 0x00000360020a7812 */ /* 0x000fe400078efcff */
[----:B------:R-:W-:Y:S01]  /*5770*/  MOV R160, RZ ;  /* 0x000000ff00a07202 */ /* 0x000fe20000000f00 */
[----:B------:R-:W-:Y:S01]  /*5780*/  UIMAD.WIDE.U32 UR32, UR8, UR34, UR28 ;  /* 0x00000022082072a5 */ /* 0x000fe2000f8e001c */
[----:B------:R-:W0:Y:S01]  /*5790*/  @!P3 LDC.64 R134, c[0x0][0x3e0] ;  /* 0x0000f800ff86bb82 */ /* 0x000e220000000a00 */
[----:B------:R-:W-:Y:S02]  /*57a0*/  @!P6 LEA.HI.X R137, R142, UR23, R133, 0x2, P4 ;  /* 0x000000178e89ec11 */ /* 0x000fe4000a0f1485 */
[----:B------:R-:W-:Y:S01]  /*57b0*/  ISETP.GE.AND P4, PT, R10, UR41, PT ;  /* 0x000000290a007c0c */ /* 0x000fe2000bf86270 */
[----:B------:R-:W-:Y:S01]  /*57c0*/  UIMAD UR28, UR8, UR35, UR33 ;  /* 0x00000023081c72a4 */ /* 0x000fe2000f8e0221 */
[----:B------:R1:W3:Y:S01]  /*57d0*/  @!P1 LDG.E R160, desc[UR30][R8.64] ;  /* 0x0000001e08a09981 */ /* 0x0002e2000c1e1900 */
[----:B------:R-:W-:-:S04]  /*57e0*/  ULEA UR33, UP0, UR32, UR24, 0x3 ;  /* 0x0000001820217291 */ /* 0x000fc8000f8018ff */
[----:B------:R-:W-:Y:S01]  /*57f0*/  ULEA.HI.X UR32, UR32, UR25, UR28, 0x3, UP0 ;  /* 0x0000001920207291 */ /* 0x000fe200080f1c1c */
[----:B-1----:R-:W1:Y:S01]  /*5800*/  @!P5 LDC.64 R8, c[0x0][0x3e0] ;  /* 0x0000f800ff08db82 */ /* 0x002e620000000a00 */
[----:B------:R-:W-:-:S04]  /*5810*/  MOV R6, UR33 ;  /* 0x0000002100067c02 */ /* 0x000fc80008000f00 */
[----:B------:R-:W-:-:S03]  /*5820*/  MOV R7, UR32 ;  /* 0x0000002000077c02 */ /* 0x000fc60008000f00 */
[----:B------:R-:W4:Y:S01]  /*5830*/  @!P4 LDC.64 R132, c[0x0][0x3e0] ;  /* 0x0000f800ff84cb82 */ /* 0x000f220000000a00 */
[----:B------:R-:W-:Y:S02]  /*5840*/  @!P3 MOV R13, RZ ;  /* 0x000000ff000db202 */ /* 0x000fe40000000f00 */
[----:B------:R-:W2:Y:S01]  /*5850*/  LDG.E.64 R6, desc[UR30][R6.64] ;  /* 0x0000001e06067981 */ /* 0x000ea2000c1e1b00 */
[----:B------:R-:W-:Y:S02]  /*5860*/  MOV R139, RZ ;  /* 0x000000ff008b7202 */ /* 0x000fe40000000f00 */
[----:B------:R-:W-:Y:S01]  /*5870*/  @!P5 MOV R15, RZ ;  /* 0x000000ff000fd202 */ /* 0x000fe20000000f00 */
[----:B0-----:R-:W-:-:S03]  /*5880*/  @!P3 IMAD.WIDE.U32 R12, R134, UR8, R12 ;  /* 0x00000008860cbc25 */ /* 0x001fc6000f8e000c */
[----:B------:R0:W5:Y:S01]  /*5890*/  @!P6 LDG.E R139, desc[UR30][R136.64] ;  /* 0x0000001e888be981 */ /* 0x000162000c1e1900 */
[----:B------:R-:W-:Y:S01]  /*58a0*/  @!P3 IMAD R135, R135, UR8, R13 ;  /* 0x000000088787bc24 */ /* 0x000fe2000f8e020d */
[----:B------:R-:W-:Y:S02]  /*58b0*/  @!P3 LEA R134, P6, R12, UR22, 0x2 ;  /* 0x000000160c86bc11 */ /* 0x000fe4000f8c10ff */
[----:B------:R-:W-:Y:S01]  /*58c0*/  CS2R R142, SRZ ;  /* 0x00000000008e7805 */ /* 0x000fe2000001ff00 */
[----:B-1----:R-:W-:Y:S01]  /*58d0*/  @!P5 IMAD.WIDE.U32 R14, R8, UR8, R14 ;  /* 0x00000008080edc25 */ /* 0x002fe2000f8e000e */
[----:B------:R-:W-:Y:S02]  /*58e0*/  @!P3 LEA.HI.X R135, R12, UR23, R135, 0x2, P6 ;  /* 0x000000170c87bc11 */ /* 0x000fe4000b0f1487 */
[----:B------:R-:W-:Y:S01]  /*58f0*/  @!P4 MOV R11, RZ ;  /* 0x000000ff000bc202 */ /* 0x000fe20000000f00 */
[----:B------:R-:W-:Y:S01]  /*5900*/  @!P5 IMAD R9, R9, UR8, R15 ;  /* 0x000000080909dc24 */ /* 0x000fe2000f8e020f */
[----:B0-----:R-:W-:Y:S01]  /*5910*/  @!P5 LEA R136, P6, R14, UR22, 0x2 ;  /* 0x000000160e88dc11 */ /* 0x001fe2000f8c10ff */
[----:B------:R0:W5:Y:S01]  /*5920*/  @!P3 LDG.E R142, desc[UR30][R134.64] ;  /* 0x0000001e868eb981 */ /* 0x000162000c1e1900 */
[----:B------:R-:W-:Y:S01]  /*5930*/  LOP3.LUT R8, R2, 0x380, RZ, 0xfc, !PT ;  /* 0x0000038002087812 */ /* 0x000fe200078efcff */
[----:B----4-:R-:W-:Y:S01]  /*5940*/  @!P4 IMAD.WIDE.U32 R140, R132, UR8, R10 ;  /* 0x00000008848ccc25 */ /* 0x010fe2000f8e000a */
[----:B------:R-:W-:-:S02]  /*5950*/  @!P5 LEA.HI.X R137, R14, UR23, R9, 0x2, P6 ;  /* 0x000000170e89dc11 */ /* 0x000fc4000b0f1409 */
        /* <DEDUP_REMOVED lines=56> */
[----:B--2---:R-:W-:-:S13]  /*5ce0*/  R2UR UR45, R7 ;  /* 0x00000000072d72ca */ /* 0x004fda00000e0000 */
[----:B------:R-:W-:-:S04]  /*5cf0*/  FMUL.FTZ R7, R52, UR45 ;  /* 0x0000002d34077c20 */ /* 0x000fc80008410000 */
[----:B------:R-:W-:Y:S01]  /*5d00*/  FMUL.RZ R8, R7, 0.15915493667125701904 ;  /* 0x3e22f98307087820 */ /* 0x000fe2000040c000 */
[----:B------:R-:W-:-:S04]  /*5d10*/  FMUL.FTZ R7, R53, UR45 ;  /* 0x0000002d35077c20 */ /* 0x000fc80008410000 */
[----:B------:R-:W-:Y:S01]  /*5d20*/  FMUL.RZ R9, R7, 0.15915493667125701904 ;  /* 0x3e22f98307097820 */ /* 0x000fe2000040c000 */
[----:B------:R-:W-:Y:S01]  /*5d30*/  FMUL.FTZ R7, R55, UR45 ;  /* 0x0000002d37077c20 */ /* 0x000fe20008410000 */
[----:B---3--:R-:W-:Y:S03]  /*5d40*/  STS [R19], R160 ;  /* 0x000000a013007388 */ /* 0x008fe60000000800 */
[----:B------:R-:W-:Y:S01]  /*5d50*/  FMUL.RZ R132, R7, 0.15915493667125701904 ;  /* 0x3e22f98307847820 */ /* 0x000fe2000040c000 */
[----:B------:R-:W-:Y:S01]  /*5d60*/  FMUL.FTZ R7, R54, UR45 ;  /* 0x0000002d36077c20 */ /* 0x000fe20008410000 */
[----:B------:R0:W-:Y:S01]  /*5d70*/  STS [R20+0x80], R101 ;  /* 0x0000806514007388 */ /* 0x0001e20000000800 */
[----:B------:R-:W-:-:S03]  /*5d80*/  R2UR UR44, R6 ;  /* 0x00000000062c72ca */ /* 0x000fc600000e0000 */
[----:B------:R-:W-:Y:S01]  /*5d90*/  STS [R21+0x100], R148 ;  /* 0x0001009415007388 */ /* 0x000fe20000000800 */
[----:B------:R-:W-:-:S03]  /*5da0*/  FMUL.RZ R134, R7, 0.15915493667125701904 ;  /* 0x3e22f98307867820 */ /* 0x000fc6000040c000 */
[----:B------:R2:W-:Y:S01]  /*5db0*/  STS [R22+0x180], R103 ;  /* 0x0001806716007388 */ /* 0x0005e20000000800 */
[----:B------:R-:W-:Y:S01]  /*5dc0*/  FMUL.FTZ R7, R57, UR45 ;  /* 0x0000002d39077c20 */ /* 0x000fe20008410000 */
[----:B0-----:R-:W-:Y:S02]  /*5dd0*/  IADD3 R101, PT, PT, R18, 0x200, RZ ;  /* 0x0000020012657810 */ /* 0x001fe40007ffe0ff */
[----:B------:R-:W-:Y:S04]  /*5de0*/  STS [R23+0x200], R150 ;  /* 0x0002009617007388 */ /* 0x000fe80000000800 */
[----:B------:R-:W-:Y:S01]  /*5df0*/  STS [R24+0x280], R111 ;  /* 0x0002806f18007388 */ /* 0x000fe20000000800 */
[----:B-1----:R-:W-:Y:S03]  /*5e00*/  MUFU.SIN R5, R8 ;  /* 0x0000000800057308 */ /* 0x002fe60000000400 */
[----:B------:R-:W-:Y:S01]  /*5e10*/  STS [R25+0x300], R152 ;  /* 0x0003009819007388 */ /* 0x000fe20000000800 */
[----:B------:R-:W-:-:S03]  /*5e20*/  LEA.HI.SX32 R101, R101, R18, 0x1b ;  /* 0x0000001265657211 */ /* 0x000fc600078fdaff */
[----:B------:R-:W-:Y:S01]  /*5e30*/  STS [R26+0x380], R109 ;  /* 0x0003806d1a007388 */ /* 0x000fe20000000800 */
[----:B------:R0:W-:Y:S01]  /*5e40*/  MUFU.COS R4, R8 ;  /* 0x0000000800047308 */ /* 0x0001e20000000000 */
[----:B--2---:R-:W-:Y:S02]  /*5e50*/  IADD3 R103, PT, PT, R18, 0x220, RZ ;  /* 0x0000022012677810 */ /* 0x004fe40007ffe0ff */
[----:B------:R1:W-:Y:S04]  /*5e60*/  STS [R27+0x400], R146 ;  /* 0x000400921b007388 */ /* 0x0003e80000000800 */
[----:B------:R2:W-:Y:S01]  /*5e70*/  STS [R28+0x480], R107 ;  /* 0x0004806b1c007388 */ /* 0x0005e20000000800 */
[----:B0-----:R-:W-:Y:S01]  /*5e80*/  FMUL.RZ R8, R7, 0.15915493667125701904 ;  /* 0x3e22f98307087820 */ /* 0x001fe2000040c000 */
[----:B------:R-:W-:-:S02]  /*5e90*/  FMUL.FTZ R7, R56, UR45 ;  /* 0x0000002d38077c20 */ /* 0x000fc40008410000 */
[----:B------:R-:W-:Y:S01]  /*5ea0*/  STS [R29+0x500], R154 ;  /* 0x0005009a1d007388 */ /* 0x000fe20000000800 */
[----:B------:R-:W-:-:S03]  /*5eb0*/  LEA.HI.SX32 R103, R103, R18, 0x1b ;  /* 0x0000001267677211 */ /* 0x000fc600078fdaff */
[----:B------:R0:W-:Y:S01]  /*5ec0*/  STS [R30+0x580], R105 ;  /* 0x000580691e007388 */ /* 0x0001e20000000800 */
[----:B-1----:R-:W-:Y:S02]  /*5ed0*/  LEA R146, R101, UR28, 0x2 ;  /* 0x0000001c65927c11 */ /* 0x002fe4000f8e10ff */
[C---:B--2---:R-:W-:Y:S01]  /*5ee0*/  IADD3 R107, PT, PT, R18.reuse, 0x260, RZ ;  /* 0x00000260126b7810 */ /* 0x044fe20007ffe0ff */
[----:B------:R-:W-:Y:S01]  /*5ef0*/  FMUL.RZ R151, R7, 0.15915493667125701904 ;  /* 0x3e22f98307977820 */ /* 0x000fe2000040c000 */
[C---:B------:R-:W-:Y:S01]  /*5f00*/  IADD3 R101, PT, PT, R18.reuse, 0x280, RZ ;  /* 0x0000028012657810 */ /* 0x040fe20007ffe0ff */
[----:B------:R-:W-:Y:S01]  /*5f10*/  FMUL.FTZ R7, R59, UR45 ;  /* 0x0000002d3b077c20 */ /* 0x000fe20008410000 */
[----:B0-----:R-:W-:Y:S01]  /*5f20*/  IADD3 R105, PT, PT, R18, 0x240, RZ ;  /* 0x0000024012697810 */ /* 0x001fe20007ffe0ff */
[----:B------:R-:W-:Y:S01]  /*5f30*/  STS [R31+0x600], R156 ;  /* 0x0006009c1f007388 */ /* 0x000fe20000000800 */
[-C--:B------:R-:W-:Y:S02]  /*5f40*/  LEA.HI.SX32 R107, R107, R18.reuse, 0x1b ;  /* 0x000000126b6b7211 */ /* 0x080fe400078fdaff */
[----:B------:R-:W-:Y:S01]  /*5f50*/  LEA.HI.SX32 R105, R105, R18, 0x1b ;  /* 0x0000001269697211 */ /* 0x000fe200078fdaff */
[----:B------:R-:W-:Y:S01]  /*5f60*/  STS [R32+0x680], R113 ;  /* 0x0006807120007388 */ /* 0x000fe20000000800 */
[----:B------:R-:W-:-:S02]  /*5f70*/  MOV R6, UR44 ;  /* 0x0000002c00067c02 */ /* 0x000fc40008000f00 */
[----:B------:R-:W-:Y:S01]  /*5f80*/  LEA R148, R103, UR28, 0x2 ;  /* 0x0000001c67947c11 */ /* 0x000fe2000f8e10ff */
[----:B------:R-:W-:Y:S01]  /*5f90*/  STS [R33+0x700], R158 ;  /* 0x0007009e21007388 */ /* 0x000fe20000000800 */
[----:B------:R-:W-:Y:S01]  /*5fa0*/  LEA.HI.SX32 R101, R101, R18, 0x1b ;  /* 0x0000001265657211 */ /* 0x000fe200078fdaff */
[----:B------:R-:W-:Y:S01]  /*5fb0*/  MUFU.SIN R12, R151 ;  /* 0x00000097000c7308 */ /* 0x000fe20000000400 */
[----:B------:R-:W-:Y:S01]  /*5fc0*/  IADD3 R103, PT, PT, R18, 0x2a0, RZ ;  /* 0x000002a012677810 */ /* 0x000fe20007ffe0ff */
[----:B------:R-:W-:Y:S01]  /*5fd0*/  FMUL.RZ R155, R7, 0.15915493667125701904 ;  /* 0x3e22f983079b7820 */ /* 0x000fe2000040c000 */
[----:B------:R-:W-:Y:S01]  /*5fe0*/  STS [R34+0x780], R115 ;  /* 0x0007807322007388 */ /* 0x000fe20000000800 */
[----:B------:R-:W-:Y:S01]  /*5ff0*/  LEA R150, R105, UR28, 0x2 ;  /* 0x0000001c69967c11 */ /* 0x000fe2000f8e10ff */
[----:B------:R-:W-:Y:S01]  /*6000*/  FMUL.FTZ R7, R58, UR45 ;  /* 0x0000002d3a077c20 */ /* 0x000fe20008410000 */
[----:B------:R-:W-:Y:S01]  /*6010*/  LEA R152, R107, UR28, 0x2 ;  /* 0x0000001c6b987c11 */ /* 0x000fe2000f8e10ff */
[----:B------:R0:W-:Y:S01]  /*6020*/  STS [R146+0x800], R117 ;  /* 0x0008007592007388 */ /* 0x0001e20000000800 */
[----:B------:R1:W-:Y:S01]  /*6030*/  MUFU.COS R137, R151 ;  /* 0x0000009700897308 */ /* 0x0003e20000000000 */
[----:B------:R-:W-:Y:S01]  /*6040*/  IADD3 R105, PT, PT, R18, 0x2c0, RZ ;  /* 0x000002c012697810 */ /* 0x000fe20007ffe0ff */
[----:B------:R-:W-:Y:S01]  /*6050*/  FMUL.FTZ R6, R6, 1.4426950216293334961 ;  /* 0x3fb8aa3b06067820 */ /* 0x000fe20000410000 */
[----:B------:R-:W-:-:S02]  /*6060*/  IADD3 R107, PT, PT, R18, 0x2e0, RZ ;  /* 0x000002e0126b7810 */ /* 0x000fc40007ffe0ff */
[-C--:B------:R-:W-:Y:S01]  /*6070*/  LEA.HI.SX32 R103, R103, R18.reuse, 0x1b ;  /* 0x0000001267677211 */ /* 0x080fe200078fdaff */
[----:B-1----:R-:W-:Y:S01]  /*6080*/  FMUL.FTZ R151, R63, UR45 ;  /* 0x0000002d3f977c20 */ /* 0x002fe20008410000 */
[----:B0-----:R-:W-:Y:S02]  /*6090*/  LEA R146, R101, UR28, 0x2 ;  /* 0x0000001c65927c11 */ /* 0x001fe4000f8e10ff */
[----:B------:R-:W-:Y:S01]  /*60a0*/  IADD3 R101, PT, PT, R18, 0x300, RZ ;  /* 0x0000030012657810 */ /* 0x000fe20007ffe0ff */
[----:B------:R-:W-:Y:S01]  /*60b0*/  FMUL.RZ R157, R7, 0.15915493667125701904 ;  /* 0x3e22f983079d7820 */ /* 0x000fe2000040c000 */
[----:B------:R-:W-:Y:S01]  /*60c0*/  FMUL.RZ R163, R151, 0.15915493667125701904 ;  /* 0x3e22f98397a37820 */ /* 0x000fe2000040c000 */
[-C--:B------:R-:W-:Y:S01]  /*60d0*/  LEA.HI.SX32 R105, R105, R18.reuse, 0x1b ;  /* 0x0000001269697211 */ /* 0x080fe200078fdaff */
[----:B------:R-:W-:Y:S01]  /*60e0*/  FMUL.FTZ R7, R61, UR45 ;  /* 0x0000002d3d077c20 */ /* 0x000fe20008410000 */
[----:B------:R-:W-:Y:S01]  /*60f0*/  FMUL.FTZ R151, R64, UR45 ;  /* 0x0000002d40977c20 */ /* 0x000fe20008410000 */
[----:B------:R0:W-:Y:S01]  /*6100*/  STS [R148+0x880], R119 ;  /* 0x0008807794007388 */ /* 0x0001e20000000800 */
[-C--:B------:R-:W-:Y:S01]  /*6110*/  LEA.HI.SX32 R107, R107, R18.reuse, 0x1b ;  /* 0x000000126b6b7211 */ /* 0x080fe200078fdaff */
[----:B------:R-:W-:Y:S01]  /*6120*/  FMUL.FTZ R109, R6, R53 ;  /* 0x00000035066d7220 */ /* 0x000fe20000410000 */
[----:B------:R-:W-:Y:S01]  /*6130*/  LEA.HI.SX32 R101, R101, R18, 0x1b ;  /* 0x0000001265657211 */ /* 0x000fe200078fdaff */
[----:B------:R1:W-:Y:S01]  /*6140*/  STS [R150+0x900], R121 ;  /* 0x0009007996007388 */ /* 0x0003e20000000800 */
[----:B------:R-:W-:Y:S01]  /*6150*/  FMUL.RZ R161, R7, 0.15915493667125701904 ;  /* 0x3e22f98307a17820 */ /* 0x000fe2000040c000 */
[----:B------:R-:W-:-:S02]  /*6160*/  FMUL.RZ R164, R151, 0.15915493667125701904 ;  /* 0x3e22f98397a47820 */ /* 0x000fc4000040c000 */
[----:B-----5:R2:W-:Y:S01]  /*6170*/  STS [R152+0x980], R123 ;  /* 0x0009807b98007388 */ /* 0x0205e20000000800 */
[----:B0-----:R-:W-:Y:S02]  /*6180*/  LEA R148, R103, UR28, 0x2 ;  /* 0x0000001c67947c11 */ /* 0x001fe4000f8e10ff */
[----:B------:R-:W-:Y:S01]  /*6190*/  IADD3 R103, PT, PT, R18, 0x320, RZ ;  /* 0x0000032012677810 */ /* 0x000fe20007ffe0ff */
[----:B------:R0:W-:Y:S01]  /*61a0*/  STS [R146+0xa00], R125 ;  /* 0x000a007d92007388 */ /* 0x0001e20000000800 */
[----:B-1----:R-:W-:Y:S01]  /*61b0*/  LEA R150, R105, UR28, 0x2 ;  /* 0x0000001c69967c11 */ /* 0x002fe2000f8e10ff */
[----:B------:R-:W-:Y:S01]  /*61c0*/  FMUL.FTZ R7, R60, UR45 ;  /* 0x0000002d3c077c20 */ /* 0x000fe20008410000 */
[C---:B------:R-:W-:Y:S01]  /*61d0*/  IADD3 R105, PT, PT, R18.reuse, 0x340, RZ ;  /* 0x0000034012697810 */ /* 0x040fe20007ffe0ff */
[----:B------:R-:W-:Y:S01]  /*61e0*/  FMUL.FTZ R151, R65, UR45 ;  /* 0x0000002d41977c20 */ /* 0x000fe20008410000 */
[----:B--2---:R-:W-:Y:S01]  /*61f0*/  LEA R152, R107, UR28, 0x2 ;  /* 0x0000001c6b987c11 */ /* 0x004fe2000f8e10ff */
[----:B------:R1:W-:Y:S01]  /*6200*/  MUFU.EX2 R154, R109 ;  /* 0x0000006d009a7308 */ /* 0x0003e20000000800 */
[----:B------:R-:W-:Y:S01]  /*6210*/  IADD3 R107, PT, PT, R18, 0x360, RZ ;  /* 0x00000360126b7810 */ /* 0x000fe20007ffe0ff */
[----:B------:R-:W-:Y:S01]  /*6220*/  FMUL.FTZ R111, R6, R55 ;  /* 0x00000037066f7220 */ /* 0x000fe20000410000 */
[----:B------:R-:W-:-:S02]  /*6230*/  LEA.HI.SX32 R103, R103, R18, 0x1b ;  /* 0x0000001267677211 */ /* 0x000fc400078fdaff */
[----:B0-----:R-:W-:Y:S02]  /*6240*/  LEA R146, R101, UR28, 0x2 ;  /* 0x0000001c65927c11 */ /* 0x001fe4000f8e10ff */
[----:B------:R-:W-:Y:S01]  /*6250*/  IADD3 R101, PT, PT, R18, 0x380, RZ ;  /* 0x0000038012657810 */ /* 0x000fe20007ffe0ff */
[----:B------:R-:W-:Y:S01]  /*6260*/  MUFU.SIN R153, R9 ;  /* 0x0000000900997308 */ /* 0x000fe20000000400 */
[----:B-1----:R-:W-:Y:S01]  /*6270*/  FMUL.FTZ R109, R6, R54 ;  /* 0x00000036066d7220 */ /* 0x002fe20000410000 */
[-C--:B------:R-:W-:Y:S01]  /*6280*/  LEA.HI.SX32 R105, R105, R18.reuse, 0x1b ;  /* 0x0000001269697211 */ /* 0x080fe200078fdaff */
[----:B------:R-:W-:Y:S01]  /*6290*/  FMUL.RZ R162, R7, 0.15915493667125701904 ;  /* 0x3e22f98307a27820 */ /* 0x000fe2000040c000 */
[----:B------:R-:W-:-:S04]  /*62a0*/  LEA.HI.SX32 R107, R107, R18, 0x1b ;  /* 0x000000126b6b7211 */ /* 0x000fc800078fdaff */
[----:B------:R-:W-:Y:S01]  /*62b0*/  MUFU.COS R159, R9 ;  /* 0x00000009009f7308 */ /* 0x000fe20000000000 */
[----:B------:R-:W-:Y:S01]  /*62c0*/  LEA R103, R103, UR28, 0x2 ;  /* 0x0000001c67677c11 */ /* 0x000fe2000f8e10ff */
[----:B------:R0:W-:Y:S01]  /*62d0*/  STS [R148+0xa80], R127 ;  /* 0x000a807f94007388 */ /* 0x0001e20000000800 */
[----:B------:R-:W-:-:S05]  /*62e0*/  LEA.HI.SX32 R101, R101, R18, 0x1b ;  /* 0x0000001265657211 */ /* 0x000fca00078fdaff */
[----:B------:R-:W-:Y:S01]  /*62f0*/  MUFU.SIN R144, R132 ;  /* 0x0000008400907308 */ /* 0x000fe20000000400 */
[----:B------:R-:W-:Y:S01]  /*6300*/  STS [R150+0xb00], R129 ;  /* 0x000b008196007388 */ /* 0x000fe20000000800 */
[----:B------:R-:W-:-:S06]  /*6310*/  LEA R107, R107, UR28, 0x2 ;  /* 0x0000001c6b6b7c11 */ /* 0x000fcc000f8e10ff */
[----:B------:R-:W-:Y:S01]  /*6320*/  MUFU.COS R149, R132 ;  /* 0x0000008400957308 */ /* 0x000fe20000000000 */
[----:B0-----:R-:W-:Y:S01]  /*6330*/  LEA R148, R105, UR28, 0x2 ;  /* 0x0000001c69947c11 */ /* 0x001fe2000f8e10ff */
[----:B------:R-:W-:Y:S06]  /*6340*/  STS [R152+0xb80], R131 ;  /* 0x000b808398007388 */ /* 0x000fec0000000800 */
[----:B------:R-:W-:Y:S01]  /*6350*/  MUFU.SIN R9, R161 ;  /* 0x000000a100097308 */ /* 0x000fe20000000400 */
[----:B------:R-:W-:Y:S01]  /*6360*/  FMUL.FTZ R113, R6, R61 ;  /* 0x0000003d06717220 */ /* 0x000fe20000410000 */
[----:B------:R-:W-:Y:S06]  /*6370*/  STS [R146+0xc00], R139 ;  /* 0x000c008b92007388 */ /* 0x000fec0000000800 */
[----:B------:R0:W-:Y:S01]  /*6380*/  MUFU.COS R132, R161 ;  /* 0x000000a100847308 */ /* 0x0001e20000000000 */
[----:B------:R-:W-:Y:S01]  /*6390*/  LEA R101, R101, UR28, 0x2 ;  /* 0x0000001c65657c11 */ /* 0x000fe2000f8e10ff */
[----:B------:R1:W-:Y:S06]  /*63a0*/  STS [R103+0xc80], R142 ;  /* 0x000c808e67007388 */ /* 0x0003ec0000000800 */
[----:B------:R2:W-:Y:S01]  /*63b0*/  MUFU.EX2 R156, R111 ;  /* 0x0000006f009c7308 */ /* 0x0005e20000000800 */
[----:B0-----:R-:W-:Y:S01]  /*63c0*/  FMUL.RZ R161, R151, 0.15915493667125701904 ;  /* 0x3e22f98397a17820 */ /* 0x001fe2000040c000 */
[----:B------:R-:W-:-:S06]  /*63d0*/  FMUL.FTZ R151, R78, UR45 ;  /* 0x0000002d4e977c20 */ /* 0x000fcc0008410000 */
[----:B------:R0:W-:Y:S01]  /*63e0*/  MUFU.EX2 R158, R109 ;  /* 0x0000006d009e7308 */ /* 0x0001e20000000800 */
[C---:B--2---:R-:W-:Y:S01]  /*63f0*/  FMUL.FTZ R111, R6.reuse, R57 ;  /* 0x00000039066f7220 */ /* 0x044fe20000410000 */
[C---:B-1----:R-:W-:Y:S01]  /*6400*/  FMUL.FTZ R103, R6.reuse, R63 ;  /* 0x0000003f06677220 */ /* 0x042fe20000410000 */
[----:B------:R-:W-:-:S05]  /*6410*/  FMUL.FTZ R127, R6, R65 ;  /* 0x00000041067f7220 */ /* 0x000fca0000410000 */
[----:B------:R-:W-:Y:S01]  /*6420*/  MUFU.SIN R13, R8 ;  /* 0x00000008000d7308 */ /* 0x000fe20000000400 */
[----:B0-----:R-:W-:Y:S01]  /*6430*/  FMUL.FTZ R109, R6, R56 ;  /* 0x00000038066d7220 */ /* 0x001fe20000410000 */
[----:B----4-:R-:W-:Y:S06]  /*6440*/  STS [R148+0xd00], R143 ;  /* 0x000d008f94007388 */ /* 0x010fec0000000800 */
[----:B------:R-:W-:Y:S01]  /*6450*/  MUFU.COS R141, R8 ;  /* 0x00000008008d7308 */ /* 0x000fe20000000000 */
[----:B------:R-:W-:Y:S07]  /*6460*/  STS [R107+0xd80], R140 ;  /* 0x000d808c6b007388 */ /* 0x000fee0000000800 */
[----:B------:R-:W-:Y:S01]  /*6470*/  MUFU.SIN R7, R162 ;  /* 0x000000a200077308 */ /* 0x000fe20000000400 */
[----:B------:R0:W-:Y:S07]  /*6480*/  STS [R101+0xe00], R136 ;  /* 0x000e008865007388 */ /* 0x0001ee0000000800 */
[----:B------:R1:W-:Y:S01]  /*6490*/  MUFU.COS R8, R162 ;  /* 0x000000a200087308 */ /* 0x0003e20000000000 */
[----:B------:R-:W-:-:S07]  /*64a0*/  IADD3 R105, PT, PT, R18, 0x3a0, RZ ;  /* 0x000003a012697810 */ /* 0x000fce0007ffe0ff */
[----:B------:R2:W-:Y:S01]  /*64b0*/  MUFU.EX2 R160, R111 ;  /* 0x0000006f00a07308 */ /* 0x0005e20000000800 */
[----:B-1----:R-:W-:-:S07]  /*64c0*/  FMUL.RZ R162, R151, 0.15915493667125701904 ;  /* 0x3e22f98397a27820 */ /* 0x002fce000040c000 */
[----:B------:R1:W-:Y:S01]  /*64d0*/  MUFU.EX2 R117, R109 ;  /* 0x0000006d00757308 */ /* 0x0003e20000000800 */
[----:B--2---:R-:W-:Y:S01]  /*64e0*/  FMUL.FTZ R111, R6, R59 ;  /* 0x0000003b066f7220 */ /* 0x004fe20000410000 */
[----:B------:R-:W-:Y:S01]  /*64f0*/  R2UR UR46, R2 ;  /* 0x00000000022e72ca */ /* 0x000fe200000e0000 */
[----:B-1----:R-:W-:-:S05]  /*6500*/  FMUL.FTZ R109, R6, R58 ;  /* 0x0000003a066d7220 */ /* 0x002fca0000410000 */
[----:B------:R-:W-:Y:S01]  /*6510*/  MUFU.SIN R15, R134 ;  /* 0x00000086000f7308 */ /* 0x000fe20000000400 */
[----:B------:R-:W-:-:S07]  /*6520*/  LEA.HI.SX32 R105, R105, R18, 0x1b ;  /* 0x0000001269697211 */ /* 0x000fce00078fdaff */
[----:B------:R-:W-:Y:S01]  /*6530*/  MUFU.COS R145, R134 ;  /* 0x0000008600917308 */ /* 0x000fe20000000000 */
[----:B------:R-:W-:-:S07]  /*6540*/  SHF.L.U32 R2, R18, 0x5, RZ ;  /* 0x0000000512027819 */ /* 0x000fce00000006ff */
[----:B------:R-:W1:Y:S08]  /*6550*/  MUFU.EX2 R121, R113 ;  /* 0x0000007100797308 */ /* 0x000e700000000800 */
[----:B------:R-:W-:Y:S08]  /*6560*/  MUFU.SIN R133, R155 ;  /* 0x0000009b00857308 */ /* 0x000ff00000000400 */
[----:B------:R-:W-:Y:S08]  /*6570*/  MUFU.COS R135, R155 ;  /* 0x0000009b00877308 */ /* 0x000ff00000000000 */
        /* <DEDUP_REMOVED lines=8> */
[----:B------:R2:W3:Y:S08]  /*6600*/  MUFU.EX2 R162, R111 ;  /* 0x0000006f00a27308 */ /* 0x0004f00000000800 */
[----:B------:R4:W-:Y:S01]  /*6610*/  MUFU.EX2 R119, R109 ;  /* 0x0000006d00777308 */ /* 0x0009e20000000800 */
[----:B--2---:R-:W-:-:S07]  /*6620*/  IADD3 R111, PT, PT, R18, 0x3e0, RZ ;  /* 0x000003e0126f7810 */ /* 0x004fce0007ffe0ff */
[----:B------:R-:W2:Y:S01]  /*6630*/  MUFU.EX2 R142, R103 ;  /* 0x00000067008e7308 */ /* 0x000ea20000000800 */
[----:B----4-:R-:W-:-:S07]  /*6640*/  IADD3 R109, PT, PT, R18, 0x3c0, RZ ;  /* 0x000003c0126d7810 */ /* 0x010fce0007ffe0ff */
[----:B0-----:R-:W0:Y:S01]  /*6650*/  MUFU.EX2 R136, R127 ;  /* 0x0000007f00887308 */ /* 0x001e220000000800 */
[-C--:B------:R-:W-:Y:S02]  /*6660*/  LEA.HI.SX32 R109, R109, R18.reuse, 0x1b ;  /* 0x000000126d6d7211 */ /* 0x080fe400078fdaff */
[----:B------:R-:W-:Y:S02]  /*6670*/  LEA.HI.SX32 R111, R111, R18, 0x1b ;  /* 0x000000126f6f7211 */ /* 0x000fe400078fdaff */
[----:B------:R-:W-:Y:S02]  /*6680*/  LEA R113, R105, UR28, 0x2 ;  /* 0x0000001c69717c11 */ /* 0x000fe4000f8e10ff */
[----:B------:R-:W-:Y:S01]  /*6690*/  LEA.HI.SX32 R2, R2, R2, 0x1b ;  /* 0x0000000202027211 */ /* 0x000fe200078fdaff */
[----:B------:R-:W-:Y:S01]  /*66a0*/  FMUL.FTZ R123, R6, R60 ;  /* 0x0000003c067b7220 */ /* 0x000fe20000410000 */
[----:B------:R-:W-:Y:S02]  /*66b0*/  LEA R115, R109, UR28, 0x2 ;  /* 0x0000001c6d737c11 */ /* 0x000fe4000f8e10ff */
[----:B------:R-:W-:Y:S01]  /*66c0*/  LEA R140, R111, UR28, 0x2 ;  /* 0x0000001c6f8c7c11 */ /* 0x000fe2000f8e10ff */
[----:B------:R-:W-:Y:S01]  /*66d0*/  FMUL.FTZ R151, R67, UR45 ;  /* 0x0000002d43977c20 */ /* 0x000fe20008410000 */
[----:B------:R-:W-:Y:S01]  /*66e0*/  LEA R2, R2, UR28, 0x2 ;  /* 0x0000001c02027c11 */ /* 0x000fe2000f8e10ff */
[----:B------:R-:W-:Y:S01]  /*66f0*/  STS [R113+0xe80], R10 ;  /* 0x000e800a71007388 */ /* 0x000fe20000000800 */
[----:B-1----:R-:W-:Y:S01]  /*6700*/  FMUL.FTZ R148, R121, R9 ;  /* 0x0000000979947220 */ /* 0x002fe20000410000 */
[----:B------:R-:W-:-:S02]  /*6710*/  FMUL.RZ R163, R151, 0.15915493667125701904 ;  /* 0x3e22f98397a37820 */ /* 0x000fc4000040c000 */
[----:B------:R1:W-:Y:S01]  /*6720*/  STS [R115+0xf00], R14 ;  /* 0x000f000e73007388 */ /* 0x0003e20000000800 */
[----:B------:R-:W4:Y:S01]  /*6730*/  MUFU.EX2 R123, R123 ;  /* 0x0000007b007b7308 */ /* 0x000f220000000800 */
[----:B------:R-:W-:Y:S01]  /*6740*/  FMUL.FTZ R109, R154, R153 ;  /* 0x000000999a6d7220 */ /* 0x000fe20000410000 */
[----:B------:R-:W-:Y:S01]  /*6750*/  FMUL.FTZ R101, R158, R15 ;  /* 0x0000000f9e657220 */ /* 0x000fe20000410000 */
[----:B------:R5:W-:Y:S01]  /*6760*/  STS [R140+0xf80], R11 ;  /* 0x000f800b8c007388 */ /* 0x000be20000000800 */
[----:B------:R-:W-:Y:S01]  /*6770*/  FMUL.FTZ R9, R6, R52 ;  /* 0x0000003406097220 */ /* 0x000fe20000410000 */
[----:B------:R-:W-:Y:S01]  /*6780*/  NOP ;  /* 0x0000000000007918 */ /* 0x000fe20000000000 */
[----:B-1----:R-:W-:Y:S01]  /*6790*/  FMUL.FTZ R14, R160, R13 ;  /* 0x0000000da00e7220 */ /* 0x002fe20000410000 */
[----:B------:R-:W-:Y:S01]  /*67a0*/  FMUL.FTZ R105, R156, R144 ;  /* 0x000000909c697220 */ /* 0x000fe20000410000 */
[----:B------:R-:W-:Y:S01]  /*67b0*/  FMUL.FTZ R15, R160, R141 ;  /* 0x0000008da00f7220 */ /* 0x000fe20000410000 */
[----:B------:R-:W-:Y:S01]  /*67c0*/  FMUL.FTZ R13, R117, R137 ;  /* 0x00000089750d7220 */ /* 0x000fe20000410000 */
[----:B---3--:R-:W-:Y:S01]  /*67d0*/  FMUL.FTZ R10, R162, R133 ;  /* 0x00000085a20a7220 */ /* 0x008fe20000410000 */
[C---:B--2---:R-:W-:Y:S01]  /*67e0*/  FMUL.FTZ R157, R142.reuse, R157 ;  /* 0x0000009d8e9d7220 */ /* 0x044fe20000410000 */
[----:B------:R-:W-:Y:S01]  /*67f0*/  FMUL.FTZ R155, R142, R155 ;  /* 0x0000009b8e9b7220 */ /* 0x000fe20000410000 */
[C---:B0-----:R-:W-:Y:S01]  /*6800*/  FMUL.FTZ R177, R136.reuse, R177 ;  /* 0x000000b188b17220 */ /* 0x041fe20000410000 */
[----:B------:R-:W-:Y:S01]  /*6810*/  FMUL.FTZ R175, R136, R175 ;  /* 0x000000af88af7220 */ /* 0x000fe20000410000 */
[----:B------:R-:W0:Y:S01]  /*6820*/  LDS R153, [R2+0x4] ;  /* 0x0000040002997984 */ /* 0x000e220000000800 */
[----:B------:R-:W-:Y:S03]  /*6830*/  MUFU.SIN R196, R163 ;  /* 0x000000a300c47308 */ /* 0x000fe60000000400 */
[----:B------:R-:W1:Y:S01]  /*6840*/  LDS R144, [R2+0xc] ;  /* 0x00000c0002907984 */ /* 0x000e620000000800 */
[----:B------:R-:W-:-:S03]  /*6850*/  FMUL.FTZ R111, R154, R159 ;  /* 0x0000009f9a6f7220 */ /* 0x000fc60000410000 */
[----:B------:R-:W2:Y:S01]  /*6860*/  LDS R143, [R2+0x14] ;  /* 0x00001400028f7984 */ /* 0x000ea20000000800 */
[----:B------:R3:W-:Y:S03]  /*6870*/  MUFU.COS R192, R163 ;  /* 0x000000a300c07308 */ /* 0x0007e60000000000 */
[----:B------:R-:W2:Y:S01]  /*6880*/  LDS R142, [R2+0x1c] ;  /* 0x00001c00028e7984 */ /* 0x000ea20000000800 */
[----:B------:R-:W-:-:S03]  /*6890*/  FMUL.FTZ R103, R158, R145 ;  /* 0x000000919e677220 */ /* 0x000fc60000410000 */
[----:B------:R-:W2:Y:S01]  /*68a0*/  LDS R141, [R2+0x24] ;  /* 0x00002400028d7984 */ /* 0x000ea20000000800 */
        /* <DEDUP_REMOVED lines=12> */
[----:B------:R-:W0:Y:S03]  /*6970*/  MUFU.EX2 R9, R9 ;  /* 0x0000000900097308 */ /* 0x000e260000000800 */
[----:B------:R-:W5:Y:S01]  /*6980*/  LDS R167, [R2] ;  /* 0x0000000002a77984 */ /* 0x000f620000000800 */
[----:B------:R-:W-:-:S03]  /*6990*/  FMUL.FTZ R113, R6, R78 ;  /* 0x0000004e06717220 */ /* 0x000fc60000410000 */
[----:B------:R-:W5:Y:S04]  /*69a0*/  LDS R159, [R2+0x8] ;  /* 0x00000800029f7984 */ /* 0x000f680000000800 */
[----:B------:R-:W5:Y:S04]  /*69b0*/  LDS R165, [R2+0x10] ;  /* 0x0000100002a57984 */ /* 0x000f680000000800 */
[----:B------:R-:W5:Y:S04]  /*69c0*/  LDS R161, [R2+0x18] ;  /* 0x0000180002a17984 */ /* 0x000f680000000800 */
[----:B---3--:R-:W3:Y:S04]  /*69d0*/  LDS R163, [R2+0x20] ;  /* 0x0000200002a37984 */ /* 0x008ee80000000800 */
[----:B------:R-:W3:Y:S04]  /*69e0*/  LDS R145, [R2+0x28] ;  /* 0x0000280002917984 */ /* 0x000ee80000000800 */
[----:B------:R-:W3:Y:S04]  /*69f0*/  LDS R139, [R2+0x30] ;  /* 0x00003000028b7984 */ /* 0x000ee80000000800 */
        /* <DEDUP_REMOVED lines=9> */
[----:B------:R-:W1:Y:S01]  /*6a90*/  MUFU.EX2 R113, R113 ;  /* 0x0000007100717308 */ /* 0x000e620000000800 */
[----:B------:R-:W-:Y:S01]  /*6aa0*/  FMUL.FTZ R151, R92, UR45 ;  /* 0x0000002d5c977c20 */ /* 0x000fe20008410000 */
[C---:B----4-:R-:W-:Y:S01]  /*6ab0*/  FMUL.FTZ R152, R123.reuse, R7 ;  /* 0x000000077b987220 */ /* 0x050fe20000410000 */
[C---:B------:R-:W-:Y:S01]  /*6ac0*/  FMUL.FTZ R7, R6.reuse, R67 ;  /* 0x0000004306077220 */ /* 0x040fe20000410000 */
[----:B------:R-:W-:Y:S01]  /*6ad0*/  FMUL.FTZ R154, R123, R8 ;  /* 0x000000087b9a7220 */ /* 0x000fe20000410000 */
[----:B------:R-:W-:Y:S01]  /*6ae0*/  FMUL.RZ R151, R151, 0.15915493667125701904 ;  /* 0x3e22f98397977820 */ /* 0x000fe2000040c000 */
[C---:B------:R-:W-:Y:S01]  /*6af0*/  FMUL.FTZ R8, R6.reuse, R92 ;  /* 0x0000005c06087220 */ /* 0x040fe20000410000 */
[C---:B0-----:R-:W-:Y:S01]  /*6b00*/  FMUL.FTZ R4, R9.reuse, R4 ;  /* 0x0000000409047220 */ /* 0x041fe20000410000 */
[----:B------:R-:W-:Y:S01]  /*6b10*/  FMUL.FTZ R5, R9, R5 ;  /* 0x0000000509057220 */ /* 0x000fe20000410000 */
[----:B------:R-:W-:Y:S01]  /*6b20*/  MUFU.SIN R206, R151 ;  /* 0x0000009700ce7308 */ /* 0x000fe20000000400 */
[----:B------:R-:W-:-:S07]  /*6b30*/  FMUL.FTZ R125, R6, R64 ;  /* 0x00000040067d7220 */ /* 0x000fce0000410000 */
[----:B------:R-:W-:Y:S01]  /*6b40*/  MUFU.COS R204, R151 ;  /* 0x0000009700cc7308 */ /* 0x000fe20000000000 */
[----:B------:R-:W-:-:S07]  /*6b50*/  FMUL.FTZ R150, R121, R132 ;  /* 0x0000008479967220 */ /* 0x000fce0000410000 */
[----:B------:R-:W0:Y:S01]  /*6b60*/  MUFU.EX2 R7, R7 ;  /* 0x0000000700077308 */ /* 0x000e220000000800 */
[----:B-1----:R-:W-:-:S07]  /*6b70*/  FMUL.FTZ R182, R113, R182 ;  /* 0x000000b671b67220 */ /* 0x002fce0000410000 */
[----:B------:R-:W1:Y:S01]  /*6b80*/  MUFU.EX2 R9, R8 ;  /* 0x0000000800097308 */ /* 0x000e620000000800 */
[----:B------:R-:W-:Y:S01]  /*6b90*/  FMUL.FTZ R186, R113, R186 ;  /* 0x000000ba71ba7220 */ /* 0x000fe20000410000 */
[----:B------:R-:W-:Y:S02]  /*6ba0*/  IADD3 R113, PT, PT, R138, 0x200, RZ ;  /* 0x000002008a717810 */ /* 0x000fe40007ffe0ff */
[----:B------:R-:W-:Y:S02]  /*6bb0*/  MOV R132, UR32 ;  /* 0x0000002000847c02 */ /* 0x000fe40008000f00 */
[----:B------:R-:W-:Y:S02]  /*6bc0*/  R2UR UR47, R3 ;  /* 0x00000000032f72ca */ /* 0x000fe400000e0000 */
[----:B------:R-:W-:Y:S01]  /*6bd0*/  MUFU.SIN R178, R164 ;  /* 0x000000a400b27308 */ /* 0x000fe20000000400 */
[----:B------:R-:W-:-:S07]  /*6be0*/  SEL R6, R132, R113, !P2 ;  /* 0x0000007184067207 */ /* 0x000fce0005000000 */
[----:B------:R4:W-:Y:S08]  /*6bf0*/  MUFU.COS R180, R164 ;  /* 0x000000a400b47308 */ /* 0x0009f00000000000 */
[----:B------:R-:W4:Y:S01]  /*6c00*/  MUFU.EX2 R125, R125 ;  /* 0x0000007d007d7308 */ /* 0x000f220000000800 */
[----:B------:R-:W-:Y:S01]  /*6c10*/  LEA R6, R6, UR28, 0x3 ;  /* 0x0000001c06067c11 */ /* 0x000fe2000f8e18ff */
[----:B------:R-:W-:Y:S01]  /*6c20*/  FMUL.FTZ R107, R156, R149 ;  /* 0x000000959c6b7220 */ /* 0x000fe20000410000 */
[----:B------:R-:W-:Y:S01]  /*6c30*/  FMUL.FTZ R12, R117, R12 ;  /* 0x0000000c750c7220 */ /* 0x000fe20000410000 */
[C---:B------:R-:W-:Y:S01]  /*6c40*/  FMUL.FTZ R115, R119.reuse, R134 ;  /* 0x0000008677737220 */ /* 0x040fe20000410000 */
[----:B------:R-:W-:Y:S01]  /*6c50*/  FMUL.FTZ R147, R119, R147 ;  /* 0x0000009377937220 */ /* 0x000fe20000410000 */
[C---:B0-----:R-:W-:Y:S01]  /*6c60*/  FMUL.FTZ R192, R7.reuse, R192 ;  /* 0x000000c007c07220 */ /* 0x041fe20000410000 */
[----:B------:R-:W-:Y:S01]  /*6c70*/  FMUL.FTZ R196, R7, R196 ;  /* 0x000000c407c47220 */ /* 0x000fe20000410000 */
[C---:B-1----:R-:W-:Y:S01]  /*6c80*/  FMUL.FTZ R204, R9.reuse, R204 ;  /* 0x000000cc09cc7220 */ /* 0x042fe20000410000 */
[----:B------:R-:W-:Y:S01]  /*6c90*/  FMUL.FTZ R206, R9, R206 ;  /* 0x000000ce09ce7220 */ /* 0x000fe20000410000 */
[----:B------:R-:W-:Y:S01]  /*6ca0*/  FMUL.FTZ R8, R153, UR46 ;  /* 0x0000002e99087c20 */ /* 0x000fe20008410000 */
[----:B------:R-:W-:Y:S01]  /*6cb0*/  FMUL.FTZ R132, R144, UR46 ;  /* 0x0000002e90847c20 */ /* 0x000fe20008410000 */
[----:B--2---:R-:W-:Y:S01]  /*6cc0*/  FMUL.FTZ R134, R143, UR46 ;  /* 0x0000002e8f867c20 */ /* 0x004fe20008410000 */
[----:B-----5:R-:W-:Y:S01]  /*6cd0*/  FMUL.FTZ R2, R142, UR46 ;  /* 0x0000002e8e027c20 */ /* 0x020fe20008410000 */
        /* <DEDUP_REMOVED lines=14> */
[----:B------:R-:W-:Y:S01]  /*6dc0*/  FFMA.FTZ R132, R159, UR47, R132 ;  /* 0x0000002f9f847c23 */ /* 0x000fe20008010084 */
[----:B------:R-:W-:Y:S01]  /*6dd0*/  FFMA.FTZ R134, R165, UR47, R134 ;  /* 0x0000002fa5867c23 */ /* 0x000fe20008010086 */
[----:B------:R-:W-:Y:S01]  /*6de0*/  FFMA.FTZ R2, R161, UR47, R2 ;  /* 0x0000002fa1027c23 */ /* 0x000fe20008010002 */
[----:B---3--:R-:W-:Y:S01]  /*6df0*/  FFMA.FTZ R156, R163, UR47, R156 ;  /* 0x0000002fa39c7c23 */ /* 0x008fe2000801009c */
[----:B------:R-:W-:Y:S01]  /*6e00*/  FFMA.FTZ R158, R145, UR47, R158 ;  /* 0x0000002f919e7c23 */ /* 0x000fe2000801009e */
[----:B------:R-:W-:Y:S01]  /*6e10*/  FFMA.FTZ R160, R139, UR47, R160 ;  /* 0x0000002f8ba07c23 */ /* 0x000fe200080100a0 */
[----:B------:R-:W-:Y:S01]  /*6e20*/  FFMA.FTZ R8, R174, UR47, R7 ;  /* 0x0000002fae087c23 */ /* 0x000fe20008010007 */
[----:B------:R-:W-:Y:S01]  /*6e30*/  FFMA.FTZ R162, R135, UR47, R162 ;  /* 0x0000002f87a27c23 */ /* 0x000fe200080100a2 */
[----:B----4-:R-:W-:Y:S01]  /*6e40*/  FFMA.FTZ R164, R222, UR47, R9 ;  /* 0x0000002fdea47c23 */ /* 0x010fe20008010009 */
[----:B------:R-:W-:Y:S01]  /*6e50*/  FFMA.FTZ R166, R129, UR47, R166 ;  /* 0x0000002f81a67c23 */ /* 0x000fe200080100a6 */
[----:B0-----:R-:W-:Y:S01]  /*6e60*/  FFMA.FTZ R6, R226, UR47, R3 ;  /* 0x0000002fe2067c23 */ /* 0x001fe20008010003 */
[----:B------:R-:W-:Y:S01]  /*6e70*/  FFMA.FTZ R168, R146, UR47, R117 ;  /* 0x0000002f92a87c23 */ /* 0x000fe20008010075 */
[----:B------:R-:W-:Y:S01]  /*6e80*/  FFMA.FTZ R170, R212, UR47, R119 ;  /* 0x0000002fd4aa7c23 */ /* 0x000fe20008010077 */
[----:B------:R-:W-:Y:S01]  /*6e90*/  FFMA.FTZ R172, R210, UR47, R121 ;  /* 0x0000002fd2ac7c23 */ /* 0x000fe20008010079 */
[----:B------:R-:W-:Y:S01]  /*6ea0*/  FFMA.FTZ R184, R191, UR47, R184 ;  /* 0x0000002fbfb87c23 */ /* 0x000fe200080100b8 */
        /* <DEDUP_REMOVED lines=29> */
.L_x_12806:
[----:B------:R-:W-:-:S06]  /*7080*/  LEA R8, R138, UR28, 0x3 ;  /* 0x0000001c8a087c11 */ /* 0x000fcc000f8e18ff */
[----:B------:R-:W0:Y:S02]  /*7090*/  LDS.64 R8, [R8+0x3558] ;  /* 0x0035580008087984 */ /* 0x000e240000000a00 */
.L_x_12807:
[----:B------:R-:W-:Y:S05]  /*70a0*/  BSYNC.RECONVERGENT B0 ;  /* 0x0000000000007941 */ /* 0x000fea0003800200 */
.L_x_12805:
[----:B------:R-:W-:Y:S01]  /*70b0*/  FMUL.FTZ R166, R37, R52 ;  /* 0x0000003425a67220 */ /* 0x000fe20000410000 */
[----:B------:R-:W-:Y:S01]  /*70c0*/  FMUL.FTZ R6, RZ, R109 ;  /* 0x0000006dff067220 */ /* 0x000fe20000410000 */
[----:B------:R-:W2:Y:S02]  /*70d0*/  @P0 LDC R171, c[0x0][0x38c] ;  /* 0x0000e300ffab0b82 */ /* 0x000ea40000000800 */
[-C--:B------:R-:W-:Y:S01]  /*70e0*/  FMUL.FTZ R2, R109, R166.reuse ;  /* 0x000000a66d027220 */ /* 0x080fe20000410000 */
[----:B------:R-:W-:-:S03]  /*70f0*/  FFMA.FTZ R3, R111, R166, -R6 ;  /* 0x000000a66f037223 */ /* 0x000fc60000010806 */
[----:B------:R-:W-:Y:S01]  /*7100*/  FFMA.FTZ R2, RZ, R111, R2 ;  /* 0x0000006fff027223 */ /* 0x000fe20000010002 */
[----:B------:R-:W-:Y:S01]  /*7110*/  FFMA.FTZ R132, R36, R53, R3 ;  /* 0x0000003524847223 */ /* 0x000fe20000010003 */
[-C--:B------:R-:W-:Y:S02]  /*7120*/  FMUL.FTZ R3, R5, R109.reuse ;  /* 0x0000006d05037220 */ /* 0x080fe40000410000 */
[----:B------:R-:W-:Y:S01]  /*7130*/  FADD.FTZ R134, RZ, R2 ;  /* 0x00000002ff867221 */ /* 0x000fe20000010000 */
[C---:B------:R-:W-:Y:S01]  /*7140*/  FMUL.FTZ R2, R4.reuse, R109 ;  /* 0x0000006d04027220 */ /* 0x040fe20000410000 */
[C---:B------:R-:W-:Y:S02]  /*7150*/  FMUL.FTZ R138, R105.reuse, R132 ;  /* 0x00000084698a7220 */ /* 0x040fe40000410000 */
[-C--:B------:R-:W-:Y:S01]  /*7160*/  FMUL.FTZ R7, R105, R134.reuse ;  /* 0x0000008669077220 */ /* 0x080fe20000410000 */
        /* <DEDUP_REMOVED lines=19> */
[----:B------:R-:W-:Y:S01]  /*72a0*/  FADD.FTZ R151, RZ, R151 ;  /* 0x00000097ff977221 */ /* 0x000fe20000010000 */
        /* <DEDUP_REMOVED lines=8> */
[C---:B------:R-:W-:Y:S01]  /*7330*/  FMUL.FTZ R7, R12.reuse, R6 ;  /* 0x000000060c077220 */ /* 0x040fe20000410000 */
[-C--:B------:R-:W-:Y:S01]  /*7340*/  FMUL.FTZ R2, R12, R132.reuse ;  /* 0x000000840c027220 */ /* 0x080fe20000410000 */
[----:B------:R-:W-:Y:S01]  /*7350*/  FADD.FTZ R134, RZ, R134 ;  /* 0x00000086ff867221 */ /* 0x000fe20000010000 */
[----:B------:R-:W-:Y:S01]  /*7360*/  FFMA.FTZ R169, R40, R57, R169 ;  /* 0x0000003928a97223 */ /* 0x000fe200000100a9 */
[C---:B------:R-:W-:Y:S01]  /*7370*/  FFMA.FTZ R7, R13.reuse, R132, R7 ;  /* 0x000000840d077223 */ /* 0x040fe20000010007 */
[C---:B------:R-:W-:Y:S01]  /*7380*/  FFMA.FTZ R3, R13.reuse, R6, -R2 ;  /* 0x000000060d037223 */ /* 0x040fe20000010802 */
[CC--:B------:R-:W-:Y:S01]  /*7390*/  FMUL.FTZ R2, R12.reuse, R134.reuse ;  /* 0x000000860c027220 */ /* 0x0c0fe20000410000 */
[----:B------:R-:W-:Y:S01]  /*73a0*/  FMUL.FTZ R151, R12, R169 ;  /* 0x000000a90c977220 */ /* 0x000fe20000410000 */
[----:B------:R-:W-:Y:S01]  /*73b0*/  MOV R138, UR11 ;  /* 0x0000000b008a7c02 */ /* 0x000fe20008000f00 */
[C---:B------:R-:W-:Y:S01]  /*73c0*/  FMUL.FTZ R132, R10.reuse, R7 ;  /* 0x000000070a847220 */ /* 0x040fe20000410000 */
[C---:B------:R-:W-:Y:S01]  /*73d0*/  FFMA.FTZ R6, R13.reuse, R169, -R2 ;  /* 0x000000a90d067223 */ /* 0x040fe20000010802 */
[----:B------:R-:W-:Y:S01]  /*73e0*/  FFMA.FTZ R151, R13, R134, R151 ;  /* 0x000000860d977223 */ /* 0x000fe20000010097 */
[----:B------:R-:W-:Y:S01]  /*73f0*/  FMUL.FTZ R134, R10, R3 ;  /* 0x000000030a867220 */ /* 0x000fe20000410000 */
[----:B------:R-:W-:Y:S01]  /*7400*/  @P0 IADD3 R2, PT, PT, R138, -0x2, RZ ;  /* 0xfffffffe8a020810 */ /* 0x000fe20007ffe0ff */
[----:B------:R-:W-:Y:S01]  /*7410*/  FFMA.FTZ R6, R41, R56, R6 ;  /* 0x0000003829067223 */ /* 0x000fe20000010006 */
[----:B------:R-:W-:Y:S01]  /*7420*/  FADD.FTZ R151, RZ, R151 ;  /* 0x00000097ff977221 */ /* 0x000fe20000010000 */
[C---:B------:R-:W-:Y:S01]  /*7430*/  FFMA.FTZ R134, R11.reuse, R7, R134 ;  /* 0x000000070b867223 */ /* 0x040fe20000010086 */
[----:B------:R-:W-:Y:S01]  /*7440*/  FFMA.FTZ R132, R11, R3, -R132 ;  /* 0x000000030b847223 */ /* 0x000fe20000010884 */
[----:B------:R-:W-:-:S02]  /*7450*/  HFMA2 R7, -RZ, RZ, 0, 9.5367431640625e-07 ;  /* 0x00000010ff077431 */ /* 0x000fc400000001ff */
[C---:B------:R-:W-:Y:S01]  /*7460*/  FMUL.FTZ R169, R10.reuse, R151 ;  /* 0x000000970aa97220 */ /* 0x040fe20000410000 */
[----:B------:R-:W-:-:S03]  /*7470*/  FMUL.FTZ R138, R10, R6 ;  /* 0x000000060a8a7220 */ /* 0x000fc60000410000 */
[----:B------:R-:W-:Y:S01]  /*7480*/  FFMA.FTZ R169, R11, R6, -R169 ;  /* 0x000000060ba97223 */ /* 0x000fe200000108a9 */
[----:B--2---:R-:W-:Y:S02]  /*7490*/  @P0 IMAD R6, R2, R171, UR8 ;  /* 0x0000000802060e24 */ /* 0x004fe4000f8e02ab */
[----:B------:R-:W-:Y:S01]  /*74a0*/  FMUL.FTZ R2, R147, R132 ;  /* 0x0000008493027220 */ /* 0x000fe20000410000 */
[----:B------:R-:W-:Y:S01]  /*74b0*/  FFMA.FTZ R138, R11, R151, R138 ;  /* 0x000000970b8a7223 */ /* 0x000fe2000001008a */
[----:B------:R-:W-:Y:S01]  /*74c0*/  FFMA.FTZ R156, R42, R59, R169 ;  /* 0x0000003b2a9c7223 */ /* 0x000fe200000100a9 */
[----:B------:R-:W-:-:S04]  /*74d0*/  @P0 IMAD.WIDE R6, R6, R7, UR4 ;  /* 0x0000000406060e25 */ /* 0x000fc8000f8e0207 */
[-C--:B------:R-:W-:Y:S01]  /*74e0*/  FFMA.FTZ R169, R115, R134.reuse, R2 ;  /* 0x0000008673a97223 */ /* 0x080fe20000010002 */
[----:B------:R-:W-:Y:S01]  /*74f0*/  CS2R R2, SRZ ;  /* 0x0000000000027805 */ /* 0x000fe2000001ff00 */
[C---:B------:R-:W-:Y:S01]  /*7500*/  FMUL.FTZ R134, R147.reuse, R134 ;  /* 0x0000008693867220 */ /* 0x040fe20000410000 */
[----:B------:R-:W-:Y:S01]  /*7510*/  FADD.FTZ R138, RZ, R138 ;  /* 0x0000008aff8a7221 */ /* 0x000fe20000010000 */
[----:B------:R-:W-:Y:S01]  /*7520*/  FMUL.FTZ R171, R147, R156 ;  /* 0x0000009c93ab7220 */ /* 0x000fe20000410000 */
[C---:B------:R-:W-:Y:S01]  /*7530*/  FMUL.FTZ R199, R148.reuse, R169 ;  /* 0x000000a994c77220 */ /* 0x040fe20000410000 */
[C---:B------:R-:W-:Y:S01]  /*7540*/  FFMA.FTZ R151, R115.reuse, R132, -R134 ;  /* 0x0000008473977223 */ /* 0x040fe20000010886 */
[----:B------:R2:W3:Y:S01]  /*7550*/  @P0 LDG.E.64 R2, desc[UR30][R6.64+0x8] ;  /* 0x0000081e06020981 */ /* 0x0004e2000c1e1b00 */
[-C--:B------:R-:W-:Y:S01]  /*7560*/  FFMA.FTZ R171, R115, R138.reuse, R171 ;  /* 0x0000008a73ab7223 */ /* 0x080fe200000100ab */
[----:B------:R-:W-:Y:S01]  /*7570*/  FMUL.FTZ R138, R147, R138 ;  /* 0x0000008a938a7220 */ /* 0x000fe20000410000 */
[----:B------:R-:W-:-:S02]  /*7580*/  FMUL.FTZ R132, R148, R151 ;  /* 0x0000009794847220 */ /* 0x000fc40000410000 */
[----:B------:R-:W-:Y:S01]  /*7590*/  FADD.FTZ R171, RZ, R171 ;  /* 0x000000abffab7221 */ /* 0x000fe20000010000 */
[----:B------:R-:W-:Y:S01]  /*75a0*/  FFMA.FTZ R138, R115, R156, -R138 ;  /* 0x0000009c738a7223 */ /* 0x000fe2000001088a */
[C---:B------:R-:W-:Y:S01]  /*75b0*/  FFMA.FTZ R199, R150.reuse, R151, -R199 ;  /* 0x0000009796c77223 */ /* 0x040fe200000108c7 */
[----:B------:R-:W-:Y:S01]  /*75c0*/  FFMA.FTZ R169, R150, R169, R132 ;  /* 0x000000a996a97223 */ /* 0x000fe20000010084 */
[----:B------:R-:W-:Y:S01]  /*75d0*/  FMUL.FTZ R201, R148, R171 ;  /* 0x000000ab94c97220 */ /* 0x000fe20000410000 */
[----:B------:R-:W-:Y:S02]  /*75e0*/  FFMA.FTZ R151, R43, R58, R138 ;  /* 0x0000003a2b977223 */ /* 0x000fe4000001008a */
[----:B------:R-:W-:Y:S02]  /*75f0*/  FMUL.FTZ R134, R152, R169 ;  /* 0x000000a998867220 */ /* 0x000fe40000410000 */
[-C--:B------:R-:W-:Y:S01]  /*7600*/  FMUL.FTZ R132, R148, R151.reuse ;  /* 0x0000009794847220 */ /* 0x080fe20000410000 */
[----:B------:R-:W-:Y:S01]  /*7610*/  FFMA.FTZ R201, R150, R151, -R201 ;  /* 0x0000009796c97223 */ /* 0x000fe200000108c9 */
[-C--:B------:R-:W-:Y:S01]  /*7620*/  FMUL.FTZ R203, R152, R199.reuse ;  /* 0x000000c798cb7220 */ /* 0x080fe20000410000 */
[----:B------:R-:W-:Y:S01]  /*7630*/  FFMA.FTZ R134, R154, R199, -R134 ;  /* 0x000000c79a867223 */ /* 0x000fe20000010886 */
[----:B------:R-:W-:Y:S01]  /*7640*/  FFMA.FTZ R132, R150, R171, R132 ;  /* 0x000000ab96847223 */ /* 0x000fe20000010084 */
[----:B------:R-:W-:Y:S01]  /*7650*/  FFMA.FTZ R201, R44, R61, R201 ;  /* 0x0000003d2cc97223 */ /* 0x000fe200000100c9 */
[----:B--2---:R-:W-:Y:S01]  /*7660*/  FFMA.FTZ R6, R154, R169, R203 ;  /* 0x000000a99a067223 */ /* 0x004fe200000100cb */
[C---:B------:R-:W-:Y:S01]  /*7670*/  FMUL.FTZ R171, R155.reuse, R134 ;  /* 0x000000869bab7220 */ /* 0x040fe20000410000 */
[----:B------:R-:W-:Y:S01]  /*7680*/  FADD.FTZ R7, RZ, R132 ;  /* 0x00000084ff077221 */ /* 0x000fe20000010000 */
[C---:B------:R-:W-:Y:S01]  /*7690*/  FMUL.FTZ R151, R152.reuse, R201 ;  /* 0x000000c998977220 */ /* 0x040fe20000410000 */
[-C--:B------:R-:W-:Y:S01]  /*76a0*/  FMUL.FTZ R138, R155, R6.reuse ;  /* 0x000000069b8a7220 */ /* 0x080fe20000410000 */
[C---:B------:R-:W-:Y:S01]  /*76b0*/  FFMA.FTZ R171, R157.reuse, R6, R171 ;  /* 0x000000069dab7223 */ /* 0x040fe200000100ab */
[-C--:B------:R-:W-:Y:S01]  /*76c0*/  FMUL.FTZ R6, R152, R7.reuse ;  /* 0x0000000798067220 */ /* 0x080fe20000410000 */
[----:B------:R-:W-:Y:S01]  /*76d0*/  FFMA.FTZ R151, R154, R7, R151 ;  /* 0x000000079a977223 */ /* 0x000fe20000010097 */
[----:B------:R-:W-:Y:S01]  /*76e0*/  FFMA.FTZ R169, R157, R134, -R138 ;  /* 0x000000869da97223 */ /* 0x000fe2000001088a */
[----:B------:R-:W-:Y:S01]  /*76f0*/  FMUL.FTZ R134, R178, R171 ;  /* 0x000000abb2867220 */ /* 0x000fe20000410000 */
[----:B------:R-:W-:Y:S01]  /*7700*/  FFMA.FTZ R6, R154, R201, -R6 ;  /* 0x000000c99a067223 */ /* 0x000fe20000010806 */
[----:B------:R-:W-:-:S02]  /*7710*/  FADD.FTZ R132, RZ, R151 ;  /* 0x00000097ff847221 */ /* 0x000fc40000010000 */
[-C--:B------:R-:W-:Y:S01]  /*7720*/  FFMA.FTZ R138, R180, R169.reuse, -R134 ;  /* 0x000000a9b48a7223 */ /* 0x080fe20000010886 */
[----:B------:R-:W-:Y:S01]  /*7730*/  FFMA.FTZ R6, R45, R60, R6 ;  /* 0x0000003c2d067223 */ /* 0x000fe20000010006 */
[C---:B------:R-:W-:Y:S01]  /*7740*/  FMUL.FTZ R134, R155.reuse, R132 ;  /* 0x000000849b867220 */ /* 0x040fe20000410000 */
[----:B------:R-:W-:Y:S02]  /*7750*/  FMUL.FTZ R199, R178, R169 ;  /* 0x000000a9b2c77220 */ /* 0x000fe40000410000 */
[-C--:B------:R-:W-:Y:S01]  /*7760*/  FMUL.FTZ R151, R155, R6.reuse ;  /* 0x000000069b977220 */ /* 0x080fe20000410000 */
[----:B------:R-:W-:Y:S01]  /*7770*/  FFMA.FTZ R7, R157, R6, -R134 ;  /* 0x000000069d077223 */ /* 0x000fe20000010886 */
[----:B------:R-:W-:Y:S01]  /*7780*/  FFMA.FTZ R156, R180, R171, R199 ;  /* 0x000000abb49c7223 */ /* 0x000fe200000100c7 */
[----:B------:R-:W-:Y:S01]  /*7790*/  FMUL.FTZ R169, R175, R138 ;  /* 0x0000008aafa97220 */ /* 0x000fe20000410000 */
[----:B------:R-:W-:Y:S01]  /*77a0*/  FFMA.FTZ R151, R157, R132, R151 ;  /* 0x000000849d977223 */ /* 0x000fe20000010097 */
[----:B------:R-:W-:Y:S01]  /*77b0*/  FFMA.FTZ R7, R46, R63, R7 ;  /* 0x0000003f2e077223 */ /* 0x000fe20000010007 */
[----:B01----:R-:W-:Y:S01]  /*77c0*/  FMUL.FTZ R205, R204, R9 ;  /* 0x00000009cccd7220 */ /* 0x003fe20000410000 */
[-C--:B------:R-:W-:Y:S01]  /*77d0*/  FFMA.FTZ R199, R177, R156.reuse, R169 ;  /* 0x0000009cb1c77223 */ /* 0x080fe200000100a9 */
[----:B------:R-:W-:Y:S01]  /*77e0*/  FADD.FTZ R151, RZ, R151 ;  /* 0x00000097ff977221 */ /* 0x000fe20000010000 */
[----:B------:R-:W-:Y:S01]  /*77f0*/  FMUL.FTZ R169, R178, R7 ;  /* 0x00000007b2a97220 */ /* 0x000fe20000410000 */
[----:B------:R-:W-:Y:S01]  /*7800*/  FMUL.FTZ R158, R175, R156 ;  /* 0x0000009caf9e7220 */ /* 0x000fe20000410000 */
[C---:B------:R-:W-:Y:S01]  /*7810*/  FMUL.FTZ R203, R206.reuse, R9 ;  /* 0x00000009cecb7220 */ /* 0x040fe20000410000 */
[----:B------:R-:W-:Y:S01]  /*7820*/  FFMA.FTZ R205, -R206, R8, -R205 ;  /* 0x00000008cecd7223 */ /* 0x000fe200000109cd */
[-C--:B------:R-:W-:Y:S01]  /*7830*/  FFMA.FTZ R169, R180, R151.reuse, R169 ;  /* 0x00000097b4a97223 */ /* 0x080fe200000100a9 */
[----:B------:R-:W-:Y:S01]  /*7840*/  FMUL.FTZ R151, R178, R151 ;  /* 0x00000097b2977220 */ /* 0x000fe20000410000 */
[----:B------:R-:W-:Y:S01]  /*7850*/  FFMA.FTZ R171, R177, R138, -R158 ;  /* 0x0000008ab1ab7223 */ /* 0x000fe2000001089e */
[----:B------:R-:W-:Y:S01]  /*7860*/  FMUL.FTZ R201, R186, R199 ;  /* 0x000000c7bac97220 */ /* 0x000fe20000410000 */
[----:B------:R-:W-:Y:S01]  /*7870*/  FFMA.FTZ R203, R204, R8, -R203 ;  /* 0x00000008cccb7223 */ /* 0x000fe200000108cb */
[----:B------:R-:W-:Y:S01]  /*7880*/  FMUL.FTZ R207, R196, R205 ;  /* 0x000000cdc4cf7220 */ /* 0x000fe20000410000 */
[----:B------:R-:W-:Y:S01]  /*7890*/  FFMA.FTZ R6, R180, R7, -R151 ;  /* 0x00000007b4067223 */ /* 0x000fe20000010897 */
[----:B------:R-:W-:Y:S01]  /*78a0*/  FADD.FTZ R132, RZ, R169 ;  /* 0x000000a9ff847221 */ /* 0x000fe20000010000 */
[-C--:B------:R-:W-:Y:S01]  /*78b0*/  FFMA.FTZ R201, R182, R171.reuse, -R201 ;  /* 0x000000abb6c97223 */ /* 0x080fe200000108c9 */
[----:B------:R-:W-:Y:S01]  /*78c0*/  FMUL.FTZ R171, R186, R171 ;  /* 0x000000abbaab7220 */ /* 0x000fe20000410000 */
[-C--:B------:R-:W-:Y:S01]  /*78d0*/  FFMA.FTZ R207, R192, R203.reuse, R207 ;  /* 0x000000cbc0cf7223 */ /* 0x080fe200000100cf */
[----:B------:R-:W-:Y:S01]  /*78e0*/  FMUL.FTZ R203, R196, R203 ;  /* 0x000000cbc4cb7220 */ /* 0x000fe20000410000 */
[----:B------:R-:W-:Y:S01]  /*78f0*/  FFMA.FTZ R6, R47, R64, R6 ;  /* 0x000000402f067223 */ /* 0x000fe20000010006 */
[C---:B------:R-:W-:Y:S01]  /*7900*/  FMUL.FTZ R134, R175.reuse, R132 ;  /* 0x00000084af867220 */ /* 0x040fe20000410000 */
[----:B------:R-:W-:Y:S01]  /*7910*/  FFMA.FTZ R171, R182, R199, R171 ;  /* 0x000000c7b6ab7223 */ /* 0x000fe200000100ab */
[----:B------:R-:W-:Y:S01]  /*7920*/  FFMA.FTZ R203, R192, R205, -R203 ;  /* 0x000000cdc0cb7223 */ /* 0x000fe200000108cb */
[-C--:B------:R-:W-:Y:S01]  /*7930*/  FMUL.FTZ R151, R175, R6.reuse ;  /* 0x00000006af977220 */ /* 0x080fe20000410000 */
[C---:B------:R-:W-:Y:S01]  /*7940*/  FFMA.FTZ R7, R177.reuse, R6, -R134 ;  /* 0x00000006b1077223 */ /* 0x040fe20000010886 */
[----:B------:R-:W-:Y:S01]  /*7950*/  FMUL.FTZ R138, R196, R171 ;  /* 0x000000abc48a7220 */ /* 0x000fe20000410000 */
[----:B------:R-:W-:Y:S01]  /*7960*/  FMUL.FTZ R169, R186, R203 ;  /* 0x000000cbbaa97220 */ /* 0x000fe20000410000 */
[----:B------:R-:W-:Y:S01]  /*7970*/  FFMA.FTZ R151, R177, R132, R151 ;  /* 0x00000084b1977223 */ /* 0x000fe20000010097 */
[----:B------:R-:W-:Y:S01]  /*7980*/  FFMA.FTZ R7, R48, R65, R7 ;  /* 0x0000004130077223 */ /* 0x000fe20000010007 */
[-C--:B------:R-:W-:Y:S01]  /*7990*/  FFMA.FTZ R199, R192, R201.reuse, -R138 ;  /* 0x000000c9c0c77223 */ /* 0x080fe2000001088a */
[----:B------:R-:W-:Y:S01]  /*79a0*/  FMUL.FTZ R201, R196, R201 ;  /* 0x000000c9c4c97220 */ /* 0x000fe20000410000 */
[----:B------:R-:W-:Y:S01]  /*79b0*/  FFMA.FTZ R164, R182, R207, R169 ;  /* 0x000000cfb6a47223 */ /* 0x000fe200000100a9 */
[----:B------:R-:W-:Y:S01]  /*79c0*/  FADD.FTZ R151, RZ, R151 ;  /* 0x00000097ff977221 */ /* 0x000fe20000010000 */
[----:B------:R-:W-:Y:S01]  /*79d0*/  FMUL.FTZ R169, R186, R7 ;  /* 0x00000007baa97220 */ /* 0x000fe20000410000 */
[----:B------:R-:W-:Y:S01]  /*79e0*/  FFMA.FTZ R201, R192, R171, R201 ;  /* 0x000000abc0c97223 */ /* 0x000fe200000100c9 */
[C---:B------:R-:W-:Y:S01]  /*79f0*/  FMUL.FTZ R132, R186.reuse, R207 ;  /* 0x000000cfba847220 */ /* 0x040fe20000410000 */
[-C--:B------:R-:W-:Y:S01]  /*7a00*/  FMUL.FTZ R6, R186, R151.reuse ;  /* 0x00000097ba067220 */ /* 0x080fe20000410000 */
[----:B------:R-:W-:Y:S01]  /*7a10*/  FFMA.FTZ R169, R182, R151, R169 ;  /* 0x00000097b6a97223 */ /* 0x000fe200000100a9 */
[----:B------:R-:W-:Y:S01]  /*7a20*/  FMUL.FTZ R171, R206, R201 ;  /* 0x000000c9ceab7220 */ /* 0x000fe20000410000 */
[C---:B------:R-:W-:Y:S01]  /*7a30*/  FFMA.FTZ R168, R182.reuse, R203, -R132 ;  /* 0x000000cbb6a87223 */ /* 0x040fe20000010884 */
[----:B------:R-:W-:Y:S01]  /*7a40*/  FFMA.FTZ R132, R182, R7, -R6 ;  /* 0x00000007b6847223 */ /* 0x000fe20000010806 */
[----:B------:R-:W-:Y:S01]  /*7a50*/  FADD.FTZ R169, RZ, R169 ;  /* 0x000000a9ffa97221 */ /* 0x000fe20000010000 */
[----:B------:R-:W-:Y:S01]  /*7a60*/  FFMA.FTZ R6, R204, R199, -R171 ;  /* 0x000000c7cc067223 */ /* 0x000fe200000108ab */
[----:B------:R-:W-:Y:S01]  /*7a70*/  FMUL.FTZ R218, R193, UR47 ;  /* 0x0000002fc1da7c20 */ /* 0x000fe20008410000 */
[----:B------:R-:W-:Y:S01]  /*7a80*/  FFMA.FTZ R151, R49, R78, R132 ;  /* 0x0000004e31977223 */ /* 0x000fe20000010084 */
[----:B------:R-:W-:-:S02]  /*7a90*/  FMUL.FTZ R171, R196, R169 ;  /* 0x000000a9c4ab7220 */ /* 0x000fc40000410000 */
[----:B------:R-:W-:Y:S01]  /*7aa0*/  FFMA.FTZ R218, R191, UR46, -R218 ;  /* 0x0000002ebfda7c23 */ /* 0x000fe200080108da */
[-C--:B------:R-:W-:Y:S01]  /*7ab0*/  FMUL.FTZ R132, R196, R151.reuse ;  /* 0x00000097c4847220 */ /* 0x080fe20000410000 */
[----:B------:R-:W-:Y:S01]  /*7ac0*/  FFMA.FTZ R171, R192, R151, -R171 ;  /* 0x00000097c0ab7223 */ /* 0x000fe200000108ab */
[C---:B------:R-:W-:Y:S01]  /*7ad0*/  FMUL.FTZ R7, R206.reuse, R199 ;  /* 0x000000c7ce077220 */ /* 0x040fe20000410000 */
[----:B------:R-:W-:Y:S01]  /*7ae0*/  FMUL.FTZ R151, R206, R197 ;  /* 0x000000c5ce977220 */ /* 0x000fe20000410000 */
[----:B------:R-:W-:Y:S01]  /*7af0*/  FMUL.FTZ R199, R99, R218 ;  /* 0x000000da63c77220 */ /* 0x000fe20000410000 */
[----:B------:R-:W-:Y:S01]  /*7b00*/  FFMA.FTZ R132, R192, R169, R132 ;  /* 0x000000a9c0847223 */ /* 0x000fe20000010084 */
[----:B------:R-:W-:Y:S01]  /*7b10*/  FFMA.FTZ R171, R50, R67, R171 ;  /* 0x0000004332ab7223 */ /* 0x000fe200000100ab */
[----:B------:R-:W-:Y:S01]  /*7b20*/  FFMA.FTZ R7, R204, R201, R7 ;  /* 0x000000c9cc077223 */ /* 0x000fe20000010007 */
[----:B------:R-:W-:Y:S01]  /*7b30*/  FMUL.FTZ R201, R214, UR47 ;  /* 0x0000002fd6c97c20 */ /* 0x000fe20008410000 */
[----:B------:R-:W-:Y:S01]  /*7b40*/  FFMA.FTZ R134, R204, R199, R151 ;  /* 0x000000c7cc867223 */ /* 0x000fe20000010097 */
[----:B------:R-:W-:Y:S01]  /*7b50*/  FADD.FTZ R151, RZ, R132 ;  /* 0x00000084ff977221 */ /* 0x000fe20000010000 */
[----:B------:R-:W-:Y:S01]  /*7b60*/  FMUL.FTZ R169, R206, R171 ;  /* 0x000000abcea97220 */ /* 0x000fe20000410000 */
[----:B------:R-:W-:Y:S01]  /*7b70*/  FFMA.FTZ R208, R210, UR46, -R201 ;  /* 0x0000002ed2d07c23 */ /* 0x000fe200080108c9 */
[C---:B------:R-:W-:Y:S01]  /*7b80*/  FMUL.FTZ R138, R206.reuse, R199 ;  /* 0x000000c7ce8a7220 */ /* 0x040fe20000410000 */
[-C--:B------:R-:W-:Y:S01]  /*7b90*/  FMUL.FTZ R132, R206, R151.reuse ;  /* 0x00000097ce847220 */ /* 0x080fe20000410000 */
[C---:B------:R-:W-:Y:S01]  /*7ba0*/  FFMA.FTZ R169, R204.reuse, R151, R169 ;  /* 0x00000097cca97223 */ /* 0x040fe200000100a9 */
[----:B------:R-:W-:Y:S01]  /*7bb0*/  FFMA.FTZ R199, R97, R208, R134 ;  /* 0x000000d061c77223 */ /* 0x000fe20000010086 */
[C---:B------:R-:W-:Y:S01]  /*7bc0*/  FFMA.FTZ R138, R204.reuse, R197, -R138 ;  /* 0x000000c5cc8a7223 */ /* 0x040fe2000001088a */
[----:B------:R-:W-:Y:S01]  /*7bd0*/  FFMA.FTZ R132, R204, R171, -R132 ;  /* 0x000000abcc847223 */ /* 0x000fe20000010884 */
[----:B------:R-:W-:Y:S01]  /*7be0*/  FADD.FTZ R134, RZ, R169 ;  /* 0x000000a9ff867221 */ /* 0x000fe20000010000 */
[----:B------:R-:W-:Y:S01]  /*7bf0*/  FMUL.FTZ R151, R196, R199 ;  /* 0x000000c7c4977220 */ /* 0x000fe20000410000 */
[----:B------:R-:W-:Y:S01]  /*7c00*/  FADD.FTZ R169, R195, R138 ;  /* 0x0000008ac3a97221 */ /* 0x000fe20000010000 */
[----:B------:R-:W-:-:S02]  /*7c10*/  FFMA.FTZ R132, R51, R92, R132 ;  /* 0x0000005c33847223 */ /* 0x000fc40000010084 */
[----:B------:R-:W0:Y:S01]  /*7c20*/  SHFL.UP PT, R158, R134, 0x1, RZ ;  /* 0x04200000869e7989 */ /* 0x000e2200000e00ff */
[-C--:B------:R-:W-:Y:S01]  /*7c30*/  FFMA.FTZ R162, R192, R169.reuse, -R151 ;  /* 0x000000a9c0a27223 */ /* 0x080fe20000010897 */
[----:B------:R-:W-:Y:S02]  /*7c40*/  FMUL.FTZ R169, R196, R169 ;  /* 0x000000a9c4a97220 */ /* 0x000fe40000410000 */
[----:B------:R-:W1:Y:S01]  /*7c50*/  SHFL.UP PT, R156, R132, 0x1, RZ ;  /* 0x04200000849c7989 */ /* 0x000e6200000e00ff */
[----:B------:R-:W-:Y:S01]  /*7c60*/  FMUL.FTZ R171, R216, UR47 ;  /* 0x0000002fd8ab7c20 */ /* 0x000fe20008410000 */
[----:B------:R-:W-:Y:S01]  /*7c70*/  FFMA.FTZ R160, R192, R199, R169 ;  /* 0x000000c7c0a07223 */ /* 0x000fe200000100a9 */
[----:B------:R-:W-:Y:S02]  /*7c80*/  FMUL.FTZ R169, R175, R164 ;  /* 0x000000a4afa97220 */ /* 0x000fe40000410000 */
[----:B------:R-:W-:Y:S01]  /*7c90*/  FFMA.FTZ R202, R212, UR46, -R171 ;  /* 0x0000002ed4ca7c23 */ /* 0x000fe200080108ab */
[----:B------:R-:W2:Y:S01]  /*7ca0*/  SHFL.UP PT, R151, R7, 0x1, RZ ;  /* 0x0420000007977989 */ /* 0x000ea200000e00ff */
[----:B------:R-:W-:-:S02]  /*7cb0*/  FFMA.FTZ R203, R177, R168, -R169 ;  /* 0x000000a8b1cb7223 */ /* 0x000fc400000108a9 */
[----:B------:R-:W-:Y:S01]  /*7cc0*/  FFMA.FTZ R169, R95, R202, R160 ;  /* 0x000000ca5fa97223 */ /* 0x000fe200000100a0 */
[----:B------:R-:W-:Y:S01]  /*7cd0*/  FADD.FTZ R171, R189, R162 ;  /* 0x000000a2bdab7221 */ /* 0x000fe20000010000 */
[----:B------:R-:W4:Y:S01]  /*7ce0*/  SHFL.UP PT, R138, R6, 0x1, RZ ;  /* 0x04200000068a7989 */ /* 0x000f2200000e00ff */
[----:B------:R-:W-:Y:S01]  /*7cf0*/  ISETP.GE.AND P3, PT, R18, 0x1, PT ;  /* 0x000000011200780c */ /* 0x000fe20003f66270 */
[C---:B------:R-:W-:Y:S01]  /*7d00*/  FMUL.FTZ R162, R186.reuse, R169 ;  /* 0x000000a9baa27220 */ /* 0x040fe20000410000 */
[----:B------:R-:W-:-:S03]  /*7d10*/  FMUL.FTZ R199, R186, R171 ;  /* 0x000000abbac77220 */ /* 0x000fc60000410000 */
[----:B------:R-:W-:Y:S01]  /*7d20*/  FFMA.FTZ R162, R182, R171, -R162 ;  /* 0x000000abb6a27223 */ /* 0x000fe200000108a2 */
[-C--:B0-----:R-:W-:Y:S01]  /*7d30*/  FMUL.FTZ R171, R7, R158.reuse ;  /* 0x0000009e07ab7220 */ /* 0x081fe20000410000 */
[----:B------:R-:W-:Y:S01]  /*7d40*/  FMUL.FTZ R158, R6, R158 ;  /* 0x0000009e069e7220 */ /* 0x000fe20000410000 */
[----:B------:R-:W-:Y:S01]  /*7d50*/  FMUL.FTZ R170, R175, R168 ;  /* 0x000000a8afaa7220 */ /* 0x000fe20000410000 */
[----:B------:R-:W-:Y:S02]  /*7d60*/  FFMA.FTZ R160, R182, R169, R199 ;  /* 0x000000a9b6a07223 */ /* 0x000fe400000100c7 */
[----:B-1----:R-:W-:Y:S01]  /*7d70*/  FFMA.FTZ R199, R7, R156, R158 ;  /* 0x0000009c07c77223 */ /* 0x002fe2000001009e */
[----:B------:R-:W-:Y:S01]  /*7d80*/  FFMA.FTZ R201, R177, R164, R170 ;  /* 0x000000a4b1c97223 */ /* 0x000fe200000100aa */
[----:B------:R-:W-:Y:S01]  /*7d90*/  FMUL.FTZ R205, R178, R203 ;  /* 0x000000cbb2cd7220 */ /* 0x000fe20000410000 */
[----:B------:R-:W-:Y:S01]  /*7da0*/  FFMA.FTZ R171, R6, R156, -R171 ;  /* 0x0000009c06ab7223 */ /* 0x000fe200000108ab */
[----:B------:R-:W-:Y:S01]  /*7db0*/  @P3 FADD.FTZ R134, R134, R199 ;  /* 0x000000c786863221 */ /* 0x000fe20000010000 */
[-C--:B------:R-:W-:Y:S01]  /*7dc0*/  FMUL.FTZ R164, R178, R201.reuse ;  /* 0x000000c9b2a47220 */ /* 0x080fe20000410000 */
[----:B------:R-:W-:Y:S01]  /*7dd0*/  FFMA.FTZ R168, R180, R201, R205 ;  /* 0x000000c9b4a87223 */ /* 0x000fe200000100cd */
[----:B------:R-:W-:Y:S01]  /*7de0*/  FMUL.FTZ R201, R220, UR47 ;  /* 0x0000002fdcc97c20 */ /* 0x000fe20008410000 */
[----:B------:R-:W-:Y:S01]  /*7df0*/  @P3 FADD.FTZ R132, R132, R171 ;  /* 0x000000ab84843221 */ /* 0x000fe20000010000 */
[----:B------:R-:W0:Y:S01]  /*7e00*/  SHFL.UP PT, R158, R134, 0x2, RZ ;  /* 0x04400000869e7989 */ /* 0x000e2200000e00ff */
[-C--:B--2---:R-:W-:Y:S01]  /*7e10*/  FMUL.FTZ R169, R7, R151.reuse ;  /* 0x0000009707a97220 */ /* 0x084fe20000410000 */
[----:B------:R-:W-:Y:S01]  /*7e20*/  FMUL.FTZ R151, R6, R151 ;  /* 0x0000009706977220 */ /* 0x000fe20000410000 */
[----:B------:R-:W-:Y:S01]  /*7e30*/  FFMA.FTZ R200, R146, UR46, -R201 ;  /* 0x0000002e92c87c23 */ /* 0x000fe200080108c9 */
[----:B------:R-:W-:Y:S01]  /*7e40*/  FADD.FTZ R162, R187, R162 ;  /* 0x000000a2bba27221 */ /* 0x000fe20000010000 */
[----:B------:R-:W-:Y:S01]  /*7e50*/  FFMA.FTZ R170, R180, R203, -R164 ;  /* 0x000000cbb4aa7223 */ /* 0x000fe200000108a4 */
[----:B------:R-:W1:Y:S01]  /*7e60*/  SHFL.UP PT, R156, R132, 0x2, RZ ;  /* 0x04400000849c7989 */ /* 0x000e6200000e00ff */
[-C--:B----4-:R-:W-:Y:S01]  /*7e70*/  @P3 FFMA.FTZ R6, R6, R138.reuse, -R169 ;  /* 0x0000008a06063223 */ /* 0x090fe200000108a9 */
[----:B------:R-:W-:Y:S01]  /*7e80*/  @P3 FFMA.FTZ R7, R7, R138, R151 ;  /* 0x0000008a07073223 */ /* 0x000fe20000010097 */
[----:B------:R-:W-:Y:S01]  /*7e90*/  FFMA.FTZ R160, R93, R200, R160 ;  /* 0x000000c85da07223 */ /* 0x000fe200000100a0 */
[----:B------:R-:W-:Y:S01]  /*7ea0*/  FMUL.FTZ R198, R131, UR47 ;  /* 0x0000002f83c67c20 */ /* 0x000fe20008410000 */
[----:B------:R-:W-:Y:S01]  /*7eb0*/  FMUL.FTZ R169, R175, R162 ;  /* 0x000000a2afa97220 */ /* 0x000fe20000410000 */
[----:B------:R-:W-:Y:S01]  /*7ec0*/  FMUL.FTZ R138, R155, R170 ;  /* 0x000000aa9b8a7220 */ /* 0x000fe20000410000 */
[-C--:B------:R-:W-:Y:S01]  /*7ed0*/  FMUL.FTZ R164, R175, R160.reuse ;  /* 0x000000a0afa47220 */ /* 0x080fe20000410000 */
[----:B------:R-:W2:Y:S01]  /*7ee0*/  SHFL.UP PT, R151, R7, 0x2, RZ ;  /* 0x0440000007977989 */ /* 0x000ea200000e00ff */
[----:B------:R-:W-:Y:S01]  /*7ef0*/  FFMA.FTZ R160, R177, R160, R169 ;  /* 0x000000a0b1a07223 */ /* 0x000fe200000100a9 */
[----:B------:R-:W-:Y:S01]  /*7f00*/  FFMA.FTZ R198, R129, UR46, -R198 ;  /* 0x0000002e81c67c23 */ /* 0x000fe200080108c6 */
[----:B------:R-:W-:Y:S01]  /*7f10*/  FFMA.FTZ R201, R157, R168, R138 ;  /* 0x000000a89dc97223 */ /* 0x000fe2000001008a */
[----:B------:R-:W-:Y:S01]  /*7f20*/  FFMA.FTZ R164, R177, R162, -R164 ;  /* 0x000000a2b1a47223 */ /* 0x000fe200000108a4 */
[----:B------:R-:W4:Y:S01]  /*7f30*/  SHFL.UP PT, R138, R6, 0x2, RZ ;  /* 0x04400000068a7989 */ /* 0x000f2200000e00ff */
[----:B------:R-:W-:Y:S01]  /*7f40*/  FFMA.FTZ R169, R91, R198, R160 ;  /* 0x000000c65ba97223 */ /* 0x000fe200000100a0 */
[----:B------:R-:W-:Y:S01]  /*7f50*/  FMUL.FTZ R168, R155, R168 ;  /* 0x000000a89ba87220 */ /* 0x000fe20000410000 */
[----:B------:R-:W-:Y:S01]  /*7f60*/  FADD.FTZ R171, R185, R164 ;  /* 0x000000a4b9ab7221 */ /* 0x000fe20000010000 */
[----:B------:R-:W-:Y:S01]  /*7f70*/  ISETP.GE.AND P3, PT, R18, 0x2, PT ;  /* 0x000000021200780c */ /* 0x000fe20003f66270 */
[----:B------:R-:W-:Y:S01]  /*7f80*/  FMUL.FTZ R162, R178, R169 ;  /* 0x000000a9b2a27220 */ /* 0x000fe20000410000 */
[----:B------:R-:W-:Y:S01]  /*7f90*/  FFMA.FTZ R203, R157, R170, -R168 ;  /* 0x000000aa9dcb7223 */ /* 0x000fe200000108a8 */
[----:B------:R-:W-:Y:S01]  /*7fa0*/  FMUL.FTZ R160, R152, R201 ;  /* 0x000000c998a07220 */ /* 0x000fe20000410000 */
[-C--:B------:R-:W-:Y:S01]  /*7fb0*/  FMUL.FTZ R199, R178, R171.reuse ;  /* 0x000000abb2c77220 */ /* 0x080fe20000410000 */
[----:B------:R-:W-:Y:S01]  /*7fc0*/  FFMA.FTZ R162, R180, R171, -R162 ;  /* 0x000000abb4a27223 */ /* 0x000fe200000108a2 */
[CC--:B0-----:R-:W-:Y:S01]  /*7fd0*/  FMUL.FTZ R171, R7.reuse, R158.reuse ;  /* 0x0000009e07ab7220 */ /* 0x0c1fe20000410000 */
[----:B------:R-:W-:Y:S01]  /*7fe0*/  FMUL.FTZ R158, R6, R158 ;  /* 0x0000009e069e7220 */ /* 0x000fe20000410000 */
[-C--:B------:R-:W-:Y:S01]  /*7ff0*/  FMUL.FTZ R205, R152, R203.reuse ;  /* 0x000000cb98cd7220 */ /* 0x080fe20000410000 */
[----:B------:R-:W-:Y:S01]  /*8000*/  FFMA.FTZ R203, R154, R203, -R160 ;  /* 0x000000cb9acb7223 */ /* 0x000fe200000108a0 */
[----:B------:R-:W-:Y:S01]  /*8010*/  FFMA.FTZ R160, R180, R169, R199 ;  /* 0x000000a9b4a07223 */ /* 0x000fe200000100c7 */
[-C--:B-1----:R-:W-:Y:S01]  /*8020*/  FFMA.FTZ R199, R7, R156.reuse, R158 ;  /* 0x0000009c07c77223 */ /* 0x082fe2000001009e */
[----:B------:R-:W-:Y:S01]  /*8030*/  FFMA.FTZ R171, R6, R156, -R171 ;  /* 0x0000009c06ab7223 */ /* 0x000fe200000108ab */
[----:B------:R-:W-:-:S02]  /*8040*/  FFMA.FTZ R205, R154, R201, R205 ;  /* 0x000000c99acd7223 */ /* 0x000fc400000100cd */
[----:B------:R-:W-:Y:S01]  /*8050*/  @P3 FADD.FTZ R134, R134, R199 ;  /* 0x000000c786863221 */ /* 0x000fe20000010000 */
[-C--:B--2---:R-:W-:Y:S01]  /*8060*/  FMUL.FTZ R169, R7, R151.reuse ;  /* 0x0000009707a97220 */ /* 0x084fe20000410000 */
[----:B------:R-:W-:Y:S01]  /*8070*/  FMUL.FTZ R201, R176, UR47 ;  /* 0x0000002fb0c97c20 */ /* 0x000fe20008410000 */
[----:B------:R-:W-:Y:S01]  /*8080*/  FMUL.FTZ R151, R6, R151 ;  /* 0x0000009706977220 */ /* 0x000fe20000410000 */
[----:B------:R-:W-:Y:S01]  /*8090*/  @P3 FADD.FTZ R132, R132, R171 ;  /* 0x000000ab84843221 */ /* 0x000fe20000010000 */
[----:B------:R-:W0:Y:S01]  /*80a0*/  SHFL.UP PT, R158, R134, 0x4, RZ ;  /* 0x04800000869e7989 */ /* 0x000e2200000e00ff */
[-C--:B----4-:R-:W-:Y:S01]  /*80b0*/  @P3 FFMA.FTZ R6, R6, R138.reuse, -R169 ;  /* 0x0000008a06063223 */ /* 0x090fe200000108a9 */
[----:B------:R-:W-:Y:S01]  /*80c0*/  FFMA.FTZ R194, R222, UR46, -R201 ;  /* 0x0000002edec27c23 */ /* 0x000fe200080108c9 */
[----:B------:R-:W-:Y:S01]  /*80d0*/  FMUL.FTZ R169, R148, R203 ;  /* 0x000000cb94a97220 */ /* 0x000fe20000410000 */
[----:B------:R-:W-:Y:S01]  /*80e0*/  FADD.FTZ R162, R183, R162 ;  /* 0x000000a2b7a27221 */ /* 0x000fe20000010000 */
[----:B------:R-:W-:Y:S01]  /*80f0*/  @P3 FFMA.FTZ R7, R7, R138, R151 ;  /* 0x0000008a07073223 */ /* 0x000fe20000010097 */
[----:B------:R-:W1:Y:S01]  /*8100*/  SHFL.UP PT, R156, R132, 0x4, RZ ;  /* 0x04800000849c7989 */ /* 0x000e6200000e00ff */
[----:B------:R-:W-:Y:S01]  /*8110*/  FFMA.FTZ R160, R89, R194, R160 ;  /* 0x000000c259a07223 */ /* 0x000fe200000100a0 */
[-C--:B------:R-:W-:Y:S01]  /*8120*/  FFMA.FTZ R168, R150, R205.reuse, R169 ;  /* 0x000000cd96a87223 */ /* 0x080fe200000100a9 */
[----:B------:R-:W-:Y:S01]  /*8130*/  FMUL.FTZ R190, R133, UR47 ;  /* 0x0000002f85be7c20 */ /* 0x000fe20008410000 */
[C---:B------:R-:W-:Y:S01]  /*8140*/  FMUL.FTZ R169, R155.reuse, R162 ;  /* 0x000000a29ba97220 */ /* 0x040fe20000410000 */
[----:B------:R-:W2:Y:S01]  /*8150*/  SHFL.UP PT, R151, R7, 0x4, RZ ;  /* 0x0480000007977989 */ /* 0x000ea200000e00ff */
[-C--:B------:R-:W-:Y:S01]  /*8160*/  FMUL.FTZ R164, R155, R160.reuse ;  /* 0x000000a09ba47220 */ /* 0x080fe20000410000 */
[----:B------:R-:W-:Y:S01]  /*8170*/  FFMA.FTZ R190, R135, UR46, -R190 ;  /* 0x0000002e87be7c23 */ /* 0x000fe200080108be */
[C---:B------:R-:W-:Y:S01]  /*8180*/  FFMA.FTZ R160, R157.reuse, R160, R169 ;  /* 0x000000a09da07223 */ /* 0x040fe200000100a9 */
[----:B------:R-:W4:Y:S01]  /*8190*/  SHFL.UP PT, R138, R6, 0x4, RZ ;  /* 0x04800000068a7989 */ /* 0x000f2200000e00ff */
[----:B------:R-:W-:Y:S01]  /*81a0*/  FMUL.FTZ R205, R148, R205 ;  /* 0x000000cd94cd7220 */ /* 0x000fe20000410000 */
[----:B------:R-:W-:Y:S01]  /*81b0*/  FFMA.FTZ R164, R157, R162, -R164 ;  /* 0x000000a29da47223 */ /* 0x000fe200000108a4 */
[----:B------:R-:W-:Y:S01]  /*81c0*/  FFMA.FTZ R169, R87, R190, R160 ;  /* 0x000000be57a97223 */ /* 0x000fe200000100a0 */
[----:B------:R-:W-:Y:S01]  /*81d0*/  ISETP.GE.AND P3, PT, R18, 0x4, PT ;  /* 0x000000041200780c */ /* 0x000fe20003f66270 */
[----:B------:R-:W-:Y:S01]  /*81e0*/  FFMA.FTZ R170, R150, R203, -R205 ;  /* 0x000000cb96aa7223 */ /* 0x000fe200000108cd */
[----:B------:R-:W-:Y:S01]  /*81f0*/  FADD.FTZ R171, R181, R164 ;  /* 0x000000a4b5ab7221 */ /* 0x000fe20000010000 */
[----:B------:R-:W-:-:S02]  /*8200*/  FMUL.FTZ R162, R152, R169 ;  /* 0x000000a998a27220 */ /* 0x000fc40000410000 */
[----:B------:R-:W-:Y:S01]  /*8210*/  FMUL.FTZ R160, R147, R170 ;  /* 0x000000aa93a07220 */ /* 0x000fe20000410000 */
[-C--:B------:R-:W-:Y:S01]  /*8220*/  FMUL.FTZ R199, R152, R171.reuse ;  /* 0x000000ab98c77220 */ /* 0x080fe20000410000 */
[----:B------:R-:W-:Y:S01]  /*8230*/  FFMA.FTZ R162, R154, R171, -R162 ;  /* 0x000000ab9aa27223 */ /* 0x000fe200000108a2 */
[-C--:B0-----:R-:W-:Y:S01]  /*8240*/  FMUL.FTZ R171, R7, R158.reuse ;  /* 0x0000009e07ab7220 */ /* 0x081fe20000410000 */
[----:B------:R-:W-:Y:S01]  /*8250*/  FMUL.FTZ R158, R6, R158 ;  /* 0x0000009e069e7220 */ /* 0x000fe20000410000 */
[-C--:B------:R-:W-:Y:S01]  /*8260*/  FMUL.FTZ R201, R147, R168.reuse ;  /* 0x000000a893c97220 */ /* 0x080fe20000410000 */
[----:B------:R-:W-:Y:S01]  /*8270*/  FFMA.FTZ R168, R115, R168, R160 ;  /* 0x000000a873a87223 */ /* 0x000fe200000100a0 */
[----:B------:R-:W-:Y:S01]  /*8280*/  FFMA.FTZ R160, R154, R169, R199 ;  /* 0x000000a99aa07223 */ /* 0x000fe200000100c7 */
[CC--:B-1----:R-:W-:Y:S01]  /*8290*/  FFMA.FTZ R199, R7.reuse, R156.reuse, R158 ;  /* 0x0000009c07c77223 */ /* 0x0c2fe2000001009e */
[----:B------:R-:W-:Y:S01]  /*82a0*/  FFMA.FTZ R171, R6, R156, -R171 ;  /* 0x0000009c06ab7223 */ /* 0x000fe200000108ab */
[----:B--2---:R-:W-:-:S02]  /*82b0*/  FMUL.FTZ R169, R7, R151 ;  /* 0x0000009707a97220 */ /* 0x004fc40000410000 */
[----:B------:R-:W-:Y:S01]  /*82c0*/  @P3 FADD.FTZ R134, R134, R199 ;  /* 0x000000c786863221 */ /* 0x000fe20000010000 */
[----:B------:R-:W-:Y:S01]  /*82d0*/  FMUL.FTZ R151, R6, R151 ;  /* 0x0000009706977220 */ /* 0x000fe20000410000 */
[----:B------:R-:W-:Y:S01]  /*82e0*/  @P3 FADD.FTZ R132, R132, R171 ;  /* 0x000000ab84843221 */ /* 0x000fe20000010000 */
[----:B------:R-:W-:Y:S02]  /*82f0*/  FFMA.FTZ R170, R115, R170, -R201 ;  /* 0x000000aa73aa7223 */ /* 0x000fe400000108c9 */
[-C--:B----4-:R-:W-:Y:S01]  /*8300*/  @P3 FFMA.FTZ R7, R7, R138.reuse, R151 ;  /* 0x0000008a07073223 */ /* 0x090fe20000010097 */
[----:B------:R-:W0:Y:S01]  /*8310*/  SHFL.UP PT, R158, R134, 0x8, RZ ;  /* 0x05000000869e7989 */ /* 0x000e2200000e00ff */
[----:B------:R-:W-:Y:S01]  /*8320*/  FMUL.FTZ R201, R136, UR47 ;  /* 0x0000002f88c97c20 */ /* 0x000fe20008410000 */
[----:B------:R-:W-:Y:S02]  /*8330*/  @P3 FFMA.FTZ R6, R6, R138, -R169 ;  /* 0x0000008a06063223 */ /* 0x000fe400000108a9 */
[----:B------:R-:W1:Y:S01]  /*8340*/  SHFL.UP PT, R151, R7, 0x8, RZ ;  /* 0x0500000007977989 */ /* 0x000e6200000e00ff */
[----:B------:R-:W-:-:S03]  /*8350*/  FFMA.FTZ R188, R174, UR46, -R201 ;  /* 0x0000002eaebc7c23 */ /* 0x000fc600080108c9 */
[----:B------:R-:W2:Y:S01]  /*8360*/  SHFL.UP PT, R156, R132, 0x8, RZ ;  /* 0x05000000849c7989 */ /* 0x000ea200000e00ff */
[----:B------:R-:W-:Y:S01]  /*8370*/  FADD.FTZ R171, R179, R162 ;  /* 0x000000a2b3ab7221 */ /* 0x000fe20000010000 */
[----:B------:R-:W-:Y:S01]  /*8380*/  FMUL.FTZ R164, R10, R170 ;  /* 0x000000aa0aa47220 */ /* 0x000fe20000410000 */
[----:B------:R-:W-:Y:S01]  /*8390*/  FFMA.FTZ R169, R85, R188, R160 ;  /* 0x000000bc55a97223 */ /* 0x000fe200000100a0 */
[----:B------:R-:W4:Y:S01]  /*83a0*/  SHFL.UP PT, R138, R6, 0x8, RZ ;  /* 0x05000000068a7989 */ /* 0x000f2200000e00ff */
[----:B------:R-:W-:Y:S01]  /*83b0*/  FMUL.FTZ R201, R224, UR47 ;  /* 0x0000002fe0c97c20 */ /* 0x000fe20008410000 */
[C---:B------:R-:W-:Y:S01]  /*83c0*/  FMUL.FTZ R160, R148.reuse, R171 ;  /* 0x000000ab94a07220 */ /* 0x040fe20000410000 */
[-C--:B------:R-:W-:Y:S01]  /*83d0*/  FMUL.FTZ R199, R148, R169.reuse ;  /* 0x000000a994c77220 */ /* 0x080fe20000410000 */
[CC--:B------:R-:W-:Y:S01]  /*83e0*/  FFMA.FTZ R172, R11.reuse, R168.reuse, R164 ;  /* 0x000000a80bac7223 */ /* 0x0c0fe200000100a4 */
[----:B------:R-:W-:Y:S01]  /*83f0*/  FMUL.FTZ R168, R10, R168 ;  /* 0x000000a80aa87220 */ /* 0x000fe20000410000 */
[----:B------:R-:W-:Y:S01]  /*8400*/  FFMA.FTZ R160, R150, R169, R160 ;  /* 0x000000a996a07223 */ /* 0x000fe200000100a0 */
[----:B------:R-:W-:Y:S01]  /*8410*/  FFMA.FTZ R184, R226, UR46, -R201 ;  /* 0x0000002ee2b87c23 */ /* 0x000fe200080108c9 */
[----:B------:R-:W-:Y:S01]  /*8420*/  FFMA.FTZ R162, R150, R171, -R199 ;  /* 0x000000ab96a27223 */ /* 0x000fe200000108c7 */
[----:B------:R-:W-:Y:S01]  /*8430*/  FFMA.FTZ R168, R11, R170, -R168 ;  /* 0x000000aa0ba87223 */ /* 0x000fe200000108a8 */
[----:B------:R-:W-:Y:S01]  /*8440*/  FMUL.FTZ R171, R12, R172 ;  /* 0x000000ac0cab7220 */ /* 0x000fe20000410000 */
[----:B------:R-:W-:Y:S01]  /*8450*/  ISETP.GE.AND P3, PT, R18, 0x8, PT ;  /* 0x000000081200780c */ /* 0x000fe20003f66270 */
[----:B------:R-:W-:Y:S01]  /*8460*/  FFMA.FTZ R160, R83, R184, R160 ;  /* 0x000000b853a07223 */ /* 0x000fe200000100a0 */
[----:B------:R-:W-:Y:S01]  /*8470*/  FADD.FTZ R162, R173, R162 ;  /* 0x000000a2ada27221 */ /* 0x000fe20000010000 */
[----:B------:R-:W-:Y:S01]  /*8480*/  FFMA.FTZ R201, R13, R168, -R171 ;  /* 0x000000a80dc97223 */ /* 0x000fe200000108ab */
[----:B0-----:R-:W-:Y:S01]  /*8490*/  FMUL.FTZ R171, R7, R158 ;  /* 0x0000009e07ab7220 */ /* 0x001fe20000410000 */
[C---:B------:R-:W-:Y:S01]  /*84a0*/  FMUL.FTZ R169, R147.reuse, R160 ;  /* 0x000000a093a97220 */ /* 0x040fe20000410000 */
[----:B------:R-:W-:Y:S01]  /*84b0*/  FMUL.FTZ R158, R6, R158 ;  /* 0x0000009e069e7220 */ /* 0x000fe20000410000 */
[----:B------:R-:W-:-:S02]  /*84c0*/  FMUL.FTZ R164, R147, R162 ;  /* 0x000000a293a47220 */ /* 0x000fc40000410000 */
[----:B------:R-:W-:Y:S01]  /*84d0*/  FFMA.FTZ R162, R115, R162, -R169 ;  /* 0x000000a273a27223 */ /* 0x000fe200000108a9 */
[CC--:B-1----:R-:W-:Y:S01]  /*84e0*/  FMUL.FTZ R169, R7.reuse, R151.reuse ;  /* 0x0000009707a97220 */ /* 0x0c2fe20000410000 */
[----:B--2---:R-:W-:Y:S01]  /*84f0*/  FFMA.FTZ R199, R7, R156, R158 ;  /* 0x0000009c07c77223 */ /* 0x004fe2000001009e */
[----:B------:R-:W-:Y:S01]  /*8500*/  FMUL.FTZ R151, R6, R151 ;  /* 0x0000009706977220 */ /* 0x000fe20000410000 */
[----:B------:R-:W-:Y:S01]  /*8510*/  FMUL.FTZ R170, R12, R168 ;  /* 0x000000a80caa7220 */ /* 0x000fe20000410000 */
[----:B------:R-:W-:Y:S01]  /*8520*/  FFMA.FTZ R171, R6, R156, -R171 ;  /* 0x0000009c06ab7223 */ /* 0x000fe200000108ab */
[----:B------:R-:W-:Y:S01]  /*8530*/  FMUL.FTZ R168, R137, UR47 ;  /* 0x0000002f89a87c20 */ /* 0x000fe20008410000 */
[----:B------:R-:W-:Y:S01]  /*8540*/  @P3 FADD.FTZ R134, R134, R199 ;  /* 0x000000c786863221 */ /* 0x000fe20000010000 */
[-C--:B----4-:R-:W-:Y:S01]  /*8550*/  @P3 FFMA.FTZ R7, R7, R138.reuse, R151 ;  /* 0x0000008a07073223 */ /* 0x090fe20000010097 */
[----:B------:R-:W-:Y:S01]  /*8560*/  @P3 FFMA.FTZ R6, R6, R138, -R169 ;  /* 0x0000008a06063223 */ /* 0x000fe200000108a9 */
[----:B------:R-:W-:Y:S01]  /*8570*/  FFMA.FTZ R164, R115, R160, R164 ;  /* 0x000000a073a47223 */ /* 0x000fe200000100a4 */
[----:B------:R-:W-:Y:S01]  /*8580*/  FMUL.FTZ R138, R14, R201 ;  /* 0x000000c90e8a7220 */ /* 0x000fe20000410000 */
[----:B------:R-:W-:Y:S01]  /*8590*/  FFMA.FTZ R168, R139, UR46, -R168 ;  /* 0x0000002e8ba87c23 */ /* 0x000fe200080108a8 */
[----:B------:R-:W-:Y:S01]  /*85a0*/  @P3 FADD.FTZ R132, R132, R171 ;  /* 0x000000ab84843221 */ /* 0x000fe20000010000 */
[----:B------:R-:W-:Y:S01]  /*85b0*/  FFMA.FTZ R172, R13, R172, R170 ;  /* 0x000000ac0dac7223 */ /* 0x000fe200000100aa */
[----:B------:R-:W0:Y:S01]  /*85c0*/  SHFL.UP PT, R158, R134, 0x10, RZ ;  /* 0x06000000869e7989 */ /* 0x000e2200000e00ff */
[----:B------:R-:W-:-:S03]  /*85d0*/  FFMA.FTZ R164, R81, R168, R164 ;  /* 0x000000a851a47223 */ /* 0x000fc600000100a4 */
[----:B------:R-:W1:Y:S01]  /*85e0*/  SHFL.UP PT, R151, R7, 0x10, RZ ;  /* 0x0600000007977989 */ /* 0x000e6200000e00ff */
[----:B------:R-:W-:Y:S01]  /*85f0*/  FFMA.FTZ R228, R15, R172, R138 ;  /* 0x000000ac0fe47223 */ /* 0x000fe2000001008a */
[----:B------:R-:W-:Y:S02]  /*8600*/  FADD.FTZ R162, R149, R162 ;  /* 0x000000a295a27221 */ /* 0x000fe40000010000 */
[----:B------:R-:W2:Y:S01]  /*8610*/  SHFL.UP PT, R156, R132, 0x10, RZ ;  /* 0x06000000849c7989 */ /* 0x000ea200000e00ff */
[----:B------:R-:W-:-:S03]  /*8620*/  FMUL.FTZ R160, R10, R164 ;  /* 0x000000a40aa07220 */ /* 0x000fc60000410000 */
[----:B------:R-:W4:Y:S01]  /*8630*/  SHFL.UP PT, R138, R6, 0x10, RZ ;  /* 0x06000000068a7989 */ /* 0x000f2200000e00ff */
[----:B------:R-:W-:Y:S01]  /*8640*/  FMUL.FTZ R170, R140, UR47 ;  /* 0x0000002f8caa7c20 */ /* 0x000fe20008410000 */
[-C--:B------:R-:W-:Y:S01]  /*8650*/  FMUL.FTZ R169, R10, R162.reuse ;  /* 0x000000a20aa97220 */ /* 0x080fe20000410000 */
[----:B------:R-:W-:Y:S02]  /*8660*/  FFMA.FTZ R160, R11, R162, -R160 ;  /* 0x000000a20ba07223 */ /* 0x000fe400000108a0 */
[----:B------:R-:W-:Y:S01]  /*8670*/  FFMA.FTZ R162, R145, UR46, -R170 ;  /* 0x0000002e91a27c23 */ /* 0x000fe200080108aa */
[----:B------:R-:W-:Y:S01]  /*8680*/  FFMA.FTZ R164, R11, R164, R169 ;  /* 0x000000a40ba47223 */ /* 0x000fe200000100a9 */
[----:B------:R-:W-:Y:S01]  /*8690*/  FMUL.FTZ R172, R14, R172 ;  /* 0x000000ac0eac7220 */ /* 0x000fe20000410000 */
[----:B------:R-:W-:Y:S02]  /*86a0*/  ISETP.GE.AND P3, PT, R18, 0x10, PT ;  /* 0x000000101200780c */ /* 0x000fe40003f66270 */
[----:B------:R-:W-:Y:S01]  /*86b0*/  FFMA.FTZ R164, R79, R162, R164 ;  /* 0x000000a24fa47223 */ /* 0x000fe200000100a4 */
[----:B------:R-:W-:Y:S01]  /*86c0*/  FFMA.FTZ R172, R15, R201, -R172 ;  /* 0x000000c90fac7223 */ /* 0x000fe200000108ac */
[----:B------:R-:W-:Y:S01]  /*86d0*/  FADD.FTZ R160, R117, R160 ;  /* 0x000000a075a07221 */ /* 0x000fe20000010000 */
[C---:B------:R-:W-:Y:S01]  /*86e0*/  FMUL.FTZ R171, R101.reuse, R228 ;  /* 0x000000e465ab7220 */ /* 0x040fe20000410000 */
[C---:B------:R-:W-:Y:S01]  /*86f0*/  FMUL.FTZ R169, R12.reuse, R164 ;  /* 0x000000a40ca97220 */ /* 0x040fe20000410000 */
[----:B------:R-:W-:Y:S01]  /*8700*/  FMUL.FTZ R230, R101, R172 ;  /* 0x000000ac65e67220 */ /* 0x000fe20000410000 */
[----:B------:R-:W-:Y:S01]  /*8710*/  FMUL.FTZ R170, R12, R160 ;  /* 0x000000a00caa7220 */ /* 0x000fe20000410000 */
[----:B------:R-:W-:Y:S01]  /*8720*/  FFMA.FTZ R172, R103, R172, -R171 ;  /* 0x000000ac67ac7223 */ /* 0x000fe200000108ab */
[----:B------:R-:W-:Y:S01]  /*8730*/  FFMA.FTZ R160, R13, R160, -R169 ;  /* 0x000000a00da07223 */ /* 0x000fe200000108a9 */
[CC--:B0-----:R-:W-:Y:S01]  /*8740*/  FMUL.FTZ R171, R7.reuse, R158.reuse ;  /* 0x0000009e07ab7220 */ /* 0x0c1fe20000410000 */
[C---:B------:R-:W-:Y:S01]  /*8750*/  FMUL.FTZ R158, R6.reuse, R158 ;  /* 0x0000009e069e7220 */ /* 0x040fe20000410000 */
[-C--:B-1----:R-:W-:Y:S01]  /*8760*/  FMUL.FTZ R169, R7, R151.reuse ;  /* 0x0000009707a97220 */ /* 0x082fe20000410000 */
[C---:B------:R-:W-:Y:S01]  /*8770*/  FMUL.FTZ R151, R6.reuse, R151 ;  /* 0x0000009706977220 */ /* 0x040fe20000410000 */
[----:B------:R-:W-:Y:S01]  /*8780*/  FFMA.FTZ R170, R13, R164, R170 ;  /* 0x000000a40daa7223 */ /* 0x000fe200000100aa */
[----:B------:R-:W-:Y:S01]  /*8790*/  FMUL.FTZ R164, R141, UR47 ;  /* 0x0000002f8da47c20 */ /* 0x000fe20008410000 */
[CC--:B--2---:R-:W-:Y:S01]  /*87a0*/  FFMA.FTZ R171, R6.reuse, R156.reuse, -R171 ;  /* 0x0000009c06ab7223 */ /* 0x0c4fe200000108ab */
[C---:B------:R-:W-:Y:S01]  /*87b0*/  FFMA.FTZ R199, R7.reuse, R156, R158 ;  /* 0x0000009c07c77223 */ /* 0x040fe2000001009e */
[-C--:B----4-:R-:W-:Y:S01]  /*87c0*/  @P3 FFMA.FTZ R6, R6, R138.reuse, -R169 ;  /* 0x0000008a06063223 */ /* 0x090fe200000108a9 */
[----:B------:R-:W-:Y:S01]  /*87d0*/  @P3 FFMA.FTZ R7, R7, R138, R151 ;  /* 0x0000008a07073223 */ /* 0x000fe20000010097 */
[----:B------:R-:W-:Y:S01]  /*87e0*/  FFMA.FTZ R156, R163, UR46, -R164 ;  /* 0x0000002ea39c7c23 */ /* 0x000fe200080108a4 */
[----:B---3--:R-:W-:Y:S01]  /*87f0*/  SHFL.IDX PT, R3, R3, RZ, 0x1f ;  /* 0x00001fff03037589 */ /* 0x008fe200000e0000 */
[----:B------:R-:W-:-:S02]  /*8800*/  @P3 FADD.FTZ R134, R134, R199 ;  /* 0x000000c786863221 */ /* 0x000fc40000010000 */
[----:B------:R-:W-:Y:S01]  /*8810*/  FFMA.FTZ R170, R77, R156, R170 ;  /* 0x0000009c4daa7223 */ /* 0x000fe200000100aa */
[----:B------:R-:W0:Y:S01]  /*8820*/  SHFL.UP PT, R6, R6, 0x1, RZ ;  /* 0x0420000006067989 */ /* 0x000e2200000e00ff */
[----:B------:R-:W-:Y:S01]  /*8830*/  @P3 FADD.FTZ R132, R132, R171 ;  /* 0x000000ab84843221 */ /* 0x000fe20000010000 */
[----:B------:R-:W-:Y:S02]  /*8840*/  FADD.FTZ R160, R119, R160 ;  /* 0x000000a077a07221 */ /* 0x000fe40000010000 */
[----:B------:R-:W1:Y:S01]  /*8850*/  SHFL.UP PT, R7, R7, 0x1, RZ ;  /* 0x0420000007077989 */ /* 0x000e6200000e00ff */
[----:B------:R-:W-:-:S03]  /*8860*/  FMUL.FTZ R138, R14, R170 ;  /* 0x000000aa0e8a7220 */ /* 0x000fc60000410000 */
[----:B------:R-:W2:Y:S01]  /*8870*/  SHFL.IDX PT, R2, R2, RZ, 0x1f ;  /* 0x00001fff02027589 */ /* 0x000ea200000e0000 */
[-C--:B------:R-:W-:Y:S01]  /*8880*/  FMUL.FTZ R151, R14, R160.reuse ;  /* 0x000000a00e977220 */ /* 0x080fe20000410000 */
[----:B------:R-:W-:Y:S01]  /*8890*/  FMUL.FTZ R164, R142, UR47 ;  /* 0x0000002f8ea47c20 */ /* 0x000fe20008410000 */
[C---:B------:R-:W-:Y:S01]  /*88a0*/  FFMA.FTZ R138, R15.reuse, R160, -R138 ;  /* 0x000000a00f8a7223 */ /* 0x040fe2000001088a */
[----:B------:R-:W3:Y:S01]  /*88b0*/  SHFL.UP PT, R134, R134, 0x1, RZ ;  /* 0x0420000086867989 */ /* 0x000ee200000e00ff */
[----:B------:R-:W-:Y:S01]  /*88c0*/  FFMA.FTZ R170, R15, R170, R151 ;  /* 0x000000aa0faa7223 */ /* 0x000fe20000010097 */
[----:B------:R-:W-:Y:S02]  /*88d0*/  FFMA.FTZ R164, R161, UR46, -R164 ;  /* 0x0000002ea1a47c23 */ /* 0x000fe400080108a4 */
[----:B------:R-:W4:Y:S01]  /*88e0*/  SHFL.UP PT, R132, R132, 0x1, RZ ;  /* 0x0420000084847989 */ /* 0x000f2200000e00ff */
[----:B------:R-:W-:Y:S01]  /*88f0*/  FADD.FTZ R138, R121, R138 ;  /* 0x0000008a798a7221 */ /* 0x000fe20000010000 */
[----:B------:R-:W-:Y:S01]  /*8900*/  FFMA.FTZ R170, R75, R164, R170 ;  /* 0x000000a44baa7223 */ /* 0x000fe200000100aa */
[----:B------:R-:W-:-:S02]  /*8910*/  FMUL.FTZ R160, R143, UR47 ;  /* 0x0000002f8fa07c20 */ /* 0x000fc40008410000 */
[C---:B------:R-:W-:Y:S01]  /*8920*/  FMUL.FTZ R158, R101.reuse, R138 ;  /* 0x0000008a659e7220 */ /* 0x040fe20000410000 */
[----:B------:R-:W-:-:S03]  /*8930*/  FMUL.FTZ R151, R101, R170 ;  /* 0x000000aa65977220 */ /* 0x000fc60000410000 */
[----:B------:R-:W-:Y:S01]  /*8940*/  FFMA.FTZ R170, R103, R170, R158 ;  /* 0x000000aa67aa7223 */ /* 0x000fe2000001009e */
[----:B------:R-:W-:Y:S01]  /*8950*/  FFMA.FTZ R158, R165, UR46, -R160 ;  /* 0x0000002ea59e7c23 */ /* 0x000fe200080108a0 */
[----:B------:R-:W-:Y:S01]  /*8960*/  FFMA.FTZ R160, R103, R138, -R151 ;  /* 0x0000008a67a07223 */ /* 0x000fe20000010897 */
[-C--:B0-----:R-:W-:Y:S01]  /*8970*/  FMUL.FTZ R138, R6, R3.reuse ;  /* 0x00000003068a7220 */ /* 0x081fe20000410000 */
[----:B-1----:R-:W-:-:S03]  /*8980*/  FMUL.FTZ R151, R7, R3 ;  /* 0x0000000307977220 */ /* 0x002fc60000410000 */
[-C--:B--2---:R-:W-:Y:S01]  /*8990*/  FFMA.FTZ R7, R7, R2.reuse, R138 ;  /* 0x0000000207077223 */ /* 0x084fe2000001008a */
[----:B------:R-:W-:-:S03]  /*89a0*/  FFMA.FTZ R151, R6, R2, -R151 ;  /* 0x0000000206977223 */ /* 0x000fc60000010897 */
[----:B---3--:R-:W-:Y:S01]  /*89b0*/  @P2 FADD.FTZ R3, R134, R7 ;  /* 0x0000000786032221 */ /* 0x008fe20000010000 */
[----:B------:R-:W-:Y:S01]  /*89c0*/  FFMA.FTZ R230, R103, R228, R230 ;  /* 0x000000e467e67223 */ /* 0x000fe200000100e6 */
[----:B----4-:R-:W-:Y:S02]  /*89d0*/  @P2 FADD.FTZ R2, R132, R151 ;  /* 0x0000009784022221 */ /* 0x010fe40000010000 */
[-C--:B------:R-:W-:Y:S01]  /*89e0*/  FMUL.FTZ R7, R5, R3.reuse ;  /* 0x0000000305077220 */ /* 0x080fe20000410000 */
[----:B------:R-:W-:Y:S01]  /*89f0*/  FMUL.FTZ R228, R105, R172 ;  /* 0x000000ac69e47220 */ /* 0x000fe20000410000 */
[----:B------:R-:W-:Y:S01]  /*8a00*/  FMUL.FTZ R5, R5, R2 ;  /* 0x0000000205057220 */ /* 0x000fe20000410000 */
[----:B------:R-:W-:Y:S02]  /*8a10*/  FFMA.FTZ R170, R73, R158, R170 ;  /* 0x0000009e49aa7223 */ /* 0x000fe400000100aa */
[----:B------:R-:W-:Y:S01]  /*8a20*/  FFMA.FTZ R228, R107, R230, R228 ;  /* 0x000000e66be47223 */ /* 0x000fe200000100e4 */
[C---:B------:R-:W-:Y:S01]  /*8a30*/  FFMA.FTZ R7, R4.reuse, R2, -R7 ;  /* 0x0000000204077223 */ /* 0x040fe20000010807 */
[----:B------:R-:W-:Y:S01]  /*8a40*/  FFMA.FTZ R5, R4, R3, R5 ;  /* 0x0000000304057223 */ /* 0x000fe20000010005 */
[----:B------:R-:W-:Y:S01]  /*8a50*/  FMUL.FTZ R230, R105, R230 ;  /* 0x000000e669e67220 */ /* 0x000fe20000410000 */
[----:B------:R-:W-:Y:S01]  /*8a60*/  FADD.FTZ R160, R123, R160 ;  /* 0x000000a07ba07221 */ /* 0x000fe20000010000 */
[----:B------:R-:W-:Y:S01]  /*8a70*/  FMUL.FTZ R138, R105, R170 ;  /* 0x000000aa698a7220 */ /* 0x000fe20000410000 */
[----:B------:R-:W-:Y:S01]  /*8a80*/  FADD.FTZ R166, R166, R7 ;  /* 0x00000007a6a67221 */ /* 0x000fe20000010000 */
[----:B------:R-:W-:Y:S01]  /*8a90*/  FADD.FTZ R134, RZ, R5 ;  /* 0x00000005ff867221 */ /* 0x000fe20000010000 */
[----:B------:R-:W-:Y:S01]  /*8aa0*/  FFMA.FTZ R230, R107, R172, -R230 ;  /* 0x000000ac6be67223 */ /* 0x000fe200000108e6 */
[-C--:B------:R-:W-:Y:S01]  /*8ab0*/  FMUL.FTZ R169, R105, R160.reuse ;  /* 0x000000a069a97220 */ /* 0x080fe20000410000 */
[----:B------:R-:W-:Y:S01]  /*8ac0*/  FFMA.FTZ R138, R107, R160, -R138 ;  /* 0x000000a06b8a7223 */ /* 0x000fe2000001088a */
[----:B------:R-:W-:Y:S01]  /*8ad0*/  FMUL.FTZ R160, R144, UR47 ;  /* 0x0000002f90a07c20 */ /* 0x000fe20008410000 */
[C---:B------:R-:W-:Y:S01]  /*8ae0*/  FMUL.FTZ R5, R109.reuse, R166 ;  /* 0x000000a66d057220 */ /* 0x040fe20000410000 */
[C---:B------:R-:W-:Y:S01]  /*8af0*/  FMUL.FTZ R3, R109.reuse, R134 ;  /* 0x000000866d037220 */ /* 0x040fe20000410000 */
[----:B------:R-:W-:Y:S01]  /*8b00*/  FMUL.FTZ R6, R109, R230 ;  /* 0x000000e66d067220 */ /* 0x000fe20000410000 */
[----:B------:R-:W-:Y:S01]  /*8b10*/  FMUL.FTZ R4, R153, UR47 ;  /* 0x0000002f99047c20 */ /* 0x000fe20008410000 */
[----:B------:R-:W-:Y:S01]  /*8b20*/  FFMA.FTZ R170, R107, R170, R169 ;  /* 0x000000aa6baa7223 */ /* 0x000fe200000100a9 */
[----:B------:R-:W-:Y:S01]  /*8b30*/  FFMA.FTZ R160, R159, UR46, -R160 ;  /* 0x0000002e9fa07c23 */ /* 0x000fe200080108a0 */
[C---:B------:R-:W-:Y:S01]  /*8b40*/  FFMA.FTZ R5, R111.reuse, R134, R5 ;  /* 0x000000866f057223 */ /* 0x040fe20000010005 */
[C---:B------:R-:W-:Y:S01]  /*8b50*/  FFMA.FTZ R3, R111.reuse, R166, -R3 ;  /* 0x000000a66f037223 */ /* 0x040fe20000010803 */
[-C--:B------:R-:W-:Y:S01]  /*8b60*/  FFMA.FTZ R2, R111, R228.reuse, R6 ;  /* 0x000000e46f027223 */ /* 0x080fe20000010006 */
[----:B------:R-:W-:Y:S01]  /*8b70*/  FMUL.FTZ R228, R109, R228 ;  /* 0x000000e46de47220 */ /* 0x000fe20000410000 */
[----:B------:R-:W-:Y:S01]  /*8b80*/  FFMA.FTZ R151, R167, UR46, -R4 ;  /* 0x0000002ea7977c23 */ /* 0x000fe20008010804 */
[----:B------:R-:W-:Y:S01]  /*8b90*/  FFMA.FTZ R170, R71, R160, R170 ;  /* 0x000000a047aa7223 */ /* 0x000fe200000100aa */
[C---:B------:R-:W-:Y:S01]  /*8ba0*/  FMUL.FTZ R4, R153.reuse, R134 ;  /* 0x0000008699047220 */ /* 0x040fe20000410000 */
[----:B------:R-:W-:Y:S01]  /*8bb0*/  FMUL.FTZ R169, R153, R166 ;  /* 0x000000a699a97220 */ /* 0x000fe20000410000 */
[----:B------:R-:W-:Y:S01]  /*8bc0*/  FADD.FTZ R132, RZ, R5 ;  /* 0x00000005ff847221 */ /* 0x000fe20000010000 */
[----:B------:R-:W-:Y:S01]  /*8bd0*/  FFMA.FTZ R153, R36, R53, R3 ;  /* 0x0000003524997223 */ /* 0x000fe20000010003 */
[----:B------:R-:W-:Y:S01]  /*8be0*/  FFMA.FTZ R201, R111, R230, -R228 ;  /* 0x000000e66fc97223 */ /* 0x000fe200000108e4 */
[----:B------:R-:W-:Y:S01]  /*8bf0*/  FADD.FTZ R138, R125, R138 ;  /* 0x0000008a7d8a7221 */ /* 0x000fe20000010000 */
[----:B------:R-:W-:Y:S01]  /*8c00*/  FMUL.FTZ R228, R109, R170 ;  /* 0x000000aa6de47220 */ /* 0x000fe20000410000 */
[C---:B------:R-:W-:Y:S01]  /*8c10*/  FFMA.FTZ R7, R167.reuse, R166, -R4 ;  /* 0x000000a6a7077223 */ /* 0x040fe20000010804 */
[----:B------:R-:W-:Y:S01]  /*8c20*/  FFMA.FTZ R3, R167, R134, R169 ;  /* 0x00000086a7037223 */ /* 0x000fe200000100a9 */
[CC--:B------:R-:W-:Y:S01]  /*8c30*/  FMUL.FTZ R6, R144.reuse, R132.reuse ;  /* 0x0000008490067220 */ /* 0x0c0fe20000410000 */
[-C--:B------:R-:W-:Y:S01]  /*8c40*/  FMUL.FTZ R167, R144, R153.reuse ;  /* 0x0000009990a77220 */ /* 0x080fe20000410000 */
[C---:B------:R-:W-:Y:S01]  /*8c50*/  FMUL.FTZ R4, R105.reuse, R132 ;  /* 0x0000008469047220 */ /* 0x040fe20000410000 */
[-C--:B------:R-:W-:Y:S01]  /*8c60*/  FMUL.FTZ R5, R105, R153.reuse ;  /* 0x0000009969057220 */ /* 0x080fe20000410000 */
[-C--:B------:R-:W-:Y:S01]  /*8c70*/  FMUL.FTZ R199, R109, R138.reuse ;  /* 0x0000008a6dc77220 */ /* 0x080fe20000410000 */
[----:B------:R-:W-:Y:S01]  /*8c80*/  FFMA.FTZ R228, R111, R138, -R228 ;  /* 0x0000008a6fe47223 */ /* 0x000fe200000108e4 */
[CC--:B------:R-:W-:Y:S01]  /*8c90*/  FFMA.FTZ R138, R159.reuse, R153.reuse, -R6 ;  /* 0x000000999f8a7223 */ /* 0x0c0fe20000010806 */
[-C--:B------:R-:W-:Y:S01]  /*8ca0*/  FFMA.FTZ R167, R159, R132.reuse, R167 ;  /* 0x000000849fa77223 */ /* 0x080fe200000100a7 */
[C---:B------:R-:W-:Y:S01]  /*8cb0*/  FFMA.FTZ R159, R107.reuse, R153, -R4 ;  /* 0x000000996b9f7223 */ /* 0x040fe20000010804 */
[----:B------:R-:W-:Y:S01]  /*8cc0*/  FFMA.FTZ R5, R107, R132, R5 ;  /* 0x000000846b057223 */ /* 0x000fe20000010005 */
[C---:B------:R-:W-:Y:S01]  /*8cd0*/  FFMA.FTZ R4, R0.reuse, R7, RZ ;  /* 0x0000000700047223 */ /* 0x040fe200000100ff */
[----:B------:R-:W-:Y:S01]  /*8ce0*/  FFMA.FTZ R6, -R0, R3, RZ ;  /* 0x0000000300067223 */ /* 0x000fe200000101ff */
[----:B------:R-:W-:Y:S01]  /*8cf0*/  FFMA.FTZ R159, R38, R55, R159 ;  /* 0x00000037269f7223 */ /* 0x000fe2000001009f */
[----:B------:R-:W-:Y:S01]  /*8d00*/  FADD.FTZ R144, RZ, R5 ;  /* 0x00000005ff907221 */ /* 0x000fe20000010000 */
[C---:B------:R-:W-:Y:S01]  /*8d10*/  FFMA.FTZ R138, R71.reuse, R138, R4 ;  /* 0x0000008a478a7223 */ /* 0x040fe20000010004 */
[----:B------:R-:W-:Y:S01]  /*8d20*/  FFMA.FTZ R172, -R71, R167, R6 ;  /* 0x000000a747ac7223 */ /* 0x000fe20000010106 */
[CC--:B------:R-:W-:Y:S01]  /*8d30*/  FMUL.FTZ R6, R101.reuse, R159.reuse ;  /* 0x0000009f65067220 */ /* 0x0c0fe20000410000 */
[----:B------:R-:W-:Y:S01]  /*8d40*/  FMUL.FTZ R4, R101, R144 ;  /* 0x0000009065047220 */ /* 0x000fe20000410000 */
[----:B------:R-:W-:Y:S01]  /*8d50*/  FFMA.FTZ R199, R111, R170, R199 ;  /* 0x000000aa6fc77223 */ /* 0x000fe200000100c7 */
[CC--:B------:R-:W-:Y:S01]  /*8d60*/  FMUL.FTZ R170, R143.reuse, R144.reuse ;  /* 0x000000908faa7220 */ /* 0x0c0fe20000410000 */
[-C--:B------:R-:W-:Y:S01]  /*8d70*/  FMUL.FTZ R143, R143, R159.reuse ;  /* 0x0000009f8f8f7220 */ /* 0x080fe20000410000 */
[CC--:B------:R-:W-:Y:S01]  /*8d80*/  FFMA.FTZ R6, R103.reuse, R144.reuse, R6 ;  /* 0x0000009067067223 */ /* 0x0c0fe20000010006 */
[-C--:B------:R-:W-:Y:S01]  /*8d90*/  FFMA.FTZ R4, R103, R159.reuse, -R4 ;  /* 0x0000009f67047223 */ /* 0x080fe20000010804 */
[C---:B------:R-:W-:Y:S01]  /*8da0*/  FFMA.FTZ R3, R165.reuse, R159, -R170 ;  /* 0x0000009fa5037223 */ /* 0x040fe200000108aa */
[----:B------:R-:W-:Y:S01]  /*8db0*/  FFMA.FTZ R165, R165, R144, R143 ;  /* 0x00000090a5a57223 */ /* 0x000fe2000001008f */
[----:B------:R-:W-:Y:S01]  /*8dc0*/  FADD.FTZ R143, RZ, R6 ;  /* 0x00000006ff8f7221 */ /* 0x000fe20000010000 */
[----:B------:R-:W-:-:S03]  /*8dd0*/  FFMA.FTZ R170, R39, R54, R4 ;  /* 0x0000003627aa7223 */ /* 0x000fc60000010004 */
[CC--:B------:R-:W-:Y:S01]  /*8de0*/  FMUL.FTZ R4, R14.reuse, R143.reuse ;  /* 0x0000008f0e047220 */ /* 0x0c0fe20000410000 */
[-C--:B------:R-:W-:Y:S01]  /*8df0*/  FMUL.FTZ R6, R14, R170.reuse ;  /* 0x000000aa0e067220 */ /* 0x080fe20000410000 */
[C---:B------:R-:W-:Y:S01]  /*8e00*/  FMUL.FTZ R230, R142.reuse, R143 ;  /* 0x0000008f8ee67220 */ /* 0x040fe20000410000 */
[----:B------:R-:W-:Y:S01]  /*8e10*/  FFMA.FTZ R138, R73, R3, R138 ;  /* 0x00000003498a7223 */ /* 0x000fe2000001008a */
[-C--:B------:R-:W-:Y:S01]  /*8e20*/  FMUL.FTZ R142, R142, R170.reuse ;  /* 0x000000aa8e8e7220 */ /* 0x080fe20000410000 */
[CC--:B------:R-:W-:Y:S01]  /*8e30*/  FFMA.FTZ R3, R15.reuse, R170.reuse, -R4 ;  /* 0x000000aa0f037223 */ /* 0x0c0fe20000010804 */
[-C--:B------:R-:W-:Y:S01]  /*8e40*/  FFMA.FTZ R6, R15, R143.reuse, R6 ;  /* 0x0000008f0f067223 */ /* 0x080fe20000010006 */
[C---:B------:R-:W-:Y:S01]  /*8e50*/  FFMA.FTZ R230, R161.reuse, R170, -R230 ;  /* 0x000000aaa1e67223 */ /* 0x040fe200000108e6 */
[----:B------:R-:W-:Y:S01]  /*8e60*/  FFMA.FTZ R5, R161, R143, R142 ;  /* 0x0000008fa1057223 */ /* 0x000fe2000001008e */
[----:B------:R-:W-:Y:S01]  /*8e70*/  FFMA.FTZ R161, R40, R57, R3 ;  /* 0x0000003928a17223 */ /* 0x000fe20000010003 */
[----:B------:R-:W-:Y:S01]  /*8e80*/  FADD.FTZ R142, RZ, R6 ;  /* 0x00000006ff8e7221 */ /* 0x000fe20000010000 */
[----:B------:R-:W-:Y:S01]  /*8e90*/  FFMA.FTZ R172, -R73, R165, R172 ;  /* 0x000000a549ac7223 */ /* 0x000fe200000101ac */
[C---:B------:R-:W-:Y:S01]  /*8ea0*/  FFMA.FTZ R138, R75.reuse, R230, R138 ;  /* 0x000000e64b8a7223 */ /* 0x040fe2000001008a */
[C---:B------:R-:W-:Y:S01]  /*8eb0*/  FMUL.FTZ R6, R12.reuse, R161 ;  /* 0x000000a10c067220 */ /* 0x040fe20000410000 */
[-C--:B------:R-:W-:Y:S01]  /*8ec0*/  FMUL.FTZ R4, R12, R142.reuse ;  /* 0x0000008e0c047220 */ /* 0x080fe20000410000 */
[----:B------:R-:W-:Y:S01]  /*8ed0*/  FFMA.FTZ R230, -R75, R5, R172 ;  /* 0x000000054be67223 */ /* 0x000fe200000101ac */
        /* <DEDUP_REMOVED lines=11> */
[----:B------:R-:W-:Y:S01]  /*8f90*/  FFMA.FTZ R230, -R77, R163, R230 ;  /* 0x000000a34de67223 */ /* 0x000fe200000101e6 */
[-C--:B------:R-:W-:Y:S01]  /*8fa0*/  FMUL.FTZ R140, R140, R172.reuse ;  /* 0x000000ac8c8c7220 */ /* 0x080fe20000410000 */
[CC--:B------:R-:W-:Y:S01]  /*8fb0*/  FFMA.FTZ R163, R11.reuse, R172.reuse, -R4 ;  /* 0x000000ac0ba37223 */ /* 0x0c0fe20000010804 */
[-C--:B------:R-:W-:Y:S01]  /*8fc0*/  FFMA.FTZ R6, R11, R141.reuse, R6 ;  /* 0x0000008d0b067223 */ /* 0x080fe20000010006 */
[C---:B------:R-:W-:Y:S01]  /*8fd0*/  FFMA.FTZ R232, R145.reuse, R172, -R232 ;  /* 0x000000ac91e87223 */ /* 0x040fe200000108e8 */
[----:B------:R-:W-:Y:S01]  /*8fe0*/  FFMA.FTZ R145, R145, R141, R140 ;  /* 0x0000008d91917223 */ /* 0x000fe2000001008c */
[----:B------:R-:W-:Y:S01]  /*8ff0*/  FFMA.FTZ R163, R42, R59, R163 ;  /* 0x0000003b2aa37223 */ /* 0x000fe200000100a3 */
[----:B------:R-:W-:Y:S01]  /*9000*/  FADD.FTZ R140, RZ, R6 ;  /* 0x00000006ff8c7221 */ /* 0x000fe20000010000 */
[----:B------:R-:W-:-:S02]  /*9010*/  FFMA.FTZ R138, R77, R3, R138 ;  /* 0x000000034d8a7223 */ /* 0x000fc4000001008a */
        /* <DEDUP_REMOVED lines=11> */
[C---:B------:R-:W-:Y:S01]  /*90d0*/  FMUL.FTZ R3, R148.reuse, R139 ;  /* 0x0000008b94037220 */ /* 0x040fe20000410000 */
[----:B------:R-:W-:Y:S01]  /*90e0*/  FMUL.FTZ R4, R148, R165 ;  /* 0x000000a594047220 */ /* 0x000fe20000410000 */
[----:B------:R-:W-:Y:S01]  /*90f0*/  FFMA.FTZ R230, -R79, R145, R230 ;  /* 0x000000914fe67223 */ /* 0x000fe200000101e6 */
[----:B------:R-:W-:Y:S01]  /*9100*/  FMUL.FTZ R5, R224, R139 ;  /* 0x0000008be0057220 */ /* 0x000fe20000410000 */
[C---:B------:R-:W-:Y:S01]  /*9110*/  FFMA.FTZ R3, R150.reuse, R165, -R3 ;  /* 0x000000a596037223 */ /* 0x040fe20000010803 */
[----:B------:R-:W-:Y:S01]  /*9120*/  FFMA.FTZ R4, R150, R139, R4 ;  /* 0x0000008b96047223 */ /* 0x000fe20000010004 */
[C---:B------:R-:W-:Y:S01]  /*9130*/  FFMA.FTZ R230, -R81.reuse, R137, R230 ;  /* 0x0000008951e67223 */ /* 0x040fe200000101e6 */
[----:B------:R-:W-:Y:S01]  /*9140*/  FFMA.FTZ R138, R81, R232, R138 ;  /* 0x000000e8518a7223 */ /* 0x000fe2000001008a */
[----:B------:R-:W-:Y:S01]  /*9150*/  FFMA.FTZ R167, R44, R61, R3 ;  /* 0x0000003d2ca77223 */ /* 0x000fe20000010003 */
[----:B------:R-:W-:Y:S01]  /*9160*/  FADD.FTZ R137, RZ, R4 ;  /* 0x00000004ff897221 */ /* 0x000fe20000010000 */
[-C--:B------:R-:W-:Y:S01]  /*9170*/  FFMA.FTZ R5, R226, R165.reuse, -R5 ;  /* 0x000000a5e2057223 */ /* 0x080fe20000010805 */
[----:B------:R-:W-:Y:S01]  /*9180*/  FMUL.FTZ R224, R224, R165 ;  /* 0x000000a5e0e07220 */ /* 0x000fe20000410000 */
[C---:B------:R-:W-:Y:S01]  /*9190*/  FMUL.FTZ R3, R152.reuse, R167 ;  /* 0x000000a798037220 */ /* 0x040fe20000410000 */
[----:B------:R-:W-:Y:S01]  /*91a0*/  FMUL.FTZ R4, R152, R137 ;  /* 0x0000008998047220 */ /* 0x000fe20000410000 */
[C---:B------:R-:W-:Y:S01]  /*91b0*/  FFMA.FTZ R6, R83.reuse, R5, R138 ;  /* 0x0000000553067223 */ /* 0x040fe2000001008a */
[----:B------:R-:W-:Y:S01]  /*91c0*/  FFMA.FTZ R7, R226, R139, R224 ;  /* 0x0000008be2077223 */ /* 0x000fe200000100e0 */
[C---:B------:R-:W-:Y:S01]  /*91d0*/  FMUL.FTZ R5, R136.reuse, R137 ;  /* 0x0000008988057220 */ /* 0x040fe20000410000 */
[----:B------:R-:W-:Y:S01]  /*91e0*/  FMUL.FTZ R136, R136, R167 ;  /* 0x000000a788887220 */ /* 0x000fe20000410000 */
[C---:B------:R-:W-:Y:S01]  /*91f0*/  FFMA.FTZ R3, R154.reuse, R137, R3 ;  /* 0x000000899a037223 */ /* 0x040fe20000010003 */
[----:B------:R-:W-:Y:S01]  /*9200*/  FFMA.FTZ R4, R154, R167, -R4 ;  /* 0x000000a79a047223 */ /* 0x000fe20000010804 */
[----:B------:R-:W-:Y:S01]  /*9210*/  FFMA.FTZ R230, -R83, R7, R230 ;  /* 0x0000000753e67223 */ /* 0x000fe200000101e6 */
[C---:B------:R-:W-:Y:S01]  /*9220*/  FFMA.FTZ R5, R174.reuse, R167, -R5 ;  /* 0x000000a7ae057223 */ /* 0x040fe20000010805 */
[----:B------:R-:W-:Y:S01]  /*9230*/  FFMA.FTZ R7, R174, R137, R136 ;  /* 0x00000089ae077223 */ /* 0x000fe20000010088 */
[----:B------:R-:W-:Y:S01]  /*9240*/  FADD.FTZ R136, RZ, R3 ;  /* 0x00000003ff887221 */ /* 0x000fe20000010000 */
[----:B------:R-:W-:Y:S01]  /*9250*/  FFMA.FTZ R174, R45, R60, R4 ;  /* 0x0000003c2dae7223 */ /* 0x000fe20000010004 */
[----:B------:R-:W0:Y:S02]  /*9260*/  S2R R138, SR_TID.X ;  /* 0x00000000008a7919 */ /* 0x000e240000002100 */
        /* <DEDUP_REMOVED lines=10> */
[----:B------:R-:W-:-:S02]  /*9310*/  FFMA.FTZ R6, R85, R5, R6 ;  /* 0x0000000555067223 */ /* 0x000fc40000010006 */
[C---:B------:R-:W-:Y:S01]  /*9320*/  FMUL.FTZ R4, R178.reuse, R169 ;  /* 0x000000a9b2047220 */ /* 0x040fe20000410000 */
[----:B------:R-:W-:Y:S01]  /*9330*/  FMUL.FTZ R3, R178, R135 ;  /* 0x00000087b2037220 */ /* 0x000fe20000410000 */
[----:B------:R-:W-:Y:S01]  /*9340*/  FFMA.FTZ R230, -R85, R7, R230 ;  /* 0x0000000755e67223 */ /* 0x000fe200000101e6 */
[C---:B------:R-:W-:Y:S01]  /*9350*/  FMUL.FTZ R5, R176.reuse, R135 ;  /* 0x00000087b0057220 */ /* 0x040fe20000410000 */
[-C--:B------:R-:W-:Y:S01]  /*9360*/  FMUL.FTZ R7, R176, R169.reuse ;  /* 0x000000a9b0077220 */ /* 0x080fe20000410000 */
[C---:B------:R-:W-:Y:S01]  /*9370*/  FFMA.FTZ R176, R180.reuse, R169, -R3 ;  /* 0x000000a9b4b07223 */ /* 0x040fe20000010803 */
[----:B------:R-:W-:Y:S01]  /*9380*/  FFMA.FTZ R4, R180, R135, R4 ;  /* 0x00000087b4047223 */ /* 0x000fe20000010004 */
[----:B------:R-:W-:Y:S01]  /*9390*/  FFMA.FTZ R230, -R87, R133, R230 ;  /* 0x0000008557e67223 */ /* 0x000fe200000101e6 */
[----:B------:R-:W-:Y:S01]  /*93a0*/  UISETP.GE.AND UP0, UPT, UR11, UR48, UPT ;  /* 0x000000300b00728c */ /* 0x000fe2000bf06270 */
[----:B------:R-:W-:Y:S01]  /*93b0*/  FFMA.FTZ R176, R47, R64, R176 ;  /* 0x000000402fb07223 */ /* 0x000fe200000100b0 */
[----:B------:R-:W-:-:S03]  /*93c0*/  FADD.FTZ R133, RZ, R4 ;  /* 0x00000004ff857221 */ /* 0x000fc60000010000 */
[CC--:B------:R-:W-:Y:S01]  /*93d0*/  FMUL.FTZ R4, R175.reuse, R176.reuse ;  /* 0x000000b0af047220 */ /* 0x0c0fe20000410000 */
[-C--:B------:R-:W-:Y:S01]  /*93e0*/  FMUL.FTZ R3, R175, R133.reuse ;  /* 0x00000085af037220 */ /* 0x080fe20000410000 */
[----:B------:R-:W-:Y:S02]  /*93f0*/  PLOP3.LUT P2, PT, PT, PT, UP0, 0x80, 0x8 ;  /* 0x000000000008781c */ /* 0x000fe40003f4f008 */
[CC--:B------:R-:W-:Y:S01]  /*9400*/  FFMA.FTZ R4, R177.reuse, R133.reuse, R4 ;  /* 0x00000085b1047223 */ /* 0x0c0fe20000010004 */
[----:B------:R-:W-:Y:S01]  /*9410*/  FFMA.FTZ R3, R177, R176, -R3 ;  /* 0x000000b0b1037223 */ /* 0x000fe20000010803 */
[----:B------:R-:W-:Y:S01]  /*9420*/  FFMA.FTZ R6, R87, R224, R6 ;  /* 0x000000e057067223 */ /* 0x000fe20000010006 */
        /* <DEDUP_REMOVED lines=9> */
[C---:B------:R-:W-:Y:S01]  /*94c0*/  FFMA.FTZ R220, R146.reuse, R171, -R3 ;  /* 0x000000ab92dc7223 */ /* 0x040fe20000010803 */
[----:B------:R-:W-:Y:S01]  /*94d0*/  FFMA.FTZ R129, R146, R131, R4 ;  /* 0x0000008392817223 */ /* 0x000fe20000010004 */
[----:B------:R-:W-:Y:S01]  /*94e0*/  LOP3.LUT R146, R138, 0x1f, RZ, 0xc0, !PT ;  /* 0x0000001f8a927812 */ /* 0x000fe200078ec0ff */
[C---:B------:R-:W-:Y:S01]  /*94f0*/  FFMA.FTZ R5, R222.reuse, R169, -R5 ;  /* 0x000000a9de057223 */ /* 0x040fe20000010805 */
[----:B------:R-:W-:Y:S01]  /*9500*/  VOTEU.ALL UP0, P2 ;  /* 0x0000000000ff7886 */ /* 0x000fe20001000000 */
[----:B------:R-:W-:Y:S01]  /*9510*/  FFMA.FTZ R7, R222, R135, R7 ;  /* 0x00000087de077223 */ /* 0x000fe20000010007 */
[----:B------:R-:W-:Y:S01]  /*9520*/  ISETP.NE.AND P6, PT, R146, 0x1f, PT ;  /* 0x0000001f9200780c */ /* 0x000fe20003fc5270 */
[C---:B------:R-:W-:Y:S01]  /*9530*/  FFMA.FTZ R6, R89.reuse, R5, R6 ;  /* 0x0000000559067223 */ /* 0x040fe20000010006 */
[----:B------:R-:W-:Y:S01]  /*9540*/  HFMA2 R5, -RZ, RZ, 0, 0 ;  /* 0x00000000ff057431 */ /* 0x000fe200000001ff */
[----:B------:R-:W-:Y:S01]  /*9550*/  @!UP0 ULEA UR32, UR8, UR28, 0x4 ;  /* 0x0000001c08208291 */ /* 0x000fe2000f8e20ff */
[----:B------:R-:W-:Y:S01]  /*9560*/  FFMA.FTZ R222, -R89, R7, R230 ;  /* 0x0000000759de7223 */ /* 0x000fe200000101e6 */
[----:B------:R-:W-:Y:S01]  /*9570*/  FFMA.FTZ R224, R91, R224, R6 ;  /* 0x000000e05be07223 */ /* 0x000fe20000010006 */
[----:B------:R-:W-:-:S02]  /*9580*/  MOV R4, 0x3f800000 ;  /* 0x3f80000000047802 */ /* 0x000fc40000000f00 */
[----:B------:R-:W-:Y:S01]  /*9590*/  CS2R R6, SRZ ;  /* 0x0000000000067805 */ /* 0x000fe2000001ff00 */
[----:B------:R-:W-:Y:S01]  /*95a0*/  FFMA.FTZ R3, R0, R151, R199 ;  /* 0x0000009700037223 */ /* 0x000fe200000100c7 */
[----:B------:R-:W-:Y:S01]  /*95b0*/  FADD.FTZ R228, R127, R228 ;  /* 0x000000e47fe47221 */ /* 0x000fe20000010000 */
[----:B------:R-:W-:Y:S01]  /*95c0*/  FFMA.FTZ R220, R93, R220, R224 ;  /* 0x000000dc5ddc7223 */ /* 0x000fe200000100e0 */
[----:B------:R0:W1:Y:S01]  /*95d0*/  SHFL.DOWN PT, R232, R2, 0x1, 0x1f ;  /* 0x08201f0002e87f89 */ /* 0x00006200000e0000 */
[----:B------:R-:W-:Y:S03]  /*95e0*/  BSSY.RECONVERGENT B0, `(.L_x_12808) ;  /* 0x0000015000007945 */ /* 0x000fe60003800200 */
[----:B------:R-:W2:Y:S01]  /*95f0*/  @!P2 LDS.128 R4, [UR32+0x3650] ;  /* 0x00365020ff04a984 */ /* 0x000ea20008000c00 */
[----:B------:R-:W-:-:S03]  /*9600*/  FFMA.FTZ R222, -R91, R226, R222 ;  /* 0x000000e25bde7223 */ /* 0x000fc600000101de */
[----:B------:R0:W3:Y:S01]  /*9610*/  SHFL.DOWN PT, R224, R201, 0x1, 0x1f ;  /* 0x08201f00c9e07f89 */ /* 0x0000e200000e0000 */
[----:B------:R-:W-:-:S03]  /*9620*/  ISETP.GT.U32.AND P5, PT, R146, 0x1d, PT ;  /* 0x0000001d9200780c */ /* 0x000fc60003fa4070 */
[----:B------:R0:W4:Y:S01]  /*9630*/  SHFL.DOWN PT, R203, R3, 0x1, 0x1f ;  /* 0x08201f0003cb7f89 */ /* 0x00012200000e0000 */
[----:B------:R-:W-:-:S03]  /*9640*/  ISETP.GT.U32.AND P4, PT, R146, 0x1b, PT ;  /* 0x0000001b9200780c */ /* 0x000fc60003f84070 */
[----:B------:R0:W0:Y:S01]  /*9650*/  SHFL.DOWN PT, R230, R228, 0x1, 0x1f ;  /* 0x08201f00e4e67f89 */ /* 0x00002200000e0000 */
[C---:B------:R-:W-:Y:S02]  /*9660*/  ISETP.GT.U32.AND P3, PT, R146.reuse, 0x17, PT ;  /* 0x000000179200780c */ /* 0x040fe40003f64070 */
[----:B------:R-:W-:Y:S01]  /*9670*/  ISETP.GT.U32.AND P2, PT, R146, 0xf, PT ;  /* 0x0000000f9200780c */ /* 0x000fe20003f44070 */
[----:B------:R-:W-:-:S12]  /*9680*/  @!P6 BRA `(.L_x_12809) ;  /* 0x000000000028e947 */ /* 0x000fd80003800000 */
        /* <DEDUP_REMOVED lines=10> */
.L_x_12809:
[----:B------:R-:W-:Y:S05]  /*9730*/  BSYNC.RECONVERGENT B0 ;  /* 0x0000000000007941 */ /* 0x000fea0003800200 */
.L_x_12808:
        /* <DEDUP_REMOVED lines=16> */
.L_x_12811:
[----:B------:R-:W-:Y:S05]  /*9840*/  BSYNC.RECONVERGENT B0 ;  /* 0x0000000000007941 */ /* 0x000fea0003800200 */
.L_x_12810:
        /* <DEDUP_REMOVED lines=16> */
.L_x_12813:
[----:B------:R-:W-:Y:S05]  /*9950*/  BSYNC.RECONVERGENT B0 ;  /* 0x0000000000007941 */ /* 0x000fea0003800200 */
.L_x_12812:
        /* <DEDUP_REMOVED lines=16> */
.L_x_12815:
[----:B------:R-:W-:Y:S05]  /*9a60*/  BSYNC.RECONVERGENT B0 ;  /* 0x0000000000007941 */ /* 0x000fea0003800200 */
.L_x_12814:
        /* <DEDUP_REMOVED lines=16> */
.L_x_12817:
[----:B------:R-:W-:Y:S05]  /*9b70*/  BSYNC.RECONVERGENT B0 ;  /* 0x0000000000007941 */ /* 0x000fea0003800200 */
.L_x_12816:
[----:B------:R-:W-:Y:S01]  /*9b80*/  FFMA.FTZ R226, -R93, R129, R222 ;  /* 0x000000815de27223 */ /* 0x000fe200000101de */
[C---:B------:R-:W-:Y:S01]  /*9b90*/  FMUL.FTZ R129, R186.reuse, R131 ;  /* 0x00000083ba817220 */ /* 0x040fe20000410000 */
[-C--:B-1----:R-:W-:Y:S01]  /*9ba0*/  FMUL.FTZ R224, R186, R171.reuse ;  /* 0x000000abbae07220 */ /* 0x082fe20000410000 */
[----:B------:R-:W-:Y:S01]  /*9bb0*/  SHFL.DOWN PT, R219, R201, 0x1, 0x1f ;  /* 0x08201f00c9db7f89 */ /* 0x000fe200000e0000 */
[----:B------:R-:W-:Y:S01]  /*9bc0*/  ISETP.NE.AND P2, PT, R138, 0x1f, PT ;  /* 0x0000001f8a00780c */ /* 0x000fe20003f45270 */
[C---:B------:R-:W-:Y:S01]  /*9bd0*/  FFMA.FTZ R222, R182.reuse, R171, -R129 ;  /* 0x000000abb6de7223 */ /* 0x040fe20000010881 */
[----:B------:R-:W-:Y:S01]  /*9be0*/  FFMA.FTZ R129, R182, R131, R224 ;  /* 0x00000083b6817223 */ /* 0x000fe200000100e0 */
[----:B--2---:R-:W1:Y:S01]  /*9bf0*/  SHFL.IDX PT, R203, R7, RZ, 0x1f ;  /* 0x00001fff07cb7589 */ /* 0x004e6200000e0000 */
[----:B------:R-:W-:Y:S01]  /*9c00*/  ISETP.NE.AND P3, PT, R138, RZ, PT ;  /* 0x000000ff8a00720c */ /* 0x000fe20003f65270 */
[----:B------:R-:W-:Y:S01]  /*9c10*/  FFMA.FTZ R199, R49, R78, R222 ;  /* 0x0000004e31c77223 */ /* 0x000fe200000100de */
[----:B------:R-:W-:Y:S01]  /*9c20*/  FADD.FTZ R129, RZ, R129 ;  /* 0x00000081ff817221 */ /* 0x000fe20000010000 */
[----:B------:R-:W2:Y:S01]  /*9c30*/  SHFL.DOWN PT, R217, R2, 0x1, 0x1f ;  /* 0x08201f0002d97f89 */ /* 0x000ea200000e0000 */
[----:B------:R-:W-:Y:S01]  /*9c40*/  ULEA UR33, UR11, 0xfffffc00, 0xa ;  /* 0xfffffc000b217891 */ /* 0x000fe2000f8e50ff */
[C---:B------:R-:W-:Y:S01]  /*9c50*/  FMUL.FTZ R145, R196.reuse, R199 ;  /* 0x000000c7c4917220 */ /* 0x040fe20000410000 */
[-C--:B------:R-:W-:Y:S01]  /*9c60*/  FMUL.FTZ R222, R196, R129.reuse ;  /* 0x00000081c4de7220 */ /* 0x080fe20000410000 */
[----:B------:R-:W5:Y:S01]  /*9c70*/  SHFL.IDX PT, R207, R6, RZ, 0x1f ;  /* 0x00001fff06cf7589 */ /* 0x000f6200000e0000 */
[-C--:B------:R-:W-:Y:S01]  /*9c80*/  FMUL.FTZ R213, R216, R129.reuse ;  /* 0x00000081d8d57220 */ /* 0x080fe20000410000 */
[C---:B------:R-:W-:Y:S01]  /*9c90*/  FFMA.FTZ R145, R192.reuse, R129, R145 ;  /* 0x00000081c0917223 */ /* 0x040fe20000010091 */
[-C--:B------:R-:W-:Y:S01]  /*9ca0*/  FFMA.FTZ R209, R192, R199.reuse, -R222 ;  /* 0x000000c7c0d17223 */ /* 0x080fe200000108de */
[----:B------:R-:W5:Y:S01]  /*9cb0*/  SHFL.DOWN PT, R221, R3, 0x1, 0x1f ;  /* 0x08201f0003dd7f89 */ /* 0x000f6200000e0000 */
[-C--:B------:R-:W-:Y:S01]  /*9cc0*/  FMUL.FTZ R216, R216, R199.reuse ;  /* 0x000000c7d8d87220 */ /* 0x080fe20000410000 */
[----:B------:R-:W-:Y:S01]  /*9cd0*/  FADD.FTZ R145, RZ, R145 ;  /* 0x00000091ff917221 */ /* 0x000fe20000010000 */
[----:B------:R-:W-:Y:S01]  /*9ce0*/  FFMA.FTZ R213, R212, R199, -R213 ;  /* 0x000000c7d4d57223 */ /* 0x000fe200000108d5 */
[----:B------:R3:W5:Y:S01]  /*9cf0*/  SHFL.IDX PT, R211, R201, RZ, 0x1f ;  /* 0x00001fffc9d37589 */ /* 0x00076200000e0000 */
[----:B------:R-:W-:Y:S01]  /*9d00*/  VOTEU.ALL UP0, P3 ;  /* 0x0000000000ff7886 */ /* 0x000fe20001800000 */
[----:B------:R-:W-:Y:S01]  /*9d10*/  FMUL.FTZ R215, R214, R145 ;  /* 0x00000091d6d77220 */ /* 0x000fe20000410000 */
[----:B------:R-:W-:Y:S01]  /*9d20*/  USHF.R.S32.HI UR43, URZ, 0x1f, UR33 ;  /* 0x0000001fff2b7899 */ /* 0x000fe20008011421 */
[----:B------:R-:W5:Y:S01]  /*9d30*/  SHFL.DOWN PT, R223, R228, 0x1, 0x1f ;  /* 0x08201f00e4df7f89 */ /* 0x000f6200000e0000 */
[----:B------:R-:W-:Y:S01]  /*9d40*/  BSSY.RECONVERGENT B0, `(.L_x_12818) ;  /* 0x00001ec000007945 */ /* 0x000fe20003800200 */
[----:B------:R-:W-:-:S02]  /*9d50*/  @!UP0 ULEA UR32, UR8, UR28, 0x4 ;  /* 0x0000001c08208291 */ /* 0x000fc4000f8e20ff */
[----:B------:R1:W5:Y:S01]  /*9d60*/  SHFL.IDX PT, R205, R2, RZ, 0x1f ;  /* 0x00001fff02cd7589 */ /* 0x00036200000e0000 */
[----:B---3--:R-:W-:Y:S01]  /*9d70*/  FFMA.FTZ R201, R50, R67, R209 ;  /* 0x0000004332c97223 */ /* 0x008fe200000100d1 */
[----:B------:R-:W-:Y:S01]  /*9d80*/  FFMA.FTZ R209, R212, R129, R216 ;  /* 0x00000081d4d17223 */ /* 0x000fe200000100d8 */
[C---:B------:R-:W-:Y:S01]  /*9d90*/  FFMA.FTZ R212, R95.reuse, R213, R220 ;  /* 0x000000d55fd47223 */ /* 0x040fe200000100dc */
[----:B0---4-:R-:W-:Y:S01]  /*9da0*/  SHFL.IDX PT, R228, R228, RZ, 0x1f ;  /* 0x00001fffe4e47589 */ /* 0x011fe200000e0000 */
[----:B------:R-:W-:Y:S01]  /*9db0*/  FMUL.FTZ R214, R214, R201 ;  /* 0x000000c9d6d67220 */ /* 0x000fe20000410000 */
[----:B------:R-:W-:Y:S01]  /*9dc0*/  FFMA.FTZ R226, -R95, R209, R226 ;  /* 0x000000d15fe27223 */ /* 0x000fe200000101e2 */
[C---:B------:R-:W-:Y:S01]  /*9dd0*/  FFMA.FTZ R215, R210.reuse, R201, -R215 ;  /* 0x000000c9d2d77223 */ /* 0x040fe200000108d7 */
[----:B-1----:R-:W-:Y:S01]  /*9de0*/  @P2 FMUL.FTZ R2, R219, R203 ;  /* 0x000000cbdb022220 */ /* 0x002fe20000410000 */
[----:B------:R-:W-:Y:S01]  /*9df0*/  FFMA.FTZ R209, R210, R145, R214 ;  /* 0x00000091d2d17223 */ /* 0x000fe200000100d6 */
[----:B--2---:R-:W-:Y:S01]  /*9e00*/  @P2 FMUL.FTZ R214, R217, R203 ;  /* 0x000000cbd9d62220 */ /* 0x004fe20000410000 */
[----:B------:R-:W-:Y:S01]  /*9e10*/  FFMA.FTZ R212, R97, R215, R212 ;  /* 0x000000d761d47223 */ /* 0x000fe200000100d4 */
[----:B-----5:R-:W-:Y:S01]  /*9e20*/  @P2 FFMA.FTZ R2, R217, R207, -R2 ;  /* 0x000000cfd9022223 */ /* 0x020fe20000010802 */
[----:B------:R-:W-:Y:S01]  /*9e30*/  FFMA.FTZ R210, -R97, R209, R226 ;  /* 0x000000d161d27223 */ /* 0x000fe200000101e2 */
[----:B------:R-:W-:Y:S01]  /*9e40*/  @P2 FFMA.FTZ R214, R219, R207, R214 ;  /* 0x000000cfdbd62223 */ /* 0x000fe200000100d6 */
[----:B------:R0:W1:Y:S01]  /*9e50*/  SHFL.IDX PT, R209, R3, RZ, 0x1f ;  /* 0x00001fff03d17589 */ /* 0x00006200000e0000 */
[----:B------:R-:W-:Y:S01]  /*9e60*/  @P2 FADD.FTZ R207, R221, R2 ;  /* 0x00000002ddcf2221 */ /* 0x000fe20000010000 */
[C---:B------:R-:W-:Y:S01]  /*9e70*/  FMUL.FTZ R2, R211.reuse, R7 ;  /* 0x00000007d3027220 */ /* 0x040fe20000410000 */
[----:B------:R-:W-:Y:S01]  /*9e80*/  FMUL.FTZ R213, R211, R5 ;  /* 0x00000005d3d57220 */ /* 0x000fe20000410000 */
[----:B------:R-:W-:Y:S01]  /*9e90*/  @P2 FADD.FTZ R203, R223, R214 ;  /* 0x000000d6dfcb2221 */ /* 0x000fe20000010000 */
[----:B------:R-:W-:Y:S01]  /*9ea0*/  FMUL.FTZ R220, R207, R9 ;  /* 0x00000009cfdc7220 */ /* 0x000fe20000410000 */
[----:B0-----:R-:W-:Y:S01]  /*9eb0*/  FMUL.FTZ R3, R206, R201 ;  /* 0x000000c9ce037220 */ /* 0x001fe20000410000 */
[----:B------:R-:W-:Y:S01]  /*9ec0*/  FFMA.FTZ R214, R205, R6, -R2 ;  /* 0x00000006cdd67223 */ /* 0x000fe20000010802 */
[----:B------:R-:W-:Y:S01]  /*9ed0*/  FMUL.FTZ R2, R211, R4 ;  /* 0x00000004d3027220 */ /* 0x000fe20000410000 */
[----:B------:R-:W-:Y:S01]  /*9ee0*/  FMUL.FTZ R216, R203, R9 ;  /* 0x00000009cbd87220 */ /* 0x000fe20000410000 */
[----:B------:R-:W-:Y:S01]  /*9ef0*/  FFMA.FTZ R3, R204, R145, R3 ;  /* 0x00000091cc037223 */ /* 0x000fe20000010003 */
[----:B------:R-:W-:Y:S01]  /*9f00*/  FMUL.FTZ R6, R211, R6 ;  /* 0x00000006d3067220 */ /* 0x000fe20000410000 */
[----:B------:R-:W-:Y:S01]  /*9f10*/  FFMA.FTZ R5, R205, R5, R2 ;  /* 0x00000005cd057223 */ /* 0x000fe20000010002 */
[----:B------:R-:W-:Y:S01]  /*9f20*/  P2R R2, PR, RZ, 0x8 ;  /* 0x00000008ff027803 */ /* 0x000fe20000000000 */
[----:B------:R-:W-:Y:S01]  /*9f30*/  FMUL.FTZ R2, R206, R145 ;  /* 0x00000091ce027220 */ /* 0x000fe20000410000 */
[-C--:B------:R-:W-:Y:S01]  /*9f40*/  FFMA.FTZ R220, R203, R8.reuse, -R220 ;  /* 0x00000008cbdc7223 */ /* 0x080fe200000108dc */
[----:B------:R-:W-:Y:S01]  /*9f50*/  FFMA.FTZ R216, R207, R8, R216 ;  /* 0x00000008cfd87223 */ /* 0x000fe200000100d8 */
[----:B------:R-:W-:Y:S01]  /*9f60*/  FADD.FTZ R8, RZ, R3 ;  /* 0x00000003ff087221 */ /* 0x000fe20000010000 */
[----:B------:R-:W-:Y:S01]  /*9f70*/  FFMA.FTZ R2, R204, R201, -R2 ;  /* 0x000000c9cc027223 */ /* 0x000fe20000010802 */
[----:B------:R-:W-:Y:S01]  /*9f80*/  FFMA.FTZ R7, R205, R7, R6 ;  /* 0x00000007cd077223 */ /* 0x000fe20000010006 */
[----:B------:R-:W-:Y:S01]  /*9f90*/  FADD.FTZ R197, R197, R220 ;  /* 0x000000dcc5c57221 */ /* 0x000fe20000010000 */
[----:B------:R-:W-:Y:S01]  /*9fa0*/  FFMA.FTZ R9, R99, R218, R216 ;  /* 0x000000da63097223 */ /* 0x000fe200000100d8 */
[----:B-1----:R-:W-:Y:S01]  /*9fb0*/  FADD.FTZ R6, R209, R214 ;  /* 0x000000d6d1067221 */ /* 0x002fe20000010000 */
[----:B------:R-:W-:Y:S01]  /*9fc0*/  FFMA.FTZ R214, R51, R92, R2 ;  /* 0x0000005c33d67223 */ /* 0x000fe20000010002 */
[----:B------:R-:W-:Y:S01]  /*9fd0*/  FMUL.FTZ R2, R193, R8 ;  /* 0x00000008c1027220 */ /* 0x000fe20000410000 */
[----:B------:R-:W-:Y:S01]  /*9fe0*/  FMUL.FTZ R3, R206, R197 ;  /* 0x000000c5ce037220 */ /* 0x000fe20000410000 */
[----:B------:R-:W-:Y:S01]  /*9ff0*/  FFMA.FTZ R4, R205, R4, -R213 ;  /* 0x00000004cd047223 */ /* 0x000fe200000108d5 */
[-C--:B------:R-:W-:Y:S01]  /*a000*/  FMUL.FTZ R203, R193, R214.reuse ;  /* 0x000000d6c1cb7220 */ /* 0x080fe20000410000 */
[C---:B------:R-:W-:Y:S01]  /*a010*/  FFMA.FTZ R193, R191.reuse, R214, -R2 ;  /* 0x000000d6bfc17223 */ /* 0x040fe20000010802 */
[----:B------:R-:W-:Y:S01]  /*a020*/  FADD.FTZ R7, R228, R7 ;  /* 0x00000007e4077221 */ /* 0x000fe20000010000 */
[-C--:B------:R-:W-:Y:S01]  /*a030*/  FMUL.FTZ R206, R206, R9.reuse ;  /* 0x00000009cece7220 */ /* 0x080fe20000410000 */
[----:B------:R-:W-:Y:S01]  /*a040*/  FFMA.FTZ R2, R204, R9, R3 ;  /* 0x00000009cc027223 */ /* 0x000fe20000010003 */
[----:B------:R-:W-:Y:S01]  /*a050*/  FMUL.FTZ R3, R134, UR47 ;  /* 0x0000002f86037c20 */ /* 0x000fe20008410000 */
[----:B------:R-:W-:Y:S01]  /*a060*/  FFMA.FTZ R191, R191, R8, R203 ;  /* 0x00000008bfbf7223 */ /* 0x000fe200000100cb */
[----:B------:R-:W-:Y:S01]  /*a070*/  FFMA.FTZ R206, R204, R197, -R206 ;  /* 0x000000c5ccce7223 */ /* 0x000fe200000108ce */
[----:B------:R0:W-:Y:S01]  /*a080*/  @!P3 STS.128 [UR32+0x3650], R4 ;  /* 0x00365004ff00b988 */ /* 0x0001e20008000c20 */
[----:B------:R-:W-:Y:S01]  /*a090*/  FFMA.FTZ R203, R97, R208, R2 ;  /* 0x000000d061cb7223 */ /* 0x000fe20000010002 */
[----:B------:R-:W-:Y:S01]  /*a0a0*/  FFMA.FTZ R205, R166, UR46, -R3 ;  /* 0x0000002ea6cd7c23 */ /* 0x000fe20008010803 */
[----:B------:R-:W-:Y:S01]  /*a0b0*/  LOP3.LUT R2, R138, UR33, RZ, 0xfc, !PT ;  /* 0x000000218a027c12 */ /* 0x000fe2000f8efcff */
[----:B------:R-:W-:Y:S01]  /*a0c0*/  FADD.FTZ R195, R195, R206 ;  /* 0x000000cec3c37221 */ /* 0x000fe20000010000 */
[----:B------:R-:W-:Y:S01]  /*a0d0*/  MOV R3, UR43 ;  /* 0x0000002b00037c02 */ /* 0x000fe20008000f00 */
[----:B------:R-:W-:Y:S01]  /*a0e0*/  UMOV UR32, UR42 ;  /* 0x0000002a00207c82 */ /* 0x000fe20008000000 */
[----:B------:R-:W-:Y:S01]  /*a0f0*/  FMUL.FTZ R204, R0, R205 ;  /* 0x000000cd00cc7220 */ /* 0x000fe20000410000 */
[----:B------:R-:W-:Y:S01]  /*a100*/  MOV R207, UR32 ;  /* 0x0000002000cf7c02 */ /* 0x000fe20008000f00 */
[----:B------:R-:W-:Y:S01]  /*a110*/  FMUL.FTZ R205, R134, UR46 ;  /* 0x0000002e86cd7c20 */ /* 0x000fe20008410000 */
[----:B------:R-:W-:-:S02]  /*a120*/  HFMA2 R209, -RZ, RZ, 0, 7.8678131103515625e-06 ;  /* 0x00000084ffd17431 */ /* 0x000fc400000001ff */
[----:B------:R-:W-:Y:S01]  /*a130*/  FMUL.FTZ R206, R132, UR47 ;  /* 0x0000002f84ce7c20 */ /* 0x000fe20008410000 */
[----:B0-----:R-:W-:-:S03]  /*a140*/  MOV R5, UR38 ;  /* 0x0000002600057c02 */ /* 0x001fc60008000f00 */
[----:B------:R-:W-:Y:S01]  /*a150*/  FFMA.FTZ R206, R153, UR46, -R206 ;  /* 0x0000002e99ce7c23 */ /* 0x000fe200080108ce */
[----:B------:R-:W-:Y:S01]  /*a160*/  LEA R6, R207, -R2, 0x1 ;  /* 0x80000002cf067211 */ /* 0x000fe200078e08ff */
[----:B------:R-:W-:-:S04]  /*a170*/  IMAD.WIDE.U32 R4, R5, UR8, R2 ;  /* 0x0000000805047c25 */ /* 0x000fc8000f8e0002 */
[C---:B------:R-:W-:Y:S01]  /*a180*/  FMUL.FTZ R3, R196.reuse, R195 ;  /* 0x000000c3c4037220 */ /* 0x040fe20000410000 */
[----:B------:R-:W-:Y:S01]  /*a190*/  FMUL.FTZ R196, R196, R203 ;  /* 0x000000cbc4c47220 */ /* 0x000fe20000410000 */
[----:B------:R-:W-:Y:S01]  /*a1a0*/  FMUL.FTZ R206, R71, R206 ;  /* 0x000000ce47ce7220 */ /* 0x000fe20000410000 */
[----:B------:R-:W-:Y:S02]  /*a1b0*/  IMAD R7, R138, R209, UR28 ;  /* 0x0000001c8a077e24 */ /* 0x000fe4000f8e02d1 */
[C---:B------:R-:W-:Y:S01]  /*a1c0*/  FFMA.FTZ R2, R192.reuse, R203, R3 ;  /* 0x000000cbc0027223 */ /* 0x040fe20000010003 */
[----:B------:R-:W-:Y:S01]  /*a1d0*/  FFMA.FTZ R196, R192, R195, -R196 ;  /* 0x000000c3c0c47223 */ /* 0x000fe200000108c4 */
[----:B------:R-:W-:Y:S01]  /*a1e0*/  FFMA.FTZ R3, R166, UR47, R205 ;  /* 0x0000002fa6037c23 */ /* 0x000fe200080100cd */
[----:B------:R-:W-:Y:S01]  /*a1f0*/  FFMA.FTZ R166, R37, -R52, R166 ;  /* 0x8000003425a67223 */ /* 0x000fe200000100a6 */
[----:B------:R-:W-:Y:S01]  /*a200*/  FFMA.FTZ R205, R95, R202, R2 ;  /* 0x000000ca5fcd7223 */ /* 0x000fe20000010002 */
[----:B------:R-:W-:Y:S01]  /*a210*/  FADD.FTZ R189, R189, R196 ;  /* 0x000000c4bdbd7221 */ /* 0x000fe20000010000 */
[----:B------:R-:W-:Y:S01]  /*a220*/  FMUL.FTZ R192, R0, -R3 ;  /* 0x8000000300c07220 */ /* 0x000fe20000410000 */
        /* <DEDUP_REMOVED lines=8> */
[----:B------:R-:W-:Y:S01]  /*a2b0*/  FMUL.FTZ R186, R144, UR47 ;  /* 0x0000002f90ba7c20 */ /* 0x000fe20008410000 */
[----:B------:R-:W-:Y:S01]  /*a2c0*/  FMUL.FTZ R196, R71, -R196 ;  /* 0x800000c447c47220 */ /* 0x000fe20000410000 */
[----:B------:R-:W-:Y:S01]  /*a2d0*/  FFMA.FTZ R200, R93, R200, R2 ;  /* 0x000000c85dc87223 */ /* 0x000fe20000010002 */
[----:B------:R-:W-:Y:S01]  /*a2e0*/  FADD.FTZ R182, R187, R182 ;  /* 0x000000b6bbb67221 */ /* 0x000fe20000010000 */
[----:B------:R-:W-:Y:S01]  /*a2f0*/  FFMA.FTZ R202, R159, UR47, R202 ;  /* 0x0000002f9fca7c23 */ /* 0x000fe200080100ca */
[----:B------:R-:W-:Y:S01]  /*a300*/  STS [R7+0x1080], R204 ;  /* 0x001080cc07007388 */ /* 0x000fe20000000800 */
[C---:B------:R-:W-:Y:S01]  /*a310*/  FMUL.FTZ R2, R175.reuse, R200 ;  /* 0x000000c8af027220 */ /* 0x040fe20000410000 */
[-C--:B------:R-:W-:Y:S01]  /*a320*/  FMUL.FTZ R175, R175, R182.reuse ;  /* 0x000000b6afaf7220 */ /* 0x080fe20000410000 */
[----:B0-----:R-:W-:Y:S01]  /*a330*/  FFMA.FTZ R192, R159, UR46, -R186 ;  /* 0x0000002e9fc07c23 */ /* 0x001fe200080108ba */
[----:B------:R-:W-:Y:S01]  /*a340*/  STS [R7+0x108c], R196 ;  /* 0x00108cc407007388 */ /* 0x000fe20000000800 */
[C---:B------:R-:W-:Y:S01]  /*a350*/  FFMA.FTZ R186, R177.reuse, R182, -R2 ;  /* 0x000000b6b1ba7223 */ /* 0x040fe20000010802 */
[----:B------:R-:W-:Y:S01]  /*a360*/  FFMA.FTZ R2, R177, R200, R175 ;  /* 0x000000c8b1027223 */ /* 0x000fe200000100af */
[----:B------:R-:W-:Y:S01]  /*a370*/  FMUL.FTZ R177, R143, UR47 ;  /* 0x0000002f8fb17c20 */ /* 0x000fe20008410000 */
[----:B------:R-:W-:Y:S01]  /*a380*/  FMUL.FTZ R192, R73, R192 ;  /* 0x000000c049c07220 */ /* 0x000fe20000410000 */
[----:B------:R-:W-:Y:S01]  /*a390*/  FADD.FTZ R185, R185, R186 ;  /* 0x000000bab9b97221 */ /* 0x000fe20000010000 */
[----:B------:R-:W-:Y:S01]  /*a3a0*/  FFMA.FTZ R175, R91, R198, R2 ;  /* 0x000000c65baf7223 */ /* 0x000fe20000010002 */
[----:B------:R-:W-:Y:S01]  /*a3b0*/  FFMA.FTZ R159, R38, -R55, R159 ;  /* 0x80000037269f7223 */ /* 0x000fe2000001009f */
[----:B------:R-:W-:Y:S01]  /*a3c0*/  FMUL.FTZ R202, R73, -R202 ;  /* 0x800000ca49ca7220 */ /* 0x000fe20000410000 */
[C---:B------:R-:W-:Y:S01]  /*a3d0*/  FMUL.FTZ R3, R178.reuse, R185 ;  /* 0x000000b9b2037220 */ /* 0x040fe20000410000 */
[-C--:B------:R-:W-:Y:S01]  /*a3e0*/  FMUL.FTZ R178, R178, R175.reuse ;  /* 0x000000afb2b27220 */ /* 0x080fe20000410000 */
[----:B------:R0:W-:Y:S01]  /*a3f0*/  STS [R7+0x1090], R192 ;  /* 0x001090c007007388 */ /* 0x0001e20000000800 */
[----:B------:R-:W-:Y:S01]  /*a400*/  FMUL.FTZ R218, R175, UR45 ;  /* 0x0000002dafda7c20 */ /* 0x000fe20008410000 */
[C---:B------:R-:W-:Y:S01]  /*a410*/  FFMA.FTZ R2, R180.reuse, R175, R3 ;  /* 0x000000afb4027223 */ /* 0x040fe20000010003 */
[----:B------:R-:W-:Y:S01]  /*a420*/  FMUL.FTZ R3, R143, UR46 ;  /* 0x0000002e8f037c20 */ /* 0x000fe20008410000 */
[----:B------:R-:W-:Y:S01]  /*a430*/  FFMA.FTZ R178, R180, R185, -R178 ;  /* 0x000000b9b4b27223 */ /* 0x000fe200000108b2 */
[C---:B------:R-:W-:Y:S01]  /*a440*/  FFMA.FTZ R180, R170.reuse, UR46, -R177 ;  /* 0x0000002eaab47c23 */ /* 0x040fe200080108b1 */
[----:B------:R-:W-:Y:S01]  /*a450*/  FFMA.FTZ R194, R89, R194, R2 ;  /* 0x000000c259c27223 */ /* 0x000fe20000010002 */
[----:B------:R-:W-:Y:S01]  /*a460*/  FFMA.FTZ R2, R170, UR47, R3 ;  /* 0x0000002faa027c23 */ /* 0x000fe20008010003 */
[----:B------:R-:W-:Y:S01]  /*a470*/  FADD.FTZ R178, R183, R178 ;  /* 0x000000b2b7b27221 */ /* 0x000fe20000010000 */
[C---:B------:R-:W-:Y:S01]  /*a480*/  FMUL.FTZ R186, R75.reuse, R180 ;  /* 0x000000b44bba7220 */ /* 0x040fe20000410000 */
[C---:B------:R-:W-:Y:S01]  /*a490*/  FMUL.FTZ R180, R142.reuse, UR47 ;  /* 0x0000002f8eb47c20 */ /* 0x040fe20008410000 */
[----:B0-----:R-:W-:Y:S01]  /*a4a0*/  FMUL.FTZ R192, R75, -R2 ;  /* 0x800000024bc07220 */ /* 0x001fe20000410000 */
[C---:B------:R-:W-:Y:S01]  /*a4b0*/  FMUL.FTZ R2, R155.reuse, R194 ;  /* 0x000000c29b027220 */ /* 0x040fe20000410000 */
[-C--:B------:R-:W-:Y:S01]  /*a4c0*/  FMUL.FTZ R155, R155, R178.reuse ;  /* 0x000000b29b9b7220 */ /* 0x080fe20000410000 */
[----:B------:R-:W-:Y:S01]  /*a4d0*/  FFMA.FTZ R196, R161, UR46, -R180 ;  /* 0x0000002ea1c47c23 */ /* 0x000fe200080108b4 */
[----:B------:R0:W-:Y:S01]  /*a4e0*/  STS [R7+0x1098], R186 ;  /* 0x001098ba07007388 */ /* 0x0001e20000000800 */
[C---:B------:R-:W-:Y:S01]  /*a4f0*/  FFMA.FTZ R180, R157.reuse, R178, -R2 ;  /* 0x000000b29db47223 */ /* 0x040fe20000010802 */
[----:B------:R-:W-:Y:S01]  /*a500*/  FFMA.FTZ R2, R157, R194, R155 ;  /* 0x000000c29d027223 */ /* 0x000fe2000001009b */
[----:B------:R-:W-:Y:S01]  /*a510*/  FMUL.FTZ R157, R141, UR47 ;  /* 0x0000002f8d9d7c20 */ /* 0x000fe20008410000 */
[----:B------:R-:W-:Y:S01]  /*a520*/  FFMA.FTZ R170, R39, -R54, R170 ;  /* 0x8000003627aa7223 */ /* 0x000fe200000100aa */
[----:B------:R-:W-:Y:S01]  /*a530*/  FADD.FTZ R181, R181, R180 ;  /* 0x000000b4b5b57221 */ /* 0x000fe20000010000 */
[----:B------:R-:W-:Y:S01]  /*a540*/  FFMA.FTZ R155, R87, R190, R2 ;  /* 0x000000be579b7223 */ /* 0x000fe20000010002 */
[----:B------:R-:W-:Y:S01]  /*a550*/  FMUL.FTZ R2, R142, UR46 ;  /* 0x0000002e8e027c20 */ /* 0x000fe20008410000 */
[----:B------:R-:W-:Y:S01]  /*a560*/  FMUL.FTZ R190, R131, UR47 ;  /* 0x0000002f83be7c20 */ /* 0x000fe20008410000 */
[C---:B------:R-:W-:Y:S01]  /*a570*/  FMUL.FTZ R3, R152.reuse, R181 ;  /* 0x000000b598037220 */ /* 0x040fe20000410000 */
[-C--:B------:R-:W-:Y:S01]  /*a580*/  FMUL.FTZ R152, R152, R155.reuse ;  /* 0x0000009b98987220 */ /* 0x080fe20000410000 */
[----:B------:R-:W-:Y:S01]  /*a590*/  FFMA.FTZ R180, R161, UR47, R2 ;  /* 0x0000002fa1b47c23 */ /* 0x000fe20008010002 */
[----:B------:R-:W-:Y:S01]  /*a5a0*/  FFMA.FTZ R190, R171, UR46, -R190 ;  /* 0x0000002eabbe7c23 */ /* 0x000fe200080108be */
[C---:B------:R-:W-:Y:S01]  /*a5b0*/  FFMA.FTZ R2, R154.reuse, R155, R3 ;  /* 0x0000009b9a027223 */ /* 0x040fe20000010003 */
[----:B------:R-:W-:Y:S01]  /*a5c0*/  FFMA.FTZ R152, R154, R181, -R152 ;  /* 0x000000b59a987223 */ /* 0x000fe20000010898 */
[----:B------:R-:W-:Y:S01]  /*a5d0*/  FMUL.FTZ R3, R141, UR46 ;  /* 0x0000002e8d037c20 */ /* 0x000fe20008410000 */
[C---:B------:R-:W-:Y:S01]  /*a5e0*/  FFMA.FTZ R154, R172.reuse, UR46, -R157 ;  /* 0x0000002eac9a7c23 */ /* 0x040fe2000801089d */
[----:B------:R-:W-:Y:S01]  /*a5f0*/  FFMA.FTZ R157, R85, R188, R2 ;  /* 0x000000bc559d7223 */ /* 0x000fe20000010002 */
[----:B------:R-:W-:Y:S01]  /*a600*/  FADD.FTZ R179, R179, R152 ;  /* 0x00000098b3b37221 */ /* 0x000fe20000010000 */
[----:B------:R-:W-:Y:S01]  /*a610*/  FFMA.FTZ R2, R172, UR47, R3 ;  /* 0x0000002fac027c23 */ /* 0x000fe20008010003 */
[C---:B------:R-:W-:Y:S01]  /*a620*/  FMUL.FTZ R154, R79.reuse, R154 ;  /* 0x0000009a4f9a7220 */ /* 0x040fe20000410000 */
[C---:B------:R-:W-:Y:S01]  /*a630*/  FMUL.FTZ R3, R148.reuse, R157 ;  /* 0x0000009d94037220 */ /* 0x040fe20000410000 */
[-C--:B------:R-:W-:Y:S01]  /*a640*/  FMUL.FTZ R148, R148, R179.reuse ;  /* 0x000000b394947220 */ /* 0x080fe20000410000 */
[----:B0-----:R-:W-:Y:S01]  /*a650*/  FMUL.FTZ R186, R79, -R2 ;  /* 0x800000024fba7220 */ /* 0x001fe20000410000 */
[----:B------:R-:W-:Y:S01]  /*a660*/  FMUL.FTZ R180, R77, -R180 ;  /* 0x800000b44db47220 */ /* 0x000fe20000410000 */
[C---:B------:R-:W-:Y:S01]  /*a670*/  FFMA.FTZ R2, R150.reuse, R179, -R3 ;  /* 0x000000b396027223 */ /* 0x040fe20000010803 */
[----:B------:R-:W-:Y:S01]  /*a680*/  FFMA.FTZ R150, R150, R157, R148 ;  /* 0x0000009d96967223 */ /* 0x000fe20000010094 */
[----:B------:R-:W-:Y:S01]  /*a690*/  MOV R3, UR39 ;  /* 0x0000002700037c02 */ /* 0x000fe20008000f00 */
[----:B------:R0:W-:Y:S01]  /*a6a0*/  STS [R7+0x10a8], R154 ;  /* 0x0010a89a07007388 */ /* 0x0001e20000000800 */
[----:B------:R-:W-:Y:S01]  /*a6b0*/  FADD.FTZ R148, R173, R2 ;  /* 0x00000002ad947221 */ /* 0x000fe20000010000 */
[----:B------:R-:W-:Y:S01]  /*a6c0*/  FFMA.FTZ R184, R83, R184, R150 ;  /* 0x000000b853b87223 */ /* 0x000fe20000010096 */
[----:B------:R-:W-:Y:S01]  /*a6d0*/  FMUL.FTZ R2, R140, UR47 ;  /* 0x0000002f8c027c20 */ /* 0x000fe20008410000 */
[----:B------:R-:W-:-:S02]  /*a6e0*/  IMAD R3, R3, UR8, R5 ;  /* 0x0000000803037c24 */ /* 0x000fc4000f8e0205 */
[C---:B------:R-:W-:Y:S01]  /*a6f0*/  FMUL.FTZ R150, R147.reuse, R148 ;  /* 0x0000009493967220 */ /* 0x040fe20000410000 */
[-C--:B------:R-:W-:Y:S01]  /*a700*/  FMUL.FTZ R147, R147, R184.reuse ;  /* 0x000000b893937220 */ /* 0x080fe20000410000 */
[----:B------:R1:W-:Y:S01]  /*a710*/  STS [R7+0x10a4], R180 ;  /* 0x0010a4b407007388 */ /* 0x0003e20000000800 */
[----:B------:R-:W-:Y:S01]  /*a720*/  FMUL.FTZ R188, R135, UR46 ;  /* 0x0000002e87bc7c20 */ /* 0x000fe20008410000 */
[----:B------:R-:W-:Y:S01]  /*a730*/  FFMA.FTZ R150, R115, R184, R150 ;  /* 0x000000b873967223 */ /* 0x000fe20000010096 */
[----:B0-----:R-:W-:Y:S01]  /*a740*/  FFMA.FTZ R154, R163, UR46, -R2 ;  /* 0x0000002ea39a7c23 */ /* 0x001fe20008010802 */
[C---:B------:R-:W-:Y:S01]  /*a750*/  LEA R2, P2, R4.reuse, UR9, 0x2 ;  /* 0x0000000904027c11 */ /* 0x040fe2000f8410ff */
[----:B------:R-:W-:Y:S01]  /*a760*/  FFMA.FTZ R152, R115, R148, -R147 ;  /* 0x0000009473987223 */ /* 0x000fe20000010893 */
[----:B------:R-:W-:Y:S01]  /*a770*/  FFMA.FTZ R168, R81, R168, R150 ;  /* 0x000000a851a87223 */ /* 0x000fe20000010096 */
[----:B------:R0:W-:Y:S01]  /*a780*/  STS [R7+0x10ac], R186 ;  /* 0x0010acba07007388 */ /* 0x0001e20000000800 */
[----:B------:R-:W-:Y:S01]  /*a790*/  LEA.HI.X R3, R4, UR10, R3, 0x2, P2 ;  /* 0x0000000a04037c11 */ /* 0x000fe200090f1403 */
[----:B------:R-:W-:Y:S01]  /*a7a0*/  FADD.FTZ R4, R149, R152 ;  /* 0x0000009895047221 */ /* 0x000fe20000010000 */
[C---:B------:R-:W-:Y:S01]  /*a7b0*/  FMUL.FTZ R5, R10.reuse, R168 ;  /* 0x000000a80a057220 */ /* 0x040fe20000410000 */
[----:B------:R-:W-:Y:S01]  /*a7c0*/  FMUL.FTZ R152, R139, UR47 ;  /* 0x0000002f8b987c20 */ /* 0x000fe20008410000 */
[----:B-1----:R-:W-:Y:S01]  /*a7d0*/  FMUL.FTZ R180, R81, R154 ;  /* 0x0000009a51b47220 */ /* 0x002fe20000410000 */
[-C--:B------:R-:W-:Y:S01]  /*a7e0*/  FMUL.FTZ R150, R10, R4.reuse ;  /* 0x000000040a967220 */ /* 0x080fe20000410000 */
[----:B------:R-:W-:Y:S01]  /*a7f0*/  FFMA.FTZ R10, R11, R4, -R5 ;  /* 0x000000040b0a7223 */ /* 0x000fe20000010805 */
[----:B------:R-:W-:Y:S01]  /*a800*/  FFMA.FTZ R152, R165, UR46, -R152 ;  /* 0x0000002ea5987c23 */ /* 0x000fe20008010898 */
[----:B------:R-:W-:Y:S01]  /*a810*/  FMUL.FTZ R154, R140, UR46 ;  /* 0x0000002e8c9a7c20 */ /* 0x000fe20008410000 */
[----:B------:R-:W-:Y:S01]  /*a820*/  FFMA.FTZ R150, R11, R168, R150 ;  /* 0x000000a80b967223 */ /* 0x000fe20000010096 */
[----:B------:R-:W-:Y:S01]  /*a830*/  FADD.FTZ R117, R117, R10 ;  /* 0x0000000a75757221 */ /* 0x000fe20000010000 */
[----:B------:R-:W-:Y:S01]  /*a840*/  FMUL.FTZ R152, R83, R152 ;  /* 0x0000009853987220 */ /* 0x000fe20000410000 */
[----:B------:R-:W-:Y:S01]  /*a850*/  FFMA.FTZ R154, R163, UR47, R154 ;  /* 0x0000002fa39a7c23 */ /* 0x000fe2000801009a */
[----:B------:R-:W-:Y:S01]  /*a860*/  FFMA.FTZ R162, R79, R162, R150 ;  /* 0x000000a24fa27223 */ /* 0x000fe20000010096 */
[-C--:B------:R-:W-:Y:S01]  /*a870*/  FMUL.FTZ R10, R12, R117.reuse ;  /* 0x000000750c0a7220 */ /* 0x080fe20000410000 */
[----:B------:R-:W-:Y:S01]  /*a880*/  FMUL.FTZ R150, R137, UR47 ;  /* 0x0000002f89967c20 */ /* 0x000fe20008410000 */
[----:B------:R-:W-:Y:S01]  /*a890*/  FMUL.FTZ R11, R136, UR47 ;  /* 0x0000002f880b7c20 */ /* 0x000fe20008410000 */
[-C--:B------:R-:W-:Y:S01]  /*a8a0*/  FMUL.FTZ R12, R12, R162.reuse ;  /* 0x000000a20c0c7220 */ /* 0x080fe20000410000 */
[----:B------:R-:W-:Y:S01]  /*a8b0*/  FFMA.FTZ R10, R13, R162, R10 ;  /* 0x000000a20d0a7223 */ /* 0x000fe2000001000a */
[----:B------:R-:W-:Y:S01]  /*a8c0*/  FFMA.FTZ R150, R167, UR46, -R150 ;  /* 0x0000002ea7967c23 */ /* 0x000fe20008010896 */
[----:B------:R-:W-:Y:S01]  /*a8d0*/  FMUL.FTZ R154, R81, -R154 ;  /* 0x8000009a519a7220 */ /* 0x000fe20000410000 */
[----:B------:R-:W-:Y:S01]  /*a8e0*/  FFMA.FTZ R12, R13, R117, -R12 ;  /* 0x000000750d0c7223 */ /* 0x000fe2000001080c */
[----:B------:R-:W-:Y:S01]  /*a8f0*/  FFMA.FTZ R156, R77, R156, R10 ;  /* 0x0000009c4d9c7223 */ /* 0x000fe2000001000a */
[----:B------:R1:W-:Y:S01]  /*a900*/  STS [R7+0x10b8], R152 ;  /* 0x0010b89807007388 */ /* 0x0003e20000000800 */
[----:B0-----:R-:W-:Y:S01]  /*a910*/  FMUL.FTZ R186, R139, UR46 ;  /* 0x0000002e8bba7c20 */ /* 0x001fe20008410000 */
[----:B------:R-:W-:Y:S01]  /*a920*/  FADD.FTZ R10, R119, R12 ;  /* 0x0000000c770a7221 */ /* 0x000fe20000010000 */
[C---:B------:R-:W-:Y:S01]  /*a930*/  FMUL.FTZ R5, R14.reuse, R156 ;  /* 0x0000009c0e057220 */ /* 0x040fe20000410000 */
[----:B------:R0:W-:Y:S01]  /*a940*/  STS [R7+0x10b4], R154 ;  /* 0x0010b49a07007388 */ /* 0x0001e20000000800 */
[----:B------:R-:W-:Y:S01]  /*a950*/  FFMA.FTZ R186, R165, UR47, R186 ;  /* 0x0000002fa5ba7c23 */ /* 0x000fe200080100ba */
[----:B------:R-:W-:Y:S01]  /*a960*/  FMUL.FTZ R12, R14, R10 ;  /* 0x0000000a0e0c7220 */ /* 0x000fe20000410000 */
[----:B------:R-:W-:Y:S01]  /*a970*/  FFMA.FTZ R188, R169, UR47, R188 ;  /* 0x0000002fa9bc7c23 */ /* 0x000fe200080100bc */
[----:B------:R2:W-:Y:S01]  /*a980*/  STS [R7+0x10b0], R180 ;  /* 0x0010b0b407007388 */ /* 0x0005e20000000800 */
[----:B------:R-:W-:Y:S01]  /*a990*/  FMUL.FTZ R186, R83, -R186 ;  /* 0x800000ba53ba7220 */ /* 0x000fe20000410000 */
[C---:B------:R-:W-:Y:S01]  /*a9a0*/  FFMA.FTZ R14, R15.reuse, R156, R12 ;  /* 0x0000009c0f0e7223 */ /* 0x040fe2000001000c */
[----:B------:R-:W-:Y:S01]  /*a9b0*/  FFMA.FTZ R12, R15, R10, -R5 ;  /* 0x0000000a0f0c7223 */ /* 0x000fe20000010805 */
[----:B-1----:R-:W-:Y:S01]  /*a9c0*/  FMUL.FTZ R152, R85, R150 ;  /* 0x0000009655987220 */ /* 0x002fe20000410000 */
[----:B------:R-:W-:Y:S01]  /*a9d0*/  FFMA.FTZ R150, R174, UR46, -R11 ;  /* 0x0000002eae967c23 */ /* 0x000fe2000801080b */
[----:B------:R-:W-:Y:S01]  /*a9e0*/  FFMA.FTZ R164, R75, R164, R14 ;  /* 0x000000a44ba47223 */ /* 0x000fe2000001000e */
[----:B------:R-:W-:Y:S01]  /*a9f0*/  FADD.FTZ R12, R121, R12 ;  /* 0x0000000c790c7221 */ /* 0x000fe20000010000 */
[----:B------:R-:W-:Y:S01]  /*aa00*/  FMUL.FTZ R5, R136, UR46 ;  /* 0x0000002e88057c20 */ /* 0x000fe20008410000 */
[----:B0-----:R-:W-:Y:S01]  /*aa10*/  FMUL.FTZ R154, R87, R150 ;  /* 0x00000096579a7220 */ /* 0x001fe20000410000 */
[----:B--2---:R-:W-:Y:S01]  /*aa20*/  FMUL.FTZ R180, R137, UR46 ;  /* 0x0000002e89b47c20 */ /* 0x004fe20008410000 */
[C---:B------:R-:W-:Y:S01]  /*aa30*/  FMUL.FTZ R14, R101.reuse, R12 ;  /* 0x0000000c650e7220 */ /* 0x040fe20000410000 */
[-C--:B------:R-:W-:Y:S01]  /*aa40*/  FMUL.FTZ R101, R101, R164.reuse ;  /* 0x000000a465657220 */ /* 0x080fe20000410000 */
[----:B------:R0:W-:Y:S01]  /*aa50*/  STS [R7+0x10c0], R152 ;  /* 0x0010c09807007388 */ /* 0x0001e20000000800 */
[----:B------:R-:W-:Y:S01]  /*aa60*/  FFMA.FTZ R180, R167, UR47, R180 ;  /* 0x0000002fa7b47c23 */ /* 0x000fe200080100b4 */
[C---:B------:R-:W-:Y:S01]  /*aa70*/  FFMA.FTZ R150, R103.reuse, R164, R14 ;  /* 0x000000a467967223 */ /* 0x040fe2000001000e */
[----:B------:R-:W-:Y:S01]  /*aa80*/  FFMA.FTZ R14, R103, R12, -R101 ;  /* 0x0000000c670e7223 */ /* 0x000fe20000010865 */
[----:B------:R1:W-:Y:S01]  /*aa90*/  STS [R7+0x10c8], R154 ;  /* 0x0010c89a07007388 */ /* 0x0003e20000000800 */
[----:B------:R-:W-:Y:S01]  /*aaa0*/  FMUL.FTZ R180, R85, -R180 ;  /* 0x800000b455b47220 */ /* 0x000fe20000410000 */
[----:B------:R-:W-:Y:S01]  /*aab0*/  FFMA.FTZ R158, R73, R158, R150 ;  /* 0x0000009e499e7223 */ /* 0x000fe20000010096 */
[----:B------:R-:W-:Y:S01]  /*aac0*/  FADD.FTZ R14, R123, R14 ;  /* 0x0000000e7b0e7221 */ /* 0x000fe20000010000 */
[----:B------:R2:W-:Y:S01]  /*aad0*/  STS [R7+0x10bc], R186 ;  /* 0x0010bcba07007388 */ /* 0x0005e20000000800 */
[----:B------:R-:W-:Y:S01]  /*aae0*/  FMUL.FTZ R11, R133, UR46 ;  /* 0x0000002e850b7c20 */ /* 0x000fe20008410000 */
[----:B0-----:R-:W-:Y:S01]  /*aaf0*/  FFMA.FTZ R152, R174, UR47, R5 ;  /* 0x0000002fae987c23 */ /* 0x001fe20008010005 */
[C---:B------:R-:W-:Y:S01]  /*ab00*/  FMUL.FTZ R150, R105.reuse, R14 ;  /* 0x0000000e69967220 */ /* 0x040fe20000410000 */
[----:B------:R-:W-:Y:S01]  /*ab10*/  FMUL.FTZ R105, R105, R158 ;  /* 0x0000009e69697220 */ /* 0x000fe20000410000 */
[----:B------:R-:W-:Y:S01]  /*ab20*/  FMUL.FTZ R5, R133, UR47 ;  /* 0x0000002f85057c20 */ /* 0x000fe20008410000 */
[----:B-1----:R-:W-:Y:S01]  /*ab30*/  FMUL.FTZ R154, R87, -R152 ;  /* 0x80000098579a7220 */ /* 0x002fe20000410000 */
[C---:B------:R-:W-:Y:S01]  /*ab40*/  FFMA.FTZ R150, R107.reuse, R158, R150 ;  /* 0x0000009e6b967223 */ /* 0x040fe20000010096 */
[----:B------:R-:W-:Y:S01]  /*ab50*/  FFMA.FTZ R152, R107, R14, -R105 ;  /* 0x0000000e6b987223 */ /* 0x000fe20000010869 */
[----:B------:R0:W-:Y:S01]  /*ab60*/  STS [R7+0x10c4], R180 ;  /* 0x0010c4b407007388 */ /* 0x0001e20000000800 */
[----:B--2---:R-:W-:Y:S01]  /*ab70*/  FMUL.FTZ R186, R135, UR47 ;  /* 0x0000002f87ba7c20 */ /* 0x004fe20008410000 */
[----:B------:R-:W-:Y:S01]  /*ab80*/  FFMA.FTZ R160, R71, R160, R150 ;  /* 0x000000a047a07223 */ /* 0x000fe20000010096 */
[----:B------:R-:W-:Y:S01]  /*ab90*/  FFMA.FTZ R150, R176, UR46, -R5 ;  /* 0x0000002eb0967c23 */ /* 0x000fe20008010805 */
[----:B------:R-:W-:Y:S01]  /*aba0*/  FADD.FTZ R152, R125, R152 ;  /* 0x000000987d987221 */ /* 0x000fe20000010000 */
[----:B------:R-:W-:Y:S01]  /*abb0*/  FFMA.FTZ R186, R169, UR46, -R186 ;  /* 0x0000002ea9ba7c23 */ /* 0x000fe200080108ba */
[----:B------:R1:W-:Y:S01]  /*abc0*/  STS [R7+0x10cc], R154 ;  /* 0x0010cc9a07007388 */ /* 0x0003e20000000800 */
[-C--:B------:R-:W-:Y:S01]  /*abd0*/  FMUL.FTZ R13, R160, R53.reuse ;  /* 0x00000035a00d7220 */ /* 0x080fe20000410000 */
[----:B------:R-:W-:Y:S01]  /*abe0*/  FMUL.FTZ R103, R152, R53 ;  /* 0x0000003598677220 */ /* 0x000fe20000410000 */
[----:B------:R-:W-:Y:S01]  /*abf0*/  FMUL.FTZ R186, R89, R186 ;  /* 0x000000ba59ba7220 */ /* 0x000fe20000410000 */
[----:B0-----:R-:W-:Y:S01]  /*ac00*/  FMUL.FTZ R180, R91, R150 ;  /* 0x000000965bb47220 */ /* 0x001fe20000410000 */
[C---:B------:R-:W-:Y:S01]  /*ac10*/  FMUL.FTZ R150, R109.reuse, R152 ;  /* 0x000000986d967220 */ /* 0x040fe20000410000 */
[----:B------:R-:W-:Y:S01]  /*ac20*/  FMUL.FTZ R109, R109, R160 ;  /* 0x000000a06d6d7220 */ /* 0x000fe20000410000 */
[----:B------:R-:W-:Y:S01]  /*ac30*/  FMUL.FTZ R105, R132, R13 ;  /* 0x0000000d84697220 */ /* 0x000fe20000410000 */
[----:B------:R-:W-:Y:S01]  /*ac40*/  FMUL.FTZ R188, R89, -R188 ;  /* 0x800000bc59bc7220 */ /* 0x000fe20000410000 */
[C---:B------:R-:W-:Y:S01]  /*ac50*/  FFMA.FTZ R5, R111.reuse, R160, R150 ;  /* 0x000000a06f057223 */ /* 0x040fe20000010096 */
[----:B------:R-:W-:Y:S01]  /*ac60*/  FFMA.FTZ R150, R111, R152, -R109 ;  /* 0x000000986f967223 */ /* 0x000fe2000001086d */
[----:B-1----:R-:W-:Y:S01]  /*ac70*/  FFMA.FTZ R154, R176, UR47, R11 ;  /* 0x0000002fb09a7c23 */ /* 0x002fe2000801000b */
[----:B------:R0:W-:Y:S01]  /*ac80*/  STS [R7+0x10d8], R180 ;  /* 0x0010d8b407007388 */ /* 0x0001e20000000800 */
[----:B------:R-:W-:Y:S01]  /*ac90*/  FFMA.FTZ R151, R0, R151, R5 ;  /* 0x0000009700977223 */ /* 0x000fe20000010005 */
[----:B------:R-:W-:Y:S01]  /*aca0*/  FADD.FTZ R127, R127, R150 ;  /* 0x000000967f7f7221 */ /* 0x000fe20000010000 */
[----:B------:R-:W-:Y:S01]  /*acb0*/  FFMA.FTZ R150, R36, -R53, R153 ;  /* 0x8000003524967223 */ /* 0x000fe20000010099 */
[----:B------:R-:W-:Y:S01]  /*acc0*/  FMUL.FTZ R154, R91, -R154 ;  /* 0x8000009a5b9a7220 */ /* 0x000fe20000410000 */
[-C--:B------:R-:W-:Y:S01]  /*acd0*/  FMUL.FTZ R11, R151, R52.reuse ;  /* 0x00000034970b7220 */ /* 0x080fe20000410000 */
[----:B------:R-:W-:Y:S01]  /*ace0*/  FMUL.FTZ R5, R127, R52 ;  /* 0x000000347f057220 */ /* 0x000fe20000410000 */
[----:B------:R1:W-:Y:S01]  /*acf0*/  STS [R7+0x10d0], R186 ;  /* 0x0010d0ba07007388 */ /* 0x0003e20000000800 */
[----:B------:R-:W-:Y:S01]  /*ad00*/  FMUL.FTZ R190, R93, R190 ;  /* 0x000000be5dbe7220 */ /* 0x000fe20000410000 */
[----:B------:R-:W-:Y:S01]  /*ad10*/  FMUL.FTZ R15, R134, R11 ;  /* 0x0000000b860f7220 */ /* 0x000fe20000410000 */
[-C--:B0-----:R-:W-:Y:S01]  /*ad20*/  FFMA.FTZ R180, R150, R103.reuse, -R105 ;  /* 0x0000006796b47223 */ /* 0x081fe20000010869 */
[----:B------:R-:W-:Y:S01]  /*ad30*/  FMUL.FTZ R103, R132, R103 ;  /* 0x0000006784677220 */ /* 0x000fe20000410000 */
[----:B------:R0:W-:Y:S01]  /*ad40*/  STS [R7+0x10d4], R188 ;  /* 0x0010d4bc07007388 */ /* 0x0001e20000000800 */
[-C--:B------:R-:W-:Y:S01]  /*ad50*/  FFMA.FTZ R101, R166, R5.reuse, -R15 ;  /* 0x00000005a6657223 */ /* 0x080fe2000001080f */
[----:B------:R-:W-:Y:S01]  /*ad60*/  FMUL.FTZ R5, R134, R5 ;  /* 0x0000000586057220 */ /* 0x000fe20000410000 */
[----:B------:R-:W-:Y:S01]  /*ad70*/  FMUL.FTZ R15, R158, R55 ;  /* 0x000000379e0f7220 */ /* 0x000fe20000410000 */
[----:B------:R2:W-:Y:S01]  /*ad80*/  STS [R7+0x10dc], R154 ;  /* 0x0010dc9a07007388 */ /* 0x0005e20000000800 */
[----:B-1----:R-:W-:Y:S01]  /*ad90*/  FMUL.FTZ R186, R131, UR46 ;  /* 0x0000002e83ba7c20 */ /* 0x002fe20008410000 */
[----:B------:R-:W-:Y:S01]  /*ada0*/  FFMA.FTZ R5, R166, R11, R5 ;  /* 0x0000000ba6057223 */ /* 0x000fe20000010005 */
[----:B------:R-:W-:Y:S01]  /*adb0*/  FMUL.FTZ R105, R12, R54 ;  /* 0x000000360c697220 */ /* 0x000fe20000410000 */
[----:B------:R1:W-:Y:S01]  /*adc0*/  STS [R7+0x10e0], R190 ;  /* 0x0010e0be07007388 */ /* 0x0003e20000000800 */
[----:B------:R-:W-:Y:S01]  /*add0*/  FMUL.FTZ R109, R10, R57 ;  /* 0x000000390a6d7220 */ /* 0x000fe20000410000 */
[----:B0-----:R-:W-:Y:S01]  /*ade0*/  FFMA.FTZ R188, R171, UR47, R186 ;  /* 0x0000002fabbc7c23 */ /* 0x001fe200080100ba */
[----:B------:R-:W-:Y:S01]  /*adf0*/  FMUL.FTZ R186, R144, R15 ;  /* 0x0000000f90ba7220 */ /* 0x000fe20000410000 */
[----:B------:R-:W-:Y:S01]  /*ae00*/  FADD.FTZ R5, RZ, R5 ;  /* 0x00000005ff057221 */ /* 0x000fe20000010000 */
[----:B------:R-:W-:Y:S01]  /*ae10*/  FMUL.FTZ R107, R143, R105 ;  /* 0x000000698f6b7220 */ /* 0x000fe20000410000 */
[----:B--2---:R-:W-:Y:S01]  /*ae20*/  FFMA.FTZ R154, R150, R13, R103 ;  /* 0x0000000d969a7223 */ /* 0x004fe20000010067 */
[----:B------:R-:W-:Y:S01]  /*ae30*/  FMUL.FTZ R103, R14, R55 ;  /* 0x000000370e677220 */ /* 0x000fe20000410000 */
[----:B------:R-:W-:Y:S01]  /*ae40*/  FMUL.FTZ R111, R142, R109 ;  /* 0x0000006d8e6f7220 */ /* 0x000fe20000410000 */
[----:B------:R-:W-:Y:S01]  /*ae50*/  FFMA.FTZ R172, R41, -R56, R172 ;  /* 0x8000003829ac7223 */ /* 0x000fe200000100ac */
[----:B-1----:R-:W-:Y:S01]  /*ae60*/  FMUL.FTZ R190, R93, -R188 ;  /* 0x800000bc5dbe7220 */ /* 0x002fe20000410000 */
[-C--:B------:R-:W-:Y:S01]  /*ae70*/  FFMA.FTZ R188, R159, R103.reuse, -R186 ;  /* 0x000000679fbc7223 */ /* 0x080fe200000108ba */
[----:B------:R-:W-:Y:S01]  /*ae80*/  FMUL.FTZ R186, R144, R103 ;  /* 0x0000006790ba7220 */ /* 0x000fe20000410000 */
[----:B------:R-:W-:Y:S01]  /*ae90*/  FADD.FTZ R154, R5, R154 ;  /* 0x0000009a059a7221 */ /* 0x000fe20000010000 */
[----:B------:R-:W-:Y:S01]  /*aea0*/  FADD.FTZ R5, RZ, R101 ;  /* 0x00000065ff057221 */ /* 0x000fe20000010000 */
[----:B------:R-:W-:Y:S01]  /*aeb0*/  FMUL.FTZ R101, R164, R54 ;  /* 0x00000036a4657220 */ /* 0x000fe20000410000 */
[----:B------:R-:W-:Y:S01]  /*aec0*/  FFMA.FTZ R103, R159, R15, R186 ;  /* 0x0000000f9f677223 */ /* 0x000fe200000100ba */
[-C--:B------:R-:W-:Y:S01]  /*aed0*/  FMUL.FTZ R115, R117, R56.reuse ;  /* 0x0000003875737220 */ /* 0x080fe20000410000 */
[----:B------:R-:W-:Y:S01]  /*aee0*/  FADD.FTZ R5, R5, R180 ;  /* 0x000000b405057221 */ /* 0x000fe20000010000 */
[-C--:B------:R-:W-:Y:S01]  /*aef0*/  FMUL.FTZ R180, R143, R101.reuse ;  /* 0x000000658fb47220 */ /* 0x080fe20000410000 */
[----:B------:R-:W-:Y:S01]  /*af00*/  FADD.FTZ R103, R154, R103 ;  /* 0x000000679a677221 */ /* 0x000fe20000010000 */
[C---:B------:R-:W-:Y:S01]  /*af10*/  FFMA.FTZ R154, R170.reuse, R101, R107 ;  /* 0x00000065aa9a7223 */ /* 0x040fe2000001006b */
[----:B------:R0:W-:Y:S01]  /*af20*/  STS [R7+0x10e4], R190 ;  /* 0x0010e4be07007388 */ /* 0x0001e20000000800 */
[----:B------:R-:W-:Y:S01]  /*af30*/  FFMA.FTZ R180, R170, R105, -R180 ;  /* 0x00000069aab47223 */ /* 0x000fe200000108b4 */
[----:B------:R-:W-:Y:S01]  /*af40*/  FMUL.FTZ R105, R162, R56 ;  /* 0x00000038a2697220 */ /* 0x000fe20000410000 */
[----:B------:R-:W-:Y:S01]  /*af50*/  FADD.FTZ R107, R103, R154 ;  /* 0x0000009a676b7221 */ /* 0x000fe20000010000 */
[-C--:B------:R-:W-:Y:S01]  /*af60*/  FFMA.FTZ R154, R40, -R57.reuse, R161 ;  /* 0x80000039289a7223 */ /* 0x080fe200000100a1 */
[----:B------:R-:W-:Y:S01]  /*af70*/  FMUL.FTZ R103, R156, R57 ;  /* 0x000000399c677220 */ /* 0x000fe20000410000 */
[----:B------:R-:W-:Y:S01]  /*af80*/  FADD.FTZ R5, R5, R188 ;  /* 0x000000bc05057221 */ /* 0x000fe20000010000 */
[----:B------:R-:W-:Y:S01]  /*af90*/  FFMA.FTZ R163, R42, -R59, R163 ;  /* 0x8000003b2aa37223 */ /* 0x000fe200000100a3 */
[----:B------:R1:W-:Y:S01]  /*afa0*/  STS [R7+0x109c], R192 ;  /* 0x00109cc007007388 */ /* 0x0003e20000000800 */
[----:B------:R-:W-:Y:S01]  /*afb0*/  FFMA.FTZ R186, R154, R103, R111 ;  /* 0x000000679aba7223 */ /* 0x000fe2000001006f */
[----:B------:R-:W-:Y:S01]  /*afc0*/  FMUL.FTZ R111, R141, R105 ;  /* 0x000000698d6f7220 */ /* 0x000fe20000410000 */
[----:B------:R-:W-:Y:S01]  /*afd0*/  FMUL.FTZ R188, R142, R103 ;  /* 0x000000678ebc7220 */ /* 0x000fe20000410000 */
[----:B------:R-:W-:Y:S01]  /*afe0*/  FADD.FTZ R5, R5, R180 ;  /* 0x000000b405057221 */ /* 0x000fe20000010000 */
[----:B------:R-:W-:Y:S01]  /*aff0*/  FADD.FTZ R186, R107, R186 ;  /* 0x000000ba6bba7221 */ /* 0x000fe20000010000 */
[-C--:B0-----:R-:W-:Y:S01]  /*b000*/  FFMA.FTZ R190, R172, R115.reuse, -R111 ;  /* 0x00000073acbe7223 */ /* 0x081fe2000001086f */
[----:B------:R-:W-:Y:S01]  /*b010*/  FMUL.FTZ R115, R141, R115 ;  /* 0x000000738d737220 */ /* 0x000fe20000410000 */
[----:B------:R-:W-:Y:S01]  /*b020*/  FFMA.FTZ R188, R154, R109, -R188 ;  /* 0x0000006d9abc7223 */ /* 0x000fe200000108bc */
[-C--:B------:R-:W-:Y:S01]  /*b030*/  FMUL.FTZ R107, R168, R59.reuse ;  /* 0x0000003ba86b7220 */ /* 0x080fe20000410000 */
[----:B------:R-:W-:Y:S01]  /*b040*/  FMUL.FTZ R109, R4, R59 ;  /* 0x0000003b046d7220 */ /* 0x000fe20000410000 */
[----:B------:R-:W-:Y:S01]  /*b050*/  FFMA.FTZ R115, R172, R105, R115 ;  /* 0x00000069ac737223 */ /* 0x000fe20000010073 */
[----:B------:R-:W-:Y:S01]  /*b060*/  FADD.FTZ R5, R5, R188 ;  /* 0x000000bc05057221 */ /* 0x000fe20000010000 */
[----:B------:R-:W-:Y:S01]  /*b070*/  FMUL.FTZ R188, R140, R107 ;  /* 0x0000006b8cbc7220 */ /* 0x000fe20000410000 */
[-C--:B------:R-:W-:Y:S01]  /*b080*/  FMUL.FTZ R111, R148, R58.reuse ;  /* 0x0000003a946f7220 */ /* 0x080fe20000410000 */
[----:B------:R-:W-:Y:S01]  /*b090*/  FADD.FTZ R115, R186, R115 ;  /* 0x00000073ba737221 */ /* 0x000fe20000010000 */
[-C--:B------:R-:W-:Y:S01]  /*b0a0*/  FMUL.FTZ R186, R140, R109.reuse ;  /* 0x0000006d8cba7220 */ /* 0x080fe20000410000 */
[----:B-1----:R-:W-:Y:S01]  /*b0b0*/  FMUL.FTZ R192, R129, UR47 ;  /* 0x0000002f81c07c20 */ /* 0x002fe20008410000 */
[----:B------:R-:W-:Y:S01]  /*b0c0*/  FFMA.FTZ R188, R163, R109, -R188 ;  /* 0x0000006da3bc7223 */ /* 0x000fe200000108bc */
[-C--:B------:R-:W-:Y:S01]  /*b0d0*/  FFMA.FTZ R180, R43, -R58.reuse, R165 ;  /* 0x8000003a2bb47223 */ /* 0x080fe200000100a5 */
[----:B------:R-:W-:Y:S01]  /*b0e0*/  FFMA.FTZ R186, R163, R107, R186 ;  /* 0x0000006ba3ba7223 */ /* 0x000fe200000100ba */
[----:B------:R-:W-:Y:S01]  /*b0f0*/  FMUL.FTZ R109, R184, R58 ;  /* 0x0000003ab86d7220 */ /* 0x000fe20000410000 */
[----:B------:R-:W-:Y:S01]  /*b100*/  FMUL.FTZ R119, R139, R111 ;  /* 0x0000006f8b777220 */ /* 0x000fe20000410000 */
[----:B------:R-:W-:Y:S01]  /*b110*/  FFMA.FTZ R192, R199, UR46, -R192 ;  /* 0x0000002ec7c07c23 */ /* 0x000fe200080108c0 */
[----:B------:R-:W-:Y:S01]  /*b120*/  FADD.FTZ R115, R115, R186 ;  /* 0x000000ba73737221 */ /* 0x000fe20000010000 */
[----:B------:R-:W-:Y:S01]  /*b130*/  FADD.FTZ R5, R5, R190 ;  /* 0x000000be05057221 */ /* 0x000fe20000010000 */
[CC--:B------:R-:W-:Y:S01]  /*b140*/  FFMA.FTZ R186, R180.reuse, R109.reuse, R119 ;  /* 0x0000006db4ba7223 */ /* 0x0c0fe20000010077 */
[----:B------:R-:W-:Y:S01]  /*b150*/  FMUL.FTZ R192, R95, R192 ;  /* 0x000000c05fc07220 */ /* 0x000fe20000410000 */
[----:B------:R-:W-:Y:S01]  /*b160*/  FMUL.FTZ R190, R139, R109 ;  /* 0x0000006d8bbe7220 */ /* 0x000fe20000410000 */
[----:B------:R-:W-:Y:S01]  /*b170*/  FMUL.FTZ R196, R77, R196 ;  /* 0x000000c44dc47220 */ /* 0x000fe20000410000 */
[----:B------:R-:W-:Y:S01]  /*b180*/  FADD.FTZ R115, R115, R186 ;  /* 0x000000ba73737221 */ /* 0x000fe20000010000 */
[----:B------:R-:W-:Y:S01]  /*b190*/  FMUL.FTZ R186, R157, R61 ;  /* 0x0000003d9dba7220 */ /* 0x000fe20000410000 */
[----:B------:R0:W-:Y:S01]  /*b1a0*/  STS [R7+0x10e8], R192 ;  /* 0x0010e8c007007388 */ /* 0x0001e20000000800 */
[----:B------:R-:W-:Y:S01]  /*b1b0*/  FADD.FTZ R5, R5, R188 ;  /* 0x000000bc05057221 */ /* 0x000fe20000010000 */
[----:B------:R-:W-:Y:S01]  /*b1c0*/  FFMA.FTZ R190, R180, R111, -R190 ;  /* 0x0000006fb4be7223 */ /* 0x000fe200000108be */
[-C--:B------:R-:W-:Y:S01]  /*b1d0*/  FFMA.FTZ R167, R44, -R61.reuse, R167 ;  /* 0x8000003d2ca77223 */ /* 0x080fe200000100a7 */
[----:B------:R-:W-:Y:S01]  /*b1e0*/  FMUL.FTZ R188, R179, R61 ;  /* 0x0000003db3bc7220 */ /* 0x000fe20000410000 */
[-C--:B------:R-:W-:Y:S01]  /*b1f0*/  FMUL.FTZ R111, R155, R60.reuse ;  /* 0x0000003c9b6f7220 */ /* 0x080fe20000410000 */
[----:B------:R1:W-:Y:S01]  /*b200*/  STS [R7+0x10a0], R196 ;  /* 0x0010a0c407007388 */ /* 0x0003e20000000800 */
[-C--:B------:R-:W-:Y:S01]  /*b210*/  FFMA.FTZ R174, R45, -R60.reuse, R174 ;  /* 0x8000003c2dae7223 */ /* 0x080fe200000100ae */
[----:B------:R-:W-:Y:S01]  /*b220*/  FMUL.FTZ R119, R181, R60 ;  /* 0x0000003cb5777220 */ /* 0x000fe20000410000 */
[----:B------:R-:W-:Y:S01]  /*b230*/  FMUL.FTZ R121, R136, R111 ;  /* 0x0000006f88797220 */ /* 0x000fe20000410000 */
[----:B0-----:R-:W-:Y:S01]  /*b240*/  FMUL.FTZ R192, R137, R186 ;  /* 0x000000ba89c07220 */ /* 0x001fe20000410000 */
[----:B------:R0:W-:Y:S01]  /*b250*/  STS [R7+0x1094], R202 ;  /* 0x001094ca07007388 */ /* 0x0001e20000000800 */
[----:B------:R-:W-:Y:S01]  /*b260*/  FADD.FTZ R5, R5, R190 ;  /* 0x000000be05057221 */ /* 0x000fe20000010000 */
[----:B------:R-:W-:Y:S01]  /*b270*/  FMUL.FTZ R125, R8, UR47 ;  /* 0x0000002f087d7c20 */ /* 0x000fe20008410000 */
[-C--:B------:R-:W-:Y:S01]  /*b280*/  FFMA.FTZ R192, R167, R188.reuse, -R192 ;  /* 0x000000bca7c07223 */ /* 0x080fe200000108c0 */
[----:B------:R-:W-:Y:S01]  /*b290*/  FMUL.FTZ R188, R137, R188 ;  /* 0x000000bc89bc7220 */ /* 0x000fe20000410000 */
[----:B-1----:R-:W-:Y:S01]  /*b2a0*/  FMUL.FTZ R196, R129, UR46 ;  /* 0x0000002e81c47c20 */ /* 0x002fe20008410000 */
[----:B------:R-:W-:Y:S01]  /*b2b0*/  FFMA.FTZ R169, R46, -R63, R169 ;  /* 0x8000003f2ea97223 */ /* 0x000fe200000100a9 */
[----:B------:R-:W-:Y:S01]  /*b2c0*/  FADD.FTZ R5, R5, R192 ;  /* 0x000000c005057221 */ /* 0x000fe20000010000 */
[----:B------:R-:W-:Y:S01]  /*b2d0*/  FFMA.FTZ R188, R167, R186, R188 ;  /* 0x000000baa7bc7223 */ /* 0x000fe200000100bc */
[----:B------:R-:W-:Y:S01]  /*b2e0*/  FFMA.FTZ R198, R199, UR47, R196 ;  /* 0x0000002fc7c67c23 */ /* 0x000fe200080100c4 */
[-C--:B------:R-:W-:Y:S01]  /*b2f0*/  FFMA.FTZ R196, R174, R119.reuse, -R121 ;  /* 0x00000077aec47223 */ /* 0x080fe20000010879 */
[----:B------:R-:W-:Y:S01]  /*b300*/  FMUL.FTZ R119, R136, R119 ;  /* 0x0000007788777220 */ /* 0x000fe20000410000 */
[----:B0-----:R-:W-:Y:S01]  /*b310*/  FMUL.FTZ R202, R145, UR47 ;  /* 0x0000002f91ca7c20 */ /* 0x001fe20008410000 */
[----:B------:R-:W-:Y:S01]  /*b320*/  FADD.FTZ R115, R115, R188 ;  /* 0x000000bc73737221 */ /* 0x000fe20000010000 */
[----:B------:R-:W-:Y:S01]  /*b330*/  FMUL.FTZ R190, R178, R63 ;  /* 0x0000003fb2be7220 */ /* 0x000fe20000410000 */
[----:B------:R-:W-:Y:S01]  /*b340*/  FFMA.FTZ R188, R174, R111, R119 ;  /* 0x0000006faebc7223 */ /* 0x000fe20000010077 */
[----:B------:R-:W-:Y:S01]  /*b350*/  FFMA.FTZ R202, R201, UR46, -R202 ;  /* 0x0000002ec9ca7c23 */ /* 0x000fe200080108ca */
[----:B------:R-:W-:Y:S01]  /*b360*/  FADD.FTZ R5, R5, R196 ;  /* 0x000000c405057221 */ /* 0x000fe20000010000 */
[----:B------:R-:W-:Y:S01]  /*b370*/  FMUL.FTZ R198, R95, -R198 ;  /* 0x800000c65fc67220 */ /* 0x000fe20000410000 */
[----:B------:R-:W-:Y:S01]  /*b380*/  FADD.FTZ R119, R115, R188 ;  /* 0x000000bc73777221 */ /* 0x000fe20000010000 */
[----:B------:R-:W-:Y:S01]  /*b390*/  FMUL.FTZ R188, R194, R63 ;  /* 0x0000003fc2bc7220 */ /* 0x000fe20000410000 */
[----:B------:R-:W-:Y:S01]  /*b3a0*/  FMUL.FTZ R204, R97, R202 ;  /* 0x000000ca61cc7220 */ /* 0x000fe20000410000 */
[-C--:B------:R-:W-:Y:S01]  /*b3b0*/  FMUL.FTZ R115, R175, R64.reuse ;  /* 0x00000040af737220 */ /* 0x080fe20000410000 */
[----:B------:R-:W-:Y:S01]  /*b3c0*/  FMUL.FTZ R121, R185, R64 ;  /* 0x00000040b9797220 */ /* 0x000fe20000410000 */
[----:B------:R-:W-:Y:S01]  /*b3d0*/  FMUL.FTZ R192, R135, R188 ;  /* 0x000000bc87c07220 */ /* 0x000fe20000410000 */
[----:B------:R-:W-:Y:S01]  /*b3e0*/  FFMA.FTZ R176, R47, -R64, R176 ;  /* 0x800000402fb07223 */ /* 0x000fe200000100b0 */
[----:B------:R0:W-:Y:S01]  /*b3f0*/  STS [R7+0x10f0], R204 ;  /* 0x0010f0cc07007388 */ /* 0x0001e20000000800 */
[----:B------:R-:W-:Y:S01]  /*b400*/  FMUL.FTZ R123, R133, R115 ;  /* 0x00000073857b7220 */ /* 0x000fe20000410000 */
[----:B------:R-:W-:Y:S01]  /*b410*/  FFMA.FTZ R192, R169, R190, -R192 ;  /* 0x000000bea9c07223 */ /* 0x000fe200000108c0 */
[----:B------:R-:W-:Y:S01]  /*b420*/  FMUL.FTZ R149, R189, R78 ;  /* 0x0000004ebd957220 */ /* 0x000fe20000410000 */
[----:B------:R-:W-:Y:S01]  /*b430*/  FMUL.FTZ R190, R135, R190 ;  /* 0x000000be87be7220 */ /* 0x000fe20000410000 */
[----:B------:R1:W-:Y:S01]  /*b440*/  STS [R7+0x10ec], R198 ;  /* 0x0010ecc607007388 */ /* 0x0003e20000000800 */
[----:B------:R-:W-:Y:S01]  /*b450*/  FADD.FTZ R5, R5, R192 ;  /* 0x000000c005057221 */ /* 0x000fe20000010000 */
[----:B------:R-:W-:Y:S01]  /*b460*/  FFMA.FTZ R192, R49, -R78, R199 ;  /* 0x8000004e31c07223 */ /* 0x000fe200000100c7 */
[----:B------:R-:W-:Y:S01]  /*b470*/  FMUL.FTZ R202, R145, UR46 ;  /* 0x0000002e91ca7c20 */ /* 0x000fe20008410000 */
[----:B------:R-:W-:Y:S01]  /*b480*/  FFMA.FTZ R190, R169, R188, R190 ;  /* 0x000000bca9be7223 */ /* 0x000fe200000100be */
[----:B0-----:R-:W-:Y:S01]  /*b490*/  FFMA.FTZ R204, R214, UR46, -R125 ;  /* 0x0000002ed6cc7c23 */ /* 0x001fe2000801087d */
[----:B------:R-:W-:Y:S01]  /*b4a0*/  FMUL.FTZ R125, R205, R78 ;  /* 0x0000004ecd7d7220 */ /* 0x000fe20000410000 */
[----:B------:R-:W-:Y:S01]  /*b4b0*/  FFMA.FTZ R202, R201, UR47, R202 ;  /* 0x0000002fc9ca7c23 */ /* 0x000fe200080100ca */
[----:B------:R-:W-:Y:S01]  /*b4c0*/  FADD.FTZ R190, R119, R190 ;  /* 0x000000be77be7221 */ /* 0x000fe20000010000 */
[----:B------:R-:W-:Y:S01]  /*b4d0*/  FMUL.FTZ R204, R99, R204 ;  /* 0x000000cc63cc7220 */ /* 0x000fe20000410000 */
[----:B------:R-:W-:Y:S01]  /*b4e0*/  FMUL.FTZ R153, R129, R125 ;  /* 0x0000007d81997220 */ /* 0x000fe20000410000 */
[-C--:B-1----:R-:W-:Y:S01]  /*b4f0*/  FFMA.FTZ R198, R176, R121.reuse, -R123 ;  /* 0x00000079b0c67223 */ /* 0x082fe2000001087b */
[----:B------:R-:W-:Y:S01]  /*b500*/  FMUL.FTZ R121, R133, R121 ;  /* 0x0000007985797220 */ /* 0x000fe20000410000 */
[----:B------:R-:W-:Y:S01]  /*b510*/  FMUL.FTZ R119, R200, R65 ;  /* 0x00000041c8777220 */ /* 0x000fe20000410000 */
[----:B------:R0:W-:Y:S01]  /*b520*/  STS [R7+0x10f8], R204 ;  /* 0x0010f8cc07007388 */ /* 0x0001e20000000800 */
[----:B------:R-:W-:Y:S01]  /*b530*/  FMUL.FTZ R202, R97, -R202 ;  /* 0x800000ca61ca7220 */ /* 0x000fe20000410000 */
[----:B------:R-:W-:Y:S01]  /*b540*/  FFMA.FTZ R121, R176, R115, R121 ;  /* 0x00000073b0797223 */ /* 0x000fe20000010079 */
[----:B------:R-:W-:Y:S01]  /*b550*/  FMUL.FTZ R123, R182, R65 ;  /* 0x00000041b67b7220 */ /* 0x000fe20000410000 */
[----:B------:R-:W-:Y:S01]  /*b560*/  FMUL.FTZ R147, R131, R119 ;  /* 0x0000007783937220 */ /* 0x000fe20000410000 */
[----:B------:R-:W-:Y:S01]  /*b570*/  STS [R7+0x1088], R206 ;  /* 0x001088ce07007388 */ /* 0x000fe20000000800 */
[----:B------:R-:W-:Y:S01]  /*b580*/  FADD.FTZ R121, R190, R121 ;  /* 0x00000079be797221 */ /* 0x000fe20000010000 */
[----:B------:R-:W-:Y:S01]  /*b590*/  FFMA.FTZ R190, R48, -R65, R171 ;  /* 0x8000004130be7223 */ /* 0x000fe200000100ab */
[----:B------:R-:W-:Y:S01]  /*b5a0*/  FADD.FTZ R5, R5, R198 ;  /* 0x000000c605057221 */ /* 0x000fe20000010000 */
[----:B------:R1:W-:Y:S01]  /*b5b0*/  STS [R7+0x10f4], R202 ;  /* 0x0010f4ca07007388 */ /* 0x0003e20000000800 */
[----:B0-----:R-:W-:Y:S01]  /*b5c0*/  FFMA.FTZ R204, R192, R149, -R153 ;  /* 0x00000095c0cc7223 */ /* 0x001fe20000010899 */
[----:B------:R-:W-:Y:S01]  /*b5d0*/  FMUL.FTZ R153, R8, UR46 ;  /* 0x0000002e08997c20 */ /* 0x000fe20008410000 */
[-C--:B------:R-:W-:Y:S01]  /*b5e0*/  FMUL.FTZ R161, R195, R67.reuse ;  /* 0x00000043c3a17220 */ /* 0x080fe20000410000 */
[----:B------:R-:W-:Y:S01]  /*b5f0*/  FFMA.FTZ R196, R50, -R67, R201 ;  /* 0x8000004332c47223 */ /* 0x000fe200000100c9 */
[----:B------:R-:W-:Y:S01]  /*b600*/  FMUL.FTZ R149, R129, R149 ;  /* 0x0000009581957220 */ /* 0x000fe20000410000 */
[----:B------:R-:W-:Y:S01]  /*b610*/  FFMA.FTZ R208, R214, UR47, R153 ;  /* 0x0000002fd6d07c23 */ /* 0x000fe20008010099 */
[----:B------:R-:W-:Y:S01]  /*b620*/  FFMA.FTZ R218, R185, UR44, -R218 ;  /* 0x0000002cb9da7c23 */ /* 0x000fe200080108da */
[----:B------:R-:W-:Y:S01]  /*b630*/  ISETP.GE.AND P2, PT, R6, 0x1, PT ;  /* 0x000000010600780c */ /* 0x000fe20003f46270 */
[----:B------:R-:W-:Y:S01]  /*b640*/  FMUL.FTZ R177, R168, UR45 ;  /* 0x0000002da8b17c20 */ /* 0x000fe20008410000 */
[----:B------:R-:W-:Y:S01]  /*b650*/  FMUL.FTZ R208, R99, -R208 ;  /* 0x800000d063d07220 */ /* 0x000fe20000410000 */
[CC--:B-1----:R-:W-:Y:S01]  /*b660*/  FFMA.FTZ R202, R190.reuse, R123.reuse, -R147 ;  /* 0x0000007bbeca7223 */ /* 0x0c2fe20000010893 */
[----:B------:R-:W-:Y:S01]  /*b670*/  FMUL.FTZ R123, R131, R123 ;  /* 0x0000007b837b7220 */ /* 0x000fe20000410000 */
[----:B------:R-:W-:Y:S01]  /*b680*/  FMUL.FTZ R147, R203, R67 ;  /* 0x00000043cb937220 */ /* 0x000fe20000410000 */
[----:B------:R-:W-:Y:S01]  /*b690*/  FMUL.FTZ R216, R179, UR45 ;  /* 0x0000002db3d87c20 */ /* 0x000fe20008410000 */
[----:B------:R0:W-:Y:S01]  /*b6a0*/  STS [R7+0x10fc], R208 ;  /* 0x0010fcd007007388 */ /* 0x0001e20000000800 */
[----:B------:R-:W-:Y:S01]  /*b6b0*/  FFMA.FTZ R198, R190, R119, R123 ;  /* 0x00000077bec67223 */ /* 0x000fe2000001007b */
[----:B------:R-:W-:Y:S01]  /*b6c0*/  FMUL.FTZ R123, R145, R147 ;  /* 0x00000093917b7220 */ /* 0x000fe20000410000 */
[----:B------:R-:W-:Y:S01]  /*b6d0*/  FADD.FTZ R5, R5, R202 ;  /* 0x000000ca05057221 */ /* 0x000fe20000010000 */
[----:B------:R-:W-:Y:S01]  /*b6e0*/  FMUL.FTZ R202, R197, UR45 ;  /* 0x0000002dc5ca7c20 */ /* 0x000fe20008410000 */
[----:B------:R-:W-:Y:S01]  /*b6f0*/  FADD.FTZ R121, R121, R198 ;  /* 0x000000c679797221 */ /* 0x000fe20000010000 */
[----:B------:R-:W-:Y:S01]  /*b700*/  FFMA.FTZ R206, R196, R161, -R123 ;  /* 0x000000a1c4ce7223 */ /* 0x000fe2000001087b */
[----:B------:R-:W-:Y:S01]  /*b710*/  IADD3 R123, PT, PT, R138, 0x20, RZ ;  /* 0x000000208a7b7810 */ /* 0x000fe20007ffe0ff */
[----:B------:R-:W-:Y:S01]  /*b720*/  FADD.FTZ R5, R5, R204 ;  /* 0x000000cc05057221 */ /* 0x000fe20000010000 */
[----:B------:R-:W-:Y:S01]  /*b730*/  FMUL.FTZ R204, R195, UR45 ;  /* 0x0000002dc3cc7c20 */ /* 0x000fe20008410000 */
[----:B0-----:R-:W-:Y:S01]  /*b740*/  FMUL.FTZ R7, R200, UR45 ;  /* 0x0000002dc8077c20 */ /* 0x001fe20008410000 */
[----:B------:R-:W-:Y:S01]  /*b750*/  LEA.HI R123, R123, R138, RZ, 0x1b ;  /* 0x0000008a7b7b7211 */ /* 0x000fe200078fd8ff */
[----:B------:R-:W-:Y:S01]  /*b760*/  FADD.FTZ R5, R5, R206 ;  /* 0x000000ce05057221 */ /* 0x000fe20000010000 */
[----:B------:R-:W-:Y:S01]  /*b770*/  FMUL.FTZ R206, R9, UR45 ;  /* 0x0000002d09ce7c20 */ /* 0x000fe20008410000 */
[----:B------:R-:W-:Y:S01]  /*b780*/  FFMA.FTZ R198, R192, R125, R149 ;  /* 0x0000007dc0c67223 */ /* 0x000fe20000010095 */
[----:B------:R-:W-:Y:S01]  /*b790*/  LEA R211, R123, UR28, 0x2 ;  /* 0x0000001c7bd37c11 */ /* 0x000fe2000f8e10ff */
[----:B------:R-:W-:Y:S01]  /*b7a0*/  BAR.SYNC.DEFER_BLOCKING 0x0 ;  /* 0x0000000000007b1d */ /* 0x000fe20000010000 */
[----:B------:R-:W-:Y:S01]  /*b7b0*/  FFMA.FTZ R123, R197, UR44, -R206 ;  /* 0x0000002cc57b7c23 */ /* 0x000fe200080108ce */
[----:B------:R-:W-:Y:S01]  /*b7c0*/  FFMA.FTZ R149, R203, UR44, R204 ;  /* 0x0000002ccb957c23 */ /* 0x000fe200080100cc */
[----:B------:R-:W-:Y:S01]  /*b7d0*/  FMUL.FTZ R206, R189, UR45 ;  /* 0x0000002dbdce7c20 */ /* 0x000fe20008410000 */
[----:B------:R-:W-:Y:S01]  /*b7e0*/  FFMA.FTZ R204, R182, UR44, -R7 ;  /* 0x0000002cb6cc7c23 */ /* 0x000fe20008010807 */
[----:B------:R-:W-:Y:S01]  /*b7f0*/  FMUL.FTZ R7, R194, UR45 ;  /* 0x0000002dc2077c20 */ /* 0x000fe20008410000 */
[----:B------:R-:W-:Y:S01]  /*b800*/  FMUL.FTZ R161, R145, R161 ;  /* 0x000000a191a17220 */ /* 0x000fe20000410000 */
[----:B------:R-:W-:Y:S01]  /*b810*/  FFMA.FTZ R153, R205, UR44, R206 ;  /* 0x0000002ccd997c23 */ /* 0x000fe200080100ce */
[----:B------:R-:W-:Y:S01]  /*b820*/  FADD.FTZ R121, R121, R198 ;  /* 0x000000c679797221 */ /* 0x000fe20000010000 */
[C---:B------:R-:W-:Y:S01]  /*b830*/  FFMA.FTZ R206, R178.reuse, UR44, -R7 ;  /* 0x0000002cb2ce7c23 */ /* 0x040fe20008010807 */
[----:B------:R-:W-:Y:S01]  /*b840*/  FMUL.FTZ R7, R178, UR45 ;  /* 0x0000002db2077c20 */ /* 0x000fe20008410000 */
[----:B------:R-:W-:Y:S01]  /*b850*/  FFMA.FTZ R198, R196, R147, R161 ;  /* 0x00000093c4c67223 */ /* 0x000fe200000100a1 */
        /* <DEDUP_REMOVED lines=9> */
[----:B------:R-:W-:Y:S01]  /*b8f0*/  FFMA.FTZ R178, R148, UR44, -R7 ;  /* 0x0000002c94b27c23 */ /* 0x000fe20008010807 */
[----:B------:R-:W-:Y:S01]  /*b900*/  FMUL.FTZ R7, R4, UR45 ;  /* 0x0000002d04077c20 */ /* 0x000fe20008410000 */
[----:B------:R-:W-:Y:S01]  /*b910*/  FADD.FTZ R183, R121, R198 ;  /* 0x000000c679b77221 */ /* 0x000fe20000010000 */
[----:B------:R-:W0:Y:S01]  /*b920*/  LDS R211, [R211+0x1100] ;  /* 0x00110000d3d37984 */ /* 0x000e220000000800 */
[----:B------:R-:W-:Y:S01]  /*b930*/  FFMA.FTZ R121, R9, UR44, R202 ;  /* 0x0000002c09797c23 */ /* 0x000fe200080100ca */
[----:B------:R-:W-:Y:S01]  /*b940*/  FFMA.FTZ R182, R179, UR44, -R182 ;  /* 0x0000002cb3b67c23 */ /* 0x000fe200080108b6 */
[----:B------:R-:W-:Y:S01]  /*b950*/  FFMA.FTZ R207, R155, UR44, R208 ;  /* 0x0000002c9bcf7c23 */ /* 0x000fe200080100d0 */
[----:B------:R-:W-:Y:S01]  /*b960*/  FMUL.FTZ R198, R203, UR45 ;  /* 0x0000002dcbc67c20 */ /* 0x000fe20008410000 */
[----:B------:R-:W-:Y:S01]  /*b970*/  FMUL.FTZ R202, R205, UR45 ;  /* 0x0000002dcdca7c20 */ /* 0x000fe20008410000 */
[----:B------:R-:W-:Y:S01]  /*b980*/  FMUL.FTZ R179, R148, UR45 ;  /* 0x0000002d94b37c20 */ /* 0x000fe20008410000 */
[----:B------:R-:W-:Y:S01]  /*b990*/  FFMA.FTZ R177, R4, UR44, -R177 ;  /* 0x0000002c04b17c23 */ /* 0x000fe200080108b1 */
[----:B------:R-:W-:Y:S01]  /*b9a0*/  FMUL.FTZ R173, R156, UR45 ;  /* 0x0000002d9cad7c20 */ /* 0x000fe20008410000 */
[----:B------:R-:W-:Y:S01]  /*b9b0*/  FFMA.FTZ R208, R168, UR44, R7 ;  /* 0x0000002ca8d07c23 */ /* 0x000fe20008010007 */
[----:B------:R-:W-:Y:S01]  /*b9c0*/  FMUL.FTZ R148, R162, UR45 ;  /* 0x0000002da2947c20 */ /* 0x000fe20008410000 */
[----:B------:R-:W-:Y:S01]  /*b9d0*/  FMUL.FTZ R7, R164, UR45 ;  /* 0x0000002da4077c20 */ /* 0x000fe20008410000 */
[----:B------:R-:W-:Y:S01]  /*b9e0*/  FMUL.FTZ R4, R151, UR45 ;  /* 0x0000002d97047c20 */ /* 0x000fe20008410000 */
[----:B------:R-:W-:Y:S01]  /*b9f0*/  FFMA.FTZ R198, R195, UR44, -R198 ;  /* 0x0000002cc3c67c23 */ /* 0x000fe200080108c6 */
[----:B------:R-:W-:Y:S01]  /*ba00*/  FFMA.FTZ R202, R189, UR44, -R202 ;  /* 0x0000002cbdca7c23 */ /* 0x000fe200080108ca */
[C---:B------:R-:W-:Y:S01]  /*ba10*/  FFMA.FTZ R173, R10.reuse, UR44, -R173 ;  /* 0x0000002c0aad7c23 */ /* 0x040fe200080108ad */
[----:B------:R-:W-:Y:S01]  /*ba20*/  FMUL.FTZ R181, R10, UR45 ;  /* 0x0000002d0ab57c20 */ /* 0x000fe20008410000 */
[C---:B------:R-:W-:Y:S01]  /*ba30*/  FFMA.FTZ R148, R117.reuse, UR44, -R148 ;  /* 0x0000002c75947c23 */ /* 0x040fe20008010894 */
[----:B------:R-:W-:Y:S01]  /*ba40*/  FMUL.FTZ R189, R117, UR45 ;  /* 0x0000002d75bd7c20 */ /* 0x000fe20008410000 */
[----:B------:R-:W-:Y:S01]  /*ba50*/  FFMA.FTZ R10, R12, UR44, -R7 ;  /* 0x0000002c0c0a7c23 */ /* 0x000fe20008010807 */
[----:B------:R-:W-:Y:S01]  /*ba60*/  FMUL.FTZ R195, R14, UR45 ;  /* 0x0000002d0ec37c20 */ /* 0x000fe20008410000 */
[C---:B------:R-:W-:Y:S01]  /*ba70*/  FFMA.FTZ R171, R127.reuse, UR44, -R4 ;  /* 0x0000002c7fab7c23 */ /* 0x040fe20008010804 */
[----:B------:R-:W-:Y:S01]  /*ba80*/  FMUL.FTZ R117, R158, UR45 ;  /* 0x0000002d9e757c20 */ /* 0x000fe20008410000 */
[----:B------:R-:W-:Y:S01]  /*ba90*/  FMUL.FTZ R201, R12, UR45 ;  /* 0x0000002d0cc97c20 */ /* 0x000fe20008410000 */
[----:B------:R-:W-:Y:S01]  /*baa0*/  FMUL.FTZ R165, R160, UR45 ;  /* 0x0000002da0a57c20 */ /* 0x000fe20008410000 */
[----:B------:R-:W-:Y:S01]  /*bab0*/  FMUL.FTZ R7, R152, UR45 ;  /* 0x0000002d98077c20 */ /* 0x000fe20008410000 */
[----:B------:R-:W-:Y:S01]  /*bac0*/  FMUL.FTZ R4, R127, UR45 ;  /* 0x0000002d7f047c20 */ /* 0x000fe20008410000 */
[----:B------:R-:W-:Y:S01]  /*bad0*/  FFMA.FTZ R12, R158, UR44, R195 ;  /* 0x0000002c9e0c7c23 */ /* 0x000fe200080100c3 */
        /* <DEDUP_REMOVED lines=18> */
.L_x_12819:
[----:B------:R-:W-:Y:S05]  /*bc00*/  BSYNC.RECONVERGENT B0 ;  /* 0x0000000000007941 */ /* 0x000fea0003800200 */
.L_x_12818:
[----:B------:R-:W-:Y:S04]  /*bc10*/  BSSY.RECONVERGENT B0, `(.L_x_12820) ;  /* 0x0000003000007945 */ /* 0x000fe80003800200 */
[----:B------:R-:W-:Y:S05]  /*bc20*/  @!P3 BRA `(.L_x_12821) ;  /* 0x000000000004b947 */ /* 0x000fea0003800000 */
[----:B------:R1:W-:Y:S02]  /*bc30*/  REDG.E.ADD.F32.FTZ.RN.STRONG.GPU desc[UR30][R2.64+0x80], R211 ;  /* 0x000080d3020079a6 */ /* 0x0003e4000c12f31e */
.L_x_12821:
[----:B------:R-:W-:Y:S05]  /*bc40*/  BSYNC.RECONVERGENT B0 ;  /* 0x0000000000007941 */ /* 0x000fea0003800200 */
.L_x_12820:
        /* <DEDUP_REMOVED lines=8> */
[----:B-1----:R-:W-:Y:S02]  /*bcd0*/  IADD3 R211, PT, PT, R138, 0xa0, RZ ;  /* 0x000000a08ad37810 */ /* 0x002fe40007ffe0ff */
[----:B------:R-:W-:Y:S02]  /*bce0*/  LEA R199, R199, UR28, 0x2 ;  /* 0x0000001cc7c77c11 */ /* 0x000fe4000f8e10ff */
[C---:B------:R-:W-:Y:S02]  /*bcf0*/  ISETP.GE.AND P2, PT, R6.reuse, 0x61, PT ;  /* 0x000000610600780c */ /* 0x040fe40003f46270 */
[C---:B------:R-:W-:Y:S02]  /*bd00*/  ISETP.GE.AND P3, PT, R6.reuse, 0x81, PT ;  /* 0x000000810600780c */ /* 0x040fe40003f66270 */
[C---:B------:R-:W-:Y:S02]  /*bd10*/  ISETP.GE.AND P4, PT, R6.reuse, 0xa1, PT ;  /* 0x000000a10600780c */ /* 0x040fe40003f86270 */
[----:B------:R-:W-:Y:S01]  /*bd20*/  ISETP.GE.AND P5, PT, R6, 0xc1, PT ;  /* 0x000000c10600780c */ /* 0x000fe20003fa6270 */
[----:B------:R-:W-:-:S12]  /*bd30*/  @!P6 BRA `(.L_x_12823) ;  /* 0x000000000004e947 */ /* 0x000fd80003800000 */
[----:B0-----:R1:W-:Y:S02]  /*bd40*/  REDG.E.ADD.F32.FTZ.RN.STRONG.GPU desc[UR30][R2.64+0x100], R7 ;  /* 0x00010007020079a6 */ /* 0x0013e4000c12f31e */
.L_x_12823:
[----:B------:R-:W-:Y:S05]  /*bd50*/  BSYNC.RECONVERGENT B0 ;  /* 0x0000000000007941 */ /* 0x000fea0003800200 */
.L_x_12822:
[----:B01----:R0:W1:Y:S01]  /*bd60*/  LDS R7, [R199+0x1200] ;  /* 0x00120000c7077984 */ /* 0x0030620000000800 */
[----:B------:R-:W-:Y:S01]  /*bd70*/  BSSY.RECONVERGENT B0, `(.L_x_12824) ;  /* 0x0000006000007945 */ /* 0x000fe20003800200 */
[----:B------:R-:W-:Y:S02]  /*bd80*/  IADD3 R187, PT, PT, R138, 0xc0, RZ ;  /* 0x000000c08abb7810 */ /* 0x000fe40007ffe0ff */
[----:B------:R-:W-:Y:S02]  /*bd90*/  LEA.HI R211, R211, R138, RZ, 0x1b ;  /* 0x0000008ad3d37211 */ /* 0x000fe400078fd8ff */
[----:B------:R-:W-:Y:S01]  /*bda0*/  LEA R4, R4, UR28, 0x2 ;  /* 0x0000001c04047c11 */ /* 0x000fe2000f8e10ff */
[----:B------:R-:W-:Y:S06]  /*bdb0*/  @!P2 BRA `(.L_x_12825) ;  /* 0x000000000004a947 */ /* 0x000fec0003800000 */
[----:B-1----:R2:W-:Y:S02]  /*bdc0*/  REDG.E.ADD.F32.FTZ.RN.STRONG.GPU desc[UR30][R2.64+0x180], R7 ;  /* 0x00018007020079a6 */ /* 0x0025e4000c12f31e */
.L_x_12825:
[----:B------:R-:W-:Y:S05]  /*bdd0*/  BSYNC.RECONVERGENT B0 ;  /* 0x0000000000007941 */ /* 0x000fea0003800200 */
.L_x_12824:
[----:B-12---:R1:W2:Y:S01]  /*bde0*/  LDS R7, [R4+0x1280] ;  /* 0x0012800004077984 */ /* 0x0062a20000000800 */
[----:B------:R-:W-:Y:S01]  /*bdf0*/  BSSY.RECONVERGENT B0, `(.L_x_12826) ;  /* 0x0000005000007945 */ /* 0x000fe20003800200 */
[----:B------:R-:W-:Y:S02]  /*be00*/  LEA.HI R187, R187, R138, RZ, 0x1b ;  /* 0x0000008abbbb7211 */ /* 0x000fe400078fd8ff */
[----:B------:R-:W-:Y:S01]  /*be10*/  LEA R211, R211, UR28, 0x2 ;  /* 0x0000001cd3d37c11 */ /* 0x000fe2000f8e10ff */
[----:B------:R-:W-:Y:S06]  /*be20*/  @!P3 BRA `(.L_x_12827) ;  /* 0x000000000004b947 */ /* 0x000fec0003800000 */
[----:B--2---:R3:W-:Y:S02]  /*be30*/  REDG.E.ADD.F32.FTZ.RN.STRONG.GPU desc[UR30][R2.64+0x200], R7 ;  /* 0x00020007020079a6 */ /* 0x0047e4000c12f31e */
.L_x_12827:
[----:B------:R-:W-:Y:S05]  /*be40*/  BSYNC.RECONVERGENT B0 ;  /* 0x0000000000007941 */ /* 0x000fea0003800200 */
.L_x_12826:
[----:B--23--:R2:W3:Y:S01]  /*be50*/  LDS R7, [R211+0x1300] ;  /* 0x00130000d3077984 */ /* 0x00c4e20000000800 */
[----:B------:R-:W-:Y:S01]  /*be60*/  BSSY.RECONVERGENT B0, `(.L_x_12828) ;  /* 0x0000004000007945 */ /* 0x000fe20003800200 */
[----:B-1----:R-:W-:-:S03]  /*be70*/  LEA R4, R187, UR28, 0x2 ;  /* 0x0000001cbb047c11 */ /* 0x002fc6000f8e10ff */
[----:B------:R-:W-:Y:S05]  /*be80*/  @!P4 BRA `(.L_x_12829) ;  /* 0x000000000004c947 */ /* 0x000fea0003800000 */
[----:B---3--:R1:W-:Y:S02]  /*be90*/  REDG.E.ADD.F32.FTZ.RN.STRONG.GPU desc[UR30][R2.64+0x280], R7 ;  /* 0x00028007020079a6 */ /* 0x0083e4000c12f31e */
.L_x_12829:
[----:B------:R-:W-:Y:S05]  /*bea0*/  BSYNC.RECONVERGENT B0 ;  /* 0x0000000000007941 */ /* 0x000fea0003800200 */
.L_x_12828:
[----:B-1-3--:R1:W3:Y:S01]  /*beb0*/  LDS R7, [R4+0x1380] ;  /* 0x0013800004077984 */ /* 0x00a2e20000000800 */
[----:B------:R-:W-:Y:S01]  /*bec0*/  BSSY.RECONVERGENT B0, `(.L_x_12830) ;  /* 0x0000005000007945 */ /* 0x000fe20003800200 */
[C---:B------:R-:W-:Y:S02]  /*bed0*/  IADD3 R187, PT, PT, R138.reuse, 0xe0, RZ ;  /* 0x000000e08abb7810 */ /* 0x040fe40007ffe0ff */
[----:B0-----:R-:W-:Y:S01]  /*bee0*/  IADD3 R199, PT, PT, R138, 0x100, RZ ;  /* 0x000001008ac77810 */ /* 0x001fe20007ffe0ff */
[----:B------:R-:W-:Y:S06]  /*bef0*/  @!P5 BRA `(.L_x_12831) ;  /* 0x000000000004d947 */ /* 0x000fec0003800000 */
[----:B---3--:R0:W-:Y:S02]  /*bf00*/  REDG.E.ADD.F32.FTZ.RN.STRONG.GPU desc[UR30][R2.64+0x300], R7 ;  /* 0x00030007020079a6 */ /* 0x0081e4000c12f31e */
.L_x_12831:
[----:B------:R-:W-:Y:S05]  /*bf10*/  BSYNC.RECONVERGENT B0 ;  /* 0x0000000000007941 */ /* 0x000fea0003800200 */
.L_x_12830:
        /* <DEDUP_REMOVED lines=16> */
.L_x_12833:
[----:B------:R-:W-:Y:S05]  /*c020*/  BSYNC.RECONVERGENT B0 ;  /* 0x0000000000007941 */ /* 0x000fea0003800200 */
.L_x_12832:
[----:B01----:R0:W1:Y:S01]  /*c030*/  LDS R7, [R199+0x1480] ;  /* 0x00148000c7077984 */ /* 0x0030620000000800 */
[----:B------:R-:W-:Y:S01]  /*c040*/  BSSY.RECONVERGENT B0, `(.L_x_12834) ;  /* 0x0000006000007945 */ /* 0x000fe20003800200 */
[----:B------:R-:W-:Y:S02]  /*c050*/  IADD3 R187, PT, PT, R138, 0x160, RZ ;  /* 0x000001608abb7810 */ /* 0x000fe40007ffe0ff */
[----:B------:R-:W-:Y:S02]  /*c060*/  LEA.HI R211, R211, R138, RZ, 0x1b ;  /* 0x0000008ad3d37211 */ /* 0x000fe400078fd8ff */
[----:B------:R-:W-:Y:S01]  /*c070*/  LEA R4, R4, UR28, 0x2 ;  /* 0x0000001c04047c11 */ /* 0x000fe2000f8e10ff */
[----:B------:R-:W-:Y:S06]  /*c080*/  @!P2 BRA `(.L_x_12835) ;  /* 0x000000000004a947 */ /* 0x000fec0003800000 */
[----:B-1----:R2:W-:Y:S02]  /*c090*/  REDG.E.ADD.F32.FTZ.RN.STRONG.GPU desc[UR30][R2.64+0x400], R7 ;  /* 0x00040007020079a6 */ /* 0x0025e4000c12f31e */
.L_x_12835:
[----:B------:R-:W-:Y:S05]  /*c0a0*/  BSYNC.RECONVERGENT B0 ;  /* 0x0000000000007941 */ /* 0x000fea0003800200 */
.L_x_12834:
[----:B-12---:R1:W2:Y:S01]  /*c0b0*/  LDS R7, [R4+0x1500] ;  /* 0x0015000004077984 */ /* 0x0062a20000000800 */
[----:B------:R-:W-:Y:S01]  /*c0c0*/  BSSY.RECONVERGENT B0, `(.L_x_12836) ;  /* 0x0000005000007945 */ /* 0x000fe20003800200 */
[----:B------:R-:W-:Y:S02]  /*c0d0*/  LEA.HI R187, R187, R138, RZ, 0x1b ;  /* 0x0000008abbbb7211 */ /* 0x000fe400078fd8ff */
[----:B------:R-:W-:Y:S01]  /*c0e0*/  LEA R211, R211, UR28, 0x2 ;  /* 0x0000001cd3d37c11 */ /* 0x000fe2000f8e10ff */
[----:B------:R-:W-:Y:S06]  /*c0f0*/  @!P3 BRA `(.L_x_12837) ;  /* 0x000000000004b947 */ /* 0x000fec0003800000 */
[----:B--2---:R3:W-:Y:S02]  /*c100*/  REDG.E.ADD.F32.FTZ.RN.STRONG.GPU desc[UR30][R2.64+0x480], R7 ;  /* 0x00048007020079a6 */ /* 0x0047e4000c12f31e */
.L_x_12837:
[----:B------:R-:W-:Y:S05]  /*c110*/  BSYNC.RECONVERGENT B0 ;  /* 0x0000000000007941 */ /* 0x000fea0003800200 */
.L_x_12836:
[----:B--23--:R2:W3:Y:S01]  /*c120*/  LDS R7, [R211+0x1580] ;  /* 0x00158000d3077984 */ /* 0x00c4e20000000800 */
[----:B------:R-:W-:Y:S01]  /*c130*/  BSSY.RECONVERGENT B0, `(.L_x_12838) ;  /* 0x0000004000007945 */ /* 0x000fe20003800200 */
[----:B-1----:R-:W-:-:S03]  /*c140*/  LEA R4, R187, UR28, 0x2 ;  /* 0x0000001cbb047c11 */ /* 0x002fc6000f8e10ff */
[----:B------:R-:W-:Y:S05]  /*c150*/  @!P4 BRA `(.L_x_12839) ;  /* 0x000000000004c947 */ /* 0x000fea0003800000 */
[----:B---3--:R1:W-:Y:S02]  /*c160*/  REDG.E.ADD.F32.FTZ.RN.STRONG.GPU desc[UR30][R2.64+0x500], R7 ;  /* 0x00050007020079a6 */ /* 0x0083e4000c12f31e */
.L_x_12839:
[----:B------:R-:W-:Y:S05]  /*c170*/  BSYNC.RECONVERGENT B0 ;  /* 0x0000000000007941 */ /* 0x000fea0003800200 */
.L_x_12838:
[----:B-1-3--:R1:W3:Y:S01]  /*c180*/  LDS R7, [R4+0x1600] ;  /* 0x0016000004077984 */ /* 0x00a2e20000000800 */
[----:B------:R-:W-:Y:S01]  /*c190*/  BSSY.RECONVERGENT B0, `(.L_x_12840) ;  /* 0x0000005000007945 */ /* 0x000fe20003800200 */
[C---:B------:R-:W-:Y:S02]  /*c1a0*/  IADD3 R187, PT, PT, R138.reuse, 0x180, RZ ;  /* 0x000001808abb7810 */ /* 0x040fe40007ffe0ff */
[----:B0-----:R-:W-:Y:S01]  /*c1b0*/  IADD3 R199, PT, PT, R138, 0x1a0, RZ ;  /* 0x000001a08ac77810 */ /* 0x001fe20007ffe0ff */
[----:B------:R-:W-:Y:S06]  /*c1c0*/  @!P5 BRA `(.L_x_12841) ;  /* 0x000000000004d947 */ /* 0x000fec0003800000 */
[----:B---3--:R0:W-:Y:S02]  /*c1d0*/  REDG.E.ADD.F32.FTZ.RN.STRONG.GPU desc[UR30][R2.64+0x580], R7 ;  /* 0x00058007020079a6 */ /* 0x0081e4000c12f31e */
.L_x_12841:
[----:B------:R-:W-:Y:S05]  /*c1e0*/  BSYNC.RECONVERGENT B0 ;  /* 0x0000000000007941 */ /* 0x000fea0003800200 */
.L_x_12840:
        /* <DEDUP_REMOVED lines=16> */
.L_x_12843:
[----:B------:R-:W-:Y:S05]  /*c2f0*/  BSYNC.RECONVERGENT B0 ;  /* 0x0000000000007941 */ /* 0x000fea0003800200 */
.L_x_12842:
[----:B01----:R0:W1:Y:S01]  /*c300*/  LDS R7, [R199+0x1700] ;  /* 0x00170000c7077984 */ /* 0x0030620000000800 */
[----:B------:R-:W-:Y:S01]  /*c310*/  BSSY.RECONVERGENT B0, `(.L_x_12844) ;  /* 0x0000005000007945 */ /* 0x000fe20003800200 */
[----:B------:R-:W-:Y:S02]  /*c320*/  LEA.HI R211, R211, R138, RZ, 0x1b ;  /* 0x0000008ad3d37211 */ /* 0x000fe400078fd8ff */
[----:B------:R-:W-:Y:S01]  /*c330*/  LEA R4, R4, UR28, 0x2 ;  /* 0x0000001c04047c11 */ /* 0x000fe2000f8e10ff */
[----:B------:R-:W-:Y:S06]  /*c340*/  @!P2 BRA `(.L_x_12845) ;  /* 0x000000000004a947 */ /* 0x000fec0003800000 */
[----:B-1----:R2:W-:Y:S02]  /*c350*/  REDG.E.ADD.F32.FTZ.RN.STRONG.GPU desc[UR30][R2.64+0x680], R7 ;  /* 0x00068007020079a6 */ /* 0x0025e4000c12f31e */
.L_x_12845:
[----:B------:R-:W-:Y:S05]  /*c360*/  BSYNC.RECONVERGENT B0 ;  /* 0x0000000000007941 */ /* 0x000fea0003800200 */
.L_x_12844:
[----:B-12---:R1:W2:Y:S01]  /*c370*/  LDS R7, [R4+0x1780] ;  /* 0x0017800004077984 */ /* 0x0062a20000000800 */
[----:B------:R-:W-:Y:S01]  /*c380*/  BSSY.RECONVERGENT B0, `(.L_x_12846) ;  /* 0x0000005000007945 */ /* 0x000fe20003800200 */
[----:B------:R-:W-:Y:S02]  /*c390*/  LEA.HI R113, R113, R138, RZ, 0x1b ;  /* 0x0000008a71717211 */ /* 0x000fe400078fd8ff */
[----:B------:R-:W-:Y:S01]  /*c3a0*/  LEA R211, R211, UR28, 0x2 ;  /* 0x0000001cd3d37c11 */ /* 0x000fe2000f8e10ff */
[----:B------:R-:W-:Y:S06]  /*c3b0*/  @!P3 BRA `(.L_x_12847) ;  /* 0x000000000004b947 */ /* 0x000fec0003800000 */
[----:B--2---:R3:W-:Y:S02]  /*c3c0*/  REDG.E.ADD.F32.FTZ.RN.STRONG.GPU desc[UR30][R2.64+0x700], R7 ;  /* 0x00070007020079a6 */ /* 0x0047e4000c12f31e */
.L_x_12847:
[----:B------:R-:W-:Y:S05]  /*c3d0*/  BSYNC.RECONVERGENT B0 ;  /* 0x0000000000007941 */ /* 0x000fea0003800200 */
.L_x_12846:
[----:B--23--:R2:W3:Y:S01]  /*c3e0*/  LDS R7, [R211+0x1800] ;  /* 0x00180000d3077984 */ /* 0x00c4e20000000800 */
[----:B------:R-:W-:Y:S01]  /*c3f0*/  BSSY.RECONVERGENT B0, `(.L_x_12848) ;  /* 0x0000004000007945 */ /* 0x000fe20003800200 */
[----:B-1----:R-:W-:-:S03]  /*c400*/  LEA R4, R113, UR28, 0x2 ;  /* 0x0000001c71047c11 */ /* 0x002fc6000f8e10ff */
[----:B------:R-:W-:Y:S05]  /*c410*/  @!P4 BRA `(.L_x_12849) ;  /* 0x000000000004c947 */ /* 0x000fea0003800000 */
[----:B---3--:R1:W-:Y:S02]  /*c420*/  REDG.E.ADD.F32.FTZ.RN.STRONG.GPU desc[UR30][R2.64+0x780], R7 ;  /* 0x00078007020079a6 */ /* 0x0083e4000c12f31e */
.L_x_12849:
[----:B------:R-:W-:Y:S05]  /*c430*/  BSYNC.RECONVERGENT B0 ;  /* 0x0000000000007941 */ /* 0x000fea0003800200 */
.L_x_12848:
[----:B-1-3--:R1:W3:Y:S01]  /*c440*/  LDS R7, [R4+0x1880] ;  /* 0x0018800004077984 */ /* 0x00a2e20000000800 */
[----:B------:R-:W-:Y:S01]  /*c450*/  BSSY.RECONVERGENT B0, `(.L_x_12850) ;  /* 0x0000005000007945 */ /* 0x000fe20003800200 */
[C---:B------:R-:W-:Y:S02]  /*c460*/  IADD3 R113, PT, PT, R138.reuse, 0x220, RZ ;  /* 0x000002208a717810 */ /* 0x040fe40007ffe0ff */
[----:B------:R-:W-:Y:S01]  /*c470*/  IADD3 R187, PT, PT, R138, 0x240, RZ ;  /* 0x000002408abb7810 */ /* 0x000fe20007ffe0ff */
[----:B------:R-:W-:Y:S06]  /*c480*/  @!P5 BRA `(.L_x_12851) ;  /* 0x000000000004d947 */ /* 0x000fec0003800000 */
[----:B---3--:R4:W-:Y:S02]  /*c490*/  REDG.E.ADD.F32.FTZ.RN.STRONG.GPU desc[UR30][R2.64+0x800], R7 ;  /* 0x00080007020079a6 */ /* 0x0089e4000c12f31e */
.L_x_12851:
[----:B------:R-:W-:Y:S05]  /*c4a0*/  BSYNC.RECONVERGENT B0 ;  /* 0x0000000000007941 */ /* 0x000fea0003800200 */
.L_x_12850:
        /* <DEDUP_REMOVED lines=16> */
.L_x_12853:
[----:B------:R-:W-:Y:S05]  /*c5b0*/  BSYNC.RECONVERGENT B0 ;  /* 0x0000000000007941 */ /* 0x000fea0003800200 */
.L_x_12852:
[----:B01----:R0:W1:Y:S01]  /*c5c0*/  LDS R7, [R187+0x1980] ;  /* 0x00198000bb077984 */ /* 0x0030620000000800 */
[----:B------:R-:W-:Y:S01]  /*c5d0*/  BSSY.RECONVERGENT B0, `(.L_x_12854) ;  /* 0x0000006000007945 */ /* 0x000fe20003800200 */
[----:B------:R-:W-:Y:S02]  /*c5e0*/  IADD3 R113, PT, PT, R138, 0x2a0, RZ ;  /* 0x000002a08a717810 */ /* 0x000fe40007ffe0ff */
[----:B------:R-:W-:Y:S02]  /*c5f0*/  LEA.HI R199, R199, R138, RZ, 0x1b ;  /* 0x0000008ac7c77211 */ /* 0x000fe400078fd8ff */
[----:B------:R-:W-:Y:S01]  /*c600*/  LEA R4, R4, UR28, 0x2 ;  /* 0x0000001c04047c11 */ /* 0x000fe2000f8e10ff */
[----:B------:R-:W-:Y:S06]  /*c610*/  @!P2 BRA `(.L_x_12855) ;  /* 0x000000000004a947 */ /* 0x000fec0003800000 */
[----:B-1----:R3:W-:Y:S02]  /*c620*/  REDG.E.ADD.F32.FTZ.RN.STRONG.GPU desc[UR30][R2.64+0x900], R7 ;  /* 0x00090007020079a6 */ /* 0x0027e4000c12f31e */
.L_x_12855:
[----:B------:R-:W-:Y:S05]  /*c630*/  BSYNC.RECONVERGENT B0 ;  /* 0x0000000000007941 */ /* 0x000fea0003800200 */
.L_x_12854:
[----:B-1-3--:R1:W3:Y:S01]  /*c640*/  LDS R7, [R4+0x1a00] ;  /* 0x001a000004077984 */ /* 0x00a2e20000000800 */
[----:B------:R-:W-:Y:S01]  /*c650*/  BSSY.RECONVERGENT B0, `(.L_x_12856) ;  /* 0x0000005000007945 */ /* 0x000fe20003800200 */
[----:B------:R-:W-:Y:S02]  /*c660*/  LEA.HI R113, R113, R138, RZ, 0x1b ;  /* 0x0000008a71717211 */ /* 0x000fe400078fd8ff */
[----:B------:R-:W-:Y:S01]  /*c670*/  LEA R199, R199, UR28, 0x2 ;  /* 0x0000001cc7c77c11 */ /* 0x000fe2000f8e10ff */
[----:B------:R-:W-:Y:S06]  /*c680*/  @!P3 BRA `(.L_x_12857) ;  /* 0x000000000004b947 */ /* 0x000fec0003800000 */
[----:B---3--:R4:W-:Y:S02]  /*c690*/  REDG.E.ADD.F32.FTZ.RN.STRONG.GPU desc[UR30][R2.64+0x980], R7 ;  /* 0x00098007020079a6 */ /* 0x0089e4000c12f31e */
.L_x_12857:
[----:B------:R-:W-:Y:S05]  /*c6a0*/  BSYNC.RECONVERGENT B0 ;  /* 0x0000000000007941 */ /* 0x000fea0003800200 */
.L_x_12856:
[----:B---34-:R3:W4:Y:S01]  /*c6b0*/  LDS R7, [R199+0x1a80] ;  /* 0x001a8000c7077984 */ /* 0x0187220000000800 */
[----:B------:R-:W-:Y:S01]  /*c6c0*/  BSSY.RECONVERGENT B0, `(.L_x_12858) ;  /* 0x0000004000007945 */ /* 0x000fe20003800200 */
[----:B-1----:R-:W-:-:S03]  /*c6d0*/  LEA R4, R113, UR28, 0x2 ;  /* 0x0000001c71047c11 */ /* 0x002fc6000f8e10ff */
[----:B------:R-:W-:Y:S05]  /*c6e0*/  @!P4 BRA `(.L_x_12859) ;  /* 0x000000000004c947 */ /* 0x000fea0003800000 */
[----:B----4-:R1:W-:Y:S02]  /*c6f0*/  REDG.E.ADD.F32.FTZ.RN.STRONG.GPU desc[UR30][R2.64+0xa00], R7 ;  /* 0x000a0007020079a6 */ /* 0x0103e4000c12f31e */
.L_x_12859:
[----:B------:R-:W-:Y:S05]  /*c700*/  BSYNC.RECONVERGENT B0 ;  /* 0x0000000000007941 */ /* 0x000fea0003800200 */
.L_x_12858:
[----:B-1--4-:R1:W4:Y:S01]  /*c710*/  LDS R7, [R4+0x1b00] ;  /* 0x001b000004077984 */ /* 0x0123220000000800 */
[----:B------:R-:W-:Y:S01]  /*c720*/  BSSY.RECONVERGENT B0, `(.L_x_12860) ;  /* 0x0000005000007945 */ /* 0x000fe20003800200 */
[C---:B------:R-:W-:Y:S02]  /*c730*/  IADD3 R113, PT, PT, R138.reuse, 0x2c0, RZ ;  /* 0x000002c08a717810 */ /* 0x040fe40007ffe0ff */
[----:B0-----:R-:W-:Y:S01]  /*c740*/  IADD3 R187, PT, PT, R138, 0x2e0, RZ ;  /* 0x000002e08abb7810 */ /* 0x001fe20007ffe0ff */
[----:B------:R-:W-:Y:S06]  /*c750*/  @!P5 BRA `(.L_x_12861) ;  /* 0x000000000004d947 */ /* 0x000fec0003800000 */
[----:B----4-:R0:W-:Y:S02]  /*c760*/  REDG.E.ADD.F32.FTZ.RN.STRONG.GPU desc[UR30][R2.64+0xa80], R7 ;  /* 0x000a8007020079a6 */ /* 0x0101e4000c12f31e */
.L_x_12861:
[----:B------:R-:W-:Y:S05]  /*c770*/  BSYNC.RECONVERGENT B0 ;  /* 0x0000000000007941 */ /* 0x000fea0003800200 */
.L_x_12860:
[----:B0---4-:R-:W-:Y:S01]  /*c780*/  IADD3 R7, PT, PT, R138, 0x300, RZ ;  /* 0x000003008a077810 */ /* 0x011fe20007ffe0ff */
[----:B------:R-:W-:Y:S01]  /*c790*/  BSSY.RECONVERGENT B0, `(.L_x_12862) ;  /* 0x000000f000007945 */ /* 0x000fe20003800200 */
[-C--:B------:R-:W-:Y:S02]  /*c7a0*/  LEA.HI R113, R113, R138.reuse, RZ, 0x1b ;  /* 0x0000008a71717211 */ /* 0x080fe400078fd8ff */
[-C--:B-1----:R-:W-:Y:S02]  /*c7b0*/  LEA.HI R4, R7, R138.reuse, RZ, 0x1b ;  /* 0x0000008a07047211 */ /* 0x082fe400078fd8ff */
        /* <DEDUP_REMOVED lines=12> */
.L_x_12863:
[----:B------:R-:W-:Y:S05]  /*c880*/  BSYNC.RECONVERGENT B0 ;  /* 0x0000000000007941 */ /* 0x000fea0003800200 */
.L_x_12862:
[----:B01----:R0:W1:Y:S01]  /*c890*/  LDS R7, [R187+0x1c00] ;  /* 0x001c0000bb077984 */ /* 0x0030620000000800 */
[----:B------:R-:W-:Y:S01]  /*c8a0*/  BSSY.RECONVERGENT B0, `(.L_x_12864) ;  /* 0x0000006000007945 */ /* 0x000fe20003800200 */
[----:B------:R-:W-:Y:S02]  /*c8b0*/  IADD3 R113, PT, PT, R138, 0x340, RZ ;  /* 0x000003408a717810 */ /* 0x000fe40007ffe0ff */
[----:B------:R-:W-:Y:S02]  /*c8c0*/  LEA.HI R199, R199, R138, RZ, 0x1b ;  /* 0x0000008ac7c77211 */ /* 0x000fe400078fd8ff */
[----:B------:R-:W-:Y:S01]  /*c8d0*/  LEA R4, R4, UR28, 0x2 ;  /* 0x0000001c04047c11 */ /* 0x000fe2000f8e10ff */
[----:B------:R-:W-:Y:S06]  /*c8e0*/  @!P2 BRA `(.L_x_12865) ;  /* 0x000000000004a947 */ /* 0x000fec0003800000 */
[----:B-1----:R3:W-:Y:S02]  /*c8f0*/  REDG.E.ADD.F32.FTZ.RN.STRONG.GPU desc[UR30][R2.64+0xb80], R7 ;  /* 0x000b8007020079a6 */ /* 0x0027e4000c12f31e */
.L_x_12865:
[----:B------:R-:W-:Y:S05]  /*c900*/  BSYNC.RECONVERGENT B0 ;  /* 0x0000000000007941 */ /* 0x000fea0003800200 */
.L_x_12864:
[----:B-1-3--:R1:W3:Y:S01]  /*c910*/  LDS R7, [R4+0x1c80] ;  /* 0x001c800004077984 */ /* 0x00a2e20000000800 */
[----:B------:R-:W-:Y:S01]  /*c920*/  BSSY.RECONVERGENT B0, `(.L_x_12866) ;  /* 0x0000005000007945 */ /* 0x000fe20003800200 */
[----:B------:R-:W-:Y:S02]  /*c930*/  LEA.HI R113, R113, R138, RZ, 0x1b ;  /* 0x0000008a71717211 */ /* 0x000fe400078fd8ff */
[----:B------:R-:W-:Y:S01]  /*c940*/  LEA R14, R199, UR28, 0x2 ;  /* 0x0000001cc70e7c11 */ /* 0x000fe2000f8e10ff */
[----:B------:R-:W-:Y:S06]  /*c950*/  @!P3 BRA `(.L_x_12867) ;  /* 0x000000000004b947 */ /* 0x000fec0003800000 */
[----:B---3--:R4:W-:Y:S02]  /*c960*/  REDG.E.ADD.F32.FTZ.RN.STRONG.GPU desc[UR30][R2.64+0xc00], R7 ;  /* 0x000c0007020079a6 */ /* 0x0089e4000c12f31e */
.L_x_12867:
[----:B------:R-:W-:Y:S05]  /*c970*/  BSYNC.RECONVERGENT B0 ;  /* 0x0000000000007941 */ /* 0x000fea0003800200 */
.L_x_12866:
[----:B---34-:R3:W4:Y:S01]  /*c980*/  LDS R7, [R14+0x1d00] ;  /* 0x001d00000e077984 */ /* 0x0187220000000800 */
[----:B------:R-:W-:Y:S01]  /*c990*/  BSSY.RECONVERGENT B0, `(.L_x_12868) ;  /* 0x0000006000007945 */ /* 0x000fe20003800200 */
[C---:B0-----:R-:W-:Y:S02]  /*c9a0*/  IADD3 R187, PT, PT, R138.reuse, 0x360, RZ ;  /* 0x000003608abb7810 */ /* 0x041fe40007ffe0ff */
[----:B------:R-:W-:Y:S02]  /*c9b0*/  IADD3 R199, PT, PT, R138, 0x380, RZ ;  /* 0x000003808ac77810 */ /* 0x000fe40007ffe0ff */
[----:B------:R-:W-:Y:S01]  /*c9c0*/  LEA R113, R113, UR28, 0x2 ;  /* 0x0000001c71717c11 */ /* 0x000fe2000f8e10ff */
[----:B------:R-:W-:Y:S06]  /*c9d0*/  @!P4 BRA `(.L_x_12869) ;  /* 0x000000000004c947 */ /* 0x000fec0003800000 */
[----:B----4-:R0:W-:Y:S02]  /*c9e0*/  REDG.E.ADD.F32.FTZ.RN.STRONG.GPU desc[UR30][R2.64+0xc80], R7 ;  /* 0x000c8007020079a6 */ /* 0x0101e4000c12f31e */
.L_x_12869:
[----:B------:R-:W-:Y:S05]  /*c9f0*/  BSYNC.RECONVERGENT B0 ;  /* 0x0000000000007941 */ /* 0x000fea0003800200 */
.L_x_12868:
[----:B0---4-:R0:W4:Y:S01]  /*ca00*/  LDS R7, [R113+0x1d80] ;  /* 0x001d800071077984 */ /* 0x0111220000000800 */
[----:B------:R-:W-:Y:S01]  /*ca10*/  BSSY.RECONVERGENT B0, `(.L_x_12870) ;  /* 0x0000005000007945 */ /* 0x000fe20003800200 */
[-C--:B------:R-:W-:Y:S02]  /*ca20*/  LEA.HI R187, R187, R138.reuse, RZ, 0x1b ;  /* 0x0000008abbbb7211 */ /* 0x080fe400078fd8ff */
[----:B------:R-:W-:Y:S01]  /*ca30*/  LEA.HI R199, R199, R138, RZ, 0x1b ;  /* 0x0000008ac7c77211 */ /* 0x000fe200078fd8ff */
[----:B------:R-:W-:Y:S06]  /*ca40*/  @!P5 BRA `(.L_x_12871) ;  /* 0x000000000004d947 */ /* 0x000fec0003800000 */
[----:B----4-:R4:W-:Y:S02]  /*ca50*/  REDG.E.ADD.F32.FTZ.RN.STRONG.GPU desc[UR30][R2.64+0xd00], R7 ;  /* 0x000d0007020079a6 */ /* 0x0109e4000c12f31e */
.L_x_12871:
[----:B------:R-:W-:Y:S05]  /*ca60*/  BSYNC.RECONVERGENT B0 ;  /* 0x0000000000007941 */ /* 0x000fea0003800200 */
.L_x_12870:
        /* <DEDUP_REMOVED lines=11> */
.L_x_12873:
[----:B------:R-:W-:Y:S05]  /*cb20*/  BSYNC.RECONVERGENT B0 ;  /* 0x0000000000007941 */ /* 0x000fea0003800200 */
.L_x_12872:
[----:B----4-:R4:W1:Y:S01]  /*cb30*/  LDS R7, [R199+0x1e80] ;  /* 0x001e8000c7077984 */ /* 0x0108620000000800 */
[----:B------:R-:W-:Y:S01]  /*cb40*/  BSSY.RECONVERGENT B0, `(.L_x_12874) ;  /* 0x0000004000007945 */ /* 0x000fe20003800200 */
[----:B0-----:R-:W-:-:S03]  /*cb50*/  IADD3 R113, PT, PT, R138, 0x3a0, RZ ;  /* 0x000003a08a717810 */ /* 0x001fc60007ffe0ff */
[----:B------:R-:W-:Y:S05]  /*cb60*/  @!P2 BRA `(.L_x_12875) ;  /* 0x000000000004a947 */ /* 0x000fea0003800000 */
[----:B-1----:R0:W-:Y:S02]  /*cb70*/  REDG.E.ADD.F32.FTZ.RN.STRONG.GPU desc[UR30][R2.64+0xe00], R7 ;  /* 0x000e0007020079a6 */ /* 0x0021e4000c12f31e */
.L_x_12875:
[----:B------:R-:W-:Y:S05]  /*cb80*/  BSYNC.RECONVERGENT B0 ;  /* 0x0000000000007941 */ /* 0x000fea0003800200 */
.L_x_12874:
[----:B01----:R-:W-:Y:S01]  /*cb90*/  IADD3 R7, PT, PT, R138, 0x3c0, RZ ;  /* 0x000003c08a077810 */ /* 0x003fe20007ffe0ff */
[----:B------:R-:W-:Y:S01]  /*cba0*/  FMUL.FTZ R197, R197, R92 ;  /* 0x0000005cc5c57220 */ /* 0x000fe20000410000 */
[----:B------:R-:W-:Y:S01]  /*cbb0*/  LEA.HI R4, R113, R138, RZ, 0x1b ;  /* 0x0000008a71047211 */ /* 0x000fe200078fd8ff */
[----:B------:R-:W-:Y:S01]  /*cbc0*/  FMUL.FTZ R113, R9, R92 ;  /* 0x0000005c09717220 */ /* 0x000fe20000410000 */
[----:B------:R-:W-:Y:S01]  /*cbd0*/  LEA.HI R6, R7, R138, RZ, 0x1b ;  /* 0x0000008a07067211 */ /* 0x000fe200078fd8ff */
[----:B------:R-:W-:Y:S01]  /*cbe0*/  FFMA.FTZ R214, R51, -R92, R214 ;  /* 0x8000005c33d67223 */ /* 0x000fe200000100d6 */
[----:B------:R-:W-:Y:S01]  /*cbf0*/  LEA R4, R4, UR28, 0x2 ;  /* 0x0000001c04047c11 */ /* 0x000fe2000f8e10ff */
[----:B------:R-:W-:Y:S01]  /*cc00*/  FMUL.FTZ R7, R8, R113 ;  /* 0x0000007108077220 */ /* 0x000fe20000410000 */
[----:B---3--:R-:W-:Y:S01]  /*cc10*/  LEA R14, R6, UR28, 0x2 ;  /* 0x0000001c060e7c11 */ /* 0x008fe2000f8e10ff */
[----:B------:R-:W-:Y:S01]  /*cc20*/  BSSY.RECONVERGENT B0, `(.L_x_12876) ;  /* 0x0000008000007945 */ /* 0x000fe20003800200 */
[----:B------:R-:W-:Y:S01]  /*cc30*/  IADD3 R187, PT, PT, R138, 0x3e0, RZ ;  /* 0x000003e08abb7810 */ /* 0x000fe20007ffe0ff */
[-C--:B------:R-:W-:Y:S01]  /*cc40*/  FFMA.FTZ R6, R214, R197.reuse, -R7 ;  /* 0x000000c5d6067223 */ /* 0x080fe20000010807 */
[----:B------:R-:W-:Y:S01]  /*cc50*/  FMUL.FTZ R197, R8, R197 ;  /* 0x000000c508c57220 */ /* 0x000fe20000410000 */
[----:B------:R0:W1:Y:S01]  /*cc60*/  LDS R7, [R4+0x1f00] ;  /* 0x001f000004077984 */ /* 0x0000620000000800 */
[----:B------:R-:W-:Y:S01]  /*cc70*/  LEA.HI R187, R187, R138, RZ, 0x1b ;  /* 0x0000008abbbb7211 */ /* 0x000fe200078fd8ff */
[----:B------:R-:W-:Y:S06]  /*cc80*/  @!P3 BRA `(.L_x_12877) ;  /* 0x000000000004b947 */ /* 0x000fec0003800000 */
[----:B-1----:R3:W-:Y:S02]  /*cc90*/  REDG.E.ADD.F32.FTZ.RN.STRONG.GPU desc[UR30][R2.64+0xe80], R7 ;  /* 0x000e8007020079a6 */ /* 0x0027e4000c12f31e */
.L_x_12877:
[----:B------:R-:W-:Y:S05]  /*cca0*/  BSYNC.RECONVERGENT B0 ;  /* 0x0000000000007941 */ /* 0x000fea0003800200 */
.L_x_12876:
[----:B-1-3--:R1:W3:Y:S01]  /*ccb0*/  LDS R7, [R14+0x1f80] ;  /* 0x001f80000e077984 */ /* 0x00a2e20000000800 */
[----:B------:R-:W-:Y:S01]  /*ccc0*/  BSSY.RECONVERGENT B0, `(.L_x_12878) ;  /* 0x0000005000007945 */ /* 0x000fe20003800200 */
[----:B------:R-:W-:Y:S01]  /*ccd0*/  LEA R187, R187, UR28, 0x2 ;  /* 0x0000001cbbbb7c11 */ /* 0x000fe2000f8e10ff */
[----:B0-----:R-:W-:Y:S02]  /*cce0*/  FFMA.FTZ R4, R214, R113, R197 ;  /* 0x00000071d6047223 */ /* 0x001fe400000100c5 */
[----:B------:R-:W-:Y:S05]  /*ccf0*/  @!P4 BRA `(.L_x_12879) ;  /* 0x000000000004c947 */ /* 0x000fea0003800000 */
[----:B---3--:R0:W-:Y:S02]  /*cd00*/  REDG.E.ADD.F32.FTZ.RN.STRONG.GPU desc[UR30][R2.64+0xf00], R7 ;  /* 0x000f0007020079a6 */ /* 0x0081e4000c12f31e */
.L_x_12879:
[----:B------:R-:W-:Y:S05]  /*cd10*/  BSYNC.RECONVERGENT B0 ;  /* 0x0000000000007941 */ /* 0x000fea0003800200 */
.L_x_12878:
[----:B0--3--:R0:W3:Y:S01]  /*cd20*/  LDS R7, [R187+0x2000] ;  /* 0x00200000bb077984 */ /* 0x0090e20000000800 */
[----:B------:R-:W-:Y:S01]  /*cd30*/  BSSY.RECONVERGENT B0, `(.L_x_12880) ;  /* 0x0000004000007945 */ /* 0x000fe20003800200 */
[----:B------:R-:W-:-:S03]  /*cd40*/  FADD.FTZ R4, R183, R4 ;  /* 0x00000004b7047221 */ /* 0x000fc60000010000 */
[----:B------:R-:W-:Y:S05]  /*cd50*/  @!P5 BRA `(.L_x_12881) ;  /* 0x000000000004d947 */ /* 0x000fea0003800000 */
[----:B---3--:R3:W-:Y:S02]  /*cd60*/  REDG.E.ADD.F32.FTZ.RN.STRONG.GPU desc[UR30][R2.64+0xf80], R7 ;  /* 0x000f8007020079a6 */ /* 0x0087e4000c12f31e */
.L_x_12881:
[----:B------:R-:W-:Y:S05]  /*cd70*/  BSYNC.RECONVERGENT B0 ;  /* 0x0000000000007941 */ /* 0x000fea0003800200 */
.L_x_12880:
[----:B------:R-:W-:Y:S01]  /*cd80*/  FADD.FTZ R5, R5, R6 ;  /* 0x0000000605057221 */ /* 0x000fe20000010000 */
[C---:B------:R-:W-:Y:S01]  /*cd90*/  FFMA.FTZ R6, R99.reuse, R193, R212 ;  /* 0x000000c163067223 */ /* 0x040fe200000100d4 */
[----:B---3--:R-:W-:Y:S01]  /*cda0*/  FFMA.FTZ R7, -R99, R191, R210 ;  /* 0x000000bf63077223 */ /* 0x008fe200000101d2 */
[----:B------:R-:W3:Y:S01]  /*cdb0*/  SHFL.DOWN PT, R3, R4, 0x1, 0x1f ;  /* 0x08201f0004037f89 */ /* 0x000ee200000e0000 */
[----:B------:R-:W-:Y:S01]  /*cdc0*/  ISETP.GT.AND P2, PT, R18, 0x1e, PT ;  /* 0x0000001e1200780c */ /* 0x000fe20003f44270 */
[----:B------:R-:W-:Y:S01]  /*cdd0*/  FADD.FTZ R130, R113, R130 ;  /* 0x0000008271827221 */ /* 0x000fe20000010000 */
[----:B------:R-:W-:Y:S01]  /*cde0*/  FADD.FTZ R118, R111, R118 ;  /* 0x000000766f767221 */ /* 0x000fe20000010000 */
[----:B------:R-:W5:Y:S01]  /*cdf0*/  SHFL.DOWN PT, R2, R5, 0x1, 0x1f ;  /* 0x08201f0005027f89 */ /* 0x000f6200000e0000 */
[----:B------:R-:W-:Y:S01]  /*ce00*/  FMUL.FTZ R121, R214, R121 ;  /* 0x00000079d6797220 */ /* 0x000fe20000410000 */
[----:B------:R-:W-:Y:S01]  /*ce10*/  FADD.FTZ R114, R109, R114 ;  /* 0x000000726d727221 */ /* 0x000fe20000010000 */
[----:B------:R-:W-:Y:S01]  /*ce20*/  FADD.FTZ R112, R107, R112 ;  /* 0x000000706b707221 */ /* 0x000fe20000010000 */
[----:B------:R-:W0:Y:S01]  /*ce30*/  SHFL.DOWN PT, R183, R6, 0x1, 0x1f ;  /* 0x08201f0006b77f89 */ /* 0x000e2200000e0000 */
[----:B------:R-:W-:Y:S01]  /*ce40*/  FFMA.FTZ R8, R8, R123, R121 ;  /* 0x0000007b08087223 */ /* 0x000fe20000010079 */
[----:B------:R-:W-:Y:S01]  /*ce50*/  FMUL.FTZ R180, R180, R179 ;  /* 0x000000b3b4b47220 */ /* 0x000fe20000410000 */
[----:B------:R-:W-:Y:S01]  /*ce60*/  FMUL.FTZ R172, R172, R189 ;  /* 0x000000bdacac7220 */ /* 0x000fe20000410000 */
[----:B-1----:R-:W1:Y:S01]  /*ce70*/  SHFL.DOWN PT, R14, R7, 0x1, 0x1f ;  /* 0x08201f00070e7f89 */ /* 0x002e6200000e0000 */
[----:B------:R-:W-:Y:S01]  /*ce80*/  FFMA.FTZ R9, R51, R9, R8 ;  /* 0x0000000933097223 */ /* 0x000fe20000010008 */
[----:B------:R-:W-:Y:S01]  /*ce90*/  FFMA.FTZ R178, R139, R178, R180 ;  /* 0x000000b28bb27223 */ /* 0x000fe200000100b4 */
[----:B------:R-:W-:Y:S01]  /*cea0*/  ISETP.GT.AND P3, PT, R18, 0xf, PT ;  /* 0x0000000f1200780c */ /* 0x000fe20003f64270 */
        /* <DEDUP_REMOVED lines=8> */
[----:B---3--:R-:W-:Y:S01]  /*cf30*/  @!P2 FADD.FTZ R4, R4, R3 ;  /* 0x000000030404a221 */ /* 0x008fe20000010000 */
[----:B------:R-:W-:Y:S01]  /*cf40*/  FMUL.FTZ R163, R163, R208 ;  /* 0x000000d0a3a37220 */ /* 0x000fe20000410000 */
[----:B------:R-:W-:Y:S01]  /*cf50*/  FMUL.FTZ R181, R154, R181 ;  /* 0x000000b59ab57220 */ /* 0x000fe20000410000 */
[----:B------:R-:W-:Y:S01]  /*cf60*/  FFMA.FTZ R176, R133, R218, R176 ;  /* 0x000000da85b07223 */ /* 0x000fe200000100b0 */
[----:B-----5:R-:W-:Y:S01]  /*cf70*/  @!P2 FADD.FTZ R5, R5, R2 ;  /* 0x000000020505a221 */ /* 0x020fe20000010000 */
[----:B------:R-:W3:Y:S01]  /*cf80*/  SHFL.DOWN PT, R3, R4, 0x2, 0x1f ;  /* 0x08401f0004037f89 */ /* 0x000ee200000e0000 */
        /* <DEDUP_REMOVED lines=23> */
[----:B---3--:R-:W-:Y:S01]  /*d100*/  @!P2 FADD.FTZ R4, R4, R3 ;  /* 0x000000030404a221 */ /* 0x008fe20000010000 */
[----:B------:R-:W-:Y:S01]  /*d110*/  FFMA.FTZ R173, R40, R156, R173 ;  /* 0x0000009c28ad7223 */ /* 0x000fe200000100ad */
[----:B------:R-:W-:Y:S01]  /*d120*/  FMUL.FTZ R170, R170, R201 ;  /* 0x000000c9aaaa7220 */ /* 0x000fe20000410000 */
[----:B------:R-:W-:Y:S01]  /*d130*/  BSSY.RECONVERGENT B0, `(.L_x_12882) ;  /* 0x0000038000007945 */ /* 0x000fe20003800200 */
[----:B0-----:R-:W-:Y:S01]  /*d140*/  @!P2 FADD.FTZ R5, R5, R2 ;  /* 0x000000020505a221 */ /* 0x001fe20000010000 */
[----:B------:R-:W0:Y:S01]  /*d150*/  SHFL.DOWN PT, R3, R4, 0x4, 0x1f ;  /* 0x08801f0004037f89 */ /* 0x000e2200000e0000 */
[----:B------:R-:W-:Y:S01]  /*d160*/  FADD.FTZ R128, R147, R128 ;  /* 0x0000008093807221 */ /* 0x000fe20000010000 */
[----:B------:R-:W-:Y:S01]  /*d170*/  FADD.FTZ R126, R125, R126 ;  /* 0x0000007e7d7e7221 */ /* 0x000fe20000010000 */
[----:B-1----:R-:W-:Y:S01]  /*d180*/  @!P2 FADD.FTZ R6, R6, R113 ;  /* 0x000000710606a221 */ /* 0x002fe20000010000 */
[----:B------:R-:W1:Y:S01]  /*d190*/  SHFL.DOWN PT, R2, R5, 0x4, 0x1f ;  /* 0x08801f0005027f89 */ /* 0x000e6200000e0000 */
[----:B------:R-:W-:Y:S01]  /*d1a0*/  FADD.FTZ R124, R119, R124 ;  /* 0x0000007c777c7221 */ /* 0x000fe20000010000 */
[----:B------:R-:W-:Y:S01]  /*d1b0*/  FADD.FTZ R122, R115, R122 ;  /* 0x0000007a737a7221 */ /* 0x000fe20000010000 */
        /* <DEDUP_REMOVED lines=25> */
[----:B---3--:R-:W-:Y:S01]  /*d350*/  @!P2 FADD.FTZ R6, R6, R111 ;  /* 0x0000006f0606a221 */ /* 0x008fe20000010000 */
[----:B------:R-:W1:Y:S02]  /*d360*/  SHFL.DOWN PT, R2, R5, 0x8, 0x1f ;  /* 0x09001f0005027f89 */ /* 0x000e6400000e0000 */
[----:B------:R-:W-:Y:S01]  /*d370*/  FADD.FTZ R86, R3, R86 ;  /* 0x0000005603567221 */ /* 0x000fe20000010000 */
[----:B-----5:R-:W-:Y:S01]  /*d380*/  @!P2 FADD.FTZ R7, R7, R14 ;  /* 0x0000000e0707a221 */ /* 0x020fe20000010000 */
        /* <DEDUP_REMOVED lines=17> */
[----:B------:R0:W-:Y:S02]  /*d4a0*/  @!P2 STS.128 [UR28+0x2110], R4 ;  /* 0x00211004ff00a988 */ /* 0x0001e40008000c1c */
.L_x_12883:
[----:B------:R-:W-:Y:S05]  /*d4b0*/  BSYNC.RECONVERGENT B0 ;  /* 0x0000000000007941 */ /* 0x000fea0003800200 */
.L_x_12882:
        /* <DEDUP_REMOVED lines=24> */
[----:B---3--:R-:W1:Y:S04]  /*d640*/  @P2 LDS.64 R2, [UR33+0x4e50] ;  /* 0x004e5021ff022984 */ /* 0x008e680008000a00 */
[----:B0-----:R-:W0:Y:S01]  /*d650*/  @P2 LDS.64 R8, [UR33+0x4650] ;  /* 0x00465021ff082984 */ /* 0x001e220008000a00 */
[----:B-1----:R-:W-:Y:S01]  /*d660*/  @P2 FADD.FTZ R6, R6, R2 ;  /* 0x0000000206062221 */ /* 0x002fe20000010000 */
[----:B------:R-:W-:Y:S01]  /*d670*/  @P2 FADD.FTZ R7, R7, R3 ;  /* 0x0000000307072221 */ /* 0x000fe20000010000 */
[----:B0-----:R-:W-:Y:S01]  /*d680*/  @P2 FADD.FTZ R4, R4, R8 ;  /* 0x0000000804042221 */ /* 0x001fe20000010000 */
[----:B------:R-:W-:-:S03]  /*d690*/  @P2 FADD.FTZ R5, R5, R9 ;  /* 0x0000000905052221 */ /* 0x000fc60000010000 */
[----:B------:R1:W-:Y:S04]  /*d6a0*/  STS.64 [UR33+0x4e50], R6 ;  /* 0x004e5006ff007988 */ /* 0x0003e80008000a21 */
[----:B------:R1:W-:Y:S02]  /*d6b0*/  STS.64 [UR33+0x4650], R4 ;  /* 0x00465004ff007988 */ /* 0x0003e40008000a21 */
.L_x_12885:
[----:B------:R-:W-:Y:S05]  /*d6c0*/  BSYNC.RECONVERGENT B0 ;  /* 0x0000000000007941 */ /* 0x000fea0003800200 */
.L_x_12884:
[----:B------:R-:W-:-:S04]  /*d6d0*/  UIADD3 UR8, UPT, UPT, UR8, 0x1, URZ ;  /* 0x0000000108087890 */ /* 0x000fc8000fffe0ff */
[----:B------:R-:W-:-:S09]  /*d6e0*/  UISETP.GE.AND UP0, UPT, UR8, UR49, UPT ;  /* 0x000000310800728c */ /* 0x000fd2000bf06270 */
[----:B------:R-:W-:Y:S05]  /*d6f0*/  BRA.U !UP0, `(.L_x_12886) ;  /* 0xffffff7108147547 */ /* 0x000fea000b83ffff */
.L_x_12804:
[----:B------:R-:W-:Y:S01]  /*d700*/  BAR.SYNC.DEFER_BLOCKING 0x0 ;  /* 0x0000000000007b1d */ /* 0x000fe20000010000 */
[C---:B------:R-:W-:Y:S01]  /*d710*/  SHF.L.U32 R10, R138.reuse, 0x4, RZ ;  /* 0x000000048a0a7819 */ /* 0x040fe200000006ff */
[----:B------:R-:W-:Y:S01]  /*d720*/  UIMAD UR8, UR11, -0x200, UR32 ;  /* 0xfffffe000b0878a4 */ /* 0x000fe2000f8e0220 */
[----:B01----:R-:W-:Y:S02]  /*d730*/  LOP3.LUT R5, R138, 0x1f, RZ, 0xc0, !PT ;  /* 0x0000001f8a057812 */ /* 0x003fe400078ec0ff */
[----:B------:R-:W-:Y:S02]  /*d740*/  CS2R R8, SRZ ;  /* 0x0000000000087805 */ /* 0x000fe4000001ff00 */
[----:B---3--:R-:W-:Y:S01]  /*d750*/  MOV R2, UR18 ;  /* 0x0000001200027c02 */ /* 0x008fe20008000f00 */
[----:B------:R-:W-:Y:S01]  /*d760*/  UIADD3 UR8, UPT, UPT, UR8, 0x200, URZ ;  /* 0x0000020008087890 */ /* 0x000fe2000fffe0ff */
[----:B------:R-:W-:Y:S01]  /*d770*/  LOP3.LUT R7, R5, 0x3e00, R10, 0xf8, !PT ;  /* 0x00003e0005077812 */ /* 0x000fe200078ef80a */
[----:B------:R-:W-:Y:S01]  /*d780*/  HFMA2 R4, -RZ, RZ, 0, 0 ;  /* 0x00000000ff047431 */ /* 0x000fe200000001ff */
[----:B------:R-:W-:-:S02]  /*d790*/  MOV R3, UR19 ;  /* 0x0000001300037c02 */ /* 0x000fc40008000f00 */
[----:B------:R-:W-:Y:S02]  /*d7a0*/  CS2R R10, SRZ ;  /* 0x00000000000a7805 */ /* 0x000fe4000001ff00 */
[C---:B------:R-:W-:Y:S02]  /*d7b0*/  LOP3.LUT R69, R7.reuse, 0x20, RZ, 0xfc, !PT ;  /* 0x0000002007457812 */ /* 0x040fe400078efcff */
[----:B------:R-:W-:Y:S02]  /*d7c0*/  CS2R R12, SRZ ;  /* 0x00000000000c7805 */ /* 0x000fe4000001ff00 */
[C---:B------:R-:W-:Y:S01]  /*d7d0*/  ISETP.GE.AND P2, PT, R7.reuse, UR8, PT ;  /* 0x0000000807007c0c */ /* 0x040fe2000bf46270 */
[----:B------:R-:W-:Y:S01]  /*d7e0*/  IMAD.WIDE.U32 R2, R7, 0x4, R2 ;  /* 0x0000000407027825 */ /* 0x000fe200078e0002 */
[----:B------:R-:W-:Y:S02]  /*d7f0*/  ISETP.GE.AND P1, PT, R69, UR8, PT ;  /* 0x0000000845007c0c */ /* 0x000fe4000bf26270 */
[----:B------:R-:W-:-:S02]  /*d800*/  CS2R R14, SRZ ;  /* 0x00000000000e7805 */ /* 0x000fc4000001ff00 */
[C---:B------:R-:W-:Y:S01]  /*d810*/  LOP3.LUT R71, R7.reuse, 0x40, RZ, 0xfc, !PT ;  /* 0x0000004007477812 */ /* 0x040fe200078efcff */
[----:B------:R-:W-:Y:S01]  /*d820*/  HFMA2 R37, -RZ, RZ, 0, 0 ;  /* 0x00000000ff257431 */ /* 0x000fe200000001ff */
[C---:B------:R-:W-:Y:S02]  /*d830*/  LOP3.LUT R73, R7.reuse, 0x60, RZ, 0xfc, !PT ;  /* 0x0000006007497812 */ /* 0x040fe400078efcff */
[----:B------:R-:W-:Y:S02]  /*d840*/  MOV R0, RZ ;  /* 0x000000ff00007202 */ /* 0x000fe40000000f00 */
[----:B------:R-:W-:Y:S01]  /*d850*/  MOV R6, RZ ;  /* 0x000000ff00067202 */ /* 0x000fe20000000f00 */
[----:B------:R-:W-:Y:S01]  /*d860*/  HFMA2 R41, -RZ, RZ, 0, 0 ;  /* 0x00000000ff297431 */ /* 0x000fe200000001ff */
[C---:B------:R-:W-:Y:S01]  /*d870*/  LOP3.LUT R75, R7.reuse, 0x80, RZ, 0xfc, !PT ;  /* 0x00000080074b7812 */ /* 0x040fe200078efcff */
[----:B------:R-:W-:Y:S01]  /*d880*/  HFMA2 R43, -RZ, RZ, 0, 0 ;  /* 0x00000000ff2b7431 */ /* 0x000fe200000001ff */
[C---:B------:R-:W-:Y:S01]  /*d890*/  LOP3.LUT R77, R7.reuse, 0xa0, RZ, 0xfc, !PT ;  /* 0x000000a0074d7812 */ /* 0x040fe200078efcff */
[----:B------:R-:W3:Y:S01]  /*d8a0*/  @!P2 LDG.E R0, desc[UR30][R2.64] ;  /* 0x0000001e0200a981 */ /* 0x000ee2000c1e1900 */
[----:B------:R-:W-:-:S02]  /*d8b0*/  LOP3.LUT R79, R7, 0xc0, RZ, 0xfc, !PT ;  /* 0x000000c0074f7812 */ /* 0x000fc400078efcff */
[----:B------:R-:W-:Y:S01]  /*d8c0*/  MOV R39, RZ ;  /* 0x000000ff00277202 */ /* 0x000fe20000000f00 */
[----:B------:R-:W5:Y:S01]  /*d8d0*/  @!P1 LDG.E R9, desc[UR30][R2.64+0x80] ;  /* 0x0000801e02099981 */ /* 0x000f62000c1e1900 */
[----:B------:R-:W-:Y:S02]  /*d8e0*/  ISETP.GE.AND P0, PT, R71, UR8, PT ;  /* 0x0000000847007c0c */ /* 0x000fe4000bf06270 */
[----:B------:R-:W-:Y:S01]  /*d8f0*/  MOV R18, RZ ;  /* 0x000000ff00127202 */ /* 0x000fe20000000f00 */
[----:B------:R-:W-:Y:S01]  /*d900*/  ULEA UR14, UR11, 0xfffffe00, 0x9 ;  /* 0xfffffe000b0e7891 */ /* 0x000fe2000f8e48ff */
[----:B------:R-:W-:Y:S01]  /*d910*/  LOP3.LUT R81, R7, 0xe0, RZ, 0xfc, !PT ;  /* 0x000000e007517812 */ /* 0x000fe200078efcff */
[----:B------:R-:W0:Y:S01]  /*d920*/  S2UR UR29, SR_CTAID.X ;  /* 0x00000000001d79c3 */ /* 0x000e220000002500 */
[----:B------:R-:W-:Y:S01]  /*d930*/  ISETP.GE.AND P4, PT, R73, UR8, PT ;  /* 0x0000000849007c0c */ /* 0x000fe2000bf86270 */
[----:B------:R-:W0:Y:S01]  /*d940*/  LDCU.64 UR24, c[0x0][0x4f8] ;  /* 0x00009f00ff1877ac */ /* 0x000e220008000a00 */
[----:B------:R-:W-:-:S02]  /*d950*/  LOP3.LUT R83, R7, 0x100, RZ, 0xfc, !PT ;  /* 0x0000010007537812 */ /* 0x000fc400078efcff */
[----:B------:R-:W-:Y:S01]  /*d960*/  ISETP.GE.AND P6, PT, R75, UR8, PT ;  /* 0x000000084b007c0c */ /* 0x000fe2000bfc6270 */
[----:B------:R-:W1:Y:S01]  /*d970*/  LDCU.64 UR26, c[0x0][0x500] ;  /* 0x0000a000ff1a77ac */ /* 0x000e620008000a00 */
[----:B------:R-:W-:Y:S01]  /*d980*/  ISETP.GE.AND P5, PT, R77, UR8, PT ;  /* 0x000000084d007c0c */ /* 0x000fe2000bfa6270 */
[----:B------:R-:W2:Y:S01]  /*d990*/  @!P0 LDG.E R4, desc[UR30][R2.64+0x100] ;  /* 0x0001001e02048981 */ /* 0x000ea2000c1e1900 */
[----:B------:R-:W-:Y:S02]  /*d9a0*/  ISETP.GE.AND P3, PT, R79, UR8, PT ;  /* 0x000000084f007c0c */ /* 0x000fe4000bf66270 */
[----:B------:R-:W-:Y:S02]  /*d9b0*/  ISETP.GE.AND P2, PT, R81, UR8, PT ;  /* 0x0000000851007c0c */ /* 0x000fe4000bf46270 */
        /* <DEDUP_REMOVED lines=27> */
[----:B------:R-:W4:Y:S01]  /*db70*/  @!P1 LDG.E R43, desc[UR30][R2.64+0x780] ;  /* 0x0007801e022b9981 */ /* 0x000f22000c1e1900 */
[----:B------:R-:W-:Y:S01]  /*db80*/  UIADD3 UR32, UPT, UPT, -UR14, UR32, URZ ;  /* 0x000000200e207290 */ /* 0x000fe2000fffe1ff */
[----:B------:R-:W1:Y:S02]  /*db90*/  S2UR UR8, SR_CTAID.Y ;  /* 0x00000000000879c3 */ /* 0x000e640000002600 */
[----:B---3--:R-:W-:Y:S04]  /*dba0*/  STS [R19], R0 ;  /* 0x0000000013007388 */ /* 0x008fe80000000800 */
[----:B-----5:R-:W-:Y:S04]  /*dbb0*/  STS [R20+0x80], R9 ;  /* 0x0000800914007388 */ /* 0x020fe80000000800 */
[----:B--2---:R-:W-:Y:S04]  /*dbc0*/  STS [R21+0x100], R4 ;  /* 0x0001000415007388 */ /* 0x004fe80000000800 */
        /* <DEDUP_REMOVED lines=14> */
[----:B------:R-:W2:Y:S04]  /*dcb0*/  LDS R2, [R35+0x4] ;  /* 0x0000040023027984 */ /* 0x000ea80000000800 */
[----:B------:R-:W3:Y:S04]  /*dcc0*/  LDS R3, [R35+0x8] ;  /* 0x0000080023037984 */ /* 0x000ee80000000800 */
[----:B------:R-:W4:Y:S04]  /*dcd0*/  LDS R0, [R35] ;  /* 0x0000000023007984 */ /* 0x000f280000000800 */
        /* <DEDUP_REMOVED lines=11> */
[----:B------:R-:W-:-:S04]  /*dd90*/  FSETP.GTU.FTZ.AND P3, PT, R9, 20, PT ;  /* 0x41a000000900780b */ /* 0x000fc80003f7c000 */
[----:B------:R-:W-:Y:S01]  /*dda0*/  @!P4 FMUL.FTZ R10, R10, -1.4426950216293334961 ;  /* 0xbfb8aa3b0a0ac820 */ /* 0x000fe20000410000 */
[----:B-----5:R-:W-:Y:S02]  /*ddb0*/  FADD.FTZ R12, R4, UR7 ;  /* 0x00000007040c7e21 */ /* 0x020fe40008010000 */
[----:B------:R-:W5:Y:S04]  /*ddc0*/  LDS R4, [R35+0x1c] ;  /* 0x00001c0023047984 */ /* 0x000f680000000800 */
[----:B------:R-:W-:Y:S02]  /*ddd0*/  @!P5 FMUL.FTZ R11, R11, -1.4426950216293334961 ;  /* 0xbfb8aa3b0b0bd820 */ /* 0x000fe40000410000 */
[----:B------:R-:W-:Y:S01]  /*dde0*/  @!P3 FMUL.FTZ R9, R9, -1.4426950216293334961 ;  /* 0xbfb8aa3b0909b820 */ /* 0x000fe20000410000 */
[----:B------:R-:W0:Y:S08]  /*ddf0*/  @!P4 MUFU.EX2 R10, R10 ;  /* 0x0000000a000ac308 */ /* 0x000e300000000800 */
[----:B------:R-:W1:Y:S08]  /*de00*/  @!P5 MUFU.EX2 R11, R11 ;  /* 0x0000000b000bd308 */ /* 0x000e700000000800 */
[----:B------:R-:W5:Y:S01]  /*de10*/  @!P3 MUFU.EX2 R9, R9 ;  /* 0x000000090009b308 */ /* 0x000f620000000800 */
[----:B0-----:R-:W-:Y:S01]  /*de20*/  @!P4 FADD.FTZ R10, R10, 1 ;  /* 0x3f8000000a0ac421 */ /* 0x001fe20000010000 */
[----:B--2---:R-:W-:Y:S01]  /*de30*/  FADD.FTZ R14, R2, UR7 ;  /* 0x00000007020e7e21 */ /* 0x004fe20008010000 */
[----:B---3--:R-:W-:Y:S01]  /*de40*/  FADD.FTZ R15, R3, UR7 ;  /* 0x00000007030f7e21 */ /* 0x008fe20008010000 */
[----:B----4-:R-:W-:-:S04]  /*de50*/  FADD.FTZ R0, R0, UR7 ;  /* 0x0000000700007e21 */ /* 0x010fc80008010000 */
[----:B------:R-:W0:Y:S01]  /*de60*/  @!P4 MUFU.RCP R13, R10 ;  /* 0x0000000a000dc308 */ /* 0x000e220000001000 */
[----:B-1----:R-:W-:Y:S01]  /*de70*/  @!P5 FADD.FTZ R11, R11, 1 ;  /* 0x3f8000000b0bd421 */ /* 0x002fe20000010000 */
[----:B------:R-:W-:Y:S01]  /*de80*/  FSETP.GTU.FTZ.AND P1, PT, R14, 20, PT ;  /* 0x41a000000e00780b */ /* 0x000fe20003f3c000 */
[----:B-----5:R-:W-:-:S05]  /*de90*/  @!P3 FADD.FTZ R9, R9, 1 ;  /* 0x3f8000000909b421 */ /* 0x020fca0000010000 */
[----:B------:R-:W1:Y:S01]  /*dea0*/  @!P5 MUFU.RCP R11, R11 ;  /* 0x0000000b000bd308 */ /* 0x000e620000001000 */
[----:B------:R-:W-:Y:S02]  /*deb0*/  FSETP.GTU.FTZ.AND P0, PT, R0, 20, PT ;  /* 0x41a000000000780b */ /* 0x000fe40003f1c000 */
[----:B------:R-:W-:-:S05]  /*dec0*/  FSETP.GTU.FTZ.AND P2, PT, R15, 20, PT ;  /* 0x41a000000f00780b */ /* 0x000fca0003f5c000 */
[----:B------:R-:W2:Y:S01]  /*ded0*/  @!P3 MUFU.RCP R9, R9 ;  /* 0x000000090009b308 */ /* 0x000ea20000001000 */
[----:B0-----:R-:W-:Y:S01]  /*dee0*/  @!P4 FMUL.FTZ R96, R96, R13 ;  /* 0x0000000d6060c220 */ /* 0x001fe20000410000 */
[----:B------:R-:W-:Y:S01]  /*def0*/  FADD.FTZ R13, R8, UR7 ;  /* 0x00000007080d7e21 */ /* 0x000fe20008010000 */
[----:B------:R-:W-:Y:S01]  /*df00*/  FADD.FTZ R18, R4, UR7 ;  /* 0x0000000704127e21 */ /* 0x000fe20008010000 */
[----:B------:R-:W-:Y:S01]  /*df10*/  @!P1 FMUL.FTZ R3, R14, -1.4426950216293334961 ;  /* 0xbfb8aa3b0e039820 */ /* 0x000fe20000410000 */
[----:B------:R-:W-:Y:S01]  /*df20*/  FADD.FTZ R6, R6, UR7 ;  /* 0x0000000706067e21 */ /* 0x000fe20008010000 */
[----:B------:R-:W-:Y:S02]  /*df30*/  @!P0 FMUL.FTZ R0, R0, -1.4426950216293334961 ;  /* 0xbfb8aa3b00008820 */ /* 0x000fe40000410000 */
[----:B------:R-:W-:Y:S01]  /*df40*/  @!P2 FMUL.FTZ R4, R15, -1.4426950216293334961 ;  /* 0xbfb8aa3b0f04a820 */ /* 0x000fe20000410000 */
[----:B-1----:R-:W-:Y:S01]  /*df50*/  @!P5 FMUL.FTZ R94, R94, R11 ;  /* 0x0000000b5e5ed220 */ /* 0x002fe20000410000 */
[----:B------:R0:W1:Y:S01]  /*df60*/  @!P0 MUFU.EX2 R2, R0 ;  /* 0x0000000000028308 */ /* 0x0000620000000800 */
[----:B------:R-:W-:-:S02]  /*df70*/  FSETP.GTU.FTZ.AND P5, PT, R13, 20, PT ;  /* 0x41a000000d00780b */ /* 0x000fc40003fbc000 */
[----:B------:R-:W-:Y:S02]  /*df80*/  FSETP.GTU.FTZ.AND P6, PT, R12, 20, PT ;  /* 0x41a000000c00780b */ /* 0x000fe40003fdc000 */
[----:B------:R-:W-:Y:S01]  /*df90*/  FSETP.GTU.FTZ.AND P4, PT, R6, 20, PT ;  /* 0x41a000000600780b */ /* 0x000fe20003f9c000 */
[----:B--2---:R-:W-:Y:S01]  /*dfa0*/  @!P3 FMUL.FTZ R98, R98, R9 ;  /* 0x000000096262b220 */ /* 0x004fe20000410000 */
[----:B------:R-:W-:Y:S01]  /*dfb0*/  FSETP.GTU.FTZ.AND P3, PT, R18, 20, PT ;  /* 0x41a000001200780b */ /* 0x000fe20003f7c000 */
[----:B------:R-:W2:Y:S01]  /*dfc0*/  @!P1 MUFU.EX2 R3, R3 ;  /* 0x0000000300039308 */ /* 0x000ea20000000800 */
[----:B0-----:R-:W-:Y:S07]  /*dfd0*/  LDS R0, [R35+0x28] ;  /* 0x0000280023007984 */ /* 0x001fee0000000800 */
[----:B------:R-:W0:Y:S01]  /*dfe0*/  @!P2 MUFU.EX2 R4, R4 ;  /* 0x000000040004a308 */ /* 0x000e220000000800 */
[----:B------:R-:W-:Y:S01]  /*dff0*/  @!P5 FMUL.FTZ R13, R13, -1.4426950216293334961 ;  /* 0xbfb8aa3b0d0dd820 */ /* 0x000fe20000410000 */
[----:B------:R-:W-:Y:S01]  /*e000*/  @!P6 FMUL.FTZ R12, R12, -1.4426950216293334961 ;  /* 0xbfb8aa3b0c0ce820 */ /* 0x000fe20000410000 */
[----:B------:R-:W-:Y:S01]  /*e010*/  @!P4 FMUL.FTZ R9, R6, -1.4426950216293334961 ;  /* 0xbfb8aa3b0609c820 */ /* 0x000fe20000410000 */
[----:B------:R-:W-:Y:S01]  /*e020*/  @!P3 FMUL.FTZ R8, R18, -1.4426950216293334961 ;  /* 0xbfb8aa3b1208b820 */ /* 0x000fe20000410000 */
[----:B-1----:R-:W-:-:S02]  /*e030*/  @!P0 FADD.FTZ R6, R2, 1 ;  /* 0x3f80000002068421 */ /* 0x002fc40000010000 */
[----:B------:R-:W1:Y:S01]  /*e040*/  LDS R2, [R35+0x2c] ;  /* 0x00002c0023027984 */ /* 0x000e620000000800 */
[----:B------:R2:W-:Y:S08]  /*e050*/  @!P3 MUFU.EX2 R10, R8 ;  /* 0x00000008000ab308 */ /* 0x0005f00000000800 */
[----:B------:R0:W3:Y:S01]  /*e060*/  @!P4 MUFU.EX2 R11, R9 ;  /* 0x00000009000bc308 */ /* 0x0000e20000000800 */
[----:B--2---:R-:W-:-:S02]  /*e070*/  @!P1 FADD.FTZ R8, R3, 1 ;  /* 0x3f80000003089421 */ /* 0x004fc40000010000 */
[----:B------:R-:W2:Y:S05]  /*e080*/  LDS R3, [R35+0x30] ;  /* 0x0000300023037984 */ /* 0x000eaa0000000800 */
[----:B------:R-:W4:Y:S01]  /*e090*/  @!P5 MUFU.EX2 R13, R13 ;  /* 0x0000000d000dd308 */ /* 0x000f220000000800 */
[----:B0-----:R-:W-:Y:S02]  /*e0a0*/  @!P2 FADD.FTZ R9, R4, 1 ;  /* 0x3f8000000409a421 */ /* 0x001fe40000010000 */
[----:B------:R-:W0:Y:S05]  /*e0b0*/  LDS R4, [R35+0x34] ;  /* 0x0000340023047984 */ /* 0x000e2a0000000800 */
[----:B------:R-:W5:Y:S08]  /*e0c0*/  @!P6 MUFU.EX2 R12, R12 ;  /* 0x0000000c000ce308 */ /* 0x000f700000000800 */
[----:B------:R3:W1:Y:S02]  /*e0d0*/  @!P0 MUFU.RCP R37, R6 ;  /* 0x0000000600258308 */ /* 0x0006640000001000 */
[----:B---3--:R-:W3:Y:S06]  /*e0e0*/  LDS R6, [R35+0x38] ;  /* 0x0000380023067984 */ /* 0x008eec0000000800 */
[----:B------:R1:W-:Y:S01]  /*e0f0*/  @!P1 MUFU.RCP R39, R8 ;  /* 0x0000000800279308 */ /* 0x0003e20000001000 */
[----:B------:R-:W-:Y:S01]  /*e100*/  @!P4 FADD.FTZ R11, R11, 1 ;  /* 0x3f8000000b0bc421 */ /* 0x000fe20000010000 */
[----:B----4-:R-:W-:Y:S01]  /*e110*/  @!P5 FADD.FTZ R13, R13, 1 ;  /* 0x3f8000000d0dd421 */ /* 0x010fe20000010000 */
[----:B-----5:R-:W-:Y:S01]  /*e120*/  @!P6 FADD.FTZ R12, R12, 1 ;  /* 0x3f8000000c0ce421 */ /* 0x020fe20000010000 */
[----:B------:R-:W-:Y:S01]  /*e130*/  @!P3 FADD.FTZ R10, R10, 1 ;  /* 0x3f8000000a0ab421 */ /* 0x000fe20000010000 */
[----:B-1----:R-:W1:Y:S01]  /*e140*/  LDS R8, [R35+0x3c] ;  /* 0x00003c0023087984 */ /* 0x002e620000000800 */
[----:B------:R-:W-:Y:S01]  /*e150*/  BAR.SYNC.DEFER_BLOCKING 0x0 ;  /* 0x0000000000007b1d */ /* 0x000fe20000010000 */
[----:B------:R-:W-:-:S05]  /*e160*/  @!P0 FMUL.FTZ R88, R88, R37 ;  /* 0x0000002558588220 */ /* 0x000fca0000410000 */
[----:B------:R4:W5:Y:S01]  /*e170*/  @!P6 MUFU.RCP R15, R12 ;  /* 0x0000000c000fe308 */ /* 0x0009620000001000 */
[----:B------:R-:W-:-:S07]  /*e180*/  ISETP.NE.AND P0, PT, R138, RZ, PT ;  /* 0x000000ff8a00720c */ /* 0x000fce0003f05270 */
[----:B------:R-:W2:Y:S08]  /*e190*/  @!P2 MUFU.RCP R9, R9 ;  /* 0x000000090009a308 */ /* 0x000eb00000001000 */
[----:B------:R-:W0:Y:S08]  /*e1a0*/  @!P3 MUFU.RCP R41, R10 ;  /* 0x0000000a0029b308 */ /* 0x000e300000001000 */
[----:B------:R-:W3:Y:S08]  /*e1b0*/  @!P4 MUFU.RCP R11, R11 ;  /* 0x0000000b000bc308 */ /* 0x000ef00000001000 */
[----:B------:R-:W1:Y:S01]  /*e1c0*/  @!P5 MUFU.RCP R13, R13 ;  /* 0x0000000d000dd308 */ /* 0x000e620000001000 */
[----:B----4-:R-:W-:Y:S01]  /*e1d0*/  MOV R12, UR32 ;  /* 0x00000020000c7c02 */ /* 0x010fe20008000f00 */
[----:B------:R-:W-:Y:S01]  /*e1e0*/  FADD.FTZ R2, R2, UR7 ;  /* 0x0000000702027e21 */ /* 0x000fe20008010000 */
[----:B------:R-:W-:Y:S01]  /*e1f0*/  STS [R35], R100 ;  /* 0x0000006423007388 */ /* 0x000fe20000000800 */
[----:B------:R-:W-:Y:S01]  /*e200*/  FADD.FTZ R0, R0, UR7 ;  /* 0x0000000700007e21 */ /* 0x000fe20008010000 */
[----:B-----5:R-:W-:Y:S01]  /*e210*/  @!P6 FMUL.FTZ R90, R90, R15 ;  /* 0x0000000f5a5ae220 */ /* 0x020fe20000410000 */
[----:B------:R-:W-:Y:S01]  /*e220*/  @!P1 FMUL.FTZ R86, R86, R39 ;  /* 0x0000002756569220 */ /* 0x000fe20000410000 */
[----:B------:R-:W-:Y:S01]  /*e230*/  STS [R35+0x4], R102 ;  /* 0x0000046623007388 */ /* 0x000fe20000000800 */
[----:B--2---:R-:W-:Y:S01]  /*e240*/  @!P2 FMUL.FTZ R84, R84, R9 ;  /* 0x000000095454a220 */ /* 0x004fe20000410000 */
[----:B0-----:R-:W-:Y:S01]  /*e250*/  @!P3 FMUL.FTZ R82, R82, R41 ;  /* 0x000000295252b220 */ /* 0x001fe20000410000 */
[----:B---3--:R-:W-:Y:S01]  /*e260*/  @!P4 FMUL.FTZ R80, R80, R11 ;  /* 0x0000000b5050c220 */ /* 0x008fe20000410000 */
[----:B------:R-:W-:Y:S01]  /*e270*/  STS [R35+0x8], R104 ;  /* 0x0000086823007388 */ /* 0x000fe20000000800 */
[----:B------:R-:W-:-:S03]  /*e280*/  FADD.FTZ R3, R3, UR7 ;  /* 0x0000000703037e21 */ /* 0x000fc60008010000 */
[----:B------:R-:W-:Y:S01]  /*e290*/  STS [R35+0xc], R106 ;  /* 0x00000c6a23007388 */ /* 0x000fe20000000800 */
[----:B-1----:R-:W-:-:S03]  /*e2a0*/  @!P5 FMUL.FTZ R76, R76, R13 ;  /* 0x0000000d4c4cd220 */ /* 0x002fc60000410000 */
        /* <DEDUP_REMOVED lines=14> */
[----:B------:R-:W-:Y:S01]  /*e390*/  FSETP.GTU.FTZ.AND P1, PT, R2, 20, PT ;  /* 0x41a000000200780b */ /* 0x000fe20003f3c000 */
[----:B------:R-:W-:Y:S01]  /*e3a0*/  FADD.FTZ R4, R4, UR7 ;  /* 0x0000000704047e21 */ /* 0x000fe20008010000 */
[----:B------:R-:W-:Y:S01]  /*e3b0*/  FADD.FTZ R6, R6, UR7 ;  /* 0x0000000706067e21 */ /* 0x000fe20008010000 */
[----:B------:R-:W-:Y:S01]  /*e3c0*/  LDS R11, [R20+0x80] ;  /* 0x00008000140b7984 */ /* 0x000fe20000000800 */
[----:B------:R-:W-:Y:S01]  /*e3d0*/  FADD.FTZ R8, R8, UR7 ;  /* 0x0000000708087e21 */ /* 0x000fe20008010000 */
[----:B------:R-:W-:Y:S02]  /*e3e0*/  USHF.R.S32.HI UR15, URZ, 0x1f, UR14 ;  /* 0x0000001fff0f7899 */ /* 0x000fe4000801140e */
[----:B------:R-:W-:Y:S01]  /*e3f0*/  LDS R13, [R21+0x100] ;  /* 0x00010000150d7984 */ /* 0x000fe20000000800 */
[----:B------:R-:W0:Y:S03]  /*e400*/  LDCU.64 UR32, c[0x0][0x550] ;  /* 0x0000aa00ff2077ac */ /* 0x000e260008000a00 */
        /* <DEDUP_REMOVED lines=13> */
[----:B------:R-:W-:-:S03]  /*e4e0*/  FSETP.GTU.FTZ.AND P6, PT, R0, 20, PT ;  /* 0x41a000000000780b */ /* 0x000fc60003fdc000 */
[----:B------:R-:W-:Y:S01]  /*e4f0*/  @!P0 STS [UR28+0x840], R12 ;  /* 0x0008400cff008988 */ /* 0x000fe2000800081c */
[----:B------:R-:W-:Y:S01]  /*e500*/  FSETP.GTU.FTZ.AND P5, PT, R3, 20, PT ;  /* 0x41a000000300780b */ /* 0x000fe20003fbc000 */
[----:B------:R-:W-:Y:S01]  /*e510*/  BAR.SYNC.DEFER_BLOCKING 0x0 ;  /* 0x0000000000007b1d */ /* 0x000fe20000010000 */
[----:B------:R-:W-:Y:S02]  /*e520*/  FSETP.GTU.FTZ.AND P4, PT, R4, 20, PT ;  /* 0x41a000000400780b */ /* 0x000fe40003f9c000 */
[----:B------:R-:W-:Y:S01]  /*e530*/  FSETP.GTU.FTZ.AND P3, PT, R6, 20, PT ;  /* 0x41a000000600780b */ /* 0x000fe20003f7c000 */
[----:B------:R-:W-:-:S04]  /*e540*/  @!P1 FMUL.FTZ R2, R2, -1.4426950216293334961 ;  /* 0xbfb8aa3b02029820 */ /* 0x000fc80000410000 */
[----:B------:R-:W-:-:S04]  /*e550*/  @!P6 FMUL.FTZ R0, R0, -1.4426950216293334961 ;  /* 0xbfb8aa3b0000e820 */ /* 0x000fc80000410000 */
[----:B------:R-:W-:Y:S01]  /*e560*/  @!P5 FMUL.FTZ R3, R3, -1.4426950216293334961 ;  /* 0xbfb8aa3b0303d820 */ /* 0x000fe20000410000 */
[----:B------:R-:W1:Y:S01]  /*e570*/  @!P1 MUFU.EX2 R2, R2 ;  /* 0x0000000200029308 */ /* 0x000e620000000800 */
[----:B------:R-:W-:Y:S01]  /*e580*/  FSETP.GTU.FTZ.AND P2, PT, R8, 20, PT ;  /* 0x41a000000800780b */ /* 0x000fe20003f5c000 */
[----:B------:R-:W-:Y:S01]  /*e590*/  @!P4 FMUL.FTZ R4, R4, -1.4426950216293334961 ;  /* 0xbfb8aa3b0404c820 */ /* 0x000fe20000410000 */
[----:B------:R-:W-:-:S05]  /*e5a0*/  @!P3 FMUL.FTZ R6, R6, -1.4426950216293334961 ;  /* 0xbfb8aa3b0606b820 */ /* 0x000fca0000410000 */
[----:B------:R-:W2:Y:S01]  /*e5b0*/  @!P6 MUFU.EX2 R0, R0 ;  /* 0x000000000000e308 */ /* 0x000ea20000000800 */
[----:B------:R-:W3:Y:S07]  /*e5c0*/  LDS R10, [UR28+0x840] ;  /* 0x0008401cff0a7984 */ /* 0x000eee0008000800 */
[----:B------:R-:W4:Y:S08]  /*e5d0*/  @!P5 MUFU.EX2 R3, R3 ;  /* 0x000000030003d308 */ /* 0x000f300000000800 */
[----:B------:R-:W5:Y:S08]  /*e5e0*/  @!P4 MUFU.EX2 R4, R4 ;  /* 0x000000040004c308 */ /* 0x000f700000000800 */
[----:B------:R-:W0:Y:S01]  /*e5f0*/  @!P3 MUFU.EX2 R6, R6 ;  /* 0x000000060006b308 */ /* 0x000e220000000800 */
[----:B------:R-:W-:Y:S01]  /*e600*/  @!P2 FMUL.FTZ R8, R8, -1.4426950216293334961 ;  /* 0xbfb8aa3b0808a820 */ /* 0x000fe20000410000 */
[----:B-1----:R-:W-:Y:S01]  /*e610*/  @!P1 FADD.FTZ R2, R2, 1 ;  /* 0x3f80000002029421 */ /* 0x002fe20000010000 */
[----:B--2---:R-:W-:Y:S01]  /*e620*/  @!P6 FADD.FTZ R0, R0, 1 ;  /* 0x3f8000000000e421 */ /* 0x004fe20000010000 */
[----:B----4-:R-:W-:-:S04]  /*e630*/  @!P5 FADD.FTZ R3, R3, 1 ;  /* 0x3f8000000303d421 */ /* 0x010fc80000010000 */
[----:B------:R-:W1:Y:S01]  /*e640*/  @!P2 MUFU.EX2 R8, R8 ;  /* 0x000000080008a308 */ /* 0x000e620000000800 */
[----:B-----5:R-:W-:Y:S01]  /*e650*/  @!P4 FADD.FTZ R4, R4, 1 ;  /* 0x3f8000000404c421 */ /* 0x020fe20000010000 */
[----:B------:R-:W-:-:S06]  /*e660*/  UIMAD.WIDE.U32 UR12, UR29, UR24, UR14 ;  /* 0x000000181d0c72a5 */ /* 0x000fcc000f8e000e */
[----:B------:R-:W2:Y:S01]  /*e670*/  @!P1 MUFU.RCP R63, R2 ;  /* 0x00000002003f9308 */ /* 0x000ea20000001000 */
[----:B0-----:R-:W-:-:S07]  /*e680*/  @!P3 FADD.FTZ R6, R6, 1 ;  /* 0x3f8000000606b421 */ /* 0x001fce0000010000 */
[----:B------:R-:W0:Y:S01]  /*e690*/  @!P6 MUFU.RCP R61, R0 ;  /* 0x00000000003de308 */ /* 0x000e220000001000 */
[----:B------:R-:W-:-:S07]  /*e6a0*/  UIMAD UR13, UR29, UR25, UR13 ;  /* 0x000000191d0d72a4 */ /* 0x000fce000f8e020d */
[----:B------:R-:W4:Y:S01]  /*e6b0*/  @!P5 MUFU.RCP R3, R3 ;  /* 0x000000030003d308 */ /* 0x000f220000001000 */
[----:B------:R-:W-:-:S07]  /*e6c0*/  UIMAD UR24, UR8, UR27, URZ ;  /* 0x0000001b081872a4 */ /* 0x000fce000f8e02ff */
[----:B------:R-:W5:Y:S01]  /*e6d0*/  @!P4 MUFU.RCP R65, R4 ;  /* 0x000000040041c308 */ /* 0x000f620000001000 */
[----:B------:R-:W-:-:S07]  /*e6e0*/  UIMAD.WIDE.U32 UR12, UR8, UR26, UR12 ;  /* 0x0000001a080c72a5 */ /* 0x000fce000f8e000c */
[----:B------:R-:W3:Y:S01]  /*e6f0*/  @!P3 MUFU.RCP R67, R6 ;  /* 0x000000060043b308 */ /* 0x000ee20000001000 */
[----:B-1----:R-:W-:Y:S01]  /*e700*/  @!P2 FADD.FTZ R8, R8, 1 ;  /* 0x3f8000000808a421 */ /* 0x002fe20000010000 */
[----:B--2---:R-:W-:Y:S01]  /*e710*/  @!P1 FMUL.FTZ R72, R72, R63 ;  /* 0x0000003f48489220 */ /* 0x004fe20000410000 */
[----:B0-----:R-:W-:Y:S01]  /*e720*/  @!P6 FMUL.FTZ R74, R74, R61 ;  /* 0x0000003d4a4ae220 */ /* 0x001fe20000410000 */
[----:B------:R-:W-:Y:S01]  /*e730*/  MOV R2, UR24 ;  /* 0x0000001800027c02 */ /* 0x000fe20008000f00 */
[----:B----4-:R-:W-:Y:S01]  /*e740*/  @!P5 FMUL.FTZ R70, R70, R3 ;  /* 0x000000034646d220 */ /* 0x010fe20000410000 */
[C---:B------:R-:W-:Y:S01]  /*e750*/  IADD3 R0, P1, PT, R7.reuse, UR12, RZ ;  /* 0x0000000c07007c10 */ /* 0x040fe2000ff3e0ff */
[----:B------:R-:W0:Y:S01]  /*e760*/  LDCU.64 UR24, c[0x0][0x520] ;  /* 0x0000a400ff1877ac */ /* 0x000e220008000a00 */
[----:B------:R-:W1:Y:S01]  /*e770*/  @!P2 MUFU.RCP R61, R8 ;  /* 0x00000008003da308 */ /* 0x000e620000001000 */
[----:B-----5:R-:W-:Y:S01]  /*e780*/  @!P4 FMUL.FTZ R68, R68, R65 ;  /* 0x000000414444c220 */ /* 0x020fe20000410000 */
[----:B------:R-:W-:Y:S01]  /*e790*/  IADD3.X R3, PT, PT, R2, UR13, RZ, P1, !PT ;  /* 0x0000000d02037c10 */ /* 0x000fe20008ffe4ff */
[----:B------:R-:W2:Y:S01]  /*e7a0*/  LDCU.64 UR12, c[0x0][0x518] ;  /* 0x0000a300ff0c77ac */ /* 0x000ea20008000a00 */
[----:B---3--:R-:W-:-:S02]  /*e7b0*/  ISETP.GE.AND P1, PT, R7, R10, PT ;  /* 0x0000000a0700720c */ /* 0x008fc40003f26270 */
[-C--:B------:R-:W-:Y:S01]  /*e7c0*/  ISETP.GE.AND P4, PT, R71, R10.reuse, PT ;  /* 0x0000000a4700720c */ /* 0x080fe20003f86270 */
[----:B------:R-:W3:Y:S01]  /*e7d0*/  LDCU.64 UR26, c[0x0][0x560] ;  /* 0x0000ac00ff1a77ac */ /* 0x000ee20008000a00 */
[-C--:B------:R-:W-:Y:S01]  /*e7e0*/  ISETP.GE.AND P5, PT, R73, R10.reuse, PT ;  /* 0x0000000a4900720c */ /* 0x080fe20003fa6270 */
        /* <DEDUP_REMOVED lines=73> */
[----:B0-----:R-:W-:Y:S01]  /*ec80*/  UIMAD.WIDE.U32 UR12, UR8, UR24, UR12 ;  /* 0x00000018080c72a5 */ /* 0x001fe2000f8e000c */
[----:B------:R-:W-:-:S03]  /*ec90*/  FADD.FTZ R17, R98, R17 ;  /* 0x0000001162117221 */ /* 0x000fc60000010000 */
[----:B------:R-:W-:Y:S02]  /*eca0*/  UIMAD UR13, UR8, UR25, UR13 ;  /* 0x00000019080d72a4 */ /* 0x000fe4000f8e020d */
[----:B-1----:R-:W-:Y:S01]  /*ecb0*/  IADD3 R3, P0, PT, R7, UR12, RZ ;  /* 0x0000000c07037c10 */ /* 0x002fe2000ff1e0ff */
[----:B------:R-:W-:-:S03]  /*ecc0*/  FADD.FTZ R17, R17, R96 ;  /* 0x0000006011117221 */ /* 0x000fc60000010000 */
[----:B------:R-:W-:Y:S02]  /*ecd0*/  IADD3.X R4, PT, PT, RZ, UR13, RZ, P0, !PT ;  /* 0x0000000dff047c10 */ /* 0x000fe400087fe4ff */
[----:B---3--:R-:W-:Y:S01]  /*ece0*/  LEA R2, P3, R3, UR26, 0x2 ;  /* 0x0000001a03027c11 */ /* 0x008fe2000f8610ff */
        /* <DEDUP_REMOVED lines=32> */
[----:B------:R-:W-:Y:S01]  /*eef0*/  FADD.FTZ R17, R17, R80 ;  /* 0x0000005011117221 */ /* 0x000fe20000010000 */
[----:B------:R-:W-:-:S03]  /*ef00*/  UIADD3 UR22, UP0, UPT, UR22, -0x1000, URZ ;  /* 0xfffff00016167890 */ /* 0x000fc6000ff1e0ff */
[----:B------:R-:W-:Y:S01]  /*ef10*/  FADD.FTZ R17, R17, R76 ;  /* 0x0000004c11117221 */ /* 0x000fe20000010000 */
[----:B------:R0:W-:Y:S03]  /*ef20*/  @!P0 STG.E desc[UR30][R2.64+0x480], R35 ;  /* 0x0004802302008986 */ /* 0x0001e6000c10191e */
[----:B------:R-:W-:Y:S01]  /*ef30*/  FADD.FTZ R17, R17, R74 ;  /* 0x0000004a11117221 */ /* 0x000fe20000010000 */
[----:B------:R0:W-:Y:S01]  /*ef40*/  @!P4 STG.E desc[UR30][R2.64+0x500], R29 ;  /* 0x0005001d0200c986 */ /* 0x0001e2000c10191e */
[----:B------:R-:W-:-:S03]  /*ef50*/  UIADD3.X UR23, UPT, UPT, UR23, -0x1, URZ, UP0, !UPT ;  /* 0xffffffff17177890 */ /* 0x000fc600087fe4ff */
        /* <DEDUP_REMOVED lines=20> */
.L_x_12771:
        /* <DEDUP_REMOVED lines=33> */
.L_x_12889:
[----:B------:R-:W-:Y:S05]  /*f2b0*/  BSYNC.RECONVERGENT B0 ;  /* 0x0000000000007941 */ /* 0x000fea0003800200 */
.L_x_12888:
        /* <DEDUP_REMOVED lines=31> */
.L_x_12891:
[----:B------:R-:W-:Y:S05]  /*f4b0*/  BSYNC.RECONVERGENT B0 ;  /* 0x0000000000007941 */ /* 0x000fea0003800200 */
.L_x_12890:
        /* <DEDUP_REMOVED lines=15> */
.L_x_12893:
        /* <DEDUP_REMOVED lines=32> */
.L_x_12892:
[----:B------:R-:W-:Y:S05]  /*f7b0*/  EXIT ;  /* 0x000000000000794d */ /* 0x000fea0003800000 */
.L_x_12894:
        /* <DEDUP_REMOVED lines=12> */
.L_x_18726:


//--------------------- .text._Z25selective_scan_bwd_kernelI32Selective_Scan_bwd_kernel_traitsILi32ELi16ELb0ELb0ELb1ELb1ELb1EfN3c107complexIfEEEEv12SSMParamsBwd --------------------------
	.section	.text._Z25selective_scan_bwd_kernelI32Selective_Scan_bwd_kernel_traitsILi32ELi16ELb0ELb0ELb1ELb1ELb1EfN3c107complexIfEEEEv12SSMParamsBwd,"ax",@progbits
	.align	128
        .global         _Z25selective_scan_bwd_kernelI32Selective_Scan_bwd_kernel_traitsILi32ELi16ELb0ELb0ELb1ELb1ELb1EfN3c107complexIfEEEEv12SSMParamsBwd
        .type           _Z25selective_scan_bwd_kernelI32Selective_Scan_bwd_kernel_traitsILi32ELi16ELb0ELb0ELb1ELb1ELb1EfN3c107complexIfEEEEv12SSMParamsBwd,@function
        .size           _Z25selective_scan_bwd_kernelI32Selective_Scan_bwd_kernel_traitsILi32ELi16ELb0ELb0ELb1ELb1ELb1EfN3c107complexIfEEEEv12SSMParamsBwd,(.L_x_18727 - _Z25selective_scan_bwd_kernelI32Selective_Scan_bwd_kernel_traitsILi32ELi16ELb0ELb0ELb1ELb1ELb1EfN3c107complexIfEEEEv12SSMParamsBwd)
        .other          _Z25selective_scan_bwd_kernelI32Selective_Scan_bwd_kernel_traitsILi32ELi16ELb0ELb0ELb1ELb1ELb1EfN3c107complexIfEEEEv12SSMParamsBwd,@"STO_CUDA_ENTRY STV_DEFAULT"
_Z25selective_scan_bwd_kernelI32Selective_Scan_bwd_kernel_traitsILi32ELi16ELb0ELb0ELb1ELb1ELb1EfN3c107complexIfEEEEv12SSMParamsBwd:
.text._Z25selective_scan_bwd_kernelI32Selective_Scan_bwd_kernel_traitsILi32ELi16ELb0ELb0ELb1ELb1ELb1EfN3c107complexIfEEEEv12SSMParamsBwd:
[----:B------:R-:W-:Y:S08]  /*0000*/  LDC R1, c[0x0][0x37c] ;  /* 0x0000df00ff017b82 */ /* 0x000ff00000000800 */
[----:B------:R-:W0:Y:S01]  /*0010*/  LDC.64 R2, c[0x0][0x458] ;  /* 0x00011600ff027b82 */ /* 0x000e220000000a00 */
[----:B------:R-:W1:Y:S01]  /*0020*/  LDCU.64 UR32, c[0x0][0x358] ;  /* 0x00006b00ff2077ac */ /* 0x000e620008000a00 */
[----:B------:R-:W2:Y:S06]  /*0030*/  LDCU UR24, c[0x0][0x398] ;  /* 0x00007300ff1877ac */ /* 0x000eac0008000800 */
[----:B------:R-:W3:Y:S01]  /*0040*/  LDC.64 R4, c[0x0][0x470] ;  /* 0x00011c00ff047b82 */ /* 0x000ee20000000a00 */
[----:B------:R-:W4:Y:S01]  /*0050*/  LDCU.128 UR12, c[0x0][0x400] ;  /* 0x00008000ff0c77ac */ /* 0x000f220008000c00 */
[----:B------:R-:W5:Y:S06]  /*0060*/  LDCU.128 UR16, c[0x0][0x3f0] ;  /* 0x00007e00ff1077ac */ /* 0x000f6c0008000c00 */
[----:B------:R-:W1:Y:S01]  /*0070*/  S2UR UR26, SR_CTAID.Y ;  /* 0x00000000001a79c3 */ /* 0x000e620000002600 */
[----:B------:R-:W5:Y:S01]  /*0080*/  LDCU UR25, c[0x0][0x394] ;  /* 0x00007280ff1977ac */ /* 0x000f620008000800 */
[----:B------:R-:W5:Y:S01]  /*0090*/  LDCU.64 UR22, c[0x0][0x498] ;  /* 0x00009300ff1677ac */ /* 0x000f620008000a00 */
[----:B0-----:R-:W-:-:S05]  /*00a0*/  ISETP.NE.U32.AND P0, PT, R2, RZ, PT ;  /* 0x000000ff0200720c */ /* 0x001fca0003f05070 */
[----:B------:R-:W4:Y:S01]  /*00b0*/  S2UR UR8, SR_CTAID.X ;  /* 0x00000000000879c3 */ /* 0x000f220000002500 */
[----:B------:R-:W0:Y:S01]  /*00c0*/  LDCU.64 UR28, c[0x0][0x3d0] ;  /* 0x00007a00ff1c77ac */ /* 0x000e220008000a00 */
[----:B------:R-:W-:Y:S01]  /*00d0*/  ISETP.NE.AND.EX P0, PT, R3, RZ, PT, P0 ;  /* 0x000000ff0300720c */ /* 0x000fe20003f05300 */
[----:B------:R-:W0:Y:S01]  /*00e0*/  LDCU.64 UR30, c[0x0][0x480] ;  /* 0x00009000ff1e77ac */ /* 0x000e220008000a00 */
[----:B---3--:R-:W-:Y:S01]  /*00f0*/  ISETP.NE.U32.AND P1, PT, R4, RZ, PT ;  /* 0x000000ff0400720c */ /* 0x008fe20003f25070 */
[----:B------:R-:W3:Y:S03]  /*0100*/  LDCU.64 UR36, c[0x0][0x528] ;  /* 0x0000a500ff2477ac */ /* 0x000ee60008000a00 */
[----:B------:R-:W-:Y:S01]  /*0110*/  ISETP.NE.AND.EX P1, PT, R5, RZ, PT, P1 ;  /* 0x000000ff0500720c */ /* 0x000fe20003f25310 */
[----:B------:R-:W3:Y:S01]  /*0120*/  LDCU.64 UR34, c[0x0][0x4e0] ;  /* 0x00009c00ff2277ac */ /* 0x000ee20008000a00 */
[----:B-1----:R-:W-:-:S05]  /*0130*/  MOV R0, UR26 ;  /* 0x0000001a00007c02 */ /* 0x002fca0008000f00 */
[----:B------:R-:W-:-:S04]  /*0140*/  @P0 LEA R2, P2, R0, R2, 0x2 ;  /* 0x0000000200020211 */ /* 0x000fc800078410ff */
[C---:B------:R-:W-:Y:S02]  /*0150*/  @P0 LEA.HI.X R3, R0.reuse, R3, RZ, 0x2, P2 ;  /* 0x0000000300030211 */ /* 0x040fe400010f14ff */
[----:B------:R-:W-:-:S03]  /*0160*/  @P1 LEA R4, P3, R0, R4, 0x2 ;  /* 0x0000000400041211 */ /* 0x000fc600078610ff */
[----:B------:R-:W3:Y:S01]  /*0170*/  @P0 LDG.E R2, desc[UR32][R2.64] ;  /* 0x0000002002020981 */ /* 0x000ee2000c1e1900 */
[----:B------:R-:W-:-:S05]  /*0180*/  @P1 LEA.HI.X R5, R0, R5, RZ, 0x2, P3 ;  /* 0x0000000500051211 */ /* 0x000fca00018f14ff */
[----:B------:R1:W3:Y:S01]  /*0190*/  @P1 LDG.E R4, desc[UR32][R4.64] ;  /* 0x0000002004041981 */ /* 0x0002e2000c1e1900 */
[----:B--2---:R-:W-:-:S04]  /*01a0*/  MOV R0, UR24 ;  /* 0x0000001800007c02 */ /* 0x004fc80008000f00 */
[----:B------:R-:W-:-:S04]  /*01b0*/  IABS R9, R0 ;  /* 0x0000000000097213 */ /* 0x000fc80000000000 */
[----:B------:R-:W2:Y:S08]  /*01c0*/  I2F.RP R0, R9 ;  /* 0x0000000900007306 */ /* 0x000eb00000209400 */
[----:B--2---:R-:W2:Y:S02]  /*01d0*/  MUFU.RCP R0, R0 ;  /* 0x0000000000007308 */ /* 0x004ea40000001000 */
[----:B--2---:R-:W-:-:S06]  /*01e0*/  IADD3 R6, PT, PT, R0, 0xffffffe, RZ ;  /* 0x0ffffffe00067810 */ /* 0x004fcc0007ffe0ff */
[----:B------:R2:W5:Y:S02]  /*01f0*/  F2I.FTZ.U32.TRUNC.NTZ R7, R6 ;  /* 0x0000000600077305 */ /* 0x000564000021f000 */
[----:B--2---:R-:W-:Y:S01]  /*0200*/  HFMA2 R6, -RZ, RZ, 0, 0 ;  /* 0x00000000ff067431 */ /* 0x004fe200000001ff */
[----:B-----5:R-:W-:-:S04]  /*0210*/  R2UR UR5, R7 ;  /* 0x00000000070572ca */ /* 0x020fc800000e0000 */
[----:B------:R-:W-:Y:S02]  /*0220*/  R2UR UR4, R6 ;  /* 0x00000000060472ca */ /* 0x000fe400000e0000 */
[----:B------:R-:W-:Y:S02]  /*0230*/  IADD3 R8, PT, PT, RZ, -R7, RZ ;  /* 0x80000007ff087210 */ /* 0x000fe40007ffe0ff */
[----:B-1----:R-:W-:-:S03]  /*0240*/  MOV R5, UR26 ;  /* 0x0000001a00057c02 */ /* 0x002fc60008000f00 */
[----:B------:R-:W-:Y:S01]  /*0250*/  IMAD R3, R8, R9, RZ ;  /* 0x0000000908037224 */ /* 0x000fe200078e02ff */
[----:B------:R-:W-:-:S05]  /*0260*/  IABS R0, R5 ;  /* 0x0000000500007213 */ /* 0x000fca0000000000 */
[----:B------:R-:W-:Y:S01]  /*0270*/  IMAD.HI.U32 R3, R7, R3, UR4 ;  /* 0x0000000407037e27 */ /* 0x000fe2000f8e0003 */
[----:B------:R-:W-:-:S04]  /*0280*/  R2UR UR6, R0 ;  /* 0x00000000000672ca */ /* 0x000fc800000e0000 */
[----:B------:R-:W-:-:S13]  /*0290*/  R2UR UR4, R3 ;  /* 0x00000000030472ca */ /* 0x000fda00000e0000 */
[----:B------:R-:W-:-:S07]  /*02a0*/  UIMAD.WIDE.U32 UR4, UR4, UR6, URZ ;  /* 0x00000006040472a5 */ /* 0x000fce000f8e00ff */
[----:B------:R-:W-:Y:S02]  /*02b0*/  UMOV UR9, UR5 ;  /* 0x0000000500097c82 */ /* 0x000fe40008000000 */
[----:B------:R-:W-:-:S05]  /*02c0*/  IADD3 R0, PT, PT, RZ, -UR9, RZ ;  /* 0x80000009ff007c10 */ /* 0x000fca000fffe0ff */
[C---:B------:R-:W-:Y:S01]  /*02d0*/  IMAD R0, R9.reuse, R0, UR6 ;  /* 0x0000000609007e24 */ /* 0x040fe2000f8e0200 */
[----:B----4-:R-:W-:Y:S01]  /*02e0*/  UIMAD.WIDE.U32 UR20, UR8, UR12, URZ ;  /* 0x0000000c081472a5 */ /* 0x010fe2000f8e00ff */
[----:B------:R-:W1:Y:S03]  /*02f0*/  LDCU.128 UR4, c[0x0][0x460] ;  /* 0x00008c00ff0477ac */ /* 0x000e660008000c00 */
[----:B------:R-:W-:Y:S01]  /*0300*/  ISETP.GT.U32.AND P2, PT, R9, R0, PT ;  /* 0x000000000900720c */ /* 0x000fe20003f44070 */
[----:B------:R-:W-:Y:S02]  /*0310*/  UIMAD.WIDE.U32 UR10, UR8, UR16, URZ ;  /* 0x00000010080a72a5 */ /* 0x000fe4000f8e00ff */
[----:B------:R-:W-:-:S10]  /*0320*/  UIMAD UR13, UR8, UR13, UR21 ;  /* 0x0000000d080d72a4 */ /* 0x000fd4000f8e0215 */
[----:B------:R-:W-:Y:S01]  /*0330*/  VOTEU.ANY UP1, P2 ;  /* 0x0000000000ff7886 */ /* 0x000fe20001020100 */
[----:B------:R-:W-:Y:S01]  /*0340*/  PLOP3.LUT P2, PT, PT, PT, UP1, 0x80, 0x8 ;  /* 0x000000000008781c */ /* 0x000fe20003f4f018 */
[----:B------:R-:W-:Y:S01]  /*0350*/  UMOV UR12, UR20 ;  /* 0x00000014000c7c82 */ /* 0x000fe20008000000 */
[----:B------:R-:W-:Y:S02]  /*0360*/  UIMAD UR11, UR8, UR17, UR11 ;  /* 0x00000011080b72a4 */ /* 0x000fe4000f8e020b */
[----:B------:R-:W-:Y:S02]  /*0370*/  UIMAD.WIDE.U32 UR12, UR26, UR14, UR12 ;  /* 0x0000000e1a0c72a5 */ /* 0x000fe4000f8e000c */
[----:B------:R-:W-:Y:S02]  /*0380*/  ULEA UR14, UR25, 0xfffffe00, 0x9 ;  /* 0xfffffe00190e7891 */ /* 0x000fe4000f8e48ff */
[----:B------:R-:W-:Y:S02]  /*0390*/  UIMAD.WIDE.U32 UR10, UR26, UR18, UR10 ;  /* 0x000000121a0a72a5 */ /* 0x000fe4000f8e000a */
[----:B------:R-:W-:-:S03]  /*03a0*/  UIMAD.WIDE.U32 UR16, UR8, UR22, URZ ;  /* 0x00000016081072a5 */ /* 0x000fc6000f8e00ff */
[-C--:B------:R-:W-:Y:S01]  /*03b0*/  @!P2 IADD3 R0, PT, PT, R0, -R9.reuse, RZ ;  /* 0x800000090000a210 */ /* 0x080fe20007ffe0ff */
[----:B------:R-:W-:Y:S02]  /*03c0*/  UIMAD UR20, UR26, UR15, UR13 ;  /* 0x0000000f1a1472a4 */ /* 0x000fe4000f8e020d */
[----:B------:R-:W-:Y:S01]  /*03d0*/  UIADD3 UR12, UP3, UPT, UR14, UR12, URZ ;  /* 0x0000000c0e0c7290 */ /* 0x000fe2000ff7e0ff */
[----:B------:R-:W-:Y:S01]  /*03e0*/  ISETP.GE.U32.AND P2, PT, R0, R9, PT ;  /* 0x000000090000720c */ /* 0x000fe20003f46070 */
[----:B------:R-:W-:Y:S02]  /*03f0*/  USHF.R.S32.HI UR15, URZ, 0x1f, UR14 ;  /* 0x0000001fff0f7899 */ /* 0x000fe4000801140e */
[----:B------:R-:W-:Y:S02]  /*0400*/  UIMAD UR18, UR26, UR19, UR11 ;  /* 0x000000131a1272a4 */ /* 0x000fe4000f8e020b */
[----:B------:R-:W-:Y:S02]  /*0410*/  UIMAD UR11, UR8, UR23, UR17 ;  /* 0x00000017080b72a4 */ /* 0x000fe4000f8e0211 */
[----:B------:R-:W-:Y:S01]  /*0420*/  UIADD3 UR10, UP0, UPT, UR14, UR10, URZ ;  /* 0x0000000a0e0a7290 */ /* 0x000fe2000ff1e0ff */
[----:B------:R-:W2:Y:S01]  /*0430*/  LDCU.64 UR22, c[0x0][0x4a0] ;  /* 0x00009400ff1677ac */ /* 0x000ea20008000a00 */
[----:B-1----:R-:W-:-:S02]  /*0440*/  ULEA UR19, UP4, UR12, UR6, 0x2 ;  /* 0x000000060c137291 */ /* 0x002fc4000f8810ff */
[----:B------:R-:W-:Y:S02]  /*0450*/  UIADD3.X UR20, UPT, UPT, UR15, UR20, URZ, UP3, !UPT ;  /* 0x000000140f147290 */ /* 0x000fe40009ffe4ff */
[----:B------:R-:W-:Y:S02]  /*0460*/  ULEA UR17, UP2, UR10, UR4, 0x2 ;  /* 0x000000040a117291 */ /* 0x000fe4000f8410ff */
[----:B------:R-:W-:Y:S02]  /*0470*/  ULEA.HI.X UR20, UR12, UR7, UR20, 0x2, UP4 ;  /* 0x000000070c147291 */ /* 0x000fe4000a0f1414 */
[----:B------:R-:W-:Y:S02]  /*0480*/  ULOP3.LUT UR4, UR26, UR24, URZ, 0x3c, !UPT ;  /* 0x000000181a047292 */ /* 0x000fe4000f8e3cff */
[----:B------:R-:W-:Y:S02]  /*0490*/  UIADD3.X UR18, UPT, UPT, UR15, UR18, URZ, UP0, !UPT ;  /* 0x000000120f127290 */ /* 0x000fe400087fe4ff */
[----:B0-----:R-:W-:-:S02]  /*04a0*/  UIMAD.WIDE.U32 UR12, UR8, UR28, URZ ;  /* 0x0000001c080c72a5 */ /* 0x001fc4000f8e00ff */
[----:B------:R-:W-:Y:S02]  /*04b0*/  @!UP1 UIADD3 UR9, UPT, UPT, UR9, 0x1, URZ ;  /* 0x0000000109099890 */ /* 0x000fe4000fffe0ff */
[----:B------:R-:W-:Y:S02]  /*04c0*/  UISETP.GE.AND UP3, UPT, UR4, URZ, UPT ;  /* 0x000000ff0400728c */ /* 0x000fe4000bf66270 */
[----:B------:R-:W-:Y:S02]  /*04d0*/  ULEA.HI.X UR18, UR10, UR5, UR18, 0x2, UP2 ;  /* 0x000000050a127291 */ /* 0x000fe400090f1412 */
[----:B------:R-:W-:Y:S02]  /*04e0*/  UIMAD UR13, UR8, UR29, UR13 ;  /* 0x0000001d080d72a4 */ /* 0x000fe4000f8e020d */
[----:B------:R-:W-:Y:S01]  /*04f0*/  UISETP.NE.AND UP1, UPT, UR24, URZ, UPT ;  /* 0x000000ff1800728c */ /* 0x000fe2000bf25270 */
[----:B------:R-:W0:Y:S01]  /*0500*/  LDCU.64 UR28, c[0x0][0x3e8] ;  /* 0x00007d00ff1c77ac */ /* 0x000e220008000a00 */
[----:B------:R-:W-:Y:S01]  /*0510*/  VOTEU.ANY UP2, P2 ;  /* 0x0000000000ff7886 */ /* 0x000fe20001040100 */
[----:B------:R-:W-:Y:S01]  /*0520*/  UMOV UR10, UR16 ;  /* 0x00000010000a7c82 */ /* 0x000fe20008000000 */
[----:B------:R-:W-:Y:S01]  /*0530*/  UISETP.NE.U32.AND UP0, UPT, UR30, URZ, UPT ;  /* 0x000000ff1e00728c */ /* 0x000fe2000bf05070 */
[----:B------:R-:W1:Y:S02]  /*0540*/  LDCU.64 UR4, c[0x0][0x450] ;  /* 0x00008a00ff0477ac */ /* 0x000e640008000a00 */
[----:B------:R-:W-:-:S02]  /*0550*/  @UP2 UIADD3 UR9, UPT, UPT, UR9, 0x1, URZ ;  /* 0x0000000109092890 */ /* 0x000fc4000fffe0ff */
[----:B--2---:R-:W-:Y:S02]  /*0560*/  UIMAD.WIDE.U32 UR6, UR26, UR22, UR10 ;  /* 0x000000161a0672a5 */ /* 0x004fe4000f8e000a */
[----:B------:R-:W-:Y:S02]  /*0570*/  @!UP3 UIADD3 UR9, UPT, UPT, -UR9, URZ, URZ ;  /* 0x000000ff0909b290 */ /* 0x000fe4000fffe1ff */
[----:B------:R-:W-:Y:S02]  /*0580*/  @!UP1 ULOP3.LUT UR9, URZ, UR24, URZ, 0x33, !UPT ;  /* 0x00000018ff099292 */ /* 0x000fe4000f8e33ff */
[----:B------:R-:W-:Y:S02]  /*0590*/  UIMAD UR22, UR26, UR23, UR7 ;  /* 0x000000171a1672a4 */ /* 0x000fe4000f8e0207 */
[----:B------:R-:W-:Y:S02]  /*05a0*/  UIADD3 UR7, UP2, UPT, UR14, UR6, URZ ;  /* 0x000000060e077290 */ /* 0x000fe4000ff5e0ff */
[----:B------:R-:W-:-:S02]  /*05b0*/  UISETP.NE.AND.EX UP0, UPT, UR31, URZ, UPT, UP0 ;  /* 0x000000ff1f00728c */ /* 0x000fc4000bf05300 */
[----:B------:R-:W-:Y:S01]  /*05c0*/  USHF.R.S32.HI UR6, URZ, 0x1f, UR9 ;  /* 0x0000001fff067899 */ /* 0x000fe20008011409 */
[----:B------:R-:W2:Y:S03]  /*05d0*/  LDCU.64 UR30, c[0x0][0x4d8] ;  /* 0x00009b00ff1e77ac */ /* 0x000ea60008000a00 */
[----:B0-----:R-:W-:Y:S02]  /*05e0*/  UIMAD UR10, UR6, UR28, URZ ;  /* 0x0000001c060a72a4 */ /* 0x001fe4000f8e02ff */
[----:B------:R-:W-:Y:S02]  /*05f0*/  UIADD3.X UR22, UPT, UPT, UR15, UR22, URZ, UP2, !UPT ;  /* 0x000000160f167290 */ /* 0x000fe400097fe4ff */
[----:B------:R-:W-:Y:S02]  /*0600*/  UIMAD.WIDE.U32 UR12, UR9, UR28, UR12 ;  /* 0x0000001c090c72a5 */ /* 0x000fe4000f8e000c */
[----:B------:R-:W-:Y:S01]  /*0610*/  UIMAD UR15, UR9, UR29, UR10 ;  /* 0x0000001d090f72a4 */ /* 0x000fe2000f8e020a */
[----:B------:R-:W0:Y:S03]  /*0620*/  @UP0 LDCU UR27, c[0x0][0x384] ;  /* 0x00007080ff1b07ac */ /* 0x000e260008000800 */
[----:B------:R-:W-:-:S02]  /*0630*/  UIADD3 UR15, UPT, UPT, UR13, UR15, URZ ;  /* 0x0000000f0d0f7290 */ /* 0x000fc4000fffe0ff */
[----:B---3--:R-:W-:Y:S02]  /*0640*/  ULEA UR21, UP1, UR7, UR36, 0x2 ;  /* 0x0000002407157291 */ /* 0x008fe4000f8210ff */
[----:B------:R-:W-:Y:S02]  /*0650*/  ULEA UR10, UR25, 0xfffffc00, 0xa ;  /* 0xfffffc00190a7891 */ /* 0x000fe4000f8e50ff */
[----:B------:R-:W-:Y:S02]  /*0660*/  ULEA.HI.X UR22, UR7, UR37, UR22, 0x2, UP1 ;  /* 0x0000002507167291 */ /* 0x000fe400088f1416 */
[----:B------:R-:W-:Y:S02]  /*0670*/  UIMAD UR16, UR6, UR34, URZ ;  /* 0x00000022061072a4 */ /* 0x000fe4000f8e02ff */
[----:B------:R-:W-:Y:S02]  /*0680*/  UIADD3 UR24, UP1, UPT, UR10, UR12, URZ ;  /* 0x0000000c0a187290 */ /* 0x000fe4000ff3e0ff */
[----:B------:R-:W-:-:S02]  /*0690*/  UIMAD.WIDE.U32 UR6, UR9, UR34, URZ ;  /* 0x00000022090672a5 */ /* 0x000fc4000f8e00ff */
[----:B------:R-:W-:Y:S02]  /*06a0*/  UIMAD UR16, UR9, UR35, UR16 ;  /* 0x00000023091072a4 */ /* 0x000fe4000f8e0210 */
[----:B------:R-:W-:Y:S01]  /*06b0*/  ULEA.HI.X.SX32 UR10, UR10, UR15, 0x1, UP1 ;  /* 0x0000000f0a0a7291 */ /* 0x000fe200088f0eff */
[----:B------:R-:W3:Y:S01]  /*06c0*/  LDCU.64 UR12, c[0x0][0x540] ;  /* 0x0000a800ff0c77ac */ /* 0x000ee20008000a00 */
[----:B------:R-:W4:Y:S01]  /*06d0*/  @UP0 LDCU UR15, c[0x0][0x38c] ;  /* 0x00007180ff0f07ac */ /* 0x000f220008000800 */
[----:B--2---:R-:W-:Y:S02]  /*06e0*/  USHF.R.U32.HI UR14, URZ, 0x1, UR31 ;  /* 0x00000001ff0e7899 */ /* 0x004fe4000801161f */
[----:B------:R-:W-:Y:S02]  /*06f0*/  USHF.R.U64 UR11, UR30, 0x1, UR31 ;  /* 0x000000011e0b7899 */ /* 0x000fe4000800121f */
[----:B------:R-:W-:Y:S01]  /*0700*/  UIADD3 UR7, UPT, UPT, UR7, UR16, URZ ;  /* 0x0000001007077290 */ /* 0x000fe2000fffe0ff */
[----:B------:R-:W2:Y:S01]  /*0710*/  @UP0 LDCU.64 UR28, c[0x0][0x480] ;  /* 0x00009000ff1c07ac */ /* 0x000ea20008000a00 */
[----:B------:R-:W-:Y:S01]  /*0720*/  MOV R0, UR25 ;  /* 0x0000001900007c02 */ /* 0x000fe20008000f00 */
[----:B-1----:R-:W-:-:S02]  /*0730*/  ULEA UR23, UP2, UR24, UR4, 0x2 ;  /* 0x0000000418177291 */ /* 0x002fc4000f8410ff */
[----:B------:R-:W-:Y:S02]  /*0740*/  UIMAD UR14, UR14, UR8, URZ ;  /* 0x000000080e0e72a4 */ /* 0x000fe4000f8e02ff */
[----:B0-----:R-:W-:Y:S02]  /*0750*/  @UP0 UIMAD UR4, UR8, UR27, UR26 ;  /* 0x0000001b080402a4 */ /* 0x001fe4000f8e021a */
[----:B------:R-:W-:-:S03]  /*0760*/  UIMAD.WIDE.U32 UR8, UR8, UR11, UR6 ;  /* 0x0000000b080872a5 */ /* 0x000fc6000f8e0006 */
[----:B------:R-:W-:Y:S01]  /*0770*/  UMOV UR6, URZ ;  /* 0x000000ff00067c82 */ /* 0x000fe20008000000 */
[----:B------:R-:W-:Y:S02]  /*0780*/  @UP0 UIMAD UR4, UR4, UR25, URZ ;  /* 0x00000019040402a4 */ /* 0x000fe4000f8e02ff */
[----:B------:R-:W-:Y:S02]  /*0790*/  ULEA.HI.X UR24, UR24, UR5, UR10, 0x2, UP2 ;  /* 0x0000000518187291 */ /* 0x000fe400090f140a */
[----:B------:R-:W-:Y:S02]  /*07a0*/  UIADD3 UR11, UPT, UPT, UR9, UR14, URZ ;  /* 0x0000000e090b7290 */ /* 0x000fe4000fffe0ff */
[----:B---3--:R-:W-:Y:S02]  /*07b0*/  ULEA UR10, UP1, UR8, UR12, 0x3 ;  /* 0x0000000c080a7291 */ /* 0x008fe4000f8218ff */
[----:B----4-:R-:W-:Y:S01]  /*07c0*/  @UP0 UIMAD UR9, UR4, UR15, URZ ;  /* 0x0000000f040902a4 */ /* 0x010fe2000f8e02ff */
[----:B------:R-:W-:Y:S01]  /*07d0*/  UMOV UR7, URZ ;  /* 0x000000ff00077c82 */ /* 0x000fe20008000000 */
[----:B------:R-:W-:-:S02]  /*07e0*/  @P0 R2UR UR6, R2 ;  /* 0x00000000020602ca */ /* 0x000fc400000e0000 */
[----:B------:R-:W-:Y:S01]  /*07f0*/  ISETP.GE.AND P0, PT, R0, 0x1, PT ;  /* 0x000000010000780c */ /* 0x000fe20003f06270 */
[----:B------:R-:W-:Y:S01]  /*0800*/  UMOV UR4, URZ ;  /* 0x000000ff00047c82 */ /* 0x000fe20008000000 */
[----:B------:R-:W-:Y:S01]  /*0810*/  UMOV UR5, URZ ;  /* 0x000000ff00057c82 */ /* 0x000fe20008000000 */
[----:B------:R-:W-:Y:S01]  /*0820*/  ULEA.HI.X UR11, UR8, UR13, UR11, 0x3, UP1 ;  /* 0x0000000d080b7291 */ /* 0x000fe200088f1c0b */
[----:B------:R-:W-:Y:S01]  /*0830*/  @P1 R2UR UR7, R4 ;  /* 0x00000000040712ca */ /* 0x000fe200000e0000 */
[----:B--2---:R-:W-:Y:S01]  /*0840*/  @UP0 UIMAD.WIDE UR4, UR9, 0x10, UR28 ;  /* 0x00000010090408a5 */ /* 0x004fe2000f8e021c */
[----:B------:R-:W-:-:S07]  /*0850*/  CS2R R16, SRZ ;  /* 0x0000000000107805 */ /* 0x000fce000001ff00 */
[----:B------:R-:W-:Y:S06]  /*0860*/  @!P0 BRA `(.L_x_12895) ;  /* 0x0000010c00488947 */ /* 0x000fec0003800000 */
[----:B------:R-:W0:Y:S01]  /*0870*/  S2R R0, SR_TID.X ;  /* 0x0000000000007919 */ /* 0x000e220000002100 */
[----:B------:R-:W-:Y:S01]  /*0880*/  CS2R R16, SRZ ;  /* 0x0000000000107805 */ /* 0x000fe2000001ff00 */
[----:B------:R-:W1:Y:S01]  /*0890*/  LDCU UR16, c[0x0][0x394] ;  /* 0x00007280ff1077ac */ /* 0x000e620008000800 */
[C---:B0-----:R-:W-:Y:S02]  /*08a0*/  SHF.L.U32 R3, R0.reuse, 0x4, RZ ;  /* 0x0000000400037819 */ /* 0x041fe400000006ff */
[----:B------:R-:W-:-:S04]  /*08b0*/  LOP3.LUT R0, R0, 0x1f, RZ, 0xc0, !PT ;  /* 0x0000001f00007812 */ /* 0x000fc800078ec0ff */
[----:B-1----:R-:W-:-:S07]  /*08c0*/  LOP3.LUT R2, R0, 0x3e00, R3, 0xf8, !PT ;  /* 0x00003e0000027812 */ /* 0x002fce00078ef803 */
.L_x_13012:
[----:B------:R-:W0:Y:S01]  /*08d0*/  S2R R136, SR_TID.X ;  /* 0x0000000000887919 */ /* 0x000e220000002100 */
[----:B------:R-:W1:Y:S01]  /*08e0*/  LDCU UR26, c[0x0][0x388] ;  /* 0x00007100ff1a77ac */ /* 0x000e620008000800 */
[----:B------:R-:W-:Y:S01]  /*08f0*/  MOV R4, UR17 ;  /* 0x0000001100047c02 */ /* 0x000fe20008000f00 */
[----:B------:R-:W-:Y:S01]  /*0900*/  HFMA2 R22, -RZ, RZ, 0, 0 ;  /* 0x00000000ff167431 */ /* 0x000fe200000001ff */
[----:B------:R-:W-:Y:S01]  /*0910*/  MOV R5, UR18 ;  /* 0x0000001200057c02 */ /* 0x000fe20008000f00 */
[----:B------:R-:W-:Y:S01]  /*0920*/  USHF.L.U32 UR8, UR16, 0x9, URZ ;  /* 0x0000000910087899 */ /* 0x000fe200080006ff */
[----:B------:R-:W-:Y:S02]  /*0930*/  CS2R R30, SRZ ;  /* 0x00000000001e7805 */ /* 0x000fe4000001ff00 */
[----:B------:R-:W-:Y:S02]  /*0940*/  CS2R R26, SRZ ;  /* 0x00000000001a7805 */ /* 0x000fe4000001ff00 */
[----:B------:R-:W-:Y:S01]  /*0950*/  MOV R25, RZ ;  /* 0x000000ff00197202 */ /* 0x000fe20000000f00 */
[----:B------:R-:W-:Y:S01]  /*0960*/  UIADD3 UR28, UPT, UPT, UR8, -0x200, URZ ;  /* 0xfffffe00081c7890 */ /* 0x000fe2000fffe0ff */
[----:B------:R-:W-:Y:S01]  /*0970*/  IMAD.WIDE.U32 R20, R2, 0x4, R4 ;  /* 0x0000000402147825 */ /* 0x000fe200078e0004 */
[----:B------:R-:W-:-:S02]  /*0980*/  CS2R R32, SRZ ;  /* 0x0000000000207805 */ /* 0x000fc4000001ff00 */
[----:B------:R-:W-:Y:S02]  /*0990*/  CS2R R28, SRZ ;  /* 0x00000000001c7805 */ /* 0x000fe4000001ff00 */
[----:B------:R-:W-:Y:S02]  /*09a0*/  CS2R R34, SRZ ;  /* 0x0000000000227805 */ /* 0x000fe4000001ff00 */
[----:B------:R-:W-:Y:S02]  /*09b0*/  CS2R R36, SRZ ;  /* 0x0000000000247805 */ /* 0x000fe4000001ff00 */
[----:B------:R-:W-:Y:S01]  /*09c0*/  CS2R R38, SRZ ;  /* 0x0000000000267805 */ /* 0x000fe2000001ff00 */
[----:B-1----:R-:W-:-:S06]  /*09d0*/  UIADD3 UR8, UPT, UPT, -UR28, UR26, URZ ;  /* 0x0000001a1c087290 */ /* 0x002fcc000fffe1ff */
[----:B------:R-:W-:-:S04]  /*09e0*/  ISETP.GE.AND P0, PT, R2, UR8, PT ;  /* 0x0000000802007c0c */ /* 0x000fc8000bf06270 */
[----:B------:R-:W-:Y:S02]  /*09f0*/  P2R R93, PR, RZ, 0x1 ;  /* 0x00000001ff5d7803 */ /* 0x000fe40000000000 */
[----:B0-----:R-:W-:-:S04]  /*0a00*/  SHF.L.U32 R3, R136, 0x4, RZ ;  /* 0x0000000488037819 */ /* 0x001fc800000006ff */
[----:B------:R-:W-:-:S04]  /*0a10*/  LOP3.LUT R0, R0, 0x3e00, R3, 0xf8, !PT ;  /* 0x00003e0000007812 */ /* 0x000fc800078ef803 */
[C---:B------:R-:W-:Y:S02]  /*0a20*/  LOP3.LUT R70, R0.reuse, 0x20, RZ, 0xfc, !PT ;  /* 0x0000002000467812 */ /* 0x040fe400078efcff */
[----:B------:R-:W-:Y:S02]  /*0a30*/  SHF.L.U32 R2, R0, 0x2, RZ ;  /* 0x0000000200027819 */ /* 0x000fe400000006ff */
[----:B------:R-:W-:Y:S02]  /*0a40*/  ISETP.GE.AND P0, PT, R70, UR8, PT ;  /* 0x0000000846007c0c */ /* 0x000fe4000bf06270 */
[C---:B------:R-:W-:Y:S02]  /*0a50*/  IADD3 R52, P1, PT, R2.reuse, UR19, RZ ;  /* 0x0000001302347c10 */ /* 0x040fe4000ff3e0ff */
[----:B------:R-:W-:Y:S02]  /*0a60*/  P2R R92, PR, RZ, 0x1 ;  /* 0x00000001ff5c7803 */ /* 0x000fe40000000000 */
[----:B------:R-:W-:-:S02]  /*0a70*/  IADD3 R2, P0, PT, R2, UR21, RZ ;  /* 0x0000001502027c10 */ /* 0x000fc4000ff1e0ff */
[C---:B------:R-:W-:Y:S02]  /*0a80*/  LOP3.LUT R9, R0.reuse, 0xe0, RZ, 0xfc, !PT ;  /* 0x000000e000097812 */ /* 0x040fe400078efcff */
[----:B------:R-:W-:Y:S02]  /*0a90*/  IADD3.X R3, PT, PT, RZ, UR22, RZ, P0, !PT ;  /* 0x00000016ff037c10 */ /* 0x000fe400087fe4ff */
[----:B------:R-:W-:Y:S01]  /*0aa0*/  ISETP.NE.AND P0, PT, R93, RZ, PT ;  /* 0x000000ff5d00720c */ /* 0x000fe20003f05270 */
[----:B------:R-:W-:Y:S01]  /*0ab0*/  BAR.SYNC.DEFER_BLOCKING 0x0 ;  /* 0x0000000000007b1d */ /* 0x000fe20000010000 */
[C---:B------:R-:W-:Y:S02]  /*0ac0*/  LOP3.LUT R4, R0.reuse, 0x40, RZ, 0xfc, !PT ;  /* 0x0000004000047812 */ /* 0x040fe400078efcff */
[C---:B------:R-:W-:Y:S02]  /*0ad0*/  LOP3.LUT R5, R0.reuse, 0x60, RZ, 0xfc, !PT ;  /* 0x0000006000057812 */ /* 0x040fe400078efcff */
[----:B------:R-:W-:-:S02]  /*0ae0*/  LOP3.LUT R10, R0, 0x100, RZ, 0xfc, !PT ;  /* 0x00000100000a7812 */ /* 0x000fc400078efcff */
[----:B------:R-:W-:Y:S02]  /*0af0*/  ISETP.GE.AND P6, PT, R4, UR8, PT ;  /* 0x0000000804007c0c */ /* 0x000fe4000bfc6270 */
[----:B------:R-:W-:Y:S02]  /*0b00*/  IADD3.X R53, PT, PT, RZ, UR20, RZ, P1, !PT ;  /* 0x00000014ff357c10 */ /* 0x000fe40008ffe4ff */
[----:B------:R-:W-:Y:S02]  /*0b10*/  ISETP.GE.AND P5, PT, R5, UR8, PT ;  /* 0x0000000805007c0c */ /* 0x000fe4000bfa6270 */
[----:B------:R-:W-:Y:S02]  /*0b20*/  ISETP.NE.AND P1, PT, R92, RZ, PT ;  /* 0x000000ff5c00720c */ /* 0x000fe40003f25270 */
[C---:B------:R-:W-:Y:S02]  /*0b30*/  LOP3.LUT R6, R0.reuse, 0x80, RZ, 0xfc, !PT ;  /* 0x0000008000067812 */ /* 0x040fe400078efcff */
[----:B------:R-:W-:-:S02]  /*0b40*/  LOP3.LUT R7, R0, 0xa0, RZ, 0xfc, !PT ;  /* 0x000000a000077812 */ /* 0x000fc400078efcff */
[----:B------:R-:W-:Y:S02]  /*0b50*/  LOP3.LUT R8, R0, 0xc0, RZ, 0xfc, !PT ;  /* 0x000000c000087812 */ /* 0x000fe400078efcff */
[----:B------:R-:W-:Y:S02]  /*0b60*/  ISETP.GE.AND P4, PT, R6, UR8, PT ;  /* 0x0000000806007c0c */ /* 0x000fe4000bf86270 */
[----:B------:R-:W-:Y:S01]  /*0b70*/  ISETP.GE.AND P3, PT, R7, UR8, PT ;  /* 0x0000000807007c0c */ /* 0x000fe2000bf66270 */
[----:B------:R-:W2:Y:S01]  /*0b80*/  @!P0 LDG.E R22, desc[UR32][R20.64] ;  /* 0x0000002014168981 */ /* 0x000ea2000c1e1900 */
[----:B------:R-:W-:Y:S02]  /*0b90*/  ISETP.GE.AND P0, PT, R9, UR8, PT ;  /* 0x0000000809007c0c */ /* 0x000fe4000bf06270 */
[----:B------:R-:W-:Y:S01]  /*0ba0*/  LOP3.LUT R11, R0, 0x120, RZ, 0xfc, !PT ;  /* 0x00000120000b7812 */ /* 0x000fe200078efcff */
[----:B------:R-:W3:Y:S01]  /*0bb0*/  @!P6 LDG.E R26, desc[UR32][R20.64+0x100] ;  /* 0x00010020141ae981 */ /* 0x000ee2000c1e1900 */
[----:B------:R-:W-:-:S02]  /*0bc0*/  P2R R96, PR, RZ, 0x1 ;  /* 0x00000001ff607803 */ /* 0x000fc40000000000 */
[----:B------:R-:W-:Y:S01]  /*0bd0*/  ISETP.GE.AND P2, PT, R8, UR8, PT ;  /* 0x0000000808007c0c */ /* 0x000fe2000bf46270 */
[----:B------:R-:W4:Y:S01]  /*0be0*/  @!P1 LDG.E R25, desc[UR32][R20.64+0x80] ;  /* 0x0000802014199981 */ /* 0x000f22000c1e1900 */
[C---:B------:R-:W-:Y:S02]  /*0bf0*/  LOP3.LUT R12, R0.reuse, 0x140, RZ, 0xfc, !PT ;  /* 0x00000140000c7812 */ /* 0x040fe400078efcff */
[----:B------:R-:W-:Y:S01]  /*0c00*/  LOP3.LUT R13, R0, 0x160, RZ, 0xfc, !PT ;  /* 0x00000160000d7812 */ /* 0x000fe200078efcff */
[----:B------:R-:W5:Y:S01]  /*0c10*/  @!P5 LDG.E R27, desc[UR32][R20.64+0x180] ;  /* 0x00018020141bd981 */ /* 0x000f62000c1e1900 */
[----:B------:R-:W-:Y:S02]  /*0c20*/  P2R R91, PR, RZ, 0x40 ;  /* 0x00000040ff5b7803 */ /* 0x000fe40000000000 */
[----:B------:R-:W-:Y:S01]  /*0c30*/  P2R R90, PR, RZ, 0x20 ;  /* 0x00000020ff5a7803 */ /* 0x000fe20000000000 */
[----:B------:R-:W5:Y:S01]  /*0c40*/  @!P0 LDG.E R31, desc[UR32][R20.64+0x380] ;  /* 0x00038020141f8981 */ /* 0x000f62000c1e1900 */
[----:B------:R-:W-:-:S02]  /*0c50*/  ISETP.GE.AND P0, PT, R10, UR8, PT ;  /* 0x000000080a007c0c */ /* 0x000fc4000bf06270 */
[----:B------:R-:W-:Y:S01]  /*0c60*/  ISETP.GE.AND P6, PT, R11, UR8, PT ;  /* 0x000000080b007c0c */ /* 0x000fe2000bfc6270 */
[----:B------:R-:W5:Y:S01]  /*0c70*/  @!P4 LDG.E R28, desc[UR32][R20.64+0x200] ;  /* 0x00020020141cc981 */ /* 0x000f62000c1e1900 */
[----:B------:R-:W-:Y:S02]  /*0c80*/  P2R R97, PR, RZ, 0x1 ;  /* 0x00000001ff617803 */ /* 0x000fe40000000000 */
[----:B------:R-:W-:Y:S01]  /*0c90*/  ISETP.GE.AND P5, PT, R12, UR8, PT ;  /* 0x000000080c007c0c */ /* 0x000fe2000bfa6270 */
[----:B------:R-:W5:Y:S01]  /*0ca0*/  @!P3 LDG.E R29, desc[UR32][R20.64+0x280] ;  /* 0x00028020141db981 */ /* 0x000f62000c1e1900 */
[C---:B------:R-:W-:Y:S02]  /*0cb0*/  LOP3.LUT R14, R0.reuse, 0x180, RZ, 0xfc, !PT ;  /* 0x00000180000e7812 */ /* 0x040fe400078efcff */
[C---:B------:R-:W-:Y:S01]  /*0cc0*/  LOP3.LUT R15, R0.reuse, 0x1a0, RZ, 0xfc, !PT ;  /* 0x000001a0000f7812 */ /* 0x040fe200078efcff */
[----:B------:R-:W5:Y:S01]  /*0cd0*/  @!P2 LDG.E R30, desc[UR32][R20.64+0x300] ;  /* 0x00030020141ea981 */ /* 0x000f62000c1e1900 */
[----:B------:R-:W-:-:S02]  /*0ce0*/  LOP3.LUT R68, R0, 0x1c0, RZ, 0xfc, !PT ;  /* 0x000001c000447812 */ /* 0x000fc400078efcff */
[----:B------:R-:W-:Y:S01]  /*0cf0*/  LOP3.LUT R69, R0, 0x1e0, RZ, 0xfc, !PT ;  /* 0x000001e000457812 */ /* 0x000fe200078efcff */
[----:B------:R-:W5:Y:S01]  /*0d00*/  @!P0 LDG.E R32, desc[UR32][R20.64+0x400] ;  /* 0x0004002014208981 */ /* 0x000f62000c1e1900 */
[----:B------:R-:W-:Y:S02]  /*0d10*/  ISETP.GE.AND P0, PT, R13, UR8, PT ;  /* 0x000000080d007c0c */ /* 0x000fe4000bf06270 */
[----:B------:R-:W-:Y:S01]  /*0d20*/  P2R R95, PR, RZ, 0x4 ;  /* 0x00000004ff5f7803 */ /* 0x000fe20000000000 */
[----:B------:R-:W5:Y:S01]  /*0d30*/  @!P6 LDG.E R33, desc[UR32][R20.64+0x480] ;  /* 0x000480201421e981 */ /* 0x000f62000c1e1900 */
[----:B------:R-:W-:Y:S02]  /*0d40*/  ISETP.GE.AND P1, PT, R14, UR8, PT ;  /* 0x000000080e007c0c */ /* 0x000fe4000bf26270 */
[----:B------:R-:W-:Y:S01]  /*0d50*/  P2R R94, PR, RZ, 0x8 ;  /* 0x00000008ff5e7803 */ /* 0x000fe20000000000 */
[----:B------:R-:W5:Y:S01]  /*0d60*/  @!P5 LDG.E R34, desc[UR32][R20.64+0x500] ;  /* 0x000500201422d981 */ /* 0x000f62000c1e1900 */
[----:B------:R-:W-:-:S02]  /*0d70*/  ISETP.GE.AND P2, PT, R15, UR8, PT ;  /* 0x000000080f007c0c */ /* 0x000fc4000bf46270 */
[----:B------:R-:W-:Y:S02]  /*0d80*/  P2R R87, PR, RZ, 0x10 ;  /* 0x00000010ff577803 */ /* 0x000fe40000000000 */
[----:B------:R-:W-:Y:S01]  /*0d90*/  ISETP.GE.AND P3, PT, R68, UR8, PT ;  /* 0x0000000844007c0c */ /* 0x000fe2000bf66270 */
[----:B------:R-:W5:Y:S01]  /*0da0*/  @!P0 LDG.E R35, desc[UR32][R20.64+0x580] ;  /* 0x0005802014238981 */ /* 0x000f62000c1e1900 */
[----:B------:R-:W-:-:S03]  /*0db0*/  ISETP.GE.AND P4, PT, R69, UR8, PT ;  /* 0x0000000845007c0c */ /* 0x000fc6000bf86270 */
[----:B------:R-:W5:Y:S04]  /*0dc0*/  @!P1 LDG.E R36, desc[UR32][R20.64+0x600] ;  /* 0x0006002014249981 */ /* 0x000f68000c1e1900 */
[----:B------:R-:W5:Y:S04]  /*0dd0*/  @!P2 LDG.E R37, desc[UR32][R20.64+0x680] ;  /* 0x000680201425a981 */ /* 0x000f68000c1e1900 */
[----:B------:R-:W5:Y:S04]  /*0de0*/  @!P3 LDG.E R38, desc[UR32][R20.64+0x700] ;  /* 0x000700201426b981 */ /* 0x000f68000c1e1900 */
[----:B------:R0:W5:Y:S01]  /*0df0*/  @!P4 LDG.E R39, desc[UR32][R20.64+0x780] ;  /* 0x000780201427c981 */ /* 0x000162000c1e1900 */
[----:B------:R-:W1:Y:S01]  /*0e00*/  S2R R18, SR_LANEID ;  /* 0x0000000000127919 */ /* 0x000e620000000000 */
[----:B------:R-:W0:Y:S01]  /*0e10*/  S2UR UR8, SR_CgaCtaId ;  /* 0x00000000000879c3 */ /* 0x000e220000008800 */
[----:B------:R-:W-:Y:S01]  /*0e20*/  UMOV UR25, 0x400 ;  /* 0x0000040000197882 */ /* 0x000fe20000000000 */
[----:B------:R-:W-:-:S02]  /*0e30*/  P2R R98, PR, RZ, 0x40 ;  /* 0x00000040ff627803 */ /* 0x000fc40000000000 */
[----:B------:R-:W-:Y:S02]  /*0e40*/  P2R R81, PR, RZ, 0x40 ;  /* 0x00000040ff517803 */ /* 0x000fe40000000000 */
[----:B------:R-:W-:Y:S01]  /*0e50*/  ISETP.NE.AND P6, PT, R97, RZ, PT ;  /* 0x000000ff6100720c */ /* 0x000fe20003fc5270 */
[----:B0-----:R-:W-:Y:S01]  /*0e60*/  ULEA UR25, UR8, UR25, 0x18 ;  /* 0x0000001908197291 */ /* 0x001fe2000f8ec0ff */
[C---:B-1----:R-:W-:Y:S02]  /*0e70*/  LEA.HI.SX32 R19, R18.reuse, R18, 0x1b ;  /* 0x0000001212137211 */ /* 0x042fe400078fdaff */
[C---:B------:R-:W-:Y:S02]  /*0e80*/  IADD3 R23, PT, PT, R18.reuse, 0x20, RZ ;  /* 0x0000002012177810 */ /* 0x040fe40007ffe0ff */
[C---:B------:R-:W-:Y:S02]  /*0e90*/  IADD3 R41, PT, PT, R18.reuse, 0x40, RZ ;  /* 0x0000004012297810 */ /* 0x040fe40007ffe0ff */
[----:B------:R-:W-:-:S02]  /*0ea0*/  IADD3 R43, PT, PT, R18, 0x60, RZ ;  /* 0x00000060122b7810 */ /* 0x000fc40007ffe0ff */
[----:B------:R-:W-:Y:S02]  /*0eb0*/  LEA R19, R19, UR25, 0x2 ;  /* 0x0000001913137c11 */ /* 0x000fe4000f8e10ff */
[-C--:B------:R-:W-:Y:S02]  /*0ec0*/  LEA.HI.SX32 R20, R23, R18.reuse, 0x1b ;  /* 0x0000001217147211 */ /* 0x080fe400078fdaff */
[-C--:B------:R-:W-:Y:S02]  /*0ed0*/  LEA.HI.SX32 R21, R41, R18.reuse, 0x1b ;  /* 0x0000001229157211 */ /* 0x080fe400078fdaff */
[----:B------:R-:W-:Y:S02]  /*0ee0*/  LEA.HI.SX32 R43, R43, R18, 0x1b ;  /* 0x000000122b2b7211 */ /* 0x000fe400078fdaff */
[C---:B------:R-:W-:Y:S02]  /*0ef0*/  IADD3 R41, PT, PT, R18.reuse, 0xc0, RZ ;  /* 0x000000c012297810 */ /* 0x040fe40007ffe0ff */
[----:B------:R-:W-:-:S02]  /*0f00*/  IADD3 R45, PT, PT, R18, 0x80, RZ ;  /* 0x00000080122d7810 */ /* 0x000fc40007ffe0ff */
[----:B------:R-:W-:Y:S02]  /*0f10*/  IADD3 R47, PT, PT, R18, 0xa0, RZ ;  /* 0x000000a0122f7810 */ /* 0x000fe40007ffe0ff */
[----:B------:R-:W-:Y:S02]  /*0f20*/  LEA R20, R20, UR25, 0x2 ;  /* 0x0000001914147c11 */ /* 0x000fe4000f8e10ff */
[-C--:B------:R-:W-:Y:S02]  /*0f30*/  LEA.HI.SX32 R41, R41, R18.reuse, 0x1b ;  /* 0x0000001229297211 */ /* 0x080fe400078fdaff */
[-C--:B------:R-:W-:Y:S02]  /*0f40*/  LEA.HI.SX32 R23, R45, R18.reuse, 0x1b ;  /* 0x000000122d177211 */ /* 0x080fe400078fdaff */
[----:B------:R-:W-:Y:S02]  /*0f50*/  LEA.HI.SX32 R24, R47, R18, 0x1b ;  /* 0x000000122f187211 */ /* 0x000fe400078fdaff */
[----:B------:R-:W-:-:S02]  /*0f60*/  IADD3 R45, PT, PT, R18, 0x100, RZ ;  /* 0x00000100122d7810 */ /* 0x000fc40007ffe0ff */
[----:B------:R-:W-:Y:S02]  /*0f70*/  LEA R21, R21, UR25, 0x2 ;  /* 0x0000001915157c11 */ /* 0x000fe4000f8e10ff */
[C---:B------:R-:W-:Y:S02]  /*0f80*/  IADD3 R47, PT, PT, R18.reuse, 0x120, RZ ;  /* 0x00000120122f7810 */ /* 0x040fe40007ffe0ff */
[----:B------:R-:W-:Y:S02]  /*0f90*/  IADD3 R49, PT, PT, R18, 0x140, RZ ;  /* 0x0000014012317810 */ /* 0x000fe40007ffe0ff */
[----:B------:R-:W-:Y:S02]  /*0fa0*/  LEA R23, R23, UR25, 0x2 ;  /* 0x0000001917177c11 */ /* 0x000fe4000f8e10ff */
[----:B------:R-:W-:Y:S02]  /*0fb0*/  LEA R24, R24, UR25, 0x2 ;  /* 0x0000001918187c11 */ /* 0x000fe4000f8e10ff */
[----:B------:R-:W-:-:S02]  /*0fc0*/  LEA.HI.SX32 R45, R45, R18, 0x1b ;  /* 0x000000122d2d7211 */ /* 0x000fc400078fdaff */
[-C--:B------:R-:W-:Y:S02]  /*0fd0*/  LEA.HI.SX32 R47, R47, R18.reuse, 0x1b ;  /* 0x000000122f2f7211 */ /* 0x080fe400078fdaff */
[----:B------:R-:W-:Y:S02]  /*0fe0*/  P2R R80, PR, RZ, 0x40 ;  /* 0x00000040ff507803 */ /* 0x000fe40000000000 */
[----:B------:R-:W-:Y:S02]  /*0ff0*/  LEA.HI.SX32 R49, R49, R18, 0x1b ;  /* 0x0000001231317211 */ /* 0x000fe400078fdaff */
        /* <DEDUP_REMOVED lines=17> */
[----:B--2---:R0:W-:Y:S02]  /*1110*/  STS [R19], R22 ;  /* 0x0000001613007388 */ /* 0x0041e40000000800 */
[----:B0-----:R-:W-:Y:S02]  /*1120*/  LEA R22, R43, UR25, 0x2 ;  /* 0x000000192b167c11 */ /* 0x001fe4000f8e10ff */
[----:B------:R-:W-:Y:S01]  /*1130*/  IADD3 R43, PT, PT, R18, 0xe0, RZ ;  /* 0x000000e0122b7810 */ /* 0x000fe20007ffe0ff */
[----:B----4-:R0:W-:Y:S03]  /*1140*/  STS [R20+0x80], R25 ;  /* 0x0000801914007388 */ /* 0x0101e60000000800 */
[----:B------:R-:W-:Y:S01]  /*1150*/  LEA.HI.SX32 R43, R43, R18, 0x1b ;  /* 0x000000122b2b7211 */ /* 0x000fe200078fdaff */
[----:B---3--:R1:W-:Y:S01]  /*1160*/  STS [R21+0x100], R26 ;  /* 0x0001001a15007388 */ /* 0x0083e20000000800 */
[----:B0-----:R-:W-:-:S02]  /*1170*/  LEA R25, R41, UR25, 0x2 ;  /* 0x0000001929197c11 */ /* 0x001fc4000f8e10ff */
[C---:B------:R-:W-:Y:S01]  /*1180*/  IADD3 R41, PT, PT, R18.reuse, 0x160, RZ ;  /* 0x0000016012297810 */ /* 0x040fe20007ffe0ff */
[----:B-----5:R0:W-:Y:S01]  /*1190*/  STS [R22+0x180], R27 ;  /* 0x0001801b16007388 */ /* 0x0201e20000000800 */
[----:B-1----:R-:W-:Y:S02]  /*11a0*/  LEA R26, R43, UR25, 0x2 ;  /* 0x000000192b1a7c11 */ /* 0x002fe4000f8e10ff */
[----:B------:R-:W-:Y:S01]  /*11b0*/  LEA.HI.SX32 R41, R41, R18, 0x1b ;  /* 0x0000001229297211 */ /* 0x000fe200078fdaff */
[----:B------:R1:W-:Y:S01]  /*11c0*/  STS [R23+0x200], R28 ;  /* 0x0002001c17007388 */ /* 0x0003e20000000800 */
[----:B------:R-:W-:-:S03]  /*11d0*/  IADD3 R43, PT, PT, R18, 0x180, RZ ;  /* 0x00000180122b7810 */ /* 0x000fc60007ffe0ff */
[----:B------:R2:W-:Y:S01]  /*11e0*/  STS [R24+0x280], R29 ;  /* 0x0002801d18007388 */ /* 0x0005e20000000800 */
[----:B0-----:R-:W-:-:S03]  /*11f0*/  LEA R27, R45, UR25, 0x2 ;  /* 0x000000192d1b7c11 */ /* 0x001fc6000f8e10ff */
[----:B------:R0:W-:Y:S01]  /*1200*/  STS [R25+0x300], R30 ;  /* 0x0003001e19007388 */ /* 0x0001e20000000800 */
[----:B-1----:R-:W-:-:S03]  /*1210*/  LEA R28, R47, UR25, 0x2 ;  /* 0x000000192f1c7c11 */ /* 0x002fc6000f8e10ff */
[----:B------:R1:W-:Y:S01]  /*1220*/  STS [R26+0x380], R31 ;  /* 0x0003801f1a007388 */ /* 0x0003e20000000800 */
[----:B--2---:R-:W-:-:S03]  /*1230*/  LEA R29, R49, UR25, 0x2 ;  /* 0x00000019311d7c11 */ /* 0x004fc6000f8e10ff */
[----:B------:R-:W-:Y:S01]  /*1240*/  STS [R27+0x400], R32 ;  /* 0x000400201b007388 */ /* 0x000fe20000000800 */
[----:B0-----:R-:W-:Y:S02]  /*1250*/  LEA R30, R41, UR25, 0x2 ;  /* 0x00000019291e7c11 */ /* 0x001fe4000f8e10ff */
[C---:B------:R-:W-:Y:S01]  /*1260*/  IADD3 R45, PT, PT, R18.reuse, 0x1a0, RZ ;  /* 0x000001a0122d7810 */ /* 0x040fe20007ffe0ff */
[----:B------:R-:W-:Y:S01]  /*1270*/  STS [R28+0x480], R33 ;  /* 0x000480211c007388 */ /* 0x000fe20000000800 */
[C---:B------:R-:W-:Y:S02]  /*1280*/  IADD3 R47, PT, PT, R18.reuse, 0x1c0, RZ ;  /* 0x000001c0122f7810 */ /* 0x040fe40007ffe0ff */
[----:B------:R-:W-:Y:S01]  /*1290*/  IADD3 R49, PT, PT, R18, 0x1e0, RZ ;  /* 0x000001e012317810 */ /* 0x000fe20007ffe0ff */
[----:B------:R-:W-:Y:S01]  /*12a0*/  STS [R29+0x500], R34 ;  /* 0x000500221d007388 */ /* 0x000fe20000000800 */
[-C--:B------:R-:W-:Y:S02]  /*12b0*/  LEA.HI.SX32 R43, R43, R18.reuse, 0x1b ;  /* 0x000000122b2b7211 */ /* 0x080fe400078fdaff */
[-C--:B------:R-:W-:Y:S01]  /*12c0*/  LEA.HI.SX32 R45, R45, R18.reuse, 0x1b ;  /* 0x000000122d2d7211 */ /* 0x080fe200078fdaff */
[----:B------:R0:W-:Y:S01]  /*12d0*/  STS [R30+0x580], R35 ;  /* 0x000580231e007388 */ /* 0x0001e20000000800 */
[----:B------:R-:W-:-:S02]  /*12e0*/  LEA.HI.SX32 R47, R47, R18, 0x1b ;  /* 0x000000122f2f7211 */ /* 0x000fc400078fdaff */
[----:B------:R-:W-:Y:S02]  /*12f0*/  LEA.HI.SX32 R49, R49, R18, 0x1b ;  /* 0x0000001231317211 */ /* 0x000fe400078fdaff */
[----:B-1----:R-:W-:Y:S02]  /*1300*/  LEA R31, R43, UR25, 0x2 ;  /* 0x000000192b1f7c11 */ /* 0x002fe4000f8e10ff */
[----:B0-----:R-:W-:Y:S02]  /*1310*/  SHF.L.U32 R35, R18, 0x4, RZ ;  /* 0x0000000412237819 */ /* 0x001fe400000006ff */
[----:B------:R-:W-:Y:S02]  /*1320*/  LEA R32, R45, UR25, 0x2 ;  /* 0x000000192d207c11 */ /* 0x000fe4000f8e10ff */
[----:B------:R-:W-:Y:S02]  /*1330*/  LEA.HI.SX32 R35, R35, R35, 0x1b ;  /* 0x0000002323237211 */ /* 0x000fe400078fdaff */
[----:B------:R-:W-:-:S02]  /*1340*/  LEA R33, R47, UR25, 0x2 ;  /* 0x000000192f217c11 */ /* 0x000fc4000f8e10ff */
        /* <DEDUP_REMOVED lines=75> */
[----:B------:R-:W-:Y:S01]  /*1800*/  HFMA2 R73, -RZ, RZ, 0, 0 ;  /* 0x00000000ff497431 */ /* 0x000fe200000001ff */
        /* <DEDUP_REMOVED lines=52> */
[----:B0-----:R-:W-:Y:S01]  /*1b50*/  HFMA2 R71, -RZ, RZ, 0, 0 ;  /* 0x00000000ff477431 */ /* 0x001fe200000001ff */
[----:B------:R-:W-:Y:S02]  /*1b60*/  MOV R72, RZ ;  /* 0x000000ff00487202 */ /* 0x000fe40000000f00 */
        /* <DEDUP_REMOVED lines=80> */
.L_x_12897:
[----:B------:R-:W-:Y:S05]  /*2070*/  BSYNC.RECONVERGENT B0 ;  /* 0x0000000000007941 */ /* 0x000fea0003800200 */
.L_x_12896:
        /* <DEDUP_REMOVED lines=33> */
.L_x_12899:
[----:B------:R-:W-:Y:S05]  /*2290*/  BSYNC.RECONVERGENT B0 ;  /* 0x0000000000007941 */ /* 0x000fea0003800200 */
.L_x_12898:
        /* <DEDUP_REMOVED lines=33> */
.L_x_12901:
[----:B------:R-:W-:Y:S05]  /*24b0*/  BSYNC.RECONVERGENT B0 ;  /* 0x0000000000007941 */ /* 0x000fea0003800200 */
.L_x_12900:
        /* <DEDUP_REMOVED lines=33> */
.L_x_12903:
[----:B------:R-:W-:Y:S05]  /*26d0*/  BSYNC.RECONVERGENT B0 ;  /* 0x0000000000007941 */ /* 0x000fea0003800200 */
.L_x_12902:
        /* <DEDUP_REMOVED lines=33> */
.L_x_12905:
[----:B------:R-:W-:Y:S05]  /*28f0*/  BSYNC.RECONVERGENT B0 ;  /* 0x0000000000007941 */ /* 0x000fea0003800200 */
.L_x_12904:
        /* <DEDUP_REMOVED lines=33> */
.L_x_12907:
[----:B------:R-:W-:Y:S05]  /*2b10*/  BSYNC.RECONVERGENT B0 ;  /* 0x0000000000007941 */ /* 0x000fea0003800200 */
.L_x_12906:
        /* <DEDUP_REMOVED lines=33> */
.L_x_12909:
[----:B------:R-:W-:Y:S05]  /*2d30*/  BSYNC.RECONVERGENT B0 ;  /* 0x0000000000007941 */ /* 0x000fea0003800200 */
.L_x_12908:
        /* <DEDUP_REMOVED lines=33> */
.L_x_12911:
[----:B------:R-:W-:Y:S05]  /*2f50*/  BSYNC.RECONVERGENT B0 ;  /* 0x0000000000007941 */ /* 0x000fea0003800200 */
.L_x_12910:
        /* <DEDUP_REMOVED lines=33> */
.L_x_12913:
[----:B------:R-:W-:Y:S05]  /*3170*/  BSYNC.RECONVERGENT B0 ;  /* 0x0000000000007941 */ /* 0x000fea0003800200 */
.L_x_12912:
        /* <DEDUP_REMOVED lines=33> */
.L_x_12915:
[----:B------:R-:W-:Y:S05]  /*3390*/  BSYNC.RECONVERGENT B0 ;  /* 0x0000000000007941 */ /* 0x000fea0003800200 */
.L_x_12914:
        /* <DEDUP_REMOVED lines=33> */
.L_x_12917:
[----:B------:R-:W-:Y:S05]  /*35b0*/  BSYNC.RECONVERGENT B0 ;  /* 0x0000000000007941 */ /* 0x000fea0003800200 */
.L_x_12916:
        /* <DEDUP_REMOVED lines=33> */
.L_x_12919:
[----:B------:R-:W-:Y:S05]  /*37d0*/  BSYNC.RECONVERGENT B0 ;  /* 0x0000000000007941 */ /* 0x000fea0003800200 */
.L_x_12918:
        /* <DEDUP_REMOVED lines=33> */
.L_x_12921:
[----:B------:R-:W-:Y:S05]  /*39f0*/  BSYNC.RECONVERGENT B0 ;  /* 0x0000000000007941 */ /* 0x000fea0003800200 */
.L_x_12920:
        /* <DEDUP_REMOVED lines=33> */
.L_x_12923:
[----:B------:R-:W-:Y:S05]  /*3c10*/  BSYNC.RECONVERGENT B0 ;  /* 0x0000000000007941 */ /* 0x000fea0003800200 */
.L_x_12922:
        /* <DEDUP_REMOVED lines=33> */
.L_x_12925:
[----:B------:R-:W-:Y:S05]  /*3e30*/  BSYNC.RECONVERGENT B0 ;  /* 0x0000000000007941 */ /* 0x000fea0003800200 */
.L_x_12924:
        /* <DEDUP_REMOVED lines=33> */
.L_x_12927:
[----:B------:R-:W-:Y:S05]  /*4050*/  BSYNC.RECONVERGENT B0 ;  /* 0x0000000000007941 */ /* 0x000fea0003800200 */
.L_x_12926:
[----:B------:R-:W1:Y:S01]  /*4060*/  S2UR UR30, SR_CTAID.X ;  /* 0x00000000001e79c3 */ /* 0x000e620000002500 */
[----:B------:R-:W1:Y:S01]  /*4070*/  LDCU.128 UR12, c[0x0][0x410] ;  /* 0x00008200ff0c77ac */ /* 0x000e620008000c00 */
[----:B------:R-:W-:Y:S01]  /*4080*/  ISETP.NE.AND P6, PT, R88, RZ, PT ;  /* 0x000000ff5800720c */ /* 0x000fe20003fc5270 */
[----:B0-----:R-:W-:Y:S01]  /*4090*/  LDS R86, [R35] ;  /* 0x0000000023567984 */ /* 0x001fe20000000800 */
[----:B------:R-:W-:Y:S01]  /*40a0*/  P2R R118, PR, RZ, 0x1 ;  /* 0x00000001ff767803 */ /* 0x000fe20000000000 */
[----:B------:R-:W-:Y:S01]  /*40b0*/  UMOV UR8, UR28 ;  /* 0x0000001c00087c82 */ /* 0x000fe20008000000 */
[----:B------:R-:W-:Y:S01]  /*40c0*/  UMOV UR9, URZ ;  /* 0x000000ff00097c82 */ /* 0x000fe20008000000 */
[----:B------:R-:W-:Y:S01]  /*40d0*/  ISETP.NE.AND P0, PT, R87, RZ, PT ;  /* 0x000000ff5700720c */ /* 0x000fe20003f05270 */
[----:B------:R-:W0:Y:S01]  /*40e0*/  S2UR UR27, SR_CTAID.Y ;  /* 0x00000000001b79c3 */ /* 0x000e220000002600 */
[----:B------:R-:W-:Y:S01]  /*40f0*/  LDS R85, [R35+0x4] ;  /* 0x0000040023557984 */ /* 0x000fe20000000800 */
[----:B------:R-:W-:-:S02]  /*4100*/  CS2R R100, SRZ ;  /* 0x0000000000647805 */ /* 0x000fc4000001ff00 */
[----:B------:R-:W-:Y:S02]  /*4110*/  P2R R117, PR, RZ, 0x1 ;  /* 0x00000001ff757803 */ /* 0x000fe40000000000 */
[----:B------:R-:W-:Y:S02]  /*4120*/  CS2R R102, SRZ ;  /* 0x0000000000667805 */ /* 0x000fe4000001ff00 */
[----:B------:R-:W-:Y:S01]  /*4130*/  ISETP.NE.AND P0, PT, R90, RZ, PT ;  /* 0x000000ff5a00720c */ /* 0x000fe20003f05270 */
[----:B------:R-:W-:Y:S01]  /*4140*/  LDS R84, [R35+0x8] ;  /* 0x0000080023547984 */ /* 0x000fe20000000800 */
[----:B------:R-:W-:Y:S02]  /*4150*/  P2R R119, PR, RZ, 0x2 ;  /* 0x00000002ff777803 */ /* 0x000fe40000000000 */
[----:B------:R-:W-:Y:S02]  /*4160*/  CS2R R104, SRZ ;  /* 0x0000000000687805 */ /* 0x000fe4000001ff00 */
[----:B------:R-:W-:Y:S01]  /*4170*/  P2R R116, PR, RZ, 0x1 ;  /* 0x00000001ff747803 */ /* 0x000fe20000000000 */
[----:B------:R-:W-:Y:S01]  /*4180*/  LDS R83, [R35+0xc] ;  /* 0x00000c0023537984 */ /* 0x000fe20000000800 */
[----:B------:R-:W-:-:S02]  /*4190*/  ISETP.NE.AND P0, PT, R91, RZ, PT ;  /* 0x000000ff5b00720c */ /* 0x000fc40003f05270 */
[----:B------:R-:W-:Y:S02]  /*41a0*/  CS2R R106, SRZ ;  /* 0x00000000006a7805 */ /* 0x000fe4000001ff00 */
[----:B------:R-:W-:Y:S01]  /*41b0*/  ISETP.NE.AND P1, PT, R94, RZ, PT ;  /* 0x000000ff5e00720c */ /* 0x000fe20003f25270 */
[----:B------:R-:W-:Y:S01]  /*41c0*/  LDS R82, [R35+0x10] ;  /* 0x0000100023527984 */ /* 0x000fe20000000800 */
[----:B------:R-:W-:Y:S01]  /*41d0*/  P2R R115, PR, RZ, 0x1 ;  /* 0x00000001ff737803 */ /* 0x000fe20000000000 */
[----:B-1----:R-:W-:Y:S01]  /*41e0*/  UIMAD.WIDE.U32 UR28, UR30, UR12, UR8 ;  /* 0x0000000c1e1c72a5 */ /* 0x002fe2000f8e0008 */
[----:B------:R-:W-:Y:S01]  /*41f0*/  ISETP.NE.AND P0, PT, R92, RZ, PT ;  /* 0x000000ff5c00720c */ /* 0x000fe20003f05270 */
[----:B------:R-:W-:Y:S01]  /*4200*/  LDS R81, [R35+0x14] ;  /* 0x0000140023517984 */ /* 0x000fe20000000800 */
[----:B------:R-:W-:Y:S01]  /*4210*/  P2R R120, PR, RZ, 0x4 ;  /* 0x00000004ff787803 */ /* 0x000fe20000000000 */
[----:B------:R-:W-:Y:S01]  /*4220*/  UIMAD UR13, UR30, UR13, UR29 ;  /* 0x0000000d1e0d72a4 */ /* 0x000fe2000f8e021d */
[----:B------:R-:W-:Y:S01]  /*4230*/  P2R R114, PR, RZ, 0x1 ;  /* 0x00000001ff727803 */ /* 0x000fe20000000000 */
[----:B------:R-:W-:Y:S01]  /*4240*/  LDS R80, [R35+0x18] ;  /* 0x0000180023507984 */ /* 0x000fe20000000800 */
[----:B------:R-:W-:Y:S01]  /*4250*/  UMOV UR12, UR28 ;  /* 0x0000001c000c7c82 */ /* 0x000fe20008000000 */
[----:B------:R-:W-:Y:S01]  /*4260*/  ISETP.NE.AND P0, PT, R93, RZ, PT ;  /* 0x000000ff5d00720c */ /* 0x000fe20003f05270 */
[----:B0-----:R-:W-:Y:S01]  /*4270*/  UIMAD.WIDE.U32 UR12, UR27, UR14, UR12 ;  /* 0x0000000e1b0c72a5 */ /* 0x001fe2000f8e000c */
[----:B------:R-:W-:Y:S01]  /*4280*/  LDS R73, [R35+0x1c] ;  /* 0x00001c0023497984 */ /* 0x000fe20000000800 */
[----:B------:R-:W-:-:S02]  /*4290*/  ISETP.NE.AND P2, PT, R95, RZ, PT ;  /* 0x000000ff5f00720c */ /* 0x000fc40003f45270 */
[----:B------:R-:W-:Y:S01]  /*42a0*/  CS2R R108, SRZ ;  /* 0x00000000006c7805 */ /* 0x000fe2000001ff00 */
[----:B------:R-:W-:Y:S01]  /*42b0*/  UIMAD UR15, UR27, UR15, UR13 ;  /* 0x0000000f1b0f72a4 */ /* 0x000fe2000f8e020d */
[----:B------:R-:W-:Y:S01]  /*42c0*/  LDS R76, [R35+0x28] ;  /* 0x00002800234c7984 */ /* 0x000fe20000000800 */
[----:B------:R-:W-:Y:S02]  /*42d0*/  IADD3 R2, P5, PT, R0, UR12, RZ ;  /* 0x0000000c00027c10 */ /* 0x000fe4000ffbe0ff */
[----:B------:R-:W-:Y:S02]  /*42e0*/  CS2R R110, SRZ ;  /* 0x00000000006e7805 */ /* 0x000fe4000001ff00 */
[----:B------:R-:W-:Y:S01]  /*42f0*/  P2R R121, PR, RZ, 0x8 ;  /* 0x00000008ff797803 */ /* 0x000fe20000000000 */
[----:B------:R-:W-:Y:S01]  /*4300*/  LDS R74, [R35+0x2c] ;  /* 0x00002c00234a7984 */ /* 0x000fe20000000800 */
[----:B------:R-:W-:Y:S02]  /*4310*/  IADD3.X R71, PT, PT, RZ, UR15, RZ, P5, !PT ;  /* 0x0000000fff477c10 */ /* 0x000fe4000affe4ff */
[----:B------:R-:W-:-:S02]  /*4320*/  CS2R R112, SRZ ;  /* 0x0000000000707805 */ /* 0x000fc4000001ff00 */
[----:B------:R-:W-:Y:S01]  /*4330*/  ISETP.NE.AND P3, PT, R96, RZ, PT ;  /* 0x000000ff6000720c */ /* 0x000fe20003f65270 */
[----:B------:R-:W-:Y:S01]  /*4340*/  LDS R75, [R35+0x30] ;  /* 0x00003000234b7984 */ /* 0x000fe20000000800 */
[----:B------:R-:W-:Y:S01]  /*4350*/  P2R R122, PR, RZ, 0x10 ;  /* 0x00000010ff7a7803 */ /* 0x000fe20000000000 */
[----:B------:R-:W0:Y:S01]  /*4360*/  LDCU.128 UR12, c[0x0][0x420] ;  /* 0x00008400ff0c77ac */ /* 0x000e220008000c00 */
[----:B------:R-:W-:Y:S01]  /*4370*/  ISETP.NE.AND P4, PT, R97, RZ, PT ;  /* 0x000000ff6100720c */ /* 0x000fe20003f85270 */
[----:B------:R-:W-:Y:S04]  /*4380*/  LDS R79, [R35+0x34] ;  /* 0x00003400234f7984 */ /* 0x000fe80000000800 */
[----:B------:R-:W-:Y:S04]  /*4390*/  LDS R77, [R35+0x38] ;  /* 0x00003800234d7984 */ /* 0x000fe80000000800 */
        /* <DEDUP_REMOVED lines=10> */
[----:B------:R-:W-:Y:S02]  /*4440*/  IADD3.X R72, PT, PT, RZ, UR15, RZ, P5, !PT ;  /* 0x0000000fff487c10 */ /* 0x000fe4000affe4ff */
[----:B------:R-:W-:Y:S01]  /*4450*/  MOV R143, UR26 ;  /* 0x0000001a008f7c02 */ /* 0x000fe20008000f00 */
        /* <DEDUP_REMOVED lines=10> */
[----:B------:R-:W-:-:S06]  /*4500*/  CS2R R98, SRZ ;  /* 0x0000000000627805 */ /* 0x000fcc000001ff00 */
        /* <DEDUP_REMOVED lines=62> */
[----:B------:R-:W0:Y:S04]  /*48f0*/  LDS R101, [R35+0x4] ;  /* 0x0000040023657984 */ /* 0x000e280000000800 */
[----:B------:R-:W-:Y:S04]  /*4900*/  LDS R100, [R35+0x8] ;  /* 0x0000080023647984 */ /* 0x000fe80000000800 */
[----:B------:R-:W-:Y:S04]  /*4910*/  LDS R99, [R35+0xc] ;  /* 0x00000c0023637984 */ /* 0x000fe80000000800 */
[----:B------:R-:W0:Y:S04]  /*4920*/  LDS R98, [R35+0x10] ;  /* 0x0000100023627984 */ /* 0x000e280000000800 */
[----:B------:R-:W0:Y:S04]  /*4930*/  LDS R97, [R35+0x14] ;  /* 0x0000140023617984 */ /* 0x000e280000000800 */
        /* <DEDUP_REMOVED lines=8> */
[----:B------:R-:W0:Y:S04]  /*49c0*/  LDS R88, [R35+0x38] ;  /* 0x0000380023587984 */ /* 0x000e280000000800 */
[----:B------:R-:W-:Y:S01]  /*49d0*/  LDS R87, [R35+0x3c] ;  /* 0x00003c0023577984 */ /* 0x000fe20000000800 */
        /* <DEDUP_REMOVED lines=26> */
[----:B------:R-:W-:Y:S01]  /*4b80*/  CS2R R116, SRZ ;  /* 0x0000000000747805 */ /* 0x000fe2000001ff00 */
[----:B------:R-:W-:Y:S01]  /*4b90*/  HFMA2 R122, -RZ, RZ, 0, 0 ;  /* 0x00000000ff7a7431 */ /* 0x000fe200000001ff */
[----:B------:R-:W-:-:S04]  /*4ba0*/  MOV R119, RZ ;  /* 0x000000ff00777202 */ /* 0x000fc80000000f00 */
        /* <DEDUP_REMOVED lines=9> */
[----:B------:R-:W-:Y:S01]  /*4c40*/  FMUL.FTZ R105, R102, -1.4426950216293334961 ;  /* 0xbfb8aa3b66697820 */ /* 0x000fe20000410000 */
[----:B------:R-:W-:-:S04]  /*4c50*/  FMUL.FTZ R121, R98, -1.4426950216293334961 ;  /* 0xbfb8aa3b62797820 */ /* 0x000fc80000410000 */
[----:B------:R-:W1:Y:S01]  /*4c60*/  MUFU.EX2 R106, R106 ;  /* 0x0000006a006a7308 */ /* 0x000e620000000800 */
[----:B------:R-:W-:Y:S01]  /*4c70*/  FMUL.FTZ R118, R99, -1.4426950216293334961 ;  /* 0xbfb8aa3b63767820 */ /* 0x000fe20000410000 */
[----:B0-----:R-:W-:Y:S01]  /*4c80*/  FMUL.FTZ R2, R97, -1.4426950216293334961 ;  /* 0xbfb8aa3b61027820 */ /* 0x001fe20000410000 */
[----:B------:R-:W-:-:S05]  /*4c90*/  FMUL.FTZ R111, R100, -1.4426950216293334961 ;  /* 0xbfb8aa3b646f7820 */ /* 0x000fca0000410000 */
[----:B------:R-:W0:Y:S08]  /*4ca0*/  MUFU.EX2 R105, R105 ;  /* 0x0000006900697308 */ /* 0x000e300000000800 */
[----:B------:R-:W0:Y:S01]  /*4cb0*/  MUFU.EX2 R121, R121 ;  /* 0x0000007900797308 */ /* 0x000e220000000800 */
[----:B------:R-:W-:-:S07]  /*4cc0*/  FMUL.FTZ R3, R96, -1.4426950216293334961 ;  /* 0xbfb8aa3b60037820 */ /* 0x000fce0000410000 */
[----:B------:R-:W0:Y:S01]  /*4cd0*/  MUFU.EX2 R118, R118 ;  /* 0x0000007600767308 */ /* 0x000e220000000800 */
[----:B-1----:R-:W-:-:S07]  /*4ce0*/  FADD.FTZ R106, R106, 1 ;  /* 0x3f8000006a6a7421 */ /* 0x002fce0000010000 */
[----:B------:R-:W1:Y:S01]  /*4cf0*/  MUFU.EX2 R2, R2 ;  /* 0x0000000200027308 */ /* 0x000e620000000800 */
[----:B------:R-:W-:-:S07]  /*4d00*/  FMUL.FTZ R123, R95, -1.4426950216293334961 ;  /* 0xbfb8aa3b5f7b7820 */ /* 0x000fce0000410000 */
[----:B------:R-:W1:Y:S01]  /*4d10*/  MUFU.EX2 R111, R111 ;  /* 0x0000006f006f7308 */ /* 0x000e620000000800 */
[----:B0-----:R-:W-:Y:S01]  /*4d20*/  FADD.FTZ R105, R105, 1 ;  /* 0x3f80000069697421 */ /* 0x001fe20000010000 */
[----:B------:R-:W-:Y:S01]  /*4d30*/  FMUL.FTZ R129, R91, -1.4426950216293334961 ;  /* 0xbfb8aa3b5b817820 */ /* 0x000fe20000410000 */
[----:B------:R-:W-:Y:S01]  /*4d40*/  FADD.FTZ R121, R121, 1 ;  /* 0x3f80000079797421 */ /* 0x000fe20000010000 */
[----:B------:R-:W-:-:S04]  /*4d50*/  ISETP.NE.AND P1, PT, R136, RZ, PT ;  /* 0x000000ff8800720c */ /* 0x000fc80003f25270 */
[----:B------:R-:W0:Y:S01]  /*4d60*/  MUFU.EX2 R3, R3 ;  /* 0x0000000300037308 */ /* 0x000e220000000800 */
[----:B------:R-:W-:Y:S01]  /*4d70*/  FADD.FTZ R118, R118, 1 ;  /* 0x3f80000076767421 */ /* 0x000fe20000010000 */
[----:B-1----:R-:W-:-:S06]  /*4d80*/  FADD.FTZ R2, R2, 1 ;  /* 0x3f80000002027421 */ /* 0x002fcc0000010000 */
[----:B------:R1:W3:Y:S08]  /*4d90*/  MUFU.EX2 R124, R123 ;  /* 0x0000007b007c7308 */ /* 0x0002f00000000800 */
[----:B------:R-:W3:Y:S01]  /*4da0*/  MUFU.RCP R106, R106 ;  /* 0x0000006a006a7308 */ /* 0x000ee20000001000 */
[----:B------:R-:W-:Y:S01]  /*4db0*/  FADD.FTZ R111, R111, 1 ;  /* 0x3f8000006f6f7421 */ /* 0x000fe20000010000 */
[----:B------:R-:W-:-:S06]  /*4dc0*/  FMUL.FTZ R130, R90, -1.4426950216293334961 ;  /* 0xbfb8aa3b5a827820 */ /* 0x000fcc0000410000 */
[----:B------:R-:W-:Y:S01]  /*4dd0*/  MUFU.RCP R105, R105 ;  /* 0x0000006900697308 */ /* 0x000fe20000001000 */
[----:B------:R-:W-:Y:S01]  /*4de0*/  FMUL.FTZ R126, R94, -1.4426950216293334961 ;  /* 0xbfb8aa3b5e7e7820 */ /* 0x000fe20000410000 */
[----:B------:R-:W-:Y:S01]  /*4df0*/  FMUL.FTZ R127, R93, -1.4426950216293334961 ;  /* 0xbfb8aa3b5d7f7820 */ /* 0x000fe20000410000 */
[----:B------:R-:W-:-:S05]  /*4e00*/  FMUL.FTZ R128, R92, -1.4426950216293334961 ;  /* 0xbfb8aa3b5c807820 */ /* 0x000fca0000410000 */
[----:B------:R-:W3:Y:S01]  /*4e10*/  MUFU.EX2 R129, R129 ;  /* 0x0000008100817308 */ /* 0x000ee20000000800 */
[----:B-1----:R-:W-:-:S07]  /*4e20*/  FMUL.FTZ R123, R89, -1.4426950216293334961 ;  /* 0xbfb8aa3b597b7820 */ /* 0x002fce0000410000 */
[----:B------:R-:W1:Y:S01]  /*4e30*/  MUFU.RCP R121, R121 ;  /* 0x0000007900797308 */ /* 0x000e620000001000 */
[----:B0-----:R-:W-:-:S07]  /*4e40*/  FADD.FTZ R3, R3, 1 ;  /* 0x3f80000003037421 */ /* 0x001fce0000010000 */
[----:B------:R-:W-:Y:S08]  /*4e50*/  MUFU.EX2 R131, R130 ;  /* 0x0000008200837308 */ /* 0x000ff00000000800 */
[----:B------:R-:W-:Y:S01]  /*4e60*/  MUFU.RCP R111, R111 ;  /* 0x0000006f006f7308 */ /* 0x000fe20000001000 */
        /* <DEDUP_REMOVED lines=17> */
[----:B------:R-:W3:Y:S04]  /*4f80*/  LDS R104, [R35+0x4] ;  /* 0x0000040023687984 */ /* 0x000ee80000000800 */
[----:B------:R-:W4:Y:S04]  /*4f90*/  LDS R103, [R35] ;  /* 0x0000000023677984 */ /* 0x000f280000000800 */
[----:B------:R-:W5:Y:S04]  /*4fa0*/  LDS R107, [R35+0x8] ;  /* 0x00000800236b7984 */ /* 0x000f680000000800 */
[----:B------:R-:W5:Y:S04]  /*4fb0*/  LDS R108, [R35+0xc] ;  /* 0x00000c00236c7984 */ /* 0x000f680000000800 */
[----:B------:R-:W5:Y:S01]  /*4fc0*/  LDS R109, [R35+0x10] ;  /* 0x00001000236d7984 */ /* 0x000f620000000800 */
[----:B0-----:R-:W0:Y:S01]  /*4fd0*/  MUFU.RCP R114, R118 ;  /* 0x0000007600727308 */ /* 0x001e220000001000 */
[----:B--2---:R-:W-:-:S02]  /*4fe0*/  FADD.FTZ R120, R124, 1 ;  /* 0x3f8000007c787421 */ /* 0x004fc40000010000 */
[----:B------:R-:W2:Y:S01]  /*4ff0*/  LDS R113, [R35+0x18] ;  /* 0x0000180023717984 */ /* 0x000ea20000000800 */
[----:B------:R-:W-:-:S03]  /*5000*/  FMUL.FTZ R132, R88, -1.4426950216293334961 ;  /* 0xbfb8aa3b58847820 */ /* 0x000fc60000410000 */
[----:B------:R-:W-:Y:S01]  /*5010*/  LDS R112, [R35+0x1c] ;  /* 0x00001c0023707984 */ /* 0x000fe20000000800 */
[----:B------:R1:W-:Y:S08]  /*5020*/  MUFU.RCP R118, R2 ;  /* 0x0000000200767308 */ /* 0x0003f00000001000 */
[----:B------:R-:W5:Y:S01]  /*5030*/  MUFU.EX2 R126, R126 ;  /* 0x0000007e007e7308 */ /* 0x000f620000000800 */
[----:B-1----:R-:W-:-:S07]  /*5040*/  MOV R2, UR16 ;  /* 0x0000001000027c02 */ /* 0x002fce0008000f00 */
[----:B------:R-:W1:Y:S01]  /*5050*/  MUFU.EX2 R127, R127 ;  /* 0x0000007f007f7308 */ /* 0x000e620000000800 */
[----:B------:R-:W-:Y:S02]  /*5060*/  @!P1 IMAD R143, R2, -0x200, R143 ;  /* 0xfffffe00028f9824 */ /* 0x000fe400078e028f */
[----:B------:R-:W-:Y:S01]  /*5070*/  FADD.FTZ R2, -R106, 1 ;  /* 0x3f8000006a027421 */ /* 0x000fe20000010100 */
[----:B---3--:R-:W-:-:S04]  /*5080*/  FMUL.FTZ R115, R85, R104 ;  /* 0x0000006855737220 */ /* 0x008fc80000410000 */
[----:B------:R-:W3:Y:S01]  /*5090*/  MUFU.EX2 R128, R128 ;  /* 0x0000008000807308 */ /* 0x000ee20000000800 */
[----:B------:R-:W-:Y:S01]  /*50a0*/  FFMA.FTZ R116, R101, R2, 1 ;  /* 0x3f80000065747423 */ /* 0x000fe20000010002 */
[----:B------:R-:W-:Y:S01]  /*50b0*/  FMUL.FTZ R115, R106, R115 ;  /* 0x000000736a737220 */ /* 0x000fe20000410000 */
[----:B----4-:R-:W-:Y:S01]  /*50c0*/  FMUL.FTZ R2, R86, R103 ;  /* 0x0000006756027220 */ /* 0x010fe20000410000 */
[----:B------:R-:W-:Y:S01]  /*50d0*/  FADD.FTZ R129, R129, 1 ;  /* 0x3f80000081817421 */ /* 0x000fe20000010000 */
[----:B------:R-:W4:Y:S03]  /*50e0*/  LDS R110, [R35+0x14] ;  /* 0x00001400236e7984 */ /* 0x000f260000000800 */
[----:B------:R-:W-:Y:S01]  /*50f0*/  MUFU.EX2 R133, R123 ;  /* 0x0000007b00857308 */ /* 0x000fe20000000800 */
[----:B------:R-:W-:Y:S01]  /*5100*/  FMUL.FTZ R130, R115, R116 ;  /* 0x0000007473827220 */ /* 0x000fe20000410000 */
[----:B------:R-:W-:Y:S01]  /*5110*/  FMUL.FTZ R2, R105, R2 ;  /* 0x0000000269027220 */ /* 0x000fe20000410000 */
[----:B------:R-:W-:Y:S01]  /*5120*/  FADD.FTZ R115, -R121, 1 ;  /* 0x3f80000079737421 */ /* 0x000fe20000010100 */
[----:B------:R-:W-:Y:S01]  /*5130*/  FMUL.FTZ R134, R87, -1.4426950216293334961 ;  /* 0xbfb8aa3b57867820 */ /* 0x000fe20000410000 */
[----:B------:R-:W-:Y:S03]  /*5140*/  LDS R117, [R35+0x28] ;  /* 0x0000280023757984 */ /* 0x000fe60000000800 */
[----:B------:R0:W-:Y:S01]  /*5150*/  MUFU.RCP R123, R3 ;  /* 0x00000003007b7308 */ /* 0x0001e20000001000 */
[----:B------:R-:W-:Y:S07]  /*5160*/  LDS R119, [R35+0x2c] ;  /* 0x00002c0023777984 */ /* 0x000fee0000000800 */
[----:B------:R-:W2:Y:S01]  /*5170*/  MUFU.RCP R120, R120 ;  /* 0x0000007800787308 */ /* 0x000ea20000001000 */
[----:B0-----:R-:W-:-:S04]  /*5180*/  FADD.FTZ R3, -R105, 1 ;  /* 0x3f80000069037421 */ /* 0x001fc80000010100 */
[----:B------:R-:W-:Y:S01]  /*5190*/  FFMA.FTZ R3, R102, R3, 1 ;  /* 0x3f80000066037423 */ /* 0x000fe20000010003 */
[----:B------:R-:W-:Y:S02]  /*51a0*/  FADD.FTZ R116, -R114, 1 ;  /* 0x3f80000072747421 */ /* 0x000fe40000010100 */
[----:B------:R0:W4:Y:S01]  /*51b0*/  MUFU.EX2 R135, R132 ;  /* 0x0000008400877308 */ /* 0x0001220000000800 */
[----:B------:R-:W-:Y:S01]  /*51c0*/  FMUL.FTZ R2, R2, R3 ;  /* 0x0000000302027220 */ /* 0x000fe20000410000 */
[----:B------:R-:W-:Y:S01]  /*51d0*/  FADD.FTZ R3, -R111, 1 ;  /* 0x3f8000006f037421 */ /* 0x000fe20000010100 */
[----:B-----5:R-:W-:Y:S01]  /*51e0*/  FMUL.FTZ R124, R84, R107 ;  /* 0x0000006b547c7220 */ /* 0x020fe20000410000 */
[----:B------:R-:W-:-:S04]  /*51f0*/  FADD.FTZ R125, R126, 1 ;  /* 0x3f8000007e7d7421 */ /* 0x000fc80000010000 */
[----:B------:R5:W-:Y:S01]  /*5200*/  MUFU.RCP R152, R129 ;  /* 0x0000008100987308 */ /* 0x000be20000001000 */
[----:B0-----:R-:W-:Y:S01]  /*5210*/  FADD.FTZ R132, R131, 1 ;  /* 0x3f80000083847421 */ /* 0x001fe20000010000 */
[----:B------:R-:W-:Y:S02]  /*5220*/  FFMA.FTZ R131, R98, R115, 1 ;  /* 0x3f80000062837423 */ /* 0x000fe40000010073 */
[----:B------:R-:W0:Y:S01]  /*5230*/  LDS R115, [R35+0x24] ;  /* 0x0000240023737984 */ /* 0x000e220000000800 */
[----:B-1----:R-:W-:Y:S01]  /*5240*/  FADD.FTZ R122, R127, 1 ;  /* 0x3f8000007f7a7421 */ /* 0x002fe20000010000 */
[----:B-----5:R-:W-:Y:S01]  /*5250*/  FMUL.FTZ R129, R83, R108 ;  /* 0x0000006c53817220 */ /* 0x020fe20000410000 */
[----:B---3--:R-:W-:Y:S01]  /*5260*/  FADD.FTZ R127, R128, 1 ;  /* 0x3f800000807f7421 */ /* 0x008fe20000010000 */
[----:B------:R-:W-:Y:S01]  /*5270*/  FFMA.FTZ R3, R100, R3, 1 ;  /* 0x3f80000064037423 */ /* 0x000fe20000010003 */
[----:B------:R-:W-:Y:S01]  /*5280*/  FFMA.FTZ R126, R99, R116, 1 ;  /* 0x3f800000637e7423 */ /* 0x000fe20000010074 */
[----:B------:R-:W-:Y:S01]  /*5290*/  FMUL.FTZ R124, R111, R124 ;  /* 0x0000007c6f7c7220 */ /* 0x000fe20000410000 */
[----:B------:R-:W-:Y:S01]  /*52a0*/  FMUL.FTZ R129, R114, R129 ;  /* 0x0000008172817220 */ /* 0x000fe20000410000 */
[----:B------:R-:W-:Y:S01]  /*52b0*/  FMUL.FTZ R128, R82, R109 ;  /* 0x0000006d52807220 */ /* 0x000fe20000410000 */
[----:B------:R-:W1:Y:S01]  /*52c0*/  LDS R116, [R35+0x20] ;  /* 0x0000200023747984 */ /* 0x000e620000000800 */
[----:B------:R3:W5:Y:S02]  /*52d0*/  MUFU.EX2 R141, R134 ;  /* 0x00000086008d7308 */ /* 0x0007640000000800 */
[----:B------:R-:W-:-:S06]  /*52e0*/  FMUL.FTZ R128, R121, R128 ;  /* 0x0000008079807220 */ /* 0x000fcc0000410000 */
[----:B------:R4:W-:Y:S01]  /*52f0*/  MUFU.RCP R137, R132 ;  /* 0x0000008400897308 */ /* 0x0009e20000001000 */
[----:B---3--:R-:W-:Y:S01]  /*5300*/  FMUL.FTZ R134, R129, R126 ;  /* 0x0000007e81867220 */ /* 0x008fe20000410000 */
[----:B--2---:R-:W-:Y:S01]  /*5310*/  FADD.FTZ R126, -R120, 1 ;  /* 0x3f800000787e7421 */ /* 0x004fe20000010100 */
[----:B------:R-:W-:Y:S01]  /*5320*/  FMUL.FTZ R138, R128, R131 ;  /* 0x00000083808a7220 */ /* 0x000fe20000410000 */
[----:B------:R-:W-:Y:S01]  /*5330*/  LDS R129, [R35+0x3c] ;  /* 0x00003c0023817984 */ /* 0x000fe20000000800 */
[----:B----4-:R-:W-:Y:S01]  /*5340*/  FMUL.FTZ R132, R124, R3 ;  /* 0x000000037c847220 */ /* 0x010fe20000410000 */
[----:B------:R-:W-:Y:S01]  /*5350*/  FADD.FTZ R124, -R118, 1 ;  /* 0x3f800000767c7421 */ /* 0x000fe20000010100 */
[----:B------:R-:W-:Y:S01]  /*5360*/  FFMA.FTZ R144, R95, R126, 1 ;  /* 0x3f8000005f907423 */ /* 0x000fe2000001007e */
[----:B------:R-:W2:Y:S02]  /*5370*/  LDS R128, [R35+0x30] ;  /* 0x0000300023807984 */ /* 0x000ea40000000800 */
[----:B------:R-:W-:-:S02]  /*5380*/  FFMA.FTZ R140, R97, R124, 1 ;  /* 0x3f800000618c7423 */ /* 0x000fc4000001007c */
[----:B------:R-:W3:Y:S04]  /*5390*/  LDS R126, [R35+0x34] ;  /* 0x00003400237e7984 */ /* 0x000ee80000000800 */
[----:B------:R-:W4:Y:S01]  /*53a0*/  LDS R124, [R35+0x38] ;  /* 0x00003800237c7984 */ /* 0x000f220000000800 */
[----:B------:R-:W0:Y:S01]  /*53b0*/  MUFU.RCP R127, R127 ;  /* 0x0000007f007f7308 */ /* 0x000e220000001000 */
[----:B------:R-:W-:Y:S01]  /*53c0*/  FADD.FTZ R133, R133, 1 ;  /* 0x3f80000085857421 */ /* 0x000fe20000010000 */
[----:B------:R-:W-:Y:S01]  /*53d0*/  FADD.FTZ R3, -R123, 1 ;  /* 0x3f8000007b037421 */ /* 0x000fe20000010100 */
[----:B------:R-:W-:-:S05]  /*53e0*/  FMUL.FTZ R142, R80, R113 ;  /* 0x00000071508e7220 */ /* 0x000fca0000410000 */
[----:B------:R-:W1:Y:S01]  /*53f0*/  MUFU.RCP R122, R122 ;  /* 0x0000007a007a7308 */ /* 0x000e620000001000 */
[----:B------:R-:W-:Y:S01]  /*5400*/  FADD.FTZ R135, R135, 1 ;  /* 0x3f80000087877421 */ /* 0x000fe20000010000 */
[----:B-----5:R-:W-:Y:S01]  /*5410*/  FADD.FTZ R141, R141, 1 ;  /* 0x3f8000008d8d7421 */ /* 0x020fe20000010000 */
[----:B------:R-:W-:Y:S01]  /*5420*/  FFMA.FTZ R131, R96, R3, 1 ;  /* 0x3f80000060837423 */ /* 0x000fe20000010003 */
[----:B------:R-:W-:-:S04]  /*5430*/  FMUL.FTZ R142, R123, R142 ;  /* 0x0000008e7b8e7220 */ /* 0x000fc80000410000 */
[----:B------:R-:W5:Y:S01]  /*5440*/  MUFU.RCP R125, R125 ;  /* 0x0000007d007d7308 */ /* 0x000f620000001000 */
[----:B------:R-:W-:Y:S01]  /*5450*/  FMUL.FTZ R142, R142, R131 ;  /* 0x000000838e8e7220 */ /* 0x000fe20000410000 */
[----:B0-----:R-:W-:Y:S01]  /*5460*/  FADD.FTZ R131, -R127, 1 ;  /* 0x3f8000007f837421 */ /* 0x001fe20000010100 */
[----:B------:R-:W-:Y:S01]  /*5470*/  FADD.FTZ R150, -R152, 1 ;  /* 0x3f80000098967421 */ /* 0x000fe20000010100 */
[----:B------:R-:W-:Y:S06]  /*5480*/  BAR.SYNC.DEFER_BLOCKING 0x0 ;  /* 0x0000000000007b1d */ /* 0x000fec0000010000 */
[----:B------:R0:W2:Y:S01]  /*5490*/  MUFU.RCP R158, R133 ;  /* 0x00000085009e7308 */ /* 0x0000a20000001000 */
[----:B------:R-:W-:Y:S01]  /*54a0*/  FMUL.FTZ R3, R81, R110 ;  /* 0x0000006e51037220 */ /* 0x000fe20000410000 */
[----:B0-----:R-:W-:-:S06]  /*54b0*/  FMUL.FTZ R133, R73, R112 ;  /* 0x0000007049857220 */ /* 0x001fcc0000410000 */
[----:B------:R0:W3:Y:S01]  /*54c0*/  MUFU.RCP R139, R135 ;  /* 0x00000087008b7308 */ /* 0x0000e20000001000 */
[----:B------:R-:W-:-:S07]  /*54d0*/  FMUL.FTZ R133, R120, R133 ;  /* 0x0000008578857220 */ /* 0x000fce0000410000 */
[----:B------:R-:W4:Y:S01]  /*54e0*/  MUFU.RCP R164, R141 ;  /* 0x0000008d00a47308 */ /* 0x000f220000001000 */
[----:B------:R-:W-:Y:S01]  /*54f0*/  FMUL.FTZ R144, R133, R144 ;  /* 0x0000009085907220 */ /* 0x000fe20000410000 */
[----:B------:R-:W-:Y:S01]  /*5500*/  FFMA.FTZ R133, R92, R131, 1 ;  /* 0x3f8000005c857423 */ /* 0x000fe20000010083 */
[----:B------:R-:W-:Y:S01]  /*5510*/  FMUL.FTZ R3, R118, R3 ;  /* 0x0000000376037220 */ /* 0x000fe20000410000 */
[----:B-1----:R-:W-:Y:S01]  /*5520*/  FADD.FTZ R146, -R122, 1 ;  /* 0x3f8000007a927421 */ /* 0x002fe20000010100 */
[----:B------:R-:W-:Y:S01]  /*5530*/  FMUL.FTZ R131, R72, R115 ;  /* 0x0000007348837220 */ /* 0x000fe20000410000 */
[----:B------:R-:W-:Y:S01]  /*5540*/  FFMA.FTZ R154, R91, R150, 1 ;  /* 0x3f8000005b9a7423 */ /* 0x000fe20000010096 */
[----:B------:R-:W-:Y:S01]  /*5550*/  FMUL.FTZ R140, R3, R140 ;  /* 0x0000008c038c7220 */ /* 0x000fe20000410000 */
[----:B------:R-:W-:Y:S01]  /*5560*/  FFMA.FTZ R148, R93, R146, 1 ;  /* 0x3f8000005d947423 */ /* 0x000fe20000010092 */
[----:B------:R-:W-:Y:S01]  /*5570*/  FMUL.FTZ R150, R76, R117 ;  /* 0x000000754c967220 */ /* 0x000fe20000410000 */
[----:B------:R-:W-:Y:S01]  /*5580*/  FMUL.FTZ R131, R122, R131 ;  /* 0x000000837a837220 */ /* 0x000fe20000410000 */
[----:B-----5:R-:W-:Y:S01]  /*5590*/  FADD.FTZ R3, -R125, 1 ;  /* 0x3f8000007d037421 */ /* 0x020fe20000010100 */
[----:B------:R-:W-:Y:S01]  /*55a0*/  FMUL.FTZ R146, R71, R116 ;  /* 0x0000007447927220 */ /* 0x000fe20000410000 */
[----:B0-----:R-:W-:Y:S01]  /*55b0*/  FMUL.FTZ R135, R74, R119 ;  /* 0x000000774a877220 */ /* 0x001fe20000410000 */
[----:B------:R-:W-:Y:S01]  /*55c0*/  FMUL.FTZ R150, R127, R150 ;  /* 0x000000967f967220 */ /* 0x000fe20000410000 */
[----:B------:R-:W-:Y:S01]  /*55d0*/  FMUL.FTZ R148, R131, R148 ;  /* 0x0000009483947220 */ /* 0x000fe20000410000 */
[----:B------:R-:W-:Y:S01]  /*55e0*/  FFMA.FTZ R3, R94, R3, 1 ;  /* 0x3f8000005e037423 */ /* 0x000fe20000010003 */
[----:B------:R-:W-:Y:S01]  /*55f0*/  FMUL.FTZ R146, R125, R146 ;  /* 0x000000927d927220 */ /* 0x000fe20000410000 */
[----:B------:R-:W-:Y:S01]  /*5600*/  FMUL.FTZ R135, R152, R135 ;  /* 0x0000008798877220 */ /* 0x000fe20000410000 */
[----:B--2---:R-:W-:Y:S01]  /*5610*/  FADD.FTZ R156, -R158, 1 ;  /* 0x3f8000009e9c7421 */ /* 0x004fe20000010100 */
[----:B---3--:R-:W-:Y:S01]  /*5620*/  FADD.FTZ R131, -R139, 1 ;  /* 0x3f8000008b837421 */ /* 0x008fe20000010100 */
[----:B----4-:R-:W-:Y:S01]  /*5630*/  FADD.FTZ R162, -R164, 1 ;  /* 0x3f800000a4a27421 */ /* 0x010fe20000010100 */
        /* <DEDUP_REMOVED lines=140> */
[----:B------:R-:W-:Y:S01]  /*5f00*/  MOV R3, UR26 ;  /* 0x0000001a00037c02 */ /* 0x000fe20008000f00 */
[----:B------:R-:W-:Y:S01]  /*5f10*/  FMUL.FTZ R2, R115, R93 ;  /* 0x0000005d73027220 */ /* 0x000fe20000410000 */
[----:B------:R-:W-:Y:S01]  /*5f20*/  MOV R72, UR16 ;  /* 0x0000001000487c02 */ /* 0x000fe20008000f00 */
[----:B------:R-:W-:Y:S01]  /*5f30*/  FMUL.FTZ R102, R103, R102 ;  /* 0x0000006667667220 */ /* 0x000fe20000410000 */
[----:B------:R-:W-:Y:S01]  /*5f40*/  FMUL.FTZ R104, R104, R101 ;  /* 0x0000006568687220 */ /* 0x000fe20000410000 */
[----:B------:R-:W-:Y:S01]  /*5f50*/  FMUL.FTZ R100, R107, R100 ;  /* 0x000000646b647220 */ /* 0x000fe20000410000 */
[----:B------:R-:W-:Y:S01]  /*5f60*/  FMUL.FTZ R108, R108, R99 ;  /* 0x000000636c6c7220 */ /* 0x000fe20000410000 */
[----:B------:R-:W-:Y:S02]  /*5f70*/  @!P1 IMAD R3, R72, -0x200, R3 ;  /* 0xfffffe0048039824 */ /* 0x000fe400078e0203 */
        /* <DEDUP_REMOVED lines=15> */
[----:B-1----:R-:W-:-:S03]  /*6070*/  @!P1 IADD3 R2, PT, PT, R3, 0x200, RZ ;  /* 0x0000020003029810 */ /* 0x002fc60007ffe0ff */
        /* <DEDUP_REMOVED lines=73> */
.L_x_12928:
[----:B0-----:R-:W-:Y:S01]  /*6510*/  FFMA.FTZ R3, R41, R134, R16 ;  /* 0x0000008629037223 */ /* 0x001fe20000010010 */
[----:B------:R-:W0:Y:S01]  /*6520*/  LDCU UR8, c[0x0][0x38c] ;  /* 0x00007180ff0877ac */ /* 0x000e220008000800 */
[----:B------:R-:W-:Y:S01]  /*6530*/  MOV R68, RZ ;  /* 0x000000ff00447202 */ /* 0x000fe20000000f00 */
[----:B------:R-:W-:Y:S01]  /*6540*/  FMUL.FTZ R100, R87, UR6 ;  /* 0x0000000657647c20 */ /* 0x000fe20008410000 */
[----:B------:R-:W-:Y:S01]  /*6550*/  FFMA.FTZ R0, R42, R81, R3 ;  /* 0x000000512a007223 */ /* 0x000fe20000010003 */
[----:B------:R-:W-:Y:S01]  /*6560*/  MOV R70, RZ ;  /* 0x000000ff00467202 */ /* 0x000fe20000000f00 */
[----:B------:R-:W-:Y:S01]  /*6570*/  FMUL.FTZ R102, R85, UR6 ;  /* 0x0000000655667c20 */ /* 0x000fe20008410000 */
[----:B------:R-:W-:Y:S01]  /*6580*/  MOV R72, RZ ;  /* 0x000000ff00487202 */ /* 0x000fe20000000f00 */
        /* <DEDUP_REMOVED lines=11> */
[----:B0-----:R-:W-:Y:S01]  /*6640*/  UISETP.GE.AND UP0, UPT, UR8, 0x1, UPT ;  /* 0x000000010800788c */ /* 0x001fe2000bf06270 */
        /* <DEDUP_REMOVED lines=50> */
[----:B------:R-:W-:Y:S01]  /*6970*/  P2R R107, PR, RZ, 0x2 ;  /* 0x00000002ff6b7803 */ /* 0x000fe20000000000 */
        /* <DEDUP_REMOVED lines=18> */
.L_x_13011:
[----:B------:R-:W-:Y:S01]  /*6aa0*/  LOP3.LUT R10, R69, 0x3e0, R144, 0xfe, !PT ;  /* 0x000003e0450a7812 */ /* 0x000fe200078efe90 */
[----:B01----:R-:W5:Y:S01]  /*6ab0*/  @!P0 LDC.64 R6, c[0x0][0x3e0] ;  /* 0x0000f800ff068b82 */ /* 0x003f620000000a00 */
[----:B--2---:R-:W-:Y:S02]  /*6ac0*/  LOP3.LUT R2, R144, 0x7c00, R69, 0xf8, !PT ;  /* 0x00007c0090027812 */ /* 0x004fe400078ef845 */
        /* <DEDUP_REMOVED lines=10> */
[----:B------:R-:W2:Y:S01]  /*6b70*/  @!P2 LDC.64 R132, c[0x0][0x3e0] ;  /* 0x0000f800ff84ab82 */ /* 0x000ea20000000a00 */
[----:B-----5:R-:W-:Y:S01]  /*6b80*/  @!P0 IMAD.WIDE.U32 R4, R6, UR8, R2 ;  /* 0x0000000806048c25 */ /* 0x020fe2000f8e0002 */
[----:B------:R-:W-:Y:S02]  /*6b90*/  LOP3.LUT R6, R2, 0x60, RZ, 0xfc, !PT ;  /* 0x0000006002067812 */ /* 0x000fe400078efcff */
[----:B------:R-:W-:Y:S01]  /*6ba0*/  @!P3 MOV R15, RZ ;  /* 0x000000ff000fb202 */ /* 0x000fe20000000f00 */
[----:B------:R-:W-:Y:S01]  /*6bb0*/  @!P0 IMAD R3, R7, UR8, R5 ;  /* 0x0000000807038c24 */ /* 0x000fe2000f8e0205 */
[----:B------:R-:W-:Y:S02]  /*6bc0*/  @!P0 LEA R8, P5, R4, UR23, 0x2 ;  /* 0x0000001704088c11 */ /* 0x000fe4000f8a10ff */
[----:B------:R-:W5:Y:S01]  /*6bd0*/  @!P3 LDC.64 R134, c[0x0][0x3e0] ;  /* 0x0000f800ff86bb82 */ /* 0x000f620000000a00 */
[----:B------:R-:W-:-:S02]  /*6be0*/  ISETP.GE.AND P4, PT, R6, UR34, PT ;  /* 0x0000002206007c0c */ /* 0x000fc4000bf86270 */
[----:B------:R-:W-:Y:S01]  /*6bf0*/  @!P0 LEA.HI.X R9, R4, UR24, R3, 0x2, P5 ;  /* 0x0000001804098c11 */ /* 0x000fe2000a8f1403 */
[----:B-1----:R-:W-:-:S04]  /*6c00*/  @!P1 IMAD.WIDE.U32 R10, R138, UR8, R10 ;  /* 0x000000088a0a9c25 */ /* 0x002fc8000f8e000a */
[----:B------:R-:W-:Y:S01]  /*6c10*/  @!P1 IMAD R3, R139, UR8, R11 ;  /* 0x000000088b039c24 */ /* 0x000fe2000f8e020b */
[----:B------:R-:W-:-:S05]  /*6c20*/  @!P1 LEA R4, P5, R10, UR23, 0x2 ;  /* 0x000000170a049c11 */ /* 0x000fca000f8a10ff */
[----:B------:R-:W1:Y:S01]  /*6c30*/  @!P4 LDC.64 R138, c[0x0][0x3e0] ;  /* 0x0000f800ff8acb82 */ /* 0x000e620000000a00 */
[----:B--2---:R-:W-:Y:S01]  /*6c40*/  @!P2 IMAD.WIDE.U32 R12, R132, UR8, R12 ;  /* 0x00000008840cac25 */ /* 0x004fe2000f8e000c */
[----:B------:R-:W-:Y:S02]  /*6c50*/  @!P1 LEA.HI.X R5, R10, UR24, R3, 0x2, P5 ;  /* 0x000000180a059c11 */ /* 0x000fe4000a8f1403 */
[----:B------:R-:W-:Y:S01]  /*6c60*/  LOP3.LUT R10, R2, 0x80, RZ, 0xfc, !PT ;  /* 0x00000080020a7812 */ /* 0x000fe200078efcff */
[----:B------:R-:W-:Y:S01]  /*6c70*/  @!P2 IMAD R3, R133, UR8, R13 ;  /* 0x000000088503ac24 */ /* 0x000fe2000f8e020d */
[----:B------:R-:W-:-:S04]  /*6c80*/  @!P2 LEA R132, P5, R12, UR23, 0x2 ;  /* 0x000000170c84ac11 */ /* 0x000fc8000f8a10ff */
[----:B------:R-:W-:Y:S01]  /*6c90*/  @!P2 LEA.HI.X R133, R12, UR24, R3, 0x2, P5 ;  /* 0x000000180c85ac11 */ /* 0x000fe2000a8f1403 */
[----:B-----5:R-:W-:Y:S01]  /*6ca0*/  @!P3 IMAD.WIDE.U32 R12, R134, UR8, R14 ;  /* 0x00000008860cbc25 */ /* 0x020fe2000f8e000e */
[----:B------:R-:W-:-:S03]  /*6cb0*/  ISETP.GE.AND P5, PT, R10, UR34, PT ;  /* 0x000000220a007c0c */ /* 0x000fc6000bfa6270 */
[----:B------:R2:W5:Y:S01]  /*6cc0*/  @!P2 LDG.E R111, desc[UR32][R132.64] ;  /* 0x00000020846fa981 */ /* 0x000562000c1e1900 */
[----:B------:R-:W-:Y:S01]  /*6cd0*/  @!P3 IMAD R3, R135, UR8, R13 ;  /* 0x000000088703bc24 */ /* 0x000fe2000f8e020d */
[----:B------:R-:W-:Y:S02]  /*6ce0*/  @!P3 LEA R134, P2, R12, UR23, 0x2 ;  /* 0x000000170c86bc11 */ /* 0x000fe4000f8410ff */
[----:B------:R-:W-:Y:S02]  /*6cf0*/  LOP3.LUT R14, R2, 0xa0, RZ, 0xfc, !PT ;  /* 0x000000a0020e7812 */ /* 0x000fe400078efcff */
[----:B------:R-:W-:Y:S02]  /*6d00*/  @!P3 LEA.HI.X R135, R12, UR24, R3, 0x2, P2 ;  /* 0x000000180c87bc11 */ /* 0x000fe400090f1403 */
[----:B------:R-:W-:Y:S02]  /*6d10*/  ISETP.GE.AND P2, PT, R14, UR34, PT ;  /* 0x000000220e007c0c */ /* 0x000fe4000bf46270 */
[----:B---3--:R-:W3:Y:S01]  /*6d20*/  @!P5 LDC.64 R12, c[0x0][0x3e0] ;  /* 0x0000f800ff0cdb82 */ /* 0x008ee20000000a00 */
[----:B------:R-:W-:-:S02]  /*6d30*/  @!P4 MOV R7, RZ ;  /* 0x000000ff0007c202 */ /* 0x000fc40000000f00 */
[----:B------:R-:W-:Y:S01]  /*6d40*/  MOV R156, RZ ;  /* 0x000000ff009c7202 */ /* 0x000fe20000000f00 */
[----:B-1----:R-:W-:Y:S01]  /*6d50*/  @!P4 IMAD.WIDE.U32 R6, R138, UR8, R6 ;  /* 0x000000088a06cc25 */ /* 0x002fe2000f8e0006 */
[----:B--2---:R-:W-:-:S04]  /*6d60*/  LOP3.LUT R132, R2, 0xc0, RZ, 0xfc, !PT ;  /* 0x000000c002847812 */ /* 0x004fc800078efcff */
[----:B------:R1:W2:Y:S01]  /*6d70*/  @!P3 LDG.E R156, desc[UR32][R134.64] ;  /* 0x00000020869cb981 */ /* 0x0002a2000c1e1900 */
[----:B------:R-:W-:Y:S01]  /*6d80*/  @!P4 IMAD R3, R139, UR8, R7 ;  /* 0x000000088b03cc24 */ /* 0x000fe2000f8e0207 */
[----:B----4-:R-:W4:Y:S01]  /*6d90*/  @!P2 LDC.64 R140, c[0x0][0x3e0] ;  /* 0x0000f800ff8cab82 */ /* 0x010f220000000a00 */
[C---:B------:R-:W-:Y:S02]  /*6da0*/  @!P4 LEA R138, P3, R6.reuse, UR23, 0x2 ;  /* 0x00000017068acc11 */ /* 0x040fe4000f8610ff */
[----:B------:R-:W-:Y:S02]  /*6db0*/  @!P5 MOV R11, RZ ;  /* 0x000000ff000bd202 */ /* 0x000fe40000000f00 */
[----:B------:R-:W-:Y:S02]  /*6dc0*/  @!P4 LEA.HI.X R139, R6, UR24, R3, 0x2, P3 ;  /* 0x00000018068bcc11 */ /* 0x000fe400098f1403 */
[----:B------:R-:W-:Y:S02]  /*6dd0*/  ISETP.GE.AND P3, PT, R132, UR34, PT ;  /* 0x0000002284007c0c */ /* 0x000fe4000bf66270 */
[----:B------:R-:W-:Y:S01]  /*6de0*/  MOV R101, RZ ;  /* 0x000000ff00657202 */ /* 0x000fe20000000f00 */
[----:B---3--:R-:W-:-:S05]  /*6df0*/  @!P5 IMAD.WIDE.U32 R10, R12, UR8, R10 ;  /* 0x000000080c0adc25 */ /* 0x008fca000f8e000a */
[----:B------:R3:W2:Y:S01]  /*6e00*/  @!P4 LDG.E R101, desc[UR32][R138.64] ;  /* 0x000000208a65c981 */ /* 0x0006a2000c1e1900 */
[----:B------:R-:W-:Y:S01]  /*6e10*/  LOP3.LUT R12, R2, 0xe0, RZ, 0xfc, !PT ;  /* 0x000000e0020c7812 */ /* 0x000fe200078efcff */
[----:B------:R-:W-:Y:S01]  /*6e20*/  @!P5 IMAD R3, R13, UR8, R11 ;  /* 0x000000080d03dc24 */ /* 0x000fe2000f8e020b */
[C---:B-1----:R-:W-:Y:S02]  /*6e30*/  @!P5 LEA R134, P4, R10.reuse, UR23, 0x2 ;  /* 0x000000170a86dc11 */ /* 0x042fe4000f8810ff */
[----:B------:R-:W-:Y:S01]  /*6e40*/  @!P2 MOV R15, RZ ;  /* 0x000000ff000fa202 */ /* 0x000fe20000000f00 */
[----:B------:R-:W1:Y:S01]  /*6e50*/  @!P3 LDC.64 R142, c[0x0][0x3e0] ;  /* 0x0000f800ff8ebb82 */ /* 0x000e620000000a00 */
[----:B------:R-:W-:Y:S02]  /*6e60*/  @!P5 LEA.HI.X R135, R10, UR24, R3, 0x2, P4 ;  /* 0x000000180a87dc11 */ /* 0x000fe4000a0f1403 */
[----:B------:R-:W-:Y:S01]  /*6e70*/  MOV R148, RZ ;  /* 0x000000ff00947202 */ /* 0x000fe20000000f00 */
[----:B----4-:R-:W-:Y:S01]  /*6e80*/  @!P2 IMAD.WIDE.U32 R14, R140, UR8, R14 ;  /* 0x000000088c0eac25 */ /* 0x010fe2000f8e000e */
[----:B------:R-:W-:-:S03]  /*6e90*/  ISETP.GE.AND P4, PT, R12, UR34, PT ;  /* 0x000000220c007c0c */ /* 0x000fc6000bf86270 */
[----:B------:R-:W-:Y:S01]  /*6ea0*/  @!P2 IMAD R3, R141, UR8, R15 ;  /* 0x000000088d03ac24 */ /* 0x000fe2000f8e020f */
[----:B------:R4:W2:Y:S01]  /*6eb0*/  @!P5 LDG.E R148, desc[UR32][R134.64] ;  /* 0x000000208694d981 */ /* 0x0008a2000c1e1900 */
[----:B---3--:R-:W-:Y:S02]  /*6ec0*/  @!P2 LEA R138, P5, R14, UR23, 0x2 ;  /* 0x000000170e8aac11 */ /* 0x008fe4000f8a10ff */
[----:B------:R-:W-:Y:S02]  /*6ed0*/  LOP3.LUT R6, R2, 0x100, RZ, 0xfc, !PT ;  /* 0x0000010002067812 */ /* 0x000fe400078efcff */
[----:B------:R-:W-:Y:S02]  /*6ee0*/  @!P2 LEA.HI.X R139, R14, UR24, R3, 0x2, P5 ;  /* 0x000000180e8bac11 */ /* 0x000fe4000a8f1403 */
[----:B------:R-:W-:Y:S02]  /*6ef0*/  ISETP.GE.AND P5, PT, R6, UR34, PT ;  /* 0x0000002206007c0c */ /* 0x000fe4000bfa6270 */
[----:B------:R-:W3:Y:S01]  /*6f00*/  @!P4 LDC.64 R144, c[0x0][0x3e0] ;  /* 0x0000f800ff90cb82 */ /* 0x000ee20000000a00 */
[----:B------:R-:W-:-:S02]  /*6f10*/  @!P3 MOV R133, RZ ;  /* 0x000000ff0085b202 */ /* 0x000fc40000000f00 */
[----:B------:R-:W-:Y:S01]  /*6f20*/  MOV R113, RZ ;  /* 0x000000ff00717202 */ /* 0x000fe20000000f00 */
[----:B-1----:R-:W-:Y:S01]  /*6f30*/  @!P3 IMAD.WIDE.U32 R14, R142, UR8, R132 ;  /* 0x000000088e0ebc25 */ /* 0x002fe2000f8e0084 */
[----:B------:R-:W-:-:S04]  /*6f40*/  LOP3.LUT R10, R2, 0x120, RZ, 0xfc, !PT ;  /* 0x00000120020a7812 */ /* 0x000fc800078efcff */
[----:B------:R1:W2:Y:S01]  /*6f50*/  @!P2 LDG.E R113, desc[UR32][R138.64] ;  /* 0x000000208a71a981 */ /* 0x0002a2000c1e1900 */
[----:B------:R-:W-:Y:S01]  /*6f60*/  @!P3 IMAD R3, R143, UR8, R15 ;  /* 0x000000088f03bc24 */ /* 0x000fe2000f8e020f */
[----:B------:R-:W0:Y:S01]  /*6f70*/  @!P5 LDC.64 R132, c[0x0][0x3e0] ;  /* 0x0000f800ff84db82 */ /* 0x000e220000000a00 */
[C---:B----4-:R-:W-:Y:S02]  /*6f80*/  @!P3 LEA R134, P2, R14.reuse, UR23, 0x2 ;  /* 0x000000170e86bc11 */ /* 0x050fe4000f8410ff */
[----:B------:R-:W-:Y:S02]  /*6f90*/  @!P4 MOV R13, RZ ;  /* 0x000000ff000dc202 */ /* 0x000fe40000000f00 */
[----:B------:R-:W-:Y:S02]  /*6fa0*/  @!P3 LEA.HI.X R135, R14, UR24, R3, 0x2, P2 ;  /* 0x000000180e87bc11 */ /* 0x000fe400090f1403 */
[----:B------:R-:W-:Y:S02]  /*6fb0*/  ISETP.GE.AND P2, PT, R10, UR34, PT ;  /* 0x000000220a007c0c */ /* 0x000fe4000bf46270 */
[----:B------:R-:W-:Y:S01]  /*6fc0*/  MOV R150, RZ ;  /* 0x000000ff00967202 */ /* 0x000fe20000000f00 */
[----:B---3--:R-:W-:-:S05]  /*6fd0*/  @!P4 IMAD.WIDE.U32 R140, R144, UR8, R12 ;  /* 0x00000008908ccc25 */ /* 0x008fca000f8e000c */
[----:B------:R3:W4:Y:S01]  /*6fe0*/  @!P3 LDG.E R150, desc[UR32][R134.64] ;  /* 0x000000208696b981 */ /* 0x000722000c1e1900 */
[----:B------:R-:W-:Y:S01]  /*6ff0*/  LOP3.LUT R14, R2, 0x140, RZ, 0xfc, !PT ;  /* 0x00000140020e7812 */ /* 0x000fe200078efcff */
[----:B------:R-:W-:Y:S01]  /*7000*/  @!P4 IMAD R3, R145, UR8, R141 ;  /* 0x000000089103cc24 */ /* 0x000fe2000f8e028d */
[C---:B-1----:R-:W-:Y:S02]  /*7010*/  @!P4 LEA R138, P3, R140.reuse, UR23, 0x2 ;  /* 0x000000178c8acc11 */ /* 0x042fe4000f8610ff */
[----:B------:R-:W-:Y:S01]  /*7020*/  @!P5 MOV R7, RZ ;  /* 0x000000ff0007d202 */ /* 0x000fe20000000f00 */
[----:B------:R-:W1:Y:S01]  /*7030*/  @!P2 LDC.64 R12, c[0x0][0x3e0] ;  /* 0x0000f800ff0cab82 */ /* 0x000e620000000a00 */
[----:B------:R-:W-:Y:S02]  /*7040*/  @!P4 LEA.HI.X R139, R140, UR24, R3, 0x2, P3 ;  /* 0x000000188c8bcc11 */ /* 0x000fe400098f1403 */
[----:B------:R-:W-:Y:S01]  /*7050*/  MOV R103, RZ ;  /* 0x000000ff00677202 */ /* 0x000fe20000000f00 */
[----:B0-----:R-:W-:Y:S01]  /*7060*/  @!P5 IMAD.WIDE.U32 R140, R132, UR8, R6 ;  /* 0x00000008848cdc25 */ /* 0x001fe2000f8e0006 */
[----:B------:R-:W-:-:S03]  /*7070*/  ISETP.GE.AND P3, PT, R14, UR34, PT ;  /* 0x000000220e007c0c */ /* 0x000fc6000bf66270 */
[----:B------:R-:W-:Y:S01]  /*7080*/  @!P5 IMAD R133, R133, UR8, R141 ;  /* 0x000000088585dc24 */ /* 0x000fe2000f8e028d */
[----:B------:R0:W4:Y:S01]  /*7090*/  @!P4 LDG.E R103, desc[UR32][R138.64] ;  /* 0x000000208a67c981 */ /* 0x000122000c1e1900 */
[----:B---3--:R-:W-:Y:S02]  /*70a0*/  @!P5 LEA R134, P4, R140, UR23, 0x2 ;  /* 0x000000178c86dc11 */ /* 0x008fe4000f8810ff */
[----:B------:R-:W-:Y:S02]  /*70b0*/  LOP3.LUT R6, R2, 0x160, RZ, 0xfc, !PT ;  /* 0x0000016002067812 */ /* 0x000fe400078efcff */
[----:B------:R-:W-:Y:S02]  /*70c0*/  @!P5 LEA.HI.X R135, R140, UR24, R133, 0x2, P4 ;  /* 0x000000188c87dc11 */ /* 0x000fe4000a0f1485 */
[----:B------:R-:W-:Y:S02]  /*70d0*/  ISETP.GE.AND P4, PT, R6, UR34, PT ;  /* 0x0000002206007c0c */ /* 0x000fe4000bf86270 */
[----:B------:R-:W3:Y:S01]  /*70e0*/  @!P3 LDC.64 R132, c[0x0][0x3e0] ;  /* 0x0000f800ff84bb82 */ /* 0x000ee20000000a00 */
[----:B------:R-:W-:-:S02]  /*70f0*/  @!P2 MOV R11, RZ ;  /* 0x000000ff000ba202 */ /* 0x000fc40000000f00 */
[----:B------:R-:W-:Y:S01]  /*7100*/  MOV R152, RZ ;  /* 0x000000ff00987202 */ /* 0x000fe20000000f00 */
[----:B-1----:R-:W-:-:S05]  /*7110*/  @!P2 IMAD.WIDE.U32 R140, R12, UR8, R10 ;  /* 0x000000080c8cac25 */ /* 0x002fca000f8e000a */
[----:B------:R1:W4:Y:S01]  /*7120*/  @!P5 LDG.E R152, desc[UR32][R134.64] ;  /* 0x000000208698d981 */ /* 0x000322000c1e1900 */
[----:B------:R-:W-:Y:S01]  /*7130*/  @!P2 IMAD R13, R13, UR8, R141 ;  /* 0x000000080d0dac24 */ /* 0x000fe2000f8e028d */
[----:B------:R-:W1:Y:S01]  /*7140*/  @!P4 LDC.64 R10, c[0x0][0x3e0] ;  /* 0x0000f800ff0acb82 */ /* 0x000e620000000a00 */
[----:B0-----:R-:W-:Y:S02]  /*7150*/  @!P2 LEA R138, P5, R140, UR23, 0x2 ;  /* 0x000000178c8aac11 */ /* 0x001fe4000f8a10ff */
[----:B------:R-:W-:Y:S02]  /*7160*/  LOP3.LUT R12, R2, 0x180, RZ, 0xfc, !PT ;  /* 0x00000180020c7812 */ /* 0x000fe400078efcff */
[----:B------:R-:W-:Y:S02]  /*7170*/  @!P2 LEA.HI.X R139, R140, UR24, R13, 0x2, P5 ;  /* 0x000000188c8bac11 */ /* 0x000fe4000a8f140d */
[----:B------:R-:W-:Y:S02]  /*7180*/  @!P3 MOV R15, RZ ;  /* 0x000000ff000fb202 */ /* 0x000fe40000000f00 */
[----:B------:R-:W-:-:S02]  /*7190*/  ISETP.GE.AND P5, PT, R12, UR34, PT ;  /* 0x000000220c007c0c */ /* 0x000fc4000bfa6270 */
[----:B------:R-:W-:Y:S01]  /*71a0*/  MOV R109, RZ ;  /* 0x000000ff006d7202 */ /* 0x000fe20000000f00 */
[----:B---3--:R-:W-:Y:S01]  /*71b0*/  @!P3 IMAD.WIDE.U32 R140, R132, UR8, R14 ;  /* 0x00000008848cbc25 */ /* 0x008fe2000f8e000e */
[----:B------:R-:W-:-:S04]  /*71c0*/  LOP3.LUT R14, R2, 0x1a0, RZ, 0xfc, !PT ;  /* 0x000001a0020e7812 */ /* 0x000fc800078efcff */
[----:B------:R0:W3:Y:S01]  /*71d0*/  @!P2 LDG.E R109, desc[UR32][R138.64] ;  /* 0x000000208a6da981 */ /* 0x0000e2000c1e1900 */
[----:B------:R-:W-:Y:S01]  /*71e0*/  @!P3 IMAD R3, R133, UR8, R141 ;  /* 0x000000088503bc24 */ /* 0x000fe2000f8e028d */
[C---:B-1----:R-:W-:Y:S02]  /*71f0*/  @!P3 LEA R134, P2, R140.reuse, UR23, 0x2 ;  /* 0x000000178c86bc11 */ /* 0x042fe4000f8410ff */
[----:B------:R-:W-:Y:S01]  /*7200*/  @!P4 MOV R7, RZ ;  /* 0x000000ff0007c202 */ /* 0x000fe20000000f00 */
[----:B------:R-:W1:Y:S01]  /*7210*/  @!P5 LDC.64 R132, c[0x0][0x3e0] ;  /* 0x0000f800ff84db82 */ /* 0x000e620000000a00 */
[----:B------:R-:W-:Y:S02]  /*7220*/  @!P3 LEA.HI.X R135, R140, UR24, R3, 0x2, P2 ;  /* 0x000000188c87bc11 */ /* 0x000fe400090f1403 */
[----:B------:R-:W-:Y:S01]  /*7230*/  MOV R154, RZ ;  /* 0x000000ff009a7202 */ /* 0x000fe20000000f00 */
[----:B------:R-:W-:Y:S01]  /*7240*/  @!P4 IMAD.WIDE.U32 R6, R10, UR8, R6 ;  /* 0x000000080a06cc25 */ /* 0x000fe2000f8e0006 */
[----:B------:R-:W-:-:S03]  /*7250*/  ISETP.GE.AND P2, PT, R14, UR34, PT ;  /* 0x000000220e007c0c */ /* 0x000fc6000bf46270 */
[----:B------:R-:W-:Y:S01]  /*7260*/  @!P4 IMAD R11, R11, UR8, R7 ;  /* 0x000000080b0bcc24 */ /* 0x000fe2000f8e0207 */
[----:B------:R0:W3:Y:S01]  /*7270*/  @!P3 LDG.E R154, desc[UR32][R134.64] ;  /* 0x00000020869ab981 */ /* 0x0000e2000c1e1900 */
[----:B------:R-:W-:Y:S02]  /*7280*/  @!P4 LEA R142, P3, R6, UR23, 0x2 ;  /* 0x00000017068ecc11 */ /* 0x000fe4000f8610ff */
[----:B------:R-:W-:Y:S02]  /*7290*/  LOP3.LUT R10, R2, 0x1c0, RZ, 0xfc, !PT ;  /* 0x000001c0020a7812 */ /* 0x000fe400078efcff */
[----:B------:R-:W-:Y:S02]  /*72a0*/  @!P4 LEA.HI.X R143, R6, UR24, R11, 0x2, P3 ;  /* 0x00000018068fcc11 */ /* 0x000fe400098f140b */
[----:B------:R-:W-:Y:S02]  /*72b0*/  ISETP.GE.AND P3, PT, R10, UR34, PT ;  /* 0x000000220a007c0c */ /* 0x000fe4000bf66270 */
[----:B------:R-:W5:Y:S01]  /*72c0*/  @!P2 LDC.64 R6, c[0x0][0x3e0] ;  /* 0x0000f800ff06ab82 */ /* 0x000f620000000a00 */
[----:B------:R-:W-:-:S02]  /*72d0*/  @!P5 MOV R13, RZ ;  /* 0x000000ff000dd202 */ /* 0x000fc40000000f00 */
[----:B------:R-:W-:Y:S01]  /*72e0*/  MOV R105, RZ ;  /* 0x000000ff00697202 */ /* 0x000fe20000000f00 */
[----:B-1----:R-:W-:Y:S01]  /*72f0*/  @!P5 IMAD.WIDE.U32 R140, R132, UR8, R12 ;  /* 0x00000008848cdc25 */ /* 0x002fe2000f8e000c */
[----:B0-----:R-:W-:-:S04]  /*7300*/  LOP3.LUT R138, R2, 0x1e0, RZ, 0xfc, !PT ;  /* 0x000001e0028a7812 */ /* 0x001fc800078efcff */
[----:B------:R0:W3:Y:S01]  /*7310*/  @!P4 LDG.E R105, desc[UR32][R142.64] ;  /* 0x000000208e69c981 */ /* 0x0000e2000c1e1900 */
[----:B------:R-:W-:Y:S01]  /*7320*/  @!P5 IMAD R133, R133, UR8, R141 ;  /* 0x000000088585dc24 */ /* 0x000fe2000f8e028d */
[----:B------:R-:W1:Y:S01]  /*7330*/  @!P3 LDC.64 R12, c[0x0][0x3e0] ;  /* 0x0000f800ff0cbb82 */ /* 0x000e620000000a00 */
[C---:B------:R-:W-:Y:S02]  /*7340*/  @!P5 LEA R134, P4, R140.reuse, UR23, 0x2 ;  /* 0x000000178c86dc11 */ /* 0x040fe4000f8810ff */
[----:B------:R-:W-:Y:S02]  /*7350*/  @!P2 MOV R15, RZ ;  /* 0x000000ff000fa202 */ /* 0x000fe40000000f00 */
[----:B------:R-:W-:Y:S02]  /*7360*/  @!P5 LEA.HI.X R135, R140, UR24, R133, 0x2, P4 ;  /* 0x000000188c87dc11 */ /* 0x000fe4000a0f1485 */
[----:B------:R-:W-:Y:S02]  /*7370*/  ISETP.GE.AND P4, PT, R138, UR34, PT ;  /* 0x000000228a007c0c */ /* 0x000fe4000bf86270 */
[----:B------:R-:W-:Y:S01]  /*7380*/  MOV R146, RZ ;  /* 0x000000ff00927202 */ /* 0x000fe20000000f00 */
[----:B-----5:R-:W-:-:S05]  /*7390*/  @!P2 IMAD.WIDE.U32 R14, R6, UR8, R14 ;  /* 0x00000008060eac25 */ /* 0x020fca000f8e000e */
[----:B------:R5:W3:Y:S01]  /*73a0*/  @!P5 LDG.E R146, desc[UR32][R134.64] ;  /* 0x000000208692d981 */ /* 0x000ae2000c1e1900 */
[----:B------:R-:W-:Y:S01]  /*73b0*/  @!P3 MOV R11, RZ ;  /* 0x000000ff000bb202 */ /* 0x000fe20000000f00 */
[----:B------:R-:W-:Y:S01]  /*73c0*/  @!P2 IMAD R3, R7, UR8, R15 ;  /* 0x000000080703ac24 */ /* 0x000fe2000f8e020f */
[C---:B------:R-:W-:Y:S01]  /*73d0*/  @!P2 LEA R132, P5, R14.reuse, UR23, 0x2 ;  /* 0x000000170e84ac11 */ /* 0x040fe2000f8a10ff */
[----:B------:R-:W-:Y:S01]  /*73e0*/  UMOV UR36, UR14 ;  /* 0x0000000e00247c82 */ /* 0x000fe20008000000 */
[----:B------:R-:W5:Y:S01]  /*73f0*/  @!P4 LDC.64 R6, c[0x0][0x3e0] ;  /* 0x0000f800ff06cb82 */ /* 0x000f620000000a00 */
[----:B------:R-:W-:Y:S01]  /*7400*/  MOV R115, RZ ;  /* 0x000000ff00737202 */ /* 0x000fe20000000f00 */
[----:B------:R-:W-:Y:S01]  /*7410*/  UMOV UR37, UR9 ;  /* 0x0000000900257c82 */ /* 0x000fe20008000000 */
[----:B------:R-:W-:Y:S01]  /*7420*/  @!P2 LEA.HI.X R133, R14, UR24, R3, 0x2, P5 ;  /* 0x000000180e85ac11 */ /* 0x000fe2000a8f1403 */
[----:B-1----:R-:W-:Y:S01]  /*7430*/  @!P3 IMAD.WIDE.U32 R10, R12, UR8, R10 ;  /* 0x000000080c0abc25 */ /* 0x002fe2000f8e000a */
[----:B------:R-:W-:Y:S01]  /*7440*/  LOP3.LUT R14, R2, 0x200, RZ, 0xfc, !PT ;  /* 0x00000200020e7812 */ /* 0x000fe200078efcff */
[----:B------:R-:W-:-:S02]  /*7450*/  UIMAD.WIDE.U32 UR36, UR8, UR38, UR36 ;  /* 0x00000026082472a5 */ /* 0x000fc4000f8e0024 */
[----:B------:R1:W3:Y:S01]  /*7460*/  @!P2 LDG.E R115, desc[UR32][R132.64] ;  /* 0x000000208473a981 */ /* 0x0002e2000c1e1900 */
[----:B------:R-:W-:Y:S01]  /*7470*/  ISETP.GE.AND P5, PT, R14, UR34, PT ;  /* 0x000000220e007c0c */ /* 0x000fe2000bfa6270 */
[----:B------:R-:W-:Y:S01]  /*7480*/  @!P3 IMAD R13, R13, UR8, R11 ;  /* 0x000000080d0dbc24 */ /* 0x000fe2000f8e020b */
[----:B0-----:R-:W-:-:S04]  /*7490*/  @!P3 LEA R142, P2, R10, UR23, 0x2 ;  /* 0x000000170a8ebc11 */ /* 0x001fc8000f8410ff */
[----:B------:R-:W-:Y:S02]  /*74a0*/  @!P3 LEA.HI.X R143, R10, UR24, R13, 0x2, P2 ;  /* 0x000000180a8fbc11 */ /* 0x000fe400090f140d */
[----:B------:R-:W-:-:S04]  /*74b0*/  LOP3.LUT R10, R2, 0x220, RZ, 0xfc, !PT ;  /* 0x00000220020a7812 */ /* 0x000fc800078efcff */
[----:B------:R-:W-:Y:S01]  /*74c0*/  ISETP.GE.AND P2, PT, R10, UR34, PT ;  /* 0x000000220a007c0c */ /* 0x000fe2000bf46270 */
[----:B-----5:R-:W0:Y:S01]  /*74d0*/  @!P5 LDC.64 R134, c[0x0][0x3e0] ;  /* 0x0000f800ff86db82 */ /* 0x020e220000000a00 */
[----:B------:R-:W-:Y:S02]  /*74e0*/  @!P4 MOV R139, RZ ;  /* 0x000000ff008bc202 */ /* 0x000fe40000000f00 */
[----:B------:R-:W-:Y:S01]  /*74f0*/  MOV R158, RZ ;  /* 0x000000ff009e7202 */ /* 0x000fe20000000f00 */
[----:B------:R-:W-:Y:S01]  /*7500*/  @!P4 IMAD.WIDE.U32 R138, R6, UR8, R138 ;  /* 0x00000008068acc25 */ /* 0x000fe2000f8e008a */
[----:B------:R-:W-:-:S04]  /*7510*/  LOP3.LUT R12, R2, 0x240, RZ, 0xfc, !PT ;  /* 0x00000240020c7812 */ /* 0x000fc800078efcff */
[----:B------:R5:W3:Y:S01]  /*7520*/  @!P3 LDG.E R158, desc[UR32][R142.64] ;  /* 0x000000208e9eb981 */ /* 0x000ae2000c1e1900 */
[----:B------:R-:W-:Y:S01]  /*7530*/  @!P4 IMAD R3, R7, UR8, R139 ;  /* 0x000000080703cc24 */ /* 0x000fe2000f8e028b */
[C---:B------:R-:W-:Y:S01]  /*7540*/  @!P4 LEA R140, P3, R138.reuse, UR23, 0x2 ;  /* 0x000000178a8ccc11 */ /* 0x040fe2000f8610ff */
[----:B-1----:R-:W1:Y:S03]  /*7550*/  @!P2 LDC.64 R132, c[0x0][0x3e0] ;  /* 0x0000f800ff84ab82 */ /* 0x002e660000000a00 */
[----:B------:R-:W-:Y:S02]  /*7560*/  @!P4 LEA.HI.X R141, R138, UR24, R3, 0x2, P3 ;  /* 0x000000188a8dcc11 */ /* 0x000fe400098f1403 */
[----:B------:R-:W-:Y:S02]  /*7570*/  ISETP.GE.AND P3, PT, R12, UR34, PT ;  /* 0x000000220c007c0c */ /* 0x000fe4000bf66270 */
[----:B------:R-:W-:Y:S01]  /*7580*/  @!P5 MOV R15, RZ ;  /* 0x000000ff000fd202 */ /* 0x000fe20000000f00 */
[----:B------:R-:W-:Y:S01]  /*7590*/  UIMAD UR25, UR8, UR39, UR37 ;  /* 0x00000027081972a4 */ /* 0x000fe2000f8e0225 */
[----:B------:R-:W-:Y:S01]  /*75a0*/  MOV R117, RZ ;  /* 0x000000ff00757202 */ /* 0x000fe20000000f00 */
[----:B------:R-:W-:Y:S01]  /*75b0*/  ULEA UR35, UP0, UR36, UR28, 0x3 ;  /* 0x0000001c24237291 */ /* 0x000fe2000f8018ff */
[----:B0-----:R-:W-:-:S03]  /*75c0*/  @!P5 IMAD.WIDE.U32 R138, R134, UR8, R14 ;  /* 0x00000008868adc25 */ /* 0x001fc6000f8e000e */
[----:B------:R-:W-:Y:S01]  /*75d0*/  ULEA.HI.X UR36, UR36, UR29, UR25, 0x3, UP0 ;  /* 0x0000001d24247291 */ /* 0x000fe200080f1c19 */
[----:B------:R-:W3:Y:S01]  /*75e0*/  @!P4 LDG.E R117, desc[UR32][R140.64] ;  /* 0x000000208c75c981 */ /* 0x000ee2000c1e1900 */
[----:B------:R-:W-:Y:S01]  /*75f0*/  @!P5 IMAD R3, R135, UR8, R139 ;  /* 0x000000088703dc24 */ /* 0x000fe2000f8e028b */
[----:B-----5:R-:W-:Y:S01]  /*7600*/  @!P5 LEA R142, P4, R138, UR23, 0x2 ;  /* 0x000000178a8edc11 */ /* 0x020fe2000f8810ff */
[----:B------:R-:W0:Y:S01]  /*7610*/  @!P3 LDC.64 R134, c[0x0][0x3e0] ;  /* 0x0000f800ff86bb82 */ /* 0x000e220000000a00 */
[----:B------:R-:W-:Y:S02]  /*7620*/  @!P2 MOV R11, RZ ;  /* 0x000000ff000ba202 */ /* 0x000fe40000000f00 */
[----:B------:R-:W-:Y:S02]  /*7630*/  LOP3.LUT R14, R2, 0x260, RZ, 0xfc, !PT ;  /* 0x00000260020e7812 */ /* 0x000fe400078efcff */
[----:B------:R-:W-:Y:S02]  /*7640*/  MOV R119, RZ ;  /* 0x000000ff00777202 */ /* 0x000fe40000000f00 */
[----:B------:R-:W-:-:S02]  /*7650*/  MOV R144, UR35 ;  /* 0x0000002300907c02 */ /* 0x000fc40008000f00 */
[----:B------:R-:W-:Y:S02]  /*7660*/  MOV R145, UR36 ;  /* 0x0000002400917c02 */ /* 0x000fe40008000f00 */
[----:B------:R-:W-:Y:S01]  /*7670*/  @!P5 LEA.HI.X R143, R138, UR24, R3, 0x2, P4 ;  /* 0x000000188a8fdc11 */ /* 0x000fe2000a0f1403 */
[----:B-1----:R-:W-:Y:S01]  /*7680*/  @!P2 IMAD.WIDE.U32 R138, R132, UR8, R10 ;  /* 0x00000008848aac25 */ /* 0x002fe2000f8e000a */
[----:B------:R-:W-:Y:S01]  /*7690*/  ISETP.GE.AND P4, PT, R14, UR34, PT ;  /* 0x000000220e007c0c */ /* 0x000fe2000bf86270 */
[----:B------:R1:W5:Y:S02]  /*76a0*/  LDG.E.64 R6, desc[UR32][R144.64] ;  /* 0x0000002090067981 */ /* 0x000364000c1e1b00 */
[----:B------:R-:W-:Y:S02]  /*76b0*/  @!P2 IMAD R133, R133, UR8, R139 ;  /* 0x000000088585ac24 */ /* 0x000fe4000f8e028b */
[----:B------:R2:W3:Y:S01]  /*76c0*/  @!P5 LDG.E R119, desc[UR32][R142.64] ;  /* 0x000000208e77d981 */ /* 0x0004e2000c1e1900 */
[----:B------:R-:W-:-:S02]  /*76d0*/  LOP3.LUT R10, R2, 0x280, RZ, 0xfc, !PT ;  /* 0x00000280020a7812 */ /* 0x000fc400078efcff */
[----:B-1----:R-:W-:-:S04]  /*76e0*/  @!P2 LEA R144, P5, R138, UR23, 0x2 ;  /* 0x000000178a90ac11 */ /* 0x002fc8000f8a10ff */
[----:B------:R-:W-:Y:S02]  /*76f0*/  @!P2 LEA.HI.X R145, R138, UR24, R133, 0x2, P5 ;  /* 0x000000188a91ac11 */ /* 0x000fe4000a8f1485 */
[----:B------:R-:W-:Y:S01]  /*7700*/  ISETP.GE.AND P5, PT, R10, UR34, PT ;  /* 0x000000220a007c0c */ /* 0x000fe2000bfa6270 */
[----:B------:R-:W1:Y:S01]  /*7710*/  @!P4 LDC.64 R138, c[0x0][0x3e0] ;  /* 0x0000f800ff8acb82 */ /* 0x000e620000000a00 */
[----:B------:R-:W-:Y:S02]  /*7720*/  @!P3 MOV R13, RZ ;  /* 0x000000ff000db202 */ /* 0x000fe40000000f00 */
[----:B------:R-:W-:Y:S01]  /*7730*/  MOV R121, RZ ;  /* 0x000000ff00797202 */ /* 0x000fe20000000f00 */
[----:B0-----:R-:W-:Y:S01]  /*7740*/  @!P3 IMAD.WIDE.U32 R140, R134, UR8, R12 ;  /* 0x00000008868cbc25 */ /* 0x001fe2000f8e000c */
        /* <DEDUP_REMOVED lines=9> */
[----:B-1----:R-:W-:Y:S01]  /*77e0*/  @!P4 IMAD.WIDE.U32 R140, R138, UR8, R14 ;  /* 0x000000088a8ccc25 */ /* 0x002fe2000f8e000e */
[----:B------:R-:W-:-:S04]  /*77f0*/  @!P5 MOV R11, RZ ;  /* 0x000000ff000bd202 */ /* 0x000fc80000000f00 */
[----:B------:R1:W3:Y:S01]  /*7800*/  @!P3 LDG.E R123, desc[UR32][R142.64] ;  /* 0x000000208e7bb981 */ /* 0x0002e2000c1e1900 */
[----:B------:R-:W-:Y:S01]  /*7810*/  @!P4 IMAD R139, R139, UR8, R141 ;  /* 0x000000088b8bcc24 */ /* 0x000fe2000f8e028d */
[----:B0-----:R-:W-:Y:S01]  /*7820*/  @!P4 LEA R144, P3, R140, UR23, 0x2 ;  /* 0x000000178c90cc11 */ /* 0x001fe2000f8610ff */
[----:B------:R-:W0:Y:S01]  /*7830*/  @!P2 LDC.64 R134, c[0x0][0x3e0] ;  /* 0x0000f800ff86ab82 */ /* 0x000e220000000a00 */
[----:B------:R-:W-:Y:S02]  /*7840*/  LOP3.LUT R14, R2, 0x2c0, RZ, 0xfc, !PT ;  /* 0x000002c0020e7812 */ /* 0x000fe400078efcff */
[----:B------:R-:W-:Y:S02]  /*7850*/  MOV R125, RZ ;  /* 0x000000ff007d7202 */ /* 0x000fe40000000f00 */
[----:B------:R-:W-:Y:S01]  /*7860*/  @!P4 LEA.HI.X R145, R140, UR24, R139, 0x2, P3 ;  /* 0x000000188c91cc11 */ /* 0x000fe200098f148b */
[----:B--2---:R-:W-:Y:S01]  /*7870*/  @!P5 IMAD.WIDE.U32 R138, R132, UR8, R10 ;  /* 0x00000008848adc25 */ /* 0x004fe2000f8e000a */
[----:B------:R-:W-:-:S03]  /*7880*/  ISETP.GE.AND P3, PT, R14, UR34, PT ;  /* 0x000000220e007c0c */ /* 0x000fc6000bf66270 */
[----:B------:R-:W2:Y:S01]  /*7890*/  @!P4 LDG.E R125, desc[UR32][R144.64] ;  /* 0x00000020907dc981 */ /* 0x000ea2000c1e1900 */
[----:B------:R-:W-:Y:S01]  /*78a0*/  @!P5 IMAD R133, R133, UR8, R139 ;  /* 0x000000088585dc24 */ /* 0x000fe2000f8e028b */
[----:B------:R-:W-:Y:S02]  /*78b0*/  @!P5 LEA R140, P4, R138, UR23, 0x2 ;  /* 0x000000178a8cdc11 */ /* 0x000fe4000f8810ff */
[----:B------:R-:W-:Y:S02]  /*78c0*/  LOP3.LUT R10, R2, 0x2e0, RZ, 0xfc, !PT ;  /* 0x000002e0020a7812 */ /* 0x000fe400078efcff */
[----:B------:R-:W-:Y:S02]  /*78d0*/  @!P5 LEA.HI.X R141, R138, UR24, R133, 0x2, P4 ;  /* 0x000000188a8ddc11 */ /* 0x000fe4000a0f1485 */
[----:B------:R-:W-:Y:S02]  /*78e0*/  ISETP.GE.AND P4, PT, R10, UR34, PT ;  /* 0x000000220a007c0c */ /* 0x000fe4000bf86270 */
[----:B------:R-:W4:Y:S01]  /*78f0*/  @!P3 LDC.64 R132, c[0x0][0x3e0] ;  /* 0x0000f800ff84bb82 */ /* 0x000f220000000a00 */
[----:B------:R-:W-:-:S02]  /*7900*/  @!P2 MOV R13, RZ ;  /* 0x000000ff000da202 */ /* 0x000fc40000000f00 */
[----:B------:R-:W-:Y:S01]  /*7910*/  MOV R127, RZ ;  /* 0x000000ff007f7202 */ /* 0x000fe20000000f00 */
[----:B0-----:R-:W-:Y:S01]  /*7920*/  @!P2 IMAD.WIDE.U32 R138, R134, UR8, R12 ;  /* 0x00000008868aac25 */ /* 0x001fe2000f8e000c */
[----:B------:R-:W-:-:S04]  /*7930*/  LOP3.LUT R12, R2, 0x300, RZ, 0xfc, !PT ;  /* 0x00000300020c7812 */ /* 0x000fc800078efcff */
[----:B------:R0:W2:Y:S01]  /*7940*/  @!P5 LDG.E R127, desc[UR32][R140.64] ;  /* 0x000000208c7fd981 */ /* 0x0000a2000c1e1900 */
[----:B------:R-:W-:Y:S01]  /*7950*/  @!P2 IMAD R3, R135, UR8, R139 ;  /* 0x000000088703ac24 */ /* 0x000fe2000f8e028b */
[C---:B-1----:R-:W-:Y:S01]  /*7960*/  @!P2 LEA R142, P5, R138.reuse, UR23, 0x2 ;  /* 0x000000178a8eac11 */ /* 0x042fe2000f8a10ff */
[----:B------:R-:W1:Y:S03]  /*7970*/  @!P4 LDC.64 R134, c[0x0][0x3e0] ;  /* 0x0000f800ff86cb82 */ /* 0x000e660000000a00 */
[----:B------:R-:W-:Y:S02]  /*7980*/  @!P2 LEA.HI.X R143, R138, UR24, R3, 0x2, P5 ;  /* 0x000000188a8fac11 */ /* 0x000fe4000a8f1403 */
[----:B------:R-:W-:Y:S02]  /*7990*/  ISETP.GE.AND P5, PT, R12, UR34, PT ;  /* 0x000000220c007c0c */ /* 0x000fe4000bfa6270 */
[----:B------:R-:W-:-:S02]  /*79a0*/  @!P3 MOV R15, RZ ;  /* 0x000000ff000fb202 */ /* 0x000fc40000000f00 */
[----:B------:R-:W-:Y:S01]  /*79b0*/  MOV R129, RZ ;  /* 0x000000ff00817202 */ /* 0x000fe20000000f00 */
[----:B----4-:R-:W-:Y:S01]  /*79c0*/  @!P3 IMAD.WIDE.U32 R138, R132, UR8, R14 ;  /* 0x00000008848abc25 */ /* 0x010fe2000f8e000e */
[----:B------:R-:W-:-:S04]  /*79d0*/  @!P4 MOV R11, RZ ;  /* 0x000000ff000bc202 */ /* 0x000fc80000000f00 */
[----:B------:R4:W2:Y:S01]  /*79e0*/  @!P2 LDG.E R129, desc[UR32][R142.64] ;  /* 0x000000208e81a981 */ /* 0x0008a2000c1e1900 */
[----:B------:R-:W-:Y:S01]  /*79f0*/  @!P3 IMAD R133, R133, UR8, R139 ;  /* 0x000000088585bc24 */ /* 0x000fe2000f8e028b */
[C---:B0-----:R-:W-:Y:S01]  /*7a00*/  @!P3 LEA R140, P2, R138.reuse, UR23, 0x2 ;  /* 0x000000178a8cbc11 */ /* 0x041fe2000f8410ff */
[----:B------:R-:W0:Y:S01]  /*7a10*/  @!P5 LDC.64 R14, c[0x0][0x3e0] ;  /* 0x0000f800ff0edb82 */ /* 0x000e220000000a00 */
[----:B------:R-:W-:Y:S02]  /*7a20*/  MOV R131, RZ ;  /* 0x000000ff00837202 */ /* 0x000fe40000000f00 */
[----:B------:R-:W-:Y:S01]  /*7a30*/  @!P3 LEA.HI.X R141, R138, UR24, R133, 0x2, P2 ;  /* 0x000000188a8dbc11 */ /* 0x000fe200090f1485 */
[----:B-1----:R-:W-:-:S04]  /*7a40*/  @!P4 IMAD.WIDE.U32 R132, R134, UR8, R10 ;  /* 0x000000088684cc25 */ /* 0x002fc8000f8e000a */
[----:B------:R-:W2:Y:S01]  /*7a50*/  @!P3 LDG.E R131, desc[UR32][R140.64] ;  /* 0x000000208c83b981 */ /* 0x000ea2000c1e1900 */
[----:B------:R-:W-:Y:S01]  /*7a60*/  @!P4 IMAD R135, R135, UR8, R133 ;  /* 0x000000088787cc24 */ /* 0x000fe2000f8e0285 */
[----:B----4-:R-:W-:Y:S02]  /*7a70*/  @!P4 LEA R142, P3, R132, UR23, 0x2 ;  /* 0x00000017848ecc11 */ /* 0x010fe4000f8610ff */
[----:B------:R-:W-:Y:S02]  /*7a80*/  LOP3.LUT R10, R2, 0x320, RZ, 0xfc, !PT ;  /* 0x00000320020a7812 */ /* 0x000fe400078efcff */
[----:B------:R-:W-:Y:S02]  /*7a90*/  MOV R137, RZ ;  /* 0x000000ff00897202 */ /* 0x000fe40000000f00 */
[----:B------:R-:W-:Y:S02]  /*7aa0*/  @!P4 LEA.HI.X R143, R132, UR24, R135, 0x2, P3 ;  /* 0x00000018848fcc11 */ /* 0x000fe400098f1487 */
[----:B------:R-:W-:-:S02]  /*7ab0*/  ISETP.GE.AND P2, PT, R10, UR34, PT ;  /* 0x000000220a007c0c */ /* 0x000fc4000bf46270 */
[----:B------:R-:W-:Y:S01]  /*7ac0*/  LOP3.LUT R132, R2, 0x340, RZ, 0xfc, !PT ;  /* 0x0000034002847812 */ /* 0x000fe200078efcff */
[----:B------:R-:W4:Y:S01]  /*7ad0*/  @!P4 LDG.E R137, desc[UR32][R142.64] ;  /* 0x000000208e89c981 */ /* 0x000f22000c1e1900 */
[----:B------:R-:W-:Y:S02]  /*7ae0*/  @!P5 MOV R13, RZ ;  /* 0x000000ff000dd202 */ /* 0x000fe40000000f00 */
[----:B------:R-:W-:Y:S01]  /*7af0*/  ISETP.GE.AND P4, PT, R132, UR34, PT ;  /* 0x0000002284007c0c */ /* 0x000fe2000bf86270 */
[----:B0-----:R-:W-:Y:S01]  /*7b00*/  @!P5 IMAD.WIDE.U32 R144, R14, UR8, R12 ;  /* 0x000000080e90dc25 */ /* 0x001fe2000f8e000c */
[----:B------:R-:W-:-:S03]  /*7b10*/  MOV R160, RZ ;  /* 0x000000ff00a07202 */ /* 0x000fc60000000f00 */
[----:B------:R-:W-:Y:S02]  /*7b20*/  @!P5 IMAD R15, R15, UR8, R145 ;  /* 0x000000080f0fdc24 */ /* 0x000fe4000f8e0291 */
[----:B------:R-:W0:Y:S01]  /*7b30*/  @!P2 LDC.64 R134, c[0x0][0x3e0] ;  /* 0x0000f800ff86ab82 */ /* 0x000e220000000a00 */
[----:B------:R-:W-:Y:S01]  /*7b40*/  @!P5 LEA R138, P3, R144, UR23, 0x2 ;  /* 0x00000017908adc11 */ /* 0x000fe2000f8610ff */
[----:B------:R1:W3:Y:S01]  /*7b50*/  @!P0 LDG.E R160, desc[UR32][R8.64] ;  /* 0x0000002008a08981 */ /* 0x0002e2000c1e1900 */
[----:B------:R-:W-:Y:S02]  /*7b60*/  LOP3.LUT R12, R2, 0x360, RZ, 0xfc, !PT ;  /* 0x00000360020c7812 */ /* 0x000fe400078efcff */
[----:B------:R-:W-:Y:S02]  /*7b70*/  @!P5 LEA.HI.X R139, R144, UR24, R15, 0x2, P3 ;  /* 0x00000018908bdc11 */ /* 0x000fe400098f140f */
[----:B------:R-:W-:Y:S01]  /*7b80*/  ISETP.GE.AND P3, PT, R12, UR34, PT ;  /* 0x000000220c007c0c */ /* 0x000fe2000bf66270 */
[----:B-1----:R-:W1:Y:S01]  /*7b90*/  @!P4 LDC.64 R8, c[0x0][0x3e0] ;  /* 0x0000f800ff08cb82 */ /* 0x002e620000000a00 */
[----:B------:R-:W-:-:S02]  /*7ba0*/  @!P2 MOV R11, RZ ;  /* 0x000000ff000ba202 */ /* 0x000fc40000000f00 */
[----:B------:R-:W-:-:S09]  /*7bb0*/  MOV R144, RZ ;  /* 0x000000ff00907202 */ /* 0x000fd20000000f00 */
[----:B------:R-:W1:Y:S01]  /*7bc0*/  @!P3 LDC.64 R14, c[0x0][0x3e0] ;  /* 0x0000f800ff0ebb82 */ /* 0x000e620000000a00 */
[----:B------:R-:W-:Y:S01]  /*7bd0*/  @!P4 MOV R133, RZ ;  /* 0x000000ff0085c202 */ /* 0x000fe20000000f00 */
[----:B------:R1:W4:Y:S01]  /*7be0*/  @!P5 LDG.E R144, desc[UR32][R138.64] ;  /* 0x000000208a90d981 */ /* 0x000322000c1e1900 */
[----:B0-----:R-:W-:-:S04]  /*7bf0*/  @!P2 IMAD.WIDE.U32 R10, R134, UR8, R10 ;  /* 0x00000008860aac25 */ /* 0x001fc8000f8e000a */
[----:B------:R-:W-:Y:S01]  /*7c00*/  @!P2 IMAD R135, R135, UR8, R11 ;  /* 0x000000088787ac24 */ /* 0x000fe2000f8e020b */
[----:B------:R-:W-:Y:S02]  /*7c10*/  @!P2 LEA R134, P5, R10, UR23, 0x2 ;  /* 0x000000170a86ac11 */ /* 0x000fe4000f8a10ff */
[----:B------:R-:W-:Y:S01]  /*7c20*/  CS2R R142, SRZ ;  /* 0x00000000008e7805 */ /* 0x000fe2000001ff00 */
[----:B-1----:R-:W-:Y:S01]  /*7c30*/  @!P4 IMAD.WIDE.U32 R132, R8, UR8, R132 ;  /* 0x000000080884cc25 */ /* 0x002fe2000f8e0084 */
[----:B------:R-:W-:-:S03]  /*7c40*/  @!P2 LEA.HI.X R135, R10, UR24, R135, 0x2, P5 ;  /* 0x000000180a87ac11 */ /* 0x000fc6000a8f1487 */
[----:B------:R-:W-:Y:S01]  /*7c50*/  @!P4 IMAD R9, R9, UR8, R133 ;  /* 0x000000080909cc24 */ /* 0x000fe2000f8e0285 */
[----:B------:R-:W-:Y:S01]  /*7c60*/  @!P4 LEA R138, P5, R132, UR23, 0x2 ;  /* 0x00000017848acc11 */ /* 0x000fe2000f8a10ff */
[----:B------:R0:W4:Y:S01]  /*7c70*/  @!P2 LDG.E R142, desc[UR32][R134.64] ;  /* 0x00000020868ea981 */ /* 0x000122000c1e1900 */
[----:B------:R-:W-:Y:S02]  /*7c80*/  LOP3.LUT R8, R2, 0x380, RZ, 0xfc, !PT ;  /* 0x0000038002087812 */ /* 0x000fe400078efcff */
[----:B------:R-:W-:Y:S02]  /*7c90*/  @!P3 MOV R13, RZ ;  /* 0x000000ff000db202 */ /* 0x000fe40000000f00 */
[----:B------:R-:W-:Y:S02]  /*7ca0*/  @!P4 LEA.HI.X R139, R132, UR24, R9, 0x2, P5 ;  /* 0x00000018848bcc11 */ /* 0x000fe4000a8f1409 */
[----:B------:R-:W-:Y:S02]  /*7cb0*/  ISETP.GE.AND P2, PT, R8, UR34, PT ;  /* 0x0000002208007c0c */ /* 0x000fe4000bf46270 */
[----:B------:R-:W-:Y:S01]  /*7cc0*/  LOP3.LUT R10, R2, 0x3a0, RZ, 0xfc, !PT ;  /* 0x000003a0020a7812 */ /* 0x000fe200078efcff */
[----:B------:R-:W-:Y:S01]  /*7cd0*/  @!P3 IMAD.WIDE.U32 R140, R14, UR8, R12 ;  /* 0x000000080e8cbc25 */ /* 0x000fe2000f8e000c */
[----:B------:R-:W-:Y:S01]  /*7ce0*/  LOP3.LUT R2, R2, 0x3c0, RZ, 0xfc, !PT ;  /* 0x000003c002027812 */ /* 0x000fe200078efcff */
[----:B------:R-:W4:Y:S03]  /*7cf0*/  @!P4 LDG.E R143, desc[UR32][R138.64] ;  /* 0x000000208a8fc981 */ /* 0x000f26000c1e1900 */
[----:B------:R-:W-:Y:S01]  /*7d00*/  ISETP.GE.AND P4, PT, R2, UR34, PT ;  /* 0x0000002202007c0c */ /* 0x000fe2000bf86270 */
[----:B------:R-:W-:Y:S01]  /*7d10*/  @!P3 IMAD R15, R15, UR8, R141 ;  /* 0x000000080f0fbc24 */ /* 0x000fe2000f8e028d */
[----:B------:R-:W-:-:S04]  /*7d20*/  @!P3 LEA R12, P5, R140, UR23, 0x2 ;  /* 0x000000178c0cbc11 */ /* 0x000fc8000f8a10ff */
[----:B------:R-:W-:Y:S02]  /*7d30*/  @!P3 LEA.HI.X R13, R140, UR24, R15, 0x2, P5 ;  /* 0x000000188c0dbc11 */ /* 0x000fe4000a8f140f */
[----:B------:R-:W1:Y:S01]  /*7d40*/  @!P2 LDC.64 R14, c[0x0][0x3e0] ;  /* 0x0000f800ff0eab82 */ /* 0x000e620000000a00 */
[----:B------:R-:W-:-:S07]  /*7d50*/  ISETP.GE.AND P5, PT, R10, UR34, PT ;  /* 0x000000220a007c0c */ /* 0x000fce000bfa6270 */
[----:B0-----:R-:W0:Y:S01]  /*7d60*/  @!P4 LDC.64 R134, c[0x0][0x3e0] ;  /* 0x0000f800ff86cb82 */ /* 0x001e220000000a00 */
[----:B------:R-:W-:-:S07]  /*7d70*/  @!P2 MOV R9, RZ ;  /* 0x000000ff0009a202 */ /* 0x000fce0000000f00 */
[----:B------:R-:W5:Y:S01]  /*7d80*/  @!P5 LDC.64 R132, c[0x0][0x3e0] ;  /* 0x0000f800ff84db82 */ /* 0x000f620000000a00 */
[----:B------:R-:W-:Y:S01]  /*7d90*/  MOV R140, RZ ;  /* 0x000000ff008c7202 */ /* 0x000fe20000000f00 */
[----:B------:R-:W-:Y:S01]  /*7da0*/  UMOV UR36, UR12 ;  /* 0x0000000c00247c82 */ /* 0x000fe20008000000 */
[----:B------:R-:W-:Y:S01]  /*7db0*/  UMOV UR37, UR27 ;  /* 0x0000001b00257c82 */ /* 0x000fe20008000000 */
[----:B------:R-:W-:Y:S01]  /*7dc0*/  @!P4 MOV R3, RZ ;  /* 0x000000ff0003c202 */ /* 0x000fe20000000f00 */
[----:B------:R-:W-:Y:S02]  /*7dd0*/  UIMAD.WIDE.U32 UR36, UR8, UR40, UR36 ;  /* 0x00000028082472a5 */ /* 0x000fe4000f8e0024 */
[----:B------:R0:W4:Y:S01]  /*7de0*/  @!P3 LDG.E R140, desc[UR32][R12.64] ;  /* 0x000000200c8cb981 */ /* 0x000122000c1e1900 */
[----:B-1----:R-:W-:Y:S01]  /*7df0*/  @!P2 IMAD.WIDE.U32 R8, R14, UR8, R8 ;  /* 0x000000080e08ac25 */ /* 0x002fe2000f8e0008 */
[----:B------:R-:W-:Y:S02]  /*7e00*/  UIMAD UR25, UR8, UR41, UR37 ;  /* 0x00000029081972a4 */ /* 0x000fe4000f8e0225 */
[----:B------:R-:W-:Y:S01]  /*7e10*/  ULEA UR35, UP0, UR36, UR30, 0x3 ;  /* 0x0000001e24237291 */ /* 0x000fe2000f8018ff */
[----:B------:R-:W-:Y:S01]  /*7e20*/  @!P2 IMAD R15, R15, UR8, R9 ;  /* 0x000000080f0fac24 */ /* 0x000fe2000f8e0209 */
[----:B------:R-:W-:Y:S01]  /*7e30*/  @!P2 LEA R14, P3, R8, UR23, 0x2 ;  /* 0x00000017080eac11 */ /* 0x000fe2000f8610ff */
[----:B0-----:R-:W-:-:S03]  /*7e40*/  @!P4 IMAD.WIDE.U32 R2, R134, UR8, R2 ;  /* 0x000000088602cc25 */ /* 0x001fc6000f8e0002 */
[----:B------:R-:W-:Y:S01]  /*7e50*/  @!P2 LEA.HI.X R15, R8, UR24, R15, 0x2, P3 ;  /* 0x00000018080fac11 */ /* 0x000fe200098f140f */
[----:B------:R-:W-:Y:S01]  /*7e60*/  ULEA.HI.X UR36, UR36, UR31, UR25, 0x3, UP0 ;  /* 0x0000001f24247291 */ /* 0x000fe200080f1c19 */
[----:B------:R-:W-:Y:S01]  /*7e70*/  @!P5 MOV R11, RZ ;  /* 0x000000ff000bd202 */ /* 0x000fe20000000f00 */
[----:B------:R-:W-:Y:S01]  /*7e80*/  @!P4 IMAD R135, R135, UR8, R3 ;  /* 0x000000088787cc24 */ /* 0x000fe2000f8e0203 */
[----:B------:R-:W-:Y:S02]  /*7e90*/  @!P4 LEA R12, P3, R2, UR23, 0x2 ;  /* 0x00000017020ccc11 */ /* 0x000fe4000f8610ff */
[----:B------:R-:W-:Y:S01]  /*7ea0*/  MOV R138, RZ ;  /* 0x000000ff008a7202 */ /* 0x000fe20000000f00 */
[----:B-----5:R-:W-:Y:S01]  /*7eb0*/  @!P5 IMAD.WIDE.U32 R10, R132, UR8, R10 ;  /* 0x00000008840adc25 */ /* 0x020fe2000f8e000a */
[----:B------:R-:W-:Y:S02]  /*7ec0*/  @!P4 LEA.HI.X R13, R2, UR24, R135, 0x2, P3 ;  /* 0x00000018020dcc11 */ /* 0x000fe400098f1487 */
[----:B------:R-:W-:-:S02]  /*7ed0*/  MOV R2, UR35 ;  /* 0x0000002300027c02 */ /* 0x000fc40008000f00 */
[----:B------:R-:W-:Y:S01]  /*7ee0*/  MOV R3, UR36 ;  /* 0x0000002400037c02 */ /* 0x000fe20008000f00 */
[----:B------:R-:W5:Y:S01]  /*7ef0*/  @!P2 LDG.E R138, desc[UR32][R14.64] ;  /* 0x000000200e8aa981 */ /* 0x000f62000c1e1900 */
[----:B------:R-:W-:Y:S01]  /*7f00*/  @!P5 IMAD R133, R133, UR8, R11 ;  /* 0x000000088585dc24 */ /* 0x000fe2000f8e020b */
[----:B------:R-:W-:-:S03]  /*7f10*/  @!P5 LEA R8, P2, R10, UR23, 0x2 ;  /* 0x000000170a08dc11 */ /* 0x000fc6000f8410ff */
[----:B------:R-:W5:Y:S01]  /*7f20*/  LDG.E.64 R2, desc[UR32][R2.64] ;  /* 0x0000002002027981 */ /* 0x000f62000c1e1b00 */
[----:B------:R-:W-:Y:S02]  /*7f30*/  @!P5 LEA.HI.X R9, R10, UR24, R133, 0x2, P2 ;  /* 0x000000180a09dc11 */ /* 0x000fe400090f1485 */
[----:B------:R-:W-:Y:S02]  /*7f40*/  MOV R10, RZ ;  /* 0x000000ff000a7202 */ /* 0x000fe40000000f00 */
[----:B------:R-:W-:Y:S02]  /*7f50*/  MOV R11, RZ ;  /* 0x000000ff000b7202 */ /* 0x000fe40000000f00 */
[----:B------:R-:W-:Y:S02]  /*7f60*/  MOV R132, RZ ;  /* 0x000000ff00847202 */ /* 0x000fe40000000f00 */
[----:B------:R0:W5:Y:S04]  /*7f70*/  @!P5 LDG.E R10, desc[UR32][R8.64] ;  /* 0x00000020080ad981 */ /* 0x000168000c1e1900 */
[----:B------:R1:W5:Y:S04]  /*7f80*/  @!P4 LDG.E R11, desc[UR32][R12.64] ;  /* 0x000000200c0bc981 */ /* 0x000368000c1e1900 */
[----:B------:R5:W5:Y:S01]  /*7f90*/  @!P1 LDG.E R132, desc[UR32][R4.64] ;  /* 0x0000002004849981 */ /* 0x000b62000c1e1900 */
[----:B------:R-:W1:Y:S01]  /*7fa0*/  S2UR UR35, SR_CgaCtaId ;  /* 0x00000000002379c3 */ /* 0x000e620000008800 */
[----:B------:R-:W-:Y:S01]  /*7fb0*/  UMOV UR25, 0x400 ;  /* 0x0000040000197882 */ /* 0x000fe20000000000 */
[----:B------:R-:W-:-:S13]  /*7fc0*/  R2UR UR47, R7 ;  /* 0x00000000072f72ca */ /* 0x000fda00000e0000 */
[----:B------:R-:W-:-:S04]  /*7fd0*/  FMUL.FTZ R7, R52, UR47 ;  /* 0x0000002f34077c20 */ /* 0x000fc80008410000 */
[----:B0-----:R-:W-:Y:S01]  /*7fe0*/  FMUL.RZ R8, R7, 0.15915493667125701904 ;  /* 0x3e22f98307087820 */ /* 0x001fe2000040c000 */
[----:B------:R-:W-:-:S04]  /*7ff0*/  FMUL.FTZ R7, R53, UR47 ;  /* 0x0000002f35077c20 */ /* 0x000fc80008410000 */
[----:B------:R-:W-:Y:S01]  /*8000*/  FMUL.RZ R9, R7, 0.15915493667125701904 ;  /* 0x3e22f98307097820 */ /* 0x000fe2000040c000 */
[----:B------:R-:W-:-:S04]  /*8010*/  FMUL.FTZ R7, R55, UR47 ;  /* 0x0000002f37077c20 */ /* 0x000fc80008410000 */
[----:B-1----:R-:W-:Y:S01]  /*8020*/  FMUL.RZ R13, R7, 0.15915493667125701904 ;  /* 0x3e22f983070d7820 */ /* 0x002fe2000040c000 */
[----:B------:R-:W-:Y:S01]  /*8030*/  FMUL.FTZ R7, R54, UR47 ;  /* 0x0000002f36077c20 */ /* 0x000fe20008410000 */
[----:B------:R-:W-:-:S03]  /*8040*/  R2UR UR46, R6 ;  /* 0x00000000062e72ca */ /* 0x000fc600000e0000 */
[----:B------:R-:W-:Y:S01]  /*8050*/  FMUL.RZ R134, R7, 0.15915493667125701904 ;  /* 0x3e22f98307867820 */ /* 0x000fe2000040c000 */
[----:B------:R-:W-:Y:S01]  /*8060*/  FMUL.FTZ R7, R57, UR47 ;  /* 0x0000002f39077c20 */ /* 0x000fe20008410000 */
[----:B------:R-:W-:-:S03]  /*8070*/  ULEA UR25, UR35, UR25, 0x18 ;  /* 0x0000001923197291 */ /* 0x000fc6000f8ec0ff */
[----:B------:R-:W-:Y:S01]  /*8080*/  FMUL.RZ R153, R7, 0.15915493667125701904 ;  /* 0x3e22f98307997820 */ /* 0x000fe2000040c000 */
[----:B------:R-:W-:Y:S01]  /*8090*/  FMUL.FTZ R7, R56, UR47 ;  /* 0x0000002f38077c20 */ /* 0x000fe20008410000 */
[----:B------:R-:W-:Y:S03]  /*80a0*/  MUFU.SIN R149, R9 ;  /* 0x0000000900957308 */ /* 0x000fe60000000400 */
[----:B------:R-:W-:-:S05]  /*80b0*/  MOV R6, UR46 ;  /* 0x0000002e00067c02 */ /* 0x000fca0008000f00 */
[----:B------:R0:W-:Y:S01]  /*80c0*/  MUFU.COS R151, R9 ;  /* 0x0000000900977308 */ /* 0x0001e20000000000 */
[----:B------:R-:W-:Y:S01]  /*80d0*/  FMUL.FTZ R6, R6, 1.4426950216293334961 ;  /* 0x3fb8aa3b06067820 */ /* 0x000fe20000410000 */
[----:B0-----:R-:W-:Y:S01]  /*80e0*/  FMUL.RZ R9, R7, 0.15915493667125701904 ;  /* 0x3e22f98307097820 */ /* 0x001fe2000040c000 */
[----:B------:R-:W-:-:S05]  /*80f0*/  FMUL.FTZ R7, R59, UR47 ;  /* 0x0000002f3b077c20 */ /* 0x000fca0008410000 */
[----:B------:R-:W-:Y:S01]  /*8100*/  MUFU.SIN R14, R153 ;  /* 0x00000099000e7308 */ /* 0x000fe20000000400 */
[----:B------:R-:W-:Y:S01]  /*8110*/  FMUL.RZ R155, R7, 0.15915493667125701904 ;  /* 0x3e22f983079b7820 */ /* 0x000fe2000040c000 */
[----:B------:R-:W-:-:S06]  /*8120*/  FMUL.FTZ R7, R58, UR47 ;  /* 0x0000002f3a077c20 */ /* 0x000fcc0008410000 */
[----:B------:R0:W-:Y:S01]  /*8130*/  MUFU.COS R139, R153 ;  /* 0x00000099008b7308 */ /* 0x0001e20000000000 */
[----:B------:R-:W-:Y:S01]  /*8140*/  FMUL.RZ R159, R7, 0.15915493667125701904 ;  /* 0x3e22f983079f7820 */ /* 0x000fe2000040c000 */
[----:B------:R-:W-:Y:S01]  /*8150*/  FMUL.FTZ R7, R61, UR47 ;  /* 0x0000002f3d077c20 */ /* 0x000fe20008410000 */
[----:B0-----:R-:W-:-:S04]  /*8160*/  FMUL.FTZ R153, R60, UR47 ;  /* 0x0000002f3c997c20 */ /* 0x001fc80008410000 */
[----:B------:R-:W-:Y:S01]  /*8170*/  FMUL.RZ R165, R153, 0.15915493667125701904 ;  /* 0x3e22f98399a57820 */ /* 0x000fe2000040c000 */
[----:B------:R-:W-:Y:S01]  /*8180*/  FMUL.FTZ R153, R63, UR47 ;  /* 0x0000002f3f997c20 */ /* 0x000fe20008410000 */
[----:B------:R-:W-:Y:S01]  /*8190*/  MUFU.SIN R133, R155 ;  /* 0x0000009b00857308 */ /* 0x000fe20000000400 */
[----:B------:R-:W-:-:S07]  /*81a0*/  FMUL.RZ R161, R7, 0.15915493667125701904 ;  /* 0x3e22f98307a17820 */ /* 0x000fce000040c000 */
[----:B------:R0:W-:Y:S02]  /*81b0*/  MUFU.COS R135, R155 ;  /* 0x0000009b00877308 */ /* 0x0001e40000000000 */
[----:B0-----:R-:W-:Y:S01]  /*81c0*/  FMUL.RZ R155, R153, 0.15915493667125701904 ;  /* 0x3e22f983999b7820 */ /* 0x001fe2000040c000 */
[----:B------:R-:W-:Y:S01]  /*81d0*/  FMUL.FTZ R153, R62, UR47 ;  /* 0x0000002f3e997c20 */ /* 0x000fe20008410000 */
[----:B---3--:R-:W-:Y:S04]  /*81e0*/  STS [R19], R160 ;  /* 0x000000a013007388 */ /* 0x008fe80000000800 */
[----:B------:R-:W-:Y:S04]  /*81f0*/  STS [R20+0x80], R111 ;  /* 0x0000806f14007388 */ /* 0x000fe80000000800 */
[----:B------:R-:W-:Y:S04]  /*8200*/  STS [R21+0x100], R156 ;  /* 0x0001009c15007388 */ /* 0x000fe80000000800 */
[----:B------:R0:W-:Y:S04]  /*8210*/  STS [R22+0x180], R101 ;  /* 0x0001806516007388 */ /* 0x0001e80000000800 */
[----:B------:R-:W-:Y:S04]  /*8220*/  STS [R23+0x200], R148 ;  /* 0x0002009417007388 */ /* 0x000fe80000000800 */
[----:B------:R-:W-:Y:S04]  /*8230*/  STS [R24+0x280], R113 ;  /* 0x0002807118007388 */ /* 0x000fe80000000800 */
[----:B------:R-:W-:Y:S01]  /*8240*/  STS [R25+0x300], R150 ;  /* 0x0003009619007388 */ /* 0x000fe20000000800 */
[----:B0-----:R-:W-:-:S03]  /*8250*/  IADD3 R101, PT, PT, R18, 0x200, RZ ;  /* 0x0000020012657810 */ /* 0x001fc60007ffe0ff */
[----:B------:R0:W-:Y:S04]  /*8260*/  STS [R26+0x380], R103 ;  /* 0x000380671a007388 */ /* 0x0001e80000000800 */
[----:B------:R-:W-:Y:S04]  /*8270*/  STS [R27+0x400], R152 ;  /* 0x000400981b007388 */ /* 0x000fe80000000800 */
[----:B------:R1:W-:Y:S01]  /*8280*/  STS [R28+0x480], R109 ;  /* 0x0004806d1c007388 */ /* 0x0003e20000000800 */
[----:B0-----:R-:W-:-:S03]  /*8290*/  IADD3 R103, PT, PT, R18, 0x220, RZ ;  /* 0x0000022012677810 */ /* 0x001fc60007ffe0ff */
[----:B------:R-:W-:Y:S01]  /*82a0*/  STS [R29+0x500], R154 ;  /* 0x0005009a1d007388 */ /* 0x000fe20000000800 */
[----:B------:R-:W-:-:S03]  /*82b0*/  LEA.HI.SX32 R101, R101, R18, 0x1b ;  /* 0x0000001265657211 */ /* 0x000fc600078fdaff */
[----:B------:R0:W-:Y:S01]  /*82c0*/  STS [R30+0x580], R105 ;  /* 0x000580691e007388 */ /* 0x0001e20000000800 */
[C---:B-1----:R-:W-:Y:S02]  /*82d0*/  IADD3 R109, PT, PT, R18.reuse, 0x260, RZ ;  /* 0x00000260126d7810 */ /* 0x042fe40007ffe0ff */
[-C--:B------:R-:W-:Y:S01]  /*82e0*/  LEA.HI.SX32 R103, R103, R18.reuse, 0x1b ;  /* 0x0000001267677211 */ /* 0x080fe200078fdaff */
[----:B------:R1:W-:Y:S01]  /*82f0*/  STS [R31+0x600], R146 ;  /* 0x000600921f007388 */ /* 0x0003e20000000800 */
[----:B0-----:R-:W-:Y:S02]  /*8300*/  IADD3 R105, PT, PT, R18, 0x240, RZ ;  /* 0x0000024012697810 */ /* 0x001fe40007ffe0ff */
[-C--:B------:R-:W-:Y:S02]  /*8310*/  LEA.HI.SX32 R109, R109, R18.reuse, 0x1b ;  /* 0x000000126d6d7211 */ /* 0x080fe400078fdaff */
[----:B------:R-:W-:Y:S02]  /*8320*/  LEA.HI.SX32 R105, R105, R18, 0x1b ;  /* 0x0000001269697211 */ /* 0x000fe400078fdaff */
[----:B-1----:R-:W-:-:S02]  /*8330*/  LEA R146, R101, UR25, 0x2 ;  /* 0x0000001965927c11 */ /* 0x002fc4000f8e10ff */
[----:B------:R-:W-:Y:S02]  /*8340*/  LEA R150, R103, UR25, 0x2 ;  /* 0x0000001967967c11 */ /* 0x000fe4000f8e10ff */
[C---:B------:R-:W-:Y:S02]  /*8350*/  IADD3 R101, PT, PT, R18.reuse, 0x280, RZ ;  /* 0x0000028012657810 */ /* 0x040fe40007ffe0ff */
[----:B------:R-:W-:Y:S02]  /*8360*/  LEA R152, R105, UR25, 0x2 ;  /* 0x0000001969987c11 */ /* 0x000fe4000f8e10ff */
[C---:B------:R-:W-:Y:S02]  /*8370*/  IADD3 R103, PT, PT, R18.reuse, 0x2a0, RZ ;  /* 0x000002a012677810 */ /* 0x040fe40007ffe0ff */
[----:B------:R-:W-:Y:S02]  /*8380*/  LEA R154, R109, UR25, 0x2 ;  /* 0x000000196d9a7c11 */ /* 0x000fe4000f8e10ff */
[C---:B------:R-:W-:Y:S01]  /*8390*/  IADD3 R105, PT, PT, R18.reuse, 0x2c0, RZ ;  /* 0x000002c012697810 */ /* 0x040fe20007ffe0ff */
[----:B------:R-:W-:Y:S01]  /*83a0*/  STS [R32+0x680], R115 ;  /* 0x0006807320007388 */ /* 0x000fe20000000800 */
[----:B------:R-:W-:-:S02]  /*83b0*/  IADD3 R109, PT, PT, R18, 0x2e0, RZ ;  /* 0x000002e0126d7810 */ /* 0x000fc40007ffe0ff */
[-C--:B------:R-:W-:Y:S01]  /*83c0*/  LEA.HI.SX32 R101, R101, R18.reuse, 0x1b ;  /* 0x0000001265657211 */ /* 0x080fe200078fdaff */
[----:B------:R-:W-:Y:S01]  /*83d0*/  STS [R33+0x700], R158 ;  /* 0x0007009e21007388 */ /* 0x000fe20000000800 */
[-C--:B------:R-:W-:Y:S02]  /*83e0*/  LEA.HI.SX32 R103, R103, R18.reuse, 0x1b ;  /* 0x0000001267677211 */ /* 0x080fe400078fdaff */
[-C--:B------:R-:W-:Y:S01]  /*83f0*/  LEA.HI.SX32 R105, R105, R18.reuse, 0x1b ;  /* 0x0000001269697211 */ /* 0x080fe200078fdaff */
[----:B------:R-:W-:Y:S01]  /*8400*/  STS [R34+0x780], R117 ;  /* 0x0007807522007388 */ /* 0x000fe20000000800 */
[----:B------:R-:W-:Y:S01]  /*8410*/  LEA.HI.SX32 R109, R109, R18, 0x1b ;  /* 0x000000126d6d7211 */ /* 0x000fe200078fdaff */
[C---:B------:R-:W-:Y:S02]  /*8420*/  FMUL.FTZ R111, R6.reuse, R53 ;  /* 0x00000035066f7220 */ /* 0x040fe40000410000 */
[----:B------:R0:W-:Y:S01]  /*8430*/  STS [R146+0x800], R119 ;  /* 0x0008007792007388 */ /* 0x0001e20000000800 */
[----:B------:R-:W-:-:S03]  /*8440*/  FMUL.FTZ R113, R6, R55 ;  /* 0x0000003706717220 */ /* 0x000fc60000410000 */
[----:B------:R1:W-:Y:S04]  /*8450*/  STS [R150+0x880], R121 ;  /* 0x0008807996007388 */ /* 0x0003e80000000800 */
[----:B------:R3:W-:Y:S01]  /*8460*/  STS [R152+0x900], R123 ;  /* 0x0009007b98007388 */ /* 0x0007e20000000800 */
[----:B0-----:R-:W-:-:S03]  /*8470*/  LEA R146, R101, UR25, 0x2 ;  /* 0x0000001965927c11 */ /* 0x001fc6000f8e10ff */
[----:B--2---:R0:W-:Y:S01]  /*8480*/  STS [R154+0x980], R125 ;  /* 0x0009807d9a007388 */ /* 0x0041e20000000800 */
[----:B-1----:R-:W-:Y:S01]  /*8490*/  LEA R150, R103, UR25, 0x2 ;  /* 0x0000001967967c11 */ /* 0x002fe2000f8e10ff */
[----:B------:R1:W2:Y:S01]  /*84a0*/  MUFU.EX2 R156, R111 ;  /* 0x0000006f009c7308 */ /* 0x0002a20000000800 */
[----:B---3--:R-:W-:Y:S01]  /*84b0*/  LEA R152, R105, UR25, 0x2 ;  /* 0x0000001969987c11 */ /* 0x008fe2000f8e10ff */
[----:B------:R-:W-:Y:S01]  /*84c0*/  STS [R146+0xa00], R127 ;  /* 0x000a007f92007388 */ /* 0x000fe20000000800 */
[----:B------:R-:W-:Y:S01]  /*84d0*/  FMUL.FTZ R117, R6, R61 ;  /* 0x0000003d06757220 */ /* 0x000fe20000410000 */
[----:B0-----:R-:W-:-:S04]  /*84e0*/  LEA R154, R109, UR25, 0x2 ;  /* 0x000000196d9a7c11 */ /* 0x001fc8000f8e10ff */
[----:B------:R0:W-:Y:S01]  /*84f0*/  MUFU.EX2 R158, R113 ;  /* 0x00000071009e7308 */ /* 0x0001e20000000800 */
[----:B-1----:R-:W-:Y:S01]  /*8500*/  FMUL.FTZ R111, R6, R54 ;  /* 0x00000036066f7220 */ /* 0x002fe20000410000 */
[----:B------:R-:W-:Y:S01]  /*8510*/  STS [R150+0xa80], R129 ;  /* 0x000a808196007388 */ /* 0x000fe20000000800 */
[C---:B------:R-:W-:Y:S01]  /*8520*/  IADD3 R101, PT, PT, R18.reuse, 0x300, RZ ;  /* 0x0000030012657810 */ /* 0x040fe20007ffe0ff */
[----:B------:R-:W-:Y:S01]  /*8530*/  FMUL.RZ R166, R153, 0.15915493667125701904 ;  /* 0x3e22f98399a67820 */ /* 0x000fe2000040c000 */
[----:B------:R-:W-:Y:S01]  /*8540*/  IADD3 R103, PT, PT, R18, 0x320, RZ ;  /* 0x0000032012677810 */ /* 0x000fe20007ffe0ff */
[----:B------:R-:W-:Y:S02]  /*8550*/  STS [R152+0xb00], R131 ;  /* 0x000b008398007388 */ /* 0x000fe40000000800 */
[----:B------:R-:W-:Y:S01]  /*8560*/  MUFU.SIN R141, R13 ;  /* 0x0000000d008d7308 */ /* 0x000fe20000000400 */
[----:B0-----:R-:W-:Y:S01]  /*8570*/  FMUL.FTZ R113, R6, R57 ;  /* 0x0000003906717220 */ /* 0x001fe20000410000 */
[----:B----4-:R0:W-:Y:S01]  /*8580*/  STS [R154+0xb80], R137 ;  /* 0x000b80899a007388 */ /* 0x0101e20000000800 */
[----:B------:R-:W-:-:S02]  /*8590*/  IADD3 R105, PT, PT, R18, 0x340, RZ ;  /* 0x0000034012697810 */ /* 0x000fc40007ffe0ff */
[----:B------:R-:W-:-:S03]  /*85a0*/  IADD3 R109, PT, PT, R18, 0x360, RZ ;  /* 0x00000360126d7810 */ /* 0x000fc60007ffe0ff */
[----:B------:R-:W-:Y:S01]  /*85b0*/  MUFU.COS R147, R13 ;  /* 0x0000000d00937308 */ /* 0x000fe20000000000 */
[-C--:B------:R-:W-:Y:S02]  /*85c0*/  LEA.HI.SX32 R101, R101, R18.reuse, 0x1b ;  /* 0x0000001265657211 */ /* 0x080fe400078fdaff */
[----:B------:R-:W-:-:S05]  /*85d0*/  LEA.HI.SX32 R103, R103, R18, 0x1b ;  /* 0x0000001267677211 */ /* 0x000fca00078fdaff */
[----:B------:R-:W-:Y:S01]  /*85e0*/  MUFU.SIN R12, R9 ;  /* 0x00000009000c7308 */ /* 0x000fe20000000400 */
[----:B------:R-:W-:Y:S01]  /*85f0*/  LEA.HI.SX32 R105, R105, R18, 0x1b ;  /* 0x0000001269697211 */ /* 0x000fe200078fdaff */
[----:B------:R-:W-:-:S06]  /*8600*/  FMUL.FTZ R115, R6, R58 ;  /* 0x0000003a06737220 */ /* 0x000fcc0000410000 */
[----:B------:R-:W-:Y:S01]  /*8610*/  MUFU.COS R13, R9 ;  /* 0x00000009000d7308 */ /* 0x000fe20000000000 */
[----:B------:R-:W-:-:S07]  /*8620*/  LEA.HI.SX32 R109, R109, R18, 0x1b ;  /* 0x000000126d6d7211 */ /* 0x000fce00078fdaff */
[----:B------:R-:W-:Y:S01]  /*8630*/  MUFU.COS R9, R161 ;  /* 0x000000a100097308 */ /* 0x000fe20000000000 */
[----:B------:R-:W-:-:S07]  /*8640*/  LEA R101, R101, UR25, 0x2 ;  /* 0x0000001965657c11 */ /* 0x000fce000f8e10ff */
[----:B0-----:R-:W0:Y:S01]  /*8650*/  MUFU.EX2 R154, R117 ;  /* 0x00000075009a7308 */ /* 0x001e220000000800 */
[----:B------:R-:W-:-:S07]  /*8660*/  LEA R103, R103, UR25, 0x2 ;  /* 0x0000001967677c11 */ /* 0x000fce000f8e10ff */
[----:B------:R-:W1:Y:S01]  /*8670*/  MUFU.SIN R7, R161 ;  /* 0x000000a100077308 */ /* 0x000e620000000400 */
[----:B------:R-:W-:-:S07]  /*8680*/  LEA R146, R105, UR25, 0x2 ;  /* 0x0000001969927c11 */ /* 0x000fce000f8e10ff */
[----:B------:R3:W-:Y:S08]  /*8690*/  MUFU.EX2 R160, R111 ;  /* 0x0000006f00a07308 */ /* 0x0007f00000000800 */
[----:B------:R4:W5:Y:S01]  /*86a0*/  MUFU.EX2 R119, R113 ;  /* 0x0000007100777308 */ /* 0x0009620000000800 */
[C---:B---3--:R-:W-:Y:S01]  /*86b0*/  FMUL.FTZ R111, R6.reuse, R56 ;  /* 0x00000038066f7220 */ /* 0x048fe20000410000 */
[----:B------:R-:W-:Y:S01]  /*86c0*/  LEA R109, R109, UR25, 0x2 ;  /* 0x000000196d6d7c11 */ /* 0x000fe2000f8e10ff */
[----:B----4-:R-:W-:-:S05]  /*86d0*/  FMUL.FTZ R113, R6, R59 ;  /* 0x0000003b06717220 */ /* 0x010fca0000410000 */
[----:B------:R-:W-:Y:S01]  /*86e0*/  MUFU.SIN R184, R166 ;  /* 0x000000a600b87308 */ /* 0x000fe20000000400 */
[----:B------:R-:W-:Y:S07]  /*86f0*/  STS [R101+0xc00], R144 ;  /* 0x000c009065007388 */ /* 0x000fee0000000800 */
[----:B------:R-:W-:Y:S01]  /*8700*/  MUFU.COS R186, R166 ;  /* 0x000000a600ba7308 */ /* 0x000fe20000000000 */
[----:B------:R-:W-:Y:S07]  /*8710*/  STS [R103+0xc80], R142 ;  /* 0x000c808e67007388 */ /* 0x000fee0000000800 */
[----:B------:R3:W-:Y:S01]  /*8720*/  MUFU.EX2 R121, R111 ;  /* 0x0000006f00797308 */ /* 0x0007e20000000800 */
[----:B------:R-:W-:Y:S07]  /*8730*/  STS [R146+0xd00], R143 ;  /* 0x000d008f92007388 */ /* 0x000fee0000000800 */
[----:B------:R4:W-:Y:S01]  /*8740*/  MUFU.EX2 R166, R113 ;  /* 0x0000007100a67308 */ /* 0x0009e20000000800 */
[----:B---3--:R-:W-:Y:S01]  /*8750*/  IADD3 R111, PT, PT, R18, 0x3a0, RZ ;  /* 0x000003a0126f7810 */ /* 0x008fe20007ffe0ff */
[----:B------:R3:W-:Y:S03]  /*8760*/  STS [R109+0xd80], R140 ;  /* 0x000d808c6d007388 */ /* 0x0007e60000000800 */
[----:B------:R-:W-:-:S02]  /*8770*/  LEA.HI.SX32 R111, R111, R18, 0x1b ;  /* 0x000000126f6f7211 */ /* 0x000fc400078fdaff */
[C---:B----4-:R-:W-:Y:S01]  /*8780*/  IADD3 R113, PT, PT, R18.reuse, 0x3c0, RZ ;  /* 0x000003c012717810 */ /* 0x050fe20007ffe0ff */
[----:B------:R4:W-:Y:S03]  /*8790*/  MUFU.EX2 R123, R115 ;  /* 0x00000073007b7308 */ /* 0x0009e60000000800 */
[-C--:B------:R-:W-:Y:S02]  /*87a0*/  LEA.HI.SX32 R113, R113, R18.reuse, 0x1b ;  /* 0x0000001271717211 */ /* 0x080fe400078fdaff */
[----:B----4-:R-:W-:Y:S02]  /*87b0*/  IADD3 R115, PT, PT, R18, 0x3e0, RZ ;  /* 0x000003e012737810 */ /* 0x010fe40007ffe0ff */
[----:B---3--:R-:W-:Y:S02]  /*87c0*/  LEA R140, R113, UR25, 0x2 ;  /* 0x00000019718c7c11 */ /* 0x008fe4000f8e10ff */
[----:B------:R-:W-:Y:S01]  /*87d0*/  LEA.HI.SX32 R103, R115, R18, 0x1b ;  /* 0x0000001273677211 */ /* 0x000fe200078fdaff */
[C---:B--2---:R-:W-:Y:S01]  /*87e0*/  FMUL.FTZ R113, R156.reuse, R151 ;  /* 0x000000979c717220 */ /* 0x044fe20000410000 */
[----:B------:R-:W-:Y:S01]  /*87f0*/  LEA R115, R111, UR25, 0x2 ;  /* 0x000000196f737c11 */ /* 0x000fe2000f8e10ff */
[----:B------:R-:W-:Y:S01]  /*8800*/  FMUL.FTZ R111, R156, R149 ;  /* 0x000000959c6f7220 */ /* 0x000fe20000410000 */
[C---:B0-----:R-:W-:Y:S01]  /*8810*/  FMUL.FTZ R156, R154.reuse, R9 ;  /* 0x000000099a9c7220 */ /* 0x041fe20000410000 */
[----:B-1----:R-:W-:Y:S01]  /*8820*/  FMUL.FTZ R154, R154, R7 ;  /* 0x000000079a9a7220 */ /* 0x002fe20000410000 */
[----:B------:R-:W-:Y:S01]  /*8830*/  FMUL.FTZ R7, R6, R52 ;  /* 0x0000003406077220 */ /* 0x000fe20000410000 */
[----:B------:R-:W0:Y:S01]  /*8840*/  MUFU.SIN R15, R134 ;  /* 0x00000086000f7308 */ /* 0x000e220000000400 */
[----:B------:R-:W-:-:S02]  /*8850*/  IADD3 R105, PT, PT, R18, 0x380, RZ ;  /* 0x0000038012697810 */ /* 0x000fc40007ffe0ff */
[----:B-----5:R-:W-:Y:S02]  /*8860*/  R2UR UR48, R2 ;  /* 0x00000000023072ca */ /* 0x020fe400000e0000 */
[----:B------:R-:W-:-:S03]  /*8870*/  LEA.HI.SX32 R105, R105, R18, 0x1b ;  /* 0x0000001269697211 */ /* 0x000fc600078fdaff */
[----:B------:R-:W-:Y:S01]  /*8880*/  MUFU.SIN R5, R8 ;  /* 0x0000000800057308 */ /* 0x000fe20000000400 */
[----:B------:R-:W-:Y:S02]  /*8890*/  SHF.L.U32 R2, R18, 0x5, RZ ;  /* 0x0000000512027819 */ /* 0x000fe400000006ff */
[----:B------:R-:W-:-:S05]  /*88a0*/  LEA R101, R105, UR25, 0x2 ;  /* 0x0000001969657c11 */ /* 0x000fca000f8e10ff */
[----:B------:R-:W-:Y:S01]  /*88b0*/  MUFU.COS R4, R8 ;  /* 0x0000000800047308 */ /* 0x000fe20000000000 */
[----:B------:R-:W-:-:S07]  /*88c0*/  LEA.HI.SX32 R2, R2, R2, 0x1b ;  /* 0x0000000202027211 */ /* 0x000fce00078fdaff */
[----:B------:R-:W-:Y:S01]  /*88d0*/  MUFU.COS R145, R134 ;  /* 0x0000008600917308 */ /* 0x000fe20000000000 */
[----:B------:R-:W-:-:S07]  /*88e0*/  LEA R117, R103, UR25, 0x2 ;  /* 0x0000001967757c11 */ /* 0x000fce000f8e10ff */
[----:B------:R-:W1:Y:S08]  /*88f0*/  MUFU.EX2 R7, R7 ;  /* 0x0000000700077308 */ /* 0x000e700000000800 */
[----:B------:R-:W-:Y:S08]  /*8900*/  MUFU.SIN R8, R159 ;  /* 0x0000009f00087308 */ /* 0x000ff00000000400 */
[----:B------:R-:W2:Y:S01]  /*8910*/  MUFU.COS R134, R159 ;  /* 0x0000009f00867308 */ /* 0x000ea20000000000 */
[----:B------:R0:W-:Y:S01]  /*8920*/  STS [R101+0xe00], R138 ;  /* 0x000e008a65007388 */ /* 0x0001e20000000800 */
[----:B------:R-:W-:-:S03]  /*8930*/  LEA R2, R2, UR25, 0x2 ;  /* 0x0000001902027c11 */ /* 0x000fc6000f8e10ff */
[----:B------:R-:W-:Y:S01]  /*8940*/  STS [R115+0xe80], R10 ;  /* 0x000e800a73007388 */ /* 0x000fe20000000800 */
[----:B------:R-:W-:-:S03]  /*8950*/  FMUL.FTZ R153, R65, UR47 ;  /* 0x0000002f41997c20 */ /* 0x000fc60008410000 */
[----:B------:R-:W-:Y:S01]  /*8960*/  STS [R140+0xf00], R11 ;  /* 0x000f000b8c007388 */ /* 0x000fe20000000800 */
[C---:B------:R-:W-:Y:S01]  /*8970*/  FMUL.FTZ R14, R119.reuse, R14 ;  /* 0x0000000e770e7220 */ /* 0x040fe20000410000 */
[----:B0-----:R-:W-:Y:S02]  /*8980*/  FMUL.FTZ R101, R160, R15 ;  /* 0x0000000fa0657220 */ /* 0x001fe40000410000 */
[----:B------:R0:W-:Y:S01]  /*8990*/  STS [R117+0xf80], R132 ;  /* 0x000f808475007388 */ /* 0x0001e20000000800 */
[----:B------:R-:W-:Y:S01]  /*89a0*/  FMUL.FTZ R15, R119, R139 ;  /* 0x0000008b770f7220 */ /* 0x000fe20000410000 */
[C---:B------:R-:W-:Y:S01]  /*89b0*/  FMUL.FTZ R13, R121.reuse, R13 ;  /* 0x0000000d790d7220 */ /* 0x040fe20000410000 */
[----:B------:R-:W-:Y:S01]  /*89c0*/  FMUL.FTZ R12, R121, R12 ;  /* 0x0000000c790c7220 */ /* 0x000fe20000410000 */
[----:B------:R-:W-:Y:S01]  /*89d0*/  NOP ;  /* 0x0000000000007918 */ /* 0x000fe20000000000 */
[----:B0-----:R-:W-:Y:S01]  /*89e0*/  FMUL.FTZ R117, R6, R66 ;  /* 0x0000004206757220 */ /* 0x001fe20000410000 */
[----:B------:R-:W-:Y:S01]  /*89f0*/  LDS R178, [R2+0x44] ;  /* 0x0000440002b27984 */ /* 0x000fe20000000800 */
[C---:B-1----:R-:W-:Y:S01]  /*8a00*/  FMUL.FTZ R4, R7.reuse, R4 ;  /* 0x0000000407047220 */ /* 0x042fe20000410000 */
[----:B------:R-:W-:-:S02]  /*8a10*/  FMUL.FTZ R5, R7, R5 ;  /* 0x0000000507057220 */ /* 0x000fc40000410000 */
[----:B------:R-:W-:Y:S01]  /*8a20*/  LDS R121, [R2+0x4c] ;  /* 0x00004c0002797984 */ /* 0x000fe20000000800 */
[----:B------:R-:W-:-:S03]  /*8a30*/  FMUL.RZ R167, R153, 0.15915493667125701904 ;  /* 0x3e22f98399a77820 */ /* 0x000fc6000040c000 */
[----:B------:R-:W-:Y:S01]  /*8a40*/  LDS R180, [R2+0x54] ;  /* 0x0000540002b47984 */ /* 0x000fe20000000800 */
[----:B------:R-:W-:-:S03]  /*8a50*/  FMUL.FTZ R127, R6, R63 ;  /* 0x0000003f067f7220 */ /* 0x000fc60000410000 */
[----:B------:R-:W0:Y:S01]  /*8a60*/  LDS R119, [R2+0x5c] ;  /* 0x00005c0002777984 */ /* 0x000e220000000800 */
[----:B--2---:R-:W-:-:S03]  /*8a70*/  FMUL.FTZ R152, R123, R134 ;  /* 0x000000867b987220 */ /* 0x004fc60000410000 */
[----:B------:R-:W1:Y:S01]  /*8a80*/  LDS R144, [R2+0x64] ;  /* 0x0000640002907984 */ /* 0x000e620000000800 */
[----:B------:R-:W-:-:S03]  /*8a90*/  FMUL.FTZ R150, R123, R8 ;  /* 0x000000087b967220 */ /* 0x000fc60000410000 */
[----:B------:R-:W2:Y:S01]  /*8aa0*/  LDS R234, [R2+0x6c] ;  /* 0x00006c0002ea7984 */ /* 0x000ea20000000800 */
[----:B------:R3:W-:Y:S03]  /*8ab0*/  MUFU.EX2 R7, R117 ;  /* 0x0000007500077308 */ /* 0x0007e60000000800 */
[----:B------:R-:W4:Y:S04]  /*8ac0*/  LDS R228, [R2+0x74] ;  /* 0x0000740002e47984 */ /* 0x000f280000000800 */
[----:B------:R-:W5:Y:S01]  /*8ad0*/  LDS R179, [R2+0x7c] ;  /* 0x00007c0002b37984 */ /* 0x000f620000000800 */
[----:B------:R-:W-:Y:S01]  /*8ae0*/  FMUL.FTZ R153, R64, UR47 ;  /* 0x0000002f40997c20 */ /* 0x000fe20008410000 */
[----:B------:R-:W-:-:S02]  /*8af0*/  FMUL.FTZ R115, R6, R64 ;  /* 0x0000004006737220 */ /* 0x000fc40000410000 */
[----:B------:R-:W-:Y:S01]  /*8b00*/  LDS R240, [R2+0x40] ;  /* 0x0000400002f07984 */ /* 0x000fe20000000800 */
[----:B------:R-:W-:Y:S03]  /*8b10*/  MUFU.SIN R162, R165 ;  /* 0x000000a500a27308 */ /* 0x000fe60000000400 */
[----:B------:R-:W5:Y:S04]  /*8b20*/  LDS R123, [R2+0x48] ;  /* 0x00004800027b7984 */ /* 0x000f680000000800 */
[----:B------:R-:W-:Y:S01]  /*8b30*/  LDS R238, [R2+0x50] ;  /* 0x0000500002ee7984 */ /* 0x000fe20000000800 */
[----:B------:R0:W-:Y:S03]  /*8b40*/  MUFU.COS R164, R165 ;  /* 0x000000a500a47308 */ /* 0x0001e60000000000 */
[----:B---3--:R-:W3:Y:S04]  /*8b50*/  LDS R117, [R2+0x58] ;  /* 0x0000580002757984 */ /* 0x008ee80000000800 */
[----:B------:R-:W3:Y:S01]  /*8b60*/  LDS R236, [R2+0x60] ;  /* 0x0000600002ec7984 */ /* 0x000ee20000000800 */
[----:B------:R1:W-:Y:S03]  /*8b70*/  MUFU.EX2 R142, R127 ;  /* 0x0000007f008e7308 */ /* 0x0003e60000000800 */
[----:B------:R-:W3:Y:S04]  /*8b80*/  LDS R232, [R2+0x68] ;  /* 0x0000680002e87984 */ /* 0x000ee80000000800 */
[----:B------:R-:W3:Y:S04]  /*8b90*/  LDS R226, [R2+0x70] ;  /* 0x0000700002e27984 */ /* 0x000ee80000000800 */
[----:B------:R-:W3:Y:S01]  /*8ba0*/  LDS R177, [R2+0x78] ;  /* 0x0000780002b17984 */ /* 0x000ee20000000800 */
[----:B0-----:R-:W-:Y:S01]  /*8bb0*/  FMUL.RZ R165, R153, 0.15915493667125701904 ;  /* 0x3e22f98399a57820 */ /* 0x001fe2000040c000 */
[----:B-1----:R-:W-:Y:S01]  /*8bc0*/  FMUL.FTZ R127, R6, R65 ;  /* 0x00000041067f7220 */ /* 0x002fe20000410000 */
[----:B------:R-:W-:Y:S01]  /*8bd0*/  UIADD3 UR35, UPT, UPT, UR16, -0x1, URZ ;  /* 0xffffffff10237890 */ /* 0x000fe2000fffe0ff */
[----:B------:R-:W-:Y:S01]  /*8be0*/  MUFU.SIN R163, R167 ;  /* 0x000000a700a37308 */ /* 0x000fe20000000400 */
[----:B------:R-:W-:Y:S01]  /*8bf0*/  FMUL.FTZ R153, R67, UR47 ;  /* 0x0000002f43997c20 */ /* 0x000fe20008410000 */
[----:B------:R-:W-:Y:S01]  /*8c00*/  FMUL.FTZ R148, R66, UR47 ;  /* 0x0000002f42947c20 */ /* 0x000fe20008410000 */
[----:B------:R-:W-:Y:S01]  /*8c10*/  ULEA.HI UR36, UR35, UR35, URZ, 0x1 ;  /* 0x0000002323247291 */ /* 0x000fe2000f8f08ff */
[C---:B------:R-:W-:Y:S01]  /*8c20*/  FMUL.FTZ R125, R6.reuse, R60 ;  /* 0x0000003c067d7220 */ /* 0x040fe20000410000 */
[----:B------:R-:W-:-:S03]  /*8c30*/  FMUL.FTZ R129, R6, R62 ;  /* 0x0000003e06817220 */ /* 0x000fc60000410000 */
[----:B------:R-:W-:Y:S01]  /*8c40*/  MUFU.SIN R157, R155 ;  /* 0x0000009b009d7308 */ /* 0x000fe20000000400 */
[----:B------:R-:W-:Y:S01]  /*8c50*/  ULOP3.LUT UR36, UR36, 0xfffffe, URZ, 0xc0, !UPT ;  /* 0x00fffffe24247892 */ /* 0x000fe2000f8ec0ff */
[----:B------:R-:W-:Y:S01]  /*8c60*/  FMUL.RZ R153, R153, 0.15915493667125701904 ;  /* 0x3e22f98399997820 */ /* 0x000fe2000040c000 */
[----:B------:R-:W-:-:S05]  /*8c70*/  ISETP.NE.AND P1, PT, R136, RZ, PT ;  /* 0x000000ff8800720c */ /* 0x000fca0003f25270 */
[----:B------:R-:W-:Y:S01]  /*8c80*/  MUFU.COS R159, R155 ;  /* 0x0000009b009f7308 */ /* 0x000fe20000000000 */
[----:B------:R-:W-:Y:S01]  /*8c90*/  FMUL.RZ R148, R148, 0.15915493667125701904 ;  /* 0x3e22f98394947820 */ /* 0x000fe2000040c000 */
[----:B------:R-:W-:Y:S01]  /*8ca0*/  FMUL.FTZ R8, R6, R67 ;  /* 0x0000004306087220 */ /* 0x000fe20000410000 */
[----:B------:R-:W-:Y:S02]  /*8cb0*/  R2UR UR49, R3 ;  /* 0x00000000033172ca */ /* 0x000fe400000e0000 */
[----:B------:R-:W-:Y:S01]  /*8cc0*/  ISETP.NE.AND P2, PT, R136, 0x1f, PT ;  /* 0x0000001f8800780c */ /* 0x000fe20003f45270 */
[C---:B------:R-:W-:Y:S01]  /*8cd0*/  FMUL.FTZ R109, R158.reuse, R147 ;  /* 0x000000939e6d7220 */ /* 0x040fe20000410000 */
[----:B------:R-:W-:Y:S01]  /*8ce0*/  FMUL.FTZ R105, R158, R141 ;  /* 0x0000008d9e697220 */ /* 0x000fe20000410000 */
[----:B------:R-:W-:Y:S01]  /*8cf0*/  MUFU.COS R161, R167 ;  /* 0x000000a700a17308 */ /* 0x000fe20000000000 */
[----:B------:R-:W-:Y:S01]  /*8d00*/  FMUL.FTZ R140, R119, UR48 ;  /* 0x00000030778c7c20 */ /* 0x000fe20008410000 */
[C---:B------:R-:W-:Y:S01]  /*8d10*/  FMUL.FTZ R11, R166.reuse, R135 ;  /* 0x00000087a60b7220 */ /* 0x040fe20000410000 */
[----:B------:R-:W-:Y:S01]  /*8d20*/  FMUL.FTZ R10, R166, R133 ;  /* 0x00000085a60a7220 */ /* 0x000fe20000410000 */
[----:B------:R-:W0:Y:S04]  /*8d30*/  LDS R143, [R2+0x4] ;  /* 0x00000400028f7984 */ /* 0x000e280000000800 */
[----:B------:R-:W-:Y:S01]  /*8d40*/  MUFU.SIN R198, R165 ;  /* 0x000000a500c67308 */ /* 0x000fe20000000400 */
[----:B------:R-:W1:Y:S01]  /*8d50*/  LDS R138, [R2+0x8] ;  /* 0x00000800028a7984 */ /* 0x000e620000000800 */
[----:B------:R-:W-:Y:S03]  /*8d60*/  BSSY.RECONVERGENT B0, `(.L_x_12930) ;  /* 0x0000054000007945 */ /* 0x000fe60003800200 */
[----:B------:R-:W0:Y:S03]  /*8d70*/  LDS R134, [R2+0x10] ;  /* 0x0000100002867984 */ /* 0x000e260000000800 */
[----:B------:R-:W-:Y:S01]  /*8d80*/  MUFU.COS R194, R165 ;  /* 0x000000a500c27308 */ /* 0x000fe20000000000 */
[----:B------:R-:W0:Y:S04]  /*8d90*/  LDS R131, [R2+0x18] ;  /* 0x0000180002837984 */ /* 0x000e280000000800 */
[----:B------:R-:W0:Y:S03]  /*8da0*/  LDS R176, [R2+0x24] ;  /* 0x0000240002b07984 */ /* 0x000e260000000800 */
[----:B------:R-:W2:Y:S01]  /*8db0*/  MUFU.EX2 R132, R127 ;  /* 0x0000007f00847308 */ /* 0x000ea20000000800 */
[----:B------:R-:W0:Y:S04]  /*8dc0*/  LDS R246, [R2+0x30] ;  /* 0x0000300002f67984 */ /* 0x000e280000000800 */
[----:B------:R-:W0:Y:S03]  /*8dd0*/  LDS R206, [R2+0x34] ;  /* 0x0000340002ce7984 */ /* 0x000e260000000800 */
[----:B------:R-:W4:Y:S01]  /*8de0*/  MUFU.EX2 R115, R115 ;  /* 0x0000007300737308 */ /* 0x000f220000000800 */
[----:B------:R-:W-:Y:S01]  /*8df0*/  UIADD3 UR35, UPT, UPT, UR35, -UR36, URZ ;  /* 0x8000002423237290 */ /* 0x000fe2000fffe0ff */
[----:B------:R-:W0:Y:S03]  /*8e00*/  LDS R242, [R2+0x38] ;  /* 0x0000380002f27984 */ /* 0x000e260000000800 */
[----:B------:R-:W-:Y:S01]  /*8e10*/  ULEA UR35, UR35, UR8, 0x8 ;  /* 0x0000000823237291 */ /* 0x000fe2000f8e40ff */
[----:B------:R-:W0:Y:S02]  /*8e20*/  LDS R244, [R2+0x3c] ;  /* 0x00003c0002f47984 */ /* 0x000e240000000800 */
[----:B------:R-:W-:Y:S01]  /*8e30*/  MUFU.SIN R216, R153 ;  /* 0x0000009900d87308 */ /* 0x000fe20000000400 */
[----:B--2---:R-:W-:-:S07]  /*8e40*/  FMUL.FTZ R161, R132, R161 ;  /* 0x000000a184a17220 */ /* 0x004fce0000410000 */
[----:B------:R-:W-:Y:S01]  /*8e50*/  MUFU.COS R214, R153 ;  /* 0x0000009900d67308 */ /* 0x000fe20000000000 */
[----:B------:R-:W-:-:S07]  /*8e60*/  FMUL.FTZ R163, R132, R163 ;  /* 0x000000a384a37220 */ /* 0x000fce0000410000 */
[----:B------:R-:W-:Y:S01]  /*8e70*/  MUFU.SIN R224, R148 ;  /* 0x0000009400e07308 */ /* 0x000fe20000000400 */
[----:B----4-:R-:W-:-:S07]  /*8e80*/  FMUL.FTZ R194, R115, R194 ;  /* 0x000000c273c27220 */ /* 0x010fce0000410000 */
[----:B------:R-:W-:Y:S01]  /*8e90*/  MUFU.COS R222, R148 ;  /* 0x0000009400de7308 */ /* 0x000fe20000000000 */
[----:B------:R-:W-:-:S07]  /*8ea0*/  FMUL.FTZ R198, R115, R198 ;  /* 0x000000c673c67220 */ /* 0x000fce0000410000 */
[----:B------:R-:W2:Y:S01]  /*8eb0*/  MUFU.EX2 R9, R8 ;  /* 0x0000000800097308 */ /* 0x000ea20000000800 */
[----:B------:R-:W-:-:S07]  /*8ec0*/  IADD3 R115, PT, PT, R136, 0x200, RZ ;  /* 0x0000020088737810 */ /* 0x000fce0007ffe0ff */
[----:B------:R-:W4:Y:S01]  /*8ed0*/  MUFU.EX2 R125, R125 ;  /* 0x0000007d007d7308 */ /* 0x000f220000000800 */
[----:B------:R-:W-:-:S07]  /*8ee0*/  MOV R132, UR35 ;  /* 0x0000002300847c02 */ /* 0x000fce0008000f00 */
[----:B------:R-:W3:Y:S01]  /*8ef0*/  MUFU.EX2 R129, R129 ;  /* 0x0000008100817308 */ /* 0x000ee20000000800 */
[----:B------:R-:W-:Y:S01]  /*8f00*/  SEL R6, R132, R115, !P1 ;  /* 0x0000007384067207 */ /* 0x000fe20004800000 */
[C---:B--2---:R-:W-:Y:S01]  /*8f10*/  FMUL.FTZ R214, R9.reuse, R214 ;  /* 0x000000d609d67220 */ /* 0x044fe20000410000 */
[----:B------:R-:W-:Y:S01]  /*8f20*/  FMUL.FTZ R216, R9, R216 ;  /* 0x000000d809d87220 */ /* 0x000fe20000410000 */
[C---:B------:R-:W-:Y:S01]  /*8f30*/  FMUL.FTZ R222, R7.reuse, R222 ;  /* 0x000000de07de7220 */ /* 0x040fe20000410000 */
[----:B------:R-:W-:Y:S01]  /*8f40*/  LEA R6, R6, UR25, 0x3 ;  /* 0x0000001906067c11 */ /* 0x000fe2000f8e18ff */
[----:B------:R-:W-:Y:S01]  /*8f50*/  FMUL.FTZ R224, R7, R224 ;  /* 0x000000e007e07220 */ /* 0x000fe20000410000 */
[----:B------:R-:W-:Y:S01]  /*8f60*/  FMUL.FTZ R3, R178, UR48 ;  /* 0x00000030b2037c20 */ /* 0x000fe20008410000 */
[----:B------:R-:W-:Y:S01]  /*8f70*/  FMUL.FTZ R8, R121, UR48 ;  /* 0x0000003079087c20 */ /* 0x000fe20008410000 */
[----:B------:R-:W-:Y:S01]  /*8f80*/  FMUL.FTZ R7, R180, UR48 ;  /* 0x00000030b4077c20 */ /* 0x000fe20008410000 */
[----:B------:R-:W-:Y:S01]  /*8f90*/  FMUL.FTZ R9, R144, UR48 ;  /* 0x0000003090097c20 */ /* 0x000fe20008410000 */
[----:B------:R-:W-:Y:S01]  /*8fa0*/  FMUL.FTZ R137, R234, UR48 ;  /* 0x00000030ea897c20 */ /* 0x000fe20008410000 */
[----:B------:R-:W-:Y:S01]  /*8fb0*/  FMUL.FTZ R139, R228, UR48 ;  /* 0x00000030e48b7c20 */ /* 0x000fe20008410000 */
[----:B-----5:R-:W-:Y:S01]  /*8fc0*/  FMUL.FTZ R158, R179, UR48 ;  /* 0x00000030b39e7c20 */ /* 0x020fe20008410000 */
[C---:B----4-:R-:W-:Y:S01]  /*8fd0*/  FMUL.FTZ R164, R125.reuse, R164 ;  /* 0x000000a47da47220 */ /* 0x050fe20000410000 */
[----:B------:R-:W-:Y:S01]  /*8fe0*/  FMUL.FTZ R162, R125, R162 ;  /* 0x000000a27da27220 */ /* 0x000fe20000410000 */
[----:B------:R-:W2:Y:S01]  /*8ff0*/  LDS R141, [R2] ;  /* 0x00000000028d7984 */ /* 0x000ea20000000800 */
[C---:B---3--:R-:W-:Y:S01]  /*9000*/  FMUL.FTZ R186, R129.reuse, R186 ;  /* 0x000000ba81ba7220 */ /* 0x048fe20000410000 */
[----:B------:R-:W-:Y:S01]  /*9010*/  FMUL.FTZ R184, R129, R184 ;  /* 0x000000b881b87220 */ /* 0x000fe20000410000 */
[C---:B------:R-:W-:Y:S01]  /*9020*/  FMUL.FTZ R159, R142.reuse, R159 ;  /* 0x0000009f8e9f7220 */ /* 0x040fe20000410000 */
[----:B------:R-:W3:Y:S01]  /*9030*/  LDS R135, [R2+0xc] ;  /* 0x00000c0002877984 */ /* 0x000ee20000000800 */
[----:B------:R-:W-:Y:S01]  /*9040*/  FMUL.FTZ R157, R142, R157 ;  /* 0x0000009d8e9d7220 */ /* 0x000fe20000410000 */
[----:B------:R-:W-:-:S02]  /*9050*/  FFMA.FTZ R8, R123, UR49, R8 ;  /* 0x000000317b087c23 */ /* 0x000fc40008010008 */
[----:B------:R-:W4:Y:S01]  /*9060*/  LDS R133, [R2+0x14] ;  /* 0x0000140002857984 */ /* 0x000f220000000800 */
[----:B------:R-:W-:Y:S01]  /*9070*/  FFMA.FTZ R140, R117, UR49, R140 ;  /* 0x00000031758c7c23 */ /* 0x000fe2000801008c */
[----:B------:R-:W-:Y:S02]  /*9080*/  FFMA.FTZ R142, R236, UR49, R9 ;  /* 0x00000031ec8e7c23 */ /* 0x000fe40008010009 */
[----:B------:R-:W0:Y:S01]  /*9090*/  LDS R129, [R2+0x1c] ;  /* 0x00001c0002817984 */ /* 0x000e220000000800 */
[----:B------:R-:W-:Y:S01]  /*90a0*/  FFMA.FTZ R146, R232, UR49, R137 ;  /* 0x00000031e8927c23 */ /* 0x000fe20008010089 */
[----:B------:R-:W-:Y:S02]  /*90b0*/  FFMA.FTZ R148, R226, UR49, R139 ;  /* 0x00000031e2947c23 */ /* 0x000fe4000801008b */
[----:B------:R-:W0:Y:S01]  /*90c0*/  LDS R132, [R2+0x20] ;  /* 0x0000200002847984 */ /* 0x000e220000000800 */
[----:B------:R-:W-:-:S03]  /*90d0*/  FFMA.FTZ R158, R177, UR49, R158 ;  /* 0x00000031b19e7c23 */ /* 0x000fc6000801009e */
[----:B------:R-:W0:Y:S04]  /*90e0*/  LDS R127, [R2+0x28] ;  /* 0x00002800027f7984 */ /* 0x000e280000000800 */
[----:B------:R5:W0:Y:S04]  /*90f0*/  LDS R125, [R2+0x2c] ;  /* 0x00002c00027d7984 */ /* 0x000a280000000800 */
[----:B------:R1:W-:Y:S01]  /*9100*/  STS.64 [R6+0x2550], R4 ;  /* 0x0025500406007388 */ /* 0x0003e20000000a00 */
[----:B-----5:R-:W-:Y:S01]  /*9110*/  FFMA.FTZ R2, R240, UR49, R3 ;  /* 0x00000031f0027c23 */ /* 0x020fe20008010003 */
[----:B------:R-:W-:Y:S01]  /*9120*/  FMUL.FTZ R103, R160, R145 ;  /* 0x00000091a0677220 */ /* 0x000fe20000410000 */
[----:B------:R-:W-:Y:S01]  /*9130*/  FMUL.FTZ R167, R87, -R8 ;  /* 0x8000000857a77220 */ /* 0x000fe20000410000 */
[----:B------:R-:W-:Y:S01]  /*9140*/  FMUL.FTZ R171, R91, -R140 ;  /* 0x8000008c5bab7220 */ /* 0x000fe20000410000 */
[----:B------:R-:W-:Y:S01]  /*9150*/  FMUL.FTZ R165, R85, -R2 ;  /* 0x8000000255a57220 */ /* 0x000fe20000410000 */
[----:B-1----:R-:W-:Y:S01]  /*9160*/  FFMA.FTZ R6, R238, UR49, R7 ;  /* 0x00000031ee067c23 */ /* 0x002fe20008010007 */
[----:B------:R-:W-:Y:S01]  /*9170*/  FMUL.FTZ R173, R93, -R142 ;  /* 0x8000008e5dad7220 */ /* 0x000fe20000410000 */
[----:B------:R-:W-:Y:S01]  /*9180*/  FMUL.FTZ R175, R95, -R146 ;  /* 0x800000925faf7220 */ /* 0x000fe20000410000 */
[----:B------:R-:W-:Y:S01]  /*9190*/  FMUL.FTZ R181, R97, -R148 ;  /* 0x8000009461b57220 */ /* 0x000fe20000410000 */
[----:B------:R-:W-:Y:S01]  /*91a0*/  FMUL.FTZ R169, R89, -R6 ;  /* 0x8000000659a97220 */ /* 0x000fe20000410000 */
[----:B------:R-:W-:Y:S01]  /*91b0*/  FMUL.FTZ R183, R99, -R158 ;  /* 0x8000009e63b77220 */ /* 0x000fe20000410000 */
[----:B------:R-:W-:Y:S06]  /*91c0*/  BAR.SYNC.DEFER_BLOCKING 0x0 ;  /* 0x0000000000007b1d */ /* 0x000fec0000010000 */
[----:B--23--:R-:W-:Y:S05]  /*91d0*/  @P2 BRA `(.L_x_12931) ;  /* 0x0000000000282947 */ /* 0x00cfea0003800000 */
        /* <DEDUP_REMOVED lines=10> */
.L_x_12931:
[----:B------:R-:W-:-:S06]  /*9280*/  LEA R8, R136, UR25, 0x3 ;  /* 0x0000001988087c11 */ /* 0x000fcc000f8e18ff */
[----:B------:R-:W1:Y:S02]  /*9290*/  LDS.64 R8, [R8+0x3558] ;  /* 0x0035580008087984 */ /* 0x000e640000000a00 */
.L_x_12932:
[----:B------:R-:W-:Y:S05]  /*92a0*/  BSYNC.RECONVERGENT B0 ;  /* 0x0000000000007941 */ /* 0x000fea0003800200 */
.L_x_12930:
[-C--:B------:R-:W-:Y:S01]  /*92b0*/  FMUL.FTZ R2, R4, R111.reuse ;  /* 0x0000006f04027220 */ /* 0x080fe20000410000 */
[----:B------:R-:W-:Y:S01]  /*92c0*/  FMUL.FTZ R3, R5, R111 ;  /* 0x0000006f05037220 */ /* 0x000fe20000410000 */
[----:B------:R-:W-:Y:S01]  /*92d0*/  FMUL.FTZ R168, R37, R52 ;  /* 0x0000003425a87220 */ /* 0x000fe20000410000 */
[----:B-12---:R-:W-:Y:S01]  /*92e0*/  FMUL.FTZ R7, R222, R9 ;  /* 0x00000009de077220 */ /* 0x006fe20000410000 */
[-C--:B------:R-:W-:Y:S01]  /*92f0*/  FFMA.FTZ R6, R5, R113.reuse, R2 ;  /* 0x0000007105067223 */ /* 0x080fe20000010002 */
[----:B------:R-:W-:Y:S01]  /*9300*/  FFMA.FTZ R2, R4, R113, -R3 ;  /* 0x0000007104027223 */ /* 0x000fe20000010803 */
[----:B------:R-:W-:Y:S01]  /*9310*/  FMUL.FTZ R230, R179, UR49 ;  /* 0x00000031b3e67c20 */ /* 0x000fe20008410000 */
[----:B------:R-:W-:Y:S01]  /*9320*/  FFMA.FTZ R137, -R224, R8, -R7 ;  /* 0x00000008e0897223 */ /* 0x000fe20000010907 */
[C---:B------:R-:W-:Y:S01]  /*9330*/  FMUL.FTZ R136, R105.reuse, R6 ;  /* 0x0000000669887220 */ /* 0x040fe20000410000 */
[-C--:B------:R-:W-:Y:S01]  /*9340*/  FMUL.FTZ R3, R105, R2.reuse ;  /* 0x0000000269037220 */ /* 0x080fe20000410000 */
[----:B------:R-:W-:Y:S01]  /*9350*/  FFMA.FTZ R230, R177, UR48, -R230 ;  /* 0x00000030b1e67c23 */ /* 0x000fe200080108e6 */
[----:B------:R-:W-:Y:S01]  /*9360*/  FMUL.FTZ R139, R216, R137 ;  /* 0x00000089d88b7220 */ /* 0x000fe20000410000 */
[C---:B------:R-:W-:Y:S01]  /*9370*/  FFMA.FTZ R136, R109.reuse, R2, -R136 ;  /* 0x000000026d887223 */ /* 0x040fe20000010888 */
[----:B------:R-:W-:Y:S01]  /*9380*/  FFMA.FTZ R140, R109, R6, R3 ;  /* 0x000000066d8c7223 */ /* 0x000fe20000010003 */
[----:B------:R-:W-:Y:S01]  /*9390*/  FMUL.FTZ R3, R224, R9 ;  /* 0x00000009e0037220 */ /* 0x000fe20000410000 */
[----:B------:R-:W-:Y:S01]  /*93a0*/  FMUL.FTZ R6, RZ, R111 ;  /* 0x0000006fff067220 */ /* 0x000fe20000410000 */
[----:B------:R-:W-:Y:S01]  /*93b0*/  FMUL.FTZ R2, R111, R168 ;  /* 0x000000a86f027220 */ /* 0x000fe20000410000 */
[----:B------:R-:W-:Y:S01]  /*93c0*/  FMUL.FTZ R146, R101, R140 ;  /* 0x0000008c65927220 */ /* 0x000fe20000410000 */
[----:B------:R-:W-:Y:S01]  /*93d0*/  FFMA.FTZ R7, R222, R8, -R3 ;  /* 0x00000008de077223 */ /* 0x000fe20000010803 */
[----:B------:R-:W-:Y:S01]  /*93e0*/  FFMA.FTZ R3, R113, R168, -R6 ;  /* 0x000000a871037223 */ /* 0x000fe20000010806 */
[----:B------:R-:W-:Y:S01]  /*93f0*/  FFMA.FTZ R2, RZ, R113, R2 ;  /* 0x00000071ff027223 */ /* 0x000fe20000010002 */
[-C--:B------:R-:W-:Y:S01]  /*9400*/  FFMA.FTZ R146, R103, R136.reuse, -R146 ;  /* 0x0000008867927223 */ /* 0x080fe20000010892 */
[----:B------:R-:W-:Y:S01]  /*9410*/  FMUL.FTZ R142, R216, R7 ;  /* 0x00000007d88e7220 */ /* 0x000fe20000410000 */
[----:B------:R-:W-:Y:S01]  /*9420*/  FFMA.FTZ R6, R36, R53, R3 ;  /* 0x0000003524067223 */ /* 0x000fe20000010003 */
[----:B------:R-:W-:Y:S01]  /*9430*/  FADD.FTZ R2, RZ, R2 ;  /* 0x00000002ff027221 */ /* 0x000fe20000010000 */
[----:B------:R-:W-:Y:S01]  /*9440*/  FMUL.FTZ R136, R101, R136 ;  /* 0x0000008865887220 */ /* 0x000fe20000410000 */
[C---:B------:R-:W-:Y:S01]  /*9450*/  FFMA.FTZ R147, R214.reuse, R137, -R142 ;  /* 0x00000089d6937223 */ /* 0x040fe2000001088e */
[----:B------:R-:W-:Y:S01]  /*9460*/  FFMA.FTZ R145, R214, R7, R139 ;  /* 0x00000007d6917223 */ /* 0x000fe2000001008b */
[C---:B------:R-:W-:Y:S01]  /*9470*/  FMUL.FTZ R142, R105.reuse, R6 ;  /* 0x00000006698e7220 */ /* 0x040fe20000410000 */
[----:B------:R-:W-:Y:S01]  /*9480*/  FMUL.FTZ R3, R105, R2 ;  /* 0x0000000269037220 */ /* 0x000fe20000410000 */
[----:B------:R-:W-:Y:S01]  /*9490*/  FMUL.FTZ R137, R224, R183 ;  /* 0x000000b7e0897220 */ /* 0x000fe20000410000 */
[----:B------:R-:W-:Y:S01]  /*94a0*/  FMUL.FTZ R7, R99, R230 ;  /* 0x000000e663077220 */ /* 0x000fe20000410000 */
[----:B------:R-:W-:Y:S01]  /*94b0*/  FFMA.FTZ R136, R103, R140, R136 ;  /* 0x0000008c67887223 */ /* 0x000fe20000010088 */
[----:B------:R-:W-:Y:S01]  /*94c0*/  FMUL.FTZ R139, R228, UR49 ;  /* 0x00000031e48b7c20 */ /* 0x000fe20008410000 */
[C---:B------:R-:W-:Y:S01]  /*94d0*/  FFMA.FTZ R142, R109.reuse, R2, R142 ;  /* 0x000000026d8e7223 */ /* 0x040fe2000001008e */
[----:B------:R-:W-:Y:S01]  /*94e0*/  FFMA.FTZ R3, R109, R6, -R3 ;  /* 0x000000066d037223 */ /* 0x000fe20000010803 */
[-C--:B------:R-:W-:Y:S01]  /*94f0*/  FFMA.FTZ R6, R222, R7.reuse, R137 ;  /* 0x00000007de067223 */ /* 0x080fe20000010089 */
[----:B------:R-:W-:Y:S01]  /*9500*/  FMUL.FTZ R7, R224, R7 ;  /* 0x00000007e0077220 */ /* 0x000fe20000410000 */
[----:B------:R-:W-:Y:S01]  /*9510*/  FFMA.FTZ R220, R226, UR48, -R139 ;  /* 0x00000030e2dc7c23 */ /* 0x000fe2000801088b */
[----:B------:R-:W-:Y:S01]  /*9520*/  FMUL.FTZ R2, R14, R136 ;  /* 0x000000880e027220 */ /* 0x000fe20000410000 */
[----:B------:R-:W-:Y:S01]  /*9530*/  ISETP.NE.AND P2, PT, R107, RZ, PT ;  /* 0x000000ff6b00720c */ /* 0x000fe20003f45270 */
[----:B------:R-:W-:Y:S01]  /*9540*/  FADD.FTZ R142, RZ, R142 ;  /* 0x0000008eff8e7221 */ /* 0x000fe20000010000 */
[----:B------:R-:W-:Y:S01]  /*9550*/  FFMA.FTZ R140, R222, R183, -R7 ;  /* 0x000000b7de8c7223 */ /* 0x000fe20000010807 */
[----:B------:R-:W-:Y:S01]  /*9560*/  FMUL.FTZ R149, R198, R147 ;  /* 0x00000093c6957220 */ /* 0x000fe20000410000 */
[----:B------:R-:W-:Y:S01]  /*9570*/  FFMA.FTZ R137, R97, R220, R6 ;  /* 0x000000dc61897223 */ /* 0x000fe20000010006 */
[----:B------:R-:W-:Y:S01]  /*9580*/  FFMA.FTZ R7, R15, R146, -R2 ;  /* 0x000000920f077223 */ /* 0x000fe20000010802 */
[----:B------:R-:W-:Y:S01]  /*9590*/  FFMA.FTZ R2, R38, R55, R3 ;  /* 0x0000003726027223 */ /* 0x000fe20000010003 */
[----:B------:R-:W-:Y:S01]  /*95a0*/  FMUL.FTZ R6, R101, R142 ;  /* 0x0000008e65067220 */ /* 0x000fe20000410000 */
[-C--:B------:R-:W-:Y:S01]  /*95b0*/  FFMA.FTZ R148, R194, R145.reuse, R149 ;  /* 0x00000091c2947223 */ /* 0x080fe20000010095 */
[----:B------:R-:W-:Y:S01]  /*95c0*/  FMUL.FTZ R145, R198, R145 ;  /* 0x00000091c6917220 */ /* 0x000fe20000410000 */
[----:B------:R-:W-:Y:S01]  /*95d0*/  FADD.FTZ R139, R181, R140 ;  /* 0x0000008cb58b7221 */ /* 0x000fe20000010000 */
[-C--:B------:R-:W-:Y:S01]  /*95e0*/  FFMA.FTZ R6, R103, R2.reuse, -R6 ;  /* 0x0000000267067223 */ /* 0x080fe20000010806 */
[----:B------:R-:W-:Y:S01]  /*95f0*/  FMUL.FTZ R2, R101, R2 ;  /* 0x0000000265027220 */ /* 0x000fe20000410000 */
[----:B------:R-:W-:Y:S01]  /*9600*/  FFMA.FTZ R158, R194, R147, -R145 ;  /* 0x00000093c29e7223 */ /* 0x000fe20000010891 */
[----:B------:R-:W-:Y:S01]  /*9610*/  FMUL.FTZ R145, R216, R137 ;  /* 0x00000089d8917220 */ /* 0x000fe20000410000 */
[----:B------:R-:W-:Y:S01]  /*9620*/  VOTEU.ANY UP0, P2 ;  /* 0x0000000000ff7886 */ /* 0x000fe20001000100 */
[----:B------:R-:W-:Y:S01]  /*9630*/  FFMA.FTZ R2, R103, R142, R2 ;  /* 0x0000008e67027223 */ /* 0x000fe20000010002 */
[----:B------:R-:W-:Y:S01]  /*9640*/  FMUL.FTZ R146, R14, R146 ;  /* 0x000000920e927220 */ /* 0x000fe20000410000 */
[----:B------:R-:W-:Y:S01]  /*9650*/  FMUL.FTZ R3, R163, R148 ;  /* 0x00000094a3037220 */ /* 0x000fe20000410000 */
[-C--:B------:R-:W-:Y:S01]  /*9660*/  FFMA.FTZ R166, R214, R139.reuse, -R145 ;  /* 0x0000008bd6a67223 */ /* 0x080fe20000010891 */
[----:B------:R-:W-:Y:S01]  /*9670*/  FADD.FTZ R2, RZ, R2 ;  /* 0x00000002ff027221 */ /* 0x000fe20000010000 */
[----:B------:R-:W-:Y:S01]  /*9680*/  FFMA.FTZ R146, R15, R136, R146 ;  /* 0x000000880f927223 */ /* 0x000fe20000010092 */
[----:B------:R-:W-:Y:S01]  /*9690*/  FMUL.FTZ R139, R216, R139 ;  /* 0x0000008bd88b7220 */ /* 0x000fe20000410000 */
[----:B------:R-:W1:Y:S01]  /*96a0*/  @UP0 LDCU UR36, c[0x0][0x38c] ;  /* 0x00007180ff2407ac */ /* 0x000e620008000800 */
[-C--:B------:R-:W-:Y:S01]  /*96b0*/  FMUL.FTZ R136, R163, R158.reuse ;  /* 0x0000009ea3887220 */ /* 0x080fe20000410000 */
[----:B------:R-:W-:Y:S01]  /*96c0*/  FFMA.FTZ R145, R161, R158, -R3 ;  /* 0x0000009ea1917223 */ /* 0x000fe20000010803 */
[----:B------:R-:W-:Y:S01]  /*96d0*/  FFMA.FTZ R6, R39, R54, R6 ;  /* 0x0000003627067223 */ /* 0x000fe20000010006 */
[----:B------:R-:W-:Y:S01]  /*96e0*/  FMUL.FTZ R3, R14, R2 ;  /* 0x000000020e037220 */ /* 0x000fe20000410000 */
[----:B------:R-:W-:Y:S01]  /*96f0*/  FFMA.FTZ R160, R214, R137, R139 ;  /* 0x00000089d6a07223 */ /* 0x000fe2000001008b */
[----:B------:R-:W-:Y:S01]  /*9700*/  FMUL.FTZ R140, R12, R146 ;  /* 0x000000920c8c7220 */ /* 0x000fe20000410000 */
[----:B------:R-:W-:Y:S01]  /*9710*/  FFMA.FTZ R139, R161, R148, R136 ;  /* 0x00000094a18b7223 */ /* 0x000fe20000010088 */
[-C--:B------:R-:W-:Y:S01]  /*9720*/  FMUL.FTZ R136, R14, R6.reuse ;  /* 0x000000060e887220 */ /* 0x080fe20000410000 */
[----:B------:R-:W-:Y:S01]  /*9730*/  FFMA.FTZ R3, R15, R6, -R3 ;  /* 0x000000060f037223 */ /* 0x000fe20000010803 */
[-C--:B------:R-:W-:Y:S01]  /*9740*/  FFMA.FTZ R137, R13, R7.reuse, -R140 ;  /* 0x000000070d897223 */ /* 0x080fe2000001088c */
[----:B------:R-:W-:Y:S01]  /*9750*/  FMUL.FTZ R140, R12, R7 ;  /* 0x000000070c8c7220 */ /* 0x000fe20000410000 */
[----:B------:R-:W-:Y:S01]  /*9760*/  FFMA.FTZ R136, R15, R2, R136 ;  /* 0x000000020f887223 */ /* 0x000fe20000010088 */
[----:B------:R-:W-:Y:S01]  /*9770*/  FMUL.FTZ R7, R184, R145 ;  /* 0x00000091b8077220 */ /* 0x000fe20000410000 */
[----:B------:R-:W-:Y:S01]  /*9780*/  FFMA.FTZ R3, R40, R57, R3 ;  /* 0x0000003928037223 */ /* 0x000fe20000010003 */
[C---:B------:R-:W-:Y:S01]  /*9790*/  FFMA.FTZ R146, R13.reuse, R146, R140 ;  /* 0x000000920d927223 */ /* 0x040fe2000001008c */
[----:B------:R-:W-:Y:S01]  /*97a0*/  FADD.FTZ R2, RZ, R136 ;  /* 0x00000088ff027221 */ /* 0x000fe20000010000 */
[----:B------:R-:W-:Y:S01]  /*97b0*/  FFMA.FTZ R140, R186, R139, R7 ;  /* 0x0000008bba8c7223 */ /* 0x000fe20000010007 */
[----:B------:R-:W-:Y:S01]  /*97c0*/  @UP0 UIADD3 UR35, UPT, UPT, UR16, -0x2, URZ ;  /* 0xfffffffe10230890 */ /* 0x000fe2000fffe0ff */
[C---:B------:R-:W-:Y:S01]  /*97d0*/  FMUL.FTZ R7, R12.reuse, R3 ;  /* 0x000000030c077220 */ /* 0x040fe20000410000 */
[-C--:B------:R-:W-:Y:S01]  /*97e0*/  FMUL.FTZ R6, R12, R2.reuse ;  /* 0x000000020c067220 */ /* 0x080fe20000410000 */
[----:B------:R-:W-:Y:S01]  /*97f0*/  FMUL.FTZ R139, R184, R139 ;  /* 0x0000008bb88b7220 */ /* 0x000fe20000410000 */
[----:B-1----:R-:W-:Y:S01]  /*9800*/  @UP0 UIMAD UR35, UR35, UR36, UR8 ;  /* 0x00000024232302a4 */ /* 0x002fe2000f8e0208 */
[C---:B------:R-:W-:Y:S01]  /*9810*/  FFMA.FTZ R7, R13.reuse, R2, R7 ;  /* 0x000000020d077223 */ /* 0x040fe20000010007 */
[----:B------:R-:W-:Y:S01]  /*9820*/  FFMA.FTZ R6, R13, R3, -R6 ;  /* 0x000000030d067223 */ /* 0x000fe20000010806 */
[----:B------:R-:W-:Y:S01]  /*9830*/  FFMA.FTZ R136, R186, R145, -R139 ;  /* 0x00000091ba887223 */ /* 0x000fe2000001088b */
[----:B------:R-:W-:Y:S01]  /*9840*/  @UP0 UIMAD.WIDE UR36, UR35, 0x10, UR4 ;  /* 0x00000010232408a5 */ /* 0x000fe2000f8e0204 */
[----:B------:R-:W-:Y:S01]  /*9850*/  FADD.FTZ R142, RZ, R7 ;  /* 0x00000007ff8e7221 */ /* 0x000fe20000010000 */
[----:B------:R-:W-:Y:S01]  /*9860*/  FFMA.FTZ R139, R41, R56, R6 ;  /* 0x00000038298b7223 */ /* 0x000fe20000010006 */
[----:B------:R-:W-:Y:S01]  /*9870*/  CS2R R2, SRZ ;  /* 0x0000000000027805 */ /* 0x000fe2000001ff00 */
[----:B------:R-:W-:Y:S01]  /*9880*/  FMUL.FTZ R145, R234, UR49 ;  /* 0x00000031ea917c20 */ /* 0x000fe20008410000 */
[CC--:B------:R-:W-:Y:S01]  /*9890*/  FMUL.FTZ R148, R10.reuse, R142.reuse ;  /* 0x0000008e0a947220 */ /* 0x0c0fe20000410000 */
[----:B------:R-:W-:Y:S01]  /*98a0*/  MOV R6, UR36 ;  /* 0x0000002400067c02 */ /* 0x000fe20008000f00 */
[-C--:B------:R-:W-:Y:S01]  /*98b0*/  FMUL.FTZ R158, R10, R139.reuse ;  /* 0x0000008b0a9e7220 */ /* 0x080fe20000410000 */
[----:B------:R-:W-:Y:S01]  /*98c0*/  MOV R7, UR37 ;  /* 0x0000002500077c02 */ /* 0x000fe20008000f00 */
[----:B------:R-:W-:Y:S01]  /*98d0*/  FFMA.FTZ R139, R11, R139, -R148 ;  /* 0x0000008b0b8b7223 */ /* 0x000fe20000010894 */
[----:B------:R-:W-:Y:S01]  /*98e0*/  FFMA.FTZ R218, R232, UR48, -R145 ;  /* 0x00000030e8da7c23 */ /* 0x000fe20008010891 */
[----:B------:R-:W-:Y:S01]  /*98f0*/  FADD.FTZ R149, R175, R166 ;  /* 0x000000a6af957221 */ /* 0x000fe20000010000 */
[----:B------:R-:W-:Y:S01]  /*9900*/  FFMA.FTZ R158, R11, R142, R158 ;  /* 0x0000008e0b9e7223 */ /* 0x000fe2000001009e */
[----:B------:R1:W2:Y:S01]  /*9910*/  @P2 LDG.E.64 R2, desc[UR32][R6.64+0x8] ;  /* 0x0000082006022981 */ /* 0x0002a2000c1e1b00 */
[----:B------:R-:W-:Y:S01]  /*9920*/  FFMA.FTZ R139, R42, R59, R139 ;  /* 0x0000003b2a8b7223 */ /* 0x000fe2000001008b */
[----:B------:R-:W-:Y:S01]  /*9930*/  FFMA.FTZ R147, R95, R218, R160 ;  /* 0x000000da5f937223 */ /* 0x000fe200000100a0 */
[----:B------:R-:W-:Y:S01]  /*9940*/  FMUL.FTZ R151, R198, R149 ;  /* 0x00000095c6977220 */ /* 0x000fe20000410000 */
[----:B------:R-:W-:Y:S01]  /*9950*/  FADD.FTZ R145, RZ, R158 ;  /* 0x0000009eff917221 */ /* 0x000fe20000010000 */
[----:B------:R-:W-:-:S02]  /*9960*/  FMUL.FTZ R158, R150, R139 ;  /* 0x0000008b969e7220 */ /* 0x000fc40000410000 */
[-C--:B------:R-:W-:Y:S01]  /*9970*/  FFMA.FTZ R160, R194, R147.reuse, R151 ;  /* 0x00000093c2a07223 */ /* 0x080fe20000010097 */
[----:B------:R-:W-:Y:S01]  /*9980*/  FMUL.FTZ R151, R198, R147 ;  /* 0x00000093c6977220 */ /* 0x000fe20000410000 */
[-C--:B------:R-:W-:Y:S01]  /*9990*/  FMUL.FTZ R147, R150, R145.reuse ;  /* 0x0000009196937220 */ /* 0x080fe20000410000 */
[----:B------:R-:W-:Y:S01]  /*99a0*/  FFMA.FTZ R158, R152, R145, R158 ;  /* 0x00000091989e7223 */ /* 0x000fe2000001009e */
[C---:B------:R-:W-:Y:S01]  /*99b0*/  FMUL.FTZ R142, R10.reuse, R146 ;  /* 0x000000920a8e7220 */ /* 0x040fe20000410000 */
[----:B-1----:R-:W-:Y:S01]  /*99c0*/  FMUL.FTZ R6, R10, R137 ;  /* 0x000000890a067220 */ /* 0x002fe20000410000 */
[----:B------:R-:W-:Y:S01]  /*99d0*/  FFMA.FTZ R148, R152, R139, -R147 ;  /* 0x0000008b98947223 */ /* 0x000fe20000010893 */
[----:B------:R-:W-:Y:S01]  /*99e0*/  FADD.FTZ R147, RZ, R158 ;  /* 0x0000009eff937221 */ /* 0x000fe20000010000 */
[----:B------:R-:W-:Y:S01]  /*99f0*/  FFMA.FTZ R7, R11, R137, -R142 ;  /* 0x000000890b077223 */ /* 0x000fe2000001088e */
[----:B------:R-:W-:Y:S01]  /*9a00*/  FMUL.FTZ R139, R144, UR49 ;  /* 0x00000031908b7c20 */ /* 0x000fe20008410000 */
[----:B------:R-:W-:Y:S01]  /*9a10*/  FFMA.FTZ R145, R43, R58, R148 ;  /* 0x0000003a2b917223 */ /* 0x000fe20000010094 */
[----:B------:R-:W-:Y:S01]  /*9a20*/  FFMA.FTZ R137, R11, R146, R6 ;  /* 0x000000920b897223 */ /* 0x000fe20000010006 */
[----:B------:R-:W-:Y:S01]  /*9a30*/  FMUL.FTZ R6, R154, R147 ;  /* 0x000000939a067220 */ /* 0x000fe20000410000 */
[----:B------:R-:W-:Y:S01]  /*9a40*/  FFMA.FTZ R166, R194, R149, -R151 ;  /* 0x00000095c2a67223 */ /* 0x000fe20000010897 */
[----:B------:R-:W-:Y:S01]  /*9a50*/  FFMA.FTZ R212, R236, UR48, -R139 ;  /* 0x00000030ecd47c23 */ /* 0x000fe2000801088b */
[-C--:B------:R-:W-:Y:S01]  /*9a60*/  FMUL.FTZ R149, R154, R145.reuse ;  /* 0x000000919a957220 */ /* 0x080fe20000410000 */
[----:B------:R-:W-:Y:S01]  /*9a70*/  FFMA.FTZ R145, R156, R145, -R6 ;  /* 0x000000919c917223 */ /* 0x000fe20000010806 */
[----:B------:R-:W-:Y:S01]  /*9a80*/  FMUL.FTZ R139, R150, R137 ;  /* 0x00000089968b7220 */ /* 0x000fe20000410000 */
[----:B------:R-:W-:Y:S01]  /*9a90*/  FFMA.FTZ R160, R93, R212, R160 ;  /* 0x000000d45da07223 */ /* 0x000fe200000100a0 */
[----:B------:R-:W-:Y:S01]  /*9aa0*/  FFMA.FTZ R149, R156, R147, R149 ;  /* 0x000000939c957223 */ /* 0x000fe20000010095 */
[----:B------:R-:W-:Y:S01]  /*9ab0*/  FFMA.FTZ R145, R44, R61, R145 ;  /* 0x0000003d2c917223 */ /* 0x000fe20000010091 */
[-C--:B------:R-:W-:Y:S01]  /*9ac0*/  FFMA.FTZ R139, R152, R7.reuse, -R139 ;  /* 0x00000007988b7223 */ /* 0x080fe2000001088b */
[----:B------:R-:W-:Y:S01]  /*9ad0*/  FMUL.FTZ R7, R150, R7 ;  /* 0x0000000796077220 */ /* 0x000fe20000410000 */
[----:B------:R-:W-:Y:S01]  /*9ae0*/  FADD.FTZ R166, R173, R166 ;  /* 0x000000a6ada67221 */ /* 0x000fe20000010000 */
[----:B------:R-:W-:Y:S01]  /*9af0*/  FMUL.FTZ R6, R163, R160 ;  /* 0x000000a0a3067220 */ /* 0x000fe20000410000 */
[----:B------:R-:W-:Y:S01]  /*9b00*/  FADD.FTZ R149, RZ, R149 ;  /* 0x00000095ff957221 */ /* 0x000fe20000010000 */
[----:B------:R-:W-:Y:S01]  /*9b10*/  FMUL.FTZ R147, R162, R145 ;  /* 0x00000091a2937220 */ /* 0x000fe20000410000 */
[----:B------:R-:W-:Y:S01]  /*9b20*/  FFMA.FTZ R7, R152, R137, R7 ;  /* 0x0000008998077223 */ /* 0x000fe20000010007 */
[----:B------:R-:W-:Y:S01]  /*9b30*/  FFMA.FTZ R148, R161, R166, -R6 ;  /* 0x000000a6a1947223 */ /* 0x000fe20000010806 */
[-C--:B------:R-:W-:Y:S01]  /*9b40*/  FMUL.FTZ R6, R162, R149.reuse ;  /* 0x00000095a2067220 */ /* 0x080fe20000410000 */
[----:B------:R-:W-:Y:S01]  /*9b50*/  FFMA.FTZ R147, R164, R149, R147 ;  /* 0x00000095a4937223 */ /* 0x000fe20000010093 */
[----:B------:R-:W-:-:S02]  /*9b60*/  FMUL.FTZ R137, R154, R7 ;  /* 0x000000079a897220 */ /* 0x000fc40000410000 */
[----:B------:R-:W-:Y:S01]  /*9b70*/  FFMA.FTZ R6, R164, R145, -R6 ;  /* 0x00000091a4067223 */ /* 0x000fe20000010806 */
[----:B------:R-:W-:Y:S01]  /*9b80*/  FADD.FTZ R142, RZ, R147 ;  /* 0x00000093ff8e7221 */ /* 0x000fe20000010000 */
[-C--:B------:R-:W-:Y:S01]  /*9b90*/  FFMA.FTZ R137, R156, R139.reuse, -R137 ;  /* 0x0000008b9c897223 */ /* 0x080fe20000010889 */
[----:B------:R-:W-:Y:S01]  /*9ba0*/  FMUL.FTZ R139, R154, R139 ;  /* 0x0000008b9a8b7220 */ /* 0x000fe20000410000 */
[----:B------:R-:W-:Y:S01]  /*9bb0*/  FFMA.FTZ R6, R45, R60, R6 ;  /* 0x0000003c2d067223 */ /* 0x000fe20000010006 */
[C---:B------:R-:W-:Y:S02]  /*9bc0*/  FMUL.FTZ R146, R157.reuse, R142 ;  /* 0x0000008e9d927220 */ /* 0x040fe40000410000 */
[----:B------:R-:W-:Y:S01]  /*9bd0*/  FFMA.FTZ R139, R156, R7, R139 ;  /* 0x000000079c8b7223 */ /* 0x000fe2000001008b */
[-C--:B------:R-:W-:Y:S01]  /*9be0*/  FMUL.FTZ R145, R157, R6.reuse ;  /* 0x000000069d917220 */ /* 0x080fe20000410000 */
[----:B------:R-:W-:Y:S01]  /*9bf0*/  FFMA.FTZ R7, R159, R6, -R146 ;  /* 0x000000069f077223 */ /* 0x000fe20000010892 */
[----:B------:R-:W-:Y:S01]  /*9c00*/  FMUL.FTZ R166, R163, R166 ;  /* 0x000000a6a3a67220 */ /* 0x000fe20000410000 */
[----:B------:R-:W-:Y:S01]  /*9c10*/  FMUL.FTZ R210, R119, UR49 ;  /* 0x0000003177d27c20 */ /* 0x000fe20008410000 */
[----:B------:R-:W-:Y:S01]  /*9c20*/  FFMA.FTZ R145, R159, R142, R145 ;  /* 0x0000008e9f917223 */ /* 0x000fe20000010091 */
[----:B------:R-:W-:Y:S01]  /*9c30*/  FFMA.FTZ R147, R46, R63, R7 ;  /* 0x0000003f2e937223 */ /* 0x000fe20000010007 */
[----:B------:R-:W-:Y:S01]  /*9c40*/  FFMA.FTZ R166, R161, R160, R166 ;  /* 0x000000a0a1a67223 */ /* 0x000fe200000100a6 */
[----:B------:R-:W-:Y:S01]  /*9c50*/  FFMA.FTZ R210, R117, UR48, -R210 ;  /* 0x0000003075d27c23 */ /* 0x000fe200080108d2 */
[----:B------:R-:W-:Y:S01]  /*9c60*/  FADD.FTZ R145, RZ, R145 ;  /* 0x00000091ff917221 */ /* 0x000fe20000010000 */
[----:B------:R-:W-:Y:S01]  /*9c70*/  FADD.FTZ R151, R171, R148 ;  /* 0x00000094ab977221 */ /* 0x000fe20000010000 */
[C---:B------:R-:W-:Y:S01]  /*9c80*/  FMUL.FTZ R6, R184.reuse, R147 ;  /* 0x00000093b8067220 */ /* 0x040fe20000410000 */
[----:B------:R-:W-:Y:S01]  /*9c90*/  FFMA.FTZ R149, R91, R210, R166 ;  /* 0x000000d25b957223 */ /* 0x000fe200000100a6 */
[C---:B------:R-:W-:Y:S01]  /*9ca0*/  FMUL.FTZ R148, R184.reuse, R145 ;  /* 0x00000091b8947220 */ /* 0x040fe20000410000 */
[----:B------:R-:W-:Y:S01]  /*9cb0*/  FMUL.FTZ R7, R184, R151 ;  /* 0x00000097b8077220 */ /* 0x000fe20000410000 */
[----:B------:R-:W-:Y:S01]  /*9cc0*/  FFMA.FTZ R145, R186, R145, R6 ;  /* 0x00000091ba917223 */ /* 0x000fe20000010006 */
[----:B------:R-:W-:Y:S01]  /*9cd0*/  FMUL.FTZ R6, R162, R139 ;  /* 0x0000008ba2067220 */ /* 0x000fe20000410000 */
[C---:B------:R-:W-:Y:S01]  /*9ce0*/  FFMA.FTZ R158, R186.reuse, R147, -R148 ;  /* 0x00000093ba9e7223 */ /* 0x040fe20000010894 */
[----:B------:R-:W-:Y:S01]  /*9cf0*/  FFMA.FTZ R142, R186, R149, R7 ;  /* 0x00000095ba8e7223 */ /* 0x000fe20000010007 */
[----:B------:R-:W-:Y:S01]  /*9d00*/  FADD.FTZ R166, RZ, R145 ;  /* 0x00000091ffa67221 */ /* 0x000fe20000010000 */
[-C--:B------:R-:W-:Y:S01]  /*9d10*/  FMUL.FTZ R7, R162, R137.reuse ;  /* 0x00000089a2077220 */ /* 0x080fe20000410000 */
[C---:B------:R-:W-:Y:S01]  /*9d20*/  FFMA.FTZ R6, R164.reuse, R137, -R6 ;  /* 0x00000089a4067223 */ /* 0x040fe20000010806 */
[----:B------:R-:W-:Y:S01]  /*9d30*/  FFMA.FTZ R160, R47, R62, R158 ;  /* 0x0000003e2fa07223 */ /* 0x000fe2000001009e */
        /* <DEDUP_REMOVED lines=8> */
[----:B------:R-:W-:Y:S01]  /*9dc0*/  FFMA.FTZ R147, R48, R65, R139 ;  /* 0x0000004130937223 */ /* 0x000fe2000001008b */
[----:B------:R-:W-:Y:S01]  /*9dd0*/  FFMA.FTZ R7, R159, R6, -R158 ;  /* 0x000000069f077223 */ /* 0x000fe2000001089e */
[C---:B------:R-:W-:Y:S01]  /*9de0*/  FMUL.FTZ R6, R184.reuse, R137 ;  /* 0x00000089b8067220 */ /* 0x040fe20000410000 */
        /* <DEDUP_REMOVED lines=41> */
[----:B------:R-:W-:Y:S01]  /*a080*/  FFMA.FTZ R149, R159, R140, R158 ;  /* 0x0000008c9f957223 */ /* 0x000fe2000001009e */
[----:B------:R-:W-:Y:S01]  /*a090*/  FFMA.FTZ R148, R89, R208, R142 ;  /* 0x000000d059947223 */ /* 0x000fe2000001008e */
[----:B------:R-:W-:Y:S01]  /*a0a0*/  FMUL.FTZ R140, R157, R140 ;  /* 0x0000008c9d8c7220 */ /* 0x000fe20000410000 */
[----:B------:R-:W3:Y:S01]  /*a0b0*/  SHFL.UP PT, R142, R7, 0x1, RZ ;  /* 0x04200000078e7989 */ /* 0x000ee200000e00ff */
[-C--:B------:R-:W-:Y:S01]  /*a0c0*/  FFMA.FTZ R137, R222, R139.reuse, R137 ;  /* 0x0000008bde897223 */ /* 0x080fe20000010089 */
[----:B------:R-:W-:Y:S01]  /*a0d0*/  FMUL.FTZ R139, R224, R139 ;  /* 0x0000008be08b7220 */ /* 0x000fe20000410000 */
[----:B------:R-:W-:-:S03]  /*a0e0*/  FFMA.FTZ R151, R159, R136, -R140 ;  /* 0x000000889f977223 */ /* 0x000fc6000001088c */
[----:B------:R-:W-:Y:S01]  /*a0f0*/  FFMA.FTZ R136, R222, R145, -R139 ;  /* 0x00000091de887223 */ /* 0x000fe2000001088b */
[----:B------:R-:W5:Y:S01]  /*a100*/  SHFL.UP PT, R140, R137, 0x1, RZ ;  /* 0x04200000898c7989 */ /* 0x000f6200000e00ff */
[----:B------:R-:W-:Y:S01]  /*a110*/  FADD.FTZ R146, R169, R146 ;  /* 0x00000092a9927221 */ /* 0x000fe20000010000 */
[C---:B------:R-:W-:Y:S02]  /*a120*/  FMUL.FTZ R158, R157.reuse, R148 ;  /* 0x000000949d9e7220 */ /* 0x040fe40000410000 */
[----:B------:R-:W0:Y:S01]  /*a130*/  SHFL.UP PT, R139, R136, 0x1, RZ ;  /* 0x04200000888b7989 */ /* 0x000e2200000e00ff */
[-C--:B------:R-:W-:Y:S01]  /*a140*/  FMUL.FTZ R153, R157, R146.reuse ;  /* 0x000000929d997220 */ /* 0x080fe20000410000 */
[----:B------:R-:W-:Y:S01]  /*a150*/  FFMA.FTZ R158, R159, R146, -R158 ;  /* 0x000000929f9e7223 */ /* 0x000fe2000001089e */
[----:B------:R-:W-:Y:S01]  /*a160*/  FMUL.FTZ R146, R162, R149 ;  /* 0x00000095a2927220 */ /* 0x000fe20000410000 */
[----:B------:R-:W-:Y:S01]  /*a170*/  ISETP.GE.AND P2, PT, R18, 0x1, PT ;  /* 0x000000011200780c */ /* 0x000fe20003f46270 */
[----:B------:R-:W-:-:S02]  /*a180*/  FMUL.FTZ R145, R162, R151 ;  /* 0x00000097a2917220 */ /* 0x000fc40000410000 */
[----:B------:R-:W-:Y:S01]  /*a190*/  FFMA.FTZ R155, R164, R151, -R146 ;  /* 0x00000097a49b7223 */ /* 0x000fe20000010892 */
[----:B-1----:R-:W-:Y:S01]  /*a1a0*/  FMUL.FTZ R146, R136, R147 ;  /* 0x0000009388927220 */ /* 0x002fe20000410000 */
[----:B------:R-:W-:Y:S01]  /*a1b0*/  FFMA.FTZ R148, R159, R148, R153 ;  /* 0x000000949f947223 */ /* 0x000fe20000010099 */
[----:B------:R-:W-:Y:S01]  /*a1c0*/  FMUL.FTZ R204, R121, UR49 ;  /* 0x0000003179cc7c20 */ /* 0x000fe20008410000 */
[----:B------:R-:W-:Y:S01]  /*a1d0*/  FFMA.FTZ R153, R164, R149, R145 ;  /* 0x00000095a4997223 */ /* 0x000fe20000010091 */
[C---:B------:R-:W-:Y:S01]  /*a1e0*/  FMUL.FTZ R147, R137.reuse, R147 ;  /* 0x0000009389937220 */ /* 0x040fe20000410000 */
[-C--:B---3--:R-:W-:Y:S01]  /*a1f0*/  FFMA.FTZ R145, R137, R142.reuse, R146 ;  /* 0x0000008e89917223 */ /* 0x088fe20000010092 */
[----:B------:R-:W-:Y:S01]  /*a200*/  FFMA.FTZ R204, R123, UR48, -R204 ;  /* 0x000000307bcc7c23 */ /* 0x000fe200080108cc */
[----:B------:R-:W-:Y:S01]  /*a210*/  FADD.FTZ R151, R167, R158 ;  /* 0x0000009ea7977221 */ /* 0x000fe20000010000 */
[----:B------:R-:W-:Y:S01]  /*a220*/  FFMA.FTZ R142, R136, R142, -R147 ;  /* 0x0000008e888e7223 */ /* 0x000fe20000010893 */
[----:B------:R-:W-:Y:S01]  /*a230*/  @P2 FADD.FTZ R6, R6, R145 ;  /* 0x0000009106062221 */ /* 0x000fe20000010000 */
[----:B------:R-:W-:Y:S01]  /*a240*/  FFMA.FTZ R149, R87, R204, R148 ;  /* 0x000000cc57957223 */ /* 0x000fe20000010094 */
[-C--:B-----5:R-:W-:Y:S01]  /*a250*/  FMUL.FTZ R145, R137, R140.reuse ;  /* 0x0000008c89917220 */ /* 0x0a0fe20000410000 */
[----:B------:R-:W-:Y:S01]  /*a260*/  FMUL.FTZ R185, R162, R151 ;  /* 0x00000097a2b97220 */ /* 0x000fe20000410000 */
[----:B------:R-:W-:Y:S01]  /*a270*/  FMUL.FTZ R147, R178, UR49 ;  /* 0x00000031b2937c20 */ /* 0x000fe20008410000 */
[----:B------:R-:W-:Y:S01]  /*a280*/  FMUL.FTZ R140, R136, R140 ;  /* 0x0000008c888c7220 */ /* 0x000fe20000410000 */
[----:B------:R-:W-:Y:S01]  /*a290*/  @P2 FADD.FTZ R7, R7, R142 ;  /* 0x0000008e07072221 */ /* 0x000fe20000010000 */
[----:B------:R-:W1:Y:S01]  /*a2a0*/  SHFL.UP PT, R146, R6, 0x2, RZ ;  /* 0x0440000006927989 */ /* 0x000e6200000e00ff */
[-C--:B------:R-:W-:Y:S01]  /*a2b0*/  FMUL.FTZ R158, R162, R149.reuse ;  /* 0x00000095a29e7220 */ /* 0x080fe20000410000 */
[----:B------:R-:W-:Y:S01]  /*a2c0*/  FFMA.FTZ R148, R164, R149, R185 ;  /* 0x00000095a4947223 */ /* 0x000fe200000100b9 */
[----:B------:R-:W-:Y:S01]  /*a2d0*/  FFMA.FTZ R202, R240, UR48, -R147 ;  /* 0x00000030f0ca7c23 */ /* 0x000fe20008010893 */
[-C--:B0-----:R-:W-:Y:S01]  /*a2e0*/  @P2 FFMA.FTZ R137, R137, R139.reuse, R140 ;  /* 0x0000008b89892223 */ /* 0x081fe2000001008c */
[----:B------:R-:W0:Y:S01]  /*a2f0*/  SHFL.UP PT, R142, R7, 0x2, RZ ;  /* 0x04400000078e7989 */ /* 0x000e2200000e00ff */
[----:B------:R-:W-:Y:S01]  /*a300*/  @P2 FFMA.FTZ R136, R136, R139, -R145 ;  /* 0x0000008b88882223 */ /* 0x000fe20000010891 */
[----:B------:R-:W-:Y:S01]  /*a310*/  FFMA.FTZ R158, R164, R151, -R158 ;  /* 0x00000097a49e7223 */ /* 0x000fe2000001089e */
[----:B------:R-:W-:Y:S01]  /*a320*/  FFMA.FTZ R145, R85, R202, R148 ;  /* 0x000000ca55917223 */ /* 0x000fe20000010094 */
[----:B------:R-:W-:Y:S01]  /*a330*/  FMUL.FTZ R139, R244, UR48 ;  /* 0x00000030f48b7c20 */ /* 0x000fe20008410000 */
[----:B------:R-:W3:Y:S01]  /*a340*/  SHFL.UP PT, R140, R137, 0x2, RZ ;  /* 0x04400000898c7989 */ /* 0x000ee200000e00ff */
[----:B------:R-:W-:Y:S01]  /*a350*/  FADD.FTZ R147, R165, R158 ;  /* 0x0000009ea5937221 */ /* 0x000fe20000010000 */
[----:B------:R-:W-:Y:S01]  /*a360*/  FMUL.FTZ R149, R154, R145 ;  /* 0x000000919a957220 */ /* 0x000fe20000410000 */
[----:B------:R-:W-:-:S02]  /*a370*/  FFMA.FTZ R158, R242, UR49, R139 ;  /* 0x00000031f29e7c23 */ /* 0x000fc4000801008b */
[----:B------:R-:W5:Y:S01]  /*a380*/  SHFL.UP PT, R139, R136, 0x2, RZ ;  /* 0x04400000888b7989 */ /* 0x000f6200000e00ff */
[-C--:B------:R-:W-:Y:S01]  /*a390*/  FMUL.FTZ R148, R154, R147.reuse ;  /* 0x000000939a947220 */ /* 0x080fe20000410000 */
[----:B------:R-:W-:Y:S01]  /*a3a0*/  FFMA.FTZ R149, R156, R147, -R149 ;  /* 0x000000939c957223 */ /* 0x000fe20000010895 */
[----:B------:R-:W-:Y:S01]  /*a3b0*/  FMUL.FTZ R147, R244, UR49 ;  /* 0x00000031f4937c20 */ /* 0x000fe20008410000 */
[----:B------:R-:W-:Y:S01]  /*a3c0*/  ISETP.GE.AND P2, PT, R18, 0x2, PT ;  /* 0x000000021200780c */ /* 0x000fe20003f46270 */
[----:B------:R-:W-:Y:S01]  /*a3d0*/  FFMA.FTZ R148, R156, R145, R148 ;  /* 0x000000919c947223 */ /* 0x000fe20000010094 */
[C---:B------:R-:W-:Y:S01]  /*a3e0*/  FMUL.FTZ R158, R83.reuse, -R158 ;  /* 0x8000009e539e7220 */ /* 0x040fe20000410000 */
[----:B------:R-:W-:Y:S01]  /*a3f0*/  FFMA.FTZ R196, R242, UR48, -R147 ;  /* 0x00000030f2c47c23 */ /* 0x000fe20008010893 */
[----:B------:R-:W-:Y:S02]  /*a400*/  FMUL.FTZ R145, R154, R155 ;  /* 0x0000009b9a917220 */ /* 0x000fe40000410000 */
[----:B------:R-:W-:Y:S01]  /*a410*/  FADD.FTZ R185, R158, R149 ;  /* 0x000000959eb97221 */ /* 0x000fe20000010000 */
[----:B------:R-:W-:Y:S01]  /*a420*/  FFMA.FTZ R151, R83, R196, R148 ;  /* 0x000000c453977223 */ /* 0x000fe20000010094 */
[-C--:B-1----:R-:W-:Y:S01]  /*a430*/  FMUL.FTZ R148, R136, R146.reuse ;  /* 0x0000009288947220 */ /* 0x082fe20000410000 */
[----:B------:R-:W-:Y:S01]  /*a440*/  FFMA.FTZ R149, R156, R153, R145 ;  /* 0x000000999c957223 */ /* 0x000fe20000010091 */
[----:B------:R-:W-:-:S02]  /*a450*/  FMUL.FTZ R145, R137, R146 ;  /* 0x0000009289917220 */ /* 0x000fc40000410000 */
[CC--:B0-----:R-:W-:Y:S02]  /*a460*/  FFMA.FTZ R147, R137.reuse, R142.reuse, R148 ;  /* 0x0000008e89937223 */ /* 0x0c1fe40000010094 */
[----:B------:R-:W-:Y:S01]  /*a470*/  FFMA.FTZ R146, R136, R142, -R145 ;  /* 0x0000008e88927223 */ /* 0x000fe20000010891 */
[-C--:B---3--:R-:W-:Y:S01]  /*a480*/  FMUL.FTZ R145, R137, R140.reuse ;  /* 0x0000008c89917220 */ /* 0x088fe20000410000 */
[----:B------:R-:W-:Y:S01]  /*a490*/  @P2 FADD.FTZ R6, R6, R147 ;  /* 0x0000009306062221 */ /* 0x000fe20000010000 */
[C---:B------:R-:W-:Y:S01]  /*a4a0*/  FMUL.FTZ R142, R136.reuse, R140 ;  /* 0x0000008c888e7220 */ /* 0x040fe20000410000 */
[----:B------:R-:W-:Y:S01]  /*a4b0*/  @P2 FADD.FTZ R7, R7, R146 ;  /* 0x0000009207072221 */ /* 0x000fe20000010000 */
[-C--:B-----5:R-:W-:Y:S02]  /*a4c0*/  @P2 FFMA.FTZ R136, R136, R139.reuse, -R145 ;  /* 0x0000008b88882223 */ /* 0x0a0fe40000010891 */
[----:B------:R-:W-:Y:S01]  /*a4d0*/  @P2 FFMA.FTZ R137, R137, R139, R142 ;  /* 0x0000008b89892223 */ /* 0x000fe2000001008e */
[----:B------:R-:W0:Y:S01]  /*a4e0*/  SHFL.UP PT, R145, R6, 0x4, RZ ;  /* 0x0480000006917989 */ /* 0x000e2200000e00ff */
[----:B------:R-:W-:Y:S01]  /*a4f0*/  FMUL.FTZ R153, R154, R153 ;  /* 0x000000999a997220 */ /* 0x000fe20000410000 */
[----:B------:R-:W-:Y:S01]  /*a500*/  FMUL.FTZ R187, R150, R185 ;  /* 0x000000b996bb7220 */ /* 0x000fe20000410000 */
[----:B------:R-:W-:Y:S01]  /*a510*/  FMUL.FTZ R139, R206, UR48 ;  /* 0x00000030ce8b7c20 */ /* 0x000fe20008410000 */
[----:B------:R-:W1:Y:S01]  /*a520*/  SHFL.UP PT, R142, R7, 0x4, RZ ;  /* 0x04800000078e7989 */ /* 0x000e6200000e00ff */
[----:B------:R-:W-:Y:S01]  /*a530*/  FFMA.FTZ R153, R156, R155, -R153 ;  /* 0x0000009b9c997223 */ /* 0x000fe20000010899 */
[-C--:B------:R-:W-:Y:S01]  /*a540*/  FFMA.FTZ R148, R152, R151.reuse, R187 ;  /* 0x0000009798947223 */ /* 0x080fe200000100bb */
[----:B------:R-:W-:Y:S01]  /*a550*/  FMUL.FTZ R155, R206, UR49 ;  /* 0x00000031ce9b7c20 */ /* 0x000fe20008410000 */
[----:B------:R-:W3:Y:S01]  /*a560*/  SHFL.UP PT, R140, R137, 0x4, RZ ;  /* 0x04800000898c7989 */ /* 0x000ee200000e00ff */
[----:B------:R-:W-:Y:S01]  /*a570*/  FMUL.FTZ R151, R150, R151 ;  /* 0x0000009796977220 */ /* 0x000fe20000410000 */
[C---:B------:R-:W-:Y:S01]  /*a580*/  FFMA.FTZ R158, R246.reuse, UR49, R139 ;  /* 0x00000031f69e7c23 */ /* 0x040fe2000801008b */
[----:B------:R-:W-:Y:S01]  /*a590*/  FFMA.FTZ R182, R246, UR48, -R155 ;  /* 0x00000030f6b67c23 */ /* 0x000fe2000801089b */
[----:B------:R-:W5:Y:S01]  /*a5a0*/  SHFL.UP PT, R139, R136, 0x4, RZ ;  /* 0x04800000888b7989 */ /* 0x000f6200000e00ff */
[----:B------:R-:W-:Y:S01]  /*a5b0*/  FFMA.FTZ R151, R152, R185, -R151 ;  /* 0x000000b998977223 */ /* 0x000fe20000010897 */
[C---:B------:R-:W-:Y:S01]  /*a5c0*/  FMUL.FTZ R158, R81.reuse, -R158 ;  /* 0x8000009e519e7220 */ /* 0x040fe20000410000 */
[C---:B------:R-:W-:Y:S01]  /*a5d0*/  FMUL.FTZ R146, R150.reuse, R149 ;  /* 0x0000009596927220 */ /* 0x040fe20000410000 */
[----:B------:R-:W-:Y:S01]  /*a5e0*/  FFMA.FTZ R148, R81, R182, R148 ;  /* 0x000000b651947223 */ /* 0x000fe20000010094 */
[-C--:B------:R-:W-:Y:S01]  /*a5f0*/  FMUL.FTZ R147, R150, R153.reuse ;  /* 0x0000009996937220 */ /* 0x080fe20000410000 */
[----:B------:R-:W-:Y:S01]  /*a600*/  FADD.FTZ R151, R158, R151 ;  /* 0x000000979e977221 */ /* 0x000fe20000010000 */
[----:B------:R-:W-:Y:S01]  /*a610*/  FFMA.FTZ R146, R152, R153, -R146 ;  /* 0x0000009998927223 */ /* 0x000fe20000010892 */
[----:B------:R-:W-:Y:S01]  /*a620*/  FMUL.FTZ R160, R10, R148 ;  /* 0x000000940aa07220 */ /* 0x000fe20000410000 */
[----:B------:R-:W-:Y:S01]  /*a630*/  ISETP.GE.AND P2, PT, R18, 0x4, PT ;  /* 0x000000041200780c */ /* 0x000fe20003f46270 */
[----:B------:R-:W-:Y:S01]  /*a640*/  FMUL.FTZ R153, R10, R151 ;  /* 0x000000970a997220 */ /* 0x000fe20000410000 */
[----:B------:R-:W-:Y:S01]  /*a650*/  FFMA.FTZ R147, R152, R149, R147 ;  /* 0x0000009598937223 */ /* 0x000fe20000010093 */
[C---:B------:R-:W-:Y:S01]  /*a660*/  FFMA.FTZ R151, R11.reuse, R151, -R160 ;  /* 0x000000970b977223 */ /* 0x040fe200000108a0 */
[C---:B------:R-:W-:Y:S01]  /*a670*/  FMUL.FTZ R158, R10.reuse, R146 ;  /* 0x000000920a9e7220 */ /* 0x040fe20000410000 */
[C---:B------:R-:W-:Y:S01]  /*a680*/  FFMA.FTZ R160, R11.reuse, R148, R153 ;  /* 0x000000940ba07223 */ /* 0x040fe20000010099 */
[----:B------:R-:W-:Y:S01]  /*a690*/  FMUL.FTZ R149, R10, R147 ;  /* 0x000000930a957220 */ /* 0x000fe20000410000 */
[C---:B0-----:R-:W-:Y:S01]  /*a6a0*/  FMUL.FTZ R148, R136.reuse, R145 ;  /* 0x0000009188947220 */ /* 0x041fe20000410000 */
[----:B------:R-:W-:Y:S01]  /*a6b0*/  FFMA.FTZ R158, R11, R147, R158 ;  /* 0x000000930b9e7223 */ /* 0x000fe2000001009e */
[----:B------:R-:W-:Y:S01]  /*a6c0*/  FMUL.FTZ R145, R137, R145 ;  /* 0x0000009189917220 */ /* 0x000fe20000410000 */
[----:B------:R-:W-:Y:S01]  /*a6d0*/  FFMA.FTZ R149, R11, R146, -R149 ;  /* 0x000000920b957223 */ /* 0x000fe20000010895 */
[C---:B-1----:R-:W-:Y:S01]  /*a6e0*/  FFMA.FTZ R147, R137.reuse, R142, R148 ;  /* 0x0000008e89937223 */ /* 0x042fe20000010094 */
[CC--:B---3--:R-:W-:Y:S01]  /*a6f0*/  FMUL.FTZ R146, R137.reuse, R140.reuse ;  /* 0x0000008c89927220 */ /* 0x0c8fe20000410000 */
[C---:B------:R-:W-:Y:S01]  /*a700*/  FMUL.FTZ R140, R136.reuse, R140 ;  /* 0x0000008c888c7220 */ /* 0x040fe20000410000 */
[----:B------:R-:W-:Y:S01]  /*a710*/  FFMA.FTZ R142, R136, R142, -R145 ;  /* 0x0000008e888e7223 */ /* 0x000fe20000010891 */
[----:B------:R-:W-:Y:S01]  /*a720*/  @P2 FADD.FTZ R6, R6, R147 ;  /* 0x0000009306062221 */ /* 0x000fe20000010000 */
[-C--:B-----5:R-:W-:Y:S01]  /*a730*/  @P2 FFMA.FTZ R136, R136, R139.reuse, -R146 ;  /* 0x0000008b88882223 */ /* 0x0a0fe20000010892 */
[----:B------:R-:W-:Y:S01]  /*a740*/  @P2 FFMA.FTZ R137, R137, R139, R140 ;  /* 0x0000008b89892223 */ /* 0x000fe2000001008c */
[----:B------:R-:W-:Y:S01]  /*a750*/  FMUL.FTZ R146, R125, UR48 ;  /* 0x000000307d927c20 */ /* 0x000fe20008410000 */
[----:B------:R-:W-:Y:S01]  /*a760*/  FMUL.FTZ R140, R12, R149 ;  /* 0x000000950c8c7220 */ /* 0x000fe20000410000 */
[----:B------:R-:W-:Y:S01]  /*a770*/  @P2 FADD.FTZ R7, R7, R142 ;  /* 0x0000008e07072221 */ /* 0x000fe20000010000 */
[----:B------:R-:W0:Y:S01]  /*a780*/  SHFL.UP PT, R145, R6, 0x8, RZ ;  /* 0x0500000006917989 */ /* 0x000e2200000e00ff */
[----:B------:R-:W-:Y:S01]  /*a790*/  FFMA.FTZ R148, R127, UR49, R146 ;  /* 0x000000317f947c23 */ /* 0x000fe20008010092 */
[----:B------:R-:W-:-:S02]  /*a7a0*/  FFMA.FTZ R146, R13, R158, R140 ;  /* 0x0000009e0d927223 */ /* 0x000fc4000001008c */
[----:B------:R-:W1:Y:S01]  /*a7b0*/  SHFL.UP PT, R140, R137, 0x8, RZ ;  /* 0x05000000898c7989 */ /* 0x000e6200000e00ff */
[----:B------:R-:W-:-:S03]  /*a7c0*/  FMUL.FTZ R166, R125, UR49 ;  /* 0x000000317da67c20 */ /* 0x000fc60008410000 */
[----:B------:R-:W3:Y:S01]  /*a7d0*/  SHFL.UP PT, R142, R7, 0x8, RZ ;  /* 0x05000000078e7989 */ /* 0x000ee200000e00ff */
[----:B------:R-:W-:-:S03]  /*a7e0*/  FFMA.FTZ R166, R127, UR48, -R166 ;  /* 0x000000307fa67c23 */ /* 0x000fc600080108a6 */
[----:B------:R-:W5:Y:S01]  /*a7f0*/  SHFL.UP PT, R139, R136, 0x8, RZ ;  /* 0x05000000888b7989 */ /* 0x000f6200000e00ff */
[C---:B------:R-:W-:Y:S01]  /*a800*/  FMUL.FTZ R148, R79.reuse, -R148 ;  /* 0x800000944f947220 */ /* 0x040fe20000410000 */
[----:B------:R-:W-:Y:S01]  /*a810*/  FMUL.FTZ R158, R12, R158 ;  /* 0x0000009e0c9e7220 */ /* 0x000fe20000410000 */
[----:B------:R-:W-:Y:S01]  /*a820*/  FFMA.FTZ R160, R79, R166, R160 ;  /* 0x000000a64fa07223 */ /* 0x000fe200000100a0 */
[----:B------:R-:W-:Y:S01]  /*a830*/  FMUL.FTZ R147, R176, UR48 ;  /* 0x00000030b0937c20 */ /* 0x000fe20008410000 */
[----:B------:R-:W-:Y:S01]  /*a840*/  FADD.FTZ R151, R148, R151 ;  /* 0x0000009794977221 */ /* 0x000fe20000010000 */
[C---:B------:R-:W-:Y:S01]  /*a850*/  FFMA.FTZ R158, R13.reuse, R149, -R158 ;  /* 0x000000950d9e7223 */ /* 0x040fe2000001089e */
[----:B------:R-:W-:Y:S01]  /*a860*/  FMUL.FTZ R148, R12, R160 ;  /* 0x000000a00c947220 */ /* 0x000fe20000410000 */
[----:B------:R-:W-:Y:S01]  /*a870*/  FFMA.FTZ R172, R132, UR49, R147 ;  /* 0x0000003184ac7c23 */ /* 0x000fe20008010093 */
[----:B------:R-:W-:Y:S01]  /*a880*/  FMUL.FTZ R149, R14, R146 ;  /* 0x000000920e957220 */ /* 0x000fe20000410000 */
[----:B------:R-:W-:Y:S01]  /*a890*/  ISETP.GE.AND P2, PT, R18, 0x8, PT ;  /* 0x000000081200780c */ /* 0x000fe20003f46270 */
[----:B------:R-:W-:Y:S01]  /*a8a0*/  FFMA.FTZ R147, R13, R151, -R148 ;  /* 0x000000970d937223 */ /* 0x000fe20000010894 */
[----:B------:R-:W-:Y:S01]  /*a8b0*/  FMUL.FTZ R174, R77, -R172 ;  /* 0x800000ac4dae7220 */ /* 0x000fe20000410000 */
[-C--:B------:R-:W-:Y:S01]  /*a8c0*/  FMUL.FTZ R170, R14, R158.reuse ;  /* 0x0000009e0eaa7220 */ /* 0x080fe20000410000 */
[C---:B------:R-:W-:Y:S01]  /*a8d0*/  FFMA.FTZ R172, R15.reuse, R158, -R149 ;  /* 0x0000009e0fac7223 */ /* 0x040fe20000010895 */
[----:B0-----:R-:W-:Y:S01]  /*a8e0*/  FMUL.FTZ R158, R136, R145 ;  /* 0x00000091889e7220 */ /* 0x001fe20000410000 */
[----:B------:R-:W-:Y:S01]  /*a8f0*/  FMUL.FTZ R148, R12, R151 ;  /* 0x000000970c947220 */ /* 0x000fe20000410000 */
[----:B------:R-:W-:Y:S01]  /*a900*/  FMUL.FTZ R149, R176, UR49 ;  /* 0x00000031b0957c20 */ /* 0x000fe20008410000 */
[----:B------:R-:W-:Y:S01]  /*a910*/  FADD.FTZ R151, R174, R147 ;  /* 0x00000093ae977221 */ /* 0x000fe20000010000 */
[----:B------:R-:W-:Y:S01]  /*a920*/  FFMA.FTZ R170, R15, R146, R170 ;  /* 0x000000920faa7223 */ /* 0x000fe200000100aa */
[C---:B------:R-:W-:Y:S01]  /*a930*/  FMUL.FTZ R147, R137.reuse, R145 ;  /* 0x0000009189937220 */ /* 0x040fe20000410000 */
[C---:B-1----:R-:W-:Y:S01]  /*a940*/  FMUL.FTZ R146, R137.reuse, R140 ;  /* 0x0000008c89927220 */ /* 0x042fe20000410000 */
[----:B---3--:R-:W-:Y:S01]  /*a950*/  FFMA.FTZ R145, R137, R142, R158 ;  /* 0x0000008e89917223 */ /* 0x008fe2000001009e */
[----:B------:R-:W-:Y:S01]  /*a960*/  FFMA.FTZ R160, R13, R160, R148 ;  /* 0x000000a00da07223 */ /* 0x000fe20000010094 */
[----:B------:R-:W-:Y:S01]  /*a970*/  FMUL.FTZ R140, R136, R140 ;  /* 0x0000008c888c7220 */ /* 0x000fe20000410000 */
[----:B------:R-:W-:Y:S01]  /*a980*/  FFMA.FTZ R158, R132, UR48, -R149 ;  /* 0x00000030849e7c23 */ /* 0x000fe20008010895 */
[----:B------:R-:W-:Y:S01]  /*a990*/  FFMA.FTZ R148, R136, R142, -R147 ;  /* 0x0000008e88947223 */ /* 0x000fe20000010893 */
[----:B------:R-:W-:Y:S01]  /*a9a0*/  @P2 FADD.FTZ R6, R6, R145 ;  /* 0x0000009106062221 */ /* 0x000fe20000010000 */
[----:B-----5:R-:W-:Y:S01]  /*a9b0*/  @P2 FFMA.FTZ R137, R137, R139, R140 ;  /* 0x0000008b89892223 */ /* 0x020fe2000001008c */
[----:B------:R-:W-:Y:S01]  /*a9c0*/  FFMA.FTZ R160, R77, R158, R160 ;  /* 0x0000009e4da07223 */ /* 0x000fe200000100a0 */
[----:B------:R-:W-:Y:S01]  /*a9d0*/  FMUL.FTZ R140, R129, UR48 ;  /* 0x00000030818c7c20 */ /* 0x000fe20008410000 */
[----:B------:R-:W-:-:S02]  /*a9e0*/  @P2 FADD.FTZ R7, R7, R148 ;  /* 0x0000009407072221 */ /* 0x000fc40000010000 */
[----:B------:R-:W-:Y:S01]  /*a9f0*/  FMUL.FTZ R142, R14, R160 ;  /* 0x000000a00e8e7220 */ /* 0x000fe20000410000 */
[----:B------:R-:W-:Y:S01]  /*aa00*/  @P2 FFMA.FTZ R136, R136, R139, -R146 ;  /* 0x0000008b88882223 */ /* 0x000fe20000010892 */
[----:B------:R-:W-:Y:S01]  /*aa10*/  FFMA.FTZ R188, R131, UR49, R140 ;  /* 0x0000003183bc7c23 */ /* 0x000fe2000801008c */
[----:B------:R-:W0:Y:S01]  /*aa20*/  SHFL.UP PT, R145, R6, 0x10, RZ ;  /* 0x0600000006917989 */ /* 0x000e2200000e00ff */
[----:B------:R-:W-:-:S03]  /*aa30*/  FFMA.FTZ R147, R15, R151, -R142 ;  /* 0x000000970f937223 */ /* 0x000fc6000001088e */
[----:B------:R-:W1:Y:S01]  /*aa40*/  SHFL.UP PT, R140, R137, 0x10, RZ ;  /* 0x06000000898c7989 */ /* 0x000e6200000e00ff */
[----:B------:R-:W-:-:S03]  /*aa50*/  FMUL.FTZ R174, R101, R172 ;  /* 0x000000ac65ae7220 */ /* 0x000fc60000410000 */
[----:B------:R-:W3:Y:S01]  /*aa60*/  SHFL.UP PT, R142, R7, 0x10, RZ ;  /* 0x06000000078e7989 */ /* 0x000ee200000e00ff */
[----:B------:R-:W-:Y:S01]  /*aa70*/  FMUL.FTZ R148, R129, UR49 ;  /* 0x0000003181947c20 */ /* 0x000fe20008410000 */
[----:B------:R-:W-:Y:S02]  /*aa80*/  FMUL.FTZ R146, R14, R151 ;  /* 0x000000970e927220 */ /* 0x000fe40000410000 */
[----:B------:R-:W5:Y:S01]  /*aa90*/  SHFL.UP PT, R139, R136, 0x10, RZ ;  /* 0x06000000888b7989 */ /* 0x000f6200000e00ff */
[-C--:B------:R-:W-:Y:S01]  /*aaa0*/  FFMA.FTZ R174, R103, R170.reuse, R174 ;  /* 0x000000aa67ae7223 */ /* 0x080fe200000100ae */
[----:B------:R-:W-:Y:S01]  /*aab0*/  FMUL.FTZ R170, R101, R170 ;  /* 0x000000aa65aa7220 */ /* 0x000fe20000410000 */
[----:B------:R-:W-:Y:S01]  /*aac0*/  FFMA.FTZ R146, R15, R160, R146 ;  /* 0x000000a00f927223 */ /* 0x000fe20000010092 */
[----:B------:R-:W-:Y:S01]  /*aad0*/  FFMA.FTZ R148, R131, UR48, -R148 ;  /* 0x0000003083947c23 */ /* 0x000fe20008010894 */
[----:B------:R-:W-:Y:S01]  /*aae0*/  FMUL.FTZ R188, R75, -R188 ;  /* 0x800000bc4bbc7220 */ /* 0x000fe20000410000 */
[----:B------:R-:W-:Y:S01]  /*aaf0*/  FFMA.FTZ R170, R103, R172, -R170 ;  /* 0x000000ac67aa7223 */ /* 0x000fe200000108aa */
[----:B------:R-:W-:Y:S01]  /*ab00*/  ISETP.GE.AND P2, PT, R18, 0x10, PT ;  /* 0x000000101200780c */ /* 0x000fe20003f46270 */
[----:B------:R-:W-:Y:S01]  /*ab10*/  FFMA.FTZ R146, R75, R148, R146 ;  /* 0x000000944b927223 */ /* 0x000fe20000010092 */
[----:B------:R-:W-:Y:S01]  /*ab20*/  FADD.FTZ R160, R188, R147 ;  /* 0x00000093bca07221 */ /* 0x000fe20000010000 */
        /* <DEDUP_REMOVED lines=8> */
[CC--:B0-----:R-:W-:Y:S01]  /*abb0*/  FMUL.FTZ R147, R137.reuse, R145.reuse ;  /* 0x0000009189937220 */ /* 0x0c1fe20000410000 */
[CC--:B-1----:R-:W-:Y:S01]  /*abc0*/  FMUL.FTZ R146, R137.reuse, R140.reuse ;  /* 0x0000008c89927220 */ /* 0x0c2fe20000410000 */
[C---:B------:R-:W-:Y:S01]  /*abd0*/  FMUL.FTZ R170, R136.reuse, R145 ;  /* 0x0000009188aa7220 */ /* 0x040fe20000410000 */
[C---:B------:R-:W-:Y:S01]  /*abe0*/  FMUL.FTZ R140, R136.reuse, R140 ;  /* 0x0000008c888c7220 */ /* 0x040fe20000410000 */
[CC--:B---3--:R-:W-:Y:S01]  /*abf0*/  FFMA.FTZ R160, R136.reuse, R142.reuse, -R147 ;  /* 0x0000008e88a07223 */ /* 0x0c8fe20000010893 */
[-C--:B-----5:R-:W-:Y:S01]  /*ac00*/  @P2 FFMA.FTZ R136, R136, R139.reuse, -R146 ;  /* 0x0000008b88882223 */ /* 0x0a0fe20000010892 */
[C---:B------:R-:W-:Y:S01]  /*ac10*/  FFMA.FTZ R145, R137.reuse, R142, R170 ;  /* 0x0000008e89917223 */ /* 0x040fe200000100aa */
[----:B------:R-:W-:Y:S01]  /*ac20*/  @P2 FFMA.FTZ R137, R137, R139, R140 ;  /* 0x0000008b89892223 */ /* 0x000fe2000001008c */
[----:B----4-:R-:W-:Y:S01]  /*ac30*/  FMUL.FTZ R139, R133, UR48 ;  /* 0x00000030858b7c20 */ /* 0x010fe20008410000 */
[----:B--2---:R0:W-:Y:S01]  /*ac40*/  SHFL.IDX PT, R140, R3, RZ, 0x1f ;  /* 0x00001fff038c7589 */ /* 0x0041e200000e0000 */
[----:B------:R-:W-:-:S03]  /*ac50*/  @P2 FADD.FTZ R6, R6, R145 ;  /* 0x0000009106062221 */ /* 0x000fc60000010000 */
[----:B------:R-:W1:Y:S01]  /*ac60*/  SHFL.UP PT, R136, R136, 0x1, RZ ;  /* 0x0420000088887989 */ /* 0x000e6200000e00ff */
[----:B------:R-:W-:Y:S01]  /*ac70*/  FFMA.FTZ R146, R134, UR49, R139 ;  /* 0x0000003186927c23 */ /* 0x000fe2000801008b */
[----:B------:R-:W-:Y:S02]  /*ac80*/  @P2 FADD.FTZ R7, R7, R160 ;  /* 0x000000a007072221 */ /* 0x000fe40000010000 */
[----:B------:R-:W2:Y:S01]  /*ac90*/  SHFL.UP PT, R137, R137, 0x1, RZ ;  /* 0x0420000089897989 */ /* 0x000ea200000e00ff */
[----:B------:R-:W-:-:S03]  /*aca0*/  FMUL.FTZ R147, R133, UR49 ;  /* 0x0000003185937c20 */ /* 0x000fc60008410000 */
[----:B------:R-:W3:Y:S01]  /*acb0*/  SHFL.IDX PT, R139, R2, RZ, 0x1f ;  /* 0x00001fff028b7589 */ /* 0x000ee200000e0000 */
[----:B------:R-:W-:-:S03]  /*acc0*/  FFMA.FTZ R160, R134, UR48, -R147 ;  /* 0x0000003086a07c23 */ /* 0x000fc60008010893 */
[----:B------:R-:W4:Y:S01]  /*acd0*/  SHFL.UP PT, R6, R6, 0x1, RZ ;  /* 0x0420000006067989 */ /* 0x000f2200000e00ff */
[----:B------:R-:W-:-:S03]  /*ace0*/  FMUL.FTZ R142, R111, R174 ;  /* 0x000000ae6f8e7220 */ /* 0x000fc60000410000 */
[----:B------:R-:W5:Y:S01]  /*acf0*/  SHFL.UP PT, R7, R7, 0x1, RZ ;  /* 0x0420000007077989 */ /* 0x000f6200000e00ff */
[C---:B------:R-:W-:Y:S01]  /*ad00*/  FMUL.FTZ R146, R73.reuse, -R146 ;  /* 0x8000009249927220 */ /* 0x040fe20000410000 */
[----:B------:R-:W-:Y:S01]  /*ad10*/  FFMA.FTZ R172, R73, R160, R172 ;  /* 0x000000a049ac7223 */ /* 0x000fe200000100ac */
[----:B0-----:R-:W-:Y:S01]  /*ad20*/  FFMA.FTZ R3, R113, R188, R142 ;  /* 0x000000bc71037223 */ /* 0x001fe2000001008e */
[----:B------:R-:W-:Y:S01]  /*ad30*/  FMUL.FTZ R147, R135, UR48 ;  /* 0x0000003087937c20 */ /* 0x000fe20008410000 */
[----:B------:R-:W-:Y:S01]  /*ad40*/  FADD.FTZ R142, R146, R149 ;  /* 0x00000095928e7221 */ /* 0x000fe20000010000 */
[C---:B------:R-:W-:Y:S02]  /*ad50*/  FMUL.FTZ R146, R105.reuse, R172 ;  /* 0x000000ac69927220 */ /* 0x040fe40000410000 */
[----:B------:R-:W-:Y:S01]  /*ad60*/  FFMA.FTZ R170, R138, UR49, R147 ;  /* 0x000000318aaa7c23 */ /* 0x000fe20008010093 */
[-C--:B------:R-:W-:Y:S01]  /*ad70*/  FMUL.FTZ R145, R105, R142.reuse ;  /* 0x0000008e69917220 */ /* 0x080fe20000410000 */
[----:B------:R-:W-:Y:S01]  /*ad80*/  FFMA.FTZ R147, R109, R142, -R146 ;  /* 0x0000008e6d937223 */ /* 0x000fe20000010892 */
[----:B-1----:R-:W-:Y:S01]  /*ad90*/  FMUL.FTZ R142, R136, R140 ;  /* 0x0000008c888e7220 */ /* 0x002fe20000410000 */
[----:B------:R-:W-:Y:S01]  /*ada0*/  FMUL.FTZ R149, R135, UR49 ;  /* 0x0000003187957c20 */ /* 0x000fe20008410000 */
[----:B------:R-:W-:Y:S01]  /*adb0*/  FFMA.FTZ R172, R109, R172, R145 ;  /* 0x000000ac6dac7223 */ /* 0x000fe20000010091 */
[----:B--2---:R-:W-:Y:S01]  /*adc0*/  FMUL.FTZ R145, R137, R140 ;  /* 0x0000008c89917220 */ /* 0x004fe20000410000 */
[----:B------:R-:W-:Y:S01]  /*add0*/  FMUL.FTZ R188, R111, R188 ;  /* 0x000000bc6fbc7220 */ /* 0x000fe20000410000 */
[-C--:B---3--:R-:W-:Y:S01]  /*ade0*/  FFMA.FTZ R137, R137, R139.reuse, R142 ;  /* 0x0000008b89897223 */ /* 0x088fe2000001008e */
[----:B------:R-:W-:Y:S01]  /*adf0*/  FFMA.FTZ R146, R138, UR48, -R149 ;  /* 0x000000308a927c23 */ /* 0x000fe20008010895 */
[----:B------:R-:W-:Y:S01]  /*ae00*/  FFMA.FTZ R136, R136, R139, -R145 ;  /* 0x0000008b88887223 */ /* 0x000fe20000010891 */
[----:B------:R-:W-:Y:S01]  /*ae10*/  FFMA.FTZ R2, R113, R174, -R188 ;  /* 0x000000ae71027223 */ /* 0x000fe200000108bc */
[----:B----4-:R-:W-:Y:S01]  /*ae20*/  @P1 FADD.FTZ R140, R6, R137 ;  /* 0x00000089068c1221 */ /* 0x010fe20000010000 */
[C---:B------:R-:W-:Y:S01]  /*ae30*/  FMUL.FTZ R170, R71.reuse, -R170 ;  /* 0x800000aa47aa7220 */ /* 0x040fe20000410000 */
[----:B------:R-:W-:Y:S01]  /*ae40*/  FFMA.FTZ R172, R71, R146, R172 ;  /* 0x0000009247ac7223 */ /* 0x000fe200000100ac */
[----:B------:R-:W-:Y:S01]  /*ae50*/  FMUL.FTZ R174, R143, UR48 ;  /* 0x000000308fae7c20 */ /* 0x000fe20008410000 */
[----:B-----5:R-:W-:Y:S01]  /*ae60*/  @P1 FADD.FTZ R139, R7, R136 ;  /* 0x00000088078b1221 */ /* 0x020fe20000010000 */
[----:B------:R-:W-:Y:S01]  /*ae70*/  FMUL.FTZ R7, R5, R140 ;  /* 0x0000008c05077220 */ /* 0x000fe20000410000 */
[----:B------:R-:W-:Y:S01]  /*ae80*/  FADD.FTZ R170, R170, R147 ;  /* 0x00000093aaaa7221 */ /* 0x000fe20000010000 */
[----:B------:R-:W-:Y:S01]  /*ae90*/  FMUL.FTZ R142, R111, R172 ;  /* 0x000000ac6f8e7220 */ /* 0x000fe20000410000 */
[----:B------:R-:W-:Y:S01]  /*aea0*/  FFMA.FTZ R137, R141, UR49, R174 ;  /* 0x000000318d897c23 */ /* 0x000fe200080100ae */
[-C--:B------:R-:W-:Y:S01]  /*aeb0*/  FMUL.FTZ R5, R5, R139.reuse ;  /* 0x0000008b05057220 */ /* 0x080fe20000410000 */
[----:B------:R-:W-:Y:S01]  /*aec0*/  FFMA.FTZ R7, R4, R139, -R7 ;  /* 0x0000008b04077223 */ /* 0x000fe20000010807 */
[----:B------:R-:W-:Y:S01]  /*aed0*/  FFMA.FTZ R142, R113, R170, -R142 ;  /* 0x000000aa718e7223 */ /* 0x000fe2000001088e */
[----:B------:R-:W-:Y:S01]  /*aee0*/  FMUL.FTZ R137, R0, -R137 ;  /* 0x8000008900897220 */ /* 0x000fe20000410000 */
[----:B------:R-:W-:Y:S01]  /*aef0*/  FFMA.FTZ R5, R4, R140, R5 ;  /* 0x0000008c04057223 */ /* 0x000fe20000010005 */
[----:B------:R-:W-:-:S02]  /*af00*/  FADD.FTZ R168, R168, R7 ;  /* 0x00000007a8a87221 */ /* 0x000fc40000010000 */
[----:B------:R-:W-:Y:S01]  /*af10*/  FADD.FTZ R189, R137, R142 ;  /* 0x0000008e89bd7221 */ /* 0x000fe20000010000 */
[----:B------:R-:W-:Y:S01]  /*af20*/  FADD.FTZ R142, RZ, R5 ;  /* 0x00000005ff8e7221 */ /* 0x000fe20000010000 */
[----:B------:R-:W-:Y:S01]  /*af30*/  FMUL.FTZ R6, R143, UR49 ;  /* 0x000000318f067c20 */ /* 0x000fe20008410000 */
[C---:B------:R-:W-:Y:S02]  /*af40*/  FMUL.FTZ R4, R111.reuse, R168 ;  /* 0x000000a86f047220 */ /* 0x040fe40000410000 */
[-C--:B------:R-:W-:Y:S01]  /*af50*/  FMUL.FTZ R5, R111, R142.reuse ;  /* 0x0000008e6f057220 */ /* 0x080fe20000410000 */
[----:B------:R-:W-:Y:S01]  /*af60*/  FFMA.FTZ R137, R141, UR48, -R6 ;  /* 0x000000308d897c23 */ /* 0x000fe20008010806 */
[-C--:B------:R-:W-:Y:S01]  /*af70*/  FFMA.FTZ R4, R113, R142.reuse, R4 ;  /* 0x0000008e71047223 */ /* 0x080fe20000010004 */
[C---:B------:R-:W-:Y:S01]  /*af80*/  FMUL.FTZ R136, R143.reuse, UR48 ;  /* 0x000000308f887c20 */ /* 0x040fe20008410000 */
[C---:B------:R-:W-:Y:S01]  /*af90*/  FMUL.FTZ R6, R143.reuse, R142 ;  /* 0x0000008e8f067220 */ /* 0x040fe20000410000 */
[-C--:B------:R-:W-:Y:S01]  /*afa0*/  FMUL.FTZ R143, R143, R168.reuse ;  /* 0x000000a88f8f7220 */ /* 0x080fe20000410000 */
[-C--:B------:R-:W-:Y:S01]  /*afb0*/  FFMA.FTZ R5, R113, R168.reuse, -R5 ;  /* 0x000000a871057223 */ /* 0x080fe20000010805 */
[----:B------:R-:W-:Y:S01]  /*afc0*/  FADD.FTZ R140, RZ, R4 ;  /* 0x00000004ff8c7221 */ /* 0x000fe20000010000 */
[C---:B------:R-:W-:Y:S01]  /*afd0*/  FFMA.FTZ R139, R141.reuse, UR49, R136 ;  /* 0x000000318d8b7c23 */ /* 0x040fe20008010088 */
[C---:B------:R-:W-:Y:S01]  /*afe0*/  FFMA.FTZ R7, R141.reuse, R168, -R6 ;  /* 0x000000a88d077223 */ /* 0x040fe20000010806 */
[----:B------:R-:W-:Y:S01]  /*aff0*/  FFMA.FTZ R145, R141, R142, R143 ;  /* 0x0000008e8d917223 */ /* 0x000fe2000001008f */
[----:B------:R-:W-:Y:S01]  /*b000*/  FFMA.FTZ R141, R36, R53, R5 ;  /* 0x00000035248d7223 */ /* 0x000fe20000010005 */
[----:B------:R-:W-:Y:S01]  /*b010*/  FMUL.FTZ R4, R135, R140 ;  /* 0x0000008c87047220 */ /* 0x000fe20000410000 */
[----:B------:R-:W-:-:S02]  /*b020*/  FMUL.FTZ R170, R111, R170 ;  /* 0x000000aa6faa7220 */ /* 0x000fc40000410000 */
[-C--:B------:R-:W-:Y:S01]  /*b030*/  FMUL.FTZ R6, R105, R141.reuse ;  /* 0x0000008d69067220 */ /* 0x080fe20000410000 */
[-C--:B------:R-:W-:Y:S01]  /*b040*/  FFMA.FTZ R5, R138, R141.reuse, -R4 ;  /* 0x0000008d8a057223 */ /* 0x080fe20000010804 */
[----:B------:R-:W-:Y:S01]  /*b050*/  FMUL.FTZ R147, R135, UR48 ;  /* 0x0000003087937c20 */ /* 0x000fe20008410000 */
[-C--:B------:R-:W-:Y:S01]  /*b060*/  FMUL.FTZ R4, R105, R140.reuse ;  /* 0x0000008c69047220 */ /* 0x080fe20000410000 */
[----:B------:R-:W-:Y:S01]  /*b070*/  FMUL.FTZ R135, R135, R141 ;  /* 0x0000008d87877220 */ /* 0x000fe20000410000 */
[----:B------:R-:W-:Y:S01]  /*b080*/  FFMA.FTZ R6, R109, R140, R6 ;  /* 0x0000008c6d067223 */ /* 0x000fe20000010006 */
[----:B------:R-:W-:Y:S01]  /*b090*/  FFMA.FTZ R185, R113, R172, R170 ;  /* 0x000000ac71b97223 */ /* 0x000fe200000100aa */
[----:B------:R-:W-:Y:S01]  /*b0a0*/  FFMA.FTZ R136, R0, R7, RZ ;  /* 0x0000000700887223 */ /* 0x000fe200000100ff */
[----:B------:R-:W-:Y:S01]  /*b0b0*/  FFMA.FTZ R143, R109, R141, -R4 ;  /* 0x0000008d6d8f7223 */ /* 0x000fe20000010804 */
[C---:B------:R-:W-:Y:S01]  /*b0c0*/  FFMA.FTZ R170, R138.reuse, UR49, R147 ;  /* 0x000000318aaa7c23 */ /* 0x040fe20008010093 */
[----:B------:R-:W-:Y:S01]  /*b0d0*/  FFMA.FTZ R135, R138, R140, R135 ;  /* 0x0000008c8a877223 */ /* 0x000fe20000010087 */
[----:B------:R-:W-:Y:S01]  /*b0e0*/  FFMA.FTZ R4, -R0, R145, RZ ;  /* 0x0000009100047223 */ /* 0x000fe200000101ff */
[----:B------:R-:W-:Y:S01]  /*b0f0*/  FADD.FTZ R138, RZ, R6 ;  /* 0x00000006ff8a7221 */ /* 0x000fe20000010000 */
[----:B------:R-:W-:Y:S01]  /*b100*/  FFMA.FTZ R136, R71, R5, R136 ;  /* 0x0000000547887223 */ /* 0x000fe20000010088 */
[----:B------:R-:W-:Y:S01]  /*b110*/  FMUL.FTZ R5, R133, UR48 ;  /* 0x0000003085057c20 */ /* 0x000fe20008410000 */
[----:B------:R-:W-:Y:S01]  /*b120*/  FFMA.FTZ R143, R38, R55, R143 ;  /* 0x00000037268f7223 */ /* 0x000fe2000001008f */
[----:B------:R-:W-:Y:S01]  /*b130*/  FFMA.FTZ R188, -R71, R135, R4 ;  /* 0x0000008747bc7223 */ /* 0x000fe20000010104 */
[CC--:B------:R-:W-:Y:S01]  /*b140*/  FMUL.FTZ R4, R101.reuse, R138.reuse ;  /* 0x0000008a65047220 */ /* 0x0c0fe20000410000 */
[----:B------:R-:W-:Y:S01]  /*b150*/  FFMA.FTZ R172, R134, UR49, R5 ;  /* 0x0000003186ac7c23 */ /* 0x000fe20008010005 */
[-C--:B------:R-:W-:Y:S01]  /*b160*/  FMUL.FTZ R6, R101, R143.reuse ;  /* 0x0000008f65067220 */ /* 0x080fe20000410000 */
[-C--:B------:R-:W-:Y:S01]  /*b170*/  FMUL.FTZ R5, R133, R138.reuse ;  /* 0x0000008a85057220 */ /* 0x080fe20000410000 */
[-C--:B------:R-:W-:Y:S01]  /*b180*/  FFMA.FTZ R4, R103, R143.reuse, -R4 ;  /* 0x0000008f67047223 */ /* 0x080fe20000010804 */
[----:B------:R-:W-:Y:S01]  /*b190*/  FMUL.FTZ R133, R133, R143 ;  /* 0x0000008f85857220 */ /* 0x000fe20000410000 */
[----:B------:R-:W-:-:S02]  /*b1a0*/  FFMA.FTZ R6, R103, R138, R6 ;  /* 0x0000008a67067223 */ /* 0x000fc40000010006 */
[----:B------:R-:W-:Y:S01]  /*b1b0*/  FFMA.FTZ R174, R39, R54, R4 ;  /* 0x0000003627ae7223 */ /* 0x000fe20000010004 */
[C---:B------:R-:W-:Y:S01]  /*b1c0*/  FFMA.FTZ R133, R134.reuse, R138, R133 ;  /* 0x0000008a86857223 */ /* 0x040fe20000010085 */
[----:B------:R-:W-:Y:S01]  /*b1d0*/  FFMA.FTZ R5, R134, R143, -R5 ;  /* 0x0000008f86057223 */ /* 0x000fe20000010805 */
[----:B------:R-:W-:Y:S01]  /*b1e0*/  FMUL.FTZ R192, R129, UR48 ;  /* 0x0000003081c07c20 */ /* 0x000fe20008410000 */
[----:B------:R-:W-:Y:S01]  /*b1f0*/  FADD.FTZ R134, RZ, R6 ;  /* 0x00000006ff867221 */ /* 0x000fe20000010000 */
[C---:B------:R-:W-:Y:S01]  /*b200*/  FMUL.FTZ R6, R14.reuse, R174 ;  /* 0x000000ae0e067220 */ /* 0x040fe20000410000 */
[----:B------:R-:W-:Y:S01]  /*b210*/  FFMA.FTZ R190, -R73, R133, R188 ;  /* 0x0000008549be7223 */ /* 0x000fe200000101bc */
[----:B------:R-:W-:Y:S01]  /*b220*/  FFMA.FTZ R188, R131, UR49, R192 ;  /* 0x0000003183bc7c23 */ /* 0x000fe200080100c0 */
[CC--:B------:R-:W-:Y:S01]  /*b230*/  FMUL.FTZ R192, R129.reuse, R134.reuse ;  /* 0x0000008681c07220 */ /* 0x0c0fe20000410000 */
[----:B------:R-:W-:Y:S01]  /*b240*/  FMUL.FTZ R4, R14, R134 ;  /* 0x000000860e047220 */ /* 0x000fe20000410000 */
[----:B------:R-:W-:Y:S01]  /*b250*/  FMUL.FTZ R129, R129, R174 ;  /* 0x000000ae81817220 */ /* 0x000fe20000410000 */
[----:B------:R-:W-:Y:S01]  /*b260*/  FFMA.FTZ R6, R15, R134, R6 ;  /* 0x000000860f067223 */ /* 0x000fe20000010006 */
[----:B------:R-:W-:Y:S01]  /*b270*/  FFMA.FTZ R136, R73, R5, R136 ;  /* 0x0000000549887223 */ /* 0x000fe20000010088 */
[-C--:B------:R-:W-:Y:S01]  /*b280*/  FFMA.FTZ R192, R131, R174.reuse, -R192 ;  /* 0x000000ae83c07223 */ /* 0x080fe200000108c0 */
[----:B------:R-:W-:Y:S01]  /*b290*/  FFMA.FTZ R145, R15, R174, -R4 ;  /* 0x000000ae0f917223 */ /* 0x000fe20000010804 */
[----:B------:R-:W-:Y:S01]  /*b2a0*/  FFMA.FTZ R129, R131, R134, R129 ;  /* 0x0000008683817223 */ /* 0x000fe20000010081 */
[----:B------:R-:W-:Y:S01]  /*b2b0*/  FADD.FTZ R133, RZ, R6 ;  /* 0x00000006ff857221 */ /* 0x000fe20000010000 */
[----:B------:R-:W-:Y:S01]  /*b2c0*/  FMUL.FTZ R5, R176, UR48 ;  /* 0x00000030b0057c20 */ /* 0x000fe20008410000 */
[C---:B------:R-:W-:Y:S01]  /*b2d0*/  FFMA.FTZ R136, R75.reuse, R192, R136 ;  /* 0x000000c04b887223 */ /* 0x040fe20000010088 */
[----:B------:R-:W-:Y:S01]  /*b2e0*/  FFMA.FTZ R145, R40, R57, R145 ;  /* 0x0000003928917223 */ /* 0x000fe20000010091 */
[----:B------:R-:W-:Y:S01]  /*b2f0*/  FFMA.FTZ R192, -R75, R129, R190 ;  /* 0x000000814bc07223 */ /* 0x000fe200000101be */
[-C--:B------:R-:W-:Y:S01]  /*b300*/  FMUL.FTZ R4, R12, R133.reuse ;  /* 0x000000850c047220 */ /* 0x080fe20000410000 */
[----:B------:R-:W-:Y:S01]  /*b310*/  FFMA.FTZ R190, R132, UR49, R5 ;  /* 0x0000003184be7c23 */ /* 0x000fe20008010005 */
[C---:B------:R-:W-:Y:S01]  /*b320*/  FMUL.FTZ R5, R176.reuse, R133 ;  /* 0x00000085b0057220 */ /* 0x040fe20000410000 */
[-C--:B------:R-:W-:Y:S01]  /*b330*/  FMUL.FTZ R176, R176, R145.reuse ;  /* 0x00000091b0b07220 */ /* 0x080fe20000410000 */
[-C--:B------:R-:W-:Y:S01]  /*b340*/  FMUL.FTZ R6, R12, R145.reuse ;  /* 0x000000910c067220 */ /* 0x080fe20000410000 */
[----:B------:R-:W-:-:S02]  /*b350*/  FFMA.FTZ R4, R13, R145, -R4 ;  /* 0x000000910d047223 */ /* 0x000fc40000010804 */
[CC--:B------:R-:W-:Y:S01]  /*b360*/  FFMA.FTZ R7, R132.reuse, R133.reuse, R176 ;  /* 0x0000008584077223 */ /* 0x0c0fe200000100b0 */
[----:B------:R-:W-:Y:S01]  /*b370*/  FFMA.FTZ R6, R13, R133, R6 ;  /* 0x000000850d067223 */ /* 0x000fe20000010006 */
[----:B------:R-:W-:Y:S01]  /*b380*/  FFMA.FTZ R176, R41, R56, R4 ;  /* 0x0000003829b07223 */ /* 0x000fe20000010004 */
[----:B------:R-:W-:Y:S02]  /*b390*/  FFMA.FTZ R5, R132, R145, -R5 ;  /* 0x0000009184057223 */ /* 0x000fe40000010805 */
[----:B------:R-:W-:Y:S01]  /*b3a0*/  FADD.FTZ R132, RZ, R6 ;  /* 0x00000006ff847221 */ /* 0x000fe20000010000 */
[C---:B------:R-:W-:Y:S01]  /*b3b0*/  FMUL.FTZ R6, R10.reuse, R176 ;  /* 0x000000b00a067220 */ /* 0x040fe20000410000 */
[----:B------:R-:W-:Y:S01]  /*b3c0*/  FMUL.FTZ R248, R125, UR48 ;  /* 0x000000307df87c20 */ /* 0x000fe20008410000 */
[----:B------:R-:W-:Y:S01]  /*b3d0*/  FFMA.FTZ R200, -R77, R7, R192 ;  /* 0x000000074dc87223 */ /* 0x000fe200000101c0 */
[-C--:B------:R-:W-:Y:S01]  /*b3e0*/  FMUL.FTZ R4, R10, R132.reuse ;  /* 0x000000840a047220 */ /* 0x080fe20000410000 */
[-C--:B------:R-:W-:Y:S01]  /*b3f0*/  FFMA.FTZ R6, R11, R132.reuse, R6 ;  /* 0x000000840b067223 */ /* 0x080fe20000010006 */
[----:B------:R-:W-:Y:S01]  /*b400*/  FFMA.FTZ R192, R127, UR49, R248 ;  /* 0x000000317fc07c23 */ /* 0x000fe200080100f8 */
[C---:B------:R-:W-:Y:S01]  /*b410*/  FMUL.FTZ R248, R125.reuse, R132 ;  /* 0x000000847df87220 */ /* 0x040fe20000410000 */
[-C--:B------:R-:W-:Y:S01]  /*b420*/  FMUL.FTZ R125, R125, R176.reuse ;  /* 0x000000b07d7d7220 */ /* 0x080fe20000410000 */
[----:B------:R-:W-:Y:S01]  /*b430*/  FFMA.FTZ R147, R11, R176, -R4 ;  /* 0x000000b00b937223 */ /* 0x000fe20000010804 */
[----:B------:R-:W-:Y:S01]  /*b440*/  FADD.FTZ R131, RZ, R6 ;  /* 0x00000006ff837221 */ /* 0x000fe20000010000 */
[----:B------:R-:W-:Y:S01]  /*b450*/  FFMA.FTZ R136, R77, R5, R136 ;  /* 0x000000054d887223 */ /* 0x000fe20000010088 */
[----:B------:R-:W-:Y:S01]  /*b460*/  FFMA.FTZ R125, R127, R132, R125 ;  /* 0x000000847f7d7223 */ /* 0x000fe2000001007d */
[----:B------:R-:W-:Y:S01]  /*b470*/  FFMA.FTZ R147, R42, R59, R147 ;  /* 0x0000003b2a937223 */ /* 0x000fe20000010093 */
[C---:B------:R-:W-:Y:S01]  /*b480*/  FMUL.FTZ R4, R206.reuse, R131 ;  /* 0x00000083ce047220 */ /* 0x040fe20000410000 */
[----:B------:R-:W-:Y:S01]  /*b490*/  FMUL.FTZ R5, R206, UR48 ;  /* 0x00000030ce057c20 */ /* 0x000fe20008410000 */
[----:B------:R-:W-:-:S02]  /*b4a0*/  FFMA.FTZ R6, -R79, R125, R200 ;  /* 0x0000007d4f067223 */ /* 0x000fc400000101c8 */
[C---:B------:R-:W-:Y:S01]  /*b4b0*/  FFMA.FTZ R7, R246.reuse, R147, -R4 ;  /* 0x00000093f6077223 */ /* 0x040fe20000010804 */
[----:B------:R-:W-:Y:S01]  /*b4c0*/  FFMA.FTZ R200, R246, UR49, R5 ;  /* 0x00000031f6c87c23 */ /* 0x000fe20008010005 */
[C---:B------:R-:W-:Y:S01]  /*b4d0*/  FMUL.FTZ R4, R150.reuse, R131 ;  /* 0x0000008396047220 */ /* 0x040fe20000410000 */
[-C--:B------:R-:W-:Y:S01]  /*b4e0*/  FMUL.FTZ R5, R150, R147.reuse ;  /* 0x0000009396057220 */ /* 0x080fe20000410000 */
[----:B------:R-:W-:Y:S02]  /*b4f0*/  FFMA.FTZ R248, R127, R176, -R248 ;  /* 0x000000b07ff87223 */ /* 0x000fe400000108f8 */
[C---:B------:R-:W-:Y:S01]  /*b500*/  FFMA.FTZ R4, R152.reuse, R147, -R4 ;  /* 0x0000009398047223 */ /* 0x040fe20000010804 */
[----:B------:R-:W-:Y:S01]  /*b510*/  FFMA.FTZ R5, R152, R131, R5 ;  /* 0x0000008398057223 */ /* 0x000fe20000010005 */
[----:B------:R-:W-:Y:S01]  /*b520*/  FFMA.FTZ R136, R79, R248, R136 ;  /* 0x000000f84f887223 */ /* 0x000fe20000010088 */
[----:B------:R-:W-:Y:S01]  /*b530*/  FMUL.FTZ R206, R206, R147 ;  /* 0x00000093cece7220 */ /* 0x000fe20000410000 */
[----:B------:R-:W-:Y:S01]  /*b540*/  FFMA.FTZ R149, R43, R58, R4 ;  /* 0x0000003a2b957223 */ /* 0x000fe20000010004 */
[----:B------:R-:W-:Y:S01]  /*b550*/  FADD.FTZ R129, RZ, R5 ;  /* 0x00000005ff817221 */ /* 0x000fe20000010000 */
[C---:B------:R-:W-:Y:S01]  /*b560*/  FFMA.FTZ R136, R81.reuse, R7, R136 ;  /* 0x0000000751887223 */ /* 0x040fe20000010088 */
[----:B------:R-:W-:Y:S01]  /*b570*/  FFMA.FTZ R206, R246, R131, R206 ;  /* 0x00000083f6ce7223 */ /* 0x000fe200000100ce */
[----:B------:R-:W-:Y:S01]  /*b580*/  FMUL.FTZ R7, R244, UR48 ;  /* 0x00000030f4077c20 */ /* 0x000fe20008410000 */
[C---:B------:R-:W-:Y:S01]  /*b590*/  FMUL.FTZ R4, R154.reuse, R149 ;  /* 0x000000959a047220 */ /* 0x040fe20000410000 */
[-C--:B------:R-:W-:Y:S01]  /*b5a0*/  FMUL.FTZ R5, R154, R129.reuse ;  /* 0x000000819a057220 */ /* 0x080fe20000410000 */
[----:B------:R-:W-:Y:S01]  /*b5b0*/  FFMA.FTZ R6, -R81, R206, R6 ;  /* 0x000000ce51067223 */ /* 0x000fe20000010106 */
[----:B------:R-:W-:Y:S01]  /*b5c0*/  FFMA.FTZ R206, R242, UR49, R7 ;  /* 0x00000031f2ce7c23 */ /* 0x000fe20008010007 */
[-C--:B------:R-:W-:Y:S01]  /*b5d0*/  FFMA.FTZ R4, R156, R129.reuse, R4 ;  /* 0x000000819c047223 */ /* 0x080fe20000010004 */
[----:B------:R-:W-:Y:S01]  /*b5e0*/  FMUL.FTZ R7, R244, R129 ;  /* 0x00000081f4077220 */ /* 0x000fe20000410000 */
[-C--:B------:R-:W-:Y:S01]  /*b5f0*/  FFMA.FTZ R5, R156, R149.reuse, -R5 ;  /* 0x000000959c057223 */ /* 0x080fe20000010805 */
[-C--:B------:R-:W-:Y:S01]  /*b600*/  FMUL.FTZ R244, R244, R149.reuse ;  /* 0x00000095f4f47220 */ /* 0x080fe20000410000 */
[----:B------:R-:W-:Y:S01]  /*b610*/  FADD.FTZ R127, RZ, R4 ;  /* 0x00000004ff7f7221 */ /* 0x000fe20000010000 */
[----:B------:R-:W-:Y:S01]  /*b620*/  FFMA.FTZ R7, R242, R149, -R7 ;  /* 0x00000095f2077223 */ /* 0x000fe20000010807 */
[----:B------:R-:W-:Y:S01]  /*b630*/  FFMA.FTZ R151, R44, R61, R5 ;  /* 0x0000003d2c977223 */ /* 0x000fe20000010005 */
[----:B------:R-:W-:Y:S01]  /*b640*/  FFMA.FTZ R125, R242, R129, R244 ;  /* 0x00000081f27d7223 */ /* 0x000fe200000100f4 */
[C---:B------:R-:W-:Y:S01]  /*b650*/  FMUL.FTZ R4, R162.reuse, R127 ;  /* 0x0000007fa2047220 */ /* 0x040fe20000410000 */
[C---:B------:R-:W-:Y:S01]  /*b660*/  FFMA.FTZ R242, R83.reuse, R7, R136 ;  /* 0x0000000753f27223 */ /* 0x040fe20000010088 */
[----:B------:R-:W-:Y:S01]  /*b670*/  FMUL.FTZ R5, R162, R151 ;  /* 0x00000097a2057220 */ /* 0x000fe20000410000 */
[C---:B------:R-:W-:Y:S01]  /*b680*/  FMUL.FTZ R7, R178.reuse, R127 ;  /* 0x0000007fb2077220 */ /* 0x040fe20000410000 */
[-C--:B------:R-:W-:Y:S01]  /*b690*/  FMUL.FTZ R178, R178, R151.reuse ;  /* 0x00000097b2b27220 */ /* 0x080fe20000410000 */
[C---:B------:R-:W-:Y:S01]  /*b6a0*/  FFMA.FTZ R4, R164.reuse, R151, -R4 ;  /* 0x00000097a4047223 */ /* 0x040fe20000010804 */
[----:B------:R-:W-:Y:S01]  /*b6b0*/  FFMA.FTZ R5, R164, R127, R5 ;  /* 0x0000007fa4057223 */ /* 0x000fe20000010005 */
[----:B------:R-:W-:Y:S01]  /*b6c0*/  FFMA.FTZ R6, -R83, R125, R6 ;  /* 0x0000007d53067223 */ /* 0x000fe20000010106 */
[C---:B------:R-:W-:Y:S01]  /*b6d0*/  FFMA.FTZ R135, R240.reuse, R127, R178 ;  /* 0x0000007ff0877223 */ /* 0x040fe200000100b2 */
[----:B------:R-:W-:Y:S01]  /*b6e0*/  FFMA.FTZ R178, R45, R60, R4 ;  /* 0x0000003c2db27223 */ /* 0x000fe20000010004 */
[----:B------:R-:W-:Y:S01]  /*b6f0*/  FADD.FTZ R125, RZ, R5 ;  /* 0x00000005ff7d7221 */ /* 0x000fe20000010000 */
[----:B------:R-:W-:Y:S01]  /*b700*/  FFMA.FTZ R7, R240, R151, -R7 ;  /* 0x00000097f0077223 */ /* 0x000fe20000010807 */
[----:B------:R-:W0:Y:S01]  /*b710*/  S2R R136, SR_TID.X ;  /* 0x0000000000887919 */ /* 0x000e220000002100 */
[----:B------:R-:W-:Y:S01]  /*b720*/  FFMA.FTZ R240, -R85, R135, R6 ;  /* 0x0000008755f07223 */ /* 0x000fe20000010106 */
        /* <DEDUP_REMOVED lines=9> */
[----:B------:R-:W-:-:S02]  /*b7c0*/  FFMA.FTZ R153, R46, R63, R153 ;  /* 0x0000003f2e997223 */ /* 0x000fc40000010099 */
[----:B------:R-:W-:Y:S01]  /*b7d0*/  FFMA.FTZ R240, -R87, R5, R240 ;  /* 0x0000000557f07223 */ /* 0x000fe200000101f0 */
[C---:B------:R-:W-:Y:S01]  /*b7e0*/  FMUL.FTZ R5, R184.reuse, R123 ;  /* 0x0000007bb8057220 */ /* 0x040fe20000410000 */
[----:B------:R-:W-:Y:S01]  /*b7f0*/  FMUL.FTZ R4, R184, R153 ;  /* 0x00000099b8047220 */ /* 0x000fe20000410000 */
[----:B------:R-:W-:Y:S01]  /*b800*/  FFMA.FTZ R242, R85, R7, R242 ;  /* 0x0000000755f27223 */ /* 0x000fe200000100f2 */
[C---:B------:R-:W-:Y:S01]  /*b810*/  FMUL.FTZ R7, R180.reuse, R123 ;  /* 0x0000007bb4077220 */ /* 0x040fe20000410000 */
[-C--:B------:R-:W-:Y:S01]  /*b820*/  FMUL.FTZ R6, R180, R153.reuse ;  /* 0x00000099b4067220 */ /* 0x080fe20000410000 */
[C---:B------:R-:W-:Y:S01]  /*b830*/  FFMA.FTZ R180, R186.reuse, R153, -R5 ;  /* 0x00000099bab47223 */ /* 0x040fe20000010805 */
[-C--:B------:R-:W-:Y:S01]  /*b840*/  FFMA.FTZ R4, R186, R123.reuse, R4 ;  /* 0x0000007bba047223 */ /* 0x080fe20000010004 */
[----:B------:R-:W-:Y:S02]  /*b850*/  UISETP.GE.AND UP0, UPT, UR16, UR44, UPT ;  /* 0x0000002c1000728c */ /* 0x000fe4000bf06270 */
[----:B------:R-:W-:Y:S01]  /*b860*/  FFMA.FTZ R180, R47, R62, R180 ;  /* 0x0000003e2fb47223 */ /* 0x000fe200000100b4 */
[----:B------:R-:W-:Y:S01]  /*b870*/  FADD.FTZ R121, RZ, R4 ;  /* 0x00000004ff797221 */ /* 0x000fe20000010000 */
[----:B------:R-:W-:-:S02]  /*b880*/  FFMA.FTZ R6, R238, R123, R6 ;  /* 0x0000007bee067223 */ /* 0x000fc40000010006 */
[CC--:B------:R-:W-:Y:S01]  /*b890*/  FMUL.FTZ R4, R163.reuse, R180.reuse ;  /* 0x000000b4a3047220 */ /* 0x0c0fe20000410000 */
[-C--:B------:R-:W-:Y:S01]  /*b8a0*/  FMUL.FTZ R5, R163, R121.reuse ;  /* 0x00000079a3057220 */ /* 0x080fe20000410000 */
[----:B------:R-:W-:Y:S02]  /*b8b0*/  PLOP3.LUT P1, PT, PT, PT, UP0, 0x80, 0x8 ;  /* 0x000000000008781c */ /* 0x000fe40003f2f008 */
[C---:B------:R-:W-:Y:S01]  /*b8c0*/  FFMA.FTZ R4, R161.reuse, R121, R4 ;  /* 0x00000079a1047223 */ /* 0x040fe20000010004 */
[----:B------:R-:W-:Y:S01]  /*b8d0*/  FFMA.FTZ R5, R161, R180, -R5 ;  /* 0x000000b4a1057223 */ /* 0x000fe20000010805 */
[----:B------:R-:W-:Y:S01]  /*b8e0*/  FFMA.FTZ R7, R238, R153, -R7 ;  /* 0x00000099ee077223 */ /* 0x000fe20000010807 */
[----:B------:R-:W-:Y:S01]  /*b8f0*/  FFMA.FTZ R6, -R89, R6, R240 ;  /* 0x0000000659067223 */ /* 0x000fe200000101f0 */
[----:B0-----:R-:W-:Y:S01]  /*b900*/  ISETP.NE.OR P1, PT, R136, RZ, P1 ;  /* 0x000000ff8800720c */ /* 0x001fe20000f25670 */
[C---:B------:R-:W-:Y:S01]  /*b910*/  FMUL.FTZ R238, R119.reuse, R121 ;  /* 0x0000007977ee7220 */ /* 0x040fe20000410000 */
[----:B------:R-:W-:Y:S01]  /*b920*/  FMUL.FTZ R240, R119, R180 ;  /* 0x000000b477f07220 */ /* 0x000fe20000410000 */
[----:B------:R-:W-:Y:S01]  /*b930*/  FADD.FTZ R119, RZ, R4 ;  /* 0x00000004ff777221 */ /* 0x000fe20000010000 */
[----:B------:R-:W-:-:S03]  /*b940*/  FFMA.FTZ R155, R48, R65, R5 ;  /* 0x00000041309b7223 */ /* 0x000fc60000010005 */
[C---:B------:R-:W-:Y:S01]  /*b950*/  FMUL.FTZ R5, R144.reuse, R119 ;  /* 0x0000007790057220 */ /* 0x040fe20000410000 */
[----:B------:R-:W-:-:S04]  /*b960*/  FMUL.FTZ R144, R144, R155 ;  /* 0x0000009b90907220 */ /* 0x000fc80000410000 */
[----:B------:R-:W-:Y:S01]  /*b970*/  FFMA.FTZ R135, R236, R119, R144 ;  /* 0x00000077ec877223 */ /* 0x000fe20000010090 */
[----:B------:R-:W-:Y:S01]  /*b980*/  LOP3.LUT R144, R136, 0x1f, RZ, 0xc0, !PT ;  /* 0x0000001f88907812 */ /* 0x000fe200078ec0ff */
[----:B------:R-:W-:Y:S01]  /*b990*/  VOTEU.ALL UP0, P1 ;  /* 0x0000000000ff7886 */ /* 0x000fe20000800000 */
[----:B------:R-:W-:Y:S01]  /*b9a0*/  FFMA.FTZ R242, R87, R244, R242 ;  /* 0x000000f457f27223 */ /* 0x000fe200000100f2 */
[----:B------:R-:W-:Y:S01]  /*b9b0*/  FFMA.FTZ R240, R117, R121, R240 ;  /* 0x0000007975f07223 */ /* 0x000fe200000100f0 */
[----:B------:R-:W-:Y:S01]  /*b9c0*/  ISETP.NE.AND P5, PT, R144, 0x1f, PT ;  /* 0x0000001f9000780c */ /* 0x000fe20003fa5270 */
[----:B------:R-:W-:Y:S02]  /*b9d0*/  HFMA2 R4, -RZ, RZ, 1.875, 0 ;  /* 0x3f800000ff047431 */ /* 0x000fe400000001ff */
[----:B------:R-:W-:Y:S01]  /*b9e0*/  FFMA.FTZ R242, R89, R7, R242 ;  /* 0x0000000759f27223 */ /* 0x000fe200000100f2 */
[----:B------:R-:W-:Y:S01]  /*b9f0*/  FFMA.FTZ R238, R117, R180, -R238 ;  /* 0x000000b475ee7223 */ /* 0x000fe200000108ee */
[----:B------:R-:W-:Y:S01]  /*ba00*/  @!UP0 ULEA UR35, UR8, UR25, 0x4 ;  /* 0x0000001908238291 */ /* 0x000fe2000f8e20ff */
[----:B------:R-:W-:Y:S01]  /*ba10*/  FFMA.FTZ R240, -R91, R240, R6 ;  /* 0x000000f05bf07223 */ /* 0x000fe20000010106 */
[----:B------:R-:W-:Y:S01]  /*ba20*/  FFMA.FTZ R117, R236, R155, -R5 ;  /* 0x0000009bec757223 */ /* 0x000fe20000010805 */
[----:B------:R-:W-:-:S02]  /*ba30*/  CS2R R6, SRZ ;  /* 0x0000000000067805 */ /* 0x000fc4000001ff00 */
[----:B------:R-:W-:Y:S01]  /*ba40*/  MOV R5, RZ ;  /* 0x000000ff00057202 */ /* 0x000fe20000000f00 */
[----:B------:R-:W-:Y:S01]  /*ba50*/  FFMA.FTZ R238, R91, R238, R242 ;  /* 0x000000ee5bee7223 */ /* 0x000fe200000100f2 */
[----:B------:R-:W-:Y:S01]  /*ba60*/  FFMA.FTZ R191, R0, R137, R185 ;  /* 0x0000008900bf7223 */ /* 0x000fe200000100b9 */
[C---:B------:R-:W-:Y:S01]  /*ba70*/  FFMA.FTZ R236, -R93.reuse, R135, R240 ;  /* 0x000000875dec7223 */ /* 0x040fe200000101f0 */
[----:B------:R0:W1:Y:S01]  /*ba80*/  SHFL.DOWN PT, R185, R3, 0x1, 0x1f ;  /* 0x08201f0003b97f89 */ /* 0x00006200000e0000 */
[----:B------:R-:W-:Y:S01]  /*ba90*/  FFMA.FTZ R238, R93, R117, R238 ;  /* 0x000000755dee7223 */ /* 0x000fe200000100ee */
[----:B------:R-:W-:Y:S02]  /*baa0*/  BSSY.RECONVERGENT B0, `(.L_x_12933) ;  /* 0x0000014000007945 */ /* 0x000fe40003800200 */
        /* <DEDUP_REMOVED lines=19> */
.L_x_12934:
[----:B------:R-:W-:Y:S05]  /*bbe0*/  BSYNC.RECONVERGENT B0 ;  /* 0x0000000000007941 */ /* 0x000fea0003800200 */
.L_x_12933:
        /* <DEDUP_REMOVED lines=16> */
.L_x_12936:
[----:B------:R-:W-:Y:S05]  /*bcf0*/  BSYNC.RECONVERGENT B0 ;  /* 0x0000000000007941 */ /* 0x000fea0003800200 */
.L_x_12935:
        /* <DEDUP_REMOVED lines=16> */
.L_x_12938:
[----:B------:R-:W-:Y:S05]  /*be00*/  BSYNC.RECONVERGENT B0 ;  /* 0x0000000000007941 */ /* 0x000fea0003800200 */
.L_x_12937:
        /* <DEDUP_REMOVED lines=16> */
.L_x_12940:
[----:B------:R-:W-:Y:S05]  /*bf10*/  BSYNC.RECONVERGENT B0 ;  /* 0x0000000000007941 */ /* 0x000fea0003800200 */
.L_x_12939:
        /* <DEDUP_REMOVED lines=16> */
.L_x_12942:
[----:B------:R-:W-:Y:S05]  /*c020*/  BSYNC.RECONVERGENT B0 ;  /* 0x0000000000007941 */ /* 0x000fea0003800200 */
.L_x_12941:
[C---:B-1----:R-:W-:Y:S01]  /*c030*/  FMUL.FTZ R117, R198.reuse, R119 ;  /* 0x00000077c6757220 */ /* 0x042fe20000410000 */
[-C--:B------:R-:W-:Y:S01]  /*c040*/  FMUL.FTZ R242, R198, R155.reuse ;  /* 0x0000009bc6f27220 */ /* 0x080fe20000410000 */
[----:B------:R-:W-:Y:S01]  /*c050*/  SHFL.DOWN PT, R207, R2, 0x1, 0x1f ;  /* 0x08201f0002cf7f89 */ /* 0x000fe200000e0000 */
[----:B------:R-:W-:Y:S01]  /*c060*/  ISETP.NE.AND P1, PT, R136, 0x1f, PT ;  /* 0x0000001f8800780c */ /* 0x000fe20003f25270 */
[C---:B------:R-:W-:Y:S01]  /*c070*/  FFMA.FTZ R240, R194.reuse, R155, -R117 ;  /* 0x0000009bc2f07223 */ /* 0x040fe20000010875 */
[----:B------:R-:W-:Y:S01]  /*c080*/  FFMA.FTZ R117, R194, R119, R242 ;  /* 0x00000077c2757223 */ /* 0x000fe200000100f2 */
[----:B--2---:R-:W3:Y:S01]  /*c090*/  SHFL.IDX PT, R195, R7, RZ, 0x1f ;  /* 0x00001fff07c37589 */ /* 0x004ee200000e0000 */
[----:B------:R-:W-:Y:S01]  /*c0a0*/  ULEA UR35, UR16, 0xfffffc00, 0xa ;  /* 0xfffffc0010237891 */ /* 0x000fe2000f8e50ff */
[----:B------:R-:W-:Y:S01]  /*c0b0*/  FFMA.FTZ R185, R49, R64, R240 ;  /* 0x0000004031b97223 */ /* 0x000fe200000100f0 */
[----:B------:R-:W-:Y:S01]  /*c0c0*/  FADD.FTZ R117, RZ, R117 ;  /* 0x00000075ff757221 */ /* 0x000fe20000010000 */
[----:B------:R-:W-:Y:S01]  /*c0d0*/  SHFL.DOWN PT, R205, R3, 0x1, 0x1f ;  /* 0x08201f0003cd7f89 */ /* 0x000fe200000e0000 */
[----:B------:R-:W-:Y:S01]  /*c0e0*/  FMUL.FTZ R192, R79, -R192 ;  /* 0x800000c04fc07220 */ /* 0x000fe20000410000 */
[C---:B0-----:R-:W-:Y:S01]  /*c0f0*/  FMUL.FTZ R135, R216.reuse, R185 ;  /* 0x000000b9d8877220 */ /* 0x041fe20000410000 */
[-C--:B------:R-:W-:Y:S01]  /*c100*/  FMUL.FTZ R240, R216, R117.reuse ;  /* 0x00000075d8f07220 */ /* 0x080fe20000410000 */
[----:B------:R-:W0:Y:S01]  /*c110*/  SHFL.IDX PT, R197, R6, RZ, 0x1f ;  /* 0x00001fff06c57589 */ /* 0x000e2200000e0000 */
[----:B------:R-:W-:Y:S01]  /*c120*/  BSSY.RECONVERGENT B0, `(.L_x_12943) ;  /* 0x00001fe000007945 */ /* 0x000fe20003800200 */
[C---:B------:R-:W-:Y:S01]  /*c130*/  FFMA.FTZ R135, R214.reuse, R117, R135 ;  /* 0x00000075d6877223 */ /* 0x040fe20000010087 */
[----:B------:R-:W-:Y:S01]  /*c140*/  FFMA.FTZ R187, R214, R185, -R240 ;  /* 0x000000b9d6bb7223 */ /* 0x000fe200000108f0 */
[----:B------:R-:W1:Y:S02]  /*c150*/  SHFL.DOWN PT, R209, R191, 0x1, 0x1f ;  /* 0x08201f00bfd17f89 */ /* 0x000e6400000e0000 */
[----:B------:R-:W-:Y:S01]  /*c160*/  FADD.FTZ R135, RZ, R135 ;  /* 0x00000087ff877221 */ /* 0x000fe20000010000 */
[----:B------:R-:W-:Y:S01]  /*c170*/  FFMA.FTZ R187, R50, R67, R187 ;  /* 0x0000004332bb7223 */ /* 0x000fe200000100bb */
[----:B------:R-:W-:Y:S04]  /*c180*/  SHFL.DOWN PT, R242, R189, 0x1, 0x1f ;  /* 0x08201f00bdf27f89 */ /* 0x000fe800000e0000 */
[----:B------:R3:W2:Y:S04]  /*c190*/  SHFL.IDX PT, R199, R2, RZ, 0x1f ;  /* 0x00001fff02c77589 */ /* 0x0006a800000e0000 */
        /* <DEDUP_REMOVED lines=21> */
[----:B------:R-:W-:Y:S01]  /*c2f0*/  ISETP.NE.AND P1, PT, R136, RZ, PT ;  /* 0x000000ff8800720c */ /* 0x000fe20003f25270 */
[----:B------:R-:W-:Y:S01]  /*c300*/  FFMA.FTZ R228, R97, R201, R238 ;  /* 0x000000c961e47223 */ /* 0x000fe200000100ee */
[-C--:B------:R-:W-:Y:S01]  /*c310*/  FFMA.FTZ R232, R193, R6.reuse, -R2 ;  /* 0x00000006c1e87223 */ /* 0x080fe20000010802 */
        /* <DEDUP_REMOVED lines=12> */
[----:B------:R-:W-:Y:S01]  /*c3e0*/  VOTEU.ALL UP0, P1 ;  /* 0x0000000000ff7886 */ /* 0x000fe20000800000 */
        /* <DEDUP_REMOVED lines=8> */
[----:B------:R-:W-:Y:S01]  /*c470*/  @!UP0 ULEA UR36, UR8, UR25, 0x4 ;  /* 0x0000001908248291 */ /* 0x000fe2000f8e20ff */
[C---:B------:R-:W-:Y:S01]  /*c480*/  FFMA.FTZ R236, R222.reuse, R183, -R236 ;  /* 0x000000b7deec7223 */ /* 0x040fe200000108ec */
[----:B------:R-:W-:Y:S01]  /*c490*/  FFMA.FTZ R230, R222, R9, R6 ;  /* 0x00000009dee67223 */ /* 0x000fe20000010006 */
[C---:B------:R-:W-:Y:S01]  /*c4a0*/  FMUL.FTZ R2, R179.reuse, R8 ;  /* 0x00000008b3027220 */ /* 0x040fe20000410000 */
[----:B------:R-:W-:Y:S01]  /*c4b0*/  FMUL.FTZ R3, R179, R224 ;  /* 0x000000e0b3037220 */ /* 0x000fe20000410000 */
[----:B---3--:R-:W-:Y:S01]  /*c4c0*/  FADD.FTZ R6, R191, R232 ;  /* 0x000000e8bf067221 */ /* 0x008fe20000010000 */
[----:B0-----:R-:W-:Y:S01]  /*c4d0*/  FADD.FTZ R7, R189, R234 ;  /* 0x000000eabd077221 */ /* 0x001fe20000010000 */
[----:B------:R-:W-:Y:S01]  /*c4e0*/  FADD.FTZ R189, R181, R236 ;  /* 0x000000ecb5bd7221 */ /* 0x000fe20000010000 */
[----:B------:R-:W-:Y:S01]  /*c4f0*/  FFMA.FTZ R181, R97, R220, R230 ;  /* 0x000000dc61b57223 */ /* 0x000fe200000100e6 */
[C---:B------:R-:W-:Y:S01]  /*c500*/  FFMA.FTZ R179, R177.reuse, R224, -R2 ;  /* 0x000000e0b1b37223 */ /* 0x040fe20000010802 */
[----:B------:R-:W-:Y:S01]  /*c510*/  FFMA.FTZ R177, R177, R8, R3 ;  /* 0x00000008b1b17223 */ /* 0x000fe20000010003 */
[----:B------:R0:W-:Y:S01]  /*c520*/  @!P1 STS.128 [UR36+0x3650], R4 ;  /* 0x00365004ff009988 */ /* 0x0001e20008000c24 */
[C---:B------:R-:W-:Y:S01]  /*c530*/  FMUL.FTZ R3, R216.reuse, R189 ;  /* 0x000000bdd8037220 */ /* 0x040fe20000410000 */
[-C--:B------:R-:W-:Y:S01]  /*c540*/  FMUL.FTZ R2, R216, R181.reuse ;  /* 0x000000b5d8027220 */ /* 0x080fe20000410000 */
[----:B------:R-:W-:Y:S01]  /*c550*/  USHF.R.S32.HI UR36, URZ, 0x1f, UR35 ;  /* 0x0000001fff247899 */ /* 0x000fe20008011423 */
[----:B------:R-:W-:Y:S01]  /*c560*/  MOV R195, UR42 ;  /* 0x0000002a00c37c02 */ /* 0x000fe20008000f00 */
[C---:B------:R-:W-:Y:S01]  /*c570*/  FFMA.FTZ R216, R214.reuse, R181, R3 ;  /* 0x000000b5d6d87223 */ /* 0x040fe20000010003 */
[----:B------:R-:W-:Y:S01]  /*c580*/  FFMA.FTZ R214, R214, R189, -R2 ;  /* 0x000000bdd6d67223 */ /* 0x000fe20000010802 */
[----:B------:R-:W-:Y:S01]  /*c590*/  LOP3.LUT R2, R136, UR35, RZ, 0xfc, !PT ;  /* 0x0000002388027c12 */ /* 0x000fe2000f8efcff */
[C---:B------:R-:W-:Y:S01]  /*c5a0*/  FMUL.FTZ R222, R138.reuse, UR49 ;  /* 0x000000318ade7c20 */ /* 0x040fe20008410000 */
[----:B------:R-:W-:Y:S01]  /*c5b0*/  MOV R3, UR36 ;  /* 0x0000002400037c02 */ /* 0x000fe20008000f00 */
[----:B------:R-:W-:Y:S01]  /*c5c0*/  FADD.FTZ R175, R175, R214 ;  /* 0x000000d6afaf7221 */ /* 0x000fe20000010000 */
[----:B------:R-:W-:Y:S01]  /*c5d0*/  FFMA.FTZ R191, R95, R218, R216 ;  /* 0x000000da5fbf7223 */ /* 0x000fe200000100d8 */
[----:B------:R-:W-:Y:S01]  /*c5e0*/  MOV R193, UR26 ;  /* 0x0000001a00c17c02 */ /* 0x000fe20008000f00 */
[----:B------:R-:W-:Y:S01]  /*c5f0*/  FMUL.FTZ R230, R138, UR48 ;  /* 0x000000308ae67c20 */ /* 0x000fe20008410000 */
        /* <DEDUP_REMOVED lines=13> */
[----:B------:R-:W-:Y:S01]  /*c6d0*/  MOV R173, UR43 ;  /* 0x0000002b00ad7c02 */ /* 0x000fe20008000f00 */
[C---:B------:R-:W-:Y:S01]  /*c6e0*/  FMUL.FTZ R2, R163.reuse, R194 ;  /* 0x000000c2a3027220 */ /* 0x040fe20000410000 */
[----:B------:R-:W-:Y:S01]  /*c6f0*/  FMUL.FTZ R163, R163, R212 ;  /* 0x000000d4a3a37220 */ /* 0x000fe20000410000 */
[----:B------:R-:W-:Y:S01]  /*c700*/  FMUL.FTZ R220, R71, R198 ;  /* 0x000000c647dc7220 */ /* 0x000fe20000410000 */
[----:B------:R-:W-:-:S02]  /*c710*/  HFMA2 R195, -RZ, RZ, 0, 7.8678131103515625e-06 ;  /* 0x00000084ffc37431 */ /* 0x000fc400000001ff */
[C---:B------:R-:W-:Y:S01]  /*c720*/  FFMA.FTZ R2, R161.reuse, R212, R2 ;  /* 0x000000d4a1027223 */ /* 0x040fe20000010002 */
[----:B------:R-:W-:Y:S01]  /*c730*/  FFMA.FTZ R198, R161, R194, -R163 ;  /* 0x000000c2a1c67223 */ /* 0x000fe200000108a3 */
[----:B------:R-:W-:Y:S01]  /*c740*/  FMUL.FTZ R163, R134, UR48 ;  /* 0x0000003086a37c20 */ /* 0x000fe20008410000 */
[----:B------:R-:W-:Y:S01]  /*c750*/  FMUL.FTZ R193, R142, UR48 ;  /* 0x000000308ec17c20 */ /* 0x000fe20008410000 */
[----:B------:R-:W-:Y:S01]  /*c760*/  FFMA.FTZ R161, R91, R210, R2 ;  /* 0x000000d25ba17223 */ /* 0x000fe20000010002 */
[----:B------:R-:W-:Y:S01]  /*c770*/  FADD.FTZ R171, R171, R198 ;  /* 0x000000c6abab7221 */ /* 0x000fe20000010000 */
[----:B------:R-:W-:Y:S01]  /*c780*/  FFMA.FTZ R210, R174, UR49, R163 ;  /* 0x00000031aed27c23 */ /* 0x000fe200080100a3 */
[----:B------:R-:W-:Y:S01]  /*c790*/  FMUL.FTZ R163, R132, UR48 ;  /* 0x0000003084a37c20 */ /* 0x000fe20008410000 */
[----:B------:R-:W-:Y:S01]  /*c7a0*/  FFMA.FTZ R193, R168, UR49, R193 ;  /* 0x00000031a8c17c23 */ /* 0x000fe200080100c1 */
[C---:B------:R-:W-:Y:S01]  /*c7b0*/  FMUL.FTZ R3, R184.reuse, R171 ;  /* 0x000000abb8037220 */ /* 0x040fe20000410000 */
[----:B------:R-:W-:Y:S01]  /*c7c0*/  FMUL.FTZ R184, R184, R161 ;  /* 0x000000a1b8b87220 */ /* 0x000fe20000410000 */
[----:B------:R-:W-:-:S02]  /*c7d0*/  IMAD R7, R136, R195, UR25 ;  /* 0x0000001988077e24 */ /* 0x000fc4000f8e02c3 */
[----:B------:R-:W-:Y:S01]  /*c7e0*/  FFMA.FTZ R168, R37, -R52, R168 ;  /* 0x8000003425a87223 */ /* 0x000fe200000100a8 */
[C---:B------:R-:W-:Y:S01]  /*c7f0*/  FFMA.FTZ R2, R186.reuse, R161, R3 ;  /* 0x000000a1ba027223 */ /* 0x040fe20000010003 */
[----:B------:R-:W-:Y:S01]  /*c800*/  FFMA.FTZ R184, R186, R171, -R184 ;  /* 0x000000abbab87223 */ /* 0x000fe200000108b8 */
[----:B------:R-:W-:Y:S01]  /*c810*/  FMUL.FTZ R3, R134, UR49 ;  /* 0x0000003186037c20 */ /* 0x000fe20008410000 */
[----:B------:R-:W-:Y:S01]  /*c820*/  FFMA.FTZ R222, R143, UR48, -R222 ;  /* 0x000000308fde7c23 */ /* 0x000fe200080108de */
[----:B------:R-:W-:Y:S01]  /*c830*/  FFMA.FTZ R208, R89, R208, R2 ;  /* 0x000000d059d07223 */ /* 0x000fe20000010002 */
[----:B------:R-:W-:Y:S01]  /*c840*/  FADD.FTZ R184, R169, R184 ;  /* 0x000000b8a9b87221 */ /* 0x000fe20000010000 */
[----:B------:R-:W-:Y:S01]  /*c850*/  FFMA.FTZ R198, R174, UR48, -R3 ;  /* 0x00000030aec67c23 */ /* 0x000fe20008010803 */
[----:B------:R-:W-:Y:S01]  /*c860*/  FMUL.FTZ R169, R83, -R206 ;  /* 0x800000ce53a97220 */ /* 0x000fe20000410000 */
[C---:B------:R-:W-:Y:S01]  /*c870*/  FMUL.FTZ R2, R157.reuse, R208 ;  /* 0x000000d09d027220 */ /* 0x040fe20000410000 */
[-C--:B------:R-:W-:Y:S01]  /*c880*/  FMUL.FTZ R157, R157, R184.reuse ;  /* 0x000000b89d9d7220 */ /* 0x080fe20000410000 */
[----:B------:R-:W-:Y:S01]  /*c890*/  FFMA.FTZ R230, R143, UR49, R230 ;  /* 0x000000318fe67c23 */ /* 0x000fe200080100e6 */
[----:B------:R-:W-:Y:S01]  /*c8a0*/  FFMA.FTZ R143, R38, -R55, R143 ;  /* 0x80000037268f7223 */ /* 0x000fe2000001008f */
[C---:B------:R-:W-:Y:S01]  /*c8b0*/  FFMA.FTZ R186, R159.reuse, R184, -R2 ;  /* 0x000000b89fba7223 */ /* 0x040fe20000010802 */
[----:B------:R-:W-:Y:S01]  /*c8c0*/  FFMA.FTZ R2, R159, R208, R157 ;  /* 0x000000d09f027223 */ /* 0x000fe2000001009d */
[----:B------:R-:W-:Y:S01]  /*c8d0*/  FFMA.FTZ R174, R39, -R54, R174 ;  /* 0x8000003627ae7223 */ /* 0x000fe200000100ae */
[----:B------:R-:W-:Y:S01]  /*c8e0*/  FMUL.FTZ R218, R140, UR48 ;  /* 0x000000308cda7c20 */ /* 0x000fe20008410000 */
[----:B------:R-:W-:Y:S01]  /*c8f0*/  FADD.FTZ R167, R167, R186 ;  /* 0x000000baa7a77221 */ /* 0x000fe20000010000 */
[----:B------:R-:W-:Y:S01]  /*c900*/  FFMA.FTZ R157, R87, R204, R2 ;  /* 0x000000cc579d7223 */ /* 0x000fe20000010002 */
[----:B------:R0:W-:Y:S01]  /*c910*/  STS [R7+0x1080], R214 ;  /* 0x001080d607007388 */ /* 0x0001e20000000800 */
[----:B------:R-:W-:Y:S01]  /*c920*/  FFMA.FTZ R218, R141, UR49, R218 ;  /* 0x000000318dda7c23 */ /* 0x000fe200080100da */
[C---:B------:R-:W-:Y:S01]  /*c930*/  FMUL.FTZ R3, R162.reuse, R167 ;  /* 0x000000a7a2037220 */ /* 0x040fe20000410000 */
[----:B------:R-:W-:Y:S01]  /*c940*/  FMUL.FTZ R162, R162, R157 ;  /* 0x0000009da2a27220 */ /* 0x000fe20000410000 */
[----:B------:R-:W-:Y:S01]  /*c950*/  FMUL.FTZ R186, R133, UR48 ;  /* 0x0000003085ba7c20 */ /* 0x000fe20008410000 */
[----:B------:R-:W-:Y:S01]  /*c960*/  FMUL.FTZ R216, R0, -R193 ;  /* 0x800000c100d87220 */ /* 0x000fe20000410000 */
[C---:B------:R-:W-:Y:S01]  /*c970*/  FFMA.FTZ R2, R164.reuse, R157, R3 ;  /* 0x0000009da4027223 */ /* 0x040fe20000010003 */
[----:B------:R-:W-:Y:S01]  /*c980*/  FFMA.FTZ R162, R164, R167, -R162 ;  /* 0x000000a7a4a27223 */ /* 0x000fe200000108a2 */
[----:B------:R-:W-:Y:S01]  /*c990*/  FMUL.FTZ R3, R132, UR49 ;  /* 0x0000003184037c20 */ /* 0x000fe20008410000 */
[----:B------:R-:W-:Y:S01]  /*c9a0*/  FFMA.FTZ R186, R145, UR49, R186 ;  /* 0x0000003191ba7c23 */ /* 0x000fe200080100ba */
[----:B------:R-:W-:Y:S01]  /*c9b0*/  FFMA.FTZ R159, R85, R202, R2 ;  /* 0x000000ca559f7223 */ /* 0x000fe20000010002 */
[----:B------:R-:W-:Y:S01]  /*c9c0*/  FADD.FTZ R165, R165, R162 ;  /* 0x000000a2a5a57221 */ /* 0x000fe20000010000 */
[C---:B------:R-:W-:Y:S01]  /*c9d0*/  FFMA.FTZ R2, R176.reuse, UR48, -R3 ;  /* 0x00000030b0027c23 */ /* 0x040fe20008010803 */
[----:B------:R-:W-:Y:S01]  /*c9e0*/  FFMA.FTZ R162, R176, UR49, R163 ;  /* 0x00000031b0a27c23 */ /* 0x000fe200080100a3 */
[----:B0-----:R-:W-:Y:S01]  /*c9f0*/  FMUL.FTZ R214, R133, UR49 ;  /* 0x0000003185d67c20 */ /* 0x001fe20008410000 */
[C---:B------:R-:W-:Y:S01]  /*ca00*/  FMUL.FTZ R3, R154.reuse, R165 ;  /* 0x000000a59a037220 */ /* 0x040fe20000410000 */
[-C--:B------:R-:W-:Y:S01]  /*ca10*/  FMUL.FTZ R154, R154, R159.reuse ;  /* 0x0000009f9a9a7220 */ /* 0x080fe20000410000 */
[C---:B------:R-:W-:Y:S01]  /*ca20*/  FMUL.FTZ R164, R79.reuse, R2 ;  /* 0x000000024fa47220 */ /* 0x040fe20000410000 */
[----:B------:R-:W-:Y:S01]  /*ca30*/  FMUL.FTZ R162, R79, -R162 ;  /* 0x800000a24fa27220 */ /* 0x000fe20000410000 */
[C---:B------:R-:W-:Y:S01]  /*ca40*/  FFMA.FTZ R2, R156.reuse, R159, R3 ;  /* 0x0000009f9c027223 */ /* 0x040fe20000010003 */
[----:B------:R-:W-:Y:S01]  /*ca50*/  FFMA.FTZ R154, R156, R165, -R154 ;  /* 0x000000a59c9a7223 */ /* 0x000fe2000001089a */
[----:B------:R-:W-:Y:S01]  /*ca60*/  FMUL.FTZ R156, R131, UR48 ;  /* 0x00000030839c7c20 */ /* 0x000fe20008410000 */
[----:B------:R-:W-:Y:S01]  /*ca70*/  STS [R7+0x10a8], R164 ;  /* 0x0010a8a407007388 */ /* 0x000fe20000000800 */
[----:B------:R-:W-:Y:S01]  /*ca80*/  FFMA.FTZ R163, R83, R196, R2 ;  /* 0x000000c453a37223 */ /* 0x000fe20000010002 */
[----:B------:R-:W-:Y:S01]  /*ca90*/  FADD.FTZ R169, R169, R154 ;  /* 0x0000009aa9a97221 */ /* 0x000fe20000010000 */
[----:B------:R-:W-:Y:S01]  /*caa0*/  FMUL.FTZ R154, R131, UR49 ;  /* 0x00000031839a7c20 */ /* 0x000fe20008410000 */
[C---:B------:R-:W-:Y:S01]  /*cab0*/  FFMA.FTZ R156, R147.reuse, UR49, R156 ;  /* 0x00000031939c7c23 */ /* 0x040fe2000801009c */
[C---:B------:R-:W-:Y:S01]  /*cac0*/  FMUL.FTZ R2, R150.reuse, R163 ;  /* 0x000000a396027220 */ /* 0x040fe20000410000 */
[----:B------:R-:W-:Y:S01]  /*cad0*/  FMUL.FTZ R3, R150, R169 ;  /* 0x000000a996037220 */ /* 0x000fe20000410000 */
[----:B------:R-:W-:Y:S01]  /*cae0*/  FFMA.FTZ R154, R147, UR48, -R154 ;  /* 0x00000030939a7c23 */ /* 0x000fe2000801089a */
[----:B------:R-:W-:Y:S01]  /*caf0*/  FMUL.FTZ R156, R81, -R156 ;  /* 0x8000009c519c7220 */ /* 0x000fe20000410000 */
[----:B------:R-:W-:Y:S01]  /*cb00*/  STS [R7+0x10ac], R162 ;  /* 0x0010aca207007388 */ /* 0x000fe20000000800 */
[C---:B------:R-:W-:Y:S01]  /*cb10*/  FFMA.FTZ R150, R152.reuse, R163, R3 ;  /* 0x000000a398967223 */ /* 0x040fe20000010003 */
[----:B------:R-:W-:Y:S01]  /*cb20*/  FFMA.FTZ R152, R152, R169, -R2 ;  /* 0x000000a998987223 */ /* 0x000fe20000010802 */
[----:B------:R-:W-:Y:S01]  /*cb30*/  IMAD R3, R173, UR8, R5 ;  /* 0x00000008ad037c24 */ /* 0x000fe2000f8e0205 */
[C---:B------:R-:W-:Y:S01]  /*cb40*/  LEA R2, P2, R4.reuse, UR10, 0x2 ;  /* 0x0000000a04027c11 */ /* 0x040fe2000f8410ff */
[C---:B------:R-:W-:Y:S01]  /*cb50*/  FMUL.FTZ R5, R81.reuse, -R200 ;  /* 0x800000c851057220 */ /* 0x040fe20000410000 */
[C---:B------:R-:W-:Y:S01]  /*cb60*/  FFMA.FTZ R182, R81.reuse, R182, R150 ;  /* 0x000000b651b67223 */ /* 0x040fe20000010096 */
[----:B------:R-:W-:Y:S01]  /*cb70*/  FMUL.FTZ R154, R81, R154 ;  /* 0x0000009a519a7220 */ /* 0x000fe20000410000 */
[----:B------:R-:W-:Y:S01]  /*cb80*/  LEA.HI.X R3, R4, UR11, R3, 0x2, P2 ;  /* 0x0000000b04037c11 */ /* 0x000fe200090f1403 */
[----:B------:R-:W-:Y:S01]  /*cb90*/  FADD.FTZ R4, R5, R152 ;  /* 0x0000009805047221 */ /* 0x000fe20000010000 */
[C---:B------:R-:W-:Y:S01]  /*cba0*/  FMUL.FTZ R5, R10.reuse, R182 ;  /* 0x000000b60a057220 */ /* 0x040fe20000410000 */
[C---:B------:R-:W-:Y:S01]  /*cbb0*/  FMUL.FTZ R152, R129.reuse, UR48 ;  /* 0x0000003081987c20 */ /* 0x040fe20008410000 */
[----:B------:R0:W-:Y:S01]  /*cbc0*/  STS [R7+0x10b0], R154 ;  /* 0x0010b09a07007388 */ /* 0x0001e20000000800 */
[-C--:B------:R-:W-:Y:S01]  /*cbd0*/  FMUL.FTZ R150, R10, R4.reuse ;  /* 0x000000040a967220 */ /* 0x080fe20000410000 */
[----:B------:R-:W-:Y:S01]  /*cbe0*/  FMUL.FTZ R10, R129, UR49 ;  /* 0x00000031810a7c20 */ /* 0x000fe20008410000 */
[----:B------:R-:W-:Y:S01]  /*cbf0*/  FFMA.FTZ R5, R11, R4, -R5 ;  /* 0x000000040b057223 */ /* 0x000fe20000010805 */
[----:B------:R-:W-:Y:S01]  /*cc00*/  FFMA.FTZ R152, R149, UR49, R152 ;  /* 0x0000003195987c23 */ /* 0x000fe20008010098 */
[----:B------:R-:W-:Y:S01]  /*cc10*/  FFMA.FTZ R150, R11, R182, R150 ;  /* 0x000000b60b967223 */ /* 0x000fe20000010096 */
[----:B------:R-:W-:Y:S01]  /*cc20*/  FFMA.FTZ R10, R149, UR48, -R10 ;  /* 0x00000030950a7c23 */ /* 0x000fe2000801080a */
[----:B------:R-:W-:Y:S01]  /*cc30*/  FADD.FTZ R5, R192, R5 ;  /* 0x00000005c0057221 */ /* 0x000fe20000010000 */
[----:B------:R-:W-:Y:S01]  /*cc40*/  FMUL.FTZ R152, R83, -R152 ;  /* 0x8000009853987220 */ /* 0x000fe20000410000 */
[----:B------:R-:W-:Y:S01]  /*cc50*/  FFMA.FTZ R166, R79, R166, R150 ;  /* 0x000000a64fa67223 */ /* 0x000fe20000010096 */
[----:B0-----:R-:W-:Y:S01]  /*cc60*/  FMUL.FTZ R154, R83, R10 ;  /* 0x0000000a539a7220 */ /* 0x001fe20000410000 */
[CC--:B------:R-:W-:Y:S01]  /*cc70*/  FMUL.FTZ R10, R12.reuse, R5.reuse ;  /* 0x000000050c0a7220 */ /* 0x0c0fe20000410000 */
[----:B------:R-:W-:Y:S01]  /*cc80*/  FMUL.FTZ R11, R125, UR49 ;  /* 0x000000317d0b7c20 */ /* 0x000fe20008410000 */
[-C--:B------:R-:W-:Y:S01]  /*cc90*/  FMUL.FTZ R12, R12, R166.reuse ;  /* 0x000000a60c0c7220 */ /* 0x080fe20000410000 */
[----:B------:R0:W-:Y:S01]  /*cca0*/  STS [R7+0x10bc], R152 ;  /* 0x0010bc9807007388 */ /* 0x0001e20000000800 */
[----:B------:R-:W-:Y:S01]  /*ccb0*/  FFMA.FTZ R10, R13, R166, R10 ;  /* 0x000000a60d0a7223 */ /* 0x000fe2000001000a */
[----:B------:R-:W-:Y:S01]  /*ccc0*/  FMUL.FTZ R150, R127, UR48 ;  /* 0x000000307f967c20 */ /* 0x000fe20008410000 */
[----:B------:R-:W-:Y:S01]  /*ccd0*/  FFMA.FTZ R12, R13, R5, -R12 ;  /* 0x000000050d0c7223 */ /* 0x000fe2000001080c */
[C---:B------:R-:W-:Y:S01]  /*cce0*/  FMUL.FTZ R13, R77.reuse, -R190 ;  /* 0x800000be4d0d7220 */ /* 0x040fe20000410000 */
[----:B------:R-:W-:Y:S01]  /*ccf0*/  FFMA.FTZ R158, R77, R158, R10 ;  /* 0x0000009e4d9e7223 */ /* 0x000fe2000001000a */
[----:B------:R-:W-:Y:S01]  /*cd00*/  FFMA.FTZ R150, R151, UR49, R150 ;  /* 0x0000003197967c23 */ /* 0x000fe20008010096 */
[----:B------:R1:W-:Y:S01]  /*cd10*/  STS [R7+0x10b8], R154 ;  /* 0x0010b89a07007388 */ /* 0x0003e20000000800 */
[----:B------:R-:W-:Y:S01]  /*cd20*/  FADD.FTZ R10, R13, R12 ;  /* 0x0000000c0d0a7221 */ /* 0x000fe20000010000 */
[----:B------:R-:W-:Y:S01]  /*cd30*/  FMUL.FTZ R13, R125, UR48 ;  /* 0x000000307d0d7c20 */ /* 0x000fe20008410000 */
[----:B0-----:R-:W-:Y:S01]  /*cd40*/  FFMA.FTZ R152, R178, UR48, -R11 ;  /* 0x00000030b2987c23 */ /* 0x001fe2000801080b */
[C---:B------:R-:W-:Y:S01]  /*cd50*/  FMUL.FTZ R11, R14.reuse, R158 ;  /* 0x0000009e0e0b7220 */ /* 0x040fe20000410000 */
[----:B------:R-:W-:Y:S01]  /*cd60*/  FMUL.FTZ R12, R14, R10 ;  /* 0x0000000a0e0c7220 */ /* 0x000fe20000410000 */
[----:B------:R-:W-:Y:S01]  /*cd70*/  FMUL.FTZ R150, R85, -R150 ;  /* 0x8000009655967220 */ /* 0x000fe20000410000 */
[----:B------:R-:W-:Y:S01]  /*cd80*/  FMUL.FTZ R152, R87, R152 ;  /* 0x0000009857987220 */ /* 0x000fe20000410000 */
[C---:B------:R-:W-:Y:S01]  /*cd90*/  FFMA.FTZ R11, R15.reuse, R10, -R11 ;  /* 0x0000000a0f0b7223 */ /* 0x040fe2000001080b */
[----:B------:R-:W-:Y:S01]  /*cda0*/  FFMA.FTZ R14, R15, R158, R12 ;  /* 0x0000009e0f0e7223 */ /* 0x000fe2000001000c */
[C---:B------:R-:W-:Y:S01]  /*cdb0*/  FMUL.FTZ R12, R75.reuse, -R188 ;  /* 0x800000bc4b0c7220 */ /* 0x040fe20000410000 */
[----:B------:R0:W-:Y:S01]  /*cdc0*/  STS [R7+0x10c4], R150 ;  /* 0x0010c49607007388 */ /* 0x0001e20000000800 */
[----:B-1----:R-:W-:Y:S01]  /*cdd0*/  FFMA.FTZ R154, R178, UR49, R13 ;  /* 0x00000031b29a7c23 */ /* 0x002fe2000801000d */
[----:B------:R-:W-:Y:S01]  /*cde0*/  FFMA.FTZ R148, R75, R148, R14 ;  /* 0x000000944b947223 */ /* 0x000fe2000001000e */
[----:B------:R-:W-:Y:S01]  /*cdf0*/  FADD.FTZ R12, R12, R11 ;  /* 0x0000000b0c0c7221 */ /* 0x000fe20000010000 */
[----:B------:R-:W-:Y:S01]  /*ce00*/  FMUL.FTZ R11, R121, UR49 ;  /* 0x00000031790b7c20 */ /* 0x000fe20008410000 */
[----:B------:R-:W-:Y:S01]  /*ce10*/  FMUL.FTZ R13, R71, -R170 ;  /* 0x800000aa470d7220 */ /* 0x000fe20000410000 */
[----:B------:R-:W-:Y:S01]  /*ce20*/  STS [R7+0x10c8], R152 ;  /* 0x0010c89807007388 */ /* 0x000fe20000000800 */
[C---:B------:R-:W-:Y:S01]  /*ce30*/  FMUL.FTZ R14, R101.reuse, R12 ;  /* 0x0000000c650e7220 */ /* 0x040fe20000410000 */
[-C--:B------:R-:W-:Y:S01]  /*ce40*/  FMUL.FTZ R101, R101, R148.reuse ;  /* 0x0000009465657220 */ /* 0x080fe20000410000 */
[----:B------:R-:W-:Y:S01]  /*ce50*/  FMUL.FTZ R162, R127, UR49 ;  /* 0x000000317fa27c20 */ /* 0x000fe20008410000 */
[----:B0-----:R-:W-:Y:S01]  /*ce60*/  FFMA.FTZ R150, R180, UR48, -R11 ;  /* 0x00000030b4967c23 */ /* 0x001fe2000801080b */
[C---:B------:R-:W-:Y:S01]  /*ce70*/  FFMA.FTZ R14, R103.reuse, R148, R14 ;  /* 0x00000094670e7223 */ /* 0x040fe2000001000e */
[----:B------:R-:W-:Y:S01]  /*ce80*/  FFMA.FTZ R101, R103, R12, -R101 ;  /* 0x0000000c67657223 */ /* 0x000fe20000010865 */
[----:B------:R0:W-:Y:S01]  /*ce90*/  STS [R7+0x10b4], R156 ;  /* 0x0010b49c07007388 */ /* 0x0001e20000000800 */
[----:B------:R-:W-:Y:S01]  /*cea0*/  FMUL.FTZ R164, R91, R150 ;  /* 0x000000965ba47220 */ /* 0x000fe20000410000 */
[C---:B------:R-:W-:Y:S01]  /*ceb0*/  FFMA.FTZ R160, R73.reuse, R160, R14 ;  /* 0x000000a049a07223 */ /* 0x040fe2000001000e */
[----:B------:R-:W-:Y:S01]  /*cec0*/  FMUL.FTZ R14, R73, -R172 ;  /* 0x800000ac490e7220 */ /* 0x000fe20000410000 */
[----:B------:R-:W-:Y:S01]  /*ced0*/  FMUL.FTZ R154, R87, -R154 ;  /* 0x8000009a579a7220 */ /* 0x000fe20000410000 */
[----:B------:R-:W-:Y:S01]  /*cee0*/  FMUL.FTZ R11, R121, UR48 ;  /* 0x00000030790b7c20 */ /* 0x000fe20008410000 */
[----:B------:R-:W-:Y:S01]  /*cef0*/  FMUL.FTZ R150, R105, R160 ;  /* 0x000000a069967220 */ /* 0x000fe20000410000 */
[----:B------:R-:W-:Y:S01]  /*cf00*/  FADD.FTZ R14, R14, R101 ;  /* 0x000000650e0e7221 */ /* 0x000fe20000010000 */
[----:B------:R-:W-:Y:S01]  /*cf10*/  FFMA.FTZ R162, R151, UR48, -R162 ;  /* 0x0000003097a27c23 */ /* 0x000fe200080108a2 */
[----:B------:R1:W-:Y:S01]  /*cf20*/  STS [R7+0x10cc], R154 ;  /* 0x0010cc9a07007388 */ /* 0x0003e20000000800 */
[----:B0-----:R-:W-:Y:S01]  /*cf30*/  FMUL.FTZ R156, R123, UR49 ;  /* 0x000000317b9c7c20 */ /* 0x001fe20008410000 */
[-C--:B------:R-:W-:Y:S01]  /*cf40*/  FMUL.FTZ R105, R105, R14.reuse ;  /* 0x0000000e69697220 */ /* 0x080fe20000410000 */
[----:B------:R-:W-:Y:S01]  /*cf50*/  FFMA.FTZ R150, R109, R14, -R150 ;  /* 0x0000000e6d967223 */ /* 0x000fe20000010896 */
[----:B------:R-:W-:Y:S01]  /*cf60*/  FMUL.FTZ R162, R85, R162 ;  /* 0x000000a255a27220 */ /* 0x000fe20000410000 */
[----:B------:R-:W-:Y:S01]  /*cf70*/  FFMA.FTZ R156, R153, UR48, -R156 ;  /* 0x00000030999c7c23 */ /* 0x000fe2000801089c */
[----:B------:R-:W-:Y:S01]  /*cf80*/  FFMA.FTZ R152, R109, R160, R105 ;  /* 0x000000a06d987223 */ /* 0x000fe20000010069 */
[----:B------:R-:W-:Y:S01]  /*cf90*/  FADD.FTZ R150, R13, R150 ;  /* 0x000000960d967221 */ /* 0x000fe20000010000 */
[----:B------:R-:W-:Y:S01]  /*cfa0*/  STS [R7+0x10d8], R164 ;  /* 0x0010d8a407007388 */ /* 0x000fe20000000800 */
[----:B------:R-:W-:Y:S01]  /*cfb0*/  FMUL.FTZ R156, R89, R156 ;  /* 0x0000009c599c7220 */ /* 0x000fe20000410000 */
[----:B------:R-:W-:Y:S01]  /*cfc0*/  FFMA.FTZ R146, R71, R146, R152 ;  /* 0x0000009247927223 */ /* 0x000fe20000010098 */
[C---:B------:R-:W-:Y:S01]  /*cfd0*/  FMUL.FTZ R152, R111.reuse, R150 ;  /* 0x000000966f987220 */ /* 0x040fe20000410000 */
[----:B-1----:R-:W-:Y:S01]  /*cfe0*/  FFMA.FTZ R154, R180, UR49, R11 ;  /* 0x00000031b49a7c23 */ /* 0x002fe2000801000b */
[----:B------:R0:W-:Y:S01]  /*cff0*/  STS [R7+0x10c0], R162 ;  /* 0x0010c0a207007388 */ /* 0x0001e20000000800 */
[-C--:B------:R-:W-:Y:S01]  /*d000*/  FMUL.FTZ R111, R111, R146.reuse ;  /* 0x000000926f6f7220 */ /* 0x080fe20000410000 */
[C---:B------:R-:W-:Y:S01]  /*d010*/  FFMA.FTZ R11, R113.reuse, R146, R152 ;  /* 0x00000092710b7223 */ /* 0x040fe20000010098 */
[C---:B------:R-:W-:Y:S01]  /*d020*/  FMUL.FTZ R152, R0.reuse, -R139 ;  /* 0x8000008b00987220 */ /* 0x040fe20000410000 */
[----:B------:R1:W-:Y:S01]  /*d030*/  STS [R7+0x10d0], R156 ;  /* 0x0010d09c07007388 */ /* 0x0003e20000000800 */
[----:B------:R-:W-:Y:S01]  /*d040*/  FFMA.FTZ R101, R113, R150, -R111 ;  /* 0x0000009671657223 */ /* 0x000fe2000001086f */
[----:B------:R-:W-:Y:S01]  /*d050*/  FFMA.FTZ R137, R0, R137, R11 ;  /* 0x0000008900897223 */ /* 0x000fe2000001000b */
[-C--:B------:R-:W-:Y:S01]  /*d060*/  FMUL.FTZ R13, R146, R53.reuse ;  /* 0x00000035920d7220 */ /* 0x080fe20000410000 */
[-C--:B------:R-:W-:Y:S01]  /*d070*/  FMUL.FTZ R109, R150, R53.reuse ;  /* 0x00000035966d7220 */ /* 0x080fe20000410000 */
[----:B------:R-:W-:Y:S01]  /*d080*/  FADD.FTZ R101, R152, R101 ;  /* 0x0000006598657221 */ /* 0x000fe20000010000 */
[----:B0-----:R-:W-:Y:S01]  /*d090*/  FMUL.FTZ R162, R123, UR48 ;  /* 0x000000307ba27c20 */ /* 0x001fe20008410000 */
[-C--:B------:R-:W-:Y:S01]  /*d0a0*/  FMUL.FTZ R11, R137, R52.reuse ;  /* 0x00000034890b7220 */ /* 0x080fe20000410000 */
[----:B------:R-:W-:Y:S01]  /*d0b0*/  FFMA.FTZ R152, R36, -R53, R141 ;  /* 0x8000003524987223 */ /* 0x000fe2000001008d */
[----:B------:R-:W-:Y:S01]  /*d0c0*/  FMUL.FTZ R15, R101, R52 ;  /* 0x00000034650f7220 */ /* 0x000fe20000410000 */
[----:B-1----:R-:W-:Y:S01]  /*d0d0*/  FMUL.FTZ R156, R119, UR49 ;  /* 0x00000031779c7c20 */ /* 0x002fe20008410000 */
[----:B------:R-:W-:Y:S01]  /*d0e0*/  FFMA.FTZ R162, R153, UR49, R162 ;  /* 0x0000003199a27c23 */ /* 0x000fe200080100a2 */
[----:B------:R-:W-:Y:S01]  /*d0f0*/  FMUL.FTZ R103, R142, R11 ;  /* 0x0000000b8e677220 */ /* 0x000fe20000410000 */
[----:B------:R-:W-:Y:S01]  /*d100*/  FMUL.FTZ R111, R140, R13 ;  /* 0x0000000d8c6f7220 */ /* 0x000fe20000410000 */
[----:B------:R-:W-:Y:S01]  /*d110*/  FFMA.FTZ R156, R155, UR48, -R156 ;  /* 0x000000309b9c7c23 */ /* 0x000fe2000801089c */
[----:B------:R-:W-:Y:S01]  /*d120*/  FMUL.FTZ R162, R89, -R162 ;  /* 0x800000a259a27220 */ /* 0x000fe20000410000 */
[-C--:B------:R-:W-:Y:S01]  /*d130*/  FFMA.FTZ R105, R168, R15.reuse, -R103 ;  /* 0x0000000fa8697223 */ /* 0x080fe20000010867 */
[----:B------:R-:W-:Y:S01]  /*d140*/  FMUL.FTZ R15, R142, R15 ;  /* 0x0000000f8e0f7220 */ /* 0x000fe20000410000 */
[----:B------:R-:W-:Y:S01]  /*d150*/  FMUL.FTZ R156, R93, R156 ;  /* 0x0000009c5d9c7220 */ /* 0x000fe20000410000 */
[----:B------:R-:W-:Y:S01]  /*d160*/  FMUL.FTZ R154, R91, -R154 ;  /* 0x8000009a5b9a7220 */ /* 0x000fe20000410000 */
[----:B------:R0:W-:Y:S01]  /*d170*/  STS [R7+0x10d4], R162 ;  /* 0x0010d4a207007388 */ /* 0x0001e20000000800 */
[----:B------:R-:W-:Y:S01]  /*d180*/  FFMA.FTZ R103, R168, R11, R15 ;  /* 0x0000000ba8677223 */ /* 0x000fe2000001000f */
[----:B------:R-:W-:Y:S01]  /*d190*/  FMUL.FTZ R15, R160, R55 ;  /* 0x00000037a00f7220 */ /* 0x000fe20000410000 */
[----:B------:R-:W-:Y:S01]  /*d1a0*/  FADD.FTZ R105, RZ, R105 ;  /* 0x00000069ff697221 */ /* 0x000fe20000010000 */
[----:B------:R1:W-:Y:S01]  /*d1b0*/  STS [R7+0x10e0], R156 ;  /* 0x0010e09c07007388 */ /* 0x0003e20000000800 */
[----:B------:R-:W-:Y:S01]  /*d1c0*/  FADD.FTZ R103, RZ, R103 ;  /* 0x00000067ff677221 */ /* 0x000fe20000010000 */
[----:B------:R-:W-:Y:S01]  /*d1d0*/  FMUL.FTZ R139, R10, R57 ;  /* 0x000000390a8b7220 */ /* 0x000fe20000410000 */
[----:B------:R-:W-:Y:S01]  /*d1e0*/  FFMA.FTZ R214, R145, UR48, -R214 ;  /* 0x0000003091d67c23 */ /* 0x000fe200080108d6 */
[----:B------:R2:W-:Y:S01]  /*d1f0*/  STS [R7+0x10dc], R154 ;  /* 0x0010dc9a07007388 */ /* 0x0005e20000000800 */
[----:B------:R-:W-:Y:S01]  /*d200*/  FFMA.FTZ R176, R41, -R56, R176 ;  /* 0x8000003829b07223 */ /* 0x000fe200000100b0 */
[----:B0-----:R-:W-:Y:S01]  /*d210*/  FMUL.FTZ R162, R119, UR48 ;  /* 0x0000003077a27c20 */ /* 0x001fe20008410000 */
[----:B------:R-:W-:Y:S01]  /*d220*/  FMUL.FTZ R141, R133, R139 ;  /* 0x0000008b858d7220 */ /* 0x000fe20000410000 */
[----:B------:R-:W-:Y:S01]  /*d230*/  FMUL.FTZ R186, R77, -R186 ;  /* 0x800000ba4dba7220 */ /* 0x000fe20000410000 */
[----:B------:R-:W-:Y:S01]  /*d240*/  FFMA.FTZ R149, R43, -R58, R149 ;  /* 0x8000003a2b957223 */ /* 0x000fe20000010095 */
[-C--:B-1----:R-:W-:Y:S01]  /*d250*/  FFMA.FTZ R156, R152, R109.reuse, -R111 ;  /* 0x0000006d989c7223 */ /* 0x082fe2000001086f */
[----:B------:R-:W-:Y:S01]  /*d260*/  FMUL.FTZ R109, R140, R109 ;  /* 0x0000006d8c6d7220 */ /* 0x000fe20000410000 */
[----:B------:R-:W-:Y:S01]  /*d270*/  FFMA.FTZ R164, R155, UR49, R162 ;  /* 0x000000319ba47c23 */ /* 0x000fe200080100a2 */
[----:B------:R-:W-:Y:S01]  /*d280*/  FMUL.FTZ R162, R138, R15 ;  /* 0x0000000f8aa27220 */ /* 0x000fe20000410000 */
[----:B------:R-:W-:Y:S01]  /*d290*/  FMUL.FTZ R111, R12, R54 ;  /* 0x000000360c6f7220 */ /* 0x000fe20000410000 */
[----:B--2---:R-:W-:Y:S01]  /*d2a0*/  FFMA.FTZ R154, R152, R13, R109 ;  /* 0x0000000d989a7223 */ /* 0x004fe2000001006d */
[----:B------:R-:W-:Y:S01]  /*d2b0*/  FMUL.FTZ R109, R14, R55 ;  /* 0x000000370e6d7220 */ /* 0x000fe20000410000 */
[----:B------:R-:W-:Y:S01]  /*d2c0*/  FMUL.FTZ R170, R93, -R164 ;  /* 0x800000a45daa7220 */ /* 0x000fe20000410000 */
[----:B------:R-:W-:Y:S01]  /*d2d0*/  FMUL.FTZ R113, R134, R111 ;  /* 0x0000006f86717220 */ /* 0x000fe20000410000 */
[----:B------:R-:W-:Y:S01]  /*d2e0*/  FADD.FTZ R154, R103, R154 ;  /* 0x0000009a679a7221 */ /* 0x000fe20000010000 */
[-C--:B------:R-:W-:Y:S01]  /*d2f0*/  FFMA.FTZ R164, R143, R109.reuse, -R162 ;  /* 0x0000006d8fa47223 */ /* 0x080fe200000108a2 */
[----:B------:R-:W-:Y:S01]  /*d300*/  FMUL.FTZ R162, R138, R109 ;  /* 0x0000006d8aa27220 */ /* 0x000fe20000410000 */
[----:B------:R-:W-:Y:S01]  /*d310*/  FMUL.FTZ R103, R148, R54 ;  /* 0x0000003694677220 */ /* 0x000fe20000410000 */
[----:B------:R-:W-:Y:S01]  /*d320*/  FADD.FTZ R105, R105, R156 ;  /* 0x0000009c69697221 */ /* 0x000fe20000010000 */
[----:B------:R0:W-:Y:S01]  /*d330*/  STS [R7+0x10e4], R170 ;  /* 0x0010e4aa07007388 */ /* 0x0001e20000000800 */
[----:B------:R-:W-:Y:S01]  /*d340*/  FFMA.FTZ R109, R143, R15, R162 ;  /* 0x0000000f8f6d7223 */ /* 0x000fe200000100a2 */
[----:B------:R-:W-:Y:S01]  /*d350*/  FMUL.FTZ R156, R134, R103 ;  /* 0x00000067869c7220 */ /* 0x000fe20000410000 */
[----:B------:R-:W-:Y:S01]  /*d360*/  FADD.FTZ R164, R105, R164 ;  /* 0x000000a469a47221 */ /* 0x000fe20000010000 */
[----:B------:R-:W-:Y:S01]  /*d370*/  FMUL.FTZ R105, R158, R57 ;  /* 0x000000399e697220 */ /* 0x000fe20000410000 */
[----:B------:R-:W-:Y:S01]  /*d380*/  FADD.FTZ R109, R154, R109 ;  /* 0x0000006d9a6d7221 */ /* 0x000fe20000010000 */
[C---:B------:R-:W-:Y:S01]  /*d390*/  FFMA.FTZ R154, R174.reuse, R103, R113 ;  /* 0x00000067ae9a7223 */ /* 0x040fe20000010071 */
[----:B------:R-:W-:Y:S01]  /*d3a0*/  FFMA.FTZ R111, R174, R111, -R156 ;  /* 0x0000006fae6f7223 */ /* 0x000fe2000001089c */
[----:B------:R-:W-:Y:S01]  /*d3b0*/  FMUL.FTZ R162, R133, R105 ;  /* 0x0000006985a27220 */ /* 0x000fe20000410000 */
[----:B------:R1:W-:Y:S01]  /*d3c0*/  STS [R7+0x10a4], R186 ;  /* 0x0010a4ba07007388 */ /* 0x0003e20000000800 */
[----:B------:R-:W-:Y:S01]  /*d3d0*/  FADD.FTZ R113, R109, R154 ;  /* 0x0000009a6d717221 */ /* 0x000fe20000010000 */
[----:B------:R-:W-:Y:S01]  /*d3e0*/  FFMA.FTZ R154, R40, -R57, R145 ;  /* 0x80000039289a7223 */ /* 0x000fe20000010091 */
[-C--:B------:R-:W-:Y:S01]  /*d3f0*/  FMUL.FTZ R109, R166, R56.reuse ;  /* 0x00000038a66d7220 */ /* 0x080fe20000410000 */
[----:B------:R-:W-:Y:S01]  /*d400*/  FMUL.FTZ R145, R5, R56 ;  /* 0x0000003805917220 */ /* 0x000fe20000410000 */
[----:B------:R-:W-:Y:S01]  /*d410*/  FADD.FTZ R111, R164, R111 ;  /* 0x0000006fa46f7221 */ /* 0x000fe20000010000 */
[----:B------:R-:W-:Y:S01]  /*d420*/  FFMA.FTZ R156, R154, R105, R141 ;  /* 0x000000699a9c7223 */ /* 0x000fe2000001008d */
[----:B------:R-:W-:Y:S01]  /*d430*/  FMUL.FTZ R141, R132, R109 ;  /* 0x0000006d848d7220 */ /* 0x000fe20000410000 */
[----:B------:R-:W-:Y:S01]  /*d440*/  FFMA.FTZ R162, R154, R139, -R162 ;  /* 0x0000008b9aa27223 */ /* 0x000fe200000108a2 */
[----:B0-----:R-:W-:Y:S01]  /*d450*/  FMUL.FTZ R170, R117, UR49 ;  /* 0x0000003175aa7c20 */ /* 0x001fe20008410000 */
[----:B------:R-:W-:Y:S01]  /*d460*/  FADD.FTZ R113, R113, R156 ;  /* 0x0000009c71717221 */ /* 0x000fe20000010000 */
[-C--:B------:R-:W-:Y:S01]  /*d470*/  FFMA.FTZ R164, R176, R145.reuse, -R141 ;  /* 0x00000091b0a47223 */ /* 0x080fe2000001088d */
[----:B------:R-:W-:Y:S01]  /*d480*/  FMUL.FTZ R145, R132, R145 ;  /* 0x0000009184917220 */ /* 0x000fe20000410000 */
[----:B------:R-:W-:Y:S01]  /*d490*/  FADD.FTZ R139, R111, R162 ;  /* 0x000000a26f8b7221 */ /* 0x000fe20000010000 */
[-C--:B------:R-:W-:Y:S01]  /*d4a0*/  FMUL.FTZ R111, R182, R59.reuse ;  /* 0x0000003bb66f7220 */ /* 0x080fe20000410000 */
[----:B------:R-:W-:Y:S01]  /*d4b0*/  FFMA.FTZ R156, R42, -R59, R147 ;  /* 0x8000003b2a9c7223 */ /* 0x000fe20000010093 */
[----:B------:R-:W-:Y:S01]  /*d4c0*/  FFMA.FTZ R162, R176, R109, R145 ;  /* 0x0000006db0a27223 */ /* 0x000fe20000010091 */
[----:B------:R-:W-:Y:S01]  /*d4d0*/  FMUL.FTZ R141, R4, R59 ;  /* 0x0000003b048d7220 */ /* 0x000fe20000410000 */
[----:B------:R-:W-:Y:S01]  /*d4e0*/  FMUL.FTZ R145, R131, R111 ;  /* 0x0000006f83917220 */ /* 0x000fe20000410000 */
[----:B------:R-:W-:Y:S01]  /*d4f0*/  FFMA.FTZ R170, R185, UR48, -R170 ;  /* 0x00000030b9aa7c23 */ /* 0x000fe200080108aa */
[----:B-1----:R-:W-:Y:S01]  /*d500*/  FMUL.FTZ R186, R169, R58 ;  /* 0x0000003aa9ba7220 */ /* 0x002fe20000410000 */
[----:B------:R-:W-:Y:S01]  /*d510*/  FADD.FTZ R113, R113, R162 ;  /* 0x000000a271717221 */ /* 0x000fe20000010000 */
[CC--:B------:R-:W-:Y:S01]  /*d520*/  FFMA.FTZ R172, R156.reuse, R141.reuse, -R145 ;  /* 0x0000008d9cac7223 */ /* 0x0c0fe20000010891 */
[----:B------:R-:W-:Y:S01]  /*d530*/  FMUL.FTZ R141, R131, R141 ;  /* 0x0000008d838d7220 */ /* 0x000fe20000410000 */
[----:B------:R-:W-:Y:S01]  /*d540*/  FMUL.FTZ R192, R95, R170 ;  /* 0x000000aa5fc07220 */ /* 0x000fe20000410000 */
[----:B------:R-:W-:Y:S01]  /*d550*/  FMUL.FTZ R162, R163, R58 ;  /* 0x0000003aa3a27220 */ /* 0x000fe20000410000 */
[----:B------:R-:W-:Y:S01]  /*d560*/  FMUL.FTZ R188, R129, R186 ;  /* 0x000000ba81bc7220 */ /* 0x000fe20000410000 */
[----:B------:R-:W-:Y:S01]  /*d570*/  FFMA.FTZ R170, R156, R111, R141 ;  /* 0x0000006f9caa7223 */ /* 0x000fe2000001008d */
[----:B------:R-:W-:Y:S01]  /*d580*/  FADD.FTZ R139, R139, R164 ;  /* 0x000000a48b8b7221 */ /* 0x000fe20000010000 */
[-C--:B------:R-:W-:Y:S01]  /*d590*/  FMUL.FTZ R164, R159, R61.reuse ;  /* 0x0000003d9fa47220 */ /* 0x080fe20000410000 */
[-C--:B------:R-:W-:Y:S01]  /*d5a0*/  FFMA.FTZ R188, R149, R162.reuse, R188 ;  /* 0x000000a295bc7223 */ /* 0x080fe200000100bc */
[----:B------:R-:W-:Y:S01]  /*d5b0*/  FADD.FTZ R113, R113, R170 ;  /* 0x000000aa71717221 */ /* 0x000fe20000010000 */
[----:B------:R-:W-:Y:S01]  /*d5c0*/  FMUL.FTZ R141, R129, R162 ;  /* 0x000000a2818d7220 */ /* 0x000fe20000410000 */
[----:B------:R-:W-:Y:S01]  /*d5d0*/  FADD.FTZ R139, R139, R172 ;  /* 0x000000ac8b8b7221 */ /* 0x000fe20000010000 */
[-C--:B------:R-:W-:Y:S01]  /*d5e0*/  FFMA.FTZ R151, R44, -R61.reuse, R151 ;  /* 0x8000003d2c977223 */ /* 0x080fe20000010097 */
[----:B------:R-:W-:Y:S01]  /*d5f0*/  FADD.FTZ R188, R113, R188 ;  /* 0x000000bc71bc7221 */ /* 0x000fe20000010000 */
[----:B------:R-:W-:Y:S01]  /*d600*/  FMUL.FTZ R113, R157, R60 ;  /* 0x0000003c9d717220 */ /* 0x000fe20000410000 */
[----:B------:R-:W-:Y:S01]  /*d610*/  FMUL.FTZ R170, R165, R61 ;  /* 0x0000003da5aa7220 */ /* 0x000fe20000410000 */
[----:B------:R-:W-:Y:S01]  /*d620*/  FMUL.FTZ R172, R127, R164 ;  /* 0x000000a47fac7220 */ /* 0x000fe20000410000 */
[----:B------:R-:W-:Y:S01]  /*d630*/  FFMA.FTZ R186, R149, R186, -R141 ;  /* 0x000000ba95ba7223 */ /* 0x000fe2000001088d */
[-C--:B------:R-:W-:Y:S01]  /*d640*/  FFMA.FTZ R178, R45, -R60.reuse, R178 ;  /* 0x8000003c2db27223 */ /* 0x080fe200000100b2 */
[----:B------:R-:W-:Y:S01]  /*d650*/  FMUL.FTZ R141, R167, R60 ;  /* 0x0000003ca78d7220 */ /* 0x000fe20000410000 */
[----:B------:R-:W-:Y:S01]  /*d660*/  FMUL.FTZ R145, R125, R113 ;  /* 0x000000717d917220 */ /* 0x000fe20000410000 */
[-C--:B------:R-:W-:Y:S01]  /*d670*/  FFMA.FTZ R172, R151, R170.reuse, -R172 ;  /* 0x000000aa97ac7223 */ /* 0x080fe200000108ac */
[----:B------:R-:W-:Y:S01]  /*d680*/  FMUL.FTZ R170, R127, R170 ;  /* 0x000000aa7faa7220 */ /* 0x000fe20000410000 */
[----:B------:R0:W-:Y:S01]  /*d690*/  STS [R7+0x10e8], R192 ;  /* 0x0010e8c007007388 */ /* 0x0001e20000000800 */
[CC--:B------:R-:W-:Y:S01]  /*d6a0*/  FFMA.FTZ R147, R178.reuse, R141.reuse, -R145 ;  /* 0x0000008db2937223 */ /* 0x0c0fe20000010891 */
[----:B------:R-:W-:Y:S01]  /*d6b0*/  FMUL.FTZ R145, R125, R141 ;  /* 0x0000008d7d917220 */ /* 0x000fe20000410000 */
[----:B------:R-:W-:Y:S01]  /*d6c0*/  FFMA.FTZ R141, R151, R164, R170 ;  /* 0x000000a4978d7223 */ /* 0x000fe200000100aa */
[----:B------:R-:W-:Y:S01]  /*d6d0*/  FMUL.FTZ R190, R117, UR48 ;  /* 0x0000003075be7c20 */ /* 0x000fe20008410000 */
[----:B------:R-:W-:Y:S01]  /*d6e0*/  FADD.FTZ R139, R139, R186 ;  /* 0x000000ba8b8b7221 */ /* 0x000fe20000010000 */
[----:B------:R-:W-:Y:S01]  /*d6f0*/  FFMA.FTZ R170, R178, R113, R145 ;  /* 0x00000071b2aa7223 */ /* 0x000fe20000010091 */
[----:B------:R-:W-:Y:S01]  /*d700*/  FADD.FTZ R141, R188, R141 ;  /* 0x0000008dbc8d7221 */ /* 0x000fe20000010000 */
[----:B------:R-:W-:Y:S01]  /*d710*/  FFMA.FTZ R190, R185, UR49, R190 ;  /* 0x00000031b9be7c23 */ /* 0x000fe200080100be */
[----:B------:R-:W-:Y:S01]  /*d720*/  FADD.FTZ R172, R139, R172 ;  /* 0x000000ac8bac7221 */ /* 0x000fe20000010000 */
[----:B0-----:R-:W-:Y:S01]  /*d730*/  FMUL.FTZ R192, R135, UR49 ;  /* 0x0000003187c07c20 */ /* 0x001fe20008410000 */
[----:B------:R-:W-:Y:S01]  /*d740*/  FADD.FTZ R141, R141, R170 ;  /* 0x000000aa8d8d7221 */ /* 0x000fe20000010000 */
[-C--:B------:R-:W-:Y:S01]  /*d750*/  FMUL.FTZ R170, R208, R63.reuse ;  /* 0x0000003fd0aa7220 */ /* 0x080fe20000410000 */
[-C--:B------:R-:W-:Y:S01]  /*d760*/  FFMA.FTZ R153, R46, -R63.reuse, R153 ;  /* 0x8000003f2e997223 */ /* 0x080fe20000010099 */
[----:B------:R-:W-:Y:S01]  /*d770*/  FFMA.FTZ R192, R187, UR48, -R192 ;  /* 0x00000030bbc07c23 */ /* 0x000fe200080108c0 */
[----:B------:R-:W-:Y:S01]  /*d780*/  FMUL.FTZ R186, R184, R63 ;  /* 0x0000003fb8ba7220 */ /* 0x000fe20000410000 */
[----:B------:R-:W-:Y:S01]  /*d790*/  FMUL.FTZ R188, R123, R170 ;  /* 0x000000aa7bbc7220 */ /* 0x000fe20000410000 */
[----:B------:R-:W-:Y:S01]  /*d7a0*/  FMUL.FTZ R139, R161, R62 ;  /* 0x0000003ea18b7220 */ /* 0x000fe20000410000 */
[----:B------:R-:W-:Y:S01]  /*d7b0*/  FMUL.FTZ R190, R95, -R190 ;  /* 0x800000be5fbe7220 */ /* 0x000fe20000410000 */
[----:B------:R-:W-:Y:S01]  /*d7c0*/  FMUL.FTZ R196, R97, R192 ;  /* 0x000000c061c47220 */ /* 0x000fe20000410000 */
[----:B------:R-:W-:Y:S01]  /*d7d0*/  FMUL.FTZ R192, R135, UR48 ;  /* 0x0000003087c07c20 */ /* 0x000fe20008410000 */
[----:B------:R-:W-:Y:S01]  /*d7e0*/  FFMA.FTZ R188, R153, R186, -R188 ;  /* 0x000000ba99bc7223 */ /* 0x000fe200000108bc */
[-C--:B------:R-:W-:Y:S01]  /*d7f0*/  FMUL.FTZ R145, R171, R62.reuse ;  /* 0x0000003eab917220 */ /* 0x080fe20000410000 */
[----:B------:R-:W-:Y:S01]  /*d800*/  FFMA.FTZ R180, R47, -R62, R180 ;  /* 0x8000003e2fb47223 */ /* 0x000fe200000100b4 */
[----:B------:R-:W-:Y:S01]  /*d810*/  FMUL.FTZ R173, R121, R139 ;  /* 0x0000008b79ad7220 */ /* 0x000fe20000410000 */
[----:B------:R-:W-:Y:S01]  /*d820*/  FMUL.FTZ R186, R123, R186 ;  /* 0x000000ba7bba7220 */ /* 0x000fe20000410000 */
[----:B------:R0:W-:Y:S01]  /*d830*/  STS [R7+0x10ec], R190 ;  /* 0x0010ecbe07007388 */ /* 0x0001e20000000800 */
[----:B------:R-:W-:Y:S01]  /*d840*/  FFMA.FTZ R192, R187, UR49, R192 ;  /* 0x00000031bbc07c23 */ /* 0x000fe200080100c0 */
[C---:B------:R-:W-:Y:S01]  /*d850*/  FMUL.FTZ R193, R8.reuse, UR49 ;  /* 0x0000003108c17c20 */ /* 0x040fe20008410000 */
[----:B------:R-:W-:Y:S01]  /*d860*/  FFMA.FTZ R186, R153, R170, R186 ;  /* 0x000000aa99ba7223 */ /* 0x000fe200000100ba */
[----:B------:R-:W-:Y:S01]  /*d870*/  FMUL.FTZ R195, R8, UR48 ;  /* 0x0000003008c37c20 */ /* 0x000fe20008410000 */
[----:B------:R-:W-:Y:S01]  /*d880*/  FMUL.FTZ R198, R75, R198 ;  /* 0x000000c64bc67220 */ /* 0x000fe20000410000 */
[----:B------:R1:W-:Y:S01]  /*d890*/  STS [R7+0x10f0], R196 ;  /* 0x0010f0c407007388 */ /* 0x0003e20000000800 */
[----:B------:R-:W-:Y:S01]  /*d8a0*/  FADD.FTZ R147, R172, R147 ;  /* 0x00000093ac937221 */ /* 0x000fe20000010000 */
[----:B------:R-:W-:Y:S01]  /*d8b0*/  FADD.FTZ R186, R141, R186 ;  /* 0x000000ba8dba7221 */ /* 0x000fe20000010000 */
[----:B------:R-:W-:Y:S01]  /*d8c0*/  FFMA.FTZ R200, R224, UR49, R195 ;  /* 0x00000031e0c87c23 */ /* 0x000fe200080100c3 */
[-C--:B0-----:R-:W-:Y:S01]  /*d8d0*/  FFMA.FTZ R190, R180, R145.reuse, -R173 ;  /* 0x00000091b4be7223 */ /* 0x081fe200000108ad */
[----:B------:R-:W-:Y:S01]  /*d8e0*/  FMUL.FTZ R145, R121, R145 ;  /* 0x0000009179917220 */ /* 0x000fe20000410000 */
[----:B------:R-:W-:Y:S01]  /*d8f0*/  FMUL.FTZ R141, R212, R65 ;  /* 0x00000041d48d7220 */ /* 0x000fe20000410000 */
[----:B------:R0:W-:Y:S01]  /*d900*/  STS [R7+0x1098], R198 ;  /* 0x001098c607007388 */ /* 0x0001e20000000800 */
[----:B------:R-:W-:Y:S01]  /*d910*/  FMUL.FTZ R218, R71, -R218 ;  /* 0x800000da47da7220 */ /* 0x000fe20000410000 */
[----:B------:R-:W-:Y:S01]  /*d920*/  FFMA.FTZ R145, R180, R139, R145 ;  /* 0x0000008bb4917223 */ /* 0x000fe20000010091 */
[----:B-1----:R-:W-:Y:S01]  /*d930*/  FMUL.FTZ R196, R97, -R192 ;  /* 0x800000c061c47220 */ /* 0x002fe20000410000 */
[----:B------:R-:W-:Y:S01]  /*d940*/  FFMA.FTZ R192, R224, UR48, -R193 ;  /* 0x00000030e0c07c23 */ /* 0x000fe200080108c1 */
[C---:B------:R-:W-:Y:S01]  /*d950*/  FMUL.FTZ R222, R73.reuse, R222 ;  /* 0x000000de49de7220 */ /* 0x040fe20000410000 */
[----:B------:R-:W-:Y:S01]  /*d960*/  FMUL.FTZ R230, R73, -R230 ;  /* 0x800000e649e67220 */ /* 0x000fe20000410000 */
[----:B------:R-:W-:Y:S01]  /*d970*/  FMUL.FTZ R210, R75, -R210 ;  /* 0x800000d24bd27220 */ /* 0x000fe20000410000 */
[----:B------:R-:W-:Y:S01]  /*d980*/  FMUL.FTZ R214, R77, R214 ;  /* 0x000000d64dd67220 */ /* 0x000fe20000410000 */
[----:B------:R-:W-:Y:S01]  /*d990*/  FADD.FTZ R147, R147, R188 ;  /* 0x000000bc93937221 */ /* 0x000fe20000010000 */
[C---:B0-----:R-:W-:Y:S01]  /*d9a0*/  FMUL.FTZ R198, R99.reuse, R192 ;  /* 0x000000c063c67220 */ /* 0x041fe20000410000 */
[-C--:B------:R-:W-:Y:S01]  /*d9b0*/  FFMA.FTZ R172, R48, -R65.reuse, R155 ;  /* 0x8000004130ac7223 */ /* 0x080fe2000001009b */
[----:B------:R-:W-:Y:S01]  /*d9c0*/  FMUL.FTZ R200, R99, -R200 ;  /* 0x800000c863c87220 */ /* 0x000fe20000410000 */
[----:B------:R-:W-:Y:S01]  /*d9d0*/  FADD.FTZ R192, R186, R145 ;  /* 0x00000091bac07221 */ /* 0x000fe20000010000 */
[----:B------:R-:W-:Y:S01]  /*d9e0*/  FMUL.FTZ R173, R194, R65 ;  /* 0x00000041c2ad7220 */ /* 0x000fe20000410000 */
[----:B------:R-:W-:Y:S01]  /*d9f0*/  FMUL.FTZ R155, R119, R141 ;  /* 0x0000008d779b7220 */ /* 0x000fe20000410000 */
[-C--:B------:R-:W-:Y:S01]  /*da00*/  FMUL.FTZ R145, R191, R64.reuse ;  /* 0x00000040bf917220 */ /* 0x080fe20000410000 */
[----:B------:R-:W-:Y:S01]  /*da10*/  FADD.FTZ R147, R147, R190 ;  /* 0x000000be93937221 */ /* 0x000fe20000010000 */
[----:B------:R-:W-:Y:S01]  /*da20*/  STS [R7+0x1084], R216 ;  /* 0x001084d807007388 */ /* 0x000fe20000000800 */
[CC--:B------:R-:W-:Y:S01]  /*da30*/  FFMA.FTZ R190, R172.reuse, R173.reuse, -R155 ;  /* 0x000000adacbe7223 */ /* 0x0c0fe2000001089b */
[-C--:B------:R-:W-:Y:S01]  /*da40*/  FFMA.FTZ R186, R49, -R64.reuse, R185 ;  /* 0x8000004031ba7223 */ /* 0x080fe200000100b9 */
[----:B------:R-:W-:Y:S01]  /*da50*/  FMUL.FTZ R188, R175, R64 ;  /* 0x00000040afbc7220 */ /* 0x000fe20000410000 */
[----:B------:R-:W-:Y:S01]  /*da60*/  STS [R7+0x1088], R220 ;  /* 0x001088dc07007388 */ /* 0x000fe20000000800 */
[----:B------:R-:W-:Y:S01]  /*da70*/  FMUL.FTZ R155, R119, R173 ;  /* 0x000000ad779b7220 */ /* 0x000fe20000410000 */
[----:B------:R-:W-:Y:S01]  /*da80*/  FMUL.FTZ R185, R117, R145 ;  /* 0x0000009175b97220 */ /* 0x000fe20000410000 */
[----:B------:R-:W-:Y:S01]  /*da90*/  FMUL.FTZ R173, R181, R67 ;  /* 0x00000043b5ad7220 */ /* 0x000fe20000410000 */
[----:B------:R-:W-:Y:S01]  /*daa0*/  STS [R7+0x108c], R218 ;  /* 0x00108cda07007388 */ /* 0x000fe20000000800 */
[----:B------:R-:W-:Y:S01]  /*dab0*/  FFMA.FTZ R155, R172, R141, R155 ;  /* 0x0000008dac9b7223 */ /* 0x000fe2000001009b */
[-C--:B------:R-:W-:Y:S01]  /*dac0*/  FMUL.FTZ R193, R189, R67.reuse ;  /* 0x00000043bdc17220 */ /* 0x080fe20000410000 */
[----:B------:R-:W-:Y:S01]  /*dad0*/  FADD.FTZ R147, R147, R190 ;  /* 0x000000be93937221 */ /* 0x000fe20000010000 */
[----:B------:R-:W-:Y:S01]  /*dae0*/  STS [R7+0x1090], R222 ;  /* 0x001090de07007388 */ /* 0x000fe20000000800 */
[----:B------:R-:W-:Y:S01]  /*daf0*/  FADD.FTZ R155, R192, R155 ;  /* 0x0000009bc09b7221 */ /* 0x000fe20000010000 */
[----:B------:R-:W-:Y:S01]  /*db00*/  ISETP.GE.AND P2, PT, R6, 0x1, PT ;  /* 0x000000010600780c */ /* 0x000fe20003f46270 */
[----:B------:R-:W-:Y:S01]  /*db10*/  FMUL.FTZ R207, R4, UR47 ;  /* 0x0000002f04cf7c20 */ /* 0x000fe20008410000 */
[----:B------:R-:W-:Y:S01]  /*db20*/  STS [R7+0x1094], R230 ;  /* 0x001094e607007388 */ /* 0x000fe20000000800 */
[----:B------:R-:W-:Y:S01]  /*db30*/  FMUL.FTZ R206, R157, UR47 ;  /* 0x0000002f9dce7c20 */ /* 0x000fe20008410000 */
[----:B------:R-:W-:Y:S01]  /*db40*/  FMUL.FTZ R202, R159, UR47 ;  /* 0x0000002f9fca7c20 */ /* 0x000fe20008410000 */
[----:B------:R-:W-:Y:S01]  /*db50*/  FMUL.FTZ R203, R5, UR47 ;  /* 0x0000002f05cb7c20 */ /* 0x000fe20008410000 */
[----:B------:R0:W-:Y:S01]  /*db60*/  STS [R7+0x109c], R210 ;  /* 0x00109cd207007388 */ /* 0x0001e20000000800 */
[----:B------:R-:W-:Y:S01]  /*db70*/  FFMA.FTZ R206, R167, UR46, -R206 ;  /* 0x0000002ea7ce7c23 */ /* 0x000fe200080108ce */
[----:B------:R-:W-:Y:S01]  /*db80*/  FFMA.FTZ R202, R165, UR46, -R202 ;  /* 0x0000002ea5ca7c23 */ /* 0x000fe200080108ca */
[----:B------:R-:W-:Y:S01]  /*db90*/  FMUL.FTZ R201, R10, UR47 ;  /* 0x0000002f0ac97c20 */ /* 0x000fe20008410000 */
[----:B------:R1:W-:Y:S01]  /*dba0*/  STS [R7+0x10a0], R214 ;  /* 0x0010a0d607007388 */ /* 0x0003e20000000800 */
[----:B------:R-:W-:Y:S01]  /*dbb0*/  FMUL.FTZ R209, R12, UR47 ;  /* 0x0000002f0cd17c20 */ /* 0x000fe20008410000 */
[----:B------:R-:W-:Y:S01]  /*dbc0*/  IADD3 R197, PT, PT, R136, 0x40, RZ ;  /* 0x0000004088c57810 */ /* 0x000fe20007ffe0ff */
[----:B------:R-:W-:Y:S01]  /*dbd0*/  FFMA.FTZ R207, R182, UR46, R207 ;  /* 0x0000002eb6cf7c23 */ /* 0x000fe200080100cf */
[----:B------:R2:W-:Y:S01]  /*dbe0*/  STS [R7+0x10f4], R196 ;  /* 0x0010f4c407007388 */ /* 0x0005e20000000800 */
[----:B------:R-:W-:Y:S01]  /*dbf0*/  IADD3 R199, PT, PT, R136, 0x60, RZ ;  /* 0x0000006088c77810 */ /* 0x000fe20007ffe0ff */
[----:B0-----:R-:W-:Y:S01]  /*dc00*/  FMUL.FTZ R210, R169, UR47 ;  /* 0x0000002fa9d27c20 */ /* 0x001fe20008410000 */
[----:B------:R-:W-:Y:S01]  /*dc10*/  ISETP.GE.AND P3, PT, R6, 0x21, PT ;  /* 0x000000210600780c */ /* 0x000fe20003f66270 */
[----:B------:R0:W-:Y:S01]  /*dc20*/  STS [R7+0x10f8], R198 ;  /* 0x0010f8c607007388 */ /* 0x0001e20000000800 */
[----:B------:R-:W-:Y:S01]  /*dc30*/  FFMA.FTZ R203, R166, UR46, R203 ;  /* 0x0000002ea6cb7c23 */ /* 0x000fe200080100cb */
[----:B-1----:R-:W-:Y:S01]  /*dc40*/  FMUL.FTZ R214, R165, UR47 ;  /* 0x0000002fa5d67c20 */ /* 0x002fe20008410000 */
[----:B------:R-:W-:Y:S01]  /*dc50*/  FMUL.FTZ R165, R160, UR47 ;  /* 0x0000002fa0a57c20 */ /* 0x000fe20008410000 */
[----:B------:R1:W-:Y:S01]  /*dc60*/  STS [R7+0x10fc], R200 ;  /* 0x0010fcc807007388 */ /* 0x0003e20000000800 */
[----:B------:R-:W-:Y:S01]  /*dc70*/  FFMA.FTZ R210, R163, UR46, R210 ;  /* 0x0000002ea3d27c23 */ /* 0x000fe200080100d2 */
[-C--:B--2---:R-:W-:Y:S01]  /*dc80*/  FFMA.FTZ R196, R186, R188.reuse, -R185 ;  /* 0x000000bcbac47223 */ /* 0x084fe200000108b9 */
[----:B------:R-:W-:Y:S01]  /*dc90*/  FMUL.FTZ R185, R117, R188 ;  /* 0x000000bc75b97220 */ /* 0x000fe20000410000 */
[----:B------:R-:W-:Y:S01]  /*dca0*/  FFMA.FTZ R188, R50, -R67, R187 ;  /* 0x8000004332bc7223 */ /* 0x000fe200000100bb */
[----:B------:R-:W-:Y:S01]  /*dcb0*/  FMUL.FTZ R187, R135, R173 ;  /* 0x000000ad87bb7220 */ /* 0x000fe20000410000 */
[----:B------:R-:W-:Y:S01]  /*dcc0*/  FADD.FTZ R147, R147, R196 ;  /* 0x000000c493937221 */ /* 0x000fe20000010000 */
[----:B------:R-:W-:Y:S01]  /*dcd0*/  FFMA.FTZ R192, R186, R145, R185 ;  /* 0x00000091bac07223 */ /* 0x000fe200000100b9 */
[----:B------:R-:W-:Y:S01]  /*dce0*/  IADD3 R185, PT, PT, R136, 0x20, RZ ;  /* 0x0000002088b97810 */ /* 0x000fe20007ffe0ff */
[CC--:B0-----:R-:W-:Y:S01]  /*dcf0*/  FFMA.FTZ R198, R188.reuse, R193.reuse, -R187 ;  /* 0x000000c1bcc67223 */ /* 0x0c1fe200000108bb */
[----:B------:R-:W-:Y:S01]  /*dd00*/  FMUL.FTZ R193, R135, R193 ;  /* 0x000000c187c17220 */ /* 0x000fe20000410000 */
[----:B------:R-:W-:Y:S01]  /*dd10*/  FADD.FTZ R155, R155, R192 ;  /* 0x000000c09b9b7221 */ /* 0x000fe20000010000 */
[----:B------:R-:W-:Y:S01]  /*dd20*/  LEA.HI R185, R185, R136, RZ, 0x1b ;  /* 0x00000088b9b97211 */ /* 0x000fe200078fd8ff */
[----:B------:R-:W-:Y:S01]  /*dd30*/  FMUL.FTZ R192, R183, UR47 ;  /* 0x0000002fb7c07c20 */ /* 0x000fe20008410000 */
[----:B------:R-:W-:Y:S01]  /*dd40*/  FFMA.FTZ R190, R188, R173, R193 ;  /* 0x000000adbcbe7223 */ /* 0x000fe200000100c1 */
[----:B------:R-:W-:Y:S01]  /*dd50*/  FADD.FTZ R193, R147, R198 ;  /* 0x000000c693c17221 */ /* 0x000fe20000010000 */
[----:B------:R-:W-:Y:S01]  /*dd60*/  LEA R215, R185, UR25, 0x2 ;  /* 0x00000019b9d77c11 */ /* 0x000fe2000f8e10ff */
[----:B------:R-:W-:Y:S01]  /*dd70*/  BAR.SYNC.DEFER_BLOCKING 0x0 ;  /* 0x0000000000007b1d */ /* 0x000fe20000010000 */
[----:B------:R-:W-:Y:S01]  /*dd80*/  FMUL.FTZ R198, R9, UR47 ;  /* 0x0000002f09c67c20 */ /* 0x000fe20008410000 */
[----:B------:R-:W-:Y:S01]  /*dd90*/  FMUL.FTZ R196, R189, UR47 ;  /* 0x0000002fbdc47c20 */ /* 0x000fe20008410000 */
[----:B-1----:R-:W-:Y:S01]  /*dda0*/  FMUL.FTZ R7, R212, UR47 ;  /* 0x0000002fd4077c20 */ /* 0x002fe20008410000 */
[----:B------:R-:W-:Y:S01]  /*ddb0*/  FADD.FTZ R195, R155, R190 ;  /* 0x000000be9bc37221 */ /* 0x000fe20000010000 */
[----:B------:R-:W-:Y:S01]  /*ddc0*/  FFMA.FTZ R147, R9, UR46, R192 ;  /* 0x0000002e09937c23 */ /* 0x000fe200080100c0 */
[----:B------:R-:W-:Y:S01]  /*ddd0*/  FMUL.FTZ R192, R191, UR47 ;  /* 0x0000002fbfc07c20 */ /* 0x000fe20008410000 */
[----:B------:R-:W-:Y:S01]  /*dde0*/  FFMA.FTZ R155, R183, UR46, -R198 ;  /* 0x0000002eb79b7c23 */ /* 0x000fe200080108c6 */
[----:B------:R-:W-:Y:S01]  /*ddf0*/  FFMA.FTZ R185, R181, UR46, R196 ;  /* 0x0000002eb5b97c23 */ /* 0x000fe200080100c4 */
[C---:B------:R-:W-:Y:S01]  /*de00*/  FMUL.FTZ R198, R175.reuse, UR47 ;  /* 0x0000002fafc67c20 */ /* 0x040fe20008410000 */
[----:B------:R-:W-:Y:S01]  /*de10*/  FFMA.FTZ R196, R194, UR46, -R7 ;  /* 0x0000002ec2c47c23 */ /* 0x000fe20008010807 */
[----:B------:R-:W-:Y:S01]  /*de20*/  FMUL.FTZ R7, R208, UR47 ;  /* 0x0000002fd0077c20 */ /* 0x000fe20008410000 */
[----:B------:R-:W-:Y:S01]  /*de30*/  FFMA.FTZ R192, R175, UR46, -R192 ;  /* 0x0000002eafc07c23 */ /* 0x000fe200080108c0 */
[----:B------:R-:W-:Y:S01]  /*de40*/  FFMA.FTZ R175, R191, UR46, R198 ;  /* 0x0000002ebfaf7c23 */ /* 0x000fe200080100c6 */
[----:B------:R-:W-:Y:S01]  /*de50*/  FMUL.FTZ R198, R171, UR47 ;  /* 0x0000002fabc67c20 */ /* 0x000fe20008410000 */
[C---:B------:R-:W-:Y:S01]  /*de60*/  FFMA.FTZ R204, R184.reuse, UR46, -R7 ;  /* 0x0000002eb8cc7c23 */ /* 0x040fe20008010807 */
[----:B------:R-:W-:Y:S01]  /*de70*/  FMUL.FTZ R7, R184, UR47 ;  /* 0x0000002fb8077c20 */ /* 0x000fe20008410000 */
[----:B------:R-:W-:Y:S01]  /*de80*/  FMUL.FTZ R187, R194, UR47 ;  /* 0x0000002fc2bb7c20 */ /* 0x000fe20008410000 */
[----:B------:R-:W-:Y:S01]  /*de90*/  FFMA.FTZ R213, R161, UR46, R198 ;  /* 0x0000002ea1d57c23 */ /* 0x000fe200080100c6 */
[----:B------:R-:W-:Y:S01]  /*dea0*/  FMUL.FTZ R198, R167, UR47 ;  /* 0x0000002fa7c67c20 */ /* 0x000fe20008410000 */
[----:B------:R-:W-:Y:S01]  /*deb0*/  FFMA.FTZ R216, R208, UR46, R7 ;  /* 0x0000002ed0d87c23 */ /* 0x000fe20008010007 */
[----:B------:R-:W-:Y:S01]  /*dec0*/  FMUL.FTZ R7, R182, UR47 ;  /* 0x0000002fb6077c20 */ /* 0x000fe20008410000 */
[----:B------:R-:W-:Y:S01]  /*ded0*/  FMUL.FTZ R194, R161, UR47 ;  /* 0x0000002fa1c27c20 */ /* 0x000fe20008410000 */
[----:B------:R-:W-:Y:S01]  /*dee0*/  FFMA.FTZ R211, R157, UR46, R198 ;  /* 0x0000002e9dd37c23 */ /* 0x000fe200080100c6 */
[----:B------:R-:W0:Y:S01]  /*def0*/  LDS R215, [R215+0x1100] ;  /* 0x00110000d7d77984 */ /* 0x000e220000000800 */
[----:B------:R-:W-:Y:S01]  /*df00*/  FMUL.FTZ R184, R163, UR47 ;  /* 0x0000002fa3b87c20 */ /* 0x000fe20008410000 */
[----:B------:R-:W-:Y:S01]  /*df10*/  FMUL.FTZ R198, R166, UR47 ;  /* 0x0000002fa6c67c20 */ /* 0x000fe20008410000 */
[----:B------:R-:W-:Y:S01]  /*df20*/  FFMA.FTZ R200, R4, UR46, -R7 ;  /* 0x0000002e04c87c23 */ /* 0x000fe20008010807 */
[----:B------:R-:W-:Y:S01]  /*df30*/  FMUL.FTZ R190, R181, UR47 ;  /* 0x0000002fb5be7c20 */ /* 0x000fe20008410000 */
[----:B------:R-:W-:Y:S01]  /*df40*/  FMUL.FTZ R7, R158, UR47 ;  /* 0x0000002f9e077c20 */ /* 0x000fe20008410000 */
[----:B------:R-:W-:Y:S01]  /*df50*/  FMUL.FTZ R4, R137, UR47 ;  /* 0x0000002f89047c20 */ /* 0x000fe20008410000 */
[----:B------:R-:W-:Y:S01]  /*df60*/  FFMA.FTZ R194, R171, UR46, -R194 ;  /* 0x0000002eabc27c23 */ /* 0x000fe200080108c2 */
[----:B------:R-:W-:Y:S01]  /*df70*/  FFMA.FTZ R184, R169, UR46, -R184 ;  /* 0x0000002ea9b87c23 */ /* 0x000fe200080108b8 */
[----:B------:R-:W-:Y:S01]  /*df80*/  FFMA.FTZ R171, R5, UR46, -R198 ;  /* 0x0000002e05ab7c23 */ /* 0x000fe200080108c6 */
[----:B------:R-:W-:Y:S01]  /*df90*/  FFMA.FTZ R190, R189, UR46, -R190 ;  /* 0x0000002ebdbe7c23 */ /* 0x000fe200080108be */
[----:B------:R-:W-:Y:S01]  /*dfa0*/  FFMA.FTZ R198, R10, UR46, -R7 ;  /* 0x0000002e0ac67c23 */ /* 0x000fe20008010807 */
[C---:B------:R-:W-:Y:S01]  /*dfb0*/  FFMA.FTZ R169, R101.reuse, UR46, -R4 ;  /* 0x0000002e65a97c23 */ /* 0x040fe20008010804 */
        /* <DEDUP_REMOVED lines=20> */
.L_x_12944:
[----:B------:R-:W-:Y:S05]  /*e100*/  BSYNC.RECONVERGENT B0 ;  /* 0x0000000000007941 */ /* 0x000fea0003800200 */
.L_x_12943:
[----:B------:R-:W-:Y:S04]  /*e110*/  BSSY.RECONVERGENT B0, `(.L_x_12945) ;  /* 0x0000003000007945 */ /* 0x000fe80003800200 */
[----:B------:R-:W-:Y:S05]  /*e120*/  @!P3 BRA `(.L_x_12946) ;  /* 0x000000000004b947 */ /* 0x000fea0003800000 */
[----:B0-----:R2:W-:Y:S02]  /*e130*/  REDG.E.ADD.F32.FTZ.RN.STRONG.GPU desc[UR32][R2.64+0x80], R215 ;  /* 0x000080d7020079a6 */ /* 0x0015e4000c12f320 */
.L_x_12946:
[----:B------:R-:W-:Y:S05]  /*e140*/  BSYNC.RECONVERGENT B0 ;  /* 0x0000000000007941 */ /* 0x000fea0003800200 */
.L_x_12945:
        /* <DEDUP_REMOVED lines=16> */
.L_x_12948:
[----:B------:R-:W-:Y:S05]  /*e250*/  BSYNC.RECONVERGENT B0 ;  /* 0x0000000000007941 */ /* 0x000fea0003800200 */
.L_x_12947:
[----:B-1-3--:R1:W3:Y:S01]  /*e260*/  LDS R5, [R199+0x1200] ;  /* 0x00120000c7057984 */ /* 0x00a2e20000000800 */
[----:B------:R-:W-:Y:S01]  /*e270*/  BSSY.RECONVERGENT B0, `(.L_x_12949) ;  /* 0x0000006000007945 */ /* 0x000fe20003800200 */
[----:B------:R-:W-:Y:S02]  /*e280*/  IADD3 R197, PT, PT, R136, 0xc0, RZ ;  /* 0x000000c088c57810 */ /* 0x000fe40007ffe0ff */
[----:B------:R-:W-:Y:S02]  /*e290*/  LEA.HI R7, R7, R136, RZ, 0x1b ;  /* 0x0000008807077211 */ /* 0x000fe400078fd8ff */
[----:B------:R-:W-:Y:S01]  /*e2a0*/  LEA R4, R4, UR25, 0x2 ;  /* 0x0000001904047c11 */ /* 0x000fe2000f8e10ff */
[----:B------:R-:W-:Y:S06]  /*e2b0*/  @!P2 BRA `(.L_x_12950) ;  /* 0x000000000004a947 */ /* 0x000fec0003800000 */
[----:B---3--:R4:W-:Y:S02]  /*e2c0*/  REDG.E.ADD.F32.FTZ.RN.STRONG.GPU desc[UR32][R2.64+0x180], R5 ;  /* 0x00018005020079a6 */ /* 0x0089e4000c12f320 */
.L_x_12950:
[----:B------:R-:W-:Y:S05]  /*e2d0*/  BSYNC.RECONVERGENT B0 ;  /* 0x0000000000007941 */ /* 0x000fea0003800200 */
.L_x_12949:
[----:B---34-:R3:W4:Y:S01]  /*e2e0*/  LDS R5, [R4+0x1280] ;  /* 0x0012800004057984 */ /* 0x0187220000000800 */
[----:B------:R-:W-:Y:S01]  /*e2f0*/  BSSY.RECONVERGENT B0, `(.L_x_12951) ;  /* 0x0000005000007945 */ /* 0x000fe20003800200 */
[----:B------:R-:W-:Y:S02]  /*e300*/  LEA.HI R197, R197, R136, RZ, 0x1b ;  /* 0x00000088c5c57211 */ /* 0x000fe400078fd8ff */
[----:B------:R-:W-:Y:S01]  /*e310*/  LEA R7, R7, UR25, 0x2 ;  /* 0x0000001907077c11 */ /* 0x000fe2000f8e10ff */
[----:B------:R-:W-:Y:S06]  /*e320*/  @!P3 BRA `(.L_x_12952) ;  /* 0x000000000004b947 */ /* 0x000fec0003800000 */
[----:B----4-:R4:W-:Y:S02]  /*e330*/  REDG.E.ADD.F32.FTZ.RN.STRONG.GPU desc[UR32][R2.64+0x200], R5 ;  /* 0x00020005020079a6 */ /* 0x0109e4000c12f320 */
.L_x_12952:
[----:B------:R-:W-:Y:S05]  /*e340*/  BSYNC.RECONVERGENT B0 ;  /* 0x0000000000007941 */ /* 0x000fea0003800200 */
.L_x_12951:
[----:B----4-:R4:W0:Y:S01]  /*e350*/  LDS R5, [R7+0x1300] ;  /* 0x0013000007057984 */ /* 0x0108220000000800 */
[----:B------:R-:W-:Y:S01]  /*e360*/  BSSY.RECONVERGENT B0, `(.L_x_12953) ;  /* 0x0000004000007945 */ /* 0x000fe20003800200 */
[----:B---3--:R-:W-:-:S03]  /*e370*/  LEA R4, R197, UR25, 0x2 ;  /* 0x00000019c5047c11 */ /* 0x008fc6000f8e10ff */
[----:B------:R-:W-:Y:S05]  /*e380*/  @!P4 BRA `(.L_x_12954) ;  /* 0x000000000004c947 */ /* 0x000fea0003800000 */
[----:B0-----:R3:W-:Y:S02]  /*e390*/  REDG.E.ADD.F32.FTZ.RN.STRONG.GPU desc[UR32][R2.64+0x280], R5 ;  /* 0x00028005020079a6 */ /* 0x0017e4000c12f320 */
.L_x_12954:
[----:B------:R-:W-:Y:S05]  /*e3a0*/  BSYNC.RECONVERGENT B0 ;  /* 0x0000000000007941 */ /* 0x000fea0003800200 */
.L_x_12953:
[----:B0--3--:R0:W3:Y:S01]  /*e3b0*/  LDS R5, [R4+0x1380] ;  /* 0x0013800004057984 */ /* 0x0090e20000000800 */
[----:B------:R-:W-:Y:S01]  /*e3c0*/  BSSY.RECONVERGENT B0, `(.L_x_12955) ;  /* 0x0000005000007945 */ /* 0x000fe20003800200 */
[C---:B----4-:R-:W-:Y:S02]  /*e3d0*/  IADD3 R7, PT, PT, R136.reuse, 0xe0, RZ ;  /* 0x000000e088077810 */ /* 0x050fe40007ffe0ff */
[----:B------:R-:W-:Y:S01]  /*e3e0*/  IADD3 R197, PT, PT, R136, 0x100, RZ ;  /* 0x0000010088c57810 */ /* 0x000fe20007ffe0ff */
[----:B------:R-:W-:Y:S06]  /*e3f0*/  @!P5 BRA `(.L_x_12956) ;  /* 0x000000000004d947 */ /* 0x000fec0003800000 */
[----:B---3--:R4:W-:Y:S02]  /*e400*/  REDG.E.ADD.F32.FTZ.RN.STRONG.GPU desc[UR32][R2.64+0x300], R5 ;  /* 0x00030005020079a6 */ /* 0x0089e4000c12f320 */
.L_x_12956:
[----:B------:R-:W-:Y:S05]  /*e410*/  BSYNC.RECONVERGENT B0 ;  /* 0x0000000000007941 */ /* 0x000fea0003800200 */
.L_x_12955:
        /* <DEDUP_REMOVED lines=16> */
.L_x_12958:
[----:B------:R-:W-:Y:S05]  /*e520*/  BSYNC.RECONVERGENT B0 ;  /* 0x0000000000007941 */ /* 0x000fea0003800200 */
.L_x_12957:
[----:B01----:R0:W1:Y:S01]  /*e530*/  LDS R5, [R197+0x1480] ;  /* 0x00148000c5057984 */ /* 0x0030620000000800 */
[----:B------:R-:W-:Y:S01]  /*e540*/  BSSY.RECONVERGENT B0, `(.L_x_12959) ;  /* 0x0000006000007945 */ /* 0x000fe20003800200 */
[----:B------:R-:W-:Y:S02]  /*e550*/  IADD3 R7, PT, PT, R136, 0x160, RZ ;  /* 0x0000016088077810 */ /* 0x000fe40007ffe0ff */
[----:B------:R-:W-:Y:S02]  /*e560*/  LEA.HI R199, R199, R136, RZ, 0x1b ;  /* 0x00000088c7c77211 */ /* 0x000fe400078fd8ff */
[----:B------:R-:W-:Y:S01]  /*e570*/  LEA R4, R4, UR25, 0x2 ;  /* 0x0000001904047c11 */ /* 0x000fe2000f8e10ff */
[----:B------:R-:W-:Y:S06]  /*e580*/  @!P2 BRA `(.L_x_12960) ;  /* 0x000000000004a947 */ /* 0x000fec0003800000 */
[----:B-1----:R3:W-:Y:S02]  /*e590*/  REDG.E.ADD.F32.FTZ.RN.STRONG.GPU desc[UR32][R2.64+0x400], R5 ;  /* 0x00040005020079a6 */ /* 0x0027e4000c12f320 */
.L_x_12960:
[----:B------:R-:W-:Y:S05]  /*e5a0*/  BSYNC.RECONVERGENT B0 ;  /* 0x0000000000007941 */ /* 0x000fea0003800200 */
.L_x_12959:
[----:B-1-3--:R1:W3:Y:S01]  /*e5b0*/  LDS R5, [R4+0x1500] ;  /* 0x0015000004057984 */ /* 0x00a2e20000000800 */
[----:B------:R-:W-:Y:S01]  /*e5c0*/  BSSY.RECONVERGENT B0, `(.L_x_12961) ;  /* 0x0000005000007945 */ /* 0x000fe20003800200 */
[----:B------:R-:W-:Y:S02]  /*e5d0*/  LEA.HI R7, R7, R136, RZ, 0x1b ;  /* 0x0000008807077211 */ /* 0x000fe400078fd8ff */
[----:B------:R-:W-:Y:S01]  /*e5e0*/  LEA R199, R199, UR25, 0x2 ;  /* 0x00000019c7c77c11 */ /* 0x000fe2000f8e10ff */
[----:B------:R-:W-:Y:S06]  /*e5f0*/  @!P3 BRA `(.L_x_12962) ;  /* 0x000000000004b947 */ /* 0x000fec0003800000 */
[----:B---3--:R4:W-:Y:S02]  /*e600*/  REDG.E.ADD.F32.FTZ.RN.STRONG.GPU desc[UR32][R2.64+0x480], R5 ;  /* 0x00048005020079a6 */ /* 0x0089e4000c12f320 */
.L_x_12962:
[----:B------:R-:W-:Y:S05]  /*e610*/  BSYNC.RECONVERGENT B0 ;  /* 0x0000000000007941 */ /* 0x000fea0003800200 */
.L_x_12961:
[----:B---34-:R3:W4:Y:S01]  /*e620*/  LDS R5, [R199+0x1580] ;  /* 0x00158000c7057984 */ /* 0x0187220000000800 */
[----:B------:R-:W-:Y:S01]  /*e630*/  BSSY.RECONVERGENT B0, `(.L_x_12963) ;  /* 0x0000004000007945 */ /* 0x000fe20003800200 */
[----:B-1----:R-:W-:-:S03]  /*e640*/  LEA R4, R7, UR25, 0x2 ;  /* 0x0000001907047c11 */ /* 0x002fc6000f8e10ff */
[----:B------:R-:W-:Y:S05]  /*e650*/  @!P4 BRA `(.L_x_12964) ;  /* 0x000000000004c947 */ /* 0x000fea0003800000 */
[----:B----4-:R1:W-:Y:S02]  /*e660*/  REDG.E.ADD.F32.FTZ.RN.STRONG.GPU desc[UR32][R2.64+0x500], R5 ;  /* 0x00050005020079a6 */ /* 0x0103e4000c12f320 */
.L_x_12964:
[----:B------:R-:W-:Y:S05]  /*e670*/  BSYNC.RECONVERGENT B0 ;  /* 0x0000000000007941 */ /* 0x000fea0003800200 */
.L_x_12963:
[----:B-1--4-:R1:W4:Y:S01]  /*e680*/  LDS R5, [R4+0x1600] ;  /* 0x0016000004057984 */ /* 0x0123220000000800 */
[----:B------:R-:W-:Y:S01]  /*e690*/  BSSY.RECONVERGENT B0, `(.L_x_12965) ;  /* 0x0000005000007945 */ /* 0x000fe20003800200 */
[C---:B------:R-:W-:Y:S02]  /*e6a0*/  IADD3 R7, PT, PT, R136.reuse, 0x180, RZ ;  /* 0x0000018088077810 */ /* 0x040fe40007ffe0ff */
[----:B0-----:R-:W-:Y:S01]  /*e6b0*/  IADD3 R197, PT, PT, R136, 0x1a0, RZ ;  /* 0x000001a088c57810 */ /* 0x001fe20007ffe0ff */
[----:B------:R-:W-:Y:S06]  /*e6c0*/  @!P5 BRA `(.L_x_12966) ;  /* 0x000000000004d947 */ /* 0x000fec0003800000 */
[----:B----4-:R0:W-:Y:S02]  /*e6d0*/  REDG.E.ADD.F32.FTZ.RN.STRONG.GPU desc[UR32][R2.64+0x580], R5 ;  /* 0x00058005020079a6 */ /* 0x0101e4000c12f320 */
.L_x_12966:
[----:B------:R-:W-:Y:S05]  /*e6e0*/  BSYNC.RECONVERGENT B0 ;  /* 0x0000000000007941 */ /* 0x000fea0003800200 */
.L_x_12965:
        /* <DEDUP_REMOVED lines=16> */
.L_x_12968:
[----:B------:R-:W-:Y:S05]  /*e7f0*/  BSYNC.RECONVERGENT B0 ;  /* 0x0000000000007941 */ /* 0x000fea0003800200 */
.L_x_12967:
[----:B01----:R0:W1:Y:S01]  /*e800*/  LDS R5, [R197+0x1700] ;  /* 0x00170000c5057984 */ /* 0x0030620000000800 */
[----:B------:R-:W-:Y:S01]  /*e810*/  BSSY.RECONVERGENT B0, `(.L_x_12969) ;  /* 0x0000005000007945 */ /* 0x000fe20003800200 */
[----:B------:R-:W-:Y:S02]  /*e820*/  LEA.HI R199, R199, R136, RZ, 0x1b ;  /* 0x00000088c7c77211 */ /* 0x000fe400078fd8ff */
[----:B------:R-:W-:Y:S01]  /*e830*/  LEA R4, R4, UR25, 0x2 ;  /* 0x0000001904047c11 */ /* 0x000fe2000f8e10ff */
[----:B------:R-:W-:Y:S06]  /*e840*/  @!P2 BRA `(.L_x_12970) ;  /* 0x000000000004a947 */ /* 0x000fec0003800000 */
[----:B-1----:R3:W-:Y:S02]  /*e850*/  REDG.E.ADD.F32.FTZ.RN.STRONG.GPU desc[UR32][R2.64+0x680], R5 ;  /* 0x00068005020079a6 */ /* 0x0027e4000c12f320 */
.L_x_12970:
[----:B------:R-:W-:Y:S05]  /*e860*/  BSYNC.RECONVERGENT B0 ;  /* 0x0000000000007941 */ /* 0x000fea0003800200 */
.L_x_12969:
[----:B-1-3--:R1:W3:Y:S01]  /*e870*/  LDS R5, [R4+0x1780] ;  /* 0x0017800004057984 */ /* 0x00a2e20000000800 */
[----:B------:R-:W-:Y:S01]  /*e880*/  BSSY.RECONVERGENT B0, `(.L_x_12971) ;  /* 0x0000005000007945 */ /* 0x000fe20003800200 */
[----:B------:R-:W-:Y:S02]  /*e890*/  LEA.HI R115, R115, R136, RZ, 0x1b ;  /* 0x0000008873737211 */ /* 0x000fe400078fd8ff */
[----:B------:R-:W-:Y:S01]  /*e8a0*/  LEA R199, R199, UR25, 0x2 ;  /* 0x00000019c7c77c11 */ /* 0x000fe2000f8e10ff */
[----:B------:R-:W-:Y:S06]  /*e8b0*/  @!P3 BRA `(.L_x_12972) ;  /* 0x000000000004b947 */ /* 0x000fec0003800000 */
[----:B---3--:R4:W-:Y:S02]  /*e8c0*/  REDG.E.ADD.F32.FTZ.RN.STRONG.GPU desc[UR32][R2.64+0x700], R5 ;  /* 0x00070005020079a6 */ /* 0x0089e4000c12f320 */
.L_x_12972:
[----:B------:R-:W-:Y:S05]  /*e8d0*/  BSYNC.RECONVERGENT B0 ;  /* 0x0000000000007941 */ /* 0x000fea0003800200 */
.L_x_12971:
[----:B---34-:R3:W4:Y:S01]  /*e8e0*/  LDS R5, [R199+0x1800] ;  /* 0x00180000c7057984 */ /* 0x0187220000000800 */
[----:B------:R-:W-:Y:S01]  /*e8f0*/  BSSY.RECONVERGENT B0, `(.L_x_12973) ;  /* 0x0000004000007945 */ /* 0x000fe20003800200 */
[----:B-1----:R-:W-:-:S03]  /*e900*/  LEA R4, R115, UR25, 0x2 ;  /* 0x0000001973047c11 */ /* 0x002fc6000f8e10ff */
[----:B------:R-:W-:Y:S05]  /*e910*/  @!P4 BRA `(.L_x_12974) ;  /* 0x000000000004c947 */ /* 0x000fea0003800000 */
[----:B----4-:R1:W-:Y:S02]  /*e920*/  REDG.E.ADD.F32.FTZ.RN.STRONG.GPU desc[UR32][R2.64+0x780], R5 ;  /* 0x00078005020079a6 */ /* 0x0103e4000c12f320 */
.L_x_12974:
[----:B------:R-:W-:Y:S05]  /*e930*/  BSYNC.RECONVERGENT B0 ;  /* 0x0000000000007941 */ /* 0x000fea0003800200 */
.L_x_12973:
[----:B-1--4-:R1:W4:Y:S01]  /*e940*/  LDS R5, [R4+0x1880] ;  /* 0x0018800004057984 */ /* 0x0123220000000800 */
[----:B------:R-:W-:Y:S01]  /*e950*/  BSSY.RECONVERGENT B0, `(.L_x_12975) ;  /* 0x0000005000007945 */ /* 0x000fe20003800200 */
[C---:B------:R-:W-:Y:S02]  /*e960*/  IADD3 R7, PT, PT, R136.reuse, 0x220, RZ ;  /* 0x0000022088077810 */ /* 0x040fe40007ffe0ff */
[----:B------:R-:W-:Y:S01]  /*e970*/  IADD3 R115, PT, PT, R136, 0x240, RZ ;  /* 0x0000024088737810 */ /* 0x000fe20007ffe0ff */
[----:B------:R-:W-:Y:S06]  /*e980*/  @!P5 BRA `(.L_x_12976) ;  /* 0x000000000004d947 */ /* 0x000fec0003800000 */
[----:B----4-:R4:W-:Y:S02]  /*e990*/  REDG.E.ADD.F32.FTZ.RN.STRONG.GPU desc[UR32][R2.64+0x800], R5 ;  /* 0x00080005020079a6 */ /* 0x0109e4000c12f320 */
.L_x_12976:
[----:B------:R-:W-:Y:S05]  /*e9a0*/  BSYNC.RECONVERGENT B0 ;  /* 0x0000000000007941 */ /* 0x000fea0003800200 */
.L_x_12975:
[----:B----4-:R-:W-:Y:S01]  /*e9b0*/  IADD3 R5, PT, PT, R136, 0x260, RZ ;  /* 0x0000026088057810 */ /* 0x010fe20007ffe0ff */
        /* <DEDUP_REMOVED lines=15> */
.L_x_12978:
[----:B------:R-:W-:Y:S05]  /*eab0*/  BSYNC.RECONVERGENT B0 ;  /* 0x0000000000007941 */ /* 0x000fea0003800200 */
.L_x_12977:
[----:B01----:R0:W1:Y:S01]  /*eac0*/  LDS R5, [R115+0x1980] ;  /* 0x0019800073057984 */ /* 0x0030620000000800 */
[----:B------:R-:W-:Y:S01]  /*ead0*/  BSSY.RECONVERGENT B0, `(.L_x_12979) ;  /* 0x0000006000007945 */ /* 0x000fe20003800200 */
[----:B------:R-:W-:Y:S02]  /*eae0*/  IADD3 R7, PT, PT, R136, 0x2a0, RZ ;  /* 0x000002a088077810 */ /* 0x000fe40007ffe0ff */
[----:B------:R-:W-:Y:S02]  /*eaf0*/  LEA.HI R197, R197, R136, RZ, 0x1b ;  /* 0x00000088c5c57211 */ /* 0x000fe400078fd8ff */
[----:B------:R-:W-:Y:S01]  /*eb00*/  LEA R4, R4, UR25, 0x2 ;  /* 0x0000001904047c11 */ /* 0x000fe2000f8e10ff */
[----:B------:R-:W-:Y:S06]  /*eb10*/  @!P2 BRA `(.L_x_12980) ;  /* 0x000000000004a947 */ /* 0x000fec0003800000 */
[----:B-1----:R4:W-:Y:S02]  /*eb20*/  REDG.E.ADD.F32.FTZ.RN.STRONG.GPU desc[UR32][R2.64+0x900], R5 ;  /* 0x00090005020079a6 */ /* 0x0029e4000c12f320 */
.L_x_12980:
[----:B------:R-:W-:Y:S05]  /*eb30*/  BSYNC.RECONVERGENT B0 ;  /* 0x0000000000007941 */ /* 0x000fea0003800200 */
.L_x_12979:
[----:B-1--4-:R1:W4:Y:S01]  /*eb40*/  LDS R5, [R4+0x1a00] ;  /* 0x001a000004057984 */ /* 0x0123220000000800 */
[----:B------:R-:W-:Y:S01]  /*eb50*/  BSSY.RECONVERGENT B0, `(.L_x_12981) ;  /* 0x0000005000007945 */ /* 0x000fe20003800200 */
[----:B------:R-:W-:Y:S02]  /*eb60*/  LEA.HI R7, R7, R136, RZ, 0x1b ;  /* 0x0000008807077211 */ /* 0x000fe400078fd8ff */
[----:B------:R-:W-:Y:S01]  /*eb70*/  LEA R197, R197, UR25, 0x2 ;  /* 0x00000019c5c57c11 */ /* 0x000fe2000f8e10ff */
[----:B------:R-:W-:Y:S06]  /*eb80*/  @!P3 BRA `(.L_x_12982) ;  /* 0x000000000004b947 */ /* 0x000fec0003800000 */
[----:B----4-:R4:W-:Y:S02]  /*eb90*/  REDG.E.ADD.F32.FTZ.RN.STRONG.GPU desc[UR32][R2.64+0x980], R5 ;  /* 0x00098005020079a6 */ /* 0x0109e4000c12f320 */
.L_x_12982:
[----:B------:R-:W-:Y:S05]  /*eba0*/  BSYNC.RECONVERGENT B0 ;  /* 0x0000000000007941 */ /* 0x000fea0003800200 */
.L_x_12981:
[----:B----4-:R4:W0:Y:S01]  /*ebb0*/  LDS R5, [R197+0x1a80] ;  /* 0x001a8000c5057984 */ /* 0x0108220000000800 */
[----:B------:R-:W-:Y:S01]  /*ebc0*/  BSSY.RECONVERGENT B0, `(.L_x_12983) ;  /* 0x0000004000007945 */ /* 0x000fe20003800200 */
[----:B-1----:R-:W-:-:S03]  /*ebd0*/  LEA R4, R7, UR25, 0x2 ;  /* 0x0000001907047c11 */ /* 0x002fc6000f8e10ff */
[----:B------:R-:W-:Y:S05]  /*ebe0*/  @!P4 BRA `(.L_x_12984) ;  /* 0x000000000004c947 */ /* 0x000fea0003800000 */
[----:B0-----:R1:W-:Y:S02]  /*ebf0*/  REDG.E.ADD.F32.FTZ.RN.STRONG.GPU desc[UR32][R2.64+0xa00], R5 ;  /* 0x000a0005020079a6 */ /* 0x0013e4000c12f320 */
.L_x_12984:
[----:B------:R-:W-:Y:S05]  /*ec00*/  BSYNC.RECONVERGENT B0 ;  /* 0x0000000000007941 */ /* 0x000fea0003800200 */
.L_x_12983:
[----:B01----:R0:W1:Y:S01]  /*ec10*/  LDS R5, [R4+0x1b00] ;  /* 0x001b000004057984 */ /* 0x0030620000000800 */
[----:B------:R-:W-:Y:S01]  /*ec20*/  BSSY.RECONVERGENT B0, `(.L_x_12985) ;  /* 0x0000005000007945 */ /* 0x000fe20003800200 */
[C---:B------:R-:W-:Y:S02]  /*ec30*/  IADD3 R7, PT, PT, R136.reuse, 0x2c0, RZ ;  /* 0x000002c088077810 */ /* 0x040fe40007ffe0ff */
[----:B------:R-:W-:Y:S01]  /*ec40*/  IADD3 R115, PT, PT, R136, 0x2e0, RZ ;  /* 0x000002e088737810 */ /* 0x000fe20007ffe0ff */
[----:B------:R-:W-:Y:S06]  /*ec50*/  @!P5 BRA `(.L_x_12986) ;  /* 0x000000000004d947 */ /* 0x000fec0003800000 */
[----:B-1----:R1:W-:Y:S02]  /*ec60*/  REDG.E.ADD.F32.FTZ.RN.STRONG.GPU desc[UR32][R2.64+0xa80], R5 ;  /* 0x000a8005020079a6 */ /* 0x0023e4000c12f320 */
.L_x_12986:
[----:B------:R-:W-:Y:S05]  /*ec70*/  BSYNC.RECONVERGENT B0 ;  /* 0x0000000000007941 */ /* 0x000fea0003800200 */
.L_x_12985:
        /* <DEDUP_REMOVED lines=16> */
.L_x_12988:
[----:B------:R-:W-:Y:S05]  /*ed80*/  BSYNC.RECONVERGENT B0 ;  /* 0x0000000000007941 */ /* 0x000fea0003800200 */
.L_x_12987:
[----:B01----:R0:W1:Y:S01]  /*ed90*/  LDS R5, [R115+0x1c00] ;  /* 0x001c000073057984 */ /* 0x0030620000000800 */
[----:B------:R-:W-:Y:S01]  /*eda0*/  BSSY.RECONVERGENT B0, `(.L_x_12989) ;  /* 0x0000006000007945 */ /* 0x000fe20003800200 */
[----:B------:R-:W-:Y:S02]  /*edb0*/  IADD3 R7, PT, PT, R136, 0x340, RZ ;  /* 0x0000034088077810 */ /* 0x000fe40007ffe0ff */
[----:B------:R-:W-:Y:S02]  /*edc0*/  LEA.HI R197, R197, R136, RZ, 0x1b ;  /* 0x00000088c5c57211 */ /* 0x000fe400078fd8ff */
[----:B------:R-:W-:Y:S01]  /*edd0*/  LEA R4, R4, UR25, 0x2 ;  /* 0x0000001904047c11 */ /* 0x000fe2000f8e10ff */
[----:B------:R-:W-:Y:S06]  /*ede0*/  @!P2 BRA `(.L_x_12990) ;  /* 0x000000000004a947 */ /* 0x000fec0003800000 */
[----:B-1----:R4:W-:Y:S02]  /*edf0*/  REDG.E.ADD.F32.FTZ.RN.STRONG.GPU desc[UR32][R2.64+0xb80], R5 ;  /* 0x000b8005020079a6 */ /* 0x0029e4000c12f320 */
.L_x_12990:
[----:B------:R-:W-:Y:S05]  /*ee00*/  BSYNC.RECONVERGENT B0 ;  /* 0x0000000000007941 */ /* 0x000fea0003800200 */
.L_x_12989:
[----:B-1--4-:R1:W4:Y:S01]  /*ee10*/  LDS R5, [R4+0x1c80] ;  /* 0x001c800004057984 */ /* 0x0123220000000800 */
[----:B------:R-:W-:Y:S01]  /*ee20*/  BSSY.RECONVERGENT B0, `(.L_x_12991) ;  /* 0x0000005000007945 */ /* 0x000fe20003800200 */
[----:B------:R-:W-:Y:S02]  /*ee30*/  LEA.HI R7, R7, R136, RZ, 0x1b ;  /* 0x0000008807077211 */ /* 0x000fe400078fd8ff */
[----:B------:R-:W-:Y:S01]  /*ee40*/  LEA R12, R197, UR25, 0x2 ;  /* 0x00000019c50c7c11 */ /* 0x000fe2000f8e10ff */
[----:B------:R-:W-:Y:S06]  /*ee50*/  @!P3 BRA `(.L_x_12992) ;  /* 0x000000000004b947 */ /* 0x000fec0003800000 */
[----:B----4-:R4:W-:Y:S02]  /*ee60*/  REDG.E.ADD.F32.FTZ.RN.STRONG.GPU desc[UR32][R2.64+0xc00], R5 ;  /* 0x000c0005020079a6 */ /* 0x0109e4000c12f320 */
.L_x_12992:
[----:B------:R-:W-:Y:S05]  /*ee70*/  BSYNC.RECONVERGENT B0 ;  /* 0x0000000000007941 */ /* 0x000fea0003800200 */
.L_x_12991:
[----:B----4-:R4:W1:Y:S01]  /*ee80*/  LDS R5, [R12+0x1d00] ;  /* 0x001d00000c057984 */ /* 0x0108620000000800 */
[----:B------:R-:W-:Y:S01]  /*ee90*/  BSSY.RECONVERGENT B0, `(.L_x_12993) ;  /* 0x0000006000007945 */ /* 0x000fe20003800200 */
[C---:B0-----:R-:W-:Y:S02]  /*eea0*/  IADD3 R115, PT, PT, R136.reuse, 0x360, RZ ;  /* 0x0000036088737810 */ /* 0x041fe40007ffe0ff */
[----:B------:R-:W-:Y:S02]  /*eeb0*/  IADD3 R197, PT, PT, R136, 0x380, RZ ;  /* 0x0000038088c57810 */ /* 0x000fe40007ffe0ff */
[----:B------:R-:W-:Y:S01]  /*eec0*/  LEA R7, R7, UR25, 0x2 ;  /* 0x0000001907077c11 */ /* 0x000fe2000f8e10ff */
[----:B------:R-:W-:Y:S06]  /*eed0*/  @!P4 BRA `(.L_x_12994) ;  /* 0x000000000004c947 */ /* 0x000fec0003800000 */
[----:B-1----:R0:W-:Y:S02]  /*eee0*/  REDG.E.ADD.F32.FTZ.RN.STRONG.GPU desc[UR32][R2.64+0xc80], R5 ;  /* 0x000c8005020079a6 */ /* 0x0021e4000c12f320 */
.L_x_12994:
[----:B------:R-:W-:Y:S05]  /*eef0*/  BSYNC.RECONVERGENT B0 ;  /* 0x0000000000007941 */ /* 0x000fea0003800200 */
.L_x_12993:
[----:B01----:R0:W1:Y:S01]  /*ef00*/  LDS R5, [R7+0x1d80] ;  /* 0x001d800007057984 */ /* 0x0030620000000800 */
[----:B------:R-:W-:Y:S01]  /*ef10*/  BSSY.RECONVERGENT B0, `(.L_x_12995) ;  /* 0x0000005000007945 */ /* 0x000fe20003800200 */
[-C--:B------:R-:W-:Y:S02]  /*ef20*/  LEA.HI R115, R115, R136.reuse, RZ, 0x1b ;  /* 0x0000008873737211 */ /* 0x080fe400078fd8ff */
[----:B------:R-:W-:Y:S01]  /*ef30*/  LEA.HI R197, R197, R136, RZ, 0x1b ;  /* 0x00000088c5c57211 */ /* 0x000fe200078fd8ff */
[----:B------:R-:W-:Y:S06]  /*ef40*/  @!P5 BRA `(.L_x_12996) ;  /* 0x000000000004d947 */ /* 0x000fec0003800000 */
[----:B-1----:R1:W-:Y:S02]  /*ef50*/  REDG.E.ADD.F32.FTZ.RN.STRONG.GPU desc[UR32][R2.64+0xd00], R5 ;  /* 0x000d0005020079a6 */ /* 0x0023e4000c12f320 */
.L_x_12996:
[----:B------:R-:W-:Y:S05]  /*ef60*/  BSYNC.RECONVERGENT B0 ;  /* 0x0000000000007941 */ /* 0x000fea0003800200 */
.L_x_12995:
        /* <DEDUP_REMOVED lines=11> */
.L_x_12998:
[----:B------:R-:W-:Y:S05]  /*f020*/  BSYNC.RECONVERGENT B0 ;  /* 0x0000000000007941 */ /* 0x000fea0003800200 */
.L_x_12997:
[----:B-1----:R1:W1:Y:S01]  /*f030*/  LDS R5, [R197+0x1e80] ;  /* 0x001e8000c5057984 */ /* 0x0022620000000800 */
[----:B------:R-:W-:Y:S01]  /*f040*/  BSSY.RECONVERGENT B0, `(.L_x_12999) ;  /* 0x0000004000007945 */ /* 0x000fe20003800200 */
[----:B0-----:R-:W-:-:S03]  /*f050*/  IADD3 R7, PT, PT, R136, 0x3a0, RZ ;  /* 0x000003a088077810 */ /* 0x001fc60007ffe0ff */
[----:B------:R-:W-:Y:S05]  /*f060*/  @!P2 BRA `(.L_x_13000) ;  /* 0x000000000004a947 */ /* 0x000fea0003800000 */
[----:B-1----:R0:W-:Y:S02]  /*f070*/  REDG.E.ADD.F32.FTZ.RN.STRONG.GPU desc[UR32][R2.64+0xe00], R5 ;  /* 0x000e0005020079a6 */ /* 0x0021e4000c12f320 */
.L_x_13000:
[----:B------:R-:W-:Y:S05]  /*f080*/  BSYNC.RECONVERGENT B0 ;  /* 0x0000000000007941 */ /* 0x000fea0003800200 */
.L_x_12999:
[----:B01----:R-:W-:Y:S01]  /*f090*/  IADD3 R5, PT, PT, R136, 0x3c0, RZ ;  /* 0x000003c088057810 */ /* 0x003fe20007ffe0ff */
[----:B------:R-:W-:Y:S01]  /*f0a0*/  FMUL.FTZ R115, R9, R66 ;  /* 0x0000004209737220 */ /* 0x000fe20000410000 */
[----:B------:R-:W-:Y:S01]  /*f0b0*/  LEA.HI R7, R7, R136, RZ, 0x1b ;  /* 0x0000008807077211 */ /* 0x000fe200078fd8ff */
[----:B------:R-:W-:Y:S01]  /*f0c0*/  FMUL.FTZ R183, R183, R66 ;  /* 0x00000042b7b77220 */ /* 0x000fe20000410000 */
[----:B------:R-:W-:Y:S01]  /*f0d0*/  LEA.HI R4, R5, R136, RZ, 0x1b ;  /* 0x0000008805047211 */ /* 0x000fe200078fd8ff */
        /* <DEDUP_REMOVED lines=12> */
.L_x_13002:
[----:B------:R-:W-:Y:S05]  /*f1a0*/  BSYNC.RECONVERGENT B0 ;  /* 0x0000000000007941 */ /* 0x000fea0003800200 */
.L_x_13001:
[----:B-1--4-:R1:W4:Y:S01]  /*f1b0*/  LDS R5, [R12+0x1f80] ;  /* 0x001f80000c057984 */ /* 0x0123220000000800 */
[----:B------:R-:W-:Y:S01]  /*f1c0*/  BSSY.RECONVERGENT B0, `(.L_x_13003) ;  /* 0x0000005000007945 */ /* 0x000fe20003800200 */
[----:B------:R-:W-:Y:S01]  /*f1d0*/  LEA R197, R197, UR25, 0x2 ;  /* 0x00000019c5c57c11 */ /* 0x000fe2000f8e10ff */
[----:B------:R-:W-:Y:S02]  /*f1e0*/  FFMA.FTZ R4, R224, R115, R183 ;  /* 0x00000073e0047223 */ /* 0x000fe400000100b7 */
[----:B------:R-:W-:Y:S05]  /*f1f0*/  @!P4 BRA `(.L_x_13004) ;  /* 0x000000000004c947 */ /* 0x000fea0003800000 */
[----:B----4-:R4:W-:Y:S02]  /*f200*/  REDG.E.ADD.F32.FTZ.RN.STRONG.GPU desc[UR32][R2.64+0xf00], R5 ;  /* 0x000f0005020079a6 */ /* 0x0109e4000c12f320 */
.L_x_13004:
[----:B------:R-:W-:Y:S05]  /*f210*/  BSYNC.RECONVERGENT B0 ;  /* 0x0000000000007941 */ /* 0x000fea0003800200 */
.L_x_13003:
[----:B----4-:R4:W0:Y:S01]  /*f220*/  LDS R5, [R197+0x2000] ;  /* 0x00200000c5057984 */ /* 0x0108220000000800 */
[----:B------:R-:W-:Y:S01]  /*f230*/  BSSY.RECONVERGENT B0, `(.L_x_13005) ;  /* 0x0000004000007945 */ /* 0x000fe20003800200 */
[----:B------:R-:W-:-:S03]  /*f240*/  FADD.FTZ R4, R195, R4 ;  /* 0x00000004c3047221 */ /* 0x000fc60000010000 */
[----:B------:R-:W-:Y:S05]  /*f250*/  @!P5 BRA `(.L_x_13006) ;  /* 0x000000000004d947 */ /* 0x000fea0003800000 */
[----:B0-----:R0:W-:Y:S02]  /*f260*/  REDG.E.ADD.F32.FTZ.RN.STRONG.GPU desc[UR32][R2.64+0xf80], R5 ;  /* 0x000f8005020079a6 */ /* 0x0011e4000c12f320 */
.L_x_13006:
[----:B------:R-:W-:Y:S05]  /*f270*/  BSYNC.RECONVERGENT B0 ;  /* 0x0000000000007941 */ /* 0x000fea0003800200 */
.L_x_13005:
[----:B0-----:R-:W-:Y:S01]  /*f280*/  FADD.FTZ R5, R193, R6 ;  /* 0x00000006c1057221 */ /* 0x001fe20000010000 */
[C---:B------:R-:W-:Y:S01]  /*f290*/  FFMA.FTZ R6, R99.reuse, R179, R228 ;  /* 0x000000b363067223 */ /* 0x040fe200000100e4 */
[----:B------:R-:W-:Y:S01]  /*f2a0*/  FFMA.FTZ R7, -R99, R177, R226 ;  /* 0x000000b163077223 */ /* 0x000fe200000101e2 */
[----:B--2---:R-:W0:Y:S01]  /*f2b0*/  SHFL.DOWN PT, R3, R4, 0x1, 0x1f ;  /* 0x08201f0004037f89 */ /* 0x004e2200000e0000 */
[----:B------:R-:W-:Y:S01]  /*f2c0*/  ISETP.GT.AND P2, PT, R18, 0x1e, PT ;  /* 0x0000001e1200780c */ /* 0x000fe20003f44270 */
[----:B------:R-:W-:Y:S01]  /*f2d0*/  FADD.FTZ R130, R115, R130 ;  /* 0x0000008273827221 */ /* 0x000fe20000010000 */
[----:B------:R-:W-:Y:S01]  /*f2e0*/  FADD.FTZ R118, R113, R118 ;  /* 0x0000007671767221 */ /* 0x000fe20000010000 */
[----:B------:R-:W2:Y:S01]  /*f2f0*/  SHFL.DOWN PT, R2, R5, 0x1, 0x1f ;  /* 0x08201f0005027f89 */ /* 0x000ea200000e0000 */
[----:B------:R-:W-:Y:S01]  /*f300*/  FMUL.FTZ R147, R224, R147 ;  /* 0x00000093e0937220 */ /* 0x000fe20000410000 */
[----:B------:R-:W-:Y:S01]  /*f310*/  FADD.FTZ R112, R111, R112 ;  /* 0x000000706f707221 */ /* 0x000fe20000010000 */
[----:B------:R-:W-:Y:S01]  /*f320*/  FMUL.FTZ R203, R176, R203 ;  /* 0x000000cbb0cb7220 */ /* 0x000fe20000410000 */
[----:B------:R-:W5:Y:S01]  /*f330*/  SHFL.DOWN PT, R177, R6, 0x1, 0x1f ;  /* 0x08201f0006b17f89 */ /* 0x000f6200000e0000 */
[----:B------:R-:W-:Y:S01]  /*f340*/  FFMA.FTZ R8, R8, R155, R147 ;  /* 0x0000009b08087223 */ /* 0x000fe20000010093 */
[----:B------:R-:W-:Y:S01]  /*f350*/  ISETP.GT.AND P3, PT, R18, 0xf, PT ;  /* 0x0000000f1200780c */ /* 0x000fe20003f64270 */
[----:B------:R-:W-:Y:S01]  /*f360*/  FFMA.FTZ R132, R132, R171, R203 ;  /* 0x000000ab84847223 */ /* 0x000fe200000100cb */
[----:B-1----:R-:W1:Y:S01]  /*f370*/  SHFL.DOWN PT, R12, R7, 0x1, 0x1f ;  /* 0x08201f00070c7f89 */ /* 0x002e6200000e0000 */
        /* <DEDUP_REMOVED lines=19> */
[----:B-----5:R-:W-:Y:S01]  /*f4b0*/  @!P2 FADD.FTZ R6, R6, R177 ;  /* 0x000000b10606a221 */ /* 0x020fe20000010000 */
[----:B------:R-:W2:Y:S01]  /*f4c0*/  SHFL.DOWN PT, R2, R5, 0x2, 0x1f ;  /* 0x08401f0005027f89 */ /* 0x000ea200000e0000 */
        /* <DEDUP_REMOVED lines=20> */
[----:B------:R-:W-:Y:S01]  /*f610*/  FFMA.FTZ R133, R40, R158, R133 ;  /* 0x0000009e28857223 */ /* 0x000fe20000010085 */
[----:B------:R-:W-:Y:S01]  /*f620*/  FMUL.FTZ R209, R174, R209 ;  /* 0x000000d1aed17220 */ /* 0x000fe20000410000 */
[----:B------:R-:W-:Y:S01]  /*f630*/  BSSY.RECONVERGENT B0, `(.L_x_13007) ;  /* 0x0000038000007945 */ /* 0x000fe20003800200 */
[----:B--2---:R-:W-:Y:S01]  /*f640*/  @!P2 FADD.FTZ R5, R5, R2 ;  /* 0x000000020505a221 */ /* 0x004fe20000010000 */
        /* <DEDUP_REMOVED lines=32> */
[----:B--2---:R-:W-:Y:S01]  /*f850*/  @!P2 FADD.FTZ R6, R6, R113 ;  /* 0x000000710606a221 */ /* 0x004fe20000010000 */
[----:B------:R-:W1:Y:S01]  /*f860*/  SHFL.DOWN PT, R2, R5, 0x8, 0x1f ;  /* 0x09001f0005027f89 */ /* 0x000e6200000e0000 */
[----:B------:R-:W-:Y:S01]  /*f870*/  FFMA.FTZ R134, R134, R189, R209 ;  /* 0x000000bd86867223 */ /* 0x000fe200000100d1 */
[----:B-----5:R-:W-:-:S02]  /*f880*/  @!P2 FADD.FTZ R7, R7, R12 ;  /* 0x0000000c0707a221 */ /* 0x020fc40000010000 */
        /* <DEDUP_REMOVED lines=17> */
[----:B------:R0:W-:Y:S02]  /*f9a0*/  @!P2 STS.128 [UR25+0x2110], R4 ;  /* 0x00211004ff00a988 */ /* 0x0001e40008000c19 */
.L_x_13008:
[----:B------:R-:W-:Y:S05]  /*f9b0*/  BSYNC.RECONVERGENT B0 ;  /* 0x0000000000007941 */ /* 0x000fea0003800200 */
.L_x_13007:
        /* <DEDUP_REMOVED lines=23> */
[----:B--2---:R-:W1:Y:S04]  /*fb30*/  @P2 LDS.64 R2, [UR35+0x4e50] ;  /* 0x004e5023ff022984 */ /* 0x004e680008000a00 */
[----:B0-----:R-:W0:Y:S01]  /*fb40*/  @P2 LDS.64 R8, [UR35+0x4650] ;  /* 0x00465023ff082984 */ /* 0x001e220008000a00 */
[----:B-1----:R-:W-:Y:S01]  /*fb50*/  @P2 FADD.FTZ R6, R6, R2 ;  /* 0x0000000206062221 */ /* 0x002fe20000010000 */
[----:B------:R-:W-:Y:S01]  /*fb60*/  @P2 FADD.FTZ R7, R7, R3 ;  /* 0x0000000307072221 */ /* 0x000fe20000010000 */
[----:B0-----:R-:W-:Y:S01]  /*fb70*/  @P2 FADD.FTZ R4, R4, R8 ;  /* 0x0000000804042221 */ /* 0x001fe20000010000 */
[----:B------:R-:W-:-:S03]  /*fb80*/  @P2 FADD.FTZ R5, R5, R9 ;  /* 0x0000000905052221 */ /* 0x000fc60000010000 */
[----:B------:R1:W-:Y:S04]  /*fb90*/  STS.64 [UR35+0x4e50], R6 ;  /* 0x004e5006ff007988 */ /* 0x0003e80008000a23 */
[----:B------:R1:W-:Y:S02]  /*fba0*/  STS.64 [UR35+0x4650], R4 ;  /* 0x00465004ff007988 */ /* 0x0003e40008000a23 */
.L_x_13010:
[----:B------:R-:W-:Y:S05]  /*fbb0*/  BSYNC.RECONVERGENT B0 ;  /* 0x0000000000007941 */ /* 0x000fea0003800200 */
.L_x_13009:
[----:B------:R-:W-:-:S04]  /*fbc0*/  UIADD3 UR8, UPT, UPT, UR8, 0x1, URZ ;  /* 0x0000000108087890 */ /* 0x000fc8000fffe0ff */
[----:B------:R-:W-:-:S09]  /*fbd0*/  UISETP.GE.AND UP0, UPT, UR8, UR45, UPT ;  /* 0x0000002d0800728c */ /* 0x000fd2000bf06270 */
[----:B------:R-:W-:Y:S05]  /*fbe0*/  BRA.U !UP0, `(.L_x_13011) ;  /* 0xffffff6d08ac7547 */ /* 0x000fea000b83ffff */
.L_x_12929:
[----:B------:R-:W-:Y:S01]  /*fbf0*/  BAR.SYNC.DEFER_BLOCKING 0x0 ;  /* 0x0000000000007b1d */ /* 0x000fe20000010000 */
[C---:B------:R-:W-:Y:S01]  /*fc00*/  LOP3.LUT R0, R136.reuse, 0x1f, RZ, 0xc0, !PT ;  /* 0x0000001f88007812 */ /* 0x040fe200078ec0ff */
[----:B------:R-:W-:Y:S01]  /*fc10*/  UIMAD UR26, UR16, -0x200, UR26 ;  /* 0xfffffe00101a78a4 */ /* 0x000fe2000f8e021a */
[----:B------:R-:W-:Y:S02]  /*fc20*/  SHF.L.U32 R3, R136, 0x4, RZ ;  /* 0x0000000488037819 */ /* 0x000fe400000006ff */
[----:B------:R-:W-:Y:S02]  /*fc30*/  CS2R R40, SRZ ;  /* 0x0000000000287805 */ /* 0x000fe4000001ff00 */
[----:B01----:R-:W-:Y:S01]  /*fc40*/  MOV R4, UR19 ;  /* 0x0000001300047c02 */ /* 0x003fe20008000f00 */
[----:B------:R-:W-:Y:S01]  /*fc50*/  UIADD3 UR26, UPT, UPT, UR26, 0x200, URZ ;  /* 0x000002001a1a7890 */ /* 0x000fe2000fffe0ff */
[----:B--2---:R-:W-:Y:S02]  /*fc60*/  LOP3.LUT R2, R0, 0x3e00, R3, 0xf8, !PT ;  /* 0x00003e0000027812 */ /* 0x004fe400078ef803 */
[----:B------:R-:W-:-:S02]  /*fc70*/  CS2R R42, SRZ ;  /* 0x00000000002a7805 */ /* 0x000fc4000001ff00 */
        /* <DEDUP_REMOVED lines=8> */
[----:B------:R-:W-:Y:S02]  /*fd00*/  ISETP.GE.AND P2, PT, R2, UR26, PT ;  /* 0x0000001a02007c0c */ /* 0x000fe4000bf46270 */
[----:B------:R-:W-:Y:S02]  /*fd10*/  MOV R37, RZ ;  /* 0x000000ff00257202 */ /* 0x000fe40000000f00 */
[----:B------:R-:W-:Y:S02]  /*fd20*/  CS2R R50, SRZ ;  /* 0x0000000000327805 */ /* 0x000fe4000001ff00 */
[----:B------:R-:W-:Y:S01]  /*fd30*/  ISETP.GE.AND P3, PT, R36, UR26, PT ;  /* 0x0000001a24007c0c */ /* 0x000fe2000bf66270 */
[----:B------:R-:W-:Y:S01]  /*fd40*/  HFMA2 R54, -RZ, RZ, 0, 0 ;  /* 0x00000000ff367431 */ /* 0x000fe200000001ff */
[----:B------:R-:W-:-:S02]  /*fd50*/  ISETP.GE.AND P4, PT, R18, UR26, PT ;  /* 0x0000001a12007c0c */ /* 0x000fc4000bf86270 */
[----:B------:R-:W-:Y:S02]  /*fd60*/  CS2R R52, SRZ ;  /* 0x0000000000347805 */ /* 0x000fe4000001ff00 */
[----:B------:R-:W-:Y:S01]  /*fd70*/  ISETP.GE.AND P5, PT, R14, UR26, PT ;  /* 0x0000001a0e007c0c */ /* 0x000fe2000bfa6270 */
[----:B------:R-:W0:Y:S01]  /*fd80*/  S2UR UR14, SR_CTAID.X ;  /* 0x00000000000e79c3 */ /* 0x000e220000002500 */
[C---:B------:R-:W-:Y:S01]  /*fd90*/  LOP3.LUT R15, R2.reuse, 0x80, RZ, 0xfc, !PT ;  /* 0x00000080020f7812 */ /* 0x040fe200078efcff */
[----:B------:R-:W-:Y:S01]  /*fda0*/  USHF.L.U32 UR8, UR16, 0x9, URZ ;  /* 0x0000000910087899 */ /* 0x000fe200080006ff */
[C---:B------:R-:W-:Y:S01]  /*fdb0*/  LOP3.LUT R3, R2.reuse, 0xa0, RZ, 0xfc, !PT ;  /* 0x000000a002037812 */ /* 0x040fe200078efcff */
[----:B------:R-:W2:Y:S01]  /*fdc0*/  @!P2 LDG.E R40, desc[UR32][R38.64] ;  /* 0x000000202628a981 */ /* 0x000ea2000c1e1900 */
[C---:B------:R-:W-:Y:S01]  /*fdd0*/  LOP3.LUT R13, R2.reuse, 0xc0, RZ, 0xfc, !PT ;  /* 0x000000c0020d7812 */ /* 0x040fe200078efcff */
[----:B------:R-:W1:Y:S01]  /*fde0*/  LDCU.64 UR12, c[0x0][0x500] ;  /* 0x0000a000ff0c77ac */ /* 0x000e620008000a00 */
[C---:B------:R-:W-:Y:S01]  /*fdf0*/  LOP3.LUT R12, R2.reuse, 0xe0, RZ, 0xfc, !PT ;  /* 0x000000e0020c7812 */ /* 0x040fe200078efcff */
[----:B------:R-:W5:Y:S01]  /*fe00*/  @!P3 LDG.E R37, desc[UR32][R38.64+0x80] ;  /* 0x000080202625b981 */ /* 0x000f62000c1e1900 */
[----:B------:R-:W-:-:S02]  /*fe10*/  LOP3.LUT R11, R2, 0x100, RZ, 0xfc, !PT ;  /* 0x00000100020b7812 */ /* 0x000fc400078efcff */
[----:B------:R-:W-:Y:S01]  /*fe20*/  ISETP.GE.AND P6, PT, R15, UR26, PT ;  /* 0x0000001a0f007c0c */ /* 0x000fe2000bfc6270 */
[----:B------:R-:W3:Y:S01]  /*fe30*/  @!P4 LDG.E R42, desc[UR32][R38.64+0x100] ;  /* 0x00010020262ac981 */ /* 0x000ee2000c1e1900 */
[----:B------:R-:W-:Y:S02]  /*fe40*/  LOP3.LUT R10, R2, 0x120, RZ, 0xfc, !PT ;  /* 0x00000120020a7812 */ /* 0x000fe400078efcff */
[----:B------:R-:W-:Y:S01]  /*fe50*/  ISETP.GE.AND P0, PT, R3, UR26, PT ;  /* 0x0000001a03007c0c */ /* 0x000fe2000bf06270 */
[----:B------:R-:W4:Y:S01]  /*fe60*/  @!P5 LDG.E R41, desc[UR32][R38.64+0x180] ;  /* 0x000180202629d981 */ /* 0x000f22000c1e1900 */
[----:B------:R-:W-:Y:S02]  /*fe70*/  ISETP.GE.AND P2, PT, R13, UR26, PT ;  /* 0x0000001a0d007c0c */ /* 0x000fe4000bf46270 */
[----:B------:R-:W-:Y:S02]  /*fe80*/  ISETP.GE.AND P3, PT, R12, UR26, PT ;  /* 0x0000001a0c007c0c */ /* 0x000fe4000bf66270 */
[----:B------:R-:W-:-:S02]  /*fe90*/  ISETP.GE.AND P4, PT, R11, UR26, PT ;  /* 0x0000001a0b007c0c */ /* 0x000fc4000bf86270 */
[----:B------:R-:W-:Y:S01]  /*fea0*/  ISETP.GE.AND P5, PT, R10, UR26, PT ;  /* 0x0000001a0a007c0c */ /* 0x000fe2000bfa6270 */
[----:B------:R-:W4:Y:S01]  /*feb0*/  @!P6 LDG.E R44, desc[UR32][R38.64+0x200] ;  /* 0x00020020262ce981 */ /* 0x000f22000c1e1900 */
[C---:B------:R-:W-:Y:S02]  /*fec0*/  LOP3.LUT R9, R2.reuse, 0x140, RZ, 0xfc, !PT ;  /* 0x0000014002097812 */ /* 0x040fe400078efcff */
[C---:B------:R-:W-:Y:S01]  /*fed0*/  LOP3.LUT R8, R2.reuse, 0x160, RZ, 0xfc, !PT ;  /* 0x0000016002087812 */ /* 0x040fe200078efcff */
[----:B------:R-:W4:Y:S01]  /*fee0*/  @!P0 LDG.E R43, desc[UR32][R38.64+0x280] ;  /* 0x00028020262b8981 */ /* 0x000f22000c1e1900 */
[C---:B------:R-:W-:Y:S02]  /*fef0*/  LOP3.LUT R7, R2.reuse, 0x180, RZ, 0xfc, !PT ;  /* 0x0000018002077812 */ /* 0x040fe400078efcff */
        /* <DEDUP_REMOVED lines=47> */
[----:B-----5:R-:W-:-:S06]  /*101f0*/  FADD.FTZ R44, R38, UR7 ;  /* 0x00000007262c7e21 */ /* 0x020fcc0008010000 */
[----:B------:R-:W-:Y:S01]  /*10200*/  @!P3 FMUL.FTZ R41, R41, -1.4426950216293334961 ;  /* 0xbfb8aa3b2929b820 */ /* 0x000fe20000410000 */
[----:B------:R-:W-:Y:S01]  /*10210*/  FSETP.GTU.FTZ.AND P6, PT, R40, 20, PT ;  /* 0x41a000002800780b */ /* 0x000fe20003fdc000 */
[----:B------:R-:W4:Y:S02]  /*10220*/  LDS R38, [R35+0x14] ;  /* 0x0000140023267984 */ /* 0x000f240000000800 */
[----:B------:R5:W0:Y:S01]  /*10230*/  @!P3 MUFU.EX2 R42, R41 ;  /* 0x00000029002ab308 */ /* 0x000a220000000800 */
[----:B------:R-:W-:Y:S01]  /*10240*/  FSETP.GTU.FTZ.AND P4, PT, R44, 20, PT ;  /* 0x41a000002c00780b */ /* 0x000fe20003f9c000 */
[----:B------:R-:W-:Y:S01]  /*10250*/  @!P5 FMUL.FTZ R45, R45, -1.4426950216293334961 ;  /* 0xbfb8aa3b2d2dd820 */ /* 0x000fe20000410000 */
[----:B-----5:R-:W5:Y:S07]  /*10260*/  LDS R41, [R35+0x20] ;  /* 0x0000200023297984 */ /* 0x020f6e0000000800 */
[----:B------:R-:W-:-:S02]  /*10270*/  @!P6 FMUL.FTZ R46, R40, -1.4426950216293334961 ;  /* 0xbfb8aa3b282ee820 */ /* 0x000fc40000410000 */
[----:B------:R-:W1:Y:S02]  /*10280*/  LDS R40, [R35+0x1c] ;  /* 0x00001c0023287984 */ /* 0x000e640000000800 */
[----:B------:R-:W-:Y:S01]  /*10290*/  @!P4 FMUL.FTZ R44, R44, -1.4426950216293334961 ;  /* 0xbfb8aa3b2c2cc820 */ /* 0x000fe20000410000 */
[----:B0-----:R-:W-:Y:S02]  /*102a0*/  @!P3 FADD.FTZ R43, R42, 1 ;  /* 0x3f8000002a2bb421 */ /* 0x001fe40000010000 */
[----:B------:R-:W0:Y:S01]  /*102b0*/  LDS R42, [R35+0x24] ;  /* 0x00002400232a7984 */ /* 0x000e220000000800 */
[----:B------:R-:W2:Y:S08]  /*102c0*/  @!P5 MUFU.EX2 R45, R45 ;  /* 0x0000002d002dd308 */ /* 0x000eb00000000800 */
[----:B------:R-:W4:Y:S08]  /*102d0*/  @!P4 MUFU.EX2 R44, R44 ;  /* 0x0000002c002cc308 */ /* 0x000f300000000800 */
[----:B------:R-:W5:Y:S08]  /*102e0*/  @!P6 MUFU.EX2 R46, R46 ;  /* 0x0000002e002ee308 */ /* 0x000f700000000800 */
[----:B------:R-:W1:Y:S01]  /*102f0*/  @!P3 MUFU.RCP R43, R43 ;  /* 0x0000002b002bb308 */ /* 0x000e620000001000 */
[----:B--2---:R-:W-:Y:S01]  /*10300*/  @!P5 FADD.FTZ R45, R45, 1 ;  /* 0x3f8000002d2dd421 */ /* 0x004fe20000010000 */
[----:B------:R-:W-:Y:S01]  /*10310*/  FADD.FTZ R37, R37, UR7 ;  /* 0x0000000725257e21 */ /* 0x000fe20008010000 */
[----:B---3--:R-:W-:Y:S01]  /*10320*/  FADD.FTZ R50, R39, UR7 ;  /* 0x0000000727327e21 */ /* 0x008fe20008010000 */
[----:B----4-:R-:W-:Y:S01]  /*10330*/  @!P4 FADD.FTZ R44, R44, 1 ;  /* 0x3f8000002c2cc421 */ /* 0x010fe20000010000 */
[----:B------:R-:W-:-:S02]  /*10340*/  FADD.FTZ R48, R38, UR7 ;  /* 0x0000000726307e21 */ /* 0x000fc40008010000 */
[----:B------:R-:W-:Y:S01]  /*10350*/  FSETP.GTU.FTZ.AND P0, PT, R37, 20, PT ;  /* 0x41a000002500780b */ /* 0x000fe20003f1c000 */
[----:B-----5:R-:W-:Y:S01]  /*10360*/  @!P6 FADD.FTZ R46, R46, 1 ;  /* 0x3f8000002e2ee421 */ /* 0x020fe20000010000 */
[----:B------:R-:W2:Y:S01]  /*10370*/  @!P5 MUFU.RCP R45, R45 ;  /* 0x0000002d002dd308 */ /* 0x000ea20000001000 */
[----:B------:R-:W-:Y:S01]  /*10380*/  FSETP.GTU.FTZ.AND P2, PT, R48, 20, PT ;  /* 0x41a000003000780b */ /* 0x000fe20003f5c000 */
[----:B-1----:R-:W-:-:S06]  /*10390*/  @!P3 FMUL.FTZ R98, R98, R43 ;  /* 0x0000002b6262b220 */ /* 0x002fcc0000410000 */
[----:B------:R-:W1:Y:S01]  /*103a0*/  @!P4 MUFU.RCP R47, R44 ;  /* 0x0000002c002fc308 */ /* 0x000e620000001000 */
[----:B------:R-:W-:-:S07]  /*103b0*/  FSETP.GTU.FTZ.AND P3, PT, R50, 20, PT ;  /* 0x41a000003200780b */ /* 0x000fce0003f7c000 */
[----:B------:R-:W3:Y:S01]  /*103c0*/  @!P6 MUFU.RCP R49, R46 ;  /* 0x0000002e0031e308 */ /* 0x000ee20000001000 */
[----:B------:R-:W-:Y:S01]  /*103d0*/  @!P0 FMUL.FTZ R37, R37, -1.4426950216293334961 ;  /* 0xbfb8aa3b25258820 */ /* 0x000fe20000410000 */
[----:B------:R-:W-:Y:S01]  /*103e0*/  FADD.FTZ R41, R41, UR7 ;  /* 0x0000000729297e21 */ /* 0x000fe20008010000 */
[----:B------:R-:W-:Y:S01]  /*103f0*/  FADD.FTZ R43, R40, UR7 ;  /* 0x00000007282b7e21 */ /* 0x000fe20008010000 */
[----:B0-----:R-:W-:Y:S02]  /*10400*/  FADD.FTZ R42, R42, UR7 ;  /* 0x000000072a2a7e21 */ /* 0x001fe40008010000 */
[----:B------:R-:W-:Y:S01]  /*10410*/  @!P3 FMUL.FTZ R40, R50, -1.4426950216293334961 ;  /* 0xbfb8aa3b3228b820 */ /* 0x000fe20000410000 */
[----:B--2---:R-:W-:Y:S01]  /*10420*/  @!P5 FMUL.FTZ R94, R94, R45 ;  /* 0x0000002d5e5ed220 */ /* 0x004fe20000410000 */
[----:B------:R0:W2:Y:S01]  /*10430*/  @!P0 MUFU.EX2 R38, R37 ;  /* 0x0000002500268308 */ /* 0x0000a20000000800 */
[----:B------:R-:W-:Y:S01]  /*10440*/  FSETP.GTU.FTZ.AND P5, PT, R41, 20, PT ;  /* 0x41a000002900780b */ /* 0x000fe20003fbc000 */
[----:B-1----:R-:W-:Y:S01]  /*10450*/  @!P4 FMUL.FTZ R96, R96, R47 ;  /* 0x0000002f6060c220 */ /* 0x002fe20000410000 */
[----:B------:R-:W-:Y:S01]  /*10460*/  @!P2 FMUL.FTZ R39, R48, -1.4426950216293334961 ;  /* 0xbfb8aa3b3027a820 */ /* 0x000fe20000410000 */
[----:B------:R-:W-:Y:S01]  /*10470*/  FSETP.GTU.FTZ.AND P4, PT, R43, 20, PT ;  /* 0x41a000002b00780b */ /* 0x000fe20003f9c000 */
[----:B---3--:R-:W-:Y:S01]  /*10480*/  @!P6 FMUL.FTZ R92, R92, R49 ;  /* 0x000000315c5ce220 */ /* 0x008fe20000410000 */
[----:B------:R-:W-:-:S02]  /*10490*/  FSETP.GTU.FTZ.AND P6, PT, R42, 20, PT ;  /* 0x41a000002a00780b */ /* 0x000fc40003fdc000 */
[----:B------:R-:W1:Y:S01]  /*104a0*/  @!P3 MUFU.EX2 R40, R40 ;  /* 0x000000280028b308 */ /* 0x000e620000000800 */
[----:B0-----:R-:W0:Y:S05]  /*104b0*/  LDS R37, [R35+0x28] ;  /* 0x0000280023257984 */ /* 0x001e2a0000000800 */
[----:B------:R-:W-:Y:S02]  /*104c0*/  @!P5 FMUL.FTZ R45, R41, -1.4426950216293334961 ;  /* 0xbfb8aa3b292dd820 */ /* 0x000fe40000410000 */
[----:B------:R-:W3:Y:S01]  /*104d0*/  @!P2 MUFU.EX2 R39, R39 ;  /* 0x000000270027a308 */ /* 0x000ee20000000800 */
[----:B------:R-:W-:Y:S01]  /*104e0*/  @!P4 FMUL.FTZ R43, R43, -1.4426950216293334961 ;  /* 0xbfb8aa3b2b2bc820 */ /* 0x000fe20000410000 */
[----:B--2---:R-:W-:Y:S01]  /*104f0*/  @!P0 FADD.FTZ R41, R38, 1 ;  /* 0x3f80000026298421 */ /* 0x004fe20000010000 */
[----:B------:R-:W-:Y:S01]  /*10500*/  @!P6 FMUL.FTZ R46, R42, -1.4426950216293334961 ;  /* 0xbfb8aa3b2a2ee820 */ /* 0x000fe20000410000 */
[----:B------:R-:W2:Y:S04]  /*10510*/  LDS R38, [R35+0x2c] ;  /* 0x00002c0023267984 */ /* 0x000ea80000000800 */
[----:B------:R1:W-:Y:S08]  /*10520*/  @!P4 MUFU.EX2 R44, R43 ;  /* 0x0000002b002cc308 */ /* 0x0003f00000000800 */
[----:B------:R-:W4:Y:S01]  /*10530*/  @!P5 MUFU.EX2 R45, R45 ;  /* 0x0000002d002dd308 */ /* 0x000f220000000800 */
[----:B-1----:R-:W-:-:S02]  /*10540*/  @!P3 FADD.FTZ R43, R40, 1 ;  /* 0x3f800000282bb421 */ /* 0x002fc40000010000 */
[----:B------:R-:W1:Y:S01]  /*10550*/  LDS R40, [R35+0x34] ;  /* 0x0000340023287984 */ /* 0x000e620000000800 */
[----:B---3--:R-:W-:-:S03]  /*10560*/  @!P2 FADD.FTZ R42, R39, 1 ;  /* 0x3f800000272aa421 */ /* 0x008fc60000010000 */
[----:B------:R-:W-:Y:S01]  /*10570*/  LDS R39, [R35+0x30] ;  /* 0x0000300023277984 */ /* 0x000fe20000000800 */
[----:B------:R-:W3:Y:S08]  /*10580*/  @!P6 MUFU.EX2 R46, R46 ;  /* 0x0000002e002ee308 */ /* 0x000ef00000000800 */
[----:B------:R5:W2:Y:S02]  /*10590*/  @!P0 MUFU.RCP R47, R41 ;  /* 0x00000029002f8308 */ /* 0x000aa40000001000 */
[----:B-----5:R-:W5:Y:S06]  /*105a0*/  LDS R41, [R35+0x38] ;  /* 0x0000380023297984 */ /* 0x020f6c0000000800 */
[----:B------:R0:W1:Y:S01]  /*105b0*/  @!P2 MUFU.RCP R49, R42 ;  /* 0x0000002a0031a308 */ /* 0x0000620000001000 */
[----:B----4-:R-:W-:Y:S01]  /*105c0*/  @!P5 FADD.FTZ R45, R45, 1 ;  /* 0x3f8000002d2dd421 */ /* 0x010fe20000010000 */
[----:B------:R-:W-:Y:S01]  /*105d0*/  @!P4 FADD.FTZ R44, R44, 1 ;  /* 0x3f8000002c2cc421 */ /* 0x000fe20000010000 */
[----:B---3--:R-:W-:Y:S01]  /*105e0*/  @!P6 FADD.FTZ R46, R46, 1 ;  /* 0x3f8000002e2ee421 */ /* 0x008fe20000010000 */
[----:B0-----:R-:W0:Y:S01]  /*105f0*/  LDS R42, [R35+0x3c] ;  /* 0x00003c00232a7984 */ /* 0x001e220000000800 */
[----:B------:R-:W-:Y:S06]  /*10600*/  BAR.SYNC.DEFER_BLOCKING 0x0 ;  /* 0x0000000000007b1d */ /* 0x000fec0000010000 */
[----:B------:R-:W3:Y:S08]  /*10610*/  @!P4 MUFU.RCP R51, R44 ;  /* 0x0000002c0033c308 */ /* 0x000ef00000001000 */
[----:B------:R-:W4:Y:S08]  /*10620*/  @!P5 MUFU.RCP R45, R45 ;  /* 0x0000002d002dd308 */ /* 0x000f300000001000 */
[----:B------:R-:W5:Y:S01]  /*10630*/  @!P6 MUFU.RCP R53, R46 ;  /* 0x0000002e0035e308 */ /* 0x000f620000001000 */
[----:B------:R-:W-:Y:S01]  /*10640*/  FADD.FTZ R37, R37, UR7 ;  /* 0x0000000725257e21 */ /* 0x000fe20008010000 */
[----:B------:R-:W-:Y:S01]  /*10650*/  MOV R48, UR26 ;  /* 0x0000001a00307c02 */ /* 0x000fe20008000f00 */
[----:B--2---:R-:W-:Y:S01]  /*10660*/  FADD.FTZ R38, R38, UR7 ;  /* 0x0000000726267e21 */ /* 0x004fe20008010000 */
[----:B------:R2:W-:Y:S01]  /*10670*/  STS [R35], R100 ;  /* 0x0000006423007388 */ /* 0x0005e20000000800 */
[----:B------:R-:W-:Y:S01]  /*10680*/  @!P0 FMUL.FTZ R90, R90, R47 ;  /* 0x0000002f5a5a8220 */ /* 0x000fe20000410000 */
[----:B-1----:R-:W-:Y:S01]  /*10690*/  @!P2 FMUL.FTZ R88, R88, R49 ;  /* 0x000000315858a220 */ /* 0x002fe20000410000 */
[----:B---3--:R-:W-:Y:S01]  /*106a0*/  @!P4 FMUL.FTZ R84, R84, R51 ;  /* 0x000000335454c220 */ /* 0x008fe20000410000 */
[----:B------:R-:W-:Y:S01]  /*106b0*/  STS [R35+0x4], R102 ;  /* 0x0000046623007388 */ /* 0x000fe20000000800 */
[----:B----4-:R-:W-:-:S03]  /*106c0*/  @!P5 FMUL.FTZ R82, R82, R45 ;  /* 0x0000002d5252d220 */ /* 0x010fc60000410000 */
[----:B------:R-:W-:Y:S01]  /*106d0*/  STS [R35+0x8], R104 ;  /* 0x0000086823007388 */ /* 0x000fe20000000800 */
[----:B------:R-:W-:Y:S01]  /*106e0*/  FSETP.GTU.FTZ.AND P0, PT, R37, 20, PT ;  /* 0x41a000002500780b */ /* 0x000fe20003f1c000 */
[----:B------:R-:W-:Y:S02]  /*106f0*/  FADD.FTZ R40, R40, UR7 ;  /* 0x0000000728287e21 */ /* 0x000fe40008010000 */
[----:B------:R-:W-:Y:S01]  /*10700*/  STS [R35+0xc], R106 ;  /* 0x00000c6a23007388 */ /* 0x000fe20000000800 */
[----:B-----5:R-:W-:-:S03]  /*10710*/  @!P6 FMUL.FTZ R80, R80, R53 ;  /* 0x000000355050e220 */ /* 0x020fc60000410000 */
        /* <DEDUP_REMOVED lines=16> */
[----:B------:R-:W1:Y:S01]  /*10820*/  @!P3 MUFU.RCP R43, R43 ;  /* 0x0000002b002bb308 */ /* 0x000e620000001000 */
[----:B------:R-:W-:Y:S01]  /*10830*/  LDS R47, [R20+0x80] ;  /* 0x00008000142f7984 */ /* 0x000fe20000000800 */
[----:B------:R-:W-:Y:S01]  /*10840*/  FADD.FTZ R39, R39, UR7 ;  /* 0x0000000727277e21 */ /* 0x000fe20008010000 */
[----:B0-----:R-:W-:Y:S01]  /*10850*/  FADD.FTZ R42, R42, UR7 ;  /* 0x000000072a2a7e21 */ /* 0x001fe20008010000 */
[----:B--2---:R-:W0:Y:S01]  /*10860*/  LDC.64 R100, c[0x0][0x4f8] ;  /* 0x00013e00ff647b82 */ /* 0x004e220000000a00 */
        /* <DEDUP_REMOVED lines=16> */
[----:B------:R-:W-:-:S02]  /*10970*/  FSETP.GTU.FTZ.AND P5, PT, R40, 20, PT ;  /* 0x41a000002800780b */ /* 0x000fc40003fbc000 */
[----:B------:R-:W-:Y:S02]  /*10980*/  FSETP.GTU.FTZ.AND P4, PT, R41, 20, PT ;  /* 0x41a000002900780b */ /* 0x000fe40003f9c000 */
[----:B------:R-:W-:Y:S01]  /*10990*/  FSETP.GTU.FTZ.AND P6, PT, R39, 20, PT ;  /* 0x41a000002700780b */ /* 0x000fe20003fdc000 */
[----:B------:R-:W2:Y:S01]  /*109a0*/  S2R R46, SR_CTAID.Y ;  /* 0x00000000002e7919 */ /* 0x000ea20000002600 */
[----:B------:R-:W-:Y:S01]  /*109b0*/  @!P0 FMUL.FTZ R37, R37, -1.4426950216293334961 ;  /* 0xbfb8aa3b25258820 */ /* 0x000fe20000410000 */
[----:B------:R-:W-:-:S06]  /*109c0*/  @!P2 FMUL.FTZ R38, R38, -1.4426950216293334961 ;  /* 0xbfb8aa3b2626a820 */ /* 0x000fcc0000410000 */
[----:B------:R-:W-:Y:S01]  /*109d0*/  @!P5 FMUL.FTZ R40, R40, -1.4426950216293334961 ;  /* 0xbfb8aa3b2828d820 */ /* 0x000fe20000410000 */
[----:B------:R-:W3:Y:S01]  /*109e0*/  @!P0 MUFU.EX2 R37, R37 ;  /* 0x0000002500258308 */ /* 0x000ee20000000800 */
[----:B------:R-:W-:Y:S01]  /*109f0*/  @!P4 FMUL.FTZ R41, R41, -1.4426950216293334961 ;  /* 0xbfb8aa3b2929c820 */ /* 0x000fe20000410000 */
[----:B-1----:R-:W-:Y:S01]  /*10a00*/  @!P3 FMUL.FTZ R86, R86, R43 ;  /* 0x0000002b5656b220 */ /* 0x002fe20000410000 */
[----:B------:R-:W-:Y:S01]  /*10a10*/  @!P6 FMUL.FTZ R39, R39, -1.4426950216293334961 ;  /* 0xbfb8aa3b2727e820 */ /* 0x000fe20000410000 */
[----:B------:R-:W-:-:S04]  /*10a20*/  FSETP.GTU.FTZ.AND P3, PT, R42, 20, PT ;  /* 0x41a000002a00780b */ /* 0x000fc80003f7c000 */
[----:B------:R-:W1:Y:S01]  /*10a30*/  @!P2 MUFU.EX2 R38, R38 ;  /* 0x000000260026a308 */ /* 0x000e620000000800 */
[----:B------:R-:W4:Y:S07]  /*10a40*/  LDS R77, [UR25+0x840] ;  /* 0x00084019ff4d7984 */ /* 0x000f2e0008000800 */
[----:B------:R-:W-:Y:S08]  /*10a50*/  @!P5 MUFU.EX2 R40, R40 ;  /* 0x000000280028d308 */ /* 0x000ff00000000800 */
[----:B------:R5:W0:Y:S01]  /*10a60*/  @!P4 MUFU.EX2 R43, R41 ;  /* 0x00000029002bc308 */ /* 0x000a220000000800 */
[----:B------:R-:W-:-:S07]  /*10a70*/  @!P3 FMUL.FTZ R42, R42, -1.4426950216293334961 ;  /* 0xbfb8aa3b2a2ab820 */ /* 0x000fce0000410000 */
[----:B------:R-:W4:Y:S01]  /*10a80*/  @!P6 MUFU.EX2 R39, R39 ;  /* 0x000000270027e308 */ /* 0x000f220000000800 */
[----:B---3--:R-:W-:Y:S01]  /*10a90*/  @!P0 FADD.FTZ R37, R37, 1 ;  /* 0x3f80000025258421 */ /* 0x008fe20000010000 */
[----:B------:R-:W-:Y:S01]  /*10aa0*/  UIADD3 UR8, UPT, UPT, UR8, -0x200, URZ ;  /* 0xfffffe0008087890 */ /* 0x000fe2000fffe0ff */
[----:B-1----:R-:W-:Y:S01]  /*10ab0*/  @!P2 FADD.FTZ R38, R38, 1 ;  /* 0x3f8000002626a421 */ /* 0x002fe20000010000 */
[----:B--2---:R-:W-:Y:S02]  /*10ac0*/  R2UR UR26, R46 ;  /* 0x000000002e1a72ca */ /* 0x004fe400000e0000 */
[----:B-----5:R-:W-:Y:S02]  /*10ad0*/  MOV R41, RZ ;  /* 0x000000ff00297202 */ /* 0x020fe40000000f00 */
[----:B------:R4:W1:Y:S01]  /*10ae0*/  @!P3 MUFU.EX2 R44, R42 ;  /* 0x0000002a002cb308 */ /* 0x0008620000000800 */
[----:B0-----:R-:W-:-:S07]  /*10af0*/  @!P4 FADD.FTZ R43, R43, 1 ;  /* 0x3f8000002b2bc421 */ /* 0x001fce0000010000 */
[----:B------:R0:W-:Y:S01]  /*10b00*/  @!P0 MUFU.RCP R79, R37 ;  /* 0x00000025004f8308 */ /* 0x0001e20000001000 */
[----:B----4-:R-:W-:-:S07]  /*10b10*/  @!P6 FADD.FTZ R42, R39, 1 ;  /* 0x3f800000272ae421 */ /* 0x010fce0000010000 */
[----:B------:R2:W3:Y:S01]  /*10b20*/  @!P2 MUFU.RCP R81, R38 ;  /* 0x000000260051a308 */ /* 0x0004e20000001000 */
[----:B0-----:R-:W-:Y:S01]  /*10b30*/  @!P5 FADD.FTZ R37, R40, 1 ;  /* 0x3f8000002825d421 */ /* 0x001fe20000010000 */
[----:B------:R-:W-:Y:S01]  /*10b40*/  MOV R40, UR8 ;  /* 0x0000000800287c02 */ /* 0x000fe20008000f00 */
[----:B------:R-:W0:Y:S01]  /*10b50*/  LDCU.64 UR8, c[0x0][0x550] ;  /* 0x0000aa00ff0877ac */ /* 0x000e220008000a00 */
[----:B------:R-:W-:-:S04]  /*10b60*/  MOV R85, UR12 ;  /* 0x0000000c00557c02 */ /* 0x000fc80008000f00 */
[----:B------:R-:W4:Y:S01]  /*10b70*/  @!P5 MUFU.RCP R37, R37 ;  /* 0x000000250025d308 */ /* 0x000f220000001000 */
[----:B--2---:R-:W-:-:S07]  /*10b80*/  IMAD.WIDE.U32 R38, R100, UR14, R40 ;  /* 0x0000000e64267c25 */ /* 0x004fce000f8e0028 */
[----:B------:R-:W2:Y:S01]  /*10b90*/  @!P4 MUFU.RCP R43, R43 ;  /* 0x0000002b002bc308 */ /* 0x000ea20000001000 */
[----:B------:R-:W-:Y:S02]  /*10ba0*/  IMAD R39, R101, UR14, R39 ;  /* 0x0000000e65277c24 */ /* 0x000fe4000f8e0227 */
[----:B-1----:R-:W-:-:S05]  /*10bb0*/  @!P3 FADD.FTZ R44, R44, 1 ;  /* 0x3f8000002c2cb421 */ /* 0x002fca0000010000 */
[----:B------:R1:W5:Y:S01]  /*10bc0*/  @!P6 MUFU.RCP R83, R42 ;  /* 0x0000002a0053e308 */ /* 0x0003620000001000 */
[----:B------:R-:W-:-:S04]  /*10bd0*/  IMAD.WIDE.U32 R38, R85, UR26, R38 ;  /* 0x0000001a55267c25 */ /* 0x000fc8000f8e0026 */
[----:B---3--:R-:W-:Y:S01]  /*10be0*/  @!P2 FMUL.FTZ R76, R76, R81 ;  /* 0x000000514c4ca220 */ /* 0x008fe20000410000 */
[----:B------:R-:W-:Y:S01]  /*10bf0*/  @!P0 FMUL.FTZ R78, R78, R79 ;  /* 0x0000004f4e4e8220 */ /* 0x000fe20000410000 */
[----:B-1----:R-:W-:Y:S01]  /*10c00*/  MOV R42, UR13 ;  /* 0x0000000d002a7c02 */ /* 0x002fe20008000f00 */
[----:B------:R-:W1:Y:S01]  /*10c10*/  @!P3 MUFU.RCP R79, R44 ;  /* 0x0000002c004fb308 */ /* 0x000e620000001000 */
[----:B----4-:R-:W-:Y:S01]  /*10c20*/  @!P5 FMUL.FTZ R72, R72, R37 ;  /* 0x000000254848d220 */ /* 0x010fe20000410000 */
[----:B--2---:R-:W-:Y:S01]  /*10c30*/  @!P4 FMUL.FTZ R70, R70, R43 ;  /* 0x0000002b4646c220 */ /* 0x004fe20000410000 */
[-C--:B------:R-:W-:Y:S01]  /*10c40*/  ISETP.GE.AND P2, PT, R36, R77.reuse, PT ;  /* 0x0000004d2400720c */ /* 0x080fe20003f46270 */
[----:B------:R-:W-:Y:S01]  /*10c50*/  IMAD R81, R42, UR26, RZ ;  /* 0x0000001a2a517c24 */ /* 0x000fe2000f8e02ff */
[----:B------:R-:W-:Y:S01]  /*10c60*/  IADD3 R42, P0, PT, R2, R38, RZ ;  /* 0x00000026022a7210 */ /* 0x000fe20007f1e0ff */
[----:B------:R-:W2:Y:S01]  /*10c70*/  LDCU.64 UR12, c[0x0][0x560] ;  /* 0x0000ac00ff0c77ac */ /* 0x000ea20008000a00 */
[----:B------:R-:W-:-:S02]  /*10c80*/  ISETP.GE.AND P4, PT, R18, R77, PT ;  /* 0x0000004d1200720c */ /* 0x000fc40003f86270 */
[----:B------:R-:W-:Y:S02]  /*10c90*/  IADD3.X R39, PT, PT, R39, R81, RZ, P0, !PT ;  /* 0x0000005127277210 */ /* 0x000fe400007fe4ff */
[-C--:B------:R-:W-:Y:S02]  /*10ca0*/  ISETP.GE.AND P0, PT, R2, R77.reuse, PT ;  /* 0x0000004d0200720c */ /* 0x080fe40003f06270 */
[----:B------:R-:W-:Y:S01]  /*10cb0*/  ISETP.GE.AND P5, PT, R14, R77, PT ;  /* 0x0000004d0e00720c */ /* 0x000fe20003fa6270 */
[----:B-----5:R-:W-:Y:S01]  /*10cc0*/  @!P6 FMUL.FTZ R74, R74, R83 ;  /* 0x000000534a4ae220 */ /* 0x020fe20000410000 */
[----:B0-----:R-:W-:-:S04]  /*10cd0*/  LEA R38, P6, R42, UR8, 0x2 ;  /* 0x000000082a267c11 */ /* 0x001fc8000f8c10ff */
        /* <DEDUP_REMOVED lines=17> */
[----:B------:R1:W-:Y:S01]  /*10df0*/  @!P3 STG.E desc[UR32][R38.64+0x300], R57 ;  /* 0x000300392600b986 */ /* 0x0003e2000c101920 */
[----:B------:R-:W-:-:S03]  /*10e00*/  ISETP.GE.AND P3, PT, R7, R77, PT ;  /* 0x0000004d0700720c */ /* 0x000fc60003f66270 */
[----:B------:R-:W-:Y:S01]  /*10e10*/  @!P4 STG.E desc[UR32][R38.64+0x380], R59 ;  /* 0x0003803b2600c986 */ /* 0x000fe2000c101920 */
[----:B------:R-:W-:-:S03]  /*10e20*/  ISETP.GE.AND P4, PT, R6, R77, PT ;  /* 0x0000004d0600720c */ /* 0x000fc60003f86270 */
[----:B------:R-:W-:Y:S01]  /*10e30*/  @!P5 STG.E desc[UR32][R38.64+0x400], R61 ;  /* 0x0004003d2600d986 */ /* 0x000fe2000c101920 */
[----:B------:R-:W-:-:S03]  /*10e40*/  ISETP.GE.AND P5, PT, R5, R77, PT ;  /* 0x0000004d0500720c */ /* 0x000fc60003fa6270 */
[----:B------:R-:W-:Y:S01]  /*10e50*/  @!P6 STG.E desc[UR32][R38.64+0x480], R63 ;  /* 0x0004803f2600e986 */ /* 0x000fe2000c101920 */
[----:B------:R-:W-:Y:S01]  /*10e60*/  ISETP.GE.AND P6, PT, R4, R77, PT ;  /* 0x0000004d0400720c */ /* 0x000fe20003fc6270 */
[----:B-1----:R-:W1:Y:S02]  /*10e70*/  LDC.64 R56, c[0x0][0x518] ;  /* 0x00014600ff387b82 */ /* 0x002e640000000a00 */
[----:B------:R-:W-:Y:S04]  /*10e80*/  @!P0 STG.E desc[UR32][R38.64+0x500], R65 ;  /* 0x0005004126008986 */ /* 0x000fe8000c101920 */
[----:B------:R-:W-:Y:S04]  /*10e90*/  @!P2 STG.E desc[UR32][R38.64+0x580], R67 ;  /* 0x000580432600a986 */ /* 0x000fe8000c101920 */
[----:B------:R-:W-:Y:S04]  /*10ea0*/  @!P3 STG.E desc[UR32][R38.64+0x600], R69 ;  /* 0x000600452600b986 */ /* 0x000fe8000c101920 */
[----:B------:R-:W-:Y:S04]  /*10eb0*/  @!P4 STG.E desc[UR32][R38.64+0x680], R71 ;  /* 0x000680472600c986 */ /* 0x000fe8000c101920 */
[----:B------:R-:W-:Y:S04]  /*10ec0*/  @!P5 STG.E desc[UR32][R38.64+0x700], R73 ;  /* 0x000700492600d986 */ /* 0x000fe8000c101920 */
[----:B------:R-:W-:Y:S01]  /*10ed0*/  @!P6 STG.E desc[UR32][R38.64+0x780], R75 ;  /* 0x0007804b2600e986 */ /* 0x000fe2000c101920 */
        /* <DEDUP_REMOVED lines=20> */
[----:B------:R0:W-:Y:S04]  /*11020*/  LDS R39, [R21+0x100] ;  /* 0x0001000015277984 */ /* 0x0001e80000000800 */
[----:B------:R3:W-:Y:S04]  /*11030*/  LDS R43, [R22+0x180] ;  /* 0x00018000162b7984 */ /* 0x0007e80000000800 */
        /* <DEDUP_REMOVED lines=15> */
[----:B-1----:R-:W-:Y:S01]  /*11130*/  IMAD.WIDE.U32 R40, R56, UR14, R40 ;  /* 0x0000000e38287c25 */ /* 0x002fe2000f8e0028 */
[----:B0-----:R-:W-:-:S03]  /*11140*/  MOV R21, UR8 ;  /* 0x0000000800157c02 */ /* 0x001fc60008000f00 */
[----:B------:R-:W-:Y:S01]  /*11150*/  IMAD R41, R57, UR14, R41 ;  /* 0x0000000e39297c24 */ /* 0x000fe2000f8e0229 */
[----:B------:R-:W-:Y:S01]  /*11160*/  MOV R57, UR9 ;  /* 0x0000000900397c02 */ /* 0x000fe20008000f00 */
[----:B------:R-:W-:-:S04]  /*11170*/  IMAD.WIDE.U32 R20, R21, UR26, R40 ;  /* 0x0000001a15147c25 */ /* 0x000fc8000f8e0028 */
[----:B------:R-:W-:Y:S01]  /*11180*/  FADD.FTZ R17, R98, R17 ;  /* 0x0000001162117221 */ /* 0x000fe20000010000 */
[----:B---3--:R-:W-:Y:S01]  /*11190*/  IMAD R22, R57, UR26, R21 ;  /* 0x0000001a39167c24 */ /* 0x008fe2000f8e0215 */
[----:B------:R-:W-:Y:S02]  /*111a0*/  IADD3 R21, P0, PT, R2, R20, RZ ;  /* 0x0000001402157210 */ /* 0x000fe40007f1e0ff */
[----:B------:R-:W-:Y:S02]  /*111b0*/  FADD.FTZ R17, R17, R96 ;  /* 0x0000006011117221 */ /* 0x000fe40000010000 */
[----:B------:R-:W-:Y:S02]  /*111c0*/  IADD3.X R22, PT, PT, RZ, R22, RZ, P0, !PT ;  /* 0x00000016ff167210 */ /* 0x000fe400007fe4ff */
[----:B--2---:R-:W-:Y:S01]  /*111d0*/  LEA R20, P3, R21, UR12, 0x2 ;  /* 0x0000000c15147c11 */ /* 0x004fe2000f8610ff */
        /* <DEDUP_REMOVED lines=59> */
.L_x_12895:
        /* <DEDUP_REMOVED lines=33> */
.L_x_13014:
[----:B------:R-:W-:Y:S05]  /*117a0*/  BSYNC.RECONVERGENT B0 ;  /* 0x0000000000007941 */ /* 0x000fea0003800200 */
.L_x_13013:
        /* <DEDUP_REMOVED lines=31> */
.L_x_13016:
[----:B------:R-:W-:Y:S05]  /*119a0*/  BSYNC.RECONVERGENT B0 ;  /* 0x0000000000007941 */ /* 0x000fea0003800200 */
.L_x_13015:
[----:B------:R-:W-:Y:S05]  /*119b0*/  @P0 EXIT ;  /* 0x000000000000094d */ /* 0x000fea0003800000 */
[----:B------:R-:W3:Y:S01]  /*119c0*/  LDCU.64 UR8, c[0x0][0x4a8] ;  /* 0x00009500ff0877ac */ /* 0x000ee20008000a00 */
[----:B------:R-:W4:Y:S01]  /*119d0*/  S2UR UR5, SR_CgaCtaId ;  /* 0x00000000000579c3 */ /* 0x000f220000008800 */
[----:B------:R-:W-:Y:S01]  /*119e0*/  BSSY.RECONVERGENT B0, `(.L_x_13017) ;  /* 0x000002b000007945 */ /* 0x000fe20003800200 */
[----:B------:R-:W5:Y:S01]  /*119f0*/  LDCU.64 UR10, c[0x0][0x4c8] ;  /* 0x00009900ff0a77ac */ /* 0x000f620008000a00 */
[----:B------:R-:W-:Y:S01]  /*11a00*/  UMOV UR4, 0x400 ;  /* 0x0000040000047882 */ /* 0x000fe20000000000 */
[----:B------:R-:W0:Y:S01]  /*11a10*/  LDCU UR6, c[0x0][0x360] ;  /* 0x00006c00ff0677ac */ /* 0x000e220008000800 */
[----:B------:R-:W1:Y:S01]  /*11a20*/  LDCU.64 UR12, c[0x0][0x4b0] ;  /* 0x00009600ff0c77ac */ /* 0x000e620008000a00 */
[----:B------:R-:W1:Y:S01]  /*11a30*/  LDCU.64 UR14, c[0x0][0x4d0] ;  /* 0x00009a00ff0e77ac */ /* 0x000e620008000a00 */
[----:B---3--:R-:W-:Y:S02]  /*11a40*/  MOV R6, UR8 ;  /* 0x0000000800067c02 */ /* 0x008fe40008000f00 */
[----:B------:R-:W-:Y:S01]  /*11a50*/  MOV R23, UR9 ;  /* 0x0000000900177c02 */ /* 0x000fe20008000f00 */
[----:B------:R-:W3:Y:S01]  /*11a60*/  LDCU.128 UR16, c[0x0][0x530] ;  /* 0x0000a600ff1077ac */ /* 0x000ee20008000c00 */
[----:B-----5:R-:W-:Y:S01]  /*11a70*/  MOV R8, UR10 ;  /* 0x0000000a00087c02 */ /* 0x020fe20008000f00 */
[----:B0-2---:R-:W-:Y:S01]  /*11a80*/  IMAD.WIDE.U32 R6, R6, UR26, RZ ;  /* 0x0000001a06067c25 */ /* 0x005fe2000f8e00ff */
[----:B------:R-:W-:Y:S01]  /*11a90*/  MOV R21, UR11 ;  /* 0x0000000b00157c02 */ /* 0x000fe20008000f00 */
[----:B----4-:R-:W-:-:S02]  /*11aa0*/  ULEA UR4, UR5, UR4, 0x18 ;  /* 0x0000000405047291 */ /* 0x010fc4000f8ec0ff */
[----:B------:R-:W-:-:S04]  /*11ab0*/  IMAD.WIDE.U32 R8, R8, UR26, RZ ;  /* 0x0000001a08087c25 */ /* 0x000fc8000f8e00ff */
[----:B------:R-:W-:Y:S02]  /*11ac0*/  IMAD R23, R23, UR26, R7 ;  /* 0x0000001a17177c24 */ /* 0x000fe4000f8e0207 */
[----:B-1----:R-:W-:-:S07]  /*11ad0*/  IMAD R21, R21, UR26, R9 ;  /* 0x0000001a15157c24 */ /* 0x002fce000f8e0209 */
.L_x_13018:
[C---:B------:R-:W-:Y:S02]  /*11ae0*/  LEA R0, R15.reuse, UR4, 0x3 ;  /* 0x000000040f007c11 */ /* 0x040fe4000f8e18ff */
[----:B------:R-:W-:Y:S02]  /*11af0*/  SHF.R.S32.HI R10, RZ, 0x1f, R15 ;  /* 0x0000001fff0a7819 */ /* 0x000fe4000001140f */
[----:B0-----:R-:W-:Y:S01]  /*11b00*/  MOV R2, R6 ;  /* 0x0000000600027202 */ /* 0x001fe20000000f00 */
[----:B------:R-:W0:Y:S01]  /*11b10*/  LDS.64 R16, [R0+0x4650] ;  /* 0x0046500000107984 */ /* 0x000e220000000a00 */
[----:B------:R-:W-:Y:S01]  /*11b20*/  MOV R3, R23 ;  /* 0x0000001700037202 */ /* 0x000fe20000000f00 */
[C---:B------:R-:W-:Y:S01]  /*11b30*/  IMAD R14, R10.reuse, UR12, RZ ;  /* 0x0000000c0a0e7c24 */ /* 0x040fe2000f8e02ff */
[----:B------:R-:W-:Y:S01]  /*11b40*/  MOV R4, R8 ;  /* 0x0000000800047202 */ /* 0x000fe20000000f00 */
[----:B------:R-:W1:Y:S01]  /*11b50*/  LDS.64 R18, [R0+0x4e50] ;  /* 0x004e500000127984 */ /* 0x000e620000000a00 */
[----:B------:R-:W-:Y:S01]  /*11b60*/  IMAD R20, R10, UR14, RZ ;  /* 0x0000000e0a147c24 */ /* 0x000fe2000f8e02ff */
[----:B------:R-:W-:Y:S01]  /*11b70*/  MOV R5, R21 ;  /* 0x0000001500057202 */ /* 0x000fe20000000f00 */
[----:B------:R-:W-:-:S04]  /*11b80*/  IMAD.WIDE.U32 R10, R15, UR12, R2 ;  /* 0x0000000c0f0a7c25 */ /* 0x000fc8000f8e0002 */
[C---:B------:R-:W-:Y:S01]  /*11b90*/  IMAD R3, R15.reuse, UR13, R14 ;  /* 0x0000000d0f037c24 */ /* 0x040fe2000f8e020e */
[----:B---3--:R-:W-:Y:S01]  /*11ba0*/  LEA R2, P0, R10, UR16, 0x3 ;  /* 0x000000100a027c11 */ /* 0x008fe2000f8018ff */
[----:B------:R-:W-:-:S03]  /*11bb0*/  IMAD.WIDE.U32 R12, R15, UR14, R4 ;  /* 0x0000000e0f0c7c25 */ /* 0x000fc6000f8e0004 */
[----:B------:R-:W-:Y:S01]  /*11bc0*/  IADD3 R3, PT, PT, R11, R3, RZ ;  /* 0x000000030b037210 */ /* 0x000fe20007ffe0ff */
[C---:B------:R-:W-:Y:S01]  /*11bd0*/  IMAD R5, R15.reuse, UR15, R20 ;  /* 0x0000000f0f057c24 */ /* 0x040fe2000f8e0214 */
[----:B------:R-:W-:Y:S02]  /*11be0*/  IADD3 R15, PT, PT, R15, UR6, RZ ;  /* 0x000000060f0f7c10 */ /* 0x000fe4000fffe0ff */
[----:B------:R-:W-:Y:S02]  /*11bf0*/  LEA.HI.X R3, R10, UR17, R3, 0x3, P0 ;  /* 0x000000110a037c11 */ /* 0x000fe400080f1c03 */
[----:B------:R-:W-:Y:S02]  /*11c00*/  ISETP.GE.AND P0, PT, R15, UR20, PT ;  /* 0x000000140f007c0c */ /* 0x000fe4000bf06270 */
[----:B------:R-:W-:Y:S02]  /*11c10*/  LEA R4, P1, R12, UR18, 0x3 ;  /* 0x000000120c047c11 */ /* 0x000fe4000f8218ff */
[----:B------:R-:W-:-:S04]  /*11c20*/  IADD3 R5, PT, PT, R13, R5, RZ ;  /* 0x000000050d057210 */ /* 0x000fc80007ffe0ff */
[----:B------:R-:W-:Y:S01]  /*11c30*/  LEA.HI.X R5, R12, UR19, R5, 0x3, P1 ;  /* 0x000000130c057c11 */ /* 0x000fe200088f1c05 */
[----:B0-----:R0:W-:Y:S04]  /*11c40*/  REDG.E.ADD.F32.FTZ.RN.STRONG.GPU desc[UR32][R2.64], R16 ;  /* 0x00000010020079a6 */ /* 0x0011e8000c12f320 */
[----:B------:R0:W-:Y:S04]  /*11c50*/  REDG.E.ADD.F32.FTZ.RN.STRONG.GPU desc[UR32][R2.64+0x4], R17 ;  /* 0x00000411020079a6 */ /* 0x0001e8000c12f320 */
[----:B-1----:R0:W-:Y:S04]  /*11c60*/  REDG.E.ADD.F32.FTZ.RN.STRONG.GPU desc[UR32][R4.64], R18 ;  /* 0x00000012040079a6 */ /* 0x0021e8000c12f320 */
[----:B------:R0:W-:Y:S01]  /*11c70*/  REDG.E.ADD.F32.FTZ.RN.STRONG.GPU desc[UR32][R4.64+0x4], R19 ;  /* 0x00000413040079a6 */ /* 0x0001e2000c12f320 */
[----:B------:R-:W-:Y:S05]  /*11c80*/  @!P0 BRA `(.L_x_13018) ;  /* 0xfffffffc00948947 */ /* 0x000fea000383ffff */
[----:B------:R-:W-:Y:S05]  /*11c90*/  BSYNC.RECONVERGENT B0 ;  /* 0x0000000000007941 */ /* 0x000fea0003800200 */
.L_x_13017:
[----:B------:R-:W-:Y:S05]  /*11ca0*/  EXIT ;  /* 0x000000000000794d */ /* 0x000fea0003800000 */
.L_x_13019:
        /* <DEDUP_REMOVED lines=13> */
.L_x_18727:


//--------------------- .text._Z25selective_scan_bwd_kernelI32Selective_Scan_bwd_kernel_traitsILi32ELi16ELb0ELb1ELb0ELb0ELb0EfN3c107complexIfEEEEv12SSMParamsBwd --------------------------
	.section	.text._Z25selective_scan_bwd_kernelI32Selective_Scan_bwd_kernel_traitsILi32ELi16ELb0ELb1ELb0ELb0ELb0EfN3c107complexIfEEEEv12SSMParamsBwd,"ax",@progbits
	.align	128
        .global         _Z25selective_scan_bwd_kernelI32Selective_Scan_bwd_kernel_traitsILi32ELi16ELb0ELb1ELb0ELb0ELb0EfN3c107complexIfEEEEv12SSMParamsBwd
        .type           _Z25selective_scan_bwd_kernelI32Selective_Scan_bwd_kernel_traitsILi32ELi16ELb0ELb1ELb0ELb0ELb0EfN3c107complexIfEEEEv12SSMParamsBwd,@function
        .size           _Z25selective_scan_bwd_kernelI32Selective_Scan_bwd_kernel_traitsILi32ELi16ELb0ELb1ELb0ELb0ELb0EfN3c107complexIfEEEEv12SSMParamsBwd,(.L_x_18728 - _Z25selective_scan_bwd_kernelI32Selective_Scan_bwd_kernel_traitsILi32ELi16ELb0ELb1ELb0ELb0ELb0EfN3c107complexIfEEEEv12SSMParamsBwd)
        .other          _Z25selective_scan_bwd_kernelI32Selective_Scan_bwd_kernel_traitsILi32ELi16ELb0ELb1ELb0ELb0ELb0EfN3c107complexIfEEEEv12SSMParamsBwd,@"STO_CUDA_ENTRY STV_DEFAULT"
_Z25selective_scan_bwd_kernelI32Selective_Scan_bwd_kernel_traitsILi32ELi16ELb0ELb1ELb0ELb0ELb0EfN3c107complexIfEEEEv12SSMParamsBwd:
.text._Z25selective_scan_bwd_kernelI32Selective_Scan_bwd_kernel_traitsILi32ELi16ELb0ELb1ELb0ELb0ELb0EfN3c107complexIfEEEEv12SSMParamsBwd:
        /* <DEDUP_REMOVED lines=49> */
[----:B------:R-:W-:Y:S01]  /*0310*/  UIADD3 UR17, UP2, UPT, UR22, UR16, URZ ;  /* 0x0000001016117290 */ /* 0x000fe2000ff5e0ff */
[----:B------:R-:W2:Y:S01]  /*0320*/  LDCU.64 UR10, c[0x0][0x3b0] ;  /* 0x00007600ff0a77ac */ /* 0x000ea20008000a00 */
[----:B---3--:R-:W-:Y:S02]  /*0330*/  IADD3 R2, PT, PT, R0, 0xffffffe, RZ ;  /* 0x0ffffffe00027810 */ /* 0x008fe40007ffe0ff */
[----:B------:R-:W-:Y:S01]  /*0340*/  UIADD3.X UR7, UPT, UPT, UR23, UR7, URZ, UP2, !UPT ;  /* 0x0000000717077290 */ /* 0x000fe200097fe4ff */
[----:B------:R-:W-:Y:S01]  /*0350*/  MOV R0, UR8 ;  /* 0x0000000800007c02 */ /* 0x000fe20008000f00 */
[----:B------:R-:W3:Y:S02]  /*0360*/  LDCU.64 UR18, c[0x0][0x4b8] ;  /* 0x00009700ff1277ac */ /* 0x000ee40008000a00 */
[----:B------:R-:W4:Y:S01]  /*0370*/  F2I.FTZ.U32.TRUNC.NTZ R2, R2 ;  /* 0x0000000200027305 */ /* 0x000f22000021f000 */
[----:B------:R-:W-:Y:S01]  /*0380*/  IABS R0, R0 ;  /* 0x0000000000007213 */ /* 0x000fe20000000000 */
[----:B0-----:R-:W-:-:S02]  /*0390*/  ULEA UR16, UP3, UR17, UR14, 0x2 ;  /* 0x0000000e11107291 */ /* 0x001fc4000f8610ff */
[----:B------:R-:W-:Y:S01]  /*03a0*/  ULEA UR12, UP1, UR9, UR12, 0x2 ;  /* 0x0000000c090c7291 */ /* 0x000fe2000f8210ff */
[----:B------:R-:W-:Y:S01]  /*03b0*/  R2UR UR29, R0 ;  /* 0x00000000001d72ca */ /* 0x000fe200000e0000 */
[----:B------:R-:W-:Y:S02]  /*03c0*/  UIADD3.X UR14, UPT, UPT, UR23, UR27, URZ, UP0, !UPT ;  /* 0x0000001b170e7290 */ /* 0x000fe400087fe4ff */
[----:B------:R-:W-:Y:S02]  /*03d0*/  ULEA.HI.X UR17, UR17, UR15, UR7, 0x2, UP3 ;  /* 0x0000000f11117291 */ /* 0x000fe400098f1407 */
[----:B------:R-:W-:Y:S02]  /*03e0*/  ULEA.HI.X UR13, UR9, UR13, UR14, 0x2, UP1 ;  /* 0x0000000d090d7291 */ /* 0x000fe400088f140e */
[----:B--2---:R-:W-:Y:S02]  /*03f0*/  UIMAD.WIDE.U32 UR14, UR6, UR10, URZ ;  /* 0x0000000a060e72a5 */ /* 0x004fe4000f8e00ff */
[----:B------:R-:W-:Y:S01]  /*0400*/  UISETP.NE.AND UP1, UPT, UR30, URZ, UPT ;  /* 0x000000ff1e00728c */ /* 0x000fe2000bf25270 */
[----:B----4-:R-:W-:Y:S01]  /*0410*/  R2UR UR5, R2 ;  /* 0x00000000020572ca */ /* 0x010fe200000e0000 */
[----:B---3--:R-:W-:-:S02]  /*0420*/  USHF.R.U64 UR10, UR18, 0x1, UR19 ;  /* 0x00000001120a7899 */ /* 0x008fc40008001213 */
[----:B------:R-:W-:Y:S02]  /*0430*/  USHF.R.U32.HI UR27, URZ, 0x1, UR19 ;  /* 0x00000001ff1b7899 */ /* 0x000fe40008011613 */
[----:B------:R-:W-:Y:S02]  /*0440*/  UIMAD UR15, UR6, UR11, UR15 ;  /* 0x0000000b060f72a4 */ /* 0x000fe4000f8e020f */
[----:B------:R-:W-:-:S06]  /*0450*/  UIMAD UR27, UR27, UR6, URZ ;  /* 0x000000061b1b72a4 */ /* 0x000fcc000f8e02ff */
        /* <DEDUP_REMOVED lines=11> */
[----:B------:R-:W-:Y:S01]  /*0510*/  UIMAD UR19, UR8, UR33, UR5 ;  /* 0x00000021081372a4 */ /* 0x000fe2000f8e0205 */
[----:B------:R-:W0:Y:S01]  /*0520*/  LDCU.64 UR32, c[0x0][0x528] ;  /* 0x0000a500ff2077ac */ /* 0x000e220008000a00 */
[----:B------:R-:W-:Y:S01]  /*0530*/  ULOP3.LUT UR5, UR8, UR30, URZ, 0x3c, !UPT ;  /* 0x0000001e08057292 */ /* 0x000fe2000f8e3cff */
[----:B------:R-:W1:Y:S06]  /*0540*/  LDCU.64 UR20, c[0x0][0x3c8] ;  /* 0x00007900ff1477ac */ /* 0x000e6c0008000a00 */
[----:B------:R-:W-:Y:S02]  /*0550*/  @!UP2 UIADD3 UR9, UPT, UPT, UR9, -UR31, URZ ;  /* 0x8000001f0909a290 */ /* 0x000fe4000fffe0ff */
[----:B------:R-:W-:-:S02]  /*0560*/  @!UP2 UIADD3 UR7, UPT, UPT, UR7, 0x1, URZ ;  /* 0x000000010707a890 */ /* 0x000fc4000fffe0ff */
[----:B------:R-:W-:Y:S02]  /*0570*/  UISETP.GE.U32.AND UP0, UPT, UR9, UR31, UPT ;  /* 0x0000001f0900728c */ /* 0x000fe4000bf06070 */
[----:B------:R-:W-:Y:S01]  /*0580*/  UISETP.GE.AND UP2, UPT, UR5, URZ, UPT ;  /* 0x000000ff0500728c */ /* 0x000fe2000bf46270 */
[----:B------:R-:W2:Y:S01]  /*0590*/  LDCU.64 UR28, c[0x0][0x4c0] ;  /* 0x00009800ff1c77ac */ /* 0x000ea20008000a00 */
[----:B------:R-:W-:-:S07]  /*05a0*/  UIADD3 UR4, UP3, UPT, UR22, UR4, URZ ;  /* 0x0000000416047290 */ /* 0x000fce000ff7e0ff */
[----:B------:R-:W-:Y:S02]  /*05b0*/  @UP0 UIADD3 UR7, UPT, UPT, UR7, 0x1, URZ ;  /* 0x0000000107070890 */ /* 0x000fe4000fffe0ff */
[----:B------:R-:W-:Y:S02]  /*05c0*/  UISETP.NE.U32.AND UP0, UPT, UR34, URZ, UPT ;  /* 0x000000ff2200728c */ /* 0x000fe4000bf05070 */
[----:B------:R-:W-:Y:S02]  /*05d0*/  @!UP2 UIADD3 UR7, UPT, UPT, -UR7, URZ, URZ ;  /* 0x000000ff0707a290 */ /* 0x000fe4000fffe1ff */
[----:B------:R-:W-:Y:S02]  /*05e0*/  UIADD3.X UR19, UPT, UPT, UR23, UR19, URZ, UP3, !UPT ;  /* 0x0000001317137290 */ /* 0x000fe40009ffe4ff */
[----:B0-----:R-:W-:Y:S02]  /*05f0*/  ULEA UR18, UP2, UR4, UR32, 0x2 ;  /* 0x0000002004127291 */ /* 0x001fe4000f8410ff */
[----:B------:R-:W-:-:S02]  /*0600*/  @!UP1 ULOP3.LUT UR7, URZ, UR30, URZ, 0x33, !UPT ;  /* 0x0000001eff079292 */ /* 0x000fc4000f8e33ff */
[----:B------:R-:W-:Y:S02]  /*0610*/  UISETP.NE.AND.EX UP0, UPT, UR35, URZ, UPT, UP0 ;  /* 0x000000ff2300728c */ /* 0x000fe4000bf05300 */
[----:B------:R-:W-:Y:S02]  /*0620*/  ULEA.HI.X UR19, UR4, UR33, UR19, 0x2, UP2 ;  /* 0x0000002104137291 */ /* 0x000fe400090f1413 */
[----:B------:R-:W-:Y:S02]  /*0630*/  USHF.R.S32.HI UR4, URZ, 0x1f, UR7 ;  /* 0x0000001fff047899 */ /* 0x000fe40008011407 */
[----:B-1----:R-:W-:Y:S02]  /*0640*/  UIMAD.WIDE.U32 UR14, UR7, UR20, UR14 ;  /* 0x00000014070e72a5 */ /* 0x002fe4000f8e000e */
[----:B------:R-:W-:Y:S02]  /*0650*/  UIMAD UR5, UR4, UR20, URZ ;  /* 0x00000014040572a4 */ /* 0x000fe4000f8e02ff */
[----:B--2---:R-:W-:-:S02]  /*0660*/  UIMAD UR11, UR4, UR28, URZ ;  /* 0x0000001c040b72a4 */ /* 0x004fc4000f8e02ff */
[----:B------:R-:W-:Y:S02]  /*0670*/  UIMAD UR9, UR7, UR21, UR5 ;  /* 0x00000015070972a4 */ /* 0x000fe4000f8e0205 */
[----:B------:R-:W-:Y:S01]  /*0680*/  UIMAD.WIDE.U32 UR4, UR7, UR28, URZ ;  /* 0x0000001c070472a5 */ /* 0x000fe2000f8e00ff */
[----:B------:R-:W0:Y:S01]  /*0690*/  @UP0 LDCU UR28, c[0x0][0x384] ;  /* 0x00007080ff1c07ac */ /* 0x000e220008000800 */
[----:B------:R-:W-:Y:S01]  /*06a0*/  UIMAD UR11, UR7, UR29, UR11 ;  /* 0x0000001d070b72a4 */ /* 0x000fe2000f8e020b */
[----:B------:R-:W1:Y:S01]  /*06b0*/  LDCU.64 UR22, c[0x0][0x538] ;  /* 0x0000a700ff1677ac */ /* 0x000e620008000a00 */
[----:B------:R-:W-:Y:S01]  /*06c0*/  ULEA UR7, UR26, 0xfffffc00, 0xa ;  /* 0xfffffc001a077891 */ /* 0x000fe2000f8e50ff */
[----:B------:R-:W2:Y:S01]  /*06d0*/  @UP0 LDCU UR29, c[0x0][0x38c] ;  /* 0x00007180ff1d07ac */ /* 0x000ea20008000800 */
[----:B------:R-:W3:Y:S02]  /*06e0*/  LDCU.64 UR30, c[0x0][0x448] ;  /* 0x00008900ff1e77ac */ /* 0x000ee40008000a00 */
[----:B------:R-:W-:-:S02]  /*06f0*/  UIADD3 UR21, UP1, UPT, UR7, UR14, URZ ;  /* 0x0000000e07157290 */ /* 0x000fc4000ff3e0ff */
[----:B------:R-:W-:Y:S01]  /*0700*/  UIADD3 UR9, UPT, UPT, UR15, UR9, URZ ;  /* 0x000000090f097290 */ /* 0x000fe2000fffe0ff */
[----:B------:R-:W4:Y:S01]  /*0710*/  @UP0 LDCU.64 UR14, c[0x0][0x480] ;  /* 0x00009000ff0e07ac */ /* 0x000f220008000a00 */
        /* <DEDUP_REMOVED lines=29> */
.L_x_13104:
[----:B0-----:R-:W0:Y:S01]  /*08f0*/  S2R R133, SR_TID.X ;  /* 0x0000000000857919 */ /* 0x001e220000002100 */
[----:B------:R-:W1:Y:S01]  /*0900*/  LDCU UR23, c[0x0][0x388] ;  /* 0x00007100ff1777ac */ /* 0x000e620008000800 */
[----:B------:R-:W-:Y:S02]  /*0910*/  MOV R2, UR14 ;  /* 0x0000000e00027c02 */ /* 0x000fe40008000f00 */
[----:B------:R-:W-:Y:S02]  /*0920*/  CS2R R18, SRZ ;  /* 0x0000000000127805 */ /* 0x000fe4000001ff00 */
[----:B------:R-:W-:Y:S01]  /*0930*/  MOV R3, UR15 ;  /* 0x0000000f00037c02 */ /* 0x000fe20008000f00 */
[----:B------:R-:W-:Y:S01]  /*0940*/  ULEA UR8, UR11, 0xfffffe00, 0x9 ;  /* 0xfffffe000b087891 */ /* 0x000fe2000f8e48ff */
[----:B------:R-:W-:Y:S02]  /*0950*/  MOV R15, RZ ;  /* 0x000000ff000f7202 */ /* 0x000fe40000000f00 */
[----:B------:R-:W-:-:S02]  /*0960*/  CS2R R12, SRZ ;  /* 0x00000000000c7805 */ /* 0x000fc4000001ff00 */
        /* <DEDUP_REMOVED lines=33> */
[----:B---3--:R-:W3:Y:S01]  /*0b80*/  @!P5 LDG.E R11, desc[UR24][R6.64+0x180] ;  /* 0x00018018060bd981 */ /* 0x008ee2000c1e1900 */
[----:B------:R-:W-:Y:S02]  /*0b90*/  LOP3.LUT R8, R29, 0xc0, RZ, 0xfc, !PT ;  /* 0x000000c01d087812 */ /* 0x000fe400078efcff */
[----:B------:R-:W-:Y:S02]  /*0ba0*/  P2R R48, PR, RZ, 0x1 ;  /* 0x00000001ff307803 */ /* 0x000fe40000000000 */
[----:B------:R-:W-:Y:S01]  /*0bb0*/  ISETP.GE.AND P2, PT, R8, UR8, PT ;  /* 0x0000000808007c0c */ /* 0x000fe2000bf46270 */
[----:B----4-:R-:W4:Y:S01]  /*0bc0*/  @!P0 LDG.E R15, desc[UR24][R6.64+0x380] ;  /* 0x00038018060f8981 */ /* 0x010f22000c1e1900 */
[----:B------:R-:W-:-:S02]  /*0bd0*/  ISETP.GE.AND P0, PT, R16, UR8, PT ;  /* 0x0000000810007c0c */ /* 0x000fc4000bf06270 */
[----:B------:R-:W-:Y:S02]  /*0be0*/  CS2R R8, SRZ ;  /* 0x0000000000087805 */ /* 0x000fe4000001ff00 */
[----:B------:R-:W-:Y:S01]  /*0bf0*/  LOP3.LUT R17, R29, 0x120, RZ, 0xfc, !PT ;  /* 0x000001201d117812 */ /* 0x000fe200078efcff */
[----:B------:R-:W5:Y:S01]  /*0c00*/  @!P1 LDG.E R0, desc[UR24][R6.64] ;  /* 0x0000001806009981 */ /* 0x000f62000c1e1900 */
[----:B------:R-:W-:Y:S02]  /*0c10*/  ISETP.GE.AND P1, PT, R25, UR8, PT ;  /* 0x0000000819007c0c */ /* 0x000fe4000bf26270 */
[C---:B------:R-:W-:Y:S01]  /*0c20*/  LOP3.LUT R20, R29.reuse, 0x140, RZ, 0xfc, !PT ;  /* 0x000001401d147812 */ /* 0x040fe200078efcff */
[----:B------:R-:W2:Y:S01]  /*0c30*/  @!P6 LDG.E R8, desc[UR24][R6.64+0x100] ;  /* 0x000100180608e981 */ /* 0x000ea2000c1e1900 */
        /* <DEDUP_REMOVED lines=8> */
[----:B------:R-:W3:Y:S01]  /*0cc0*/  @!P1 LDG.E R9, desc[UR24][R6.64+0x80] ;  /* 0x0000801806099981 */ /* 0x000ee2000c1e1900 */
[----:B------:R-:W-:Y:S02]  /*0cd0*/  LOP3.LUT R28, R29, 0x1c0, RZ, 0xfc, !PT ;  /* 0x000001c01d1c7812 */ /* 0x000fe400078efcff */
[----:B------:R-:W-:Y:S01]  /*0ce0*/  ISETP.GE.AND P1, PT, R20, UR8, PT ;  /* 0x0000000814007c0c */ /* 0x000fe2000bf26270 */
[----:B------:R-:W4:Y:S01]  /*0cf0*/  @!P3 LDG.E R13, desc[UR24][R6.64+0x280] ;  /* 0x00028018060db981 */ /* 0x000f22000c1e1900 */
        /* <DEDUP_REMOVED lines=22> */
[----:B------:R-:W-:Y:S02]  /*0e60*/  P2R R39, PR, RZ, 0x1 ;  /* 0x00000001ff277803 */ /* 0x000fe40000000000 */
[----:B------:R-:W-:Y:S01]  /*0e70*/  ISETP.NE.AND P0, PT, R48, RZ, PT ;  /* 0x000000ff3000720c */ /* 0x000fe20003f05270 */
[----:B-1----:R-:W-:Y:S01]  /*0e80*/  ULEA UR22, UR8, UR22, 0x18 ;  /* 0x0000001608167291 */ /* 0x002fe2000f8ec0ff */
[C---:B0-----:R-:W-:Y:S01]  /*0e90*/  IADD3 R7, PT, PT, R112.reuse, 0x80, RZ ;  /* 0x0000008070077810 */ /* 0x041fe20007ffe0ff */
[----:B------:R-:W-:Y:S01]  /*0ea0*/  HFMA2 R14, -RZ, RZ, 0, 0 ;  /* 0x00000000ff0e7431 */ /* 0x000fe200000001ff */
[C---:B------:R-:W-:Y:S01]  /*0eb0*/  IADD3 R17, PT, PT, R112.reuse, 0x20, RZ ;  /* 0x0000002070117810 */ /* 0x040fe20007ffe0ff */
[----:B------:R-:W0:Y:S01]  /*0ec0*/  LDCU UR8, c[0x0][0x38c] ;  /* 0x00007180ff0877ac */ /* 0x000e220008000800 */
        /* <DEDUP_REMOVED lines=21> */
[----:B------:R-:W-:Y:S02]  /*1020*/  LEA.HI.SX32 R17, R17, R112, 0x1b ;  /* 0x0000007011117211 */ /* 0x000fe400078fdaff */
[----:B------:R-:W-:Y:S02]  /*1030*/  LEA R105, R7, UR22, 0x2 ;  /* 0x0000001607697c11 */ /* 0x000fe4000f8e10ff */
[----:B------:R-:W-:Y:S02]  /*1040*/  P2R R38, PR, RZ, 0x1 ;  /* 0x00000001ff267803 */ /* 0x000fe40000000000 */
[----:B------:R-:W-:Y:S02]  /*1050*/  IADD3 R7, PT, PT, R112, 0x160, RZ ;  /* 0x0000016070077810 */ /* 0x000fe40007ffe0ff */
[----:B------:R-:W-:-:S02]  /*1060*/  ISETP.NE.AND P0, PT, R47, RZ, PT ;  /* 0x000000ff2f00720c */ /* 0x000fc40003f05270 */
[-C--:B------:R-:W-:Y:S02]  /*1070*/  LEA.HI.SX32 R21, R21, R112.reuse, 0x1b ;  /* 0x0000007015157211 */ /* 0x080fe400078fdaff */
[-C--:B------:R-:W-:Y:S02]  /*1080*/  LEA.HI.SX32 R25, R25, R112.reuse, 0x1b ;  /* 0x0000007019197211 */ /* 0x080fe400078fdaff */
[-C--:B------:R-:W-:Y:S02]  /*1090*/  LEA.HI.SX32 R29, R29, R112.reuse, 0x1b ;  /* 0x000000701d1d7211 */ /* 0x080fe400078fdaff */
[----:B------:R-:W-:Y:S02]  /*10a0*/  LEA R104, R17, UR22, 0x2 ;  /* 0x0000001611687c11 */ /* 0x000fe4000f8e10ff */
[----:B------:R-:W-:Y:S02]  /*10b0*/  IADD3 R17, PT, PT, R112, 0x1e0, RZ ;  /* 0x000001e070117810 */ /* 0x000fe40007ffe0ff */
[----:B------:R-:W-:-:S02]  /*10c0*/  LEA.HI.SX32 R7, R7, R112, 0x1b ;  /* 0x0000007007077211 */ /* 0x000fc400078fdaff */
[----:B------:R-:W-:Y:S02]  /*10d0*/  P2R R37, PR, RZ, 0x1 ;  /* 0x00000001ff257803 */ /* 0x000fe40000000000 */
[----:B------:R-:W-:Y:S02]  /*10e0*/  LEA R103, R21, UR22, 0x2 ;  /* 0x0000001615677c11 */ /* 0x000fe4000f8e10ff */
        /* <DEDUP_REMOVED lines=20> */
[----:B------:R2:W-:Y:S01]  /*1230*/  STS [R108+0x180], R11 ;  /* 0x0001800b6c007388 */ /* 0x0005e20000000800 */
[----:B-1----:R-:W-:-:S03]  /*1240*/  IADD3 R9, PT, PT, R112, 0x180, RZ ;  /* 0x0000018070097810 */ /* 0x002fc60007ffe0ff */
[----:B------:R-:W-:Y:S04]  /*1250*/  STS [R107+0x200], R10 ;  /* 0x0002000a6b007388 */ /* 0x000fe80000000800 */
[----:B----4-:R1:W-:Y:S01]  /*1260*/  STS [R106+0x280], R13 ;  /* 0x0002800d6a007388 */ /* 0x0103e20000000800 */
[C---:B--2---:R-:W-:Y:S02]  /*1270*/  IADD3 R11, PT, PT, R112.reuse, 0x1a0, RZ ;  /* 0x000001a0700b7810 */ /* 0x044fe40007ffe0ff */
[-C--:B------:R-:W-:Y:S02]  /*1280*/  LEA.HI.SX32 R9, R9, R112.reuse, 0x1b ;  /* 0x0000007009097211 */ /* 0x080fe400078fdaff */
[----:B------:R-:W-:Y:S02]  /*1290*/  LEA.HI.SX32 R11, R11, R112, 0x1b ;  /* 0x000000700b0b7211 */ /* 0x000fe400078fdaff */
[----:B-1----:R-:W-:-:S02]  /*12a0*/  IADD3 R13, PT, PT, R112, 0x1c0, RZ ;  /* 0x000001c0700d7810 */ /* 0x002fc40007ffe0ff */
[----:B------:R-:W-:Y:S01]  /*12b0*/  SHF.L.U32 R0, R112, 0x4, RZ ;  /* 0x0000000470007819 */ /* 0x000fe200000006ff */
[----:B------:R1:W-:Y:S01]  /*12c0*/  STS [R105+0x300], R12 ;  /* 0x0003000c69007388 */ /* 0x0003e20000000800 */
[----:B------:R-:W-:Y:S02]  /*12d0*/  LEA.HI.SX32 R13, R13, R112, 0x1b ;  /* 0x000000700d0d7211 */ /* 0x000fe400078fdaff */
[----:B------:R-:W-:Y:S01]  /*12e0*/  LEA R99, R9, UR22, 0x2 ;  /* 0x0000001609637c11 */ /* 0x000fe2000f8e10ff */
[----:B------:R2:W-:Y:S01]  /*12f0*/  STS [R104+0x380], R15 ;  /* 0x0003800f68007388 */ /* 0x0005e20000000800 */
[----:B------:R-:W-:Y:S02]  /*1300*/  LEA R98, R11, UR22, 0x2 ;  /* 0x000000160b627c11 */ /* 0x000fe4000f8e10ff */
[----:B------:R-:W-:Y:S01]  /*1310*/  LEA.HI.SX32 R95, R0, R0, 0x1b ;  /* 0x00000000005f7211 */ /* 0x000fe200078fdaff */
[----:B------:R-:W-:Y:S01]  /*1320*/  STS [R103+0x400], R18 ;  /* 0x0004001267007388 */ /* 0x000fe20000000800 */
[----:B------:R-:W-:-:S03]  /*1330*/  LEA R97, R13, UR22, 0x2 ;  /* 0x000000160d617c11 */ /* 0x000fc6000f8e10ff */
[----:B------:R3:W-:Y:S01]  /*1340*/  STS [R102+0x480], R19 ;  /* 0x0004801366007388 */ /* 0x0007e20000000800 */
[----:B------:R-:W-:-:S03]  /*1350*/  LEA R95, R95, UR22, 0x2 ;  /* 0x000000165f5f7c11 */ /* 0x000fc6000f8e10ff */
        /* <DEDUP_REMOVED lines=40> */
[----:B------:R-:W-:-:S13]  /*15e0*/  ISETP.NE.AND P0, PT, R38, RZ, PT ;  /* 0x000000ff2600720c */ /* 0x000fda0003f05270 */
[----:B------:R-:W5:Y:S01]  /*15f0*/  @!P0 LDG.E R13, desc[UR24][R4.64+0x380] ;  /* 0x00038018040d8981 */ /* 0x000f62000c1e1900 */
[----:B------:R-:W-:Y:S02]  /*1600*/  ISETP.NE.AND P0, PT, R39, RZ, PT ;  /* 0x000000ff2700720c */ /* 0x000fe40003f05270 */
[----:B------:R-:W-:Y:S02]  /*1610*/  CS2R R16, SRZ ;  /* 0x0000000000107805 */ /* 0x000fe4000001ff00 */
[----:B--2---:R-:W-:Y:S01]  /*1620*/  MOV R15, RZ ;  /* 0x000000ff000f7202 */ /* 0x004fe20000000f00 */
[----:B------:R-:W-:Y:S01]  /*1630*/  HFMA2 R0, -RZ, RZ, 0, 0 ;  /* 0x00000000ff007431 */ /* 0x000fe200000001ff */
[----:B---3--:R-:W-:Y:S02]  /*1640*/  CS2R R18, SRZ ;  /* 0x0000000000127805 */ /* 0x008fe4000001ff00 */
[----:B------:R-:W-:Y:S01]  /*1650*/  MOV R21, RZ ;  /* 0x000000ff00157202 */ /* 0x000fe20000000f00 */
[----:B------:R-:W2:Y:S04]  /*1660*/  @!P1 LDG.E R16, desc[UR24][R4.64+0x500] ;  /* 0x0005001804109981 */ /* 0x000ea8000c1e1900 */
[----:B------:R-:W3:Y:S04]  /*1670*/  @!P2 LDG.E R17, desc[UR24][R4.64+0x580] ;  /* 0x000580180411a981 */ /* 0x000ee8000c1e1900 */
[----:B------:R-:W2:Y:S01]  /*1680*/  @!P0 LDG.E R14, desc[UR24][R4.64+0x400] ;  /* 0x00040018040e8981 */ /* 0x000ea2000c1e1900 */
[----:B------:R-:W-:-:S03]  /*1690*/  ISETP.NE.AND P0, PT, R40, RZ, PT ;  /* 0x000000ff2800720c */ /* 0x000fc60003f05270 */
[----:B------:R-:W3:Y:S04]  /*16a0*/  @!P3 LDG.E R18, desc[UR24][R4.64+0x600] ;  /* 0x000600180412b981 */ /* 0x000ee8000c1e1900 */
[----:B------:R-:W3:Y:S04]  /*16b0*/  @!P4 LDG.E R19, desc[UR24][R4.64+0x680] ;  /* 0x000680180413c981 */ /* 0x000ee8000c1e1900 */
[----:B------:R-:W3:Y:S04]  /*16c0*/  @!P5 LDG.E R0, desc[UR24][R4.64+0x700] ;  /* 0x000700180400d981 */ /* 0x000ee8000c1e1900 */
[----:B------:R-:W3:Y:S04]  /*16d0*/  @!P0 LDG.E R15, desc[UR24][R4.64+0x480] ;  /* 0x00048018040f8981 */ /* 0x000ee8000c1e1900 */
[----:B------:R1:W3:Y:S01]  /*16e0*/  @!P6 LDG.E R21, desc[UR24][R4.64+0x780] ;  /* 0x000780180415e981 */ /* 0x0002e2000c1e1900 */
[----:B------:R-:W-:-:S02]  /*16f0*/  P2R R29, PR, RZ, 0x1 ;  /* 0x00000001ff1d7803 */ /* 0x000fc40000000000 */
[----:B------:R-:W-:-:S04]  /*1700*/  ISETP.NE.AND P0, PT, R49, RZ, PT ;  /* 0x000000ff3100720c */ /* 0x000fc80003f05270 */
[----:B------:R-:W-:Y:S02]  /*1710*/  P2R R28, PR, RZ, 0x1 ;  /* 0x00000001ff1c7803 */ /* 0x000fe40000000000 */
[----:B------:R-:W-:-:S04]  /*1720*/  ISETP.NE.AND P0, PT, R48, RZ, PT ;  /* 0x000000ff3000720c */ /* 0x000fc80003f05270 */
[----:B----4-:R-:W-:Y:S02]  /*1730*/  P2R R27, PR, RZ, 0x1 ;  /* 0x00000001ff1b7803 */ /* 0x010fe40000000000 */
        /* <DEDUP_REMOVED lines=14> */
[----:B-----5:R-:W-:Y:S04]  /*1820*/  STS [R111], R6 ;  /* 0x000000066f007388 */ /* 0x020fe80000000800 */
[----:B------:R-:W-:Y:S04]  /*1830*/  STS [R110+0x80], R7 ;  /* 0x000080076e007388 */ /* 0x000fe80000000800 */
[----:B------:R-:W-:Y:S04]  /*1840*/  STS [R109+0x100], R8 ;  /* 0x000100086d007388 */ /* 0x000fe80000000800 */
[----:B------:R-:W-:Y:S04]  /*1850*/  STS [R108+0x180], R9 ;  /* 0x000180096c007388 */ /* 0x000fe80000000800 */
[----:B------:R-:W-:Y:S04]  /*1860*/  STS [R107+0x200], R10 ;  /* 0x0002000a6b007388 */ /* 0x000fe80000000800 */
        /* <DEDUP_REMOVED lines=62> */
[----:B0-----:R-:W-:Y:S01]  /*1c50*/  UISETP.GE.AND UP0, UPT, UR8, 0x1, UPT ;  /* 0x000000010800788c */ /* 0x001fe2000bf06270 */
[----:B------:R-:W-:Y:S01]  /*1c60*/  HFMA2 R78, -RZ, RZ, 0, 0 ;  /* 0x00000000ff4e7431 */ /* 0x000fe200000001ff */
[----:B------:R-:W-:-:S02]  /*1c70*/  CS2R R76, SRZ ;  /* 0x00000000004c7805 */ /* 0x000fc4000001ff00 */
[----:B------:R-:W-:Y:S02]  /*1c80*/  CS2R R74, SRZ ;  /* 0x00000000004a7805 */ /* 0x000fe4000001ff00 */
[----:B------:R-:W-:Y:S02]  /*1c90*/  CS2R R72, SRZ ;  /* 0x0000000000487805 */ /* 0x000fe4000001ff00 */
[----:B------:R-:W-:Y:S02]  /*1ca0*/  CS2R R70, SRZ ;  /* 0x0000000000467805 */ /* 0x000fe4000001ff00 */
[----:B------:R-:W-:Y:S02]  /*1cb0*/  CS2R R68, SRZ ;  /* 0x0000000000447805 */ /* 0x000fe4000001ff00 */
[----:B------:R-:W-:Y:S02]  /*1cc0*/  CS2R R66, SRZ ;  /* 0x0000000000427805 */ /* 0x000fe4000001ff00 */
[----:B------:R-:W-:-:S02]  /*1cd0*/  CS2R R64, SRZ ;  /* 0x0000000000407805 */ /* 0x000fc4000001ff00 */
        /* <DEDUP_REMOVED lines=73> */
[----:B------:R-:W-:Y:S01]  /*2170*/  USHF.L.U32 UR8, UR11, 0xa, URZ ;  /* 0x0000000a0b087899 */ /* 0x000fe200080006ff */
[----:B------:R-:W-:Y:S01]  /*2180*/  LOP3.LUT R20, R22, 0x7c1f, R133, 0xc8, !PT ;  /* 0x00007c1f16147812 */ /* 0x000fe200078ec885 */
        /* <DEDUP_REMOVED lines=50> */
.L_x_13103:
[----:B------:R-:W-:Y:S01]  /*24b0*/  LOP3.LUT R12, R22, 0x3e0, R211, 0xfe, !PT ;  /* 0x000003e0160c7812 */ /* 0x000fe200078efed3 */
[----:B0-----:R-:W5:Y:S01]  /*24c0*/  @!P0 LDC.64 R4, c[0x0][0x3c0] ;  /* 0x0000f000ff048b82 */ /* 0x001f620000000a00 */
[----:B------:R-:W-:Y:S01]  /*24d0*/  LOP3.LUT R211, R211, 0x7c00, R22, 0xf8, !PT ;  /* 0x00007c00d3d37812 */ /* 0x000fe200078ef816 */
[----:B------:R-:W-:Y:S01]  /*24e0*/  HFMA2 R113, -RZ, RZ, 0, 0 ;  /* 0x00000000ff717431 */ /* 0x000fe200000001ff */
[----:B------:R-:W-:Y:S02]  /*24f0*/  ISETP.GE.AND P2, PT, R12, UR41, PT ;  /* 0x000000290c007c0c */ /* 0x000fe4000bf46270 */
[C---:B------:R-:W-:Y:S02]  /*2500*/  LOP3.LUT R8, R211.reuse, 0x20, RZ, 0xfc, !PT ;  /* 0x00000020d3087812 */ /* 0x040fe400078efcff */
[----:B------:R-:W-:Y:S02]  /*2510*/  LOP3.LUT R10, R211, 0x40, RZ, 0xfc, !PT ;  /* 0x00000040d30a7812 */ /* 0x000fe400078efcff */
[----:B------:R-:W-:-:S02]  /*2520*/  ISETP.GE.AND P6, PT, R8, UR41, PT ;  /* 0x0000002908007c0c */ /* 0x000fc4000bfc6270 */
[----:B------:R-:W-:Y:S02]  /*2530*/  ISETP.GE.AND P3, PT, R10, UR41, PT ;  /* 0x000000290a007c0c */ /* 0x000fe4000bf66270 */
[----:B--2---:R-:W-:Y:S02]  /*2540*/  @!P0 MOV R2, R20 ;  /* 0x0000001400028202 */ /* 0x004fe40000000f00 */
[----:B------:R-:W-:Y:S01]  /*2550*/  @!P0 MOV R3, RZ ;  /* 0x000000ff00038202 */ /* 0x000fe20000000f00 */
        /* <DEDUP_REMOVED lines=12> */
[----:B-1----:R-:W-:-:S05]  /*2620*/  @!P2 IMAD.WIDE.U32 R12, R120, UR8, R12 ;  /* 0x00000008780cac25 */ /* 0x002fca000f8e000c */
[----:B------:R-:W1:Y:S01]  /*2630*/  @!P4 LDC.64 R124, c[0x0][0x3c0] ;  /* 0x0000f000ff7ccb82 */ /* 0x000e620000000a00 */
[----:B------:R-:W-:Y:S01]  /*2640*/  @!P2 IMAD R5, R121, UR8, R13 ;  /* 0x000000087905ac24 */ /* 0x000fe2000f8e020d */
[----:B------:R-:W-:Y:S01]  /*2650*/  @!P2 LEA R120, P5, R12, UR20, 0x2 ;  /* 0x000000140c78ac11 */ /* 0x000fe2000f8a10ff */
[----:B--2---:R-:W-:-:S03]  /*2660*/  @!P6 IMAD.WIDE.U32 R6, R118, UR8, R8 ;  /* 0x000000087606ec25 */ /* 0x004fc6000f8e0008 */
        /* <DEDUP_REMOVED lines=9> */
[C---:B------:R-:W-:Y:S02]  /*2700*/  @!P3 LEA R118, P6, R6.reuse, UR20, 0x2 ;  /* 0x000000140676bc11 */ /* 0x040fe4000f8c10ff */
[----:B------:R-:W-:Y:S02]  /*2710*/  CS2R R128, SRZ ;  /* 0x0000000000807805 */ /* 0x000fe4000001ff00 */
[C---:B------:R-:W-:Y:S02]  /*2720*/  LOP3.LUT R10, R211.reuse, 0xa0, RZ, 0xfc, !PT ;  /* 0x000000a0d30a7812 */ /* 0x040fe400078efcff */
[----:B------:R-:W-:Y:S02]  /*2730*/  @!P3 LEA.HI.X R119, R6, UR21, R5, 0x2, P6 ;  /* 0x000000150677bc11 */ /* 0x000fe4000b0f1405 */
[----:B------:R-:W-:Y:S01]  /*2740*/  @!P4 MOV R5, RZ ;  /* 0x000000ff0005c202 */ /* 0x000fe20000000f00 */
[----:B---3--:R-:W3:Y:S01]  /*2750*/  @!P5 LDC.64 R126, c[0x0][0x3c0] ;  /* 0x0000f000ff7edb82 */ /* 0x008ee20000000a00 */
[----:B------:R-:W-:Y:S01]  /*2760*/  ISETP.GE.AND P6, PT, R10, UR41, PT ;  /* 0x000000290a007c0c */ /* 0x000fe2000bfc6270 */
[----:B----4-:R4:W5:Y:S01]  /*2770*/  @!P3 LDG.E R128, desc[UR24][R118.64] ;  /* 0x000000187680b981 */ /* 0x010962000c1e1900 */
[----:B-1----:R-:W-:Y:S01]  /*2780*/  @!P4 IMAD.WIDE.U32 R4, R124, UR8, R4 ;  /* 0x000000087c04cc25 */ /* 0x002fe2000f8e0004 */
[----:B------:R-:W-:-:S03]  /*2790*/  LOP3.LUT R6, R211, 0xc0, RZ, 0xfc, !PT ;  /* 0x000000c0d3067812 */ /* 0x000fc600078efcff */
[----:B------:R-:W-:Y:S01]  /*27a0*/  @!P4 IMAD R5, R125, UR8, R5 ;  /* 0x000000087d05cc24 */ /* 0x000fe2000f8e0205 */
[----:B------:R-:W-:-:S04]  /*27b0*/  @!P4 LEA R122, P3, R4, UR20, 0x2 ;  /* 0x00000014047acc11 */ /* 0x000fc8000f8610ff */
[----:B------:R-:W-:Y:S02]  /*27c0*/  @!P4 LEA.HI.X R123, R4, UR21, R5, 0x2, P3 ;  /* 0x00000015047bcc11 */ /* 0x000fe400098f1405 */
[----:B------:R-:W1:Y:S01]  /*27d0*/  @!P6 LDC.64 R124, c[0x0][0x3c0] ;  /* 0x0000f000ff7ceb82 */ /* 0x000e620000000a00 */
[----:B------:R-:W-:Y:S01]  /*27e0*/  ISETP.GE.AND P3, PT, R6, UR41, PT ;  /* 0x0000002906007c0c */ /* 0x000fe2000bf66270 */
[----:B------:R-:W-:Y:S01]  /*27f0*/  HFMA2 R115, -RZ, RZ, 0, 0 ;  /* 0x00000000ff737431 */ /* 0x000fe200000001ff */
[----:B------:R-:W-:-:S03]  /*2800*/  @!P5 MOV R9, RZ ;  /* 0x000000ff0009d202 */ /* 0x000fc60000000f00 */
[----:B---3--:R-:W-:Y:S02]  /*2810*/  @!P5 IMAD.WIDE.U32 R4, R126, UR8, R8 ;  /* 0x000000087e04dc25 */ /* 0x008fe4000f8e0008 */
[----:B------:R3:W5:Y:S06]  /*2820*/  @!P4 LDG.E R115, desc[UR24][R122.64] ;  /* 0x000000187a73c981 */ /* 0x00076c000c1e1900 */
[----:B--2---:R-:W2:Y:S01]  /*2830*/  @!P3 LDC.64 R12, c[0x0][0x3c0] ;  /* 0x0000f000ff0cbb82 */ /* 0x004ea20000000a00 */
[----:B------:R-:W-:Y:S01]  /*2840*/  @!P5 IMAD R5, R127, UR8, R5 ;  /* 0x000000087f05dc24 */ /* 0x000fe2000f8e0205 */
[----:B----4-:R-:W-:-:S02]  /*2850*/  @!P5 LEA R118, P4, R4, UR20, 0x2 ;  /* 0x000000140476dc11 */ /* 0x010fc4000f8810ff */
[----:B------:R-:W-:Y:S02]  /*2860*/  LOP3.LUT R8, R211, 0xe0, RZ, 0xfc, !PT ;  /* 0x000000e0d3087812 */ /* 0x000fe400078efcff */
[----:B------:R-:W-:Y:S02]  /*2870*/  @!P5 LEA.HI.X R119, R4, UR21, R5, 0x2, P4 ;  /* 0x000000150477dc11 */ /* 0x000fe4000a0f1405 */
[----:B------:R-:W-:Y:S02]  /*2880*/  ISETP.GE.AND P4, PT, R8, UR41, PT ;  /* 0x0000002908007c0c */ /* 0x000fe4000bf86270 */
[----:B------:R-:W-:Y:S02]  /*2890*/  @!P6 MOV R11, RZ ;  /* 0x000000ff000be202 */ /* 0x000fe40000000f00 */
[----:B------:R-:W-:Y:S01]  /*28a0*/  CS2R R130, SRZ ;  /* 0x0000000000827805 */ /* 0x000fe2000001ff00 */
[----:B-1----:R-:W-:-:S05]  /*28b0*/  @!P6 IMAD.WIDE.U32 R10, R124, UR8, R10 ;  /* 0x000000087c0aec25 */ /* 0x002fca000f8e000a */
[----:B------:R-:W4:Y:S01]  /*28c0*/  @!P5 LDG.E R130, desc[UR24][R118.64] ;  /* 0x000000187682d981 */ /* 0x000f22000c1e1900 */
[----:B------:R-:W-:Y:S01]  /*28d0*/  @!P6 IMAD R5, R125, UR8, R11 ;  /* 0x000000087d05ec24 */ /* 0x000fe2000f8e020b */
[C---:B---3--:R-:W-:Y:S01]  /*28e0*/  @!P6 LEA R122, P5, R10.reuse, UR20, 0x2 ;  /* 0x000000140a7aec11 */ /* 0x048fe2000f8a10ff */
[----:B------:R-:W-:Y:S01]  /*28f0*/  HFMA2 R117, -RZ, RZ, 0, 0 ;  /* 0x00000000ff757431 */ /* 0x000fe200000001ff */
[----:B------:R-:W-:Y:S01]  /*2900*/  LOP3.LUT R4, R211, 0x100, RZ, 0xfc, !PT ;  /* 0x00000100d3047812 */ /* 0x000fe200078efcff */
[----:B------:R-:W1:Y:S01]  /*2910*/  @!P4 LDC.64 R124, c[0x0][0x3c0] ;  /* 0x0000f000ff7ccb82 */ /* 0x000e620000000a00 */
[----:B------:R-:W-:Y:S02]  /*2920*/  @!P3 MOV R7, RZ ;  /* 0x000000ff0007b202 */ /* 0x000fe40000000f00 */
[----:B------:R-:W-:Y:S02]  /*2930*/  @!P6 LEA.HI.X R123, R10, UR21, R5, 0x2, P5 ;  /* 0x000000150a7bec11 */ /* 0x000fe4000a8f1405 */
[----:B------:R-:W-:Y:S01]  /*2940*/  ISETP.GE.AND P5, PT, R4, UR41, PT ;  /* 0x0000002904007c0c */ /* 0x000fe2000bfa6270 */
[----:B--2---:R-:W-:-:S02]  /*2950*/  @!P3 IMAD.WIDE.U32 R10, R12, UR8, R6 ;  /* 0x000000080c0abc25 */ /* 0x004fc4000f8e0006 */
[----:B------:R2:W3:Y:S02]  /*2960*/  @!P6 LDG.E R117, desc[UR24][R122.64] ;  /* 0x000000187a75e981 */ /* 0x0004e4000c1e1900 */
[----:B------:R-:W-:Y:S01]  /*2970*/  @!P3 IMAD R13, R13, UR8, R11 ;  /* 0x000000080d0dbc24 */ /* 0x000fe2000f8e020b */
[C---:B------:R-:W-:Y:S02]  /*2980*/  @!P3 LEA R12, P6, R10.reuse, UR20, 0x2 ;  /* 0x000000140a0cbc11 */ /* 0x040fe4000f8c10ff */
[----:B------:R-:W-:Y:S02]  /*2990*/  LOP3.LUT R6, R211, 0x120, RZ, 0xfc, !PT ;  /* 0x00000120d3067812 */ /* 0x000fe400078efcff */
[----:B------:R-:W-:Y:S02]  /*29a0*/  @!P3 LEA.HI.X R13, R10, UR21, R13, 0x2, P6 ;  /* 0x000000150a0dbc11 */ /* 0x000fe4000b0f140d */
[----:B------:R-:W-:Y:S01]  /*29b0*/  ISETP.GE.AND P6, PT, R6, UR41, PT ;  /* 0x0000002906007c0c */ /* 0x000fe2000bfc6270 */
[----:B------:R-:W0:Y:S01]  /*29c0*/  @!P5 LDC.64 R126, c[0x0][0x3c0] ;  /* 0x0000f000ff7edb82 */ /* 0x000e220000000a00 */
[----:B------:R-:W-:-:S02]  /*29d0*/  @!P4 MOV R9, RZ ;  /* 0x000000ff0009c202 */ /* 0x000fc40000000f00 */
[----:B------:R-:W-:Y:S01]  /*29e0*/  CS2R R136, SRZ ;  /* 0x0000000000887805 */ /* 0x000fe2000001ff00 */
[----:B-1----:R-:W-:-:S05]  /*29f0*/  @!P4 IMAD.WIDE.U32 R10, R124, UR8, R8 ;  /* 0x000000087c0acc25 */ /* 0x002fca000f8e0008 */
[----:B------:R1:W3:Y:S01]  /*2a00*/  @!P3 LDG.E R136, desc[UR24][R12.64] ;  /* 0x000000180c88b981 */ /* 0x0002e2000c1e1900 */
[----:B------:R-:W-:Y:S01]  /*2a10*/  @!P4 IMAD R5, R125, UR8, R11 ;  /* 0x000000087d05cc24 */ /* 0x000fe2000f8e020b */
[C---:B--2---:R-:W-:Y:S01]  /*2a20*/  @!P4 LEA R122, P3, R10.reuse, UR20, 0x2 ;  /* 0x000000140a7acc11 */ /* 0x044fe2000f8610ff */
[----:B------:R-:W2:Y:S01]  /*2a30*/  @!P6 LDC.64 R118, c[0x0][0x3c0] ;  /* 0x0000f000ff76eb82 */ /* 0x000ea20000000a00 */
[C---:B------:R-:W-:Y:S02]  /*2a40*/  LOP3.LUT R8, R211.reuse, 0x140, RZ, 0xfc, !PT ;  /* 0x00000140d3087812 */ /* 0x040fe400078efcff */
[----:B------:R-:W-:Y:S02]  /*2a50*/  @!P4 LEA.HI.X R123, R10, UR21, R5, 0x2, P3 ;  /* 0x000000150a7bcc11 */ /* 0x000fe400098f1405 */
[----:B------:R-:W-:Y:S02]  /*2a60*/  @!P5 MOV R5, RZ ;  /* 0x000000ff0005d202 */ /* 0x000fe40000000f00 */
[----:B------:R-:W-:Y:S01]  /*2a70*/  ISETP.GE.AND P3, PT, R8, UR41, PT ;  /* 0x0000002908007c0c */ /* 0x000fe2000bf66270 */
[----:B------:R-:W3:Y:S01]  /*2a80*/  @!P4 LDG.E R131, desc[UR24][R122.64] ;  /* 0x000000187a83c981 */ /* 0x000ee2000c1e1900 */
[----:B0-----:R-:W-:Y:S01]  /*2a90*/  @!P5 IMAD.WIDE.U32 R4, R126, UR8, R4 ;  /* 0x000000087e04dc25 */ /* 0x001fe2000f8e0004 */
[----:B------:R-:W-:-:S03]  /*2aa0*/  LOP3.LUT R10, R211, 0x160, RZ, 0xfc, !PT ;  /* 0x00000160d30a7812 */ /* 0x000fc600078efcff */
[----:B------:R-:W-:Y:S01]  /*2ab0*/  @!P5 IMAD R5, R127, UR8, R5 ;  /* 0x000000087f05dc24 */ /* 0x000fe2000f8e0205 */
[C---:B------:R-:W-:Y:S02]  /*2ac0*/  @!P5 LEA R124, P4, R4.reuse, UR20, 0x2 ;  /* 0x00000014047cdc11 */ /* 0x040fe4000f8810ff */
[----:B------:R-:W-:Y:S02]  /*2ad0*/  @!P6 MOV R7, RZ ;  /* 0x000000ff0007e202 */ /* 0x000fe40000000f00 */
[----:B------:R-:W-:Y:S02]  /*2ae0*/  CS2R R134, SRZ ;  /* 0x0000000000867805 */ /* 0x000fe4000001ff00 */
[----:B------:R-:W-:Y:S01]  /*2af0*/  @!P5 LEA.HI.X R125, R4, UR21, R5, 0x2, P4 ;  /* 0x00000015047ddc11 */ /* 0x000fe2000a0f1405 */
[----:B-1----:R-:W0:Y:S01]  /*2b00*/  @!P3 LDC.64 R12, c[0x0][0x3c0] ;  /* 0x0000f000ff0cbb82 */ /* 0x002e220000000a00 */
[----:B------:R-:W-:Y:S01]  /*2b10*/  ISETP.GE.AND P4, PT, R10, UR41, PT ;  /* 0x000000290a007c0c */ /* 0x000fe2000bf86270 */
[----:B--2---:R-:W-:-:S02]  /*2b20*/  @!P6 IMAD.WIDE.U32 R6, R118, UR8, R6 ;  /* 0x000000087606ec25 */ /* 0x004fc4000f8e0006 */
[----:B------:R1:W2:Y:S02]  /*2b30*/  @!P5 LDG.E R134, desc[UR24][R124.64] ;  /* 0x000000187c86d981 */ /* 0x0002a4000c1e1900 */
[----:B------:R-:W-:Y:S01]  /*2b40*/  @!P6 IMAD R119, R119, UR8, R7 ;  /* 0x000000087777ec24 */ /* 0x000fe2000f8e0207 */
[C---:B------:R-:W-:Y:S02]  /*2b50*/  @!P6 LEA R126, P5, R6.reuse, UR20, 0x2 ;  /* 0x00000014067eec11 */ /* 0x040fe4000f8a10ff */
[----:B------:R-:W-:Y:S02]  /*2b60*/  LOP3.LUT R4, R211, 0x180, RZ, 0xfc, !PT ;  /* 0x00000180d3047812 */ /* 0x000fe400078efcff */
[----:B------:R-:W-:Y:S02]  /*2b70*/  @!P6 LEA.HI.X R127, R6, UR21, R119, 0x2, P5 ;  /* 0x00000015067fec11 */ /* 0x000fe4000a8f1477 */
[----:B------:R-:W-:Y:S01]  /*2b80*/  ISETP.GE.AND P5, PT, R4, UR41, PT ;  /* 0x0000002904007c0c */ /* 0x000fe2000bfa6270 */
[----:B------:R-:W1:Y:S01]  /*2b90*/  @!P4 LDC.64 R118, c[0x0][0x3c0] ;  /* 0x0000f000ff76cb82 */ /* 0x000e620000000a00 */
[----:B------:R-:W-:Y:S01]  /*2ba0*/  @!P3 MOV R9, RZ ;  /* 0x000000ff0009b202 */ /* 0x000fe20000000f00 */
[----:B------:R-:W2:Y:S01]  /*2bb0*/  @!P6 LDG.E R129, desc[UR24][R126.64] ;  /* 0x000000187e81e981 */ /* 0x000ea2000c1e1900 */
[----:B------:R-:W-:Y:S01]  /*2bc0*/  HFMA2 R132, -RZ, RZ, 0, 0 ;  /* 0x00000000ff847431 */ /* 0x000fe200000001ff */
[----:B------:R-:W-:Y:S01]  /*2bd0*/  @!P4 MOV R11, RZ ;  /* 0x000000ff000bc202 */ /* 0x000fe20000000f00 */
[----:B0-----:R-:W-:-:S07]  /*2be0*/  @!P3 IMAD.WIDE.U32 R8, R12, UR8, R8 ;  /* 0x000000080c08bc25 */ /* 0x001fce000f8e0008 */
[----:B------:R-:W0:Y:S01]  /*2bf0*/  @!P5 LDC.64 R6, c[0x0][0x3c0] ;  /* 0x0000f000ff06db82 */ /* 0x000e220000000a00 */
[----:B------:R-:W-:Y:S01]  /*2c00*/  @!P3 IMAD R13, R13, UR8, R9 ;  /* 0x000000080d0dbc24 */ /* 0x000fe2000f8e0209 */
[C---:B-1----:R-:W-:Y:S02]  /*2c10*/  @!P3 LEA R124, P6, R8.reuse, UR20, 0x2 ;  /* 0x00000014087cbc11 */ /* 0x042fe4000f8c10ff */
[C---:B------:R-:W-:Y:S02]  /*2c20*/  LOP3.LUT R122, R211.reuse, 0x1a0, RZ, 0xfc, !PT ;  /* 0x000001a0d37a7812 */ /* 0x040fe400078efcff */
[----:B------:R-:W-:Y:S02]  /*2c30*/  @!P3 LEA.HI.X R125, R8, UR21, R13, 0x2, P6 ;  /* 0x00000015087dbc11 */ /* 0x000fe4000b0f140d */
[----:B------:R-:W-:Y:S01]  /*2c40*/  ISETP.GE.AND P6, PT, R122, UR41, PT ;  /* 0x000000297a007c0c */ /* 0x000fe2000bfc6270 */
[----:B------:R-:W-:Y:S02]  /*2c50*/  @!P4 IMAD.WIDE.U32 R10, R118, UR8, R10 ;  /* 0x00000008760acc25 */ /* 0x000fe4000f8e000a */
[----:B------:R1:W2:Y:S01]  /*2c60*/  @!P3 LDG.E R132, desc[UR24][R124.64] ;  /* 0x000000187c84b981 */ /* 0x0002a2000c1e1900 */
[----:B------:R-:W-:Y:S01]  /*2c70*/  LOP3.LUT R12, R211, 0x1c0, RZ, 0xfc, !PT ;  /* 0x000001c0d30c7812 */ /* 0x000fe200078efcff */
[----:B------:R-:W-:Y:S01]  /*2c80*/  @!P4 IMAD R119, R119, UR8, R11 ;  /* 0x000000087777cc24 */ /* 0x000fe2000f8e020b */
[----:B------:R-:W-:-:S02]  /*2c90*/  @!P4 LEA R118, P3, R10, UR20, 0x2 ;  /* 0x000000140a76cc11 */ /* 0x000fc4000f8610ff */
[----:B------:R-:W-:Y:S02]  /*2ca0*/  @!P5 MOV R5, RZ ;  /* 0x000000ff0005d202 */ /* 0x000fe40000000f00 */
[----:B------:R-:W-:-:S03]  /*2cb0*/  @!P4 LEA.HI.X R119, R10, UR21, R119, 0x2, P3 ;  /* 0x000000150a77cc11 */ /* 0x000fc600098f1477 */
[----:B------:R-:W1:Y:S01]  /*2cc0*/  @!P6 LDC.64 R8, c[0x0][0x3c0] ;  /* 0x0000f000ff08eb82 */ /* 0x000e620000000a00 */
[----:B------:R-:W-:Y:S01]  /*2cd0*/  ISETP.GE.AND P3, PT, R12, UR41, PT ;  /* 0x000000290c007c0c */ /* 0x000fe2000bf66270 */
[----:B0-----:R-:W-:Y:S01]  /*2ce0*/  @!P5 IMAD.WIDE.U32 R4, R6, UR8, R4 ;  /* 0x000000080604dc25 */ /* 0x001fe2000f8e0004 */
[----:B------:R0:W2:Y:S03]  /*2cf0*/  @!P4 LDG.E R135, desc[UR24][R118.64] ;  /* 0x000000187687c981 */ /* 0x0000a6000c1e1900 */
[----:B------:R-:W-:Y:S01]  /*2d00*/  @!P5 IMAD R7, R7, UR8, R5 ;  /* 0x000000080707dc24 */ /* 0x000fe2000f8e0205 */
[C---:B-1----:R-:W-:Y:S02]  /*2d10*/  @!P5 LEA R124, P4, R4.reuse, UR20, 0x2 ;  /* 0x00000014047cdc11 */ /* 0x042fe4000f8810ff */
[----:B------:R-:W-:Y:S02]  /*2d20*/  LOP3.LUT R10, R211, 0x1e0, RZ, 0xfc, !PT ;  /* 0x000001e0d30a7812 */ /* 0x000fe400078efcff */
[----:B------:R-:W-:-:S02]  /*2d30*/  @!P5 LEA.HI.X R125, R4, UR21, R7, 0x2, P4 ;  /* 0x00000015047ddc11 */ /* 0x000fc4000a0f1407 */
[----:B------:R-:W-:Y:S01]  /*2d40*/  ISETP.GE.AND P4, PT, R10, UR41, PT ;  /* 0x000000290a007c0c */ /* 0x000fe2000bf86270 */
[----:B------:R-:W1:Y:S01]  /*2d50*/  @!P3 LDC.64 R4, c[0x0][0x3c0] ;  /* 0x0000f000ff04bb82 */ /* 0x000e620000000a00 */
[----:B------:R-:W-:Y:S02]  /*2d60*/  @!P6 MOV R123, RZ ;  /* 0x000000ff007be202 */ /* 0x000fe40000000f00 */
[----:B------:R-:W-:Y:S02]  /*2d70*/  CS2R R138, SRZ ;  /* 0x00000000008a7805 */ /* 0x000fe4000001ff00 */
[----:B------:R-:W-:-:S04]  /*2d80*/  @!P3 MOV R13, RZ ;  /* 0x000000ff000db202 */ /* 0x000fc80000000f00 */
[----:B------:R1:W2:Y:S01]  /*2d90*/  @!P5 LDG.E R138, desc[UR24][R124.64] ;  /* 0x000000187c8ad981 */ /* 0x0002a2000c1e1900 */
[----:B------:R-:W-:Y:S02]  /*2da0*/  @!P6 IMAD.WIDE.U32 R122, R8, UR8, R122 ;  /* 0x00000008087aec25 */ /* 0x000fe4000f8e007a */
[----:B------:R-:W5:Y:S02]  /*2db0*/  @!P4 LDC.64 R6, c[0x0][0x3c0] ;  /* 0x0000f000ff06cb82 */ /* 0x000f640000000a00 */
[----:B------:R-:W-:Y:S01]  /*2dc0*/  @!P6 IMAD R9, R9, UR8, R123 ;  /* 0x000000080909ec24 */ /* 0x000fe2000f8e027b */
[C---:B0-----:R-:W-:Y:S02]  /*2dd0*/  @!P6 LEA R118, P5, R122.reuse, UR20, 0x2 ;  /* 0x000000147a76ec11 */ /* 0x041fe4000f8a10ff */
[----:B------:R-:W-:Y:S02]  /*2de0*/  LOP3.LUT R8, R211, 0x200, RZ, 0xfc, !PT ;  /* 0x00000200d3087812 */ /* 0x000fe400078efcff */
[----:B------:R-:W-:-:S02]  /*2df0*/  @!P6 LEA.HI.X R119, R122, UR21, R9, 0x2, P5 ;  /* 0x000000157a77ec11 */ /* 0x000fc4000a8f1409 */
[----:B------:R-:W-:Y:S01]  /*2e00*/  ISETP.GE.AND P5, PT, R8, UR41, PT ;  /* 0x0000002908007c0c */ /* 0x000fe2000bfa6270 */
[----:B-1----:R-:W-:Y:S02]  /*2e10*/  @!P3 IMAD.WIDE.U32 R12, R4, UR8, R12 ;  /* 0x00000008040cbc25 */ /* 0x002fe4000f8e000c */
[----:B------:R0:W2:Y:S01]  /*2e20*/  @!P6 LDG.E R137, desc[UR24][R118.64] ;  /* 0x000000187689e981 */ /* 0x0000a2000c1e1900 */
[----:B------:R-:W-:Y:S01]  /*2e30*/  LOP3.LUT R4, R211, 0x220, RZ, 0xfc, !PT ;  /* 0x00000220d3047812 */ /* 0x000fe200078efcff */
[----:B------:R-:W-:Y:S01]  /*2e40*/  @!P3 IMAD R5, R5, UR8, R13 ;  /* 0x000000080505bc24 */ /* 0x000fe2000f8e020d */
[C---:B------:R-:W-:Y:S02]  /*2e50*/  @!P3 LEA R124, P6, R12.reuse, UR20, 0x2 ;  /* 0x000000140c7cbc11 */ /* 0x040fe4000f8c10ff */
[----:B------:R-:W-:Y:S02]  /*2e60*/  @!P4 MOV R11, RZ ;  /* 0x000000ff000bc202 */ /* 0x000fe40000000f00 */
[----:B------:R-:W-:-:S02]  /*2e70*/  @!P3 LEA.HI.X R125, R12, UR21, R5, 0x2, P6 ;  /* 0x000000150c7dbc11 */ /* 0x000fc4000b0f1405 */
[----:B------:R-:W-:Y:S02]  /*2e80*/  CS2R R140, SRZ ;  /* 0x00000000008c7805 */ /* 0x000fe4000001ff00 */
[----:B------:R-:W-:Y:S01]  /*2e90*/  ISETP.GE.AND P6, PT, R4, UR41, PT ;  /* 0x0000002904007c0c */ /* 0x000fe2000bfc6270 */
[----:B------:R-:W1:Y:S01]  /*2ea0*/  @!P5 LDC.64 R12, c[0x0][0x3c0] ;  /* 0x0000f000ff0cdb82 */ /* 0x000e620000000a00 */
[----:B-----5:R-:W-:Y:S01]  /*2eb0*/  @!P4 IMAD.WIDE.U32 R10, R6, UR8, R10 ;  /* 0x00000008060acc25 */ /* 0x020fe2000f8e000a */
[----:B------:R-:W-:Y:S01]  /*2ec0*/  LOP3.LUT R6, R211, 0x240, RZ, 0xfc, !PT ;  /* 0x00000240d3067812 */ /* 0x000fe200078efcff */
[----:B------:R5:W2:Y:S02]  /*2ed0*/  @!P3 LDG.E R140, desc[UR24][R124.64] ;  /* 0x000000187c8cb981 */ /* 0x000aa4000c1e1900 */
[----:B------:R-:W-:Y:S01]  /*2ee0*/  @!P4 IMAD R7, R7, UR8, R11 ;  /* 0x000000080707cc24 */ /* 0x000fe2000f8e020b */
[----:B------:R-:W-:-:S04]  /*2ef0*/  @!P4 LEA R126, P3, R10, UR20, 0x2 ;  /* 0x000000140a7ecc11 */ /* 0x000fc8000f8610ff */
[----:B------:R-:W-:Y:S02]  /*2f00*/  @!P4 LEA.HI.X R127, R10, UR21, R7, 0x2, P3 ;  /* 0x000000150a7fcc11 */ /* 0x000fe400098f1407 */
[----:B0-----:R-:W0:Y:S01]  /*2f10*/  @!P6 LDC.64 R118, c[0x0][0x3c0] ;  /* 0x0000f000ff76eb82 */ /* 0x001e220000000a00 */
[----:B------:R-:W-:Y:S02]  /*2f20*/  ISETP.GE.AND P3, PT, R6, UR41, PT ;  /* 0x0000002906007c0c */ /* 0x000fe4000bf66270 */
[----:B------:R-:W-:Y:S01]  /*2f30*/  @!P5 MOV R9, RZ ;  /* 0x000000ff0009d202 */ /* 0x000fe20000000f00 */
[----:B------:R4:W2:Y:S01]  /*2f40*/  @!P4 LDG.E R139, desc[UR24][R126.64] ;  /* 0x000000187e8bc981 */ /* 0x0008a2000c1e1900 */
[----:B------:R-:W-:Y:S01]  /*2f50*/  @!P6 MOV R5, RZ ;  /* 0x000000ff0005e202 */ /* 0x000fe20000000f00 */
[----:B-1----:R-:W-:-:S08]  /*2f60*/  @!P5 IMAD.WIDE.U32 R122, R12, UR8, R8 ;  /* 0x000000080c7adc25 */ /* 0x002fd0000f8e0008 */
[----:B------:R-:W1:Y:S01]  /*2f70*/  @!P3 LDC.64 R10, c[0x0][0x3c0] ;  /* 0x0000f000ff0abb82 */ /* 0x000e620000000a00 */
[----:B------:R-:W-:Y:S01]  /*2f80*/  @!P5 IMAD R13, R13, UR8, R123 ;  /* 0x000000080d0ddc24 */ /* 0x000fe2000f8e027b */
[C---:B-----5:R-:W-:Y:S02]  /*2f90*/  @!P5 LEA R124, P4, R122.reuse, UR20, 0x2 ;  /* 0x000000147a7cdc11 */ /* 0x060fe4000f8810ff */
[----:B------:R-:W-:Y:S02]  /*2fa0*/  LOP3.LUT R8, R211, 0x260, RZ, 0xfc, !PT ;  /* 0x00000260d3087812 */ /* 0x000fe400078efcff */
[----:B------:R-:W-:Y:S02]  /*2fb0*/  @!P5 LEA.HI.X R125, R122, UR21, R13, 0x2, P4 ;  /* 0x000000157a7ddc11 */ /* 0x000fe4000a0f140d */
[----:B------:R-:W-:Y:S01]  /*2fc0*/  ISETP.GE.AND P4, PT, R8, UR41, PT ;  /* 0x0000002908007c0c */ /* 0x000fe2000bf86270 */
[----:B0-----:R-:W-:Y:S02]  /*2fd0*/  @!P6 IMAD.WIDE.U32 R12, R118, UR8, R4 ;  /* 0x00000008760cec25 */ /* 0x001fe4000f8e0004 */
[----:B------:R0:W5:Y:S02]  /*2fe0*/  @!P5 LDG.E R141, desc[UR24][R124.64] ;  /* 0x000000187c8dd981 */ /* 0x000164000c1e1900 */
[----:B------:R-:W-:Y:S01]  /*2ff0*/  @!P6 IMAD R119, R119, UR8, R13 ;  /* 0x000000087777ec24 */ /* 0x000fe2000f8e020d */
[----:B----4-:R-:W-:-:S02]  /*3000*/  @!P6 LEA R126, P5, R12, UR20, 0x2 ;  /* 0x000000140c7eec11 */ /* 0x010fc4000f8a10ff */
[----:B------:R-:W-:Y:S02]  /*3010*/  LOP3.LUT R4, R211, 0x280, RZ, 0xfc, !PT ;  /* 0x00000280d3047812 */ /* 0x000fe400078efcff */
[----:B------:R-:W-:Y:S02]  /*3020*/  @!P3 MOV R7, RZ ;  /* 0x000000ff0007b202 */ /* 0x000fe40000000f00 */
[----:B------:R-:W-:Y:S02]  /*3030*/  @!P6 LEA.HI.X R127, R12, UR21, R119, 0x2, P5 ;  /* 0x000000150c7fec11 */ /* 0x000fe4000a8f1477 */
[----:B------:R-:W-:Y:S02]  /*3040*/  CS2R R142, SRZ ;  /* 0x00000000008e7805 */ /* 0x000fe4000001ff00 */
[----:B------:R-:W-:Y:S01]  /*3050*/  ISETP.GE.AND P5, PT, R4, UR41, PT ;  /* 0x0000002904007c0c */ /* 0x000fe2000bfa6270 */
[----:B------:R-:W4:Y:S01]  /*3060*/  @!P4 LDC.64 R12, c[0x0][0x3c0] ;  /* 0x0000f000ff0ccb82 */ /* 0x000f220000000a00 */
[----:B-1----:R-:W-:-:S02]  /*3070*/  @!P3 IMAD.WIDE.U32 R118, R10, UR8, R6 ;  /* 0x000000080a76bc25 */ /* 0x002fc4000f8e0006 */
[----:B------:R1:W5:Y:S02]  /*3080*/  @!P6 LDG.E R142, desc[UR24][R126.64] ;  /* 0x000000187e8ee981 */ /* 0x000364000c1e1900 */
[----:B------:R-:W-:Y:S01]  /*3090*/  @!P3 IMAD R11, R11, UR8, R119 ;  /* 0x000000080b0bbc24 */ /* 0x000fe2000f8e0277 */
[C---:B0-----:R-:W-:Y:S02]  /*30a0*/  @!P3 LEA R124, P6, R118.reuse, UR20, 0x2 ;  /* 0x00000014767cbc11 */ /* 0x041fe4000f8c10ff */
[----:B------:R-:W-:Y:S02]  /*30b0*/  LOP3.LUT R6, R211, 0x2a0, RZ, 0xfc, !PT ;  /* 0x000002a0d3067812 */ /* 0x000fe400078efcff */
[----:B------:R-:W-:Y:S02]  /*30c0*/  @!P3 LEA.HI.X R125, R118, UR21, R11, 0x2, P6 ;  /* 0x00000015767dbc11 */ /* 0x000fe4000b0f140b */
[----:B------:R-:W0:Y:S01]  /*30d0*/  @!P5 LDC.64 R118, c[0x0][0x3c0] ;  /* 0x0000f000ff76db82 */ /* 0x000e220000000a00 */
[----:B------:R-:W-:-:S02]  /*30e0*/  ISETP.GE.AND P6, PT, R6, UR41, PT ;  /* 0x0000002906007c0c */ /* 0x000fc4000bfc6270 */
[----:B------:R-:W-:Y:S02]  /*30f0*/  @!P4 MOV R9, RZ ;  /* 0x000000ff0009c202 */ /* 0x000fe40000000f00 */
[----:B------:R-:W-:Y:S02]  /*3100*/  CS2R R144, SRZ ;  /* 0x0000000000907805 */ /* 0x000fe4000001ff00 */
[----:B------:R-:W-:-:S04]  /*3110*/  @!P5 MOV R5, RZ ;  /* 0x000000ff0005d202 */ /* 0x000fc80000000f00 */
[----:B------:R3:W5:Y:S01]  /*3120*/  @!P3 LDG.E R144, desc[UR24][R124.64] ;  /* 0x000000187c90b981 */ /* 0x000762000c1e1900 */
[----:B----4-:R-:W-:Y:S02]  /*3130*/  @!P4 IMAD.WIDE.U32 R122, R12, UR8, R8 ;  /* 0x000000080c7acc25 */ /* 0x010fe4000f8e0008 */
[----:B------:R-:W4:Y:S02]  /*3140*/  @!P6 LDC.64 R10, c[0x0][0x3c0] ;  /* 0x0000f000ff0aeb82 */ /* 0x000f240000000a00 */
[----:B------:R-:W-:Y:S01]  /*3150*/  @!P4 IMAD R13, R13, UR8, R123 ;  /* 0x000000080d0dcc24 */ /* 0x000fe2000f8e027b */
[C---:B-1----:R-:W-:Y:S02]  /*3160*/  @!P4 LEA R126, P3, R122.reuse, UR20, 0x2 ;  /* 0x000000147a7ecc11 */ /* 0x042fe4000f8610ff */
[----:B------:R-:W-:Y:S02]  /*3170*/  LOP3.LUT R8, R211, 0x2c0, RZ, 0xfc, !PT ;  /* 0x000002c0d3087812 */ /* 0x000fe400078efcff */
[----:B------:R-:W-:-:S02]  /*3180*/  @!P4 LEA.HI.X R127, R122, UR21, R13, 0x2, P3 ;  /* 0x000000157a7fcc11 */ /* 0x000fc400098f140d */
[----:B------:R-:W-:Y:S01]  /*3190*/  ISETP.GE.AND P3, PT, R8, UR41, PT ;  /* 0x0000002908007c0c */ /* 0x000fe2000bf66270 */
[----:B0-----:R-:W-:Y:S02]  /*31a0*/  @!P5 IMAD.WIDE.U32 R12, R118, UR8, R4 ;  /* 0x00000008760cdc25 */ /* 0x001fe4000f8e0004 */
[----:B------:R0:W5:Y:S02]  /*31b0*/  @!P4 LDG.E R143, desc[UR24][R126.64] ;  /* 0x000000187e8fc981 */ /* 0x000164000c1e1900 */
[----:B------:R-:W-:Y:S01]  /*31c0*/  @!P5 IMAD R119, R119, UR8, R13 ;  /* 0x000000087777dc24 */ /* 0x000fe2000f8e020d */
[C---:B---3--:R-:W-:Y:S02]  /*31d0*/  @!P5 LEA R124, P4, R12.reuse, UR20, 0x2 ;  /* 0x000000140c7cdc11 */ /* 0x048fe4000f8810ff */
[----:B------:R-:W-:Y:S02]  /*31e0*/  LOP3.LUT R4, R211, 0x2e0, RZ, 0xfc, !PT ;  /* 0x000002e0d3047812 */ /* 0x000fe400078efcff */
[----:B------:R-:W-:-:S02]  /*31f0*/  @!P5 LEA.HI.X R125, R12, UR21, R119, 0x2, P4 ;  /* 0x000000150c7ddc11 */ /* 0x000fc4000a0f1477 */
[----:B------:R-:W-:Y:S01]  /*3200*/  ISETP.GE.AND P4, PT, R4, UR41, PT ;  /* 0x0000002904007c0c */ /* 0x000fe2000bf86270 */
[----:B------:R-:W1:Y:S01]  /*3210*/  @!P3 LDC.64 R12, c[0x0][0x3c0] ;  /* 0x0000f000ff0cbb82 */ /* 0x000e620000000a00 */
[----:B------:R-:W-:Y:S01]  /*3220*/  @!P6 MOV R7, RZ ;  /* 0x000000ff0007e202 */ /* 0x000fe20000000f00 */
[----:B------:R3:W5:Y:S02]  /*3230*/  @!P5 LDG.E R145, desc[UR24][R124.64] ;  /* 0x000000187c91d981 */ /* 0x000764000c1e1900 */
[----:B----4-:R-:W-:Y:S01]  /*3240*/  @!P6 IMAD.WIDE.U32 R6, R10, UR8, R6 ;  /* 0x000000080a06ec25 */ /* 0x010fe2000f8e0006 */
[----:B------:R-:W-:-:S03]  /*3250*/  LOP3.LUT R10, R211, 0x300, RZ, 0xfc, !PT ;  /* 0x00000300d30a7812 */ /* 0x000fc600078efcff */
[----:B------:R-:W-:Y:S01]  /*3260*/  @!P6 IMAD R11, R11, UR8, R7 ;  /* 0x000000080b0bec24 */ /* 0x000fe2000f8e0207 */
[----:B------:R-:W-:-:S03]  /*3270*/  @!P6 LEA R122, P5, R6, UR20, 0x2 ;  /* 0x00000014067aec11 */ /* 0x000fc6000f8a10ff */
[----:B------:R-:W4:Y:S01]  /*3280*/  @!P4 LDC.64 R118, c[0x0][0x3c0] ;  /* 0x0000f000ff76cb82 */ /* 0x000f220000000a00 */
[----:B------:R-:W-:Y:S02]  /*3290*/  @!P6 LEA.HI.X R123, R6, UR21, R11, 0x2, P5 ;  /* 0x00000015067bec11 */ /* 0x000fe4000a8f140b */
[----:B------:R-:W-:Y:S02]  /*32a0*/  ISETP.GE.AND P5, PT, R10, UR41, PT ;  /* 0x000000290a007c0c */ /* 0x000fe4000bfa6270 */
[----:B------:R-:W-:Y:S02]  /*32b0*/  @!P3 MOV R9, RZ ;  /* 0x000000ff0009b202 */ /* 0x000fe40000000f00 */
[----:B0-----:R-:W-:Y:S01]  /*32c0*/  CS2R R126, SRZ ;  /* 0x00000000007e7805 */ /* 0x001fe2000001ff00 */
[----:B-1----:R-:W-:Y:S01]  /*32d0*/  @!P3 IMAD.WIDE.U32 R6, R12, UR8, R8 ;  /* 0x000000080c06bc25 */ /* 0x002fe2000f8e0008 */
[----:B------:R-:W-:-:S04]  /*32e0*/  @!P4 MOV R5, RZ ;  /* 0x000000ff0005c202 */ /* 0x000fc80000000f00 */
[----:B------:R-:W5:Y:S01]  /*32f0*/  @!P6 LDG.E R127, desc[UR24][R122.64] ;  /* 0x000000187a7fe981 */ /* 0x000f62000c1e1900 */
[----:B------:R-:W-:Y:S02]  /*3300*/  @!P3 IMAD R13, R13, UR8, R7 ;  /* 0x000000080d0dbc24 */ /* 0x000fe4000f8e0207 */
[----:B------:R-:W0:Y:S01]  /*3310*/  @!P5 LDC.64 R8, c[0x0][0x3c0] ;  /* 0x0000f000ff08db82 */ /* 0x000e220000000a00 */
[----:B------:R-:W-:Y:S02]  /*3320*/  @!P3 LEA R12, P6, R6, UR20, 0x2 ;  /* 0x00000014060cbc11 */ /* 0x000fe4000f8c10ff */
[----:B------:R-:W-:Y:S02]  /*3330*/  CS2R R146, SRZ ;  /* 0x0000000000927805 */ /* 0x000fe4000001ff00 */
[----:B------:R-:W-:Y:S02]  /*3340*/  @!P5 MOV R11, RZ ;  /* 0x000000ff000bd202 */ /* 0x000fe40000000f00 */
[----:B------:R-:W-:-:S02]  /*3350*/  CS2R R148, SRZ ;  /* 0x0000000000947805 */ /* 0x000fc4000001ff00 */
[----:B------:R-:W-:Y:S01]  /*3360*/  @!P3 LEA.HI.X R13, R6, UR21, R13, 0x2, P6 ;  /* 0x00000015060dbc11 */ /* 0x000fe2000b0f140d */
[----:B----4-:R-:W-:Y:S01]  /*3370*/  @!P4 IMAD.WIDE.U32 R4, R118, UR8, R4 ;  /* 0x000000087604cc25 */ /* 0x010fe2000f8e0004 */
[----:B------:R-:W-:Y:S01]  /*3380*/  LOP3.LUT R6, R211, 0x320, RZ, 0xfc, !PT ;  /* 0x00000320d3067812 */ /* 0x000fe200078efcff */
[----:B------:R-:W4:Y:S02]  /*3390*/  @!P0 LDG.E R126, desc[UR24][R2.64] ;  /* 0x00000018027e8981 */ /* 0x000f24000c1e1900 */
[----:B------:R-:W-:Y:S01]  /*33a0*/  @!P4 IMAD R119, R119, UR8, R5 ;  /* 0x000000087777cc24 */ /* 0x000fe2000f8e0205 */
[----:B------:R-:W-:Y:S01]  /*33b0*/  ISETP.GE.AND P6, PT, R6, UR41, PT ;  /* 0x0000002906007c0c */ /* 0x000fe2000bfc6270 */
[----:B------:R1:W5:Y:S01]  /*33c0*/  @!P3 LDG.E R146, desc[UR24][R12.64] ;  /* 0x000000180c92b981 */ /* 0x000362000c1e1900 */
[----:B---3--:R-:W-:-:S04]  /*33d0*/  @!P4 LEA R124, P3, R4, UR20, 0x2 ;  /* 0x00000014047ccc11 */ /* 0x008fc8000f8610ff */
[----:B------:R-:W-:Y:S02]  /*33e0*/  @!P4 LEA.HI.X R125, R4, UR21, R119, 0x2, P3 ;  /* 0x00000015047dcc11 */ /* 0x000fe400098f1477 */
[----:B------:R-:W-:-:S03]  /*33f0*/  LOP3.LUT R4, R211, 0x340, RZ, 0xfc, !PT ;  /* 0x00000340d3047812 */ /* 0x000fc600078efcff */
[----:B------:R3:W5:Y:S01]  /*3400*/  @!P4 LDG.E R147, desc[UR24][R124.64] ;  /* 0x000000187c93c981 */ /* 0x000762000c1e1900 */
[----:B------:R-:W-:Y:S01]  /*3410*/  ISETP.GE.AND P3, PT, R4, UR41, PT ;  /* 0x0000002904007c0c */ /* 0x000fe2000bf66270 */
[----:B0-----:R-:W-:Y:S02]  /*3420*/  @!P5 IMAD.WIDE.U32 R118, R8, UR8, R10 ;  /* 0x000000080876dc25 */ /* 0x001fe4000f8e000a */
[----:B------:R-:W0:Y:S02]  /*3430*/  @!P6 LDC.64 R10, c[0x0][0x3c0] ;  /* 0x0000f000ff0aeb82 */ /* 0x000e240000000a00 */
[----:B------:R-:W-:Y:S01]  /*3440*/  @!P5 IMAD R9, R9, UR8, R119 ;  /* 0x000000080909dc24 */ /* 0x000fe2000f8e0277 */
[C---:B-1----:R-:W-:Y:S02]  /*3450*/  @!P5 LEA R12, P4, R118.reuse, UR20, 0x2 ;  /* 0x00000014760cdc11 */ /* 0x042fe4000f8810ff */
[----:B------:R-:W-:Y:S02]  /*3460*/  LOP3.LUT R8, R211, 0x360, RZ, 0xfc, !PT ;  /* 0x00000360d3087812 */ /* 0x000fe400078efcff */
[----:B------:R-:W-:-:S02]  /*3470*/  @!P5 LEA.HI.X R13, R118, UR21, R9, 0x2, P4 ;  /* 0x00000015760ddc11 */ /* 0x000fc4000a0f1409 */
[----:B------:R-:W-:Y:S01]  /*3480*/  ISETP.GE.AND P4, PT, R8, UR41, PT ;  /* 0x0000002908007c0c */ /* 0x000fe2000bf86270 */
[----:B------:R-:W1:Y:S01]  /*3490*/  @!P3 LDC.64 R118, c[0x0][0x3c0] ;  /* 0x0000f000ff76bb82 */ /* 0x000e620000000a00 */
[----:B------:R-:W-:Y:S01]  /*34a0*/  @!P6 MOV R7, RZ ;  /* 0x000000ff0007e202 */ /* 0x000fe20000000f00 */
[----:B------:R1:W5:Y:S01]  /*34b0*/  @!P5 LDG.E R148, desc[UR24][R12.64] ;  /* 0x000000180c94d981 */ /* 0x000362000c1e1900 */
[----:B------:R-:W-:-:S09]  /*34c0*/  @!P3 MOV R5, RZ ;  /* 0x000000ff0005b202 */ /* 0x000fd20000000f00 */
[----:B------:R-:W2:Y:S01]  /*34d0*/  @!P4 LDC.64 R122, c[0x0][0x3c0] ;  /* 0x0000f000ff7acb82 */ /* 0x000ea20000000a00 */
[----:B0-----:R-:W-:-:S04]  /*34e0*/  @!P6 IMAD.WIDE.U32 R6, R10, UR8, R6 ;  /* 0x000000080a06ec25 */ /* 0x001fc8000f8e0006 */
[----:B------:R-:W-:Y:S01]  /*34f0*/  @!P6 IMAD R11, R11, UR8, R7 ;  /* 0x000000080b0bec24 */ /* 0x000fe2000f8e0207 */
[C---:B------:R-:W-:Y:S02]  /*3500*/  @!P6 LEA R10, P5, R6.reuse, UR20, 0x2 ;  /* 0x00000014060aec11 */ /* 0x040fe4000f8a10ff */
[----:B---3--:R-:W-:Y:S02]  /*3510*/  CS2R R124, SRZ ;  /* 0x00000000007c7805 */ /* 0x008fe4000001ff00 */
[----:B------:R-:W-:Y:S01]  /*3520*/  @!P6 LEA.HI.X R11, R6, UR21, R11, 0x2, P5 ;  /* 0x00000015060bec11 */ /* 0x000fe2000a8f140b */
[----:B-1----:R-:W-:Y:S01]  /*3530*/  @!P3 IMAD.WIDE.U32 R6, R118, UR8, R4 ;  /* 0x000000087606bc25 */ /* 0x002fe2000f8e0004 */
[----:B------:R-:W-:-:S03]  /*3540*/  @!P4 MOV R9, RZ ;  /* 0x000000ff0009c202 */ /* 0x000fc60000000f00 */
[----:B------:R0:W3:Y:S01]  /*3550*/  @!P6 LDG.E R124, desc[UR24][R10.64] ;  /* 0x000000180a7ce981 */ /* 0x0000e2000c1e1900 */
[----:B------:R-:W-:Y:S01]  /*3560*/  @!P3 IMAD R119, R119, UR8, R7 ;  /* 0x000000087777bc24 */ /* 0x000fe2000f8e0207 */
[C---:B------:R-:W-:Y:S02]  /*3570*/  @!P3 LEA R118, P6, R6.reuse, UR20, 0x2 ;  /* 0x000000140676bc11 */ /* 0x040fe4000f8c10ff */
[C---:B------:R-:W-:Y:S02]  /*3580*/  LOP3.LUT R4, R211.reuse, 0x380, RZ, 0xfc, !PT ;  /* 0x00000380d3047812 */ /* 0x040fe400078efcff */
[----:B------:R-:W-:Y:S02]  /*3590*/  @!P3 LEA.HI.X R119, R6, UR21, R119, 0x2, P6 ;  /* 0x000000150677bc11 */ /* 0x000fe4000b0f1477 */
[----:B------:R-:W-:Y:S01]  /*35a0*/  LOP3.LUT R6, R211, 0x3a0, RZ, 0xfc, !PT ;  /* 0x000003a0d3067812 */ /* 0x000fe200078efcff */
[----:B--2---:R-:W-:Y:S01]  /*35b0*/  @!P4 IMAD.WIDE.U32 R12, R122, UR8, R8 ;  /* 0x000000087a0ccc25 */ /* 0x004fe2000f8e0008 */
[----:B------:R-:W-:Y:S01]  /*35c0*/  ISETP.GE.AND P5, PT, R4, UR41, PT ;  /* 0x0000002904007c0c */ /* 0x000fe2000bfa6270 */
[----:B------:R1:W2:Y:S01]  /*35d0*/  @!P3 LDG.E R125, desc[UR24][R118.64] ;  /* 0x00000018767db981 */ /* 0x0002a2000c1e1900 */
[----:B------:R-:W-:Y:S01]  /*35e0*/  ISETP.GE.AND P3, PT, R6, UR41, PT ;  /* 0x0000002906007c0c */ /* 0x000fe2000bf66270 */
[----:B------:R-:W-:Y:S01]  /*35f0*/  @!P4 IMAD R123, R123, UR8, R13 ;  /* 0x000000087b7bcc24 */ /* 0x000fe2000f8e020d */
[----:B------:R-:W-:-:S02]  /*3600*/  @!P4 LEA R2, P6, R12, UR20, 0x2 ;  /* 0x000000140c02cc11 */ /* 0x000fc4000f8c10ff */
[----:B------:R-:W-:Y:S02]  /*3610*/  LOP3.LUT R8, R211, 0x3c0, RZ, 0xfc, !PT ;  /* 0x000003c0d3087812 */ /* 0x000fe400078efcff */
[----:B------:R-:W-:Y:S02]  /*3620*/  @!P4 LEA.HI.X R3, R12, UR21, R123, 0x2, P6 ;  /* 0x000000150c03cc11 */ /* 0x000fe4000b0f147b */
[----:B------:R-:W-:-:S03]  /*3630*/  ISETP.GE.AND P6, PT, R8, UR41, PT ;  /* 0x0000002908007c0c */ /* 0x000fc6000bfc6270 */
[----:B------:R-:W1:Y:S01]  /*3640*/  @!P5 LDC.64 R122, c[0x0][0x3c0] ;  /* 0x0000f000ff7adb82 */ /* 0x000e620000000a00 */
[----:B------:R-:W-:Y:S01]  /*3650*/  @!P5 MOV R5, RZ ;  /* 0x000000ff0005d202 */ /* 0x000fe20000000f00 */
[----:B------:R1:W2:Y:S06]  /*3660*/  @!P4 LDG.E R149, desc[UR24][R2.64] ;  /* 0x000000180295c981 */ /* 0x0002ac000c1e1900 */
[----:B------:R-:W1:Y:S08]  /*3670*/  @!P3 LDC.64 R12, c[0x0][0x3c0] ;  /* 0x0000f000ff0cbb82 */ /* 0x000e700000000a00 */
[----:B0-----:R-:W0:Y:S01]  /*3680*/  @!P6 LDC.64 R10, c[0x0][0x3c0] ;  /* 0x0000f000ff0aeb82 */ /* 0x001e220000000a00 */
[----:B------:R-:W-:-:S02]  /*3690*/  @!P3 MOV R7, RZ ;  /* 0x000000ff0007b202 */ /* 0x000fc40000000f00 */
[----:B------:R-:W-:Y:S01]  /*36a0*/  @!P6 MOV R9, RZ ;  /* 0x000000ff0009e202 */ /* 0x000fe20000000f00 */
[----:B-1----:R-:W-:-:S04]  /*36b0*/  @!P5 IMAD.WIDE.U32 R4, R122, UR8, R4 ;  /* 0x000000087a04dc25 */ /* 0x002fc8000f8e0004 */
[----:B------:R-:W-:Y:S01]  /*36c0*/  @!P5 IMAD R123, R123, UR8, R5 ;  /* 0x000000087b7bdc24 */ /* 0x000fe2000f8e0205 */
[----:B------:R-:W-:Y:S01]  /*36d0*/  @!P5 LEA R118, P4, R4, UR20, 0x2 ;  /* 0x000000140476dc11 */ /* 0x000fe2000f8810ff */
[----:B------:R-:W-:-:S04]  /*36e0*/  @!P3 IMAD.WIDE.U32 R6, R12, UR8, R6 ;  /* 0x000000080c06bc25 */ /* 0x000fc8000f8e0006 */
[----:B------:R-:W-:Y:S01]  /*36f0*/  HFMA2 R12, -RZ, RZ, 0, 0 ;  /* 0x00000000ff0c7431 */ /* 0x000fe200000001ff */
[----:B------:R-:W-:Y:S01]  /*3700*/  @!P5 LEA.HI.X R119, R4, UR21, R123, 0x2, P4 ;  /* 0x000000150477dc11 */ /* 0x000fe2000a0f147b */
[----:B0-----:R-:W-:-:S04]  /*3710*/  @!P6 IMAD.WIDE.U32 R8, R10, UR8, R8 ;  /* 0x000000080a08ec25 */ /* 0x001fc8000f8e0008 */
[----:B------:R-:W2:Y:S01]  /*3720*/  @!P5 LDG.E R12, desc[UR24][R118.64] ;  /* 0x00000018760cd981 */ /* 0x000ea2000c1e1900 */
[----:B------:R-:W-:Y:S01]  /*3730*/  @!P6 IMAD R11, R11, UR8, R9 ;  /* 0x000000080b0bec24 */ /* 0x000fe2000f8e0209 */
[----:B------:R-:W-:Y:S01]  /*3740*/  @!P6 LEA R4, P5, R8, UR20, 0x2 ;  /* 0x000000140804ec11 */ /* 0x000fe2000f8a10ff */
[----:B------:R-:W-:Y:S01]  /*3750*/  @!P3 IMAD R13, R13, UR8, R7 ;  /* 0x000000080d0dbc24 */ /* 0x000fe2000f8e0207 */
[----:B------:R-:W-:Y:S02]  /*3760*/  @!P3 LEA R2, P4, R6, UR20, 0x2 ;  /* 0x000000140602bc11 */ /* 0x000fe4000f8810ff */
[----:B------:R-:W-:Y:S01]  /*3770*/  @!P6 LEA.HI.X R5, R8, UR21, R11, 0x2, P5 ;  /* 0x000000150805ec11 */ /* 0x000fe2000a8f140b */
[----:B------:R-:W-:Y:S02]  /*3780*/  HFMA2 R8, -RZ, RZ, 0, 0 ;  /* 0x00000000ff087431 */ /* 0x000fe400000001ff */
[----:B------:R-:W-:Y:S01]  /*3790*/  HFMA2 R10, -RZ, RZ, 0, 0 ;  /* 0x00000000ff0a7431 */ /* 0x000fe200000001ff */
[----:B------:R-:W-:-:S02]  /*37a0*/  @!P3 LEA.HI.X R3, R6, UR21, R13, 0x2, P4 ;  /* 0x000000150603bc11 */ /* 0x000fc4000a0f140d */
[----:B------:R-:W-:-:S03]  /*37b0*/  MOV R9, RZ ;  /* 0x000000ff00097202 */ /* 0x000fc60000000f00 */
[----:B------:R0:W2:Y:S04]  /*37c0*/  @!P3 LDG.E R8, desc[UR24][R2.64] ;  /* 0x000000180208b981 */ /* 0x0000a8000c1e1900 */
[----:B------:R1:W2:Y:S04]  /*37d0*/  @!P6 LDG.E R9, desc[UR24][R4.64] ;  /* 0x000000180409e981 */ /* 0x0002a8000c1e1900 */
[----:B------:R5:W2:Y:S01]  /*37e0*/  @!P2 LDG.E R10, desc[UR24][R120.64] ;  /* 0x00000018780aa981 */ /* 0x000aa2000c1e1900 */
        /* <DEDUP_REMOVED lines=8> */
[----:B------:R-:W2:Y:S01]  /*3870*/  LDG.E.64 R6, desc[UR24][R6.64] ;  /* 0x0000001806067981 */ /* 0x000ea2000c1e1b00 */
[----:B------:R-:W1:Y:S01]  /*3880*/  S2UR UR23, SR_CgaCtaId ;  /* 0x00000000001779c3 */ /* 0x000e620000008800 */
[----:B------:R-:W-:Y:S01]  /*3890*/  UMOV UR22, 0x400 ;  /* 0x0000040000167882 */ /* 0x000fe20000000000 */
[C---:B0-----:R-:W-:Y:S02]  /*38a0*/  IADD3 R3, PT, PT, R112.reuse, 0x200, RZ ;  /* 0x0000020070037810 */ /* 0x041fe40007ffe0ff */
[C---:B-1----:R-:W-:Y:S02]  /*38b0*/  IADD3 R5, PT, PT, R112.reuse, 0x220, RZ ;  /* 0x0000022070057810 */ /* 0x042fe40007ffe0ff */
[-C--:B------:R-:W-:Y:S02]  /*38c0*/  LEA.HI.SX32 R3, R3, R112.reuse, 0x1b ;  /* 0x0000007003037211 */ /* 0x080fe400078fdaff */
[----:B------:R-:W-:Y:S02]  /*38d0*/  IADD3 R11, PT, PT, R112, 0x240, RZ ;  /* 0x00000240700b7810 */ /* 0x000fe40007ffe0ff */
[----:B------:R-:W-:-:S02]  /*38e0*/  LEA.HI.SX32 R5, R5, R112, 0x1b ;  /* 0x0000007005057211 */ /* 0x000fc400078fdaff */
[----:B------:R-:W-:Y:S02]  /*38f0*/  LEA.HI.SX32 R11, R11, R112, 0x1b ;  /* 0x000000700b0b7211 */ /* 0x000fe400078fdaff */
[----:B------:R-:W-:Y:S01]  /*3900*/  IADD3 R13, PT, PT, R112, 0x280, RZ ;  /* 0x00000280700d7810 */ /* 0x000fe20007ffe0ff */
[----:B------:R-:W-:-:S06]  /*3910*/  ULEA UR22, UR23, UR22, 0x18 ;  /* 0x0000001617167291 */ /* 0x000fcc000f8ec0ff */
[----:B------:R-:W-:Y:S02]  /*3920*/  LEA R2, R3, UR22, 0x2 ;  /* 0x0000001603027c11 */ /* 0x000fe4000f8e10ff */
[----:B------:R-:W-:Y:S02]  /*3930*/  IADD3 R3, PT, PT, R112, 0x260, RZ ;  /* 0x0000026070037810 */ /* 0x000fe40007ffe0ff */
[----:B------:R-:W-:Y:S02]  /*3940*/  LEA R5, R5, UR22, 0x2 ;  /* 0x0000001605057c11 */ /* 0x000fe4000f8e10ff */
[-C--:B------:R-:W-:Y:S02]  /*3950*/  LEA.HI.SX32 R3, R3, R112.reuse, 0x1b ;  /* 0x0000007003037211 */ /* 0x080fe400078fdaff */
[----:B------:R-:W-:Y:S02]  /*3960*/  LEA R11, R11, UR22, 0x2 ;  /* 0x000000160b0b7c11 */ /* 0x000fe4000f8e10ff */
[----:B------:R-:W-:Y:S01]  /*3970*/  LEA.HI.SX32 R13, R13, R112, 0x1b ;  /* 0x000000700d0d7211 */ /* 0x000fe200078fdaff */
[----:B------:R-:W-:-:S03]  /*3980*/  UIMAD.WIDE.U32 UR26, UR43, UR28, URZ ;  /* 0x0000001c2b1a72a5 */ /* 0x000fc6000f8e00ff */
[----:B------:R-:W-:Y:S01]  /*3990*/  LEA R4, R13, UR22, 0x2 ;  /* 0x000000160d047c11 */ /* 0x000fe2000f8e10ff */
[----:B------:R-:W-:Y:S01]  /*39a0*/  UIMAD UR27, UR43, UR29, UR27 ;  /* 0x0000001d2b1b72a4 */ /* 0x000fe2000f8e021b */
[----:B------:R-:W-:-:S03]  /*39b0*/  IADD3 R13, PT, PT, R112, 0x360, RZ ;  /* 0x00000360700d7810 */ /* 0x000fc60007ffe0ff */
[----:B------:R-:W-:Y:S01]  /*39c0*/  UIMAD.WIDE.U32 UR26, UR8, UR30, UR26 ;  /* 0x0000001e081a72a5 */ /* 0x000fe2000f8e001a */
[----:B------:R-:W-:-:S03]  /*39d0*/  LEA.HI.SX32 R13, R13, R112, 0x1b ;  /* 0x000000700d0d7211 */ /* 0x000fc600078fdaff */
[----:B------:R-:W-:Y:S02]  /*39e0*/  UIMAD UR23, UR8, UR31, UR27 ;  /* 0x0000001f081772a4 */ /* 0x000fe4000f8e021b */
[----:B------:R-:W-:-:S04]  /*39f0*/  ULEA UR27, UP0, UR26, UR32, 0x3 ;  /* 0x000000201a1b7291 */ /* 0x000fc8000f8018ff */
[----:B------:R-:W-:Y:S01]  /*3a00*/  ULEA.HI.X UR26, UR26, UR33, UR23, 0x3, UP0 ;  /* 0x000000211a1a7291 */ /* 0x000fe200080f1c17 */
[----:B----4-:R-:W-:Y:S04]  /*3a10*/  STS [R111], R126 ;  /* 0x0000007e6f007388 */ /* 0x010fe80000000800 */
        /* <DEDUP_REMOVED lines=10> */
[----:B------:R-:W-:Y:S01]  /*3ac0*/  STS [R100+0x580], R135 ;  /* 0x0005808764007388 */ /* 0x000fe20000000800 */
[----:B0-----:R-:W-:-:S03]  /*3ad0*/  IADD3 R113, PT, PT, R112, 0x2a0, RZ ;  /* 0x000002a070717810 */ /* 0x001fc60007ffe0ff */
[----:B------:R-:W-:Y:S01]  /*3ae0*/  STS [R99+0x600], R138 ;  /* 0x0006008a63007388 */ /* 0x000fe20000000800 */
[----:B-1----:R-:W-:-:S03]  /*3af0*/  IADD3 R115, PT, PT, R112, 0x2c0, RZ ;  /* 0x000002c070737810 */ /* 0x002fc60007ffe0ff */
[----:B------:R-:W-:Y:S01]  /*3b00*/  STS [R98+0x680], R137 ;  /* 0x0006808962007388 */ /* 0x000fe20000000800 */
[----:B----4-:R-:W-:-:S03]  /*3b10*/  IADD3 R117, PT, PT, R112, 0x2e0, RZ ;  /* 0x000002e070757810 */ /* 0x010fc60007ffe0ff */
[----:B------:R-:W-:Y:S04]  /*3b20*/  STS [R97+0x700], R140 ;  /* 0x0007008c61007388 */ /* 0x000fe80000000800 */
[----:B------:R-:W-:Y:S01]  /*3b30*/  STS [R96+0x780], R139 ;  /* 0x0007808b60007388 */ /* 0x000fe20000000800 */
[----:B------:R-:W-:-:S03]  /*3b40*/  LEA.HI.SX32 R113, R113, R112, 0x1b ;  /* 0x0000007071717211 */ /* 0x000fc600078fdaff */
[----:B-----5:R0:W-:Y:S01]  /*3b50*/  STS [R2+0x800], R141 ;  /* 0x0008008d02007388 */ /* 0x0201e20000000800 */
[----:B------:R-:W-:-:S03]  /*3b60*/  LEA.HI.SX32 R115, R115, R112, 0x1b ;  /* 0x0000007073737211 */ /* 0x000fc600078fdaff */
[----:B------:R-:W-:Y:S01]  /*3b70*/  STS [R5+0x880], R142 ;  /* 0x0008808e05007388 */ /* 0x000fe20000000800 */
[----:B------:R-:W-:-:S03]  /*3b80*/  LEA.HI.SX32 R117, R117, R112, 0x1b ;  /* 0x0000007075757211 */ /* 0x000fc600078fdaff */
[----:B------:R1:W-:Y:S01]  /*3b90*/  STS [R11+0x900], R144 ;  /* 0x000900900b007388 */ /* 0x0003e20000000800 */
[----:B0-----:R-:W-:Y:S02]  /*3ba0*/  LEA R2, R3, UR22, 0x2 ;  /* 0x0000001603027c11 */ /* 0x001fe4000f8e10ff */
[C---:B------:R-:W-:Y:S02]  /*3bb0*/  IADD3 R3, PT, PT, R112.reuse, 0x300, RZ ;  /* 0x0000030070037810 */ /* 0x040fe40007ffe0ff */
[----:B------:R-:W-:Y:S02]  /*3bc0*/  LEA R118, R113, UR22, 0x2 ;  /* 0x0000001671767c11 */ /* 0x000fe4000f8e10ff */
[----:B------:R-:W-:Y:S02]  /*3bd0*/  LEA.HI.SX32 R3, R3, R112, 0x1b ;  /* 0x0000007003037211 */ /* 0x000fe400078fdaff */
[----:B-1----:R-:W-:Y:S02]  /*3be0*/  IADD3 R11, PT, PT, R112, 0x340, RZ ;  /* 0x00000340700b7810 */ /* 0x002fe40007ffe0ff */
[----:B------:R-:W-:-:S02]  /*3bf0*/  LEA R115, R115, UR22, 0x2 ;  /* 0x0000001673737c11 */ /* 0x000fc4000f8e10ff */
[----:B------:R-:W-:Y:S02]  /*3c00*/  IADD3 R5, PT, PT, R112, 0x320, RZ ;  /* 0x0000032070057810 */ /* 0x000fe40007ffe0ff */
[-C--:B------:R-:W-:Y:S01]  /*3c10*/  LEA.HI.SX32 R11, R11, R112.reuse, 0x1b ;  /* 0x000000700b0b7211 */ /* 0x080fe200078fdaff */
[----:B------:R0:W-:Y:S01]  /*3c20*/  STS [R2+0x980], R143 ;  /* 0x0009808f02007388 */ /* 0x0001e20000000800 */
[----:B------:R-:W-:Y:S02]  /*3c30*/  LEA R120, R117, UR22, 0x2 ;  /* 0x0000001675787c11 */ /* 0x000fe4000f8e10ff */
[----:B------:R-:W-:Y:S01]  /*3c40*/  LEA R3, R3, UR22, 0x2 ;  /* 0x0000001603037c11 */ /* 0x000fe2000f8e10ff */
[----:B------:R1:W-:Y:S01]  /*3c50*/  STS [R4+0xa00], R145 ;  /* 0x000a009104007388 */ /* 0x0003e20000000800 */
[----:B------:R-:W-:-:S03]  /*3c60*/  LEA.HI.SX32 R5, R5, R112, 0x1b ;  /* 0x0000007005057211 */ /* 0x000fc600078fdaff */
[----:B------:R-:W-:Y:S01]  /*3c70*/  STS [R118+0xa80], R127 ;  /* 0x000a807f76007388 */ /* 0x000fe20000000800 */
[----:B0-----:R-:W-:-:S03]  /*3c80*/  LEA R2, R11, UR22, 0x2 ;  /* 0x000000160b027c11 */ /* 0x001fc6000f8e10ff */
[----:B------:R-:W-:Y:S01]  /*3c90*/  STS [R115+0xb00], R146 ;  /* 0x000b009273007388 */ /* 0x000fe20000000800 */
[C---:B------:R-:W-:Y:S02]  /*3ca0*/  IADD3 R11, PT, PT, R112.reuse, 0x380, RZ ;  /* 0x00000380700b7810 */ /* 0x040fe40007ffe0ff */
[----:B-1----:R-:W-:Y:S01]  /*3cb0*/  LEA R4, R13, UR22, 0x2 ;  /* 0x000000160d047c11 */ /* 0x002fe2000f8e10ff */
[----:B------:R-:W-:Y:S01]  /*3cc0*/  STS [R120+0xb80], R147 ;  /* 0x000b809378007388 */ /* 0x000fe20000000800 */
[C---:B------:R-:W-:Y:S02]  /*3cd0*/  IADD3 R13, PT, PT, R112.reuse, 0x3a0, RZ ;  /* 0x000003a0700d7810 */ /* 0x040fe40007ffe0ff */
[----:B------:R-:W-:Y:S01]  /*3ce0*/  IADD3 R113, PT, PT, R112, 0x3c0, RZ ;  /* 0x000003c070717810 */ /* 0x000fe20007ffe0ff */
[----:B------:R0:W-:Y:S01]  /*3cf0*/  STS [R3+0xc00], R148 ;  /* 0x000c009403007388 */ /* 0x0001e20000000800 */
[----:B------:R-:W-:Y:S02]  /*3d00*/  LEA R5, R5, UR22, 0x2 ;  /* 0x0000001605057c11 */ /* 0x000fe4000f8e10ff */
[----:B------:R-:W-:-:S02]  /*3d10*/  LEA.HI.SX32 R11, R11, R112, 0x1b ;  /* 0x000000700b0b7211 */ /* 0x000fc400078fdaff */
[-C--:B------:R-:W-:Y:S02]  /*3d20*/  LEA.HI.SX32 R13, R13, R112.reuse, 0x1b ;  /* 0x000000700d0d7211 */ /* 0x080fe400078fdaff */
[-C--:B------:R-:W-:Y:S02]  /*3d30*/  LEA.HI.SX32 R113, R113, R112.reuse, 0x1b ;  /* 0x0000007071717211 */ /* 0x080fe400078fdaff */
[----:B0-----:R-:W-:Y:S01]  /*3d40*/  IADD3 R3, PT, PT, R112, 0x3e0, RZ ;  /* 0x000003e070037810 */ /* 0x001fe20007ffe0ff */
[----:B---3--:R0:W-:Y:S01]  /*3d50*/  STS [R5+0xc80], R124 ;  /* 0x000c807c05007388 */ /* 0x0081e20000000800 */
[----:B------:R-:W-:Y:S02]  /*3d60*/  LEA R11, R11, UR22, 0x2 ;  /* 0x000000160b0b7c11 */ /* 0x000fe4000f8e10ff */
[----:B------:R-:W-:Y:S01]  /*3d70*/  LEA.HI.SX32 R3, R3, R112, 0x1b ;  /* 0x0000007003037211 */ /* 0x000fe200078fdaff */
[----:B--2---:R1:W-:Y:S01]  /*3d80*/  STS [R2+0xd00], R125 ;  /* 0x000d007d02007388 */ /* 0x0043e20000000800 */
[----:B------:R-:W-:-:S02]  /*3d90*/  LEA R13, R13, UR22, 0x2 ;  /* 0x000000160d0d7c11 */ /* 0x000fc4000f8e10ff */
[----:B------:R-:W-:Y:S01]  /*3da0*/  LEA R3, R3, UR22, 0x2 ;  /* 0x0000001603037c11 */ /* 0x000fe2000f8e10ff */
[----:B------:R2:W-:Y:S01]  /*3db0*/  STS [R4+0xd80], R149 ;  /* 0x000d809504007388 */ /* 0x0005e20000000800 */
[----:B0-----:R-:W-:Y:S02]  /*3dc0*/  MOV R5, UR26 ;  /* 0x0000001a00057c02 */ /* 0x001fe40008000f00 */
[----:B-1----:R-:W-:Y:S01]  /*3dd0*/  LEA R2, R113, UR22, 0x2 ;  /* 0x0000001671027c11 */ /* 0x002fe2000f8e10ff */
[----:B------:R-:W-:Y:S01]  /*3de0*/  STS [R11+0xe00], R12 ;  /* 0x000e000c0b007388 */ /* 0x000fe20000000800 */
[----:B--2---:R-:W-:-:S03]  /*3df0*/  MOV R4, UR27 ;  /* 0x0000001b00047c02 */ /* 0x004fc60008000f00 */
[----:B------:R-:W-:Y:S04]  /*3e00*/  STS [R13+0xe80], R8 ;  /* 0x000e80080d007388 */ /* 0x000fe80000000800 */
[----:B------:R0:W-:Y:S04]  /*3e10*/  STS [R2+0xf00], R9 ;  /* 0x000f000902007388 */ /* 0x0001e80000000800 */
[----:B------:R1:W-:Y:S01]  /*3e20*/  STS [R3+0xf80], R10 ;  /* 0x000f800a03007388 */ /* 0x0003e20000000800 */
[----:B------:R-:W-:-:S03]  /*3e30*/  NOP ;  /* 0x0000000000007918 */ /* 0x000fc60000000000 */
[----:B------:R-:W2:Y:S01]  /*3e40*/  LDG.E.64 R4, desc[UR24][R4.64] ;  /* 0x0000001804047981 */ /* 0x000ea2000c1e1b00 */
[----:B------:R-:W-:-:S13]  /*3e50*/  R2UR UR44, R7 ;  /* 0x00000000072c72ca */ /* 0x000fda00000e0000 */
[----:B0-----:R-:W-:Y:S01]  /*3e60*/  FMUL.FTZ R2, R44, UR44 ;  /* 0x0000002c2c027c20 */ /* 0x001fe20008410000 */
[----:B------:R-:W-:-:S03]  /*3e70*/  FMUL.FTZ R7, R46, UR44 ;  /* 0x0000002c2e077c20 */ /* 0x000fc60008410000 */
[----:B-1----:R-:W-:Y:S01]  /*3e80*/  FMUL.RZ R3, R2, 0.15915493667125701904 ;  /* 0x3e22f98302037820 */ /* 0x002fe2000040c000 */
[----:B------:R-:W-:Y:S01]  /*3e90*/  FMUL.FTZ R2, R43, UR44 ;  /* 0x0000002c2b027c20 */ /* 0x000fe20008410000 */
[----:B------:R-:W-:Y:S01]  /*3ea0*/  FMUL.RZ R11, R7, 0.15915493667125701904 ;  /* 0x3e22f983070b7820 */ /* 0x000fe2000040c000 */
[----:B------:R-:W-:Y:S02]  /*3eb0*/  FMUL.FTZ R7, R45, UR44 ;  /* 0x0000002c2d077c20 */ /* 0x000fe40008410000 */
        /* <DEDUP_REMOVED lines=18> */
[----:B------:R-:W-:Y:S08]  /*3fe0*/  MUFU.COS R118, R11 ;  /* 0x0000000b00767308 */ /* 0x000ff00000000000 */
        /* <DEDUP_REMOVED lines=26> */
[----:B------:R-:W-:Y:S01]  /*4190*/  FMUL.RZ R113, R2, 0.15915493667125701904 ;  /* 0x3e22f98302717820 */ /* 0x000fe2000040c000 */
[----:B------:R-:W-:-:S06]  /*41a0*/  FMUL.FTZ R2, R31, UR44 ;  /* 0x0000002c1f027c20 */ /* 0x000fcc0008410000 */
[----:B------:R0:W-:Y:S01]  /*41b0*/  MUFU.COS R130, R3 ;  /* 0x0000000300827308 */ /* 0x0001e20000000000 */
[----:B------:R-:W-:Y:S01]  /*41c0*/  FMUL.RZ R115, R2, 0.15915493667125701904 ;  /* 0x3e22f98302737820 */ /* 0x000fe2000040c000 */
[----:B0-----:R-:W-:-:S05]  /*41d0*/  MOV R3, UR27 ;  /* 0x0000001b00037c02 */ /* 0x001fca0008000f00 */
[----:B------:R-:W-:-:S04]  /*41e0*/  FMUL.FTZ R2, R3, 1.4426950216293334961 ;  /* 0x3fb8aa3b03027820 */ /* 0x000fc80000410000 */
[-C--:B------:R-:W-:Y:S01]  /*41f0*/  FMUL.FTZ R3, R45, R2.reuse ;  /* 0x000000022d037220 */ /* 0x080fe20000410000 */
[----:B------:R-:W-:-:S05]  /*4200*/  FMUL.FTZ R6, R44, R2 ;  /* 0x000000022c067220 */ /* 0x000fca0000410000 */
[----:B------:R-:W0:Y:S08]  /*4210*/  MUFU.EX2 R3, R3 ;  /* 0x0000000300037308 */ /* 0x000e300000000800 */
[----:B------:R-:W1:Y:S01]  /*4220*/  MUFU.EX2 R6, R6 ;  /* 0x0000000600067308 */ /* 0x000e620000000800 */
[----:B------:R-:W-:-:S07]  /*4230*/  USHF.L.U32 UR26, UR11, 0x8, URZ ;  /* 0x000000080b1a7899 */ /* 0x000fce00080006ff */
[----:B------:R-:W-:Y:S01]  /*4240*/  MUFU.SIN R127, R8 ;  /* 0x00000008007f7308 */ /* 0x000fe20000000400 */
[C---:B0-----:R-:W-:Y:S01]  /*4250*/  FMUL.FTZ R194, R3.reuse, R194 ;  /* 0x000000c203c27220 */ /* 0x041fe20000410000 */
[----:B------:R-:W-:Y:S01]  /*4260*/  FMUL.FTZ R192, R3, R192 ;  /* 0x000000c003c07220 */ /* 0x000fe20000410000 */
[----:B------:R-:W-:-:S05]  /*4270*/  FMUL.FTZ R3, R33, R2 ;  /* 0x0000000221037220 */ /* 0x000fca0000410000 */
[----:B------:R0:W-:Y:S01]  /*4280*/  MUFU.COS R169, R8 ;  /* 0x0000000800a97308 */ /* 0x0001e20000000000 */
[C---:B-1----:R-:W-:Y:S01]  /*4290*/  FMUL.FTZ R191, R6.reuse, R191 ;  /* 0x000000bf06bf7220 */ /* 0x042fe20000410000 */
[----:B------:R-:W-:Y:S01]  /*42a0*/  FMUL.FTZ R190, R6, R7 ;  /* 0x0000000706be7220 */ /* 0x000fe20000410000 */
[-C--:B------:R-:W-:Y:S01]  /*42b0*/  FMUL.FTZ R6, R32, R2.reuse ;  /* 0x0000000220067220 */ /* 0x080fe20000410000 */
[----:B0-----:R-:W-:-:S04]  /*42c0*/  FMUL.FTZ R8, R43, R2 ;  /* 0x000000022b087220 */ /* 0x001fc80000410000 */
[----:B------:R0:W-:Y:S01]  /*42d0*/  MUFU.EX2 R168, R3 ;  /* 0x0000000300a87308 */ /* 0x0001e20000000800 */
[----:B------:R-:W-:Y:S01]  /*42e0*/  UIADD3 UR23, UPT, UPT, UR26, -0x100, URZ ;  /* 0xffffff001a177890 */ /* 0x000fe2000fffe0ff */
[----:B------:R-:W-:-:S06]  /*42f0*/  FMUL.FTZ R117, R38, R2 ;  /* 0x0000000226757220 */ /* 0x000fcc0000410000 */
[----:B------:R-:W1:Y:S01]  /*4300*/  MUFU.EX2 R8, R8 ;  /* 0x0000000800087308 */ /* 0x000e620000000800 */
[-C--:B0-----:R-:W-:Y:S01]  /*4310*/  FMUL.FTZ R3, R46, R2.reuse ;  /* 0x000000022e037220 */ /* 0x081fe20000410000 */
[-C--:B------:R-:W-:Y:S01]  /*4320*/  FMUL.FTZ R119, R37, R2.reuse ;  /* 0x0000000225777220 */ /* 0x080fe20000410000 */
[-C--:B------:R-:W-:Y:S01]  /*4330*/  FMUL.FTZ R121, R36, R2.reuse ;  /* 0x0000000224797220 */ /* 0x080fe20000410000 */
[-C--:B------:R-:W-:Y:S01]  /*4340*/  FMUL.FTZ R123, R35, R2.reuse ;  /* 0x00000002237b7220 */ /* 0x080fe20000410000 */
[----:B------:R-:W-:-:S03]  /*4350*/  FMUL.FTZ R125, R34, R2 ;  /* 0x00000002227d7220 */ /* 0x000fc60000410000 */
[----:B------:R-:W-:Y:S01]  /*4360*/  MUFU.SIN R170, R13 ;  /* 0x0000000d00aa7308 */ /* 0x000fe20000000400 */
[----:B------:R-:W-:-:S07]  /*4370*/  ULOP3.LUT UR23, UR23, 0x100, URZ, 0xc0, !UPT ;  /* 0x0000010017177892 */ /* 0x000fce000f8ec0ff */
[----:B------:R0:W-:Y:S01]  /*4380*/  MUFU.COS R134, R13 ;  /* 0x0000000d00867308 */ /* 0x0001e20000000000 */
[----:B------:R-:W-:-:S07]  /*4390*/  FMUL.FTZ R7, R31, R2 ;  /* 0x000000021f077220 */ /* 0x000fce0000410000 */
[----:B------:R-:W-:Y:S01]  /*43a0*/  MUFU.SIN R129, R113 ;  /* 0x0000007100817308 */ /* 0x000fe20000000400 */
[----:B0-----:R-:W-:-:S07]  /*43b0*/  FMUL.FTZ R13, R41, R2 ;  /* 0x00000002290d7220 */ /* 0x001fce0000410000 */
[----:B------:R0:W-:Y:S01]  /*43c0*/  MUFU.COS R167, R113 ;  /* 0x0000007100a77308 */ /* 0x0001e20000000000 */
[----:B------:R-:W-:-:S07]  /*43d0*/  UIADD3 UR23, UPT, UPT, UR23, UR8, URZ ;  /* 0x0000000817177290 */ /* 0x000fce000fffe0ff */
[----:B------:R-:W-:Y:S01]  /*43e0*/  MUFU.SIN R135, R115 ;  /* 0x0000007300877308 */ /* 0x000fe20000000400 */
[----:B0-----:R-:W-:-:S07]  /*43f0*/  FMUL.FTZ R113, R40, R2 ;  /* 0x0000000228717220 */ /* 0x001fce0000410000 */
[----:B------:R0:W-:Y:S08]  /*4400*/  MUFU.COS R165, R115 ;  /* 0x0000007300a57308 */ /* 0x0001f00000000000 */
[----:B------:R-:W3:Y:S01]  /*4410*/  MUFU.EX2 R6, R6 ;  /* 0x0000000600067308 */ /* 0x000ee20000000800 */
[----:B0-----:R-:W-:-:S07]  /*4420*/  FMUL.FTZ R115, R39, R2 ;  /* 0x0000000227737220 */ /* 0x001fce0000410000 */
[----:B------:R-:W0:Y:S01]  /*4430*/  MUFU.EX2 R3, R3 ;  /* 0x0000000300037308 */ /* 0x000e220000000800 */
[C---:B-1----:R-:W-:Y:S01]  /*4440*/  FMUL.FTZ R189, R8.reuse, R189 ;  /* 0x000000bd08bd7220 */ /* 0x042fe20000410000 */
[----:B------:R-:W-:-:S06]  /*4450*/  FMUL.FTZ R188, R8, R9 ;  /* 0x0000000908bc7220 */ /* 0x000fcc0000410000 */
[----:B------:R-:W-:Y:S01]  /*4460*/  MUFU.SIN R172, R10 ;  /* 0x0000000a00ac7308 */ /* 0x000fe20000000400 */
[----:B------:R-:W-:-:S07]  /*4470*/  ISETP.NE.AND P2, PT, R133, RZ, PT ;  /* 0x000000ff8500720c */ /* 0x000fce0003f45270 */
[----:B------:R1:W-:Y:S01]  /*4480*/  MUFU.COS R132, R10 ;  /* 0x0000000a00847308 */ /* 0x0003e20000000000 */
[----:B------:R-:W-:-:S07]  /*4490*/  IADD3 R131, PT, PT, R133, 0x200, RZ ;  /* 0x0000020085837810 */ /* 0x000fce0007ffe0ff */
[----:B------:R-:W4:Y:S01]  /*44a0*/  MUFU.EX2 R13, R13 ;  /* 0x0000000d000d7308 */ /* 0x000f220000000800 */
[----:B-1----:R-:W-:Y:S01]  /*44b0*/  FMUL.FTZ R10, R42, R2 ;  /* 0x000000022a0a7220 */ /* 0x002fe20000410000 */
[----:B------:R-:W-:-:S06]  /*44c0*/  SHF.L.U32 R2, R112, 0x5, RZ ;  /* 0x0000000570027819 */ /* 0x000fcc00000006ff */
[----:B------:R-:W1:Y:S01]  /*44d0*/  MUFU.EX2 R113, R113 ;  /* 0x0000007100717308 */ /* 0x000e620000000800 */
[----:B------:R-:W-:-:S07]  /*44e0*/  MOV R8, UR23 ;  /* 0x0000001700087c02 */ /* 0x000fce0008000f00 */
[----:B------:R-:W5:Y:S08]  /*44f0*/  MUFU.EX2 R115, R115 ;  /* 0x0000007300737308 */ /* 0x000f700000000800 */
[----:B------:R-:W2:Y:S08]  /*4500*/  MUFU.EX2 R117, R117 ;  /* 0x0000007500757308 */ /* 0x000eb00000000800 */
[----:B------:R-:W2:Y:S08]  /*4510*/  MUFU.EX2 R119, R119 ;  /* 0x0000007700777308 */ /* 0x000eb00000000800 */
[----:B------:R-:W2:Y:S08]  /*4520*/  MUFU.EX2 R121, R121 ;  /* 0x0000007900797308 */ /* 0x000eb00000000800 */
[----:B------:R-:W2:Y:S08]  /*4530*/  MUFU.EX2 R123, R123 ;  /* 0x0000007b007b7308 */ /* 0x000eb00000000800 */
[----:B------:R-:W2:Y:S01]  /*4540*/  MUFU.EX2 R125, R125 ;  /* 0x0000007d007d7308 */ /* 0x000ea20000000800 */
[----:B------:R-:W-:-:S02]  /*4550*/  LEA.HI.SX32 R2, R2, R2, 0x1b ;  /* 0x0000000202027211 */ /* 0x000fc400078fdaff */
[----:B------:R-:W-:-:S05]  /*4560*/  ISETP.NE.AND P3, PT, R133, 0x1f, PT ;  /* 0x0000001f8500780c */ /* 0x000fca0003f65270 */
[----:B------:R0:W2:Y:S01]  /*4570*/  MUFU.EX2 R164, R7 ;  /* 0x0000000700a47308 */ /* 0x0000a20000000800 */
[C---:B---3--:R-:W-:Y:S01]  /*4580*/  FMUL.FTZ R167, R6.reuse, R167 ;  /* 0x000000a706a77220 */ /* 0x048fe20000410000 */
[----:B------:R-:W-:-:S06]  /*4590*/  FMUL.FTZ R166, R6, R129 ;  /* 0x0000008106a67220 */ /* 0x000fcc0000410000 */
[----:B------:R-:W3:Y:S01]  /*45a0*/  MUFU.EX2 R10, R10 ;  /* 0x0000000a000a7308 */ /* 0x000ee20000000800 */
[----:B0-----:R-:W-:Y:S02]  /*45b0*/  SEL R7, R8, R131, !P2 ;  /* 0x0000008308077207 */ /* 0x001fe40005000000 */
[----:B------:R-:W-:Y:S01]  /*45c0*/  LEA R6, R2, UR22, 0x2 ;  /* 0x0000001602067c11 */ /* 0x000fe2000f8e10ff */
[C---:B------:R-:W-:Y:S01]  /*45d0*/  FMUL.FTZ R2, R3.reuse, R118 ;  /* 0x0000007603027220 */ /* 0x040fe20000410000 */
[----:B------:R-:W-:Y:S01]  /*45e0*/  FMUL.FTZ R3, R3, R12 ;  /* 0x0000000c03037220 */ /* 0x000fe20000410000 */
[----:B------:R-:W-:Y:S01]  /*45f0*/  LEA R7, R7, UR22, 0x3 ;  /* 0x0000001607077c11 */ /* 0x000fe2000f8e18ff */
[C---:B------:R-:W-:Y:S01]  /*4600*/  FMUL.FTZ R169, R168.reuse, R169 ;  /* 0x000000a9a8a97220 */ /* 0x040fe20000410000 */
[----:B----4-:R-:W-:Y:S01]  /*4610*/  FMUL.FTZ R185, R13, R120 ;  /* 0x000000780db97220 */ /* 0x010fe20000410000 */
[C---:B-1----:R-:W-:Y:S01]  /*4620*/  FMUL.FTZ R183, R113.reuse, R122 ;  /* 0x0000007a71b77220 */ /* 0x042fe20000410000 */
[----:B------:R-:W-:Y:S01]  /*4630*/  FMUL.FTZ R182, R113, R182 ;  /* 0x000000b671b67220 */ /* 0x000fe20000410000 */
[C---:B-----5:R-:W-:Y:S01]  /*4640*/  FMUL.FTZ R181, R115.reuse, R124 ;  /* 0x0000007c73b57220 */ /* 0x060fe20000410000 */
[----:B------:R-:W-:Y:S01]  /*4650*/  FMUL.FTZ R180, R115, R180 ;  /* 0x000000b473b47220 */ /* 0x000fe20000410000 */
[C---:B--2---:R-:W-:Y:S01]  /*4660*/  FMUL.FTZ R179, R117.reuse, R126 ;  /* 0x0000007e75b37220 */ /* 0x044fe20000410000 */
        /* <DEDUP_REMOVED lines=10> */
[----:B------:R0:W1:Y:S01]  /*4710*/  LDS R129, [R6] ;  /* 0x0000000006817984 */ /* 0x0000620000000800 */
[----:B------:R-:W-:Y:S03]  /*4720*/  BSSY.RECONVERGENT B0, `(.L_x_13022) ;  /* 0x0000053000007945 */ /* 0x000fe60003800200 */
[----:B------:R0:W2:Y:S01]  /*4730*/  LDS R138, [R6+0x4] ;  /* 0x00000400068a7984 */ /* 0x0000a20000000800 */
[----:B------:R-:W-:-:S03]  /*4740*/  FMUL.FTZ R165, R164, R165 ;  /* 0x000000a5a4a57220 */ /* 0x000fc60000410000 */
        /* <DEDUP_REMOVED lines=30> */
[----:B------:R-:W-:-:S03]  /*4930*/  FMUL.FTZ R164, R164, R135 ;  /* 0x00000087a4a47220 */ /* 0x000fc60000410000 */
[----:B------:R0:W-:Y:S01]  /*4940*/  STS.64 [R7+0x2550], R2 ;  /* 0x0025500207007388 */ /* 0x0001e20000000a00 */
[C---:B---3--:R-:W-:Y:S01]  /*4950*/  FMUL.FTZ R187, R10.reuse, R187 ;  /* 0x000000bb0abb7220 */ /* 0x048fe20000410000 */
        /* <DEDUP_REMOVED lines=35> */
[----:B012-4-:R-:W-:Y:S05]  /*4b90*/  @P3 BRA `(.L_x_13023) ;  /* 0x0000000000243947 */ /* 0x017fea0003800000 */
        /* <DEDUP_REMOVED lines=9> */
.L_x_13023:
[----:B------:R-:W-:-:S06]  /*4c30*/  LEA R12, R133, UR22, 0x3 ;  /* 0x00000016850c7c11 */ /* 0x000fcc000f8e18ff */
[----:B------:R-:W0:Y:S02]  /*4c40*/  LDS.64 R12, [R12+0x3558] ;  /* 0x003558000c0c7984 */ /* 0x000e240000000a00 */
.L_x_13024:
[----:B------:R-:W-:Y:S05]  /*4c50*/  BSYNC.RECONVERGENT B0 ;  /* 0x0000000000007941 */ /* 0x000fea0003800200 */
.L_x_13022:
[----:B------:R-:W-:Y:S01]  /*4c60*/  FMUL.FTZ R5, R3, R192 ;  /* 0x000000c003057220 */ /* 0x000fe20000410000 */
[C---:B------:R-:W-:Y:S01]  /*4c70*/  FMUL.FTZ R6, R46.reuse, R138 ;  /* 0x0000008a2e067220 */ /* 0x040fe20000410000 */
[----:B------:R-:W-:Y:S01]  /*4c80*/  FMUL.FTZ R4, R46, R129 ;  /* 0x000000812e047220 */ /* 0x000fe20000410000 */
[C---:B------:R-:W-:Y:S01]  /*4c90*/  FMUL.FTZ R8, R2.reuse, R192 ;  /* 0x000000c002087220 */ /* 0x040fe20000410000 */
[----:B------:R-:W-:Y:S01]  /*4ca0*/  FFMA.FTZ R5, R2, R194, -R5 ;  /* 0x000000c202057223 */ /* 0x000fe20000010805 */
[C---:B------:R-:W-:Y:S01]  /*4cb0*/  FMUL.FTZ R245, R93.reuse, R6 ;  /* 0x000000065df57220 */ /* 0x040fe20000410000 */
[----:B------:R-:W-:Y:S01]  /*4cc0*/  FMUL.FTZ R247, R93, R4 ;  /* 0x000000045df77220 */ /* 0x000fe20000410000 */
[----:B------:R-:W-:Y:S01]  /*4cd0*/  FFMA.FTZ R8, R3, R194, R8 ;  /* 0x000000c203087223 */ /* 0x000fe20000010008 */
[----:B------:R-:W-:Y:S01]  /*4ce0*/  FMUL.FTZ R6, R190, R5 ;  /* 0x00000005be067220 */ /* 0x000fe20000410000 */
[C---:B------:R-:W-:Y:S01]  /*4cf0*/  FMUL.FTZ R7, R192.reuse, R245 ;  /* 0x000000f5c0077220 */ /* 0x040fe20000410000 */
[-C--:B------:R-:W-:Y:S01]  /*4d00*/  FMUL.FTZ R4, R192, R247.reuse ;  /* 0x000000f7c0047220 */ /* 0x080fe20000410000 */
[----:B------:R-:W-:Y:S01]  /*4d10*/  FMUL.FTZ R243, R45, R136 ;  /* 0x000000882df37220 */ /* 0x000fe20000410000 */
[-C--:B------:R-:W-:Y:S01]  /*4d20*/  FFMA.FTZ R6, R191, R8.reuse, R6 ;  /* 0x00000008bf067223 */ /* 0x080fe20000010006 */
[----:B------:R-:W-:Y:S01]  /*4d30*/  FMUL.FTZ R8, R190, R8 ;  /* 0x00000008be087220 */ /* 0x000fe20000410000 */
[C---:B------:R-:W-:Y:S01]  /*4d40*/  FFMA.FTZ R7, R194.reuse, R247, -R7 ;  /* 0x000000f7c2077223 */ /* 0x040fe20000010807 */
[----:B------:R-:W-:Y:S01]  /*4d50*/  FMUL.FTZ R241, R45, R134 ;  /* 0x000000862df17220 */ /* 0x000fe20000410000 */
[----:B------:R-:W-:Y:S01]  /*4d60*/  FFMA.FTZ R4, R194, R245, R4 ;  /* 0x000000f5c2047223 */ /* 0x000fe20000010004 */
[----:B------:R-:W-:Y:S01]  /*4d70*/  FFMA.FTZ R8, R191, R5, -R8 ;  /* 0x00000005bf087223 */ /* 0x000fe20000010808 */
        /* <DEDUP_REMOVED lines=18> */
[----:B------:R-:W-:Y:S01]  /*4ea0*/  FMUL.FTZ R9, R188, R7 ;  /* 0x00000007bc097220 */ /* 0x000fe20000410000 */
[----:B------:R-:W-:Y:S01]  /*4eb0*/  FFMA.FTZ R6, R187, R5, -R6 ;  /* 0x00000005bb067223 */ /* 0x000fe20000010806 */
[C---:B------:R-:W-:Y:S01]  /*4ec0*/  FMUL.FTZ R8, R184.reuse, R10 ;  /* 0x0000000ab8087220 */ /* 0x040fe20000410000 */
[C---:B------:R-:W-:Y:S01]  /*4ed0*/  FFMA.FTZ R4, R189.reuse, R7, -R4 ;  /* 0x00000007bd047223 */ /* 0x040fe20000010804 */
[----:B------:R-:W-:Y:S01]  /*4ee0*/  FFMA.FTZ R9, R189, R212, R9 ;  /* 0x000000d4bd097223 */ /* 0x000fe20000010009 */
[----:B------:R-:W-:Y:S01]  /*4ef0*/  FMUL.FTZ R235, R43, R130 ;  /* 0x000000822beb7220 */ /* 0x000fe20000410000 */
[-C--:B------:R-:W-:Y:S01]  /*4f00*/  FMUL.FTZ R7, R184, R6.reuse ;  /* 0x00000006b8077220 */ /* 0x080fe20000410000 */
[----:B------:R-:W-:Y:S01]  /*4f10*/  FFMA.FTZ R5, R185, R6, -R8 ;  /* 0x00000006b9057223 */ /* 0x000fe20000010808 */
[----:B------:R-:W-:Y:S01]  /*4f20*/  FMUL.FTZ R237, R43, R132 ;  /* 0x000000842bed7220 */ /* 0x000fe20000410000 */
[----:B------:R-:W-:Y:S01]  /*4f30*/  FFMA.FTZ R9, R92, R235, R9 ;  /* 0x000000eb5c097223 */ /* 0x000fe20000010009 */
[----:B------:R-:W-:Y:S01]  /*4f40*/  FFMA.FTZ R7, R185, R10, R7 ;  /* 0x0000000ab9077223 */ /* 0x000fe20000010007 */
[----:B------:R-:W-:Y:S01]  /*4f50*/  FMUL.FTZ R8, R182, R5 ;  /* 0x00000005b6087220 */ /* 0x000fe20000410000 */
[----:B------:R-:W-:Y:S01]  /*4f60*/  FFMA.FTZ R4, R92, R237, R4 ;  /* 0x000000ed5c047223 */ /* 0x000fe20000010004 */
[----:B------:R-:W-:Y:S01]  /*4f70*/  FMUL.FTZ R6, R186, R9 ;  /* 0x00000009ba067220 */ /* 0x000fe20000410000 */
[----:B------:R-:W-:Y:S01]  /*4f80*/  FMUL.FTZ R232, R42, R123 ;  /* 0x0000007b2ae87220 */ /* 0x000fe20000410000 */
[-C--:B------:R-:W-:Y:S01]  /*4f90*/  FFMA.FTZ R10, R183, R7.reuse, R8 ;  /* 0x00000007b70a7223 */ /* 0x080fe20000010008 */
[-C--:B------:R-:W-:Y:S01]  /*4fa0*/  FMUL.FTZ R8, R186, R4.reuse ;  /* 0x00000004ba087220 */ /* 0x080fe20000410000 */
[C---:B------:R-:W-:Y:S01]  /*4fb0*/  FFMA.FTZ R6, R187.reuse, R4, -R6 ;  /* 0x00000004bb067223 */ /* 0x040fe20000010806 */
[----:B------:R-:W-:Y:S01]  /*4fc0*/  FMUL.FTZ R4, R182, R7 ;  /* 0x00000007b6047220 */ /* 0x000fe20000410000 */
[----:B------:R-:W-:Y:S01]  /*4fd0*/  FMUL.FTZ R230, R42, R121 ;  /* 0x000000792ae67220 */ /* 0x000fe20000410000 */
[----:B------:R-:W-:Y:S01]  /*4fe0*/  FFMA.FTZ R9, R187, R9, R8 ;  /* 0x00000009bb097223 */ /* 0x000fe20000010008 */
[----:B------:R-:W-:Y:S01]  /*4ff0*/  FFMA.FTZ R6, R89, R232, R6 ;  /* 0x000000e859067223 */ /* 0x000fe20000010006 */
        /* <DEDUP_REMOVED lines=8> */
[----:B------:R-:W-:Y:S01]  /*5080*/  FMUL.FTZ R233, R41, R126 ;  /* 0x0000007e29e97220 */ /* 0x000fe20000410000 */
[----:B------:R-:W-:Y:S01]  /*5090*/  FFMA.FTZ R7, R181, R10, R7 ;  /* 0x0000000ab5077223 */ /* 0x000fe20000010007 */
[----:B------:R-:W-:Y:S01]  /*50a0*/  FFMA.FTZ R6, R185, R6, -R5 ;  /* 0x00000006b9067223 */ /* 0x000fe20000010805 */
[----:B------:R-:W-:Y:S01]  /*50b0*/  FMUL.FTZ R239, R41, R128 ;  /* 0x0000008029ef7220 */ /* 0x000fe20000410000 */
[----:B------:R-:W2:Y:S01]  /*50c0*/  @P1 LDC R211, c[0x0][0x38c] ;  /* 0x0000e300ffd31b82 */ /* 0x000ea20000000800 */
[----:B------:R-:W-:Y:S01]  /*50d0*/  FFMA.FTZ R9, R90, R233, R9 ;  /* 0x000000e95a097223 */ /* 0x000fe20000010009 */
        /* <DEDUP_REMOVED lines=8> */
[----:B------:R-:W-:Y:S01]  /*5160*/  FMUL.FTZ R234, R40, R119 ;  /* 0x0000007728ea7220 */ /* 0x000fe20000410000 */
[----:B------:R-:W-:Y:S01]  /*5170*/  FMUL.FTZ R6, R176, R10 ;  /* 0x0000000ab0067220 */ /* 0x000fe20000410000 */
[----:B------:R-:W-:Y:S01]  /*5180*/  FFMA.FTZ R9, R183, R9, R8 ;  /* 0x00000009b7097223 */ /* 0x000fe20000010008 */
[----:B------:R-:W-:Y:S01]  /*5190*/  FMUL.FTZ R228, R40, R117 ;  /* 0x0000007528e47220 */ /* 0x000fe20000410000 */
[----:B------:R-:W-:Y:S01]  /*51a0*/  FFMA.FTZ R5, R87, R234, R4 ;  /* 0x000000ea57057223 */ /* 0x000fe20000010004 */
[-C--:B------:R-:W-:Y:S01]  /*51b0*/  FFMA.FTZ R11, R177, R7.reuse, -R6 ;  /* 0x00000007b10b7223 */ /* 0x080fe20000010806 */
[----:B------:R-:W-:Y:S01]  /*51c0*/  FMUL.FTZ R4, R176, R7 ;  /* 0x00000007b0047220 */ /* 0x000fe20000410000 */
[----:B------:R-:W-:Y:S01]  /*51d0*/  FFMA.FTZ R9, R87, R228, R9 ;  /* 0x000000e457097223 */ /* 0x000fe20000010009 */
[----:B------:R-:W-:Y:S01]  /*51e0*/  MOV R7, UR11 ;  /* 0x0000000b00077c02 */ /* 0x000fe20008000f00 */
[C---:B------:R-:W-:Y:S01]  /*51f0*/  FMUL.FTZ R8, R180.reuse, R5 ;  /* 0x00000005b4087220 */ /* 0x040fe20000410000 */
[----:B------:R-:W-:Y:S01]  /*5200*/  FFMA.FTZ R133, R177, R10, R4 ;  /* 0x0000000ab1857223 */ /* 0x000fe20000010004 */
[-C--:B------:R-:W-:Y:S01]  /*5210*/  FMUL.FTZ R6, R180, R9.reuse ;  /* 0x00000009b4067220 */ /* 0x080fe20000410000 */
[----:B------:R-:W-:Y:S01]  /*5220*/  @P1 IADD3 R4, PT, PT, R7, -0x2, RZ ;  /* 0xfffffffe07041810 */ /* 0x000fe20007ffe0ff */
[C---:B------:R-:W-:Y:S01]  /*5230*/  FFMA.FTZ R9, R181.reuse, R9, R8 ;  /* 0x00000009b5097223 */ /* 0x040fe20000010008 */
[----:B------:R-:W-:Y:S01]  /*5240*/  MOV R7, 0x10 ;  /* 0x0000001000077802 */ /* 0x000fe20000000f00 */
[----:B------:R-:W-:Y:S01]  /*5250*/  FFMA.FTZ R8, R181, R5, -R6 ;  /* 0x00000005b5087223 */ /* 0x000fe20000010806 */
[C---:B------:R-:W-:Y:S01]  /*5260*/  FMUL.FTZ R229, R39.reuse, R122 ;  /* 0x0000007a27e57220 */ /* 0x040fe20000410000 */
[----:B--2---:R-:W-:Y:S01]  /*5270*/  @P1 IMAD R6, R4, R211, UR8 ;  /* 0x0000000804061e24 */ /* 0x004fe2000f8e02d3 */
[----:B------:R-:W-:Y:S01]  /*5280*/  CS2R R4, SRZ ;  /* 0x0000000000047805 */ /* 0x000fe2000001ff00 */
[----:B------:R-:W-:Y:S01]  /*5290*/  FMUL.FTZ R231, R39, R124 ;  /* 0x0000007c27e77220 */ /* 0x000fe20000410000 */
[----:B------:R-:W-:Y:S01]  /*52a0*/  FFMA.FTZ R9, R88, R229, R9 ;  /* 0x000000e558097223 */ /* 0x000fe20000010009 */
[----:B------:R-:W-:-:S04]  /*52b0*/  @P1 IMAD.WIDE R6, R6, R7, UR4 ;  /* 0x0000000406061e25 */ /* 0x000fc8000f8e0207 */
[----:B------:R-:W-:Y:S01]  /*52c0*/  FMUL.FTZ R226, R38, R115 ;  /* 0x0000007326e27220 */ /* 0x000fe20000410000 */
[----:B------:R-:W-:Y:S01]  /*52d0*/  FFMA.FTZ R8, R88, R231, R8 ;  /* 0x000000e758087223 */ /* 0x000fe20000010008 */
[----:B------:R-:W-:Y:S01]  /*52e0*/  FMUL.FTZ R10, R178, R9 ;  /* 0x00000009b20a7220 */ /* 0x000fe20000410000 */
[----:B------:R-:W-:Y:S01]  /*52f0*/  FMUL.FTZ R224, R38, R113 ;  /* 0x0000007126e07220 */ /* 0x000fe20000410000 */
[----:B------:R2:W3:Y:S01]  /*5300*/  @P1 LDG.E.64 R4, desc[UR24][R6.64+0x8] ;  /* 0x0000081806041981 */ /* 0x0004e2000c1e1b00 */
[-C--:B------:R-:W-:Y:S01]  /*5310*/  FMUL.FTZ R212, R178, R8.reuse ;  /* 0x00000008b2d47220 */ /* 0x080fe20000410000 */
[C---:B------:R-:W-:Y:S01]  /*5320*/  FFMA.FTZ R10, R179.reuse, R8, -R10 ;  /* 0x00000008b30a7223 */ /* 0x040fe2000001080a */
[C---:B------:R-:W-:Y:S02]  /*5330*/  FMUL.FTZ R214, R174.reuse, R11 ;  /* 0x0000000baed67220 */ /* 0x040fe40000410000 */
[----:B------:R-:W-:Y:S01]  /*5340*/  FFMA.FTZ R9, R179, R9, R212 ;  /* 0x00000009b3097223 */ /* 0x000fe200000100d4 */
[----:B------:R-:W-:Y:S01]  /*5350*/  FFMA.FTZ R10, R85, R226, R10 ;  /* 0x000000e2550a7223 */ /* 0x000fe2000001000a */
[-C--:B------:R-:W-:Y:S01]  /*5360*/  FMUL.FTZ R212, R174, R133.reuse ;  /* 0x00000085aed47220 */ /* 0x080fe20000410000 */
[----:B------:R-:W-:Y:S01]  /*5370*/  FFMA.FTZ R214, R175, R133, R214 ;  /* 0x00000085afd67223 */ /* 0x000fe200000100d6 */
[----:B------:R-:W-:Y:S01]  /*5380*/  FFMA.FTZ R9, R85, R224, R9 ;  /* 0x000000e055097223 */ /* 0x000fe20000010009 */
[C---:B------:R-:W-:Y:S01]  /*5390*/  FMUL.FTZ R8, R176.reuse, R10 ;  /* 0x0000000ab0087220 */ /* 0x040fe20000410000 */
[----:B------:R-:W-:Y:S01]  /*53a0*/  FFMA.FTZ R212, R175, R11, -R212 ;  /* 0x0000000bafd47223 */ /* 0x000fe200000108d4 */
[----:B------:R-:W-:Y:S01]  /*53b0*/  FMUL.FTZ R227, R37, R118 ;  /* 0x0000007625e37220 */ /* 0x000fe20000410000 */
[-C--:B------:R-:W-:Y:S01]  /*53c0*/  FMUL.FTZ R11, R176, R9.reuse ;  /* 0x00000009b00b7220 */ /* 0x080fe20000410000 */
[----:B------:R-:W-:Y:S01]  /*53d0*/  FFMA.FTZ R9, R177, R9, R8 ;  /* 0x00000009b1097223 */ /* 0x000fe20000010008 */
[----:B--2---:R-:W-:Y:S01]  /*53e0*/  FMUL.FTZ R6, R172, R214 ;  /* 0x000000d6ac067220 */ /* 0x004fe20000410000 */
[----:B------:R-:W-:Y:S01]  /*53f0*/  FMUL.FTZ R225, R37, R120 ;  /* 0x0000007825e17220 */ /* 0x000fe20000410000 */
[----:B------:R-:W-:Y:S01]  /*5400*/  FFMA.FTZ R10, R177, R10, -R11 ;  /* 0x0000000ab10a7223 */ /* 0x000fe2000001080b */
[----:B------:R-:W-:Y:S01]  /*5410*/  FFMA.FTZ R9, R86, R227, R9 ;  /* 0x000000e356097223 */ /* 0x000fe20000010009 */
[-C--:B------:R-:W-:Y:S01]  /*5420*/  FMUL.FTZ R11, R172, R212.reuse ;  /* 0x000000d4ac0b7220 */ /* 0x080fe20000410000 */
[C---:B------:R-:W-:Y:S01]  /*5430*/  FFMA.FTZ R7, R173.reuse, R212, -R6 ;  /* 0x000000d4ad077223 */ /* 0x040fe20000010806 */
[----:B------:R-:W-:Y:S01]  /*5440*/  FFMA.FTZ R10, R86, R225, R10 ;  /* 0x000000e1560a7223 */ /* 0x000fe2000001000a */
[----:B------:R-:W-:Y:S01]  /*5450*/  FMUL.FTZ R6, R174, R9 ;  /* 0x00000009ae067220 */ /* 0x000fe20000410000 */
[----:B------:R-:W-:Y:S01]  /*5460*/  FFMA.FTZ R11, R173, R214, R11 ;  /* 0x000000d6ad0b7223 */ /* 0x000fe2000001000b */
[----:B------:R-:W-:-:S02]  /*5470*/  FMUL.FTZ R8, R170, R7 ;  /* 0x00000007aa087220 */ /* 0x000fc40000410000 */
[-C--:B------:R-:W-:Y:S01]  /*5480*/  FFMA.FTZ R6, R175, R10.reuse, -R6 ;  /* 0x0000000aaf067223 */ /* 0x080fe20000010806 */
[----:B------:R-:W-:Y:S01]  /*5490*/  FMUL.FTZ R10, R174, R10 ;  /* 0x0000000aae0a7220 */ /* 0x000fe20000410000 */
[-C--:B------:R-:W-:Y:S01]  /*54a0*/  FFMA.FTZ R133, R171, R11.reuse, R8 ;  /* 0x0000000bab857223 */ /* 0x080fe20000010008 */
[----:B------:R-:W-:Y:S01]  /*54b0*/  FMUL.FTZ R8, R170, R11 ;  /* 0x0000000baa087220 */ /* 0x000fe20000410000 */
[C---:B------:R-:W-:Y:S01]  /*54c0*/  FMUL.FTZ R222, R36.reuse, R163 ;  /* 0x000000a324de7220 */ /* 0x040fe20000410000 */
        /* <DEDUP_REMOVED lines=11> */
[----:B------:R-:W-:Y:S01]  /*5580*/  FFMA.FTZ R9, R173, R9, R8 ;  /* 0x00000009ad097223 */ /* 0x000fe20000010008 */
[----:B------:R-:W-:Y:S01]  /*5590*/  FMUL.FTZ R219, R35, R160 ;  /* 0x000000a023db7220 */ /* 0x000fe20000410000 */
[----:B------:R-:W-:Y:S01]  /*55a0*/  FFMA.FTZ R6, R173, R6, -R7 ;  /* 0x00000006ad067223 */ /* 0x000fe20000010807 */
[----:B------:R-:W-:Y:S01]  /*55b0*/  FMUL.FTZ R8, R166, R214 ;  /* 0x000000d6a6087220 */ /* 0x000fe20000410000 */
[----:B------:R-:W-:Y:S01]  /*55c0*/  FMUL.FTZ R213, R35, R162 ;  /* 0x000000a223d57220 */ /* 0x000fe20000410000 */
[----:B------:R-:W-:Y:S01]  /*55d0*/  FFMA.FTZ R9, R84, R219, R9 ;  /* 0x000000db54097223 */ /* 0x000fe20000010009 */
        /* <DEDUP_REMOVED lines=8> */
[----:B------:R-:W-:-:S02]  /*5660*/  FMUL.FTZ R214, R34, R157 ;  /* 0x0000009d22d67220 */ /* 0x000fc40000410000 */
[----:B------:R-:W-:Y:S01]  /*5670*/  FFMA.FTZ R10, R171, R9, R10 ;  /* 0x00000009ab0a7223 */ /* 0x000fe2000001000a */
[C---:B------:R-:W-:Y:S01]  /*5680*/  FFMA.FTZ R8, R81.reuse, R220, R7 ;  /* 0x000000dc51087223 */ /* 0x040fe20000010007 */
[----:B------:R-:W-:Y:S02]  /*5690*/  FMUL.FTZ R216, R164, R11 ;  /* 0x0000000ba4d87220 */ /* 0x000fe40000410000 */
[----:B------:R-:W-:Y:S01]  /*56a0*/  FFMA.FTZ R10, R81, R214, R10 ;  /* 0x000000d6510a7223 */ /* 0x000fe2000001000a */
[C---:B------:R-:W-:Y:S01]  /*56b0*/  FMUL.FTZ R9, R168.reuse, R8 ;  /* 0x00000008a8097220 */ /* 0x040fe20000410000 */
[----:B------:R-:W-:Y:S01]  /*56c0*/  FFMA.FTZ R7, R165, R133, R216 ;  /* 0x00000085a5077223 */ /* 0x000fe200000100d8 */
[----:B------:R-:W-:Y:S01]  /*56d0*/  FMUL.FTZ R215, R33, R156 ;  /* 0x0000009c21d77220 */ /* 0x000fe20000410000 */
[-C--:B------:R-:W-:Y:S01]  /*56e0*/  FMUL.FTZ R216, R168, R10.reuse ;  /* 0x0000000aa8d87220 */ /* 0x080fe20000410000 */
[----:B------:R-:W-:Y:S01]  /*56f0*/  FFMA.FTZ R9, R169, R10, R9 ;  /* 0x0000000aa9097223 */ /* 0x000fe20000010009 */
[----:B------:R-:W-:-:S02]  /*5700*/  FMUL.FTZ R217, R33, R158 ;  /* 0x0000009e21d97220 */ /* 0x000fc40000410000 */
[----:B------:R-:W-:Y:S01]  /*5710*/  FFMA.FTZ R216, R169, R8, -R216 ;  /* 0x00000008a9d87223 */ /* 0x000fe200000108d8 */
[----:B------:R-:W-:Y:S01]  /*5720*/  FFMA.FTZ R9, R82, R215, R9 ;  /* 0x000000d752097223 */ /* 0x000fe20000010009 */
[----:B------:R-:W-:Y:S02]  /*5730*/  FMUL.FTZ R6, R164, R133 ;  /* 0x00000085a4067220 */ /* 0x000fe40000410000 */
[----:B------:R-:W-:Y:S01]  /*5740*/  FFMA.FTZ R216, R82, R217, R216 ;  /* 0x000000d952d87223 */ /* 0x000fe200000100d8 */
[C---:B------:R-:W-:Y:S01]  /*5750*/  FMUL.FTZ R8, R166.reuse, R9 ;  /* 0x00000009a6087220 */ /* 0x040fe20000410000 */
[----:B------:R-:W-:Y:S02]  /*5760*/  FFMA.FTZ R6, R165, R11, -R6 ;  /* 0x0000000ba5067223 */ /* 0x000fe40000010806 */
[-C--:B------:R-:W-:Y:S01]  /*5770*/  FMUL.FTZ R10, R166, R216.reuse ;  /* 0x000000d8a60a7220 */ /* 0x080fe20000410000 */
[C---:B------:R-:W-:Y:S01]  /*5780*/  FFMA.FTZ R11, R167.reuse, R216, -R8 ;  /* 0x000000d8a70b7223 */ /* 0x040fe20000010808 */
[C---:B------:R-:W-:Y:S01]  /*5790*/  FMUL.FTZ R216, R32.reuse, R155 ;  /* 0x0000009b20d87220 */ /* 0x040fe20000410000 */
[----:B------:R-:W-:Y:S01]  /*57a0*/  FMUL.FTZ R218, R32, R153 ;  /* 0x0000009920da7220 */ /* 0x000fe20000410000 */
[----:B------:R-:W-:-:S02]  /*57b0*/  FFMA.FTZ R10, R167, R9, R10 ;  /* 0x00000009a70a7223 */ /* 0x000fc4000001000a */
[C---:B------:R-:W-:Y:S02]  /*57c0*/  FFMA.FTZ R11, R79.reuse, R216, R11 ;  /* 0x000000d84f0b7223 */ /* 0x040fe4000001000b */
[----:B------:R-:W-:Y:S02]  /*57d0*/  FFMA.FTZ R10, R79, R218, R10 ;  /* 0x000000da4f0a7223 */ /* 0x000fe4000001000a */
[CC--:B------:R-:W-:Y:S01]  /*57e0*/  FMUL.FTZ R9, R164.reuse, R11.reuse ;  /* 0x0000000ba4097220 */ /* 0x0c0fe20000410000 */
[----:B------:R-:W-:Y:S01]  /*57f0*/  FMUL.FTZ R221, R31, R152 ;  /* 0x000000981fdd7220 */ /* 0x000fe20000410000 */
[-C--:B------:R-:W-:Y:S02]  /*5800*/  FMUL.FTZ R8, R164, R10.reuse ;  /* 0x0000000aa4087220 */ /* 0x080fe40000410000 */
[----:B------:R-:W-:Y:S01]  /*5810*/  FFMA.FTZ R9, R165, R10, R9 ;  /* 0x0000000aa5097223 */ /* 0x000fe20000010009 */
[----:B------:R-:W-:Y:S01]  /*5820*/  FMUL.FTZ R223, R31, R154 ;  /* 0x0000009a1fdf7220 */ /* 0x000fe20000410000 */
[----:B------:R-:W-:-:S02]  /*5830*/  FFMA.FTZ R240, R165, R11, -R8 ;  /* 0x0000000ba5f07223 */ /* 0x000fc40000010808 */
[C---:B------:R-:W-:Y:S02]  /*5840*/  FFMA.FTZ R8, R80.reuse, R221, R9 ;  /* 0x000000dd50087223 */ /* 0x040fe40000010009 */
[----:B------:R-:W-:-:S03]  /*5850*/  FFMA.FTZ R9, R80, R223, R240 ;  /* 0x000000df50097223 */ /* 0x000fc600000100f0 */
[----:B------:R-:W2:Y:S04]  /*5860*/  SHFL.UP PT, R211, R8, 0x1, RZ ;  /* 0x0420000008d37989 */ /* 0x000ea800000e00ff */
[----:B------:R-:W4:Y:S04]  /*5870*/  SHFL.UP PT, R133, R9, 0x1, RZ ;  /* 0x0420000009857989 */ /* 0x000f2800000e00ff */
[----:B------:R-:W5:Y:S01]  /*5880*/  SHFL.UP PT, R11, R7, 0x1, RZ ;  /* 0x04200000070b7989 */ /* 0x000f6200000e00ff */
[----:B------:R-:W-:-:S03]  /*5890*/  ISETP.GE.AND P3, PT, R112, 0x1, PT ;  /* 0x000000017000780c */ /* 0x000fc60003f66270 */
[----:B------:R-:W1:Y:S01]  /*58a0*/  SHFL.UP PT, R10, R6, 0x1, RZ ;  /* 0x04200000060a7989 */ /* 0x000e6200000e00ff */
[-C--:B--2---:R-:W-:Y:S01]  /*58b0*/  FMUL.FTZ R240, R6, R211.reuse ;  /* 0x000000d306f07220 */ /* 0x084fe20000410000 */
[----:B------:R-:W-:-:S03]  /*58c0*/  FMUL.FTZ R211, R7, R211 ;  /* 0x000000d307d37220 */ /* 0x000fc60000410000 */
[-C--:B----4-:R-:W-:Y:S01]  /*58d0*/  FFMA.FTZ R249, R7, R133.reuse, R240 ;  /* 0x0000008507f97223 */ /* 0x090fe200000100f0 */
[----:B------:R-:W-:-:S04]  /*58e0*/  FFMA.FTZ R242, R6, R133, -R211 ;  /* 0x0000008506f27223 */ /* 0x000fc800000108d3 */
[----:B------:R-:W-:Y:S01]  /*58f0*/  @P3 FADD.FTZ R8, R8, R249 ;  /* 0x000000f908083221 */ /* 0x000fe20000010000 */
[-C--:B-----5:R-:W-:Y:S01]  /*5900*/  FMUL.FTZ R133, R7, R11.reuse ;  /* 0x0000000b07857220 */ /* 0x0a0fe20000410000 */
[----:B------:R-:W-:Y:S01]  /*5910*/  @P3 FADD.FTZ R9, R9, R242 ;  /* 0x000000f209093221 */ /* 0x000fe20000010000 */
[C---:B------:R-:W-:Y:S02]  /*5920*/  FMUL.FTZ R240, R6.reuse, R11 ;  /* 0x0000000b06f07220 */ /* 0x040fe40000410000 */
[----:B------:R-:W2:Y:S01]  /*5930*/  SHFL.UP PT, R211, R8, 0x2, RZ ;  /* 0x0440000008d37989 */ /* 0x000ea200000e00ff */
[-C--:B-1----:R-:W-:Y:S01]  /*5940*/  @P3 FFMA.FTZ R6, R6, R10.reuse, -R133 ;  /* 0x0000000a06063223 */ /* 0x082fe20000010885 */
[----:B------:R-:W-:Y:S02]  /*5950*/  @P3 FFMA.FTZ R7, R7, R10, R240 ;  /* 0x0000000a07073223 */ /* 0x000fe400000100f0 */
[----:B------:R-:W1:Y:S04]  /*5960*/  SHFL.UP PT, R133, R9, 0x2, RZ ;  /* 0x0440000009857989 */ /* 0x000e6800000e00ff */
[----:B------:R-:W4:Y:S01]  /*5970*/  SHFL.UP PT, R11, R7, 0x2, RZ ;  /* 0x04400000070b7989 */ /* 0x000f2200000e00ff */
[----:B------:R-:W-:-:S03]  /*5980*/  ISETP.GE.AND P3, PT, R112, 0x2, PT ;  /* 0x000000027000780c */ /* 0x000fc60003f66270 */
[----:B------:R-:W5:Y:S01]  /*5990*/  SHFL.UP PT, R10, R6, 0x2, RZ ;  /* 0x04400000060a7989 */ /* 0x000f6200000e00ff */
[-C--:B--2---:R-:W-:Y:S01]  /*59a0*/  FMUL.FTZ R240, R6, R211.reuse ;  /* 0x000000d306f07220 */ /* 0x084fe20000410000 */
[----:B------:R-:W-:-:S03]  /*59b0*/  FMUL.FTZ R211, R7, R211 ;  /* 0x000000d307d37220 */ /* 0x000fc60000410000 */
[-C--:B-1----:R-:W-:Y:S01]  /*59c0*/  FFMA.FTZ R249, R7, R133.reuse, R240 ;  /* 0x0000008507f97223 */ /* 0x082fe200000100f0 */
[----:B------:R-:W-:-:S04]  /*59d0*/  FFMA.FTZ R242, R6, R133, -R211 ;  /* 0x0000008506f27223 */ /* 0x000fc800000108d3 */
[----:B------:R-:W-:Y:S01]  /*59e0*/  @P3 FADD.FTZ R8, R8, R249 ;  /* 0x000000f908083221 */ /* 0x000fe20000010000 */
[-C--:B----4-:R-:W-:Y:S01]  /*59f0*/  FMUL.FTZ R133, R7, R11.reuse ;  /* 0x0000000b07857220 */ /* 0x090fe20000410000 */
[----:B------:R-:W-:Y:S01]  /*5a00*/  @P3 FADD.FTZ R9, R9, R242 ;  /* 0x000000f209093221 */ /* 0x000fe20000010000 */
[C---:B------:R-:W-:Y:S02]  /*5a10*/  FMUL.FTZ R240, R6.reuse, R11 ;  /* 0x0000000b06f07220 */ /* 0x040fe40000410000 */
[----:B------:R-:W1:Y:S01]  /*5a20*/  SHFL.UP PT, R211, R8, 0x4, RZ ;  /* 0x0480000008d37989 */ /* 0x000e6200000e00ff */
[-C--:B-----5:R-:W-:Y:S01]  /*5a30*/  @P3 FFMA.FTZ R6, R6, R10.reuse, -R133 ;  /* 0x0000000a06063223 */ /* 0x0a0fe20000010885 */
[----:B------:R-:W-:Y:S02]  /*5a40*/  @P3 FFMA.FTZ R7, R7, R10, R240 ;  /* 0x0000000a07073223 */ /* 0x000fe400000100f0 */
[----:B------:R-:W2:Y:S04]  /*5a50*/  SHFL.UP PT, R133, R9, 0x4, RZ ;  /* 0x0480000009857989 */ /* 0x000ea800000e00ff */
[----:B------:R-:W4:Y:S01]  /*5a60*/  SHFL.UP PT, R11, R7, 0x4, RZ ;  /* 0x04800000070b7989 */ /* 0x000f2200000e00ff */
[----:B------:R-:W-:-:S03]  /*5a70*/  ISETP.GE.AND P3, PT, R112, 0x4, PT ;  /* 0x000000047000780c */ /* 0x000fc60003f66270 */
[----:B------:R-:W5:Y:S01]  /*5a80*/  SHFL.UP PT, R10, R6, 0x4, RZ ;  /* 0x04800000060a7989 */ /* 0x000f6200000e00ff */
[-C--:B-1----:R-:W-:Y:S01]  /*5a90*/  FMUL.FTZ R240, R6, R211.reuse ;  /* 0x000000d306f07220 */ /* 0x082fe20000410000 */
[----:B------:R-:W-:-:S03]  /*5aa0*/  FMUL.FTZ R211, R7, R211 ;  /* 0x000000d307d37220 */ /* 0x000fc60000410000 */
[-C--:B--2---:R-:W-:Y:S01]  /*5ab0*/  FFMA.FTZ R249, R7, R133.reuse, R240 ;  /* 0x0000008507f97223 */ /* 0x084fe200000100f0 */
        /* <DEDUP_REMOVED lines=9> */
[----:B------:R-:W4:Y:S04]  /*5b50*/  SHFL.UP PT, R11, R7, 0x8, RZ ;  /* 0x05000000070b7989 */ /* 0x000f2800000e00ff */
[----:B------:R-:W5:Y:S01]  /*5b60*/  SHFL.UP PT, R10, R6, 0x8, RZ ;  /* 0x05000000060a7989 */ /* 0x000f6200000e00ff */
[----:B------:R-:W-:Y:S01]  /*5b70*/  ISETP.GE.AND P3, PT, R112, 0x8, PT ;  /* 0x000000087000780c */ /* 0x000fe20003f66270 */
[-C--:B-1----:R-:W-:Y:S01]  /*5b80*/  FMUL.FTZ R240, R6, R211.reuse ;  /* 0x000000d306f07220 */ /* 0x082fe20000410000 */
[----:B------:R-:W-:-:S03]  /*5b90*/  FMUL.FTZ R211, R7, R211 ;  /* 0x000000d307d37220 */ /* 0x000fc60000410000 */
[-C--:B--2---:R-:W-:Y:S01]  /*5ba0*/  FFMA.FTZ R249, R7, R133.reuse, R240 ;  /* 0x0000008507f97223 */ /* 0x084fe200000100f0 */
[----:B------:R-:W-:-:S07]  /*5bb0*/  FFMA.FTZ R242, R6, R133, -R211 ;  /* 0x0000008506f27223 */ /* 0x000fce00000108d3 */
[----:B------:R-:W-:Y:S01]  /*5bc0*/  @P3 FADD.FTZ R8, R8, R249 ;  /* 0x000000f908083221 */ /* 0x000fe20000010000 */
[CC--:B----4-:R-:W-:Y:S01]  /*5bd0*/  FMUL.FTZ R240, R6.reuse, R11.reuse ;  /* 0x0000000b06f07220 */ /* 0x0d0fe20000410000 */
[----:B------:R-:W-:Y:S01]  /*5be0*/  FMUL.FTZ R133, R7, R11 ;  /* 0x0000000b07857220 */ /* 0x000fe20000410000 */
[----:B------:R-:W-:Y:S02]  /*5bf0*/  @P3 FADD.FTZ R9, R9, R242 ;  /* 0x000000f209093221 */ /* 0x000fe40000010000 */
[-C--:B-----5:R-:W-:Y:S01]  /*5c00*/  @P3 FFMA.FTZ R7, R7, R10.reuse, R240 ;  /* 0x0000000a07073223 */ /* 0x0a0fe200000100f0 */
[----:B------:R-:W1:Y:S01]  /*5c10*/  SHFL.UP PT, R211, R8, 0x10, RZ ;  /* 0x0600000008d37989 */ /* 0x000e6200000e00ff */
[----:B------:R-:W-:-:S03]  /*5c20*/  @P3 FFMA.FTZ R6, R6, R10, -R133 ;  /* 0x0000000a06063223 */ /* 0x000fc60000010885 */
[----:B------:R-:W2:Y:S04]  /*5c30*/  SHFL.UP PT, R133, R9, 0x10, RZ ;  /* 0x0600000009857989 */ /* 0x000ea800000e00ff */
[----:B------:R-:W4:Y:S04]  /*5c40*/  SHFL.UP PT, R11, R7, 0x10, RZ ;  /* 0x06000000070b7989 */ /* 0x000f2800000e00ff */
[----:B------:R-:W5:Y:S01]  /*5c50*/  SHFL.UP PT, R10, R6, 0x10, RZ ;  /* 0x06000000060a7989 */ /* 0x000f6200000e00ff */
[----:B------:R-:W-:Y:S01]  /*5c60*/  ISETP.GE.AND P3, PT, R112, 0x10, PT ;  /* 0x000000107000780c */ /* 0x000fe20003f66270 */
[-C--:B-1----:R-:W-:Y:S01]  /*5c70*/  FMUL.FTZ R249, R7, R211.reuse ;  /* 0x000000d307f97220 */ /* 0x082fe20000410000 */
[----:B------:R-:W-:-:S03]  /*5c80*/  FMUL.FTZ R242, R6, R211 ;  /* 0x000000d306f27220 */ /* 0x000fc60000410000 */
[CC--:B--2---:R-:W-:Y:S01]  /*5c90*/  FFMA.FTZ R240, R6.reuse, R133.reuse, -R249 ;  /* 0x0000008506f07223 */ /* 0x0c4fe200000108f9 */
[C---:B------:R-:W-:Y:S01]  /*5ca0*/  FFMA.FTZ R211, R7.reuse, R133, R242 ;  /* 0x0000008507d37223 */ /* 0x040fe200000100f2 */
[-C--:B----4-:R-:W-:Y:S01]  /*5cb0*/  FMUL.FTZ R133, R6, R11.reuse ;  /* 0x0000000b06857220 */ /* 0x090fe20000410000 */
[----:B------:R-:W-:-:S05]  /*5cc0*/  FMUL.FTZ R11, R7, R11 ;  /* 0x0000000b070b7220 */ /* 0x000fca0000410000 */
[-C--:B-----5:R-:W-:Y:S01]  /*5cd0*/  @P3 FFMA.FTZ R7, R7, R10.reuse, R133 ;  /* 0x0000000a07073223 */ /* 0x0a0fe20000010085 */
[----:B------:R-:W-:Y:S01]  /*5ce0*/  @P3 FFMA.FTZ R6, R6, R10, -R11 ;  /* 0x0000000a06063223 */ /* 0x000fe2000001080b */
[----:B------:R-:W-:-:S04]  /*5cf0*/  @P3 FADD.FTZ R9, R9, R240 ;  /* 0x000000f009093221 */ /* 0x000fc80000010000 */
[----:B------:R-:W-:Y:S04]  /*5d00*/  SHFL.UP PT, R7, R7, 0x1, RZ ;  /* 0x0420000007077989 */ /* 0x000fe800000e00ff */
[----:B------:R-:W-:Y:S04]  /*5d10*/  SHFL.UP PT, R6, R6, 0x1, RZ ;  /* 0x0420000006067989 */ /* 0x000fe800000e00ff */
[----:B---3--:R-:W1:Y:S04]  /*5d20*/  SHFL.IDX PT, R5, R5, RZ, 0x1f ;  /* 0x00001fff05057589 */ /* 0x008e6800000e0000 */
[----:B------:R-:W2:Y:S04]  /*5d30*/  SHFL.IDX PT, R240, R4, RZ, 0x1f ;  /* 0x00001fff04f07589 */ /* 0x000ea800000e0000 */
[----:B------:R-:W3:Y:S01]  /*5d40*/  SHFL.UP PT, R9, R9, 0x1, RZ ;  /* 0x0420000009097989 */ /* 0x000ee200000e00ff */
[----:B------:R-:W-:-:S06]  /*5d50*/  @P3 FADD.FTZ R8, R8, R211 ;  /* 0x000000d308083221 */ /* 0x000fcc0000010000 */
[----:B------:R-:W4:Y:S01]  /*5d60*/  SHFL.UP PT, R8, R8, 0x1, RZ ;  /* 0x0420000008087989 */ /* 0x000f2200000e00ff */
[-C--:B-1----:R-:W-:Y:S01]  /*5d70*/  FMUL.FTZ R11, R7, R5.reuse ;  /* 0x00000005070b7220 */ /* 0x082fe20000410000 */
[----:B------:R-:W-:-:S03]  /*5d80*/  FMUL.FTZ R242, R6, R5 ;  /* 0x0000000506f27220 */ /* 0x000fc60000410000 */
[-C--:B--2---:R-:W-:Y:S01]  /*5d90*/  FFMA.FTZ R10, R6, R240.reuse, -R11 ;  /* 0x000000f0060a7223 */ /* 0x084fe2000001080b */
[----:B------:R-:W-:Y:S01]  /*5da0*/  FFMA.FTZ R11, R7, R240, R242 ;  /* 0x000000f0070b7223 */ /* 0x000fe200000100f2 */
[-C--:B0-----:R-:W-:Y:S02]  /*5db0*/  FMUL.FTZ R7, R165, R13.reuse ;  /* 0x0000000da5077220 */ /* 0x081fe40000410000 */
[----:B---3--:R-:W-:Y:S01]  /*5dc0*/  @P2 FADD.FTZ R240, R9, R10 ;  /* 0x0000000a09f02221 */ /* 0x008fe20000010000 */
[C---:B------:R-:W-:Y:S01]  /*5dd0*/  FMUL.FTZ R10, R164.reuse, R13 ;  /* 0x0000000da40a7220 */ /* 0x040fe20000410000 */
[----:B------:R-:W-:-:S03]  /*5de0*/  FFMA.FTZ R7, -R164, R12, -R7 ;  /* 0x0000000ca4077223 */ /* 0x000fc60000010907 */
[----:B------:R-:W-:Y:S01]  /*5df0*/  FFMA.FTZ R10, R165, R12, -R10 ;  /* 0x0000000ca50a7223 */ /* 0x000fe2000001080a */
[----:B------:R-:W-:-:S03]  /*5e00*/  FMUL.FTZ R9, R166, R7 ;  /* 0x00000007a6097220 */ /* 0x000fc60000410000 */
[-C--:B------:R-:W-:Y:S01]  /*5e10*/  FMUL.FTZ R4, R166, R10.reuse ;  /* 0x0000000aa6047220 */ /* 0x080fe20000410000 */
[----:B------:R-:W-:-:S03]  /*5e20*/  FFMA.FTZ R9, R167, R10, R9 ;  /* 0x0000000aa7097223 */ /* 0x000fc60000010009 */
[----:B------:R-:W-:Y:S01]  /*5e30*/  FFMA.FTZ R4, R167, R7, -R4 ;  /* 0x00000007a7047223 */ /* 0x000fe20000010804 */
[----:B------:R-:W-:Y:S01]  /*5e40*/  FMUL.FTZ R7, R168, R9 ;  /* 0x00000009a8077220 */ /* 0x000fe20000410000 */
[----:B----4-:R-:W-:Y:S02]  /*5e50*/  @P2 FADD.FTZ R5, R8, R11 ;  /* 0x0000000b08052221 */ /* 0x010fe40000010000 */
[-C--:B------:R-:W-:Y:S01]  /*5e60*/  FMUL.FTZ R6, R168, R4.reuse ;  /* 0x00000004a8067220 */ /* 0x080fe20000410000 */
[----:B------:R-:W-:Y:S01]  /*5e70*/  FFMA.FTZ R4, R169, R4, -R7 ;  /* 0x00000004a9047223 */ /* 0x000fe20000010807 */
[C---:B------:R-:W-:Y:S01]  /*5e80*/  FMUL.FTZ R7, R3.reuse, R5 ;  /* 0x0000000503077220 */ /* 0x040fe20000410000 */
[-C--:B------:R-:W-:Y:S01]  /*5e90*/  FMUL.FTZ R248, R3, R240.reuse ;  /* 0x000000f003f87220 */ /* 0x080fe20000410000 */
[----:B------:R-:W-:Y:S02]  /*5ea0*/  FFMA.FTZ R6, R169, R9, R6 ;  /* 0x00000009a9067223 */ /* 0x000fe40000010006 */
[C---:B------:R-:W-:Y:S01]  /*5eb0*/  FFMA.FTZ R240, R2.reuse, R240, -R7 ;  /* 0x000000f002f07223 */ /* 0x040fe20000010807 */
[----:B------:R-:W-:Y:S01]  /*5ec0*/  FFMA.FTZ R248, R2, R5, R248 ;  /* 0x0000000502f87223 */ /* 0x000fe200000100f8 */
[C---:B------:R-:W-:Y:S01]  /*5ed0*/  FMUL.FTZ R2, R170.reuse, R4 ;  /* 0x00000004aa027220 */ /* 0x040fe20000410000 */
[----:B------:R-:W-:-:S03]  /*5ee0*/  FMUL.FTZ R3, R170, R6 ;  /* 0x00000006aa037220 */ /* 0x000fc60000410000 */
[C---:B------:R-:W-:Y:S01]  /*5ef0*/  FFMA.FTZ R5, R171.reuse, R6, R2 ;  /* 0x00000006ab057223 */ /* 0x040fe20000010002 */
[----:B------:R-:W-:Y:S01]  /*5f00*/  FFMA.FTZ R7, R171, R4, -R3 ;  /* 0x00000004ab077223 */ /* 0x000fe20000010803 */
        /* <DEDUP_REMOVED lines=10> */
[C---:B------:R-:W-:Y:S02]  /*5fb0*/  FMUL.FTZ R2, R172.reuse, R7 ;  /* 0x00000007ac027220 */ /* 0x040fe40000410000 */
[----:B------:R-:W-:Y:S01]  /*5fc0*/  FADD.FTZ R6, R137, R6 ;  /* 0x0000000689067221 */ /* 0x000fe20000010000 */
[----:B------:R-:W-:Y:S01]  /*5fd0*/  FADD.FTZ R4, R195, R4 ;  /* 0x00000004c3047221 */ /* 0x000fe20000010000 */
[-C--:B------:R-:W-:Y:S01]  /*5fe0*/  FMUL.FTZ R8, R172, R5.reuse ;  /* 0x00000005ac087220 */ /* 0x080fe20000410000 */
[C---:B------:R-:W-:Y:S01]  /*5ff0*/  FFMA.FTZ R5, R173.reuse, R5, R2 ;  /* 0x00000005ad057223 */ /* 0x040fe20000010002 */
[C---:B------:R-:W-:Y:S01]  /*6000*/  FMUL.FTZ R3, R168.reuse, R6 ;  /* 0x00000006a8037220 */ /* 0x040fe20000410000 */
[----:B------:R-:W-:Y:S01]  /*6010*/  FMUL.FTZ R2, R168, R4 ;  /* 0x00000004a8027220 */ /* 0x000fe20000410000 */
[----:B------:R-:W-:-:S02]  /*6020*/  FFMA.FTZ R8, R173, R7, -R8 ;  /* 0x00000007ad087223 */ /* 0x000fc40000010808 */
[C---:B------:R-:W-:Y:S01]  /*6030*/  FFMA.FTZ R3, R169.reuse, R4, -R3 ;  /* 0x00000004a9037223 */ /* 0x040fe20000010803 */
[----:B------:R-:W-:Y:S01]  /*6040*/  FFMA.FTZ R2, R169, R6, R2 ;  /* 0x00000006a9027223 */ /* 0x000fe20000010002 */
[----:B------:R-:W-:Y:S02]  /*6050*/  FMUL.FTZ R4, R174, R8 ;  /* 0x00000008ae047220 */ /* 0x000fe40000410000 */
[----:B------:R-:W-:Y:S01]  /*6060*/  FADD.FTZ R3, R196, R3 ;  /* 0x00000003c4037221 */ /* 0x000fe20000010000 */
[----:B------:R-:W-:Y:S01]  /*6070*/  FADD.FTZ R2, R139, R2 ;  /* 0x000000028b027221 */ /* 0x000fe20000010000 */
[-C--:B------:R-:W-:Y:S01]  /*6080*/  FMUL.FTZ R9, R174, R5.reuse ;  /* 0x00000005ae097220 */ /* 0x080fe20000410000 */
[C---:B------:R-:W-:Y:S01]  /*6090*/  FFMA.FTZ R7, R175.reuse, R5, R4 ;  /* 0x00000005af077223 */ /* 0x040fe20000010004 */
[C---:B------:R-:W-:Y:S01]  /*60a0*/  FMUL.FTZ R4, R170.reuse, R3 ;  /* 0x00000003aa047220 */ /* 0x040fe20000410000 */
[----:B------:R-:W-:Y:S01]  /*60b0*/  FMUL.FTZ R6, R170, R2 ;  /* 0x00000002aa067220 */ /* 0x000fe20000410000 */
[----:B------:R-:W-:-:S02]  /*60c0*/  FFMA.FTZ R9, R175, R8, -R9 ;  /* 0x00000008af097223 */ /* 0x000fc40000010809 */
[C---:B------:R-:W-:Y:S01]  /*60d0*/  FFMA.FTZ R5, R171.reuse, R2, R4 ;  /* 0x00000002ab057223 */ /* 0x040fe20000010004 */
[----:B------:R-:W-:Y:S01]  /*60e0*/  FFMA.FTZ R6, R171, R3, -R6 ;  /* 0x00000003ab067223 */ /* 0x000fe20000010806 */
        /* <DEDUP_REMOVED lines=67> */
[-C--:B------:R-:W-:Y:S01]  /*6520*/  FMUL.FTZ R2, R184, R6.reuse ;  /* 0x00000006b8027220 */ /* 0x080fe20000410000 */
[----:B------:R-:W0:Y:S02]  /*6530*/  S2R R133, SR_TID.X ;  /* 0x0000000000857919 */ /* 0x000e240000002100 */
[C---:B------:R-:W-:Y:S01]  /*6540*/  FFMA.FTZ R3, R185.reuse, R6, -R3 ;  /* 0x00000006b9037223 */ /* 0x040fe20000010803 */
[----:B------:R-:W-:Y:S01]  /*6550*/  FFMA.FTZ R2, R185, R5, R2 ;  /* 0x00000005b9027223 */ /* 0x000fe20000010002 */
[----:B------:R-:W-:-:S02]  /*6560*/  FMUL.FTZ R4, R190, R8 ;  /* 0x00000008be047220 */ /* 0x000fc40000410000 */
[----:B------:R-:W-:Y:S01]  /*6570*/  FADD.FTZ R3, R204, R3 ;  /* 0x00000003cc037221 */ /* 0x000fe20000010000 */
[----:B------:R-:W-:Y:S01]  /*6580*/  FADD.FTZ R2, R147, R2 ;  /* 0x0000000293027221 */ /* 0x000fe20000010000 */
[-C--:B------:R-:W-:Y:S01]  /*6590*/  FMUL.FTZ R5, R190, R7.reuse ;  /* 0x00000007be057220 */ /* 0x080fe20000410000 */
[C---:B------:R-:W-:Y:S01]  /*65a0*/  FFMA.FTZ R7, R191.reuse, R7, R4 ;  /* 0x00000007bf077223 */ /* 0x040fe20000010004 */
[CC--:B------:R-:W-:Y:S01]  /*65b0*/  FMUL.FTZ R4, R186.reuse, R3.reuse ;  /* 0x00000003ba047220 */ /* 0x0c0fe20000410000 */
[----:B------:R-:W-:Y:S01]  /*65c0*/  FMUL.FTZ R6, R186, R2 ;  /* 0x00000002ba067220 */ /* 0x000fe20000410000 */
[----:B------:R-:W-:Y:S02]  /*65d0*/  FFMA.FTZ R9, R191, R8, -R5 ;  /* 0x00000008bf097223 */ /* 0x000fe40000010805 */
[C---:B------:R-:W-:Y:S01]  /*65e0*/  FFMA.FTZ R5, R187.reuse, R2, R4 ;  /* 0x00000002bb057223 */ /* 0x040fe20000010004 */
[----:B------:R-:W-:Y:S01]  /*65f0*/  FFMA.FTZ R6, R187, R3, -R6 ;  /* 0x00000003bb067223 */ /* 0x000fe20000010806 */
[----:B------:R-:W-:-:S02]  /*6600*/  FMUL.FTZ R3, R192, R9 ;  /* 0x00000009c0037220 */ /* 0x000fc40000410000 */
[----:B------:R-:W-:Y:S01]  /*6610*/  FADD.FTZ R5, R148, R5 ;  /* 0x0000000594057221 */ /* 0x000fe20000010000 */
[----:B------:R-:W-:Y:S01]  /*6620*/  FADD.FTZ R6, R205, R6 ;  /* 0x00000006cd067221 */ /* 0x000fe20000010000 */
[----:B------:R-:W-:Y:S01]  /*6630*/  FFMA.FTZ R244, R194, R7, R3 ;  /* 0x00000007c2f47223 */ /* 0x000fe20000010003 */
[----:B------:R-:W-:Y:S01]  /*6640*/  UISETP.GE.AND UP0, UPT, UR11, UR45, UPT ;  /* 0x0000002d0b00728c */ /* 0x000fe2000bf06270 */
[C---:B------:R-:W-:Y:S01]  /*6650*/  FMUL.FTZ R3, R188.reuse, R5 ;  /* 0x00000005bc037220 */ /* 0x040fe20000410000 */
[----:B------:R-:W-:-:S03]  /*6660*/  FMUL.FTZ R2, R188, R6 ;  /* 0x00000006bc027220 */ /* 0x000fc60000410000 */
[C---:B------:R-:W-:Y:S01]  /*6670*/  FFMA.FTZ R3, R189.reuse, R6, -R3 ;  /* 0x00000006bd037223 */ /* 0x040fe20000010803 */
[----:B------:R-:W-:Y:S01]  /*6680*/  FFMA.FTZ R2, R189, R5, R2 ;  /* 0x00000005bd027223 */ /* 0x000fe20000010002 */
[----:B------:R-:W-:Y:S02]  /*6690*/  PLOP3.LUT P2, PT, PT, PT, UP0, 0x80, 0x8 ;  /* 0x000000000008781c */ /* 0x000fe40003f4f008 */
[----:B------:R-:W-:Y:S01]  /*66a0*/  FADD.FTZ R3, R206, R3 ;  /* 0x00000003ce037221 */ /* 0x000fe20000010000 */
[----:B------:R-:W-:Y:S01]  /*66b0*/  FADD.FTZ R2, R149, R2 ;  /* 0x0000000295027221 */ /* 0x000fe20000010000 */
[----:B0-----:R-:W-:Y:S02]  /*66c0*/  ISETP.NE.OR P2, PT, R133, RZ, P2 ;  /* 0x000000ff8500720c */ /* 0x001fe40001745670 */
[C---:B------:R-:W-:Y:S01]  /*66d0*/  FMUL.FTZ R4, R190.reuse, R3 ;  /* 0x00000003be047220 */ /* 0x040fe20000410000 */
[----:B------:R-:W-:-:S03]  /*66e0*/  FMUL.FTZ R6, R190, R2 ;  /* 0x00000002be067220 */ /* 0x000fc60000410000 */
[C---:B------:R-:W-:Y:S01]  /*66f0*/  FFMA.FTZ R5, R191.reuse, R2, R4 ;  /* 0x00000002bf057223 */ /* 0x040fe20000010004 */
[----:B------:R-:W-:Y:S01]  /*6700*/  FFMA.FTZ R6, R191, R3, -R6 ;  /* 0x00000003bf067223 */ /* 0x000fe20000010806 */
[----:B------:R-:W-:Y:S02]  /*6710*/  LOP3.LUT R211, R133, 0x1f, RZ, 0xc0, !PT ;  /* 0x0000001f85d37812 */ /* 0x000fe400078ec0ff */
[----:B------:R-:W-:Y:S01]  /*6720*/  FADD.FTZ R5, R150, R5 ;  /* 0x0000000596057221 */ /* 0x000fe20000010000 */
[----:B------:R-:W-:Y:S01]  /*6730*/  FADD.FTZ R3, R207, R6 ;  /* 0x00000006cf037221 */ /* 0x000fe20000010000 */
[C---:B------:R-:W-:Y:S01]  /*6740*/  FMUL.FTZ R246, R192.reuse, R7 ;  /* 0x00000007c0f67220 */ /* 0x040fe20000410000 */
[----:B------:R-:W-:Y:S01]  /*6750*/  VOTEU.ALL UP0, P2 ;  /* 0x0000000000ff7886 */ /* 0x000fe20001000000 */
[C---:B------:R-:W-:Y:S01]  /*6760*/  FMUL.FTZ R2, R192.reuse, R5 ;  /* 0x00000005c0027220 */ /* 0x040fe20000410000 */
[----:B------:R-:W-:Y:S01]  /*6770*/  FMUL.FTZ R7, R192, R3 ;  /* 0x00000003c0077220 */ /* 0x000fe20000410000 */
[----:B------:R-:W-:Y:S01]  /*6780*/  ISETP.NE.AND P3, PT, R211, 0x1f, PT ;  /* 0x0000001fd300780c */ /* 0x000fe20003f65270 */
[----:B------:R-:W-:-:S02]  /*6790*/  HFMA2 R4, -RZ, RZ, 1.875, 0 ;  /* 0x3f800000ff047431 */ /* 0x000fc400000001ff */
[C---:B------:R-:W-:Y:S01]  /*67a0*/  FFMA.FTZ R3, R194.reuse, R3, -R2 ;  /* 0x00000003c2037223 */ /* 0x040fe20000010802 */
[C---:B------:R-:W-:Y:S01]  /*67b0*/  FFMA.FTZ R242, R194.reuse, R5, R7 ;  /* 0x00000005c2f27223 */ /* 0x040fe20000010007 */
[----:B------:R-:W-:Y:S01]  /*67c0*/  @!UP0 ULEA UR23, UR8, UR22, 0x4 ;  /* 0x0000001608178291 */ /* 0x000fe2000f8e20ff */
[----:B------:R-:W-:Y:S02]  /*67d0*/  CS2R R6, SRZ ;  /* 0x0000000000067805 */ /* 0x000fe4000001ff00 */
[----:B------:R-:W-:Y:S01]  /*67e0*/  MOV R5, RZ ;  /* 0x000000ff00057202 */ /* 0x000fe20000000f00 */
[----:B------:R-:W-:Y:S01]  /*67f0*/  FFMA.FTZ R246, R194, R9, -R246 ;  /* 0x00000009c2f67223 */ /* 0x000fe200000108f6 */
[----:B------:R-:W-:Y:S01]  /*6800*/  FADD.FTZ R242, R151, R242 ;  /* 0x000000f297f27221 */ /* 0x000fe20000010000 */
[----:B------:R-:W-:Y:S01]  /*6810*/  FADD.FTZ R2, R208, R3 ;  /* 0x00000003d0027221 */ /* 0x000fe20000010000 */
[----:B------:R-:W-:Y:S01]  /*6820*/  BSSY.RECONVERGENT B0, `(.L_x_13025) ;  /* 0x0000011000007945 */ /* 0x000fe20003800200 */
[----:B------:R0:W1:Y:S04]  /*6830*/  SHFL.DOWN PT, R3, R244, 0x1, 0x1f ;  /* 0x08201f00f4037f89 */ /* 0x00006800000e0000 */
[----:B------:R-:W2:Y:S04]  /*6840*/  @!P2 LDS.128 R4, [UR23+0x3650] ;  /* 0x00365017ff04a984 */ /* 0x000ea80008000c00 */
[----:B------:R0:W3:Y:S04]  /*6850*/  SHFL.DOWN PT, R251, R246, 0x1, 0x1f ;  /* 0x08201f00f6fb7f89 */ /* 0x0000e800000e0000 */
[----:B------:R0:W4:Y:S04]  /*6860*/  SHFL.DOWN PT, R249, R242, 0x1, 0x1f ;  /* 0x08201f00f2f97f89 */ /* 0x00012800000e0000 */
[----:B------:R0:W0:Y:S01]  /*6870*/  SHFL.DOWN PT, R11, R2, 0x1, 0x1f ;  /* 0x08201f00020b7f89 */ /* 0x00002200000e0000 */
[----:B------:R-:W-:Y:S05]  /*6880*/  @!P3 BRA `(.L_x_13026) ;  /* 0x000000000028b947 */ /* 0x000fea0003800000 */
[-C--:B0-----:R-:W-:Y:S01]  /*6890*/  FMUL.FTZ R9, R246, R11.reuse ;  /* 0x0000000bf6097220 */ /* 0x081fe20000410000 */
[----:B------:R-:W-:Y:S01]  /*68a0*/  FMUL.FTZ R11, R244, R11 ;  /* 0x0000000bf40b7220 */ /* 0x000fe20000410000 */
[----:B---3--:R-:W-:Y:S02]  /*68b0*/  FMUL.FTZ R8, R246, R251 ;  /* 0x000000fbf6087220 */ /* 0x008fe40000410000 */
[-C--:B----4-:R-:W-:Y:S01]  /*68c0*/  FFMA.FTZ R9, R244, R249.reuse, -R9 ;  /* 0x000000f9f4097223 */ /* 0x090fe20000010809 */
[----:B------:R-:W-:Y:S01]  /*68d0*/  FFMA.FTZ R249, R246, R249, R11 ;  /* 0x000000f9f6f97223 */ /* 0x000fe2000001000b */
[----:B------:R-:W-:Y:S01]  /*68e0*/  FMUL.FTZ R11, R244, R251 ;  /* 0x000000fbf40b7220 */ /* 0x000fe20000410000 */
[C---:B-1----:R-:W-:Y:S01]  /*68f0*/  FFMA.FTZ R244, R3.reuse, R244, -R8 ;  /* 0x000000f403f47223 */ /* 0x042fe20000010808 */
[----:B------:R-:W-:Y:S01]  /*6900*/  FADD.FTZ R242, R242, R9 ;  /* 0x00000009f2f27221 */ /* 0x000fe20000010000 */
[----:B------:R-:W-:Y:S01]  /*6910*/  FADD.FTZ R2, R2, R249 ;  /* 0x000000f902027221 */ /* 0x000fe20000010000 */
[----:B------:R-:W-:-:S07]  /*6920*/  FFMA.FTZ R246, R3, R246, R11 ;  /* 0x000000f603f67223 */ /* 0x000fce000001000b */
.L_x_13026:
[----:B------:R-:W-:Y:S05]  /*6930*/  BSYNC.RECONVERGENT B0 ;  /* 0x0000000000007941 */ /* 0x000fea0003800200 */
.L_x_13025:
[----:B------:R-:W-:Y:S01]  /*6940*/  ISETP.GT.U32.AND P2, PT, R211, 0x1d, PT ;  /* 0x0000001dd300780c */ /* 0x000fe20003f44070 */
[----:B-1----:R1:W1:Y:S01]  /*6950*/  SHFL.DOWN PT, R3, R244, 0x2, 0x1f ;  /* 0x08401f00f4037f89 */ /* 0x00226200000e0000 */
[----:B------:R-:W-:Y:S03]  /*6960*/  BSSY.RECONVERGENT B0, `(.L_x_13027) ;  /* 0x000000f000007945 */ /* 0x000fe60003800200 */
[----:B----4-:R4:W1:Y:S04]  /*6970*/  SHFL.DOWN PT, R249, R246, 0x2, 0x1f ;  /* 0x08401f00f6f97f89 */ /* 0x01086800000e0000 */
[----:B---3--:R4:W3:Y:S04]  /*6980*/  SHFL.DOWN PT, R251, R242, 0x2, 0x1f ;  /* 0x08401f00f2fb7f89 */ /* 0x0088e800000e0000 */
[----:B0-----:R4:W0:Y:S01]  /*6990*/  SHFL.DOWN PT, R11, R2, 0x2, 0x1f ;  /* 0x08401f00020b7f89 */ /* 0x00182200000e0000 */
[----:B------:R-:W-:Y:S05]  /*69a0*/  @P2 BRA `(.L_x_13028) ;  /* 0x0000000000282947 */ /* 0x000fea0003800000 */
[-C--:B0-----:R-:W-:Y:S01]  /*69b0*/  FMUL.FTZ R9, R246, R11.reuse ;  /* 0x0000000bf6097220 */ /* 0x081fe20000410000 */
[----:B------:R-:W-:-:S03]  /*69c0*/  FMUL.FTZ R11, R244, R11 ;  /* 0x0000000bf40b7220 */ /* 0x000fc60000410000 */
[-C--:B---3--:R-:W-:Y:S01]  /*69d0*/  FFMA.FTZ R9, R244, R251.reuse, -R9 ;  /* 0x000000fbf4097223 */ /* 0x088fe20000010809 */
[C---:B------:R-:W-:Y:S01]  /*69e0*/  FFMA.FTZ R251, R246.reuse, R251, R11 ;  /* 0x000000fbf6fb7223 */ /* 0x040fe2000001000b */
[-C--:B-1----:R-:W-:Y:S01]  /*69f0*/  FMUL.FTZ R11, R246, R249.reuse ;  /* 0x000000f9f60b7220 */ /* 0x082fe20000410000 */
[----:B------:R-:W-:Y:S01]  /*6a00*/  FMUL.FTZ R249, R244, R249 ;  /* 0x000000f9f4f97220 */ /* 0x000fe20000410000 */
[----:B----4-:R-:W-:Y:S01]  /*6a10*/  FADD.FTZ R242, R242, R9 ;  /* 0x00000009f2f27221 */ /* 0x010fe20000010000 */
[----:B------:R-:W-:Y:S01]  /*6a20*/  FADD.FTZ R2, R2, R251 ;  /* 0x000000fb02027221 */ /* 0x000fe20000010000 */
[-C--:B------:R-:W-:Y:S01]  /*6a30*/  FFMA.FTZ R244, R244, R3.reuse, -R11 ;  /* 0x00000003f4f47223 */ /* 0x080fe2000001080b */
[----:B------:R-:W-:-:S07]  /*6a40*/  FFMA.FTZ R246, R246, R3, R249 ;  /* 0x00000003f6f67223 */ /* 0x000fce00000100f9 */
.L_x_13028:
[----:B------:R-:W-:Y:S05]  /*6a50*/  BSYNC.RECONVERGENT B0 ;  /* 0x0000000000007941 */ /* 0x000fea0003800200 */
.L_x_13027:
[----:B------:R-:W-:Y:S01]  /*6a60*/  ISETP.GT.U32.AND P2, PT, R211, 0x1b, PT ;  /* 0x0000001bd300780c */ /* 0x000fe20003f44070 */
[----:B-1----:R1:W1:Y:S01]  /*6a70*/  SHFL.DOWN PT, R3, R244, 0x4, 0x1f ;  /* 0x08801f00f4037f89 */ /* 0x00226200000e0000 */
[----:B------:R-:W-:Y:S03]  /*6a80*/  BSSY.RECONVERGENT B0, `(.L_x_13029) ;  /* 0x000000f000007945 */ /* 0x000fe60003800200 */
[----:B------:R0:W1:Y:S04]  /*6a90*/  SHFL.DOWN PT, R249, R246, 0x4, 0x1f ;  /* 0x08801f00f6f97f89 */ /* 0x00006800000e0000 */
[----:B---3--:R3:W1:Y:S04]  /*6aa0*/  SHFL.DOWN PT, R251, R242, 0x4, 0x1f ;  /* 0x08801f00f2fb7f89 */ /* 0x00866800000e0000 */
[----:B0-----:R3:W0:Y:S01]  /*6ab0*/  SHFL.DOWN PT, R11, R2, 0x4, 0x1f ;  /* 0x08801f00020b7f89 */ /* 0x00162200000e0000 */
[----:B------:R-:W-:Y:S05]  /*6ac0*/  @P2 BRA `(.L_x_13030) ;  /* 0x0000000000282947 */ /* 0x000fea0003800000 */
[-C--:B0-----:R-:W-:Y:S01]  /*6ad0*/  FMUL.FTZ R9, R246, R11.reuse ;  /* 0x0000000bf6097220 */ /* 0x081fe20000410000 */
[----:B------:R-:W-:-:S03]  /*6ae0*/  FMUL.FTZ R11, R244, R11 ;  /* 0x0000000bf40b7220 */ /* 0x000fc60000410000 */
[-C--:B-1----:R-:W-:Y:S01]  /*6af0*/  FFMA.FTZ R9, R244, R251.reuse, -R9 ;  /* 0x000000fbf4097223 */ /* 0x082fe20000010809 */
[C---:B------:R-:W-:Y:S01]  /*6b00*/  FFMA.FTZ R251, R246.reuse, R251, R11 ;  /* 0x000000fbf6fb7223 */ /* 0x040fe2000001000b */
[-C--:B------:R-:W-:Y:S01]  /*6b10*/  FMUL.FTZ R11, R246, R249.reuse ;  /* 0x000000f9f60b7220 */ /* 0x080fe20000410000 */
[----:B------:R-:W-:Y:S01]  /*6b20*/  FMUL.FTZ R249, R244, R249 ;  /* 0x000000f9f4f97220 */ /* 0x000fe20000410000 */
[----:B---34-:R-:W-:Y:S01]  /*6b30*/  FADD.FTZ R242, R242, R9 ;  /* 0x00000009f2f27221 */ /* 0x018fe20000010000 */
[----:B------:R-:W-:Y:S01]  /*6b40*/  FADD.FTZ R2, R2, R251 ;  /* 0x000000fb02027221 */ /* 0x000fe20000010000 */
[-C--:B------:R-:W-:Y:S01]  /*6b50*/  FFMA.FTZ R244, R244, R3.reuse, -R11 ;  /* 0x00000003f4f47223 */ /* 0x080fe2000001080b */
[----:B------:R-:W-:-:S07]  /*6b60*/  FFMA.FTZ R246, R246, R3, R249 ;  /* 0x00000003f6f67223 */ /* 0x000fce00000100f9 */
.L_x_13030:
[----:B------:R-:W-:Y:S05]  /*6b70*/  BSYNC.RECONVERGENT B0 ;  /* 0x0000000000007941 */ /* 0x000fea0003800200 */
.L_x_13029:
[----:B------:R-:W-:Y:S01]  /*6b80*/  ISETP.GT.U32.AND P2, PT, R211, 0x17, PT ;  /* 0x00000017d300780c */ /* 0x000fe20003f44070 */
[----:B-1----:R1:W1:Y:S01]  /*6b90*/  SHFL.DOWN PT, R3, R244, 0x8, 0x1f ;  /* 0x09001f00f4037f89 */ /* 0x00226200000e0000 */
[----:B------:R-:W-:Y:S03]  /*6ba0*/  BSSY.RECONVERGENT B0, `(.L_x_13031) ;  /* 0x000000f000007945 */ /* 0x000fe60003800200 */
[----:B------:R0:W1:Y:S04]  /*6bb0*/  SHFL.DOWN PT, R249, R246, 0x8, 0x1f ;  /* 0x09001f00f6f97f89 */ /* 0x00006800000e0000 */
[----:B------:R1:W1:Y:S04]  /*6bc0*/  SHFL.DOWN PT, R251, R242, 0x8, 0x1f ;  /* 0x09001f00f2fb7f89 */ /* 0x00026800000e0000 */
        /* <DEDUP_REMOVED lines=12> */
.L_x_13032:
[----:B------:R-:W-:Y:S05]  /*6c90*/  BSYNC.RECONVERGENT B0 ;  /* 0x0000000000007941 */ /* 0x000fea0003800200 */
.L_x_13031:
        /* <DEDUP_REMOVED lines=17> */
.L_x_13034:
[----:B------:R-:W-:Y:S05]  /*6db0*/  BSYNC.RECONVERGENT B0 ;  /* 0x0000000000007941 */ /* 0x000fea0003800200 */
.L_x_13033:
[----:B-1----:R-:W2:Y:S01]  /*6dc0*/  SHFL.IDX PT, R249, R246, RZ, 0x1f ;  /* 0x00001ffff6f97589 */ /* 0x002ea200000e0000 */
[----:B------:R-:W-:Y:S01]  /*6dd0*/  ISETP.NE.AND P2, PT, R133, RZ, PT ;  /* 0x000000ff8500720c */ /* 0x000fe20003f45270 */
[----:B------:R-:W-:Y:S01]  /*6de0*/  FADD.FTZ R240, R247, R240 ;  /* 0x000000f0f7f07221 */ /* 0x000fe20000010000 */
[----:B------:R-:W-:Y:S01]  /*6df0*/  BSSY.RECONVERGENT B0, `(.L_x_13035) ;  /* 0x0000256000007945 */ /* 0x000fe20003800200 */
[----:B------:R-:W1:Y:S01]  /*6e00*/  SHFL.IDX PT, R3, R244, RZ, 0x1f ;  /* 0x00001ffff4037589 */ /* 0x000e6200000e0000 */
[----:B------:R-:W-:-:S03]  /*6e10*/  P2R R9, PR, RZ, 0x4 ;  /* 0x00000004ff097803 */ /* 0x000fc60000000000 */
[----:B------:R-:W5:Y:S04]  /*6e20*/  SHFL.IDX PT, R10, R242, RZ, 0x1f ;  /* 0x00001ffff20a7589 */ /* 0x000f6800000e0000 */
[----:B0-----:R-:W0:Y:S02]  /*6e30*/  SHFL.IDX PT, R11, R2, RZ, 0x1f ;  /* 0x00001fff020b7589 */ /* 0x001e2400000e0000 */
[----:B------:R-:W-:Y:S02]  /*6e40*/  VOTEU.ALL UP0, P2 ;  /* 0x0000000000ff7886 */ /* 0x000fe40001000000 */
[----:B----4-:R-:W-:Y:S03]  /*6e50*/  SHFL.DOWN PT, R246, R246, 0x1, 0x1f ;  /* 0x08201f00f6f67f89 */ /* 0x010fe600000e0000 */
[----:B------:R-:W-:Y:S01]  /*6e60*/  @!UP0 ULEA UR23, UR8, UR22, 0x4 ;  /* 0x0000001608178291 */ /* 0x000fe2000f8e20ff */
[----:B------:R-:W-:Y:S01]  /*6e70*/  SHFL.DOWN PT, R244, R244, 0x1, 0x1f ;  /* 0x08201f00f4f47f89 */ /* 0x000fe200000e0000 */
[C---:B--2---:R-:W-:Y:S01]  /*6e80*/  FMUL.FTZ R8, R249.reuse, R5 ;  /* 0x00000005f9087220 */ /* 0x044fe20000410000 */
[----:B------:R-:W-:-:S02]  /*6e90*/  FMUL.FTZ R250, R249, R4 ;  /* 0x00000004f9fa7220 */ /* 0x000fc40000410000 */
[----:B---3--:R-:W-:Y:S01]  /*6ea0*/  SHFL.DOWN PT, R242, R242, 0x1, 0x1f ;  /* 0x08201f00f2f27f89 */ /* 0x008fe200000e0000 */
[C---:B-1----:R-:W-:Y:S01]  /*6eb0*/  FFMA.FTZ R8, R3.reuse, R4, -R8 ;  /* 0x0000000403087223 */ /* 0x042fe20000010808 */
[----:B------:R-:W-:Y:S01]  /*6ec0*/  FFMA.FTZ R9, R3, R5, R250 ;  /* 0x0000000503097223 */ /* 0x000fe200000100fa */
[C---:B------:R-:W-:Y:S01]  /*6ed0*/  FMUL.FTZ R4, R249.reuse, R7 ;  /* 0x00000007f9047220 */ /* 0x040fe20000410000 */
[----:B------:R-:W-:-:S03]  /*6ee0*/  FMUL.FTZ R250, R249, R6 ;  /* 0x00000006f9fa7220 */ /* 0x000fc60000410000 */
[C---:B------:R-:W-:Y:S01]  /*6ef0*/  FFMA.FTZ R5, R3.reuse, R6, -R4 ;  /* 0x0000000603057223 */ /* 0x040fe20000010804 */
[----:B------:R-:W-:Y:S01]  /*6f00*/  FFMA.FTZ R250, R3, R7, R250 ;  /* 0x0000000703fa7223 */ /* 0x000fe200000100fa */
[----:B------:R-:W-:Y:S01]  /*6f10*/  FADD.FTZ R3, R245, R248 ;  /* 0x000000f8f5037221 */ /* 0x000fe20000010000 */
[----:B------:R-:W1:Y:S01]  /*6f20*/  SHFL.IDX PT, R7, R7, RZ, 0x1f ;  /* 0x00001fff07077589 */ /* 0x000e6200000e0000 */
[-C--:B------:R-:W-:Y:S01]  /*6f30*/  FMUL.FTZ R4, R192, R240.reuse ;  /* 0x000000f0c0047220 */ /* 0x080fe20000410000 */
[----:B-----5:R-:W-:Y:S01]  /*6f40*/  FADD.FTZ R10, R10, R5 ;  /* 0x000000050a0a7221 */ /* 0x020fe20000010000 */
[-C--:B------:R-:W-:Y:S01]  /*6f50*/  FMUL.FTZ R5, R192, R3.reuse ;  /* 0x00000003c0057220 */ /* 0x080fe20000410000 */
[----:B------:R-:W2:Y:S01]  /*6f60*/  SHFL.IDX PT, R6, R6, RZ, 0x1f ;  /* 0x00001fff06067589 */ /* 0x000ea200000e0000 */
[C---:B------:R-:W-:Y:S01]  /*6f70*/  FFMA.FTZ R4, R194.reuse, R3, R4 ;  /* 0x00000003c2047223 */ /* 0x040fe20000010004 */
[----:B0-----:R-:W-:Y:S01]  /*6f80*/  FADD.FTZ R11, R11, R250 ;  /* 0x000000fa0b0b7221 */ /* 0x001fe20000010000 */
[----:B------:R-:W-:-:S02]  /*6f90*/  FFMA.FTZ R5, R194, R240, -R5 ;  /* 0x000000f0c2057223 */ /* 0x000fc40000010805 */
[C---:B------:R-:W-:Y:S02]  /*6fa0*/  FFMA.FTZ R241, R94.reuse, R241, R4 ;  /* 0x000000f15ef17223 */ /* 0x040fe40000010004 */
[----:B------:R0:W-:Y:S01]  /*6fb0*/  @!P2 STS.128 [UR23+0x3650], R8 ;  /* 0x00365008ff00a988 */ /* 0x0001e20008000c17 */
[----:B------:R-:W-:Y:S01]  /*6fc0*/  ISETP.NE.AND P2, PT, R133, 0x1f, PT ;  /* 0x0000001f8500780c */ /* 0x000fe20003f45270 */
[----:B------:R-:W-:Y:S01]  /*6fd0*/  FFMA.FTZ R243, R94, R243, R5 ;  /* 0x000000f35ef37223 */ /* 0x000fe20000010005 */
[----:B------:R-:W-:Y:S01]  /*6fe0*/  FMUL.FTZ R4, R190, R241 ;  /* 0x000000f1be047220 */ /* 0x000fe20000410000 */
[----:B------:R3:W4:Y:S01]  /*6ff0*/  SHFL.DOWN PT, R11, R2, 0x1, 0x1f ;  /* 0x08201f00020b7f89 */ /* 0x00072200000e0000 */
[----:B------:R-:W-:Y:S02]  /*7000*/  ULEA UR23, UR11, 0xfffffc00, 0xa ;  /* 0xfffffc000b177891 */ /* 0x000fe4000f8e50ff */
[----:B------:R-:W-:Y:S02]  /*7010*/  FFMA.FTZ R4, R191, R243, -R4 ;  /* 0x000000f3bf047223 */ /* 0x000fe40000010804 */
[----:B------:R-:W-:-:S02]  /*7020*/  USHF.R.S32.HI UR26, URZ, 0x1f, UR23 ;  /* 0x0000001fff1a7899 */ /* 0x000fc40008011417 */
[----:B------:R-:W-:Y:S01]  /*7030*/  FFMA.FTZ R238, R91, R238, R4 ;  /* 0x000000ee5bee7223 */ /* 0x000fe20000010004 */
[----:B------:R-:W-:Y:S02]  /*7040*/  FMUL.FTZ R4, R190, R243 ;  /* 0x000000f3be047220 */ /* 0x000fe40000410000 */
[-C--:B-1----:R-:W-:Y:S01]  /*7050*/  @P2 FMUL.FTZ R5, R246, R7.reuse ;  /* 0x00000007f6052220 */ /* 0x082fe20000410000 */
[C---:B0-----:R-:W-:Y:S01]  /*7060*/  @P2 FMUL.FTZ R9, R244.reuse, R7 ;  /* 0x00000007f4092220 */ /* 0x041fe20000410000 */
[----:B------:R-:W-:Y:S01]  /*7070*/  FFMA.FTZ R4, R191, R241, R4 ;  /* 0x000000f1bf047223 */ /* 0x000fe20000010004 */
[----:B------:R-:W-:Y:S01]  /*7080*/  FMUL.FTZ R10, R93, R46 ;  /* 0x0000002e5d0a7220 */ /* 0x000fe20000410000 */
[-C--:B--2---:R-:W-:Y:S01]  /*7090*/  @P2 FFMA.FTZ R5, R244, R6.reuse, -R5 ;  /* 0x00000006f4052223 */ /* 0x084fe20000010805 */
[----:B------:R-:W-:Y:S01]  /*70a0*/  @P2 FFMA.FTZ R246, R246, R6, R9 ;  /* 0x00000006f6f62223 */ /* 0x000fe20000010009 */
[----:B------:R-:W-:Y:S01]  /*70b0*/  FFMA.FTZ R236, R91, R236, R4 ;  /* 0x000000ec5bec7223 */ /* 0x000fe20000010004 */
[----:B------:R-:W-:Y:S01]  /*70c0*/  FMUL.FTZ R4, R188, R238 ;  /* 0x000000eebc047220 */ /* 0x000fe20000410000 */
[----:B------:R-:W-:-:S02]  /*70d0*/  @P2 FADD.FTZ R6, R242, R5 ;  /* 0x00000005f2062221 */ /* 0x000fc40000010000 */
[-C--:B------:R-:W-:Y:S01]  /*70e0*/  FMUL.FTZ R5, R188, R236.reuse ;  /* 0x000000ecbc057220 */ /* 0x080fe20000410000 */
[----:B------:R-:W-:-:S03]  /*70f0*/  FFMA.FTZ R9, R189, R236, R4 ;  /* 0x000000ecbd097223 */ /* 0x000fc60000010004 */
[----:B---3--:R-:W-:Y:S01]  /*7100*/  FFMA.FTZ R2, R189, R238, -R5 ;  /* 0x000000eebd027223 */ /* 0x008fe20000010805 */
[C---:B------:R-:W-:Y:S01]  /*7110*/  FFMA.FTZ R235, R92.reuse, R235, R9 ;  /* 0x000000eb5ceb7223 */ /* 0x040fe20000010009 */
[----:B----4-:R-:W-:Y:S02]  /*7120*/  @P2 FADD.FTZ R7, R11, R246 ;  /* 0x000000f60b072221 */ /* 0x010fe40000010000 */
[----:B------:R-:W-:Y:S01]  /*7130*/  FFMA.FTZ R237, R92, R237, R2 ;  /* 0x000000ed5ced7223 */ /* 0x000fe20000010002 */
[----:B------:R-:W-:-:S03]  /*7140*/  FMUL.FTZ R2, R186, R235 ;  /* 0x000000ebba027220 */ /* 0x000fc60000410000 */
[-C--:B------:R-:W-:Y:S01]  /*7150*/  FMUL.FTZ R4, R186, R237.reuse ;  /* 0x000000edba047220 */ /* 0x080fe20000410000 */
[----:B------:R-:W-:-:S03]  /*7160*/  FFMA.FTZ R2, R187, R237, -R2 ;  /* 0x000000edbb027223 */ /* 0x000fc60000010802 */
[----:B------:R-:W-:Y:S01]  /*7170*/  FFMA.FTZ R5, R187, R235, R4 ;  /* 0x000000ebbb057223 */ /* 0x000fe20000010004 */
[-C--:B------:R-:W-:Y:S01]  /*7180*/  FMUL.FTZ R4, R6, R13.reuse ;  /* 0x0000000d06047220 */ /* 0x080fe20000410000 */
[C---:B------:R-:W-:Y:S02]  /*7190*/  FFMA.FTZ R232, R89.reuse, R232, R2 ;  /* 0x000000e859e87223 */ /* 0x040fe40000010002 */
[----:B------:R-:W-:Y:S01]  /*71a0*/  FFMA.FTZ R230, R89, R230, R5 ;  /* 0x000000e659e67223 */ /* 0x000fe20000010005 */
[C---:B------:R-:W-:Y:S01]  /*71b0*/  FMUL.FTZ R5, R7.reuse, R13 ;  /* 0x0000000d07057220 */ /* 0x040fe20000410000 */
[----:B------:R-:W-:Y:S01]  /*71c0*/  FFMA.FTZ R11, R7, R12, -R4 ;  /* 0x0000000c070b7223 */ /* 0x000fe20000010804 */
[----:B------:R-:W-:Y:S01]  /*71d0*/  FMUL.FTZ R4, R184, R232 ;  /* 0x000000e8b8047220 */ /* 0x000fe20000410000 */
[----:B------:R-:W-:Y:S01]  /*71e0*/  FFMA.FTZ R13, R0, R240, RZ ;  /* 0x000000f0000d7223 */ /* 0x000fe200000100ff */
[----:B------:R-:W-:Y:S01]  /*71f0*/  FFMA.FTZ R2, R6, R12, R5 ;  /* 0x0000000c06027223 */ /* 0x000fe20000010005 */
[-C--:B------:R-:W-:Y:S01]  /*7200*/  FMUL.FTZ R5, R184, R230.reuse ;  /* 0x000000e6b8057220 */ /* 0x080fe20000410000 */
[----:B------:R-:W-:Y:S01]  /*7210*/  FFMA.FTZ R7, R185, R230, R4 ;  /* 0x000000e6b9077223 */ /* 0x000fe20000010004 */
[-C--:B------:R-:W-:Y:S01]  /*7220*/  FFMA.FTZ R12, -R129, R10.reuse, R240 ;  /* 0x0000000a810c7223 */ /* 0x080fe200000101f0 */
[----:B------:R-:W-:Y:S01]  /*7230*/  FFMA.FTZ R10, R138, -R10, R3 ;  /* 0x8000000a8a0a7223 */ /* 0x000fe20000010003 */
[----:B------:R-:W-:Y:S01]  /*7240*/  FFMA.FTZ R4, R185, R232, -R5 ;  /* 0x000000e8b9047223 */ /* 0x000fe20000010805 */
[----:B------:R-:W-:Y:S01]  /*7250*/  FFMA.FTZ R233, R90, R233, R7 ;  /* 0x000000e95ae97223 */ /* 0x000fe20000010007 */
[----:B------:R-:W-:Y:S01]  /*7260*/  MOV R7, UR38 ;  /* 0x0000002600077c02 */ /* 0x000fe20008000f00 */
[----:B------:R-:W-:Y:S01]  /*7270*/  FFMA.FTZ R3, R0, -R3, RZ ;  /* 0x8000000300037223 */ /* 0x000fe200000100ff */
[----:B------:R-:W-:Y:S01]  /*7280*/  FFMA.FTZ R239, R90, R239, R4 ;  /* 0x000000ef5aef7223 */ /* 0x000fe20000010004 */
[----:B------:R-:W-:-:S02]  /*7290*/  FMUL.FTZ R4, R182, R233 ;  /* 0x000000e9b6047220 */ /* 0x000fc40000410000 */
[----:B------:R-:W-:Y:S01]  /*72a0*/  FFMA.FTZ R244, R30, -R241, R3 ;  /* 0x800000f11ef47223 */ /* 0x000fe20000010003 */
[-C--:B------:R-:W-:Y:S01]  /*72b0*/  FMUL.FTZ R6, R182, R239.reuse ;  /* 0x000000efb6067220 */ /* 0x080fe20000410000 */
[----:B------:R-:W-:-:S03]  /*72c0*/  FFMA.FTZ R4, R183, R239, -R4 ;  /* 0x000000efb7047223 */ /* 0x000fc60000010804 */
[----:B------:R-:W-:Y:S01]  /*72d0*/  FFMA.FTZ R5, R183, R233, R6 ;  /* 0x000000e9b7057223 */ /* 0x000fe20000010006 */
[----:B------:R-:W-:Y:S01]  /*72e0*/  FFMA.FTZ R242, R87, R234, R4 ;  /* 0x000000ea57f27223 */ /* 0x000fe20000010004 */
[----:B------:R-:W-:Y:S01]  /*72f0*/  LOP3.LUT R4, R133, UR23, RZ, 0xfc, !PT ;  /* 0x0000001785047c12 */ /* 0x000fe2000f8efcff */
[----:B------:R-:W-:Y:S01]  /*7300*/  UMOV UR23, UR42 ;  /* 0x0000002a00177c82 */ /* 0x000fe20008000000 */
[----:B------:R-:W-:Y:S01]  /*7310*/  FFMA.FTZ R234, R87, R228, R5 ;  /* 0x000000e457ea7223 */ /* 0x000fe20000010005 */
[----:B------:R-:W-:Y:S01]  /*7320*/  MOV R5, UR26 ;  /* 0x0000001a00057c02 */ /* 0x000fe20008000f00 */
[----:B------:R-:W-:Y:S02]  /*7330*/  FFMA.FTZ R228, R30, R243, R13 ;  /* 0x000000f31ee47223 */ /* 0x000fe4000001000d */
[----:B------:R-:W-:Y:S01]  /*7340*/  IMAD.WIDE.U32 R6, R7, UR8, R4 ;  /* 0x0000000807067c25 */ /* 0x000fe2000f8e0004 */
[----:B------:R-:W-:Y:S02]  /*7350*/  MOV R5, UR39 ;  /* 0x0000002700057c02 */ /* 0x000fe40008000f00 */
[----:B------:R-:W-:-:S03]  /*7360*/  LEA R8, P2, R6, UR9, 0x2 ;  /* 0x0000000906087c11 */ /* 0x000fc6000f8410ff */
[----:B------:R-:W-:-:S05]  /*7370*/  IMAD R5, R5, UR8, R7 ;  /* 0x0000000805057c24 */ /* 0x000fca000f8e0207 */
[----:B------:R-:W-:Y:S01]  /*7380*/  LEA.HI.X R9, R6, UR10, R5, 0x2, P2 ;  /* 0x0000000a06097c11 */ /* 0x000fe200090f1405 */
[C---:B------:R-:W-:Y:S01]  /*7390*/  FMUL.FTZ R6, R180.reuse, R234 ;  /* 0x000000eab4067220 */ /* 0x040fe20000410000 */
[----:B------:R-:W-:-:S03]  /*73a0*/  FMUL.FTZ R5, R180, R242 ;  /* 0x000000f2b4057220 */ /* 0x000fc60000410000 */
[C---:B------:R-:W-:Y:S01]  /*73b0*/  FFMA.FTZ R7, R181.reuse, R242, -R6 ;  /* 0x000000f2b5077223 */ /* 0x040fe20000010806 */
[----:B------:R-:W-:-:S03]  /*73c0*/  FFMA.FTZ R6, R181, R234, R5 ;  /* 0x000000eab5067223 */ /* 0x000fc60000010005 */
[C---:B------:R-:W-:Y:S01]  /*73d0*/  FFMA.FTZ R7, R88.reuse, R231, R7 ;  /* 0x000000e758077223 */ /* 0x040fe20000010007 */
[----:B------:R-:W-:Y:S01]  /*73e0*/  FFMA.FTZ R5, R88, R229, R6 ;  /* 0x000000e558057223 */ /* 0x000fe20000010006 */
[----:B------:R-:W-:Y:S01]  /*73f0*/  FMUL.FTZ R229, R94, R45 ;  /* 0x0000002d5ee57220 */ /* 0x000fe20000410000 */
[----:B------:R-:W-:Y:S02]  /*7400*/  FMUL.FTZ R231, R91, R44 ;  /* 0x0000002c5be77220 */ /* 0x000fe40000410000 */
[----:B------:R-:W-:Y:S01]  /*7410*/  FMUL.FTZ R6, R178, R5 ;  /* 0x00000005b2067220 */ /* 0x000fe20000410000 */
[-C--:B------:R-:W-:Y:S01]  /*7420*/  FFMA.FTZ R13, -R136, R229.reuse, R243 ;  /* 0x000000e5880d7223 */ /* 0x080fe200000101f3 */
[----:B------:R-:W-:Y:S01]  /*7430*/  FFMA.FTZ R3, R134, -R229, R241 ;  /* 0x800000e586037223 */ /* 0x000fe200000100f1 */
[----:B------:R-:W-:Y:S01]  /*7440*/  FFMA.FTZ R229, R29, R238, R228 ;  /* 0x000000ee1de57223 */ /* 0x000fe200000100e4 */
[----:B------:R-:W-:Y:S01]  /*7450*/  FFMA.FTZ R6, R179, R7, -R6 ;  /* 0x00000007b3067223 */ /* 0x000fe20000010806 */
[----:B------:R-:W-:Y:S01]  /*7460*/  FFMA.FTZ R241, R29, -R236, R244 ;  /* 0x800000ec1df17223 */ /* 0x000fe200000100f4 */
[----:B------:R-:W-:Y:S01]  /*7470*/  FFMA.FTZ R228, -R127, R231, R238 ;  /* 0x000000e77fe47223 */ /* 0x000fe200000101ee */
[----:B------:R-:W-:Y:S01]  /*7480*/  FFMA.FTZ R238, R28, R237, R229 ;  /* 0x000000ed1cee7223 */ /* 0x000fe200000100e5 */
[----:B------:R-:W-:Y:S01]  /*7490*/  FFMA.FTZ R6, R85, R226, R6 ;  /* 0x000000e255067223 */ /* 0x000fe20000010006 */
[----:B------:R-:W-:Y:S01]  /*74a0*/  FMUL.FTZ R226, R178, R7 ;  /* 0x00000007b2e27220 */ /* 0x000fe20000410000 */
[----:B------:R-:W-:Y:S01]  /*74b0*/  FMUL.FTZ R229, R92, R43 ;  /* 0x0000002b5ce57220 */ /* 0x000fe20000410000 */
[----:B------:R-:W-:-:S02]  /*74c0*/  FMUL.FTZ R243, R89, R42 ;  /* 0x0000002a59f37220 */ /* 0x000fc40000410000 */
[----:B------:R-:W-:Y:S01]  /*74d0*/  FFMA.FTZ R240, R179, R5, R226 ;  /* 0x00000005b3f07223 */ /* 0x000fe200000100e2 */
[----:B------:R-:W-:-:S03]  /*74e0*/  FFMA.FTZ R226, R125, -R231, R236 ;  /* 0x800000e77de27223 */ /* 0x000fc600000100ec */
[----:B------:R-:W-:Y:S01]  /*74f0*/  FFMA.FTZ R236, R85, R224, R240 ;  /* 0x000000e055ec7223 */ /* 0x000fe200000100f0 */
[----:B------:R-:W-:Y:S01]  /*7500*/  FMUL.FTZ R224, R176, R6 ;  /* 0x00000006b0e07220 */ /* 0x000fe20000410000 */
[----:B------:R-:W-:-:S03]  /*7510*/  FFMA.FTZ R240, R28, -R235, R241 ;  /* 0x800000eb1cf07223 */ /* 0x000fc600000100f1 */
[----:B------:R-:W-:Y:S01]  /*7520*/  FFMA.FTZ R231, R177, R236, R224 ;  /* 0x000000ecb1e77223 */ /* 0x000fe200000100e0 */
[-C--:B------:R-:W-:Y:S01]  /*7530*/  FFMA.FTZ R224, -R132, R229.reuse, R237 ;  /* 0x000000e584e07223 */ /* 0x080fe200000101ed */
[----:B------:R-:W-:Y:S01]  /*7540*/  FFMA.FTZ R229, R130, -R229, R235 ;  /* 0x800000e582e57223 */ /* 0x000fe200000100eb */
[C---:B------:R-:W-:Y:S01]  /*7550*/  FFMA.FTZ R241, R27.reuse, -R230, R240 ;  /* 0x800000e61bf17223 */ /* 0x040fe200000100f0 */
[----:B------:R-:W-:Y:S01]  /*7560*/  FFMA.FTZ R235, R86, R227, R231 ;  /* 0x000000e356eb7223 */ /* 0x000fe200000100e7 */
[----:B------:R-:W-:Y:S01]  /*7570*/  FFMA.FTZ R231, R27, R232, R238 ;  /* 0x000000e81be77223 */ /* 0x000fe200000100ee */
[----:B------:R-:W-:Y:S01]  /*7580*/  FMUL.FTZ R238, R176, R236 ;  /* 0x000000ecb0ee7220 */ /* 0x000fe20000410000 */
[----:B------:R-:W-:Y:S01]  /*7590*/  FFMA.FTZ R227, -R123, R243, R232 ;  /* 0x000000f37be37223 */ /* 0x000fe200000101e8 */
[----:B------:R-:W-:Y:S01]  /*75a0*/  FMUL.FTZ R232, R174, R235 ;  /* 0x000000ebaee87220 */ /* 0x000fe20000410000 */
[----:B------:R-:W-:Y:S01]  /*75b0*/  FFMA.FTZ R240, R26, R239, R231 ;  /* 0x000000ef1af07223 */ /* 0x000fe200000100e7 */
[----:B------:R-:W-:Y:S01]  /*75c0*/  FFMA.FTZ R237, R177, R6, -R238 ;  /* 0x00000006b1ed7223 */ /* 0x000fe200000108ee */
[----:B------:R-:W-:Y:S01]  /*75d0*/  FMUL.FTZ R231, R90, R41 ;  /* 0x000000295ae77220 */ /* 0x000fe20000410000 */
[----:B------:R-:W-:Y:S01]  /*75e0*/  FFMA.FTZ R244, R26, -R233, R241 ;  /* 0x800000e91af47223 */ /* 0x000fe200000100f1 */
[----:B------:R-:W-:Y:S01]  /*75f0*/  FFMA.FTZ R230, R121, -R243, R230 ;  /* 0x800000f379e67223 */ /* 0x000fe200000100e6 */
[----:B------:R-:W-:Y:S01]  /*7600*/  FFMA.FTZ R237, R86, R225, R237 ;  /* 0x000000e156ed7223 */ /* 0x000fe200000100ed */
[-C--:B------:R-:W-:Y:S01]  /*7610*/  FFMA.FTZ R225, -R128, R231.reuse, R239 ;  /* 0x000000e780e17223 */ /* 0x080fe200000101ef */
[----:B------:R-:W-:Y:S01]  /*7620*/  FFMA.FTZ R233, R126, -R231, R233 ;  /* 0x800000e77ee97223 */ /* 0x000fe200000100e9 */
[----:B------:R-:W-:Y:S01]  /*7630*/  FFMA.FTZ R239, R25, R242, R240 ;  /* 0x000000f219ef7223 */ /* 0x000fe200000100f0 */
[----:B------:R-:W-:Y:S01]  /*7640*/  FFMA.FTZ R232, R175, R237, -R232 ;  /* 0x000000edafe87223 */ /* 0x000fe200000108e8 */
[----:B------:R-:W-:Y:S01]  /*7650*/  FMUL.FTZ R231, R87, R40 ;  /* 0x0000002857e77220 */ /* 0x000fe20000410000 */
[----:B------:R-:W-:-:S02]  /*7660*/  FFMA.FTZ R241, R25, -R234, R244 ;  /* 0x800000ea19f17223 */ /* 0x000fc400000100f4 */
[----:B------:R-:W-:Y:S01]  /*7670*/  FFMA.FTZ R238, R83, R222, R232 ;  /* 0x000000de53ee7223 */ /* 0x000fe200000100e8 */
[----:B------:R-:W-:Y:S01]  /*7680*/  FMUL.FTZ R222, R174, R237 ;  /* 0x000000edaede7220 */ /* 0x000fe20000410000 */
[----:B------:R-:W-:-:S03]  /*7690*/  FMUL.FTZ R232, R88, R39 ;  /* 0x0000002758e87220 */ /* 0x000fc60000410000 */
[----:B------:R-:W-:Y:S01]  /*76a0*/  FFMA.FTZ R240, R175, R235, R222 ;  /* 0x000000ebaff07223 */ /* 0x000fe200000100de */
[-C--:B------:R-:W-:Y:S01]  /*76b0*/  FFMA.FTZ R222, -R119, R231.reuse, R242 ;  /* 0x000000e777de7223 */ /* 0x080fe200000101f2 */
[----:B------:R-:W-:Y:S01]  /*76c0*/  FFMA.FTZ R231, R117, -R231, R234 ;  /* 0x800000e775e77223 */ /* 0x000fe200000100ea */
[----:B------:R-:W-:Y:S01]  /*76d0*/  FFMA.FTZ R234, R24, R7, R239 ;  /* 0x0000000718ea7223 */ /* 0x000fe200000100ef */
[----:B------:R-:W-:Y:S01]  /*76e0*/  FFMA.FTZ R240, R83, R212, R240 ;  /* 0x000000d453f07223 */ /* 0x000fe200000100f0 */
[----:B------:R-:W-:Y:S01]  /*76f0*/  FMUL.FTZ R212, R172, R238 ;  /* 0x000000eeacd47220 */ /* 0x000fe20000410000 */
[----:B------:R-:W-:Y:S01]  /*7700*/  FFMA.FTZ R242, R24, -R5, R241 ;  /* 0x8000000518f27223 */ /* 0x000fe200000100f1 */
[----:B------:R-:W-:Y:S01]  /*7710*/  FFMA.FTZ R244, R23, R6, R234 ;  /* 0x0000000617f47223 */ /* 0x000fe200000100ea */
[-C--:B------:R-:W-:Y:S01]  /*7720*/  FMUL.FTZ R234, R172, R240.reuse ;  /* 0x000000f0acea7220 */ /* 0x080fe20000410000 */
[C---:B------:R-:W-:Y:S01]  /*7730*/  FFMA.FTZ R239, R173.reuse, R240, R212 ;  /* 0x000000f0adef7223 */ /* 0x040fe200000100d4 */
[-C--:B------:R-:W-:Y:S01]  /*7740*/  FFMA.FTZ R212, -R124, R232.reuse, R7 ;  /* 0x000000e87cd47223 */ /* 0x080fe20000010107 */
[----:B------:R-:W-:Y:S01]  /*7750*/  FFMA.FTZ R232, R122, -R232, R5 ;  /* 0x800000e87ae87223 */ /* 0x000fe20000010005 */
[----:B------:R-:W-:Y:S01]  /*7760*/  FFMA.FTZ R7, R173, R238, -R234 ;  /* 0x000000eead077223 */ /* 0x000fe200000108ea */
[C---:B------:R-:W-:Y:S01]  /*7770*/  FFMA.FTZ R5, R84.reuse, R219, R239 ;  /* 0x000000db54057223 */ /* 0x040fe200000100ef */
[----:B------:R-:W-:Y:S01]  /*7780*/  FMUL.FTZ R239, R85, R38 ;  /* 0x0000002655ef7220 */ /* 0x000fe20000410000 */
[----:B------:R-:W-:Y:S01]  /*7790*/  FFMA.FTZ R242, R23, -R236, R242 ;  /* 0x800000ec17f27223 */ /* 0x000fe200000100f2 */
[----:B------:R-:W-:Y:S01]  /*77a0*/  FFMA.FTZ R7, R84, R213, R7 ;  /* 0x000000d554077223 */ /* 0x000fe20000010007 */
[----:B------:R-:W-:Y:S01]  /*77b0*/  FFMA.FTZ R244, R21, R237, R244 ;  /* 0x000000ed15f47223 */ /* 0x000fe200000100f4 */
[----:B------:R-:W-:Y:S01]  /*77c0*/  FFMA.FTZ R219, -R115, R239, R6 ;  /* 0x000000ef73db7223 */ /* 0x000fe20000010106 */
[----:B------:R-:W-:Y:S01]  /*77d0*/  FMUL.FTZ R6, R170, R5 ;  /* 0x00000005aa067220 */ /* 0x000fe20000410000 */
[----:B------:R-:W-:Y:S01]  /*77e0*/  FFMA.FTZ R234, R113, -R239, R236 ;  /* 0x800000ef71ea7223 */ /* 0x000fe200000100ec */
[----:B------:R-:W-:Y:S01]  /*77f0*/  FMUL.FTZ R239, R86, R37 ;  /* 0x0000002556ef7220 */ /* 0x000fe20000410000 */
[----:B------:R-:W-:Y:S01]  /*7800*/  FFMA.FTZ R236, R21, -R235, R242 ;  /* 0x800000eb15ec7223 */ /* 0x000fe200000100f2 */
[----:B------:R-:W-:Y:S01]  /*7810*/  FFMA.FTZ R6, R171, R7, -R6 ;  /* 0x00000007ab067223 */ /* 0x000fe20000010806 */
[----:B------:R-:W-:Y:S01]  /*7820*/  FMUL.FTZ R241, R83, R36 ;  /* 0x0000002453f17220 */ /* 0x000fe20000410000 */
[----:B------:R-:W-:Y:S01]  /*7830*/  FFMA.FTZ R213, -R120, R239, R237 ;  /* 0x000000ef78d57223 */ /* 0x000fe200000101ed */
[----:B------:R-:W-:Y:S01]  /*7840*/  FFMA.FTZ R237, R19, R238, R244 ;  /* 0x000000ee13ed7223 */ /* 0x000fe200000100f4 */
[----:B------:R-:W-:Y:S01]  /*7850*/  FFMA.FTZ R242, R81, R220, R6 ;  /* 0x000000dc51f27223 */ /* 0x000fe20000010006 */
[----:B------:R-:W-:Y:S01]  /*7860*/  FMUL.FTZ R6, R170, R7 ;  /* 0x00000007aa067220 */ /* 0x000fe20000410000 */
[----:B------:R-:W-:Y:S01]  /*7870*/  FFMA.FTZ R235, R118, -R239, R235 ;  /* 0x800000ef76eb7223 */ /* 0x000fe200000100eb */
[----:B------:R-:W-:Y:S01]  /*7880*/  FFMA.FTZ R239, R19, -R240, R236 ;  /* 0x800000f013ef7223 */ /* 0x000fe200000100ec */
[----:B------:R-:W-:Y:S01]  /*7890*/  FFMA.FTZ R220, -R163, R241, R238 ;  /* 0x000000f1a3dc7223 */ /* 0x000fe200000101ee */
[----:B------:R-:W-:Y:S01]  /*78a0*/  FFMA.FTZ R6, R171, R5, R6 ;  /* 0x00000005ab067223 */ /* 0x000fe20000010006 */
[----:B------:R-:W-:Y:S01]  /*78b0*/  FFMA.FTZ R238, R18, R7, R237 ;  /* 0x0000000712ee7223 */ /* 0x000fe200000100ed */
[----:B------:R-:W-:Y:S01]  /*78c0*/  FFMA.FTZ R236, R161, -R241, R240 ;  /* 0x800000f1a1ec7223 */ /* 0x000fe200000100f0 */
[----:B------:R-:W-:Y:S01]  /*78d0*/  FMUL.FTZ R241, R84, R35 ;  /* 0x0000002354f17220 */ /* 0x000fe20000410000 */
[----:B------:R-:W-:Y:S01]  /*78e0*/  FFMA.FTZ R214, R81, R214, R6 ;  /* 0x000000d651d67223 */ /* 0x000fe20000010006 */
[-C--:B------:R-:W-:Y:S01]  /*78f0*/  FMUL.FTZ R6, R168, R242.reuse ;  /* 0x000000f2a8067220 */ /* 0x080fe20000410000 */
[----:B------:R-:W-:Y:S01]  /*7900*/  FFMA.FTZ R240, R18, -R5, R239 ;  /* 0x8000000512f07223 */ /* 0x000fe200000100ef */
[----:B------:R-:W-:Y:S01]  /*7910*/  FFMA.FTZ R239, R17, R242, R238 ;  /* 0x000000f211ef7223 */ /* 0x000fe200000100ee */
[-C--:B------:R-:W-:Y:S01]  /*7920*/  FMUL.FTZ R238, R168, R214.reuse ;  /* 0x000000d6a8ee7220 */ /* 0x080fe20000410000 */
[----:B------:R-:W-:Y:S01]  /*7930*/  FFMA.FTZ R237, R169, R214, R6 ;  /* 0x000000d6a9ed7223 */ /* 0x000fe20000010006 */
[-C--:B------:R-:W-:Y:S01]  /*7940*/  FFMA.FTZ R6, -R162, R241.reuse, R7 ;  /* 0x000000f1a2067223 */ /* 0x080fe20000010107 */
[----:B------:R-:W-:Y:S01]  /*7950*/  FFMA.FTZ R5, R160, -R241, R5 ;  /* 0x800000f1a0057223 */ /* 0x000fe20000010005 */
[----:B------:R-:W-:Y:S01]  /*7960*/  FMUL.FTZ R241, R81, R34 ;  /* 0x0000002251f17220 */ /* 0x000fe20000410000 */
[----:B------:R-:W-:Y:S01]  /*7970*/  FFMA.FTZ R7, R169, R242, -R238 ;  /* 0x000000f2a9077223 */ /* 0x000fe200000108ee */
[C---:B------:R-:W-:Y:S01]  /*7980*/  FFMA.FTZ R237, R82.reuse, R215, R237 ;  /* 0x000000d752ed7223 */ /* 0x040fe200000100ed */
[----:B------:R-:W-:Y:S01]  /*7990*/  FFMA.FTZ R238, R17, -R214, R240 ;  /* 0x800000d611ee7223 */ /* 0x000fe200000100f0 */
[-C--:B------:R-:W-:Y:S01]  /*79a0*/  FFMA.FTZ R215, -R159, R241.reuse, R242 ;  /* 0x000000f19fd77223 */ /* 0x080fe200000101f2 */
[----:B------:R-:W-:Y:S01]  /*79b0*/  FFMA.FTZ R214, R157, -R241, R214 ;  /* 0x800000f19dd67223 */ /* 0x000fe200000100d6 */
[----:B------:R-:W-:Y:S01]  /*79c0*/  FFMA.FTZ R241, R82, R217, R7 ;  /* 0x000000d952f17223 */ /* 0x000fe20000010007 */
[----:B------:R-:W-:Y:S01]  /*79d0*/  FADD.FTZ R7, R210, R11 ;  /* 0x0000000bd2077221 */ /* 0x000fe20000010000 */
[----:B------:R-:W-:Y:S01]  /*79e0*/  FMUL.FTZ R210, R166, R237 ;  /* 0x000000eda6d27220 */ /* 0x000fe20000410000 */
[----:B------:R-:W-:Y:S01]  /*79f0*/  FMUL.FTZ R217, R82, R33 ;  /* 0x0000002152d97220 */ /* 0x000fe20000410000 */
[----:B------:R-:W-:Y:S01]  /*7a00*/  FMUL.FTZ R244, R166, R241 ;  /* 0x000000f1a6f47220 */ /* 0x000fe20000410000 */
[----:B------:R-:W-:Y:S01]  /*7a10*/  FFMA.FTZ R238, R16, -R237, R238 ;  /* 0x800000ed10ee7223 */ /* 0x000fe200000100ee */
[C---:B------:R-:W-:Y:S01]  /*7a20*/  FFMA.FTZ R242, R167.reuse, R241, -R210 ;  /* 0x000000f1a7f27223 */ /* 0x040fe200000108d2 */
[----:B------:R-:W-:Y:S01]  /*7a30*/  FFMA.FTZ R11, -R158, R217, R241 ;  /* 0x000000d99e0b7223 */ /* 0x000fe200000101f1 */
[----:B------:R-:W-:Y:S01]  /*7a40*/  FFMA.FTZ R244, R167, R237, R244 ;  /* 0x000000eda7f47223 */ /* 0x000fe200000100f4 */
[----:B------:R-:W-:Y:S01]  /*7a50*/  FFMA.FTZ R210, R156, -R217, R237 ;  /* 0x800000d99cd27223 */ /* 0x000fe200000100ed */
[----:B------:R-:W-:Y:S01]  /*7a60*/  FFMA.FTZ R242, R79, R216, R242 ;  /* 0x000000d84ff27223 */ /* 0x000fe200000100f2 */
[----:B------:R-:W-:Y:S01]  /*7a70*/  FADD.FTZ R216, R209, R2 ;  /* 0x00000002d1d87221 */ /* 0x000fe20000010000 */
[----:B------:R-:W-:Y:S01]  /*7a80*/  FMUL.FTZ R2, R164, R7 ;  /* 0x00000007a4027220 */ /* 0x000fe20000410000 */
[----:B------:R-:W-:Y:S01]  /*7a90*/  FFMA.FTZ R240, R16, R241, R239 ;  /* 0x000000f110f07223 */ /* 0x000fe200000100ef */
[----:B------:R-:W-:-:S02]  /*7aa0*/  FMUL.FTZ R217, R164, R242 ;  /* 0x000000f2a4d97220 */ /* 0x000fc40000410000 */
[----:B------:R-:W-:Y:S01]  /*7ab0*/  FFMA.FTZ R246, R165, R216, R2 ;  /* 0x000000d8a5f67223 */ /* 0x000fe20000010002 */
[----:B------:R-:W-:Y:S01]  /*7ac0*/  FFMA.FTZ R2, R79, R218, R244 ;  /* 0x000000da4f027223 */ /* 0x000fe200000100f4 */
[C---:B------:R-:W-:Y:S02]  /*7ad0*/  FMUL.FTZ R218, R164.reuse, R216 ;  /* 0x000000d8a4da7220 */ /* 0x040fe40000410000 */
[----:B------:R-:W-:Y:S01]  /*7ae0*/  FADD.FTZ R135, R135, R246 ;  /* 0x000000f687877221 */ /* 0x000fe20000010000 */
[-C--:B------:R-:W-:Y:S01]  /*7af0*/  FMUL.FTZ R209, R164, R2.reuse ;  /* 0x00000002a4d17220 */ /* 0x080fe20000410000 */
[C---:B------:R-:W-:Y:S01]  /*7b00*/  FFMA.FTZ R218, R165.reuse, R7, -R218 ;  /* 0x00000007a5da7223 */ /* 0x040fe200000108da */
[C---:B------:R-:W-:Y:S01]  /*7b10*/  FFMA.FTZ R217, R165.reuse, R2, R217 ;  /* 0x00000002a5d97223 */ /* 0x040fe200000100d9 */
[----:B------:R-:W-:Y:S01]  /*7b20*/  FMUL.FTZ R164, R166, R135 ;  /* 0x00000087a6a47220 */ /* 0x000fe20000410000 */
[----:B------:R-:W-:Y:S01]  /*7b30*/  FFMA.FTZ R237, R165, R242, -R209 ;  /* 0x000000f2a5ed7223 */ /* 0x000fe200000108d1 */
        /* <DEDUP_REMOVED lines=10> */
[----:B------:R-:W-:Y:S01]  /*7be0*/  FFMA.FTZ R164, -R155, R209, R242 ;  /* 0x000000d19ba47223 */ /* 0x000fe200000101f2 */
[----:B------:R-:W-:-:S02]  /*7bf0*/  HFMA2 R238, -RZ, RZ, 0, 7.8678131103515625e-06 ;  /* 0x00000084ffee7431 */ /* 0x000fc400000001ff */
[----:B------:R-:W-:Y:S01]  /*7c00*/  FADD.FTZ R209, R137, R166 ;  /* 0x000000a689d17221 */ /* 0x000fe20000010000 */
[----:B------:R-:W-:Y:S01]  /*7c10*/  FMUL.FTZ R166, R168, R195 ;  /* 0x000000c3a8a67220 */ /* 0x000fe20000410000 */
[----:B------:R-:W-:Y:S01]  /*7c20*/  FMUL.FTZ R137, R80, R31 ;  /* 0x0000001f50897220 */ /* 0x000fe20000410000 */
[----:B------:R-:W-:Y:S01]  /*7c30*/  FMUL.FTZ R218, R153, R193 ;  /* 0x000000c199da7220 */ /* 0x000fe20000410000 */
[-C--:B------:R-:W-:Y:S01]  /*7c40*/  FMUL.FTZ R168, R168, R209.reuse ;  /* 0x000000d1a8a87220 */ /* 0x080fe20000410000 */
[----:B------:R-:W-:Y:S01]  /*7c50*/  FFMA.FTZ R166, R169, R209, R166 ;  /* 0x000000d1a9a67223 */ /* 0x000fe200000100a6 */
[----:B------:R-:W-:Y:S01]  /*7c60*/  FMUL.FTZ R217, R7, UR44 ;  /* 0x0000002c07d97c20 */ /* 0x000fe20008410000 */
[----:B------:R-:W-:Y:S01]  /*7c70*/  FFMA.FTZ R167, R15, R242, R240 ;  /* 0x000000f20fa77223 */ /* 0x000fe200000100f0 */
[----:B------:R-:W-:Y:S01]  /*7c80*/  FFMA.FTZ R169, R169, R195, -R168 ;  /* 0x000000c3a9a97223 */ /* 0x000fe200000108a8 */
[----:B------:R-:W-:Y:S01]  /*7c90*/  FADD.FTZ R166, R139, R166 ;  /* 0x000000a68ba67221 */ /* 0x000fe20000010000 */
[C---:B------:R-:W-:Y:S01]  /*7ca0*/  FMUL.FTZ R139, R152.reuse, R7 ;  /* 0x00000007988b7220 */ /* 0x040fe20000410000 */
[-C--:B------:R-:W-:Y:S01]  /*7cb0*/  FFMA.FTZ R152, R152, -R137.reuse, R221 ;  /* 0x8000008998987223 */ /* 0x080fe200000100dd */
[----:B------:R-:W-:Y:S01]  /*7cc0*/  FADD.FTZ R196, R196, R169 ;  /* 0x000000a9c4c47221 */ /* 0x000fe20000010000 */
[----:B------:R-:W-:Y:S01]  /*7cd0*/  FMUL.FTZ R169, R170, R166 ;  /* 0x000000a6aaa97220 */ /* 0x000fe20000410000 */
[C---:B------:R-:W-:Y:S01]  /*7ce0*/  FFMA.FTZ R137, -R154.reuse, R137, R223 ;  /* 0x000000899a897223 */ /* 0x040fe200000101df */
[----:B------:R-:W-:Y:S01]  /*7cf0*/  FFMA.FTZ R139, R154, R216, R139 ;  /* 0x000000d89a8b7223 */ /* 0x000fe2000001008b */
[-C--:B------:R-:W-:Y:S01]  /*7d00*/  FMUL.FTZ R168, R170, R196.reuse ;  /* 0x000000c4aaa87220 */ /* 0x080fe20000410000 */
[----:B------:R-:W-:Y:S01]  /*7d10*/  FFMA.FTZ R170, R171, R196, -R169 ;  /* 0x000000c4abaa7223 */ /* 0x000fe200000108a9 */
[----:B------:R-:W-:Y:S01]  /*7d20*/  FFMA.FTZ R154, R155, R135, R218 ;  /* 0x000000879b9a7223 */ /* 0x000fe200000100da */
[----:B------:R-:W-:Y:S01]  /*7d30*/  FMUL.FTZ R169, R156, R195 ;  /* 0x000000c39ca97220 */ /* 0x000fe20000410000 */
[----:B------:R-:W-:Y:S01]  /*7d40*/  FFMA.FTZ R153, R171, R166, R168 ;  /* 0x000000a6ab997223 */ /* 0x000fe200000100a8 */
[----:B------:R-:W-:Y:S01]  /*7d50*/  FMUL.FTZ R155, R31, R216 ;  /* 0x000000d81f9b7220 */ /* 0x000fe20000410000 */
[----:B------:R-:W-:Y:S01]  /*7d60*/  FMUL.FTZ R156, R157, R196 ;  /* 0x000000c49d9c7220 */ /* 0x000fe20000410000 */
[C---:B------:R-:W-:Y:S01]  /*7d70*/  FFMA.FTZ R168, R216.reuse, UR27, R217 ;  /* 0x0000001bd8a87c23 */ /* 0x040fe200080100d9 */
[----:B------:R-:W-:Y:S01]  /*7d80*/  FMUL.FTZ R218, R216, UR44 ;  /* 0x0000002cd8da7c20 */ /* 0x000fe20008410000 */
[----:B------:R-:W-:Y:S01]  /*7d90*/  FADD.FTZ R197, R197, R170 ;  /* 0x000000aac5c57221 */ /* 0x000fe20000010000 */
[----:B------:R-:W-:Y:S01]  /*7da0*/  FADD.FTZ R216, R140, R153 ;  /* 0x000000998cd87221 */ /* 0x000fe20000010000 */
[----:B------:R-:W-:-:S02]  /*7db0*/  IMAD R140, R133, R238, UR22 ;  /* 0x00000016858c7e24 */ /* 0x000fc4000f8e02ee */
[----:B------:R-:W-:Y:S01]  /*7dc0*/  FMUL.FTZ R217, R80, R155 ;  /* 0x0000009b50d97220 */ /* 0x000fe20000410000 */
[----:B------:R-:W-:Y:S01]  /*7dd0*/  FFMA.FTZ R156, R159, R166, R156 ;  /* 0x000000a69f9c7223 */ /* 0x000fe2000001009c */
[----:B------:R-:W-:Y:S01]  /*7de0*/  FFMA.FTZ R169, R158, R209, R169 ;  /* 0x000000d19ea97223 */ /* 0x000fe200000100a9 */
[C---:B------:R-:W-:Y:S01]  /*7df0*/  FMUL.FTZ R159, R172.reuse, R197 ;  /* 0x000000c5ac9f7220 */ /* 0x040fe20000410000 */
[-C--:B------:R-:W-:Y:S01]  /*7e00*/  FMUL.FTZ R158, R172, R216.reuse ;  /* 0x000000d8ac9e7220 */ /* 0x080fe20000410000 */
[----:B------:R0:W-:Y:S01]  /*7e10*/  STS [R140+0x10f8], R217 ;  /* 0x0010f8d98c007388 */ /* 0x0001e20000000800 */
[----:B------:R-:W-:Y:S01]  /*7e20*/  FFMA.FTZ R153, R7, UR27, -R218 ;  /* 0x0000001b07997c23 */ /* 0x000fe200080108da */
[----:B------:R-:W-:Y:S01]  /*7e30*/  FFMA.FTZ R172, R173, R216, R159 ;  /* 0x000000d8adac7223 */ /* 0x000fe2000001009f */
[----:B------:R-:W-:Y:S01]  /*7e40*/  FMUL.FTZ R170, R193, UR44 ;  /* 0x0000002cc1aa7c20 */ /* 0x000fe20008410000 */
[----:B------:R-:W-:Y:S01]  /*7e50*/  FMUL.FTZ R171, R32, R135 ;  /* 0x0000008720ab7220 */ /* 0x000fe20000410000 */
[----:B------:R-:W-:Y:S01]  /*7e60*/  FMUL.FTZ R7, R31, R7 ;  /* 0x000000071f077220 */ /* 0x000fe20000410000 */
[----:B------:R-:W-:Y:S01]  /*7e70*/  FADD.FTZ R172, R141, R172 ;  /* 0x000000ac8dac7221 */ /* 0x000fe20000010000 */
[C---:B------:R-:W-:Y:S01]  /*7e80*/  FFMA.FTZ R157, R135.reuse, UR27, R170 ;  /* 0x0000001b879d7c23 */ /* 0x040fe200080100aa */
[----:B------:R-:W-:Y:S01]  /*7e90*/  FMUL.FTZ R170, R135, UR44 ;  /* 0x0000002c87aa7c20 */ /* 0x000fe20008410000 */
[----:B------:R-:W-:Y:S01]  /*7ea0*/  FMUL.FTZ R239, R80, R7 ;  /* 0x0000000750ef7220 */ /* 0x000fe20000410000 */
[-C--:B0-----:R-:W-:Y:S01]  /*7eb0*/  FFMA.FTZ R217, R173, R197.reuse, -R158 ;  /* 0x000000c5add97223 */ /* 0x081fe2000001089e */
[----:B------:R-:W-:Y:S01]  /*7ec0*/  FMUL.FTZ R173, R174, R172 ;  /* 0x000000acaead7220 */ /* 0x000fe20000410000 */
[----:B------:R-:W-:Y:S01]  /*7ed0*/  FFMA.FTZ R135, R193, UR27, -R170 ;  /* 0x0000001bc1877c23 */ /* 0x000fe200080108aa */
[----:B------:R-:W-:Y:S01]  /*7ee0*/  FMUL.FTZ R170, R209, UR44 ;  /* 0x0000002cd1aa7c20 */ /* 0x000fe20008410000 */
[----:B------:R-:W-:Y:S01]  /*7ef0*/  FADD.FTZ R198, R198, R217 ;  /* 0x000000d9c6c67221 */ /* 0x000fe20000010000 */
[C---:B------:R-:W-:Y:S01]  /*7f00*/  FMUL.FTZ R158, R195.reuse, UR44 ;  /* 0x0000002cc39e7c20 */ /* 0x040fe20008410000 */
[----:B------:R0:W-:Y:S01]  /*7f10*/  STS [R140+0x10fc], R239 ;  /* 0x0010fcef8c007388 */ /* 0x0001e20000000800 */
[----:B------:R-:W-:Y:S01]  /*7f20*/  FFMA.FTZ R159, R195, UR27, -R170 ;  /* 0x0000001bc39f7c23 */ /* 0x000fe200080108aa */
[-C--:B------:R-:W-:Y:S01]  /*7f30*/  FMUL.FTZ R218, R174, R198.reuse ;  /* 0x000000c6aeda7220 */ /* 0x080fe20000410000 */
[C---:B------:R-:W-:Y:S01]  /*7f40*/  FFMA.FTZ R174, R175.reuse, R198, -R173 ;  /* 0x000000c6afae7223 */ /* 0x040fe200000108ad */
[----:B------:R-:W-:Y:S01]  /*7f50*/  FMUL.FTZ R173, R160, R197 ;  /* 0x000000c5a0ad7220 */ /* 0x000fe20000410000 */
[----:B------:R-:W-:Y:S01]  /*7f60*/  FMUL.FTZ R170, R34, R166 ;  /* 0x000000a622aa7220 */ /* 0x000fe20000410000 */
[----:B------:R-:W-:Y:S01]  /*7f70*/  FFMA.FTZ R141, R175, R172, R218 ;  /* 0x000000acaf8d7223 */ /* 0x000fe200000100da */
[----:B------:R-:W-:Y:S01]  /*7f80*/  FADD.FTZ R199, R199, R174 ;  /* 0x000000aec7c77221 */ /* 0x000fe20000010000 */
[----:B------:R-:W-:Y:S01]  /*7f90*/  FFMA.FTZ R173, R162, R216, R173 ;  /* 0x000000d8a2ad7223 */ /* 0x000fe200000100ad */
[----:B------:R-:W-:Y:S01]  /*7fa0*/  FMUL.FTZ R175, R196, UR44 ;  /* 0x0000002cc4af7c20 */ /* 0x000fe20008410000 */
[----:B------:R-:W-:Y:S01]  /*7fb0*/  FADD.FTZ R142, R142, R141 ;  /* 0x0000008d8e8e7221 */ /* 0x000fe20000010000 */
[----:B------:R-:W-:Y:S01]  /*7fc0*/  FMUL.FTZ R162, R176, R199 ;  /* 0x000000c7b0a27220 */ /* 0x000fe20000410000 */
[----:B------:R-:W-:Y:S01]  /*7fd0*/  FMUL.FTZ R217, R81, R170 ;  /* 0x000000aa51d97220 */ /* 0x000fe20000410000 */
[----:B------:R-:W-:Y:S01]  /*7fe0*/  FFMA.FTZ R160, R166, UR27, R175 ;  /* 0x0000001ba6a07c23 */ /* 0x000fe200080100af */
[-C--:B------:R-:W-:Y:S01]  /*7ff0*/  FMUL.FTZ R176, R176, R142.reuse ;  /* 0x0000008eb0b07220 */ /* 0x080fe20000410000 */
[----:B------:R-:W-:Y:S01]  /*8000*/  FFMA.FTZ R162, R177, R142, R162 ;  /* 0x0000008eb1a27223 */ /* 0x000fe200000100a2 */
[----:B------:R-:W-:Y:S01]  /*8010*/  FMUL.FTZ R175, R197, UR44 ;  /* 0x0000002cc5af7c20 */ /* 0x000fe20008410000 */
[----:B------:R-:W-:Y:S01]  /*8020*/  FMUL.FTZ R195, R33, R195 ;  /* 0x000000c321c37220 */ /* 0x000fe20000410000 */
[----:B------:R-:W-:Y:S01]  /*8030*/  FFMA.FTZ R177, R177, R199, -R176 ;  /* 0x000000c7b1b17223 */ /* 0x000fe200000108b0 */
[----:B------:R-:W-:Y:S01]  /*8040*/  FADD.FTZ R143, R143, R162 ;  /* 0x000000a28f8f7221 */ /* 0x000fe20000010000 */
[----:B------:R1:W-:Y:S01]  /*8050*/  STS [R140+0x10e0], R217 ;  /* 0x0010e0d98c007388 */ /* 0x0003e20000000800 */
[----:B------:R-:W-:Y:S01]  /*8060*/  FMUL.FTZ R141, R166, UR44 ;  /* 0x0000002ca68d7c20 */ /* 0x000fe20008410000 */
[----:B------:R-:W-:Y:S01]  /*8070*/  FADD.FTZ R200, R200, R177 ;  /* 0x000000b1c8c87221 */ /* 0x000fe20000010000 */
[----:B------:R-:W-:Y:S01]  /*8080*/  FMUL.FTZ R177, R178, R143 ;  /* 0x0000008fb2b17220 */ /* 0x000fe20000410000 */
[----:B------:R-:W-:Y:S01]  /*8090*/  FMUL.FTZ R166, R216, UR44 ;  /* 0x0000002cd8a67c20 */ /* 0x000fe20008410000 */
[----:B0-----:R-:W-:Y:S01]  /*80a0*/  FMUL.FTZ R239, R82, R195 ;  /* 0x000000c352ef7220 */ /* 0x001fe20000410000 */
[-C--:B------:R-:W-:Y:S01]  /*80b0*/  FMUL.FTZ R162, R178, R200.reuse ;  /* 0x000000c8b2a27220 */ /* 0x080fe20000410000 */
[----:B------:R-:W-:Y:S01]  /*80c0*/  FMUL.FTZ R237, R79, R171 ;  /* 0x000000ab4fed7220 */ /* 0x000fe20000410000 */
[----:B------:R-:W-:Y:S01]  /*80d0*/  FFMA.FTZ R166, R197, UR27, -R166 ;  /* 0x0000001bc5a67c23 */ /* 0x000fe200080108a6 */
[----:B------:R-:W-:Y:S01]  /*80e0*/  FFMA.FTZ R158, R209, UR27, R158 ;  /* 0x0000001bd19e7c23 */ /* 0x000fe2000801009e */
[----:B-1----:R-:W-:Y:S01]  /*80f0*/  FFMA.FTZ R217, R216, UR27, R175 ;  /* 0x0000001bd8d97c23 */ /* 0x002fe200080100af */
[C---:B------:R-:W-:Y:S01]  /*8100*/  FFMA.FTZ R175, R179.reuse, R143, R162 ;  /* 0x0000008fb3af7223 */ /* 0x040fe200000100a2 */
[----:B------:R-:W-:Y:S01]  /*8110*/  FFMA.FTZ R162, R179, R200, -R177 ;  /* 0x000000c8b3a27223 */ /* 0x000fe200000108b1 */
[----:B------:R-:W-:Y:S01]  /*8120*/  FMUL.FTZ R209, R33, R209 ;  /* 0x000000d121d17220 */ /* 0x000fe20000410000 */
[----:B------:R0:W-:Y:S01]  /*8130*/  STS [R140+0x10ec], R239 ;  /* 0x0010ecef8c007388 */ /* 0x0001e20000000800 */
[----:B------:R-:W-:Y:S01]  /*8140*/  FADD.FTZ R144, R144, R175 ;  /* 0x000000af90907221 */ /* 0x000fe20000010000 */
[----:B------:R-:W-:Y:S01]  /*8150*/  FADD.FTZ R201, R201, R162 ;  /* 0x000000a2c9c97221 */ /* 0x000fe20000010000 */
[----:B------:R-:W-:Y:S01]  /*8160*/  FMUL.FTZ R162, R161, R198 ;  /* 0x000000c6a1a27220 */ /* 0x000fe20000410000 */
[----:B------:R1:W-:Y:S01]  /*8170*/  STS [R140+0x10f0], R237 ;  /* 0x0010f0ed8c007388 */ /* 0x0003e20000000800 */
[----:B------:R-:W-:Y:S01]  /*8180*/  FFMA.FTZ R52, R35, R173, R52 ;  /* 0x000000ad23347223 */ /* 0x000fe20000010034 */
[----:B------:R-:W-:Y:S01]  /*8190*/  FMUL.FTZ R161, R180, R201 ;  /* 0x000000c9b4a17220 */ /* 0x000fe20000410000 */
[----:B------:R-:W-:Y:S01]  /*81a0*/  FFMA.FTZ R162, R163, R172, R162 ;  /* 0x000000aca3a27223 */ /* 0x000fe200000100a2 */
[----:B------:R-:W-:Y:S01]  /*81b0*/  FMUL.FTZ R179, R36, R198 ;  /* 0x000000c624b37220 */ /* 0x000fe20000410000 */
[----:B------:R-:W-:Y:S01]  /*81c0*/  FFMA.FTZ R141, R196, UR27, -R141 ;  /* 0x0000001bc48d7c23 */ /* 0x000fe2000801088d */
[----:B0-----:R-:W-:Y:S01]  /*81d0*/  FMUL.FTZ R239, R35, R197 ;  /* 0x000000c523ef7220 */ /* 0x001fe20000410000 */
[----:B------:R-:W-:Y:S01]  /*81e0*/  FMUL.FTZ R197, R5, R166 ;  /* 0x000000a605c57220 */ /* 0x000fe20000410000 */
[----:B------:R-:W-:Y:S01]  /*81f0*/  FMUL.FTZ R166, R180, R144 ;  /* 0x00000090b4a67220 */ /* 0x000fe20000410000 */
[----:B------:R-:W-:Y:S01]  /*8200*/  FMUL.FTZ R196, R34, R196 ;  /* 0x000000c422c47220 */ /* 0x000fe20000410000 */
[----:B-1----:R-:W-:Y:S01]  /*8210*/  FMUL.FTZ R237, R82, R209 ;  /* 0x000000d152ed7220 */ /* 0x002fe20000410000 */
[----:B------:R-:W-:Y:S01]  /*8220*/  FFMA.FTZ R197, R6, R217, R197 ;  /* 0x000000d906c57223 */ /* 0x000fe200000100c5 */
        /* <DEDUP_REMOVED lines=9> */
[----:B------:R-:W-:Y:S01]  /*82c0*/  FMUL.FTZ R173, R182, R145 ;  /* 0x00000091b6ad7220 */ /* 0x000fe20000410000 */
[-C--:B------:R-:W-:Y:S01]  /*82d0*/  FMUL.FTZ R245, R81, R196.reuse ;  /* 0x000000c451f57220 */ /* 0x080fe20000410000 */
[----:B------:R-:W-:Y:S01]  /*82e0*/  FMUL.FTZ R176, R214, R196 ;  /* 0x000000c4d6b07220 */ /* 0x000fe20000410000 */
[----:B------:R-:W-:Y:S01]  /*82f0*/  FMUL.FTZ R180, R37, R199 ;  /* 0x000000c725b47220 */ /* 0x000fe20000410000 */
[----:B0-----:R-:W-:Y:S01]  /*8300*/  FMUL.FTZ R237, R35, R216 ;  /* 0x000000d823ed7220 */ /* 0x001fe20000410000 */
[----:B------:R-:W-:Y:S01]  /*8310*/  FMUL.FTZ R163, R172, UR44 ;  /* 0x0000002caca37c20 */ /* 0x000fe20008410000 */
[----:B------:R-:W-:Y:S01]  /*8320*/  FMUL.FTZ R197, R83, R179 ;  /* 0x000000b353c57220 */ /* 0x000fe20000410000 */
[----:B------:R-:W-:Y:S01]  /*8330*/  FMUL.FTZ R178, R235, R180 ;  /* 0x000000b4ebb27220 */ /* 0x000fe20000410000 */
[-C--:B------:R-:W-:Y:S01]  /*8340*/  FMUL.FTZ R175, R5, R237.reuse ;  /* 0x000000ed05af7220 */ /* 0x080fe20000410000 */
[----:B------:R-:W-:Y:S01]  /*8350*/  FFMA.FTZ R5, R6, R237, R177 ;  /* 0x000000ed06057223 */ /* 0x000fe200000100b1 */
[----:B------:R-:W-:Y:S01]  /*8360*/  FMUL.FTZ R177, R198, UR44 ;  /* 0x0000002cc6b17c20 */ /* 0x000fe20008410000 */
[----:B------:R-:W-:Y:S01]  /*8370*/  FMUL.FTZ R193, R32, R193 ;  /* 0x000000c120c17220 */ /* 0x000fe20000410000 */
[----:B------:R-:W-:Y:S01]  /*8380*/  FFMA.FTZ R6, R6, R239, -R175 ;  /* 0x000000ef06067223 */ /* 0x000fe200000108af */
[C---:B------:R-:W-:Y:S01]  /*8390*/  FFMA.FTZ R175, R183.reuse, R145, R166 ;  /* 0x00000091b7af7223 */ /* 0x040fe200000100a6 */
[----:B------:R-:W-:Y:S01]  /*83a0*/  FFMA.FTZ R166, R183, R202, -R173 ;  /* 0x000000cab7a67223 */ /* 0x000fe200000108ad */
[----:B------:R-:W-:Y:S01]  /*83b0*/  FFMA.FTZ R173, R172, UR27, R177 ;  /* 0x0000001bacad7c23 */ /* 0x000fe200080100b1 */
[----:B------:R-:W-:Y:S01]  /*83c0*/  FMUL.FTZ R177, R36, R172 ;  /* 0x000000ac24b17220 */ /* 0x000fe20000410000 */
[----:B------:R-:W-:Y:S01]  /*83d0*/  FADD.FTZ R146, R146, R175 ;  /* 0x000000af92927221 */ /* 0x000fe20000010000 */
[----:B------:R-:W-:Y:S01]  /*83e0*/  FADD.FTZ R203, R203, R166 ;  /* 0x000000a6cbcb7221 */ /* 0x000fe20000010000 */
[----:B------:R-:W-:Y:S01]  /*83f0*/  STS [R140+0x10d4], R197 ;  /* 0x0010d4c58c007388 */ /* 0x000fe20000000800 */
[----:B------:R-:W-:Y:S01]  /*8400*/  FFMA.FTZ R166, R220, R177, R181 ;  /* 0x000000b1dca67223 */ /* 0x000fe200000100b5 */
[CC--:B------:R-:W-:Y:S01]  /*8410*/  FMUL.FTZ R174, R184.reuse, R146.reuse ;  /* 0x00000092b8ae7220 */ /* 0x0c0fe20000410000 */
[----:B------:R-:W-:Y:S01]  /*8420*/  FMUL.FTZ R175, R184, R203 ;  /* 0x000000cbb8af7220 */ /* 0x000fe20000410000 */
[-C--:B------:R-:W-:Y:S01]  /*8430*/  FMUL.FTZ R183, R236, R177.reuse ;  /* 0x000000b1ecb77220 */ /* 0x080fe20000410000 */
[----:B------:R-:W-:Y:S01]  /*8440*/  FMUL.FTZ R181, R83, R177 ;  /* 0x000000b153b57220 */ /* 0x000fe20000410000 */
[C---:B------:R-:W-:Y:S01]  /*8450*/  FFMA.FTZ R177, R185.reuse, R203, -R174 ;  /* 0x000000cbb9b17223 */ /* 0x040fe200000108ae */
[----:B------:R-:W-:Y:S01]  /*8460*/  FFMA.FTZ R174, R185, R146, R175 ;  /* 0x00000092b9ae7223 */ /* 0x000fe200000100af */
[-C--:B------:R-:W-:Y:S01]  /*8470*/  FMUL.FTZ R175, R214, R170.reuse ;  /* 0x000000aad6af7220 */ /* 0x080fe20000410000 */
[----:B------:R-:W-:Y:S01]  /*8480*/  FFMA.FTZ R170, R215, R170, R176 ;  /* 0x000000aad7aa7223 */ /* 0x000fe200000100b0 */
[----:B------:R-:W-:Y:S01]  /*8490*/  FADD.FTZ R204, R204, R177 ;  /* 0x000000b1cccc7221 */ /* 0x000fe20000010000 */
[----:B------:R-:W-:Y:S01]  /*84a0*/  FADD.FTZ R147, R147, R174 ;  /* 0x000000ae93937221 */ /* 0x000fe20000010000 */
[----:B------:R-:W-:Y:S01]  /*84b0*/  FFMA.FTZ R196, R215, R196, -R175 ;  /* 0x000000c4d7c47223 */ /* 0x000fe200000108af */
[----:B------:R-:W-:Y:S01]  /*84c0*/  FMUL.FTZ R176, R37, R142 ;  /* 0x0000008e25b07220 */ /* 0x000fe20000410000 */
[C---:B------:R-:W-:Y:S01]  /*84d0*/  FMUL.FTZ R174, R186.reuse, R204 ;  /* 0x000000ccbaae7220 */ /* 0x040fe20000410000 */
[----:B------:R-:W-:Y:S01]  /*84e0*/  FMUL.FTZ R177, R186, R147 ;  /* 0x00000093bab17220 */ /* 0x000fe20000410000 */
[----:B------:R-:W-:Y:S01]  /*84f0*/  FFMA.FTZ R172, R220, R179, -R183 ;  /* 0x000000b3dcac7223 */ /* 0x000fe200000108b7 */
[----:B------:R-:W-:Y:S01]  /*8500*/  FMUL.FTZ R182, R235, R176 ;  /* 0x000000b0ebb67220 */ /* 0x000fe20000410000 */
[C---:B------:R-:W-:Y:S01]  /*8510*/  FFMA.FTZ R175, R187.reuse, R147, R174 ;  /* 0x00000093bbaf7223 */ /* 0x040fe200000100ae */
[----:B------:R-:W-:Y:S01]  /*8520*/  FFMA.FTZ R174, R187, R204, -R177 ;  /* 0x000000ccbbae7223 */ /* 0x000fe200000108b1 */
[-C--:B------:R-:W-:Y:S01]  /*8530*/  FMUL.FTZ R179, R86, R176.reuse ;  /* 0x000000b056b37220 */ /* 0x080fe20000410000 */
[----:B------:R0:W-:Y:S01]  /*8540*/  STS [R140+0x10d0], R181 ;  /* 0x0010d0b58c007388 */ /* 0x0001e20000000800 */
[----:B------:R-:W-:Y:S01]  /*8550*/  FADD.FTZ R148, R148, R175 ;  /* 0x000000af94947221 */ /* 0x000fe20000010000 */
[----:B------:R-:W-:Y:S01]  /*8560*/  FADD.FTZ R205, R205, R174 ;  /* 0x000000aecdcd7221 */ /* 0x000fe20000010000 */
[C---:B------:R-:W-:Y:S01]  /*8570*/  FFMA.FTZ R174, R213.reuse, R176, R178 ;  /* 0x000000b0d5ae7223 */ /* 0x040fe200000100b2 */
[----:B------:R-:W-:Y:S01]  /*8580*/  FFMA.FTZ R176, R213, R180, -R182 ;  /* 0x000000b4d5b07223 */ /* 0x000fe200000108b6 */
[CC--:B------:R-:W-:Y:S01]  /*8590*/  FMUL.FTZ R178, R188.reuse, R148.reuse ;  /* 0x00000094bcb27220 */ /* 0x0c0fe20000410000 */
[----:B------:R-:W-:Y:S01]  /*85a0*/  FMUL.FTZ R175, R188, R205 ;  /* 0x000000cdbcaf7220 */ /* 0x000fe20000410000 */
[----:B------:R-:W-:Y:S01]  /*85b0*/  FMUL.FTZ R182, R210, R209 ;  /* 0x000000d1d2b67220 */ /* 0x000fe20000410000 */
[----:B------:R-:W-:Y:S01]  /*85c0*/  FMUL.FTZ R183, R2, R193 ;  /* 0x000000c102b77220 */ /* 0x000fe20000410000 */
[C---:B------:R-:W-:Y:S01]  /*85d0*/  FFMA.FTZ R177, R189.reuse, R205, -R178 ;  /* 0x000000cdbdb17223 */ /* 0x040fe200000108b2 */
[----:B------:R-:W-:Y:S01]  /*85e0*/  FFMA.FTZ R178, R189, R148, R175 ;  /* 0x00000094bdb27223 */ /* 0x000fe200000100af */
[----:B0-----:R-:W-:Y:S01]  /*85f0*/  FMUL.FTZ R181, R86, R180 ;  /* 0x000000b456b57220 */ /* 0x001fe20000410000 */
[-C--:B------:R-:W-:Y:S01]  /*8600*/  FMUL.FTZ R180, R210, R195.reuse ;  /* 0x000000c3d2b47220 */ /* 0x080fe20000410000 */
[----:B------:R-:W-:Y:S01]  /*8610*/  FADD.FTZ R206, R206, R177 ;  /* 0x000000b1cece7221 */ /* 0x000fe20000010000 */
[----:B------:R-:W-:Y:S01]  /*8620*/  FADD.FTZ R149, R149, R178 ;  /* 0x000000b295957221 */ /* 0x000fe20000010000 */
[C---:B------:R-:W-:Y:S01]  /*8630*/  FFMA.FTZ R195, R11.reuse, R195, -R182 ;  /* 0x000000c30bc37223 */ /* 0x040fe200000108b6 */
[----:B------:R-:W-:Y:S01]  /*8640*/  FMUL.FTZ R182, R38, R200 ;  /* 0x000000c826b67220 */ /* 0x000fe20000410000 */
[CC--:B------:R-:W-:Y:S01]  /*8650*/  FMUL.FTZ R178, R190.reuse, R206.reuse ;  /* 0x000000cebeb27220 */ /* 0x0c0fe20000410000 */
[----:B------:R-:W-:Y:S01]  /*8660*/  FMUL.FTZ R177, R190, R149 ;  /* 0x00000095beb17220 */ /* 0x000fe20000410000 */
[----:B------:R-:W-:Y:S01]  /*8670*/  FFMA.FTZ R209, R11, R209, R180 ;  /* 0x000000d10bd17223 */ /* 0x000fe200000100b4 */
[----:B------:R-:W-:Y:S01]  /*8680*/  FMUL.FTZ R180, R38, R143 ;  /* 0x0000008f26b47220 */ /* 0x000fe20000410000 */
[C---:B------:R-:W-:Y:S01]  /*8690*/  FFMA.FTZ R175, R191.reuse, R149, R178 ;  /* 0x00000095bfaf7223 */ /* 0x040fe200000100b2 */
[----:B------:R-:W-:Y:S01]  /*86a0*/  FFMA.FTZ R178, R191, R206, -R177 ;  /* 0x000000cebfb27223 */ /* 0x000fe200000108b1 */
[----:B------:R-:W-:Y:S01]  /*86b0*/  FMUL.FTZ R184, R234, R182 ;  /* 0x000000b6eab87220 */ /* 0x000fe20000410000 */
[----:B------:R0:W-:Y:S01]  /*86c0*/  STS [R140+0x10c8], R179 ;  /* 0x0010c8b38c007388 */ /* 0x0001e20000000800 */
[----:B------:R-:W-:Y:S01]  /*86d0*/  FADD.FTZ R175, R150, R175 ;  /* 0x000000af96af7221 */ /* 0x000fe20000010000 */
[----:B------:R-:W-:Y:S01]  /*86e0*/  FADD.FTZ R207, R207, R178 ;  /* 0x000000b2cfcf7221 */ /* 0x000fe20000010000 */
[----:B------:R-:W-:Y:S01]  /*86f0*/  FFMA.FTZ R178, R219, R180, R184 ;  /* 0x000000b4dbb27223 */ /* 0x000fe200000100b8 */
[----:B------:R1:W-:Y:S01]  /*8700*/  STS [R140+0x10cc], R181 ;  /* 0x0010ccb58c007388 */ /* 0x0003e20000000800 */
[----:B------:R-:W-:Y:S01]  /*8710*/  FMUL.FTZ R197, R2, R171 ;  /* 0x000000ab02c57220 */ /* 0x000fe20000410000 */
[C---:B------:R-:W-:Y:S01]  /*8720*/  FMUL.FTZ R177, R192.reuse, R207 ;  /* 0x000000cfc0b17220 */ /* 0x040fe20000410000 */
[-C--:B------:R-:W-:Y:S01]  /*8730*/  FMUL.FTZ R192, R192, R175.reuse ;  /* 0x000000afc0c07220 */ /* 0x080fe20000410000 */
[----:B------:R-:W-:Y:S01]  /*8740*/  FMUL.FTZ R189, R85, R182 ;  /* 0x000000b655bd7220 */ /* 0x000fe20000410000 */
[-C--:B------:R-:W-:Y:S01]  /*8750*/  FMUL.FTZ R184, R45, R175.reuse ;  /* 0x000000af2db87220 */ /* 0x080fe20000410000 */
[C---:B------:R-:W-:Y:S01]  /*8760*/  FFMA.FTZ R150, R194.reuse, R175, R177 ;  /* 0x000000afc2967223 */ /* 0x040fe200000100b1 */
[----:B------:R-:W-:Y:S01]  /*8770*/  FFMA.FTZ R177, R194, R207, -R192 ;  /* 0x000000cfc2b17223 */ /* 0x000fe200000108c0 */
[-C--:B0-----:R-:W-:Y:S01]  /*8780*/  FMUL.FTZ R179, R234, R180.reuse ;  /* 0x000000b4eab37220 */ /* 0x081fe20000410000 */
[----:B------:R-:W-:Y:S01]  /*8790*/  FMUL.FTZ R185, R44, R149 ;  /* 0x000000952cb97220 */ /* 0x000fe20000410000 */
[----:B-1----:R-:W-:Y:S01]  /*87a0*/  FMUL.FTZ R181, R85, R180 ;  /* 0x000000b455b57220 */ /* 0x002fe20000410000 */
[----:B------:R-:W-:Y:S01]  /*87b0*/  FADD.FTZ R177, R208, R177 ;  /* 0x000000b1d0b17221 */ /* 0x000fe20000010000 */
[----:B------:R-:W-:Y:S01]  /*87c0*/  FFMA.FTZ R180, R164, R171, R183 ;  /* 0x000000aba4b47223 */ /* 0x000fe200000100b7 */
[----:B------:R-:W-:Y:S01]  /*87d0*/  FADD.FTZ R151, R151, R150 ;  /* 0x0000009697977221 */ /* 0x000fe20000010000 */
[----:B------:R-:W-:Y:S01]  /*87e0*/  FFMA.FTZ R179, R219, R182, -R179 ;  /* 0x000000b6dbb37223 */ /* 0x000fe200000108b3 */
[----:B------:R-:W-:Y:S01]  /*87f0*/  FMUL.FTZ R171, R46, R177 ;  /* 0x000000b12eab7220 */ /* 0x000fe20000410000 */
[----:B------:R0:W-:Y:S01]  /*8800*/  STS [R140+0x10c0], R181 ;  /* 0x0010c0b58c007388 */ /* 0x0001e20000000800 */
[----:B------:R-:W-:Y:S01]  /*8810*/  FMUL.FTZ R182, R45, R207 ;  /* 0x000000cf2db67220 */ /* 0x000fe20000410000 */
[----:B------:R-:W-:Y:S01]  /*8820*/  FMUL.FTZ R183, R44, R206 ;  /* 0x000000ce2cb77220 */ /* 0x000fe20000410000 */
[----:B------:R-:W-:Y:S01]  /*8830*/  FMUL.FTZ R187, R10, R171 ;  /* 0x000000ab0abb7220 */ /* 0x000fe20000410000 */
[C---:B------:R-:W-:Y:S01]  /*8840*/  FMUL.FTZ R188, R3.reuse, R184 ;  /* 0x000000b803bc7220 */ /* 0x040fe20000410000 */
[----:B------:R-:W-:Y:S01]  /*8850*/  FMUL.FTZ R186, R3, R182 ;  /* 0x000000b603ba7220 */ /* 0x000fe20000410000 */
[----:B------:R-:W-:Y:S01]  /*8860*/  FMUL.FTZ R191, R226, R183 ;  /* 0x000000b7e2bf7220 */ /* 0x000fe20000410000 */
[----:B------:R1:W-:Y:S01]  /*8870*/  STS [R140+0x10c4], R189 ;  /* 0x0010c4bd8c007388 */ /* 0x0003e20000000800 */
[----:B------:R-:W-:Y:S01]  /*8880*/  FMUL.FTZ R241, R79, R193 ;  /* 0x000000c14ff17220 */ /* 0x000fe20000410000 */
[----:B------:R-:W-:Y:S01]  /*8890*/  FFMA.FTZ R186, R13, R184, R186 ;  /* 0x000000b80dba7223 */ /* 0x000fe200000100ba */
[----:B0-----:R-:W-:Y:S01]  /*88a0*/  FMUL.FTZ R181, R46, R151 ;  /* 0x000000972eb57220 */ /* 0x001fe20000410000 */
[----:B------:R-:W-:Y:S01]  /*88b0*/  FFMA.FTZ R191, R228, R185, R191 ;  /* 0x000000b9e4bf7223 */ /* 0x000fe200000100bf */
[----:B------:R-:W-:Y:S01]  /*88c0*/  FFMA.FTZ R193, R164, R193, -R197 ;  /* 0x000000c1a4c17223 */ /* 0x000fe200000108c5 */
[----:B------:R-:W-:Y:S01]  /*88d0*/  FFMA.FTZ R163, R198, UR27, -R163 ;  /* 0x0000001bc6a37c23 */ /* 0x000fe200080108a3 */
[-C--:B------:R-:W-:Y:S01]  /*88e0*/  FFMA.FTZ R187, R12, R181.reuse, R187 ;  /* 0x000000b50cbb7223 */ /* 0x080fe200000100bb */
[----:B------:R-:W-:Y:S01]  /*88f0*/  FMUL.FTZ R150, R10, R181 ;  /* 0x000000b50a967220 */ /* 0x000fe20000410000 */
[----:B------:R-:W-:Y:S01]  /*8900*/  FMUL.FTZ R194, R41, R146 ;  /* 0x0000009229c27220 */ /* 0x000fe20000410000 */
[----:B-1----:R-:W-:Y:S01]  /*8910*/  FFMA.FTZ R189, R13, R182, -R188 ;  /* 0x000000b60dbd7223 */ /* 0x002fe200000108bc */
[----:B------:R-:W-:Y:S01]  /*8920*/  FADD.FTZ R187, RZ, R187 ;  /* 0x000000bbffbb7221 */ /* 0x000fe20000010000 */
[----:B------:R-:W-:Y:S01]  /*8930*/  FFMA.FTZ R150, R12, R171, -R150 ;  /* 0x000000ab0c967223 */ /* 0x000fe20000010896 */
[----:B------:R-:W-:Y:S01]  /*8940*/  FMUL.FTZ R192, R41, R203 ;  /* 0x000000cb29c07220 */ /* 0x000fe20000410000 */
[----:B------:R0:W-:Y:S01]  /*8950*/  STS [R140+0x10f4], R241 ;  /* 0x0010f4f18c007388 */ /* 0x0001e20000000800 */
[----:B------:R-:W-:Y:S01]  /*8960*/  FADD.FTZ R186, R187, R186 ;  /* 0x000000babbba7221 */ /* 0x000fe20000010000 */
[----:B------:R-:W-:Y:S01]  /*8970*/  FADD.FTZ R150, RZ, R150 ;  /* 0x00000096ff967221 */ /* 0x000fe20000010000 */
[C---:B------:R-:W-:Y:S01]  /*8980*/  FMUL.FTZ R187, R43.reuse, R205 ;  /* 0x000000cd2bbb7220 */ /* 0x040fe20000410000 */
[----:B------:R-:W-:Y:S01]  /*8990*/  FMUL.FTZ R243, R84, R239 ;  /* 0x000000ef54f37220 */ /* 0x000fe20000410000 */
[----:B------:R-:W-:Y:S01]  /*89a0*/  FADD.FTZ R190, R186, R191 ;  /* 0x000000bfbabe7221 */ /* 0x000fe20000010000 */
[----:B------:R-:W-:Y:S01]  /*89b0*/  FMUL.FTZ R191, R226, R185 ;  /* 0x000000b9e2bf7220 */ /* 0x000fe20000410000 */
[----:B------:R-:W-:Y:S01]  /*89c0*/  FADD.FTZ R188, R150, R189 ;  /* 0x000000bd96bc7221 */ /* 0x000fe20000010000 */
[----:B------:R-:W-:Y:S01]  /*89d0*/  FMUL.FTZ R189, R43, R148 ;  /* 0x000000942bbd7220 */ /* 0x000fe20000410000 */
[----:B------:R-:W-:Y:S01]  /*89e0*/  FMUL.FTZ R197, R229, R187 ;  /* 0x000000bbe5c57220 */ /* 0x000fe20000410000 */
[----:B------:R-:W-:Y:S01]  /*89f0*/  FFMA.FTZ R191, R228, R183, -R191 ;  /* 0x000000b7e4bf7223 */ /* 0x000fe200000108bf */
[C---:B------:R-:W-:Y:S01]  /*8a00*/  FMUL.FTZ R150, R152.reuse, R155 ;  /* 0x0000009b98967220 */ /* 0x040fe20000410000 */
[----:B------:R-:W-:Y:S01]  /*8a10*/  FMUL.FTZ R186, R152, R7 ;  /* 0x0000000798ba7220 */ /* 0x000fe20000410000 */
[----:B------:R-:W-:Y:S01]  /*8a20*/  FFMA.FTZ R197, R224, R189, R197 ;  /* 0x000000bde0c57223 */ /* 0x000fe200000100c5 */
[----:B------:R-:W-:Y:S01]  /*8a30*/  FADD.FTZ R191, R188, R191 ;  /* 0x000000bfbcbf7221 */ /* 0x000fe20000010000 */
[----:B------:R-:W-:Y:S01]  /*8a40*/  FMUL.FTZ R188, R42, R204 ;  /* 0x000000cc2abc7220 */ /* 0x000fe20000410000 */
[----:B------:R-:W-:Y:S01]  /*8a50*/  FFMA.FTZ R150, R137, R7, -R150 ;  /* 0x0000000789967223 */ /* 0x000fe20000010896 */
[----:B------:R-:W-:Y:S01]  /*8a60*/  FADD.FTZ R197, R190, R197 ;  /* 0x000000c5bec57221 */ /* 0x000fe20000010000 */
[----:B------:R-:W-:Y:S01]  /*8a70*/  FMUL.FTZ R7, R229, R189 ;  /* 0x000000bde5077220 */ /* 0x000fe20000410000 */
[----:B------:R-:W-:Y:S01]  /*8a80*/  FMUL.FTZ R190, R42, R147 ;  /* 0x000000932abe7220 */ /* 0x000fe20000410000 */
[----:B------:R-:W-:Y:S01]  /*8a90*/  FMUL.FTZ R208, R230, R188 ;  /* 0x000000bce6d07220 */ /* 0x000fe20000410000 */
[----:B------:R-:W-:Y:S01]  /*8aa0*/  FFMA.FTZ R186, R137, R155, R186 ;  /* 0x0000009b89ba7223 */ /* 0x000fe200000100ba */
[----:B------:R-:W-:Y:S01]  /*8ab0*/  FFMA.FTZ R198, R224, R187, -R7 ;  /* 0x000000bbe0c67223 */ /* 0x000fe20000010807 */
[-C--:B------:R-:W-:Y:S01]  /*8ac0*/  FMUL.FTZ R7, R230, R190.reuse ;  /* 0x000000bee6077220 */ /* 0x080fe20000410000 */
[----:B------:R-:W-:Y:S01]  /*8ad0*/  FFMA.FTZ R208, R227, R190, R208 ;  /* 0x000000bee3d07223 */ /* 0x000fe200000100d0 */
[----:B------:R-:W-:Y:S01]  /*8ae0*/  FMUL.FTZ R155, R39, R201 ;  /* 0x000000c9279b7220 */ /* 0x000fe20000410000 */
[----:B------:R-:W-:Y:S01]  /*8af0*/  FADD.FTZ R191, R191, R198 ;  /* 0x000000c6bfbf7221 */ /* 0x000fe20000010000 */
[----:B------:R-:W-:Y:S01]  /*8b00*/  FFMA.FTZ R198, R227, R188, -R7 ;  /* 0x000000bce3c67223 */ /* 0x000fe20000010807 */
[----:B------:R-:W-:Y:S01]  /*8b10*/  FADD.FTZ R197, R197, R208 ;  /* 0x000000d0c5c57221 */ /* 0x000fe20000010000 */
[----:B------:R-:W-:Y:S01]  /*8b20*/  FMUL.FTZ R208, R233, R194 ;  /* 0x000000c2e9d07220 */ /* 0x000fe20000410000 */
[----:B------:R-:W-:Y:S01]  /*8b30*/  FMUL.FTZ R7, R39, R144 ;  /* 0x0000009027077220 */ /* 0x000fe20000410000 */
[----:B------:R-:W-:Y:S01]  /*8b40*/  FADD.FTZ R191, R191, R198 ;  /* 0x000000c6bfbf7221 */ /* 0x000fe20000010000 */
[----:B0-----:R-:W-:Y:S01]  /*8b50*/  FMUL.FTZ R241, R84, R237 ;  /* 0x000000ed54f17220 */ /* 0x001fe20000410000 */
[-C--:B------:R-:W-:Y:S01]  /*8b60*/  FFMA.FTZ R208, R225, R192.reuse, -R208 ;  /* 0x000000c0e1d07223 */ /* 0x080fe200000108d0 */
[----:B------:R-:W-:Y:S01]  /*8b70*/  FMUL.FTZ R216, R233, R192 ;  /* 0x000000c0e9d87220 */ /* 0x000fe20000410000 */
[C---:B------:R-:W-:Y:S01]  /*8b80*/  FMUL.FTZ R217, R232.reuse, R155 ;  /* 0x0000009be8d97220 */ /* 0x040fe20000410000 */
[-C--:B------:R-:W-:Y:S01]  /*8b90*/  FMUL.FTZ R198, R232, R7.reuse ;  /* 0x00000007e8c67220 */ /* 0x080fe20000410000 */
[----:B------:R-:W-:Y:S01]  /*8ba0*/  FADD.FTZ R191, R191, R208 ;  /* 0x000000d0bfbf7221 */ /* 0x000fe20000010000 */
[----:B------:R-:W-:Y:S01]  /*8bb0*/  FMUL.FTZ R208, R40, R202 ;  /* 0x000000ca28d07220 */ /* 0x000fe20000410000 */
[----:B------:R0:W-:Y:S01]  /*8bc0*/  STS [R140+0x10d8], R241 ;  /* 0x0010d8f18c007388 */ /* 0x0001e20000000800 */
[----:B------:R-:W-:Y:S01]  /*8bd0*/  FFMA.FTZ R216, R225, R194, R216 ;  /* 0x000000c2e1d87223 */ /* 0x000fe200000100d8 */
[----:B------:R-:W-:Y:S01]  /*8be0*/  FMUL.FTZ R239, R88, R7 ;  /* 0x0000000758ef7220 */ /* 0x000fe20000410000 */
[C---:B------:R-:W-:Y:S01]  /*8bf0*/  FMUL.FTZ R189, R92.reuse, R189 ;  /* 0x000000bd5cbd7220 */ /* 0x040fe20000410000 */
[----:B------:R1:W-:Y:S01]  /*8c00*/  STS [R140+0x10dc], R243 ;  /* 0x0010dcf38c007388 */ /* 0x0003e20000000800 */
[----:B------:R-:W-:Y:S01]  /*8c10*/  FADD.FTZ R197, R197, R216 ;  /* 0x000000d8c5c57221 */ /* 0x000fe20000010000 */
[----:B------:R-:W-:Y:S01]  /*8c20*/  FMUL.FTZ R187, R92, R187 ;  /* 0x000000bb5cbb7220 */ /* 0x000fe20000410000 */
[C---:B------:R-:W-:Y:S01]  /*8c30*/  FMUL.FTZ R185, R91.reuse, R185 ;  /* 0x000000b95bb97220 */ /* 0x040fe20000410000 */
[----:B------:R-:W-:Y:S01]  /*8c40*/  STS [R140+0x1098], R189 ;  /* 0x001098bd8c007388 */ /* 0x000fe20000000800 */
[----:B------:R-:W-:Y:S01]  /*8c50*/  FMUL.FTZ R183, R91, R183 ;  /* 0x000000b75bb77220 */ /* 0x000fe20000410000 */
[----:B0-----:R-:W-:Y:S01]  /*8c60*/  FFMA.FTZ R241, R212, R7, R217 ;  /* 0x00000007d4f17223 */ /* 0x001fe200000100d9 */
[----:B------:R-:W-:Y:S01]  /*8c70*/  FMUL.FTZ R7, R231, R208 ;  /* 0x000000d0e7077220 */ /* 0x000fe20000410000 */
[----:B------:R0:W-:Y:S01]  /*8c80*/  STS [R140+0x10b8], R239 ;  /* 0x0010b8ef8c007388 */ /* 0x0001e20000000800 */
[----:B------:R-:W-:Y:S01]  /*8c90*/  FMUL.FTZ R217, R90, R192 ;  /* 0x000000c05ad97220 */ /* 0x000fe20000410000 */
[----:B-1----:R-:W-:Y:S01]  /*8ca0*/  FFMA.FTZ R243, R212, R155, -R198 ;  /* 0x0000009bd4f37223 */ /* 0x002fe200000108c6 */
[----:B------:R-:W-:Y:S01]  /*8cb0*/  FMUL.FTZ R198, R40, R145 ;  /* 0x0000009128c67220 */ /* 0x000fe20000410000 */
[----:B------:R-:W-:Y:S01]  /*8cc0*/  FMUL.FTZ R155, R88, R155 ;  /* 0x0000009b589b7220 */ /* 0x000fe20000410000 */
[C---:B------:R-:W-:Y:S01]  /*8cd0*/  FMUL.FTZ R181, R93.reuse, R181 ;  /* 0x000000b55db57220 */ /* 0x040fe20000410000 */
[----:B------:R-:W-:Y:S01]  /*8ce0*/  FMUL.FTZ R171, R93, R171 ;  /* 0x000000ab5dab7220 */ /* 0x000fe20000410000 */
[CC--:B------:R-:W-:Y:S01]  /*8cf0*/  FFMA.FTZ R216, R222.reuse, R198.reuse, R7 ;  /* 0x000000c6ded87223 */ /* 0x0c0fe20000010007 */
[-C--:B------:R-:W-:Y:S01]  /*8d00*/  FMUL.FTZ R7, R231, R198.reuse ;  /* 0x000000c6e7077220 */ /* 0x080fe20000410000 */
[C---:B------:R-:W-:Y:S01]  /*8d10*/  FMUL.FTZ R237, R87.reuse, R198 ;  /* 0x000000c657ed7220 */ /* 0x040fe20000410000 */
[-C--:B0-----:R-:W-:Y:S01]  /*8d20*/  FMUL.FTZ R239, R87, R208.reuse ;  /* 0x000000d057ef7220 */ /* 0x081fe20000410000 */
[----:B------:R-:W-:Y:S01]  /*8d30*/  FADD.FTZ R216, R197, R216 ;  /* 0x000000d8c5d87221 */ /* 0x000fe20000010000 */
[----:B------:R-:W-:Y:S01]  /*8d40*/  FFMA.FTZ R198, R222, R208, -R7 ;  /* 0x000000d0dec67223 */ /* 0x000fe20000010807 */
        /* <DEDUP_REMOVED lines=8> */
[----:B------:R-:W-:Y:S01]  /*8dd0*/  FMUL.FTZ R188, R151, UR44 ;  /* 0x0000002c97bc7c20 */ /* 0x000fe20008410000 */
[----:B------:R1:W-:Y:S01]  /*8de0*/  STS [R140+0x10e4], R245 ;  /* 0x0010e4f58c007388 */ /* 0x0003e20000000800 */
[----:B------:R-:W-:Y:S01]  /*8df0*/  FADD.FTZ R241, R241, R174 ;  /* 0x000000aef1f17221 */ /* 0x000fe20000010000 */
[----:B------:R-:W-:Y:S01]  /*8e00*/  FADD.FTZ R179, R198, R179 ;  /* 0x000000b3c6b37221 */ /* 0x000fe20000010000 */
[----:B------:R-:W-:Y:S01]  /*8e10*/  IADD3 R190, PT, PT, R133, 0x40, RZ ;  /* 0x0000004085be7810 */ /* 0x000fe20007ffe0ff */
[----:B------:R2:W-:Y:S01]  /*8e20*/  STS [R140+0x10bc], R155 ;  /* 0x0010bc9b8c007388 */ /* 0x0005e20000000800 */
[----:B------:R-:W-:Y:S01]  /*8e30*/  FADD.FTZ R166, R241, R166 ;  /* 0x000000a6f1a67221 */ /* 0x000fe20000010000 */
[----:B0-----:R-:W-:Y:S01]  /*8e40*/  FMUL.FTZ R7, R94, R184 ;  /* 0x000000b85e077220 */ /* 0x001fe20000410000 */
[----:B------:R-:W-:Y:S01]  /*8e50*/  FADD.FTZ R179, R179, R176 ;  /* 0x000000b0b3b37221 */ /* 0x000fe20000010000 */
[----:B------:R-:W-:Y:S01]  /*8e60*/  STS [R140+0x10b0], R237 ;  /* 0x0010b0ed8c007388 */ /* 0x000fe20000000800 */
[----:B------:R-:W-:Y:S01]  /*8e70*/  FADD.FTZ R189, R166, R5 ;  /* 0x00000005a6bd7221 */ /* 0x000fe20000010000 */
[----:B------:R-:W-:Y:S01]  /*8e80*/  FMUL.FTZ R5, R94, R182 ;  /* 0x000000b65e057220 */ /* 0x000fe20000410000 */
[----:B-1----:R-:W-:Y:S01]  /*8e90*/  MOV R245, UR23 ;  /* 0x0000001700f57c02 */ /* 0x002fe20008000f00 */
[----:B------:R-:W-:Y:S01]  /*8ea0*/  STS [R140+0x10b4], R239 ;  /* 0x0010b4ef8c007388 */ /* 0x000fe20000000800 */
[----:B------:R-:W-:Y:S01]  /*8eb0*/  FADD.FTZ R170, R189, R170 ;  /* 0x000000aabdaa7221 */ /* 0x000fe20000010000 */
[----:B------:R-:W-:Y:S01]  /*8ec0*/  FADD.FTZ R179, R179, R172 ;  /* 0x000000acb3b37221 */ /* 0x000fe20000010000 */
[----:B--2---:R-:W-:Y:S01]  /*8ed0*/  LEA R155, R245, -R4, 0x1 ;  /* 0x80000004f59b7211 */ /* 0x004fe200078e08ff */
[----:B------:R-:W-:Y:S01]  /*8ee0*/  STS [R140+0x10a8], R197 ;  /* 0x0010a8c58c007388 */ /* 0x000fe20000000800 */
[----:B------:R-:W-:Y:S01]  /*8ef0*/  IADD3 R4, PT, PT, R133, 0x20, RZ ;  /* 0x0000002085047810 */ /* 0x000fe20007ffe0ff */
[----:B------:R-:W-:Y:S01]  /*8f00*/  FADD.FTZ R209, R170, R209 ;  /* 0x000000d1aad17221 */ /* 0x000fe20000010000 */
[----:B------:R-:W-:Y:S01]  /*8f10*/  ISETP.GE.AND P2, PT, R155, 0x1, PT ;  /* 0x000000019b00780c */ /* 0x000fe20003f46270 */
[----:B------:R-:W-:Y:S01]  /*8f20*/  STS [R140+0x10ac], R217 ;  /* 0x0010acd98c007388 */ /* 0x000fe20000000800 */
[----:B------:R-:W-:Y:S01]  /*8f30*/  FADD.FTZ R179, R179, R6 ;  /* 0x00000006b3b37221 */ /* 0x000fe20000010000 */
[----:B------:R-:W-:Y:S01]  /*8f40*/  FADD.FTZ R209, R209, R180 ;  /* 0x000000b4d1d17221 */ /* 0x000fe20000010000 */
[----:B------:R-:W-:Y:S01]  /*8f50*/  FMUL.FTZ R166, R144, UR44 ;  /* 0x0000002c90a67c20 */ /* 0x000fe20008410000 */
[----:B------:R0:W-:Y:S01]  /*8f60*/  STS [R140+0x10a4], R191 ;  /* 0x0010a4bf8c007388 */ /* 0x0001e20000000800 */
[----:B------:R-:W-:Y:S01]  /*8f70*/  FADD.FTZ R196, R179, R196 ;  /* 0x000000c4b3c47221 */ /* 0x000fe20000010000 */
[----:B------:R-:W-:Y:S01]  /*8f80*/  FMUL.FTZ R184, R142, UR44 ;  /* 0x0000002c8eb87c20 */ /* 0x000fe20008410000 */
[----:B------:R-:W-:Y:S01]  /*8f90*/  FFMA.FTZ R189, R201, UR27, -R166 ;  /* 0x0000001bc9bd7c23 */ /* 0x000fe200080108a6 */
[----:B------:R1:W-:Y:S01]  /*8fa0*/  STS [R140+0x109c], R187 ;  /* 0x00109cbb8c007388 */ /* 0x0003e20000000800 */
[----:B------:R-:W-:Y:S01]  /*8fb0*/  FADD.FTZ R196, R196, R195 ;  /* 0x000000c3c4c47221 */ /* 0x000fe20000010000 */
[----:B------:R-:W-:Y:S01]  /*8fc0*/  FMUL.FTZ R180, R200, UR44 ;  /* 0x0000002cc8b47c20 */ /* 0x000fe20008410000 */
[----:B------:R-:W-:Y:S01]  /*8fd0*/  FMUL.FTZ R176, R146, UR44 ;  /* 0x0000002c92b07c20 */ /* 0x000fe20008410000 */
[----:B------:R-:W-:Y:S01]  /*8fe0*/  STS [R140+0x1090], R185 ;  /* 0x001090b98c007388 */ /* 0x000fe20000000800 */
[----:B------:R-:W-:Y:S01]  /*8ff0*/  FMUL.FTZ R170, R204, UR44 ;  /* 0x0000002cccaa7c20 */ /* 0x000fe20008410000 */
[----:B0-----:R-:W-:Y:S01]  /*9000*/  FMUL.FTZ R191, R143, UR44 ;  /* 0x0000002c8fbf7c20 */ /* 0x001fe20008410000 */
[----:B------:R-:W-:Y:S01]  /*9010*/  FMUL.FTZ R172, R148, UR44 ;  /* 0x0000002c94ac7c20 */ /* 0x000fe20008410000 */
[----:B------:R0:W-:Y:S01]  /*9020*/  STS [R140+0x1094], R183 ;  /* 0x001094b78c007388 */ /* 0x0001e20000000800 */
[----:B------:R-:W-:Y:S01]  /*9030*/  FMUL.FTZ R166, R175, UR44 ;  /* 0x0000002cafa67c20 */ /* 0x000fe20008410000 */
[----:B-1----:R-:W-:Y:S01]  /*9040*/  FMUL.FTZ R187, R201, UR44 ;  /* 0x0000002cc9bb7c20 */ /* 0x002fe20008410000 */
[----:B------:R-:W-:Y:S01]  /*9050*/  FFMA.FTZ R6, R14, R223, R167 ;  /* 0x000000df0e067223 */ /* 0x000fe200000100a7 */
[----:B------:R1:W-:Y:S01]  /*9060*/  STS [R140+0x1088], R7 ;  /* 0x001088078c007388 */ /* 0x0003e20000000800 */
[----:B------:R-:W-:Y:S01]  /*9070*/  FADD.FTZ R193, R196, R193 ;  /* 0x000000c1c4c17221 */ /* 0x000fe20000010000 */
[----:B------:R-:W-:Y:S01]  /*9080*/  IADD3 R192, PT, PT, R133, 0x60, RZ ;  /* 0x0000006085c07810 */ /* 0x000fe20007ffe0ff */
[----:B------:R-:W-:Y:S01]  /*9090*/  FFMA.FTZ R184, R199, UR27, -R184 ;  /* 0x0000001bc7b87c23 */ /* 0x000fe200080108b8 */
[----:B------:R2:W-:Y:S01]  /*90a0*/  STS [R140+0x108c], R5 ;  /* 0x00108c058c007388 */ /* 0x0005e20000000800 */
[----:B------:R-:W-:Y:S01]  /*90b0*/  ISETP.GE.AND P3, PT, R155, 0x21, PT ;  /* 0x000000219b00780c */ /* 0x000fe20003f66270 */
[----:B0-----:R-:W-:Y:S01]  /*90c0*/  FMUL.FTZ R183, R147, UR44 ;  /* 0x0000002c93b77c20 */ /* 0x001fe20008410000 */
[----:B------:R-:W-:Y:S01]  /*90d0*/  FFMA.FTZ R191, R200, UR27, -R191 ;  /* 0x0000001bc8bf7c23 */ /* 0x000fe200080108bf */
[----:B------:R0:W-:Y:S01]  /*90e0*/  STS [R140+0x1080], R181 ;  /* 0x001080b58c007388 */ /* 0x0001e20000000800 */
[----:B------:R-:W-:Y:S01]  /*90f0*/  FFMA.FTZ R180, R143, UR27, R180 ;  /* 0x0000001b8fb47c23 */ /* 0x000fe200080100b4 */
[----:B-1----:R-:W-:Y:S01]  /*9100*/  FFMA.FTZ R7, R14, -R221, R165 ;  /* 0x800000dd0e077223 */ /* 0x002fe200000100a5 */
[----:B------:R-:W-:Y:S01]  /*9110*/  LEA.HI R165, R4, R133, RZ, 0x1b ;  /* 0x0000008504a57211 */ /* 0x000fe200078fd8ff */
[----:B------:R1:W-:Y:S01]  /*9120*/  STS [R140+0x1084], R171 ;  /* 0x001084ab8c007388 */ /* 0x0003e20000000800 */
[----:B------:R-:W-:Y:S01]  /*9130*/  FADD.FTZ R4, R209, R186 ;  /* 0x000000bad1047221 */ /* 0x000fe20000010000 */
[----:B--2---:R-:W-:Y:S01]  /*9140*/  FMUL.FTZ R5, R199, UR44 ;  /* 0x0000002cc7057c20 */ /* 0x004fe20008410000 */
[----:B------:R-:W-:Y:S01]  /*9150*/  LEA R165, R165, UR22, 0x2 ;  /* 0x00000016a5a57c11 */ /* 0x000fe2000f8e10ff */
[----:B------:R-:W-:Y:S01]  /*9160*/  BAR.SYNC.DEFER_BLOCKING 0x0 ;  /* 0x0000000000007b1d */ /* 0x000fe20000010000 */
[----:B------:R-:W-:Y:S01]  /*9170*/  FMUL.FTZ R186, R177, UR44 ;  /* 0x0000002cb1ba7c20 */ /* 0x000fe20008410000 */
[----:B------:R-:W-:Y:S01]  /*9180*/  FFMA.FTZ R182, R142, UR27, R5 ;  /* 0x0000001b8eb67c23 */ /* 0x000fe20008010005 */
[----:B------:R-:W-:Y:S01]  /*9190*/  FMUL.FTZ R5, R145, UR44 ;  /* 0x0000002c91057c20 */ /* 0x000fe20008410000 */
[----:B0-----:R-:W-:Y:S01]  /*91a0*/  FMUL.FTZ R181, R205, UR44 ;  /* 0x0000002ccdb57c20 */ /* 0x001fe20008410000 */
[----:B------:R-:W-:Y:S01]  /*91b0*/  FFMA.FTZ R187, R144, UR27, R187 ;  /* 0x0000001b90bb7c23 */ /* 0x000fe200080100bb */
[C---:B-1----:R-:W-:Y:S01]  /*91c0*/  FMUL.FTZ R140, R202.reuse, UR44 ;  /* 0x0000002cca8c7c20 */ /* 0x042fe20008410000 */
[----:B------:R-:W-:Y:S01]  /*91d0*/  FFMA.FTZ R178, R202, UR27, -R5 ;  /* 0x0000001bcab27c23 */ /* 0x000fe20008010805 */
[----:B------:R-:W-:Y:S01]  /*91e0*/  FMUL.FTZ R5, R203, UR44 ;  /* 0x0000002ccb057c20 */ /* 0x000fe20008410000 */
[----:B------:R-:W-:Y:S01]  /*91f0*/  FMUL.FTZ R171, R149, UR44 ;  /* 0x0000002c95ab7c20 */ /* 0x000fe20008410000 */
[----:B------:R-:W-:Y:S01]  /*9200*/  FFMA.FTZ R185, R145, UR27, R140 ;  /* 0x0000001b91b97c23 */ /* 0x000fe2000801008c */
[----:B------:R-:W-:Y:S01]  /*9210*/  FMUL.FTZ R140, R206, UR44 ;  /* 0x0000002cce8c7c20 */ /* 0x000fe20008410000 */
[----:B------:R-:W-:Y:S01]  /*9220*/  FFMA.FTZ R176, R203, UR27, -R176 ;  /* 0x0000001bcbb07c23 */ /* 0x000fe200080108b0 */
[----:B------:R-:W-:Y:S01]  /*9230*/  FFMA.FTZ R174, R146, UR27, R5 ;  /* 0x0000001b92ae7c23 */ /* 0x000fe20008010005 */
[----:B------:R-:W-:Y:S01]  /*9240*/  FFMA.FTZ R183, R204, UR27, -R183 ;  /* 0x0000001bccb77c23 */ /* 0x000fe200080108b7 */
[----:B------:R-:W-:Y:S01]  /*9250*/  FFMA.FTZ R179, R149, UR27, R140 ;  /* 0x0000001b95b37c23 */ /* 0x000fe2000801008c */
[----:B------:R-:W-:Y:S01]  /*9260*/  FMUL.FTZ R140, R207, UR44 ;  /* 0x0000002ccf8c7c20 */ /* 0x000fe20008410000 */
[----:B------:R-:W-:Y:S01]  /*9270*/  FFMA.FTZ R170, R147, UR27, R170 ;  /* 0x0000001b93aa7c23 */ /* 0x000fe200080100aa */
[----:B------:R-:W-:Y:S01]  /*9280*/  FFMA.FTZ R172, R205, UR27, -R172 ;  /* 0x0000001bcdac7c23 */ /* 0x000fe200080108ac */
[----:B------:R-:W-:Y:S01]  /*9290*/  FFMA.FTZ R181, R148, UR27, R181 ;  /* 0x0000001b94b57c23 */ /* 0x000fe200080100b5 */
[----:B------:R-:W-:Y:S01]  /*92a0*/  FFMA.FTZ R171, R206, UR27, -R171 ;  /* 0x0000001bceab7c23 */ /* 0x000fe200080108ab */
[----:B------:R-:W-:Y:S01]  /*92b0*/  FFMA.FTZ R166, R207, UR27, -R166 ;  /* 0x0000001bcfa67c23 */ /* 0x000fe200080108a6 */
[----:B------:R-:W-:Y:S01]  /*92c0*/  FFMA.FTZ R140, R175, UR27, R140 ;  /* 0x0000001baf8c7c23 */ /* 0x000fe2000801008c */
[----:B------:R-:W-:Y:S01]  /*92d0*/  FFMA.FTZ R167, R177, UR27, -R188 ;  /* 0x0000001bb1a77c23 */ /* 0x000fe200080108bc */
[----:B------:R0:W1:Y:S02]  /*92e0*/  LDS R195, [R165+0x1100] ;  /* 0x00110000a5c37984 */ /* 0x0000640000000800 */
[----:B0-----:R-:W-:Y:S01]  /*92f0*/  FFMA.FTZ R165, R151, UR27, R186 ;  /* 0x0000001b97a57c23 */ /* 0x001fe200080100ba */
[----:B------:R-:W-:Y:S06]  /*9300*/  @!P2 BRA `(.L_x_13036) ;  /* 0x000000000010a947 */ /* 0x000fec0003800000 */
[----:B------:R-:W-:-:S04]  /*9310*/  LEA.HI R5, R133, R133, RZ, 0x1b ;  /* 0x0000008585057211 */ /* 0x000fc800078fd8ff */
[----:B------:R-:W-:-:S06]  /*9320*/  LEA R5, R5, UR22, 0x2 ;  /* 0x0000001605057c11 */ /* 0x000fcc000f8e10ff */
[----:B------:R-:W0:Y:S04]  /*9330*/  LDS R5, [R5+0x1080] ;  /* 0x0010800005057984 */ /* 0x000e280000000800 */
[----:B0-----:R0:W-:Y:S02]  /*9340*/  REDG.E.ADD.F32.FTZ.RN.STRONG.GPU desc[UR24][R8.64], R5 ;  /* 0x00000005080079a6 */ /* 0x0011e4000c12f318 */
.L_x_13036:
[----:B------:R-:W-:Y:S05]  /*9350*/  BSYNC.RECONVERGENT B0 ;  /* 0x0000000000007941 */ /* 0x000fea0003800200 */
.L_x_13035:
[----:B------:R-:W-:Y:S04]  /*9360*/  BSSY.RECONVERGENT B0, `(.L_x_13037) ;  /* 0x0000003000007945 */ /* 0x000fe80003800200 */
[----:B------:R-:W-:Y:S05]  /*9370*/  @!P3 BRA `(.L_x_13038) ;  /* 0x000000000004b947 */ /* 0x000fea0003800000 */
[----:B-1----:R2:W-:Y:S02]  /*9380*/  REDG.E.ADD.F32.FTZ.RN.STRONG.GPU desc[UR24][R8.64+0x80], R195 ;  /* 0x000080c3080079a6 */ /* 0x0025e4000c12f318 */
.L_x_13038:
[----:B------:R-:W-:Y:S05]  /*9390*/  BSYNC.RECONVERGENT B0 ;  /* 0x0000000000007941 */ /* 0x000fea0003800200 */
.L_x_13037:
        /* <DEDUP_REMOVED lines=16> */
.L_x_13040:
[----:B------:R-:W-:Y:S05]  /*94a0*/  BSYNC.RECONVERGENT B0 ;  /* 0x0000000000007941 */ /* 0x000fea0003800200 */
.L_x_13039:
[----:B0--3--:R0:W3:Y:S01]  /*94b0*/  LDS R5, [R192+0x1200] ;  /* 0x00120000c0057984 */ /* 0x0090e20000000800 */
[----:B------:R-:W-:Y:S01]  /*94c0*/  BSSY.RECONVERGENT B0, `(.L_x_13041) ;  /* 0x0000006000007945 */ /* 0x000fe20003800200 */
[----:B------:R-:W-:Y:S02]  /*94d0*/  IADD3 R190, PT, PT, R133, 0xc0, RZ ;  /* 0x000000c085be7810 */ /* 0x000fe40007ffe0ff */
[----:B------:R-:W-:Y:S02]  /*94e0*/  LEA.HI R188, R188, R133, RZ, 0x1b ;  /* 0x00000085bcbc7211 */ /* 0x000fe400078fd8ff */
[----:B------:R-:W-:Y:S01]  /*94f0*/  LEA R186, R186, UR22, 0x2 ;  /* 0x00000016baba7c11 */ /* 0x000fe2000f8e10ff */
[----:B------:R-:W-:Y:S06]  /*9500*/  @!P2 BRA `(.L_x_13042) ;  /* 0x000000000004a947 */ /* 0x000fec0003800000 */
[----:B---3--:R4:W-:Y:S02]  /*9510*/  REDG.E.ADD.F32.FTZ.RN.STRONG.GPU desc[UR24][R8.64+0x180], R5 ;  /* 0x00018005080079a6 */ /* 0x0089e4000c12f318 */
.L_x_13042:
[----:B------:R-:W-:Y:S05]  /*9520*/  BSYNC.RECONVERGENT B0 ;  /* 0x0000000000007941 */ /* 0x000fea0003800200 */
.L_x_13041:
[----:B---34-:R3:W4:Y:S01]  /*9530*/  LDS R5, [R186+0x1280] ;  /* 0x00128000ba057984 */ /* 0x0187220000000800 */
[----:B------:R-:W-:Y:S01]  /*9540*/  BSSY.RECONVERGENT B0, `(.L_x_13043) ;  /* 0x0000005000007945 */ /* 0x000fe20003800200 */
[----:B------:R-:W-:Y:S02]  /*9550*/  LEA.HI R190, R190, R133, RZ, 0x1b ;  /* 0x00000085bebe7211 */ /* 0x000fe400078fd8ff */
[----:B------:R-:W-:Y:S01]  /*9560*/  LEA R188, R188, UR22, 0x2 ;  /* 0x00000016bcbc7c11 */ /* 0x000fe2000f8e10ff */
[----:B------:R-:W-:Y:S06]  /*9570*/  @!P3 BRA `(.L_x_13044) ;  /* 0x000000000004b947 */ /* 0x000fec0003800000 */
[----:B----4-:R4:W-:Y:S02]  /*9580*/  REDG.E.ADD.F32.FTZ.RN.STRONG.GPU desc[UR24][R8.64+0x200], R5 ;  /* 0x00020005080079a6 */ /* 0x0109e4000c12f318 */
.L_x_13044:
[----:B------:R-:W-:Y:S05]  /*9590*/  BSYNC.RECONVERGENT B0 ;  /* 0x0000000000007941 */ /* 0x000fea0003800200 */
.L_x_13043:
[----:B----4-:R4:W0:Y:S01]  /*95a0*/  LDS R5, [R188+0x1300] ;  /* 0x00130000bc057984 */ /* 0x0108220000000800 */
[----:B------:R-:W-:Y:S01]  /*95b0*/  BSSY.RECONVERGENT B0, `(.L_x_13045) ;  /* 0x0000004000007945 */ /* 0x000fe20003800200 */
[----:B------:R-:W-:-:S03]  /*95c0*/  LEA R190, R190, UR22, 0x2 ;  /* 0x00000016bebe7c11 */ /* 0x000fc6000f8e10ff */
[----:B------:R-:W-:Y:S05]  /*95d0*/  @!P4 BRA `(.L_x_13046) ;  /* 0x000000000004c947 */ /* 0x000fea0003800000 */
[----:B0-----:R0:W-:Y:S02]  /*95e0*/  REDG.E.ADD.F32.FTZ.RN.STRONG.GPU desc[UR24][R8.64+0x280], R5 ;  /* 0x00028005080079a6 */ /* 0x0011e4000c12f318 */
.L_x_13046:
[----:B------:R-:W-:Y:S05]  /*95f0*/  BSYNC.RECONVERGENT B0 ;  /* 0x0000000000007941 */ /* 0x000fea0003800200 */
.L_x_13045:
[----:B0-----:R0:W0:Y:S01]  /*9600*/  LDS R5, [R190+0x1380] ;  /* 0x00138000be057984 */ /* 0x0010220000000800 */
[----:B------:R-:W-:Y:S01]  /*9610*/  BSSY.RECONVERGENT B0, `(.L_x_13047) ;  /* 0x0000005000007945 */ /* 0x000fe20003800200 */
[C---:B---3--:R-:W-:Y:S02]  /*9620*/  IADD3 R186, PT, PT, R133.reuse, 0xe0, RZ ;  /* 0x000000e085ba7810 */ /* 0x048fe40007ffe0ff */
[----:B----4-:R-:W-:Y:S01]  /*9630*/  IADD3 R188, PT, PT, R133, 0x100, RZ ;  /* 0x0000010085bc7810 */ /* 0x010fe20007ffe0ff */
[----:B------:R-:W-:Y:S06]  /*9640*/  @!P5 BRA `(.L_x_13048) ;  /* 0x000000000004d947 */ /* 0x000fec0003800000 */
[----:B0-----:R3:W-:Y:S02]  /*9650*/  REDG.E.ADD.F32.FTZ.RN.STRONG.GPU desc[UR24][R8.64+0x300], R5 ;  /* 0x00030005080079a6 */ /* 0x0017e4000c12f318 */
.L_x_13048:
[----:B------:R-:W-:Y:S05]  /*9660*/  BSYNC.RECONVERGENT B0 ;  /* 0x0000000000007941 */ /* 0x000fea0003800200 */
.L_x_13047:
[-C--:B------:R-:W-:Y:S01]  /*9670*/  LEA.HI R186, R186, R133.reuse, RZ, 0x1b ;  /* 0x00000085baba7211 */ /* 0x080fe200078fd8ff */
[----:B------:R-:W-:Y:S01]  /*9680*/  BSSY.RECONVERGENT B0, `(.L_x_13049) ;  /* 0x000000f000007945 */ /* 0x000fe20003800200 */
[----:B------:R-:W-:Y:S02]  /*9690*/  ISETP.GE.AND P6, PT, R155, 0xe1, PT ;  /* 0x000000e19b00780c */ /* 0x000fe40003fc6270 */
[----:B0--3--:R-:W-:Y:S02]  /*96a0*/  LEA R5, R186, UR22, 0x2 ;  /* 0x00000016ba057c11 */ /* 0x009fe4000f8e10ff */
        /* <DEDUP_REMOVED lines=12> */
.L_x_13050:
[----:B------:R-:W-:Y:S05]  /*9770*/  BSYNC.RECONVERGENT B0 ;  /* 0x0000000000007941 */ /* 0x000fea0003800200 */
.L_x_13049:
[----:B0--3--:R0:W3:Y:S01]  /*9780*/  LDS R5, [R188+0x1480] ;  /* 0x00148000bc057984 */ /* 0x0090e20000000800 */
[----:B------:R-:W-:Y:S01]  /*9790*/  BSSY.RECONVERGENT B0, `(.L_x_13051) ;  /* 0x0000006000007945 */ /* 0x000fe20003800200 */
[----:B------:R-:W-:Y:S02]  /*97a0*/  IADD3 R186, PT, PT, R133, 0x160, RZ ;  /* 0x0000016085ba7810 */ /* 0x000fe40007ffe0ff */
[----:B------:R-:W-:Y:S02]  /*97b0*/  LEA.HI R192, R192, R133, RZ, 0x1b ;  /* 0x00000085c0c07211 */ /* 0x000fe400078fd8ff */
[----:B------:R-:W-:Y:S01]  /*97c0*/  LEA R190, R190, UR22, 0x2 ;  /* 0x00000016bebe7c11 */ /* 0x000fe2000f8e10ff */
[----:B------:R-:W-:Y:S06]  /*97d0*/  @!P2 BRA `(.L_x_13052) ;  /* 0x000000000004a947 */ /* 0x000fec0003800000 */
[----:B---3--:R4:W-:Y:S02]  /*97e0*/  REDG.E.ADD.F32.FTZ.RN.STRONG.GPU desc[UR24][R8.64+0x400], R5 ;  /* 0x00040005080079a6 */ /* 0x0089e4000c12f318 */
.L_x_13052:
[----:B------:R-:W-:Y:S05]  /*97f0*/  BSYNC.RECONVERGENT B0 ;  /* 0x0000000000007941 */ /* 0x000fea0003800200 */
.L_x_13051:
[----:B---34-:R3:W4:Y:S01]  /*9800*/  LDS R5, [R190+0x1500] ;  /* 0x00150000be057984 */ /* 0x0187220000000800 */
[----:B------:R-:W-:Y:S01]  /*9810*/  BSSY.RECONVERGENT B0, `(.L_x_13053) ;  /* 0x0000005000007945 */ /* 0x000fe20003800200 */
[----:B------:R-:W-:Y:S02]  /*9820*/  LEA.HI R186, R186, R133, RZ, 0x1b ;  /* 0x00000085baba7211 */ /* 0x000fe400078fd8ff */
[----:B------:R-:W-:Y:S01]  /*9830*/  LEA R192, R192, UR22, 0x2 ;  /* 0x00000016c0c07c11 */ /* 0x000fe2000f8e10ff */
[----:B------:R-:W-:Y:S06]  /*9840*/  @!P3 BRA `(.L_x_13054) ;  /* 0x000000000004b947 */ /* 0x000fec0003800000 */
[----:B----4-:R4:W-:Y:S02]  /*9850*/  REDG.E.ADD.F32.FTZ.RN.STRONG.GPU desc[UR24][R8.64+0x480], R5 ;  /* 0x00048005080079a6 */ /* 0x0109e4000c12f318 */
.L_x_13054:
[----:B------:R-:W-:Y:S05]  /*9860*/  BSYNC.RECONVERGENT B0 ;  /* 0x0000000000007941 */ /* 0x000fea0003800200 */
.L_x_13053:
[----:B----4-:R4:W0:Y:S01]  /*9870*/  LDS R5, [R192+0x1580] ;  /* 0x00158000c0057984 */ /* 0x0108220000000800 */
[----:B------:R-:W-:Y:S01]  /*9880*/  BSSY.RECONVERGENT B0, `(.L_x_13055) ;  /* 0x0000004000007945 */ /* 0x000fe20003800200 */
[----:B---3--:R-:W-:-:S03]  /*9890*/  LEA R190, R186, UR22, 0x2 ;  /* 0x00000016babe7c11 */ /* 0x008fc6000f8e10ff */
[----:B------:R-:W-:Y:S05]  /*98a0*/  @!P4 BRA `(.L_x_13056) ;  /* 0x000000000004c947 */ /* 0x000fea0003800000 */
[----:B0-----:R3:W-:Y:S02]  /*98b0*/  REDG.E.ADD.F32.FTZ.RN.STRONG.GPU desc[UR24][R8.64+0x500], R5 ;  /* 0x00050005080079a6 */ /* 0x0017e4000c12f318 */
.L_x_13056:
[----:B------:R-:W-:Y:S05]  /*98c0*/  BSYNC.RECONVERGENT B0 ;  /* 0x0000000000007941 */ /* 0x000fea0003800200 */
.L_x_13055:
[----:B0--3--:R0:W3:Y:S01]  /*98d0*/  LDS R5, [R190+0x1600] ;  /* 0x00160000be057984 */ /* 0x0090e20000000800 */
[----:B------:R-:W-:Y:S01]  /*98e0*/  BSSY.RECONVERGENT B0, `(.L_x_13057) ;  /* 0x0000005000007945 */ /* 0x000fe20003800200 */
[C---:B------:R-:W-:Y:S02]  /*98f0*/  IADD3 R186, PT, PT, R133.reuse, 0x180, RZ ;  /* 0x0000018085ba7810 */ /* 0x040fe40007ffe0ff */
[----:B------:R-:W-:Y:S01]  /*9900*/  IADD3 R188, PT, PT, R133, 0x1a0, RZ ;  /* 0x000001a085bc7810 */ /* 0x000fe20007ffe0ff */
[----:B------:R-:W-:Y:S06]  /*9910*/  @!P5 BRA `(.L_x_13058) ;  /* 0x000000000004d947 */ /* 0x000fec0003800000 */
[----:B---3--:R3:W-:Y:S02]  /*9920*/  REDG.E.ADD.F32.FTZ.RN.STRONG.GPU desc[UR24][R8.64+0x580], R5 ;  /* 0x00058005080079a6 */ /* 0x0087e4000c12f318 */
.L_x_13058:
[----:B------:R-:W-:Y:S05]  /*9930*/  BSYNC.RECONVERGENT B0 ;  /* 0x0000000000007941 */ /* 0x000fea0003800200 */
.L_x_13057:
[-C--:B------:R-:W-:Y:S01]  /*9940*/  LEA.HI R186, R186, R133.reuse, RZ, 0x1b ;  /* 0x00000085baba7211 */ /* 0x080fe200078fd8ff */
[----:B------:R-:W-:Y:S01]  /*9950*/  BSSY.RECONVERGENT B0, `(.L_x_13059) ;  /* 0x000000f000007945 */ /* 0x000fe20003800200 */
[----:B------:R-:W-:Y:S02]  /*9960*/  ISETP.GE.AND P6, PT, R155, 0x181, PT ;  /* 0x000001819b00780c */ /* 0x000fe40003fc6270 */
[----:B---3--:R-:W-:Y:S02]  /*9970*/  LEA R5, R186, UR22, 0x2 ;  /* 0x00000016ba057c11 */ /* 0x008fe4000f8e10ff */
[C---:B0-----:R-:W-:Y:S02]  /*9980*/  IADD3 R190, PT, PT, R133.reuse, 0x1c0, RZ ;  /* 0x000001c085be7810 */ /* 0x041fe40007ffe0ff */
[----:B------:R-:W-:Y:S02]  /*9990*/  LEA.HI R188, R188, R133, RZ, 0x1b ;  /* 0x00000085bcbc7211 */ /* 0x000fe400078fd8ff */
[----:B------:R-:W0:Y:S01]  /*99a0*/  LDS R5, [R5+0x1680] ;  /* 0x0016800005057984 */ /* 0x000e220000000800 */
        /* <DEDUP_REMOVED lines=9> */
.L_x_13060:
[----:B------:R-:W-:Y:S05]  /*9a40*/  BSYNC.RECONVERGENT B0 ;  /* 0x0000000000007941 */ /* 0x000fea0003800200 */
.L_x_13059:
[----:B0--3--:R0:W3:Y:S01]  /*9a50*/  LDS R5, [R188+0x1700] ;  /* 0x00170000bc057984 */ /* 0x0090e20000000800 */
[----:B------:R-:W-:Y:S01]  /*9a60*/  BSSY.RECONVERGENT B0, `(.L_x_13061) ;  /* 0x0000005000007945 */ /* 0x000fe20003800200 */
[----:B------:R-:W-:Y:S02]  /*9a70*/  LEA.HI R192, R192, R133, RZ, 0x1b ;  /* 0x00000085c0c07211 */ /* 0x000fe400078fd8ff */
[----:B------:R-:W-:Y:S01]  /*9a80*/  LEA R190, R190, UR22, 0x2 ;  /* 0x00000016bebe7c11 */ /* 0x000fe2000f8e10ff */
[----:B------:R-:W-:Y:S06]  /*9a90*/  @!P2 BRA `(.L_x_13062) ;  /* 0x000000000004a947 */ /* 0x000fec0003800000 */
[----:B---3--:R4:W-:Y:S02]  /*9aa0*/  REDG.E.ADD.F32.FTZ.RN.STRONG.GPU desc[UR24][R8.64+0x680], R5 ;  /* 0x00068005080079a6 */ /* 0x0089e4000c12f318 */
.L_x_13062:
[----:B------:R-:W-:Y:S05]  /*9ab0*/  BSYNC.RECONVERGENT B0 ;  /* 0x0000000000007941 */ /* 0x000fea0003800200 */
.L_x_13061:
[----:B---34-:R3:W4:Y:S01]  /*9ac0*/  LDS R5, [R190+0x1780] ;  /* 0x00178000be057984 */ /* 0x0187220000000800 */
[----:B------:R-:W-:Y:S01]  /*9ad0*/  BSSY.RECONVERGENT B0, `(.L_x_13063) ;  /* 0x0000005000007945 */ /* 0x000fe20003800200 */
[----:B------:R-:W-:Y:S02]  /*9ae0*/  LEA.HI R131, R131, R133, RZ, 0x1b ;  /* 0x0000008583837211 */ /* 0x000fe400078fd8ff */
[----:B------:R-:W-:Y:S01]  /*9af0*/  LEA R192, R192, UR22, 0x2 ;  /* 0x00000016c0c07c11 */ /* 0x000fe2000f8e10ff */
[----:B------:R-:W-:Y:S06]  /*9b00*/  @!P3 BRA `(.L_x_13064) ;  /* 0x000000000004b947 */ /* 0x000fec0003800000 */
[----:B----4-:R4:W-:Y:S02]  /*9b10*/  REDG.E.ADD.F32.FTZ.RN.STRONG.GPU desc[UR24][R8.64+0x700], R5 ;  /* 0x00070005080079a6 */ /* 0x0109e4000c12f318 */
.L_x_13064:
[----:B------:R-:W-:Y:S05]  /*9b20*/  BSYNC.RECONVERGENT B0 ;  /* 0x0000000000007941 */ /* 0x000fea0003800200 */
.L_x_13063:
[----:B----4-:R4:W0:Y:S01]  /*9b30*/  LDS R5, [R192+0x1800] ;  /* 0x00180000c0057984 */ /* 0x0108220000000800 */
[----:B------:R-:W-:Y:S01]  /*9b40*/  BSSY.RECONVERGENT B0, `(.L_x_13065) ;  /* 0x0000004000007945 */ /* 0x000fe20003800200 */
[----:B------:R-:W-:-:S03]  /*9b50*/  LEA R131, R131, UR22, 0x2 ;  /* 0x0000001683837c11 */ /* 0x000fc6000f8e10ff */
[----:B------:R-:W-:Y:S05]  /*9b60*/  @!P4 BRA `(.L_x_13066) ;  /* 0x000000000004c947 */ /* 0x000fea0003800000 */
[----:B0-----:R0:W-:Y:S02]  /*9b70*/  REDG.E.ADD.F32.FTZ.RN.STRONG.GPU desc[UR24][R8.64+0x780], R5 ;  /* 0x00078005080079a6 */ /* 0x0011e4000c12f318 */
.L_x_13066:
[----:B------:R-:W-:Y:S05]  /*9b80*/  BSYNC.RECONVERGENT B0 ;  /* 0x0000000000007941 */ /* 0x000fea0003800200 */
.L_x_13065:
[----:B0-----:R0:W0:Y:S01]  /*9b90*/  LDS R5, [R131+0x1880] ;  /* 0x0018800083057984 */ /* 0x0010220000000800 */
[----:B------:R-:W-:Y:S01]  /*9ba0*/  BSSY.RECONVERGENT B0, `(.L_x_13067) ;  /* 0x0000005000007945 */ /* 0x000fe20003800200 */
[C---:B------:R-:W-:Y:S02]  /*9bb0*/  IADD3 R186, PT, PT, R133.reuse, 0x220, RZ ;  /* 0x0000022085ba7810 */ /* 0x040fe40007ffe0ff */
[----:B------:R-:W-:Y:S01]  /*9bc0*/  IADD3 R188, PT, PT, R133, 0x240, RZ ;  /* 0x0000024085bc7810 */ /* 0x000fe20007ffe0ff */
[----:B------:R-:W-:Y:S06]  /*9bd0*/  @!P5 BRA `(.L_x_13068) ;  /* 0x000000000004d947 */ /* 0x000fec0003800000 */
[----:B0-----:R0:W-:Y:S02]  /*9be0*/  REDG.E.ADD.F32.FTZ.RN.STRONG.GPU desc[UR24][R8.64+0x800], R5 ;  /* 0x00080005080079a6 */ /* 0x0011e4000c12f318 */
.L_x_13068:
[----:B------:R-:W-:Y:S05]  /*9bf0*/  BSYNC.RECONVERGENT B0 ;  /* 0x0000000000007941 */ /* 0x000fea0003800200 */
.L_x_13067:
[-C--:B------:R-:W-:Y:S01]  /*9c00*/  LEA.HI R186, R186, R133.reuse, RZ, 0x1b ;  /* 0x00000085baba7211 */ /* 0x080fe200078fd8ff */
[----:B------:R-:W-:Y:S01]  /*9c10*/  BSSY.RECONVERGENT B0, `(.L_x_13069) ;  /* 0x000000f000007945 */ /* 0x000fe20003800200 */
[----:B------:R-:W-:Y:S02]  /*9c20*/  ISETP.GE.AND P6, PT, R155, 0x221, PT ;  /* 0x000002219b00780c */ /* 0x000fe40003fc6270 */
[----:B0-----:R-:W-:Y:S02]  /*9c30*/  LEA R5, R186, UR22, 0x2 ;  /* 0x00000016ba057c11 */ /* 0x001fe4000f8e10ff */
[C---:B---3--:R-:W-:Y:S02]  /*9c40*/  IADD3 R190, PT, PT, R133.reuse, 0x260, RZ ;  /* 0x0000026085be7810 */ /* 0x048fe40007ffe0ff */
        /* <DEDUP_REMOVED lines=11> */
.L_x_13070:
[----:B------:R-:W-:Y:S05]  /*9d00*/  BSYNC.RECONVERGENT B0 ;  /* 0x0000000000007941 */ /* 0x000fea0003800200 */
.L_x_13069:
[----:B0--3--:R0:W3:Y:S01]  /*9d10*/  LDS R5, [R188+0x1980] ;  /* 0x00198000bc057984 */ /* 0x0090e20000000800 */
[----:B------:R-:W-:Y:S01]  /*9d20*/  BSSY.RECONVERGENT B0, `(.L_x_13071) ;  /* 0x0000006000007945 */ /* 0x000fe20003800200 */
[----:B------:R-:W-:Y:S02]  /*9d30*/  IADD3 R186, PT, PT, R133, 0x2a0, RZ ;  /* 0x000002a085ba7810 */ /* 0x000fe40007ffe0ff */
[----:B------:R-:W-:Y:S02]  /*9d40*/  LEA.HI R192, R192, R133, RZ, 0x1b ;  /* 0x00000085c0c07211 */ /* 0x000fe400078fd8ff */
[----:B------:R-:W-:Y:S01]  /*9d50*/  LEA R190, R190, UR22, 0x2 ;  /* 0x00000016bebe7c11 */ /* 0x000fe2000f8e10ff */
[----:B------:R-:W-:Y:S06]  /*9d60*/  @!P2 BRA `(.L_x_13072) ;  /* 0x000000000004a947 */ /* 0x000fec0003800000 */
[----:B---3--:R4:W-:Y:S02]  /*9d70*/  REDG.E.ADD.F32.FTZ.RN.STRONG.GPU desc[UR24][R8.64+0x900], R5 ;  /* 0x00090005080079a6 */ /* 0x0089e4000c12f318 */
.L_x_13072:
[----:B------:R-:W-:Y:S05]  /*9d80*/  BSYNC.RECONVERGENT B0 ;  /* 0x0000000000007941 */ /* 0x000fea0003800200 */
.L_x_13071:
[----:B---34-:R3:W4:Y:S01]  /*9d90*/  LDS R5, [R190+0x1a00] ;  /* 0x001a0000be057984 */ /* 0x0187220000000800 */
[----:B------:R-:W-:Y:S01]  /*9da0*/  BSSY.RECONVERGENT B0, `(.L_x_13073) ;  /* 0x0000005000007945 */ /* 0x000fe20003800200 */
[----:B------:R-:W-:Y:S02]  /*9db0*/  LEA.HI R186, R186, R133, RZ, 0x1b ;  /* 0x00000085baba7211 */ /* 0x000fe400078fd8ff */
[----:B------:R-:W-:Y:S01]  /*9dc0*/  LEA R192, R192, UR22, 0x2 ;  /* 0x00000016c0c07c11 */ /* 0x000fe2000f8e10ff */
[----:B------:R-:W-:Y:S06]  /*9dd0*/  @!P3 BRA `(.L_x_13074) ;  /* 0x000000000004b947 */ /* 0x000fec0003800000 */
[----:B----4-:R4:W-:Y:S02]  /*9de0*/  REDG.E.ADD.F32.FTZ.RN.STRONG.GPU desc[UR24][R8.64+0x980], R5 ;  /* 0x00098005080079a6 */ /* 0x0109e4000c12f318 */
.L_x_13074:
[----:B------:R-:W-:Y:S05]  /*9df0*/  BSYNC.RECONVERGENT B0 ;  /* 0x0000000000007941 */ /* 0x000fea0003800200 */
.L_x_13073:
[----:B----4-:R4:W0:Y:S01]  /*9e00*/  LDS R5, [R192+0x1a80] ;  /* 0x001a8000c0057984 */ /* 0x0108220000000800 */
[----:B------:R-:W-:Y:S01]  /*9e10*/  BSSY.RECONVERGENT B0, `(.L_x_13075) ;  /* 0x0000004000007945 */ /* 0x000fe20003800200 */
[----:B------:R-:W-:-:S03]  /*9e20*/  LEA R131, R186, UR22, 0x2 ;  /* 0x00000016ba837c11 */ /* 0x000fc6000f8e10ff */
[----:B------:R-:W-:Y:S05]  /*9e30*/  @!P4 BRA `(.L_x_13076) ;  /* 0x000000000004c947 */ /* 0x000fea0003800000 */
[----:B0-----:R0:W-:Y:S02]  /*9e40*/  REDG.E.ADD.F32.FTZ.RN.STRONG.GPU desc[UR24][R8.64+0xa00], R5 ;  /* 0x000a0005080079a6 */ /* 0x0011e4000c12f318 */
.L_x_13076:
[----:B------:R-:W-:Y:S05]  /*9e50*/  BSYNC.RECONVERGENT B0 ;  /* 0x0000000000007941 */ /* 0x000fea0003800200 */
.L_x_13075:
[----:B0-----:R0:W0:Y:S01]  /*9e60*/  LDS R5, [R131+0x1b00] ;  /* 0x001b000083057984 */ /* 0x0010220000000800 */
[----:B------:R-:W-:Y:S01]  /*9e70*/  BSSY.RECONVERGENT B0, `(.L_x_13077) ;  /* 0x0000005000007945 */ /* 0x000fe20003800200 */
[C---:B------:R-:W-:Y:S02]  /*9e80*/  IADD3 R186, PT, PT, R133.reuse, 0x2c0, RZ ;  /* 0x000002c085ba7810 */ /* 0x040fe40007ffe0ff */
[----:B------:R-:W-:Y:S01]  /*9e90*/  IADD3 R188, PT, PT, R133, 0x2e0, RZ ;  /* 0x000002e085bc7810 */ /* 0x000fe20007ffe0ff */
[----:B------:R-:W-:Y:S06]  /*9ea0*/  @!P5 BRA `(.L_x_13078) ;  /* 0x000000000004d947 */ /* 0x000fec0003800000 */
[----:B0-----:R0:W-:Y:S02]  /*9eb0*/  REDG.E.ADD.F32.FTZ.RN.STRONG.GPU desc[UR24][R8.64+0xa80], R5 ;  /* 0x000a8005080079a6 */ /* 0x0011e4000c12f318 */
.L_x_13078:
[----:B------:R-:W-:Y:S05]  /*9ec0*/  BSYNC.RECONVERGENT B0 ;  /* 0x0000000000007941 */ /* 0x000fea0003800200 */
.L_x_13077:
        /* <DEDUP_REMOVED lines=16> */
.L_x_13080:
[----:B------:R-:W-:Y:S05]  /*9fd0*/  BSYNC.RECONVERGENT B0 ;  /* 0x0000000000007941 */ /* 0x000fea0003800200 */
.L_x_13079:
[----:B0--3--:R0:W3:Y:S01]  /*9fe0*/  LDS R5, [R188+0x1c00] ;  /* 0x001c0000bc057984 */ /* 0x0090e20000000800 */
[----:B------:R-:W-:Y:S01]  /*9ff0*/  BSSY.RECONVERGENT B0, `(.L_x_13081) ;  /* 0x0000006000007945 */ /* 0x000fe20003800200 */
[----:B------:R-:W-:Y:S02]  /*a000*/  IADD3 R186, PT, PT, R133, 0x340, RZ ;  /* 0x0000034085ba7810 */ /* 0x000fe40007ffe0ff */
[----:B------:R-:W-:Y:S02]  /*a010*/  LEA.HI R192, R192, R133, RZ, 0x1b ;  /* 0x00000085c0c07211 */ /* 0x000fe400078fd8ff */
[----:B------:R-:W-:Y:S01]  /*a020*/  LEA R190, R190, UR22, 0x2 ;  /* 0x00000016bebe7c11 */ /* 0x000fe2000f8e10ff */
[----:B------:R-:W-:Y:S06]  /*a030*/  @!P2 BRA `(.L_x_13082) ;  /* 0x000000000004a947 */ /* 0x000fec0003800000 */
[----:B---3--:R4:W-:Y:S02]  /*a040*/  REDG.E.ADD.F32.FTZ.RN.STRONG.GPU desc[UR24][R8.64+0xb80], R5 ;  /* 0x000b8005080079a6 */ /* 0x0089e4000c12f318 */
.L_x_13082:
[----:B------:R-:W-:Y:S05]  /*a050*/  BSYNC.RECONVERGENT B0 ;  /* 0x0000000000007941 */ /* 0x000fea0003800200 */
.L_x_13081:
[----:B---34-:R3:W4:Y:S01]  /*a060*/  LDS R5, [R190+0x1c80] ;  /* 0x001c8000be057984 */ /* 0x0187220000000800 */
[----:B------:R-:W-:Y:S01]  /*a070*/  BSSY.RECONVERGENT B0, `(.L_x_13083) ;  /* 0x0000005000007945 */ /* 0x000fe20003800200 */
[----:B------:R-:W-:Y:S02]  /*a080*/  LEA.HI R186, R186, R133, RZ, 0x1b ;  /* 0x00000085baba7211 */ /* 0x000fe400078fd8ff */
[----:B------:R-:W-:Y:S01]  /*a090*/  LEA R192, R192, UR22, 0x2 ;  /* 0x00000016c0c07c11 */ /* 0x000fe2000f8e10ff */
[----:B------:R-:W-:Y:S06]  /*a0a0*/  @!P3 BRA `(.L_x_13084) ;  /* 0x000000000004b947 */ /* 0x000fec0003800000 */
[----:B----4-:R4:W-:Y:S02]  /*a0b0*/  REDG.E.ADD.F32.FTZ.RN.STRONG.GPU desc[UR24][R8.64+0xc00], R5 ;  /* 0x000c0005080079a6 */ /* 0x0109e4000c12f318 */
.L_x_13084:
[----:B------:R-:W-:Y:S05]  /*a0c0*/  BSYNC.RECONVERGENT B0 ;  /* 0x0000000000007941 */ /* 0x000fea0003800200 */
.L_x_13083:
[----:B----4-:R4:W0:Y:S01]  /*a0d0*/  LDS R5, [R192+0x1d00] ;  /* 0x001d0000c0057984 */ /* 0x0108220000000800 */
[----:B------:R-:W-:Y:S01]  /*a0e0*/  BSSY.RECONVERGENT B0, `(.L_x_13085) ;  /* 0x0000004000007945 */ /* 0x000fe20003800200 */
[----:B------:R-:W-:-:S03]  /*a0f0*/  LEA R131, R186, UR22, 0x2 ;  /* 0x00000016ba837c11 */ /* 0x000fc6000f8e10ff */
[----:B------:R-:W-:Y:S05]  /*a100*/  @!P4 BRA `(.L_x_13086) ;  /* 0x000000000004c947 */ /* 0x000fea0003800000 */
[----:B0-----:R0:W-:Y:S02]  /*a110*/  REDG.E.ADD.F32.FTZ.RN.STRONG.GPU desc[UR24][R8.64+0xc80], R5 ;  /* 0x000c8005080079a6 */ /* 0x0011e4000c12f318 */
.L_x_13086:
[----:B------:R-:W-:Y:S05]  /*a120*/  BSYNC.RECONVERGENT B0 ;  /* 0x0000000000007941 */ /* 0x000fea0003800200 */
.L_x_13085:
[----:B0-----:R0:W0:Y:S01]  /*a130*/  LDS R5, [R131+0x1d80] ;  /* 0x001d800083057984 */ /* 0x0010220000000800 */
[----:B------:R-:W-:Y:S01]  /*a140*/  BSSY.RECONVERGENT B0, `(.L_x_13087) ;  /* 0x0000005000007945 */ /* 0x000fe20003800200 */
[C---:B------:R-:W-:Y:S02]  /*a150*/  IADD3 R186, PT, PT, R133.reuse, 0x360, RZ ;  /* 0x0000036085ba7810 */ /* 0x040fe40007ffe0ff */
[----:B------:R-:W-:Y:S01]  /*a160*/  IADD3 R188, PT, PT, R133, 0x380, RZ ;  /* 0x0000038085bc7810 */ /* 0x000fe20007ffe0ff */
[----:B------:R-:W-:Y:S06]  /*a170*/  @!P5 BRA `(.L_x_13088) ;  /* 0x000000000004d947 */ /* 0x000fec0003800000 */
[----:B0-----:R0:W-:Y:S02]  /*a180*/  REDG.E.ADD.F32.FTZ.RN.STRONG.GPU desc[UR24][R8.64+0xd00], R5 ;  /* 0x000d0005080079a6 */ /* 0x0011e4000c12f318 */
.L_x_13088:
[----:B------:R-:W-:Y:S05]  /*a190*/  BSYNC.RECONVERGENT B0 ;  /* 0x0000000000007941 */ /* 0x000fea0003800200 */
.L_x_13087:
        /* <DEDUP_REMOVED lines=16> */
.L_x_13090:
[----:B------:R-:W-:Y:S05]  /*a2a0*/  BSYNC.RECONVERGENT B0 ;  /* 0x0000000000007941 */ /* 0x000fea0003800200 */
.L_x_13089:
[----:B0--3--:R0:W3:Y:S01]  /*a2b0*/  LDS R5, [R188+0x1e80] ;  /* 0x001e8000bc057984 */ /* 0x0090e20000000800 */
[----:B------:R-:W-:Y:S01]  /*a2c0*/  BSSY.RECONVERGENT B0, `(.L_x_13091) ;  /* 0x0000006000007945 */ /* 0x000fe20003800200 */
[----:B------:R-:W-:Y:S02]  /*a2d0*/  IADD3 R186, PT, PT, R133, 0x3e0, RZ ;  /* 0x000003e085ba7810 */ /* 0x000fe40007ffe0ff */
[----:B------:R-:W-:Y:S02]  /*a2e0*/  LEA.HI R192, R192, R133, RZ, 0x1b ;  /* 0x00000085c0c07211 */ /* 0x000fe400078fd8ff */
[----:B------:R-:W-:Y:S01]  /*a2f0*/  LEA R190, R190, UR22, 0x2 ;  /* 0x00000016bebe7c11 */ /* 0x000fe2000f8e10ff */
[----:B------:R-:W-:Y:S06]  /*a300*/  @!P2 BRA `(.L_x_13092) ;  /* 0x000000000004a947 */ /* 0x000fec0003800000 */
[----:B---3--:R4:W-:Y:S02]  /*a310*/  REDG.E.ADD.F32.FTZ.RN.STRONG.GPU desc[UR24][R8.64+0xe00], R5 ;  /* 0x000e0005080079a6 */ /* 0x0089e4000c12f318 */
.L_x_13092:
[----:B------:R-:W-:Y:S05]  /*a320*/  BSYNC.RECONVERGENT B0 ;  /* 0x0000000000007941 */ /* 0x000fea0003800200 */
.L_x_13091:
[----:B---34-:R3:W4:Y:S01]  /*a330*/  LDS R5, [R190+0x1f00] ;  /* 0x001f0000be057984 */ /* 0x0187220000000800 */
[----:B------:R-:W-:Y:S01]  /*a340*/  BSSY.RECONVERGENT B0, `(.L_x_13093) ;  /* 0x0000005000007945 */ /* 0x000fe20003800200 */
[----:B------:R-:W-:Y:S02]  /*a350*/  LEA.HI R186, R186, R133, RZ, 0x1b ;  /* 0x00000085baba7211 */ /* 0x000fe400078fd8ff */
[----:B------:R-:W-:Y:S01]  /*a360*/  LEA R192, R192, UR22, 0x2 ;  /* 0x00000016c0c07c11 */ /* 0x000fe2000f8e10ff */
[----:B------:R-:W-:Y:S06]  /*a370*/  @!P3 BRA `(.L_x_13094) ;  /* 0x000000000004b947 */ /* 0x000fec0003800000 */
[----:B----4-:R4:W-:Y:S02]  /*a380*/  REDG.E.ADD.F32.FTZ.RN.STRONG.GPU desc[UR24][R8.64+0xe80], R5 ;  /* 0x000e8005080079a6 */ /* 0x0109e4000c12f318 */
.L_x_13094:
[----:B------:R-:W-:Y:S05]  /*a390*/  BSYNC.RECONVERGENT B0 ;  /* 0x0000000000007941 */ /* 0x000fea0003800200 */
.L_x_13093:
[----:B----4-:R4:W0:Y:S01]  /*a3a0*/  LDS R5, [R192+0x1f80] ;  /* 0x001f8000c0057984 */ /* 0x0108220000000800 */
[----:B------:R-:W-:Y:S01]  /*a3b0*/  BSSY.RECONVERGENT B0, `(.L_x_13095) ;  /* 0x0000004000007945 */ /* 0x000fe20003800200 */
[----:B------:R-:W-:-:S03]  /*a3c0*/  LEA R131, R186, UR22, 0x2 ;  /* 0x00000016ba837c11 */ /* 0x000fc6000f8e10ff */
[----:B------:R-:W-:Y:S05]  /*a3d0*/  @!P4 BRA `(.L_x_13096) ;  /* 0x000000000004c947 */ /* 0x000fea0003800000 */
[----:B0-----:R0:W-:Y:S02]  /*a3e0*/  REDG.E.ADD.F32.FTZ.RN.STRONG.GPU desc[UR24][R8.64+0xf00], R5 ;  /* 0x000f0005080079a6 */ /* 0x0011e4000c12f318 */
.L_x_13096:
[----:B------:R-:W-:Y:S05]  /*a3f0*/  BSYNC.RECONVERGENT B0 ;  /* 0x0000000000007941 */ /* 0x000fea0003800200 */
.L_x_13095:
[----:B------:R-:W1:Y:S01]  /*a400*/  LDS R131, [R131+0x2000] ;  /* 0x0020000083837984 */ /* 0x000e620000000800 */
[----:B------:R-:W-:Y:S01]  /*a410*/  BSSY.RECONVERGENT B0, `(.L_x_13097) ;  /* 0x0000004000007945 */ /* 0x000fe20003800200 */
[----:B0-----:R-:W-:-:S03]  /*a420*/  FADD.FTZ R5, R193, R150 ;  /* 0x00000096c1057221 */ /* 0x001fc60000010000 */
[----:B------:R-:W-:Y:S05]  /*a430*/  @!P5 BRA `(.L_x_13098) ;  /* 0x000000000004d947 */ /* 0x000fea0003800000 */
[----:B-1----:R0:W-:Y:S02]  /*a440*/  REDG.E.ADD.F32.FTZ.RN.STRONG.GPU desc[UR24][R8.64+0xf80], R131 ;  /* 0x000f8083080079a6 */ /* 0x0021e4000c12f318 */
.L_x_13098:
[----:B------:R-:W-:Y:S05]  /*a450*/  BSYNC.RECONVERGENT B0 ;  /* 0x0000000000007941 */ /* 0x000fea0003800200 */
.L_x_13097:
[----:B0-2---:R-:W0:Y:S01]  /*a460*/  SHFL.DOWN PT, R9, R4, 0x1, 0x1f ;  /* 0x08201f0004097f89 */ /* 0x005e2200000e0000 */
[----:B------:R-:W-:Y:S01]  /*a470*/  ISETP.GT.AND P2, PT, R112, 0x1e, PT ;  /* 0x0000001e7000780c */ /* 0x000fe20003f44270 */
[----:B------:R-:W-:Y:S01]  /*a480*/  FMUL.FTZ R199, R118, R199 ;  /* 0x000000c776c77220 */ /* 0x000fe20000410000 */
[----:B------:R-:W-:Y:S01]  /*a490*/  FMUL.FTZ R200, R113, R200 ;  /* 0x000000c871c87220 */ /* 0x000fe20000410000 */
[----:B------:R-:W2:Y:S01]  /*a4a0*/  SHFL.DOWN PT, R8, R5, 0x1, 0x1f ;  /* 0x08201f0005087f89 */ /* 0x000ea200000e0000 */
[----:B------:R-:W-:Y:S01]  /*a4b0*/  FMUL.FTZ R210, R210, R159 ;  /* 0x0000009fd2d27220 */ /* 0x000fe20000410000 */
[----:B------:R-:W-:Y:S01]  /*a4c0*/  FMUL.FTZ R135, R2, R135 ;  /* 0x0000008702877220 */ /* 0x000fe20000410000 */
[----:B------:R-:W-:Y:S01]  /*a4d0*/  ISETP.GT.AND P3, PT, R112, 0xf, PT ;  /* 0x0000000f7000780c */ /* 0x000fe20003f64270 */
[----:B-1----:R-:W1:Y:S01]  /*a4e0*/  SHFL.DOWN PT, R131, R6, 0x1, 0x1f ;  /* 0x08201f0006837f89 */ /* 0x002e6200000e0000 */
[----:B------:R-:W-:Y:S01]  /*a4f0*/  FFMA.FTZ R11, R11, R158, R210 ;  /* 0x0000009e0b0b7223 */ /* 0x000fe200000100d2 */
[----:B------:R-:W-:Y:S01]  /*a500*/  FMUL.FTZ R163, R236, R163 ;  /* 0x000000a3eca37220 */ /* 0x000fe20000410000 */
[----:B------:R-:W-:Y:S01]  /*a510*/  FMUL.FTZ R214, R214, R141 ;  /* 0x0000008dd6d67220 */ /* 0x000fe20000410000 */
[----:B------:R-:W5:Y:S01]  /*a520*/  SHFL.DOWN PT, R150, R7, 0x1, 0x1f ;  /* 0x08201f0007967f89 */ /* 0x000f6200000e0000 */
[----:B------:R-:W-:Y:S01]  /*a530*/  FFMA.FTZ R11, R82, R169, R11 ;  /* 0x000000a9520b7223 */ /* 0x000fe2000001000b */
[----:B------:R-:W-:Y:S01]  /*a540*/  FMUL.FTZ R184, R235, R184 ;  /* 0x000000b8ebb87220 */ /* 0x000fe20000410000 */
[----:B------:R-:W-:Y:S01]  /*a550*/  FMUL.FTZ R234, R234, R191 ;  /* 0x000000bfeaea7220 */ /* 0x000fe20000410000 */
[----:B------:R-:W-:Y:S01]  /*a560*/  FMUL.FTZ R201, R122, R201 ;  /* 0x000000c97ac97220 */ /* 0x000fe20000410000 */
[----:B------:R-:W-:Y:S01]  /*a570*/  FADD.FTZ R76, R11, R76 ;  /* 0x0000004c0b4c7221 */ /* 0x000fe20000010000 */
        /* <DEDUP_REMOVED lines=10> */
[----:B--2---:R-:W-:Y:S01]  /*a620*/  @!P2 FADD.FTZ R5, R5, R8 ;  /* 0x000000080505a221 */ /* 0x004fe20000010000 */
[----:B------:R-:W0:Y:S01]  /*a630*/  SHFL.DOWN PT, R9, R4, 0x2, 0x1f ;  /* 0x08401f0004097f89 */ /* 0x000e2200000e0000 */
[----:B------:R-:W-:Y:S01]  /*a640*/  FMUL.FTZ R229, R229, R172 ;  /* 0x000000ace5e57220 */ /* 0x000fe20000410000 */
        /* <DEDUP_REMOVED lines=48> */
[----:B------:R-:W-:Y:S01]  /*a950*/  FFMA.FTZ R51, R36, R162, R51 ;  /* 0x000000a224337223 */ /* 0x000fe20000010033 */
[----:B------:R-:W-:Y:S01]  /*a960*/  FFMA.FTZ R49, R34, R156, R49 ;  /* 0x0000009c22317223 */ /* 0x000fe20000010031 */
[----:B------:R-:W-:Y:S01]  /*a970*/  FADD.FTZ R73, R220, R73 ;  /* 0x00000049dc497221 */ /* 0x000fe20000010000 */
[----:B0-----:R-:W-:Y:S01]  /*a980*/  @!P2 FADD.FTZ R4, R4, R9 ;  /* 0x000000090404a221 */ /* 0x001fe20000010000 */
[----:B------:R-:W-:Y:S01]  /*a990*/  FADD.FTZ R75, R160, R75 ;  /* 0x0000004ba04b7221 */ /* 0x000fe20000010000 */
        /* <DEDUP_REMOVED lines=9> */
[----:B------:R-:W-:Y:S01]  /*aa30*/  FADD.FTZ R71, R180, R71 ;  /* 0x00000047b4477221 */ /* 0x000fe20000010000 */
[----:B-----5:R-:W-:Y:S01]  /*aa40*/  @!P2 FADD.FTZ R7, R7, R8 ;  /* 0x000000080707a221 */ /* 0x020fe20000010000 */
[----:B------:R-:W2:Y:S01]  /*aa50*/  SHFL.DOWN PT, R11, R6, 0x8, 0x1f ;  /* 0x09001f00060b7f89 */ /* 0x000ea200000e0000 */
[----:B------:R-:W-:Y:S01]  /*aa60*/  ISETP.GT.AND P2, PT, R112, 0x17, PT ;  /* 0x000000177000780c */ /* 0x000fe20003f44270 */
[----:B------:R-:W-:Y:S01]  /*aa70*/  FADD.FTZ R77, R164, R77 ;  /* 0x0000004da44d7221 */ /* 0x000fe20000010000 */
[----:B------:R-:W-:Y:S01]  /*aa80*/  FFMA.FTZ R56, R39, R201, R56 ;  /* 0x000000c927387223 */ /* 0x000fe20000010038 */
[----:B------:R-:W5:Y:S01]  /*aa90*/  SHFL.DOWN PT, R8, R7, 0x8, 0x1f ;  /* 0x09001f0007087f89 */ /* 0x000f6200000e0000 */
[----:B------:R-:W-:Y:S01]  /*aaa0*/  FFMA.FTZ R48, R31, R139, R48 ;  /* 0x0000008b1f307223 */ /* 0x000fe20000010030 */
[----:B------:R-:W-:Y:S01]  /*aab0*/  FADD.FTZ R70, R187, R70 ;  /* 0x00000046bb467221 */ /* 0x000fe20000010000 */
        /* <DEDUP_REMOVED lines=26> */
.L_x_13100:
[----:B------:R-:W-:Y:S05]  /*ac60*/  BSYNC.RECONVERGENT B0 ;  /* 0x0000000000007941 */ /* 0x000fea0003800200 */
.L_x_13099:
[----:B------:R-:W-:Y:S01]  /*ac70*/  ISETP.NE.AND P2, PT, R133, RZ, PT ;  /* 0x000000ff8500720c */ /* 0x000fe20003f45270 */
        /* <DEDUP_REMOVED lines=20> */
[----:B------:R-:W-:Y:S02]  /*adc0*/  UISETP.NE.AND UP0, UPT, UR11, UR45, UPT ;  /* 0x0000002d0b00728c */ /* 0x000fe4000bf05270 */
[----:B------:R-:W-:-:S04]  /*add0*/  ULEA UR26, UR8, UR22, 0x3 ;  /* 0x00000016081a7291 */ /* 0x000fc8000f8e18ff */
[----:B------:R-:W-:-:S13]  /*ade0*/  PLOP3.LUT P2, PT, PT, PT, UP0, 0x80, 0x8 ;  /* 0x000000000008781c */ /* 0x000fda0003f4f008 */
[----:B--2---:R-:W2:Y:S04]  /*adf0*/  @P2 LDS.64 R2, [UR26+0x4e50] ;  /* 0x004e501aff022984 */ /* 0x004ea80008000a00 */
[----:B01----:R-:W0:Y:S01]  /*ae00*/  @P2 LDS.64 R8, [UR26+0x4650] ;  /* 0x0046501aff082984 */ /* 0x003e220008000a00 */
[----:B--2---:R-:W-:Y:S01]  /*ae10*/  @P2 FADD.FTZ R6, R6, R2 ;  /* 0x0000000206062221 */ /* 0x004fe20000010000 */
[----:B------:R-:W-:Y:S01]  /*ae20*/  @P2 FADD.FTZ R7, R7, R3 ;  /* 0x0000000307072221 */ /* 0x000fe20000010000 */
[----:B0-----:R-:W-:Y:S01]  /*ae30*/  @P2 FADD.FTZ R4, R4, R8 ;  /* 0x0000000804042221 */ /* 0x001fe20000010000 */
[----:B------:R-:W-:-:S03]  /*ae40*/  @P2 FADD.FTZ R5, R5, R9 ;  /* 0x0000000905052221 */ /* 0x000fc60000010000 */
[----:B------:R0:W-:Y:S04]  /*ae50*/  STS.64 [UR26+0x4e50], R6 ;  /* 0x004e5006ff007988 */ /* 0x0001e80008000a1a */
[----:B------:R0:W-:Y:S02]  /*ae60*/  STS.64 [UR26+0x4650], R4 ;  /* 0x00465004ff007988 */ /* 0x0001e40008000a1a */
.L_x_13102:
[----:B------:R-:W-:Y:S05]  /*ae70*/  BSYNC.RECONVERGENT B0 ;  /* 0x0000000000007941 */ /* 0x000fea0003800200 */
.L_x_13101:
[----:B------:R-:W-:-:S04]  /*ae80*/  UIADD3 UR8, UPT, UPT, UR8, 0x1, URZ ;  /* 0x0000000108087890 */ /* 0x000fc8000fffe0ff */
[----:B------:R-:W-:-:S09]  /*ae90*/  UISETP.GE.AND UP0, UPT, UR8, UR46, UPT ;  /* 0x0000002e0800728c */ /* 0x000fd2000bf06270 */
[----:B------:R-:W-:Y:S05]  /*aea0*/  BRA.U !UP0, `(.L_x_13103) ;  /* 0xffffff7508807547 */ /* 0x000fea000b83ffff */
.L_x_13021:
[----:B------:R-:W-:Y:S01]  /*aeb0*/  BAR.SYNC.DEFER_BLOCKING 0x0 ;  /* 0x0000000000007b1d */ /* 0x000fe20000010000 */
[----:B------:R-:W-:Y:S01]  /*aec0*/  ULEA UR26, UR11, 0xfffffe00, 0x9 ;  /* 0xfffffe000b1a7891 */ /* 0x000fe2000f8e48ff */
[C---:B------:R-:W-:Y:S01]  /*aed0*/  ISETP.NE.AND P0, PT, R133.reuse, RZ, PT ;  /* 0x000000ff8500720c */ /* 0x040fe20003f05270 */
[----:B------:R-:W-:Y:S01]  /*aee0*/  UIADD3 UR20, UP0, UPT, UR20, -0x1000, URZ ;  /* 0xfffff00014147890 */ /* 0x000fe2000ff1e0ff */
[----:B0-----:R-:W-:Y:S01]  /*aef0*/  LOP3.LUT R5, R133, 0x1f, RZ, 0xc0, !PT ;  /* 0x0000001f85057812 */ /* 0x001fe200078ec0ff */
[----:B------:R-:W-:-:S03]  /*af00*/  UIADD3 UR23, UPT, UPT, -UR26, UR23, URZ ;  /* 0x000000171a177290 */ /* 0x000fc6000fffe1ff */
[----:B------:R-:W0:Y:S01]  /*af10*/  S2UR UR32, SR_CTAID.X ;  /* 0x00000000002079c3 */ /* 0x000e220000002500 */
[----:B------:R-:W0:Y:S01]  /*af20*/  LDCU.64 UR28, c[0x0][0x4f8] ;  /* 0x00009f00ff1c77ac */ /* 0x000e220008000a00 */
[----:B--2---:R-:W-:Y:S02]  /*af30*/  SHF.L.U32 R2, R133, 0x4, RZ ;  /* 0x0000000485027819 */ /* 0x004fe400000006ff */
[----:B------:R-:W-:Y:S01]  /*af40*/  MOV R6, UR23 ;  /* 0x0000001700067c02 */ /* 0x000fe20008000f00 */
[----:B------:R-:W2:Y:S01]  /*af50*/  LDCU.64 UR30, c[0x0][0x500] ;  /* 0x0000a000ff1e77ac */ /* 0x000ea20008000a00 */
[----:B------:R-:W-:Y:S02]  /*af60*/  LOP3.LUT R7, R5, 0x3e00, R2, 0xf8, !PT ;  /* 0x00003e0005077812 */ /* 0x000fe400078ef802 */
[----:B------:R-:W2:Y:S01]  /*af70*/  S2UR UR8, SR_CTAID.Y ;  /* 0x00000000000879c3 */ /* 0x000ea20000002600 */
[----:B------:R-:W-:Y:S01]  /*af80*/  USHF.R.S32.HI UR27, URZ, 0x1f, UR26 ;  /* 0x0000001fff1b7899 */ /* 0x000fe2000801141a */
[C---:B------:R-:W-:Y:S01]  /*af90*/  LOP3.LUT R41, R7.reuse, 0x20, RZ, 0xfc, !PT ;  /* 0x0000002007297812 */ /* 0x040fe200078efcff */
[----:B------:R-:W-:Y:S01]  /*afa0*/  UIADD3.X UR21, UPT, UPT, UR21, -0x1, URZ, UP0, !UPT ;  /* 0xffffffff15157890 */ /* 0x000fe200087fe4ff */
[C---:B------:R-:W-:Y:S01]  /*afb0*/  LOP3.LUT R43, R7.reuse, 0x40, RZ, 0xfc, !PT ;  /* 0x00000040072b7812 */ /* 0x040fe200078efcff */
[----:B------:R-:W-:Y:S01]  /*afc0*/  UISETP.GT.AND UP0, UPT, UR11, 0x1, UPT ;  /* 0x000000010b00788c */ /* 0x000fe2000bf04270 */
[C---:B------:R-:W-:Y:S01]  /*afd0*/  LOP3.LUT R45, R7.reuse, 0x60, RZ, 0xfc, !PT ;  /* 0x00000060072d7812 */ /* 0x040fe200078efcff */
[----:B------:R-:W-:Y:S01]  /*afe0*/  UIADD3 UR14, UP1, UPT, UR14, -0x800, URZ ;  /* 0xfffff8000e0e7890 */ /* 0x000fe2000ff3e0ff */
[C---:B------:R-:W-:Y:S01]  /*aff0*/  LOP3.LUT R79, R7.reuse, 0x180, RZ, 0xfc, !PT ;  /* 0x00000180074f7812 */ /* 0x040fe200078efcff */
[----:B------:R5:W-:Y:S01]  /*b000*/  STS [R95], R61 ;  /* 0x0000003d5f007388 */ /* 0x000be20000000800 */
[C---:B------:R-:W-:Y:S01]  /*b010*/  LOP3.LUT R81, R7.reuse, 0x1a0, RZ, 0xfc, !PT ;  /* 0x000001a007517812 */ /* 0x040fe200078efcff */
[----:B------:R-:W-:Y:S01]  /*b020*/  UIADD3 UR16, UP2, UPT, UR16, -0x800, URZ ;  /* 0xfffff80010107890 */ /* 0x000fe2000ff5e0ff */
[C---:B------:R-:W-:Y:S01]  /*b030*/  LOP3.LUT R83, R7.reuse, 0x1c0, RZ, 0xfc, !PT ;  /* 0x000001c007537812 */ /* 0x040fe200078efcff */
[----:B------:R-:W-:Y:S01]  /*b040*/  STS [R95+0x4], R62 ;  /* 0x0000043e5f007388 */ /* 0x000fe20000000800 */
[----:B------:R-:W-:Y:S01]  /*b050*/  LOP3.LUT R85, R7, 0x1e0, RZ, 0xfc, !PT ;  /* 0x000001e007557812 */ /* 0x000fe200078efcff */
[----:B0-----:R-:W-:-:S02]  /*b060*/  UIMAD.WIDE.U32 UR12, UR32, UR28, UR26 ;  /* 0x0000001c200c72a5 */ /* 0x001fc4000f8e001a */
[----:B------:R0:W-:Y:S01]  /*b070*/  STS [R95+0x8], R59 ;  /* 0x0000083b5f007388 */ /* 0x0001e20000000800 */
[----:B------:R-:W-:Y:S01]  /*b080*/  UIADD3 UR18, UP3, UPT, UR18, -0x800, URZ ;  /* 0xfffff80012127890 */ /* 0x000fe2000ff7e0ff */
[C---:B-----5:R-:W-:Y:S01]  /*b090*/  LOP3.LUT R61, R7.reuse, 0x160, RZ, 0xfc, !PT ;  /* 0x00000160073d7812 */ /* 0x060fe200078efcff */
[----:B------:R-:W-:Y:S01]  /*b0a0*/  UIMAD UR13, UR32, UR29, UR13 ;  /* 0x0000001d200d72a4 */ /* 0x000fe2000f8e020d */
[----:B------:R-:W-:Y:S01]  /*b0b0*/  STS [R95+0xc], R60 ;  /* 0x00000c3c5f007388 */ /* 0x000fe20000000800 */
[----:B------:R-:W5:Y:S03]  /*b0c0*/  LDCU.64 UR28, c[0x0][0x550] ;  /* 0x0000aa00ff1c77ac */ /* 0x000f660008000a00 */
[----:B------:R1:W-:Y:S01]  /*b0d0*/  STS [R95+0x10], R57 ;  /* 0x000010395f007388 */ /* 0x0003e20000000800 */
[----:B--2---:R-:W-:Y:S01]  /*b0e0*/  UIMAD UR23, UR8, UR31, URZ ;  /* 0x0000001f081772a4 */ /* 0x004fe2000f8e02ff */
[----:B0-----:R-:W-:Y:S01]  /*b0f0*/  LOP3.LUT R59, R7, 0x140, RZ, 0xfc, !PT ;  /* 0x00000140073b7812 */ /* 0x001fe200078efcff */
[----:B------:R-:W-:Y:S01]  /*b100*/  UIMAD.WIDE.U32 UR12, UR8, UR30, UR12 ;  /* 0x0000001e080c72a5 */ /* 0x000fe2000f8e000c */
[----:B------:R-:W-:Y:S01]  /*b110*/  STS [R95+0x14], R58 ;  /* 0x0000143a5f007388 */ /* 0x000fe20000000800 */
[----:B------:R-:W-:-:S02]  /*b120*/  UIADD3.X UR15, UPT, UPT, UR15, -0x1, URZ, UP1, !UPT ;  /* 0xffffffff0f0f7890 */ /* 0x000fc40008ffe4ff */
[----:B------:R-:W-:Y:S01]  /*b130*/  MOV R4, UR23 ;  /* 0x0000001700047c02 */ /* 0x000fe20008000f00 */
[----:B------:R0:W-:Y:S01]  /*b140*/  STS [R95+0x18], R55 ;  /* 0x000018375f007388 */ /* 0x0001e20000000800 */
[C---:B------:R-:W-:Y:S01]  /*b150*/  IADD3 R3, P5, PT, R7.reuse, UR12, RZ ;  /* 0x0000000c07037c10 */ /* 0x040fe2000ffbe0ff */
[----:B------:R-:W-:Y:S01]  /*b160*/  UIADD3.X UR17, UPT, UPT, UR17, -0x1, URZ, UP2, !UPT ;  /* 0xffffffff11117890 */ /* 0x000fe200097fe4ff */
[----:B-1----:R-:W-:Y:S01]  /*b170*/  LOP3.LUT R57, R7, 0x120, RZ, 0xfc, !PT ;  /* 0x0000012007397812 */ /* 0x002fe200078efcff */
[----:B------:R-:W-:Y:S01]  /*b180*/  STS [R95+0x1c], R56 ;  /* 0x00001c385f007388 */ /* 0x000fe20000000800 */
[----:B------:R-:W-:Y:S01]  /*b190*/  IADD3.X R4, PT, PT, R4, UR13, RZ, P5, !PT ;  /* 0x0000000d04047c10 */ /* 0x000fe2000affe4ff */
[----:B------:R-:W1:Y:S01]  /*b1a0*/  LDCU.64 UR12, c[0x0][0x518] ;  /* 0x0000a300ff0c77ac */ /* 0x000e620008000a00 */
[----:B-----5:R-:W-:Y:S01]  /*b1b0*/  LEA R2, P5, R3, UR28, 0x2 ;  /* 0x0000001c03027c11 */ /* 0x020fe2000f8a10ff */
[----:B------:R2:W-:Y:S01]  /*b1c0*/  STS [R95+0x20], R53 ;  /* 0x000020355f007388 */ /* 0x0005e20000000800 */
[----:B0-----:R-:W-:Y:S01]  /*b1d0*/  LOP3.LUT R55, R7, 0x100, RZ, 0xfc, !PT ;  /* 0x0000010007377812 */ /* 0x001fe200078efcff */
[----:B------:R-:W-:-:S02]  /*b1e0*/  UIADD3.X UR19, UPT, UPT, UR19, -0x1, URZ, UP3, !UPT ;  /* 0xffffffff13137890 */ /* 0x000fc40009ffe4ff */
[----:B------:R-:W-:Y:S01]  /*b1f0*/  STS [R95+0x24], R54 ;  /* 0x000024365f007388 */ /* 0x000fe20000000800 */
[----:B------:R-:W-:Y:S01]  /*b200*/  LEA.HI.X R3, R3, UR29, R4, 0x2, P5 ;  /* 0x0000001d03037c11 */ /* 0x000fe2000a8f1404 */
[----:B------:R-:W0:Y:S02]  /*b210*/  LDCU.64 UR28, c[0x0][0x560] ;  /* 0x0000ac00ff1c77ac */ /* 0x000e240008000a00 */
[----:B------:R5:W-:Y:S01]  /*b220*/  STS [R95+0x28], R51 ;  /* 0x000028335f007388 */ /* 0x000be20000000800 */
[----:B--2---:R-:W-:-:S03]  /*b230*/  LOP3.LUT R53, R7, 0xe0, RZ, 0xfc, !PT ;  /* 0x000000e007357812 */ /* 0x004fc600078efcff */
[----:B------:R-:W-:Y:S04]  /*b240*/  STS [R95+0x2c], R52 ;  /* 0x00002c345f007388 */ /* 0x000fe80000000800 */
[----:B------:R2:W-:Y:S01]  /*b250*/  STS [R95+0x30], R49 ;  /* 0x000030315f007388 */ /* 0x0005e20000000800 */
[----:B-1----:R-:W-:Y:S01]  /*b260*/  UIMAD.WIDE.U32 UR26, UR32, UR12, UR26 ;  /* 0x0000000c201a72a5 */ /* 0x002fe2000f8e001a */
[----:B-----5:R-:W-:Y:S02]  /*b270*/  LOP3.LUT R51, R7, 0xc0, RZ, 0xfc, !PT ;  /* 0x000000c007337812 */ /* 0x020fe400078efcff */
[----:B------:R-:W-:Y:S01]  /*b280*/  STS [R95+0x34], R50 ;  /* 0x000034325f007388 */ /* 0x000fe20000000800 */
[----:B------:R-:W-:-:S03]  /*b290*/  UIMAD UR13, UR32, UR13, UR27 ;  /* 0x0000000d200d72a4 */ /* 0x000fc6000f8e021b */
[----:B------:R1:W-:Y:S01]  /*b2a0*/  STS [R95+0x38], R47 ;  /* 0x0000382f5f007388 */ /* 0x0003e20000000800 */
[----:B------:R-:W-:Y:S01]  /*b2b0*/  UMOV UR12, UR26 ;  /* 0x0000001a000c7c82 */ /* 0x000fe20008000000 */
[----:B--2---:R-:W-:Y:S02]  /*b2c0*/  LOP3.LUT R49, R7, 0xa0, RZ, 0xfc, !PT ;  /* 0x000000a007317812 */ /* 0x004fe400078efcff */
[----:B------:R-:W-:Y:S01]  /*b2d0*/  STS [R95+0x3c], R48 ;  /* 0x00003c305f007388 */ /* 0x000fe20000000800 */
[----:B------:R-:W-:-:S03]  /*b2e0*/  NOP ;  /* 0x0000000000007918 */ /* 0x000fc60000000000 */
[----:B------:R-:W-:Y:S01]  /*b2f0*/  LDS R9, [R111] ;  /* 0x000000006f097984 */ /* 0x000fe20000000800 */
[----:B-1----:R-:W-:-:S03]  /*b300*/  LOP3.LUT R47, R7, 0x80, RZ, 0xfc, !PT ;  /* 0x00000080072f7812 */ /* 0x002fc600078efcff */
        /* <DEDUP_REMOVED lines=58> */
[----:B-----5:R-:W-:-:S03]  /*b6b0*/  FADD.FTZ R65, R64, R65 ;  /* 0x0000004140417221 */ /* 0x020fc60000010000 */
        /* <DEDUP_REMOVED lines=20> */
[----:B------:R-:W-:Y:S01]  /*b800*/  STS [R95+0x3c], R78 ;  /* 0x00003c4e5f007388 */ /* 0x000fe20000000800 */
[----:B------:R-:W-:-:S03]  /*b810*/  NOP ;  /* 0x0000000000007918 */ /* 0x000fc60000000000 */
[----:B------:R-:W-:Y:S01]  /*b820*/  LDS R111, [R111] ;  /* 0x000000006f6f7984 */ /* 0x000fe20000000800 */
[----:B--2---:R-:W-:-:S03]  /*b830*/  FADD.FTZ R76, R75, R76 ;  /* 0x0000004c4b4c7221 */ /* 0x004fc60000010000 */
        /* <DEDUP_REMOVED lines=62> */
.L_x_13020:
[----:B------:R-:W1:Y:S01]  /*bc20*/  LDCU.64 UR6, c[0x0][0x548] ;  /* 0x0000a900ff0677ac */ /* 0x000e620008000a00 */
[----:B0-----:R-:W0:Y:S01]  /*bc30*/  S2R R11, SR_TID.X ;  /* 0x00000000000b7919 */ /* 0x001e220000002100 */
[----:B------:R-:W2:Y:S01]  /*bc40*/  LDCU UR26, c[0x0][0x38c] ;  /* 0x00007180ff1a77ac */ /* 0x000ea20008000800 */
[----:B------:R-:W0:Y:S01]  /*bc50*/  LDCU.64 UR10, c[0x0][0x568] ;  /* 0x0000ad00ff0a77ac */ /* 0x000e220008000a00 */
[----:B-1----:R-:W-:-:S04]  /*bc60*/  UISETP.NE.U32.AND UP0, UPT, UR6, URZ, UPT ;  /* 0x000000ff0600728c */ /* 0x002fc8000bf05070 */
[----:B------:R-:W-:-:S09]  /*bc70*/  UISETP.NE.AND.EX UP0, UPT, UR7, URZ, UPT, UP0 ;  /* 0x000000ff0700728c */ /* 0x000fd2000bf05300 */
[----:B--2---:R-:W-:Y:S05]  /*bc80*/  BRA.U !UP0, `(.L_x_13105) ;  /* 0x00000001086c7547 */ /* 0x004fea000b800000 */
[----:B------:R-:W1:Y:S01]  /*bc90*/  SHFL.DOWN P0, R3, R116, 0x1, 0x1f ;  /* 0x08201f0074037f89 */ /* 0x000e620000000000 */
[----:B------:R-:W-:Y:S01]  /*bca0*/  BSSY.RECONVERGENT B0, `(.L_x_13105) ;  /* 0x0000019000007945 */ /* 0x000fe20003800200 */
[----:B------:R-:W2:Y:S01]  /*bcb0*/  S2R R4, SR_LANEID ;  /* 0x0000000000047919 */ /* 0x000ea20000000000 */
[----:B------:R-:W5:Y:S01]  /*bcc0*/  S2R R6, SR_TID.X ;  /* 0x0000000000067919 */ /* 0x000f620000002100 */
        /* <DEDUP_REMOVED lines=22> */
.L_x_13106:
[----:B0-----:R-:W-:Y:S05]  /*be30*/  BSYNC.RECONVERGENT B0 ;  /* 0x0000000000007941 */ /* 0x001fea0003800200 */
.L_x_13105:
[----:B0-----:R-:W-:Y:S01]  /*be40*/  UISETP.NE.U32.AND UP0, UPT, UR10, URZ, UPT ;  /* 0x000000ff0a00728c */ /* 0x001fe2000bf05070 */
[----:B------:R-:W-:-:S03]  /*be50*/  ISETP.GE.AND P0, PT, R11, UR26, PT ;  /* 0x0000001a0b007c0c */ /* 0x000fc6000bf06270 */
[----:B------:R-:W-:-:S09]  /*be60*/  UISETP.NE.AND.EX UP0, UPT, UR11, URZ, UPT, UP0 ;  /* 0x000000ff0b00728c */ /* 0x000fd2000bf05300 */
[----:B------:R-:W-:Y:S05]  /*be70*/  BRA.U !UP0, `(.L_x_13107) ;  /* 0x0000000108707547 */ /* 0x000fea000b800000 */
[----:B------:R-:W-:Y:S06]  /*be80*/  BAR.SYNC.DEFER_BLOCKING 0x0 ;  /* 0x0000000000007b1d */ /* 0x000fec0000010000 */
[----:B------:R-:W-:Y:S01]  /*be90*/  BSSY.RECONVERGENT B0, `(.L_x_13107) ;  /* 0x000001a000007945 */ /* 0x000fe20003800200 */
[----:B--2---:R-:W0:Y:S01]  /*bea0*/  SHFL.DOWN P1, R3, R114, 0x1, 0x1f ;  /* 0x08201f0072037f89 */ /* 0x004e220000020000 */
[----:B-1----:R-:W1:Y:S01]  /*beb0*/  S2R R4, SR_LANEID ;  /* 0x0000000000047919 */ /* 0x002e620000000000 */
[----:B------:R-:W2:Y:S01]  /*bec0*/  S2R R6, SR_TID.X ;  /* 0x0000000000067919 */ /* 0x000ea20000002100 */
[----:B0-----:R-:W-:-:S05]  /*bed0*/  @P1 FADD R3, R3, R114 ;  /* 0x0000007203031221 */ /* 0x001fca0000000000 */
[----:B------:R-:W0:Y:S01]  /*bee0*/  SHFL.DOWN P1, R0, R3, 0x2, 0x1f ;  /* 0x08401f0003007f89 */ /* 0x000e220000020000 */
        /* <DEDUP_REMOVED lines=11> */
[----:B--2---:R-:W-:-:S04]  /*bfa0*/  ISETP.NE.AND P1, PT, R6, RZ, PT ;  /* 0x000000ff0600720c */ /* 0x004fc80003f25270 */
        /* <DEDUP_REMOVED lines=8> */
.L_x_13108:
[----:B------:R-:W-:Y:S05]  /*c030*/  BSYNC.RECONVERGENT B0 ;  /* 0x0000000000007941 */ /* 0x000fea0003800200 */
.L_x_13107:
        /* <DEDUP_REMOVED lines=12> */
[----:B------:R-:W0:Y:S01]  /*c100*/  LDCU.64 UR20, c[0x0][0x4f0] ;  /* 0x00009e00ff1477ac */ /* 0x000e220008000a00 */
[----:B------:R-:W1:Y:S01]  /*c110*/  LDCU.64 UR22, c[0x0][0x540] ;  /* 0x0000a800ff1677ac */ /* 0x000e620008000a00 */
[----:B------:R-:W-:-:S02]  /*c120*/  UIMAD UR8, UR8, UR13, UR7 ;  /* 0x0000000d080872a4 */ /* 0x000fc4000f8e0207 */
[----:B--2--5:R-:W-:-:S12]  /*c130*/  ULEA UR10, UR14, UR10, 0x18 ;  /* 0x0000000a0e0a7291 */ /* 0x024fd8000f8ec0ff */
.L_x_13110:
[----:B------:R-:W-:Y:S02]  /*c140*/  LEA R0, R11, UR10, 0x3 ;  /* 0x0000000a0b007c11 */ /* 0x000fe4000f8e18ff */
[----:B--2---:R-:W-:Y:S02]  /*c150*/  MOV R3, UR7 ;  /* 0x0000000700037c02 */ /* 0x004fe40008000f00 */
[----:B------:R-:W-:Y:S01]  /*c160*/  MOV R2, UR6 ;  /* 0x0000000600027c02 */ /* 0x000fe20008000f00 */
[----:B------:R-:W2:Y:S01]  /*c170*/  LDS.64 R12, [R0+0x4650] ;  /* 0x00465000000c7984 */ /* 0x000ea20000000a00 */
[----:B------:R-:W-:Y:S02]  /*c180*/  SHF.R.S32.HI R3, RZ, 0x1f, R11 ;  /* 0x0000001fff037819 */ /* 0x000fe4000001140b */
[----:B------:R-:W-:Y:S01]  /*c190*/  MOV R7, UR8 ;  /* 0x0000000800077c02 */ /* 0x000fe20008000f00 */
[----:B------:R-:W5:Y:S01]  /*c1a0*/  LDS.64 R14, [R0+0x4e50] ;  /* 0x004e5000000e7984 */ /* 0x000f620000000a00 */
        /* <DEDUP_REMOVED lines=17> */
[----:B-1----:R-:W-:-:S04]  /*c2c0*/  LEA R4, P1, R8, UR22, 0x3 ;  /* 0x0000001608047c11 */ /* 0x002fc8000f8218ff */
[----:B------:R-:W-:Y:S01]  /*c2d0*/  LEA.HI.X R5, R8, UR23, R5, 0x3, P1 ;  /* 0x0000001708057c11 */ /* 0x000fe200088f1c05 */
[----:B--2---:R2:W-:Y:S04]  /*c2e0*/  REDG.E.ADD.F32.FTZ.RN.STRONG.GPU desc[UR24][R2.64], R12 ;  /* 0x0000000c020079a6 */ /* 0x0045e8000c12f318 */
[----:B------:R2:W-:Y:S04]  /*c2f0*/  REDG.E.ADD.F32.FTZ.RN.STRONG.GPU desc[UR24][R2.64+0x4], R13 ;  /* 0x0000040d020079a6 */ /* 0x0005e8000c12f318 */
[----:B-----5:R2:W-:Y:S04]  /*c300*/  REDG.E.ADD.F32.FTZ.RN.STRONG.GPU desc[UR24][R4.64], R14 ;  /* 0x0000000e040079a6 */ /* 0x0205e8000c12f318 */
[----:B------:R2:W-:Y:S01]  /*c310*/  REDG.E.ADD.F32.FTZ.RN.STRONG.GPU desc[UR24][R4.64+0x4], R15 ;  /* 0x0000040f040079a6 */ /* 0x0005e2000c12f318 */
[----:B------:R-:W-:Y:S05]  /*c320*/  @!P0 BRA `(.L_x_13110) ;  /* 0xfffffffc00848947 */ /* 0x000fea000383ffff */
[----:B------:R-:W-:Y:S05]  /*c330*/  BSYNC.RECONVERGENT B0 ;  /* 0x0000000000007941 */ /* 0x000fea0003800200 */
.L_x_13109:
[----:B------:R-:W-:Y:S05]  /*c340*/  EXIT ;  /* 0x000000000000794d */ /* 0x000fea0003800000 */
.L_x_13111:
        /* <DEDUP_REMOVED lines=11> */
.L_x_18728:


//--------------------- .text._Z25selective_scan_bwd_kernelI32Selective_Scan_bwd_kernel_traitsILi32ELi16ELb0ELb1ELb0ELb0ELb1EfN3c107complexIfEEEEv12SSMParamsBwd --------------------------
	.section	.text._Z25selective_scan_bwd_kernelI32Selective_Scan_bwd_kernel_traitsILi32ELi16ELb0ELb1ELb0ELb0ELb1EfN3c107complexIfEEEEv12SSMParamsBwd,"ax",@progbits
	.align	128
        .global         _Z25selective_scan_bwd_kernelI32Selective_Scan_bwd_kernel_traitsILi32ELi16ELb0ELb1ELb0ELb0ELb1EfN3c107complexIfEEEEv12SSMParamsBwd
        .type           _Z25selective_scan_bwd_kernelI32Selective_Scan_bwd_kernel_traitsILi32ELi16ELb0ELb1ELb0ELb0ELb1EfN3c107complexIfEEEEv12SSMParamsBwd,@function
        .size           _Z25selective_scan_bwd_kernelI32Selective_Scan_bwd_kernel_traitsILi32ELi16ELb0ELb1ELb0ELb0ELb1EfN3c107complexIfEEEEv12SSMParamsBwd,(.L_x_18729 - _Z25selective_scan_bwd_kernelI32Selective_Scan_bwd_kernel_traitsILi32ELi16ELb0ELb1ELb0ELb0ELb1EfN3c107complexIfEEEEv12SSMParamsBwd)
        .other          _Z25selective_scan_bwd_kernelI32Selective_Scan_bwd_kernel_traitsILi32ELi16ELb0ELb1ELb0ELb0ELb1EfN3c107complexIfEEEEv12SSMParamsBwd,@"STO_CUDA_ENTRY STV_DEFAULT"
_Z25selective_scan_bwd_kernelI32Selective_Scan_bwd_kernel_traitsILi32ELi16ELb0ELb1ELb0ELb0ELb1EfN3c107complexIfEEEEv12SSMParamsBwd:
.text._Z25selective_scan_bwd_kernelI32Selective_Scan_bwd_kernel_traitsILi32ELi16ELb0ELb1ELb0ELb0ELb1EfN3c107complexIfEEEEv12SSMParamsBwd:
        /* <DEDUP_REMOVED lines=24> */
[----:B------:R-:W-:-:S04]  /*0180*/  MOV R5, UR7 ;  /* 0x0000000700057c02 */ /* 0x000fc80008000f00 */
[----:B---3--:R3:W3:Y:S04]  /*0190*/  @P0 LDG.E R3, desc[UR30][R2.64] ;  /* 0x0000001e02030981 */ /* 0x0086e8000c1e1900 */
[----:B------:R-:W3:Y:S01]  /*01a0*/  @P1 LDG.E R4, desc[UR30][R4.64] ;  /* 0x0000001e04041981 */ /* 0x000ee2000c1e1900 */
[----:B----4-:R-:W-:Y:S01]  /*01b0*/  MOV R0, UR28 ;  /* 0x0000001c00007c02 */ /* 0x010fe20008000f00 */
[----:B------:R-:W5:Y:S01]  /*01c0*/  S2UR UR6, SR_CTAID.X ;  /* 0x00000000000679c3 */ /* 0x000f620000002500 */
[----:B--2---:R-:W-:Y:S01]  /*01d0*/  ULEA UR13, UR26, 0xfffffe00, 0x9 ;  /* 0xfffffe001a0d7891 */ /* 0x004fe2000f8e48ff */
[----:B------:R-:W-:Y:S02]  /*01e0*/  CS2R R132, SRZ ;  /* 0x0000000000847805 */ /* 0x000fe4000001ff00 */
[----:B------:R-:W-:Y:S01]  /*01f0*/  IABS R0, R0 ;  /* 0x0000000000007213 */ /* 0x000fe20000000000 */
[----:B------:R-:W-:-:S03]  /*0200*/  USHF.R.S32.HI UR25, URZ, 0x1f, UR13 ;  /* 0x0000001fff197899 */ /* 0x000fc6000801140d */
        /* <DEDUP_REMOVED lines=11> */
[----:B------:R-:W-:Y:S01]  /*02c0*/  UIADD3 UR22, UP0, UPT, UR13, UR4, URZ ;  /* 0x000000040d167290 */ /* 0x000fe2000ff1e0ff */
[----:B------:R-:W0:Y:S02]  /*02d0*/  LDCU.128 UR8, c[0x0][0x460] ;  /* 0x00008c00ff0877ac */ /* 0x000e240008000c00 */
[----:B------:R-:W-:Y:S01]  /*02e0*/  UMOV UR4, URZ ;  /* 0x000000ff00047c82 */ /* 0x000fe20008000000 */
[----:B------:R-:W-:Y:S02]  /*02f0*/  UIADD3.X UR7, UPT, UPT, UR25, UR7, URZ, UP0, !UPT ;  /* 0x0000000719077290 */ /* 0x000fe400087fe4ff */
[----:B------:R-:W-:Y:S01]  /*0300*/  UIADD3 UR20, UP2, UPT, UR13, UR20, URZ ;  /* 0x000000140d147290 */ /* 0x000fe2000ff5e0ff */
[----:B------:R-:W2:Y:S01]  /*0310*/  LDCU.64 UR18, c[0x0][0x498] ;  /* 0x00009300ff1277ac */ /* 0x000ea20008000a00 */
[----:B---3--:R-:W-:-:S02]  /*0320*/  IADD3 R2, PT, PT, R0, 0xffffffe, RZ ;  /* 0x0ffffffe00027810 */ /* 0x008fc40007ffe0ff */
[----:B------:R-:W-:Y:S01]  /*0330*/  MOV R0, UR12 ;  /* 0x0000000c00007c02 */ /* 0x000fe20008000f00 */
[----:B------:R-:W-:Y:S01]  /*0340*/  UIADD3.X UR24, UPT, UPT, UR25, UR24, URZ, UP2, !UPT ;  /* 0x0000001819187290 */ /* 0x000fe200097fe4ff */
[----:B------:R-:W3:Y:S02]  /*0350*/  LDCU.64 UR16, c[0x0][0x4b8] ;  /* 0x00009700ff1077ac */ /* 0x000ee40008000a00 */
[----:B------:R-:W4:Y:S01]  /*0360*/  F2I.FTZ.U32.TRUNC.NTZ R2, R2 ;  /* 0x0000000200027305 */ /* 0x000f22000021f000 */
[----:B------:R-:W-:Y:S01]  /*0370*/  IABS R0, R0 ;  /* 0x0000000000007213 */ /* 0x000fe20000000000 */
[----:B0-----:R-:W-:-:S03]  /*0380*/  ULEA UR23, UP3, UR20, UR10, 0x2 ;  /* 0x0000000a14177291 */ /* 0x001fc6000f8610ff */
[----:B------:R-:W-:Y:S01]  /*0390*/  R2UR UR27, R0 ;  /* 0x00000000001b72ca */ /* 0x000fe200000e0000 */
[----:B------:R-:W-:Y:S01]  /*03a0*/  ULEA.HI.X UR24, UR20, UR11, UR24, 0x2, UP3 ;  /* 0x0000000b14187291 */ /* 0x000fe200098f1418 */
[----:B----4-:R-:W-:Y:S01]  /*03b0*/  R2UR UR5, R2 ;  /* 0x00000000020572ca */ /* 0x010fe200000e0000 */
        /* <DEDUP_REMOVED lines=8> */
[----:B-1----:R-:W-:Y:S02]  /*0440*/  UIMAD.WIDE.U32 UR8, UR6, UR14, URZ ;  /* 0x0000000e060872a5 */ /* 0x002fe4000f8e00ff */
        /* <DEDUP_REMOVED lines=16> */
[----:B------:R-:W1:Y:S04]  /*0550*/  LDCU.64 UR14, c[0x0][0x3c8] ;  /* 0x00007900ff0e77ac */ /* 0x000e680008000a00 */
[----:B------:R-:W2:Y:S04]  /*0560*/  LDCU.64 UR10, c[0x0][0x528] ;  /* 0x0000a500ff0a77ac */ /* 0x000ea80008000a00 */
[----:B------:R-:W-:Y:S01]  /*0570*/  @UP0 UIADD3 UR7, UPT, UPT, UR7, 0x1, URZ ;  /* 0x0000000107070890 */ /* 0x000fe2000fffe0ff */
[----:B------:R-:W3:Y:S01]  /*0580*/  LDCU.64 UR18, c[0x0][0x4c0] ;  /* 0x00009800ff1277ac */ /* 0x000ee20008000a00 */
[----:B------:R-:W-:-:S02]  /*0590*/  UIADD3 UR13, UP3, UPT, UR13, UR4, URZ ;  /* 0x000000040d0d7290 */ /* 0x000fc4000ff7e0ff */
[----:B------:R-:W-:Y:S02]  /*05a0*/  @!UP2 UIADD3 UR7, UPT, UPT, -UR7, URZ, URZ ;  /* 0x000000ff0707a290 */ /* 0x000fe4000fffe1ff */
[----:B------:R-:W-:Y:S02]  /*05b0*/  UIADD3.X UR4, UPT, UPT, UR25, UR5, URZ, UP3, !UPT ;  /* 0x0000000519047290 */ /* 0x000fe40009ffe4ff */
[----:B0-----:R-:W-:Y:S02]  /*05c0*/  UISETP.NE.U32.AND UP0, UPT, UR32, URZ, UPT ;  /* 0x000000ff2000728c */ /* 0x001fe4000bf05070 */
[----:B--2---:R-:W-:Y:S02]  /*05d0*/  ULEA UR25, UP2, UR13, UR10, 0x2 ;  /* 0x0000000a0d197291 */ /* 0x004fe4000f8410ff */
[----:B------:R-:W-:Y:S02]  /*05e0*/  @!UP1 ULOP3.LUT UR7, URZ, UR28, URZ, 0x33, !UPT ;  /* 0x0000001cff079292 */ /* 0x000fe4000f8e33ff */
[----:B------:R-:W-:-:S02]  /*05f0*/  UISETP.NE.AND.EX UP0, UPT, UR33, URZ, UPT, UP0 ;  /* 0x000000ff2100728c */ /* 0x000fc4000bf05300 */
[----:B------:R-:W-:Y:S02]  /*0600*/  ULEA.HI.X UR13, UR13, UR11, UR4, 0x2, UP2 ;  /* 0x0000000b0d0d7291 */ /* 0x000fe400090f1404 */
[----:B------:R-:W-:Y:S02]  /*0610*/  USHF.R.S32.HI UR4, URZ, 0x1f, UR7 ;  /* 0x0000001fff047899 */ /* 0x000fe40008011407 */
[----:B-1----:R-:W-:Y:S02]  /*0620*/  UIMAD.WIDE.U32 UR8, UR7, UR14, UR8 ;  /* 0x0000000e070872a5 */ /* 0x002fe4000f8e0008 */
[----:B------:R-:W-:Y:S02]  /*0630*/  UIMAD UR5, UR4, UR14, URZ ;  /* 0x0000000e040572a4 */ /* 0x000fe4000f8e02ff */
[----:B---3--:R-:W-:Y:S02]  /*0640*/  UIMAD UR11, UR4, UR18, URZ ;  /* 0x00000012040b72a4 */ /* 0x008fe4000f8e02ff */
[----:B------:R-:W-:-:S02]  /*0650*/  UIMAD UR10, UR7, UR15, UR5 ;  /* 0x0000000f070a72a4 */ /* 0x000fc4000f8e0205 */
[----:B------:R-:W-:Y:S01]  /*0660*/  UIMAD.WIDE.U32 UR4, UR7, UR18, URZ ;  /* 0x00000012070472a5 */ /* 0x000fe2000f8e00ff */
[----:B------:R-:W0:Y:S01]  /*0670*/  @UP0 LDCU UR18, c[0x0][0x384] ;  /* 0x00007080ff1207ac */ /* 0x000e220008000800 */
[----:B------:R-:W1:Y:S01]  /*0680*/  LDCU.64 UR14, c[0x0][0x538] ;  /* 0x0000a700ff0e77ac */ /* 0x000e620008000a00 */
[----:B------:R-:W-:Y:S01]  /*0690*/  UIMAD UR11, UR7, UR19, UR11 ;  /* 0x00000013070b72a4 */ /* 0x000fe2000f8e020b */
[----:B------:R-:W2:Y:S01]  /*06a0*/  @UP0 LDCU UR19, c[0x0][0x38c] ;  /* 0x00007180ff1307ac */ /* 0x000ea20008000800 */
[----:B------:R-:W3:Y:S01]  /*06b0*/  LDCU.64 UR28, c[0x0][0x448] ;  /* 0x00008900ff1c77ac */ /* 0x000ee20008000a00 */
[----:B------:R-:W4:Y:S01]  /*06c0*/  @UP0 LDCU.64 UR32, c[0x0][0x480] ;  /* 0x00009000ff2007ac */ /* 0x000f220008000a00 */
        /* <DEDUP_REMOVED lines=27> */
[----:B------:R-:W-:Y:S01]  /*0880*/  UMOV UR26, UR13 ;  /* 0x0000000d001a7c82 */ /* 0x000fe20008000000 */
[C---:B0-----:R-:W-:Y:S02]  /*0890*/  SHF.L.U32 R0, R5.reuse, 0x4, RZ ;  /* 0x0000000405007819 */ /* 0x041fe400000006ff */
[----:B------:R-:W-:-:S04]  /*08a0*/  LOP3.LUT R5, R5, 0x1f, RZ, 0xc0, !PT ;  /* 0x0000001f05057812 */ /* 0x000fc800078ec0ff */
[----:B-1----:R-:W-:-:S07]  /*08b0*/  LOP3.LUT R9, R5, 0x3e00, R0, 0xf8, !PT ;  /* 0x00003e0005097812 */ /* 0x002fce00078ef800 */
.L_x_13197:
[----:B0-----:R-:W0:Y:S01]  /*08c0*/  S2R R135, SR_TID.X ;  /* 0x0000000000877919 */ /* 0x001e220000002100 */
[----:B------:R-:W1:Y:S01]  /*08d0*/  S2UR UR37, SR_CTAID.X ;  /* 0x00000000002579c3 */ /* 0x000e620000002500 */
[----:B------:R-:W1:Y:S01]  /*08e0*/  LDCU.128 UR12, c[0x0][0x410] ;  /* 0x00008200ff0c77ac */ /* 0x000e620008000c00 */
[----:B------:R-:W-:Y:S02]  /*08f0*/  MOV R6, UR21 ;  /* 0x0000001500067c02 */ /* 0x000fe40008000f00 */
[----:B------:R-:W-:Y:S02]  /*0900*/  CS2R R28, SRZ ;  /* 0x00000000001c7805 */ /* 0x000fe4000001ff00 */
[----:B------:R-:W-:Y:S01]  /*0910*/  MOV R7, UR22 ;  /* 0x0000001600077c02 */ /* 0x000fe20008000f00 */
[----:B------:R-:W-:Y:S01]  /*0920*/  USHF.L.U32 UR8, UR20, 0x9, URZ ;  /* 0x0000000914087899 */ /* 0x000fe200080006ff */
[----:B------:R-:W-:Y:S01]  /*0930*/  CS2R R34, SRZ ;  /* 0x0000000000227805 */ /* 0x000fe2000001ff00 */
[----:B------:R-:W-:Y:S01]  /*0940*/  UMOV UR9, URZ ;  /* 0x000000ff00097c82 */ /* 0x000fe20008000000 */
[----:B------:R-:W2:Y:S01]  /*0950*/  S2UR UR36, SR_CTAID.Y ;  /* 0x00000000002479c3 */ /* 0x000ea20000002600 */
[----:B------:R-:W-:Y:S01]  /*0960*/  UIADD3 UR8, UPT, UPT, UR8, -0x200, URZ ;  /* 0xfffffe0008087890 */ /* 0x000fe2000fffe0ff */
[----:B------:R-:W-:Y:S01]  /*0970*/  IMAD.WIDE.U32 R26, R9, 0x4, R6 ;  /* 0x00000004091a7825 */ /* 0x000fe200078e0006 */
[----:B---3--:R-:W3:Y:S03]  /*0980*/  LDCU.64 UR38, c[0x0][0x488] ;  /* 0x00009100ff2677ac */ /* 0x008ee60008000a00 */
[----:B------:R-:W-:Y:S01]  /*0990*/  HFMA2 R23, -RZ, RZ, 0, 0 ;  /* 0x00000000ff177431 */ /* 0x000fe200000001ff */
[----:B------:R-:W-:-:S02]  /*09a0*/  CS2R R32, SRZ ;  /* 0x0000000000207805 */ /* 0x000fc4000001ff00 */
[----:B------:R-:W-:Y:S01]  /*09b0*/  CS2R R30, SRZ ;  /* 0x00000000001e7805 */ /* 0x000fe2000001ff00 */
[----:B----4-:R-:W4:Y:S01]  /*09c0*/  LDCU.128 UR16, c[0x0][0x420] ;  /* 0x00008400ff1077ac */ /* 0x010f220008000c00 */
[----:B------:R-:W-:Y:S02]  /*09d0*/  CS2R R36, SRZ ;  /* 0x0000000000247805 */ /* 0x000fe4000001ff00 */
[----:B------:R-:W-:Y:S02]  /*09e0*/  CS2R R38, SRZ ;  /* 0x0000000000267805 */ /* 0x000fe4000001ff00 */
[----:B------:R-:W-:Y:S01]  /*09f0*/  CS2R R40, SRZ ;  /* 0x0000000000287805 */ /* 0x000fe2000001ff00 */
[----:B------:R-:W5:Y:S01]  /*0a00*/  LDCU UR29, c[0x0][0x388] ;  /* 0x00007100ff1d77ac */ /* 0x000f620008000800 */
[----:B------:R-:W-:Y:S01]  /*0a10*/  MOV R42, RZ ;  /* 0x000000ff002a7202 */ /* 0x000fe20000000f00 */
[----:B------:R-:W3:Y:S01]  /*0a20*/  LDCU.64 UR40, c[0x0][0x478] ;  /* 0x00008f00ff2877ac */ /* 0x000ee20008000a00 */
[----:B-1----:R-:W-:-:S04]  /*0a30*/  UIMAD.WIDE.U32 UR32, UR37, UR12, UR8 ;  /* 0x0000000c252072a5 */ /* 0x002fc8000f8e0008 */
[----:B------:R-:W-:Y:S01]  /*0a40*/  UIMAD UR13, UR37, UR13, UR33 ;  /* 0x0000000d250d72a4 */ /* 0x000fe2000f8e0221 */
[----:B0-----:R-:W-:Y:S01]  /*0a50*/  SHF.L.U32 R0, R135, 0x4, RZ ;  /* 0x0000000487007819 */ /* 0x001fe200000006ff */
[----:B----4-:R-:W-:Y:S01]  /*0a60*/  UIMAD.WIDE.U32 UR34, UR37, UR16, UR8 ;  /* 0x00000010252272a5 */ /* 0x010fe2000f8e0008 */
[----:B------:R-:W-:Y:S02]  /*0a70*/  UMOV UR12, UR32 ;  /* 0x00000020000c7c82 */ /* 0x000fe40008000000 */
[----:B------:R-:W-:Y:S01]  /*0a80*/  LOP3.LUT R0, R5, 0x3e00, R0, 0xf8, !PT ;  /* 0x00003e0005007812 */ /* 0x000fe200078ef800 */
[----:B--2---:R-:W-:Y:S02]  /*0a90*/  UIMAD.WIDE.U32 UR12, UR36, UR14, UR12 ;  /* 0x0000000e240c72a5 */ /* 0x004fe4000f8e000c */
[----:B------:R-:W-:Y:S01]  /*0aa0*/  UIMAD UR17, UR37, UR17, UR35 ;  /* 0x00000011251172a4 */ /* 0x000fe2000f8e0223 */
[C---:B------:R-:W-:Y:S01]  /*0ab0*/  SHF.L.U32 R6, R0.reuse, 0x2, RZ ;  /* 0x0000000200067819 */ /* 0x040fe200000006ff */
[----:B------:R-:W-:Y:S01]  /*0ac0*/  UIMAD UR15, UR36, UR15, UR13 ;  /* 0x0000000f240f72a4 */ /* 0x000fe2000f8e020d */
[C---:B------:R-:W-:Y:S01]  /*0ad0*/  LOP3.LUT R22, R0.reuse, 0x20, RZ, 0xfc, !PT ;  /* 0x0000002000167812 */ /* 0x040fe200078efcff */
[----:B------:R-:W-:Y:S01]  /*0ae0*/  UMOV UR16, UR34 ;  /* 0x0000002200107c82 */ /* 0x000fe20008000000 */
[C---:B------:R-:W-:Y:S01]  /*0af0*/  IADD3 R5, P0, PT, R0.reuse, UR12, RZ ;  /* 0x0000000c00057c10 */ /* 0x040fe2000ff1e0ff */
[----:B-----5:R-:W-:Y:S01]  /*0b00*/  UIADD3 UR12, UPT, UPT, -UR8, UR29, URZ ;  /* 0x0000001d080c7290 */ /* 0x020fe2000fffe1ff */
[----:B------:R-:W-:Y:S01]  /*0b10*/  LOP3.LUT R13, R0, 0xe0, RZ, 0xfc, !PT ;  /* 0x000000e0000d7812 */ /* 0x000fe200078efcff */
[----:B------:R-:W-:Y:S01]  /*0b20*/  UIMAD.WIDE.U32 UR16, UR36, UR18, UR16 ;  /* 0x00000012241072a5 */ /* 0x000fe2000f8e0010 */
[----:B------:R-:W-:-:S02]  /*0b30*/  IADD3.X R10, PT, PT, RZ, UR15, RZ, P0, !PT ;  /* 0x0000000fff0a7c10 */ /* 0x000fc400087fe4ff */
[----:B---3--:R-:W-:Y:S01]  /*0b40*/  LEA R4, P0, R5, UR38, 0x2 ;  /* 0x0000002605047c11 */ /* 0x008fe2000f8010ff */
[----:B------:R-:W-:Y:S01]  /*0b50*/  UIMAD UR19, UR36, UR19, UR17 ;  /* 0x00000013241372a4 */ /* 0x000fe2000f8e0211 */
[----:B------:R-:W-:Y:S01]  /*0b60*/  ISETP.GE.AND P2, PT, R9, UR12, PT ;  /* 0x0000000c09007c0c */ /* 0x000fe2000bf46270 */
[----:B------:R-:W-:Y:S01]  /*0b70*/  BAR.SYNC.DEFER_BLOCKING 0x0 ;  /* 0x0000000000007b1d */ /* 0x000fe20000010000 */
[----:B------:R-:W-:Y:S02]  /*0b80*/  LEA.HI.X R5, R5, UR39, R10, 0x2, P0 ;  /* 0x0000002705057c11 */ /* 0x000fe400080f140a */
[----:B------:R-:W-:Y:S02]  /*0b90*/  IADD3 R24, P0, PT, R6, UR23, RZ ;  /* 0x0000001706187c10 */ /* 0x000fe4000ff1e0ff */
[----:B------:R-:W-:Y:S01]  /*0ba0*/  IADD3 R3, P1, PT, R0, UR16, RZ ;  /* 0x0000001000037c10 */ /* 0x000fe2000ff3e0ff */
[----:B------:R-:W0:Y:S01]  /*0bb0*/  LDCU.64 UR14, c[0x0][0x508] ;  /* 0x0000a100ff0e77ac */ /* 0x000e220008000a00 */
[----:B------:R-:W-:-:S02]  /*0bc0*/  IADD3.X R25, PT, PT, RZ, UR24, RZ, P0, !PT ;  /* 0x00000018ff197c10 */ /* 0x000fc400087fe4ff */
[----:B------:R-:W-:Y:S02]  /*0bd0*/  ISETP.GE.AND P0, PT, R22, UR12, PT ;  /* 0x0000000c16007c0c */ /* 0x000fe4000bf06270 */
[----:B------:R-:W-:Y:S02]  /*0be0*/  IADD3.X R8, PT, PT, RZ, UR19, RZ, P1, !PT ;  /* 0x00000013ff087c10 */ /* 0x000fe40008ffe4ff */
[----:B------:R-:W-:Y:S02]  /*0bf0*/  P2R R65, PR, RZ, 0x4 ;  /* 0x00000004ff417803 */ /* 0x000fe40000000000 */
[C---:B------:R-:W-:Y:S02]  /*0c00*/  LOP3.LUT R14, R0.reuse, 0x100, RZ, 0xfc, !PT ;  /* 0x00000100000e7812 */ /* 0x040fe400078efcff */
[C---:B------:R-:W-:Y:S02]  /*0c10*/  LOP3.LUT R12, R0.reuse, 0xc0, RZ, 0xfc, !PT ;  /* 0x000000c0000c7812 */ /* 0x040fe400078efcff */
[----:B------:R-:W-:-:S02]  /*0c20*/  LOP3.LUT R9, R0, 0x60, RZ, 0xfc, !PT ;  /* 0x0000006000097812 */ /* 0x000fc400078efcff */
[C---:B------:R-:W-:Y:S02]  /*0c30*/  LOP3.LUT R11, R0.reuse, 0xa0, RZ, 0xfc, !PT ;  /* 0x000000a0000b7812 */ /* 0x040fe400078efcff */
[C---:B------:R-:W-:Y:S01]  /*0c40*/  LOP3.LUT R10, R0.reuse, 0x80, RZ, 0xfc, !PT ;  /* 0x00000080000a7812 */ /* 0x040fe200078efcff */
[----:B------:R-:W2:Y:S01]  /*0c50*/  @!P0 LDG.E R28, desc[UR30][R26.64+0x80] ;  /* 0x0000801e1a1c8981 */ /* 0x000ea2000c1e1900 */
[----:B------:R-:W-:Y:S02]  /*0c60*/  LEA R2, P1, R3, UR40, 0x2 ;  /* 0x0000002803027c11 */ /* 0x000fe4000f8210ff */
[C---:B------:R-:W-:Y:S02]  /*0c70*/  LOP3.LUT R15, R0.reuse, 0x120, RZ, 0xfc, !PT ;  /* 0x00000120000f7812 */ /* 0x040fe400078efcff */
[C---:B------:R-:W-:Y:S02]  /*0c80*/  LOP3.LUT R16, R0.reuse, 0x140, RZ, 0xfc, !PT ;  /* 0x0000014000107812 */ /* 0x040fe400078efcff */
[----:B------:R-:W-:-:S02]  /*0c90*/  LOP3.LUT R17, R0, 0x160, RZ, 0xfc, !PT ;  /* 0x0000016000117812 */ /* 0x000fc400078efcff */
[C---:B------:R-:W-:Y:S02]  /*0ca0*/  LOP3.LUT R18, R0.reuse, 0x180, RZ, 0xfc, !PT ;  /* 0x0000018000127812 */ /* 0x040fe400078efcff */
[C---:B------:R-:W-:Y:S02]  /*0cb0*/  LOP3.LUT R19, R0.reuse, 0x1a0, RZ, 0xfc, !PT ;  /* 0x000001a000137812 */ /* 0x040fe400078efcff */
[C---:B------:R-:W-:Y:S02]  /*0cc0*/  LOP3.LUT R20, R0.reuse, 0x1c0, RZ, 0xfc, !PT ;  /* 0x000001c000147812 */ /* 0x040fe400078efcff */
[----:B------:R-:W-:Y:S01]  /*0cd0*/  LOP3.LUT R21, R0, 0x1e0, RZ, 0xfc, !PT ;  /* 0x000001e000157812 */ /* 0x000fe200078efcff */
[----:B------:R-:W1:Y:S01]  /*0ce0*/  S2R R131, SR_LANEID ;  /* 0x0000000000837919 */ /* 0x000e620000000000 */
[----:B------:R-:W-:Y:S01]  /*0cf0*/  ISETP.GE.AND P0, PT, R13, UR12, PT ;  /* 0x0000000c0d007c0c */ /* 0x000fe2000bf06270 */
[----:B------:R-:W-:Y:S01]  /*0d00*/  UMOV UR16, 0x400 ;  /* 0x0000040000107882 */ /* 0x000fe20000000000 */
[----:B------:R-:W-:Y:S01]  /*0d10*/  LEA.HI.X R3, R3, UR41, R8, 0x2, P1 ;  /* 0x0000002903037c11 */ /* 0x000fe200088f1408 */
[----:B------:R-:W3:Y:S01]  /*0d20*/  LDCU.64 UR18, c[0x0][0x510] ;  /* 0x0000a200ff1277ac */ /* 0x000ee20008000a00 */
[----:B------:R-:W-:-:S02]  /*0d30*/  ISETP.GE.AND P1, PT, R22, UR12, PT ;  /* 0x0000000c16007c0c */ /* 0x000fc4000bf26270 */
[----:B------:R-:W-:Y:S02]  /*0d40*/  LOP3.LUT R8, R0, 0x40, RZ, 0xfc, !PT ;  /* 0x0000004000087812 */ /* 0x000fe400078efcff */
[----:B------:R-:W-:Y:S02]  /*0d50*/  P2R R82, PR, RZ, 0x2 ;  /* 0x00000002ff527803 */ /* 0x000fe40000000000 */
[----:B------:R-:W-:Y:S02]  /*0d60*/  IADD3 R6, P1, PT, R6, UR25, RZ ;  /* 0x0000001906067c10 */ /* 0x000fe4000ff3e0ff */
[----:B------:R-:W-:Y:S01]  /*0d70*/  P2R R62, PR, RZ, 0x1 ;  /* 0x00000001ff3e7803 */ /* 0x000fe20000000000 */
[----:B------:R-:W4:Y:S01]  /*0d80*/  @!P0 LDG.E R34, desc[UR30][R26.64+0x380] ;  /* 0x0003801e1a228981 */ /* 0x000f22000c1e1900 */
[----:B------:R-:W-:Y:S02]  /*0d90*/  IADD3.X R7, PT, PT, RZ, UR26, RZ, P1, !PT ;  /* 0x0000001aff077c10 */ /* 0x000fe40008ffe4ff */
[----:B------:R-:W-:-:S02]  /*0da0*/  ISETP.NE.AND P1, PT, R65, RZ, PT ;  /* 0x000000ff4100720c */ /* 0x000fc40003f25270 */
[----:B------:R-:W-:Y:S02]  /*0db0*/  ISETP.GE.AND P0, PT, R14, UR12, PT ;  /* 0x0000000c0e007c0c */ /* 0x000fe4000bf06270 */
[----:B------:R-:W-:Y:S02]  /*0dc0*/  ISETP.GE.AND P6, PT, R8, UR12, PT ;  /* 0x0000000c08007c0c */ /* 0x000fe4000bfc6270 */
[----:B------:R-:W-:Y:S02]  /*0dd0*/  ISETP.GE.AND P2, PT, R12, UR12, PT ;  /* 0x0000000c0c007c0c */ /* 0x000fe4000bf46270 */
[----:B------:R-:W-:Y:S02]  /*0de0*/  ISETP.GE.AND P5, PT, R9, UR12, PT ;  /* 0x0000000c09007c0c */ /* 0x000fe4000bfa6270 */
[----:B------:R-:W-:Y:S02]  /*0df0*/  ISETP.GE.AND P3, PT, R11, UR12, PT ;  /* 0x0000000c0b007c0c */ /* 0x000fe4000bf66270 */
[----:B------:R-:W-:Y:S01]  /*0e00*/  ISETP.GE.AND P4, PT, R10, UR12, PT ;  /* 0x0000000c0a007c0c */ /* 0x000fe2000bf86270 */
[----:B------:R-:W5:Y:S01]  /*0e10*/  @!P1 LDG.E R23, desc[UR30][R26.64] ;  /* 0x0000001e1a179981 */ /* 0x000f62000c1e1900 */
[----:B------:R-:W-:-:S02]  /*0e20*/  P2R R63, PR, RZ, 0x1 ;  /* 0x00000001ff3f7803 */ /* 0x000fc40000000000 */
[----:B------:R-:W-:Y:S01]  /*0e30*/  P2R R87, PR, RZ, 0x4 ;  /* 0x00000004ff577803 */ /* 0x000fe20000000000 */
[----:B------:R-:W3:Y:S01]  /*0e40*/  @!P0 LDG.E R35, desc[UR30][R26.64+0x400] ;  /* 0x0004001e1a238981 */ /* 0x000ee2000c1e1900 */
[----:B------:R-:W-:Y:S02]  /*0e50*/  ISETP.GE.AND P0, PT, R15, UR12, PT ;  /* 0x0000000c0f007c0c */ /* 0x000fe4000bf06270 */
[----:B------:R-:W-:Y:S01]  /*0e60*/  ISETP.GE.AND P1, PT, R16, UR12, PT ;  /* 0x0000000c10007c0c */ /* 0x000fe2000bf26270 */
[----:B------:R-:W4:Y:S01]  /*0e70*/  @!P6 LDG.E R29, desc[UR30][R26.64+0x100] ;  /* 0x0001001e1a1de981 */ /* 0x000f22000c1e1900 */
[----:B------:R-:W-:Y:S02]  /*0e80*/  P2R R86, PR, RZ, 0x8 ;  /* 0x00000008ff567803 */ /* 0x000fe40000000000 */
[----:B------:R-:W-:Y:S01]  /*0e90*/  P2R R85, PR, RZ, 0x10 ;  /* 0x00000010ff557803 */ /* 0x000fe20000000000 */
[----:B------:R-:W3:Y:S01]  /*0ea0*/  @!P2 LDG.E R33, desc[UR30][R26.64+0x300] ;  /* 0x0003001e1a21a981 */ /* 0x000ee2000c1e1900 */
[----:B------:R-:W-:-:S02]  /*0eb0*/  ISETP.GE.AND P2, PT, R17, UR12, PT ;  /* 0x0000000c11007c0c */ /* 0x000fc4000bf46270 */
[----:B------:R-:W-:Y:S01]  /*0ec0*/  P2R R84, PR, RZ, 0x20 ;  /* 0x00000020ff547803 */ /* 0x000fe20000000000 */
[----:B------:R-:W3:Y:S01]  /*0ed0*/  @!P5 LDG.E R30, desc[UR30][R26.64+0x180] ;  /* 0x0001801e1a1ed981 */ /* 0x000ee2000c1e1900 */
[----:B------:R-:W-:-:S03]  /*0ee0*/  P2R R83, PR, RZ, 0x40 ;  /* 0x00000040ff537803 */ /* 0x000fc60000000000 */
[----:B------:R-:W3:Y:S01]  /*0ef0*/  @!P3 LDG.E R32, desc[UR30][R26.64+0x280] ;  /* 0x0002801e1a20b981 */ /* 0x000ee2000c1e1900 */
[----:B------:R-:W-:-:S03]  /*0f00*/  ISETP.GE.AND P3, PT, R18, UR12, PT ;  /* 0x0000000c12007c0c */ /* 0x000fc6000bf66270 */
[----:B------:R-:W3:Y:S01]  /*0f10*/  @!P4 LDG.E R31, desc[UR30][R26.64+0x200] ;  /* 0x0002001e1a1fc981 */ /* 0x000ee2000c1e1900 */
[----:B------:R-:W-:Y:S02]  /*0f20*/  ISETP.GE.AND P4, PT, R19, UR12, PT ;  /* 0x0000000c13007c0c */ /* 0x000fe4000bf86270 */
        /* <DEDUP_REMOVED lines=9> */
[----:B------:R-:W0:Y:S01]  /*0fc0*/  S2UR UR12, SR_CgaCtaId ;  /* 0x00000000000c79c3 */ /* 0x000e220000008800 */
[----:B-1----:R-:W-:-:S02]  /*0fd0*/  IADD3 R44, PT, PT, R131, 0x20, RZ ;  /* 0x00000020832c7810 */ /* 0x002fc40007ffe0ff */
[C---:B------:R-:W-:Y:S02]  /*0fe0*/  IADD3 R46, PT, PT, R131.reuse, 0x40, RZ ;  /* 0x00000040832e7810 */ /* 0x040fe40007ffe0ff */
[C---:B0-----:R-:W-:Y:S02]  /*0ff0*/  IADD3 R26, PT, PT, R131.reuse, 0x80, RZ ;  /* 0x00000080831a7810 */ /* 0x041fe40007ffe0ff */
[C---:B------:R-:W-:Y:S02]  /*1000*/  IADD3 R48, PT, PT, R131.reuse, 0x60, RZ ;  /* 0x0000006083307810 */ /* 0x040fe40007ffe0ff */
[-C--:B------:R-:W-:Y:S02]  /*1010*/  LEA.HI.SX32 R26, R26, R131.reuse, 0x1b ;  /* 0x000000831a1a7211 */ /* 0x080fe400078fdaff */
[C---:B------:R-:W-:Y:S02]  /*1020*/  LEA.HI.SX32 R130, R131.reuse, R131, 0x1b ;  /* 0x0000008383827211 */ /* 0x040fe400078fdaff */
[----:B------:R-:W-:-:S02]  /*1030*/  IADD3 R50, PT, PT, R131, 0xa0, RZ ;  /* 0x000000a083327810 */ /* 0x000fc40007ffe0ff */
[-C--:B------:R-:W-:Y:S01]  /*1040*/  LEA.HI.SX32 R44, R44, R131.reuse, 0x1b ;  /* 0x000000832c2c7211 */ /* 0x080fe200078fdaff */
[----:B------:R-:W-:Y:S01]  /*1050*/  ULEA UR16, UR12, UR16, 0x18 ;  /* 0x000000100c107291 */ /* 0x000fe2000f8ec0ff */
[----:B------:R-:W-:Y:S02]  /*1060*/  P2R R55, PR, RZ, 0x1 ;  /* 0x00000001ff377803 */ /* 0x000fe40000000000 */
[-C--:B------:R-:W-:Y:S02]  /*1070*/  LEA.HI.SX32 R46, R46, R131.reuse, 0x1b ;  /* 0x000000832e2e7211 */ /* 0x080fe400078fdaff */
[----:B------:R-:W-:Y:S02]  /*1080*/  ISETP.NE.AND P0, PT, R63, RZ, PT ;  /* 0x000000ff3f00720c */ /* 0x000fe40003f05270 */
[----:B------:R-:W-:Y:S02]  /*1090*/  LEA R126, R26, UR16, 0x2 ;  /* 0x000000101a7e7c11 */ /* 0x000fe4000f8e10ff */
[----:B------:R-:W-:-:S02]  /*10a0*/  LEA.HI.SX32 R48, R48, R131, 0x1b ;  /* 0x0000008330307211 */ /* 0x000fc400078fdaff */
[----:B------:R-:W-:Y:S02]  /*10b0*/  IADD3 R26, PT, PT, R131, 0xc0, RZ ;  /* 0x000000c0831a7810 */ /* 0x000fe40007ffe0ff */
[----:B------:R-:W-:Y:S02]  /*10c0*/  LEA R130, R130, UR16, 0x2 ;  /* 0x0000001082827c11 */ /* 0x000fe4000f8e10ff */
[----:B------:R-:W-:Y:S02]  /*10d0*/  LEA.HI.SX32 R50, R50, R131, 0x1b ;  /* 0x0000008332327211 */ /* 0x000fe400078fdaff */
[----:B------:R-:W-:Y:S02]  /*10e0*/  LEA R129, R44, UR16, 0x2 ;  /* 0x000000102c817c11 */ /* 0x000fe4000f8e10ff */
[----:B------:R-:W-:Y:S02]  /*10f0*/  LEA R128, R46, UR16, 0x2 ;  /* 0x000000102e807c11 */ /* 0x000fe4000f8e10ff */
[----:B------:R-:W-:-:S02]  /*1100*/  P2R R54, PR, RZ, 0x1 ;  /* 0x00000001ff367803 */ /* 0x000fc40000000000 */
[----:B------:R-:W-:Y:S02]  /*1110*/  LEA R127, R48, UR16, 0x2 ;  /* 0x00000010307f7c11 */ /* 0x000fe4000f8e10ff */
[C---:B------:R-:W-:Y:S02]  /*1120*/  IADD3 R44, PT, PT, R131.reuse, 0xe0, RZ ;  /* 0x000000e0832c7810 */ /* 0x040fe40007ffe0ff */
[----:B------:R-:W-:Y:S02]  /*1130*/  LEA.HI.SX32 R26, R26, R131, 0x1b ;  /* 0x000000831a1a7211 */ /* 0x000fe400078fdaff */
[----:B------:R-:W-:Y:S02]  /*1140*/  ISETP.NE.AND P0, PT, R62, RZ, PT ;  /* 0x000000ff3e00720c */ /* 0x000fe40003f05270 */
[----:B------:R-:W-:Y:S02]  /*1150*/  LEA R125, R50, UR16, 0x2 ;  /* 0x00000010327d7c11 */ /* 0x000fe4000f8e10ff */
[----:B------:R-:W-:-:S02]  /*1160*/  IADD3 R46, PT, PT, R131, 0x100, RZ ;  /* 0x00000100832e7810 */ /* 0x000fc40007ffe0ff */
[C---:B------:R-:W-:Y:S02]  /*1170*/  IADD3 R48, PT, PT, R131.reuse, 0x120, RZ ;  /* 0x0000012083307810 */ /* 0x040fe40007ffe0ff */
[C---:B------:R-:W-:Y:S02]  /*1180*/  IADD3 R50, PT, PT, R131.reuse, 0x140, RZ ;  /* 0x0000014083327810 */ /* 0x040fe40007ffe0ff */
[----:B------:R-:W-:Y:S02]  /*1190*/  LEA.HI.SX32 R44, R44, R131, 0x1b ;  /* 0x000000832c2c7211 */ /* 0x000fe400078fdaff */
[----:B------:R-:W-:Y:S02]  /*11a0*/  LEA R124, R26, UR16, 0x2 ;  /* 0x000000101a7c7c11 */ /* 0x000fe4000f8e10ff */
[----:B------:R-:W-:Y:S02]  /*11b0*/  P2R R53, PR, RZ, 0x1 ;  /* 0x00000001ff357803 */ /* 0x000fe40000000000 */
[----:B------:R-:W-:-:S02]  /*11c0*/  IADD3 R26, PT, PT, R131, 0x160, RZ ;  /* 0x00000160831a7810 */ /* 0x000fc40007ffe0ff */
[----:B------:R-:W-:Y:S02]  /*11d0*/  ISETP.NE.AND P0, PT, R87, RZ, PT ;  /* 0x000000ff5700720c */ /* 0x000fe40003f05270 */
[-C--:B------:R-:W-:Y:S02]  /*11e0*/  LEA.HI.SX32 R46, R46, R131.reuse, 0x1b ;  /* 0x000000832e2e7211 */ /* 0x080fe400078fdaff */
[-C--:B------:R-:W-:Y:S02]  /*11f0*/  LEA.HI.SX32 R48, R48, R131.reuse, 0x1b ;  /* 0x0000008330307211 */ /* 0x080fe400078fdaff */
[----:B------:R-:W-:Y:S02]  /*1200*/  LEA.HI.SX32 R50, R50, R131, 0x1b ;  /* 0x0000008332327211 */ /* 0x000fe400078fdaff */
[----:B------:R-:W-:Y:S02]  /*1210*/  LEA R123, R44, UR16, 0x2 ;  /* 0x000000102c7b7c11 */ /* 0x000fe4000f8e10ff */
[----:B------:R-:W-:-:S02]  /*1220*/  IADD3 R44, PT, PT, R131, 0x1e0, RZ ;  /* 0x000001e0832c7810 */ /* 0x000fc40007ffe0ff */
[----:B------:R-:W-:Y:S02]  /*1230*/  LEA.HI.SX32 R26, R26, R131, 0x1b ;  /* 0x000000831a1a7211 */ /* 0x000fe400078fdaff */
[----:B------:R-:W-:Y:S02]  /*1240*/  P2R R52, PR, RZ, 0x1 ;  /* 0x00000001ff347803 */ /* 0x000fe40000000000 */
[----:B------:R-:W-:Y:S02]  /*1250*/  LEA R122, R46, UR16, 0x2 ;  /* 0x000000102e7a7c11 */ /* 0x000fe4000f8e10ff */
[----:B------:R-:W-:Y:S02]  /*1260*/  ISETP.NE.AND P0, PT, R86, RZ, PT ;  /* 0x000000ff5600720c */ /* 0x000fe40003f05270 */
[----:B------:R-:W-:Y:S02]  /*1270*/  LEA R121, R48, UR16, 0x2 ;  /* 0x0000001030797c11 */ /* 0x000fe4000f8e10ff */
[----:B------:R-:W-:-:S02]  /*1280*/  LEA R120, R50, UR16, 0x2 ;  /* 0x0000001032787c11 */ /* 0x000fc4000f8e10ff */
[----:B------:R-:W-:Y:S02]  /*1290*/  LEA.HI.SX32 R44, R44, R131, 0x1b ;  /* 0x000000832c2c7211 */ /* 0x000fe400078fdaff */
[----:B------:R-:W-:Y:S02]  /*12a0*/  LEA R119, R26, UR16, 0x2 ;  /* 0x000000101a777c11 */ /* 0x000fe4000f8e10ff */
[----:B------:R-:W-:Y:S02]  /*12b0*/  P2R R51, PR, RZ, 0x1 ;  /* 0x00000001ff337803 */ /* 0x000fe40000000000 */
[----:B------:R-:W-:Y:S02]  /*12c0*/  ISETP.NE.AND P0, PT, R85, RZ, PT ;  /* 0x000000ff5500720c */ /* 0x000fe40003f05270 */
        /* <DEDUP_REMOVED lines=11> */
[----:B--2---:R0:W-:Y:S04]  /*1380*/  STS [R129+0x80], R28 ;  /* 0x0000801c81007388 */ /* 0x0041e80000000800 */
[----:B----4-:R-:W-:Y:S01]  /*1390*/  STS [R128+0x100], R29 ;  /* 0x0001001d80007388 */ /* 0x010fe20000000800 */
[----:B0-----:R-:W-:-:S03]  /*13a0*/  IADD3 R28, PT, PT, R131, 0x180, RZ ;  /* 0x00000180831c7810 */ /* 0x001fc60007ffe0ff */
[----:B---3--:R0:W-:Y:S01]  /*13b0*/  STS [R127+0x180], R30 ;  /* 0x0001801e7f007388 */ /* 0x0081e20000000800 */
[C---:B------:R-:W-:Y:S02]  /*13c0*/  SHF.L.U32 R23, R131.reuse, 0x4, RZ ;  /* 0x0000000483177819 */ /* 0x040fe400000006ff */
[----:B------:R-:W-:Y:S01]  /*13d0*/  LEA.HI.SX32 R28, R28, R131, 0x1b ;  /* 0x000000831c1c7211 */ /* 0x000fe200078fdaff */
[----:B------:R-:W-:Y:S01]  /*13e0*/  STS [R126+0x200], R31 ;  /* 0x0002001f7e007388 */ /* 0x000fe20000000800 */
[----:B0-----:R-:W-:-:S03]  /*13f0*/  IADD3 R30, PT, PT, R131, 0x1a0, RZ ;  /* 0x000001a0831e7810 */ /* 0x001fc60007ffe0ff */
[----:B------:R0:W-:Y:S01]  /*1400*/  STS [R125+0x280], R32 ;  /* 0x000280207d007388 */ /* 0x0001e20000000800 */
[----:B------:R-:W-:-:S03]  /*1410*/  LEA.HI.SX32 R30, R30, R131, 0x1b ;  /* 0x000000831e1e7211 */ /* 0x000fc600078fdaff */
[----:B------:R1:W-:Y:S01]  /*1420*/  STS [R124+0x300], R33 ;  /* 0x000300217c007388 */ /* 0x0003e20000000800 */
[----:B0-----:R-:W-:-:S03]  /*1430*/  IADD3 R32, PT, PT, R131, 0x1c0, RZ ;  /* 0x000001c083207810 */ /* 0x001fc60007ffe0ff */
[----:B------:R-:W-:Y:S01]  /*1440*/  STS [R123+0x380], R34 ;  /* 0x000380227b007388 */ /* 0x000fe20000000800 */
[----:B------:R-:W-:Y:S02]  /*1450*/  LEA R118, R28, UR16, 0x2 ;  /* 0x000000101c767c11 */ /* 0x000fe4000f8e10ff */
[----:B------:R-:W-:Y:S01]  /*1460*/  LEA.HI.SX32 R32, R32, R131, 0x1b ;  /* 0x0000008320207211 */ /* 0x000fe200078fdaff */
        /* <DEDUP_REMOVED lines=47> */
[----:B0-----:R-:W-:-:S11]  /*1760*/  CS2R R34, SRZ ;  /* 0x0000000000227805 */ /* 0x001fd6000001ff00 */
[----:B------:R-:W5:Y:S01]  /*1770*/  @!P0 LDG.E R32, desc[UR30][R24.64+0x380] ;  /* 0x0003801e18208981 */ /* 0x000f62000c1e1900 */
[----:B------:R-:W-:Y:S02]  /*1780*/  ISETP.NE.AND P0, PT, R54, RZ, PT ;  /* 0x000000ff3600720c */ /* 0x000fe40003f05270 */
[----:B--2---:R-:W-:Y:S01]  /*1790*/  CS2R R36, SRZ ;  /* 0x0000000000247805 */ /* 0x004fe2000001ff00 */
[----:B------:R-:W-:Y:S01]  /*17a0*/  HFMA2 R23, -RZ, RZ, 0, 0 ;  /* 0x00000000ff177431 */ /* 0x000fe200000001ff */
[----:B---3--:R-:W-:Y:S02]  /*17b0*/  CS2R R38, SRZ ;  /* 0x0000000000267805 */ /* 0x008fe4000001ff00 */
[----:B----4-:R-:W-:Y:S02]  /*17c0*/  MOV R40, RZ ;  /* 0x000000ff00287202 */ /* 0x010fe40000000f00 */
[----:B------:R-:W2:Y:S04]  /*17d0*/  @!P1 LDG.E R37, desc[UR30][R24.64+0x500] ;  /* 0x0005001e18259981 */ /* 0x000ea8000c1e1900 */
[----:B------:R-:W3:Y:S04]  /*17e0*/  @!P2 LDG.E R36, desc[UR30][R24.64+0x580] ;  /* 0x0005801e1824a981 */ /* 0x000ee8000c1e1900 */
[----:B------:R-:W4:Y:S01]  /*17f0*/  @!P0 LDG.E R35, desc[UR30][R24.64+0x400] ;  /* 0x0004001e18238981 */ /* 0x000f22000c1e1900 */
[----:B------:R-:W-:-:S03]  /*1800*/  ISETP.NE.AND P0, PT, R55, RZ, PT ;  /* 0x000000ff3700720c */ /* 0x000fc60003f05270 */
[----:B------:R-:W3:Y:S04]  /*1810*/  @!P3 LDG.E R39, desc[UR30][R24.64+0x600] ;  /* 0x0006001e1827b981 */ /* 0x000ee8000c1e1900 */
[----:B------:R-:W3:Y:S04]  /*1820*/  @!P4 LDG.E R38, desc[UR30][R24.64+0x680] ;  /* 0x0006801e1826c981 */ /* 0x000ee8000c1e1900 */
[----:B------:R-:W3:Y:S04]  /*1830*/  @!P5 LDG.E R23, desc[UR30][R24.64+0x700] ;  /* 0x0007001e1817d981 */ /* 0x000ee8000c1e1900 */
[----:B------:R-:W2:Y:S04]  /*1840*/  @!P0 LDG.E R34, desc[UR30][R24.64+0x480] ;  /* 0x0004801e18228981 */ /* 0x000ea8000c1e1900 */
        /* <DEDUP_REMOVED lines=15> */
[----:B-----5:R-:W-:Y:S02]  /*1940*/  P2R R42, PR, RZ, 0x1 ;  /* 0x00000001ff2a7803 */ /* 0x020fe40000000000 */
        /* <DEDUP_REMOVED lines=9> */
[----:B------:R5:W-:Y:S04]  /*19e0*/  STS [R125+0x280], R30 ;  /* 0x0002801e7d007388 */ /* 0x000be80000000800 */
[----:B------:R-:W-:Y:S04]  /*19f0*/  STS [R124+0x300], R33 ;  /* 0x000300217c007388 */ /* 0x000fe80000000800 */
[----:B------:R5:W-:Y:S04]  /*1a00*/  STS [R123+0x380], R32 ;  /* 0x000380207b007388 */ /* 0x000be80000000800 */
[----:B----4-:R-:W-:Y:S04]  /*1a10*/  STS [R122+0x400], R35 ;  /* 0x000400237a007388 */ /* 0x010fe80000000800 */
[----:B--2---:R-:W-:Y:S04]  /*1a20*/  STS [R121+0x480], R34 ;  /* 0x0004802279007388 */ /* 0x004fe80000000800 */
[----:B------:R-:W-:Y:S04]  /*1a30*/  STS [R120+0x500], R37 ;  /* 0x0005002578007388 */ /* 0x000fe80000000800 */
[----:B---3--:R-:W-:Y:S04]  /*1a40*/  STS [R119+0x580], R36 ;  /* 0x0005802477007388 */ /* 0x008fe80000000800 */
        /* <DEDUP_REMOVED lines=34> */
[----:B-----5:R-:W-:-:S11]  /*1c70*/  CS2R R30, SRZ ;  /* 0x00000000001e7805 */ /* 0x020fd6000001ff00 */
[----:B------:R-:W5:Y:S01]  /*1c80*/  @!P0 LDG.E R28, desc[UR30][R6.64+0x280] ;  /* 0x0002801e061c8981 */ /* 0x000f62000c1e1900 */
[----:B------:R-:W-:-:S13]  /*1c90*/  ISETP.NE.AND P0, PT, R46, RZ, PT ;  /* 0x000000ff2e00720c */ /* 0x000fda0003f05270 */
[----:B------:R-:W5:Y:S01]  /*1ca0*/  @!P0 LDG.E R31, desc[UR30][R6.64+0x300] ;  /* 0x0003001e061f8981 */ /* 0x000f62000c1e1900 */
[----:B------:R-:W-:Y:S02]  /*1cb0*/  ISETP.NE.AND P0, PT, R47, RZ, PT ;  /* 0x000000ff2f00720c */ /* 0x000fe40003f05270 */
[----:B------:R-:W-:-:S11]  /*1cc0*/  CS2R R32, SRZ ;  /* 0x0000000000207805 */ /* 0x000fd6000001ff00 */
[----:B------:R-:W5:Y:S01]  /*1cd0*/  @!P0 LDG.E R30, desc[UR30][R6.64+0x380] ;  /* 0x0003801e061e8981 */ /* 0x000f62000c1e1900 */
[----:B------:R-:W-:Y:S01]  /*1ce0*/  ISETP.NE.AND P0, PT, R48, RZ, PT ;  /* 0x000000ff3000720c */ /* 0x000fe20003f05270 */
[----:B--2---:R-:W-:Y:S01]  /*1cf0*/  HFMA2 R23, -RZ, RZ, 0, 0 ;  /* 0x00000000ff177431 */ /* 0x004fe200000001ff */
[----:B------:R-:W-:Y:S02]  /*1d00*/  CS2R R34, SRZ ;  /* 0x0000000000227805 */ /* 0x000fe4000001ff00 */
[----:B------:R-:W-:Y:S02]  /*1d10*/  CS2R R36, SRZ ;  /* 0x0000000000247805 */ /* 0x000fe4000001ff00 */
[----:B------:R-:W-:Y:S02]  /*1d20*/  CS2R R38, SRZ ;  /* 0x0000000000267805 */ /* 0x000fe4000001ff00 */
        /* <DEDUP_REMOVED lines=27> */
[----:B---3--:R-:W-:Y:S02]  /*1ee0*/  CS2R R40, SRZ ;  /* 0x0000000000287805 */ /* 0x008fe4000001ff00 */
[----:B------:R-:W-:Y:S02]  /*1ef0*/  CS2R R42, SRZ ;  /* 0x00000000002a7805 */ /* 0x000fe4000001ff00 */
[----:B------:R-:W-:Y:S01]  /*1f00*/  CS2R R44, SRZ ;  /* 0x00000000002c7805 */ /* 0x000fe2000001ff00 */
[----:B----4-:R-:W-:Y:S04]  /*1f10*/  STS [R130], R25 ;  /* 0x0000001982007388 */ /* 0x010fe80000000800 */
[----:B------:R-:W-:Y:S04]  /*1f20*/  STS [R129+0x80], R24 ;  /* 0x0000801881007388 */ /* 0x000fe80000000800 */
[----:B------:R-:W-:Y:S04]  /*1f30*/  STS [R128+0x100], R27 ;  /* 0x0001001b80007388 */ /* 0x000fe80000000800 */
[----:B------:R-:W-:Y:S04]  /*1f40*/  STS [R127+0x180], R26 ;  /* 0x0001801a7f007388 */ /* 0x000fe80000000800 */
[----:B------:R-:W-:Y:S04]  /*1f50*/  STS [R126+0x200], R29 ;  /* 0x0002001d7e007388 */ /* 0x000fe80000000800 */
        /* <DEDUP_REMOVED lines=47> */
[----:B------:R-:W-:Y:S01]  /*2250*/  MOV R48, RZ ;  /* 0x000000ff00307202 */ /* 0x000fe20000000f00 */
[----:B------:R-:W-:Y:S01]  /*2260*/  HFMA2 R51, -RZ, RZ, 0, 0 ;  /* 0x00000000ff337431 */ /* 0x000fe200000001ff */
[----:B-1----:R-:W-:Y:S02]  /*2270*/  MOV R38, RZ ;  /* 0x000000ff00267202 */ /* 0x002fe40000000f00 */
        /* <DEDUP_REMOVED lines=65> */
[----:B------:R-:W-:-:S04]  /*2690*/  HFMA2 R51, -RZ, RZ, 0, 0 ;  /* 0x00000000ff337431 */ /* 0x000fc800000001ff */
        /* <DEDUP_REMOVED lines=9> */
[----:B------:R-:W-:-:S11]  /*2730*/  MOV R58, RZ ;  /* 0x000000ff003a7202 */ /* 0x000fd60000000f00 */
        /* <DEDUP_REMOVED lines=9> */
[----:B------:R-:W-:Y:S02]  /*27d0*/  HFMA2 R63, -RZ, RZ, 0, 0 ;  /* 0x00000000ff3f7431 */ /* 0x000fe400000001ff */
[----:B------:R-:W-:-:S10]  /*27e0*/  HFMA2 R85, -RZ, RZ, 0, 0 ;  /* 0x00000000ff557431 */ /* 0x000fd400000001ff */
[----:B------:R-:W5:Y:S01]  /*27f0*/  @!P0 LDG.E R63, desc[UR30][R2.64+0x400] ;  /* 0x0004001e023f8981 */ /* 0x000f62000c1e1900 */
[----:B------:R-:W-:Y:S02]  /*2800*/  ISETP.NE.AND P0, PT, R64, RZ, PT ;  /* 0x000000ff4000720c */ /* 0x000fe40003f05270 */
[----:B------:R-:W-:Y:S02]  /*2810*/  CS2R R64, SRZ ;  /* 0x0000000000407805 */ /* 0x000fe4000001ff00 */
[----:B------:R-:W-:Y:S02]  /*2820*/  MOV R82, RZ ;  /* 0x000000ff00527202 */ /* 0x000fe40000000f00 */
        /* <DEDUP_REMOVED lines=26> */
[----:B------:R-:W-:Y:S01]  /*29d0*/  MUFU.RCP R54, R54 ;  /* 0x0000003600367308 */ /* 0x000fe20000001000 */
[----:B------:R-:W-:Y:S01]  /*29e0*/  FMUL.FTZ R93, R39, -1.4426950216293334961 ;  /* 0xbfb8aa3b275d7820 */ /* 0x000fe20000410000 */
[----:B--2---:R-:W-:Y:S01]  /*29f0*/  FADD.FTZ R59, R59, 1 ;  /* 0x3f8000003b3b7421 */ /* 0x004fe20000010000 */
[----:B0-----:R-:W-:-:S05]  /*2a00*/  FADD.FTZ R62, R62, 1 ;  /* 0x3f8000003e3e7421 */ /* 0x001fca0000010000 */
[----:B------:R0:W2:Y:S01]  /*2a10*/  MUFU.EX2 R89, R84 ;  /* 0x0000005400597308 */ /* 0x0000a20000000800 */
[----:B------:R-:W-:-:S07]  /*2a20*/  FMUL.FTZ R90, R42, -1.4426950216293334961 ;  /* 0xbfb8aa3b2a5a7820 */ /* 0x000fce0000410000 */
[----:B------:R-:W-:Y:S01]  /*2a30*/  MUFU.RCP R53, R53 ;  /* 0x0000003500357308 */ /* 0x000fe20000001000 */
[----:B0-----:R-:W-:Y:S01]  /*2a40*/  FMUL.FTZ R84, R5, -1.4426950216293334961 ;  /* 0xbfb8aa3b05547820 */ /* 0x001fe20000410000 */
[----:B------:R-:W-:Y:S01]  /*2a50*/  FMUL.FTZ R91, R41, -1.4426950216293334961 ;  /* 0xbfb8aa3b295b7820 */ /* 0x000fe20000410000 */
[----:B-1----:R-:W-:Y:S01]  /*2a60*/  FADD.FTZ R2, R2, 1 ;  /* 0x3f80000002027421 */ /* 0x002fe20000010000 */
[----:B---3--:R-:W-:Y:S01]  /*2a70*/  FADD.FTZ R83, R83, 1 ;  /* 0x3f80000053537421 */ /* 0x008fe20000010000 */
[----:B------:R-:W-:-:S03]  /*2a80*/  ISETP.NE.AND P6, PT, R135, RZ, PT ;  /* 0x000000ff8700720c */ /* 0x000fc60003fc5270 */
[----:B------:R-:W0:Y:S01]  /*2a90*/  MUFU.EX2 R93, R93 ;  /* 0x0000005d005d7308 */ /* 0x000e220000000800 */
[----:B------:R-:W-:Y:S01]  /*2aa0*/  FMUL.FTZ R92, R40, -1.4426950216293334961 ;  /* 0xbfb8aa3b285c7820 */ /* 0x000fe20000410000 */
[----:B----4-:R-:W-:-:S06]  /*2ab0*/  FADD.FTZ R3, R3, 1 ;  /* 0x3f80000003037421 */ /* 0x010fcc0000010000 */
[----:B------:R-:W-:Y:S01]  /*2ac0*/  MUFU.RCP R59, R59 ;  /* 0x0000003b003b7308 */ /* 0x000fe20000001000 */
[----:B------:R-:W-:-:S07]  /*2ad0*/  MOV R144, UR29 ;  /* 0x0000001d00907c02 */ /* 0x000fce0008000f00 */
[----:B------:R-:W1:Y:S01]  /*2ae0*/  MUFU.RCP R62, R62 ;  /* 0x0000003e003e7308 */ /* 0x000e620000001000 */
        /* <DEDUP_REMOVED lines=18> */
[----:B------:R-:W4:Y:S04]  /*2c10*/  LDS R52, [R114+0x4] ;  /* 0x0000040072347984 */ /* 0x000f280000000800 */
[----:B------:R-:W5:Y:S04]  /*2c20*/  LDS R57, [R114+0x8] ;  /* 0x0000080072397984 */ /* 0x000f680000000800 */
[----:B------:R-:W5:Y:S04]  /*2c30*/  LDS R56, [R114+0xc] ;  /* 0x00000c0072387984 */ /* 0x000f680000000800 */
[----:B------:R-:W5:Y:S01]  /*2c40*/  LDS R55, [R114+0x10] ;  /* 0x0000100072377984 */ /* 0x000f620000000800 */
[----:B------:R-:W-:Y:S01]  /*2c50*/  MUFU.EX2 R96, R84 ;  /* 0x0000005400607308 */ /* 0x000fe20000000800 */
[----:B---3--:R-:W-:Y:S01]  /*2c60*/  MOV R61, UR20 ;  /* 0x00000014003d7c02 */ /* 0x008fe20008000f00 */
[----:B--2---:R-:W-:Y:S01]  /*2c70*/  FADD.FTZ R86, R89, 1 ;  /* 0x3f80000059567421 */ /* 0x004fe20000010000 */
[----:B------:R-:W2:Y:S05]  /*2c80*/  LDS R58, [R114+0x14] ;  /* 0x00001400723a7984 */ /* 0x000eaa0000000800 */
[----:B------:R-:W3:Y:S01]  /*2c90*/  MUFU.EX2 R90, R90 ;  /* 0x0000005a005a7308 */ /* 0x000ee20000000800 */
[----:B------:R-:W-:Y:S01]  /*2ca0*/  FMUL.FTZ R95, R37, -1.4426950216293334961 ;  /* 0xbfb8aa3b255f7820 */ /* 0x000fe20000410000 */
[----:B------:R-:W2:Y:S06]  /*2cb0*/  LDS R60, [R114+0x1c] ;  /* 0x00001c00723c7984 */ /* 0x000eac0000000800 */
[----:B------:R-:W3:Y:S08]  /*2cc0*/  MUFU.EX2 R91, R91 ;  /* 0x0000005b005b7308 */ /* 0x000ef00000000800 */
[----:B------:R-:W5:Y:S01]  /*2cd0*/  MUFU.RCP R83, R83 ;  /* 0x0000005300537308 */ /* 0x000f620000001000 */
[----:B0-----:R-:W-:Y:S01]  /*2ce0*/  FADD.FTZ R93, R93, 1 ;  /* 0x3f8000005d5d7421 */ /* 0x001fe20000010000 */
[----:B------:R-:W-:Y:S01]  /*2cf0*/  FMUL.FTZ R94, R4, -1.4426950216293334961 ;  /* 0xbfb8aa3b045e7820 */ /* 0x000fe20000410000 */
[----:B------:R-:W-:Y:S01]  /*2d00*/  FMUL.FTZ R97, R38, -1.4426950216293334961 ;  /* 0xbfb8aa3b26617820 */ /* 0x000fe20000410000 */
[----:B------:R-:W-:Y:S04]  /*2d10*/  LDS R82, [R114+0x28] ;  /* 0x0000280072527984 */ /* 0x000fe80000000800 */
[----:B------:R0:W-:Y:S01]  /*2d20*/  MUFU.RCP R84, R2 ;  /* 0x0000000200547308 */ /* 0x0001e20000001000 */
[----:B----4-:R-:W-:Y:S01]  /*2d30*/  FMUL.FTZ R63, R35, R52 ;  /* 0x00000034233f7220 */ /* 0x010fe20000410000 */
[----:B0-----:R-:W-:-:S06]  /*2d40*/  FADD.FTZ R2, -R54, 1 ;  /* 0x3f80000036027421 */ /* 0x001fcc0000010100 */
[----:B------:R0:W-:Y:S01]  /*2d50*/  MUFU.RCP R85, R3 ;  /* 0x0000000300557308 */ /* 0x0001e20000001000 */
[----:B------:R-:W-:Y:S01]  /*2d60*/  FFMA.FTZ R64, R49, R2, 1 ;  /* 0x3f80000031407423 */ /* 0x000fe20000010002 */
[----:B------:R-:W-:Y:S01]  /*2d70*/  FMUL.FTZ R2, R36, R51 ;  /* 0x0000003324027220 */ /* 0x000fe20000410000 */
[----:B------:R-:W-:-:S05]  /*2d80*/  @!P6 IMAD R144, R61, -0x200, R144 ;  /* 0xfffffe003d90e824 */ /* 0x000fca00078e0290 */
[----:B------:R-:W4:Y:S01]  /*2d90*/  MUFU.EX2 R92, R92 ;  /* 0x0000005c005c7308 */ /* 0x000f220000000800 */
[C---:B0-----:R-:W-:Y:S01]  /*2da0*/  FADD.FTZ R3, -R53.reuse, 1 ;  /* 0x3f80000035037421 */ /* 0x041fe20000010100 */
[----:B------:R-:W-:Y:S01]  /*2db0*/  FMUL.FTZ R2, R53, R2 ;  /* 0x0000000235027220 */ /* 0x000fe20000410000 */
[----:B------:R-:W-:Y:S01]  /*2dc0*/  FMUL.FTZ R63, R54, R63 ;  /* 0x0000003f363f7220 */ /* 0x000fe20000410000 */
[----:B------:R-:W0:Y:S01]  /*2dd0*/  LDS R61, [R114+0x18] ;  /* 0x00001800723d7984 */ /* 0x000e220000000800 */
[----:B------:R-:W-:-:S03]  /*2de0*/  FFMA.FTZ R3, R50, R3, 1 ;  /* 0x3f80000032037423 */ /* 0x000fc60000010003 */
[----:B------:R-:W2:Y:S01]  /*2df0*/  MUFU.RCP R86, R86 ;  /* 0x0000005600567308 */ /* 0x000ea20000001000 */
[----:B------:R-:W-:Y:S01]  /*2e00*/  FMUL.FTZ R3, R2, R3 ;  /* 0x0000000302037220 */ /* 0x000fe20000410000 */
[----:B-1----:R-:W-:Y:S01]  /*2e10*/  FADD.FTZ R2, -R62, 1 ;  /* 0x3f8000003e027421 */ /* 0x002fe20000010100 */
[----:B---3--:R-:W-:-:S05]  /*2e20*/  FADD.FTZ R87, R90, 1 ;  /* 0x3f8000005a577421 */ /* 0x008fca0000010000 */
[----:B------:R1:W-:Y:S01]  /*2e30*/  MUFU.EX2 R136, R95 ;  /* 0x0000005f00887308 */ /* 0x0003e20000000800 */
[----:B------:R-:W-:Y:S01]  /*2e40*/  FADD.FTZ R88, R91, 1 ;  /* 0x3f8000005b587421 */ /* 0x000fe20000010000 */
[----:B------:R-:W-:Y:S01]  /*2e50*/  FFMA.FTZ R90, R47, R2, 1 ;  /* 0x3f8000002f5a7423 */ /* 0x000fe20000010002 */
[----:B-----5:R-:W-:Y:S01]  /*2e60*/  FADD.FTZ R65, -R83, 1 ;  /* 0x3f80000053417421 */ /* 0x020fe20000010100 */
[----:B-1----:R-:W-:Y:S01]  /*2e70*/  FMUL.FTZ R95, R63, R64 ;  /* 0x000000403f5f7220 */ /* 0x002fe20000410000 */
[----:B------:R-:W-:-:S03]  /*2e80*/  FADD.FTZ R63, -R59, 1 ;  /* 0x3f8000003b3f7421 */ /* 0x000fc60000010100 */
[----:B------:R1:W-:Y:S01]  /*2e90*/  MUFU.RCP R134, R93 ;  /* 0x0000005d00867308 */ /* 0x0003e20000001000 */
[----:B------:R-:W-:Y:S01]  /*2ea0*/  FMUL.FTZ R2, R34, R57 ;  /* 0x0000003922027220 */ /* 0x000fe20000410000 */
[----:B----4-:R-:W-:Y:S01]  /*2eb0*/  FADD.FTZ R89, R92, 1 ;  /* 0x3f8000005c597421 */ /* 0x010fe20000010000 */
[----:B------:R-:W-:Y:S01]  /*2ec0*/  FFMA.FTZ R91, R48, R63, 1 ;  /* 0x3f800000305b7423 */ /* 0x000fe2000001003f */
[----:B------:R-:W-:Y:S01]  /*2ed0*/  FFMA.FTZ R139, R46, R65, 1 ;  /* 0x3f8000002e8b7423 */ /* 0x000fe20000010041 */
[----:B------:R-:W3:Y:S01]  /*2ee0*/  LDS R63, [R114+0x20] ;  /* 0x00002000723f7984 */ /* 0x000ee20000000800 */
[----:B-1----:R-:W-:Y:S01]  /*2ef0*/  FMUL.FTZ R93, R33, R56 ;  /* 0x00000038215d7220 */ /* 0x002fe20000410000 */
[----:B------:R-:W-:Y:S02]  /*2f00*/  FMUL.FTZ R2, R59, R2 ;  /* 0x000000023b027220 */ /* 0x000fe40000410000 */
[----:B------:R-:W1:Y:S01]  /*2f10*/  LDS R64, [R114+0x24] ;  /* 0x0000240072407984 */ /* 0x000e620000000800 */
[----:B------:R-:W-:Y:S01]  /*2f20*/  FMUL.FTZ R92, R32, R55 ;  /* 0x00000037205c7220 */ /* 0x000fe20000410000 */
[----:B------:R-:W-:Y:S01]  /*2f30*/  FMUL.FTZ R93, R62, R93 ;  /* 0x0000005d3e5d7220 */ /* 0x000fe20000410000 */
[----:B------:R4:W-:Y:S01]  /*2f40*/  MUFU.EX2 R142, R97 ;  /* 0x00000061008e7308 */ /* 0x0009e20000000800 */
[----:B------:R-:W5:Y:S01]  /*2f50*/  LDS R65, [R114+0x2c] ;  /* 0x00002c0072417984 */ /* 0x000f620000000800 */
[----:B------:R-:W-:Y:S01]  /*2f60*/  FADD.FTZ R96, R96, 1 ;  /* 0x3f80000060607421 */ /* 0x000fe20000010000 */
[----:B------:R-:W-:Y:S01]  /*2f70*/  FMUL.FTZ R137, R93, R90 ;  /* 0x0000005a5d897220 */ /* 0x000fe20000410000 */
[----:B------:R-:W-:Y:S01]  /*2f80*/  FMUL.FTZ R92, R83, R92 ;  /* 0x0000005c535c7220 */ /* 0x000fe20000410000 */
[----:B--2---:R-:W-:Y:S01]  /*2f90*/  FADD.FTZ R90, -R86, 1 ;  /* 0x3f800000565a7421 */ /* 0x004fe20000010100 */
[----:B------:R-:W-:Y:S02]  /*2fa0*/  LDS R93, [R114+0x34] ;  /* 0x00003400725d7984 */ /* 0x000fe40000000800 */
[----:B------:R-:W2:Y:S01]  /*2fb0*/  MUFU.EX2 R94, R94 ;  /* 0x0000005e005e7308 */ /* 0x000ea20000000800 */
[----:B----4-:R-:W-:Y:S01]  /*2fc0*/  FMUL.FTZ R97, R2, R91 ;  /* 0x0000005b02617220 */ /* 0x010fe20000410000 */
[----:B------:R-:W-:Y:S01]  /*2fd0*/  FADD.FTZ R91, -R85, 1 ;  /* 0x3f800000555b7421 */ /* 0x000fe20000010100 */
[----:B------:R-:W-:-:S02]  /*2fe0*/  FMUL.FTZ R139, R92, R139 ;  /* 0x0000008b5c8b7220 */ /* 0x000fc40000410000 */
[----:B------:R-:W4:Y:S01]  /*2ff0*/  LDS R92, [R114+0x30] ;  /* 0x00003000725c7984 */ /* 0x000f220000000800 */
[----:B------:R-:W-:Y:S02]  /*3000*/  FFMA.FTZ R143, R44, R91, 1 ;  /* 0x3f8000002c8f7423 */ /* 0x000fe4000001005b */
[----:B------:R0:W-:Y:S01]  /*3010*/  MUFU.RCP R138, R96 ;  /* 0x00000060008a7308 */ /* 0x0001e20000001000 */
[----:B------:R-:W-:Y:S01]  /*3020*/  LDS R91, [R114+0x3c] ;  /* 0x00003c00725b7984 */ /* 0x000fe20000000800 */
[----:B0-----:R-:W-:-:S03]  /*3030*/  FFMA.FTZ R96, R43, R90, 1 ;  /* 0x3f8000002b607423 */ /* 0x001fc6000001005a */
[----:B------:R-:W0:Y:S03]  /*3040*/  LDS R90, [R114+0x38] ;  /* 0x00003800725a7984 */ /* 0x000e260000000800 */
[----:B------:R-:W3:Y:S01]  /*3050*/  MUFU.RCP R88, R88 ;  /* 0x0000005800587308 */ /* 0x000ee20000001000 */
[----:B--2---:R-:W-:Y:S01]  /*3060*/  FADD.FTZ R94, R94, 1 ;  /* 0x3f8000005e5e7421 */ /* 0x004fe20000010000 */
[----:B------:R-:W-:Y:S01]  /*3070*/  FADD.FTZ R2, -R84, 1 ;  /* 0x3f80000054027421 */ /* 0x000fe20000010100 */
[----:B------:R-:W-:-:S05]  /*3080*/  FMUL.FTZ R141, R31, R58 ;  /* 0x0000003a1f8d7220 */ /* 0x000fca0000410000 */
[----:B------:R-:W2:Y:S01]  /*3090*/  MUFU.RCP R89, R89 ;  /* 0x0000005900597308 */ /* 0x000ea20000001000 */
[----:B------:R-:W-:-:S07]  /*30a0*/  FADD.FTZ R142, R142, 1 ;  /* 0x3f8000008e8e7421 */ /* 0x000fce0000010000 */
[----:B------:R-:W1:Y:S01]  /*30b0*/  MUFU.RCP R87, R87 ;  /* 0x0000005700577308 */ /* 0x000e620000001000 */
[----:B------:R-:W-:Y:S01]  /*30c0*/  FFMA.FTZ R2, R45, R2, 1 ;  /* 0x3f8000002d027423 */ /* 0x000fe20000010002 */
[----:B------:R-:W-:Y:S01]  /*30d0*/  FMUL.FTZ R141, R84, R141 ;  /* 0x0000008d548d7220 */ /* 0x000fe20000410000 */
[----:B------:R-:W-:Y:S01]  /*30e0*/  FMUL.FTZ R145, R29, R60 ;  /* 0x0000003c1d917220 */ /* 0x000fe20000410000 */
[----:B------:R-:W-:Y:S01]  /*30f0*/  FADD.FTZ R136, R136, 1 ;  /* 0x3f80000088887421 */ /* 0x000fe20000010000 */
[----:B------:R-:W-:Y:S01]  /*3100*/  BAR.SYNC.DEFER_BLOCKING 0x0 ;  /* 0x0000000000007b1d */ /* 0x000fe20000010000 */
[----:B------:R-:W-:-:S05]  /*3110*/  FMUL.FTZ R141, R141, R2 ;  /* 0x000000028d8d7220 */ /* 0x000fca0000410000 */
[----:B------:R5:W-:Y:S01]  /*3120*/  MUFU.RCP R155, R94 ;  /* 0x0000005e009b7308 */ /* 0x000be20000001000 */
[----:B------:R-:W-:Y:S01]  /*3130*/  FMUL.FTZ R145, R86, R145 ;  /* 0x0000009156917220 */ /* 0x000fe20000410000 */
[----:B---3--:R-:W-:Y:S01]  /*3140*/  FADD.FTZ R2, -R88, 1 ;  /* 0x3f80000058027421 */ /* 0x008fe20000010100 */
[----:B-----5:R-:W-:-:S05]  /*3150*/  FMUL.FTZ R94, R30, R61 ;  /* 0x0000003d1e5e7220 */ /* 0x020fca0000410000 */
[----:B------:R-:W3:Y:S01]  /*3160*/  MUFU.RCP R163, R142 ;  /* 0x0000008e00a37308 */ /* 0x000ee20000001000 */
[----:B------:R-:W-:Y:S01]  /*3170*/  FMUL.FTZ R94, R85, R94 ;  /* 0x0000005e555e7220 */ /* 0x000fe20000410000 */
[----:B------:R-:W-:Y:S01]  /*3180*/  FMUL.FTZ R145, R145, R96 ;  /* 0x0000006091917220 */ /* 0x000fe20000410000 */
[----:B--2---:R-:W-:Y:S02]  /*3190*/  FADD.FTZ R149, -R89, 1 ;  /* 0x3f80000059957421 */ /* 0x004fe40000010100 */
[----:B------:R-:W-:-:S03]  /*31a0*/  FMUL.FTZ R143, R94, R143 ;  /* 0x0000008f5e8f7220 */ /* 0x000fc60000410000 */
[----:B------:R2:W5:Y:S01]  /*31b0*/  MUFU.RCP R140, R136 ;  /* 0x00000088008c7308 */ /* 0x0005620000001000 */
[----:B------:R-:W-:Y:S01]  /*31c0*/  FFMA.FTZ R94, R41, R2, 1 ;  /* 0x3f800000295e7423 */ /* 0x000fe20000010002 */
[----:B-1----:R-:W-:Y:S01]  /*31d0*/  FADD.FTZ R147, -R87, 1 ;  /* 0x3f80000057937421 */ /* 0x002fe20000010100 */
[----:B------:R-:W-:Y:S01]  /*31e0*/  FADD.FTZ R96, -R134, 1 ;  /* 0x3f80000086607421 */ /* 0x000fe20000010100 */
[----:B------:R-:W-:Y:S01]  /*31f0*/  FMUL.FTZ R2, R6, R63 ;  /* 0x0000003f06027220 */ /* 0x000fe20000410000 */
[----:B------:R-:W-:Y:S01]  /*3200*/  FFMA.FTZ R151, R40, R149, 1 ;  /* 0x3f80000028977423 */ /* 0x000fe20000010095 */
[----:B------:R-:W-:Y:S01]  /*3210*/  FFMA.FTZ R147, R42, R147, 1 ;  /* 0x3f8000002a937423 */ /* 0x000fe20000010093 */
[----:B------:R-:W-:Y:S01]  /*3220*/  FMUL.FTZ R149, R7, R64 ;  /* 0x0000004007957220 */ /* 0x000fe20000410000 */
[----:B------:R-:W-:Y:S01]  /*3230*/  FMUL.FTZ R2, R87, R2 ;  /* 0x0000000257027220 */ /* 0x000fe20000410000 */
[----:B--2---:R-:W-:Y:S01]  /*3240*/  FFMA.FTZ R136, R39, R96, 1 ;  /* 0x3f80000027887423 */ /* 0x004fe20000010060 */
[----:B------:R-:W-:Y:S01]  /*3250*/  FMUL.FTZ R96, R23, R82 ;  /* 0x0000005217607220 */ /* 0x000fe20000410000 */
[----:B------:R-:W-:Y:S01]  /*3260*/  FMUL.FTZ R153, R24, R65 ;  /* 0x0000004118997220 */ /* 0x000fe20000410000 */
[----:B------:R-:W-:Y:S01]  /*3270*/  FMUL.FTZ R149, R88, R149 ;  /* 0x0000009558957220 */ /* 0x000fe20000410000 */
[----:B------:R-:W-:Y:S01]  /*3280*/  FMUL.FTZ R147, R2, R147 ;  /* 0x0000009302937220 */ /* 0x000fe20000410000 */
[----:B------:R-:W-:Y:S01]  /*3290*/  FMUL.FTZ R96, R89, R96 ;  /* 0x0000006059607220 */ /* 0x000fe20000410000 */
[----:B------:R-:W-:Y:S01]  /*32a0*/  FMUL.FTZ R153, R134, R153 ;  /* 0x0000009986997220 */ /* 0x000fe20000410000 */
[----:B------:R-:W-:Y:S01]  /*32b0*/  FADD.FTZ R2, -R138, 1 ;  /* 0x3f8000008a027421 */ /* 0x000fe20000010100 */
[----:B---3--:R-:W-:Y:S01]  /*32c0*/  FADD.FTZ R159, -R163, 1 ;  /* 0x3f800000a39f7421 */ /* 0x008fe20000010100 */
[----:B------:R-:W-:Y:S01]  /*32d0*/  FMUL.FTZ R149, R149, R94 ;  /* 0x0000005e95957220 */ /* 0x000fe20000410000 */
[----:B------:R-:W-:Y:S01]  /*32e0*/  FMUL.FTZ R151, R96, R151 ;  /* 0x0000009760977220 */ /* 0x000fe20000410000 */
[----:B------:R-:W-:Y:S01]  /*32f0*/  FMUL.FTZ R153, R153, R136 ;  /* 0x0000008899997220 */ /* 0x000fe20000410000 */
[----:B------:R-:W-:Y:S01]  /*3300*/  FFMA.FTZ R94, R5, R2, 1 ;  /* 0x3f800000055e7423 */ /* 0x000fe20000010002 */
[----:B------:R-:W-:Y:S01]  /*3310*/  FFMA.FTZ R165, R38, R159, 1 ;  /* 0x3f80000026a57423 */ /* 0x000fe2000001009f */
[----:B------:R-:W-:Y:S01]  /*3320*/  FADD.FTZ R157, -R155, 1 ;  /* 0x3f8000009b9d7421 */ /* 0x000fe20000010100 */
[----:B-----5:R-:W-:Y:S01]  /*3330*/  FADD.FTZ R96, -R140, 1 ;  /* 0x3f8000008c607421 */ /* 0x020fe20000010100 */
[----:B----4-:R-:W-:Y:S01]  /*3340*/  FMUL.FTZ R2, R25, R92 ;  /* 0x0000005c19027220 */ /* 0x010fe20000410000 */
[----:B------:R-:W-:Y:S01]  /*3350*/  FMUL.FTZ R159, R26, R93 ;  /* 0x0000005d1a9f7220 */ /* 0x000fe20000410000 */
[----:B0-----:R-:W-:Y:S01]  /*3360*/  FMUL.FTZ R161, R27, R90 ;  /* 0x0000005a1ba17220 */ /* 0x001fe20000410000 */
        /* <DEDUP_REMOVED lines=224> */
.L_x_13113:
        /* <DEDUP_REMOVED lines=60> */
[----:B------:R-:W0:Y:S01]  /*4530*/  LDCU.64 UR16, c[0x0][0x3a0] ;  /* 0x00007400ff1077ac */ /* 0x000e220008000a00 */
[----:B------:R-:W-:Y:S01]  /*4540*/  SHF.L.U32 R49, R135, 0x5, RZ ;  /* 0x0000000587317819 */ /* 0x000fe200000006ff */
[----:B------:R-:W-:Y:S02]  /*4550*/  HFMA2 R97, -RZ, RZ, 0, 0 ;  /* 0x00000000ff617431 */ /* 0x000fe400000001ff */
[----:B------:R-:W-:Y:S01]  /*4560*/  FADD.FTZ R48, R35, R35 ;  /* 0x0000002323307221 */ /* 0x000fe20000010000 */
[----:B------:R-:W-:Y:S01]  /*4570*/  USHF.L.U32 UR8, UR20, 0xa, URZ ;  /* 0x0000000a14087899 */ /* 0x000fe200080006ff */
[----:B------:R-:W-:Y:S01]  /*4580*/  LOP3.LUT R0, R49, 0x7c1f, R135, 0xc8, !PT ;  /* 0x00007c1f31007812 */ /* 0x000fe200078ec887 */
        /* <DEDUP_REMOVED lines=34> */
.L_x_13196:
[----:B------:R-:W-:Y:S01]  /*47b0*/  LOP3.LUT R10, R49, 0x3e0, R210, 0xfe, !PT ;  /* 0x000003e0310a7812 */ /* 0x000fe200078efed2 */
[----:B------:R-:W5:Y:S01]  /*47c0*/  @!P1 LDC.64 R2, c[0x0][0x3c0] ;  /* 0x0000f000ff029b82 */ /* 0x000f620000000a00 */
[----:B------:R-:W-:Y:S02]  /*47d0*/  LOP3.LUT R210, R210, 0x7c00, R49, 0xf8, !PT ;  /* 0x00007c00d2d27812 */ /* 0x000fe400078ef831 */
[----:B------:R-:W-:Y:S02]  /*47e0*/  CS2R R24, SRZ ;  /* 0x0000000000187805 */ /* 0x000fe4000001ff00 */
[----:B------:R-:W-:Y:S02]  /*47f0*/  ISETP.GE.AND P2, PT, R10, UR37, PT ;  /* 0x000000250a007c0c */ /* 0x000fe4000bf46270 */
[C---:B-1----:R-:W-:Y:S02]  /*4800*/  LOP3.LUT R8, R210.reuse, 0x20, RZ, 0xfc, !PT ;  /* 0x00000020d2087812 */ /* 0x042fe400078efcff */
[----:B0-----:R-:W-:-:S02]  /*4810*/  LOP3.LUT R12, R210, 0x40, RZ, 0xfc, !PT ;  /* 0x00000040d20c7812 */ /* 0x001fc400078efcff */
[----:B------:R-:W-:Y:S02]  /*4820*/  ISETP.GE.AND P6, PT, R8, UR37, PT ;  /* 0x0000002508007c0c */ /* 0x000fe4000bfc6270 */
[----:B------:R-:W-:Y:S02]  /*4830*/  ISETP.GE.AND P3, PT, R12, UR37, PT ;  /* 0x000000250c007c0c */ /* 0x000fe4000bf66270 */
[----:B------:R-:W-:Y:S02]  /*4840*/  @!P1 MOV R211, RZ ;  /* 0x000000ff00d39202 */ /* 0x000fe40000000f00 */
[----:B--2---:R-:W-:Y:S01]  /*4850*/  LOP3.LUT R4, R210, 0x60, RZ, 0xfc, !PT ;  /* 0x00000060d2047812 */ /* 0x004fe200078efcff */
[----:B------:R-:W1:Y:S01]  /*4860*/  @!P2 LDC.64 R14, c[0x0][0x3c0] ;  /* 0x0000f000ff0eab82 */ /* 0x000e620000000a00 */
[----:B------:R-:W-:Y:S02]  /*4870*/  @!P2 MOV R11, RZ ;  /* 0x000000ff000ba202 */ /* 0x000fe40000000f00 */
[----:B------:R-:W-:-:S03]  /*4880*/  ISETP.GE.AND P4, PT, R4, UR37, PT ;  /* 0x0000002504007c0c */ /* 0x000fc6000bf86270 */
[----:B------:R-:W-:Y:S02]  /*4890*/  @!P6 MOV R9, RZ ;  /* 0x000000ff0009e202 */ /* 0x000fe40000000f00 */
[----:B------:R-:W2:Y:S01]  /*48a0*/  @!P6 LDC.64 R16, c[0x0][0x3c0] ;  /* 0x0000f000ff10eb82 */ /* 0x000ea20000000a00 */
[----:B-----5:R-:W-:Y:S01]  /*48b0*/  @!P1 IMAD.WIDE.U32 R6, R2, UR8, R210 ;  /* 0x0000000802069c25 */ /* 0x020fe2000f8e00d2 */
[----:B------:R-:W-:-:S03]  /*48c0*/  @!P3 MOV R13, RZ ;  /* 0x000000ff000db202 */ /* 0x000fc60000000f00 */
[----:B------:R-:W-:Y:S01]  /*48d0*/  @!P1 IMAD R3, R3, UR8, R7 ;  /* 0x0000000803039c24 */ /* 0x000fe2000f8e0207 */
[C---:B------:R-:W-:Y:S02]  /*48e0*/  @!P1 LEA R2, P5, R6.reuse, UR28, 0x2 ;  /* 0x0000001c06029c11 */ /* 0x040fe4000f8a10ff */
[----:B------:R-:W5:Y:S02]  /*48f0*/  @!P3 LDC.64 R18, c[0x0][0x3c0] ;  /* 0x0000f000ff12bb82 */ /* 0x000f640000000a00 */
        /* <DEDUP_REMOVED lines=21> */
[----:B----4-:R4:W5:Y:S01]  /*4a50*/  @!P3 LDG.E R25, desc[UR30][R16.64] ;  /* 0x0000001e1019b981 */ /* 0x010962000c1e1900 */
[----:B-1----:R-:W-:Y:S01]  /*4a60*/  @!P4 IMAD.WIDE.U32 R12, R20, UR8, R4 ;  /* 0x00000008140ccc25 */ /* 0x002fe2000f8e0004 */
[----:B------:R-:W-:-:S03]  /*4a70*/  LOP3.LUT R4, R210, 0xc0, RZ, 0xfc, !PT ;  /* 0x000000c0d2047812 */ /* 0x000fc600078efcff */
[----:B------:R-:W-:Y:S01]  /*4a80*/  @!P4 IMAD R5, R21, UR8, R13 ;  /* 0x000000081505cc24 */ /* 0x000fe2000f8e020d */
[----:B------:R-:W-:-:S03]  /*4a90*/  @!P4 LEA R18, P3, R12, UR28, 0x2 ;  /* 0x0000001c0c12cc11 */ /* 0x000fc6000f8610ff */
[----:B------:R-:W1:Y:S01]  /*4aa0*/  @!P6 LDC.64 R20, c[0x0][0x3c0] ;  /* 0x0000f000ff14eb82 */ /* 0x000e620000000a00 */
[----:B------:R-:W-:Y:S02]  /*4ab0*/  @!P4 LEA.HI.X R19, R12, UR27, R5, 0x2, P3 ;  /* 0x0000001b0c13cc11 */ /* 0x000fe400098f1405 */
[----:B------:R-:W-:Y:S02]  /*4ac0*/  ISETP.GE.AND P3, PT, R4, UR37, PT ;  /* 0x0000002504007c0c */ /* 0x000fe4000bf66270 */
[----:B------:R-:W-:Y:S02]  /*4ad0*/  @!P5 MOV R9, RZ ;  /* 0x000000ff0009d202 */ /* 0x000fe40000000f00 */
[----:B------:R-:W-:Y:S02]  /*4ae0*/  CS2R R26, SRZ ;  /* 0x00000000001a7805 */ /* 0x000fe4000001ff00 */
[----:B------:R-:W-:Y:S01]  /*4af0*/  @!P6 MOV R7, RZ ;  /* 0x000000ff0007e202 */ /* 0x000fe20000000f00 */
[----:B---3--:R-:W-:-:S03]  /*4b00*/  @!P5 IMAD.WIDE.U32 R8, R22, UR8, R8 ;  /* 0x000000081608dc25 */ /* 0x008fc6000f8e0008 */
[----:B------:R3:W5:Y:S03]  /*4b10*/  @!P4 LDG.E R26, desc[UR30][R18.64] ;  /* 0x0000001e121ac981 */ /* 0x000766000c1e1900 */
[----:B------:R-:W0:Y:S01]  /*4b20*/  @!P3 LDC.64 R30, c[0x0][0x3c0] ;  /* 0x0000f000ff1ebb82 */ /* 0x000e220000000a00 */
[----:B------:R-:W-:Y:S01]  /*4b30*/  @!P5 IMAD R5, R23, UR8, R9 ;  /* 0x000000081705dc24 */ /* 0x000fe2000f8e0209 */
[----:B------:R-:W-:Y:S02]  /*4b40*/  @!P5 LEA R12, P4, R8, UR28, 0x2 ;  /* 0x0000001c080cdc11 */ /* 0x000fe4000f8810ff */
[----:B--2---:R-:W-:Y:S02]  /*4b50*/  LOP3.LUT R10, R210, 0xe0, RZ, 0xfc, !PT ;  /* 0x000000e0d20a7812 */ /* 0x004fe400078efcff */
[----:B------:R-:W-:Y:S01]  /*4b60*/  @!P5 LEA.HI.X R13, R8, UR27, R5, 0x2, P4 ;  /* 0x0000001b080ddc11 */ /* 0x000fe2000a0f1405 */
[----:B-1----:R-:W-:Y:S01]  /*4b70*/  @!P6 IMAD.WIDE.U32 R6, R20, UR8, R6 ;  /* 0x000000081406ec25 */ /* 0x002fe2000f8e0006 */
[----:B------:R-:W-:-:S03]  /*4b80*/  ISETP.GE.AND P4, PT, R10, UR37, PT ;  /* 0x000000250a007c0c */ /* 0x000fc6000bf86270 */
[----:B------:R1:W2:Y:S01]  /*4b90*/  @!P5 LDG.E R27, desc[UR30][R12.64] ;  /* 0x0000001e0c1bd981 */ /* 0x0002a2000c1e1900 */
[----:B------:R-:W-:Y:S01]  /*4ba0*/  @!P6 IMAD R5, R21, UR8, R7 ;  /* 0x000000081505ec24 */ /* 0x000fe2000f8e0207 */
[----:B----4-:R-:W-:Y:S02]  /*4bb0*/  @!P6 LEA R16, P5, R6, UR28, 0x2 ;  /* 0x0000001c0610ec11 */ /* 0x010fe4000f8a10ff */
[----:B------:R-:W-:Y:S02]  /*4bc0*/  LOP3.LUT R8, R210, 0x100, RZ, 0xfc, !PT ;  /* 0x00000100d2087812 */ /* 0x000fe400078efcff */
[----:B------:R-:W-:Y:S02]  /*4bd0*/  @!P6 LEA.HI.X R17, R6, UR27, R5, 0x2, P5 ;  /* 0x0000001b0611ec11 */ /* 0x000fe4000a8f1405 */
[----:B------:R-:W-:Y:S02]  /*4be0*/  ISETP.GE.AND P5, PT, R8, UR37, PT ;  /* 0x0000002508007c0c */ /* 0x000fe4000bfa6270 */
[----:B------:R-:W-:Y:S01]  /*4bf0*/  @!P3 MOV R5, RZ ;  /* 0x000000ff0005b202 */ /* 0x000fe20000000f00 */
[----:B------:R-:W4:Y:S01]  /*4c00*/  @!P4 LDC.64 R20, c[0x0][0x3c0] ;  /* 0x0000f000ff14cb82 */ /* 0x000f220000000a00 */
[----:B------:R-:W-:Y:S01]  /*4c10*/  CS2R R28, SRZ ;  /* 0x00000000001c7805 */ /* 0x000fe2000001ff00 */
[----:B0-----:R-:W-:Y:S01]  /*4c20*/  @!P3 IMAD.WIDE.U32 R6, R30, UR8, R4 ;  /* 0x000000081e06bc25 */ /* 0x001fe2000f8e0004 */
[----:B------:R-:W-:-:S04]  /*4c30*/  LOP3.LUT R4, R210, 0x120, RZ, 0xfc, !PT ;  /* 0x00000120d2047812 */ /* 0x000fc800078efcff */
[----:B------:R0:W2:Y:S01]  /*4c40*/  @!P6 LDG.E R28, desc[UR30][R16.64] ;  /* 0x0000001e101ce981 */ /* 0x0000a2000c1e1900 */
[----:B------:R-:W-:Y:S01]  /*4c50*/  @!P3 IMAD R5, R31, UR8, R7 ;  /* 0x000000081f05bc24 */ /* 0x000fe2000f8e0207 */
[C---:B---3--:R-:W-:Y:S01]  /*4c60*/  @!P3 LEA R18, P6, R6.reuse, UR28, 0x2 ;  /* 0x0000001c0612bc11 */ /* 0x048fe2000f8c10ff */
[----:B------:R-:W3:Y:S03]  /*4c70*/  @!P5 LDC.64 R22, c[0x0][0x3c0] ;  /* 0x0000f000ff16db82 */ /* 0x000ee60000000a00 */
[----:B------:R-:W-:Y:S02]  /*4c80*/  @!P3 LEA.HI.X R19, R6, UR27, R5, 0x2, P6 ;  /* 0x0000001b0613bc11 */ /* 0x000fe4000b0f1405 */
[----:B------:R-:W-:Y:S02]  /*4c90*/  ISETP.GE.AND P6, PT, R4, UR37, PT ;  /* 0x0000002504007c0c */ /* 0x000fe4000bfc6270 */
[----:B------:R-:W-:-:S02]  /*4ca0*/  @!P4 MOV R11, RZ ;  /* 0x000000ff000bc202 */ /* 0x000fc40000000f00 */
[----:B------:R-:W-:Y:S02]  /*4cb0*/  CS2R R32, SRZ ;  /* 0x0000000000207805 */ /* 0x000fe4000001ff00 */
[----:B------:R-:W-:Y:S01]  /*4cc0*/  @!P5 MOV R9, RZ ;  /* 0x000000ff0009d202 */ /* 0x000fe20000000f00 */
[----:B----4-:R-:W-:-:S03]  /*4cd0*/  @!P4 IMAD.WIDE.U32 R10, R20, UR8, R10 ;  /* 0x00000008140acc25 */ /* 0x010fc6000f8e000a */
[----:B------:R4:W2:Y:S03]  /*4ce0*/  @!P3 LDG.E R33, desc[UR30][R18.64] ;  /* 0x0000001e1221b981 */ /* 0x0008a6000c1e1900 */
[----:B-1----:R-:W1:Y:S01]  /*4cf0*/  @!P6 LDC.64 R12, c[0x0][0x3c0] ;  /* 0x0000f000ff0ceb82 */ /* 0x002e620000000a00 */
[----:B------:R-:W-:Y:S01]  /*4d00*/  @!P4 IMAD R5, R21, UR8, R11 ;  /* 0x000000081505cc24 */ /* 0x000fe2000f8e020b */
[----:B0-----:R-:W-:Y:S02]  /*4d10*/  @!P4 LEA R16, P3, R10, UR28, 0x2 ;  /* 0x0000001c0a10cc11 */ /* 0x001fe4000f8610ff */
[----:B------:R-:W-:Y:S02]  /*4d20*/  LOP3.LUT R6, R210, 0x140, RZ, 0xfc, !PT ;  /* 0x00000140d2067812 */ /* 0x000fe400078efcff */
[----:B------:R-:W-:Y:S01]  /*4d30*/  @!P4 LEA.HI.X R17, R10, UR27, R5, 0x2, P3 ;  /* 0x0000001b0a11cc11 */ /* 0x000fe200098f1405 */
[----:B---3--:R-:W-:Y:S01]  /*4d40*/  @!P5 IMAD.WIDE.U32 R10, R22, UR8, R8 ;  /* 0x00000008160adc25 */ /* 0x008fe2000f8e0008 */
[----:B------:R-:W-:-:S03]  /*4d50*/  ISETP.GE.AND P3, PT, R6, UR37, PT ;  /* 0x0000002506007c0c */ /* 0x000fc6000bf66270 */
[----:B------:R0:W3:Y:S01]  /*4d60*/  @!P4 LDG.E R32, desc[UR30][R16.64] ;  /* 0x0000001e1020c981 */ /* 0x0000e2000c1e1900 */
[----:B------:R-:W-:Y:S01]  /*4d70*/  @!P5 IMAD R5, R23, UR8, R11 ;  /* 0x000000081705dc24 */ /* 0x000fe2000f8e020b */
[----:B------:R-:W-:Y:S02]  /*4d80*/  @!P5 LEA R20, P4, R10, UR28, 0x2 ;  /* 0x0000001c0a14dc11 */ /* 0x000fe4000f8810ff */
[----:B------:R-:W-:Y:S02]  /*4d90*/  LOP3.LUT R8, R210, 0x160, RZ, 0xfc, !PT ;  /* 0x00000160d2087812 */ /* 0x000fe400078efcff */
[----:B------:R-:W-:Y:S02]  /*4da0*/  @!P5 LEA.HI.X R21, R10, UR27, R5, 0x2, P4 ;  /* 0x0000001b0a15dc11 */ /* 0x000fe4000a0f1405 */
[----:B------:R-:W-:Y:S02]  /*4db0*/  @!P6 MOV R5, RZ ;  /* 0x000000ff0005e202 */ /* 0x000fe40000000f00 */
[----:B------:R-:W-:-:S02]  /*4dc0*/  CS2R R30, SRZ ;  /* 0x00000000001e7805 */ /* 0x000fc4000001ff00 */
[----:B------:R-:W-:Y:S01]  /*4dd0*/  ISETP.GE.AND P4, PT, R8, UR37, PT ;  /* 0x0000002508007c0c */ /* 0x000fe2000bf86270 */
[----:B------:R-:W0:Y:S01]  /*4de0*/  @!P3 LDC.64 R10, c[0x0][0x3c0] ;  /* 0x0000f000ff0abb82 */ /* 0x000e220000000a00 */
[----:B-1----:R-:W-:Y:S02]  /*4df0*/  @!P6 IMAD.WIDE.U32 R4, R12, UR8, R4 ;  /* 0x000000080c04ec25 */ /* 0x002fe4000f8e0004 */
[----:B------:R1:W3:Y:S02]  /*4e00*/  @!P5 LDG.E R31, desc[UR30][R20.64] ;  /* 0x0000001e141fd981 */ /* 0x0002e4000c1e1900 */
[----:B------:R-:W-:Y:S01]  /*4e10*/  @!P6 IMAD R13, R13, UR8, R5 ;  /* 0x000000080d0dec24 */ /* 0x000fe2000f8e0205 */
[----:B------:R-:W-:Y:S02]  /*4e20*/  @!P6 LEA R22, P5, R4, UR28, 0x2 ;  /* 0x0000001c0416ec11 */ /* 0x000fe4000f8a10ff */
[----:B------:R-:W-:Y:S02]  /*4e30*/  LOP3.LUT R12, R210, 0x180, RZ, 0xfc, !PT ;  /* 0x00000180d20c7812 */ /* 0x000fe400078efcff */
[----:B------:R-:W-:-:S02]  /*4e40*/  @!P6 LEA.HI.X R23, R4, UR27, R13, 0x2, P5 ;  /* 0x0000001b0417ec11 */ /* 0x000fc4000a8f140d */
[----:B----4-:R-:W4:Y:S01]  /*4e50*/  @!P4 LDC.64 R18, c[0x0][0x3c0] ;  /* 0x0000f000ff12cb82 */ /* 0x010f220000000a00 */
[----:B------:R-:W-:Y:S02]  /*4e60*/  ISETP.GE.AND P5, PT, R12, UR37, PT ;  /* 0x000000250c007c0c */ /* 0x000fe4000bfa6270 */
[----:B------:R-:W-:Y:S01]  /*4e70*/  @!P3 MOV R7, RZ ;  /* 0x000000ff0007b202 */ /* 0x000fe20000000f00 */
[----:B------:R4:W3:Y:S01]  /*4e80*/  @!P6 LDG.E R30, desc[UR30][R22.64] ;  /* 0x0000001e161ee981 */ /* 0x0008e2000c1e1900 */
[----:B------:R-:W-:Y:S01]  /*4e90*/  LOP3.LUT R4, R210, 0x1a0, RZ, 0xfc, !PT ;  /* 0x000001a0d2047812 */ /* 0x000fe200078efcff */
[----:B0-----:R-:W-:-:S08]  /*4ea0*/  @!P3 IMAD.WIDE.U32 R6, R10, UR8, R6 ;  /* 0x000000080a06bc25 */ /* 0x001fd0000f8e0006 */
[----:B------:R-:W0:Y:S01]  /*4eb0*/  @!P5 LDC.64 R16, c[0x0][0x3c0] ;  /* 0x0000f000ff10db82 */ /* 0x000e220000000a00 */
[----:B------:R-:W-:Y:S01]  /*4ec0*/  @!P3 IMAD R11, R11, UR8, R7 ;  /* 0x000000080b0bbc24 */ /* 0x000fe2000f8e0207 */
[C---:B-1----:R-:W-:Y:S02]  /*4ed0*/  @!P3 LEA R20, P6, R6.reuse, UR28, 0x2 ;  /* 0x0000001c0614bc11 */ /* 0x042fe4000f8c10ff */
[----:B------:R-:W-:Y:S02]  /*4ee0*/  @!P4 MOV R9, RZ ;  /* 0x000000ff0009c202 */ /* 0x000fe40000000f00 */
[----:B------:R-:W-:Y:S02]  /*4ef0*/  @!P3 LEA.HI.X R21, R6, UR27, R11, 0x2, P6 ;  /* 0x0000001b0615bc11 */ /* 0x000fe4000b0f140b */
[----:B------:R-:W-:Y:S01]  /*4f00*/  ISETP.GE.AND P6, PT, R4, UR37, PT ;  /* 0x0000002504007c0c */ /* 0x000fe2000bfc6270 */
[----:B----4-:R-:W-:Y:S02]  /*4f10*/  @!P4 IMAD.WIDE.U32 R8, R18, UR8, R8 ;  /* 0x000000081208cc25 */ /* 0x010fe4000f8e0008 */
[----:B------:R1:W4:Y:S02]  /*4f20*/  @!P3 LDG.E R29, desc[UR30][R20.64] ;  /* 0x0000001e141db981 */ /* 0x000324000c1e1900 */
[----:B------:R-:W-:Y:S01]  /*4f30*/  @!P4 IMAD R19, R19, UR8, R9 ;  /* 0x000000081313cc24 */ /* 0x000fe2000f8e0209 */
[----:B------:R-:W-:-:S02]  /*4f40*/  @!P4 LEA R22, P3, R8, UR28, 0x2 ;  /* 0x0000001c0816cc11 */ /* 0x000fc4000f8610ff */
[----:B------:R-:W-:Y:S02]  /*4f50*/  LOP3.LUT R6, R210, 0x1c0, RZ, 0xfc, !PT ;  /* 0x000001c0d2067812 */ /* 0x000fe400078efcff */
[----:B------:R-:W-:Y:S02]  /*4f60*/  @!P5 MOV R13, RZ ;  /* 0x000000ff000dd202 */ /* 0x000fe40000000f00 */
[----:B------:R-:W-:Y:S01]  /*4f70*/  @!P4 LEA.HI.X R23, R8, UR27, R19, 0x2, P3 ;  /* 0x0000001b0817cc11 */ /* 0x000fe200098f1413 */
[----:B------:R-:W1:Y:S01]  /*4f80*/  @!P6 LDC.64 R10, c[0x0][0x3c0] ;  /* 0x0000f000ff0aeb82 */ /* 0x000e620000000a00 */
[----:B------:R-:W-:Y:S02]  /*4f90*/  ISETP.GE.AND P3, PT, R6, UR37, PT ;  /* 0x0000002506007c0c */ /* 0x000fe4000bf66270 */
[----:B------:R-:W-:Y:S01]  /*4fa0*/  MOV R134, RZ ;  /* 0x000000ff00867202 */ /* 0x000fe20000000f00 */
[----:B0-----:R-:W-:Y:S01]  /*4fb0*/  @!P5 IMAD.WIDE.U32 R8, R16, UR8, R12 ;  /* 0x000000081008dc25 */ /* 0x001fe2000f8e000c */
[----:B------:R-:W-:-:S03]  /*4fc0*/  LOP3.LUT R12, R210, 0x1e0, RZ, 0xfc, !PT ;  /* 0x000001e0d20c7812 */ /* 0x000fc600078efcff */
[----:B------:R-:W-:Y:S01]  /*4fd0*/  @!P5 IMAD R17, R17, UR8, R9 ;  /* 0x000000081111dc24 */ /* 0x000fe2000f8e0209 */
[----:B------:R-:W4:Y:S01]  /*4fe0*/  @!P4 LDG.E R134, desc[UR30][R22.64] ;  /* 0x0000001e1686c981 */ /* 0x000f22000c1e1900 */
[----:B-1----:R-:W-:-:S04]  /*4ff0*/  @!P5 LEA R20, P4, R8, UR28, 0x2 ;  /* 0x0000001c0814dc11 */ /* 0x002fc8000f8810ff */
[----:B------:R-:W-:Y:S02]  /*5000*/  @!P5 LEA.HI.X R21, R8, UR27, R17, 0x2, P4 ;  /* 0x0000001b0815dc11 */ /* 0x000fe4000a0f1411 */
[----:B------:R-:W-:Y:S01]  /*5010*/  ISETP.GE.AND P4, PT, R12, UR37, PT ;  /* 0x000000250c007c0c */ /* 0x000fe2000bf86270 */
[----:B------:R-:W0:Y:S01]  /*5020*/  @!P3 LDC.64 R8, c[0x0][0x3c0] ;  /* 0x0000f000ff08bb82 */ /* 0x000e220000000a00 */
[----:B------:R-:W-:Y:S02]  /*5030*/  @!P6 MOV R5, RZ ;  /* 0x000000ff0005e202 */ /* 0x000fe40000000f00 */
[----:B------:R-:W-:Y:S01]  /*5040*/  CS2R R136, SRZ ;  /* 0x0000000000887805 */ /* 0x000fe2000001ff00 */
[----:B------:R-:W-:-:S05]  /*5050*/  @!P6 IMAD.WIDE.U32 R18, R10, UR8, R4 ;  /* 0x000000080a12ec25 */ /* 0x000fca000f8e0004 */
[----:B------:R1:W4:Y:S03]  /*5060*/  @!P5 LDG.E R137, desc[UR30][R20.64] ;  /* 0x0000001e1489d981 */ /* 0x000326000c1e1900 */
[----:B------:R-:W1:Y:S01]  /*5070*/  @!P4 LDC.64 R4, c[0x0][0x3c0] ;  /* 0x0000f000ff04cb82 */ /* 0x000e620000000a00 */
[----:B------:R-:W-:Y:S01]  /*5080*/  @!P6 IMAD R11, R11, UR8, R19 ;  /* 0x000000080b0bec24 */ /* 0x000fe2000f8e0213 */
[----:B------:R-:W-:Y:S02]  /*5090*/  @!P6 LEA R16, P5, R18, UR28, 0x2 ;  /* 0x0000001c1210ec11 */ /* 0x000fe4000f8a10ff */
[----:B------:R-:W-:Y:S02]  /*50a0*/  LOP3.LUT R10, R210, 0x200, RZ, 0xfc, !PT ;  /* 0x00000200d20a7812 */ /* 0x000fe400078efcff */
[----:B------:R-:W-:Y:S02]  /*50b0*/  @!P3 MOV R7, RZ ;  /* 0x000000ff0007b202 */ /* 0x000fe40000000f00 */
[----:B------:R-:W-:-:S02]  /*50c0*/  @!P6 LEA.HI.X R17, R18, UR27, R11, 0x2, P5 ;  /* 0x0000001b1211ec11 */ /* 0x000fc4000a8f140b */
[----:B------:R-:W-:Y:S01]  /*50d0*/  ISETP.GE.AND P5, PT, R10, UR37, PT ;  /* 0x000000250a007c0c */ /* 0x000fe2000bfa6270 */
[----:B0-----:R-:W-:Y:S02]  /*50e0*/  @!P3 IMAD.WIDE.U32 R6, R8, UR8, R6 ;  /* 0x000000080806bc25 */ /* 0x001fe4000f8e0006 */
[----:B------:R0:W4:Y:S01]  /*50f0*/  @!P6 LDG.E R136, desc[UR30][R16.64] ;  /* 0x0000001e1088e981 */ /* 0x000122000c1e1900 */
[----:B------:R-:W-:Y:S01]  /*5100*/  LOP3.LUT R8, R210, 0x220, RZ, 0xfc, !PT ;  /* 0x00000220d2087812 */ /* 0x000fe200078efcff */
[----:B------:R-:W-:Y:S01]  /*5110*/  @!P3 IMAD R9, R9, UR8, R7 ;  /* 0x000000080909bc24 */ /* 0x000fe2000f8e0207 */
[----:B-1----:R-:W-:Y:S02]  /*5120*/  @!P3 LEA R20, P6, R6, UR28, 0x2 ;  /* 0x0000001c0614bc11 */ /* 0x002fe4000f8c10ff */
[----:B------:R-:W-:Y:S02]  /*5130*/  @!P4 MOV R13, RZ ;  /* 0x000000ff000dc202 */ /* 0x000fe40000000f00 */
[----:B------:R-:W-:-:S02]  /*5140*/  CS2R R138, SRZ ;  /* 0x00000000008a7805 */ /* 0x000fc4000001ff00 */
[----:B------:R-:W-:Y:S02]  /*5150*/  @!P3 LEA.HI.X R21, R6, UR27, R9, 0x2, P6 ;  /* 0x0000001b0615bc11 */ /* 0x000fe4000b0f1409 */
[----:B------:R-:W-:Y:S01]  /*5160*/  ISETP.GE.AND P6, PT, R8, UR37, PT ;  /* 0x0000002508007c0c */ /* 0x000fe2000bfc6270 */
[----:B------:R-:W0:Y:S01]  /*5170*/  @!P5 LDC.64 R6, c[0x0][0x3c0] ;  /* 0x0000f000ff06db82 */ /* 0x000e220000000a00 */
[----:B------:R-:W-:Y:S01]  /*5180*/  @!P4 IMAD.WIDE.U32 R12, R4, UR8, R12 ;  /* 0x00000008040ccc25 */ /* 0x000fe2000f8e000c */
[----:B------:R1:W4:Y:S01]  /*5190*/  @!P3 LDG.E R139, desc[UR30][R20.64] ;  /* 0x0000001e148bb981 */ /* 0x000322000c1e1900 */
[----:B------:R-:W-:Y:S02]  /*51a0*/  LOP3.LUT R4, R210, 0x240, RZ, 0xfc, !PT ;  /* 0x00000240d2047812 */ /* 0x000fe400078efcff */
[----:B------:R-:W-:Y:S01]  /*51b0*/  @!P4 IMAD R5, R5, UR8, R13 ;  /* 0x000000080505cc24 */ /* 0x000fe2000f8e020d */
[----:B------:R-:W-:-:S04]  /*51c0*/  @!P4 LEA R18, P3, R12, UR28, 0x2 ;  /* 0x0000001c0c12cc11 */ /* 0x000fc8000f8610ff */
[----:B------:R-:W-:Y:S02]  /*51d0*/  @!P4 LEA.HI.X R19, R12, UR27, R5, 0x2, P3 ;  /* 0x0000001b0c13cc11 */ /* 0x000fe400098f1405 */
[----:B------:R-:W-:Y:S01]  /*51e0*/  ISETP.GE.AND P3, PT, R4, UR37, PT ;  /* 0x0000002504007c0c */ /* 0x000fe2000bf66270 */
[----:B------:R-:W5:Y:S01]  /*51f0*/  @!P6 LDC.64 R12, c[0x0][0x3c0] ;  /* 0x0000f000ff0ceb82 */ /* 0x000f620000000a00 */
[----:B------:R-:W-:Y:S01]  /*5200*/  @!P5 MOV R11, RZ ;  /* 0x000000ff000bd202 */ /* 0x000fe20000000f00 */
[----:B------:R-:W4:Y:S01]  /*5210*/  @!P4 LDG.E R138, desc[UR30][R18.64] ;  /* 0x0000001e128ac981 */ /* 0x000f22000c1e1900 */
[----:B------:R-:W-:Y:S01]  /*5220*/  @!P6 MOV R9, RZ ;  /* 0x000000ff0009e202 */ /* 0x000fe20000000f00 */
[----:B0-----:R-:W-:-:S08]  /*5230*/  @!P5 IMAD.WIDE.U32 R16, R6, UR8, R10 ;  /* 0x000000080610dc25 */ /* 0x001fd0000f8e000a */
[----:B------:R-:W0:Y:S01]  /*5240*/  @!P3 LDC.64 R10, c[0x0][0x3c0] ;  /* 0x0000f000ff0abb82 */ /* 0x000e220000000a00 */
[----:B------:R-:W-:Y:S01]  /*5250*/  @!P5 IMAD R7, R7, UR8, R17 ;  /* 0x000000080707dc24 */ /* 0x000fe2000f8e0211 */
[----:B-1----:R-:W-:Y:S02]  /*5260*/  @!P5 LEA R20, P4, R16, UR28, 0x2 ;  /* 0x0000001c1014dc11 */ /* 0x002fe4000f8810ff */
[----:B------:R-:W-:Y:S02]  /*5270*/  LOP3.LUT R6, R210, 0x260, RZ, 0xfc, !PT ;  /* 0x00000260d2067812 */ /* 0x000fe400078efcff */
[----:B------:R-:W-:Y:S02]  /*5280*/  @!P5 LEA.HI.X R21, R16, UR27, R7, 0x2, P4 ;  /* 0x0000001b1015dc11 */ /* 0x000fe4000a0f1407 */
[----:B------:R-:W-:Y:S02]  /*5290*/  CS2R R140, SRZ ;  /* 0x00000000008c7805 */ /* 0x000fe4000001ff00 */
[----:B------:R-:W-:Y:S01]  /*52a0*/  ISETP.GE.AND P4, PT, R6, UR37, PT ;  /* 0x0000002506007c0c */ /* 0x000fe2000bf86270 */
[----:B-----5:R-:W-:Y:S01]  /*52b0*/  @!P6 IMAD.WIDE.U32 R16, R12, UR8, R8 ;  /* 0x000000080c10ec25 */ /* 0x020fe2000f8e0008 */
[----:B------:R-:W-:-:S02]  /*52c0*/  LOP3.LUT R8, R210, 0x280, RZ, 0xfc, !PT ;  /* 0x00000280d2087812 */ /* 0x000fc400078efcff */
[----:B------:R1:W5:Y:S01]  /*52d0*/  @!P5 LDG.E R140, desc[UR30][R20.64] ;  /* 0x0000001e148cd981 */ /* 0x000362000c1e1900 */
[----:B------:R-:W-:Y:S01]  /*52e0*/  @!P6 IMAD R13, R13, UR8, R17 ;  /* 0x000000080d0dec24 */ /* 0x000fe2000f8e0211 */
[C---:B------:R-:W-:Y:S02]  /*52f0*/  @!P6 LEA R22, P5, R16.reuse, UR28, 0x2 ;  /* 0x0000001c1016ec11 */ /* 0x040fe4000f8a10ff */
[----:B------:R-:W-:Y:S02]  /*5300*/  @!P3 MOV R5, RZ ;  /* 0x000000ff0005b202 */ /* 0x000fe40000000f00 */
[----:B------:R-:W-:Y:S02]  /*5310*/  @!P6 LEA.HI.X R23, R16, UR27, R13, 0x2, P5 ;  /* 0x0000001b1017ec11 */ /* 0x000fe4000a8f140d */
[----:B------:R-:W-:Y:S01]  /*5320*/  ISETP.GE.AND P5, PT, R8, UR37, PT ;  /* 0x0000002508007c0c */ /* 0x000fe2000bfa6270 */
[----:B------:R-:W2:Y:S01]  /*5330*/  @!P4 LDC.64 R12, c[0x0][0x3c0] ;  /* 0x0000f000ff0ccb82 */ /* 0x000ea20000000a00 */
[----:B0-----:R-:W-:Y:S01]  /*5340*/  @!P3 IMAD.WIDE.U32 R16, R10, UR8, R4 ;  /* 0x000000080a10bc25 */ /* 0x001fe2000f8e0004 */
[----:B------:R0:W5:Y:S01]  /*5350*/  @!P6 LDG.E R141, desc[UR30][R22.64] ;  /* 0x0000001e168de981 */ /* 0x000162000c1e1900 */
[----:B------:R-:W-:-:S02]  /*5360*/  LOP3.LUT R4, R210, 0x2a0, RZ, 0xfc, !PT ;  /* 0x000002a0d2047812 */ /* 0x000fc400078efcff */
[----:B------:R-:W-:Y:S01]  /*5370*/  @!P3 IMAD R11, R11, UR8, R17 ;  /* 0x000000080b0bbc24 */ /* 0x000fe2000f8e0211 */
[----:B-1----:R-:W-:-:S04]  /*5380*/  @!P3 LEA R20, P6, R16, UR28, 0x2 ;  /* 0x0000001c1014bc11 */ /* 0x002fc8000f8c10ff */
[----:B------:R-:W-:Y:S02]  /*5390*/  @!P3 LEA.HI.X R21, R16, UR27, R11, 0x2, P6 ;  /* 0x0000001b1015bc11 */ /* 0x000fe4000b0f140b */
[----:B------:R-:W-:Y:S01]  /*53a0*/  ISETP.GE.AND P6, PT, R4, UR37, PT ;  /* 0x0000002504007c0c */ /* 0x000fe2000bfc6270 */
[----:B------:R-:W1:Y:S01]  /*53b0*/  @!P5 LDC.64 R16, c[0x0][0x3c0] ;  /* 0x0000f000ff10db82 */ /* 0x000e620000000a00 */
[----:B------:R-:W-:Y:S02]  /*53c0*/  @!P4 MOV R7, RZ ;  /* 0x000000ff0007c202 */ /* 0x000fe40000000f00 */
[----:B------:R-:W-:Y:S02]  /*53d0*/  CS2R R142, SRZ ;  /* 0x00000000008e7805 */ /* 0x000fe4000001ff00 */
[----:B------:R-:W-:-:S04]  /*53e0*/  @!P5 MOV R9, RZ ;  /* 0x000000ff0009d202 */ /* 0x000fc80000000f00 */
[----:B------:R1:W5:Y:S01]  /*53f0*/  @!P3 LDG.E R143, desc[UR30][R20.64] ;  /* 0x0000001e148fb981 */ /* 0x000362000c1e1900 */
[----:B--2---:R-:W-:Y:S02]  /*5400*/  @!P4 IMAD.WIDE.U32 R18, R12, UR8, R6 ;  /* 0x000000080c12cc25 */ /* 0x004fe4000f8e0006 */
[----:B------:R-:W2:Y:S01]  /*5410*/  @!P6 LDC.64 R10, c[0x0][0x3c0] ;  /* 0x0000f000ff0aeb82 */ /* 0x000ea20000000a00 */
[----:B------:R-:W-:Y:S01]  /*5420*/  LOP3.LUT R6, R210, 0x2c0, RZ, 0xfc, !PT ;  /* 0x000002c0d2067812 */ /* 0x000fe200078efcff */
[----:B------:R-:W-:Y:S01]  /*5430*/  @!P4 IMAD R13, R13, UR8, R19 ;  /* 0x000000080d0dcc24 */ /* 0x000fe2000f8e0213 */
[----:B0-----:R-:W-:-:S04]  /*5440*/  @!P4 LEA R22, P3, R18, UR28, 0x2 ;  /* 0x0000001c1216cc11 */ /* 0x001fc8000f8610ff */
[----:B------:R-:W-:Y:S02]  /*5450*/  @!P4 LEA.HI.X R23, R18, UR27, R13, 0x2, P3 ;  /* 0x0000001b1217cc11 */ /* 0x000fe400098f140d */
[----:B------:R-:W-:Y:S01]  /*5460*/  ISETP.GE.AND P3, PT, R6, UR37, PT ;  /* 0x0000002506007c0c */ /* 0x000fe2000bf66270 */
[----:B-1----:R-:W-:Y:S02]  /*5470*/  @!P5 IMAD.WIDE.U32 R12, R16, UR8, R8 ;  /* 0x00000008100cdc25 */ /* 0x002fe4000f8e0008 */
[----:B------:R-:W5:Y:S01]  /*5480*/  @!P4 LDG.E R142, desc[UR30][R22.64] ;  /* 0x0000001e168ec981 */ /* 0x000f62000c1e1900 */
[----:B------:R-:W-:Y:S01]  /*5490*/  LOP3.LUT R8, R210, 0x2e0, RZ, 0xfc, !PT ;  /* 0x000002e0d2087812 */ /* 0x000fe200078efcff */
[----:B------:R-:W-:Y:S01]  /*54a0*/  @!P5 IMAD R17, R17, UR8, R13 ;  /* 0x000000081111dc24 */ /* 0x000fe2000f8e020d */
[----:B------:R-:W-:Y:S02]  /*54b0*/  @!P5 LEA R20, P4, R12, UR28, 0x2 ;  /* 0x0000001c0c14dc11 */ /* 0x000fe4000f8810ff */
[----:B------:R-:W-:-:S02]  /*54c0*/  @!P6 MOV R5, RZ ;  /* 0x000000ff0005e202 */ /* 0x000fc40000000f00 */
[----:B------:R-:W-:Y:S02]  /*54d0*/  CS2R R144, SRZ ;  /* 0x0000000000907805 */ /* 0x000fe4000001ff00 */
[----:B------:R-:W-:Y:S02]  /*54e0*/  @!P5 LEA.HI.X R21, R12, UR27, R17, 0x2, P4 ;  /* 0x0000001b0c15dc11 */ /* 0x000fe4000a0f1411 */
[----:B------:R-:W-:Y:S01]  /*54f0*/  ISETP.GE.AND P4, PT, R8, UR37, PT ;  /* 0x0000002508007c0c */ /* 0x000fe2000bf86270 */
[----:B------:R-:W0:Y:S01]  /*5500*/  @!P3 LDC.64 R12, c[0x0][0x3c0] ;  /* 0x0000f000ff0cbb82 */ /* 0x000e220000000a00 */
[----:B--2---:R-:W-:Y:S01]  /*5510*/  @!P6 IMAD.WIDE.U32 R4, R10, UR8, R4 ;  /* 0x000000080a04ec25 */ /* 0x004fe2000f8e0004 */
[----:B------:R1:W2:Y:S01]  /*5520*/  @!P5 LDG.E R144, desc[UR30][R20.64] ;  /* 0x0000001e1490d981 */ /* 0x0002a2000c1e1900 */
[----:B------:R-:W-:Y:S02]  /*5530*/  LOP3.LUT R10, R210, 0x300, RZ, 0xfc, !PT ;  /* 0x00000300d20a7812 */ /* 0x000fe400078efcff */
[----:B------:R-:W-:Y:S01]  /*5540*/  @!P6 IMAD R11, R11, UR8, R5 ;  /* 0x000000080b0bec24 */ /* 0x000fe2000f8e0205 */
[----:B------:R-:W-:-:S04]  /*5550*/  @!P6 LEA R18, P5, R4, UR28, 0x2 ;  /* 0x0000001c0412ec11 */ /* 0x000fc8000f8a10ff */
[----:B------:R-:W-:Y:S02]  /*5560*/  @!P6 LEA.HI.X R19, R4, UR27, R11, 0x2, P5 ;  /* 0x0000001b0413ec11 */ /* 0x000fe4000a8f140b */
[----:B------:R-:W-:Y:S01]  /*5570*/  ISETP.GE.AND P5, PT, R10, UR37, PT ;  /* 0x000000250a007c0c */ /* 0x000fe2000bfa6270 */
[----:B------:R-:W3:Y:S01]  /*5580*/  @!P4 LDC.64 R16, c[0x0][0x3c0] ;  /* 0x0000f000ff10cb82 */ /* 0x000ee20000000a00 */
[----:B------:R-:W-:Y:S01]  /*5590*/  @!P3 MOV R7, RZ ;  /* 0x000000ff0007b202 */ /* 0x000fe20000000f00 */
[----:B------:R3:W2:Y:S01]  /*55a0*/  @!P6 LDG.E R145, desc[UR30][R18.64] ;  /* 0x0000001e1291e981 */ /* 0x0006a2000c1e1900 */
[----:B------:R-:W-:Y:S01]  /*55b0*/  @!P4 MOV R9, RZ ;  /* 0x000000ff0009c202 */ /* 0x000fe20000000f00 */
[----:B0-----:R-:W-:-:S08]  /*55c0*/  @!P3 IMAD.WIDE.U32 R4, R12, UR8, R6 ;  /* 0x000000080c04bc25 */ /* 0x001fd0000f8e0006 */
[----:B------:R-:W0:Y:S01]  /*55d0*/  @!P5 LDC.64 R6, c[0x0][0x3c0] ;  /* 0x0000f000ff06db82 */ /* 0x000e220000000a00 */
[----:B------:R-:W-:Y:S01]  /*55e0*/  @!P3 IMAD R13, R13, UR8, R5 ;  /* 0x000000080d0dbc24 */ /* 0x000fe2000f8e0205 */
[C---:B-1----:R-:W-:Y:S02]  /*55f0*/  @!P3 LEA R20, P6, R4.reuse, UR28, 0x2 ;  /* 0x0000001c0414bc11 */ /* 0x042fe4000f8c10ff */
[----:B------:R-:W-:Y:S02]  /*5600*/  CS2R R146, SRZ ;  /* 0x0000000000927805 */ /* 0x000fe4000001ff00 */
[----:B------:R-:W-:Y:S02]  /*5610*/  @!P3 LEA.HI.X R21, R4, UR27, R13, 0x2, P6 ;  /* 0x0000001b0415bc11 */ /* 0x000fe4000b0f140d */
[----:B------:R-:W-:Y:S01]  /*5620*/  LOP3.LUT R4, R210, 0x320, RZ, 0xfc, !PT ;  /* 0x00000320d2047812 */ /* 0x000fe200078efcff */
[----:B---3--:R-:W-:Y:S02]  /*5630*/  @!P4 IMAD.WIDE.U32 R8, R16, UR8, R8 ;  /* 0x000000081008cc25 */ /* 0x008fe4000f8e0008 */
[----:B------:R1:W3:Y:S01]  /*5640*/  @!P3 LDG.E R146, desc[UR30][R20.64] ;  /* 0x0000001e1492b981 */ /* 0x0002e2000c1e1900 */
[----:B------:R-:W-:Y:S01]  /*5650*/  ISETP.GE.AND P6, PT, R4, UR37, PT ;  /* 0x0000002504007c0c */ /* 0x000fe2000bfc6270 */
[----:B------:R-:W-:Y:S01]  /*5660*/  @!P4 IMAD R17, R17, UR8, R9 ;  /* 0x000000081111cc24 */ /* 0x000fe2000f8e0209 */
[----:B------:R-:W-:-:S02]  /*5670*/  @!P4 LEA R22, P3, R8, UR28, 0x2 ;  /* 0x0000001c0816cc11 */ /* 0x000fc4000f8610ff */
[----:B------:R-:W-:Y:S02]  /*5680*/  @!P5 MOV R11, RZ ;  /* 0x000000ff000bd202 */ /* 0x000fe40000000f00 */
[----:B------:R-:W-:Y:S02]  /*5690*/  @!P4 LEA.HI.X R23, R8, UR27, R17, 0x2, P3 ;  /* 0x0000001b0817cc11 */ /* 0x000fe400098f1411 */
[----:B------:R-:W-:Y:S01]  /*56a0*/  LOP3.LUT R8, R210, 0x340, RZ, 0xfc, !PT ;  /* 0x00000340d2087812 */ /* 0x000fe200078efcff */
[----:B0-----:R-:W-:Y:S02]  /*56b0*/  @!P5 IMAD.WIDE.U32 R10, R6, UR8, R10 ;  /* 0x00000008060adc25 */ /* 0x001fe4000f8e000a */
[----:B------:R0:W3:Y:S01]  /*56c0*/  @!P4 LDG.E R147, desc[UR30][R22.64] ;  /* 0x0000001e1693c981 */ /* 0x0000e2000c1e1900 */
[----:B------:R-:W-:Y:S01]  /*56d0*/  ISETP.GE.AND P3, PT, R8, UR37, PT ;  /* 0x0000002508007c0c */ /* 0x000fe2000bf66270 */
[----:B------:R-:W0:Y:S01]  /*56e0*/  @!P6 LDC.64 R12, c[0x0][0x3c0] ;  /* 0x0000f000ff0ceb82 */ /* 0x000e220000000a00 */
[----:B------:R-:W-:Y:S01]  /*56f0*/  @!P5 IMAD R7, R7, UR8, R11 ;  /* 0x000000080707dc24 */ /* 0x000fe2000f8e020b */
[----:B------:R-:W-:-:S02]  /*5700*/  @!P5 LEA R18, P4, R10, UR28, 0x2 ;  /* 0x0000001c0a12dc11 */ /* 0x000fc4000f8810ff */
[----:B------:R-:W-:Y:S02]  /*5710*/  LOP3.LUT R6, R210, 0x360, RZ, 0xfc, !PT ;  /* 0x00000360d2067812 */ /* 0x000fe400078efcff */
[----:B------:R-:W-:Y:S02]  /*5720*/  @!P5 LEA.HI.X R19, R10, UR27, R7, 0x2, P4 ;  /* 0x0000001b0a13dc11 */ /* 0x000fe4000a0f1407 */
[----:B------:R-:W-:-:S04]  /*5730*/  ISETP.GE.AND P4, PT, R6, UR37, PT ;  /* 0x0000002506007c0c */ /* 0x000fc8000bf86270 */
[----:B------:R-:W4:Y:S01]  /*5740*/  @!P3 LDC.64 R16, c[0x0][0x3c0] ;  /* 0x0000f000ff10bb82 */ /* 0x000f220000000a00 */
[----:B------:R-:W-:Y:S02]  /*5750*/  @!P6 MOV R5, RZ ;  /* 0x000000ff0005e202 */ /* 0x000fe40000000f00 */
[----:B-1----:R-:W-:Y:S02]  /*5760*/  CS2R R20, SRZ ;  /* 0x0000000000147805 */ /* 0x002fe4000001ff00 */
[----:B------:R-:W-:-:S04]  /*5770*/  @!P3 MOV R9, RZ ;  /* 0x000000ff0009b202 */ /* 0x000fc80000000f00 */
[----:B------:R-:W3:Y:S01]  /*5780*/  @!P5 LDG.E R20, desc[UR30][R18.64] ;  /* 0x0000001e1214d981 */ /* 0x000ee2000c1e1900 */
[----:B------:R-:W1:Y:S01]  /*5790*/  @!P4 LDC.64 R10, c[0x0][0x3c0] ;  /* 0x0000f000ff0acb82 */ /* 0x000e620000000a00 */
[----:B0-----:R-:W-:Y:S01]  /*57a0*/  @!P6 IMAD.WIDE.U32 R4, R12, UR8, R4 ;  /* 0x000000080c04ec25 */ /* 0x001fe2000f8e0004 */
[----:B------:R-:W-:Y:S01]  /*57b0*/  MOV R22, RZ ;  /* 0x000000ff00167202 */ /* 0x000fe20000000f00 */
[----:B------:R0:W5:Y:S02]  /*57c0*/  @!P1 LDG.E R21, desc[UR30][R2.64] ;  /* 0x0000001e02159981 */ /* 0x000164000c1e1900 */
[----:B------:R-:W-:Y:S01]  /*57d0*/  @!P6 IMAD R13, R13, UR8, R5 ;  /* 0x000000080d0dec24 */ /* 0x000fe2000f8e0205 */
[----:B------:R-:W-:-:S04]  /*57e0*/  @!P6 LEA R12, P5, R4, UR28, 0x2 ;  /* 0x0000001c040cec11 */ /* 0x000fc8000f8a10ff */
[----:B------:R-:W-:Y:S01]  /*57f0*/  @!P6 LEA.HI.X R13, R4, UR27, R13, 0x2, P5 ;  /* 0x0000001b040dec11 */ /* 0x000fe2000a8f140d */
[----:B----4-:R-:W-:Y:S01]  /*5800*/  @!P3 IMAD.WIDE.U32 R8, R16, UR8, R8 ;  /* 0x000000081008bc25 */ /* 0x010fe2000f8e0008 */
[----:B------:R-:W-:-:S03]  /*5810*/  @!P4 MOV R7, RZ ;  /* 0x000000ff0007c202 */ /* 0x000fc60000000f00 */
[----:B------:R4:W3:Y:S01]  /*5820*/  @!P6 LDG.E R22, desc[UR30][R12.64] ;  /* 0x0000001e0c16e981 */ /* 0x0008e2000c1e1900 */
[----:B------:R-:W-:Y:S01]  /*5830*/  LOP3.LUT R4, R210, 0x380, RZ, 0xfc, !PT ;  /* 0x00000380d2047812 */ /* 0x000fe200078efcff */
[----:B------:R-:W-:Y:S01]  /*5840*/  @!P3 IMAD R17, R17, UR8, R9 ;  /* 0x000000081111bc24 */ /* 0x000fe2000f8e0209 */
[----:B0-----:R-:W-:Y:S02]  /*5850*/  @!P3 LEA R2, P6, R8, UR28, 0x2 ;  /* 0x0000001c0802bc11 */ /* 0x001fe4000f8c10ff */
[----:B------:R-:W-:Y:S02]  /*5860*/  CS2R R18, SRZ ;  /* 0x0000000000127805 */ /* 0x000fe4000001ff00 */
[----:B------:R-:W-:Y:S01]  /*5870*/  ISETP.GE.AND P5, PT, R4, UR37, PT ;  /* 0x0000002504007c0c */ /* 0x000fe2000bfa6270 */
[----:B-1----:R-:W-:Y:S01]  /*5880*/  @!P4 IMAD.WIDE.U32 R6, R10, UR8, R6 ;  /* 0x000000080a06cc25 */ /* 0x002fe2000f8e0006 */
[----:B------:R-:W-:Y:S02]  /*5890*/  @!P3 LEA.HI.X R3, R8, UR27, R17, 0x2, P6 ;  /* 0x0000001b0803bc11 */ /* 0x000fe4000b0f1411 */
[----:B------:R-:W-:Y:S01]  /*58a0*/  LOP3.LUT R8, R210, 0x3a0, RZ, 0xfc, !PT ;  /* 0x000003a0d2087812 */ /* 0x000fe200078efcff */
[----:B------:R-:W-:Y:S01]  /*58b0*/  @!P4 IMAD R11, R11, UR8, R7 ;  /* 0x000000080b0bcc24 */ /* 0x000fe2000f8e0207 */
[----:B------:R-:W-:Y:S01]  /*58c0*/  @!P4 LEA R10, P6, R6, UR28, 0x2 ;  /* 0x0000001c060acc11 */ /* 0x000fe2000f8c10ff */
[----:B------:R0:W3:Y:S01]  /*58d0*/  @!P3 LDG.E R18, desc[UR30][R2.64] ;  /* 0x0000001e0212b981 */ /* 0x0000e2000c1e1900 */
[----:B------:R-:W-:-:S02]  /*58e0*/  LOP3.LUT R210, R210, 0x3c0, RZ, 0xfc, !PT ;  /* 0x000003c0d2d27812 */ /* 0x000fc400078efcff */
[----:B------:R-:W-:Y:S02]  /*58f0*/  ISETP.GE.AND P3, PT, R8, UR37, PT ;  /* 0x0000002508007c0c */ /* 0x000fe4000bf66270 */
[----:B------:R-:W-:Y:S01]  /*5900*/  @!P4 LEA.HI.X R11, R6, UR27, R11, 0x2, P6 ;  /* 0x0000001b060bcc11 */ /* 0x000fe2000b0f140b */
[----:B------:R-:W1:Y:S01]  /*5910*/  @!P5 LDC.64 R16, c[0x0][0x3c0] ;  /* 0x0000f000ff10db82 */ /* 0x000e620000000a00 */
[----:B------:R-:W-:Y:S02]  /*5920*/  ISETP.GE.AND P6, PT, R210, UR37, PT ;  /* 0x00000025d2007c0c */ /* 0x000fe4000bfc6270 */
[----:B------:R-:W-:Y:S01]  /*5930*/  @!P5 MOV R5, RZ ;  /* 0x000000ff0005d202 */ /* 0x000fe20000000f00 */
[----:B------:R0:W3:Y:S06]  /*5940*/  @!P4 LDG.E R19, desc[UR30][R10.64] ;  /* 0x0000001e0a13c981 */ /* 0x0000ec000c1e1900 */
[----:B----4-:R-:W4:Y:S08]  /*5950*/  @!P3 LDC.64 R12, c[0x0][0x3c0] ;  /* 0x0000f000ff0cbb82 */ /* 0x010f300000000a00 */
[----:B------:R-:W4:Y:S01]  /*5960*/  @!P6 LDC.64 R6, c[0x0][0x3c0] ;  /* 0x0000f000ff06eb82 */ /* 0x000f220000000a00 */
[----:B------:R-:W-:Y:S01]  /*5970*/  @!P3 MOV R9, RZ ;  /* 0x000000ff0009b202 */ /* 0x000fe20000000f00 */
[----:B-1----:R-:W-:Y:S01]  /*5980*/  @!P5 IMAD.WIDE.U32 R4, R16, UR8, R4 ;  /* 0x000000081004dc25 */ /* 0x002fe2000f8e0004 */
[----:B------:R-:W-:-:S03]  /*5990*/  @!P6 MOV R211, RZ ;  /* 0x000000ff00d3e202 */ /* 0x000fc60000000f00 */
[----:B------:R-:W-:Y:S01]  /*59a0*/  @!P5 IMAD R17, R17, UR8, R5 ;  /* 0x000000081111dc24 */ /* 0x000fe2000f8e0205 */
[----:B0-----:R-:W-:Y:S01]  /*59b0*/  @!P5 LEA R2, P4, R4, UR28, 0x2 ;  /* 0x0000001c0402dc11 */ /* 0x001fe2000f8810ff */
[----:B----4-:R-:W-:Y:S01]  /*59c0*/  @!P3 IMAD.WIDE.U32 R8, R12, UR8, R8 ;  /* 0x000000080c08bc25 */ /* 0x010fe2000f8e0008 */
[----:B------:R-:W-:Y:S02]  /*59d0*/  MOV R12, RZ ;  /* 0x000000ff000c7202 */ /* 0x000fe40000000f00 */
[----:B------:R-:W-:Y:S01]  /*59e0*/  @!P5 LEA.HI.X R3, R4, UR27, R17, 0x2, P4 ;  /* 0x0000001b0403dc11 */ /* 0x000fe2000a0f1411 */
[----:B------:R-:W-:Y:S01]  /*59f0*/  @!P3 IMAD R13, R13, UR8, R9 ;  /* 0x000000080d0dbc24 */ /* 0x000fe2000f8e0209 */
[----:B------:R-:W-:Y:S01]  /*5a00*/  @!P3 LEA R4, P4, R8, UR28, 0x2 ;  /* 0x0000001c0804bc11 */ /* 0x000fe2000f8810ff */
[----:B------:R-:W-:Y:S02]  /*5a10*/  @!P6 IMAD.WIDE.U32 R210, R6, UR8, R210 ;  /* 0x0000000806d2ec25 */ /* 0x000fe4000f8e00d2 */
[----:B------:R0:W4:Y:S01]  /*5a20*/  @!P5 LDG.E R12, desc[UR30][R2.64] ;  /* 0x0000001e020cd981 */ /* 0x000122000c1e1900 */
[----:B------:R-:W-:Y:S01]  /*5a30*/  @!P3 LEA.HI.X R5, R8, UR27, R13, 0x2, P4 ;  /* 0x0000001b0805bc11 */ /* 0x000fe2000a0f140d */
[----:B------:R-:W-:Y:S01]  /*5a40*/  @!P6 IMAD R7, R7, UR8, R211 ;  /* 0x000000080707ec24 */ /* 0x000fe2000f8e02d3 */
[----:B------:R-:W-:-:S02]  /*5a50*/  @!P6 LEA R6, P5, R210, UR28, 0x2 ;  /* 0x0000001cd206ec11 */ /* 0x000fc4000f8a10ff */
[----:B------:R-:W-:Y:S02]  /*5a60*/  MOV R8, RZ ;  /* 0x000000ff00087202 */ /* 0x000fe40000000f00 */
[----:B------:R-:W-:Y:S02]  /*5a70*/  MOV R9, RZ ;  /* 0x000000ff00097202 */ /* 0x000fe40000000f00 */
[----:B------:R-:W-:Y:S02]  /*5a80*/  @!P6 LEA.HI.X R7, R210, UR27, R7, 0x2, P5 ;  /* 0x0000001bd207ec11 */ /* 0x000fe4000a8f1407 */
[----:B------:R-:W-:Y:S01]  /*5a90*/  MOV R10, RZ ;  /* 0x000000ff000a7202 */ /* 0x000fe20000000f00 */
[----:B------:R1:W4:Y:S04]  /*5aa0*/  @!P3 LDG.E R8, desc[UR30][R4.64] ;  /* 0x0000001e0408b981 */ /* 0x000328000c1e1900 */
[----:B------:R1:W4:Y:S04]  /*5ab0*/  @!P6 LDG.E R9, desc[UR30][R6.64] ;  /* 0x0000001e0609e981 */ /* 0x000328000c1e1900 */
        /* <DEDUP_REMOVED lines=12> */
[----:B-1----:R-:W-:-:S04]  /*5b80*/  IADD3 R4, PT, PT, R131, 0x200, RZ ;  /* 0x0000020083047810 */ /* 0x002fc80007ffe0ff */
[-C--:B------:R-:W-:Y:S02]  /*5b90*/  LEA.HI.SX32 R4, R4, R131.reuse, 0x1b ;  /* 0x0000008304047211 */ /* 0x080fe400078fdaff */
[C---:B------:R-:W-:Y:S02]  /*5ba0*/  IADD3 R6, PT, PT, R131.reuse, 0x220, RZ ;  /* 0x0000022083067810 */ /* 0x040fe40007ffe0ff */
[----:B------:R-:W-:Y:S02]  /*5bb0*/  IADD3 R14, PT, PT, R131, 0x240, RZ ;  /* 0x00000240830e7810 */ /* 0x000fe40007ffe0ff */
[----:B------:R-:W-:Y:S01]  /*5bc0*/  LEA.HI.SX32 R6, R6, R131, 0x1b ;  /* 0x0000008306067211 */ /* 0x000fe200078fdaff */
[----:B0-----:R-:W-:-:S06]  /*5bd0*/  ULEA UR16, UR9, UR16, 0x18 ;  /* 0x0000001009107291 */ /* 0x001fcc000f8ec0ff */
[----:B------:R-:W-:Y:S02]  /*5be0*/  LEA R5, R4, UR16, 0x2 ;  /* 0x0000001004057c11 */ /* 0x000fe4000f8e10ff */
[C---:B------:R-:W-:Y:S02]  /*5bf0*/  IADD3 R4, PT, PT, R131.reuse, 0x260, RZ ;  /* 0x0000026083047810 */ /* 0x040fe40007ffe0ff */
[-C--:B------:R-:W-:Y:S02]  /*5c00*/  LEA.HI.SX32 R14, R14, R131.reuse, 0x1b ;  /* 0x000000830e0e7211 */ /* 0x080fe400078fdaff */
[----:B------:R-:W-:Y:S02]  /*5c10*/  LEA.HI.SX32 R4, R4, R131, 0x1b ;  /* 0x0000008304047211 */ /* 0x000fe400078fdaff */
[----:B------:R-:W-:Y:S02]  /*5c20*/  LEA R6, R6, UR16, 0x2 ;  /* 0x0000001006067c11 */ /* 0x000fe4000f8e10ff */
[----:B------:R-:W-:-:S02]  /*5c30*/  IADD3 R16, PT, PT, R131, 0x280, RZ ;  /* 0x0000028083107810 */ /* 0x000fc40007ffe0ff */
[----:B------:R-:W-:Y:S01]  /*5c40*/  LEA R14, R14, UR16, 0x2 ;  /* 0x000000100e0e7c11 */ /* 0x000fe2000f8e10ff */
[----:B------:R-:W-:Y:S01]  /*5c50*/  UIMAD.WIDE.U32 UR14, UR36, UR40, URZ ;  /* 0x00000028240e72a5 */ /* 0x000fe2000f8e00ff */
[----:B------:R-:W-:-:S03]  /*5c60*/  LEA.HI.SX32 R16, R16, R131, 0x1b ;  /* 0x0000008310107211 */ /* 0x000fc600078fdaff */
[----:B------:R-:W-:Y:S01]  /*5c70*/  UIMAD UR15, UR36, UR41, UR15 ;  /* 0x00000029240f72a4 */ /* 0x000fe2000f8e020f */
[----:B------:R-:W-:-:S03]  /*5c80*/  LEA R7, R16, UR16, 0x2 ;  /* 0x0000001010077c11 */ /* 0x000fc6000f8e10ff */
[----:B------:R-:W-:Y:S01]  /*5c90*/  UIMAD.WIDE.U32 UR14, UR8, UR38, UR14 ;  /* 0x00000026080e72a5 */ /* 0x000fe2000f8e000e */
[----:B------:R-:W-:-:S03]  /*5ca0*/  IADD3 R16, PT, PT, R131, 0x360, RZ ;  /* 0x0000036083107810 */ /* 0x000fc60007ffe0ff */
[----:B------:R-:W-:Y:S01]  /*5cb0*/  UIMAD UR9, UR8, UR39, UR15 ;  /* 0x00000027080972a4 */ /* 0x000fe2000f8e020f */
[----:B------:R-:W-:Y:S01]  /*5cc0*/  LEA.HI.SX32 R16, R16, R131, 0x1b ;  /* 0x0000008310107211 */ /* 0x000fe200078fdaff */
[----:B------:R-:W-:-:S03]  /*5cd0*/  ULEA UR15, UP0, UR14, UR34, 0x3 ;  /* 0x000000220e0f7291 */ /* 0x000fc6000f8018ff */
[----:B------:R-:W-:Y:S01]  /*5ce0*/  LEA R16, R16, UR16, 0x2 ;  /* 0x0000001010107c11 */ /* 0x000fe2000f8e10ff */
[----:B------:R-:W-:Y:S01]  /*5cf0*/  ULEA.HI.X UR14, UR14, UR35, UR9, 0x3, UP0 ;  /* 0x000000230e0e7291 */ /* 0x000fe200080f1c09 */
[----:B-----5:R-:W-:Y:S04]  /*5d00*/  STS [R130], R21 ;  /* 0x0000001582007388 */ /* 0x020fe80000000800 */
        /* <DEDUP_REMOVED lines=15> */
[----:B0-----:R-:W-:-:S03]  /*5e00*/  IADD3 R24, PT, PT, R131, 0x2a0, RZ ;  /* 0x000002a083187810 */ /* 0x001fc60007ffe0ff */
[----:B------:R0:W-:Y:S01]  /*5e10*/  STS [R5+0x800], R140 ;  /* 0x0008008c05007388 */ /* 0x0001e20000000800 */
[C---:B-1----:R-:W-:Y:S02]  /*5e20*/  IADD3 R26, PT, PT, R131.reuse, 0x2c0, RZ ;  /* 0x000002c0831a7810 */ /* 0x042fe40007ffe0ff */
[C---:B-----5:R-:W-:Y:S01]  /*5e30*/  IADD3 R28, PT, PT, R131.reuse, 0x2e0, RZ ;  /* 0x000002e0831c7810 */ /* 0x060fe20007ffe0ff */
[----:B------:R1:W-:Y:S01]  /*5e40*/  STS [R6+0x880], R141 ;  /* 0x0008808d06007388 */ /* 0x0003e20000000800 */
[----:B0-----:R-:W-:Y:S02]  /*5e50*/  LEA R5, R4, UR16, 0x2 ;  /* 0x0000001004057c11 */ /* 0x001fe4000f8e10ff */
[----:B------:R-:W-:Y:S01]  /*5e60*/  IADD3 R4, PT, PT, R131, 0x300, RZ ;  /* 0x0000030083047810 */ /* 0x000fe20007ffe0ff */
[----:B------:R0:W-:Y:S01]  /*5e70*/  STS [R14+0x900], R143 ;  /* 0x0009008f0e007388 */ /* 0x0001e20000000800 */
[-C--:B------:R-:W-:Y:S02]  /*5e80*/  LEA.HI.SX32 R24, R24, R131.reuse, 0x1b ;  /* 0x0000008318187211 */ /* 0x080fe400078fdaff */
[-C--:B------:R-:W-:Y:S01]  /*5e90*/  LEA.HI.SX32 R4, R4, R131.reuse, 0x1b ;  /* 0x0000008304047211 */ /* 0x080fe200078fdaff */
[----:B------:R5:W-:Y:S01]  /*5ea0*/  STS [R5+0x980], R142 ;  /* 0x0009808e05007388 */ /* 0x000be20000000800 */
[----:B------:R-:W-:-:S02]  /*5eb0*/  LEA.HI.SX32 R26, R26, R131, 0x1b ;  /* 0x000000831a1a7211 */ /* 0x000fc400078fdaff */
[C---:B-1----:R-:W-:Y:S02]  /*5ec0*/  IADD3 R6, PT, PT, R131.reuse, 0x320, RZ ;  /* 0x0000032083067810 */ /* 0x042fe40007ffe0ff */
[----:B------:R-:W-:Y:S02]  /*5ed0*/  LEA.HI.SX32 R28, R28, R131, 0x1b ;  /* 0x000000831c1c7211 */ /* 0x000fe400078fdaff */
[C---:B0-----:R-:W-:Y:S02]  /*5ee0*/  IADD3 R14, PT, PT, R131.reuse, 0x340, RZ ;  /* 0x00000340830e7810 */ /* 0x041fe40007ffe0ff */
[----:B------:R-:W-:Y:S02]  /*5ef0*/  LEA R24, R24, UR16, 0x2 ;  /* 0x0000001018187c11 */ /* 0x000fe4000f8e10ff */
[----:B-----5:R-:W-:Y:S02]  /*5f00*/  LEA R5, R4, UR16, 0x2 ;  /* 0x0000001004057c11 */ /* 0x020fe4000f8e10ff */
[----:B------:R-:W-:-:S02]  /*5f10*/  IADD3 R4, PT, PT, R131, 0x380, RZ ;  /* 0x0000038083047810 */ /* 0x000fc40007ffe0ff */
[----:B------:R-:W-:Y:S02]  /*5f20*/  LEA R11, R26, UR16, 0x2 ;  /* 0x000000101a0b7c11 */ /* 0x000fe4000f8e10ff */
[-C--:B------:R-:W-:Y:S01]  /*5f30*/  LEA.HI.SX32 R6, R6, R131.reuse, 0x1b ;  /* 0x0000008306067211 */ /* 0x080fe200078fdaff */
[----:B--2---:R0:W-:Y:S01]  /*5f40*/  STS [R7+0xa00], R144 ;  /* 0x000a009007007388 */ /* 0x0041e20000000800 */
[-C--:B------:R-:W-:Y:S02]  /*5f50*/  LEA.HI.SX32 R14, R14, R131.reuse, 0x1b ;  /* 0x000000830e0e7211 */ /* 0x080fe400078fdaff */
[----:B------:R-:W-:Y:S01]  /*5f60*/  LEA R28, R28, UR16, 0x2 ;  /* 0x000000101c1c7c11 */ /* 0x000fe2000f8e10ff */
[----:B------:R-:W-:Y:S01]  /*5f70*/  STS [R24+0xa80], R145 ;  /* 0x000a809118007388 */ /* 0x000fe20000000800 */
[----:B------:R-:W-:-:S03]  /*5f80*/  LEA.HI.SX32 R4, R4, R131, 0x1b ;  /* 0x0000008304047211 */ /* 0x000fc600078fdaff */
[----:B---3--:R1:W-:Y:S01]  /*5f90*/  STS [R11+0xb00], R146 ;  /* 0x000b00920b007388 */ /* 0x0083e20000000800 */
[----:B0-----:R-:W-:Y:S02]  /*5fa0*/  LEA R7, R6, UR16, 0x2 ;  /* 0x0000001006077c11 */ /* 0x001fe4000f8e10ff */
[C---:B------:R-:W-:Y:S01]  /*5fb0*/  IADD3 R6, PT, PT, R131.reuse, 0x3a0, RZ ;  /* 0x000003a083067810 */ /* 0x040fe20007ffe0ff */
[----:B------:R-:W-:Y:S01]  /*5fc0*/  STS [R28+0xb80], R147 ;  /* 0x000b80931c007388 */ /* 0x000fe20000000800 */
[----:B------:R-:W-:Y:S02]  /*5fd0*/  LEA R13, R4, UR16, 0x2 ;  /* 0x00000010040d7c11 */ /* 0x000fe4000f8e10ff */
[C---:B------:R-:W-:Y:S02]  /*5fe0*/  IADD3 R4, PT, PT, R131.reuse, 0x3e0, RZ ;  /* 0x000003e083047810 */ /* 0x040fe40007ffe0ff */
[----:B-1----:R-:W-:Y:S02]  /*5ff0*/  LEA R11, R14, UR16, 0x2 ;  /* 0x000000100e0b7c11 */ /* 0x002fe4000f8e10ff */
[----:B------:R-:W-:Y:S01]  /*6000*/  IADD3 R14, PT, PT, R131, 0x3c0, RZ ;  /* 0x000003c0830e7810 */ /* 0x000fe20007ffe0ff */
[----:B------:R0:W-:Y:S01]  /*6010*/  STS [R5+0xc00], R20 ;  /* 0x000c001405007388 */ /* 0x0001e20000000800 */
[----:B------:R-:W-:-:S02]  /*6020*/  LEA.HI.SX32 R6, R6, R131, 0x1b ;  /* 0x0000008306067211 */ /* 0x000fc400078fdaff */
[----:B------:R-:W-:Y:S01]  /*6030*/  LEA.HI.SX32 R14, R14, R131, 0x1b ;  /* 0x000000830e0e7211 */ /* 0x000fe200078fdaff */
[----:B------:R1:W-:Y:S04]  /*6040*/  STS [R7+0xc80], R22 ;  /* 0x000c801607007388 */ /* 0x0003e80000000800 */
[----:B------:R2:W-:Y:S01]  /*6050*/  STS [R11+0xd00], R18 ;  /* 0x000d00120b007388 */ /* 0x0005e20000000800 */
[----:B------:R-:W-:Y:S02]  /*6060*/  LEA R14, R14, UR16, 0x2 ;  /* 0x000000100e0e7c11 */ /* 0x000fe4000f8e10ff */
[----:B0-----:R-:W-:Y:S02]  /*6070*/  MOV R5, UR14 ;  /* 0x0000000e00057c02 */ /* 0x001fe40008000f00 */
[----:B-1----:R-:W-:-:S02]  /*6080*/  LEA R7, R6, UR16, 0x2 ;  /* 0x0000001006077c11 */ /* 0x002fc4000f8e10ff */
[----:B--2---:R-:W-:Y:S01]  /*6090*/  LEA.HI.SX32 R11, R4, R131, 0x1b ;  /* 0x00000083040b7211 */ /* 0x004fe200078fdaff */
[----:B------:R-:W-:Y:S01]  /*60a0*/  STS [R16+0xd80], R19 ;  /* 0x000d801310007388 */ /* 0x000fe20000000800 */
[----:B------:R-:W-:Y:S02]  /*60b0*/  MOV R4, UR15 ;  /* 0x0000000f00047c02 */ /* 0x000fe40008000f00 */
[----:B------:R-:W-:Y:S01]  /*60c0*/  LEA R11, R11, UR16, 0x2 ;  /* 0x000000100b0b7c11 */ /* 0x000fe2000f8e10ff */
[----:B----4-:R-:W-:Y:S04]  /*60d0*/  STS [R13+0xe00], R12 ;  /* 0x000e000c0d007388 */ /* 0x010fe80000000800 */
[----:B------:R0:W-:Y:S04]  /*60e0*/  STS [R7+0xe80], R8 ;  /* 0x000e800807007388 */ /* 0x0001e80000000800 */
[----:B------:R-:W-:Y:S04]  /*60f0*/  STS [R14+0xf00], R9 ;  /* 0x000f00090e007388 */ /* 0x000fe80000000800 */
[----:B------:R1:W-:Y:S01]  /*6100*/  STS [R11+0xf80], R10 ;  /* 0x000f800a0b007388 */ /* 0x0003e20000000800 */
[----:B------:R-:W-:-:S03]  /*6110*/  NOP ;  /* 0x0000000000007918 */ /* 0x000fc60000000000 */
[----:B------:R-:W2:Y:S01]  /*6120*/  LDG.E.64 R4, desc[UR30][R4.64] ;  /* 0x0000001e04047981 */ /* 0x000ea2000c1e1b00 */
[----:B------:R-:W-:-:S13]  /*6130*/  R2UR UR44, R3 ;  /* 0x00000000032c72ca */ /* 0x000fda00000e0000 */
[----:B------:R-:W-:-:S04]  /*6140*/  FMUL.FTZ R3, R80, UR44 ;  /* 0x0000002c50037c20 */ /* 0x000fc80008410000 */
[----:B------:R-:W-:Y:S01]  /*6150*/  FMUL.RZ R6, R3, 0.15915493667125701904 ;  /* 0x3e22f98303067820 */ /* 0x000fe2000040c000 */
[----:B------:R-:W-:-:S04]  /*6160*/  FMUL.FTZ R3, R81, UR44 ;  /* 0x0000002c51037c20 */ /* 0x000fc80008410000 */
[----:B0-----:R-:W-:Y:S01]  /*6170*/  FMUL.RZ R8, R3, 0.15915493667125701904 ;  /* 0x3e22f98303087820 */ /* 0x001fe2000040c000 */
[----:B------:R-:W-:-:S04]  /*6180*/  FMUL.FTZ R3, R78, UR44 ;  /* 0x0000002c4e037c20 */ /* 0x000fc80008410000 */
[----:B-1----:R-:W-:Y:S01]  /*6190*/  FMUL.RZ R10, R3, 0.15915493667125701904 ;  /* 0x3e22f983030a7820 */ /* 0x002fe2000040c000 */
        /* <DEDUP_REMOVED lines=50> */
[----:B------:R-:W-:Y:S01]  /*64c0*/  FMUL.FTZ R2, R3, 1.4426950216293334961 ;  /* 0x3fb8aa3b03027820 */ /* 0x000fe20000410000 */
[----:B------:R-:W-:Y:S03]  /*64d0*/  MUFU.SIN R30, R6 ;  /* 0x00000006001e7308 */ /* 0x000fe60000000400 */
[----:B------:R-:W-:-:S05]  /*64e0*/  FMUL.FTZ R3, R81, R2 ;  /* 0x0000000251037220 */ /* 0x000fca0000410000 */
[----:B------:R0:W-:Y:S02]  /*64f0*/  MUFU.COS R170, R6 ;  /* 0x0000000600aa7308 */ /* 0x0001e40000000000 */
[----:B0-----:R-:W-:-:S06]  /*6500*/  FMUL.FTZ R6, R78, R2 ;  /* 0x000000024e067220 */ /* 0x001fcc0000410000 */
[----:B------:R-:W0:Y:S08]  /*6510*/  MUFU.EX2 R3, R3 ;  /* 0x0000000300037308 */ /* 0x000e300000000800 */
[----:B------:R-:W1:Y:S01]  /*6520*/  MUFU.EX2 R6, R6 ;  /* 0x0000000600067308 */ /* 0x000e620000000800 */
[----:B------:R-:W-:Y:S01]  /*6530*/  USHF.L.U32 UR14, UR20, 0x8, URZ ;  /* 0x00000008140e7899 */ /* 0x000fe200080006ff */
[C---:B0-----:R-:W-:Y:S01]  /*6540*/  FMUL.FTZ R194, R3.reuse, R194 ;  /* 0x000000c203c27220 */ /* 0x041fe20000410000 */
[----:B------:R-:W-:Y:S01]  /*6550*/  FMUL.FTZ R192, R3, R192 ;  /* 0x000000c003c07220 */ /* 0x000fe20000410000 */
[----:B------:R-:W-:Y:S01]  /*6560*/  FMUL.FTZ R3, R69, R2 ;  /* 0x0000000245037220 */ /* 0x000fe20000410000 */
[----:B------:R-:W-:-:S03]  /*6570*/  UIADD3 UR9, UPT, UPT, UR14, -0x100, URZ ;  /* 0xffffff000e097890 */ /* 0x000fc6000fffe0ff */
[----:B------:R0:W-:Y:S01]  /*6580*/  MUFU.EX2 R167, R3 ;  /* 0x0000000300a77308 */ /* 0x0001e20000000800 */
[C---:B-1----:R-:W-:Y:S01]  /*6590*/  FMUL.FTZ R190, R6.reuse, R7 ;  /* 0x0000000706be7220 */ /* 0x042fe20000410000 */
[----:B------:R-:W-:Y:S01]  /*65a0*/  FMUL.FTZ R189, R6, R189 ;  /* 0x000000bd06bd7220 */ /* 0x000fe20000410000 */
[-C--:B------:R-:W-:Y:S01]  /*65b0*/  FMUL.FTZ R6, R66, R2.reuse ;  /* 0x0000000242067220 */ /* 0x080fe20000410000 */
[-C--:B------:R-:W-:Y:S01]  /*65c0*/  FMUL.FTZ R17, R75, R2.reuse ;  /* 0x000000024b117220 */ /* 0x080fe20000410000 */
[----:B0-----:R-:W-:-:S03]  /*65d0*/  FMUL.FTZ R3, R80, R2 ;  /* 0x0000000250037220 */ /* 0x001fc60000410000 */
[----:B------:R-:W-:Y:S01]  /*65e0*/  MUFU.SIN R28, R13 ;  /* 0x0000000d001c7308 */ /* 0x000fe20000000400 */
[-C--:B------:R-:W-:Y:S01]  /*65f0*/  FMUL.FTZ R19, R72, R2.reuse ;  /* 0x0000000248137220 */ /* 0x080fe20000410000 */
[-C--:B------:R-:W-:Y:S01]  /*6600*/  FMUL.FTZ R21, R73, R2.reuse ;  /* 0x0000000249157220 */ /* 0x080fe20000410000 */
[-C--:B------:R-:W-:Y:S01]  /*6610*/  FMUL.FTZ R23, R70, R2.reuse ;  /* 0x0000000246177220 */ /* 0x080fe20000410000 */
[-C--:B------:R-:W-:Y:S01]  /*6620*/  FMUL.FTZ R25, R71, R2.reuse ;  /* 0x0000000247197220 */ /* 0x080fe20000410000 */
[----:B------:R-:W-:-:S03]  /*6630*/  FMUL.FTZ R27, R68, R2 ;  /* 0x00000002441b7220 */ /* 0x000fc60000410000 */
[----:B------:R0:W-:Y:S01]  /*6640*/  MUFU.COS R172, R13 ;  /* 0x0000000d00ac7308 */ /* 0x0001e20000000000 */
[----:B------:R-:W-:-:S07]  /*6650*/  ULOP3.LUT UR9, UR9, 0x100, URZ, 0xc0, !UPT ;  /* 0x0000010009097892 */ /* 0x000fce000f8ec0ff */
[----:B------:R-:W-:Y:S01]  /*6660*/  MUFU.SIN R136, R15 ;  /* 0x0000000f00887308 */ /* 0x000fe20000000400 */
[----:B0-----:R-:W-:-:S07]  /*6670*/  FMUL.FTZ R13, R77, R2 ;  /* 0x000000024d0d7220 */ /* 0x001fce0000410000 */
[----:B------:R0:W-:Y:S01]  /*6680*/  MUFU.COS R164, R15 ;  /* 0x0000000f00a47308 */ /* 0x0001e20000000000 */
[----:B------:R-:W-:Y:S01]  /*6690*/  FMUL.FTZ R7, R67, R2 ;  /* 0x0000000243077220 */ /* 0x000fe20000410000 */
[----:B------:R-:W-:-:S06]  /*66a0*/  UIADD3 UR9, UPT, UPT, UR9, UR8, URZ ;  /* 0x0000000809097290 */ /* 0x000fcc000fffe0ff */
[----:B------:R-:W-:Y:S01]  /*66b0*/  MUFU.SIN R165, R10 ;  /* 0x0000000a00a57308 */ /* 0x000fe20000000400 */
[----:B0-----:R-:W-:-:S07]  /*66c0*/  FMUL.FTZ R15, R74, R2 ;  /* 0x000000024a0f7220 */ /* 0x001fce0000410000 */
[----:B------:R0:W-:Y:S08]  /*66d0*/  MUFU.COS R29, R10 ;  /* 0x0000000a001d7308 */ /* 0x0001f00000000000 */
[----:B------:R-:W1:Y:S01]  /*66e0*/  MUFU.EX2 R6, R6 ;  /* 0x0000000600067308 */ /* 0x000e620000000800 */
[----:B0-----:R-:W-:-:S07]  /*66f0*/  FMUL.FTZ R10, R76, R2 ;  /* 0x000000024c0a7220 */ /* 0x001fce0000410000 */
[----:B------:R-:W0:Y:S01]  /*6700*/  MUFU.EX2 R3, R3 ;  /* 0x0000000300037308 */ /* 0x000e220000000800 */
[----:B------:R-:W-:-:S07]  /*6710*/  ISETP.NE.AND P2, PT, R135, RZ, PT ;  /* 0x000000ff8700720c */ /* 0x000fce0003f45270 */
[----:B------:R-:W-:Y:S01]  /*6720*/  MUFU.SIN R32, R8 ;  /* 0x0000000800207308 */ /* 0x000fe20000000400 */
[----:B------:R-:W-:-:S07]  /*6730*/  IADD3 R134, PT, PT, R135, 0x200, RZ ;  /* 0x0000020087867810 */ /* 0x000fce0007ffe0ff */
[----:B------:R3:W4:Y:S08]  /*6740*/  MUFU.COS R168, R8 ;  /* 0x0000000800a87308 */ /* 0x0007300000000000 */
[----:B------:R-:W5:Y:S01]  /*6750*/  MUFU.EX2 R13, R13 ;  /* 0x0000000d000d7308 */ /* 0x000f620000000800 */
[----:B---3--:R-:W-:Y:S01]  /*6760*/  FMUL.FTZ R8, R79, R2 ;  /* 0x000000024f087220 */ /* 0x008fe20000410000 */
[----:B------:R-:W-:-:S06]  /*6770*/  SHF.L.U32 R2, R131, 0x5, RZ ;  /* 0x0000000583027819 */ /* 0x000fcc00000006ff */
[----:B------:R-:W3:Y:S08]  /*6780*/  MUFU.EX2 R15, R15 ;  /* 0x0000000f000f7308 */ /* 0x000ef00000000800 */
[----:B------:R-:W2:Y:S08]  /*6790*/  MUFU.EX2 R17, R17 ;  /* 0x0000001100117308 */ /* 0x000eb00000000800 */
        /* <DEDUP_REMOVED lines=8> */
[C---:B-1----:R-:W-:Y:S01]  /*6820*/  FMUL.FTZ R166, R6.reuse, R29 ;  /* 0x0000001d06a67220 */ /* 0x042fe20000410000 */
[----:B------:R-:W-:-:S06]  /*6830*/  FMUL.FTZ R165, R6, R165 ;  /* 0x000000a506a57220 */ /* 0x000fcc0000410000 */
[----:B------:R-:W1:Y:S01]  /*6840*/  MUFU.EX2 R8, R8 ;  /* 0x0000000800087308 */ /* 0x000e620000000800 */
[----:B0-----:R-:W-:-:S07]  /*6850*/  MOV R7, UR9 ;  /* 0x0000000900077c02 */ /* 0x001fce0008000f00 */
[----:B------:R-:W0:Y:S01]  /*6860*/  MUFU.EX2 R10, R10 ;  /* 0x0000000a000a7308 */ /* 0x000e220000000800 */
[----:B------:R-:W-:Y:S02]  /*6870*/  SEL R7, R7, R134, !P2 ;  /* 0x0000008607077207 */ /* 0x000fe40005000000 */
[----:B------:R-:W-:Y:S01]  /*6880*/  LEA R6, R2, UR16, 0x2 ;  /* 0x0000001002067c11 */ /* 0x000fe2000f8e10ff */
[C---:B------:R-:W-:Y:S01]  /*6890*/  FMUL.FTZ R2, R3.reuse, R16 ;  /* 0x0000001003027220 */ /* 0x040fe20000410000 */
[----:B------:R-:W-:Y:S01]  /*68a0*/  FMUL.FTZ R3, R3, R12 ;  /* 0x0000000c03037220 */ /* 0x000fe20000410000 */
[----:B------:R-:W-:Y:S01]  /*68b0*/  LEA R7, R7, UR16, 0x3 ;  /* 0x0000001007077c11 */ /* 0x000fe2000f8e18ff */
[----:B----4-:R-:W-:Y:S01]  /*68c0*/  FMUL.FTZ R168, R167, R168 ;  /* 0x000000a8a7a87220 */ /* 0x010fe20000410000 */
[----:B-----5:R-:W-:Y:S01]  /*68d0*/  FMUL.FTZ R183, R13, R14 ;  /* 0x0000000e0db77220 */ /* 0x020fe20000410000 */
[C---:B---3--:R-:W-:Y:S01]  /*68e0*/  FMUL.FTZ R182, R15.reuse, R182 ;  /* 0x000000b60fb67220 */ /* 0x048fe20000410000 */
        /* <DEDUP_REMOVED lines=14> */
[----:B------:R2:W3:Y:S01]  /*69d0*/  LDS R33, [R6] ;  /* 0x0000000006217984 */ /* 0x0004e20000000800 */
[----:B------:R-:W-:Y:S03]  /*69e0*/  BSSY.RECONVERGENT B0, `(.L_x_13115) ;  /* 0x0000055000007945 */ /* 0x000fe60003800200 */
[----:B------:R2:W4:Y:S01]  /*69f0*/  LDS R32, [R6+0x4] ;  /* 0x0000040006207984 */ /* 0x0005220000000800 */
[----:B------:R-:W-:-:S03]  /*6a00*/  FMUL.FTZ R164, R163, R164 ;  /* 0x000000a4a3a47220 */ /* 0x000fc60000410000 */
        /* <DEDUP_REMOVED lines=30> */
[----:B------:R-:W-:-:S03]  /*6bf0*/  FMUL.FTZ R163, R163, R136 ;  /* 0x00000088a3a37220 */ /* 0x000fc60000410000 */
[----:B------:R2:W-:Y:S01]  /*6c00*/  STS.64 [R7+0x2550], R2 ;  /* 0x0025500207007388 */ /* 0x0005e20000000a00 */
[C---:B-1----:R-:W-:Y:S01]  /*6c10*/  FMUL.FTZ R188, R8.reuse, R9 ;  /* 0x0000000908bc7220 */ /* 0x042fe20000410000 */
[----:B------:R-:W-:Y:S01]  /*6c20*/  FMUL.FTZ R187, R8, R187 ;  /* 0x000000bb08bb7220 */ /* 0x000fe20000410000 */
[C---:B0-----:R-:W-:Y:S01]  /*6c30*/  FMUL.FTZ R186, R10.reuse, R11 ;  /* 0x0000000b0aba7220 */ /* 0x041fe20000410000 */
        /* <DEDUP_REMOVED lines=35> */
[----:B--234-:R-:W-:Y:S05]  /*6e70*/  @P3 BRA `(.L_x_13116) ;  /* 0x0000000000243947 */ /* 0x01cfea0003800000 */
        /* <DEDUP_REMOVED lines=9> */
.L_x_13116:
[----:B------:R-:W-:-:S06]  /*6f10*/  LEA R12, R135, UR16, 0x3 ;  /* 0x00000010870c7c11 */ /* 0x000fcc000f8e18ff */
[----:B------:R-:W0:Y:S02]  /*6f20*/  LDS.64 R12, [R12+0x3558] ;  /* 0x003558000c0c7984 */ /* 0x000e240000000a00 */
.L_x_13117:
[----:B------:R-:W-:Y:S05]  /*6f30*/  BSYNC.RECONVERGENT B0 ;  /* 0x0000000000007941 */ /* 0x000fea0003800200 */
.L_x_13115:
        /* <DEDUP_REMOVED lines=21> */
[-C--:B------:R-:W-:Y:S01]  /*7090*/  FMUL.FTZ R6, R189, R4.reuse ;  /* 0x00000004bd067220 */ /* 0x080fe20000410000 */
[----:B------:R-:W2:Y:S01]  /*70a0*/  @P0 LDC R211, c[0x0][0x38c] ;  /* 0x0000e300ffd30b82 */ /* 0x000ea20000000800 */
[----:B------:R-:W-:Y:S01]  /*70b0*/  FMUL.FTZ R228, R74, R21 ;  /* 0x000000154ae47220 */ /* 0x000fe20000410000 */
[C---:B------:R-:W-:Y:S01]  /*70c0*/  FFMA.FTZ R7, R190.reuse, R4, -R7 ;  /* 0x00000004be077223 */ /* 0x040fe20000010807 */
[----:B------:R-:W-:Y:S01]  /*70d0*/  FFMA.FTZ R6, R190, R5, R6 ;  /* 0x00000005be067223 */ /* 0x000fe20000010006 */
        /* <DEDUP_REMOVED lines=24> */
[C---:B------:R-:W-:Y:S01]  /*7260*/  FMUL.FTZ R5, R187.reuse, R6 ;  /* 0x00000006bb057220 */ /* 0x040fe20000410000 */
[-C--:B------:R-:W-:Y:S01]  /*7270*/  FMUL.FTZ R9, R187, R7.reuse ;  /* 0x00000007bb097220 */ /* 0x080fe20000410000 */
[C---:B------:R-:W-:Y:S01]  /*7280*/  FFMA.FTZ R8, R109.reuse, R234, R8 ;  /* 0x000000ea6d087223 */ /* 0x040fe20000010008 */
[----:B------:R-:W-:Y:S01]  /*7290*/  FFMA.FTZ R11, R109, R242, R11 ;  /* 0x000000f26d0b7223 */ /* 0x000fe2000001000b */
[C---:B------:R-:W-:Y:S01]  /*72a0*/  FFMA.FTZ R5, R188.reuse, R7, -R5 ;  /* 0x00000007bc057223 */ /* 0x040fe20000010805 */
[----:B------:R-:W-:Y:S01]  /*72b0*/  FFMA.FTZ R9, R188, R6, R9 ;  /* 0x00000006bc097223 */ /* 0x000fe20000010009 */
[CC--:B------:R-:W-:Y:S01]  /*72c0*/  FMUL.FTZ R135, R183.reuse, R8.reuse ;  /* 0x00000008b7877220 */ /* 0x0c0fe20000410000 */
[----:B------:R-:W-:Y:S01]  /*72d0*/  FMUL.FTZ R7, R183, R11 ;  /* 0x0000000bb7077220 */ /* 0x000fe20000410000 */
[C---:B------:R-:W-:Y:S01]  /*72e0*/  FMUL.FTZ R4, R185.reuse, R5 ;  /* 0x00000005b9047220 */ /* 0x040fe20000410000 */
[----:B------:R-:W-:Y:S01]  /*72f0*/  FMUL.FTZ R224, R72, R17 ;  /* 0x0000001148e07220 */ /* 0x000fe20000410000 */
[C---:B------:R-:W-:Y:S01]  /*7300*/  FFMA.FTZ R135, R184.reuse, R11, R135 ;  /* 0x0000000bb8877223 */ /* 0x040fe20000010087 */
[----:B------:R-:W-:Y:S01]  /*7310*/  FFMA.FTZ R8, R184, R8, -R7 ;  /* 0x00000008b8087223 */ /* 0x000fe20000010807 */
[-C--:B------:R-:W-:Y:S01]  /*7320*/  FMUL.FTZ R7, R185, R9.reuse ;  /* 0x00000009b9077220 */ /* 0x080fe20000410000 */
[----:B------:R-:W-:Y:S01]  /*7330*/  FFMA.FTZ R4, R186, R9, R4 ;  /* 0x00000009ba047223 */ /* 0x000fe20000010004 */
[C---:B------:R-:W-:Y:S01]  /*7340*/  FFMA.FTZ R135, R108.reuse, R239, R135 ;  /* 0x000000ef6c877223 */ /* 0x040fe20000010087 */
[----:B------:R-:W-:Y:S01]  /*7350*/  FFMA.FTZ R8, R108, R231, R8 ;  /* 0x000000e76c087223 */ /* 0x000fe20000010008 */
[----:B------:R-:W-:-:S02]  /*7360*/  FFMA.FTZ R7, R186, R5, -R7 ;  /* 0x00000005ba077223 */ /* 0x000fc40000010807 */
[C---:B------:R-:W-:Y:S01]  /*7370*/  FMUL.FTZ R11, R181.reuse, R135 ;  /* 0x00000087b50b7220 */ /* 0x040fe20000410000 */
[-C--:B------:R-:W-:Y:S01]  /*7380*/  FMUL.FTZ R9, R181, R8.reuse ;  /* 0x00000008b5097220 */ /* 0x080fe20000410000 */
[C---:B------:R-:W-:Y:S02]  /*7390*/  FMUL.FTZ R5, R183.reuse, R7 ;  /* 0x00000007b7057220 */ /* 0x040fe40000410000 */
[C---:B------:R-:W-:Y:S01]  /*73a0*/  FFMA.FTZ R10, R182.reuse, R8, -R11 ;  /* 0x00000008b60a7223 */ /* 0x040fe2000001080b */
[----:B------:R-:W-:Y:S01]  /*73b0*/  FFMA.FTZ R9, R182, R135, R9 ;  /* 0x00000087b6097223 */ /* 0x000fe20000010009 */
[CC--:B------:R-:W-:Y:S01]  /*73c0*/  FFMA.FTZ R6, R184.reuse, R4.reuse, R5 ;  /* 0x00000004b8067223 */ /* 0x0c0fe20000010005 */
[----:B------:R-:W-:Y:S01]  /*73d0*/  FMUL.FTZ R5, R183, R4 ;  /* 0x00000004b7057220 */ /* 0x000fe20000410000 */
[C---:B------:R-:W-:Y:S01]  /*73e0*/  FFMA.FTZ R10, R107.reuse, R228, R10 ;  /* 0x000000e46b0a7223 */ /* 0x040fe2000001000a */
[----:B------:R-:W-:Y:S01]  /*73f0*/  FFMA.FTZ R9, R107, R230, R9 ;  /* 0x000000e66b097223 */ /* 0x000fe20000010009 */
[----:B------:R-:W-:Y:S01]  /*7400*/  MOV R4, UR20 ;  /* 0x0000001400047c02 */ /* 0x000fe20008000f00 */
[----:B------:R-:W-:Y:S01]  /*7410*/  FFMA.FTZ R5, R184, R7, -R5 ;  /* 0x00000007b8057223 */ /* 0x000fe20000010805 */
[----:B------:R-:W-:Y:S01]  /*7420*/  FMUL.FTZ R7, R181, R6 ;  /* 0x00000006b5077220 */ /* 0x000fe20000410000 */
[C---:B------:R-:W-:Y:S01]  /*7430*/  FMUL.FTZ R11, R179.reuse, R10 ;  /* 0x0000000ab30b7220 */ /* 0x040fe20000410000 */
[----:B------:R-:W-:Y:S01]  /*7440*/  HFMA2 R135, -RZ, RZ, 0, 9.5367431640625e-07 ;  /* 0x00000010ff877431 */ /* 0x000fe200000001ff */
[----:B------:R-:W-:Y:S01]  /*7450*/  @P0 IADD3 R4, PT, PT, R4, -0x2, RZ ;  /* 0xfffffffe04040810 */ /* 0x000fe20007ffe0ff */
[----:B------:R-:W-:Y:S01]  /*7460*/  FFMA.FTZ R8, R182, R5, -R7 ;  /* 0x00000005b6087223 */ /* 0x000fe20000010807 */
[-C--:B------:R-:W-:Y:S01]  /*7470*/  FFMA.FTZ R11, R180, R9.reuse, R11 ;  /* 0x00000009b40b7223 */ /* 0x080fe2000001000b */
[----:B------:R-:W-:Y:S01]  /*7480*/  FMUL.FTZ R7, R179, R9 ;  /* 0x00000009b3077220 */ /* 0x000fe20000410000 */
[----:B------:R-:W-:-:S02]  /*7490*/  FMUL.FTZ R5, R181, R5 ;  /* 0x00000005b5057220 */ /* 0x000fc40000410000 */
[----:B------:R-:W-:Y:S01]  /*74a0*/  FFMA.FTZ R210, R106, R227, R11 ;  /* 0x000000e36ad27223 */ /* 0x000fe2000001000b */
[----:B------:R-:W-:Y:S01]  /*74b0*/  FFMA.FTZ R10, R180, R10, -R7 ;  /* 0x0000000ab40a7223 */ /* 0x000fe20000010807 */
[----:B------:R-:W-:Y:S01]  /*74c0*/  FFMA.FTZ R9, R182, R6, R5 ;  /* 0x00000006b6097223 */ /* 0x000fe20000010005 */
[----:B--2---:R-:W-:Y:S02]  /*74d0*/  @P0 IMAD R6, R4, R211, UR8 ;  /* 0x0000000804060e24 */ /* 0x004fe4000f8e02d3 */
[----:B------:R-:W-:Y:S01]  /*74e0*/  FMUL.FTZ R7, R177, R210 ;  /* 0x000000d2b1077220 */ /* 0x000fe20000410000 */
[----:B------:R-:W-:Y:S01]  /*74f0*/  FFMA.FTZ R10, R106, R229, R10 ;  /* 0x000000e56a0a7223 */ /* 0x000fe2000001000a */
[----:B------:R-:W-:Y:S01]  /*7500*/  CS2R R4, SRZ ;  /* 0x0000000000047805 */ /* 0x000fe2000001ff00 */
[----:B------:R-:W-:Y:S02]  /*7510*/  FMUL.FTZ R11, R179, R9 ;  /* 0x00000009b30b7220 */ /* 0x000fe40000410000 */
[----:B------:R-:W-:Y:S01]  /*7520*/  FFMA.FTZ R211, R178, R10, -R7 ;  /* 0x0000000ab2d37223 */ /* 0x000fe20000010807 */
[----:B------:R-:W-:-:S04]  /*7530*/  @P0 IMAD.WIDE R6, R6, R135, UR4 ;  /* 0x0000000406060e25 */ /* 0x000fc8000f8e0287 */
[-C--:B------:R-:W-:Y:S01]  /*7540*/  FMUL.FTZ R135, R179, R8.reuse ;  /* 0x00000008b3877220 */ /* 0x080fe20000410000 */
[C---:B------:R-:W-:Y:S01]  /*7550*/  FFMA.FTZ R11, R180.reuse, R8, -R11 ;  /* 0x00000008b40b7223 */ /* 0x040fe2000001080b */
[C---:B------:R-:W-:Y:S01]  /*7560*/  FMUL.FTZ R213, R177.reuse, R10 ;  /* 0x0000000ab1d57220 */ /* 0x040fe20000410000 */
[----:B------:R2:W3:Y:S01]  /*7570*/  @P0 LDG.E.64 R4, desc[UR30][R6.64+0x8] ;  /* 0x0000081e06040981 */ /* 0x0004e2000c1e1b00 */
[----:B------:R-:W-:Y:S01]  /*7580*/  FFMA.FTZ R135, R180, R9, R135 ;  /* 0x00000009b4877223 */ /* 0x000fe20000010087 */
[C---:B------:R-:W-:Y:S01]  /*7590*/  FMUL.FTZ R8, R177.reuse, R11 ;  /* 0x0000000bb1087220 */ /* 0x040fe20000410000 */
[C---:B------:R-:W-:Y:S02]  /*75a0*/  FFMA.FTZ R210, R178.reuse, R210, R213 ;  /* 0x000000d2b2d27223 */ /* 0x040fe400000100d5 */
[-C--:B------:R-:W-:Y:S01]  /*75b0*/  FMUL.FTZ R9, R177, R135.reuse ;  /* 0x00000087b1097220 */ /* 0x080fe20000410000 */
[----:B------:R-:W-:Y:S01]  /*75c0*/  FFMA.FTZ R8, R178, R135, R8 ;  /* 0x00000087b2087223 */ /* 0x000fe20000010008 */
[----:B------:R-:W-:-:S02]  /*75d0*/  FFMA.FTZ R210, R105, R226, R210 ;  /* 0x000000e269d27223 */ /* 0x000fc400000100d2 */
[----:B------:R-:W-:Y:S01]  /*75e0*/  FFMA.FTZ R9, R178, R11, -R9 ;  /* 0x0000000bb2097223 */ /* 0x000fe20000010809 */
[----:B------:R-:W-:Y:S01]  /*75f0*/  FFMA.FTZ R211, R105, R224, R211 ;  /* 0x000000e069d37223 */ /* 0x000fe200000100d3 */
[C---:B--2---:R-:W-:Y:S01]  /*7600*/  FMUL.FTZ R6, R175.reuse, R8 ;  /* 0x00000008af067220 */ /* 0x044fe20000410000 */
[C---:B------:R-:W-:Y:S01]  /*7610*/  FMUL.FTZ R213, R175.reuse, R210 ;  /* 0x000000d2afd57220 */ /* 0x040fe20000410000 */
[C---:B------:R-:W-:Y:S01]  /*7620*/  FMUL.FTZ R7, R175.reuse, R9 ;  /* 0x00000009af077220 */ /* 0x040fe20000410000 */
[----:B------:R-:W-:Y:S01]  /*7630*/  FMUL.FTZ R215, R175, R211 ;  /* 0x000000d3afd77220 */ /* 0x000fe20000410000 */
[C---:B------:R-:W-:Y:S01]  /*7640*/  FFMA.FTZ R6, R176.reuse, R9, -R6 ;  /* 0x00000009b0067223 */ /* 0x040fe20000010806 */
[C---:B------:R-:W-:Y:S01]  /*7650*/  FFMA.FTZ R10, R176.reuse, R211, -R213 ;  /* 0x000000d3b00a7223 */ /* 0x040fe200000108d5 */
[C---:B------:R-:W-:Y:S01]  /*7660*/  FFMA.FTZ R7, R176.reuse, R8, R7 ;  /* 0x00000008b0077223 */ /* 0x040fe20000010007 */
[C---:B------:R-:W-:Y:S01]  /*7670*/  FMUL.FTZ R225, R73.reuse, R15 ;  /* 0x0000000f49e17220 */ /* 0x040fe20000410000 */
[----:B------:R-:W-:Y:S01]  /*7680*/  FFMA.FTZ R215, R176, R210, R215 ;  /* 0x000000d2b0d77223 */ /* 0x000fe200000100d7 */
[----:B------:R-:W-:Y:S01]  /*7690*/  FMUL.FTZ R213, R73, R14 ;  /* 0x0000000e49d57220 */ /* 0x000fe20000410000 */
[C---:B------:R-:W-:Y:S01]  /*76a0*/  FMUL.FTZ R9, R173.reuse, R7 ;  /* 0x00000007ad097220 */ /* 0x040fe20000410000 */
[CC--:B------:R-:W-:Y:S01]  /*76b0*/  FMUL.FTZ R8, R173.reuse, R6.reuse ;  /* 0x00000006ad087220 */ /* 0x0c0fe20000410000 */
[C---:B------:R-:W-:Y:S01]  /*76c0*/  FFMA.FTZ R10, R104.reuse, R225, R10 ;  /* 0x000000e1680a7223 */ /* 0x040fe2000001000a */
[----:B------:R-:W-:Y:S01]  /*76d0*/  FFMA.FTZ R215, R104, R213, R215 ;  /* 0x000000d568d77223 */ /* 0x000fe200000100d7 */
[C---:B------:R-:W-:Y:S01]  /*76e0*/  FFMA.FTZ R9, R174.reuse, R6, -R9 ;  /* 0x00000006ae097223 */ /* 0x040fe20000010809 */
[C---:B------:R-:W-:Y:S01]  /*76f0*/  FFMA.FTZ R8, R174.reuse, R7, R8 ;  /* 0x00000007ae087223 */ /* 0x040fe20000010008 */
[C---:B------:R-:W-:Y:S01]  /*7700*/  FMUL.FTZ R210, R173.reuse, R10 ;  /* 0x0000000aadd27220 */ /* 0x040fe20000410000 */
[----:B------:R-:W-:Y:S01]  /*7710*/  FMUL.FTZ R11, R173, R215 ;  /* 0x000000d7ad0b7220 */ /* 0x000fe20000410000 */
[C---:B------:R-:W-:Y:S01]  /*7720*/  FMUL.FTZ R7, R171.reuse, R9 ;  /* 0x00000009ab077220 */ /* 0x040fe20000410000 */
[----:B------:R-:W-:Y:S01]  /*7730*/  FMUL.FTZ R6, R171, R8 ;  /* 0x00000008ab067220 */ /* 0x000fe20000410000 */
[----:B------:R-:W-:Y:S01]  /*7740*/  FFMA.FTZ R210, R174, R215, R210 ;  /* 0x000000d7aed27223 */ /* 0x000fe200000100d2 */
[----:B------:R-:W-:Y:S01]  /*7750*/  FMUL.FTZ R216, R70, R159 ;  /* 0x0000009f46d87220 */ /* 0x000fe20000410000 */
[----:B------:R-:W-:Y:S01]  /*7760*/  FFMA.FTZ R11, R174, R10, -R11 ;  /* 0x0000000aae0b7223 */ /* 0x000fe2000001080b */
[----:B------:R-:W-:Y:S01]  /*7770*/  FMUL.FTZ R222, R70, R161 ;  /* 0x000000a146de7220 */ /* 0x000fe20000410000 */
        /* <DEDUP_REMOVED lines=11> */
[C---:B------:R-:W-:Y:S01]  /*7830*/  FMUL.FTZ R215, R71.reuse, R162 ;  /* 0x000000a247d77220 */ /* 0x040fe20000410000 */
[----:B------:R-:W-:Y:S01]  /*7840*/  FFMA.FTZ R135, R172, R210, R135 ;  /* 0x000000d2ac877223 */ /* 0x000fe20000010087 */
[----:B------:R-:W-:Y:S01]  /*7850*/  FMUL.FTZ R223, R71, R160 ;  /* 0x000000a047df7220 */ /* 0x000fe20000410000 */
[C---:B------:R-:W-:Y:S01]  /*7860*/  FMUL.FTZ R7, R167.reuse, R211 ;  /* 0x000000d3a7077220 */ /* 0x040fe20000410000 */
[-C--:B------:R-:W-:Y:S01]  /*7870*/  FMUL.FTZ R10, R167, R8.reuse ;  /* 0x00000008a70a7220 */ /* 0x080fe20000410000 */
[C---:B------:R-:W-:Y:S01]  /*7880*/  FFMA.FTZ R6, R102.reuse, R215, R6 ;  /* 0x000000d766067223 */ /* 0x040fe20000010006 */
[----:B------:R-:W-:Y:S01]  /*7890*/  FFMA.FTZ R135, R102, R223, R135 ;  /* 0x000000df66877223 */ /* 0x000fe20000010087 */
[C---:B------:R-:W-:Y:S01]  /*78a0*/  FFMA.FTZ R9, R168.reuse, R8, R7 ;  /* 0x00000008a8097223 */ /* 0x040fe20000010007 */
[----:B------:R-:W-:Y:S01]  /*78b0*/  FFMA.FTZ R10, R168, R211, -R10 ;  /* 0x000000d3a80a7223 */ /* 0x000fe2000001080a */
[C---:B------:R-:W-:Y:S01]  /*78c0*/  FMUL.FTZ R8, R169.reuse, R6 ;  /* 0x00000006a9087220 */ /* 0x040fe20000410000 */
[----:B------:R-:W-:Y:S01]  /*78d0*/  FMUL.FTZ R7, R169, R135 ;  /* 0x00000087a9077220 */ /* 0x000fe20000410000 */
[----:B------:R-:W-:Y:S01]  /*78e0*/  FMUL.FTZ R218, R68, R155 ;  /* 0x0000009b44da7220 */ /* 0x000fe20000410000 */
[C---:B------:R-:W-:Y:S01]  /*78f0*/  FMUL.FTZ R210, R165.reuse, R10 ;  /* 0x0000000aa5d27220 */ /* 0x040fe20000410000 */
[C---:B------:R-:W-:Y:S01]  /*7900*/  FFMA.FTZ R8, R170.reuse, R135, R8 ;  /* 0x00000087aa087223 */ /* 0x040fe20000010008 */
[----:B------:R-:W-:Y:S01]  /*7910*/  FFMA.FTZ R7, R170, R6, -R7 ;  /* 0x00000006aa077223 */ /* 0x000fe20000010807 */
[----:B------:R-:W-:Y:S01]  /*7920*/  FMUL.FTZ R220, R68, R157 ;  /* 0x0000009d44dc7220 */ /* 0x000fe20000410000 */
[-C--:B------:R-:W-:Y:S01]  /*7930*/  FMUL.FTZ R11, R165, R9.reuse ;  /* 0x00000009a50b7220 */ /* 0x080fe20000410000 */
[C---:B------:R-:W-:Y:S01]  /*7940*/  FFMA.FTZ R210, R166.reuse, R9, R210 ;  /* 0x00000009a6d27223 */ /* 0x040fe200000100d2 */
[C---:B------:R-:W-:Y:S01]  /*7950*/  FFMA.FTZ R9, R101.reuse, R218, R8 ;  /* 0x000000da65097223 */ /* 0x040fe20000010008 */
[----:B------:R-:W-:Y:S01]  /*7960*/  FFMA.FTZ R8, R101, R220, R7 ;  /* 0x000000dc65087223 */ /* 0x000fe20000010007 */
[----:B------:R-:W-:Y:S01]  /*7970*/  FFMA.FTZ R11, R166, R10, -R11 ;  /* 0x0000000aa60b7223 */ /* 0x000fe2000001080b */
[----:B------:R-:W-:-:S02]  /*7980*/  FMUL.FTZ R135, R163, R210 ;  /* 0x000000d2a3877220 */ /* 0x000fc40000410000 */
[----:B------:R-:W-:Y:S01]  /*7990*/  FMUL.FTZ R10, R167, R8 ;  /* 0x00000008a70a7220 */ /* 0x000fe20000410000 */
[-C--:B------:R-:W-:Y:S01]  /*79a0*/  FMUL.FTZ R211, R163, R11.reuse ;  /* 0x0000000ba3d37220 */ /* 0x080fe20000410000 */
[----:B------:R-:W-:Y:S01]  /*79b0*/  FFMA.FTZ R6, R164, R11, -R135 ;  /* 0x0000000ba4067223 */ /* 0x000fe20000010887 */
[-C--:B------:R-:W-:Y:S01]  /*79c0*/  FMUL.FTZ R11, R167, R9.reuse ;  /* 0x00000009a70b7220 */ /* 0x080fe20000410000 */
[C---:B------:R-:W-:Y:S01]  /*79d0*/  FFMA.FTZ R9, R168.reuse, R9, R10 ;  /* 0x00000009a8097223 */ /* 0x040fe2000001000a */
[C---:B------:R-:W-:Y:S01]  /*79e0*/  FMUL.FTZ R219, R69.reuse, R156 ;  /* 0x0000009c45db7220 */ /* 0x040fe20000410000 */
[----:B------:R-:W-:Y:S01]  /*79f0*/  FMUL.FTZ R217, R69, R158 ;  /* 0x0000009e45d97220 */ /* 0x000fe20000410000 */
[----:B------:R-:W-:Y:S02]  /*7a00*/  FFMA.FTZ R8, R168, R8, -R11 ;  /* 0x00000008a8087223 */ /* 0x000fe4000001080b */
[C---:B------:R-:W-:Y:S02]  /*7a10*/  FFMA.FTZ R9, R100.reuse, R219, R9 ;  /* 0x000000db64097223 */ /* 0x040fe40000010009 */
[----:B------:R-:W-:-:S02]  /*7a20*/  FFMA.FTZ R8, R100, R217, R8 ;  /* 0x000000d964087223 */ /* 0x000fc40000010008 */
[C---:B------:R-:W-:Y:S01]  /*7a30*/  FMUL.FTZ R11, R165.reuse, R9 ;  /* 0x00000009a50b7220 */ /* 0x040fe20000410000 */
[----:B------:R-:W-:Y:S01]  /*7a40*/  FMUL.FTZ R214, R66, R153 ;  /* 0x0000009942d67220 */ /* 0x000fe20000410000 */
[-C--:B------:R-:W-:Y:S02]  /*7a50*/  FMUL.FTZ R10, R165, R8.reuse ;  /* 0x00000008a50a7220 */ /* 0x080fe40000410000 */
[----:B------:R-:W-:Y:S01]  /*7a60*/  FFMA.FTZ R11, R166, R8, -R11 ;  /* 0x00000008a60b7223 */ /* 0x000fe2000001080b */
[----:B------:R-:W-:Y:S01]  /*7a70*/  FMUL.FTZ R212, R66, R151 ;  /* 0x0000009742d47220 */ /* 0x000fe20000410000 */
[----:B------:R-:W-:Y:S02]  /*7a80*/  FFMA.FTZ R10, R166, R9, R10 ;  /* 0x00000009a60a7223 */ /* 0x000fe4000001000a */
[C---:B------:R-:W-:Y:S02]  /*7a90*/  FFMA.FTZ R11, R99.reuse, R214, R11 ;  /* 0x000000d6630b7223 */ /* 0x040fe4000001000b */
[----:B------:R-:W-:-:S02]  /*7aa0*/  FFMA.FTZ R10, R99, R212, R10 ;  /* 0x000000d4630a7223 */ /* 0x000fc4000001000a */
[CC--:B------:R-:W-:Y:S01]  /*7ab0*/  FMUL.FTZ R135, R163.reuse, R11.reuse ;  /* 0x0000000ba3877220 */ /* 0x0c0fe20000410000 */
[C---:B------:R-:W-:Y:S01]  /*7ac0*/  FFMA.FTZ R7, R164.reuse, R210, R211 ;  /* 0x000000d2a4077223 */ /* 0x040fe200000100d3 */
[----:B------:R-:W-:Y:S01]  /*7ad0*/  FMUL.FTZ R9, R163, R10 ;  /* 0x0000000aa3097220 */ /* 0x000fe20000410000 */
[C---:B------:R-:W-:Y:S01]  /*7ae0*/  FMUL.FTZ R211, R67.reuse, R152 ;  /* 0x0000009843d37220 */ /* 0x040fe20000410000 */
[C---:B------:R-:W-:Y:S01]  /*7af0*/  FFMA.FTZ R135, R164.reuse, R10, R135 ;  /* 0x0000000aa4877223 */ /* 0x040fe20000010087 */
[----:B------:R-:W-:Y:S01]  /*7b00*/  FMUL.FTZ R221, R67, R154 ;  /* 0x0000009a43dd7220 */ /* 0x000fe20000410000 */
[----:B------:R-:W-:Y:S02]  /*7b10*/  FFMA.FTZ R210, R164, R11, -R9 ;  /* 0x0000000ba4d27223 */ /* 0x000fe40000010809 */
[C---:B------:R-:W-:Y:S02]  /*7b20*/  FFMA.FTZ R8, R98.reuse, R211, R135 ;  /* 0x000000d362087223 */ /* 0x040fe40000010087 */
[----:B------:R-:W-:-:S03]  /*7b30*/  FFMA.FTZ R9, R98, R221, R210 ;  /* 0x000000dd62097223 */ /* 0x000fc600000100d2 */
[----:B------:R-:W2:Y:S04]  /*7b40*/  SHFL.UP PT, R210, R8, 0x1, RZ ;  /* 0x0420000008d27989 */ /* 0x000ea800000e00ff */
[----:B------:R-:W4:Y:S04]  /*7b50*/  SHFL.UP PT, R135, R9, 0x1, RZ ;  /* 0x0420000009877989 */ /* 0x000f2800000e00ff */
[----:B------:R-:W5:Y:S04]  /*7b60*/  SHFL.UP PT, R11, R7, 0x1, RZ ;  /* 0x04200000070b7989 */ /* 0x000f6800000e00ff */
[----:B------:R-:W1:Y:S01]  /*7b70*/  SHFL.UP PT, R10, R6, 0x1, RZ ;  /* 0x04200000060a7989 */ /* 0x000e6200000e00ff */
[----:B------:R-:W-:Y:S01]  /*7b80*/  ISETP.GE.AND P3, PT, R131, 0x1, PT ;  /* 0x000000018300780c */ /* 0x000fe20003f66270 */
[-C--:B--2---:R-:W-:Y:S01]  /*7b90*/  FMUL.FTZ R232, R6, R210.reuse ;  /* 0x000000d206e87220 */ /* 0x084fe20000410000 */
[----:B------:R-:W-:-:S03]  /*7ba0*/  FMUL.FTZ R247, R7, R210 ;  /* 0x000000d207f77220 */ /* 0x000fc60000410000 */
[-C--:B----4-:R-:W-:Y:S01]  /*7bb0*/  FFMA.FTZ R249, R7, R135.reuse, R232 ;  /* 0x0000008707f97223 */ /* 0x090fe200000100e8 */
[C---:B------:R-:W-:Y:S01]  /*7bc0*/  FFMA.FTZ R232, R6.reuse, R135, -R247 ;  /* 0x0000008706e87223 */ /* 0x040fe200000108f7 */
[----:B-----5:R-:W-:-:S06]  /*7bd0*/  FMUL.FTZ R210, R6, R11 ;  /* 0x0000000b06d27220 */ /* 0x020fcc0000410000 */
[----:B------:R-:W-:Y:S01]  /*7be0*/  @P3 FADD.FTZ R8, R8, R249 ;  /* 0x000000f908083221 */ /* 0x000fe20000010000 */
[----:B------:R-:W-:Y:S01]  /*7bf0*/  FMUL.FTZ R135, R7, R11 ;  /* 0x0000000b07877220 */ /* 0x000fe20000410000 */
[----:B------:R-:W-:Y:S01]  /*7c00*/  @P3 FADD.FTZ R9, R9, R232 ;  /* 0x000000e809093221 */ /* 0x000fe20000010000 */
[-C--:B-1----:R-:W-:Y:S02]  /*7c10*/  @P3 FFMA.FTZ R7, R7, R10.reuse, R210 ;  /* 0x0000000a07073223 */ /* 0x082fe400000100d2 */
        /* <DEDUP_REMOVED lines=8> */
[-C--:B--2---:R-:W-:Y:S01]  /*7ca0*/  FFMA.FTZ R249, R7, R135.reuse, R232 ;  /* 0x0000008707f97223 */ /* 0x084fe200000100e8 */
[C---:B------:R-:W-:Y:S01]  /*7cb0*/  FFMA.FTZ R232, R6.reuse, R135, -R247 ;  /* 0x0000008706e87223 */ /* 0x040fe200000108f7 */
[----:B----4-:R-:W-:-:S06]  /*7cc0*/  FMUL.FTZ R210, R6, R11 ;  /* 0x0000000b06d27220 */ /* 0x010fcc0000410000 */
[----:B------:R-:W-:Y:S01]  /*7cd0*/  @P3 FADD.FTZ R8, R8, R249 ;  /* 0x000000f908083221 */ /* 0x000fe20000010000 */
[----:B------:R-:W-:Y:S01]  /*7ce0*/  FMUL.FTZ R135, R7, R11 ;  /* 0x0000000b07877220 */ /* 0x000fe20000410000 */
[----:B------:R-:W-:Y:S01]  /*7cf0*/  @P3 FADD.FTZ R9, R9, R232 ;  /* 0x000000e809093221 */ /* 0x000fe20000010000 */
[-C--:B-----5:R-:W-:Y:S02]  /*7d00*/  @P3 FFMA.FTZ R7, R7, R10.reuse, R210 ;  /* 0x0000000a07073223 */ /* 0x0a0fe400000100d2 */
        /* <DEDUP_REMOVED lines=27> */
[C---:B------:R-:W-:Y:S01]  /*7ec0*/  FMUL.FTZ R11, R7.reuse, R11 ;  /* 0x0000000b070b7220 */ /* 0x040fe20000410000 */
[-C--:B-----5:R-:W-:Y:S01]  /*7ed0*/  @P3 FFMA.FTZ R7, R7, R10.reuse, R210 ;  /* 0x0000000a07073223 */ /* 0x0a0fe200000100d2 */
[----:B------:R-:W-:Y:S02]  /*7ee0*/  @P3 FADD.FTZ R9, R9, R232 ;  /* 0x000000e809093221 */ /* 0x000fe40000010000 */
[----:B------:R-:W1:Y:S01]  /*7ef0*/  SHFL.UP PT, R210, R8, 0x10, RZ ;  /* 0x0600000008d27989 */ /* 0x000e6200000e00ff */
[----:B------:R-:W-:-:S03]  /*7f00*/  @P3 FFMA.FTZ R6, R6, R10, -R11 ;  /* 0x0000000a06063223 */ /* 0x000fc6000001080b */
[----:B------:R-:W2:Y:S04]  /*7f10*/  SHFL.UP PT, R11, R7, 0x10, RZ ;  /* 0x06000000070b7989 */ /* 0x000ea800000e00ff */
[----:B------:R-:W4:Y:S04]  /*7f20*/  SHFL.UP PT, R135, R9, 0x10, RZ ;  /* 0x0600000009877989 */ /* 0x000f2800000e00ff */
[----:B------:R-:W5:Y:S01]  /*7f30*/  SHFL.UP PT, R10, R6, 0x10, RZ ;  /* 0x06000000060a7989 */ /* 0x000f6200000e00ff */
[----:B------:R-:W-:Y:S01]  /*7f40*/  ISETP.GE.AND P3, PT, R131, 0x10, PT ;  /* 0x000000108300780c */ /* 0x000fe20003f66270 */
[CC--:B-1----:R-:W-:Y:S01]  /*7f50*/  FMUL.FTZ R249, R7.reuse, R210.reuse ;  /* 0x000000d207f97220 */ /* 0x0c2fe20000410000 */
[C---:B------:R-:W-:Y:S01]  /*7f60*/  FMUL.FTZ R210, R6.reuse, R210 ;  /* 0x000000d206d27220 */ /* 0x040fe20000410000 */
[-C--:B--2---:R-:W-:Y:S01]  /*7f70*/  FMUL.FTZ R247, R6, R11.reuse ;  /* 0x0000000b06f77220 */ /* 0x084fe20000410000 */
[----:B------:R-:W-:-:S02]  /*7f80*/  FMUL.FTZ R11, R7, R11 ;  /* 0x0000000b070b7220 */ /* 0x000fc40000410000 */
[----:B----4-:R-:W-:-:S07]  /*7f90*/  FFMA.FTZ R251, R7, R135, R210 ;  /* 0x0000008707fb7223 */ /* 0x010fce00000100d2 */
[-C--:B-----5:R-:W-:Y:S01]  /*7fa0*/  @P3 FFMA.FTZ R7, R7, R10.reuse, R247 ;  /* 0x0000000a07073223 */ /* 0x0a0fe200000100f7 */
[C---:B------:R-:W-:Y:S01]  /*7fb0*/  FFMA.FTZ R210, R6.reuse, R135, -R249 ;  /* 0x0000008706d27223 */ /* 0x040fe200000108f9 */
[----:B------:R-:W-:Y:S01]  /*7fc0*/  @P3 FFMA.FTZ R6, R6, R10, -R11 ;  /* 0x0000000a06063223 */ /* 0x000fe2000001080b */
[----:B---3--:R1:W-:Y:S02]  /*7fd0*/  SHFL.IDX PT, R240, R5, RZ, 0x1f ;  /* 0x00001fff05f07589 */ /* 0x0083e400000e0000 */
[----:B------:R-:W-:Y:S02]  /*7fe0*/  @P3 FADD.FTZ R9, R9, R210 ;  /* 0x000000d209093221 */ /* 0x000fe40000010000 */
[----:B------:R-:W2:Y:S04]  /*7ff0*/  SHFL.UP PT, R7, R7, 0x1, RZ ;  /* 0x0420000007077989 */ /* 0x000ea800000e00ff */
[----:B------:R-:W-:Y:S04]  /*8000*/  SHFL.IDX PT, R4, R4, RZ, 0x1f ;  /* 0x00001fff04047589 */ /* 0x000fe800000e0000 */
[----:B------:R-:W3:Y:S04]  /*8010*/  SHFL.UP PT, R11, R6, 0x1, RZ ;  /* 0x04200000060b7989 */ /* 0x000ee800000e00ff */
[----:B------:R-:W4:Y:S01]  /*8020*/  SHFL.UP PT, R9, R9, 0x1, RZ ;  /* 0x0420000009097989 */ /* 0x000f2200000e00ff */
[----:B------:R-:W-:Y:S01]  /*8030*/  @P3 FADD.FTZ R8, R8, R251 ;  /* 0x000000fb08083221 */ /* 0x000fe20000010000 */
[-C--:B0-----:R-:W-:Y:S01]  /*8040*/  FMUL.FTZ R210, R164, R13.reuse ;  /* 0x0000000da4d27220 */ /* 0x081fe20000410000 */
[----:B------:R-:W-:-:S03]  /*8050*/  FMUL.FTZ R135, R163, R13 ;  /* 0x0000000da3877220 */ /* 0x000fc60000410000 */
[-C--:B------:R-:W-:Y:S01]  /*8060*/  FFMA.FTZ R210, -R163, R12.reuse, -R210 ;  /* 0x0000000ca3d27223 */ /* 0x080fe200000109d2 */
[----:B------:R-:W0:Y:S01]  /*8070*/  SHFL.UP PT, R8, R8, 0x1, RZ ;  /* 0x0420000008087989 */ /* 0x000e2200000e00ff */
[----:B------:R-:W-:Y:S02]  /*8080*/  FFMA.FTZ R135, R164, R12, -R135 ;  /* 0x0000000ca4877223 */ /* 0x000fe40000010887 */
[----:B-1----:R-:W-:Y:S01]  /*8090*/  FMUL.FTZ R5, R165, R210 ;  /* 0x000000d2a5057220 */ /* 0x002fe20000410000 */
[----:B--2---:R-:W-:-:S03]  /*80a0*/  FMUL.FTZ R10, R7, R240 ;  /* 0x000000f0070a7220 */ /* 0x004fc60000410000 */
[-C--:B------:R-:W-:Y:S01]  /*80b0*/  FFMA.FTZ R5, R166, R135.reuse, R5 ;  /* 0x00000087a6057223 */ /* 0x080fe20000010005 */
[C---:B---3--:R-:W-:Y:S01]  /*80c0*/  FFMA.FTZ R10, R11.reuse, R4, -R10 ;  /* 0x000000040b0a7223 */ /* 0x048fe2000001080a */
[----:B------:R-:W-:Y:S01]  /*80d0*/  FMUL.FTZ R6, R11, R240 ;  /* 0x000000f00b067220 */ /* 0x000fe20000410000 */
[----:B------:R-:W-:-:S03]  /*80e0*/  FMUL.FTZ R11, R165, R135 ;  /* 0x00000087a50b7220 */ /* 0x000fc60000410000 */
[----:B------:R-:W-:Y:S01]  /*80f0*/  FFMA.FTZ R7, R7, R4, R6 ;  /* 0x0000000407077223 */ /* 0x000fe20000010006 */
[----:B------:R-:W-:Y:S01]  /*8100*/  FFMA.FTZ R11, R166, R210, -R11 ;  /* 0x000000d2a60b7223 */ /* 0x000fe2000001080b */
[----:B----4-:R-:W-:Y:S01]  /*8110*/  @P2 FADD.FTZ R4, R9, R10 ;  /* 0x0000000a09042221 */ /* 0x010fe20000010000 */
[C---:B------:R-:W-:Y:S02]  /*8120*/  FMUL.FTZ R9, R167.reuse, R5 ;  /* 0x00000005a7097220 */ /* 0x040fe40000410000 */
[-C--:B------:R-:W-:Y:S02]  /*8130*/  FMUL.FTZ R6, R167, R11.reuse ;  /* 0x0000000ba7067220 */ /* 0x080fe40000410000 */
[C---:B------:R-:W-:Y:S02]  /*8140*/  FFMA.FTZ R9, R168.reuse, R11, -R9 ;  /* 0x0000000ba8097223 */ /* 0x040fe40000010809 */
[----:B------:R-:W-:Y:S02]  /*8150*/  FFMA.FTZ R6, R168, R5, R6 ;  /* 0x00000005a8067223 */ /* 0x000fe40000010006 */
[----:B------:R-:W-:Y:S01]  /*8160*/  FMUL.FTZ R5, R169, R9 ;  /* 0x00000009a9057220 */ /* 0x000fe20000410000 */
[----:B0-----:R-:W-:-:S03]  /*8170*/  @P2 FADD.FTZ R240, R8, R7 ;  /* 0x0000000708f02221 */ /* 0x001fc60000010000 */
[----:B------:R-:W-:Y:S01]  /*8180*/  FFMA.FTZ R10, R170, R6, R5 ;  /* 0x00000006aa0a7223 */ /* 0x000fe20000010005 */
[CC--:B------:R-:W-:Y:S01]  /*8190*/  FMUL.FTZ R5, R163.reuse, R209.reuse ;  /* 0x000000d1a3057220 */ /* 0x0c0fe20000410000 */
[----:B------:R-:W-:Y:S01]  /*81a0*/  FMUL.FTZ R7, R163, R208 ;  /* 0x000000d0a3077220 */ /* 0x000fe20000410000 */
[----:B------:R-:W-:Y:S02]  /*81b0*/  FMUL.FTZ R8, R169, R6 ;  /* 0x00000006a9087220 */ /* 0x000fe40000410000 */
[C---:B------:R-:W-:Y:S01]  /*81c0*/  FFMA.FTZ R5, R164.reuse, R208, R5 ;  /* 0x000000d0a4057223 */ /* 0x040fe20000010005 */
[----:B------:R-:W-:-:S03]  /*81d0*/  FFMA.FTZ R6, R164, R209, -R7 ;  /* 0x000000d1a4067223 */ /* 0x000fc60000010807 */
[----:B------:R-:W-:Y:S01]  /*81e0*/  FADD.FTZ R5, R136, R5 ;  /* 0x0000000588057221 */ /* 0x000fe20000010000 */
[----:B------:R-:W-:Y:S01]  /*81f0*/  FADD.FTZ R6, R191, R6 ;  /* 0x00000006bf067221 */ /* 0x000fe20000010000 */
[----:B------:R-:W-:Y:S02]  /*8200*/  FFMA.FTZ R11, R170, R9, -R8 ;  /* 0x00000009aa0b7223 */ /* 0x000fe40000010808 */
[C---:B------:R-:W-:Y:S01]  /*8210*/  FMUL.FTZ R9, R165.reuse, R5 ;  /* 0x00000005a5097220 */ /* 0x040fe20000410000 */
[----:B------:R-:W-:-:S03]  /*8220*/  FMUL.FTZ R7, R165, R6 ;  /* 0x00000006a5077220 */ /* 0x000fc60000410000 */
[C---:B------:R-:W-:Y:S01]  /*8230*/  FFMA.FTZ R6, R166.reuse, R6, -R9 ;  /* 0x00000006a6067223 */ /* 0x040fe20000010809 */
[----:B------:R-:W-:Y:S01]  /*8240*/  FFMA.FTZ R8, R166, R5, R7 ;  /* 0x00000005a6087223 */ /* 0x000fe20000010007 */
[-C--:B------:R-:W-:Y:S02]  /*8250*/  FMUL.FTZ R5, R171, R11.reuse ;  /* 0x0000000bab057220 */ /* 0x080fe40000410000 */
[----:B------:R-:W-:Y:S01]  /*8260*/  FADD.FTZ R6, R193, R6 ;  /* 0x00000006c1067221 */ /* 0x000fe20000010000 */
[-C--:B------:R-:W-:Y:S01]  /*8270*/  FMUL.FTZ R210, R171, R10.reuse ;  /* 0x0000000aabd27220 */ /* 0x080fe20000410000 */
[----:B------:R-:W-:Y:S01]  /*8280*/  FADD.FTZ R8, R137, R8 ;  /* 0x0000000889087221 */ /* 0x000fe20000010000 */
[C---:B------:R-:W-:Y:S01]  /*8290*/  FFMA.FTZ R10, R172.reuse, R10, R5 ;  /* 0x0000000aac0a7223 */ /* 0x040fe20000010005 */
[C---:B------:R-:W-:Y:S02]  /*82a0*/  FMUL.FTZ R5, R167.reuse, R6 ;  /* 0x00000006a7057220 */ /* 0x040fe40000410000 */
[-C--:B------:R-:W-:Y:S01]  /*82b0*/  FMUL.FTZ R7, R167, R8.reuse ;  /* 0x00000008a7077220 */ /* 0x080fe20000410000 */
[----:B------:R-:W-:Y:S01]  /*82c0*/  FFMA.FTZ R210, R172, R11, -R210 ;  /* 0x0000000bacd27223 */ /* 0x000fe200000108d2 */
        /* <DEDUP_REMOVED lines=19> */
[----:B------:R-:W-:-:S02]  /*8400*/  FMUL.FTZ R6, R171, R8 ;  /* 0x00000008ab067220 */ /* 0x000fc40000410000 */
[C---:B------:R-:W-:Y:S02]  /*8410*/  FFMA.FTZ R5, R172.reuse, R8, R5 ;  /* 0x00000008ac057223 */ /* 0x040fe40000010005 */
[----:B------:R-:W-:Y:S01]  /*8420*/  FFMA.FTZ R6, R172, R9, -R6 ;  /* 0x00000009ac067223 */ /* 0x000fe20000010806 */
        /* <DEDUP_REMOVED lines=60> */
[----:B------:R-:W-:Y:S01]  /*87f0*/  FMUL.FTZ R8, R189, R10 ;  /* 0x0000000abd087220 */ /* 0x000fe20000410000 */
[----:B------:R-:W-:Y:S01]  /*8800*/  FADD.FTZ R7, R146, R7 ;  /* 0x0000000792077221 */ /* 0x000fe20000010000 */
[----:B------:R-:W0:Y:S01]  /*8810*/  S2R R135, SR_TID.X ;  /* 0x0000000000877919 */ /* 0x000e220000002100 */
[----:B------:R-:W-:Y:S01]  /*8820*/  FADD.FTZ R6, R203, R6 ;  /* 0x00000006cb067221 */ /* 0x000fe20000010000 */
[----:B------:R-:W-:Y:S01]  /*8830*/  FFMA.FTZ R247, R190, R11, -R8 ;  /* 0x0000000bbef77223 */ /* 0x000fe20000010808 */
[C---:B------:R-:W-:Y:S02]  /*8840*/  FMUL.FTZ R9, R185.reuse, R7 ;  /* 0x00000007b9097220 */ /* 0x040fe40000410000 */
[----:B------:R-:W-:-:S02]  /*8850*/  FMUL.FTZ R8, R185, R6 ;  /* 0x00000006b9087220 */ /* 0x000fc40000410000 */
[C---:B------:R-:W-:Y:S02]  /*8860*/  FFMA.FTZ R9, R186.reuse, R6, -R9 ;  /* 0x00000006ba097223 */ /* 0x040fe40000010809 */
[----:B------:R-:W-:Y:S02]  /*8870*/  FFMA.FTZ R8, R186, R7, R8 ;  /* 0x00000007ba087223 */ /* 0x000fe40000010008 */
[----:B------:R-:W-:Y:S02]  /*8880*/  FADD.FTZ R9, R204, R9 ;  /* 0x00000009cc097221 */ /* 0x000fe40000010000 */
[----:B------:R-:W-:Y:S02]  /*8890*/  FADD.FTZ R8, R147, R8 ;  /* 0x0000000893087221 */ /* 0x000fe40000010000 */
[----:B------:R-:W-:Y:S01]  /*88a0*/  FMUL.FTZ R7, R187, R9 ;  /* 0x00000009bb077220 */ /* 0x000fe20000410000 */
[----:B------:R-:W-:Y:S01]  /*88b0*/  FMUL.FTZ R5, R189, R11 ;  /* 0x0000000bbd057220 */ /* 0x000fe20000410000 */
[----:B------:R-:W-:-:S02]  /*88c0*/  FMUL.FTZ R6, R187, R8 ;  /* 0x00000008bb067220 */ /* 0x000fc40000410000 */
[----:B------:R-:W-:Y:S01]  /*88d0*/  FFMA.FTZ R7, R188, R8, R7 ;  /* 0x00000008bc077223 */ /* 0x000fe20000010007 */
[----:B------:R-:W-:Y:S01]  /*88e0*/  FFMA.FTZ R5, R190, R10, R5 ;  /* 0x0000000abe057223 */ /* 0x000fe20000010005 */
[----:B------:R-:W-:Y:S01]  /*88f0*/  FFMA.FTZ R6, R188, R9, -R6 ;  /* 0x00000009bc067223 */ /* 0x000fe20000010806 */
[----:B------:R-:W-:Y:S01]  /*8900*/  FMUL.FTZ R9, R192, R247 ;  /* 0x000000f7c0097220 */ /* 0x000fe20000410000 */
[----:B------:R-:W-:Y:S01]  /*8910*/  UISETP.GE.AND UP0, UPT, UR20, UR45, UPT ;  /* 0x0000002d1400728c */ /* 0x000fe2000bf06270 */
[----:B------:R-:W-:Y:S01]  /*8920*/  FADD.FTZ R7, R148, R7 ;  /* 0x0000000794077221 */ /* 0x000fe20000010000 */
[-C--:B------:R-:W-:Y:S01]  /*8930*/  FMUL.FTZ R8, R192, R5.reuse ;  /* 0x00000005c0087220 */ /* 0x080fe20000410000 */
[C---:B------:R-:W-:Y:S01]  /*8940*/  FFMA.FTZ R248, R194.reuse, R5, R9 ;  /* 0x00000005c2f87223 */ /* 0x040fe20000010009 */
[----:B------:R-:W-:Y:S01]  /*8950*/  FADD.FTZ R6, R205, R6 ;  /* 0x00000006cd067221 */ /* 0x000fe20000010000 */
[C---:B------:R-:W-:Y:S01]  /*8960*/  FMUL.FTZ R5, R189.reuse, R7 ;  /* 0x00000007bd057220 */ /* 0x040fe20000410000 */
[----:B------:R-:W-:Y:S01]  /*8970*/  PLOP3.LUT P2, PT, PT, PT, UP0, 0x80, 0x8 ;  /* 0x000000000008781c */ /* 0x000fe20003f4f008 */
[----:B------:R-:W-:Y:S01]  /*8980*/  FFMA.FTZ R247, R194, R247, -R8 ;  /* 0x000000f7c2f77223 */ /* 0x000fe20000010808 */
[-C--:B------:R-:W-:Y:S01]  /*8990*/  FMUL.FTZ R8, R189, R6.reuse ;  /* 0x00000006bd087220 */ /* 0x080fe20000410000 */
[----:B------:R-:W-:Y:S01]  /*89a0*/  FFMA.FTZ R5, R190, R6, -R5 ;  /* 0x00000006be057223 */ /* 0x000fe20000010805 */
[----:B0-----:R-:W-:-:S02]  /*89b0*/  ISETP.NE.OR P2, PT, R135, RZ, P2 ;  /* 0x000000ff8700720c */ /* 0x001fc40001745670 */
[----:B------:R-:W-:Y:S01]  /*89c0*/  FFMA.FTZ R8, R190, R7, R8 ;  /* 0x00000007be087223 */ /* 0x000fe20000010008 */
[----:B------:R-:W-:-:S03]  /*89d0*/  FADD.FTZ R7, R206, R5 ;  /* 0x00000005ce077221 */ /* 0x000fc60000010000 */
[----:B------:R-:W-:Y:S01]  /*89e0*/  FADD.FTZ R5, R149, R8 ;  /* 0x0000000895057221 */ /* 0x000fe20000010000 */
[C---:B------:R-:W-:Y:S01]  /*89f0*/  FMUL.FTZ R9, R192.reuse, R7 ;  /* 0x00000007c0097220 */ /* 0x040fe20000410000 */
[----:B------:R-:W-:Y:S02]  /*8a00*/  LOP3.LUT R210, R135, 0x1f, RZ, 0xc0, !PT ;  /* 0x0000001f87d27812 */ /* 0x000fe400078ec0ff */
[-C--:B------:R-:W-:Y:S01]  /*8a10*/  FMUL.FTZ R6, R192, R5.reuse ;  /* 0x00000005c0067220 */ /* 0x080fe20000410000 */
[----:B------:R-:W-:Y:S01]  /*8a20*/  FFMA.FTZ R9, R194, R5, R9 ;  /* 0x00000005c2097223 */ /* 0x000fe20000010009 */
[----:B------:R-:W-:Y:S01]  /*8a30*/  FMUL.FTZ R5, R3, R240 ;  /* 0x000000f003057220 */ /* 0x000fe20000410000 */
[----:B------:R-:W-:Y:S01]  /*8a40*/  VOTEU.ALL UP0, P2 ;  /* 0x0000000000ff7886 */ /* 0x000fe20001000000 */
[----:B------:R-:W-:Y:S02]  /*8a50*/  ISETP.NE.AND P3, PT, R210, 0x1f, PT ;  /* 0x0000001fd200780c */ /* 0x000fe40003f65270 */
[----:B------:R-:W-:Y:S01]  /*8a60*/  FFMA.FTZ R250, R2, R4, -R5 ;  /* 0x0000000402fa7223 */ /* 0x000fe20000010805 */
[----:B------:R-:W-:-:S02]  /*8a70*/  HFMA2 R5, -RZ, RZ, 0, 0 ;  /* 0x00000000ff057431 */ /* 0x000fc400000001ff */
[----:B------:R-:W-:Y:S01]  /*8a80*/  FFMA.FTZ R244, R194, R7, -R6 ;  /* 0x00000007c2f47223 */ /* 0x000fe20000010806 */
[----:B------:R-:W-:Y:S01]  /*8a90*/  @!UP0 ULEA UR9, UR8, UR16, 0x4 ;  /* 0x0000001008098291 */ /* 0x000fe2000f8e20ff */
[----:B------:R-:W-:Y:S01]  /*8aa0*/  FMUL.FTZ R3, R3, R4 ;  /* 0x0000000403037220 */ /* 0x000fe20000410000 */
[----:B------:R-:W-:Y:S02]  /*8ab0*/  MOV R4, 0x3f800000 ;  /* 0x3f80000000047802 */ /* 0x000fe40000000f00 */
[----:B------:R-:W-:Y:S01]  /*8ac0*/  CS2R R6, SRZ ;  /* 0x0000000000067805 */ /* 0x000fe2000001ff00 */
[----:B------:R-:W-:Y:S01]  /*8ad0*/  FADD.FTZ R246, R150, R9 ;  /* 0x0000000996f67221 */ /* 0x000fe20000010000 */
[----:B------:R-:W-:Y:S01]  /*8ae0*/  FADD.FTZ R244, R207, R244 ;  /* 0x000000f4cff47221 */ /* 0x000fe20000010000 */
[----:B------:R0:W1:Y:S01]  /*8af0*/  SHFL.DOWN PT, R8, R248, 0x1, 0x1f ;  /* 0x08201f00f8087f89 */ /* 0x00006200000e0000 */
[----:B------:R-:W-:Y:S03]  /*8b00*/  BSSY.RECONVERGENT B0, `(.L_x_13118) ;  /* 0x0000010000007945 */ /* 0x000fe60003800200 */
[----:B------:R-:W2:Y:S04]  /*8b10*/  @!P2 LDS.128 R4, [UR9+0x3650] ;  /* 0x00365009ff04a984 */ /* 0x000ea80008000c00 */
[----:B------:R0:W3:Y:S04]  /*8b20*/  SHFL.DOWN PT, R10, R247, 0x1, 0x1f ;  /* 0x08201f00f70a7f89 */ /* 0x0000e800000e0000 */
[----:B------:R0:W4:Y:S04]  /*8b30*/  SHFL.DOWN PT, R249, R246, 0x1, 0x1f ;  /* 0x08201f00f6f97f89 */ /* 0x00012800000e0000 */
[----:B------:R0:W0:Y:S01]  /*8b40*/  SHFL.DOWN PT, R232, R244, 0x1, 0x1f ;  /* 0x08201f00f4e87f89 */ /* 0x00002200000e0000 */
[----:B------:R-:W-:Y:S05]  /*8b50*/  @!P3 BRA `(.L_x_13119) ;  /* 0x000000000028b947 */ /* 0x000fea0003800000 */
        /* <DEDUP_REMOVED lines=10> */
.L_x_13119:
[----:B------:R-:W-:Y:S05]  /*8c00*/  BSYNC.RECONVERGENT B0 ;  /* 0x0000000000007941 */ /* 0x000fea0003800200 */
.L_x_13118:
[----:B------:R-:W-:Y:S01]  /*8c10*/  ISETP.GT.U32.AND P2, PT, R210, 0x1d, PT ;  /* 0x0000001dd200780c */ /* 0x000fe20003f44070 */
        /* <DEDUP_REMOVED lines=16> */
.L_x_13121:
[----:B------:R-:W-:Y:S05]  /*8d20*/  BSYNC.RECONVERGENT B0 ;  /* 0x0000000000007941 */ /* 0x000fea0003800200 */
.L_x_13120:
[----:B------:R-:W-:Y:S01]  /*8d30*/  ISETP.GT.U32.AND P2, PT, R210, 0x1b, PT ;  /* 0x0000001bd200780c */ /* 0x000fe20003f44070 */
        /* <DEDUP_REMOVED lines=16> */
.L_x_13123:
[----:B------:R-:W-:Y:S05]  /*8e40*/  BSYNC.RECONVERGENT B0 ;  /* 0x0000000000007941 */ /* 0x000fea0003800200 */
.L_x_13122:
[----:B------:R-:W-:Y:S01]  /*8e50*/  ISETP.GT.U32.AND P2, PT, R210, 0x17, PT ;  /* 0x00000017d200780c */ /* 0x000fe20003f44070 */
        /* <DEDUP_REMOVED lines=16> */
.L_x_13125:
[----:B------:R-:W-:Y:S05]  /*8f60*/  BSYNC.RECONVERGENT B0 ;  /* 0x0000000000007941 */ /* 0x000fea0003800200 */
.L_x_13124:
        /* <DEDUP_REMOVED lines=17> */
.L_x_13127:
[----:B------:R-:W-:Y:S05]  /*9080*/  BSYNC.RECONVERGENT B0 ;  /* 0x0000000000007941 */ /* 0x000fea0003800200 */
.L_x_13126:
[----:B-1----:R-:W2:Y:S01]  /*9090*/  SHFL.IDX PT, R249, R247, RZ, 0x1f ;  /* 0x00001ffff7f97589 */ /* 0x002ea200000e0000 */
[----:B------:R-:W-:Y:S01]  /*90a0*/  ISETP.NE.AND P2, PT, R135, RZ, PT ;  /* 0x000000ff8700720c */ /* 0x000fe20003f45270 */
[----:B------:R-:W-:Y:S01]  /*90b0*/  FFMA.FTZ R240, R2, R240, R3 ;  /* 0x000000f002f07223 */ /* 0x000fe20000010003 */
[----:B------:R-:W-:Y:S01]  /*90c0*/  FADD.FTZ R2, R245, R250 ;  /* 0x000000faf5027221 */ /* 0x000fe20000010000 */
[----:B------:R-:W1:Y:S01]  /*90d0*/  SHFL.IDX PT, R10, R248, RZ, 0x1f ;  /* 0x00001ffff80a7589 */ /* 0x000e6200000e0000 */
[----:B0-----:R-:W-:Y:S01]  /*90e0*/  P2R R232, PR, RZ, 0x4 ;  /* 0x00000004ffe87803 */ /* 0x001fe20000000000 */
[----:B------:R-:W-:Y:S01]  /*90f0*/  FADD.FTZ R3, R243, R240 ;  /* 0x000000f0f3037221 */ /* 0x000fe20000010000 */
[----:B------:R-:W-:Y:S01]  /*9100*/  BSSY.RECONVERGENT B0, `(.L_x_13128) ;  /* 0x0000250000007945 */ /* 0x000fe20003800200 */
[----:B------:R-:W-:Y:S04]  /*9110*/  SHFL.IDX PT, R251, R246, RZ, 0x1f ;  /* 0x00001ffff6fb7589 */ /* 0x000fe800000e0000 */
[----:B------:R-:W0:Y:S02]  /*9120*/  SHFL.IDX PT, R11, R244, RZ, 0x1f ;  /* 0x00001ffff40b7589 */ /* 0x000e2400000e0000 */
[----:B------:R-:W-:-:S02]  /*9130*/  VOTEU.ALL UP0, P2 ;  /* 0x0000000000ff7886 */ /* 0x000fc40001000000 */
[----:B---3--:R-:W-:Y:S03]  /*9140*/  SHFL.DOWN PT, R247, R247, 0x1, 0x1f ;  /* 0x08201f00f7f77f89 */ /* 0x008fe600000e0000 */
[----:B------:R-:W-:Y:S01]  /*9150*/  @!UP0 ULEA UR9, UR8, UR16, 0x4 ;  /* 0x0000001008098291 */ /* 0x000fe2000f8e20ff */
[----:B------:R-:W-:Y:S01]  /*9160*/  SHFL.DOWN PT, R248, R248, 0x1, 0x1f ;  /* 0x08201f00f8f87f89 */ /* 0x000fe200000e0000 */
[C---:B--2---:R-:W-:Y:S01]  /*9170*/  FMUL.FTZ R9, R249.reuse, R5 ;  /* 0x00000005f9097220 */ /* 0x044fe20000410000 */
[C---:B------:R-:W-:Y:S02]  /*9180*/  FMUL.FTZ R252, R249.reuse, R6 ;  /* 0x00000006f9fc7220 */ /* 0x040fe40000410000 */
[----:B----4-:R-:W-:Y:S01]  /*9190*/  SHFL.DOWN PT, R246, R246, 0x1, 0x1f ;  /* 0x08201f00f6f67f89 */ /* 0x010fe200000e0000 */
[CC--:B-1----:R-:W-:Y:S01]  /*91a0*/  FFMA.FTZ R8, R10.reuse, R4.reuse, -R9 ;  /* 0x000000040a087223 */ /* 0x0c2fe20000010809 */
[----:B------:R-:W-:Y:S01]  /*91b0*/  FMUL.FTZ R4, R249, R4 ;  /* 0x00000004f9047220 */ /* 0x000fe20000410000 */
[----:B------:R-:W-:-:S03]  /*91c0*/  FFMA.FTZ R252, R10, R7, R252 ;  /* 0x000000070afc7223 */ /* 0x000fc600000100fc */
[C---:B------:R-:W-:Y:S01]  /*91d0*/  FFMA.FTZ R9, R10.reuse, R5, R4 ;  /* 0x000000050a097223 */ /* 0x040fe20000010004 */
[----:B------:R-:W-:Y:S02]  /*91e0*/  FMUL.FTZ R5, R249, R7 ;  /* 0x00000007f9057220 */ /* 0x000fe40000410000 */
[----:B------:R-:W1:Y:S01]  /*91f0*/  SHFL.IDX PT, R7, R7, RZ, 0x1f ;  /* 0x00001fff07077589 */ /* 0x000e6200000e0000 */
[----:B0-----:R-:W-:Y:S01]  /*9200*/  FADD.FTZ R11, R11, R252 ;  /* 0x000000fc0b0b7221 */ /* 0x001fe20000010000 */
[----:B------:R-:W-:Y:S01]  /*9210*/  FFMA.FTZ R4, R10, R6, -R5 ;  /* 0x000000060a047223 */ /* 0x000fe20000010805 */
[C---:B------:R-:W-:Y:S01]  /*9220*/  FMUL.FTZ R5, R192.reuse, R3 ;  /* 0x00000003c0057220 */ /* 0x040fe20000410000 */
[----:B------:R-:W0:Y:S02]  /*9230*/  SHFL.IDX PT, R6, R6, RZ, 0x1f ;  /* 0x00001fff06067589 */ /* 0x000e2400000e0000 */
[----:B------:R-:W-:Y:S01]  /*9240*/  FADD.FTZ R10, R251, R4 ;  /* 0x00000004fb0a7221 */ /* 0x000fe20000010000 */
[-C--:B------:R-:W-:Y:S01]  /*9250*/  FMUL.FTZ R4, R192, R2.reuse ;  /* 0x00000002c0047220 */ /* 0x080fe20000410000 */
[----:B------:R-:W-:-:S03]  /*9260*/  FFMA.FTZ R5, R194, R2, -R5 ;  /* 0x00000002c2057223 */ /* 0x000fc60000010805 */
[----:B------:R1:W-:Y:S01]  /*9270*/  @!P2 STS.128 [UR9+0x3650], R8 ;  /* 0x00365008ff00a988 */ /* 0x0003e20008000c09 */
[----:B------:R-:W-:Y:S01]  /*9280*/  ISETP.NE.AND P2, PT, R135, 0x1f, PT ;  /* 0x0000001f8700780c */ /* 0x000fe20003f45270 */
[----:B------:R-:W-:Y:S01]  /*9290*/  FFMA.FTZ R4, R194, R3, R4 ;  /* 0x00000003c2047223 */ /* 0x000fe20000010004 */
[C---:B------:R-:W-:Y:S01]  /*92a0*/  FFMA.FTZ R240, R112.reuse, R237, R5 ;  /* 0x000000ed70f07223 */ /* 0x040fe20000010005 */
[----:B------:R-:W2:Y:S01]  /*92b0*/  SHFL.DOWN PT, R11, R244, 0x1, 0x1f ;  /* 0x08201f00f40b7f89 */ /* 0x000ea200000e0000 */
[----:B------:R-:W-:Y:S01]  /*92c0*/  ULEA UR9, UR20, 0xfffffc00, 0xa ;  /* 0xfffffc0014097891 */ /* 0x000fe2000f8e50ff */
[----:B------:R-:W-:-:S03]  /*92d0*/  FFMA.FTZ R241, R112, R241, R4 ;  /* 0x000000f170f17223 */ /* 0x000fc60000010004 */
[----:B------:R-:W-:Y:S01]  /*92e0*/  USHF.R.S32.HI UR14, URZ, 0x1f, UR9 ;  /* 0x0000001fff0e7899 */ /* 0x000fe20008011409 */
[----:B------:R-:W-:-:S04]  /*92f0*/  FMUL.FTZ R5, R189, R241 ;  /* 0x000000f1bd057220 */ /* 0x000fc80000410000 */
[-C--:B------:R-:W-:Y:S01]  /*9300*/  FFMA.FTZ R4, R190, R240.reuse, -R5 ;  /* 0x000000f0be047223 */ /* 0x080fe20000010805 */
[----:B-1----:R-:W-:Y:S01]  /*9310*/  @P2 FMUL.FTZ R9, R247, R7 ;  /* 0x00000007f7092220 */ /* 0x002fe20000410000 */
[----:B------:R-:W-:Y:S02]  /*9320*/  FMUL.FTZ R5, R189, R240 ;  /* 0x000000f0bd057220 */ /* 0x000fe40000410000 */
[----:B------:R-:W-:Y:S01]  /*9330*/  FFMA.FTZ R238, R111, R238, R4 ;  /* 0x000000ee6fee7223 */ /* 0x000fe20000010004 */
[----:B0-----:R-:W-:Y:S01]  /*9340*/  @P2 FFMA.FTZ R9, R248, R6, -R9 ;  /* 0x00000006f8092223 */ /* 0x001fe20000010809 */
[----:B------:R-:W-:Y:S01]  /*9350*/  FFMA.FTZ R4, R190, R241, R5 ;  /* 0x000000f1be047223 */ /* 0x000fe20000010005 */
[----:B------:R-:W-:-:S03]  /*9360*/  @P2 FMUL.FTZ R248, R248, R7 ;  /* 0x00000007f8f82220 */ /* 0x000fc60000410000 */
[----:B------:R-:W-:Y:S01]  /*9370*/  FFMA.FTZ R237, R111, R236, R4 ;  /* 0x000000ec6fed7223 */ /* 0x000fe20000010004 */
[----:B------:R-:W-:Y:S01]  /*9380*/  @P2 FFMA.FTZ R248, R247, R6, R248 ;  /* 0x00000006f7f82223 */ /* 0x000fe200000100f8 */
[----:B------:R-:W-:Y:S01]  /*9390*/  @P2 FADD.FTZ R6, R246, R9 ;  /* 0x00000009f6062221 */ /* 0x000fe20000010000 */
[CC--:B------:R-:W-:Y:S01]  /*93a0*/  FMUL.FTZ R9, R187.reuse, R238.reuse ;  /* 0x000000eebb097220 */ /* 0x0c0fe20000410000 */
[-C--:B------:R-:W-:Y:S01]  /*93b0*/  FMUL.FTZ R5, R187, R237.reuse ;  /* 0x000000edbb057220 */ /* 0x080fe20000410000 */
[----:B--2---:R-:W-:Y:S02]  /*93c0*/  @P2 FADD.FTZ R7, R11, R248 ;  /* 0x000000f80b072221 */ /* 0x004fe40000010000 */
[C---:B------:R-:W-:Y:S01]  /*93d0*/  FFMA.FTZ R9, R188.reuse, R237, R9 ;  /* 0x000000edbc097223 */ /* 0x040fe20000010009 */
[----:B------:R-:W-:Y:S01]  /*93e0*/  FFMA.FTZ R236, R188, R238, -R5 ;  /* 0x000000eebcec7223 */ /* 0x000fe20000010805 */
[----:B------:R-:W-:Y:S02]  /*93f0*/  FMUL.FTZ R11, R7, R13 ;  /* 0x0000000d070b7220 */ /* 0x000fe40000410000 */
[C---:B------:R-:W-:Y:S01]  /*9400*/  FFMA.FTZ R233, R110.reuse, R233, R9 ;  /* 0x000000e96ee97223 */ /* 0x040fe20000010009 */
[----:B------:R-:W-:Y:S01]  /*9410*/  FFMA.FTZ R236, R110, R235, R236 ;  /* 0x000000eb6eec7223 */ /* 0x000fe200000100ec */
[----:B------:R-:W-:-:S02]  /*9420*/  FFMA.FTZ R11, R6, R12, R11 ;  /* 0x0000000c060b7223 */ /* 0x000fc4000001000b */
[CC--:B------:R-:W-:Y:S01]  /*9430*/  FMUL.FTZ R5, R185.reuse, R233.reuse ;  /* 0x000000e9b9057220 */ /* 0x0c0fe20000410000 */
[-C--:B------:R-:W-:Y:S01]  /*9440*/  FMUL.FTZ R8, R185, R236.reuse ;  /* 0x000000ecb9087220 */ /* 0x080fe20000410000 */
[----:B------:R-:W-:Y:S02]  /*9450*/  FADD.FTZ R208, R208, R11 ;  /* 0x0000000bd0d07221 */ /* 0x000fe40000010000 */
[C---:B------:R-:W-:Y:S01]  /*9460*/  FFMA.FTZ R4, R186.reuse, R236, -R5 ;  /* 0x000000ecba047223 */ /* 0x040fe20000010805 */
[----:B------:R-:W-:-:S03]  /*9470*/  FFMA.FTZ R235, R186, R233, R8 ;  /* 0x000000e9baeb7223 */ /* 0x000fc60000010008 */
[C---:B------:R-:W-:Y:S01]  /*9480*/  FFMA.FTZ R234, R109.reuse, R234, R4 ;  /* 0x000000ea6dea7223 */ /* 0x040fe20000010004 */
[----:B------:R-:W-:Y:S01]  /*9490*/  FMUL.FTZ R4, R6, R13 ;  /* 0x0000000d06047220 */ /* 0x000fe20000410000 */
[----:B------:R-:W-:Y:S01]  /*94a0*/  FFMA.FTZ R235, R109, R242, R235 ;  /* 0x000000f26deb7223 */ /* 0x000fe200000100eb */
[----:B------:R-:W-:Y:S02]  /*94b0*/  FMUL.FTZ R13, R113, R80 ;  /* 0x00000050710d7220 */ /* 0x000fe40000410000 */
[----:B------:R-:W-:Y:S01]  /*94c0*/  FFMA.FTZ R12, R7, R12, -R4 ;  /* 0x0000000c070c7223 */ /* 0x000fe20000010804 */
[CC--:B------:R-:W-:Y:S01]  /*94d0*/  FMUL.FTZ R7, R183.reuse, R234.reuse ;  /* 0x000000eab7077220 */ /* 0x0c0fe20000410000 */
[-C--:B------:R-:W-:Y:S02]  /*94e0*/  FMUL.FTZ R5, R183, R235.reuse ;  /* 0x000000ebb7057220 */ /* 0x080fe40000410000 */
[----:B------:R-:W-:Y:S01]  /*94f0*/  FADD.FTZ R12, R209, R12 ;  /* 0x0000000cd10c7221 */ /* 0x000fe20000010000 */
[C---:B------:R-:W-:Y:S01]  /*9500*/  FFMA.FTZ R7, R184.reuse, R235, R7 ;  /* 0x000000ebb8077223 */ /* 0x040fe20000010007 */
[----:B------:R-:W-:Y:S01]  /*9510*/  FFMA.FTZ R244, R184, R234, -R5 ;  /* 0x000000eab8f47223 */ /* 0x000fe20000010805 */
[C---:B------:R-:W-:Y:S01]  /*9520*/  FMUL.FTZ R209, R163.reuse, R208 ;  /* 0x000000d0a3d17220 */ /* 0x040fe20000410000 */
[----:B------:R-:W-:Y:S01]  /*9530*/  FMUL.FTZ R11, R163, R12 ;  /* 0x0000000ca30b7220 */ /* 0x000fe20000410000 */
[C---:B------:R-:W-:Y:S01]  /*9540*/  FFMA.FTZ R239, R108.reuse, R239, R7 ;  /* 0x000000ef6cef7223 */ /* 0x040fe20000010007 */
[----:B------:R-:W-:Y:S01]  /*9550*/  FFMA.FTZ R244, R108, R231, R244 ;  /* 0x000000e76cf47223 */ /* 0x000fe200000100f4 */
[----:B------:R-:W-:Y:S01]  /*9560*/  MOV R7, UR42 ;  /* 0x0000002a00077c02 */ /* 0x000fe20008000f00 */
[----:B------:R-:W-:Y:S01]  /*9570*/  FFMA.FTZ R11, R164, R208, R11 ;  /* 0x000000d0a40b7223 */ /* 0x000fe2000001000b */
[C---:B------:R-:W-:Y:S01]  /*9580*/  FMUL.FTZ R5, R181.reuse, R239 ;  /* 0x000000efb5057220 */ /* 0x040fe20000410000 */
[----:B------:R-:W-:-:S03]  /*9590*/  FMUL.FTZ R4, R181, R244 ;  /* 0x000000f4b5047220 */ /* 0x000fc60000410000 */
[C---:B------:R-:W-:Y:S01]  /*95a0*/  FFMA.FTZ R242, R182.reuse, R244, -R5 ;  /* 0x000000f4b6f27223 */ /* 0x040fe20000010805 */
[----:B------:R-:W-:Y:S01]  /*95b0*/  FFMA.FTZ R231, R182, R239, R4 ;  /* 0x000000efb6e77223 */ /* 0x000fe20000010004 */
[----:B------:R-:W-:Y:S02]  /*95c0*/  LOP3.LUT R4, R135, UR9, RZ, 0xfc, !PT ;  /* 0x0000000987047c12 */ /* 0x000fe4000f8efcff */
[----:B------:R-:W-:Y:S01]  /*95d0*/  MOV R5, UR14 ;  /* 0x0000000e00057c02 */ /* 0x000fe20008000f00 */
[C---:B------:R-:W-:Y:S01]  /*95e0*/  FFMA.FTZ R231, R107.reuse, R230, R231 ;  /* 0x000000e66be77223 */ /* 0x040fe200000100e7 */
[----:B------:R-:W-:Y:S01]  /*95f0*/  FFMA.FTZ R242, R107, R228, R242 ;  /* 0x000000e46bf27223 */ /* 0x000fe200000100f2 */
[----:B------:R-:W-:Y:S01]  /*9600*/  IMAD.WIDE.U32 R6, R7, UR8, R4 ;  /* 0x0000000807067c25 */ /* 0x000fe2000f8e0004 */
[----:B------:R-:W-:Y:S02]  /*9610*/  MOV R5, UR43 ;  /* 0x0000002b00057c02 */ /* 0x000fe40008000f00 */
[----:B------:R-:W-:-:S03]  /*9620*/  LEA R8, P2, R6, UR10, 0x2 ;  /* 0x0000000a06087c11 */ /* 0x000fc6000f8410ff */
[----:B------:R-:W-:Y:S02]  /*9630*/  IMAD R5, R5, UR8, R7 ;  /* 0x0000000805057c24 */ /* 0x000fe4000f8e0207 */
[----:B------:R-:W-:-:S03]  /*9640*/  FFMA.FTZ R7, R0, R2, RZ ;  /* 0x0000000200077223 */ /* 0x000fc600000100ff */
[----:B------:R-:W-:Y:S01]  /*9650*/  LEA.HI.X R9, R6, UR11, R5, 0x2, P2 ;  /* 0x0000000b06097c11 */ /* 0x000fe200090f1405 */
[C---:B------:R-:W-:Y:S01]  /*9660*/  FMUL.FTZ R5, R179.reuse, R231 ;  /* 0x000000e7b3057220 */ /* 0x040fe20000410000 */
[----:B------:R-:W-:Y:S01]  /*9670*/  FMUL.FTZ R6, R179, R242 ;  /* 0x000000f2b3067220 */ /* 0x000fe20000410000 */
[----:B------:R-:W-:Y:S01]  /*9680*/  FFMA.FTZ R230, R48, R240, R7 ;  /* 0x000000f030e67223 */ /* 0x000fe20000010007 */
[----:B------:R-:W-:Y:S01]  /*9690*/  FMUL.FTZ R7, R112, R81 ;  /* 0x0000005170077220 */ /* 0x000fe20000410000 */
[C---:B------:R-:W-:Y:S01]  /*96a0*/  FFMA.FTZ R5, R180.reuse, R242, -R5 ;  /* 0x000000f2b4057223 */ /* 0x040fe20000010805 */
[----:B------:R-:W-:-:S03]  /*96b0*/  FFMA.FTZ R10, R180, R231, R6 ;  /* 0x000000e7b40a7223 */ /* 0x000fc60000010006 */
[C---:B------:R-:W-:Y:S01]  /*96c0*/  FFMA.FTZ R6, R106.reuse, R229, R5 ;  /* 0x000000e56a067223 */ /* 0x040fe20000010005 */
[----:B------:R-:W-:Y:S01]  /*96d0*/  FFMA.FTZ R5, R106, R227, R10 ;  /* 0x000000e36a057223 */ /* 0x000fe2000001000a */
[-C--:B------:R-:W-:Y:S01]  /*96e0*/  FFMA.FTZ R10, -R33, R13.reuse, R2 ;  /* 0x0000000d210a7223 */ /* 0x080fe20000010102 */
[----:B------:R-:W-:Y:S01]  /*96f0*/  FFMA.FTZ R2, R32, -R13, R3 ;  /* 0x8000000d20027223 */ /* 0x000fe20000010003 */
[----:B------:R-:W-:Y:S01]  /*9700*/  FFMA.FTZ R13, R0, -R3, RZ ;  /* 0x80000003000d7223 */ /* 0x000fe200000100ff */
[C---:B------:R-:W-:Y:S01]  /*9710*/  FMUL.FTZ R3, R177.reuse, R6 ;  /* 0x00000006b1037220 */ /* 0x040fe20000410000 */
[----:B------:R-:W-:Y:S01]  /*9720*/  FMUL.FTZ R227, R177, R5 ;  /* 0x00000005b1e37220 */ /* 0x000fe20000410000 */
[----:B------:R-:W-:Y:S01]  /*9730*/  FFMA.FTZ R229, R47, R238, R230 ;  /* 0x000000ee2fe57223 */ /* 0x000fe200000100e6 */
[----:B------:R-:W-:Y:S01]  /*9740*/  FFMA.FTZ R246, R48, -R241, R13 ;  /* 0x800000f130f67223 */ /* 0x000fe2000001000d */
[----:B------:R-:W-:Y:S01]  /*9750*/  FFMA.FTZ R228, R178, R5, R3 ;  /* 0x00000005b2e47223 */ /* 0x000fe20000010003 */
[-C--:B------:R-:W-:Y:S01]  /*9760*/  FFMA.FTZ R3, -R31, R7.reuse, R240 ;  /* 0x000000071f037223 */ /* 0x080fe200000101f0 */
[----:B------:R-:W-:Y:S01]  /*9770*/  FFMA.FTZ R13, R30, -R7, R241 ;  /* 0x800000071e0d7223 */ /* 0x000fe200000100f1 */
[----:B------:R-:W-:Y:S01]  /*9780*/  FMUL.FTZ R230, R111, R78 ;  /* 0x0000004e6fe67220 */ /* 0x000fe20000410000 */
[----:B------:R-:W-:Y:S01]  /*9790*/  FFMA.FTZ R7, R105, R226, R228 ;  /* 0x000000e269077223 */ /* 0x000fe200000100e4 */
[----:B------:R-:W-:Y:S01]  /*97a0*/  FFMA.FTZ R228, R178, R6, -R227 ;  /* 0x00000006b2e47223 */ /* 0x000fe200000108e3 */
[----:B------:R-:W-:Y:S01]  /*97b0*/  FFMA.FTZ R241, R47, -R237, R246 ;  /* 0x800000ed2ff17223 */ /* 0x000fe200000100f6 */
[-C--:B------:R-:W-:Y:S01]  /*97c0*/  FFMA.FTZ R226, -R29, R230.reuse, R238 ;  /* 0x000000e61de27223 */ /* 0x080fe200000101ee */
[----:B------:R-:W-:Y:S01]  /*97d0*/  FFMA.FTZ R227, R28, -R230, R237 ;  /* 0x800000e61ce37223 */ /* 0x000fe200000100ed */
[----:B------:R-:W-:Y:S01]  /*97e0*/  FFMA.FTZ R230, R46, R236, R229 ;  /* 0x000000ec2ee67223 */ /* 0x000fe200000100e5 */
[----:B------:R-:W-:Y:S01]  /*97f0*/  FFMA.FTZ R238, R105, R224, R228 ;  /* 0x000000e069ee7223 */ /* 0x000fe200000100e4 */
[----:B------:R-:W-:Y:S01]  /*9800*/  FMUL.FTZ R229, R175, R7 ;  /* 0x00000007afe57220 */ /* 0x000fe20000410000 */
[----:B------:R-:W-:Y:S01]  /*9810*/  FMUL.FTZ R228, R110, R79 ;  /* 0x0000004f6ee47220 */ /* 0x000fe20000410000 */
[----:B------:R-:W-:Y:S01]  /*9820*/  FFMA.FTZ R240, R46, -R233, R241 ;  /* 0x800000e92ef07223 */ /* 0x000fe200000100f1 */
[----:B------:R-:W-:Y:S01]  /*9830*/  FFMA.FTZ R237, R45, R234, R230 ;  /* 0x000000ea2ded7223 */ /* 0x000fe200000100e6 */
[----:B------:R-:W-:Y:S01]  /*9840*/  FFMA.FTZ R229, R176, R238, -R229 ;  /* 0x000000eeb0e57223 */ /* 0x000fe200000108e5 */
[-C--:B------:R-:W-:Y:S01]  /*9850*/  FFMA.FTZ R224, -R27, R228.reuse, R236 ;  /* 0x000000e41be07223 */ /* 0x080fe200000101ec */
[----:B------:R-:W-:Y:S01]  /*9860*/  FFMA.FTZ R228, R26, -R228, R233 ;  /* 0x800000e41ae47223 */ /* 0x000fe200000100e9 */
[----:B------:R-:W-:Y:S01]  /*9870*/  FFMA.FTZ R241, R45, -R235, R240 ;  /* 0x800000eb2df17223 */ /* 0x000fe200000100f0 */
[----:B------:R-:W-:Y:S01]  /*9880*/  FFMA.FTZ R236, R104, R225, R229 ;  /* 0x000000e168ec7223 */ /* 0x000fe200000100e5 */
[----:B------:R-:W-:Y:S01]  /*9890*/  FMUL.FTZ R225, R175, R238 ;  /* 0x000000eeafe17220 */ /* 0x000fe20000410000 */
[----:B------:R-:W-:Y:S01]  /*98a0*/  FMUL.FTZ R229, R109, R76 ;  /* 0x0000004c6de57220 */ /* 0x000fe20000410000 */
[C---:B------:R-:W-:Y:S01]  /*98b0*/  FFMA.FTZ R230, R44.reuse, R244, R237 ;  /* 0x000000f42ce67223 */ /* 0x040fe200000100ed */
[----:B------:R-:W-:Y:S01]  /*98c0*/  FFMA.FTZ R246, R44, -R239, R241 ;  /* 0x800000ef2cf67223 */ /* 0x000fe200000100f1 */
[----:B------:R-:W-:Y:S01]  /*98d0*/  FFMA.FTZ R233, R176, R7, R225 ;  /* 0x00000007b0e97223 */ /* 0x000fe200000100e1 */
[-C--:B------:R-:W-:Y:S01]  /*98e0*/  FFMA.FTZ R225, -R25, R229.reuse, R234 ;  /* 0x000000e519e17223 */ /* 0x080fe200000101ea */
[----:B------:R-:W-:Y:S01]  /*98f0*/  FFMA.FTZ R229, R24, -R229, R235 ;  /* 0x800000e518e57223 */ /* 0x000fe200000100eb */
[----:B------:R-:W-:Y:S01]  /*9900*/  FFMA.FTZ R237, R43, R242, R230 ;  /* 0x000000f22bed7223 */ /* 0x000fe200000100e6 */
[----:B------:R-:W-:Y:S01]  /*9910*/  FFMA.FTZ R235, R104, R213, R233 ;  /* 0x000000d568eb7223 */ /* 0x000fe200000100e9 */
[----:B------:R-:W-:Y:S01]  /*9920*/  FMUL.FTZ R213, R173, R236 ;  /* 0x000000ecadd57220 */ /* 0x000fe20000410000 */
[----:B------:R-:W-:Y:S01]  /*9930*/  FMUL.FTZ R233, R108, R77 ;  /* 0x0000004d6ce97220 */ /* 0x000fe20000410000 */
[----:B------:R-:W-:Y:S01]  /*9940*/  FMUL.FTZ R230, R107, R74 ;  /* 0x0000004a6be67220 */ /* 0x000fe20000410000 */
        /* <DEDUP_REMOVED lines=8> */
[----:B------:R-:W-:Y:S01]  /*99d0*/  FFMA.FTZ R234, R174, R236, -R233 ;  /* 0x000000ecaeea7223 */ /* 0x000fe200000108e9 */
[----:B------:R-:W-:Y:S01]  /*99e0*/  FMUL.FTZ R231, R171, R240 ;  /* 0x000000f0abe77220 */ /* 0x000fe20000410000 */
[----:B------:R-:W-:-:S02]  /*99f0*/  FFMA.FTZ R244, R42, -R5, R241 ;  /* 0x800000052af47223 */ /* 0x000fc400000100f1 */
[----:B------:R-:W-:Y:S01]  /*9a00*/  FFMA.FTZ R242, R103, R222, R234 ;  /* 0x000000de67f27223 */ /* 0x000fe200000100ea */
[----:B------:R-:W-:Y:S01]  /*9a10*/  FFMA.FTZ R234, R42, R6, R237 ;  /* 0x000000062aea7223 */ /* 0x000fe200000100ed */
[----:B------:R-:W-:Y:S01]  /*9a20*/  FMUL.FTZ R237, R106, R75 ;  /* 0x0000004b6aed7220 */ /* 0x000fe20000410000 */
[C---:B------:R-:W-:Y:S01]  /*9a30*/  FFMA.FTZ R243, R41.reuse, -R7, R244 ;  /* 0x8000000729f37223 */ /* 0x040fe200000100f4 */
[----:B------:R-:W-:Y:S01]  /*9a40*/  FFMA.FTZ R233, R172, R242, -R231 ;  /* 0x000000f2ace97223 */ /* 0x000fe200000108e7 */
[----:B------:R-:W-:Y:S01]  /*9a50*/  FFMA.FTZ R241, R41, R238, R234 ;  /* 0x000000ee29f17223 */ /* 0x000fe200000100ea */
[-C--:B------:R-:W-:Y:S01]  /*9a60*/  FFMA.FTZ R231, R18, -R237.reuse, R5 ;  /* 0x800000ed12e77223 */ /* 0x080fe20000010005 */
[----:B------:R-:W-:Y:S01]  /*9a70*/  FFMA.FTZ R222, -R19, R237, R6 ;  /* 0x000000ed13de7223 */ /* 0x000fe20000010106 */
[----:B------:R-:W-:Y:S01]  /*9a80*/  FFMA.FTZ R5, R102, R215, R233 ;  /* 0x000000d766057223 */ /* 0x000fe200000100e9 */
[----:B------:R-:W-:Y:S01]  /*9a90*/  FMUL.FTZ R215, R171, R242 ;  /* 0x000000f2abd77220 */ /* 0x000fe20000410000 */
[----:B------:R-:W-:Y:S01]  /*9aa0*/  FMUL.FTZ R233, R105, R72 ;  /* 0x0000004869e97220 */ /* 0x000fe20000410000 */
[----:B------:R-:W-:-:S02]  /*9ab0*/  FFMA.FTZ R244, R40, -R235, R243 ;  /* 0x800000eb28f47223 */ /* 0x000fc400000100f3 */
[----:B------:R-:W-:Y:S01]  /*9ac0*/  FFMA.FTZ R237, R172, R240, R215 ;  /* 0x000000f0aced7223 */ /* 0x000fe200000100d7 */
[-C--:B------:R-:W-:Y:S01]  /*9ad0*/  FFMA.FTZ R215, -R17, R233.reuse, R238 ;  /* 0x000000e911d77223 */ /* 0x080fe200000101ee */
[----:B------:R-:W-:Y:S01]  /*9ae0*/  FFMA.FTZ R233, R16, -R233, R7 ;  /* 0x800000e910e97223 */ /* 0x000fe20000010007 */
[----:B------:R-:W-:Y:S01]  /*9af0*/  FFMA.FTZ R238, R40, R236, R241 ;  /* 0x000000ec28ee7223 */ /* 0x000fe200000100f1 */
[----:B------:R-:W-:Y:S01]  /*9b00*/  FFMA.FTZ R7, R102, R223, R237 ;  /* 0x000000df66077223 */ /* 0x000fe200000100ed */
[----:B------:R-:W-:Y:S01]  /*9b10*/  FMUL.FTZ R223, R169, R5 ;  /* 0x00000005a9df7220 */ /* 0x000fe20000410000 */
[----:B------:R-:W-:Y:S01]  /*9b20*/  FMUL.FTZ R237, R104, R73 ;  /* 0x0000004968ed7220 */ /* 0x000fe20000410000 */
[----:B------:R-:W-:Y:S02]  /*9b30*/  FFMA.FTZ R241, R39, -R240, R244 ;  /* 0x800000f027f17223 */ /* 0x000fe400000100f4 */
[----:B------:R-:W-:Y:S01]  /*9b40*/  FFMA.FTZ R6, R170, R7, R223 ;  /* 0x00000007aa067223 */ /* 0x000fe200000100df */
[----:B------:R-:W-:Y:S01]  /*9b50*/  FFMA.FTZ R223, R14, -R237, R235 ;  /* 0x800000ed0edf7223 */ /* 0x000fe200000100eb */
[----:B------:R-:W-:Y:S01]  /*9b60*/  FMUL.FTZ R235, R169, R7 ;  /* 0x00000007a9eb7220 */ /* 0x000fe20000410000 */
[----:B------:R-:W-:Y:S01]  /*9b70*/  FFMA.FTZ R234, -R15, R237, R236 ;  /* 0x000000ed0fea7223 */ /* 0x000fe200000101ec */
[----:B------:R-:W-:Y:S01]  /*9b80*/  FFMA.FTZ R236, R101, R218, R6 ;  /* 0x000000da65ec7223 */ /* 0x000fe20000010006 */
[----:B------:R-:W-:Y:S01]  /*9b90*/  FMUL.FTZ R218, R103, R70 ;  /* 0x0000004667da7220 */ /* 0x000fe20000410000 */
[----:B------:R-:W-:Y:S01]  /*9ba0*/  FFMA.FTZ R6, R170, R5, -R235 ;  /* 0x00000005aa067223 */ /* 0x000fe200000108eb */
[----:B------:R-:W-:Y:S01]  /*9bb0*/  FFMA.FTZ R237, R39, R242, R238 ;  /* 0x000000f227ed7223 */ /* 0x000fe200000100ee */
[C---:B------:R-:W-:Y:S01]  /*9bc0*/  FFMA.FTZ R238, R38.reuse, -R7, R241 ;  /* 0x8000000726ee7223 */ /* 0x040fe200000100f1 */
[----:B------:R-:W-:Y:S01]  /*9bd0*/  FFMA.FTZ R235, -R161, R218, R242 ;  /* 0x000000daa1eb7223 */ /* 0x000fe200000101f2 */
[----:B------:R-:W-:Y:S01]  /*9be0*/  FFMA.FTZ R242, R101, R220, R6 ;  /* 0x000000dc65f27223 */ /* 0x000fe20000010006 */
[----:B------:R-:W-:Y:S01]  /*9bf0*/  FFMA.FTZ R220, R38, R5, R237 ;  /* 0x0000000526dc7223 */ /* 0x000fe200000100ed */
[----:B------:R-:W-:Y:S01]  /*9c00*/  FMUL.FTZ R237, R167, R236 ;  /* 0x000000eca7ed7220 */ /* 0x000fe20000410000 */
[----:B------:R-:W-:Y:S01]  /*9c10*/  FMUL.FTZ R6, R102, R71 ;  /* 0x0000004766067220 */ /* 0x000fe20000410000 */
[----:B------:R-:W-:Y:S01]  /*9c20*/  FFMA.FTZ R218, R159, -R218, R240 ;  /* 0x800000da9fda7223 */ /* 0x000fe200000100f0 */
[----:B------:R-:W-:Y:S01]  /*9c30*/  FMUL.FTZ R240, R101, R68 ;  /* 0x0000004465f07220 */ /* 0x000fe20000410000 */
[----:B------:R-:W-:Y:S01]  /*9c40*/  FFMA.FTZ R237, R168, R242, -R237 ;  /* 0x000000f2a8ed7223 */ /* 0x000fe200000108ed */
[-C--:B------:R-:W-:Y:S01]  /*9c50*/  FFMA.FTZ R5, -R162, R6.reuse, R5 ;  /* 0x00000006a2057223 */ /* 0x080fe20000010105 */
[----:B------:R-:W-:Y:S01]  /*9c60*/  FFMA.FTZ R6, R160, -R6, R7 ;  /* 0x80000006a0067223 */ /* 0x000fe20000010007 */
[----:B------:R-:W-:Y:S01]  /*9c70*/  FFMA.FTZ R243, R37, -R236, R238 ;  /* 0x800000ec25f37223 */ /* 0x000fe200000100ee */
[----:B------:R-:W-:Y:S01]  /*9c80*/  FFMA.FTZ R7, R100, R217, R237 ;  /* 0x000000d964077223 */ /* 0x000fe200000100ed */
[-C--:B------:R-:W-:Y:S01]  /*9c90*/  FMUL.FTZ R217, R167, R242.reuse ;  /* 0x000000f2a7d97220 */ /* 0x080fe20000410000 */
[----:B------:R-:W-:Y:S01]  /*9ca0*/  FFMA.FTZ R241, R37, R242, R220 ;  /* 0x000000f225f17223 */ /* 0x000fe200000100dc */
[----:B------:R-:W-:-:S02]  /*9cb0*/  FFMA.FTZ R220, -R157, R240, R242 ;  /* 0x000000f09ddc7223 */ /* 0x000fc400000101f2 */
[----:B------:R-:W-:Y:S01]  /*9cc0*/  FFMA.FTZ R237, R168, R236, R217 ;  /* 0x000000eca8ed7223 */ /* 0x000fe200000100d9 */
[----:B------:R-:W-:Y:S01]  /*9cd0*/  FFMA.FTZ R217, R155, -R240, R236 ;  /* 0x800000f09bd97223 */ /* 0x000fe200000100ec */
[----:B------:R-:W-:Y:S01]  /*9ce0*/  FFMA.FTZ R240, R36, R7, R241 ;  /* 0x0000000724f07223 */ /* 0x000fe200000100f1 */
[C---:B------:R-:W-:Y:S01]  /*9cf0*/  FMUL.FTZ R241, R100.reuse, R69 ;  /* 0x0000004564f17220 */ /* 0x040fe20000410000 */
[----:B------:R-:W-:Y:S01]  /*9d00*/  FFMA.FTZ R236, R100, R219, R237 ;  /* 0x000000db64ec7223 */ /* 0x000fe200000100ed */
[----:B------:R-:W-:-:S03]  /*9d10*/  FMUL.FTZ R219, R165, R7 ;  /* 0x00000007a5db7220 */ /* 0x000fc60000410000 */
[-C--:B------:R-:W-:Y:S01]  /*9d20*/  FMUL.FTZ R237, R165, R236.reuse ;  /* 0x000000eca5ed7220 */ /* 0x080fe20000410000 */
[-C--:B------:R-:W-:Y:S01]  /*9d30*/  FFMA.FTZ R242, R166, R236.reuse, R219 ;  /* 0x000000eca6f27223 */ /* 0x080fe200000100db */
[----:B------:R-:W-:Y:S01]  /*9d40*/  FFMA.FTZ R238, R36, -R236, R243 ;  /* 0x800000ec24ee7223 */ /* 0x000fe200000100f3 */
[----:B------:R-:W-:Y:S01]  /*9d50*/  FFMA.FTZ R219, R156, -R241, R236 ;  /* 0x800000f19cdb7223 */ /* 0x000fe200000100ec */
[----:B------:R-:W-:Y:S01]  /*9d60*/  FFMA.FTZ R237, R166, R7, -R237 ;  /* 0x00000007a6ed7223 */ /* 0x000fe200000108ed */
[C---:B------:R-:W-:Y:S01]  /*9d70*/  FFMA.FTZ R212, R99.reuse, R212, R242 ;  /* 0x000000d463d47223 */ /* 0x040fe200000100f2 */
[----:B------:R-:W-:Y:S01]  /*9d80*/  FFMA.FTZ R236, -R158, R241, R7 ;  /* 0x000000f19eec7223 */ /* 0x000fe20000010107 */
[C---:B------:R-:W-:Y:S01]  /*9d90*/  FFMA.FTZ R242, R164.reuse, R12, -R209 ;  /* 0x0000000ca4f27223 */ /* 0x040fe200000108d1 */
[----:B------:R-:W-:Y:S01]  /*9da0*/  FFMA.FTZ R244, R99, R214, R237 ;  /* 0x000000d663f47223 */ /* 0x000fe200000100ed */
[----:B------:R-:W-:Y:S02]  /*9db0*/  FMUL.FTZ R7, R163, R212 ;  /* 0x000000d4a3077220 */ /* 0x000fe40000410000 */
[----:B------:R-:W-:Y:S01]  /*9dc0*/  FADD.FTZ R191, R191, R242 ;  /* 0x000000f2bfbf7221 */ /* 0x000fe20000010000 */
[-C--:B------:R-:W-:Y:S01]  /*9dd0*/  FMUL.FTZ R163, R163, R244.reuse ;  /* 0x000000f4a3a37220 */ /* 0x080fe20000410000 */
[----:B------:R-:W-:Y:S01]  /*9de0*/  FFMA.FTZ R209, R164, R244, -R7 ;  /* 0x000000f4a4d17223 */ /* 0x000fe20000010807 */
[----:B------:R-:W-:-:S02]  /*9df0*/  FFMA.FTZ R7, R35, -R212, R238 ;  /* 0x800000d423077223 */ /* 0x000fc400000100ee */
[----:B------:R-:W-:Y:S01]  /*9e00*/  FFMA.FTZ R214, R164, R212, R163 ;  /* 0x000000d4a4d67223 */ /* 0x000fe200000100a3 */
[----:B------:R-:W-:Y:S01]  /*9e10*/  FADD.FTZ R164, R136, R11 ;  /* 0x0000000b88a47221 */ /* 0x000fe20000010000 */
[----:B------:R-:W-:Y:S01]  /*9e20*/  FMUL.FTZ R136, R99, R66 ;  /* 0x0000004263887220 */ /* 0x000fe20000410000 */
[C---:B------:R-:W-:Y:S01]  /*9e30*/  FFMA.FTZ R221, R98.reuse, R221, R209 ;  /* 0x000000dd62dd7223 */ /* 0x040fe200000100d1 */
[----:B------:R-:W-:Y:S01]  /*9e40*/  FFMA.FTZ R211, R98, R211, R214 ;  /* 0x000000d362d37223 */ /* 0x000fe200000100d6 */
[----:B------:R-:W-:Y:S01]  /*9e50*/  FMUL.FTZ R237, R165, R164 ;  /* 0x000000a4a5ed7220 */ /* 0x000fe20000410000 */
        /* <DEDUP_REMOVED lines=8> */
[----:B------:R-:W-:-:S02]  /*9ee0*/  FMUL.FTZ R165, R152, R12 ;  /* 0x0000000c98a57220 */ /* 0x000fc40000410000 */
[----:B------:R-:W-:Y:S01]  /*9ef0*/  FADD.FTZ R209, R137, R166 ;  /* 0x000000a689d17221 */ /* 0x000fe20000010000 */
[C---:B------:R-:W-:Y:S01]  /*9f00*/  FMUL.FTZ R237, R167.reuse, R193 ;  /* 0x000000c1a7ed7220 */ /* 0x040fe20000410000 */
[----:B------:R-:W-:Y:S01]  /*9f10*/  FMUL.FTZ R137, R98, R67 ;  /* 0x0000004362897220 */ /* 0x000fe20000410000 */
[-C--:B------:R-:W-:Y:S01]  /*9f20*/  FFMA.FTZ R165, R154, R208.reuse, R165 ;  /* 0x000000d09aa57223 */ /* 0x080fe200000100a5 */
[-C--:B------:R-:W-:Y:S01]  /*9f30*/  FMUL.FTZ R166, R167, R209.reuse ;  /* 0x000000d1a7a67220 */ /* 0x080fe20000410000 */
[----:B------:R-:W-:Y:S01]  /*9f40*/  FFMA.FTZ R237, R168, R209, R237 ;  /* 0x000000d1a8ed7223 */ /* 0x000fe200000100ed */
[-C--:B------:R-:W-:Y:S01]  /*9f50*/  FFMA.FTZ R152, R152, -R137.reuse, R211 ;  /* 0x8000008998987223 */ /* 0x080fe200000100d3 */
[----:B------:R-:W-:Y:S01]  /*9f60*/  FFMA.FTZ R137, -R154, R137, R221 ;  /* 0x000000899a897223 */ /* 0x000fe200000101dd */
[----:B------:R-:W-:Y:S01]  /*9f70*/  FFMA.FTZ R166, R168, R193, -R166 ;  /* 0x000000c1a8a67223 */ /* 0x000fe200000108a6 */
[----:B------:R-:W-:Y:S01]  /*9f80*/  FADD.FTZ R212, R138, R237 ;  /* 0x000000ed8ad47221 */ /* 0x000fe20000010000 */
[----:B------:R-:W-:Y:S01]  /*9f90*/  FMUL.FTZ R138, R151, R191 ;  /* 0x000000bf978a7220 */ /* 0x000fe20000410000 */
[----:B------:R-:W-:Y:S01]  /*9fa0*/  MOV R154, 0x84 ;  /* 0x00000084009a7802 */ /* 0x000fe20000000f00 */
[----:B------:R-:W-:Y:S01]  /*9fb0*/  FADD.FTZ R214, R195, R166 ;  /* 0x000000a6c3d67221 */ /* 0x000fe20000010000 */
[----:B------:R-:W-:Y:S01]  /*9fc0*/  FMUL.FTZ R167, R67, R208 ;  /* 0x000000d043a77220 */ /* 0x000fe20000410000 */
[----:B------:R-:W-:Y:S01]  /*9fd0*/  FFMA.FTZ R138, R153, R164, R138 ;  /* 0x000000a4998a7223 */ /* 0x000fe2000001008a */
[C---:B------:R-:W-:Y:S01]  /*9fe0*/  FMUL.FTZ R153, R169.reuse, R212 ;  /* 0x000000d4a9997220 */ /* 0x040fe20000410000 */
[----:B------:R-:W-:Y:S01]  /*9ff0*/  FMUL.FTZ R169, R169, R214 ;  /* 0x000000d6a9a97220 */ /* 0x000fe20000410000 */
[----:B------:R-:W-:Y:S01]  /*a000*/  FMUL.FTZ R195, R12, UR44 ;  /* 0x0000002c0cc37c20 */ /* 0x000fe20008410000 */
[----:B------:R-:W-:-:S02]  /*a010*/  IMAD R154, R135, R154, UR16 ;  /* 0x00000010879a7e24 */ /* 0x000fc4000f8e029a */
[----:B------:R-:W-:Y:S01]  /*a020*/  FMUL.FTZ R237, R98, R167 ;  /* 0x000000a762ed7220 */ /* 0x000fe20000410000 */
[----:B------:R-:W-:Y:S01]  /*a030*/  FFMA.FTZ R153, R170, R214, -R153 ;  /* 0x000000d6aa997223 */ /* 0x000fe20000010899 */
[----:B------:R-:W-:Y:S01]  /*a040*/  FMUL.FTZ R151, R156, R193 ;  /* 0x000000c19c977220 */ /* 0x000fe20000410000 */
[----:B------:R-:W-:Y:S01]  /*a050*/  FFMA.FTZ R170, R170, R212, R169 ;  /* 0x000000d4aaaa7223 */ /* 0x000fe200000100a9 */
[C---:B------:R-:W-:Y:S01]  /*a060*/  FFMA.FTZ R156, R208.reuse, UR15, R195 ;  /* 0x0000000fd09c7c23 */ /* 0x040fe200080100c3 */
[----:B------:R-:W-:Y:S01]  /*a070*/  FMUL.FTZ R195, R208, UR44 ;  /* 0x0000002cd0c37c20 */ /* 0x000fe20008410000 */
[----:B------:R0:W-:Y:S01]  /*a080*/  STS [R154+0x10f8], R237 ;  /* 0x0010f8ed9a007388 */ /* 0x0001e20000000800 */
[----:B------:R-:W-:Y:S01]  /*a090*/  FADD.FTZ R208, R196, R153 ;  /* 0x00000099c4d07221 */ /* 0x000fe20000010000 */
[----:B------:R-:W-:Y:S01]  /*a0a0*/  FMUL.FTZ R169, R191, UR44 ;  /* 0x0000002cbfa97c20 */ /* 0x000fe20008410000 */
[----:B------:R-:W-:Y:S01]  /*a0b0*/  FMUL.FTZ R166, R164, UR44 ;  /* 0x0000002ca4a67c20 */ /* 0x000fe20008410000 */
[----:B------:R-:W-:Y:S01]  /*a0c0*/  FFMA.FTZ R153, R12, UR15, -R195 ;  /* 0x0000000f0c997c23 */ /* 0x000fe200080108c3 */
[----:B------:R-:W-:Y:S01]  /*a0d0*/  FMUL.FTZ R195, R67, R12 ;  /* 0x0000000c43c37220 */ /* 0x000fe20000410000 */
[----:B------:R-:W-:Y:S01]  /*a0e0*/  FFMA.FTZ R12, R164, UR15, R169 ;  /* 0x0000000fa40c7c23 */ /* 0x000fe200080100a9 */
[----:B------:R-:W-:Y:S01]  /*a0f0*/  FFMA.FTZ R169, R191, UR15, -R166 ;  /* 0x0000000fbfa97c23 */ /* 0x000fe200080108a6 */
[----:B------:R-:W-:Y:S01]  /*a100*/  FMUL.FTZ R168, R193, UR44 ;  /* 0x0000002cc1a87c20 */ /* 0x000fe20008410000 */
[----:B------:R-:W-:Y:S01]  /*a110*/  FFMA.FTZ R151, R158, R209, R151 ;  /* 0x000000d19e977223 */ /* 0x000fe20000010097 */
[----:B0-----:R-:W-:Y:S01]  /*a120*/  FADD.FTZ R237, R139, R170 ;  /* 0x000000aa8bed7221 */ /* 0x001fe20000010000 */
[C---:B------:R-:W-:Y:S01]  /*a130*/  FMUL.FTZ R139, R171.reuse, R208 ;  /* 0x000000d0ab8b7220 */ /* 0x040fe20000410000 */
[----:B------:R-:W-:Y:S01]  /*a140*/  FMUL.FTZ R196, R68, R214 ;  /* 0x000000d644c47220 */ /* 0x000fe20000410000 */
[----:B------:R-:W-:Y:S01]  /*a150*/  FMUL.FTZ R158, R66, R164 ;  /* 0x000000a4429e7220 */ /* 0x000fe20000410000 */
[-C--:B------:R-:W-:Y:S01]  /*a160*/  FMUL.FTZ R171, R171, R237.reuse ;  /* 0x000000edabab7220 */ /* 0x080fe20000410000 */
[----:B------:R-:W-:Y:S01]  /*a170*/  FFMA.FTZ R139, R172, R237, R139 ;  /* 0x000000edac8b7223 */ /* 0x000fe2000001008b */
[----:B------:R-:W-:Y:S01]  /*a180*/  FMUL.FTZ R164, R66, R191 ;  /* 0x000000bf42a47220 */ /* 0x000fe20000410000 */
[----:B------:R-:W-:Y:S01]  /*a190*/  FMUL.FTZ R191, R69, R209 ;  /* 0x000000d145bf7220 */ /* 0x000fe20000410000 */
[----:B------:R-:W-:Y:S01]  /*a1a0*/  FFMA.FTZ R172, R172, R208, -R171 ;  /* 0x000000d0acac7223 */ /* 0x000fe200000108ab */
[----:B------:R-:W-:Y:S01]  /*a1b0*/  FADD.FTZ R166, R140, R139 ;  /* 0x0000008b8ca67221 */ /* 0x000fe20000010000 */
[----:B------:R-:W-:Y:S01]  /*a1c0*/  FMUL.FTZ R140, R155, R214 ;  /* 0x000000d69b8c7220 */ /* 0x000fe20000410000 */
[----:B------:R-:W-:Y:S01]  /*a1d0*/  FMUL.FTZ R171, R212, UR44 ;  /* 0x0000002cd4ab7c20 */ /* 0x000fe20008410000 */
[----:B------:R-:W-:Y:S01]  /*a1e0*/  FADD.FTZ R197, R197, R172 ;  /* 0x000000acc5c57221 */ /* 0x000fe20000010000 */
[----:B------:R-:W-:Y:S01]  /*a1f0*/  FMUL.FTZ R170, R173, R166 ;  /* 0x000000a6adaa7220 */ /* 0x000fe20000410000 */
[----:B------:R-:W-:Y:S01]  /*a200*/  FFMA.FTZ R140, R157, R212, R140 ;  /* 0x000000d49d8c7223 */ /* 0x000fe2000001008c */
[----:B------:R-:W-:Y:S01]  /*a210*/  FFMA.FTZ R139, R209, UR15, R168 ;  /* 0x0000000fd18b7c23 */ /* 0x000fe200080100a8 */
[-C--:B------:R-:W-:Y:S01]  /*a220*/  FMUL.FTZ R155, R173, R197.reuse ;  /* 0x000000c5ad9b7220 */ /* 0x080fe20000410000 */
[----:B------:R-:W-:Y:S01]  /*a230*/  FFMA.FTZ R157, R174, R197, -R170 ;  /* 0x000000c5ae9d7223 */ /* 0x000fe200000108aa */
[----:B------:R-:W-:Y:S01]  /*a240*/  FFMA.FTZ R170, R214, UR15, -R171 ;  /* 0x0000000fd6aa7c23 */ /* 0x000fe200080108ab */
[----:B------:R-:W-:Y:S01]  /*a250*/  FMUL.FTZ R171, R160, R208 ;  /* 0x000000d0a0ab7220 */ /* 0x000fe20000410000 */
[----:B------:R-:W-:Y:S01]  /*a260*/  FFMA.FTZ R172, R174, R166, R155 ;  /* 0x000000a6aeac7223 */ /* 0x000fe2000001009b */
[----:B------:R-:W-:Y:S01]  /*a270*/  FADD.FTZ R198, R198, R157 ;  /* 0x0000009dc6c67221 */ /* 0x000fe20000010000 */
[----:B------:R-:W-:Y:S01]  /*a280*/  FMUL.FTZ R174, R68, R212 ;  /* 0x000000d444ae7220 */ /* 0x000fe20000410000 */
[----:B------:R-:W-:Y:S01]  /*a290*/  FMUL.FTZ R160, R208, UR44 ;  /* 0x0000002cd0a07c20 */ /* 0x000fe20008410000 */
[----:B------:R-:W-:Y:S01]  /*a2a0*/  FADD.FTZ R172, R141, R172 ;  /* 0x000000ac8dac7221 */ /* 0x000fe20000010000 */
[----:B------:R-:W-:Y:S01]  /*a2b0*/  FMUL.FTZ R141, R175, R198 ;  /* 0x000000c6af8d7220 */ /* 0x000fe20000410000 */
[----:B------:R-:W-:Y:S01]  /*a2c0*/  FMUL.FTZ R173, R101, R174 ;  /* 0x000000ae65ad7220 */ /* 0x000fe20000410000 */
[----:B------:R-:W-:Y:S01]  /*a2d0*/  FMUL.FTZ R168, R209, UR44 ;  /* 0x0000002cd1a87c20 */ /* 0x000fe20008410000 */
[-C--:B------:R-:W-:Y:S01]  /*a2e0*/  FMUL.FTZ R175, R175, R172.reuse ;  /* 0x000000acafaf7220 */ /* 0x080fe20000410000 */
[----:B------:R-:W-:Y:S01]  /*a2f0*/  FFMA.FTZ R157, R176, R172, R141 ;  /* 0x000000acb09d7223 */ /* 0x000fe2000001008d */
[-C--:B------:R-:W-:Y:S01]  /*a300*/  FFMA.FTZ R141, R162, R237.reuse, R171 ;  /* 0x000000eda28d7223 */ /* 0x080fe200000100ab */
[----:B------:R-:W-:Y:S01]  /*a310*/  FMUL.FTZ R171, R237, UR44 ;  /* 0x0000002cedab7c20 */ /* 0x000fe20008410000 */
[----:B------:R-:W-:Y:S01]  /*a320*/  FFMA.FTZ R176, R176, R198, -R175 ;  /* 0x000000c6b0b07223 */ /* 0x000fe200000108af */
[----:B------:R-:W-:Y:S01]  /*a330*/  FADD.FTZ R142, R142, R157 ;  /* 0x0000009d8e8e7221 */ /* 0x000fe20000010000 */
[----:B------:R0:W-:Y:S01]  /*a340*/  STS [R154+0x10e0], R173 ;  /* 0x0010e0ad9a007388 */ /* 0x0001e20000000800 */
[----:B------:R-:W-:Y:S01]  /*a350*/  FMUL.FTZ R175, R71, R237 ;  /* 0x000000ed47af7220 */ /* 0x000fe20000410000 */
[----:B------:R-:W-:Y:S01]  /*a360*/  FADD.FTZ R199, R199, R176 ;  /* 0x000000b0c7c77221 */ /* 0x000fe20000010000 */
[----:B------:R-:W-:Y:S01]  /*a370*/  FMUL.FTZ R162, R177, R142 ;  /* 0x0000008eb1a27220 */ /* 0x000fe20000410000 */
[----:B------:R-:W-:Y:S01]  /*a380*/  FFMA.FTZ R176, R237, UR15, R160 ;  /* 0x0000000fedb07c23 */ /* 0x000fe200080100a0 */
[----:B------:R-:W-:Y:S01]  /*a390*/  FMUL.FTZ R209, R101, R196 ;  /* 0x000000c465d17220 */ /* 0x000fe20000410000 */
[----:B------:R-:W-:Y:S01]  /*a3a0*/  FMUL.FTZ R157, R177, R199 ;  /* 0x000000c7b19d7220 */ /* 0x000fe20000410000 */
[----:B------:R-:W-:Y:S01]  /*a3b0*/  FFMA.FTZ R168, R193, UR15, -R168 ;  /* 0x0000000fc1a87c23 */ /* 0x000fe200080108a8 */
[----:B------:R-:W-:Y:S01]  /*a3c0*/  FMUL.FTZ R193, R69, R193 ;  /* 0x000000c145c17220 */ /* 0x000fe20000410000 */
[----:B------:R-:W-:Y:S01]  /*a3d0*/  FMUL.FTZ R241, R100, R191 ;  /* 0x000000bf64f17220 */ /* 0x000fe20000410000 */
[----:B0-----:R-:W-:Y:S01]  /*a3e0*/  FFMA.FTZ R173, R208, UR15, -R171 ;  /* 0x0000000fd0ad7c23 */ /* 0x001fe200080108ab */
[----:B------:R-:W-:Y:S01]  /*a3f0*/  FMUL.FTZ R171, R71, R208 ;  /* 0x000000d047ab7220 */ /* 0x000fe20000410000 */
[----:B------:R-:W-:Y:S01]  /*a400*/  FFMA.FTZ R160, R178, R142, R157 ;  /* 0x0000008eb2a07223 */ /* 0x000fe2000001009d */
[----:B------:R0:W-:Y:S01]  /*a410*/  STS [R154+0x10e4], R209 ;  /* 0x0010e4d19a007388 */ /* 0x0001e20000000800 */
[----:B------:R-:W-:Y:S01]  /*a420*/  FMUL.FTZ R208, R6, R173 ;  /* 0x000000ad06d07220 */ /* 0x000fe20000410000 */
[----:B------:R-:W-:Y:S01]  /*a430*/  FFMA.FTZ R173, R178, R199, -R162 ;  /* 0x000000c7b2ad7223 */ /* 0x000fe200000108a2 */
[----:B------:R-:W-:Y:S01]  /*a440*/  FADD.FTZ R160, R143, R160 ;  /* 0x000000a08fa07221 */ /* 0x000fe20000010000 */
[----:B------:R-:W-:Y:S01]  /*a450*/  FMUL.FTZ R162, R6, R171 ;  /* 0x000000ab06a27220 */ /* 0x000fe20000410000 */
[----:B------:R-:W-:Y:S01]  /*a460*/  FFMA.FTZ R157, R5, R176, R208 ;  /* 0x000000b0059d7223 */ /* 0x000fe200000100d0 */
[----:B------:R-:W-:Y:S01]  /*a470*/  FADD.FTZ R200, R200, R173 ;  /* 0x000000adc8c87221 */ /* 0x000fe20000010000 */
[----:B------:R-:W-:Y:S01]  /*a480*/  FMUL.FTZ R143, R179, R160 ;  /* 0x000000a0b38f7220 */ /* 0x000fe20000410000 */
[-C--:B------:R-:W-:Y:S01]  /*a490*/  FMUL.FTZ R178, R6, R175.reuse ;  /* 0x000000af06b27220 */ /* 0x080fe20000410000 */
[----:B------:R-:W-:Y:S01]  /*a4a0*/  FFMA.FTZ R6, R5, R175, R162 ;  /* 0x000000af05067223 */ /* 0x000fe200000100a2 */
[-C--:B------:R-:W-:Y:S01]  /*a4b0*/  FMUL.FTZ R179, R179, R200.reuse ;  /* 0x000000c8b3b37220 */ /* 0x080fe20000410000 */
[C---:B------:R-:W-:Y:S01]  /*a4c0*/  FFMA.FTZ R176, R180.reuse, R200, -R143 ;  /* 0x000000c8b4b07223 */ /* 0x040fe2000001088f */
[----:B------:R-:W-:Y:S01]  /*a4d0*/  FMUL.FTZ R162, R159, R197 ;  /* 0x000000c59fa27220 */ /* 0x000fe20000410000 */
[----:B------:R-:W-:Y:S01]  /*a4e0*/  FFMA.FTZ R5, R5, R171, -R178 ;  /* 0x000000ab05057223 */ /* 0x000fe200000108b2 */
[----:B------:R-:W-:Y:S01]  /*a4f0*/  FFMA.FTZ R179, R180, R160, R179 ;  /* 0x000000a0b4b37223 */ /* 0x000fe200000100b3 */
[----:B------:R-:W-:Y:S01]  /*a500*/  FADD.FTZ R201, R201, R176 ;  /* 0x000000b0c9c97221 */ /* 0x000fe20000010000 */
[----:B------:R-:W-:Y:S01]  /*a510*/  FMUL.FTZ R178, R166, UR44 ;  /* 0x0000002ca6b27c20 */ /* 0x000fe20008410000 */
[----:B------:R-:W-:Y:S01]  /*a520*/  FFMA.FTZ R162, R161, R166, R162 ;  /* 0x000000a6a1a27223 */ /* 0x000fe200000100a2 */
[----:B------:R-:W-:Y:S01]  /*a530*/  FADD.FTZ R144, R144, R179 ;  /* 0x000000b390907221 */ /* 0x000fe20000010000 */
[----:B------:R-:W-:Y:S01]  /*a540*/  FMUL.FTZ R159, R181, R201 ;  /* 0x000000c9b59f7220 */ /* 0x000fe20000410000 */
[C---:B------:R-:W-:Y:S01]  /*a550*/  FMUL.FTZ R161, R197.reuse, UR44 ;  /* 0x0000002cc5a17c20 */ /* 0x040fe20008410000 */
[----:B------:R-:W-:Y:S01]  /*a560*/  FFMA.FTZ R143, R197, UR15, -R178 ;  /* 0x0000000fc58f7c23 */ /* 0x000fe200080108b2 */
[-C--:B------:R-:W-:Y:S01]  /*a570*/  FMUL.FTZ R176, R181, R144.reuse ;  /* 0x00000090b5b07220 */ /* 0x080fe20000410000 */
[----:B------:R-:W-:Y:S01]  /*a580*/  FFMA.FTZ R178, R182, R144, R159 ;  /* 0x00000090b6b27223 */ /* 0x000fe2000001009f */
[C---:B------:R-:W-:Y:S01]  /*a590*/  FMUL.FTZ R180, R70.reuse, R166 ;  /* 0x000000a646b47220 */ /* 0x040fe20000410000 */
[----:B------:R-:W-:Y:S01]  /*a5a0*/  FMUL.FTZ R208, R70, R197 ;  /* 0x000000c546d07220 */ /* 0x000fe20000410000 */
[----:B------:R-:W-:Y:S01]  /*a5b0*/  FFMA.FTZ R159, R182, R201, -R176 ;  /* 0x000000c9b69f7223 */ /* 0x000fe200000108b0 */
[----:B------:R-:W-:Y:S01]  /*a5c0*/  FFMA.FTZ R176, R166, UR15, R161 ;  /* 0x0000000fa6b07c23 */ /* 0x000fe200080100a1 */
[----:B------:R-:W-:Y:S01]  /*a5d0*/  FADD.FTZ R166, R145, R178 ;  /* 0x000000b291a67221 */ /* 0x000fe20000010000 */
[----:B------:R-:W-:Y:S01]  /*a5e0*/  FMUL.FTZ R178, R218, R180 ;  /* 0x000000b4dab27220 */ /* 0x000fe20000410000 */
[----:B------:R-:W-:Y:S01]  /*a5f0*/  FADD.FTZ R202, R202, R159 ;  /* 0x0000009fcaca7221 */ /* 0x000fe20000010000 */
[C---:B------:R-:W-:Y:S01]  /*a600*/  FMUL.FTZ R237, R102.reuse, R171 ;  /* 0x000000ab66ed7220 */ /* 0x040fe20000410000 */
[----:B------:R-:W-:Y:S01]  /*a610*/  FMUL.FTZ R161, R183, R166 ;  /* 0x000000a6b7a17220 */ /* 0x000fe20000410000 */
[----:B------:R-:W-:Y:S01]  /*a620*/  FFMA.FTZ R159, R235, R208, -R178 ;  /* 0x000000d0eb9f7223 */ /* 0x000fe200000108b2 */
[-C--:B------:R-:W-:Y:S01]  /*a630*/  FMUL.FTZ R183, R183, R202.reuse ;  /* 0x000000cab7b77220 */ /* 0x080fe20000410000 */
[----:B0-----:R-:W-:Y:S01]  /*a640*/  FMUL.FTZ R209, R102, R175 ;  /* 0x000000af66d17220 */ /* 0x001fe20000410000 */
[C---:B------:R-:W-:Y:S01]  /*a650*/  FFMA.FTZ R178, R184.reuse, R202, -R161 ;  /* 0x000000cab8b27223 */ /* 0x040fe200000108a1 */
[C---:B------:R-:W-:Y:S01]  /*a660*/  FMUL.FTZ R161, R217.reuse, R196 ;  /* 0x000000c4d9a17220 */ /* 0x040fe20000410000 */
[----:B------:R-:W-:Y:S01]  /*a670*/  FFMA.FTZ R183, R184, R166, R183 ;  /* 0x000000a6b8b77223 */ /* 0x000fe200000100b7 */
[-C--:B------:R-:W-:Y:S01]  /*a680*/  FMUL.FTZ R175, R217, R174.reuse ;  /* 0x000000aed9af7220 */ /* 0x080fe20000410000 */
[----:B------:R-:W-:Y:S01]  /*a690*/  FADD.FTZ R203, R203, R178 ;  /* 0x000000b2cbcb7221 */ /* 0x000fe20000010000 */
[----:B------:R-:W-:Y:S01]  /*a6a0*/  FFMA.FTZ R161, R220, R174, R161 ;  /* 0x000000aedca17223 */ /* 0x000fe200000100a1 */
[----:B------:R-:W-:Y:S01]  /*a6b0*/  FADD.FTZ R146, R146, R183 ;  /* 0x000000b792927221 */ /* 0x000fe20000010000 */
[----:B------:R-:W-:Y:S01]  /*a6c0*/  FMUL.FTZ R182, R218, R208 ;  /* 0x000000d0dab67220 */ /* 0x000fe20000410000 */
[-C--:B------:R-:W-:Y:S01]  /*a6d0*/  FMUL.FTZ R171, R185, R203.reuse ;  /* 0x000000cbb9ab7220 */ /* 0x080fe20000410000 */
[----:B------:R-:W-:Y:S01]  /*a6e0*/  FMUL.FTZ R173, R103, R180 ;  /* 0x000000b467ad7220 */ /* 0x000fe20000410000 */
[----:B------:R-:W-:Y:S01]  /*a6f0*/  FMUL.FTZ R178, R185, R146 ;  /* 0x00000092b9b27220 */ /* 0x000fe20000410000 */
[----:B------:R-:W-:Y:S01]  /*a700*/  FFMA.FTZ R145, R235, R180, R182 ;  /* 0x000000b4eb917223 */ /* 0x000fe200000100b6 */
[C---:B------:R-:W-:Y:S01]  /*a710*/  FFMA.FTZ R174, R186.reuse, R146, R171 ;  /* 0x00000092baae7223 */ /* 0x040fe200000100ab */
[----:B------:R-:W-:Y:S01]  /*a720*/  FMUL.FTZ R177, R103, R208 ;  /* 0x000000d067b17220 */ /* 0x000fe20000410000 */
[----:B------:R-:W-:Y:S01]  /*a730*/  FFMA.FTZ R171, R186, R203, -R178 ;  /* 0x000000cbbaab7223 */ /* 0x000fe200000108b2 */
[----:B------:R0:W-:Y:S01]  /*a740*/  STS [R154+0x10e8], R241 ;  /* 0x0010e8f19a007388 */ /* 0x0001e20000000800 */
[----:B------:R-:W-:Y:S01]  /*a750*/  FADD.FTZ R174, R147, R174 ;  /* 0x000000ae93ae7221 */ /* 0x000fe20000010000 */
[----:B------:R-:W-:Y:S01]  /*a760*/  FFMA.FTZ R196, R220, R196, -R175 ;  /* 0x000000c4dcc47223 */ /* 0x000fe200000108af */
[----:B------:R-:W-:Y:S01]  /*a770*/  FADD.FTZ R204, R204, R171 ;  /* 0x000000abcccc7221 */ /* 0x000fe20000010000 */
[----:B------:R-:W-:Y:S01]  /*a780*/  FMUL.FTZ R175, R73, R198 ;  /* 0x000000c649af7220 */ /* 0x000fe20000410000 */
[C---:B------:R-:W-:Y:S01]  /*a790*/  FMUL.FTZ R147, R187.reuse, R174 ;  /* 0x000000aebb937220 */ /* 0x040fe20000410000 */
[----:B------:R1:W-:Y:S01]  /*a7a0*/  STS [R154+0x10d0], R173 ;  /* 0x0010d0ad9a007388 */ /* 0x0003e20000000800 */
[-C--:B------:R-:W-:Y:S01]  /*a7b0*/  FMUL.FTZ R187, R187, R204.reuse ;  /* 0x000000ccbbbb7220 */ /* 0x080fe20000410000 */
[----:B------:R-:W-:Y:S01]  /*a7c0*/  FMUL.FTZ R181, R104, R175 ;  /* 0x000000af68b57220 */ /* 0x000fe20000410000 */
[C---:B------:R-:W-:Y:S01]  /*a7d0*/  FFMA.FTZ R178, R188.reuse, R204, -R147 ;  /* 0x000000ccbcb27223 */ /* 0x040fe20000010893 */
[-C--:B------:R-:W-:Y:S01]  /*a7e0*/  FMUL.FTZ R147, R219, R193.reuse ;  /* 0x000000c1db937220 */ /* 0x080fe20000410000 */
[----:B------:R-:W-:Y:S01]  /*a7f0*/  FFMA.FTZ R187, R188, R174, R187 ;  /* 0x000000aebcbb7223 */ /* 0x000fe200000100bb */
[----:B0-----:R-:W-:Y:S01]  /*a800*/  FMUL.FTZ R241, R100, R193 ;  /* 0x000000c164f17220 */ /* 0x001fe20000410000 */
[----:B------:R-:W-:Y:S01]  /*a810*/  FADD.FTZ R205, R205, R178 ;  /* 0x000000b2cdcd7221 */ /* 0x000fe20000010000 */
[-C--:B------:R-:W-:Y:S01]  /*a820*/  FMUL.FTZ R178, R219, R191.reuse ;  /* 0x000000bfdbb27220 */ /* 0x080fe20000410000 */
[----:B------:R-:W-:Y:S01]  /*a830*/  FADD.FTZ R148, R148, R187 ;  /* 0x000000bb94947221 */ /* 0x000fe20000010000 */
[C---:B------:R-:W-:Y:S01]  /*a840*/  FFMA.FTZ R191, R236.reuse, R191, R147 ;  /* 0x000000bfecbf7223 */ /* 0x040fe20000010093 */
[C---:B------:R-:W-:Y:S01]  /*a850*/  FMUL.FTZ R147, R189.reuse, R205 ;  /* 0x000000cdbd937220 */ /* 0x040fe20000410000 */
[----:B------:R-:W-:Y:S01]  /*a860*/  FFMA.FTZ R193, R236, R193, -R178 ;  /* 0x000000c1ecc17223 */ /* 0x000fe200000108b2 */
[----:B------:R-:W-:Y:S01]  /*a870*/  FMUL.FTZ R180, R189, R148 ;  /* 0x00000094bdb47220 */ /* 0x000fe20000410000 */
[----:B-1----:R-:W-:Y:S01]  /*a880*/  FMUL.FTZ R173, R73, R172 ;  /* 0x000000ac49ad7220 */ /* 0x002fe20000410000 */
[C---:B------:R-:W-:Y:S01]  /*a890*/  FFMA.FTZ R178, R190.reuse, R148, R147 ;  /* 0x00000094beb27223 */ /* 0x040fe20000010093 */
[----:B------:R0:W-:Y:S01]  /*a8a0*/  STS [R154+0x10d4], R177 ;  /* 0x0010d4b19a007388 */ /* 0x0001e20000000800 */
[----:B------:R-:W-:Y:S01]  /*a8b0*/  FFMA.FTZ R147, R190, R205, -R180 ;  /* 0x000000cdbe937223 */ /* 0x000fe200000108b4 */
[----:B------:R-:W-:Y:S01]  /*a8c0*/  FMUL.FTZ R179, R223, R173 ;  /* 0x000000addfb37220 */ /* 0x000fe20000410000 */
[----:B------:R-:W-:Y:S01]  /*a8d0*/  FADD.FTZ R149, R149, R178 ;  /* 0x000000b295957221 */ /* 0x000fe20000010000 */
[----:B------:R-:W-:Y:S01]  /*a8e0*/  FMUL.FTZ R182, R72, R142 ;  /* 0x0000008e48b67220 */ /* 0x000fe20000410000 */
[----:B------:R-:W-:Y:S01]  /*a8f0*/  FADD.FTZ R147, R206, R147 ;  /* 0x00000093ce937221 */ /* 0x000fe20000010000 */
[----:B------:R-:W-:Y:S01]  /*a900*/  FMUL.FTZ R184, R72, R199 ;  /* 0x000000c748b87220 */ /* 0x000fe20000410000 */
[----:B------:R1:W-:Y:S01]  /*a910*/  STS [R154+0x10cc], R181 ;  /* 0x0010ccb59a007388 */ /* 0x0003e20000000800 */
[----:B------:R-:W-:Y:S01]  /*a920*/  FMUL.FTZ R178, R136, R164 ;  /* 0x000000a488b27220 */ /* 0x000fe20000410000 */
[----:B------:R-:W-:Y:S01]  /*a930*/  FMUL.FTZ R243, R99, R158 ;  /* 0x0000009e63f37220 */ /* 0x000fe20000410000 */
[----:B0-----:R-:W-:Y:S01]  /*a940*/  FMUL.FTZ R177, R223, R175 ;  /* 0x000000afdfb17220 */ /* 0x001fe20000410000 */
[----:B------:R-:W-:Y:S01]  /*a950*/  FMUL.FTZ R180, R233, R184 ;  /* 0x000000b8e9b47220 */ /* 0x000fe20000410000 */
[----:B------:R-:W-:Y:S01]  /*a960*/  FFMA.FTZ R178, R11, R158, R178 ;  /* 0x0000009e0bb27223 */ /* 0x000fe200000100b2 */
[C---:B------:R-:W-:Y:S01]  /*a970*/  FMUL.FTZ R185, R105.reuse, R184 ;  /* 0x000000b869b97220 */ /* 0x040fe20000410000 */
[-C--:B------:R-:W-:Y:S01]  /*a980*/  FFMA.FTZ R171, R234, R173.reuse, R177 ;  /* 0x000000adeaab7223 */ /* 0x080fe200000100b1 */
[----:B------:R-:W-:Y:S01]  /*a990*/  FMUL.FTZ R177, R104, R173 ;  /* 0x000000ad68b17220 */ /* 0x000fe20000410000 */
[----:B------:R-:W-:Y:S01]  /*a9a0*/  FFMA.FTZ R173, R234, R175, -R179 ;  /* 0x000000afeaad7223 */ /* 0x000fe200000108b3 */
[C---:B------:R-:W-:Y:S01]  /*a9b0*/  FMUL.FTZ R179, R192.reuse, R147 ;  /* 0x00000093c0b37220 */ /* 0x040fe20000410000 */
[-C--:B------:R-:W-:Y:S01]  /*a9c0*/  FMUL.FTZ R192, R192, R149.reuse ;  /* 0x00000095c0c07220 */ /* 0x080fe20000410000 */
[-C--:B-1----:R-:W-:Y:S01]  /*a9d0*/  FMUL.FTZ R181, R105, R182.reuse ;  /* 0x000000b669b57220 */ /* 0x082fe20000410000 */
[----:B------:R-:W-:Y:S01]  /*a9e0*/  FFMA.FTZ R175, R215, R182, R180 ;  /* 0x000000b6d7af7223 */ /* 0x000fe200000100b4 */
[C---:B------:R-:W-:Y:S01]  /*a9f0*/  FFMA.FTZ R179, R194.reuse, R149, R179 ;  /* 0x00000095c2b37223 */ /* 0x040fe200000100b3 */
[-C--:B------:R-:W-:Y:S01]  /*aa00*/  FFMA.FTZ R192, R194, R147.reuse, -R192 ;  /* 0x00000093c2c07223 */ /* 0x080fe200000108c0 */
[----:B------:R-:W-:Y:S01]  /*aa10*/  FMUL.FTZ R180, R81, R147 ;  /* 0x0000009351b47220 */ /* 0x000fe20000410000 */
[----:B------:R0:W-:Y:S01]  /*aa20*/  STS [R154+0x10c0], R181 ;  /* 0x0010c0b59a007388 */ /* 0x0001e20000000800 */
[----:B------:R-:W-:Y:S01]  /*aa30*/  FADD.FTZ R150, R150, R179 ;  /* 0x000000b396967221 */ /* 0x000fe20000010000 */
[----:B------:R-:W-:Y:S01]  /*aa40*/  FADD.FTZ R207, R207, R192 ;  /* 0x000000c0cfcf7221 */ /* 0x000fe20000010000 */
[----:B------:R-:W-:Y:S01]  /*aa50*/  FMUL.FTZ R192, R136, R158 ;  /* 0x0000009e88c07220 */ /* 0x000fe20000410000 */
[----:B------:R1:W-:Y:S01]  /*aa60*/  STS [R154+0x10c8], R177 ;  /* 0x0010c8b19a007388 */ /* 0x0003e20000000800 */
[----:B------:R-:W-:Y:S01]  /*aa70*/  FMUL.FTZ R188, R13, R180 ;  /* 0x000000b40dbc7220 */ /* 0x000fe20000410000 */
[----:B------:R-:W-:Y:S01]  /*aa80*/  FMUL.FTZ R179, R80, R207 ;  /* 0x000000cf50b37220 */ /* 0x000fe20000410000 */
[----:B------:R-:W-:Y:S01]  /*aa90*/  FMUL.FTZ R186, R78, R148 ;  /* 0x000000944eba7220 */ /* 0x000fe20000410000 */
[----:B------:R2:W-:Y:S01]  /*aaa0*/  STS [R154+0x10c4], R185 ;  /* 0x0010c4b99a007388 */ /* 0x0005e20000000800 */
[----:B------:R-:W-:Y:S01]  /*aab0*/  FMUL.FTZ R245, R99, R164 ;  /* 0x000000a463f57220 */ /* 0x000fe20000410000 */
[----:B0-----:R-:W-:Y:S01]  /*aac0*/  FMUL.FTZ R181, R80, R150 ;  /* 0x0000009650b57220 */ /* 0x001fe20000410000 */
[----:B------:R-:W-:Y:S01]  /*aad0*/  FMUL.FTZ R183, R2, R179 ;  /* 0x000000b302b77220 */ /* 0x000fe20000410000 */
[----:B------:R-:W-:Y:S01]  /*aae0*/  FFMA.FTZ R164, R11, R164, -R192 ;  /* 0x000000a40ba47223 */ /* 0x000fe200000108c0 */
[----:B------:R-:W-:Y:S01]  /*aaf0*/  FMUL.FTZ R192, R152, R167 ;  /* 0x000000a798c07220 */ /* 0x000fe20000410000 */
[----:B-1----:R-:W-:Y:S01]  /*ab00*/  FMUL.FTZ R177, R233, R182 ;  /* 0x000000b6e9b17220 */ /* 0x002fe20000410000 */
[----:B------:R-:W-:Y:S01]  /*ab10*/  FMUL.FTZ R182, R81, R149 ;  /* 0x0000009551b67220 */ /* 0x000fe20000410000 */
[-C--:B------:R-:W-:Y:S01]  /*ab20*/  FMUL.FTZ R158, R2, R181.reuse ;  /* 0x000000b5029e7220 */ /* 0x080fe20000410000 */
[----:B------:R-:W-:Y:S01]  /*ab30*/  FFMA.FTZ R183, R10, R181, R183 ;  /* 0x000000b50ab77223 */ /* 0x000fe200000100b7 */
[----:B------:R-:W-:Y:S01]  /*ab40*/  FFMA.FTZ R177, R215, R184, -R177 ;  /* 0x000000b8d7b17223 */ /* 0x000fe200000108b1 */
[----:B------:R-:W-:Y:S01]  /*ab50*/  FMUL.FTZ R184, R78, R205 ;  /* 0x000000cd4eb87220 */ /* 0x000fe20000410000 */
[-C--:B------:R-:W-:Y:S01]  /*ab60*/  FMUL.FTZ R190, R13, R182.reuse ;  /* 0x000000b60dbe7220 */ /* 0x080fe20000410000 */
[----:B------:R-:W-:Y:S01]  /*ab70*/  FFMA.FTZ R188, R3, R182, R188 ;  /* 0x000000b603bc7223 */ /* 0x000fe200000100bc */
[----:B------:R-:W-:Y:S01]  /*ab80*/  FFMA.FTZ R158, R10, R179, -R158 ;  /* 0x000000b30a9e7223 */ /* 0x000fe2000001089e */
[----:B------:R-:W-:Y:S01]  /*ab90*/  FADD.FTZ R183, RZ, R183 ;  /* 0x000000b7ffb77221 */ /* 0x000fe20000010000 */
[----:B------:R-:W-:Y:S01]  /*aba0*/  FMUL.FTZ R187, R227, R184 ;  /* 0x000000b8e3bb7220 */ /* 0x000fe20000410000 */
[----:B--2---:R-:W-:Y:S01]  /*abb0*/  FFMA.FTZ R185, R3, R180, -R190 ;  /* 0x000000b403b97223 */ /* 0x004fe200000108be */
[----:B------:R-:W-:Y:S01]  /*abc0*/  FADD.FTZ R158, RZ, R158 ;  /* 0x0000009eff9e7221 */ /* 0x000fe20000010000 */
[----:B------:R-:W-:Y:S01]  /*abd0*/  FADD.FTZ R188, R183, R188 ;  /* 0x000000bcb7bc7221 */ /* 0x000fe20000010000 */
[C---:B------:R-:W-:Y:S01]  /*abe0*/  FMUL.FTZ R183, R79.reuse, R204 ;  /* 0x000000cc4fb77220 */ /* 0x040fe20000410000 */
[----:B------:R-:W-:Y:S01]  /*abf0*/  FFMA.FTZ R187, R226, R186, R187 ;  /* 0x000000bae2bb7223 */ /* 0x000fe200000100bb */
[----:B------:R-:W-:Y:S01]  /*ac00*/  FADD.FTZ R158, R158, R185 ;  /* 0x000000b99e9e7221 */ /* 0x000fe20000010000 */
[----:B------:R-:W-:Y:S01]  /*ac10*/  FMUL.FTZ R185, R79, R174 ;  /* 0x000000ae4fb97220 */ /* 0x000fe20000410000 */
[----:B------:R-:W-:Y:S01]  /*ac20*/  FMUL.FTZ R189, R228, R183 ;  /* 0x000000b7e4bd7220 */ /* 0x000fe20000410000 */
[----:B------:R-:W-:Y:S01]  /*ac30*/  FADD.FTZ R188, R188, R187 ;  /* 0x000000bbbcbc7221 */ /* 0x000fe20000010000 */
[----:B------:R-:W-:Y:S01]  /*ac40*/  FMUL.FTZ R187, R227, R186 ;  /* 0x000000bae3bb7220 */ /* 0x000fe20000410000 */
[----:B------:R-:W-:Y:S01]  /*ac50*/  FMUL.FTZ R247, R98, R195 ;  /* 0x000000c362f77220 */ /* 0x000fe20000410000 */
[----:B------:R-:W-:Y:S01]  /*ac60*/  FFMA.FTZ R189, R224, R185, R189 ;  /* 0x000000b9e0bd7223 */ /* 0x000fe200000100bd */
[-C--:B------:R-:W-:Y:S01]  /*ac70*/  FMUL.FTZ R190, R152, R195.reuse ;  /* 0x000000c398be7220 */ /* 0x080fe20000410000 */
[----:B------:R-:W-:Y:S01]  /*ac80*/  FFMA.FTZ R187, R226, R184, -R187 ;  /* 0x000000b8e2bb7223 */ /* 0x000fe200000108bb */
[----:B------:R-:W-:Y:S01]  /*ac90*/  FFMA.FTZ R195, R137, R195, -R192 ;  /* 0x000000c389c37223 */ /* 0x000fe200000108c0 */
[----:B------:R-:W-:Y:S01]  /*aca0*/  FADD.FTZ R197, R188, R189 ;  /* 0x000000bdbcc57221 */ /* 0x000fe20000010000 */
[----:B------:R-:W-:Y:S01]  /*acb0*/  FMUL.FTZ R188, R76, R203 ;  /* 0x000000cb4cbc7220 */ /* 0x000fe20000410000 */
[----:B------:R-:W-:Y:S01]  /*acc0*/  FADD.FTZ R187, R158, R187 ;  /* 0x000000bb9ebb7221 */ /* 0x000fe20000010000 */
        /* <DEDUP_REMOVED lines=8> */
[----:B------:R-:W-:Y:S01]  /*ad50*/  FADD.FTZ R187, R187, R194 ;  /* 0x000000c2bbbb7221 */ /* 0x000fe20000010000 */
[----:B------:R-:W-:Y:S01]  /*ad60*/  FMUL.FTZ R190, R77, R202 ;  /* 0x000000ca4dbe7220 */ /* 0x000fe20000410000 */
[----:B------:R-:W-:Y:S01]  /*ad70*/  FADD.FTZ R197, R197, R206 ;  /* 0x000000cec5c57221 */ /* 0x000fe20000010000 */
[----:B------:R-:W-:Y:S01]  /*ad80*/  FFMA.FTZ R194, R225, R188, -R189 ;  /* 0x000000bce1c27223 */ /* 0x000fe200000108bd */
[C---:B------:R-:W-:Y:S01]  /*ad90*/  FMUL.FTZ R206, R239.reuse, R192 ;  /* 0x000000c0efce7220 */ /* 0x040fe20000410000 */
[----:B------:R0:W-:Y:S01]  /*ada0*/  STS [R154+0x10f0], R243 ;  /* 0x0010f0f39a007388 */ /* 0x0001e20000000800 */
[-C--:B------:R-:W-:Y:S01]  /*adb0*/  FMUL.FTZ R208, R239, R190.reuse ;  /* 0x000000beefd07220 */ /* 0x080fe20000410000 */
[----:B------:R-:W-:Y:S01]  /*adc0*/  FADD.FTZ R187, R187, R194 ;  /* 0x000000c2bbbb7221 */ /* 0x000fe20000010000 */
[C---:B------:R-:W-:Y:S01]  /*add0*/  FFMA.FTZ R206, R213.reuse, R190, -R206 ;  /* 0x000000bed5ce7223 */ /* 0x040fe200000108ce */
[----:B------:R1:W-:Y:S01]  /*ade0*/  STS [R154+0x10d8], R209 ;  /* 0x0010d8d19a007388 */ /* 0x0003e20000000800 */
[----:B------:R-:W-:Y:S01]  /*adf0*/  FFMA.FTZ R208, R213, R192, R208 ;  /* 0x000000c0d5d07223 */ /* 0x000fe200000100d0 */
[C---:B------:R-:W-:Y:S01]  /*ae00*/  FMUL.FTZ R185, R110.reuse, R185 ;  /* 0x000000b96eb97220 */ /* 0x040fe20000410000 */
[----:B------:R-:W-:Y:S01]  /*ae10*/  FADD.FTZ R189, R187, R206 ;  /* 0x000000cebbbd7221 */ /* 0x000fe20000010000 */
[----:B------:R2:W-:Y:S01]  /*ae20*/  STS [R154+0x10dc], R237 ;  /* 0x0010dced9a007388 */ /* 0x0005e20000000800 */
[----:B------:R-:W-:Y:S01]  /*ae30*/  FADD.FTZ R197, R197, R208 ;  /* 0x000000d0c5c57221 */ /* 0x000fe20000010000 */
[----:B0-----:R-:W-:Y:S01]  /*ae40*/  FMUL.FTZ R243, R75, R200 ;  /* 0x000000c84bf37220 */ /* 0x001fe20000410000 */
[----:B------:R-:W-:Y:S01]  /*ae50*/  FMUL.FTZ R183, R110, R183 ;  /* 0x000000b76eb77220 */ /* 0x000fe20000410000 */
[----:B------:R0:W-:Y:S01]  /*ae60*/  STS [R154+0x10fc], R247 ;  /* 0x0010fcf79a007388 */ /* 0x0001e20000000800 */
[----:B------:R-:W-:Y:S01]  /*ae70*/  FMUL.FTZ R181, R113, R181 ;  /* 0x000000b571b57220 */ /* 0x000fe20000410000 */
[----:B-1----:R-:W-:Y:S01]  /*ae80*/  FMUL.FTZ R209, R75, R160 ;  /* 0x000000a04bd17220 */ /* 0x002fe20000410000 */
[CC--:B------:R-:W-:Y:S01]  /*ae90*/  FMUL.FTZ R187, R231.reuse, R243.reuse ;  /* 0x000000f3e7bb7220 */ /* 0x0c0fe20000410000 */
[----:B------:R1:W-:Y:S01]  /*aea0*/  STS [R154+0x10f4], R245 ;  /* 0x0010f4f59a007388 */ /* 0x0003e20000000800 */
[----:B------:R-:W-:Y:S01]  /*aeb0*/  FMUL.FTZ R249, R106, R243 ;  /* 0x000000f36af97220 */ /* 0x000fe20000410000 */
[----:B--2---:R-:W-:Y:S01]  /*aec0*/  FMUL.FTZ R237, R74, R201 ;  /* 0x000000c94aed7220 */ /* 0x004fe20000410000 */
[----:B------:R-:W-:Y:S01]  /*aed0*/  FMUL.FTZ R194, R231, R209 ;  /* 0x000000d1e7c27220 */ /* 0x000fe20000410000 */
[----:B------:R2:W-:Y:S01]  /*aee0*/  STS [R154+0x10ec], R241 ;  /* 0x0010ecf19a007388 */ /* 0x0005e20000000800 */
[----:B------:R-:W-:Y:S01]  /*aef0*/  FMUL.FTZ R179, R113, R179 ;  /* 0x000000b371b37220 */ /* 0x000fe20000410000 */
[-C--:B0-----:R-:W-:Y:S01]  /*af00*/  FMUL.FTZ R247, R106, R209.reuse ;  /* 0x000000d16af77220 */ /* 0x081fe20000410000 */
[----:B------:R-:W-:Y:S01]  /*af10*/  FMUL.FTZ R155, R214, UR44 ;  /* 0x0000002cd69b7c20 */ /* 0x000fe20008410000 */
[----:B------:R-:W-:Y:S01]  /*af20*/  STS [R154+0x10bc], R249 ;  /* 0x0010bcf99a007388 */ /* 0x000fe20000000800 */
[----:B------:R-:W-:Y:S01]  /*af30*/  IADD3 R208, PT, PT, R135, 0x40, RZ ;  /* 0x0000004087d07810 */ /* 0x000fe20007ffe0ff */
[----:B-1----:R-:W-:Y:S01]  /*af40*/  FFMA.FTZ R245, R222, R209, R187 ;  /* 0x000000d1def57223 */ /* 0x002fe200000100bb */
[----:B------:R-:W-:Y:S01]  /*af50*/  FMUL.FTZ R209, R74, R144 ;  /* 0x000000904ad17220 */ /* 0x000fe20000410000 */
[----:B------:R-:W-:Y:S01]  /*af60*/  FFMA.FTZ R187, R222, R243, -R194 ;  /* 0x000000f3debb7223 */ /* 0x000fe200000108c2 */
[-C--:B------:R-:W-:Y:S01]  /*af70*/  FMUL.FTZ R243, R107, R237.reuse ;  /* 0x000000ed6bf37220 */ /* 0x080fe20000410000 */
[----:B--2---:R-:W-:Y:S01]  /*af80*/  FMUL.FTZ R241, R230, R237 ;  /* 0x000000ede6f17220 */ /* 0x004fe20000410000 */
[----:B------:R0:W-:Y:S01]  /*af90*/  STS [R154+0x10b8], R247 ;  /* 0x0010b8f79a007388 */ /* 0x0001e20000000800 */
[----:B------:R-:W-:Y:S01]  /*afa0*/  FFMA.FTZ R155, R212, UR15, R155 ;  /* 0x0000000fd49b7c23 */ /* 0x000fe2000801009b */
[----:B------:R-:W-:Y:S01]  /*afb0*/  IADD3 R212, PT, PT, R135, 0x60, RZ ;  /* 0x0000006087d47810 */ /* 0x000fe20007ffe0ff */
[-C--:B------:R-:W-:Y:S01]  /*afc0*/  FFMA.FTZ R194, R216, R209.reuse, R241 ;  /* 0x000000d1d8c27223 */ /* 0x080fe200000100f1 */
[-C--:B------:R-:W-:Y:S01]  /*afd0*/  FMUL.FTZ R241, R107, R209.reuse ;  /* 0x000000d16bf17220 */ /* 0x080fe20000410000 */
[----:B------:R-:W-:Y:S01]  /*afe0*/  FMUL.FTZ R209, R230, R209 ;  /* 0x000000d1e6d17220 */ /* 0x000fe20000410000 */
[----:B------:R-:W-:Y:S01]  /*aff0*/  STS [R154+0x10b4], R243 ;  /* 0x0010b4f39a007388 */ /* 0x000fe20000000800 */
[----:B------:R-:W-:Y:S01]  /*b000*/  FADD.FTZ R206, R197, R194 ;  /* 0x000000c2c5ce7221 */ /* 0x000fe20000010000 */
[----:B------:R-:W-:Y:S01]  /*b010*/  FMUL.FTZ R197, R109, R158 ;  /* 0x0000009e6dc57220 */ /* 0x000fe20000410000 */
[----:B------:R-:W-:Y:S01]  /*b020*/  FFMA.FTZ R194, R216, R237, -R209 ;  /* 0x000000edd8c27223 */ /* 0x000fe200000108d1 */
        /* <DEDUP_REMOVED lines=8> */
[----:B0-----:R-:W-:Y:S01]  /*b0b0*/  MOV R247, UR29 ;  /* 0x0000001d00f77c02 */ /* 0x001fe20008000f00 */
[----:B------:R-:W-:Y:S01]  /*b0c0*/  FADD.FTZ R206, R206, R171 ;  /* 0x000000abcece7221 */ /* 0x000fe20000010000 */
[C---:B------:R-:W-:Y:S01]  /*b0d0*/  FMUL.FTZ R171, R111.reuse, R186 ;  /* 0x000000ba6fab7220 */ /* 0x040fe20000410000 */
[----:B------:R-:W-:Y:S01]  /*b0e0*/  FADD.FTZ R194, R194, R177 ;  /* 0x000000b1c2c27221 */ /* 0x000fe20000010000 */
[----:B------:R-:W-:Y:S01]  /*b0f0*/  STS [R154+0x10a8], R209 ;  /* 0x0010a8d19a007388 */ /* 0x000fe20000000800 */
[----:B------:R-:W-:Y:S01]  /*b100*/  FADD.FTZ R175, R206, R145 ;  /* 0x00000091ceaf7221 */ /* 0x000fe20000010000 */
[----:B------:R-:W-:Y:S01]  /*b110*/  FMUL.FTZ R145, R112, R182 ;  /* 0x000000b670917220 */ /* 0x000fe20000410000 */
[----:B------:R-:W-:Y:S01]  /*b120*/  FADD.FTZ R194, R194, R173 ;  /* 0x000000adc2c27221 */ /* 0x000fe20000010000 */
[----:B------:R-:W-:Y:S01]  /*b130*/  FMUL.FTZ R173, R111, R184 ;  /* 0x000000b86fad7220 */ /* 0x000fe20000410000 */
[----:B------:R-:W-:Y:S01]  /*b140*/  STS [R154+0x10ac], R237 ;  /* 0x0010aced9a007388 */ /* 0x000fe20000000800 */
[----:B------:R-:W-:Y:S01]  /*b150*/  LEA R158, R247, -R4, 0x1 ;  /* 0x80000004f79e7211 */ /* 0x000fe200078e08ff */
[----:B------:R-:W-:Y:S01]  /*b160*/  FADD.FTZ R194, R194, R159 ;  /* 0x0000009fc2c27221 */ /* 0x000fe20000010000 */
[----:B------:R-:W-:Y:S01]  /*b170*/  IADD3 R4, PT, PT, R135, 0x20, RZ ;  /* 0x0000002087047810 */ /* 0x000fe20007ffe0ff */
[----:B------:R-:W-:Y:S01]  /*b180*/  STS [R154+0x10a0], R197 ;  /* 0x0010a0c59a007388 */ /* 0x000fe20000000800 */
[----:B------:R-:W-:Y:S01]  /*b190*/  FADD.FTZ R6, R175, R6 ;  /* 0x00000006af067221 */ /* 0x000fe20000010000 */
[----:B------:R-:W-:Y:S01]  /*b1a0*/  FADD.FTZ R159, R194, R5 ;  /* 0x00000005c29f7221 */ /* 0x000fe20000010000 */
[----:B------:R-:W-:Y:S01]  /*b1b0*/  FMUL.FTZ R5, R112, R180 ;  /* 0x000000b470057220 */ /* 0x000fe20000410000 */
[----:B------:R-:W-:Y:S01]  /*b1c0*/  STS [R154+0x10a4], R189 ;  /* 0x0010a4bd9a007388 */ /* 0x000fe20000000800 */
[----:B------:R-:W-:Y:S01]  /*b1d0*/  FADD.FTZ R6, R6, R161 ;  /* 0x000000a106067221 */ /* 0x000fe20000010000 */
[----:B------:R-:W-:Y:S01]  /*b1e0*/  ISETP.GE.AND P2, PT, R158, 0x1, PT ;  /* 0x000000019e00780c */ /* 0x000fe20003f46270 */
[----:B------:R-:W-:Y:S01]  /*b1f0*/  FADD.FTZ R196, R159, R196 ;  /* 0x000000c49fc47221 */ /* 0x000fe20000010000 */
[----:B------:R-:W-:Y:S01]  /*b200*/  STS [R154+0x1098], R185 ;  /* 0x001098b99a007388 */ /* 0x000fe20000000800 */
[----:B------:R-:W-:Y:S01]  /*b210*/  FADD.FTZ R191, R6, R191 ;  /* 0x000000bf06bf7221 */ /* 0x000fe20000010000 */
[----:B------:R-:W-:Y:S01]  /*b220*/  FFMA.FTZ R6, R34, R221, R163 ;  /* 0x000000dd22067223 */ /* 0x000fe200000100a3 */
[----:B------:R-:W-:Y:S01]  /*b230*/  FADD.FTZ R193, R196, R193 ;  /* 0x000000c1c4c17221 */ /* 0x000fe20000010000 */
[----:B------:R-:W-:Y:S01]  /*b240*/  STS [R154+0x109c], R183 ;  /* 0x00109cb79a007388 */ /* 0x000fe20000000800 */
[----:B------:R-:W-:Y:S01]  /*b250*/  FADD.FTZ R178, R191, R178 ;  /* 0x000000b2bfb27221 */ /* 0x000fe20000010000 */
[----:B------:R-:W-:Y:S01]  /*b260*/  FMUL.FTZ R159, R166, UR44 ;  /* 0x0000002ca69f7c20 */ /* 0x000fe20008410000 */
[----:B------:R-:W-:Y:S01]  /*b270*/  FADD.FTZ R196, R193, R164 ;  /* 0x000000a4c1c47221 */ /* 0x000fe20000010000 */
[----:B------:R0:W-:Y:S01]  /*b280*/  STS [R154+0x1090], R171 ;  /* 0x001090ab9a007388 */ /* 0x0001e20000000800 */
[----:B------:R-:W-:Y:S01]  /*b290*/  FMUL.FTZ R177, R198, UR44 ;  /* 0x0000002cc6b17c20 */ /* 0x000fe20008410000 */
[----:B------:R-:W-:Y:S01]  /*b2a0*/  FMUL.FTZ R192, R142, UR44 ;  /* 0x0000002c8ec07c20 */ /* 0x000fe20008410000 */
[----:B------:R-:W-:Y:S01]  /*b2b0*/  FMUL.FTZ R175, R200, UR44 ;  /* 0x0000002cc8af7c20 */ /* 0x000fe20008410000 */
[----:B------:R-:W-:Y:S01]  /*b2c0*/  STS [R154+0x1094], R173 ;  /* 0x001094ad9a007388 */ /* 0x000fe20000000800 */
[----:B------:R-:W-:Y:S01]  /*b2d0*/  FMUL.FTZ R182, R146, UR44 ;  /* 0x0000002c92b67c20 */ /* 0x000fe20008410000 */
[----:B------:R-:W-:Y:S01]  /*b2e0*/  FMUL.FTZ R163, R204, UR44 ;  /* 0x0000002ccca37c20 */ /* 0x000fe20008410000 */
[----:B------:R-:W-:Y:S01]  /*b2f0*/  FMUL.FTZ R161, R205, UR44 ;  /* 0x0000002ccda17c20 */ /* 0x000fe20008410000 */
[----:B------:R1:W-:Y:S01]  /*b300*/  STS [R154+0x1088], R145 ;  /* 0x001088919a007388 */ /* 0x0003e20000000800 */
[----:B------:R-:W-:Y:S01]  /*b310*/  FMUL.FTZ R164, R149, UR44 ;  /* 0x0000002c95a47c20 */ /* 0x000fe20008410000 */
[----:B0-----:R-:W-:Y:S01]  /*b320*/  FMUL.FTZ R171, R201, UR44 ;  /* 0x0000002cc9ab7c20 */ /* 0x001fe20008410000 */
[----:B------:R-:W-:Y:S01]  /*b330*/  FMUL.FTZ R206, R150, UR44 ;  /* 0x0000002c96ce7c20 */ /* 0x000fe20008410000 */
[----:B------:R0:W-:Y:S01]  /*b340*/  STS [R154+0x108c], R5 ;  /* 0x00108c059a007388 */ /* 0x0001e20000000800 */
[----:B------:R-:W-:Y:S01]  /*b350*/  FFMA.FTZ R186, R202, UR15, -R159 ;  /* 0x0000000fcaba7c23 */ /* 0x000fe2000801089f */
[----:B------:R-:W-:Y:S01]  /*b360*/  ISETP.GE.AND P3, PT, R158, 0x21, PT ;  /* 0x000000219e00780c */ /* 0x000fe20003f66270 */
[----:B------:R-:W-:Y:S01]  /*b370*/  FFMA.FTZ R177, R172, UR15, R177 ;  /* 0x0000000facb17c23 */ /* 0x000fe200080100b1 */
[----:B------:R-:W-:Y:S01]  /*b380*/  STS [R154+0x1080], R181 ;  /* 0x001080b59a007388 */ /* 0x000fe20000000800 */
[----:B------:R-:W-:Y:S01]  /*b390*/  FFMA.FTZ R192, R199, UR15, -R192 ;  /* 0x0000000fc7c07c23 */ /* 0x000fe200080108c0 */
[----:B-1----:R-:W-:Y:S01]  /*b3a0*/  LEA.HI R145, R4, R135, RZ, 0x1b ;  /* 0x0000008704917211 */ /* 0x002fe200078fd8ff */
[----:B------:R-:W-:Y:S01]  /*b3b0*/  FADD.FTZ R4, R178, R167 ;  /* 0x000000a7b2047221 */ /* 0x000fe20000010000 */
[----:B------:R1:W-:Y:S01]  /*b3c0*/  STS [R154+0x1084], R179 ;  /* 0x001084b39a007388 */ /* 0x0003e20000000800 */
[----:B------:R-:W-:Y:S01]  /*b3d0*/  FMUL.FTZ R167, R174, UR44 ;  /* 0x0000002caea77c20 */ /* 0x000fe20008410000 */
[----:B0-----:R-:W-:Y:S01]  /*b3e0*/  FMUL.FTZ R5, R172, UR44 ;  /* 0x0000002cac057c20 */ /* 0x001fe20008410000 */
[----:B------:R-:W-:Y:S01]  /*b3f0*/  LEA R145, R145, UR16, 0x2 ;  /* 0x0000001091917c11 */ /* 0x000fe2000f8e10ff */
[----:B------:R-:W-:Y:S01]  /*b400*/  BAR.SYNC.DEFER_BLOCKING 0x0 ;  /* 0x0000000000007b1d */ /* 0x000fe20000010000 */
[----:B------:R-:W-:Y:S01]  /*b410*/  FMUL.FTZ R178, R148, UR44 ;  /* 0x0000002c94b27c20 */ /* 0x000fe20008410000 */
[----:B------:R-:W-:Y:S01]  /*b420*/  FFMA.FTZ R194, R198, UR15, -R5 ;  /* 0x0000000fc6c27c23 */ /* 0x000fe20008010805 */
[----:B------:R-:W-:Y:S01]  /*b430*/  FMUL.FTZ R5, R199, UR44 ;  /* 0x0000002cc7057c20 */ /* 0x000fe20008410000 */
[----:B------:R-:W-:Y:S01]  /*b440*/  FFMA.FTZ R175, R160, UR15, R175 ;  /* 0x0000000fa0af7c23 */ /* 0x000fe200080100af */
[C---:B------:R-:W-:Y:S01]  /*b450*/  FFMA.FTZ R171, R144.reuse, UR15, R171 ;  /* 0x0000000f90ab7c23 */ /* 0x040fe200080100ab */
[----:B-1----:R-:W-:Y:S01]  /*b460*/  FMUL.FTZ R154, R144, UR44 ;  /* 0x0000002c909a7c20 */ /* 0x002fe20008410000 */
[----:B------:R-:W-:Y:S01]  /*b470*/  FFMA.FTZ R190, R142, UR15, R5 ;  /* 0x0000000f8ebe7c23 */ /* 0x000fe20008010005 */
[----:B------:R-:W-:Y:S01]  /*b480*/  FMUL.FTZ R5, R160, UR44 ;  /* 0x0000002ca0057c20 */ /* 0x000fe20008410000 */
[----:B------:R-:W-:Y:S01]  /*b490*/  FFMA.FTZ R182, R203, UR15, -R182 ;  /* 0x0000000fcbb67c23 */ /* 0x000fe200080108b6 */
[----:B------:R-:W-:Y:S01]  /*b4a0*/  FFMA.FTZ R173, R201, UR15, -R154 ;  /* 0x0000000fc9ad7c23 */ /* 0x000fe2000801089a */
[----:B------:R-:W-:Y:S01]  /*b4b0*/  FMUL.FTZ R154, R147, UR44 ;  /* 0x0000002c939a7c20 */ /* 0x000fe20008410000 */
[----:B------:R-:W-:Y:S01]  /*b4c0*/  FFMA.FTZ R188, R200, UR15, -R5 ;  /* 0x0000000fc8bc7c23 */ /* 0x000fe20008010805 */
[----:B------:R-:W-:Y:S01]  /*b4d0*/  FMUL.FTZ R5, R203, UR44 ;  /* 0x0000002ccb057c20 */ /* 0x000fe20008410000 */
        /* <DEDUP_REMOVED lines=8> */
[----:B------:R0:W1:Y:S02]  /*b560*/  LDS R179, [R145+0x1100] ;  /* 0x0011000091b37984 */ /* 0x0000640000000800 */
[----:B0-----:R-:W-:-:S04]  /*b570*/  FMUL.FTZ R145, R202, UR44 ;  /* 0x0000002cca917c20 */ /* 0x001fc80008410000 */
[----:B------:R-:W-:Y:S01]  /*b580*/  FFMA.FTZ R184, R166, UR15, R145 ;  /* 0x0000000fa6b87c23 */ /* 0x000fe20008010091 */
[----:B------:R-:W-:-:S04]  /*b590*/  FMUL.FTZ R145, R207, UR44 ;  /* 0x0000002ccf917c20 */ /* 0x000fc80008410000 */
[----:B------:R-:W-:Y:S01]  /*b5a0*/  FFMA.FTZ R145, R150, UR15, R145 ;  /* 0x0000000f96917c23 */ /* 0x000fe20008010091 */
[----:B------:R-:W-:Y:S06]  /*b5b0*/  @!P2 BRA `(.L_x_13129) ;  /* 0x000000000010a947 */ /* 0x000fec0003800000 */
[----:B------:R-:W-:-:S04]  /*b5c0*/  LEA.HI R5, R135, R135, RZ, 0x1b ;  /* 0x0000008787057211 */ /* 0x000fc800078fd8ff */
[----:B------:R-:W-:-:S06]  /*b5d0*/  LEA R5, R5, UR16, 0x2 ;  /* 0x0000001005057c11 */ /* 0x000fcc000f8e10ff */
[----:B------:R-:W0:Y:S04]  /*b5e0*/  LDS R5, [R5+0x1080] ;  /* 0x0010800005057984 */ /* 0x000e280000000800 */
[----:B0-----:R0:W-:Y:S02]  /*b5f0*/  REDG.E.ADD.F32.FTZ.RN.STRONG.GPU desc[UR30][R8.64], R5 ;  /* 0x00000005080079a6 */ /* 0x0011e4000c12f31e */
.L_x_13129:
[----:B------:R-:W-:Y:S05]  /*b600*/  BSYNC.RECONVERGENT B0 ;  /* 0x0000000000007941 */ /* 0x000fea0003800200 */
.L_x_13128:
[----:B------:R-:W-:Y:S04]  /*b610*/  BSSY.RECONVERGENT B0, `(.L_x_13130) ;  /* 0x0000003000007945 */ /* 0x000fe80003800200 */
[----:B------:R-:W-:Y:S05]  /*b620*/  @!P3 BRA `(.L_x_13131) ;  /* 0x000000000004b947 */ /* 0x000fea0003800000 */
[----:B-1----:R2:W-:Y:S02]  /*b630*/  REDG.E.ADD.F32.FTZ.RN.STRONG.GPU desc[UR30][R8.64+0x80], R179 ;  /* 0x000080b3080079a6 */ /* 0x0025e4000c12f31e */
.L_x_13131:
[----:B------:R-:W-:Y:S05]  /*b640*/  BSYNC.RECONVERGENT B0 ;  /* 0x0000000000007941 */ /* 0x000fea0003800200 */
.L_x_13130:
        /* <DEDUP_REMOVED lines=16> */
.L_x_13133:
[----:B------:R-:W-:Y:S05]  /*b750*/  BSYNC.RECONVERGENT B0 ;  /* 0x0000000000007941 */ /* 0x000fea0003800200 */
.L_x_13132:
[----:B0--3--:R0:W3:Y:S01]  /*b760*/  LDS R5, [R212+0x1200] ;  /* 0x00120000d4057984 */ /* 0x0090e20000000800 */
[----:B------:R-:W-:Y:S01]  /*b770*/  BSSY.RECONVERGENT B0, `(.L_x_13134) ;  /* 0x0000006000007945 */ /* 0x000fe20003800200 */
[----:B------:R-:W-:Y:S02]  /*b780*/  IADD3 R208, PT, PT, R135, 0xc0, RZ ;  /* 0x000000c087d07810 */ /* 0x000fe40007ffe0ff */
[----:B------:R-:W-:Y:S02]  /*b790*/  LEA.HI R214, R214, R135, RZ, 0x1b ;  /* 0x00000087d6d67211 */ /* 0x000fe400078fd8ff */
[----:B------:R-:W-:Y:S01]  /*b7a0*/  LEA R206, R206, UR16, 0x2 ;  /* 0x00000010cece7c11 */ /* 0x000fe2000f8e10ff */
[----:B------:R-:W-:Y:S06]  /*b7b0*/  @!P2 BRA `(.L_x_13135) ;  /* 0x000000000004a947 */ /* 0x000fec0003800000 */
[----:B---3--:R4:W-:Y:S02]  /*b7c0*/  REDG.E.ADD.F32.FTZ.RN.STRONG.GPU desc[UR30][R8.64+0x180], R5 ;  /* 0x00018005080079a6 */ /* 0x0089e4000c12f31e */
.L_x_13135:
[----:B------:R-:W-:Y:S05]  /*b7d0*/  BSYNC.RECONVERGENT B0 ;  /* 0x0000000000007941 */ /* 0x000fea0003800200 */
.L_x_13134:
[----:B---34-:R3:W4:Y:S01]  /*b7e0*/  LDS R5, [R206+0x1280] ;  /* 0x00128000ce057984 */ /* 0x0187220000000800 */
[----:B------:R-:W-:Y:S01]  /*b7f0*/  BSSY.RECONVERGENT B0, `(.L_x_13136) ;  /* 0x0000005000007945 */ /* 0x000fe20003800200 */
[----:B------:R-:W-:Y:S02]  /*b800*/  LEA.HI R208, R208, R135, RZ, 0x1b ;  /* 0x00000087d0d07211 */ /* 0x000fe400078fd8ff */
[----:B------:R-:W-:Y:S01]  /*b810*/  LEA R214, R214, UR16, 0x2 ;  /* 0x00000010d6d67c11 */ /* 0x000fe2000f8e10ff */
[----:B------:R-:W-:Y:S06]  /*b820*/  @!P3 BRA `(.L_x_13137) ;  /* 0x000000000004b947 */ /* 0x000fec0003800000 */
[----:B----4-:R4:W-:Y:S02]  /*b830*/  REDG.E.ADD.F32.FTZ.RN.STRONG.GPU desc[UR30][R8.64+0x200], R5 ;  /* 0x00020005080079a6 */ /* 0x0109e4000c12f31e */
.L_x_13137:
[----:B------:R-:W-:Y:S05]  /*b840*/  BSYNC.RECONVERGENT B0 ;  /* 0x0000000000007941 */ /* 0x000fea0003800200 */
.L_x_13136:
[----:B----4-:R4:W0:Y:S01]  /*b850*/  LDS R5, [R214+0x1300] ;  /* 0x00130000d6057984 */ /* 0x0108220000000800 */
[----:B------:R-:W-:Y:S01]  /*b860*/  BSSY.RECONVERGENT B0, `(.L_x_13138) ;  /* 0x0000004000007945 */ /* 0x000fe20003800200 */
[----:B-12---:R-:W-:-:S03]  /*b870*/  LEA R179, R208, UR16, 0x2 ;  /* 0x00000010d0b37c11 */ /* 0x006fc6000f8e10ff */
[----:B------:R-:W-:Y:S05]  /*b880*/  @!P4 BRA `(.L_x_13139) ;  /* 0x000000000004c947 */ /* 0x000fea0003800000 */
[----:B0-----:R1:W-:Y:S02]  /*b890*/  REDG.E.ADD.F32.FTZ.RN.STRONG.GPU desc[UR30][R8.64+0x280], R5 ;  /* 0x00028005080079a6 */ /* 0x0013e4000c12f31e */
.L_x_13139:
[----:B------:R-:W-:Y:S05]  /*b8a0*/  BSYNC.RECONVERGENT B0 ;  /* 0x0000000000007941 */ /* 0x000fea0003800200 */
.L_x_13138:
[----:B01----:R0:W1:Y:S01]  /*b8b0*/  LDS R5, [R179+0x1380] ;  /* 0x00138000b3057984 */ /* 0x0030620000000800 */
[----:B------:R-:W-:Y:S01]  /*b8c0*/  BSSY.RECONVERGENT B0, `(.L_x_13140) ;  /* 0x0000005000007945 */ /* 0x000fe20003800200 */
[C---:B---3--:R-:W-:Y:S02]  /*b8d0*/  IADD3 R206, PT, PT, R135.reuse, 0xe0, RZ ;  /* 0x000000e087ce7810 */ /* 0x048fe40007ffe0ff */
[----:B------:R-:W-:Y:S01]  /*b8e0*/  IADD3 R208, PT, PT, R135, 0x100, RZ ;  /* 0x0000010087d07810 */ /* 0x000fe20007ffe0ff */
[----:B------:R-:W-:Y:S06]  /*b8f0*/  @!P5 BRA `(.L_x_13141) ;  /* 0x000000000004d947 */ /* 0x000fec0003800000 */
[----:B-1----:R2:W-:Y:S02]  /*b900*/  REDG.E.ADD.F32.FTZ.RN.STRONG.GPU desc[UR30][R8.64+0x300], R5 ;  /* 0x00030005080079a6 */ /* 0x0025e4000c12f31e */
.L_x_13141:
[----:B------:R-:W-:Y:S05]  /*b910*/  BSYNC.RECONVERGENT B0 ;  /* 0x0000000000007941 */ /* 0x000fea0003800200 */
.L_x_13140:
[-C--:B------:R-:W-:Y:S01]  /*b920*/  LEA.HI R206, R206, R135.reuse, RZ, 0x1b ;  /* 0x00000087cece7211 */ /* 0x080fe200078fd8ff */
[----:B------:R-:W-:Y:S01]  /*b930*/  BSSY.RECONVERGENT B0, `(.L_x_13142) ;  /* 0x000000f000007945 */ /* 0x000fe20003800200 */
[----:B------:R-:W-:Y:S02]  /*b940*/  ISETP.GE.AND P6, PT, R158, 0xe1, PT ;  /* 0x000000e19e00780c */ /* 0x000fe40003fc6270 */
[----:B-12---:R-:W-:Y:S02]  /*b950*/  LEA R5, R206, UR16, 0x2 ;  /* 0x00000010ce057c11 */ /* 0x006fe4000f8e10ff */
[C---:B------:R-:W-:Y:S02]  /*b960*/  IADD3 R212, PT, PT, R135.reuse, 0x120, RZ ;  /* 0x0000012087d47810 */ /* 0x040fe40007ffe0ff */
        /* <DEDUP_REMOVED lines=11> */
.L_x_13143:
[----:B------:R-:W-:Y:S05]  /*ba20*/  BSYNC.RECONVERGENT B0 ;  /* 0x0000000000007941 */ /* 0x000fea0003800200 */
.L_x_13142:
[----:B-12---:R1:W2:Y:S01]  /*ba30*/  LDS R5, [R208+0x1480] ;  /* 0x00148000d0057984 */ /* 0x0062a20000000800 */
[----:B------:R-:W-:Y:S01]  /*ba40*/  BSSY.RECONVERGENT B0, `(.L_x_13144) ;  /* 0x0000006000007945 */ /* 0x000fe20003800200 */
[----:B------:R-:W-:Y:S02]  /*ba50*/  IADD3 R206, PT, PT, R135, 0x160, RZ ;  /* 0x0000016087ce7810 */ /* 0x000fe40007ffe0ff */
[----:B------:R-:W-:Y:S02]  /*ba60*/  LEA.HI R214, R214, R135, RZ, 0x1b ;  /* 0x00000087d6d67211 */ /* 0x000fe400078fd8ff */
[----:B------:R-:W-:Y:S01]  /*ba70*/  LEA R212, R212, UR16, 0x2 ;  /* 0x00000010d4d47c11 */ /* 0x000fe2000f8e10ff */
[----:B------:R-:W-:Y:S06]  /*ba80*/  @!P2 BRA `(.L_x_13145) ;  /* 0x000000000004a947 */ /* 0x000fec0003800000 */
[----:B--2---:R3:W-:Y:S02]  /*ba90*/  REDG.E.ADD.F32.FTZ.RN.STRONG.GPU desc[UR30][R8.64+0x400], R5 ;  /* 0x00040005080079a6 */ /* 0x0047e4000c12f31e */
.L_x_13145:
[----:B------:R-:W-:Y:S05]  /*baa0*/  BSYNC.RECONVERGENT B0 ;  /* 0x0000000000007941 */ /* 0x000fea0003800200 */
.L_x_13144:
[----:B--23--:R2:W3:Y:S01]  /*bab0*/  LDS R5, [R212+0x1500] ;  /* 0x00150000d4057984 */ /* 0x00c4e20000000800 */
[----:B------:R-:W-:Y:S01]  /*bac0*/  BSSY.RECONVERGENT B0, `(.L_x_13146) ;  /* 0x0000005000007945 */ /* 0x000fe20003800200 */
[----:B------:R-:W-:Y:S02]  /*bad0*/  LEA.HI R206, R206, R135, RZ, 0x1b ;  /* 0x00000087cece7211 */ /* 0x000fe400078fd8ff */
[----:B------:R-:W-:Y:S01]  /*bae0*/  LEA R214, R214, UR16, 0x2 ;  /* 0x00000010d6d67c11 */ /* 0x000fe2000f8e10ff */
[----:B------:R-:W-:Y:S06]  /*baf0*/  @!P3 BRA `(.L_x_13147) ;  /* 0x000000000004b947 */ /* 0x000fec0003800000 */
[----:B---3--:R4:W-:Y:S02]  /*bb00*/  REDG.E.ADD.F32.FTZ.RN.STRONG.GPU desc[UR30][R8.64+0x480], R5 ;  /* 0x00048005080079a6 */ /* 0x0089e4000c12f31e */
.L_x_13147:
[----:B------:R-:W-:Y:S05]  /*bb10*/  BSYNC.RECONVERGENT B0 ;  /* 0x0000000000007941 */ /* 0x000fea0003800200 */
.L_x_13146:
[----:B---34-:R3:W4:Y:S01]  /*bb20*/  LDS R5, [R214+0x1580] ;  /* 0x00158000d6057984 */ /* 0x0187220000000800 */
[----:B------:R-:W-:Y:S01]  /*bb30*/  BSSY.RECONVERGENT B0, `(.L_x_13148) ;  /* 0x0000004000007945 */ /* 0x000fe20003800200 */
[----:B0-----:R-:W-:-:S03]  /*bb40*/  LEA R179, R206, UR16, 0x2 ;  /* 0x00000010ceb37c11 */ /* 0x001fc6000f8e10ff */
[----:B------:R-:W-:Y:S05]  /*bb50*/  @!P4 BRA `(.L_x_13149) ;  /* 0x000000000004c947 */ /* 0x000fea0003800000 */
[----:B----4-:R0:W-:Y:S02]  /*bb60*/  REDG.E.ADD.F32.FTZ.RN.STRONG.GPU desc[UR30][R8.64+0x500], R5 ;  /* 0x00050005080079a6 */ /* 0x0101e4000c12f31e */
.L_x_13149:
[----:B------:R-:W-:Y:S05]  /*bb70*/  BSYNC.RECONVERGENT B0 ;  /* 0x0000000000007941 */ /* 0x000fea0003800200 */
.L_x_13148:
[----:B0---4-:R0:W4:Y:S01]  /*bb80*/  LDS R5, [R179+0x1600] ;  /* 0x00160000b3057984 */ /* 0x0111220000000800 */
[----:B------:R-:W-:Y:S01]  /*bb90*/  BSSY.RECONVERGENT B0, `(.L_x_13150) ;  /* 0x0000005000007945 */ /* 0x000fe20003800200 */
[C---:B------:R-:W-:Y:S02]  /*bba0*/  IADD3 R206, PT, PT, R135.reuse, 0x180, RZ ;  /* 0x0000018087ce7810 */ /* 0x040fe40007ffe0ff */
[----:B-1----:R-:W-:Y:S01]  /*bbb0*/  IADD3 R208, PT, PT, R135, 0x1a0, RZ ;  /* 0x000001a087d07810 */ /* 0x002fe20007ffe0ff */
[----:B------:R-:W-:Y:S06]  /*bbc0*/  @!P5 BRA `(.L_x_13151) ;  /* 0x000000000004d947 */ /* 0x000fec0003800000 */
[----:B----4-:R1:W-:Y:S02]  /*bbd0*/  REDG.E.ADD.F32.FTZ.RN.STRONG.GPU desc[UR30][R8.64+0x580], R5 ;  /* 0x00058005080079a6 */ /* 0x0103e4000c12f31e */
.L_x_13151:
[----:B------:R-:W-:Y:S05]  /*bbe0*/  BSYNC.RECONVERGENT B0 ;  /* 0x0000000000007941 */ /* 0x000fea0003800200 */
.L_x_13150:
        /* <DEDUP_REMOVED lines=16> */
.L_x_13153:
[----:B------:R-:W-:Y:S05]  /*bcf0*/  BSYNC.RECONVERGENT B0 ;  /* 0x0000000000007941 */ /* 0x000fea0003800200 */
.L_x_13152:
[----:B-12---:R1:W2:Y:S01]  /*bd00*/  LDS R5, [R208+0x1700] ;  /* 0x00170000d0057984 */ /* 0x0062a20000000800 */
[----:B------:R-:W-:Y:S01]  /*bd10*/  BSSY.RECONVERGENT B0, `(.L_x_13154) ;  /* 0x0000005000007945 */ /* 0x000fe20003800200 */
[----:B------:R-:W-:Y:S02]  /*bd20*/  LEA.HI R214, R214, R135, RZ, 0x1b ;  /* 0x00000087d6d67211 */ /* 0x000fe400078fd8ff */
[----:B------:R-:W-:Y:S01]  /*bd30*/  LEA R212, R212, UR16, 0x2 ;  /* 0x00000010d4d47c11 */ /* 0x000fe2000f8e10ff */
[----:B------:R-:W-:Y:S06]  /*bd40*/  @!P2 BRA `(.L_x_13155) ;  /* 0x000000000004a947 */ /* 0x000fec0003800000 */
[----:B--2---:R3:W-:Y:S02]  /*bd50*/  REDG.E.ADD.F32.FTZ.RN.STRONG.GPU desc[UR30][R8.64+0x680], R5 ;  /* 0x00068005080079a6 */ /* 0x0047e4000c12f31e */
.L_x_13155:
[----:B------:R-:W-:Y:S05]  /*bd60*/  BSYNC.RECONVERGENT B0 ;  /* 0x0000000000007941 */ /* 0x000fea0003800200 */
.L_x_13154:
[----:B--23--:R2:W3:Y:S01]  /*bd70*/  LDS R5, [R212+0x1780] ;  /* 0x00178000d4057984 */ /* 0x00c4e20000000800 */
[----:B------:R-:W-:Y:S01]  /*bd80*/  BSSY.RECONVERGENT B0, `(.L_x_13156) ;  /* 0x0000005000007945 */ /* 0x000fe20003800200 */
[----:B------:R-:W-:Y:S02]  /*bd90*/  LEA.HI R134, R134, R135, RZ, 0x1b ;  /* 0x0000008786867211 */ /* 0x000fe400078fd8ff */
[----:B------:R-:W-:Y:S01]  /*bda0*/  LEA R214, R214, UR16, 0x2 ;  /* 0x00000010d6d67c11 */ /* 0x000fe2000f8e10ff */
[----:B------:R-:W-:Y:S06]  /*bdb0*/  @!P3 BRA `(.L_x_13157) ;  /* 0x000000000004b947 */ /* 0x000fec0003800000 */
[----:B---3--:R4:W-:Y:S02]  /*bdc0*/  REDG.E.ADD.F32.FTZ.RN.STRONG.GPU desc[UR30][R8.64+0x700], R5 ;  /* 0x00070005080079a6 */ /* 0x0089e4000c12f31e */
.L_x_13157:
[----:B------:R-:W-:Y:S05]  /*bdd0*/  BSYNC.RECONVERGENT B0 ;  /* 0x0000000000007941 */ /* 0x000fea0003800200 */
.L_x_13156:
[----:B---34-:R3:W4:Y:S01]  /*bde0*/  LDS R5, [R214+0x1800] ;  /* 0x00180000d6057984 */ /* 0x0187220000000800 */
[----:B------:R-:W-:Y:S01]  /*bdf0*/  BSSY.RECONVERGENT B0, `(.L_x_13158) ;  /* 0x0000004000007945 */ /* 0x000fe20003800200 */
[----:B0-----:R-:W-:-:S03]  /*be00*/  LEA R179, R134, UR16, 0x2 ;  /* 0x0000001086b37c11 */ /* 0x001fc6000f8e10ff */
[----:B------:R-:W-:Y:S05]  /*be10*/  @!P4 BRA `(.L_x_13159) ;  /* 0x000000000004c947 */ /* 0x000fea0003800000 */
[----:B----4-:R0:W-:Y:S02]  /*be20*/  REDG.E.ADD.F32.FTZ.RN.STRONG.GPU desc[UR30][R8.64+0x780], R5 ;  /* 0x00078005080079a6 */ /* 0x0101e4000c12f31e */
.L_x_13159:
[----:B------:R-:W-:Y:S05]  /*be30*/  BSYNC.RECONVERGENT B0 ;  /* 0x0000000000007941 */ /* 0x000fea0003800200 */
.L_x_13158:
[----:B0---4-:R0:W4:Y:S01]  /*be40*/  LDS R5, [R179+0x1880] ;  /* 0x00188000b3057984 */ /* 0x0111220000000800 */
[----:B------:R-:W-:Y:S01]  /*be50*/  BSSY.RECONVERGENT B0, `(.L_x_13160) ;  /* 0x0000005000007945 */ /* 0x000fe20003800200 */
[C---:B------:R-:W-:Y:S02]  /*be60*/  IADD3 R134, PT, PT, R135.reuse, 0x220, RZ ;  /* 0x0000022087867810 */ /* 0x040fe40007ffe0ff */
[----:B------:R-:W-:Y:S01]  /*be70*/  IADD3 R206, PT, PT, R135, 0x240, RZ ;  /* 0x0000024087ce7810 */ /* 0x000fe20007ffe0ff */
[----:B------:R-:W-:Y:S06]  /*be80*/  @!P5 BRA `(.L_x_13161) ;  /* 0x000000000004d947 */ /* 0x000fec0003800000 */
[----:B----4-:R4:W-:Y:S02]  /*be90*/  REDG.E.ADD.F32.FTZ.RN.STRONG.GPU desc[UR30][R8.64+0x800], R5 ;  /* 0x00080005080079a6 */ /* 0x0109e4000c12f31e */
.L_x_13161:
[----:B------:R-:W-:Y:S05]  /*bea0*/  BSYNC.RECONVERGENT B0 ;  /* 0x0000000000007941 */ /* 0x000fea0003800200 */
.L_x_13160:
[-C--:B------:R-:W-:Y:S01]  /*beb0*/  LEA.HI R134, R134, R135.reuse, RZ, 0x1b ;  /* 0x0000008786867211 */ /* 0x080fe200078fd8ff */
[----:B------:R-:W-:Y:S01]  /*bec0*/  BSSY.RECONVERGENT B0, `(.L_x_13162) ;  /* 0x000000f000007945 */ /* 0x000fe20003800200 */
[----:B------:R-:W-:Y:S02]  /*bed0*/  ISETP.GE.AND P6, PT, R158, 0x221, PT ;  /* 0x000002219e00780c */ /* 0x000fe40003fc6270 */
[----:B----4-:R-:W-:Y:S02]  /*bee0*/  LEA R5, R134, UR16, 0x2 ;  /* 0x0000001086057c11 */ /* 0x010fe4000f8e10ff */
[C---:B-1----:R-:W-:Y:S02]  /*bef0*/  IADD3 R208, PT, PT, R135.reuse, 0x260, RZ ;  /* 0x0000026087d07810 */ /* 0x042fe40007ffe0ff */
        /* <DEDUP_REMOVED lines=11> */
.L_x_13163:
[----:B------:R-:W-:Y:S05]  /*bfb0*/  BSYNC.RECONVERGENT B0 ;  /* 0x0000000000007941 */ /* 0x000fea0003800200 */
.L_x_13162:
[----:B-12---:R1:W2:Y:S01]  /*bfc0*/  LDS R5, [R206+0x1980] ;  /* 0x00198000ce057984 */ /* 0x0062a20000000800 */
[----:B------:R-:W-:Y:S01]  /*bfd0*/  BSSY.RECONVERGENT B0, `(.L_x_13164) ;  /* 0x0000006000007945 */ /* 0x000fe20003800200 */
[----:B------:R-:W-:Y:S02]  /*bfe0*/  IADD3 R134, PT, PT, R135, 0x2a0, RZ ;  /* 0x000002a087867810 */ /* 0x000fe40007ffe0ff */
[----:B------:R-:W-:Y:S02]  /*bff0*/  LEA.HI R212, R212, R135, RZ, 0x1b ;  /* 0x00000087d4d47211 */ /* 0x000fe400078fd8ff */
[----:B------:R-:W-:Y:S01]  /*c000*/  LEA R208, R208, UR16, 0x2 ;  /* 0x00000010d0d07c11 */ /* 0x000fe2000f8e10ff */
[----:B------:R-:W-:Y:S06]  /*c010*/  @!P2 BRA `(.L_x_13165) ;  /* 0x000000000004a947 */ /* 0x000fec0003800000 */
[----:B--2---:R4:W-:Y:S02]  /*c020*/  REDG.E.ADD.F32.FTZ.RN.STRONG.GPU desc[UR30][R8.64+0x900], R5 ;  /* 0x00090005080079a6 */ /* 0x0049e4000c12f31e */
.L_x_13165:
[----:B------:R-:W-:Y:S05]  /*c030*/  BSYNC.RECONVERGENT B0 ;  /* 0x0000000000007941 */ /* 0x000fea0003800200 */
.L_x_13164:
[----:B--2-4-:R2:W4:Y:S01]  /*c040*/  LDS R5, [R208+0x1a00] ;  /* 0x001a0000d0057984 */ /* 0x0145220000000800 */
[----:B------:R-:W-:Y:S01]  /*c050*/  BSSY.RECONVERGENT B0, `(.L_x_13166) ;  /* 0x0000005000007945 */ /* 0x000fe20003800200 */
[----:B------:R-:W-:Y:S02]  /*c060*/  LEA.HI R134, R134, R135, RZ, 0x1b ;  /* 0x0000008786867211 */ /* 0x000fe400078fd8ff */
[----:B------:R-:W-:Y:S01]  /*c070*/  LEA R212, R212, UR16, 0x2 ;  /* 0x00000010d4d47c11 */ /* 0x000fe2000f8e10ff */
[----:B------:R-:W-:Y:S06]  /*c080*/  @!P3 BRA `(.L_x_13167) ;  /* 0x000000000004b947 */ /* 0x000fec0003800000 */
[----:B----4-:R4:W-:Y:S02]  /*c090*/  REDG.E.ADD.F32.FTZ.RN.STRONG.GPU desc[UR30][R8.64+0x980], R5 ;  /* 0x00098005080079a6 */ /* 0x0109e4000c12f31e */
.L_x_13167:
[----:B------:R-:W-:Y:S05]  /*c0a0*/  BSYNC.RECONVERGENT B0 ;  /* 0x0000000000007941 */ /* 0x000fea0003800200 */
.L_x_13166:
[----:B----4-:R4:W1:Y:S01]  /*c0b0*/  LDS R5, [R212+0x1a80] ;  /* 0x001a8000d4057984 */ /* 0x0108620000000800 */
[----:B------:R-:W-:Y:S01]  /*c0c0*/  BSSY.RECONVERGENT B0, `(.L_x_13168) ;  /* 0x0000004000007945 */ /* 0x000fe20003800200 */
[----:B0-----:R-:W-:-:S03]  /*c0d0*/  LEA R179, R134, UR16, 0x2 ;  /* 0x0000001086b37c11 */ /* 0x001fc6000f8e10ff */
[----:B------:R-:W-:Y:S05]  /*c0e0*/  @!P4 BRA `(.L_x_13169) ;  /* 0x000000000004c947 */ /* 0x000fea0003800000 */
[----:B-1----:R0:W-:Y:S02]  /*c0f0*/  REDG.E.ADD.F32.FTZ.RN.STRONG.GPU desc[UR30][R8.64+0xa00], R5 ;  /* 0x000a0005080079a6 */ /* 0x0021e4000c12f31e */
.L_x_13169:
[----:B------:R-:W-:Y:S05]  /*c100*/  BSYNC.RECONVERGENT B0 ;  /* 0x0000000000007941 */ /* 0x000fea0003800200 */
.L_x_13168:
[----:B01----:R0:W1:Y:S01]  /*c110*/  LDS R5, [R179+0x1b00] ;  /* 0x001b0000b3057984 */ /* 0x0030620000000800 */
[----:B------:R-:W-:Y:S01]  /*c120*/  BSSY.RECONVERGENT B0, `(.L_x_13170) ;  /* 0x0000005000007945 */ /* 0x000fe20003800200 */
[C---:B------:R-:W-:Y:S02]  /*c130*/  IADD3 R134, PT, PT, R135.reuse, 0x2c0, RZ ;  /* 0x000002c087867810 */ /* 0x040fe40007ffe0ff */
[----:B------:R-:W-:Y:S01]  /*c140*/  IADD3 R206, PT, PT, R135, 0x2e0, RZ ;  /* 0x000002e087ce7810 */ /* 0x000fe20007ffe0ff */
[----:B------:R-:W-:Y:S06]  /*c150*/  @!P5 BRA `(.L_x_13171) ;  /* 0x000000000004d947 */ /* 0x000fec0003800000 */
[----:B-1----:R1:W-:Y:S02]  /*c160*/  REDG.E.ADD.F32.FTZ.RN.STRONG.GPU desc[UR30][R8.64+0xa80], R5 ;  /* 0x000a8005080079a6 */ /* 0x0023e4000c12f31e */
.L_x_13171:
[----:B------:R-:W-:Y:S05]  /*c170*/  BSYNC.RECONVERGENT B0 ;  /* 0x0000000000007941 */ /* 0x000fea0003800200 */
.L_x_13170:
[-C--:B------:R-:W-:Y:S01]  /*c180*/  LEA.HI R134, R134, R135.reuse, RZ, 0x1b ;  /* 0x0000008786867211 */ /* 0x080fe200078fd8ff */
[----:B------:R-:W-:Y:S01]  /*c190*/  BSSY.RECONVERGENT B0, `(.L_x_13172) ;  /* 0x000000f000007945 */ /* 0x000fe20003800200 */
[----:B------:R-:W-:Y:S02]  /*c1a0*/  ISETP.GE.AND P6, PT, R158, 0x2c1, PT ;  /* 0x000002c19e00780c */ /* 0x000fe40003fc6270 */
[----:B-1----:R-:W-:Y:S02]  /*c1b0*/  LEA R5, R134, UR16, 0x2 ;  /* 0x0000001086057c11 */ /* 0x002fe4000f8e10ff */
[C---:B--2---:R-:W-:Y:S02]  /*c1c0*/  IADD3 R208, PT, PT, R135.reuse, 0x300, RZ ;  /* 0x0000030087d07810 */ /* 0x044fe40007ffe0ff */
        /* <DEDUP_REMOVED lines=11> */
.L_x_13173:
[----:B------:R-:W-:Y:S05]  /*c280*/  BSYNC.RECONVERGENT B0 ;  /* 0x0000000000007941 */ /* 0x000fea0003800200 */
.L_x_13172:
[----:B-12---:R1:W2:Y:S01]  /*c290*/  LDS R5, [R206+0x1c00] ;  /* 0x001c0000ce057984 */ /* 0x0062a20000000800 */
[----:B------:R-:W-:Y:S01]  /*c2a0*/  BSSY.RECONVERGENT B0, `(.L_x_13174) ;  /* 0x0000006000007945 */ /* 0x000fe20003800200 */
[----:B------:R-:W-:Y:S02]  /*c2b0*/  IADD3 R134, PT, PT, R135, 0x340, RZ ;  /* 0x0000034087867810 */ /* 0x000fe40007ffe0ff */
[----:B------:R-:W-:Y:S02]  /*c2c0*/  LEA.HI R212, R212, R135, RZ, 0x1b ;  /* 0x00000087d4d47211 */ /* 0x000fe400078fd8ff */
[----:B------:R-:W-:Y:S01]  /*c2d0*/  LEA R208, R208, UR16, 0x2 ;  /* 0x00000010d0d07c11 */ /* 0x000fe2000f8e10ff */
[----:B------:R-:W-:Y:S06]  /*c2e0*/  @!P2 BRA `(.L_x_13175) ;  /* 0x000000000004a947 */ /* 0x000fec0003800000 */
[----:B--2---:R4:W-:Y:S02]  /*c2f0*/  REDG.E.ADD.F32.FTZ.RN.STRONG.GPU desc[UR30][R8.64+0xb80], R5 ;  /* 0x000b8005080079a6 */ /* 0x0049e4000c12f31e */
.L_x_13175:
[----:B------:R-:W-:Y:S05]  /*c300*/  BSYNC.RECONVERGENT B0 ;  /* 0x0000000000007941 */ /* 0x000fea0003800200 */
.L_x_13174:
[----:B--2-4-:R2:W4:Y:S01]  /*c310*/  LDS R5, [R208+0x1c80] ;  /* 0x001c8000d0057984 */ /* 0x0145220000000800 */
[----:B------:R-:W-:Y:S01]  /*c320*/  BSSY.RECONVERGENT B0, `(.L_x_13176) ;  /* 0x0000005000007945 */ /* 0x000fe20003800200 */
[----:B------:R-:W-:Y:S02]  /*c330*/  LEA.HI R134, R134, R135, RZ, 0x1b ;  /* 0x0000008786867211 */ /* 0x000fe400078fd8ff */
[----:B------:R-:W-:Y:S01]  /*c340*/  LEA R212, R212, UR16, 0x2 ;  /* 0x00000010d4d47c11 */ /* 0x000fe2000f8e10ff */
[----:B------:R-:W-:Y:S06]  /*c350*/  @!P3 BRA `(.L_x_13177) ;  /* 0x000000000004b947 */ /* 0x000fec0003800000 */
[----:B----4-:R4:W-:Y:S02]  /*c360*/  REDG.E.ADD.F32.FTZ.RN.STRONG.GPU desc[UR30][R8.64+0xc00], R5 ;  /* 0x000c0005080079a6 */ /* 0x0109e4000c12f31e */
.L_x_13177:
[----:B------:R-:W-:Y:S05]  /*c370*/  BSYNC.RECONVERGENT B0 ;  /* 0x0000000000007941 */ /* 0x000fea0003800200 */
.L_x_13176:
[----:B----4-:R4:W1:Y:S01]  /*c380*/  LDS R5, [R212+0x1d00] ;  /* 0x001d0000d4057984 */ /* 0x0108620000000800 */
[----:B------:R-:W-:Y:S01]  /*c390*/  BSSY.RECONVERGENT B0, `(.L_x_13178) ;  /* 0x0000004000007945 */ /* 0x000fe20003800200 */
[----:B0-----:R-:W-:-:S03]  /*c3a0*/  LEA R179, R134, UR16, 0x2 ;  /* 0x0000001086b37c11 */ /* 0x001fc6000f8e10ff */
[----:B------:R-:W-:Y:S05]  /*c3b0*/  @!P4 BRA `(.L_x_13179) ;  /* 0x000000000004c947 */ /* 0x000fea0003800000 */
[----:B-1----:R0:W-:Y:S02]  /*c3c0*/  REDG.E.ADD.F32.FTZ.RN.STRONG.GPU desc[UR30][R8.64+0xc80], R5 ;  /* 0x000c8005080079a6 */ /* 0x0021e4000c12f31e */
.L_x_13179:
[----:B------:R-:W-:Y:S05]  /*c3d0*/  BSYNC.RECONVERGENT B0 ;  /* 0x0000000000007941 */ /* 0x000fea0003800200 */
.L_x_13178:
[----:B01----:R0:W1:Y:S01]  /*c3e0*/  LDS R5, [R179+0x1d80] ;  /* 0x001d8000b3057984 */ /* 0x0030620000000800 */
[----:B------:R-:W-:Y:S01]  /*c3f0*/  BSSY.RECONVERGENT B0, `(.L_x_13180) ;  /* 0x0000005000007945 */ /* 0x000fe20003800200 */
[C---:B------:R-:W-:Y:S02]  /*c400*/  IADD3 R134, PT, PT, R135.reuse, 0x360, RZ ;  /* 0x0000036087867810 */ /* 0x040fe40007ffe0ff */
[----:B------:R-:W-:Y:S01]  /*c410*/  IADD3 R206, PT, PT, R135, 0x380, RZ ;  /* 0x0000038087ce7810 */ /* 0x000fe20007ffe0ff */
[----:B------:R-:W-:Y:S06]  /*c420*/  @!P5 BRA `(.L_x_13181) ;  /* 0x000000000004d947 */ /* 0x000fec0003800000 */
[----:B-1----:R1:W-:Y:S02]  /*c430*/  REDG.E.ADD.F32.FTZ.RN.STRONG.GPU desc[UR30][R8.64+0xd00], R5 ;  /* 0x000d0005080079a6 */ /* 0x0023e4000c12f31e */
.L_x_13181:
[----:B------:R-:W-:Y:S05]  /*c440*/  BSYNC.RECONVERGENT B0 ;  /* 0x0000000000007941 */ /* 0x000fea0003800200 */
.L_x_13180:
        /* <DEDUP_REMOVED lines=16> */
.L_x_13183:
[----:B------:R-:W-:Y:S05]  /*c550*/  BSYNC.RECONVERGENT B0 ;  /* 0x0000000000007941 */ /* 0x000fea0003800200 */
.L_x_13182:
[----:B-12---:R1:W2:Y:S01]  /*c560*/  LDS R5, [R206+0x1e80] ;  /* 0x001e8000ce057984 */ /* 0x0062a20000000800 */
[----:B------:R-:W-:Y:S01]  /*c570*/  BSSY.RECONVERGENT B0, `(.L_x_13184) ;  /* 0x0000006000007945 */ /* 0x000fe20003800200 */
[----:B------:R-:W-:Y:S02]  /*c580*/  IADD3 R134, PT, PT, R135, 0x3e0, RZ ;  /* 0x000003e087867810 */ /* 0x000fe40007ffe0ff */
[----:B------:R-:W-:Y:S02]  /*c590*/  LEA.HI R212, R212, R135, RZ, 0x1b ;  /* 0x00000087d4d47211 */ /* 0x000fe400078fd8ff */
[----:B------:R-:W-:Y:S01]  /*c5a0*/  LEA R208, R208, UR16, 0x2 ;  /* 0x00000010d0d07c11 */ /* 0x000fe2000f8e10ff */
[----:B------:R-:W-:Y:S06]  /*c5b0*/  @!P2 BRA `(.L_x_13185) ;  /* 0x000000000004a947 */ /* 0x000fec0003800000 */
[----:B--2---:R4:W-:Y:S02]  /*c5c0*/  REDG.E.ADD.F32.FTZ.RN.STRONG.GPU desc[UR30][R8.64+0xe00], R5 ;  /* 0x000e0005080079a6 */ /* 0x0049e4000c12f31e */
.L_x_13185:
[----:B------:R-:W-:Y:S05]  /*c5d0*/  BSYNC.RECONVERGENT B0 ;  /* 0x0000000000007941 */ /* 0x000fea0003800200 */
.L_x_13184:
[----:B--2-4-:R2:W4:Y:S01]  /*c5e0*/  LDS R5, [R208+0x1f00] ;  /* 0x001f0000d0057984 */ /* 0x0145220000000800 */
[----:B------:R-:W-:Y:S01]  /*c5f0*/  BSSY.RECONVERGENT B0, `(.L_x_13186) ;  /* 0x0000005000007945 */ /* 0x000fe20003800200 */
[----:B------:R-:W-:Y:S02]  /*c600*/  LEA.HI R134, R134, R135, RZ, 0x1b ;  /* 0x0000008786867211 */ /* 0x000fe400078fd8ff */
[----:B------:R-:W-:Y:S01]  /*c610*/  LEA R212, R212, UR16, 0x2 ;  /* 0x00000010d4d47c11 */ /* 0x000fe2000f8e10ff */
[----:B------:R-:W-:Y:S06]  /*c620*/  @!P3 BRA `(.L_x_13187) ;  /* 0x000000000004b947 */ /* 0x000fec0003800000 */
[----:B----4-:R4:W-:Y:S02]  /*c630*/  REDG.E.ADD.F32.FTZ.RN.STRONG.GPU desc[UR30][R8.64+0xe80], R5 ;  /* 0x000e8005080079a6 */ /* 0x0109e4000c12f31e */
.L_x_13187:
[----:B------:R-:W-:Y:S05]  /*c640*/  BSYNC.RECONVERGENT B0 ;  /* 0x0000000000007941 */ /* 0x000fea0003800200 */
.L_x_13186:
[----:B----4-:R4:W0:Y:S01]  /*c650*/  LDS R5, [R212+0x1f80] ;  /* 0x001f8000d4057984 */ /* 0x0108220000000800 */
[----:B------:R-:W-:Y:S01]  /*c660*/  BSSY.RECONVERGENT B0, `(.L_x_13188) ;  /* 0x0000004000007945 */ /* 0x000fe20003800200 */
[----:B------:R-:W-:-:S03]  /*c670*/  LEA R134, R134, UR16, 0x2 ;  /* 0x0000001086867c11 */ /* 0x000fc6000f8e10ff */
[----:B------:R-:W-:Y:S05]  /*c680*/  @!P4 BRA `(.L_x_13189) ;  /* 0x000000000004c947 */ /* 0x000fea0003800000 */
[----:B0-----:R0:W-:Y:S02]  /*c690*/  REDG.E.ADD.F32.FTZ.RN.STRONG.GPU desc[UR30][R8.64+0xf00], R5 ;  /* 0x000f0005080079a6 */ /* 0x0011e4000c12f31e */
.L_x_13189:
[----:B------:R-:W-:Y:S05]  /*c6a0*/  BSYNC.RECONVERGENT B0 ;  /* 0x0000000000007941 */ /* 0x000fea0003800200 */
.L_x_13188:
[----:B0-----:R0:W0:Y:S01]  /*c6b0*/  LDS R179, [R134+0x2000] ;  /* 0x0020000086b37984 */ /* 0x0010220000000800 */
[----:B------:R-:W-:Y:S01]  /*c6c0*/  BSSY.RECONVERGENT B0, `(.L_x_13190) ;  /* 0x0000004000007945 */ /* 0x000fe20003800200 */
[----:B------:R-:W-:-:S03]  /*c6d0*/  FADD.FTZ R5, R196, R195 ;  /* 0x000000c3c4057221 */ /* 0x000fc60000010000 */
[----:B------:R-:W-:Y:S05]  /*c6e0*/  @!P5 BRA `(.L_x_13191) ;  /* 0x000000000004d947 */ /* 0x000fea0003800000 */
[----:B0-----:R0:W-:Y:S02]  /*c6f0*/  REDG.E.ADD.F32.FTZ.RN.STRONG.GPU desc[UR30][R8.64+0xf80], R179 ;  /* 0x000f80b3080079a6 */ /* 0x0011e4000c12f31e */
.L_x_13191:
[----:B------:R-:W-:Y:S05]  /*c700*/  BSYNC.RECONVERGENT B0 ;  /* 0x0000000000007941 */ /* 0x000fea0003800200 */
.L_x_13190:
[-C--:B0-----:R-:W-:Y:S01]  /*c710*/  FFMA.FTZ R8, R102, R141.reuse, R157 ;  /* 0x0000008d66087223 */ /* 0x081fe2000001009d */
[----:B------:R-:W0:Y:S01]  /*c720*/  SHFL.DOWN PT, R134, R5, 0x1, 0x1f ;  /* 0x08201f0005867f89 */ /* 0x000e2200000e0000 */
[----:B------:R-:W-:Y:S01]  /*c730*/  ISETP.GT.AND P2, PT, R131, 0x1e, PT ;  /* 0x0000001e8300780c */ /* 0x000fe20003f44270 */
[----:B------:R-:W-:Y:S01]  /*c740*/  FMUL.FTZ R217, R217, R170 ;  /* 0x000000aad9d97220 */ /* 0x000fe20000410000 */
[----:B------:R-:W-:Y:S01]  /*c750*/  FFMA.FTZ R54, R71, R141, R54 ;  /* 0x0000008d47367223 */ /* 0x000fe20000010036 */
[----:B------:R-:W5:Y:S01]  /*c760*/  SHFL.DOWN PT, R157, R4, 0x1, 0x1f ;  /* 0x08201f00049d7f89 */ /* 0x000f6200000e0000 */
[----:B------:R-:W-:Y:S01]  /*c770*/  FMUL.FTZ R16, R16, R199 ;  /* 0x000000c710107220 */ /* 0x000fe20000410000 */
[----:B------:R-:W-:Y:S01]  /*c780*/  FFMA.FTZ R220, R220, R155, R217 ;  /* 0x0000009bdcdc7223 */ /* 0x000fe200000100d9 */
[----:B------:R-:W-:Y:S01]  /*c790*/  FFMA.FTZ R53, R68, R140, R53 ;  /* 0x0000008c44357223 */ /* 0x000fe20000010035 */
[----:B------:R-:W1:Y:S01]  /*c7a0*/  SHFL.DOWN PT, R179, R6, 0x1, 0x1f ;  /* 0x08201f0006b37f89 */ /* 0x000e6200000e0000 */
[----:B------:R-:W-:Y:S01]  /*c7b0*/  FFMA.FTZ R16, R17, R142, R16 ;  /* 0x0000008e11107223 */ /* 0x000fe20000010010 */
[----:B------:R-:W-:Y:S01]  /*c7c0*/  FFMA.FTZ R141, R101, R140, R220 ;  /* 0x0000008c658d7223 */ /* 0x000fe200000100dc */
[----:B------:R-:W-:Y:S01]  /*c7d0*/  FMUL.FTZ R218, R218, R143 ;  /* 0x0000008fdada7220 */ /* 0x000fe20000410000 */
[----:B------:R-:W2:Y:S01]  /*c7e0*/  SHFL.DOWN PT, R158, R7, 0x1, 0x1f ;  /* 0x08201f00079e7f89 */ /* 0x000ea200000e0000 */
[----:B------:R-:W-:Y:S01]  /*c7f0*/  FMUL.FTZ R219, R219, R168 ;  /* 0x000000a8dbdb7220 */ /* 0x000fe20000410000 */
[----:B------:R-:W-:Y:S01]  /*c800*/  FADD.FTZ R94, R141, R94 ;  /* 0x0000005e8d5e7221 */ /* 0x000fe20000010000 */
[----:B------:R-:W-:Y:S01]  /*c810*/  FMUL.FTZ R14, R14, R198 ;  /* 0x000000c60e0e7220 */ /* 0x000fe20000410000 */
[----:B------:R-:W-:Y:S01]  /*c820*/  FFMA.FTZ R176, R235, R176, R218 ;  /* 0x000000b0ebb07223 */ /* 0x000fe200000100da */
[----:B------:R-:W-:Y:S01]  /*c830*/  FFMA.FTZ R139, R236, R139, R219 ;  /* 0x0000008bec8b7223 */ /* 0x000fe200000100db */
[----:B------:R-:W-:Y:S01]  /*c840*/  FMUL.FTZ R223, R223, R194 ;  /* 0x000000c2dfdf7220 */ /* 0x000fe20000410000 */
[----:B------:R-:W-:Y:S01]  /*c850*/  FMUL.FTZ R192, R233, R192 ;  /* 0x000000c0e9c07220 */ /* 0x000fe20000410000 */
[----:B------:R-:W-:Y:S01]  /*c860*/  FFMA.FTZ R15, R15, R172, R14 ;  /* 0x000000ac0f0f7223 */ /* 0x000fe2000001000e */
[----:B------:R-:W-:Y:S01]  /*c870*/  FFMA.FTZ R9, R103, R162, R176 ;  /* 0x000000a267097223 */ /* 0x000fe200000100b0 */
[----:B------:R-:W-:Y:S01]  /*c880*/  FFMA.FTZ R14, R100, R151, R139 ;  /* 0x00000097640e7223 */ /* 0x000fe2000001008b */
[----:B------:R-:W-:Y:S01]  /*c890*/  FFMA.FTZ R177, R234, R177, R223 ;  /* 0x000000b1eab17223 */ /* 0x000fe200000100df */
[----:B0-----:R-:W-:Y:S01]  /*c8a0*/  @!P2 FADD.FTZ R5, R5, R134 ;  /* 0x000000860505a221 */ /* 0x001fe20000010000 */
[----:B------:R-:W-:Y:S01]  /*c8b0*/  FFMA.FTZ R190, R215, R190, R192 ;  /* 0x000000bed7be7223 */ /* 0x000fe200000100c0 */
[----:B------:R-:W-:Y:S01]  /*c8c0*/  FADD.FTZ R93, R8, R93 ;  /* 0x0000005d085d7221 */ /* 0x000fe20000010000 */
[----:B------:R-:W-:Y:S01]  /*c8d0*/  FADD.FTZ R92, R9, R92 ;  /* 0x0000005c095c7221 */ /* 0x000fe20000010000 */
[----:B-----5:R-:W-:Y:S01]  /*c8e0*/  @!P2 FADD.FTZ R4, R4, R157 ;  /* 0x0000009d0404a221 */ /* 0x020fe20000010000 */
[----:B------:R-:W0:Y:S01]  /*c8f0*/  SHFL.DOWN PT, R134, R5, 0x2, 0x1f ;  /* 0x08401f0005867f89 */ /* 0x000e2200000e0000 */
[-C--:B------:R-:W-:Y:S01]  /*c900*/  FFMA.FTZ R56, R73, R15.reuse, R56 ;  /* 0x0000000f49387223 */ /* 0x080fe20000010038 */
[----:B------:R-:W-:Y:S01]  /*c910*/  FFMA.FTZ R8, R104, R15, R177 ;  /* 0x0000000f68087223 */ /* 0x000fe200000100b1 */
        /* <DEDUP_REMOVED lines=8> */
[----:B------:R-:W-:Y:S01]  /*c9a0*/  FMUL.FTZ R136, R136, R169 ;  /* 0x000000a988887220 */ /* 0x000fe20000410000 */
[----:B------:R-:W5:Y:S01]  /*c9b0*/  SHFL.DOWN PT, R140, R7, 0x2, 0x1f ;  /* 0x08401f00078c7f89 */ /* 0x000f6200000e0000 */
[----:B------:R-:W-:Y:S01]  /*c9c0*/  FMUL.FTZ R152, R152, R153 ;  /* 0x0000009998987220 */ /* 0x000fe20000410000 */
[----:B------:R-:W-:Y:S01]  /*c9d0*/  FMUL.FTZ R18, R18, R200 ;  /* 0x000000c812127220 */ /* 0x000fe20000410000 */
[----:B------:R-:W-:Y:S01]  /*c9e0*/  FFMA.FTZ R12, R11, R12, R136 ;  /* 0x0000000c0b0c7223 */ /* 0x000fe20000010088 */
[----:B------:R-:W-:Y:S01]  /*c9f0*/  FMUL.FTZ R231, R231, R188 ;  /* 0x000000bce7e77220 */ /* 0x000fe20000410000 */
[----:B------:R-:W-:Y:S01]  /*ca00*/  FFMA.FTZ R137, R137, R156, R152 ;  /* 0x0000009c89897223 */ /* 0x000fe20000010098 */
[----:B------:R-:W-:Y:S01]  /*ca10*/  FFMA.FTZ R19, R19, R160, R18 ;  /* 0x000000a013137223 */ /* 0x000fe20000010012 */
[----:B------:R-:W-:Y:S01]  /*ca20*/  FFMA.FTZ R11, R99, R138, R12 ;  /* 0x0000008a630b7223 */ /* 0x000fe2000001000c */
[----:B------:R-:W-:Y:S01]  /*ca30*/  FFMA.FTZ R175, R222, R175, R231 ;  /* 0x000000afdeaf7223 */ /* 0x000fe200000100e7 */
[----:B------:R-:W-:Y:S01]  /*ca40*/  FFMA.FTZ R12, R98, R165, R137 ;  /* 0x000000a5620c7223 */ /* 0x000fe20000010089 */
[----:B------:R-:W-:Y:S01]  /*ca50*/  FMUL.FTZ R20, R20, R201 ;  /* 0x000000c914147220 */ /* 0x000fe20000410000 */
[----:B------:R-:W-:Y:S01]  /*ca60*/  FADD.FTZ R96, R11, R96 ;  /* 0x000000600b607221 */ /* 0x000fe20000010000 */
[----:B0-----:R-:W-:Y:S01]  /*ca70*/  @!P2 FADD.FTZ R5, R5, R134 ;  /* 0x000000860505a221 */ /* 0x001fe20000010000 */
[----:B------:R-:W-:Y:S01]  /*ca80*/  FADD.FTZ R97, R12, R97 ;  /* 0x000000610c617221 */ /* 0x000fe20000010000 */
        /* <DEDUP_REMOVED lines=17> */
[----:B------:R-:W-:Y:S01]  /*cba0*/  FMUL.FTZ R24, R24, R203 ;  /* 0x000000cb18187220 */ /* 0x000fe20000410000 */
[----:B------:R-:W-:Y:S01]  /*cbb0*/  FMUL.FTZ R182, R229, R182 ;  /* 0x000000b6e5b67220 */ /* 0x000fe20000410000 */
[----:B------:R-:W-:Y:S01]  /*cbc0*/  FMUL.FTZ R26, R26, R204 ;  /* 0x000000cc1a1a7220 */ /* 0x000fe20000410000 */
[----:B------:R-:W-:Y:S01]  /*cbd0*/  FMUL.FTZ R167, R228, R167 ;  /* 0x000000a7e4a77220 */ /* 0x000fe20000410000 */
[----:B------:R-:W-:Y:S01]  /*cbe0*/  FADD.FTZ R90, R9, R90 ;  /* 0x0000005a095a7221 */ /* 0x000fe20000010000 */
[----:B------:R-:W-:Y:S01]  /*cbf0*/  FADD.FTZ R89, R8, R89 ;  /* 0x0000005908597221 */ /* 0x000fe20000010000 */
[----:B------:R-:W-:Y:S01]  /*cc00*/  ISETP.GT.AND P3, PT, R131, 0xf, PT ;  /* 0x0000000f8300780c */ /* 0x000fe20003f64270 */
        /* <DEDUP_REMOVED lines=9> */
[----:B------:R-:W-:Y:S01]  /*cca0*/  FADD.FTZ R88, R9, R88 ;  /* 0x0000005809587221 */ /* 0x000fe20000010000 */
        /* <DEDUP_REMOVED lines=8> */
[----:B------:R-:W-:Y:S01]  /*cd30*/  FMUL.FTZ R28, R28, R205 ;  /* 0x000000cd1c1c7220 */ /* 0x000fe20000410000 */
[----:B------:R-:W-:Y:S01]  /*cd40*/  FADD.FTZ R86, R9, R86 ;  /* 0x0000005609567221 */ /* 0x000fe20000010000 */
[----:B------:R-:W5:Y:S01]  /*cd50*/  SHFL.DOWN PT, R14, R7, 0x8, 0x1f ;  /* 0x09001f00070e7f89 */ /* 0x000f6200000e0000 */
[----:B------:R-:W-:Y:S01]  /*cd60*/  FMUL.FTZ R227, R227, R178 ;  /* 0x000000b2e3e37220 */ /* 0x000fe20000410000 */
[----:B------:R-:W-:Y:S01]  /*cd70*/  FADD.FTZ R85, R8, R85 ;  /* 0x0000005508557221 */ /* 0x000fe20000010000 */
        /* <DEDUP_REMOVED lines=26> */
[----:B------:R0:W-:Y:S02]  /*cf20*/  @!P2 STS.128 [UR16+0x2110], R4 ;  /* 0x00211004ff00a988 */ /* 0x0001e40008000c10 */
.L_x_13193:
[----:B------:R-:W-:Y:S05]  /*cf30*/  BSYNC.RECONVERGENT B0 ;  /* 0x0000000000007941 */ /* 0x000fea0003800200 */
.L_x_13192:
        /* <DEDUP_REMOVED lines=9> */
[----:B--2---:R-:W-:Y:S01]  /*cfd0*/  FFMA.FTZ R9, R111, R28, R226 ;  /* 0x0000001c6f097223 */ /* 0x004fe200000100e2 */
        /* <DEDUP_REMOVED lines=14> */
[----:B------:R-:W0:Y:S04]  /*d0c0*/  @P2 LDS.64 R2, [UR9+0x4e50] ;  /* 0x004e5009ff022984 */ /* 0x000e280008000a00 */
[----:B-1----:R-:W1:Y:S01]  /*d0d0*/  @P2 LDS.64 R8, [UR9+0x4650] ;  /* 0x00465009ff082984 */ /* 0x002e620008000a00 */
[----:B0-----:R-:W-:Y:S01]  /*d0e0*/  @P2 FADD.FTZ R6, R6, R2 ;  /* 0x0000000206062221 */ /* 0x001fe20000010000 */
[----:B------:R-:W-:Y:S01]  /*d0f0*/  @P2 FADD.FTZ R7, R7, R3 ;  /* 0x0000000307072221 */ /* 0x000fe20000010000 */
[----:B-1----:R-:W-:Y:S01]  /*d100*/  @P2 FADD.FTZ R4, R4, R8 ;  /* 0x0000000804042221 */ /* 0x002fe20000010000 */
[----:B------:R-:W-:-:S03]  /*d110*/  @P2 FADD.FTZ R5, R5, R9 ;  /* 0x0000000905052221 */ /* 0x000fc60000010000 */
[----:B------:R2:W-:Y:S04]  /*d120*/  STS.64 [UR9+0x4e50], R6 ;  /* 0x004e5006ff007988 */ /* 0x0005e80008000a09 */
[----:B------:R2:W-:Y:S02]  /*d130*/  STS.64 [UR9+0x4650], R4 ;  /* 0x00465004ff007988 */ /* 0x0005e40008000a09 */
.L_x_13195:
[----:B------:R-:W-:Y:S05]  /*d140*/  BSYNC.RECONVERGENT B0 ;  /* 0x0000000000007941 */ /* 0x000fea0003800200 */
.L_x_13194:
[----:B------:R-:W-:-:S04]  /*d150*/  UIADD3 UR8, UPT, UPT, UR8, 0x1, URZ ;  /* 0x0000000108087890 */ /* 0x000fc8000fffe0ff */
[----:B------:R-:W-:-:S09]  /*d160*/  UISETP.GE.AND UP0, UPT, UR8, UR46, UPT ;  /* 0x0000002e0800728c */ /* 0x000fd2000bf06270 */
[----:B------:R-:W-:Y:S05]  /*d170*/  BRA.U !UP0, `(.L_x_13196) ;  /* 0xffffff75088c7547 */ /* 0x000fea000b83ffff */
.L_x_13114:
        /* <DEDUP_REMOVED lines=8> */
[----:B------:R-:W-:Y:S02]  /*d200*/  SHF.L.U32 R2, R135, 0x4, RZ ;  /* 0x0000000487027819 */ /* 0x000fe400000006ff */
[----:B------:R-:W-:Y:S01]  /*d210*/  MOV R6, UR29 ;  /* 0x0000001d00067c02 */ /* 0x000fe20008000f00 */
[----:B------:R-:W2:Y:S01]  /*d220*/  LDCU.64 UR32, c[0x0][0x500] ;  /* 0x0000a000ff2077ac */ /* 0x000ea20008000a00 */
[----:B------:R-:W-:Y:S02]  /*d230*/  LOP3.LUT R9, R5, 0x3e00, R2, 0xf8, !PT ;  /* 0x00003e0005097812 */ /* 0x000fe400078ef802 */
[----:B------:R-:W2:Y:S01]  /*d240*/  S2UR UR12, SR_CTAID.Y ;  /* 0x00000000000c79c3 */ /* 0x000ea20000002600 */
[----:B------:R-:W-:Y:S01]  /*d250*/  UIADD3 UR8, UPT, UPT, UR8, -0x200, URZ ;  /* 0xfffffe0008087890 */ /* 0x000fe2000fffe0ff */
[C---:B------:R-:W-:Y:S01]  /*d260*/  LOP3.LUT R41, R9.reuse, 0x20, RZ, 0xfc, !PT ;  /* 0x0000002009297812 */ /* 0x040fe200078efcff */
[----:B------:R-:W-:Y:S01]  /*d270*/  UMOV UR9, URZ ;  /* 0x000000ff00097c82 */ /* 0x000fe20008000000 */
[C---:B------:R-:W-:Y:S01]  /*d280*/  LOP3.LUT R43, R9.reuse, 0x40, RZ, 0xfc, !PT ;  /* 0x00000040092b7812 */ /* 0x040fe200078efcff */
[----:B------:R-:W-:Y:S01]  /*d290*/  UIADD3 UR28, UP0, UPT, UR28, -0x1000, URZ ;  /* 0xfffff0001c1c7890 */ /* 0x000fe2000ff1e0ff */
[C---:B------:R-:W-:Y:S01]  /*d2a0*/  LOP3.LUT R45, R9.reuse, 0x60, RZ, 0xfc, !PT ;  /* 0x00000060092d7812 */ /* 0x040fe200078efcff */
[----:B------:R-:W-:Y:S01]  /*d2b0*/  UIADD3 UR21, UP1, UPT, UR21, -0x800, URZ ;  /* 0xfffff80015157890 */ /* 0x000fe2000ff3e0ff */
[C---:B------:R-:W-:Y:S01]  /*d2c0*/  LOP3.LUT R47, R9.reuse, 0x80, RZ, 0xfc, !PT ;  /* 0x00000080092f7812 */ /* 0x040fe200078efcff */
[----:B------:R5:W-:Y:S01]  /*d2d0*/  STS [R114], R65 ;  /* 0x0000004172007388 */ /* 0x000be20000000800 */
[C---:B------:R-:W-:Y:S01]  /*d2e0*/  LOP3.LUT R49, R9.reuse, 0xa0, RZ, 0xfc, !PT ;  /* 0x000000a009317812 */ /* 0x040fe200078efcff */
[----:B------:R-:W-:Y:S01]  /*d2f0*/  UIADD3.X UR27, UPT, UPT, UR27, -0x1, URZ, UP0, !UPT ;  /* 0xffffffff1b1b7890 */ /* 0x000fe200087fe4ff */
[C---:B------:R-:W-:Y:S01]  /*d300*/  LOP3.LUT R67, R9.reuse, 0x1c0, RZ, 0xfc, !PT ;  /* 0x000001c009437812 */ /* 0x040fe200078efcff */
[----:B------:R-:W-:Y:S01]  /*d310*/  STS [R114+0x4], R64 ;  /* 0x0000044072007388 */ /* 0x000fe20000000800 */
[----:B------:R-:W-:Y:S01]  /*d320*/  LOP3.LUT R69, R9, 0x1e0, RZ, 0xfc, !PT ;  /* 0x000001e009457812 */ /* 0x000fe200078efcff */
[----:B0-----:R-:W-:-:S02]  /*d330*/  UIMAD.WIDE.U32 UR14, UR34, UR18, UR8 ;  /* 0x00000012220e72a5 */ /* 0x001fc4000f8e0008 */
[----:B------:R0:W-:Y:S01]  /*d340*/  STS [R114+0x8], R63 ;  /* 0x0000083f72007388 */ /* 0x0001e20000000800 */
[----:B------:R-:W-:Y:S01]  /*d350*/  UISETP.GT.AND UP0, UPT, UR20, 0x1, UPT ;  /* 0x000000011400788c */ /* 0x000fe2000bf04270 */
        /* <DEDUP_REMOVED lines=9> */
[----:B------:R-:W-:-:S02]  /*d3f0*/  UIADD3 UR23, UP2, UPT, UR23, -0x800, URZ ;  /* 0xfffff80017177890 */ /* 0x000fc4000ff5e0ff */
[----:B------:R-:W-:Y:S01]  /*d400*/  MOV R4, UR13 ;  /* 0x0000000d00047c02 */ /* 0x000fe20008000f00 */
[----:B------:R0:W-:Y:S01]  /*d410*/  STS [R114+0x18], R59 ;  /* 0x0000183b72007388 */ /* 0x0001e20000000800 */
[C---:B------:R-:W-:Y:S01]  /*d420*/  IADD3 R3, P4, PT, R9.reuse, UR14, RZ ;  /* 0x0000000e09037c10 */ /* 0x040fe2000ff9e0ff */
[----:B------:R-:W-:Y:S01]  /*d430*/  UIADD3 UR25, UP3, UPT, UR25, -0x800, URZ ;  /* 0xfffff80019197890 */ /* 0x000fe2000ff7e0ff */
        /* <DEDUP_REMOVED lines=10> */
[----:B------:R-:W-:Y:S02]  /*d4e0*/  UIADD3.X UR24, UPT, UPT, UR24, -0x1, URZ, UP2, !UPT ;  /* 0xffffffff18187890 */ /* 0x000fe400097fe4ff */
[----:B------:R0:W-:Y:S01]  /*d4f0*/  STS [R114+0x28], R55 ;  /* 0x0000283772007388 */ /* 0x0001e20000000800 */
[----:B------:R-:W-:Y:S01]  /*d500*/  UIADD3.X UR26, UPT, UPT, UR26, -0x1, URZ, UP3, !UPT ;  /* 0xffffffff1a1a7890 */ /* 0x000fe20009ffe4ff */
[C---:B--2---:R-:W-:Y:S02]  /*d510*/  LOP3.LUT R57, R9.reuse, 0x120, RZ, 0xfc, !PT ;  /* 0x0000012009397812 */ /* 0x044fe400078efcff */
[----:B------:R-:W-:Y:S04]  /*d520*/  STS [R114+0x2c], R54 ;  /* 0x00002c3672007388 */ /* 0x000fe80000000800 */
[----:B------:R2:W-:Y:S01]  /*d530*/  STS [R114+0x30], R53 ;  /* 0x0000303572007388 */ /* 0x0005e20000000800 */
[----:B-1----:R-:W-:Y:S01]  /*d540*/  UIMAD.WIDE.U32 UR8, UR34, UR14, UR8 ;  /* 0x0000000e220872a5 */ /* 0x002fe2000f8e0008 */
[----:B0-----:R-:W-:-:S02]  /*d550*/  LOP3.LUT R55, R9, 0x100, RZ, 0xfc, !PT ;  /* 0x0000010009377812 */ /* 0x001fc400078efcff */
[----:B------:R-:W-:Y:S01]  /*d560*/  STS [R114+0x34], R52 ;  /* 0x0000343472007388 */ /* 0x000fe20000000800 */
[----:B------:R-:W-:Y:S01]  /*d570*/  UIMAD UR9, UR34, UR15, UR9 ;  /* 0x0000000f220972a4 */ /* 0x000fe2000f8e0209 */
[----:B------:R-:W0:Y:S02]  /*d580*/  LDCU.64 UR14, c[0x0][0x560] ;  /* 0x0000ac00ff0e77ac */ /* 0x000e240008000a00 */
[----:B------:R1:W-:Y:S01]  /*d590*/  STS [R114+0x38], R51 ;  /* 0x0000383372007388 */ /* 0x0003e20000000800 */
[----:B--2---:R-:W-:-:S03]  /*d5a0*/  LOP3.LUT R53, R9, 0xe0, RZ, 0xfc, !PT ;  /* 0x000000e009357812 */ /* 0x004fc600078efcff */
        /* <DEDUP_REMOVED lines=149> */
.L_x_13112:
        /* <DEDUP_REMOVED lines=33> */
.L_x_13199:
[----:B0-----:R-:W-:Y:S05]  /*e110*/  BSYNC.RECONVERGENT B0 ;  /* 0x0000000000007941 */ /* 0x001fea0003800200 */
.L_x_13198:
        /* <DEDUP_REMOVED lines=31> */
.L_x_13201:
[----:B------:R-:W-:Y:S05]  /*e310*/  BSYNC.RECONVERGENT B0 ;  /* 0x0000000000007941 */ /* 0x000fea0003800200 */
.L_x_13200:
        /* <DEDUP_REMOVED lines=11> */
[----:B------:R-:W1:Y:S02]  /*e3d0*/  LDCU.64 UR20, c[0x0][0x4f0] ;  /* 0x00009e00ff1477ac */ /* 0x000e640008000a00 */
[----:B------:R-:W-:Y:S01]  /*e3e0*/  UMOV UR9, 0x400 ;  /* 0x0000040000097882 */ /* 0x000fe20000000000 */
[----:B------:R-:W1:Y:S01]  /*e3f0*/  LDCU.64 UR22, c[0x0][0x540] ;  /* 0x0000a800ff1677ac */ /* 0x000e620008000a00 */
[----:B------:R-:W-:-:S02]  /*e400*/  UIMAD UR12, UR12, UR11, UR7 ;  /* 0x0000000b0c0c72a4 */ /* 0x000fc4000f8e0207 */
[----:B0-----:R-:W-:-:S12]  /*e410*/  ULEA UR9, UR13, UR9, 0x18 ;  /* 0x000000090d097291 */ /* 0x001fd8000f8ec0ff */
.L_x_13203:
[----:B------:R-:W-:Y:S02]  /*e420*/  LEA R0, R11, UR9, 0x3 ;  /* 0x000000090b007c11 */ /* 0x000fe4000f8e18ff */
[----:B0-2---:R-:W-:Y:S02]  /*e430*/  MOV R3, UR7 ;  /* 0x0000000700037c02 */ /* 0x005fe40008000f00 */
        /* <DEDUP_REMOVED lines=8> */
[----:B-1----:R-:W-:Y:S01]  /*e4c0*/  IMAD R10, R3, UR20, RZ ;  /* 0x00000014030a7c24 */ /* 0x002fe2000f8e02ff */
        /* <DEDUP_REMOVED lines=21> */
.L_x_13202:
[----:B------:R-:W-:Y:S05]  /*e620*/  EXIT ;  /* 0x000000000000794d */ /* 0x000fea0003800000 */
.L_x_13204:
        /* <DEDUP_REMOVED lines=13> */
.L_x_18729:


//--------------------- .text._Z25selective_scan_bwd_kernelI32Selective_Scan_bwd_kernel_traitsILi32ELi16ELb0ELb1ELb0ELb1ELb0EfN3c107complexIfEEEEv12SSMParamsBwd --------------------------
	.section	.text._Z25selective_scan_bwd_kernelI32Selective_Scan_bwd_kernel_traitsILi32ELi16ELb0ELb1ELb0ELb1ELb0EfN3c107complexIfEEEEv12SSMParamsBwd,"ax",@progbits
	.align	128
        .global         _Z25selective_scan_bwd_kernelI32Selective_Scan_bwd_kernel_traitsILi32ELi16ELb0ELb1ELb0ELb1ELb0EfN3c107complexIfEEEEv12SSMParamsBwd
        .type           _Z25selective_scan_bwd_kernelI32Selective_Scan_bwd_kernel_traitsILi32ELi16ELb0ELb1ELb0ELb1ELb0EfN3c107complexIfEEEEv12SSMParamsBwd,@function
        .size           _Z25selective_scan_bwd_kernelI32Selective_Scan_bwd_kernel_traitsILi32ELi16ELb0ELb1ELb0ELb1ELb0EfN3c107complexIfEEEEv12SSMParamsBwd,(.L_x_18730 - _Z25selective_scan_bwd_kernelI32Selective_Scan_bwd_kernel_traitsILi32ELi16ELb0ELb1ELb0ELb1ELb0EfN3c107complexIfEEEEv12SSMParamsBwd)
        .other          _Z25selective_scan_bwd_kernelI32Selective_Scan_bwd_kernel_traitsILi32ELi16ELb0ELb1ELb0ELb1ELb0EfN3c107complexIfEEEEv12SSMParamsBwd,@"STO_CUDA_ENTRY STV_DEFAULT"
_Z25selective_scan_bwd_kernelI32Selective_Scan_bwd_kernel_traitsILi32ELi16ELb0ELb1ELb0ELb1ELb0EfN3c107complexIfEEEEv12SSMParamsBwd:
.text._Z25selective_scan_bwd_kernelI32Selective_Scan_bwd_kernel_traitsILi32ELi16ELb0ELb1ELb0ELb1ELb0EfN3c107complexIfEEEEv12SSMParamsBwd:
        /* <DEDUP_REMOVED lines=31> */
[----:B------:R-:W-:-:S02]  /*01f0*/  CS2R R112, SRZ ;  /* 0x0000000000707805 */ /* 0x000fc4000001ff00 */
        /* <DEDUP_REMOVED lines=105> */
[----:B------:R-:W-:Y:S01]  /*0890*/  UMOV UR15, UR13 ;  /* 0x0000000d000f7c82 */ /* 0x000fe20008000000 */
[C---:B0-----:R-:W-:Y:S02]  /*08a0*/  SHF.L.U32 R0, R5.reuse, 0x4, RZ ;  /* 0x0000000405007819 */ /* 0x041fe400000006ff */
[----:B------:R-:W-:-:S04]  /*08b0*/  LOP3.LUT R5, R5, 0x1f, RZ, 0xc0, !PT ;  /* 0x0000001f05057812 */ /* 0x000fc800078ec0ff */
[----:B-1----:R-:W-:-:S07]  /*08c0*/  LOP3.LUT R7, R5, 0x3e00, R0, 0xf8, !PT ;  /* 0x00003e0005077812 */ /* 0x002fce00078ef800 */
.L_x_13321:
[----:B------:R-:W0:Y:S01]  /*08d0*/  S2R R136, SR_TID.X ;  /* 0x0000000000887919 */ /* 0x000e220000002100 */
[----:B------:R-:W1:Y:S01]  /*08e0*/  LDCU UR23, c[0x0][0x388] ;  /* 0x00007100ff1777ac */ /* 0x000e620008000800 */
[----:B------:R-:W-:Y:S02]  /*08f0*/  MOV R2, UR14 ;  /* 0x0000000e00027c02 */ /* 0x000fe40008000f00 */
[----:B------:R-:W-:Y:S02]  /*0900*/  CS2R R14, SRZ ;  /* 0x00000000000e7805 */ /* 0x000fe4000001ff00 */
[----:B------:R-:W-:Y:S01]  /*0910*/  MOV R3, UR15 ;  /* 0x0000000f00037c02 */ /* 0x000fe20008000f00 */
[----:B------:R-:W-:Y:S01]  /*0920*/  ULEA UR8, UR11, 0xfffffe00, 0x9 ;  /* 0xfffffe000b087891 */ /* 0x000fe2000f8e48ff */
[----:B------:R-:W-:Y:S01]  /*0930*/  HFMA2 R17, -RZ, RZ, 0, 0 ;  /* 0x00000000ff117431 */ /* 0x000fe200000001ff */
[----:B------:R-:W-:Y:S02]  /*0940*/  CS2R R10, SRZ ;  /* 0x00000000000a7805 */ /* 0x000fe4000001ff00 */
[----:B------:R-:W-:-:S02]  /*0950*/  MOV R13, RZ ;  /* 0x000000ff000d7202 */ /* 0x000fc40000000f00 */
[----:B------:R-:W-:Y:S02]  /*0960*/  CS2R R20, SRZ ;  /* 0x0000000000147805 */ /* 0x000fe4000001ff00 */
[----:B------:R-:W-:Y:S02]  /*0970*/  CS2R R24, SRZ ;  /* 0x0000000000187805 */ /* 0x000fe4000001ff00 */
[----:B------:R-:W-:Y:S02]  /*0980*/  CS2R R28, SRZ ;  /* 0x00000000001c7805 */ /* 0x000fe4000001ff00 */
[----:B------:R-:W-:Y:S01]  /*0990*/  MOV R32, RZ ;  /* 0x000000ff00207202 */ /* 0x000fe20000000f00 */
[----:B-1----:R-:W-:Y:S01]  /*09a0*/  UIADD3 UR8, UPT, UPT, -UR8, UR23, URZ ;  /* 0x0000001708087290 */ /* 0x002fe2000fffe1ff */
[----:B------:R-:W-:Y:S05]  /*09b0*/  BAR.SYNC.DEFER_BLOCKING 0x0 ;  /* 0x0000000000007b1d */ /* 0x000fea0000010000 */
        /* <DEDUP_REMOVED lines=8> */
[----:B------:R-:W-:Y:S02]  /*0a40*/  SHF.L.U32 R2, R30, 0x2, RZ ;  /* 0x000000021e027819 */ /* 0x000fe400000006ff */
[----:B------:R-:W-:Y:S02]  /*0a50*/  ISETP.GE.AND P4, PT, R4, UR8, PT ;  /* 0x0000000804007c0c */ /* 0x000fe4000bf86270 */
[----:B------:R-:W-:-:S02]  /*0a60*/  LOP3.LUT R3, R30, 0x60, RZ, 0xfc, !PT ;  /* 0x000000601e037812 */ /* 0x000fc400078efcff */
[----:B------:R-:W-:Y:S02]  /*0a70*/  P2R R42, PR, RZ, 0x1 ;  /* 0x00000001ff2a7803 */ /* 0x000fe40000000000 */
[C---:B------:R-:W-:Y:S02]  /*0a80*/  IADD3 R4, P1, PT, R2.reuse, UR16, RZ ;  /* 0x0000001002047c10 */ /* 0x040fe4000ff3e0ff */
[----:B------:R-:W-:Y:S02]  /*0a90*/  IADD3 R2, P0, PT, R2, UR18, RZ ;  /* 0x0000001202027c10 */ /* 0x000fe4000ff1e0ff */
[----:B------:R-:W-:Y:S02]  /*0aa0*/  LOP3.LUT R12, R30, 0xe0, RZ, 0xfc, !PT ;  /* 0x000000e01e0c7812 */ /* 0x000fe400078efcff */
[----:B------:R-:W-:Y:S01]  /*0ab0*/  ISETP.GE.AND P5, PT, R3, UR8, PT ;  /* 0x0000000803007c0c */ /* 0x000fe2000bfa6270 */
[----:B------:R-:W2:Y:S01]  /*0ac0*/  @!P4 LDG.E R13, desc[UR24][R6.64+0x200] ;  /* 0x00020018060dc981 */ /* 0x000ea2000c1e1900 */
[----:B------:R-:W-:-:S02]  /*0ad0*/  IADD3.X R5, PT, PT, RZ, UR17, RZ, P1, !PT ;  /* 0x00000011ff057c10 */ /* 0x000fc40008ffe4ff */
[----:B------:R-:W-:Y:S02]  /*0ae0*/  ISETP.NE.AND P1, PT, R41, RZ, PT ;  /* 0x000000ff2900720c */ /* 0x000fe40003f25270 */
[----:B------:R-:W-:Y:S02]  /*0af0*/  IADD3.X R3, PT, PT, RZ, UR19, RZ, P0, !PT ;  /* 0x00000013ff037c10 */ /* 0x000fe400087fe4ff */
[----:B------:R-:W-:Y:S02]  /*0b00*/  ISETP.GE.AND P0, PT, R12, UR8, PT ;  /* 0x000000080c007c0c */ /* 0x000fe4000bf06270 */
[C---:B------:R-:W-:Y:S02]  /*0b10*/  LOP3.LUT R8, R30.reuse, 0xc0, RZ, 0xfc, !PT ;  /* 0x000000c01e087812 */ /* 0x040fe400078efcff */
[----:B------:R-:W-:Y:S02]  /*0b20*/  LOP3.LUT R0, R30, 0x40, RZ, 0xfc, !PT ;  /* 0x000000401e007812 */ /* 0x000fe400078efcff */
[----:B------:R-:W-:-:S02]  /*0b30*/  ISETP.GE.AND P2, PT, R8, UR8, PT ;  /* 0x0000000808007c0c */ /* 0x000fc4000bf46270 */
[----:B------:R-:W-:Y:S02]  /*0b40*/  CS2R R8, SRZ ;  /* 0x0000000000087805 */ /* 0x000fe4000001ff00 */
[----:B------:R-:W-:Y:S02]  /*0b50*/  ISETP.GE.AND P6, PT, R0, UR8, PT ;  /* 0x0000000800007c0c */ /* 0x000fe4000bfc6270 */
[C---:B------:R-:W-:Y:S02]  /*0b60*/  LOP3.LUT R16, R30.reuse, 0x100, RZ, 0xfc, !PT ;  /* 0x000001001e107812 */ /* 0x040fe400078efcff */
[----:B------:R-:W-:Y:S01]  /*0b70*/  LOP3.LUT R0, R30, 0xa0, RZ, 0xfc, !PT ;  /* 0x000000a01e007812 */ /* 0x000fe200078efcff */
[----:B------:R-:W3:Y:S01]  /*0b80*/  @!P1 LDG.E R9, desc[UR24][R6.64] ;  /* 0x0000001806099981 */ /* 0x000ee2000c1e1900 */
[----:B------:R-:W-:Y:S02]  /*0b90*/  ISETP.GE.AND P1, PT, R26, UR8, PT ;  /* 0x000000081a007c0c */ /* 0x000fe4000bf26270 */
[----:B------:R-:W-:Y:S01]  /*0ba0*/  P2R R48, PR, RZ, 0x1 ;  /* 0x00000001ff307803 */ /* 0x000fe20000000000 */
[----:B------:R-:W4:Y:S01]  /*0bb0*/  @!P0 LDG.E R14, desc[UR24][R6.64+0x380] ;  /* 0x00038018060e8981 */ /* 0x000f22000c1e1900 */
[----:B------:R-:W-:-:S02]  /*0bc0*/  ISETP.GE.AND P0, PT, R16, UR8, PT ;  /* 0x0000000810007c0c */ /* 0x000fc4000bf06270 */
[----:B------:R-:W-:Y:S01]  /*0bd0*/  ISETP.GE.AND P3, PT, R0, UR8, PT ;  /* 0x0000000800007c0c */ /* 0x000fe2000bf66270 */
[----:B------:R-:W-:Y:S01]  /*0be0*/  HFMA2 R0, -RZ, RZ, 0, 0 ;  /* 0x00000000ff007431 */ /* 0x000fe200000001ff */
[C---:B------:R-:W-:Y:S01]  /*0bf0*/  LOP3.LUT R18, R30.reuse, 0x120, RZ, 0xfc, !PT ;  /* 0x000001201e127812 */ /* 0x040fe200078efcff */
[----:B------:R-:W5:Y:S01]  /*0c00*/  @!P6 LDG.E R11, desc[UR24][R6.64+0x100] ;  /* 0x00010018060be981 */ /* 0x000f62000c1e1900 */
[C---:B------:R-:W-:Y:S02]  /*0c10*/  LOP3.LUT R19, R30.reuse, 0x140, RZ, 0xfc, !PT ;  /* 0x000001401e137812 */ /* 0x040fe400078efcff */
[C---:B------:R-:W-:Y:S01]  /*0c20*/  LOP3.LUT R22, R30.reuse, 0x160, RZ, 0xfc, !PT ;  /* 0x000001601e167812 */ /* 0x040fe200078efcff */
[----:B------:R-:W4:Y:S01]  /*0c30*/  @!P2 LDG.E R15, desc[UR24][R6.64+0x300] ;  /* 0x00030018060fa981 */ /* 0x000f22000c1e1900 */
[C---:B------:R-:W-:Y:S02]  /*0c40*/  LOP3.LUT R23, R30.reuse, 0x180, RZ, 0xfc, !PT ;  /* 0x000001801e177812 */ /* 0x040fe400078efcff */
[----:B------:R-:W-:Y:S01]  /*0c50*/  P2R R49, PR, RZ, 0x1 ;  /* 0x00000001ff317803 */ /* 0x000fe20000000000 */
[----:B------:R-:W2:Y:S01]  /*0c60*/  @!P1 LDG.E R0, desc[UR24][R6.64+0x80] ;  /* 0x0000801806009981 */ /* 0x000ea2000c1e1900 */
[----:B------:R-:W-:-:S02]  /*0c70*/  LOP3.LUT R26, R30, 0x1a0, RZ, 0xfc, !PT ;  /* 0x000001a01e1a7812 */ /* 0x000fc400078efcff */
[----:B------:R-:W-:Y:S01]  /*0c80*/  P2R R47, PR, RZ, 0x4 ;  /* 0x00000004ff2f7803 */ /* 0x000fe20000000000 */
[----:B------:R-:W4:Y:S01]  /*0c90*/  @!P0 LDG.E R17, desc[UR24][R6.64+0x400] ;  /* 0x0004001806118981 */ /* 0x000f22000c1e1900 */
[----:B------:R-:W-:Y:S02]  /*0ca0*/  ISETP.GE.AND P0, PT, R18, UR8, PT ;  /* 0x0000000812007c0c */ /* 0x000fe4000bf06270 */
[C---:B------:R-:W-:Y:S01]  /*0cb0*/  LOP3.LUT R27, R30.reuse, 0x1c0, RZ, 0xfc, !PT ;  /* 0x000001c01e1b7812 */ /* 0x040fe200078efcff */
[----:B------:R-:W4:Y:S01]  /*0cc0*/  @!P5 LDG.E R8, desc[UR24][R6.64+0x180] ;  /* 0x000180180608d981 */ /* 0x000f22000c1e1900 */
[----:B------:R-:W-:Y:S02]  /*0cd0*/  ISETP.GE.AND P1, PT, R19, UR8, PT ;  /* 0x0000000813007c0c */ /* 0x000fe4000bf26270 */
[----:B------:R-:W-:Y:S01]  /*0ce0*/  P2R R46, PR, RZ, 0x8 ;  /* 0x00000008ff2e7803 */ /* 0x000fe20000000000 */
[----:B------:R-:W4:Y:S01]  /*0cf0*/  @!P3 LDG.E R10, desc[UR24][R6.64+0x280] ;  /* 0x00028018060ab981 */ /* 0x000f22000c1e1900 */
[----:B------:R-:W-:-:S02]  /*0d00*/  LOP3.LUT R30, R30, 0x1e0, RZ, 0xfc, !PT ;  /* 0x000001e01e1e7812 */ /* 0x000fc400078efcff */
[----:B------:R-:W-:Y:S02]  /*0d10*/  ISETP.GE.AND P2, PT, R22, UR8, PT ;  /* 0x0000000816007c0c */ /* 0x000fe4000bf46270 */
[----:B------:R-:W-:Y:S01]  /*0d20*/  P2R R45, PR, RZ, 0x10 ;  /* 0x00000010ff2d7803 */ /* 0x000fe20000000000 */
[----:B------:R-:W4:Y:S01]  /*0d30*/  @!P0 LDG.E R20, desc[UR24][R6.64+0x480] ;  /* 0x0004801806148981 */ /* 0x000f22000c1e1900 */
[----:B------:R-:W-:Y:S02]  /*0d40*/  ISETP.GE.AND P3, PT, R23, UR8, PT ;  /* 0x0000000817007c0c */ /* 0x000fe4000bf66270 */
[----:B------:R-:W-:Y:S01]  /*0d50*/  P2R R44, PR, RZ, 0x20 ;  /* 0x00000020ff2c7803 */ /* 0x000fe20000000000 */
[----:B------:R-:W4:Y:S01]  /*0d60*/  @!P1 LDG.E R21, desc[UR24][R6.64+0x500] ;  /* 0x0005001806159981 */ /* 0x000f22000c1e1900 */
[----:B------:R-:W-:Y:S02]  /*0d70*/  ISETP.GE.AND P4, PT, R26, UR8, PT ;  /* 0x000000081a007c0c */ /* 0x000fe4000bf86270 */
[----:B------:R-:W-:-:S02]  /*0d80*/  P2R R43, PR, RZ, 0x40 ;  /* 0x00000040ff2b7803 */ /* 0x000fc40000000000 */
        /* <DEDUP_REMOVED lines=68> */
[----:B---3--:R-:W-:Y:S04]  /*11d0*/  STS [R110], R9 ;  /* 0x000000096e007388 */ /* 0x008fe80000000800 */
[----:B--2---:R0:W-:Y:S04]  /*11e0*/  STS [R109+0x80], R0 ;  /* 0x000080006d007388 */ /* 0x0041e80000000800 */
[----:B-----5:R-:W-:Y:S01]  /*11f0*/  STS [R108+0x100], R11 ;  /* 0x0001000b6c007388 */ /* 0x020fe20000000800 */
[----:B0-----:R-:W-:-:S03]  /*1200*/  IADD3 R0, PT, PT, R111, 0x160, RZ ;  /* 0x000001606f007810 */ /* 0x001fc60007ffe0ff */
[----:B----4-:R0:W-:Y:S01]  /*1210*/  STS [R107+0x180], R8 ;  /* 0x000180086b007388 */ /* 0x0101e20000000800 */
[----:B------:R-:W-:-:S03]  /*1220*/  LEA.HI.SX32 R0, R0, R111, 0x1b ;  /* 0x0000006f00007211 */ /* 0x000fc600078fdaff */
[----:B------:R-:W-:Y:S04]  /*1230*/  STS [R106+0x200], R13 ;  /* 0x0002000d6a007388 */ /* 0x000fe80000000800 */
[----:B------:R1:W-:Y:S01]  /*1240*/  STS [R105+0x280], R10 ;  /* 0x0002800a69007388 */ /* 0x0003e20000000800 */
[C---:B0-----:R-:W-:Y:S02]  /*1250*/  IADD3 R8, PT, PT, R111.reuse, 0x1a0, RZ ;  /* 0x000001a06f087810 */ /* 0x041fe40007ffe0ff */
[----:B------:R-:W-:Y:S02]  /*1260*/  LEA R99, R0, UR22, 0x2 ;  /* 0x0000001600637c11 */ /* 0x000fe4000f8e10ff */
[----:B------:R-:W-:Y:S02]  /*1270*/  LEA.HI.SX32 R8, R8, R111, 0x1b ;  /* 0x0000006f08087211 */ /* 0x000fe400078fdaff */
[----:B-1----:R-:W-:-:S02]  /*1280*/  IADD3 R10, PT, PT, R111, 0x1c0, RZ ;  /* 0x000001c06f0a7810 */ /* 0x002fc40007ffe0ff */
[----:B------:R-:W-:Y:S01]  /*1290*/  SHF.L.U32 R0, R111, 0x4, RZ ;  /* 0x000000046f007819 */ /* 0x000fe200000006ff */
[----:B------:R-:W-:Y:S01]  /*12a0*/  STS [R104+0x300], R15 ;  /* 0x0003000f68007388 */ /* 0x000fe20000000800 */
[----:B------:R-:W-:Y:S02]  /*12b0*/  LEA.HI.SX32 R10, R10, R111, 0x1b ;  /* 0x0000006f0a0a7211 */ /* 0x000fe400078fdaff */
[----:B------:R-:W-:Y:S01]  /*12c0*/  LEA R97, R8, UR22, 0x2 ;  /* 0x0000001608617c11 */ /* 0x000fe2000f8e10ff */
[----:B------:R0:W-:Y:S01]  /*12d0*/  STS [R103+0x380], R14 ;  /* 0x0003800e67007388 */ /* 0x0001e20000000800 */
[----:B------:R-:W-:Y:S02]  /*12e0*/  LEA.HI.SX32 R93, R0, R0, 0x1b ;  /* 0x00000000005d7211 */ /* 0x000fe400078fdaff */
[----:B------:R-:W-:Y:S01]  /*12f0*/  LEA R96, R10, UR22, 0x2 ;  /* 0x000000160a607c11 */ /* 0x000fe2000f8e10ff */
[----:B------:R1:W-:Y:S01]  /*1300*/  STS [R102+0x400], R17 ;  /* 0x0004001166007388 */ /* 0x0003e20000000800 */
[----:B------:R-:W-:-:S03]  /*1310*/  LEA R93, R93, UR22, 0x2 ;  /* 0x000000165d5d7c11 */ /* 0x000fc6000f8e10ff */
        /* <DEDUP_REMOVED lines=26> */
[----:B------:R-:W4:Y:S01]  /*14c0*/  @!P0 LDG.E R7, desc[UR24][R4.64] ;  /* 0x0000001804078981 */ /* 0x000f22000c1e1900 */
        /* <DEDUP_REMOVED lines=15> */
[----:B0-----:R-:W-:-:S11]  /*15c0*/  CS2R R14, SRZ ;  /* 0x00000000000e7805 */ /* 0x001fd6000001ff00 */
[----:B------:R-:W5:Y:S01]  /*15d0*/  @!P0 LDG.E R12, desc[UR24][R4.64+0x380] ;  /* 0x00038018040c8981 */ /* 0x000f62000c1e1900 */
[----:B------:R-:W-:Y:S01]  /*15e0*/  ISETP.NE.AND P0, PT, R39, RZ, PT ;  /* 0x000000ff2700720c */ /* 0x000fe20003f05270 */
[----:B------:R-:W-:Y:S01]  /*15f0*/  HFMA2 R0, -RZ, RZ, 0, 0 ;  /* 0x00000000ff007431 */ /* 0x000fe200000001ff */
[----:B-1----:R-:W-:Y:S02]  /*1600*/  CS2R R16, SRZ ;  /* 0x0000000000107805 */ /* 0x002fe4000001ff00 */
[----:B------:R-:W-:Y:S02]  /*1610*/  CS2R R18, SRZ ;  /* 0x0000000000127805 */ /* 0x000fe4000001ff00 */
[----:B--2---:R-:W-:Y:S02]  /*1620*/  MOV R21, RZ ;  /* 0x000000ff00157202 */ /* 0x004fe40000000f00 */
        /* <DEDUP_REMOVED lines=8> */
[----:B------:R0:W2:Y:S01]  /*16b0*/  @!P6 LDG.E R18, desc[UR24][R4.64+0x780] ;  /* 0x000780180412e981 */ /* 0x0000a2000c1e1900 */
[----:B---3--:R-:W-:-:S02]  /*16c0*/  P2R R29, PR, RZ, 0x1 ;  /* 0x00000001ff1d7803 */ /* 0x008fc40000000000 */
        /* <DEDUP_REMOVED lines=18> */
[----:B----4-:R-:W-:Y:S04]  /*17f0*/  STS [R110], R7 ;  /* 0x000000076e007388 */ /* 0x010fe80000000800 */
[----:B-----5:R-:W-:Y:S04]  /*1800*/  STS [R109+0x80], R6 ;  /* 0x000080066d007388 */ /* 0x020fe80000000800 */
[----:B------:R-:W-:Y:S04]  /*1810*/  STS [R108+0x100], R9 ;  /* 0x000100096c007388 */ /* 0x000fe80000000800 */
[----:B------:R-:W-:Y:S04]  /*1820*/  STS [R107+0x180], R8 ;  /* 0x000180086b007388 */ /* 0x000fe80000000800 */
        /* <DEDUP_REMOVED lines=30> */
[----:B0-----:R-:W-:Y:S01]  /*1a10*/  HFMA2 R0, -RZ, RZ, 0, 0 ;  /* 0x00000000ff007431 */ /* 0x001fe200000001ff */
[----:B------:R-:W-:-:S04]  /*1a20*/  CS2R R6, SRZ ;  /* 0x0000000000067805 */ /* 0x000fc8000001ff00 */
        /* <DEDUP_REMOVED lines=18> */
[----:B------:R-:W-:Y:S01]  /*1b50*/  ISETP.NE.AND P0, PT, R28, RZ, PT ;  /* 0x000000ff1c00720c */ /* 0x000fe20003f05270 */
[----:B------:R-:W-:Y:S01]  /*1b60*/  HFMA2 R16, -RZ, RZ, 0, 0 ;  /* 0x00000000ff107431 */ /* 0x000fe200000001ff */
[----:B-1----:R-:W-:Y:S02]  /*1b70*/  CS2R R18, SRZ ;  /* 0x0000000000127805 */ /* 0x002fe4000001ff00 */
        /* <DEDUP_REMOVED lines=11> */
[----:B--2---:R-:W-:-:S05]  /*1c30*/  FADD.FTZ R78, R78, UR6 ;  /* 0x000000064e4e7e21 */ /* 0x004fca0008010000 */
        /* <DEDUP_REMOVED lines=77> */
.L_x_13207:
[----:B------:R-:W-:Y:S05]  /*2110*/  BSYNC.RECONVERGENT B0 ;  /* 0x0000000000007941 */ /* 0x000fea0003800200 */
.L_x_13206:
        /* <DEDUP_REMOVED lines=34> */
.L_x_13209:
[----:B------:R-:W-:Y:S05]  /*2340*/  BSYNC.RECONVERGENT B0 ;  /* 0x0000000000007941 */ /* 0x000fea0003800200 */
.L_x_13208:
        /* <DEDUP_REMOVED lines=34> */
.L_x_13211:
[----:B------:R-:W-:Y:S05]  /*2570*/  BSYNC.RECONVERGENT B0 ;  /* 0x0000000000007941 */ /* 0x000fea0003800200 */
.L_x_13210:
        /* <DEDUP_REMOVED lines=34> */
.L_x_13213:
[----:B------:R-:W-:Y:S05]  /*27a0*/  BSYNC.RECONVERGENT B0 ;  /* 0x0000000000007941 */ /* 0x000fea0003800200 */
.L_x_13212:
        /* <DEDUP_REMOVED lines=34> */
.L_x_13215:
[----:B------:R-:W-:Y:S05]  /*29d0*/  BSYNC.RECONVERGENT B0 ;  /* 0x0000000000007941 */ /* 0x000fea0003800200 */
.L_x_13214:
        /* <DEDUP_REMOVED lines=36> */
.L_x_13217:
[----:B------:R-:W-:Y:S05]  /*2c20*/  BSYNC.RECONVERGENT B0 ;  /* 0x0000000000007941 */ /* 0x000fea0003800200 */
.L_x_13216:
        /* <DEDUP_REMOVED lines=39> */
.L_x_13219:
[----:B------:R-:W-:Y:S05]  /*2ea0*/  BSYNC.RECONVERGENT B0 ;  /* 0x0000000000007941 */ /* 0x000fea0003800200 */
.L_x_13218:
        /* <DEDUP_REMOVED lines=38> */
.L_x_13221:
[----:B------:R-:W-:Y:S05]  /*3110*/  BSYNC.RECONVERGENT B0 ;  /* 0x0000000000007941 */ /* 0x000fea0003800200 */
.L_x_13220:
        /* <DEDUP_REMOVED lines=39> */
.L_x_13223:
[----:B------:R-:W-:Y:S05]  /*3390*/  BSYNC.RECONVERGENT B0 ;  /* 0x0000000000007941 */ /* 0x000fea0003800200 */
.L_x_13222:
        /* <DEDUP_REMOVED lines=38> */
.L_x_13225:
[----:B------:R-:W-:Y:S05]  /*3600*/  BSYNC.RECONVERGENT B0 ;  /* 0x0000000000007941 */ /* 0x000fea0003800200 */
.L_x_13224:
        /* <DEDUP_REMOVED lines=38> */
.L_x_13227:
[----:B------:R-:W-:Y:S05]  /*3870*/  BSYNC.RECONVERGENT B0 ;  /* 0x0000000000007941 */ /* 0x000fea0003800200 */
.L_x_13226:
        /* <DEDUP_REMOVED lines=32> */
.L_x_13229:
[----:B------:R-:W-:Y:S05]  /*3a80*/  BSYNC.RECONVERGENT B0 ;  /* 0x0000000000007941 */ /* 0x000fea0003800200 */
.L_x_13228:
        /* <DEDUP_REMOVED lines=32> */
.L_x_13231:
[----:B------:R-:W-:Y:S05]  /*3c90*/  BSYNC.RECONVERGENT B0 ;  /* 0x0000000000007941 */ /* 0x000fea0003800200 */
.L_x_13230:
        /* <DEDUP_REMOVED lines=32> */
.L_x_13233:
[----:B------:R-:W-:Y:S05]  /*3ea0*/  BSYNC.RECONVERGENT B0 ;  /* 0x0000000000007941 */ /* 0x000fea0003800200 */
.L_x_13232:
        /* <DEDUP_REMOVED lines=32> */
.L_x_13235:
[----:B------:R-:W-:Y:S05]  /*40b0*/  BSYNC.RECONVERGENT B0 ;  /* 0x0000000000007941 */ /* 0x000fea0003800200 */
.L_x_13234:
        /* <DEDUP_REMOVED lines=32> */
.L_x_13237:
[----:B------:R-:W-:Y:S05]  /*42c0*/  BSYNC.RECONVERGENT B0 ;  /* 0x0000000000007941 */ /* 0x000fea0003800200 */
.L_x_13236:
        /* <DEDUP_REMOVED lines=44> */
[----:B------:R-:W-:Y:S01]  /*4590*/  FADD.FTZ R20, R9, R9 ;  /* 0x0000000909147221 */ /* 0x000fe20000010000 */
[----:B------:R-:W-:Y:S01]  /*45a0*/  FADD.FTZ R19, R6, R6 ;  /* 0x0000000606137221 */ /* 0x000fe20000010000 */
[----:B------:R-:W-:Y:S01]  /*45b0*/  FADD.FTZ R18, R7, R7 ;  /* 0x0000000707127221 */ /* 0x000fe20000010000 */
[----:B------:R-:W-:Y:S01]  /*45c0*/  ISETP.EQ.AND P0, PT, R136, RZ, P0 ;  /* 0x000000ff8800720c */ /* 0x000fe20000702270 */
[----:B0-----:R-:W-:Y:S01]  /*45d0*/  UIMAD.WIDE.U32 UR12, UR43, UR26, URZ ;  /* 0x0000001a2b0c72a5 */ /* 0x001fe2000f8e00ff */
        /* <DEDUP_REMOVED lines=16> */
.L_x_13320:
[----:B------:R-:W-:Y:S01]  /*46e0*/  LOP3.LUT R10, R29, 0x3e0, R210, 0xfe, !PT ;  /* 0x000003e01d0a7812 */ /* 0x000fe200078efed2 */
[----:B------:R-:W5:Y:S01]  /*46f0*/  @!P1 LDC.64 R2, c[0x0][0x3c0] ;  /* 0x0000f000ff029b82 */ /* 0x000f620000000a00 */
[----:B------:R-:W-:Y:S02]  /*4700*/  LOP3.LUT R210, R210, 0x7c00, R29, 0xf8, !PT ;  /* 0x00007c00d2d27812 */ /* 0x000fe400078ef81d */
[----:B------:R-:W-:Y:S02]  /*4710*/  CS2R R124, SRZ ;  /* 0x00000000007c7805 */ /* 0x000fe4000001ff00 */
[----:B------:R-:W-:Y:S02]  /*4720*/  ISETP.GE.AND P2, PT, R10, UR41, PT ;  /* 0x000000290a007c0c */ /* 0x000fe4000bf46270 */
[C---:B------:R-:W-:Y:S02]  /*4730*/  LOP3.LUT R8, R210.reuse, 0x20, RZ, 0xfc, !PT ;  /* 0x00000020d2087812 */ /* 0x040fe400078efcff */
[----:B--2---:R-:W-:-:S02]  /*4740*/  LOP3.LUT R12, R210, 0x40, RZ, 0xfc, !PT ;  /* 0x00000040d20c7812 */ /* 0x004fc400078efcff */
[----:B------:R-:W-:Y:S02]  /*4750*/  ISETP.GE.AND P6, PT, R8, UR41, PT ;  /* 0x0000002908007c0c */ /* 0x000fe4000bfc6270 */
[----:B------:R-:W-:Y:S02]  /*4760*/  ISETP.GE.AND P3, PT, R12, UR41, PT ;  /* 0x000000290c007c0c */ /* 0x000fe4000bf66270 */
[----:B------:R-:W-:Y:S02]  /*4770*/  @!P1 MOV R211, RZ ;  /* 0x000000ff00d39202 */ /* 0x000fe40000000f00 */
[----:B01----:R-:W-:Y:S01]  /*4780*/  LOP3.LUT R4, R210, 0x60, RZ, 0xfc, !PT ;  /* 0x00000060d2047812 */ /* 0x003fe200078efcff */
        /* <DEDUP_REMOVED lines=113> */
[----:B------:R-:W-:Y:S02]  /*4ea0*/  CS2R R134, SRZ ;  /* 0x0000000000867805 */ /* 0x000fe4000001ff00 */
[----:B------:R-:W-:Y:S01]  /*4eb0*/  @!P4 LEA.HI.X R123, R8, UR21, R119, 0x2, P3 ;  /* 0x00000015087bcc11 */ /* 0x000fe200098f1477 */
[----:B------:R-:W1:Y:S01]  /*4ec0*/  @!P6 LDC.64 R10, c[0x0][0x3c0] ;  /* 0x0000f000ff0aeb82 */ /* 0x000e620000000a00 */
[----:B------:R-:W-:Y:S01]  /*4ed0*/  ISETP.GE.AND P3, PT, R6, UR41, PT ;  /* 0x0000002906007c0c */ /* 0x000fe2000bf66270 */
[----:B0-----:R-:W-:Y:S02]  /*4ee0*/  @!P5 IMAD.WIDE.U32 R8, R116, UR8, R12 ;  /* 0x000000087408dc25 */ /* 0x001fe4000f8e000c */
[----:B------:R-:W4:Y:S02]  /*4ef0*/  @!P4 LDG.E R134, desc[UR24][R122.64] ;  /* 0x000000187a86c981 */ /* 0x000f24000c1e1900 */
[----:B------:R-:W-:Y:S01]  /*4f00*/  @!P5 IMAD R117, R117, UR8, R9 ;  /* 0x000000087575dc24 */ /* 0x000fe2000f8e0209 */
[----:B-1----:R-:W-:-:S02]  /*4f10*/  @!P5 LEA R120, P4, R8, UR20, 0x2 ;  /* 0x000000140878dc11 */ /* 0x002fc4000f8810ff */
[----:B------:R-:W-:Y:S02]  /*4f20*/  LOP3.LUT R12, R210, 0x1e0, RZ, 0xfc, !PT ;  /* 0x000001e0d20c7812 */ /* 0x000fe400078efcff */
[----:B------:R-:W-:Y:S02]  /*4f30*/  @!P5 LEA.HI.X R121, R8, UR21, R117, 0x2, P4 ;  /* 0x000000150879dc11 */ /* 0x000fe4000a0f1475 */
[----:B------:R-:W-:Y:S01]  /*4f40*/  ISETP.GE.AND P4, PT, R12, UR41, PT ;  /* 0x000000290c007c0c */ /* 0x000fe2000bf86270 */
[----:B------:R-:W0:Y:S01]  /*4f50*/  @!P3 LDC.64 R8, c[0x0][0x3c0] ;  /* 0x0000f000ff08bb82 */ /* 0x000e220000000a00 */
[----:B------:R-:W-:Y:S01]  /*4f60*/  @!P6 MOV R5, RZ ;  /* 0x000000ff0005e202 */ /* 0x000fe20000000f00 */
[----:B------:R1:W4:Y:S02]  /*4f70*/  @!P5 LDG.E R135, desc[UR24][R120.64] ;  /* 0x000000187887d981 */ /* 0x000324000c1e1900 */
[----:B------:R-:W-:-:S08]  /*4f80*/  @!P6 IMAD.WIDE.U32 R118, R10, UR8, R4 ;  /* 0x000000080a76ec25 */ /* 0x000fd0000f8e0004 */
[----:B------:R-:W5:Y:S01]  /*4f90*/  @!P4 LDC.64 R4, c[0x0][0x3c0] ;  /* 0x0000f000ff04cb82 */ /* 0x000f620000000a00 */
[----:B------:R-:W-:Y:S01]  /*4fa0*/  @!P6 IMAD R11, R11, UR8, R119 ;  /* 0x000000080b0bec24 */ /* 0x000fe2000f8e0277 */
[----:B------:R-:W-:Y:S02]  /*4fb0*/  @!P6 LEA R116, P5, R118, UR20, 0x2 ;  /* 0x000000147674ec11 */ /* 0x000fe4000f8a10ff */
[----:B------:R-:W-:Y:S02]  /*4fc0*/  LOP3.LUT R10, R210, 0x200, RZ, 0xfc, !PT ;  /* 0x00000200d20a7812 */ /* 0x000fe400078efcff */
[----:B------:R-:W-:Y:S02]  /*4fd0*/  @!P3 MOV R7, RZ ;  /* 0x000000ff0007b202 */ /* 0x000fe40000000f00 */
[----:B------:R-:W-:Y:S02]  /*4fe0*/  @!P6 LEA.HI.X R117, R118, UR21, R11, 0x2, P5 ;  /* 0x000000157675ec11 */ /* 0x000fe4000a8f140b */
[----:B------:R-:W-:-:S02]  /*4ff0*/  CS2R R138, SRZ ;  /* 0x00000000008a7805 */ /* 0x000fc4000001ff00 */
[----:B------:R-:W-:Y:S01]  /*5000*/  ISETP.GE.AND P5, PT, R10, UR41, PT ;  /* 0x000000290a007c0c */ /* 0x000fe2000bfa6270 */
[----:B0-----:R-:W-:Y:S01]  /*5010*/  @!P3 IMAD.WIDE.U32 R6, R8, UR8, R6 ;  /* 0x000000080806bc25 */ /* 0x001fe2000f8e0006 */
[----:B------:R-:W-:Y:S02]  /*5020*/  LOP3.LUT R8, R210, 0x220, RZ, 0xfc, !PT ;  /* 0x00000220d2087812 */ /* 0x000fe400078efcff */
[----:B------:R0:W4:Y:S01]  /*5030*/  @!P6 LDG.E R138, desc[UR24][R116.64] ;  /* 0x00000018748ae981 */ /* 0x000122000c1e1900 */
[----:B------:R-:W-:Y:S01]  /*5040*/  @!P3 IMAD R9, R9, UR8, R7 ;  /* 0x000000080909bc24 */ /* 0x000fe2000f8e0207 */
[C---:B-1----:R-:W-:Y:S02]  /*5050*/  @!P3 LEA R120, P6, R6.reuse, UR20, 0x2 ;  /* 0x000000140678bc11 */ /* 0x042fe4000f8c10ff */
[----:B------:R-:W-:Y:S02]  /*5060*/  @!P4 MOV R13, RZ ;  /* 0x000000ff000dc202 */ /* 0x000fe40000000f00 */
[----:B------:R-:W-:-:S02]  /*5070*/  @!P3 LEA.HI.X R121, R6, UR21, R9, 0x2, P6 ;  /* 0x000000150679bc11 */ /* 0x000fc4000b0f1409 */
[----:B------:R-:W-:Y:S01]  /*5080*/  ISETP.GE.AND P6, PT, R8, UR41, PT ;  /* 0x0000002908007c0c */ /* 0x000fe2000bfc6270 */
[----:B------:R-:W0:Y:S01]  /*5090*/  @!P5 LDC.64 R6, c[0x0][0x3c0] ;  /* 0x0000f000ff06db82 */ /* 0x000e220000000a00 */
[----:B------:R-:W-:Y:S01]  /*50a0*/  MOV R137, RZ ;  /* 0x000000ff00897202 */ /* 0x000fe20000000f00 */
[----:B-----5:R-:W-:Y:S01]  /*50b0*/  @!P4 IMAD.WIDE.U32 R12, R4, UR8, R12 ;  /* 0x00000008040ccc25 */ /* 0x020fe2000f8e000c */
[----:B------:R-:W-:-:S03]  /*50c0*/  LOP3.LUT R4, R210, 0x240, RZ, 0xfc, !PT ;  /* 0x00000240d2047812 */ /* 0x000fc600078efcff */
[----:B------:R-:W-:Y:S01]  /*50d0*/  @!P4 IMAD R5, R5, UR8, R13 ;  /* 0x000000080505cc24 */ /* 0x000fe2000f8e020d */
[----:B------:R1:W5:Y:S01]  /*50e0*/  @!P3 LDG.E R137, desc[UR24][R120.64] ;  /* 0x000000187889b981 */ /* 0x000362000c1e1900 */
[----:B------:R-:W-:-:S04]  /*50f0*/  @!P4 LEA R118, P3, R12, UR20, 0x2 ;  /* 0x000000140c76cc11 */ /* 0x000fc8000f8610ff */
[----:B------:R-:W-:Y:S02]  /*5100*/  @!P4 LEA.HI.X R119, R12, UR21, R5, 0x2, P3 ;  /* 0x000000150c77cc11 */ /* 0x000fe400098f1405 */
[----:B------:R-:W-:Y:S01]  /*5110*/  ISETP.GE.AND P3, PT, R4, UR41, PT ;  /* 0x0000002904007c0c */ /* 0x000fe2000bf66270 */
[----:B------:R-:W1:Y:S01]  /*5120*/  @!P6 LDC.64 R12, c[0x0][0x3c0] ;  /* 0x0000f000ff0ceb82 */ /* 0x000e620000000a00 */
[----:B------:R-:W-:Y:S02]  /*5130*/  @!P5 MOV R11, RZ ;  /* 0x000000ff000bd202 */ /* 0x000fe40000000f00 */
[----:B------:R-:W-:Y:S02]  /*5140*/  CS2R R140, SRZ ;  /* 0x00000000008c7805 */ /* 0x000fe4000001ff00 */
[----:B------:R-:W-:-:S04]  /*5150*/  @!P6 MOV R9, RZ ;  /* 0x000000ff0009e202 */ /* 0x000fc80000000f00 */
[----:B------:R-:W5:Y:S01]  /*5160*/  @!P4 LDG.E R140, desc[UR24][R118.64] ;  /* 0x00000018768cc981 */ /* 0x000f62000c1e1900 */
[----:B0-----:R-:W-:Y:S02]  /*5170*/  @!P5 IMAD.WIDE.U32 R116, R6, UR8, R10 ;  /* 0x000000080674dc25 */ /* 0x001fe4000f8e000a */
[----:B------:R-:W0:Y:S02]  /*5180*/  @!P3 LDC.64 R10, c[0x0][0x3c0] ;  /* 0x0000f000ff0abb82 */ /* 0x000e240000000a00 */
[----:B------:R-:W-:Y:S01]  /*5190*/  @!P5 IMAD R7, R7, UR8, R117 ;  /* 0x000000080707dc24 */ /* 0x000fe2000f8e0275 */
[----:B-1----:R-:W-:Y:S02]  /*51a0*/  @!P5 LEA R120, P4, R116, UR20, 0x2 ;  /* 0x000000147478dc11 */ /* 0x002fe4000f8810ff */
[----:B------:R-:W-:Y:S02]  /*51b0*/  LOP3.LUT R6, R210, 0x260, RZ, 0xfc, !PT ;  /* 0x00000260d2067812 */ /* 0x000fe400078efcff */
[----:B------:R-:W-:-:S02]  /*51c0*/  @!P5 LEA.HI.X R121, R116, UR21, R7, 0x2, P4 ;  /* 0x000000157479dc11 */ /* 0x000fc4000a0f1407 */
[----:B------:R-:W-:-:S03]  /*51d0*/  ISETP.GE.AND P4, PT, R6, UR41, PT ;  /* 0x0000002906007c0c */ /* 0x000fc6000bf86270 */
[----:B------:R1:W5:Y:S01]  /*51e0*/  @!P5 LDG.E R139, desc[UR24][R120.64] ;  /* 0x00000018788bd981 */ /* 0x000362000c1e1900 */
[----:B------:R-:W-:Y:S01]  /*51f0*/  @!P6 IMAD.WIDE.U32 R116, R12, UR8, R8 ;  /* 0x000000080c74ec25 */ /* 0x000fe2000f8e0008 */
[----:B------:R-:W-:-:S03]  /*5200*/  LOP3.LUT R8, R210, 0x280, RZ, 0xfc, !PT ;  /* 0x00000280d2087812 */ /* 0x000fc600078efcff */
        /* <DEDUP_REMOVED lines=138> */
[C---:B-1----:R-:W-:Y:S02]  /*5ab0*/  IADD3 R4, PT, PT, R111.reuse, 0x200, RZ ;  /* 0x000002006f047810 */ /* 0x042fe40007ffe0ff */
[C---:B------:R-:W-:Y:S02]  /*5ac0*/  IADD3 R6, PT, PT, R111.reuse, 0x220, RZ ;  /* 0x000002206f067810 */ /* 0x040fe40007ffe0ff */
[----:B------:R-:W-:Y:S02]  /*5ad0*/  LEA.HI.SX32 R4, R4, R111, 0x1b ;  /* 0x0000006f04047211 */ /* 0x000fe400078fdaff */
[C---:B------:R-:W-:Y:S02]  /*5ae0*/  IADD3 R114, PT, PT, R111.reuse, 0x240, RZ ;  /* 0x000002406f727810 */ /* 0x040fe40007ffe0ff */
[----:B------:R-:W-:-:S02]  /*5af0*/  IADD3 R116, PT, PT, R111, 0x260, RZ ;  /* 0x000002606f747810 */ /* 0x000fc40007ffe0ff */
[-C--:B------:R-:W-:Y:S02]  /*5b00*/  LEA.HI.SX32 R6, R6, R111.reuse, 0x1b ;  /* 0x0000006f06067211 */ /* 0x080fe400078fdaff */
[-C--:B------:R-:W-:Y:S01]  /*5b10*/  LEA.HI.SX32 R114, R114, R111.reuse, 0x1b ;  /* 0x0000006f72727211 */ /* 0x080fe200078fdaff */
[----:B0-----:R-:W-:Y:S01]  /*5b20*/  ULEA UR22, UR23, UR22, 0x18 ;  /* 0x0000001617167291 */ /* 0x001fe2000f8ec0ff */
[----:B------:R-:W-:-:S05]  /*5b30*/  LEA.HI.SX32 R116, R116, R111, 0x1b ;  /* 0x0000006f74747211 */ /* 0x000fca00078fdaff */
[----:B------:R-:W-:Y:S02]  /*5b40*/  LEA R4, R4, UR22, 0x2 ;  /* 0x0000001604047c11 */ /* 0x000fe4000f8e10ff */
[----:B------:R-:W-:Y:S02]  /*5b50*/  LEA R6, R6, UR22, 0x2 ;  /* 0x0000001606067c11 */ /* 0x000fe4000f8e10ff */
[----:B------:R-:W-:Y:S02]  /*5b60*/  LEA R114, R114, UR22, 0x2 ;  /* 0x0000001672727c11 */ /* 0x000fe4000f8e10ff */
[----:B------:R-:W-:Y:S01]  /*5b70*/  LEA R5, R116, UR22, 0x2 ;  /* 0x0000001674057c11 */ /* 0x000fe2000f8e10ff */
[----:B------:R-:W-:-:S04]  /*5b80*/  UIMAD.WIDE.U32 UR26, UR43, UR36, URZ ;  /* 0x000000242b1a72a5 */ /* 0x000fc8000f8e00ff */
[----:B------:R-:W-:Y:S01]  /*5b90*/  UIMAD UR27, UR43, UR37, UR27 ;  /* 0x000000252b1b72a4 */ /* 0x000fe2000f8e021b */
[----:B------:R-:W-:-:S03]  /*5ba0*/  IADD3 R116, PT, PT, R111, 0x360, RZ ;  /* 0x000003606f747810 */ /* 0x000fc60007ffe0ff */
[----:B------:R-:W-:Y:S01]  /*5bb0*/  UIMAD.WIDE.U32 UR26, UR8, UR34, UR26 ;  /* 0x00000022081a72a5 */ /* 0x000fe2000f8e001a */
[----:B------:R-:W-:-:S03]  /*5bc0*/  LEA.HI.SX32 R116, R116, R111, 0x1b ;  /* 0x0000006f74747211 */ /* 0x000fc600078fdaff */
[----:B------:R-:W-:Y:S02]  /*5bd0*/  UIMAD UR23, UR8, UR35, UR27 ;  /* 0x00000023081772a4 */ /* 0x000fe4000f8e021b */
[----:B------:R-:W-:Y:S01]  /*5be0*/  ULEA UR27, UP0, UR26, UR32, 0x3 ;  /* 0x000000201a1b7291 */ /* 0x000fe2000f8018ff */
[----:B------:R-:W-:-:S03]  /*5bf0*/  LEA R116, R116, UR22, 0x2 ;  /* 0x0000001674747c11 */ /* 0x000fc6000f8e10ff */
        /* <DEDUP_REMOVED lines=19> */
[----:B-----5:R-:W-:-:S03]  /*5d30*/  IADD3 R128, PT, PT, R111, 0x2c0, RZ ;  /* 0x000002c06f807810 */ /* 0x020fc60007ffe0ff */
[----:B------:R0:W-:Y:S01]  /*5d40*/  STS [R4+0x800], R139 ;  /* 0x0008008b04007388 */ /* 0x0001e20000000800 */
[-C--:B------:R-:W-:Y:S02]  /*5d50*/  LEA.HI.SX32 R124, R124, R111.reuse, 0x1b ;  /* 0x0000006f7c7c7211 */ /* 0x080fe400078fdaff */
[C---:B--2---:R-:W-:Y:S01]  /*5d60*/  IADD3 R130, PT, PT, R111.reuse, 0x2e0, RZ ;  /* 0x000002e06f827810 */ /* 0x044fe20007ffe0ff */
[----:B------:R1:W-:Y:S01]  /*5d70*/  STS [R6+0x880], R141 ;  /* 0x0008808d06007388 */ /* 0x0003e20000000800 */
[-C--:B------:R-:W-:Y:S02]  /*5d80*/  LEA.HI.SX32 R126, R126, R111.reuse, 0x1b ;  /* 0x0000006f7e7e7211 */ /* 0x080fe400078fdaff */
[C---:B0-----:R-:W-:Y:S01]  /*5d90*/  IADD3 R4, PT, PT, R111.reuse, 0x300, RZ ;  /* 0x000003006f047810 */ /* 0x041fe20007ffe0ff */
[----:B------:R0:W-:Y:S01]  /*5da0*/  STS [R114+0x900], R143 ;  /* 0x0009008f72007388 */ /* 0x0001e20000000800 */
[-C--:B------:R-:W-:Y:S02]  /*5db0*/  LEA.HI.SX32 R128, R128, R111.reuse, 0x1b ;  /* 0x0000006f80807211 */ /* 0x080fe400078fdaff */
[----:B------:R-:W-:Y:S01]  /*5dc0*/  LEA.HI.SX32 R4, R4, R111, 0x1b ;  /* 0x0000006f04047211 */ /* 0x000fe200078fdaff */
[----:B------:R2:W-:Y:S01]  /*5dd0*/  STS [R5+0x980], R142 ;  /* 0x0009808e05007388 */ /* 0x0005e20000000800 */
[----:B-1----:R-:W-:-:S02]  /*5de0*/  IADD3 R6, PT, PT, R111, 0x320, RZ ;  /* 0x000003206f067810 */ /* 0x002fc40007ffe0ff */
[----:B------:R-:W-:Y:S02]  /*5df0*/  LEA R7, R124, UR22, 0x2 ;  /* 0x000000167c077c11 */ /* 0x000fe4000f8e10ff */
[----:B------:R-:W-:Y:S02]  /*5e00*/  LEA.HI.SX32 R130, R130, R111, 0x1b ;  /* 0x0000006f82827211 */ /* 0x000fe400078fdaff */
[C---:B0-----:R-:W-:Y:S02]  /*5e10*/  IADD3 R114, PT, PT, R111.reuse, 0x340, RZ ;  /* 0x000003406f727810 */ /* 0x041fe40007ffe0ff */
[----:B------:R-:W-:Y:S02]  /*5e20*/  LEA R126, R126, UR22, 0x2 ;  /* 0x000000167e7e7c11 */ /* 0x000fe4000f8e10ff */
[----:B--2---:R-:W-:Y:S02]  /*5e30*/  LEA R5, R4, UR22, 0x2 ;  /* 0x0000001604057c11 */ /* 0x004fe4000f8e10ff */
[----:B------:R-:W-:-:S02]  /*5e40*/  IADD3 R4, PT, PT, R111, 0x380, RZ ;  /* 0x000003806f047810 */ /* 0x000fc40007ffe0ff */
[----:B------:R-:W-:Y:S02]  /*5e50*/  LEA R11, R128, UR22, 0x2 ;  /* 0x00000016800b7c11 */ /* 0x000fe4000f8e10ff */
[-C--:B------:R-:W-:Y:S01]  /*5e60*/  LEA.HI.SX32 R6, R6, R111.reuse, 0x1b ;  /* 0x0000006f06067211 */ /* 0x080fe200078fdaff */
[----:B------:R0:W-:Y:S01]  /*5e70*/  STS [R7+0xa00], R144 ;  /* 0x000a009007007388 */ /* 0x0001e20000000800 */
        /* <DEDUP_REMOVED lines=102> */
[C---:B------:R-:W-:Y:S01]  /*64e0*/  FMUL.FTZ R6, R2.reuse, R54 ;  /* 0x0000003602067220 */ /* 0x040fe20000410000 */
[----:B0-----:R-:W-:-:S04]  /*64f0*/  FMUL.FTZ R8, R2, R73 ;  /* 0x0000004902087220 */ /* 0x001fc80000410000 */
[----:B------:R0:W-:Y:S01]  /*6500*/  MUFU.EX2 R167, R3 ;  /* 0x0000000300a77308 */ /* 0x0001e20000000800 */
[----:B------:R-:W-:Y:S01]  /*6510*/  UIADD3 UR23, UPT, UPT, UR26, -0x100, URZ ;  /* 0xffffff001a177890 */ /* 0x000fe2000fffe0ff */
[----:B------:R-:W-:-:S06]  /*6520*/  FMUL.FTZ R117, R2, R69 ;  /* 0x0000004502757220 */ /* 0x000fcc0000410000 */
[----:B------:R-:W1:Y:S01]  /*6530*/  MUFU.EX2 R8, R8 ;  /* 0x0000000800087308 */ /* 0x000e620000000800 */
[C---:B0-----:R-:W-:Y:S01]  /*6540*/  FMUL.FTZ R3, R2.reuse, R78 ;  /* 0x0000004e02037220 */ /* 0x041fe20000410000 */
[C---:B------:R-:W-:Y:S01]  /*6550*/  FMUL.FTZ R119, R2.reuse, R70 ;  /* 0x0000004602777220 */ /* 0x040fe20000410000 */
[C---:B------:R-:W-:Y:S01]  /*6560*/  FMUL.FTZ R121, R2.reuse, R67 ;  /* 0x0000004302797220 */ /* 0x040fe20000410000 */
[C---:B------:R-:W-:Y:S01]  /*6570*/  FMUL.FTZ R123, R2.reuse, R68 ;  /* 0x00000044027b7220 */ /* 0x040fe20000410000 */
[C---:B------:R-:W-:Y:S01]  /*6580*/  FMUL.FTZ R125, R2.reuse, R65 ;  /* 0x00000041027d7220 */ /* 0x040fe20000410000 */
[C---:B------:R-:W-:Y:S02]  /*6590*/  FMUL.FTZ R127, R2.reuse, R62 ;  /* 0x0000003e027f7220 */ /* 0x040fe40000410000 */
[----:B------:R-:W-:Y:S01]  /*65a0*/  MUFU.SIN R128, R13 ;  /* 0x0000000d00807308 */ /* 0x000fe20000000400 */
[----:B------:R-:W-:Y:S01]  /*65b0*/  FMUL.FTZ R7, R2, R49 ;  /* 0x0000003102077220 */ /* 0x000fe20000410000 */
[----:B------:R-:W-:-:S06]  /*65c0*/  ULOP3.LUT UR23, UR23, 0x100, URZ, 0xc0, !UPT ;  /* 0x0000010017177892 */ /* 0x000fcc000f8ec0ff */
[----:B------:R0:W-:Y:S01]  /*65d0*/  MUFU.COS R172, R13 ;  /* 0x0000000d00ac7308 */ /* 0x0001e20000000000 */
[----:B------:R-:W-:-:S07]  /*65e0*/  UIADD3 UR23, UPT, UPT, UR23, UR8, URZ ;  /* 0x0000000817177290 */ /* 0x000fce000fffe0ff */
[----:B------:R-:W-:Y:S01]  /*65f0*/  MUFU.SIN R134, R115 ;  /* 0x0000007300867308 */ /* 0x000fe20000000400 */
[----:B0-----:R-:W-:-:S07]  /*6600*/  FMUL.FTZ R13, R2, R71 ;  /* 0x00000047020d7220 */ /* 0x001fce0000410000 */
[----:B------:R0:W-:Y:S08]  /*6610*/  MUFU.COS R164, R115 ;  /* 0x0000007300a47308 */ /* 0x0001f00000000000 */
[----:B------:R-:W-:Y:S01]  /*6620*/  MUFU.SIN R165, R10 ;  /* 0x0000000a00a57308 */ /* 0x000fe20000000400 */
[----:B0-----:R-:W-:-:S07]  /*6630*/  FMUL.FTZ R115, R2, R72 ;  /* 0x0000004802737220 */ /* 0x001fce0000410000 */
[----:B------:R0:W-:Y:S08]  /*6640*/  MUFU.COS R129, R10 ;  /* 0x0000000a00817308 */ /* 0x0001f00000000000 */
[----:B------:R-:W3:Y:S01]  /*6650*/  MUFU.EX2 R6, R6 ;  /* 0x0000000600067308 */ /* 0x000ee20000000800 */
[----:B0-----:R-:W-:-:S07]  /*6660*/  FMUL.FTZ R10, R2, R74 ;  /* 0x0000004a020a7220 */ /* 0x001fce0000410000 */
[----:B------:R-:W0:Y:S01]  /*6670*/  MUFU.EX2 R3, R3 ;  /* 0x0000000300037308 */ /* 0x000e220000000800 */
[----:B------:R-:W-:Y:S01]  /*6680*/  SHF.L.U32 R2, R111, 0x5, RZ ;  /* 0x000000056f027819 */ /* 0x000fe200000006ff */
[----:B-1----:R-:W-:-:S06]  /*6690*/  FMUL.FTZ R188, R8, R9 ;  /* 0x0000000908bc7220 */ /* 0x002fcc0000410000 */
[----:B------:R1:W4:Y:S01]  /*66a0*/  MUFU.EX2 R163, R7 ;  /* 0x0000000700a37308 */ /* 0x0003220000000800 */
[----:B------:R-:W-:Y:S01]  /*66b0*/  FMUL.FTZ R187, R8, R187 ;  /* 0x000000bb08bb7220 */ /* 0x000fe20000410000 */
[----:B------:R-:W-:-:S06]  /*66c0*/  ISETP.NE.AND P2, PT, R136, RZ, PT ;  /* 0x000000ff8800720c */ /* 0x000fcc0003f45270 */
[----:B------:R-:W5:Y:S01]  /*66d0*/  MUFU.EX2 R13, R13 ;  /* 0x0000000d000d7308 */ /* 0x000f620000000800 */
[----:B------:R-:W-:-:S07]  /*66e0*/  IADD3 R133, PT, PT, R136, 0x200, RZ ;  /* 0x0000020088857810 */ /* 0x000fce0007ffe0ff */
[----:B------:R-:W2:Y:S01]  /*66f0*/  MUFU.EX2 R115, R115 ;  /* 0x0000007300737308 */ /* 0x000ea20000000800 */
[----:B------:R-:W-:-:S07]  /*6700*/  MOV R8, UR23 ;  /* 0x0000001700087c02 */ /* 0x000fce0008000f00 */
        /* <DEDUP_REMOVED lines=8> */
[----:B------:R-:W2:Y:S01]  /*6790*/  MUFU.EX2 R10, R10 ;  /* 0x0000000a000a7308 */ /* 0x000ea20000000800 */
[----:B-1----:R-:W-:Y:S01]  /*67a0*/  SEL R7, R8, R133, !P2 ;  /* 0x0000008508077207 */ /* 0x002fe20005000000 */
[C---:B---3--:R-:W-:Y:S01]  /*67b0*/  FMUL.FTZ R166, R6.reuse, R129 ;  /* 0x0000008106a67220 */ /* 0x048fe20000410000 */
[----:B------:R-:W-:Y:S01]  /*67c0*/  FMUL.FTZ R165, R6, R165 ;  /* 0x000000a506a57220 */ /* 0x000fe20000410000 */
[----:B------:R-:W-:Y:S01]  /*67d0*/  LEA R6, R2, UR22, 0x2 ;  /* 0x0000001602067c11 */ /* 0x000fe2000f8e10ff */
[C---:B0-----:R-:W-:Y:S01]  /*67e0*/  FMUL.FTZ R2, R3.reuse, R116 ;  /* 0x0000007403027220 */ /* 0x041fe20000410000 */
[----:B------:R-:W-:Y:S01]  /*67f0*/  FMUL.FTZ R3, R3, R12 ;  /* 0x0000000c03037220 */ /* 0x000fe20000410000 */
[----:B------:R-:W-:Y:S01]  /*6800*/  LEA R7, R7, UR22, 0x3 ;  /* 0x0000001607077c11 */ /* 0x000fe2000f8e18ff */
[----:B------:R-:W-:Y:S01]  /*6810*/  FMUL.FTZ R168, R167, R168 ;  /* 0x000000a8a7a87220 */ /* 0x000fe20000410000 */
[----:B----4-:R-:W-:Y:S01]  /*6820*/  FMUL.FTZ R164, R163, R164 ;  /* 0x000000a4a3a47220 */ /* 0x010fe20000410000 */
[----:B-----5:R-:W-:Y:S01]  /*6830*/  FMUL.FTZ R183, R13, R114 ;  /* 0x000000720db77220 */ /* 0x020fe20000410000 */
        /* <DEDUP_REMOVED lines=96> */
.L_x_13240:
[----:B------:R-:W-:-:S06]  /*6e40*/  LEA R12, R136, UR22, 0x3 ;  /* 0x00000016880c7c11 */ /* 0x000fcc000f8e18ff */
[----:B------:R-:W0:Y:S02]  /*6e50*/  LDS.64 R12, [R12+0x3558] ;  /* 0x003558000c0c7984 */ /* 0x000e240000000a00 */
.L_x_13241:
[----:B------:R-:W-:Y:S05]  /*6e60*/  BSYNC.RECONVERGENT B0 ;  /* 0x0000000000007941 */ /* 0x000fea0003800200 */
.L_x_13239:
[-C--:B------:R-:W-:Y:S01]  /*6e70*/  FMUL.FTZ R4, R131, R78.reuse ;  /* 0x0000004e83047220 */ /* 0x080fe20000410000 */
[----:B------:R-:W-:Y:S01]  /*6e80*/  FMUL.FTZ R6, R134, R78 ;  /* 0x0000004e86067220 */ /* 0x000fe20000410000 */
[-C--:B------:R-:W-:Y:S01]  /*6e90*/  FMUL.FTZ R239, R132, R75.reuse ;  /* 0x0000004b84ef7220 */ /* 0x080fe20000410000 */
[----:B------:R-:W-:Y:S01]  /*6ea0*/  FMUL.FTZ R237, R130, R75 ;  /* 0x0000004b82ed7220 */ /* 0x000fe20000410000 */
[C---:B------:R-:W-:Y:S01]  /*6eb0*/  FMUL.FTZ R245, R91.reuse, R4 ;  /* 0x000000045bf57220 */ /* 0x040fe20000410000 */
[----:B------:R-:W-:Y:S01]  /*6ec0*/  FMUL.FTZ R243, R91, R6 ;  /* 0x000000065bf37220 */ /* 0x000fe20000410000 */
[-C--:B------:R-:W-:Y:S01]  /*6ed0*/  FMUL.FTZ R234, R127, R76.reuse ;  /* 0x0000004c7fea7220 */ /* 0x080fe20000410000 */
[----:B------:R-:W-:Y:S01]  /*6ee0*/  FMUL.FTZ R236, R129, R76 ;  /* 0x0000004c81ec7220 */ /* 0x000fe20000410000 */
[C---:B------:R-:W-:Y:S01]  /*6ef0*/  FMUL.FTZ R5, R192.reuse, R245 ;  /* 0x000000f5c0057220 */ /* 0x040fe20000410000 */
[----:B------:R-:W-:Y:S01]  /*6f00*/  FMUL.FTZ R4, R192, R243 ;  /* 0x000000f3c0047220 */ /* 0x000fe20000410000 */
        /* <DEDUP_REMOVED lines=26> */
[C---:B------:R-:W-:Y:S01]  /*70b0*/  FFMA.FTZ R11, R188.reuse, R6, R11 ;  /* 0x00000006bc0b7223 */ /* 0x040fe2000001000b */
[----:B------:R-:W-:Y:S01]  /*70c0*/  FFMA.FTZ R8, R188, R7, -R9 ;  /* 0x00000007bc087223 */ /* 0x000fe20000010809 */
[C---:B------:R-:W-:Y:S01]  /*70d0*/  FMUL.FTZ R7, R189.reuse, R5 ;  /* 0x00000005bd077220 */ /* 0x040fe20000410000 */
[----:B------:R-:W-:Y:S01]  /*70e0*/  FMUL.FTZ R229, R120, R69 ;  /* 0x0000004578e57220 */ /* 0x000fe20000410000 */
[C---:B------:R-:W-:Y:S01]  /*70f0*/  FFMA.FTZ R11, R92.reuse, R235, R11 ;  /* 0x000000eb5c0b7223 */ /* 0x040fe2000001000b */
[----:B------:R-:W-:Y:S01]  /*7100*/  FFMA.FTZ R8, R92, R241, R8 ;  /* 0x000000f15c087223 */ /* 0x000fe20000010008 */
[CC--:B------:R-:W-:Y:S01]  /*7110*/  FFMA.FTZ R6, R190.reuse, R4.reuse, R7 ;  /* 0x00000004be067223 */ /* 0x0c0fe20000010007 */
        /* <DEDUP_REMOVED lines=71> */
[----:B------:R-:W-:Y:S01]  /*7590*/  FFMA.FTZ R7, R176, R8, R7 ;  /* 0x00000008b0077223 */ /* 0x000fe20000010007 */
[-C--:B------:R-:W-:Y:S01]  /*75a0*/  FMUL.FTZ R225, R116, R67.reuse ;  /* 0x0000004374e17220 */ /* 0x080fe20000410000 */
        /* <DEDUP_REMOVED lines=12> */
[C---:B------:R-:W-:Y:S01]  /*7670*/  FFMA.FTZ R136, R174.reuse, R217, R136 ;  /* 0x000000d9ae887223 */ /* 0x040fe20000010088 */
        /* <DEDUP_REMOVED lines=13> */
[----:B------:R-:W-:Y:S01]  /*7750*/  FFMA.FTZ R6, R172, R11, -R9 ;  /* 0x0000000bac067223 */ /* 0x000fe20000010809 */
[-C--:B------:R-:W-:Y:S01]  /*7760*/  FMUL.FTZ R219, R162, R65.reuse ;  /* 0x00000041a2db7220 */ /* 0x080fe20000410000 */
        /* <DEDUP_REMOVED lines=9> */
[-C--:B------:R-:W-:Y:S01]  /*7800*/  FMUL.FTZ R7, R169, R211.reuse ;  /* 0x000000d3a9077220 */ /* 0x080fe20000410000 */
[----:B------:R-:W-:Y:S01]  /*7810*/  FMUL.FTZ R218, R155, R62 ;  /* 0x0000003e9bda7220 */ /* 0x000fe20000410000 */
[----:B------:R-:W-:Y:S01]  /*7820*/  FMUL.FTZ R136, R165, R10 ;  /* 0x0000000aa5887220 */ /* 0x000fe20000410000 */
        /* <DEDUP_REMOVED lines=9> */
[-C--:B------:R-:W-:Y:S01]  /*78c0*/  FMUL.FTZ R10, R167, R8.reuse ;  /* 0x00000008a70a7220 */ /* 0x080fe20000410000 */
[-C--:B------:R-:W-:Y:S01]  /*78d0*/  FMUL.FTZ R213, R163, R11.reuse ;  /* 0x0000000ba3d57220 */ /* 0x080fe20000410000 */
[----:B------:R-:W-:Y:S01]  /*78e0*/  FFMA.FTZ R6, R164, R11, -R211 ;  /* 0x0000000ba4067223 */ /* 0x000fe200000108d3 */
[-C--:B------:R-:W-:Y:S01]  /*78f0*/  FMUL.FTZ R11, R167, R9.reuse ;  /* 0x00000009a70b7220 */ /* 0x080fe20000410000 */
[----:B------:R-:W-:Y:S01]  /*7900*/  FFMA.FTZ R9, R168, R9, R10 ;  /* 0x00000009a8097223 */ /* 0x000fe2000001000a */
[-C--:B------:R-:W-:Y:S01]  /*7910*/  FMUL.FTZ R217, R156, R57.reuse ;  /* 0x000000399cd97220 */ /* 0x080fe20000410000 */
[----:B------:R-:W-:Y:S01]  /*7920*/  FMUL.FTZ R215, R158, R57 ;  /* 0x000000399ed77220 */ /* 0x000fe20000410000 */
[----:B------:R-:W-:Y:S02]  /*7930*/  FFMA.FTZ R8, R168, R8, -R11 ;  /* 0x00000008a8087223 */ /* 0x000fe4000001080b */
[C---:B------:R-:W-:Y:S02]  /*7940*/  FFMA.FTZ R9, R82.reuse, R217, R9 ;  /* 0x000000d952097223 */ /* 0x040fe40000010009 */
[----:B------:R-:W-:-:S02]  /*7950*/  FFMA.FTZ R8, R82, R215, R8 ;  /* 0x000000d752087223 */ /* 0x000fc40000010008 */
[-C--:B------:R-:W-:Y:S01]  /*7960*/  FMUL.FTZ R11, R165, R9.reuse ;  /* 0x00000009a50b7220 */ /* 0x080fe20000410000 */
[----:B------:R-:W-:Y:S01]  /*7970*/  FMUL.FTZ R212, R153, R54 ;  /* 0x0000003699d47220 */ /* 0x000fe20000410000 */
[-C--:B------:R-:W-:Y:S02]  /*7980*/  FMUL.FTZ R10, R165, R8.reuse ;  /* 0x00000008a50a7220 */ /* 0x080fe40000410000 */
[C---:B------:R-:W-:Y:S01]  /*7990*/  FFMA.FTZ R11, R166.reuse, R8, -R11 ;  /* 0x00000008a60b7223 */ /* 0x040fe2000001080b */
[----:B------:R-:W-:Y:S01]  /*79a0*/  FMUL.FTZ R214, R151, R54 ;  /* 0x0000003697d67220 */ /* 0x000fe20000410000 */
[----:B------:R-:W-:Y:S02]  /*79b0*/  FFMA.FTZ R10, R166, R9, R10 ;  /* 0x00000009a60a7223 */ /* 0x000fe4000001000a */
[C---:B------:R-:W-:Y:S02]  /*79c0*/  FFMA.FTZ R11, R77.reuse, R212, R11 ;  /* 0x000000d44d0b7223 */ /* 0x040fe4000001000b */
[----:B------:R-:W-:-:S02]  /*79d0*/  FFMA.FTZ R10, R77, R214, R10 ;  /* 0x000000d64d0a7223 */ /* 0x000fc4000001000a */
[C---:B------:R-:W-:Y:S01]  /*79e0*/  FMUL.FTZ R211, R163.reuse, R11 ;  /* 0x0000000ba3d37220 */ /* 0x040fe20000410000 */
[----:B------:R-:W-:Y:S01]  /*79f0*/  FFMA.FTZ R7, R164, R136, R213 ;  /* 0x00000088a4077223 */ /* 0x000fe200000100d5 */
[----:B------:R-:W-:Y:S01]  /*7a00*/  FMUL.FTZ R213, R152, R49 ;  /* 0x0000003198d57220 */ /* 0x000fe20000410000 */
[-C--:B------:R-:W-:Y:S01]  /*7a10*/  FMUL.FTZ R9, R163, R10.reuse ;  /* 0x0000000aa3097220 */ /* 0x080fe20000410000 */
[----:B------:R-:W-:-:S03]  /*7a20*/  FFMA.FTZ R211, R164, R10, R211 ;  /* 0x0000000aa4d37223 */ /* 0x000fc600000100d3 */
[----:B------:R-:W-:Y:S01]  /*7a30*/  FFMA.FTZ R136, R164, R11, -R9 ;  /* 0x0000000ba4887223 */ /* 0x000fe20000010809 */
[----:B------:R-:W-:Y:S01]  /*7a40*/  FFMA.FTZ R8, R80, R213, R211 ;  /* 0x000000d550087223 */ /* 0x000fe200000100d3 */
[----:B------:R-:W-:-:S04]  /*7a50*/  FMUL.FTZ R211, R154, R49 ;  /* 0x000000319ad37220 */ /* 0x000fc80000410000 */
[----:B------:R-:W-:Y:S01]  /*7a60*/  FFMA.FTZ R9, R80, R211, R136 ;  /* 0x000000d350097223 */ /* 0x000fe20000010088 */
        /* <DEDUP_REMOVED lines=14> */
[----:B-1----:R-:W-:-:S03]  /*7b50*/  @P3 FFMA.FTZ R7, R7, R10, R136 ;  /* 0x0000000a07073223 */ /* 0x002fc60000010088 */
[----:B------:R-:W1:Y:S01]  /*7b60*/  SHFL.UP PT, R136, R9, 0x2, RZ ;  /* 0x0440000009887989 */ /* 0x000e6200000e00ff */
[----:B------:R-:W-:-:S03]  /*7b70*/  @P3 FFMA.FTZ R6, R6, R10, -R247 ;  /* 0x0000000a06063223 */ /* 0x000fc600000108f7 */
        /* <DEDUP_REMOVED lines=12> */
[----:B-----5:R-:W-:-:S03]  /*7c40*/  @P3 FFMA.FTZ R7, R7, R10, R136 ;  /* 0x0000000a07073223 */ /* 0x020fc60000010088 */
[----:B------:R-:W2:Y:S01]  /*7c50*/  SHFL.UP PT, R136, R9, 0x4, RZ ;  /* 0x0480000009887989 */ /* 0x000ea200000e00ff */
[----:B------:R-:W-:-:S03]  /*7c60*/  @P3 FFMA.FTZ R6, R6, R10, -R247 ;  /* 0x0000000a06063223 */ /* 0x000fc600000108f7 */
        /* <DEDUP_REMOVED lines=9> */
[----:B------:R-:W-:Y:S01]  /*7d00*/  @P3 FADD.FTZ R9, R9, R210 ;  /* 0x000000d209093221 */ /* 0x000fe20000010000 */
[C---:B------:R-:W-:Y:S02]  /*7d10*/  FMUL.FTZ R247, R7.reuse, R11 ;  /* 0x0000000b07f77220 */ /* 0x040fe40000410000 */
[----:B------:R-:W1:Y:S01]  /*7d20*/  SHFL.UP PT, R210, R8, 0x8, RZ ;  /* 0x0500000008d27989 */ /* 0x000e6200000e00ff */
[-C--:B-----5:R-:W-:Y:S01]  /*7d30*/  @P3 FFMA.FTZ R7, R7, R10.reuse, R136 ;  /* 0x0000000a07073223 */ /* 0x0a0fe20000010088 */
[----:B------:R-:W-:Y:S02]  /*7d40*/  @P3 FFMA.FTZ R6, R6, R10, -R247 ;  /* 0x0000000a06063223 */ /* 0x000fe400000108f7 */
        /* <DEDUP_REMOVED lines=13> */
[----:B------:R-:W-:Y:S01]  /*7e20*/  @P3 FFMA.FTZ R6, R6, R10, -R11 ;  /* 0x0000000a06063223 */ /* 0x000fe2000001080b */
[----:B------:R-:W1:Y:S04]  /*7e30*/  SHFL.UP PT, R210, R8, 0x10, RZ ;  /* 0x0600000008d27989 */ /* 0x000e6800000e00ff */
        /* <DEDUP_REMOVED lines=9> */
[----:B-----5:R-:W-:Y:S01]  /*7ed0*/  @P3 FFMA.FTZ R7, R7, R10, R247 ;  /* 0x0000000a07073223 */ /* 0x020fe200000100f7 */
        /* <DEDUP_REMOVED lines=27> */
[C---:B------:R-:W-:Y:S01]  /*8090*/  FMUL.FTZ R5, R169.reuse, R9 ;  /* 0x00000009a9057220 */ /* 0x040fe20000410000 */
[----:B0-----:R-:W-:Y:S01]  /*80a0*/  @P2 FADD.FTZ R242, R8, R7 ;  /* 0x0000000708f22221 */ /* 0x001fe20000010000 */
[----:B------:R-:W-:-:S02]  /*80b0*/  FMUL.FTZ R8, R169, R6 ;  /* 0x00000006a9087220 */ /* 0x000fc40000410000 */
[C---:B------:R-:W-:Y:S01]  /*80c0*/  FFMA.FTZ R10, R170.reuse, R6, R5 ;  /* 0x00000006aa0a7223 */ /* 0x040fe20000010005 */
[C---:B------:R-:W-:Y:S01]  /*80d0*/  FMUL.FTZ R5, R163.reuse, R209 ;  /* 0x000000d1a3057220 */ /* 0x040fe20000410000 */
[-C--:B------:R-:W-:Y:S01]  /*80e0*/  FMUL.FTZ R7, R163, R208.reuse ;  /* 0x000000d0a3077220 */ /* 0x080fe20000410000 */
[----:B------:R-:W-:Y:S02]  /*80f0*/  FFMA.FTZ R9, R170, R9, -R8 ;  /* 0x00000009aa097223 */ /* 0x000fe40000010808 */
        /* <DEDUP_REMOVED lines=130> */
[----:B------:R-:W-:Y:S01]  /*8920*/  FMUL.FTZ R9, R192, R7 ;  /* 0x00000007c0097220 */ /* 0x000fe20000410000 */
        /* <DEDUP_REMOVED lines=32> */
.L_x_13243:
[----:B------:R-:W-:Y:S05]  /*8b30*/  BSYNC.RECONVERGENT B0 ;  /* 0x0000000000007941 */ /* 0x000fea0003800200 */
.L_x_13242:
        /* <DEDUP_REMOVED lines=17> */
.L_x_13245:
[----:B------:R-:W-:Y:S05]  /*8c50*/  BSYNC.RECONVERGENT B0 ;  /* 0x0000000000007941 */ /* 0x000fea0003800200 */
.L_x_13244:
        /* <DEDUP_REMOVED lines=17> */
.L_x_13247:
[----:B------:R-:W-:Y:S05]  /*8d70*/  BSYNC.RECONVERGENT B0 ;  /* 0x0000000000007941 */ /* 0x000fea0003800200 */
.L_x_13246:
        /* <DEDUP_REMOVED lines=17> */
.L_x_13249:
[----:B------:R-:W-:Y:S05]  /*8e90*/  BSYNC.RECONVERGENT B0 ;  /* 0x0000000000007941 */ /* 0x000fea0003800200 */
.L_x_13248:
        /* <DEDUP_REMOVED lines=17> */
.L_x_13251:
[----:B------:R-:W-:Y:S05]  /*8fb0*/  BSYNC.RECONVERGENT B0 ;  /* 0x0000000000007941 */ /* 0x000fea0003800200 */
.L_x_13250:
[----:B0-----:R-:W2:Y:S01]  /*8fc0*/  SHFL.IDX PT, R250, R247, RZ, 0x1f ;  /* 0x00001ffff7fa7589 */ /* 0x001ea200000e0000 */
[----:B------:R-:W-:Y:S01]  /*8fd0*/  ISETP.NE.AND P2, PT, R136, RZ, PT ;  /* 0x000000ff8800720c */ /* 0x000fe20003f45270 */
[----:B------:R-:W-:Y:S01]  /*8fe0*/  FFMA.FTZ R242, R2, R242, R3 ;  /* 0x000000f202f27223 */ /* 0x000fe20000010003 */
[----:B------:R-:W-:Y:S01]  /*8ff0*/  FADD.FTZ R2, R245, R248 ;  /* 0x000000f8f5027221 */ /* 0x000fe20000010000 */
[----:B-1----:R-:W0:Y:S01]  /*9000*/  SHFL.IDX PT, R249, R246, RZ, 0x1f ;  /* 0x00001ffff6f97589 */ /* 0x002e2200000e0000 */
[----:B------:R-:W-:Y:S01]  /*9010*/  P2R R9, PR, RZ, 0x4 ;  /* 0x00000004ff097803 */ /* 0x000fe20000000000 */
[----:B------:R-:W-:Y:S01]  /*9020*/  FADD.FTZ R3, R243, R242 ;  /* 0x000000f2f3037221 */ /* 0x000fe20000010000 */
[----:B------:R-:W-:Y:S01]  /*9030*/  BSSY.RECONVERGENT B0, `(.L_x_13252) ;  /* 0x0000251000007945 */ /* 0x000fe20003800200 */
[----:B------:R-:W1:Y:S04]  /*9040*/  SHFL.IDX PT, R10, R244, RZ, 0x1f ;  /* 0x00001ffff40a7589 */ /* 0x000e6800000e0000 */
[----:B------:R-:W5:Y:S02]  /*9050*/  SHFL.IDX PT, R11, R240, RZ, 0x1f ;  /* 0x00001ffff00b7589 */ /* 0x000f6400000e0000 */
[----:B------:R-:W-:-:S02]  /*9060*/  VOTEU.ALL UP0, P2 ;  /* 0x0000000000ff7886 */ /* 0x000fc40001000000 */
[----:B---3--:R-:W-:Y:S03]  /*9070*/  SHFL.DOWN PT, R247, R247, 0x1, 0x1f ;  /* 0x08201f00f7f77f89 */ /* 0x008fe600000e0000 */
[----:B------:R-:W-:Y:S01]  /*9080*/  @!UP0 ULEA UR23, UR8, UR22, 0x4 ;  /* 0x0000001608178291 */ /* 0x000fe2000f8e20ff */
[----:B------:R-:W-:Y:S01]  /*9090*/  SHFL.DOWN PT, R246, R246, 0x1, 0x1f ;  /* 0x08201f00f6f67f89 */ /* 0x000fe200000e0000 */
[----:B--2---:R-:W-:-:S03]  /*90a0*/  FMUL.FTZ R8, R250, R5 ;  /* 0x00000005fa087220 */ /* 0x004fc60000410000 */
[----:B----4-:R-:W-:Y:S01]  /*90b0*/  SHFL.DOWN PT, R244, R244, 0x1, 0x1f ;  /* 0x08201f00f4f47f89 */ /* 0x010fe200000e0000 */
[-C--:B0-----:R-:W-:Y:S01]  /*90c0*/  FFMA.FTZ R8, R249, R4.reuse, -R8 ;  /* 0x00000004f9087223 */ /* 0x081fe20000010808 */
[----:B------:R-:W-:-:S04]  /*90d0*/  FMUL.FTZ R4, R250, R4 ;  /* 0x00000004fa047220 */ /* 0x000fc80000410000 */
[----:B------:R-:W-:Y:S01]  /*90e0*/  FFMA.FTZ R9, R249, R5, R4 ;  /* 0x00000005f9097223 */ /* 0x000fe20000010004 */
[C---:B------:R-:W-:Y:S01]  /*90f0*/  FMUL.FTZ R4, R250.reuse, R7 ;  /* 0x00000007fa047220 */ /* 0x040fe20000410000 */
[----:B------:R-:W-:-:S03]  /*9100*/  FMUL.FTZ R250, R250, R6 ;  /* 0x00000006fafa7220 */ /* 0x000fc60000410000 */
[C---:B------:R-:W-:Y:S01]  /*9110*/  FFMA.FTZ R5, R249.reuse, R6, -R4 ;  /* 0x00000006f9057223 */ /* 0x040fe20000010804 */
[----:B------:R-:W-:Y:S01]  /*9120*/  FFMA.FTZ R250, R249, R7, R250 ;  /* 0x00000007f9fa7223 */ /* 0x000fe200000100fa */
[----:B------:R-:W-:Y:S01]  /*9130*/  SHFL.IDX PT, R6, R6, RZ, 0x1f ;  /* 0x00001fff06067589 */ /* 0x000fe200000e0000 */
[-C--:B------:R-:W-:Y:S01]  /*9140*/  FMUL.FTZ R4, R192, R2.reuse ;  /* 0x00000002c0047220 */ /* 0x080fe20000410000 */
[----:B-1----:R-:W-:Y:S01]  /*9150*/  FADD.FTZ R10, R10, R5 ;  /* 0x000000050a0a7221 */ /* 0x002fe20000010000 */
[----:B-----5:R-:W-:Y:S01]  /*9160*/  FADD.FTZ R11, R11, R250 ;  /* 0x000000fa0b0b7221 */ /* 0x020fe20000010000 */
[----:B------:R-:W0:Y:S01]  /*9170*/  SHFL.IDX PT, R7, R7, RZ, 0x1f ;  /* 0x00001fff07077589 */ /* 0x000e2200000e0000 */
[-C--:B------:R-:W-:Y:S01]  /*9180*/  FMUL.FTZ R5, R192, R3.reuse ;  /* 0x00000003c0057220 */ /* 0x080fe20000410000 */
[----:B------:R-:W-:Y:S02]  /*9190*/  FFMA.FTZ R4, R194, R3, R4 ;  /* 0x00000003c2047223 */ /* 0x000fe40000010004 */
[----:B------:R0:W-:Y:S01]  /*91a0*/  @!P2 STS.128 [UR23+0x3650], R8 ;  /* 0x00365008ff00a988 */ /* 0x0001e20008000c17 */
[----:B------:R-:W-:Y:S01]  /*91b0*/  ISETP.NE.AND P2, PT, R136, 0x1f, PT ;  /* 0x0000001f8800780c */ /* 0x000fe20003f45270 */
[----:B------:R-:W-:Y:S01]  /*91c0*/  FFMA.FTZ R5, R194, R2, -R5 ;  /* 0x00000002c2057223 */ /* 0x000fe20000010805 */
[C---:B------:R-:W-:Y:S01]  /*91d0*/  FFMA.FTZ R237, R94.reuse, R237, R4 ;  /* 0x000000ed5eed7223 */ /* 0x040fe20000010004 */
[----:B------:R-:W1:Y:S01]  /*91e0*/  SHFL.DOWN PT, R11, R240, 0x1, 0x1f ;  /* 0x08201f00f00b7f89 */ /* 0x000e6200000e0000 */
[----:B------:R-:W-:Y:S01]  /*91f0*/  ULEA UR23, UR11, 0xfffffc00, 0xa ;  /* 0xfffffc000b177891 */ /* 0x000fe2000f8e50ff */
[----:B------:R-:W-:Y:S01]  /*9200*/  FFMA.FTZ R239, R94, R239, R5 ;  /* 0x000000ef5eef7223 */ /* 0x000fe20000010005 */
[----:B------:R-:W-:-:S02]  /*9210*/  FMUL.FTZ R5, R189, R237 ;  /* 0x000000edbd057220 */ /* 0x000fc40000410000 */
[----:B------:R-:W-:Y:S02]  /*9220*/  USHF.R.S32.HI UR26, URZ, 0x1f, UR23 ;  /* 0x0000001fff1a7899 */ /* 0x000fe40008011417 */
[-C--:B------:R-:W-:Y:S01]  /*9230*/  FFMA.FTZ R4, R190, R239.reuse, -R5 ;  /* 0x000000efbe047223 */ /* 0x080fe20000010805 */
[----:B------:R-:W-:-:S03]  /*9240*/  FMUL.FTZ R5, R189, R239 ;  /* 0x000000efbd057220 */ /* 0x000fc60000410000 */
[----:B------:R-:W-:Y:S01]  /*9250*/  FFMA.FTZ R236, R89, R236, R4 ;  /* 0x000000ec59ec7223 */ /* 0x000fe20000010004 */
[----:B------:R-:W-:Y:S01]  /*9260*/  FFMA.FTZ R4, R190, R237, R5 ;  /* 0x000000edbe047223 */ /* 0x000fe20000010005 */
[-C--:B0-----:R-:W-:Y:S01]  /*9270*/  @P2 FMUL.FTZ R9, R247, R7.reuse ;  /* 0x00000007f7092220 */ /* 0x081fe20000410000 */
[C---:B------:R-:W-:Y:S02]  /*9280*/  @P2 FMUL.FTZ R8, R246.reuse, R7 ;  /* 0x00000007f6082220 */ /* 0x040fe40000410000 */
[----:B------:R-:W-:Y:S01]  /*9290*/  FFMA.FTZ R234, R89, R234, R4 ;  /* 0x000000ea59ea7223 */ /* 0x000fe20000010004 */
[-C--:B------:R-:W-:Y:S01]  /*92a0*/  @P2 FFMA.FTZ R9, R246, R6.reuse, -R9 ;  /* 0x00000006f6092223 */ /* 0x080fe20000010809 */
[----:B------:R-:W-:Y:S02]  /*92b0*/  @P2 FFMA.FTZ R8, R247, R6, R8 ;  /* 0x00000006f7082223 */ /* 0x000fe40000010008 */
[C---:B------:R-:W-:Y:S01]  /*92c0*/  FMUL.FTZ R5, R187.reuse, R234 ;  /* 0x000000eabb057220 */ /* 0x040fe20000410000 */
[----:B------:R-:W-:Y:S01]  /*92d0*/  @P2 FADD.FTZ R6, R244, R9 ;  /* 0x00000009f4062221 */ /* 0x000fe20000010000 */
[----:B------:R-:W-:-:S02]  /*92e0*/  FMUL.FTZ R9, R187, R236 ;  /* 0x000000ecbb097220 */ /* 0x000fc40000410000 */
[C---:B------:R-:W-:Y:S01]  /*92f0*/  FFMA.FTZ R4, R188.reuse, R236, -R5 ;  /* 0x000000ecbc047223 */ /* 0x040fe20000010805 */
[----:B-1----:R-:W-:Y:S01]  /*9300*/  @P2 FADD.FTZ R7, R11, R8 ;  /* 0x000000080b072221 */ /* 0x002fe20000010000 */
[----:B------:R-:W-:Y:S02]  /*9310*/  FFMA.FTZ R9, R188, R234, R9 ;  /* 0x000000eabc097223 */ /* 0x000fe40000010009 */
[C---:B------:R-:W-:Y:S01]  /*9320*/  FFMA.FTZ R241, R92.reuse, R241, R4 ;  /* 0x000000f15cf17223 */ /* 0x040fe20000010004 */
[----:B------:R-:W-:Y:S01]  /*9330*/  FMUL.FTZ R11, R7, R13 ;  /* 0x0000000d070b7220 */ /* 0x000fe20000410000 */
[----:B------:R-:W-:Y:S02]  /*9340*/  FFMA.FTZ R235, R92, R235, R9 ;  /* 0x000000eb5ceb7223 */ /* 0x000fe40000010009 */
[C---:B------:R-:W-:Y:S01]  /*9350*/  FMUL.FTZ R8, R185.reuse, R241 ;  /* 0x000000f1b9087220 */ /* 0x040fe20000410000 */
[----:B------:R-:W-:Y:S01]  /*9360*/  FFMA.FTZ R11, R6, R12, R11 ;  /* 0x0000000c060b7223 */ /* 0x000fe2000001000b */
[----:B------:R-:W-:-:S03]  /*9370*/  FMUL.FTZ R5, R185, R235 ;  /* 0x000000ebb9057220 */ /* 0x000fc60000410000 */
[----:B------:R-:W-:Y:S01]  /*9380*/  FADD.FTZ R208, R208, R11 ;  /* 0x0000000bd0d07221 */ /* 0x000fe20000010000 */
[C---:B------:R-:W-:Y:S01]  /*9390*/  FFMA.FTZ R4, R186.reuse, R241, -R5 ;  /* 0x000000f1ba047223 */ /* 0x040fe20000010805 */
[----:B------:R-:W-:-:S03]  /*93a0*/  FFMA.FTZ R5, R186, R235, R8 ;  /* 0x000000ebba057223 */ /* 0x000fc60000010008 */
[C---:B------:R-:W-:Y:S01]  /*93b0*/  FFMA.FTZ R238, R87.reuse, R238, R4 ;  /* 0x000000ee57ee7223 */ /* 0x040fe20000010004 */
[----:B------:R-:W-:Y:S01]  /*93c0*/  FMUL.FTZ R4, R6, R13 ;  /* 0x0000000d06047220 */ /* 0x000fe20000410000 */
[----:B------:R-:W-:Y:S01]  /*93d0*/  FFMA.FTZ R232, R87, R232, R5 ;  /* 0x000000e857e87223 */ /* 0x000fe20000010005 */
[----:B------:R-:W-:Y:S02]  /*93e0*/  FFMA.FTZ R13, R0, R2, RZ ;  /* 0x00000002000d7223 */ /* 0x000fe400000100ff */
[----:B------:R-:W-:Y:S01]  /*93f0*/  FFMA.FTZ R12, R7, R12, -R4 ;  /* 0x0000000c070c7223 */ /* 0x000fe20000010804 */
[C---:B------:R-:W-:Y:S01]  /*9400*/  FMUL.FTZ R7, R183.reuse, R238 ;  /* 0x000000eeb7077220 */ /* 0x040fe20000410000 */
[-C--:B------:R-:W-:Y:S02]  /*9410*/  FMUL.FTZ R5, R183, R232.reuse ;  /* 0x000000e8b7057220 */ /* 0x080fe40000410000 */
[----:B------:R-:W-:Y:S01]  /*9420*/  FADD.FTZ R209, R209, R12 ;  /* 0x0000000cd1d17221 */ /* 0x000fe20000010000 */
[C---:B------:R-:W-:Y:S01]  /*9430*/  FFMA.FTZ R7, R184.reuse, R232, R7 ;  /* 0x000000e8b8077223 */ /* 0x040fe20000010007 */
[----:B------:R-:W-:-:S03]  /*9440*/  FFMA.FTZ R4, R184, R238, -R5 ;  /* 0x000000eeb8047223 */ /* 0x000fc60000010805 */
[C---:B------:R-:W-:Y:S01]  /*9450*/  FFMA.FTZ R231, R90.reuse, R231, R7 ;  /* 0x000000e75ae77223 */ /* 0x040fe20000010007 */
[----:B------:R-:W-:Y:S01]  /*9460*/  FFMA.FTZ R233, R90, R233, R4 ;  /* 0x000000e95ae97223 */ /* 0x000fe20000010004 */
[----:B------:R-:W-:Y:S02]  /*9470*/  MOV R7, UR38 ;  /* 0x0000002600077c02 */ /* 0x000fe40008000f00 */
[C---:B------:R-:W-:Y:S01]  /*9480*/  FMUL.FTZ R5, R181.reuse, R231 ;  /* 0x000000e7b5057220 */ /* 0x040fe20000410000 */
[----:B------:R-:W-:-:S03]  /*9490*/  FMUL.FTZ R4, R181, R233 ;  /* 0x000000e9b5047220 */ /* 0x000fc60000410000 */
[C---:B------:R-:W-:Y:S01]  /*94a0*/  FFMA.FTZ R242, R182.reuse, R233, -R5 ;  /* 0x000000e9b6f27223 */ /* 0x040fe20000010805 */
[----:B------:R-:W-:Y:S01]  /*94b0*/  FFMA.FTZ R5, R182, R231, R4 ;  /* 0x000000e7b6057223 */ /* 0x000fe20000010004 */
[----:B------:R-:W-:Y:S01]  /*94c0*/  LOP3.LUT R4, R136, UR23, RZ, 0xfc, !PT ;  /* 0x0000001788047c12 */ /* 0x000fe2000f8efcff */
[----:B------:R-:W-:Y:S01]  /*94d0*/  UMOV UR23, UR42 ;  /* 0x0000002a00177c82 */ /* 0x000fe20008000000 */
[C---:B------:R-:W-:Y:S01]  /*94e0*/  FFMA.FTZ R242, R85.reuse, R228, R242 ;  /* 0x000000e455f27223 */ /* 0x040fe200000100f2 */
[----:B------:R-:W-:Y:S01]  /*94f0*/  FFMA.FTZ R240, R85, R230, R5 ;  /* 0x000000e655f07223 */ /* 0x000fe20000010005 */
[----:B------:R-:W-:Y:S01]  /*9500*/  MOV R5, UR26 ;  /* 0x0000001a00057c02 */ /* 0x000fe20008000f00 */
[----:B------:R-:W-:Y:S01]  /*9510*/  FFMA.FTZ R228, R28, R239, R13 ;  /* 0x000000ef1ce47223 */ /* 0x000fe2000001000d */
[----:B------:R-:W-:Y:S01]  /*9520*/  FMUL.FTZ R13, R94, R75 ;  /* 0x0000004b5e0d7220 */ /* 0x000fe20000410000 */
[----:B------:R-:W-:Y:S01]  /*9530*/  MOV R249, UR23 ;  /* 0x0000001700f97c02 */ /* 0x000fe20008000f00 */
[----:B------:R-:W-:Y:S01]  /*9540*/  IMAD.WIDE.U32 R6, R7, UR8, R4 ;  /* 0x0000000807067c25 */ /* 0x000fe2000f8e0004 */
[----:B------:R-:W-:-:S02]  /*9550*/  MOV R5, UR39 ;  /* 0x0000002700057c02 */ /* 0x000fc40008000f00 */
[----:B------:R-:W-:-:S03]  /*9560*/  LEA R8, P2, R6, UR9, 0x2 ;  /* 0x0000000906087c11 */ /* 0x000fc6000f8410ff */
[----:B------:R-:W-:Y:S02]  /*9570*/  IMAD R5, R5, UR8, R7 ;  /* 0x0000000805057c24 */ /* 0x000fe4000f8e0207 */
[----:B------:R-:W-:-:S03]  /*9580*/  FMUL.FTZ R7, R179, R242 ;  /* 0x000000f2b3077220 */ /* 0x000fc60000410000 */
[----:B------:R-:W-:Y:S01]  /*9590*/  LEA.HI.X R9, R6, UR10, R5, 0x2, P2 ;  /* 0x0000000a06097c11 */ /* 0x000fe200090f1405 */
[-C--:B------:R-:W-:Y:S01]  /*95a0*/  FMUL.FTZ R5, R179, R240.reuse ;  /* 0x000000f0b3057220 */ /* 0x080fe20000410000 */
[----:B------:R-:W-:-:S03]  /*95b0*/  FFMA.FTZ R6, R180, R240, R7 ;  /* 0x000000f0b4067223 */ /* 0x000fc60000010007 */
[----:B------:R-:W-:-:S04]  /*95c0*/  FFMA.FTZ R5, R180, R242, -R5 ;  /* 0x000000f2b4057223 */ /* 0x000fc80000010805 */
[C---:B------:R-:W-:Y:S01]  /*95d0*/  FFMA.FTZ R7, R88.reuse, R229, R5 ;  /* 0x000000e558077223 */ /* 0x040fe20000010005 */
[----:B------:R-:W-:Y:S01]  /*95e0*/  FFMA.FTZ R5, R88, R227, R6 ;  /* 0x000000e358057223 */ /* 0x000fe20000010006 */
[----:B------:R-:W-:Y:S01]  /*95f0*/  FMUL.FTZ R6, R91, R78 ;  /* 0x0000004e5b067220 */ /* 0x000fe20000410000 */
[----:B------:R-:W-:Y:S01]  /*9600*/  FFMA.FTZ R227, R0, -R3, RZ ;  /* 0x8000000300e37223 */ /* 0x000fe200000100ff */
[----:B------:R-:W-:Y:S02]  /*9610*/  FFMA.FTZ R229, R27, R236, R228 ;  /* 0x000000ec1be57223 */ /* 0x000fe400000100e4 */
[-C--:B------:R-:W-:Y:S01]  /*9620*/  FFMA.FTZ R10, -R131, R6.reuse, R2 ;  /* 0x00000006830a7223 */ /* 0x080fe20000010102 */
[----:B------:R-:W-:Y:S01]  /*9630*/  FFMA.FTZ R2, R134, -R6, R3 ;  /* 0x8000000686027223 */ /* 0x000fe20000010003 */
[C---:B------:R-:W-:Y:S01]  /*9640*/  FMUL.FTZ R3, R177.reuse, R7 ;  /* 0x00000007b1037220 */ /* 0x040fe20000410000 */
[----:B------:R-:W-:Y:S01]  /*9650*/  FFMA.FTZ R230, R28, -R237, R227 ;  /* 0x800000ed1ce67223 */ /* 0x000fe200000100e3 */
[----:B------:R-:W-:-:S02]  /*9660*/  FMUL.FTZ R227, R177, R5 ;  /* 0x00000005b1e37220 */ /* 0x000fc40000410000 */
[----:B------:R-:W-:Y:S01]  /*9670*/  FFMA.FTZ R6, R178, R5, R3 ;  /* 0x00000005b2067223 */ /* 0x000fe20000010003 */
[----:B------:R-:W-:Y:S01]  /*9680*/  FFMA.FTZ R3, -R132, R13, R239 ;  /* 0x0000000d84037223 */ /* 0x000fe200000101ef */
[----:B------:R-:W-:Y:S01]  /*9690*/  FMUL.FTZ R239, R89, R76 ;  /* 0x0000004c59ef7220 */ /* 0x000fe20000410000 */
[----:B------:R-:W-:Y:S01]  /*96a0*/  FFMA.FTZ R228, R178, R7, -R227 ;  /* 0x00000007b2e47223 */ /* 0x000fe200000108e3 */
[----:B------:R-:W-:Y:S01]  /*96b0*/  FFMA.FTZ R6, R83, R226, R6 ;  /* 0x000000e253067223 */ /* 0x000fe20000010006 */
[----:B------:R-:W-:Y:S01]  /*96c0*/  FFMA.FTZ R13, R130, -R13, R237 ;  /* 0x8000000d820d7223 */ /* 0x000fe200000100ed */
[----:B------:R-:W-:Y:S01]  /*96d0*/  FFMA.FTZ R237, R27, -R234, R230 ;  /* 0x800000ea1bed7223 */ /* 0x000fe200000100e6 */
[----:B------:R-:W-:Y:S01]  /*96e0*/  FFMA.FTZ R227, R127, -R239, R234 ;  /* 0x800000ef7fe37223 */ /* 0x000fe200000100ea */
[----:B------:R-:W-:Y:S01]  /*96f0*/  FFMA.FTZ R230, R26, R241, R229 ;  /* 0x000000f11ae67223 */ /* 0x000fe200000100e5 */
[----:B------:R-:W-:Y:S01]  /*9700*/  FFMA.FTZ R234, R83, R224, R228 ;  /* 0x000000e053ea7223 */ /* 0x000fe200000100e4 */
[----:B------:R-:W-:Y:S01]  /*9710*/  FMUL.FTZ R229, R175, R6 ;  /* 0x00000006afe57220 */ /* 0x000fe20000410000 */
[----:B------:R-:W-:Y:S01]  /*9720*/  FMUL.FTZ R228, R92, R73 ;  /* 0x000000495ce47220 */ /* 0x000fe20000410000 */
[----:B------:R-:W-:Y:S01]  /*9730*/  FFMA.FTZ R226, -R129, R239, R236 ;  /* 0x000000ef81e27223 */ /* 0x000fe200000101ec */
[----:B------:R-:W-:Y:S01]  /*9740*/  FFMA.FTZ R236, R26, -R235, R237 ;  /* 0x800000eb1aec7223 */ /* 0x000fe200000100ed */
[----:B------:R-:W-:Y:S01]  /*9750*/  FFMA.FTZ R229, R176, R234, -R229 ;  /* 0x000000eab0e57223 */ /* 0x000fe200000108e5 */
        /* <DEDUP_REMOVED lines=11> */
[----:B------:R-:W-:Y:S01]  /*9810*/  FFMA.FTZ R232, R24, R233, R239 ;  /* 0x000000e918e87223 */ /* 0x000fe200000100ef */
[----:B------:R-:W-:Y:S01]  /*9820*/  FFMA.FTZ R237, R86, R223, R237 ;  /* 0x000000df56ed7223 */ /* 0x000fe200000100ed */
[----:B------:R-:W-:Y:S01]  /*9830*/  FMUL.FTZ R223, R173, R235 ;  /* 0x000000ebaddf7220 */ /* 0x000fe20000410000 */
[----:B------:R-:W-:-:S03]  /*9840*/  FFMA.FTZ R244, R24, -R231, R241 ;  /* 0x800000e718f47223 */ /* 0x000fc600000100f1 */
[-C--:B------:R-:W-:Y:S01]  /*9850*/  FFMA.FTZ R236, R174, R237.reuse, R223 ;  /* 0x000000edaeec7223 */ /* 0x080fe200000100df */
[-C--:B------:R-:W-:Y:S01]  /*9860*/  FFMA.FTZ R223, -R124, R230.reuse, R233 ;  /* 0x000000e67cdf7223 */ /* 0x080fe200000101e9 */
[----:B------:R-:W-:Y:S01]  /*9870*/  FFMA.FTZ R230, R122, -R230, R231 ;  /* 0x800000e67ae67223 */ /* 0x000fe200000100e7 */
[----:B------:R-:W-:Y:S01]  /*9880*/  FMUL.FTZ R231, R173, R237 ;  /* 0x000000edade77220 */ /* 0x000fe20000410000 */
[----:B------:R-:W-:Y:S01]  /*9890*/  FFMA.FTZ R233, R23, R242, R232 ;  /* 0x000000f217e97223 */ /* 0x000fe200000100e8 */
[----:B------:R-:W-:Y:S01]  /*98a0*/  FMUL.FTZ R232, R85, R72 ;  /* 0x0000004855e87220 */ /* 0x000fe20000410000 */
[----:B------:R-:W-:Y:S01]  /*98b0*/  FFMA.FTZ R236, R81, R222, R236 ;  /* 0x000000de51ec7223 */ /* 0x000fe200000100ec */
[----:B------:R-:W-:Y:S01]  /*98c0*/  FFMA.FTZ R238, R174, R235, -R231 ;  /* 0x000000ebaeee7223 */ /* 0x000fe200000108e7 */
        /* <DEDUP_REMOVED lines=9> */
[----:B------:R-:W-:Y:S01]  /*9960*/  FFMA.FTZ R232, -R120, R220, R7 ;  /* 0x000000dc78e87223 */ /* 0x000fe20000010107 */
[----:B------:R-:W-:Y:S01]  /*9970*/  FMUL.FTZ R7, R171, R238 ;  /* 0x000000eeab077220 */ /* 0x000fe20000410000 */
[----:B------:R-:W-:Y:S01]  /*9980*/  FFMA.FTZ R220, R118, -R220, R5 ;  /* 0x800000dc76dc7223 */ /* 0x000fe20000010005 */
[----:B------:R-:W-:Y:S01]  /*9990*/  FFMA.FTZ R5, R84, R219, R233 ;  /* 0x000000db54057223 */ /* 0x000fe200000100e9 */
[----:B------:R-:W-:Y:S01]  /*99a0*/  FMUL.FTZ R219, R83, R70 ;  /* 0x0000004653db7220 */ /* 0x000fe20000410000 */
[----:B------:R-:W-:Y:S01]  /*99b0*/  FFMA.FTZ R7, R172, R236, R7 ;  /* 0x000000ecac077223 */ /* 0x000fe20000010007 */
[C---:B------:R-:W-:Y:S01]  /*99c0*/  FFMA.FTZ R239, R21.reuse, R234, R240 ;  /* 0x000000ea15ef7223 */ /* 0x040fe200000100f0 */
[----:B------:R-:W-:Y:S01]  /*99d0*/  FFMA.FTZ R241, R21, -R6, R242 ;  /* 0x8000000615f17223 */ /* 0x000fe200000100f2 */
[-C--:B------:R-:W-:Y:S01]  /*99e0*/  FFMA.FTZ R233, -R117, R219.reuse, R234 ;  /* 0x000000db75e97223 */ /* 0x080fe200000101ea */
[----:B------:R-:W-:Y:S01]  /*99f0*/  FFMA.FTZ R219, R115, -R219, R6 ;  /* 0x800000db73db7223 */ /* 0x000fe20000010006 */
[----:B------:R-:W-:Y:S01]  /*9a00*/  FFMA.FTZ R7, R84, R221, R7 ;  /* 0x000000dd54077223 */ /* 0x000fe20000010007 */
[----:B------:R-:W-:Y:S01]  /*9a10*/  FFMA.FTZ R6, R20, R235, R239 ;  /* 0x000000eb14067223 */ /* 0x000fe200000100ef */
[----:B------:R-:W-:Y:S01]  /*9a20*/  FMUL.FTZ R221, R169, R5 ;  /* 0x00000005a9dd7220 */ /* 0x000fe20000410000 */
[----:B------:R-:W-:Y:S01]  /*9a30*/  FMUL.FTZ R239, R86, R67 ;  /* 0x0000004356ef7220 */ /* 0x000fe20000410000 */
[----:B------:R-:W-:-:S02]  /*9a40*/  FFMA.FTZ R242, R20, -R237, R241 ;  /* 0x800000ed14f27223 */ /* 0x000fc400000100f1 */
[----:B------:R-:W-:Y:S01]  /*9a50*/  FFMA.FTZ R240, R170, R7, R221 ;  /* 0x00000007aaf07223 */ /* 0x000fe200000100dd */
[----:B------:R-:W-:Y:S01]  /*9a60*/  FFMA.FTZ R234, -R116, R239, R235 ;  /* 0x000000ef74ea7223 */ /* 0x000fe200000101eb */
[----:B------:R-:W-:Y:S01]  /*9a70*/  FMUL.FTZ R235, R169, R7 ;  /* 0x00000007a9eb7220 */ /* 0x000fe20000410000 */
[----:B------:R-:W-:Y:S01]  /*9a80*/  FFMA.FTZ R221, R114, -R239, R237 ;  /* 0x800000ef72dd7223 */ /* 0x000fe200000100ed */
[----:B------:R-:W-:Y:S01]  /*9a90*/  FFMA.FTZ R240, R79, R218, R240 ;  /* 0x000000da4ff07223 */ /* 0x000fe200000100f0 */
[----:B------:R-:W-:Y:S01]  /*9aa0*/  FFMA.FTZ R237, R19, R238, R6 ;  /* 0x000000ee13ed7223 */ /* 0x000fe20000010006 */
[----:B------:R-:W-:Y:S01]  /*9ab0*/  FMUL.FTZ R218, R81, R68 ;  /* 0x0000004451da7220 */ /* 0x000fe20000410000 */
[-C--:B------:R-:W-:Y:S01]  /*9ac0*/  FFMA.FTZ R6, R170, R5.reuse, -R235 ;  /* 0x00000005aa067223 */ /* 0x080fe200000108eb */
[----:B------:R-:W-:Y:S02]  /*9ad0*/  FFMA.FTZ R239, R19, -R236, R242 ;  /* 0x800000ec13ef7223 */ /* 0x000fe400000100f2 */
[----:B------:R-:W-:Y:S01]  /*9ae0*/  FFMA.FTZ R235, -R161, R218, R238 ;  /* 0x000000daa1eb7223 */ /* 0x000fe200000101ee */
[----:B------:R-:W-:Y:S01]  /*9af0*/  FFMA.FTZ R238, R79, R216, R6 ;  /* 0x000000d84fee7223 */ /* 0x000fe20000010006 */
[----:B------:R-:W-:Y:S01]  /*9b00*/  FFMA.FTZ R216, R18, R5, R237 ;  /* 0x0000000512d87223 */ /* 0x000fe200000100ed */
[----:B------:R-:W-:Y:S01]  /*9b10*/  FMUL.FTZ R237, R167, R240 ;  /* 0x000000f0a7ed7220 */ /* 0x000fe20000410000 */
[----:B------:R-:W-:Y:S01]  /*9b20*/  FMUL.FTZ R6, R84, R65 ;  /* 0x0000004154067220 */ /* 0x000fe20000410000 */
[----:B------:R-:W-:Y:S01]  /*9b30*/  FFMA.FTZ R218, R159, -R218, R236 ;  /* 0x800000da9fda7223 */ /* 0x000fe200000100ec */
[----:B------:R-:W-:Y:S01]  /*9b40*/  FFMA.FTZ R236, R18, -R7, R239 ;  /* 0x8000000712ec7223 */ /* 0x000fe200000100ef */
[----:B------:R-:W-:Y:S01]  /*9b50*/  FFMA.FTZ R237, R168, R238, -R237 ;  /* 0x000000eea8ed7223 */ /* 0x000fe200000108ed */
[-C--:B------:R-:W-:Y:S01]  /*9b60*/  FFMA.FTZ R5, -R162, R6.reuse, R5 ;  /* 0x00000006a2057223 */ /* 0x080fe20000010105 */
[----:B------:R-:W-:Y:S01]  /*9b70*/  FFMA.FTZ R6, R160, -R6, R7 ;  /* 0x80000006a0067223 */ /* 0x000fe20000010007 */
[----:B------:R-:W-:Y:S01]  /*9b80*/  FFMA.FTZ R241, R17, -R240, R236 ;  /* 0x800000f011f17223 */ /* 0x000fe200000100ec */
[----:B------:R-:W-:Y:S01]  /*9b90*/  FFMA.FTZ R7, R82, R215, R237 ;  /* 0x000000d752077223 */ /* 0x000fe200000100ed */
[-C--:B------:R-:W-:Y:S01]  /*9ba0*/  FMUL.FTZ R215, R167, R238.reuse ;  /* 0x000000eea7d77220 */ /* 0x080fe20000410000 */
[----:B------:R-:W-:Y:S01]  /*9bb0*/  FFMA.FTZ R239, R17, R238, R216 ;  /* 0x000000ee11ef7223 */ /* 0x000fe200000100d8 */
[----:B------:R-:W-:-:S02]  /*9bc0*/  FMUL.FTZ R216, R79, R62 ;  /* 0x0000003e4fd87220 */ /* 0x000fc40000410000 */
[----:B------:R-:W-:Y:S02]  /*9bd0*/  FFMA.FTZ R237, R168, R240, R215 ;  /* 0x000000f0a8ed7223 */ /* 0x000fe400000100d7 */
[-C--:B------:R-:W-:Y:S01]  /*9be0*/  FFMA.FTZ R215, -R157, R216.reuse, R238 ;  /* 0x000000d89dd77223 */ /* 0x080fe200000101ee */
[----:B------:R-:W-:Y:S01]  /*9bf0*/  FFMA.FTZ R216, R155, -R216, R240 ;  /* 0x800000d89bd87223 */ /* 0x000fe200000100f0 */
[----:B------:R-:W-:Y:S01]  /*9c00*/  FFMA.FTZ R236, R82, R217, R237 ;  /* 0x000000d952ec7223 */ /* 0x000fe200000100ed */
[CC--:B------:R-:W-:Y:S01]  /*9c10*/  FMUL.FTZ R217, R165.reuse, R7.reuse ;  /* 0x00000007a5d97220 */ /* 0x0c0fe20000410000 */
[----:B------:R-:W-:Y:S01]  /*9c20*/  FFMA.FTZ R240, R16, R7, R239 ;  /* 0x0000000710f07223 */ /* 0x000fe200000100ef */
[----:B------:R-:W-:Y:S01]  /*9c30*/  FMUL.FTZ R239, R82, R57 ;  /* 0x0000003952ef7220 */ /* 0x000fe20000410000 */
[-C--:B------:R-:W-:Y:S01]  /*9c40*/  FMUL.FTZ R237, R165, R236.reuse ;  /* 0x000000eca5ed7220 */ /* 0x080fe20000410000 */
[-C--:B------:R-:W-:Y:S01]  /*9c50*/  FFMA.FTZ R242, R166, R236.reuse, R217 ;  /* 0x000000eca6f27223 */ /* 0x080fe200000100d9 */
[----:B------:R-:W-:Y:S01]  /*9c60*/  FFMA.FTZ R238, R16, -R236, R241 ;  /* 0x800000ec10ee7223 */ /* 0x000fe200000100f1 */
[----:B------:R-:W-:Y:S01]  /*9c70*/  FFMA.FTZ R217, R156, -R239, R236 ;  /* 0x800000ef9cd97223 */ /* 0x000fe200000100ec */
[----:B------:R-:W-:Y:S01]  /*9c80*/  FFMA.FTZ R237, R166, R7, -R237 ;  /* 0x00000007a6ed7223 */ /* 0x000fe200000108ed */
[----:B------:R-:W-:Y:S01]  /*9c90*/  FFMA.FTZ R244, R77, R214, R242 ;  /* 0x000000d64df47223 */ /* 0x000fe200000100f2 */
[----:B------:R-:W-:-:S02]  /*9ca0*/  FFMA.FTZ R236, -R158, R239, R7 ;  /* 0x000000ef9eec7223 */ /* 0x000fc40000010107 */
[----:B------:R-:W-:Y:S01]  /*9cb0*/  FFMA.FTZ R242, R77, R212, R237 ;  /* 0x000000d44df27223 */ /* 0x000fe200000100ed */
[CC--:B------:R-:W-:Y:S01]  /*9cc0*/  FMUL.FTZ R237, R163.reuse, R209.reuse ;  /* 0x000000d1a3ed7220 */ /* 0x0c0fe20000410000 */
[C---:B------:R-:W-:Y:S01]  /*9cd0*/  FMUL.FTZ R212, R163.reuse, R208 ;  /* 0x000000d0a3d47220 */ /* 0x040fe20000410000 */
[C---:B------:R-:W-:Y:S01]  /*9ce0*/  FMUL.FTZ R7, R163.reuse, R244 ;  /* 0x000000f4a3077220 */ /* 0x040fe20000410000 */
[----:B------:R-:W-:Y:S01]  /*9cf0*/  FMUL.FTZ R11, R163, R242 ;  /* 0x000000f2a30b7220 */ /* 0x000fe20000410000 */
[C---:B------:R-:W-:Y:S01]  /*9d00*/  FFMA.FTZ R12, R164.reuse, R208, R237 ;  /* 0x000000d0a40c7223 */ /* 0x040fe200000100ed */
[C---:B------:R-:W-:Y:S01]  /*9d10*/  FFMA.FTZ R214, R164.reuse, R209, -R212 ;  /* 0x000000d1a4d67223 */ /* 0x040fe200000108d4 */
[C---:B------:R-:W-:Y:S01]  /*9d20*/  FFMA.FTZ R163, R164.reuse, R242, -R7 ;  /* 0x000000f2a4a37223 */ /* 0x040fe20000010807 */
[----:B------:R-:W-:Y:S01]  /*9d30*/  FFMA.FTZ R212, R164, R244, R11 ;  /* 0x000000f4a4d47223 */ /* 0x000fe2000001000b */
[----:B------:R-:W-:Y:S01]  /*9d40*/  FADD.FTZ R164, R135, R12 ;  /* 0x0000000c87a47221 */ /* 0x000fe20000010000 */
[----:B------:R-:W-:Y:S01]  /*9d50*/  FADD.FTZ R191, R191, R214 ;  /* 0x000000d6bfbf7221 */ /* 0x000fe20000010000 */
[----:B------:R-:W-:Y:S01]  /*9d60*/  FMUL.FTZ R12, R77, R54 ;  /* 0x000000364d0c7220 */ /* 0x000fe20000410000 */
[----:B------:R-:W-:Y:S01]  /*9d70*/  FFMA.FTZ R213, R80, R213, R212 ;  /* 0x000000d550d57223 */ /* 0x000fe200000100d4 */
[C---:B------:R-:W-:Y:S01]  /*9d80*/  FMUL.FTZ R237, R165.reuse, R164 ;  /* 0x000000a4a5ed7220 */ /* 0x040fe20000410000 */
[-C--:B------:R-:W-:Y:S01]  /*9d90*/  FMUL.FTZ R165, R165, R191.reuse ;  /* 0x000000bfa5a57220 */ /* 0x080fe20000410000 */
[-C--:B------:R-:W-:Y:S01]  /*9da0*/  FFMA.FTZ R11, -R153, R12.reuse, R242 ;  /* 0x0000000c990b7223 */ /* 0x080fe200000101f2 */
[----:B------:R-:W-:Y:S01]  /*9db0*/  FFMA.FTZ R12, R151, -R12, R244 ;  /* 0x8000000c970c7223 */ /* 0x000fe200000100f4 */
[C---:B------:R-:W-:Y:S01]  /*9dc0*/  FFMA.FTZ R214, R166.reuse, R191, -R237 ;  /* 0x000000bfa6d67223 */ /* 0x040fe200000108ed */
[----:B------:R-:W-:Y:S01]  /*9dd0*/  FFMA.FTZ R166, R166, R164, R165 ;  /* 0x000000a4a6a67223 */ /* 0x000fe200000100a5 */
[----:B------:R-:W-:Y:S01]  /*9de0*/  FFMA.FTZ R211, R80, R211, R163 ;  /* 0x000000d350d37223 */ /* 0x000fe200000100a3 */
[----:B------:R-:W-:Y:S01]  /*9df0*/  FMUL.FTZ R163, R152, R209 ;  /* 0x000000d198a37220 */ /* 0x000fe20000410000 */
[----:B------:R-:W-:Y:S01]  /*9e00*/  FADD.FTZ R193, R193, R214 ;  /* 0x000000d6c1c17221 */ /* 0x000fe20000010000 */
[----:B------:R-:W-:Y:S01]  /*9e10*/  FADD.FTZ R212, R137, R166 ;  /* 0x000000a689d47221 */ /* 0x000fe20000010000 */
[----:B------:R-:W-:Y:S01]  /*9e20*/  FMUL.FTZ R137, R80, R49 ;  /* 0x0000003150897220 */ /* 0x000fe20000410000 */
[----:B------:R-:W-:Y:S01]  /*9e30*/  FFMA.FTZ R163, R154, R208, R163 ;  /* 0x000000d09aa37223 */ /* 0x000fe200000100a3 */
[C---:B------:R-:W-:Y:S01]  /*9e40*/  FMUL.FTZ R165, R167.reuse, R193 ;  /* 0x000000c1a7a57220 */ /* 0x040fe20000410000 */
[-C--:B------:R-:W-:Y:S01]  /*9e50*/  FMUL.FTZ R166, R167, R212.reuse ;  /* 0x000000d4a7a67220 */ /* 0x080fe20000410000 */
[----:B------:R-:W-:Y:S01]  /*9e60*/  MOV R237, 0x84 ;  /* 0x0000008400ed7802 */ /* 0x000fe20000000f00 */
[----:B------:R-:W-:Y:S01]  /*9e70*/  FFMA.FTZ R152, R152, -R137, R213 ;  /* 0x8000008998987223 */ /* 0x000fe200000100d5 */
[C---:B------:R-:W-:Y:S01]  /*9e80*/  FFMA.FTZ R167, R168.reuse, R212, R165 ;  /* 0x000000d4a8a77223 */ /* 0x040fe200000100a5 */
[----:B------:R-:W-:Y:S01]  /*9e90*/  FFMA.FTZ R166, R168, R193, -R166 ;  /* 0x000000c1a8a67223 */ /* 0x000fe200000108a6 */
[----:B------:R-:W-:Y:S01]  /*9ea0*/  FMUL.FTZ R165, R208, R49 ;  /* 0x00000031d0a57220 */ /* 0x000fe20000410000 */
[----:B------:R-:W-:Y:S01]  /*9eb0*/  FFMA.FTZ R137, -R154, R137, R211 ;  /* 0x000000899a897223 */ /* 0x000fe200000101d3 */
[----:B------:R-:W-:Y:S01]  /*9ec0*/  FADD.FTZ R214, R138, R167 ;  /* 0x000000a78ad67221 */ /* 0x000fe20000010000 */
[----:B------:R-:W-:Y:S01]  /*9ed0*/  FMUL.FTZ R138, R151, R191 ;  /* 0x000000bf978a7220 */ /* 0x000fe20000410000 */
[----:B------:R-:W-:Y:S01]  /*9ee0*/  FADD.FTZ R195, R195, R166 ;  /* 0x000000a6c3c37221 */ /* 0x000fe20000010000 */
[----:B------:R-:W-:Y:S01]  /*9ef0*/  FMUL.FTZ R167, R209, UR44 ;  /* 0x0000002cd1a77c20 */ /* 0x000fe20008410000 */
[----:B------:R-:W-:Y:S01]  /*9f00*/  FMUL.FTZ R151, R156, R193 ;  /* 0x000000c19c977220 */ /* 0x000fe20000410000 */
[----:B------:R-:W-:Y:S01]  /*9f10*/  FFMA.FTZ R138, R153, R164, R138 ;  /* 0x000000a4998a7223 */ /* 0x000fe2000001008a */
[C---:B------:R-:W-:Y:S01]  /*9f20*/  FMUL.FTZ R153, R169.reuse, R214 ;  /* 0x000000d6a9997220 */ /* 0x040fe20000410000 */
[-C--:B------:R-:W-:Y:S01]  /*9f30*/  FMUL.FTZ R169, R169, R195.reuse ;  /* 0x000000c3a9a97220 */ /* 0x080fe20000410000 */
[----:B------:R-:W-:Y:S01]  /*9f40*/  FFMA.FTZ R156, R208, UR27, R167 ;  /* 0x0000001bd09c7c23 */ /* 0x000fe200080100a7 */
[C---:B------:R-:W-:Y:S01]  /*9f50*/  FMUL.FTZ R167, R191.reuse, UR44 ;  /* 0x0000002cbfa77c20 */ /* 0x040fe20008410000 */
[----:B------:R-:W-:Y:S01]  /*9f60*/  FMUL.FTZ R166, R164, UR44 ;  /* 0x0000002ca4a67c20 */ /* 0x000fe20008410000 */
[----:B------:R-:W-:Y:S01]  /*9f70*/  FFMA.FTZ R153, R170, R195, -R153 ;  /* 0x000000c3aa997223 */ /* 0x000fe20000010899 */
[----:B------:R-:W-:Y:S01]  /*9f80*/  FFMA.FTZ R151, R158, R212, R151 ;  /* 0x000000d49e977223 */ /* 0x000fe20000010097 */
[----:B------:R-:W-:Y:S01]  /*9f90*/  FFMA.FTZ R170, R170, R214, R169 ;  /* 0x000000d6aaaa7223 */ /* 0x000fe200000100a9 */
[----:B------:R-:W-:Y:S01]  /*9fa0*/  FFMA.FTZ R158, R164, UR27, R167 ;  /* 0x0000001ba49e7c23 */ /* 0x000fe200080100a7 */
[C---:B------:R-:W-:Y:S01]  /*9fb0*/  FFMA.FTZ R167, R191.reuse, UR27, -R166 ;  /* 0x0000001bbfa77c23 */ /* 0x040fe200080108a6 */
[----:B------:R-:W-:Y:S01]  /*9fc0*/  FADD.FTZ R196, R196, R153 ;  /* 0x00000099c4c47221 */ /* 0x000fe20000010000 */
[----:B------:R-:W-:Y:S01]  /*9fd0*/  FMUL.FTZ R166, R191, R54 ;  /* 0x00000036bfa67220 */ /* 0x000fe20000410000 */
[----:B------:R-:W-:Y:S01]  /*9fe0*/  FADD.FTZ R191, R139, R170 ;  /* 0x000000aa8bbf7221 */ /* 0x000fe20000010000 */
[----:B------:R-:W-:Y:S01]  /*9ff0*/  FMUL.FTZ R208, R208, UR44 ;  /* 0x0000002cd0d07c20 */ /* 0x000fe20008410000 */
[----:B------:R-:W-:Y:S01]  /*a000*/  FMUL.FTZ R139, R171, R196 ;  /* 0x000000c4ab8b7220 */ /* 0x000fe20000410000 */
[----:B------:R-:W-:-:S02]  /*a010*/  IMAD R154, R136, R237, UR22 ;  /* 0x00000016889a7e24 */ /* 0x000fc4000f8e02ed */
[-C--:B------:R-:W-:Y:S01]  /*a020*/  FMUL.FTZ R171, R171, R191.reuse ;  /* 0x000000bfabab7220 */ /* 0x080fe20000410000 */
[C---:B------:R-:W-:Y:S01]  /*a030*/  FFMA.FTZ R153, R209.reuse, UR27, -R208 ;  /* 0x0000001bd1997c23 */ /* 0x040fe200080108d0 */
[----:B------:R-:W-:Y:S01]  /*a040*/  FFMA.FTZ R139, R172, R191, R139 ;  /* 0x000000bfac8b7223 */ /* 0x000fe2000001008b */
[----:B------:R-:W-:Y:S01]  /*a050*/  FMUL.FTZ R237, R80, R165 ;  /* 0x000000a550ed7220 */ /* 0x000fe20000410000 */
[----:B------:R-:W-:Y:S01]  /*a060*/  FFMA.FTZ R172, R172, R196, -R171 ;  /* 0x000000c4acac7223 */ /* 0x000fe200000108ab */
[----:B------:R-:W-:Y:S01]  /*a070*/  FMUL.FTZ R209, R209, R49 ;  /* 0x00000031d1d17220 */ /* 0x000fe20000410000 */
[----:B------:R-:W-:Y:S01]  /*a080*/  FADD.FTZ R171, R140, R139 ;  /* 0x0000008b8cab7221 */ /* 0x000fe20000010000 */
[----:B------:R-:W-:Y:S01]  /*a090*/  FMUL.FTZ R140, R155, R195 ;  /* 0x000000c39b8c7220 */ /* 0x000fe20000410000 */
[----:B------:R-:W-:Y:S01]  /*a0a0*/  FADD.FTZ R197, R197, R172 ;  /* 0x000000acc5c57221 */ /* 0x000fe20000010000 */
[----:B------:R0:W-:Y:S01]  /*a0b0*/  STS [R154+0x10f8], R237 ;  /* 0x0010f8ed9a007388 */ /* 0x0001e20000000800 */
[----:B------:R-:W-:Y:S01]  /*a0c0*/  FMUL.FTZ R170, R173, R171 ;  /* 0x000000abadaa7220 */ /* 0x000fe20000410000 */
[----:B------:R-:W-:Y:S01]  /*a0d0*/  FFMA.FTZ R140, R157, R214, R140 ;  /* 0x000000d69d8c7223 */ /* 0x000fe2000001008c */
[-C--:B------:R-:W-:Y:S01]  /*a0e0*/  FMUL.FTZ R155, R173, R197.reuse ;  /* 0x000000c5ad9b7220 */ /* 0x080fe20000410000 */
[----:B------:R-:W-:Y:S01]  /*a0f0*/  FMUL.FTZ R172, R214, R62 ;  /* 0x0000003ed6ac7220 */ /* 0x000fe20000410000 */
[----:B------:R-:W-:Y:S01]  /*a100*/  FFMA.FTZ R157, R174, R197, -R170 ;  /* 0x000000c5ae9d7223 */ /* 0x000fe200000108aa */
[----:B------:R-:W-:Y:S01]  /*a110*/  FMUL.FTZ R169, R212, R57 ;  /* 0x00000039d4a97220 */ /* 0x000fe20000410000 */
[----:B------:R-:W-:Y:S01]  /*a120*/  FFMA.FTZ R208, R174, R171, R155 ;  /* 0x000000abaed07223 */ /* 0x000fe2000001009b */
[----:B------:R-:W-:Y:S01]  /*a130*/  FMUL.FTZ R155, R195, UR44 ;  /* 0x0000002cc39b7c20 */ /* 0x000fe20008410000 */
[----:B------:R-:W-:Y:S01]  /*a140*/  FADD.FTZ R198, R198, R157 ;  /* 0x0000009dc6c67221 */ /* 0x000fe20000010000 */
[----:B0-----:R-:W-:Y:S01]  /*a150*/  FMUL.FTZ R237, R80, R209 ;  /* 0x000000d150ed7220 */ /* 0x001fe20000410000 */
[----:B------:R-:W-:Y:S01]  /*a160*/  FADD.FTZ R141, R141, R208 ;  /* 0x000000d08d8d7221 */ /* 0x000fe20000010000 */
[C---:B------:R-:W-:Y:S01]  /*a170*/  FMUL.FTZ R174, R214.reuse, UR44 ;  /* 0x0000002cd6ae7c20 */ /* 0x040fe20008410000 */
[CC--:B------:R-:W-:Y:S01]  /*a180*/  FMUL.FTZ R157, R175.reuse, R198.reuse ;  /* 0x000000c6af9d7220 */ /* 0x0c0fe20000410000 */
[----:B------:R-:W-:Y:S01]  /*a190*/  FFMA.FTZ R170, R214, UR27, R155 ;  /* 0x0000001bd6aa7c23 */ /* 0x000fe2000801009b */
[-C--:B------:R-:W-:Y:S01]  /*a1a0*/  FMUL.FTZ R175, R175, R141.reuse ;  /* 0x0000008dafaf7220 */ /* 0x080fe20000410000 */
[----:B------:R0:W-:Y:S01]  /*a1b0*/  STS [R154+0x10fc], R237 ;  /* 0x0010fced9a007388 */ /* 0x0001e20000000800 */
[C---:B------:R-:W-:Y:S01]  /*a1c0*/  FFMA.FTZ R173, R176.reuse, R141, R157 ;  /* 0x0000008db0ad7223 */ /* 0x040fe2000001009d */
[C---:B------:R-:W-:Y:S01]  /*a1d0*/  FFMA.FTZ R155, R195.reuse, UR27, -R174 ;  /* 0x0000001bc39b7c23 */ /* 0x040fe200080108ae */
[----:B------:R-:W-:Y:S01]  /*a1e0*/  FFMA.FTZ R176, R176, R198, -R175 ;  /* 0x000000c6b0b07223 */ /* 0x000fe200000108af */
[----:B------:R-:W-:Y:S01]  /*a1f0*/  FMUL.FTZ R174, R195, R62 ;  /* 0x0000003ec3ae7220 */ /* 0x000fe20000410000 */
[----:B------:R-:W-:Y:S01]  /*a200*/  FMUL.FTZ R195, R160, R196 ;  /* 0x000000c4a0c37220 */ /* 0x000fe20000410000 */
[----:B------:R-:W-:Y:S01]  /*a210*/  FMUL.FTZ R175, R191, UR44 ;  /* 0x0000002cbfaf7c20 */ /* 0x000fe20008410000 */
[----:B------:R-:W-:Y:S01]  /*a220*/  FADD.FTZ R199, R199, R176 ;  /* 0x000000b0c7c77221 */ /* 0x000fe20000010000 */
[----:B------:R-:W-:Y:S01]  /*a230*/  FADD.FTZ R142, R142, R173 ;  /* 0x000000ad8e8e7221 */ /* 0x000fe20000010000 */
[----:B------:R-:W-:Y:S01]  /*a240*/  FMUL.FTZ R160, R196, UR44 ;  /* 0x0000002cc4a07c20 */ /* 0x000fe20008410000 */
[----:B0-----:R-:W-:Y:S01]  /*a250*/  FMUL.FTZ R237, R193, UR44 ;  /* 0x0000002cc1ed7c20 */ /* 0x001fe20008410000 */
[----:B------:R-:W-:Y:S01]  /*a260*/  FFMA.FTZ R157, R162, R191, R195 ;  /* 0x000000bfa29d7223 */ /* 0x000fe200000100c3 */
[----:B------:R-:W-:Y:S01]  /*a270*/  FFMA.FTZ R175, R196, UR27, -R175 ;  /* 0x0000001bc4af7c23 */ /* 0x000fe200080108af */
[----:B------:R-:W-:Y:S01]  /*a280*/  FMUL.FTZ R173, R177, R199 ;  /* 0x000000c7b1ad7220 */ /* 0x000fe20000410000 */
[----:B------:R-:W-:Y:S01]  /*a290*/  FFMA.FTZ R139, R212, UR27, R237 ;  /* 0x0000001bd48b7c23 */ /* 0x000fe200080100ed */
[----:B------:R-:W-:Y:S01]  /*a2a0*/  FMUL.FTZ R237, R79, R172 ;  /* 0x000000ac4fed7220 */ /* 0x000fe20000410000 */
[-C--:B------:R-:W-:Y:S01]  /*a2b0*/  FMUL.FTZ R162, R177, R142.reuse ;  /* 0x0000008eb1a27220 */ /* 0x080fe20000410000 */
[C---:B------:R-:W-:Y:S01]  /*a2c0*/  FFMA.FTZ R176, R191.reuse, UR27, R160 ;  /* 0x0000001bbfb07c23 */ /* 0x040fe200080100a0 */
[----:B------:R-:W-:Y:S01]  /*a2d0*/  FFMA.FTZ R160, R178, R142, R173 ;  /* 0x0000008eb2a07223 */ /* 0x000fe200000100ad */
[----:B------:R-:W-:Y:S01]  /*a2e0*/  FMUL.FTZ R195, R191, R65 ;  /* 0x00000041bfc37220 */ /* 0x000fe20000410000 */
[----:B------:R0:W-:Y:S01]  /*a2f0*/  STS [R154+0x10e0], R237 ;  /* 0x0010e0ed9a007388 */ /* 0x0001e20000000800 */
[----:B------:R-:W-:Y:S01]  /*a300*/  FMUL.FTZ R239, R82, R169 ;  /* 0x000000a952ef7220 */ /* 0x000fe20000410000 */
[----:B------:R-:W-:Y:S01]  /*a310*/  FADD.FTZ R143, R143, R160 ;  /* 0x000000a08f8f7221 */ /* 0x000fe20000010000 */
[----:B------:R-:W-:Y:S01]  /*a320*/  FMUL.FTZ R168, R212, UR44 ;  /* 0x0000002cd4a87c20 */ /* 0x000fe20008410000 */
[----:B------:R-:W-:Y:S01]  /*a330*/  FMUL.FTZ R164, R164, R54 ;  /* 0x00000036a4a47220 */ /* 0x000fe20000410000 */
[----:B------:R-:W-:Y:S01]  /*a340*/  FMUL.FTZ R243, R77, R166 ;  /* 0x000000a64df37220 */ /* 0x000fe20000410000 */
[----:B------:R1:W-:Y:S01]  /*a350*/  STS [R154+0x10e8], R239 ;  /* 0x0010e8ef9a007388 */ /* 0x0003e20000000800 */
[C---:B------:R-:W-:Y:S01]  /*a360*/  FFMA.FTZ R168, R193.reuse, UR27, -R168 ;  /* 0x0000001bc1a87c23 */ /* 0x040fe200080108a8 */
[----:B------:R-:W-:Y:S01]  /*a370*/  FMUL.FTZ R193, R193, R57 ;  /* 0x00000039c1c17220 */ /* 0x000fe20000410000 */
[----:B------:R-:W-:Y:S01]  /*a380*/  FMUL.FTZ R241, R77, R164 ;  /* 0x000000a44df17220 */ /* 0x000fe20000410000 */
[----:B0-----:R-:W-:Y:S01]  /*a390*/  FMUL.FTZ R237, R196, R65 ;  /* 0x00000041c4ed7220 */ /* 0x001fe20000410000 */
[----:B------:R-:W-:Y:S01]  /*a3a0*/  FMUL.FTZ R196, R6, R175 ;  /* 0x000000af06c47220 */ /* 0x000fe20000410000 */
[----:B------:R-:W-:Y:S01]  /*a3b0*/  FFMA.FTZ R175, R178, R199, -R162 ;  /* 0x000000c7b2af7223 */ /* 0x000fe200000108a2 */
[C---:B------:R-:W-:Y:S01]  /*a3c0*/  FMUL.FTZ R178, R6.reuse, R195 ;  /* 0x000000c306b27220 */ /* 0x040fe20000410000 */
[----:B------:R-:W-:Y:S01]  /*a3d0*/  FMUL.FTZ R162, R6, R237 ;  /* 0x000000ed06a27220 */ /* 0x000fe20000410000 */
[----:B------:R-:W-:Y:S01]  /*a3e0*/  FFMA.FTZ R173, R5, R176, R196 ;  /* 0x000000b005ad7223 */ /* 0x000fe200000100c4 */
[----:B------:R-:W-:Y:S01]  /*a3f0*/  FADD.FTZ R200, R200, R175 ;  /* 0x000000afc8c87221 */ /* 0x000fe20000010000 */
[----:B------:R-:W-:Y:S01]  /*a400*/  FMUL.FTZ R175, R179, R143 ;  /* 0x0000008fb3af7220 */ /* 0x000fe20000410000 */
[----:B------:R-:W-:Y:S01]  /*a410*/  FFMA.FTZ R6, R5, R195, R162 ;  /* 0x000000c305067223 */ /* 0x000fe200000100a2 */
[----:B------:R-:W-:Y:S01]  /*a420*/  FMUL.FTZ R176, R159, R197 ;  /* 0x000000c59fb07220 */ /* 0x000fe20000410000 */
[-C--:B------:R-:W-:Y:S01]  /*a430*/  FMUL.FTZ R160, R179, R200.reuse ;  /* 0x000000c8b3a07220 */ /* 0x080fe20000410000 */
[C---:B------:R-:W-:Y:S01]  /*a440*/  FFMA.FTZ R162, R180.reuse, R200, -R175 ;  /* 0x000000c8b4a27223 */ /* 0x040fe200000108af */
[----:B------:R-:W-:Y:S01]  /*a450*/  FFMA.FTZ R5, R5, R237, -R178 ;  /* 0x000000ed05057223 */ /* 0x000fe200000108b2 */
[----:B------:R-:W-:Y:S01]  /*a460*/  FMUL.FTZ R178, R197, UR44 ;  /* 0x0000002cc5b27c20 */ /* 0x000fe20008410000 */
[----:B------:R-:W-:Y:S01]  /*a470*/  FFMA.FTZ R159, R180, R143, R160 ;  /* 0x0000008fb49f7223 */ /* 0x000fe200000100a0 */
[----:B------:R-:W-:Y:S01]  /*a480*/  FADD.FTZ R201, R201, R162 ;  /* 0x000000a2c9c97221 */ /* 0x000fe20000010000 */
[----:B------:R-:W-:Y:S01]  /*a490*/  FFMA.FTZ R160, R161, R171, R176 ;  /* 0x000000aba1a07223 */ /* 0x000fe200000100b0 */
[----:B------:R-:W-:Y:S01]  /*a4a0*/  FMUL.FTZ R176, R171, UR44 ;  /* 0x0000002cabb07c20 */ /* 0x000fe20008410000 */
[----:B------:R-:W-:Y:S01]  /*a4b0*/  FADD.FTZ R144, R144, R159 ;  /* 0x0000009f90907221 */ /* 0x000fe20000010000 */
[-C--:B------:R-:W-:Y:S01]  /*a4c0*/  FMUL.FTZ R161, R181, R201.reuse ;  /* 0x000000c9b5a17220 */ /* 0x080fe20000410000 */
[C---:B------:R-:W-:Y:S01]  /*a4d0*/  FMUL.FTZ R180, R197.reuse, R68 ;  /* 0x00000044c5b47220 */ /* 0x040fe20000410000 */
[----:B------:R-:W-:Y:S01]  /*a4e0*/  FFMA.FTZ R159, R197, UR27, -R176 ;  /* 0x0000001bc59f7c23 */ /* 0x000fe200080108b0 */
[-C--:B------:R-:W-:Y:S01]  /*a4f0*/  FMUL.FTZ R162, R181, R144.reuse ;  /* 0x00000090b5a27220 */ /* 0x080fe20000410000 */
[----:B------:R-:W-:Y:S01]  /*a500*/  FFMA.FTZ R176, R182, R144, R161 ;  /* 0x00000090b6b07223 */ /* 0x000fe200000100a1 */
[----:B------:R-:W-:Y:S01]  /*a510*/  FMUL.FTZ R179, R216, R172 ;  /* 0x000000acd8b37220 */ /* 0x000fe20000410000 */
[----:B-1----:R-:W-:Y:S01]  /*a520*/  FMUL.FTZ R239, R79, R174 ;  /* 0x000000ae4fef7220 */ /* 0x002fe20000410000 */
[----:B------:R-:W-:Y:S01]  /*a530*/  FFMA.FTZ R161, R182, R201, -R162 ;  /* 0x000000c9b6a17223 */ /* 0x000fe200000108a2 */
[----:B------:R-:W-:Y:S01]  /*a540*/  FADD.FTZ R145, R145, R176 ;  /* 0x000000b091917221 */ /* 0x000fe20000010000 */
[C---:B------:R-:W-:Y:S01]  /*a550*/  FFMA.FTZ R162, R171.reuse, UR27, R178 ;  /* 0x0000001baba27c23 */ /* 0x040fe200080100b2 */
[----:B------:R-:W-:Y:S01]  /*a560*/  FMUL.FTZ R178, R171, R68 ;  /* 0x00000044abb27220 */ /* 0x000fe20000410000 */
[----:B------:R-:W-:Y:S01]  /*a570*/  FADD.FTZ R202, R202, R161 ;  /* 0x000000a1caca7221 */ /* 0x000fe20000010000 */
[C---:B------:R-:W-:Y:S01]  /*a580*/  FMUL.FTZ R182, R218.reuse, R180 ;  /* 0x000000b4dab67220 */ /* 0x040fe20000410000 */
[CC--:B------:R-:W-:Y:S01]  /*a590*/  FMUL.FTZ R175, R183.reuse, R145.reuse ;  /* 0x00000091b7af7220 */ /* 0x0c0fe20000410000 */
[----:B------:R-:W-:Y:S01]  /*a5a0*/  FMUL.FTZ R196, R218, R178 ;  /* 0x000000b2dac47220 */ /* 0x000fe20000410000 */
[----:B------:R-:W-:Y:S01]  /*a5b0*/  FMUL.FTZ R176, R183, R202 ;  /* 0x000000cab7b07220 */ /* 0x000fe20000410000 */
[-C--:B------:R-:W-:Y:S01]  /*a5c0*/  FFMA.FTZ R161, R235, R178.reuse, R182 ;  /* 0x000000b2eba17223 */ /* 0x080fe200000100b6 */
[C---:B------:R-:W-:Y:S01]  /*a5d0*/  FMUL.FTZ R177, R81.reuse, R178 ;  /* 0x000000b251b17220 */ /* 0x040fe20000410000 */
[C---:B------:R-:W-:Y:S01]  /*a5e0*/  FFMA.FTZ R178, R184.reuse, R202, -R175 ;  /* 0x000000cab8b27223 */ /* 0x040fe200000108af */
[----:B------:R-:W-:Y:S01]  /*a5f0*/  FFMA.FTZ R175, R184, R145, R176 ;  /* 0x00000091b8af7223 */ /* 0x000fe200000100b0 */
[----:B------:R-:W-:Y:S01]  /*a600*/  FMUL.FTZ R176, R216, R174 ;  /* 0x000000aed8b07220 */ /* 0x000fe20000410000 */
[----:B------:R-:W-:Y:S01]  /*a610*/  FMUL.FTZ R181, R81, R180 ;  /* 0x000000b451b57220 */ /* 0x000fe20000410000 */
[----:B------:R-:W-:Y:S01]  /*a620*/  FADD.FTZ R203, R203, R178 ;  /* 0x000000b2cbcb7221 */ /* 0x000fe20000010000 */
[----:B------:R-:W-:Y:S01]  /*a630*/  FADD.FTZ R146, R146, R175 ;  /* 0x000000af92927221 */ /* 0x000fe20000010000 */
[----:B------:R-:W-:Y:S01]  /*a640*/  FFMA.FTZ R174, R215, R174, -R179 ;  /* 0x000000aed7ae7223 */ /* 0x000fe200000108b3 */
[----:B------:R-:W-:Y:S01]  /*a650*/  FMUL.FTZ R179, R198, R67 ;  /* 0x00000043c6b37220 */ /* 0x000fe20000410000 */
[CC--:B------:R-:W-:Y:S01]  /*a660*/  FMUL.FTZ R175, R185.reuse, R203.reuse ;  /* 0x000000cbb9af7220 */ /* 0x0c0fe20000410000 */
[----:B------:R-:W-:Y:S01]  /*a670*/  FMUL.FTZ R178, R185, R146 ;  /* 0x00000092b9b27220 */ /* 0x000fe20000410000 */
[----:B------:R-:W-:Y:S01]  /*a680*/  FFMA.FTZ R172, R215, R172, R176 ;  /* 0x000000acd7ac7223 */ /* 0x000fe200000100b0 */
[----:B------:R0:W-:Y:S01]  /*a690*/  STS [R154+0x10d0], R177 ;  /* 0x0010d0b19a007388 */ /* 0x0001e20000000800 */
[C---:B------:R-:W-:Y:S01]  /*a6a0*/  FFMA.FTZ R176, R186.reuse, R146, R175 ;  /* 0x00000092bab07223 */ /* 0x040fe200000100af */
[----:B------:R-:W-:Y:S01]  /*a6b0*/  FFMA.FTZ R175, R186, R203, -R178 ;  /* 0x000000cbbaaf7223 */ /* 0x000fe200000108b2 */
[----:B------:R-:W-:Y:S01]  /*a6c0*/  FFMA.FTZ R171, R235, R180, -R196 ;  /* 0x000000b4ebab7223 */ /* 0x000fe200000108c4 */
[----:B------:R1:W-:Y:S01]  /*a6d0*/  STS [R154+0x10d4], R181 ;  /* 0x0010d4b59a007388 */ /* 0x0003e20000000800 */
[----:B------:R-:W-:Y:S01]  /*a6e0*/  FADD.FTZ R147, R147, R176 ;  /* 0x000000b093937221 */ /* 0x000fe20000010000 */
[----:B------:R-:W-:Y:S01]  /*a6f0*/  FADD.FTZ R204, R204, R175 ;  /* 0x000000afcccc7221 */ /* 0x000fe20000010000 */
[----:B------:R-:W-:Y:S01]  /*a700*/  FMUL.FTZ R185, R86, R179 ;  /* 0x000000b356b97220 */ /* 0x000fe20000410000 */
[----:B------:R2:W-:Y:S01]  /*a710*/  STS [R154+0x10f0], R241 ;  /* 0x0010f0f19a007388 */ /* 0x0005e20000000800 */
[----:B------:R-:W-:Y:S01]  /*a720*/  FMUL.FTZ R184, R199, R70 ;  /* 0x00000046c7b87220 */ /* 0x000fe20000410000 */
[----:B0-----:R-:W-:Y:S01]  /*a730*/  FMUL.FTZ R177, R141, R67 ;  /* 0x000000438db17220 */ /* 0x001fe20000410000 */
[----:B------:R-:W-:Y:S01]  /*a740*/  FMUL.FTZ R178, R187, R204 ;  /* 0x000000ccbbb27220 */ /* 0x000fe20000410000 */
[----:B------:R-:W-:Y:S01]  /*a750*/  FMUL.FTZ R182, R142, R70 ;  /* 0x000000468eb67220 */ /* 0x000fe20000410000 */
[----:B------:R-:W-:Y:S01]  /*a760*/  STS [R154+0x10cc], R185 ;  /* 0x0010ccb99a007388 */ /* 0x000fe20000000800 */
[C---:B-1----:R-:W-:Y:S01]  /*a770*/  FMUL.FTZ R181, R221.reuse, R179 ;  /* 0x000000b3ddb57220 */ /* 0x042fe20000410000 */
[----:B------:R-:W-:Y:S01]  /*a780*/  FMUL.FTZ R183, R221, R177 ;  /* 0x000000b1ddb77220 */ /* 0x000fe20000410000 */
[----:B------:R-:W-:Y:S01]  /*a790*/  FMUL.FTZ R191, R84, R237 ;  /* 0x000000ed54bf7220 */ /* 0x000fe20000410000 */
[----:B------:R-:W-:Y:S01]  /*a7a0*/  STS [R154+0x10e4], R239 ;  /* 0x0010e4ef9a007388 */ /* 0x000fe20000000800 */
[-C--:B------:R-:W-:Y:S01]  /*a7b0*/  FFMA.FTZ R175, R234, R177.reuse, R181 ;  /* 0x000000b1eaaf7223 */ /* 0x080fe200000100b5 */
[----:B------:R-:W-:Y:S01]  /*a7c0*/  FMUL.FTZ R181, R86, R177 ;  /* 0x000000b156b57220 */ /* 0x000fe20000410000 */
[----:B------:R-:W-:Y:S01]  /*a7d0*/  FMUL.FTZ R177, R187, R147 ;  /* 0x00000093bbb17220 */ /* 0x000fe20000410000 */
[----:B------:R-:W-:Y:S01]  /*a7e0*/  FFMA.FTZ R176, R234, R179, -R183 ;  /* 0x000000b3eab07223 */ /* 0x000fe200000108b7 */
[CC--:B------:R-:W-:Y:S01]  /*a7f0*/  FMUL.FTZ R179, R217.reuse, R193.reuse ;  /* 0x000000c1d9b37220 */ /* 0x0c0fe20000410000 */
[----:B--2---:R-:W-:Y:S01]  /*a800*/  FMUL.FTZ R241, R82, R193 ;  /* 0x000000c152f17220 */ /* 0x004fe20000410000 */
[C---:B------:R-:W-:Y:S01]  /*a810*/  FFMA.FTZ R180, R188.reuse, R204, -R177 ;  /* 0x000000ccbcb47223 */ /* 0x040fe200000108b1 */
[----:B------:R-:W-:Y:S01]  /*a820*/  FFMA.FTZ R177, R188, R147, R178 ;  /* 0x00000093bcb17223 */ /* 0x000fe200000100b2 */
        /* <DEDUP_REMOVED lines=8> */
[-C--:B------:R-:W-:Y:S01]  /*a8b0*/  FMUL.FTZ R183, R83, R182.reuse ;  /* 0x000000b653b77220 */ /* 0x080fe20000410000 */
[C---:B------:R-:W-:Y:S01]  /*a8c0*/  FMUL.FTZ R179, R219.reuse, R182 ;  /* 0x000000b6dbb37220 */ /* 0x040fe20000410000 */
[C---:B------:R-:W-:Y:S01]  /*a8d0*/  FFMA.FTZ R178, R190.reuse, R148, R169 ;  /* 0x00000094beb27223 */ /* 0x040fe200000100a9 */
[----:B------:R-:W-:Y:S01]  /*a8e0*/  FFMA.FTZ R169, R190, R205, -R180 ;  /* 0x000000cdbea97223 */ /* 0x000fe200000108b4 */
[----:B------:R-:W-:Y:S01]  /*a8f0*/  FMUL.FTZ R180, R219, R184 ;  /* 0x000000b8dbb47220 */ /* 0x000fe20000410000 */
[----:B------:R1:W-:Y:S01]  /*a900*/  STS [R154+0x10c0], R183 ;  /* 0x0010c0b79a007388 */ /* 0x0003e20000000800 */
[----:B------:R-:W-:Y:S01]  /*a910*/  FADD.FTZ R149, R149, R178 ;  /* 0x000000b295957221 */ /* 0x000fe20000010000 */
[----:B------:R-:W-:Y:S01]  /*a920*/  FADD.FTZ R169, R206, R169 ;  /* 0x000000a9cea97221 */ /* 0x000fe20000010000 */
[C---:B------:R-:W-:Y:S01]  /*a930*/  FFMA.FTZ R178, R233.reuse, R182, R180 ;  /* 0x000000b6e9b27223 */ /* 0x040fe200000100b4 */
[----:B------:R-:W-:Y:S01]  /*a940*/  FMUL.FTZ R180, R12, R166 ;  /* 0x000000a60cb47220 */ /* 0x000fe20000410000 */
[-C--:B------:R-:W-:Y:S01]  /*a950*/  FFMA.FTZ R179, R233, R184.reuse, -R179 ;  /* 0x000000b8e9b37223 */ /* 0x080fe200000108b3 */
[C---:B0-----:R-:W-:Y:S01]  /*a960*/  FMUL.FTZ R181, R192.reuse, R169 ;  /* 0x000000a9c0b57220 */ /* 0x041fe20000410000 */
[----:B------:R-:W-:Y:S01]  /*a970*/  FMUL.FTZ R192, R192, R149 ;  /* 0x00000095c0c07220 */ /* 0x000fe20000410000 */
[----:B------:R-:W-:Y:S01]  /*a980*/  FMUL.FTZ R182, R169, R75 ;  /* 0x0000004ba9b67220 */ /* 0x000fe20000410000 */
[----:B------:R-:W-:Y:S01]  /*a990*/  FMUL.FTZ R187, R83, R184 ;  /* 0x000000b853bb7220 */ /* 0x000fe20000410000 */
[C---:B------:R-:W-:Y:S01]  /*a9a0*/  FFMA.FTZ R181, R194.reuse, R149, R181 ;  /* 0x00000095c2b57223 */ /* 0x040fe200000100b5 */
[----:B------:R-:W-:Y:S01]  /*a9b0*/  FFMA.FTZ R192, R194, R169, -R192 ;  /* 0x000000a9c2c07223 */ /* 0x000fe200000108c0 */
[-C--:B------:R-:W-:Y:S01]  /*a9c0*/  FFMA.FTZ R180, R11, R164.reuse, R180 ;  /* 0x000000a40bb47223 */ /* 0x080fe200000100b4 */
[----:B------:R-:W-:Y:S01]  /*a9d0*/  FMUL.FTZ R194, R12, R164 ;  /* 0x000000a40cc27220 */ /* 0x000fe20000410000 */
[----:B------:R-:W-:Y:S01]  /*a9e0*/  FADD.FTZ R150, R150, R181 ;  /* 0x000000b596967221 */ /* 0x000fe20000010000 */
[----:B------:R-:W-:Y:S01]  /*a9f0*/  FADD.FTZ R207, R207, R192 ;  /* 0x000000c0cfcf7221 */ /* 0x000fe20000010000 */
[----:B------:R-:W-:Y:S01]  /*aa00*/  FMUL.FTZ R184, R149, R75 ;  /* 0x0000004b95b87220 */ /* 0x000fe20000410000 */
[----:B------:R-:W-:Y:S01]  /*aa10*/  FMUL.FTZ R190, R13, R182 ;  /* 0x000000b60dbe7220 */ /* 0x000fe20000410000 */
[-C--:B-1----:R-:W-:Y:S01]  /*aa20*/  FMUL.FTZ R183, R150, R78.reuse ;  /* 0x0000004e96b77220 */ /* 0x082fe20000410000 */
[----:B------:R-:W-:Y:S01]  /*aa30*/  FMUL.FTZ R181, R207, R78 ;  /* 0x0000004ecfb57220 */ /* 0x000fe20000410000 */
[----:B------:R-:W-:Y:S01]  /*aa40*/  FMUL.FTZ R186, R205, R76 ;  /* 0x0000004ccdba7220 */ /* 0x000fe20000410000 */
[-C--:B------:R-:W-:Y:S01]  /*aa50*/  FMUL.FTZ R192, R13, R184.reuse ;  /* 0x000000b80dc07220 */ /* 0x080fe20000410000 */
[C---:B------:R-:W-:Y:S01]  /*aa60*/  FMUL.FTZ R164, R2.reuse, R183 ;  /* 0x000000b702a47220 */ /* 0x040fe20000410000 */
[-C--:B------:R-:W-:Y:S01]  /*aa70*/  FMUL.FTZ R185, R2, R181.reuse ;  /* 0x000000b502b97220 */ /* 0x080fe20000410000 */
[----:B------:R-:W-:Y:S01]  /*aa80*/  FFMA.FTZ R190, R3, R184, R190 ;  /* 0x000000b803be7223 */ /* 0x000fe200000100be */
[----:B------:R0:W-:Y:S01]  /*aa90*/  STS [R154+0x10c4], R187 ;  /* 0x0010c4bb9a007388 */ /* 0x0001e20000000800 */
[C---:B------:R-:W-:Y:S01]  /*aaa0*/  FFMA.FTZ R164, R10.reuse, R181, -R164 ;  /* 0x000000b50aa47223 */ /* 0x040fe200000108a4 */
[----:B------:R-:W-:Y:S01]  /*aab0*/  FFMA.FTZ R185, R10, R183, R185 ;  /* 0x000000b70ab97223 */ /* 0x000fe200000100b9 */
[----:B------:R-:W-:Y:S01]  /*aac0*/  FMUL.FTZ R188, R148, R76 ;  /* 0x0000004c94bc7220 */ /* 0x000fe20000410000 */
[----:B------:R-:W-:Y:S01]  /*aad0*/  FMUL.FTZ R189, R227, R186 ;  /* 0x000000bae3bd7220 */ /* 0x000fe20000410000 */
[----:B------:R-:W-:Y:S01]  /*aae0*/  FADD.FTZ R164, RZ, R164 ;  /* 0x000000a4ffa47221 */ /* 0x000fe20000010000 */
[----:B------:R-:W-:Y:S01]  /*aaf0*/  FADD.FTZ R185, RZ, R185 ;  /* 0x000000b9ffb97221 */ /* 0x000fe20000010000 */
[----:B------:R1:W-:Y:S01]  /*ab00*/  STS [R154+0x10dc], R191 ;  /* 0x0010dcbf9a007388 */ /* 0x0003e20000000800 */
[----:B------:R-:W-:Y:S01]  /*ab10*/  FFMA.FTZ R189, R226, R188, R189 ;  /* 0x000000bce2bd7223 */ /* 0x000fe200000100bd */
[----:B------:R-:W-:Y:S01]  /*ab20*/  FFMA.FTZ R166, R11, R166, -R194 ;  /* 0x000000a60ba67223 */ /* 0x000fe200000108c2 */
[----:B0-----:R-:W-:Y:S01]  /*ab30*/  FFMA.FTZ R187, R3, R182, -R192 ;  /* 0x000000b603bb7223 */ /* 0x001fe200000108c0 */
[----:B------:R-:W-:Y:S01]  /*ab40*/  FADD.FTZ R190, R185, R190 ;  /* 0x000000beb9be7221 */ /* 0x000fe20000010000 */
[----:B------:R-:W-:Y:S01]  /*ab50*/  FMUL.FTZ R185, R204, R73 ;  /* 0x00000049ccb97220 */ /* 0x000fe20000410000 */
[----:B------:R-:W-:Y:S01]  /*ab60*/  FMUL.FTZ R194, R152, R165 ;  /* 0x000000a598c27220 */ /* 0x000fe20000410000 */
[----:B------:R-:W-:Y:S01]  /*ab70*/  FADD.FTZ R164, R164, R187 ;  /* 0x000000bba4a47221 */ /* 0x000fe20000010000 */
[----:B------:R-:W-:Y:S01]  /*ab80*/  FMUL.FTZ R187, R147, R73 ;  /* 0x0000004993bb7220 */ /* 0x000fe20000410000 */
[----:B------:R-:W-:Y:S01]  /*ab90*/  FADD.FTZ R190, R190, R189 ;  /* 0x000000bdbebe7221 */ /* 0x000fe20000010000 */
[----:B-1----:R-:W-:Y:S01]  /*aba0*/  FMUL.FTZ R191, R228, R185 ;  /* 0x000000b9e4bf7220 */ /* 0x002fe20000410000 */
[----:B------:R-:W-:Y:S01]  /*abb0*/  FMUL.FTZ R189, R227, R188 ;  /* 0x000000bce3bd7220 */ /* 0x000fe20000410000 */
[-C--:B------:R-:W-:Y:S01]  /*abc0*/  FMUL.FTZ R192, R152, R209.reuse ;  /* 0x000000d198c07220 */ /* 0x080fe20000410000 */
[C---:B------:R-:W-:Y:S01]  /*abd0*/  FFMA.FTZ R209, R137.reuse, R209, -R194 ;  /* 0x000000d189d17223 */ /* 0x040fe200000108c2 */
[----:B------:R-:W-:Y:S01]  /*abe0*/  FFMA.FTZ R191, R224, R187, R191 ;  /* 0x000000bbe0bf7223 */ /* 0x000fe200000100bf */
[----:B------:R-:W-:Y:S01]  /*abf0*/  FFMA.FTZ R189, R226, R186, -R189 ;  /* 0x000000bae2bd7223 */ /* 0x000fe200000108bd */
[----:B------:R-:W-:Y:S01]  /*ac00*/  FFMA.FTZ R165, R137, R165, R192 ;  /* 0x000000a589a57223 */ /* 0x000fe200000100c0 */
[----:B------:R-:W-:Y:S01]  /*ac10*/  FMUL.FTZ R239, R84, R195 ;  /* 0x000000c354ef7220 */ /* 0x000fe20000410000 */
[----:B------:R-:W-:Y:S01]  /*ac20*/  FADD.FTZ R194, R190, R191 ;  /* 0x000000bfbec27221 */ /* 0x000fe20000010000 */
[-C--:B------:R-:W-:Y:S01]  /*ac30*/  FMUL.FTZ R190, R203, R74.reuse ;  /* 0x0000004acbbe7220 */ /* 0x080fe20000410000 */
[----:B------:R-:W-:Y:S01]  /*ac40*/  FADD.FTZ R192, R164, R189 ;  /* 0x000000bda4c07221 */ /* 0x000fe20000010000 */
[----:B------:R-:W-:Y:S01]  /*ac50*/  FMUL.FTZ R195, R228, R187 ;  /* 0x000000bbe4c37220 */ /* 0x000fe20000410000 */
        /* <DEDUP_REMOVED lines=8> */
[----:B------:R-:W-:Y:S01]  /*ace0*/  FADD.FTZ R192, R192, R195 ;  /* 0x000000c3c0c07221 */ /* 0x000fe20000010000 */
[----:B------:R-:W-:Y:S01]  /*acf0*/  FADD.FTZ R194, R194, R197 ;  /* 0x000000c5c2c27221 */ /* 0x000fe20000010000 */
[-C--:B------:R-:W-:Y:S01]  /*ad00*/  FFMA.FTZ R195, R223, R191.reuse, R196 ;  /* 0x000000bfdfc37223 */ /* 0x080fe200000100c4 */
[----:B------:R-:W-:Y:S01]  /*ad10*/  FFMA.FTZ R237, R225, R190, -R237 ;  /* 0x000000bee1ed7223 */ /* 0x000fe200000108ed */
[----:B------:R-:W-:Y:S01]  /*ad20*/  FMUL.FTZ R196, R230, R191 ;  /* 0x000000bfe6c47220 */ /* 0x000fe20000410000 */
[----:B------:R-:W-:Y:S01]  /*ad30*/  FMUL.FTZ R197, R143, R69 ;  /* 0x000000458fc57220 */ /* 0x000fe20000410000 */
[----:B------:R-:W-:Y:S01]  /*ad40*/  FADD.FTZ R194, R194, R195 ;  /* 0x000000c3c2c27221 */ /* 0x000fe20000010000 */
[----:B------:R-:W-:Y:S01]  /*ad50*/  FADD.FTZ R192, R192, R237 ;  /* 0x000000edc0c07221 */ /* 0x000fe20000010000 */
[----:B------:R-:W-:Y:S01]  /*ad60*/  FFMA.FTZ R195, R223, R189, -R196 ;  /* 0x000000bddfc37223 */ /* 0x000fe200000108c4 */
[----:B------:R-:W-:Y:S01]  /*ad70*/  FMUL.FTZ R237, R200, R69 ;  /* 0x00000045c8ed7220 */ /* 0x000fe20000410000 */
[----:B------:R-:W-:Y:S01]  /*ad80*/  FMUL.FTZ R196, R220, R197 ;  /* 0x000000c5dcc47220 */ /* 0x000fe20000410000 */
[-C--:B------:R-:W-:Y:S01]  /*ad90*/  FMUL.FTZ R206, R201, R72.reuse ;  /* 0x00000048c9ce7220 */ /* 0x080fe20000410000 */
[----:B------:R-:W-:Y:S01]  /*ada0*/  FADD.FTZ R192, R192, R195 ;  /* 0x000000c3c0c07221 */ /* 0x000fe20000010000 */
[-C--:B------:R-:W-:Y:S01]  /*adb0*/  FMUL.FTZ R195, R220, R237.reuse ;  /* 0x000000eddcc37220 */ /* 0x080fe20000410000 */
[----:B------:R0:W-:Y:S01]  /*adc0*/  STS [R154+0x10f4], R243 ;  /* 0x0010f4f39a007388 */ /* 0x0001e20000000800 */
[-C--:B------:R-:W-:Y:S01]  /*add0*/  FFMA.FTZ R245, R232, R237.reuse, -R196 ;  /* 0x000000ede8f57223 */ /* 0x080fe200000108c4 */
[----:B------:R-:W-:Y:S01]  /*ade0*/  FMUL.FTZ R196, R144, R72 ;  /* 0x0000004890c47220 */ /* 0x000fe20000410000 */
[----:B------:R-:W-:Y:S01]  /*adf0*/  FMUL.FTZ R247, R88, R237 ;  /* 0x000000ed58f77220 */ /* 0x000fe20000410000 */
[----:B------:R1:W-:Y:S01]  /*ae00*/  STS [R154+0x10ec], R241 ;  /* 0x0010ecf19a007388 */ /* 0x0003e20000000800 */
[C---:B------:R-:W-:Y:S01]  /*ae10*/  FMUL.FTZ R187, R92.reuse, R187 ;  /* 0x000000bb5cbb7220 */ /* 0x040fe20000410000 */
[----:B------:R-:W-:Y:S01]  /*ae20*/  FMUL.FTZ R185, R92, R185 ;  /* 0x000000b95cb97220 */ /* 0x000fe20000410000 */
[C---:B------:R-:W-:Y:S01]  /*ae30*/  FMUL.FTZ R183, R91.reuse, R183 ;  /* 0x000000b75bb77220 */ /* 0x040fe20000410000 */
[----:B------:R2:W-:Y:S01]  /*ae40*/  STS [R154+0x10d8], R239 ;  /* 0x0010d8ef9a007388 */ /* 0x0005e20000000800 */
[----:B------:R-:W-:Y:S01]  /*ae50*/  FMUL.FTZ R181, R91, R181 ;  /* 0x000000b55bb57220 */ /* 0x000fe20000410000 */
[-C--:B0-----:R-:W-:Y:S01]  /*ae60*/  FFMA.FTZ R243, R232, R197.reuse, R195 ;  /* 0x000000c5e8f37223 */ /* 0x081fe200000100c3 */
[----:B------:R-:W-:Y:S01]  /*ae70*/  FMUL.FTZ R195, R231, R206 ;  /* 0x000000cee7c37220 */ /* 0x000fe20000410000 */
[----:B------:R-:W-:Y:S01]  /*ae80*/  STS [R154+0x10bc], R247 ;  /* 0x0010bcf79a007388 */ /* 0x000fe20000000800 */
[----:B------:R-:W-:Y:S01]  /*ae90*/  FFMA.FTZ R135, R15, R242, R240 ;  /* 0x000000f20f877223 */ /* 0x000fe200000100f0 */
[----:B-1----:R-:W-:Y:S01]  /*aea0*/  FMUL.FTZ R241, R88, R197 ;  /* 0x000000c558f17220 */ /* 0x002fe20000410000 */
[----:B------:R-:W-:Y:S01]  /*aeb0*/  FFMA.FTZ R195, R222, R196, R195 ;  /* 0x000000c4dec37223 */ /* 0x000fe200000100c3 */
[----:B------:R-:W-:Y:S01]  /*aec0*/  FMUL.FTZ R197, R90, R189 ;  /* 0x000000bd5ac57220 */ /* 0x000fe20000410000 */
[----:B------:R-:W-:Y:S01]  /*aed0*/  FMUL.FTZ R189, R87, R164 ;  /* 0x000000a457bd7220 */ /* 0x000fe20000410000 */
[-C--:B--2---:R-:W-:Y:S01]  /*aee0*/  FMUL.FTZ R239, R85, R196.reuse ;  /* 0x000000c455ef7220 */ /* 0x084fe20000410000 */
[----:B------:R-:W-:Y:S01]  /*aef0*/  FADD.FTZ R194, R194, R195 ;  /* 0x000000c3c2c27221 */ /* 0x000fe20000010000 */
[----:B------:R-:W-:Y:S01]  /*af00*/  FMUL.FTZ R195, R231, R196 ;  /* 0x000000c4e7c37220 */ /* 0x000fe20000410000 */
[----:B------:R0:W-:Y:S01]  /*af10*/  STS [R154+0x10b8], R241 ;  /* 0x0010b8f19a007388 */ /* 0x0001e20000000800 */
[----:B------:R-:W-:Y:S01]  /*af20*/  LEA R164, R249, -R4, 0x1 ;  /* 0x80000004f9a47211 */ /* 0x000fe200078e08ff */
[----:B------:R-:W-:Y:S01]  /*af30*/  FADD.FTZ R243, R194, R243 ;  /* 0x000000f3c2f37221 */ /* 0x000fe20000010000 */
[----:B------:R-:W-:Y:S01]  /*af40*/  FFMA.FTZ R237, R222, R206, -R195 ;  /* 0x000000cedeed7223 */ /* 0x000fe200000108c3 */
[----:B------:R1:W-:Y:S01]  /*af50*/  STS [R154+0x10a0], R189 ;  /* 0x0010a0bd9a007388 */ /* 0x0003e20000000800 */
[----:B------:R-:W-:Y:S01]  /*af60*/  FMUL.FTZ R195, R90, R191 ;  /* 0x000000bf5ac37220 */ /* 0x000fe20000410000 */
[----:B------:R-:W-:Y:S01]  /*af70*/  FADD.FTZ R178, R243, R178 ;  /* 0x000000b2f3b27221 */ /* 0x000fe20000010000 */
[----:B------:R-:W-:Y:S01]  /*af80*/  FADD.FTZ R192, R192, R237 ;  /* 0x000000edc0c07221 */ /* 0x000fe20000010000 */
[----:B------:R-:W-:Y:S01]  /*af90*/  FMUL.FTZ R191, R87, R190 ;  /* 0x000000be57bf7220 */ /* 0x000fe20000410000 */
[----:B------:R-:W-:Y:S01]  /*afa0*/  STS [R154+0x10b0], R239 ;  /* 0x0010b0ef9a007388 */ /* 0x000fe20000000800 */
[----:B------:R-:W-:Y:S01]  /*afb0*/  FADD.FTZ R178, R178, R175 ;  /* 0x000000afb2b27221 */ /* 0x000fe20000010000 */
[----:B------:R-:W-:Y:S01]  /*afc0*/  FADD.FTZ R192, R192, R245 ;  /* 0x000000f5c0c07221 */ /* 0x000fe20000010000 */
[----:B0-----:R-:W-:Y:S01]  /*afd0*/  FMUL.FTZ R241, R85, R206 ;  /* 0x000000ce55f17220 */ /* 0x001fe20000410000 */
[----:B------:R-:W-:Y:S01]  /*afe0*/  FMUL.FTZ R175, R89, R188 ;  /* 0x000000bc59af7220 */ /* 0x000fe20000410000 */
[----:B-1----:R-:W-:Y:S01]  /*aff0*/  FADD.FTZ R189, R178, R161 ;  /* 0x000000a1b2bd7221 */ /* 0x002fe20000010000 */
        /* <DEDUP_REMOVED lines=13> */
[----:B------:R-:W-:Y:S01]  /*b0d0*/  FMUL.FTZ R5, R94, R182 ;  /* 0x000000b65e057220 */ /* 0x000fe20000410000 */
[----:B------:R-:W-:Y:S01]  /*b0e0*/  STS [R154+0x10a4], R191 ;  /* 0x0010a4bf9a007388 */ /* 0x000fe20000000800 */
[----:B------:R-:W-:Y:S01]  /*b0f0*/  FADD.FTZ R180, R177, R180 ;  /* 0x000000b4b1b47221 */ /* 0x000fe20000010000 */
[----:B------:R-:W-:Y:S01]  /*b100*/  FADD.FTZ R174, R171, R174 ;  /* 0x000000aeabae7221 */ /* 0x000fe20000010000 */
[----:B------:R-:W-:Y:S01]  /*b110*/  FFMA.FTZ R6, R14, R211, R135 ;  /* 0x000000d30e067223 */ /* 0x000fe20000010087 */
[----:B------:R-:W-:Y:S01]  /*b120*/  STS [R154+0x1098], R187 ;  /* 0x001098bb9a007388 */ /* 0x000fe20000000800 */
[----:B------:R-:W-:Y:S01]  /*b130*/  FADD.FTZ R4, R180, R165 ;  /* 0x000000a5b4047221 */ /* 0x000fe20000010000 */
[----:B------:R-:W-:Y:S01]  /*b140*/  FADD.FTZ R193, R174, R193 ;  /* 0x000000c1aec17221 */ /* 0x000fe20000010000 */
[----:B------:R-:W-:Y:S01]  /*b150*/  FFMA.FTZ R7, R15, -R244, R238 ;  /* 0x800000f40f077223 */ /* 0x000fe200000100ee */
[----:B------:R-:W-:Y:S01]  /*b160*/  STS [R154+0x109c], R185 ;  /* 0x00109cb99a007388 */ /* 0x000fe20000000800 */
[----:B------:R-:W-:Y:S01]  /*b170*/  FMUL.FTZ R184, R142, UR44 ;  /* 0x0000002c8eb87c20 */ /* 0x000fe20008410000 */
[----:B------:R-:W-:Y:S01]  /*b180*/  FADD.FTZ R188, R193, R166 ;  /* 0x000000a6c1bc7221 */ /* 0x000fe20000010000 */
[----:B------:R-:W-:Y:S01]  /*b190*/  FMUL.FTZ R180, R144, UR44 ;  /* 0x0000002c90b47c20 */ /* 0x000fe20008410000 */
        /* <DEDUP_REMOVED lines=13> */
[----:B------:R-:W-:Y:S01]  /*b270*/  FFMA.FTZ R7, R14, -R213, R7 ;  /* 0x800000d50e077223 */ /* 0x000fe20000010007 */
[----:B-1----:R-:W-:Y:S01]  /*b280*/  FMUL.FTZ R179, R201, UR44 ;  /* 0x0000002cc9b37c20 */ /* 0x002fe20008410000 */
[C---:B------:R-:W-:Y:S01]  /*b290*/  IADD3 R189, PT, PT, R136.reuse, 0x40, RZ ;  /* 0x0000004088bd7810 */ /* 0x040fe20007ffe0ff */
[----:B------:R-:W-:Y:S01]  /*b2a0*/  STS [R154+0x1080], R183 ;  /* 0x001080b79a007388 */ /* 0x000fe20000000800 */
[C---:B------:R-:W-:Y:S01]  /*b2b0*/  IADD3 R191, PT, PT, R136.reuse, 0x60, RZ ;  /* 0x0000006088bf7810 */ /* 0x040fe20007ffe0ff */
[----:B------:R-:W-:Y:S01]  /*b2c0*/  FFMA.FTZ R184, R199, UR27, -R184 ;  /* 0x0000001bc7b87c23 */ /* 0x000fe200080108b8 */
[----:B--2---:R-:W-:Y:S01]  /*b2d0*/  IADD3 R161, PT, PT, R136, 0x20, RZ ;  /* 0x0000002088a17810 */ /* 0x004fe20007ffe0ff */
[----:B------:R1:W-:Y:S01]  /*b2e0*/  STS [R154+0x1084], R181 ;  /* 0x001084b59a007388 */ /* 0x0003e20000000800 */
[----:B------:R-:W-:Y:S01]  /*b2f0*/  ISETP.GE.AND P3, PT, R164, 0x21, PT ;  /* 0x00000021a400780c */ /* 0x000fe20003f66270 */
[----:B0-----:R-:W-:Y:S01]  /*b300*/  FMUL.FTZ R5, R141, UR44 ;  /* 0x0000002c8d057c20 */ /* 0x001fe20008410000 */
[----:B------:R-:W-:Y:S01]  /*b310*/  LEA.HI R161, R161, R136, RZ, 0x1b ;  /* 0x00000088a1a17211 */ /* 0x000fe200078fd8ff */
[----:B------:R-:W-:Y:S01]  /*b320*/  FFMA.FTZ R180, R201, UR27, -R180 ;  /* 0x0000001bc9b47c23 */ /* 0x000fe200080108b4 */
[----:B------:R-:W-:Y:S01]  /*b330*/  FFMA.FTZ R179, R144, UR27, R179 ;  /* 0x0000001b90b37c23 */ /* 0x000fe200080100b3 */
[C---:B------:R-:W-:Y:S01]  /*b340*/  FFMA.FTZ R186, R198.reuse, UR27, -R5 ;  /* 0x0000001bc6ba7c23 */ /* 0x040fe20008010805 */
[----:B------:R-:W-:Y:S01]  /*b350*/  FMUL.FTZ R5, R199, UR44 ;  /* 0x0000002cc7057c20 */ /* 0x000fe20008410000 */
[----:B------:R-:W-:Y:S01]  /*b360*/  LEA R161, R161, UR22, 0x2 ;  /* 0x00000016a1a17c11 */ /* 0x000fe2000f8e10ff */
[----:B------:R-:W-:Y:S01]  /*b370*/  BAR.SYNC.DEFER_BLOCKING 0x0 ;  /* 0x0000000000007b1d */ /* 0x000fe20000010000 */
[----:B-1----:R-:W-:Y:S01]  /*b380*/  FMUL.FTZ R154, R198, UR44 ;  /* 0x0000002cc69a7c20 */ /* 0x002fe20008410000 */
[----:B------:R-:W-:Y:S01]  /*b390*/  FFMA.FTZ R182, R142, UR27, R5 ;  /* 0x0000001b8eb67c23 */ /* 0x000fe20008010005 */
[----:B------:R-:W-:Y:S01]  /*b3a0*/  FMUL.FTZ R183, R143, UR44 ;  /* 0x0000002c8fb77c20 */ /* 0x000fe20008410000 */
[----:B------:R-:W-:Y:S01]  /*b3b0*/  FMUL.FTZ R5, R203, UR44 ;  /* 0x0000002ccb057c20 */ /* 0x000fe20008410000 */
[----:B------:R-:W-:Y:S01]  /*b3c0*/  FFMA.FTZ R185, R141, UR27, R154 ;  /* 0x0000001b8db97c23 */ /* 0x000fe2000801009a */
[C---:B------:R-:W-:Y:S01]  /*b3d0*/  FMUL.FTZ R154, R200.reuse, UR44 ;  /* 0x0000002cc89a7c20 */ /* 0x040fe20008410000 */
[----:B------:R-:W-:Y:S01]  /*b3e0*/  FFMA.FTZ R183, R200, UR27, -R183 ;  /* 0x0000001bc8b77c23 */ /* 0x000fe200080108b7 */
[----:B------:R-:W-:Y:S01]  /*b3f0*/  FFMA.FTZ R177, R202, UR27, -R177 ;  /* 0x0000001bcab17c23 */ /* 0x000fe200080108b1 */
[----:B------:R-:W-:Y:S01]  /*b400*/  FFMA.FTZ R178, R145, UR27, R178 ;  /* 0x0000001b91b27c23 */ /* 0x000fe200080100b2 */
[----:B------:R-:W-:Y:S01]  /*b410*/  FFMA.FTZ R181, R143, UR27, R154 ;  /* 0x0000001b8fb57c23 */ /* 0x000fe2000801009a */
[----:B------:R-:W-:Y:S01]  /*b420*/  FMUL.FTZ R154, R204, UR44 ;  /* 0x0000002ccc9a7c20 */ /* 0x000fe20008410000 */
[----:B------:R-:W-:Y:S01]  /*b430*/  FFMA.FTZ R176, R203, UR27, -R176 ;  /* 0x0000001bcbb07c23 */ /* 0x000fe200080108b0 */
[----:B------:R-:W-:Y:S01]  /*b440*/  FFMA.FTZ R174, R146, UR27, R5 ;  /* 0x0000001b92ae7c23 */ /* 0x000fe20008010005 */
[----:B------:R-:W-:Y:S01]  /*b450*/  FFMA.FTZ R175, R204, UR27, -R175 ;  /* 0x0000001bccaf7c23 */ /* 0x000fe200080108af */
[----:B------:R-:W-:Y:S01]  /*b460*/  FFMA.FTZ R171, R147, UR27, R154 ;  /* 0x0000001b93ab7c23 */ /* 0x000fe2000801009a */
[----:B------:R-:W-:Y:S01]  /*b470*/  FMUL.FTZ R154, R169, UR44 ;  /* 0x0000002ca99a7c20 */ /* 0x000fe20008410000 */
[----:B------:R-:W-:Y:S01]  /*b480*/  FFMA.FTZ R172, R205, UR27, -R172 ;  /* 0x0000001bcdac7c23 */ /* 0x000fe200080108ac */
[----:B------:R-:W-:Y:S01]  /*b490*/  FFMA.FTZ R165, R148, UR27, R165 ;  /* 0x0000001b94a57c23 */ /* 0x000fe200080100a5 */
[----:B------:R-:W-:Y:S01]  /*b4a0*/  FFMA.FTZ R166, R169, UR27, -R166 ;  /* 0x0000001ba9a67c23 */ /* 0x000fe200080108a6 */
[----:B------:R-:W-:Y:S01]  /*b4b0*/  FFMA.FTZ R154, R149, UR27, R154 ;  /* 0x0000001b959a7c23 */ /* 0x000fe2000801009a */
[----:B------:R-:W-:Y:S01]  /*b4c0*/  FFMA.FTZ R135, R150, UR27, R135 ;  /* 0x0000001b96877c23 */ /* 0x000fe20008010087 */
[----:B------:R0:W1:Y:S02]  /*b4d0*/  LDS R187, [R161+0x1100] ;  /* 0x00110000a1bb7984 */ /* 0x0000640000000800 */
[----:B0-----:R-:W-:Y:S01]  /*b4e0*/  FFMA.FTZ R161, R207, UR27, -R190 ;  /* 0x0000001bcfa17c23 */ /* 0x001fe200080108be */
[----:B------:R-:W-:Y:S06]  /*b4f0*/  @!P2 BRA `(.L_x_13253) ;  /* 0x000000000010a947 */ /* 0x000fec0003800000 */
[----:B------:R-:W-:-:S04]  /*b500*/  LEA.HI R5, R136, R136, RZ, 0x1b ;  /* 0x0000008888057211 */ /* 0x000fc800078fd8ff */
[----:B------:R-:W-:-:S06]  /*b510*/  LEA R5, R5, UR22, 0x2 ;  /* 0x0000001605057c11 */ /* 0x000fcc000f8e10ff */
[----:B------:R-:W0:Y:S04]  /*b520*/  LDS R5, [R5+0x1080] ;  /* 0x0010800005057984 */ /* 0x000e280000000800 */
[----:B0-----:R0:W-:Y:S02]  /*b530*/  REDG.E.ADD.F32.FTZ.RN.STRONG.GPU desc[UR24][R8.64], R5 ;  /* 0x00000005080079a6 */ /* 0x0011e4000c12f318 */
.L_x_13253:
[----:B------:R-:W-:Y:S05]  /*b540*/  BSYNC.RECONVERGENT B0 ;  /* 0x0000000000007941 */ /* 0x000fea0003800200 */
.L_x_13252:
[----:B------:R-:W-:Y:S04]  /*b550*/  BSSY.RECONVERGENT B0, `(.L_x_13254) ;  /* 0x0000003000007945 */ /* 0x000fe80003800200 */
[----:B------:R-:W-:Y:S05]  /*b560*/  @!P3 BRA `(.L_x_13255) ;  /* 0x000000000004b947 */ /* 0x000fea0003800000 */
[----:B-1----:R2:W-:Y:S02]  /*b570*/  REDG.E.ADD.F32.FTZ.RN.STRONG.GPU desc[UR24][R8.64+0x80], R187 ;  /* 0x000080bb080079a6 */ /* 0x0025e4000c12f318 */
.L_x_13255:
[----:B------:R-:W-:Y:S05]  /*b580*/  BSYNC.RECONVERGENT B0 ;  /* 0x0000000000007941 */ /* 0x000fea0003800200 */
.L_x_13254:
[----:B0-----:R-:W-:Y:S01]  /*b590*/  IADD3 R5, PT, PT, R136, 0x80, RZ ;  /* 0x0000008088057810 */ /* 0x001fe20007ffe0ff */
[----:B------:R-:W-:Y:S01]  /*b5a0*/  BSSY.RECONVERGENT B0, `(.L_x_13256) ;  /* 0x000000f000007945 */ /* 0x000fe20003800200 */
[-C--:B------:R-:W-:Y:S02]  /*b5b0*/  LEA.HI R189, R189, R136.reuse, RZ, 0x1b ;  /* 0x00000088bdbd7211 */ /* 0x080fe400078fd8ff */
[-C--:B-12---:R-:W-:Y:S02]  /*b5c0*/  LEA.HI R187, R5, R136.reuse, RZ, 0x1b ;  /* 0x0000008805bb7211 */ /* 0x086fe400078fd8ff */
        /* <DEDUP_REMOVED lines=12> */
.L_x_13257:
[----:B------:R-:W-:Y:S05]  /*b690*/  BSYNC.RECONVERGENT B0 ;  /* 0x0000000000007941 */ /* 0x000fea0003800200 */
.L_x_13256:
[----:B01----:R0:W1:Y:S01]  /*b6a0*/  LDS R5, [R191+0x1200] ;  /* 0x00120000bf057984 */ /* 0x0030620000000800 */
[----:B------:R-:W-:Y:S01]  /*b6b0*/  BSSY.RECONVERGENT B0, `(.L_x_13258) ;  /* 0x0000006000007945 */ /* 0x000fe20003800200 */
[----:B------:R-:W-:Y:S02]  /*b6c0*/  IADD3 R189, PT, PT, R136, 0xc0, RZ ;  /* 0x000000c088bd7810 */ /* 0x000fe40007ffe0ff */
[----:B------:R-:W-:Y:S02]  /*b6d0*/  LEA.HI R193, R193, R136, RZ, 0x1b ;  /* 0x00000088c1c17211 */ /* 0x000fe400078fd8ff */
[----:B------:R-:W-:Y:S01]  /*b6e0*/  LEA R187, R187, UR22, 0x2 ;  /* 0x00000016bbbb7c11 */ /* 0x000fe2000f8e10ff */
[----:B------:R-:W-:Y:S06]  /*b6f0*/  @!P2 BRA `(.L_x_13259) ;  /* 0x000000000004a947 */ /* 0x000fec0003800000 */
[----:B-1----:R2:W-:Y:S02]  /*b700*/  REDG.E.ADD.F32.FTZ.RN.STRONG.GPU desc[UR24][R8.64+0x180], R5 ;  /* 0x00018005080079a6 */ /* 0x0025e4000c12f318 */
.L_x_13259:
[----:B------:R-:W-:Y:S05]  /*b710*/  BSYNC.RECONVERGENT B0 ;  /* 0x0000000000007941 */ /* 0x000fea0003800200 */
.L_x_13258:
[----:B-12---:R1:W2:Y:S01]  /*b720*/  LDS R5, [R187+0x1280] ;  /* 0x00128000bb057984 */ /* 0x0062a20000000800 */
[----:B------:R-:W-:Y:S01]  /*b730*/  BSSY.RECONVERGENT B0, `(.L_x_13260) ;  /* 0x0000005000007945 */ /* 0x000fe20003800200 */
[----:B------:R-:W-:Y:S02]  /*b740*/  LEA.HI R189, R189, R136, RZ, 0x1b ;  /* 0x00000088bdbd7211 */ /* 0x000fe400078fd8ff */
[----:B------:R-:W-:Y:S01]  /*b750*/  LEA R193, R193, UR22, 0x2 ;  /* 0x00000016c1c17c11 */ /* 0x000fe2000f8e10ff */
[----:B------:R-:W-:Y:S06]  /*b760*/  @!P3 BRA `(.L_x_13261) ;  /* 0x000000000004b947 */ /* 0x000fec0003800000 */
[----:B--2---:R3:W-:Y:S02]  /*b770*/  REDG.E.ADD.F32.FTZ.RN.STRONG.GPU desc[UR24][R8.64+0x200], R5 ;  /* 0x00020005080079a6 */ /* 0x0047e4000c12f318 */
.L_x_13261:
[----:B------:R-:W-:Y:S05]  /*b780*/  BSYNC.RECONVERGENT B0 ;  /* 0x0000000000007941 */ /* 0x000fea0003800200 */
.L_x_13260:
[----:B--23--:R2:W3:Y:S01]  /*b790*/  LDS R5, [R193+0x1300] ;  /* 0x00130000c1057984 */ /* 0x00c4e20000000800 */
[----:B------:R-:W-:Y:S01]  /*b7a0*/  BSSY.RECONVERGENT B0, `(.L_x_13262) ;  /* 0x0000004000007945 */ /* 0x000fe20003800200 */
[----:B------:R-:W-:-:S03]  /*b7b0*/  LEA R190, R189, UR22, 0x2 ;  /* 0x00000016bdbe7c11 */ /* 0x000fc6000f8e10ff */
[----:B------:R-:W-:Y:S05]  /*b7c0*/  @!P4 BRA `(.L_x_13263) ;  /* 0x000000000004c947 */ /* 0x000fea0003800000 */
[----:B---3--:R4:W-:Y:S02]  /*b7d0*/  REDG.E.ADD.F32.FTZ.RN.STRONG.GPU desc[UR24][R8.64+0x280], R5 ;  /* 0x00028005080079a6 */ /* 0x0089e4000c12f318 */
.L_x_13263:
[----:B------:R-:W-:Y:S05]  /*b7e0*/  BSYNC.RECONVERGENT B0 ;  /* 0x0000000000007941 */ /* 0x000fea0003800200 */
.L_x_13262:
[----:B---34-:R3:W4:Y:S01]  /*b7f0*/  LDS R5, [R190+0x1380] ;  /* 0x00138000be057984 */ /* 0x0187220000000800 */
[----:B------:R-:W-:Y:S01]  /*b800*/  BSSY.RECONVERGENT B0, `(.L_x_13264) ;  /* 0x0000005000007945 */ /* 0x000fe20003800200 */
[C---:B-1----:R-:W-:Y:S02]  /*b810*/  IADD3 R187, PT, PT, R136.reuse, 0xe0, RZ ;  /* 0x000000e088bb7810 */ /* 0x042fe40007ffe0ff */
[----:B------:R-:W-:Y:S01]  /*b820*/  IADD3 R189, PT, PT, R136, 0x100, RZ ;  /* 0x0000010088bd7810 */ /* 0x000fe20007ffe0ff */
[----:B------:R-:W-:Y:S06]  /*b830*/  @!P5 BRA `(.L_x_13265) ;  /* 0x000000000004d947 */ /* 0x000fec0003800000 */
[----:B----4-:R1:W-:Y:S02]  /*b840*/  REDG.E.ADD.F32.FTZ.RN.STRONG.GPU desc[UR24][R8.64+0x300], R5 ;  /* 0x00030005080079a6 */ /* 0x0103e4000c12f318 */
.L_x_13265:
[----:B------:R-:W-:Y:S05]  /*b850*/  BSYNC.RECONVERGENT B0 ;  /* 0x0000000000007941 */ /* 0x000fea0003800200 */
.L_x_13264:
[----:B-1--4-:R-:W-:Y:S01]  /*b860*/  IADD3 R5, PT, PT, R136, 0x120, RZ ;  /* 0x0000012088057810 */ /* 0x012fe20007ffe0ff */
[----:B------:R-:W-:Y:S01]  /*b870*/  BSSY.RECONVERGENT B0, `(.L_x_13266) ;  /* 0x000000f000007945 */ /* 0x000fe20003800200 */
[-C--:B------:R-:W-:Y:S02]  /*b880*/  LEA.HI R187, R187, R136.reuse, RZ, 0x1b ;  /* 0x00000088bbbb7211 */ /* 0x080fe400078fd8ff */
[-C--:B---3--:R-:W-:Y:S02]  /*b890*/  LEA.HI R190, R5, R136.reuse, RZ, 0x1b ;  /* 0x0000008805be7211 */ /* 0x088fe400078fd8ff */
        /* <DEDUP_REMOVED lines=12> */
.L_x_13267:
[----:B------:R-:W-:Y:S05]  /*b960*/  BSYNC.RECONVERGENT B0 ;  /* 0x0000000000007941 */ /* 0x000fea0003800200 */
.L_x_13266:
[----:B01----:R0:W1:Y:S01]  /*b970*/  LDS R5, [R189+0x1480] ;  /* 0x00148000bd057984 */ /* 0x0030620000000800 */
[----:B------:R-:W-:Y:S01]  /*b980*/  BSSY.RECONVERGENT B0, `(.L_x_13268) ;  /* 0x0000006000007945 */ /* 0x000fe20003800200 */
[----:B------:R-:W-:Y:S02]  /*b990*/  IADD3 R187, PT, PT, R136, 0x160, RZ ;  /* 0x0000016088bb7810 */ /* 0x000fe40007ffe0ff */
[----:B------:R-:W-:Y:S02]  /*b9a0*/  LEA.HI R191, R191, R136, RZ, 0x1b ;  /* 0x00000088bfbf7211 */ /* 0x000fe400078fd8ff */
[----:B------:R-:W-:Y:S01]  /*b9b0*/  LEA R190, R190, UR22, 0x2 ;  /* 0x00000016bebe7c11 */ /* 0x000fe2000f8e10ff */
[----:B------:R-:W-:Y:S06]  /*b9c0*/  @!P2 BRA `(.L_x_13269) ;  /* 0x000000000004a947 */ /* 0x000fec0003800000 */
[----:B-1----:R3:W-:Y:S02]  /*b9d0*/  REDG.E.ADD.F32.FTZ.RN.STRONG.GPU desc[UR24][R8.64+0x400], R5 ;  /* 0x00040005080079a6 */ /* 0x0027e4000c12f318 */
.L_x_13269:
[----:B------:R-:W-:Y:S05]  /*b9e0*/  BSYNC.RECONVERGENT B0 ;  /* 0x0000000000007941 */ /* 0x000fea0003800200 */
.L_x_13268:
[----:B-1-3--:R1:W3:Y:S01]  /*b9f0*/  LDS R5, [R190+0x1500] ;  /* 0x00150000be057984 */ /* 0x00a2e20000000800 */
[----:B------:R-:W-:Y:S01]  /*ba00*/  BSSY.RECONVERGENT B0, `(.L_x_13270) ;  /* 0x0000005000007945 */ /* 0x000fe20003800200 */
[----:B------:R-:W-:Y:S02]  /*ba10*/  LEA.HI R187, R187, R136, RZ, 0x1b ;  /* 0x00000088bbbb7211 */ /* 0x000fe400078fd8ff */
[----:B------:R-:W-:Y:S01]  /*ba20*/  LEA R191, R191, UR22, 0x2 ;  /* 0x00000016bfbf7c11 */ /* 0x000fe2000f8e10ff */
[----:B------:R-:W-:Y:S06]  /*ba30*/  @!P3 BRA `(.L_x_13271) ;  /* 0x000000000004b947 */ /* 0x000fec0003800000 */
[----:B---3--:R4:W-:Y:S02]  /*ba40*/  REDG.E.ADD.F32.FTZ.RN.STRONG.GPU desc[UR24][R8.64+0x480], R5 ;  /* 0x00048005080079a6 */ /* 0x0089e4000c12f318 */
.L_x_13271:
[----:B------:R-:W-:Y:S05]  /*ba50*/  BSYNC.RECONVERGENT B0 ;  /* 0x0000000000007941 */ /* 0x000fea0003800200 */
.L_x_13270:
[----:B---34-:R3:W4:Y:S01]  /*ba60*/  LDS R5, [R191+0x1580] ;  /* 0x00158000bf057984 */ /* 0x0187220000000800 */
[----:B------:R-:W-:Y:S01]  /*ba70*/  BSSY.RECONVERGENT B0, `(.L_x_13272) ;  /* 0x0000004000007945 */ /* 0x000fe20003800200 */
[----:B-1----:R-:W-:-:S03]  /*ba80*/  LEA R190, R187, UR22, 0x2 ;  /* 0x00000016bbbe7c11 */ /* 0x002fc6000f8e10ff */
[----:B------:R-:W-:Y:S05]  /*ba90*/  @!P4 BRA `(.L_x_13273) ;  /* 0x000000000004c947 */ /* 0x000fea0003800000 */
[----:B----4-:R1:W-:Y:S02]  /*baa0*/  REDG.E.ADD.F32.FTZ.RN.STRONG.GPU desc[UR24][R8.64+0x500], R5 ;  /* 0x00050005080079a6 */ /* 0x0103e4000c12f318 */
.L_x_13273:
[----:B------:R-:W-:Y:S05]  /*bab0*/  BSYNC.RECONVERGENT B0 ;  /* 0x0000000000007941 */ /* 0x000fea0003800200 */
.L_x_13272:
[----:B-1--4-:R1:W4:Y:S01]  /*bac0*/  LDS R5, [R190+0x1600] ;  /* 0x00160000be057984 */ /* 0x0123220000000800 */
[----:B------:R-:W-:Y:S01]  /*bad0*/  BSSY.RECONVERGENT B0, `(.L_x_13274) ;  /* 0x0000005000007945 */ /* 0x000fe20003800200 */
[C---:B------:R-:W-:Y:S02]  /*bae0*/  IADD3 R187, PT, PT, R136.reuse, 0x180, RZ ;  /* 0x0000018088bb7810 */ /* 0x040fe40007ffe0ff */
[----:B0-----:R-:W-:Y:S01]  /*baf0*/  IADD3 R189, PT, PT, R136, 0x1a0, RZ ;  /* 0x000001a088bd7810 */ /* 0x001fe20007ffe0ff */
[----:B------:R-:W-:Y:S06]  /*bb00*/  @!P5 BRA `(.L_x_13275) ;  /* 0x000000000004d947 */ /* 0x000fec0003800000 */
[----:B----4-:R0:W-:Y:S02]  /*bb10*/  REDG.E.ADD.F32.FTZ.RN.STRONG.GPU desc[UR24][R8.64+0x580], R5 ;  /* 0x00058005080079a6 */ /* 0x0101e4000c12f318 */
.L_x_13275:
[----:B------:R-:W-:Y:S05]  /*bb20*/  BSYNC.RECONVERGENT B0 ;  /* 0x0000000000007941 */ /* 0x000fea0003800200 */
.L_x_13274:
        /* <DEDUP_REMOVED lines=16> */
.L_x_13277:
[----:B------:R-:W-:Y:S05]  /*bc30*/  BSYNC.RECONVERGENT B0 ;  /* 0x0000000000007941 */ /* 0x000fea0003800200 */
.L_x_13276:
[----:B01----:R0:W1:Y:S01]  /*bc40*/  LDS R5, [R189+0x1700] ;  /* 0x00170000bd057984 */ /* 0x0030620000000800 */
[----:B------:R-:W-:Y:S01]  /*bc50*/  BSSY.RECONVERGENT B0, `(.L_x_13278) ;  /* 0x0000005000007945 */ /* 0x000fe20003800200 */
[----:B------:R-:W-:Y:S02]  /*bc60*/  LEA.HI R191, R191, R136, RZ, 0x1b ;  /* 0x00000088bfbf7211 */ /* 0x000fe400078fd8ff */
[----:B------:R-:W-:Y:S01]  /*bc70*/  LEA R190, R190, UR22, 0x2 ;  /* 0x00000016bebe7c11 */ /* 0x000fe2000f8e10ff */
[----:B------:R-:W-:Y:S06]  /*bc80*/  @!P2 BRA `(.L_x_13279) ;  /* 0x000000000004a947 */ /* 0x000fec0003800000 */
[----:B-1----:R3:W-:Y:S02]  /*bc90*/  REDG.E.ADD.F32.FTZ.RN.STRONG.GPU desc[UR24][R8.64+0x680], R5 ;  /* 0x00068005080079a6 */ /* 0x0027e4000c12f318 */
.L_x_13279:
[----:B------:R-:W-:Y:S05]  /*bca0*/  BSYNC.RECONVERGENT B0 ;  /* 0x0000000000007941 */ /* 0x000fea0003800200 */
.L_x_13278:
[----:B-1-3--:R1:W3:Y:S01]  /*bcb0*/  LDS R5, [R190+0x1780] ;  /* 0x00178000be057984 */ /* 0x00a2e20000000800 */
[----:B------:R-:W-:Y:S01]  /*bcc0*/  BSSY.RECONVERGENT B0, `(.L_x_13280) ;  /* 0x0000005000007945 */ /* 0x000fe20003800200 */
[----:B------:R-:W-:Y:S02]  /*bcd0*/  LEA.HI R133, R133, R136, RZ, 0x1b ;  /* 0x0000008885857211 */ /* 0x000fe400078fd8ff */
[----:B------:R-:W-:Y:S01]  /*bce0*/  LEA R191, R191, UR22, 0x2 ;  /* 0x00000016bfbf7c11 */ /* 0x000fe2000f8e10ff */
[----:B------:R-:W-:Y:S06]  /*bcf0*/  @!P3 BRA `(.L_x_13281) ;  /* 0x000000000004b947 */ /* 0x000fec0003800000 */
[----:B---3--:R4:W-:Y:S02]  /*bd00*/  REDG.E.ADD.F32.FTZ.RN.STRONG.GPU desc[UR24][R8.64+0x700], R5 ;  /* 0x00070005080079a6 */ /* 0x0089e4000c12f318 */
.L_x_13281:
[----:B------:R-:W-:Y:S05]  /*bd10*/  BSYNC.RECONVERGENT B0 ;  /* 0x0000000000007941 */ /* 0x000fea0003800200 */
.L_x_13280:
[----:B---34-:R3:W4:Y:S01]  /*bd20*/  LDS R5, [R191+0x1800] ;  /* 0x00180000bf057984 */ /* 0x0187220000000800 */
[----:B------:R-:W-:Y:S01]  /*bd30*/  BSSY.RECONVERGENT B0, `(.L_x_13282) ;  /* 0x0000004000007945 */ /* 0x000fe20003800200 */
[----:B0-----:R-:W-:-:S03]  /*bd40*/  LEA R189, R133, UR22, 0x2 ;  /* 0x0000001685bd7c11 */ /* 0x001fc6000f8e10ff */
[----:B------:R-:W-:Y:S05]  /*bd50*/  @!P4 BRA `(.L_x_13283) ;  /* 0x000000000004c947 */ /* 0x000fea0003800000 */
[----:B----4-:R0:W-:Y:S02]  /*bd60*/  REDG.E.ADD.F32.FTZ.RN.STRONG.GPU desc[UR24][R8.64+0x780], R5 ;  /* 0x00078005080079a6 */ /* 0x0101e4000c12f318 */
.L_x_13283:
[----:B------:R-:W-:Y:S05]  /*bd70*/  BSYNC.RECONVERGENT B0 ;  /* 0x0000000000007941 */ /* 0x000fea0003800200 */
.L_x_13282:
[----:B0---4-:R0:W4:Y:S01]  /*bd80*/  LDS R5, [R189+0x1880] ;  /* 0x00188000bd057984 */ /* 0x0111220000000800 */
[----:B------:R-:W-:Y:S01]  /*bd90*/  BSSY.RECONVERGENT B0, `(.L_x_13284) ;  /* 0x0000005000007945 */ /* 0x000fe20003800200 */
[C---:B------:R-:W-:Y:S02]  /*bda0*/  IADD3 R133, PT, PT, R136.reuse, 0x220, RZ ;  /* 0x0000022088857810 */ /* 0x040fe40007ffe0ff */
[----:B------:R-:W-:Y:S01]  /*bdb0*/  IADD3 R187, PT, PT, R136, 0x240, RZ ;  /* 0x0000024088bb7810 */ /* 0x000fe20007ffe0ff */
[----:B------:R-:W-:Y:S06]  /*bdc0*/  @!P5 BRA `(.L_x_13285) ;  /* 0x000000000004d947 */ /* 0x000fec0003800000 */
[----:B----4-:R4:W-:Y:S02]  /*bdd0*/  REDG.E.ADD.F32.FTZ.RN.STRONG.GPU desc[UR24][R8.64+0x800], R5 ;  /* 0x00080005080079a6 */ /* 0x0109e4000c12f318 */
.L_x_13285:
[----:B------:R-:W-:Y:S05]  /*bde0*/  BSYNC.RECONVERGENT B0 ;  /* 0x0000000000007941 */ /* 0x000fea0003800200 */
.L_x_13284:
[----:B----4-:R-:W-:Y:S01]  /*bdf0*/  IADD3 R5, PT, PT, R136, 0x260, RZ ;  /* 0x0000026088057810 */ /* 0x010fe20007ffe0ff */
        /* <DEDUP_REMOVED lines=15> */
.L_x_13287:
[----:B------:R-:W-:Y:S05]  /*bef0*/  BSYNC.RECONVERGENT B0 ;  /* 0x0000000000007941 */ /* 0x000fea0003800200 */
.L_x_13286:
[----:B0--3--:R0:W3:Y:S01]  /*bf00*/  LDS R5, [R187+0x1980] ;  /* 0x00198000bb057984 */ /* 0x0090e20000000800 */
[----:B------:R-:W-:Y:S01]  /*bf10*/  BSSY.RECONVERGENT B0, `(.L_x_13288) ;  /* 0x0000006000007945 */ /* 0x000fe20003800200 */
[----:B------:R-:W-:Y:S02]  /*bf20*/  IADD3 R133, PT, PT, R136, 0x2a0, RZ ;  /* 0x000002a088857810 */ /* 0x000fe40007ffe0ff */
[----:B------:R-:W-:Y:S02]  /*bf30*/  LEA.HI R191, R191, R136, RZ, 0x1b ;  /* 0x00000088bfbf7211 */ /* 0x000fe400078fd8ff */
[----:B------:R-:W-:Y:S01]  /*bf40*/  LEA R189, R189, UR22, 0x2 ;  /* 0x00000016bdbd7c11 */ /* 0x000fe2000f8e10ff */
[----:B------:R-:W-:Y:S06]  /*bf50*/  @!P2 BRA `(.L_x_13289) ;  /* 0x000000000004a947 */ /* 0x000fec0003800000 */
[----:B---3--:R4:W-:Y:S02]  /*bf60*/  REDG.E.ADD.F32.FTZ.RN.STRONG.GPU desc[UR24][R8.64+0x900], R5 ;  /* 0x00090005080079a6 */ /* 0x0089e4000c12f318 */
.L_x_13289:
[----:B------:R-:W-:Y:S05]  /*bf70*/  BSYNC.RECONVERGENT B0 ;  /* 0x0000000000007941 */ /* 0x000fea0003800200 */
.L_x_13288:
[----:B---34-:R3:W4:Y:S01]  /*bf80*/  LDS R5, [R189+0x1a00] ;  /* 0x001a0000bd057984 */ /* 0x0187220000000800 */
[----:B------:R-:W-:Y:S01]  /*bf90*/  BSSY.RECONVERGENT B0, `(.L_x_13290) ;  /* 0x0000005000007945 */ /* 0x000fe20003800200 */
[----:B------:R-:W-:Y:S02]  /*bfa0*/  LEA.HI R133, R133, R136, RZ, 0x1b ;  /* 0x0000008885857211 */ /* 0x000fe400078fd8ff */
[----:B------:R-:W-:Y:S01]  /*bfb0*/  LEA R191, R191, UR22, 0x2 ;  /* 0x00000016bfbf7c11 */ /* 0x000fe2000f8e10ff */
[----:B------:R-:W-:Y:S06]  /*bfc0*/  @!P3 BRA `(.L_x_13291) ;  /* 0x000000000004b947 */ /* 0x000fec0003800000 */
[----:B----4-:R4:W-:Y:S02]  /*bfd0*/  REDG.E.ADD.F32.FTZ.RN.STRONG.GPU desc[UR24][R8.64+0x980], R5 ;  /* 0x00098005080079a6 */ /* 0x0109e4000c12f318 */
.L_x_13291:
[----:B------:R-:W-:Y:S05]  /*bfe0*/  BSYNC.RECONVERGENT B0 ;  /* 0x0000000000007941 */ /* 0x000fea0003800200 */
.L_x_13290:
[----:B----4-:R4:W0:Y:S01]  /*bff0*/  LDS R5, [R191+0x1a80] ;  /* 0x001a8000bf057984 */ /* 0x0108220000000800 */
[----:B------:R-:W-:Y:S01]  /*c000*/  BSSY.RECONVERGENT B0, `(.L_x_13292) ;  /* 0x0000004000007945 */ /* 0x000fe20003800200 */
[----:B---3--:R-:W-:-:S03]  /*c010*/  LEA R189, R133, UR22, 0x2 ;  /* 0x0000001685bd7c11 */ /* 0x008fc6000f8e10ff */
[----:B------:R-:W-:Y:S05]  /*c020*/  @!P4 BRA `(.L_x_13293) ;  /* 0x000000000004c947 */ /* 0x000fea0003800000 */
[----:B0-----:R3:W-:Y:S02]  /*c030*/  REDG.E.ADD.F32.FTZ.RN.STRONG.GPU desc[UR24][R8.64+0xa00], R5 ;  /* 0x000a0005080079a6 */ /* 0x0017e4000c12f318 */
.L_x_13293:
[----:B------:R-:W-:Y:S05]  /*c040*/  BSYNC.RECONVERGENT B0 ;  /* 0x0000000000007941 */ /* 0x000fea0003800200 */
.L_x_13292:
[----:B0--3--:R0:W3:Y:S01]  /*c050*/  LDS R5, [R189+0x1b00] ;  /* 0x001b0000bd057984 */ /* 0x0090e20000000800 */
[----:B------:R-:W-:Y:S01]  /*c060*/  BSSY.RECONVERGENT B0, `(.L_x_13294) ;  /* 0x0000005000007945 */ /* 0x000fe20003800200 */
[C---:B------:R-:W-:Y:S02]  /*c070*/  IADD3 R133, PT, PT, R136.reuse, 0x2c0, RZ ;  /* 0x000002c088857810 */ /* 0x040fe40007ffe0ff */
[----:B------:R-:W-:Y:S01]  /*c080*/  IADD3 R187, PT, PT, R136, 0x2e0, RZ ;  /* 0x000002e088bb7810 */ /* 0x000fe20007ffe0ff */
[----:B------:R-:W-:Y:S06]  /*c090*/  @!P5 BRA `(.L_x_13295) ;  /* 0x000000000004d947 */ /* 0x000fec0003800000 */
[----:B---3--:R3:W-:Y:S02]  /*c0a0*/  REDG.E.ADD.F32.FTZ.RN.STRONG.GPU desc[UR24][R8.64+0xa80], R5 ;  /* 0x000a8005080079a6 */ /* 0x0087e4000c12f318 */
.L_x_13295:
[----:B------:R-:W-:Y:S05]  /*c0b0*/  BSYNC.RECONVERGENT B0 ;  /* 0x0000000000007941 */ /* 0x000fea0003800200 */
.L_x_13294:
        /* <DEDUP_REMOVED lines=16> */
.L_x_13297:
[----:B------:R-:W-:Y:S05]  /*c1c0*/  BSYNC.RECONVERGENT B0 ;  /* 0x0000000000007941 */ /* 0x000fea0003800200 */
.L_x_13296:
[----:B0--3--:R0:W3:Y:S01]  /*c1d0*/  LDS R5, [R187+0x1c00] ;  /* 0x001c0000bb057984 */ /* 0x0090e20000000800 */
[----:B------:R-:W-:Y:S01]  /*c1e0*/  BSSY.RECONVERGENT B0, `(.L_x_13298) ;  /* 0x0000006000007945 */ /* 0x000fe20003800200 */
[----:B------:R-:W-:Y:S02]  /*c1f0*/  IADD3 R133, PT, PT, R136, 0x340, RZ ;  /* 0x0000034088857810 */ /* 0x000fe40007ffe0ff */
[----:B------:R-:W-:Y:S02]  /*c200*/  LEA.HI R191, R191, R136, RZ, 0x1b ;  /* 0x00000088bfbf7211 */ /* 0x000fe400078fd8ff */
[----:B------:R-:W-:Y:S01]  /*c210*/  LEA R189, R189, UR22, 0x2 ;  /* 0x00000016bdbd7c11 */ /* 0x000fe2000f8e10ff */
[----:B------:R-:W-:Y:S06]  /*c220*/  @!P2 BRA `(.L_x_13299) ;  /* 0x000000000004a947 */ /* 0x000fec0003800000 */
[----:B---3--:R4:W-:Y:S02]  /*c230*/  REDG.E.ADD.F32.FTZ.RN.STRONG.GPU desc[UR24][R8.64+0xb80], R5 ;  /* 0x000b8005080079a6 */ /* 0x0089e4000c12f318 */
.L_x_13299:
[----:B------:R-:W-:Y:S05]  /*c240*/  BSYNC.RECONVERGENT B0 ;  /* 0x0000000000007941 */ /* 0x000fea0003800200 */
.L_x_13298:
[----:B---34-:R3:W4:Y:S01]  /*c250*/  LDS R5, [R189+0x1c80] ;  /* 0x001c8000bd057984 */ /* 0x0187220000000800 */
[----:B------:R-:W-:Y:S01]  /*c260*/  BSSY.RECONVERGENT B0, `(.L_x_13300) ;  /* 0x0000005000007945 */ /* 0x000fe20003800200 */
[----:B------:R-:W-:Y:S02]  /*c270*/  LEA.HI R133, R133, R136, RZ, 0x1b ;  /* 0x0000008885857211 */ /* 0x000fe400078fd8ff */
[----:B------:R-:W-:Y:S01]  /*c280*/  LEA R191, R191, UR22, 0x2 ;  /* 0x00000016bfbf7c11 */ /* 0x000fe2000f8e10ff */
[----:B------:R-:W-:Y:S06]  /*c290*/  @!P3 BRA `(.L_x_13301) ;  /* 0x000000000004b947 */ /* 0x000fec0003800000 */
[----:B----4-:R4:W-:Y:S02]  /*c2a0*/  REDG.E.ADD.F32.FTZ.RN.STRONG.GPU desc[UR24][R8.64+0xc00], R5 ;  /* 0x000c0005080079a6 */ /* 0x0109e4000c12f318 */
.L_x_13301:
[----:B------:R-:W-:Y:S05]  /*c2b0*/  BSYNC.RECONVERGENT B0 ;  /* 0x0000000000007941 */ /* 0x000fea0003800200 */
.L_x_13300:
[----:B----4-:R4:W0:Y:S01]  /*c2c0*/  LDS R5, [R191+0x1d00] ;  /* 0x001d0000bf057984 */ /* 0x0108220000000800 */
[----:B------:R-:W-:Y:S01]  /*c2d0*/  BSSY.RECONVERGENT B0, `(.L_x_13302) ;  /* 0x0000004000007945 */ /* 0x000fe20003800200 */
[----:B---3--:R-:W-:-:S03]  /*c2e0*/  LEA R189, R133, UR22, 0x2 ;  /* 0x0000001685bd7c11 */ /* 0x008fc6000f8e10ff */
[----:B------:R-:W-:Y:S05]  /*c2f0*/  @!P4 BRA `(.L_x_13303) ;  /* 0x000000000004c947 */ /* 0x000fea0003800000 */
[----:B0-----:R3:W-:Y:S02]  /*c300*/  REDG.E.ADD.F32.FTZ.RN.STRONG.GPU desc[UR24][R8.64+0xc80], R5 ;  /* 0x000c8005080079a6 */ /* 0x0017e4000c12f318 */
.L_x_13303:
[----:B------:R-:W-:Y:S05]  /*c310*/  BSYNC.RECONVERGENT B0 ;  /* 0x0000000000007941 */ /* 0x000fea0003800200 */
.L_x_13302:
[----:B0--3--:R0:W3:Y:S01]  /*c320*/  LDS R5, [R189+0x1d80] ;  /* 0x001d8000bd057984 */ /* 0x0090e20000000800 */
[----:B------:R-:W-:Y:S01]  /*c330*/  BSSY.RECONVERGENT B0, `(.L_x_13304) ;  /* 0x0000005000007945 */ /* 0x000fe20003800200 */
[C---:B------:R-:W-:Y:S02]  /*c340*/  IADD3 R133, PT, PT, R136.reuse, 0x360, RZ ;  /* 0x0000036088857810 */ /* 0x040fe40007ffe0ff */
[----:B------:R-:W-:Y:S01]  /*c350*/  IADD3 R187, PT, PT, R136, 0x380, RZ ;  /* 0x0000038088bb7810 */ /* 0x000fe20007ffe0ff */
[----:B------:R-:W-:Y:S06]  /*c360*/  @!P5 BRA `(.L_x_13305) ;  /* 0x000000000004d947 */ /* 0x000fec0003800000 */
[----:B---3--:R3:W-:Y:S02]  /*c370*/  REDG.E.ADD.F32.FTZ.RN.STRONG.GPU desc[UR24][R8.64+0xd00], R5 ;  /* 0x000d0005080079a6 */ /* 0x0087e4000c12f318 */
.L_x_13305:
[----:B------:R-:W-:Y:S05]  /*c380*/  BSYNC.RECONVERGENT B0 ;  /* 0x0000000000007941 */ /* 0x000fea0003800200 */
.L_x_13304:
        /* <DEDUP_REMOVED lines=16> */
.L_x_13307:
[----:B------:R-:W-:Y:S05]  /*c490*/  BSYNC.RECONVERGENT B0 ;  /* 0x0000000000007941 */ /* 0x000fea0003800200 */
.L_x_13306:
[----:B0--3--:R0:W3:Y:S01]  /*c4a0*/  LDS R5, [R187+0x1e80] ;  /* 0x001e8000bb057984 */ /* 0x0090e20000000800 */
[----:B------:R-:W-:Y:S01]  /*c4b0*/  BSSY.RECONVERGENT B0, `(.L_x_13308) ;  /* 0x0000006000007945 */ /* 0x000fe20003800200 */
[----:B------:R-:W-:Y:S02]  /*c4c0*/  IADD3 R133, PT, PT, R136, 0x3e0, RZ ;  /* 0x000003e088857810 */ /* 0x000fe40007ffe0ff */
[----:B------:R-:W-:Y:S02]  /*c4d0*/  LEA.HI R191, R191, R136, RZ, 0x1b ;  /* 0x00000088bfbf7211 */ /* 0x000fe400078fd8ff */
[----:B------:R-:W-:Y:S01]  /*c4e0*/  LEA R189, R189, UR22, 0x2 ;  /* 0x00000016bdbd7c11 */ /* 0x000fe2000f8e10ff */
[----:B------:R-:W-:Y:S06]  /*c4f0*/  @!P2 BRA `(.L_x_13309) ;  /* 0x000000000004a947 */ /* 0x000fec0003800000 */
[----:B---3--:R4:W-:Y:S02]  /*c500*/  REDG.E.ADD.F32.FTZ.RN.STRONG.GPU desc[UR24][R8.64+0xe00], R5 ;  /* 0x000e0005080079a6 */ /* 0x0089e4000c12f318 */
.L_x_13309:
[----:B------:R-:W-:Y:S05]  /*c510*/  BSYNC.RECONVERGENT B0 ;  /* 0x0000000000007941 */ /* 0x000fea0003800200 */
.L_x_13308:
[----:B---34-:R3:W4:Y:S01]  /*c520*/  LDS R5, [R189+0x1f00] ;  /* 0x001f0000bd057984 */ /* 0x0187220000000800 */
[----:B------:R-:W-:Y:S01]  /*c530*/  BSSY.RECONVERGENT B0, `(.L_x_13310) ;  /* 0x0000005000007945 */ /* 0x000fe20003800200 */
[----:B------:R-:W-:Y:S02]  /*c540*/  LEA.HI R133, R133, R136, RZ, 0x1b ;  /* 0x0000008885857211 */ /* 0x000fe400078fd8ff */
[----:B------:R-:W-:Y:S01]  /*c550*/  LEA R191, R191, UR22, 0x2 ;  /* 0x00000016bfbf7c11 */ /* 0x000fe2000f8e10ff */
[----:B------:R-:W-:Y:S06]  /*c560*/  @!P3 BRA `(.L_x_13311) ;  /* 0x000000000004b947 */ /* 0x000fec0003800000 */
[----:B----4-:R4:W-:Y:S02]  /*c570*/  REDG.E.ADD.F32.FTZ.RN.STRONG.GPU desc[UR24][R8.64+0xe80], R5 ;  /* 0x000e8005080079a6 */ /* 0x0109e4000c12f318 */
.L_x_13311:
[----:B------:R-:W-:Y:S05]  /*c580*/  BSYNC.RECONVERGENT B0 ;  /* 0x0000000000007941 */ /* 0x000fea0003800200 */
.L_x_13310:
[----:B----4-:R4:W0:Y:S01]  /*c590*/  LDS R5, [R191+0x1f80] ;  /* 0x001f8000bf057984 */ /* 0x0108220000000800 */
[----:B------:R-:W-:Y:S01]  /*c5a0*/  BSSY.RECONVERGENT B0, `(.L_x_13312) ;  /* 0x0000004000007945 */ /* 0x000fe20003800200 */
[----:B------:R-:W-:-:S03]  /*c5b0*/  LEA R133, R133, UR22, 0x2 ;  /* 0x0000001685857c11 */ /* 0x000fc6000f8e10ff */
[----:B------:R-:W-:Y:S05]  /*c5c0*/  @!P4 BRA `(.L_x_13313) ;  /* 0x000000000004c947 */ /* 0x000fea0003800000 */
[----:B0-----:R0:W-:Y:S02]  /*c5d0*/  REDG.E.ADD.F32.FTZ.RN.STRONG.GPU desc[UR24][R8.64+0xf00], R5 ;  /* 0x000f0005080079a6 */ /* 0x0011e4000c12f318 */
.L_x_13313:
[----:B------:R-:W-:Y:S05]  /*c5e0*/  BSYNC.RECONVERGENT B0 ;  /* 0x0000000000007941 */ /* 0x000fea0003800200 */
.L_x_13312:
[----:B------:R-:W1:Y:S01]  /*c5f0*/  LDS R133, [R133+0x2000] ;  /* 0x0020000085857984 */ /* 0x000e620000000800 */
[----:B------:R-:W-:Y:S01]  /*c600*/  BSSY.RECONVERGENT B0, `(.L_x_13314) ;  /* 0x0000004000007945 */ /* 0x000fe20003800200 */
[----:B0-----:R-:W-:-:S03]  /*c610*/  FADD.FTZ R5, R188, R209 ;  /* 0x000000d1bc057221 */ /* 0x001fc60000010000 */
[----:B------:R-:W-:Y:S05]  /*c620*/  @!P5 BRA `(.L_x_13315) ;  /* 0x000000000004d947 */ /* 0x000fea0003800000 */
[----:B-1----:R0:W-:Y:S02]  /*c630*/  REDG.E.ADD.F32.FTZ.RN.STRONG.GPU desc[UR24][R8.64+0xf80], R133 ;  /* 0x000f8085080079a6 */ /* 0x0021e4000c12f318 */
.L_x_13315:
[----:B------:R-:W-:Y:S05]  /*c640*/  BSYNC.RECONVERGENT B0 ;  /* 0x0000000000007941 */ /* 0x000fea0003800200 */
.L_x_13314:
[----:B01----:R-:W0:Y:S01]  /*c650*/  SHFL.DOWN PT, R133, R4, 0x1, 0x1f ;  /* 0x08201f0004857f89 */ /* 0x003e2200000e0000 */
[----:B------:R-:W-:Y:S01]  /*c660*/  ISETP.GT.AND P2, PT, R111, 0x1e, PT ;  /* 0x0000001e6f00780c */ /* 0x000fe20003f44270 */
[----:B------:R-:W-:Y:S01]  /*c670*/  FMUL.FTZ R216, R216, R155 ;  /* 0x0000009bd8d87220 */ /* 0x000fe20000410000 */
[----:B------:R-:W-:Y:S01]  /*c680*/  FMUL.FTZ R9, R114, R198 ;  /* 0x000000c672097220 */ /* 0x000fe20000410000 */
[----:B------:R-:W1:Y:S01]  /*c690*/  SHFL.DOWN PT, R164, R5, 0x1, 0x1f ;  /* 0x08201f0005a47f89 */ /* 0x000e6200000e0000 */
[----:B------:R-:W-:Y:S01]  /*c6a0*/  FMUL.FTZ R8, R115, R199 ;  /* 0x000000c773087220 */ /* 0x000fe20000410000 */
[----:B------:R-:W-:Y:S01]  /*c6b0*/  FFMA.FTZ R170, R215, R170, R216 ;  /* 0x000000aad7aa7223 */ /* 0x000fe200000100d8 */
[----:B------:R-:W-:Y:S01]  /*c6c0*/  FFMA.FTZ R9, R116, R141, R9 ;  /* 0x0000008d74097223 */ /* 0x000fe20000010009 */
[----:B------:R-:W5:Y:S01]  /*c6d0*/  SHFL.DOWN PT, R187, R6, 0x1, 0x1f ;  /* 0x08201f0006bb7f89 */ /* 0x000f6200000e0000 */
[----:B------:R-:W-:Y:S01]  /*c6e0*/  FFMA.FTZ R33, R140, R62, R33 ;  /* 0x0000003e8c217223 */ /* 0x000fe20000010021 */
[----:B------:R-:W-:Y:S01]  /*c6f0*/  FFMA.FTZ R170, R79, R140, R170 ;  /* 0x0000008c4faa7223 */ /* 0x000fe200000100aa */
        /* <DEDUP_REMOVED lines=14> */
[----:B------:R-:W-:Y:S01]  /*c7e0*/  FADD.FTZ R63, R114, R63 ;  /* 0x0000003f723f7221 */ /* 0x000fe20000010000 */
[----:B------:R-:W-:Y:S01]  /*c7f0*/  FADD.FTZ R56, R11, R56 ;  /* 0x000000380b387221 */ /* 0x000fe20000010000 */
[----:B------:R-:W-:Y:S01]  /*c800*/  FFMA.FTZ R185, R86, R9, R185 ;  /* 0x0000000956b97223 */ /* 0x000fe200000100b9 */
[----:B-1----:R-:W-:Y:S01]  /*c810*/  @!P2 FADD.FTZ R5, R5, R164 ;  /* 0x000000a40505a221 */ /* 0x002fe20000010000 */
[----:B------:R-:W0:Y:S01]  /*c820*/  SHFL.DOWN PT, R117, R4, 0x2, 0x1f ;  /* 0x08401f0004757f89 */ /* 0x000e2200000e0000 */
[----:B------:R-:W-:Y:S01]  /*c830*/  FMUL.FTZ R9, R118, R200 ;  /* 0x000000c876097220 */ /* 0x000fe20000410000 */
[----:B------:R-:W-:Y:S01]  /*c840*/  FMUL.FTZ R183, R220, R183 ;  /* 0x000000b7dcb77220 */ /* 0x000fe20000410000 */
        /* <DEDUP_REMOVED lines=11> */
[----:B------:R-:W-:Y:S01]  /*c900*/  FADD.FTZ R64, R115, R64 ;  /* 0x0000004073407221 */ /* 0x000fe20000010000 */
[----:B------:R-:W-:Y:S01]  /*c910*/  FADD.FTZ R55, R12, R55 ;  /* 0x000000370c377221 */ /* 0x000fe20000010000 */
        /* <DEDUP_REMOVED lines=10> */
[----:B------:R-:W-:Y:S01]  /*c9c0*/  ISETP.GT.AND P3, PT, R111, 0xf, PT ;  /* 0x0000000f6f00780c */ /* 0x000fe20003f64270 */
        /* <DEDUP_REMOVED lines=32> */
[----:B------:R-:W-:Y:S01]  /*cbd0*/  FMUL.FTZ R8, R127, R205 ;  /* 0x000000cd7f087220 */ /* 0x000fe20000410000 */
        /* <DEDUP_REMOVED lines=8> */
[----:B------:R-:W-:Y:S01]  /*cc60*/  BSSY.RECONVERGENT B0, `(.L_x_13316) ;  /* 0x0000021000007945 */ /* 0x000fe20003800200 */
[----:B------:R-:W-:Y:S01]  /*cc70*/  FFMA.FTZ R34, R157, R65, R34 ;  /* 0x000000419d227223 */ /* 0x000fe20000010022 */
[----:B------:R-:W5:Y:S01]  /*cc80*/  SHFL.DOWN PT, R114, R7, 0x8, 0x1f ;  /* 0x09001f0007727f89 */ /* 0x000f6200000e0000 */
[----:B------:R-:W-:Y:S01]  /*cc90*/  FADD.FTZ R60, R173, R60 ;  /* 0x0000003cad3c7221 */ /* 0x000fe20000010000 */
[----:B------:R-:W-:Y:S01]  /*cca0*/  FFMA.FTZ R35, R160, R68, R35 ;  /* 0x00000044a0237223 */ /* 0x000fe20000010023 */
[----:B------:R-:W-:Y:S01]  /*ccb0*/  FADD.FTZ R59, R162, R59 ;  /* 0x0000003ba23b7221 */ /* 0x000fe20000010000 */
[----:B------:R-:W-:Y:S01]  /*ccc0*/  FADD.FTZ R61, R170, R61 ;  /* 0x0000003daa3d7221 */ /* 0x000fe20000010000 */
[----:B------:R-:W-:Y:S01]  /*ccd0*/  FFMA.FTZ R32, R151, R57, R32 ;  /* 0x0000003997207223 */ /* 0x000fe20000010020 */
[----:B------:R-:W-:Y:S01]  /*cce0*/  FADD.FTZ R58, R185, R58 ;  /* 0x0000003ab93a7221 */ /* 0x000fe20000010000 */
[----:B------:R-:W-:Y:S01]  /*ccf0*/  FFMA.FTZ R31, R138, R54, R31 ;  /* 0x000000368a1f7223 */ /* 0x000fe2000001001f */
[----:B------:R-:W-:Y:S01]  /*cd00*/  FFMA.FTZ R30, R163, R49, R30 ;  /* 0x00000031a31e7223 */ /* 0x000fe2000001001e */
[----:B------:R-:W-:Y:S01]  /*cd10*/  FADD.FTZ R66, R137, R66 ;  /* 0x0000004289427221 */ /* 0x000fe20000010000 */
[----:B------:R-:W-:Y:S01]  /*cd20*/  FADD.FTZ R53, R222, R53 ;  /* 0x00000035de357221 */ /* 0x000fe20000010000 */
[----:B------:R-:W-:Y:S01]  /*cd30*/  FADD.FTZ R52, R223, R52 ;  /* 0x00000034df347221 */ /* 0x000fe20000010000 */
[----:B0-----:R-:W-:Y:S01]  /*cd40*/  @!P2 FADD.FTZ R4, R4, R11 ;  /* 0x0000000b0404a221 */ /* 0x001fe20000010000 */
[----:B------:R-:W-:Y:S01]  /*cd50*/  FADD.FTZ R51, R174, R51 ;  /* 0x00000033ae337221 */ /* 0x000fe20000010000 */
[----:B------:R-:W-:Y:S01]  /*cd60*/  FFMA.FTZ R8, R129, R148, R8 ;  /* 0x0000009481087223 */ /* 0x000fe20000010008 */
[----:B------:R-:W-:Y:S01]  /*cd70*/  FADD.FTZ R50, R171, R50 ;  /* 0x00000032ab327221 */ /* 0x000fe20000010000 */
[----:B-1----:R-:W-:Y:S01]  /*cd80*/  @!P2 FADD.FTZ R5, R5, R12 ;  /* 0x0000000c0505a221 */ /* 0x002fe20000010000 */
[----:B------:R0:W1:Y:S01]  /*cd90*/  SHFL.DOWN PT, R9, R4, 0x10, 0x1f ;  /* 0x0a001f0004097f89 */ /* 0x00006200000e0000 */
[----:B------:R-:W-:Y:S01]  /*cda0*/  FFMA.FTZ R226, R226, R165, R227 ;  /* 0x000000a5e2e27223 */ /* 0x000fe200000100e3 */
[----:B--2---:R-:W-:-:S02]  /*cdb0*/  @!P2 FADD.FTZ R6, R6, R115 ;  /* 0x000000730606a221 */ /* 0x004fc40000010000 */
        /* <DEDUP_REMOVED lines=11> */
.L_x_13317:
[----:B------:R-:W-:Y:S05]  /*ce70*/  BSYNC.RECONVERGENT B0 ;  /* 0x0000000000007941 */ /* 0x000fea0003800200 */
.L_x_13316:
        /* <DEDUP_REMOVED lines=9> */
[----:B-1----:R-:W-:Y:S01]  /*cf10*/  FFMA.FTZ R9, R89, R8, R226 ;  /* 0x0000000859097223 */ /* 0x002fe200000100e2 */
        /* <DEDUP_REMOVED lines=15> */
[----:B------:R-:W1:Y:S01]  /*d010*/  @P2 LDS.64 R8, [UR26+0x4650] ;  /* 0x0046501aff082984 */ /* 0x000e620008000a00 */
[----:B0-----:R-:W-:Y:S01]  /*d020*/  @P2 FADD.FTZ R6, R6, R2 ;  /* 0x0000000206062221 */ /* 0x001fe20000010000 */
[----:B------:R-:W-:Y:S01]  /*d030*/  @P2 FADD.FTZ R7, R7, R3 ;  /* 0x0000000307072221 */ /* 0x000fe20000010000 */
[----:B-1----:R-:W-:Y:S01]  /*d040*/  @P2 FADD.FTZ R4, R4, R8 ;  /* 0x0000000804042221 */ /* 0x002fe20000010000 */
[----:B------:R-:W-:-:S03]  /*d050*/  @P2 FADD.FTZ R5, R5, R9 ;  /* 0x0000000905052221 */ /* 0x000fc60000010000 */
[----:B------:R1:W-:Y:S04]  /*d060*/  STS.64 [UR26+0x4e50], R6 ;  /* 0x004e5006ff007988 */ /* 0x0003e80008000a1a */
[----:B------:R1:W-:Y:S02]  /*d070*/  STS.64 [UR26+0x4650], R4 ;  /* 0x00465004ff007988 */ /* 0x0003e40008000a1a */
.L_x_13319:
[----:B------:R-:W-:Y:S05]  /*d080*/  BSYNC.RECONVERGENT B0 ;  /* 0x0000000000007941 */ /* 0x000fea0003800200 */
.L_x_13318:
[----:B------:R-:W-:-:S04]  /*d090*/  UIADD3 UR8, UPT, UPT, UR8, 0x1, URZ ;  /* 0x0000000108087890 */ /* 0x000fc8000fffe0ff */
[----:B------:R-:W-:-:S09]  /*d0a0*/  UISETP.GE.AND UP0, UPT, UR8, UR46, UPT ;  /* 0x0000002e0800728c */ /* 0x000fd2000bf06270 */
[----:B------:R-:W-:Y:S05]  /*d0b0*/  BRA.U !UP0, `(.L_x_13320) ;  /* 0xffffff7508887547 */ /* 0x000fea000b83ffff */
.L_x_13238:
[----:B------:R-:W-:Y:S01]  /*d0c0*/  BAR.SYNC.DEFER_BLOCKING 0x0 ;  /* 0x0000000000007b1d */ /* 0x000fe20000010000 */
[C---:B------:R-:W-:Y:S01]  /*d0d0*/  SHF.L.U32 R8, R136.reuse, 0x4, RZ ;  /* 0x0000000488087819 */ /* 0x040fe200000006ff */
[----:B------:R-:W-:Y:S01]  /*d0e0*/  UIMAD UR8, UR11, -0x200, UR23 ;  /* 0xfffffe000b0878a4 */ /* 0x000fe2000f8e0217 */
[----:B01----:R-:W-:Y:S01]  /*d0f0*/  LOP3.LUT R5, R136, 0x1f, RZ, 0xc0, !PT ;  /* 0x0000001f88057812 */ /* 0x003fe200078ec0ff */
[----:B------:R-:W-:Y:S01]  /*d100*/  HFMA2 R0, -RZ, RZ, 0, 0 ;  /* 0x00000000ff007431 */ /* 0x000fe200000001ff */
[----:B------:R-:W-:Y:S01]  /*d110*/  MOV R2, UR16 ;  /* 0x0000001000027c02 */ /* 0x000fe20008000f00 */
[----:B------:R-:W-:Y:S01]  /*d120*/  UIADD3 UR8, UPT, UPT, UR8, 0x200, URZ ;  /* 0x0000020008087890 */ /* 0x000fe2000fffe0ff */
[----:B------:R-:W-:Y:S02]  /*d130*/  LOP3.LUT R7, R5, 0x3e00, R8, 0xf8, !PT ;  /* 0x00003e0005077812 */ /* 0x000fe400078ef808 */
[----:B------:R-:W-:Y:S02]  /*d140*/  CS2R R8, SRZ ;  /* 0x0000000000087805 */ /* 0x000fe4000001ff00 */
[----:B------:R-:W-:Y:S01]  /*d150*/  MOV R3, UR17 ;  /* 0x0000001100037c02 */ /* 0x000fe20008000f00 */
[----:B------:R-:W-:Y:S01]  /*d160*/  HFMA2 R6, -RZ, RZ, 0, 0 ;  /* 0x00000000ff067431 */ /* 0x000fe200000001ff */
[----:B------:R-:W-:-:S02]  /*d170*/  LOP3.LUT R49, R7, 0x20, RZ, 0xfc, !PT ;  /* 0x0000002007317812 */ /* 0x000fc400078efcff */
[----:B------:R-:W-:Y:S02]  /*d180*/  CS2R R10, SRZ ;  /* 0x00000000000a7805 */ /* 0x000fe4000001ff00 */
[C---:B------:R-:W-:Y:S01]  /*d190*/  ISETP.GE.AND P2, PT, R7.reuse, UR8, PT ;  /* 0x0000000807007c0c */ /* 0x040fe2000bf46270 */
[----:B------:R-:W-:Y:S01]  /*d1a0*/  IMAD.WIDE.U32 R2, R7, 0x4, R2 ;  /* 0x0000000407027825 */ /* 0x000fe200078e0002 */
[----:B------:R-:W-:Y:S02]  /*d1b0*/  ISETP.GE.AND P1, PT, R49, UR8, PT ;  /* 0x0000000831007c0c */ /* 0x000fe4000bf26270 */
[----:B--2---:R-:W-:Y:S02]  /*d1c0*/  CS2R R12, SRZ ;  /* 0x00000000000c7805 */ /* 0x004fe4000001ff00 */
[----:B------:R-:W-:Y:S02]  /*d1d0*/  LOP3.LUT R57, R7, 0x40, RZ, 0xfc, !PT ;  /* 0x0000004007397812 */ /* 0x000fe400078efcff */
[----:B------:R-:W-:-:S02]  /*d1e0*/  CS2R R14, SRZ ;  /* 0x00000000000e7805 */ /* 0x000fc4000001ff00 */
[C---:B------:R-:W-:Y:S02]  /*d1f0*/  LOP3.LUT R65, R7.reuse, 0x60, RZ, 0xfc, !PT ;  /* 0x0000006007417812 */ /* 0x040fe400078efcff */
[----:B------:R-:W-:Y:S02]  /*d200*/  CS2R R16, SRZ ;  /* 0x0000000000107805 */ /* 0x000fe4000001ff00 */
[C---:B------:R-:W-:Y:S02]  /*d210*/  LOP3.LUT R67, R7.reuse, 0x80, RZ, 0xfc, !PT ;  /* 0x0000008007437812 */ /* 0x040fe400078efcff */
[----:B------:R-:W-:Y:S01]  /*d220*/  MOV R4, RZ ;  /* 0x000000ff00047202 */ /* 0x000fe20000000f00 */
[----:B------:R-:W-:Y:S01]  /*d230*/  HFMA2 R21, -RZ, RZ, 0, 0 ;  /* 0x00000000ff157431 */ /* 0x000fe200000001ff */
[C---:B------:R-:W-:Y:S01]  /*d240*/  LOP3.LUT R69, R7.reuse, 0xa0, RZ, 0xfc, !PT ;  /* 0x000000a007457812 */ /* 0x040fe200078efcff */
[----:B------:R-:W2:Y:S01]  /*d250*/  @!P2 LDG.E R9, desc[UR24][R2.64] ;  /* 0x000000180209a981 */ /* 0x000ea2000c1e1900 */
        /* <DEDUP_REMOVED lines=14> */
[----:B------:R-:W3:Y:S01]  /*d340*/  @!P0 LDG.E R11, desc[UR24][R2.64+0x100] ;  /* 0x00010018020b8981 */ /* 0x000ee2000c1e1900 */
        /* <DEDUP_REMOVED lines=31> */
[----:B------:R-:W1:Y:S01]  /*d540*/  S2UR UR8, SR_CTAID.Y ;  /* 0x00000000000879c3 */ /* 0x000e620000002600 */
[----:B------:R-:W-:Y:S01]  /*d550*/  USHF.R.S32.HI UR27, URZ, 0x1f, UR26 ;  /* 0x0000001fff1b7899 */ /* 0x000fe2000801141a */
        /* <DEDUP_REMOVED lines=25> */
[----:B---3--:R-:W-:-:S03]  /*d6f0*/  FADD.FTZ R11, R3, UR6 ;  /* 0x00000006030b7e21 */ /* 0x008fc60008010000 */
[----:B------:R-:W3:Y:S01]  /*d700*/  LDS R3, [R93+0x18] ;  /* 0x000018005d037984 */ /* 0x000ee20000000800 */
[----:B----4-:R-:W-:-:S03]  /*d710*/  FADD.FTZ R9, R0, UR6 ;  /* 0x0000000600097e21 */ /* 0x010fc60008010000 */
[----:B------:R-:W4:Y:S01]  /*d720*/  LDS R0, [R93+0x10] ;  /* 0x000010005d007984 */ /* 0x000f220000000800 */
[----:B------:R-:W-:Y:S02]  /*d730*/  FSETP.GTU.FTZ.AND P5, PT, R11, 20, PT ;  /* 0x41a000000b00780b */ /* 0x000fe40003fbc000 */
[----:B------:R-:W-:Y:S02]  /*d740*/  FSETP.GTU.FTZ.AND P4, PT, R10, 20, PT ;  /* 0x41a000000a00780b */ /* 0x000fe40003f9c000 */
[----:B------:R-:W-:Y:S01]  /*d750*/  FSETP.GTU.FTZ.AND P3, PT, R9, 20, PT ;  /* 0x41a000000900780b */ /* 0x000fe20003f7c000 */
[----:B-----5:R-:W-:Y:S02]  /*d760*/  FADD.FTZ R12, R4, UR6 ;  /* 0x00000006040c7e21 */ /* 0x020fe40008010000 */
[----:B------:R-:W5:Y:S06]  /*d770*/  LDS R4, [R93+0x1c] ;  /* 0x00001c005d047984 */ /* 0x000f6c0000000800 */
[----:B------:R-:W-:-:S02]  /*d780*/  @!P5 FMUL.FTZ R11, R11, -1.4426950216293334961 ;  /* 0xbfb8aa3b0b0bd820 */ /* 0x000fc40000410000 */
[----:B------:R-:W-:Y:S02]  /*d790*/  @!P4 FMUL.FTZ R10, R10, -1.4426950216293334961 ;  /* 0xbfb8aa3b0a0ac820 */ /* 0x000fe40000410000 */
[----:B------:R-:W-:Y:S02]  /*d7a0*/  @!P3 FMUL.FTZ R9, R9, -1.4426950216293334961 ;  /* 0xbfb8aa3b0909b820 */ /* 0x000fe40000410000 */
[----:B------:R-:W0:Y:S08]  /*d7b0*/  @!P5 MUFU.EX2 R11, R11 ;  /* 0x0000000b000bd308 */ /* 0x000e300000000800 */
[----:B------:R-:W1:Y:S08]  /*d7c0*/  @!P4 MUFU.EX2 R10, R10 ;  /* 0x0000000a000ac308 */ /* 0x000e700000000800 */
[----:B------:R-:W5:Y:S01]  /*d7d0*/  @!P3 MUFU.EX2 R9, R9 ;  /* 0x000000090009b308 */ /* 0x000f620000000800 */
[----:B--2---:R-:W-:Y:S01]  /*d7e0*/  FADD.FTZ R13, R2, UR6 ;  /* 0x00000006020d7e21 */ /* 0x004fe20008010000 */
[----:B0-----:R-:W-:Y:S01]  /*d7f0*/  @!P5 FADD.FTZ R11, R11, 1 ;  /* 0x3f8000000b0bd421 */ /* 0x001fe20000010000 */
[----:B---3--:R-:W-:Y:S01]  /*d800*/  FADD.FTZ R14, R3, UR6 ;  /* 0x00000006030e7e21 */ /* 0x008fe20008010000 */
[----:B----4-:R-:W-:-:S02]  /*d810*/  FADD.FTZ R0, R0, UR6 ;  /* 0x0000000600007e21 */ /* 0x010fc40008010000 */
[----:B------:R-:W-:Y:S01]  /*d820*/  FSETP.GTU.FTZ.AND P1, PT, R13, 20, PT ;  /* 0x41a000000d00780b */ /* 0x000fe20003f3c000 */
[----:B-1----:R-:W-:Y:S01]  /*d830*/  @!P4 FADD.FTZ R10, R10, 1 ;  /* 0x3f8000000a0ac421 */ /* 0x002fe20000010000 */
[----:B------:R-:W0:Y:S01]  /*d840*/  @!P5 MUFU.RCP R11, R11 ;  /* 0x0000000b000bd308 */ /* 0x000e220000001000 */
[----:B------:R-:W-:Y:S02]  /*d850*/  FSETP.GTU.FTZ.AND P0, PT, R0, 20, PT ;  /* 0x41a000000000780b */ /* 0x000fe40003f1c000 */
[----:B------:R-:W-:Y:S01]  /*d860*/  FSETP.GTU.FTZ.AND P2, PT, R14, 20, PT ;  /* 0x41a000000e00780b */ /* 0x000fe20003f5c000 */
[----:B-----5:R-:W-:-:S04]  /*d870*/  @!P3 FADD.FTZ R9, R9, 1 ;  /* 0x3f8000000909b421 */ /* 0x020fc80000010000 */
[----:B------:R-:W1:Y:S08]  /*d880*/  @!P4 MUFU.RCP R10, R10 ;  /* 0x0000000a000ac308 */ /* 0x000e700000001000 */
[----:B------:R-:W2:Y:S01]  /*d890*/  @!P3 MUFU.RCP R9, R9 ;  /* 0x000000090009b308 */ /* 0x000ea20000001000 */
[----:B------:R-:W-:Y:S01]  /*d8a0*/  @!P1 FMUL.FTZ R3, R13, -1.4426950216293334961 ;  /* 0xbfb8aa3b0d039820 */ /* 0x000fe20000410000 */
[----:B------:R-:W-:Y:S01]  /*d8b0*/  FADD.FTZ R13, R8, UR6 ;  /* 0x00000006080d7e21 */ /* 0x000fe20008010000 */
[----:B------:R-:W-:Y:S01]  /*d8c0*/  @!P0 FMUL.FTZ R0, R0, -1.4426950216293334961 ;  /* 0xbfb8aa3b00008820 */ /* 0x000fe20000410000 */
[----:B------:R-:W-:Y:S01]  /*d8d0*/  FADD.FTZ R15, R4, UR6 ;  /* 0x00000006040f7e21 */ /* 0x000fe20008010000 */
[----:B------:R-:W-:Y:S01]  /*d8e0*/  FADD.FTZ R6, R6, UR6 ;  /* 0x0000000606067e21 */ /* 0x000fe20008010000 */
[----:B------:R-:W-:Y:S01]  /*d8f0*/  @!P2 FMUL.FTZ R4, R14, -1.4426950216293334961 ;  /* 0xbfb8aa3b0e04a820 */ /* 0x000fe20000410000 */
[----:B0-----:R-:W-:Y:S01]  /*d900*/  @!P5 FMUL.FTZ R48, R48, R11 ;  /* 0x0000000b3030d220 */ /* 0x001fe20000410000 */
[----:B------:R0:W3:Y:S01]  /*d910*/  @!P0 MUFU.EX2 R2, R0 ;  /* 0x0000000000028308 */ /* 0x0000e20000000800 */
[----:B------:R-:W-:Y:S01]  /*d920*/  FSETP.GTU.FTZ.AND P5, PT, R13, 20, PT ;  /* 0x41a000000d00780b */ /* 0x000fe20003fbc000 */
[----:B-1----:R-:W-:Y:S01]  /*d930*/  @!P4 FMUL.FTZ R47, R47, R10 ;  /* 0x0000000a2f2fc220 */ /* 0x002fe20000410000 */
[----:B------:R-:W-:-:S02]  /*d940*/  FSETP.GTU.FTZ.AND P6, PT, R12, 20, PT ;  /* 0x41a000000c00780b */ /* 0x000fc40003fdc000 */
[----:B------:R-:W-:-:S03]  /*d950*/  FSETP.GTU.FTZ.AND P4, PT, R6, 20, PT ;  /* 0x41a000000600780b */ /* 0x000fc60003f9c000 */
[----:B------:R-:W1:Y:S01]  /*d960*/  @!P2 MUFU.EX2 R4, R4 ;  /* 0x000000040004a308 */ /* 0x000e620000000800 */
[----:B--2---:R-:W-:Y:S01]  /*d970*/  @!P3 FMUL.FTZ R46, R46, R9 ;  /* 0x000000092e2eb220 */ /* 0x004fe20000410000 */
[----:B------:R-:W-:Y:S01]  /*d980*/  FSETP.GTU.FTZ.AND P3, PT, R15, 20, PT ;  /* 0x41a000000f00780b */ /* 0x000fe20003f7c000 */
[----:B0-----:R-:W0:Y:S05]  /*d990*/  LDS R0, [R93+0x28] ;  /* 0x000028005d007984 */ /* 0x001e2a0000000800 */
[----:B------:R-:W2:Y:S01]  /*d9a0*/  @!P1 MUFU.EX2 R3, R3 ;  /* 0x0000000300039308 */ /* 0x000ea20000000800 */
[----:B------:R-:W-:Y:S01]  /*d9b0*/  @!P5 FMUL.FTZ R13, R13, -1.4426950216293334961 ;  /* 0xbfb8aa3b0d0dd820 */ /* 0x000fe20000410000 */
[----:B------:R-:W-:Y:S01]  /*d9c0*/  @!P6 FMUL.FTZ R12, R12, -1.4426950216293334961 ;  /* 0xbfb8aa3b0c0ce820 */ /* 0x000fe20000410000 */
[----:B------:R-:W-:Y:S01]  /*d9d0*/  @!P4 FMUL.FTZ R9, R6, -1.4426950216293334961 ;  /* 0xbfb8aa3b0609c820 */ /* 0x000fe20000410000 */
[----:B---3--:R-:W-:-:S02]  /*d9e0*/  @!P0 FADD.FTZ R6, R2, 1 ;  /* 0x3f80000002068421 */ /* 0x008fc40000010000 */
[----:B------:R-:W3:Y:S01]  /*d9f0*/  LDS R2, [R93+0x2c] ;  /* 0x00002c005d027984 */ /* 0x000ee20000000800 */
[----:B------:R-:W-:Y:S01]  /*da00*/  @!P3 FMUL.FTZ R8, R15, -1.4426950216293334961 ;  /* 0xbfb8aa3b0f08b820 */ /* 0x000fe20000410000 */
[----:B------:R1:W4:Y:S08]  /*da10*/  @!P4 MUFU.EX2 R11, R9 ;  /* 0x00000009000bc308 */ /* 0x0003300000000800 */
[----:B------:R-:W5:Y:S01]  /*da20*/  @!P5 MUFU.EX2 R13, R13 ;  /* 0x0000000d000dd308 */ /* 0x000f620000000800 */
[----:B-1----:R-:W-:-:S02]  /*da30*/  @!P2 FADD.FTZ R9, R4, 1 ;  /* 0x3f8000000409a421 */ /* 0x002fc40000010000 */
[----:B------:R-:W1:Y:S05]  /*da40*/  LDS R4, [R93+0x34] ;  /* 0x000034005d047984 */ /* 0x000e6a0000000800 */
[----:B------:R-:W0:Y:S08]  /*da50*/  @!P6 MUFU.EX2 R12, R12 ;  /* 0x0000000c000ce308 */ /* 0x000e300000000800 */
[----:B------:R2:W3:Y:S08]  /*da60*/  @!P3 MUFU.EX2 R10, R8 ;  /* 0x00000008000ab308 */ /* 0x0004f00000000800 */
[----:B------:R4:W1:Y:S01]  /*da70*/  @!P0 MUFU.RCP R14, R6 ;  /* 0x00000006000e8308 */ /* 0x0008620000001000 */
[----:B--2---:R-:W-:-:S02]  /*da80*/  @!P1 FADD.FTZ R8, R3, 1 ;  /* 0x3f80000003089421 */ /* 0x004fc40000010000 */
[----:B------:R-:W2:Y:S04]  /*da90*/  LDS R3, [R93+0x30] ;  /* 0x000030005d037984 */ /* 0x000ea80000000800 */
[----:B----4-:R-:W4:Y:S01]  /*daa0*/  LDS R6, [R93+0x38] ;  /* 0x000038005d067984 */ /* 0x010f220000000800 */
[----:B------:R3:W-:Y:S01]  /*dab0*/  @!P1 MUFU.RCP R17, R8 ;  /* 0x0000000800119308 */ /* 0x0007e20000001000 */
[----:B------:R-:W-:Y:S01]  /*dac0*/  @!P4 FADD.FTZ R11, R11, 1 ;  /* 0x3f8000000b0bc421 */ /* 0x000fe20000010000 */
[----:B-----5:R-:W-:Y:S01]  /*dad0*/  @!P5 FADD.FTZ R13, R13, 1 ;  /* 0x3f8000000d0dd421 */ /* 0x020fe20000010000 */
[----:B0-----:R-:W-:Y:S01]  /*dae0*/  @!P6 FADD.FTZ R12, R12, 1 ;  /* 0x3f8000000c0ce421 */ /* 0x001fe20000010000 */
[----:B---3--:R-:W0:Y:S01]  /*daf0*/  LDS R8, [R93+0x3c] ;  /* 0x00003c005d087984 */ /* 0x008e220000000800 */
[----:B------:R-:W-:Y:S01]  /*db00*/  BAR.SYNC.DEFER_BLOCKING 0x0 ;  /* 0x0000000000007b1d */ /* 0x000fe20000010000 */
[----:B------:R-:W-:-:S05]  /*db10*/  @!P3 FADD.FTZ R10, R10, 1 ;  /* 0x3f8000000a0ab421 */ /* 0x000fca0000010000 */
[----:B------:R-:W3:Y:S01]  /*db20*/  @!P6 MUFU.RCP R15, R12 ;  /* 0x0000000c000fe308 */ /* 0x000ee20000001000 */
[----:B-1----:R-:W-:Y:S01]  /*db30*/  @!P0 FMUL.FTZ R51, R51, R14 ;  /* 0x0000000e33338220 */ /* 0x002fe20000410000 */
[----:B------:R-:W-:-:S06]  /*db40*/  ISETP.NE.AND P0, PT, R136, RZ, PT ;  /* 0x000000ff8800720c */ /* 0x000fcc0003f05270 */
[----:B------:R-:W1:Y:S08]  /*db50*/  @!P4 MUFU.RCP R11, R11 ;  /* 0x0000000b000bc308 */ /* 0x000e700000001000 */
[----:B------:R-:W5:Y:S01]  /*db60*/  @!P5 MUFU.RCP R13, R13 ;  /* 0x0000000d000dd308 */ /* 0x000f620000001000 */
[----:B------:R-:W-:Y:S01]  /*db70*/  FADD.FTZ R0, R0, UR6 ;  /* 0x0000000600007e21 */ /* 0x000fe20008010000 */
[----:B------:R-:W-:-:S06]  /*db80*/  MOV R14, UR23 ;  /* 0x00000017000e7c02 */ /* 0x000fcc0008000f00 */
[----:B------:R-:W0:Y:S01]  /*db90*/  @!P3 MUFU.RCP R10, R10 ;  /* 0x0000000a000ab308 */ /* 0x000e220000001000 */
[----:B------:R-:W-:Y:S01]  /*dba0*/  FADD.FTZ R2, R2, UR6 ;  /* 0x0000000602027e21 */ /* 0x000fe20008010000 */
[----:B------:R-:W-:Y:S01]  /*dbb0*/  STS [R93], R45 ;  /* 0x0000002d5d007388 */ /* 0x000fe20000000800 */
[----:B---3--:R-:W-:Y:S01]  /*dbc0*/  @!P6 FMUL.FTZ R50, R50, R15 ;  /* 0x0000000f3232e220 */ /* 0x008fe20000410000 */
[----:B------:R-:W-:Y:S01]  /*dbd0*/  @!P1 FMUL.FTZ R52, R52, R17 ;  /* 0x0000001134349220 */ /* 0x000fe20000410000 */
[----:B-1----:R-:W-:Y:S01]  /*dbe0*/  @!P4 FMUL.FTZ R56, R56, R11 ;  /* 0x0000000b3838c220 */ /* 0x002fe20000410000 */
[----:B------:R-:W-:Y:S02]  /*dbf0*/  STS [R93+0x4], R44 ;  /* 0x0000042c5d007388 */ /* 0x000fe40000000800 */
[----:B------:R1:W3:Y:S01]  /*dc00*/  @!P2 MUFU.RCP R16, R9 ;  /* 0x000000090010a308 */ /* 0x0002e20000001000 */
[----:B-----5:R-:W-:Y:S01]  /*dc10*/  @!P5 FMUL.FTZ R58, R58, R13 ;  /* 0x0000000d3a3ad220 */ /* 0x020fe20000410000 */
[----:B------:R-:W-:Y:S01]  /*dc20*/  STS [R93+0x8], R43 ;  /* 0x0000082b5d007388 */ /* 0x000fe20000000800 */
[----:B------:R-:W-:-:S03]  /*dc30*/  FSETP.GTU.FTZ.AND P6, PT, R0, 20, PT ;  /* 0x41a000000000780b */ /* 0x000fc60003fdc000 */
[----:B------:R-:W-:Y:S01]  /*dc40*/  STS [R93+0xc], R42 ;  /* 0x00000c2a5d007388 */ /* 0x000fe20000000800 */
[----:B------:R-:W-:-:S03]  /*dc50*/  FADD.FTZ R4, R4, UR6 ;  /* 0x0000000604047e21 */ /* 0x000fc60008010000 */
        /* <DEDUP_REMOVED lines=14> */
[----:B------:R-:W-:-:S03]  /*dd40*/  FSETP.GTU.FTZ.AND P1, PT, R2, 20, PT ;  /* 0x41a000000200780b */ /* 0x000fc60003f3c000 */
[----:B------:R-:W-:Y:S01]  /*dd50*/  LDS R11, [R109+0x80] ;  /* 0x000080006d0b7984 */ /* 0x000fe20000000800 */
[----:B--2---:R-:W-:-:S03]  /*dd60*/  FADD.FTZ R3, R3, UR6 ;  /* 0x0000000603037e21 */ /* 0x004fc60008010000 */
        /* <DEDUP_REMOVED lines=23> */
[----:B------:R-:W-:Y:S01]  /*dee0*/  FADD.FTZ R8, R8, UR6 ;  /* 0x0000000608087e21 */ /* 0x000fe20008010000 */
[----:B---3--:R-:W-:-:S04]  /*def0*/  @!P2 FMUL.FTZ R53, R53, R16 ;  /* 0x000000103535a220 */ /* 0x008fc80000410000 */
[----:B------:R-:W-:Y:S01]  /*df00*/  @!P4 FMUL.FTZ R4, R4, -1.4426950216293334961 ;  /* 0xbfb8aa3b0404c820 */ /* 0x000fe20000410000 */
[----:B------:R-:W0:Y:S01]  /*df10*/  @!P6 MUFU.EX2 R0, R0 ;  /* 0x000000000000e308 */ /* 0x000e220000000800 */
[----:B------:R-:W-:Y:S01]  /*df20*/  FSETP.GTU.FTZ.AND P2, PT, R8, 20, PT ;  /* 0x41a000000800780b */ /* 0x000fe20003f5c000 */
[----:B------:R-:W-:Y:S02]  /*df30*/  @!P5 FMUL.FTZ R3, R3, -1.4426950216293334961 ;  /* 0xbfb8aa3b0303d820 */ /* 0x000fe40000410000 */
[----:B------:R-:W-:-:S04]  /*df40*/  @!P3 FMUL.FTZ R6, R6, -1.4426950216293334961 ;  /* 0xbfb8aa3b0606b820 */ /* 0x000fc80000410000 */
        /* <DEDUP_REMOVED lines=20> */
[----:B------:R-:W-:-:S07]  /*e090*/  UIMAD.WIDE.U32 UR12, UR8, UR30, UR12 ;  /* 0x0000001e080c72a5 */ /* 0x000fce000f8e000c */
[----:B------:R-:W4:Y:S01]  /*e0a0*/  @!P3 MUFU.RCP R43, R6 ;  /* 0x00000006002bb308 */ /* 0x000f220000001000 */
[----:B0-----:R-:W-:Y:S01]  /*e0b0*/  @!P2 FADD.FTZ R8, R8, 1 ;  /* 0x3f8000000808a421 */ /* 0x001fe20000010000 */
[----:B-1----:R-:W-:Y:S01]  /*e0c0*/  @!P6 FMUL.FTZ R59, R59, R0 ;  /* 0x000000003b3be220 */ /* 0x002fe20000410000 */
[----:B---3--:R-:W-:Y:S01]  /*e0d0*/  @!P1 FMUL.FTZ R60, R60, R41 ;  /* 0x000000293c3c9220 */ /* 0x008fe20000410000 */
[----:B-----5:R-:W-:Y:S02]  /*e0e0*/  MOV R3, UR23 ;  /* 0x0000001700037c02 */ /* 0x020fe40008000f00 */
[----:B------:R-:W-:Y:S02]  /*e0f0*/  IADD3 R0, P1, PT, R7, UR12, RZ ;  /* 0x0000000c07007c10 */ /* 0x000fe4000ff3e0ff */
[----:B------:R-:W0:Y:S01]  /*e100*/  @!P2 MUFU.RCP R41, R8 ;  /* 0x000000080029a308 */ /* 0x000e220000001000 */
[----:B--2---:R-:W-:Y:S01]  /*e110*/  @!P5 FMUL.FTZ R61, R61, R12 ;  /* 0x0000000c3d3dd220 */ /* 0x004fe20000410000 */
[----:B----4-:R-:W-:Y:S01]  /*e120*/  @!P4 FMUL.FTZ R63, R63, R4 ;  /* 0x000000043f3fc220 */ /* 0x010fe20000410000 */
[----:B------:R-:W-:Y:S01]  /*e130*/  IADD3.X R3, PT, PT, R3, UR13, RZ, P1, !PT ;  /* 0x0000000d03037c10 */ /* 0x000fe20008ffe4ff */
[----:B------:R-:W1:Y:S01]  /*e140*/  LDCU.64 UR12, c[0x0][0x518] ;  /* 0x0000a300ff0c77ac */ /* 0x000e620008000a00 */
[----:B------:R-:W-:-:S02]  /*e150*/  ISETP.GE.AND P1, PT, R7, R10, PT ;  /* 0x0000000a0700720c */ /* 0x000fc40003f26270 */
[-C--:B------:R-:W-:Y:S01]  /*e160*/  ISETP.GE.AND P4, PT, R57, R10.reuse, PT ;  /* 0x0000000a3900720c */ /* 0x080fe20003f86270 */
[----:B------:R-:W-:Y:S01]  /*e170*/  @!P3 FMUL.FTZ R64, R64, R43 ;  /* 0x0000002b4040b220 */ /* 0x000fe20000410000 */
        /* <DEDUP_REMOVED lines=71> */
[----:B------:R-:W5:Y:S01]  /*e5f0*/  LDCU.64 UR22, c[0x0][0x520] ;  /* 0x0000a400ff1677ac */ /* 0x000f620008000a00 */
[----:B-1----:R-:W-:-:S04]  /*e600*/  UIMAD.WIDE.U32 UR26, UR32, UR12, UR26 ;  /* 0x0000000c201a72a5 */ /* 0x002fc8000f8e001a */
[----:B------:R-:W-:-:S03]  /*e610*/  UIMAD UR13, UR32, UR13, UR27 ;  /* 0x0000000d200d72a4 */ /* 0x000fc6000f8e021b */
[----:B------:R-:W-:Y:S02]  /*e620*/  UMOV UR12, UR26 ;  /* 0x0000001a000c7c82 */ /* 0x000fe40008000000 */
[----:B-----5:R-:W-:Y:S01]  /*e630*/  UIMAD.WIDE.U32 UR12, UR8, UR22, UR12 ;  /* 0x00000016080c72a5 */ /* 0x020fe2000f8e000c */
[----:B--2---:R-:W-:-:S03]  /*e640*/  FADD.FTZ R46, R46, R113 ;  /* 0x000000712e2e7221 */ /* 0x004fc60000010000 */
[----:B------:R-:W-:Y:S02]  /*e650*/  UIMAD UR13, UR8, UR23, UR13 ;  /* 0x00000017080d72a4 */ /* 0x000fe4000f8e020d */
[----:B------:R-:W-:Y:S01]  /*e660*/  IADD3 R3, P0, PT, R7, UR12, RZ ;  /* 0x0000000c07037c10 */ /* 0x000fe2000ff1e0ff */
[----:B---3--:R-:W-:-:S03]  /*e670*/  FADD.FTZ R47, R46, R47 ;  /* 0x0000002f2e2f7221 */ /* 0x008fc60000010000 */
[----:B------:R-:W-:Y:S02]  /*e680*/  IADD3.X R4, PT, PT, RZ, UR13, RZ, P0, !PT ;  /* 0x0000000dff047c10 */ /* 0x000fe400087fe4ff */
[----:B0-----:R-:W-:Y:S02]  /*e690*/  LEA R2, P3, R3, UR28, 0x2 ;  /* 0x0000001c03027c11 */ /* 0x001fe4000f8610ff */
[-C--:B----4-:R-:W-:Y:S02]  /*e6a0*/  ISETP.GE.AND P2, PT, R7, R0.reuse, PT ;  /* 0x000000000700720c */ /* 0x090fe40003f46270 */
[-C--:B------:R-:W-:Y:S01]  /*e6b0*/  ISETP.GE.AND P1, PT, R49, R0.reuse, PT ;  /* 0x000000003100720c */ /* 0x080fe20003f26270 */
[----:B------:R-:W-:Y:S01]  /*e6c0*/  FADD.FTZ R47, R47, R48 ;  /* 0x000000302f2f7221 */ /* 0x000fe20000010000 */
[----:B------:R-:W-:Y:S02]  /*e6d0*/  LEA.HI.X R3, R3, UR29, R4, 0x2, P3 ;  /* 0x0000001d03037c11 */ /* 0x000fe400098f1404 */
[-C--:B------:R-:W-:Y:S01]  /*e6e0*/  ISETP.GE.AND P0, PT, R57, R0.reuse, PT ;  /* 0x000000003900720c */ /* 0x080fe20003f06270 */
[----:B------:R-:W-:Y:S01]  /*e6f0*/  FADD.FTZ R50, R47, R50 ;  /* 0x000000322f327221 */ /* 0x000fe20000010000 */
[----:B------:R-:W-:-:S02]  /*e700*/  ISETP.GE.AND P4, PT, R65, R0, PT ;  /* 0x000000004100720c */ /* 0x000fc40003f86270 */
[-C--:B------:R-:W-:Y:S02]  /*e710*/  ISETP.GE.AND P6, PT, R67, R0.reuse, PT ;  /* 0x000000004300720c */ /* 0x080fe40003fc6270 */
[-C--:B------:R-:W-:Y:S01]  /*e720*/  ISETP.GE.AND P5, PT, R69, R0.reuse, PT ;  /* 0x000000004500720c */ /* 0x080fe20003fa6270 */
[----:B------:R0:W-:Y:S01]  /*e730*/  @!P2 STG.E desc[UR24][R2.64], R9 ;  /* 0x000000090200a986 */ /* 0x0001e2000c101918 */
[-C--:B------:R-:W-:Y:S02]  /*e740*/  ISETP.GE.AND P3, PT, R71, R0.reuse, PT ;  /* 0x000000004700720c */ /* 0x080fe40003f66270 */
[-C--:B------:R-:W-:Y:S01]  /*e750*/  ISETP.GE.AND P2, PT, R73, R0.reuse, PT ;  /* 0x000000004900720c */ /* 0x080fe20003f46270 */
        /* <DEDUP_REMOVED lines=47> */
.L_x_13205:
        /* <DEDUP_REMOVED lines=33> */
.L_x_13323:
[----:B------:R-:W-:Y:S05]  /*ec60*/  BSYNC.RECONVERGENT B0 ;  /* 0x0000000000007941 */ /* 0x000fea0003800200 */
.L_x_13322:
        /* <DEDUP_REMOVED lines=31> */
.L_x_13325:
[----:B------:R-:W-:Y:S05]  /*ee60*/  BSYNC.RECONVERGENT B0 ;  /* 0x0000000000007941 */ /* 0x000fea0003800200 */
.L_x_13324:
        /* <DEDUP_REMOVED lines=16> */
.L_x_13327:
[----:B------:R-:W-:Y:S02]  /*ef70*/  LEA R0, R11, UR10, 0x3 ;  /* 0x0000000a0b007c11 */ /* 0x000fe4000f8e18ff */
[----:B-123--:R-:W-:Y:S02]  /*ef80*/  MOV R3, UR7 ;  /* 0x0000000700037c02 */ /* 0x00efe40008000f00 */
[----:B------:R-:W-:Y:S01]  /*ef90*/  MOV R2, UR6 ;  /* 0x0000000600027c02 */ /* 0x000fe20008000f00 */
[----:B------:R-:W1:Y:S01]  /*efa0*/  LDS.64 R12, [R0+0x4650] ;  /* 0x00465000000c7984 */ /* 0x000e620000000a00 */
[----:B------:R-:W-:Y:S02]  /*efb0*/  SHF.R.S32.HI R3, RZ, 0x1f, R11 ;  /* 0x0000001fff037819 */ /* 0x000fe4000001140b */
[----:B0-----:R-:W-:Y:S01]  /*efc0*/  MOV R7, UR8 ;  /* 0x0000000800077c02 */ /* 0x001fe20008000f00 */
[----:B------:R-:W0:Y:S01]  /*efd0*/  LDS.64 R14, [R0+0x4e50] ;  /* 0x004e5000000e7984 */ /* 0x000e220000000a00 */
        /* <DEDUP_REMOVED lines=21> */
[----:B0-----:R3:W-:Y:S04]  /*f130*/  REDG.E.ADD.F32.FTZ.RN.STRONG.GPU desc[UR24][R4.64], R14 ;  /* 0x0000000e040079a6 */ /* 0x0017e8000c12f318 */
[----:B------:R3:W-:Y:S01]  /*f140*/  REDG.E.ADD.F32.FTZ.RN.STRONG.GPU desc[UR24][R4.64+0x4], R15 ;  /* 0x0000040f040079a6 */ /* 0x0007e2000c12f318 */
[----:B------:R-:W-:Y:S05]  /*f150*/  @!P0 BRA `(.L_x_13327) ;  /* 0xfffffffc00848947 */ /* 0x000fea000383ffff */
[----:B------:R-:W-:Y:S05]  /*f160*/  BSYNC.RECONVERGENT B0 ;  /* 0x0000000000007941 */ /* 0x000fea0003800200 */
.L_x_13326:
[----:B------:R-:W-:Y:S05]  /*f170*/  EXIT ;  /* 0x000000000000794d */ /* 0x000fea0003800000 */
.L_x_13328:
        /* <DEDUP_REMOVED lines=16> */
.L_x_18730:


//--------------------- .text._Z25selective_scan_bwd_kernelI32Selective_Scan_bwd_kernel_traitsILi32ELi16ELb0ELb1ELb0ELb1ELb1EfN3c107complexIfEEEEv12SSMParamsBwd --------------------------
	.section	.text._Z25selective_scan_bwd_kernelI32Selective_Scan_bwd_kernel_traitsILi32ELi16ELb0ELb1ELb0ELb1ELb1EfN3c107complexIfEEEEv12SSMParamsBwd,"ax",@progbits
	.align	128
        .global         _Z25selective_scan_bwd_kernelI32Selective_Scan_bwd_kernel_traitsILi32ELi16ELb0ELb1ELb0ELb1ELb1EfN3c107complexIfEEEEv12SSMParamsBwd
        .type           _Z25selective_scan_bwd_kernelI32Selective_Scan_bwd_kernel_traitsILi32ELi16ELb0ELb1ELb0ELb1ELb1EfN3c107complexIfEEEEv12SSMParamsBwd,@function
        .size           _Z25selective_scan_bwd_kernelI32Selective_Scan_bwd_kernel_traitsILi32ELi16ELb0ELb1ELb0ELb1ELb1EfN3c107complexIfEEEEv12SSMParamsBwd,(.L_x_18731 - _Z25selective_scan_bwd_kernelI32Selective_Scan_bwd_kernel_traitsILi32ELi16ELb0ELb1ELb0ELb1ELb1EfN3c107complexIfEEEEv12SSMParamsBwd)
        .other          _Z25selective_scan_bwd_kernelI32Selective_Scan_bwd_kernel_traitsILi32ELi16ELb0ELb1ELb0ELb1ELb1EfN3c107complexIfEEEEv12SSMParamsBwd,@"STO_CUDA_ENTRY STV_DEFAULT"
_Z25selective_scan_bwd_kernelI32Selective_Scan_bwd_kernel_traitsILi32ELi16ELb0ELb1ELb0ELb1ELb1EfN3c107complexIfEEEEv12SSMParamsBwd:
.text._Z25selective_scan_bwd_kernelI32Selective_Scan_bwd_kernel_traitsILi32ELi16ELb0ELb1ELb0ELb1ELb1EfN3c107complexIfEEEEv12SSMParamsBwd:
        /* <DEDUP_REMOVED lines=49> */
[----:B------:R-:W-:Y:S02]  /*0310*/  USHF.R.S32.HI UR22, URZ, 0x1f, UR13 ;  /* 0x0000001fff167899 */ /* 0x000fe4000801140d */
[----:B------:R-:W-:Y:S02]  /*0320*/  UIADD3 UR16, UP2, UPT, UR13, UR16, URZ ;  /* 0x000000100d107290 */ /* 0x000fe4000ff5e0ff */
[----:B------:R-:W-:Y:S01]  /*0330*/  UIADD3.X UR7, UPT, UPT, UR22, UR7, URZ, UP0, !UPT ;  /* 0x0000000716077290 */ /* 0x000fe200087fe4ff */
[----:B---3--:R-:W-:Y:S01]  /*0340*/  IADD3 R2, PT, PT, R0, 0xffffffe, RZ ;  /* 0x0ffffffe00027810 */ /* 0x008fe20007ffe0ff */
[----:B------:R-:W-:Y:S01]  /*0350*/  UIADD3.X UR23, UPT, UPT, UR22, UR23, URZ, UP2, !UPT ;  /* 0x0000001716177290 */ /* 0x000fe200097fe4ff */
[----:B------:R-:W-:Y:S01]  /*0360*/  MOV R0, UR12 ;  /* 0x0000000c00007c02 */ /* 0x000fe20008000f00 */
[----:B------:R-:W3:Y:S03]  /*0370*/  LDCU.64 UR20, c[0x0][0x4b8] ;  /* 0x00009700ff1477ac */ /* 0x000ee60008000a00 */
[----:B------:R-:W4:Y:S01]  /*0380*/  F2I.FTZ.U32.TRUNC.NTZ R2, R2 ;  /* 0x0000000200027305 */ /* 0x000f22000021f000 */
[----:B------:R-:W-:Y:S01]  /*0390*/  IABS R0, R0 ;  /* 0x0000000000007213 */ /* 0x000fe20000000000 */
[----:B0-----:R-:W-:-:S03]  /*03a0*/  ULEA UR19, UP3, UR16, UR10, 0x2 ;  /* 0x0000000a10137291 */ /* 0x001fc6000f8610ff */
[----:B------:R-:W-:Y:S01]  /*03b0*/  R2UR UR27, R0 ;  /* 0x00000000001b72ca */ /* 0x000fe200000e0000 */
[----:B------:R-:W-:Y:S01]  /*03c0*/  ULEA.HI.X UR23, UR16, UR11, UR23, 0x2, UP3 ;  /* 0x0000000b10177291 */ /* 0x000fe200098f1417 */
[----:B----4-:R-:W-:Y:S01]  /*03d0*/  R2UR UR5, R2 ;  /* 0x00000000020572ca */ /* 0x010fe200000e0000 */
[----:B---3--:R-:W-:-:S12]  /*03e0*/  USHF.R.U64 UR11, UR20, 0x1, UR21 ;  /* 0x00000001140b7899 */ /* 0x008fd80008001215 */
[----:B------:R-:W-:-:S04]  /*03f0*/  UIADD3 UR17, UPT, UPT, URZ, -UR5, URZ ;  /* 0x80000005ff117290 */ /* 0x000fc8000fffe0ff */
[----:B------:R-:W-:-:S04]  /*0400*/  UIMAD UR17, UR17, UR31, URZ ;  /* 0x0000001f111172a4 */ /* 0x000fc8000f8e02ff */
[----:B------:R-:W-:Y:S02]  /*0410*/  UIMAD.WIDE.U32 UR4, UR5, UR17, UR4 ;  /* 0x00000011050472a5 */ /* 0x000fe4000f8e0004 */
[----:B------:R-:W-:Y:S02]  /*0420*/  ULEA UR17, UP1, UR18, UR8, 0x2 ;  /* 0x0000000812117291 */ /* 0x000fe4000f8210ff */
[----:B------:R-:W-:Y:S02]  /*0430*/  UIMAD.WIDE.U32 UR4, UR5, UR27, URZ ;  /* 0x0000001b050472a5 */ /* 0x000fe4000f8e00ff */
[----:B------:R-:W-:Y:S02]  /*0440*/  ULEA.HI.X UR18, UR18, UR9, UR7, 0x2, UP1 ;  /* 0x0000000912127291 */ /* 0x000fe400088f1407 */
[----:B-1----:R-:W-:Y:S02]  /*0450*/  UIMAD.WIDE.U32 UR8, UR6, UR14, URZ ;  /* 0x0000000e060872a5 */ /* 0x002fe4000f8e00ff */
        /* <DEDUP_REMOVED lines=10> */
[----:B------:R-:W-:Y:S01]  /*0500*/  UISETP.NE.AND UP1, UPT, UR30, URZ, UPT ;  /* 0x000000ff1e00728c */ /* 0x000fe2000bf25270 */
[----:B------:R-:W0:Y:S04]  /*0510*/  LDCU.64 UR24, c[0x0][0x3c8] ;  /* 0x00007900ff1877ac */ /* 0x000e280008000a00 */
[----:B------:R-:W-:Y:S02]  /*0520*/  @!UP2 UIADD3 UR10, UPT, UPT, UR10, -UR31, URZ ;  /* 0x8000001f0a0aa290 */ /* 0x000fe4000fffe0ff */
[----:B------:R-:W-:Y:S02]  /*0530*/  @!UP2 UIADD3 UR7, UPT, UPT, UR7, 0x1, URZ ;  /* 0x000000010707a890 */ /* 0x000fe4000fffe0ff */
[----:B------:R-:W-:-:S02]  /*0540*/  UISETP.GE.U32.AND UP0, UPT, UR10, UR31, UPT ;  /* 0x0000001f0a00728c */ /* 0x000fc4000bf06070 */
        /* <DEDUP_REMOVED lines=13> */
[----:B------:R-:W2:Y:S03]  /*0620*/  @UP0 LDCU UR15, c[0x0][0x384] ;  /* 0x00007080ff0f07ac */ /* 0x000ea60008000800 */
[----:B0-----:R-:W-:Y:S01]  /*0630*/  UIMAD UR5, UR4, UR24, URZ ;  /* 0x00000018040572a4 */ /* 0x001fe2000f8e02ff */
[----:B------:R-:W0:Y:S01]  /*0640*/  LDCU.64 UR30, c[0x0][0x538] ;  /* 0x0000a700ff1e77ac */ /* 0x000e220008000a00 */
[----:B-1----:R-:W-:Y:S01]  /*0650*/  UIMAD UR13, UR4, UR32, URZ ;  /* 0x00000020040d72a4 */ /* 0x002fe2000f8e02ff */
[----:B------:R-:W1:Y:S01]  /*0660*/  @UP0 LDCU UR16, c[0x0][0x38c] ;  /* 0x00007180ff1007ac */ /* 0x000e620008000800 */
[----:B------:R-:W3:Y:S01]  /*0670*/  LDCU.64 UR34, c[0x0][0x448] ;  /* 0x00008900ff2277ac */ /* 0x000ee20008000a00 */
[----:B------:R-:W-:-:S02]  /*0680*/  UIMAD UR10, UR7, UR25, UR5 ;  /* 0x00000019070a72a4 */ /* 0x000fc4000f8e0205 */
[----:B------:R-:W-:Y:S02]  /*0690*/  UIMAD.WIDE.U32 UR4, UR7, UR32, URZ ;  /* 0x00000020070472a5 */ /* 0x000fe4000f8e00ff */
[----:B------:R-:W-:Y:S02]  /*06a0*/  UIMAD UR13, UR7, UR33, UR13 ;  /* 0x00000021070d72a4 */ /* 0x000fe4000f8e020d */
[----:B------:R-:W-:Y:S01]  /*06b0*/  UIMAD.WIDE.U32 UR8, UR7, UR24, UR8 ;  /* 0x00000018070872a5 */ /* 0x000fe2000f8e0008 */
[----:B------:R-:W4:Y:S01]  /*06c0*/  @UP0 LDCU.64 UR32, c[0x0][0x480] ;  /* 0x00009000ff2007ac */ /* 0x000f220008000a00 */
[----:B------:R-:W-:Y:S02]  /*06d0*/  ULEA UR7, UR26, 0xfffffc00, 0xa ;  /* 0xfffffc001a077891 */ /* 0x000fe4000f8e50ff */
        /* <DEDUP_REMOVED lines=29> */
.L_x_13446:
        /* <DEDUP_REMOVED lines=8> */
[----:B------:R-:W-:Y:S01]  /*0930*/  CS2R R26, SRZ ;  /* 0x00000000001a7805 */ /* 0x000fe2000001ff00 */
[----:B------:R-:W-:Y:S01]  /*0940*/  UIADD3 UR30, UPT, UPT, UR8, -0x200, URZ ;  /* 0xfffffe00081e7890 */ /* 0x000fe2000fffe0ff */
        /* <DEDUP_REMOVED lines=20> */
[----:B------:R-:W-:Y:S02]  /*0a90*/  ISETP.NE.AND P0, PT, R47, RZ, PT ;  /* 0x000000ff2f00720c */ /* 0x000fe40003f05270 */
[C---:B------:R-:W-:Y:S02]  /*0aa0*/  LOP3.LUT R4, R0.reuse, 0x40, RZ, 0xfc, !PT ;  /* 0x0000004000047812 */ /* 0x040fe400078efcff */
[C---:B------:R-:W-:Y:S02]  /*0ab0*/  LOP3.LUT R5, R0.reuse, 0x60, RZ, 0xfc, !PT ;  /* 0x0000006000057812 */ /* 0x040fe400078efcff */
[----:B------:R-:W-:-:S02]  /*0ac0*/  LOP3.LUT R10, R0, 0x100, RZ, 0xfc, !PT ;  /* 0x00000100000a7812 */ /* 0x000fc400078efcff */
[C---:B------:R-:W-:Y:S02]  /*0ad0*/  LOP3.LUT R6, R0.reuse, 0x80, RZ, 0xfc, !PT ;  /* 0x0000008000067812 */ /* 0x040fe400078efcff */
[----:B------:R-:W-:Y:S02]  /*0ae0*/  LOP3.LUT R8, R0, 0xc0, RZ, 0xfc, !PT ;  /* 0x000000c000087812 */ /* 0x000fe400078efcff */
[----:B------:R-:W-:Y:S01]  /*0af0*/  ISETP.GE.AND P6, PT, R4, UR8, PT ;  /* 0x0000000804007c0c */ /* 0x000fe2000bfc6270 */
[----:B------:R-:W2:Y:S01]  /*0b00*/  @!P0 LDG.E R19, desc[UR28][R22.64] ;  /* 0x0000001c16138981 */ /* 0x000ea2000c1e1900 */
[----:B------:R-:W-:Y:S02]  /*0b10*/  ISETP.GE.AND P0, PT, R9, UR8, PT ;  /* 0x0000000809007c0c */ /* 0x000fe4000bf06270 */
[----:B------:R-:W-:Y:S02]  /*0b20*/  IADD3.X R21, PT, PT, RZ, UR23, RZ, P1, !PT ;  /* 0x00000017ff157c10 */ /* 0x000fe40008ffe4ff */
[----:B------:R-:W-:-:S02]  /*0b30*/  LOP3.LUT R7, R0, 0xa0, RZ, 0xfc, !PT ;  /* 0x000000a000077812 */ /* 0x000fc400078efcff */
[----:B------:R-:W-:Y:S02]  /*0b40*/  ISETP.GE.AND P5, PT, R5, UR8, PT ;  /* 0x0000000805007c0c */ /* 0x000fe4000bfa6270 */
[----:B------:R-:W-:Y:S02]  /*0b50*/  ISETP.NE.AND P1, PT, R45, RZ, PT ;  /* 0x000000ff2d00720c */ /* 0x000fe40003f25270 */
[----:B------:R-:W-:Y:S01]  /*0b60*/  P2R R50, PR, RZ, 0x1 ;  /* 0x00000001ff327803 */ /* 0x000fe20000000000 */
[----:B------:R-:W3:Y:S01]  /*0b70*/  @!P6 LDG.E R25, desc[UR28][R22.64+0x100] ;  /* 0x0001001c1619e981 */ /* 0x000ee2000c1e1900 */
[----:B------:R-:W-:Y:S02]  /*0b80*/  ISETP.GE.AND P4, PT, R6, UR8, PT ;  /* 0x0000000806007c0c */ /* 0x000fe4000bf86270 */
[----:B------:R-:W-:Y:S01]  /*0b90*/  ISETP.GE.AND P2, PT, R8, UR8, PT ;  /* 0x0000000808007c0c */ /* 0x000fe2000bf46270 */
[----:B------:R-:W4:Y:S01]  /*0ba0*/  @!P0 LDG.E R30, desc[UR28][R22.64+0x380] ;  /* 0x0003801c161e8981 */ /* 0x000f22000c1e1900 */
[----:B------:R-:W-:-:S02]  /*0bb0*/  ISETP.GE.AND P0, PT, R10, UR8, PT ;  /* 0x000000080a007c0c */ /* 0x000fc4000bf06270 */
[----:B------:R-:W-:Y:S01]  /*0bc0*/  ISETP.GE.AND P3, PT, R7, UR8, PT ;  /* 0x0000000807007c0c */ /* 0x000fe2000bf66270 */
[----:B------:R-:W5:Y:S01]  /*0bd0*/  @!P5 LDG.E R26, desc[UR28][R22.64+0x180] ;  /* 0x0001801c161ad981 */ /* 0x000f62000c1e1900 */
        /* <DEDUP_REMOVED lines=8> */
[----:B------:R-:W4:Y:S01]  /*0c60*/  @!P0 LDG.E R31, desc[UR28][R22.64+0x400] ;  /* 0x0004001c161f8981 */ /* 0x000f22000c1e1900 */
[C---:B------:R-:W-:Y:S02]  /*0c70*/  LOP3.LUT R15, R0.reuse, 0x1a0, RZ, 0xfc, !PT ;  /* 0x000001a0000f7812 */ /* 0x040fe400078efcff */
[----:B------:R-:W-:Y:S01]  /*0c80*/  ISETP.GE.AND P6, PT, R11, UR8, PT ;  /* 0x000000080b007c0c */ /* 0x000fe2000bfc6270 */
[----:B------:R-:W4:Y:S01]  /*0c90*/  @!P2 LDG.E R29, desc[UR28][R22.64+0x300] ;  /* 0x0003001c161da981 */ /* 0x000f22000c1e1900 */
[----:B------:R-:W-:Y:S02]  /*0ca0*/  LOP3.LUT R16, R0, 0x1c0, RZ, 0xfc, !PT ;  /* 0x000001c000107812 */ /* 0x000fe400078efcff */
[----:B------:R-:W-:Y:S01]  /*0cb0*/  P2R R51, PR, RZ, 0x1 ;  /* 0x00000001ff337803 */ /* 0x000fe20000000000 */
[----:B------:R-:W4:Y:S01]  /*0cc0*/  @!P3 LDG.E R28, desc[UR28][R22.64+0x280] ;  /* 0x0002801c161cb981 */ /* 0x000f22000c1e1900 */
[----:B------:R-:W-:-:S02]  /*0cd0*/  ISETP.GE.AND P5, PT, R12, UR8, PT ;  /* 0x000000080c007c0c */ /* 0x000fc4000bfa6270 */
[----:B------:R-:W-:Y:S02]  /*0ce0*/  LOP3.LUT R17, R0, 0x1e0, RZ, 0xfc, !PT ;  /* 0x000001e000117812 */ /* 0x000fe400078efcff */
[----:B------:R-:W-:Y:S02]  /*0cf0*/  ISETP.GE.AND P0, PT, R13, UR8, PT ;  /* 0x000000080d007c0c */ /* 0x000fe4000bf06270 */
[----:B------:R-:W-:Y:S01]  /*0d00*/  P2R R49, PR, RZ, 0x4 ;  /* 0x00000004ff317803 */ /* 0x000fe20000000000 */
[----:B------:R-:W4:Y:S01]  /*0d10*/  @!P6 LDG.E R32, desc[UR28][R22.64+0x480] ;  /* 0x0004801c1620e981 */ /* 0x000f22000c1e1900 */
[----:B------:R-:W-:Y:S02]  /*0d20*/  ISETP.GE.AND P1, PT, R14, UR8, PT ;  /* 0x000000080e007c0c */ /* 0x000fe4000bf26270 */
[----:B------:R-:W-:Y:S02]  /*0d30*/  P2R R48, PR, RZ, 0x8 ;  /* 0x00000008ff307803 */ /* 0x000fe40000000000 */
[----:B------:R-:W-:Y:S01]  /*0d40*/  ISETP.GE.AND P2, PT, R15, UR8, PT ;  /* 0x000000080f007c0c */ /* 0x000fe2000bf46270 */
[----:B------:R-:W4:Y:S01]  /*0d50*/  @!P5 LDG.E R33, desc[UR28][R22.64+0x500] ;  /* 0x0005001c1621d981 */ /* 0x000f22000c1e1900 */
        /* <DEDUP_REMOVED lines=12> */
[----:B------:R-:W-:Y:S02]  /*0e20*/  P2R R62, PR, RZ, 0x40 ;  /* 0x00000040ff3e7803 */ /* 0x000fe40000000000 */
[----:B------:R-:W-:-:S04]  /*0e30*/  ISETP.NE.AND P6, PT, R51, RZ, PT ;  /* 0x000000ff3300720c */ /* 0x000fc80003fc5270 */
        /* <DEDUP_REMOVED lines=56> */
[----:B--2---:R0:W-:Y:S02]  /*11c0*/  STS [R130], R19 ;  /* 0x0000001382007388 */ /* 0x0041e40000000800 */
[C---:B0-----:R-:W-:Y:S02]  /*11d0*/  SHF.L.U32 R19, R131.reuse, 0x4, RZ ;  /* 0x0000000483137819 */ /* 0x041fe400000006ff */
[----:B---3--:R0:W-:Y:S04]  /*11e0*/  STS [R129+0x80], R24 ;  /* 0x0000801881007388 */ /* 0x0081e80000000800 */
[----:B------:R-:W-:Y:S04]  /*11f0*/  STS [R128+0x100], R25 ;  /* 0x0001001980007388 */ /* 0x000fe80000000800 */
[----:B-----5:R1:W-:Y:S01]  /*1200*/  STS [R127+0x180], R26 ;  /* 0x0001801a7f007388 */ /* 0x0203e20000000800 */
[----:B0-----:R-:W-:-:S03]  /*1210*/  IADD3 R24, PT, PT, R131, 0x180, RZ ;  /* 0x0000018083187810 */ /* 0x001fc60007ffe0ff */
[----:B----4-:R-:W-:Y:S04]  /*1220*/  STS [R126+0x200], R27 ;  /* 0x0002001b7e007388 */ /* 0x010fe80000000800 */
[----:B------:R0:W-:Y:S01]  /*1230*/  STS [R125+0x280], R28 ;  /* 0x0002801c7d007388 */ /* 0x0001e20000000800 */
[C---:B-1----:R-:W-:Y:S02]  /*1240*/  IADD3 R26, PT, PT, R131.reuse, 0x1a0, RZ ;  /* 0x000001a0831a7810 */ /* 0x042fe40007ffe0ff */
[-C--:B------:R-:W-:Y:S02]  /*1250*/  LEA.HI.SX32 R24, R24, R131.reuse, 0x1b ;  /* 0x0000008318187211 */ /* 0x080fe400078fdaff */
[----:B------:R-:W-:Y:S02]  /*1260*/  LEA.HI.SX32 R26, R26, R131, 0x1b ;  /* 0x000000831a1a7211 */ /* 0x000fe400078fdaff */
[----:B0-----:R-:W-:Y:S01]  /*1270*/  IADD3 R28, PT, PT, R131, 0x1c0, RZ ;  /* 0x000001c0831c7810 */ /* 0x001fe20007ffe0ff */
[----:B------:R0:W-:Y:S01]  /*1280*/  STS [R124+0x300], R29 ;  /* 0x0003001d7c007388 */ /* 0x0001e20000000800 */
[----:B------:R-:W-:-:S02]  /*1290*/  LEA R118, R24, UR25, 0x2 ;  /* 0x0000001918767c11 */ /* 0x000fc4000f8e10ff */
[----:B------:R-:W-:Y:S01]  /*12a0*/  LEA.HI.SX32 R28, R28, R131, 0x1b ;  /* 0x000000831c1c7211 */ /* 0x000fe200078fdaff */
[----:B------:R-:W-:Y:S01]  /*12b0*/  STS [R123+0x380], R30 ;  /* 0x0003801e7b007388 */ /* 0x000fe20000000800 */
[----:B------:R-:W-:Y:S02]  /*12c0*/  LEA R117, R26, UR25, 0x2 ;  /* 0x000000191a757c11 */ /* 0x000fe4000f8e10ff */
[----:B------:R-:W-:Y:S01]  /*12d0*/  LEA.HI.SX32 R114, R19, R19, 0x1b ;  /* 0x0000001313727211 */ /* 0x000fe200078fdaff */
[----:B------:R1:W-:Y:S01]  /*12e0*/  STS [R122+0x400], R31 ;  /* 0x0004001f7a007388 */ /* 0x0003e20000000800 */
[----:B------:R-:W-:-:S03]  /*12f0*/  LEA R116, R28, UR25, 0x2 ;  /* 0x000000191c747c11 */ /* 0x000fc6000f8e10ff */
[----:B------:R-:W-:Y:S01]  /*1300*/  STS [R121+0x480], R32 ;  /* 0x0004802079007388 */ /* 0x000fe20000000800 */
[----:B------:R-:W-:-:S03]  /*1310*/  LEA R114, R114, UR25, 0x2 ;  /* 0x0000001972727c11 */ /* 0x000fc6000f8e10ff */
        /* <DEDUP_REMOVED lines=38> */
[----:B------:R-:W-:-:S13]  /*1580*/  ISETP.NE.AND P6, PT, R59, RZ, PT ;  /* 0x000000ff3b00720c */ /* 0x000fda0003fc5270 */
[----:B------:R-:W5:Y:S01]  /*1590*/  @!P6 LDG.E R29, desc[UR28][R20.64+0x300] ;  /* 0x0003001c141de981 */ /* 0x000f62000c1e1900 */
[----:B------:R-:W-:Y:S02]  /*15a0*/  ISETP.NE.AND P6, PT, R60, RZ, PT ;  /* 0x000000ff3c00720c */ /* 0x000fe40003fc5270 */
[----:B-1----:R-:W-:-:S11]  /*15b0*/  CS2R R30, SRZ ;  /* 0x00000000001e7805 */ /* 0x002fd6000001ff00 */
        /* <DEDUP_REMOVED lines=49> */
[----:B------:R-:W-:Y:S01]  /*18d0*/  STS [R115+0x780], R36 ;  /* 0x0007802473007388 */ /* 0x000fe20000000800 */
[----:B------:R-:W-:-:S03]  /*18e0*/  NOP ;  /* 0x0000000000007918 */ /* 0x000fc60000000000 */
[----:B------:R-:W3:Y:S04]  /*18f0*/  LDS R96, [R114] ;  /* 0x0000000072607984 */ /* 0x000ee80000000800 */
        /* <DEDUP_REMOVED lines=39> */
[----:B------:R-:W-:Y:S02]  /*1b70*/  MOV R34, RZ ;  /* 0x000000ff00227202 */ /* 0x000fe40000000f00 */
        /* <DEDUP_REMOVED lines=9> */
[----:B---3--:R-:W-:Y:S01]  /*1c10*/  FADD.FTZ R96, R96, UR7 ;  /* 0x0000000760607e21 */ /* 0x008fe20008010000 */
[----:B------:R-:W-:-:S04]  /*1c20*/  P2R R53, PR, RZ, 0x20 ;  /* 0x00000020ff357803 */ /* 0x000fc80000000000 */
[----:B------:R-:W-:Y:S01]  /*1c30*/  FSETP.GTU.FTZ.AND P5, PT, R96, 20, PT ;  /* 0x41a000006000780b */ /* 0x000fe20003fbc000 */
[----:B------:R-:W-:Y:S01]  /*1c40*/  BSSY.RECONVERGENT B0, `(.L_x_13330) ;  /* 0x0000040000007945 */ /* 0x000fe20003800200 */
        /* <DEDUP_REMOVED lines=20> */
[----:B-----5:R0:W-:Y:S04]  /*1d90*/  STS [R125+0x280], R24 ;  /* 0x000280187d007388 */ /* 0x0201e80000000800 */
        /* <DEDUP_REMOVED lines=42> */
.L_x_13331:
[----:B------:R-:W-:Y:S05]  /*2040*/  BSYNC.RECONVERGENT B0 ;  /* 0x0000000000007941 */ /* 0x000fea0003800200 */
.L_x_13330:
        /* <DEDUP_REMOVED lines=33> */
.L_x_13333:
[----:B------:R-:W-:Y:S05]  /*2260*/  BSYNC.RECONVERGENT B0 ;  /* 0x0000000000007941 */ /* 0x000fea0003800200 */
.L_x_13332:
        /* <DEDUP_REMOVED lines=33> */
.L_x_13335:
[----:B------:R-:W-:Y:S05]  /*2480*/  BSYNC.RECONVERGENT B0 ;  /* 0x0000000000007941 */ /* 0x000fea0003800200 */
.L_x_13334:
        /* <DEDUP_REMOVED lines=33> */
.L_x_13337:
[----:B------:R-:W-:Y:S05]  /*26a0*/  BSYNC.RECONVERGENT B0 ;  /* 0x0000000000007941 */ /* 0x000fea0003800200 */
.L_x_13336:
        /* <DEDUP_REMOVED lines=33> */
.L_x_13339:
[----:B------:R-:W-:Y:S05]  /*28c0*/  BSYNC.RECONVERGENT B0 ;  /* 0x0000000000007941 */ /* 0x000fea0003800200 */
.L_x_13338:
        /* <DEDUP_REMOVED lines=33> */
.L_x_13341:
[----:B------:R-:W-:Y:S05]  /*2ae0*/  BSYNC.RECONVERGENT B0 ;  /* 0x0000000000007941 */ /* 0x000fea0003800200 */
.L_x_13340:
        /* <DEDUP_REMOVED lines=33> */
.L_x_13343:
[----:B------:R-:W-:Y:S05]  /*2d00*/  BSYNC.RECONVERGENT B0 ;  /* 0x0000000000007941 */ /* 0x000fea0003800200 */
.L_x_13342:
        /* <DEDUP_REMOVED lines=33> */
.L_x_13345:
[----:B------:R-:W-:Y:S05]  /*2f20*/  BSYNC.RECONVERGENT B0 ;  /* 0x0000000000007941 */ /* 0x000fea0003800200 */
.L_x_13344:
        /* <DEDUP_REMOVED lines=33> */
.L_x_13347:
[----:B------:R-:W-:Y:S05]  /*3140*/  BSYNC.RECONVERGENT B0 ;  /* 0x0000000000007941 */ /* 0x000fea0003800200 */
.L_x_13346:
        /* <DEDUP_REMOVED lines=33> */
.L_x_13349:
[----:B------:R-:W-:Y:S05]  /*3360*/  BSYNC.RECONVERGENT B0 ;  /* 0x0000000000007941 */ /* 0x000fea0003800200 */
.L_x_13348:
        /* <DEDUP_REMOVED lines=33> */
.L_x_13351:
[----:B------:R-:W-:Y:S05]  /*3580*/  BSYNC.RECONVERGENT B0 ;  /* 0x0000000000007941 */ /* 0x000fea0003800200 */
.L_x_13350:
        /* <DEDUP_REMOVED lines=33> */
.L_x_13353:
[----:B------:R-:W-:Y:S05]  /*37a0*/  BSYNC.RECONVERGENT B0 ;  /* 0x0000000000007941 */ /* 0x000fea0003800200 */
.L_x_13352:
        /* <DEDUP_REMOVED lines=33> */
.L_x_13355:
[----:B------:R-:W-:Y:S05]  /*39c0*/  BSYNC.RECONVERGENT B0 ;  /* 0x0000000000007941 */ /* 0x000fea0003800200 */
.L_x_13354:
        /* <DEDUP_REMOVED lines=33> */
.L_x_13357:
[----:B------:R-:W-:Y:S05]  /*3be0*/  BSYNC.RECONVERGENT B0 ;  /* 0x0000000000007941 */ /* 0x000fea0003800200 */
.L_x_13356:
        /* <DEDUP_REMOVED lines=33> */
.L_x_13359:
[----:B------:R-:W-:Y:S05]  /*3e00*/  BSYNC.RECONVERGENT B0 ;  /* 0x0000000000007941 */ /* 0x000fea0003800200 */
.L_x_13358:
        /* <DEDUP_REMOVED lines=33> */
.L_x_13361:
[----:B------:R-:W-:Y:S05]  /*4020*/  BSYNC.RECONVERGENT B0 ;  /* 0x0000000000007941 */ /* 0x000fea0003800200 */
.L_x_13360:
        /* <DEDUP_REMOVED lines=8> */
[----:B------:R-:W0:Y:S01]  /*40b0*/  S2UR UR27, SR_CTAID.Y ;  /* 0x00000000001b79c3 */ /* 0x000e220000002600 */
[----:B------:R-:W-:Y:S01]  /*40c0*/  P2R R64, PR, RZ, 0x1 ;  /* 0x00000001ff407803 */ /* 0x000fe20000000000 */
[----:B------:R-:W-:Y:S01]  /*40d0*/  HFMA2 R35, -RZ, RZ, 0, 0 ;  /* 0x00000000ff237431 */ /* 0x000fe200000001ff */
[----:B------:R-:W-:Y:S01]  /*40e0*/  ISETP.NE.AND P0, PT, R41, RZ, PT ;  /* 0x000000ff2900720c */ /* 0x000fe20003f05270 */
[----:B------:R-:W-:Y:S01]  /*40f0*/  LDS R32, [R114+0x8] ;  /* 0x0000080072207984 */ /* 0x000fe20000000800 */
[----:B------:R-:W-:Y:S01]  /*4100*/  MOV R38, RZ ;  /* 0x000000ff00267202 */ /* 0x000fe20000000f00 */
[----:B------:R-:W-:Y:S01]  /*4110*/  HFMA2 R40, -RZ, RZ, 0, 0 ;  /* 0x00000000ff287431 */ /* 0x000fe200000001ff */
[----:B------:R-:W-:Y:S01]  /*4120*/  P2R R62, PR, RZ, 0x1 ;  /* 0x00000001ff3e7803 */ /* 0x000fe20000000000 */
[----:B------:R-:W-:Y:S01]  /*4130*/  LDS R31, [R114+0xc] ;  /* 0x00000c00721f7984 */ /* 0x000fe20000000800 */
[----:B------:R-:W-:Y:S01]  /*4140*/  ISETP.NE.AND P0, PT, R43, RZ, PT ;  /* 0x000000ff2b00720c */ /* 0x000fe20003f05270 */
[----:B------:R-:W-:Y:S01]  /*4150*/  HFMA2 R44, -RZ, RZ, 0, 0 ;  /* 0x00000000ff2c7431 */ /* 0x000fe200000001ff */
[----:B------:R-:W-:Y:S01]  /*4160*/  ISETP.NE.AND P6, PT, R53, RZ, PT ;  /* 0x000000ff3500720c */ /* 0x000fe20003fc5270 */
[----:B------:R-:W-:Y:S01]  /*4170*/  LDS R30, [R114+0x10] ;  /* 0x00001000721e7984 */ /* 0x000fe20000000800 */
[----:B------:R-:W-:-:S02]  /*4180*/  P2R R60, PR, RZ, 0x1 ;  /* 0x00000001ff3c7803 */ /* 0x000fc40000000000 */
[----:B------:R-:W-:Y:S02]  /*4190*/  CS2R R54, SRZ ;  /* 0x0000000000367805 */ /* 0x000fe4000001ff00 */
[----:B------:R-:W-:Y:S01]  /*41a0*/  ISETP.NE.AND P0, PT, R45, RZ, PT ;  /* 0x000000ff2d00720c */ /* 0x000fe20003f05270 */
[----:B-1----:R-:W-:Y:S01]  /*41b0*/  UIMAD.WIDE.U32 UR30, UR32, UR12, UR8 ;  /* 0x0000000c201e72a5 */ /* 0x002fe2000f8e0008 */
[----:B------:R-:W-:Y:S01]  /*41c0*/  LDS R29, [R114+0x14] ;  /* 0x00001400721d7984 */ /* 0x000fe20000000800 */
[----:B------:R-:W-:Y:S02]  /*41d0*/  P2R R67, PR, RZ, 0x2 ;  /* 0x00000002ff437803 */ /* 0x000fe40000000000 */
        /* <DEDUP_REMOVED lines=26> */
[----:B------:R-:W-:-:S02]  /*4380*/  MOV R42, RZ ;  /* 0x000000ff002a7202 */ /* 0x000fc40000000f00 */
[----:B------:R-:W-:Y:S01]  /*4390*/  MOV R59, RZ ;  /* 0x000000ff003b7202 */ /* 0x000fe20000000f00 */
[----:B------:R-:W-:Y:S01]  /*43a0*/  LDS R26, [R114+0x3c] ;  /* 0x00003c00721a7984 */ /* 0x000fe20000000800 */
[----:B------:R-:W-:Y:S02]  /*43b0*/  MOV R61, RZ ;  /* 0x000000ff003d7202 */ /* 0x000fe40000000f00 */
[----:B------:R-:W-:Y:S01]  /*43c0*/  MOV R65, RZ ;  /* 0x000000ff00417202 */ /* 0x000fe20000000f00 */
[----:B0-----:R-:W-:-:S04]  /*43d0*/  UIMAD.WIDE.U32 UR30, UR32, UR12, UR8 ;  /* 0x0000000c201e72a5 */ /* 0x001fc8000f8e0008 */
[----:B------:R-:W-:-:S03]  /*43e0*/  UIMAD UR13, UR32, UR13, UR31 ;  /* 0x0000000d200d72a4 */ /* 0x000fc6000f8e021f */
[----:B------:R-:W-:Y:S02]  /*43f0*/  UMOV UR12, UR30 ;  /* 0x0000001e000c7c82 */ /* 0x000fe40008000000 */
[----:B------:R-:W-:Y:S01]  /*4400*/  UIMAD.WIDE.U32 UR12, UR27, UR14, UR12 ;  /* 0x0000000e1b0c72a5 */ /* 0x000fe2000f8e000c */
[----:B------:R-:W-:Y:S01]  /*4410*/  HFMA2 R73, -RZ, RZ, 0, 0 ;  /* 0x00000000ff497431 */ /* 0x000fe200000001ff */
[----:B------:R-:W-:Y:S01]  /*4420*/  MOV R144, UR26 ;  /* 0x0000001a00907c02 */ /* 0x000fe20008000f00 */
[----:B------:R-:W0:Y:S03]  /*4430*/  LDCU.64 UR30, c[0x0][0x510] ;  /* 0x0000a200ff1e77ac */ /* 0x000e260008000a00 */
[----:B------:R-:W-:Y:S01]  /*4440*/  IADD3 R3, P5, PT, R0, UR12, RZ ;  /* 0x0000000c00037c10 */ /* 0x000fe2000ffbe0ff */
[----:B------:R-:W-:-:S04]  /*4450*/  UIMAD UR15, UR27, UR15, UR13 ;  /* 0x0000000f1b0f72a4 */ /* 0x000fc8000f8e020d */
[----:B------:R-:W1:Y:S02]  /*4460*/  LDCU.64 UR12, c[0x0][0x488] ;  /* 0x00009100ff0c77ac */ /* 0x000e640008000a00 */
[----:B------:R-:W-:-:S05]  /*4470*/  IADD3.X R20, PT, PT, RZ, UR15, RZ, P5, !PT ;  /* 0x0000000fff147c10 */ /* 0x000fca000affe4ff */
        /* <DEDUP_REMOVED lines=74> */
[----:B------:R-:W4:Y:S04]  /*4920*/  LDS R48, [R114+0x8] ;  /* 0x0000080072307984 */ /* 0x000f280000000800 */
[----:B------:R-:W5:Y:S04]  /*4930*/  LDS R47, [R114+0xc] ;  /* 0x00000c00722f7984 */ /* 0x000f680000000800 */
        /* <DEDUP_REMOVED lines=11> */
[----:B------:R-:W-:Y:S01]  /*49f0*/  LDS R38, [R114+0x3c] ;  /* 0x00003c0072267984 */ /* 0x000fe20000000800 */
[----:B------:R-:W-:Y:S01]  /*4a00*/  BAR.SYNC.DEFER_BLOCKING 0x0 ;  /* 0x0000000000007b1d */ /* 0x000fe20000010000 */
[----:B-1----:R-:W-:Y:S01]  /*4a10*/  MOV R52, RZ ;  /* 0x000000ff00347202 */ /* 0x002fe20000000f00 */
[----:B------:R-:W-:-:S04]  /*4a20*/  HFMA2 R55, -RZ, RZ, 0, 0 ;  /* 0x00000000ff377431 */ /* 0x000fc800000001ff */
[----:B------:R-:W5:Y:S01]  /*4a30*/  @!P5 LDG.E R51, desc[UR28][R2.64] ;  /* 0x0000001c0233d981 */ /* 0x000f62000c1e1900 */
[----:B------:R-:W-:Y:S02]  /*4a40*/  ISETP.NE.AND P5, PT, R58, RZ, PT ;  /* 0x000000ff3a00720c */ /* 0x000fe40003fa5270 */
[----:B--2---:R-:W-:Y:S01]  /*4a50*/  CS2R R56, SRZ ;  /* 0x0000000000387805 */ /* 0x004fe2000001ff00 */
[----:B------:R-:W-:Y:S01]  /*4a60*/  HFMA2 R63, -RZ, RZ, 0, 0 ;  /* 0x00000000ff3f7431 */ /* 0x000fe200000001ff */
[----:B------:R-:W2:Y:S09]  /*4a70*/  @!P3 LDG.E R73, desc[UR28][R2.64+0x700] ;  /* 0x0007001c0249b981 */ /* 0x000eb2000c1e1900 */
        /* <DEDUP_REMOVED lines=8> */
[----:B------:R-:W-:Y:S02]  /*4b00*/  ISETP.NE.AND P5, PT, R66, RZ, PT ;  /* 0x000000ff4200720c */ /* 0x000fe40003fa5270 */
[----:B------:R-:W-:-:S11]  /*4b10*/  CS2R R60, SRZ ;  /* 0x00000000003c7805 */ /* 0x000fd6000001ff00 */
[----:B------:R-:W2:Y:S01]  /*4b20*/  @!P5 LDG.E R58, desc[UR28][R2.64+0x280] ;  /* 0x0002801c023ad981 */ /* 0x000ea2000c1e1900 */
[----:B------:R-:W-:-:S13]  /*4b30*/  ISETP.NE.AND P5, PT, R67, RZ, PT ;  /* 0x000000ff4300720c */ /* 0x000fda0003fa5270 */
[----:B------:R-:W2:Y:S01]  /*4b40*/  @!P5 LDG.E R61, desc[UR28][R2.64+0x300] ;  /* 0x0003001c023dd981 */ /* 0x000ea2000c1e1900 */
[----:B------:R-:W-:-:S13]  /*4b50*/  ISETP.NE.AND P5, PT, R68, RZ, PT ;  /* 0x000000ff4400720c */ /* 0x000fda0003fa5270 */
[----:B------:R-:W2:Y:S01]  /*4b60*/  @!P5 LDG.E R60, desc[UR28][R2.64+0x380] ;  /* 0x0003801c023cd981 */ /* 0x000ea2000c1e1900 */
[----:B------:R-:W-:Y:S01]  /*4b70*/  ISETP.NE.AND P5, PT, R69, RZ, PT ;  /* 0x000000ff4500720c */ /* 0x000fe20003fa5270 */
[----:B------:R-:W-:Y:S01]  /*4b80*/  HFMA2 R65, -RZ, RZ, 0, 0 ;  /* 0x00000000ff417431 */ /* 0x000fe200000001ff */
[----:B------:R-:W-:Y:S02]  /*4b90*/  MOV R64, RZ ;  /* 0x000000ff00407202 */ /* 0x000fe40000000f00 */
[----:B------:R-:W-:Y:S02]  /*4ba0*/  CS2R R66, SRZ ;  /* 0x0000000000427805 */ /* 0x000fe4000001ff00 */
[----:B------:R-:W-:-:S04]  /*4bb0*/  MOV R68, RZ ;  /* 0x000000ff00447202 */ /* 0x000fc80000000f00 */
[----:B------:R-:W2:Y:S04]  /*4bc0*/  @!P0 LDG.E R66, desc[UR28][R2.64+0x580] ;  /* 0x0005801c02428981 */ /* 0x000ea8000c1e1900 */
[----:B------:R-:W2:Y:S01]  /*4bd0*/  @!P5 LDG.E R63, desc[UR28][R2.64+0x400] ;  /* 0x0004001c023fd981 */ /* 0x000ea2000c1e1900 */
[----:B------:R-:W-:Y:S02]  /*4be0*/  ISETP.NE.AND P5, PT, R70, RZ, PT ;  /* 0x000000ff4600720c */ /* 0x000fe40003fa5270 */
[----:B------:R-:W-:Y:S01]  /*4bf0*/  MOV R70, RZ ;  /* 0x000000ff00467202 */ /* 0x000fe20000000f00 */
[----:B------:R-:W2:Y:S04]  /*4c00*/  @!P6 LDG.E R65, desc[UR28][R2.64+0x500] ;  /* 0x0005001c0241e981 */ /* 0x000ea8000c1e1900 */
[----:B------:R-:W2:Y:S04]  /*4c10*/  @!P1 LDG.E R67, desc[UR28][R2.64+0x600] ;  /* 0x0006001c02439981 */ /* 0x000ea8000c1e1900 */
[----:B------:R-:W2:Y:S04]  /*4c20*/  @!P2 LDG.E R68, desc[UR28][R2.64+0x680] ;  /* 0x0006801c0244a981 */ /* 0x000ea8000c1e1900 */
[----:B------:R-:W2:Y:S04]  /*4c30*/  @!P5 LDG.E R64, desc[UR28][R2.64+0x480] ;  /* 0x0004801c0240d981 */ /* 0x000ea8000c1e1900 */
[----:B------:R1:W2:Y:S01]  /*4c40*/  @!P4 LDG.E R70, desc[UR28][R2.64+0x780] ;  /* 0x0007801c0246c981 */ /* 0x0002a2000c1e1900 */
[----:B---3--:R-:W-:Y:S01]  /*4c50*/  FMUL.FTZ R54, R49, -1.4426950216293334961 ;  /* 0xbfb8aa3b31367820 */ /* 0x008fe20000410000 */
[----:B------:R-:W-:-:S05]  /*4c60*/  FMUL.FTZ R53, R50, -1.4426950216293334961 ;  /* 0xbfb8aa3b32357820 */ /* 0x000fca0000410000 */
[----:B------:R-:W3:Y:S01]  /*4c70*/  MUFU.EX2 R54, R54 ;  /* 0x0000003600367308 */ /* 0x000ee20000000800 */
[----:B----4-:R-:W-:Y:S01]  /*4c80*/  FMUL.FTZ R59, R48, -1.4426950216293334961 ;  /* 0xbfb8aa3b303b7820 */ /* 0x010fe20000410000 */
[----:B-----5:R-:W-:-:S06]  /*4c90*/  FMUL.FTZ R62, R47, -1.4426950216293334961 ;  /* 0xbfb8aa3b2f3e7820 */ /* 0x020fcc0000410000 */
[----:B------:R-:W4:Y:S01]  /*4ca0*/  MUFU.EX2 R53, R53 ;  /* 0x0000003500357308 */ /* 0x000f220000000800 */
[----:B0-----:R-:W-:Y:S01]  /*4cb0*/  FMUL.FTZ R69, R46, -1.4426950216293334961 ;  /* 0xbfb8aa3b2e457820 */ /* 0x001fe20000410000 */
[----:B-1----:R-:W-:Y:S01]  /*4cc0*/  FMUL.FTZ R2, R45, -1.4426950216293334961 ;  /* 0xbfb8aa3b2d027820 */ /* 0x002fe20000410000 */
[----:B------:R-:W-:-:S05]  /*4cd0*/  FMUL.FTZ R3, R44, -1.4426950216293334961 ;  /* 0xbfb8aa3b2c037820 */ /* 0x000fca0000410000 */
[----:B------:R-:W0:Y:S01]  /*4ce0*/  MUFU.EX2 R59, R59 ;  /* 0x0000003b003b7308 */ /* 0x000e220000000800 */
[----:B---3--:R-:W-:-:S07]  /*4cf0*/  FADD.FTZ R54, R54, 1 ;  /* 0x3f80000036367421 */ /* 0x008fce0000010000 */
[----:B------:R-:W1:Y:S01]  /*4d00*/  MUFU.EX2 R62, R62 ;  /* 0x0000003e003e7308 */ /* 0x000e620000000800 */
[----:B----4-:R-:W-:Y:S01]  /*4d10*/  FADD.FTZ R53, R53, 1 ;  /* 0x3f80000035357421 */ /* 0x010fe20000010000 */
[----:B------:R-:W-:-:S06]  /*4d20*/  FMUL.FTZ R71, R43, -1.4426950216293334961 ;  /* 0xbfb8aa3b2b477820 */ /* 0x000fcc0000410000 */
[----:B------:R-:W3:Y:S08]  /*4d30*/  MUFU.EX2 R69, R69 ;  /* 0x0000004500457308 */ /* 0x000ef00000000800 */
[----:B------:R-:W4:Y:S08]  /*4d40*/  MUFU.EX2 R2, R2 ;  /* 0x0000000200027308 */ /* 0x000f300000000800 */
[----:B------:R-:W5:Y:S08]  /*4d50*/  MUFU.EX2 R3, R3 ;  /* 0x0000000300037308 */ /* 0x000f700000000800 */
[----:B------:R-:W-:Y:S01]  /*4d60*/  MUFU.RCP R54, R54 ;  /* 0x0000003600367308 */ /* 0x000fe20000001000 */
[----:B0-----:R-:W-:Y:S01]  /*4d70*/  FADD.FTZ R59, R59, 1 ;  /* 0x3f8000003b3b7421 */ /* 0x001fe20000010000 */
[----:B-1----:R-:W-:-:S06]  /*4d80*/  FADD.FTZ R62, R62, 1 ;  /* 0x3f8000003e3e7421 */ /* 0x002fcc0000010000 */
[----:B------:R0:W1:Y:S01]  /*4d90*/  MUFU.EX2 R72, R71 ;  /* 0x0000004700487308 */ /* 0x0000620000000800 */
[----:B------:R-:W-:-:S07]  /*4da0*/  FMUL.FTZ R77, R39, -1.4426950216293334961 ;  /* 0xbfb8aa3b274d7820 */ /* 0x000fce0000410000 */
[----:B------:R-:W1:Y:S01]  /*4db0*/  MUFU.RCP R53, R53 ;  /* 0x0000003500357308 */ /* 0x000e620000001000 */
[----:B---3--:R-:W-:Y:S01]  /*4dc0*/  FADD.FTZ R69, R69, 1 ;  /* 0x3f80000045457421 */ /* 0x008fe20000010000 */
[----:B----4-:R-:W-:Y:S01]  /*4dd0*/  FADD.FTZ R2, R2, 1 ;  /* 0x3f80000002027421 */ /* 0x010fe20000010000 */
[----:B0-----:R-:W-:Y:S01]  /*4de0*/  FMUL.FTZ R71, R36, -1.4426950216293334961 ;  /* 0xbfb8aa3b24477820 */ /* 0x001fe20000410000 */
[----:B------:R-:W-:Y:S01]  /*4df0*/  FMUL.FTZ R74, R42, -1.4426950216293334961 ;  /* 0xbfb8aa3b2a4a7820 */ /* 0x000fe20000410000 */
[----:B-----5:R-:W-:-:S03]  /*4e00*/  FADD.FTZ R3, R3, 1 ;  /* 0x3f80000003037421 */ /* 0x020fc60000010000 */
[----:B------:R-:W-:Y:S01]  /*4e10*/  MUFU.RCP R59, R59 ;  /* 0x0000003b003b7308 */ /* 0x000fe20000001000 */
[----:B------:R-:W-:-:S07]  /*4e20*/  ISETP.NE.AND P6, PT, R135, RZ, PT ;  /* 0x000000ff8700720c */ /* 0x000fce0003fc5270 */
[----:B------:R-:W0:Y:S01]  /*4e30*/  MUFU.RCP R62, R62 ;  /* 0x0000003e003e7308 */ /* 0x000e220000001000 */
[----:B------:R-:W-:-:S07]  /*4e40*/  FMUL.FTZ R75, R41, -1.4426950216293334961 ;  /* 0xbfb8aa3b294b7820 */ /* 0x000fce0000410000 */
[----:B------:R-:W3:Y:S01]  /*4e50*/  MUFU.EX2 R77, R77 ;  /* 0x0000004d004d7308 */ /* 0x000ee20000000800 */
[----:B------:R-:W-:-:S07]  /*4e60*/  FMUL.FTZ R79, R37, -1.4426950216293334961 ;  /* 0xbfb8aa3b254f7820 */ /* 0x000fce0000410000 */
[----:B------:R-:W4:Y:S01]  /*4e70*/  MUFU.RCP R69, R69 ;  /* 0x0000004500457308 */ /* 0x000f220000001000 */
        /* <DEDUP_REMOVED lines=17> */
[----:B------:R-:W5:Y:S04]  /*4f90*/  LDS R51, [R114] ;  /* 0x0000000072337984 */ /* 0x000f680000000800 */
[----:B------:R-:W0:Y:S04]  /*4fa0*/  LDS R52, [R114+0x4] ;  /* 0x0000040072347984 */ /* 0x000e280000000800 */
[----:B------:R-:W4:Y:S04]  /*4fb0*/  LDS R57, [R114+0x8] ;  /* 0x0000080072397984 */ /* 0x000f280000000800 */
[----:B------:R-:W-:Y:S04]  /*4fc0*/  LDS R56, [R114+0xc] ;  /* 0x00000c0072387984 */ /* 0x000fe80000000800 */
[----:B------:R-:W4:Y:S01]  /*4fd0*/  LDS R55, [R114+0x10] ;  /* 0x0000100072377984 */ /* 0x000f220000000800 */
[----:B--2---:R2:W-:Y:S01]  /*4fe0*/  MUFU.RCP R66, R2 ;  /* 0x0000000200427308 */ /* 0x0045e20000001000 */
[----:B-1----:R-:W-:Y:S01]  /*4ff0*/  FADD.FTZ R68, R72, 1 ;  /* 0x3f80000048447421 */ /* 0x002fe20000010000 */
[----:B------:R-:W-:-:S06]  /*5000*/  FMUL.FTZ R76, R40, -1.4426950216293334961 ;  /* 0xbfb8aa3b284c7820 */ /* 0x000fcc0000410000 */
[----:B------:R-:W-:Y:S01]  /*5010*/  MUFU.EX2 R80, R71 ;  /* 0x0000004700507308 */ /* 0x000fe20000000800 */
[----:B--2---:R-:W-:Y:S01]  /*5020*/  FADD.FTZ R2, -R54, 1 ;  /* 0x3f80000036027421 */ /* 0x004fe20000010100 */
[----:B------:R-:W-:Y:S01]  /*5030*/  MOV R61, UR16 ;  /* 0x00000010003d7c02 */ /* 0x000fe20008000f00 */
[----:B------:R-:W1:Y:S02]  /*5040*/  LDS R60, [R114+0x1c] ;  /* 0x00001c00723c7984 */ /* 0x000e640000000800 */
[----:B------:R-:W-:Y:S02]  /*5050*/  FFMA.FTZ R64, R49, R2, 1 ;  /* 0x3f80000031407423 */ /* 0x000fe40000010002 */
[----:B------:R-:W2:Y:S01]  /*5060*/  LDS R58, [R114+0x14] ;  /* 0x00001400723a7984 */ /* 0x000ea20000000800 */
[----:B------:R3:W-:Y:S01]  /*5070*/  MUFU.RCP R71, R3 ;  /* 0x0000000300477308 */ /* 0x0007e20000001000 */
[----:B-----5:R-:W-:-:S07]  /*5080*/  FMUL.FTZ R2, R34, R51 ;  /* 0x0000003322027220 */ /* 0x020fce0000410000 */
[----:B------:R-:W5:Y:S01]  /*5090*/  MUFU.EX2 R74, R74 ;  /* 0x0000004a004a7308 */ /* 0x000f620000000800 */
[----:B---3--:R-:W-:Y:S01]  /*50a0*/  FADD.FTZ R3, -R53, 1 ;  /* 0x3f80000035037421 */ /* 0x008fe20000010100 */
[----:B0-----:R-:W-:Y:S01]  /*50b0*/  FMUL.FTZ R63, R33, R52 ;  /* 0x00000034213f7220 */ /* 0x001fe20000410000 */
[----:B------:R-:W-:Y:S02]  /*50c0*/  FMUL.FTZ R2, R53, R2 ;  /* 0x0000000235027220 */ /* 0x000fe40000410000 */
[----:B------:R-:W-:Y:S01]  /*50d0*/  FFMA.FTZ R3, R50, R3, 1 ;  /* 0x3f80000032037423 */ /* 0x000fe20000010003 */
[----:B------:R-:W-:Y:S02]  /*50e0*/  FMUL.FTZ R63, R54, R63 ;  /* 0x0000003f363f7220 */ /* 0x000fe40000410000 */
[----:B------:R-:W0:Y:S01]  /*50f0*/  MUFU.RCP R68, R68 ;  /* 0x0000004400447308 */ /* 0x000e220000001000 */
[----:B------:R-:W-:Y:S01]  /*5100*/  FMUL.FTZ R3, R2, R3 ;  /* 0x0000000302037220 */ /* 0x000fe20000410000 */
[----:B------:R-:W-:Y:S01]  /*5110*/  FMUL.FTZ R81, R38, -1.4426950216293334961 ;  /* 0xbfb8aa3b26517820 */ /* 0x000fe20000410000 */
[----:B------:R-:W-:-:S02]  /*5120*/  @!P6 IMAD R144, R61, -0x200, R144 ;  /* 0xfffffe003d90e824 */ /* 0x000fc400078e0290 */
[----:B------:R-:W-:Y:S01]  /*5130*/  FADD.FTZ R2, -R62, 1 ;  /* 0x3f8000003e027421 */ /* 0x000fe20000010100 */
[----:B------:R-:W-:Y:S02]  /*5140*/  LDS R61, [R114+0x18] ;  /* 0x00001800723d7984 */ /* 0x000fe40000000800 */
[----:B------:R3:W-:Y:S01]  /*5150*/  MUFU.EX2 R136, R79 ;  /* 0x0000004f00887308 */ /* 0x0007e20000000800 */
[----:B------:R-:W-:Y:S01]  /*5160*/  FADD.FTZ R67, R77, 1 ;  /* 0x3f8000004d437421 */ /* 0x000fe20000010000 */
[----:B----4-:R-:W-:Y:S01]  /*5170*/  FADD.FTZ R65, -R69, 1 ;  /* 0x3f80000045417421 */ /* 0x010fe20000010100 */
[----:B------:R-:W-:-:S05]  /*5180*/  FFMA.FTZ R137, R47, R2, 1 ;  /* 0x3f8000002f897423 */ /* 0x000fca0000010002 */
[----:B------:R-:W4:Y:S01]  /*5190*/  MUFU.EX2 R75, R75 ;  /* 0x0000004b004b7308 */ /* 0x000f220000000800 */
[----:B---3--:R-:W-:Y:S01]  /*51a0*/  FMUL.FTZ R79, R63, R64 ;  /* 0x000000403f4f7220 */ /* 0x008fe20000410000 */
[----:B------:R-:W-:Y:S01]  /*51b0*/  FADD.FTZ R63, -R59, 1 ;  /* 0x3f8000003b3f7421 */ /* 0x000fe20000010100 */
[----:B------:R-:W-:-:S05]  /*51c0*/  FMUL.FTZ R2, R32, R57 ;  /* 0x0000003920027220 */ /* 0x000fca0000410000 */
[----:B------:R-:W3:Y:S01]  /*51d0*/  MUFU.EX2 R76, R76 ;  /* 0x0000004c004c7308 */ /* 0x000ee20000000800 */
[----:B------:R-:W-:Y:S01]  /*51e0*/  FFMA.FTZ R77, R48, R63, 1 ;  /* 0x3f800000304d7423 */ /* 0x000fe2000001003f */
[----:B-----5:R-:W-:Y:S01]  /*51f0*/  FADD.FTZ R73, R74, 1 ;  /* 0x3f8000004a497421 */ /* 0x020fe20000010000 */
[----:B------:R-:W5:Y:S05]  /*5200*/  LDS R63, [R114+0x24] ;  /* 0x00002400723f7984 */ /* 0x000f6a0000000800 */
[----:B------:R1:W2:Y:S01]  /*5210*/  MUFU.EX2 R142, R81 ;  /* 0x00000051008e7308 */ /* 0x0002a20000000800 */
[----:B------:R-:W-:Y:S01]  /*5220*/  FFMA.FTZ R139, R46, R65, 1 ;  /* 0x3f8000002e8b7423 */ /* 0x000fe20000010041 */
[----:B------:R-:W-:Y:S01]  /*5230*/  FMUL.FTZ R2, R59, R2 ;  /* 0x000000023b027220 */ /* 0x000fe20000410000 */
[----:B------:R-:W5:Y:S01]  /*5240*/  LDS R65, [R114+0x28] ;  /* 0x0000280072417984 */ /* 0x000f620000000800 */
[----:B------:R-:W-:Y:S01]  /*5250*/  FMUL.FTZ R74, R30, R55 ;  /* 0x000000371e4a7220 */ /* 0x000fe20000410000 */
[----:B------:R-:W-:-:S02]  /*5260*/  FMUL.FTZ R78, R35, -1.4426950216293334961 ;  /* 0xbfb8aa3b234e7820 */ /* 0x000fc40000410000 */
[----:B------:R-:W5:Y:S01]  /*5270*/  LDS R64, [R114+0x20] ;  /* 0x0000200072407984 */ /* 0x000f620000000800 */
[----:B-1----:R-:W-:Y:S01]  /*5280*/  FMUL.FTZ R81, R31, R56 ;  /* 0x000000381f517220 */ /* 0x002fe20000410000 */
[----:B------:R1:W-:Y:S03]  /*5290*/  MUFU.RCP R134, R67 ;  /* 0x0000004300867308 */ /* 0x0003e60000001000 */
[----:B------:R-:W-:Y:S01]  /*52a0*/  FMUL.FTZ R72, R62, R81 ;  /* 0x000000513e487220 */ /* 0x000fe20000410000 */
[----:B------:R-:W-:Y:S01]  /*52b0*/  FMUL.FTZ R81, R2, R77 ;  /* 0x0000004d02517220 */ /* 0x000fe20000410000 */
[----:B------:R-:W-:Y:S01]  /*52c0*/  FADD.FTZ R80, R80, 1 ;  /* 0x3f80000050507421 */ /* 0x000fe20000010000 */
[----:B------:R-:W-:Y:S01]  /*52d0*/  FMUL.FTZ R74, R69, R74 ;  /* 0x0000004a454a7220 */ /* 0x000fe20000410000 */
[----:B------:R-:W-:Y:S01]  /*52e0*/  FMUL.FTZ R137, R72, R137 ;  /* 0x0000008948897220 */ /* 0x000fe20000410000 */
[----:B-1----:R-:W1:Y:S01]  /*52f0*/  LDS R67, [R114+0x2c] ;  /* 0x00002c0072437984 */ /* 0x002e620000000800 */
[----:B------:R-:W-:Y:S01]  /*5300*/  FADD.FTZ R77, -R71, 1 ;  /* 0x3f800000474d7421 */ /* 0x000fe20000010100 */
[----:B0-----:R-:W-:Y:S01]  /*5310*/  FADD.FTZ R72, -R68, 1 ;  /* 0x3f80000044487421 */ /* 0x001fe20000010100 */
[----:B----4-:R-:W-:Y:S01]  /*5320*/  FADD.FTZ R70, R75, 1 ;  /* 0x3f8000004b467421 */ /* 0x010fe20000010000 */
[----:B---3--:R-:W-:Y:S01]  /*5330*/  FADD.FTZ R75, R76, 1 ;  /* 0x3f8000004c4b7421 */ /* 0x008fe20000010000 */
[----:B------:R0:W-:Y:S01]  /*5340*/  MUFU.RCP R157, R80 ;  /* 0x00000050009d7308 */ /* 0x0001e20000001000 */
[----:B------:R-:W-:Y:S01]  /*5350*/  FMUL.FTZ R139, R74, R139 ;  /* 0x0000008b4a8b7220 */ /* 0x000fe20000410000 */
[----:B------:R-:W-:Y:S01]  /*5360*/  FFMA.FTZ R143, R44, R77, 1 ;  /* 0x3f8000002c8f7423 */ /* 0x000fe2000001004d */
[----:B------:R-:W3:Y:S04]  /*5370*/  LDS R76, [R114+0x30] ;  /* 0x00003000724c7984 */ /* 0x000ee80000000800 */
[----:B------:R-:W4:Y:S01]  /*5380*/  LDS R74, [R114+0x34] ;  /* 0x00003400724a7984 */ /* 0x000f220000000800 */
[----:B------:R-:W5:Y:S01]  /*5390*/  MUFU.EX2 R78, R78 ;  /* 0x0000004e004e7308 */ /* 0x000f620000000800 */
[----:B0-----:R-:W-:-:S02]  /*53a0*/  FFMA.FTZ R80, R43, R72, 1 ;  /* 0x3f8000002b507423 */ /* 0x001fc40000010048 */
[----:B------:R-:W0:Y:S04]  /*53b0*/  LDS R72, [R114+0x38] ;  /* 0x0000380072487984 */ /* 0x000e280000000800 */
[----:B------:R-:W0:Y:S01]  /*53c0*/  LDS R77, [R114+0x3c] ;  /* 0x00003c00724d7984 */ /* 0x000e220000000800 */
[----:B------:R-:W1:Y:S01]  /*53d0*/  MUFU.RCP R75, R75 ;  /* 0x0000004b004b7308 */ /* 0x000e620000001000 */
[----:B------:R-:W-:Y:S01]  /*53e0*/  FADD.FTZ R136, R136, 1 ;  /* 0x3f80000088887421 */ /* 0x000fe20000010000 */
[----:B--2---:R-:W-:Y:S01]  /*53f0*/  FADD.FTZ R142, R142, 1 ;  /* 0x3f8000008e8e7421 */ /* 0x004fe20000010000 */
[----:B------:R-:W-:Y:S01]  /*5400*/  FMUL.FTZ R145, R21, R60 ;  /* 0x0000003c15917220 */ /* 0x000fe20000410000 */
[----:B------:R-:W-:Y:S01]  /*5410*/  FADD.FTZ R2, -R66, 1 ;  /* 0x3f80000042027421 */ /* 0x000fe20000010100 */
[----:B------:R-:W-:Y:S01]  /*5420*/  FMUL.FTZ R141, R29, R58 ;  /* 0x0000003a1d8d7220 */ /* 0x000fe20000410000 */
[----:B------:R-:W-:Y:S06]  /*5430*/  BAR.SYNC.DEFER_BLOCKING 0x0 ;  /* 0x0000000000007b1d */ /* 0x000fec0000010000 */
[----:B------:R-:W2:Y:S01]  /*5440*/  MUFU.RCP R70, R70 ;  /* 0x0000004600467308 */ /* 0x000ea20000001000 */
[----:B-----5:R-:W-:Y:S01]  /*5450*/  FADD.FTZ R78, R78, 1 ;  /* 0x3f8000004e4e7421 */ /* 0x020fe20000010000 */
[----:B------:R-:W-:-:S06]  /*5460*/  FMUL.FTZ R145, R68, R145 ;  /* 0x0000009144917220 */ /* 0x000fcc0000410000 */
[----:B------:R-:W5:Y:S01]  /*5470*/  MUFU.RCP R73, R73 ;  /* 0x0000004900497308 */ /* 0x000f620000001000 */
[----:B------:R-:W-:Y:S01]  /*5480*/  FFMA.FTZ R2, R45, R2, 1 ;  /* 0x3f8000002d027423 */ /* 0x000fe20000010002 */
[----:B------:R-:W-:Y:S01]  /*5490*/  FMUL.FTZ R141, R66, R141 ;  /* 0x0000008d428d7220 */ /* 0x000fe20000410000 */
[----:B-1----:R-:W-:-:S05]  /*54a0*/  FADD.FTZ R149, -R75, 1 ;  /* 0x3f8000004b957421 */ /* 0x002fca0000010100 */
[----:B------:R-:W1:Y:S01]  /*54b0*/  MUFU.RCP R140, R136 ;  /* 0x00000088008c7308 */ /* 0x000e620000001000 */
[----:B------:R-:W-:-:S07]  /*54c0*/  FMUL.FTZ R145, R145, R80 ;  /* 0x0000005091917220 */ /* 0x000fce0000410000 */
[----:B------:R-:W3:Y:S01]  /*54d0*/  MUFU.RCP R163, R142 ;  /* 0x0000008e00a37308 */ /* 0x000ee20000001000 */
[----:B------:R-:W-:Y:S01]  /*54e0*/  FMUL.FTZ R141, R141, R2 ;  /* 0x000000028d8d7220 */ /* 0x000fe20000410000 */
[----:B------:R-:W-:Y:S01]  /*54f0*/  FADD.FTZ R80, -R134, 1 ;  /* 0x3f80000086507421 */ /* 0x000fe20000010100 */
[----:B------:R-:W-:-:S05]  /*5500*/  FFMA.FTZ R151, R40, R149, 1 ;  /* 0x3f80000028977423 */ /* 0x000fca0000010095 */
[----:B------:R4:W0:Y:S01]  /*5510*/  MUFU.RCP R138, R78 ;  /* 0x0000004e008a7308 */ /* 0x0008220000001000 */
[----:B--2---:R-:W-:Y:S01]  /*5520*/  FADD.FTZ R2, -R70, 1 ;  /* 0x3f80000046027421 */ /* 0x004fe20000010100 */
[----:B------:R-:W-:Y:S01]  /*5530*/  FMUL.FTZ R149, R20, R63 ;  /* 0x0000003f14957220 */ /* 0x000fe20000410000 */
[----:B----4-:R-:W-:-:S04]  /*5540*/  FMUL.FTZ R78, R28, R61 ;  /* 0x0000003d1c4e7220 */ /* 0x010fc80000410000 */
[----:B------:R-:W-:Y:S01]  /*5550*/  FMUL.FTZ R78, R71, R78 ;  /* 0x0000004e474e7220 */ /* 0x000fe20000410000 */
[----:B------:R-:W-:Y:S01]  /*5560*/  FFMA.FTZ R136, R39, R80, 1 ;  /* 0x3f80000027887423 */ /* 0x000fe20000010050 */
[----:B------:R-:W-:Y:S01]  /*5570*/  FMUL.FTZ R80, R24, R65 ;  /* 0x0000004118507220 */ /* 0x000fe20000410000 */
[----:B------:R-:W-:Y:S01]  /*5580*/  FMUL.FTZ R149, R70, R149 ;  /* 0x0000009546957220 */ /* 0x000fe20000410000 */
[----:B------:R-:W-:Y:S01]  /*5590*/  FMUL.FTZ R143, R78, R143 ;  /* 0x0000008f4e8f7220 */ /* 0x000fe20000410000 */
        /* <DEDUP_REMOVED lines=10> */
[----:B-1----:R-:W-:Y:S01]  /*5640*/  FADD.FTZ R78, -R140, 1 ;  /* 0x3f8000008c4e7421 */ /* 0x002fe20000010100 */
[----:B---3--:R-:W-:Y:S01]  /*5650*/  FADD.FTZ R161, -R163, 1 ;  /* 0x3f800000a3a17421 */ /* 0x008fe20000010100 */
[----:B------:R-:W-:Y:S01]  /*5660*/  FMUL.FTZ R151, R80, R151 ;  /* 0x0000009750977220 */ /* 0x000fe20000410000 */
[----:B------:R-:W-:Y:S01]  /*5670*/  FMUL.FTZ R147, R2, R147 ;  /* 0x0000009302937220 */ /* 0x000fe20000410000 */
[----:B------:R-:W-:Y:S01]  /*5680*/  FMUL.FTZ R153, R153, R136 ;  /* 0x0000008899997220 */ /* 0x000fe20000410000 */
[----:B------:R-:W-:Y:S01]  /*5690*/  FFMA.FTZ R159, R36, R155, 1 ;  /* 0x3f800000249f7423 */ /* 0x000fe2000001009b */
[----:B------:R-:W-:Y:S01]  /*56a0*/  FFMA.FTZ R80, R37, R78, 1 ;  /* 0x3f80000025507423 */ /* 0x000fe2000001004e */
[----:B------:R-:W-:Y:S01]  /*56b0*/  FFMA.FTZ R165, R38, R161, 1 ;  /* 0x3f80000026a57423 */ /* 0x000fe200000100a1 */
[----:B0-----:R-:W-:Y:S01]  /*56c0*/  FADD.FTZ R2, -R138, 1 ;  /* 0x3f8000008a027421 */ /* 0x001fe20000010100 */
        /* <DEDUP_REMOVED lines=231> */
.L_x_13362:
[----:B------:R-:W-:Y:S01]  /*6540*/  FFMA.FTZ R0, R108, R29, R69 ;  /* 0x0000001d6c007223 */ /* 0x000fe20000010045 */
[----:B------:R-:W1:Y:S01]  /*6550*/  LDCU UR8, c[0x0][0x38c] ;  /* 0x00007180ff0877ac */ /* 0x000e620008000800 */
[----:B------:R-:W-:Y:S02]  /*6560*/  CS2R R80, SRZ ;  /* 0x0000000000507805 */ /* 0x000fe4000001ff00 */
        /* <DEDUP_REMOVED lines=53> */
[----:B------:R-:W-:Y:S01]  /*68c0*/  ISETP.EQ.AND P0, PT, R135, RZ, P0 ;  /* 0x000000ff8700720c */ /* 0x000fe20000702270 */
[----:B0-----:R-:W-:Y:S01]  /*68d0*/  UIMAD.WIDE.U32 UR12, UR27, UR8, URZ ;  /* 0x000000081b0c72a5 */ /* 0x001fe2000f8e00ff */
[----:B------:R-:W-:Y:S01]  /*68e0*/  FADD.FTZ R37, R20, R20 ;  /* 0x0000001414257221 */ /* 0x000fe20000010000 */
[----:B------:R-:W-:Y:S01]  /*68f0*/  USHF.L.U32 UR8, UR16, 0xa, URZ ;  /* 0x0000000a10087899 */ /* 0x000fe200080006ff */
[----:B------:R-:W-:Y:S01]  /*6900*/  FADD.FTZ R36, R27, R27 ;  /* 0x0000001b1b247221 */ /* 0x000fe20000010000 */
[----:B------:R-:W-:Y:S01]  /*6910*/  FADD.FTZ R35, R22, R22 ;  /* 0x0000001616237221 */ /* 0x000fe20000010000 */
[----:B------:R-:W-:Y:S01]  /*6920*/  LOP3.LUT R210, R135, 0x1f, RZ, 0xc0, !PT ;  /* 0x0000001f87d27812 */ /* 0x000fe200078ec0ff */
[----:B------:R-:W-:-:S02]  /*6930*/  ULEA UR8, UR26, -UR8, 0x1 ;  /* 0x800000081a087291 */ /* 0x000fc4000f8e08ff */
[----:B------:R-:W-:Y:S02]  /*6940*/  UIMAD UR9, UR27, UR9, UR13 ;  /* 0x000000091b0972a4 */ /* 0x000fe4000f8e020d */
[----:B------:R-:W-:Y:S01]  /*6950*/  UIADD3 UR42, UPT, UPT, UR8, 0x400, URZ ;  /* 0x00000400082a7890 */ /* 0x000fe2000fffe0ff */
[----:B------:R-:W0:Y:S05]  /*6960*/  LDCU UR43, c[0x0][0x394] ;  /* 0x00007280ff2b77ac */ /* 0x000e2a0008000800 */
[----:B------:R-:W-:Y:S01]  /*6970*/  ISETP.GE.AND P1, PT, R0, UR42, PT ;  /* 0x0000002a00007c0c */ /* 0x000fe2000bf26270 */
        /* <DEDUP_REMOVED lines=11> */
.L_x_13445:
        /* <DEDUP_REMOVED lines=333> */
[----:B------:R-:W-:Y:S02]  /*7f00*/  LEA R7, R16, UR25, 0x2 ;  /* 0x0000001910077c11 */ /* 0x000fe4000f8e10ff */
[----:B------:R-:W-:Y:S01]  /*7f10*/  IADD3 R16, PT, PT, R131, 0x360, RZ ;  /* 0x0000036083107810 */ /* 0x000fe20007ffe0ff */
[----:B------:R-:W-:-:S03]  /*7f20*/  UIMAD.WIDE.U32 UR14, UR8, UR36, UR14 ;  /* 0x00000024080e72a5 */ /* 0x000fc6000f8e000e */
[----:B------:R-:W-:Y:S01]  /*7f30*/  LEA.HI.SX32 R16, R16, R131, 0x1b ;  /* 0x0000008310107211 */ /* 0x000fe200078fdaff */
        /* <DEDUP_REMOVED lines=135> */
[----:B------:R-:W-:-:S04]  /*87b0*/  UIADD3 UR14, UPT, UPT, UR16, -0x1, URZ ;  /* 0xffffffff100e7890 */ /* 0x000fc8000fffe0ff */
[----:B------:R-:W-:Y:S01]  /*87c0*/  ULEA.HI UR15, UR14, UR14, URZ, 0x1 ;  /* 0x0000000e0e0f7291 */ /* 0x000fe2000f8f08ff */
[C---:B0-----:R-:W-:Y:S01]  /*87d0*/  FMUL.FTZ R194, R3.reuse, R194 ;  /* 0x000000c203c27220 */ /* 0x041fe20000410000 */
[----:B------:R-:W-:Y:S01]  /*87e0*/  FMUL.FTZ R192, R3, R192 ;  /* 0x000000c003c07220 */ /* 0x000fe20000410000 */
[----:B------:R-:W-:Y:S01]  /*87f0*/  FMUL.FTZ R3, R2, R85 ;  /* 0x0000005502037220 */ /* 0x000fe20000410000 */
[----:B------:R-:W-:-:S03]  /*8800*/  ULOP3.LUT UR15, UR15, 0xfffffe, URZ, 0xc0, !UPT ;  /* 0x00fffffe0f0f7892 */ /* 0x000fc6000f8ec0ff */
[----:B------:R0:W-:Y:S01]  /*8810*/  MUFU.EX2 R167, R3 ;  /* 0x0000000300a77308 */ /* 0x0001e20000000800 */
[C---:B-1----:R-:W-:Y:S01]  /*8820*/  FMUL.FTZ R190, R6.reuse, R7 ;  /* 0x0000000706be7220 */ /* 0x042fe20000410000 */
[----:B------:R-:W-:Y:S01]  /*8830*/  FMUL.FTZ R189, R6, R189 ;  /* 0x000000bd06bd7220 */ /* 0x000fe20000410000 */
[C---:B------:R-:W-:Y:S01]  /*8840*/  FMUL.FTZ R6, R2.reuse, R82 ;  /* 0x0000005202067220 */ /* 0x040fe20000410000 */
[C---:B------:R-:W-:Y:S01]  /*8850*/  FMUL.FTZ R17, R2.reuse, R91 ;  /* 0x0000005b02117220 */ /* 0x040fe20000410000 */
[----:B0-----:R-:W-:-:S03]  /*8860*/  FMUL.FTZ R3, R2, R96 ;  /* 0x0000006002037220 */ /* 0x001fc60000410000 */
[----:B------:R-:W-:Y:S01]  /*8870*/  MUFU.SIN R28, R13 ;  /* 0x0000000d001c7308 */ /* 0x000fe20000000400 */
[C---:B------:R-:W-:Y:S01]  /*8880*/  FMUL.FTZ R19, R2.reuse, R88 ;  /* 0x0000005802137220 */ /* 0x040fe20000410000 */
[C---:B------:R-:W-:Y:S01]  /*8890*/  FMUL.FTZ R21, R2.reuse, R89 ;  /* 0x0000005902157220 */ /* 0x040fe20000410000 */
[C---:B------:R-:W-:Y:S01]  /*88a0*/  FMUL.FTZ R23, R2.reuse, R86 ;  /* 0x0000005602177220 */ /* 0x040fe20000410000 */
[C---:B------:R-:W-:Y:S01]  /*88b0*/  FMUL.FTZ R25, R2.reuse, R87 ;  /* 0x0000005702197220 */ /* 0x040fe20000410000 */
[----:B------:R-:W-:-:S03]  /*88c0*/  FMUL.FTZ R27, R2, R84 ;  /* 0x00000054021b7220 */ /* 0x000fc60000410000 */
[----:B------:R0:W-:Y:S01]  /*88d0*/  MUFU.COS R172, R13 ;  /* 0x0000000d00ac7308 */ /* 0x0001e20000000000 */
[----:B------:R-:W-:-:S07]  /*88e0*/  UIADD3 UR14, UPT, UPT, UR14, -UR15, URZ ;  /* 0x8000000f0e0e7290 */ /* 0x000fce000fffe0ff */
[----:B------:R-:W-:Y:S01]  /*88f0*/  MUFU.SIN R136, R15 ;  /* 0x0000000f00887308 */ /* 0x000fe20000000400 */
[----:B0-----:R-:W-:-:S07]  /*8900*/  FMUL.FTZ R13, R2, R93 ;  /* 0x0000005d020d7220 */ /* 0x001fce0000410000 */
[----:B------:R0:W-:Y:S01]  /*8910*/  MUFU.COS R164, R15 ;  /* 0x0000000f00a47308 */ /* 0x0001e20000000000 */
[----:B------:R-:W-:Y:S01]  /*8920*/  FMUL.FTZ R7, R2, R83 ;  /* 0x0000005302077220 */ /* 0x000fe20000410000 */
[----:B------:R-:W-:-:S06]  /*8930*/  ULEA UR14, UR14, UR8, 0x8 ;  /* 0x000000080e0e7291 */ /* 0x000fcc000f8e40ff */
        /* <DEDUP_REMOVED lines=135> */
.L_x_13365:
[----:B------:R-:W-:-:S06]  /*91b0*/  LEA R12, R135, UR25, 0x3 ;  /* 0x00000019870c7c11 */ /* 0x000fcc000f8e18ff */
[----:B------:R-:W0:Y:S02]  /*91c0*/  LDS.64 R12, [R12+0x3558] ;  /* 0x003558000c0c7984 */ /* 0x000e240000000a00 */
.L_x_13366:
[----:B------:R-:W-:Y:S05]  /*91d0*/  BSYNC.RECONVERGENT B0 ;  /* 0x0000000000007941 */ /* 0x000fea0003800200 */
.L_x_13364:
        /* <DEDUP_REMOVED lines=185> */
[-C--:B------:R-:W-:Y:S01]  /*9d70*/  FMUL.FTZ R9, R163, R10.reuse ;  /* 0x0000000aa3097220 */ /* 0x080fe20000410000 */
[-C--:B------:R-:W-:Y:S01]  /*9d80*/  FMUL.FTZ R211, R152, R83.reuse ;  /* 0x0000005398d37220 */ /* 0x080fe20000410000 */
[----:B------:R-:W-:Y:S01]  /*9d90*/  FFMA.FTZ R135, R164, R10, R135 ;  /* 0x0000000aa4877223 */ /* 0x000fe20000010087 */
        /* <DEDUP_REMOVED lines=272> */
.L_x_13368:
[----:B------:R-:W-:Y:S05]  /*aea0*/  BSYNC.RECONVERGENT B0 ;  /* 0x0000000000007941 */ /* 0x000fea0003800200 */
.L_x_13367:
        /* <DEDUP_REMOVED lines=17> */
.L_x_13370:
[----:B------:R-:W-:Y:S05]  /*afc0*/  BSYNC.RECONVERGENT B0 ;  /* 0x0000000000007941 */ /* 0x000fea0003800200 */
.L_x_13369:
        /* <DEDUP_REMOVED lines=17> */
.L_x_13372:
[----:B------:R-:W-:Y:S05]  /*b0e0*/  BSYNC.RECONVERGENT B0 ;  /* 0x0000000000007941 */ /* 0x000fea0003800200 */
.L_x_13371:
        /* <DEDUP_REMOVED lines=17> */
.L_x_13374:
[----:B------:R-:W-:Y:S05]  /*b200*/  BSYNC.RECONVERGENT B0 ;  /* 0x0000000000007941 */ /* 0x000fea0003800200 */
.L_x_13373:
        /* <DEDUP_REMOVED lines=17> */
.L_x_13376:
[----:B------:R-:W-:Y:S05]  /*b320*/  BSYNC.RECONVERGENT B0 ;  /* 0x0000000000007941 */ /* 0x000fea0003800200 */
.L_x_13375:
        /* <DEDUP_REMOVED lines=233> */
[----:B------:R-:W-:Y:S01]  /*c1c0*/  FFMA.FTZ R165, R154, R208, R165 ;  /* 0x000000d09aa57223 */ /* 0x000fe200000100a5 */
        /* <DEDUP_REMOVED lines=23> */
[C---:B------:R-:W-:Y:S01]  /*c340*/  FMUL.FTZ R169, R191.reuse, UR46 ;  /* 0x0000002ebfa97c20 */ /* 0x040fe20008410000 */
[----:B------:R-:W-:Y:S01]  /*c350*/  FMUL.FTZ R166, R164, UR46 ;  /* 0x0000002ea4a67c20 */ /* 0x000fe20008410000 */
[C---:B------:R-:W-:Y:S01]  /*c360*/  FFMA.FTZ R153, R12.reuse, UR45, -R195 ;  /* 0x0000002d0c997c23 */ /* 0x040fe200080108c3 */
        /* <DEDUP_REMOVED lines=8> */
[-C--:B------:R-:W-:Y:S01]  /*c3f0*/  FMUL.FTZ R158, R164, R82.reuse ;  /* 0x00000052a49e7220 */ /* 0x080fe20000410000 */
[-C--:B------:R-:W-:Y:S01]  /*c400*/  FMUL.FTZ R171, R171, R237.reuse ;  /* 0x000000edabab7220 */ /* 0x080fe20000410000 */
[C---:B------:R-:W-:Y:S01]  /*c410*/  FFMA.FTZ R139, R172.reuse, R237, R139 ;  /* 0x000000edac8b7223 */ /* 0x040fe2000001008b */
        /* <DEDUP_REMOVED lines=35> */
[C---:B------:R-:W-:Y:S01]  /*c650*/  FFMA.FTZ R168, R193.reuse, UR45, -R168 ;  /* 0x0000002dc1a87c23 */ /* 0x040fe200080108a8 */
[----:B------:R-:W-:Y:S01]  /*c660*/  FMUL.FTZ R193, R193, R85 ;  /* 0x00000055c1c17220 */ /* 0x000fe20000410000 */
[----:B------:R-:W-:Y:S01]  /*c670*/  FMUL.FTZ R241, R100, R191 ;  /* 0x000000bf64f17220 */ /* 0x000fe20000410000 */
[C---:B0-----:R-:W-:Y:S01]  /*c680*/  FFMA.FTZ R173, R208.reuse, UR45, -R171 ;  /* 0x0000002dd0ad7c23 */ /* 0x041fe200080108ab */
        /* <DEDUP_REMOVED lines=21> */
[-C--:B------:R-:W-:Y:S01]  /*c7e0*/  FMUL.FTZ R159, R181, R201.reuse ;  /* 0x000000c9b59f7220 */ /* 0x080fe20000410000 */
[C---:B------:R-:W-:Y:S01]  /*c7f0*/  FMUL.FTZ R161, R197.reuse, UR46 ;  /* 0x0000002ec5a17c20 */ /* 0x040fe20008410000 */
[----:B------:R-:W-:Y:S01]  /*c800*/  FFMA.FTZ R143, R197, UR45, -R178 ;  /* 0x0000002dc58f7c23 */ /* 0x000fe200080108b2 */
[-C--:B------:R-:W-:Y:S01]  /*c810*/  FMUL.FTZ R176, R181, R144.reuse ;  /* 0x00000090b5b07220 */ /* 0x080fe20000410000 */
[----:B------:R-:W-:Y:S01]  /*c820*/  FFMA.FTZ R178, R182, R144, R159 ;  /* 0x00000090b6b27223 */ /* 0x000fe2000001009f */
[-C--:B------:R-:W-:Y:S01]  /*c830*/  FMUL.FTZ R180, R166, R86.reuse ;  /* 0x00000056a6b47220 */ /* 0x080fe20000410000 */
        /* <DEDUP_REMOVED lines=45> */
[-C--:B------:R-:W-:Y:S01]  /*cb10*/  FMUL.FTZ R180, R189, R148.reuse ;  /* 0x00000094bdb47220 */ /* 0x080fe20000410000 */
[----:B-1----:R-:W-:Y:S01]  /*cb20*/  FMUL.FTZ R173, R172, R89 ;  /* 0x00000059acad7220 */ /* 0x002fe20000410000 */
[C---:B------:R-:W-:Y:S01]  /*cb30*/  FFMA.FTZ R178, R190.reuse, R148, R147 ;  /* 0x00000094beb27223 */ /* 0x040fe20000010093 */
[----:B------:R0:W-:Y:S01]  /*cb40*/  STS [R154+0x10d4], R177 ;  /* 0x0010d4b19a007388 */ /* 0x0001e20000000800 */
[----:B------:R-:W-:Y:S01]  /*cb50*/  FFMA.FTZ R147, R190, R205, -R180 ;  /* 0x000000cdbe937223 */ /* 0x000fe200000108b4 */
[----:B------:R-:W-:Y:S01]  /*cb60*/  FMUL.FTZ R179, R223, R173 ;  /* 0x000000addfb37220 */ /* 0x000fe20000410000 */
[----:B------:R-:W-:Y:S01]  /*cb70*/  FADD.FTZ R149, R149, R178 ;  /* 0x000000b295957221 */ /* 0x000fe20000010000 */
[-C--:B------:R-:W-:Y:S01]  /*cb80*/  FMUL.FTZ R182, R142, R88.reuse ;  /* 0x000000588eb67220 */ /* 0x080fe20000410000 */
        /* <DEDUP_REMOVED lines=36> */
[C---:B------:R-:W-:Y:S01]  /*cdd0*/  FFMA.FTZ R183, R10.reuse, R181, R183 ;  /* 0x000000b50ab77223 */ /* 0x040fe200000100b7 */
        /* <DEDUP_REMOVED lines=10> */
[-C--:B------:R-:W-:Y:S01]  /*ce80*/  FMUL.FTZ R183, R204, R95.reuse ;  /* 0x0000005fccb77220 */ /* 0x080fe20000410000 */
[-C--:B------:R-:W-:Y:S01]  /*ce90*/  FFMA.FTZ R187, R226, R186.reuse, R187 ;  /* 0x000000bae2bb7223 */ /* 0x080fe200000100bb */
        /* <DEDUP_REMOVED lines=11> */
[-C--:B------:R-:W-:Y:S01]  /*cf50*/  FMUL.FTZ R188, R203, R92.reuse ;  /* 0x0000005ccbbc7220 */ /* 0x080fe20000410000 */
[----:B------:R-:W-:Y:S01]  /*cf60*/  FADD.FTZ R187, R158, R187 ;  /* 0x000000bb9ebb7221 */ /* 0x000fe20000010000 */
[----:B------:R-:W-:Y:S01]  /*cf70*/  FMUL.FTZ R189, R228, R185 ;  /* 0x000000b9e4bd7220 */ /* 0x000fe20000410000 */
[----:B------:R-:W-:Y:S01]  /*cf80*/  FMUL.FTZ R158, R146, R92 ;  /* 0x0000005c929e7220 */ /* 0x000fe20000410000 */
[C---:B------:R-:W-:Y:S01]  /*cf90*/  FMUL.FTZ R206, R229.reuse, R188 ;  /* 0x000000bce5ce7220 */ /* 0x040fe20000410000 */
        /* <DEDUP_REMOVED lines=16> */
[----:B------:R-:W-:Y:S01]  /*d0a0*/  FMUL.FTZ R185, R110, R185 ;  /* 0x000000b96eb97220 */ /* 0x000fe20000410000 */
        /* <DEDUP_REMOVED lines=8> */
[-C--:B------:R-:W-:Y:S01]  /*d130*/  FMUL.FTZ R187, R231, R243.reuse ;  /* 0x000000f3e7bb7220 */ /* 0x080fe20000410000 */
[----:B------:R1:W-:Y:S01]  /*d140*/  STS [R154+0x10f4], R245 ;  /* 0x0010f4f59a007388 */ /* 0x0003e20000000800 */
[C---:B------:R-:W-:Y:S01]  /*d150*/  FMUL.FTZ R249, R106.reuse, R243 ;  /* 0x000000f36af97220 */ /* 0x040fe20000410000 */
[-C--:B--2---:R-:W-:Y:S01]  /*d160*/  FMUL.FTZ R237, R201, R90.reuse ;  /* 0x0000005ac9ed7220 */ /* 0x084fe20000410000 */
        /* <DEDUP_REMOVED lines=115> */
.L_x_13378:
[----:B------:R-:W-:Y:S05]  /*d8a0*/  BSYNC.RECONVERGENT B0 ;  /* 0x0000000000007941 */ /* 0x000fea0003800200 */
.L_x_13377:
[----:B------:R-:W-:Y:S04]  /*d8b0*/  BSSY.RECONVERGENT B0, `(.L_x_13379) ;  /* 0x0000003000007945 */ /* 0x000fe80003800200 */
[----:B------:R-:W-:Y:S05]  /*d8c0*/  @!P3 BRA `(.L_x_13380) ;  /* 0x000000000004b947 */ /* 0x000fea0003800000 */
[----:B-1----:R2:W-:Y:S02]  /*d8d0*/  REDG.E.ADD.F32.FTZ.RN.STRONG.GPU desc[UR28][R8.64+0x80], R179 ;  /* 0x000080b3080079a6 */ /* 0x0025e4000c12f31c */
.L_x_13380:
[----:B------:R-:W-:Y:S05]  /*d8e0*/  BSYNC.RECONVERGENT B0 ;  /* 0x0000000000007941 */ /* 0x000fea0003800200 */
.L_x_13379:
        /* <DEDUP_REMOVED lines=16> */
.L_x_13382:
[----:B------:R-:W-:Y:S05]  /*d9f0*/  BSYNC.RECONVERGENT B0 ;  /* 0x0000000000007941 */ /* 0x000fea0003800200 */
.L_x_13381:
[----:B0--3--:R0:W3:Y:S01]  /*da00*/  LDS R5, [R212+0x1200] ;  /* 0x00120000d4057984 */ /* 0x0090e20000000800 */
[----:B------:R-:W-:Y:S01]  /*da10*/  BSSY.RECONVERGENT B0, `(.L_x_13383) ;  /* 0x0000006000007945 */ /* 0x000fe20003800200 */
[----:B------:R-:W-:Y:S02]  /*da20*/  IADD3 R208, PT, PT, R135, 0xc0, RZ ;  /* 0x000000c087d07810 */ /* 0x000fe40007ffe0ff */
[----:B------:R-:W-:Y:S02]  /*da30*/  LEA.HI R214, R214, R135, RZ, 0x1b ;  /* 0x00000087d6d67211 */ /* 0x000fe400078fd8ff */
[----:B------:R-:W-:Y:S01]  /*da40*/  LEA R206, R206, UR25, 0x2 ;  /* 0x00000019cece7c11 */ /* 0x000fe2000f8e10ff */
[----:B------:R-:W-:Y:S06]  /*da50*/  @!P2 BRA `(.L_x_13384) ;  /* 0x000000000004a947 */ /* 0x000fec0003800000 */
[----:B---3--:R4:W-:Y:S02]  /*da60*/  REDG.E.ADD.F32.FTZ.RN.STRONG.GPU desc[UR28][R8.64+0x180], R5 ;  /* 0x00018005080079a6 */ /* 0x0089e4000c12f31c */
.L_x_13384:
[----:B------:R-:W-:Y:S05]  /*da70*/  BSYNC.RECONVERGENT B0 ;  /* 0x0000000000007941 */ /* 0x000fea0003800200 */
.L_x_13383:
[----:B---34-:R3:W4:Y:S01]  /*da80*/  LDS R5, [R206+0x1280] ;  /* 0x00128000ce057984 */ /* 0x0187220000000800 */
[----:B------:R-:W-:Y:S01]  /*da90*/  BSSY.RECONVERGENT B0, `(.L_x_13385) ;  /* 0x0000005000007945 */ /* 0x000fe20003800200 */
[----:B------:R-:W-:Y:S02]  /*daa0*/  LEA.HI R208, R208, R135, RZ, 0x1b ;  /* 0x00000087d0d07211 */ /* 0x000fe400078fd8ff */
[----:B------:R-:W-:Y:S01]  /*dab0*/  LEA R214, R214, UR25, 0x2 ;  /* 0x00000019d6d67c11 */ /* 0x000fe2000f8e10ff */
[----:B------:R-:W-:Y:S06]  /*dac0*/  @!P3 BRA `(.L_x_13386) ;  /* 0x000000000004b947 */ /* 0x000fec0003800000 */
[----:B----4-:R4:W-:Y:S02]  /*dad0*/  REDG.E.ADD.F32.FTZ.RN.STRONG.GPU desc[UR28][R8.64+0x200], R5 ;  /* 0x00020005080079a6 */ /* 0x0109e4000c12f31c */
.L_x_13386:
[----:B------:R-:W-:Y:S05]  /*dae0*/  BSYNC.RECONVERGENT B0 ;  /* 0x0000000000007941 */ /* 0x000fea0003800200 */
.L_x_13385:
[----:B----4-:R4:W0:Y:S01]  /*daf0*/  LDS R5, [R214+0x1300] ;  /* 0x00130000d6057984 */ /* 0x0108220000000800 */
[----:B------:R-:W-:Y:S01]  /*db00*/  BSSY.RECONVERGENT B0, `(.L_x_13387) ;  /* 0x0000004000007945 */ /* 0x000fe20003800200 */
[----:B-12---:R-:W-:-:S03]  /*db10*/  LEA R179, R208, UR25, 0x2 ;  /* 0x00000019d0b37c11 */ /* 0x006fc6000f8e10ff */
[----:B------:R-:W-:Y:S05]  /*db20*/  @!P4 BRA `(.L_x_13388) ;  /* 0x000000000004c947 */ /* 0x000fea0003800000 */
[----:B0-----:R1:W-:Y:S02]  /*db30*/  REDG.E.ADD.F32.FTZ.RN.STRONG.GPU desc[UR28][R8.64+0x280], R5 ;  /* 0x00028005080079a6 */ /* 0x0013e4000c12f31c */
.L_x_13388:
[----:B------:R-:W-:Y:S05]  /*db40*/  BSYNC.RECONVERGENT B0 ;  /* 0x0000000000007941 */ /* 0x000fea0003800200 */
.L_x_13387:
[----:B01----:R0:W1:Y:S01]  /*db50*/  LDS R5, [R179+0x1380] ;  /* 0x00138000b3057984 */ /* 0x0030620000000800 */
[----:B------:R-:W-:Y:S01]  /*db60*/  BSSY.RECONVERGENT B0, `(.L_x_13389) ;  /* 0x0000005000007945 */ /* 0x000fe20003800200 */
[C---:B---3--:R-:W-:Y:S02]  /*db70*/  IADD3 R206, PT, PT, R135.reuse, 0xe0, RZ ;  /* 0x000000e087ce7810 */ /* 0x048fe40007ffe0ff */
[----:B------:R-:W-:Y:S01]  /*db80*/  IADD3 R208, PT, PT, R135, 0x100, RZ ;  /* 0x0000010087d07810 */ /* 0x000fe20007ffe0ff */
[----:B------:R-:W-:Y:S06]  /*db90*/  @!P5 BRA `(.L_x_13390) ;  /* 0x000000000004d947 */ /* 0x000fec0003800000 */
[----:B-1----:R2:W-:Y:S02]  /*dba0*/  REDG.E.ADD.F32.FTZ.RN.STRONG.GPU desc[UR28][R8.64+0x300], R5 ;  /* 0x00030005080079a6 */ /* 0x0025e4000c12f31c */
.L_x_13390:
[----:B------:R-:W-:Y:S05]  /*dbb0*/  BSYNC.RECONVERGENT B0 ;  /* 0x0000000000007941 */ /* 0x000fea0003800200 */
.L_x_13389:
        /* <DEDUP_REMOVED lines=16> */
.L_x_13392:
[----:B------:R-:W-:Y:S05]  /*dcc0*/  BSYNC.RECONVERGENT B0 ;  /* 0x0000000000007941 */ /* 0x000fea0003800200 */
.L_x_13391:
[----:B-12---:R1:W2:Y:S01]  /*dcd0*/  LDS R5, [R208+0x1480] ;  /* 0x00148000d0057984 */ /* 0x0062a20000000800 */
[----:B------:R-:W-:Y:S01]  /*dce0*/  BSSY.RECONVERGENT B0, `(.L_x_13393) ;  /* 0x0000006000007945 */ /* 0x000fe20003800200 */
[----:B------:R-:W-:Y:S02]  /*dcf0*/  IADD3 R206, PT, PT, R135, 0x160, RZ ;  /* 0x0000016087ce7810 */ /* 0x000fe40007ffe0ff */
[----:B------:R-:W-:Y:S02]  /*dd00*/  LEA.HI R214, R214, R135, RZ, 0x1b ;  /* 0x00000087d6d67211 */ /* 0x000fe400078fd8ff */
[----:B------:R-:W-:Y:S01]  /*dd10*/  LEA R212, R212, UR25, 0x2 ;  /* 0x00000019d4d47c11 */ /* 0x000fe2000f8e10ff */
[----:B------:R-:W-:Y:S06]  /*dd20*/  @!P2 BRA `(.L_x_13394) ;  /* 0x000000000004a947 */ /* 0x000fec0003800000 */
[----:B--2---:R3:W-:Y:S02]  /*dd30*/  REDG.E.ADD.F32.FTZ.RN.STRONG.GPU desc[UR28][R8.64+0x400], R5 ;  /* 0x00040005080079a6 */ /* 0x0047e4000c12f31c */
.L_x_13394:
[----:B------:R-:W-:Y:S05]  /*dd40*/  BSYNC.RECONVERGENT B0 ;  /* 0x0000000000007941 */ /* 0x000fea0003800200 */
.L_x_13393:
[----:B--23--:R2:W3:Y:S01]  /*dd50*/  LDS R5, [R212+0x1500] ;  /* 0x00150000d4057984 */ /* 0x00c4e20000000800 */
[----:B------:R-:W-:Y:S01]  /*dd60*/  BSSY.RECONVERGENT B0, `(.L_x_13395) ;  /* 0x0000005000007945 */ /* 0x000fe20003800200 */
[----:B------:R-:W-:Y:S02]  /*dd70*/  LEA.HI R206, R206, R135, RZ, 0x1b ;  /* 0x00000087cece7211 */ /* 0x000fe400078fd8ff */
[----:B------:R-:W-:Y:S01]  /*dd80*/  LEA R214, R214, UR25, 0x2 ;  /* 0x00000019d6d67c11 */ /* 0x000fe2000f8e10ff */
[----:B------:R-:W-:Y:S06]  /*dd90*/  @!P3 BRA `(.L_x_13396) ;  /* 0x000000000004b947 */ /* 0x000fec0003800000 */
[----:B---3--:R4:W-:Y:S02]  /*dda0*/  REDG.E.ADD.F32.FTZ.RN.STRONG.GPU desc[UR28][R8.64+0x480], R5 ;  /* 0x00048005080079a6 */ /* 0x0089e4000c12f31c */
.L_x_13396:
[----:B------:R-:W-:Y:S05]  /*ddb0*/  BSYNC.RECONVERGENT B0 ;  /* 0x0000000000007941 */ /* 0x000fea0003800200 */
.L_x_13395:
[----:B---34-:R3:W4:Y:S01]  /*ddc0*/  LDS R5, [R214+0x1580] ;  /* 0x00158000d6057984 */ /* 0x0187220000000800 */
[----:B------:R-:W-:Y:S01]  /*ddd0*/  BSSY.RECONVERGENT B0, `(.L_x_13397) ;  /* 0x0000004000007945 */ /* 0x000fe20003800200 */
[----:B0-----:R-:W-:-:S03]  /*dde0*/  LEA R179, R206, UR25, 0x2 ;  /* 0x00000019ceb37c11 */ /* 0x001fc6000f8e10ff */
[----:B------:R-:W-:Y:S05]  /*ddf0*/  @!P4 BRA `(.L_x_13398) ;  /* 0x000000000004c947 */ /* 0x000fea0003800000 */
[----:B----4-:R0:W-:Y:S02]  /*de00*/  REDG.E.ADD.F32.FTZ.RN.STRONG.GPU desc[UR28][R8.64+0x500], R5 ;  /* 0x00050005080079a6 */ /* 0x0101e4000c12f31c */
.L_x_13398:
[----:B------:R-:W-:Y:S05]  /*de10*/  BSYNC.RECONVERGENT B0 ;  /* 0x0000000000007941 */ /* 0x000fea0003800200 */
.L_x_13397:
[----:B0---4-:R0:W4:Y:S01]  /*de20*/  LDS R5, [R179+0x1600] ;  /* 0x00160000b3057984 */ /* 0x0111220000000800 */
[----:B------:R-:W-:Y:S01]  /*de30*/  BSSY.RECONVERGENT B0, `(.L_x_13399) ;  /* 0x0000005000007945 */ /* 0x000fe20003800200 */
[C---:B------:R-:W-:Y:S02]  /*de40*/  IADD3 R206, PT, PT, R135.reuse, 0x180, RZ ;  /* 0x0000018087ce7810 */ /* 0x040fe40007ffe0ff */
[----:B-1----:R-:W-:Y:S01]  /*de50*/  IADD3 R208, PT, PT, R135, 0x1a0, RZ ;  /* 0x000001a087d07810 */ /* 0x002fe20007ffe0ff */
[----:B------:R-:W-:Y:S06]  /*de60*/  @!P5 BRA `(.L_x_13400) ;  /* 0x000000000004d947 */ /* 0x000fec0003800000 */
[----:B----4-:R1:W-:Y:S02]  /*de70*/  REDG.E.ADD.F32.FTZ.RN.STRONG.GPU desc[UR28][R8.64+0x580], R5 ;  /* 0x00058005080079a6 */ /* 0x0103e4000c12f31c */
.L_x_13400:
[----:B------:R-:W-:Y:S05]  /*de80*/  BSYNC.RECONVERGENT B0 ;  /* 0x0000000000007941 */ /* 0x000fea0003800200 */
.L_x_13399:
        /* <DEDUP_REMOVED lines=16> */
.L_x_13402:
[----:B------:R-:W-:Y:S05]  /*df90*/  BSYNC.RECONVERGENT B0 ;  /* 0x0000000000007941 */ /* 0x000fea0003800200 */
.L_x_13401:
[----:B-12---:R1:W2:Y:S01]  /*dfa0*/  LDS R5, [R208+0x1700] ;  /* 0x00170000d0057984 */ /* 0x0062a20000000800 */
[----:B------:R-:W-:Y:S01]  /*dfb0*/  BSSY.RECONVERGENT B0, `(.L_x_13403) ;  /* 0x0000005000007945 */ /* 0x000fe20003800200 */
[----:B------:R-:W-:Y:S02]  /*dfc0*/  LEA.HI R214, R214, R135, RZ, 0x1b ;  /* 0x00000087d6d67211 */ /* 0x000fe400078fd8ff */
[----:B------:R-:W-:Y:S01]  /*dfd0*/  LEA R212, R212, UR25, 0x2 ;  /* 0x00000019d4d47c11 */ /* 0x000fe2000f8e10ff */
[----:B------:R-:W-:Y:S06]  /*dfe0*/  @!P2 BRA `(.L_x_13404) ;  /* 0x000000000004a947 */ /* 0x000fec0003800000 */
[----:B--2---:R3:W-:Y:S02]  /*dff0*/  REDG.E.ADD.F32.FTZ.RN.STRONG.GPU desc[UR28][R8.64+0x680], R5 ;  /* 0x00068005080079a6 */ /* 0x0047e4000c12f31c */
.L_x_13404:
[----:B------:R-:W-:Y:S05]  /*e000*/  BSYNC.RECONVERGENT B0 ;  /* 0x0000000000007941 */ /* 0x000fea0003800200 */
.L_x_13403:
[----:B--23--:R2:W3:Y:S01]  /*e010*/  LDS R5, [R212+0x1780] ;  /* 0x00178000d4057984 */ /* 0x00c4e20000000800 */
[----:B------:R-:W-:Y:S01]  /*e020*/  BSSY.RECONVERGENT B0, `(.L_x_13405) ;  /* 0x0000005000007945 */ /* 0x000fe20003800200 */
[----:B------:R-:W-:Y:S02]  /*e030*/  LEA.HI R134, R134, R135, RZ, 0x1b ;  /* 0x0000008786867211 */ /* 0x000fe400078fd8ff */
[----:B------:R-:W-:Y:S01]  /*e040*/  LEA R214, R214, UR25, 0x2 ;  /* 0x00000019d6d67c11 */ /* 0x000fe2000f8e10ff */
[----:B------:R-:W-:Y:S06]  /*e050*/  @!P3 BRA `(.L_x_13406) ;  /* 0x000000000004b947 */ /* 0x000fec0003800000 */
[----:B---3--:R4:W-:Y:S02]  /*e060*/  REDG.E.ADD.F32.FTZ.RN.STRONG.GPU desc[UR28][R8.64+0x700], R5 ;  /* 0x00070005080079a6 */ /* 0x0089e4000c12f31c */
.L_x_13406:
[----:B------:R-:W-:Y:S05]  /*e070*/  BSYNC.RECONVERGENT B0 ;  /* 0x0000000000007941 */ /* 0x000fea0003800200 */
.L_x_13405:
[----:B---34-:R3:W4:Y:S01]  /*e080*/  LDS R5, [R214+0x1800] ;  /* 0x00180000d6057984 */ /* 0x0187220000000800 */
[----:B------:R-:W-:Y:S01]  /*e090*/  BSSY.RECONVERGENT B0, `(.L_x_13407) ;  /* 0x0000004000007945 */ /* 0x000fe20003800200 */
[----:B0-----:R-:W-:-:S03]  /*e0a0*/  LEA R179, R134, UR25, 0x2 ;  /* 0x0000001986b37c11 */ /* 0x001fc6000f8e10ff */
[----:B------:R-:W-:Y:S05]  /*e0b0*/  @!P4 BRA `(.L_x_13408) ;  /* 0x000000000004c947 */ /* 0x000fea0003800000 */
[----:B----4-:R0:W-:Y:S02]  /*e0c0*/  REDG.E.ADD.F32.FTZ.RN.STRONG.GPU desc[UR28][R8.64+0x780], R5 ;  /* 0x00078005080079a6 */ /* 0x0101e4000c12f31c */
.L_x_13408:
[----:B------:R-:W-:Y:S05]  /*e0d0*/  BSYNC.RECONVERGENT B0 ;  /* 0x0000000000007941 */ /* 0x000fea0003800200 */
.L_x_13407:
[----:B0---4-:R0:W4:Y:S01]  /*e0e0*/  LDS R5, [R179+0x1880] ;  /* 0x00188000b3057984 */ /* 0x0111220000000800 */
[----:B------:R-:W-:Y:S01]  /*e0f0*/  BSSY.RECONVERGENT B0, `(.L_x_13409) ;  /* 0x0000005000007945 */ /* 0x000fe20003800200 */
[C---:B------:R-:W-:Y:S02]  /*e100*/  IADD3 R134, PT, PT, R135.reuse, 0x220, RZ ;  /* 0x0000022087867810 */ /* 0x040fe40007ffe0ff */
[----:B------:R-:W-:Y:S01]  /*e110*/  IADD3 R206, PT, PT, R135, 0x240, RZ ;  /* 0x0000024087ce7810 */ /* 0x000fe20007ffe0ff */
[----:B------:R-:W-:Y:S06]  /*e120*/  @!P5 BRA `(.L_x_13410) ;  /* 0x000000000004d947 */ /* 0x000fec0003800000 */
[----:B----4-:R4:W-:Y:S02]  /*e130*/  REDG.E.ADD.F32.FTZ.RN.STRONG.GPU desc[UR28][R8.64+0x800], R5 ;  /* 0x00080005080079a6 */ /* 0x0109e4000c12f31c */
.L_x_13410:
[----:B------:R-:W-:Y:S05]  /*e140*/  BSYNC.RECONVERGENT B0 ;  /* 0x0000000000007941 */ /* 0x000fea0003800200 */
.L_x_13409:
        /* <DEDUP_REMOVED lines=16> */
.L_x_13412:
[----:B------:R-:W-:Y:S05]  /*e250*/  BSYNC.RECONVERGENT B0 ;  /* 0x0000000000007941 */ /* 0x000fea0003800200 */
.L_x_13411:
[----:B-12---:R1:W2:Y:S01]  /*e260*/  LDS R5, [R206+0x1980] ;  /* 0x00198000ce057984 */ /* 0x0062a20000000800 */
[----:B------:R-:W-:Y:S01]  /*e270*/  BSSY.RECONVERGENT B0, `(.L_x_13413) ;  /* 0x0000006000007945 */ /* 0x000fe20003800200 */
[----:B------:R-:W-:Y:S02]  /*e280*/  IADD3 R134, PT, PT, R135, 0x2a0, RZ ;  /* 0x000002a087867810 */ /* 0x000fe40007ffe0ff */
[----:B------:R-:W-:Y:S02]  /*e290*/  LEA.HI R212, R212, R135, RZ, 0x1b ;  /* 0x00000087d4d47211 */ /* 0x000fe400078fd8ff */
[----:B------:R-:W-:Y:S01]  /*e2a0*/  LEA R208, R208, UR25, 0x2 ;  /* 0x00000019d0d07c11 */ /* 0x000fe2000f8e10ff */
[----:B------:R-:W-:Y:S06]  /*e2b0*/  @!P2 BRA `(.L_x_13414) ;  /* 0x000000000004a947 */ /* 0x000fec0003800000 */
[----:B--2---:R4:W-:Y:S02]  /*e2c0*/  REDG.E.ADD.F32.FTZ.RN.STRONG.GPU desc[UR28][R8.64+0x900], R5 ;  /* 0x00090005080079a6 */ /* 0x0049e4000c12f31c */
.L_x_13414:
[----:B------:R-:W-:Y:S05]  /*e2d0*/  BSYNC.RECONVERGENT B0 ;  /* 0x0000000000007941 */ /* 0x000fea0003800200 */
.L_x_13413:
[----:B--2-4-:R2:W4:Y:S01]  /*e2e0*/  LDS R5, [R208+0x1a00] ;  /* 0x001a0000d0057984 */ /* 0x0145220000000800 */
[----:B------:R-:W-:Y:S01]  /*e2f0*/  BSSY.RECONVERGENT B0, `(.L_x_13415) ;  /* 0x0000005000007945 */ /* 0x000fe20003800200 */
[----:B------:R-:W-:Y:S02]  /*e300*/  LEA.HI R134, R134, R135, RZ, 0x1b ;  /* 0x0000008786867211 */ /* 0x000fe400078fd8ff */
[----:B------:R-:W-:Y:S01]  /*e310*/  LEA R212, R212, UR25, 0x2 ;  /* 0x00000019d4d47c11 */ /* 0x000fe2000f8e10ff */
[----:B------:R-:W-:Y:S06]  /*e320*/  @!P3 BRA `(.L_x_13416) ;  /* 0x000000000004b947 */ /* 0x000fec0003800000 */
[----:B----4-:R4:W-:Y:S02]  /*e330*/  REDG.E.ADD.F32.FTZ.RN.STRONG.GPU desc[UR28][R8.64+0x980], R5 ;  /* 0x00098005080079a6 */ /* 0x0109e4000c12f31c */
.L_x_13416:
[----:B------:R-:W-:Y:S05]  /*e340*/  BSYNC.RECONVERGENT B0 ;  /* 0x0000000000007941 */ /* 0x000fea0003800200 */
.L_x_13415:
[----:B----4-:R4:W1:Y:S01]  /*e350*/  LDS R5, [R212+0x1a80] ;  /* 0x001a8000d4057984 */ /* 0x0108620000000800 */
[----:B------:R-:W-:Y:S01]  /*e360*/  BSSY.RECONVERGENT B0, `(.L_x_13417) ;  /* 0x0000004000007945 */ /* 0x000fe20003800200 */
[----:B0-----:R-:W-:-:S03]  /*e370*/  LEA R179, R134, UR25, 0x2 ;  /* 0x0000001986b37c11 */ /* 0x001fc6000f8e10ff */
[----:B------:R-:W-:Y:S05]  /*e380*/  @!P4 BRA `(.L_x_13418) ;  /* 0x000000000004c947 */ /* 0x000fea0003800000 */
[----:B-1----:R0:W-:Y:S02]  /*e390*/  REDG.E.ADD.F32.FTZ.RN.STRONG.GPU desc[UR28][R8.64+0xa00], R5 ;  /* 0x000a0005080079a6 */ /* 0x0021e4000c12f31c */
.L_x_13418:
[----:B------:R-:W-:Y:S05]  /*e3a0*/  BSYNC.RECONVERGENT B0 ;  /* 0x0000000000007941 */ /* 0x000fea0003800200 */
.L_x_13417:
[----:B01----:R0:W1:Y:S01]  /*e3b0*/  LDS R5, [R179+0x1b00] ;  /* 0x001b0000b3057984 */ /* 0x0030620000000800 */
[----:B------:R-:W-:Y:S01]  /*e3c0*/  BSSY.RECONVERGENT B0, `(.L_x_13419) ;  /* 0x0000005000007945 */ /* 0x000fe20003800200 */
[C---:B------:R-:W-:Y:S02]  /*e3d0*/  IADD3 R134, PT, PT, R135.reuse, 0x2c0, RZ ;  /* 0x000002c087867810 */ /* 0x040fe40007ffe0ff */
[----:B------:R-:W-:Y:S01]  /*e3e0*/  IADD3 R206, PT, PT, R135, 0x2e0, RZ ;  /* 0x000002e087ce7810 */ /* 0x000fe20007ffe0ff */
[----:B------:R-:W-:Y:S06]  /*e3f0*/  @!P5 BRA `(.L_x_13420) ;  /* 0x000000000004d947 */ /* 0x000fec0003800000 */
[----:B-1----:R1:W-:Y:S02]  /*e400*/  REDG.E.ADD.F32.FTZ.RN.STRONG.GPU desc[UR28][R8.64+0xa80], R5 ;  /* 0x000a8005080079a6 */ /* 0x0023e4000c12f31c */
.L_x_13420:
[----:B------:R-:W-:Y:S05]  /*e410*/  BSYNC.RECONVERGENT B0 ;  /* 0x0000000000007941 */ /* 0x000fea0003800200 */
.L_x_13419:
        /* <DEDUP_REMOVED lines=16> */
.L_x_13422:
[----:B------:R-:W-:Y:S05]  /*e520*/  BSYNC.RECONVERGENT B0 ;  /* 0x0000000000007941 */ /* 0x000fea0003800200 */
.L_x_13421:
[----:B-12---:R1:W2:Y:S01]  /*e530*/  LDS R5, [R206+0x1c00] ;  /* 0x001c0000ce057984 */ /* 0x0062a20000000800 */
[----:B------:R-:W-:Y:S01]  /*e540*/  BSSY.RECONVERGENT B0, `(.L_x_13423) ;  /* 0x0000006000007945 */ /* 0x000fe20003800200 */
[----:B------:R-:W-:Y:S02]  /*e550*/  IADD3 R134, PT, PT, R135, 0x340, RZ ;  /* 0x0000034087867810 */ /* 0x000fe40007ffe0ff */
[----:B------:R-:W-:Y:S02]  /*e560*/  LEA.HI R212, R212, R135, RZ, 0x1b ;  /* 0x00000087d4d47211 */ /* 0x000fe400078fd8ff */
[----:B------:R-:W-:Y:S01]  /*e570*/  LEA R208, R208, UR25, 0x2 ;  /* 0x00000019d0d07c11 */ /* 0x000fe2000f8e10ff */
[----:B------:R-:W-:Y:S06]  /*e580*/  @!P2 BRA `(.L_x_13424) ;  /* 0x000000000004a947 */ /* 0x000fec0003800000 */
[----:B--2---:R4:W-:Y:S02]  /*e590*/  REDG.E.ADD.F32.FTZ.RN.STRONG.GPU desc[UR28][R8.64+0xb80], R5 ;  /* 0x000b8005080079a6 */ /* 0x0049e4000c12f31c */
.L_x_13424:
[----:B------:R-:W-:Y:S05]  /*e5a0*/  BSYNC.RECONVERGENT B0 ;  /* 0x0000000000007941 */ /* 0x000fea0003800200 */
.L_x_13423:
[----:B--2-4-:R2:W4:Y:S01]  /*e5b0*/  LDS R5, [R208+0x1c80] ;  /* 0x001c8000d0057984 */ /* 0x0145220000000800 */
[----:B------:R-:W-:Y:S01]  /*e5c0*/  BSSY.RECONVERGENT B0, `(.L_x_13425) ;  /* 0x0000005000007945 */ /* 0x000fe20003800200 */
[----:B------:R-:W-:Y:S02]  /*e5d0*/  LEA.HI R134, R134, R135, RZ, 0x1b ;  /* 0x0000008786867211 */ /* 0x000fe400078fd8ff */
[----:B------:R-:W-:Y:S01]  /*e5e0*/  LEA R212, R212, UR25, 0x2 ;  /* 0x00000019d4d47c11 */ /* 0x000fe2000f8e10ff */
[----:B------:R-:W-:Y:S06]  /*e5f0*/  @!P3 BRA `(.L_x_13426) ;  /* 0x000000000004b947 */ /* 0x000fec0003800000 */
[----:B----4-:R4:W-:Y:S02]  /*e600*/  REDG.E.ADD.F32.FTZ.RN.STRONG.GPU desc[UR28][R8.64+0xc00], R5 ;  /* 0x000c0005080079a6 */ /* 0x0109e4000c12f31c */
.L_x_13426:
[----:B------:R-:W-:Y:S05]  /*e610*/  BSYNC.RECONVERGENT B0 ;  /* 0x0000000000007941 */ /* 0x000fea0003800200 */
.L_x_13425:
[----:B----4-:R4:W1:Y:S01]  /*e620*/  LDS R5, [R212+0x1d00] ;  /* 0x001d0000d4057984 */ /* 0x0108620000000800 */
[----:B------:R-:W-:Y:S01]  /*e630*/  BSSY.RECONVERGENT B0, `(.L_x_13427) ;  /* 0x0000004000007945 */ /* 0x000fe20003800200 */
[----:B0-----:R-:W-:-:S03]  /*e640*/  LEA R179, R134, UR25, 0x2 ;  /* 0x0000001986b37c11 */ /* 0x001fc6000f8e10ff */
[----:B------:R-:W-:Y:S05]  /*e650*/  @!P4 BRA `(.L_x_13428) ;  /* 0x000000000004c947 */ /* 0x000fea0003800000 */
[----:B-1----:R0:W-:Y:S02]  /*e660*/  REDG.E.ADD.F32.FTZ.RN.STRONG.GPU desc[UR28][R8.64+0xc80], R5 ;  /* 0x000c8005080079a6 */ /* 0x0021e4000c12f31c */
.L_x_13428:
[----:B------:R-:W-:Y:S05]  /*e670*/  BSYNC.RECONVERGENT B0 ;  /* 0x0000000000007941 */ /* 0x000fea0003800200 */
.L_x_13427:
[----:B01----:R0:W1:Y:S01]  /*e680*/  LDS R5, [R179+0x1d80] ;  /* 0x001d8000b3057984 */ /* 0x0030620000000800 */
[----:B------:R-:W-:Y:S01]  /*e690*/  BSSY.RECONVERGENT B0, `(.L_x_13429) ;  /* 0x0000005000007945 */ /* 0x000fe20003800200 */
[C---:B------:R-:W-:Y:S02]  /*e6a0*/  IADD3 R134, PT, PT, R135.reuse, 0x360, RZ ;  /* 0x0000036087867810 */ /* 0x040fe40007ffe0ff */
[----:B------:R-:W-:Y:S01]  /*e6b0*/  IADD3 R206, PT, PT, R135, 0x380, RZ ;  /* 0x0000038087ce7810 */ /* 0x000fe20007ffe0ff */
[----:B------:R-:W-:Y:S06]  /*e6c0*/  @!P5 BRA `(.L_x_13430) ;  /* 0x000000000004d947 */ /* 0x000fec0003800000 */
[----:B-1----:R1:W-:Y:S02]  /*e6d0*/  REDG.E.ADD.F32.FTZ.RN.STRONG.GPU desc[UR28][R8.64+0xd00], R5 ;  /* 0x000d0005080079a6 */ /* 0x0023e4000c12f31c */
.L_x_13430:
[----:B------:R-:W-:Y:S05]  /*e6e0*/  BSYNC.RECONVERGENT B0 ;  /* 0x0000000000007941 */ /* 0x000fea0003800200 */
.L_x_13429:
        /* <DEDUP_REMOVED lines=16> */
.L_x_13432:
[----:B------:R-:W-:Y:S05]  /*e7f0*/  BSYNC.RECONVERGENT B0 ;  /* 0x0000000000007941 */ /* 0x000fea0003800200 */
.L_x_13431:
[----:B-12---:R1:W2:Y:S01]  /*e800*/  LDS R5, [R206+0x1e80] ;  /* 0x001e8000ce057984 */ /* 0x0062a20000000800 */
[----:B------:R-:W-:Y:S01]  /*e810*/  BSSY.RECONVERGENT B0, `(.L_x_13433) ;  /* 0x0000006000007945 */ /* 0x000fe20003800200 */
[----:B------:R-:W-:Y:S02]  /*e820*/  IADD3 R134, PT, PT, R135, 0x3e0, RZ ;  /* 0x000003e087867810 */ /* 0x000fe40007ffe0ff */
[----:B------:R-:W-:Y:S02]  /*e830*/  LEA.HI R212, R212, R135, RZ, 0x1b ;  /* 0x00000087d4d47211 */ /* 0x000fe400078fd8ff */
[----:B------:R-:W-:Y:S01]  /*e840*/  LEA R208, R208, UR25, 0x2 ;  /* 0x00000019d0d07c11 */ /* 0x000fe2000f8e10ff */
[----:B------:R-:W-:Y:S06]  /*e850*/  @!P2 BRA `(.L_x_13434) ;  /* 0x000000000004a947 */ /* 0x000fec0003800000 */
[----:B--2---:R4:W-:Y:S02]  /*e860*/  REDG.E.ADD.F32.FTZ.RN.STRONG.GPU desc[UR28][R8.64+0xe00], R5 ;  /* 0x000e0005080079a6 */ /* 0x0049e4000c12f31c */
.L_x_13434:
[----:B------:R-:W-:Y:S05]  /*e870*/  BSYNC.RECONVERGENT B0 ;  /* 0x0000000000007941 */ /* 0x000fea0003800200 */
.L_x_13433:
[----:B--2-4-:R2:W4:Y:S01]  /*e880*/  LDS R5, [R208+0x1f00] ;  /* 0x001f0000d0057984 */ /* 0x0145220000000800 */
[----:B------:R-:W-:Y:S01]  /*e890*/  BSSY.RECONVERGENT B0, `(.L_x_13435) ;  /* 0x0000005000007945 */ /* 0x000fe20003800200 */
[----:B------:R-:W-:Y:S02]  /*e8a0*/  LEA.HI R134, R134, R135, RZ, 0x1b ;  /* 0x0000008786867211 */ /* 0x000fe400078fd8ff */
[----:B------:R-:W-:Y:S01]  /*e8b0*/  LEA R212, R212, UR25, 0x2 ;  /* 0x00000019d4d47c11 */ /* 0x000fe2000f8e10ff */
[----:B------:R-:W-:Y:S06]  /*e8c0*/  @!P3 BRA `(.L_x_13436) ;  /* 0x000000000004b947 */ /* 0x000fec0003800000 */
[----:B----4-:R4:W-:Y:S02]  /*e8d0*/  REDG.E.ADD.F32.FTZ.RN.STRONG.GPU desc[UR28][R8.64+0xe80], R5 ;  /* 0x000e8005080079a6 */ /* 0x0109e4000c12f31c */
.L_x_13436:
[----:B------:R-:W-:Y:S05]  /*e8e0*/  BSYNC.RECONVERGENT B0 ;  /* 0x0000000000007941 */ /* 0x000fea0003800200 */
.L_x_13435:
[----:B----4-:R4:W0:Y:S01]  /*e8f0*/  LDS R5, [R212+0x1f80] ;  /* 0x001f8000d4057984 */ /* 0x0108220000000800 */
[----:B------:R-:W-:Y:S01]  /*e900*/  BSSY.RECONVERGENT B0, `(.L_x_13437) ;  /* 0x0000004000007945 */ /* 0x000fe20003800200 */
[----:B------:R-:W-:-:S03]  /*e910*/  LEA R134, R134, UR25, 0x2 ;  /* 0x0000001986867c11 */ /* 0x000fc6000f8e10ff */
[----:B------:R-:W-:Y:S05]  /*e920*/  @!P4 BRA `(.L_x_13438) ;  /* 0x000000000004c947 */ /* 0x000fea0003800000 */
[----:B0-----:R0:W-:Y:S02]  /*e930*/  REDG.E.ADD.F32.FTZ.RN.STRONG.GPU desc[UR28][R8.64+0xf00], R5 ;  /* 0x000f0005080079a6 */ /* 0x0011e4000c12f31c */
.L_x_13438:
[----:B------:R-:W-:Y:S05]  /*e940*/  BSYNC.RECONVERGENT B0 ;  /* 0x0000000000007941 */ /* 0x000fea0003800200 */
.L_x_13437:
[----:B0-----:R0:W0:Y:S01]  /*e950*/  LDS R179, [R134+0x2000] ;  /* 0x0020000086b37984 */ /* 0x0010220000000800 */
[----:B------:R-:W-:Y:S01]  /*e960*/  BSSY.RECONVERGENT B0, `(.L_x_13439) ;  /* 0x0000004000007945 */ /* 0x000fe20003800200 */
[----:B------:R-:W-:-:S03]  /*e970*/  FADD.FTZ R5, R196, R195 ;  /* 0x000000c3c4057221 */ /* 0x000fc60000010000 */
[----:B------:R-:W-:Y:S05]  /*e980*/  @!P5 BRA `(.L_x_13440) ;  /* 0x000000000004d947 */ /* 0x000fea0003800000 */
[----:B0-----:R0:W-:Y:S02]  /*e990*/  REDG.E.ADD.F32.FTZ.RN.STRONG.GPU desc[UR28][R8.64+0xf80], R179 ;  /* 0x000f80b3080079a6 */ /* 0x0011e4000c12f31c */
.L_x_13440:
[----:B------:R-:W-:Y:S05]  /*e9a0*/  BSYNC.RECONVERGENT B0 ;  /* 0x0000000000007941 */ /* 0x000fea0003800200 */
.L_x_13439:
[----:B0-----:R-:W-:Y:S01]  /*e9b0*/  FFMA.FTZ R8, R102, R141, R157 ;  /* 0x0000008d66087223 */ /* 0x001fe2000001009d */
        /* <DEDUP_REMOVED lines=129> */
.L_x_13442:
[----:B------:R-:W-:Y:S05]  /*f1d0*/  BSYNC.RECONVERGENT B0 ;  /* 0x0000000000007941 */ /* 0x000fea0003800200 */
.L_x_13441:
        /* <DEDUP_REMOVED lines=32> */
.L_x_13444:
[----:B------:R-:W-:Y:S05]  /*f3e0*/  BSYNC.RECONVERGENT B0 ;  /* 0x0000000000007941 */ /* 0x000fea0003800200 */
.L_x_13443:
[----:B------:R-:W-:-:S04]  /*f3f0*/  UIADD3 UR8, UPT, UPT, UR8, 0x1, URZ ;  /* 0x0000000108087890 */ /* 0x000fc8000fffe0ff */
[----:B------:R-:W-:-:S09]  /*f400*/  UISETP.GE.AND UP0, UPT, UR8, UR44, UPT ;  /* 0x0000002c0800728c */ /* 0x000fd2000bf06270 */
[----:B------:R-:W-:Y:S05]  /*f410*/  BRA.U !UP0, `(.L_x_13445) ;  /* 0xffffff7508847547 */ /* 0x000fea000b83ffff */
.L_x_13363:
[----:B------:R-:W-:Y:S01]  /*f420*/  BAR.SYNC.DEFER_BLOCKING 0x0 ;  /* 0x0000000000007b1d */ /* 0x000fe20000010000 */
[C---:B0-2---:R-:W-:Y:S01]  /*f430*/  LOP3.LUT R5, R135.reuse, 0x1f, RZ, 0xc0, !PT ;  /* 0x0000001f87057812 */ /* 0x045fe200078ec0ff */
[----:B------:R-:W-:Y:S01]  /*f440*/  UIMAD UR26, UR16, -0x200, UR26 ;  /* 0xfffffe00101a78a4 */ /* 0x000fe2000f8e021a */
[----:B-1----:R-:W-:Y:S01]  /*f450*/  SHF.L.U32 R8, R135, 0x4, RZ ;  /* 0x0000000487087819 */ /* 0x002fe200000006ff */
[----:B------:R-:W-:Y:S01]  /*f460*/  HFMA2 R0, -RZ, RZ, 0, 0 ;  /* 0x00000000ff007431 */ /* 0x000fe200000001ff */
[----:B------:R-:W-:Y:S01]  /*f470*/  MOV R2, UR19 ;  /* 0x0000001300027c02 */ /* 0x000fe20008000f00 */
[----:B------:R-:W-:Y:S01]  /*f480*/  UIADD3 UR8, UPT, UPT, UR26, 0x200, URZ ;  /* 0x000002001a087890 */ /* 0x000fe2000fffe0ff */
[----:B------:R-:W-:Y:S02]  /*f490*/  LOP3.LUT R7, R5, 0x3e00, R8, 0xf8, !PT ;  /* 0x00003e0005077812 */ /* 0x000fe400078ef808 */
[----:B------:R-:W-:Y:S02]  /*f4a0*/  CS2R R8, SRZ ;  /* 0x0000000000087805 */ /* 0x000fe4000001ff00 */
[----:B------:R-:W-:-:S02]  /*f4b0*/  MOV R3, UR23 ;  /* 0x0000001700037c02 */ /* 0x000fc40008000f00 */
[----:B------:R-:W-:Y:S02]  /*f4c0*/  CS2R R10, SRZ ;  /* 0x00000000000a7805 */ /* 0x000fe4000001ff00 */
[C---:B------:R-:W-:Y:S01]  /*f4d0*/  LOP3.LUT R45, R7.reuse, 0x20, RZ, 0xfc, !PT ;  /* 0x00000020072d7812 */ /* 0x040fe200078efcff */
[----:B------:R-:W-:Y:S01]  /*f4e0*/  HFMA2 R6, -RZ, RZ, 0, 0 ;  /* 0x00000000ff067431 */ /* 0x000fe200000001ff */
[C---:B------:R-:W-:Y:S01]  /*f4f0*/  LOP3.LUT R47, R7.reuse, 0x40, RZ, 0xfc, !PT ;  /* 0x00000040072f7812 */ /* 0x040fe200078efcff */
[C---:B------:R-:W-:Y:S01]  /*f500*/  IMAD.WIDE.U32 R2, R7.reuse, 0x4, R2 ;  /* 0x0000000407027825 */ /* 0x040fe200078e0002 */
[C---:B------:R-:W-:Y:S02]  /*f510*/  LOP3.LUT R49, R7.reuse, 0x60, RZ, 0xfc, !PT ;  /* 0x0000006007317812 */ /* 0x040fe400078efcff */
[----:B------:R-:W-:Y:S02]  /*f520*/  CS2R R12, SRZ ;  /* 0x00000000000c7805 */ /* 0x000fe4000001ff00 */
[----:B------:R-:W-:-:S02]  /*f530*/  ISETP.GE.AND P1, PT, R7, UR8, PT ;  /* 0x0000000807007c0c */ /* 0x000fc4000bf26270 */
[----:B------:R-:W-:Y:S02]  /*f540*/  CS2R R14, SRZ ;  /* 0x00000000000e7805 */ /* 0x000fe4000001ff00 */
[----:B------:R-:W-:Y:S02]  /*f550*/  ISETP.GE.AND P2, PT, R45, UR8, PT ;  /* 0x000000082d007c0c */ /* 0x000fe4000bf46270 */
[----:B------:R-:W-:Y:S02]  /*f560*/  CS2R R16, SRZ ;  /* 0x0000000000107805 */ /* 0x000fe4000001ff00 */
[----:B------:R-:W-:Y:S02]  /*f570*/  ISETP.GE.AND P3, PT, R47, UR8, PT ;  /* 0x000000082f007c0c */ /* 0x000fe4000bf66270 */
[----:B------:R-:W-:Y:S01]  /*f580*/  MOV R4, RZ ;  /* 0x000000ff00047202 */ /* 0x000fe20000000f00 */
[----:B------:R-:W-:Y:S01]  /*f590*/  HFMA2 R21, -RZ, RZ, 0, 0 ;  /* 0x00000000ff157431 */ /* 0x000fe200000001ff */
[----:B------:R-:W-:-:S02]  /*f5a0*/  ISETP.GE.AND P4, PT, R49, UR8, PT ;  /* 0x0000000831007c0c */ /* 0x000fc4000bf86270 */
[----:B------:R-:W-:Y:S02]  /*f5b0*/  MOV R19, RZ ;  /* 0x000000ff00137202 */ /* 0x000fe40000000f00 */
[----:B------:R-:W-:Y:S01]  /*f5c0*/  MOV R23, RZ ;  /* 0x000000ff00177202 */ /* 0x000fe20000000f00 */
[----:B------:R-:W2:Y:S01]  /*f5d0*/  @!P1 LDG.E R9, desc[UR28][R2.64] ;  /* 0x0000001c02099981 */ /* 0x000ea2000c1e1900 */
[C---:B------:R-:W-:Y:S02]  /*f5e0*/  LOP3.LUT R83, R7.reuse, 0x80, RZ, 0xfc, !PT ;  /* 0x0000008007537812 */ /* 0x040fe400078efcff */
[----:B------:R-:W-:Y:S01]  /*f5f0*/  ISETP.NE.AND P6, PT, R232, RZ, PT ;  /* 0x000000ffe800720c */ /* 0x000fe20003fc5270 */
[----:B------:R-:W5:Y:S01]  /*f600*/  @!P2 LDG.E R0, desc[UR28][R2.64+0x80] ;  /* 0x0000801c0200a981 */ /* 0x000f62000c1e1900 */
[C---:B------:R-:W-:Y:S01]  /*f610*/  LOP3.LUT R85, R7.reuse, 0xa0, RZ, 0xfc, !PT ;  /* 0x000000a007557812 */ /* 0x040fe200078efcff */
[----:B------:R-:W0:Y:S01]  /*f620*/  S2UR UR32, SR_CTAID.X ;  /* 0x00000000002079c3 */ /* 0x000e220000002500 */
[C---:B------:R-:W-:Y:S01]  /*f630*/  LOP3.LUT R87, R7.reuse, 0xc0, RZ, 0xfc, !PT ;  /* 0x000000c007577812 */ /* 0x040fe200078efcff */
[----:B------:R-:W3:Y:S01]  /*f640*/  @!P3 LDG.E R11, desc[UR28][R2.64+0x100] ;  /* 0x0001001c020bb981 */ /* 0x000ee2000c1e1900 */
[C---:B------:R-:W-:Y:S01]  /*f650*/  LOP3.LUT R89, R7.reuse, 0xe0, RZ, 0xfc, !PT ;  /* 0x000000e007597812 */ /* 0x040fe200078efcff */
[----:B------:R-:W0:Y:S01]  /*f660*/  LDCU.64 UR26, c[0x0][0x4f8] ;  /* 0x00009f00ff1a77ac */ /* 0x000e220008000a00 */
[----:B------:R-:W-:Y:S01]  /*f670*/  LOP3.LUT R91, R7, 0x100, RZ, 0xfc, !PT ;  /* 0x00000100075b7812 */ /* 0x000fe200078efcff */
[----:B------:R-:W4:Y:S01]  /*f680*/  @!P4 LDG.E R4, desc[UR28][R2.64+0x180] ;  /* 0x0001801c0204c981 */ /* 0x000f22000c1e1900 */
[----:B------:R-:W-:Y:S01]  /*f690*/  ISETP.GE.AND P5, PT, R83, UR8, PT ;  /* 0x0000000853007c0c */ /* 0x000fe2000bfa6270 */
[----:B------:R-:W1:Y:S01]  /*f6a0*/  S2UR UR12, SR_CTAID.Y ;  /* 0x00000000000c79c3 */ /* 0x000e620000002600 */
[----:B------:R-:W-:Y:S01]  /*f6b0*/  LOP3.LUT R93, R7, 0x120, RZ, 0xfc, !PT ;  /* 0x00000120075d7812 */ /* 0x000fe200078efcff */
[----:B------:R-:W1:Y:S01]  /*f6c0*/  LDCU.64 UR30, c[0x0][0x500] ;  /* 0x0000a000ff1e77ac */ /* 0x000e620008000a00 */
[----:B------:R-:W-:-:S02]  /*f6d0*/  ISETP.GE.AND P0, PT, R85, UR8, PT ;  /* 0x0000000855007c0c */ /* 0x000fc4000bf06270 */
[----:B------:R-:W-:Y:S02]  /*f6e0*/  ISETP.GE.AND P1, PT, R87, UR8, PT ;  /* 0x0000000857007c0c */ /* 0x000fe4000bf26270 */
[----:B------:R-:W-:Y:S02]  /*f6f0*/  ISETP.GE.AND P2, PT, R89, UR8, PT ;  /* 0x0000000859007c0c */ /* 0x000fe4000bf46270 */
[----:B------:R-:W-:Y:S02]  /*f700*/  ISETP.GE.AND P3, PT, R91, UR8, PT ;  /* 0x000000085b007c0c */ /* 0x000fe4000bf66270 */
[----:B------:R-:W-:Y:S01]  /*f710*/  ISETP.GE.AND P4, PT, R93, UR8, PT ;  /* 0x000000085d007c0c */ /* 0x000fe2000bf86270 */
[----:B------:R-:W4:Y:S01]  /*f720*/  @!P5 LDG.E R13, desc[UR28][R2.64+0x200] ;  /* 0x0002001c020dd981 */ /* 0x000f22000c1e1900 */
[C---:B------:R-:W-:Y:S02]  /*f730*/  LOP3.LUT R95, R7.reuse, 0x140, RZ, 0xfc, !PT ;  /* 0x00000140075f7812 */ /* 0x040fe400078efcff */
        /* <DEDUP_REMOVED lines=100> */
[----:B------:R-:W3:Y:S04]  /*fd80*/  LDS R2, [R114+0x2c] ;  /* 0x00002c0072027984 */ /* 0x000ee80000000800 */
[----:B------:R-:W4:Y:S01]  /*fd90*/  @!P3 MUFU.EX2 R8, R8 ;  /* 0x000000080008b308 */ /* 0x000f220000000800 */
[----:B-1----:R-:W-:Y:S02]  /*fda0*/  @!P1 FADD.FTZ R9, R3, 1 ;  /* 0x3f80000003099421 */ /* 0x002fe40000010000 */
[----:B------:R-:W1:Y:S05]  /*fdb0*/  LDS R3, [R114+0x30] ;  /* 0x0000300072037984 */ /* 0x000e6a0000000800 */
[----:B------:R-:W5:Y:S01]  /*fdc0*/  @!P5 MUFU.EX2 R13, R13 ;  /* 0x0000000d000dd308 */ /* 0x000f620000000800 */
[----:B--2---:R-:W-:-:S02]  /*fdd0*/  @!P2 FADD.FTZ R10, R4, 1 ;  /* 0x3f800000040aa421 */ /* 0x004fc40000010000 */
[----:B------:R-:W2:Y:S05]  /*fde0*/  LDS R4, [R114+0x34] ;  /* 0x0000340072047984 */ /* 0x000eaa0000000800 */
[----:B------:R-:W0:Y:S08]  /*fdf0*/  @!P4 MUFU.EX2 R12, R11 ;  /* 0x0000000b000cc308 */ /* 0x000e300000000800 */
[----:B------:R4:W3:Y:S02]  /*fe00*/  @!P0 MUFU.RCP R15, R6 ;  /* 0x00000006000f8308 */ /* 0x0008e40000001000 */
[----:B----4-:R-:W4:Y:S01]  /*fe10*/  LDS R6, [R114+0x38] ;  /* 0x0000380072067984 */ /* 0x010f220000000800 */
[----:B------:R-:W-:-:S03]  /*fe20*/  @!P3 FADD.FTZ R11, R8, 1 ;  /* 0x3f800000080bb421 */ /* 0x000fc60000010000 */
[----:B------:R-:W4:Y:S01]  /*fe30*/  LDS R8, [R114+0x3c] ;  /* 0x00003c0072087984 */ /* 0x000f220000000800 */
[----:B-----5:R-:W-:Y:S01]  /*fe40*/  @!P5 FADD.FTZ R13, R13, 1 ;  /* 0x3f8000000d0dd421 */ /* 0x020fe20000010000 */
[----:B------:R-:W-:Y:S01]  /*fe50*/  BAR.SYNC.DEFER_BLOCKING 0x0 ;  /* 0x0000000000007b1d */ /* 0x000fe20000010000 */
[----:B0-----:R-:W-:-:S05]  /*fe60*/  @!P4 FADD.FTZ R12, R12, 1 ;  /* 0x3f8000000c0cc421 */ /* 0x001fca0000010000 */
[----:B------:R0:W-:Y:S01]  /*fe70*/  @!P1 MUFU.RCP R14, R9 ;  /* 0x00000009000e9308 */ /* 0x0001e20000001000 */
[----:B---3--:R-:W-:Y:S01]  /*fe80*/  @!P0 FMUL.FTZ R70, R70, R15 ;  /* 0x0000000f46468220 */ /* 0x008fe20000410000 */
[----:B0-----:R-:W-:-:S06]  /*fe90*/  FADD.FTZ R9, R0, UR7 ;  /* 0x0000000700097e21 */ /* 0x001fcc0008010000 */
[----:B------:R-:W-:Y:S08]  /*fea0*/  @!P2 MUFU.RCP R17, R10 ;  /* 0x0000000a0011a308 */ /* 0x000ff00000001000 */
[----:B------:R-:W0:Y:S01]  /*feb0*/  @!P5 MUFU.RCP R0, R13 ;  /* 0x0000000d0000d308 */ /* 0x000e220000001000 */
[----:B------:R-:W-:-:S07]  /*fec0*/  FSETP.GTU.FTZ.AND P0, PT, R9, 20, PT ;  /* 0x41a000000900780b */ /* 0x000fce0003f1c000 */
[----:B------:R3:W5:Y:S01]  /*fed0*/  @!P4 MUFU.RCP R19, R12 ;  /* 0x0000000c0013c308 */ /* 0x0007620000001000 */
[----:B------:R-:W-:-:S07]  /*fee0*/  FADD.FTZ R2, R2, UR7 ;  /* 0x0000000702027e21 */ /* 0x000fce0008010000 */
[----:B------:R4:W4:Y:S01]  /*fef0*/  @!P3 MUFU.RCP R16, R11 ;  /* 0x0000000b0010b308 */ /* 0x0009220000001000 */
[----:B---3--:R-:W-:Y:S01]  /*ff00*/  MOV R12, UR8 ;  /* 0x00000008000c7c02 */ /* 0x008fe20008000f00 */
[----:B0-----:R-:W-:Y:S01]  /*ff10*/  @!P5 FMUL.FTZ R75, R75, R0 ;  /* 0x000000004b4bd220 */ /* 0x001fe20000410000 */
[----:B------:R-:W-:Y:S01]  /*ff20*/  STS [R114], R65 ;  /* 0x0000004172007388 */ /* 0x000fe20000000800 */
[----:B------:R-:W-:Y:S01]  /*ff30*/  @!P2 FMUL.FTZ R72, R72, R17 ;  /* 0x000000114848a220 */ /* 0x000fe20000410000 */
[----:B------:R-:W-:Y:S02]  /*ff40*/  @!P0 FMUL.FTZ R0, R9, -1.4426950216293334961 ;  /* 0xbfb8aa3b09008820 */ /* 0x000fe40000410000 */
[----:B------:R-:W-:Y:S01]  /*ff50*/  STS [R114+0x4], R64 ;  /* 0x0000044072007388 */ /* 0x000fe20000000800 */
[----:B------:R-:W-:Y:S01]  /*ff60*/  @!P1 FMUL.FTZ R71, R71, R14 ;  /* 0x0000000e47479220 */ /* 0x000fe20000410000 */
[----:B-----5:R-:W-:Y:S02]  /*ff70*/  @!P4 FMUL.FTZ R74, R74, R19 ;  /* 0x000000134a4ac220 */ /* 0x020fe40000410000 */
[----:B------:R-:W-:Y:S01]  /*ff80*/  STS [R114+0x8], R63 ;  /* 0x0000083f72007388 */ /* 0x000fe20000000800 */
[----:B-1----:R-:W-:-:S03]  /*ff90*/  FADD.FTZ R3, R3, UR7 ;  /* 0x0000000703037e21 */ /* 0x002fc60008010000 */
[----:B------:R-:W-:Y:S01]  /*ffa0*/  STS [R114+0xc], R62 ;  /* 0x00000c3e72007388 */ /* 0x000fe20000000800 */
[----:B------:R-:W-:-:S03]  /*ffb0*/  FSETP.GTU.FTZ.AND P1, PT, R2, 20, PT ;  /* 0x41a000000200780b */ /* 0x000fc60003f3c000 */
        /* <DEDUP_REMOVED lines=33> */
[----:B------:R-:W-:Y:S01]  /*101d0*/  BAR.SYNC.DEFER_BLOCKING 0x0 ;  /* 0x0000000000007b1d */ /* 0x000fe20000010000 */
[----:B------:R-:W-:Y:S01]  /*101e0*/  FSETP.GTU.FTZ.AND P4, PT, R4, 20, PT ;  /* 0x41a000000400780b */ /* 0x000fe20003f9c000 */
[----:B------:R-:W-:Y:S01]  /*101f0*/  @!P3 FMUL.FTZ R73, R73, R16 ;  /* 0x000000104949b220 */ /* 0x000fe20000410000 */
[----:B------:R-:W-:Y:S01]  /*10200*/  FSETP.GTU.FTZ.AND P3, PT, R6, 20, PT ;  /* 0x41a000000600780b */ /* 0x000fe20003f7c000 */
[----:B------:R-:W-:Y:S01]  /*10210*/  @!P1 FMUL.FTZ R2, R2, -1.4426950216293334961 ;  /* 0xbfb8aa3b02029820 */ /* 0x000fe20000410000 */
[----:B------:R-:W-:Y:S01]  /*10220*/  FADD.FTZ R8, R8, UR7 ;  /* 0x0000000708087e21 */ /* 0x000fe20008010000 */
[----:B------:R-:W-:Y:S06]  /*10230*/  @!P0 MUFU.EX2 R0, R0 ;  /* 0x0000000000008308 */ /* 0x000fec0000000800 */
[----:B------:R-:W-:Y:S01]  /*10240*/  @!P5 FMUL.FTZ R3, R3, -1.4426950216293334961 ;  /* 0xbfb8aa3b0303d820 */ /* 0x000fe20000410000 */
[----:B------:R-:W-:Y:S01]  /*10250*/  FSETP.GTU.FTZ.AND P2, PT, R8, 20, PT ;  /* 0x41a000000800780b */ /* 0x000fe20003f5c000 */
[----:B------:R-:W-:Y:S01]  /*10260*/  @!P4 FMUL.FTZ R4, R4, -1.4426950216293334961 ;  /* 0xbfb8aa3b0404c820 */ /* 0x000fe20000410000 */
[----:B------:R-:W0:Y:S01]  /*10270*/  @!P1 MUFU.EX2 R2, R2 ;  /* 0x0000000200029308 */ /* 0x000e220000000800 */
[----:B------:R-:W-:-:S07]  /*10280*/  @!P3 FMUL.FTZ R6, R6, -1.4426950216293334961 ;  /* 0xbfb8aa3b0606b820 */ /* 0x000fce0000410000 */
[----:B------:R-:W1:Y:S01]  /*10290*/  @!P5 MUFU.EX2 R3, R3 ;  /* 0x000000030003d308 */ /* 0x000e620000000800 */
[----:B------:R-:W2:Y:S07]  /*102a0*/  LDS R10, [UR25+0x840] ;  /* 0x00084019ff0a7984 */ /* 0x000eae0008000800 */
[----:B------:R-:W3:Y:S01]  /*102b0*/  @!P4 MUFU.EX2 R4, R4 ;  /* 0x000000040004c308 */ /* 0x000ee20000000800 */
[----:B------:R-:W-:-:S07]  /*102c0*/  @!P2 FMUL.FTZ R8, R8, -1.4426950216293334961 ;  /* 0xbfb8aa3b0808a820 */ /* 0x000fce0000410000 */
[----:B------:R-:W4:Y:S01]  /*102d0*/  @!P3 MUFU.EX2 R6, R6 ;  /* 0x000000060006b308 */ /* 0x000f220000000800 */
[----:B0-----:R-:W-:Y:S01]  /*102e0*/  @!P1 FADD.FTZ R2, R2, 1 ;  /* 0x3f80000002029421 */ /* 0x001fe20000010000 */
[----:B------:R-:W-:Y:S01]  /*102f0*/  @!P0 FADD.FTZ R0, R0, 1 ;  /* 0x3f80000000008421 */ /* 0x000fe20000010000 */
[----:B------:R-:W-:Y:S01]  /*10300*/  USHF.L.U32 UR8, UR16, 0x9, URZ ;  /* 0x0000000910087899 */ /* 0x000fe200080006ff */
[----:B-1----:R-:W-:-:S04]  /*10310*/  @!P5 FADD.FTZ R3, R3, 1 ;  /* 0x3f8000000303d421 */ /* 0x002fc80000010000 */
[----:B------:R-:W0:Y:S01]  /*10320*/  @!P2 MUFU.EX2 R8, R8 ;  /* 0x000000080008a308 */ /* 0x000e220000000800 */
[----:B---3--:R-:W-:Y:S01]  /*10330*/  @!P4 FADD.FTZ R4, R4, 1 ;  /* 0x3f8000000404c421 */ /* 0x008fe20000010000 */
[----:B------:R-:W-:Y:S01]  /*10340*/  UIADD3 UR8, UPT, UPT, UR8, -0x200, URZ ;  /* 0xfffffe0008087890 */ /* 0x000fe2000fffe0ff */
[----:B------:R-:W-:-:S05]  /*10350*/  UMOV UR9, URZ ;  /* 0x000000ff00097c82 */ /* 0x000fca0008000000 */
        /* <DEDUP_REMOVED lines=22> */
[-C--:B------:R-:W-:Y:S01]  /*104c0*/  ISETP.GE.AND P1, PT, R45, R10.reuse, PT ;  /* 0x0000000a2d00720c */ /* 0x080fe20003f26270 */
        /* <DEDUP_REMOVED lines=141> */
.L_x_13329:
        /* <DEDUP_REMOVED lines=33> */
.L_x_13448:
[----:B------:R-:W-:Y:S05]  /*10fb0*/  BSYNC.RECONVERGENT B0 ;  /* 0x0000000000007941 */ /* 0x000fea0003800200 */
.L_x_13447:
        /* <DEDUP_REMOVED lines=31> */
.L_x_13450:
[----:B------:R-:W-:Y:S05]  /*111b0*/  BSYNC.RECONVERGENT B0 ;  /* 0x0000000000007941 */ /* 0x000fea0003800200 */
.L_x_13449:
        /* <DEDUP_REMOVED lines=16> */
.L_x_13452:
[----:B------:R-:W-:Y:S02]  /*112c0*/  LEA R0, R11, UR9, 0x3 ;  /* 0x000000090b007c11 */ /* 0x000fe4000f8e18ff */
[----:B-12-4-:R-:W-:Y:S02]  /*112d0*/  MOV R3, UR7 ;  /* 0x0000000700037c02 */ /* 0x016fe40008000f00 */
        /* <DEDUP_REMOVED lines=30> */
.L_x_13451:
[----:B------:R-:W-:Y:S05]  /*114c0*/  EXIT ;  /* 0x000000000000794d */ /* 0x000fea0003800000 */
.L_x_13453:
        /* <DEDUP_REMOVED lines=11> */
.L_x_18731:


//--------------------- .text._Z25selective_scan_bwd_kernelI32Selective_Scan_bwd_kernel_traitsILi32ELi16ELb0ELb1ELb1ELb0ELb0EfN3c107complexIfEEEEv12SSMParamsBwd --------------------------
	.section	.text._Z25selective_scan_bwd_kernelI32Selective_Scan_bwd_kernel_traitsILi32ELi16ELb0ELb1ELb1ELb0ELb0EfN3c107complexIfEEEEv12SSMParamsBwd,"ax",@progbits
	.align	128
        .global         _Z25selective_scan_bwd_kernelI32Selective_Scan_bwd_kernel_traitsILi32ELi16ELb0ELb1ELb1ELb0ELb0EfN3c107complexIfEEEEv12SSMParamsBwd
        .type           _Z25selective_scan_bwd_kernelI32Selective_Scan_bwd_kernel_traitsILi32ELi16ELb0ELb1ELb1ELb0ELb0EfN3c107complexIfEEEEv12SSMParamsBwd,@function
        .size           _Z25selective_scan_bwd_kernelI32Selective_Scan_bwd_kernel_traitsILi32ELi16ELb0ELb1ELb1ELb0ELb0EfN3c107complexIfEEEEv12SSMParamsBwd,(.L_x_18732 - _Z25selective_scan_bwd_kernelI32Selective_Scan_bwd_kernel_traitsILi32ELi16ELb0ELb1ELb1ELb0ELb0EfN3c107complexIfEEEEv12SSMParamsBwd)
        .other          _Z25selective_scan_bwd_kernelI32Selective_Scan_bwd_kernel_traitsILi32ELi16ELb0ELb1ELb1ELb0ELb0EfN3c107complexIfEEEEv12SSMParamsBwd,@"STO_CUDA_ENTRY STV_DEFAULT"
_Z25selective_scan_bwd_kernelI32Selective_Scan_bwd_kernel_traitsILi32ELi16ELb0ELb1ELb1ELb0ELb0EfN3c107complexIfEEEEv12SSMParamsBwd:
.text._Z25selective_scan_bwd_kernelI32Selective_Scan_bwd_kernel_traitsILi32ELi16ELb0ELb1ELb1ELb0ELb0EfN3c107complexIfEEEEv12SSMParamsBwd:
        /* <DEDUP_REMOVED lines=31> */
[----:B--2---:R-:W-:-:S02]  /*01f0*/  ULEA UR22, UR33, 0xfffffe00, 0x9 ;  /* 0xfffffe0021167891 */ /* 0x004fc4000f8e48ff */
        /* <DEDUP_REMOVED lines=29> */
[----:B------:R-:W-:Y:S01]  /*03d0*/  HFMA2 R0, -RZ, RZ, 0, 0 ;  /* 0x00000000ff007431 */ /* 0x000fe200000001ff */
[----:B------:R-:W-:Y:S01]  /*03e0*/  UMOV UR4, URZ ;  /* 0x000000ff00047c82 */ /* 0x000fe20008000000 */
[----:B------:R-:W4:Y:S01]  /*03f0*/  LDCU.64 UR26, c[0x0][0x4a0] ;  /* 0x00009400ff1a77ac */ /* 0x000f220008000a00 */
[----:B-1----:R-:W-:-:S02]  /*0400*/  R2UR UR5, R2 ;  /* 0x00000000020572ca */ /* 0x002fc400000e0000 */
[----:B------:R-:W-:Y:S01]  /*0410*/  MOV R2, RZ ;  /* 0x000000ff00027202 */ /* 0x000fe20000000f00 */
[----:B---3--:R-:W-:Y:S02]  /*0420*/  USHF.R.U64 UR15, UR16, 0x1, UR17 ;  /* 0x00000001100f7899 */ /* 0x008fe40008001211 */
[----:B------:R-:W-:Y:S02]  /*0430*/  USHF.R.U32.HI UR16, URZ, 0x1, UR17 ;  /* 0x00000001ff107899 */ /* 0x000fe40008011611 */
[----:B------:R-:W-:-:S06]  /*0440*/  USHF.R.U32.HI UR17, URZ, 0x1, UR31 ;  /* 0x00000001ff117899 */ /* 0x000fcc000801161f */
        /* <DEDUP_REMOVED lines=102> */
[----:B------:R-:W-:-:S04]  /*0ab0*/  LOP3.LUT R24, R24, 0x1f, RZ, 0xc0, !PT ;  /* 0x0000001f18187812 */ /* 0x000fc800078ec0ff */
[----:B-1----:R-:W-:-:S07]  /*0ac0*/  LOP3.LUT R21, R24, 0x3e00, R3, 0xf8, !PT ;  /* 0x00003e0018157812 */ /* 0x002fce00078ef803 */
.L_x_13536:
[----:B------:R-:W0:Y:S01]  /*0ad0*/  S2R R3, SR_TID.X ;  /* 0x0000000000037919 */ /* 0x000e220000002100 */
[----:B------:R-:W1:Y:S01]  /*0ae0*/  LDCU UR27, c[0x0][0x388] ;  /* 0x00007100ff1b77ac */ /* 0x000e620008000800 */
[----:B------:R-:W-:Y:S02]  /*0af0*/  MOV R4, UR20 ;  /* 0x0000001400047c02 */ /* 0x000fe40008000f00 */
[----:B------:R-:W-:Y:S02]  /*0b00*/  CS2R R16, SRZ ;  /* 0x0000000000107805 */ /* 0x000fe4000001ff00 */
[----:B------:R-:W-:Y:S01]  /*0b10*/  CS2R R10, SRZ ;  /* 0x00000000000a7805 */ /* 0x000fe2000001ff00 */
[----:B------:R-:W-:Y:S01]  /*0b20*/  ULEA UR8, UR19, 0xfffffe00, 0x9 ;  /* 0xfffffe0013087891 */ /* 0x000fe2000f8e48ff */
[----:B------:R-:W-:Y:S02]  /*0b30*/  CS2R R14, SRZ ;  /* 0x00000000000e7805 */ /* 0x000fe4000001ff00 */
[----:B------:R-:W-:-:S02]  /*0b40*/  CS2R R12, SRZ ;  /* 0x00000000000c7805 */ /* 0x000fc4000001ff00 */
[----:B------:R-:W-:Y:S01]  /*0b50*/  MOV R18, RZ ;  /* 0x000000ff00127202 */ /* 0x000fe20000000f00 */
[----:B------:R-:W-:Y:S01]  /*0b60*/  HFMA2 R25, -RZ, RZ, 0, 0 ;  /* 0x00000000ff197431 */ /* 0x000fe200000001ff */
[----:B------:R-:W-:Y:S01]  /*0b70*/  MOV R22, RZ ;  /* 0x000000ff00167202 */ /* 0x000fe20000000f00 */
[----:B------:R-:W-:Y:S01]  /*0b80*/  HFMA2 R29, -RZ, RZ, 0, 0 ;  /* 0x00000000ff1d7431 */ /* 0x000fe200000001ff */
[----:B------:R-:W-:Y:S02]  /*0b90*/  MOV R26, RZ ;  /* 0x000000ff001a7202 */ /* 0x000fe40000000f00 */
[----:B------:R-:W-:Y:S01]  /*0ba0*/  MOV R30, RZ ;  /* 0x000000ff001e7202 */ /* 0x000fe20000000f00 */
[----:B-1----:R-:W-:-:S06]  /*0bb0*/  UIADD3 UR8, UPT, UPT, -UR8, UR27, URZ ;  /* 0x0000001b08087290 */ /* 0x002fcc000fffe1ff */
[----:B------:R-:W-:-:S04]  /*0bc0*/  ISETP.GE.AND P1, PT, R21, UR8, PT ;  /* 0x0000000815007c0c */ /* 0x000fc8000bf26270 */
[----:B------:R-:W-:Y:S02]  /*0bd0*/  P2R R66, PR, RZ, 0x2 ;  /* 0x00000002ff427803 */ /* 0x000fe40000000000 */
[----:B0-----:R-:W-:-:S04]  /*0be0*/  SHF.L.U32 R5, R3, 0x4, RZ ;  /* 0x0000000403057819 */ /* 0x001fc800000006ff */
[----:B------:R-:W-:Y:S02]  /*0bf0*/  LOP3.LUT R28, R24, 0x3e00, R5, 0xf8, !PT ;  /* 0x00003e00181c7812 */ /* 0x000fe400078ef805 */
[----:B------:R-:W-:Y:S02]  /*0c00*/  MOV R5, UR21 ;  /* 0x0000001500057c02 */ /* 0x000fe40008000f00 */
[C---:B------:R-:W-:Y:S02]  /*0c10*/  LOP3.LUT R24, R28.reuse, 0x20, RZ, 0xfc, !PT ;  /* 0x000000201c187812 */ /* 0x040fe400078efcff */
[C---:B------:R-:W-:Y:S01]  /*0c20*/  SHF.L.U32 R38, R28.reuse, 0x2, RZ ;  /* 0x000000021c267819 */ /* 0x040fe200000006ff */
[----:B------:R-:W-:Y:S01]  /*0c30*/  IMAD.WIDE.U32 R6, R21, 0x4, R4 ;  /* 0x0000000415067825 */ /* 0x000fe200078e0004 */
[----:B------:R-:W-:-:S03]  /*0c40*/  LOP3.LUT R4, R28, 0x40, RZ, 0xfc, !PT ;  /* 0x000000401c047812 */ /* 0x000fc600078efcff */
[----:B------:R-:W-:Y:S01]  /*0c50*/  HFMA2 R21, -RZ, RZ, 0, 0 ;  /* 0x00000000ff157431 */ /* 0x000fe200000001ff */
[----:B------:R-:W-:Y:S02]  /*0c60*/  ISETP.GE.AND P0, PT, R24, UR8, PT ;  /* 0x0000000818007c0c */ /* 0x000fe4000bf06270 */
[----:B------:R-:W-:Y:S01]  /*0c70*/  ISETP.GE.AND P6, PT, R4, UR8, PT ;  /* 0x0000000804007c0c */ /* 0x000fe2000bfc6270 */
[----:B------:R-:W-:Y:S01]  /*0c80*/  BAR.SYNC.DEFER_BLOCKING 0x0 ;  /* 0x0000000000007b1d */ /* 0x000fe20000010000 */
[C---:B------:R-:W-:Y:S02]  /*0c90*/  LOP3.LUT R5, R28.reuse, 0x60, RZ, 0xfc, !PT ;  /* 0x000000601c057812 */ /* 0x040fe400078efcff */
[----:B------:R-:W-:Y:S02]  /*0ca0*/  LOP3.LUT R4, R28, 0xa0, RZ, 0xfc, !PT ;  /* 0x000000a01c047812 */ /* 0x000fe400078efcff */
[----:B------:R-:W-:Y:S02]  /*0cb0*/  IADD3 R40, P1, PT, R38, UR9, RZ ;  /* 0x0000000926287c10 */ /* 0x000fe4000ff3e0ff */
[----:B------:R-:W-:-:S02]  /*0cc0*/  P2R R68, PR, RZ, 0x1 ;  /* 0x00000001ff447803 */ /* 0x000fc40000000000 */
[----:B------:R-:W-:Y:S02]  /*0cd0*/  ISETP.GE.AND P5, PT, R5, UR8, PT ;  /* 0x0000000805007c0c */ /* 0x000fe4000bfa6270 */
[----:B------:R-:W-:Y:S02]  /*0ce0*/  IADD3 R38, P0, PT, R38, UR14, RZ ;  /* 0x0000000e26267c10 */ /* 0x000fe4000ff1e0ff */
[----:B------:R-:W-:Y:S02]  /*0cf0*/  ISETP.GE.AND P3, PT, R4, UR8, PT ;  /* 0x0000000804007c0c */ /* 0x000fe4000bf66270 */
[C---:B------:R-:W-:Y:S02]  /*0d00*/  LOP3.LUT R5, R28.reuse, 0xc0, RZ, 0xfc, !PT ;  /* 0x000000c01c057812 */ /* 0x040fe400078efcff */
[----:B------:R-:W-:Y:S02]  /*0d10*/  LOP3.LUT R4, R28, 0xe0, RZ, 0xfc, !PT ;  /* 0x000000e01c047812 */ /* 0x000fe400078efcff */
[----:B------:R-:W-:-:S02]  /*0d20*/  IADD3.X R41, PT, PT, RZ, UR12, RZ, P1, !PT ;  /* 0x0000000cff297c10 */ /* 0x000fc40008ffe4ff */
[----:B------:R-:W-:Y:S02]  /*0d30*/  ISETP.NE.AND P1, PT, R66, RZ, PT ;  /* 0x000000ff4200720c */ /* 0x000fe40003f25270 */
[----:B------:R-:W-:Y:S01]  /*0d40*/  IADD3.X R39, PT, PT, RZ, UR13, RZ, P0, !PT ;  /* 0x0000000dff277c10 */ /* 0x000fe200087fe4ff */
[----:B------:R-:W2:Y:S01]  /*0d50*/  @!P6 LDG.E R11, desc[UR28][R6.64+0x100] ;  /* 0x0001001c060be981 */ /* 0x000ea2000c1e1900 */
[----:B------:R-:W-:Y:S01]  /*0d60*/  ISETP.GE.AND P2, PT, R5, UR8, PT ;  /* 0x0000000805007c0c */ /* 0x000fe2000bf46270 */
[----:B------:R-:W-:Y:S01]  /*0d70*/  HFMA2 R5, -RZ, RZ, 0, 0 ;  /* 0x00000000ff057431 */ /* 0x000fe200000001ff */
[----:B------:R-:W-:Y:S01]  /*0d80*/  ISETP.GE.AND P0, PT, R4, UR8, PT ;  /* 0x0000000804007c0c */ /* 0x000fe2000bf06270 */
[----:B------:R-:W3:Y:S01]  /*0d90*/  @!P5 LDG.E R12, desc[UR28][R6.64+0x180] ;  /* 0x0001801c060cd981 */ /* 0x000ee2000c1e1900 */
[C---:B------:R-:W-:Y:S02]  /*0da0*/  LOP3.LUT R8, R28.reuse, 0x80, RZ, 0xfc, !PT ;  /* 0x000000801c087812 */ /* 0x040fe400078efcff */
[----:B------:R-:W-:Y:S01]  /*0db0*/  LOP3.LUT R9, R28, 0x120, RZ, 0xfc, !PT ;  /* 0x000001201c097812 */ /* 0x000fe200078efcff */
[----:B------:R-:W4:Y:S01]  /*0dc0*/  @!P3 LDG.E R14, desc[UR28][R6.64+0x280] ;  /* 0x0002801c060eb981 */ /* 0x000f22000c1e1900 */
[----:B------:R-:W-:-:S02]  /*0dd0*/  ISETP.GE.AND P4, PT, R8, UR8, PT ;  /* 0x0000000808007c0c */ /* 0x000fc4000bf86270 */
[----:B------:R-:W-:Y:S01]  /*0de0*/  LOP3.LUT R8, R28, 0x100, RZ, 0xfc, !PT ;  /* 0x000001001c087812 */ /* 0x000fe200078efcff */
[----:B------:R-:W5:Y:S01]  /*0df0*/  @!P1 LDG.E R5, desc[UR28][R6.64] ;  /* 0x0000001c06059981 */ /* 0x000f62000c1e1900 */
[----:B------:R-:W-:Y:S02]  /*0e00*/  ISETP.GE.AND P1, PT, R24, UR8, PT ;  /* 0x0000000818007c0c */ /* 0x000fe4000bf26270 */
[----:B------:R-:W-:Y:S01]  /*0e10*/  P2R R69, PR, RZ, 0x1 ;  /* 0x00000001ff457803 */ /* 0x000fe20000000000 */
[----:B------:R-:W4:Y:S01]  /*0e20*/  @!P0 LDG.E R16, desc[UR28][R6.64+0x380] ;  /* 0x0003801c06108981 */ /* 0x000f22000c1e1900 */
[----:B------:R-:W-:Y:S02]  /*0e30*/  ISETP.GE.AND P0, PT, R8, UR8, PT ;  /* 0x0000000808007c0c */ /* 0x000fe4000bf06270 */
[C---:B------:R-:W-:Y:S01]  /*0e40*/  LOP3.LUT R19, R28.reuse, 0x140, RZ, 0xfc, !PT ;  /* 0x000001401c137812 */ /* 0x040fe200078efcff */
[----:B------:R-:W4:Y:S01]  /*0e50*/  @!P2 LDG.E R15, desc[UR28][R6.64+0x300] ;  /* 0x0003001c060fa981 */ /* 0x000f22000c1e1900 */
[----:B------:R-:W-:-:S02]  /*0e60*/  LOP3.LUT R20, R28, 0x160, RZ, 0xfc, !PT ;  /* 0x000001601c147812 */ /* 0x000fc400078efcff */
[----:B------:R-:W-:Y:S01]  /*0e70*/  P2R R71, PR, RZ, 0x1 ;  /* 0x00000001ff477803 */ /* 0x000fe20000000000 */
[----:B------:R-:W4:Y:S01]  /*0e80*/  @!P4 LDG.E R13, desc[UR28][R6.64+0x200] ;  /* 0x0002001c060dc981 */ /* 0x000f22000c1e1900 */
[C---:B------:R-:W-:Y:S02]  /*0e90*/  LOP3.LUT R23, R28.reuse, 0x180, RZ, 0xfc, !PT ;  /* 0x000001801c177812 */ /* 0x040fe400078efcff */
[----:B------:R-:W-:Y:S01]  /*0ea0*/  P2R R67, PR, RZ, 0x4 ;  /* 0x00000004ff437803 */ /* 0x000fe20000000000 */
[----:B------:R-:W2:Y:S01]  /*0eb0*/  @!P1 LDG.E R10, desc[UR28][R6.64+0x80] ;  /* 0x0000801c060a9981 */ /* 0x000ea2000c1e1900 */
[C---:B------:R-:W-:Y:S02]  /*0ec0*/  LOP3.LUT R24, R28.reuse, 0x1a0, RZ, 0xfc, !PT ;  /* 0x000001a01c187812 */ /* 0x040fe400078efcff */
[----:B------:R-:W-:Y:S01]  /*0ed0*/  LOP3.LUT R27, R28, 0x1c0, RZ, 0xfc, !PT ;  /* 0x000001c01c1b7812 */ /* 0x000fe200078efcff */
[----:B------:R-:W4:Y:S01]  /*0ee0*/  @!P0 LDG.E R17, desc[UR28][R6.64+0x400] ;  /* 0x0004001c06118981 */ /* 0x000f22000c1e1900 */
[----:B------:R-:W-:-:S02]  /*0ef0*/  ISETP.GE.AND P0, PT, R9, UR8, PT ;  /* 0x0000000809007c0c */ /* 0x000fc4000bf06270 */
[----:B------:R-:W-:Y:S02]  /*0f00*/  ISETP.GE.AND P1, PT, R19, UR8, PT ;  /* 0x0000000813007c0c */ /* 0x000fe4000bf26270 */
[----:B------:R-:W-:Y:S02]  /*0f10*/  P2R R75, PR, RZ, 0x8 ;  /* 0x00000008ff4b7803 */ /* 0x000fe40000000000 */
[----:B------:R-:W-:Y:S02]  /*0f20*/  LOP3.LUT R28, R28, 0x1e0, RZ, 0xfc, !PT ;  /* 0x000001e01c1c7812 */ /* 0x000fe400078efcff */
[----:B------:R-:W-:Y:S02]  /*0f30*/  ISETP.GE.AND P2, PT, R20, UR8, PT ;  /* 0x0000000814007c0c */ /* 0x000fe4000bf46270 */
[----:B------:R-:W-:Y:S02]  /*0f40*/  P2R R74, PR, RZ, 0x10 ;  /* 0x00000010ff4a7803 */ /* 0x000fe40000000000 */
[----:B------:R-:W-:Y:S01]  /*0f50*/  ISETP.GE.AND P3, PT, R23, UR8, PT ;  /* 0x0000000817007c0c */ /* 0x000fe2000bf66270 */
[----:B------:R-:W4:Y:S01]  /*0f60*/  @!P0 LDG.E R18, desc[UR28][R6.64+0x480] ;  /* 0x0004801c06128981 */ /* 0x000f22000c1e1900 */
[----:B------:R-:W-:-:S02]  /*0f70*/  P2R R72, PR, RZ, 0x20 ;  /* 0x00000020ff487803 */ /* 0x000fc40000000000 */
[----:B------:R-:W-:Y:S01]  /*0f80*/  ISETP.GE.AND P4, PT, R24, UR8, PT ;  /* 0x0000000818007c0c */ /* 0x000fe2000bf86270 */
[----:B------:R-:W4:Y:S01]  /*0f90*/  @!P1 LDG.E R21, desc[UR28][R6.64+0x500] ;  /* 0x0005001c06159981 */ /* 0x000f22000c1e1900 */
        /* <DEDUP_REMOVED lines=12> */
[----:B------:R-:W-:Y:S01]  /*1060*/  ISETP.NE.AND P0, PT, R71, RZ, PT ;  /* 0x000000ff4700720c */ /* 0x000fe20003f05270 */
[----:B0-----:R-:W-:Y:S01]  /*1070*/  ULEA UR25, UR8, UR25, 0x18 ;  /* 0x0000001908197291 */ /* 0x001fe2000f8ec0ff */
[C---:B-1----:R-:W-:Y:S01]  /*1080*/  LEA.HI.SX32 R4, R28.reuse, R28, 0x1b ;  /* 0x0000001c1c047211 */ /* 0x042fe200078fdaff */
[----:B------:R-:W-:Y:S01]  /*1090*/  HFMA2 R37, -RZ, RZ, 0, 0 ;  /* 0x00000000ff257431 */ /* 0x000fe200000001ff */
[C---:B------:R-:W-:Y:S02]  /*10a0*/  IADD3 R8, PT, PT, R28.reuse, 0x20, RZ ;  /* 0x000000201c087810 */ /* 0x040fe40007ffe0ff */
[----:B------:R-:W-:Y:S02]  /*10b0*/  CS2R R42, SRZ ;  /* 0x00000000002a7805 */ /* 0x000fe4000001ff00 */
[----:B------:R-:W-:Y:S02]  /*10c0*/  IADD3 R20, PT, PT, R28, 0x80, RZ ;  /* 0x000000801c147810 */ /* 0x000fe40007ffe0ff */
[----:B------:R-:W-:-:S02]  /*10d0*/  CS2R R44, SRZ ;  /* 0x00000000002c7805 */ /* 0x000fc4000001ff00 */
[----:B------:R-:W-:Y:S02]  /*10e0*/  LEA R4, R4, UR25, 0x2 ;  /* 0x0000001904047c11 */ /* 0x000fe4000f8e10ff */
[----:B------:R-:W-:Y:S02]  /*10f0*/  CS2R R46, SRZ ;  /* 0x00000000002e7805 */ /* 0x000fe4000001ff00 */
[----:B------:R-:W-:Y:S02]  /*1100*/  IADD3 R9, PT, PT, R28, 0x40, RZ ;  /* 0x000000401c097810 */ /* 0x000fe40007ffe0ff */
[----:B------:R-:W-:Y:S02]  /*1110*/  CS2R R48, SRZ ;  /* 0x0000000000307805 */ /* 0x000fe4000001ff00 */
[----:B------:R-:W-:Y:S02]  /*1120*/  LEA.HI.SX32 R8, R8, R28, 0x1b ;  /* 0x0000001c08087211 */ /* 0x000fe400078fdaff */
[----:B------:R-:W-:-:S02]  /*1130*/  CS2R R50, SRZ ;  /* 0x0000000000327805 */ /* 0x000fc4000001ff00 */
[-C--:B------:R-:W-:Y:S02]  /*1140*/  LEA.HI.SX32 R20, R20, R28.reuse, 0x1b ;  /* 0x0000001c14147211 */ /* 0x080fe400078fdaff */
[----:B------:R-:W-:Y:S02]  /*1150*/  CS2R R52, SRZ ;  /* 0x0000000000347805 */ /* 0x000fe4000001ff00 */
[C---:B------:R-:W-:Y:S02]  /*1160*/  IADD3 R19, PT, PT, R28.reuse, 0x60, RZ ;  /* 0x000000601c137810 */ /* 0x040fe40007ffe0ff */
[----:B------:R-:W-:Y:S02]  /*1170*/  CS2R R54, SRZ ;  /* 0x0000000000367805 */ /* 0x000fe4000001ff00 */
[----:B------:R-:W-:Y:S01]  /*1180*/  LEA.HI.SX32 R6, R9, R28, 0x1b ;  /* 0x0000001c09067211 */ /* 0x000fe200078fdaff */
[----:B------:R-:W0:Y:S01]  /*1190*/  LDCU UR8, c[0x0][0x38c] ;  /* 0x00007180ff0877ac */ /* 0x000e220008000800 */
[----:B------:R-:W-:-:S02]  /*11a0*/  IADD3 R23, PT, PT, R28, 0xa0, RZ ;  /* 0x000000a01c177810 */ /* 0x000fc40007ffe0ff */
[-C--:B------:R-:W-:Y:S02]  /*11b0*/  LEA.HI.SX32 R7, R19, R28.reuse, 0x1b ;  /* 0x0000001c13077211 */ /* 0x080fe400078fdaff */
[----:B------:R-:W-:Y:S02]  /*11c0*/  LEA R6, R6, UR25, 0x2 ;  /* 0x0000001906067c11 */ /* 0x000fe4000f8e10ff */
[C---:B------:R-:W-:Y:S02]  /*11d0*/  IADD3 R19, PT, PT, R28.reuse, 0xc0, RZ ;  /* 0x000000c01c137810 */ /* 0x040fe40007ffe0ff */
[----:B------:R-:W-:Y:S02]  /*11e0*/  LEA.HI.SX32 R9, R23, R28, 0x1b ;  /* 0x0000001c17097211 */ /* 0x000fe400078fdaff */
[C---:B------:R-:W-:Y:S02]  /*11f0*/  IADD3 R23, PT, PT, R28.reuse, 0x100, RZ ;  /* 0x000001001c177810 */ /* 0x040fe40007ffe0ff */
[----:B------:R-:W-:-:S02]  /*1200*/  IADD3 R24, PT, PT, R28, 0x120, RZ ;  /* 0x000001201c187810 */ /* 0x000fc40007ffe0ff */
[----:B------:R-:W-:Y:S02]  /*1210*/  LEA.HI.SX32 R19, R19, R28, 0x1b ;  /* 0x0000001c13137211 */ /* 0x000fe400078fdaff */
[----:B------:R-:W-:Y:S02]  /*1220*/  P2R R64, PR, RZ, 0x1 ;  /* 0x00000001ff407803 */ /* 0x000fe40000000000 */
[----:B------:R-:W-:Y:S02]  /*1230*/  LEA R7, R7, UR25, 0x2 ;  /* 0x0000001907077c11 */ /* 0x000fe4000f8e10ff */
[----:B------:R-:W-:Y:S02]  /*1240*/  IADD3 R27, PT, PT, R28, 0x140, RZ ;  /* 0x000001401c1b7810 */ /* 0x000fe40007ffe0ff */
[----:B------:R-:W-:Y:S02]  /*1250*/  ISETP.NE.AND P0, PT, R69, RZ, PT ;  /* 0x000000ff4500720c */ /* 0x000fe40003f05270 */
[----:B------:R-:W-:-:S02]  /*1260*/  LEA R9, R9, UR25, 0x2 ;  /* 0x0000001909097c11 */ /* 0x000fc4000f8e10ff */
[-C--:B------:R-:W-:Y:S02]  /*1270*/  LEA.HI.SX32 R23, R23, R28.reuse, 0x1b ;  /* 0x0000001c17177211 */ /* 0x080fe400078fdaff */
[-C--:B------:R-:W-:Y:S02]  /*1280*/  LEA.HI.SX32 R24, R24, R28.reuse, 0x1b ;  /* 0x0000001c18187211 */ /* 0x080fe400078fdaff */
[----:B------:R-:W-:Y:S02]  /*1290*/  LEA.HI.SX32 R27, R27, R28, 0x1b ;  /* 0x0000001c1b1b7211 */ /* 0x000fe400078fdaff */
        /* <DEDUP_REMOVED lines=14> */
[----:B-----5:R1:W-:Y:S02]  /*1380*/  STS [R4], R5 ;  /* 0x0000000504007388 */ /* 0x0203e40000000800 */
[----:B-1----:R-:W-:Y:S02]  /*1390*/  LEA R5, R8, UR25, 0x2 ;  /* 0x0000001908057c11 */ /* 0x002fe4000f8e10ff */
[----:B------:R-:W-:Y:S02]  /*13a0*/  LEA R8, R20, UR25, 0x2 ;  /* 0x0000001914087c11 */ /* 0x000fe4000f8e10ff */
[----:B------:R-:W-:Y:S01]  /*13b0*/  IADD3 R20, PT, PT, R28, 0xe0, RZ ;  /* 0x000000e01c147810 */ /* 0x000fe20007ffe0ff */
[----:B--2---:R1:W-:Y:S03]  /*13c0*/  STS [R5+0x80], R10 ;  /* 0x0000800a05007388 */ /* 0x0043e60000000800 */
[----:B------:R-:W-:Y:S01]  /*13d0*/  LEA.HI.SX32 R20, R20, R28, 0x1b ;  /* 0x0000001c14147211 */ /* 0x000fe200078fdaff */
[----:B------:R2:W-:Y:S04]  /*13e0*/  STS [R6+0x100], R11 ;  /* 0x0001000b06007388 */ /* 0x0005e80000000800 */
[----:B---3--:R3:W-:Y:S01]  /*13f0*/  STS [R7+0x180], R12 ;  /* 0x0001800c07007388 */ /* 0x0087e20000000800 */
[----:B-1----:R-:W-:-:S02]  /*1400*/  LEA R10, R19, UR25, 0x2 ;  /* 0x00000019130a7c11 */ /* 0x002fc4000f8e10ff */
[----:B--2---:R-:W-:Y:S02]  /*1410*/  LEA R11, R20, UR25, 0x2 ;  /* 0x00000019140b7c11 */ /* 0x004fe4000f8e10ff */
[C---:B------:R-:W-:Y:S01]  /*1420*/  IADD3 R20, PT, PT, R28.reuse, 0x180, RZ ;  /* 0x000001801c147810 */ /* 0x040fe20007ffe0ff */
[----:B----4-:R1:W-:Y:S01]  /*1430*/  STS [R8+0x200], R13 ;  /* 0x0002000d08007388 */ /* 0x0103e20000000800 */
[----:B------:R-:W-:Y:S02]  /*1440*/  IADD3 R19, PT, PT, R28, 0x160, RZ ;  /* 0x000001601c137810 */ /* 0x000fe40007ffe0ff */
[----:B---3--:R-:W-:Y:S01]  /*1450*/  LEA R12, R23, UR25, 0x2 ;  /* 0x00000019170c7c11 */ /* 0x008fe2000f8e10ff */
[----:B------:R2:W-:Y:S01]  /*1460*/  STS [R9+0x280], R14 ;  /* 0x0002800e09007388 */ /* 0x0005e20000000800 */
[----:B------:R-:W-:Y:S02]  /*1470*/  LEA.HI.SX32 R20, R20, R28, 0x1b ;  /* 0x0000001c14147211 */ /* 0x000fe400078fdaff */
[----:B------:R-:W-:Y:S01]  /*1480*/  IADD3 R23, PT, PT, R28, 0x1a0, RZ ;  /* 0x000001a01c177810 */ /* 0x000fe20007ffe0ff */
[----:B------:R-:W-:Y:S01]  /*1490*/  STS [R10+0x300], R15 ;  /* 0x0003000f0a007388 */ /* 0x000fe20000000800 */
[----:B-1----:R-:W-:-:S02]  /*14a0*/  LEA R13, R24, UR25, 0x2 ;  /* 0x00000019180d7c11 */ /* 0x002fc4000f8e10ff */
[C---:B------:R-:W-:Y:S01]  /*14b0*/  IADD3 R24, PT, PT, R28.reuse, 0x1c0, RZ ;  /* 0x000001c01c187810 */ /* 0x040fe20007ffe0ff */
[----:B------:R1:W-:Y:S01]  /*14c0*/  STS [R11+0x380], R16 ;  /* 0x000380100b007388 */ /* 0x0003e20000000800 */
[----:B--2---:R-:W-:Y:S02]  /*14d0*/  LEA R14, R27, UR25, 0x2 ;  /* 0x000000191b0e7c11 */ /* 0x004fe4000f8e10ff */
[----:B------:R-:W-:Y:S02]  /*14e0*/  IADD3 R27, PT, PT, R28, 0x1e0, RZ ;  /* 0x000001e01c1b7810 */ /* 0x000fe40007ffe0ff */
[-C--:B------:R-:W-:Y:S02]  /*14f0*/  LEA.HI.SX32 R19, R19, R28.reuse, 0x1b ;  /* 0x0000001c13137211 */ /* 0x080fe400078fdaff */
[----:B------:R-:W-:Y:S02]  /*1500*/  LEA.HI.SX32 R23, R23, R28, 0x1b ;  /* 0x0000001c17177211 */ /* 0x000fe400078fdaff */
[----:B-1----:R-:W-:-:S02]  /*1510*/  LEA R16, R20, UR25, 0x2 ;  /* 0x0000001914107c11 */ /* 0x002fc4000f8e10ff */
[----:B------:R-:W-:Y:S02]  /*1520*/  SHF.L.U32 R20, R28, 0x4, RZ ;  /* 0x000000041c147819 */ /* 0x000fe400000006ff */
[-C--:B------:R-:W-:Y:S01]  /*1530*/  LEA.HI.SX32 R24, R24, R28.reuse, 0x1b ;  /* 0x0000001c18187211 */ /* 0x080fe200078fdaff */
[----:B------:R1:W-:Y:S01]  /*1540*/  STS [R12+0x400], R17 ;  /* 0x000400110c007388 */ /* 0x0003e20000000800 */
[----:B------:R-:W-:Y:S02]  /*1550*/  LEA.HI.SX32 R27, R27, R28, 0x1b ;  /* 0x0000001c1b1b7211 */ /* 0x000fe400078fdaff */
[----:B------:R-:W-:Y:S01]  /*1560*/  LEA R15, R19, UR25, 0x2 ;  /* 0x00000019130f7c11 */ /* 0x000fe2000f8e10ff */
[----:B------:R2:W-:Y:S01]  /*1570*/  STS [R13+0x480], R18 ;  /* 0x000480120d007388 */ /* 0x0005e20000000800 */
[----:B------:R-:W-:Y:S02]  /*1580*/  LEA.HI.SX32 R20, R20, R20, 0x1b ;  /* 0x0000001414147211 */ /* 0x000fe400078fdaff */
[----:B------:R-:W-:Y:S01]  /*1590*/  LEA R19, R27, UR25, 0x2 ;  /* 0x000000191b137c11 */ /* 0x000fe2000f8e10ff */
[----:B------:R-:W-:Y:S01]  /*15a0*/  STS [R14+0x500], R21 ;  /* 0x000500150e007388 */ /* 0x000fe20000000800 */
[----:B-1----:R-:W-:-:S03]  /*15b0*/  LEA R17, R23, UR25, 0x2 ;  /* 0x0000001917117c11 */ /* 0x002fc6000f8e10ff */
[----:B------:R-:W-:Y:S01]  /*15c0*/  STS [R15+0x580], R22 ;  /* 0x000580160f007388 */ /* 0x000fe20000000800 */
[----:B--2---:R-:W-:-:S03]  /*15d0*/  LEA R18, R24, UR25, 0x2 ;  /* 0x0000001918127c11 */ /* 0x004fc6000f8e10ff */
        /* <DEDUP_REMOVED lines=24> */
[----:B------:R-:W-:-:S02]  /*1760*/  ISETP.NE.AND P0, PT, R57, RZ, PT ;  /* 0x000000ff3900720c */ /* 0x000fc40003f05270 */
        /* <DEDUP_REMOVED lines=42> */
[----:B------:R-:W-:Y:S01]  /*1a10*/  MOV R72, RZ ;  /* 0x000000ff00487202 */ /* 0x000fe20000000f00 */
[----:B-1----:R-:W-:Y:S01]  /*1a20*/  HFMA2 R41, -RZ, RZ, 0, 0 ;  /* 0x00000000ff297431 */ /* 0x002fe200000001ff */
        /* <DEDUP_REMOVED lines=35> */
[----:B-1----:R-:W-:Y:S01]  /*1c60*/  HFMA2 R37, -RZ, RZ, 0, 0 ;  /* 0x00000000ff257431 */ /* 0x002fe200000001ff */
[----:B------:R-:W-:Y:S06]  /*1c70*/  BAR.SYNC.DEFER_BLOCKING 0x0 ;  /* 0x0000000000007b1d */ /* 0x000fec0000010000 */
[----:B------:R-:W5:Y:S01]  /*1c80*/  @!P0 LDG.E R37, desc[UR28][R38.64] ;  /* 0x0000001c26258981 */ /* 0x000f62000c1e1900 */
[----:B------:R-:W-:-:S13]  /*1c90*/  ISETP.NE.AND P0, PT, R57, RZ, PT ;  /* 0x000000ff3900720c */ /* 0x000fda0003f05270 */
[----:B------:R-:W5:Y:S01]  /*1ca0*/  @!P0 LDG.E R72, desc[UR28][R38.64+0x80] ;  /* 0x0000801c26488981 */ /* 0x000f62000c1e1900 */
[----:B------:R-:W-:-:S13]  /*1cb0*/  ISETP.NE.AND P0, PT, R59, RZ, PT ;  /* 0x000000ff3b00720c */ /* 0x000fda0003f05270 */
[----:B------:R-:W5:Y:S01]  /*1cc0*/  @!P0 LDG.E R41, desc[UR28][R38.64+0x100] ;  /* 0x0001001c26298981 */ /* 0x000f62000c1e1900 */
[----:B------:R-:W-:Y:S01]  /*1cd0*/  ISETP.NE.AND P0, PT, R61, RZ, PT ;  /* 0x000000ff3d00720c */ /* 0x000fe20003f05270 */
[----:B--2---:R-:W-:-:S12]  /*1ce0*/  HFMA2 R43, -RZ, RZ, 0, 0 ;  /* 0x00000000ff2b7431 */ /* 0x004fd800000001ff */
[----:B------:R-:W2:Y:S01]  /*1cf0*/  @!P0 LDG.E R74, desc[UR28][R38.64+0x180] ;  /* 0x0001801c264a8981 */ /* 0x000ea2000c1e1900 */
[----:B------:R-:W-:-:S13]  /*1d00*/  ISETP.NE.AND P0, PT, R63, RZ, PT ;  /* 0x000000ff3f00720c */ /* 0x000fda0003f05270 */
        /* <DEDUP_REMOVED lines=8> */
[----:B----4-:R-:W-:-:S12]  /*1d90*/  HFMA2 R47, -RZ, RZ, 0, 0 ;  /* 0x00000000ff2f7431 */ /* 0x010fd800000001ff */
[----:B------:R-:W4:Y:S01]  /*1da0*/  @!P0 LDG.E R78, desc[UR28][R38.64+0x380] ;  /* 0x0003801c264e8981 */ /* 0x000f22000c1e1900 */
[----:B------:R-:W-:Y:S01]  /*1db0*/  ISETP.NE.AND P0, PT, R71, RZ, PT ;  /* 0x000000ff4700720c */ /* 0x000fe20003f05270 */
[----:B-----5:R-:W-:Y:S01]  /*1dc0*/  HFMA2 R49, -RZ, RZ, 0, 0 ;  /* 0x00000000ff317431 */ /* 0x020fe200000001ff */
[----:B------:R-:W-:Y:S01]  /*1dd0*/  MOV R80, RZ ;  /* 0x000000ff00507202 */ /* 0x000fe20000000f00 */
[----:B0-----:R-:W-:Y:S01]  /*1de0*/  HFMA2 R51, -RZ, RZ, 0, 0 ;  /* 0x00000000ff337431 */ /* 0x001fe200000001ff */
[----:B------:R-:W-:Y:S01]  /*1df0*/  MOV R82, RZ ;  /* 0x000000ff00527202 */ /* 0x000fe20000000f00 */
[----:B------:R-:W-:Y:S01]  /*1e00*/  HFMA2 R53, -RZ, RZ, 0, 0 ;  /* 0x00000000ff357431 */ /* 0x000fe200000001ff */
[----:B------:R-:W-:Y:S02]  /*1e10*/  MOV R84, RZ ;  /* 0x000000ff00547202 */ /* 0x000fe40000000f00 */
        /* <DEDUP_REMOVED lines=9> */
[----:B------:R0:W5:Y:S01]  /*1eb0*/  @!P6 LDG.E R86, desc[UR28][R38.64+0x780] ;  /* 0x0007801c2656e981 */ /* 0x000162000c1e1900 */
[----:B------:R-:W-:Y:S01]  /*1ec0*/  UISETP.GE.AND UP0, UPT, UR8, 0x1, UPT ;  /* 0x000000010800788c */ /* 0x000fe2000bf06270 */
[----:B------:R-:W-:-:S02]  /*1ed0*/  HFMA2 R61, -RZ, RZ, 0, 0 ;  /* 0x00000000ff3d7431 */ /* 0x000fc400000001ff */
[----:B------:R-:W-:Y:S01]  /*1ee0*/  HFMA2 R65, -RZ, RZ, 0, 0 ;  /* 0x00000000ff417431 */ /* 0x000fe200000001ff */
[----:B------:R-:W-:Y:S02]  /*1ef0*/  MOV R55, RZ ;  /* 0x000000ff00377202 */ /* 0x000fe40000000f00 */
[----:B------:R-:W-:Y:S02]  /*1f00*/  MOV R59, RZ ;  /* 0x000000ff003b7202 */ /* 0x000fe40000000f00 */
[----:B------:R-:W-:Y:S02]  /*1f10*/  MOV R63, RZ ;  /* 0x000000ff003f7202 */ /* 0x000fe40000000f00 */
[----:B0-----:R-:W-:Y:S02]  /*1f20*/  MOV R39, RZ ;  /* 0x000000ff00277202 */ /* 0x001fe40000000f00 */
[----:B------:R-:W-:Y:S01]  /*1f30*/  MOV R67, RZ ;  /* 0x000000ff00437202 */ /* 0x000fe20000000f00 */
        /* <DEDUP_REMOVED lines=50> */
[----:B------:R-:W-:Y:S02]  /*2260*/  HFMA2 R45, -RZ, RZ, 0, 0 ;  /* 0x00000000ff2d7431 */ /* 0x000fe400000001ff */
[----:B------:R-:W-:Y:S02]  /*2270*/  HFMA2 R49, -RZ, RZ, 0, 0 ;  /* 0x00000000ff317431 */ /* 0x000fe400000001ff */
[----:B------:R-:W-:Y:S02]  /*2280*/  HFMA2 R53, -RZ, RZ, 0, 0 ;  /* 0x00000000ff357431 */ /* 0x000fe400000001ff */
[----:B------:R-:W-:Y:S01]  /*2290*/  HFMA2 R57, -RZ, RZ, 0, 0 ;  /* 0x00000000ff397431 */ /* 0x000fe200000001ff */
[----:B------:R-:W-:Y:S01]  /*22a0*/  MOV R43, RZ ;  /* 0x000000ff002b7202 */ /* 0x000fe20000000f00 */
[----:B------:R-:W-:Y:S01]  /*22b0*/  FMUL.FTZ R69, R72, UR7 ;  /* 0x0000000748457c20 */ /* 0x000fe20008410000 */
        /* <DEDUP_REMOVED lines=22> */
[----:B------:R-:W-:Y:S01]  /*2420*/  FADD.FTZ R38, R40, UR6 ;  /* 0x0000000628267e21 */ /* 0x000fe20008010000 */
[----:B------:R-:W-:Y:S01]  /*2430*/  FADD.FTZ R40, R42, UR6 ;  /* 0x000000062a287e21 */ /* 0x000fe20008010000 */
[----:B------:R-:W-:Y:S01]  /*2440*/  FADD.FTZ R42, R44, UR6 ;  /* 0x000000062c2a7e21 */ /* 0x000fe20008010000 */
[----:B------:R-:W-:Y:S01]  /*2450*/  FADD.FTZ R44, R46, UR6 ;  /* 0x000000062e2c7e21 */ /* 0x000fe20008010000 */
[----:B------:R-:W-:Y:S01]  /*2460*/  USHF.L.U32 UR8, UR19, 0xa, URZ ;  /* 0x0000000a13087899 */ /* 0x000fe200080006ff */
[----:B------:R-:W-:Y:S01]  /*2470*/  FADD.FTZ R46, R48, UR6 ;  /* 0x00000006302e7e21 */ /* 0x000fe20008010000 */
[----:B------:R-:W-:Y:S01]  /*2480*/  FADD.FTZ R48, R50, UR6 ;  /* 0x0000000632307e21 */ /* 0x000fe20008010000 */
[----:B------:R-:W-:Y:S01]  /*2490*/  UISETP.NE.AND UP0, UPT, UR19, 0x1, UPT ;  /* 0x000000011300788c */ /* 0x000fe2000bf05270 */
[----:B------:R-:W-:Y:S01]  /*24a0*/  FADD.FTZ R50, R52, UR6 ;  /* 0x0000000634327e21 */ /* 0x000fe20008010000 */
[----:B------:R-:W-:Y:S01]  /*24b0*/  FADD.FTZ R52, R54, UR6 ;  /* 0x0000000636347e21 */ /* 0x000fe20008010000 */
[----:B------:R-:W-:Y:S01]  /*24c0*/  FADD.FTZ R54, R58, UR6 ;  /* 0x000000063a367e21 */ /* 0x000fe20008010000 */
[----:B------:R-:W-:Y:S01]  /*24d0*/  ULEA UR41, UR27, -UR8, 0x1 ;  /* 0x800000081b297291 */ /* 0x000fe2000f8e08ff */
[----:B------:R-:W-:Y:S01]  /*24e0*/  FADD.FTZ R58, R60, UR6 ;  /* 0x000000063c3a7e21 */ /* 0x000fe20008010000 */
[----:B------:R-:W-:Y:S01]  /*24f0*/  FADD.FTZ R60, R62, UR6 ;  /* 0x000000063e3c7e21 */ /* 0x000fe20008010000 */
[----:B------:R-:W-:Y:S01]  /*2500*/  SHF.L.U32 R96, R3, 0x5, RZ ;  /* 0x0000000503607819 */ /* 0x000fe200000006ff */
[----:B------:R-:W-:Y:S01]  /*2510*/  FADD.FTZ R62, R64, UR6 ;  /* 0x00000006403e7e21 */ /* 0x000fe20008010000 */
[----:B------:R-:W-:Y:S01]  /*2520*/  FADD.FTZ R64, R66, UR6 ;  /* 0x0000000642407e21 */ /* 0x000fe20008010000 */
[----:B------:R-:W-:Y:S01]  /*2530*/  UIADD3 UR8, UPT, UPT, UR41, 0x400, URZ ;  /* 0x0000040029087890 */ /* 0x000fe2000fffe0ff */
[----:B------:R-:W-:Y:S01]  /*2540*/  PLOP3.LUT P1, PT, PT, PT, UP0, 0x80, 0x8 ;  /* 0x000000000008781c */ /* 0x000fe20003f2f008 */
[----:B------:R-:W-:Y:S01]  /*2550*/  FADD.FTZ R66, R68, UR6 ;  /* 0x0000000644427e21 */ /* 0x000fe20008010000 */
[----:B------:R-:W-:Y:S01]  /*2560*/  FADD.FTZ R68, R70, UR6 ;  /* 0x0000000646447e21 */ /* 0x000fe20008010000 */
[----:B------:R-:W-:Y:S01]  /*2570*/  LOP3.LUT R100, R96, 0x7c1f, R3, 0xc8, !PT ;  /* 0x00007c1f60647812 */ /* 0x000fe200078ec803 */
[----:B0-----:R-:W-:Y:S01]  /*2580*/  UIMAD.WIDE.U32 UR10, UR40, UR30, URZ ;  /* 0x0000001e280a72a5 */ /* 0x001fe2000f8e00ff */
[----:B------:R-:W-:Y:S01]  /*2590*/  FADD.FTZ R70, R72, R72 ;  /* 0x0000004848467221 */ /* 0x000fe20000010000 */
        /* <DEDUP_REMOVED lines=18> */
[----:B------:R-:W-:Y:S01]  /*26c0*/  UIMAD UR40, UR40, UR31, UR11 ;  /* 0x0000001f282872a4 */ /* 0x000fe2000f8e020b */
[----:B------:R-:W-:Y:S01]  /*26d0*/  LOP3.LUT R123, R3, 0x1f, RZ, 0xc0, !PT ;  /* 0x0000001f037b7812 */ /* 0x000fe200078ec0ff */
[----:B------:R-:W0:Y:S01]  /*26e0*/  LDCU UR44, c[0x0][0x394] ;  /* 0x00007280ff2c77ac */ /* 0x000e220008000800 */
[----:B------:R-:W-:Y:S01]  /*26f0*/  ISETP.GE.AND P0, PT, R100, UR8, PT ;  /* 0x0000000864007c0c */ /* 0x000fe2000bf06270 */
[----:B------:R-:W1:Y:S01]  /*2700*/  LDCU UR45, c[0x0][0x38c] ;  /* 0x00007180ff2d77ac */ /* 0x000e620008000800 */
[----:B------:R-:W2:Y:S01]  /*2710*/  LDCU UR42, c[0x0][0x388] ;  /* 0x00007100ff2a77ac */ /* 0x000ea20008000800 */
[----:B------:R-:W3:Y:S01]  /*2720*/  LDCU.64 UR32, c[0x0][0x3a8] ;  /* 0x00007500ff2077ac */ /* 0x000ee20008000a00 */
[----:B------:R-:W4:Y:S01]  /*2730*/  LDCU.64 UR34, c[0x0][0x440] ;  /* 0x00008800ff2277ac */ /* 0x000f220008000a00 */
[----:B------:R-:W0:Y:S01]  /*2740*/  LDCU.64 UR36, c[0x0][0x4d0] ;  /* 0x00009a00ff2477ac */ /* 0x000e220008000a00 */
[----:B------:R-:W0:Y:S01]  /*2750*/  LDCU.64 UR38, c[0x0][0x4f0] ;  /* 0x00009e00ff2677ac */ /* 0x000e220008000a00 */
[----:B------:R-:W-:-:S06]  /*2760*/  UMOV UR8, URZ ;  /* 0x000000ff00087c82 */ /* 0x000fcc0008000000 */
.L_x_13535:
[----:B------:R-:W-:Y:S01]  /*2770*/  LOP3.LUT R122, R123, 0x7c00, R96, 0xf8, !PT ;  /* 0x00007c007b7a7812 */ /* 0x000fe200078ef860 */
[----:B------:R-:W-:Y:S01]  /*2780*/  UIADD3 UR25, UPT, UPT, UR41, 0x400, URZ ;  /* 0x0000040029197890 */ /* 0x000fe2000fffe0ff */
[----:B------:R-:W5:Y:S01]  /*2790*/  @!P0 LDC.64 R90, c[0x0][0x3c0] ;  /* 0x0000f000ff5a8b82 */ /* 0x000f620000000a00 */
[----:B0-----:R-:W-:Y:S01]  /*27a0*/  @!P0 MOV R88, R100 ;  /* 0x0000006400588202 */ /* 0x001fe20000000f00 */
[----:B------:R-:W-:Y:S01]  /*27b0*/  HFMA2 R184, -RZ, RZ, 0, 0 ;  /* 0x00000000ffb87431 */ /* 0x000fe200000001ff */
[C---:B------:R-:W-:Y:S02]  /*27c0*/  LOP3.LUT R134, R122.reuse, 0x20, RZ, 0xfc, !PT ;  /* 0x000000207a867812 */ /* 0x040fe400078efcff */
[----:B------:R-:W-:Y:S02]  /*27d0*/  LOP3.LUT R114, R122, 0x40, RZ, 0xfc, !PT ;  /* 0x000000407a727812 */ /* 0x000fe400078efcff */
[----:B------:R-:W-:Y:S02]  /*27e0*/  ISETP.GE.AND P2, PT, R134, UR25, PT ;  /* 0x0000001986007c0c */ /* 0x000fe4000bf46270 */
[----:B------:R-:W-:-:S02]  /*27f0*/  ISETP.GE.AND P3, PT, R114, UR25, PT ;  /* 0x0000001972007c0c */ /* 0x000fc4000bf66270 */
[----:B------:R-:W-:Y:S02]  /*2800*/  @!P0 MOV R89, RZ ;  /* 0x000000ff00598202 */ /* 0x000fe40000000f00 */
[C---:B------:R-:W-:Y:S02]  /*2810*/  LOP3.LUT R92, R122.reuse, 0x60, RZ, 0xfc, !PT ;  /* 0x000000607a5c7812 */ /* 0x040fe400078efcff */
[----:B------:R-:W-:Y:S02]  /*2820*/  LOP3.LUT R110, R122, 0x80, RZ, 0xfc, !PT ;  /* 0x000000807a6e7812 */ /* 0x000fe400078efcff */
[----:B------:R-:W-:-:S03]  /*2830*/  ISETP.GE.AND P4, PT, R92, UR25, PT ;  /* 0x000000195c007c0c */ /* 0x000fc6000bf86270 */
        /* <DEDUP_REMOVED lines=8> */
[----:B------:R-:W-:Y:S01]  /*28c0*/  ISETP.GE.AND P5, PT, R110, UR25, PT ;  /* 0x000000196e007c0c */ /* 0x000fe2000bfa6270 */
[----:B------:R-:W2:Y:S01]  /*28d0*/  @!P4 LDC.64 R118, c[0x0][0x3c0] ;  /* 0x0000f000ff76cb82 */ /* 0x000ea20000000a00 */
[----:B-1----:R-:W-:-:S04]  /*28e0*/  @!P2 IMAD.WIDE.U32 R90, R94, UR8, R134 ;  /* 0x000000085e5aac25 */ /* 0x002fc8000f8e0086 */
[----:B------:R-:W-:Y:S01]  /*28f0*/  @!P2 IMAD R89, R95, UR8, R91 ;  /* 0x000000085f59ac24 */ /* 0x000fe2000f8e025b */
[----:B------:R-:W-:-:S06]  /*2900*/  @!P2 LEA R88, P6, R90, UR24, 0x2 ;  /* 0x000000185a58ac11 */ /* 0x000fcc000f8c10ff */
[----:B------:R-:W1:Y:S01]  /*2910*/  @!P5 LDC.64 R94, c[0x0][0x3c0] ;  /* 0x0000f000ff5edb82 */ /* 0x000e620000000a00 */
[----:B------:R-:W-:Y:S01]  /*2920*/  @!P2 LEA.HI.X R89, R90, UR22, R89, 0x2, P6 ;  /* 0x000000165a59ac11 */ /* 0x000fe2000b0f1459 */
[----:B-----5:R-:W-:Y:S01]  /*2930*/  @!P3 IMAD.WIDE.U32 R90, R108, UR8, R114 ;  /* 0x000000086c5abc25 */ /* 0x020fe2000f8e0072 */
[----:B------:R-:W-:-:S03]  /*2940*/  LOP3.LUT R108, R122, 0xa0, RZ, 0xfc, !PT ;  /* 0x000000a07a6c7812 */ /* 0x000fc600078efcff */
[----:B----4-:R5:W4:Y:S01]  /*2950*/  @!P2 LDG.E R184, desc[UR28][R88.64] ;  /* 0x0000001c58b8a981 */ /* 0x010b22000c1e1900 */
[----:B------:R-:W-:Y:S01]  /*2960*/  ISETP.GE.AND P2, PT, R108, UR25, PT ;  /* 0x000000196c007c0c */ /* 0x000fe2000bf46270 */
[----:B------:R-:W-:Y:S02]  /*2970*/  @!P3 IMAD R91, R109, UR8, R91 ;  /* 0x000000086d5bbc24 */ /* 0x000fe4000f8e025b */
[----:B------:R-:W-:Y:S01]  /*2980*/  HFMA2 R115, -RZ, RZ, 0, 0 ;  /* 0x00000000ff737431 */ /* 0x000fe200000001ff */
[C---:B------:R-:W-:Y:S02]  /*2990*/  @!P3 LEA R112, P6, R90.reuse, UR24, 0x2 ;  /* 0x000000185a70bc11 */ /* 0x040fe4000f8c10ff */
[----:B------:R-:W-:Y:S02]  /*29a0*/  @!P4 MOV R93, RZ ;  /* 0x000000ff005dc202 */ /* 0x000fe40000000f00 */
[----:B------:R-:W-:Y:S01]  /*29b0*/  @!P3 LEA.HI.X R113, R90, UR22, R91, 0x2, P6 ;  /* 0x000000165a71bc11 */ /* 0x000fe2000b0f145b */
[----:B--2---:R-:W-:Y:S01]  /*29c0*/  @!P4 IMAD.WIDE.U32 R116, R118, UR8, R92 ;  /* 0x000000087674cc25 */ /* 0x004fe2000f8e005c */
[----:B------:R-:W-:-:S03]  /*29d0*/  LOP3.LUT R118, R122, 0xc0, RZ, 0xfc, !PT ;  /* 0x000000c07a767812 */ /* 0x000fc600078efcff */
[----:B------:R2:W4:Y:S01]  /*29e0*/  @!P3 LDG.E R115, desc[UR28][R112.64] ;  /* 0x0000001c7073b981 */ /* 0x000522000c1e1900 */
[----:B------:R-:W-:Y:S02]  /*29f0*/  HFMA2 R186, -RZ, RZ, 0, 0 ;  /* 0x00000000ffba7431 */ /* 0x000fe400000001ff */
[----:B-----5:R-:W-:Y:S01]  /*2a00*/  @!P4 IMAD R89, R119, UR8, R117 ;  /* 0x000000087759cc24 */ /* 0x020fe2000f8e0275 */
[----:B------:R-:W5:Y:S01]  /*2a10*/  @!P2 LDC.64 R90, c[0x0][0x3c0] ;  /* 0x0000f000ff5aab82 */ /* 0x000f620000000a00 */
[----:B------:R-:W-:Y:S02]  /*2a20*/  ISETP.GE.AND P3, PT, R118, UR25, PT ;  /* 0x0000001976007c0c */ /* 0x000fe4000bf66270 */
[C---:B------:R-:W-:Y:S02]  /*2a30*/  @!P4 LEA R120, P6, R116.reuse, UR24, 0x2 ;  /* 0x000000187478cc11 */ /* 0x040fe4000f8c10ff */
[----:B------:R-:W-:Y:S02]  /*2a40*/  @!P5 MOV R111, RZ ;  /* 0x000000ff006fd202 */ /* 0x000fe40000000f00 */
[----:B------:R-:W-:Y:S01]  /*2a50*/  @!P4 LEA.HI.X R121, R116, UR22, R89, 0x2, P6 ;  /* 0x000000167479cc11 */ /* 0x000fe2000b0f1459 */
[----:B-1----:R-:W-:Y:S01]  /*2a60*/  @!P5 IMAD.WIDE.U32 R116, R94, UR8, R110 ;  /* 0x000000085e74dc25 */ /* 0x002fe2000f8e006e */
[----:B------:R-:W-:-:S03]  /*2a70*/  LOP3.LUT R94, R122, 0xe0, RZ, 0xfc, !PT ;  /* 0x000000e07a5e7812 */ /* 0x000fc600078efcff */
[----:B------:R1:W4:Y:S01]  /*2a80*/  @!P4 LDG.E R186, desc[UR28][R120.64] ;  /* 0x0000001c78bac981 */ /* 0x000322000c1e1900 */
[----:B------:R-:W-:Y:S01]  /*2a90*/  HFMA2 R93, -RZ, RZ, 0, 0 ;  /* 0x00000000ff5d7431 */ /* 0x000fe200000001ff */
[----:B---3--:R-:W3:Y:S01]  /*2aa0*/  @!P3 LDC.64 R88, c[0x0][0x3c0] ;  /* 0x0000f000ff58bb82 */ /* 0x008ee20000000a00 */
[----:B------:R-:W-:Y:S01]  /*2ab0*/  ISETP.GE.AND P4, PT, R94, UR25, PT ;  /* 0x000000195e007c0c */ /* 0x000fe2000bf86270 */
[----:B------:R-:W-:Y:S01]  /*2ac0*/  @!P5 IMAD R95, R95, UR8, R117 ;  /* 0x000000085f5fdc24 */ /* 0x000fe2000f8e0275 */
[C---:B------:R-:W-:Y:S02]  /*2ad0*/  @!P5 LEA R124, P6, R116.reuse, UR24, 0x2 ;  /* 0x00000018747cdc11 */ /* 0x040fe4000f8c10ff */
[----:B------:R-:W-:Y:S02]  /*2ae0*/  @!P2 MOV R109, RZ ;  /* 0x000000ff006da202 */ /* 0x000fe40000000f00 */
[----:B------:R-:W-:Y:S02]  /*2af0*/  @!P5 LEA.HI.X R125, R116, UR22, R95, 0x2, P6 ;  /* 0x00000016747ddc11 */ /* 0x000fe4000b0f145f */
[----:B--2---:R-:W-:Y:S01]  /*2b00*/  LOP3.LUT R112, R122, 0x100, RZ, 0xfc, !PT ;  /* 0x000001007a707812 */ /* 0x004fe200078efcff */
[----:B-----5:R-:W-:-:S02]  /*2b10*/  @!P2 IMAD.WIDE.U32 R116, R90, UR8, R108 ;  /* 0x000000085a74ac25 */ /* 0x020fc4000f8e006c */
[----:B------:R2:W5:Y:S01]  /*2b20*/  @!P5 LDG.E R93, desc[UR28][R124.64] ;  /* 0x0000001c7c5dd981 */ /* 0x000562000c1e1900 */
[----:B------:R-:W-:Y:S01]  /*2b30*/  ISETP.GE.AND P5, PT, R112, UR25, PT ;  /* 0x0000001970007c0c */ /* 0x000fe2000bfa6270 */
[----:B-1----:R-:W1:Y:S01]  /*2b40*/  @!P4 LDC.64 R120, c[0x0][0x3c0] ;  /* 0x0000f000ff78cb82 */ /* 0x002e620000000a00 */
[----:B------:R-:W-:Y:S02]  /*2b50*/  @!P2 IMAD R91, R91, UR8, R117 ;  /* 0x000000085b5bac24 */ /* 0x000fe4000f8e0275 */
[----:B------:R-:W-:Y:S01]  /*2b60*/  HFMA2 R188, -RZ, RZ, 0, 0 ;  /* 0x00000000ffbc7431 */ /* 0x000fe200000001ff */
[C---:B------:R-:W-:Y:S02]  /*2b70*/  @!P2 LEA R130, P6, R116.reuse, UR24, 0x2 ;  /* 0x000000187482ac11 */ /* 0x040fe4000f8c10ff */
[----:B------:R-:W-:Y:S02]  /*2b80*/  @!P3 MOV R119, RZ ;  /* 0x000000ff0077b202 */ /* 0x000fe40000000f00 */
[----:B------:R-:W-:-:S02]  /*2b90*/  @!P2 LEA.HI.X R131, R116, UR22, R91, 0x2, P6 ;  /* 0x000000167483ac11 */ /* 0x000fc4000b0f145b */
[----:B------:R-:W-:Y:S01]  /*2ba0*/  LOP3.LUT R152, R122, 0x120, RZ, 0xfc, !PT ;  /* 0x000001207a987812 */ /* 0x000fe200078efcff */
[----:B---3--:R-:W-:Y:S02]  /*2bb0*/  @!P3 IMAD.WIDE.U32 R90, R88, UR8, R118 ;  /* 0x00000008585abc25 */ /* 0x008fe4000f8e0076 */
[----:B------:R3:W5:Y:S01]  /*2bc0*/  @!P2 LDG.E R188, desc[UR28][R130.64] ;  /* 0x0000001c82bca981 */ /* 0x000762000c1e1900 */
[----:B------:R-:W0:Y:S01]  /*2bd0*/  @!P5 LDC.64 R116, c[0x0][0x3c0] ;  /* 0x0000f000ff74db82 */ /* 0x000e220000000a00 */
[----:B------:R-:W-:Y:S01]  /*2be0*/  ISETP.GE.AND P2, PT, R152, UR25, PT ;  /* 0x0000001998007c0c */ /* 0x000fe2000bf46270 */
[----:B------:R-:W-:Y:S02]  /*2bf0*/  @!P3 IMAD R89, R89, UR8, R91 ;  /* 0x000000085959bc24 */ /* 0x000fe4000f8e025b */
[----:B------:R-:W-:Y:S01]  /*2c00*/  HFMA2 R109, -RZ, RZ, 0, 0 ;  /* 0x00000000ff6d7431 */ /* 0x000fe200000001ff */
[----:B------:R-:W-:Y:S02]  /*2c10*/  @!P3 LEA R126, P6, R90, UR24, 0x2 ;  /* 0x000000185a7ebc11 */ /* 0x000fe4000f8c10ff */
[----:B------:R-:W-:-:S02]  /*2c20*/  @!P4 MOV R95, RZ ;  /* 0x000000ff005fc202 */ /* 0x000fc40000000f00 */
[----:B------:R-:W-:Y:S02]  /*2c30*/  @!P3 LEA.HI.X R127, R90, UR22, R89, 0x2, P6 ;  /* 0x000000165a7fbc11 */ /* 0x000fe4000b0f1459 */
[----:B--2---:R-:W-:Y:S01]  /*2c40*/  LOP3.LUT R124, R122, 0x140, RZ, 0xfc, !PT ;  /* 0x000001407a7c7812 */ /* 0x004fe200078efcff */
[----:B-1----:R-:W-:-:S04]  /*2c50*/  @!P4 IMAD.WIDE.U32 R88, R120, UR8, R94 ;  /* 0x000000087858cc25 */ /* 0x002fc8000f8e005e */
[----:B------:R-:W-:Y:S01]  /*2c60*/  HFMA2 R182, -RZ, RZ, 0, 0 ;  /* 0x00000000ffb67431 */ /* 0x000fe200000001ff */
[----:B------:R1:W2:Y:S01]  /*2c70*/  @!P3 LDG.E R109, desc[UR28][R126.64] ;  /* 0x0000001c7e6db981 */ /* 0x0002a2000c1e1900 */
[----:B------:R-:W1:Y:S01]  /*2c80*/  @!P2 LDC.64 R90, c[0x0][0x3c0] ;  /* 0x0000f000ff5aab82 */ /* 0x000e620000000a00 */
[----:B------:R-:W-:Y:S01]  /*2c90*/  @!P4 IMAD R121, R121, UR8, R89 ;  /* 0x000000087979cc24 */ /* 0x000fe2000f8e0259 */
[----:B------:R-:W-:Y:S02]  /*2ca0*/  ISETP.GE.AND P3, PT, R124, UR25, PT ;  /* 0x000000197c007c0c */ /* 0x000fe4000bf66270 */
[C---:B---3--:R-:W-:Y:S02]  /*2cb0*/  @!P4 LEA R130, P6, R88.reuse, UR24, 0x2 ;  /* 0x000000185882cc11 */ /* 0x048fe4000f8c10ff */
[----:B------:R-:W-:Y:S02]  /*2cc0*/  @!P5 MOV R113, RZ ;  /* 0x000000ff0071d202 */ /* 0x000fe40000000f00 */
[----:B------:R-:W-:-:S02]  /*2cd0*/  @!P4 LEA.HI.X R131, R88, UR22, R121, 0x2, P6 ;  /* 0x000000165883cc11 */ /* 0x000fc4000b0f1479 */
[----:B------:R-:W-:Y:S01]  /*2ce0*/  LOP3.LUT R146, R122, 0x160, RZ, 0xfc, !PT ;  /* 0x000001607a927812 */ /* 0x000fe200078efcff */
[----:B0-----:R-:W-:Y:S02]  /*2cf0*/  @!P5 IMAD.WIDE.U32 R120, R116, UR8, R112 ;  /* 0x000000087478dc25 */ /* 0x001fe4000f8e0070 */
[----:B------:R0:W3:Y:S01]  /*2d00*/  @!P4 LDG.E R182, desc[UR28][R130.64] ;  /* 0x0000001c82b6c981 */ /* 0x0000e2000c1e1900 */
[----:B------:R-:W-:Y:S01]  /*2d10*/  ISETP.GE.AND P4, PT, R146, UR25, PT ;  /* 0x0000001992007c0c */ /* 0x000fe2000bf86270 */
[----:B------:R-:W0:Y:S01]  /*2d20*/  @!P3 LDC.64 R88, c[0x0][0x3c0] ;  /* 0x0000f000ff58bb82 */ /* 0x000e220000000a00 */
[----:B------:R-:W-:Y:S02]  /*2d30*/  @!P5 IMAD R117, R117, UR8, R121 ;  /* 0x000000087575dc24 */ /* 0x000fe4000f8e0279 */
[----:B------:R-:W-:Y:S01]  /*2d40*/  HFMA2 R95, -RZ, RZ, 0, 0 ;  /* 0x00000000ff5f7431 */ /* 0x000fe200000001ff */
[----:B------:R-:W-:Y:S02]  /*2d50*/  @!P5 LEA R132, P6, R120, UR24, 0x2 ;  /* 0x000000187884dc11 */ /* 0x000fe4000f8c10ff */
[----:B------:R-:W-:-:S02]  /*2d60*/  @!P2 MOV R153, RZ ;  /* 0x000000ff0099a202 */ /* 0x000fc40000000f00 */
[----:B------:R-:W-:Y:S02]  /*2d70*/  @!P5 LEA.HI.X R133, R120, UR22, R117, 0x2, P6 ;  /* 0x000000167885dc11 */ /* 0x000fe4000b0f1475 */
[----:B------:R-:W-:Y:S01]  /*2d80*/  LOP3.LUT R120, R122, 0x180, RZ, 0xfc, !PT ;  /* 0x000001807a787812 */ /* 0x000fe200078efcff */
[----:B-1----:R-:W-:Y:S01]  /*2d90*/  @!P2 IMAD.WIDE.U32 R126, R90, UR8, R152 ;  /* 0x000000085a7eac25 */ /* 0x002fe2000f8e0098 */
[----:B------:R-:W1:Y:S01]  /*2da0*/  @!P4 LDC.64 R116, c[0x0][0x3c0] ;  /* 0x0000f000ff74cb82 */ /* 0x000e620000000a00 */
[----:B------:R0:W3:Y:S01]  /*2db0*/  @!P5 LDG.E R95, desc[UR28][R132.64] ;  /* 0x0000001c845fd981 */ /* 0x0000e2000c1e1900 */
[----:B------:R-:W-:Y:S01]  /*2dc0*/  ISETP.GE.AND P5, PT, R120, UR25, PT ;  /* 0x0000001978007c0c */ /* 0x000fe2000bfa6270 */
[----:B------:R-:W-:Y:S02]  /*2dd0*/  @!P2 IMAD R91, R91, UR8, R127 ;  /* 0x000000085b5bac24 */ /* 0x000fe4000f8e027f */
[----:B------:R-:W-:Y:S01]  /*2de0*/  HFMA2 R190, -RZ, RZ, 0, 0 ;  /* 0x00000000ffbe7431 */ /* 0x000fe200000001ff */
[----:B0-----:R-:W-:-:S02]  /*2df0*/  @!P2 LEA R130, P6, R126, UR24, 0x2 ;  /* 0x000000187e82ac11 */ /* 0x001fc4000f8c10ff */
[----:B------:R-:W-:Y:S02]  /*2e00*/  @!P3 MOV R125, RZ ;  /* 0x000000ff007db202 */ /* 0x000fe40000000f00 */
[----:B------:R-:W-:Y:S02]  /*2e10*/  @!P2 LEA.HI.X R131, R126, UR22, R91, 0x2, P6 ;  /* 0x000000167e83ac11 */ /* 0x000fe4000b0f145b */
[----:B------:R-:W-:Y:S01]  /*2e20*/  LOP3.LUT R164, R122, 0x1a0, RZ, 0xfc, !PT ;  /* 0x000001a07aa47812 */ /* 0x000fe200078efcff */
[----:B------:R-:W-:Y:S02]  /*2e30*/  @!P3 IMAD.WIDE.U32 R126, R88, UR8, R124 ;  /* 0x00000008587ebc25 */ /* 0x000fe4000f8e007c */
[----:B------:R0:W3:Y:S01]  /*2e40*/  @!P2 LDG.E R190, desc[UR28][R130.64] ;  /* 0x0000001c82bea981 */ /* 0x0000e2000c1e1900 */
[----:B------:R-:W0:Y:S01]  /*2e50*/  @!P5 LDC.64 R90, c[0x0][0x3c0] ;  /* 0x0000f000ff5adb82 */ /* 0x000e220000000a00 */
[----:B------:R-:W-:Y:S01]  /*2e60*/  ISETP.GE.AND P2, PT, R164, UR25, PT ;  /* 0x00000019a4007c0c */ /* 0x000fe2000bf46270 */
[----:B------:R-:W-:-:S02]  /*2e70*/  @!P3 IMAD R89, R89, UR8, R127 ;  /* 0x000000085959bc24 */ /* 0x000fc4000f8e027f */
[----:B------:R-:W-:Y:S01]  /*2e80*/  HFMA2 R111, -RZ, RZ, 0, 0 ;  /* 0x00000000ff6f7431 */ /* 0x000fe200000001ff */
[C---:B------:R-:W-:Y:S02]  /*2e90*/  @!P3 LEA R132, P6, R126.reuse, UR24, 0x2 ;  /* 0x000000187e84bc11 */ /* 0x040fe4000f8c10ff */
[----:B------:R-:W-:Y:S02]  /*2ea0*/  @!P4 MOV R147, RZ ;  /* 0x000000ff0093c202 */ /* 0x000fe40000000f00 */
[----:B------:R-:W-:Y:S02]  /*2eb0*/  @!P3 LEA.HI.X R133, R126, UR22, R89, 0x2, P6 ;  /* 0x000000167e85bc11 */ /* 0x000fe4000b0f1459 */
[----:B------:R-:W-:Y:S01]  /*2ec0*/  LOP3.LUT R162, R122, 0x1c0, RZ, 0xfc, !PT ;  /* 0x000001c07aa27812 */ /* 0x000fe200078efcff */
[----:B-1----:R-:W-:-:S04]  /*2ed0*/  @!P4 IMAD.WIDE.U32 R126, R116, UR8, R146 ;  /* 0x00000008747ecc25 */ /* 0x002fc8000f8e0092 */
[----:B------:R-:W-:Y:S01]  /*2ee0*/  HFMA2 R192, -RZ, RZ, 0, 0 ;  /* 0x00000000ffc07431 */ /* 0x000fe200000001ff */
[----:B------:R1:W3:Y:S01]  /*2ef0*/  @!P3 LDG.E R111, desc[UR28][R132.64] ;  /* 0x0000001c846fb981 */ /* 0x0002e2000c1e1900 */
[----:B------:R-:W1:Y:S01]  /*2f00*/  @!P2 LDC.64 R88, c[0x0][0x3c0] ;  /* 0x0000f000ff58ab82 */ /* 0x000e620000000a00 */
[----:B------:R-:W-:Y:S01]  /*2f10*/  @!P4 IMAD R117, R117, UR8, R127 ;  /* 0x000000087575cc24 */ /* 0x000fe2000f8e027f */
[----:B------:R-:W-:Y:S02]  /*2f20*/  ISETP.GE.AND P3, PT, R162, UR25, PT ;  /* 0x00000019a2007c0c */ /* 0x000fe4000bf66270 */
[C---:B0-----:R-:W-:Y:S02]  /*2f30*/  @!P4 LEA R130, P6, R126.reuse, UR24, 0x2 ;  /* 0x000000187e82cc11 */ /* 0x041fe4000f8c10ff */
[----:B------:R-:W-:Y:S02]  /*2f40*/  @!P5 MOV R121, RZ ;  /* 0x000000ff0079d202 */ /* 0x000fe40000000f00 */
[----:B------:R-:W-:-:S02]  /*2f50*/  @!P4 LEA.HI.X R131, R126, UR22, R117, 0x2, P6 ;  /* 0x000000167e83cc11 */ /* 0x000fc4000b0f1475 */
[----:B------:R-:W-:Y:S01]  /*2f60*/  LOP3.LUT R160, R122, 0x1e0, RZ, 0xfc, !PT ;  /* 0x000001e07aa07812 */ /* 0x000fe200078efcff */
[----:B------:R-:W-:Y:S02]  /*2f70*/  @!P5 IMAD.WIDE.U32 R126, R90, UR8, R120 ;  /* 0x000000085a7edc25 */ /* 0x000fe4000f8e0078 */
        /* <DEDUP_REMOVED lines=11> */
[----:B------:R-:W3:Y:S01]  /*3030*/  @!P5 LDG.E R113, desc[UR28][R136.64] ;  /* 0x0000001c8871d981 */ /* 0x000ee2000c1e1900 */
[----:B------:R-:W-:Y:S01]  /*3040*/  ISETP.GE.AND P5, PT, R158, UR25, PT ;  /* 0x000000199e007c0c */ /* 0x000fe2000bfa6270 */
[----:B------:R-:W-:Y:S02]  /*3050*/  @!P2 IMAD R89, R89, UR8, R127 ;  /* 0x000000085959ac24 */ /* 0x000fe4000f8e027f */
[----:B------:R-:W-:Y:S01]  /*3060*/  HFMA2 R194, -RZ, RZ, 0, 0 ;  /* 0x00000000ffc27431 */ /* 0x000fe200000001ff */
[----:B------:R-:W-:-:S02]  /*3070*/  @!P2 LEA R132, P6, R126, UR24, 0x2 ;  /* 0x000000187e84ac11 */ /* 0x000fc4000f8c10ff */
[----:B------:R-:W-:Y:S02]  /*3080*/  @!P3 MOV R163, RZ ;  /* 0x000000ff00a3b202 */ /* 0x000fe40000000f00 */
[----:B------:R-:W-:Y:S02]  /*3090*/  @!P2 LEA.HI.X R133, R126, UR22, R89, 0x2, P6 ;  /* 0x000000167e85ac11 */ /* 0x000fe4000b0f1459 */
[----:B------:R-:W-:Y:S01]  /*30a0*/  LOP3.LUT R156, R122, 0x220, RZ, 0xfc, !PT ;  /* 0x000002207a9c7812 */ /* 0x000fe200078efcff */
[----:B0-----:R-:W-:Y:S02]  /*30b0*/  @!P3 IMAD.WIDE.U32 R130, R116, UR8, R162 ;  /* 0x000000087482bc25 */ /* 0x001fe4000f8e00a2 */
[----:B------:R-:W3:Y:S01]  /*30c0*/  @!P2 LDG.E R194, desc[UR28][R132.64] ;  /* 0x0000001c84c2a981 */ /* 0x000ee2000c1e1900 */
[----:B------:R-:W0:Y:S01]  /*30d0*/  @!P5 LDC.64 R88, c[0x0][0x3c0] ;  /* 0x0000f000ff58db82 */ /* 0x000e220000000a00 */
[----:B------:R-:W-:Y:S01]  /*30e0*/  ISETP.GE.AND P2, PT, R156, UR25, PT ;  /* 0x000000199c007c0c */ /* 0x000fe2000bf46270 */
[----:B------:R-:W-:Y:S01]  /*30f0*/  @!P3 IMAD R117, R117, UR8, R131 ;  /* 0x000000087575bc24 */ /* 0x000fe2000f8e0283 */
[----:B------:R-:W-:Y:S01]  /*3100*/  @!P3 LEA R126, P6, R130, UR24, 0x2 ;  /* 0x00000018827ebc11 */ /* 0x000fe2000f8c10ff */
[----:B------:R-:W-:Y:S01]  /*3110*/  HFMA2 R119, -RZ, RZ, 0, 0 ;  /* 0x00000000ff777431 */ /* 0x000fe200000001ff */
[----:B------:R-:W-:-:S02]  /*3120*/  @!P4 MOV R161, RZ ;  /* 0x000000ff00a1c202 */ /* 0x000fc40000000f00 */
[----:B------:R-:W-:Y:S02]  /*3130*/  @!P3 LEA.HI.X R127, R130, UR22, R117, 0x2, P6 ;  /* 0x00000016827fbc11 */ /* 0x000fe4000b0f1475 */
[----:B------:R-:W-:Y:S01]  /*3140*/  LOP3.LUT R154, R122, 0x240, RZ, 0xfc, !PT ;  /* 0x000002407a9a7812 */ /* 0x000fe200078efcff */
[----:B-1----:R-:W-:-:S04]  /*3150*/  @!P4 IMAD.WIDE.U32 R116, R90, UR8, R160 ;  /* 0x000000085a74cc25 */ /* 0x002fc8000f8e00a0 */
[----:B------:R-:W-:Y:S01]  /*3160*/  @!P4 IMAD R117, R91, UR8, R117 ;  /* 0x000000085b75cc24 */ /* 0x000fe2000f8e0275 */
[----:B------:R1:W3:Y:S01]  /*3170*/  @!P3 LDG.E R119, desc[UR28][R126.64] ;  /* 0x0000001c7e77b981 */ /* 0x0002e2000c1e1900 */
[----:B------:R-:W4:Y:S01]  /*3180*/  @!P2 LDC.64 R90, c[0x0][0x3c0] ;  /* 0x0000f000ff5aab82 */ /* 0x000f220000000a00 */
[----:B------:R-:W-:Y:S01]  /*3190*/  ISETP.GE.AND P3, PT, R154, UR25, PT ;  /* 0x000000199a007c0c */ /* 0x000fe2000bf66270 */
[----:B------:R-:W-:Y:S01]  /*31a0*/  HFMA2 R196, -RZ, RZ, 0, 0 ;  /* 0x00000000ffc47431 */ /* 0x000fe200000001ff */
[C---:B------:R-:W-:Y:S02]  /*31b0*/  @!P4 LEA R130, P6, R116.reuse, UR24, 0x2 ;  /* 0x000000187482cc11 */ /* 0x040fe4000f8c10ff */
[----:B------:R-:W-:Y:S02]  /*31c0*/  @!P5 MOV R159, RZ ;  /* 0x000000ff009fd202 */ /* 0x000fe40000000f00 */
[----:B------:R-:W-:Y:S02]  /*31d0*/  @!P4 LEA.HI.X R131, R116, UR22, R117, 0x2, P6 ;  /* 0x000000167483cc11 */ /* 0x000fe4000b0f1475 */
[----:B------:R-:W-:Y:S01]  /*31e0*/  LOP3.LUT R150, R122, 0x260, RZ, 0xfc, !PT ;  /* 0x000002607a967812 */ /* 0x000fe200078efcff */
[----:B0-----:R-:W-:-:S02]  /*31f0*/  @!P5 IMAD.WIDE.U32 R116, R88, UR8, R158 ;  /* 0x000000085874dc25 */ /* 0x001fc4000f8e009e */
[----:B------:R0:W3:Y:S01]  /*3200*/  @!P4 LDG.E R196, desc[UR28][R130.64] ;  /* 0x0000001c82c4c981 */ /* 0x0000e2000c1e1900 */
[----:B------:R-:W-:Y:S01]  /*3210*/  ISETP.GE.AND P4, PT, R150, UR25, PT ;  /* 0x0000001996007c0c */ /* 0x000fe2000bf86270 */
[----:B------:R-:W-:Y:S01]  /*3220*/  @!P5 IMAD R117, R89, UR8, R117 ;  /* 0x000000085975dc24 */ /* 0x000fe2000f8e0275 */
[C---:B-1----:R-:W-:Y:S01]  /*3230*/  @!P5 LEA R126, P6, R116.reuse, UR24, 0x2 ;  /* 0x00000018747edc11 */ /* 0x042fe2000f8c10ff */
[----:B------:R-:W1:Y:S01]  /*3240*/  @!P3 LDC.64 R88, c[0x0][0x3c0] ;  /* 0x0000f000ff58bb82 */ /* 0x000e620000000a00 */
[----:B------:R-:W-:Y:S01]  /*3250*/  @!P2 MOV R157, RZ ;  /* 0x000000ff009da202 */ /* 0x000fe20000000f00 */
[----:B------:R-:W-:Y:S01]  /*3260*/  HFMA2 R121, -RZ, RZ, 0, 0 ;  /* 0x00000000ff797431 */ /* 0x000fe200000001ff */
[----:B------:R-:W-:Y:S01]  /*3270*/  @!P5 LEA.HI.X R127, R116, UR22, R117, 0x2, P6 ;  /* 0x00000016747fdc11 */ /* 0x000fe2000b0f1475 */
[----:B----4-:R-:W-:Y:S01]  /*3280*/  @!P2 IMAD.WIDE.U32 R116, R90, UR8, R156 ;  /* 0x000000085a74ac25 */ /* 0x010fe2000f8e009c */
[----:B------:R-:W-:-:S03]  /*3290*/  LOP3.LUT R144, R122, 0x280, RZ, 0xfc, !PT ;  /* 0x000002807a907812 */ /* 0x000fc600078efcff */
[----:B------:R-:W-:Y:S01]  /*32a0*/  @!P2 IMAD R117, R91, UR8, R117 ;  /* 0x000000085b75ac24 */ /* 0x000fe2000f8e0275 */
[----:B------:R4:W3:Y:S01]  /*32b0*/  @!P5 LDG.E R121, desc[UR28][R126.64] ;  /* 0x0000001c7e79d981 */ /* 0x0008e2000c1e1900 */
[----:B------:R-:W4:Y:S01]  /*32c0*/  @!P4 LDC.64 R90, c[0x0][0x3c0] ;  /* 0x0000f000ff5acb82 */ /* 0x000f220000000a00 */
[----:B------:R-:W-:Y:S01]  /*32d0*/  @!P2 LEA R132, P5, R116, UR24, 0x2 ;  /* 0x000000187484ac11 */ /* 0x000fe2000f8a10ff */
[----:B------:R-:W-:Y:S01]  /*32e0*/  HFMA2 R125, -RZ, RZ, 0, 0 ;  /* 0x00000000ff7d7431 */ /* 0x000fe200000001ff */
[----:B------:R-:W-:Y:S02]  /*32f0*/  ISETP.GE.AND P6, PT, R144, UR25, PT ;  /* 0x0000001990007c0c */ /* 0x000fe4000bfc6270 */
[----:B------:R-:W-:Y:S02]  /*3300*/  LOP3.LUT R148, R122, 0x2a0, RZ, 0xfc, !PT ;  /* 0x000002a07a947812 */ /* 0x000fe400078efcff */
[----:B------:R-:W-:Y:S02]  /*3310*/  @!P3 MOV R155, RZ ;  /* 0x000000ff009bb202 */ /* 0x000fe40000000f00 */
[----:B------:R-:W-:-:S02]  /*3320*/  @!P2 LEA.HI.X R133, R116, UR22, R117, 0x2, P5 ;  /* 0x000000167485ac11 */ /* 0x000fc4000a8f1475 */
[----:B------:R-:W-:Y:S01]  /*3330*/  ISETP.GE.AND P5, PT, R148, UR25, PT ;  /* 0x0000001994007c0c */ /* 0x000fe2000bfa6270 */
[----:B-1----:R-:W-:Y:S02]  /*3340*/  @!P3 IMAD.WIDE.U32 R116, R88, UR8, R154 ;  /* 0x000000085874bc25 */ /* 0x002fe4000f8e009a */
[----:B------:R1:W3:Y:S01]  /*3350*/  @!P2 LDG.E R125, desc[UR28][R132.64] ;  /* 0x0000001c847da981 */ /* 0x0002e2000c1e1900 */
[----:B------:R-:W-:Y:S01]  /*3360*/  LOP3.LUT R142, R122, 0x2c0, RZ, 0xfc, !PT ;  /* 0x000002c07a8e7812 */ /* 0x000fe200078efcff */
[----:B------:R-:W-:Y:S01]  /*3370*/  @!P3 IMAD R117, R89, UR8, R117 ;  /* 0x000000085975bc24 */ /* 0x000fe2000f8e0275 */
[C---:B0-----:R-:W-:Y:S01]  /*3380*/  @!P3 LEA R130, P2, R116.reuse, UR24, 0x2 ;  /* 0x000000187482bc11 */ /* 0x041fe2000f8410ff */
[----:B------:R-:W0:Y:S01]  /*3390*/  @!P6 LDC.64 R88, c[0x0][0x3c0] ;  /* 0x0000f000ff58eb82 */ /* 0x000e220000000a00 */
[----:B------:R-:W-:Y:S01]  /*33a0*/  HFMA2 R135, -RZ, RZ, 0, 0 ;  /* 0x00000000ff877431 */ /* 0x000fe200000001ff */
[----:B------:R-:W-:Y:S02]  /*33b0*/  @!P4 MOV R151, RZ ;  /* 0x000000ff0097c202 */ /* 0x000fe40000000f00 */
[----:B------:R-:W-:-:S02]  /*33c0*/  @!P3 LEA.HI.X R131, R116, UR22, R117, 0x2, P2 ;  /* 0x000000167483bc11 */ /* 0x000fc400090f1475 */
[----:B------:R-:W-:Y:S01]  /*33d0*/  ISETP.GE.AND P2, PT, R142, UR25, PT ;  /* 0x000000198e007c0c */ /* 0x000fe2000bf46270 */
[----:B----4-:R-:W-:Y:S01]  /*33e0*/  @!P4 IMAD.WIDE.U32 R126, R90, UR8, R150 ;  /* 0x000000085a7ecc25 */ /* 0x010fe2000f8e0096 */
[----:B------:R-:W4:Y:S01]  /*33f0*/  @!P5 LDC.64 R116, c[0x0][0x3c0] ;  /* 0x0000f000ff74db82 */ /* 0x000f220000000a00 */
[----:B------:R4:W3:Y:S02]  /*3400*/  @!P3 LDG.E R135, desc[UR28][R130.64] ;  /* 0x0000001c8287b981 */ /* 0x0008e4000c1e1900 */
[----:B------:R-:W-:Y:S01]  /*3410*/  @!P4 IMAD R91, R91, UR8, R127 ;  /* 0x000000085b5bcc24 */ /* 0x000fe2000f8e027f */
[----:B------:R-:W-:Y:S01]  /*3420*/  @!P4 LEA R136, P3, R126, UR24, 0x2 ;  /* 0x000000187e88cc11 */ /* 0x000fe2000f8610ff */
[----:B------:R-:W-:Y:S01]  /*3430*/  HFMA2 R147, -RZ, RZ, 0, 0 ;  /* 0x00000000ff937431 */ /* 0x000fe200000001ff */
[----:B------:R-:W-:Y:S02]  /*3440*/  LOP3.LUT R140, R122, 0x2e0, RZ, 0xfc, !PT ;  /* 0x000002e07a8c7812 */ /* 0x000fe400078efcff */
[----:B------:R-:W-:-:S03]  /*3450*/  @!P4 LEA.HI.X R137, R126, UR22, R91, 0x2, P3 ;  /* 0x000000167e89cc11 */ /* 0x000fc600098f145b */
[----:B------:R-:W5:Y:S01]  /*3460*/  @!P2 LDC.64 R90, c[0x0][0x3c0] ;  /* 0x0000f000ff5aab82 */ /* 0x000f620000000a00 */
[----:B------:R-:W-:Y:S02]  /*3470*/  @!P6 MOV R145, RZ ;  /* 0x000000ff0091e202 */ /* 0x000fe40000000f00 */
[----:B------:R-:W-:Y:S02]  /*3480*/  ISETP.GE.AND P3, PT, R140, UR25, PT ;  /* 0x000000198c007c0c */ /* 0x000fe4000bf66270 */
[----:B------:R-:W-:Y:S01]  /*3490*/  @!P5 MOV R149, RZ ;  /* 0x000000ff0095d202 */ /* 0x000fe20000000f00 */
[----:B0-----:R-:W-:Y:S01]  /*34a0*/  @!P6 IMAD.WIDE.U32 R126, R88, UR8, R144 ;  /* 0x00000008587eec25 */ /* 0x001fe2000f8e0090 */
[----:B------:R0:W3:Y:S01]  /*34b0*/  @!P4 LDG.E R147, desc[UR28][R136.64] ;  /* 0x0000001c8893c981 */ /* 0x0000e2000c1e1900 */
[----:B------:R-:W-:Y:S02]  /*34c0*/  LOP3.LUT R138, R122, 0x300, RZ, 0xfc, !PT ;  /* 0x000003007a8a7812 */ /* 0x000fe400078efcff */
[----:B------:R-:W-:-:S02]  /*34d0*/  HFMA2 R145, -RZ, RZ, 0, 0 ;  /* 0x00000000ff917431 */ /* 0x000fc400000001ff */
[----:B------:R-:W-:Y:S01]  /*34e0*/  @!P6 IMAD R89, R89, UR8, R127 ;  /* 0x000000085959ec24 */ /* 0x000fe2000f8e027f */
[----:B-1----:R-:W-:Y:S01]  /*34f0*/  @!P6 LEA R132, P4, R126, UR24, 0x2 ;  /* 0x000000187e84ec11 */ /* 0x002fe2000f8810ff */
[----:B----4-:R-:W-:-:S03]  /*3500*/  @!P5 IMAD.WIDE.U32 R130, R116, UR8, R148 ;  /* 0x000000087482dc25 */ /* 0x010fc6000f8e0094 */
[----:B------:R-:W-:Y:S01]  /*3510*/  @!P6 LEA.HI.X R133, R126, UR22, R89, 0x2, P4 ;  /* 0x000000167e85ec11 */ /* 0x000fe2000a0f1459 */
[----:B------:R-:W-:Y:S01]  /*3520*/  @!P5 IMAD R117, R117, UR8, R131 ;  /* 0x000000087575dc24 */ /* 0x000fe2000f8e0283 */
[----:B------:R-:W1:Y:S01]  /*3530*/  @!P3 LDC.64 R88, c[0x0][0x3c0] ;  /* 0x0000f000ff58bb82 */ /* 0x000e620000000a00 */
[C---:B------:R-:W-:Y:S02]  /*3540*/  @!P5 LEA R126, P4, R130.reuse, UR24, 0x2 ;  /* 0x00000018827edc11 */ /* 0x040fe4000f8810ff */
[----:B------:R4:W3:Y:S01]  /*3550*/  @!P6 LDG.E R145, desc[UR28][R132.64] ;  /* 0x0000001c8491e981 */ /* 0x0008e2000c1e1900 */
[----:B------:R-:W-:Y:S02]  /*3560*/  @!P2 MOV R143, RZ ;  /* 0x000000ff008fa202 */ /* 0x000fe40000000f00 */
[----:B------:R-:W-:Y:S02]  /*3570*/  @!P5 LEA.HI.X R127, R130, UR22, R117, 0x2, P4 ;  /* 0x00000016827fdc11 */ /* 0x000fe4000a0f1475 */
[----:B------:R-:W-:Y:S01]  /*3580*/  ISETP.GE.AND P4, PT, R138, UR25, PT ;  /* 0x000000198a007c0c */ /* 0x000fe2000bf86270 */
[----:B-----5:R-:W-:Y:S01]  /*3590*/  @!P2 IMAD.WIDE.U32 R116, R90, UR8, R142 ;  /* 0x000000085a74ac25 */ /* 0x020fe2000f8e008e */
[----:B------:R-:W-:-:S02]  /*35a0*/  MOV R149, RZ ;  /* 0x000000ff00957202 */ /* 0x000fc40000000f00 */
[----:B0-----:R-:W-:Y:S01]  /*35b0*/  LOP3.LUT R136, R122, 0x320, RZ, 0xfc, !PT ;  /* 0x000003207a887812 */ /* 0x001fe200078efcff */
[----:B------:R-:W-:Y:S01]  /*35c0*/  @!P2 IMAD R91, R91, UR8, R117 ;  /* 0x000000085b5bac24 */ /* 0x000fe2000f8e0275 */
[----:B------:R-:W-:Y:S01]  /*35d0*/  @!P2 LEA R166, P6, R116, UR24, 0x2 ;  /* 0x0000001874a6ac11 */ /* 0x000fe2000f8c10ff */
[----:B------:R-:W-:Y:S01]  /*35e0*/  HFMA2 R143, -RZ, RZ, 0, 0 ;  /* 0x00000000ff8f7431 */ /* 0x000fe200000001ff */
[----:B------:R0:W5:Y:S01]  /*35f0*/  @!P5 LDG.E R149, desc[UR28][R126.64] ;  /* 0x0000001c7e95d981 */ /* 0x000162000c1e1900 */
[----:B------:R-:W-:Y:S02]  /*3600*/  ISETP.GE.AND P5, PT, R136, UR25, PT ;  /* 0x0000001988007c0c */ /* 0x000fe4000bfa6270 */
[----:B------:R-:W-:Y:S02]  /*3610*/  @!P2 LEA.HI.X R167, R116, UR22, R91, 0x2, P6 ;  /* 0x0000001674a7ac11 */ /* 0x000fe4000b0f145b */
[----:B------:R-:W2:Y:S01]  /*3620*/  @!P4 LDC.64 R90, c[0x0][0x3c0] ;  /* 0x0000f000ff5acb82 */ /* 0x000ea20000000a00 */
[----:B------:R-:W-:-:S02]  /*3630*/  @!P3 MOV R141, RZ ;  /* 0x000000ff008db202 */ /* 0x000fc40000000f00 */
[----:B----4-:R-:W-:Y:S01]  /*3640*/  LOP3.LUT R132, R122, 0x340, RZ, 0xfc, !PT ;  /* 0x000003407a847812 */ /* 0x010fe200078efcff */
[----:B------:R4:W5:Y:S01]  /*3650*/  @!P2 LDG.E R143, desc[UR28][R166.64] ;  /* 0x0000001ca68fa981 */ /* 0x000962000c1e1900 */
[----:B-1----:R-:W-:Y:S02]  /*3660*/  @!P3 IMAD.WIDE.U32 R130, R88, UR8, R140 ;  /* 0x000000085882bc25 */ /* 0x002fe4000f8e008c */
[----:B------:R-:W-:Y:S02]  /*3670*/  ISETP.GE.AND P6, PT, R132, UR25, PT ;  /* 0x0000001984007c0c */ /* 0x000fe4000bfc6270 */
[----:B0-----:R-:W0:Y:S01]  /*3680*/  @!P5 LDC.64 R126, c[0x0][0x3c0] ;  /* 0x0000f000ff7edb82 */ /* 0x001e220000000a00 */
[----:B------:R-:W-:Y:S01]  /*3690*/  @!P3 IMAD R89, R89, UR8, R131 ;  /* 0x000000085959bc24 */ /* 0x000fe2000f8e0283 */
[----:B------:R-:W-:Y:S02]  /*36a0*/  @!P3 LEA R172, P2, R130, UR24, 0x2 ;  /* 0x0000001882acbc11 */ /* 0x000fe4000f8410ff */
[----:B------:R-:W-:-:S02]  /*36b0*/  LOP3.LUT R116, R122, 0x360, RZ, 0xfc, !PT ;  /* 0x000003607a747812 */ /* 0x000fc400078efcff */
[----:B------:R-:W-:Y:S02]  /*36c0*/  @!P3 LEA.HI.X R173, R130, UR22, R89, 0x2, P2 ;  /* 0x0000001682adbc11 */ /* 0x000fe400090f1459 */
[----:B------:R-:W-:Y:S02]  /*36d0*/  ISETP.GE.AND P2, PT, R116, UR25, PT ;  /* 0x0000001974007c0c */ /* 0x000fe4000bf46270 */
[----:B------:R-:W-:Y:S01]  /*36e0*/  @!P4 MOV R139, RZ ;  /* 0x000000ff008bc202 */ /* 0x000fe20000000f00 */
[----:B------:R-:W1:Y:S02]  /*36f0*/  @!P6 LDC.64 R88, c[0x0][0x3c0] ;  /* 0x0000f000ff58eb82 */ /* 0x000e640000000a00 */
[----:B--2---:R-:W-:Y:S01]  /*3700*/  @!P4 IMAD.WIDE.U32 R130, R90, UR8, R138 ;  /* 0x000000085a82cc25 */ /* 0x004fe2000f8e008a */
[----:B------:R-:W-:-:S03]  /*3710*/  MOV R198, RZ ;  /* 0x000000ff00c67202 */ /* 0x000fc60000000f00 */
[----:B------:R-:W-:-:S04]  /*3720*/  @!P4 IMAD R117, R91, UR8, R131 ;  /* 0x000000085b75cc24 */ /* 0x000fc8000f8e0283 */
[----:B------:R-:W2:Y:S01]  /*3730*/  @!P2 LDC.64 R90, c[0x0][0x3c0] ;  /* 0x0000f000ff5aab82 */ /* 0x000ea20000000a00 */
[----:B------:R-:W-:Y:S01]  /*3740*/  @!P5 MOV R137, RZ ;  /* 0x000000ff0089d202 */ /* 0x000fe20000000f00 */
[----:B------:R-:W-:Y:S01]  /*3750*/  HFMA2 R141, -RZ, RZ, 0, 0 ;  /* 0x00000000ff8d7431 */ /* 0x000fe200000001ff */
[----:B------:R-:W5:Y:S01]  /*3760*/  @!P3 LDG.E R198, desc[UR28][R172.64] ;  /* 0x0000001cacc6b981 */ /* 0x000f62000c1e1900 */
[----:B------:R-:W-:Y:S01]  /*3770*/  @!P4 LEA R170, P3, R130, UR24, 0x2 ;  /* 0x0000001882aacc11 */ /* 0x000fe2000f8610ff */
[----:B------:R-:W-:Y:S02]  /*3780*/  HFMA2 R200, -RZ, RZ, 0, 0 ;  /* 0x00000000ffc87431 */ /* 0x000fe400000001ff */
[----:B0-----:R-:W-:Y:S01]  /*3790*/  @!P5 IMAD.WIDE.U32 R168, R126, UR8, R136 ;  /* 0x000000087ea8dc25 */ /* 0x001fe2000f8e0088 */
[----:B------:R-:W-:Y:S02]  /*37a0*/  @!P6 MOV R133, RZ ;  /* 0x000000ff0085e202 */ /* 0x000fe40000000f00 */
[----:B------:R-:W-:Y:S01]  /*37b0*/  @!P4 LEA.HI.X R171, R130, UR22, R117, 0x2, P3 ;  /* 0x0000001682abcc11 */ /* 0x000fe200098f1475 */
[----:B------:R-:W-:Y:S01]  /*37c0*/  @!P5 IMAD R127, R127, UR8, R169 ;  /* 0x000000087f7fdc24 */ /* 0x000fe2000f8e02a9 */
[----:B----4-:R-:W-:Y:S01]  /*37d0*/  @!P5 LEA R166, P3, R168, UR24, 0x2 ;  /* 0x00000018a8a6dc11 */ /* 0x010fe2000f8610ff */
[----:B------:R1:W4:Y:S01]  /*37e0*/  @!P0 LDG.E R141, desc[UR28][R128.64] ;  /* 0x0000001c808d8981 */ /* 0x000322000c1e1900 */
[----:B------:R-:W-:-:S02]  /*37f0*/  LOP3.LUT R130, R122, 0x380, RZ, 0xfc, !PT ;  /* 0x000003807a827812 */ /* 0x000fc400078efcff */
[----:B------:R-:W-:Y:S01]  /*3800*/  MOV R202, RZ ;  /* 0x000000ff00ca7202 */ /* 0x000fe20000000f00 */
[----:B------:R-:W5:Y:S01]  /*3810*/  @!P4 LDG.E R200, desc[UR28][R170.64] ;  /* 0x0000001caac8c981 */ /* 0x000f62000c1e1900 */
[----:B------:R-:W-:Y:S02]  /*3820*/  @!P5 LEA.HI.X R167, R168, UR22, R127, 0x2, P3 ;  /* 0x00000016a8a7dc11 */ /* 0x000fe400098f147f */
[----:B------:R-:W-:Y:S02]  /*3830*/  ISETP.GE.AND P4, PT, R130, UR25, PT ;  /* 0x0000001982007c0c */ /* 0x000fe4000bf86270 */
[----:B------:R-:W-:Y:S01]  /*3840*/  @!P2 MOV R117, RZ ;  /* 0x000000ff0075a202 */ /* 0x000fe20000000f00 */
[----:B-1----:R-:W-:Y:S01]  /*3850*/  @!P6 IMAD.WIDE.U32 R128, R88, UR8, R132 ;  /* 0x000000085880ec25 */ /* 0x002fe2000f8e0084 */
[----:B------:R-:W-:Y:S01]  /*3860*/  LOP3.LUT R126, R122, 0x3a0, RZ, 0xfc, !PT ;  /* 0x000003a07a7e7812 */ /* 0x000fe200078efcff */
[----:B------:R0:W5:Y:S02]  /*3870*/  @!P5 LDG.E R202, desc[UR28][R166.64] ;  /* 0x0000001ca6cad981 */ /* 0x000164000c1e1900 */
[----:B------:R-:W-:-:S02]  /*3880*/  HFMA2 R204, -RZ, RZ, 0, 0 ;  /* 0x00000000ffcc7431 */ /* 0x000fc400000001ff */
[----:B------:R-:W-:Y:S01]  /*3890*/  @!P6 IMAD R127, R89, UR8, R129 ;  /* 0x00000008597fec24 */ /* 0x000fe2000f8e0281 */
[----:B------:R-:W-:Y:S01]  /*38a0*/  @!P6 LEA R176, P5, R128, UR24, 0x2 ;  /* 0x0000001880b0ec11 */ /* 0x000fe2000f8a10ff */
[----:B--2---:R-:W-:Y:S01]  /*38b0*/  @!P2 IMAD.WIDE.U32 R88, R90, UR8, R116 ;  /* 0x000000085a58ac25 */ /* 0x004fe2000f8e0074 */
[----:B------:R-:W-:Y:S02]  /*38c0*/  ISETP.GE.AND P3, PT, R126, UR25, PT ;  /* 0x000000197e007c0c */ /* 0x000fe4000bf66270 */
[----:B------:R-:W-:Y:S01]  /*38d0*/  @!P6 LEA.HI.X R177, R128, UR22, R127, 0x2, P5 ;  /* 0x0000001680b1ec11 */ /* 0x000fe2000a8f147f */
[----:B------:R-:W-:Y:S01]  /*38e0*/  @!P2 IMAD R91, R91, UR8, R89 ;  /* 0x000000085b5bac24 */ /* 0x000fe2000f8e0259 */
[----:B------:R-:W-:Y:S01]  /*38f0*/  @!P2 LEA R174, P5, R88, UR24, 0x2 ;  /* 0x0000001858aeac11 */ /* 0x000fe2000f8a10ff */
[----:B------:R-:W1:Y:S01]  /*3900*/  @!P4 LDC.64 R172, c[0x0][0x3c0] ;  /* 0x0000f000ffaccb82 */ /* 0x000e620000000a00 */
[----:B0-----:R-:W-:Y:S01]  /*3910*/  LOP3.LUT R166, R122, 0x3c0, RZ, 0xfc, !PT ;  /* 0x000003c07aa67812 */ /* 0x001fe200078efcff */
[----:B------:R0:W2:Y:S01]  /*3920*/  @!P6 LDG.E R204, desc[UR28][R176.64] ;  /* 0x0000001cb0cce981 */ /* 0x0000a2000c1e1900 */
[----:B------:R-:W-:-:S02]  /*3930*/  LOP3.LUT R128, R96, 0x3e0, R123, 0xfe, !PT ;  /* 0x000003e060807812 */ /* 0x000fc400078efe7b */
[----:B------:R-:W-:Y:S02]  /*3940*/  @!P2 LEA.HI.X R175, R88, UR22, R91, 0x2, P5 ;  /* 0x0000001658afac11 */ /* 0x000fe4000a8f145b */
[----:B------:R-:W-:Y:S01]  /*3950*/  ISETP.GE.AND P6, PT, R166, UR25, PT ;  /* 0x00000019a6007c0c */ /* 0x000fe2000bfc6270 */
[----:B------:R-:W0:Y:S01]  /*3960*/  @!P3 LDC.64 R170, c[0x0][0x3c0] ;  /* 0x0000f000ffaabb82 */ /* 0x000e220000000a00 */
[----:B------:R-:W-:Y:S02]  /*3970*/  ISETP.GE.AND P5, PT, R128, UR25, PT ;  /* 0x0000001980007c0c */ /* 0x000fe4000bfa6270 */
[----:B------:R-:W-:-:S09]  /*3980*/  @!P4 MOV R131, RZ ;  /* 0x000000ff0083c202 */ /* 0x000fd20000000f00 */
[----:B------:R-:W0:Y:S01]  /*3990*/  @!P6 LDC.64 R90, c[0x0][0x3c0] ;  /* 0x0000f000ff5aeb82 */ /* 0x000e220000000a00 */
[----:B------:R-:W-:-:S07]  /*39a0*/  MOV R206, RZ ;  /* 0x000000ff00ce7202 */ /* 0x000fce0000000f00 */
[----:B------:R-:W0:Y:S01]  /*39b0*/  @!P5 LDC.64 R88, c[0x0][0x3c0] ;  /* 0x0000f000ff58db82 */ /* 0x000e220000000a00 */
[----:B-1----:R-:W-:Y:S01]  /*39c0*/  @!P4 IMAD.WIDE.U32 R168, R172, UR8, R130 ;  /* 0x00000008aca8cc25 */ /* 0x002fe2000f8e0082 */
[----:B------:R-:W-:Y:S01]  /*39d0*/  @!P3 MOV R127, RZ ;  /* 0x000000ff007fb202 */ /* 0x000fe20000000f00 */
[----:B------:R1:W2:Y:S02]  /*39e0*/  @!P2 LDG.E R206, desc[UR28][R174.64] ;  /* 0x0000001caecea981 */ /* 0x0002a4000c1e1900 */
[----:B------:R-:W-:Y:S01]  /*39f0*/  @!P4 IMAD R173, R173, UR8, R169 ;  /* 0x00000008adadcc24 */ /* 0x000fe2000f8e02a9 */
[----:B------:R-:W-:Y:S01]  /*3a00*/  @!P4 LEA R172, P2, R168, UR24, 0x2 ;  /* 0x00000018a8accc11 */ /* 0x000fe2000f8410ff */
[----:B0-----:R-:W-:Y:S01]  /*3a10*/  @!P3 IMAD.WIDE.U32 R176, R170, UR8, R126 ;  /* 0x00000008aab0bc25 */ /* 0x001fe2000f8e007e */
[----:B------:R-:W-:Y:S02]  /*3a20*/  @!P6 MOV R167, RZ ;  /* 0x000000ff00a7e202 */ /* 0x000fe40000000f00 */
[----:B------:R-:W-:Y:S01]  /*3a30*/  @!P4 LEA.HI.X R173, R168, UR22, R173, 0x2, P2 ;  /* 0x00000016a8adcc11 */ /* 0x000fe200090f14ad */
[----:B------:R-:W-:Y:S01]  /*3a40*/  @!P3 IMAD R171, R171, UR8, R177 ;  /* 0x00000008ababbc24 */ /* 0x000fe2000f8e02b1 */
[----:B------:R-:W-:-:S02]  /*3a50*/  @!P3 LEA R168, P2, R176, UR24, 0x2 ;  /* 0x00000018b0a8bc11 */ /* 0x000fc4000f8410ff */
[----:B------:R-:W-:Y:S02]  /*3a60*/  @!P5 MOV R129, RZ ;  /* 0x000000ff0081d202 */ /* 0x000fe40000000f00 */
[----:B------:R-:W-:Y:S01]  /*3a70*/  MOV R210, RZ ;  /* 0x000000ff00d27202 */ /* 0x000fe20000000f00 */
[----:B-1----:R-:W-:Y:S01]  /*3a80*/  @!P6 IMAD.WIDE.U32 R174, R90, UR8, R166 ;  /* 0x000000085aaeec25 */ /* 0x002fe2000f8e00a6 */
[----:B------:R-:W-:-:S03]  /*3a90*/  @!P3 LEA.HI.X R169, R176, UR22, R171, 0x2, P2 ;  /* 0x00000016b0a9bc11 */ /* 0x000fc600090f14ab */
[----:B------:R-:W-:Y:S02]  /*3aa0*/  HFMA2 R208, -RZ, RZ, 0, 0 ;  /* 0x00000000ffd07431 */ /* 0x000fe400000001ff */
[----:B------:R-:W-:Y:S02]  /*3ab0*/  @!P6 IMAD R117, R91, UR8, R175 ;  /* 0x000000085b75ec24 */ /* 0x000fe4000f8e02af */
[----:B------:R-:W-:Y:S01]  /*3ac0*/  HFMA2 R212, -RZ, RZ, 0, 0 ;  /* 0x00000000ffd47431 */ /* 0x000fe200000001ff */
[----:B------:R-:W2:Y:S01]  /*3ad0*/  @!P3 LDG.E R210, desc[UR28][R168.64] ;  /* 0x0000001ca8d2b981 */ /* 0x000ea2000c1e1900 */
[----:B------:R-:W-:Y:S01]  /*3ae0*/  @!P5 IMAD.WIDE.U32 R170, R88, UR8, R128 ;  /* 0x0000000858aadc25 */ /* 0x000fe2000f8e0080 */
[----:B------:R-:W-:-:S03]  /*3af0*/  @!P6 LEA R88, P2, R174, UR24, 0x2 ;  /* 0x00000018ae58ec11 */ /* 0x000fc6000f8410ff */
[----:B------:R-:W-:Y:S01]  /*3b00*/  @!P5 IMAD R91, R89, UR8, R171 ;  /* 0x00000008595bdc24 */ /* 0x000fe2000f8e02ab */
[----:B------:R-:W-:Y:S01]  /*3b10*/  @!P5 LEA R90, P3, R170, UR24, 0x2 ;  /* 0x00000018aa5adc11 */ /* 0x000fe2000f8610ff */
[----:B------:R-:W2:Y:S01]  /*3b20*/  @!P4 LDG.E R208, desc[UR28][R172.64] ;  /* 0x0000001cacd0c981 */ /* 0x000ea2000c1e1900 */
[----:B------:R-:W-:Y:S02]  /*3b30*/  @!P6 LEA.HI.X R89, R174, UR22, R117, 0x2, P2 ;  /* 0x00000016ae59ec11 */ /* 0x000fe400090f1475 */
[----:B------:R-:W-:Y:S02]  /*3b40*/  MOV R214, RZ ;  /* 0x000000ff00d67202 */ /* 0x000fe40000000f00 */
[----:B------:R-:W-:Y:S01]  /*3b50*/  @!P5 LEA.HI.X R91, R170, UR22, R91, 0x2, P3 ;  /* 0x00000016aa5bdc11 */ /* 0x000fe200098f145b */
[----:B------:R0:W2:Y:S04]  /*3b60*/  @!P6 LDG.E R212, desc[UR28][R88.64] ;  /* 0x0000001c58d4e981 */ /* 0x0000a8000c1e1900 */
[----:B------:R1:W2:Y:S01]  /*3b70*/  @!P5 LDG.E R214, desc[UR28][R90.64] ;  /* 0x0000001c5ad6d981 */ /* 0x0002a2000c1e1900 */
[----:B------:R-:W0:Y:S01]  /*3b80*/  S2R R117, SR_LANEID ;  /* 0x0000000000757919 */ /* 0x000e220000000000 */
[----:B------:R-:W1:Y:S01]  /*3b90*/  S2UR UR27, SR_CgaCtaId ;  /* 0x00000000001b79c3 */ /* 0x000e620000008800 */
[----:B------:R-:W-:Y:S01]  /*3ba0*/  UMOV UR25, 0x400 ;  /* 0x0000040000197882 */ /* 0x000fe20000000000 */
[----:B------:R-:W-:-:S06]  /*3bb0*/  UIADD3 UR43, UPT, UPT, UR41, 0x400, URZ ;  /* 0x00000400292b7890 */ /* 0x000fcc000fffe0ff */
[----:B------:R-:W-:Y:S01]  /*3bc0*/  ISETP.GE.AND P2, PT, R122, UR43, PT ;  /* 0x0000002b7a007c0c */ /* 0x000fe2000bf46270 */
[----:B-1----:R-:W-:Y:S01]  /*3bd0*/  ULEA UR25, UR27, UR25, 0x18 ;  /* 0x000000191b197291 */ /* 0x002fe2000f8ec0ff */
[----:B0-----:R-:W-:-:S04]  /*3be0*/  IADD3 R88, PT, PT, R117, 0x200, RZ ;  /* 0x0000020075587810 */ /* 0x001fc80007ffe0ff */
[----:B------:R-:W-:Y:S02]  /*3bf0*/  LEA.HI.SX32 R88, R88, R117, 0x1b ;  /* 0x0000007558587211 */ /* 0x000fe400078fdaff */
[----:B------:R-:W-:-:S04]  /*3c00*/  IADD3 R90, PT, PT, R117, 0x220, RZ ;  /* 0x00000220755a7810 */ /* 0x000fc80007ffe0ff */
[-C--:B------:R-:W-:Y:S02]  /*3c10*/  LEA.HI.SX32 R90, R90, R117.reuse, 0x1b ;  /* 0x000000755a5a7211 */ /* 0x080fe400078fdaff */
[C---:B------:R-:W-:Y:S02]  /*3c20*/  IADD3 R168, PT, PT, R117.reuse, 0x240, RZ ;  /* 0x0000024075a87810 */ /* 0x040fe40007ffe0ff */
[----:B------:R-:W-:Y:S02]  /*3c30*/  LEA R176, R90, UR25, 0x2 ;  /* 0x000000195ab07c11 */ /* 0x000fe4000f8e10ff */
[----:B------:R-:W-:Y:S02]  /*3c40*/  IADD3 R90, PT, PT, R117, 0x2a0, RZ ;  /* 0x000002a0755a7810 */ /* 0x000fe40007ffe0ff */
[-C--:B------:R-:W-:Y:S02]  /*3c50*/  LEA.HI.SX32 R168, R168, R117.reuse, 0x1b ;  /* 0x00000075a8a87211 */ /* 0x080fe400078fdaff */
[----:B------:R-:W-:-:S02]  /*3c60*/  LEA.HI.SX32 R90, R90, R117, 0x1b ;  /* 0x000000755a5a7211 */ /* 0x000fc400078fdaff */
[----:B------:R-:W-:Y:S02]  /*3c70*/  ISETP.GE.AND P3, PT, R134, UR43, PT ;  /* 0x0000002b86007c0c */ /* 0x000fe4000bf66270 */
[----:B------:R-:W-:Y:S02]  /*3c80*/  LEA R172, R168, UR25, 0x2 ;  /* 0x00000019a8ac7c11 */ /* 0x000fe4000f8e10ff */
[C---:B------:R-:W-:Y:S02]  /*3c90*/  IADD3 R168, PT, PT, R117.reuse, 0x2c0, RZ ;  /* 0x000002c075a87810 */ /* 0x040fe40007ffe0ff */
[----:B------:R-:W-:Y:S02]  /*3ca0*/  IADD3 R170, PT, PT, R117, 0x260, RZ ;  /* 0x0000026075aa7810 */ /* 0x000fe40007ffe0ff */
[-C--:B------:R-:W-:Y:S02]  /*3cb0*/  LEA.HI.SX32 R168, R168, R117.reuse, 0x1b ;  /* 0x00000075a8a87211 */ /* 0x080fe400078fdaff */
[----:B------:R-:W-:-:S02]  /*3cc0*/  LEA.HI.SX32 R170, R170, R117, 0x1b ;  /* 0x00000075aaaa7211 */ /* 0x000fc400078fdaff */
[----:B------:R-:W-:Y:S02]  /*3cd0*/  @!P2 MOV R123, RZ ;  /* 0x000000ff007ba202 */ /* 0x000fe40000000f00 */
[----:B------:R-:W-:Y:S01]  /*3ce0*/  ISETP.GE.AND P4, PT, R114, UR43, PT ;  /* 0x0000002b72007c0c */ /* 0x000fe2000bf86270 */
[----:B------:R-:W-:Y:S01]  /*3cf0*/  UMOV UR30, UR10 ;  /* 0x0000000a001e7c82 */ /* 0x000fe20008000000 */
[----:B------:R-:W-:Y:S01]  /*3d00*/  LEA R174, R170, UR25, 0x2 ;  /* 0x00000019aaae7c11 */ /* 0x000fe2000f8e10ff */
[----:B------:R-:W-:Y:S01]  /*3d10*/  UMOV UR31, UR40 ;  /* 0x00000028001f7c82 */ /* 0x000fe20008000000 */
[----:B------:R-:W-:Y:S01]  /*3d20*/  IADD3 R170, PT, PT, R117, 0x2e0, RZ ;  /* 0x000002e075aa7810 */ /* 0x000fe20007ffe0ff */
[----:B------:R-:W-:Y:S01]  /*3d30*/  UIMAD.WIDE.U32 UR30, UR8, UR32, UR30 ;  /* 0x00000020081e72a5 */ /* 0x000fe2000f8e001e */
[----:B------:R-:W-:-:S03]  /*3d40*/  ISETP.GE.AND P6, PT, R92, UR43, PT ;  /* 0x0000002b5c007c0c */ /* 0x000fc6000bfc6270 */
[----:B------:R-:W-:Y:S02]  /*3d50*/  UIMAD UR27, UR8, UR33, UR31 ;  /* 0x00000021081b72a4 */ /* 0x000fe4000f8e021f */
[----:B------:R-:W-:Y:S01]  /*3d60*/  ULEA UR31, UP0, UR30, UR34, 0x3 ;  /* 0x000000221e1f7291 */ /* 0x000fe2000f8018ff */
[----:B------:R-:W-:-:S03]  /*3d70*/  HFMA2 R131, -RZ, RZ, 0, 0 ;  /* 0x00000000ff837431 */ /* 0x000fc600000001ff */
[----:B------:R-:W-:Y:S01]  /*3d80*/  ULEA.HI.X UR30, UR30, UR35, UR27, 0x3, UP0 ;  /* 0x000000231e1e7291 */ /* 0x000fe200080f1c1b */
[----:B------:R-:W-:-:S05]  /*3d90*/  @!P3 MOV R171, RZ ;  /* 0x000000ff00abb202 */ /* 0x000fca0000000f00 */
[----:B------:R-:W-:Y:S01]  /*3da0*/  MOV R191, UR30 ;  /* 0x0000001e00bf7c02 */ /* 0x000fe20008000f00 */
[----:B------:R-:W-:Y:S02]  /*3db0*/  HFMA2 R133, -RZ, RZ, 0, 0 ;  /* 0x00000000ff857431 */ /* 0x000fe400000001ff */
[----:B------:R-:W-:Y:S01]  /*3dc0*/  HFMA2 R137, -RZ, RZ, 0, 0 ;  /* 0x00000000ff897431 */ /* 0x000fe200000001ff */
[----:B----4-:R-:W-:Y:S04]  /*3dd0*/  STS [R4], R141 ;  /* 0x0000008d04007388 */ /* 0x010fe80000000800 */
[----:B------:R-:W-:Y:S04]  /*3de0*/  STS [R5+0x80], R184 ;  /* 0x000080b805007388 */ /* 0x000fe80000000800 */
[----:B------:R-:W-:Y:S04]  /*3df0*/  STS [R6+0x100], R115 ;  /* 0x0001007306007388 */ /* 0x000fe80000000800 */
[----:B------:R-:W-:Y:S04]  /*3e00*/  STS [R7+0x180], R186 ;  /* 0x000180ba07007388 */ /* 0x000fe80000000800 */
[----:B------:R-:W-:Y:S04]  /*3e10*/  STS [R8+0x200], R93 ;  /* 0x0002005d08007388 */ /* 0x000fe80000000800 */
[----:B------:R-:W-:Y:S04]  /*3e20*/  STS [R9+0x280], R188 ;  /* 0x000280bc09007388 */ /* 0x000fe80000000800 */
[----:B------:R-:W-:Y:S04]  /*3e30*/  STS [R10+0x300], R109 ;  /* 0x0003006d0a007388 */ /* 0x000fe80000000800 */
[----:B---3--:R0:W-:Y:S02]  /*3e40*/  STS [R11+0x380], R182 ;  /* 0x000380b60b007388 */ /* 0x0081e40000000800 */
[----:B0-----:R-:W-:-:S02]  /*3e50*/  LEA R182, R88, UR25, 0x2 ;  /* 0x0000001958b67c11 */ /* 0x001fc4000f8e10ff */
[----:B------:R-:W-:-:S04]  /*3e60*/  IADD3 R88, PT, PT, R117, 0x280, RZ ;  /* 0x0000028075587810 */ /* 0x000fc80007ffe0ff */
[----:B------:R-:W-:-:S04]  /*3e70*/  LEA.HI.SX32 R88, R88, R117, 0x1b ;  /* 0x0000007558587211 */ /* 0x000fc800078fdaff */
[----:B------:R-:W-:Y:S02]  /*3e80*/  LEA R186, R88, UR25, 0x2 ;  /* 0x0000001958ba7c11 */ /* 0x000fe4000f8e10ff */
[----:B------:R-:W0:Y:S01]  /*3e90*/  @!P2 LDC.64 R88, c[0x0][0x3e0] ;  /* 0x0000f800ff58ab82 */ /* 0x000e220000000a00 */
[----:B------:R-:W-:-:S04]  /*3ea0*/  IADD3 R184, PT, PT, R117, 0x300, RZ ;  /* 0x0000030075b87810 */ /* 0x000fc80007ffe0ff */
[----:B------:R-:W-:Y:S02]  /*3eb0*/  LEA.HI.SX32 R109, R184, R117, 0x1b ;  /* 0x00000075b86d7211 */ /* 0x000fe400078fdaff */
[----:B------:R-:W-:Y:S02]  /*3ec0*/  LEA R184, R90, UR25, 0x2 ;  /* 0x000000195ab87c11 */ /* 0x000fe4000f8e10ff */
[----:B------:R-:W-:-:S04]  /*3ed0*/  IADD3 R90, PT, PT, R117, 0x320, RZ ;  /* 0x00000320755a7810 */ /* 0x000fc80007ffe0ff */
[----:B------:R-:W-:Y:S02]  /*3ee0*/  LEA.HI.SX32 R90, R90, R117, 0x1b ;  /* 0x000000755a5a7211 */ /* 0x000fe400078fdaff */
[----:B------:R-:W-:Y:S02]  /*3ef0*/  LEA R188, R168, UR25, 0x2 ;  /* 0x00000019a8bc7c11 */ /* 0x000fe4000f8e10ff */
[----:B------:R-:W-:Y:S01]  /*3f00*/  LEA R115, R90, UR25, 0x2 ;  /* 0x000000195a737c11 */ /* 0x000fe2000f8e10ff */
[----:B------:R1:W-:Y:S01]  /*3f10*/  STS [R12+0x400], R95 ;  /* 0x0004005f0c007388 */ /* 0x0003e20000000800 */
[----:B------:R-:W-:Y:S01]  /*3f20*/  IADD3 R168, PT, PT, R117, 0x340, RZ ;  /* 0x0000034075a87810 */ /* 0x000fe20007ffe0ff */
[----:B------:R-:W3:Y:S02]  /*3f30*/  @!P3 LDC.64 R90, c[0x0][0x3e0] ;  /* 0x0000f800ff5abb82 */ /* 0x000ee40000000a00 */
[----:B------:R-:W-:Y:S01]  /*3f40*/  STS [R13+0x480], R190 ;  /* 0x000480be0d007388 */ /* 0x000fe20000000800 */
[----:B0-----:R-:W-:-:S03]  /*3f50*/  @!P2 IMAD.WIDE.U32 R122, R88, UR8, R122 ;  /* 0x00000008587aac25 */ /* 0x001fc6000f8e007a */
[----:B------:R0:W-:Y:S01]  /*3f60*/  STS [R14+0x500], R111 ;  /* 0x0005006f0e007388 */ /* 0x0001e20000000800 */
[----:B------:R-:W-:-:S03]  /*3f70*/  IADD3 R88, PT, PT, R117, 0x3c0, RZ ;  /* 0x000003c075587810 */ /* 0x000fc60007ffe0ff */
[----:B------:R4:W-:Y:S01]  /*3f80*/  STS [R15+0x580], R192 ;  /* 0x000580c00f007388 */ /* 0x0009e20000000800 */
[-C--:B-1----:R-:W-:Y:S02]  /*3f90*/  LEA.HI.SX32 R95, R170, R117.reuse, 0x1b ;  /* 0x00000075aa5f7211 */ /* 0x082fe400078fdaff */
[-C--:B0-----:R-:W-:Y:S02]  /*3fa0*/  LEA.HI.SX32 R111, R168, R117.reuse, 0x1b ;  /* 0x00000075a86f7211 */ /* 0x081fe400078fdaff */
[C---:B------:R-:W-:Y:S01]  /*3fb0*/  IADD3 R168, PT, PT, R117.reuse, 0x3e0, RZ ;  /* 0x000003e075a87810 */ /* 0x040fe20007ffe0ff */
[----:B------:R-:W-:Y:S01]  /*3fc0*/  STS [R16+0x600], R113 ;  /* 0x0006007110007388 */ /* 0x000fe20000000800 */
[----:B------:R-:W-:Y:S01]  /*3fd0*/  IADD3 R170, PT, PT, R117, 0x360, RZ ;  /* 0x0000036075aa7810 */ /* 0x000fe20007ffe0ff */
[----:B------:R-:W-:Y:S01]  /*3fe0*/  @!P2 IMAD R89, R89, UR8, R123 ;  /* 0x000000085959ac24 */ /* 0x000fe2000f8e027b */
[-C--:B------:R-:W-:Y:S01]  /*3ff0*/  LEA.HI.SX32 R88, R88, R117.reuse, 0x1b ;  /* 0x0000007558587211 */ /* 0x080fe200078fdaff */
[----:B------:R-:W-:Y:S01]  /*4000*/  STS [R17+0x680], R194 ;  /* 0x000680c211007388 */ /* 0x000fe20000000800 */
[----:B------:R-:W-:-:S02]  /*4010*/  LEA.HI.SX32 R129, R168, R117, 0x1b ;  /* 0x00000075a8817211 */ /* 0x000fc400078fdaff */
[C---:B------:R-:W-:Y:S01]  /*4020*/  IADD3 R190, PT, PT, R117.reuse, 0x380, RZ ;  /* 0x0000038075be7810 */ /* 0x040fe20007ffe0ff */
[----:B------:R0:W-:Y:S01]  /*4030*/  STS [R18+0x700], R119 ;  /* 0x0007007712007388 */ /* 0x0001e20000000800 */
[----:B------:R-:W-:Y:S02]  /*4040*/  @!P2 LEA R168, P5, R122, UR26, 0x2 ;  /* 0x0000001a7aa8ac11 */ /* 0x000fe4000f8a10ff */
[----:B----4-:R-:W-:Y:S01]  /*4050*/  IADD3 R192, PT, PT, R117, 0x3a0, RZ ;  /* 0x000003a075c07810 */ /* 0x010fe20007ffe0ff */
[----:B------:R-:W-:Y:S01]  /*4060*/  STS [R19+0x780], R196 ;  /* 0x000780c413007388 */ /* 0x000fe20000000800 */
[----:B------:R-:W-:-:S03]  /*4070*/  LEA R95, R95, UR25, 0x2 ;  /* 0x000000195f5f7c11 */ /* 0x000fc6000f8e10ff */
[----:B------:R-:W-:Y:S01]  /*4080*/  STS [R182+0x800], R121 ;  /* 0x00080079b6007388 */ /* 0x000fe20000000800 */
[----:B------:R-:W-:-:S03]  /*4090*/  LEA R109, R109, UR25, 0x2 ;  /* 0x000000196d6d7c11 */ /* 0x000fc6000f8e10ff */
[----:B------:R1:W-:Y:S01]  /*40a0*/  STS [R176+0x880], R125 ;  /* 0x0008807db0007388 */ /* 0x0003e20000000800 */
[-C--:B0-----:R-:W-:Y:S02]  /*40b0*/  LEA.HI.SX32 R119, R190, R117.reuse, 0x1b ;  /* 0x00000075be777211 */ /* 0x081fe400078fdaff */
[----:B------:R-:W-:Y:S01]  /*40c0*/  LEA R127, R88, UR25, 0x2 ;  /* 0x00000019587f7c11 */ /* 0x000fe2000f8e10ff */
[----:B------:R0:W-:Y:S01]  /*40d0*/  STS [R172+0x900], R135 ;  /* 0x00090087ac007388 */ /* 0x0001e20000000800 */
[----:B------:R-:W-:Y:S02]  /*40e0*/  @!P2 LEA.HI.X R169, R122, UR23, R89, 0x2, P5 ;  /* 0x000000177aa9ac11 */ /* 0x000fe4000a8f1459 */
[-C--:B------:R-:W-:Y:S01]  /*40f0*/  LEA.HI.SX32 R113, R192, R117.reuse, 0x1b ;  /* 0x00000075c0717211 */ /* 0x080fe200078fdaff */
[----:B------:R-:W-:Y:S01]  /*4100*/  STS [R174+0x980], R147 ;  /* 0x00098093ae007388 */ /* 0x000fe20000000800 */
[----:B------:R-:W4:Y:S01]  /*4110*/  @!P4 LDC.64 R88, c[0x0][0x3e0] ;  /* 0x0000f800ff58cb82 */ /* 0x000f220000000a00 */
[----:B-1----:R-:W-:-:S02]  /*4120*/  LEA.HI.SX32 R125, R170, R117, 0x1b ;  /* 0x00000075aa7d7211 */ /* 0x002fc400078fdaff */
[----:B------:R-:W-:Y:S01]  /*4130*/  STS [R186+0xa00], R145 ;  /* 0x000a0091ba007388 */ /* 0x000fe20000000800 */
[----:B------:R-:W-:Y:S02]  /*4140*/  LEA R111, R111, UR25, 0x2 ;  /* 0x000000196f6f7c11 */ /* 0x000fe4000f8e10ff */
[----:B------:R-:W-:Y:S01]  /*4150*/  LEA R125, R125, UR25, 0x2 ;  /* 0x000000197d7d7c11 */ /* 0x000fe2000f8e10ff */
[----:B-----5:R-:W-:Y:S01]  /*4160*/  STS [R184+0xa80], R149 ;  /* 0x000a8095b8007388 */ /* 0x020fe20000000800 */
[----:B------:R-:W-:Y:S01]  /*4170*/  LEA R119, R119, UR25, 0x2 ;  /* 0x0000001977777c11 */ /* 0x000fe2000f8e10ff */
[----:B------:R-:W1:Y:S02]  /*4180*/  @!P6 LDC.64 R122, c[0x0][0x3e0] ;  /* 0x0000f800ff7aeb82 */ /* 0x000e640000000a00 */
[----:B------:R5:W-:Y:S01]  /*4190*/  STS [R188+0xb00], R143 ;  /* 0x000b008fbc007388 */ /* 0x000be20000000800 */
[----:B------:R-:W-:Y:S02]  /*41a0*/  LEA R113, R113, UR25, 0x2 ;  /* 0x0000001971717c11 */ /* 0x000fe4000f8e10ff */
[----:B------:R-:W-:Y:S01]  /*41b0*/  @!P3 MOV R170, R134 ;  /* 0x0000008600aab202 */ /* 0x000fe20000000f00 */
[----:B------:R-:W-:Y:S01]  /*41c0*/  STS [R95+0xb80], R198 ;  /* 0x000b80c65f007388 */ /* 0x000fe20000000800 */
[----:B------:R-:W-:-:S03]  /*41d0*/  LEA R129, R129, UR25, 0x2 ;  /* 0x0000001981817c11 */ /* 0x000fc6000f8e10ff */
[----:B------:R5:W-:Y:S01]  /*41e0*/  STS [R109+0xc00], R200 ;  /* 0x000c00c86d007388 */ /* 0x000be20000000800 */
[----:B------:R-:W-:-:S03]  /*41f0*/  MOV R190, UR31 ;  /* 0x0000001f00be7c02 */ /* 0x000fc60008000f00 */
[----:B------:R5:W-:Y:S01]  /*4200*/  STS [R115+0xc80], R202 ;  /* 0x000c80ca73007388 */ /* 0x000be20000000800 */
[----:B------:R-:W-:-:S03]  /*4210*/  ISETP.GE.AND P5, PT, R110, UR43, PT ;  /* 0x0000002b6e007c0c */ /* 0x000fc6000bfa6270 */
[----:B--2---:R-:W-:Y:S01]  /*4220*/  STS [R111+0xd00], R204 ;  /* 0x000d00cc6f007388 */ /* 0x004fe20000000800 */
[----:B---3--:R-:W-:-:S03]  /*4230*/  @!P3 IMAD.WIDE.U32 R170, R90, UR8, R170 ;  /* 0x000000085aaabc25 */ /* 0x008fc6000f8e00aa */
[----:B------:R2:W-:Y:S04]  /*4240*/  STS [R125+0xd80], R206 ;  /* 0x000d80ce7d007388 */ /* 0x0005e80000000800 */
[----:B------:R-:W-:Y:S04]  /*4250*/  STS [R119+0xe00], R208 ;  /* 0x000e00d077007388 */ /* 0x000fe80000000800 */
[----:B------:R-:W-:Y:S01]  /*4260*/  STS [R113+0xe80], R210 ;  /* 0x000e80d271007388 */ /* 0x000fe20000000800 */
[----:B------:R-:W-:-:S03]  /*4270*/  @!P3 IMAD R91, R91, UR8, R171 ;  /* 0x000000085b5bbc24 */ /* 0x000fc6000f8e02ab */
[----:B------:R3:W-:Y:S04]  /*4280*/  STS [R127+0xf00], R212 ;  /* 0x000f00d47f007388 */ /* 0x0007e80000000800 */
[----:B------:R3:W-:Y:S04]  /*4290*/  STS [R129+0xf80], R214 ;  /* 0x000f80d681007388 */ /* 0x0007e80000000800 */
[----:B0-----:R-:W3:Y:S01]  /*42a0*/  LDG.E.64 R134, desc[UR28][R190.64] ;  /* 0x0000001cbe867981 */ /* 0x001ee2000c1e1b00 */
[----:B------:R-:W-:-:S03]  /*42b0*/  NOP ;  /* 0x0000000000007918 */ /* 0x000fc60000000000 */
[----:B------:R0:W3:Y:S01]  /*42c0*/  @!P2 LDG.E R131, desc[UR28][R168.64] ;  /* 0x0000001ca883a981 */ /* 0x0000e2000c1e1900 */
[C---:B------:R-:W-:Y:S02]  /*42d0*/  @!P3 LEA R192, P2, R170.reuse, UR26, 0x2 ;  /* 0x0000001aaac0bc11 */ /* 0x040fe4000f8410ff */
[----:B------:R-:W-:Y:S02]  /*42e0*/  @!P4 MOV R171, RZ ;  /* 0x000000ff00abc202 */ /* 0x000fe40000000f00 */
[----:B------:R-:W-:Y:S02]  /*42f0*/  @!P3 LEA.HI.X R193, R170, UR23, R91, 0x2, P2 ;  /* 0x00000017aac1bc11 */ /* 0x000fe400090f145b */
[----:B------:R-:W-:Y:S01]  /*4300*/  @!P4 MOV R170, R114 ;  /* 0x0000007200aac202 */ /* 0x000fe20000000f00 */
[----:B------:R-:W5:Y:S01]  /*4310*/  @!P5 LDC.64 R90, c[0x0][0x3e0] ;  /* 0x0000f800ff5adb82 */ /* 0x000f620000000a00 */
[----:B------:R-:W-:Y:S02]  /*4320*/  MOV R194, RZ ;  /* 0x000000ff00c27202 */ /* 0x000fe40000000f00 */
[----:B------:R-:W-:Y:S01]  /*4330*/  ISETP.GE.AND P2, PT, R108, UR43, PT ;  /* 0x0000002b6c007c0c */ /* 0x000fe2000bf46270 */
[----:B----4-:R-:W-:Y:S01]  /*4340*/  @!P4 IMAD.WIDE.U32 R170, R88, UR8, R170 ;  /* 0x0000000858aacc25 */ /* 0x010fe2000f8e00aa */
[----:B------:R-:W-:-:S02]  /*4350*/  @!P6 MOV R93, RZ ;  /* 0x000000ff005de202 */ /* 0x000fc40000000f00 */
[----:B------:R-:W4:Y:S01]  /*4360*/  @!P3 LDG.E R194, desc[UR28][R192.64] ;  /* 0x0000001cc0c2b981 */ /* 0x000f22000c1e1900 */
[----:B------:R-:W-:Y:S01]  /*4370*/  @!P4 IMAD R89, R89, UR8, R171 ;  /* 0x000000085959cc24 */ /* 0x000fe2000f8e02ab */
[----:B0-----:R-:W-:Y:S01]  /*4380*/  @!P4 LEA R168, P3, R170, UR26, 0x2 ;  /* 0x0000001aaaa8cc11 */ /* 0x001fe2000f8610ff */
[----:B-1----:R-:W-:-:S03]  /*4390*/  @!P6 IMAD.WIDE.U32 R92, R122, UR8, R92 ;  /* 0x000000087a5cec25 */ /* 0x002fc6000f8e005c */
[----:B------:R-:W-:-:S03]  /*43a0*/  @!P4 LEA.HI.X R169, R170, UR23, R89, 0x2, P3 ;  /* 0x00000017aaa9cc11 */ /* 0x000fc600098f1459 */
[----:B------:R-:W0:Y:S01]  /*43b0*/  @!P2 LDC.64 R88, c[0x0][0x3e0] ;  /* 0x0000f800ff58ab82 */ /* 0x000e220000000a00 */
[----:B------:R-:W-:Y:S01]  /*43c0*/  ISETP.GE.AND P3, PT, R118, UR43, PT ;  /* 0x0000002b76007c0c */ /* 0x000fe2000bf66270 */
[----:B------:R1:W4:Y:S01]  /*43d0*/  @!P4 LDG.E R133, desc[UR28][R168.64] ;  /* 0x0000001ca885c981 */ /* 0x000322000c1e1900 */
[----:B------:R-:W-:Y:S02]  /*43e0*/  @!P6 IMAD R123, R123, UR8, R93 ;  /* 0x000000087b7bec24 */ /* 0x000fe4000f8e025d */
[----:B------:R-:W-:Y:S01]  /*43f0*/  HFMA2 R114, -RZ, RZ, 0, 0 ;  /* 0x00000000ff727431 */ /* 0x000fe200000001ff */
[----:B------:R-:W-:Y:S02]  /*4400*/  @!P6 LEA R122, P4, R92, UR26, 0x2 ;  /* 0x0000001a5c7aec11 */ /* 0x000fe4000f8810ff */
[----:B------:R-:W-:Y:S02]  /*4410*/  @!P5 MOV R170, R110 ;  /* 0x0000006e00aad202 */ /* 0x000fe40000000f00 */
[----:B------:R-:W-:-:S02]  /*4420*/  @!P5 MOV R171, RZ ;  /* 0x000000ff00abd202 */ /* 0x000fc40000000f00 */
[----:B------:R-:W-:Y:S01]  /*4430*/  @!P6 LEA.HI.X R123, R92, UR23, R123, 0x2, P4 ;  /* 0x000000175c7bec11 */ /* 0x000fe2000a0f147b */
[----:B-----5:R-:W-:Y:S01]  /*4440*/  @!P5 IMAD.WIDE.U32 R170, R90, UR8, R170 ;  /* 0x000000085aaadc25 */ /* 0x020fe2000f8e00aa */
[----:B------:R-:W5:Y:S03]  /*4450*/  @!P3 LDC.64 R92, c[0x0][0x3e0] ;  /* 0x0000f800ff5cbb82 */ /* 0x000f660000000a00 */
[----:B------:R2:W4:Y:S01]  /*4460*/  @!P6 LDG.E R114, desc[UR28][R122.64] ;  /* 0x0000001c7a72e981 */ /* 0x000522000c1e1900 */
[----:B------:R-:W-:Y:S01]  /*4470*/  @!P5 IMAD R91, R91, UR8, R171 ;  /* 0x000000085b5bdc24 */ /* 0x000fe2000f8e02ab */
[----:B-1----:R-:W-:Y:S02]  /*4480*/  @!P5 LEA R168, P6, R170, UR26, 0x2 ;  /* 0x0000001aaaa8dc11 */ /* 0x002fe4000f8c10ff */
[----:B------:R-:W-:Y:S02]  /*4490*/  ISETP.GE.AND P4, PT, R94, UR43, PT ;  /* 0x0000002b5e007c0c */ /* 0x000fe4000bf86270 */
[----:B------:R-:W-:-:S02]  /*44a0*/  @!P5 LEA.HI.X R169, R170, UR23, R91, 0x2, P6 ;  /* 0x00000017aaa9dc11 */ /* 0x000fc4000b0f145b */
[----:B------:R-:W-:Y:S02]  /*44b0*/  @!P2 MOV R170, R108 ;  /* 0x0000006c00aaa202 */ /* 0x000fe40000000f00 */
[----:B------:R-:W-:Y:S01]  /*44c0*/  @!P2 MOV R171, RZ ;  /* 0x000000ff00aba202 */ /* 0x000fe20000000f00 */
[----:B------:R1:W4:Y:S02]  /*44d0*/  @!P5 LDG.E R137, desc[UR28][R168.64] ;  /* 0x0000001ca889d981 */ /* 0x000324000c1e1900 */
[----:B0-----:R-:W-:-:S04]  /*44e0*/  @!P2 IMAD.WIDE.U32 R170, R88, UR8, R170 ;  /* 0x0000000858aaac25 */ /* 0x001fc8000f8e00aa */
[----:B------:R-:W0:Y:S01]  /*44f0*/  @!P4 LDC.64 R90, c[0x0][0x3e0] ;  /* 0x0000f800ff5acb82 */ /* 0x000e220000000a00 */
[----:B------:R-:W-:Y:S01]  /*4500*/  @!P2 IMAD R89, R89, UR8, R171 ;  /* 0x000000085959ac24 */ /* 0x000fe2000f8e02ab */
[----:B--2---:R-:W-:Y:S01]  /*4510*/  @!P2 LEA R122, P5, R170, UR26, 0x2 ;  /* 0x0000001aaa7aac11 */ /* 0x004fe2000f8a10ff */
[----:B------:R-:W-:Y:S01]  /*4520*/  HFMA2 R108, -RZ, RZ, 0, 0 ;  /* 0x00000000ff6c7431 */ /* 0x000fe200000001ff */
[----:B------:R-:W-:Y:S02]  /*4530*/  ISETP.GE.AND P6, PT, R112, UR43, PT ;  /* 0x0000002b70007c0c */ /* 0x000fe4000bfc6270 */
[----:B------:R-:W-:Y:S02]  /*4540*/  @!P2 LEA.HI.X R123, R170, UR23, R89, 0x2, P5 ;  /* 0x00000017aa7bac11 */ /* 0x000fe4000a8f1459 */
[----:B------:R-:W-:Y:S02]  /*4550*/  @!P3 MOV R170, R118 ;  /* 0x0000007600aab202 */ /* 0x000fe40000000f00 */
[----:B------:R-:W-:-:S02]  /*4560*/  @!P3 MOV R171, RZ ;  /* 0x000000ff00abb202 */ /* 0x000fc40000000f00 */
[----:B------:R-:W-:Y:S01]  /*4570*/  ISETP.GE.AND P5, PT, R152, UR43, PT ;  /* 0x0000002b98007c0c */ /* 0x000fe2000bfa6270 */
[----:B------:R2:W4:Y:S01]  /*4580*/  @!P2 LDG.E R108, desc[UR28][R122.64] ;  /* 0x0000001c7a6ca981 */ /* 0x000522000c1e1900 */
[----:B-----5:R-:W-:-:S03]  /*4590*/  @!P3 IMAD.WIDE.U32 R170, R92, UR8, R170 ;  /* 0x000000085caabc25 */ /* 0x020fc6000f8e00aa */
[----:B------:R-:W5:Y:S01]  /*45a0*/  @!P6 LDC.64 R88, c[0x0][0x3e0] ;  /* 0x0000f800ff58eb82 */ /* 0x000f620000000a00 */
[----:B------:R-:W-:Y:S01]  /*45b0*/  @!P3 IMAD R93, R93, UR8, R171 ;  /* 0x000000085d5dbc24 */ /* 0x000fe2000f8e02ab */
[C---:B-1----:R-:W-:Y:S01]  /*45c0*/  @!P3 LEA R168, P2, R170.reuse, UR26, 0x2 ;  /* 0x0000001aaaa8bc11 */ /* 0x042fe2000f8410ff */
[----:B------:R-:W-:Y:S01]  /*45d0*/  HFMA2 R139, -RZ, RZ, 0, 0 ;  /* 0x00000000ff8b7431 */ /* 0x000fe200000001ff */
[----:B------:R-:W-:Y:S02]  /*45e0*/  @!P4 MOV R171, RZ ;  /* 0x000000ff00abc202 */ /* 0x000fe40000000f00 */
[----:B------:R-:W-:Y:S02]  /*45f0*/  @!P3 LEA.HI.X R169, R170, UR23, R93, 0x2, P2 ;  /* 0x00000017aaa9bc11 */ /* 0x000fe400090f145d */
[----:B------:R-:W-:Y:S01]  /*4600*/  @!P4 MOV R170, R94 ;  /* 0x0000005e00aac202 */ /* 0x000fe20000000f00 */
[----:B------:R-:W1:Y:S04]  /*4610*/  @!P5 LDC.64 R92, c[0x0][0x3e0] ;  /* 0x0000f800ff5cdb82 */ /* 0x000e680000000a00 */
[----:B0-----:R-:W-:Y:S01]  /*4620*/  @!P4 IMAD.WIDE.U32 R170, R90, UR8, R170 ;  /* 0x000000085aaacc25 */ /* 0x001fe2000f8e00aa */
[----:B------:R0:W4:Y:S01]  /*4630*/  @!P3 LDG.E R139, desc[UR28][R168.64] ;  /* 0x0000001ca88bb981 */ /* 0x000122000c1e1900 */
[----:B------:R-:W-:-:S02]  /*4640*/  ISETP.GE.AND P2, PT, R124, UR43, PT ;  /* 0x0000002b7c007c0c */ /* 0x000fc4000bf46270 */
[----:B------:R-:W-:Y:S01]  /*4650*/  @!P4 IMAD R91, R91, UR8, R171 ;  /* 0x000000085b5bcc24 */ /* 0x000fe2000f8e02ab */
[C---:B--2---:R-:W-:Y:S01]  /*4660*/  @!P4 LEA R122, P3, R170.reuse, UR26, 0x2 ;  /* 0x0000001aaa7acc11 */ /* 0x044fe2000f8610ff */
[----:B------:R-:W-:Y:S01]  /*4670*/  HFMA2 R94, -RZ, RZ, 0, 0 ;  /* 0x00000000ff5e7431 */ /* 0x000fe200000001ff */
[----:B------:R-:W-:Y:S02]  /*4680*/  @!P6 MOV R171, RZ ;  /* 0x000000ff00abe202 */ /* 0x000fe40000000f00 */
[----:B------:R-:W-:Y:S02]  /*4690*/  @!P4 LEA.HI.X R123, R170, UR23, R91, 0x2, P3 ;  /* 0x00000017aa7bcc11 */ /* 0x000fe400098f145b */
[----:B------:R-:W-:Y:S02]  /*46a0*/  @!P6 MOV R170, R112 ;  /* 0x0000007000aae202 */ /* 0x000fe40000000f00 */
[----:B------:R-:W-:Y:S02]  /*46b0*/  ISETP.GE.AND P3, PT, R146, UR43, PT ;  /* 0x0000002b92007c0c */ /* 0x000fe4000bf66270 */
[----:B------:R-:W2:Y:S01]  /*46c0*/  @!P2 LDC.64 R90, c[0x0][0x3e0] ;  /* 0x0000f800ff5aab82 */ /* 0x000ea20000000a00 */
[----:B-----5:R-:W-:Y:S01]  /*46d0*/  @!P6 IMAD.WIDE.U32 R170, R88, UR8, R170 ;  /* 0x0000000858aaec25 */ /* 0x020fe2000f8e00aa */
[----:B------:R5:W4:Y:S03]  /*46e0*/  @!P4 LDG.E R94, desc[UR28][R122.64] ;  /* 0x0000001c7a5ec981 */ /* 0x000b26000c1e1900 */
[----:B------:R-:W-:-:S02]  /*46f0*/  HFMA2 R141, -RZ, RZ, 0, 0 ;  /* 0x00000000ff8d7431 */ /* 0x000fc400000001ff */
[----:B------:R-:W-:Y:S01]  /*4700*/  @!P6 IMAD R89, R89, UR8, R171 ;  /* 0x000000085959ec24 */ /* 0x000fe2000f8e02ab */
[C---:B0-----:R-:W-:Y:S02]  /*4710*/  @!P6 LEA R168, P4, R170.reuse, UR26, 0x2 ;  /* 0x0000001aaaa8ec11 */ /* 0x041fe4000f8810ff */
[----:B------:R-:W-:Y:S02]  /*4720*/  @!P5 MOV R153, RZ ;  /* 0x000000ff0099d202 */ /* 0x000fe40000000f00 */
[----:B------:R-:W-:Y:S02]  /*4730*/  @!P6 LEA.HI.X R169, R170, UR23, R89, 0x2, P4 ;  /* 0x00000017aaa9ec11 */ /* 0x000fe4000a0f1459 */
[----:B------:R-:W-:Y:S01]  /*4740*/  ISETP.GE.AND P4, PT, R120, UR43, PT ;  /* 0x0000002b78007c0c */ /* 0x000fe2000bf86270 */
[----:B-1----:R-:W-:Y:S01]  /*4750*/  @!P5 IMAD.WIDE.U32 R152, R92, UR8, R152 ;  /* 0x000000085c98dc25 */ /* 0x002fe2000f8e0098 */
[----:B------:R-:W0:Y:S01]  /*4760*/  @!P3 LDC.64 R88, c[0x0][0x3e0] ;  /* 0x0000f800ff58bb82 */ /* 0x000e220000000a00 */
[----:B------:R1:W4:Y:S02]  /*4770*/  @!P6 LDG.E R141, desc[UR28][R168.64] ;  /* 0x0000001ca88de981 */ /* 0x000324000c1e1900 */
[----:B------:R-:W-:Y:S01]  /*4780*/  @!P5 IMAD R93, R93, UR8, R153 ;  /* 0x000000085d5ddc24 */ /* 0x000fe2000f8e0299 */
[----:B-----5:R-:W-:Y:S01]  /*4790*/  @!P5 LEA R122, P6, R152, UR26, 0x2 ;  /* 0x0000001a987adc11 */ /* 0x020fe2000f8c10ff */
[----:B------:R-:W-:Y:S01]  /*47a0*/  HFMA2 R110, -RZ, RZ, 0, 0 ;  /* 0x00000000ff6e7431 */ /* 0x000fe200000001ff */
[----:B------:R-:W-:-:S02]  /*47b0*/  @!P2 MOV R153, RZ ;  /* 0x000000ff0099a202 */ /* 0x000fc40000000f00 */
[----:B------:R-:W-:Y:S02]  /*47c0*/  @!P5 LEA.HI.X R123, R152, UR23, R93, 0x2, P6 ;  /* 0x00000017987bdc11 */ /* 0x000fe4000b0f145d */
[----:B------:R-:W-:Y:S01]  /*47d0*/  @!P2 MOV R152, R124 ;  /* 0x0000007c0098a202 */ /* 0x000fe20000000f00 */
[----:B------:R-:W5:Y:S01]  /*47e0*/  @!P4 LDC.64 R92, c[0x0][0x3e0] ;  /* 0x0000f800ff5ccb82 */ /* 0x000f620000000a00 */
[----:B------:R-:W-:-:S03]  /*47f0*/  ISETP.GE.AND P6, PT, R164, UR43, PT ;  /* 0x0000002ba4007c0c */ /* 0x000fc6000bfc6270 */
[----:B--2---:R-:W-:Y:S01]  /*4800*/  @!P2 IMAD.WIDE.U32 R152, R90, UR8, R152 ;  /* 0x000000085a98ac25 */ /* 0x004fe2000f8e0098 */
[----:B------:R2:W4:Y:S03]  /*4810*/  @!P5 LDG.E R110, desc[UR28][R122.64] ;  /* 0x0000001c7a6ed981 */ /* 0x000526000c1e1900 */
[----:B------:R-:W-:Y:S01]  /*4820*/  HFMA2 R143, -RZ, RZ, 0, 0 ;  /* 0x00000000ff8f7431 */ /* 0x000fe200000001ff */
[----:B------:R-:W-:Y:S01]  /*4830*/  @!P3 MOV R147, RZ ;  /* 0x000000ff0093b202 */ /* 0x000fe20000000f00 */
[----:B------:R-:W-:Y:S01]  /*4840*/  @!P2 IMAD R91, R91, UR8, R153 ;  /* 0x000000085b5bac24 */ /* 0x000fe2000f8e0299 */
[----:B-1----:R-:W-:-:S04]  /*4850*/  @!P2 LEA R168, P5, R152, UR26, 0x2 ;  /* 0x0000001a98a8ac11 */ /* 0x002fc8000f8a10ff */
[----:B------:R-:W-:Y:S01]  /*4860*/  @!P2 LEA.HI.X R169, R152, UR23, R91, 0x2, P5 ;  /* 0x0000001798a9ac11 */ /* 0x000fe2000a8f145b */
[----:B0-----:R-:W-:Y:S01]  /*4870*/  @!P3 IMAD.WIDE.U32 R146, R88, UR8, R146 ;  /* 0x000000085892bc25 */ /* 0x001fe2000f8e0092 */
[----:B------:R-:W0:Y:S01]  /*4880*/  @!P6 LDC.64 R90, c[0x0][0x3e0] ;  /* 0x0000f800ff5aeb82 */ /* 0x000e220000000a00 */
[----:B------:R-:W-:Y:S02]  /*4890*/  ISETP.GE.AND P5, PT, R162, UR43, PT ;  /* 0x0000002ba2007c0c */ /* 0x000fe4000bfa6270 */
[----:B------:R-:W-:Y:S01]  /*48a0*/  HFMA2 R112, -RZ, RZ, 0, 0 ;  /* 0x00000000ff707431 */ /* 0x000fe200000001ff */
[----:B------:R-:W4:Y:S01]  /*48b0*/  @!P2 LDG.E R143, desc[UR28][R168.64] ;  /* 0x0000001ca88fa981 */ /* 0x000f22000c1e1900 */
[----:B------:R-:W-:Y:S01]  /*48c0*/  @!P3 IMAD R89, R89, UR8, R147 ;  /* 0x000000085959bc24 */ /* 0x000fe2000f8e0293 */
[----:B--2---:R-:W-:Y:S02]  /*48d0*/  @!P3 LEA R122, P2, R146, UR26, 0x2 ;  /* 0x0000001a927abc11 */ /* 0x004fe4000f8410ff */
[----:B------:R-:W-:-:S02]  /*48e0*/  @!P4 MOV R121, RZ ;  /* 0x000000ff0079c202 */ /* 0x000fc40000000f00 */
[----:B------:R-:W-:Y:S01]  /*48f0*/  @!P3 LEA.HI.X R123, R146, UR23, R89, 0x2, P2 ;  /* 0x00000017927bbc11 */ /* 0x000fe200090f1459 */
[----:B-----5:R-:W-:-:S04]  /*4900*/  @!P4 IMAD.WIDE.U32 R120, R92, UR8, R120 ;  /* 0x000000085c78cc25 */ /* 0x020fc8000f8e0078 */
[----:B------:R1:W2:Y:S01]  /*4910*/  @!P3 LDG.E R112, desc[UR28][R122.64] ;  /* 0x0000001c7a70b981 */ /* 0x0002a2000c1e1900 */
[----:B------:R-:W5:Y:S01]  /*4920*/  @!P5 LDC.64 R88, c[0x0][0x3e0] ;  /* 0x0000f800ff58db82 */ /* 0x000f620000000a00 */
[----:B------:R-:W-:Y:S01]  /*4930*/  @!P4 IMAD R93, R93, UR8, R121 ;  /* 0x000000085d5dcc24 */ /* 0x000fe2000f8e0279 */
[----:B------:R-:W-:Y:S01]  /*4940*/  @!P4 LEA R146, P3, R120, UR26, 0x2 ;  /* 0x0000001a7892cc11 */ /* 0x000fe2000f8610ff */
[----:B------:R-:W-:Y:S01]  /*4950*/  HFMA2 R145, -RZ, RZ, 0, 0 ;  /* 0x00000000ff917431 */ /* 0x000fe200000001ff */
[----:B------:R-:W-:Y:S02]  /*4960*/  ISETP.GE.AND P2, PT, R160, UR43, PT ;  /* 0x0000002ba0007c0c */ /* 0x000fe4000bf46270 */
[----:B------:R-:W-:Y:S02]  /*4970*/  @!P4 LEA.HI.X R147, R120, UR23, R93, 0x2, P3 ;  /* 0x000000177893cc11 */ /* 0x000fe400098f145d */
[----:B------:R-:W-:Y:S02]  /*4980*/  @!P6 MOV R120, R164 ;  /* 0x000000a40078e202 */ /* 0x000fe40000000f00 */
[----:B------:R-:W-:Y:S01]  /*4990*/  @!P6 MOV R121, RZ ;  /* 0x000000ff0079e202 */ /* 0x000fe20000000f00 */
[----:B------:R5:W2:Y:S02]  /*49a0*/  @!P4 LDG.E R145, desc[UR28][R146.64] ;  /* 0x0000001c9291c981 */ /* 0x000aa4000c1e1900 */
[----:B0-----:R-:W-:-:S04]  /*49b0*/  @!P6 IMAD.WIDE.U32 R120, R90, UR8, R120 ;  /* 0x000000085a78ec25 */ /* 0x001fc8000f8e0078 */
[----:B------:R-:W0:Y:S01]  /*49c0*/  @!P2 LDC.64 R92, c[0x0][0x3e0] ;  /* 0x0000f800ff5cab82 */ /* 0x000e220000000a00 */
[----:B------:R-:W-:Y:S01]  /*49d0*/  @!P6 IMAD R91, R91, UR8, R121 ;  /* 0x000000085b5bec24 */ /* 0x000fe2000f8e0279 */
[----:B-1----:R-:W-:Y:S01]  /*49e0*/  @!P6 LEA R122, P4, R120, UR26, 0x2 ;  /* 0x0000001a787aec11 */ /* 0x002fe2000f8810ff */
[----:B------:R-:W-:Y:S01]  /*49f0*/  HFMA2 R118, -RZ, RZ, 0, 0 ;  /* 0x00000000ff767431 */ /* 0x000fe200000001ff */
[----:B------:R-:W-:Y:S02]  /*4a00*/  ISETP.GE.AND P3, PT, R158, UR43, PT ;  /* 0x0000002b9e007c0c */ /* 0x000fe4000bf66270 */
[----:B------:R-:W-:Y:S02]  /*4a10*/  @!P6 LEA.HI.X R123, R120, UR23, R91, 0x2, P4 ;  /* 0x00000017787bec11 */ /* 0x000fe4000a0f145b */
[----:B------:R-:W-:Y:S02]  /*4a20*/  @!P5 MOV R120, R162 ;  /* 0x000000a20078d202 */ /* 0x000fe40000000f00 */
[----:B------:R-:W-:Y:S01]  /*4a30*/  @!P5 MOV R121, RZ ;  /* 0x000000ff0079d202 */ /* 0x000fe20000000f00 */
[----:B------:R1:W2:Y:S02]  /*4a40*/  @!P6 LDG.E R118, desc[UR28][R122.64] ;  /* 0x0000001c7a76e981 */ /* 0x0002a4000c1e1900 */
[----:B-----5:R-:W-:-:S04]  /*4a50*/  @!P5 IMAD.WIDE.U32 R120, R88, UR8, R120 ;  /* 0x000000085878dc25 */ /* 0x020fc8000f8e0078 */
        /* <DEDUP_REMOVED lines=22> */
[----:B---3--:R-:W-:Y:S01]  /*4bc0*/  @!P3 LEA R146, P2, R120, UR26, 0x2 ;  /* 0x0000001a7892bc11 */ /* 0x008fe2000f8410ff */
        /* <DEDUP_REMOVED lines=39> */
[----:B---3--:R-:W-:Y:S02]  /*4e40*/  @!P2 LEA R146, P5, R120, UR26, 0x2 ;  /* 0x0000001a7892ac11 */ /* 0x008fe4000f8a10ff */
[----:B------:R-:W-:Y:S02]  /*4e50*/  ISETP.GE.AND P6, PT, R140, UR43, PT ;  /* 0x0000002b8c007c0c */ /* 0x000fe4000bfc6270 */
[----:B------:R-:W-:Y:S02]  /*4e60*/  @!P2 LEA.HI.X R147, R120, UR23, R89, 0x2, P5 ;  /* 0x000000177893ac11 */ /* 0x000fe4000a8f1459 */
[----:B------:R-:W-:Y:S02]  /*4e70*/  @!P3 MOV R120, R148 ;  /* 0x000000940078b202 */ /* 0x000fe40000000f00 */
[----:B------:R-:W-:Y:S01]  /*4e80*/  @!P3 MOV R121, RZ ;  /* 0x000000ff0079b202 */ /* 0x000fe20000000f00 */
[----:B------:R-:W-:-:S02]  /*4e90*/  HFMA2 R161, -RZ, RZ, 0, 0 ;  /* 0x00000000ffa17431 */ /* 0x000fc400000001ff */
[----:B0-----:R-:W-:-:S04]  /*4ea0*/  @!P3 IMAD.WIDE.U32 R120, R92, UR8, R120 ;  /* 0x000000085c78bc25 */ /* 0x001fc8000f8e0078 */
[----:B------:R-:W0:Y:S01]  /*4eb0*/  @!P6 LDC.64 R88, c[0x0][0x3e0] ;  /* 0x0000f800ff58eb82 */ /* 0x000e220000000a00 */
[----:B------:R-:W-:Y:S01]  /*4ec0*/  @!P3 IMAD R93, R93, UR8, R121 ;  /* 0x000000085d5dbc24 */ /* 0x000fe2000f8e0279 */
[----:B------:R-:W-:Y:S01]  /*4ed0*/  @!P3 LEA R92, P5, R120, UR26, 0x2 ;  /* 0x0000001a785cbc11 */ /* 0x000fe2000f8a10ff */
[----:B------:R-:W3:Y:S01]  /*4ee0*/  @!P2 LDG.E R161, desc[UR28][R146.64] ;  /* 0x0000001c92a1a981 */ /* 0x000ee2000c1e1900 */
[----:B------:R-:W-:Y:S02]  /*4ef0*/  ISETP.GE.AND P2, PT, R138, UR43, PT ;  /* 0x0000002b8a007c0c */ /* 0x000fe4000bf46270 */
[----:B------:R-:W-:Y:S02]  /*4f00*/  @!P3 LEA.HI.X R93, R120, UR23, R93, 0x2, P5 ;  /* 0x00000017785dbc11 */ /* 0x000fe4000a8f145d */
[----:B------:R-:W-:Y:S02]  /*4f10*/  @!P4 MOV R120, R142 ;  /* 0x0000008e0078c202 */ /* 0x000fe40000000f00 */
[----:B------:R-:W-:-:S02]  /*4f20*/  @!P4 MOV R121, RZ ;  /* 0x000000ff0079c202 */ /* 0x000fc40000000f00 */
[----:B------:R-:W-:Y:S01]  /*4f30*/  MOV R163, RZ ;  /* 0x000000ff00a37202 */ /* 0x000fe20000000f00 */
[----:B-----5:R-:W-:-:S05]  /*4f40*/  @!P4 IMAD.WIDE.U32 R120, R90, UR8, R120 ;  /* 0x000000085a78cc25 */ /* 0x020fca000f8e0078 */
[----:B------:R5:W3:Y:S01]  /*4f50*/  @!P3 LDG.E R163, desc[UR28][R92.64] ;  /* 0x0000001c5ca3b981 */ /* 0x000ae2000c1e1900 */
[----:B------:R-:W-:Y:S01]  /*4f60*/  @!P4 IMAD R121, R91, UR8, R121 ;  /* 0x000000085b79cc24 */ /* 0x000fe2000f8e0279 */
[----:B-1----:R-:W-:Y:S01]  /*4f70*/  @!P4 LEA R122, P3, R120, UR26, 0x2 ;  /* 0x0000001a787acc11 */ /* 0x002fe2000f8610ff */
[----:B------:R-:W1:Y:S01]  /*4f80*/  @!P2 LDC.64 R90, c[0x0][0x3e0] ;  /* 0x0000f800ff5aab82 */ /* 0x000e620000000a00 */
[----:B------:R-:W-:Y:S01]  /*4f90*/  ISETP.GE.AND P5, PT, R136, UR43, PT ;  /* 0x0000002b88007c0c */ /* 0x000fe2000bfa6270 */
[----:B------:R-:W-:Y:S01]  /*4fa0*/  HFMA2 R165, -RZ, RZ, 0, 0 ;  /* 0x00000000ffa57431 */ /* 0x000fe200000001ff */
[----:B------:R-:W-:Y:S02]  /*4fb0*/  @!P4 LEA.HI.X R123, R120, UR23, R121, 0x2, P3 ;  /* 0x00000017787bcc11 */ /* 0x000fe400098f1479 */
[----:B------:R-:W-:Y:S02]  /*4fc0*/  @!P6 MOV R120, R140 ;  /* 0x0000008c0078e202 */ /* 0x000fe40000000f00 */
[----:B------:R-:W-:-:S02]  /*4fd0*/  @!P6 MOV R121, RZ ;  /* 0x000000ff0079e202 */ /* 0x000fc40000000f00 */
[----:B------:R-:W-:Y:S01]  /*4fe0*/  ISETP.GE.AND P3, PT, R132, UR43, PT ;  /* 0x0000002b84007c0c */ /* 0x000fe2000bf66270 */
[----:B0-----:R-:W-:Y:S01]  /*4ff0*/  @!P6 IMAD.WIDE.U32 R120, R88, UR8, R120 ;  /* 0x000000085878ec25 */ /* 0x001fe2000f8e0078 */
[----:B------:R0:W3:Y:S03]  /*5000*/  @!P4 LDG.E R165, desc[UR28][R122.64] ;  /* 0x0000001c7aa5c981 */ /* 0x0000e6000c1e1900 */
[----:B-----5:R-:W-:Y:S01]  /*5010*/  @!P6 IMAD R93, R89, UR8, R121 ;  /* 0x00000008595dec24 */ /* 0x020fe2000f8e0279 */
[C---:B------:R-:W-:Y:S01]  /*5020*/  @!P6 LEA R146, P4, R120.reuse, UR26, 0x2 ;  /* 0x0000001a7892ec11 */ /* 0x040fe2000f8810ff */
[----:B------:R-:W5:Y:S01]  /*5030*/  @!P5 LDC.64 R88, c[0x0][0x3e0] ;  /* 0x0000f800ff58db82 */ /* 0x000f620000000a00 */
[----:B------:R-:W-:Y:S01]  /*5040*/  HFMA2 R140, -RZ, RZ, 0, 0 ;  /* 0x00000000ff8c7431 */ /* 0x000fe200000001ff */
[----:B------:R-:W-:Y:S02]  /*5050*/  @!P2 MOV R121, RZ ;  /* 0x000000ff0079a202 */ /* 0x000fe40000000f00 */
[----:B------:R-:W-:-:S02]  /*5060*/  @!P6 LEA.HI.X R147, R120, UR23, R93, 0x2, P4 ;  /* 0x000000177893ec11 */ /* 0x000fc4000a0f145d */
[----:B------:R-:W-:Y:S02]  /*5070*/  @!P2 MOV R120, R138 ;  /* 0x0000008a0078a202 */ /* 0x000fe40000000f00 */
[----:B------:R-:W4:Y:S03]  /*5080*/  @!P3 LDC.64 R92, c[0x0][0x3e0] ;  /* 0x0000f800ff5cbb82 */ /* 0x000f260000000a00 */
[----:B-1----:R-:W-:Y:S01]  /*5090*/  @!P2 IMAD.WIDE.U32 R120, R90, UR8, R120 ;  /* 0x000000085a78ac25 */ /* 0x002fe2000f8e0078 */
[----:B------:R-:W-:Y:S01]  /*50a0*/  ISETP.GE.AND P4, PT, R116, UR43, PT ;  /* 0x0000002b74007c0c */ /* 0x000fe2000bf86270 */
[----:B------:R1:W3:Y:S02]  /*50b0*/  @!P6 LDG.E R140, desc[UR28][R146.64] ;  /* 0x0000001c928ce981 */ /* 0x0002e4000c1e1900 */
[----:B------:R-:W-:Y:S01]  /*50c0*/  @!P2 IMAD R121, R91, UR8, R121 ;  /* 0x000000085b79ac24 */ /* 0x000fe2000f8e0279 */
[----:B0-----:R-:W-:-:S04]  /*50d0*/  @!P2 LEA R122, P6, R120, UR26, 0x2 ;  /* 0x0000001a787aac11 */ /* 0x001fc8000f8c10ff */
[----:B------:R-:W-:Y:S02]  /*50e0*/  @!P2 LEA.HI.X R123, R120, UR23, R121, 0x2, P6 ;  /* 0x00000017787bac11 */ /* 0x000fe4000b0f1479 */
[----:B------:R-:W-:Y:S02]  /*50f0*/  @!P5 MOV R120, R136 ;  /* 0x000000880078d202 */ /* 0x000fe40000000f00 */
[----:B------:R-:W-:Y:S01]  /*5100*/  @!P5 MOV R121, RZ ;  /* 0x000000ff0079d202 */ /* 0x000fe20000000f00 */
[----:B------:R-:W0:Y:S02]  /*5110*/  @!P4 LDC.64 R90, c[0x0][0x3e0] ;  /* 0x0000f800ff5acb82 */ /* 0x000e240000000a00 */
[----:B-----5:R-:W-:Y:S01]  /*5120*/  @!P5 IMAD.WIDE.U32 R120, R88, UR8, R120 ;  /* 0x000000085878dc25 */ /* 0x020fe2000f8e0078 */
[----:B------:R-:W-:-:S03]  /*5130*/  @!P3 MOV R88, R132 ;  /* 0x000000840058b202 */ /* 0x000fc60000000f00 */
[----:B------:R-:W-:Y:S02]  /*5140*/  HFMA2 R138, -RZ, RZ, 0, 0 ;  /* 0x00000000ff8a7431 */ /* 0x000fe400000001ff */
[----:B------:R-:W-:Y:S01]  /*5150*/  @!P5 IMAD R121, R89, UR8, R121 ;  /* 0x000000085979dc24 */ /* 0x000fe2000f8e0279 */
[----:B------:R-:W-:Y:S01]  /*5160*/  @!P3 MOV R89, RZ ;  /* 0x000000ff0059b202 */ /* 0x000fe20000000f00 */
[----:B------:R-:W-:Y:S01]  /*5170*/  HFMA2 R132, -RZ, RZ, 0, 0 ;  /* 0x00000000ff847431 */ /* 0x000fe200000001ff */
[----:B------:R-:W-:Y:S01]  /*5180*/  @!P5 LEA R152, P6, R120, UR26, 0x2 ;  /* 0x0000001a7898dc11 */ /* 0x000fe2000f8c10ff */
[----:B----4-:R-:W-:-:S03]  /*5190*/  @!P3 IMAD.WIDE.U32 R88, R92, UR8, R88 ;  /* 0x000000085c58bc25 */ /* 0x010fc6000f8e0058 */
[----:B------:R-:W-:Y:S01]  /*51a0*/  @!P5 LEA.HI.X R153, R120, UR23, R121, 0x2, P6 ;  /* 0x000000177899dc11 */ /* 0x000fe2000b0f1479 */
[----:B------:R4:W5:Y:S01]  /*51b0*/  @!P2 LDG.E R138, desc[UR28][R122.64] ;  /* 0x0000001c7a8aa981 */ /* 0x000962000c1e1900 */
[----:B------:R-:W-:Y:S01]  /*51c0*/  @!P3 IMAD R93, R93, UR8, R89 ;  /* 0x000000085d5dbc24 */ /* 0x000fe2000f8e0259 */
[----:B-1----:R-:W-:Y:S02]  /*51d0*/  @!P3 LEA R146, P6, R88, UR26, 0x2 ;  /* 0x0000001a5892bc11 */ /* 0x002fe4000f8c10ff */
[----:B------:R-:W5:Y:S01]  /*51e0*/  @!P5 LDG.E R132, desc[UR28][R152.64] ;  /* 0x0000001c9884d981 */ /* 0x000f62000c1e1900 */
[----:B------:R-:W-:Y:S02]  /*51f0*/  ISETP.GE.AND P2, PT, R130, UR43, PT ;  /* 0x0000002b82007c0c */ /* 0x000fe4000bf46270 */
[----:B------:R-:W-:Y:S02]  /*5200*/  @!P3 LEA.HI.X R147, R88, UR23, R93, 0x2, P6 ;  /* 0x000000175893bc11 */ /* 0x000fe4000b0f145d */
[----:B------:R-:W-:Y:S01]  /*5210*/  @!P4 MOV R92, R116 ;  /* 0x00000074005cc202 */ /* 0x000fe20000000f00 */
[----:B------:R-:W-:Y:S01]  /*5220*/  HFMA2 R116, -RZ, RZ, 0, 0 ;  /* 0x00000000ff747431 */ /* 0x000fe200000001ff */
[----:B------:R-:W-:-:S02]  /*5230*/  @!P4 MOV R93, RZ ;  /* 0x000000ff005dc202 */ /* 0x000fc40000000f00 */
[----:B------:R-:W-:Y:S01]  /*5240*/  ISETP.GE.AND P5, PT, R126, UR43, PT ;  /* 0x0000002b7e007c0c */ /* 0x000fe2000bfa6270 */
[----:B0-----:R-:W-:-:S04]  /*5250*/  @!P4 IMAD.WIDE.U32 R92, R90, UR8, R92 ;  /* 0x000000085a5ccc25 */ /* 0x001fc8000f8e005c */
[----:B------:R-:W0:Y:S01]  /*5260*/  @!P2 LDC.64 R88, c[0x0][0x3e0] ;  /* 0x0000f800ff58ab82 */ /* 0x000e220000000a00 */
[----:B------:R-:W-:Y:S01]  /*5270*/  @!P4 IMAD R91, R91, UR8, R93 ;  /* 0x000000085b5bcc24 */ /* 0x000fe2000f8e025d */
[----:B----4-:R-:W-:Y:S01]  /*5280*/  @!P4 LEA R122, P6, R92, UR26, 0x2 ;  /* 0x0000001a5c7acc11 */ /* 0x010fe2000f8c10ff */
[----:B------:R1:W4:Y:S01]  /*5290*/  @!P3 LDG.E R116, desc[UR28][R146.64] ;  /* 0x0000001c9274b981 */ /* 0x000322000c1e1900 */
[----:B------:R-:W-:Y:S02]  /*52a0*/  ISETP.GE.AND P3, PT, R166, UR43, PT ;  /* 0x0000002ba6007c0c */ /* 0x000fe4000bf66270 */
[----:B------:R-:W-:Y:S02]  /*52b0*/  @!P4 LEA.HI.X R123, R92, UR23, R91, 0x2, P6 ;  /* 0x000000175c7bcc11 */ /* 0x000fe4000b0f145b */
[----:B------:R-:W0:Y:S01]  /*52c0*/  @!P5 LDC.64 R90, c[0x0][0x3e0] ;  /* 0x0000f800ff5adb82 */ /* 0x000e220000000a00 */
[----:B------:R-:W-:Y:S02]  /*52d0*/  ISETP.GE.AND P6, PT, R128, UR43, PT ;  /* 0x0000002b80007c0c */ /* 0x000fe4000bfc6270 */
[----:B------:R-:W-:-:S02]  /*52e0*/  MOV R200, RZ ;  /* 0x000000ff00c87202 */ /* 0x000fc40000000f00 */
[----:B-1----:R-:W-:-:S04]  /*52f0*/  @!P2 MOV R146, R130 ;  /* 0x000000820092a202 */ /* 0x002fc80000000f00 */
[----:B------:R-:W1:Y:S01]  /*5300*/  @!P3 LDC.64 R92, c[0x0][0x3e0] ;  /* 0x0000f800ff5cbb82 */ /* 0x000e620000000a00 */
[----:B------:R-:W-:Y:S01]  /*5310*/  @!P2 MOV R147, RZ ;  /* 0x000000ff0093a202 */ /* 0x000fe20000000f00 */
[----:B------:R0:W4:Y:S02]  /*5320*/  @!P4 LDG.E R200, desc[UR28][R122.64] ;  /* 0x0000001c7ac8c981 */ /* 0x000124000c1e1900 */
[----:B0-----:R-:W-:-:S04]  /*5330*/  @!P2 IMAD.WIDE.U32 R152, R88, UR8, R146 ;  /* 0x000000085898ac25 */ /* 0x001fc8000f8e0092 */
[----:B------:R-:W0:Y:S01]  /*5340*/  @!P6 LDC.64 R120, c[0x0][0x3e0] ;  /* 0x0000f800ff78eb82 */ /* 0x000e220000000a00 */
[----:B------:R-:W-:Y:S02]  /*5350*/  @!P5 MOV R122, R126 ;  /* 0x0000007e007ad202 */ /* 0x000fe40000000f00 */
[----:B------:R-:W-:Y:S01]  /*5360*/  @!P5 MOV R123, RZ ;  /* 0x000000ff007bd202 */ /* 0x000fe20000000f00 */
[----:B------:R-:W-:Y:S02]  /*5370*/  @!P2 IMAD R89, R89, UR8, R153 ;  /* 0x000000085959ac24 */ /* 0x000fe4000f8e0299 */
[----:B------:R-:W-:Y:S01]  /*5380*/  HFMA2 R202, -RZ, RZ, 0, 0 ;  /* 0x00000000ffca7431 */ /* 0x000fe200000001ff */
[----:B------:R-:W-:Y:S01]  /*5390*/  @!P2 LEA R88, P4, R152, UR26, 0x2 ;  /* 0x0000001a9858ac11 */ /* 0x000fe2000f8810ff */
[----:B------:R-:W-:Y:S01]  /*53a0*/  @!P5 IMAD.WIDE.U32 R146, R90, UR8, R122 ;  /* 0x000000085a92dc25 */ /* 0x000fe2000f8e007a */
[----:B------:R-:W-:Y:S02]  /*53b0*/  @!P3 MOV R90, R166 ;  /* 0x000000a6005ab202 */ /* 0x000fe40000000f00 */
[----:B------:R-:W-:Y:S01]  /*53c0*/  @!P2 LEA.HI.X R89, R152, UR23, R89, 0x2, P4 ;  /* 0x000000179859ac11 */ /* 0x000fe2000a0f1459 */
[----:B------:R-:W-:Y:S01]  /*53d0*/  @!P5 IMAD R147, R91, UR8, R147 ;  /* 0x000000085b93dc24 */ /* 0x000fe2000f8e0293 */
[----:B------:R-:W-:-:S03]  /*53e0*/  @!P3 MOV R91, RZ ;  /* 0x000000ff005bb202 */ /* 0x000fc60000000f00 */
[----:B------:R1:W4:Y:S01]  /*53f0*/  @!P2 LDG.E R202, desc[UR28][R88.64] ;  /* 0x0000001c58caa981 */ /* 0x000322000c1e1900 */
[----:B------:R-:W-:Y:S01]  /*5400*/  @!P5 LEA R152, P2, R146, UR26, 0x2 ;  /* 0x0000001a9298dc11 */ /* 0x000fe2000f8410ff */
[----:B-1----:R-:W-:-:S03]  /*5410*/  @!P3 IMAD.WIDE.U32 R90, R92, UR8, R90 ;  /* 0x000000085c5abc25 */ /* 0x002fc6000f8e005a */
[----:B------:R-:W-:Y:S01]  /*5420*/  @!P5 LEA.HI.X R153, R146, UR23, R147, 0x2, P2 ;  /* 0x000000179299dc11 */ /* 0x000fe200090f1493 */
[----:B------:R-:W-:Y:S01]  /*5430*/  @!P3 IMAD R93, R93, UR8, R91 ;  /* 0x000000085d5dbc24 */ /* 0x000fe2000f8e025b */
[C---:B------:R-:W-:Y:S02]  /*5440*/  @!P3 LEA R92, P2, R90.reuse, UR26, 0x2 ;  /* 0x0000001a5a5cbc11 */ /* 0x040fe4000f8410ff */
[----:B------:R-:W-:Y:S02]  /*5450*/  @!P6 MOV R88, R128 ;  /* 0x000000800058e202 */ /* 0x000fe40000000f00 */
[----:B------:R-:W-:Y:S02]  /*5460*/  @!P6 MOV R89, RZ ;  /* 0x000000ff0059e202 */ /* 0x000fe40000000f00 */
[----:B------:R-:W-:Y:S01]  /*5470*/  @!P3 LEA.HI.X R93, R90, UR23, R93, 0x2, P2 ;  /* 0x000000175a5dbc11 */ /* 0x000fe200090f145d */
[----:B------:R-:W-:Y:S02]  /*5480*/  HFMA2 R90, -RZ, RZ, 0, 0 ;  /* 0x00000000ff5a7431 */ /* 0x000fe400000001ff */
[----:B0-----:R-:W-:-:S04]  /*5490*/  @!P6 IMAD.WIDE.U32 R122, R120, UR8, R88 ;  /* 0x00000008787aec25 */ /* 0x001fc8000f8e0058 */
[----:B------:R-:W-:Y:S02]  /*54a0*/  HFMA2 R206, -RZ, RZ, 0, 0 ;  /* 0x00000000ffce7431 */ /* 0x000fe400000001ff */
[----:B------:R-:W-:Y:S01]  /*54b0*/  @!P6 IMAD R121, R121, UR8, R123 ;  /* 0x000000087979ec24 */ /* 0x000fe2000f8e027b */
[C---:B------:R-:W-:Y:S02]  /*54c0*/  @!P6 LEA R88, P4, R122.reuse, UR26, 0x2 ;  /* 0x0000001a7a58ec11 */ /* 0x040fe4000f8810ff */
[----:B------:R-:W-:Y:S01]  /*54d0*/  MOV R204, RZ ;  /* 0x000000ff00cc7202 */ /* 0x000fe20000000f00 */
[----:B------:R-:W4:Y:S01]  /*54e0*/  @!P5 LDG.E R90, desc[UR28][R152.64] ;  /* 0x0000001c985ad981 */ /* 0x000f22000c1e1900 */
[----:B------:R-:W-:-:S04]  /*54f0*/  @!P6 LEA.HI.X R89, R122, UR23, R121, 0x2, P4 ;  /* 0x000000177a59ec11 */ /* 0x000fc8000a0f1479 */
[----:B------:R-:W4:Y:S04]  /*5500*/  @!P3 LDG.E R204, desc[UR28][R92.64] ;  /* 0x0000001c5cccb981 */ /* 0x000f28000c1e1900 */
[----:B------:R0:W4:Y:S01]  /*5510*/  @!P6 LDG.E R206, desc[UR28][R88.64] ;  /* 0x0000001c58cee981 */ /* 0x000122000c1e1900 */
[----:B------:R-:W-:-:S13]  /*5520*/  R2UR UR43, R135 ;  /* 0x00000000872b72ca */ /* 0x000fda00000e0000 */
[----:B0-----:R-:W-:Y:S01]  /*5530*/  FMUL.FTZ R88, R46, UR43 ;  /* 0x0000002b2e587c20 */ /* 0x001fe20008410000 */
[----:B------:R-:W-:-:S03]  /*5540*/  FMUL.FTZ R120, R42, UR43 ;  /* 0x0000002b2a787c20 */ /* 0x000fc60008410000 */
[----:B------:R-:W-:Y:S01]  /*5550*/  FMUL.RZ R89, R88, 0.15915493667125701904 ;  /* 0x3e22f98358597820 */ /* 0x000fe2000040c000 */
        /* <DEDUP_REMOVED lines=22> */
[----:B------:R-:W-:Y:S01]  /*56c0*/  MUFU.SIN R171, R93 ;  /* 0x0000005d00ab7308 */ /* 0x000fe20000000400 */
[----:B------:R-:W-:-:S07]  /*56d0*/  FMUL.RZ R122, R91, 0.15915493667125701904 ;  /* 0x3e22f9835b7a7820 */ /* 0x000fce000040c000 */
        /* <DEDUP_REMOVED lines=8> */
[----:B------:R0:W-:Y:S02]  /*5760*/  MUFU.COS R183, R89 ;  /* 0x0000005900b77308 */ /* 0x0001e40000000000 */
[----:B0-----:R-:W-:-:S06]  /*5770*/  MOV R89, UR31 ;  /* 0x0000001f00597c02 */ /* 0x001fcc0008000f00 */
[----:B------:R-:W-:Y:S01]  /*5780*/  MUFU.SIN R91, R122 ;  /* 0x0000007a005b7308 */ /* 0x000fe20000000400 */
[----:B------:R-:W-:-:S07]  /*5790*/  FMUL.FTZ R89, R89, 1.4426950216293334961 ;  /* 0x3fb8aa3b59597820 */ /* 0x000fce0000410000 */
[----:B------:R0:W-:Y:S02]  /*57a0*/  MUFU.COS R121, R122 ;  /* 0x0000007a00797308 */ /* 0x0001e40000000000 */
[----:B0-----:R-:W-:Y:S01]  /*57b0*/  FMUL.RZ R122, R88, 0.15915493667125701904 ;  /* 0x3e22f983587a7820 */ /* 0x001fe2000040c000 */
[----:B------:R-:W-:-:S04]  /*57c0*/  FMUL.FTZ R88, R64, UR43 ;  /* 0x0000002b40587c20 */ /* 0x000fc80008410000 */
[----:B------:R-:W-:Y:S01]  /*57d0*/  FMUL.RZ R199, R88, 0.15915493667125701904 ;  /* 0x3e22f98358c77820 */ /* 0x000fe2000040c000 */
[-C--:B------:R-:W-:Y:S01]  /*57e0*/  FMUL.FTZ R88, R40, R89.reuse ;  /* 0x0000005928587220 */ /* 0x080fe20000410000 */
[----:B------:R-:W-:Y:S08]  /*57f0*/  MUFU.SIN R185, R92 ;  /* 0x0000005c00b97308 */ /* 0x000ff00000000400 */
[----:B------:R0:W-:Y:S02]  /*5800*/  MUFU.COS R187, R92 ;  /* 0x0000005c00bb7308 */ /* 0x0001e40000000000 */
[----:B0-----:R-:W-:-:S06]  /*5810*/  FMUL.FTZ R92, R42, R89 ;  /* 0x000000592a5c7220 */ /* 0x001fcc0000410000 */
[----:B------:R-:W0:Y:S08]  /*5820*/  MUFU.EX2 R88, R88 ;  /* 0x0000005800587308 */ /* 0x000e300000000800 */
[----:B------:R-:W-:Y:S08]  /*5830*/  MUFU.SIN R123, R126 ;  /* 0x0000007e007b7308 */ /* 0x000ff00000000400 */
[----:B------:R1:W-:Y:S08]  /*5840*/  MUFU.COS R135, R126 ;  /* 0x0000007e00877308 */ /* 0x0003f00000000000 */
[----:B------:R-:W2:Y:S01]  /*5850*/  MUFU.EX2 R92, R92 ;  /* 0x0000005c005c7308 */ /* 0x000ea20000000800 */
[-C--:B-1----:R-:W-:Y:S01]  /*5860*/  FMUL.FTZ R126, R50, R89.reuse ;  /* 0x00000059327e7220 */ /* 0x082fe20000410000 */
[-C--:B------:R-:W-:Y:S01]  /*5870*/  FMUL.FTZ R128, R52, R89.reuse ;  /* 0x0000005934807220 */ /* 0x080fe20000410000 */
[----:B------:R-:W-:-:S05]  /*5880*/  FMUL.FTZ R130, R54, R89 ;  /* 0x0000005936827220 */ /* 0x000fca0000410000 */
[----:B------:R-:W-:Y:S01]  /*5890*/  MUFU.SIN R189, R93 ;  /* 0x0000005d00bd7308 */ /* 0x000fe20000000400 */
[-C--:B------:R-:W-:Y:S01]  /*58a0*/  FMUL.FTZ R134, R56, R89.reuse ;  /* 0x0000005938867220 */ /* 0x080fe20000410000 */
[----:B------:R-:W-:-:S06]  /*58b0*/  FMUL.FTZ R136, R58, R89 ;  /* 0x000000593a887220 */ /* 0x000fcc0000410000 */
[----:B------:R1:W-:Y:S01]  /*58c0*/  MUFU.COS R191, R93 ;  /* 0x0000005d00bf7308 */ /* 0x0003e20000000000 */
[C---:B0-----:R-:W-:Y:S01]  /*58d0*/  FMUL.FTZ R198, R88.reuse, R121 ;  /* 0x0000007958c67220 */ /* 0x041fe20000410000 */
[----:B------:R-:W-:Y:S01]  /*58e0*/  FMUL.FTZ R196, R88, R91 ;  /* 0x0000005b58c47220 */ /* 0x000fe20000410000 */
[----:B-1----:R-:W-:-:S05]  /*58f0*/  FMUL.FTZ R93, R44, R89 ;  /* 0x000000592c5d7220 */ /* 0x002fca0000410000 */
[----:B------:R-:W-:Y:S01]  /*5900*/  MUFU.SIN R212, R122 ;  /* 0x0000007a00d47308 */ /* 0x000fe20000000400 */
[-C--:B------:R-:W-:Y:S01]  /*5910*/  FMUL.FTZ R142, R60, R89.reuse ;  /* 0x000000593c8e7220 */ /* 0x080fe20000410000 */
[-C--:B------:R-:W-:Y:S01]  /*5920*/  FMUL.FTZ R144, R62, R89.reuse ;  /* 0x000000593e907220 */ /* 0x080fe20000410000 */
[----:B------:R-:W-:-:S05]  /*5930*/  FMUL.FTZ R88, R64, R89 ;  /* 0x0000005940587220 */ /* 0x000fca0000410000 */
[----:B------:R0:W-:Y:S01]  /*5940*/  MUFU.COS R214, R122 ;  /* 0x0000007a00d67308 */ /* 0x0001e20000000000 */
[C---:B--2---:R-:W-:Y:S01]  /*5950*/  FMUL.FTZ R192, R92.reuse, R135 ;  /* 0x000000875cc07220 */ /* 0x044fe20000410000 */
[----:B------:R-:W-:-:S06]  /*5960*/  FMUL.FTZ R190, R92, R123 ;  /* 0x0000007b5cbe7220 */ /* 0x000fcc0000410000 */
[----:B------:R-:W-:Y:S01]  /*5970*/  MUFU.SIN R208, R120 ;  /* 0x0000007800d07308 */ /* 0x000fe20000000400 */
[----:B0-----:R-:W-:-:S07]  /*5980*/  FMUL.FTZ R122, R48, R89 ;  /* 0x00000059307a7220 */ /* 0x001fce0000410000 */
[----:B------:R0:W-:Y:S08]  /*5990*/  MUFU.COS R210, R120 ;  /* 0x0000007800d27308 */ /* 0x0001f00000000000 */
[----:B------:R-:W1:Y:S01]  /*59a0*/  MUFU.EX2 R93, R93 ;  /* 0x0000005d005d7308 */ /* 0x000e620000000800 */
[----:B0-----:R-:W-:-:S07]  /*59b0*/  FMUL.FTZ R120, R46, R89 ;  /* 0x000000592e787220 */ /* 0x001fce0000410000 */
[----:B------:R-:W0:Y:S08]  /*59c0*/  MUFU.EX2 R122, R122 ;  /* 0x0000007a007a7308 */ /* 0x000e300000000800 */
[----:B------:R-:W2:Y:S08]  /*59d0*/  MUFU.EX2 R126, R126 ;  /* 0x0000007e007e7308 */ /* 0x000eb00000000800 */
[----:B------:R-:W3:Y:S08]  /*59e0*/  MUFU.EX2 R128, R128 ;  /* 0x0000008000807308 */ /* 0x000ef00000000800 */
[----:B------:R-:W5:Y:S08]  /*59f0*/  MUFU.EX2 R130, R130 ;  /* 0x0000008200827308 */ /* 0x000f700000000800 */
[----:B------:R-:W4:Y:S08]  /*5a00*/  MUFU.EX2 R134, R134 ;  /* 0x0000008600867308 */ /* 0x000f300000000800 */
[----:B------:R-:W4:Y:S08]  /*5a10*/  MUFU.EX2 R136, R136 ;  /* 0x0000008800887308 */ /* 0x000f300000000800 */
[----:B------:R-:W-:Y:S08]  /*5a20*/  MUFU.COS R197, R199 ;  /* 0x000000c700c57308 */ /* 0x000ff00000000000 */
[----:B------:R-:W4:Y:S08]  /*5a30*/  MUFU.EX2 R120, R120 ;  /* 0x0000007800787308 */ /* 0x000f300000000800 */
[----:B------:R-:W4:Y:S08]  /*5a40*/  MUFU.EX2 R193, R142 ;  /* 0x0000008e00c17308 */ /* 0x000f300000000800 */
[----:B------:R-:W4:Y:S08]  /*5a50*/  MUFU.EX2 R195, R144 ;  /* 0x0000009000c37308 */ /* 0x000f300000000800 */
[----:B------:R0:W4:Y:S01]  /*5a60*/  MUFU.EX2 R92, R88 ;  /* 0x00000058005c7308 */ /* 0x0001220000000800 */
[C---:B-1----:R-:W-:Y:S01]  /*5a70*/  FMUL.FTZ R170, R93.reuse, R170 ;  /* 0x000000aa5daa7220 */ /* 0x042fe20000410000 */
[----:B------:R-:W-:Y:S01]  /*5a80*/  FMUL.FTZ R168, R93, R168 ;  /* 0x000000a85da87220 */ /* 0x000fe20000410000 */
[----:B0-----:R-:W-:-:S04]  /*5a90*/  SHF.L.U32 R88, R117, 0x5, RZ ;  /* 0x0000000575587819 */ /* 0x001fc800000006ff */
[----:B------:R-:W-:Y:S01]  /*5aa0*/  LEA.HI.SX32 R88, R88, R88, 0x1b ;  /* 0x0000005858587211 */ /* 0x000fe200078fdaff */
[----:B------:R0:W1:Y:S03]  /*5ab0*/  MUFU.SIN R93, R199 ;  /* 0x000000c7005d7308 */ /* 0x0000660000000400 */
[----:B------:R-:W-:Y:S01]  /*5ac0*/  LEA R88, R88, UR25, 0x2 ;  /* 0x0000001958587c11 */ /* 0x000fe2000f8e10ff */
[C---:B------:R-:W-:Y:S01]  /*5ad0*/  FMUL.FTZ R162, R122.reuse, R169 ;  /* 0x000000a97aa27220 */ /* 0x040fe20000410000 */
        /* <DEDUP_REMOVED lines=58> */
[----:B------:R-:W-:Y:S01]  /*5e80*/  STS [R11+0x1400], R94 ;  /* 0x0014005e0b007388 */ /* 0x000fe20000000800 */
[----:B-1----:R-:W-:-:S03]  /*5e90*/  FMUL.FTZ R120, R92, R93 ;  /* 0x0000005d5c787220 */ /* 0x002fc60000410000 */
[----:B------:R-:W-:Y:S01]  /*5ea0*/  STS [R12+0x1480], R141 ;  /* 0x0014808d0c007388 */ /* 0x000fe20000000800 */
[----:B------:R-:W-:-:S03]  /*5eb0*/  FMUL.RZ R123, R91, 0.15915493667125701904 ;  /* 0x3e22f9835b7b7820 */ /* 0x000fc6000040c000 */
[----:B------:R-:W-:Y:S01]  /*5ec0*/  STS [R13+0x1500], R110 ;  /* 0x0015006e0d007388 */ /* 0x000fe20000000800 */
[----:B------:R-:W-:-:S03]  /*5ed0*/  FMUL.FTZ R92, R38, R89 ;  /* 0x00000059265c7220 */ /* 0x000fc60000410000 */
[----:B------:R-:W-:Y:S04]  /*5ee0*/  STS [R14+0x1580], R143 ;  /* 0x0015808f0e007388 */ /* 0x000fe80000000800 */
[----:B------:R-:W-:Y:S04]  /*5ef0*/  STS [R15+0x1600], R112 ;  /* 0x001600700f007388 */ /* 0x000fe80000000800 */
[----:B------:R-:W-:Y:S04]  /*5f00*/  STS [R16+0x1680], R145 ;  /* 0x0016809110007388 */ /* 0x000fe80000000800 */
[----:B------:R-:W-:Y:S01]  /*5f10*/  STS [R17+0x1700], R118 ;  /* 0x0017007611007388 */ /* 0x000fe20000000800 */
[----:B------:R-:W-:Y:S03]  /*5f20*/  MUFU.SIN R93, R123 ;  /* 0x0000007b005d7308 */ /* 0x000fe60000000400 */
[----:B------:R-:W-:Y:S04]  /*5f30*/  STS [R18+0x1780], R149 ;  /* 0x0017809512007388 */ /* 0x000fe80000000800 */
[----:B------:R-:W-:Y:S01]  /*5f40*/  STS [R19+0x1800], R124 ;  /* 0x0018007c13007388 */ /* 0x000fe20000000800 */
[----:B------:R-:W-:Y:S03]  /*5f50*/  MUFU.COS R123, R123 ;  /* 0x0000007b007b7308 */ /* 0x000fe60000000000 */
[----:B------:R-:W-:Y:S04]  /*5f60*/  STS [R182+0x1880], R151 ;  /* 0x00188097b6007388 */ /* 0x000fe80000000800 */
[----:B------:R-:W-:Y:S01]  /*5f70*/  STS [R176+0x1900], R155 ;  /* 0x0019009bb0007388 */ /* 0x000fe20000000800 */
[----:B------:R-:W0:Y:S03]  /*5f80*/  MUFU.EX2 R92, R92 ;  /* 0x0000005c005c7308 */ /* 0x000e260000000800 */
        /* <DEDUP_REMOVED lines=14> */
[----:B------:R-:W-:Y:S01]  /*6070*/  NOP ;  /* 0x0000000000007918 */ /* 0x000fe20000000000 */
[----:B-1----:R-:W-:-:S02]  /*6080*/  FMUL.FTZ R90, R68, R89 ;  /* 0x00000059445a7220 */ /* 0x002fc40000410000 */
[----:B------:R-:W1:Y:S01]  /*6090*/  LDS R113, [R88+0x10b8] ;  /* 0x0010b80058717984 */ /* 0x000e620000000800 */
[----:B------:R-:W-:Y:S01]  /*60a0*/  FMUL.FTZ R110, R66, R89 ;  /* 0x00000059426e7220 */ /* 0x000fe20000410000 */
[C---:B0-----:R-:W-:Y:S01]  /*60b0*/  FMUL.FTZ R108, R92.reuse, R123 ;  /* 0x0000007b5c6c7220 */ /* 0x041fe20000410000 */
[----:B------:R-:W-:Y:S01]  /*60c0*/  FMUL.FTZ R109, R92, R93 ;  /* 0x0000005d5c6d7220 */ /* 0x000fe20000410000 */
[----:B------:R-:W0:Y:S01]  /*60d0*/  LDS R131, [R88+0x10cc] ;  /* 0x0010cc0058837984 */ /* 0x000e220000000800 */
[----:B------:R2:W-:Y:S03]  /*60e0*/  MUFU.EX2 R172, R90 ;  /* 0x0000005a00ac7308 */ /* 0x0005e60000000800 */
        /* <DEDUP_REMOVED lines=26> */
[----:B--2---:R-:W2:Y:S04]  /*6290*/  LDS R90, [R88+0x10f0] ;  /* 0x0010f000585a7984 */ /* 0x004ea80000000800 */
[----:B------:R-:W2:Y:S04]  /*62a0*/  LDS R92, [R88+0x10f4] ;  /* 0x0010f400585c7984 */ /* 0x000ea80000000800 */
[----:B------:R-:W2:Y:S04]  /*62b0*/  LDS R229, [R88+0x10f8] ;  /* 0x0010f80058e57984 */ /* 0x000ea80000000800 */
[----:B------:R-:W2:Y:S01]  /*62c0*/  LDS R231, [R88+0x10fc] ;  /* 0x0010fc0058e77984 */ /* 0x000ea20000000800 */
[----:B------:R-:W-:Y:S01]  /*62d0*/  USHF.L.U32 UR30, UR19, 0x8, URZ ;  /* 0x00000008131e7899 */ /* 0x000fe200080006ff */
[----:B------:R-:W-:Y:S01]  /*62e0*/  FMUL.FTZ R94, R68, UR43 ;  /* 0x0000002b445e7c20 */ /* 0x000fe20008410000 */
[----:B------:R-:W-:-:S02]  /*62f0*/  FMUL.FTZ R91, R66, UR43 ;  /* 0x0000002b425b7c20 */ /* 0x000fc40008410000 */
[----:B------:R-:W-:Y:S01]  /*6300*/  UIADD3 UR27, UPT, UPT, UR30, -0x100, URZ ;  /* 0xffffff001e1b7890 */ /* 0x000fe2000fffe0ff */
[----:B------:R-:W-:Y:S01]  /*6310*/  FMUL.RZ R112, R94, 0.15915493667125701904 ;  /* 0x3e22f9835e707820 */ /* 0x000fe2000040c000 */
[----:B------:R-:W-:Y:S02]  /*6320*/  FMUL.RZ R208, R91, 0.15915493667125701904 ;  /* 0x3e22f9835bd07820 */ /* 0x000fe4000040c000 */
[----:B------:R-:W-:Y:S01]  /*6330*/  ULOP3.LUT UR27, UR27, 0x100, URZ, 0xc0, !UPT ;  /* 0x000001001b1b7892 */ /* 0x000fe2000f8ec0ff */
[----:B------:R-:W3:Y:S01]  /*6340*/  MUFU.COS R237, R112 ;  /* 0x0000007000ed7308 */ /* 0x000ee20000000000 */
[C---:B------:R-:W-:Y:S02]  /*6350*/  ISETP.NE.AND P2, PT, R3.reuse, RZ, PT ;  /* 0x000000ff0300720c */ /* 0x040fe40003f45270 */
[----:B------:R-:W-:Y:S01]  /*6360*/  UIADD3 UR27, UPT, UPT, UR27, UR8, URZ ;  /* 0x000000081b1b7290 */ /* 0x000fe2000fffe0ff */
[C---:B------:R-:W-:Y:S02]  /*6370*/  IADD3 R132, PT, PT, R3.reuse, 0x200, RZ ;  /* 0x0000020003847810 */ /* 0x040fe40007ffe0ff */
[----:B------:R-:W-:-:S02]  /*6380*/  ISETP.NE.AND P3, PT, R3, 0x1f, PT ;  /* 0x0000001f0300780c */ /* 0x000fc40003f65270 */
[----:B------:R-:W-:Y:S01]  /*6390*/  MUFU.SIN R91, R208 ;  /* 0x000000d0005b7308 */ /* 0x000fe20000000400 */
[----:B------:R-:W-:-:S07]  /*63a0*/  SEL R94, R132, UR27, P2 ;  /* 0x0000001b845e7c07 */ /* 0x000fce0009000000 */
[----:B------:R-:W-:Y:S08]  /*63b0*/  MUFU.COS R233, R208 ;  /* 0x000000d000e97308 */ /* 0x000ff00000000000 */
[----:B------:R-:W2:Y:S08]  /*63c0*/  MUFU.SIN R235, R112 ;  /* 0x0000007000eb7308 */ /* 0x000eb00000000400 */
[----:B------:R-:W2:Y:S01]  /*63d0*/  MUFU.EX2 R110, R110 ;  /* 0x0000006e006e7308 */ /* 0x000ea20000000800 */
[----:B------:R-:W-:Y:S01]  /*63e0*/  LEA R94, R94, UR25, 0x3 ;  /* 0x000000195e5e7c11 */ /* 0x000fe2000f8e18ff */
[----:B-1----:R-:W-:Y:S01]  /*63f0*/  FMUL.FTZ R182, R84, R113 ;  /* 0x0000007154b67220 */ /* 0x002fe20000410000 */
[----:B------:R-:W-:Y:S01]  /*6400*/  BSSY.RECONVERGENT B0, `(.L_x_13456) ;  /* 0x0000032000007945 */ /* 0x000fe20003800200 */
[----:B0-----:R-:W-:-:S02]  /*6410*/  FMUL.FTZ R113, R98, -R131 ;  /* 0x8000008362717220 */ /* 0x001fc40000410000 */
[----:B------:R0:W-:Y:S01]  /*6420*/  STS.64 [R94+0x4650], R108 ;  /* 0x0046506c5e007388 */ /* 0x0001e20000000a00 */
[----:B---3--:R-:W-:Y:S01]  /*6430*/  FMUL.FTZ R114, R172, R237 ;  /* 0x000000edac727220 */ /* 0x008fe20000410000 */
[----:B------:R-:W-:Y:S01]  /*6440*/  FMUL.FTZ R124, R102, R133 ;  /* 0x00000085667c7220 */ /* 0x000fe20000410000 */
[----:B----4-:R-:W-:Y:S01]  /*6450*/  FMUL.FTZ R131, R104, -R137 ;  /* 0x8000008968837220 */ /* 0x010fe20000410000 */
[C---:B-----5:R-:W-:Y:S01]  /*6460*/  FMUL.FTZ R186, R106.reuse, R139 ;  /* 0x0000008b6aba7220 */ /* 0x060fe20000410000 */
[----:B------:R-:W-:Y:S01]  /*6470*/  FMUL.FTZ R188, R106, -R143 ;  /* 0x8000008f6abc7220 */ /* 0x000fe20000410000 */
[----:B--2---:R-:W-:Y:S01]  /*6480*/  FMUL.FTZ R172, R172, R235 ;  /* 0x000000ebacac7220 */ /* 0x004fe20000410000 */
[C---:B------:R-:W-:Y:S01]  /*6490*/  FMUL.FTZ R155, R70.reuse, R155 ;  /* 0x0000009b469b7220 */ /* 0x040fe20000410000 */
[----:B------:R-:W-:Y:S01]  /*64a0*/  FMUL.FTZ R119, R70, -R119 ;  /* 0x8000007746777220 */ /* 0x000fe20000410000 */
[C---:B------:R-:W-:Y:S01]  /*64b0*/  FMUL.FTZ R157, R72.reuse, R157 ;  /* 0x0000009d489d7220 */ /* 0x040fe20000410000 */
[----:B------:R-:W-:Y:S01]  /*64c0*/  FMUL.FTZ R118, R72, -R89 ;  /* 0x8000005948767220 */ /* 0x000fe20000410000 */
[C---:B------:R-:W-:Y:S01]  /*64d0*/  FMUL.FTZ R184, R110.reuse, R233 ;  /* 0x000000e96eb87220 */ /* 0x040fe20000410000 */
[----:B------:R-:W-:Y:S01]  /*64e0*/  FMUL.FTZ R140, R110, R91 ;  /* 0x0000005b6e8c7220 */ /* 0x000fe20000410000 */
        /* <DEDUP_REMOVED lines=10> */
[----:B------:R-:W-:Y:S01]  /*6590*/  FMUL.FTZ R145, R84, -R145 ;  /* 0x8000009154917220 */ /* 0x000fe20000410000 */
[C---:B------:R-:W-:Y:S01]  /*65a0*/  FMUL.FTZ R174, R86.reuse, R123 ;  /* 0x0000007b56ae7220 */ /* 0x040fe20000410000 */
[----:B------:R-:W-:Y:S01]  /*65b0*/  FMUL.FTZ R129, R86, -R129 ;  /* 0x8000008156817220 */ /* 0x000fe20000410000 */
[----:B------:R-:W-:Y:S01]  /*65c0*/  FMUL.FTZ R125, R98, R125 ;  /* 0x0000007d627d7220 */ /* 0x000fe20000410000 */
[----:B------:R-:W-:Y:S01]  /*65d0*/  FMUL.FTZ R151, R102, -R151 ;  /* 0x8000009766977220 */ /* 0x000fe20000410000 */
[----:B------:R-:W-:Y:S01]  /*65e0*/  FMUL.FTZ R149, R104, R149 ;  /* 0x0000009568957220 */ /* 0x000fe20000410000 */
        /* <DEDUP_REMOVED lines=17> */
.L_x_13457:
[----:B------:R-:W-:-:S05]  /*6700*/  LEA R3, R3, UR25, 0x3 ;  /* 0x0000001903037c11 */ /* 0x000fca000f8e18ff */
[----:B------:R0:W1:Y:S02]  /*6710*/  LDS.64 R110, [R3+0x5658] ;  /* 0x00565800036e7984 */ /* 0x0000640000000a00 */
.L_x_13458:
[----:B------:R-:W-:Y:S05]  /*6720*/  BSYNC.RECONVERGENT B0 ;  /* 0x0000000000007941 */ /* 0x000fea0003800200 */
.L_x_13456:
[-C--:B0-----:R-:W-:Y:S01]  /*6730*/  FMUL.FTZ R3, R109, R196.reuse ;  /* 0x000000c46d037220 */ /* 0x081fe20000410000 */
        /* <DEDUP_REMOVED lines=18> */
[----:B------:R-:W-:Y:S01]  /*6860*/  FFMA.FTZ R91, R22, R230, R91 ;  /* 0x000000e6165b7223 */ /* 0x000fe2000001005b */
[----:B------:R-:W-:Y:S01]  /*6870*/  FFMA.FTZ R89, R192, R3, -R89 ;  /* 0x00000003c0597223 */ /* 0x000fe20000010859 */
[----:B------:R-:W-:Y:S01]  /*6880*/  FMUL.FTZ R88, R190, R93 ;  /* 0x0000005dbe587220 */ /* 0x000fe20000410000 */
[----:B------:R-:W-:Y:S01]  /*6890*/  FMUL.FTZ R226, R42, R215 ;  /* 0x000000d72ae27220 */ /* 0x000fe20000410000 */
[----:B------:R-:W-:Y:S01]  /*68a0*/  FMUL.FTZ R3, R190, R91 ;  /* 0x0000005bbe037220 */ /* 0x000fe20000410000 */
[-C--:B------:R-:W-:Y:S01]  /*68b0*/  FFMA.FTZ R123, R170, R89.reuse, -R123 ;  /* 0x00000059aa7b7223 */ /* 0x080fe2000001087b */
[----:B------:R-:W-:Y:S01]  /*68c0*/  FMUL.FTZ R89, R168, R89 ;  /* 0x00000059a8597220 */ /* 0x000fe20000410000 */
[C---:B------:R-:W-:Y:S01]  /*68d0*/  FFMA.FTZ R91, R192.reuse, R91, -R88 ;  /* 0x0000005bc05b7223 */ /* 0x040fe20000010858 */
[----:B------:R-:W-:Y:S01]  /*68e0*/  FFMA.FTZ R90, R192, R93, R3 ;  /* 0x0000005dc05a7223 */ /* 0x000fe20000010003 */
[----:B------:R-:W-:Y:S01]  /*68f0*/  FMUL.FTZ R228, R42, R213 ;  /* 0x000000d52ae47220 */ /* 0x000fe20000410000 */
[----:B------:R-:W-:Y:S01]  /*6900*/  FFMA.FTZ R89, R170, R95, R89 ;  /* 0x0000005faa597223 */ /* 0x000fe20000010059 */
[C---:B------:R-:W-:Y:S01]  /*6910*/  FMUL.FTZ R95, R164.reuse, R123 ;  /* 0x0000007ba45f7220 */ /* 0x040fe20000410000 */
[C---:B------:R-:W-:Y:S01]  /*6920*/  FFMA.FTZ R91, R23.reuse, R226, R91 ;  /* 0x000000e2175b7223 */ /* 0x040fe2000001005b */
[----:B------:R-:W-:Y:S01]  /*6930*/  FFMA.FTZ R3, R23, R228, R90 ;  /* 0x000000e417037223 */ /* 0x000fe2000001005a */
[-C--:B------:R-:W-:Y:S01]  /*6940*/  FMUL.FTZ R88, R164, R89.reuse ;  /* 0x00000059a4587220 */ /* 0x080fe20000410000 */
[----:B------:R-:W-:Y:S01]  /*6950*/  FFMA.FTZ R95, R166, R89, R95 ;  /* 0x00000059a65f7223 */ /* 0x000fe2000001005f */
[C---:B------:R-:W-:Y:S01]  /*6960*/  FMUL.FTZ R90, R168.reuse, R91 ;  /* 0x0000005ba85a7220 */ /* 0x040fe20000410000 */
[----:B------:R-:W-:Y:S01]  /*6970*/  FMUL.FTZ R93, R168, R3 ;  /* 0x00000003a85d7220 */ /* 0x000fe20000410000 */
[----:B------:R-:W-:Y:S01]  /*6980*/  FFMA.FTZ R123, R166, R123, -R88 ;  /* 0x0000007ba67b7223 */ /* 0x000fe20000010858 */
[----:B------:R-:W-:Y:S01]  /*6990*/  FMUL.FTZ R89, R160, R95 ;  /* 0x0000005fa0597220 */ /* 0x000fe20000410000 */
[----:B------:R-:W-:Y:S01]  /*69a0*/  FFMA.FTZ R3, R170, R3, R90 ;  /* 0x00000003aa037223 */ /* 0x000fe2000001005a */
[----:B------:R-:W-:Y:S01]  /*69b0*/  FMUL.FTZ R251, R44, R209 ;  /* 0x000000d12cfb7220 */ /* 0x000fe20000410000 */
[----:B------:R-:W-:Y:S01]  /*69c0*/  FFMA.FTZ R88, R170, R91, -R93 ;  /* 0x0000005baa587223 */ /* 0x000fe2000001085d */
[----:B------:R-:W-:Y:S01]  /*69d0*/  FMUL.FTZ R249, R44, R211 ;  /* 0x000000d32cf97220 */ /* 0x000fe20000410000 */
[-C--:B------:R-:W-:Y:S01]  /*69e0*/  FMUL.FTZ R90, R160, R123.reuse ;  /* 0x0000007ba05a7220 */ /* 0x080fe20000410000 */
[----:B------:R-:W-:Y:S01]  /*69f0*/  FFMA.FTZ R123, R162, R123, -R89 ;  /* 0x0000007ba27b7223 */ /* 0x000fe20000010859 */
[C---:B------:R-:W-:Y:S01]  /*6a00*/  FFMA.FTZ R89, R24.reuse, R251, R3 ;  /* 0x000000fb18597223 */ /* 0x040fe20000010003 */
[----:B------:R-:W-:Y:S01]  /*6a10*/  FFMA.FTZ R3, R24, R249, R88 ;  /* 0x000000f918037223 */ /* 0x000fe20000010058 */
[----:B------:R-:W-:Y:S01]  /*6a20*/  FFMA.FTZ R95, R162, R95, R90 ;  /* 0x0000005fa25f7223 */ /* 0x000fe2000001005a */
[----:B------:R-:W-:Y:S01]  /*6a30*/  FMUL.FTZ R93, R156, R123 ;  /* 0x0000007b9c5d7220 */ /* 0x000fe20000410000 */
[C---:B------:R-:W-:Y:S01]  /*6a40*/  FMUL.FTZ R91, R164.reuse, R89 ;  /* 0x00000059a45b7220 */ /* 0x040fe20000410000 */
[----:B------:R-:W-:Y:S01]  /*6a50*/  FMUL.FTZ R90, R164, R3 ;  /* 0x00000003a45a7220 */ /* 0x000fe20000410000 */
[----:B------:R-:W-:Y:S01]  /*6a60*/  FMUL.FTZ R222, R46, R207 ;  /* 0x000000cf2ede7220 */ /* 0x000fe20000410000 */
[----:B------:R-:W-:Y:S01]  /*6a70*/  FFMA.FTZ R93, R158, R95, R93 ;  /* 0x0000005f9e5d7223 */ /* 0x000fe2000001005d */
[----:B------:R-:W-:Y:S01]  /*6a80*/  FFMA.FTZ R88, R166, R3, -R91 ;  /* 0x00000003a6587223 */ /* 0x000fe2000001085b */
[----:B------:R-:W-:Y:S01]  /*6a90*/  FMUL.FTZ R95, R156, R95 ;  /* 0x0000005f9c5f7220 */ /* 0x000fe20000410000 */
[----:B------:R-:W-:Y:S01]  /*6aa0*/  FFMA.FTZ R89, R166, R89, R90 ;  /* 0x00000059a6597223 */ /* 0x000fe2000001005a */
[----:B------:R-:W-:Y:S01]  /*6ab0*/  FMUL.FTZ R220, R46, R205 ;  /* 0x000000cd2edc7220 */ /* 0x000fe20000410000 */
[C---:B------:R-:W-:Y:S01]  /*6ac0*/  FFMA.FTZ R3, R25.reuse, R222, R88 ;  /* 0x000000de19037223 */ /* 0x040fe20000010058 */
[----:B------:R-:W-:Y:S01]  /*6ad0*/  FFMA.FTZ R95, R158, R123, -R95 ;  /* 0x0000007b9e5f7223 */ /* 0x000fe2000001085f */
[----:B------:R-:W-:Y:S01]  /*6ae0*/  FMUL.FTZ R123, R152, R93 ;  /* 0x0000005d987b7220 */ /* 0x000fe20000410000 */
[----:B------:R-:W-:Y:S01]  /*6af0*/  FFMA.FTZ R89, R25, R220, R89 ;  /* 0x000000dc19597223 */ /* 0x000fe20000010059 */
[----:B------:R-:W-:Y:S01]  /*6b00*/  FMUL.FTZ R91, R160, R3 ;  /* 0x00000003a05b7220 */ /* 0x000fe20000410000 */
[----:B------:R-:W-:Y:S01]  /*6b10*/  FMUL.FTZ R90, R152, R95 ;  /* 0x0000005f985a7220 */ /* 0x000fe20000410000 */
[----:B------:R-:W-:Y:S01]  /*6b20*/  FMUL.FTZ R243, R48, R201 ;  /* 0x000000c930f37220 */ /* 0x000fe20000410000 */
[-C--:B------:R-:W-:Y:S01]  /*6b30*/  FMUL.FTZ R88, R160, R89.reuse ;  /* 0x00000059a0587220 */ /* 0x080fe20000410000 */
[----:B------:R-:W-:Y:S01]  /*6b40*/  FFMA.FTZ R91, R162, R89, R91 ;  /* 0x00000059a25b7223 */ /* 0x000fe2000001005b */
[C---:B------:R-:W-:Y:S01]  /*6b50*/  FFMA.FTZ R93, R154.reuse, R93, R90 ;  /* 0x0000005d9a5d7223 */ /* 0x040fe2000001005a */
[----:B------:R-:W-:Y:S01]  /*6b60*/  FFMA.FTZ R123, R154, R95, -R123 ;  /* 0x0000005f9a7b7223 */ /* 0x000fe2000001087b */
[----:B------:R-:W-:Y:S01]  /*6b70*/  FFMA.FTZ R88, R162, R3, -R88 ;  /* 0x00000003a2587223 */ /* 0x000fe20000010858 */
[----:B------:R-:W-:Y:S01]  /*6b80*/  FMUL.FTZ R241, R48, R203 ;  /* 0x000000cb30f17220 */ /* 0x000fe20000410000 */
[----:B------:R-:W0:Y:S01]  /*6b90*/  @P1 LDC R92, c[0x0][0x38c] ;  /* 0x0000e300ff5c1b82 */ /* 0x000e220000000800 */
[----:B------:R-:W-:Y:S01]  /*6ba0*/  FFMA.FTZ R91, R26, R243, R91 ;  /* 0x000000f31a5b7223 */ /* 0x000fe2000001005b */
[C---:B------:R-:W-:Y:S01]  /*6bb0*/  FMUL.FTZ R90, R148.reuse, R93 ;  /* 0x0000005d945a7220 */ /* 0x040fe20000410000 */
[----:B------:R-:W-:Y:S01]  /*6bc0*/  FMUL.FTZ R95, R148, R123 ;  /* 0x0000007b945f7220 */ /* 0x000fe20000410000 */
[----:B------:R-:W-:Y:S01]  /*6bd0*/  FFMA.FTZ R3, R26, R241, R88 ;  /* 0x000000f11a037223 */ /* 0x000fe20000010058 */
[----:B------:R-:W-:Y:S01]  /*6be0*/  FMUL.FTZ R89, R156, R91 ;  /* 0x0000005b9c597220 */ /* 0x000fe20000410000 */
[C---:B------:R-:W-:Y:S01]  /*6bf0*/  FFMA.FTZ R123, R150.reuse, R123, -R90 ;  /* 0x0000007b967b7223 */ /* 0x040fe2000001085a */
[----:B------:R-:W-:Y:S01]  /*6c00*/  FFMA.FTZ R95, R150, R93, R95 ;  /* 0x0000005d965f7223 */ /* 0x000fe2000001005f */
[-C--:B------:R-:W-:Y:S01]  /*6c10*/  FMUL.FTZ R90, R156, R3.reuse ;  /* 0x000000039c5a7220 */ /* 0x080fe20000410000 */
[----:B------:R-:W-:Y:S01]  /*6c20*/  FFMA.FTZ R88, R158, R3, -R89 ;  /* 0x000000039e587223 */ /* 0x000fe20000010859 */
[----:B------:R-:W-:Y:S01]  /*6c30*/  FMUL.FTZ R212, R50, R199 ;  /* 0x000000c732d47220 */ /* 0x000fe20000410000 */
[----:B------:R-:W-:Y:S01]  /*6c40*/  FMUL.FTZ R3, R144, R95 ;  /* 0x0000005f90037220 */ /* 0x000fe20000410000 */
[----:B------:R-:W-:Y:S01]  /*6c50*/  FFMA.FTZ R91, R158, R91, R90 ;  /* 0x0000005b9e5b7223 */ /* 0x000fe2000001005a */
[----:B------:R-:W-:Y:S01]  /*6c60*/  FMUL.FTZ R214, R50, R197 ;  /* 0x000000c532d67220 */ /* 0x000fe20000410000 */
[C---:B------:R-:W-:Y:S01]  /*6c70*/  FFMA.FTZ R89, R27.reuse, R212, R88 ;  /* 0x000000d41b597223 */ /* 0x040fe20000010058 */
[----:B------:R-:W-:Y:S01]  /*6c80*/  FFMA.FTZ R225, R146, R123, -R3 ;  /* 0x0000007b92e17223 */ /* 0x000fe20000010803 */
[----:B------:R-:W-:Y:S01]  /*6c90*/  MOV R3, UR19 ;  /* 0x0000001300037c02 */ /* 0x000fe20008000f00 */
[----:B------:R-:W-:Y:S01]  /*6ca0*/  FFMA.FTZ R91, R27, R214, R91 ;  /* 0x000000d61b5b7223 */ /* 0x000fe2000001005b */
[----:B------:R-:W-:Y:S01]  /*6cb0*/  FMUL.FTZ R93, R152, R89 ;  /* 0x00000059985d7220 */ /* 0x000fe20000410000 */
[----:B------:R-:W-:Y:S01]  /*6cc0*/  FMUL.FTZ R123, R144, R123 ;  /* 0x0000007b907b7220 */ /* 0x000fe20000410000 */
[----:B------:R-:W-:Y:S01]  /*6cd0*/  @P1 IADD3 R3, PT, PT, R3, -0x2, RZ ;  /* 0xfffffffe03031810 */ /* 0x000fe20007ffe0ff */
[-C--:B------:R-:W-:Y:S01]  /*6ce0*/  FMUL.FTZ R88, R152, R91.reuse ;  /* 0x0000005b98587220 */ /* 0x080fe20000410000 */
[----:B------:R-:W-:Y:S01]  /*6cf0*/  FFMA.FTZ R93, R154, R91, R93 ;  /* 0x0000005b9a5d7223 */ /* 0x000fe2000001005d */
[C---:B------:R-:W-:Y:S01]  /*6d00*/  FMUL.FTZ R237, R52.reuse, R193 ;  /* 0x000000c134ed7220 */ /* 0x040fe20000410000 */
[----:B------:R-:W-:Y:S01]  /*6d10*/  FMUL.FTZ R239, R52, R195 ;  /* 0x000000c334ef7220 */ /* 0x000fe20000410000 */
[----:B------:R-:W-:Y:S01]  /*6d20*/  FFMA.FTZ R88, R154, R89, -R88 ;  /* 0x000000599a587223 */ /* 0x000fe20000010858 */
[----:B------:R-:W-:Y:S01]  /*6d30*/  MOV R90, 0x10 ;  /* 0x00000010005a7802 */ /* 0x000fe20000000f00 */
[----:B------:R-:W-:Y:S01]  /*6d40*/  FFMA.FTZ R227, R146, R95, R123 ;  /* 0x0000005f92e37223 */ /* 0x000fe2000001007b */
[----:B0-----:R-:W-:-:S02]  /*6d50*/  @P1 IMAD R3, R3, R92, UR8 ;  /* 0x0000000803031e24 */ /* 0x001fc4000f8e025c */
[C---:B------:R-:W-:Y:S01]  /*6d60*/  FFMA.FTZ R95, R28.reuse, R237, R93 ;  /* 0x000000ed1c5f7223 */ /* 0x040fe2000001005d */
[----:B------:R-:W-:Y:S01]  /*6d70*/  FFMA.FTZ R93, R28, R239, R88 ;  /* 0x000000ef1c5d7223 */ /* 0x000fe20000010058 */
[----:B------:R-:W-:Y:S01]  /*6d80*/  CS2R R88, SRZ ;  /* 0x0000000000587805 */ /* 0x000fe2000001ff00 */
[----:B------:R-:W-:-:S04]  /*6d90*/  @P1 IMAD.WIDE R90, R3, R90, UR4 ;  /* 0x00000004035a1e25 */ /* 0x000fc8000f8e025a */
[C---:B------:R-:W-:Y:S01]  /*6da0*/  FMUL.FTZ R123, R148.reuse, R95 ;  /* 0x0000005f947b7220 */ /* 0x040fe20000410000 */
[----:B------:R-:W-:Y:S01]  /*6db0*/  FMUL.FTZ R94, R148, R93 ;  /* 0x0000005d945e7220 */ /* 0x000fe20000410000 */
[C---:B------:R-:W-:Y:S01]  /*6dc0*/  FMUL.FTZ R210, R54.reuse, R191 ;  /* 0x000000bf36d27220 */ /* 0x040fe20000410000 */
[----:B------:R-:W-:Y:S01]  /*6dd0*/  FMUL.FTZ R208, R54, R189 ;  /* 0x000000bd36d07220 */ /* 0x000fe20000410000 */
[----:B------:R0:W3:Y:S01]  /*6de0*/  @P1 LDG.E.64 R88, desc[UR28][R90.64+0x8] ;  /* 0x0000081c5a581981 */ /* 0x0000e2000c1e1b00 */
[C---:B------:R-:W-:Y:S01]  /*6df0*/  FFMA.FTZ R92, R150.reuse, R93, -R123 ;  /* 0x0000005d965c7223 */ /* 0x040fe2000001087b */
[----:B------:R-:W-:Y:S01]  /*6e00*/  FFMA.FTZ R95, R150, R95, R94 ;  /* 0x0000005f965f7223 */ /* 0x000fe2000001005e */
[C---:B------:R-:W-:Y:S02]  /*6e10*/  FMUL.FTZ R94, R136.reuse, R225 ;  /* 0x000000e1885e7220 */ /* 0x040fe40000410000 */
        /* <DEDUP_REMOVED lines=8> */
[C---:B------:R-:W-:Y:S01]  /*6ea0*/  FFMA.FTZ R93, R146.reuse, R95, R93 ;  /* 0x0000005f925d7223 */ /* 0x040fe2000001005d */
[----:B------:R-:W-:Y:S01]  /*6eb0*/  FFMA.FTZ R92, R146, R3, -R92 ;  /* 0x00000003925c7223 */ /* 0x000fe2000001085c */
[----:B------:R-:W-:Y:S01]  /*6ec0*/  FMUL.FTZ R3, R130, R227 ;  /* 0x000000e382037220 */ /* 0x000fe20000410000 */
[----:B------:R-:W-:Y:S01]  /*6ed0*/  FMUL.FTZ R247, R56, R187 ;  /* 0x000000bb38f77220 */ /* 0x000fe20000410000 */
[----:B------:R-:W-:Y:S01]  /*6ee0*/  FFMA.FTZ R93, R30, R245, R93 ;  /* 0x000000f51e5d7223 */ /* 0x000fe2000001005d */
[-C--:B0-----:R-:W-:Y:S01]  /*6ef0*/  FMUL.FTZ R90, R130, R123.reuse ;  /* 0x0000007b825a7220 */ /* 0x081fe20000410000 */
[----:B------:R-:W-:Y:S01]  /*6f00*/  FFMA.FTZ R123, R134, R123, -R3 ;  /* 0x0000007b867b7223 */ /* 0x000fe20000010803 */
        /* <DEDUP_REMOVED lines=8> */
[----:B------:R-:W-:Y:S01]  /*6f90*/  FMUL.FTZ R216, R58, R183 ;  /* 0x000000b73ad87220 */ /* 0x000fe20000410000 */
[----:B------:R-:W-:Y:S01]  /*6fa0*/  FFMA.FTZ R3, R142, R93, R3 ;  /* 0x0000005d8e037223 */ /* 0x000fe20000010003 */
[----:B------:R-:W-:Y:S01]  /*6fb0*/  FMUL.FTZ R218, R58, R181 ;  /* 0x000000b53ada7220 */ /* 0x000fe20000410000 */
[----:B------:R-:W-:Y:S01]  /*6fc0*/  FFMA.FTZ R227, R128, R123, -R227 ;  /* 0x0000007b80e37223 */ /* 0x000fe200000108e3 */
[C---:B------:R-:W-:Y:S02]  /*6fd0*/  FFMA.FTZ R91, R31.reuse, R216, R90 ;  /* 0x000000d81f5b7223 */ /* 0x040fe4000001005a */
[----:B------:R-:W-:Y:S01]  /*6fe0*/  FFMA.FTZ R3, R31, R218, R3 ;  /* 0x000000da1f037223 */ /* 0x000fe20000010003 */
[----:B------:R-:W-:Y:S01]  /*6ff0*/  FMUL.FTZ R92, R120, R227 ;  /* 0x000000e3785c7220 */ /* 0x000fe20000410000 */
[----:B------:R-:W-:Y:S01]  /*7000*/  FMUL.FTZ R93, R130, R91 ;  /* 0x0000005b825d7220 */ /* 0x000fe20000410000 */
[----:B------:R-:W-:Y:S01]  /*7010*/  FMUL.FTZ R123, R120, R95 ;  /* 0x0000005f787b7220 */ /* 0x000fe20000410000 */
[----:B------:R-:W-:Y:S01]  /*7020*/  FMUL.FTZ R90, R130, R3 ;  /* 0x00000003825a7220 */ /* 0x000fe20000410000 */
[----:B------:R-:W-:Y:S01]  /*7030*/  FFMA.FTZ R95, R122, R95, R92 ;  /* 0x0000005f7a5f7223 */ /* 0x000fe2000001005c */
[----:B------:R-:W-:Y:S01]  /*7040*/  FFMA.FTZ R93, R134, R3, R93 ;  /* 0x00000003865d7223 */ /* 0x000fe2000001005d */
[----:B------:R-:W-:Y:S01]  /*7050*/  FMUL.FTZ R233, R60, R175 ;  /* 0x000000af3ce97220 */ /* 0x000fe20000410000 */
[----:B------:R-:W-:Y:S01]  /*7060*/  FFMA.FTZ R123, R122, R227, -R123 ;  /* 0x000000e37a7b7223 */ /* 0x000fe2000001087b */
[----:B------:R-:W-:Y:S01]  /*7070*/  FFMA.FTZ R90, R134, R91, -R90 ;  /* 0x0000005b865a7223 */ /* 0x000fe2000001085a */
[----:B------:R-:W-:Y:S01]  /*7080*/  FMUL.FTZ R235, R60, R177 ;  /* 0x000000b13ceb7220 */ /* 0x000fe20000410000 */
[----:B------:R-:W-:Y:S01]  /*7090*/  FMUL.FTZ R91, R140, R95 ;  /* 0x0000005f8c5b7220 */ /* 0x000fe20000410000 */
[----:B------:R-:W-:Y:S01]  /*70a0*/  FFMA.FTZ R93, R32, R233, R93 ;  /* 0x000000e9205d7223 */ /* 0x000fe2000001005d */
[----:B------:R-:W-:Y:S01]  /*70b0*/  FMUL.FTZ R92, R140, R123 ;  /* 0x0000007b8c5c7220 */ /* 0x000fe20000410000 */
[----:B------:R-:W-:Y:S01]  /*70c0*/  FFMA.FTZ R3, R32, R235, R90 ;  /* 0x000000eb20037223 */ /* 0x000fe2000001005a */
[----:B------:R-:W-:Y:S01]  /*70d0*/  FFMA.FTZ R123, R184, R123, -R91 ;  /* 0x0000007bb87b7223 */ /* 0x000fe2000001085b */
[----:B------:R-:W-:Y:S01]  /*70e0*/  FMUL.FTZ R91, R126, R93 ;  /* 0x0000005d7e5b7220 */ /* 0x000fe20000410000 */
[----:B------:R-:W-:Y:S01]  /*70f0*/  FFMA.FTZ R95, R184, R95, R92 ;  /* 0x0000005fb85f7223 */ /* 0x000fe2000001005c */
[----:B------:R-:W-:Y:S01]  /*7100*/  FMUL.FTZ R90, R126, R3 ;  /* 0x000000037e5a7220 */ /* 0x000fe20000410000 */
[----:B------:R-:W-:Y:S01]  /*7110*/  FMUL.FTZ R200, R62, R173 ;  /* 0x000000ad3ec87220 */ /* 0x000fe20000410000 */
[----:B------:R-:W-:Y:S01]  /*7120*/  FFMA.FTZ R91, R128, R3, -R91 ;  /* 0x00000003805b7223 */ /* 0x000fe2000001085b */
[----:B------:R-:W-:Y:S01]  /*7130*/  FMUL.FTZ R3, R172, R95 ;  /* 0x0000005fac037220 */ /* 0x000fe20000410000 */
[----:B------:R-:W-:Y:S01]  /*7140*/  FFMA.FTZ R90, R128, R93, R90 ;  /* 0x0000005d805a7223 */ /* 0x000fe2000001005a */
[----:B------:R-:W-:Y:S01]  /*7150*/  FMUL.FTZ R204, R62, R171 ;  /* 0x000000ab3ecc7220 */ /* 0x000fe20000410000 */
[C---:B------:R-:W-:Y:S01]  /*7160*/  FFMA.FTZ R91, R33.reuse, R200, R91 ;  /* 0x000000c8215b7223 */ /* 0x040fe2000001005b */
[-C--:B------:R-:W-:Y:S01]  /*7170*/  FFMA.FTZ R3, R114, R123.reuse, -R3 ;  /* 0x0000007b72037223 */ /* 0x080fe20000010803 */
[----:B------:R-:W-:Y:S01]  /*7180*/  FMUL.FTZ R123, R172, R123 ;  /* 0x0000007bac7b7220 */ /* 0x000fe20000410000 */
[----:B------:R-:W-:Y:S01]  /*7190*/  FFMA.FTZ R93, R33, R204, R90 ;  /* 0x000000cc215d7223 */ /* 0x000fe2000001005a */
[----:B------:R-:W-:-:S02]  /*71a0*/  FMUL.FTZ R94, R120, R91 ;  /* 0x0000005b785e7220 */ /* 0x000fc40000410000 */
[----:B------:R-:W-:Y:S01]  /*71b0*/  FFMA.FTZ R90, R114, R95, R123 ;  /* 0x0000005f725a7223 */ /* 0x000fe2000001007b */
[-C--:B------:R-:W-:Y:S01]  /*71c0*/  FMUL.FTZ R95, R120, R93.reuse ;  /* 0x0000005d785f7220 */ /* 0x080fe20000410000 */
[----:B------:R-:W-:Y:S01]  /*71d0*/  FFMA.FTZ R93, R122, R93, R94 ;  /* 0x0000005d7a5d7223 */ /* 0x000fe2000001005e */
[C---:B------:R-:W-:Y:S01]  /*71e0*/  FMUL.FTZ R225, R64.reuse, R167 ;  /* 0x000000a740e17220 */ /* 0x040fe20000410000 */
[----:B------:R-:W-:Y:S01]  /*71f0*/  FMUL.FTZ R227, R64, R169 ;  /* 0x000000a940e37220 */ /* 0x000fe20000410000 */
[----:B------:R-:W-:Y:S02]  /*7200*/  FFMA.FTZ R92, R122, R91, -R95 ;  /* 0x0000005b7a5c7223 */ /* 0x000fe4000001085f */
[C---:B------:R-:W-:Y:S02]  /*7210*/  FFMA.FTZ R93, R34.reuse, R225, R93 ;  /* 0x000000e1225d7223 */ /* 0x040fe4000001005d */
[----:B------:R-:W-:Y:S02]  /*7220*/  FFMA.FTZ R91, R34, R227, R92 ;  /* 0x000000e3225b7223 */ /* 0x000fe4000001005c */
[----:B------:R-:W-:Y:S01]  /*7230*/  FMUL.FTZ R95, R140, R93 ;  /* 0x0000005d8c5f7220 */ /* 0x000fe20000410000 */
[----:B------:R-:W-:Y:S01]  /*7240*/  FMUL.FTZ R206, R66, R153 ;  /* 0x0000009942ce7220 */ /* 0x000fe20000410000 */
[----:B------:R-:W-:-:S02]  /*7250*/  FMUL.FTZ R92, R140, R91 ;  /* 0x0000005b8c5c7220 */ /* 0x000fc40000410000 */
[----:B------:R-:W-:Y:S01]  /*7260*/  FFMA.FTZ R95, R184, R91, -R95 ;  /* 0x0000005bb85f7223 */ /* 0x000fe2000001085f */
[----:B------:R-:W-:Y:S01]  /*7270*/  FMUL.FTZ R202, R66, R147 ;  /* 0x0000009342ca7220 */ /* 0x000fe20000410000 */
[----:B------:R-:W-:Y:S02]  /*7280*/  FFMA.FTZ R92, R184, R93, R92 ;  /* 0x0000005db85c7223 */ /* 0x000fe4000001005c */
[C---:B------:R-:W-:Y:S02]  /*7290*/  FFMA.FTZ R95, R35.reuse, R206, R95 ;  /* 0x000000ce235f7223 */ /* 0x040fe4000001005f */
[----:B------:R-:W-:Y:S02]  /*72a0*/  FFMA.FTZ R91, R35, R202, R92 ;  /* 0x000000ca235b7223 */ /* 0x000fe4000001005c */
[----:B------:R-:W-:Y:S01]  /*72b0*/  FMUL.FTZ R94, R172, R95 ;  /* 0x0000005fac5e7220 */ /* 0x000fe20000410000 */
[----:B------:R-:W-:Y:S01]  /*72c0*/  FMUL.FTZ R229, R68, R121 ;  /* 0x0000007944e57220 */ /* 0x000fe20000410000 */
[----:B------:R-:W-:-:S02]  /*72d0*/  FMUL.FTZ R93, R172, R91 ;  /* 0x0000005bac5d7220 */ /* 0x000fc40000410000 */
[----:B------:R-:W-:Y:S01]  /*72e0*/  FFMA.FTZ R91, R114, R91, R94 ;  /* 0x0000005b725b7223 */ /* 0x000fe2000001005e */
[----:B------:R-:W-:Y:S01]  /*72f0*/  FMUL.FTZ R231, R68, R135 ;  /* 0x0000008744e77220 */ /* 0x000fe20000410000 */
[----:B------:R-:W-:Y:S02]  /*7300*/  FFMA.FTZ R92, R114, R95, -R93 ;  /* 0x0000005f725c7223 */ /* 0x000fe4000001085d */
[C---:B------:R-:W-:Y:S02]  /*7310*/  FFMA.FTZ R91, R36.reuse, R229, R91 ;  /* 0x000000e5245b7223 */ /* 0x040fe4000001005b */
[----:B------:R-:W-:-:S03]  /*7320*/  FFMA.FTZ R92, R36, R231, R92 ;  /* 0x000000e7245c7223 */ /* 0x000fc6000001005c */
[----:B------:R-:W0:Y:S04]  /*7330*/  SHFL.UP PT, R123, R91, 0x1, RZ ;  /* 0x042000005b7b7989 */ /* 0x000e2800000e00ff */
[----:B------:R-:W4:Y:S04]  /*7340*/  SHFL.UP PT, R95, R92, 0x1, RZ ;  /* 0x042000005c5f7989 */ /* 0x000f2800000e00ff */
[----:B------:R-:W5:Y:S01]  /*7350*/  SHFL.UP PT, R94, R90, 0x1, RZ ;  /* 0x042000005a5e7989 */ /* 0x000f6200000e00ff */
[----:B------:R-:W-:-:S03]  /*7360*/  ISETP.GE.AND P3, PT, R117, 0x1, PT ;  /* 0x000000017500780c */ /* 0x000fc60003f66270 */
[----:B------:R-:W2:Y:S01]  /*7370*/  SHFL.UP PT, R93, R3, 0x1, RZ ;  /* 0x04200000035d7989 */ /* 0x000ea200000e00ff */
[-C--:B0-----:R-:W-:Y:S01]  /*7380*/  FMUL.FTZ R238, R3, R123.reuse ;  /* 0x0000007b03ee7220 */ /* 0x081fe20000410000 */
[----:B------:R-:W-:-:S03]  /*7390*/  FMUL.FTZ R236, R90, R123 ;  /* 0x0000007b5aec7220 */ /* 0x000fc60000410000 */
[-C--:B----4-:R-:W-:Y:S01]  /*73a0*/  FFMA.FTZ R238, R90, R95.reuse, R238 ;  /* 0x0000005f5aee7223 */ /* 0x090fe200000100ee */
[----:B------:R-:W-:-:S04]  /*73b0*/  FFMA.FTZ R123, R3, R95, -R236 ;  /* 0x0000005f037b7223 */ /* 0x000fc800000108ec */
[----:B------:R-:W-:Y:S01]  /*73c0*/  @P3 FADD.FTZ R91, R91, R238 ;  /* 0x000000ee5b5b3221 */ /* 0x000fe20000010000 */
[-C--:B-----5:R-:W-:Y:S01]  /*73d0*/  FMUL.FTZ R95, R3, R94.reuse ;  /* 0x0000005e035f7220 */ /* 0x0a0fe20000410000 */
[----:B------:R-:W-:Y:S01]  /*73e0*/  @P3 FADD.FTZ R92, R92, R123 ;  /* 0x0000007b5c5c3221 */ /* 0x000fe20000010000 */
[C---:B------:R-:W-:Y:S02]  /*73f0*/  FMUL.FTZ R236, R90.reuse, R94 ;  /* 0x0000005e5aec7220 */ /* 0x040fe40000410000 */
[----:B------:R-:W0:Y:S01]  /*7400*/  SHFL.UP PT, R123, R91, 0x2, RZ ;  /* 0x044000005b7b7989 */ /* 0x000e2200000e00ff */
[----:B--2---:R-:W-:-:S03]  /*7410*/  @P3 FFMA.FTZ R90, R90, R93, R95 ;  /* 0x0000005d5a5a3223 */ /* 0x004fc6000001005f */
[----:B------:R-:W2:Y:S01]  /*7420*/  SHFL.UP PT, R95, R92, 0x2, RZ ;  /* 0x044000005c5f7989 */ /* 0x000ea200000e00ff */
[----:B------:R-:W-:-:S03]  /*7430*/  @P3 FFMA.FTZ R3, R3, R93, -R236 ;  /* 0x0000005d03033223 */ /* 0x000fc600000108ec */
[----:B------:R-:W4:Y:S01]  /*7440*/  SHFL.UP PT, R94, R90, 0x2, RZ ;  /* 0x044000005a5e7989 */ /* 0x000f2200000e00ff */
[----:B------:R-:W-:-:S03]  /*7450*/  ISETP.GE.AND P3, PT, R117, 0x2, PT ;  /* 0x000000027500780c */ /* 0x000fc60003f66270 */
[----:B------:R-:W5:Y:S01]  /*7460*/  SHFL.UP PT, R93, R3, 0x2, RZ ;  /* 0x04400000035d7989 */ /* 0x000f6200000e00ff */
[-C--:B0-----:R-:W-:Y:S01]  /*7470*/  FMUL.FTZ R238, R3, R123.reuse ;  /* 0x0000007b03ee7220 */ /* 0x081fe20000410000 */
[----:B------:R-:W-:-:S03]  /*7480*/  FMUL.FTZ R236, R90, R123 ;  /* 0x0000007b5aec7220 */ /* 0x000fc60000410000 */
[-C--:B--2---:R-:W-:Y:S01]  /*7490*/  FFMA.FTZ R238, R90, R95.reuse, R238 ;  /* 0x0000005f5aee7223 */ /* 0x084fe200000100ee */
[----:B------:R-:W-:-:S04]  /*74a0*/  FFMA.FTZ R123, R3, R95, -R236 ;  /* 0x0000005f037b7223 */ /* 0x000fc800000108ec */
[----:B------:R-:W-:Y:S01]  /*74b0*/  @P3 FADD.FTZ R91, R91, R238 ;  /* 0x000000ee5b5b3221 */ /* 0x000fe20000010000 */
[-C--:B----4-:R-:W-:Y:S01]  /*74c0*/  FMUL.FTZ R95, R3, R94.reuse ;  /* 0x0000005e035f7220 */ /* 0x090fe20000410000 */
[----:B------:R-:W-:Y:S01]  /*74d0*/  @P3 FADD.FTZ R92, R92, R123 ;  /* 0x0000007b5c5c3221 */ /* 0x000fe20000010000 */
[C---:B------:R-:W-:Y:S02]  /*74e0*/  FMUL.FTZ R236, R90.reuse, R94 ;  /* 0x0000005e5aec7220 */ /* 0x040fe40000410000 */
[----:B------:R-:W0:Y:S01]  /*74f0*/  SHFL.UP PT, R123, R91, 0x4, RZ ;  /* 0x048000005b7b7989 */ /* 0x000e2200000e00ff */
[----:B-----5:R-:W-:-:S03]  /*7500*/  @P3 FFMA.FTZ R90, R90, R93, R95 ;  /* 0x0000005d5a5a3223 */ /* 0x020fc6000001005f */
[----:B------:R-:W2:Y:S01]  /*7510*/  SHFL.UP PT, R95, R92, 0x4, RZ ;  /* 0x048000005c5f7989 */ /* 0x000ea200000e00ff */
[----:B------:R-:W-:-:S03]  /*7520*/  @P3 FFMA.FTZ R3, R3, R93, -R236 ;  /* 0x0000005d03033223 */ /* 0x000fc600000108ec */
[----:B------:R-:W4:Y:S04]  /*7530*/  SHFL.UP PT, R94, R90, 0x4, RZ ;  /* 0x048000005a5e7989 */ /* 0x000f2800000e00ff */
[----:B------:R-:W5:Y:S01]  /*7540*/  SHFL.UP PT, R93, R3, 0x4, RZ ;  /* 0x04800000035d7989 */ /* 0x000f6200000e00ff */
[----:B------:R-:W-:Y:S01]  /*7550*/  ISETP.GE.AND P3, PT, R117, 0x4, PT ;  /* 0x000000047500780c */ /* 0x000fe20003f66270 */
[-C--:B0-----:R-:W-:Y:S01]  /*7560*/  FMUL.FTZ R238, R3, R123.reuse ;  /* 0x0000007b03ee7220 */ /* 0x081fe20000410000 */
[----:B------:R-:W-:-:S03]  /*7570*/  FMUL.FTZ R236, R90, R123 ;  /* 0x0000007b5aec7220 */ /* 0x000fc60000410000 */
[-C--:B--2---:R-:W-:Y:S01]  /*7580*/  FFMA.FTZ R238, R90, R95.reuse, R238 ;  /* 0x0000005f5aee7223 */ /* 0x084fe200000100ee */
[----:B------:R-:W-:-:S07]  /*7590*/  FFMA.FTZ R123, R3, R95, -R236 ;  /* 0x0000005f037b7223 */ /* 0x000fce00000108ec */
[----:B------:R-:W-:Y:S01]  /*75a0*/  @P3 FADD.FTZ R91, R91, R238 ;  /* 0x000000ee5b5b3221 */ /* 0x000fe20000010000 */
[CC--:B----4-:R-:W-:Y:S01]  /*75b0*/  FMUL.FTZ R95, R3.reuse, R94.reuse ;  /* 0x0000005e035f7220 */ /* 0x0d0fe20000410000 */
[----:B------:R-:W-:Y:S01]  /*75c0*/  @P3 FADD.FTZ R92, R92, R123 ;  /* 0x0000007b5c5c3221 */ /* 0x000fe20000010000 */
[C---:B------:R-:W-:Y:S02]  /*75d0*/  FMUL.FTZ R236, R90.reuse, R94 ;  /* 0x0000005e5aec7220 */ /* 0x040fe40000410000 */
[----:B------:R-:W0:Y:S01]  /*75e0*/  SHFL.UP PT, R123, R91, 0x8, RZ ;  /* 0x050000005b7b7989 */ /* 0x000e2200000e00ff */
[-C--:B-----5:R-:W-:Y:S01]  /*75f0*/  @P3 FFMA.FTZ R90, R90, R93.reuse, R95 ;  /* 0x0000005d5a5a3223 */ /* 0x0a0fe2000001005f */
[----:B------:R-:W-:Y:S02]  /*7600*/  @P3 FFMA.FTZ R3, R3, R93, -R236 ;  /* 0x0000005d03033223 */ /* 0x000fe400000108ec */
[----:B------:R-:W2:Y:S04]  /*7610*/  SHFL.UP PT, R95, R92, 0x8, RZ ;  /* 0x050000005c5f7989 */ /* 0x000ea800000e00ff */
[----:B------:R-:W4:Y:S04]  /*7620*/  SHFL.UP PT, R94, R90, 0x8, RZ ;  /* 0x050000005a5e7989 */ /* 0x000f2800000e00ff */
[----:B------:R-:W5:Y:S01]  /*7630*/  SHFL.UP PT, R93, R3, 0x8, RZ ;  /* 0x05000000035d7989 */ /* 0x000f6200000e00ff */
[----:B------:R-:W-:Y:S01]  /*7640*/  ISETP.GE.AND P3, PT, R117, 0x8, PT ;  /* 0x000000087500780c */ /* 0x000fe20003f66270 */
[-C--:B0-----:R-:W-:Y:S01]  /*7650*/  FMUL.FTZ R238, R3, R123.reuse ;  /* 0x0000007b03ee7220 */ /* 0x081fe20000410000 */
        /* <DEDUP_REMOVED lines=9> */
[----:B------:R-:W0:Y:S04]  /*76f0*/  SHFL.UP PT, R123, R91, 0x10, RZ ;  /* 0x060000005b7b7989 */ /* 0x000e2800000e00ff */
[----:B------:R-:W2:Y:S04]  /*7700*/  SHFL.UP PT, R94, R90, 0x10, RZ ;  /* 0x060000005a5e7989 */ /* 0x000ea800000e00ff */
[----:B------:R-:W4:Y:S04]  /*7710*/  SHFL.UP PT, R95, R92, 0x10, RZ ;  /* 0x060000005c5f7989 */ /* 0x000f2800000e00ff */
[----:B------:R-:W5:Y:S01]  /*7720*/  SHFL.UP PT, R93, R3, 0x10, RZ ;  /* 0x06000000035d7989 */ /* 0x000f6200000e00ff */
[----:B------:R-:W-:Y:S01]  /*7730*/  ISETP.GE.AND P3, PT, R117, 0x10, PT ;  /* 0x000000107500780c */ /* 0x000fe20003f66270 */
[CC--:B0-----:R-:W-:Y:S01]  /*7740*/  FMUL.FTZ R238, R90.reuse, R123.reuse ;  /* 0x0000007b5aee7220 */ /* 0x0c1fe20000410000 */
[C---:B------:R-:W-:Y:S01]  /*7750*/  FMUL.FTZ R123, R3.reuse, R123 ;  /* 0x0000007b037b7220 */ /* 0x040fe20000410000 */
[-C--:B--2---:R-:W-:Y:S01]  /*7760*/  FMUL.FTZ R236, R3, R94.reuse ;  /* 0x0000005e03ec7220 */ /* 0x084fe20000410000 */
[----:B------:R-:W-:-:S02]  /*7770*/  FMUL.FTZ R94, R90, R94 ;  /* 0x0000005e5a5e7220 */ /* 0x000fc40000410000 */
[-C--:B----4-:R-:W-:Y:S01]  /*7780*/  FFMA.FTZ R240, R90, R95.reuse, R123 ;  /* 0x0000005f5af07223 */ /* 0x090fe2000001007b */
[----:B------:R-:W-:-:S06]  /*7790*/  FFMA.FTZ R95, R3, R95, -R238 ;  /* 0x0000005f035f7223 */ /* 0x000fcc00000108ee */
[-C--:B-----5:R-:W-:Y:S01]  /*77a0*/  @P3 FFMA.FTZ R90, R90, R93.reuse, R236 ;  /* 0x0000005d5a5a3223 */ /* 0x0a0fe200000100ec */
[----:B------:R-:W-:-:S05]  /*77b0*/  @P3 FFMA.FTZ R3, R3, R93, -R94 ;  /* 0x0000005d03033223 */ /* 0x000fca000001085e */
[----:B------:R-:W-:Y:S01]  /*77c0*/  SHFL.UP PT, R90, R90, 0x1, RZ ;  /* 0x042000005a5a7989 */ /* 0x000fe200000e00ff */
[----:B------:R-:W-:-:S03]  /*77d0*/  @P3 FADD.FTZ R92, R92, R95 ;  /* 0x0000005f5c5c3221 */ /* 0x000fc60000010000 */
[----:B---3--:R-:W0:Y:S04]  /*77e0*/  SHFL.IDX PT, R117, R89, RZ, 0x1f ;  /* 0x00001fff59757589 */ /* 0x008e2800000e0000 */
[----:B------:R-:W-:Y:S04]  /*77f0*/  SHFL.IDX PT, R88, R88, RZ, 0x1f ;  /* 0x00001fff58587589 */ /* 0x000fe800000e0000 */
[----:B------:R-:W2:Y:S01]  /*7800*/  SHFL.UP PT, R3, R3, 0x1, RZ ;  /* 0x0420000003037989 */ /* 0x000ea200000e00ff */
[----:B------:R-:W-:-:S03]  /*7810*/  @P3 FADD.FTZ R91, R91, R240 ;  /* 0x000000f05b5b3221 */ /* 0x000fc60000010000 */
[----:B------:R-:W3:Y:S01]  /*7820*/  SHFL.UP PT, R92, R92, 0x1, RZ ;  /* 0x042000005c5c7989 */ /* 0x000ee200000e00ff */
[----:B-1----:R-:W-:-:S03]  /*7830*/  FMUL.FTZ R93, R172, R111 ;  /* 0x0000006fac5d7220 */ /* 0x002fc60000410000 */
[----:B------:R-:W1:Y:S01]  /*7840*/  SHFL.UP PT, R91, R91, 0x1, RZ ;  /* 0x042000005b5b7989 */ /* 0x000e6200000e00ff */
[C---:B------:R-:W-:Y:S01]  /*7850*/  FMUL.FTZ R95, R114.reuse, R111 ;  /* 0x0000006f725f7220 */ /* 0x040fe20000410000 */
[-C--:B------:R-:W-:Y:S01]  /*7860*/  FFMA.FTZ R93, R114, R110.reuse, -R93 ;  /* 0x0000006e725d7223 */ /* 0x080fe2000001085d */
[----:B0-----:R-:W-:Y:S02]  /*7870*/  FMUL.FTZ R94, R90, R117 ;  /* 0x000000755a5e7220 */ /* 0x001fe40000410000 */
[----:B------:R-:W-:Y:S02]  /*7880*/  FFMA.FTZ R95, -R172, R110, -R95 ;  /* 0x0000006eac5f7223 */ /* 0x000fe4000001095f */
[C---:B--2---:R-:W-:Y:S01]  /*7890*/  FFMA.FTZ R89, R3.reuse, R88, -R94 ;  /* 0x0000005803597223 */ /* 0x044fe2000001085e */
[C---:B------:R-:W-:Y:S01]  /*78a0*/  FMUL.FTZ R94, R140.reuse, R93 ;  /* 0x0000005d8c5e7220 */ /* 0x040fe20000410000 */
[----:B------:R-:W-:Y:S01]  /*78b0*/  FMUL.FTZ R3, R3, R117 ;  /* 0x0000007503037220 */ /* 0x000fe20000410000 */
[----:B------:R-:W-:-:S02]  /*78c0*/  FMUL.FTZ R123, R140, R95 ;  /* 0x0000005f8c7b7220 */ /* 0x000fc40000410000 */
[----:B------:R-:W-:Y:S01]  /*78d0*/  FFMA.FTZ R95, R184, R95, -R94 ;  /* 0x0000005fb85f7223 */ /* 0x000fe2000001085e */
[----:B------:R-:W-:Y:S01]  /*78e0*/  FFMA.FTZ R90, R90, R88, R3 ;  /* 0x000000585a5a7223 */ /* 0x000fe20000010003 */
[----:B------:R-:W-:Y:S01]  /*78f0*/  FFMA.FTZ R123, R184, R93, R123 ;  /* 0x0000005db87b7223 */ /* 0x000fe2000001007b */
[----:B---3--:R-:W-:Y:S01]  /*7900*/  @P2 FADD.FTZ R88, R92, R89 ;  /* 0x000000595c582221 */ /* 0x008fe20000010000 */
[C---:B------:R-:W-:Y:S02]  /*7910*/  FMUL.FTZ R92, R120.reuse, R95 ;  /* 0x0000005f785c7220 */ /* 0x040fe40000410000 */
[-C--:B------:R-:W-:Y:S02]  /*7920*/  FMUL.FTZ R3, R120, R123.reuse ;  /* 0x0000007b78037220 */ /* 0x080fe40000410000 */
[C---:B------:R-:W-:Y:S01]  /*7930*/  FFMA.FTZ R123, R122.reuse, R123, R92 ;  /* 0x0000007b7a7b7223 */ /* 0x040fe2000001005c */
[----:B-1----:R-:W-:Y:S01]  /*7940*/  @P2 FADD.FTZ R117, R91, R90 ;  /* 0x0000005a5b752221 */ /* 0x002fe20000010000 */
[----:B------:R-:W-:-:S02]  /*7950*/  FFMA.FTZ R3, R122, R95, -R3 ;  /* 0x0000005f7a037223 */ /* 0x000fc40000010803 */
[C---:B------:R-:W-:Y:S02]  /*7960*/  FMUL.FTZ R90, R126.reuse, R123 ;  /* 0x0000007b7e5a7220 */ /* 0x040fe40000410000 */
[-C--:B------:R-:W-:Y:S02]  /*7970*/  FMUL.FTZ R89, R126, R3.reuse ;  /* 0x000000037e597220 */ /* 0x080fe40000410000 */
[----:B------:R-:W-:Y:S01]  /*7980*/  FFMA.FTZ R93, R128, R3, -R90 ;  /* 0x00000003805d7223 */ /* 0x000fe2000001085a */
[C---:B------:R-:W-:Y:S01]  /*7990*/  FMUL.FTZ R3, R172.reuse, R137 ;  /* 0x00000089ac037220 */ /* 0x040fe20000410000 */
[----:B------:R-:W-:-:S03]  /*79a0*/  FMUL.FTZ R90, R172, R139 ;  /* 0x0000008bac5a7220 */ /* 0x000fc60000410000 */
[C---:B------:R-:W-:Y:S01]  /*79b0*/  FFMA.FTZ R92, R114.reuse, R139, -R3 ;  /* 0x0000008b725c7223 */ /* 0x040fe20000010803 */
[----:B------:R-:W-:Y:S01]  /*79c0*/  FFMA.FTZ R90, R114, R137, R90 ;  /* 0x00000089725a7223 */ /* 0x000fe2000001005a */
[----:B------:R-:W-:Y:S02]  /*79d0*/  FFMA.FTZ R123, R128, R123, R89 ;  /* 0x0000007b807b7223 */ /* 0x000fe40000010059 */
[----:B------:R-:W-:Y:S01]  /*79e0*/  FADD.FTZ R89, R143, R92 ;  /* 0x0000005c8f597221 */ /* 0x000fe20000010000 */
[----:B------:R-:W-:-:S03]  /*79f0*/  FADD.FTZ R3, R133, R90 ;  /* 0x0000005a85037221 */ /* 0x000fc60000010000 */
        /* <DEDUP_REMOVED lines=25> */
[-C--:B------:R-:W-:Y:S02]  /*7b90*/  FMUL.FTZ R94, R144, R123.reuse ;  /* 0x0000007b905e7220 */ /* 0x080fe40000410000 */
[----:B------:R-:W-:Y:S01]  /*7ba0*/  FADD.FTZ R89, R131, R92 ;  /* 0x0000005c83597221 */ /* 0x000fe20000010000 */
[C---:B------:R-:W-:Y:S01]  /*7bb0*/  FFMA.FTZ R123, R146.reuse, R123, R3 ;  /* 0x0000007b927b7223 */ /* 0x040fe20000010003 */
[----:B------:R-:W-:Y:S01]  /*7bc0*/  FADD.FTZ R3, R149, R90 ;  /* 0x0000005a95037221 */ /* 0x000fe20000010000 */
[----:B------:R-:W-:Y:S01]  /*7bd0*/  FFMA.FTZ R93, R146, R93, -R94 ;  /* 0x0000005d925d7223 */ /* 0x000fe2000001085e */
[C---:B------:R-:W-:Y:S02]  /*7be0*/  FMUL.FTZ R91, R130.reuse, R89 ;  /* 0x00000059825b7220 */ /* 0x040fe40000410000 */
[----:B------:R-:W-:-:S02]  /*7bf0*/  FMUL.FTZ R90, R130, R3 ;  /* 0x00000003825a7220 */ /* 0x000fc40000410000 */
[----:B------:R-:W-:Y:S01]  /*7c00*/  FFMA.FTZ R91, R134, R3, R91 ;  /* 0x00000003865b7223 */ /* 0x000fe2000001005b */
[----:B------:R-:W-:Y:S01]  /*7c10*/  FMUL.FTZ R3, R148, R93 ;  /* 0x0000005d94037220 */ /* 0x000fe20000410000 */
[----:B------:R-:W-:Y:S01]  /*7c20*/  FFMA.FTZ R90, R134, R89, -R90 ;  /* 0x00000059865a7223 */ /* 0x000fe2000001085a */
[-C--:B------:R-:W-:Y:S01]  /*7c30*/  FMUL.FTZ R92, R148, R123.reuse ;  /* 0x0000007b945c7220 */ /* 0x080fe20000410000 */
[----:B------:R-:W-:Y:S01]  /*7c40*/  FADD.FTZ R91, R124, R91 ;  /* 0x0000005b7c5b7221 */ /* 0x000fe20000010000 */
[C---:B------:R-:W-:Y:S01]  /*7c50*/  FFMA.FTZ R123, R150.reuse, R123, R3 ;  /* 0x0000007b967b7223 */ /* 0x040fe20000010003 */
[----:B------:R-:W-:Y:S01]  /*7c60*/  FADD.FTZ R3, R151, R90 ;  /* 0x0000005a97037221 */ /* 0x000fe20000010000 */
[----:B------:R-:W-:Y:S01]  /*7c70*/  FFMA.FTZ R93, R150, R93, -R92 ;  /* 0x0000005d965d7223 */ /* 0x000fe2000001085c */
[C---:B------:R-:W-:Y:S02]  /*7c80*/  FMUL.FTZ R92, R136.reuse, R91 ;  /* 0x0000005b885c7220 */ /* 0x040fe40000410000 */
[----:B------:R-:W-:-:S02]  /*7c90*/  FMUL.FTZ R89, R136, R3 ;  /* 0x0000000388597220 */ /* 0x000fc40000410000 */
[----:B------:R-:W-:Y:S01]  /*7ca0*/  FFMA.FTZ R92, R142, R3, -R92 ;  /* 0x000000038e5c7223 */ /* 0x000fe2000001085c */
[----:B------:R-:W-:Y:S01]  /*7cb0*/  FMUL.FTZ R3, R152, R93 ;  /* 0x0000005d98037220 */ /* 0x000fe20000410000 */
[----:B------:R-:W-:Y:S01]  /*7cc0*/  FFMA.FTZ R90, R142, R91, R89 ;  /* 0x0000005b8e5a7223 */ /* 0x000fe20000010059 */
[-C--:B------:R-:W-:Y:S01]  /*7cd0*/  FMUL.FTZ R94, R152, R123.reuse ;  /* 0x0000007b985e7220 */ /* 0x080fe20000410000 */
        /* <DEDUP_REMOVED lines=19> */
[-C--:B------:R-:W-:Y:S02]  /*7e10*/  FMUL.FTZ R92, R160, R123.reuse ;  /* 0x0000007ba05c7220 */ /* 0x080fe40000410000 */
[----:B------:R-:W-:Y:S01]  /*7e20*/  FFMA.FTZ R123, R162, R123, R3 ;  /* 0x0000007ba27b7223 */ /* 0x000fe20000010003 */
[----:B------:R-:W-:Y:S01]  /*7e30*/  FADD.FTZ R3, R145, R90 ;  /* 0x0000005a91037221 */ /* 0x000fe20000010000 */
[----:B------:R-:W-:Y:S01]  /*7e40*/  FADD.FTZ R89, R182, R89 ;  /* 0x00000059b6597221 */ /* 0x000fe20000010000 */
[----:B------:R-:W-:Y:S02]  /*7e50*/  FFMA.FTZ R93, R162, R93, -R92 ;  /* 0x0000005da25d7223 */ /* 0x000fe4000001085c */
[C---:B------:R-:W-:Y:S01]  /*7e60*/  FMUL.FTZ R91, R152.reuse, R3 ;  /* 0x00000003985b7220 */ /* 0x040fe20000410000 */
[----:B------:R-:W-:-:S03]  /*7e70*/  FMUL.FTZ R90, R152, R89 ;  /* 0x00000059985a7220 */ /* 0x000fc60000410000 */
[C---:B------:R-:W-:Y:S01]  /*7e80*/  FFMA.FTZ R91, R154.reuse, R89, R91 ;  /* 0x000000599a5b7223 */ /* 0x040fe2000001005b */
[----:B------:R-:W-:Y:S01]  /*7e90*/  FFMA.FTZ R90, R154, R3, -R90 ;  /* 0x000000039a5a7223 */ /* 0x000fe2000001085a */
[C---:B------:R-:W-:Y:S01]  /*7ea0*/  FMUL.FTZ R3, R164.reuse, R93 ;  /* 0x0000005da4037220 */ /* 0x040fe20000410000 */
[-C--:B------:R-:W-:Y:S01]  /*7eb0*/  FMUL.FTZ R92, R164, R123.reuse ;  /* 0x0000007ba45c7220 */ /* 0x080fe20000410000 */
[----:B------:R-:W-:Y:S02]  /*7ec0*/  FADD.FTZ R91, R176, R91 ;  /* 0x0000005bb05b7221 */ /* 0x000fe40000010000 */
        /* <DEDUP_REMOVED lines=11> */
[----:B------:R-:W-:-:S03]  /*7f80*/  FADD.FTZ R89, R141, R92 ;  /* 0x0000005c8d597221 */ /* 0x000fc60000010000 */
[C---:B------:R-:W-:Y:S01]  /*7f90*/  FMUL.FTZ R90, R160.reuse, R3 ;  /* 0x00000003a05a7220 */ /* 0x040fe20000410000 */
[----:B------:R-:W-:Y:S01]  /*7fa0*/  FMUL.FTZ R91, R160, R89 ;  /* 0x00000059a05b7220 */ /* 0x000fe20000410000 */
[----:B------:R-:W-:Y:S01]  /*7fb0*/  FFMA.FTZ R93, R170, R93, -R94 ;  /* 0x0000005daa5d7223 */ /* 0x000fe2000001085e */
[----:B------:R-:W-:Y:S01]  /*7fc0*/  FMUL.FTZ R92, R190, R123 ;  /* 0x0000007bbe5c7220 */ /* 0x000fe20000410000 */
[C---:B------:R-:W-:Y:S01]  /*7fd0*/  FFMA.FTZ R90, R162.reuse, R89, -R90 ;  /* 0x00000059a25a7223 */ /* 0x040fe2000001085a */
[----:B------:R-:W-:Y:S01]  /*7fe0*/  FFMA.FTZ R3, R162, R3, R91 ;  /* 0x00000003a2037223 */ /* 0x000fe2000001005b */
[-C--:B------:R-:W-:Y:S01]  /*7ff0*/  FMUL.FTZ R89, R190, R93.reuse ;  /* 0x0000005dbe597220 */ /* 0x080fe20000410000 */
[----:B------:R-:W-:Y:S01]  /*8000*/  FFMA.FTZ R91, R192, R93, -R92 ;  /* 0x0000005dc05b7223 */ /* 0x000fe2000001085c */
[----:B------:R-:W-:Y:S01]  /*8010*/  FADD.FTZ R93, R163, R90 ;  /* 0x0000005aa35d7221 */ /* 0x000fe20000010000 */
[----:B------:R-:W-:-:S03]  /*8020*/  FADD.FTZ R3, R112, R3 ;  /* 0x0000000370037221 */ /* 0x000fc60000010000 */
[C---:B------:R-:W-:Y:S01]  /*8030*/  FMUL.FTZ R90, R164.reuse, R93 ;  /* 0x0000005da45a7220 */ /* 0x040fe20000410000 */
[----:B------:R-:W-:-:S03]  /*8040*/  FMUL.FTZ R95, R164, R3 ;  /* 0x00000003a45f7220 */ /* 0x000fc60000410000 */
[C---:B------:R-:W-:Y:S02]  /*8050*/  FFMA.FTZ R90, R166.reuse, R3, R90 ;  /* 0x00000003a65a7223 */ /* 0x040fe4000001005a */
[----:B------:R-:W0:Y:S01]  /*8060*/  S2R R3, SR_TID.X ;  /* 0x0000000000037919 */ /* 0x000e220000002100 */
[----:B------:R-:W-:Y:S01]  /*8070*/  FFMA.FTZ R92, R166, R93, -R95 ;  /* 0x0000005da65c7223 */ /* 0x000fe2000001085f */
[----:B------:R-:W-:-:S03]  /*8080*/  FFMA.FTZ R89, R192, R123, R89 ;  /* 0x0000007bc0597223 */ /* 0x000fc60000010059 */
[----:B------:R-:W-:Y:S01]  /*8090*/  FADD.FTZ R95, R115, R92 ;  /* 0x0000005c735f7221 */ /* 0x000fe20000010000 */
[----:B------:R-:W-:-:S03]  /*80a0*/  FADD.FTZ R93, R161, R90 ;  /* 0x0000005aa15d7221 */ /* 0x000fc60000010000 */
[C---:B------:R-:W-:Y:S01]  /*80b0*/  FMUL.FTZ R123, R168.reuse, R95 ;  /* 0x0000005fa87b7220 */ /* 0x040fe20000410000 */
[----:B------:R-:W-:-:S03]  /*80c0*/  FMUL.FTZ R92, R168, R93 ;  /* 0x0000005da85c7220 */ /* 0x000fc60000410000 */
[----:B------:R-:W-:Y:S01]  /*80d0*/  FFMA.FTZ R90, R170, R93, R123 ;  /* 0x0000005daa5a7223 */ /* 0x000fe2000001007b */
[C---:B------:R-:W-:Y:S01]  /*80e0*/  FMUL.FTZ R93, R196.reuse, R91 ;  /* 0x0000005bc45d7220 */ /* 0x040fe20000410000 */
[----:B------:R-:W-:Y:S01]  /*80f0*/  FMUL.FTZ R238, R196, R89 ;  /* 0x00000059c4ee7220 */ /* 0x000fe20000410000 */
[----:B------:R-:W-:Y:S01]  /*8100*/  UISETP.GE.AND UP0, UPT, UR19, UR44, UPT ;  /* 0x0000002c1300728c */ /* 0x000fe2000bf06270 */
[----:B------:R-:W-:Y:S01]  /*8110*/  FFMA.FTZ R95, R170, R95, -R92 ;  /* 0x0000005faa5f7223 */ /* 0x000fe2000001085c */
[C---:B------:R-:W-:Y:S01]  /*8120*/  FFMA.FTZ R244, R198.reuse, R89, R93 ;  /* 0x00000059c6f47223 */ /* 0x040fe2000001005d */
[----:B------:R-:W-:Y:S01]  /*8130*/  FADD.FTZ R89, R159, R90 ;  /* 0x0000005a9f597221 */ /* 0x000fe20000010000 */
[----:B------:R-:W-:Y:S01]  /*8140*/  FFMA.FTZ R238, R198, R91, -R238 ;  /* 0x0000005bc6ee7223 */ /* 0x000fe200000108ee */
[----:B------:R-:W-:Y:S01]  /*8150*/  FADD.FTZ R95, R116, R95 ;  /* 0x0000005f745f7221 */ /* 0x000fe20000010000 */
[----:B------:R-:W-:Y:S01]  /*8160*/  PLOP3.LUT P2, PT, PT, PT, UP0, 0x80, 0x8 ;  /* 0x000000000008781c */ /* 0x000fe20003f4f008 */
[----:B------:R-:W-:-:S02]  /*8170*/  FMUL.FTZ R91, R190, R89 ;  /* 0x00000059be5b7220 */ /* 0x000fc40000410000 */
[-C--:B------:R-:W-:Y:S02]  /*8180*/  FMUL.FTZ R90, R190, R95.reuse ;  /* 0x0000005fbe5a7220 */ /* 0x080fe40000410000 */
[C---:B------:R-:W-:Y:S02]  /*8190*/  FFMA.FTZ R91, R192.reuse, R95, -R91 ;  /* 0x0000005fc05b7223 */ /* 0x040fe4000001085b */
[----:B------:R-:W-:Y:S01]  /*81a0*/  FFMA.FTZ R90, R192, R89, R90 ;  /* 0x00000059c05a7223 */ /* 0x000fe2000001005a */
[----:B0-----:R-:W-:Y:S01]  /*81b0*/  ISETP.NE.OR P2, PT, R3, RZ, P2 ;  /* 0x000000ff0300720c */ /* 0x001fe20001745670 */
[----:B------:R-:W-:Y:S02]  /*81c0*/  FADD.FTZ R91, R118, R91 ;  /* 0x0000005b765b7221 */ /* 0x000fe40000010000 */
[----:B------:R-:W-:Y:S02]  /*81d0*/  FADD.FTZ R89, R157, R90 ;  /* 0x0000005a9d597221 */ /* 0x000fe40000010000 */
[----:B------:R-:W-:-:S02]  /*81e0*/  FMUL.FTZ R93, R196, R91 ;  /* 0x0000005bc45d7220 */ /* 0x000fc40000410000 */
[-C--:B------:R-:W-:Y:S01]  /*81f0*/  FMUL.FTZ R90, R196, R89.reuse ;  /* 0x00000059c45a7220 */ /* 0x080fe20000410000 */
[----:B------:R-:W-:Y:S01]  /*8200*/  LOP3.LUT R123, R3, 0x1f, RZ, 0xc0, !PT ;  /* 0x0000001f037b7812 */ /* 0x000fe200078ec0ff */
[----:B------:R-:W-:Y:S01]  /*8210*/  FFMA.FTZ R242, R198, R89, R93 ;  /* 0x00000059c6f27223 */ /* 0x000fe2000001005d */
[C---:B------:R-:W-:Y:S01]  /*8220*/  FMUL.FTZ R89, R109.reuse, R117 ;  /* 0x000000756d597220 */ /* 0x040fe20000410000 */
[-C--:B------:R-:W-:Y:S02]  /*8230*/  FMUL.FTZ R236, R109, R88.reuse ;  /* 0x000000586dec7220 */ /* 0x080fe40000410000 */
[----:B------:R-:W-:Y:S01]  /*8240*/  VOTEU.ALL UP0, P2 ;  /* 0x0000000000ff7886 */ /* 0x000fe20001000000 */
[----:B------:R-:W-:Y:S01]  /*8250*/  ISETP.NE.AND P3, PT, R123, 0x1f, PT ;  /* 0x0000001f7b00780c */ /* 0x000fe20003f65270 */
[----:B------:R-:W-:Y:S01]  /*8260*/  FFMA.FTZ R109, R108, R88, -R89 ;  /* 0x000000586c6d7223 */ /* 0x000fe20000010859 */
[----:B------:R-:W-:Y:S02]  /*8270*/  HFMA2 R88, -RZ, RZ, 1.875, 0 ;  /* 0x3f800000ff587431 */ /* 0x000fe400000001ff */
[----:B------:R-:W-:Y:S01]  /*8280*/  FFMA.FTZ R240, R198, R91, -R90 ;  /* 0x0000005bc6f07223 */ /* 0x000fe2000001085a */
[----:B------:R-:W-:Y:S01]  /*8290*/  @!UP0 ULEA UR27, UR8, UR25, 0x4 ;  /* 0x00000019081b8291 */ /* 0x000fe2000f8e20ff */
[----:B------:R-:W-:-:S02]  /*82a0*/  CS2R R90, SRZ ;  /* 0x00000000005a7805 */ /* 0x000fc4000001ff00 */
[----:B------:R-:W-:Y:S01]  /*82b0*/  MOV R89, RZ ;  /* 0x000000ff00597202 */ /* 0x000fe20000000f00 */
        /* <DEDUP_REMOVED lines=9> */
[-C--:B0-----:R-:W-:Y:S01]  /*8350*/  FMUL.FTZ R93, R238, R94.reuse ;  /* 0x0000005eee5d7220 */ /* 0x081fe20000410000 */
[----:B------:R-:W-:-:S03]  /*8360*/  FMUL.FTZ R94, R244, R94 ;  /* 0x0000005ef45e7220 */ /* 0x000fc60000410000 */
[-C--:B----4-:R-:W-:Y:S01]  /*8370*/  FFMA.FTZ R93, R244, R246.reuse, -R93 ;  /* 0x000000f6f45d7223 */ /* 0x090fe2000001085d */
[C---:B------:R-:W-:Y:S01]  /*8380*/  FFMA.FTZ R246, R238.reuse, R246, R94 ;  /* 0x000000f6eef67223 */ /* 0x040fe2000001005e */
[-C--:B---3--:R-:W-:Y:S01]  /*8390*/  FMUL.FTZ R94, R238, R92.reuse ;  /* 0x0000005cee5e7220 */ /* 0x088fe20000410000 */
[----:B------:R-:W-:Y:S01]  /*83a0*/  FMUL.FTZ R92, R244, R92 ;  /* 0x0000005cf45c7220 */ /* 0x000fe20000410000 */
[----:B------:R-:W-:Y:S01]  /*83b0*/  FADD.FTZ R242, R242, R93 ;  /* 0x0000005df2f27221 */ /* 0x000fe20000010000 */
[----:B------:R-:W-:Y:S01]  /*83c0*/  FADD.FTZ R240, R240, R246 ;  /* 0x000000f6f0f07221 */ /* 0x000fe20000010000 */
[C---:B-1----:R-:W-:Y:S01]  /*83d0*/  FFMA.FTZ R244, R95.reuse, R244, -R94 ;  /* 0x000000f45ff47223 */ /* 0x042fe2000001085e */
[----:B------:R-:W-:-:S07]  /*83e0*/  FFMA.FTZ R238, R95, R238, R92 ;  /* 0x000000ee5fee7223 */ /* 0x000fce000001005c */
.L_x_13460:
[----:B------:R-:W-:Y:S05]  /*83f0*/  BSYNC.RECONVERGENT B0 ;  /* 0x0000000000007941 */ /* 0x000fea0003800200 */
.L_x_13459:
[----:B------:R-:W-:Y:S01]  /*8400*/  ISETP.GT.U32.AND P2, PT, R123, 0x1d, PT ;  /* 0x0000001d7b00780c */ /* 0x000fe20003f44070 */
[----:B-1----:R1:W1:Y:S01]  /*8410*/  SHFL.DOWN PT, R95, R244, 0x2, 0x1f ;  /* 0x08401f00f45f7f89 */ /* 0x00226200000e0000 */
[----:B------:R-:W-:Y:S03]  /*8420*/  BSSY.RECONVERGENT B0, `(.L_x_13461) ;  /* 0x000000f000007945 */ /* 0x000fe60003800200 */
[----:B---3--:R3:W1:Y:S04]  /*8430*/  SHFL.DOWN PT, R92, R238, 0x2, 0x1f ;  /* 0x08401f00ee5c7f89 */ /* 0x00866800000e0000 */
[----:B----4-:R3:W4:Y:S04]  /*8440*/  SHFL.DOWN PT, R246, R242, 0x2, 0x1f ;  /* 0x08401f00f2f67f89 */ /* 0x01072800000e0000 */
[----:B0-----:R3:W0:Y:S01]  /*8450*/  SHFL.DOWN PT, R94, R240, 0x2, 0x1f ;  /* 0x08401f00f05e7f89 */ /* 0x00162200000e0000 */
[----:B------:R-:W-:Y:S05]  /*8460*/  @P2 BRA `(.L_x_13462) ;  /* 0x0000000000282947 */ /* 0x000fea0003800000 */
[-C--:B0-----:R-:W-:Y:S01]  /*8470*/  FMUL.FTZ R93, R238, R94.reuse ;  /* 0x0000005eee5d7220 */ /* 0x081fe20000410000 */
[----:B------:R-:W-:-:S03]  /*8480*/  FMUL.FTZ R94, R244, R94 ;  /* 0x0000005ef45e7220 */ /* 0x000fc60000410000 */
[-C--:B----4-:R-:W-:Y:S01]  /*8490*/  FFMA.FTZ R93, R244, R246.reuse, -R93 ;  /* 0x000000f6f45d7223 */ /* 0x090fe2000001085d */
[C---:B------:R-:W-:Y:S01]  /*84a0*/  FFMA.FTZ R246, R238.reuse, R246, R94 ;  /* 0x000000f6eef67223 */ /* 0x040fe2000001005e */
[-C--:B-1----:R-:W-:Y:S01]  /*84b0*/  FMUL.FTZ R94, R238, R92.reuse ;  /* 0x0000005cee5e7220 */ /* 0x082fe20000410000 */
[----:B------:R-:W-:Y:S01]  /*84c0*/  FMUL.FTZ R92, R244, R92 ;  /* 0x0000005cf45c7220 */ /* 0x000fe20000410000 */
[----:B---3--:R-:W-:Y:S01]  /*84d0*/  FADD.FTZ R242, R242, R93 ;  /* 0x0000005df2f27221 */ /* 0x008fe20000010000 */
[----:B------:R-:W-:Y:S01]  /*84e0*/  FADD.FTZ R240, R240, R246 ;  /* 0x000000f6f0f07221 */ /* 0x000fe20000010000 */
[-C--:B------:R-:W-:Y:S01]  /*84f0*/  FFMA.FTZ R244, R244, R95.reuse, -R94 ;  /* 0x0000005ff4f47223 */ /* 0x080fe2000001085e */
[----:B------:R-:W-:-:S07]  /*8500*/  FFMA.FTZ R238, R238, R95, R92 ;  /* 0x0000005feeee7223 */ /* 0x000fce000001005c */
.L_x_13462:
[----:B------:R-:W-:Y:S05]  /*8510*/  BSYNC.RECONVERGENT B0 ;  /* 0x0000000000007941 */ /* 0x000fea0003800200 */
.L_x_13461:
[----:B------:R-:W-:Y:S01]  /*8520*/  ISETP.GT.U32.AND P2, PT, R123, 0x1b, PT ;  /* 0x0000001b7b00780c */ /* 0x000fe20003f44070 */
[----:B-1----:R1:W1:Y:S01]  /*8530*/  SHFL.DOWN PT, R95, R244, 0x4, 0x1f ;  /* 0x08801f00f45f7f89 */ /* 0x00226200000e0000 */
[----:B------:R-:W-:Y:S03]  /*8540*/  BSSY.RECONVERGENT B0, `(.L_x_13463) ;  /* 0x000000f000007945 */ /* 0x000fe60003800200 */
[----:B------:R0:W1:Y:S04]  /*8550*/  SHFL.DOWN PT, R92, R238, 0x4, 0x1f ;  /* 0x08801f00ee5c7f89 */ /* 0x00006800000e0000 */
[----:B----4-:R4:W1:Y:S04]  /*8560*/  SHFL.DOWN PT, R246, R242, 0x4, 0x1f ;  /* 0x08801f00f2f67f89 */ /* 0x01086800000e0000 */
        /* <DEDUP_REMOVED lines=12> */
.L_x_13464:
[----:B------:R-:W-:Y:S05]  /*8630*/  BSYNC.RECONVERGENT B0 ;  /* 0x0000000000007941 */ /* 0x000fea0003800200 */
.L_x_13463:
        /* <DEDUP_REMOVED lines=17> */
.L_x_13466:
[----:B------:R-:W-:Y:S05]  /*8750*/  BSYNC.RECONVERGENT B0 ;  /* 0x0000000000007941 */ /* 0x000fea0003800200 */
.L_x_13465:
        /* <DEDUP_REMOVED lines=17> */
.L_x_13468:
[----:B------:R-:W-:Y:S05]  /*8870*/  BSYNC.RECONVERGENT B0 ;  /* 0x0000000000007941 */ /* 0x000fea0003800200 */
.L_x_13467:
[----:B0-----:R-:W2:Y:S01]  /*8880*/  SHFL.IDX PT, R94, R238, RZ, 0x1f ;  /* 0x00001fffee5e7589 */ /* 0x001ea200000e0000 */
[C---:B------:R-:W-:Y:S01]  /*8890*/  ISETP.NE.AND P3, PT, R3.reuse, RZ, PT ;  /* 0x000000ff0300720c */ /* 0x040fe20003f65270 */
[----:B------:R-:W-:Y:S01]  /*88a0*/  FFMA.FTZ R117, R108, R117, R236 ;  /* 0x000000756c757223 */ /* 0x000fe200000100ec */
[----:B------:R-:W-:Y:S01]  /*88b0*/  ISETP.NE.AND P2, PT, R3, 0x1f, PT ;  /* 0x0000001f0300780c */ /* 0x000fe20003f45270 */
[----:B-1----:R-:W0:Y:S01]  /*88c0*/  SHFL.IDX PT, R95, R244, RZ, 0x1f ;  /* 0x00001ffff45f7589 */ /* 0x002e2200000e0000 */
[----:B------:R-:W-:Y:S01]  /*88d0*/  FADD.FTZ R108, R224, R109 ;  /* 0x0000006de06c7221 */ /* 0x000fe20000010000 */
[----:B------:R-:W-:Y:S01]  /*88e0*/  FADD.FTZ R117, R234, R117 ;  /* 0x00000075ea757221 */ /* 0x000fe20000010000 */
[----:B------:R-:W-:Y:S01]  /*88f0*/  BSSY.RECONVERGENT B0, `(.L_x_13469) ;  /* 0x0000329000007945 */ /* 0x000fe20003800200 */
[----:B------:R-:W-:Y:S04]  /*8900*/  SHFL.DOWN PT, R244, R244, 0x1, 0x1f ;  /* 0x08201f00f4f47f89 */ /* 0x000fe800000e0000 */
[----:B---3--:R-:W-:Y:S02]  /*8910*/  SHFL.DOWN PT, R238, R238, 0x1, 0x1f ;  /* 0x08201f00eeee7f89 */ /* 0x008fe400000e0000 */
[----:B------:R-:W-:-:S02]  /*8920*/  VOTEU.ALL UP0, P3 ;  /* 0x0000000000ff7886 */ /* 0x000fc40001800000 */
[----:B------:R-:W-:Y:S03]  /*8930*/  SHFL.DOWN PT, R248, R240, 0x1, 0x1f ;  /* 0x08201f00f0f87f89 */ /* 0x000fe600000e0000 */
[----:B------:R-:W-:Y:S01]  /*8940*/  @!UP0 ULEA UR27, UR8, UR25, 0x4 ;  /* 0x00000019081b8291 */ /* 0x000fe2000f8e20ff */
[C---:B--2---:R-:W-:Y:S01]  /*8950*/  FMUL.FTZ R92, R94.reuse, R89 ;  /* 0x000000595e5c7220 */ /* 0x044fe20000410000 */
[----:B------:R-:W-:-:S03]  /*8960*/  FMUL.FTZ R246, R94, R88 ;  /* 0x000000585ef67220 */ /* 0x000fc60000410000 */
[C---:B0-----:R-:W-:Y:S01]  /*8970*/  FFMA.FTZ R92, R95.reuse, R88, -R92 ;  /* 0x000000585f5c7223 */ /* 0x041fe2000001085c */
[C---:B------:R-:W-:Y:S01]  /*8980*/  FFMA.FTZ R93, R95.reuse, R89, R246 ;  /* 0x000000595f5d7223 */ /* 0x040fe200000100f6 */
[CC--:B------:R-:W-:Y:S01]  /*8990*/  FMUL.FTZ R89, R94.reuse, R91.reuse ;  /* 0x0000005b5e597220 */ /* 0x0c0fe20000410000 */
[-C--:B------:R-:W-:Y:S01]  /*89a0*/  FMUL.FTZ R88, R94, R90.reuse ;  /* 0x0000005a5e587220 */ /* 0x080fe20000410000 */
[----:B------:R-:W-:Y:S02]  /*89b0*/  P2R R246, PR, RZ, 0x8 ;  /* 0x00000008fff67803 */ /* 0x000fe40000000000 */
[C---:B------:R-:W-:Y:S01]  /*89c0*/  FFMA.FTZ R94, R95.reuse, R90, -R89 ;  /* 0x0000005a5f5e7223 */ /* 0x040fe20000010859 */
[----:B------:R-:W-:Y:S01]  /*89d0*/  FFMA.FTZ R95, R95, R91, R88 ;  /* 0x0000005b5f5f7223 */ /* 0x000fe20000010058 */
[----:B------:R-:W0:Y:S04]  /*89e0*/  SHFL.IDX PT, R89, R242, RZ, 0x1f ;  /* 0x00001ffff2597589 */ /* 0x000e2800000e0000 */
[----:B------:R-:W1:Y:S04]  /*89f0*/  SHFL.IDX PT, R88, R240, RZ, 0x1f ;  /* 0x00001ffff0587589 */ /* 0x000e6800000e0000 */
[----:B------:R-:W2:Y:S04]  /*8a00*/  SHFL.IDX PT, R91, R91, RZ, 0x1f ;  /* 0x00001fff5b5b7589 */ /* 0x000ea800000e0000 */
[----:B------:R-:W3:Y:S04]  /*8a10*/  SHFL.IDX PT, R90, R90, RZ, 0x1f ;  /* 0x00001fff5a5a7589 */ /* 0x000ee800000e0000 */
[----:B------:R-:W5:Y:S01]  /*8a20*/  SHFL.DOWN PT, R246, R242, 0x1, 0x1f ;  /* 0x08201f00f2f67f89 */ /* 0x000f6200000e0000 */
[----:B0-----:R-:W-:Y:S01]  /*8a30*/  FADD.FTZ R94, R89, R94 ;  /* 0x0000005e595e7221 */ /* 0x001fe20000010000 */
[----:B-1----:R-:W-:Y:S01]  /*8a40*/  FADD.FTZ R95, R88, R95 ;  /* 0x0000005f585f7221 */ /* 0x002fe20000010000 */
[-C--:B--2---:R-:W-:Y:S01]  /*8a50*/  @P2 FMUL.FTZ R88, R244, R91.reuse ;  /* 0x0000005bf4582220 */ /* 0x084fe20000410000 */
[----:B------:R-:W-:-:S03]  /*8a60*/  @P2 FMUL.FTZ R89, R238, R91 ;  /* 0x0000005bee592220 */ /* 0x000fc60000410000 */
[----:B------:R0:W-:Y:S01]  /*8a70*/  @!P3 STS.128 [UR27+0x5750], R92 ;  /* 0x0057505cff00b988 */ /* 0x0001e20008000c1b */
[----:B------:R-:W-:Y:S01]  /*8a80*/  USHF.L.U32 UR27, UR19, 0xa, URZ ;  /* 0x0000000a131b7899 */ /* 0x000fe200080006ff */
[-C--:B---3--:R-:W-:Y:S01]  /*8a90*/  @P2 FFMA.FTZ R88, R238, R90.reuse, R88 ;  /* 0x0000005aee582223 */ /* 0x088fe20000010058 */
[----:B------:R-:W-:Y:S02]  /*8aa0*/  @P2 FFMA.FTZ R89, R244, R90, -R89 ;  /* 0x0000005af4592223 */ /* 0x000fe40000010859 */
[----:B------:R-:W-:Y:S01]  /*8ab0*/  UIADD3 UR27, UPT, UPT, UR27, -0x400, URZ ;  /* 0xfffffc001b1b7890 */ /* 0x000fe2000fffe0ff */
[----:B------:R-:W-:Y:S01]  /*8ac0*/  @P2 FADD.FTZ R91, R248, R88 ;  /* 0x00000058f85b2221 */ /* 0x000fe20000010000 */
[----:B-----5:R-:W-:Y:S02]  /*8ad0*/  @P2 FADD.FTZ R90, R246, R89 ;  /* 0x00000059f65a2221 */ /* 0x020fe40000010000 */
[----:B------:R-:W-:Y:S01]  /*8ae0*/  USHF.R.S32.HI UR30, URZ, 0x1f, UR27 ;  /* 0x0000001fff1e7899 */ /* 0x000fe2000801141b */
[-C--:B------:R-:W-:Y:S01]  /*8af0*/  FMUL.FTZ R89, R91, R111.reuse ;  /* 0x0000006f5b597220 */ /* 0x080fe20000410000 */
[----:B------:R-:W-:-:S03]  /*8b00*/  FMUL.FTZ R88, R90, R111 ;  /* 0x0000006f5a587220 */ /* 0x000fc60000410000 */
[----:B------:R-:W-:Y:S01]  /*8b10*/  FFMA.FTZ R224, R90, R110, R89 ;  /* 0x0000006e5ae07223 */ /* 0x000fe20000010059 */
[----:B------:R-:W-:Y:S01]  /*8b20*/  FMUL.FTZ R89, R196, R108 ;  /* 0x0000006cc4597220 */ /* 0x000fe20000410000 */
[----:B------:R-:W-:Y:S01]  /*8b30*/  FFMA.FTZ R110, R91, R110, -R88 ;  /* 0x0000006e5b6e7223 */ /* 0x000fe20000010858 */
[----:B0-----:R-:W-:Y:S01]  /*8b40*/  MOV R93, UR36 ;  /* 0x00000024005d7c02 */ /* 0x001fe20008000f00 */
[----:B------:R-:W-:Y:S01]  /*8b50*/  FADD.FTZ R137, R137, R224 ;  /* 0x000000e089897221 */ /* 0x000fe20000010000 */
[-C--:B------:R-:W-:Y:S01]  /*8b60*/  FFMA.FTZ R109, R198, R117.reuse, R89 ;  /* 0x00000075c66d7223 */ /* 0x080fe20000010059 */
[----:B------:R-:W-:Y:S01]  /*8b70*/  FMUL.FTZ R89, R196, R117 ;  /* 0x00000075c4597220 */ /* 0x000fe20000410000 */
[----:B------:R-:W-:Y:S02]  /*8b80*/  FADD.FTZ R139, R139, R110 ;  /* 0x0000006e8b8b7221 */ /* 0x000fe40000010000 */
[----:B------:R-:W-:Y:S01]  /*8b90*/  FFMA.FTZ R109, R22, R232, R109 ;  /* 0x000000e8166d7223 */ /* 0x000fe2000001006d */
[----:B------:R-:W-:Y:S01]  /*8ba0*/  FFMA.FTZ R89, R198, R108, -R89 ;  /* 0x0000006cc6597223 */ /* 0x000fe20000010859 */
[----:B------:R-:W-:-:S03]  /*8bb0*/  FMUL.FTZ R236, R139, UR43 ;  /* 0x0000002b8bec7c20 */ /* 0x000fc60008410000 */
        /* <DEDUP_REMOVED lines=47> */
[----:B------:R-:W-:Y:S01]  /*8eb0*/  FFMA.FTZ R88, R146, R210, -R89 ;  /* 0x000000d292587223 */ /* 0x000fe20000010859 */
[----:B------:R-:W-:Y:S02]  /*8ec0*/  MOV R91, UR30 ;  /* 0x0000001e005b7c02 */ /* 0x000fe40008000f00 */
[----:B------:R-:W-:Y:S01]  /*8ed0*/  FMUL.FTZ R89, R136, R245 ;  /* 0x000000f588597220 */ /* 0x000fe20000410000 */
[----:B------:R-:W-:-:S04]  /*8ee0*/  FFMA.FTZ R247, R30, R247, R88 ;  /* 0x000000f71ef77223 */ /* 0x000fc80000010058 */
[-C--:B------:R-:W-:Y:S01]  /*8ef0*/  FMUL.FTZ R90, R136, R247.reuse ;  /* 0x000000f7885a7220 */ /* 0x080fe20000410000 */
[----:B------:R-:W-:-:S03]  /*8f00*/  FFMA.FTZ R88, R142, R247, -R89 ;  /* 0x000000f78e587223 */ /* 0x000fc60000010859 */
[----:B------:R-:W-:Y:S01]  /*8f10*/  FFMA.FTZ R89, R142, R245, R90 ;  /* 0x000000f58e597223 */ /* 0x000fe2000001005a */
[----:B------:R-:W-:Y:S01]  /*8f20*/  LOP3.LUT R90, R3, UR27, RZ, 0xfc, !PT ;  /* 0x0000001b035a7c12 */ /* 0x000fe2000f8efcff */
[C---:B------:R-:W-:Y:S01]  /*8f30*/  FFMA.FTZ R216, R31.reuse, R216, R88 ;  /* 0x000000d81fd87223 */ /* 0x040fe20000010058 */
[----:B------:R-:W-:Y:S01]  /*8f40*/  UMOV UR27, UR42 ;  /* 0x0000002a001b7c82 */ /* 0x000fe20008000000 */
[----:B------:R-:W-:Y:S01]  /*8f50*/  FFMA.FTZ R218, R31, R218, R89 ;  /* 0x000000da1fda7223 */ /* 0x000fe20000010059 */
[----:B------:R-:W-:Y:S01]  /*8f60*/  MOV R89, UR37 ;  /* 0x0000002500597c02 */ /* 0x000fe20008000f00 */
[----:B------:R-:W-:-:S04]  /*8f70*/  IMAD.WIDE.U32 R92, R93, UR8, R90 ;  /* 0x000000085d5c7c25 */ /* 0x000fc8000f8e005a */
[----:B------:R-:W-:Y:S01]  /*8f80*/  FMUL.FTZ R95, R130, R216 ;  /* 0x000000d8825f7220 */ /* 0x000fe20000410000 */
[----:B------:R-:W-:Y:S01]  /*8f90*/  IMAD R89, R89, UR8, R93 ;  /* 0x0000000859597c24 */ /* 0x000fe2000f8e025d */
[----:B------:R-:W-:Y:S01]  /*8fa0*/  LEA R88, P2, R92, UR15, 0x2 ;  /* 0x0000000f5c587c11 */ /* 0x000fe2000f8410ff */
[----:B------:R-:W-:-:S03]  /*8fb0*/  FMUL.FTZ R93, R130, R218 ;  /* 0x000000da825d7220 */ /* 0x000fc60000410000 */
[----:B------:R-:W-:Y:S01]  /*8fc0*/  LEA.HI.X R89, R92, UR16, R89, 0x2, P2 ;  /* 0x000000105c597c11 */ /* 0x000fe200090f1459 */
[C---:B------:R-:W-:Y:S01]  /*8fd0*/  FFMA.FTZ R92, R134.reuse, R218, R95 ;  /* 0x000000da865c7223 */ /* 0x040fe2000001005f */
[----:B------:R-:W-:Y:S01]  /*8fe0*/  MOV R95, UR38 ;  /* 0x00000026005f7c02 */ /* 0x000fe20008000f00 */
[----:B------:R-:W-:Y:S02]  /*8ff0*/  FFMA.FTZ R93, R134, R216, -R93 ;  /* 0x000000d8865d7223 */ /* 0x000fe4000001085d */
[----:B------:R-:W-:Y:S02]  /*9000*/  FFMA.FTZ R233, R32, R233, R92 ;  /* 0x000000e920e97223 */ /* 0x000fe4000001005c */
[----:B------:R-:W-:Y:S01]  /*9010*/  IMAD.WIDE.U32 R94, R95, UR8, R90 ;  /* 0x000000085f5e7c25 */ /* 0x000fe2000f8e005a */
[----:B------:R-:W-:-:S03]  /*9020*/  MOV R91, UR39 ;  /* 0x00000027005b7c02 */ /* 0x000fc60008000f00 */
[----:B------:R-:W-:Y:S01]  /*9030*/  FFMA.FTZ R235, R32, R235, R93 ;  /* 0x000000eb20eb7223 */ /* 0x000fe2000001005d */
[----:B------:R-:W-:Y:S01]  /*9040*/  LEA R92, P2, R94, UR17, 0x2 ;  /* 0x000000115e5c7c11 */ /* 0x000fe2000f8410ff */
[----:B------:R-:W-:-:S05]  /*9050*/  IMAD R91, R91, UR8, R95 ;  /* 0x000000085b5b7c24 */ /* 0x000fca000f8e025f */
[----:B------:R-:W-:Y:S01]  /*9060*/  LEA.HI.X R93, R94, UR18, R91, 0x2, P2 ;  /* 0x000000125e5d7c11 */ /* 0x000fe200090f145b */
        /* <DEDUP_REMOVED lines=10> */
[----:B------:R-:W-:Y:S01]  /*9110*/  FFMA.FTZ R227, R34, R227, R91 ;  /* 0x000000e322e37223 */ /* 0x000fe2000001005b */
[----:B------:R-:W-:Y:S01]  /*9120*/  FMUL.FTZ R91, R172, R137 ;  /* 0x00000089ac5b7220 */ /* 0x000fe20000410000 */
[----:B------:R-:W-:Y:S01]  /*9130*/  FFMA.FTZ R225, R34, R225, R94 ;  /* 0x000000e122e17223 */ /* 0x000fe2000001005e */
[-C--:B------:R-:W-:Y:S02]  /*9140*/  FMUL.FTZ R94, R172, R139.reuse ;  /* 0x0000008bac5e7220 */ /* 0x080fe40000410000 */
[----:B------:R-:W-:Y:S01]  /*9150*/  FFMA.FTZ R110, R114, R139, -R91 ;  /* 0x0000008b726e7223 */ /* 0x000fe2000001085b */
[----:B------:R-:W-:Y:S01]  /*9160*/  FMUL.FTZ R91, R140, R227 ;  /* 0x000000e38c5b7220 */ /* 0x000fe20000410000 */
[----:B------:R-:W-:Y:S02]  /*9170*/  FFMA.FTZ R94, R114, R137, R94 ;  /* 0x00000089725e7223 */ /* 0x000fe4000001005e */
[----:B------:R-:W-:Y:S01]  /*9180*/  FADD.FTZ R143, R143, R110 ;  /* 0x0000006e8f8f7221 */ /* 0x000fe20000010000 */
[-C--:B------:R-:W-:Y:S01]  /*9190*/  FFMA.FTZ R110, R184, R225.reuse, R91 ;  /* 0x000000e1b86e7223 */ /* 0x080fe2000001005b */
[----:B------:R-:W-:Y:S01]  /*91a0*/  FADD.FTZ R133, R133, R94 ;  /* 0x0000005e85857221 */ /* 0x000fe20000010000 */
[C---:B------:R-:W-:Y:S01]  /*91b0*/  FMUL.FTZ R94, R140.reuse, R225 ;  /* 0x000000e18c5e7220 */ /* 0x040fe20000410000 */
[C---:B------:R-:W-:Y:S01]  /*91c0*/  FMUL.FTZ R224, R140.reuse, R143 ;  /* 0x0000008f8ce07220 */ /* 0x040fe20000410000 */
[----:B------:R-:W-:Y:S01]  /*91d0*/  FFMA.FTZ R202, R35, R202, R110 ;  /* 0x000000ca23ca7223 */ /* 0x000fe2000001006e */
[----:B------:R-:W-:Y:S01]  /*91e0*/  FMUL.FTZ R140, R140, R133 ;  /* 0x000000858c8c7220 */ /* 0x000fe20000410000 */
[C---:B------:R-:W-:Y:S01]  /*91f0*/  FFMA.FTZ R91, R184.reuse, R227, -R94 ;  /* 0x000000e3b85b7223 */ /* 0x040fe2000001085e */
[----:B------:R-:W-:-:S02]  /*9200*/  FFMA.FTZ R95, R184, R133, R224 ;  /* 0x00000085b85f7223 */ /* 0x000fc400000100e0 */
[----:B------:R-:W-:Y:S01]  /*9210*/  FFMA.FTZ R249, R184, R143, -R140 ;  /* 0x0000008fb8f97223 */ /* 0x000fe2000001088c */
[----:B------:R-:W-:Y:S01]  /*9220*/  FFMA.FTZ R206, R35, R206, R91 ;  /* 0x000000ce23ce7223 */ /* 0x000fe2000001005b */
[----:B------:R-:W-:Y:S01]  /*9230*/  FADD.FTZ R91, R138, R95 ;  /* 0x0000005f8a5b7221 */ /* 0x000fe20000010000 */
[----:B------:R-:W-:Y:S01]  /*9240*/  FMUL.FTZ R95, R172, R202 ;  /* 0x000000caac5f7220 */ /* 0x000fe20000410000 */
[----:B------:R-:W-:Y:S01]  /*9250*/  FADD.FTZ R249, R194, R249 ;  /* 0x000000f9c2f97221 */ /* 0x000fe20000010000 */
[----:B------:R-:W-:Y:S01]  /*9260*/  FMUL.FTZ R251, R172, R206 ;  /* 0x000000ceacfb7220 */ /* 0x000fe20000410000 */
[----:B------:R-:W-:Y:S01]  /*9270*/  FMUL.FTZ R138, R36, R68 ;  /* 0x00000044248a7220 */ /* 0x000fe20000410000 */
[----:B------:R-:W-:Y:S01]  /*9280*/  FFMA.FTZ R95, R114, R206, -R95 ;  /* 0x000000ce725f7223 */ /* 0x000fe2000001085f */
[----:B------:R-:W-:Y:S01]  /*9290*/  FMUL.FTZ R172, R34, R64 ;  /* 0x0000004022ac7220 */ /* 0x000fe20000410000 */
[----:B------:R-:W-:Y:S01]  /*92a0*/  FFMA.FTZ R110, R114, R202, R251 ;  /* 0x000000ca726e7223 */ /* 0x000fe200000100fb */
[----:B------:R-:W-:Y:S01]  /*92b0*/  FMUL.FTZ R114, R121, R139 ;  /* 0x0000008b79727220 */ /* 0x000fe20000410000 */
[----:B------:R-:W-:Y:S01]  /*92c0*/  FFMA.FTZ R94, R36, R231, R95 ;  /* 0x000000e7245e7223 */ /* 0x000fe2000001005f */
[C---:B------:R-:W-:Y:S01]  /*92d0*/  FMUL.FTZ R95, R120.reuse, R249 ;  /* 0x000000f9785f7220 */ /* 0x040fe20000410000 */
[----:B------:R-:W-:Y:S01]  /*92e0*/  FMUL.FTZ R120, R120, R91 ;  /* 0x0000005b78787220 */ /* 0x000fe20000410000 */
[----:B------:R-:W-:Y:S01]  /*92f0*/  FFMA.FTZ R110, R36, R229, R110 ;  /* 0x000000e5246e7223 */ /* 0x000fe2000001006e */
[----:B------:R-:W-:Y:S01]  /*9300*/  FMUL.FTZ R140, R147, R143 ;  /* 0x0000008f938c7220 */ /* 0x000fe20000410000 */
[C---:B------:R-:W-:Y:S01]  /*9310*/  FFMA.FTZ R95, R122.reuse, R91, R95 ;  /* 0x0000005b7a5f7223 */ /* 0x040fe2000001005f */
[----:B------:R-:W-:Y:S01]  /*9320*/  FFMA.FTZ R229, R122, R249, -R120 ;  /* 0x000000f97ae57223 */ /* 0x000fe20000010878 */
[C---:B------:R-:W-:Y:S01]  /*9330*/  FFMA.FTZ R122, -R135.reuse, R138, R94 ;  /* 0x0000008a877a7223 */ /* 0x040fe2000001015e */
[----:B------:R-:W-:Y:S01]  /*9340*/  FFMA.FTZ R135, R135, R137, R114 ;  /* 0x0000008987877223 */ /* 0x000fe20000010072 */
[----:B------:R-:W-:Y:S01]  /*9350*/  FADD.FTZ R231, R186, R95 ;  /* 0x0000005fbae77221 */ /* 0x000fe20000010000 */
[----:B------:R-:W-:Y:S01]  /*9360*/  FADD.FTZ R229, R188, R229 ;  /* 0x000000e5bce57221 */ /* 0x000fe20000010000 */
[C---:B------:R-:W-:Y:S01]  /*9370*/  FMUL.FTZ R120, R167.reuse, R249 ;  /* 0x000000f9a7787220 */ /* 0x040fe20000410000 */
[----:B------:R-:W-:Y:S01]  /*9380*/  FFMA.FTZ R167, R167, -R172, R225 ;  /* 0x800000aca7a77223 */ /* 0x000fe200000100e1 */
[----:B------:R-:W-:Y:S01]  /*9390*/  FFMA.FTZ R121, R121, -R138, R110 ;  /* 0x8000008a79797223 */ /* 0x000fe2000001006e */
[C---:B------:R-:W-:Y:S01]  /*93a0*/  FMUL.FTZ R95, R126.reuse, R229 ;  /* 0x000000e57e5f7220 */ /* 0x040fe20000410000 */
[----:B------:R-:W-:Y:S01]  /*93b0*/  FMUL.FTZ R126, R126, R231 ;  /* 0x000000e77e7e7220 */ /* 0x000fe20000410000 */
[----:B------:R-:W-:Y:S01]  /*93c0*/  FMUL.FTZ R138, R35, R66 ;  /* 0x00000042238a7220 */ /* 0x000fe20000410000 */
[----:B------:R-:W-:Y:S01]  /*93d0*/  FFMA.FTZ R140, R153, R133, R140 ;  /* 0x00000085998c7223 */ /* 0x000fe2000001008c */
[C---:B------:R-:W-:Y:S01]  /*93e0*/  FFMA.FTZ R114, R128.reuse, R231, R95 ;  /* 0x000000e780727223 */ /* 0x040fe2000001005f */
[----:B------:R-:W-:Y:S01]  /*93f0*/  FFMA.FTZ R126, R128, R229, -R126 ;  /* 0x000000e5807e7223 */ /* 0x000fe2000001087e */
[C---:B------:R-:W-:Y:S01]  /*9400*/  FFMA.FTZ R128, -R169.reuse, R172, R227 ;  /* 0x000000aca9807223 */ /* 0x040fe200000101e3 */
[----:B------:R-:W-:Y:S01]  /*9410*/  FFMA.FTZ R169, R169, R91, R120 ;  /* 0x0000005ba9a97223 */ /* 0x000fe20000010078 */
[----:B------:R-:W-:Y:S01]  /*9420*/  FADD.FTZ R95, R149, R114 ;  /* 0x00000072955f7221 */ /* 0x000fe20000010000 */
[----:B------:R-:W-:Y:S01]  /*9430*/  FADD.FTZ R131, R131, R126 ;  /* 0x0000007e83837221 */ /* 0x000fe20000010000 */
[----:B------:R-:W-:Y:S01]  /*9440*/  FMUL.FTZ R120, R32, R60 ;  /* 0x0000003c20787220 */ /* 0x000fe20000410000 */
[----:B------:R-:W-:Y:S01]  /*9450*/  FMUL.FTZ R126, R33, R62 ;  /* 0x0000003e217e7220 */ /* 0x000fe20000410000 */
[----:B------:R-:W-:Y:S01]  /*9460*/  FMUL.FTZ R172, R171, R229 ;  /* 0x000000e5abac7220 */ /* 0x000fe20000410000 */
[C---:B------:R-:W-:Y:S01]  /*9470*/  FMUL.FTZ R149, R130.reuse, R131 ;  /* 0x0000008382957220 */ /* 0x040fe20000410000 */
[----:B------:R-:W-:Y:S01]  /*9480*/  FMUL.FTZ R130, R130, R95 ;  /* 0x0000005f82827220 */ /* 0x000fe20000410000 */
[C---:B------:R-:W-:Y:S01]  /*9490*/  FMUL.FTZ R114, R175.reuse, R131 ;  /* 0x00000083af727220 */ /* 0x040fe20000410000 */
[-C--:B------:R-:W-:Y:S01]  /*94a0*/  FFMA.FTZ R175, R175, -R120.reuse, R233 ;  /* 0x80000078afaf7223 */ /* 0x080fe200000100e9 */
[C---:B------:R-:W-:Y:S01]  /*94b0*/  FFMA.FTZ R149, R134.reuse, R95, R149 ;  /* 0x0000005f86957223 */ /* 0x040fe20000010095 */
[----:B------:R-:W-:Y:S01]  /*94c0*/  FFMA.FTZ R130, R134, R131, -R130 ;  /* 0x0000008386827223 */ /* 0x000fe20000010882 */
[C---:B------:R-:W-:Y:S01]  /*94d0*/  FFMA.FTZ R120, -R177.reuse, R120, R235 ;  /* 0x00000078b1787223 */ /* 0x040fe200000101eb */
[----:B------:R-:W-:Y:S01]  /*94e0*/  FFMA.FTZ R177, R177, R95, R114 ;  /* 0x0000005fb1b17223 */ /* 0x000fe20000010072 */
[----:B------:R-:W-:Y:S01]  /*94f0*/  FMUL.FTZ R134, R95, UR43 ;  /* 0x0000002b5f867c20 */ /* 0x000fe20008410000 */
[----:B------:R-:W-:Y:S01]  /*9500*/  FMUL.FTZ R114, R131, UR43 ;  /* 0x0000002b83727c20 */ /* 0x000fe20008410000 */
[-C--:B------:R-:W-:Y:S01]  /*9510*/  FFMA.FTZ R171, R171, -R126.reuse, R204 ;  /* 0x8000007eabab7223 */ /* 0x080fe200000100cc */
[C---:B------:R-:W-:Y:S01]  /*9520*/  FFMA.FTZ R126, -R173.reuse, R126, R200 ;  /* 0x0000007ead7e7223 */ /* 0x040fe200000101c8 */
[----:B------:R-:W-:Y:S01]  /*9530*/  FFMA.FTZ R172, R173, R231, R172 ;  /* 0x000000e7adac7223 */ /* 0x000fe200000100ac */
[----:B------:R-:W-:Y:S01]  /*9540*/  FFMA.FTZ R134, R131, UR31, -R134 ;  /* 0x0000001f83867c23 */ /* 0x000fe20008010886 */
[----:B------:R-:W-:Y:S01]  /*9550*/  FADD.FTZ R173, R151, R130 ;  /* 0x0000008297ad7221 */ /* 0x000fe20000010000 */
[----:B------:R-:W-:Y:S01]  /*9560*/  FFMA.FTZ R151, R95, UR31, R114 ;  /* 0x0000001f5f977c23 */ /* 0x000fe20008010072 */
[----:B------:R-:W-:Y:S01]  /*9570*/  FFMA.FTZ R147, R147, -R138, R202 ;  /* 0x8000008a93937223 */ /* 0x000fe200000100ca */
[----:B------:R-:W-:-:S02]  /*9580*/  HFMA2 R114, -RZ, RZ, 0, 7.8678131103515625e-06 ;  /* 0x00000084ff727431 */ /* 0x000fc400000001ff */
[----:B------:R-:W-:Y:S01]  /*9590*/  FFMA.FTZ R138, -R153, R138, R206 ;  /* 0x0000008a998a7223 */ /* 0x000fe200000101ce */
[C---:B------:R-:W-:Y:S01]  /*95a0*/  FMUL.FTZ R153, R175.reuse, R134 ;  /* 0x00000086af997220 */ /* 0x040fe20000410000 */
[C---:B------:R-:W-:Y:S01]  /*95b0*/  FMUL.FTZ R131, R60.reuse, R131 ;  /* 0x000000833c837220 */ /* 0x040fe20000410000 */
[----:B------:R-:W-:Y:S01]  /*95c0*/  FMUL.FTZ R251, R60, R95 ;  /* 0x0000005f3cfb7220 */ /* 0x000fe20000410000 */
[----:B------:R-:W-:Y:S01]  /*95d0*/  FADD.FTZ R149, R124, R149 ;  /* 0x000000957c957221 */ /* 0x000fe20000010000 */
[----:B------:R-:W-:Y:S01]  /*95e0*/  FFMA.FTZ R153, R120, R151, R153 ;  /* 0x0000009778997223 */ /* 0x000fe20000010099 */
[C---:B------:R-:W-:Y:S01]  /*95f0*/  FMUL.FTZ R151, R175.reuse, R131 ;  /* 0x00000083af977220 */ /* 0x040fe20000410000 */
[-C--:B------:R-:W-:Y:S01]  /*9600*/  FMUL.FTZ R124, R175, R251.reuse ;  /* 0x000000fbaf7c7220 */ /* 0x080fe20000410000 */
[-C--:B------:R-:W-:Y:S01]  /*9610*/  FMUL.FTZ R130, R32, R251.reuse ;  /* 0x000000fb20827220 */ /* 0x080fe20000410000 */
[----:B------:R-:W-:Y:S02]  /*9620*/  IMAD R95, R3, R114, UR25 ;  /* 0x00000019035f7e24 */ /* 0x000fe4000f8e0272 */
[----:B------:R-:W-:Y:S01]  /*9630*/  FFMA.FTZ R114, R120, R251, R151 ;  /* 0x000000fb78727223 */ /* 0x000fe20000010097 */
[C---:B------:R-:W-:Y:S01]  /*9640*/  FMUL.FTZ R151, R136.reuse, R173 ;  /* 0x000000ad88977220 */ /* 0x040fe20000410000 */
[----:B------:R-:W-:Y:S01]  /*9650*/  FMUL.FTZ R136, R136, R149 ;  /* 0x0000009588887220 */ /* 0x000fe20000410000 */
[-C--:B------:R-:W-:Y:S01]  /*9660*/  FFMA.FTZ R120, R120, R131.reuse, -R124 ;  /* 0x0000008378787223 */ /* 0x080fe2000001087c */
[----:B------:R-:W-:Y:S01]  /*9670*/  FMUL.FTZ R184, R32, R131 ;  /* 0x0000008320b87220 */ /* 0x000fe20000410000 */
[----:B------:R-:W-:Y:S01]  /*9680*/  FFMA.FTZ R124, R142, R149, R151 ;  /* 0x000000958e7c7223 */ /* 0x000fe20000010097 */
[----:B------:R0:W-:Y:S01]  /*9690*/  STS [R95+0x2158], R130 ;  /* 0x002158825f007388 */ /* 0x0001e20000000800 */
[----:B------:R-:W-:Y:S01]  /*96a0*/  FMUL.FTZ R131, R68, R137 ;  /* 0x0000008944837220 */ /* 0x000fe20000410000 */
[----:B------:R-:W-:Y:S01]  /*96b0*/  FFMA.FTZ R136, R142, R173, -R136 ;  /* 0x000000ad8e887223 */ /* 0x000fe20000010888 */
[----:B------:R-:W-:Y:S01]  /*96c0*/  FMUL.FTZ R142, R149, UR43 ;  /* 0x0000002b958e7c20 */ /* 0x000fe20008410000 */
[----:B------:R-:W-:Y:S01]  /*96d0*/  FADD.FTZ R151, R125, R124 ;  /* 0x0000007c7d977221 */ /* 0x000fe20000010000 */
[----:B------:R1:W-:Y:S01]  /*96e0*/  STS [R95+0x215c], R184 ;  /* 0x00215cb85f007388 */ /* 0x0003e20000000800 */
[----:B------:R-:W-:Y:S01]  /*96f0*/  FMUL.FTZ R186, R36, R131 ;  /* 0x0000008324ba7220 */ /* 0x000fe20000410000 */
[----:B------:R-:W-:Y:S01]  /*9700*/  FMUL.FTZ R134, R181, R173 ;  /* 0x000000adb5867220 */ /* 0x000fe20000410000 */
[C---:B------:R-:W-:Y:S01]  /*9710*/  FMUL.FTZ R124, R173.reuse, UR43 ;  /* 0x0000002bad7c7c20 */ /* 0x040fe20008410000 */
[----:B------:R-:W-:Y:S01]  /*9720*/  FFMA.FTZ R142, R173, UR31, -R142 ;  /* 0x0000001fad8e7c23 */ /* 0x000fe2000801088e */
[----:B0-----:R-:W-:Y:S01]  /*9730*/  FMUL.FTZ R130, R31, R58 ;  /* 0x0000003a1f827220 */ /* 0x001fe20000410000 */
[----:B------:R-:W-:Y:S01]  /*9740*/  FMUL.FTZ R188, R231, UR43 ;  /* 0x0000002be7bc7c20 */ /* 0x000fe20008410000 */
[----:B------:R-:W-:Y:S01]  /*9750*/  FFMA.FTZ R134, R183, R149, R134 ;  /* 0x00000095b7867223 */ /* 0x000fe20000010086 */
[----:B------:R-:W-:Y:S01]  /*9760*/  FFMA.FTZ R125, R149, UR31, R124 ;  /* 0x0000001f957d7c23 */ /* 0x000fe2000801007c */
[-C--:B------:R-:W-:Y:S01]  /*9770*/  FFMA.FTZ R181, R181, -R130.reuse, R218 ;  /* 0x80000082b5b57223 */ /* 0x080fe200000100da */
[----:B-1----:R-:W-:Y:S01]  /*9780*/  FFMA.FTZ R184, R32, R177, R153 ;  /* 0x000000b120b87223 */ /* 0x002fe20000010099 */
[----:B------:R-:W-:Y:S01]  /*9790*/  FADD.FTZ R153, R113, R136 ;  /* 0x0000008871997221 */ /* 0x000fe20000010000 */
[----:B------:R-:W-:Y:S01]  /*97a0*/  FMUL.FTZ R136, R58, R149 ;  /* 0x000000953a887220 */ /* 0x000fe20000410000 */
[----:B------:R0:W-:Y:S01]  /*97b0*/  STS [R95+0x2178], R186 ;  /* 0x002178ba5f007388 */ /* 0x0001e20000000800 */
[----:B------:R-:W-:Y:S01]  /*97c0*/  FFMA.FTZ R130, -R183, R130, R216 ;  /* 0x00000082b7827223 */ /* 0x000fe200000101d8 */
[----:B------:R-:W-:Y:S01]  /*97d0*/  FADD.FTZ R45, R184, R45 ;  /* 0x0000002db82d7221 */ /* 0x000fe20000010000 */
[----:B------:R-:W-:Y:S01]  /*97e0*/  FMUL.FTZ R149, R181, R142 ;  /* 0x0000008eb5957220 */ /* 0x000fe20000410000 */
[----:B------:R-:W-:Y:S01]  /*97f0*/  FMUL.FTZ R184, R58, R173 ;  /* 0x000000ad3ab87220 */ /* 0x000fe20000410000 */
[----:B------:R-:W-:Y:S01]  /*9800*/  FFMA.FTZ R188, R229, UR31, -R188 ;  /* 0x0000001fe5bc7c23 */ /* 0x000fe200080108bc */
[----:B------:R-:W-:Y:S01]  /*9810*/  FMUL.FTZ R194, R62, R229 ;  /* 0x000000e53ec27220 */ /* 0x000fe20000410000 */
[C---:B------:R-:W-:Y:S01]  /*9820*/  FFMA.FTZ R142, R130.reuse, R125, R149 ;  /* 0x0000007d828e7223 */ /* 0x040fe20000010095 */
[----:B------:R-:W-:Y:S01]  /*9830*/  FMUL.FTZ R113, R181, R184 ;  /* 0x000000b8b5717220 */ /* 0x000fe20000410000 */
[----:B------:R-:W-:Y:S01]  /*9840*/  FMUL.FTZ R125, R171, R188 ;  /* 0x000000bcab7d7220 */ /* 0x000fe20000410000 */
[----:B0-----:R-:W-:Y:S01]  /*9850*/  FMUL.FTZ R186, R229, UR43 ;  /* 0x0000002be5ba7c20 */ /* 0x001fe20008410000 */
[----:B------:R-:W-:Y:S01]  /*9860*/  FMUL.FTZ R175, R171, R194 ;  /* 0x000000c2abaf7220 */ /* 0x000fe20000410000 */
[-C--:B------:R-:W-:Y:S01]  /*9870*/  FMUL.FTZ R181, R181, R136.reuse ;  /* 0x00000088b5b57220 */ /* 0x080fe20000410000 */
[-C--:B------:R-:W-:Y:S01]  /*9880*/  FFMA.FTZ R124, R130, R136.reuse, R113 ;  /* 0x00000088827c7223 */ /* 0x080fe20000010071 */
[----:B------:R-:W-:Y:S01]  /*9890*/  FFMA.FTZ R173, R231, UR31, R186 ;  /* 0x0000001fe7ad7c23 */ /* 0x000fe200080100ba */
[----:B------:R-:W-:Y:S01]  /*98a0*/  FMUL.FTZ R186, R62, R231 ;  /* 0x000000e73eba7220 */ /* 0x000fe20000410000 */
[----:B------:R-:W-:Y:S01]  /*98b0*/  FMUL.FTZ R136, R31, R136 ;  /* 0x000000881f887220 */ /* 0x000fe20000410000 */
[----:B------:R-:W-:Y:S01]  /*98c0*/  FFMA.FTZ R113, R130, R184, -R181 ;  /* 0x000000b882717223 */ /* 0x000fe200000108b5 */
[C---:B------:R-:W-:Y:S01]  /*98d0*/  FFMA.FTZ R188, R126.reuse, R173, R125 ;  /* 0x000000ad7ebc7223 */ /* 0x040fe2000001007d */
[-C--:B------:R-:W-:Y:S01]  /*98e0*/  FFMA.FTZ R125, R126, R186.reuse, R175 ;  /* 0x000000ba7e7d7223 */ /* 0x080fe200000100af */
[C---:B------:R-:W-:Y:S01]  /*98f0*/  FMUL.FTZ R175, R144.reuse, R153 ;  /* 0x0000009990af7220 */ /* 0x040fe20000410000 */
[-C--:B------:R-:W-:Y:S01]  /*9900*/  FMUL.FTZ R144, R144, R151.reuse ;  /* 0x0000009790907220 */ /* 0x080fe20000410000 */
[----:B------:R-:W-:Y:S01]  /*9910*/  FMUL.FTZ R171, R171, R186 ;  /* 0x000000baabab7220 */ /* 0x000fe20000410000 */
[----:B------:R-:W-:Y:S01]  /*9920*/  FMUL.FTZ R184, R31, R184 ;  /* 0x000000b81fb87220 */ /* 0x000fe20000410000 */
[----:B------:R0:W-:Y:S01]  /*9930*/  STS [R95+0x2150], R136 ;  /* 0x002150885f007388 */ /* 0x0001e20000000800 */
[C---:B------:R-:W-:Y:S01]  /*9940*/  FFMA.FTZ R175, R146.reuse, R151, R175 ;  /* 0x0000009792af7223 */ /* 0x040fe200000100af */
[C---:B------:R-:W-:Y:S01]  /*9950*/  FMUL.FTZ R224, R33.reuse, R186 ;  /* 0x000000ba21e07220 */ /* 0x040fe20000410000 */
[----:B------:R-:W-:Y:S01]  /*9960*/  FFMA.FTZ R146, R146, R153, -R144 ;  /* 0x0000009992927223 */ /* 0x000fe20000010890 */
[-C--:B------:R-:W-:Y:S01]  /*9970*/  FMUL.FTZ R234, R33, R194.reuse ;  /* 0x000000c221ea7220 */ /* 0x080fe20000410000 */
[----:B------:R-:W-:Y:S01]  /*9980*/  FFMA.FTZ R126, R126, R194, -R171 ;  /* 0x000000c27e7e7223 */ /* 0x000fe200000108ab */
[----:B------:R-:W-:Y:S01]  /*9990*/  FMUL.FTZ R144, R249, UR43 ;  /* 0x0000002bf9907c20 */ /* 0x000fe20008410000 */
[----:B------:R-:W-:Y:S01]  /*99a0*/  FMUL.FTZ R194, R91, UR43 ;  /* 0x0000002b5bc27c20 */ /* 0x000fe20008410000 */
[----:B------:R1:W-:Y:S01]  /*99b0*/  STS [R95+0x2154], R184 ;  /* 0x002154b85f007388 */ /* 0x0003e20000000800 */
[----:B------:R-:W-:Y:S01]  /*99c0*/  FFMA.FTZ R149, R137, UR31, R236 ;  /* 0x0000001f89957c23 */ /* 0x000fe200080100ec */
[----:B0-----:R-:W-:Y:S01]  /*99d0*/  FMUL.FTZ R136, R143, UR43 ;  /* 0x0000002b8f887c20 */ /* 0x001fe20008410000 */
[----:B------:R-:W-:Y:S01]  /*99e0*/  FMUL.FTZ R130, R137, UR43 ;  /* 0x0000002b89827c20 */ /* 0x000fe20008410000 */
[C---:B------:R-:W-:Y:S01]  /*99f0*/  FMUL.FTZ R186, R133.reuse, UR43 ;  /* 0x0000002b85ba7c20 */ /* 0x040fe20008410000 */
[----:B------:R0:W-:Y:S01]  /*9a00*/  STS [R95+0x2160], R224 ;  /* 0x002160e05f007388 */ /* 0x0001e20000000800 */
[----:B------:R-:W-:Y:S01]  /*9a10*/  FFMA.FTZ R137, R133, UR31, R136 ;  /* 0x0000001f85897c23 */ /* 0x000fe20008010088 */
[----:B------:R-:W-:Y:S01]  /*9a20*/  FFMA.FTZ R97, R58, R134, R97 ;  /* 0x000000863a617223 */ /* 0x000fe20000010061 */
[----:B------:R-:W-:Y:S01]  /*9a30*/  FMUL.FTZ R171, R64, R91 ;  /* 0x0000005b40ab7220 */ /* 0x000fe20000410000 */
[----:B------:R-:W-:Y:S01]  /*9a40*/  FFMA.FTZ R101, R62, R172, R101 ;  /* 0x000000ac3e657223 */ /* 0x000fe20000010065 */
[----:B-1----:R-:W-:Y:S01]  /*9a50*/  FMUL.FTZ R184, R66, R133 ;  /* 0x0000008542b87220 */ /* 0x002fe20000410000 */
[----:B------:R-:W-:Y:S01]  /*9a60*/  FFMA.FTZ R133, R91, UR31, R144 ;  /* 0x0000001f5b857c23 */ /* 0x000fe20008010090 */
[----:B------:R-:W-:Y:S01]  /*9a70*/  FFMA.FTZ R144, R249, UR31, -R194 ;  /* 0x0000001ff9907c23 */ /* 0x000fe200080108c2 */
[----:B------:R-:W-:Y:S01]  /*9a80*/  FMUL.FTZ R194, R185, R153 ;  /* 0x00000099b9c27220 */ /* 0x000fe20000410000 */
[----:B------:R-:W-:Y:S01]  /*9a90*/  FADD.FTZ R91, R174, R175 ;  /* 0x000000afae5b7221 */ /* 0x000fe20000010000 */
[----:B0-----:R-:W-:Y:S01]  /*9aa0*/  FMUL.FTZ R224, R30, R56 ;  /* 0x000000381ee07220 */ /* 0x001fe20000410000 */
[----:B------:R-:W-:Y:S01]  /*9ab0*/  FADD.FTZ R129, R129, R146 ;  /* 0x0000009281817221 */ /* 0x000fe20000010000 */
[----:B------:R-:W-:Y:S01]  /*9ac0*/  FFMA.FTZ R186, R143, UR31, -R186 ;  /* 0x0000001f8fba7c23 */ /* 0x000fe200080108ba */
[----:B------:R-:W-:Y:S01]  /*9ad0*/  FMUL.FTZ R136, R66, R143 ;  /* 0x0000008f42887220 */ /* 0x000fe20000410000 */
[C---:B------:R-:W-:Y:S01]  /*9ae0*/  FFMA.FTZ R173, -R187.reuse, R224, R247 ;  /* 0x000000e0bbad7223 */ /* 0x040fe200000101f7 */
[----:B------:R-:W-:Y:S01]  /*9af0*/  FFMA.FTZ R187, R187, R151, R194 ;  /* 0x00000097bbbb7223 */ /* 0x000fe200000100c2 */
[----:B------:R-:W-:Y:S01]  /*9b00*/  FFMA.FTZ R194, R31, R134, R142 ;  /* 0x000000861fc27223 */ /* 0x000fe2000001008e */
[----:B------:R-:W-:Y:S01]  /*9b10*/  FFMA.FTZ R185, R185, -R224, R245 ;  /* 0x800000e0b9b97223 */ /* 0x000fe200000100f5 */
[----:B------:R-:W-:Y:S01]  /*9b20*/  FMUL.FTZ R142, R151, UR43 ;  /* 0x0000002b978e7c20 */ /* 0x000fe20008410000 */
[----:B------:R-:W-:Y:S01]  /*9b30*/  FFMA.FTZ R224, R33, R172, R188 ;  /* 0x000000ac21e07223 */ /* 0x000fe200000100bc */
[C---:B------:R-:W-:Y:S01]  /*9b40*/  FMUL.FTZ R134, R153.reuse, UR43 ;  /* 0x0000002b99867c20 */ /* 0x040fe20008410000 */
[C---:B------:R-:W-:Y:S01]  /*9b50*/  FMUL.FTZ R188, R56.reuse, R153 ;  /* 0x0000009938bc7220 */ /* 0x040fe20000410000 */
[----:B------:R-:W-:Y:S01]  /*9b60*/  FFMA.FTZ R142, R153, UR31, -R142 ;  /* 0x0000001f998e7c23 */ /* 0x000fe2000801088e */
[----:B------:R-:W-:Y:S01]  /*9b70*/  FMUL.FTZ R172, R56, R151 ;  /* 0x0000009738ac7220 */ /* 0x000fe20000410000 */
[----:B------:R-:W-:Y:S01]  /*9b80*/  FFMA.FTZ R134, R151, UR31, R134 ;  /* 0x0000001f97867c23 */ /* 0x000fe20008010086 */
[----:B------:R-:W-:Y:S01]  /*9b90*/  FMUL.FTZ R174, R185, R188 ;  /* 0x000000bcb9ae7220 */ /* 0x000fe20000410000 */
[----:B------:R-:W-:Y:S01]  /*9ba0*/  FMUL.FTZ R151, R167, R144 ;  /* 0x00000090a7977220 */ /* 0x000fe20000410000 */
[C---:B------:R-:W-:Y:S01]  /*9bb0*/  FMUL.FTZ R146, R185.reuse, R142 ;  /* 0x0000008eb9927220 */ /* 0x040fe20000410000 */
[-C--:B------:R-:W-:Y:S01]  /*9bc0*/  FMUL.FTZ R185, R185, R172.reuse ;  /* 0x000000acb9b97220 */ /* 0x080fe20000410000 */
[----:B------:R-:W-:Y:S01]  /*9bd0*/  FMUL.FTZ R249, R64, R249 ;  /* 0x000000f940f97220 */ /* 0x000fe20000410000 */
[CC--:B------:R-:W-:Y:S01]  /*9be0*/  FFMA.FTZ R143, R173.reuse, R172.reuse, R174 ;  /* 0x000000acad8f7223 */ /* 0x0c0fe200000100ae */
[----:B------:R-:W-:Y:S01]  /*9bf0*/  FMUL.FTZ R172, R30, R172 ;  /* 0x000000ac1eac7220 */ /* 0x000fe20000410000 */
[----:B------:R-:W-:Y:S01]  /*9c00*/  FFMA.FTZ R151, R128, R133, R151 ;  /* 0x0000008580977223 */ /* 0x000fe20000010097 */
[----:B------:R-:W-:Y:S01]  /*9c10*/  FMUL.FTZ R133, R148, R129 ;  /* 0x0000008194857220 */ /* 0x000fe20000410000 */
[-C--:B------:R-:W-:Y:S01]  /*9c20*/  FMUL.FTZ R174, R30, R188.reuse ;  /* 0x000000bc1eae7220 */ /* 0x080fe20000410000 */
[----:B------:R-:W-:Y:S01]  /*9c30*/  FFMA.FTZ R142, R173, R188, -R185 ;  /* 0x000000bcad8e7223 */ /* 0x000fe200000108b9 */
[----:B------:R-:W-:Y:S01]  /*9c40*/  FMUL.FTZ R148, R148, R91 ;  /* 0x0000005b94947220 */ /* 0x000fe20000410000 */
[C---:B------:R-:W-:Y:S01]  /*9c50*/  FMUL.FTZ R144, R167.reuse, R249 ;  /* 0x000000f9a7907220 */ /* 0x040fe20000410000 */
[----:B------:R-:W-:Y:S01]  /*9c60*/  FMUL.FTZ R188, R167, R171 ;  /* 0x000000aba7bc7220 */ /* 0x000fe20000410000 */
[----:B------:R-:W-:Y:S01]  /*9c70*/  FFMA.FTZ R173, R173, R134, R146 ;  /* 0x00000086adad7223 */ /* 0x000fe20000010092 */
[----:B------:R0:W-:Y:S01]  /*9c80*/  STS [R95+0x2148], R172 ;  /* 0x002148ac5f007388 */ /* 0x0001e20000000800 */
[----:B------:R-:W-:Y:S01]  /*9c90*/  FMUL.FTZ R134, R29, R54 ;  /* 0x000000361d867220 */ /* 0x000fe20000410000 */
[C---:B------:R-:W-:Y:S01]  /*9ca0*/  FFMA.FTZ R133, R150.reuse, R91, R133 ;  /* 0x0000005b96857223 */ /* 0x040fe20000010085 */
[----:B------:R-:W-:Y:S01]  /*9cb0*/  FFMA.FTZ R148, R150, R129, -R148 ;  /* 0x0000008196947223 */ /* 0x000fe20000010894 */
[C---:B------:R-:W-:Y:S01]  /*9cc0*/  FFMA.FTZ R144, R128.reuse, R171, R144 ;  /* 0x000000ab80907223 */ /* 0x040fe20000010090 */
[----:B------:R-:W-:Y:S01]  /*9cd0*/  FFMA.FTZ R146, R128, R249, -R188 ;  /* 0x000000f980927223 */ /* 0x000fe200000108bc */
[----:B------:R-:W-:Y:S01]  /*9ce0*/  FMUL.FTZ R150, R129, UR43 ;  /* 0x0000002b81967c20 */ /* 0x000fe20008410000 */
[----:B------:R1:W-:Y:S01]  /*9cf0*/  STS [R95+0x214c], R174 ;  /* 0x00214cae5f007388 */ /* 0x0003e20000000800 */
[C---:B------:R-:W-:Y:S01]  /*9d00*/  FMUL.FTZ R128, R189.reuse, R129 ;  /* 0x00000081bd807220 */ /* 0x040fe20000410000 */
[-C--:B------:R-:W-:Y:S01]  /*9d10*/  FFMA.FTZ R189, R189, -R134.reuse, R208 ;  /* 0x80000086bdbd7223 */ /* 0x080fe200000100d0 */
[----:B0-----:R-:W-:Y:S01]  /*9d20*/  FMUL.FTZ R172, R91, UR43 ;  /* 0x0000002b5bac7c20 */ /* 0x001fe20008410000 */
[----:B------:R-:W-:Y:S01]  /*9d30*/  FADD.FTZ R47, R194, R47 ;  /* 0x0000002fc22f7221 */ /* 0x000fe20000010000 */
[C---:B------:R-:W-:Y:S01]  /*9d40*/  FFMA.FTZ R128, R191.reuse, R91, R128 ;  /* 0x0000005bbf807223 */ /* 0x040fe20000010080 */
[----:B------:R-:W-:Y:S01]  /*9d50*/  FFMA.FTZ R134, -R191, R134, R210 ;  /* 0x00000086bf867223 */ /* 0x000fe200000101d2 */
[----:B------:R-:W-:Y:S01]  /*9d60*/  FFMA.FTZ R172, R129, UR31, -R172 ;  /* 0x0000001f81ac7c23 */ /* 0x000fe200080108ac */
[----:B------:R-:W-:Y:S01]  /*9d70*/  FFMA.FTZ R194, R34, R169, R151 ;  /* 0x000000a922c27223 */ /* 0x000fe20000010097 */
[----:B------:R-:W-:Y:S01]  /*9d80*/  FADD.FTZ R151, R182, R133 ;  /* 0x00000085b6977221 */ /* 0x000fe20000010000 */
[C---:B-1----:R-:W-:Y:S01]  /*9d90*/  FMUL.FTZ R174, R54.reuse, R129 ;  /* 0x0000008136ae7220 */ /* 0x042fe20000410000 */
[----:B------:R-:W-:Y:S01]  /*9da0*/  FFMA.FTZ R129, R91, UR31, R150 ;  /* 0x0000001f5b817c23 */ /* 0x000fe20008010096 */
[----:B------:R-:W-:Y:S01]  /*9db0*/  FMUL.FTZ R150, R54, R91 ;  /* 0x0000005b36967220 */ /* 0x000fe20000410000 */
[----:B------:R-:W-:Y:S01]  /*9dc0*/  FADD.FTZ R153, R145, R148 ;  /* 0x0000009491997221 */ /* 0x000fe20000010000 */
[C---:B------:R-:W-:Y:S01]  /*9dd0*/  FMUL.FTZ R91, R189.reuse, R174 ;  /* 0x000000aebd5b7220 */ /* 0x040fe20000410000 */
[C---:B------:R-:W-:Y:S01]  /*9de0*/  FMUL.FTZ R133, R189.reuse, R172 ;  /* 0x000000acbd857220 */ /* 0x040fe20000410000 */
[----:B------:R-:W-:Y:S01]  /*9df0*/  FMUL.FTZ R145, R189, R150 ;  /* 0x00000096bd917220 */ /* 0x000fe20000410000 */
[C---:B------:R-:W-:Y:S01]  /*9e00*/  FMUL.FTZ R167, R147.reuse, R186 ;  /* 0x000000ba93a77220 */ /* 0x040fe20000410000 */
[----:B------:R-:W-:Y:S01]  /*9e10*/  FFMA.FTZ R148, R134, R150, R91 ;  /* 0x0000009686947223 */ /* 0x000fe2000001005b */
[C---:B------:R-:W-:Y:S01]  /*9e20*/  FMUL.FTZ R91, R152.reuse, R151 ;  /* 0x00000097985b7220 */ /* 0x040fe20000410000 */
[----:B------:R-:W-:Y:S01]  /*9e30*/  FMUL.FTZ R152, R152, R153 ;  /* 0x0000009998987220 */ /* 0x000fe20000410000 */
[C---:B------:R-:W-:Y:S01]  /*9e40*/  FFMA.FTZ R145, R134.reuse, R174, -R145 ;  /* 0x000000ae86917223 */ /* 0x040fe20000010891 */
[----:B------:R-:W-:Y:S01]  /*9e50*/  FFMA.FTZ R172, R134, R129, R133 ;  /* 0x0000008186ac7223 */ /* 0x000fe20000010085 */
[C---:B------:R-:W-:Y:S01]  /*9e60*/  FFMA.FTZ R134, R154.reuse, R153, -R91 ;  /* 0x000000999a867223 */ /* 0x040fe2000001085b */
[----:B------:R-:W-:Y:S01]  /*9e70*/  FFMA.FTZ R133, R154, R151, R152 ;  /* 0x000000979a857223 */ /* 0x000fe20000010098 */
[----:B------:R-:W-:Y:S01]  /*9e80*/  FMUL.FTZ R91, R147, R136 ;  /* 0x00000088935b7220 */ /* 0x000fe20000410000 */
[----:B------:R-:W-:Y:S01]  /*9e90*/  FMUL.FTZ R182, R29, R174 ;  /* 0x000000ae1db67220 */ /* 0x000fe20000410000 */
[----:B------:R-:W-:Y:S01]  /*9ea0*/  FADD.FTZ R129, R127, R134 ;  /* 0x000000867f817221 */ /* 0x000fe20000010000 */
[----:B------:R-:W-:Y:S01]  /*9eb0*/  FFMA.FTZ R174, R138, R137, R167 ;  /* 0x000000898aae7223 */ /* 0x000fe200000100a7 */
[----:B------:R-:W-:Y:S01]  /*9ec0*/  FADD.FTZ R133, R176, R133 ;  /* 0x00000085b0857221 */ /* 0x000fe20000010000 */
[-C--:B------:R-:W-:Y:S01]  /*9ed0*/  FMUL.FTZ R137, R147, R184.reuse ;  /* 0x000000b893897220 */ /* 0x080fe20000410000 */
[----:B------:R-:W-:Y:S01]  /*9ee0*/  FFMA.FTZ R147, R138, R184, R91 ;  /* 0x000000b88a937223 */ /* 0x000fe2000001005b */
[C---:B------:R-:W-:Y:S01]  /*9ef0*/  FMUL.FTZ R91, R156.reuse, R129 ;  /* 0x000000819c5b7220 */ /* 0x040fe20000410000 */
[-C--:B------:R-:W-:Y:S01]  /*9f00*/  FMUL.FTZ R156, R156, R133.reuse ;  /* 0x000000859c9c7220 */ /* 0x080fe20000410000 */
[----:B------:R-:W-:Y:S01]  /*9f10*/  FMUL.FTZ R150, R29, R150 ;  /* 0x000000961d967220 */ /* 0x000fe20000410000 */
[----:B----4-:R-:W-:Y:S01]  /*9f20*/  FMUL.FTZ R240, R35, R136 ;  /* 0x0000008823f07220 */ /* 0x010fe20000410000 */
[C---:B------:R-:W-:Y:S01]  /*9f30*/  FFMA.FTZ R134, R158.reuse, R133, R91 ;  /* 0x000000859e867223 */ /* 0x040fe2000001005b */
[----:B------:R-:W-:Y:S01]  /*9f40*/  FFMA.FTZ R156, R158, R129, -R156 ;  /* 0x000000819e9c7223 */ /* 0x000fe2000001089c */
[-C--:B------:R-:W-:Y:S01]  /*9f50*/  FFMA.FTZ R85, R54, R128.reuse, R85 ;  /* 0x0000008036557223 */ /* 0x080fe20000010055 */
[----:B------:R0:W-:Y:S01]  /*9f60*/  STS [R95+0x2140], R150 ;  /* 0x002140965f007388 */ /* 0x0001e20000000800 */
[----:B------:R-:W-:Y:S01]  /*9f70*/  FADD.FTZ R165, R165, R134 ;  /* 0x00000086a5a57221 */ /* 0x000fe20000010000 */
[----:B------:R-:W-:Y:S01]  /*9f80*/  FADD.FTZ R141, R141, R156 ;  /* 0x0000009c8d8d7221 */ /* 0x000fe20000010000 */
[----:B------:R-:W-:Y:S01]  /*9f90*/  FFMA.FTZ R172, R29, R128, R172 ;  /* 0x000000801dac7223 */ /* 0x000fe200000100ac */
[----:B------:R-:W-:Y:S01]  /*9fa0*/  FFMA.FTZ R103, R64, R169, R103 ;  /* 0x000000a940677223 */ /* 0x000fe20000010067 */
[----:B------:R-:W-:Y:S01]  /*9fb0*/  FMUL.FTZ R128, R151, UR43 ;  /* 0x0000002b97807c20 */ /* 0x000fe20008410000 */
[C---:B------:R-:W-:Y:S01]  /*9fc0*/  FMUL.FTZ R91, R160.reuse, R141 ;  /* 0x0000008da05b7220 */ /* 0x040fe20000410000 */
[----:B------:R-:W-:Y:S01]  /*9fd0*/  FMUL.FTZ R160, R160, R165 ;  /* 0x000000a5a0a07220 */ /* 0x000fe20000410000 */
[----:B------:R-:W-:Y:S01]  /*9fe0*/  FMUL.FTZ R169, R52, R153 ;  /* 0x0000009934a97220 */ /* 0x000fe20000410000 */
[----:B------:R-:W-:Y:S01]  /*9ff0*/  FFMA.FTZ R128, R153, UR31, -R128 ;  /* 0x0000001f99807c23 */ /* 0x000fe20008010880 */
[C---:B------:R-:W-:Y:S01]  /*a000*/  FFMA.FTZ R91, R162.reuse, R165, R91 ;  /* 0x000000a5a25b7223 */ /* 0x040fe2000001005b */
[----:B------:R-:W-:Y:S01]  /*a010*/  FFMA.FTZ R160, R162, R141, -R160 ;  /* 0x0000008da2a07223 */ /* 0x000fe200000108a0 */
[----:B0-----:R-:W-:Y:S01]  /*a020*/  FFMA.FTZ R150, R138, R136, -R137 ;  /* 0x000000888a967223 */ /* 0x001fe20000010889 */
[----:B------:R-:W-:Y:S01]  /*a030*/  FMUL.FTZ R138, R28, R52 ;  /* 0x000000341c8a7220 */ /* 0x000fe20000410000 */
[----:B------:R-:W-:Y:S01]  /*a040*/  FADD.FTZ R91, R112, R91 ;  /* 0x0000005b705b7221 */ /* 0x000fe20000010000 */
[----:B------:R-:W-:Y:S01]  /*a050*/  FADD.FTZ R163, R163, R160 ;  /* 0x000000a0a3a37221 */ /* 0x000fe20000010000 */
[----:B------:R-:W-:Y:S01]  /*a060*/  FMUL.FTZ R112, R153, UR43 ;  /* 0x0000002b99707c20 */ /* 0x000fe20008410000 */
[C---:B------:R-:W-:Y:S01]  /*a070*/  FMUL.FTZ R136, R193.reuse, R153 ;  /* 0x00000099c1887220 */ /* 0x040fe20000410000 */
[-C--:B------:R-:W-:Y:S01]  /*a080*/  FFMA.FTZ R193, R193, -R138.reuse, R237 ;  /* 0x8000008ac1c17223 */ /* 0x080fe200000100ed */
[C---:B------:R-:W-:Y:S01]  /*a090*/  FMUL.FTZ R127, R164.reuse, R163 ;  /* 0x000000a3a47f7220 */ /* 0x040fe20000410000 */
[-C--:B------:R-:W-:Y:S01]  /*a0a0*/  FMUL.FTZ R164, R164, R91.reuse ;  /* 0x0000005ba4a47220 */ /* 0x080fe20000410000 */
[----:B------:R-:W-:Y:S01]  /*a0b0*/  FFMA.FTZ R137, R151, UR31, R112 ;  /* 0x0000001f97897c23 */ /* 0x000fe20008010070 */
[C---:B------:R-:W-:Y:S01]  /*a0c0*/  FFMA.FTZ R138, -R195.reuse, R138, R239 ;  /* 0x0000008ac38a7223 */ /* 0x040fe200000101ef */
[C---:B------:R-:W-:Y:S01]  /*a0d0*/  FFMA.FTZ R112, R166.reuse, R91, R127 ;  /* 0x0000005ba6707223 */ /* 0x040fe2000001007f */
[----:B------:R-:W-:Y:S01]  /*a0e0*/  FFMA.FTZ R164, R166, R163, -R164 ;  /* 0x000000a3a6a47223 */ /* 0x000fe200000108a4 */
[-C--:B------:R-:W-:Y:S01]  /*a0f0*/  FFMA.FTZ R195, R195, R151.reuse, R136 ;  /* 0x00000097c3c37223 */ /* 0x080fe20000010088 */
[----:B------:R-:W-:Y:S01]  /*a100*/  FMUL.FTZ R167, R52, R151 ;  /* 0x0000009734a77220 */ /* 0x000fe20000410000 */
[----:B------:R-:W-:Y:S01]  /*a110*/  FADD.FTZ R161, R161, R112 ;  /* 0x00000070a1a17221 */ /* 0x000fe20000010000 */
[----:B------:R-:W-:Y:S01]  /*a120*/  FADD.FTZ R115, R115, R164 ;  /* 0x000000a473737221 */ /* 0x000fe20000010000 */
[----:B------:R-:W-:Y:S01]  /*a130*/  FMUL.FTZ R151, R193, R169 ;  /* 0x000000a9c1977220 */ /* 0x000fe20000410000 */
[----:B------:R-:W-:Y:S01]  /*a140*/  FFMA.FTZ R130, R139, UR31, -R130 ;  /* 0x0000001f8b827c23 */ /* 0x000fe20008010882 */
[C---:B------:R-:W-:Y:S01]  /*a150*/  FMUL.FTZ R153, R193.reuse, R128 ;  /* 0x00000080c1997220 */ /* 0x040fe20000410000 */
[C---:B------:R-:W-:Y:S01]  /*a160*/  FMUL.FTZ R127, R168.reuse, R115 ;  /* 0x00000073a87f7220 */ /* 0x040fe20000410000 */
[----:B------:R-:W-:Y:S01]  /*a170*/  FMUL.FTZ R168, R168, R161 ;  /* 0x000000a1a8a87220 */ /* 0x000fe20000410000 */
[-C--:B------:R-:W-:Y:S01]  /*a180*/  FMUL.FTZ R152, R193, R167.reuse ;  /* 0x000000a7c1987220 */ /* 0x080fe20000410000 */
[----:B------:R-:W-:Y:S01]  /*a190*/  FFMA.FTZ R151, R138, R167, R151 ;  /* 0x000000a78a977223 */ /* 0x000fe20000010097 */
[----:B------:R-:W-:Y:S01]  /*a1a0*/  FFMA.FTZ R112, R170, R161, R127 ;  /* 0x000000a1aa707223 */ /* 0x000fe2000001007f */
[----:B------:R-:W-:Y:S01]  /*a1b0*/  FMUL.FTZ R128, R28, R167 ;  /* 0x000000a71c807220 */ /* 0x000fe20000410000 */
[----:B------:R-:W-:Y:S01]  /*a1c0*/  FMUL.FTZ R167, R121, R130 ;  /* 0x0000008279a77220 */ /* 0x000fe20000410000 */
[----:B------:R-:W-:Y:S01]  /*a1d0*/  FMUL.FTZ R139, R68, R139 ;  /* 0x0000008b448b7220 */ /* 0x000fe20000410000 */
[----:B------:R-:W-:Y:S01]  /*a1e0*/  FFMA.FTZ R127, R170, R115, -R168 ;  /* 0x00000073aa7f7223 */ /* 0x000fe200000108a8 */
[----:B------:R-:W-:Y:S01]  /*a1f0*/  FADD.FTZ R159, R159, R112 ;  /* 0x000000709f9f7221 */ /* 0x000fe20000010000 */
[----:B------:R-:W-:Y:S01]  /*a200*/  FFMA.FTZ R167, R122, R149, R167 ;  /* 0x000000957aa77223 */ /* 0x000fe200000100a7 */
[C---:B------:R-:W-:Y:S01]  /*a210*/  FMUL.FTZ R149, R121.reuse, R139 ;  /* 0x0000008b79957220 */ /* 0x040fe20000410000 */
[----:B------:R-:W-:Y:S01]  /*a220*/  FMUL.FTZ R112, R121, R131 ;  /* 0x0000008379707220 */ /* 0x000fe20000410000 */
[----:B------:R-:W-:Y:S01]  /*a230*/  FADD.FTZ R127, R116, R127 ;  /* 0x0000007f747f7221 */ /* 0x000fe20000010000 */
[----:B------:R-:W-:Y:S01]  /*a240*/  FMUL.FTZ R121, R190, R159 ;  /* 0x0000009fbe797220 */ /* 0x000fe20000410000 */
[----:B------:R-:W-:Y:S01]  /*a250*/  FFMA.FTZ R149, R122, R131, R149 ;  /* 0x000000837a957223 */ /* 0x000fe20000010095 */
[----:B------:R-:W-:Y:S01]  /*a260*/  FFMA.FTZ R137, R138, R137, R153 ;  /* 0x000000898a897223 */ /* 0x000fe20000010099 */
[-C--:B------:R-:W-:Y:S01]  /*a270*/  FMUL.FTZ R190, R190, R127.reuse ;  /* 0x0000007fbebe7220 */ /* 0x080fe20000410000 */
[----:B------:R-:W-:Y:S01]  /*a280*/  FFMA.FTZ R121, R192, R127, -R121 ;  /* 0x0000007fc0797223 */ /* 0x000fe20000010879 */
[----:B------:R-:W-:Y:S01]  /*a290*/  FFMA.FTZ R153, R122, R139, -R112 ;  /* 0x0000008b7a997223 */ /* 0x000fe20000010870 */
[----:B------:R-:W-:Y:S01]  /*a2a0*/  FMUL.FTZ R122, R27, R50 ;  /* 0x000000321b7a7220 */ /* 0x000fe20000410000 */
[----:B------:R-:W-:Y:S01]  /*a2b0*/  FFMA.FTZ R190, R192, R159, R190 ;  /* 0x0000009fc0be7223 */ /* 0x000fe200000100be */
[----:B------:R-:W-:Y:S01]  /*a2c0*/  FADD.FTZ R121, R118, R121 ;  /* 0x0000007976797221 */ /* 0x000fe20000010000 */
[-C--:B------:R-:W-:Y:S01]  /*a2d0*/  FFMA.FTZ R107, R68, R135.reuse, R107 ;  /* 0x00000087446b7223 */ /* 0x080fe2000001006b */
[----:B------:R-:W-:Y:S01]  /*a2e0*/  FFMA.FTZ R116, R36, R135, R167 ;  /* 0x0000008724747223 */ /* 0x000fe200000100a7 */
[----:B------:R-:W-:Y:S01]  /*a2f0*/  FADD.FTZ R157, R157, R190 ;  /* 0x000000be9d9d7221 */ /* 0x000fe20000010000 */
[----:B------:R-:W-:Y:S01]  /*a300*/  FMUL.FTZ R131, R196, R121 ;  /* 0x00000079c4837220 */ /* 0x000fe20000410000 */
[----:B------:R-:W-:Y:S01]  /*a310*/  FFMA.FTZ R152, R138, R169, -R152 ;  /* 0x000000a98a987223 */ /* 0x000fe20000010898 */
[----:B------:R0:W-:Y:S01]  /*a320*/  STS [R95+0x2138], R128 ;  /* 0x002138805f007388 */ /* 0x0001e20000000800 */
[-C--:B------:R-:W-:Y:S01]  /*a330*/  FMUL.FTZ R196, R196, R157.reuse ;  /* 0x0000009dc4c47220 */ /* 0x080fe20000410000 */
[C---:B------:R-:W-:Y:S01]  /*a340*/  FFMA.FTZ R118, R198.reuse, R157, R131 ;  /* 0x0000009dc6767223 */ /* 0x040fe20000010083 */
[C---:B------:R-:W-:Y:S01]  /*a350*/  FMUL.FTZ R112, R197.reuse, R129 ;  /* 0x00000081c5707220 */ /* 0x040fe20000410000 */
[----:B------:R-:W-:Y:S01]  /*a360*/  FFMA.FTZ R197, R197, -R122, R214 ;  /* 0x8000007ac5c57223 */ /* 0x000fe200000100d6 */
[----:B------:R-:W-:Y:S01]  /*a370*/  FFMA.FTZ R196, R198, R121, -R196 ;  /* 0x00000079c6c47223 */ /* 0x000fe200000108c4 */
[----:B------:R-:W-:Y:S01]  /*a380*/  FADD.FTZ R155, R155, R118 ;  /* 0x000000769b9b7221 */ /* 0x000fe20000010000 */
[----:B------:R-:W-:Y:S01]  /*a390*/  FMUL.FTZ R118, R21, R38 ;  /* 0x0000002615767220 */ /* 0x000fe20000410000 */
[----:B------:R-:W-:Y:S01]  /*a3a0*/  FMUL.FTZ R138, R50, R129 ;  /* 0x00000081328a7220 */ /* 0x000fe20000410000 */
[----:B------:R-:W-:Y:S01]  /*a3b0*/  FFMA.FTZ R99, R60, R177, R99 ;  /* 0x000000b13c637223 */ /* 0x000fe20000010063 */
[----:B0-----:R-:W-:Y:S01]  /*a3c0*/  FFMA.FTZ R128, R28, R195, R137 ;  /* 0x000000c31c807223 */ /* 0x001fe20000010089 */
[-C--:B------:R-:W-:Y:S01]  /*a3d0*/  FFMA.FTZ R136, -R223, R118.reuse, R108 ;  /* 0x00000076df887223 */ /* 0x080fe2000001016c */
[----:B------:R-:W-:Y:S01]  /*a3e0*/  FFMA.FTZ R135, R221, -R118, R117 ;  /* 0x80000076dd877223 */ /* 0x000fe20000010075 */
[----:B------:R-:W-:Y:S01]  /*a3f0*/  FMUL.FTZ R118, R129, UR43 ;  /* 0x0000002b81767c20 */ /* 0x000fe20008410000 */
[----:B------:R-:W-:Y:S01]  /*a400*/  FADD.FTZ R137, R119, R196 ;  /* 0x000000c477897221 */ /* 0x000fe20000010000 */
[----:B------:R-:W-:Y:S01]  /*a410*/  FFMA.FTZ R122, -R199, R122, R212 ;  /* 0x0000007ac77a7223 */ /* 0x000fe200000101d4 */
[----:B------:R-:W-:Y:S01]  /*a420*/  FADD.FTZ R53, R128, R53 ;  /* 0x0000003580357221 */ /* 0x000fe20000010000 */
[----:B------:R-:W-:Y:S01]  /*a430*/  FFMA.FTZ R177, R133, UR31, R118 ;  /* 0x0000001f85b17c23 */ /* 0x000fe20008010076 */
[----:B------:R-:W-:Y:S01]  /*a440*/  FMUL.FTZ R118, R50, R133 ;  /* 0x0000008532767220 */ /* 0x000fe20000410000 */
[----:B------:R-:W-:Y:S01]  /*a450*/  FMUL.FTZ R119, R197, R138 ;  /* 0x0000008ac5777220 */ /* 0x000fe20000410000 */
[----:B------:R-:W-:Y:S01]  /*a460*/  FMUL.FTZ R128, R22, R40 ;  /* 0x0000002816807220 */ /* 0x000fe20000410000 */
[----:B------:R-:W-:Y:S01]  /*a470*/  FMUL.FTZ R154, R38, R137 ;  /* 0x00000089269a7220 */ /* 0x000fe20000410000 */
[----:B------:R-:W-:Y:S01]  /*a480*/  FMUL.FTZ R134, R28, R169 ;  /* 0x000000a91c867220 */ /* 0x000fe20000410000 */
[----:B------:R-:W-:Y:S01]  /*a490*/  FMUL.FTZ R130, R133, UR43 ;  /* 0x0000002b85827c20 */ /* 0x000fe20008410000 */
[----:B------:R-:W-:Y:S01]  /*a4a0*/  FFMA.FTZ R112, R199, R133, R112 ;  /* 0x00000085c7707223 */ /* 0x000fe20000010070 */
[----:B------:R-:W-:Y:S01]  /*a4b0*/  FFMA.FTZ R160, R122, R118, R119 ;  /* 0x000000767aa07223 */ /* 0x000fe20000010077 */
[----:B------:R-:W-:Y:S01]  /*a4c0*/  FFMA.FTZ R133, R217, -R128, R109 ;  /* 0x80000080d9857223 */ /* 0x000fe2000001006d */
[----:B------:R-:W-:Y:S01]  /*a4d0*/  FMUL.FTZ R167, R40, R121 ;  /* 0x0000007928a77220 */ /* 0x000fe20000410000 */
[----:B------:R-:W-:Y:S01]  /*a4e0*/  FMUL.FTZ R156, R38, R155 ;  /* 0x0000009b269c7220 */ /* 0x000fe20000410000 */
[----:B------:R-:W-:Y:S01]  /*a4f0*/  FMUL.FTZ R119, R135, R154 ;  /* 0x0000009a87777220 */ /* 0x000fe20000410000 */
[----:B------:R-:W-:Y:S01]  /*a500*/  FFMA.FTZ R130, R129, UR31, -R130 ;  /* 0x0000001f81827c23 */ /* 0x000fe20008010882 */
[----:B------:R0:W-:Y:S01]  /*a510*/  STS [R95+0x213c], R134 ;  /* 0x00213c865f007388 */ /* 0x0001e20000000800 */
[----:B------:R-:W-:Y:S01]  /*a520*/  FMUL.FTZ R169, R40, R157 ;  /* 0x0000009d28a97220 */ /* 0x000fe20000410000 */
[----:B------:R-:W-:Y:S01]  /*a530*/  FMUL.FTZ R129, R133, R167 ;  /* 0x000000a785817220 */ /* 0x000fe20000410000 */
[----:B------:R-:W-:Y:S01]  /*a540*/  FFMA.FTZ R119, R136, R156, R119 ;  /* 0x0000009c88777223 */ /* 0x000fe20000010077 */
[-C--:B------:R-:W-:Y:S01]  /*a550*/  FFMA.FTZ R105, R66, R140.reuse, R105 ;  /* 0x0000008c42697223 */ /* 0x080fe20000010069 */
[----:B------:R-:W-:Y:S01]  /*a560*/  FFMA.FTZ R174, R35, R140, R174 ;  /* 0x0000008c23ae7223 */ /* 0x000fe200000100ae */
[C---:B------:R-:W-:Y:S01]  /*a570*/  FMUL.FTZ R181, R197.reuse, R130 ;  /* 0x00000082c5b57220 */ /* 0x040fe20000410000 */
[-C--:B------:R-:W-:Y:S01]  /*a580*/  FMUL.FTZ R197, R197, R118.reuse ;  /* 0x00000076c5c57220 */ /* 0x080fe20000410000 */
[----:B------:R-:W-:Y:S01]  /*a590*/  FMUL.FTZ R140, R27, R118 ;  /* 0x000000761b8c7220 */ /* 0x000fe20000410000 */
[----:B------:R-:W-:Y:S01]  /*a5a0*/  FADD.FTZ R119, RZ, R119 ;  /* 0x00000077ff777221 */ /* 0x000fe20000010000 */
[----:B0-----:R-:W-:Y:S01]  /*a5b0*/  FFMA.FTZ R134, -R219, R128, R111 ;  /* 0x00000080db867223 */ /* 0x001fe2000001016f */
[----:B------:R-:W-:Y:S01]  /*a5c0*/  FMUL.FTZ R130, R23, R42 ;  /* 0x0000002a17827220 */ /* 0x000fe20000410000 */
[-C--:B------:R-:W-:Y:S01]  /*a5d0*/  FFMA.FTZ R158, R122, R138.reuse, -R197 ;  /* 0x0000008a7a9e7223 */ /* 0x080fe200000108c5 */
[----:B------:R-:W-:Y:S01]  /*a5e0*/  FMUL.FTZ R166, R27, R138 ;  /* 0x0000008a1ba67220 */ /* 0x000fe20000410000 */
[----:B------:R-:W-:Y:S01]  /*a5f0*/  FFMA.FTZ R118, R134, R169, R129 ;  /* 0x000000a986767223 */ /* 0x000fe20000010081 */
[-C--:B------:R-:W-:Y:S01]  /*a600*/  FFMA.FTZ R131, -R215, R130.reuse, R226 ;  /* 0x00000082d7837223 */ /* 0x080fe200000101e2 */
[----:B------:R-:W-:Y:S01]  /*a610*/  FFMA.FTZ R130, R213, -R130, R228 ;  /* 0x80000082d5827223 */ /* 0x000fe200000100e4 */
[----:B------:R-:W-:Y:S01]  /*a620*/  FMUL.FTZ R162, R42, R127 ;  /* 0x0000007f2aa27220 */ /* 0x000fe20000410000 */
[----:B------:R-:W-:Y:S01]  /*a630*/  FADD.FTZ R138, R119, R118 ;  /* 0x00000076778a7221 */ /* 0x000fe20000010000 */
[----:B------:R-:W-:Y:S01]  /*a640*/  FMUL.FTZ R119, R135, R156 ;  /* 0x0000009c87777220 */ /* 0x000fe20000410000 */
[----:B------:R-:W-:Y:S01]  /*a650*/  FMUL.FTZ R242, R36, R139 ;  /* 0x0000008b24f27220 */ /* 0x000fe20000410000 */
[----:B------:R0:W-:Y:S01]  /*a660*/  STS [R95+0x2130], R140 ;  /* 0x0021308c5f007388 */ /* 0x0001e20000000800 */
[----:B------:R-:W-:Y:S01]  /*a670*/  FMUL.FTZ R128, R24, R44 ;  /* 0x0000002c18807220 */ /* 0x000fe20000410000 */
[----:B------:R-:W-:Y:S01]  /*a680*/  FMUL.FTZ R139, R133, R169 ;  /* 0x000000a9858b7220 */ /* 0x000fe20000410000 */
[----:B------:R-:W-:Y:S01]  /*a690*/  FMUL.FTZ R164, R42, R159 ;  /* 0x0000009f2aa47220 */ /* 0x000fe20000410000 */
[----:B------:R-:W-:Y:S01]  /*a6a0*/  FFMA.FTZ R119, R136, R154, -R119 ;  /* 0x0000009a88777223 */ /* 0x000fe20000010877 */
[----:B------:R1:W-:Y:S01]  /*a6b0*/  STS [R95+0x2164], R234 ;  /* 0x002164ea5f007388 */ /* 0x0003e20000000800 */
[-C--:B------:R-:W-:Y:S01]  /*a6c0*/  FFMA.FTZ R129, -R211, R128.reuse, R232 ;  /* 0x00000080d3817223 */ /* 0x080fe200000101e8 */
[----:B------:R-:W-:Y:S01]  /*a6d0*/  FFMA.FTZ R118, R134, R167, -R139 ;  /* 0x000000a786767223 */ /* 0x000fe2000001088b */
[----:B------:R-:W-:Y:S01]  /*a6e0*/  FFMA.FTZ R128, R209, -R128, R230 ;  /* 0x80000080d1807223 */ /* 0x000fe200000100e6 */
[----:B------:R-:W-:Y:S01]  /*a6f0*/  FADD.FTZ R119, RZ, R119 ;  /* 0x00000077ff777221 */ /* 0x000fe20000010000 */
[----:B0-----:R-:W-:Y:S01]  /*a700*/  FMUL.FTZ R140, R130, R162 ;  /* 0x000000a2828c7220 */ /* 0x001fe20000410000 */
[----:B------:R-:W-:Y:S01]  /*a710*/  FFMA.FTZ R188, R30, R187, R173 ;  /* 0x000000bb1ebc7223 */ /* 0x000fe200000100ad */
[----:B------:R0:W-:Y:S01]  /*a720*/  STS [R95+0x2134], R166 ;  /* 0x002134a65f007388 */ /* 0x0001e20000000800 */
[----:B------:R-:W-:Y:S01]  /*a730*/  FMUL.FTZ R173, R44, R161 ;  /* 0x000000a12cad7220 */ /* 0x000fe20000410000 */
[-C--:B------:R-:W-:Y:S01]  /*a740*/  FFMA.FTZ R139, R131, R164.reuse, R140 ;  /* 0x000000a4838b7223 */ /* 0x080fe2000001008c */
[----:B-1----:R-:W-:Y:S01]  /*a750*/  FMUL.FTZ R234, R34, R171 ;  /* 0x000000ab22ea7220 */ /* 0x002fe20000410000 */
[----:B------:R-:W-:Y:S01]  /*a760*/  FMUL.FTZ R171, R44, R115 ;  /* 0x000000732cab7220 */ /* 0x000fe20000410000 */
[----:B------:R-:W-:Y:S01]  /*a770*/  FMUL.FTZ R140, R130, R164 ;  /* 0x000000a4828c7220 */ /* 0x000fe20000410000 */
[----:B------:R-:W-:Y:S01]  /*a780*/  FADD.FTZ R118, R119, R118 ;  /* 0x0000007677767221 */ /* 0x000fe20000010000 */
[----:B------:R-:W-:Y:S01]  /*a790*/  FADD.FTZ R138, R138, R139 ;  /* 0x0000008b8a8a7221 */ /* 0x000fe20000010000 */
[----:B------:R-:W-:Y:S01]  /*a7a0*/  FMUL.FTZ R168, R46, R163 ;  /* 0x000000a32ea87220 */ /* 0x000fe20000410000 */
[----:B------:R-:W-:Y:S01]  /*a7b0*/  FFMA.FTZ R119, R131, R162, -R140 ;  /* 0x000000a283777223 */ /* 0x000fe2000001088c */
[----:B0-----:R-:W-:Y:S01]  /*a7c0*/  FMUL.FTZ R166, R128, R171 ;  /* 0x000000ab80a67220 */ /* 0x001fe20000410000 */
[----:B------:R-:W-:Y:S01]  /*a7d0*/  FMUL.FTZ R140, R25, R46 ;  /* 0x0000002e198c7220 */ /* 0x000fe20000410000 */
[----:B------:R-:W-:Y:S01]  /*a7e0*/  FFMA.FTZ R122, R122, R177, R181 ;  /* 0x000000b17a7a7223 */ /* 0x000fe200000100b5 */
[----:B------:R-:W-:Y:S01]  /*a7f0*/  FADD.FTZ R139, R118, R119 ;  /* 0x00000077768b7221 */ /* 0x000fe20000010000 */
[----:B------:R-:W-:Y:S01]  /*a800*/  FFMA.FTZ R175, R129, R173, R166 ;  /* 0x000000ad81af7223 */ /* 0x000fe200000100a6 */
[-C--:B------:R-:W-:Y:S01]  /*a810*/  FFMA.FTZ R119, R205, -R140.reuse, R220 ;  /* 0x8000008ccd777223 */ /* 0x080fe200000100dc */
[----:B------:R-:W-:Y:S01]  /*a820*/  FFMA.FTZ R118, -R207, R140, R222 ;  /* 0x0000008ccf767223 */ /* 0x000fe200000101de */
[----:B------:R-:W-:Y:S01]  /*a830*/  FMUL.FTZ R166, R46, R91 ;  /* 0x0000005b2ea67220 */ /* 0x000fe20000410000 */
[----:B------:R-:W-:Y:S01]  /*a840*/  FADD.FTZ R175, R138, R175 ;  /* 0x000000af8aaf7221 */ /* 0x000fe20000010000 */
[----:B------:R-:W-:Y:S01]  /*a850*/  FMUL.FTZ R138, R128, R173 ;  /* 0x000000ad808a7220 */ /* 0x000fe20000410000 */
[----:B------:R-:W-:Y:S01]  /*a860*/  FMUL.FTZ R177, R119, R168 ;  /* 0x000000a877b17220 */ /* 0x000fe20000410000 */
[----:B------:R-:W-:Y:S01]  /*a870*/  FADD.FTZ R39, R174, R39 ;  /* 0x00000027ae277221 */ /* 0x000fe20000010000 */
[----:B------:R-:W-:Y:S01]  /*a880*/  FMUL.FTZ R174, R26, R48 ;  /* 0x000000301aae7220 */ /* 0x000fe20000410000 */
[----:B------:R-:W-:Y:S01]  /*a890*/  FFMA.FTZ R140, R129, R171, -R138 ;  /* 0x000000ab818c7223 */ /* 0x000fe2000001088a */
[----:B------:R-:W-:Y:S01]  /*a8a0*/  FFMA.FTZ R170, R118, R166, R177 ;  /* 0x000000a676aa7223 */ /* 0x000fe200000100b1 */
[----:B------:R-:W-:Y:S01]  /*a8b0*/  FMUL.FTZ R181, R48, R165 ;  /* 0x000000a530b57220 */ /* 0x000fe20000410000 */
[----:B------:R-:W-:Y:S01]  /*a8c0*/  FFMA.FTZ R176, R201, -R174, R243 ;  /* 0x800000aec9b07223 */ /* 0x000fe200000100f3 */
[----:B------:R-:W-:Y:S01]  /*a8d0*/  FADD.FTZ R139, R139, R140 ;  /* 0x0000008c8b8b7221 */ /* 0x000fe20000010000 */
[----:B------:R-:W-:Y:S01]  /*a8e0*/  FADD.FTZ R170, R175, R170 ;  /* 0x000000aaafaa7221 */ /* 0x000fe20000010000 */
[----:B------:R-:W-:Y:S01]  /*a8f0*/  FMUL.FTZ R140, R165, UR43 ;  /* 0x0000002ba58c7c20 */ /* 0x000fe20008410000 */
[----:B------:R-:W-:Y:S01]  /*a900*/  FMUL.FTZ R175, R119, R166 ;  /* 0x000000a677af7220 */ /* 0x000fe20000410000 */
[----:B------:R-:W-:Y:S01]  /*a910*/  FADD.FTZ R51, R172, R51 ;  /* 0x00000033ac337221 */ /* 0x000fe20000010000 */
[-C--:B------:R-:W-:Y:S01]  /*a920*/  FMUL.FTZ R183, R48, R141.reuse ;  /* 0x0000008d30b77220 */ /* 0x080fe20000410000 */
[----:B------:R-:W-:Y:S01]  /*a930*/  FMUL.FTZ R172, R201, R141 ;  /* 0x0000008dc9ac7220 */ /* 0x000fe20000410000 */
[----:B------:R-:W-:Y:S01]  /*a940*/  FFMA.FTZ R138, -R203, R174, R241 ;  /* 0x000000aecb8a7223 */ /* 0x000fe200000101f1 */
[----:B------:R-:W-:Y:S01]  /*a950*/  FFMA.FTZ R177, R141, UR31, -R140 ;  /* 0x0000001f8db17c23 */ /* 0x000fe2000801088c */
[----:B------:R-:W-:Y:S01]  /*a960*/  FFMA.FTZ R140, R118, R168, -R175 ;  /* 0x000000a8768c7223 */ /* 0x000fe200000108af */
[C---:B------:R-:W-:Y:S01]  /*a970*/  FMUL.FTZ R174, R176.reuse, R181 ;  /* 0x000000b5b0ae7220 */ /* 0x040fe20000410000 */
[----:B------:R-:W-:Y:S01]  /*a980*/  FMUL.FTZ R175, R176, R183 ;  /* 0x000000b7b0af7220 */ /* 0x000fe20000410000 */
[----:B------:R-:W-:Y:S01]  /*a990*/  FFMA.FTZ R203, R203, R165, R172 ;  /* 0x000000a5cbcb7223 */ /* 0x000fe200000100ac */
[----:B------:R-:W-:Y:S01]  /*a9a0*/  FMUL.FTZ R172, R141, UR43 ;  /* 0x0000002b8dac7c20 */ /* 0x000fe20008410000 */
[----:B------:R-:W-:Y:S01]  /*a9b0*/  FADD.FTZ R141, R139, R140 ;  /* 0x0000008c8b8d7221 */ /* 0x000fe20000010000 */
[C---:B------:R-:W-:Y:S01]  /*a9c0*/  FFMA.FTZ R174, R138.reuse, R183, -R174 ;  /* 0x000000b78aae7223 */ /* 0x040fe200000108ae */
[----:B------:R-:W-:Y:S01]  /*a9d0*/  FFMA.FTZ R175, R138, R181, R175 ;  /* 0x000000b58aaf7223 */ /* 0x000fe200000100af */
[----:B------:R-:W-:Y:S01]  /*a9e0*/  FFMA.FTZ R140, R165, UR31, R172 ;  /* 0x0000001fa58c7c23 */ /* 0x000fe200080100ac */
        /* <DEDUP_REMOVED lines=27> */
[C---:B------:R-:W-:Y:S01]  /*aba0*/  FMUL.FTZ R114, R22.reuse, R169 ;  /* 0x000000a916727220 */ /* 0x040fe20000410000 */
[----:B------:R-:W-:Y:S01]  /*abb0*/  FMUL.FTZ R120, R22, R167 ;  /* 0x000000a716787220 */ /* 0x000fe20000410000 */
[----:B------:R-:W-:Y:S01]  /*abc0*/  FADD.FTZ R113, R113, R126 ;  /* 0x0000007e71717221 */ /* 0x000fe20000010000 */
[----:B------:R-:W-:Y:S01]  /*abd0*/  FADD.FTZ R125, R124, R125 ;  /* 0x0000007d7c7d7221 */ /* 0x000fe20000010000 */
[----:B------:R-:W-:Y:S01]  /*abe0*/  STS [R95+0x2170], R238 ;  /* 0x002170ee5f007388 */ /* 0x000fe20000000800 */
[----:B------:R-:W-:Y:S01]  /*abf0*/  FADD.FTZ R49, R188, R49 ;  /* 0x00000031bc317221 */ /* 0x000fe20000010000 */
[----:B------:R-:W-:Y:S01]  /*ac00*/  FADD.FTZ R113, R113, R146 ;  /* 0x0000009271717221 */ /* 0x000fe20000010000 */
[----:B------:R-:W-:Y:S01]  /*ac10*/  FADD.FTZ R144, R125, R144 ;  /* 0x000000907d907221 */ /* 0x000fe20000010000 */
[----:B------:R-:W-:Y:S01]  /*ac20*/  STS [R95+0x2174], R240 ;  /* 0x002174f05f007388 */ /* 0x000fe20000000800 */
[----:B------:R-:W-:Y:S01]  /*ac30*/  FADD.FTZ R41, R194, R41 ;  /* 0x00000029c2297221 */ /* 0x000fe20000010000 */
[----:B------:R-:W-:Y:S01]  /*ac40*/  FADD.FTZ R150, R113, R150 ;  /* 0x0000009671967221 */ /* 0x000fe20000010000 */
[----:B------:R-:W-:Y:S01]  /*ac50*/  FADD.FTZ R144, R144, R147 ;  /* 0x0000009390907221 */ /* 0x000fe20000010000 */
[----:B------:R-:W-:Y:S01]  /*ac60*/  STS [R95+0x2168], R234 ;  /* 0x002168ea5f007388 */ /* 0x000fe20000000800 */
[----:B------:R-:W-:Y:S01]  /*ac70*/  FMUL.FTZ R139, R176, R177 ;  /* 0x000000b1b08b7220 */ /* 0x000fe20000410000 */
[C---:B------:R-:W-:Y:S01]  /*ac80*/  IADD3 R124, PT, PT, R3.reuse, 0x20, RZ ;  /* 0x00000020037c7810 */ /* 0x040fe20007ffe0ff */
[----:B------:R-:W-:Y:S01]  /*ac90*/  FADD.FTZ R113, R144, R149 ;  /* 0x0000009590717221 */ /* 0x000fe20000010000 */
[----:B------:R-:W-:Y:S01]  /*aca0*/  STS [R95+0x216c], R236 ;  /* 0x00216cec5f007388 */ /* 0x000fe20000000800 */
[C---:B------:R-:W-:Y:S01]  /*acb0*/  IADD3 R126, PT, PT, R3.reuse, 0x40, RZ ;  /* 0x00000040037e7810 */ /* 0x040fe20007ffe0ff */
[----:B------:R-:W-:Y:S01]  /*acc0*/  FMUL.FTZ R216, R102, R216 ;  /* 0x000000d866d87220 */ /* 0x000fe20000410000 */
[C---:B------:R-:W-:Y:S01]  /*acd0*/  IADD3 R142, PT, PT, R3.reuse, 0xa0, RZ ;  /* 0x000000a0038e7810 */ /* 0x040fe20007ffe0ff */
[----:B------:R0:W-:Y:S01]  /*ace0*/  STS [R95+0x2144], R182 ;  /* 0x002144b65f007388 */ /* 0x0001e20000000800 */
[C---:B------:R-:W-:Y:S01]  /*acf0*/  IADD3 R144, PT, PT, R3.reuse, 0xc0, RZ ;  /* 0x000000c003907810 */ /* 0x040fe20007ffe0ff */
[----:B------:R-:W-:Y:S01]  /*ad00*/  FADD.FTZ R43, R224, R43 ;  /* 0x0000002be02b7221 */ /* 0x000fe20000010000 */
[C---:B------:R-:W-:Y:S01]  /*ad10*/  IADD3 R146, PT, PT, R3.reuse, 0xe0, RZ ;  /* 0x000000e003927810 */ /* 0x040fe20007ffe0ff */
[----:B------:R1:W-:Y:S01]  /*ad20*/  STS [R95+0x2128], R170 ;  /* 0x002128aa5f007388 */ /* 0x0003e20000000800 */
[C---:B------:R-:W-:Y:S01]  /*ad30*/  IADD3 R160, PT, PT, R3.reuse, 0x1c0, RZ ;  /* 0x000001c003a07810 */ /* 0x040fe20007ffe0ff */
[----:B------:R-:W-:Y:S01]  /*ad40*/  FFMA.FTZ R87, R56, R187, R87 ;  /* 0x000000bb38577223 */ /* 0x000fe20000010057 */
[C---:B------:R-:W-:Y:S01]  /*ad50*/  IADD3 R158, PT, PT, R3.reuse, 0x1a0, RZ ;  /* 0x000001a0039e7810 */ /* 0x040fe20007ffe0ff */
[----:B------:R2:W-:Y:S01]  /*ad60*/  STS [R95+0x212c], R172 ;  /* 0x00212cac5f007388 */ /* 0x0005e20000000800 */
[C---:B------:R-:W-:Y:S01]  /*ad70*/  IADD3 R174, PT, PT, R3.reuse, 0x2a0, RZ ;  /* 0x000002a003ae7810 */ /* 0x040fe20007ffe0ff */
[----:B------:R-:W-:Y:S01]  /*ad80*/  FFMA.FTZ R83, R52, R195, R83 ;  /* 0x000000c334537223 */ /* 0x000fe20000010053 */
[C---:B------:R-:W-:Y:S01]  /*ad90*/  IADD3 R176, PT, PT, R3.reuse, 0x2c0, RZ ;  /* 0x000002c003b07810 */ /* 0x040fe20007ffe0ff */
[----:B------:R3:W-:Y:S01]  /*ada0*/  STS [R95+0x2120], R166 ;  /* 0x002120a65f007388 */ /* 0x0007e20000000800 */
[C---:B0-----:R-:W-:Y:S01]  /*adb0*/  IADD3 R182, PT, PT, R3.reuse, 0x2e0, RZ ;  /* 0x000002e003b67810 */ /* 0x041fe20007ffe0ff */
[C---:B------:R-:W-:Y:S01]  /*adc0*/  FMUL.FTZ R234, R70.reuse, R108 ;  /* 0x0000006c46ea7220 */ /* 0x040fe20000410000 */
[C---:B-1----:R-:W-:Y:S01]  /*add0*/  IADD3 R170, PT, PT, R3.reuse, 0x280, RZ ;  /* 0x0000028003aa7810 */ /* 0x042fe20007ffe0ff */
[----:B------:R0:W-:Y:S01]  /*ade0*/  STS [R95+0x2124], R168 ;  /* 0x002124a85f007388 */ /* 0x0001e20000000800 */
[C---:B------:R-:W-:Y:S01]  /*adf0*/  IADD3 R184, PT, PT, R3.reuse, 0x300, RZ ;  /* 0x0000030003b87810 */ /* 0x040fe20007ffe0ff */
[----:B------:R-:W-:Y:S01]  /*ae00*/  FMUL.FTZ R236, R70, -R117 ;  /* 0x8000007546ec7220 */ /* 0x000fe20000410000 */
[----:B--2---:R-:W-:Y:S01]  /*ae10*/  LEA.HI R172, R132, R3, RZ, 0x1b ;  /* 0x0000000384ac7211 */ /* 0x004fe200078fd8ff */
[----:B------:R1:W-:Y:S01]  /*ae20*/  STS [R95+0x2118], R148 ;  /* 0x002118945f007388 */ /* 0x0003e20000000800 */
[C---:B------:R-:W-:Y:S01]  /*ae30*/  IADD3 R132, PT, PT, R3.reuse, 0x60, RZ ;  /* 0x0000006003847810 */ /* 0x040fe20007ffe0ff */
[----:B------:R-:W-:Y:S01]  /*ae40*/  FMUL.FTZ R240, R72, -R109 ;  /* 0x8000006d48f07220 */ /* 0x000fe20000410000 */
[C---:B---3--:R-:W-:Y:S01]  /*ae50*/  IADD3 R166, PT, PT, R3.reuse, 0x240, RZ ;  /* 0x0000024003a67810 */ /* 0x048fe20007ffe0ff */
        /* <DEDUP_REMOVED lines=9> */
[C---:B------:R-:W-:Y:S01]  /*aef0*/  IADD3 R190, PT, PT, R3.reuse, 0x360, RZ ;  /* 0x0000036003be7810 */ /* 0x040fe20007ffe0ff */
[----:B------:R-:W-:Y:S01]  /*af00*/  FMUL.FTZ R218, R102, -R218 ;  /* 0x800000da66da7220 */ /* 0x000fe20000410000 */
[C---:B--2---:R-:W-:Y:S01]  /*af10*/  IADD3 R152, PT, PT, R3.reuse, 0x140, RZ ;  /* 0x0000014003987810 */ /* 0x044fe20007ffe0ff */
[----:B------:R2:W-:Y:S01]  /*af20*/  STS [R95+0x2108], R114 ;  /* 0x002108725f007388 */ /* 0x0005e20000000800 */
[C---:B------:R-:W-:Y:S01]  /*af30*/  IADD3 R192, PT, PT, R3.reuse, 0x380, RZ ;  /* 0x0000038003c07810 */ /* 0x040fe20007ffe0ff */
[C---:B------:R-:W-:Y:S01]  /*af40*/  FMUL.FTZ R208, R86.reuse, -R208 ;  /* 0x800000d056d07220 */ /* 0x040fe20000410000 */
[C---:B0-----:R-:W-:Y:S01]  /*af50*/  IADD3 R164, PT, PT, R3.reuse, 0x220, RZ ;  /* 0x0000022003a47810 */ /* 0x041fe20007ffe0ff */
[----:B------:R0:W-:Y:S01]  /*af60*/  STS [R95+0x210c], R120 ;  /* 0x00210c785f007388 */ /* 0x0001e20000000800 */
[C---:B------:R-:W-:Y:S01]  /*af70*/  IADD3 R194, PT, PT, R3.reuse, 0x3a0, RZ ;  /* 0x000003a003c27810 */ /* 0x040fe20007ffe0ff */
[----:B------:R-:W-:Y:S01]  /*af80*/  FMUL.FTZ R210, R86, R210 ;  /* 0x000000d256d27220 */ /* 0x000fe20000410000 */
[C---:B-1----:R-:W-:Y:S01]  /*af90*/  IADD3 R162, PT, PT, R3.reuse, 0x1e0, RZ ;  /* 0x000001e003a27810 */ /* 0x042fe20007ffe0ff */
[----:B------:R1:W-:Y:S01]  /*afa0*/  STS [R95+0x2100], R156 ;  /* 0x0021009c5f007388 */ /* 0x0003e20000000800 */
[C---:B------:R-:W-:Y:S01]  /*afb0*/  IADD3 R196, PT, PT, R3.reuse, 0x3c0, RZ ;  /* 0x000003c003c47810 */ /* 0x040fe20007ffe0ff */
[----:B--2---:R-:W-:Y:S01]  /*afc0*/  FADD.FTZ R114, R150, R153 ;  /* 0x0000009996727221 */ /* 0x004fe20000010000 */
[C---:B------:R-:W-:Y:S01]  /*afd0*/  IADD3 R150, PT, PT, R3.reuse, 0x120, RZ ;  /* 0x0000012003967810 */ /* 0x040fe20007ffe0ff */
[----:B------:R2:W-:Y:S01]  /*afe0*/  STS [R95+0x2104], R154 ;  /* 0x0021049a5f007388 */ /* 0x0005e20000000800 */
[C---:B------:R-:W-:Y:S01]  /*aff0*/  IADD3 R198, PT, PT, R3.reuse, 0x3e0, RZ ;  /* 0x000003e003c67810 */ /* 0x040fe20007ffe0ff */
[----:B------:R-:W-:Y:S01]  /*b000*/  FMUL.FTZ R228, R74, -R228 ;  /* 0x800000e44ae47220 */ /* 0x000fe20000410000 */
[C---:B0-----:R-:W-:Y:S01]  /*b010*/  IADD3 R120, PT, PT, R3.reuse, 0x80, RZ ;  /* 0x0000008003787810 */ /* 0x041fe20007ffe0ff */
[----:B------:R-:W-:Y:S01]  /*b020*/  FMUL.FTZ R222, R78, R222 ;  /* 0x000000de4ede7220 */ /* 0x000fe20000410000 */
[-C--:B------:R-:W-:Y:S01]  /*b030*/  LEA.HI R148, R148, R3.reuse, RZ, 0x1b ;  /* 0x0000000394947211 */ /* 0x080fe200078fd8ff */
[----:B------:R-:W-:Y:S01]  /*b040*/  FMUL.FTZ R220, R78, -R220 ;  /* 0x800000dc4edc7220 */ /* 0x000fe20000410000 */
[C---:B-1----:R-:W-:Y:S01]  /*b050*/  IADD3 R156, PT, PT, R3.reuse, 0x180, RZ ;  /* 0x00000180039c7810 */ /* 0x042fe20007ffe0ff */
[----:B------:R-:W-:Y:S01]  /*b060*/  FMUL.FTZ R214, R82, -R214 ;  /* 0x800000d652d67220 */ /* 0x000fe20000410000 */
[-C--:B------:R-:W-:Y:S01]  /*b070*/  LEA.HI R150, R150, R3.reuse, RZ, 0x1b ;  /* 0x0000000396967211 */ /* 0x080fe200078fd8ff */
[C---:B------:R-:W-:Y:S01]  /*b080*/  FMUL.FTZ R200, R106.reuse, R200 ;  /* 0x000000c86ac87220 */ /* 0x040fe20000410000 */
[----:B--2---:R-:W-:Y:S01]  /*b090*/  IADD3 R154, PT, PT, R3, 0x160, RZ ;  /* 0x00000160039a7810 */ /* 0x004fe20007ffe0ff */
[----:B------:R-:W-:Y:S01]  /*b0a0*/  FMUL.FTZ R204, R106, -R204 ;  /* 0x800000cc6acc7220 */ /* 0x000fe20000410000 */
[-C--:B------:R-:W-:Y:S01]  /*b0b0*/  LEA.HI R152, R152, R3.reuse, RZ, 0x1b ;  /* 0x0000000398987211 */ /* 0x080fe200078fd8ff */
[----:B------:R-:W-:Y:S01]  /*b0c0*/  FMUL.FTZ R202, R179, -R202 ;  /* 0x800000cab3ca7220 */ /* 0x000fe20000410000 */
[----:B------:R-:W-:Y:S01]  /*b0d0*/  LEA.HI R154, R154, R3, RZ, 0x1b ;  /* 0x000000039a9a7211 */ /* 0x000fe200078fd8ff */
[----:B------:R-:W-:Y:S01]  /*b0e0*/  FMUL.FTZ R238, R72, R111 ;  /* 0x0000006f48ee7220 */ /* 0x000fe20000410000 */
[-C--:B------:R-:W-:Y:S01]  /*b0f0*/  LEA.HI R124, R124, R3.reuse, RZ, 0x1b ;  /* 0x000000037c7c7211 */ /* 0x080fe200078fd8ff */
[----:B------:R-:W-:Y:S01]  /*b100*/  FMUL.FTZ R232, R76, R232 ;  /* 0x000000e84ce87220 */ /* 0x000fe20000410000 */
[-C--:B------:R-:W-:Y:S01]  /*b110*/  LEA.HI R126, R126, R3.reuse, RZ, 0x1b ;  /* 0x000000037e7e7211 */ /* 0x080fe200078fd8ff */
[----:B------:R-:W-:Y:S01]  /*b120*/  FMUL.FTZ R230, R76, -R230 ;  /* 0x800000e64ce67220 */ /* 0x000fe20000410000 */
        /* <DEDUP_REMOVED lines=59> */
[----:B------:R-:W3:Y:S01]  /*b4e0*/  LDS R192, [R167+0x2300] ;  /* 0x00230000a7c07984 */ /* 0x000ee20000000800 */
[----:B------:R-:W-:-:S02]  /*b4f0*/  LEA R124, R196, UR25, 0x2 ;  /* 0x00000019c47c7c11 */ /* 0x000fc4000f8e10ff */
[----:B------:R-:W-:Y:S01]  /*b500*/  LEA R120, R198, UR25, 0x2 ;  /* 0x00000019c6787c11 */ /* 0x000fe2000f8e10ff */
[----:B------:R-:W4:Y:S01]  /*b510*/  LDS R196, [R169+0x2200] ;  /* 0x00220000a9c47984 */ /* 0x000f220000000800 */
[----:B------:R-:W-:-:S03]  /*b520*/  MOV R109, UR27 ;  /* 0x0000001b006d7c02 */ /* 0x000fc60008000f00 */
[----:B------:R-:W0:Y:S01]  /*b530*/  LDS R198, [R170+0x2180] ;  /* 0x00218000aac67984 */ /* 0x000e220000000800 */
[----:B------:R-:W-:-:S03]  /*b540*/  LEA R90, R109, -R90, 0x1 ;  /* 0x8000005a6d5a7211 */ /* 0x000fc600078e08ff */
[----:B------:R-:W0:Y:S01]  /*b550*/  LDS R194, [R168+0x2280] ;  /* 0x00228000a8c27984 */ /* 0x000e220000000800 */
[C---:B------:R-:W-:Y:S02]  /*b560*/  ISETP.GE.AND P2, PT, R90.reuse, 0x1, PT ;  /* 0x000000015a00780c */ /* 0x040fe40003f46270 */
        /* <DEDUP_REMOVED lines=29> */
[----:B-----5:R-:W-:-:S02]  /*b740*/  FMUL.FTZ R216, R179, R206 ;  /* 0x000000ceb3d87220 */ /* 0x020fc40000410000 */
[----:B------:R-:W0:Y:S01]  /*b750*/  S2R R206, SR_LANEID ;  /* 0x0000000000ce7919 */ /* 0x000e220000000000 */
[----:B-1----:R-:W-:Y:S01]  /*b760*/  FMUL.FTZ R212, R104, R235 ;  /* 0x000000eb68d47220 */ /* 0x002fe20000410000 */
[----:B------:R1:W-:Y:S01]  /*b770*/  STS [R95+0x31d4], R218 ;  /* 0x0031d4da5f007388 */ /* 0x0003e20000000800 */
[----:B--2---:R-:W-:-:S03]  /*b780*/  FMUL.FTZ R226, R80, -R243 ;  /* 0x800000f350e27220 */ /* 0x004fc60000410000 */
[----:B------:R2:W-:Y:S04]  /*b790*/  STS [R95+0x31c4], R208 ;  /* 0x0031c4d05f007388 */ /* 0x0005e80000000800 */
[----:B------:R5:W-:Y:S01]  /*b7a0*/  STS [R95+0x31c0], R210 ;  /* 0x0031c0d25f007388 */ /* 0x000be20000000800 */
[----:B-1----:R-:W-:Y:S01]  /*b7b0*/  FMUL.FTZ R218, R180, R94 ;  /* 0x0000005eb4da7220 */ /* 0x002fe20000410000 */
[----:B------:R-:W-:Y:S02]  /*b7c0*/  FMUL.FTZ R94, R163, UR43 ;  /* 0x0000002ba35e7c20 */ /* 0x000fe40008410000 */
[----:B------:R1:W-:Y:S01]  /*b7d0*/  STS [R95+0x31d8], R212 ;  /* 0x0031d8d45f007388 */ /* 0x0003e20000000800 */
[----:B--2---:R-:W-:Y:S01]  /*b7e0*/  FMUL.FTZ R208, R178, R227 ;  /* 0x000000e3b2d07220 */ /* 0x004fe20000410000 */
[----:B------:R-:W-:-:S02]  /*b7f0*/  FFMA.FTZ R227, R91, UR31, R94 ;  /* 0x0000001f5be37c23 */ /* 0x000fc4000801005e */
[----:B------:R2:W-:Y:S01]  /*b800*/  STS [R95+0x3180], R234 ;  /* 0x003180ea5f007388 */ /* 0x0005e20000000800 */
[----:B------:R-:W-:Y:S01]  /*b810*/  FMUL.FTZ R94, R159, UR43 ;  /* 0x0000002b9f5e7c20 */ /* 0x000fe20008410000 */
[----:B-----5:R-:W-:Y:S02]  /*b820*/  FMUL.FTZ R210, R104, -R233 ;  /* 0x800000e968d27220 */ /* 0x020fe40000410000 */
[----:B------:R5:W-:Y:S01]  /*b830*/  STS [R95+0x3194], R228 ;  /* 0x003194e45f007388 */ /* 0x000be20000000800 */
[----:B------:R-:W-:Y:S01]  /*b840*/  FFMA.FTZ R111, R127, UR31, -R94 ;  /* 0x0000001f7f6f7c23 */ /* 0x000fe2000801085e */
[----:B-1----:R-:W-:Y:S01]  /*b850*/  FMUL.FTZ R212, R180, -R110 ;  /* 0x8000006eb4d47220 */ /* 0x002fe20000410000 */
[----:B------:R-:W-:Y:S01]  /*b860*/  FMUL.FTZ R110, R161, UR43 ;  /* 0x0000002ba16e7c20 */ /* 0x000fe20008410000 */
[----:B------:R1:W-:Y:S01]  /*b870*/  STS [R95+0x31a0], R222 ;  /* 0x0031a0de5f007388 */ /* 0x0003e20000000800 */
[----:B------:R-:W-:Y:S01]  /*b880*/  FMUL.FTZ R94, R155, UR43 ;  /* 0x0000002b9b5e7c20 */ /* 0x000fe20008410000 */
[----:B--2---:R-:W-:-:S02]  /*b890*/  FMUL.FTZ R234, R80, R241 ;  /* 0x000000f150ea7220 */ /* 0x004fc40000410000 */
[----:B------:R2:W-:Y:S01]  /*b8a0*/  STS [R95+0x31a4], R220 ;  /* 0x0031a4dc5f007388 */ /* 0x0005e20000000800 */
[----:B------:R-:W-:Y:S01]  /*b8b0*/  FFMA.FTZ R94, R137, UR31, -R94 ;  /* 0x0000001f895e7c23 */ /* 0x000fe2000801085e */
[C---:B-----5:R-:W-:Y:S02]  /*b8c0*/  FMUL.FTZ R228, R84.reuse, R239 ;  /* 0x000000ef54e47220 */ /* 0x060fe40000410000 */
[----:B------:R5:W-:Y:S01]  /*b8d0*/  STS [R95+0x31ac], R226 ;  /* 0x0031ace25f007388 */ /* 0x000be20000000800 */
[----:B-1----:R-:W-:-:S03]  /*b8e0*/  FMUL.FTZ R222, R84, -R237 ;  /* 0x800000ed54de7220 */ /* 0x002fc60000410000 */
[----:B------:R1:W-:Y:S01]  /*b8f0*/  STS [R95+0x31b4], R214 ;  /* 0x0031b4d65f007388 */ /* 0x0003e20000000800 */
[----:B--2---:R-:W-:-:S03]  /*b900*/  FMUL.FTZ R220, R98, R247 ;  /* 0x000000f762dc7220 */ /* 0x004fc60000410000 */
[----:B------:R2:W-:Y:S01]  /*b910*/  STS [R95+0x31dc], R210 ;  /* 0x0031dcd25f007388 */ /* 0x0005e20000000800 */
[----:B-----5:R-:W-:-:S03]  /*b920*/  FMUL.FTZ R226, R98, -R245 ;  /* 0x800000f562e27220 */ /* 0x020fc60000410000 */
[----:B------:R5:W-:Y:S01]  /*b930*/  STS [R95+0x31e0], R200 ;  /* 0x0031e0c85f007388 */ /* 0x000be20000000800 */
[----:B-1----:R-:W-:Y:S01]  /*b940*/  FMUL.FTZ R214, R178, -R225 ;  /* 0x800000e1b2d67220 */ /* 0x002fe20000410000 */
[----:B------:R-:W-:Y:S02]  /*b950*/  FFMA.FTZ R225, R115, UR31, -R110 ;  /* 0x0000001f73e17c23 */ /* 0x000fe4000801086e */
[----:B------:R1:W-:Y:S01]  /*b960*/  STS [R95+0x31e4], R204 ;  /* 0x0031e4cc5f007388 */ /* 0x0003e20000000800 */
[----:B------:R-:W-:Y:S01]  /*b970*/  FMUL.FTZ R110, R157, UR43 ;  /* 0x0000002b9d6e7c20 */ /* 0x000fe20008410000 */
[C---:B--2---:R-:W-:Y:S02]  /*b980*/  FMUL.FTZ R210, R121.reuse, UR43 ;  /* 0x0000002b79d27c20 */ /* 0x044fe40008410000 */
[----:B------:R2:W-:Y:S01]  /*b990*/  STS [R95+0x31e8], R208 ;  /* 0x0031e8d05f007388 */ /* 0x0005e20000000800 */
[----:B------:R-:W-:Y:S01]  /*b9a0*/  FFMA.FTZ R110, R121, UR31, -R110 ;  /* 0x0000001f796e7c23 */ /* 0x000fe2000801086e */
[----:B-----5:R-:W-:Y:S01]  /*b9b0*/  FMUL.FTZ R200, R127, UR43 ;  /* 0x0000002b7fc87c20 */ /* 0x020fe20008410000 */
[----:B------:R-:W-:Y:S01]  /*b9c0*/  FFMA.FTZ R109, R157, UR31, R210 ;  /* 0x0000001f9d6d7c23 */ /* 0x000fe200080100d2 */
[----:B------:R5:W-:Y:S01]  /*b9d0*/  STS [R95+0x31f4], R202 ;  /* 0x0031f4ca5f007388 */ /* 0x000be20000000800 */
[----:B-1----:R-:W-:Y:S01]  /*b9e0*/  FMUL.FTZ R204, R91, UR43 ;  /* 0x0000002b5bcc7c20 */ /* 0x002fe20008410000 */
[----:B------:R-:W-:-:S02]  /*b9f0*/  FFMA.FTZ R200, R159, UR31, R200 ;  /* 0x0000001f9fc87c23 */ /* 0x000fc400080100c8 */
[----:B------:R-:W-:Y:S01]  /*ba00*/  STS [R95+0x3184], R236 ;  /* 0x003184ec5f007388 */ /* 0x000fe20000000800 */
[----:B--2---:R-:W-:Y:S01]  /*ba10*/  FMUL.FTZ R208, R137, UR43 ;  /* 0x0000002b89d07c20 */ /* 0x004fe20008410000 */
[----:B------:R-:W-:Y:S02]  /*ba20*/  FFMA.FTZ R204, R163, UR31, -R204 ;  /* 0x0000001fa3cc7c23 */ /* 0x000fe400080108cc */
[----:B------:R-:W-:Y:S01]  /*ba30*/  STS [R95+0x3188], R238 ;  /* 0x003188ee5f007388 */ /* 0x000fe20000000800 */
[----:B-----5:R-:W-:-:S03]  /*ba40*/  FMUL.FTZ R202, R115, UR43 ;  /* 0x0000002b73ca7c20 */ /* 0x020fc60008410000 */
        /* <DEDUP_REMOVED lines=13> */
[----:B-1----:R-:W-:Y:S01]  /*bb20*/  FFMA.FTZ R95, R155, UR31, R208 ;  /* 0x0000001f9b5f7c23 */ /* 0x002fe200080100d0 */
[----:B------:R-:W-:Y:S06]  /*bb30*/  BAR.SYNC.DEFER_BLOCKING 0x0 ;  /* 0x0000000000007b1d */ /* 0x000fec0000010000 */
[----:B0--34-:R-:W-:Y:S05]  /*bb40*/  @!P2 BRA `(.L_x_13470) ;  /* 0x00000000000ca947 */ /* 0x019fea0003800000 */
[----:B------:R-:W0:Y:S04]  /*bb50*/  LDS R171, [R171+0x3180] ;  /* 0x00318000abab7984 */ /* 0x000e280000000800 */
[----:B------:R1:W-:Y:S04]  /*bb60*/  REDG.E.ADD.F32.FTZ.RN.STRONG.GPU desc[UR28][R88.64], R224 ;  /* 0x000000e0580079a6 */ /* 0x0003e8000c12f31c */
[----:B0-----:R1:W-:Y:S02]  /*bb70*/  REDG.E.ADD.F32.FTZ.RN.STRONG.GPU desc[UR28][R92.64], R171 ;  /* 0x000000ab5c0079a6 */ /* 0x0013e4000c12f31c */
.L_x_13470:
[----:B------:R-:W-:Y:S05]  /*bb80*/  BSYNC.RECONVERGENT B0 ;  /* 0x0000000000007941 */ /* 0x000fea0003800200 */
.L_x_13469:
[----:B-1----:R0:W1:Y:S01]  /*bb90*/  LDS R171, [R170+0x3200] ;  /* 0x00320000aaab7984 */ /* 0x0020620000000800 */
[----:B------:R-:W-:Y:S04]  /*bba0*/  BSSY.RECONVERGENT B0, `(.L_x_13471) ;  /* 0x0000004000007945 */ /* 0x000fe80003800200 */
[----:B------:R-:W-:Y:S05]  /*bbb0*/  @!P3 BRA `(.L_x_13472) ;  /* 0x000000000008b947 */ /* 0x000fea0003800000 */
[----:B------:R2:W-:Y:S04]  /*bbc0*/  REDG.E.ADD.F32.FTZ.RN.STRONG.GPU desc[UR28][R88.64+0x80], R198 ;  /* 0x000080c6580079a6 */ /* 0x0005e8000c12f31c */
[----:B-1----:R2:W-:Y:S02]  /*bbd0*/  REDG.E.ADD.F32.FTZ.RN.STRONG.GPU desc[UR28][R92.64+0x80], R171 ;  /* 0x000080ab5c0079a6 */ /* 0x0025e4000c12f31c */
.L_x_13472:
[----:B------:R-:W-:Y:S05]  /*bbe0*/  BSYNC.RECONVERGENT B0 ;  /* 0x0000000000007941 */ /* 0x000fea0003800200 */
.L_x_13471:
[----:B------:R-:W3:Y:S01]  /*bbf0*/  LDS R169, [R169+0x3280] ;  /* 0x00328000a9a97984 */ /* 0x000ee20000000800 */
[C---:B------:R-:W-:Y:S01]  /*bc00*/  ISETP.GE.AND P6, PT, R90.reuse, 0x41, PT ;  /* 0x000000415a00780c */ /* 0x040fe20003fc6270 */
[----:B------:R-:W-:Y:S01]  /*bc10*/  BSSY.RECONVERGENT B0, `(.L_x_13473) ;  /* 0x0000008000007945 */ /* 0x000fe20003800200 */
[C---:B------:R-:W-:Y:S02]  /*bc20*/  ISETP.GE.AND P2, PT, R90.reuse, 0x61, PT ;  /* 0x000000615a00780c */ /* 0x040fe40003f46270 */
[C---:B------:R-:W-:Y:S02]  /*bc30*/  ISETP.GE.AND P3, PT, R90.reuse, 0x81, PT ;  /* 0x000000815a00780c */ /* 0x040fe40003f66270 */
[C---:B------:R-:W-:Y:S02]  /*bc40*/  ISETP.GE.AND P4, PT, R90.reuse, 0xa1, PT ;  /* 0x000000a15a00780c */ /* 0x040fe40003f86270 */
[----:B------:R-:W-:-:S05]  /*bc50*/  ISETP.GE.AND P5, PT, R90, 0xc1, PT ;  /* 0x000000c15a00780c */ /* 0x000fca0003fa6270 */
[----:B------:R-:W-:Y:S08]  /*bc60*/  @!P6 BRA `(.L_x_13474) ;  /* 0x000000000008e947 */ /* 0x000ff00003800000 */
[----:B------:R4:W-:Y:S04]  /*bc70*/  REDG.E.ADD.F32.FTZ.RN.STRONG.GPU desc[UR28][R88.64+0x100], R196 ;  /* 0x000100c4580079a6 */ /* 0x0009e8000c12f31c */
[----:B---3--:R4:W-:Y:S02]  /*bc80*/  REDG.E.ADD.F32.FTZ.RN.STRONG.GPU desc[UR28][R92.64+0x100], R169 ;  /* 0x000100a95c0079a6 */ /* 0x0089e4000c12f31c */
.L_x_13474:
[----:B------:R-:W-:Y:S05]  /*bc90*/  BSYNC.RECONVERGENT B0 ;  /* 0x0000000000007941 */ /* 0x000fea0003800200 */
.L_x_13473:
[----:B---34-:R3:W4:Y:S01]  /*bca0*/  LDS R169, [R168+0x3300] ;  /* 0x00330000a8a97984 */ /* 0x0187220000000800 */
[----:B------:R-:W-:Y:S04]  /*bcb0*/  BSSY.RECONVERGENT B0, `(.L_x_13475) ;  /* 0x0000004000007945 */ /* 0x000fe80003800200 */
[----:B------:R-:W-:Y:S05]  /*bcc0*/  @!P2 BRA `(.L_x_13476) ;  /* 0x000000000008a947 */ /* 0x000fea0003800000 */
[----:B------:R0:W-:Y:S04]  /*bcd0*/  REDG.E.ADD.F32.FTZ.RN.STRONG.GPU desc[UR28][R88.64+0x180], R194 ;  /* 0x000180c2580079a6 */ /* 0x0001e8000c12f31c */
[----:B----4-:R0:W-:Y:S02]  /*bce0*/  REDG.E.ADD.F32.FTZ.RN.STRONG.GPU desc[UR28][R92.64+0x180], R169 ;  /* 0x000180a95c0079a6 */ /* 0x0101e4000c12f31c */
.L_x_13476:
[----:B------:R-:W-:Y:S05]  /*bcf0*/  BSYNC.RECONVERGENT B0 ;  /* 0x0000000000007941 */ /* 0x000fea0003800200 */
.L_x_13475:
[----:B------:R-:W0:Y:S01]  /*bd00*/  LDS R167, [R167+0x3380] ;  /* 0x00338000a7a77984 */ /* 0x000e220000000800 */
[----:B------:R-:W-:Y:S04]  /*bd10*/  BSSY.RECONVERGENT B0, `(.L_x_13477) ;  /* 0x0000004000007945 */ /* 0x000fe80003800200 */
[----:B------:R-:W-:Y:S05]  /*bd20*/  @!P3 BRA `(.L_x_13478) ;  /* 0x000000000008b947 */ /* 0x000fea0003800000 */
[----:B------:R1:W-:Y:S04]  /*bd30*/  REDG.E.ADD.F32.FTZ.RN.STRONG.GPU desc[UR28][R88.64+0x200], R192 ;  /* 0x000200c0580079a6 */ /* 0x0003e8000c12f31c */
[----:B0-----:R0:W-:Y:S02]  /*bd40*/  REDG.E.ADD.F32.FTZ.RN.STRONG.GPU desc[UR28][R92.64+0x200], R167 ;  /* 0x000200a75c0079a6 */ /* 0x0011e4000c12f31c */
.L_x_13478:
[----:B------:R-:W-:Y:S05]  /*bd50*/  BSYNC.RECONVERGENT B0 ;  /* 0x0000000000007941 */ /* 0x000fea0003800200 */
.L_x_13477:
[----:B0-----:R0:W0:Y:S01]  /*bd60*/  LDS R167, [R166+0x3400] ;  /* 0x00340000a6a77984 */ /* 0x0010220000000800 */
[----:B------:R-:W-:Y:S04]  /*bd70*/  BSSY.RECONVERGENT B0, `(.L_x_13479) ;  /* 0x0000004000007945 */ /* 0x000fe80003800200 */
[----:B------:R-:W-:Y:S05]  /*bd80*/  @!P4 BRA `(.L_x_13480) ;  /* 0x000000000008c947 */ /* 0x000fea0003800000 */
[----:B------:R1:W-:Y:S04]  /*bd90*/  REDG.E.ADD.F32.FTZ.RN.STRONG.GPU desc[UR28][R88.64+0x280], R190 ;  /* 0x000280be580079a6 */ /* 0x0003e8000c12f31c */
[----:B0-----:R0:W-:Y:S02]  /*bda0*/  REDG.E.ADD.F32.FTZ.RN.STRONG.GPU desc[UR28][R92.64+0x280], R167 ;  /* 0x000280a75c0079a6 */ /* 0x0011e4000c12f31c */
.L_x_13480:
[----:B------:R-:W-:Y:S05]  /*bdb0*/  BSYNC.RECONVERGENT B0 ;  /* 0x0000000000007941 */ /* 0x000fea0003800200 */
.L_x_13479:
[----:B------:R-:W0:Y:S01]  /*bdc0*/  LDS R165, [R165+0x3480] ;  /* 0x00348000a5a57984 */ /* 0x000e220000000800 */
[----:B------:R-:W-:Y:S04]  /*bdd0*/  BSSY.RECONVERGENT B0, `(.L_x_13481) ;  /* 0x0000004000007945 */ /* 0x000fe80003800200 */
[----:B------:R-:W-:Y:S05]  /*bde0*/  @!P5 BRA `(.L_x_13482) ;  /* 0x000000000008d947 */ /* 0x000fea0003800000 */
[----:B------:R1:W-:Y:S04]  /*bdf0*/  REDG.E.ADD.F32.FTZ.RN.STRONG.GPU desc[UR28][R88.64+0x300], R188 ;  /* 0x000300bc580079a6 */ /* 0x0003e8000c12f31c */
[----:B0-----:R0:W-:Y:S02]  /*be00*/  REDG.E.ADD.F32.FTZ.RN.STRONG.GPU desc[UR28][R92.64+0x300], R165 ;  /* 0x000300a55c0079a6 */ /* 0x0011e4000c12f31c */
.L_x_13482:
[----:B------:R-:W-:Y:S05]  /*be10*/  BSYNC.RECONVERGENT B0 ;  /* 0x0000000000007941 */ /* 0x000fea0003800200 */
.L_x_13481:
[----:B0-----:R0:W0:Y:S01]  /*be20*/  LDS R165, [R164+0x3500] ;  /* 0x00350000a4a57984 */ /* 0x0010220000000800 */
        /* <DEDUP_REMOVED lines=8> */
[----:B0-----:R0:W-:Y:S02]  /*beb0*/  REDG.E.ADD.F32.FTZ.RN.STRONG.GPU desc[UR28][R92.64+0x380], R165 ;  /* 0x000380a55c0079a6 */ /* 0x0011e4000c12f31c */
.L_x_13484:
[----:B------:R-:W-:Y:S05]  /*bec0*/  BSYNC.RECONVERGENT B0 ;  /* 0x0000000000007941 */ /* 0x000fea0003800200 */
.L_x_13483:
[----:B0-----:R0:W0:Y:S01]  /*bed0*/  LDS R165, [R162+0x3580] ;  /* 0x00358000a2a57984 */ /* 0x0010220000000800 */
[----:B------:R-:W-:Y:S04]  /*bee0*/  BSSY.RECONVERGENT B0, `(.L_x_13485) ;  /* 0x0000004000007945 */ /* 0x000fe80003800200 */
[----:B------:R-:W-:Y:S05]  /*bef0*/  @!P2 BRA `(.L_x_13486) ;  /* 0x000000000008a947 */ /* 0x000fea0003800000 */
[----:B------:R1:W-:Y:S04]  /*bf00*/  REDG.E.ADD.F32.FTZ.RN.STRONG.GPU desc[UR28][R88.64+0x400], R184 ;  /* 0x000400b8580079a6 */ /* 0x0003e8000c12f31c */
[----:B0-----:R0:W-:Y:S02]  /*bf10*/  REDG.E.ADD.F32.FTZ.RN.STRONG.GPU desc[UR28][R92.64+0x400], R165 ;  /* 0x000400a55c0079a6 */ /* 0x0011e4000c12f31c */
.L_x_13486:
[----:B------:R-:W-:Y:S05]  /*bf20*/  BSYNC.RECONVERGENT B0 ;  /* 0x0000000000007941 */ /* 0x000fea0003800200 */
.L_x_13485:
[----:B0-----:R0:W0:Y:S01]  /*bf30*/  LDS R165, [R160+0x3600] ;  /* 0x00360000a0a57984 */ /* 0x0010220000000800 */
[----:B------:R-:W-:Y:S04]  /*bf40*/  BSSY.RECONVERGENT B0, `(.L_x_13487) ;  /* 0x0000004000007945 */ /* 0x000fe80003800200 */
[----:B------:R-:W-:Y:S05]  /*bf50*/  @!P3 BRA `(.L_x_13488) ;  /* 0x000000000008b947 */ /* 0x000fea0003800000 */
[----:B------:R1:W-:Y:S04]  /*bf60*/  REDG.E.ADD.F32.FTZ.RN.STRONG.GPU desc[UR28][R88.64+0x480], R182 ;  /* 0x000480b6580079a6 */ /* 0x0003e8000c12f31c */
[----:B0-----:R0:W-:Y:S02]  /*bf70*/  REDG.E.ADD.F32.FTZ.RN.STRONG.GPU desc[UR28][R92.64+0x480], R165 ;  /* 0x000480a55c0079a6 */ /* 0x0011e4000c12f31c */
.L_x_13488:
[----:B------:R-:W-:Y:S05]  /*bf80*/  BSYNC.RECONVERGENT B0 ;  /* 0x0000000000007941 */ /* 0x000fea0003800200 */
.L_x_13487:
[----:B0-----:R0:W0:Y:S01]  /*bf90*/  LDS R165, [R158+0x3680] ;  /* 0x003680009ea57984 */ /* 0x0010220000000800 */
[----:B------:R-:W-:Y:S04]  /*bfa0*/  BSSY.RECONVERGENT B0, `(.L_x_13489) ;  /* 0x0000004000007945 */ /* 0x000fe80003800200 */
[----:B------:R-:W-:Y:S05]  /*bfb0*/  @!P4 BRA `(.L_x_13490) ;  /* 0x000000000008c947 */ /* 0x000fea0003800000 */
[----:B------:R1:W-:Y:S04]  /*bfc0*/  REDG.E.ADD.F32.FTZ.RN.STRONG.GPU desc[UR28][R88.64+0x500], R176 ;  /* 0x000500b0580079a6 */ /* 0x0003e8000c12f31c */
[----:B0-----:R0:W-:Y:S02]  /*bfd0*/  REDG.E.ADD.F32.FTZ.RN.STRONG.GPU desc[UR28][R92.64+0x500], R165 ;  /* 0x000500a55c0079a6 */ /* 0x0011e4000c12f31c */
.L_x_13490:
[----:B------:R-:W-:Y:S05]  /*bfe0*/  BSYNC.RECONVERGENT B0 ;  /* 0x0000000000007941 */ /* 0x000fea0003800200 */
.L_x_13489:
[----:B0-----:R0:W0:Y:S01]  /*bff0*/  LDS R165, [R156+0x3700] ;  /* 0x003700009ca57984 */ /* 0x0010220000000800 */
[----:B------:R-:W-:Y:S04]  /*c000*/  BSSY.RECONVERGENT B0, `(.L_x_13491) ;  /* 0x0000004000007945 */ /* 0x000fe80003800200 */
[----:B------:R-:W-:Y:S05]  /*c010*/  @!P5 BRA `(.L_x_13492) ;  /* 0x000000000008d947 */ /* 0x000fea0003800000 */
[----:B------:R1:W-:Y:S04]  /*c020*/  REDG.E.ADD.F32.FTZ.RN.STRONG.GPU desc[UR28][R88.64+0x580], R174 ;  /* 0x000580ae580079a6 */ /* 0x0003e8000c12f31c */
[----:B0-----:R0:W-:Y:S02]  /*c030*/  REDG.E.ADD.F32.FTZ.RN.STRONG.GPU desc[UR28][R92.64+0x580], R165 ;  /* 0x000580a55c0079a6 */ /* 0x0011e4000c12f31c */
.L_x_13492:
[----:B------:R-:W-:Y:S05]  /*c040*/  BSYNC.RECONVERGENT B0 ;  /* 0x0000000000007941 */ /* 0x000fea0003800200 */
.L_x_13491:
        /* <DEDUP_REMOVED lines=10> */
.L_x_13494:
[----:B------:R-:W-:Y:S05]  /*c0f0*/  BSYNC.RECONVERGENT B0 ;  /* 0x0000000000007941 */ /* 0x000fea0003800200 */
.L_x_13493:
[----:B------:R-:W0:Y:S01]  /*c100*/  LDS R153, [R153+0x3800] ;  /* 0x0038000099997984 */ /* 0x000e220000000800 */
[----:B------:R-:W-:Y:S04]  /*c110*/  BSSY.RECONVERGENT B0, `(.L_x_13495) ;  /* 0x0000004000007945 */ /* 0x000fe80003800200 */
[----:B------:R-:W-:Y:S05]  /*c120*/  @!P2 BRA `(.L_x_13496) ;  /* 0x000000000008a947 */ /* 0x000fea0003800000 */
[----:B------:R1:W-:Y:S04]  /*c130*/  REDG.E.ADD.F32.FTZ.RN.STRONG.GPU desc[UR28][R88.64+0x680], R251 ;  /* 0x000680fb580079a6 */ /* 0x0003e8000c12f31c */
[----:B0-----:R0:W-:Y:S02]  /*c140*/  REDG.E.ADD.F32.FTZ.RN.STRONG.GPU desc[UR28][R92.64+0x680], R153 ;  /* 0x000680995c0079a6 */ /* 0x0011e4000c12f31c */
.L_x_13496:
[----:B------:R-:W-:Y:S05]  /*c150*/  BSYNC.RECONVERGENT B0 ;  /* 0x0000000000007941 */ /* 0x000fea0003800200 */
.L_x_13495:
[----:B0-----:R0:W0:Y:S01]  /*c160*/  LDS R153, [R152+0x3880] ;  /* 0x0038800098997984 */ /* 0x0010220000000800 */
[----:B------:R-:W-:Y:S04]  /*c170*/  BSSY.RECONVERGENT B0, `(.L_x_13497) ;  /* 0x0000004000007945 */ /* 0x000fe80003800200 */
[----:B------:R-:W-:Y:S05]  /*c180*/  @!P3 BRA `(.L_x_13498) ;  /* 0x000000000008b947 */ /* 0x000fea0003800000 */
[----:B------:R1:W-:Y:S04]  /*c190*/  REDG.E.ADD.F32.FTZ.RN.STRONG.GPU desc[UR28][R88.64+0x700], R249 ;  /* 0x000700f9580079a6 */ /* 0x0003e8000c12f31c */
[----:B0-----:R0:W-:Y:S02]  /*c1a0*/  REDG.E.ADD.F32.FTZ.RN.STRONG.GPU desc[UR28][R92.64+0x700], R153 ;  /* 0x000700995c0079a6 */ /* 0x0011e4000c12f31c */
.L_x_13498:
[----:B------:R-:W-:Y:S05]  /*c1b0*/  BSYNC.RECONVERGENT B0 ;  /* 0x0000000000007941 */ /* 0x000fea0003800200 */
.L_x_13497:
[----:B------:R-:W0:Y:S01]  /*c1c0*/  LDS R151, [R151+0x3900] ;  /* 0x0039000097977984 */ /* 0x000e220000000800 */
[----:B------:R-:W-:Y:S04]  /*c1d0*/  BSSY.RECONVERGENT B0, `(.L_x_13499) ;  /* 0x0000004000007945 */ /* 0x000fe80003800200 */
[----:B------:R-:W-:Y:S05]  /*c1e0*/  @!P4 BRA `(.L_x_13500) ;  /* 0x000000000008c947 */ /* 0x000fea0003800000 */
[----:B------:R1:W-:Y:S04]  /*c1f0*/  REDG.E.ADD.F32.FTZ.RN.STRONG.GPU desc[UR28][R88.64+0x780], R231 ;  /* 0x000780e7580079a6 */ /* 0x0003e8000c12f31c */
[----:B0-----:R0:W-:Y:S02]  /*c200*/  REDG.E.ADD.F32.FTZ.RN.STRONG.GPU desc[UR28][R92.64+0x780], R151 ;  /* 0x000780975c0079a6 */ /* 0x0011e4000c12f31c */
.L_x_13500:
[----:B------:R-:W-:Y:S05]  /*c210*/  BSYNC.RECONVERGENT B0 ;  /* 0x0000000000007941 */ /* 0x000fea0003800200 */
.L_x_13499:
[----:B0-----:R0:W0:Y:S01]  /*c220*/  LDS R151, [R172+0x3980] ;  /* 0x00398000ac977984 */ /* 0x0010220000000800 */
[----:B------:R-:W-:Y:S04]  /*c230*/  BSSY.RECONVERGENT B0, `(.L_x_13501) ;  /* 0x0000004000007945 */ /* 0x000fe80003800200 */
[----:B------:R-:W-:Y:S05]  /*c240*/  @!P5 BRA `(.L_x_13502) ;  /* 0x000000000008d947 */ /* 0x000fea0003800000 */
[----:B------:R1:W-:Y:S04]  /*c250*/  REDG.E.ADD.F32.FTZ.RN.STRONG.GPU desc[UR28][R88.64+0x800], R229 ;  /* 0x000800e5580079a6 */ /* 0x0003e8000c12f31c */
[----:B0-----:R0:W-:Y:S02]  /*c260*/  REDG.E.ADD.F32.FTZ.RN.STRONG.GPU desc[UR28][R92.64+0x800], R151 ;  /* 0x000800975c0079a6 */ /* 0x0011e4000c12f31c */
.L_x_13502:
[----:B------:R-:W-:Y:S05]  /*c270*/  BSYNC.RECONVERGENT B0 ;  /* 0x0000000000007941 */ /* 0x000fea0003800200 */
.L_x_13501:
        /* <DEDUP_REMOVED lines=10> */
.L_x_13504:
[----:B------:R-:W-:Y:S05]  /*c320*/  BSYNC.RECONVERGENT B0 ;  /* 0x0000000000007941 */ /* 0x000fea0003800200 */
.L_x_13503:
[----:B------:R-:W0:Y:S01]  /*c330*/  LDS R149, [R149+0x3a80] ;  /* 0x003a800095957984 */ /* 0x000e220000000800 */
[----:B------:R-:W-:Y:S04]  /*c340*/  BSSY.RECONVERGENT B0, `(.L_x_13505) ;  /* 0x0000004000007945 */ /* 0x000fe80003800200 */
[----:B------:R-:W-:Y:S05]  /*c350*/  @!P2 BRA `(.L_x_13506) ;  /* 0x000000000008a947 */ /* 0x000fea0003800000 */
[----:B------:R1:W-:Y:S04]  /*c360*/  REDG.E.ADD.F32.FTZ.RN.STRONG.GPU desc[UR28][R88.64+0x900], R199 ;  /* 0x000900c7580079a6 */ /* 0x0003e8000c12f31c */
[----:B0-----:R0:W-:Y:S02]  /*c370*/  REDG.E.ADD.F32.FTZ.RN.STRONG.GPU desc[UR28][R92.64+0x900], R149 ;  /* 0x000900955c0079a6 */ /* 0x0011e4000c12f31c */
.L_x_13506:
[----:B------:R-:W-:Y:S05]  /*c380*/  BSYNC.RECONVERGENT B0 ;  /* 0x0000000000007941 */ /* 0x000fea0003800200 */
.L_x_13505:
[----:B0-----:R0:W0:Y:S01]  /*c390*/  LDS R149, [R148+0x3b00] ;  /* 0x003b000094957984 */ /* 0x0010220000000800 */
[----:B------:R-:W-:Y:S04]  /*c3a0*/  BSSY.RECONVERGENT B0, `(.L_x_13507) ;  /* 0x0000004000007945 */ /* 0x000fe80003800200 */
[----:B------:R-:W-:Y:S05]  /*c3b0*/  @!P3 BRA `(.L_x_13508) ;  /* 0x000000000008b947 */ /* 0x000fea0003800000 */
[----:B------:R1:W-:Y:S04]  /*c3c0*/  REDG.E.ADD.F32.FTZ.RN.STRONG.GPU desc[UR28][R88.64+0x980], R197 ;  /* 0x000980c5580079a6 */ /* 0x0003e8000c12f31c */
[----:B0-----:R0:W-:Y:S02]  /*c3d0*/  REDG.E.ADD.F32.FTZ.RN.STRONG.GPU desc[UR28][R92.64+0x980], R149 ;  /* 0x000980955c0079a6 */ /* 0x0011e4000c12f31c */
.L_x_13508:
[----:B------:R-:W-:Y:S05]  /*c3e0*/  BSYNC.RECONVERGENT B0 ;  /* 0x0000000000007941 */ /* 0x000fea0003800200 */
.L_x_13507:
[----:B------:R-:W0:Y:S01]  /*c3f0*/  LDS R147, [R147+0x3b80] ;  /* 0x003b800093937984 */ /* 0x000e220000000800 */
[----:B------:R-:W-:Y:S04]  /*c400*/  BSSY.RECONVERGENT B0, `(.L_x_13509) ;  /* 0x0000004000007945 */ /* 0x000fe80003800200 */
[----:B------:R-:W-:Y:S05]  /*c410*/  @!P4 BRA `(.L_x_13510) ;  /* 0x000000000008c947 */ /* 0x000fea0003800000 */
[----:B------:R1:W-:Y:S04]  /*c420*/  REDG.E.ADD.F32.FTZ.RN.STRONG.GPU desc[UR28][R88.64+0xa00], R195 ;  /* 0x000a00c3580079a6 */ /* 0x0003e8000c12f31c */
[----:B0-----:R0:W-:Y:S02]  /*c430*/  REDG.E.ADD.F32.FTZ.RN.STRONG.GPU desc[UR28][R92.64+0xa00], R147 ;  /* 0x000a00935c0079a6 */ /* 0x0011e4000c12f31c */
.L_x_13510:
[----:B------:R-:W-:Y:S05]  /*c440*/  BSYNC.RECONVERGENT B0 ;  /* 0x0000000000007941 */ /* 0x000fea0003800200 */
.L_x_13509:
[----:B0-----:R0:W0:Y:S01]  /*c450*/  LDS R147, [R146+0x3c00] ;  /* 0x003c000092937984 */ /* 0x0010220000000800 */
[----:B------:R-:W-:Y:S04]  /*c460*/  BSSY.RECONVERGENT B0, `(.L_x_13511) ;  /* 0x0000004000007945 */ /* 0x000fe80003800200 */
[----:B------:R-:W-:Y:S05]  /*c470*/  @!P5 BRA `(.L_x_13512) ;  /* 0x000000000008d947 */ /* 0x000fea0003800000 */
[----:B------:R1:W-:Y:S04]  /*c480*/  REDG.E.ADD.F32.FTZ.RN.STRONG.GPU desc[UR28][R88.64+0xa80], R193 ;  /* 0x000a80c1580079a6 */ /* 0x0003e8000c12f31c */
[----:B0-----:R0:W-:Y:S02]  /*c490*/  REDG.E.ADD.F32.FTZ.RN.STRONG.GPU desc[UR28][R92.64+0xa80], R147 ;  /* 0x000a80935c0079a6 */ /* 0x0011e4000c12f31c */
.L_x_13512:
[----:B------:R-:W-:Y:S05]  /*c4a0*/  BSYNC.RECONVERGENT B0 ;  /* 0x0000000000007941 */ /* 0x000fea0003800200 */
.L_x_13511:
[----:B------:R-:W0:Y:S01]  /*c4b0*/  LDS R145, [R145+0x3c80] ;  /* 0x003c800091917984 */ /* 0x000e220000000800 */
        /* <DEDUP_REMOVED lines=9> */
.L_x_13514:
[----:B------:R-:W-:Y:S05]  /*c550*/  BSYNC.RECONVERGENT B0 ;  /* 0x0000000000007941 */ /* 0x000fea0003800200 */
.L_x_13513:
[----:B0-----:R0:W0:Y:S01]  /*c560*/  LDS R145, [R144+0x3d00] ;  /* 0x003d000090917984 */ /* 0x0010220000000800 */
[----:B------:R-:W-:Y:S04]  /*c570*/  BSSY.RECONVERGENT B0, `(.L_x_13515) ;  /* 0x0000004000007945 */ /* 0x000fe80003800200 */
[----:B------:R-:W-:Y:S05]  /*c580*/  @!P2 BRA `(.L_x_13516) ;  /* 0x000000000008a947 */ /* 0x000fea0003800000 */
[----:B------:R1:W-:Y:S04]  /*c590*/  REDG.E.ADD.F32.FTZ.RN.STRONG.GPU desc[UR28][R88.64+0xb80], R189 ;  /* 0x000b80bd580079a6 */ /* 0x0003e8000c12f31c */
[----:B0-----:R0:W-:Y:S02]  /*c5a0*/  REDG.E.ADD.F32.FTZ.RN.STRONG.GPU desc[UR28][R92.64+0xb80], R145 ;  /* 0x000b80915c0079a6 */ /* 0x0011e4000c12f31c */
.L_x_13516:
[----:B------:R-:W-:Y:S05]  /*c5b0*/  BSYNC.RECONVERGENT B0 ;  /* 0x0000000000007941 */ /* 0x000fea0003800200 */
.L_x_13515:
[----:B------:R-:W0:Y:S01]  /*c5c0*/  LDS R143, [R143+0x3d80] ;  /* 0x003d80008f8f7984 */ /* 0x000e220000000800 */
[----:B------:R-:W-:Y:S04]  /*c5d0*/  BSSY.RECONVERGENT B0, `(.L_x_13517) ;  /* 0x0000004000007945 */ /* 0x000fe80003800200 */
[----:B------:R-:W-:Y:S05]  /*c5e0*/  @!P3 BRA `(.L_x_13518) ;  /* 0x000000000008b947 */ /* 0x000fea0003800000 */
[----:B------:R1:W-:Y:S04]  /*c5f0*/  REDG.E.ADD.F32.FTZ.RN.STRONG.GPU desc[UR28][R88.64+0xc00], R187 ;  /* 0x000c00bb580079a6 */ /* 0x0003e8000c12f31c */
[----:B0-----:R0:W-:Y:S02]  /*c600*/  REDG.E.ADD.F32.FTZ.RN.STRONG.GPU desc[UR28][R92.64+0xc00], R143 ;  /* 0x000c008f5c0079a6 */ /* 0x0011e4000c12f31c */
.L_x_13518:
[----:B------:R-:W-:Y:S05]  /*c610*/  BSYNC.RECONVERGENT B0 ;  /* 0x0000000000007941 */ /* 0x000fea0003800200 */
.L_x_13517:
[----:B0-----:R0:W0:Y:S01]  /*c620*/  LDS R143, [R142+0x3e00] ;  /* 0x003e00008e8f7984 */ /* 0x0010220000000800 */
[----:B------:R-:W-:Y:S04]  /*c630*/  BSSY.RECONVERGENT B0, `(.L_x_13519) ;  /* 0x0000004000007945 */ /* 0x000fe80003800200 */
[----:B------:R-:W-:Y:S05]  /*c640*/  @!P4 BRA `(.L_x_13520) ;  /* 0x000000000008c947 */ /* 0x000fea0003800000 */
[----:B------:R1:W-:Y:S04]  /*c650*/  REDG.E.ADD.F32.FTZ.RN.STRONG.GPU desc[UR28][R88.64+0xc80], R185 ;  /* 0x000c80b9580079a6 */ /* 0x0003e8000c12f31c */
[----:B0-----:R0:W-:Y:S02]  /*c660*/  REDG.E.ADD.F32.FTZ.RN.STRONG.GPU desc[UR28][R92.64+0xc80], R143 ;  /* 0x000c808f5c0079a6 */ /* 0x0011e4000c12f31c */
.L_x_13520:
[----:B------:R-:W-:Y:S05]  /*c670*/  BSYNC.RECONVERGENT B0 ;  /* 0x0000000000007941 */ /* 0x000fea0003800200 */
.L_x_13519:
[----:B------:R-:W0:Y:S01]  /*c680*/  LDS R141, [R141+0x3e80] ;  /* 0x003e80008d8d7984 */ /* 0x000e220000000800 */
[----:B------:R-:W-:Y:S04]  /*c690*/  BSSY.RECONVERGENT B0, `(.L_x_13521) ;  /* 0x0000004000007945 */ /* 0x000fe80003800200 */
[----:B------:R-:W-:Y:S05]  /*c6a0*/  @!P5 BRA `(.L_x_13522) ;  /* 0x000000000008d947 */ /* 0x000fea0003800000 */
[----:B------:R1:W-:Y:S04]  /*c6b0*/  REDG.E.ADD.F32.FTZ.RN.STRONG.GPU desc[UR28][R88.64+0xd00], R183 ;  /* 0x000d00b7580079a6 */ /* 0x0003e8000c12f31c */
[----:B0-----:R0:W-:Y:S02]  /*c6c0*/  REDG.E.ADD.F32.FTZ.RN.STRONG.GPU desc[UR28][R92.64+0xd00], R141 ;  /* 0x000d008d5c0079a6 */ /* 0x0011e4000c12f31c */
.L_x_13522:
[----:B------:R-:W-:Y:S05]  /*c6d0*/  BSYNC.RECONVERGENT B0 ;  /* 0x0000000000007941 */ /* 0x000fea0003800200 */
.L_x_13521:
        /* <DEDUP_REMOVED lines=10> */
.L_x_13524:
[----:B------:R-:W-:Y:S05]  /*c780*/  BSYNC.RECONVERGENT B0 ;  /* 0x0000000000007941 */ /* 0x000fea0003800200 */
.L_x_13523:
[----:B0-----:R0:W0:Y:S01]  /*c790*/  LDS R141, [R126+0x3f80] ;  /* 0x003f80007e8d7984 */ /* 0x0010220000000800 */
[----:B------:R-:W-:Y:S04]  /*c7a0*/  BSSY.RECONVERGENT B0, `(.L_x_13525) ;  /* 0x0000004000007945 */ /* 0x000fe80003800200 */
[----:B------:R-:W-:Y:S05]  /*c7b0*/  @!P2 BRA `(.L_x_13526) ;  /* 0x000000000008a947 */ /* 0x000fea0003800000 */
[----:B------:R1:W-:Y:S04]  /*c7c0*/  REDG.E.ADD.F32.FTZ.RN.STRONG.GPU desc[UR28][R88.64+0xe00], R177 ;  /* 0x000e00b1580079a6 */ /* 0x0003e8000c12f31c */
[----:B0-----:R0:W-:Y:S02]  /*c7d0*/  REDG.E.ADD.F32.FTZ.RN.STRONG.GPU desc[UR28][R92.64+0xe00], R141 ;  /* 0x000e008d5c0079a6 */ /* 0x0011e4000c12f31c */
.L_x_13526:
[----:B------:R-:W-:Y:S05]  /*c7e0*/  BSYNC.RECONVERGENT B0 ;  /* 0x0000000000007941 */ /* 0x000fea0003800200 */
.L_x_13525:
[----:B------:R-:W0:Y:S01]  /*c7f0*/  LDS R125, [R125+0x4000] ;  /* 0x004000007d7d7984 */ /* 0x000e220000000800 */
[----:B------:R-:W-:Y:S04]  /*c800*/  BSSY.RECONVERGENT B0, `(.L_x_13527) ;  /* 0x0000004000007945 */ /* 0x000fe80003800200 */
[----:B------:R-:W-:Y:S05]  /*c810*/  @!P3 BRA `(.L_x_13528) ;  /* 0x000000000008b947 */ /* 0x000fea0003800000 */
[----:B------:R1:W-:Y:S04]  /*c820*/  REDG.E.ADD.F32.FTZ.RN.STRONG.GPU desc[UR28][R88.64+0xe80], R175 ;  /* 0x000e80af580079a6 */ /* 0x0003e8000c12f31c */
[----:B0-----:R0:W-:Y:S02]  /*c830*/  REDG.E.ADD.F32.FTZ.RN.STRONG.GPU desc[UR28][R92.64+0xe80], R125 ;  /* 0x000e807d5c0079a6 */ /* 0x0011e4000c12f31c */
.L_x_13528:
[----:B------:R-:W-:Y:S05]  /*c840*/  BSYNC.RECONVERGENT B0 ;  /* 0x0000000000007941 */ /* 0x000fea0003800200 */
.L_x_13527:
[----:B0-----:R0:W0:Y:S01]  /*c850*/  LDS R125, [R124+0x4080] ;  /* 0x004080007c7d7984 */ /* 0x0010220000000800 */
[----:B------:R-:W-:Y:S04]  /*c860*/  BSSY.RECONVERGENT B0, `(.L_x_13529) ;  /* 0x0000004000007945 */ /* 0x000fe80003800200 */
[----:B------:R-:W-:Y:S05]  /*c870*/  @!P4 BRA `(.L_x_13530) ;  /* 0x000000000008c947 */ /* 0x000fea0003800000 */
[----:B------:R1:W-:Y:S04]  /*c880*/  REDG.E.ADD.F32.FTZ.RN.STRONG.GPU desc[UR28][R88.64+0xf00], R173 ;  /* 0x000f00ad580079a6 */ /* 0x0003e8000c12f31c */
[----:B0-----:R0:W-:Y:S02]  /*c890*/  REDG.E.ADD.F32.FTZ.RN.STRONG.GPU desc[UR28][R92.64+0xf00], R125 ;  /* 0x000f007d5c0079a6 */ /* 0x0011e4000c12f31c */
.L_x_13530:
[----:B------:R-:W-:Y:S05]  /*c8a0*/  BSYNC.RECONVERGENT B0 ;  /* 0x0000000000007941 */ /* 0x000fea0003800200 */
.L_x_13529:
[----:B0-----:R0:W0:Y:S01]  /*c8b0*/  LDS R125, [R120+0x4100] ;  /* 0x00410000787d7984 */ /* 0x0010220000000800 */
[----:B------:R-:W-:Y:S04]  /*c8c0*/  BSSY.RECONVERGENT B0, `(.L_x_13531) ;  /* 0x0000004000007945 */ /* 0x000fe80003800200 */
[----:B------:R-:W-:Y:S05]  /*c8d0*/  @!P5 BRA `(.L_x_13532) ;  /* 0x000000000008d947 */ /* 0x000fea0003800000 */
[----:B------:R1:W-:Y:S04]  /*c8e0*/  REDG.E.ADD.F32.FTZ.RN.STRONG.GPU desc[UR28][R88.64+0xf80], R117 ;  /* 0x000f8075580079a6 */ /* 0x0003e8000c12f31c */
[----:B0-----:R0:W-:Y:S02]  /*c8f0*/  REDG.E.ADD.F32.FTZ.RN.STRONG.GPU desc[UR28][R92.64+0xf80], R125 ;  /* 0x000f807d5c0079a6 */ /* 0x0011e4000c12f31c */
.L_x_13532:
[----:B------:R-:W-:Y:S05]  /*c900*/  BSYNC.RECONVERGENT B0 ;  /* 0x0000000000007941 */ /* 0x000fea0003800200 */
.L_x_13531:
[----:B-12---:R-:W1:Y:S01]  /*c910*/  SHFL.DOWN PT, R88, R113, 0x1, 0x1f ;  /* 0x08201f0071587f89 */ /* 0x006e6200000e0000 */
[----:B------:R-:W-:Y:S01]  /*c920*/  ISETP.GT.AND P2, PT, R206, 0x1e, PT ;  /* 0x0000001ece00780c */ /* 0x000fe20003f44270 */
[----:B------:R-:W-:Y:S01]  /*c930*/  FFMA.FTZ R139, R138, R140, R139 ;  /* 0x0000008c8a8b7223 */ /* 0x000fe2000001008b */
[----:B------:R-:W-:Y:S01]  /*c940*/  FMUL.FTZ R119, R119, R204 ;  /* 0x000000cc77777220 */ /* 0x000fe20000410000 */
[----:B------:R-:W2:Y:S01]  /*c950*/  SHFL.DOWN PT, R89, R114, 0x1, 0x1f ;  /* 0x08201f0072597f89 */ /* 0x000ea200000e0000 */
[----:B------:R-:W-:Y:S01]  /*c960*/  FMUL.FTZ R128, R128, R225 ;  /* 0x000000e180807220 */ /* 0x000fe20000410000 */
[----:B------:R-:W-:Y:S01]  /*c970*/  FFMA.FTZ R90, R26, R203, R139 ;  /* 0x000000cb1a5a7223 */ /* 0x000fe2000001008b */
[----:B------:R-:W-:Y:S01]  /*c980*/  FFMA.FTZ R118, R118, R227, R119 ;  /* 0x000000e376767223 */ /* 0x000fe20000010077 */
[----:B------:R-:W-:Y:S01]  /*c990*/  ISETP.NE.AND P3, PT, R206, RZ, PT ;  /* 0x000000ffce00720c */ /* 0x000fe20003f65270 */
[----:B------:R-:W-:Y:S01]  /*c9a0*/  FFMA.FTZ R129, R129, R202, R128 ;  /* 0x000000ca81817223 */ /* 0x000fe20000010080 */
[----:B------:R-:W-:Y:S01]  /*c9b0*/  FADD.FTZ R57, R90, R57 ;  /* 0x000000395a397221 */ /* 0x000fe20000010000 */
[----:B------:R-:W-:Y:S01]  /*c9c0*/  FMUL.FTZ R90, R209, R115 ;  /* 0x00000073d15a7220 */ /* 0x000fe20000410000 */
[----:B------:R-:W-:Y:S01]  /*c9d0*/  ISETP.NE.AND P4, PT, R3, RZ, PT ;  /* 0x000000ff0300720c */ /* 0x000fe20003f85270 */
        /* <DEDUP_REMOVED lines=8> */
[-C--:B------:R-:W-:Y:S01]  /*ca60*/  FFMA.FTZ R122, R27, R112.reuse, R122 ;  /* 0x000000701b7a7223 */ /* 0x080fe2000001007a */
[----:B------:R-:W-:Y:S01]  /*ca70*/  BSSY.RECONVERGENT B0, `(.L_x_13533) ;  /* 0x000003d000007945 */ /* 0x000fe20003800200 */
[----:B------:R-:W-:Y:S01]  /*ca80*/  FADD.FTZ R61, R90, R61 ;  /* 0x0000003d5a3d7221 */ /* 0x000fe20000010000 */
[----:B-1----:R-:W-:Y:S01]  /*ca90*/  @!P2 FADD.FTZ R113, R113, R88 ;  /* 0x000000587171a221 */ /* 0x002fe20000010000 */
[----:B------:R-:W-:Y:S01]  /*caa0*/  FMUL.FTZ R90, R221, R137 ;  /* 0x00000089dd5a7220 */ /* 0x000fe20000410000 */
[----:B------:R-:W-:Y:S01]  /*cab0*/  FADD.FTZ R37, R116, R37 ;  /* 0x0000002574257221 */ /* 0x000fe20000010000 */
[----:B------:R-:W-:Y:S01]  /*cac0*/  FFMA.FTZ R81, R50, R112, R81 ;  /* 0x0000007032517223 */ /* 0x000fe20000010051 */
[----:B--2---:R-:W-:Y:S01]  /*cad0*/  @!P2 FADD.FTZ R114, R114, R89 ;  /* 0x000000597272a221 */ /* 0x004fe20000010000 */
[----:B------:R-:W1:Y:S01]  /*cae0*/  SHFL.DOWN PT, R88, R113, 0x2, 0x1f ;  /* 0x08401f0071587f89 */ /* 0x000e6200000e0000 */
[----:B------:R-:W-:Y:S01]  /*caf0*/  ISETP.GT.AND P2, PT, R206, 0x1d, PT ;  /* 0x0000001dce00780c */ /* 0x000fe20003f44270 */
[----:B------:R-:W-:Y:S01]  /*cb00*/  FFMA.FTZ R90, R223, R155, R90 ;  /* 0x0000009bdf5a7223 */ /* 0x000fe2000001005a */
[----:B------:R-:W-:Y:S01]  /*cb10*/  FFMA.FTZ R79, R48, R203, R79 ;  /* 0x000000cb304f7223 */ /* 0x000fe2000001004f */
[----:B------:R-:W2:Y:S01]  /*cb20*/  SHFL.DOWN PT, R89, R114, 0x2, 0x1f ;  /* 0x08401f0072597f89 */ /* 0x000ea200000e0000 */
[----:B------:R-:W-:Y:S01]  /*cb30*/  FADD.FTZ R55, R122, R55 ;  /* 0x000000377a377221 */ /* 0x000fe20000010000 */
[-C--:B------:R-:W-:Y:S01]  /*cb40*/  FFMA.FTZ R136, R21, R90.reuse, R136 ;  /* 0x0000005a15887223 */ /* 0x080fe20000010088 */
[----:B------:R-:W-:Y:S01]  /*cb50*/  FFMA.FTZ R75, R44, R161, R75 ;  /* 0x000000a12c4b7223 */ /* 0x000fe2000001004b */
[----:B------:R-:W-:-:S02]  /*cb60*/  FFMA.FTZ R69, R38, R90, R69 ;  /* 0x0000005a26457223 */ /* 0x000fc40000010045 */
[----:B------:R-:W-:-:S04]  /*cb70*/  FADD.FTZ R67, R136, R67 ;  /* 0x0000004388437221 */ /* 0x000fc80000010000 */
[----:B-1----:R-:W-:Y:S01]  /*cb80*/  @!P2 FADD.FTZ R113, R113, R88 ;  /* 0x000000587171a221 */ /* 0x002fe20000010000 */
[----:B--2---:R-:W-:-:S04]  /*cb90*/  @!P2 FADD.FTZ R114, R114, R89 ;  /* 0x000000597272a221 */ /* 0x004fc80000010000 */
[----:B------:R-:W1:Y:S01]  /*cba0*/  SHFL.DOWN PT, R88, R113, 0x4, 0x1f ;  /* 0x08801f0071587f89 */ /* 0x000e6200000e0000 */
[----:B------:R-:W-:-:S03]  /*cbb0*/  ISETP.GT.AND P2, PT, R206, 0x1b, PT ;  /* 0x0000001bce00780c */ /* 0x000fc60003f44270 */
[----:B------:R-:W2:Y:S10]  /*cbc0*/  SHFL.DOWN PT, R89, R114, 0x4, 0x1f ;  /* 0x08801f0072597f89 */ /* 0x000eb400000e0000 */
[----:B-1----:R-:W-:Y:S01]  /*cbd0*/  @!P2 FADD.FTZ R113, R113, R88 ;  /* 0x000000587171a221 */ /* 0x002fe20000010000 */
[----:B--2---:R-:W-:-:S04]  /*cbe0*/  @!P2 FADD.FTZ R114, R114, R89 ;  /* 0x000000597272a221 */ /* 0x004fc80000010000 */
[----:B------:R-:W1:Y:S01]  /*cbf0*/  SHFL.DOWN PT, R88, R113, 0x8, 0x1f ;  /* 0x09001f0071587f89 */ /* 0x000e6200000e0000 */
[----:B------:R-:W-:-:S03]  /*cc00*/  ISETP.GT.AND P2, PT, R206, 0x17, PT ;  /* 0x00000017ce00780c */ /* 0x000fc60003f44270 */
[----:B------:R-:W2:Y:S10]  /*cc10*/  SHFL.DOWN PT, R89, R114, 0x8, 0x1f ;  /* 0x09001f0072597f89 */ /* 0x000eb400000e0000 */
[----:B-1----:R-:W-:Y:S01]  /*cc20*/  @!P2 FADD.FTZ R113, R113, R88 ;  /* 0x000000587171a221 */ /* 0x002fe20000010000 */
[----:B------:R-:W-:Y:S01]  /*cc30*/  FMUL.FTZ R88, R205, R163 ;  /* 0x000000a3cd587220 */ /* 0x000fe20000410000 */
[----:B--2---:R-:W-:-:S03]  /*cc40*/  @!P2 FADD.FTZ R114, R114, R89 ;  /* 0x000000597272a221 */ /* 0x004fc60000010000 */
[----:B0-----:R-:W0:Y:S01]  /*cc50*/  SHFL.DOWN PT, R92, R113, 0x10, 0x1f ;  /* 0x0a001f00715c7f89 */ /* 0x001e2200000e0000 */
[----:B------:R-:W-:Y:S01]  /*cc60*/  FFMA.FTZ R88, R207, R91, R88 ;  /* 0x0000005bcf587223 */ /* 0x000fe20000010058 */
[----:B------:R-:W-:Y:S02]  /*cc70*/  ISETP.GT.AND P2, PT, R206, 0xf, PT ;  /* 0x0000000fce00780c */ /* 0x000fe40003f44270 */
[----:B------:R-:W1:Y:S01]  /*cc80*/  SHFL.DOWN PT, R89, R114, 0x10, 0x1f ;  /* 0x0a001f0072597f89 */ /* 0x000e6200000e0000 */
[-C--:B------:R-:W-:Y:S01]  /*cc90*/  FFMA.FTZ R77, R46, R88.reuse, R77 ;  /* 0x000000582e4d7223 */ /* 0x080fe2000001004d */
[----:B------:R-:W-:Y:S01]  /*cca0*/  FFMA.FTZ R118, R25, R88, R118 ;  /* 0x0000005819767223 */ /* 0x000fe20000010076 */
[----:B------:R-:W-:-:S03]  /*ccb0*/  FMUL.FTZ R88, R213, R127 ;  /* 0x0000007fd5587220 */ /* 0x000fc60000410000 */
[----:B------:R-:W-:Y:S01]  /*ccc0*/  FADD.FTZ R59, R118, R59 ;  /* 0x0000003b763b7221 */ /* 0x000fe20000010000 */
[----:B------:R-:W-:-:S04]  /*ccd0*/  FFMA.FTZ R108, R215, R159, R88 ;  /* 0x0000009fd76c7223 */ /* 0x000fc80000010058 */
[-C--:B------:R-:W-:Y:S01]  /*cce0*/  FFMA.FTZ R130, R23, R108.reuse, R130 ;  /* 0x0000006c17827223 */ /* 0x080fe20000010082 */
[----:B------:R-:W-:-:S03]  /*ccf0*/  FFMA.FTZ R73, R42, R108, R73 ;  /* 0x0000006c2a497223 */ /* 0x000fc60000010049 */
[----:B------:R-:W-:Y:S01]  /*cd00*/  FADD.FTZ R63, R130, R63 ;  /* 0x0000003f823f7221 */ /* 0x000fe20000010000 */
[----:B0-----:R-:W-:Y:S01]  /*cd10*/  FADD.FTZ R88, R113, R92 ;  /* 0x0000005c71587221 */ /* 0x001fe20000010000 */
[----:B------:R-:W-:Y:S01]  /*cd20*/  FMUL.FTZ R92, R217, R121 ;  /* 0x00000079d95c7220 */ /* 0x000fe20000410000 */
[----:B-1----:R-:W-:-:S03]  /*cd30*/  FADD.FTZ R89, R114, R89 ;  /* 0x0000005972597221 */ /* 0x002fc60000010000 */
[----:B------:R-:W-:Y:S02]  /*cd40*/  FFMA.FTZ R157, R219, R157, R92 ;  /* 0x0000009ddb9d7223 */ /* 0x000fe4000001005c */
[----:B------:R0:W-:Y:S02]  /*cd50*/  @!P3 STS.64 [UR25+0x4208], R88 ;  /* 0x00420858ff00b988 */ /* 0x0001e40008000a19 */
[-C--:B------:R-:W-:Y:S01]  /*cd60*/  FFMA.FTZ R92, R22, R157.reuse, R109 ;  /* 0x0000009d165c7223 */ /* 0x080fe2000001006d */
[----:B------:R-:W-:-:S03]  /*cd70*/  FFMA.FTZ R71, R40, R157, R71 ;  /* 0x0000009d28477223 */ /* 0x000fc60000010047 */
[----:B------:R-:W-:Y:S01]  /*cd80*/  FADD.FTZ R65, R92, R65 ;  /* 0x000000415c417221 */ /* 0x000fe20000010000 */
[----:B0-----:R-:W-:Y:S02]  /*cd90*/  FSEL R88, R113, R88, P2 ;  /* 0x0000005871587208 */ /* 0x001fe40001000000 */
[----:B------:R-:W-:Y:S01]  /*cda0*/  FSEL R89, R114, R89, P2 ;  /* 0x0000005972597208 */ /* 0x000fe20001000000 */
[----:B------:R-:W-:Y:S06]  /*cdb0*/  BAR.SYNC.DEFER_BLOCKING 0x0 ;  /* 0x0000000000007b1d */ /* 0x000fec0000010000 */
[----:B------:R-:W-:Y:S05]  /*cdc0*/  @P4 BRA `(.L_x_13534) ;  /* 0x00000000001c4947 */ /* 0x000fea0003800000 */
[----:B------:R-:W-:Y:S02]  /*cdd0*/  UISETP.NE.AND UP0, UPT, UR19, UR44, UPT ;  /* 0x0000002c1300728c */ /* 0x000fe4000bf05270 */
[----:B------:R-:W-:-:S04]  /*cde0*/  ULEA UR30, UR8, UR25, 0x3 ;  /* 0x00000019081e7291 */ /* 0x000fc8000f8e18ff */
[----:B------:R-:W-:-:S13]  /*cdf0*/  PLOP3.LUT P2, PT, PT, PT, UP0, 0x80, 0x8 ;  /* 0x000000000008781c */ /* 0x000fda0003f4f008 */
[----:B------:R-:W0:Y:S02]  /*ce00*/  @P2 LDS.64 R90, [UR30+0x6750] ;  /* 0x0067501eff5a2984 */ /* 0x000e240008000a00 */
[----:B0-----:R-:W-:Y:S01]  /*ce10*/  @P2 FADD.FTZ R88, R88, R90 ;  /* 0x0000005a58582221 */ /* 0x001fe20000010000 */
[----:B------:R-:W-:-:S05]  /*ce20*/  @P2 FADD.FTZ R89, R89, R91 ;  /* 0x0000005b59592221 */ /* 0x000fca0000010000 */
[----:B------:R0:W-:Y:S02]  /*ce30*/  STS.64 [UR30+0x6750], R88 ;  /* 0x00675058ff007988 */ /* 0x0001e40008000a1e */
.L_x_13534:
[----:B------:R-:W-:Y:S05]  /*ce40*/  BSYNC.RECONVERGENT B0 ;  /* 0x0000000000007941 */ /* 0x000fea0003800200 */
.L_x_13533:
[----:B------:R-:W-:-:S04]  /*ce50*/  UIADD3 UR8, UPT, UPT, UR8, 0x1, URZ ;  /* 0x0000000108087890 */ /* 0x000fc8000fffe0ff */
[----:B------:R-:W-:-:S09]  /*ce60*/  UISETP.GE.AND UP0, UPT, UR8, UR45, UPT ;  /* 0x0000002d0800728c */ /* 0x000fd2000bf06270 */
[----:B------:R-:W-:Y:S05]  /*ce70*/  BRA.U !UP0, `(.L_x_13535) ;  /* 0xffffff59083c7547 */ /* 0x000fea000b83ffff */
.L_x_13455:
[----:B------:R-:W-:Y:S01]  /*ce80*/  BAR.SYNC.DEFER_BLOCKING 0x0 ;  /* 0x0000000000007b1d */ /* 0x000fe20000010000 */
[----:B------:R-:W-:Y:S01]  /*ce90*/  ULEA UR30, UR19, 0xfffffe00, 0x9 ;  /* 0xfffffe00131e7891 */ /* 0x000fe2000f8e48ff */
[----:B------:R-:W-:Y:S01]  /*cea0*/  ISETP.NE.AND P0, PT, R3, RZ, PT ;  /* 0x000000ff0300720c */ /* 0x000fe20003f05270 */
[----:B------:R-:W-:Y:S01]  /*ceb0*/  FADD.FTZ R2, R67, R2 ;  /* 0x0000000243027221 */ /* 0x000fe20000010000 */
[----:B------:R-:W-:Y:S01]  /*cec0*/  LOP3.LUT R24, R3, 0x1f, RZ, 0xc0, !PT ;  /* 0x0000001f03187812 */ /* 0x000fe200078ec0ff */
[----:B------:R-:W-:-:S03]  /*ced0*/  UIADD3 UR27, UPT, UPT, -UR30, UR27, URZ ;  /* 0x0000001b1e1b7290 */ /* 0x000fc6000fffe1ff */
[----:B------:R-:W1:Y:S01]  /*cee0*/  S2UR UR36, SR_CTAID.X ;  /* 0x00000000002479c3 */ /* 0x000e620000002500 */
[----:B------:R-:W1:Y:S01]  /*cef0*/  LDCU.64 UR32, c[0x0][0x4f8] ;  /* 0x00009f00ff2077ac */ /* 0x000e620008000a00 */
[----:B------:R-:W-:Y:S01]  /*cf00*/  SHF.L.U32 R3, R3, 0x4, RZ ;  /* 0x0000000403037819 */ /* 0x000fe200000006ff */
[----:B------:R-:W-:Y:S01]  /*cf10*/  FADD.FTZ R2, R2, R65 ;  /* 0x0000004102027221 */ /* 0x000fe20000010000 */
[----:B------:R-:W-:Y:S01]  /*cf20*/  MOV R30, UR27 ;  /* 0x0000001b001e7c02 */ /* 0x000fe20008000f00 */
[----:B------:R-:W2:Y:S01]  /*cf30*/  LDCU.64 UR34, c[0x0][0x500] ;  /* 0x0000a000ff2277ac */ /* 0x000ea20008000a00 */
[----:B------:R-:W-:Y:S02]  /*cf40*/  LOP3.LUT R21, R24, 0x3e00, R3, 0xf8, !PT ;  /* 0x00003e0018157812 */ /* 0x000fe400078ef803 */
[----:B------:R-:W2:Y:S01]  /*cf50*/  S2UR UR8, SR_CTAID.Y ;  /* 0x00000000000879c3 */ /* 0x000ea20000002600 */
[----:B------:R-:W-:Y:S01]  /*cf60*/  FADD.FTZ R2, R2, R63 ;  /* 0x0000003f02027221 */ /* 0x000fe20000010000 */
[----:B------:R-:W-:Y:S01]  /*cf70*/  USHF.R.S32.HI UR31, URZ, 0x1f, UR30 ;  /* 0x0000001fff1f7899 */ /* 0x000fe2000801141e */
[C---:B0-----:R-:W-:Y:S01]  /*cf80*/  LOP3.LUT R89, R21.reuse, 0x20, RZ, 0xfc, !PT ;  /* 0x0000002015597812 */ /* 0x041fe200078efcff */
[----:B------:R-:W-:Y:S01]  /*cf90*/  UIADD3 UR24, UP0, UPT, UR24, -0x1000, URZ ;  /* 0xfffff00018187890 */ /* 0x000fe2000ff1e0ff */
[C---:B------:R-:W-:Y:S01]  /*cfa0*/  LOP3.LUT R91, R21.reuse, 0x40, RZ, 0xfc, !PT ;  /* 0x00000040155b7812 */ /* 0x040fe200078efcff */
[----:B------:R-:W-:Y:S01]  /*cfb0*/  FADD.FTZ R2, R2, R61 ;  /* 0x0000003d02027221 */ /* 0x000fe20000010000 */
[C---:B------:R-:W-:Y:S01]  /*cfc0*/  LOP3.LUT R93, R21.reuse, 0x60, RZ, 0xfc, !PT ;  /* 0x00000060155d7812 */ /* 0x040fe200078efcff */
[----:B------:R-:W-:Y:S01]  /*cfd0*/  UIADD3.X UR22, UPT, UPT, UR22, -0x1, URZ, UP0, !UPT ;  /* 0xffffffff16167890 */ /* 0x000fe200087fe4ff */
[C---:B------:R-:W-:Y:S01]  /*cfe0*/  LOP3.LUT R95, R21.reuse, 0x80, RZ, 0xfc, !PT ;  /* 0x00000080155f7812 */ /* 0x040fe200078efcff */
[----:B------:R-:W-:Y:S01]  /*cff0*/  STS [R20], R69 ;  /* 0x0000004514007388 */ /* 0x000fe20000000800 */
[C---:B------:R-:W-:Y:S01]  /*d000*/  LOP3.LUT R109, R21.reuse, 0x160, RZ, 0xfc, !PT ;  /* 0x00000160156d7812 */ /* 0x040fe200078efcff */
[----:B------:R-:W-:Y:S01]  /*d010*/  FADD.FTZ R2, R2, R59 ;  /* 0x0000003b02027221 */ /* 0x000fe20000010000 */
[C---:B------:R-:W-:Y:S01]  /*d020*/  LOP3.LUT R111, R21.reuse, 0x180, RZ, 0xfc, !PT ;  /* 0x00000180156f7812 */ /* 0x040fe200078efcff */
[----:B------:R-:W-:Y:S01]  /*d030*/  STS [R20+0x4], R71 ;  /* 0x0000044714007388 */ /* 0x000fe20000000800 */
[C---:B------:R-:W-:Y:S01]  /*d040*/  LOP3.LUT R113, R21.reuse, 0x1a0, RZ, 0xfc, !PT ;  /* 0x000001a015717812 */ /* 0x040fe200078efcff */
[----:B-1----:R-:W-:Y:S01]  /*d050*/  UIMAD.WIDE.U32 UR10, UR36, UR32, UR30 ;  /* 0x00000020240a72a5 */ /* 0x002fe2000f8e001e */
[C---:B------:R-:W-:Y:S01]  /*d060*/  LOP3.LUT R115, R21.reuse, 0x1c0, RZ, 0xfc, !PT ;  /* 0x000001c015737812 */ /* 0x040fe200078efcff */
[----:B------:R-:W-:Y:S01]  /*d070*/  STS [R20+0x8], R73 ;  /* 0x0000084914007388 */ /* 0x000fe20000000800 */
[----:B------:R-:W-:Y:S01]  /*d080*/  LOP3.LUT R117, R21, 0x1e0, RZ, 0xfc, !PT ;  /* 0x000001e015757812 */ /* 0x000fe200078efcff */
[----:B------:R-:W-:Y:S01]  /*d090*/  UIMAD UR11, UR36, UR33, UR11 ;  /* 0x00000021240b72a4 */ /* 0x000fe2000f8e020b */
[----:B------:R-:W-:Y:S01]  /*d0a0*/  FADD.FTZ R2, R2, R57 ;  /* 0x0000003902027221 */ /* 0x000fe20000010000 */
[----:B------:R-:W-:Y:S01]  /*d0b0*/  STS [R20+0xc], R75 ;  /* 0x00000c4b14007388 */ /* 0x000fe20000000800 */
[----:B------:R-:W0:Y:S02]  /*d0c0*/  LDCU.64 UR32, c[0x0][0x550] ;  /* 0x0000aa00ff2077ac */ /* 0x000e240008000a00 */
[----:B------:R-:W-:Y:S01]  /*d0d0*/  FADD.FTZ R2, R2, R55 ;  /* 0x0000003702027221 */ /* 0x000fe20000010000 */
[----:B------:R-:W-:Y:S01]  /*d0e0*/  STS [R20+0x10], R77 ;  /* 0x0000104d14007388 */ /* 0x000fe20000000800 */
[----:B--2---:R-:W-:-:S02]  /*d0f0*/  UIMAD UR27, UR8, UR35, URZ ;  /* 0x00000023081b72a4 */ /* 0x004fc4000f8e02ff */
[----:B------:R-:W-:Y:S01]  /*d100*/  UIMAD.WIDE.U32 UR10, UR8, UR34, UR10 ;  /* 0x00000022080a72a5 */ /* 0x000fe2000f8e000a */
[----:B------:R-:W-:Y:S01]  /*d110*/  STS [R20+0x14], R79 ;  /* 0x0000144f14007388 */ /* 0x000fe20000000800 */
[----:B------:R-:W1:Y:S01]  /*d120*/  LDCU.64 UR34, c[0x0][0x560] ;  /* 0x0000ac00ff2277ac */ /* 0x000e620008000a00 */
[----:B------:R-:W-:Y:S01]  /*d130*/  FADD.FTZ R2, R2, R53 ;  /* 0x0000003502027221 */ /* 0x000fe20000010000 */
[----:B------:R-:W-:Y:S01]  /*d140*/  MOV R28, UR27 ;  /* 0x0000001b001c7c02 */ /* 0x000fe20008000f00 */
[----:B------:R-:W-:Y:S01]  /*d150*/  STS [R20+0x18], R81 ;  /* 0x0000185114007388 */ /* 0x000fe20000000800 */
[----:B------:R-:W-:Y:S01]  /*d160*/  IADD3 R3, P5, PT, R21, UR10, RZ ;  /* 0x0000000a15037c10 */ /* 0x000fe2000ffbe0ff */
[----:B------:R-:W-:Y:S02]  /*d170*/  UISETP.GT.AND UP0, UPT, UR19, 0x1, UPT ;  /* 0x000000011300788c */ /* 0x000fe4000bf04270 */
[----:B------:R-:W-:Y:S01]  /*d180*/  STS [R20+0x1c], R83 ;  /* 0x00001c5314007388 */ /* 0x000fe20000000800 */
[----:B------:R-:W-:Y:S01]  /*d190*/  IADD3.X R28, PT, PT, R28, UR11, RZ, P5, !PT ;  /* 0x0000000b1c1c7c10 */ /* 0x000fe2000affe4ff */
[----:B------:R-:W2:Y:S01]  /*d1a0*/  LDCU.64 UR10, c[0x0][0x518] ;  /* 0x0000a300ff0a77ac */ /* 0x000ea20008000a00 */
[----:B0-----:R-:W-:Y:S01]  /*d1b0*/  LEA R22, P5, R3, UR32, 0x2 ;  /* 0x0000002003167c11 */ /* 0x001fe2000f8a10ff */
[----:B------:R-:W-:Y:S01]  /*d1c0*/  STS [R20+0x20], R85 ;  /* 0x0000205514007388 */ /* 0x000fe20000000800 */
[----:B------:R-:W-:-:S02]  /*d1d0*/  UIADD3 UR26, UP1, UPT, UR26, -0x1000, URZ ;  /* 0xfffff0001a1a7890 */ /* 0x000fc4000ff3e0ff */
[----:B------:R-:W-:Y:S01]  /*d1e0*/  LEA.HI.X R23, R3, UR33, R28, 0x2, P5 ;  /* 0x0000002103177c11 */ /* 0x000fe2000a8f141c */
[----:B------:R-:W-:Y:S01]  /*d1f0*/  STS [R20+0x24], R87 ;  /* 0x0000245714007388 */ /* 0x000fe20000000800 */
[----:B------:R-:W0:Y:S03]  /*d200*/  LDCU.64 UR32, c[0x0][0x520] ;  /* 0x0000a400ff2077ac */ /* 0x000e260008000a00 */
[----:B------:R5:W-:Y:S01]  /*d210*/  STS [R20+0x28], R97 ;  /* 0x0000286114007388 */ /* 0x000be20000000800 */
[----:B------:R-:W-:Y:S02]  /*d220*/  UIADD3 UR20, UP2, UPT, UR20, -0x800, URZ ;  /* 0xfffff80014147890 */ /* 0x000fe4000ff5e0ff */
[----:B------:R-:W-:Y:S01]  /*d230*/  UIADD3 UR9, UP3, UPT, UR9, -0x800, URZ ;  /* 0xfffff80009097890 */ /* 0x000fe2000ff7e0ff */
[----:B------:R3:W-:Y:S01]  /*d240*/  STS [R20+0x2c], R99 ;  /* 0x00002c6314007388 */ /* 0x0007e20000000800 */
[----:B------:R-:W-:-:S02]  /*d250*/  UIADD3 UR14, UP4, UPT, UR14, -0x800, URZ ;  /* 0xfffff8000e0e7890 */ /* 0x000fc4000ff9e0ff */
[----:B------:R-:W-:Y:S01]  /*d260*/  UIADD3.X UR23, UPT, UPT, UR23, -0x1, URZ, UP1, !UPT ;  /* 0xffffffff17177890 */ /* 0x000fe20008ffe4ff */
[----:B------:R4:W-:Y:S01]  /*d270*/  STS [R20+0x30], R101 ;  /* 0x0000306514007388 */ /* 0x0009e20000000800 */
[----:B--2---:R-:W-:Y:S01]  /*d280*/  UIMAD.WIDE.U32 UR30, UR36, UR10, UR30 ;  /* 0x0000000a241e72a5 */ /* 0x004fe2000f8e001e */
[C---:B-----5:R-:W-:Y:S01]  /*d290*/  LOP3.LUT R97, R21.reuse, 0xa0, RZ, 0xfc, !PT ;  /* 0x000000a015617812 */ /* 0x060fe200078efcff */
[----:B------:R-:W-:Y:S01]  /*d2a0*/  UIADD3.X UR21, UPT, UPT, UR21, -0x1, URZ, UP2, !UPT ;  /* 0xffffffff15157890 */ /* 0x000fe200097fe4ff */
[----:B------:R2:W-:Y:S01]  /*d2b0*/  STS [R20+0x34], R103 ;  /* 0x0000346714007388 */ /* 0x0005e20000000800 */
[----:B------:R-:W-:Y:S01]  /*d2c0*/  UIMAD UR11, UR36, UR11, UR31 ;  /* 0x0000000b240b72a4 */ /* 0x000fe2000f8e021f */
[C---:B---3--:R-:W-:Y:S01]  /*d2d0*/  LOP3.LUT R99, R21.reuse, 0xc0, RZ, 0xfc, !PT ;  /* 0x000000c015637812 */ /* 0x048fe200078efcff */
[----:B------:R-:W-:Y:S01]  /*d2e0*/  UIADD3.X UR12, UPT, UPT, UR12, -0x1, URZ, UP3, !UPT ;  /* 0xffffffff0c0c7890 */ /* 0x000fe20009ffe4ff */
[----:B------:R3:W-:Y:S01]  /*d2f0*/  STS [R20+0x38], R105 ;  /* 0x0000386914007388 */ /* 0x0007e20000000800 */
[----:B------:R-:W-:Y:S01]  /*d300*/  UMOV UR10, UR30 ;  /* 0x0000001e000a7c82 */ /* 0x000fe20008000000 */
[----:B----4-:R-:W-:Y:S01]  /*d310*/  LOP3.LUT R101, R21, 0xe0, RZ, 0xfc, !PT ;  /* 0x000000e015657812 */ /* 0x010fe200078efcff */
[----:B0-----:R-:W-:Y:S01]  /*d320*/  UIMAD.WIDE.U32 UR10, UR8, UR32, UR10 ;  /* 0x00000020080a72a5 */ /* 0x001fe2000f8e000a */
[----:B------:R0:W-:Y:S01]  /*d330*/  STS [R20+0x3c], R107 ;  /* 0x00003c6b14007388 */ /* 0x0001e20000000800 */
[----:B------:R-:W-:-:S03]  /*d340*/  NOP ;  /* 0x0000000000007918 */ /* 0x000fc60000000000 */
[----:B------:R-:W-:Y:S01]  /*d350*/  LDS R25, [R4] ;  /* 0x0000000004197984 */ /* 0x000fe20000000800 */
[C---:B--2---:R-:W-:Y:S01]  /*d360*/  LOP3.LUT R103, R21.reuse, 0x100, RZ, 0xfc, !PT ;  /* 0x0000010015677812 */ /* 0x044fe200078efcff */
[----:B------:R-:W-:Y:S01]  /*d370*/  UIMAD UR11, UR8, UR33, UR11 ;  /* 0x00000021080b72a4 */ /* 0x000fe2000f8e020b */
[C---:B---3--:R-:W-:Y:S01]  /*d380*/  LOP3.LUT R105, R21.reuse, 0x120, RZ, 0xfc, !PT ;  /* 0x0000012015697812 */ /* 0x048fe200078efcff */
[----:B------:R-:W-:Y:S01]  /*d390*/  LDS R27, [R5+0x80] ;  /* 0x00008000051b7984 */ /* 0x000fe20000000800 */
[C---:B0-----:R-:W-:Y:S01]  /*d3a0*/  LOP3.LUT R107, R21.reuse, 0x140, RZ, 0xfc, !PT ;  /* 0x00000140156b7812 */ /* 0x041fe200078efcff */
[----:B------:R-:W-:Y:S02]  /*d3b0*/  UIADD3.X UR13, UPT, UPT, UR13, -0x1, URZ, UP4, !UPT ;  /* 0xffffffff0d0d7890 */ /* 0x000fe4000a7fe4ff */
        /* <DEDUP_REMOVED lines=67> */
[----:B------:R0:W-:Y:S04]  /*d7f0*/  LDS R23, [R4] ;  /* 0x0000000004177984 */ /* 0x0001e80000000800 */
[----:B------:R-:W-:Y:S04]  /*d800*/  LDS R5, [R5+0x80] ;  /* 0x0000800005057984 */ /* 0x000fe80000000800 */
[----:B------:R-:W-:Y:S01]  /*d810*/  LDS R25, [R6+0x100] ;  /* 0x0001000006197984 */ /* 0x000fe20000000800 */
[----:B0-----:R-:W-:-:S03]  /*d820*/  FADD.FTZ R4, R2, R51 ;  /* 0x0000003302047221 */ /* 0x001fc60000010000 */
[----:B------:R-:W-:Y:S01]  /*d830*/  LDS R7, [R7+0x180] ;  /* 0x0001800007077984 */ /* 0x000fe20000000800 */
[----:B------:R-:W-:-:S03]  /*d840*/  FADD.FTZ R4, R4, R49 ;  /* 0x0000003104047221 */ /* 0x000fc60000010000 */
[----:B------:R0:W-:Y:S01]  /*d850*/  LDS R27, [R8+0x200] ;  /* 0x00020000081b7984 */ /* 0x0001e20000000800 */
[----:B------:R-:W-:-:S03]  /*d860*/  FADD.FTZ R4, R4, R47 ;  /* 0x0000002f04047221 */ /* 0x000fc60000010000 */
[----:B------:R-:W-:Y:S01]  /*d870*/  LDS R9, [R9+0x280] ;  /* 0x0002800009097984 */ /* 0x000fe20000000800 */
[----:B------:R-:W-:-:S03]  /*d880*/  FADD.FTZ R4, R4, R45 ;  /* 0x0000002d04047221 */ /* 0x000fc60000010000 */
[----:B------:R-:W-:Y:S01]  /*d890*/  LDS R29, [R10+0x300] ;  /* 0x000300000a1d7984 */ /* 0x000fe20000000800 */
        /* <DEDUP_REMOVED lines=16> */
[----:B0-----:R-:W-:Y:S02]  /*d9a0*/  IADD3.X R8, PT, PT, RZ, UR11, RZ, P0, !PT ;  /* 0x0000000bff087c10 */ /* 0x001fe400087fe4ff */
        /* <DEDUP_REMOVED lines=36> */
[----:B0-----:R-:W-:Y:S01]  /*dbf0*/  FADD.FTZ R2, R4, R37 ;  /* 0x0000002504027221 */ /* 0x001fe20000010000 */
[----:B------:R-:W-:Y:S06]  /*dc00*/  BRA.U UP0, `(.L_x_13536) ;  /* 0xffffff2d00b07547 */ /* 0x000fec000b83ffff */
.L_x_13454:
        /* <DEDUP_REMOVED lines=16> */
[----:B0-----:R-:W-:-:S05]  /*dd10*/  @P0 FADD R4, R3, R4 ;  /* 0x0000000403040221 */ /* 0x001fca0000000000 */
        /* <DEDUP_REMOVED lines=16> */
.L_x_13538:
[----:B------:R-:W-:Y:S05]  /*de20*/  BSYNC.RECONVERGENT B0 ;  /* 0x0000000000007941 */ /* 0x000fea0003800200 */
.L_x_13537:
[----:B------:R-:W-:Y:S01]  /*de30*/  UISETP.NE.U32.AND UP0, UPT, UR10, URZ, UPT ;  /* 0x000000ff0a00728c */ /* 0x000fe2000bf05070 */
[----:B-1----:R-:W-:-:S03]  /*de40*/  ISETP.GE.AND P0, PT, R10, UR16, PT ;  /* 0x000000100a007c0c */ /* 0x002fc6000bf06270 */
[----:B------:R-:W-:-:S09]  /*de50*/  UISETP.NE.AND.EX UP0, UPT, UR11, URZ, UPT, UP0 ;  /* 0x000000ff0b00728c */ /* 0x000fd2000bf05300 */
[----:B------:R-:W-:Y:S05]  /*de60*/  BRA.U !UP0, `(.L_x_13539) ;  /* 0x0000000108707547 */ /* 0x000fea000b800000 */
[----:B------:R-:W-:Y:S06]  /*de70*/  BAR.SYNC.DEFER_BLOCKING 0x0 ;  /* 0x0000000000007b1d */ /* 0x000fec0000010000 */
[----:B------:R-:W-:Y:S01]  /*de80*/  BSSY.RECONVERGENT B0, `(.L_x_13539) ;  /* 0x000001a000007945 */ /* 0x000fe20003800200 */
[----:B------:R-:W1:Y:S01]  /*de90*/  SHFL.DOWN P1, R3, R2, 0x1, 0x1f ;  /* 0x08201f0002037f89 */ /* 0x000e620000020000 */
[----:B------:R-:W3:Y:S01]  /*dea0*/  S2R R6, SR_LANEID ;  /* 0x0000000000067919 */ /* 0x000ee20000000000 */
[----:B-1----:R-:W-:-:S05]  /*deb0*/  @P1 FADD R3, R3, R2 ;  /* 0x0000000203031221 */ /* 0x002fca0000000000 */
[----:B0-----:R-:W0:Y:S01]  /*dec0*/  SHFL.DOWN P1, R0, R3, 0x2, 0x1f ;  /* 0x08401f0003007f89 */ /* 0x001e220000020000 */
[----:B---3--:R-:W-:Y:S02]  /*ded0*/  ISETP.NE.AND P2, PT, R6, RZ, PT ;  /* 0x000000ff0600720c */ /* 0x008fe40003f45270 */
[----:B------:R-:W1:Y:S11]  /*dee0*/  S2R R6, SR_TID.X ;  /* 0x0000000000067919 */ /* 0x000e760000002100 */
[----:B------:R-:W3:Y:S01]  /*def0*/  @!P2 S2R R9, SR_CgaCtaId ;  /* 0x000000000009a919 */ /* 0x000ee20000008800 */
[----:B------:R-:W-:Y:S01]  /*df00*/  @!P2 MOV R2, 0x400 ;  /* 0x000004000002a802 */ /* 0x000fe20000000f00 */
[----:B0-----:R-:W-:-:S05]  /*df10*/  @P1 FADD R0, R3, R0 ;  /* 0x0000000003001221 */ /* 0x001fca0000000000 */
[----:B--2---:R-:W0:Y:S01]  /*df20*/  SHFL.DOWN P1, R5, R0, 0x4, 0x1f ;  /* 0x08801f0000057f89 */ /* 0x004e220000020000 */
[----:B---3--:R-:W-:Y:S01]  /*df30*/  @!P2 LEA R2, R9, R2, 0x18 ;  /* 0x000000020902a211 */ /* 0x008fe200078ec0ff */
[----:B0-----:R-:W-:-:S05]  /*df40*/  @P1 FADD R5, R0, R5 ;  /* 0x0000000500051221 */ /* 0x001fca0000000000 */
[----:B------:R-:W0:Y:S02]  /*df50*/  SHFL.DOWN P1, R4, R5, 0x8, 0x1f ;  /* 0x09001f0005047f89 */ /* 0x000e240000020000 */
[----:B0-----:R-:W-:-:S05]  /*df60*/  @P1 FADD R4, R5, R4 ;  /* 0x0000000405041221 */ /* 0x001fca0000000000 */
[----:B------:R-:W0:Y:S02]  /*df70*/  SHFL.DOWN P1, R7, R4, 0x10, 0x1f ;  /* 0x0a001f0004077f89 */ /* 0x000e240000020000 */
[----:B0-----:R-:W-:Y:S01]  /*df80*/  @P1 FADD R7, R4, R7 ;  /* 0x0000000704071221 */ /* 0x001fe20000000000 */
[----:B-1----:R-:W-:-:S04]  /*df90*/  ISETP.NE.AND P1, PT, R6, RZ, PT ;  /* 0x000000ff0600720c */ /* 0x002fc80003f25270 */
[----:B------:R0:W-:Y:S01]  /*dfa0*/  @!P2 STS [R2+0x4204], R7 ;  /* 0x004204070200a388 */ /* 0x0001e20000000800 */
[----:B------:R-:W-:Y:S08]  /*dfb0*/  BAR.SYNC.DEFER_BLOCKING 0x0 ;  /* 0x0000000000007b1d */ /* 0x000ff00000010000 */
[----:B------:R-:W-:Y:S05]  /*dfc0*/  @P1 BRA `(.L_x_13540) ;  /* 0x0000000000141947 */ /* 0x000fea0003800000 */
[----:B------:R-:W-:-:S04]  /*dfd0*/  ULEA UR4, UP0, UR8, UR10, 0x2 ;  /* 0x0000000a08047291 */ /* 0x000fc8000f8010ff */
[----:B------:R-:W-:Y:S02]  /*dfe0*/  ULEA.HI.X UR5, UR8, UR11, URZ, 0x2, UP0 ;  /* 0x0000000b08057291 */ /* 0x000fe400080f14ff */
[----:B0-----:R-:W-:-:S04]  /*dff0*/  MOV R2, UR4 ;  /* 0x0000000400027c02 */ /* 0x001fc80008000f00 */
[----:B------:R-:W-:-:S05]  /*e000*/  MOV R3, UR5 ;  /* 0x0000000500037c02 */ /* 0x000fca0008000f00 */
[----:B------:R1:W-:Y:S02]  /*e010*/  REDG.E.ADD.F32.FTZ.RN.STRONG.GPU desc[UR28][R2.64], R7 ;  /* 0x00000007020079a6 */ /* 0x0003e4000c12f31c */
.L_x_13540:
[----:B------:R-:W-:Y:S05]  /*e020*/  BSYNC.RECONVERGENT B0 ;  /* 0x0000000000007941 */ /* 0x000fea0003800200 */
.L_x_13539:
[----:B------:R-:W-:Y:S05]  /*e030*/  @P0 EXIT ;  /* 0x000000000000094d */ /* 0x000fea0003800000 */
[----:B------:R-:W3:Y:S01]  /*e040*/  S2UR UR9, SR_CgaCtaId ;  /* 0x00000000000979c3 */ /* 0x000ee20000008800 */
[----:B------:R-:W4:Y:S01]  /*e050*/  LDCU.64 UR6, c[0x0][0x4a8] ;  /* 0x00009500ff0677ac */ /* 0x000f220008000a00 */
[----:B012---:R-:W-:Y:S01]  /*e060*/  MOV R7, R10 ;  /* 0x0000000a00077202 */ /* 0x007fe20000000f00 */
[----:B------:R-:W0:Y:S01]  /*e070*/  LDCU UR10, c[0x0][0x360] ;  /* 0x00006c00ff0a77ac */ /* 0x000e220008000800 */
[----:B------:R-:W1:Y:S01]  /*e080*/  LDCU.64 UR12, c[0x0][0x4b0] ;  /* 0x00009600ff0c77ac */ /* 0x000e620008000a00 */
[----:B------:R-:W2:Y:S01]  /*e090*/  LDCU.64 UR14, c[0x0][0x530] ;  /* 0x0000a600ff0e77ac */ /* 0x000ea20008000a00 */
[----:B----4-:R-:W-:-:S03]  /*e0a0*/  UIMAD.WIDE.U32 UR4, UR8, UR6, URZ ;  /* 0x00000006080472a5 */ /* 0x010fc6000f8e00ff */
[----:B------:R-:W-:Y:S01]  /*e0b0*/  UMOV UR6, 0x400 ;  /* 0x0000040000067882 */ /* 0x000fe20000000000 */
[----:B------:R-:W-:Y:S02]  /*e0c0*/  UIMAD UR8, UR8, UR7, UR5 ;  /* 0x00000007080872a4 */ /* 0x000fe4000f8e0205 */
[----:B0123--:R-:W-:-:S12]  /*e0d0*/  ULEA UR6, UR9, UR6, 0x18 ;  /* 0x0000000609067291 */ /* 0x00ffd8000f8ec0ff */
.L_x_13541:
        /* <DEDUP_REMOVED lines=19> */
.L_x_13542:
        /* <DEDUP_REMOVED lines=15> */
.L_x_18732:


//--------------------- .text._Z25selective_scan_bwd_kernelI32Selective_Scan_bwd_kernel_traitsILi32ELi16ELb0ELb1ELb1ELb0ELb1EfN3c107complexIfEEEEv12SSMParamsBwd --------------------------
	.section	.text._Z25selective_scan_bwd_kernelI32Selective_Scan_bwd_kernel_traitsILi32ELi16ELb0ELb1ELb1ELb0ELb1EfN3c107complexIfEEEEv12SSMParamsBwd,"ax",@progbits
	.align	128
        .global         _Z25selective_scan_bwd_kernelI32Selective_Scan_bwd_kernel_traitsILi32ELi16ELb0ELb1ELb1ELb0ELb1EfN3c107complexIfEEEEv12SSMParamsBwd
        .type           _Z25selective_scan_bwd_kernelI32Selective_Scan_bwd_kernel_traitsILi32ELi16ELb0ELb1ELb1ELb0ELb1EfN3c107complexIfEEEEv12SSMParamsBwd,@function
        .size           _Z25selective_scan_bwd_kernelI32Selective_Scan_bwd_kernel_traitsILi32ELi16ELb0ELb1ELb1ELb0ELb1EfN3c107complexIfEEEEv12SSMParamsBwd,(.L_x_18733 - _Z25selective_scan_bwd_kernelI32Selective_Scan_bwd_kernel_traitsILi32ELi16ELb0ELb1ELb1ELb0ELb1EfN3c107complexIfEEEEv12SSMParamsBwd)
        .other          _Z25selective_scan_bwd_kernelI32Selective_Scan_bwd_kernel_traitsILi32ELi16ELb0ELb1ELb1ELb0ELb1EfN3c107complexIfEEEEv12SSMParamsBwd,@"STO_CUDA_ENTRY STV_DEFAULT"
_Z25selective_scan_bwd_kernelI32Selective_Scan_bwd_kernel_traitsILi32ELi16ELb0ELb1ELb1ELb0ELb1EfN3c107complexIfEEEEv12SSMParamsBwd:
.text._Z25selective_scan_bwd_kernelI32Selective_Scan_bwd_kernel_traitsILi32ELi16ELb0ELb1ELb1ELb0ELb1EfN3c107complexIfEEEEv12SSMParamsBwd:
        /* <DEDUP_REMOVED lines=27> */
[----:B------:R-:W5:Y:S03]  /*01b0*/  LDCU.64 UR22, c[0x0][0x4b8] ;  /* 0x00009700ff1677ac */ /* 0x000f660008000a00 */
[----:B------:R-:W3:Y:S01]  /*01c0*/  @P1 LDG.E R4, desc[UR34][R4.64] ;  /* 0x0000002204041981 */ /* 0x000ee2000c1e1900 */
[----:B----4-:R-:W-:Y:S01]  /*01d0*/  MOV R0, UR28 ;  /* 0x0000001c00007c02 */ /* 0x010fe20008000f00 */
[----:B------:R-:W4:Y:S03]  /*01e0*/  S2UR UR6, SR_CTAID.X ;  /* 0x00000000000679c3 */ /* 0x000f260000002500 */
[----:B------:R-:W-:-:S04]  /*01f0*/  IABS R0, R0 ;  /* 0x0000000000007213 */ /* 0x000fc80000000000 */
        /* <DEDUP_REMOVED lines=11> */
[----:B--2---:R-:W-:-:S02]  /*02b0*/  ULEA UR16, UR32, 0xfffffe00, 0x9 ;  /* 0xfffffe0020107891 */ /* 0x004fc4000f8e48ff */
[----:B------:R-:W-:Y:S02]  /*02c0*/  UIMAD UR19, UR10, UR19, UR5 ;  /* 0x000000130a1372a4 */ /* 0x000fe4000f8e0205 */
[----:B------:R-:W-:Y:S02]  /*02d0*/  UIMAD UR18, UR10, UR27, UR9 ;  /* 0x0000001b0a1272a4 */ /* 0x000fe4000f8e0209 */
[----:B------:R-:W-:Y:S02]  /*02e0*/  UIADD3 UR9, UP0, UPT, UR16, UR4, URZ ;  /* 0x0000000410097290 */ /* 0x000fe4000ff1e0ff */
[----:B------:R-:W-:Y:S02]  /*02f0*/  USHF.R.S32.HI UR17, URZ, 0x1f, UR16 ;  /* 0x0000001fff117899 */ /* 0x000fe40008011410 */
[----:B------:R-:W-:Y:S02]  /*0300*/  UIADD3 UR8, UP2, UPT, UR16, UR8, URZ ;  /* 0x0000000810087290 */ /* 0x000fe4000ff5e0ff */
[----:B-1----:R-:W-:-:S02]  /*0310*/  ULEA UR11, UP1, UR9, UR12, 0x2 ;  /* 0x0000000c090b7291 */ /* 0x002fc4000f8210ff */
[----:B------:R-:W-:Y:S01]  /*0320*/  UIADD3.X UR12, UPT, UPT, UR17, UR19, URZ, UP0, !UPT ;  /* 0x00000013110c7290 */ /* 0x000fe200087fe4ff */
[----:B---3--:R-:W-:Y:S01]  /*0330*/  IADD3 R2, PT, PT, R0, 0xffffffe, RZ ;  /* 0x0ffffffe00027810 */ /* 0x008fe20007ffe0ff */
[----:B------:R-:W-:Y:S01]  /*0340*/  ULEA UR7, UP3, UR8, UR14, 0x2 ;  /* 0x0000000e08077291 */ /* 0x000fe2000f8610ff */
[----:B------:R-:W-:Y:S01]  /*0350*/  MOV R0, UR10 ;  /* 0x0000000a00007c02 */ /* 0x000fe20008000f00 */
[----:B------:R-:W-:Y:S02]  /*0360*/  UIADD3.X UR4, UPT, UPT, UR17, UR18, URZ, UP2, !UPT ;  /* 0x0000001211047290 */ /* 0x000fe400097fe4ff */
[----:B------:R-:W-:Y:S01]  /*0370*/  ULEA.HI.X UR12, UR9, UR13, UR12, 0x2, UP1 ;  /* 0x0000000d090c7291 */ /* 0x000fe200088f140c */
[----:B------:R-:W0:Y:S01]  /*0380*/  F2I.FTZ.U32.TRUNC.NTZ R2, R2 ;  /* 0x0000000200027305 */ /* 0x000e22000021f000 */
[----:B------:R-:W-:Y:S01]  /*0390*/  IABS R0, R0 ;  /* 0x0000000000007213 */ /* 0x000fe20000000000 */
[----:B------:R-:W-:Y:S01]  /*03a0*/  ULEA.HI.X UR13, UR8, UR15, UR4, 0x2, UP3 ;  /* 0x0000000f080d7291 */ /* 0x000fe200098f1404 */
[----:B------:R-:W1:Y:S02]  /*03b0*/  LDCU.64 UR14, c[0x0][0x498] ;  /* 0x00009300ff0e77ac */ /* 0x000e640008000a00 */
[----:B------:R-:W-:Y:S01]  /*03c0*/  R2UR UR20, R0 ;  /* 0x00000000001472ca */ /* 0x000fe200000e0000 */
[----:B------:R-:W-:Y:S01]  /*03d0*/  HFMA2 R0, -RZ, RZ, 0, 0 ;  /* 0x00000000ff007431 */ /* 0x000fe200000001ff */
[----:B------:R-:W-:Y:S01]  /*03e0*/  UMOV UR4, URZ ;  /* 0x000000ff00047c82 */ /* 0x000fe20008000000 */
[----:B------:R-:W2:Y:S01]  /*03f0*/  LDCU.64 UR18, c[0x0][0x4a0] ;  /* 0x00009400ff1277ac */ /* 0x000ea20008000a00 */
[----:B------:R-:W3:Y:S01]  /*0400*/  LDCU.64 UR26, c[0x0][0x4d8] ;  /* 0x00009b00ff1a77ac */ /* 0x000ee20008000a00 */
[----:B0-----:R-:W-:Y:S01]  /*0410*/  R2UR UR5, R2 ;  /* 0x00000000020572ca */ /* 0x001fe200000e0000 */
[----:B------:R-:W0:Y:S01]  /*0420*/  LDCU.64 UR24, c[0x0][0x3b0] ;  /* 0x00007600ff1877ac */ /* 0x000e220008000a00 */
[----:B------:R-:W-:-:S11]  /*0430*/  MOV R2, RZ ;  /* 0x000000ff00027202 */ /* 0x000fd60000000f00 */
[----:B------:R-:W-:-:S04]  /*0440*/  UIADD3 UR8, UPT, UPT, URZ, -UR5, URZ ;  /* 0x80000005ff087290 */ /* 0x000fc8000fffe0ff */
[----:B------:R-:W-:-:S04]  /*0450*/  UIMAD UR8, UR8, UR21, URZ ;  /* 0x00000015080872a4 */ /* 0x000fc8000f8e02ff */
[----:B------:R-:W-:-:S04]  /*0460*/  UIMAD.WIDE.U32 UR4, UR5, UR8, UR4 ;  /* 0x00000008050472a5 */ /* 0x000fc8000f8e0004 */
[----:B------:R-:W-:Y:S02]  /*0470*/  UIMAD.WIDE.U32 UR8, UR5, UR20, URZ ;  /* 0x00000014050872a5 */ /* 0x000fe4000f8e00ff */
[----:B-1----:R-:W-:Y:S02]  /*0480*/  UIMAD.WIDE.U32 UR4, UR6, UR14, URZ ;  /* 0x0000000e060472a5 */ /* 0x002fe4000f8e00ff */
[----:B---3--:R-:W-:Y:S02]  /*0490*/  USHF.R.U64 UR8, UR26, 0x1, UR27 ;  /* 0x000000011a087899 */ /* 0x008fe4000800121b */
[----:B------:R-:W-:Y:S01]  /*04a0*/  UIMAD UR5, UR6, UR15, UR5 ;  /* 0x0000000f060572a4 */ /* 0x000fe2000f8e0205 */
[----:B------:R-:W-:Y:S01]  /*04b0*/  UMOV UR30, UR9 ;  /* 0x00000009001e7c82 */ /* 0x000fe20008000000 */
[----:B------:R-:W-:Y:S02]  /*04c0*/  USHF.R.U32.HI UR9, URZ, 0x1, UR27 ;  /* 0x00000001ff097899 */ /* 0x000fe4000801161b */
[----:B------:R-:W-:-:S02]  /*04d0*/  UIADD3 UR14, UPT, UPT, -UR30, URZ, URZ ;  /* 0x000000ff1e0e7290 */ /* 0x000fc4000fffe1ff */
[----:B--2---:R-:W-:Y:S02]  /*04e0*/  UIMAD.WIDE.U32 UR4, UR10, UR18, UR4 ;  /* 0x000000120a0472a5 */ /* 0x004fe4000f8e0004 */
[----:B------:R-:W-:Y:S02]  /*04f0*/  UIMAD UR20, UR21, UR14, UR20 ;  /* 0x0000000e151472a4 */ /* 0x000fe4000f8e0214 */
[----:B------:R-:W-:Y:S02]  /*0500*/  UIMAD UR29, UR10, UR19, UR5 ;  /* 0x000000130a1d72a4 */ /* 0x000fe4000f8e0205 */
[----:B------:R-:W-:Y:S02]  /*0510*/  UISETP.GT.U32.AND UP1, UPT, UR21, UR20, UPT ;  /* 0x000000141500728c */ /* 0x000fe4000bf24070 */
[----:B------:R-:W-:Y:S02]  /*0520*/  ULOP3.LUT UR5, UR10, UR28, URZ, 0x3c, !UPT ;  /* 0x0000001c0a057292 */ /* 0x000fe4000f8e3cff */
[----:B0-----:R-:W-:-:S02]  /*0530*/  UIMAD.WIDE.U32 UR26, UR6, UR24, URZ ;  /* 0x00000018061a72a5 */ /* 0x001fc4000f8e00ff */
[----:B------:R-:W-:Y:S01]  /*0540*/  UISETP.GE.AND UP2, UPT, UR5, URZ, UPT ;  /* 0x000000ff0500728c */ /* 0x000fe2000bf46270 */
[----:B------:R-:W0:Y:S04]  /*0550*/  LDCU.64 UR18, c[0x0][0x4c0] ;  /* 0x00009800ff1277ac */ /* 0x000e280008000a00 */
[----:B------:R-:W-:Y:S02]  /*0560*/  @!UP1 UIADD3 UR20, UPT, UPT, UR20, -UR21, URZ ;  /* 0x8000001514149290 */ /* 0x000fe4000fffe0ff */
[----:B------:R-:W-:Y:S02]  /*0570*/  @!UP1 UIADD3 UR30, UPT, UPT, UR30, 0x1, URZ ;  /* 0x000000011e1e9890 */ /* 0x000fe4000fffe0ff */
[----:B------:R-:W-:Y:S02]  /*0580*/  UISETP.GE.U32.AND UP0, UPT, UR20, UR21, UPT ;  /* 0x000000151400728c */ /* 0x000fe4000bf06070 */
[----:B------:R-:W-:-:S02]  /*0590*/  UISETP.NE.AND UP1, UPT, UR28, URZ, UPT ;  /* 0x000000ff1c00728c */ /* 0x000fc4000bf25270 */
[----:B------:R-:W-:Y:S01]  /*05a0*/  UIMAD UR27, UR6, UR25, UR27 ;  /* 0x00000019061b72a4 */ /* 0x000fe2000f8e021b */
[----:B------:R-:W1:Y:S01]  /*05b0*/  LDCU.64 UR24, c[0x0][0x3c8] ;  /* 0x00007900ff1877ac */ /* 0x000e620008000a00 */
[----:B------:R-:W-:-:S05]  /*05c0*/  UIMAD.WIDE.U32 UR14, UR6, UR36, URZ ;  /* 0x00000024060e72a5 */ /* 0x000fca000f8e00ff */
[----:B------:R-:W-:Y:S02]  /*05d0*/  @UP0 UIADD3 UR30, UPT, UPT, UR30, 0x1, URZ ;  /* 0x000000011e1e0890 */ /* 0x000fe4000fffe0ff */
[----:B------:R-:W-:Y:S02]  /*05e0*/  UIMAD UR15, UR6, UR37, UR15 ;  /* 0x00000025060f72a4 */ /* 0x000fe4000f8e020f */
[----:B------:R-:W-:Y:S02]  /*05f0*/  @!UP2 UIADD3 UR30, UPT, UPT, -UR30, URZ, URZ ;  /* 0x000000ff1e1ea290 */ /* 0x000fe4000fffe1ff */
[----:B------:R-:W-:Y:S01]  /*0600*/  @!UP1 ULOP3.LUT UR30, URZ, UR28, URZ, 0x33, !UPT ;  /* 0x0000001cff1e9292 */ /* 0x000fe2000f8e33ff */
[----:B------:R-:W2:Y:S03]  /*0610*/  LDCU.64 UR36, c[0x0][0x528] ;  /* 0x0000a500ff2477ac */ /* 0x000ea60008000a00 */
[----:B------:R-:W-:Y:S01]  /*0620*/  USHF.R.S32.HI UR33, URZ, 0x1f, UR30 ;  /* 0x0000001fff217899 */ /* 0x000fe2000801141e */
[----:B------:R-:W3:Y:S01]  /*0630*/  LDCU.64 UR20, c[0x0][0x3e8] ;  /* 0x00007d00ff1477ac */ /* 0x000ee20008000a00 */
[----:B------:R-:W-:-:S02]  /*0640*/  UIADD3 UR4, UP2, UPT, UR16, UR4, URZ ;  /* 0x0000000410047290 */ /* 0x000fc4000ff5e0ff */
[----:B0-----:R-:W-:Y:S02]  /*0650*/  UIMAD UR31, UR33, UR18, URZ ;  /* 0x00000012211f72a4 */ /* 0x001fe4000f8e02ff */
[----:B------:R-:W-:Y:S02]  /*0660*/  UISETP.NE.U32.AND UP0, UPT, UR38, URZ, UPT ;  /* 0x000000ff2600728c */ /* 0x000fe4000bf05070 */
[----:B------:R-:W-:Y:S02]  /*0670*/  UIADD3.X UR29, UPT, UPT, UR17, UR29, URZ, UP2, !UPT ;  /* 0x0000001d111d7290 */ /* 0x000fe400097fe4ff */
[----:B------:R-:W-:Y:S01]  /*0680*/  UIMAD UR41, UR30, UR19, UR31 ;  /* 0x000000131e2972a4 */ /* 0x000fe2000f8e021f */
[----:B------:R-:W0:Y:S01]  /*0690*/  LDCU.64 UR16, c[0x0][0x4e0] ;  /* 0x00009c00ff1077ac */ /* 0x000e220008000a00 */
[----:B-1----:R-:W-:Y:S02]  /*06a0*/  UIMAD UR31, UR33, UR24, URZ ;  /* 0x00000018211f72a4 */ /* 0x002fe4000f8e02ff */
[----:B------:R-:W-:-:S02]  /*06b0*/  UISETP.NE.AND.EX UP0, UPT, UR39, URZ, UPT, UP0 ;  /* 0x000000ff2700728c */ /* 0x000fc4000bf05300 */
[----:B------:R-:W-:Y:S02]  /*06c0*/  UIMAD.WIDE.U32 UR26, UR30, UR24, UR26 ;  /* 0x000000181e1a72a5 */ /* 0x000fe4000f8e001a */
[----:B------:R-:W-:Y:S01]  /*06d0*/  UIMAD UR39, UR30, UR25, UR31 ;  /* 0x000000191e2772a4 */ /* 0x000fe2000f8e021f */
[----:B------:R-:W1:Y:S01]  /*06e0*/  LDCU.64 UR24, c[0x0][0x450] ;  /* 0x00008a00ff1877ac */ /* 0x000e620008000a00 */
[----:B--2---:R-:W-:Y:S02]  /*06f0*/  ULEA UR28, UP1, UR4, UR36, 0x2 ;  /* 0x00000024041c7291 */ /* 0x004fe4000f8210ff */
[----:B---3--:R-:W-:Y:S02]  /*0700*/  UIMAD UR31, UR33, UR20, URZ ;  /* 0x00000014211f72a4 */ /* 0x008fe4000f8e02ff */
[----:B------:R-:W-:Y:S02]  /*0710*/  ULEA.HI.X UR29, UR4, UR37, UR29, 0x2, UP1 ;  /* 0x00000025041d7291 */ /* 0x000fe400088f141d */
[----:B------:R-:W-:Y:S01]  /*0720*/  UIMAD.WIDE.U32 UR4, UR30, UR18, URZ ;  /* 0x000000121e0472a5 */ /* 0x000fe2000f8e00ff */
[----:B------:R-:W2:Y:S01]  /*0730*/  LDCU.64 UR18, c[0x0][0x448] ;  /* 0x00008900ff1277ac */ /* 0x000ea20008000a00 */
[----:B------:R-:W-:-:S02]  /*0740*/  UIMAD UR40, UR30, UR21, UR31 ;  /* 0x000000151e2872a4 */ /* 0x000fc4000f8e021f */
[----:B------:R-:W-:Y:S02]  /*0750*/  UIMAD.WIDE.U32 UR36, UR30, UR20, UR14 ;  /* 0x000000141e2472a5 */ /* 0x000fe4000f8e000e */
[----:B------:R-:W-:Y:S02]  /*0760*/  ULEA UR31, UR32, 0xfffffc00, 0xa ;  /* 0xfffffc00201f7891 */ /* 0x000fe4000f8e50ff */
[----:B0-----:R-:W-:Y:S02]  /*0770*/  UIMAD.WIDE.U32 UR14, UR30, UR16, URZ ;  /* 0x000000101e0e72a5 */ /* 0x001fe4000f8e00ff */
[----:B------:R-:W-:Y:S02]  /*0780*/  UIMAD UR42, UR33, UR16, URZ ;  /* 0x00000010212a72a4 */ /* 0x000fe4000f8e02ff */
[----:B------:R-:W-:Y:S02]  /*0790*/  UIADD3 UR16, UP3, UPT, UR31, UR36, URZ ;  /* 0x000000241f107290 */ /* 0x000fe4000ff7e0ff */
[----:B------:R-:W-:-:S02]  /*07a0*/  USHF.R.S32.HI UR38, URZ, 0x1f, UR31 ;  /* 0x0000001fff267899 */ /* 0x000fc4000801141f */
[----:B------:R-:W-:Y:S02]  /*07b0*/  UIADD3 UR26, UP1, UPT, UR31, UR26, URZ ;  /* 0x0000001a1f1a7290 */ /* 0x000fe4000ff3e0ff */
[----:B------:R-:W-:Y:S02]  /*07c0*/  UIADD3 UR39, UPT, UPT, UR27, UR39, URZ ;  /* 0x000000271b277290 */ /* 0x000fe4000fffe0ff */
[----:B-1----:R-:W-:Y:S02]  /*07d0*/  ULEA UR31, UP4, UR16, UR24, 0x2 ;  /* 0x00000018101f7291 */ /* 0x002fe4000f8810ff */
[----:B------:R-:W-:Y:S01]  /*07e0*/  UIADD3.X UR24, UPT, UPT, UR38, UR39, URZ, UP1, !UPT ;  /* 0x0000002726187290 */ /* 0x000fe20008ffe4ff */
[----:B------:R-:W0:Y:S01]  /*07f0*/  LDCU.64 UR20, c[0x0][0x538] ;  /* 0x0000a700ff1477ac */ /* 0x000e220008000a00 */
[----:B--2---:R-:W-:Y:S02]  /*0800*/  ULEA UR33, UP2, UR26, UR18, 0x2 ;  /* 0x000000121a217291 */ /* 0x004fe4000f8410ff */
[----:B------:R-:W-:-:S02]  /*0810*/  UIADD3 UR18, UPT, UPT, UR37, UR40, URZ ;  /* 0x0000002825127290 */ /* 0x000fc4000fffe0ff */
        /* <DEDUP_REMOVED lines=15> */
[----:B-1----:R-:W-:Y:S01]  /*0910*/  @UP0 UIMAD UR15, UR6, UR24, UR10 ;  /* 0x00000018060f02a4 */ /* 0x002fe2000f8e020a */
[----:B------:R-:W-:Y:S01]  /*0920*/  UMOV UR4, UR14 ;  /* 0x0000000e00047c82 */ /* 0x000fe20008000000 */
[----:B------:R-:W-:Y:S02]  /*0930*/  UIMAD UR23, UR9, UR6, URZ ;  /* 0x00000006091772a4 */ /* 0x000fe4000f8e02ff */
        /* <DEDUP_REMOVED lines=26> */
.L_x_13626:
[----:B------:R-:W0:Y:S01]  /*0ae0*/  S2R R3, SR_TID.X ;  /* 0x0000000000037919 */ /* 0x000e220000002100 */
        /* <DEDUP_REMOVED lines=8> */
[----:B--2---:R-:W2:Y:S01]  /*0b70*/  S2UR UR36, SR_CTAID.Y ;  /* 0x00000000002479c3 */ /* 0x004ea20000002600 */
[----:B------:R-:W-:Y:S01]  /*0b80*/  UIADD3 UR6, UPT, UPT, UR6, -0x200, URZ ;  /* 0xfffffe0006067890 */ /* 0x000fe2000fffe0ff */
[----:B------:R-:W-:Y:S01]  /*0b90*/  IMAD.WIDE.U32 R6, R21, 0x4, R4 ;  /* 0x0000000415067825 */ /* 0x000fe200078e0004 */
[----:B------:R-:W3:Y:S03]  /*0ba0*/  LDCU.128 UR16, c[0x0][0x420] ;  /* 0x00008400ff1077ac */ /* 0x000ee60008000c00 */
[----:B------:R-:W-:Y:S01]  /*0bb0*/  HFMA2 R5, -RZ, RZ, 0, 0 ;  /* 0x00000000ff057431 */ /* 0x000fe200000001ff */
[----:B------:R-:W-:-:S02]  /*0bc0*/  CS2R R12, SRZ ;  /* 0x00000000000c7805 */ /* 0x000fc4000001ff00 */
[----:B------:R-:W-:Y:S01]  /*0bd0*/  CS2R R18, SRZ ;  /* 0x0000000000127805 */ /* 0x000fe2000001ff00 */
[----:B----4-:R-:W4:Y:S01]  /*0be0*/  LDCU.64 UR42, c[0x0][0x488] ;  /* 0x00009100ff2a77ac */ /* 0x010f220008000a00 */
[----:B------:R-:W-:Y:S01]  /*0bf0*/  CS2R R22, SRZ ;  /* 0x0000000000167805 */ /* 0x000fe2000001ff00 */
[----:B------:R-:W5:Y:S01]  /*0c00*/  LDCU UR10, c[0x0][0x388] ;  /* 0x00007100ff0a77ac */ /* 0x000f620008000800 */
[----:B------:R-:W4:Y:S01]  /*0c10*/  LDCU.64 UR44, c[0x0][0x478] ;  /* 0x00008f00ff2c77ac */ /* 0x000f220008000a00 */
[----:B-1----:R-:W-:Y:S02]  /*0c20*/  UIMAD.WIDE.U32 UR38, UR37, UR12, UR6 ;  /* 0x0000000c252672a5 */ /* 0x002fe4000f8e0006 */
[----:B---3--:R-:W-:Y:S02]  /*0c30*/  UIMAD.WIDE.U32 UR40, UR37, UR16, UR6 ;  /* 0x00000010252872a5 */ /* 0x008fe4000f8e0006 */
[----:B------:R-:W-:Y:S01]  /*0c40*/  UIMAD UR13, UR37, UR13, UR39 ;  /* 0x0000000d250d72a4 */ /* 0x000fe2000f8e0227 */
[----:B0-----:R-:W-:Y:S01]  /*0c50*/  SHF.L.U32 R37, R3, 0x4, RZ ;  /* 0x0000000403257819 */ /* 0x001fe200000006ff */
[----:B------:R-:W-:Y:S01]  /*0c60*/  UIMAD UR17, UR37, UR17, UR41 ;  /* 0x00000011251172a4 */ /* 0x000fe2000f8e0229 */
[----:B------:R-:W-:-:S02]  /*0c70*/  UMOV UR12, UR38 ;  /* 0x00000026000c7c82 */ /* 0x000fc40008000000 */
[----:B------:R-:W-:Y:S01]  /*0c80*/  LOP3.LUT R37, R24, 0x3e00, R37, 0xf8, !PT ;  /* 0x00003e0018257812 */ /* 0x000fe200078ef825 */
[----:B--2---:R-:W-:Y:S01]  /*0c90*/  UIMAD.WIDE.U32 UR12, UR36, UR14, UR12 ;  /* 0x0000000e240c72a5 */ /* 0x004fe2000f8e000c */
[----:B------:R-:W-:Y:S01]  /*0ca0*/  MOV R24, RZ ;  /* 0x000000ff00187202 */ /* 0x000fe20000000f00 */
[----:B------:R-:W-:Y:S01]  /*0cb0*/  UMOV UR16, UR40 ;  /* 0x0000002800107c82 */ /* 0x000fe20008000000 */
        /* <DEDUP_REMOVED lines=13> */
[----:B------:R-:W-:Y:S02]  /*0d90*/  CS2R R10, SRZ ;  /* 0x00000000000a7805 */ /* 0x000fe4000001ff00 */
[----:B------:R-:W-:Y:S02]  /*0da0*/  IADD3 R60, P0, PT, R42, UR26, RZ ;  /* 0x0000001a2a3c7c10 */ /* 0x000fe4000ff1e0ff */
[----:B------:R-:W-:-:S02]  /*0db0*/  IADD3.X R9, PT, PT, RZ, UR19, RZ, P1, !PT ;  /* 0x00000013ff097c10 */ /* 0x000fc40008ffe4ff */
[----:B------:R-:W-:Y:S02]  /*0dc0*/  ISETP.GE.AND P2, PT, R21, UR12, PT ;  /* 0x0000000c15007c0c */ /* 0x000fe4000bf46270 */
[----:B------:R-:W-:Y:S02]  /*0dd0*/  CS2R R20, SRZ ;  /* 0x0000000000147805 */ /* 0x000fe4000001ff00 */
[----:B------:R-:W-:Y:S02]  /*0de0*/  IADD3.X R61, PT, PT, RZ, UR27, RZ, P0, !PT ;  /* 0x0000001bff3d7c10 */ /* 0x000fe400087fe4ff */
[C---:B------:R-:W-:Y:S02]  /*0df0*/  LOP3.LUT R50, R37.reuse, 0x100, RZ, 0xfc, !PT ;  /* 0x0000010025327812 */ /* 0x040fe400078efcff */
[C---:B------:R-:W-:Y:S02]  /*0e00*/  LOP3.LUT R48, R37.reuse, 0xc0, RZ, 0xfc, !PT ;  /* 0x000000c025307812 */ /* 0x040fe400078efcff */
[----:B------:R-:W-:-:S02]  /*0e10*/  LOP3.LUT R44, R37, 0x40, RZ, 0xfc, !PT ;  /* 0x00000040252c7812 */ /* 0x000fc400078efcff */
[C---:B------:R-:W-:Y:S02]  /*0e20*/  LOP3.LUT R45, R37.reuse, 0x60, RZ, 0xfc, !PT ;  /* 0x00000060252d7812 */ /* 0x040fe400078efcff */
[C---:B------:R-:W-:Y:S02]  /*0e30*/  LOP3.LUT R46, R37.reuse, 0x80, RZ, 0xfc, !PT ;  /* 0x00000080252e7812 */ /* 0x040fe400078efcff */
[C---:B------:R-:W-:Y:S02]  /*0e40*/  LOP3.LUT R47, R37.reuse, 0xa0, RZ, 0xfc, !PT ;  /* 0x000000a0252f7812 */ /* 0x040fe400078efcff */
[C---:B------:R-:W-:Y:S02]  /*0e50*/  LOP3.LUT R51, R37.reuse, 0x120, RZ, 0xfc, !PT ;  /* 0x0000012025337812 */ /* 0x040fe400078efcff */
[C---:B------:R-:W-:Y:S02]  /*0e60*/  LOP3.LUT R52, R37.reuse, 0x140, RZ, 0xfc, !PT ;  /* 0x0000014025347812 */ /* 0x040fe400078efcff */
[----:B------:R-:W-:-:S02]  /*0e70*/  LOP3.LUT R53, R37, 0x160, RZ, 0xfc, !PT ;  /* 0x0000016025357812 */ /* 0x000fc400078efcff */
[C---:B------:R-:W-:Y:S02]  /*0e80*/  LOP3.LUT R54, R37.reuse, 0x180, RZ, 0xfc, !PT ;  /* 0x0000018025367812 */ /* 0x040fe400078efcff */
[C---:B------:R-:W-:Y:S02]  /*0e90*/  LOP3.LUT R55, R37.reuse, 0x1a0, RZ, 0xfc, !PT ;  /* 0x000001a025377812 */ /* 0x040fe400078efcff */
[C---:B------:R-:W-:Y:S02]  /*0ea0*/  LOP3.LUT R56, R37.reuse, 0x1c0, RZ, 0xfc, !PT ;  /* 0x000001c025387812 */ /* 0x040fe400078efcff */
[----:B------:R-:W-:Y:S01]  /*0eb0*/  LOP3.LUT R57, R37, 0x1e0, RZ, 0xfc, !PT ;  /* 0x000001e025397812 */ /* 0x000fe200078efcff */
[----:B------:R-:W0:Y:S01]  /*0ec0*/  S2R R30, SR_LANEID ;  /* 0x00000000001e7919 */ /* 0x000e220000000000 */
[----:B------:R-:W-:Y:S01]  /*0ed0*/  ISETP.GE.AND P0, PT, R58, UR12, PT ;  /* 0x0000000c3a007c0c */ /* 0x000fe2000bf06270 */
[----:B------:R-:W-:Y:S01]  /*0ee0*/  UMOV UR16, 0x400 ;  /* 0x0000040000107882 */ /* 0x000fe20000000000 */
[----:B------:R-:W-:Y:S01]  /*0ef0*/  LEA R38, P1, R8, UR44, 0x2 ;  /* 0x0000002c08267c11 */ /* 0x000fe2000f8210ff */
[----:B------:R-:W-:Y:S01]  /*0f00*/  HFMA2 R59, -RZ, RZ, 0, 0 ;  /* 0x00000000ff3b7431 */ /* 0x000fe200000001ff */
[----:B------:R-:W-:-:S02]  /*0f10*/  P2R R118, PR, RZ, 0x4 ;  /* 0x00000004ff767803 */ /* 0x000fc40000000000 */
[----:B------:R-:W-:Y:S02]  /*0f20*/  CS2R R62, SRZ ;  /* 0x00000000003e7805 */ /* 0x000fe4000001ff00 */
[----:B------:R-:W-:Y:S02]  /*0f30*/  LEA.HI.X R39, R8, UR45, R9, 0x2, P1 ;  /* 0x0000002d08277c11 */ /* 0x000fe400088f1409 */
[----:B------:R-:W-:Y:S02]  /*0f40*/  CS2R R64, SRZ ;  /* 0x0000000000407805 */ /* 0x000fe4000001ff00 */
[----:B------:R-:W-:Y:S02]  /*0f50*/  ISETP.GE.AND P1, PT, R58, UR12, PT ;  /* 0x0000000c3a007c0c */ /* 0x000fe4000bf26270 */
[----:B------:R-:W-:Y:S02]  /*0f60*/  CS2R R66, SRZ ;  /* 0x0000000000427805 */ /* 0x000fe4000001ff00 */
[----:B------:R-:W-:-:S02]  /*0f70*/  ISETP.GE.AND P2, PT, R48, UR12, PT ;  /* 0x0000000c30007c0c */ /* 0x000fc4000bf46270 */
[----:B------:R-:W-:Y:S02]  /*0f80*/  CS2R R68, SRZ ;  /* 0x0000000000447805 */ /* 0x000fe4000001ff00 */
[----:B------:R-:W-:Y:S01]  /*0f90*/  P2R R119, PR, RZ, 0x2 ;  /* 0x00000002ff777803 */ /* 0x000fe20000000000 */
[----:B------:R-:W2:Y:S01]  /*0fa0*/  @!P0 LDG.E R10, desc[UR34][R6.64+0x80] ;  /* 0x00008022060a8981 */ /* 0x000ea2000c1e1900 */
[----:B------:R-:W-:Y:S02]  /*0fb0*/  ISETP.GE.AND P0, PT, R49, UR12, PT ;  /* 0x0000000c31007c0c */ /* 0x000fe4000bf06270 */
[----:B------:R-:W-:Y:S02]  /*0fc0*/  CS2R R70, SRZ ;  /* 0x0000000000467805 */ /* 0x000fe4000001ff00 */
[----:B------:R-:W-:Y:S02]  /*0fd0*/  IADD3 R42, P1, PT, R42, UR28, RZ ;  /* 0x0000001c2a2a7c10 */ /* 0x000fe4000ff3e0ff */
[----:B------:R-:W-:-:S02]  /*0fe0*/  CS2R R72, SRZ ;  /* 0x0000000000487805 */ /* 0x000fc4000001ff00 */
[----:B------:R-:W-:Y:S02]  /*0ff0*/  ISETP.GE.AND P6, PT, R44, UR12, PT ;  /* 0x0000000c2c007c0c */ /* 0x000fe4000bfc6270 */
[----:B------:R-:W-:Y:S02]  /*1000*/  CS2R R74, SRZ ;  /* 0x00000000004a7805 */ /* 0x000fe4000001ff00 */
[----:B------:R-:W-:Y:S02]  /*1010*/  IADD3.X R43, PT, PT, RZ, UR29, RZ, P1, !PT ;  /* 0x0000001dff2b7c10 */ /* 0x000fe40008ffe4ff */
[----:B------:R-:W-:Y:S01]  /*1020*/  MOV R76, RZ ;  /* 0x000000ff004c7202 */ /* 0x000fe20000000f00 */
[----:B------:R-:W3:Y:S01]  /*1030*/  @!P2 LDG.E R15, desc[UR34][R6.64+0x300] ;  /* 0x00030022060fa981 */ /* 0x000ee2000c1e1900 */
[----:B------:R-:W-:Y:S01]  /*1040*/  ISETP.NE.AND P1, PT, R118, RZ, PT ;  /* 0x000000ff7600720c */ /* 0x000fe20003f25270 */
[----:B------:R-:W-:Y:S01]  /*1050*/  HFMA2 R88, -RZ, RZ, 0, 0 ;  /* 0x00000000ff587431 */ /* 0x000fe200000001ff */
[----:B------:R-:W-:Y:S01]  /*1060*/  P2R R115, PR, RZ, 0x1 ;  /* 0x00000001ff737803 */ /* 0x000fe20000000000 */
[----:B------:R-:W4:Y:S01]  /*1070*/  @!P0 LDG.E R16, desc[UR34][R6.64+0x380] ;  /* 0x0003802206108981 */ /* 0x000f22000c1e1900 */
[----:B------:R-:W-:-:S02]  /*1080*/  ISETP.GE.AND P0, PT, R50, UR12, PT ;  /* 0x0000000c32007c0c */ /* 0x000fc4000bf06270 */
[----:B------:R-:W-:Y:S01]  /*1090*/  MOV R86, RZ ;  /* 0x000000ff00567202 */ /* 0x000fe20000000f00 */
[----:B------:R-:W5:Y:S01]  /*10a0*/  @!P6 LDG.E R11, desc[UR34][R6.64+0x100] ;  /* 0x00010022060be981 */ /* 0x000f62000c1e1900 */
[----:B------:R-:W-:Y:S02]  /*10b0*/  ISETP.GE.AND P5, PT, R45, UR12, PT ;  /* 0x0000000c2d007c0c */ /* 0x000fe4000bfa6270 */
[----:B------:R-:W-:Y:S01]  /*10c0*/  MOV R90, RZ ;  /* 0x000000ff005a7202 */ /* 0x000fe20000000f00 */
[----:B------:R-:W-:Y:S01]  /*10d0*/  HFMA2 R101, -RZ, RZ, 0, 0 ;  /* 0x00000000ff657431 */ /* 0x000fe200000001ff */
[----:B------:R-:W-:Y:S01]  /*10e0*/  ISETP.GE.AND P4, PT, R46, UR12, PT ;  /* 0x0000000c2e007c0c */ /* 0x000fe2000bf86270 */
[----:B------:R-:W2:Y:S01]  /*10f0*/  @!P1 LDG.E R5, desc[UR34][R6.64] ;  /* 0x0000002206059981 */ /* 0x000ea2000c1e1900 */
[----:B------:R-:W-:Y:S01]  /*1100*/  ISETP.GE.AND P3, PT, R47, UR12, PT ;  /* 0x0000000c2f007c0c */ /* 0x000fe2000bf66270 */
[----:B------:R-:W-:Y:S01]  /*1110*/  HFMA2 R103, -RZ, RZ, 0, 0 ;  /* 0x00000000ff677431 */ /* 0x000fe200000001ff */
[----:B------:R-:W-:Y:S01]  /*1120*/  P2R R116, PR, RZ, 0x1 ;  /* 0x00000001ff747803 */ /* 0x000fe20000000000 */
[----:B------:R-:W4:Y:S01]  /*1130*/  @!P0 LDG.E R17, desc[UR34][R6.64+0x400] ;  /* 0x0004002206118981 */ /* 0x000f22000c1e1900 */
[----:B------:R-:W-:-:S02]  /*1140*/  ISETP.GE.AND P0, PT, R51, UR12, PT ;  /* 0x0000000c33007c0c */ /* 0x000fc4000bf06270 */
[----:B------:R-:W-:Y:S02]  /*1150*/  CS2R R104, SRZ ;  /* 0x0000000000687805 */ /* 0x000fe4000001ff00 */
[----:B------:R-:W-:Y:S01]  /*1160*/  P2R R114, PR, RZ, 0x4 ;  /* 0x00000004ff727803 */ /* 0x000fe20000000000 */
[----:B------:R-:W3:Y:S01]  /*1170*/  @!P5 LDG.E R12, desc[UR34][R6.64+0x180] ;  /* 0x00018022060cd981 */ /* 0x000ee2000c1e1900 */
[----:B------:R-:W-:Y:S02]  /*1180*/  ISETP.GE.AND P1, PT, R52, UR12, PT ;  /* 0x0000000c34007c0c */ /* 0x000fe4000bf26270 */
[----:B------:R-:W-:Y:S02]  /*1190*/  CS2R R106, SRZ ;  /* 0x00000000006a7805 */ /* 0x000fe4000001ff00 */
[----:B------:R-:W-:Y:S01]  /*11a0*/  ISETP.GE.AND P2, PT, R53, UR12, PT ;  /* 0x0000000c35007c0c */ /* 0x000fe2000bf46270 */
[----:B------:R-:W4:Y:S01]  /*11b0*/  @!P4 LDG.E R13, desc[UR34][R6.64+0x200] ;  /* 0x00020022060dc981 */ /* 0x000f22000c1e1900 */
[----:B------:R-:W-:Y:S01]  /*11c0*/  P2R R123, PR, RZ, 0x8 ;  /* 0x00000008ff7b7803 */ /* 0x000fe20000000000 */
[----:B------:R-:W1:Y:S01]  /*11d0*/  LDCU.64 UR14, c[0x0][0x508] ;  /* 0x0000a100ff0e77ac */ /* 0x000e620008000a00 */
[----:B------:R-:W-:Y:S01]  /*11e0*/  P2R R122, PR, RZ, 0x10 ;  /* 0x00000010ff7a7803 */ /* 0x000fe20000000000 */
[----:B------:R-:W4:Y:S01]  /*11f0*/  @!P3 LDG.E R14, desc[UR34][R6.64+0x280] ;  /* 0x00028022060eb981 */ /* 0x000f22000c1e1900 */
[----:B------:R-:W-:Y:S01]  /*1200*/  ISETP.GE.AND P3, PT, R54, UR12, PT ;  /* 0x0000000c36007c0c */ /* 0x000fe2000bf66270 */
[----:B------:R-:W1:Y:S01]  /*1210*/  LDCU.64 UR18, c[0x0][0x510] ;  /* 0x0000a200ff1277ac */ /* 0x000e620008000a00 */
[----:B------:R-:W-:Y:S01]  /*1220*/  P2R R121, PR, RZ, 0x20 ;  /* 0x00000020ff797803 */ /* 0x000fe20000000000 */
[----:B------:R-:W4:Y:S01]  /*1230*/  @!P0 LDG.E R18, desc[UR34][R6.64+0x480] ;  /* 0x0004802206128981 */ /* 0x000f22000c1e1900 */
[----:B------:R-:W-:-:S02]  /*1240*/  ISETP.GE.AND P4, PT, R55, UR12, PT ;  /* 0x0000000c37007c0c */ /* 0x000fc4000bf86270 */
[----:B------:R-:W-:Y:S01]  /*1250*/  P2R R120, PR, RZ, 0x40 ;  /* 0x00000040ff787803 */ /* 0x000fe20000000000 */
[----:B------:R-:W4:Y:S01]  /*1260*/  @!P1 LDG.E R19, desc[UR34][R6.64+0x500] ;  /* 0x0005002206139981 */ /* 0x000f22000c1e1900 */
[----:B------:R-:W-:Y:S02]  /*1270*/  ISETP.GE.AND P5, PT, R56, UR12, PT ;  /* 0x0000000c38007c0c */ /* 0x000fe4000bfa6270 */
[----:B------:R-:W-:Y:S01]  /*1280*/  ISETP.GE.AND P6, PT, R57, UR12, PT ;  /* 0x0000000c39007c0c */ /* 0x000fe2000bfc6270 */
[----:B------:R-:W4:Y:S04]  /*1290*/  @!P2 LDG.E R20, desc[UR34][R6.64+0x580] ;  /* 0x000580220614a981 */ /* 0x000f28000c1e1900 */
[----:B------:R-:W4:Y:S04]  /*12a0*/  @!P3 LDG.E R21, desc[UR34][R6.64+0x600] ;  /* 0x000600220615b981 */ /* 0x000f28000c1e1900 */
[----:B------:R-:W4:Y:S04]  /*12b0*/  @!P4 LDG.E R22, desc[UR34][R6.64+0x680] ;  /* 0x000680220616c981 */ /* 0x000f28000c1e1900 */
[----:B------:R-:W4:Y:S04]  /*12c0*/  @!P5 LDG.E R23, desc[UR34][R6.64+0x700] ;  /* 0x000700220617d981 */ /* 0x000f28000c1e1900 */
[----:B------:R1:W4:Y:S01]  /*12d0*/  @!P6 LDG.E R24, desc[UR34][R6.64+0x780] ;  /* 0x000780220618e981 */ /* 0x000322000c1e1900 */
[----:B------:R-:W1:Y:S01]  /*12e0*/  S2UR UR12, SR_CgaCtaId ;  /* 0x00000000000c79c3 */ /* 0x000e620000008800 */
[----:B0-----:R-:W-:-:S02]  /*12f0*/  LEA.HI.SX32 R4, R30, R30, 0x1b ;  /* 0x0000001e1e047211 */ /* 0x001fc400078fdaff */
[C---:B------:R-:W-:Y:S02]  /*1300*/  IADD3 R8, PT, PT, R30.reuse, 0x20, RZ ;  /* 0x000000201e087810 */ /* 0x040fe40007ffe0ff */
[C---:B------:R-:W-:Y:S02]  /*1310*/  IADD3 R25, PT, PT, R30.reuse, 0x60, RZ ;  /* 0x000000601e197810 */ /* 0x040fe40007ffe0ff */
[----:B------:R-:W-:Y:S02]  /*1320*/  IADD3 R26, PT, PT, R30, 0x80, RZ ;  /* 0x000000801e1a7810 */ /* 0x000fe40007ffe0ff */
[-C--:B------:R-:W-:Y:S02]  /*1330*/  LEA.HI.SX32 R8, R8, R30.reuse, 0x1b ;  /* 0x0000001e08087211 */ /* 0x080fe400078fdaff */
[----:B------:R-:W-:Y:S02]  /*1340*/  IADD3 R9, PT, PT, R30, 0x40, RZ ;  /* 0x000000401e097810 */ /* 0x000fe40007ffe0ff */
[-C--:B-1----:R-:W-:Y:S01]  /*1350*/  LEA.HI.SX32 R7, R25, R30.reuse, 0x1b ;  /* 0x0000001e19077211 */ /* 0x082fe200078fdaff */
[----:B------:R-:W-:Y:S01]  /*1360*/  ULEA UR16, UR12, UR16, 0x18 ;  /* 0x000000100c107291 */ /* 0x000fe2000f8ec0ff */
[----:B------:R-:W-:-:S05]  /*1370*/  LEA.HI.SX32 R26, R26, R30, 0x1b ;  /* 0x0000001e1a1a7211 */ /* 0x000fca00078fdaff */
[----:B------:R-:W-:Y:S02]  /*1380*/  LEA R4, R4, UR16, 0x2 ;  /* 0x0000001004047c11 */ /* 0x000fe4000f8e10ff */
[C---:B------:R-:W-:Y:S02]  /*1390*/  IADD3 R25, PT, PT, R30.reuse, 0xc0, RZ ;  /* 0x000000c01e197810 */ /* 0x040fe40007ffe0ff */
[----:B------:R-:W-:Y:S02]  /*13a0*/  IADD3 R27, PT, PT, R30, 0xa0, RZ ;  /* 0x000000a01e1b7810 */ /* 0x000fe40007ffe0ff */
[-C--:B------:R-:W-:Y:S02]  /*13b0*/  LEA.HI.SX32 R6, R9, R30.reuse, 0x1b ;  /* 0x0000001e09067211 */ /* 0x080fe400078fdaff */
[-C--:B------:R-:W-:Y:S02]  /*13c0*/  LEA.HI.SX32 R25, R25, R30.reuse, 0x1b ;  /* 0x0000001e19197211 */ /* 0x080fe400078fdaff */
[----:B------:R-:W-:-:S02]  /*13d0*/  LEA.HI.SX32 R9, R27, R30, 0x1b ;  /* 0x0000001e1b097211 */ /* 0x000fc400078fdaff */
[----:B------:R-:W-:Y:S02]  /*13e0*/  IADD3 R27, PT, PT, R30, 0x100, RZ ;  /* 0x000001001e1b7810 */ /* 0x000fe40007ffe0ff */
[----:B------:R-:W-:Y:S02]  /*13f0*/  P2R R85, PR, RZ, 0x1 ;  /* 0x00000001ff557803 */ /* 0x000fe40000000000 */
[----:B------:R-:W-:Y:S02]  /*1400*/  LEA R6, R6, UR16, 0x2 ;  /* 0x0000001006067c11 */ /* 0x000fe4000f8e10ff */
[----:B------:R-:W-:Y:S02]  /*1410*/  IADD3 R28, PT, PT, R30, 0x120, RZ ;  /* 0x000001201e1c7810 */ /* 0x000fe40007ffe0ff */
[----:B------:R-:W-:Y:S02]  /*1420*/  ISETP.NE.AND P0, PT, R116, RZ, PT ;  /* 0x000000ff7400720c */ /* 0x000fe40003f05270 */
[----:B------:R-:W-:-:S02]  /*1430*/  LEA R7, R7, UR16, 0x2 ;  /* 0x0000001007077c11 */ /* 0x000fc4000f8e10ff */
[----:B------:R-:W-:Y:S02]  /*1440*/  IADD3 R29, PT, PT, R30, 0x140, RZ ;  /* 0x000001401e1d7810 */ /* 0x000fe40007ffe0ff */
        /* <DEDUP_REMOVED lines=21> */
[----:B0-----:R-:W-:Y:S02]  /*15a0*/  LEA R5, R8, UR16, 0x2 ;  /* 0x0000001008057c11 */ /* 0x001fe4000f8e10ff */
[----:B------:R-:W-:Y:S02]  /*15b0*/  LEA R8, R26, UR16, 0x2 ;  /* 0x000000101a087c11 */ /* 0x000fe4000f8e10ff */
[----:B------:R-:W-:Y:S01]  /*15c0*/  IADD3 R26, PT, PT, R30, 0xe0, RZ ;  /* 0x000000e01e1a7810 */ /* 0x000fe20007ffe0ff */
[----:B------:R0:W-:Y:S03]  /*15d0*/  STS [R5+0x80], R10 ;  /* 0x0000800a05007388 */ /* 0x0001e60000000800 */
[----:B------:R-:W-:Y:S01]  /*15e0*/  LEA.HI.SX32 R26, R26, R30, 0x1b ;  /* 0x0000001e1a1a7211 */ /* 0x000fe200078fdaff */
[----:B-----5:R1:W-:Y:S01]  /*15f0*/  STS [R6+0x100], R11 ;  /* 0x0001000b06007388 */ /* 0x0203e20000000800 */
[----:B0-----:R-:W-:-:S02]  /*1600*/  LEA R10, R25, UR16, 0x2 ;  /* 0x00000010190a7c11 */ /* 0x001fc4000f8e10ff */
[----:B------:R-:W-:Y:S01]  /*1610*/  IADD3 R25, PT, PT, R30, 0x160, RZ ;  /* 0x000001601e197810 */ /* 0x000fe20007ffe0ff */
[----:B---3--:R0:W-:Y:S01]  /*1620*/  STS [R7+0x180], R12 ;  /* 0x0001800c07007388 */ /* 0x0081e20000000800 */
[----:B-1----:R-:W-:Y:S02]  /*1630*/  LEA R11, R26, UR16, 0x2 ;  /* 0x000000101a0b7c11 */ /* 0x002fe4000f8e10ff */
[----:B------:R-:W-:Y:S01]  /*1640*/  LEA.HI.SX32 R25, R25, R30, 0x1b ;  /* 0x0000001e19197211 */ /* 0x000fe200078fdaff */
[----:B----4-:R1:W-:Y:S01]  /*1650*/  STS [R8+0x200], R13 ;  /* 0x0002000d08007388 */ /* 0x0103e20000000800 */
        /* <DEDUP_REMOVED lines=92> */
[----:B0-----:R-:W-:Y:S02]  /*1c20*/  MOV R61, RZ ;  /* 0x000000ff003d7202 */ /* 0x001fe40000000f00 */
[----:B------:R-:W-:Y:S02]  /*1c30*/  CS2R R80, SRZ ;  /* 0x0000000000507805 */ /* 0x000fe4000001ff00 */
        /* <DEDUP_REMOVED lines=35> */
[----:B0-----:R-:W-:-:S06]  /*1e70*/  HFMA2 R59, -RZ, RZ, 0, 0 ;  /* 0x00000000ff3b7431 */ /* 0x001fcc00000001ff */
[----:B------:R-:W5:Y:S01]  /*1e80*/  @!P0 LDG.E R59, desc[UR34][R42.64] ;  /* 0x000000222a3b8981 */ /* 0x000f62000c1e1900 */
[----:B------:R-:W-:Y:S01]  /*1e90*/  ISETP.NE.AND P0, PT, R83, RZ, PT ;  /* 0x000000ff5300720c */ /* 0x000fe20003f05270 */
[----:B-1----:R-:W-:Y:S02]  /*1ea0*/  HFMA2 R63, -RZ, RZ, 0, 0 ;  /* 0x00000000ff3f7431 */ /* 0x002fe400000001ff */
[----:B--2---:R-:W-:Y:S01]  /*1eb0*/  HFMA2 R65, -RZ, RZ, 0, 0 ;  /* 0x00000000ff417431 */ /* 0x004fe200000001ff */
[----:B------:R-:W-:Y:S01]  /*1ec0*/  MOV R84, RZ ;  /* 0x000000ff00547202 */ /* 0x000fe20000000f00 */
[----:B---3--:R-:W-:Y:S02]  /*1ed0*/  HFMA2 R67, -RZ, RZ, 0, 0 ;  /* 0x00000000ff437431 */ /* 0x008fe400000001ff */
[----:B------:R-:W-:Y:S01]  /*1ee0*/  HFMA2 R77, -RZ, RZ, 0, 0 ;  /* 0x00000000ff4d7431 */ /* 0x000fe200000001ff */
[----:B----4-:R-:W-:Y:S01]  /*1ef0*/  MOV R76, RZ ;  /* 0x000000ff004c7202 */ /* 0x010fe20000000f00 */
[----:B------:R-:W2:Y:S04]  /*1f00*/  @!P3 LDG.E R79, desc[UR34][R42.64+0x600] ;  /* 0x000600222a4fb981 */ /* 0x000ea8000c1e1900 */
[----:B------:R-:W3:Y:S01]  /*1f10*/  @!P0 LDG.E R78, desc[UR34][R42.64+0x80] ;  /* 0x000080222a4e8981 */ /* 0x000ee2000c1e1900 */
[----:B------:R-:W-:-:S03]  /*1f20*/  ISETP.NE.AND P0, PT, R92, RZ, PT ;  /* 0x000000ff5c00720c */ /* 0x000fc60003f05270 */
[----:B------:R-:W4:Y:S04]  /*1f30*/  @!P1 LDG.E R77, desc[UR34][R42.64+0x500] ;  /* 0x000500222a4d9981 */ /* 0x000f28000c1e1900 */
[----:B------:R-:W2:Y:S04]  /*1f40*/  @!P2 LDG.E R76, desc[UR34][R42.64+0x580] ;  /* 0x000580222a4ca981 */ /* 0x000ea8000c1e1900 */
[----:B------:R-:W2:Y:S04]  /*1f50*/  @!P4 LDG.E R88, desc[UR34][R42.64+0x680] ;  /* 0x000680222a58c981 */ /* 0x000ea8000c1e1900 */
[----:B------:R-:W4:Y:S01]  /*1f60*/  @!P0 LDG.E R61, desc[UR34][R42.64+0x100] ;  /* 0x000100222a3d8981 */ /* 0x000f22000c1e1900 */
        /* <DEDUP_REMOVED lines=37> */
[----:B-----5:R-:W-:Y:S04]  /*21c0*/  STS [R4], R59 ;  /* 0x0000003b04007388 */ /* 0x020fe80000000800 */
        /* <DEDUP_REMOVED lines=33> */
[----:B------:R-:W3:Y:S01]  /*23e0*/  @!P0 LDG.E R93, desc[UR34][R40.64] ;  /* 0x00000022285d8981 */ /* 0x000ee2000c1e1900 */
[----:B------:R-:W-:Y:S01]  /*23f0*/  ISETP.NE.AND P0, PT, R98, RZ, PT ;  /* 0x000000ff6200720c */ /* 0x000fe20003f05270 */
[----:B0-----:R-:W-:Y:S01]  /*2400*/  HFMA2 R86, -RZ, RZ, 0, 0 ;  /* 0x00000000ff567431 */ /* 0x001fe200000001ff */
[----:B------:R-:W-:Y:S01]  /*2410*/  MOV R99, RZ ;  /* 0x000000ff00637202 */ /* 0x000fe20000000f00 */
[----:B------:R-:W4:Y:S01]  /*2420*/  @!P1 LDG.E R103, desc[UR34][R40.64+0x500] ;  /* 0x0005002228679981 */ /* 0x000f22000c1e1900 */
[----:B-1----:R-:W-:-:S02]  /*2430*/  MOV R88, RZ ;  /* 0x000000ff00587202 */ /* 0x002fc40000000f00 */
[----:B--2---:R-:W-:Y:S01]  /*2440*/  MOV R90, RZ ;  /* 0x000000ff005a7202 */ /* 0x004fe20000000f00 */
[----:B------:R-:W2:Y:S04]  /*2450*/  @!P3 LDG.E R105, desc[UR34][R40.64+0x600] ;  /* 0x000600222869b981 */ /* 0x000ea8000c1e1900 */
[----:B------:R-:W5:Y:S04]  /*2460*/  @!P4 LDG.E R104, desc[UR34][R40.64+0x680] ;  /* 0x000680222868c981 */ /* 0x000f68000c1e1900 */
[----:B------:R-:W4:Y:S01]  /*2470*/  @!P0 LDG.E R92, desc[UR34][R40.64+0x80] ;  /* 0x00008022285c8981 */ /* 0x000f22000c1e1900 */
[----:B------:R-:W-:-:S03]  /*2480*/  ISETP.NE.AND P0, PT, R100, RZ, PT ;  /* 0x000000ff6400720c */ /* 0x000fc60003f05270 */
[----:B------:R-:W2:Y:S04]  /*2490*/  @!P2 LDG.E R90, desc[UR34][R40.64+0x580] ;  /* 0x00058022285aa981 */ /* 0x000ea8000c1e1900 */
[----:B------:R-:W5:Y:S04]  /*24a0*/  @!P5 LDG.E R107, desc[UR34][R40.64+0x700] ;  /* 0x00070022286bd981 */ /* 0x000f68000c1e1900 */
[----:B------:R-:W5:Y:S04]  /*24b0*/  @!P6 LDG.E R106, desc[UR34][R40.64+0x780] ;  /* 0x00078022286ae981 */ /* 0x000f68000c1e1900 */
[----:B------:R-:W2:Y:S01]  /*24c0*/  @!P0 LDG.E R95, desc[UR34][R40.64+0x100] ;  /* 0x00010022285f8981 */ /* 0x000ea2000c1e1900 */
        /* <DEDUP_REMOVED lines=35> */
[----:B--2---:R-:W-:Y:S04]  /*2700*/  STS [R6+0x100], R95 ;  /* 0x0001005f06007388 */ /* 0x004fe80000000800 */
        /* <DEDUP_REMOVED lines=28> */
[----:B------:R-:W-:Y:S04]  /*28d0*/  LDS R41, [R20+0x38] ;  /* 0x0000380014297984 */ /* 0x000fe80000000800 */
[----:B------:R-:W-:Y:S01]  /*28e0*/  LDS R40, [R20+0x3c] ;  /* 0x00003c0014287984 */ /* 0x000fe20000000800 */
[----:B------:R-:W-:Y:S01]  /*28f0*/  BAR.SYNC.DEFER_BLOCKING 0x0 ;  /* 0x0000000000007b1d */ /* 0x000fe20000010000 */
[----:B0-----:R-:W-:Y:S01]  /*2900*/  MOV R104, RZ ;  /* 0x000000ff00687202 */ /* 0x001fe20000000f00 */
[----:B------:R-:W-:-:S04]  /*2910*/  HFMA2 R103, -RZ, RZ, 0, 0 ;  /* 0x00000000ff677431 */ /* 0x000fc800000001ff */
[----:B------:R-:W5:Y:S01]  /*2920*/  @!P0 LDG.E R109, desc[UR34][R38.64] ;  /* 0x00000022266d8981 */ /* 0x000f62000c1e1900 */
[----:B------:R-:W-:-:S13]  /*2930*/  ISETP.NE.AND P0, PT, R108, RZ, PT ;  /* 0x000000ff6c00720c */ /* 0x000fda0003f05270 */
[----:B------:R-:W5:Y:S01]  /*2940*/  @!P0 LDG.E R104, desc[UR34][R38.64+0x80] ;  /* 0x0000802226688981 */ /* 0x000f62000c1e1900 */
[----:B------:R-:W-:Y:S02]  /*2950*/  ISETP.NE.AND P0, PT, R110, RZ, PT ;  /* 0x000000ff6e00720c */ /* 0x000fe40003f05270 */
[----:B------:R-:W-:-:S11]  /*2960*/  MOV R108, RZ ;  /* 0x000000ff006c7202 */ /* 0x000fd60000000f00 */
[----:B------:R-:W5:Y:S01]  /*2970*/  @!P0 LDG.E R103, desc[UR34][R38.64+0x100] ;  /* 0x0001002226678981 */ /* 0x000f62000c1e1900 */
[----:B------:R-:W-:Y:S01]  /*2980*/  ISETP.NE.AND P0, PT, R111, RZ, PT ;  /* 0x000000ff6f00720c */ /* 0x000fe20003f05270 */
[----:B-1----:R-:W-:-:S12]  /*2990*/  HFMA2 R107, -RZ, RZ, 0, 0 ;  /* 0x00000000ff6b7431 */ /* 0x002fd800000001ff */
[----:B------:R-:W5:Y:S01]  /*29a0*/  @!P0 LDG.E R108, desc[UR34][R38.64+0x180] ;  /* 0x00018022266c8981 */ /* 0x000f62000c1e1900 */
[----:B------:R-:W-:Y:S02]  /*29b0*/  ISETP.NE.AND P0, PT, R112, RZ, PT ;  /* 0x000000ff7000720c */ /* 0x000fe40003f05270 */
[----:B------:R-:W-:-:S11]  /*29c0*/  MOV R110, RZ ;  /* 0x000000ff006e7202 */ /* 0x000fd60000000f00 */
        /* <DEDUP_REMOVED lines=12> */
[----:B------:R-:W-:Y:S02]  /*2a90*/  CS2R R120, SRZ ;  /* 0x0000000000787805 */ /* 0x000fe4000001ff00 */
[----:B------:R-:W-:Y:S02]  /*2aa0*/  MOV R126, RZ ;  /* 0x000000ff007e7202 */ /* 0x000fe40000000f00 */
[----:B------:R-:W5:Y:S04]  /*2ab0*/  @!P2 LDG.E R118, desc[UR34][R38.64+0x580] ;  /* 0x000580222676a981 */ /* 0x000f68000c1e1900 */
        /* <DEDUP_REMOVED lines=8> */
[----:B------:R0:W5:Y:S01]  /*2b40*/  @!P6 LDG.E R126, desc[UR34][R38.64+0x780] ;  /* 0x00078022267ee981 */ /* 0x000162000c1e1900 */
[----:B--2---:R-:W-:Y:S01]  /*2b50*/  FMUL.FTZ R106, R101, -1.4426950216293334961 ;  /* 0xbfb8aa3b656a7820 */ /* 0x004fe20000410000 */
[----:B------:R-:W-:-:S05]  /*2b60*/  FMUL.FTZ R105, R102, -1.4426950216293334961 ;  /* 0xbfb8aa3b66697820 */ /* 0x000fca0000410000 */
[----:B------:R-:W1:Y:S01]  /*2b70*/  MUFU.EX2 R106, R106 ;  /* 0x0000006a006a7308 */ /* 0x000e620000000800 */
[----:B---3--:R-:W-:Y:S01]  /*2b80*/  FMUL.FTZ R111, R100, -1.4426950216293334961 ;  /* 0xbfb8aa3b646f7820 */ /* 0x008fe20000410000 */
[----:B----4-:R-:W-:Y:S01]  /*2b90*/  FMUL.FTZ R114, R99, -1.4426950216293334961 ;  /* 0xbfb8aa3b63727820 */ /* 0x010fe20000410000 */
[----:B-----5:R-:W-:-:S05]  /*2ba0*/  FMUL.FTZ R119, R98, -1.4426950216293334961 ;  /* 0xbfb8aa3b62777820 */ /* 0x020fca0000410000 */
[----:B------:R-:W2:Y:S01]  /*2bb0*/  MUFU.EX2 R105, R105 ;  /* 0x0000006900697308 */ /* 0x000ea20000000800 */
[----:B0-----:R-:W-:Y:S01]  /*2bc0*/  FMUL.FTZ R38, R97, -1.4426950216293334961 ;  /* 0xbfb8aa3b61267820 */ /* 0x001fe20000410000 */
[----:B------:R-:W-:-:S06]  /*2bd0*/  FMUL.FTZ R39, R96, -1.4426950216293334961 ;  /* 0xbfb8aa3b60277820 */ /* 0x000fcc0000410000 */
[----:B------:R-:W0:Y:S01]  /*2be0*/  MUFU.EX2 R111, R111 ;  /* 0x0000006f006f7308 */ /* 0x000e220000000800 */
[----:B-1----:R-:W-:-:S07]  /*2bf0*/  FADD.FTZ R106, R106, 1 ;  /* 0x3f8000006a6a7421 */ /* 0x002fce0000010000 */
[----:B------:R-:W1:Y:S08]  /*2c00*/  MUFU.EX2 R114, R114 ;  /* 0x0000007200727308 */ /* 0x000e700000000800 */
[----:B------:R-:W3:Y:S01]  /*2c10*/  MUFU.EX2 R119, R119 ;  /* 0x0000007700777308 */ /* 0x000ee20000000800 */
[----:B--2---:R-:W-:Y:S01]  /*2c20*/  FADD.FTZ R105, R105, 1 ;  /* 0x3f80000069697421 */ /* 0x004fe20000010000 */
[----:B------:R-:W-:-:S06]  /*2c30*/  FMUL.FTZ R122, R95, -1.4426950216293334961 ;  /* 0xbfb8aa3b5f7a7820 */ /* 0x000fcc0000410000 */
[----:B------:R-:W2:Y:S01]  /*2c40*/  MUFU.EX2 R38, R38 ;  /* 0x0000002600267308 */ /* 0x000ea20000000800 */
[----:B------:R-:W-:-:S07]  /*2c50*/  FMUL.FTZ R129, R90, -1.4426950216293334961 ;  /* 0xbfb8aa3b5a817820 */ /* 0x000fce0000410000 */
[----:B------:R-:W4:Y:S08]  /*2c60*/  MUFU.EX2 R39, R39 ;  /* 0x0000002700277308 */ /* 0x000f300000000800 */
[----:B------:R-:W-:Y:S01]  /*2c70*/  MUFU.RCP R106, R106 ;  /* 0x0000006a006a7308 */ /* 0x000fe20000001000 */
[----:B0-----:R-:W-:Y:S01]  /*2c80*/  FADD.FTZ R111, R111, 1 ;  /* 0x3f8000006f6f7421 */ /* 0x001fe20000010000 */
[----:B-1----:R-:W-:Y:S01]  /*2c90*/  FADD.FTZ R114, R114, 1 ;  /* 0x3f80000072727421 */ /* 0x002fe20000010000 */
[----:B---3--:R-:W-:-:S05]  /*2ca0*/  FADD.FTZ R119, R119, 1 ;  /* 0x3f80000077777421 */ /* 0x008fca0000010000 */
[----:B------:R0:W1:Y:S01]  /*2cb0*/  MUFU.EX2 R124, R122 ;  /* 0x0000007a007c7308 */ /* 0x0000620000000800 */
[----:B------:R-:W-:Y:S01]  /*2cc0*/  FMUL.FTZ R125, R94, -1.4426950216293334961 ;  /* 0xbfb8aa3b5e7d7820 */ /* 0x000fe20000410000 */
[----:B------:R-:W-:-:S06]  /*2cd0*/  FMUL.FTZ R128, R92, -1.4426950216293334961 ;  /* 0xbfb8aa3b5c807820 */ /* 0x000fcc0000410000 */
[----:B------:R-:W3:Y:S01]  /*2ce0*/  MUFU.RCP R105, R105 ;  /* 0x0000006900697308 */ /* 0x000ee20000001000 */
[----:B0-----:R-:W-:Y:S01]  /*2cf0*/  FMUL.FTZ R122, R86, -1.4426950216293334961 ;  /* 0xbfb8aa3b567a7820 */ /* 0x001fe20000410000 */
[----:B------:R-:W-:Y:S01]  /*2d00*/  FMUL.FTZ R127, R93, -1.4426950216293334961 ;  /* 0xbfb8aa3b5d7f7820 */ /* 0x000fe20000410000 */
[----:B------:R-:W-:Y:S01]  /*2d10*/  FMUL.FTZ R130, R88, -1.4426950216293334961 ;  /* 0xbfb8aa3b58827820 */ /* 0x000fe20000410000 */
[----:B--2---:R-:W-:Y:S01]  /*2d20*/  FADD.FTZ R38, R38, 1 ;  /* 0x3f80000026267421 */ /* 0x004fe20000010000 */
[----:B------:R-:W-:-:S03]  /*2d30*/  ISETP.NE.AND P6, PT, R3, RZ, PT ;  /* 0x000000ff0300720c */ /* 0x000fc60003fc5270 */
[----:B------:R-:W0:Y:S01]  /*2d40*/  MUFU.EX2 R129, R129 ;  /* 0x0000008100817308 */ /* 0x000e220000000800 */
[----:B----4-:R-:W-:-:S07]  /*2d50*/  FADD.FTZ R39, R39, 1 ;  /* 0x3f80000027277421 */ /* 0x010fce0000010000 */
[----:B------:R-:W-:Y:S01]  /*2d60*/  MUFU.EX2 R131, R122 ;  /* 0x0000007a00837308 */ /* 0x000fe20000000800 */
[----:B------:R-:W-:-:S07]  /*2d70*/  MOV R144, UR24 ;  /* 0x0000001800907c02 */ /* 0x000fce0008000f00 */
[----:B------:R-:W2:Y:S08]  /*2d80*/  MUFU.RCP R111, R111 ;  /* 0x0000006f006f7308 */ /* 0x000eb00000001000 */
[----:B------:R-:W-:Y:S01]  /*2d90*/  MUFU.RCP R114, R114 ;  /* 0x0000007200727308 */ /* 0x000fe20000001000 */
        /* <DEDUP_REMOVED lines=16> */
[----:B------:R-:W-:-:S03]  /*2ea0*/  NOP ;  /* 0x0000000000007918 */ /* 0x000fc60000000000 */
[----:B------:R-:W3:Y:S04]  /*2eb0*/  LDS R103, [R20] ;  /* 0x0000000014677984 */ /* 0x000ee80000000800 */
[----:B------:R-:W0:Y:S04]  /*2ec0*/  LDS R104, [R20+0x4] ;  /* 0x0000040014687984 */ /* 0x000e280000000800 */
[----:B------:R-:W-:Y:S04]  /*2ed0*/  LDS R107, [R20+0x8] ;  /* 0x00000800146b7984 */ /* 0x000fe80000000800 */
[----:B------:R-:W2:Y:S04]  /*2ee0*/  LDS R108, [R20+0xc] ;  /* 0x00000c00146c7984 */ /* 0x000ea80000000800 */
[----:B------:R-:W2:Y:S01]  /*2ef0*/  LDS R109, [R20+0x10] ;  /* 0x00001000146d7984 */ /* 0x000ea20000000800 */
[----:B------:R-:W-:Y:S01]  /*2f00*/  MUFU.RCP R119, R119 ;  /* 0x0000007700777308 */ /* 0x000fe20000001000 */
[----:B----4-:R-:W-:Y:S01]  /*2f10*/  MOV R113, 0xfffffe00 ;  /* 0xfffffe0000717802 */ /* 0x010fe20000000f00 */
[----:B-1----:R-:W-:Y:S01]  /*2f20*/  FADD.FTZ R124, R124, 1 ;  /* 0x3f8000007c7c7421 */ /* 0x002fe20000010000 */
[----:B------:R-:W1:Y:S05]  /*2f30*/  LDS R110, [R20+0x14] ;  /* 0x00001400146e7984 */ /* 0x000e6a0000000800 */
[----:B------:R-:W4:Y:S08]  /*2f40*/  MUFU.EX2 R125, R125 ;  /* 0x0000007d007d7308 */ /* 0x000f300000000800 */
[----:B------:R5:W-:Y:S08]  /*2f50*/  MUFU.RCP R122, R38 ;  /* 0x00000026007a7308 */ /* 0x000bf00000001000 */
[----:B------:R-:W1:Y:S01]  /*2f60*/  MUFU.EX2 R128, R128 ;  /* 0x0000008000807308 */ /* 0x000e620000000800 */
[----:B-----5:R-:W-:-:S07]  /*2f70*/  FADD.FTZ R38, -R106, 1 ;  /* 0x3f8000006a267421 */ /* 0x020fce0000010100 */
[----:B------:R-:W5:Y:S01]  /*2f80*/  MUFU.EX2 R127, R127 ;  /* 0x0000007f007f7308 */ /* 0x000f620000000800 */
[----:B------:R-:W-:Y:S01]  /*2f90*/  FFMA.FTZ R116, R101, R38, 1 ;  /* 0x3f80000065747423 */ /* 0x000fe20000010026 */
[----:B---3--:R-:W-:Y:S01]  /*2fa0*/  FMUL.FTZ R38, R84, R103 ;  /* 0x0000006754267220 */ /* 0x008fe20000410000 */
[----:B0-----:R-:W-:-:S05]  /*2fb0*/  FMUL.FTZ R115, R83, R104 ;  /* 0x0000006853737220 */ /* 0x001fca0000410000 */
[----:B------:R-:W0:Y:S01]  /*2fc0*/  MUFU.EX2 R130, R130 ;  /* 0x0000008200827308 */ /* 0x000e220000000800 */
[----:B------:R-:W-:Y:S01]  /*2fd0*/  FMUL.FTZ R132, R41, -1.4426950216293334961 ;  /* 0xbfb8aa3b29847820 */ /* 0x000fe20000410000 */
[----:B------:R-:W-:Y:S02]  /*2fe0*/  @!P6 IMAD R144, R144, R113, UR10 ;  /* 0x0000000a9090ee24 */ /* 0x000fe4000f8e0271 */
[----:B------:R-:W-:-:S04]  /*2ff0*/  FMUL.FTZ R38, R105, R38 ;  /* 0x0000002669267220 */ /* 0x000fc80000410000 */
[----:B------:R3:W0:Y:S01]  /*3000*/  MUFU.RCP R121, R39 ;  /* 0x0000002700797308 */ /* 0x0006220000001000 */
[----:B------:R-:W-:Y:S01]  /*3010*/  FMUL.FTZ R115, R106, R115 ;  /* 0x000000736a737220 */ /* 0x000fe20000410000 */
[----:B------:R-:W0:Y:S01]  /*3020*/  LDS R113, [R20+0x18] ;  /* 0x0000180014717984 */ /* 0x000e220000000800 */
[----:B------:R-:W-:Y:S01]  /*3030*/  FADD.FTZ R118, R129, 1 ;  /* 0x3f80000081767421 */ /* 0x000fe20000010000 */
[----:B------:R-:W-:Y:S02]  /*3040*/  FMUL.FTZ R133, R40, -1.4426950216293334961 ;  /* 0xbfb8aa3b28857820 */ /* 0x000fe40000410000 */
[----:B------:R-:W0:Y:S01]  /*3050*/  LDS R112, [R20+0x1c] ;  /* 0x00001c0014707984 */ /* 0x000e220000000800 */
[----:B---3--:R-:W-:Y:S01]  /*3060*/  FADD.FTZ R39, -R105, 1 ;  /* 0x3f80000069277421 */ /* 0x008fe20000010100 */
[----:B------:R-:W3:Y:S02]  /*3070*/  MUFU.RCP R124, R124 ;  /* 0x0000007c007c7308 */ /* 0x000ee40000001000 */
[----:B------:R-:W-:Y:S01]  /*3080*/  LDS R120, [R20+0x2c] ;  /* 0x00002c0014787984 */ /* 0x000fe20000000800 */
[----:B------:R-:W-:Y:S01]  /*3090*/  FFMA.FTZ R39, R102, R39, 1 ;  /* 0x3f80000066277423 */ /* 0x000fe20000010027 */
[----:B------:R-:W-:Y:S01]  /*30a0*/  FMUL.FTZ R129, R115, R116 ;  /* 0x0000007473817220 */ /* 0x000fe20000410000 */
[----:B--2---:R-:W-:Y:S01]  /*30b0*/  FADD.FTZ R115, -R111, 1 ;  /* 0x3f8000006f737421 */ /* 0x004fe20000010100 */
[----:B----4-:R-:W-:Y:S01]  /*30c0*/  FADD.FTZ R123, R125, 1 ;  /* 0x3f8000007d7b7421 */ /* 0x010fe20000010000 */
[----:B------:R-:W-:Y:S01]  /*30d0*/  FMUL.FTZ R39, R38, R39 ;  /* 0x0000002726277220 */ /* 0x000fe20000410000 */
[----:B------:R2:W4:Y:S01]  /*30e0*/  MUFU.EX2 R134, R132 ;  /* 0x0000008400867308 */ /* 0x0005220000000800 */
[----:B------:R-:W-:Y:S01]  /*30f0*/  FADD.FTZ R38, -R114, 1 ;  /* 0x3f80000072267421 */ /* 0x000fe20000010100 */
[----:B-1----:R-:W-:Y:S01]  /*3100*/  FADD.FTZ R125, R128, 1 ;  /* 0x3f800000807d7421 */ /* 0x002fe20000010000 */
[----:B-----5:R-:W-:Y:S01]  /*3110*/  FADD.FTZ R126, R127, 1 ;  /* 0x3f8000007f7e7421 */ /* 0x020fe20000010000 */
[----:B0-----:R-:W-:Y:S01]  /*3120*/  FADD.FTZ R128, R130, 1 ;  /* 0x3f80000082807421 */ /* 0x001fe20000010000 */
[----:B------:R-:W-:Y:S01]  /*3130*/  LDS R116, [R20+0x24] ;  /* 0x0000240014747984 */ /* 0x000fe20000000800 */
[----:B--2---:R-:W-:Y:S01]  /*3140*/  FADD.FTZ R132, R131, 1 ;  /* 0x3f80000083847421 */ /* 0x004fe20000010000 */
[----:B------:R-:W-:Y:S01]  /*3150*/  FADD.FTZ R131, -R119, 1 ;  /* 0x3f80000077837421 */ /* 0x000fe20000010100 */
[----:B------:R0:W1:Y:S01]  /*3160*/  MUFU.EX2 R142, R133 ;  /* 0x00000085008e7308 */ /* 0x0000620000000800 */
[----:B------:R-:W-:-:S02]  /*3170*/  FFMA.FTZ R127, R100, R115, 1 ;  /* 0x3f800000647f7423 */ /* 0x000fc40000010073 */
[----:B------:R-:W-:Y:S01]  /*3180*/  FFMA.FTZ R135, R98, R131, 1 ;  /* 0x3f80000062877423 */ /* 0x000fe20000010083 */
[----:B------:R-:W-:Y:S01]  /*3190*/  FMUL.FTZ R131, R81, R108 ;  /* 0x0000006c51837220 */ /* 0x000fe20000410000 */
[----:B------:R-:W2:Y:S01]  /*31a0*/  LDS R115, [R20+0x20] ;  /* 0x0000200014737984 */ /* 0x000ea20000000800 */
[----:B0-----:R-:W-:Y:S01]  /*31b0*/  FFMA.FTZ R133, R99, R38, 1 ;  /* 0x3f80000063857423 */ /* 0x001fe20000010026 */
[----:B------:R-:W-:Y:S01]  /*31c0*/  FMUL.FTZ R38, R82, R107 ;  /* 0x0000006b52267220 */ /* 0x000fe20000410000 */
[----:B------:R0:W-:Y:S01]  /*31d0*/  MUFU.RCP R153, R128 ;  /* 0x0000008000997308 */ /* 0x0001e20000001000 */
[----:B------:R-:W-:Y:S02]  /*31e0*/  FMUL.FTZ R130, R80, R109 ;  /* 0x0000006d50827220 */ /* 0x000fe40000410000 */
[----:B------:R-:W-:-:S05]  /*31f0*/  FMUL.FTZ R38, R111, R38 ;  /* 0x000000266f267220 */ /* 0x000fca0000410000 */
[----:B------:R5:W-:Y:S01]  /*3200*/  MUFU.RCP R149, R118 ;  /* 0x0000007600957308 */ /* 0x000be20000001000 */
[----:B0-----:R-:W-:Y:S01]  /*3210*/  FMUL.FTZ R128, R114, R131 ;  /* 0x0000008372807220 */ /* 0x001fe20000410000 */
[----:B------:R-:W-:Y:S01]  /*3220*/  FMUL.FTZ R131, R38, R127 ;  /* 0x0000007f26837220 */ /* 0x000fe20000410000 */
[----:B------:R-:W-:Y:S01]  /*3230*/  FMUL.FTZ R130, R119, R130 ;  /* 0x0000008277827220 */ /* 0x000fe20000410000 */
[----:B------:R-:W-:Y:S01]  /*3240*/  FADD.FTZ R127, -R121, 1 ;  /* 0x3f800000797f7421 */ /* 0x000fe20000010100 */
[----:B------:R-:W-:Y:S01]  /*3250*/  FMUL.FTZ R133, R128, R133 ;  /* 0x0000008580857220 */ /* 0x000fe20000410000 */
[----:B-----5:R-:W0:Y:S01]  /*3260*/  LDS R118, [R20+0x28] ;  /* 0x0000280014767984 */ /* 0x020e220000000800 */
[----:B---3--:R-:W-:Y:S01]  /*3270*/  FADD.FTZ R128, -R124, 1 ;  /* 0x3f8000007c807421 */ /* 0x008fe20000010100 */
[----:B------:R3:W-:Y:S01]  /*3280*/  MUFU.RCP R157, R132 ;  /* 0x00000084009d7308 */ /* 0x0007e20000001000 */
[----:B------:R-:W-:Y:S01]  /*3290*/  FMUL.FTZ R135, R130, R135 ;  /* 0x0000008782877220 */ /* 0x000fe20000410000 */
[----:B------:R-:W-:Y:S01]  /*32a0*/  FFMA.FTZ R139, R96, R127, 1 ;  /* 0x3f800000608b7423 */ /* 0x000fe2000001007f */
[----:B------:R-:W-:Y:S01]  /*32b0*/  FFMA.FTZ R136, R95, R128, 1 ;  /* 0x3f8000005f887423 */ /* 0x000fe20000010080 */
[----:B------:R-:W-:Y:S04]  /*32c0*/  LDS R130, [R20+0x34] ;  /* 0x0000340014827984 */ /* 0x000fe80000000800 */
[----:B------:R-:W-:Y:S04]  /*32d0*/  LDS R128, [R20+0x38] ;  /* 0x0000380014807984 */ /* 0x000fe80000000800 */
[----:B---3--:R-:W3:Y:S04]  /*32e0*/  LDS R132, [R20+0x30] ;  /* 0x0000300014847984 */ /* 0x008ee80000000800 */
[----:B------:R-:W5:Y:S01]  /*32f0*/  LDS R127, [R20+0x3c] ;  /* 0x00003c00147f7984 */ /* 0x000f620000000800 */
[----:B------:R-:W2:Y:S01]  /*3300*/  MUFU.RCP R126, R126 ;  /* 0x0000007e007e7308 */ /* 0x000ea20000001000 */
[----:B------:R-:W-:Y:S01]  /*3310*/  FADD.FTZ R38, -R122, 1 ;  /* 0x3f8000007a267421 */ /* 0x000fe20000010100 */
[----:B------:R-:W-:Y:S01]  /*3320*/  FMUL.FTZ R137, R79, R110 ;  /* 0x0000006e4f897220 */ /* 0x000fe20000410000 */
[----:B----4-:R-:W-:-:S05]  /*3330*/  FADD.FTZ R138, R134, 1 ;  /* 0x3f800000868a7421 */ /* 0x010fca0000010000 */
[----:B------:R-:W4:Y:S01]  /*3340*/  MUFU.RCP R123, R123 ;  /* 0x0000007b007b7308 */ /* 0x000f220000001000 */
[----:B-1----:R-:W-:-:S07]  /*3350*/  FADD.FTZ R142, R142, 1 ;  /* 0x3f8000008e8e7421 */ /* 0x002fce0000010000 */
[----:B------:R-:W1:Y:S01]  /*3360*/  MUFU.RCP R125, R125 ;  /* 0x0000007d007d7308 */ /* 0x000e620000001000 */
[----:B------:R-:W-:Y:S01]  /*3370*/  FFMA.FTZ R38, R97, R38, 1 ;  /* 0x3f80000061267423 */ /* 0x000fe20000010026 */
[----:B------:R-:W-:Y:S01]  /*3380*/  FMUL.FTZ R134, R78, R113 ;  /* 0x000000714e867220 */ /* 0x000fe20000410000 */
[----:B------:R-:W-:Y:S01]  /*3390*/  FMUL.FTZ R137, R122, R137 ;  /* 0x000000897a897220 */ /* 0x000fe20000410000 */
[----:B------:R-:W-:Y:S01]  /*33a0*/  FMUL.FTZ R141, R77, R112 ;  /* 0x000000704d8d7220 */ /* 0x000fe20000410000 */
[----:B------:R-:W-:Y:S01]  /*33b0*/  BAR.SYNC.DEFER_BLOCKING 0x0 ;  /* 0x0000000000007b1d */ /* 0x000fe20000010000 */
[----:B------:R-:W-:Y:S01]  /*33c0*/  FMUL.FTZ R134, R121, R134 ;  /* 0x0000008679867220 */ /* 0x000fe20000410000 */
[----:B------:R-:W-:Y:S01]  /*33d0*/  FMUL.FTZ R137, R137, R38 ;  /* 0x0000002689897220 */ /* 0x000fe20000410000 */
[----:B--2---:R-:W-:-:S03]  /*33e0*/  FADD.FTZ R38, -R126, 1 ;  /* 0x3f8000007e267421 */ /* 0x004fc60000010100 */
[----:B------:R2:W3:Y:S01]  /*33f0*/  MUFU.RCP R140, R138 ;  /* 0x0000008a008c7308 */ /* 0x0004e20000001000 */
[----:B------:R-:W-:-:S07]  /*3400*/  FMUL.FTZ R139, R134, R139 ;  /* 0x0000008b868b7220 */ /* 0x000fce0000410000 */
[----:B------:R-:W5:Y:S01]  /*3410*/  MUFU.RCP R163, R142 ;  /* 0x0000008e00a37308 */ /* 0x000f620000001000 */
[----:B------:R-:W-:Y:S01]  /*3420*/  FMUL.FTZ R141, R124, R141 ;  /* 0x0000008d7c8d7220 */ /* 0x000fe20000410000 */
[----:B------:R-:W-:Y:S01]  /*3430*/  FFMA.FTZ R134, R93, R38, 1 ;  /* 0x3f8000005d867423 */ /* 0x000fe20000010026 */
[----:B----4-:R-:W-:Y:S01]  /*3440*/  FADD.FTZ R143, -R123, 1 ;  /* 0x3f8000007b8f7421 */ /* 0x010fe20000010100 */
[----:B-1----:R-:W-:Y:S01]  /*3450*/  FADD.FTZ R145, -R125, 1 ;  /* 0x3f8000007d917421 */ /* 0x002fe20000010100 */
[----:B------:R-:W-:Y:S01]  /*3460*/  FMUL.FTZ R38, R42, R115 ;  /* 0x000000732a267220 */ /* 0x000fe20000410000 */
[----:B------:R-:W-:Y:S01]  /*3470*/  FMUL.FTZ R141, R141, R136 ;  /* 0x000000888d8d7220 */ /* 0x000fe20000410000 */
[----:B------:R-:W-:Y:S01]  /*3480*/  FFMA.FTZ R143, R94, R143, 1 ;  /* 0x3f8000005e8f7423 */ /* 0x000fe2000001008f */
[----:B------:R-:W-:Y:S01]  /*3490*/  FFMA.FTZ R147, R92, R145, 1 ;  /* 0x3f8000005c937423 */ /* 0x000fe20000010091 */
[----:B0-----:R-:W-:Y:S01]  /*34a0*/  FMUL.FTZ R136, R59, R118 ;  /* 0x000000763b887220 */ /* 0x001fe20000410000 */
[----:B------:R-:W-:Y:S01]  /*34b0*/  FMUL.FTZ R38, R123, R38 ;  /* 0x000000267b267220 */ /* 0x000fe20000410000 */
[----:B------:R-:W-:Y:S01]  /*34c0*/  FADD.FTZ R151, -R149, 1 ;  /* 0x3f80000095977421 */ /* 0x000fe20000010100 */
[----:B------:R-:W-:Y:S01]  /*34d0*/  FMUL.FTZ R145, R43, R116 ;  /* 0x000000742b917220 */ /* 0x000fe20000410000 */
[----:B--2---:R-:W-:Y:S01]  /*34e0*/  FMUL.FTZ R138, R61, R120 ;  /* 0x000000783d8a7220 */ /* 0x004fe20000410000 */
[----:B------:R-:W-:Y:S01]  /*34f0*/  FMUL.FTZ R136, R125, R136 ;  /* 0x000000887d887220 */ /* 0x000fe20000410000 */
[----:B------:R-:W-:Y:S01]  /*3500*/  FMUL.FTZ R143, R38, R143 ;  /* 0x0000008f268f7220 */ /* 0x000fe20000410000 */
[----:B------:R-:W-:Y:S01]  /*3510*/  FFMA.FTZ R151, R90, R151, 1 ;  /* 0x3f8000005a977423 */ /* 0x000fe20000010097 */
[----:B------:R-:W-:Y:S01]  /*3520*/  FMUL.FTZ R145, R126, R145 ;  /* 0x000000917e917220 */ /* 0x000fe20000410000 */
[----:B------:R-:W-:Y:S01]  /*3530*/  FMUL.FTZ R138, R149, R138 ;  /* 0x0000008a958a7220 */ /* 0x000fe20000410000 */
[----:B---3--:R-:W-:Y:S01]  /*3540*/  FADD.FTZ R38, -R140, 1 ;  /* 0x3f8000008c267421 */ /* 0x008fe20000010100 */
[----:B-----5:R-:W-:Y:S01]  /*3550*/  FADD.FTZ R161, -R163, 1 ;  /* 0x3f800000a3a17421 */ /* 0x020fe20000010100 */
        /* <DEDUP_REMOVED lines=139> */
[----:B------:R-:W-:Y:S01]  /*3e10*/  MOV R63, 0xfffffe00 ;  /* 0xfffffe00003f7802 */ /* 0x000fe20000000f00 */
[----:B------:R-:W-:Y:S01]  /*3e20*/  FMUL.FTZ R101, R104, R101 ;  /* 0x0000006568657220 */ /* 0x000fe20000410000 */
[----:B------:R-:W-:Y:S01]  /*3e30*/  FMUL.FTZ R107, R107, R100 ;  /* 0x000000646b6b7220 */ /* 0x000fe20000410000 */
[----:B------:R-:W-:Y:S01]  /*3e40*/  FMUL.FTZ R99, R108, R99 ;  /* 0x000000636c637220 */ /* 0x000fe20000410000 */
[----:B------:R-:W-:Y:S01]  /*3e50*/  FMUL.FTZ R109, R109, R98 ;  /* 0x000000626d6d7220 */ /* 0x000fe20000410000 */
[----:B------:R-:W-:Y:S02]  /*3e60*/  @!P6 IMAD R38, R38, R63, UR10 ;  /* 0x0000000a2626ee24 */ /* 0x000fe4000f8e023f */
        /* <DEDUP_REMOVED lines=89> */
.L_x_13544:
[----:B------:R-:W-:Y:S01]  /*4400*/  FFMA.FTZ R53, R21, R84, R0 ;  /* 0x0000005415357223 */ /* 0x000fe20000010000 */
[----:B------:R-:W1:Y:S01]  /*4410*/  LDCU UR6, c[0x0][0x38c] ;  /* 0x00007180ff0677ac */ /* 0x000e620008000800 */
[----:B------:R-:W-:Y:S01]  /*4420*/  FADD.FTZ R44, R68, UR9 ;  /* 0x00000009442c7e21 */ /* 0x000fe20008010000 */
[----:B------:R-:W-:Y:S01]  /*4430*/  FADD.FTZ R46, R66, UR9 ;  /* 0x00000009422e7e21 */ /* 0x000fe20008010000 */
[----:B------:R-:W-:Y:S01]  /*4440*/  FFMA.FTZ R0, R22, R83, R53 ;  /* 0x0000005316007223 */ /* 0x000fe20000010035 */
[----:B------:R-:W-:Y:S01]  /*4450*/  FADD.FTZ R48, R64, UR9 ;  /* 0x0000000940307e21 */ /* 0x000fe20008010000 */
[----:B------:R-:W-:Y:S01]  /*4460*/  FADD.FTZ R50, R62, UR9 ;  /* 0x000000093e327e21 */ /* 0x000fe20008010000 */
[----:B------:R-:W-:Y:S01]  /*4470*/  FADD.FTZ R52, R60, UR9 ;  /* 0x000000093c347e21 */ /* 0x000fe20008010000 */
[----:B0-----:R-:W-:Y:S01]  /*4480*/  FFMA.FTZ R65, R23, R82, R0 ;  /* 0x0000005217417223 */ /* 0x001fe20000010000 */
        /* <DEDUP_REMOVED lines=10> */
[----:B-1----:R-:W-:Y:S01]  /*4530*/  UISETP.GE.AND UP0, UPT, UR6, 0x1, UPT ;  /* 0x000000010600788c */ /* 0x002fe2000bf06270 */
        /* <DEDUP_REMOVED lines=66> */
[----:B0-----:R-:W-:Y:S01]  /*4960*/  UIMAD.WIDE.U32 UR12, UR36, UR16, URZ ;  /* 0x00000010240c72a5 */ /* 0x001fe2000f8e00ff */
        /* <DEDUP_REMOVED lines=8> */
[----:B------:R-:W-:Y:S01]  /*49f0*/  LOP3.LUT R123, R3, 0x1f, RZ, 0xc0, !PT ;  /* 0x0000001f037b7812 */ /* 0x000fe200078ec0ff */
[----:B------:R-:W-:Y:S01]  /*4a00*/  UIMAD UR17, UR36, UR17, UR13 ;  /* 0x00000011241172a4 */ /* 0x000fe2000f8e020d */
[----:B------:R-:W-:Y:S01]  /*4a10*/  ISETP.GE.AND P0, PT, R100, UR6, PT ;  /* 0x0000000664007c0c */ /* 0x000fe2000bf06270 */
[----:B------:R-:W0:Y:S01]  /*4a20*/  LDCU UR45, c[0x0][0x394] ;  /* 0x00007280ff2d77ac */ /* 0x000e220008000800 */
[----:B------:R-:W1:Y:S01]  /*4a30*/  LDCU UR46, c[0x0][0x38c] ;  /* 0x00007180ff2e77ac */ /* 0x000e620008000800 */
[----:B------:R-:W2:Y:S01]  /*4a40*/  LDCU UR43, c[0x0][0x388] ;  /* 0x00007100ff2b77ac */ /* 0x000ea20008000800 */
[----:B------:R-:W3:Y:S01]  /*4a50*/  LDCU.64 UR18, c[0x0][0x3a8] ;  /* 0x00007500ff1277ac */ /* 0x000ee20008000a00 */
[----:B------:R-:W4:Y:S01]  /*4a60*/  LDCU.64 UR36, c[0x0][0x440] ;  /* 0x00008800ff2477ac */ /* 0x000f220008000a00 */
[----:B------:R-:W0:Y:S01]  /*4a70*/  LDCU.64 UR38, c[0x0][0x4d0] ;  /* 0x00009a00ff2677ac */ /* 0x000e220008000a00 */
[----:B------:R-:W0:Y:S01]  /*4a80*/  LDCU.64 UR40, c[0x0][0x4f0] ;  /* 0x00009e00ff2877ac */ /* 0x000e220008000a00 */
[----:B------:R-:W-:-:S05]  /*4a90*/  UMOV UR6, URZ ;  /* 0x000000ff00067c82 */ /* 0x000fca0008000000 */
.L_x_13625:
[----:B------:R-:W-:Y:S01]  /*4aa0*/  LOP3.LUT R122, R123, 0x7c00, R96, 0xf8, !PT ;  /* 0x00007c007b7a7812 */ /* 0x000fe200078ef860 */
[----:B------:R-:W-:Y:S01]  /*4ab0*/  UIADD3 UR7, UPT, UPT, UR42, 0x400, URZ ;  /* 0x000004002a077890 */ /* 0x000fe2000fffe0ff */
[----:B------:R-:W5:Y:S01]  /*4ac0*/  @!P0 LDC.64 R78, c[0x0][0x3c0] ;  /* 0x0000f000ff4e8b82 */ /* 0x000f620000000a00 */
[----:B0-----:R-:W-:Y:S02]  /*4ad0*/  @!P0 MOV R76, R100 ;  /* 0x00000064004c8202 */ /* 0x001fe40000000f00 */
[C---:B------:R-:W-:Y:S02]  /*4ae0*/  LOP3.LUT R134, R122.reuse, 0x20, RZ, 0xfc, !PT ;  /* 0x000000207a867812 */ /* 0x040fe400078efcff */
[----:B------:R-:W-:Y:S02]  /*4af0*/  LOP3.LUT R114, R122, 0x40, RZ, 0xfc, !PT ;  /* 0x000000407a727812 */ /* 0x000fe400078efcff */
[----:B------:R-:W-:Y:S02]  /*4b00*/  ISETP.GE.AND P2, PT, R134, UR7, PT ;  /* 0x0000000786007c0c */ /* 0x000fe4000bf46270 */
[----:B------:R-:W-:-:S02]  /*4b10*/  ISETP.GE.AND P3, PT, R114, UR7, PT ;  /* 0x0000000772007c0c */ /* 0x000fc4000bf66270 */
[----:B------:R-:W-:Y:S02]  /*4b20*/  @!P0 MOV R77, RZ ;  /* 0x000000ff004d8202 */ /* 0x000fe40000000f00 */
[C---:B------:R-:W-:Y:S02]  /*4b30*/  LOP3.LUT R80, R122.reuse, 0x60, RZ, 0xfc, !PT ;  /* 0x000000607a507812 */ /* 0x040fe400078efcff */
[----:B------:R-:W-:Y:S02]  /*4b40*/  LOP3.LUT R110, R122, 0x80, RZ, 0xfc, !PT ;  /* 0x000000807a6e7812 */ /* 0x000fe400078efcff */
[----:B------:R-:W-:Y:S02]  /*4b50*/  ISETP.GE.AND P4, PT, R80, UR7, PT ;  /* 0x0000000750007c0c */ /* 0x000fe4000bf86270 */
[----:B------:R-:W-:Y:S01]  /*4b60*/  MOV R184, RZ ;  /* 0x000000ff00b87202 */ /* 0x000fe20000000f00 */
[----:B------:R-:W1:Y:S01]  /*4b70*/  @!P2 LDC.64 R82, c[0x0][0x3c0] ;  /* 0x0000f000ff52ab82 */ /* 0x000e620000000a00 */
[----:B------:R-:W-:-:S02]  /*4b80*/  @!P2 MOV R135, RZ ;  /* 0x000000ff0087a202 */ /* 0x000fc40000000f00 */
[----:B------:R-:W-:Y:S01]  /*4b90*/  @!P3 MOV R115, RZ ;  /* 0x000000ff0073b202 */ /* 0x000fe20000000f00 */
[----:B-----5:R-:W-:-:S04]  /*4ba0*/  @!P0 IMAD.WIDE.U32 R76, R78, UR6, R76 ;  /* 0x000000064e4c8c25 */ /* 0x020fc8000f8e004c */
[----:B------:R-:W5:Y:S01]  /*4bb0*/  @!P3 LDC.64 R108, c[0x0][0x3c0] ;  /* 0x0000f000ff6cbb82 */ /* 0x000f620000000a00 */
[----:B------:R-:W-:Y:S01]  /*4bc0*/  @!P0 IMAD R77, R79, UR6, R77 ;  /* 0x000000064f4d8c24 */ /* 0x000fe2000f8e024d */
[----:B------:R-:W-:-:S04]  /*4bd0*/  @!P0 LEA R128, P5, R76, UR33, 0x2 ;  /* 0x000000214c808c11 */ /* 0x000fc8000f8a10ff */
[----:B------:R-:W-:Y:S02]  /*4be0*/  @!P0 LEA.HI.X R129, R76, UR30, R77, 0x2, P5 ;  /* 0x0000001e4c818c11 */ /* 0x000fe4000a8f144d */
[----:B------:R-:W-:Y:S01]  /*4bf0*/  ISETP.GE.AND P5, PT, R110, UR7, PT ;  /* 0x000000076e007c0c */ /* 0x000fe2000bfa6270 */
[----:B--2---:R-:W2:Y:S01]  /*4c00*/  @!P4 LDC.64 R118, c[0x0][0x3c0] ;  /* 0x0000f000ff76cb82 */ /* 0x004ea20000000a00 */
        /* <DEDUP_REMOVED lines=9> */
[----:B------:R-:W-:Y:S01]  /*4ca0*/  @!P3 IMAD R79, R109, UR6, R79 ;  /* 0x000000066d4fbc24 */ /* 0x000fe2000f8e024f */
[C---:B------:R-:W-:Y:S02]  /*4cb0*/  @!P3 LEA R112, P6, R78.reuse, UR33, 0x2 ;  /* 0x000000214e70bc11 */ /* 0x040fe4000f8c10ff */
[----:B------:R-:W-:Y:S02]  /*4cc0*/  @!P4 MOV R81, RZ ;  /* 0x000000ff0051c202 */ /* 0x000fe40000000f00 */
[----:B------:R-:W-:Y:S02]  /*4cd0*/  MOV R115, RZ ;  /* 0x000000ff00737202 */ /* 0x000fe40000000f00 */
[----:B------:R-:W-:Y:S01]  /*4ce0*/  @!P3 LEA.HI.X R113, R78, UR30, R79, 0x2, P6 ;  /* 0x0000001e4e71bc11 */ /* 0x000fe2000b0f144f */
[----:B--2---:R-:W-:Y:S01]  /*4cf0*/  @!P4 IMAD.WIDE.U32 R116, R118, UR6, R80 ;  /* 0x000000067674cc25 */ /* 0x004fe2000f8e0050 */
[----:B------:R-:W-:-:S02]  /*4d00*/  LOP3.LUT R118, R122, 0xc0, RZ, 0xfc, !PT ;  /* 0x000000c07a767812 */ /* 0x000fc400078efcff */
[----:B------:R-:W-:Y:S01]  /*4d10*/  @!P5 MOV R111, RZ ;  /* 0x000000ff006fd202 */ /* 0x000fe20000000f00 */
[----:B------:R2:W4:Y:S01]  /*4d20*/  @!P3 LDG.E R115, desc[UR34][R112.64] ;  /* 0x000000227073b981 */ /* 0x000522000c1e1900 */
[----:B-----5:R-:W-:Y:S01]  /*4d30*/  @!P4 IMAD R77, R119, UR6, R117 ;  /* 0x00000006774dcc24 */ /* 0x020fe2000f8e0275 */
[----:B------:R-:W5:Y:S01]  /*4d40*/  @!P2 LDC.64 R78, c[0x0][0x3c0] ;  /* 0x0000f000ff4eab82 */ /* 0x000f620000000a00 */
[----:B------:R-:W-:Y:S02]  /*4d50*/  ISETP.GE.AND P3, PT, R118, UR7, PT ;  /* 0x0000000776007c0c */ /* 0x000fe4000bf66270 */
[C---:B------:R-:W-:Y:S02]  /*4d60*/  @!P4 LEA R120, P6, R116.reuse, UR33, 0x2 ;  /* 0x000000217478cc11 */ /* 0x040fe4000f8c10ff */
[----:B------:R-:W-:Y:S02]  /*4d70*/  MOV R186, RZ ;  /* 0x000000ff00ba7202 */ /* 0x000fe40000000f00 */
[----:B------:R-:W-:Y:S01]  /*4d80*/  @!P4 LEA.HI.X R121, R116, UR30, R77, 0x2, P6 ;  /* 0x0000001e7479cc11 */ /* 0x000fe2000b0f144d */
[----:B-1----:R-:W-:Y:S01]  /*4d90*/  @!P5 IMAD.WIDE.U32 R116, R82, UR6, R110 ;  /* 0x000000065274dc25 */ /* 0x002fe2000f8e006e */
[----:B------:R-:W-:-:S03]  /*4da0*/  LOP3.LUT R82, R122, 0xe0, RZ, 0xfc, !PT ;  /* 0x000000e07a527812 */ /* 0x000fc600078efcff */
[----:B------:R1:W4:Y:S01]  /*4db0*/  @!P4 LDG.E R186, desc[UR34][R120.64] ;  /* 0x0000002278bac981 */ /* 0x000322000c1e1900 */
[----:B------:R-:W-:Y:S01]  /*4dc0*/  ISETP.GE.AND P4, PT, R82, UR7, PT ;  /* 0x0000000752007c0c */ /* 0x000fe2000bf86270 */
[----:B------:R-:W3:Y:S01]  /*4dd0*/  @!P3 LDC.64 R76, c[0x0][0x3c0] ;  /* 0x0000f000ff4cbb82 */ /* 0x000ee20000000a00 */
[----:B------:R-:W-:Y:S01]  /*4de0*/  @!P5 IMAD R83, R83, UR6, R117 ;  /* 0x000000065353dc24 */ /* 0x000fe2000f8e0275 */
[C---:B------:R-:W-:Y:S02]  /*4df0*/  @!P5 LEA R124, P6, R116.reuse, UR33, 0x2 ;  /* 0x00000021747cdc11 */ /* 0x040fe4000f8c10ff */
[----:B------:R-:W-:Y:S02]  /*4e00*/  MOV R81, RZ ;  /* 0x000000ff00517202 */ /* 0x000fe40000000f00 */
[----:B------:R-:W-:Y:S02]  /*4e10*/  @!P2 MOV R109, RZ ;  /* 0x000000ff006da202 */ /* 0x000fe40000000f00 */
[----:B------:R-:W-:-:S02]  /*4e20*/  @!P5 LEA.HI.X R125, R116, UR30, R83, 0x2, P6 ;  /* 0x0000001e747ddc11 */ /* 0x000fc4000b0f1453 */
[----:B--2---:R-:W-:Y:S01]  /*4e30*/  LOP3.LUT R112, R122, 0x100, RZ, 0xfc, !PT ;  /* 0x000001007a707812 */ /* 0x004fe200078efcff */
[----:B-----5:R-:W-:Y:S01]  /*4e40*/  @!P2 IMAD.WIDE.U32 R116, R78, UR6, R108 ;  /* 0x000000064e74ac25 */ /* 0x020fe2000f8e006c */
[----:B-1----:R-:W1:Y:S01]  /*4e50*/  @!P4 LDC.64 R120, c[0x0][0x3c0] ;  /* 0x0000f000ff78cb82 */ /* 0x002e620000000a00 */
[----:B------:R2:W5:Y:S01]  /*4e60*/  @!P5 LDG.E R81, desc[UR34][R124.64] ;  /* 0x000000227c51d981 */ /* 0x000562000c1e1900 */
[----:B------:R-:W-:Y:S01]  /*4e70*/  ISETP.GE.AND P5, PT, R112, UR7, PT ;  /* 0x0000000770007c0c */ /* 0x000fe2000bfa6270 */
[----:B------:R-:W-:Y:S01]  /*4e80*/  @!P2 IMAD R79, R79, UR6, R117 ;  /* 0x000000064f4fac24 */ /* 0x000fe2000f8e0275 */
[----:B------:R-:W-:Y:S02]  /*4e90*/  @!P2 LEA R130, P6, R116, UR33, 0x2 ;  /* 0x000000217482ac11 */ /* 0x000fe4000f8c10ff */
[----:B------:R-:W-:Y:S02]  /*4ea0*/  MOV R188, RZ ;  /* 0x000000ff00bc7202 */ /* 0x000fe40000000f00 */
[----:B------:R-:W-:-:S02]  /*4eb0*/  @!P3 MOV R119, RZ ;  /* 0x000000ff0077b202 */ /* 0x000fc40000000f00 */
[----:B------:R-:W-:Y:S02]  /*4ec0*/  @!P2 LEA.HI.X R131, R116, UR30, R79, 0x2, P6 ;  /* 0x0000001e7483ac11 */ /* 0x000fe4000b0f144f */
[----:B------:R-:W-:Y:S01]  /*4ed0*/  LOP3.LUT R152, R122, 0x120, RZ, 0xfc, !PT ;  /* 0x000001207a987812 */ /* 0x000fe200078efcff */
[----:B---3--:R-:W-:Y:S02]  /*4ee0*/  @!P3 IMAD.WIDE.U32 R78, R76, UR6, R118 ;  /* 0x000000064c4ebc25 */ /* 0x008fe4000f8e0076 */
[----:B------:R3:W5:Y:S01]  /*4ef0*/  @!P2 LDG.E R188, desc[UR34][R130.64] ;  /* 0x0000002282bca981 */ /* 0x000762000c1e1900 */
[----:B------:R-:W0:Y:S01]  /*4f00*/  @!P5 LDC.64 R116, c[0x0][0x3c0] ;  /* 0x0000f000ff74db82 */ /* 0x000e220000000a00 */
[----:B------:R-:W-:Y:S01]  /*4f10*/  ISETP.GE.AND P2, PT, R152, UR7, PT ;  /* 0x0000000798007c0c */ /* 0x000fe2000bf46270 */
[----:B------:R-:W-:Y:S01]  /*4f20*/  @!P3 IMAD R77, R77, UR6, R79 ;  /* 0x000000064d4dbc24 */ /* 0x000fe2000f8e024f */
[----:B------:R-:W-:Y:S02]  /*4f30*/  @!P3 LEA R126, P6, R78, UR33, 0x2 ;  /* 0x000000214e7ebc11 */ /* 0x000fe4000f8c10ff */
[----:B------:R-:W-:-:S02]  /*4f40*/  @!P4 MOV R83, RZ ;  /* 0x000000ff0053c202 */ /* 0x000fc40000000f00 */
[----:B------:R-:W-:Y:S02]  /*4f50*/  MOV R109, RZ ;  /* 0x000000ff006d7202 */ /* 0x000fe40000000f00 */
[----:B------:R-:W-:Y:S01]  /*4f60*/  @!P3 LEA.HI.X R127, R78, UR30, R77, 0x2, P6 ;  /* 0x0000001e4e7fbc11 */ /* 0x000fe2000b0f144d */
[----:B-1----:R-:W-:Y:S01]  /*4f70*/  @!P4 IMAD.WIDE.U32 R76, R120, UR6, R82 ;  /* 0x00000006784ccc25 */ /* 0x002fe2000f8e0052 */
[----:B--2---:R-:W-:-:S03]  /*4f80*/  LOP3.LUT R124, R122, 0x140, RZ, 0xfc, !PT ;  /* 0x000001407a7c7812 */ /* 0x004fc600078efcff */
[----:B------:R1:W2:Y:S01]  /*4f90*/  @!P3 LDG.E R109, desc[UR34][R126.64] ;  /* 0x000000227e6db981 */ /* 0x0002a2000c1e1900 */
[----:B------:R-:W-:Y:S01]  /*4fa0*/  @!P4 IMAD R121, R121, UR6, R77 ;  /* 0x000000067979cc24 */ /* 0x000fe2000f8e024d */
[----:B------:R-:W1:Y:S01]  /*4fb0*/  @!P2 LDC.64 R78, c[0x0][0x3c0] ;  /* 0x0000f000ff4eab82 */ /* 0x000e620000000a00 */
[----:B------:R-:W-:Y:S02]  /*4fc0*/  ISETP.GE.AND P3, PT, R124, UR7, PT ;  /* 0x000000077c007c0c */ /* 0x000fe4000bf66270 */
[C---:B---3--:R-:W-:Y:S02]  /*4fd0*/  @!P4 LEA R130, P6, R76.reuse, UR33, 0x2 ;  /* 0x000000214c82cc11 */ /* 0x048fe4000f8c10ff */
[----:B------:R-:W-:Y:S02]  /*4fe0*/  MOV R182, RZ ;  /* 0x000000ff00b67202 */ /* 0x000fe40000000f00 */
[----:B------:R-:W-:Y:S02]  /*4ff0*/  @!P4 LEA.HI.X R131, R76, UR30, R121, 0x2, P6 ;  /* 0x0000001e4c83cc11 */ /* 0x000fe4000b0f1479 */
[----:B------:R-:W-:-:S02]  /*5000*/  @!P5 MOV R113, RZ ;  /* 0x000000ff0071d202 */ /* 0x000fc40000000f00 */
[----:B------:R-:W-:Y:S01]  /*5010*/  LOP3.LUT R146, R122, 0x160, RZ, 0xfc, !PT ;  /* 0x000001607a927812 */ /* 0x000fe200078efcff */
[----:B------:R3:W2:Y:S01]  /*5020*/  @!P4 LDG.E R182, desc[UR34][R130.64] ;  /* 0x0000002282b6c981 */ /* 0x0006a2000c1e1900 */
[----:B0-----:R-:W-:Y:S02]  /*5030*/  @!P5 IMAD.WIDE.U32 R120, R116, UR6, R112 ;  /* 0x000000067478dc25 */ /* 0x001fe4000f8e0070 */
[----:B------:R-:W-:Y:S01]  /*5040*/  ISETP.GE.AND P4, PT, R146, UR7, PT ;  /* 0x0000000792007c0c */ /* 0x000fe2000bf86270 */
[----:B------:R-:W0:Y:S01]  /*5050*/  @!P3 LDC.64 R76, c[0x0][0x3c0] ;  /* 0x0000f000ff4cbb82 */ /* 0x000e220000000a00 */
[----:B------:R-:W-:Y:S01]  /*5060*/  @!P5 IMAD R117, R117, UR6, R121 ;  /* 0x000000067575dc24 */ /* 0x000fe2000f8e0279 */
[----:B------:R-:W-:Y:S02]  /*5070*/  @!P5 LEA R132, P6, R120, UR33, 0x2 ;  /* 0x000000217884dc11 */ /* 0x000fe4000f8c10ff */
[----:B------:R-:W-:Y:S02]  /*5080*/  MOV R83, RZ ;  /* 0x000000ff00537202 */ /* 0x000fe40000000f00 */
[----:B------:R-:W-:-:S02]  /*5090*/  @!P2 MOV R153, RZ ;  /* 0x000000ff0099a202 */ /* 0x000fc40000000f00 */
[----:B------:R-:W-:Y:S02]  /*50a0*/  @!P5 LEA.HI.X R133, R120, UR30, R117, 0x2, P6 ;  /* 0x0000001e7885dc11 */ /* 0x000fe4000b0f1475 */
[----:B------:R-:W-:Y:S02]  /*50b0*/  LOP3.LUT R120, R122, 0x180, RZ, 0xfc, !PT ;  /* 0x000001807a787812 */ /* 0x000fe400078efcff */
[----:B------:R-:W0:Y:S01]  /*50c0*/  @!P4 LDC.64 R116, c[0x0][0x3c0] ;  /* 0x0000f000ff74cb82 */ /* 0x000e220000000a00 */
[----:B-1----:R-:W-:Y:S01]  /*50d0*/  @!P2 IMAD.WIDE.U32 R126, R78, UR6, R152 ;  /* 0x000000064e7eac25 */ /* 0x002fe2000f8e0098 */
[----:B------:R1:W2:Y:S01]  /*50e0*/  @!P5 LDG.E R83, desc[UR34][R132.64] ;  /* 0x000000228453d981 */ /* 0x0002a2000c1e1900 */
[----:B------:R-:W-:Y:S02]  /*50f0*/  ISETP.GE.AND P5, PT, R120, UR7, PT ;  /* 0x0000000778007c0c */ /* 0x000fe4000bfa6270 */
[----:B------:R-:W-:Y:S01]  /*5100*/  @!P2 IMAD R79, R79, UR6, R127 ;  /* 0x000000064f4fac24 */ /* 0x000fe2000f8e027f */
[----:B---3--:R-:W-:-:S02]  /*5110*/  @!P2 LEA R130, P6, R126, UR33, 0x2 ;  /* 0x000000217e82ac11 */ /* 0x008fc4000f8c10ff */
[----:B------:R-:W-:Y:S02]  /*5120*/  MOV R190, RZ ;  /* 0x000000ff00be7202 */ /* 0x000fe40000000f00 */
[----:B------:R-:W-:Y:S02]  /*5130*/  @!P3 MOV R125, RZ ;  /* 0x000000ff007db202 */ /* 0x000fe40000000f00 */
[----:B------:R-:W-:Y:S02]  /*5140*/  @!P2 LEA.HI.X R131, R126, UR30, R79, 0x2, P6 ;  /* 0x0000001e7e83ac11 */ /* 0x000fe4000b0f144f */
[----:B------:R-:W-:Y:S01]  /*5150*/  LOP3.LUT R164, R122, 0x1a0, RZ, 0xfc, !PT ;  /* 0x000001a07aa47812 */ /* 0x000fe200078efcff */
[----:B0-----:R-:W-:Y:S01]  /*5160*/  @!P3 IMAD.WIDE.U32 R126, R76, UR6, R124 ;  /* 0x000000064c7ebc25 */ /* 0x001fe2000f8e007c */
[----:B------:R-:W0:Y:S01]  /*5170*/  @!P5 LDC.64 R78, c[0x0][0x3c0] ;  /* 0x0000f000ff4edb82 */ /* 0x000e220000000a00 */
[----:B------:R3:W2:Y:S01]  /*5180*/  @!P2 LDG.E R190, desc[UR34][R130.64] ;  /* 0x0000002282bea981 */ /* 0x0006a2000c1e1900 */
[----:B------:R-:W-:Y:S01]  /*5190*/  ISETP.GE.AND P2, PT, R164, UR7, PT ;  /* 0x00000007a4007c0c */ /* 0x000fe2000bf46270 */
[----:B------:R-:W-:Y:S01]  /*51a0*/  @!P3 IMAD R77, R77, UR6, R127 ;  /* 0x000000064d4dbc24 */ /* 0x000fe2000f8e027f */
[----:B-1----:R-:W-:-:S02]  /*51b0*/  @!P3 LEA R132, P6, R126, UR33, 0x2 ;  /* 0x000000217e84bc11 */ /* 0x002fc4000f8c10ff */
[----:B------:R-:W-:Y:S02]  /*51c0*/  @!P4 MOV R147, RZ ;  /* 0x000000ff0093c202 */ /* 0x000fe40000000f00 */
[----:B------:R-:W-:Y:S02]  /*51d0*/  MOV R111, RZ ;  /* 0x000000ff006f7202 */ /* 0x000fe40000000f00 */
[----:B------:R-:W-:Y:S01]  /*51e0*/  @!P3 LEA.HI.X R133, R126, UR30, R77, 0x2, P6 ;  /* 0x0000001e7e85bc11 */ /* 0x000fe2000b0f144d */
[----:B------:R-:W-:Y:S01]  /*51f0*/  @!P4 IMAD.WIDE.U32 R126, R116, UR6, R146 ;  /* 0x00000006747ecc25 */ /* 0x000fe2000f8e0092 */
[----:B------:R-:W-:-:S03]  /*5200*/  LOP3.LUT R162, R122, 0x1c0, RZ, 0xfc, !PT ;  /* 0x000001c07aa27812 */ /* 0x000fc600078efcff */
        /* <DEDUP_REMOVED lines=12> */
[----:B------:R-:W3:Y:S01]  /*52d0*/  @!P3 LDC.64 R116, c[0x0][0x3c0] ;  /* 0x0000f000ff74bb82 */ /* 0x000ee20000000a00 */
        /* <DEDUP_REMOVED lines=8> */
[----:B------:R-:W2:Y:S01]  /*5360*/  @!P5 LDG.E R113, desc[UR34][R136.64] ;  /* 0x000000228871d981 */ /* 0x000ea2000c1e1900 */
[----:B------:R-:W-:Y:S02]  /*5370*/  ISETP.GE.AND P5, PT, R158, UR7, PT ;  /* 0x000000079e007c0c */ /* 0x000fe4000bfa6270 */
[----:B------:R-:W-:Y:S01]  /*5380*/  @!P2 IMAD R77, R77, UR6, R127 ;  /* 0x000000064d4dac24 */ /* 0x000fe2000f8e027f */
[----:B------:R-:W-:-:S02]  /*5390*/  @!P2 LEA R132, P6, R126, UR33, 0x2 ;  /* 0x000000217e84ac11 */ /* 0x000fc4000f8c10ff */
[----:B------:R-:W-:Y:S02]  /*53a0*/  MOV R194, RZ ;  /* 0x000000ff00c27202 */ /* 0x000fe40000000f00 */
[----:B------:R-:W-:Y:S02]  /*53b0*/  @!P3 MOV R163, RZ ;  /* 0x000000ff00a3b202 */ /* 0x000fe40000000f00 */
[----:B------:R-:W-:Y:S02]  /*53c0*/  @!P2 LEA.HI.X R133, R126, UR30, R77, 0x2, P6 ;  /* 0x0000001e7e85ac11 */ /* 0x000fe4000b0f144d */
[----:B------:R-:W-:Y:S01]  /*53d0*/  LOP3.LUT R156, R122, 0x220, RZ, 0xfc, !PT ;  /* 0x000002207a9c7812 */ /* 0x000fe200078efcff */
[----:B---3--:R-:W-:Y:S01]  /*53e0*/  @!P3 IMAD.WIDE.U32 R130, R116, UR6, R162 ;  /* 0x000000067482bc25 */ /* 0x008fe2000f8e00a2 */
[----:B------:R-:W1:Y:S01]  /*53f0*/  @!P5 LDC.64 R76, c[0x0][0x3c0] ;  /* 0x0000f000ff4cdb82 */ /* 0x000e620000000a00 */
[----:B------:R-:W3:Y:S01]  /*5400*/  @!P2 LDG.E R194, desc[UR34][R132.64] ;  /* 0x0000002284c2a981 */ /* 0x000ee2000c1e1900 */
[----:B------:R-:W-:Y:S01]  /*5410*/  ISETP.GE.AND P2, PT, R156, UR7, PT ;  /* 0x000000079c007c0c */ /* 0x000fe2000bf46270 */
[----:B------:R-:W-:Y:S01]  /*5420*/  @!P3 IMAD R117, R117, UR6, R131 ;  /* 0x000000067575bc24 */ /* 0x000fe2000f8e0283 */
[----:B------:R-:W-:-:S02]  /*5430*/  @!P3 LEA R126, P6, R130, UR33, 0x2 ;  /* 0x00000021827ebc11 */ /* 0x000fc4000f8c10ff */
[----:B------:R-:W-:Y:S02]  /*5440*/  @!P4 MOV R161, RZ ;  /* 0x000000ff00a1c202 */ /* 0x000fe40000000f00 */
[----:B------:R-:W-:Y:S02]  /*5450*/  @!P3 LEA.HI.X R127, R130, UR30, R117, 0x2, P6 ;  /* 0x0000001e827fbc11 */ /* 0x000fe4000b0f1475 */
[----:B------:R-:W-:Y:S01]  /*5460*/  MOV R119, RZ ;  /* 0x000000ff00777202 */ /* 0x000fe20000000f00 */
[----:B0-----:R-:W-:Y:S01]  /*5470*/  @!P4 IMAD.WIDE.U32 R116, R78, UR6, R160 ;  /* 0x000000064e74cc25 */ /* 0x001fe2000f8e00a0 */
[----:B------:R-:W-:-:S03]  /*5480*/  LOP3.LUT R154, R122, 0x240, RZ, 0xfc, !PT ;  /* 0x000002407a9a7812 */ /* 0x000fc600078efcff */
[----:B------:R-:W-:Y:S01]  /*5490*/  @!P4 IMAD R117, R79, UR6, R117 ;  /* 0x000000064f75cc24 */ /* 0x000fe2000f8e0275 */
[----:B------:R0:W3:Y:S01]  /*54a0*/  @!P3 LDG.E R119, desc[UR34][R126.64] ;  /* 0x000000227e77b981 */ /* 0x0000e2000c1e1900 */
[----:B------:R-:W4:Y:S01]  /*54b0*/  @!P2 LDC.64 R78, c[0x0][0x3c0] ;  /* 0x0000f000ff4eab82 */ /* 0x000f220000000a00 */
[----:B------:R-:W-:Y:S02]  /*54c0*/  ISETP.GE.AND P3, PT, R154, UR7, PT ;  /* 0x000000079a007c0c */ /* 0x000fe4000bf66270 */
[C---:B------:R-:W-:Y:S02]  /*54d0*/  @!P4 LEA R130, P6, R116.reuse, UR33, 0x2 ;  /* 0x000000217482cc11 */ /* 0x040fe4000f8c10ff */
[----:B------:R-:W-:Y:S02]  /*54e0*/  @!P5 MOV R159, RZ ;  /* 0x000000ff009fd202 */ /* 0x000fe40000000f00 */
[----:B------:R-:W-:Y:S02]  /*54f0*/  MOV R196, RZ ;  /* 0x000000ff00c47202 */ /* 0x000fe40000000f00 */
[----:B------:R-:W-:Y:S01]  /*5500*/  @!P4 LEA.HI.X R131, R116, UR30, R117, 0x2, P6 ;  /* 0x0000001e7483cc11 */ /* 0x000fe2000b0f1475 */
[----:B-1----:R-:W-:Y:S01]  /*5510*/  @!P5 IMAD.WIDE.U32 R116, R76, UR6, R158 ;  /* 0x000000064c74dc25 */ /* 0x002fe2000f8e009e */
[----:B------:R-:W-:-:S03]  /*5520*/  LOP3.LUT R150, R122, 0x260, RZ, 0xfc, !PT ;  /* 0x000002607a967812 */ /* 0x000fc600078efcff */
[----:B------:R1:W3:Y:S01]  /*5530*/  @!P4 LDG.E R196, desc[UR34][R130.64] ;  /* 0x0000002282c4c981 */ /* 0x0002e2000c1e1900 */
[----:B------:R-:W-:Y:S01]  /*5540*/  @!P5 IMAD R117, R77, UR6, R117 ;  /* 0x000000064d75dc24 */ /* 0x000fe2000f8e0275 */
[----:B------:R-:W-:Y:S01]  /*5550*/  ISETP.GE.AND P4, PT, R150, UR7, PT ;  /* 0x0000000796007c0c */ /* 0x000fe2000bf86270 */
[----:B------:R-:W1:Y:S01]  /*5560*/  @!P3 LDC.64 R76, c[0x0][0x3c0] ;  /* 0x0000f000ff4cbb82 */ /* 0x000e620000000a00 */
[C---:B0-----:R-:W-:Y:S02]  /*5570*/  @!P5 LEA R126, P6, R116.reuse, UR33, 0x2 ;  /* 0x00000021747edc11 */ /* 0x041fe4000f8c10ff */
[----:B------:R-:W-:Y:S02]  /*5580*/  @!P2 MOV R157, RZ ;  /* 0x000000ff009da202 */ /* 0x000fe40000000f00 */
[----:B------:R-:W-:Y:S02]  /*5590*/  @!P5 LEA.HI.X R127, R116, UR30, R117, 0x2, P6 ;  /* 0x0000001e747fdc11 */ /* 0x000fe4000b0f1475 */
[----:B------:R-:W-:Y:S01]  /*55a0*/  MOV R121, RZ ;  /* 0x000000ff00797202 */ /* 0x000fe20000000f00 */
[----:B----4-:R-:W-:Y:S01]  /*55b0*/  @!P2 IMAD.WIDE.U32 R116, R78, UR6, R156 ;  /* 0x000000064e74ac25 */ /* 0x010fe2000f8e009c */
[----:B------:R-:W-:-:S03]  /*55c0*/  LOP3.LUT R144, R122, 0x280, RZ, 0xfc, !PT ;  /* 0x000002807a907812 */ /* 0x000fc600078efcff */
[----:B------:R-:W-:Y:S01]  /*55d0*/  @!P2 IMAD R117, R79, UR6, R117 ;  /* 0x000000064f75ac24 */ /* 0x000fe2000f8e0275 */
[----:B------:R0:W4:Y:S01]  /*55e0*/  @!P5 LDG.E R121, desc[UR34][R126.64] ;  /* 0x000000227e79d981 */ /* 0x000122000c1e1900 */
[----:B------:R-:W0:Y:S01]  /*55f0*/  @!P4 LDC.64 R78, c[0x0][0x3c0] ;  /* 0x0000f000ff4ecb82 */ /* 0x000e220000000a00 */
[----:B------:R-:W-:Y:S02]  /*5600*/  @!P2 LEA R132, P5, R116, UR33, 0x2 ;  /* 0x000000217484ac11 */ /* 0x000fe4000f8a10ff */
[----:B------:R-:W-:Y:S02]  /*5610*/  ISETP.GE.AND P6, PT, R144, UR7, PT ;  /* 0x0000000790007c0c */ /* 0x000fe4000bfc6270 */
[----:B------:R-:W-:Y:S02]  /*5620*/  LOP3.LUT R148, R122, 0x2a0, RZ, 0xfc, !PT ;  /* 0x000002a07a947812 */ /* 0x000fe400078efcff */
[----:B------:R-:W-:Y:S02]  /*5630*/  @!P3 MOV R155, RZ ;  /* 0x000000ff009bb202 */ /* 0x000fe40000000f00 */
[----:B------:R-:W-:-:S02]  /*5640*/  @!P2 LEA.HI.X R133, R116, UR30, R117, 0x2, P5 ;  /* 0x0000001e7485ac11 */ /* 0x000fc4000a8f1475 */
[----:B------:R-:W-:Y:S02]  /*5650*/  ISETP.GE.AND P5, PT, R148, UR7, PT ;  /* 0x0000000794007c0c */ /* 0x000fe4000bfa6270 */
[----:B------:R-:W-:Y:S01]  /*5660*/  MOV R125, RZ ;  /* 0x000000ff007d7202 */ /* 0x000fe20000000f00 */
[----:B-1----:R-:W-:Y:S01]  /*5670*/  @!P3 IMAD.WIDE.U32 R116, R76, UR6, R154 ;  /* 0x000000064c74bc25 */ /* 0x002fe2000f8e009a */
[----:B------:R-:W-:-:S03]  /*5680*/  LOP3.LUT R142, R122, 0x2c0, RZ, 0xfc, !PT ;  /* 0x000002c07a8e7812 */ /* 0x000fc600078efcff */
[----:B------:R-:W-:Y:S01]  /*5690*/  @!P3 IMAD R117, R77, UR6, R117 ;  /* 0x000000064d75bc24 */ /* 0x000fe2000f8e0275 */
[----:B------:R1:W4:Y:S01]  /*56a0*/  @!P2 LDG.E R125, desc[UR34][R132.64] ;  /* 0x00000022847da981 */ /* 0x000322000c1e1900 */
[----:B------:R-:W5:Y:S01]  /*56b0*/  @!P6 LDC.64 R76, c[0x0][0x3c0] ;  /* 0x0000f000ff4ceb82 */ /* 0x000f620000000a00 */
[C---:B------:R-:W-:Y:S02]  /*56c0*/  @!P3 LEA R130, P2, R116.reuse, UR33, 0x2 ;  /* 0x000000217482bc11 */ /* 0x040fe4000f8410ff */
[----:B------:R-:W-:Y:S02]  /*56d0*/  @!P4 MOV R151, RZ ;  /* 0x000000ff0097c202 */ /* 0x000fe40000000f00 */
[----:B------:R-:W-:Y:S02]  /*56e0*/  @!P3 LEA.HI.X R131, R116, UR30, R117, 0x2, P2 ;  /* 0x0000001e7483bc11 */ /* 0x000fe400090f1475 */
[----:B------:R-:W-:Y:S01]  /*56f0*/  ISETP.GE.AND P2, PT, R142, UR7, PT ;  /* 0x000000078e007c0c */ /* 0x000fe2000bf46270 */
[----:B------:R-:W1:Y:S01]  /*5700*/  @!P5 LDC.64 R116, c[0x0][0x3c0] ;  /* 0x0000f000ff74db82 */ /* 0x000e620000000a00 */
[----:B------:R-:W-:Y:S01]  /*5710*/  MOV R135, RZ ;  /* 0x000000ff00877202 */ /* 0x000fe20000000f00 */
[----:B0-----:R-:W-:-:S04]  /*5720*/  @!P4 IMAD.WIDE.U32 R126, R78, UR6, R150 ;  /* 0x000000064e7ecc25 */ /* 0x001fc8000f8e0096 */
[----:B------:R-:W-:Y:S01]  /*5730*/  @!P4 IMAD R79, R79, UR6, R127 ;  /* 0x000000064f4fcc24 */ /* 0x000fe2000f8e027f */
[----:B------:R0:W4:Y:S01]  /*5740*/  @!P3 LDG.E R135, desc[UR34][R130.64] ;  /* 0x000000228287b981 */ /* 0x000122000c1e1900 */
[----:B------:R-:W-:Y:S02]  /*5750*/  @!P4 LEA R136, P3, R126, UR33, 0x2 ;  /* 0x000000217e88cc11 */ /* 0x000fe4000f8610ff */
[----:B------:R-:W-:Y:S02]  /*5760*/  LOP3.LUT R140, R122, 0x2e0, RZ, 0xfc, !PT ;  /* 0x000002e07a8c7812 */ /* 0x000fe400078efcff */
[----:B------:R-:W-:Y:S02]  /*5770*/  @!P4 LEA.HI.X R137, R126, UR30, R79, 0x2, P3 ;  /* 0x0000001e7e89cc11 */ /* 0x000fe400098f144f */
[----:B------:R-:W0:Y:S01]  /*5780*/  @!P2 LDC.64 R78, c[0x0][0x3c0] ;  /* 0x0000f000ff4eab82 */ /* 0x000e220000000a00 */
[----:B------:R-:W-:Y:S02]  /*5790*/  @!P6 MOV R145, RZ ;  /* 0x000000ff0091e202 */ /* 0x000fe40000000f00 */
[----:B------:R-:W-:-:S02]  /*57a0*/  ISETP.GE.AND P3, PT, R140, UR7, PT ;  /* 0x000000078c007c0c */ /* 0x000fc4000bf66270 */
[----:B------:R-:W-:Y:S01]  /*57b0*/  MOV R147, RZ ;  /* 0x000000ff00937202 */ /* 0x000fe20000000f00 */
[----:B-----5:R-:W-:Y:S01]  /*57c0*/  @!P6 IMAD.WIDE.U32 R126, R76, UR6, R144 ;  /* 0x000000064c7eec25 */ /* 0x020fe2000f8e0090 */
[----:B------:R-:W-:-:S03]  /*57d0*/  @!P5 MOV R149, RZ ;  /* 0x000000ff0095d202 */ /* 0x000fc60000000f00 */
[----:B------:R-:W-:Y:S01]  /*57e0*/  @!P6 IMAD R77, R77, UR6, R127 ;  /* 0x000000064d4dec24 */ /* 0x000fe2000f8e027f */
[----:B------:R5:W4:Y:S01]  /*57f0*/  @!P4 LDG.E R147, desc[UR34][R136.64] ;  /* 0x000000228893c981 */ /* 0x000b22000c1e1900 */
[----:B-1----:R-:W-:Y:S01]  /*5800*/  @!P6 LEA R132, P4, R126, UR33, 0x2 ;  /* 0x000000217e84ec11 */ /* 0x002fe2000f8810ff */
[----:B0-----:R-:W-:Y:S01]  /*5810*/  @!P5 IMAD.WIDE.U32 R130, R116, UR6, R148 ;  /* 0x000000067482dc25 */ /* 0x001fe2000f8e0094 */
[----:B------:R-:W-:Y:S02]  /*5820*/  LOP3.LUT R138, R122, 0x300, RZ, 0xfc, !PT ;  /* 0x000003007a8a7812 */ /* 0x000fe400078efcff */
[----:B------:R-:W-:Y:S01]  /*5830*/  @!P6 LEA.HI.X R133, R126, UR30, R77, 0x2, P4 ;  /* 0x0000001e7e85ec11 */ /* 0x000fe2000a0f144d */
[----:B------:R-:W-:Y:S01]  /*5840*/  @!P5 IMAD R117, R117, UR6, R131 ;  /* 0x000000067575dc24 */ /* 0x000fe2000f8e0283 */
[----:B------:R-:W0:Y:S01]  /*5850*/  @!P3 LDC.64 R76, c[0x0][0x3c0] ;  /* 0x0000f000ff4cbb82 */ /* 0x000e220000000a00 */
[----:B------:R-:W-:Y:S02]  /*5860*/  @!P5 LEA R126, P4, R130, UR33, 0x2 ;  /* 0x00000021827edc11 */ /* 0x000fe4000f8810ff */
[----:B------:R-:W-:-:S02]  /*5870*/  @!P2 MOV R143, RZ ;  /* 0x000000ff008fa202 */ /* 0x000fc40000000f00 */
[----:B------:R-:W-:Y:S02]  /*5880*/  @!P5 LEA.HI.X R127, R130, UR30, R117, 0x2, P4 ;  /* 0x0000001e827fdc11 */ /* 0x000fe4000a0f1475 */
[----:B------:R-:W-:Y:S02]  /*5890*/  ISETP.GE.AND P4, PT, R138, UR7, PT ;  /* 0x000000078a007c0c */ /* 0x000fe4000bf86270 */
[----:B------:R-:W-:Y:S01]  /*58a0*/  MOV R145, RZ ;  /* 0x000000ff00917202 */ /* 0x000fe20000000f00 */
[----:B------:R-:W-:Y:S01]  /*58b0*/  @!P2 IMAD.WIDE.U32 R116, R78, UR6, R142 ;  /* 0x000000064e74ac25 */ /* 0x000fe2000f8e008e */
[----:B------:R-:W-:-:S03]  /*58c0*/  MOV R149, RZ ;  /* 0x000000ff00957202 */ /* 0x000fc60000000f00 */
[----:B------:R-:W-:Y:S01]  /*58d0*/  @!P2 IMAD R79, R79, UR6, R117 ;  /* 0x000000064f4fac24 */ /* 0x000fe2000f8e0275 */
[----:B------:R1:W4:Y:S01]  /*58e0*/  @!P6 LDG.E R145, desc[UR34][R132.64] ;  /* 0x000000228491e981 */ /* 0x000322000c1e1900 */
[----:B------:R-:W-:Y:S02]  /*58f0*/  @!P2 LEA R166, P6, R116, UR33, 0x2 ;  /* 0x0000002174a6ac11 */ /* 0x000fe4000f8c10ff */
[----:B-----5:R-:W-:Y:S01]  /*5900*/  LOP3.LUT R136, R122, 0x320, RZ, 0xfc, !PT ;  /* 0x000003207a887812 */ /* 0x020fe200078efcff */
[----:B------:R5:W4:Y:S01]  /*5910*/  @!P5 LDG.E R149, desc[UR34][R126.64] ;  /* 0x000000227e95d981 */ /* 0x000b22000c1e1900 */
[----:B------:R-:W-:Y:S02]  /*5920*/  @!P2 LEA.HI.X R167, R116, UR30, R79, 0x2, P6 ;  /* 0x0000001e74a7ac11 */ /* 0x000fe4000b0f144f */
[----:B------:R-:W-:Y:S01]  /*5930*/  ISETP.GE.AND P5, PT, R136, UR7, PT ;  /* 0x0000000788007c0c */ /* 0x000fe2000bfa6270 */
[----:B------:R-:W5:Y:S01]  /*5940*/  @!P4 LDC.64 R78, c[0x0][0x3c0] ;  /* 0x0000f000ff4ecb82 */ /* 0x000f620000000a00 */
[----:B------:R-:W-:-:S02]  /*5950*/  @!P3 MOV R141, RZ ;  /* 0x000000ff008db202 */ /* 0x000fc40000000f00 */
[----:B------:R-:W-:Y:S02]  /*5960*/  MOV R143, RZ ;  /* 0x000000ff008f7202 */ /* 0x000fe40000000f00 */
[----:B-1----:R-:W-:Y:S01]  /*5970*/  LOP3.LUT R132, R122, 0x340, RZ, 0xfc, !PT ;  /* 0x000003407a847812 */ /* 0x002fe200078efcff */
[----:B0-----:R-:W-:Y:S01]  /*5980*/  @!P3 IMAD.WIDE.U32 R130, R76, UR6, R140 ;  /* 0x000000064c82bc25 */ /* 0x001fe2000f8e008c */
[----:B------:R-:W-:Y:S02]  /*5990*/  LOP3.LUT R116, R122, 0x360, RZ, 0xfc, !PT ;  /* 0x000003607a747812 */ /* 0x000fe400078efcff */
[----:B------:R0:W4:Y:S01]  /*59a0*/  @!P2 LDG.E R143, desc[UR34][R166.64] ;  /* 0x00000022a68fa981 */ /* 0x000122000c1e1900 */
[----:B------:R-:W-:Y:S01]  /*59b0*/  @!P3 IMAD R77, R77, UR6, R131 ;  /* 0x000000064d4dbc24 */ /* 0x000fe2000f8e0283 */
[----:B------:R-:W-:Y:S01]  /*59c0*/  ISETP.GE.AND P6, PT, R132, UR7, PT ;  /* 0x0000000784007c0c */ /* 0x000fe2000bfc6270 */
[----:B-----5:R-:W1:Y:S01]  /*59d0*/  @!P5 LDC.64 R126, c[0x0][0x3c0] ;  /* 0x0000f000ff7edb82 */ /* 0x020e620000000a00 */
[----:B------:R-:W-:-:S04]  /*59e0*/  @!P3 LEA R172, P2, R130, UR33, 0x2 ;  /* 0x0000002182acbc11 */ /* 0x000fc8000f8410ff */
[----:B------:R-:W-:Y:S02]  /*59f0*/  @!P3 LEA.HI.X R173, R130, UR30, R77, 0x2, P2 ;  /* 0x0000001e82adbc11 */ /* 0x000fe400090f144d */
[----:B------:R-:W-:Y:S02]  /*5a00*/  ISETP.GE.AND P2, PT, R116, UR7, PT ;  /* 0x0000000774007c0c */ /* 0x000fe4000bf46270 */
[----:B------:R-:W-:-:S03]  /*5a10*/  @!P4 MOV R139, RZ ;  /* 0x000000ff008bc202 */ /* 0x000fc60000000f00 */
[----:B------:R-:W5:Y:S01]  /*5a20*/  @!P6 LDC.64 R76, c[0x0][0x3c0] ;  /* 0x0000f000ff4ceb82 */ /* 0x000f620000000a00 */
[----:B------:R-:W-:Y:S01]  /*5a30*/  @!P4 IMAD.WIDE.U32 R130, R78, UR6, R138 ;  /* 0x000000064e82cc25 */ /* 0x000fe2000f8e008a */
[----:B------:R-:W-:-:S03]  /*5a40*/  MOV R198, RZ ;  /* 0x000000ff00c67202 */ /* 0x000fc60000000f00 */
[----:B------:R-:W-:-:S03]  /*5a50*/  @!P4 IMAD R117, R79, UR6, R131 ;  /* 0x000000064f75cc24 */ /* 0x000fc6000f8e0283 */
[----:B------:R-:W2:Y:S01]  /*5a60*/  @!P2 LDC.64 R78, c[0x0][0x3c0] ;  /* 0x0000f000ff4eab82 */ /* 0x000ea20000000a00 */
[----:B------:R-:W-:Y:S01]  /*5a70*/  @!P5 MOV R137, RZ ;  /* 0x000000ff0089d202 */ /* 0x000fe20000000f00 */
[----:B------:R-:W4:Y:S01]  /*5a80*/  @!P3 LDG.E R198, desc[UR34][R172.64] ;  /* 0x00000022acc6b981 */ /* 0x000f22000c1e1900 */
[----:B------:R-:W-:Y:S01]  /*5a90*/  @!P4 LEA R170, P3, R130, UR33, 0x2 ;  /* 0x0000002182aacc11 */ /* 0x000fe2000f8610ff */
[----:B-1----:R-:W-:Y:S01]  /*5aa0*/  @!P5 IMAD.WIDE.U32 R168, R126, UR6, R136 ;  /* 0x000000067ea8dc25 */ /* 0x002fe2000f8e0088 */
[----:B------:R-:W-:Y:S02]  /*5ab0*/  MOV R141, RZ ;  /* 0x000000ff008d7202 */ /* 0x000fe40000000f00 */
[----:B------:R-:W-:Y:S01]  /*5ac0*/  @!P4 LEA.HI.X R171, R130, UR30, R117, 0x2, P3 ;  /* 0x0000001e82abcc11 */ /* 0x000fe200098f1475 */
[----:B------:R-:W-:Y:S01]  /*5ad0*/  @!P5 IMAD R127, R127, UR6, R169 ;  /* 0x000000067f7fdc24 */ /* 0x000fe2000f8e02a9 */
[----:B------:R-:W-:Y:S02]  /*5ae0*/  MOV R200, RZ ;  /* 0x000000ff00c87202 */ /* 0x000fe40000000f00 */
[----:B0-----:R-:W-:Y:S01]  /*5af0*/  @!P5 LEA R166, P3, R168, UR33, 0x2 ;  /* 0x00000021a8a6dc11 */ /* 0x001fe2000f8610ff */
[----:B------:R5:W3:Y:S01]  /*5b00*/  @!P0 LDG.E R141, desc[UR34][R128.64] ;  /* 0x00000022808d8981 */ /* 0x000ae2000c1e1900 */
[----:B------:R-:W-:-:S02]  /*5b10*/  @!P6 MOV R133, RZ ;  /* 0x000000ff0085e202 */ /* 0x000fc40000000f00 */
[----:B------:R-:W-:Y:S01]  /*5b20*/  LOP3.LUT R130, R122, 0x380, RZ, 0xfc, !PT ;  /* 0x000003807a827812 */ /* 0x000fe200078efcff */
[----:B------:R-:W4:Y:S01]  /*5b30*/  @!P4 LDG.E R200, desc[UR34][R170.64] ;  /* 0x00000022aac8c981 */ /* 0x000f22000c1e1900 */
[----:B------:R-:W-:Y:S02]  /*5b40*/  MOV R202, RZ ;  /* 0x000000ff00ca7202 */ /* 0x000fe40000000f00 */
[----:B------:R-:W-:Y:S02]  /*5b50*/  @!P5 LEA.HI.X R167, R168, UR30, R127, 0x2, P3 ;  /* 0x0000001ea8a7dc11 */ /* 0x000fe400098f147f */
[----:B------:R-:W-:Y:S01]  /*5b60*/  ISETP.GE.AND P4, PT, R130, UR7, PT ;  /* 0x0000000782007c0c */ /* 0x000fe2000bf86270 */
[----:B-----5:R-:W-:Y:S01]  /*5b70*/  @!P6 IMAD.WIDE.U32 R128, R76, UR6, R132 ;  /* 0x000000064c80ec25 */ /* 0x020fe2000f8e0084 */
[----:B------:R-:W-:Y:S01]  /*5b80*/  @!P2 MOV R117, RZ ;  /* 0x000000ff0075a202 */ /* 0x000fe20000000f00 */
[----:B------:R0:W5:Y:S01]  /*5b90*/  @!P5 LDG.E R202, desc[UR34][R166.64] ;  /* 0x00000022a6cad981 */ /* 0x000162000c1e1900 */
[----:B------:R-:W-:Y:S01]  /*5ba0*/  LOP3.LUT R126, R122, 0x3a0, RZ, 0xfc, !PT ;  /* 0x000003a07a7e7812 */ /* 0x000fe200078efcff */
[----:B------:R-:W-:Y:S01]  /*5bb0*/  @!P6 IMAD R127, R77, UR6, R129 ;  /* 0x000000064d7fec24 */ /* 0x000fe2000f8e0281 */
[----:B------:R-:W-:Y:S01]  /*5bc0*/  @!P6 LEA R176, P5, R128, UR33, 0x2 ;  /* 0x0000002180b0ec11 */ /* 0x000fe2000f8a10ff */
[----:B--2---:R-:W-:Y:S01]  /*5bd0*/  @!P2 IMAD.WIDE.U32 R76, R78, UR6, R116 ;  /* 0x000000064e4cac25 */ /* 0x004fe2000f8e0074 */
[----:B------:R-:W-:-:S02]  /*5be0*/  ISETP.GE.AND P3, PT, R126, UR7, PT ;  /* 0x000000077e007c0c */ /* 0x000fc4000bf66270 */
[----:B------:R-:W-:Y:S01]  /*5bf0*/  MOV R204, RZ ;  /* 0x000000ff00cc7202 */ /* 0x000fe20000000f00 */
[----:B------:R-:W-:Y:S01]  /*5c00*/  @!P2 IMAD R79, R79, UR6, R77 ;  /* 0x000000064f4fac24 */ /* 0x000fe2000f8e024d */
[----:B------:R-:W-:Y:S01]  /*5c10*/  @!P6 LEA.HI.X R177, R128, UR30, R127, 0x2, P5 ;  /* 0x0000001e80b1ec11 */ /* 0x000fe2000a8f147f */
[----:B------:R-:W1:Y:S01]  /*5c20*/  @!P4 LDC.64 R172, c[0x0][0x3c0] ;  /* 0x0000f000ffaccb82 */ /* 0x000e620000000a00 */
[----:B0-----:R-:W-:Y:S02]  /*5c30*/  LOP3.LUT R166, R122, 0x3c0, RZ, 0xfc, !PT ;  /* 0x000003c07aa67812 */ /* 0x001fe400078efcff */
[----:B------:R-:W-:Y:S01]  /*5c40*/  @!P2 LEA R174, P5, R76, UR33, 0x2 ;  /* 0x000000214caeac11 */ /* 0x000fe2000f8a10ff */
[----:B------:R0:W2:Y:S01]  /*5c50*/  @!P6 LDG.E R204, desc[UR34][R176.64] ;  /* 0x00000022b0cce981 */ /* 0x0000a2000c1e1900 */
[----:B------:R-:W-:Y:S02]  /*5c60*/  LOP3.LUT R128, R96, 0x3e0, R123, 0xfe, !PT ;  /* 0x000003e060807812 */ /* 0x000fe400078efe7b */
[----:B------:R-:W-:Y:S01]  /*5c70*/  @!P2 LEA.HI.X R175, R76, UR30, R79, 0x2, P5 ;  /* 0x0000001e4cafac11 */ /* 0x000fe2000a8f144f */
[----:B------:R-:W0:Y:S01]  /*5c80*/  @!P3 LDC.64 R170, c[0x0][0x3c0] ;  /* 0x0000f000ffaabb82 */ /* 0x000e220000000a00 */
[----:B------:R-:W-:-:S02]  /*5c90*/  ISETP.GE.AND P6, PT, R166, UR7, PT ;  /* 0x00000007a6007c0c */ /* 0x000fc4000bfc6270 */
        /* <DEDUP_REMOVED lines=19> */
[----:B------:R-:W-:Y:S01]  /*5dd0*/  @!P6 IMAD R117, R79, UR6, R175 ;  /* 0x000000064f75ec24 */ /* 0x000fe2000f8e02af */
[----:B------:R-:W-:Y:S01]  /*5de0*/  MOV R208, RZ ;  /* 0x000000ff00d07202 */ /* 0x000fe20000000f00 */
[----:B------:R-:W2:Y:S01]  /*5df0*/  @!P3 LDG.E R210, desc[UR34][R168.64] ;  /* 0x00000022a8d2b981 */ /* 0x000ea2000c1e1900 */
[----:B------:R-:W-:Y:S01]  /*5e00*/  @!P5 IMAD.WIDE.U32 R170, R76, UR6, R128 ;  /* 0x000000064caadc25 */ /* 0x000fe2000f8e0080 */
[----:B------:R-:W-:-:S03]  /*5e10*/  @!P6 LEA R76, P2, R174, UR33, 0x2 ;  /* 0x00000021ae4cec11 */ /* 0x000fc6000f8410ff */
[----:B------:R-:W-:Y:S01]  /*5e20*/  @!P5 IMAD R79, R77, UR6, R171 ;  /* 0x000000064d4fdc24 */ /* 0x000fe2000f8e02ab */
[----:B------:R-:W-:Y:S01]  /*5e30*/  @!P5 LEA R78, P3, R170, UR33, 0x2 ;  /* 0x00000021aa4edc11 */ /* 0x000fe2000f8610ff */
[----:B------:R-:W2:Y:S01]  /*5e40*/  @!P4 LDG.E R208, desc[UR34][R172.64] ;  /* 0x00000022acd0c981 */ /* 0x000ea2000c1e1900 */
[----:B------:R-:W-:Y:S02]  /*5e50*/  MOV R212, RZ ;  /* 0x000000ff00d47202 */ /* 0x000fe40000000f00 */
        /* <DEDUP_REMOVED lines=27> */
[----:B------:R-:W-:Y:S02]  /*6010*/  ISETP.GE.AND P4, PT, R114, UR44, PT ;  /* 0x0000002c72007c0c */ /* 0x000fe4000bf86270 */
[----:B------:R-:W-:Y:S01]  /*6020*/  LEA R174, R170, UR16, 0x2 ;  /* 0x00000010aaae7c11 */ /* 0x000fe2000f8e10ff */
[----:B------:R-:W-:Y:S01]  /*6030*/  UMOV UR14, UR12 ;  /* 0x0000000c000e7c82 */ /* 0x000fe20008000000 */
[----:B------:R-:W-:Y:S01]  /*6040*/  IADD3 R170, PT, PT, R117, 0x2e0, RZ ;  /* 0x000002e075aa7810 */ /* 0x000fe20007ffe0ff */
[----:B------:R-:W-:Y:S02]  /*6050*/  UMOV UR15, UR17 ;  /* 0x00000011000f7c82 */ /* 0x000fe40008000000 */
[----:B------:R-:W-:Y:S01]  /*6060*/  UIMAD.WIDE.U32 UR14, UR6, UR18, UR14 ;  /* 0x00000012060e72a5 */ /* 0x000fe2000f8e000e */
[----:B------:R-:W-:-:S03]  /*6070*/  ISETP.GE.AND P6, PT, R80, UR44, PT ;  /* 0x0000002c50007c0c */ /* 0x000fc6000bfc6270 */
[----:B------:R-:W-:Y:S02]  /*6080*/  UIMAD UR7, UR6, UR19, UR15 ;  /* 0x00000013060772a4 */ /* 0x000fe4000f8e020f */
[----:B------:R-:W-:-:S04]  /*6090*/  ULEA UR10, UP0, UR14, UR36, 0x3 ;  /* 0x000000240e0a7291 */ /* 0x000fc8000f8018ff */
[----:B------:R-:W-:Y:S01]  /*60a0*/  ULEA.HI.X UR14, UR14, UR37, UR7, 0x3, UP0 ;  /* 0x000000250e0e7291 */ /* 0x000fe200080f1c07 */
[----:B------:R-:W-:Y:S02]  /*60b0*/  @!P3 MOV R171, RZ ;  /* 0x000000ff00abb202 */ /* 0x000fe40000000f00 */
[----:B------:R-:W-:-:S03]  /*60c0*/  MOV R131, RZ ;  /* 0x000000ff00837202 */ /* 0x000fc60000000f00 */
[----:B------:R-:W-:Y:S02]  /*60d0*/  MOV R191, UR14 ;  /* 0x0000000e00bf7c02 */ /* 0x000fe40008000f00 */
[----:B------:R-:W-:Y:S01]  /*60e0*/  MOV R133, RZ ;  /* 0x000000ff00857202 */ /* 0x000fe20000000f00 */
[----:B---3--:R-:W-:Y:S04]  /*60f0*/  STS [R4], R141 ;  /* 0x0000008d04007388 */ /* 0x008fe80000000800 */
[----:B------:R-:W-:Y:S04]  /*6100*/  STS [R5+0x80], R184 ;  /* 0x000080b805007388 */ /* 0x000fe80000000800 */
[----:B------:R-:W-:Y:S04]  /*6110*/  STS [R6+0x100], R115 ;  /* 0x0001007306007388 */ /* 0x000fe80000000800 */
[----:B------:R-:W-:Y:S04]  /*6120*/  STS [R7+0x180], R186 ;  /* 0x000180ba07007388 */ /* 0x000fe80000000800 */
[----:B------:R-:W-:Y:S04]  /*6130*/  STS [R8+0x200], R81 ;  /* 0x0002005108007388 */ /* 0x000fe80000000800 */
[----:B------:R-:W-:Y:S04]  /*6140*/  STS [R9+0x280], R188 ;  /* 0x000280bc09007388 */ /* 0x000fe80000000800 */
[----:B------:R-:W-:Y:S04]  /*6150*/  STS [R10+0x300], R109 ;  /* 0x0003006d0a007388 */ /* 0x000fe80000000800 */
[----:B------:R0:W-:Y:S02]  /*6160*/  STS [R11+0x380], R182 ;  /* 0x000380b60b007388 */ /* 0x0001e40000000800 */
        /* <DEDUP_REMOVED lines=43> */
[----:B------:R4:W-:Y:S01]  /*6420*/  STS [R174+0x980], R147 ;  /* 0x00098093ae007388 */ /* 0x0009e20000000800 */
[----:B------:R-:W4:Y:S01]  /*6430*/  @!P4 LDC.64 R76, c[0x0][0x3e0] ;  /* 0x0000f800ff4ccb82 */ /* 0x000f220000000a00 */
[----:B-1----:R-:W-:-:S02]  /*6440*/  LEA.HI.SX32 R125, R170, R117, 0x1b ;  /* 0x00000075aa7d7211 */ /* 0x002fc400078fdaff */
[----:B------:R-:W-:Y:S01]  /*6450*/  STS [R186+0xa00], R145 ;  /* 0x000a0091ba007388 */ /* 0x000fe20000000800 */
[----:B------:R-:W-:Y:S02]  /*6460*/  LEA R111, R111, UR16, 0x2 ;  /* 0x000000106f6f7c11 */ /* 0x000fe4000f8e10ff */
[----:B------:R-:W-:Y:S01]  /*6470*/  LEA R125, R125, UR16, 0x2 ;  /* 0x000000107d7d7c11 */ /* 0x000fe2000f8e10ff */
[----:B------:R-:W-:Y:S01]  /*6480*/  STS [R184+0xa80], R149 ;  /* 0x000a8095b8007388 */ /* 0x000fe20000000800 */
[----:B------:R-:W-:Y:S01]  /*6490*/  LEA R119, R119, UR16, 0x2 ;  /* 0x0000001077777c11 */ /* 0x000fe2000f8e10ff */
[----:B------:R-:W1:Y:S02]  /*64a0*/  @!P6 LDC.64 R122, c[0x0][0x3e0] ;  /* 0x0000f800ff7aeb82 */ /* 0x000e640000000a00 */
[----:B------:R1:W-:Y:S01]  /*64b0*/  STS [R188+0xb00], R143 ;  /* 0x000b008fbc007388 */ /* 0x0003e20000000800 */
[----:B------:R-:W-:Y:S02]  /*64c0*/  LEA R113, R113, UR16, 0x2 ;  /* 0x0000001071717c11 */ /* 0x000fe4000f8e10ff */
[----:B------:R-:W-:Y:S01]  /*64d0*/  @!P3 MOV R170, R134 ;  /* 0x0000008600aab202 */ /* 0x000fe20000000f00 */
[----:B------:R-:W-:Y:S01]  /*64e0*/  STS [R83+0xb80], R198 ;  /* 0x000b80c653007388 */ /* 0x000fe20000000800 */
[----:B------:R-:W-:-:S03]  /*64f0*/  LEA R129, R129, UR16, 0x2 ;  /* 0x0000001081817c11 */ /* 0x000fc6000f8e10ff */
[----:B------:R-:W-:Y:S01]  /*6500*/  STS [R109+0xc00], R200 ;  /* 0x000c00c86d007388 */ /* 0x000fe20000000800 */
[----:B------:R-:W-:-:S03]  /*6510*/  MOV R190, UR10 ;  /* 0x0000000a00be7c02 */ /* 0x000fc60008000f00 */
[----:B-----5:R-:W-:Y:S01]  /*6520*/  STS [R115+0xc80], R202 ;  /* 0x000c80ca73007388 */ /* 0x020fe20000000800 */
[----:B------:R-:W-:-:S03]  /*6530*/  ISETP.GE.AND P5, PT, R110, UR44, PT ;  /* 0x0000002c6e007c0c */ /* 0x000fc6000bfa6270 */
[----:B--2---:R-:W-:Y:S01]  /*6540*/  STS [R111+0xd00], R204 ;  /* 0x000d00cc6f007388 */ /* 0x004fe20000000800 */
[----:B---3--:R-:W-:-:S03]  /*6550*/  @!P3 IMAD.WIDE.U32 R170, R78, UR6, R170 ;  /* 0x000000064eaabc25 */ /* 0x008fc6000f8e00aa */
[----:B------:R-:W-:Y:S04]  /*6560*/  STS [R125+0xd80], R206 ;  /* 0x000d80ce7d007388 */ /* 0x000fe80000000800 */
[----:B------:R-:W-:Y:S04]  /*6570*/  STS [R119+0xe00], R208 ;  /* 0x000e00d077007388 */ /* 0x000fe80000000800 */
[----:B------:R-:W-:Y:S01]  /*6580*/  STS [R113+0xe80], R210 ;  /* 0x000e80d271007388 */ /* 0x000fe20000000800 */
[----:B------:R-:W-:-:S03]  /*6590*/  @!P3 IMAD R79, R79, UR6, R171 ;  /* 0x000000064f4fbc24 */ /* 0x000fc6000f8e02ab */
[----:B------:R2:W-:Y:S04]  /*65a0*/  STS [R127+0xf00], R212 ;  /* 0x000f00d47f007388 */ /* 0x0005e80000000800 */
[----:B------:R3:W-:Y:S04]  /*65b0*/  STS [R129+0xf80], R214 ;  /* 0x000f80d681007388 */ /* 0x0007e80000000800 */
[----:B0-----:R-:W5:Y:S01]  /*65c0*/  LDG.E.64 R134, desc[UR34][R190.64] ;  /* 0x00000022be867981 */ /* 0x001f62000c1e1b00 */
[----:B------:R-:W-:-:S03]  /*65d0*/  NOP ;  /* 0x0000000000007918 */ /* 0x000fc60000000000 */
[----:B------:R0:W5:Y:S01]  /*65e0*/  @!P2 LDG.E R131, desc[UR34][R168.64] ;  /* 0x00000022a883a981 */ /* 0x000162000c1e1900 */
[C---:B------:R-:W-:Y:S02]  /*65f0*/  @!P3 LEA R192, P2, R170.reuse, UR31, 0x2 ;  /* 0x0000001faac0bc11 */ /* 0x040fe4000f8410ff */
[----:B------:R-:W-:Y:S02]  /*6600*/  @!P4 MOV R171, RZ ;  /* 0x000000ff00abc202 */ /* 0x000fe40000000f00 */
[----:B------:R-:W-:Y:S02]  /*6610*/  @!P3 LEA.HI.X R193, R170, UR32, R79, 0x2, P2 ;  /* 0x00000020aac1bc11 */ /* 0x000fe400090f144f */
[----:B------:R-:W-:Y:S01]  /*6620*/  @!P4 MOV R170, R114 ;  /* 0x0000007200aac202 */ /* 0x000fe20000000f00 */
[----:B------:R-:W2:Y:S01]  /*6630*/  @!P5 LDC.64 R78, c[0x0][0x3e0] ;  /* 0x0000f800ff4edb82 */ /* 0x000ea20000000a00 */
        /* <DEDUP_REMOVED lines=12> */
[----:B------:R-:W-:Y:S01]  /*6700*/  @!P6 IMAD R123, R123, UR6, R81 ;  /* 0x000000067b7bec24 */ /* 0x000fe2000f8e0251 */
[----:B------:R-:W-:Y:S02]  /*6710*/  @!P6 LEA R122, P4, R80, UR31, 0x2 ;  /* 0x0000001f507aec11 */ /* 0x000fe4000f8810ff */
[----:B------:R-:W-:Y:S02]  /*6720*/  @!P5 MOV R170, R110 ;  /* 0x0000006e00aad202 */ /* 0x000fe40000000f00 */
[----:B------:R-:W-:Y:S02]  /*6730*/  @!P5 MOV R171, RZ ;  /* 0x000000ff00abd202 */ /* 0x000fe40000000f00 */
[----:B------:R-:W-:-:S02]  /*6740*/  MOV R114, RZ ;  /* 0x000000ff00727202 */ /* 0x000fc40000000f00 */
[----:B------:R-:W-:Y:S01]  /*6750*/  @!P6 LEA.HI.X R123, R80, UR32, R123, 0x2, P4 ;  /* 0x00000020507bec11 */ /* 0x000fe2000a0f147b */
[----:B--2---:R-:W-:Y:S01]  /*6760*/  @!P5 IMAD.WIDE.U32 R170, R78, UR6, R170 ;  /* 0x000000064eaadc25 */ /* 0x004fe2000f8e00aa */
[----:B------:R-:W2:Y:S03]  /*6770*/  @!P3 LDC.64 R80, c[0x0][0x3e0] ;  /* 0x0000f800ff50bb82 */ /* 0x000ea60000000a00 */
[----:B------:R3:W4:Y:S01]  /*6780*/  @!P6 LDG.E R114, desc[UR34][R122.64] ;  /* 0x000000227a72e981 */ /* 0x000722000c1e1900 */
[----:B------:R-:W-:Y:S01]  /*6790*/  @!P5 IMAD R79, R79, UR6, R171 ;  /* 0x000000064f4fdc24 */ /* 0x000fe2000f8e02ab */
[----:B-1----:R-:W-:Y:S02]  /*67a0*/  @!P5 LEA R168, P6, R170, UR31, 0x2 ;  /* 0x0000001faaa8dc11 */ /* 0x002fe4000f8c10ff */
[----:B------:R-:W-:Y:S02]  /*67b0*/  ISETP.GE.AND P4, PT, R82, UR44, PT ;  /* 0x0000002c52007c0c */ /* 0x000fe4000bf86270 */
[----:B------:R-:W-:-:S02]  /*67c0*/  @!P5 LEA.HI.X R169, R170, UR32, R79, 0x2, P6 ;  /* 0x00000020aaa9dc11 */ /* 0x000fc4000b0f144f */
[----:B------:R-:W-:Y:S02]  /*67d0*/  @!P2 MOV R170, R108 ;  /* 0x0000006c00aaa202 */ /* 0x000fe40000000f00 */
[----:B------:R-:W-:Y:S02]  /*67e0*/  @!P2 MOV R171, RZ ;  /* 0x000000ff00aba202 */ /* 0x000fe40000000f00 */
[----:B------:R-:W-:Y:S01]  /*67f0*/  MOV R137, RZ ;  /* 0x000000ff00897202 */ /* 0x000fe20000000f00 */
[----:B0-----:R-:W-:-:S04]  /*6800*/  @!P2 IMAD.WIDE.U32 R170, R76, UR6, R170 ;  /* 0x000000064caaac25 */ /* 0x001fc8000f8e00aa */
[----:B------:R-:W0:Y:S01]  /*6810*/  @!P4 LDC.64 R78, c[0x0][0x3e0] ;  /* 0x0000f800ff4ecb82 */ /* 0x000e220000000a00 */
[----:B------:R1:W4:Y:S01]  /*6820*/  @!P5 LDG.E R137, desc[UR34][R168.64] ;  /* 0x00000022a889d981 */ /* 0x000322000c1e1900 */
[----:B------:R-:W-:Y:S01]  /*6830*/  @!P2 IMAD R77, R77, UR6, R171 ;  /* 0x000000064d4dac24 */ /* 0x000fe2000f8e02ab */
[----:B---3--:R-:W-:Y:S02]  /*6840*/  @!P2 LEA R122, P5, R170, UR31, 0x2 ;  /* 0x0000001faa7aac11 */ /* 0x008fe4000f8a10ff */
[----:B------:R-:W-:Y:S02]  /*6850*/  ISETP.GE.AND P6, PT, R112, UR44, PT ;  /* 0x0000002c70007c0c */ /* 0x000fe4000bfc6270 */
[----:B------:R-:W-:Y:S02]  /*6860*/  @!P2 LEA.HI.X R123, R170, UR32, R77, 0x2, P5 ;  /* 0x00000020aa7bac11 */ /* 0x000fe4000a8f144d */
[----:B------:R-:W-:Y:S02]  /*6870*/  @!P3 MOV R170, R118 ;  /* 0x0000007600aab202 */ /* 0x000fe40000000f00 */
[----:B------:R-:W-:-:S02]  /*6880*/  @!P3 MOV R171, RZ ;  /* 0x000000ff00abb202 */ /* 0x000fc40000000f00 */
[----:B------:R-:W-:Y:S01]  /*6890*/  MOV R108, RZ ;  /* 0x000000ff006c7202 */ /* 0x000fe20000000f00 */
[----:B--2---:R-:W-:Y:S01]  /*68a0*/  @!P3 IMAD.WIDE.U32 R170, R80, UR6, R170 ;  /* 0x0000000650aabc25 */ /* 0x004fe2000f8e00aa */
[----:B------:R-:W-:-:S03]  /*68b0*/  ISETP.GE.AND P5, PT, R152, UR44, PT ;  /* 0x0000002c98007c0c */ /* 0x000fc6000bfa6270 */
[----:B------:R-:W2:Y:S01]  /*68c0*/  @!P6 LDC.64 R76, c[0x0][0x3e0] ;  /* 0x0000f800ff4ceb82 */ /* 0x000ea20000000a00 */
[----:B------:R3:W4:Y:S01]  /*68d0*/  @!P2 LDG.E R108, desc[UR34][R122.64] ;  /* 0x000000227a6ca981 */ /* 0x000722000c1e1900 */
[----:B------:R-:W-:Y:S01]  /*68e0*/  @!P3 IMAD R81, R81, UR6, R171 ;  /* 0x000000065151bc24 */ /* 0x000fe2000f8e02ab */
[C---:B-1----:R-:W-:Y:S02]  /*68f0*/  @!P3 LEA R168, P2, R170.reuse, UR31, 0x2 ;  /* 0x0000001faaa8bc11 */ /* 0x042fe4000f8410ff */
[----:B------:R-:W-:Y:S02]  /*6900*/  @!P4 MOV R171, RZ ;  /* 0x000000ff00abc202 */ /* 0x000fe40000000f00 */
[----:B------:R-:W-:Y:S02]  /*6910*/  @!P3 LEA.HI.X R169, R170, UR32, R81, 0x2, P2 ;  /* 0x00000020aaa9bc11 */ /* 0x000fe400090f1451 */
[----:B------:R-:W-:Y:S02]  /*6920*/  @!P4 MOV R170, R82 ;  /* 0x0000005200aac202 */ /* 0x000fe40000000f00 */
[----:B------:R-:W-:Y:S01]  /*6930*/  MOV R139, RZ ;  /* 0x000000ff008b7202 */ /* 0x000fe20000000f00 */
[----:B------:R-:W1:Y:S02]  /*6940*/  @!P5 LDC.64 R80, c[0x0][0x3e0] ;  /* 0x0000f800ff50db82 */ /* 0x000e640000000a00 */
[----:B0-----:R-:W-:Y:S01]  /*6950*/  @!P4 IMAD.WIDE.U32 R170, R78, UR6, R170 ;  /* 0x000000064eaacc25 */ /* 0x001fe2000f8e00aa */
[----:B------:R-:W-:-:S02]  /*6960*/  ISETP.GE.AND P2, PT, R124, UR44, PT ;  /* 0x0000002c7c007c0c */ /* 0x000fc4000bf46270 */
[----:B------:R0:W4:Y:S01]  /*6970*/  @!P3 LDG.E R139, desc[UR34][R168.64] ;  /* 0x00000022a88bb981 */ /* 0x000122000c1e1900 */
[----:B------:R-:W-:Y:S01]  /*6980*/  @!P4 IMAD R79, R79, UR6, R171 ;  /* 0x000000064f4fcc24 */ /* 0x000fe2000f8e02ab */
[C---:B---3--:R-:W-:Y:S02]  /*6990*/  @!P4 LEA R122, P3, R170.reuse, UR31, 0x2 ;  /* 0x0000001faa7acc11 */ /* 0x048fe4000f8610ff */
[----:B------:R-:W-:Y:S02]  /*69a0*/  @!P6 MOV R171, RZ ;  /* 0x000000ff00abe202 */ /* 0x000fe40000000f00 */
[----:B------:R-:W-:Y:S02]  /*69b0*/  @!P4 LEA.HI.X R123, R170, UR32, R79, 0x2, P3 ;  /* 0x00000020aa7bcc11 */ /* 0x000fe400098f144f */
[----:B------:R-:W-:Y:S02]  /*69c0*/  @!P6 MOV R170, R112 ;  /* 0x0000007000aae202 */ /* 0x000fe40000000f00 */
[----:B------:R-:W-:Y:S01]  /*69d0*/  MOV R82, RZ ;  /* 0x000000ff00527202 */ /* 0x000fe20000000f00 */
[----:B------:R-:W3:Y:S01]  /*69e0*/  @!P2 LDC.64 R78, c[0x0][0x3e0] ;  /* 0x0000f800ff4eab82 */ /* 0x000ee20000000a00 */
[----:B------:R-:W-:Y:S01]  /*69f0*/  ISETP.GE.AND P3, PT, R146, UR44, PT ;  /* 0x0000002c92007c0c */ /* 0x000fe2000bf66270 */
[----:B--2---:R-:W-:-:S03]  /*6a00*/  @!P6 IMAD.WIDE.U32 R170, R76, UR6, R170 ;  /* 0x000000064caaec25 */ /* 0x004fc6000f8e00aa */
[----:B------:R2:W4:Y:S01]  /*6a10*/  @!P4 LDG.E R82, desc[UR34][R122.64] ;  /* 0x000000227a52c981 */ /* 0x000522000c1e1900 */
[----:B------:R-:W-:Y:S01]  /*6a20*/  @!P6 IMAD R77, R77, UR6, R171 ;  /* 0x000000064d4dec24 */ /* 0x000fe2000f8e02ab */
[C---:B0-----:R-:W-:Y:S02]  /*6a30*/  @!P6 LEA R168, P4, R170.reuse, UR31, 0x2 ;  /* 0x0000001faaa8ec11 */ /* 0x041fe4000f8810ff */
[----:B------:R-:W-:Y:S02]  /*6a40*/  @!P5 MOV R153, RZ ;  /* 0x000000ff0099d202 */ /* 0x000fe40000000f00 */
[----:B------:R-:W-:Y:S02]  /*6a50*/  @!P6 LEA.HI.X R169, R170, UR32, R77, 0x2, P4 ;  /* 0x00000020aaa9ec11 */ /* 0x000fe4000a0f144d */
[----:B------:R-:W-:Y:S01]  /*6a60*/  MOV R141, RZ ;  /* 0x000000ff008d7202 */ /* 0x000fe20000000f00 */
[----:B-1----:R-:W-:Y:S01]  /*6a70*/  @!P5 IMAD.WIDE.U32 R152, R80, UR6, R152 ;  /* 0x000000065098dc25 */ /* 0x002fe2000f8e0098 */
[----:B------:R-:W-:Y:S01]  /*6a80*/  ISETP.GE.AND P4, PT, R120, UR44, PT ;  /* 0x0000002c78007c0c */ /* 0x000fe2000bf86270 */
[----:B------:R-:W0:Y:S02]  /*6a90*/  @!P3 LDC.64 R76, c[0x0][0x3e0] ;  /* 0x0000f800ff4cbb82 */ /* 0x000e240000000a00 */
[----:B------:R-:W-:Y:S01]  /*6aa0*/  @!P5 IMAD R81, R81, UR6, R153 ;  /* 0x000000065151dc24 */ /* 0x000fe2000f8e0299 */
[----:B------:R1:W4:Y:S01]  /*6ab0*/  @!P6 LDG.E R141, desc[UR34][R168.64] ;  /* 0x00000022a88de981 */ /* 0x000322000c1e1900 */
[----:B--2---:R-:W-:-:S02]  /*6ac0*/  @!P5 LEA R122, P6, R152, UR31, 0x2 ;  /* 0x0000001f987adc11 */ /* 0x004fc4000f8c10ff */
[----:B------:R-:W-:Y:S02]  /*6ad0*/  @!P2 MOV R153, RZ ;  /* 0x000000ff0099a202 */ /* 0x000fe40000000f00 */
[----:B------:R-:W-:Y:S02]  /*6ae0*/  @!P5 LEA.HI.X R123, R152, UR32, R81, 0x2, P6 ;  /* 0x00000020987bdc11 */ /* 0x000fe4000b0f1451 */
[----:B------:R-:W-:Y:S02]  /*6af0*/  @!P2 MOV R152, R124 ;  /* 0x0000007c0098a202 */ /* 0x000fe40000000f00 */
[----:B------:R-:W2:Y:S01]  /*6b00*/  @!P4 LDC.64 R80, c[0x0][0x3e0] ;  /* 0x0000f800ff50cb82 */ /* 0x000ea20000000a00 */
[----:B------:R-:W-:Y:S02]  /*6b10*/  MOV R110, RZ ;  /* 0x000000ff006e7202 */ /* 0x000fe40000000f00 */
[----:B------:R-:W-:Y:S01]  /*6b20*/  ISETP.GE.AND P6, PT, R164, UR44, PT ;  /* 0x0000002ca4007c0c */ /* 0x000fe2000bfc6270 */
[----:B---3--:R-:W-:Y:S01]  /*6b30*/  @!P2 IMAD.WIDE.U32 R152, R78, UR6, R152 ;  /* 0x000000064e98ac25 */ /* 0x008fe2000f8e0098 */
[----:B------:R-:W-:-:S02]  /*6b40*/  @!P3 MOV R147, RZ ;  /* 0x000000ff0093b202 */ /* 0x000fc40000000f00 */
[----:B------:R3:W4:Y:S01]  /*6b50*/  @!P5 LDG.E R110, desc[UR34][R122.64] ;  /* 0x000000227a6ed981 */ /* 0x000722000c1e1900 */
[----:B------:R-:W-:Y:S01]  /*6b60*/  @!P2 IMAD R79, R79, UR6, R153 ;  /* 0x000000064f4fac24 */ /* 0x000fe2000f8e0299 */
[----:B-1----:R-:W-:Y:S02]  /*6b70*/  @!P2 LEA R168, P5, R152, UR31, 0x2 ;  /* 0x0000001f98a8ac11 */ /* 0x002fe4000f8a10ff */
[----:B------:R-:W-:Y:S01]  /*6b80*/  MOV R143, RZ ;  /* 0x000000ff008f7202 */ /* 0x000fe20000000f00 */
[----:B0-----:R-:W-:Y:S01]  /*6b90*/  @!P3 IMAD.WIDE.U32 R146, R76, UR6, R146 ;  /* 0x000000064c92bc25 */ /* 0x001fe2000f8e0092 */
[----:B------:R-:W-:-:S03]  /*6ba0*/  @!P2 LEA.HI.X R169, R152, UR32, R79, 0x2, P5 ;  /* 0x0000002098a9ac11 */ /* 0x000fc6000a8f144f */
[----:B------:R-:W0:Y:S01]  /*6bb0*/  @!P6 LDC.64 R78, c[0x0][0x3e0] ;  /* 0x0000f800ff4eeb82 */ /* 0x000e220000000a00 */
[----:B------:R-:W-:Y:S01]  /*6bc0*/  ISETP.GE.AND P5, PT, R162, UR44, PT ;  /* 0x0000002ca2007c0c */ /* 0x000fe2000bfa6270 */
[----:B------:R-:W4:Y:S01]  /*6bd0*/  @!P2 LDG.E R143, desc[UR34][R168.64] ;  /* 0x00000022a88fa981 */ /* 0x000f22000c1e1900 */
[----:B------:R-:W-:Y:S01]  /*6be0*/  @!P3 IMAD R77, R77, UR6, R147 ;  /* 0x000000064d4dbc24 */ /* 0x000fe2000f8e0293 */
[C---:B---3--:R-:W-:Y:S02]  /*6bf0*/  @!P3 LEA R122, P2, R146.reuse, UR31, 0x2 ;  /* 0x0000001f927abc11 */ /* 0x048fe4000f8410ff */
[----:B------:R-:W-:Y:S02]  /*6c00*/  @!P4 MOV R121, RZ ;  /* 0x000000ff0079c202 */ /* 0x000fe40000000f00 */
[----:B------:R-:W-:Y:S02]  /*6c10*/  MOV R112, RZ ;  /* 0x000000ff00707202 */ /* 0x000fe40000000f00 */
[----:B------:R-:W-:Y:S01]  /*6c20*/  @!P3 LEA.HI.X R123, R146, UR32, R77, 0x2, P2 ;  /* 0x00000020927bbc11 */ /* 0x000fe200090f144d */
[----:B--2---:R-:W-:-:S03]  /*6c30*/  @!P4 IMAD.WIDE.U32 R120, R80, UR6, R120 ;  /* 0x000000065078cc25 */ /* 0x004fc6000f8e0078 */
[----:B------:R-:W1:Y:S01]  /*6c40*/  @!P5 LDC.64 R76, c[0x0][0x3e0] ;  /* 0x0000f800ff4cdb82 */ /* 0x000e620000000a00 */
[----:B------:R2:W3:Y:S01]  /*6c50*/  @!P3 LDG.E R112, desc[UR34][R122.64] ;  /* 0x000000227a70b981 */ /* 0x0004e2000c1e1900 */
[----:B------:R-:W-:Y:S01]  /*6c60*/  @!P4 IMAD R81, R81, UR6, R121 ;  /* 0x000000065151cc24 */ /* 0x000fe2000f8e0279 */
[----:B------:R-:W-:Y:S02]  /*6c70*/  @!P4 LEA R146, P3, R120, UR31, 0x2 ;  /* 0x0000001f7892cc11 */ /* 0x000fe4000f8610ff */
[----:B------:R-:W-:Y:S02]  /*6c80*/  ISETP.GE.AND P2, PT, R160, UR44, PT ;  /* 0x0000002ca0007c0c */ /* 0x000fe4000bf46270 */
[----:B------:R-:W-:Y:S02]  /*6c90*/  @!P4 LEA.HI.X R147, R120, UR32, R81, 0x2, P3 ;  /* 0x000000207893cc11 */ /* 0x000fe400098f1451 */
[----:B------:R-:W-:Y:S02]  /*6ca0*/  @!P6 MOV R120, R164 ;  /* 0x000000a40078e202 */ /* 0x000fe40000000f00 */
[----:B------:R-:W-:-:S02]  /*6cb0*/  @!P6 MOV R121, RZ ;  /* 0x000000ff0079e202 */ /* 0x000fc40000000f00 */
[----:B------:R-:W-:Y:S01]  /*6cc0*/  MOV R145, RZ ;  /* 0x000000ff00917202 */ /* 0x000fe20000000f00 */
[----:B0-----:R-:W-:-:S04]  /*6cd0*/  @!P6 IMAD.WIDE.U32 R120, R78, UR6, R120 ;  /* 0x000000064e78ec25 */ /* 0x001fc8000f8e0078 */
[----:B------:R-:W0:Y:S01]  /*6ce0*/  @!P2 LDC.64 R80, c[0x0][0x3e0] ;  /* 0x0000f800ff50ab82 */ /* 0x000e220000000a00 */
[----:B------:R1:W3:Y:S01]  /*6cf0*/  @!P4 LDG.E R145, desc[UR34][R146.64] ;  /* 0x000000229291c981 */ /* 0x0002e2000c1e1900 */
[----:B------:R-:W-:Y:S01]  /*6d00*/  @!P6 IMAD R79, R79, UR6, R121 ;  /* 0x000000064f4fec24 */ /* 0x000fe2000f8e0279 */
[----:B--2---:R-:W-:Y:S02]  /*6d10*/  @!P6 LEA R122, P4, R120, UR31, 0x2 ;  /* 0x0000001f787aec11 */ /* 0x004fe4000f8810ff */
[----:B------:R-:W-:Y:S02]  /*6d20*/  ISETP.GE.AND P3, PT, R158, UR44, PT ;  /* 0x0000002c9e007c0c */ /* 0x000fe4000bf66270 */
[----:B------:R-:W-:Y:S02]  /*6d30*/  @!P6 LEA.HI.X R123, R120, UR32, R79, 0x2, P4 ;  /* 0x00000020787bec11 */ /* 0x000fe4000a0f144f */
[----:B------:R-:W-:Y:S02]  /*6d40*/  @!P5 MOV R120, R162 ;  /* 0x000000a20078d202 */ /* 0x000fe40000000f00 */
[----:B------:R-:W-:-:S02]  /*6d50*/  @!P5 MOV R121, RZ ;  /* 0x000000ff0079d202 */ /* 0x000fc40000000f00 */
[----:B------:R-:W-:Y:S01]  /*6d60*/  MOV R118, RZ ;  /* 0x000000ff00767202 */ /* 0x000fe20000000f00 */
[----:B-1----:R-:W-:-:S04]  /*6d70*/  @!P5 IMAD.WIDE.U32 R120, R76, UR6, R120 ;  /* 0x000000064c78dc25 */ /* 0x002fc8000f8e0078 */
        /* <DEDUP_REMOVED lines=23> */
[----:B-----5:R-:W-:Y:S02]  /*6ef0*/  @!P3 LEA R146, P2, R120, UR31, 0x2 ;  /* 0x0000001f7892bc11 */ /* 0x020fe4000f8410ff */
        /* <DEDUP_REMOVED lines=47> */
[----:B------:R-:W5:Y:S01]  /*71f0*/  @!P2 LDG.E R161, desc[UR34][R146.64] ;  /* 0x0000002292a1a981 */ /* 0x000f62000c1e1900 */
[----:B------:R-:W-:Y:S01]  /*7200*/  @!P3 IMAD R81, R81, UR6, R121 ;  /* 0x000000065151bc24 */ /* 0x000fe2000f8e0279 */
[----:B------:R-:W-:Y:S02]  /*7210*/  @!P3 LEA R80, P5, R120, UR31, 0x2 ;  /* 0x0000001f7850bc11 */ /* 0x000fe4000f8a10ff */
[----:B------:R-:W-:Y:S02]  /*7220*/  ISETP.GE.AND P2, PT, R138, UR44, PT ;  /* 0x0000002c8a007c0c */ /* 0x000fe4000bf46270 */
[----:B------:R-:W-:Y:S02]  /*7230*/  @!P3 LEA.HI.X R81, R120, UR32, R81, 0x2, P5 ;  /* 0x000000207851bc11 */ /* 0x000fe4000a8f1451 */
[----:B------:R-:W-:Y:S02]  /*7240*/  @!P4 MOV R120, R142 ;  /* 0x0000008e0078c202 */ /* 0x000fe40000000f00 */
[----:B------:R-:W-:-:S02]  /*7250*/  @!P4 MOV R121, RZ ;  /* 0x000000ff0079c202 */ /* 0x000fc40000000f00 */
[----:B------:R-:W-:Y:S01]  /*7260*/  MOV R163, RZ ;  /* 0x000000ff00a37202 */ /* 0x000fe20000000f00 */
[----:B-1----:R-:W-:-:S05]  /*7270*/  @!P4 IMAD.WIDE.U32 R120, R78, UR6, R120 ;  /* 0x000000064e78cc25 */ /* 0x002fca000f8e0078 */
[----:B------:R1:W5:Y:S01]  /*7280*/  @!P3 LDG.E R163, desc[UR34][R80.64] ;  /* 0x0000002250a3b981 */ /* 0x000362000c1e1900 */
[----:B------:R-:W-:Y:S01]  /*7290*/  @!P4 IMAD R121, R79, UR6, R121 ;  /* 0x000000064f79cc24 */ /* 0x000fe2000f8e0279 */
[----:B--2---:R-:W-:Y:S01]  /*72a0*/  @!P4 LEA R122, P3, R120, UR31, 0x2 ;  /* 0x0000001f787acc11 */ /* 0x004fe2000f8610ff */
[----:B------:R-:W2:Y:S01]  /*72b0*/  @!P2 LDC.64 R78, c[0x0][0x3e0] ;  /* 0x0000f800ff4eab82 */ /* 0x000ea20000000a00 */
[----:B------:R-:W-:Y:S02]  /*72c0*/  ISETP.GE.AND P5, PT, R136, UR44, PT ;  /* 0x0000002c88007c0c */ /* 0x000fe4000bfa6270 */
[----:B------:R-:W-:Y:S02]  /*72d0*/  @!P4 LEA.HI.X R123, R120, UR32, R121, 0x2, P3 ;  /* 0x00000020787bcc11 */ /* 0x000fe400098f1479 */
[----:B------:R-:W-:Y:S02]  /*72e0*/  @!P6 MOV R120, R140 ;  /* 0x0000008c0078e202 */ /* 0x000fe40000000f00 */
[----:B------:R-:W-:-:S02]  /*72f0*/  @!P6 MOV R121, RZ ;  /* 0x000000ff0079e202 */ /* 0x000fc40000000f00 */
[----:B------:R-:W-:Y:S01]  /*7300*/  MOV R165, RZ ;  /* 0x000000ff00a57202 */ /* 0x000fe20000000f00 */
[----:B0-----:R-:W-:Y:S01]  /*7310*/  @!P6 IMAD.WIDE.U32 R120, R76, UR6, R120 ;  /* 0x000000064c78ec25 */ /* 0x001fe2000f8e0078 */
[----:B------:R-:W-:-:S04]  /*7320*/  ISETP.GE.AND P3, PT, R132, UR44, PT ;  /* 0x0000002c84007c0c */ /* 0x000fc8000bf66270 */
[----:B------:R0:W5:Y:S01]  /*7330*/  @!P4 LDG.E R165, desc[UR34][R122.64] ;  /* 0x000000227aa5c981 */ /* 0x000162000c1e1900 */
[----:B-1----:R-:W-:Y:S01]  /*7340*/  @!P6 IMAD R81, R77, UR6, R121 ;  /* 0x000000064d51ec24 */ /* 0x002fe2000f8e0279 */
[C---:B------:R-:W-:Y:S01]  /*7350*/  @!P6 LEA R146, P4, R120.reuse, UR31, 0x2 ;  /* 0x0000001f7892ec11 */ /* 0x040fe2000f8810ff */
[----:B------:R-:W1:Y:S01]  /*7360*/  @!P5 LDC.64 R76, c[0x0][0x3e0] ;  /* 0x0000f800ff4cdb82 */ /* 0x000e620000000a00 */
[----:B------:R-:W-:Y:S02]  /*7370*/  @!P2 MOV R121, RZ ;  /* 0x000000ff0079a202 */ /* 0x000fe40000000f00 */
[----:B------:R-:W-:Y:S02]  /*7380*/  @!P6 LEA.HI.X R147, R120, UR32, R81, 0x2, P4 ;  /* 0x000000207893ec11 */ /* 0x000fe4000a0f1451 */
[----:B------:R-:W-:Y:S02]  /*7390*/  @!P2 MOV R120, R138 ;  /* 0x0000008a0078a202 */ /* 0x000fe40000000f00 */
[----:B------:R-:W-:Y:S01]  /*73a0*/  MOV R140, RZ ;  /* 0x000000ff008c7202 */ /* 0x000fe20000000f00 */
[----:B------:R-:W4:Y:S02]  /*73b0*/  @!P3 LDC.64 R80, c[0x0][0x3e0] ;  /* 0x0000f800ff50bb82 */ /* 0x000f240000000a00 */
[----:B--2---:R-:W-:Y:S01]  /*73c0*/  @!P2 IMAD.WIDE.U32 R120, R78, UR6, R120 ;  /* 0x000000064e78ac25 */ /* 0x004fe2000f8e0078 */
[----:B------:R-:W-:-:S02]  /*73d0*/  ISETP.GE.AND P4, PT, R116, UR44, PT ;  /* 0x0000002c74007c0c */ /* 0x000fc4000bf86270 */
[----:B------:R2:W5:Y:S01]  /*73e0*/  @!P6 LDG.E R140, desc[UR34][R146.64] ;  /* 0x00000022928ce981 */ /* 0x000562000c1e1900 */
[----:B------:R-:W-:Y:S01]  /*73f0*/  @!P2 IMAD R121, R79, UR6, R121 ;  /* 0x000000064f79ac24 */ /* 0x000fe2000f8e0279 */
[----:B0-----:R-:W-:-:S04]  /*7400*/  @!P2 LEA R122, P6, R120, UR31, 0x2 ;  /* 0x0000001f787aac11 */ /* 0x001fc8000f8c10ff */
[----:B------:R-:W-:Y:S02]  /*7410*/  @!P2 LEA.HI.X R123, R120, UR32, R121, 0x2, P6 ;  /* 0x00000020787bac11 */ /* 0x000fe4000b0f1479 */
[----:B------:R-:W-:Y:S02]  /*7420*/  @!P5 MOV R120, R136 ;  /* 0x000000880078d202 */ /* 0x000fe40000000f00 */
[----:B------:R-:W-:Y:S01]  /*7430*/  @!P5 MOV R121, RZ ;  /* 0x000000ff0079d202 */ /* 0x000fe20000000f00 */
[----:B------:R-:W0:Y:S02]  /*7440*/  @!P4 LDC.64 R78, c[0x0][0x3e0] ;  /* 0x0000f800ff4ecb82 */ /* 0x000e240000000a00 */
[----:B-1----:R-:W-:Y:S01]  /*7450*/  @!P5 IMAD.WIDE.U32 R120, R76, UR6, R120 ;  /* 0x000000064c78dc25 */ /* 0x002fe2000f8e0078 */
[----:B------:R-:W-:-:S03]  /*7460*/  @!P3 MOV R76, R132 ;  /* 0x00000084004cb202 */ /* 0x000fc60000000f00 */
[----:B------:R-:W-:Y:S01]  /*7470*/  @!P5 IMAD R121, R77, UR6, R121 ;  /* 0x000000064d79dc24 */ /* 0x000fe2000f8e0279 */
[----:B------:R-:W-:Y:S02]  /*7480*/  @!P3 MOV R77, RZ ;  /* 0x000000ff004db202 */ /* 0x000fe40000000f00 */
[----:B------:R-:W-:Y:S02]  /*7490*/  MOV R138, RZ ;  /* 0x000000ff008a7202 */ /* 0x000fe40000000f00 */
[----:B------:R-:W-:Y:S01]  /*74a0*/  @!P5 LEA R152, P6, R120, UR31, 0x2 ;  /* 0x0000001f7898dc11 */ /* 0x000fe2000f8c10ff */
[----:B----4-:R-:W-:Y:S01]  /*74b0*/  @!P3 IMAD.WIDE.U32 R76, R80, UR6, R76 ;  /* 0x00000006504cbc25 */ /* 0x010fe2000f8e004c */
[----:B------:R-:W-:Y:S02]  /*74c0*/  MOV R132, RZ ;  /* 0x000000ff00847202 */ /* 0x000fe40000000f00 */
[----:B------:R-:W-:Y:S01]  /*74d0*/  @!P5 LEA.HI.X R153, R120, UR32, R121, 0x2, P6 ;  /* 0x000000207899dc11 */ /* 0x000fe2000b0f1479 */
[----:B------:R-:W-:Y:S01]  /*74e0*/  @!P3 IMAD R81, R81, UR6, R77 ;  /* 0x000000065151bc24 */ /* 0x000fe2000f8e024d */
[----:B------:R1:W4:Y:S01]  /*74f0*/  @!P2 LDG.E R138, desc[UR34][R122.64] ;  /* 0x000000227a8aa981 */ /* 0x000322000c1e1900 */
[----:B--2---:R-:W-:-:S02]  /*7500*/  @!P3 LEA R146, P6, R76, UR31, 0x2 ;  /* 0x0000001f4c92bc11 */ /* 0x004fc4000f8c10ff */
[----:B------:R-:W-:Y:S01]  /*7510*/  ISETP.GE.AND P2, PT, R130, UR44, PT ;  /* 0x0000002c82007c0c */ /* 0x000fe2000bf46270 */
[----:B------:R-:W2:Y:S01]  /*7520*/  @!P5 LDG.E R132, desc[UR34][R152.64] ;  /* 0x000000229884d981 */ /* 0x000ea2000c1e1900 */
[----:B------:R-:W-:Y:S02]  /*7530*/  @!P3 LEA.HI.X R147, R76, UR32, R81, 0x2, P6 ;  /* 0x000000204c93bc11 */ /* 0x000fe4000b0f1451 */
[----:B------:R-:W-:Y:S02]  /*7540*/  @!P4 MOV R80, R116 ;  /* 0x000000740050c202 */ /* 0x000fe40000000f00 */
[----:B------:R-:W-:Y:S02]  /*7550*/  @!P4 MOV R81, RZ ;  /* 0x000000ff0051c202 */ /* 0x000fe40000000f00 */
[----:B------:R-:W-:Y:S02]  /*7560*/  ISETP.GE.AND P5, PT, R126, UR44, PT ;  /* 0x0000002c7e007c0c */ /* 0x000fe4000bfa6270 */
[----:B------:R-:W-:Y:S01]  /*7570*/  MOV R116, RZ ;  /* 0x000000ff00747202 */ /* 0x000fe20000000f00 */
[----:B0-----:R-:W-:-:S02]  /*7580*/  @!P4 IMAD.WIDE.U32 R80, R78, UR6, R80 ;  /* 0x000000064e50cc25 */ /* 0x001fc4000f8e0050 */
[----:B------:R-:W0:Y:S02]  /*7590*/  @!P2 LDC.64 R76, c[0x0][0x3e0] ;  /* 0x0000f800ff4cab82 */ /* 0x000e240000000a00 */
[----:B------:R-:W-:Y:S01]  /*75a0*/  @!P4 IMAD R79, R79, UR6, R81 ;  /* 0x000000064f4fcc24 */ /* 0x000fe2000f8e0251 */
[----:B-1----:R-:W-:Y:S01]  /*75b0*/  @!P4 LEA R122, P6, R80, UR31, 0x2 ;  /* 0x0000001f507acc11 */ /* 0x002fe2000f8c10ff */
[----:B------:R1:W2:Y:S01]  /*75c0*/  @!P3 LDG.E R116, desc[UR34][R146.64] ;  /* 0x000000229274b981 */ /* 0x0002a2000c1e1900 */
[----:B------:R-:W-:Y:S02]  /*75d0*/  ISETP.GE.AND P3, PT, R166, UR44, PT ;  /* 0x0000002ca6007c0c */ /* 0x000fe4000bf66270 */
[----:B------:R-:W-:Y:S02]  /*75e0*/  @!P4 LEA.HI.X R123, R80, UR32, R79, 0x2, P6 ;  /* 0x00000020507bcc11 */ /* 0x000fe4000b0f144f */
[----:B------:R-:W0:Y:S01]  /*75f0*/  @!P5 LDC.64 R78, c[0x0][0x3e0] ;  /* 0x0000f800ff4edb82 */ /* 0x000e220000000a00 */
[----:B------:R-:W-:-:S02]  /*7600*/  ISETP.GE.AND P6, PT, R128, UR44, PT ;  /* 0x0000002c80007c0c */ /* 0x000fc4000bfc6270 */
[----:B------:R-:W-:Y:S02]  /*7610*/  MOV R212, RZ ;  /* 0x000000ff00d47202 */ /* 0x000fe40000000f00 */
[----:B-1----:R-:W-:-:S04]  /*7620*/  @!P2 MOV R146, R130 ;  /* 0x000000820092a202 */ /* 0x002fc80000000f00 */
[----:B------:R-:W1:Y:S01]  /*7630*/  @!P3 LDC.64 R80, c[0x0][0x3e0] ;  /* 0x0000f800ff50bb82 */ /* 0x000e620000000a00 */
[----:B------:R-:W-:Y:S01]  /*7640*/  @!P2 MOV R147, RZ ;  /* 0x000000ff0093a202 */ /* 0x000fe20000000f00 */
[----:B------:R0:W2:Y:S06]  /*7650*/  @!P4 LDG.E R212, desc[UR34][R122.64] ;  /* 0x000000227ad4c981 */ /* 0x0000ac000c1e1900 */
[----:B------:R-:W1:Y:S01]  /*7660*/  @!P6 LDC.64 R120, c[0x0][0x3e0] ;  /* 0x0000f800ff78eb82 */ /* 0x000e620000000a00 */
[----:B0-----:R-:W-:Y:S01]  /*7670*/  @!P2 IMAD.WIDE.U32 R152, R76, UR6, R146 ;  /* 0x000000064c98ac25 */ /* 0x001fe2000f8e0092 */
[----:B------:R-:W-:-:S02]  /*7680*/  @!P5 MOV R122, R126 ;  /* 0x0000007e007ad202 */ /* 0x000fc40000000f00 */
[----:B------:R-:W-:Y:S01]  /*7690*/  @!P5 MOV R123, RZ ;  /* 0x000000ff007bd202 */ /* 0x000fe20000000f00 */
[----:B------:R-:W-:Y:S01]  /*76a0*/  @!P2 IMAD R77, R77, UR6, R153 ;  /* 0x000000064d4dac24 */ /* 0x000fe2000f8e0299 */
[----:B------:R-:W-:Y:S01]  /*76b0*/  @!P2 LEA R76, P4, R152, UR31, 0x2 ;  /* 0x0000001f984cac11 */ /* 0x000fe2000f8810ff */
[----:B------:R-:W-:Y:S01]  /*76c0*/  @!P5 IMAD.WIDE.U32 R146, R78, UR6, R122 ;  /* 0x000000064e92dc25 */ /* 0x000fe2000f8e007a */
[----:B------:R-:W-:Y:S02]  /*76d0*/  MOV R214, RZ ;  /* 0x000000ff00d67202 */ /* 0x000fe40000000f00 */
[----:B------:R-:W-:Y:S01]  /*76e0*/  @!P2 LEA.HI.X R77, R152, UR32, R77, 0x2, P4 ;  /* 0x00000020984dac11 */ /* 0x000fe2000a0f144d */
[----:B------:R-:W-:Y:S01]  /*76f0*/  @!P5 IMAD R147, R79, UR6, R147 ;  /* 0x000000064f93dc24 */ /* 0x000fe2000f8e0293 */
[----:B------:R-:W-:Y:S02]  /*7700*/  @!P3 MOV R78, R166 ;  /* 0x000000a6004eb202 */ /* 0x000fe40000000f00 */
[----:B------:R-:W-:Y:S01]  /*7710*/  @!P3 MOV R79, RZ ;  /* 0x000000ff004fb202 */ /* 0x000fe20000000f00 */
[----:B------:R0:W2:Y:S01]  /*7720*/  @!P2 LDG.E R214, desc[UR34][R76.64] ;  /* 0x000000224cd6a981 */ /* 0x0000a2000c1e1900 */
[----:B------:R-:W-:Y:S01]  /*7730*/  @!P5 LEA R152, P2, R146, UR31, 0x2 ;  /* 0x0000001f9298dc11 */ /* 0x000fe2000f8410ff */
[----:B-1----:R-:W-:-:S03]  /*7740*/  @!P3 IMAD.WIDE.U32 R78, R80, UR6, R78 ;  /* 0x00000006504ebc25 */ /* 0x002fc6000f8e004e */
[----:B------:R-:W-:Y:S02]  /*7750*/  @!P5 LEA.HI.X R153, R146, UR32, R147, 0x2, P2 ;  /* 0x000000209299dc11 */ /* 0x000fe400090f1493 */
[----:B0-----:R-:W-:Y:S02]  /*7760*/  @!P6 MOV R76, R128 ;  /* 0x00000080004ce202 */ /* 0x001fe40000000f00 */
[----:B------:R-:W-:Y:S01]  /*7770*/  @!P6 MOV R77, RZ ;  /* 0x000000ff004de202 */ /* 0x000fe20000000f00 */
[----:B------:R-:W-:Y:S01]  /*7780*/  @!P3 IMAD R81, R81, UR6, R79 ;  /* 0x000000065151bc24 */ /* 0x000fe2000f8e024f */
[----:B------:R-:W-:Y:S01]  /*7790*/  @!P3 LEA R80, P2, R78, UR31, 0x2 ;  /* 0x0000001f4e50bc11 */ /* 0x000fe2000f8410ff */
[----:B------:R-:W-:-:S03]  /*77a0*/  @!P6 IMAD.WIDE.U32 R122, R120, UR6, R76 ;  /* 0x00000006787aec25 */ /* 0x000fc6000f8e004c */
[----:B------:R-:W-:Y:S01]  /*77b0*/  @!P3 LEA.HI.X R81, R78, UR32, R81, 0x2, P2 ;  /* 0x000000204e51bc11 */ /* 0x000fe200090f1451 */
[----:B------:R-:W-:Y:S01]  /*77c0*/  @!P6 IMAD R121, R121, UR6, R123 ;  /* 0x000000067979ec24 */ /* 0x000fe2000f8e027b */
[C---:B------:R-:W-:Y:S02]  /*77d0*/  @!P6 LEA R76, P4, R122.reuse, UR31, 0x2 ;  /* 0x0000001f7a4cec11 */ /* 0x040fe4000f8810ff */
[----:B------:R-:W-:Y:S02]  /*77e0*/  MOV R78, RZ ;  /* 0x000000ff004e7202 */ /* 0x000fe40000000f00 */
[----:B------:R-:W-:Y:S02]  /*77f0*/  MOV R216, RZ ;  /* 0x000000ff00d87202 */ /* 0x000fe40000000f00 */
[----:B------:R-:W-:Y:S02]  /*7800*/  MOV R218, RZ ;  /* 0x000000ff00da7202 */ /* 0x000fe40000000f00 */
[----:B------:R-:W-:Y:S01]  /*7810*/  @!P6 LEA.HI.X R77, R122, UR32, R121, 0x2, P4 ;  /* 0x000000207a4dec11 */ /* 0x000fe2000a0f1479 */
[----:B------:R-:W2:Y:S04]  /*7820*/  @!P5 LDG.E R78, desc[UR34][R152.64] ;  /* 0x00000022984ed981 */ /* 0x000ea8000c1e1900 */
[----:B------:R-:W2:Y:S04]  /*7830*/  @!P3 LDG.E R216, desc[UR34][R80.64] ;  /* 0x0000002250d8b981 */ /* 0x000ea8000c1e1900 */
[----:B------:R0:W2:Y:S01]  /*7840*/  @!P6 LDG.E R218, desc[UR34][R76.64] ;  /* 0x000000224cdae981 */ /* 0x0000a2000c1e1900 */
[----:B------:R-:W-:-:S13]  /*7850*/  R2UR UR15, R135 ;  /* 0x00000000870f72ca */ /* 0x000fda00000e0000 */
[----:B------:R-:W-:Y:S01]  /*7860*/  FMUL.FTZ R79, R69, UR15 ;  /* 0x0000000f454f7c20 */ /* 0x000fe20008410000 */
[----:B0-----:R-:W-:-:S03]  /*7870*/  FMUL.FTZ R76, R42, UR15 ;  /* 0x0000000f2a4c7c20 */ /* 0x001fc60008410000 */
[----:B------:R-:W-:Y:S01]  /*7880*/  FMUL.RZ R121, R79, 0.15915493667125701904 ;  /* 0x3e22f9834f797820 */ /* 0x000fe2000040c000 */
[----:B------:R-:W-:Y:S01]  /*7890*/  FMUL.RZ R77, R76, 0.15915493667125701904 ;  /* 0x3e22f9834c4d7820 */ /* 0x000fe2000040c000 */
[----:B------:R-:W-:Y:S01]  /*78a0*/  FMUL.FTZ R79, R40, UR15 ;  /* 0x0000000f284f7c20 */ /* 0x000fe20008410000 */
[----:B------:R-:W-:-:S03]  /*78b0*/  FMUL.FTZ R76, R73, UR15 ;  /* 0x0000000f494c7c20 */ /* 0x000fc60008410000 */
[----:B------:R-:W-:Y:S01]  /*78c0*/  FMUL.RZ R123, R79, 0.15915493667125701904 ;  /* 0x3e22f9834f7b7820 */ /* 0x000fe2000040c000 */
[----:B------:R-:W-:Y:S01]  /*78d0*/  FMUL.RZ R80, R76, 0.15915493667125701904 ;  /* 0x3e22f9834c507820 */ /* 0x000fe2000040c000 */
[----:B------:R-:W-:Y:S01]  /*78e0*/  FMUL.FTZ R79, R71, UR15 ;  /* 0x0000000f474f7c20 */ /* 0x000fe20008410000 */
[----:B------:R-:W-:Y:S01]  /*78f0*/  FMUL.FTZ R76, R44, UR15 ;  /* 0x0000000f2c4c7c20 */ /* 0x000fe20008410000 */
[----:B------:R-:W-:Y:S02]  /*7900*/  MUFU.SIN R210, R121 ;  /* 0x0000007900d27308 */ /* 0x000fe40000000400 */
[----:B------:R-:W-:-:S06]  /*7910*/  FMUL.RZ R79, R79, 0.15915493667125701904 ;  /* 0x3e22f9834f4f7820 */ /* 0x000fcc000040c000 */
        /* <DEDUP_REMOVED lines=31> */
[----:B0-----:R-:W-:-:S05]  /*7b10*/  MOV R77, UR14 ;  /* 0x0000000e004d7c02 */ /* 0x001fca0008000f00 */
[----:B------:R-:W-:-:S04]  /*7b20*/  FMUL.FTZ R76, R77, 1.4426950216293334961 ;  /* 0x3fb8aa3b4d4c7820 */ /* 0x000fc80000410000 */
[----:B------:R-:W-:-:S06]  /*7b30*/  FMUL.FTZ R77, R69, R76 ;  /* 0x0000004c454d7220 */ /* 0x000fcc0000410000 */
[----:B------:R-:W0:Y:S01]  /*7b40*/  MUFU.EX2 R77, R77 ;  /* 0x0000004d004d7308 */ /* 0x000e220000000800 */
[-C--:B------:R-:W-:Y:S01]  /*7b50*/  FMUL.FTZ R130, R44, R76.reuse ;  /* 0x0000004c2c827220 */ /* 0x080fe20000410000 */
[-C--:B------:R-:W-:Y:S01]  /*7b60*/  FMUL.FTZ R134, R75, R76.reuse ;  /* 0x0000004c4b867220 */ /* 0x080fe20000410000 */
[-C--:B------:R-:W-:Y:S01]  /*7b70*/  FMUL.FTZ R136, R46, R76.reuse ;  /* 0x0000004c2e887220 */ /* 0x080fe20000410000 */
[-C--:B------:R-:W-:Y:S01]  /*7b80*/  FMUL.FTZ R142, R85, R76.reuse ;  /* 0x0000004c558e7220 */ /* 0x080fe20000410000 */
[-C--:B------:R-:W-:Y:S01]  /*7b90*/  FMUL.FTZ R144, R48, R76.reuse ;  /* 0x0000004c30907220 */ /* 0x080fe20000410000 */
[-C--:B------:R-:W-:Y:S02]  /*7ba0*/  FMUL.FTZ R146, R87, R76.reuse ;  /* 0x0000004c57927220 */ /* 0x080fe40000410000 */
[----:B------:R-:W-:Y:S01]  /*7bb0*/  MUFU.SIN R193, R80 ;  /* 0x0000005000c17308 */ /* 0x000fe20000000400 */
[----:B------:R-:W-:-:S07]  /*7bc0*/  FMUL.FTZ R148, R50, R76 ;  /* 0x0000004c32947220 */ /* 0x000fce0000410000 */
[----:B------:R1:W-:Y:S01]  /*7bd0*/  MUFU.COS R195, R80 ;  /* 0x0000005000c37308 */ /* 0x0003e20000000000 */
[C---:B0-----:R-:W-:Y:S01]  /*7be0*/  FMUL.FTZ R211, R77.reuse, R120 ;  /* 0x000000784dd37220 */ /* 0x041fe20000410000 */
[----:B------:R-:W-:Y:S01]  /*7bf0*/  FMUL.FTZ R210, R77, R210 ;  /* 0x000000d24dd27220 */ /* 0x000fe20000410000 */
[----:B------:R-:W-:-:S05]  /*7c00*/  FMUL.FTZ R77, R89, R76 ;  /* 0x0000004c594d7220 */ /* 0x000fca0000410000 */
[----:B------:R-:W-:Y:S01]  /*7c10*/  MUFU.SIN R167, R121 ;  /* 0x0000007900a77308 */ /* 0x000fe20000000400 */
[----:B-1----:R-:W-:-:S07]  /*7c20*/  FMUL.FTZ R80, R71, R76 ;  /* 0x0000004c47507220 */ /* 0x002fce0000410000 */
[----:B------:R0:W-:Y:S08]  /*7c30*/  MUFU.COS R169, R121 ;  /* 0x0000007900a97308 */ /* 0x0001f00000000000 */
[----:B------:R-:W-:Y:S01]  /*7c40*/  MUFU.SIN R171, R79 ;  /* 0x0000004f00ab7308 */ /* 0x000fe20000000400 */
[----:B0-----:R-:W-:-:S07]  /*7c50*/  FMUL.FTZ R121, R42, R76 ;  /* 0x0000004c2a797220 */ /* 0x001fce0000410000 */
[----:B------:R0:W-:Y:S08]  /*7c60*/  MUFU.COS R173, R79 ;  /* 0x0000004f00ad7308 */ /* 0x0001f00000000000 */
[----:B------:R-:W-:Y:S01]  /*7c70*/  MUFU.SIN R175, R123 ;  /* 0x0000007b00af7308 */ /* 0x000fe20000000400 */
[----:B0-----:R-:W-:-:S07]  /*7c80*/  FMUL.FTZ R79, R40, R76 ;  /* 0x0000004c284f7220 */ /* 0x001fce0000410000 */
[----:B------:R0:W-:Y:S02]  /*7c90*/  MUFU.COS R177, R123 ;  /* 0x0000007b00b17308 */ /* 0x0001e40000000000 */
[----:B0-----:R-:W-:-:S06]  /*7ca0*/  FMUL.FTZ R123, R73, R76 ;  /* 0x0000004c497b7220 */ /* 0x001fcc0000410000 */
[----:B------:R-:W0:Y:S08]  /*7cb0*/  MUFU.EX2 R80, R80 ;  /* 0x0000005000507308 */ /* 0x000e300000000800 */
[----:B------:R-:W-:Y:S08]  /*7cc0*/  MUFU.COS R181, R150 ;  /* 0x0000009600b57308 */ /* 0x000ff00000000000 */
[----:B------:R-:W1:Y:S08]  /*7cd0*/  MUFU.EX2 R79, R79 ;  /* 0x0000004f004f7308 */ /* 0x000e700000000800 */
[----:B------:R-:W3:Y:S08]  /*7ce0*/  MUFU.EX2 R121, R121 ;  /* 0x0000007900797308 */ /* 0x000ef00000000800 */
[----:B------:R-:W5:Y:S08]  /*7cf0*/  MUFU.EX2 R123, R123 ;  /* 0x0000007b007b7308 */ /* 0x000f700000000800 */
[----:B------:R-:W4:Y:S08]  /*7d00*/  MUFU.EX2 R130, R130 ;  /* 0x0000008200827308 */ /* 0x000f300000000800 */
[----:B------:R-:W2:Y:S08]  /*7d10*/  MUFU.EX2 R134, R134 ;  /* 0x0000008600867308 */ /* 0x000eb00000000800 */
[----:B------:R-:W2:Y:S08]  /*7d20*/  MUFU.EX2 R136, R136 ;  /* 0x0000008800887308 */ /* 0x000eb00000000800 */
[----:B------:R-:W2:Y:S08]  /*7d30*/  MUFU.EX2 R142, R142 ;  /* 0x0000008e008e7308 */ /* 0x000eb00000000800 */
[----:B------:R-:W2:Y:S08]  /*7d40*/  MUFU.EX2 R144, R144 ;  /* 0x0000009000907308 */ /* 0x000eb00000000800 */
[----:B------:R-:W2:Y:S08]  /*7d50*/  MUFU.EX2 R146, R146 ;  /* 0x0000009200927308 */ /* 0x000eb00000000800 */
[----:B------:R-:W2:Y:S08]  /*7d60*/  MUFU.EX2 R148, R148 ;  /* 0x0000009400947308 */ /* 0x000eb00000000800 */
[----:B------:R0:W2:Y:S02]  /*7d70*/  MUFU.EX2 R160, R77 ;  /* 0x0000004d00a07308 */ /* 0x0000a40000000800 */
[----:B0-----:R-:W-:-:S04]  /*7d80*/  SHF.L.U32 R77, R117, 0x5, RZ ;  /* 0x00000005754d7819 */ /* 0x001fc800000006ff */
[----:B------:R-:W-:Y:S01]  /*7d90*/  LEA.HI.SX32 R77, R77, R77, 0x1b ;  /* 0x0000004d4d4d7211 */ /* 0x000fe200078fdaff */
[----:B------:R-:W-:-:S03]  /*7da0*/  FMUL.FTZ R206, R80, R81 ;  /* 0x0000005150ce7220 */ /* 0x000fc60000410000 */
[----:B------:R-:W-:Y:S01]  /*7db0*/  LEA R77, R77, UR16, 0x2 ;  /* 0x000000104d4d7c11 */ /* 0x000fe2000f8e10ff */
[----:B-1----:R-:W-:Y:S01]  /*7dc0*/  FMUL.FTZ R209, R79, R122 ;  /* 0x0000007a4fd17220 */ /* 0x002fe20000410000 */
[C---:B---3--:R-:W-:Y:S01]  /*7dd0*/  FMUL.FTZ R205, R121.reuse, R126 ;  /* 0x0000007e79cd7220 */ /* 0x048fe20000410000 */
[----:B------:R-:W-:Y:S01]  /*7de0*/  FMUL.FTZ R204, R121, R204 ;  /* 0x000000cc79cc7220 */ /* 0x000fe20000410000 */
[----:B-----5:R-:W-:Y:S01]  /*7df0*/  FMUL.FTZ R203, R123, R128 ;  /* 0x000000807bcb7220 */ /* 0x020fe20000410000 */
[C---:B----4-:R-:W-:Y:S01]  /*7e00*/  FMUL.FTZ R201, R130.reuse, R201 ;  /* 0x000000c982c97220 */ /* 0x050fe20000410000 */
[----:B------:R-:W-:Y:S01]  /*7e10*/  FMUL.FTZ R200, R130, R135 ;  /* 0x0000008782c87220 */ /* 0x000fe20000410000 */
[C---:B--2---:R-:W-:Y:S01]  /*7e20*/  FMUL.FTZ R199, R134.reuse, R199 ;  /* 0x000000c786c77220 */ /* 0x044fe20000410000 */
[----:B------:R-:W-:Y:S01]  /*7e30*/  FMUL.FTZ R198, R134, R147 ;  /* 0x0000009386c67220 */ /* 0x000fe20000410000 */
[----:B------:R0:W1:Y:S01]  /*7e40*/  MUFU.SIN R81, R150 ;  /* 0x0000009600517308 */ /* 0x0000620000000400 */
        /* <DEDUP_REMOVED lines=46> */
[----:B------:R-:W-:Y:S01]  /*8130*/  STS [R7+0x1200], R114 ;  /* 0x0012007207007388 */ /* 0x000fe20000000800 */
[----:B------:R-:W-:-:S03]  /*8140*/  FMUL.FTZ R208, R79, R208 ;  /* 0x000000d04fd07220 */ /* 0x000fc60000410000 */
[----:B------:R-:W-:Y:S01]  /*8150*/  STS [R8+0x1280], R137 ;  /* 0x0012808908007388 */ /* 0x000fe20000000800 */
[----:B------:R-:W-:-:S03]  /*8160*/  FMUL.FTZ R79, R38, UR15 ;  /* 0x0000000f264f7c20 */ /* 0x000fc60008410000 */
[----:B------:R-:W-:Y:S04]  /*8170*/  STS [R9+0x1300], R108 ;  /* 0x0013006c09007388 */ /* 0x000fe80000000800 */
[----:B------:R-:W-:Y:S04]  /*8180*/  STS [R10+0x1380], R139 ;  /* 0x0013808b0a007388 */ /* 0x000fe80000000800 */
[----:B------:R0:W-:Y:S01]  /*8190*/  STS [R11+0x1400], R82 ;  /* 0x001400520b007388 */ /* 0x0001e20000000800 */
[----:B------:R-:W-:-:S03]  /*81a0*/  FMUL.FTZ R207, R80, R207 ;  /* 0x000000cf50cf7220 */ /* 0x000fc60000410000 */
[----:B------:R-:W-:Y:S01]  /*81b0*/  STS [R12+0x1480], R141 ;  /* 0x0014808d0c007388 */ /* 0x000fe20000000800 */
[----:B------:R-:W-:-:S03]  /*81c0*/  FMUL.FTZ R202, R123, R202 ;  /* 0x000000ca7bca7220 */ /* 0x000fc60000410000 */
[----:B------:R2:W-:Y:S01]  /*81d0*/  STS [R13+0x1500], R110 ;  /* 0x0015006e0d007388 */ /* 0x0005e20000000800 */
[----:B------:R-:W-:Y:S01]  /*81e0*/  FMUL.RZ R123, R79, 0.15915493667125701904 ;  /* 0x3e22f9834f7b7820 */ /* 0x000fe2000040c000 */
[----:B------:R-:W-:Y:S02]  /*81f0*/  FMUL.FTZ R80, R38, R76 ;  /* 0x0000004c26507220 */ /* 0x000fe40000410000 */
[----:B------:R-:W-:Y:S04]  /*8200*/  STS [R14+0x1580], R143 ;  /* 0x0015808f0e007388 */ /* 0x000fe80000000800 */
[----:B------:R-:W-:Y:S04]  /*8210*/  STS [R15+0x1600], R112 ;  /* 0x001600700f007388 */ /* 0x000fe80000000800 */
[----:B------:R-:W-:Y:S01]  /*8220*/  STS [R16+0x1680], R145 ;  /* 0x0016809110007388 */ /* 0x000fe20000000800 */
[----:B-1----:R-:W-:-:S03]  /*8230*/  FMUL.FTZ R160, R160, R81 ;  /* 0x00000051a0a07220 */ /* 0x002fc60000410000 */
[----:B------:R-:W-:Y:S01]  /*8240*/  STS [R17+0x1700], R118 ;  /* 0x0017007611007388 */ /* 0x000fe20000000800 */
[----:B------:R-:W-:Y:S03]  /*8250*/  MUFU.SIN R81, R123 ;  /* 0x0000007b00517308 */ /* 0x000fe60000000400 */
[----:B------:R-:W-:Y:S04]  /*8260*/  STS [R18+0x1780], R149 ;  /* 0x0017809512007388 */ /* 0x000fe80000000800 */
[----:B------:R-:W-:Y:S01]  /*8270*/  STS [R19+0x1800], R124 ;  /* 0x0018007c13007388 */ /* 0x000fe20000000800 */
[----:B------:R-:W-:Y:S03]  /*8280*/  MUFU.COS R123, R123 ;  /* 0x0000007b007b7308 */ /* 0x000fe60000000000 */
[----:B------:R-:W-:Y:S04]  /*8290*/  STS [R182+0x1880], R151 ;  /* 0x00188097b6007388 */ /* 0x000fe80000000800 */
[----:B------:R-:W-:Y:S01]  /*82a0*/  STS [R176+0x1900], R155 ;  /* 0x0019009bb0007388 */ /* 0x000fe20000000800 */
[----:B------:R-:W1:Y:S03]  /*82b0*/  MUFU.EX2 R80, R80 ;  /* 0x0000005000507308 */ /* 0x000e660000000800 */
[----:B------:R-:W-:Y:S04]  /*82c0*/  STS [R172+0x1980], R157 ;  /* 0x0019809dac007388 */ /* 0x000fe80000000800 */
[----:B------:R-:W-:Y:S04]  /*82d0*/  STS [R174+0x1a00], R159 ;  /* 0x001a009fae007388 */ /* 0x000fe80000000800 */
[----:B------:R-:W-:Y:S01]  /*82e0*/  STS [R186+0x1a80], R161 ;  /* 0x001a80a1ba007388 */ /* 0x000fe20000000800 */
[----:B0-----:R-:W-:-:S03]  /*82f0*/  FMUL.FTZ R82, R91, UR15 ;  /* 0x0000000f5b527c20 */ /* 0x001fc60008410000 */
[----:B------:R-:W-:Y:S04]  /*8300*/  STS [R184+0x1b00], R163 ;  /* 0x001b00a3b8007388 */ /* 0x000fe80000000800 */
[----:B------:R-:W-:Y:S01]  /*8310*/  STS [R188+0x1b80], R165 ;  /* 0x001b80a5bc007388 */ /* 0x000fe20000000800 */
[----:B------:R-:W-:-:S03]  /*8320*/  FMUL.FTZ R79, R52, UR15 ;  /* 0x0000000f344f7c20 */ /* 0x000fc60008410000 */
[----:B------:R-:W-:Y:S04]  /*8330*/  STS [R83+0x1c00], R140 ;  /* 0x001c008c53007388 */ /* 0x000fe80000000800 */
[----:B------:R0:W-:Y:S01]  /*8340*/  STS [R109+0x1c80], R138 ;  /* 0x001c808a6d007388 */ /* 0x0001e20000000800 */
[----:B--2---:R-:W-:-:S03]  /*8350*/  FMUL.RZ R110, R82, 0.15915493667125701904 ;  /* 0x3e22f983526e7820 */ /* 0x004fc6000040c000 */
[----:B------:R2:W-:Y:S01]  /*8360*/  STS [R115+0x1d00], R132 ;  /* 0x001d008473007388 */ /* 0x0005e20000000800 */
[----:B------:R-:W-:-:S03]  /*8370*/  FMUL.FTZ R82, R52, R76 ;  /* 0x0000004c34527220 */ /* 0x000fc60000410000 */
        /* <DEDUP_REMOVED lines=8> */
[----:B------:R-:W-:-:S03]  /*8400*/  NOP ;  /* 0x0000000000007918 */ /* 0x000fc60000000000 */
[----:B------:R-:W3:Y:S01]  /*8410*/  LDS R125, [R77+0x10c0] ;  /* 0x0010c0004d7d7984 */ /* 0x000ee20000000800 */
[----:B------:R-:W-:Y:S01]  /*8420*/  MUFU.SIN R79, R213 ;  /* 0x000000d5004f7308 */ /* 0x000fe20000000400 */
[C---:B-1----:R-:W-:Y:S01]  /*8430*/  FMUL.FTZ R108, R80.reuse, R123 ;  /* 0x0000007b506c7220 */ /* 0x042fe20000410000 */
[----:B0-----:R-:W-:Y:S01]  /*8440*/  FMUL.FTZ R109, R80, R81 ;  /* 0x00000051506d7220 */ /* 0x001fe20000410000 */
[----:B------:R-:W0:Y:S04]  /*8450*/  LDS R113, [R77+0x10b0] ;  /* 0x0010b0004d717984 */ /* 0x000e280000000800 */
[----:B------:R-:W1:Y:S01]  /*8460*/  LDS R131, [R77+0x10c8] ;  /* 0x0010c8004d837984 */ /* 0x000e620000000800 */
[----:B------:R4:W-:Y:S03]  /*8470*/  MUFU.COS R223, R213 ;  /* 0x000000d500df7308 */ /* 0x0009e60000000000 */
[----:B------:R-:W5:Y:S04]  /*8480*/  LDS R133, [R77+0x10cc] ;  /* 0x0010cc004d857984 */ /* 0x000f680000000800 */
[----:B------:R-:W5:Y:S01]  /*8490*/  LDS R137, [R77+0x10d0] ;  /* 0x0010d0004d897984 */ /* 0x000f620000000800 */
[----:B------:R2:W-:Y:S03]  /*84a0*/  MUFU.EX2 R172, R76 ;  /* 0x0000004c00ac7308 */ /* 0x0005e60000000800 */
        /* <DEDUP_REMOVED lines=20> */
[----:B----4-:R-:W4:Y:S04]  /*85f0*/  LDS R213, [R77+0x10e4] ;  /* 0x0010e4004dd57984 */ /* 0x010f280000000800 */
[----:B------:R-:W4:Y:S04]  /*8600*/  LDS R215, [R77+0x10e8] ;  /* 0x0010e8004dd77984 */ /* 0x000f280000000800 */
[----:B------:R-:W4:Y:S04]  /*8610*/  LDS R217, [R77+0x10ec] ;  /* 0x0010ec004dd97984 */ /* 0x000f280000000800 */
[----:B--2---:R-:W2:Y:S04]  /*8620*/  LDS R76, [R77+0x10f0] ;  /* 0x0010f0004d4c7984 */ /* 0x004ea80000000800 */
[----:B------:R-:W2:Y:S04]  /*8630*/  LDS R78, [R77+0x10f4] ;  /* 0x0010f4004d4e7984 */ /* 0x000ea80000000800 */
[----:B------:R-:W2:Y:S04]  /*8640*/  LDS R219, [R77+0x10f8] ;  /* 0x0010f8004ddb7984 */ /* 0x000ea80000000800 */
[----:B------:R-:W2:Y:S01]  /*8650*/  LDS R221, [R77+0x10fc] ;  /* 0x0010fc004ddd7984 */ /* 0x000ea20000000800 */
[----:B------:R-:W-:-:S04]  /*8660*/  USHF.L.U32 UR10, UR24, 0x8, URZ ;  /* 0x00000008180a7899 */ /* 0x000fc800080006ff */
[----:B------:R-:W-:-:S04]  /*8670*/  UIADD3 UR7, UPT, UPT, UR10, -0x100, URZ ;  /* 0xffffff000a077890 */ /* 0x000fc8000fffe0ff */
[----:B------:R-:W-:Y:S01]  /*8680*/  ULOP3.LUT UR7, UR7, 0x100, URZ, 0xc0, !UPT ;  /* 0x0000010007077892 */ /* 0x000fe2000f8ec0ff */
[----:B------:R-:W5:Y:S01]  /*8690*/  MUFU.COS R227, R110 ;  /* 0x0000006e00e37308 */ /* 0x000f620000000000 */
[C---:B------:R-:W-:Y:S02]  /*86a0*/  ISETP.NE.AND P2, PT, R3.reuse, RZ, PT ;  /* 0x000000ff0300720c */ /* 0x040fe40003f45270 */
[----:B------:R-:W-:Y:S01]  /*86b0*/  UIADD3 UR7, UPT, UPT, UR7, UR6, URZ ;  /* 0x0000000607077290 */ /* 0x000fe2000fffe0ff */
[C---:B------:R-:W-:Y:S02]  /*86c0*/  IADD3 R132, PT, PT, R3.reuse, 0x200, RZ ;  /* 0x0000020003847810 */ /* 0x040fe40007ffe0ff */
[----:B------:R-:W-:Y:S02]  /*86d0*/  ISETP.NE.AND P3, PT, R3, 0x1f, PT ;  /* 0x0000001f0300780c */ /* 0x000fe40003f65270 */
[----:B------:R-:W4:Y:S01]  /*86e0*/  MUFU.SIN R225, R110 ;  /* 0x0000006e00e17308 */ /* 0x000f220000000400 */
[----:B------:R-:W-:-:S07]  /*86f0*/  SEL R80, R132, UR7, P2 ;  /* 0x0000000784507c07 */ /* 0x000fce0009000000 */
[----:B------:R-:W2:Y:S01]  /*8700*/  MUFU.EX2 R82, R82 ;  /* 0x0000005200527308 */ /* 0x000ea20000000800 */
[----:B------:R-:W-:Y:S01]  /*8710*/  LEA R80, R80, UR16, 0x3 ;  /* 0x0000001050507c11 */ /* 0x000fe2000f8e18ff */
[----:B---3--:R-:W-:Y:S01]  /*8720*/  FMUL.FTZ R174, R94, R125 ;  /* 0x0000007d5eae7220 */ /* 0x008fe20000410000 */
[----:B------:R-:W-:Y:S01]  /*8730*/  BSSY.RECONVERGENT B0, `(.L_x_13546) ;  /* 0x0000032000007945 */ /* 0x000fe20003800200 */
[----:B0-----:R-:W-:Y:S02]  /*8740*/  FMUL.FTZ R176, R90, R113 ;  /* 0x000000715ab07220 */ /* 0x001fe40000410000 */
[----:B------:R0:W-:Y:S01]  /*8750*/  STS.64 [R80+0x4650], R108 ;  /* 0x0046506c50007388 */ /* 0x0001e20000000a00 */
[----:B-1----:R-:W-:Y:S01]  /*8760*/  FMUL.FTZ R125, R98, R131 ;  /* 0x00000083627d7220 */ /* 0x002fe20000410000 */
[----:B-----5:R-:W-:Y:S01]  /*8770*/  FMUL.FTZ R114, R172, R227 ;  /* 0x000000e3ac727220 */ /* 0x020fe20000410000 */
[----:B------:R-:W-:Y:S01]  /*8780*/  FMUL.FTZ R113, R98, -R133 ;  /* 0x8000008562717220 */ /* 0x000fe20000410000 */
[----:B------:R-:W-:Y:S01]  /*8790*/  FMUL.FTZ R124, R102, R137 ;  /* 0x00000089667c7220 */ /* 0x000fe20000410000 */
[----:B------:R-:W-:Y:S01]  /*87a0*/  FMUL.FTZ R131, R104, -R139 ;  /* 0x8000008b68837220 */ /* 0x000fe20000410000 */
[----:B------:R-:W-:Y:S01]  /*87b0*/  FMUL.FTZ R186, R106, R143 ;  /* 0x0000008f6aba7220 */ /* 0x000fe20000410000 */
[----:B----4-:R-:W-:Y:S01]  /*87c0*/  FMUL.FTZ R172, R172, R225 ;  /* 0x000000e1acac7220 */ /* 0x010fe20000410000 */
        /* <DEDUP_REMOVED lines=17> */
[----:B------:R-:W-:Y:S01]  /*88e0*/  FMUL.FTZ R129, R94, -R129 ;  /* 0x800000815e817220 */ /* 0x000fe20000410000 */
        /* <DEDUP_REMOVED lines=20> */
.L_x_13547:
[----:B------:R-:W-:-:S05]  /*8a30*/  LEA R3, R3, UR16, 0x3 ;  /* 0x0000001003037c11 */ /* 0x000fca000f8e18ff */
[----:B------:R0:W1:Y:S02]  /*8a40*/  LDS.64 R110, [R3+0x5658] ;  /* 0x00565800036e7984 */ /* 0x0000640000000a00 */
.L_x_13548:
[----:B------:R-:W-:Y:S05]  /*8a50*/  BSYNC.RECONVERGENT B0 ;  /* 0x0000000000007941 */ /* 0x000fea0003800200 */
.L_x_13546:
[C---:B------:R-:W-:Y:S01]  /*8a60*/  FMUL.FTZ R238, R38.reuse, R189 ;  /* 0x000000bd26ee7220 */ /* 0x040fe20000410000 */
[-C--:B0-----:R-:W-:Y:S01]  /*8a70*/  FMUL.FTZ R3, R109, R210.reuse ;  /* 0x000000d26d037220 */ /* 0x081fe20000410000 */
[----:B------:R-:W-:Y:S01]  /*8a80*/  FMUL.FTZ R236, R38, R191 ;  /* 0x000000bf26ec7220 */ /* 0x000fe20000410000 */
[C---:B------:R-:W-:Y:S01]  /*8a90*/  FMUL.FTZ R76, R108.reuse, R210 ;  /* 0x000000d26c4c7220 */ /* 0x040fe20000410000 */
[C---:B------:R-:W-:Y:S01]  /*8aa0*/  FMUL.FTZ R238, R21.reuse, R238 ;  /* 0x000000ee15ee7220 */ /* 0x040fe20000410000 */
[-C--:B------:R-:W-:Y:S01]  /*8ab0*/  FFMA.FTZ R3, R108, R211.reuse, -R3 ;  /* 0x000000d36c037223 */ /* 0x080fe20000010803 */
[----:B------:R-:W-:Y:S01]  /*8ac0*/  FMUL.FTZ R236, R21, R236 ;  /* 0x000000ec15ec7220 */ /* 0x000fe20000410000 */
[----:B------:R-:W-:Y:S01]  /*8ad0*/  FFMA.FTZ R76, R109, R211, R76 ;  /* 0x000000d36d4c7223 */ /* 0x000fe2000001004c */
[----:B------:R-:W-:Y:S01]  /*8ae0*/  FMUL.FTZ R78, R210, R238 ;  /* 0x000000eed24e7220 */ /* 0x000fe20000410000 */
[-C--:B------:R-:W-:Y:S01]  /*8af0*/  FMUL.FTZ R80, R208, R3.reuse ;  /* 0x00000003d0507220 */ /* 0x080fe20000410000 */
[----:B------:R-:W-:Y:S01]  /*8b00*/  FMUL.FTZ R79, R210, R236 ;  /* 0x000000ecd24f7220 */ /* 0x000fe20000410000 */
[----:B------:R-:W-:Y:S01]  /*8b10*/  FMUL.FTZ R243, R69, R156 ;  /* 0x0000009c45f37220 */ /* 0x000fe20000410000 */
[----:B------:R-:W-:Y:S01]  /*8b20*/  FFMA.FTZ R77, R211, R236, -R78 ;  /* 0x000000ecd34d7223 */ /* 0x000fe2000001084e */
[-C--:B------:R-:W-:Y:S01]  /*8b30*/  FFMA.FTZ R80, R209, R76.reuse, R80 ;  /* 0x0000004cd1507223 */ /* 0x080fe20000010050 */
[----:B------:R-:W-:Y:S01]  /*8b40*/  FMUL.FTZ R78, R208, R76 ;  /* 0x0000004cd04e7220 */ /* 0x000fe20000410000 */
[----:B------:R-:W-:Y:S01]  /*8b50*/  FFMA.FTZ R76, R211, R238, R79 ;  /* 0x000000eed34c7223 */ /* 0x000fe2000001004f */
[----:B------:R-:W-:Y:S01]  /*8b60*/  FMUL.FTZ R241, R69, R158 ;  /* 0x0000009e45f17220 */ /* 0x000fe20000410000 */
[----:B------:R-:W-:Y:S01]  /*8b70*/  FMUL.FTZ R82, R206, R80 ;  /* 0x00000050ce527220 */ /* 0x000fe20000410000 */
[----:B------:R-:W-:Y:S01]  /*8b80*/  FFMA.FTZ R78, R209, R3, -R78 ;  /* 0x00000003d14e7223 */ /* 0x000fe2000001084e */
        /* <DEDUP_REMOVED lines=20> */
[----:B------:R-:W-:Y:S01]  /*8cd0*/  FFMA.FTZ R79, R207, R212, R79 ;  /* 0x000000d4cf4f7223 */ /* 0x000fe2000001004f */
[----:B------:R-:W-:Y:S01]  /*8ce0*/  FMUL.FTZ R239, R71, R152 ;  /* 0x0000009847ef7220 */ /* 0x000fe20000410000 */
[----:B------:R-:W-:Y:S01]  /*8cf0*/  FFMA.FTZ R76, R207, R77, -R76 ;  /* 0x0000004dcf4c7223 */ /* 0x000fe2000001084c */
        /* <DEDUP_REMOVED lines=28> */
[----:B------:R-:W-:Y:S01]  /*8ec0*/  FFMA.FTZ R79, R26, R229, R79 ;  /* 0x000000e51a4f7223 */ /* 0x000fe2000001004f */
[C---:B------:R-:W-:Y:S01]  /*8ed0*/  FMUL.FTZ R212, R196.reuse, R80 ;  /* 0x00000050c4d47220 */ /* 0x040fe20000410000 */
[-C--:B------:R-:W-:Y:S01]  /*8ee0*/  FMUL.FTZ R3, R196, R82.reuse ;  /* 0x00000052c4037220 */ /* 0x080fe20000410000 */
[----:B------:R-:W0:Y:S01]  /*8ef0*/  @P1 LDC R214, c[0x0][0x38c] ;  /* 0x0000e300ffd61b82 */ /* 0x000e220000000800 */
        /* <DEDUP_REMOVED lines=9> */
[----:B------:R-:W-:Y:S01]  /*8f90*/  FMUL.FTZ R224, R44, R175 ;  /* 0x000000af2ce07220 */ /* 0x000fe20000410000 */
[----:B------:R-:W-:Y:S01]  /*8fa0*/  FFMA.FTZ R76, R27, R230, R76 ;  /* 0x000000e61b4c7223 */ /* 0x000fe2000001004c */
[----:B------:R-:W-:Y:S01]  /*8fb0*/  FFMA.FTZ R83, R195, R82, -R78 ;  /* 0x00000052c3537223 */ /* 0x000fe2000001084e */
[----:B------:R-:W-:Y:S01]  /*8fc0*/  MOV R3, UR24 ;  /* 0x0000001800037c02 */ /* 0x000fe20008000f00 */
[----:B------:R-:W-:Y:S01]  /*8fd0*/  FFMA.FTZ R79, R27, R224, R79 ;  /* 0x000000e01b4f7223 */ /* 0x000fe2000001004f */
[C---:B------:R-:W-:Y:S01]  /*8fe0*/  FMUL.FTZ R78, R198.reuse, R76 ;  /* 0x0000004cc64e7220 */ /* 0x040fe20000410000 */
[----:B------:R-:W-:Y:S01]  /*8ff0*/  FMUL.FTZ R227, R75, R146 ;  /* 0x000000924be37220 */ /* 0x000fe20000410000 */
[----:B------:R-:W-:Y:S01]  /*9000*/  @P1 IADD3 R3, PT, PT, R3, -0x2, RZ ;  /* 0xfffffffe03031810 */ /* 0x000fe20007ffe0ff */
[-C--:B------:R-:W-:Y:S01]  /*9010*/  FMUL.FTZ R77, R198, R79.reuse ;  /* 0x0000004fc64d7220 */ /* 0x080fe20000410000 */
[----:B------:R-:W-:Y:S01]  /*9020*/  FFMA.FTZ R79, R199, R79, R78 ;  /* 0x0000004fc74f7223 */ /* 0x000fe2000001004e */
[----:B------:R-:W-:-:S02]  /*9030*/  HFMA2 R78, -RZ, RZ, 0, 9.5367431640625e-07 ;  /* 0x00000010ff4e7431 */ /* 0x000fc400000001ff */
[----:B------:R-:W-:Y:S01]  /*9040*/  FMUL.FTZ R225, R75, R144 ;  /* 0x000000904be17220 */ /* 0x000fe20000410000 */
[----:B------:R-:W-:Y:S01]  /*9050*/  FFMA.FTZ R76, R199, R76, -R77 ;  /* 0x0000004cc74c7223 */ /* 0x000fe2000001084d */
[----:B------:R-:W-:Y:S01]  /*9060*/  FMUL.FTZ R82, R193, R82 ;  /* 0x00000052c1527220 */ /* 0x000fe20000410000 */
[----:B0-----:R-:W-:Y:S02]  /*9070*/  @P1 IMAD R3, R3, R214, UR6 ;  /* 0x0000000603031e24 */ /* 0x001fe4000f8e02d6 */
[C---:B------:R-:W-:Y:S01]  /*9080*/  FFMA.FTZ R81, R28.reuse, R225, R79 ;  /* 0x000000e11c517223 */ /* 0x040fe2000001004f */
[----:B------:R-:W-:Y:S01]  /*9090*/  FFMA.FTZ R80, R28, R227, R76 ;  /* 0x000000e31c507223 */ /* 0x000fe2000001004c */
[----:B------:R-:W-:Y:S01]  /*90a0*/  CS2R R76, SRZ ;  /* 0x00000000004c7805 */ /* 0x000fe2000001ff00 */
[----:B------:R-:W-:Y:S01]  /*90b0*/  FFMA.FTZ R123, R195, R212, R82 ;  /* 0x000000d4c37b7223 */ /* 0x000fe20000010052 */
[----:B------:R-:W-:Y:S01]  /*90c0*/  FMUL.FTZ R82, R196, R81 ;  /* 0x00000051c4527220 */ /* 0x000fe20000410000 */
[----:B------:R-:W-:-:S04]  /*90d0*/  @P1 IMAD.WIDE R78, R3, R78, UR4 ;  /* 0x00000004034e1e25 */ /* 0x000fc8000f8e024e */
[-C--:B------:R-:W-:Y:S01]  /*90e0*/  FMUL.FTZ R212, R196, R80.reuse ;  /* 0x00000050c4d47220 */ /* 0x080fe20000410000 */
[C---:B------:R-:W-:Y:S01]  /*90f0*/  FMUL.FTZ R222, R46.reuse, R173 ;  /* 0x000000ad2ede7220 */ /* 0x040fe20000410000 */
[C---:B------:R-:W-:Y:S01]  /*9100*/  FFMA.FTZ R82, R197.reuse, R80, -R82 ;  /* 0x00000050c5527223 */ /* 0x040fe20000010852 */
[----:B------:R-:W-:Y:S01]  /*9110*/  FMUL.FTZ R220, R46, R171 ;  /* 0x000000ab2edc7220 */ /* 0x000fe20000410000 */
[----:B------:R0:W3:Y:S01]  /*9120*/  @P1 LDG.E.64 R76, desc[UR34][R78.64+0x8] ;  /* 0x000008224e4c1981 */ /* 0x0000e2000c1e1b00 */
[----:B------:R-:W-:Y:S01]  /*9130*/  FFMA.FTZ R81, R197, R81, R212 ;  /* 0x00000051c5517223 */ /* 0x000fe200000100d4 */
[C---:B------:R-:W-:Y:S01]  /*9140*/  FMUL.FTZ R3, R190.reuse, R123 ;  /* 0x0000007bbe037220 */ /* 0x040fe20000410000 */
[C---:B------:R-:W-:Y:S01]  /*9150*/  FFMA.FTZ R82, R29.reuse, R222, R82 ;  /* 0x000000de1d527223 */ /* 0x040fe20000010052 */
[-C--:B------:R-:W-:Y:S01]  /*9160*/  FMUL.FTZ R214, R190, R83.reuse ;  /* 0x00000053bed67220 */ /* 0x080fe20000410000 */
[----:B------:R-:W-:Y:S01]  /*9170*/  FFMA.FTZ R80, R29, R220, R81 ;  /* 0x000000dc1d507223 */ /* 0x000fe20000010051 */
[C---:B------:R-:W-:Y:S01]  /*9180*/  FFMA.FTZ R83, R192.reuse, R83, -R3 ;  /* 0x00000053c0537223 */ /* 0x040fe20000010803 */
[C---:B------:R-:W-:Y:S01]  /*9190*/  FMUL.FTZ R212, R193.reuse, R82 ;  /* 0x00000052c1d47220 */ /* 0x040fe20000410000 */
[----:B------:R-:W-:Y:S01]  /*91a0*/  FFMA.FTZ R123, R192, R123, R214 ;  /* 0x0000007bc07b7223 */ /* 0x000fe200000100d6 */
[----:B------:R-:W-:Y:S01]  /*91b0*/  FMUL.FTZ R3, R193, R80 ;  /* 0x00000050c1037220 */ /* 0x000fe20000410000 */
[----:B------:R-:W-:Y:S01]  /*91c0*/  FMUL.FTZ R235, R85, R136 ;  /* 0x0000008855eb7220 */ /* 0x000fe20000410000 */
[----:B------:R-:W-:-:S02]  /*91d0*/  FFMA.FTZ R81, R195, R80, R212 ;  /* 0x00000050c3517223 */ /* 0x000fc400000100d4 */
        /* <DEDUP_REMOVED lines=9> */
[----:B------:R-:W-:Y:S02]  /*9270*/  FMUL.FTZ R213, R164, R83 ;  /* 0x00000053a4d57220 */ /* 0x000fe40000410000 */
        /* <DEDUP_REMOVED lines=8> */
[----:B------:R-:W-:-:S02]  /*9300*/  FFMA.FTZ R79, R31, R232, R78 ;  /* 0x000000e81f4f7223 */ /* 0x000fc4000001004e */
[----:B------:R-:W-:Y:S01]  /*9310*/  FFMA.FTZ R3, R31, R234, R3 ;  /* 0x000000ea1f037223 */ /* 0x000fe20000010003 */
[----:B------:R-:W-:Y:S01]  /*9320*/  FMUL.FTZ R80, R160, R123 ;  /* 0x0000007ba0507220 */ /* 0x000fe20000410000 */
[----:B------:R-:W-:Y:S01]  /*9330*/  FMUL.FTZ R81, R168, R79 ;  /* 0x0000004fa8517220 */ /* 0x000fe20000410000 */
[----:B------:R-:W-:Y:S01]  /*9340*/  FMUL.FTZ R83, R160, R213 ;  /* 0x000000d5a0537220 */ /* 0x000fe20000410000 */
[----:B------:R-:W-:Y:S01]  /*9350*/  FMUL.FTZ R78, R168, R3 ;  /* 0x00000003a84e7220 */ /* 0x000fe20000410000 */
[----:B------:R-:W-:Y:S01]  /*9360*/  FFMA.FTZ R213, R162, R213, R80 ;  /* 0x000000d5a2d57223 */ /* 0x000fe20000010050 */
[----:B------:R-:W-:Y:S01]  /*9370*/  FFMA.FTZ R81, R170, R3, R81 ;  /* 0x00000003aa517223 */ /* 0x000fe20000010051 */
[C---:B------:R-:W-:Y:S01]  /*9380*/  FMUL.FTZ R221, R87.reuse, R130 ;  /* 0x0000008257dd7220 */ /* 0x040fe20000410000 */
        /* <DEDUP_REMOVED lines=23> */
[C---:B------:R-:W-:Y:S01]  /*9500*/  FFMA.FTZ R81, R162.reuse, R81, R82 ;  /* 0x00000051a2517223 */ /* 0x040fe20000010052 */
        /* <DEDUP_REMOVED lines=13> */
[C---:B------:R-:W-:Y:S01]  /*95e0*/  FMUL.FTZ R82, R172.reuse, R83 ;  /* 0x00000053ac527220 */ /* 0x040fe20000410000 */
[----:B------:R-:W-:Y:S01]  /*95f0*/  FMUL.FTZ R217, R91, R120 ;  /* 0x000000785bd97220 */ /* 0x000fe20000410000 */
[----:B------:R-:W-:-:S02]  /*9600*/  FMUL.FTZ R81, R172, R79 ;  /* 0x0000004fac517220 */ /* 0x000fc40000410000 */
[C---:B------:R-:W-:Y:S01]  /*9610*/  FFMA.FTZ R79, R114.reuse, R79, R82 ;  /* 0x0000004f724f7223 */ /* 0x040fe20000010052 */
        /* <DEDUP_REMOVED lines=76> */
[----:B------:R-:W-:-:S04]  /*9ae0*/  @P3 FFMA.FTZ R3, R3, R81, -R82 ;  /* 0x0000005103033223 */ /* 0x000fc80000010852 */
[----:B------:R-:W-:Y:S01]  /*9af0*/  SHFL.UP PT, R81, R78, 0x1, RZ ;  /* 0x042000004e517989 */ /* 0x000fe200000e00ff */
[----:B------:R-:W-:-:S03]  /*9b00*/  @P3 FADD.FTZ R80, R80, R83 ;  /* 0x0000005350503221 */ /* 0x000fc60000010000 */
[----:B------:R-:W-:Y:S04]  /*9b10*/  SHFL.UP PT, R3, R3, 0x1, RZ ;  /* 0x0420000003037989 */ /* 0x000fe800000e00ff */
[----:B---3--:R-:W0:Y:S04]  /*9b20*/  SHFL.IDX PT, R244, R77, RZ, 0x1f ;  /* 0x00001fff4df47589 */ /* 0x008e2800000e0000 */
[----:B------:R-:W2:Y:S01]  /*9b30*/  SHFL.IDX PT, R76, R76, RZ, 0x1f ;  /* 0x00001fff4c4c7589 */ /* 0x000ea200000e0000 */
[----:B------:R-:W-:-:S03]  /*9b40*/  @P3 FADD.FTZ R79, R79, R248 ;  /* 0x000000f84f4f3221 */ /* 0x000fc60000010000 */
[----:B------:R-:W3:Y:S01]  /*9b50*/  SHFL.UP PT, R80, R80, 0x1, RZ ;  /* 0x0420000050507989 */ /* 0x000ee200000e00ff */
[-C--:B-1----:R-:W-:Y:S01]  /*9b60*/  FMUL.FTZ R117, R114, R111.reuse ;  /* 0x0000006f72757220 */ /* 0x082fe20000410000 */
[C---:B------:R-:W-:Y:S02]  /*9b70*/  FMUL.FTZ R83, R172.reuse, R111 ;  /* 0x0000006fac537220 */ /* 0x040fe40000410000 */
[----:B------:R-:W1:Y:S01]  /*9b80*/  SHFL.UP PT, R79, R79, 0x1, RZ ;  /* 0x042000004f4f7989 */ /* 0x000e6200000e00ff */
[-C--:B------:R-:W-:Y:S01]  /*9b90*/  FFMA.FTZ R117, -R172, R110.reuse, -R117 ;  /* 0x0000006eac757223 */ /* 0x080fe20000010975 */
[----:B------:R-:W-:Y:S01]  /*9ba0*/  FFMA.FTZ R83, R114, R110, -R83 ;  /* 0x0000006e72537223 */ /* 0x000fe20000010853 */
[-C--:B0-----:R-:W-:Y:S01]  /*9bb0*/  FMUL.FTZ R82, R81, R244.reuse ;  /* 0x000000f451527220 */ /* 0x081fe20000410000 */
[----:B------:R-:W-:-:S03]  /*9bc0*/  FMUL.FTZ R78, R3, R244 ;  /* 0x000000f4034e7220 */ /* 0x000fc60000410000 */
[-C--:B--2---:R-:W-:Y:S01]  /*9bd0*/  FFMA.FTZ R77, R3, R76.reuse, -R82 ;  /* 0x0000004c034d7223 */ /* 0x084fe20000010852 */
[C---:B------:R-:W-:Y:S01]  /*9be0*/  FMUL.FTZ R3, R140.reuse, R117 ;  /* 0x000000758c037220 */ /* 0x040fe20000410000 */
[-C--:B------:R-:W-:Y:S01]  /*9bf0*/  FMUL.FTZ R82, R140, R83.reuse ;  /* 0x000000538c527220 */ /* 0x080fe20000410000 */
[----:B------:R-:W-:Y:S02]  /*9c00*/  FFMA.FTZ R78, R81, R76, R78 ;  /* 0x0000004c514e7223 */ /* 0x000fe4000001004e */
[C---:B------:R-:W-:Y:S01]  /*9c10*/  FFMA.FTZ R3, R184.reuse, R83, R3 ;  /* 0x00000053b8037223 */ /* 0x040fe20000010003 */
[----:B------:R-:W-:Y:S01]  /*9c20*/  FFMA.FTZ R117, R184, R117, -R82 ;  /* 0x00000075b8757223 */ /* 0x000fe20000010852 */
[----:B---3--:R-:W-:Y:S02]  /*9c30*/  @P2 FADD.FTZ R76, R80, R77 ;  /* 0x0000004d504c2221 */ /* 0x008fe40000010000 */
[C---:B------:R-:W-:Y:S01]  /*9c40*/  FMUL.FTZ R77, R160.reuse, R3 ;  /* 0x00000003a04d7220 */ /* 0x040fe20000410000 */
[----:B------:R-:W-:-:S03]  /*9c50*/  FMUL.FTZ R80, R160, R117 ;  /* 0x00000075a0507220 */ /* 0x000fc60000410000 */
[C---:B------:R-:W-:Y:S01]  /*9c60*/  FFMA.FTZ R77, R162.reuse, R117, -R77 ;  /* 0x00000075a24d7223 */ /* 0x040fe2000001084d */
[----:B------:R-:W-:Y:S01]  /*9c70*/  FFMA.FTZ R3, R162, R3, R80 ;  /* 0x00000003a2037223 */ /* 0x000fe20000010050 */
[----:B-1----:R-:W-:Y:S02]  /*9c80*/  @P2 FADD.FTZ R244, R79, R78 ;  /* 0x0000004e4ff42221 */ /* 0x002fe40000010000 */
        /* <DEDUP_REMOVED lines=28> */
[----:B------:R-:W-:Y:S01]  /*9e50*/  FFMA.FTZ R82, R192, R81, R79 ;  /* 0x00000051c0527223 */ /* 0x000fe2000001004f */
[C---:B------:R-:W-:Y:S01]  /*9e60*/  FMUL.FTZ R79, R164.reuse, R77 ;  /* 0x0000004da44f7220 */ /* 0x040fe20000410000 */
[----:B------:R-:W-:Y:S01]  /*9e70*/  FMUL.FTZ R80, R164, R3 ;  /* 0x00000003a4507220 */ /* 0x000fe20000410000 */
[----:B------:R-:W-:-:S02]  /*9e80*/  FFMA.FTZ R246, R192, R83, -R78 ;  /* 0x00000053c0f67223 */ /* 0x000fc4000001084e */
[C---:B------:R-:W-:Y:S01]  /*9e90*/  FFMA.FTZ R78, R166.reuse, R3, R79 ;  /* 0x00000003a64e7223 */ /* 0x040fe2000001004f */
[----:B------:R-:W-:Y:S01]  /*9ea0*/  FFMA.FTZ R80, R166, R77, -R80 ;  /* 0x0000004da6507223 */ /* 0x000fe20000010850 */
[C---:B------:R-:W-:Y:S01]  /*9eb0*/  FMUL.FTZ R3, R193.reuse, R82 ;  /* 0x00000052c1037220 */ /* 0x040fe20000410000 */
[-C--:B------:R-:W-:Y:S02]  /*9ec0*/  FMUL.FTZ R248, R193, R246.reuse ;  /* 0x000000f6c1f87220 */ /* 0x080fe40000410000 */
[----:B------:R-:W-:Y:S01]  /*9ed0*/  FADD.FTZ R77, R131, R80 ;  /* 0x00000050834d7221 */ /* 0x000fe20000010000 */
[----:B------:R-:W-:Y:S01]  /*9ee0*/  FFMA.FTZ R246, R195, R246, -R3 ;  /* 0x000000f6c3f67223 */ /* 0x000fe20000010803 */
[----:B------:R-:W-:Y:S01]  /*9ef0*/  FADD.FTZ R3, R149, R78 ;  /* 0x0000004e95037221 */ /* 0x000fe20000010000 */
[----:B------:R-:W-:Y:S01]  /*9f00*/  FFMA.FTZ R248, R195, R82, R248 ;  /* 0x00000052c3f87223 */ /* 0x000fe200000100f8 */
[C---:B------:R-:W-:Y:S02]  /*9f10*/  FMUL.FTZ R79, R168.reuse, R77 ;  /* 0x0000004da84f7220 */ /* 0x040fe40000410000 */
[----:B------:R-:W-:-:S02]  /*9f20*/  FMUL.FTZ R78, R168, R3 ;  /* 0x00000003a84e7220 */ /* 0x000fc40000410000 */
[----:B------:R-:W-:Y:S01]  /*9f30*/  FFMA.FTZ R79, R170, R3, R79 ;  /* 0x00000003aa4f7223 */ /* 0x000fe2000001004f */
[----:B------:R-:W-:Y:S01]  /*9f40*/  FMUL.FTZ R3, R196, R248 ;  /* 0x000000f8c4037220 */ /* 0x000fe20000410000 */
[----:B------:R-:W-:Y:S01]  /*9f50*/  FFMA.FTZ R78, R170, R77, -R78 ;  /* 0x0000004daa4e7223 */ /* 0x000fe2000001084e */
[-C--:B------:R-:W-:Y:S02]  /*9f60*/  FMUL.FTZ R80, R196, R246.reuse ;  /* 0x000000f6c4507220 */ /* 0x080fe40000410000 */
[----:B------:R-:W-:Y:S01]  /*9f70*/  FFMA.FTZ R246, R197, R246, -R3 ;  /* 0x000000f6c5f67223 */ /* 0x000fe20000010803 */
[----:B------:R-:W-:Y:S01]  /*9f80*/  FADD.FTZ R3, R151, R78 ;  /* 0x0000004e97037221 */ /* 0x000fe20000010000 */
[----:B------:R-:W-:Y:S01]  /*9f90*/  FADD.FTZ R79, R124, R79 ;  /* 0x0000004f7c4f7221 */ /* 0x000fe20000010000 */
[----:B------:R-:W-:Y:S02]  /*9fa0*/  FFMA.FTZ R248, R197, R248, R80 ;  /* 0x000000f8c5f87223 */ /* 0x000fe40000010050 */
        /* <DEDUP_REMOVED lines=8> */
[----:B------:R-:W-:Y:S01]  /*a030*/  FFMA.FTZ R248, R199, R248, R82 ;  /* 0x000000f8c7f87223 */ /* 0x000fe20000010052 */
[C---:B------:R-:W-:Y:S01]  /*a040*/  FMUL.FTZ R77, R193.reuse, R78 ;  /* 0x0000004ec14d7220 */ /* 0x040fe20000410000 */
[----:B------:R-:W-:Y:S01]  /*a050*/  FMUL.FTZ R82, R193, R80 ;  /* 0x00000050c1527220 */ /* 0x000fe20000410000 */
[----:B------:R-:W-:-:S02]  /*a060*/  FFMA.FTZ R246, R199, R246, -R3 ;  /* 0x000000f6c7f67223 */ /* 0x000fc40000010803 */
        /* <DEDUP_REMOVED lines=42> */
[CC--:B------:R-:W-:Y:S02]  /*a310*/  FMUL.FTZ R78, R208.reuse, R117.reuse ;  /* 0x00000075d04e7220 */ /* 0x0c0fe40000410000 */
[----:B------:R-:W-:Y:S01]  /*a320*/  FADD.FTZ R80, R163, R80 ;  /* 0x00000050a3507221 */ /* 0x000fe20000010000 */
[-C--:B------:R-:W-:Y:S01]  /*a330*/  FMUL.FTZ R82, R208, R248.reuse ;  /* 0x000000f8d0527220 */ /* 0x080fe20000410000 */
[C---:B------:R-:W-:Y:S01]  /*a340*/  FFMA.FTZ R248, R209.reuse, R248, R78 ;  /* 0x000000f8d1f87223 */ /* 0x040fe2000001004e */
[----:B------:R-:W-:Y:S01]  /*a350*/  FADD.FTZ R3, R112, R3 ;  /* 0x0000000370037221 */ /* 0x000fe20000010000 */
[C---:B------:R-:W-:Y:S01]  /*a360*/  FMUL.FTZ R78, R204.reuse, R80 ;  /* 0x00000050cc4e7220 */ /* 0x040fe20000410000 */
[----:B------:R-:W-:Y:S02]  /*a370*/  FFMA.FTZ R117, R209, R117, -R82 ;  /* 0x00000075d1757223 */ /* 0x000fe40000010852 */
[-C--:B------:R-:W-:Y:S01]  /*a380*/  FMUL.FTZ R82, R204, R3.reuse ;  /* 0x00000003cc527220 */ /* 0x080fe20000410000 */
[----:B------:R-:W-:-:S02]  /*a390*/  FFMA.FTZ R78, R205, R3, R78 ;  /* 0x00000003cd4e7223 */ /* 0x000fc4000001004e */
[----:B------:R-:W0:Y:S01]  /*a3a0*/  S2R R3, SR_TID.X ;  /* 0x0000000000037919 */ /* 0x000e220000002100 */
[----:B------:R-:W-:Y:S01]  /*a3b0*/  FFMA.FTZ R82, R205, R80, -R82 ;  /* 0x00000050cd527223 */ /* 0x000fe20000010852 */
[----:B------:R-:W-:-:S03]  /*a3c0*/  FADD.FTZ R78, R161, R78 ;  /* 0x0000004ea14e7221 */ /* 0x000fc60000010000 */
[----:B------:R-:W-:Y:S01]  /*a3d0*/  FADD.FTZ R82, R115, R82 ;  /* 0x0000005273527221 */ /* 0x000fe20000010000 */
[----:B------:R-:W-:-:S03]  /*a3e0*/  FMUL.FTZ R77, R206, R78 ;  /* 0x0000004ece4d7220 */ /* 0x000fc60000410000 */
[-C--:B------:R-:W-:Y:S01]  /*a3f0*/  FMUL.FTZ R80, R206, R82.reuse ;  /* 0x00000052ce507220 */ /* 0x080fe20000410000 */
[C---:B------:R-:W-:Y:S01]  /*a400*/  FFMA.FTZ R77, R207.reuse, R82, -R77 ;  /* 0x00000052cf4d7223 */ /* 0x040fe2000001084d */
[----:B------:R-:W-:Y:S02]  /*a410*/  UISETP.GE.AND UP0, UPT, UR24, UR45, UPT ;  /* 0x0000002d1800728c */ /* 0x000fe4000bf06270 */
[----:B------:R-:W-:Y:S01]  /*a420*/  FFMA.FTZ R80, R207, R78, R80 ;  /* 0x0000004ecf507223 */ /* 0x000fe20000010050 */
[----:B------:R-:W-:Y:S01]  /*a430*/  FADD.FTZ R77, R116, R77 ;  /* 0x0000004d744d7221 */ /* 0x000fe20000010000 */
[----:B------:R-:W-:Y:S02]  /*a440*/  FMUL.FTZ R78, R210, R117 ;  /* 0x00000075d24e7220 */ /* 0x000fe40000410000 */
[----:B------:R-:W-:Y:S01]  /*a450*/  FADD.FTZ R80, R159, R80 ;  /* 0x000000509f507221 */ /* 0x000fe20000010000 */
[----:B------:R-:W-:Y:S01]  /*a460*/  FMUL.FTZ R79, R208, R77 ;  /* 0x0000004dd04f7220 */ /* 0x000fe20000410000 */
[-C--:B------:R-:W-:Y:S01]  /*a470*/  FMUL.FTZ R82, R210, R248.reuse ;  /* 0x000000f8d2527220 */ /* 0x080fe20000410000 */
[----:B------:R-:W-:Y:S01]  /*a480*/  PLOP3.LUT P2, PT, PT, PT, UP0, 0x80, 0x8 ;  /* 0x000000000008781c */ /* 0x000fe20003f4f008 */
[----:B------:R-:W-:Y:S01]  /*a490*/  FFMA.FTZ R248, R211, R248, R78 ;  /* 0x000000f8d3f87223 */ /* 0x000fe2000001004e */
[-C--:B------:R-:W-:Y:S01]  /*a4a0*/  FMUL.FTZ R78, R208, R80.reuse ;  /* 0x00000050d04e7220 */ /* 0x080fe20000410000 */
[----:B------:R-:W-:-:S03]  /*a4b0*/  FFMA.FTZ R80, R209, R80, R79 ;  /* 0x00000050d1507223 */ /* 0x000fc6000001004f */
[----:B------:R-:W-:Y:S01]  /*a4c0*/  FFMA.FTZ R77, R209, R77, -R78 ;  /* 0x0000004dd14d7223 */ /* 0x000fe2000001084e */
[----:B------:R-:W-:Y:S01]  /*a4d0*/  FADD.FTZ R80, R157, R80 ;  /* 0x000000509d507221 */ /* 0x000fe20000010000 */
[----:B0-----:R-:W-:Y:S01]  /*a4e0*/  ISETP.NE.OR P2, PT, R3, RZ, P2 ;  /* 0x000000ff0300720c */ /* 0x001fe20001745670 */
[----:B------:R-:W-:Y:S01]  /*a4f0*/  FFMA.FTZ R117, R211, R117, -R82 ;  /* 0x00000075d3757223 */ /* 0x000fe20000010852 */
[----:B------:R-:W-:Y:S01]  /*a500*/  FADD.FTZ R77, R118, R77 ;  /* 0x0000004d764d7221 */ /* 0x000fe20000010000 */
[C---:B------:R-:W-:Y:S01]  /*a510*/  FMUL.FTZ R82, R210.reuse, R80 ;  /* 0x00000050d2527220 */ /* 0x040fe20000410000 */
[----:B------:R-:W-:Y:S02]  /*a520*/  LOP3.LUT R123, R3, 0x1f, RZ, 0xc0, !PT ;  /* 0x0000001f037b7812 */ /* 0x000fe400078ec0ff */
[-C--:B------:R-:W-:Y:S01]  /*a530*/  FMUL.FTZ R78, R210, R77.reuse ;  /* 0x0000004dd24e7220 */ /* 0x080fe20000410000 */
[----:B------:R-:W-:Y:S01]  /*a540*/  FFMA.FTZ R82, R211, R77, -R82 ;  /* 0x0000004dd3527223 */ /* 0x000fe20000010852 */
[C---:B------:R-:W-:Y:S01]  /*a550*/  FMUL.FTZ R77, R109.reuse, R244 ;  /* 0x000000f46d4d7220 */ /* 0x040fe20000410000 */
[----:B------:R-:W-:Y:S01]  /*a560*/  FMUL.FTZ R245, R109, R76 ;  /* 0x0000004c6df57220 */ /* 0x000fe20000410000 */
[----:B------:R-:W-:-:S03]  /*a570*/  ISETP.NE.AND P3, PT, R123, 0x1f, PT ;  /* 0x0000001f7b00780c */ /* 0x000fc60003f65270 */
[----:B------:R-:W-:Y:S01]  /*a580*/  VOTEU.ALL UP0, P2 ;  /* 0x0000000000ff7886 */ /* 0x000fe20001000000 */
[----:B------:R-:W-:Y:S01]  /*a590*/  FFMA.FTZ R109, R108, R76, -R77 ;  /* 0x0000004c6c6d7223 */ /* 0x000fe2000001084d */
[----:B------:R-:W-:Y:S02]  /*a5a0*/  HFMA2 R77, -RZ, RZ, 0, 0 ;  /* 0x00000000ff4d7431 */ /* 0x000fe400000001ff */
[----:B------:R-:W-:Y:S01]  /*a5b0*/  FFMA.FTZ R80, R211, R80, R78 ;  /* 0x00000050d3507223 */ /* 0x000fe2000001004e */
[----:B------:R-:W-:Y:S01]  /*a5c0*/  @!UP0 ULEA UR7, UR6, UR16, 0x4 ;  /* 0x0000001006078291 */ /* 0x000fe2000f8e20ff */
        /* <DEDUP_REMOVED lines=13> */
[CC--:B----4-:R-:W-:Y:S01]  /*a6a0*/  FFMA.FTZ R81, R248.reuse, R83.reuse, -R81 ;  /* 0x00000053f8517223 */ /* 0x0d0fe20000010851 */
[C---:B------:R-:W-:Y:S01]  /*a6b0*/  FFMA.FTZ R250, R117.reuse, R83, R250 ;  /* 0x0000005375fa7223 */ /* 0x040fe200000100fa */
[-C--:B---3--:R-:W-:Y:S01]  /*a6c0*/  FMUL.FTZ R83, R117, R82.reuse ;  /* 0x0000005275537220 */ /* 0x088fe20000410000 */
[----:B------:R-:W-:Y:S01]  /*a6d0*/  FMUL.FTZ R82, R248, R82 ;  /* 0x00000052f8527220 */ /* 0x000fe20000410000 */
[----:B------:R-:W-:Y:S01]  /*a6e0*/  FADD.FTZ R246, R246, R81 ;  /* 0x00000051f6f67221 */ /* 0x000fe20000010000 */
[----:B------:R-:W-:Y:S01]  /*a6f0*/  FADD.FTZ R247, R247, R250 ;  /* 0x000000faf7f77221 */ /* 0x000fe20000010000 */
[C---:B-1----:R-:W-:Y:S01]  /*a700*/  FFMA.FTZ R248, R80.reuse, R248, -R83 ;  /* 0x000000f850f87223 */ /* 0x042fe20000010853 */
[----:B------:R-:W-:-:S07]  /*a710*/  FFMA.FTZ R117, R80, R117, R82 ;  /* 0x0000007550757223 */ /* 0x000fce0000010052 */
.L_x_13550:
[----:B------:R-:W-:Y:S05]  /*a720*/  BSYNC.RECONVERGENT B0 ;  /* 0x0000000000007941 */ /* 0x000fea0003800200 */
.L_x_13549:
        /* <DEDUP_REMOVED lines=9> */
[CC--:B----4-:R-:W-:Y:S01]  /*a7c0*/  FFMA.FTZ R81, R248.reuse, R83.reuse, -R81 ;  /* 0x00000053f8517223 */ /* 0x0d0fe20000010851 */
[C---:B------:R-:W-:Y:S01]  /*a7d0*/  FFMA.FTZ R250, R117.reuse, R83, R250 ;  /* 0x0000005375fa7223 */ /* 0x040fe200000100fa */
[-C--:B-1----:R-:W-:Y:S01]  /*a7e0*/  FMUL.FTZ R83, R117, R82.reuse ;  /* 0x0000005275537220 */ /* 0x082fe20000410000 */
[----:B------:R-:W-:Y:S01]  /*a7f0*/  FMUL.FTZ R82, R248, R82 ;  /* 0x00000052f8527220 */ /* 0x000fe20000410000 */
[----:B---3--:R-:W-:Y:S01]  /*a800*/  FADD.FTZ R246, R246, R81 ;  /* 0x00000051f6f67221 */ /* 0x008fe20000010000 */
[----:B------:R-:W-:Y:S01]  /*a810*/  FADD.FTZ R247, R247, R250 ;  /* 0x000000faf7f77221 */ /* 0x000fe20000010000 */
[-C--:B------:R-:W-:Y:S01]  /*a820*/  FFMA.FTZ R248, R248, R80.reuse, -R83 ;  /* 0x00000050f8f87223 */ /* 0x080fe20000010853 */
[----:B------:R-:W-:-:S07]  /*a830*/  FFMA.FTZ R117, R117, R80, R82 ;  /* 0x0000005075757223 */ /* 0x000fce0000010052 */
.L_x_13552:
[----:B------:R-:W-:Y:S05]  /*a840*/  BSYNC.RECONVERGENT B0 ;  /* 0x0000000000007941 */ /* 0x000fea0003800200 */
.L_x_13551:
        /* <DEDUP_REMOVED lines=9> */
[CC--:B-1----:R-:W-:Y:S01]  /*a8e0*/  FFMA.FTZ R81, R248.reuse, R83.reuse, -R81 ;  /* 0x00000053f8517223 */ /* 0x0c2fe20000010851 */
[C---:B------:R-:W-:Y:S01]  /*a8f0*/  FFMA.FTZ R250, R117.reuse, R83, R250 ;  /* 0x0000005375fa7223 */ /* 0x040fe200000100fa */
[-C--:B------:R-:W-:Y:S01]  /*a900*/  FMUL.FTZ R83, R117, R82.reuse ;  /* 0x0000005275537220 */ /* 0x080fe20000410000 */
[----:B------:R-:W-:Y:S01]  /*a910*/  FMUL.FTZ R82, R248, R82 ;  /* 0x00000052f8527220 */ /* 0x000fe20000410000 */
[----:B---34-:R-:W-:Y:S01]  /*a920*/  FADD.FTZ R246, R246, R81 ;  /* 0x00000051f6f67221 */ /* 0x018fe20000010000 */
[----:B------:R-:W-:Y:S01]  /*a930*/  FADD.FTZ R247, R247, R250 ;  /* 0x000000faf7f77221 */ /* 0x000fe20000010000 */
[-C--:B------:R-:W-:Y:S01]  /*a940*/  FFMA.FTZ R248, R248, R80.reuse, -R83 ;  /* 0x00000050f8f87223 */ /* 0x080fe20000010853 */
[----:B------:R-:W-:-:S07]  /*a950*/  FFMA.FTZ R117, R117, R80, R82 ;  /* 0x0000005075757223 */ /* 0x000fce0000010052 */
.L_x_13554:
[----:B------:R-:W-:Y:S05]  /*a960*/  BSYNC.RECONVERGENT B0 ;  /* 0x0000000000007941 */ /* 0x000fea0003800200 */
.L_x_13553:
        /* <DEDUP_REMOVED lines=17> */
.L_x_13556:
[----:B------:R-:W-:Y:S05]  /*aa80*/  BSYNC.RECONVERGENT B0 ;  /* 0x0000000000007941 */ /* 0x000fea0003800200 */
.L_x_13555:
        /* <DEDUP_REMOVED lines=17> */
.L_x_13558:
[----:B------:R-:W-:Y:S05]  /*aba0*/  BSYNC.RECONVERGENT B0 ;  /* 0x0000000000007941 */ /* 0x000fea0003800200 */
.L_x_13557:
[----:B-1----:R-:W1:Y:S01]  /*abb0*/  SHFL.IDX PT, R82, R117, RZ, 0x1f ;  /* 0x00001fff75527589 */ /* 0x002e6200000e0000 */
[C---:B------:R-:W-:Y:S01]  /*abc0*/  ISETP.NE.AND P2, PT, R3.reuse, 0x1f, PT ;  /* 0x0000001f0300780c */ /* 0x040fe20003f45270 */
[----:B------:R-:W-:Y:S01]  /*abd0*/  FFMA.FTZ R245, R108, R244, R245 ;  /* 0x000000f46cf57223 */ /* 0x000fe200000100f5 */
[----:B------:R-:W-:Y:S01]  /*abe0*/  FADD.FTZ R108, R236, R109 ;  /* 0x0000006dec6c7221 */ /* 0x000fe20000010000 */
[----:B------:R-:W5:Y:S01]  /*abf0*/  SHFL.IDX PT, R83, R248, RZ, 0x1f ;  /* 0x00001ffff8537589 */ /* 0x000f6200000e0000 */
[----:B------:R-:W-:Y:S01]  /*ac00*/  ISETP.NE.AND P3, PT, R3, RZ, PT ;  /* 0x000000ff0300720c */ /* 0x000fe20003f65270 */
[----:B------:R-:W-:Y:S01]  /*ac10*/  FADD.FTZ R238, R238, R245 ;  /* 0x000000f5eeee7221 */ /* 0x000fe20000010000 */
[----:B------:R-:W-:Y:S01]  /*ac20*/  BSSY.RECONVERGENT B0, `(.L_x_13559) ;  /* 0x0000329000007945 */ /* 0x000fe20003800200 */
[----:B------:R-:W-:Y:S04]  /*ac30*/  SHFL.DOWN PT, R248, R248, 0x1, 0x1f ;  /* 0x08201f00f8f87f89 */ /* 0x000fe800000e0000 */
[----:B--2---:R-:W-:Y:S04]  /*ac40*/  SHFL.IDX PT, R249, R78, RZ, 0x1f ;  /* 0x00001fff4ef97589 */ /* 0x004fe800000e0000 */
[----:B------:R-:W-:Y:S02]  /*ac50*/  SHFL.DOWN PT, R252, R247, 0x1, 0x1f ;  /* 0x08201f00f7fc7f89 */ /* 0x000fe400000e0000 */
[----:B------:R-:W-:-:S02]  /*ac60*/  VOTEU.ALL UP0, P3 ;  /* 0x0000000000ff7886 */ /* 0x000fc40001800000 */
[----:B------:R-:W-:Y:S03]  /*ac70*/  SHFL.DOWN PT, R251, R246, 0x1, 0x1f ;  /* 0x08201f00f6fb7f89 */ /* 0x000fe600000e0000 */
[----:B------:R-:W-:Y:S01]  /*ac80*/  @!UP0 ULEA UR7, UR6, UR16, 0x4 ;  /* 0x0000001006078291 */ /* 0x000fe2000f8e20ff */
[C---:B-1----:R-:W-:Y:S01]  /*ac90*/  FMUL.FTZ R80, R82.reuse, R77 ;  /* 0x0000004d52507220 */ /* 0x042fe20000410000 */
[----:B0-----:R-:W-:-:S03]  /*aca0*/  FMUL.FTZ R250, R82, R76 ;  /* 0x0000004c52fa7220 */ /* 0x001fc60000410000 */
[C---:B-----5:R-:W-:Y:S01]  /*acb0*/  FFMA.FTZ R80, R83.reuse, R76, -R80 ;  /* 0x0000004c53507223 */ /* 0x060fe20000010850 */
[C---:B------:R-:W-:Y:S01]  /*acc0*/  FFMA.FTZ R81, R83.reuse, R77, R250 ;  /* 0x0000004d53517223 */ /* 0x040fe200000100fa */
[CC--:B------:R-:W-:Y:S01]  /*acd0*/  FMUL.FTZ R77, R82.reuse, R79.reuse ;  /* 0x0000004f524d7220 */ /* 0x0c0fe20000410000 */
[-C--:B------:R-:W-:Y:S01]  /*ace0*/  FMUL.FTZ R76, R82, R78.reuse ;  /* 0x0000004e524c7220 */ /* 0x080fe20000410000 */
[----:B------:R3:W-:Y:S02]  /*acf0*/  SHFL.DOWN PT, R250, R117, 0x1, 0x1f ;  /* 0x08201f0075fa7f89 */ /* 0x0007e400000e0000 */
[C---:B------:R-:W-:Y:S01]  /*ad00*/  FFMA.FTZ R82, R83.reuse, R78, -R77 ;  /* 0x0000004e53527223 */ /* 0x040fe2000001084d */
[----:B------:R-:W-:Y:S01]  /*ad10*/  FFMA.FTZ R83, R83, R79, R76 ;  /* 0x0000004f53537223 */ /* 0x000fe2000001004c */
[----:B------:R-:W0:Y:S04]  /*ad20*/  SHFL.IDX PT, R77, R246, RZ, 0x1f ;  /* 0x00001ffff64d7589 */ /* 0x000e2800000e0000 */
[----:B------:R-:W1:Y:S01]  /*ad30*/  SHFL.IDX PT, R76, R247, RZ, 0x1f ;  /* 0x00001ffff74c7589 */ /* 0x000e6200000e0000 */
[----:B---3--:R-:W-:-:S03]  /*ad40*/  P2R R117, PR, RZ, 0x8 ;  /* 0x00000008ff757803 */ /* 0x008fc60000000000 */
[----:B------:R-:W2:Y:S01]  /*ad50*/  SHFL.IDX PT, R79, R79, RZ, 0x1f ;  /* 0x00001fff4f4f7589 */ /* 0x000ea200000e0000 */
[----:B0-----:R-:W-:Y:S01]  /*ad60*/  FADD.FTZ R82, R77, R82 ;  /* 0x000000524d527221 */ /* 0x001fe20000010000 */
[----:B-1----:R-:W-:Y:S01]  /*ad70*/  FADD.FTZ R83, R76, R83 ;  /* 0x000000534c537221 */ /* 0x002fe20000010000 */
[-C--:B--2---:R-:W-:Y:S01]  /*ad80*/  @P2 FMUL.FTZ R76, R248, R79.reuse ;  /* 0x0000004ff84c2220 */ /* 0x084fe20000410000 */
[----:B------:R-:W-:-:S03]  /*ad90*/  @P2 FMUL.FTZ R77, R250, R79 ;  /* 0x0000004ffa4d2220 */ /* 0x000fc60000410000 */
[----:B------:R0:W-:Y:S01]  /*ada0*/  @!P3 STS.128 [UR7+0x5750], R80 ;  /* 0x00575050ff00b988 */ /* 0x0001e20008000c07 */
[----:B------:R-:W-:Y:S01]  /*adb0*/  USHF.L.U32 UR7, UR24, 0xa, URZ ;  /* 0x0000000a18077899 */ /* 0x000fe200080006ff */
[-C--:B------:R-:W-:Y:S01]  /*adc0*/  @P2 FFMA.FTZ R76, R250, R249.reuse, R76 ;  /* 0x000000f9fa4c2223 */ /* 0x080fe2000001004c */
[----:B------:R-:W-:Y:S01]  /*add0*/  @P2 FFMA.FTZ R248, R248, R249, -R77 ;  /* 0x000000f9f8f82223 */ /* 0x000fe2000001084d */
[----:B------:R-:W-:Y:S01]  /*ade0*/  FMUL.FTZ R77, R210, R238 ;  /* 0x000000eed24d7220 */ /* 0x000fe20000410000 */
[----:B------:R-:W-:Y:S01]  /*adf0*/  UIADD3 UR7, UPT, UPT, UR7, -0x400, URZ ;  /* 0xfffffc0007077890 */ /* 0x000fe2000fffe0ff */
[----:B------:R-:W-:Y:S01]  /*ae00*/  @P2 FADD.FTZ R79, R252, R76 ;  /* 0x0000004cfc4f2221 */ /* 0x000fe20000010000 */
[----:B------:R-:W-:Y:S02]  /*ae10*/  @P2 FADD.FTZ R249, R251, R248 ;  /* 0x000000f8fbf92221 */ /* 0x000fe40000010000 */
[----:B------:R-:W-:Y:S01]  /*ae20*/  USHF.R.S32.HI UR10, URZ, 0x1f, UR7 ;  /* 0x0000001fff0a7899 */ /* 0x000fe20008011407 */
[-C--:B------:R-:W-:Y:S01]  /*ae30*/  FMUL.FTZ R236, R79, R111.reuse ;  /* 0x0000006f4fec7220 */ /* 0x080fe20000410000 */
[----:B------:R-:W-:-:S03]  /*ae40*/  FMUL.FTZ R76, R249, R111 ;  /* 0x0000006ff94c7220 */ /* 0x000fc60000410000 */
[-C--:B------:R-:W-:Y:S01]  /*ae50*/  FFMA.FTZ R236, R249, R110.reuse, R236 ;  /* 0x0000006ef9ec7223 */ /* 0x080fe200000100ec */
[----:B------:R-:W-:Y:S01]  /*ae60*/  FFMA.FTZ R110, R79, R110, -R76 ;  /* 0x0000006e4f6e7223 */ /* 0x000fe2000001084c */
[----:B------:R-:W-:Y:S01]  /*ae70*/  FMUL.FTZ R76, R210, R108 ;  /* 0x0000006cd24c7220 */ /* 0x000fe20000410000 */
[----:B0-----:R-:W-:Y:S01]  /*ae80*/  MOV R81, UR38 ;  /* 0x0000002600517c02 */ /* 0x001fe20008000f00 */
[----:B------:R-:W-:Y:S01]  /*ae90*/  FADD.FTZ R137, R137, R236 ;  /* 0x000000ec89897221 */ /* 0x000fe20000010000 */
[----:B------:R-:W-:Y:S01]  /*aea0*/  FADD.FTZ R139, R139, R110 ;  /* 0x0000006e8b8b7221 */ /* 0x000fe20000010000 */
        /* <DEDUP_REMOVED lines=52> */
[----:B------:R-:W-:Y:S01]  /*b1f0*/  MOV R79, UR10 ;  /* 0x0000000a004f7c02 */ /* 0x000fe20008000f00 */
[----:B------:R-:W-:Y:S01]  /*b200*/  UMOV UR10, UR43 ;  /* 0x0000002b000a7c82 */ /* 0x000fe20008000000 */
[C---:B------:R-:W-:Y:S01]  /*b210*/  FMUL.FTZ R77, R190.reuse, R235 ;  /* 0x000000ebbe4d7220 */ /* 0x040fe20000410000 */
[----:B------:R-:W-:-:S03]  /*b220*/  FMUL.FTZ R78, R190, R237 ;  /* 0x000000edbe4e7220 */ /* 0x000fc60000410000 */
[C---:B------:R-:W-:Y:S01]  /*b230*/  FFMA.FTZ R76, R192.reuse, R237, -R77 ;  /* 0x000000edc04c7223 */ /* 0x040fe2000001084d */
[----:B------:R-:W-:Y:S01]  /*b240*/  FFMA.FTZ R77, R192, R235, R78 ;  /* 0x000000ebc04d7223 */ /* 0x000fe2000001004e */
[----:B------:R-:W-:Y:S02]  /*b250*/  LOP3.LUT R78, R3, UR7, RZ, 0xfc, !PT ;  /* 0x00000007034e7c12 */ /* 0x000fe4000f8efcff */
[C---:B------:R-:W-:Y:S01]  /*b260*/  FFMA.FTZ R232, R31.reuse, R232, R76 ;  /* 0x000000e81fe87223 */ /* 0x040fe2000001004c */
        /* <DEDUP_REMOVED lines=38> */
[----:B------:R-:W-:Y:S02]  /*b4d0*/  FFMA.FTZ R110, R184, R213, R79 ;  /* 0x000000d5b86e7223 */ /* 0x000fe4000001004f */
[----:B------:R-:W-:Y:S01]  /*b4e0*/  FMUL.FTZ R236, R140, R143 ;  /* 0x0000008f8cec7220 */ /* 0x000fe20000410000 */
[----:B------:R-:W-:Y:S01]  /*b4f0*/  FFMA.FTZ R79, R184, R215, -R82 ;  /* 0x000000d7b84f7223 */ /* 0x000fe20000010852 */
[C---:B------:R-:W-:Y:S01]  /*b500*/  FFMA.FTZ R214, R35.reuse, R214, R110 ;  /* 0x000000d623d67223 */ /* 0x040fe2000001006e */
[-C--:B------:R-:W-:Y:S01]  /*b510*/  FMUL.FTZ R140, R140, R133.reuse ;  /* 0x000000858c8c7220 */ /* 0x080fe20000410000 */
[----:B------:R-:W-:Y:S01]  /*b520*/  FFMA.FTZ R83, R184, R133, R236 ;  /* 0x00000085b8537223 */ /* 0x000fe200000100ec */
[C---:B------:R-:W-:Y:S01]  /*b530*/  FFMA.FTZ R218, R35.reuse, R218, R79 ;  /* 0x000000da23da7223 */ /* 0x040fe2000001004f */
[----:B------:R-:W-:Y:S01]  /*b540*/  FMUL.FTZ R79, R172, R214 ;  /* 0x000000d6ac4f7220 */ /* 0x000fe20000410000 */
[----:B------:R-:W-:Y:S01]  /*b550*/  FFMA.FTZ R241, R184, R143, -R140 ;  /* 0x0000008fb8f17223 */ /* 0x000fe2000001088c */
[----:B------:R-:W-:Y:S01]  /*b560*/  FADD.FTZ R83, R138, R83 ;  /* 0x000000538a537221 */ /* 0x000fe20000010000 */
[-C--:B------:R-:W-:Y:S01]  /*b570*/  FMUL.FTZ R243, R172, R218.reuse ;  /* 0x000000daacf37220 */ /* 0x080fe20000410000 */
[----:B------:R-:W-:Y:S01]  /*b580*/  FFMA.FTZ R79, R114, R218, -R79 ;  /* 0x000000da724f7223 */ /* 0x000fe2000001084f */
[----:B------:R-:W-:Y:S01]  /*b590*/  FADD.FTZ R241, R194, R241 ;  /* 0x000000f1c2f17221 */ /* 0x000fe20000010000 */
[----:B------:R-:W-:Y:S01]  /*b5a0*/  FMUL.FTZ R82, R120, R139 ;  /* 0x0000008b78527220 */ /* 0x000fe20000410000 */
[----:B------:R-:W-:Y:S01]  /*b5b0*/  FFMA.FTZ R114, R114, R214, R243 ;  /* 0x000000d672727223 */ /* 0x000fe200000100f3 */
[----:B------:R-:W-:Y:S01]  /*b5c0*/  FFMA.FTZ R219, R36, R219, R79 ;  /* 0x000000db24db7223 */ /* 0x000fe2000001004f */
[C---:B------:R-:W-:Y:S01]  /*b5d0*/  FMUL.FTZ R79, R160.reuse, R241 ;  /* 0x000000f1a04f7220 */ /* 0x040fe20000410000 */
[----:B------:R-:W-:Y:S01]  /*b5e0*/  FMUL.FTZ R160, R160, R83 ;  /* 0x00000053a0a07220 */ /* 0x000fe20000410000 */
[C---:B------:R-:W-:Y:S01]  /*b5f0*/  FFMA.FTZ R217, R36.reuse, R217, R114 ;  /* 0x000000d924d97223 */ /* 0x040fe20000010072 */
[----:B------:R-:W-:Y:S01]  /*b600*/  FMUL.FTZ R138, R36, R91 ;  /* 0x0000005b248a7220 */ /* 0x000fe20000410000 */
[C---:B------:R-:W-:Y:S01]  /*b610*/  FFMA.FTZ R245, R162.reuse, R83, R79 ;  /* 0x00000053a2f57223 */ /* 0x040fe2000001004f */
[----:B------:R-:W-:Y:S01]  /*b620*/  FFMA.FTZ R243, R162, R241, -R160 ;  /* 0x000000f1a2f37223 */ /* 0x000fe200000108a0 */
[----:B------:R-:W-:Y:S01]  /*b630*/  FFMA.FTZ R79, R122, R137, R82 ;  /* 0x000000897a4f7223 */ /* 0x000fe20000010052 */
[----:B------:R-:W-:Y:S01]  /*b640*/  FMUL.FTZ R160, R35, R52 ;  /* 0x0000003423a07220 */ /* 0x000fe20000410000 */
[----:B------:R-:W-:Y:S01]  /*b650*/  FADD.FTZ R245, R186, R245 ;  /* 0x000000f5baf57221 */ /* 0x000fe20000010000 */
[----:B------:R-:W-:Y:S01]  /*b660*/  FADD.FTZ R243, R188, R243 ;  /* 0x000000f3bcf37221 */ /* 0x000fe20000010000 */
[C---:B------:R-:W-:Y:S01]  /*b670*/  FMUL.FTZ R140, R121.reuse, R143 ;  /* 0x0000008f798c7220 */ /* 0x040fe20000410000 */
[----:B------:R-:W-:Y:S01]  /*b680*/  FMUL.FTZ R114, R34, R89 ;  /* 0x0000005922727220 */ /* 0x000fe20000410000 */
[----:B------:R-:W-:Y:S01]  /*b690*/  FMUL.FTZ R110, R126, R241 ;  /* 0x000000f17e6e7220 */ /* 0x000fe20000410000 */
[C---:B----4-:R-:W-:Y:S01]  /*b6a0*/  FMUL.FTZ R247, R164.reuse, R243 ;  /* 0x000000f3a4f77220 */ /* 0x050fe20000410000 */
[-C--:B------:R-:W-:Y:S01]  /*b6b0*/  FMUL.FTZ R164, R164, R245.reuse ;  /* 0x000000f5a4a47220 */ /* 0x080fe20000410000 */
[----:B------:R-:W-:Y:S01]  /*b6c0*/  FFMA.FTZ R162, R121, -R160, R214 ;  /* 0x800000a079a27223 */ /* 0x000fe200000100d6 */
[----:B------:R-:W-:Y:S01]  /*b6d0*/  FFMA.FTZ R120, R120, -R138, R217 ;  /* 0x8000008a78787223 */ /* 0x000fe200000100d9 */
[C---:B------:R-:W-:Y:S01]  /*b6e0*/  FFMA.FTZ R82, R166.reuse, R245, R247 ;  /* 0x000000f5a6527223 */ /* 0x040fe200000100f7 */
[----:B------:R-:W-:Y:S01]  /*b6f0*/  FFMA.FTZ R166, R166, R243, -R164 ;  /* 0x000000f3a6a67223 */ /* 0x000fe200000108a4 */
[C---:B------:R-:W-:Y:S01]  /*b700*/  FFMA.FTZ R160, -R135.reuse, R160, R218 ;  /* 0x000000a087a07223 */ /* 0x040fe200000101da */
[----:B------:R-:W-:Y:S01]  /*b710*/  FFMA.FTZ R140, R135, R133, R140 ;  /* 0x00000085878c7223 */ /* 0x000fe2000001008c */
[----:B------:R-:W-:Y:S01]  /*b720*/  FADD.FTZ R247, R149, R82 ;  /* 0x0000005295f77221 */ /* 0x000fe20000010000 */
[----:B------:R-:W-:Y:S01]  /*b730*/  FMUL.FTZ R82, R33, R50 ;  /* 0x0000003221527220 */ /* 0x000fe20000410000 */
[----:B------:R-:W-:Y:S01]  /*b740*/  FFMA.FTZ R164, R126, -R114, R213 ;  /* 0x800000727ea47223 */ /* 0x000fe200000100d5 */
[----:B------:R-:W-:Y:S01]  /*b750*/  FADD.FTZ R131, R131, R166 ;  /* 0x000000a683837221 */ /* 0x000fe20000010000 */
[----:B------:R-:W-:Y:S01]  /*b760*/  FFMA.FTZ R138, -R122, R138, R219 ;  /* 0x0000008a7a8a7223 */ /* 0x000fe200000101db */
[C---:B------:R-:W-:Y:S01]  /*b770*/  FFMA.FTZ R126, -R128.reuse, R114, R215 ;  /* 0x00000072807e7223 */ /* 0x040fe200000101d7 */
[----:B------:R-:W-:Y:S01]  /*b780*/  FFMA.FTZ R135, R128, R83, R110 ;  /* 0x0000005380877223 */ /* 0x000fe2000001006e */
[C---:B------:R-:W-:Y:S01]  /*b790*/  FMUL.FTZ R128, R147.reuse, R243 ;  /* 0x000000f393807220 */ /* 0x040fe20000410000 */
[-C--:B------:R-:W-:Y:S01]  /*b7a0*/  FFMA.FTZ R122, R147, -R82.reuse, R216 ;  /* 0x80000052937a7223 */ /* 0x080fe200000100d8 */
[----:B------:R-:W-:Y:S01]  /*b7b0*/  FFMA.FTZ R147, -R153, R82, R212 ;  /* 0x0000005299937223 */ /* 0x000fe200000101d4 */
[----:B------:R-:W-:Y:S01]  /*b7c0*/  FMUL.FTZ R82, R130, R131 ;  /* 0x0000008382527220 */ /* 0x000fe20000410000 */
[----:B------:R-:W-:Y:S01]  /*b7d0*/  FMUL.FTZ R114, R32, R87 ;  /* 0x0000005720727220 */ /* 0x000fe20000410000 */
[----:B------:R-:W-:Y:S01]  /*b7e0*/  FMUL.FTZ R110, R247, UR15 ;  /* 0x0000000ff76e7c20 */ /* 0x000fe20008410000 */
[----:B------:R-:W-:Y:S01]  /*b7f0*/  FMUL.FTZ R121, R168, R131 ;  /* 0x00000083a8797220 */ /* 0x000fe20000410000 */
[-C--:B------:R-:W-:Y:S01]  /*b800*/  FFMA.FTZ R149, R134, R247.reuse, R82 ;  /* 0x000000f786957223 */ /* 0x080fe20000010052 */
[----:B------:R-:W-:Y:S01]  /*b810*/  FMUL.FTZ R168, R168, R247 ;  /* 0x000000f7a8a87220 */ /* 0x000fe20000410000 */
[-C--:B------:R-:W-:Y:S01]  /*b820*/  FFMA.FTZ R130, R130, -R114.reuse, R221 ;  /* 0x8000007282827223 */ /* 0x080fe200000100dd */
[C---:B------:R-:W-:Y:S01]  /*b830*/  FMUL.FTZ R82, R131.reuse, UR15 ;  /* 0x0000000f83527c20 */ /* 0x040fe20008410000 */
[----:B------:R-:W-:Y:S01]  /*b840*/  FFMA.FTZ R249, R131, UR14, -R110 ;  /* 0x0000000e83f97c23 */ /* 0x000fe2000801086e */
[----:B------:R-:W-:Y:S01]  /*b850*/  FFMA.FTZ R128, R153, R245, R128 ;  /* 0x000000f599807223 */ /* 0x000fe20000010080 */
[----:B------:R-:W-:Y:S01]  /*b860*/  FFMA.FTZ R168, R170, R131, -R168 ;  /* 0x00000083aaa87223 */ /* 0x000fe200000108a8 */
[----:B------:R-:W-:Y:S01]  /*b870*/  FFMA.FTZ R114, -R134, R114, R223 ;  /* 0x0000007286727223 */ /* 0x000fe200000101df */
[----:B------:R-:W-:Y:S01]  /*b880*/  FFMA.FTZ R153, R247, UR14, R82 ;  /* 0x0000000ef7997c23 */ /* 0x000fe20008010052 */
[----:B------:R-:W-:Y:S01]  /*b890*/  FMUL.FTZ R249, R130, R249 ;  /* 0x000000f982f97220 */ /* 0x000fe20000410000 */
[C---:B------:R-:W-:Y:S01]  /*b8a0*/  FMUL.FTZ R131, R87.reuse, R131 ;  /* 0x0000008357837220 */ /* 0x040fe20000410000 */
[-C--:B------:R-:W-:Y:S01]  /*b8b0*/  FFMA.FTZ R121, R170, R247.reuse, R121 ;  /* 0x000000f7aa797223 */ /* 0x080fe20000010079 */
[----:B------:R-:W-:Y:S01]  /*b8c0*/  FMUL.FTZ R247, R87, R247 ;  /* 0x000000f757f77220 */ /* 0x000fe20000410000 */
[----:B------:R-:W-:Y:S01]  /*b8d0*/  FFMA.FTZ R153, R114, R153, R249 ;  /* 0x0000009972997223 */ /* 0x000fe200000100f9 */
[C---:B------:R-:W-:Y:S01]  /*b8e0*/  FMUL.FTZ R249, R130.reuse, R131 ;  /* 0x0000008382f97220 */ /* 0x040fe20000410000 */
[----:B------:R-:W-:Y:S01]  /*b8f0*/  FADD.FTZ R151, R151, R168 ;  /* 0x000000a897977221 */ /* 0x000fe20000010000 */
[-C--:B------:R-:W-:Y:S01]  /*b900*/  FMUL.FTZ R130, R130, R247.reuse ;  /* 0x000000f782827220 */ /* 0x080fe20000410000 */
[-C--:B------:R-:W-:Y:S01]  /*b910*/  FMUL.FTZ R251, R32, R247.reuse ;  /* 0x000000f720fb7220 */ /* 0x080fe20000410000 */
[----:B------:R-:W-:Y:S01]  /*b920*/  FFMA.FTZ R110, R114, R247, R249 ;  /* 0x000000f7726e7223 */ /* 0x000fe200000100f9 */
[----:B------:R-:W-:Y:S01]  /*b930*/  FADD.FTZ R121, R124, R121 ;  /* 0x000000797c797221 */ /* 0x000fe20000010000 */
[----:B------:R-:W-:Y:S01]  /*b940*/  FMUL.FTZ R247, R190, R151 ;  /* 0x00000097bef77220 */ /* 0x000fe20000410000 */
[C---:B------:R-:W-:Y:S01]  /*b950*/  FFMA.FTZ R168, R32.reuse, R149, R153 ;  /* 0x0000009520a87223 */ /* 0x040fe20000010099 */
[----:B------:R-:W-:Y:S01]  /*b960*/  MOV R82, 0x84 ;  /* 0x0000008400527802 */ /* 0x000fe20000000f00 */
[-C--:B------:R-:W-:Y:S01]  /*b970*/  FMUL.FTZ R249, R32, R131.reuse ;  /* 0x0000008320f97220 */ /* 0x080fe20000410000 */
[----:B------:R-:W-:Y:S01]  /*b980*/  FFMA.FTZ R114, R114, R131, -R130 ;  /* 0x0000008372727223 */ /* 0x000fe20000010882 */
[----:B------:R-:W-:Y:S01]  /*b990*/  FMUL.FTZ R131, R91, R137 ;  /* 0x000000895b837220 */ /* 0x000fe20000410000 */
[-C--:B------:R-:W-:Y:S01]  /*b9a0*/  FFMA.FTZ R134, R192, R121.reuse, R247 ;  /* 0x00000079c0867223 */ /* 0x080fe200000100f7 */
[----:B------:R-:W-:Y:S01]  /*b9b0*/  FADD.FTZ R45, R168, R45 ;  /* 0x0000002da82d7221 */ /* 0x000fe20000010000 */
[----:B------:R-:W-:Y:S01]  /*b9c0*/  FMUL.FTZ R190, R190, R121 ;  /* 0x00000079bebe7220 */ /* 0x000fe20000410000 */
[----:B------:R-:W-:Y:S01]  /*b9d0*/  FMUL.FTZ R168, R151, UR15 ;  /* 0x0000000f97a87c20 */ /* 0x000fe20008410000 */
[----:B------:R-:W-:Y:S01]  /*b9e0*/  FMUL.FTZ R124, R31, R48 ;  /* 0x000000301f7c7220 */ /* 0x000fe20000410000 */
[----:B------:R-:W-:-:S02]  /*b9f0*/  IMAD R82, R3, R82, UR16 ;  /* 0x0000001003527e24 */ /* 0x000fc4000f8e0252 */
[----:B------:R-:W-:Y:S01]  /*ba00*/  FMUL.FTZ R172, R36, R131 ;  /* 0x0000008324ac7220 */ /* 0x000fe20000410000 */
[----:B------:R-:W-:Y:S01]  /*ba10*/  FADD.FTZ R134, R125, R134 ;  /* 0x000000867d867221 */ /* 0x000fe20000010000 */
[-C--:B------:R-:W-:Y:S01]  /*ba20*/  FFMA.FTZ R166, R192, R151.reuse, -R190 ;  /* 0x00000097c0a67223 */ /* 0x080fe200000108be */
[----:B------:R-:W-:Y:S01]  /*ba30*/  FMUL.FTZ R130, R167, R151 ;  /* 0x00000097a7827220 */ /* 0x000fe20000410000 */
[----:B------:R-:W-:Y:S01]  /*ba40*/  FFMA.FTZ R125, R121, UR14, R168 ;  /* 0x0000000e797d7c23 */ /* 0x000fe200080100a8 */
[-C--:B------:R-:W-:Y:S01]  /*ba50*/  FFMA.FTZ R167, R167, -R124.reuse, R234 ;  /* 0x8000007ca7a77223 */ /* 0x080fe200000100ea */
[----:B------:R-:W-:Y:S01]  /*ba60*/  FMUL.FTZ R170, R121, UR15 ;  /* 0x0000000f79aa7c20 */ /* 0x000fe20008410000 */
[CC--:B------:R-:W-:Y:S01]  /*ba70*/  FMUL.FTZ R168, R48.reuse, R121.reuse ;  /* 0x0000007930a87220 */ /* 0x0c0fe20000410000 */
[----:B------:R0:W-:Y:S01]  /*ba80*/  STS [R82+0x2178], R172 ;  /* 0x002178ac52007388 */ /* 0x0001e20000000800 */
[----:B------:R-:W-:Y:S01]  /*ba90*/  FADD.FTZ R166, R113, R166 ;  /* 0x000000a671a67221 */ /* 0x000fe20000010000 */
[----:B------:R-:W-:Y:S01]  /*baa0*/  FFMA.FTZ R124, -R169, R124, R232 ;  /* 0x0000007ca97c7223 */ /* 0x000fe200000101e8 */
[----:B------:R-:W-:Y:S01]  /*bab0*/  FFMA.FTZ R170, R151, UR14, -R170 ;  /* 0x0000000e97aa7c23 */ /* 0x000fe200080108aa */
[----:B------:R-:W-:Y:S01]  /*bac0*/  FMUL.FTZ R113, R167, R168 ;  /* 0x000000a8a7717220 */ /* 0x000fe20000410000 */
[----:B------:R-:W-:Y:S01]  /*bad0*/  FMUL.FTZ R186, R245, UR15 ;  /* 0x0000000ff5ba7c20 */ /* 0x000fe20008410000 */
[----:B------:R-:W-:Y:S01]  /*bae0*/  FMUL.FTZ R184, R243, UR15 ;  /* 0x0000000ff3b87c20 */ /* 0x000fe20008410000 */
[----:B------:R-:W-:Y:S01]  /*baf0*/  FFMA.FTZ R130, R169, R121, R130 ;  /* 0x00000079a9827223 */ /* 0x000fe20000010082 */
[----:B------:R-:W-:Y:S01]  /*bb00*/  FFMA.FTZ R64, R87, R149, R64 ;  /* 0x0000009557407223 */ /* 0x000fe20000010040 */
[----:B------:R-:W-:Y:S01]  /*bb10*/  FMUL.FTZ R149, R167, R170 ;  /* 0x000000aaa7957220 */ /* 0x000fe20000410000 */
[----:B0-----:R-:W-:Y:S01]  /*bb20*/  FMUL.FTZ R172, R48, R151 ;  /* 0x0000009730ac7220 */ /* 0x001fe20000410000 */
[----:B------:R-:W-:Y:S01]  /*bb30*/  FMUL.FTZ R151, R31, R168 ;  /* 0x000000a81f977220 */ /* 0x000fe20000410000 */
[----:B------:R-:W-:Y:S01]  /*bb40*/  FFMA.FTZ R170, R245, UR14, R184 ;  /* 0x0000000ef5aa7c23 */ /* 0x000fe200080100b8 */
[----:B------:R-:W-:Y:S01]  /*bb50*/  FMUL.FTZ R184, R50, R245 ;  /* 0x000000f532b87220 */ /* 0x000fe20000410000 */
[-C--:B------:R-:W-:Y:S01]  /*bb60*/  FMUL.FTZ R121, R167, R172.reuse ;  /* 0x000000aca7797220 */ /* 0x080fe20000410000 */
[CC--:B------:R-:W-:Y:S01]  /*bb70*/  FFMA.FTZ R113, R124.reuse, R172.reuse, -R113 ;  /* 0x000000ac7c717223 */ /* 0x0c0fe20000010871 */
[----:B------:R-:W-:Y:S01]  /*bb80*/  FMUL.FTZ R153, R31, R172 ;  /* 0x000000ac1f997220 */ /* 0x000fe20000410000 */
[----:B------:R-:W-:Y:S01]  /*bb90*/  FFMA.FTZ R167, R243, UR14, -R186 ;  /* 0x0000000ef3a77c23 */ /* 0x000fe200080108ba */
[----:B------:R-:W-:Y:S01]  /*bba0*/  FMUL.FTZ R172, R139, UR15 ;  /* 0x0000000f8bac7c20 */ /* 0x000fe20008410000 */
[C---:B------:R-:W-:Y:S01]  /*bbb0*/  FFMA.FTZ R121, R124.reuse, R168, R121 ;  /* 0x000000a87c797223 */ /* 0x040fe20000010079 */
[----:B------:R-:W-:Y:S01]  /*bbc0*/  FFMA.FTZ R168, R124, R125, R149 ;  /* 0x0000007d7ca87223 */ /* 0x000fe20000010095 */
[----:B------:R-:W-:Y:S01]  /*bbd0*/  FMUL.FTZ R186, R50, R243 ;  /* 0x000000f332ba7220 */ /* 0x000fe20000410000 */
[----:B------:R0:W-:Y:S01]  /*bbe0*/  STS [R82+0x2150], R151 ;  /* 0x0021509752007388 */ /* 0x0001e20000000800 */
[C---:B------:R-:W-:Y:S01]  /*bbf0*/  FFMA.FTZ R125, R137.reuse, UR14, R172 ;  /* 0x0000000e897d7c23 */ /* 0x040fe200080100ac */
[C---:B------:R-:W-:Y:S01]  /*bc00*/  FMUL.FTZ R124, R122.reuse, R167 ;  /* 0x000000a77a7c7220 */ /* 0x040fe20000410000 */
[----:B------:R-:W-:Y:S01]  /*bc10*/  FMUL.FTZ R172, R137, UR15 ;  /* 0x0000000f89ac7c20 */ /* 0x000fe20008410000 */
[C---:B------:R-:W-:Y:S01]  /*bc20*/  FMUL.FTZ R169, R33.reuse, R184 ;  /* 0x000000b821a97220 */ /* 0x040fe20000410000 */
[----:B------:R-:W-:Y:S01]  /*bc30*/  FMUL.FTZ R243, R33, R186 ;  /* 0x000000ba21f37220 */ /* 0x000fe20000410000 */
[----:B------:R-:W-:Y:S01]  /*bc40*/  FFMA.FTZ R170, R147, R170, R124 ;  /* 0x000000aa93aa7223 */ /* 0x000fe2000001007c */
[C---:B------:R-:W-:Y:S01]  /*bc50*/  FMUL.FTZ R149, R122.reuse, R186 ;  /* 0x000000ba7a957220 */ /* 0x040fe20000410000 */
[----:B------:R-:W-:Y:S01]  /*bc60*/  FFMA.FTZ R137, R139, UR14, -R172 ;  /* 0x0000000e8b897c23 */ /* 0x000fe200080108ac */
[C---:B------:R-:W-:Y:S01]  /*bc70*/  FMUL.FTZ R172, R193.reuse, R166 ;  /* 0x000000a6c1ac7220 */ /* 0x040fe20000410000 */
[----:B0-----:R-:W-:Y:S01]  /*bc80*/  FMUL.FTZ R151, R122, R184 ;  /* 0x000000b87a977220 */ /* 0x001fe20000410000 */
[----:B------:R0:W-:Y:S01]  /*bc90*/  STS [R82+0x2154], R153 ;  /* 0x0021549952007388 */ /* 0x0001e20000000800 */
[----:B------:R-:W-:Y:S01]  /*bca0*/  FMUL.FTZ R193, R193, R134 ;  /* 0x00000086c1c17220 */ /* 0x000fe20000410000 */
[C---:B------:R-:W-:Y:S01]  /*bcb0*/  FFMA.FTZ R122, R147.reuse, R184, R149 ;  /* 0x000000b8937a7223 */ /* 0x040fe20000010095 */
[----:B------:R-:W-:Y:S01]  /*bcc0*/  FFMA.FTZ R124, R147, R186, -R151 ;  /* 0x000000ba937c7223 */ /* 0x000fe20000010897 */
[----:B------:R-:W-:Y:S01]  /*bcd0*/  FMUL.FTZ R186, R133, UR15 ;  /* 0x0000000f85ba7c20 */ /* 0x000fe20008410000 */
[----:B------:R1:W-:Y:S01]  /*bce0*/  STS [R82+0x2160], R169 ;  /* 0x002160a952007388 */ /* 0x0003e20000000800 */
[----:B------:R-:W-:Y:S01]  /*bcf0*/  FMUL.FTZ R184, R143, UR15 ;  /* 0x0000000f8fb87c20 */ /* 0x000fe20008410000 */
[C---:B------:R-:W-:Y:S01]  /*bd00*/  FMUL.FTZ R151, R89.reuse, R83 ;  /* 0x0000005359977220 */ /* 0x040fe20000410000 */
[----:B------:R-:W-:Y:S01]  /*bd10*/  FMUL.FTZ R149, R89, R241 ;  /* 0x000000f159957220 */ /* 0x000fe20000410000 */
[----:B------:R2:W-:Y:S01]  /*bd20*/  STS [R82+0x2164], R243 ;  /* 0x002164f352007388 */ /* 0x0005e20000000800 */
[C---:B0-----:R-:W-:Y:S01]  /*bd30*/  FMUL.FTZ R153, R52.reuse, R133 ;  /* 0x0000008534997220 */ /* 0x041fe20000410000 */
[----:B------:R-:W-:Y:S01]  /*bd40*/  FFMA.FTZ R167, R133, UR14, R184 ;  /* 0x0000000e85a77c23 */ /* 0x000fe200080100b8 */
[----:B------:R-:W-:Y:S01]  /*bd50*/  FMUL.FTZ R184, R241, UR15 ;  /* 0x0000000ff1b87c20 */ /* 0x000fe20008410000 */
[----:B------:R-:W-:Y:S01]  /*bd60*/  FMUL.FTZ R133, R52, R143 ;  /* 0x0000008f34857220 */ /* 0x000fe20000410000 */
[----:B------:R-:W-:Y:S01]  /*bd70*/  FFMA.FTZ R105, R50, R128, R105 ;  /* 0x0000008032697223 */ /* 0x000fe20000010069 */
[----:B-1----:R-:W-:Y:S01]  /*bd80*/  FFMA.FTZ R169, R143, UR14, -R186 ;  /* 0x0000000e8fa97c23 */ /* 0x002fe200080108ba */
[C---:B------:R-:W-:Y:S01]  /*bd90*/  FMUL.FTZ R186, R83.reuse, UR15 ;  /* 0x0000000f53ba7c20 */ /* 0x040fe20008410000 */
[----:B------:R-:W-:Y:S01]  /*bda0*/  FMUL.FTZ R143, R30, R85 ;  /* 0x000000551e8f7220 */ /* 0x000fe20000410000 */
[----:B------:R-:W-:Y:S01]  /*bdb0*/  FFMA.FTZ R147, R83, UR14, R184 ;  /* 0x0000000e53937c23 */ /* 0x000fe200080100b8 */
[C---:B--2---:R-:W-:Y:S01]  /*bdc0*/  FFMA.FTZ R243, R195.reuse, R134, R172 ;  /* 0x00000086c3f37223 */ /* 0x044fe200000100ac */
[-C--:B------:R-:W-:Y:S01]  /*bdd0*/  FFMA.FTZ R172, R195, R166.reuse, -R193 ;  /* 0x000000a6c3ac7223 */ /* 0x080fe200000108c1 */
[----:B------:R-:W-:Y:S01]  /*bde0*/  FMUL.FTZ R195, R35, R153 ;  /* 0x0000009923c37220 */ /* 0x000fe20000410000 */
[----:B------:R-:W-:Y:S01]  /*bdf0*/  FFMA.FTZ R193, R241, UR14, -R186 ;  /* 0x0000000ef1c17c23 */ /* 0x000fe200080108ba */
[----:B------:R-:W-:Y:S01]  /*be00*/  FMUL.FTZ R241, R34, R151 ;  /* 0x0000009722f17220 */ /* 0x000fe20000410000 */
[C---:B------:R-:W-:Y:S01]  /*be10*/  FMUL.FTZ R83, R136.reuse, R166 ;  /* 0x000000a688537220 */ /* 0x040fe20000410000 */
[-C--:B------:R-:W-:Y:S01]  /*be20*/  FFMA.FTZ R184, R136, -R143.reuse, R235 ;  /* 0x8000008f88b87223 */ /* 0x080fe200000100eb */
[----:B------:R0:W-:Y:S01]  /*be30*/  STS [R82+0x2170], R195 ;  /* 0x002170c352007388 */ /* 0x0001e20000000800 */
[----:B------:R-:W-:Y:S01]  /*be40*/  FFMA.FTZ R136, -R142, R143, R237 ;  /* 0x0000008f8e887223 */ /* 0x000fe200000101ed */
[----:B------:R-:W-:Y:S01]  /*be50*/  FMUL.FTZ R143, R166, UR15 ;  /* 0x0000000fa68f7c20 */ /* 0x000fe20008410000 */
[----:B------:R-:W-:Y:S01]  /*be60*/  FFMA.FTZ R170, R33, R128, R170 ;  /* 0x0000008021aa7223 */ /* 0x000fe200000100aa */
[----:B------:R1:W-:Y:S01]  /*be70*/  STS [R82+0x2168], R241 ;  /* 0x002168f152007388 */ /* 0x0003e20000000800 */
[C---:B------:R-:W-:Y:S01]  /*be80*/  FMUL.FTZ R193, R164.reuse, R193 ;  /* 0x000000c1a4c17220 */ /* 0x040fe20000410000 */
[C---:B------:R-:W-:Y:S01]  /*be90*/  FMUL.FTZ R128, R164.reuse, R149 ;  /* 0x00000095a4807220 */ /* 0x040fe20000410000 */
[----:B------:R-:W-:Y:S01]  /*bea0*/  FMUL.FTZ R164, R164, R151 ;  /* 0x00000097a4a47220 */ /* 0x000fe20000410000 */
[-C--:B------:R-:W-:Y:S01]  /*beb0*/  FMUL.FTZ R245, R34, R149.reuse ;  /* 0x0000009522f57220 */ /* 0x080fe20000410000 */
[----:B------:R-:W-:Y:S01]  /*bec0*/  FADD.FTZ R129, R129, R172 ;  /* 0x000000ac81817221 */ /* 0x000fe20000010000 */
[----:B0-----:R-:W-:Y:S01]  /*bed0*/  FMUL.FTZ R195, R134, UR15 ;  /* 0x0000000f86c37c20 */ /* 0x001fe20008410000 */
[-C--:B------:R-:W-:Y:S01]  /*bee0*/  FFMA.FTZ R103, R48, R130.reuse, R103 ;  /* 0x0000008230677223 */ /* 0x080fe20000010067 */
[----:B------:R-:W-:Y:S01]  /*bef0*/  FFMA.FTZ R168, R31, R130, R168 ;  /* 0x000000821fa87223 */ /* 0x000fe200000100a8 */
[----:B------:R-:W-:Y:S01]  /*bf00*/  FADD.FTZ R174, R174, R243 ;  /* 0x000000f3aeae7221 */ /* 0x000fe20000010000 */
[----:B-1----:R-:W-:Y:S01]  /*bf10*/  FFMA.FTZ R241, R166, UR14, -R195 ;  /* 0x0000000ea6f17c23 */ /* 0x002fe200080108c3 */
[----:B------:R-:W-:Y:S01]  /*bf20*/  FFMA.FTZ R195, R134, UR14, R143 ;  /* 0x0000000e86c37c23 */ /* 0x000fe2000801008f */
[----:B------:R-:W-:Y:S01]  /*bf30*/  FMUL.FTZ R130, R29, R46 ;  /* 0x0000002e1d827220 */ /* 0x000fe20000410000 */
[----:B------:R-:W-:Y:S01]  /*bf40*/  FFMA.FTZ R149, R126, R149, -R164 ;  /* 0x000000957e957223 */ /* 0x000fe200000108a4 */
[----:B------:R-:W-:Y:S01]  /*bf50*/  FMUL.FTZ R241, R184, R241 ;  /* 0x000000f1b8f17220 */ /* 0x000fe20000410000 */
[----:B------:R0:W-:Y:S01]  /*bf60*/  STS [R82+0x216c], R245 ;  /* 0x00216cf552007388 */ /* 0x0001e20000000800 */
[-C--:B------:R-:W-:Y:S01]  /*bf70*/  FFMA.FTZ R83, R142, R134.reuse, R83 ;  /* 0x000000868e537223 */ /* 0x080fe20000010053 */
[----:B------:R-:W-:Y:S01]  /*bf80*/  FMUL.FTZ R243, R85, R134 ;  /* 0x0000008655f37220 */ /* 0x000fe20000410000 */
[----:B------:R-:W-:Y:S01]  /*bf90*/  FFMA.FTZ R195, R136, R195, R241 ;  /* 0x000000c388c37223 */ /* 0x000fe200000100f1 */
[C---:B------:R-:W-:Y:S01]  /*bfa0*/  FFMA.FTZ R241, R126.reuse, R147, R193 ;  /* 0x000000937ef17223 */ /* 0x040fe200000100c1 */
[----:B------:R-:W-:Y:S01]  /*bfb0*/  FFMA.FTZ R147, R126, R151, R128 ;  /* 0x000000977e937223 */ /* 0x000fe20000010080 */
[CC--:B------:R-:W-:Y:S01]  /*bfc0*/  FMUL.FTZ R126, R196.reuse, R129.reuse ;  /* 0x00000081c47e7220 */ /* 0x0c0fe20000410000 */
[----:B------:R-:W-:Y:S01]  /*bfd0*/  FMUL.FTZ R196, R196, R174 ;  /* 0x000000aec4c47220 */ /* 0x000fe20000410000 */
[CC--:B------:R-:W-:Y:S01]  /*bfe0*/  FMUL.FTZ R193, R171.reuse, R129.reuse ;  /* 0x00000081abc17220 */ /* 0x0c0fe20000410000 */
[----:B------:R-:W-:Y:S01]  /*bff0*/  FFMA.FTZ R171, R171, -R130, R220 ;  /* 0x80000082abab7223 */ /* 0x000fe200000100dc */
[----:B0-----:R-:W-:Y:S01]  /*c000*/  FMUL.FTZ R245, R85, R166 ;  /* 0x000000a655f57220 */ /* 0x001fe20000410000 */
[----:B------:R-:W-:Y:S01]  /*c010*/  FFMA.FTZ R134, -R173, R130, R222 ;  /* 0x00000082ad867223 */ /* 0x000fe200000101de */
[----:B------:R-:W-:Y:S01]  /*c020*/  FMUL.FTZ R130, R174, UR15 ;  /* 0x0000000fae827c20 */ /* 0x000fe20008410000 */
[C---:B------:R-:W-:Y:S01]  /*c030*/  FFMA.FTZ R151, R197.reuse, R174, R126 ;  /* 0x000000aec5977223 */ /* 0x040fe2000001007e */
[----:B------:R-:W-:Y:S01]  /*c040*/  FFMA.FTZ R128, R197, R129, -R196 ;  /* 0x00000081c5807223 */ /* 0x000fe200000108c4 */
[C---:B------:R-:W-:Y:S01]  /*c050*/  FMUL.FTZ R143, R184.reuse, R245 ;  /* 0x000000f5b88f7220 */ /* 0x040fe20000410000 */
[----:B------:R-:W-:Y:S01]  /*c060*/  FMUL.FTZ R142, R184, R243 ;  /* 0x000000f3b88e7220 */ /* 0x000fe20000410000 */
[-C--:B------:R-:W-:Y:S01]  /*c070*/  FFMA.FTZ R62, R85, R83.reuse, R62 ;  /* 0x00000053553e7223 */ /* 0x080fe2000001003e */
[----:B------:R-:W-:Y:S01]  /*c080*/  FFMA.FTZ R164, R30, R83, R195 ;  /* 0x000000531ea47223 */ /* 0x000fe200000100c3 */
[C---:B------:R-:W-:Y:S01]  /*c090*/  FFMA.FTZ R130, R129.reuse, UR14, -R130 ;  /* 0x0000000e81827c23 */ /* 0x040fe20008010882 */
[----:B------:R-:W-:Y:S01]  /*c0a0*/  FMUL.FTZ R83, R129, UR15 ;  /* 0x0000000f81537c20 */ /* 0x000fe20008410000 */
[----:B------:R-:W-:Y:S01]  /*c0b0*/  FADD.FTZ R182, R182, R151 ;  /* 0x00000097b6b67221 */ /* 0x000fe20000010000 */
[----:B------:R-:W-:Y:S01]  /*c0c0*/  FADD.FTZ R128, R145, R128 ;  /* 0x0000008091807221 */ /* 0x000fe20000010000 */
[C---:B------:R-:W-:Y:S01]  /*c0d0*/  FFMA.FTZ R143, R136.reuse, R243, R143 ;  /* 0x000000f3888f7223 */ /* 0x040fe2000001008f */
[----:B------:R-:W-:Y:S01]  /*c0e0*/  FFMA.FTZ R142, R136, R245, -R142 ;  /* 0x000000f5888e7223 */ /* 0x000fe2000001088e */
[-C--:B------:R-:W-:Y:S01]  /*c0f0*/  FFMA.FTZ R66, R89, R135.reuse, R66 ;  /* 0x0000008759427223 */ /* 0x080fe20000010042 */
[----:B------:R-:W-:Y:S01]  /*c100*/  FFMA.FTZ R166, R34, R135, R241 ;  /* 0x0000008722a67223 */ /* 0x000fe200000100f1 */
[----:B------:R-:W-:Y:S01]  /*c110*/  FMUL.FTZ R136, R46, R129 ;  /* 0x000000812e887220 */ /* 0x000fe20000410000 */
[----:B------:R-:W-:Y:S01]  /*c120*/  FMUL.FTZ R135, R171, R130 ;  /* 0x00000082ab877220 */ /* 0x000fe20000410000 */
[----:B------:R-:W-:Y:S01]  /*c130*/  FFMA.FTZ R129, R174, UR14, R83 ;  /* 0x0000000eae817c23 */ /* 0x000fe20008010053 */
[C---:B------:R-:W-:Y:S01]  /*c140*/  FMUL.FTZ R130, R198.reuse, R182 ;  /* 0x000000b6c6827220 */ /* 0x040fe20000410000 */
[----:B------:R-:W-:Y:S01]  /*c150*/  FMUL.FTZ R83, R198, R128 ;  /* 0x00000080c6537220 */ /* 0x000fe20000410000 */
[-C--:B------:R-:W-:Y:S01]  /*c160*/  FFMA.FTZ R126, R173, R174.reuse, R193 ;  /* 0x000000aead7e7223 */ /* 0x080fe200000100c1 */
[----:B------:R-:W-:Y:S01]  /*c170*/  FMUL.FTZ R174, R46, R174 ;  /* 0x000000ae2eae7220 */ /* 0x000fe20000410000 */
        /* <DEDUP_REMOVED lines=10> */
[----:B------:R-:W-:Y:S01]  /*c220*/  FFMA.FTZ R134, R134, R129, R135 ;  /* 0x0000008186867223 */ /* 0x000fe20000010087 */
[C---:B------:R-:W-:Y:S01]  /*c230*/  FMUL.FTZ R129, R162.reuse, R133 ;  /* 0x00000085a2817220 */ /* 0x040fe20000410000 */
[C---:B------:R-:W-:Y:S01]  /*c240*/  FFMA.FTZ R130, R201.reuse, R176, R130 ;  /* 0x000000b0c9827223 */ /* 0x040fe20000010082 */
[----:B------:R-:W-:Y:S01]  /*c250*/  FFMA.FTZ R200, R201, R127, -R200 ;  /* 0x0000007fc9c87223 */ /* 0x000fe200000108c8 */
[C---:B------:R-:W-:Y:S01]  /*c260*/  FMUL.FTZ R169, R162.reuse, R169 ;  /* 0x000000a9a2a97220 */ /* 0x040fe20000410000 */
[-C--:B------:R-:W-:Y:S01]  /*c270*/  FMUL.FTZ R162, R162, R153.reuse ;  /* 0x00000099a2a27220 */ /* 0x080fe20000410000 */
[----:B------:R-:W-:Y:S01]  /*c280*/  FADD.FTZ R165, R165, R130 ;  /* 0x00000082a5a57221 */ /* 0x000fe20000010000 */
[----:B------:R-:W-:Y:S01]  /*c290*/  FADD.FTZ R141, R141, R200 ;  /* 0x000000c88d8d7221 */ /* 0x000fe20000010000 */
[-C--:B------:R-:W-:Y:S01]  /*c2a0*/  FFMA.FTZ R101, R46, R126.reuse, R101 ;  /* 0x0000007e2e657223 */ /* 0x080fe20000010065 */
[C---:B------:R-:W-:Y:S01]  /*c2b0*/  FFMA.FTZ R134, R29.reuse, R126, R134 ;  /* 0x0000007e1d867223 */ /* 0x040fe20000010086 */
[----:B------:R-:W-:Y:S01]  /*c2c0*/  FFMA.FTZ R153, R160, R153, R129 ;  /* 0x00000099a0997223 */ /* 0x000fe20000010081 */
[----:B------:R-:W-:Y:S01]  /*c2d0*/  FMUL.FTZ R126, R202, R141 ;  /* 0x0000008dca7e7220 */ /* 0x000fe20000410000 */
[----:B------:R-:W-:Y:S01]  /*c2e0*/  FMUL.FTZ R129, R28, R75 ;  /* 0x0000004b1c817220 */ /* 0x000fe20000410000 */
[----:B------:R-:W-:Y:S01]  /*c2f0*/  FMUL.FTZ R202, R202, R165 ;  /* 0x000000a5caca7220 */ /* 0x000fe20000410000 */
[----:B------:R-:W-:Y:S01]  /*c300*/  FMUL.FTZ R173, R29, R136 ;  /* 0x000000881dad7220 */ /* 0x000fe20000410000 */
[C---:B------:R-:W-:Y:S01]  /*c310*/  FFMA.FTZ R136, R160.reuse, R167, R169 ;  /* 0x000000a7a0887223 */ /* 0x040fe200000100a9 */
[-C--:B------:R-:W-:Y:S01]  /*c320*/  FMUL.FTZ R247, R35, R133.reuse ;  /* 0x0000008523f77220 */ /* 0x080fe20000410000 */
[----:B------:R-:W-:Y:S01]  /*c330*/  FFMA.FTZ R160, R160, R133, -R162 ;  /* 0x00000085a0a07223 */ /* 0x000fe200000108a2 */
[C---:B------:R-:W-:Y:S01]  /*c340*/  FMUL.FTZ R83, R144.reuse, R128 ;  /* 0x0000008090537220 */ /* 0x040fe20000410000 */
[-C--:B------:R-:W-:Y:S01]  /*c350*/  FFMA.FTZ R144, R144, -R129.reuse, R225 ;  /* 0x8000008190907223 */ /* 0x080fe200000100e1 */
[----:B------:R-:W-:Y:S01]  /*c360*/  FFMA.FTZ R133, -R146, R129, R227 ;  /* 0x0000008192857223 */ /* 0x000fe200000101e3 */
[C---:B------:R-:W-:Y:S01]  /*c370*/  FFMA.FTZ R202, R203.reuse, R141, -R202 ;  /* 0x0000008dcbca7223 */ /* 0x040fe200000108ca */
[----:B------:R-:W-:Y:S01]  /*c380*/  FFMA.FTZ R129, R203, R165, R126 ;  /* 0x000000a5cb817223 */ /* 0x000fe2000001007e */
[----:B------:R-:W-:Y:S01]  /*c390*/  FMUL.FTZ R135, R182, UR15 ;  /* 0x0000000fb6877c20 */ /* 0x000fe20008410000 */
[----:B------:R-:W-:Y:S01]  /*c3a0*/  FMUL.FTZ R137, R120, R137 ;  /* 0x0000008978897220 */ /* 0x000fe20000410000 */
[----:B------:R-:W-:Y:S01]  /*c3b0*/  FADD.FTZ R163, R163, R202 ;  /* 0x000000caa3a37221 */ /* 0x000fe20000010000 */
[----:B------:R-:W-:Y:S01]  /*c3c0*/  FADD.FTZ R112, R112, R129 ;  /* 0x0000008170707221 */ /* 0x000fe20000010000 */
[----:B------:R-:W-:Y:S01]  /*c3d0*/  FMUL.FTZ R129, R128, UR15 ;  /* 0x0000000f80817c20 */ /* 0x000fe20008410000 */
[----:B------:R-:W-:Y:S01]  /*c3e0*/  FMUL.FTZ R139, R91, R139 ;  /* 0x0000008b5b8b7220 */ /* 0x000fe20000410000 */
[CC--:B------:R-:W-:Y:S01]  /*c3f0*/  FMUL.FTZ R126, R204.reuse, R163.reuse ;  /* 0x000000a3cc7e7220 */ /* 0x0c0fe20000410000 */
[----:B------:R-:W-:Y:S01]  /*c400*/  FMUL.FTZ R204, R204, R112 ;  /* 0x00000070cccc7220 */ /* 0x000fe20000410000 */
[----:B------:R-:W-:Y:S01]  /*c410*/  FFMA.FTZ R135, R128, UR14, -R135 ;  /* 0x0000000e80877c23 */ /* 0x000fe20008010887 */
[----:B------:R-:W-:Y:S01]  /*c420*/  FMUL.FTZ R167, R75, R128 ;  /* 0x000000804ba77220 */ /* 0x000fe20000410000 */
[C---:B------:R-:W-:Y:S01]  /*c430*/  FFMA.FTZ R126, R205.reuse, R112, R126 ;  /* 0x00000070cd7e7223 */ /* 0x040fe2000001007e */
[----:B------:R-:W-:Y:S01]  /*c440*/  FFMA.FTZ R204, R205, R163, -R204 ;  /* 0x000000a3cdcc7223 */ /* 0x000fe200000108cc */
[----:B------:R-:W-:Y:S01]  /*c450*/  FFMA.FTZ R128, R182, UR14, R129 ;  /* 0x0000000eb6807c23 */ /* 0x000fe20008010081 */
[----:B------:R-:W-:Y:S01]  /*c460*/  FFMA.FTZ R137, R138, R125, R137 ;  /* 0x0000007d8a897223 */ /* 0x000fe20000010089 */
[----:B------:R-:W-:Y:S01]  /*c470*/  FADD.FTZ R161, R161, R126 ;  /* 0x0000007ea1a17221 */ /* 0x000fe20000010000 */
[----:B------:R-:W-:Y:S01]  /*c480*/  FADD.FTZ R115, R115, R204 ;  /* 0x000000cc73737221 */ /* 0x000fe20000010000 */
[----:B------:R-:W-:Y:S01]  /*c490*/  FMUL.FTZ R129, R75, R182 ;  /* 0x000000b64b817220 */ /* 0x000fe20000410000 */
[C---:B------:R-:W-:Y:S01]  /*c4a0*/  FMUL.FTZ R125, R120.reuse, R139 ;  /* 0x0000008b787d7220 */ /* 0x040fe20000410000 */
[----:B------:R-:W-:Y:S01]  /*c4b0*/  FMUL.FTZ R162, R120, R131 ;  /* 0x0000008378a27220 */ /* 0x000fe20000410000 */
[C---:B------:R-:W-:Y:S01]  /*c4c0*/  FMUL.FTZ R126, R206.reuse, R115 ;  /* 0x00000073ce7e7220 */ /* 0x040fe20000410000 */
[-C--:B------:R-:W-:Y:S01]  /*c4d0*/  FMUL.FTZ R206, R206, R161.reuse ;  /* 0x000000a1cece7220 */ /* 0x080fe20000410000 */
[-C--:B------:R-:W-:Y:S01]  /*c4e0*/  FFMA.FTZ R107, R52, R140.reuse, R107 ;  /* 0x0000008c346b7223 */ /* 0x080fe2000001006b */
[----:B------:R-:W-:Y:S01]  /*c4f0*/  FFMA.FTZ R136, R35, R140, R136 ;  /* 0x0000008c23887223 */ /* 0x000fe20000010088 */
[C---:B------:R-:W-:Y:S01]  /*c500*/  FFMA.FTZ R126, R207.reuse, R161, R126 ;  /* 0x000000a1cf7e7223 */ /* 0x040fe2000001007e */
[----:B------:R-:W-:Y:S01]  /*c510*/  FFMA.FTZ R207, R207, R115, -R206 ;  /* 0x00000073cfcf7223 */ /* 0x000fe200000108ce */
[C---:B------:R-:W-:Y:S01]  /*c520*/  FMUL.FTZ R140, R144.reuse, R167 ;  /* 0x000000a7908c7220 */ /* 0x040fe20000410000 */
[----:B------:R-:W-:Y:S01]  /*c530*/  FMUL.FTZ R130, R144, R135 ;  /* 0x0000008790827220 */ /* 0x000fe20000410000 */
[----:B------:R-:W-:Y:S01]  /*c540*/  FADD.FTZ R159, R159, R126 ;  /* 0x0000007e9f9f7221 */ /* 0x000fe20000010000 */
[----:B------:R-:W-:Y:S01]  /*c550*/  FADD.FTZ R116, R116, R207 ;  /* 0x000000cf74747221 */ /* 0x000fe20000010000 */
[----:B------:R-:W-:Y:S01]  /*c560*/  FFMA.FTZ R83, R146, R182, R83 ;  /* 0x000000b692537223 */ /* 0x000fe20000010053 */
[----:B------:R-:W-:Y:S01]  /*c570*/  FMUL.FTZ R144, R144, R129 ;  /* 0x0000008190907220 */ /* 0x000fe20000410000 */
[C---:B------:R-:W-:Y:S01]  /*c580*/  FMUL.FTZ R120, R208.reuse, R159 ;  /* 0x0000009fd0787220 */ /* 0x040fe20000410000 */
[-C--:B------:R-:W-:Y:S01]  /*c590*/  FMUL.FTZ R208, R208, R116.reuse ;  /* 0x00000074d0d07220 */ /* 0x080fe20000410000 */
[----:B------:R-:W-:Y:S01]  /*c5a0*/  FFMA.FTZ R146, R138, R131, R125 ;  /* 0x000000838a927223 */ /* 0x000fe2000001007d */
[----:B------:R-:W-:Y:S01]  /*c5b0*/  FFMA.FTZ R140, R133, R129, R140 ;  /* 0x00000081858c7223 */ /* 0x000fe2000001008c */
[C---:B------:R-:W-:Y:S01]  /*c5c0*/  FFMA.FTZ R125, R209.reuse, R116, -R120 ;  /* 0x00000074d17d7223 */ /* 0x040fe20000010878 */
[----:B------:R-:W-:Y:S01]  /*c5d0*/  FFMA.FTZ R208, R209, R159, R208 ;  /* 0x0000009fd1d07223 */ /* 0x000fe200000100d0 */
[C---:B------:R-:W-:Y:S01]  /*c5e0*/  FFMA.FTZ R144, R133.reuse, R167, -R144 ;  /* 0x000000a785907223 */ /* 0x040fe20000010890 */
[----:B------:R-:W-:Y:S01]  /*c5f0*/  FFMA.FTZ R133, R133, R128, R130 ;  /* 0x0000008085857223 */ /* 0x000fe20000010082 */
[----:B------:R-:W-:Y:S01]  /*c600*/  FADD.FTZ R118, R118, R125 ;  /* 0x0000007d76767221 */ /* 0x000fe20000010000 */
[----:B------:R-:W-:Y:S01]  /*c610*/  FADD.FTZ R157, R157, R208 ;  /* 0x000000d09d9d7221 */ /* 0x000fe20000010000 */
[----:B------:R-:W-:Y:S01]  /*c620*/  FADD.FTZ R39, R136, R39 ;  /* 0x0000002788277221 */ /* 0x000fe20000010000 */
[-C--:B------:R-:W-:Y:S01]  /*c630*/  FFMA.FTZ R60, R75, R83.reuse, R60 ;  /* 0x000000534b3c7223 */ /* 0x080fe2000001003c */
[C---:B------:R-:W-:Y:S01]  /*c640*/  FFMA.FTZ R136, R28.reuse, R83, R133 ;  /* 0x000000531c887223 */ /* 0x040fe20000010085 */
[----:B------:R-:W-:Y:S01]  /*c650*/  FMUL.FTZ R129, R28, R129 ;  /* 0x000000811c817220 */ /* 0x000fe20000410000 */
[C---:B------:R-:W-:Y:S01]  /*c660*/  FMUL.FTZ R126, R210.reuse, R118 ;  /* 0x00000076d27e7220 */ /* 0x040fe20000410000 */
[-C--:B------:R-:W-:Y:S01]  /*c670*/  FMUL.FTZ R83, R210, R157.reuse ;  /* 0x0000009dd2537220 */ /* 0x080fe20000410000 */
[----:B------:R-:W-:Y:S01]  /*c680*/  FADD.FTZ R51, R134, R51 ;  /* 0x0000003386337221 */ /* 0x000fe20000010000 */
[----:B------:R-:W-:Y:S01]  /*c690*/  FMUL.FTZ R128, R27, R44 ;  /* 0x0000002c1b807220 */ /* 0x000fe20000410000 */
[C---:B------:R-:W-:Y:S01]  /*c6a0*/  FFMA.FTZ R130, R211.reuse, R157, R126 ;  /* 0x0000009dd3827223 */ /* 0x040fe2000001007e */
[----:B------:R-:W-:Y:S01]  /*c6b0*/  FFMA.FTZ R134, R211, R118, -R83 ;  /* 0x00000076d3867223 */ /* 0x000fe20000010853 */
[----:B------:R0:W-:Y:S01]  /*c6c0*/  STS [R82+0x2138], R129 ;  /* 0x0021388152007388 */ /* 0x0001e20000000800 */
[-C--:B------:R-:W-:Y:S01]  /*c6d0*/  FFMA.FTZ R68, R91, R79.reuse, R68 ;  /* 0x0000004f5b447223 */ /* 0x080fe20000010044 */
[----:B------:R-:W-:Y:S01]  /*c6e0*/  FFMA.FTZ R126, R36, R79, R137 ;  /* 0x0000004f247e7223 */ /* 0x000fe20000010089 */
[----:B------:R-:W-:Y:S01]  /*c6f0*/  FFMA.FTZ R162, R138, R139, -R162 ;  /* 0x0000008b8aa27223 */ /* 0x000fe200000108a2 */
[----:B------:R-:W-:Y:S01]  /*c700*/  FMUL.FTZ R79, R127, UR15 ;  /* 0x0000000f7f4f7c20 */ /* 0x000fe20008410000 */
[----:B------:R-:W-:Y:S01]  /*c710*/  FMUL.FTZ R133, R21, R38 ;  /* 0x0000002615857220 */ /* 0x000fe20000410000 */
[----:B------:R-:W-:Y:S01]  /*c720*/  FMUL.FTZ R138, R44, R127 ;  /* 0x0000007f2c8a7220 */ /* 0x000fe20000410000 */
[----:B------:R-:W-:Y:S01]  /*c730*/  FADD.FTZ R135, R119, R134 ;  /* 0x0000008677877221 */ /* 0x000fe20000010000 */
[----:B------:R-:W-:Y:S01]  /*c740*/  FADD.FTZ R53, R136, R53 ;  /* 0x0000003588357221 */ /* 0x000fe20000010000 */
[----:B------:R-:W-:Y:S01]  /*c750*/  FMUL.FTZ R167, R28, R167 ;  /* 0x000000a71ca77220 */ /* 0x000fe20000410000 */
[C---:B0-----:R-:W-:Y:S01]  /*c760*/  FMUL.FTZ R129, R175.reuse, R127 ;  /* 0x0000007faf817220 */ /* 0x041fe20000410000 */
[----:B------:R-:W-:Y:S01]  /*c770*/  FFMA.FTZ R175, R175, -R128, R224 ;  /* 0x80000080afaf7223 */ /* 0x000fe200000100e0 */
[----:B------:R-:W-:Y:S01]  /*c780*/  FADD.FTZ R155, R155, R130 ;  /* 0x000000829b9b7221 */ /* 0x000fe20000010000 */
[C---:B------:R-:W-:Y:S01]  /*c790*/  FMUL.FTZ R136, R176.reuse, UR15 ;  /* 0x0000000fb0887c20 */ /* 0x040fe20008410000 */
[C---:B------:R-:W-:Y:S01]  /*c7a0*/  FFMA.FTZ R120, R177.reuse, R176, R129 ;  /* 0x000000b0b1787223 */ /* 0x040fe20000010081 */
[----:B------:R-:W-:Y:S01]  /*c7b0*/  FFMA.FTZ R137, R176, UR14, R79 ;  /* 0x0000000eb0897c23 */ /* 0x000fe2000801004f */
[----:B------:R-:W-:Y:S01]  /*c7c0*/  FADD.FTZ R49, R164, R49 ;  /* 0x00000031a4317221 */ /* 0x000fe20000010000 */
[----:B------:R-:W-:Y:S01]  /*c7d0*/  FFMA.FTZ R128, -R177, R128, R230 ;  /* 0x00000080b1807223 */ /* 0x000fe200000101e6 */
[----:B------:R-:W-:Y:S01]  /*c7e0*/  FMUL.FTZ R130, R22, R69 ;  /* 0x0000004516827220 */ /* 0x000fe20000410000 */
[-C--:B------:R-:W-:Y:S01]  /*c7f0*/  FFMA.FTZ R134, -R191, R133.reuse, R108 ;  /* 0x00000085bf867223 */ /* 0x080fe2000001016c */
[----:B------:R-:W-:Y:S01]  /*c800*/  FMUL.FTZ R176, R44, R176 ;  /* 0x000000b02cb07220 */ /* 0x000fe20000410000 */
[----:B------:R-:W-:Y:S01]  /*c810*/  FMUL.FTZ R79, R175, R138 ;  /* 0x0000008aaf4f7220 */ /* 0x000fe20000410000 */
[----:B------:R-:W-:Y:S01]  /*c820*/  FFMA.FTZ R133, R189, -R133, R238 ;  /* 0x80000085bd857223 */ /* 0x000fe200000100ee */
[----:B------:R-:W-:Y:S01]  /*c830*/  FMUL.FTZ R164, R38, R135 ;  /* 0x0000008726a47220 */ /* 0x000fe20000410000 */
[----:B------:R-:W-:Y:S01]  /*c840*/  FADD.FTZ R43, R170, R43 ;  /* 0x0000002baa2b7221 */ /* 0x000fe20000010000 */
[----:B------:R-:W-:Y:S01]  /*c850*/  FADD.FTZ R41, R166, R41 ;  /* 0x00000029a6297221 */ /* 0x000fe20000010000 */
[----:B------:R0:W-:Y:S01]  /*c860*/  STS [R82+0x213c], R167 ;  /* 0x00213ca752007388 */ /* 0x0001e20000000800 */
[----:B------:R-:W-:Y:S01]  /*c870*/  FFMA.FTZ R136, R127, UR14, -R136 ;  /* 0x0000000e7f887c23 */ /* 0x000fe20008010888 */
[----:B------:R-:W-:Y:S01]  /*c880*/  FFMA.FTZ R131, -R158, R130, R111 ;  /* 0x000000829e837223 */ /* 0x000fe2000001016f */
[----:B------:R-:W-:Y:S01]  /*c890*/  FFMA.FTZ R170, R128, R176, R79 ;  /* 0x000000b080aa7223 */ /* 0x000fe2000001004f */
[----:B------:R-:W-:Y:S01]  /*c8a0*/  FFMA.FTZ R130, R156, -R130, R109 ;  /* 0x800000829c827223 */ /* 0x000fe2000001006d */
[----:B------:R-:W-:Y:S01]  /*c8b0*/  FMUL.FTZ R166, R38, R155 ;  /* 0x0000009b26a67220 */ /* 0x000fe20000410000 */
[----:B------:R-:W-:Y:S01]  /*c8c0*/  FMUL.FTZ R79, R133, R164 ;  /* 0x000000a4854f7220 */ /* 0x000fe20000410000 */
[----:B------:R1:W-:Y:S01]  /*c8d0*/  STS [R82+0x215c], R249 ;  /* 0x00215cf952007388 */ /* 0x0003e20000000800 */
[----:B------:R-:W-:Y:S01]  /*c8e0*/  FMUL.FTZ R169, R69, R157 ;  /* 0x0000009d45a97220 */ /* 0x000fe20000410000 */
[----:B------:R-:W-:Y:S01]  /*c8f0*/  FMUL.FTZ R127, R23, R40 ;  /* 0x00000028177f7220 */ /* 0x000fe20000410000 */
[----:B0-----:R-:W-:Y:S01]  /*c900*/  FMUL.FTZ R167, R69, R118 ;  /* 0x0000007645a77220 */ /* 0x001fe20000410000 */
[----:B------:R-:W-:Y:S01]  /*c910*/  FFMA.FTZ R79, R134, R166, R79 ;  /* 0x000000a6864f7223 */ /* 0x000fe2000001004f */
[----:B------:R-:W-:Y:S01]  /*c920*/  FMUL.FTZ R171, R29, R174 ;  /* 0x000000ae1dab7220 */ /* 0x000fe20000410000 */
[----:B------:R-:W-:Y:S01]  /*c930*/  FMUL.FTZ R119, R24, R71 ;  /* 0x0000004718777220 */ /* 0x000fe20000410000 */
[-C--:B------:R-:W-:Y:S01]  /*c940*/  FFMA.FTZ R129, -R187, R127.reuse, R242 ;  /* 0x0000007fbb817223 */ /* 0x080fe200000101f2 */
[----:B------:R-:W-:Y:S01]  /*c950*/  FADD.FTZ R79, RZ, R79 ;  /* 0x0000004fff4f7221 */ /* 0x000fe20000010000 */
[----:B------:R-:W-:Y:S01]  /*c960*/  FFMA.FTZ R127, R185, -R127, R240 ;  /* 0x8000007fb97f7223 */ /* 0x000fe200000100f0 */
[----:B-1----:R-:W-:Y:S01]  /*c970*/  FMUL.FTZ R249, R36, R139 ;  /* 0x0000008b24f97220 */ /* 0x002fe20000410000 */
[C---:B------:R-:W-:Y:S01]  /*c980*/  FMUL.FTZ R139, R175.reuse, R136 ;  /* 0x00000088af8b7220 */ /* 0x040fe20000410000 */
[----:B------:R-:W-:Y:S01]  /*c990*/  FMUL.FTZ R136, R130, R167 ;  /* 0x000000a782887220 */ /* 0x000fe20000410000 */
[----:B------:R-:W-:Y:S01]  /*c9a0*/  FMUL.FTZ R175, R175, R176 ;  /* 0x000000b0afaf7220 */ /* 0x000fe20000410000 */
[----:B------:R-:W-:Y:S01]  /*c9b0*/  FMUL.FTZ R172, R40, R116 ;  /* 0x0000007428ac7220 */ /* 0x000fe20000410000 */
[----:B------:R-:W-:Y:S01]  /*c9c0*/  FADD.FTZ R47, R168, R47 ;  /* 0x0000002fa82f7221 */ /* 0x000fe20000010000 */
[----:B------:R-:W-:Y:S01]  /*c9d0*/  FFMA.FTZ R136, R131, R169, R136 ;  /* 0x000000a983887223 */ /* 0x000fe20000010088 */
[----:B------:R0:W-:Y:S01]  /*c9e0*/  STS [R82+0x2140], R171 ;  /* 0x002140ab52007388 */ /* 0x0001e20000000800 */
[----:B------:R-:W-:Y:S01]  /*c9f0*/  FFMA.FTZ R168, R128, R138, -R175 ;  /* 0x0000008a80a87223 */ /* 0x000fe200000108af */
[-C--:B------:R-:W-:Y:S01]  /*ca00*/  FFMA.FTZ R125, -R154, R119.reuse, R233 ;  /* 0x000000779a7d7223 */ /* 0x080fe200000101e9 */
[----:B------:R-:W-:Y:S01]  /*ca10*/  FADD.FTZ R83, R79, R136 ;  /* 0x000000884f537221 */ /* 0x000fe20000010000 */
[----:B------:R-:W-:Y:S01]  /*ca20*/  FMUL.FTZ R79, R133, R166 ;  /* 0x000000a6854f7220 */ /* 0x000fe20000410000 */
[----:B------:R1:W-:Y:S01]  /*ca30*/  STS [R82+0x2144], R173 ;  /* 0x002144ad52007388 */ /* 0x0003e20000000800 */
[----:B------:R-:W-:Y:S01]  /*ca40*/  FFMA.FTZ R119, R152, -R119, R239 ;  /* 0x8000007798777223 */ /* 0x000fe200000100ef */
[----:B------:R-:W-:Y:S01]  /*ca50*/  FMUL.FTZ R174, R40, R159 ;  /* 0x0000009f28ae7220 */ /* 0x000fe20000410000 */
[----:B------:R-:W-:Y:S01]  /*ca60*/  FMUL.FTZ R136, R130, R169 ;  /* 0x000000a982887220 */ /* 0x000fe20000410000 */
[----:B------:R-:W-:Y:S01]  /*ca70*/  FFMA.FTZ R79, R134, R164, -R79 ;  /* 0x000000a4864f7223 */ /* 0x000fe2000001084f */
[----:B0-----:R-:W-:Y:S01]  /*ca80*/  FMUL.FTZ R171, R27, R176 ;  /* 0x000000b01bab7220 */ /* 0x001fe20000410000 */
[C---:B------:R-:W-:Y:S01]  /*ca90*/  FMUL.FTZ R176, R71.reuse, R115 ;  /* 0x0000007347b07220 */ /* 0x040fe20000410000 */
[----:B------:R-:W-:Y:S01]  /*caa0*/  FMUL.FTZ R182, R71, R161 ;  /* 0x000000a147b67220 */ /* 0x000fe20000410000 */
[----:B------:R-:W-:Y:S01]  /*cab0*/  FFMA.FTZ R136, R131, R167, -R136 ;  /* 0x000000a783887223 */ /* 0x000fe20000010888 */
[----:B------:R-:W-:Y:S01]  /*cac0*/  FADD.FTZ R79, RZ, R79 ;  /* 0x0000004fff4f7221 */ /* 0x000fe20000010000 */
[----:B-1----:R-:W-:Y:S01]  /*cad0*/  FMUL.FTZ R173, R27, R138 ;  /* 0x0000008a1bad7220 */ /* 0x002fe20000410000 */
[----:B------:R-:W-:Y:S01]  /*cae0*/  FMUL.FTZ R138, R127, R172 ;  /* 0x000000ac7f8a7220 */ /* 0x000fe20000410000 */
[----:B------:R-:W-:Y:S01]  /*caf0*/  FMUL.FTZ R186, R119, R176 ;  /* 0x000000b077ba7220 */ /* 0x000fe20000410000 */
[-C--:B------:R-:W-:Y:S01]  /*cb00*/  FMUL.FTZ R184, R127, R174.reuse ;  /* 0x000000ae7fb87220 */ /* 0x080fe20000410000 */
[----:B------:R-:W-:Y:S01]  /*cb10*/  FADD.FTZ R79, R79, R136 ;  /* 0x000000884f4f7221 */ /* 0x000fe20000010000 */
[----:B------:R-:W-:Y:S01]  /*cb20*/  FFMA.FTZ R138, R129, R174, R138 ;  /* 0x000000ae818a7223 */ /* 0x000fe2000001008a */
[----:B------:R-:W-:Y:S01]  /*cb30*/  FFMA.FTZ R186, R125, R182, R186 ;  /* 0x000000b67dba7223 */ /* 0x000fe200000100ba */
[----:B------:R-:W-:Y:S01]  /*cb40*/  FMUL.FTZ R136, R25, R42 ;  /* 0x0000002a19887220 */ /* 0x000fe20000410000 */
[----:B------:R-:W-:Y:S01]  /*cb50*/  FFMA.FTZ R184, R129, R172, -R184 ;  /* 0x000000ac81b87223 */ /* 0x000fe200000108b8 */
[----:B------:R-:W-:Y:S01]  /*cb60*/  FADD.FTZ R83, R83, R138 ;  /* 0x0000008a53537221 */ /* 0x000fe20000010000 */
[----:B------:R-:W-:Y:S01]  /*cb70*/  FFMA.FTZ R128, R128, R137, R139 ;  /* 0x0000008980807223 */ /* 0x000fe2000001008b */
[----:B------:R-:W-:Y:S01]  /*cb80*/  FMUL.FTZ R190, R42, R163 ;  /* 0x000000a32abe7220 */ /* 0x000fe20000410000 */
[----:B------:R-:W-:Y:S01]  /*cb90*/  FMUL.FTZ R139, R26, R73 ;  /* 0x000000491a8b7220 */ /* 0x000fe20000410000 */
[----:B------:R-:W-:Y:S01]  /*cba0*/  FADD.FTZ R186, R83, R186 ;  /* 0x000000ba53ba7221 */ /* 0x000fe20000010000 */
[-C--:B------:R-:W-:Y:S01]  /*cbb0*/  FFMA.FTZ R83, R181, -R136.reuse, R228 ;  /* 0x80000088b5537223 */ /* 0x080fe200000100e4 */
[----:B------:R-:W-:Y:S01]  /*cbc0*/  FADD.FTZ R184, R79, R184 ;  /* 0x000000b84fb87221 */ /* 0x000fe20000010000 */
[----:B------:R-:W-:Y:S01]  /*cbd0*/  FFMA.FTZ R79, -R183, R136, R226 ;  /* 0x00000088b74f7223 */ /* 0x000fe200000101e2 */
[----:B------:R0:W-:Y:S01]  /*cbe0*/  STS [R82+0x2134], R173 ;  /* 0x002134ad52007388 */ /* 0x0001e20000000800 */
[----:B------:R-:W-:Y:S01]  /*cbf0*/  FMUL.FTZ R188, R42, R112 ;  /* 0x000000702abc7220 */ /* 0x000fe20000410000 */
[----:B------:R-:W-:Y:S01]  /*cc00*/  FMUL.FTZ R136, R119, R182 ;  /* 0x000000b677887220 */ /* 0x000fe20000410000 */
[----:B------:R-:W-:Y:S01]  /*cc10*/  FMUL.FTZ R138, R83, R190 ;  /* 0x000000be538a7220 */ /* 0x000fe20000410000 */
[----:B------:R-:W-:Y:S01]  /*cc20*/  FMUL.FTZ R177, R73, R141 ;  /* 0x0000008d49b17220 */ /* 0x000fe20000410000 */
[----:B------:R1:W-:Y:S01]  /*cc30*/  STS [R82+0x2130], R171 ;  /* 0x002130ab52007388 */ /* 0x0003e20000000800 */
[----:B------:R-:W-:Y:S01]  /*cc40*/  FFMA.FTZ R137, R125, R176, -R136 ;  /* 0x000000b07d897223 */ /* 0x000fe20000010888 */
[----:B------:R-:W-:Y:S01]  /*cc50*/  FFMA.FTZ R136, -R150, R139, R231 ;  /* 0x0000008b96887223 */ /* 0x000fe200000101e7 */
[----:B------:R-:W-:Y:S01]  /*cc60*/  FMUL.FTZ R175, R73, R165 ;  /* 0x000000a549af7220 */ /* 0x000fe20000410000 */
[----:B------:R2:W-:Y:S01]  /*cc70*/  STS [R82+0x2174], R247 ;  /* 0x002174f752007388 */ /* 0x0005e20000000800 */
[C---:B0-----:R-:W-:Y:S01]  /*cc80*/  FFMA.FTZ R173, R148.reuse, -R139, R229 ;  /* 0x8000008b94ad7223 */ /* 0x041fe200000100e5 */
[----:B------:R-:W-:Y:S01]  /*cc90*/  FMUL.FTZ R148, R148, R141 ;  /* 0x0000008d94947220 */ /* 0x000fe20000410000 */
[----:B------:R-:W-:Y:S01]  /*cca0*/  FADD.FTZ R137, R184, R137 ;  /* 0x00000089b8897221 */ /* 0x000fe20000010000 */
[----:B------:R-:W-:Y:S01]  /*ccb0*/  FMUL.FTZ R243, R30, R243 ;  /* 0x000000f31ef37220 */ /* 0x000fe20000410000 */
[----:B------:R-:W-:Y:S01]  /*ccc0*/  FMUL.FTZ R193, R173, R177 ;  /* 0x000000b1adc17220 */ /* 0x000fe20000410000 */
[-C--:B-1----:R-:W-:Y:S01]  /*ccd0*/  FFMA.FTZ R171, R79, R188.reuse, R138 ;  /* 0x000000bc4fab7223 */ /* 0x082fe2000001008a */
[----:B------:R-:W-:Y:S01]  /*cce0*/  FMUL.FTZ R138, R83, R188 ;  /* 0x000000bc538a7220 */ /* 0x000fe20000410000 */
[----:B------:R-:W-:Y:S01]  /*ccf0*/  FFMA.FTZ R139, R150, R165, R148 ;  /* 0x000000a5968b7223 */ /* 0x000fe20000010094 */
[----:B------:R-:W-:Y:S01]  /*cd00*/  FMUL.FTZ R148, R165, UR15 ;  /* 0x0000000fa5947c20 */ /* 0x000fe20008410000 */
[----:B------:R-:W-:Y:S01]  /*cd10*/  FADD.FTZ R171, R186, R171 ;  /* 0x000000abbaab7221 */ /* 0x000fe20000010000 */
[----:B------:R-:W-:Y:S01]  /*cd20*/  FFMA.FTZ R138, R79, R190, -R138 ;  /* 0x000000be4f8a7223 */ /* 0x000fe2000001088a */
[-C--:B------:R-:W-:Y:S01]  /*cd30*/  FMUL.FTZ R186, R173, R175.reuse ;  /* 0x000000afadba7220 */ /* 0x080fe20000410000 */
[C---:B------:R-:W-:Y:S01]  /*cd40*/  FFMA.FTZ R184, R136.reuse, R175, R193 ;  /* 0x000000af88b87223 */ /* 0x040fe200000100c1 */
[C---:B------:R-:W-:Y:S01]  /*cd50*/  FFMA.FTZ R150, R141.reuse, UR14, -R148 ;  /* 0x0000000e8d967c23 */ /* 0x040fe20008010894 */
[----:B------:R-:W-:Y:S01]  /*cd60*/  FMUL.FTZ R148, R141, UR15 ;  /* 0x0000000f8d947c20 */ /* 0x000fe20008410000 */
[----:B------:R-:W-:Y:S01]  /*cd70*/  FADD.FTZ R141, R137, R138 ;  /* 0x0000008a898d7221 */ /* 0x000fe20000010000 */
[----:B------:R-:W-:Y:S01]  /*cd80*/  FFMA.FTZ R186, R136, R177, -R186 ;  /* 0x000000b188ba7223 */ /* 0x000fe200000108ba */
[----:B------:R-:W-:Y:S01]  /*cd90*/  FADD.FTZ R171, R171, R184 ;  /* 0x000000b8abab7221 */ /* 0x000fe20000010000 */
[----:B------:R-:W-:Y:S01]  /*cda0*/  FFMA.FTZ R138, R165, UR14, R148 ;  /* 0x0000000ea58a7c23 */ /* 0x000fe20008010094 */
[----:B--2---:R-:W-:Y:S01]  /*cdb0*/  FMUL.FTZ R247, R30, R245 ;  /* 0x000000f51ef77220 */ /* 0x004fe20000410000 */
        /* <DEDUP_REMOVED lines=27> */
[----:B0-----:R-:W-:Y:S01]  /*cf70*/  FMUL.FTZ R141, R21, R164 ;  /* 0x000000a4158d7220 */ /* 0x001fe20000410000 */
        /* <DEDUP_REMOVED lines=10> */
[----:B------:R-:W-:Y:S01]  /*d020*/  IADD3 R150, PT, PT, R3, 0x140, RZ ;  /* 0x0000014003967810 */ /* 0x000fe20007ffe0ff */
[----:B------:R-:W-:Y:S01]  /*d030*/  FMUL.FTZ R109, R72, -R109 ;  /* 0x8000006d486d7220 */ /* 0x000fe20000410000 */
[----:B------:R-:W-:Y:S01]  /*d040*/  FADD.FTZ R110, R149, R162 ;  /* 0x000000a2956e7221 */ /* 0x000fe20000010000 */
[----:B------:R0:W-:Y:S01]  /*d050*/  STS [R82+0x2128], R175 ;  /* 0x002128af52007388 */ /* 0x0001e20000000800 */
[C---:B------:R-:W-:Y:S01]  /*d060*/  IADD3 R160, PT, PT, R3.reuse, 0x160, RZ ;  /* 0x0000016003a07810 */ /* 0x040fe20007ffe0ff */
[----:B------:R-:W-:Y:S01]  /*d070*/  FMUL.FTZ R208, R70, R108 ;  /* 0x0000006c46d07220 */ /* 0x000fe20000410000 */
[C---:B------:R-:W-:Y:S01]  /*d080*/  IADD3 R114, PT, PT, R3.reuse, 0x20, RZ ;  /* 0x0000002003727810 */ /* 0x040fe20007ffe0ff */
[----:B------:R-:W-:Y:S01]  /*d090*/  STS [R82+0x212c], R177 ;  /* 0x00212cb152007388 */ /* 0x000fe20000000800 */
[C---:B------:R-:W-:Y:S01]  /*d0a0*/  IADD3 R122, PT, PT, R3.reuse, 0x40, RZ ;  /* 0x00000040037a7810 */ /* 0x040fe20007ffe0ff */
[----:B------:R-:W-:Y:S01]  /*d0b0*/  FMUL.FTZ R227, R92, R227 ;  /* 0x000000e35ce37220 */ /* 0x000fe20000410000 */
[C---:B------:R-:W-:Y:S01]  /*d0c0*/  IADD3 R124, PT, PT, R3.reuse, 0x60, RZ ;  /* 0x00000060037c7810 */ /* 0x040fe20007ffe0ff */
[----:B------:R-:W-:Y:S01]  /*d0d0*/  STS [R82+0x2120], R165 ;  /* 0x002120a552007388 */ /* 0x000fe20000000800 */
[C---:B------:R-:W-:Y:S01]  /*d0e0*/  IADD3 R140, PT, PT, R3.reuse, 0xa0, RZ ;  /* 0x000000a0038c7810 */ /* 0x040fe20007ffe0ff */
[----:B------:R-:W-:Y:S01]  /*d0f0*/  FMUL.FTZ R111, R72, R111 ;  /* 0x0000006f486f7220 */ /* 0x000fe20000410000 */
[----:B0-----:R-:W-:Y:S01]  /*d100*/  LEA.HI R175, R132, R3, RZ, 0x1b ;  /* 0x0000000384af7211 */ /* 0x001fe200078fd8ff */
[----:B------:R-:W-:Y:S01]  /*d110*/  STS [R82+0x2124], R171 ;  /* 0x002124ab52007388 */ /* 0x000fe20000000800 */
[C---:B------:R-:W-:Y:S01]  /*d120*/  IADD3 R132, PT, PT, R3.reuse, 0x80, RZ ;  /* 0x0000008003847810 */ /* 0x040fe20007ffe0ff */
[C---:B------:R-:W-:Y:S01]  /*d130*/  FMUL.FTZ R231, R88.reuse, R231 ;  /* 0x000000e758e77220 */ /* 0x040fe20000410000 */
[C---:B------:R-:W-:Y:S01]  /*d140*/  IADD3 R142, PT, PT, R3.reuse, 0xc0, RZ ;  /* 0x000000c0038e7810 */ /* 0x040fe20007ffe0ff */
[----:B------:R-:W-:Y:S01]  /*d150*/  STS [R82+0x211c], R145 ;  /* 0x00211c9152007388 */ /* 0x000fe20000000800 */
[C---:B------:R-:W-:Y:S01]  /*d160*/  IADD3 R144, PT, PT, R3.reuse, 0xe0, RZ ;  /* 0x000000e003907810 */ /* 0x040fe20007ffe0ff */
[----:B------:R-:W-:Y:S01]  /*d170*/  FMUL.FTZ R229, R88, -R229 ;  /* 0x800000e558e57220 */ /* 0x000fe20000410000 */
[C---:B------:R-:W-:Y:S01]  /*d180*/  IADD3 R162, PT, PT, R3.reuse, 0x180, RZ ;  /* 0x0000018003a27810 */ /* 0x040fe20007ffe0ff */
[----:B------:R0:W-:Y:S01]  /*d190*/  STS [R82+0x2110], R113 ;  /* 0x0021107152007388 */ /* 0x0001e20000000800 */
[C---:B------:R-:W-:Y:S01]  /*d1a0*/  IADD3 R168, PT, PT, R3.reuse, 0x1e0, RZ ;  /* 0x000001e003a87810 */ /* 0x040fe20007ffe0ff */
[----:B------:R-:W-:Y:S01]  /*d1b0*/  FMUL.FTZ R233, R84, R233 ;  /* 0x000000e954e97220 */ /* 0x000fe20000410000 */
[C---:B------:R-:W-:Y:S01]  /*d1c0*/  IADD3 R172, PT, PT, R3.reuse, 0x240, RZ ;  /* 0x0000024003ac7810 */ /* 0x040fe20007ffe0ff */
[----:B------:R-:W-:Y:S01]  /*d1d0*/  STS [R82+0x2114], R143 ;  /* 0x0021148f52007388 */ /* 0x000fe20000000800 */
[C---:B------:R-:W-:Y:S01]  /*d1e0*/  IADD3 R164, PT, PT, R3.reuse, 0x1a0, RZ ;  /* 0x000001a003a47810 */ /* 0x040fe20007ffe0ff */
[----:B------:R-:W-:Y:S01]  /*d1f0*/  FMUL.FTZ R225, R92, -R225 ;  /* 0x800000e15ce17220 */ /* 0x000fe20000410000 */
[C---:B------:R-:W-:Y:S01]  /*d200*/  IADD3 R166, PT, PT, R3.reuse, 0x1c0, RZ ;  /* 0x000001c003a67810 */ /* 0x040fe20007ffe0ff */
[----:B------:R-:W-:Y:S01]  /*d210*/  STS [R82+0x2108], R169 ;  /* 0x002108a952007388 */ /* 0x000fe20000000800 */
[----:B------:R-:W-:Y:S01]  /*d220*/  IADD3 R170, PT, PT, R3, 0x220, RZ ;  /* 0x0000022003aa7810 */ /* 0x000fe20007ffe0ff */
[----:B0-----:R-:W-:Y:S01]  /*d230*/  FADD.FTZ R113, R153, R146 ;  /* 0x0000009299717221 */ /* 0x001fe20000010000 */
[C---:B------:R-:W-:Y:S01]  /*d240*/  IADD3 R146, PT, PT, R3.reuse, 0x100, RZ ;  /* 0x0000010003927810 */ /* 0x040fe20007ffe0ff */
[----:B------:R-:W-:Y:S01]  /*d250*/  STS [R82+0x210c], R167 ;  /* 0x00210ca752007388 */ /* 0x000fe20000000800 */
[C---:B------:R-:W-:Y:S01]  /*d260*/  IADD3 R176, PT, PT, R3.reuse, 0x260, RZ ;  /* 0x0000026003b07810 */ /* 0x040fe20007ffe0ff */
[----:B------:R-:W-:Y:S01]  /*d270*/  FMUL.FTZ R238, R70, -R238 ;  /* 0x800000ee46ee7220 */ /* 0x000fe20000410000 */
[C---:B------:R-:W-:Y:S01]  /*d280*/  IADD3 R182, PT, PT, R3.reuse, 0x280, RZ ;  /* 0x0000028003b67810 */ /* 0x040fe20007ffe0ff */
[----:B------:R0:W-:Y:S01]  /*d290*/  STS [R82+0x2100], R121 ;  /* 0x0021007952007388 */ /* 0x0001e20000000800 */
[C---:B------:R-:W-:Y:S01]  /*d2a0*/  IADD3 R184, PT, PT, R3.reuse, 0x2a0, RZ ;  /* 0x000002a003b87810 */ /* 0x040fe20007ffe0ff */
[C---:B------:R-:W-:Y:S01]  /*d2b0*/  FMUL.FTZ R242, R74.reuse, R242 ;  /* 0x000000f24af27220 */ /* 0x040fe20000410000 */
[C---:B------:R-:W-:Y:S01]  /*d2c0*/  IADD3 R186, PT, PT, R3.reuse, 0x2c0, RZ ;  /* 0x000002c003ba7810 */ /* 0x040fe20007ffe0ff */
[----:B------:R1:W-:Y:S01]  /*d2d0*/  STS [R82+0x2104], R141 ;  /* 0x0021048d52007388 */ /* 0x0003e20000000800 */
[C---:B------:R-:W-:Y:S01]  /*d2e0*/  IADD3 R188, PT, PT, R3.reuse, 0x2e0, RZ ;  /* 0x000002e003bc7810 */ /* 0x040fe20007ffe0ff */
[----:B------:R-:W-:Y:S01]  /*d2f0*/  FMUL.FTZ R240, R74, -R240 ;  /* 0x800000f04af07220 */ /* 0x000fe20000410000 */
[C---:B------:R-:W-:Y:S01]  /*d300*/  IADD3 R190, PT, PT, R3.reuse, 0x300, RZ ;  /* 0x0000030003be7810 */ /* 0x040fe20007ffe0ff */
[----:B------:R-:W-:Y:S01]  /*d310*/  FMUL.FTZ R239, R84, -R239 ;  /* 0x800000ef54ef7220 */ /* 0x000fe20000410000 */
[C---:B------:R-:W-:Y:S01]  /*d320*/  IADD3 R192, PT, PT, R3.reuse, 0x320, RZ ;  /* 0x0000032003c07810 */ /* 0x040fe20007ffe0ff */
[C---:B------:R-:W-:Y:S01]  /*d330*/  FMUL.FTZ R226, R86.reuse, R226 ;  /* 0x000000e256e27220 */ /* 0x040fe20000410000 */
        /* <DEDUP_REMOVED lines=10> */
[----:B------:R-:W-:Y:S01]  /*d3e0*/  IADD3 R204, PT, PT, R3, 0x3e0, RZ ;  /* 0x000003e003cc7810 */ /* 0x000fe20007ffe0ff */
[----:B------:R-:W-:Y:S01]  /*d3f0*/  FMUL.FTZ R215, R178, R215 ;  /* 0x000000d7b2d77220 */ /* 0x000fe20000410000 */
[----:B------:R-:W-:Y:S01]  /*d400*/  LEA.HI R148, R148, R3, RZ, 0x1b ;  /* 0x0000000394947211 */ /* 0x000fe200078fd8ff */
[----:B------:R-:W-:Y:S01]  /*d410*/  FMUL.FTZ R219, R180, R219 ;  /* 0x000000dbb4db7220 */ /* 0x000fe20000410000 */
[----:B------:R-:W-:Y:S01]  /*d420*/  LEA.HI R150, R150, R3, RZ, 0x1b ;  /* 0x0000000396967211 */ /* 0x000fe200078fd8ff */
[----:B------:R-:W-:Y:S01]  /*d430*/  FMUL.FTZ R217, R180, -R217 ;  /* 0x800000d9b4d97220 */ /* 0x000fe20000410000 */
[-C--:B------:R-:W-:Y:S01]  /*d440*/  LEA.HI R160, R160, R3.reuse, RZ, 0x1b ;  /* 0x00000003a0a07211 */ /* 0x080fe200078fd8ff */
[----:B------:R-:W-:Y:S01]  /*d450*/  FMUL.FTZ R210, R116, UR15 ;  /* 0x0000000f74d27c20 */ /* 0x000fe20008410000 */
[----:B------:R-:W-:-:S02]  /*d460*/  LEA.HI R114, R114, R3, RZ, 0x1b ;  /* 0x0000000372727211 */ /* 0x000fc400078fd8ff */
[-C--:B------:R-:W-:Y:S01]  /*d470*/  LEA.HI R122, R122, R3.reuse, RZ, 0x1b ;  /* 0x000000037a7a7211 */ /* 0x080fe200078fd8ff */
[----:B------:R-:W-:Y:S01]  /*d480*/  FFMA.FTZ R210, R159, UR14, R210 ;  /* 0x0000000e9fd27c23 */ /* 0x000fe200080100d2 */
[-C--:B------:R-:W-:Y:S02]  /*d490*/  LEA.HI R124, R124, R3.reuse, RZ, 0x1b ;  /* 0x000000037c7c7211 */ /* 0x080fe400078fd8ff */
[-C--:B------:R-:W-:Y:S02]  /*d4a0*/  LEA.HI R132, R132, R3.reuse, RZ, 0x1b ;  /* 0x0000000384847211 */ /* 0x080fe400078fd8ff */
[-C--:B------:R-:W-:Y:S02]  /*d4b0*/  LEA.HI R140, R140, R3.reuse, RZ, 0x1b ;  /* 0x000000038c8c7211 */ /* 0x080fe400078fd8ff */
[-C--:B------:R-:W-:Y:S02]  /*d4c0*/  LEA.HI R142, R142, R3.reuse, RZ, 0x1b ;  /* 0x000000038e8e7211 */ /* 0x080fe400078fd8ff */
[----:B------:R-:W-:-:S02]  /*d4d0*/  LEA.HI R144, R144, R3, RZ, 0x1b ;  /* 0x0000000390907211 */ /* 0x000fc400078fd8ff */
[-C--:B------:R-:W-:Y:S02]  /*d4e0*/  LEA.HI R146, R146, R3.reuse, RZ, 0x1b ;  /* 0x0000000392927211 */ /* 0x080fe400078fd8ff */
[-C--:B0-----:R-:W-:Y:S02]  /*d4f0*/  LEA.HI R121, R162, R3.reuse, RZ, 0x1b ;  /* 0x00000003a2797211 */ /* 0x081fe400078fd8ff */
[-C--:B-1----:R-:W-:Y:S02]  /*d500*/  LEA.HI R141, R168, R3.reuse, RZ, 0x1b ;  /* 0x00000003a88d7211 */ /* 0x082fe400078fd8ff */
        /* <DEDUP_REMOVED lines=86> */
[----:B-----5:R-:W-:-:S03]  /*da70*/  MOV R109, UR10 ;  /* 0x0000000a006d7c02 */ /* 0x020fc60008000f00 */
[----:B------:R5:W-:Y:S01]  /*da80*/  STS [R82+0x31a8], R231 ;  /* 0x0031a8e752007388 */ /* 0x000be20000000800 */
[----:B------:R-:W-:Y:S01]  /*da90*/  LEA R78, R109, -R78, 0x1 ;  /* 0x8000004e6d4e7211 */ /* 0x000fe200078e08ff */
[----:B------:R-:W-:Y:S01]  /*daa0*/  FMUL.FTZ R109, R90, R230 ;  /* 0x000000e65a6d7220 */ /* 0x000fe20000410000 */
[----:B-1----:R-:W-:Y:S01]  /*dab0*/  FMUL.FTZ R227, R178, -R213 ;  /* 0x800000d5b2e37220 */ /* 0x002fe20000410000 */
[----:B------:R1:W-:Y:S01]  /*dac0*/  STS [R82+0x31ac], R229 ;  /* 0x0031ace552007388 */ /* 0x0003e20000000800 */
[----:B--2---:R-:W-:Y:S01]  /*dad0*/  FMUL.FTZ R111, R90, -R224 ;  /* 0x800000e05a6f7220 */ /* 0x004fe20000410000 */
[----:B------:R-:W-:Y:S01]  /*dae0*/  ISETP.GE.AND P2, PT, R78, 0x1, PT ;  /* 0x000000014e00780c */ /* 0x000fe20003f46270 */
[----:B------:R-:W2:Y:S01]  /*daf0*/  S2R R213, SR_LANEID ;  /* 0x0000000000d57919 */ /* 0x000ea20000000000 */
[----:B-----5:R-:W-:Y:S01]  /*db00*/  FMUL.FTZ R231, R94, R222 ;  /* 0x000000de5ee77220 */ /* 0x020fe20000410000 */
[----:B------:R-:W-:Y:S01]  /*db10*/  FMUL.FTZ R222, R135, UR15 ;  /* 0x0000000f87de7c20 */ /* 0x000fe20008410000 */
[----:B------:R-:W-:Y:S01]  /*db20*/  ISETP.GE.AND P3, PT, R78, 0x21, PT ;  /* 0x000000214e00780c */ /* 0x000fe20003f66270 */
[----:B------:R5:W-:Y:S01]  /*db30*/  STS [R82+0x31b0], R109 ;  /* 0x0031b06d52007388 */ /* 0x000be20000000800 */
[----:B-1----:R-:W-:-:S03]  /*db40*/  FMUL.FTZ R229, R102, R232 ;  /* 0x000000e866e57220 */ /* 0x002fc60000410000 */
[----:B------:R1:W-:Y:S04]  /*db50*/  STS [R82+0x3198], R233 ;  /* 0x003198e952007388 */ /* 0x0003e80000000800 */
[----:B------:R3:W-:Y:S01]  /*db60*/  STS [R82+0x31b4], R111 ;  /* 0x0031b46f52007388 */ /* 0x0007e20000000800 */
[----:B-----5:R-:W-:-:S03]  /*db70*/  FMUL.FTZ R109, R102, -R234 ;  /* 0x800000ea666d7220 */ /* 0x020fc60000410000 */
[----:B------:R5:W-:Y:S01]  /*db80*/  STS [R82+0x31bc], R225 ;  /* 0x0031bce152007388 */ /* 0x000be20000000800 */
[----:B-1----:R-:W-:Y:S01]  /*db90*/  FMUL.FTZ R233, R94, -R220 ;  /* 0x800000dc5ee97220 */ /* 0x002fe20000410000 */
[----:B------:R-:W-:Y:S02]  /*dba0*/  FMUL.FTZ R220, R112, UR15 ;  /* 0x0000000f70dc7c20 */ /* 0x000fe40008410000 */
[----:B------:R1:W-:Y:S01]  /*dbb0*/  STS [R82+0x31c0], R231 ;  /* 0x0031c0e752007388 */ /* 0x0003e20000000800 */
[C---:B---3--:R-:W-:Y:S01]  /*dbc0*/  FMUL.FTZ R111, R106.reuse, R212 ;  /* 0x000000d46a6f7220 */ /* 0x048fe20000410000 */
[----:B------:R-:W-:Y:S02]  /*dbd0*/  FFMA.FTZ R220, R163, UR14, -R220 ;  /* 0x0000000ea3dc7c23 */ /* 0x000fe400080108dc */
[----:B------:R3:W-:Y:S01]  /*dbe0*/  STS [R82+0x31d0], R229 ;  /* 0x0031d0e552007388 */ /* 0x0007e20000000800 */
[----:B-----5:R-:W-:Y:S01]  /*dbf0*/  FMUL.FTZ R225, R106, -R216 ;  /* 0x800000d86ae17220 */ /* 0x020fe20000410000 */
[----:B------:R-:W-:-:S02]  /*dc00*/  FMUL.FTZ R216, R161, UR15 ;  /* 0x0000000fa1d87c20 */ /* 0x000fc40008410000 */
[----:B------:R5:W-:Y:S01]  /*dc10*/  STS [R82+0x31d4], R109 ;  /* 0x0031d46d52007388 */ /* 0x000be20000000800 */
[----:B-1----:R-:W-:Y:S01]  /*dc20*/  FMUL.FTZ R231, R179, -R214 ;  /* 0x800000d6b3e77220 */ /* 0x002fe20000410000 */
[C---:B------:R-:W-:Y:S02]  /*dc30*/  FMUL.FTZ R214, R115.reuse, UR15 ;  /* 0x0000000f73d67c20 */ /* 0x040fe40008410000 */
[----:B------:R1:W-:Y:S01]  /*dc40*/  STS [R82+0x3180], R208 ;  /* 0x003180d052007388 */ /* 0x0003e20000000800 */
[----:B------:R-:W-:Y:S01]  /*dc50*/  FFMA.FTZ R216, R115, UR14, -R216 ;  /* 0x0000000e73d87c23 */ /* 0x000fe200080108d8 */
[----:B---3--:R-:W-:Y:S01]  /*dc60*/  FMUL.FTZ R229, R179, R218 ;  /* 0x000000dab3e57220 */ /* 0x008fe20000410000 */
[----:B------:R-:W-:Y:S01]  /*dc70*/  FFMA.FTZ R214, R161, UR14, R214 ;  /* 0x0000000ea1d67c23 */ /* 0x000fe200080100d6 */
[----:B------:R-:W-:Y:S01]  /*dc80*/  STS [R82+0x3184], R238 ;  /* 0x003184ee52007388 */ /* 0x000fe20000000800 */
[----:B-----5:R-:W-:-:S03]  /*dc90*/  FMUL.FTZ R109, R163, UR15 ;  /* 0x0000000fa36d7c20 */ /* 0x020fc60008410000 */
[----:B------:R-:W-:Y:S01]  /*dca0*/  STS [R82+0x3190], R242 ;  /* 0x003190f252007388 */ /* 0x000fe20000000800 */
[----:B------:R-:W-:Y:S01]  /*dcb0*/  FFMA.FTZ R218, R112, UR14, R109 ;  /* 0x0000000e70da7c23 */ /* 0x000fe2000801006d */
[----:B------:R-:W-:Y:S02]  /*dcc0*/  FMUL.FTZ R109, R159, UR15 ;  /* 0x0000000f9f6d7c20 */ /* 0x000fe40008410000 */
[----:B------:R-:W-:Y:S01]  /*dcd0*/  STS [R82+0x3194], R240 ;  /* 0x003194f052007388 */ /* 0x000fe20000000800 */
[----:B-1----:R-:W-:Y:S01]  /*dce0*/  FMUL.FTZ R208, R155, UR15 ;  /* 0x0000000f9bd07c20 */ /* 0x002fe20008410000 */
[----:B------:R-:W-:Y:S02]  /*dcf0*/  FFMA.FTZ R212, R116, UR14, -R109 ;  /* 0x0000000e74d47c23 */ /* 0x000fe4000801086d */
[----:B------:R-:W-:Y:S01]  /*dd00*/  STS [R82+0x319c], R239 ;  /* 0x00319cef52007388 */ /* 0x000fe20000000800 */
[----:B------:R-:W-:Y:S01]  /*dd10*/  FFMA.FTZ R208, R135, UR14, -R208 ;  /* 0x0000000e87d07c23 */ /* 0x000fe200080108d0 */
[----:B------:R-:W-:-:S02]  /*dd20*/  FFMA.FTZ R109, R155, UR14, R222 ;  /* 0x0000000e9b6d7c23 */ /* 0x000fc400080100de */
        /* <DEDUP_REMOVED lines=10> */
[----:B-1----:R-:W-:-:S03]  /*ddd0*/  FMUL.FTZ R111, R157, UR15 ;  /* 0x0000000f9d6f7c20 */ /* 0x002fc60008410000 */
[----:B------:R-:W-:Y:S01]  /*dde0*/  STS [R82+0x31ec], R227 ;  /* 0x0031ece352007388 */ /* 0x000fe20000000800 */
[----:B------:R-:W-:-:S03]  /*ddf0*/  FFMA.FTZ R111, R118, UR14, -R111 ;  /* 0x0000000e766f7c23 */ /* 0x000fc6000801086f */
[----:B------:R-:W-:Y:S04]  /*de00*/  STS [R82+0x31f0], R229 ;  /* 0x0031f0e552007388 */ /* 0x000fe80000000800 */
[----:B------:R-:W-:Y:S04]  /*de10*/  STS [R82+0x31f4], R231 ;  /* 0x0031f4e752007388 */ /* 0x000fe80000000800 */
[----:B------:R-:W-:Y:S04]  /*de20*/  STS [R82+0x31f8], R219 ;  /* 0x0031f8db52007388 */ /* 0x000fe80000000800 */
[----:B------:R1:W-:Y:S02]  /*de30*/  STS [R82+0x31fc], R217 ;  /* 0x0031fcd952007388 */ /* 0x0003e40000000800 */
[----:B-1----:R-:W-:-:S04]  /*de40*/  FMUL.FTZ R82, R118, UR15 ;  /* 0x0000000f76527c20 */ /* 0x002fc80008410000 */
[----:B------:R-:W-:Y:S01]  /*de50*/  FFMA.FTZ R82, R157, UR14, R82 ;  /* 0x0000000e9d527c23 */ /* 0x000fe20008010052 */
[----:B------:R-:W-:Y:S06]  /*de60*/  BAR.SYNC.DEFER_BLOCKING 0x0 ;  /* 0x0000000000007b1d */ /* 0x000fec0000010000 */
[----:B0-2-4-:R-:W-:Y:S05]  /*de70*/  @!P2 BRA `(.L_x_13560) ;  /* 0x00000000000ca947 */ /* 0x015fea0003800000 */
[----:B------:R-:W0:Y:S04]  /*de80*/  LDS R215, [R174+0x3180] ;  /* 0x00318000aed77984 */ /* 0x000e280000000800 */
[----:B------:R1:W-:Y:S04]  /*de90*/  REDG.E.ADD.F32.FTZ.RN.STRONG.GPU desc[UR34][R76.64], R206 ;  /* 0x000000ce4c0079a6 */ /* 0x0003e8000c12f322 */
[----:B0-----:R1:W-:Y:S02]  /*dea0*/  REDG.E.ADD.F32.FTZ.RN.STRONG.GPU desc[UR34][R80.64], R215 ;  /* 0x000000d7500079a6 */ /* 0x0013e4000c12f322 */
.L_x_13560:
[----:B------:R-:W-:Y:S05]  /*deb0*/  BSYNC.RECONVERGENT B0 ;  /* 0x0000000000007941 */ /* 0x000fea0003800200 */
.L_x_13559:
[----:B------:R-:W0:Y:S01]  /*dec0*/  LDS R173, [R173+0x3200] ;  /* 0x00320000adad7984 */ /* 0x000e220000000800 */
[----:B------:R-:W-:Y:S04]  /*ded0*/  BSSY.RECONVERGENT B0, `(.L_x_13561) ;  /* 0x0000004000007945 */ /* 0x000fe80003800200 */
[----:B------:R-:W-:Y:S05]  /*dee0*/  @!P3 BRA `(.L_x_13562) ;  /* 0x000000000008b947 */ /* 0x000fea0003800000 */
[----:B------:R2:W-:Y:S04]  /*def0*/  REDG.E.ADD.F32.FTZ.RN.STRONG.GPU desc[UR34][R76.64+0x80], R204 ;  /* 0x000080cc4c0079a6 */ /* 0x0005e8000c12f322 */
[----:B0-----:R2:W-:Y:S02]  /*df00*/  REDG.E.ADD.F32.FTZ.RN.STRONG.GPU desc[UR34][R80.64+0x80], R173 ;  /* 0x000080ad500079a6 */ /* 0x0015e4000c12f322 */
.L_x_13562:
[----:B------:R-:W-:Y:S05]  /*df10*/  BSYNC.RECONVERGENT B0 ;  /* 0x0000000000007941 */ /* 0x000fea0003800200 */
.L_x_13561:
[----:B0-2---:R0:W2:Y:S01]  /*df20*/  LDS R173, [R172+0x3280] ;  /* 0x00328000acad7984 */ /* 0x0050a20000000800 */
        /* <DEDUP_REMOVED lines=8> */
[----:B--2---:R3:W-:Y:S02]  /*dfb0*/  REDG.E.ADD.F32.FTZ.RN.STRONG.GPU desc[UR34][R80.64+0x100], R173 ;  /* 0x000100ad500079a6 */ /* 0x0047e4000c12f322 */
.L_x_13564:
[----:B------:R-:W-:Y:S05]  /*dfc0*/  BSYNC.RECONVERGENT B0 ;  /* 0x0000000000007941 */ /* 0x000fea0003800200 */
.L_x_13563:
[----:B------:R-:W4:Y:S01]  /*dfd0*/  LDS R171, [R171+0x3300] ;  /* 0x00330000abab7984 */ /* 0x000f220000000800 */
[----:B------:R-:W-:Y:S04]  /*dfe0*/  BSSY.RECONVERGENT B0, `(.L_x_13565) ;  /* 0x0000004000007945 */ /* 0x000fe80003800200 */
[----:B------:R-:W-:Y:S05]  /*dff0*/  @!P2 BRA `(.L_x_13566) ;  /* 0x000000000008a947 */ /* 0x000fea0003800000 */
[----:B------:R0:W-:Y:S04]  /*e000*/  REDG.E.ADD.F32.FTZ.RN.STRONG.GPU desc[UR34][R76.64+0x180], R200 ;  /* 0x000180c84c0079a6 */ /* 0x0001e8000c12f322 */
[----:B----4-:R0:W-:Y:S02]  /*e010*/  REDG.E.ADD.F32.FTZ.RN.STRONG.GPU desc[UR34][R80.64+0x180], R171 ;  /* 0x000180ab500079a6 */ /* 0x0101e4000c12f322 */
.L_x_13566:
[----:B------:R-:W-:Y:S05]  /*e020*/  BSYNC.RECONVERGENT B0 ;  /* 0x0000000000007941 */ /* 0x000fea0003800200 */
.L_x_13565:
[----:B0---4-:R0:W4:Y:S01]  /*e030*/  LDS R171, [R170+0x3380] ;  /* 0x00338000aaab7984 */ /* 0x0111220000000800 */
[----:B------:R-:W-:Y:S04]  /*e040*/  BSSY.RECONVERGENT B0, `(.L_x_13567) ;  /* 0x0000004000007945 */ /* 0x000fe80003800200 */
[----:B------:R-:W-:Y:S05]  /*e050*/  @!P3 BRA `(.L_x_13568) ;  /* 0x000000000008b947 */ /* 0x000fea0003800000 */
[----:B------:R0:W-:Y:S04]  /*e060*/  REDG.E.ADD.F32.FTZ.RN.STRONG.GPU desc[UR34][R76.64+0x200], R198 ;  /* 0x000200c64c0079a6 */ /* 0x0001e8000c12f322 */
[----:B----4-:R0:W-:Y:S02]  /*e070*/  REDG.E.ADD.F32.FTZ.RN.STRONG.GPU desc[UR34][R80.64+0x200], R171 ;  /* 0x000200ab500079a6 */ /* 0x0101e4000c12f322 */
.L_x_13568:
[----:B------:R-:W-:Y:S05]  /*e080*/  BSYNC.RECONVERGENT B0 ;  /* 0x0000000000007941 */ /* 0x000fea0003800200 */
.L_x_13567:
[----:B------:R-:W0:Y:S01]  /*e090*/  LDS R169, [R169+0x3400] ;  /* 0x00340000a9a97984 */ /* 0x000e220000000800 */
[----:B------:R-:W-:Y:S04]  /*e0a0*/  BSSY.RECONVERGENT B0, `(.L_x_13569) ;  /* 0x0000004000007945 */ /* 0x000fe80003800200 */
[----:B------:R-:W-:Y:S05]  /*e0b0*/  @!P4 BRA `(.L_x_13570) ;  /* 0x000000000008c947 */ /* 0x000fea0003800000 */
[----:B------:R1:W-:Y:S04]  /*e0c0*/  REDG.E.ADD.F32.FTZ.RN.STRONG.GPU desc[UR34][R76.64+0x280], R196 ;  /* 0x000280c44c0079a6 */ /* 0x0003e8000c12f322 */
[----:B0-----:R1:W-:Y:S02]  /*e0d0*/  REDG.E.ADD.F32.FTZ.RN.STRONG.GPU desc[UR34][R80.64+0x280], R169 ;  /* 0x000280a9500079a6 */ /* 0x0013e4000c12f322 */
.L_x_13570:
[----:B------:R-:W-:Y:S05]  /*e0e0*/  BSYNC.RECONVERGENT B0 ;  /* 0x0000000000007941 */ /* 0x000fea0003800200 */
.L_x_13569:
[----:B01----:R0:W1:Y:S01]  /*e0f0*/  LDS R169, [R168+0x3480] ;  /* 0x00348000a8a97984 */ /* 0x0030620000000800 */
[----:B------:R-:W-:Y:S04]  /*e100*/  BSSY.RECONVERGENT B0, `(.L_x_13571) ;  /* 0x0000004000007945 */ /* 0x000fe80003800200 */
[----:B------:R-:W-:Y:S05]  /*e110*/  @!P5 BRA `(.L_x_13572) ;  /* 0x000000000008d947 */ /* 0x000fea0003800000 */
[----:B------:R0:W-:Y:S04]  /*e120*/  REDG.E.ADD.F32.FTZ.RN.STRONG.GPU desc[UR34][R76.64+0x300], R194 ;  /* 0x000300c24c0079a6 */ /* 0x0001e8000c12f322 */
[----:B-1----:R0:W-:Y:S02]  /*e130*/  REDG.E.ADD.F32.FTZ.RN.STRONG.GPU desc[UR34][R80.64+0x300], R169 ;  /* 0x000300a9500079a6 */ /* 0x0021e4000c12f322 */
.L_x_13572:
[----:B------:R-:W-:Y:S05]  /*e140*/  BSYNC.RECONVERGENT B0 ;  /* 0x0000000000007941 */ /* 0x000fea0003800200 */
.L_x_13571:
        /* <DEDUP_REMOVED lines=10> */
.L_x_13574:
[----:B------:R-:W-:Y:S05]  /*e1f0*/  BSYNC.RECONVERGENT B0 ;  /* 0x0000000000007941 */ /* 0x000fea0003800200 */
.L_x_13573:
[----:B0-----:R0:W0:Y:S01]  /*e200*/  LDS R167, [R166+0x3580] ;  /* 0x00358000a6a77984 */ /* 0x0010220000000800 */
[----:B------:R-:W-:Y:S04]  /*e210*/  BSSY.RECONVERGENT B0, `(.L_x_13575) ;  /* 0x0000004000007945 */ /* 0x000fe80003800200 */
[----:B------:R-:W-:Y:S05]  /*e220*/  @!P2 BRA `(.L_x_13576) ;  /* 0x000000000008a947 */ /* 0x000fea0003800000 */
[----:B------:R1:W-:Y:S04]  /*e230*/  REDG.E.ADD.F32.FTZ.RN.STRONG.GPU desc[UR34][R76.64+0x400], R190 ;  /* 0x000400be4c0079a6 */ /* 0x0003e8000c12f322 */
[----:B0-----:R0:W-:Y:S02]  /*e240*/  REDG.E.ADD.F32.FTZ.RN.STRONG.GPU desc[UR34][R80.64+0x400], R167 ;  /* 0x000400a7500079a6 */ /* 0x0011e4000c12f322 */
.L_x_13576:
[----:B------:R-:W-:Y:S05]  /*e250*/  BSYNC.RECONVERGENT B0 ;  /* 0x0000000000007941 */ /* 0x000fea0003800200 */
.L_x_13575:
[----:B------:R-:W0:Y:S01]  /*e260*/  LDS R165, [R165+0x3600] ;  /* 0x00360000a5a57984 */ /* 0x000e220000000800 */
[----:B------:R-:W-:Y:S04]  /*e270*/  BSSY.RECONVERGENT B0, `(.L_x_13577) ;  /* 0x0000004000007945 */ /* 0x000fe80003800200 */
[----:B------:R-:W-:Y:S05]  /*e280*/  @!P3 BRA `(.L_x_13578) ;  /* 0x000000000008b947 */ /* 0x000fea0003800000 */
[----:B------:R1:W-:Y:S04]  /*e290*/  REDG.E.ADD.F32.FTZ.RN.STRONG.GPU desc[UR34][R76.64+0x480], R188 ;  /* 0x000480bc4c0079a6 */ /* 0x0003e8000c12f322 */
[----:B0-----:R0:W-:Y:S02]  /*e2a0*/  REDG.E.ADD.F32.FTZ.RN.STRONG.GPU desc[UR34][R80.64+0x480], R165 ;  /* 0x000480a5500079a6 */ /* 0x0011e4000c12f322 */
.L_x_13578:
[----:B------:R-:W-:Y:S05]  /*e2b0*/  BSYNC.RECONVERGENT B0 ;  /* 0x0000000000007941 */ /* 0x000fea0003800200 */
.L_x_13577:
[----:B0-----:R0:W0:Y:S01]  /*e2c0*/  LDS R165, [R164+0x3680] ;  /* 0x00368000a4a57984 */ /* 0x0010220000000800 */
[----:B------:R-:W-:Y:S04]  /*e2d0*/  BSSY.RECONVERGENT B0, `(.L_x_13579) ;  /* 0x0000004000007945 */ /* 0x000fe80003800200 */
[----:B------:R-:W-:Y:S05]  /*e2e0*/  @!P4 BRA `(.L_x_13580) ;  /* 0x000000000008c947 */ /* 0x000fea0003800000 */
[----:B------:R1:W-:Y:S04]  /*e2f0*/  REDG.E.ADD.F32.FTZ.RN.STRONG.GPU desc[UR34][R76.64+0x500], R186 ;  /* 0x000500ba4c0079a6 */ /* 0x0003e8000c12f322 */
[----:B0-----:R0:W-:Y:S02]  /*e300*/  REDG.E.ADD.F32.FTZ.RN.STRONG.GPU desc[UR34][R80.64+0x500], R165 ;  /* 0x000500a5500079a6 */ /* 0x0011e4000c12f322 */
.L_x_13580:
[----:B------:R-:W-:Y:S05]  /*e310*/  BSYNC.RECONVERGENT B0 ;  /* 0x0000000000007941 */ /* 0x000fea0003800200 */
.L_x_13579:
[----:B0-----:R0:W0:Y:S01]  /*e320*/  LDS R165, [R162+0x3700] ;  /* 0x00370000a2a57984 */ /* 0x0010220000000800 */
[----:B------:R-:W-:Y:S04]  /*e330*/  BSSY.RECONVERGENT B0, `(.L_x_13581) ;  /* 0x0000004000007945 */ /* 0x000fe80003800200 */
[----:B------:R-:W-:Y:S05]  /*e340*/  @!P5 BRA `(.L_x_13582) ;  /* 0x000000000008d947 */ /* 0x000fea0003800000 */
[----:B------:R1:W-:Y:S04]  /*e350*/  REDG.E.ADD.F32.FTZ.RN.STRONG.GPU desc[UR34][R76.64+0x580], R184 ;  /* 0x000580b84c0079a6 */ /* 0x0003e8000c12f322 */
[----:B0-----:R0:W-:Y:S02]  /*e360*/  REDG.E.ADD.F32.FTZ.RN.STRONG.GPU desc[UR34][R80.64+0x580], R165 ;  /* 0x000580a5500079a6 */ /* 0x0011e4000c12f322 */
.L_x_13582:
[----:B------:R-:W-:Y:S05]  /*e370*/  BSYNC.RECONVERGENT B0 ;  /* 0x0000000000007941 */ /* 0x000fea0003800200 */
.L_x_13581:
        /* <DEDUP_REMOVED lines=10> */
.L_x_13584:
[----:B------:R-:W-:Y:S05]  /*e420*/  BSYNC.RECONVERGENT B0 ;  /* 0x0000000000007941 */ /* 0x000fea0003800200 */
.L_x_13583:
[----:B------:R-:W0:Y:S01]  /*e430*/  LDS R153, [R153+0x3800] ;  /* 0x0038000099997984 */ /* 0x000e220000000800 */
[----:B------:R-:W-:Y:S04]  /*e440*/  BSSY.RECONVERGENT B0, `(.L_x_13585) ;  /* 0x0000004000007945 */ /* 0x000fe80003800200 */
[----:B------:R-:W-:Y:S05]  /*e450*/  @!P2 BRA `(.L_x_13586) ;  /* 0x000000000008a947 */ /* 0x000fea0003800000 */
[----:B------:R1:W-:Y:S04]  /*e460*/  REDG.E.ADD.F32.FTZ.RN.STRONG.GPU desc[UR34][R76.64+0x680], R176 ;  /* 0x000680b04c0079a6 */ /* 0x0003e8000c12f322 */
[----:B0-----:R0:W-:Y:S02]  /*e470*/  REDG.E.ADD.F32.FTZ.RN.STRONG.GPU desc[UR34][R80.64+0x680], R153 ;  /* 0x00068099500079a6 */ /* 0x0011e4000c12f322 */
.L_x_13586:
[----:B------:R-:W-:Y:S05]  /*e480*/  BSYNC.RECONVERGENT B0 ;  /* 0x0000000000007941 */ /* 0x000fea0003800200 */
.L_x_13585:
[----:B------:R-:W0:Y:S01]  /*e490*/  LDS R151, [R151+0x3880] ;  /* 0x0038800097977984 */ /* 0x000e220000000800 */
[----:B------:R-:W-:Y:S04]  /*e4a0*/  BSSY.RECONVERGENT B0, `(.L_x_13587) ;  /* 0x0000004000007945 */ /* 0x000fe80003800200 */
[----:B------:R-:W-:Y:S05]  /*e4b0*/  @!P3 BRA `(.L_x_13588) ;  /* 0x000000000008b947 */ /* 0x000fea0003800000 */
[----:B------:R1:W-:Y:S04]  /*e4c0*/  REDG.E.ADD.F32.FTZ.RN.STRONG.GPU desc[UR34][R76.64+0x700], R108 ;  /* 0x0007006c4c0079a6 */ /* 0x0003e8000c12f322 */
[----:B0-----:R0:W-:Y:S02]  /*e4d0*/  REDG.E.ADD.F32.FTZ.RN.STRONG.GPU desc[UR34][R80.64+0x700], R151 ;  /* 0x00070097500079a6 */ /* 0x0011e4000c12f322 */
.L_x_13588:
[----:B------:R-:W-:Y:S05]  /*e4e0*/  BSYNC.RECONVERGENT B0 ;  /* 0x0000000000007941 */ /* 0x000fea0003800200 */
.L_x_13587:
[----:B0-----:R0:W0:Y:S01]  /*e4f0*/  LDS R151, [R150+0x3900] ;  /* 0x0039000096977984 */ /* 0x0010220000000800 */
[----:B------:R-:W-:Y:S04]  /*e500*/  BSSY.RECONVERGENT B0, `(.L_x_13589) ;  /* 0x0000004000007945 */ /* 0x000fe80003800200 */
[----:B------:R-:W-:Y:S05]  /*e510*/  @!P4 BRA `(.L_x_13590) ;  /* 0x000000000008c947 */ /* 0x000fea0003800000 */
[----:B------:R1:W-:Y:S04]  /*e520*/  REDG.E.ADD.F32.FTZ.RN.STRONG.GPU desc[UR34][R76.64+0x780], R251 ;  /* 0x000780fb4c0079a6 */ /* 0x0003e8000c12f322 */
[----:B0-----:R0:W-:Y:S02]  /*e530*/  REDG.E.ADD.F32.FTZ.RN.STRONG.GPU desc[UR34][R80.64+0x780], R151 ;  /* 0x00078097500079a6 */ /* 0x0011e4000c12f322 */
.L_x_13590:
[----:B------:R-:W-:Y:S05]  /*e540*/  BSYNC.RECONVERGENT B0 ;  /* 0x0000000000007941 */ /* 0x000fea0003800200 */
.L_x_13589:
[----:B------:R-:W0:Y:S01]  /*e550*/  LDS R175, [R175+0x3980] ;  /* 0x00398000afaf7984 */ /* 0x000e220000000800 */
[----:B------:R-:W-:Y:S04]  /*e560*/  BSSY.RECONVERGENT B0, `(.L_x_13591) ;  /* 0x0000004000007945 */ /* 0x000fe80003800200 */
[----:B------:R-:W-:Y:S05]  /*e570*/  @!P5 BRA `(.L_x_13592) ;  /* 0x000000000008d947 */ /* 0x000fea0003800000 */
[----:B------:R1:W-:Y:S04]  /*e580*/  REDG.E.ADD.F32.FTZ.RN.STRONG.GPU desc[UR34][R76.64+0x800], R249 ;  /* 0x000800f94c0079a6 */ /* 0x0003e8000c12f322 */
[----:B0-----:R0:W-:Y:S02]  /*e590*/  REDG.E.ADD.F32.FTZ.RN.STRONG.GPU desc[UR34][R80.64+0x800], R175 ;  /* 0x000800af500079a6 */ /* 0x0011e4000c12f322 */
.L_x_13592:
[----:B------:R-:W-:Y:S05]  /*e5a0*/  BSYNC.RECONVERGENT B0 ;  /* 0x0000000000007941 */ /* 0x000fea0003800200 */
.L_x_13591:
        /* <DEDUP_REMOVED lines=10> */
.L_x_13594:
[----:B------:R-:W-:Y:S05]  /*e650*/  BSYNC.RECONVERGENT B0 ;  /* 0x0000000000007941 */ /* 0x000fea0003800200 */
.L_x_13593:
[----:B0-----:R0:W0:Y:S01]  /*e660*/  LDS R149, [R148+0x3a80] ;  /* 0x003a800094957984 */ /* 0x0010220000000800 */
[----:B------:R-:W-:Y:S04]  /*e670*/  BSSY.RECONVERGENT B0, `(.L_x_13595) ;  /* 0x0000004000007945 */ /* 0x000fe80003800200 */
[----:B------:R-:W-:Y:S05]  /*e680*/  @!P2 BRA `(.L_x_13596) ;  /* 0x000000000008a947 */ /* 0x000fea0003800000 */
[----:B------:R1:W-:Y:S04]  /*e690*/  REDG.E.ADD.F32.FTZ.RN.STRONG.GPU desc[UR34][R76.64+0x900], R245 ;  /* 0x000900f54c0079a6 */ /* 0x0003e8000c12f322 */
[----:B0-----:R0:W-:Y:S02]  /*e6a0*/  REDG.E.ADD.F32.FTZ.RN.STRONG.GPU desc[UR34][R80.64+0x900], R149 ;  /* 0x00090095500079a6 */ /* 0x0011e4000c12f322 */
.L_x_13596:
[----:B------:R-:W-:Y:S05]  /*e6b0*/  BSYNC.RECONVERGENT B0 ;  /* 0x0000000000007941 */ /* 0x000fea0003800200 */
.L_x_13595:
[----:B------:R-:W0:Y:S01]  /*e6c0*/  LDS R147, [R147+0x3b00] ;  /* 0x003b000093937984 */ /* 0x000e220000000800 */
[----:B------:R-:W-:Y:S04]  /*e6d0*/  BSSY.RECONVERGENT B0, `(.L_x_13597) ;  /* 0x0000004000007945 */ /* 0x000fe80003800200 */
[----:B------:R-:W-:Y:S05]  /*e6e0*/  @!P3 BRA `(.L_x_13598) ;  /* 0x000000000008b947 */ /* 0x000fea0003800000 */
[----:B------:R1:W-:Y:S04]  /*e6f0*/  REDG.E.ADD.F32.FTZ.RN.STRONG.GPU desc[UR34][R76.64+0x980], R243 ;  /* 0x000980f34c0079a6 */ /* 0x0003e8000c12f322 */
[----:B0-----:R0:W-:Y:S02]  /*e700*/  REDG.E.ADD.F32.FTZ.RN.STRONG.GPU desc[UR34][R80.64+0x980], R147 ;  /* 0x00098093500079a6 */ /* 0x0011e4000c12f322 */
.L_x_13598:
[----:B------:R-:W-:Y:S05]  /*e710*/  BSYNC.RECONVERGENT B0 ;  /* 0x0000000000007941 */ /* 0x000fea0003800200 */
.L_x_13597:
[----:B0-----:R0:W0:Y:S01]  /*e720*/  LDS R147, [R146+0x3b80] ;  /* 0x003b800092937984 */ /* 0x0010220000000800 */
[----:B------:R-:W-:Y:S04]  /*e730*/  BSSY.RECONVERGENT B0, `(.L_x_13599) ;  /* 0x0000004000007945 */ /* 0x000fe80003800200 */
[----:B------:R-:W-:Y:S05]  /*e740*/  @!P4 BRA `(.L_x_13600) ;  /* 0x000000000008c947 */ /* 0x000fea0003800000 */
[----:B------:R1:W-:Y:S04]  /*e750*/  REDG.E.ADD.F32.FTZ.RN.STRONG.GPU desc[UR34][R76.64+0xa00], R241 ;  /* 0x000a00f14c0079a6 */ /* 0x0003e8000c12f322 */
[----:B0-----:R0:W-:Y:S02]  /*e760*/  REDG.E.ADD.F32.FTZ.RN.STRONG.GPU desc[UR34][R80.64+0xa00], R147 ;  /* 0x000a0093500079a6 */ /* 0x0011e4000c12f322 */
.L_x_13600:
[----:B------:R-:W-:Y:S05]  /*e770*/  BSYNC.RECONVERGENT B0 ;  /* 0x0000000000007941 */ /* 0x000fea0003800200 */
.L_x_13599:
[----:B------:R-:W0:Y:S01]  /*e780*/  LDS R145, [R145+0x3c00] ;  /* 0x003c000091917984 */ /* 0x000e220000000800 */
[----:B------:R-:W-:Y:S04]  /*e790*/  BSSY.RECONVERGENT B0, `(.L_x_13601) ;  /* 0x0000004000007945 */ /* 0x000fe80003800200 */
[----:B------:R-:W-:Y:S05]  /*e7a0*/  @!P5 BRA `(.L_x_13602) ;  /* 0x000000000008d947 */ /* 0x000fea0003800000 */
[----:B------:R1:W-:Y:S04]  /*e7b0*/  REDG.E.ADD.F32.FTZ.RN.STRONG.GPU desc[UR34][R76.64+0xa80], R211 ;  /* 0x000a80d34c0079a6 */ /* 0x0003e8000c12f322 */
[----:B0-----:R0:W-:Y:S02]  /*e7c0*/  REDG.E.ADD.F32.FTZ.RN.STRONG.GPU desc[UR34][R80.64+0xa80], R145 ;  /* 0x000a8091500079a6 */ /* 0x0011e4000c12f322 */
.L_x_13602:
[----:B------:R-:W-:Y:S05]  /*e7d0*/  BSYNC.RECONVERGENT B0 ;  /* 0x0000000000007941 */ /* 0x000fea0003800200 */
.L_x_13601:
        /* <DEDUP_REMOVED lines=10> */
.L_x_13604:
[----:B------:R-:W-:Y:S05]  /*e880*/  BSYNC.RECONVERGENT B0 ;  /* 0x0000000000007941 */ /* 0x000fea0003800200 */
.L_x_13603:
[----:B------:R-:W0:Y:S01]  /*e890*/  LDS R143, [R143+0x3d00] ;  /* 0x003d00008f8f7984 */ /* 0x000e220000000800 */
[----:B------:R-:W-:Y:S04]  /*e8a0*/  BSSY.RECONVERGENT B0, `(.L_x_13605) ;  /* 0x0000004000007945 */ /* 0x000fe80003800200 */
[----:B------:R-:W-:Y:S05]  /*e8b0*/  @!P2 BRA `(.L_x_13606) ;  /* 0x000000000008a947 */ /* 0x000fea0003800000 */
[----:B------:R1:W-:Y:S04]  /*e8c0*/  REDG.E.ADD.F32.FTZ.RN.STRONG.GPU desc[UR34][R76.64+0xb80], R207 ;  /* 0x000b80cf4c0079a6 */ /* 0x0003e8000c12f322 */
[----:B0-----:R0:W-:Y:S02]  /*e8d0*/  REDG.E.ADD.F32.FTZ.RN.STRONG.GPU desc[UR34][R80.64+0xb80], R143 ;  /* 0x000b808f500079a6 */ /* 0x0011e4000c12f322 */
.L_x_13606:
[----:B------:R-:W-:Y:S05]  /*e8e0*/  BSYNC.RECONVERGENT B0 ;  /* 0x0000000000007941 */ /* 0x000fea0003800200 */
.L_x_13605:
[----:B0-----:R0:W0:Y:S01]  /*e8f0*/  LDS R143, [R142+0x3d80] ;  /* 0x003d80008e8f7984 */ /* 0x0010220000000800 */
[----:B------:R-:W-:Y:S04]  /*e900*/  BSSY.RECONVERGENT B0, `(.L_x_13607) ;  /* 0x0000004000007945 */ /* 0x000fe80003800200 */
[----:B------:R-:W-:Y:S05]  /*e910*/  @!P3 BRA `(.L_x_13608) ;  /* 0x000000000008b947 */ /* 0x000fea0003800000 */
[----:B------:R1:W-:Y:S04]  /*e920*/  REDG.E.ADD.F32.FTZ.RN.STRONG.GPU desc[UR34][R76.64+0xc00], R205 ;  /* 0x000c00cd4c0079a6 */ /* 0x0003e8000c12f322 */
[----:B0-----:R0:W-:Y:S02]  /*e930*/  REDG.E.ADD.F32.FTZ.RN.STRONG.GPU desc[UR34][R80.64+0xc00], R143 ;  /* 0x000c008f500079a6 */ /* 0x0011e4000c12f322 */
.L_x_13608:
[----:B------:R-:W-:Y:S05]  /*e940*/  BSYNC.RECONVERGENT B0 ;  /* 0x0000000000007941 */ /* 0x000fea0003800200 */
.L_x_13607:
[----:B------:R-:W0:Y:S01]  /*e950*/  LDS R141, [R141+0x3e00] ;  /* 0x003e00008d8d7984 */ /* 0x000e220000000800 */
[----:B------:R-:W-:Y:S04]  /*e960*/  BSSY.RECONVERGENT B0, `(.L_x_13609) ;  /* 0x0000004000007945 */ /* 0x000fe80003800200 */
[----:B------:R-:W-:Y:S05]  /*e970*/  @!P4 BRA `(.L_x_13610) ;  /* 0x000000000008c947 */ /* 0x000fea0003800000 */
[----:B------:R1:W-:Y:S04]  /*e980*/  REDG.E.ADD.F32.FTZ.RN.STRONG.GPU desc[UR34][R76.64+0xc80], R203 ;  /* 0x000c80cb4c0079a6 */ /* 0x0003e8000c12f322 */
[----:B0-----:R0:W-:Y:S02]  /*e990*/  REDG.E.ADD.F32.FTZ.RN.STRONG.GPU desc[UR34][R80.64+0xc80], R141 ;  /* 0x000c808d500079a6 */ /* 0x0011e4000c12f322 */
.L_x_13610:
[----:B------:R-:W-:Y:S05]  /*e9a0*/  BSYNC.RECONVERGENT B0 ;  /* 0x0000000000007941 */ /* 0x000fea0003800200 */
.L_x_13609:
[----:B0-----:R0:W0:Y:S01]  /*e9b0*/  LDS R141, [R140+0x3e80] ;  /* 0x003e80008c8d7984 */ /* 0x0010220000000800 */
[----:B------:R-:W-:Y:S04]  /*e9c0*/  BSSY.RECONVERGENT B0, `(.L_x_13611) ;  /* 0x0000004000007945 */ /* 0x000fe80003800200 */
[----:B------:R-:W-:Y:S05]  /*e9d0*/  @!P5 BRA `(.L_x_13612) ;  /* 0x000000000008d947 */ /* 0x000fea0003800000 */
[----:B------:R1:W-:Y:S04]  /*e9e0*/  REDG.E.ADD.F32.FTZ.RN.STRONG.GPU desc[UR34][R76.64+0xd00], R201 ;  /* 0x000d00c94c0079a6 */ /* 0x0003e8000c12f322 */
[----:B0-----:R0:W-:Y:S02]  /*e9f0*/  REDG.E.ADD.F32.FTZ.RN.STRONG.GPU desc[UR34][R80.64+0xd00], R141 ;  /* 0x000d008d500079a6 */ /* 0x0011e4000c12f322 */
.L_x_13612:
[----:B------:R-:W-:Y:S05]  /*ea00*/  BSYNC.RECONVERGENT B0 ;  /* 0x0000000000007941 */ /* 0x000fea0003800200 */
.L_x_13611:
        /* <DEDUP_REMOVED lines=10> */
.L_x_13614:
[----:B------:R-:W-:Y:S05]  /*eab0*/  BSYNC.RECONVERGENT B0 ;  /* 0x0000000000007941 */ /* 0x000fea0003800200 */
.L_x_13613:
[----:B0-----:R0:W0:Y:S01]  /*eac0*/  LDS R141, [R124+0x3f80] ;  /* 0x003f80007c8d7984 */ /* 0x0010220000000800 */
[----:B------:R-:W-:Y:S04]  /*ead0*/  BSSY.RECONVERGENT B0, `(.L_x_13615) ;  /* 0x0000004000007945 */ /* 0x000fe80003800200 */
[----:B------:R-:W-:Y:S05]  /*eae0*/  @!P2 BRA `(.L_x_13616) ;  /* 0x000000000008a947 */ /* 0x000fea0003800000 */
[----:B------:R1:W-:Y:S04]  /*eaf0*/  REDG.E.ADD.F32.FTZ.RN.STRONG.GPU desc[UR34][R76.64+0xe00], R197 ;  /* 0x000e00c54c0079a6 */ /* 0x0003e8000c12f322 */
[----:B0-----:R0:W-:Y:S02]  /*eb00*/  REDG.E.ADD.F32.FTZ.RN.STRONG.GPU desc[UR34][R80.64+0xe00], R141 ;  /* 0x000e008d500079a6 */ /* 0x0011e4000c12f322 */
.L_x_13616:
[----:B------:R-:W-:Y:S05]  /*eb10*/  BSYNC.RECONVERGENT B0 ;  /* 0x0000000000007941 */ /* 0x000fea0003800200 */
.L_x_13615:
[----:B0-----:R0:W0:Y:S01]  /*eb20*/  LDS R141, [R122+0x4000] ;  /* 0x004000007a8d7984 */ /* 0x0010220000000800 */
[----:B------:R-:W-:Y:S04]  /*eb30*/  BSSY.RECONVERGENT B0, `(.L_x_13617) ;  /* 0x0000004000007945 */ /* 0x000fe80003800200 */
[----:B------:R-:W-:Y:S05]  /*eb40*/  @!P3 BRA `(.L_x_13618) ;  /* 0x000000000008b947 */ /* 0x000fea0003800000 */
[----:B------:R1:W-:Y:S04]  /*eb50*/  REDG.E.ADD.F32.FTZ.RN.STRONG.GPU desc[UR34][R76.64+0xe80], R195 ;  /* 0x000e80c34c0079a6 */ /* 0x0003e8000c12f322 */
[----:B0-----:R0:W-:Y:S02]  /*eb60*/  REDG.E.ADD.F32.FTZ.RN.STRONG.GPU desc[UR34][R80.64+0xe80], R141 ;  /* 0x000e808d500079a6 */ /* 0x0011e4000c12f322 */
.L_x_13618:
[----:B------:R-:W-:Y:S05]  /*eb70*/  BSYNC.RECONVERGENT B0 ;  /* 0x0000000000007941 */ /* 0x000fea0003800200 */
.L_x_13617:
[----:B------:R-:W0:Y:S01]  /*eb80*/  LDS R121, [R121+0x4080] ;  /* 0x0040800079797984 */ /* 0x000e220000000800 */
[----:B------:R-:W-:Y:S04]  /*eb90*/  BSSY.RECONVERGENT B0, `(.L_x_13619) ;  /* 0x0000004000007945 */ /* 0x000fe80003800200 */
[----:B------:R-:W-:Y:S05]  /*eba0*/  @!P4 BRA `(.L_x_13620) ;  /* 0x000000000008c947 */ /* 0x000fea0003800000 */
[----:B------:R1:W-:Y:S04]  /*ebb0*/  REDG.E.ADD.F32.FTZ.RN.STRONG.GPU desc[UR34][R76.64+0xf00], R193 ;  /* 0x000f00c14c0079a6 */ /* 0x0003e8000c12f322 */
[----:B0-----:R0:W-:Y:S02]  /*ebc0*/  REDG.E.ADD.F32.FTZ.RN.STRONG.GPU desc[UR34][R80.64+0xf00], R121 ;  /* 0x000f0079500079a6 */ /* 0x0011e4000c12f322 */
.L_x_13620:
[----:B------:R-:W-:Y:S05]  /*ebd0*/  BSYNC.RECONVERGENT B0 ;  /* 0x0000000000007941 */ /* 0x000fea0003800200 */
.L_x_13619:
[----:B0-----:R0:W0:Y:S01]  /*ebe0*/  LDS R121, [R114+0x4100] ;  /* 0x0041000072797984 */ /* 0x0010220000000800 */
[----:B------:R-:W-:Y:S04]  /*ebf0*/  BSSY.RECONVERGENT B0, `(.L_x_13621) ;  /* 0x0000004000007945 */ /* 0x000fe80003800200 */
[----:B------:R-:W-:Y:S05]  /*ec00*/  @!P5 BRA `(.L_x_13622) ;  /* 0x000000000008d947 */ /* 0x000fea0003800000 */
[----:B------:R1:W-:Y:S04]  /*ec10*/  REDG.E.ADD.F32.FTZ.RN.STRONG.GPU desc[UR34][R76.64+0xf80], R177 ;  /* 0x000f80b14c0079a6 */ /* 0x0003e8000c12f322 */
[----:B0-----:R0:W-:Y:S02]  /*ec20*/  REDG.E.ADD.F32.FTZ.RN.STRONG.GPU desc[UR34][R80.64+0xf80], R121 ;  /* 0x000f8079500079a6 */ /* 0x0011e4000c12f322 */
.L_x_13622:
[----:B------:R-:W-:Y:S05]  /*ec30*/  BSYNC.RECONVERGENT B0 ;  /* 0x0000000000007941 */ /* 0x000fea0003800200 */
.L_x_13621:
[----:B-1-3--:R-:W1:Y:S01]  /*ec40*/  SHFL.DOWN PT, R76, R113, 0x1, 0x1f ;  /* 0x08201f00714c7f89 */ /* 0x00ae6200000e0000 */
[----:B------:R-:W-:Y:S01]  /*ec50*/  ISETP.GT.AND P2, PT, R213, 0x1e, PT ;  /* 0x0000001ed500780c */ /* 0x000fe20003f44270 */
[----:B------:R-:W-:Y:S01]  /*ec60*/  FFMA.FTZ R137, R136, R138, R137 ;  /* 0x0000008a88897223 */ /* 0x000fe20000010089 */
[----:B------:R-:W-:Y:S01]  /*ec70*/  FMUL.FTZ R115, R152, R115 ;  /* 0x0000007398737220 */ /* 0x000fe20000410000 */
[----:B------:R-:W3:Y:S01]  /*ec80*/  SHFL.DOWN PT, R77, R110, 0x1, 0x1f ;  /* 0x08201f006e4d7f89 */ /* 0x000ee200000e0000 */
[----:B------:R-:W-:Y:S01]  /*ec90*/  FMUL.FTZ R216, R119, R216 ;  /* 0x000000d877d87220 */ /* 0x000fe20000410000 */
[----:B------:R-:W-:Y:S01]  /*eca0*/  FFMA.FTZ R78, R26, R139, R137 ;  /* 0x0000008b1a4e7223 */ /* 0x000fe20000010089 */
[----:B------:R-:W-:Y:S01]  /*ecb0*/  FFMA.FTZ R115, R154, R161, R115 ;  /* 0x000000a19a737223 */ /* 0x000fe20000010073 */
[----:B------:R-:W-:Y:S01]  /*ecc0*/  FMUL.FTZ R220, R83, R220 ;  /* 0x000000dc53dc7220 */ /* 0x000fe20000410000 */
[----:B------:R-:W-:Y:S01]  /*ecd0*/  FFMA.FTZ R125, R125, R214, R216 ;  /* 0x000000d67d7d7223 */ /* 0x000fe200000100d8 */
[----:B------:R-:W-:Y:S01]  /*ece0*/  FADD.FTZ R57, R78, R57 ;  /* 0x000000394e397221 */ /* 0x000fe20000010000 */
[----:B------:R-:W-:Y:S01]  /*ecf0*/  ISETP.NE.AND P3, PT, R213, RZ, PT ;  /* 0x000000ffd500720c */ /* 0x000fe20003f65270 */
[----:B------:R-:W-:Y:S01]  /*ed00*/  FFMA.FTZ R218, R79, R218, R220 ;  /* 0x000000da4fda7223 */ /* 0x000fe200000100dc */
[----:B------:R-:W-:Y:S01]  /*ed10*/  FFMA.FTZ R78, R24, R115, R125 ;  /* 0x00000073184e7223 */ /* 0x000fe2000001007d */
[----:B------:R-:W-:Y:S01]  /*ed20*/  ISETP.NE.AND P4, PT, R117, RZ, PT ;  /* 0x000000ff7500720c */ /* 0x000fe20003f85270 */
[----:B------:R-:W-:Y:S01]  /*ed30*/  FMUL.FTZ R116, R185, R116 ;  /* 0x00000074b9747220 */ /* 0x000fe20000410000 */
[----:B------:R-:W-:Y:S01]  /*ed40*/  FMUL.FTZ R212, R127, R212 ;  /* 0x000000d47fd47220 */ /* 0x000fe20000410000 */
[----:B------:R-:W-:Y:S01]  /*ed50*/  FADD.FTZ R61, R78, R61 ;  /* 0x0000003d4e3d7221 */ /* 0x000fe20000010000 */
[----:B------:R-:W-:Y:S01]  /*ed60*/  FMUL.FTZ R79, R156, R118 ;  /* 0x000000769c4f7220 */ /* 0x000fe20000410000 */
[----:B------:R-:W-:Y:S01]  /*ed70*/  FMUL.FTZ R130, R130, R111 ;  /* 0x0000006f82827220 */ /* 0x000fe20000410000 */
[----:B------:R-:W-:Y:S01]  /*ed80*/  FMUL.FTZ R78, R189, R135 ;  /* 0x00000087bd4e7220 */ /* 0x000fe20000410000 */
        /* <DEDUP_REMOVED lines=8> */
[----:B------:R-:W1:Y:S01]  /*ee10*/  SHFL.DOWN PT, R76, R113, 0x2, 0x1f ;  /* 0x08401f00714c7f89 */ /* 0x000e6200000e0000 */
[----:B------:R-:W-:Y:S01]  /*ee20*/  ISETP.GT.AND P2, PT, R213, 0x1d, PT ;  /* 0x0000001dd500780c */ /* 0x000fe20003f44270 */
[----:B------:R-:W-:Y:S01]  /*ee30*/  FFMA.FTZ R134, R134, R109, R133 ;  /* 0x0000006d86867223 */ /* 0x000fe20000010085 */
[----:B------:R-:W-:Y:S01]  /*ee40*/  FFMA.FTZ R128, R27, R120, R128 ;  /* 0x000000781b807223 */ /* 0x000fe20000010080 */
[----:B------:R-:W3:Y:S01]  /*ee50*/  SHFL.DOWN PT, R77, R110, 0x2, 0x1f ;  /* 0x08401f006e4d7f89 */ /* 0x000ee200000e0000 */
[----:B------:R-:W-:Y:S01]  /*ee60*/  FFMA.FTZ R210, R23, R116, R210 ;  /* 0x0000007417d27223 */ /* 0x000fe200000100d2 */
[----:B------:R-:W-:Y:S01]  /*ee70*/  FFMA.FTZ R134, R21, R78, R134 ;  /* 0x0000004e15867223 */ /* 0x000fe20000010086 */
[----:B------:R-:W-:Y:S01]  /*ee80*/  BSSY.RECONVERGENT B0, `(.L_x_13623) ;  /* 0x000002f000007945 */ /* 0x000fe20003800200 */
[----:B------:R-:W-:Y:S01]  /*ee90*/  FADD.FTZ R37, R126, R37 ;  /* 0x000000257e257221 */ /* 0x000fe20000010000 */
[----:B------:R-:W-:Y:S01]  /*eea0*/  FFMA.FTZ R99, R44, R120, R99 ;  /* 0x000000782c637223 */ /* 0x000fe20000010063 */
[----:B------:R-:W-:Y:S01]  /*eeb0*/  FFMA.FTZ R58, R73, R139, R58 ;  /* 0x0000008b493a7223 */ /* 0x000fe2000001003a */
[----:B------:R-:W-:Y:S01]  /*eec0*/  FADD.FTZ R55, R128, R55 ;  /* 0x0000003780377221 */ /* 0x000fe20000010000 */
[----:B------:R-:W-:Y:S01]  /*eed0*/  FFMA.FTZ R56, R71, R115, R56 ;  /* 0x0000007347387223 */ /* 0x000fe20000010038 */
[----:B------:R-:W-:Y:S01]  /*eee0*/  FFMA.FTZ R95, R40, R116, R95 ;  /* 0x00000074285f7223 */ /* 0x000fe2000001005f */
[----:B------:R-:W-:Y:S01]  /*eef0*/  FFMA.FTZ R54, R69, R79, R54 ;  /* 0x0000004f45367223 */ /* 0x000fe20000010036 */
[----:B------:R-:W-:Y:S01]  /*ef00*/  FADD.FTZ R63, R210, R63 ;  /* 0x0000003fd23f7221 */ /* 0x000fe20000010000 */
[----:B------:R-:W-:Y:S01]  /*ef10*/  FFMA.FTZ R93, R38, R78, R93 ;  /* 0x0000004e265d7223 */ /* 0x000fe2000001005d */
[----:B------:R-:W-:Y:S01]  /*ef20*/  FADD.FTZ R67, R134, R67 ;  /* 0x0000004386437221 */ /* 0x000fe20000010000 */
[----:B-1----:R-:W-:Y:S01]  /*ef30*/  @!P2 FADD.FTZ R113, R113, R76 ;  /* 0x0000004c7171a221 */ /* 0x002fe20000010000 */
[----:B---3--:R-:W-:-:S04]  /*ef40*/  @!P2 FADD.FTZ R110, R110, R77 ;  /* 0x0000004d6e6ea221 */ /* 0x008fc80000010000 */
[----:B------:R-:W1:Y:S01]  /*ef50*/  SHFL.DOWN PT, R76, R113, 0x4, 0x1f ;  /* 0x08801f00714c7f89 */ /* 0x000e6200000e0000 */
[----:B------:R-:W-:-:S03]  /*ef60*/  ISETP.GT.AND P2, PT, R213, 0x1b, PT ;  /* 0x0000001bd500780c */ /* 0x000fc60003f44270 */
[----:B------:R-:W3:Y:S10]  /*ef70*/  SHFL.DOWN PT, R77, R110, 0x4, 0x1f ;  /* 0x08801f006e4d7f89 */ /* 0x000ef400000e0000 */
[----:B-1----:R-:W-:Y:S01]  /*ef80*/  @!P2 FADD.FTZ R113, R113, R76 ;  /* 0x0000004c7171a221 */ /* 0x002fe20000010000 */
[----:B---3--:R-:W-:-:S04]  /*ef90*/  @!P2 FADD.FTZ R110, R110, R77 ;  /* 0x0000004d6e6ea221 */ /* 0x008fc80000010000 */
[----:B------:R-:W1:Y:S01]  /*efa0*/  SHFL.DOWN PT, R76, R113, 0x8, 0x1f ;  /* 0x09001f00714c7f89 */ /* 0x000e6200000e0000 */
[----:B------:R-:W-:-:S03]  /*efb0*/  ISETP.GT.AND P2, PT, R213, 0x17, PT ;  /* 0x00000017d500780c */ /* 0x000fc60003f44270 */
[----:B------:R-:W3:Y:S10]  /*efc0*/  SHFL.DOWN PT, R77, R110, 0x8, 0x1f ;  /* 0x09001f006e4d7f89 */ /* 0x000ef400000e0000 */
[----:B-1----:R-:W-:Y:S01]  /*efd0*/  @!P2 FADD.FTZ R113, R113, R76 ;  /* 0x0000004c7171a221 */ /* 0x002fe20000010000 */
[----:B------:R-:W-:Y:S01]  /*efe0*/  FMUL.FTZ R76, R181, R163 ;  /* 0x000000a3b54c7220 */ /* 0x000fe20000410000 */
[----:B---3--:R-:W-:-:S03]  /*eff0*/  @!P2 FADD.FTZ R110, R110, R77 ;  /* 0x0000004d6e6ea221 */ /* 0x008fc60000010000 */
[----:B0-----:R-:W0:Y:S01]  /*f000*/  SHFL.DOWN PT, R80, R113, 0x10, 0x1f ;  /* 0x0a001f0071507f89 */ /* 0x001e2200000e0000 */
[----:B------:R-:W-:Y:S01]  /*f010*/  FFMA.FTZ R76, R183, R112, R76 ;  /* 0x00000070b74c7223 */ /* 0x000fe2000001004c */
[----:B------:R-:W-:Y:S02]  /*f020*/  ISETP.GT.AND P2, PT, R213, 0xf, PT ;  /* 0x0000000fd500780c */ /* 0x000fe40003f44270 */
[----:B------:R-:W1:Y:S01]  /*f030*/  SHFL.DOWN PT, R77, R110, 0x10, 0x1f ;  /* 0x0a001f006e4d7f89 */ /* 0x000e6200000e0000 */
[-C--:B------:R-:W-:Y:S01]  /*f040*/  FFMA.FTZ R97, R42, R76.reuse, R97 ;  /* 0x0000004c2a617223 */ /* 0x080fe20000010061 */
[----:B------:R-:W-:-:S04]  /*f050*/  FFMA.FTZ R218, R25, R76, R218 ;  /* 0x0000004c19da7223 */ /* 0x000fc800000100da */
[----:B------:R-:W-:Y:S01]  /*f060*/  FADD.FTZ R59, R218, R59 ;  /* 0x0000003bda3b7221 */ /* 0x000fe20000010000 */
[----:B0-----:R-:W-:Y:S01]  /*f070*/  FADD.FTZ R76, R113, R80 ;  /* 0x00000050714c7221 */ /* 0x001fe20000010000 */
[----:B------:R-:W-:Y:S01]  /*f080*/  FFMA.FTZ R80, R22, R79, R131 ;  /* 0x0000004f16507223 */ /* 0x000fe20000010083 */
[----:B-1----:R-:W-:-:S03]  /*f090*/  FADD.FTZ R77, R110, R77 ;  /* 0x0000004d6e4d7221 */ /* 0x002fc60000010000 */
[----:B------:R-:W-:Y:S02]  /*f0a0*/  FADD.FTZ R65, R80, R65 ;  /* 0x0000004150417221 */ /* 0x000fe40000010000 */
[----:B------:R0:W-:Y:S02]  /*f0b0*/  @!P3 STS.64 [UR16+0x4208], R76 ;  /* 0x0042084cff00b988 */ /* 0x0001e40008000a10 */
        /* <DEDUP_REMOVED lines=11> */
.L_x_13624:
[----:B------:R-:W-:Y:S05]  /*f170*/  BSYNC.RECONVERGENT B0 ;  /* 0x0000000000007941 */ /* 0x000fea0003800200 */
.L_x_13623:
[----:B------:R-:W-:-:S04]  /*f180*/  UIADD3 UR6, UPT, UPT, UR6, 0x1, URZ ;  /* 0x0000000106067890 */ /* 0x000fc8000fffe0ff */
[----:B------:R-:W-:-:S09]  /*f190*/  UISETP.GE.AND UP0, UPT, UR6, UR46, UPT ;  /* 0x0000002e0600728c */ /* 0x000fd2000bf06270 */
[----:B------:R-:W-:Y:S05]  /*f1a0*/  BRA.U !UP0, `(.L_x_13625) ;  /* 0xffffff59083c7547 */ /* 0x000fea000b83ffff */
.L_x_13545:
[----:B------:R-:W-:Y:S01]  /*f1b0*/  BAR.SYNC.DEFER_BLOCKING 0x0 ;  /* 0x0000000000007b1d */ /* 0x000fe20000010000 */
[----:B------:R-:W-:Y:S01]  /*f1c0*/  UIMAD UR10, UR24, -0x200, UR10 ;  /* 0xfffffe00180a78a4 */ /* 0x000fe2000f8e020a */
[----:B------:R-:W-:Y:S01]  /*f1d0*/  ISETP.NE.AND P6, PT, R117, RZ, PT ;  /* 0x000000ff7500720c */ /* 0x000fe20003fc5270 */
[----:B------:R-:W-:Y:S01]  /*f1e0*/  USHF.L.U32 UR6, UR24, 0x9, URZ ;  /* 0x0000000918067899 */ /* 0x000fe200080006ff */
[----:B------:R-:W-:Y:S01]  /*f1f0*/  LOP3.LUT R24, R3, 0x1f, RZ, 0xc0, !PT ;  /* 0x0000001f03187812 */ /* 0x000fe200078ec0ff */
[----:B------:R-:W-:-:S03]  /*f200*/  UIADD3 UR10, UPT, UPT, UR10, 0x200, URZ ;  /* 0x000002000a0a7890 */ /* 0x000fc6000fffe0ff */
[----:B------:R-:W1:Y:S01]  /*f210*/  S2UR UR17, SR_CTAID.X ;  /* 0x00000000001179c3 */ /* 0x000e620000002500 */
[----:B------:R-:W1:Y:S01]  /*f220*/  LDCU.64 UR14, c[0x0][0x4f8] ;  /* 0x00009f00ff0e77ac */ /* 0x000e620008000a00 */
[----:B------:R-:W-:Y:S01]  /*f230*/  SHF.L.U32 R3, R3, 0x4, RZ ;  /* 0x0000000403037819 */ /* 0x000fe200000006ff */
[----:B------:R-:W-:Y:S01]  /*f240*/  FADD.FTZ R2, R67, R2 ;  /* 0x0000000243027221 */ /* 0x000fe20000010000 */
[----:B------:R-:W-:Y:S01]  /*f250*/  MOV R30, UR10 ;  /* 0x0000000a001e7c02 */ /* 0x000fe20008000f00 */
[----:B------:R-:W3:Y:S01]  /*f260*/  LDCU.64 UR18, c[0x0][0x500] ;  /* 0x0000a000ff1277ac */ /* 0x000ee20008000a00 */
[----:B------:R-:W-:Y:S01]  /*f270*/  LOP3.LUT R21, R24, 0x3e00, R3, 0xf8, !PT ;  /* 0x00003e0018157812 */ /* 0x000fe200078ef803 */
[----:B------:R-:W-:Y:S01]  /*f280*/  FADD.FTZ R2, R2, R65 ;  /* 0x0000004102027221 */ /* 0x000fe20000010000 */
[----:B------:R-:W3:Y:S01]  /*f290*/  S2UR UR10, SR_CTAID.Y ;  /* 0x00000000000a79c3 */ /* 0x000ee20000002600 */
[----:B------:R-:W-:Y:S01]  /*f2a0*/  UIADD3 UR6, UPT, UPT, UR6, -0x200, URZ ;  /* 0xfffffe0006067890 */ /* 0x000fe2000fffe0ff */
[C---:B------:R-:W-:Y:S01]  /*f2b0*/  LOP3.LUT R89, R21.reuse, 0x20, RZ, 0xfc, !PT ;  /* 0x0000002015597812 */ /* 0x040fe200078efcff */
[----:B------:R-:W-:Y:S01]  /*f2c0*/  UMOV UR7, URZ ;  /* 0x000000ff00077c82 */ /* 0x000fe20008000000 */
[----:B------:R-:W5:Y:S01]  /*f2d0*/  LDCU.64 UR36, c[0x0][0x550] ;  /* 0x0000aa00ff2477ac */ /* 0x000f620008000a00 */
[C---:B------:R-:W-:Y:S01]  /*f2e0*/  LOP3.LUT R91, R21.reuse, 0x40, RZ, 0xfc, !PT ;  /* 0x00000040155b7812 */ /* 0x040fe200078efcff */
[----:B------:R-:W-:Y:S01]  /*f2f0*/  FADD.FTZ R2, R2, R63 ;  /* 0x0000003f02027221 */ /* 0x000fe20000010000 */
[C---:B------:R-:W-:Y:S01]  /*f300*/  LOP3.LUT R109, R21.reuse, 0x160, RZ, 0xfc, !PT ;  /* 0x00000160156d7812 */ /* 0x040fe200078efcff */
[----:B------:R0:W-:Y:S01]  /*f310*/  STS [R20], R93 ;  /* 0x0000005d14007388 */ /* 0x0001e20000000800 */
[C---:B------:R-:W-:Y:S01]  /*f320*/  LOP3.LUT R111, R21.reuse, 0x180, RZ, 0xfc, !PT ;  /* 0x00000180156f7812 */ /* 0x040fe200078efcff */
[----:B------:R-:W-:Y:S01]  /*f330*/  FADD.FTZ R2, R2, R61 ;  /* 0x0000003d02027221 */ /* 0x000fe20000010000 */
[C---:B------:R-:W-:Y:S01]  /*f340*/  LOP3.LUT R113, R21.reuse, 0x1a0, RZ, 0xfc, !PT ;  /* 0x000001a015717812 */ /* 0x040fe200078efcff */
[----:B------:R-:W-:Y:S01]  /*f350*/  STS [R20+0x4], R54 ;  /* 0x0000043614007388 */ /* 0x000fe20000000800 */
[C---:B------:R-:W-:Y:S01]  /*f360*/  LOP3.LUT R115, R21.reuse, 0x1c0, RZ, 0xfc, !PT ;  /* 0x000001c015737812 */ /* 0x040fe200078efcff */
[----:B-1----:R-:W-:Y:S01]  /*f370*/  UIMAD.WIDE.U32 UR12, UR17, UR14, UR6 ;  /* 0x0000000e110c72a5 */ /* 0x002fe2000f8e0006 */
[C---:B------:R-:W-:Y:S01]  /*f380*/  LOP3.LUT R117, R21.reuse, 0x1e0, RZ, 0xfc, !PT ;  /* 0x000001e015757812 */ /* 0x040fe200078efcff */
[----:B------:R1:W-:Y:S01]  /*f390*/  STS [R20+0x8], R95 ;  /* 0x0000085f14007388 */ /* 0x0003e20000000800 */
[----:B------:R-:W-:Y:S01]  /*f3a0*/  FADD.FTZ R2, R2, R59 ;  /* 0x0000003b02027221 */ /* 0x000fe20000010000 */
[----:B------:R-:W-:Y:S01]  /*f3b0*/  UIMAD UR13, UR17, UR15, UR13 ;  /* 0x0000000f110d72a4 */ /* 0x000fe2000f8e020d */
[----:B0-----:R-:W-:Y:S01]  /*f3c0*/  LOP3.LUT R93, R21, 0x60, RZ, 0xfc, !PT ;  /* 0x00000060155d7812 */ /* 0x001fe200078efcff */
[----:B------:R-:W-:Y:S01]  /*f3d0*/  STS [R20+0xc], R56 ;  /* 0x00000c3814007388 */ /* 0x000fe20000000800 */
[----:B------:R-:W-:Y:S01]  /*f3e0*/  FADD.FTZ R2, R2, R57 ;  /* 0x0000003902027221 */ /* 0x000fe20000010000 */
[----:B------:R-:W-:-:S02]  /*f3f0*/  UIADD3 UR33, UP0, UPT, UR33, -0x1000, URZ ;  /* 0xfffff00021217890 */ /* 0x000fc4000ff1e0ff */
[----:B------:R0:W-:Y:S01]  /*f400*/  STS [R20+0x10], R97 ;  /* 0x0000106114007388 */ /* 0x0001e20000000800 */
[----:B---3--:R-:W-:Y:S01]  /*f410*/  UIMAD UR14, UR10, UR19, URZ ;  /* 0x000000130a0e72a4 */ /* 0x008fe2000f8e02ff */
[C---:B-1----:R-:W-:Y:S01]  /*f420*/  LOP3.LUT R95, R21.reuse, 0x80, RZ, 0xfc, !PT ;  /* 0x00000080155f7812 */ /* 0x042fe200078efcff */
[----:B------:R-:W-:Y:S01]  /*f430*/  UIMAD.WIDE.U32 UR12, UR10, UR18, UR12 ;  /* 0x000000120a0c72a5 */ /* 0x000fe2000f8e000c */
[----:B------:R-:W-:Y:S01]  /*f440*/  STS [R20+0x14], R58 ;  /* 0x0000143a14007388 */ /* 0x000fe20000000800 */
[----:B------:R-:W-:Y:S01]  /*f450*/  FADD.FTZ R2, R2, R55 ;  /* 0x0000003702027221 */ /* 0x000fe20000010000 */
[----:B------:R-:W-:Y:S01]  /*f460*/  UIADD3.X UR30, UPT, UPT, UR30, -0x1, URZ, UP0, !UPT ;  /* 0xffffffff1e1e7890 */ /* 0x000fe200087fe4ff */
[----:B------:R-:W-:Y:S01]  /*f470*/  MOV R28, UR14 ;  /* 0x0000000e001c7c02 */ /* 0x000fe20008000f00 */
[----:B------:R1:W-:Y:S01]  /*f480*/  STS [R20+0x18], R99 ;  /* 0x0000186314007388 */ /* 0x0003e20000000800 */
[C---:B------:R-:W-:Y:S01]  /*f490*/  IADD3 R3, P4, PT, R21.reuse, UR12, RZ ;  /* 0x0000000c15037c10 */ /* 0x040fe2000ff9e0ff */
[----:B------:R-:W-:Y:S01]  /*f4a0*/  FADD.FTZ R2, R2, R53 ;  /* 0x0000003502027221 */ /* 0x000fe20000010000 */
[----:B0-----:R-:W-:Y:S01]  /*f4b0*/  LOP3.LUT R97, R21, 0xa0, RZ, 0xfc, !PT ;  /* 0x000000a015617812 */ /* 0x001fe200078efcff */
[----:B------:R-:W-:Y:S01]  /*f4c0*/  STS [R20+0x1c], R60 ;  /* 0x00001c3c14007388 */ /* 0x000fe20000000800 */
[----:B------:R-:W-:Y:S01]  /*f4d0*/  IADD3.X R28, PT, PT, R28, UR13, RZ, P4, !PT ;  /* 0x0000000d1c1c7c10 */ /* 0x000fe2000a7fe4ff */
[----:B------:R-:W0:Y:S01]  /*f4e0*/  LDCU.64 UR12, c[0x0][0x518] ;  /* 0x0000a300ff0c77ac */ /* 0x000e220008000a00 */
[----:B-----5:R-:W-:Y:S01]  /*f4f0*/  LEA R22, P4, R3, UR36, 0x2 ;  /* 0x0000002403167c11 */ /* 0x020fe2000f8810ff */
[----:B------:R3:W-:Y:S01]  /*f500*/  STS [R20+0x20], R101 ;  /* 0x0000206514007388 */ /* 0x0007e20000000800 */
[----:B-1----:R-:W-:Y:S01]  /*f510*/  LOP3.LUT R99, R21, 0xc0, RZ, 0xfc, !PT ;  /* 0x000000c015637812 */ /* 0x002fe200078efcff */
[----:B------:R-:W1:Y:S02]  /*f520*/  LDCU.64 UR14, c[0x0][0x520] ;  /* 0x0000a400ff0e77ac */ /* 0x000e640008000a00 */
[----:B------:R-:W-:Y:S01]  /*f530*/  STS [R20+0x24], R62 ;  /* 0x0000243e14007388 */ /* 0x000fe20000000800 */
[----:B------:R-:W-:Y:S01]  /*f540*/  LEA.HI.X R23, R3, UR37, R28, 0x2, P4 ;  /* 0x0000002503177c11 */ /* 0x000fe2000a0f141c */
[----:B------:R-:W-:-:S02]  /*f550*/  UISETP.GT.AND UP0, UPT, UR24, 0x1, UPT ;  /* 0x000000011800788c */ /* 0x000fc4000bf04270 */
[----:B------:R5:W-:Y:S01]  /*f560*/  STS [R20+0x28], R103 ;  /* 0x0000286714007388 */ /* 0x000be20000000800 */
[----:B------:R-:W-:Y:S01]  /*f570*/  UIADD3 UR31, UP1, UPT, UR31, -0x1000, URZ ;  /* 0xfffff0001f1f7890 */ /* 0x000fe2000ff3e0ff */
[C---:B---3--:R-:W-:Y:S01]  /*f580*/  LOP3.LUT R101, R21.reuse, 0xe0, RZ, 0xfc, !PT ;  /* 0x000000e015657812 */ /* 0x048fe200078efcff */
[----:B------:R-:W-:Y:S01]  /*f590*/  UIADD3 UR11, UP2, UPT, UR11, -0x800, URZ ;  /* 0xfffff8000b0b7890 */ /* 0x000fe2000ff5e0ff */
[----:B------:R-:W-:Y:S01]  /*f5a0*/  STS [R20+0x2c], R64 ;  /* 0x00002c4014007388 */ /* 0x000fe20000000800 */
[----:B------:R-:W-:Y:S02]  /*f5b0*/  UIADD3 UR26, UP3, UPT, UR26, -0x800, URZ ;  /* 0xfffff8001a1a7890 */ /* 0x000fe4000ff7e0ff */
[----:B------:R-:W-:Y:S01]  /*f5c0*/  UIADD3 UR28, UP4, UPT, UR28, -0x800, URZ ;  /* 0xfffff8001c1c7890 */ /* 0x000fe2000ff9e0ff */
[----:B------:R3:W-:Y:S01]  /*f5d0*/  STS [R20+0x30], R105 ;  /* 0x0000306914007388 */ /* 0x0007e20000000800 */
[----:B0-----:R-:W-:Y:S01]  /*f5e0*/  UIMAD.WIDE.U32 UR6, UR17, UR12, UR6 ;  /* 0x0000000c110672a5 */ /* 0x001fe2000f8e0006 */
[C---:B-----5:R-:W-:Y:S01]  /*f5f0*/  LOP3.LUT R103, R21.reuse, 0x100, RZ, 0xfc, !PT ;  /* 0x0000010015677812 */ /* 0x060fe200078efcff */
[----:B------:R-:W-:Y:S01]  /*f600*/  UIADD3.X UR32, UPT, UPT, UR32, -0x1, URZ, UP1, !UPT ;  /* 0xffffffff20207890 */ /* 0x000fe20008ffe4ff */
[----:B------:R-:W-:Y:S01]  /*f610*/  STS [R20+0x34], R66 ;  /* 0x0000344214007388 */ /* 0x000fe20000000800 */
[----:B------:R-:W-:Y:S01]  /*f620*/  UIMAD UR7, UR17, UR13, UR7 ;  /* 0x0000000d110772a4 */ /* 0x000fe2000f8e0207 */
[----:B------:R-:W0:Y:S02]  /*f630*/  LDCU.64 UR12, c[0x0][0x560] ;  /* 0x0000ac00ff0c77ac */ /* 0x000e240008000a00 */
[----:B------:R5:W-:Y:S01]  /*f640*/  STS [R20+0x38], R107 ;  /* 0x0000386b14007388 */ /* 0x000be20000000800 */
[----:B---3--:R-:W-:Y:S01]  /*f650*/  LOP3.LUT R105, R21, 0x120, RZ, 0xfc, !PT ;  /* 0x0000012015697812 */ /* 0x008fe200078efcff */
[----:B-1----:R-:W-:-:S02]  /*f660*/  UIMAD.WIDE.U32 UR6, UR10, UR14, UR6 ;  /* 0x0000000e0a0672a5 */ /* 0x002fc4000f8e0006 */
[----:B------:R-:W-:Y:S01]  /*f670*/  STS [R20+0x3c], R68 ;  /* 0x00003c4414007388 */ /* 0x000fe20000000800 */
[----:B------:R-:W-:-:S03]  /*f680*/  NOP ;  /* 0x0000000000007918 */ /* 0x000fc60000000000 */
[----:B------:R-:W-:Y:S01]  /*f690*/  LDS R25, [R4] ;  /* 0x0000000004197984 */ /* 0x000fe20000000800 */
[----:B-----5:R-:W-:Y:S01]  /*f6a0*/  LOP3.LUT R107, R21, 0x140, RZ, 0xfc, !PT ;  /* 0x00000140156b7812 */ /* 0x020fe200078efcff */
[----:B------:R-:W-:Y:S02]  /*f6b0*/  UIMAD UR7, UR10, UR15, UR7 ;  /* 0x0000000f0a0772a4 */ /* 0x000fe4000f8e0207 */
[----:B------:R-:W-:Y:S01]  /*f6c0*/  LDS R27, [R5+0x80] ;  /* 0x00008000051b7984 */ /* 0x000fe20000000800 */
[----:B------:R-:W-:Y:S02]  /*f6d0*/  UIADD3.X UR25, UPT, UPT, UR25, -0x1, URZ, UP2, !UPT ;  /* 0xffffffff19197890 */ /* 0x000fe400097fe4ff */
[----:B------:R-:W-:Y:S01]  /*f6e0*/  UIADD3.X UR27, UPT, UPT, UR27, -0x1, URZ, UP3, !UPT ;  /* 0xffffffff1b1b7890 */ /* 0x000fe20009ffe4ff */
[----:B------:R-:W-:Y:S01]  /*f6f0*/  LDS R29, [R6+0x100] ;  /* 0x00010000061d7984 */ /* 0x000fe20000000800 */
[----:B------:R-:W-:-:S03]  /*f700*/  UIADD3.X UR29, UPT, UPT, UR29, -0x1, URZ, UP4, !UPT ;  /* 0xffffffff1d1d7890 */ /* 0x000fc6000a7fe4ff */
        /* <DEDUP_REMOVED lines=43> */
[----:B------:R-:W-:Y:S01]  /*f9c0*/  IADD3 R3, P0, PT, R21, UR6, RZ ;  /* 0x0000000615037c10 */ /* 0x000fe2000ff1e0ff */
[----:B------:R-:W-:Y:S02]  /*f9d0*/  UIADD3 UR6, UPT, UPT, UR24, -0x1, URZ ;  /* 0xffffffff18067890 */ /* 0x000fe4000fffe0ff */
[----:B------:R-:W-:Y:S04]  /*f9e0*/  @!P1 STG.E desc[UR34][R22.64+0x580], R79 ;  /* 0x0005804f16009986 */ /* 0x000fe8000c101922 */
[----:B------:R-:W-:Y:S01]  /*f9f0*/  @!P2 STG.E desc[UR34][R22.64+0x600], R81 ;  /* 0x000600511600a986 */ /* 0x000fe2000c101922 */
[----:B------:R-:W-:-:S03]  /*fa00*/  UMOV UR24, UR6 ;  /* 0x0000000600187c82 */ /* 0x000fc60008000000 */
        /* <DEDUP_REMOVED lines=24> */
[----:B-1----:R-:W-:Y:S01]  /*fb90*/  FADD.FTZ R4, R2, R51 ;  /* 0x0000003302047221 */ /* 0x002fe20000010000 */
[----:B0-----:R-:W-:-:S02]  /*fba0*/  LEA R2, P3, R3, UR12, 0x2 ;  /* 0x0000000c03027c11 */ /* 0x001fc4000f8610ff */
[----:B------:R-:W-:Y:S01]  /*fbb0*/  LDS R7, [R7+0x180] ;  /* 0x0001800007077984 */ /* 0x000fe20000000800 */
[----:B------:R-:W-:-:S03]  /*fbc0*/  FADD.FTZ R4, R4, R49 ;  /* 0x0000003104047221 */ /* 0x000fc60000010000 */
[----:B------:R0:W-:Y:S01]  /*fbd0*/  LDS R27, [R8+0x200] ;  /* 0x00020000081b7984 */ /* 0x0001e20000000800 */
[----:B------:R-:W-:-:S03]  /*fbe0*/  FADD.FTZ R4, R4, R47 ;  /* 0x0000002f04047221 */ /* 0x000fc60000010000 */
[----:B------:R-:W-:Y:S01]  /*fbf0*/  LDS R9, [R9+0x280] ;  /* 0x0002800009097984 */ /* 0x000fe20000000800 */
[----:B------:R-:W-:-:S03]  /*fc00*/  FADD.FTZ R4, R4, R45 ;  /* 0x0000002d04047221 */ /* 0x000fc60000010000 */
[----:B------:R-:W-:Y:S01]  /*fc10*/  LDS R29, [R10+0x300] ;  /* 0x000300000a1d7984 */ /* 0x000fe20000000800 */
[----:B0-----:R-:W-:Y:S01]  /*fc20*/  IADD3.X R8, PT, PT, RZ, UR7, RZ, P0, !PT ;  /* 0x00000007ff087c10 */ /* 0x001fe200087fe4ff */
[----:B------:R-:W-:Y:S02]  /*fc30*/  FADD.FTZ R4, R4, R43 ;  /* 0x0000002b04047221 */ /* 0x000fe40000010000 */
[----:B------:R-:W-:Y:S01]  /*fc40*/  LDS R11, [R11+0x380] ;  /* 0x000380000b0b7984 */ /* 0x000fe20000000800 */
[----:B------:R-:W-:Y:S01]  /*fc50*/  LEA.HI.X R3, R3, UR13, R8, 0x2, P3 ;  /* 0x0000000d03037c11 */ /* 0x000fe200098f1408 */
        /* <DEDUP_REMOVED lines=47> */
.L_x_13543:
[----:B------:R-:W0:Y:S01]  /*ff50*/  LDCU.64 UR6, c[0x0][0x548] ;  /* 0x0000a900ff0677ac */ /* 0x000e220008000a00 */
[----:B------:R-:W1:Y:S01]  /*ff60*/  S2R R10, SR_TID.X ;  /* 0x00000000000a7919 */ /* 0x000e620000002100 */
[----:B------:R-:W3:Y:S01]  /*ff70*/  LDCU UR11, c[0x0][0x38c] ;  /* 0x00007180ff0b77ac */ /* 0x000ee20008000800 */
[----:B------:R-:W1:Y:S01]  /*ff80*/  LDCU.64 UR8, c[0x0][0x568] ;  /* 0x0000ad00ff0877ac */ /* 0x000e620008000a00 */
[----:B0-----:R-:W-:-:S04]  /*ff90*/  UISETP.NE.U32.AND UP0, UPT, UR6, URZ, UPT ;  /* 0x000000ff0600728c */ /* 0x001fc8000bf05070 */
[----:B------:R-:W-:-:S09]  /*ffa0*/  UISETP.NE.AND.EX UP0, UPT, UR7, URZ, UPT, UP0 ;  /* 0x000000ff0700728c */ /* 0x000fd2000bf05300 */
[----:B---3--:R-:W-:Y:S05]  /*ffb0*/  BRA.U !UP0, `(.L_x_13627) ;  /* 0x00000001086c7547 */ /* 0x008fea000b800000 */
[----:B------:R-:W0:Y:S01]  /*ffc0*/  SHFL.DOWN P0, R3, R0, 0x1, 0x1f ;  /* 0x08201f0000037f89 */ /* 0x000e220000000000 */
[----:B------:R-:W-:Y:S01]  /*ffd0*/  BSSY.RECONVERGENT B0, `(.L_x_13627) ;  /* 0x0000019000007945 */ /* 0x000fe20003800200 */
[----:B------:R-:W3:Y:S01]  /*ffe0*/  S2R R7, SR_LANEID ;  /* 0x0000000000077919 */ /* 0x000ee20000000000 */
[----:B------:R-:W5:Y:S01]  /*fff0*/  S2R R8, SR_TID.X ;  /* 0x0000000000087919 */ /* 0x000f620000002100 */
[----:B0-----:R-:W-:-:S05]  /*10000*/  @P0 FADD R3, R3, R0 ;  /* 0x0000000003030221 */ /* 0x001fca0000000000 */
[----:B------:R-:W0:Y:S01]  /*10010*/  SHFL.DOWN P0, R4, R3, 0x2, 0x1f ;  /* 0x08401f0003047f89 */ /* 0x000e220000000000 */
[----:B---3--:R-:W-:-:S13]  /*10020*/  ISETP.NE.AND P1, PT, R7, RZ, PT ;  /* 0x000000ff0700720c */ /* 0x008fda0003f25270 */
[----:B------:R-:W3:Y:S01]  /*10030*/  @!P1 S2R R9, SR_CgaCtaId ;  /* 0x0000000000099919 */ /* 0x000ee20000008800 */
[----:B------:R-:W-:Y:S01]  /*10040*/  @!P1 MOV R0, 0x400 ;  /* 0x0000040000009802 */ /* 0x000fe20000000f00 */
[----:B0-----:R-:W-:-:S05]  /*10050*/  @P0 FADD R4, R3, R4 ;  /* 0x0000000403040221 */ /* 0x001fca0000000000 */
[----:B------:R-:W0:Y:S01]  /*10060*/  SHFL.DOWN P0, R5, R4, 0x4, 0x1f ;  /* 0x08801f0004057f89 */ /* 0x000e220000000000 */
[----:B---3--:R-:W-:Y:S01]  /*10070*/  @!P1 LEA R0, R9, R0, 0x18 ;  /* 0x0000000009009211 */ /* 0x008fe200078ec0ff */
        /* <DEDUP_REMOVED lines=14> */
.L_x_13628:
[----:B-1----:R-:W-:Y:S05]  /*10160*/  BSYNC.RECONVERGENT B0 ;  /* 0x0000000000007941 */ /* 0x002fea0003800200 */
.L_x_13627:
[----:B-1----:R-:W-:Y:S01]  /*10170*/  UISETP.NE.U32.AND UP0, UPT, UR8, URZ, UPT ;  /* 0x000000ff0800728c */ /* 0x002fe2000bf05070 */
[----:B------:R-:W-:-:S03]  /*10180*/  ISETP.GE.AND P0, PT, R10, UR11, PT ;  /* 0x0000000b0a007c0c */ /* 0x000fc6000bf06270 */
[----:B------:R-:W-:-:S09]  /*10190*/  UISETP.NE.AND.EX UP0, UPT, UR9, URZ, UPT, UP0 ;  /* 0x000000ff0900728c */ /* 0x000fd2000bf05300 */
[----:B------:R-:W-:Y:S05]  /*101a0*/  BRA.U !UP0, `(.L_x_13629) ;  /* 0x0000000108707547 */ /* 0x000fea000b800000 */
[----:B------:R-:W-:Y:S06]  /*101b0*/  BAR.SYNC.DEFER_BLOCKING 0x0 ;  /* 0x0000000000007b1d */ /* 0x000fec0000010000 */
[----:B------:R-:W-:Y:S01]  /*101c0*/  BSSY.RECONVERGENT B0, `(.L_x_13629) ;  /* 0x000001a000007945 */ /* 0x000fe20003800200 */
[----:B------:R-:W1:Y:S01]  /*101d0*/  SHFL.DOWN P1, R3, R2, 0x1, 0x1f ;  /* 0x08201f0002037f89 */ /* 0x000e620000020000 */
[----:B------:R-:W5:Y:S01]  /*101e0*/  S2R R6, SR_LANEID ;  /* 0x0000000000067919 */ /* 0x000f620000000000 */
[----:B-1----:R-:W-:-:S05]  /*101f0*/  @P1 FADD R3, R3, R2 ;  /* 0x0000000203031221 */ /* 0x002fca0000000000 */
[----:B0-----:R-:W0:Y:S01]  /*10200*/  SHFL.DOWN P1, R0, R3, 0x2, 0x1f ;  /* 0x08401f0003007f89 */ /* 0x001e220000020000 */
[----:B-----5:R-:W-:Y:S02]  /*10210*/  ISETP.NE.AND P2, PT, R6, RZ, PT ;  /* 0x000000ff0600720c */ /* 0x020fe40003f45270 */
[----:B------:R-:W1:Y:S11]  /*10220*/  S2R R6, SR_TID.X ;  /* 0x0000000000067919 */ /* 0x000e760000002100 */
[----:B------:R-:W5:Y:S01]  /*10230*/  @!P2 S2R R9, SR_CgaCtaId ;  /* 0x000000000009a919 */ /* 0x000f620000008800 */
[----:B------:R-:W-:Y:S01]  /*10240*/  @!P2 MOV R2, 0x400 ;  /* 0x000004000002a802 */ /* 0x000fe20000000f00 */
[----:B0-----:R-:W-:-:S05]  /*10250*/  @P1 FADD R0, R3, R0 ;  /* 0x0000000003001221 */ /* 0x001fca0000000000 */
[----:B---3--:R-:W0:Y:S01]  /*10260*/  SHFL.DOWN P1, R5, R0, 0x4, 0x1f ;  /* 0x08801f0000057f89 */ /* 0x008e220000020000 */
[----:B-----5:R-:W-:Y:S01]  /*10270*/  @!P2 LEA R2, R9, R2, 0x18 ;  /* 0x000000020902a211 */ /* 0x020fe200078ec0ff */
        /* <DEDUP_REMOVED lines=14> */
.L_x_13630:
[----:B------:R-:W-:Y:S05]  /*10360*/  BSYNC.RECONVERGENT B0 ;  /* 0x0000000000007941 */ /* 0x000fea0003800200 */
.L_x_13629:
[----:B------:R-:W-:Y:S05]  /*10370*/  @P0 EXIT ;  /* 0x000000000000094d */ /* 0x000fea0003800000 */
[----:B------:R-:W5:Y:S01]  /*10380*/  S2UR UR8, SR_CgaCtaId ;  /* 0x00000000000879c3 */ /* 0x000f620000008800 */
[----:B------:R-:W2:Y:S01]  /*10390*/  LDCU.64 UR6, c[0x0][0x4a8] ;  /* 0x00009500ff0677ac */ /* 0x000ea20008000a00 */
[----:B01-3--:R-:W-:Y:S01]  /*103a0*/  MOV R7, R10 ;  /* 0x0000000a00077202 */ /* 0x00bfe20000000f00 */
[----:B------:R-:W0:Y:S01]  /*103b0*/  LDCU UR9, c[0x0][0x360] ;  /* 0x00006c00ff0977ac */ /* 0x000e220008000800 */
[----:B------:R-:W1:Y:S01]  /*103c0*/  LDCU.64 UR12, c[0x0][0x4b0] ;  /* 0x00009600ff0c77ac */ /* 0x000e620008000a00 */
[----:B------:R-:W3:Y:S01]  /*103d0*/  LDCU.64 UR14, c[0x0][0x530] ;  /* 0x0000a600ff0e77ac */ /* 0x000ee20008000a00 */
[----:B--2---:R-:W-:-:S03]  /*103e0*/  UIMAD.WIDE.U32 UR4, UR10, UR6, URZ ;  /* 0x000000060a0472a5 */ /* 0x004fc6000f8e00ff */
[----:B------:R-:W-:Y:S01]  /*103f0*/  UMOV UR6, 0x400 ;  /* 0x0000040000067882 */ /* 0x000fe20000000000 */
[----:B------:R-:W-:Y:S02]  /*10400*/  UIMAD UR10, UR10, UR7, UR5 ;  /* 0x000000070a0a72a4 */ /* 0x000fe4000f8e0205 */
[----:B01-3-5:R-:W-:-:S12]  /*10410*/  ULEA UR6, UR8, UR6, 0x18 ;  /* 0x0000000608067291 */ /* 0x02bfd8000f8ec0ff */
.L_x_13631:
        /* <DEDUP_REMOVED lines=19> */
.L_x_13632:
        /* <DEDUP_REMOVED lines=11> */
.L_x_18733:


//--------------------- .text._Z25selective_scan_bwd_kernelI32Selective_Scan_bwd_kernel_traitsILi32ELi16ELb0ELb1ELb1ELb1ELb0EfN3c107complexIfEEEEv12SSMParamsBwd --------------------------
	.section	.text._Z25selective_scan_bwd_kernelI32Selective_Scan_bwd_kernel_traitsILi32ELi16ELb0ELb1ELb1ELb1ELb0EfN3c107complexIfEEEEv12SSMParamsBwd,"ax",@progbits
	.align	128
        .global         _Z25selective_scan_bwd_kernelI32Selective_Scan_bwd_kernel_traitsILi32ELi16ELb0ELb1ELb1ELb1ELb0EfN3c107complexIfEEEEv12SSMParamsBwd
        .type           _Z25selective_scan_bwd_kernelI32Selective_Scan_bwd_kernel_traitsILi32ELi16ELb0ELb1ELb1ELb1ELb0EfN3c107complexIfEEEEv12SSMParamsBwd,@function
        .size           _Z25selective_scan_bwd_kernelI32Selective_Scan_bwd_kernel_traitsILi32ELi16ELb0ELb1ELb1ELb1ELb0EfN3c107complexIfEEEEv12SSMParamsBwd,(.L_x_18734 - _Z25selective_scan_bwd_kernelI32Selective_Scan_bwd_kernel_traitsILi32ELi16ELb0ELb1ELb1ELb1ELb0EfN3c107complexIfEEEEv12SSMParamsBwd)
        .other          _Z25selective_scan_bwd_kernelI32Selective_Scan_bwd_kernel_traitsILi32ELi16ELb0ELb1ELb1ELb1ELb0EfN3c107complexIfEEEEv12SSMParamsBwd,@"STO_CUDA_ENTRY STV_DEFAULT"
_Z25selective_scan_bwd_kernelI32Selective_Scan_bwd_kernel_traitsILi32ELi16ELb0ELb1ELb1ELb1ELb0EfN3c107complexIfEEEEv12SSMParamsBwd:
.text._Z25selective_scan_bwd_kernelI32Selective_Scan_bwd_kernel_traitsILi32ELi16ELb0ELb1ELb1ELb1ELb0EfN3c107complexIfEEEEv12SSMParamsBwd:
        /* <DEDUP_REMOVED lines=173> */
.L_x_13747:
        /* <DEDUP_REMOVED lines=91> */
[C---:B-1----:R-:W-:Y:S02]  /*1080*/  LEA.HI.SX32 R4, R28.reuse, R28, 0x1b ;  /* 0x0000001c1c047211 */ /* 0x042fe400078fdaff */
[C---:B------:R-:W-:Y:S02]  /*1090*/  IADD3 R8, PT, PT, R28.reuse, 0x20, RZ ;  /* 0x000000201c087810 */ /* 0x040fe40007ffe0ff */
[----:B------:R-:W-:Y:S02]  /*10a0*/  IADD3 R20, PT, PT, R28, 0x80, RZ ;  /* 0x000000801c147810 */ /* 0x000fe40007ffe0ff */
[----:B------:R-:W-:Y:S02]  /*10b0*/  LEA R4, R4, UR25, 0x2 ;  /* 0x0000001904047c11 */ /* 0x000fe4000f8e10ff */
[----:B------:R-:W-:-:S02]  /*10c0*/  IADD3 R9, PT, PT, R28, 0x40, RZ ;  /* 0x000000401c097810 */ /* 0x000fc40007ffe0ff */
[-C--:B------:R-:W-:Y:S02]  /*10d0*/  LEA.HI.SX32 R8, R8, R28.reuse, 0x1b ;  /* 0x0000001c08087211 */ /* 0x080fe400078fdaff */
[-C--:B------:R-:W-:Y:S02]  /*10e0*/  LEA.HI.SX32 R20, R20, R28.reuse, 0x1b ;  /* 0x0000001c14147211 */ /* 0x080fe400078fdaff */
[C---:B------:R-:W-:Y:S02]  /*10f0*/  IADD3 R19, PT, PT, R28.reuse, 0x60, RZ ;  /* 0x000000601c137810 */ /* 0x040fe40007ffe0ff */
[-C--:B------:R-:W-:Y:S02]  /*1100*/  LEA.HI.SX32 R6, R9, R28.reuse, 0x1b ;  /* 0x0000001c09067211 */ /* 0x080fe400078fdaff */
[----:B------:R-:W-:Y:S02]  /*1110*/  IADD3 R23, PT, PT, R28, 0xa0, RZ ;  /* 0x000000a01c177810 */ /* 0x000fe40007ffe0ff */
[----:B------:R-:W-:-:S02]  /*1120*/  LEA.HI.SX32 R7, R19, R28, 0x1b ;  /* 0x0000001c13077211 */ /* 0x000fc400078fdaff */
[----:B------:R-:W-:Y:S02]  /*1130*/  LEA R6, R6, UR25, 0x2 ;  /* 0x0000001906067c11 */ /* 0x000fe4000f8e10ff */
[C---:B------:R-:W-:Y:S02]  /*1140*/  IADD3 R19, PT, PT, R28.reuse, 0xc0, RZ ;  /* 0x000000c01c137810 */ /* 0x040fe40007ffe0ff */
[-C--:B------:R-:W-:Y:S02]  /*1150*/  LEA.HI.SX32 R9, R23, R28.reuse, 0x1b ;  /* 0x0000001c17097211 */ /* 0x080fe400078fdaff */
[C---:B------:R-:W-:Y:S02]  /*1160*/  IADD3 R23, PT, PT, R28.reuse, 0x100, RZ ;  /* 0x000001001c177810 */ /* 0x040fe40007ffe0ff */
[----:B------:R-:W-:Y:S02]  /*1170*/  IADD3 R24, PT, PT, R28, 0x120, RZ ;  /* 0x000001201c187810 */ /* 0x000fe40007ffe0ff */
[----:B------:R-:W-:-:S02]  /*1180*/  LEA.HI.SX32 R19, R19, R28, 0x1b ;  /* 0x0000001c13137211 */ /* 0x000fc400078fdaff */
[----:B------:R-:W-:Y:S02]  /*1190*/  P2R R64, PR, RZ, 0x1 ;  /* 0x00000001ff407803 */ /* 0x000fe40000000000 */
[----:B------:R-:W-:Y:S02]  /*11a0*/  LEA R7, R7, UR25, 0x2 ;  /* 0x0000001907077c11 */ /* 0x000fe4000f8e10ff */
[----:B------:R-:W-:Y:S02]  /*11b0*/  IADD3 R27, PT, PT, R28, 0x140, RZ ;  /* 0x000001401c1b7810 */ /* 0x000fe40007ffe0ff */
[----:B------:R-:W-:Y:S02]  /*11c0*/  ISETP.NE.AND P0, PT, R75, RZ, PT ;  /* 0x000000ff4b00720c */ /* 0x000fe40003f05270 */
[----:B------:R-:W-:Y:S02]  /*11d0*/  LEA R9, R9, UR25, 0x2 ;  /* 0x0000001909097c11 */ /* 0x000fe4000f8e10ff */
[----:B------:R-:W-:-:S02]  /*11e0*/  LEA.HI.SX32 R23, R23, R28, 0x1b ;  /* 0x0000001c17177211 */ /* 0x000fc400078fdaff */
        /* <DEDUP_REMOVED lines=17> */
[----:B------:R-:W-:Y:S02]  /*1300*/  CS2R R42, SRZ ;  /* 0x00000000002a7805 */ /* 0x000fe4000001ff00 */
[----:B------:R-:W-:Y:S01]  /*1310*/  CS2R R44, SRZ ;  /* 0x00000000002c7805 */ /* 0x000fe2000001ff00 */
[----:B-----5:R0:W-:Y:S02]  /*1320*/  STS [R4], R5 ;  /* 0x0000000504007388 */ /* 0x0201e40000000800 */
[----:B0-----:R-:W-:Y:S02]  /*1330*/  LEA R5, R8, UR25, 0x2 ;  /* 0x0000001908057c11 */ /* 0x001fe4000f8e10ff */
[----:B------:R-:W-:-:S02]  /*1340*/  LEA R8, R20, UR25, 0x2 ;  /* 0x0000001914087c11 */ /* 0x000fc4000f8e10ff */
[----:B------:R-:W-:Y:S01]  /*1350*/  IADD3 R20, PT, PT, R28, 0xe0, RZ ;  /* 0x000000e01c147810 */ /* 0x000fe20007ffe0ff */
[----:B--2---:R0:W-:Y:S03]  /*1360*/  STS [R5+0x80], R10 ;  /* 0x0000800a05007388 */ /* 0x0041e60000000800 */
[----:B------:R-:W-:Y:S01]  /*1370*/  LEA.HI.SX32 R20, R20, R28, 0x1b ;  /* 0x0000001c14147211 */ /* 0x000fe200078fdaff */
[----:B------:R1:W-:Y:S04]  /*1380*/  STS [R6+0x100], R11 ;  /* 0x0001000b06007388 */ /* 0x0003e80000000800 */
[----:B---3--:R2:W-:Y:S01]  /*1390*/  STS [R7+0x180], R12 ;  /* 0x0001800c07007388 */ /* 0x0085e20000000800 */
[----:B0-----:R-:W-:-:S02]  /*13a0*/  LEA R10, R19, UR25, 0x2 ;  /* 0x00000019130a7c11 */ /* 0x001fc4000f8e10ff */
[----:B-1----:R-:W-:Y:S02]  /*13b0*/  LEA R11, R20, UR25, 0x2 ;  /* 0x00000019140b7c11 */ /* 0x002fe4000f8e10ff */
[C---:B------:R-:W-:Y:S01]  /*13c0*/  IADD3 R20, PT, PT, R28.reuse, 0x180, RZ ;  /* 0x000001801c147810 */ /* 0x040fe20007ffe0ff */
[----:B----4-:R0:W-:Y:S01]  /*13d0*/  STS [R8+0x200], R13 ;  /* 0x0002000d08007388 */ /* 0x0101e20000000800 */
[----:B------:R-:W-:Y:S02]  /*13e0*/  IADD3 R19, PT, PT, R28, 0x160, RZ ;  /* 0x000001601c137810 */ /* 0x000fe40007ffe0ff */
[----:B--2---:R-:W-:Y:S01]  /*13f0*/  LEA R12, R23, UR25, 0x2 ;  /* 0x00000019170c7c11 */ /* 0x004fe2000f8e10ff */
[----:B------:R1:W-:Y:S01]  /*1400*/  STS [R9+0x280], R14 ;  /* 0x0002800e09007388 */ /* 0x0003e20000000800 */
[----:B------:R-:W-:Y:S02]  /*1410*/  LEA.HI.SX32 R20, R20, R28, 0x1b ;  /* 0x0000001c14147211 */ /* 0x000fe400078fdaff */
[----:B------:R-:W-:Y:S01]  /*1420*/  IADD3 R23, PT, PT, R28, 0x1a0, RZ ;  /* 0x000001a01c177810 */ /* 0x000fe20007ffe0ff */
[----:B------:R-:W-:Y:S01]  /*1430*/  STS [R10+0x300], R15 ;  /* 0x0003000f0a007388 */ /* 0x000fe20000000800 */
[----:B0-----:R-:W-:-:S02]  /*1440*/  LEA R13, R24, UR25, 0x2 ;  /* 0x00000019180d7c11 */ /* 0x001fc4000f8e10ff */
[C---:B------:R-:W-:Y:S01]  /*1450*/  IADD3 R24, PT, PT, R28.reuse, 0x1c0, RZ ;  /* 0x000001c01c187810 */ /* 0x040fe20007ffe0ff */
[----:B------:R0:W-:Y:S01]  /*1460*/  STS [R11+0x380], R16 ;  /* 0x000380100b007388 */ /* 0x0001e20000000800 */
[----:B-1----:R-:W-:Y:S02]  /*1470*/  LEA R14, R27, UR25, 0x2 ;  /* 0x000000191b0e7c11 */ /* 0x002fe4000f8e10ff */
[----:B------:R-:W-:Y:S02]  /*1480*/  IADD3 R27, PT, PT, R28, 0x1e0, RZ ;  /* 0x000001e01c1b7810 */ /* 0x000fe40007ffe0ff */
[-C--:B------:R-:W-:Y:S02]  /*1490*/  LEA.HI.SX32 R19, R19, R28.reuse, 0x1b ;  /* 0x0000001c13137211 */ /* 0x080fe400078fdaff */
[----:B------:R-:W-:Y:S02]  /*14a0*/  LEA.HI.SX32 R23, R23, R28, 0x1b ;  /* 0x0000001c17177211 */ /* 0x000fe400078fdaff */
[----:B0-----:R-:W-:-:S02]  /*14b0*/  LEA R16, R20, UR25, 0x2 ;  /* 0x0000001914107c11 */ /* 0x001fc4000f8e10ff */
        /* <DEDUP_REMOVED lines=9> */
[----:B0-----:R-:W-:-:S03]  /*1550*/  LEA R17, R23, UR25, 0x2 ;  /* 0x0000001917117c11 */ /* 0x001fc6000f8e10ff */
[----:B------:R-:W-:Y:S01]  /*1560*/  STS [R15+0x580], R22 ;  /* 0x000580160f007388 */ /* 0x000fe20000000800 */
[----:B-1----:R-:W-:-:S03]  /*1570*/  LEA R18, R24, UR25, 0x2 ;  /* 0x0000001918127c11 */ /* 0x002fc6000f8e10ff */
        /* <DEDUP_REMOVED lines=101> */
[----:B------:R0:W2:Y:S04]  /*1bd0*/  LDS R51, [R20+0x2c] ;  /* 0x00002c0014337984 */ /* 0x0000a80000000800 */
[----:B------:R0:W2:Y:S04]  /*1be0*/  LDS R50, [R20+0x30] ;  /* 0x0000300014327984 */ /* 0x0000a80000000800 */
[----:B------:R0:W2:Y:S04]  /*1bf0*/  LDS R63, [R20+0x34] ;  /* 0x00003400143f7984 */ /* 0x0000a80000000800 */
[----:B------:R1:W2:Y:S04]  /*1c00*/  LDS R52, [R20+0x38] ;  /* 0x0000380014347984 */ /* 0x0002a80000000800 */
[----:B------:R1:W2:Y:S01]  /*1c10*/  LDS R85, [R20+0x3c] ;  /* 0x00003c0014557984 */ /* 0x0002a20000000800 */
[----:B------:R-:W-:Y:S01]  /*1c20*/  BAR.SYNC.DEFER_BLOCKING 0x0 ;  /* 0x0000000000007b1d */ /* 0x000fe20000010000 */
[----:B0-----:R-:W-:-:S02]  /*1c30*/  CS2R R54, SRZ ;  /* 0x0000000000367805 */ /* 0x001fc4000001ff00 */
[----:B------:R-:W-:-:S03]  /*1c40*/  MOV R53, RZ ;  /* 0x000000ff00357202 */ /* 0x000fc60000000f00 */
[----:B------:R-:W5:Y:S01]  /*1c50*/  @!P0 LDG.E R57, desc[UR28][R38.64] ;  /* 0x0000001c26398981 */ /* 0x000f62000c1e1900 */
[----:B------:R-:W-:-:S13]  /*1c60*/  ISETP.NE.AND P0, PT, R58, RZ, PT ;  /* 0x000000ff3a00720c */ /* 0x000fda0003f05270 */
[----:B------:R-:W5:Y:S01]  /*1c70*/  @!P0 LDG.E R54, desc[UR28][R38.64+0x80] ;  /* 0x0000801c26368981 */ /* 0x000f62000c1e1900 */
[----:B------:R-:W-:Y:S01]  /*1c80*/  ISETP.NE.AND P0, PT, R59, RZ, PT ;  /* 0x000000ff3b00720c */ /* 0x000fe20003f05270 */
[----:B-1----:R-:W-:-:S12]  /*1c90*/  HFMA2 R56, -RZ, RZ, 0, 0 ;  /* 0x00000000ff387431 */ /* 0x002fd800000001ff */
        /* <DEDUP_REMOVED lines=15> */
[----:B------:R-:W-:Y:S02]  /*1d90*/  MOV R62, RZ ;  /* 0x000000ff003e7202 */ /* 0x000fe40000000f00 */
[----:B------:R-:W-:Y:S02]  /*1da0*/  CS2R R68, SRZ ;  /* 0x0000000000447805 */ /* 0x000fe4000001ff00 */
        /* <DEDUP_REMOVED lines=9> */
[----:B------:R2:W5:Y:S02]  /*1e40*/  @!P6 LDG.E R68, desc[UR28][R38.64+0x780] ;  /* 0x0007801c2644e981 */ /* 0x000564000c1e1900 */
        /* <DEDUP_REMOVED lines=78> */
.L_x_13635:
[----:B------:R-:W-:Y:S05]  /*2330*/  BSYNC.RECONVERGENT B0 ;  /* 0x0000000000007941 */ /* 0x000fea0003800200 */
.L_x_13634:
        /* <DEDUP_REMOVED lines=34> */
.L_x_13637:
[----:B------:R-:W-:Y:S05]  /*2560*/  BSYNC.RECONVERGENT B0 ;  /* 0x0000000000007941 */ /* 0x000fea0003800200 */
.L_x_13636:
        /* <DEDUP_REMOVED lines=34> */
.L_x_13639:
[----:B------:R-:W-:Y:S05]  /*2790*/  BSYNC.RECONVERGENT B0 ;  /* 0x0000000000007941 */ /* 0x000fea0003800200 */
.L_x_13638:
        /* <DEDUP_REMOVED lines=34> */
.L_x_13641:
[----:B------:R-:W-:Y:S05]  /*29c0*/  BSYNC.RECONVERGENT B0 ;  /* 0x0000000000007941 */ /* 0x000fea0003800200 */
.L_x_13640:
        /* <DEDUP_REMOVED lines=34> */
.L_x_13643:
[----:B------:R-:W-:Y:S05]  /*2bf0*/  BSYNC.RECONVERGENT B0 ;  /* 0x0000000000007941 */ /* 0x000fea0003800200 */
.L_x_13642:
        /* <DEDUP_REMOVED lines=36> */
.L_x_13645:
[----:B------:R-:W-:Y:S05]  /*2e40*/  BSYNC.RECONVERGENT B0 ;  /* 0x0000000000007941 */ /* 0x000fea0003800200 */
.L_x_13644:
        /* <DEDUP_REMOVED lines=39> */
.L_x_13647:
[----:B------:R-:W-:Y:S05]  /*30c0*/  BSYNC.RECONVERGENT B0 ;  /* 0x0000000000007941 */ /* 0x000fea0003800200 */
.L_x_13646:
        /* <DEDUP_REMOVED lines=39> */
.L_x_13649:
[----:B------:R-:W-:Y:S05]  /*3340*/  BSYNC.RECONVERGENT B0 ;  /* 0x0000000000007941 */ /* 0x000fea0003800200 */
.L_x_13648:
        /* <DEDUP_REMOVED lines=39> */
.L_x_13651:
[----:B------:R-:W-:Y:S05]  /*35c0*/  BSYNC.RECONVERGENT B0 ;  /* 0x0000000000007941 */ /* 0x000fea0003800200 */
.L_x_13650:
        /* <DEDUP_REMOVED lines=39> */
.L_x_13653:
[----:B------:R-:W-:Y:S05]  /*3840*/  BSYNC.RECONVERGENT B0 ;  /* 0x0000000000007941 */ /* 0x000fea0003800200 */
.L_x_13652:
        /* <DEDUP_REMOVED lines=39> */
.L_x_13655:
[----:B------:R-:W-:Y:S05]  /*3ac0*/  BSYNC.RECONVERGENT B0 ;  /* 0x0000000000007941 */ /* 0x000fea0003800200 */
.L_x_13654:
        /* <DEDUP_REMOVED lines=32> */
.L_x_13657:
[----:B------:R-:W-:Y:S05]  /*3cd0*/  BSYNC.RECONVERGENT B0 ;  /* 0x0000000000007941 */ /* 0x000fea0003800200 */
.L_x_13656:
        /* <DEDUP_REMOVED lines=32> */
.L_x_13659:
[----:B------:R-:W-:Y:S05]  /*3ee0*/  BSYNC.RECONVERGENT B0 ;  /* 0x0000000000007941 */ /* 0x000fea0003800200 */
.L_x_13658:
        /* <DEDUP_REMOVED lines=32> */
.L_x_13661:
[----:B------:R-:W-:Y:S05]  /*40f0*/  BSYNC.RECONVERGENT B0 ;  /* 0x0000000000007941 */ /* 0x000fea0003800200 */
.L_x_13660:
        /* <DEDUP_REMOVED lines=32> */
.L_x_13663:
[----:B------:R-:W-:Y:S05]  /*4300*/  BSYNC.RECONVERGENT B0 ;  /* 0x0000000000007941 */ /* 0x000fea0003800200 */
.L_x_13662:
        /* <DEDUP_REMOVED lines=32> */
.L_x_13665:
[----:B------:R-:W-:Y:S05]  /*4510*/  BSYNC.RECONVERGENT B0 ;  /* 0x0000000000007941 */ /* 0x000fea0003800200 */
.L_x_13664:
        /* <DEDUP_REMOVED lines=48> */
[----:B0-----:R-:W-:Y:S01]  /*4820*/  UIMAD.WIDE.U32 UR10, UR40, UR30, URZ ;  /* 0x0000001e280a72a5 */ /* 0x001fe2000f8e00ff */
        /* <DEDUP_REMOVED lines=14> */
.L_x_13746:
        /* <DEDUP_REMOVED lines=779> */
[C---:B------:R-:W-:Y:S01]  /*79c0*/  FMUL.FTZ R130, R72.reuse, R44 ;  /* 0x0000002c48827220 */ /* 0x040fe20000410000 */
[C---:B------:R-:W-:Y:S01]  /*79d0*/  FMUL.FTZ R134, R72.reuse, R43 ;  /* 0x0000002b48867220 */ /* 0x040fe20000410000 */
[C---:B------:R-:W-:Y:S01]  /*79e0*/  FMUL.FTZ R136, R72.reuse, R46 ;  /* 0x0000002e48887220 */ /* 0x040fe20000410000 */
[C---:B------:R-:W-:Y:S01]  /*79f0*/  FMUL.FTZ R142, R72.reuse, R45 ;  /* 0x0000002d488e7220 */ /* 0x040fe20000410000 */
[C---:B------:R-:W-:Y:S01]  /*7a00*/  FMUL.FTZ R144, R72.reuse, R48 ;  /* 0x0000003048907220 */ /* 0x040fe20000410000 */
[C---:B------:R-:W-:Y:S02]  /*7a10*/  FMUL.FTZ R146, R72.reuse, R49 ;  /* 0x0000003148927220 */ /* 0x040fe40000410000 */
        /* <DEDUP_REMOVED lines=232> */
.L_x_13668:
[----:B------:R-:W-:-:S05]  /*88a0*/  LEA R3, R3, UR25, 0x3 ;  /* 0x0000001903037c11 */ /* 0x000fca000f8e18ff */
[----:B------:R0:W1:Y:S02]  /*88b0*/  LDS.64 R110, [R3+0x5658] ;  /* 0x00565800036e7984 */ /* 0x0000640000000a00 */
.L_x_13669:
[----:B------:R-:W-:Y:S05]  /*88c0*/  BSYNC.RECONVERGENT B0 ;  /* 0x0000000000007941 */ /* 0x000fea0003800200 */
.L_x_13667:
[----:B------:R-:W-:Y:S01]  /*88d0*/  FMUL.FTZ R238, R189, R38 ;  /* 0x00000026bdee7220 */ /* 0x000fe20000410000 */
[----:B0-----:R-:W-:Y:S01]  /*88e0*/  FMUL.FTZ R3, R109, R210 ;  /* 0x000000d26d037220 */ /* 0x001fe20000410000 */
[----:B------:R-:W-:Y:S01]  /*88f0*/  FMUL.FTZ R236, R191, R38 ;  /* 0x00000026bfec7220 */ /* 0x000fe20000410000 */
[C---:B------:R-:W-:Y:S01]  /*8900*/  FMUL.FTZ R72, R108.reuse, R210 ;  /* 0x000000d26c487220 */ /* 0x040fe20000410000 */
[C---:B------:R-:W-:Y:S01]  /*8910*/  FMUL.FTZ R238, R21.reuse, R238 ;  /* 0x000000ee15ee7220 */ /* 0x040fe20000410000 */
[-C--:B------:R-:W-:Y:S01]  /*8920*/  FFMA.FTZ R3, R108, R211.reuse, -R3 ;  /* 0x000000d36c037223 */ /* 0x080fe20000010803 */
[----:B------:R-:W-:Y:S01]  /*8930*/  FMUL.FTZ R236, R21, R236 ;  /* 0x000000ec15ec7220 */ /* 0x000fe20000410000 */
[----:B------:R-:W-:Y:S01]  /*8940*/  FFMA.FTZ R72, R109, R211, R72 ;  /* 0x000000d36d487223 */ /* 0x000fe20000010048 */
[----:B------:R-:W-:Y:S01]  /*8950*/  FMUL.FTZ R74, R210, R238 ;  /* 0x000000eed24a7220 */ /* 0x000fe20000410000 */
[----:B------:R-:W-:Y:S01]  /*8960*/  FMUL.FTZ R76, R208, R3 ;  /* 0x00000003d04c7220 */ /* 0x000fe20000410000 */
[-C--:B------:R-:W-:Y:S01]  /*8970*/  FMUL.FTZ R75, R210, R236.reuse ;  /* 0x000000ecd24b7220 */ /* 0x080fe20000410000 */
[-C--:B------:R-:W-:Y:S01]  /*8980*/  FMUL.FTZ R243, R156, R37.reuse ;  /* 0x000000259cf37220 */ /* 0x080fe20000410000 */
        /* <DEDUP_REMOVED lines=26> */
[----:B------:R-:W-:Y:S01]  /*8b30*/  FMUL.FTZ R74, R202, R78 ;  /* 0x0000004eca4a7220 */ /* 0x000fe20000410000 */
[C---:B------:R-:W-:Y:S01]  /*8b40*/  FFMA.FTZ R75, R207.reuse, R212, R75 ;  /* 0x000000d4cf4b7223 */ /* 0x040fe2000001004b */
[----:B------:R-:W-:Y:S01]  /*8b50*/  FMUL.FTZ R239, R152, R39 ;  /* 0x0000002798ef7220 */ /* 0x000fe20000410000 */
[----:B------:R-:W-:Y:S01]  /*8b60*/  FFMA.FTZ R72, R207, R73, -R72 ;  /* 0x00000049cf487223 */ /* 0x000fe20000010848 */
[-C--:B------:R-:W-:Y:S01]  /*8b70*/  FMUL.FTZ R73, R202, R76.reuse ;  /* 0x0000004cca497220 */ /* 0x080fe20000410000 */
[C---:B------:R-:W-:Y:S01]  /*8b80*/  FFMA.FTZ R3, R203.reuse, R76, -R74 ;  /* 0x0000004ccb037223 */ /* 0x040fe2000001084a */
[----:B------:R-:W-:Y:S01]  /*8b90*/  FMUL.FTZ R237, R154, R39 ;  /* 0x000000279aed7220 */ /* 0x000fe20000410000 */
[----:B------:R-:W-:Y:S01]  /*8ba0*/  FFMA.FTZ R75, R24, R239, R75 ;  /* 0x000000ef184b7223 */ /* 0x000fe2000001004b */
[----:B------:R-:W-:Y:S01]  /*8bb0*/  FFMA.FTZ R73, R203, R78, R73 ;  /* 0x0000004ecb497223 */ /* 0x000fe20000010049 */
[----:B------:R-:W-:Y:S01]  /*8bc0*/  FMUL.FTZ R76, R200, R3 ;  /* 0x00000003c84c7220 */ /* 0x000fe20000410000 */
[----:B------:R-:W-:Y:S01]  /*8bd0*/  FFMA.FTZ R72, R24, R237, R72 ;  /* 0x000000ed18487223 */ /* 0x000fe20000010048 */
[C---:B------:R-:W-:Y:S01]  /*8be0*/  FMUL.FTZ R74, R204.reuse, R75 ;  /* 0x0000004bcc4a7220 */ /* 0x040fe20000410000 */
[----:B------:R-:W-:Y:S01]  /*8bf0*/  FMUL.FTZ R234, R183, R42 ;  /* 0x0000002ab7ea7220 */ /* 0x000fe20000410000 */
[-C--:B------:R-:W-:Y:S01]  /*8c00*/  FFMA.FTZ R77, R201, R73.reuse, R76 ;  /* 0x00000049c94d7223 */ /* 0x080fe2000001004c */
[-C--:B------:R-:W-:Y:S01]  /*8c10*/  FMUL.FTZ R76, R204, R72.reuse ;  /* 0x00000048cc4c7220 */ /* 0x080fe20000410000 */
[----:B------:R-:W-:Y:S01]  /*8c20*/  FFMA.FTZ R74, R205, R72, -R74 ;  /* 0x00000048cd4a7223 */ /* 0x000fe2000001084a */
[----:B------:R-:W-:Y:S01]  /*8c30*/  FMUL.FTZ R72, R200, R73 ;  /* 0x00000049c8487220 */ /* 0x000fe20000410000 */
[----:B------:R-:W-:Y:S01]  /*8c40*/  FMUL.FTZ R232, R181, R42 ;  /* 0x0000002ab5e87220 */ /* 0x000fe20000410000 */
[----:B------:R-:W-:Y:S01]  /*8c50*/  FFMA.FTZ R75, R205, R75, R76 ;  /* 0x0000004bcd4b7223 */ /* 0x000fe2000001004c */
[----:B------:R-:W-:Y:S01]  /*8c60*/  FFMA.FTZ R74, R25, R234, R74 ;  /* 0x000000ea194a7223 */ /* 0x000fe2000001004a */
        /* <DEDUP_REMOVED lines=17> */
[CC--:B------:R-:W-:Y:S01]  /*8d80*/  FMUL.FTZ R72, R200.reuse, R75.reuse ;  /* 0x0000004bc8487220 */ /* 0x0c0fe20000410000 */
[C---:B------:R-:W-:Y:S01]  /*8d90*/  FFMA.FTZ R212, R197.reuse, R78, R212 ;  /* 0x0000004ec5d47223 */ /* 0x040fe200000100d4 */
[----:B------:R-:W-:Y:S01]  /*8da0*/  FFMA.FTZ R78, R197, R76, -R3 ;  /* 0x0000004cc54e7223 */ /* 0x000fe20000010803 */
[-C--:B------:R-:W-:Y:S01]  /*8db0*/  FMUL.FTZ R76, R200, R74.reuse ;  /* 0x0000004ac84c7220 */ /* 0x080fe20000410000 */
[----:B------:R-:W-:Y:S01]  /*8dc0*/  FFMA.FTZ R72, R201, R74, -R72 ;  /* 0x0000004ac9487223 */ /* 0x000fe20000010848 */
[----:B------:R-:W-:Y:S01]  /*8dd0*/  FMUL.FTZ R224, R177, R44 ;  /* 0x0000002cb1e07220 */ /* 0x000fe20000410000 */
[----:B------:R-:W-:Y:S01]  /*8de0*/  FMUL.FTZ R74, R193, R212 ;  /* 0x000000d4c14a7220 */ /* 0x000fe20000410000 */
[----:B------:R-:W-:Y:S01]  /*8df0*/  FFMA.FTZ R75, R201, R75, R76 ;  /* 0x0000004bc94b7223 */ /* 0x000fe2000001004c */
[----:B------:R-:W-:Y:S01]  /*8e00*/  FMUL.FTZ R226, R175, R44 ;  /* 0x0000002cafe27220 */ /* 0x000fe20000410000 */
[----:B------:R-:W-:Y:S01]  /*8e10*/  FFMA.FTZ R72, R27, R224, R72 ;  /* 0x000000e01b487223 */ /* 0x000fe20000010048 */
        /* <DEDUP_REMOVED lines=19> */
[----:B------:R-:W-:Y:S01]  /*8f50*/  FMUL.FTZ R212, R196, R76 ;  /* 0x0000004cc4d47220 */ /* 0x000fe20000410000 */
[----:B------:R-:W-:Y:S01]  /*8f60*/  FMUL.FTZ R222, R173, R46 ;  /* 0x0000002eadde7220 */ /* 0x000fe20000410000 */
[----:B------:R-:W-:Y:S01]  /*8f70*/  FFMA.FTZ R78, R197, R76, -R78 ;  /* 0x0000004cc54e7223 */ /* 0x000fe2000001084e */
        /* <DEDUP_REMOVED lines=10> */
[-C--:B------:R-:W-:Y:S01]  /*9020*/  FMUL.FTZ R3, R193, R76.reuse ;  /* 0x0000004cc1037220 */ /* 0x080fe20000410000 */
        /* <DEDUP_REMOVED lines=16> */
[-C--:B------:R-:W-:Y:S01]  /*9130*/  FMUL.FTZ R228, R169, R48.reuse ;  /* 0x00000030a9e47220 */ /* 0x080fe20000410000 */
        /* <DEDUP_REMOVED lines=22> */
[-C--:B------:R-:W-:Y:S01]  /*92a0*/  FMUL.FTZ R74, R164, R3.reuse ;  /* 0x00000003a44a7220 */ /* 0x080fe20000410000 */
[-C--:B------:R-:W-:Y:S01]  /*92b0*/  FMUL.FTZ R212, R153, R50.reuse ;  /* 0x0000003299d47220 */ /* 0x080fe20000410000 */
        /* <DEDUP_REMOVED lines=12> */
[-C--:B------:R-:W-:Y:S01]  /*9380*/  FMUL.FTZ R213, R126, R63.reuse ;  /* 0x0000003f7ed57220 */ /* 0x080fe20000410000 */
[----:B------:R-:W-:Y:S01]  /*9390*/  FMUL.FTZ R215, R128, R63 ;  /* 0x0000003f80d77220 */ /* 0x000fe20000410000 */
[----:B------:R-:W-:Y:S02]  /*93a0*/  FFMA.FTZ R76, R162, R75, -R79 ;  /* 0x0000004ba24c7223 */ /* 0x000fe4000001084f */
[C---:B------:R-:W-:Y:S02]  /*93b0*/  FFMA.FTZ R77, R34.reuse, R213, R77 ;  /* 0x000000d5224d7223 */ /* 0x040fe4000001004d */
[----:B------:R-:W-:Y:S02]  /*93c0*/  FFMA.FTZ R75, R34, R215, R76 ;  /* 0x000000d7224b7223 */ /* 0x000fe4000001004c */
[C---:B------:R-:W-:Y:S01]  /*93d0*/  FMUL.FTZ R79, R140.reuse, R77 ;  /* 0x0000004d8c4f7220 */ /* 0x040fe20000410000 */
[----:B------:R-:W-:Y:S01]  /*93e0*/  FMUL.FTZ R218, R135, R52 ;  /* 0x0000003487da7220 */ /* 0x000fe20000410000 */
[----:B------:R-:W-:-:S02]  /*93f0*/  FMUL.FTZ R76, R140, R75 ;  /* 0x0000004b8c4c7220 */ /* 0x000fc40000410000 */
[C---:B------:R-:W-:Y:S01]  /*9400*/  FFMA.FTZ R79, R184.reuse, R75, -R79 ;  /* 0x0000004bb84f7223 */ /* 0x040fe2000001084f */
        /* <DEDUP_REMOVED lines=87> */
[----:B------:R-:W-:Y:S04]  /*9980*/  SHFL.UP PT, R3, R3, 0x1, RZ ;  /* 0x0420000003037989 */ /* 0x000fe800000e00ff */
[----:B---3--:R-:W0:Y:S04]  /*9990*/  SHFL.IDX PT, R117, R73, RZ, 0x1f ;  /* 0x00001fff49757589 */ /* 0x008e2800000e0000 */
[----:B------:R-:W2:Y:S01]  /*99a0*/  SHFL.IDX PT, R72, R72, RZ, 0x1f ;  /* 0x00001fff48487589 */ /* 0x000ea200000e0000 */
[----:B------:R-:W-:-:S03]  /*99b0*/  @P3 FADD.FTZ R75, R75, R248 ;  /* 0x000000f84b4b3221 */ /* 0x000fc60000010000 */
[----:B------:R-:W3:Y:S01]  /*99c0*/  SHFL.UP PT, R76, R76, 0x1, RZ ;  /* 0x042000004c4c7989 */ /* 0x000ee200000e00ff */
[----:B-1----:R-:W-:-:S03]  /*99d0*/  FMUL.FTZ R77, R172, R111 ;  /* 0x0000006fac4d7220 */ /* 0x002fc60000410000 */
[----:B------:R-:W1:Y:S01]  /*99e0*/  SHFL.UP PT, R75, R75, 0x1, RZ ;  /* 0x042000004b4b7989 */ /* 0x000e6200000e00ff */
[C---:B------:R-:W-:Y:S01]  /*99f0*/  FMUL.FTZ R79, R114.reuse, R111 ;  /* 0x0000006f724f7220 */ /* 0x040fe20000410000 */
[----:B------:R-:W-:-:S03]  /*9a00*/  FFMA.FTZ R77, R114, R110, -R77 ;  /* 0x0000006e724d7223 */ /* 0x000fc6000001084d */
[----:B------:R-:W-:Y:S01]  /*9a10*/  FFMA.FTZ R79, -R172, R110, -R79 ;  /* 0x0000006eac4f7223 */ /* 0x000fe2000001094f */
[----:B0-----:R-:W-:-:S04]  /*9a20*/  FMUL.FTZ R78, R74, R117 ;  /* 0x000000754a4e7220 */ /* 0x001fc80000410000 */
[CC--:B--2---:R-:W-:Y:S01]  /*9a30*/  FFMA.FTZ R73, R3.reuse, R72.reuse, -R78 ;  /* 0x0000004803497223 */ /* 0x0c4fe2000001084e */
[C---:B------:R-:W-:Y:S01]  /*9a40*/  FMUL.FTZ R78, R140.reuse, R77 ;  /* 0x0000004d8c4e7220 */ /* 0x040fe20000410000 */
[----:B------:R-:W-:Y:S01]  /*9a50*/  FMUL.FTZ R3, R3, R117 ;  /* 0x0000007503037220 */ /* 0x000fe20000410000 */
[-C--:B------:R-:W-:Y:S02]  /*9a60*/  FMUL.FTZ R123, R140, R79.reuse ;  /* 0x0000004f8c7b7220 */ /* 0x080fe40000410000 */
[----:B------:R-:W-:Y:S01]  /*9a70*/  FFMA.FTZ R79, R184, R79, -R78 ;  /* 0x0000004fb84f7223 */ /* 0x000fe2000001084e */
[----:B------:R-:W-:Y:S01]  /*9a80*/  FFMA.FTZ R74, R74, R72, R3 ;  /* 0x000000484a4a7223 */ /* 0x000fe20000010003 */
[----:B------:R-:W-:Y:S01]  /*9a90*/  FFMA.FTZ R123, R184, R77, R123 ;  /* 0x0000004db87b7223 */ /* 0x000fe2000001007b */
[----:B---3--:R-:W-:Y:S01]  /*9aa0*/  @P2 FADD.FTZ R72, R76, R73 ;  /* 0x000000494c482221 */ /* 0x008fe20000010000 */
[C---:B------:R-:W-:Y:S02]  /*9ab0*/  FMUL.FTZ R76, R160.reuse, R79 ;  /* 0x0000004fa04c7220 */ /* 0x040fe40000410000 */
[----:B------:R-:W-:-:S02]  /*9ac0*/  FMUL.FTZ R3, R160, R123 ;  /* 0x0000007ba0037220 */ /* 0x000fc40000410000 */
[C---:B------:R-:W-:Y:S01]  /*9ad0*/  FFMA.FTZ R123, R162.reuse, R123, R76 ;  /* 0x0000007ba27b7223 */ /* 0x040fe2000001004c */
[----:B-1----:R-:W-:Y:S01]  /*9ae0*/  @P2 FADD.FTZ R117, R75, R74 ;  /* 0x0000004a4b752221 */ /* 0x002fe20000010000 */
[----:B------:R-:W-:Y:S02]  /*9af0*/  FFMA.FTZ R3, R162, R79, -R3 ;  /* 0x0000004fa2037223 */ /* 0x000fe40000010803 */
        /* <DEDUP_REMOVED lines=84> */
[C---:B------:R-:W-:Y:S02]  /*a040*/  FMUL.FTZ R74, R204.reuse, R244 ;  /* 0x000000f4cc4a7220 */ /* 0x040fe40000410000 */
[----:B------:R-:W-:Y:S01]  /*a050*/  FADD.FTZ R76, R127, R76 ;  /* 0x0000004c7f4c7221 */ /* 0x000fe20000010000 */
[-C--:B------:R-:W-:Y:S01]  /*a060*/  FMUL.FTZ R73, R204, R246.reuse ;  /* 0x000000f6cc497220 */ /* 0x080fe20000410000 */
[C---:B------:R-:W-:Y:S01]  /*a070*/  FFMA.FTZ R246, R205.reuse, R246, R74 ;  /* 0x000000f6cdf67223 */ /* 0x040fe2000001004a */
[----:B------:R-:W-:Y:S01]  /*a080*/  FADD.FTZ R3, R176, R3 ;  /* 0x00000003b0037221 */ /* 0x000fe20000010000 */
[C---:B------:R-:W-:Y:S01]  /*a090*/  FMUL.FTZ R74, R200.reuse, R76 ;  /* 0x0000004cc84a7220 */ /* 0x040fe20000410000 */
[----:B------:R-:W-:Y:S02]  /*a0a0*/  FFMA.FTZ R244, R205, R244, -R73 ;  /* 0x000000f4cdf47223 */ /* 0x000fe40000010849 */
[-C--:B------:R-:W-:Y:S01]  /*a0b0*/  FMUL.FTZ R73, R200, R3.reuse ;  /* 0x00000003c8497220 */ /* 0x080fe20000410000 */
[----:B------:R-:W-:-:S03]  /*a0c0*/  FFMA.FTZ R74, R201, R3, R74 ;  /* 0x00000003c94a7223 */ /* 0x000fc6000001004a */
[----:B------:R-:W-:Y:S01]  /*a0d0*/  FFMA.FTZ R76, R201, R76, -R73 ;  /* 0x0000004cc94c7223 */ /* 0x000fe20000010849 */
[----:B------:R-:W-:Y:S01]  /*a0e0*/  FADD.FTZ R74, R165, R74 ;  /* 0x0000004aa54a7221 */ /* 0x000fe20000010000 */
[----:B------:R-:W-:Y:S02]  /*a0f0*/  FMUL.FTZ R78, R206, R244 ;  /* 0x000000f4ce4e7220 */ /* 0x000fe40000410000 */
[----:B------:R-:W-:Y:S01]  /*a100*/  FADD.FTZ R76, R141, R76 ;  /* 0x0000004c8d4c7221 */ /* 0x000fe20000010000 */
[----:B------:R-:W-:Y:S01]  /*a110*/  FMUL.FTZ R73, R202, R74 ;  /* 0x0000004aca497220 */ /* 0x000fe20000410000 */
[-C--:B------:R-:W-:Y:S01]  /*a120*/  FMUL.FTZ R3, R206, R246.reuse ;  /* 0x000000f6ce037220 */ /* 0x080fe20000410000 */
[----:B------:R-:W-:Y:S01]  /*a130*/  FFMA.FTZ R246, R207, R246, R78 ;  /* 0x000000f6cff67223 */ /* 0x000fe2000001004e */
[-C--:B------:R-:W-:Y:S01]  /*a140*/  FMUL.FTZ R78, R202, R76.reuse ;  /* 0x0000004cca4e7220 */ /* 0x080fe20000410000 */
[----:B------:R-:W-:Y:S01]  /*a150*/  FFMA.FTZ R76, R203, R76, -R73 ;  /* 0x0000004ccb4c7223 */ /* 0x000fe20000010849 */
[----:B------:R-:W-:-:S02]  /*a160*/  FFMA.FTZ R244, R207, R244, -R3 ;  /* 0x000000f4cff47223 */ /* 0x000fc40000010803 */
[----:B------:R-:W-:Y:S01]  /*a170*/  FFMA.FTZ R3, R203, R74, R78 ;  /* 0x0000004acb037223 */ /* 0x000fe2000001004e */
[----:B------:R-:W-:-:S03]  /*a180*/  FADD.FTZ R76, R163, R76 ;  /* 0x0000004ca34c7221 */ /* 0x000fc60000010000 */
[----:B------:R-:W-:Y:S01]  /*a190*/  FADD.FTZ R3, R112, R3 ;  /* 0x0000000370037221 */ /* 0x000fe20000010000 */
[----:B------:R-:W-:-:S03]  /*a1a0*/  FMUL.FTZ R74, R204, R76 ;  /* 0x0000004ccc4a7220 */ /* 0x000fc60000410000 */
[-C--:B------:R-:W-:Y:S01]  /*a1b0*/  FMUL.FTZ R78, R204, R3.reuse ;  /* 0x00000003cc4e7220 */ /* 0x080fe20000410000 */
[C---:B------:R-:W-:Y:S02]  /*a1c0*/  FFMA.FTZ R74, R205.reuse, R3, R74 ;  /* 0x00000003cd4a7223 */ /* 0x040fe4000001004a */
[----:B------:R-:W0:Y:S01]  /*a1d0*/  S2R R3, SR_TID.X ;  /* 0x0000000000037919 */ /* 0x000e220000002100 */
[C---:B------:R-:W-:Y:S01]  /*a1e0*/  FMUL.FTZ R73, R208.reuse, R246 ;  /* 0x000000f6d0497220 */ /* 0x040fe20000410000 */
[----:B------:R-:W-:Y:S01]  /*a1f0*/  FFMA.FTZ R78, R205, R76, -R78 ;  /* 0x0000004ccd4e7223 */ /* 0x000fe2000001084e */
[----:B------:R-:W-:Y:S01]  /*a200*/  FADD.FTZ R74, R161, R74 ;  /* 0x0000004aa14a7221 */ /* 0x000fe20000010000 */
[-C--:B------:R-:W-:Y:S01]  /*a210*/  FMUL.FTZ R248, R208, R244.reuse ;  /* 0x000000f4d0f87220 */ /* 0x080fe20000410000 */
[----:B------:R-:W-:Y:S01]  /*a220*/  FFMA.FTZ R244, R209, R244, -R73 ;  /* 0x000000f4d1f47223 */ /* 0x000fe20000010849 */
[----:B------:R-:W-:Y:S01]  /*a230*/  FADD.FTZ R78, R115, R78 ;  /* 0x0000004e734e7221 */ /* 0x000fe20000010000 */
[----:B------:R-:W-:Y:S01]  /*a240*/  FMUL.FTZ R73, R206, R74 ;  /* 0x0000004ace497220 */ /* 0x000fe20000410000 */
[----:B------:R-:W-:-:S02]  /*a250*/  FFMA.FTZ R248, R209, R246, R248 ;  /* 0x000000f6d1f87223 */ /* 0x000fc400000100f8 */
[-C--:B------:R-:W-:Y:S01]  /*a260*/  FMUL.FTZ R76, R206, R78.reuse ;  /* 0x0000004ece4c7220 */ /* 0x080fe20000410000 */
[C---:B------:R-:W-:Y:S01]  /*a270*/  FFMA.FTZ R73, R207.reuse, R78, -R73 ;  /* 0x0000004ecf497223 */ /* 0x040fe20000010849 */
[----:B------:R-:W-:Y:S01]  /*a280*/  FMUL.FTZ R75, R210, R248 ;  /* 0x000000f8d24b7220 */ /* 0x000fe20000410000 */
[----:B------:R-:W-:Y:S01]  /*a290*/  UISETP.GE.AND UP0, UPT, UR19, UR44, UPT ;  /* 0x0000002c1300728c */ /* 0x000fe2000bf06270 */
[----:B------:R-:W-:Y:S01]  /*a2a0*/  FFMA.FTZ R76, R207, R74, R76 ;  /* 0x0000004acf4c7223 */ /* 0x000fe2000001004c */
[----:B------:R-:W-:Y:S01]  /*a2b0*/  FADD.FTZ R73, R116, R73 ;  /* 0x0000004974497221 */ /* 0x000fe20000010000 */
[-C--:B------:R-:W-:Y:S01]  /*a2c0*/  FMUL.FTZ R74, R210, R244.reuse ;  /* 0x000000f4d24a7220 */ /* 0x080fe20000410000 */
[----:B------:R-:W-:Y:S01]  /*a2d0*/  FFMA.FTZ R244, R211, R244, -R75 ;  /* 0x000000f4d3f47223 */ /* 0x000fe2000001084b */
[----:B------:R-:W-:Y:S01]  /*a2e0*/  FADD.FTZ R76, R159, R76 ;  /* 0x0000004c9f4c7221 */ /* 0x000fe20000010000 */
[C---:B------:R-:W-:Y:S01]  /*a2f0*/  FMUL.FTZ R75, R208.reuse, R73 ;  /* 0x00000049d04b7220 */ /* 0x040fe20000410000 */
[----:B------:R-:W-:Y:S01]  /*a300*/  PLOP3.LUT P2, PT, PT, PT, UP0, 0x80, 0x8 ;  /* 0x000000000008781c */ /* 0x000fe20003f4f008 */
[----:B------:R-:W-:Y:S01]  /*a310*/  FFMA.FTZ R248, R211, R248, R74 ;  /* 0x000000f8d3f87223 */ /* 0x000fe2000001004a */
[-C--:B------:R-:W-:Y:S01]  /*a320*/  FMUL.FTZ R74, R208, R76.reuse ;  /* 0x0000004cd04a7220 */ /* 0x080fe20000410000 */
[----:B------:R-:W-:-:S03]  /*a330*/  FFMA.FTZ R76, R209, R76, R75 ;  /* 0x0000004cd14c7223 */ /* 0x000fc6000001004b */
[----:B------:R-:W-:Y:S01]  /*a340*/  FFMA.FTZ R73, R209, R73, -R74 ;  /* 0x00000049d1497223 */ /* 0x000fe2000001084a */
[----:B------:R-:W-:Y:S01]  /*a350*/  FADD.FTZ R76, R157, R76 ;  /* 0x0000004c9d4c7221 */ /* 0x000fe20000010000 */
[C---:B0-----:R-:W-:Y:S02]  /*a360*/  ISETP.NE.OR P2, PT, R3.reuse, RZ, P2 ;  /* 0x000000ff0300720c */ /* 0x041fe40001745670 */
        /* <DEDUP_REMOVED lines=34> */
.L_x_13671:
[----:B------:R-:W-:Y:S05]  /*a590*/  BSYNC.RECONVERGENT B0 ;  /* 0x0000000000007941 */ /* 0x000fea0003800200 */
.L_x_13670:
        /* <DEDUP_REMOVED lines=10> */
[CC--:B-1----:R-:W-:Y:S01]  /*a640*/  FMUL.FTZ R249, R244.reuse, R79.reuse ;  /* 0x0000004ff4f97220 */ /* 0x0c2fe20000410000 */
[----:B------:R-:W-:Y:S01]  /*a650*/  FFMA.FTZ R251, R244, R78, R251 ;  /* 0x0000004ef4fb7223 */ /* 0x000fe200000100fb */
[C---:B------:R-:W-:Y:S01]  /*a660*/  FMUL.FTZ R79, R248.reuse, R79 ;  /* 0x0000004ff84f7220 */ /* 0x040fe20000410000 */
[----:B---3--:R-:W-:Y:S01]  /*a670*/  FADD.FTZ R247, R247, R76 ;  /* 0x0000004cf7f77221 */ /* 0x008fe20000010000 */
[-C--:B------:R-:W-:Y:S01]  /*a680*/  FFMA.FTZ R248, R248, R77.reuse, -R249 ;  /* 0x0000004df8f87223 */ /* 0x080fe200000108f9 */
[----:B------:R-:W-:Y:S01]  /*a690*/  FADD.FTZ R246, R246, R251 ;  /* 0x000000fbf6f67221 */ /* 0x000fe20000010000 */
[----:B------:R-:W-:-:S07]  /*a6a0*/  FFMA.FTZ R244, R244, R77, R79 ;  /* 0x0000004df4f47223 */ /* 0x000fce000001004f */
.L_x_13673:
[----:B------:R-:W-:Y:S05]  /*a6b0*/  BSYNC.RECONVERGENT B0 ;  /* 0x0000000000007941 */ /* 0x000fea0003800200 */
.L_x_13672:
        /* <DEDUP_REMOVED lines=10> */
[CC--:B------:R-:W-:Y:S01]  /*a760*/  FMUL.FTZ R249, R244.reuse, R79.reuse ;  /* 0x0000004ff4f97220 */ /* 0x0c0fe20000410000 */
[----:B------:R-:W-:Y:S01]  /*a770*/  FFMA.FTZ R251, R244, R78, R251 ;  /* 0x0000004ef4fb7223 */ /* 0x000fe200000100fb */
[C---:B------:R-:W-:Y:S01]  /*a780*/  FMUL.FTZ R79, R248.reuse, R79 ;  /* 0x0000004ff84f7220 */ /* 0x040fe20000410000 */
[----:B---34-:R-:W-:Y:S01]  /*a790*/  FADD.FTZ R247, R247, R76 ;  /* 0x0000004cf7f77221 */ /* 0x018fe20000010000 */
[-C--:B------:R-:W-:Y:S01]  /*a7a0*/  FFMA.FTZ R248, R248, R77.reuse, -R249 ;  /* 0x0000004df8f87223 */ /* 0x080fe200000108f9 */
[----:B------:R-:W-:Y:S01]  /*a7b0*/  FADD.FTZ R246, R246, R251 ;  /* 0x000000fbf6f67221 */ /* 0x000fe20000010000 */
[----:B------:R-:W-:-:S07]  /*a7c0*/  FFMA.FTZ R244, R244, R77, R79 ;  /* 0x0000004df4f47223 */ /* 0x000fce000001004f */
.L_x_13675:
[----:B------:R-:W-:Y:S05]  /*a7d0*/  BSYNC.RECONVERGENT B0 ;  /* 0x0000000000007941 */ /* 0x000fea0003800200 */
.L_x_13674:
        /* <DEDUP_REMOVED lines=17> */
.L_x_13677:
[----:B------:R-:W-:Y:S05]  /*a8f0*/  BSYNC.RECONVERGENT B0 ;  /* 0x0000000000007941 */ /* 0x000fea0003800200 */
.L_x_13676:
        /* <DEDUP_REMOVED lines=17> */
.L_x_13679:
[----:B------:R-:W-:Y:S05]  /*aa10*/  BSYNC.RECONVERGENT B0 ;  /* 0x0000000000007941 */ /* 0x000fea0003800200 */
.L_x_13678:
[----:B-1----:R-:W1:Y:S01]  /*aa20*/  SHFL.IDX PT, R78, R244, RZ, 0x1f ;  /* 0x00001ffff44e7589 */ /* 0x002e6200000e0000 */
[C---:B------:R-:W-:Y:S01]  /*aa30*/  ISETP.NE.AND P3, PT, R3.reuse, RZ, PT ;  /* 0x000000ff0300720c */ /* 0x040fe20003f65270 */
[----:B------:R-:W-:Y:S01]  /*aa40*/  FFMA.FTZ R245, R108, R117, R245 ;  /* 0x000000756cf57223 */ /* 0x000fe200000100f5 */
[----:B------:R-:W-:Y:S01]  /*aa50*/  ISETP.NE.AND P2, PT, R3, 0x1f, PT ;  /* 0x0000001f0300780c */ /* 0x000fe20003f45270 */
[----:B------:R-:W5:Y:S01]  /*aa60*/  SHFL.IDX PT, R79, R248, RZ, 0x1f ;  /* 0x00001ffff84f7589 */ /* 0x000f6200000e0000 */
[----:B------:R-:W-:Y:S01]  /*aa70*/  P2R R249, PR, RZ, 0x8 ;  /* 0x00000008fff97803 */ /* 0x000fe20000000000 */
[----:B------:R-:W-:Y:S01]  /*aa80*/  FADD.FTZ R108, R236, R109 ;  /* 0x0000006dec6c7221 */ /* 0x000fe20000010000 */
[----:B------:R-:W-:Y:S01]  /*aa90*/  FADD.FTZ R238, R238, R245 ;  /* 0x000000f5eeee7221 */ /* 0x000fe20000010000 */
[----:B------:R-:W-:Y:S01]  /*aaa0*/  SHFL.DOWN PT, R248, R248, 0x1, 0x1f ;  /* 0x08201f00f8f87f89 */ /* 0x000fe200000e0000 */
[----:B------:R-:W-:Y:S03]  /*aab0*/  BSSY.RECONVERGENT B0, `(.L_x_13680) ;  /* 0x0000327000007945 */ /* 0x000fe60003800200 */
[----:B---3--:R-:W-:Y:S02]  /*aac0*/  SHFL.DOWN PT, R244, R244, 0x1, 0x1f ;  /* 0x08201f00f4f47f89 */ /* 0x008fe400000e0000 */
[----:B------:R-:W-:-:S02]  /*aad0*/  VOTEU.ALL UP0, P3 ;  /* 0x0000000000ff7886 */ /* 0x000fc40001800000 */
[----:B--2---:R-:W-:Y:S03]  /*aae0*/  SHFL.IDX PT, R249, R74, RZ, 0x1f ;  /* 0x00001fff4af97589 */ /* 0x004fe600000e0000 */
[----:B------:R-:W-:Y:S01]  /*aaf0*/  @!UP0 ULEA UR27, UR8, UR25, 0x4 ;  /* 0x00000019081b8291 */ /* 0x000fe2000f8e20ff */
[----:B0-----:R-:W-:Y:S01]  /*ab00*/  SHFL.DOWN PT, R251, R246, 0x1, 0x1f ;  /* 0x08201f00f6fb7f89 */ /* 0x001fe200000e0000 */
[C---:B-1----:R-:W-:Y:S01]  /*ab10*/  FMUL.FTZ R76, R78.reuse, R73 ;  /* 0x000000494e4c7220 */ /* 0x042fe20000410000 */
[----:B------:R-:W-:-:S03]  /*ab20*/  FMUL.FTZ R250, R78, R72 ;  /* 0x000000484efa7220 */ /* 0x000fc60000410000 */
[C---:B-----5:R-:W-:Y:S01]  /*ab30*/  FFMA.FTZ R76, R79.reuse, R72, -R76 ;  /* 0x000000484f4c7223 */ /* 0x060fe2000001084c */
[C---:B------:R-:W-:Y:S01]  /*ab40*/  FFMA.FTZ R77, R79.reuse, R73, R250 ;  /* 0x000000494f4d7223 */ /* 0x040fe200000100fa */
[CC--:B------:R-:W-:Y:S01]  /*ab50*/  FMUL.FTZ R73, R78.reuse, R75.reuse ;  /* 0x0000004b4e497220 */ /* 0x0c0fe20000410000 */
[-C--:B------:R-:W-:Y:S01]  /*ab60*/  FMUL.FTZ R72, R78, R74.reuse ;  /* 0x0000004a4e487220 */ /* 0x080fe20000410000 */
[----:B------:R-:W-:Y:S02]  /*ab70*/  SHFL.DOWN PT, R250, R247, 0x1, 0x1f ;  /* 0x08201f00f7fa7f89 */ /* 0x000fe400000e0000 */
[C---:B------:R-:W-:Y:S01]  /*ab80*/  FFMA.FTZ R78, R79.reuse, R74, -R73 ;  /* 0x0000004a4f4e7223 */ /* 0x040fe20000010849 */
[----:B------:R-:W-:Y:S01]  /*ab90*/  FFMA.FTZ R79, R79, R75, R72 ;  /* 0x0000004b4f4f7223 */ /* 0x000fe20000010048 */
[----:B------:R-:W0:Y:S04]  /*aba0*/  SHFL.IDX PT, R73, R247, RZ, 0x1f ;  /* 0x00001ffff7497589 */ /* 0x000e2800000e0000 */
[----:B------:R-:W1:Y:S04]  /*abb0*/  SHFL.IDX PT, R72, R246, RZ, 0x1f ;  /* 0x00001ffff6487589 */ /* 0x000e6800000e0000 */
        /* <DEDUP_REMOVED lines=8> */
[----:B------:R-:W-:Y:S02]  /*ac40*/  @P2 FFMA.FTZ R73, R248, R249, -R73 ;  /* 0x000000f9f8492223 */ /* 0x000fe40000010849 */
[----:B------:R-:W-:Y:S01]  /*ac50*/  UIADD3 UR27, UPT, UPT, UR27, -0x400, URZ ;  /* 0xfffffc001b1b7890 */ /* 0x000fe2000fffe0ff */
[----:B------:R-:W-:Y:S01]  /*ac60*/  @P2 FADD.FTZ R75, R251, R72 ;  /* 0x00000048fb4b2221 */ /* 0x000fe20000010000 */
[----:B------:R-:W-:Y:S01]  /*ac70*/  @P2 FADD.FTZ R249, R250, R73 ;  /* 0x00000049faf92221 */ /* 0x000fe20000010000 */
[----:B------:R-:W-:Y:S01]  /*ac80*/  FMUL.FTZ R73, R210, R238 ;  /* 0x000000eed2497220 */ /* 0x000fe20000410000 */
        /* <DEDUP_REMOVED lines=125> */
[----:B------:R-:W-:Y:S01]  /*b460*/  FMUL.FTZ R140, R35, R52 ;  /* 0x00000034238c7220 */ /* 0x000fe20000410000 */
[----:B------:R-:W-:Y:S01]  /*b470*/  FFMA.FTZ R217, R36, R217, R114 ;  /* 0x000000d924d97223 */ /* 0x000fe20000010072 */
[C---:B------:R-:W-:Y:S01]  /*b480*/  FFMA.FTZ R243, R162.reuse, R79, R75 ;  /* 0x0000004fa2f37223 */ /* 0x040fe2000001004b */
[----:B------:R-:W-:Y:S01]  /*b490*/  FFMA.FTZ R241, R162, R239, -R160 ;  /* 0x000000efa2f17223 */ /* 0x000fe200000108a0 */
[----:B------:R-:W-:Y:S01]  /*b4a0*/  FFMA.FTZ R75, R122, R137, R78 ;  /* 0x000000897a4b7223 */ /* 0x000fe2000001004e */
[C---:B------:R-:W-:Y:S01]  /*b4b0*/  FMUL.FTZ R160, R121.reuse, R143 ;  /* 0x0000008f79a07220 */ /* 0x040fe20000410000 */
[----:B------:R-:W-:Y:S01]  /*b4c0*/  FADD.FTZ R243, R186, R243 ;  /* 0x000000f3baf37221 */ /* 0x000fe20000010000 */
[----:B------:R-:W-:Y:S01]  /*b4d0*/  FADD.FTZ R241, R188, R241 ;  /* 0x000000f1bcf17221 */ /* 0x000fe20000010000 */
[----:B------:R-:W-:Y:S01]  /*b4e0*/  FMUL.FTZ R138, R36, R85 ;  /* 0x00000055248a7220 */ /* 0x000fe20000410000 */
[----:B------:R-:W-:Y:S01]  /*b4f0*/  FMUL.FTZ R114, R34, R63 ;  /* 0x0000003f22727220 */ /* 0x000fe20000410000 */
[----:B------:R-:W-:Y:S01]  /*b500*/  FMUL.FTZ R110, R126, R239 ;  /* 0x000000ef7e6e7220 */ /* 0x000fe20000410000 */
[C---:B------:R-:W-:Y:S01]  /*b510*/  FMUL.FTZ R245, R164.reuse, R241 ;  /* 0x000000f1a4f57220 */ /* 0x040fe20000410000 */
[-C--:B------:R-:W-:Y:S01]  /*b520*/  FMUL.FTZ R164, R164, R243.reuse ;  /* 0x000000f3a4a47220 */ /* 0x080fe20000410000 */
[-C--:B------:R-:W-:Y:S01]  /*b530*/  FFMA.FTZ R162, R121, -R140.reuse, R214 ;  /* 0x8000008c79a27223 */ /* 0x080fe200000100d6 */
[C---:B------:R-:W-:Y:S01]  /*b540*/  FFMA.FTZ R140, -R135.reuse, R140, R218 ;  /* 0x0000008c878c7223 */ /* 0x040fe200000101da */
[C---:B------:R-:W-:Y:S01]  /*b550*/  FFMA.FTZ R78, R166.reuse, R243, R245 ;  /* 0x000000f3a64e7223 */ /* 0x040fe200000100f5 */
[----:B------:R-:W-:Y:S01]  /*b560*/  FFMA.FTZ R166, R166, R241, -R164 ;  /* 0x000000f1a6a67223 */ /* 0x000fe200000108a4 */
[----:B------:R-:W-:Y:S01]  /*b570*/  FFMA.FTZ R160, R135, R133, R160 ;  /* 0x0000008587a07223 */ /* 0x000fe200000100a0 */
[----:B------:R-:W-:Y:S01]  /*b580*/  FFMA.FTZ R120, R120, -R138, R217 ;  /* 0x8000008a78787223 */ /* 0x000fe200000100d9 */
[----:B------:R-:W-:Y:S01]  /*b590*/  FADD.FTZ R245, R149, R78 ;  /* 0x0000004e95f57221 */ /* 0x000fe20000010000 */
[----:B------:R-:W-:Y:S01]  /*b5a0*/  FMUL.FTZ R78, R33, R50 ;  /* 0x00000032214e7220 */ /* 0x000fe20000410000 */
[----:B------:R-:W-:Y:S01]  /*b5b0*/  FFMA.FTZ R164, R126, -R114, R213 ;  /* 0x800000727ea47223 */ /* 0x000fe200000100d5 */
[----:B------:R-:W-:Y:S01]  /*b5c0*/  FFMA.FTZ R135, R128, R79, R110 ;  /* 0x0000004f80877223 */ /* 0x000fe2000001006e */
[----:B------:R-:W-:Y:S01]  /*b5d0*/  FADD.FTZ R131, R131, R166 ;  /* 0x000000a683837221 */ /* 0x000fe20000010000 */
[----:B------:R-:W-:Y:S01]  /*b5e0*/  FFMA.FTZ R138, -R122, R138, R219 ;  /* 0x0000008a7a8a7223 */ /* 0x000fe200000101db */
[----:B------:R-:W-:Y:S01]  /*b5f0*/  FFMA.FTZ R126, -R128, R114, R215 ;  /* 0x00000072807e7223 */ /* 0x000fe200000101d7 */
[----:B------:R-:W-:Y:S01]  /*b600*/  FMUL.FTZ R110, R32, R49 ;  /* 0x00000031206e7220 */ /* 0x000fe20000410000 */
[C---:B------:R-:W-:Y:S01]  /*b610*/  FMUL.FTZ R128, R147.reuse, R241 ;  /* 0x000000f193807220 */ /* 0x040fe20000410000 */
[-C--:B------:R-:W-:Y:S01]  /*b620*/  FFMA.FTZ R122, R147, -R78.reuse, R216 ;  /* 0x8000004e937a7223 */ /* 0x080fe200000100d8 */
[----:B------:R-:W-:Y:S01]  /*b630*/  FFMA.FTZ R147, -R153, R78, R212 ;  /* 0x0000004e99937223 */ /* 0x000fe200000101d4 */
[CC--:B------:R-:W-:Y:S01]  /*b640*/  FMUL.FTZ R78, R130.reuse, R131.reuse ;  /* 0x00000083824e7220 */ /* 0x0c0fe20000410000 */
[-C--:B------:R-:W-:Y:S01]  /*b650*/  FFMA.FTZ R130, R130, -R110.reuse, R221 ;  /* 0x8000006e82827223 */ /* 0x080fe200000100dd */
[----:B------:R-:W-:Y:S01]  /*b660*/  FFMA.FTZ R114, -R134, R110, R223 ;  /* 0x0000006e86727223 */ /* 0x000fe200000101df */
[----:B------:R-:W-:Y:S01]  /*b670*/  FMUL.FTZ R110, R245, UR43 ;  /* 0x0000002bf56e7c20 */ /* 0x000fe20008410000 */
[----:B------:R-:W-:Y:S01]  /*b680*/  FMUL.FTZ R121, R168, R131 ;  /* 0x00000083a8797220 */ /* 0x000fe20000410000 */
[-C--:B------:R-:W-:Y:S01]  /*b690*/  FFMA.FTZ R149, R134, R245.reuse, R78 ;  /* 0x000000f586957223 */ /* 0x080fe2000001004e */
[----:B------:R-:W-:Y:S01]  /*b6a0*/  FMUL.FTZ R168, R168, R245 ;  /* 0x000000f5a8a87220 */ /* 0x000fe20000410000 */
[C---:B------:R-:W-:Y:S01]  /*b6b0*/  FMUL.FTZ R78, R131.reuse, UR43 ;  /* 0x0000002b834e7c20 */ /* 0x040fe20008410000 */
[----:B----4-:R-:W-:Y:S01]  /*b6c0*/  FFMA.FTZ R247, R131, UR31, -R110 ;  /* 0x0000001f83f77c23 */ /* 0x010fe2000801086e */
[----:B------:R-:W-:Y:S01]  /*b6d0*/  FFMA.FTZ R128, R153, R243, R128 ;  /* 0x000000f399807223 */ /* 0x000fe20000010080 */
[----:B------:R-:W-:Y:S01]  /*b6e0*/  FFMA.FTZ R168, R170, R131, -R168 ;  /* 0x00000083aaa87223 */ /* 0x000fe200000108a8 */
[----:B------:R-:W-:Y:S01]  /*b6f0*/  FFMA.FTZ R153, R245, UR31, R78 ;  /* 0x0000001ff5997c23 */ /* 0x000fe2000801004e */
[----:B------:R-:W-:Y:S01]  /*b700*/  FMUL.FTZ R247, R130, R247 ;  /* 0x000000f782f77220 */ /* 0x000fe20000410000 */
[----:B------:R-:W-:Y:S01]  /*b710*/  FMUL.FTZ R131, R131, R49 ;  /* 0x0000003183837220 */ /* 0x000fe20000410000 */
[----:B------:R-:W-:Y:S01]  /*b720*/  FFMA.FTZ R121, R170, R245, R121 ;  /* 0x000000f5aa797223 */ /* 0x000fe20000010079 */
[----:B------:R-:W-:Y:S01]  /*b730*/  FMUL.FTZ R245, R245, R49 ;  /* 0x00000031f5f57220 */ /* 0x000fe20000410000 */
[----:B------:R-:W-:Y:S01]  /*b740*/  FFMA.FTZ R247, R114, R153, R247 ;  /* 0x0000009972f77223 */ /* 0x000fe200000100f7 */
[----:B------:R-:W-:Y:S01]  /*b750*/  FMUL.FTZ R153, R130, R131 ;  /* 0x0000008382997220 */ /* 0x000fe20000410000 */
[----:B------:R-:W-:Y:S01]  /*b760*/  FADD.FTZ R151, R151, R168 ;  /* 0x000000a897977221 */ /* 0x000fe20000010000 */
[----:B------:R-:W-:Y:S01]  /*b770*/  FADD.FTZ R121, R124, R121 ;  /* 0x000000797c797221 */ /* 0x000fe20000010000 */
[----:B------:R-:W-:Y:S01]  /*b780*/  FFMA.FTZ R168, R32, R149, R247 ;  /* 0x0000009520a87223 */ /* 0x000fe200000100f7 */
        /* <DEDUP_REMOVED lines=9> */
[----:B------:R-:W-:Y:S01]  /*b820*/  FADD.FTZ R134, R125, R134 ;  /* 0x000000867d867221 */ /* 0x000fe20000010000 */
[-C--:B------:R-:W-:Y:S01]  /*b830*/  FFMA.FTZ R166, R192, R151.reuse, -R190 ;  /* 0x00000097c0a67223 */ /* 0x080fe200000108be */
[----:B------:R-:W-:Y:S01]  /*b840*/  FMUL.FTZ R130, R167, R151 ;  /* 0x00000097a7827220 */ /* 0x000fe20000410000 */
[----:B------:R-:W-:Y:S01]  /*b850*/  FFMA.FTZ R125, R121, UR31, R168 ;  /* 0x0000001f797d7c23 */ /* 0x000fe200080100a8 */
[----:B------:R-:W-:Y:S01]  /*b860*/  FFMA.FTZ R167, R167, -R124, R230 ;  /* 0x8000007ca7a77223 */ /* 0x000fe200000100e6 */
[C---:B------:R-:W-:Y:S01]  /*b870*/  FMUL.FTZ R170, R121.reuse, UR43 ;  /* 0x0000002b79aa7c20 */ /* 0x040fe20008410000 */
[-C--:B------:R-:W-:Y:S01]  /*b880*/  FMUL.FTZ R168, R121, R48.reuse ;  /* 0x0000003079a87220 */ /* 0x080fe20000410000 */
[----:B------:R-:W-:Y:S01]  /*b890*/  MOV R78, 0x84 ;  /* 0x00000084004e7802 */ /* 0x000fe20000000f00 */
[----:B------:R-:W-:Y:S01]  /*b8a0*/  FADD.FTZ R166, R113, R166 ;  /* 0x000000a671a67221 */ /* 0x000fe20000010000 */
[----:B------:R-:W-:Y:S01]  /*b8b0*/  FMUL.FTZ R172, R151, R48 ;  /* 0x0000003097ac7220 */ /* 0x000fe20000410000 */
        /* <DEDUP_REMOVED lines=8> */
[----:B------:R-:W-:-:S02]  /*b940*/  IMAD R78, R3, R78, UR25 ;  /* 0x00000019034e7e24 */ /* 0x000fc4000f8e024e */
[----:B------:R-:W-:Y:S01]  /*b950*/  FMUL.FTZ R149, R167, R170 ;  /* 0x000000aaa7957220 */ /* 0x000fe20000410000 */
[C---:B------:R-:W-:Y:S01]  /*b960*/  FMUL.FTZ R151, R31.reuse, R168 ;  /* 0x000000a81f977220 */ /* 0x040fe20000410000 */
[CC--:B------:R-:W-:Y:S01]  /*b970*/  FFMA.FTZ R113, R124.reuse, R172.reuse, -R113 ;  /* 0x000000ac7c717223 */ /* 0x0c0fe20000010871 */
[----:B------:R-:W-:Y:S01]  /*b980*/  FMUL.FTZ R153, R31, R172 ;  /* 0x000000ac1f997220 */ /* 0x000fe20000410000 */
[----:B------:R-:W-:Y:S01]  /*b990*/  FFMA.FTZ R170, R243, UR31, R184 ;  /* 0x0000001ff3aa7c23 */ /* 0x000fe200080100b8 */
[----:B------:R-:W-:Y:S01]  /*b9a0*/  FFMA.FTZ R167, R241, UR31, -R186 ;  /* 0x0000001ff1a77c23 */ /* 0x000fe200080108ba */
[----:B------:R-:W-:Y:S01]  /*b9b0*/  FMUL.FTZ R172, R139, UR43 ;  /* 0x0000002b8bac7c20 */ /* 0x000fe20008410000 */
[----:B------:R-:W-:Y:S01]  /*b9c0*/  FMUL.FTZ R184, R243, R50 ;  /* 0x00000032f3b87220 */ /* 0x000fe20000410000 */
[C---:B------:R-:W-:Y:S01]  /*b9d0*/  FFMA.FTZ R121, R124.reuse, R168, R121 ;  /* 0x000000a87c797223 */ /* 0x040fe20000010079 */
[----:B------:R-:W-:Y:S01]  /*b9e0*/  FFMA.FTZ R168, R124, R125, R149 ;  /* 0x0000007d7ca87223 */ /* 0x000fe20000010095 */
[----:B------:R-:W-:Y:S01]  /*b9f0*/  FMUL.FTZ R186, R241, R50 ;  /* 0x00000032f1ba7220 */ /* 0x000fe20000410000 */
[----:B------:R0:W-:Y:S01]  /*ba00*/  STS [R78+0x2150], R151 ;  /* 0x002150974e007388 */ /* 0x0001e20000000800 */
[C---:B------:R-:W-:Y:S01]  /*ba10*/  FFMA.FTZ R125, R137.reuse, UR31, R172 ;  /* 0x0000001f897d7c23 */ /* 0x040fe200080100ac */
[----:B------:R-:W-:Y:S01]  /*ba20*/  FMUL.FTZ R124, R122, R167 ;  /* 0x000000a77a7c7220 */ /* 0x000fe20000410000 */
[C---:B------:R-:W-:Y:S01]  /*ba30*/  FMUL.FTZ R172, R137.reuse, UR43 ;  /* 0x0000002b89ac7c20 */ /* 0x040fe20008410000 */
[C---:B------:R-:W-:Y:S01]  /*ba40*/  FMUL.FTZ R249, R32.reuse, R245 ;  /* 0x000000f520f97220 */ /* 0x040fe20000410000 */
[----:B------:R-:W-:Y:S01]  /*ba50*/  FMUL.FTZ R245, R32, R131 ;  /* 0x0000008320f57220 */ /* 0x000fe20000410000 */
[----:B------:R-:W-:Y:S01]  /*ba60*/  FMUL.FTZ R131, R137, R85 ;  /* 0x0000005589837220 */ /* 0x000fe20000410000 */
[C---:B------:R-:W-:Y:S01]  /*ba70*/  FMUL.FTZ R169, R33.reuse, R184 ;  /* 0x000000b821a97220 */ /* 0x040fe20000410000 */
[----:B------:R-:W-:Y:S01]  /*ba80*/  FMUL.FTZ R241, R33, R186 ;  /* 0x000000ba21f17220 */ /* 0x000fe20000410000 */
[----:B------:R-:W-:Y:S01]  /*ba90*/  FFMA.FTZ R170, R147, R170, R124 ;  /* 0x000000aa93aa7223 */ /* 0x000fe2000001007c */
[C---:B0-----:R-:W-:Y:S01]  /*baa0*/  FMUL.FTZ R151, R122.reuse, R184 ;  /* 0x000000b87a977220 */ /* 0x041fe20000410000 */
[----:B------:R-:W-:Y:S01]  /*bab0*/  FMUL.FTZ R149, R122, R186 ;  /* 0x000000ba7a957220 */ /* 0x000fe20000410000 */
[----:B------:R-:W-:Y:S01]  /*bac0*/  FFMA.FTZ R137, R139, UR31, -R172 ;  /* 0x0000001f8b897c23 */ /* 0x000fe200080108ac */
[----:B------:R-:W-:Y:S01]  /*bad0*/  FMUL.FTZ R172, R193, R166 ;  /* 0x000000a6c1ac7220 */ /* 0x000fe20000410000 */
[----:B------:R-:W-:Y:S01]  /*bae0*/  FFMA.FTZ R124, R147, R186, -R151 ;  /* 0x000000ba937c7223 */ /* 0x000fe20000010897 */
[----:B------:R-:W-:Y:S01]  /*baf0*/  FMUL.FTZ R186, R133, UR43 ;  /* 0x0000002b85ba7c20 */ /* 0x000fe20008410000 */
[----:B------:R0:W-:Y:S01]  /*bb00*/  STS [R78+0x2154], R153 ;  /* 0x002154994e007388 */ /* 0x0001e20000000800 */
[----:B------:R-:W-:Y:S01]  /*bb10*/  FMUL.FTZ R193, R193, R134 ;  /* 0x00000086c1c17220 */ /* 0x000fe20000410000 */
[----:B------:R-:W-:Y:S01]  /*bb20*/  FFMA.FTZ R122, R147, R184, R149 ;  /* 0x000000b8937a7223 */ /* 0x000fe20000010095 */
[----:B------:R-:W-:Y:S01]  /*bb30*/  FMUL.FTZ R184, R143, UR43 ;  /* 0x0000002b8fb87c20 */ /* 0x000fe20008410000 */
[----:B------:R1:W-:Y:S01]  /*bb40*/  STS [R78+0x2160], R169 ;  /* 0x002160a94e007388 */ /* 0x0003e20000000800 */
[-C--:B------:R-:W-:Y:S01]  /*bb50*/  FMUL.FTZ R151, R79, R63.reuse ;  /* 0x0000003f4f977220 */ /* 0x080fe20000410000 */
[----:B------:R-:W-:Y:S01]  /*bb60*/  FMUL.FTZ R149, R239, R63 ;  /* 0x0000003fef957220 */ /* 0x000fe20000410000 */
[----:B------:R-:W-:Y:S01]  /*bb70*/  FFMA.FTZ R167, R133, UR31, R184 ;  /* 0x0000001f85a77c23 */ /* 0x000fe200080100b8 */
[----:B------:R2:W-:Y:S01]  /*bb80*/  STS [R78+0x2164], R241 ;  /* 0x002164f14e007388 */ /* 0x0005e20000000800 */
[----:B------:R-:W-:Y:S01]  /*bb90*/  FMUL.FTZ R184, R239, UR43 ;  /* 0x0000002befb87c20 */ /* 0x000fe20008410000 */
[-C--:B0-----:R-:W-:Y:S01]  /*bba0*/  FMUL.FTZ R153, R133, R52.reuse ;  /* 0x0000003485997220 */ /* 0x081fe20000410000 */
[----:B------:R-:W-:Y:S01]  /*bbb0*/  FMUL.FTZ R133, R143, R52 ;  /* 0x000000348f857220 */ /* 0x000fe20000410000 */
[----:B------:R-:W-:Y:S01]  /*bbc0*/  FFMA.FTZ R105, R128, R50, R105 ;  /* 0x0000003280697223 */ /* 0x000fe20000010069 */
[----:B------:R-:W-:Y:S01]  /*bbd0*/  FFMA.FTZ R147, R79, UR31, R184 ;  /* 0x0000001f4f937c23 */ /* 0x000fe200080100b8 */
[----:B-1----:R-:W-:Y:S01]  /*bbe0*/  FFMA.FTZ R169, R143, UR31, -R186 ;  /* 0x0000001f8fa97c23 */ /* 0x002fe200080108ba */
[----:B------:R-:W-:Y:S01]  /*bbf0*/  FMUL.FTZ R186, R79, UR43 ;  /* 0x0000002b4fba7c20 */ /* 0x000fe20008410000 */
[----:B------:R-:W-:Y:S01]  /*bc00*/  FMUL.FTZ R143, R30, R45 ;  /* 0x0000002d1e8f7220 */ /* 0x000fe20000410000 */
[----:B------:R-:W-:Y:S01]  /*bc10*/  FMUL.FTZ R79, R136, R166 ;  /* 0x000000a6884f7220 */ /* 0x000fe20000410000 */
[C---:B--2---:R-:W-:Y:S01]  /*bc20*/  FFMA.FTZ R241, R195.reuse, R134, R172 ;  /* 0x00000086c3f17223 */ /* 0x044fe200000100ac */
[----:B------:R-:W-:Y:S01]  /*bc30*/  FFMA.FTZ R172, R195, R166, -R193 ;  /* 0x000000a6c3ac7223 */ /* 0x000fe200000108c1 */
[----:B------:R-:W-:Y:S01]  /*bc40*/  FMUL.FTZ R195, R35, R153 ;  /* 0x0000009923c37220 */ /* 0x000fe20000410000 */
[----:B------:R-:W-:Y:S01]  /*bc50*/  FFMA.FTZ R193, R239, UR31, -R186 ;  /* 0x0000001fefc17c23 */ /* 0x000fe200080108ba */
[----:B------:R-:W-:Y:S01]  /*bc60*/  FMUL.FTZ R239, R34, R151 ;  /* 0x0000009722ef7220 */ /* 0x000fe20000410000 */
[-C--:B------:R-:W-:Y:S01]  /*bc70*/  FFMA.FTZ R184, R136, -R143.reuse, R233 ;  /* 0x8000008f88b87223 */ /* 0x080fe200000100e9 */
[----:B------:R-:W-:Y:S01]  /*bc80*/  FFMA.FTZ R136, -R142, R143, R235 ;  /* 0x0000008f8e887223 */ /* 0x000fe200000101eb */
[----:B------:R0:W-:Y:S01]  /*bc90*/  STS [R78+0x2170], R195 ;  /* 0x002170c34e007388 */ /* 0x0001e20000000800 */
[----:B------:R-:W-:Y:S01]  /*bca0*/  FMUL.FTZ R143, R166, UR43 ;  /* 0x0000002ba68f7c20 */ /* 0x000fe20008410000 */
[----:B------:R-:W-:Y:S01]  /*bcb0*/  FFMA.FTZ R170, R33, R128, R170 ;  /* 0x0000008021aa7223 */ /* 0x000fe200000100aa */
[C---:B------:R-:W-:Y:S01]  /*bcc0*/  FMUL.FTZ R193, R164.reuse, R193 ;  /* 0x000000c1a4c17220 */ /* 0x040fe20000410000 */
[----:B------:R1:W-:Y:S01]  /*bcd0*/  STS [R78+0x2168], R239 ;  /* 0x002168ef4e007388 */ /* 0x0003e20000000800 */
[C---:B------:R-:W-:Y:S01]  /*bce0*/  FMUL.FTZ R128, R164.reuse, R149 ;  /* 0x00000095a4807220 */ /* 0x040fe20000410000 */
[----:B------:R-:W-:Y:S01]  /*bcf0*/  FMUL.FTZ R164, R164, R151 ;  /* 0x00000097a4a47220 */ /* 0x000fe20000410000 */
[-C--:B------:R-:W-:Y:S01]  /*bd00*/  FMUL.FTZ R243, R34, R149.reuse ;  /* 0x0000009522f37220 */ /* 0x080fe20000410000 */
[----:B------:R-:W-:Y:S01]  /*bd10*/  FADD.FTZ R129, R129, R172 ;  /* 0x000000ac81817221 */ /* 0x000fe20000010000 */
[----:B------:R-:W-:Y:S01]  /*bd20*/  FFMA.FTZ R103, R130, R48, R103 ;  /* 0x0000003082677223 */ /* 0x000fe20000010067 */
[----:B0-----:R-:W-:Y:S01]  /*bd30*/  FMUL.FTZ R195, R134, UR43 ;  /* 0x0000002b86c37c20 */ /* 0x001fe20008410000 */
[----:B------:R-:W-:Y:S01]  /*bd40*/  FFMA.FTZ R168, R31, R130, R168 ;  /* 0x000000821fa87223 */ /* 0x000fe200000100a8 */
[----:B------:R-:W-:Y:S01]  /*bd50*/  FADD.FTZ R174, R174, R241 ;  /* 0x000000f1aeae7221 */ /* 0x000fe20000010000 */
[----:B------:R-:W-:Y:S01]  /*bd60*/  FMUL.FTZ R130, R29, R46 ;  /* 0x0000002e1d827220 */ /* 0x000fe20000410000 */
[----:B-1----:R-:W-:Y:S01]  /*bd70*/  FFMA.FTZ R239, R166, UR31, -R195 ;  /* 0x0000001fa6ef7c23 */ /* 0x002fe200080108c3 */
[----:B------:R-:W-:Y:S01]  /*bd80*/  FFMA.FTZ R195, R134, UR31, R143 ;  /* 0x0000001f86c37c23 */ /* 0x000fe2000801008f */
[----:B------:R-:W-:Y:S01]  /*bd90*/  FFMA.FTZ R149, R126, R149, -R164 ;  /* 0x000000957e957223 */ /* 0x000fe200000108a4 */
[----:B------:R0:W-:Y:S01]  /*bda0*/  STS [R78+0x216c], R243 ;  /* 0x00216cf34e007388 */ /* 0x0001e20000000800 */
[----:B------:R-:W-:Y:S01]  /*bdb0*/  FMUL.FTZ R239, R184, R239 ;  /* 0x000000efb8ef7220 */ /* 0x000fe20000410000 */
[----:B------:R-:W-:Y:S01]  /*bdc0*/  FFMA.FTZ R79, R142, R134, R79 ;  /* 0x000000868e4f7223 */ /* 0x000fe2000001004f */
[----:B------:R-:W-:Y:S01]  /*bdd0*/  FMUL.FTZ R241, R134, R45 ;  /* 0x0000002d86f17220 */ /* 0x000fe20000410000 */
[----:B------:R-:W-:Y:S01]  /*bde0*/  FFMA.FTZ R134, -R173, R130, R222 ;  /* 0x00000082ad867223 */ /* 0x000fe200000101de */
[----:B------:R-:W-:Y:S01]  /*bdf0*/  FFMA.FTZ R195, R136, R195, R239 ;  /* 0x000000c388c37223 */ /* 0x000fe200000100ef */
[C---:B------:R-:W-:Y:S01]  /*be00*/  FFMA.FTZ R239, R126.reuse, R147, R193 ;  /* 0x000000937eef7223 */ /* 0x040fe200000100c1 */
[----:B------:R-:W-:Y:S01]  /*be10*/  FFMA.FTZ R147, R126, R151, R128 ;  /* 0x000000977e937223 */ /* 0x000fe20000010080 */
[CC--:B------:R-:W-:Y:S01]  /*be20*/  FMUL.FTZ R126, R196.reuse, R129.reuse ;  /* 0x00000081c47e7220 */ /* 0x0c0fe20000410000 */
[----:B------:R-:W-:Y:S01]  /*be30*/  FMUL.FTZ R196, R196, R174 ;  /* 0x000000aec4c47220 */ /* 0x000fe20000410000 */
[C---:B------:R-:W-:Y:S01]  /*be40*/  FMUL.FTZ R193, R171.reuse, R129 ;  /* 0x00000081abc17220 */ /* 0x040fe20000410000 */
[----:B0-----:R-:W-:Y:S01]  /*be50*/  FMUL.FTZ R243, R166, R45 ;  /* 0x0000002da6f37220 */ /* 0x001fe20000410000 */
[----:B------:R-:W-:Y:S01]  /*be60*/  FFMA.FTZ R171, R171, -R130, R220 ;  /* 0x80000082abab7223 */ /* 0x000fe200000100dc */
[----:B------:R-:W-:Y:S01]  /*be70*/  FMUL.FTZ R130, R174, UR43 ;  /* 0x0000002bae827c20 */ /* 0x000fe20008410000 */
[C---:B------:R-:W-:Y:S01]  /*be80*/  FFMA.FTZ R151, R197.reuse, R174, R126 ;  /* 0x000000aec5977223 */ /* 0x040fe2000001007e */
[----:B------:R-:W-:Y:S01]  /*be90*/  FFMA.FTZ R128, R197, R129, -R196 ;  /* 0x00000081c5807223 */ /* 0x000fe200000108c4 */
[C---:B------:R-:W-:Y:S01]  /*bea0*/  FMUL.FTZ R143, R184.reuse, R243 ;  /* 0x000000f3b88f7220 */ /* 0x040fe20000410000 */
[----:B------:R-:W-:Y:S01]  /*beb0*/  FMUL.FTZ R142, R184, R241 ;  /* 0x000000f1b88e7220 */ /* 0x000fe20000410000 */
[----:B------:R-:W-:Y:S01]  /*bec0*/  FFMA.FTZ R62, R79, R45, R62 ;  /* 0x0000002d4f3e7223 */ /* 0x000fe2000001003e */
[----:B------:R-:W-:Y:S01]  /*bed0*/  FFMA.FTZ R164, R30, R79, R195 ;  /* 0x0000004f1ea47223 */ /* 0x000fe200000100c3 */
[C---:B------:R-:W-:Y:S01]  /*bee0*/  FFMA.FTZ R130, R129.reuse, UR31, -R130 ;  /* 0x0000001f81827c23 */ /* 0x040fe20008010882 */
[----:B------:R-:W-:Y:S01]  /*bef0*/  FMUL.FTZ R79, R129, UR43 ;  /* 0x0000002b814f7c20 */ /* 0x000fe20008410000 */
[----:B------:R-:W-:Y:S01]  /*bf00*/  FADD.FTZ R182, R182, R151 ;  /* 0x00000097b6b67221 */ /* 0x000fe20000010000 */
[----:B------:R-:W-:Y:S01]  /*bf10*/  FADD.FTZ R128, R145, R128 ;  /* 0x0000008091807221 */ /* 0x000fe20000010000 */
[C---:B------:R-:W-:Y:S01]  /*bf20*/  FFMA.FTZ R143, R136.reuse, R241, R143 ;  /* 0x000000f1888f7223 */ /* 0x040fe2000001008f */
[----:B------:R-:W-:Y:S01]  /*bf30*/  FFMA.FTZ R142, R136, R243, -R142 ;  /* 0x000000f3888e7223 */ /* 0x000fe2000001088e */
[----:B------:R-:W-:Y:S01]  /*bf40*/  FFMA.FTZ R66, R135, R63, R66 ;  /* 0x0000003f87427223 */ /* 0x000fe20000010042 */
[----:B------:R-:W-:Y:S01]  /*bf50*/  FFMA.FTZ R166, R34, R135, R239 ;  /* 0x0000008722a67223 */ /* 0x000fe200000100ef */
[----:B------:R-:W-:Y:S01]  /*bf60*/  FMUL.FTZ R136, R129, R46 ;  /* 0x0000002e81887220 */ /* 0x000fe20000410000 */
[----:B------:R-:W-:Y:S01]  /*bf70*/  FMUL.FTZ R135, R171, R130 ;  /* 0x00000082ab877220 */ /* 0x000fe20000410000 */
[----:B------:R-:W-:Y:S01]  /*bf80*/  FFMA.FTZ R129, R174, UR31, R79 ;  /* 0x0000001fae817c23 */ /* 0x000fe2000801004f */
        /* <DEDUP_REMOVED lines=22> */
[----:B------:R-:W-:Y:S01]  /*c0f0*/  FFMA.FTZ R101, R126, R46, R101 ;  /* 0x0000002e7e657223 */ /* 0x000fe20000010065 */
[C---:B------:R-:W-:Y:S01]  /*c100*/  FFMA.FTZ R134, R29.reuse, R126, R134 ;  /* 0x0000007e1d867223 */ /* 0x040fe20000010086 */
[----:B------:R-:W-:Y:S01]  /*c110*/  FFMA.FTZ R153, R140, R153, R129 ;  /* 0x000000998c997223 */ /* 0x000fe20000010081 */
[----:B------:R-:W-:Y:S01]  /*c120*/  FMUL.FTZ R126, R202, R141 ;  /* 0x0000008dca7e7220 */ /* 0x000fe20000410000 */
[----:B------:R-:W-:Y:S01]  /*c130*/  FMUL.FTZ R129, R28, R43 ;  /* 0x0000002b1c817220 */ /* 0x000fe20000410000 */
[----:B------:R-:W-:Y:S01]  /*c140*/  FMUL.FTZ R202, R202, R165 ;  /* 0x000000a5caca7220 */ /* 0x000fe20000410000 */
[----:B------:R-:W-:Y:S01]  /*c150*/  FMUL.FTZ R173, R29, R136 ;  /* 0x000000881dad7220 */ /* 0x000fe20000410000 */
[----:B------:R0:W-:Y:S01]  /*c160*/  STS [R78+0x215c], R245 ;  /* 0x00215cf54e007388 */ /* 0x0001e20000000800 */
[C---:B------:R-:W-:Y:S01]  /*c170*/  FFMA.FTZ R136, R140.reuse, R167, R169 ;  /* 0x000000a78c887223 */ /* 0x040fe200000100a9 */
[----:B------:R-:W-:Y:S01]  /*c180*/  FFMA.FTZ R140, R140, R133, -R162 ;  /* 0x000000858c8c7223 */ /* 0x000fe200000108a2 */
[C---:B------:R-:W-:Y:S01]  /*c190*/  FMUL.FTZ R79, R144.reuse, R128 ;  /* 0x00000080904f7220 */ /* 0x040fe20000410000 */
[----:B------:R-:W-:Y:S01]  /*c1a0*/  FFMA.FTZ R144, R144, -R129, R225 ;  /* 0x8000008190907223 */ /* 0x000fe200000100e1 */
[----:B------:R-:W-:Y:S01]  /*c1b0*/  FFMA.FTZ R202, R203, R141, -R202 ;  /* 0x0000008dcbca7223 */ /* 0x000fe200000108ca */
[----:B------:R-:W-:Y:S01]  /*c1c0*/  FMUL.FTZ R135, R182, UR43 ;  /* 0x0000002bb6877c20 */ /* 0x000fe20008410000 */
[----:B------:R-:W-:Y:S01]  /*c1d0*/  FMUL.FTZ R137, R120, R137 ;  /* 0x0000008978897220 */ /* 0x000fe20000410000 */
[----:B------:R-:W-:Y:S01]  /*c1e0*/  FMUL.FTZ R139, R139, R85 ;  /* 0x000000558b8b7220 */ /* 0x000fe20000410000 */
[----:B------:R-:W-:Y:S01]  /*c1f0*/  FADD.FTZ R163, R163, R202 ;  /* 0x000000caa3a37221 */ /* 0x000fe20000010000 */
[----:B0-----:R-:W-:Y:S01]  /*c200*/  FMUL.FTZ R245, R35, R133 ;  /* 0x0000008523f57220 */ /* 0x001fe20000410000 */
[----:B------:R-:W-:Y:S01]  /*c210*/  FFMA.FTZ R133, -R146, R129, R227 ;  /* 0x0000008192857223 */ /* 0x000fe200000101e3 */
[----:B------:R-:W-:Y:S01]  /*c220*/  FFMA.FTZ R129, R203, R165, R126 ;  /* 0x000000a5cb817223 */ /* 0x000fe2000001007e */
[----:B------:R-:W-:Y:S01]  /*c230*/  FMUL.FTZ R126, R204, R163 ;  /* 0x000000a3cc7e7220 */ /* 0x000fe20000410000 */
[C---:B------:R-:W-:Y:S01]  /*c240*/  FFMA.FTZ R135, R128.reuse, UR31, -R135 ;  /* 0x0000001f80877c23 */ /* 0x040fe20008010887 */
[----:B------:R-:W-:Y:S01]  /*c250*/  FMUL.FTZ R167, R128, R43 ;  /* 0x0000002b80a77220 */ /* 0x000fe20000410000 */
[----:B------:R-:W-:Y:S01]  /*c260*/  FADD.FTZ R112, R112, R129 ;  /* 0x0000008170707221 */ /* 0x000fe20000010000 */
[----:B------:R-:W-:Y:S01]  /*c270*/  FMUL.FTZ R129, R128, UR43 ;  /* 0x0000002b80817c20 */ /* 0x000fe20008410000 */
[----:B------:R-:W-:Y:S01]  /*c280*/  FFMA.FTZ R137, R138, R125, R137 ;  /* 0x0000007d8a897223 */ /* 0x000fe20000010089 */
[----:B------:R-:W-:Y:S01]  /*c290*/  FMUL.FTZ R125, R120, R139 ;  /* 0x0000008b787d7220 */ /* 0x000fe20000410000 */
[-C--:B------:R-:W-:Y:S01]  /*c2a0*/  FMUL.FTZ R204, R204, R112.reuse ;  /* 0x00000070cccc7220 */ /* 0x080fe20000410000 */
[C---:B------:R-:W-:Y:S01]  /*c2b0*/  FFMA.FTZ R126, R205.reuse, R112, R126 ;  /* 0x00000070cd7e7223 */ /* 0x040fe2000001007e */
[C---:B------:R-:W-:Y:S01]  /*c2c0*/  FFMA.FTZ R128, R182.reuse, UR31, R129 ;  /* 0x0000001fb6807c23 */ /* 0x040fe20008010081 */
[----:B------:R-:W-:Y:S01]  /*c2d0*/  FMUL.FTZ R129, R182, R43 ;  /* 0x0000002bb6817220 */ /* 0x000fe20000410000 */
[----:B------:R-:W-:Y:S01]  /*c2e0*/  FFMA.FTZ R204, R205, R163, -R204 ;  /* 0x000000a3cdcc7223 */ /* 0x000fe200000108cc */
[----:B------:R-:W-:Y:S01]  /*c2f0*/  FADD.FTZ R161, R161, R126 ;  /* 0x0000007ea1a17221 */ /* 0x000fe20000010000 */
[----:B------:R-:W-:Y:S01]  /*c300*/  FMUL.FTZ R162, R120, R131 ;  /* 0x0000008378a27220 */ /* 0x000fe20000410000 */
[----:B------:R-:W-:Y:S01]  /*c310*/  FFMA.FTZ R79, R146, R182, R79 ;  /* 0x000000b6924f7223 */ /* 0x000fe2000001004f */
[----:B------:R-:W-:Y:S01]  /*c320*/  FADD.FTZ R115, R115, R204 ;  /* 0x000000cc73737221 */ /* 0x000fe20000010000 */
[----:B------:R-:W-:Y:S01]  /*c330*/  FADD.FTZ R65, R134, R65 ;  /* 0x0000004186417221 */ /* 0x000fe20000010000 */
[----:B------:R-:W-:Y:S01]  /*c340*/  FFMA.FTZ R107, R160, R52, R107 ;  /* 0x00000034a06b7223 */ /* 0x000fe2000001006b */
[----:B------:R-:W-:Y:S01]  /*c350*/  FFMA.FTZ R136, R35, R160, R136 ;  /* 0x000000a023887223 */ /* 0x000fe20000010088 */
[C---:B------:R-:W-:Y:S01]  /*c360*/  FMUL.FTZ R126, R206.reuse, R115 ;  /* 0x00000073ce7e7220 */ /* 0x040fe20000410000 */
[----:B------:R-:W-:Y:S01]  /*c370*/  FMUL.FTZ R206, R206, R161 ;  /* 0x000000a1cece7220 */ /* 0x000fe20000410000 */
[C---:B------:R-:W-:Y:S01]  /*c380*/  FMUL.FTZ R134, R144.reuse, R167 ;  /* 0x000000a790867220 */ /* 0x040fe20000410000 */
[C---:B------:R-:W-:Y:S01]  /*c390*/  FMUL.FTZ R146, R144.reuse, R129 ;  /* 0x0000008190927220 */ /* 0x040fe20000410000 */
[C---:B------:R-:W-:Y:S01]  /*c3a0*/  FFMA.FTZ R126, R207.reuse, R161, R126 ;  /* 0x000000a1cf7e7223 */ /* 0x040fe2000001007e */
[----:B------:R-:W-:Y:S01]  /*c3b0*/  FFMA.FTZ R207, R207, R115, -R206 ;  /* 0x00000073cfcf7223 */ /* 0x000fe200000108ce */
[----:B------:R-:W-:Y:S01]  /*c3c0*/  FMUL.FTZ R130, R144, R135 ;  /* 0x0000008790827220 */ /* 0x000fe20000410000 */
[----:B------:R-:W-:Y:S01]  /*c3d0*/  FFMA.FTZ R160, R138, R131, R125 ;  /* 0x000000838aa07223 */ /* 0x000fe2000001007d */
[----:B------:R-:W-:Y:S01]  /*c3e0*/  FADD.FTZ R159, R159, R126 ;  /* 0x0000007e9f9f7221 */ /* 0x000fe20000010000 */
[----:B------:R-:W-:Y:S01]  /*c3f0*/  FADD.FTZ R116, R116, R207 ;  /* 0x000000cf74747221 */ /* 0x000fe20000010000 */
[C---:B------:R-:W-:Y:S01]  /*c400*/  FFMA.FTZ R144, R133.reuse, R129, R134 ;  /* 0x0000008185907223 */ /* 0x040fe20000010086 */
[C---:B------:R-:W-:Y:S01]  /*c410*/  FFMA.FTZ R146, R133.reuse, R167, -R146 ;  /* 0x000000a785927223 */ /* 0x040fe20000010892 */
[CC--:B------:R-:W-:Y:S01]  /*c420*/  FMUL.FTZ R120, R208.reuse, R159.reuse ;  /* 0x0000009fd0787220 */ /* 0x0c0fe20000410000 */
[----:B------:R-:W-:Y:S01]  /*c430*/  FMUL.FTZ R208, R208, R116 ;  /* 0x00000074d0d07220 */ /* 0x000fe20000410000 */
[----:B------:R-:W-:Y:S01]  /*c440*/  FFMA.FTZ R133, R133, R128, R130 ;  /* 0x0000008085857223 */ /* 0x000fe20000010082 */
[----:B------:R-:W-:Y:S01]  /*c450*/  FADD.FTZ R51, R136, R51 ;  /* 0x0000003388337221 */ /* 0x000fe20000010000 */
[C---:B------:R-:W-:Y:S01]  /*c460*/  FFMA.FTZ R125, R209.reuse, R116, -R120 ;  /* 0x00000074d17d7223 */ /* 0x040fe20000010878 */
[----:B------:R-:W-:Y:S01]  /*c470*/  FFMA.FTZ R208, R209, R159, R208 ;  /* 0x0000009fd1d07223 */ /* 0x000fe200000100d0 */
[----:B------:R-:W-:Y:S01]  /*c480*/  FFMA.FTZ R60, R79, R43, R60 ;  /* 0x0000002b4f3c7223 */ /* 0x000fe2000001003c */
[----:B------:R-:W-:Y:S01]  /*c490*/  FFMA.FTZ R136, R28, R79, R133 ;  /* 0x0000004f1c887223 */ /* 0x000fe20000010085 */
[----:B------:R-:W-:Y:S01]  /*c4a0*/  FADD.FTZ R118, R118, R125 ;  /* 0x0000007d76767221 */ /* 0x000fe20000010000 */
[----:B------:R-:W-:Y:S01]  /*c4b0*/  FADD.FTZ R157, R157, R208 ;  /* 0x000000d09d9d7221 */ /* 0x000fe20000010000 */
[----:B------:R-:W-:Y:S01]  /*c4c0*/  FMUL.FTZ R129, R28, R129 ;  /* 0x000000811c817220 */ /* 0x000fe20000410000 */
[----:B------:R-:W-:Y:S01]  /*c4d0*/  FMUL.FTZ R128, R27, R44 ;  /* 0x0000002c1b807220 */ /* 0x000fe20000410000 */
[CC--:B------:R-:W-:Y:S01]  /*c4e0*/  FMUL.FTZ R126, R210.reuse, R118.reuse ;  /* 0x00000076d27e7220 */ /* 0x0c0fe20000410000 */
[----:B------:R-:W-:Y:S01]  /*c4f0*/  FMUL.FTZ R79, R210, R157 ;  /* 0x0000009dd24f7220 */ /* 0x000fe20000410000 */
[----:B------:R-:W-:Y:S01]  /*c500*/  FFMA.FTZ R68, R75, R85, R68 ;  /* 0x000000554b447223 */ /* 0x000fe20000010044 */
[----:B------:R0:W-:Y:S01]  /*c510*/  STS [R78+0x2138], R129 ;  /* 0x002138814e007388 */ /* 0x0001e20000000800 */
[C---:B------:R-:W-:Y:S01]  /*c520*/  FFMA.FTZ R130, R211.reuse, R157, R126 ;  /* 0x0000009dd3827223 */ /* 0x040fe2000001007e */
[----:B------:R-:W-:Y:S01]  /*c530*/  FFMA.FTZ R134, R211, R118, -R79 ;  /* 0x00000076d3867223 */ /* 0x000fe2000001084f */
[----:B------:R-:W-:Y:S01]  /*c540*/  FFMA.FTZ R126, R36, R75, R137 ;  /* 0x0000004b247e7223 */ /* 0x000fe20000010089 */
[----:B------:R-:W-:Y:S01]  /*c550*/  FFMA.FTZ R162, R138, R139, -R162 ;  /* 0x0000008b8aa27223 */ /* 0x000fe200000108a2 */
[----:B------:R-:W-:Y:S01]  /*c560*/  FMUL.FTZ R75, R127, UR43 ;  /* 0x0000002b7f4b7c20 */ /* 0x000fe20008410000 */
[----:B------:R-:W-:Y:S01]  /*c570*/  FMUL.FTZ R133, R21, R38 ;  /* 0x0000002615857220 */ /* 0x000fe20000410000 */
[----:B------:R-:W-:Y:S01]  /*c580*/  FMUL.FTZ R138, R127, R44 ;  /* 0x0000002c7f8a7220 */ /* 0x000fe20000410000 */
[----:B------:R-:W-:Y:S01]  /*c590*/  FADD.FTZ R135, R119, R134 ;  /* 0x0000008677877221 */ /* 0x000fe20000010000 */
[----:B------:R-:W-:Y:S01]  /*c5a0*/  FADD.FTZ R67, R136, R67 ;  /* 0x0000004388437221 */ /* 0x000fe20000010000 */
[C---:B0-----:R-:W-:Y:S01]  /*c5b0*/  FMUL.FTZ R129, R175.reuse, R127 ;  /* 0x0000007faf817220 */ /* 0x041fe20000410000 */
[----:B------:R-:W-:Y:S01]  /*c5c0*/  FFMA.FTZ R175, R175, -R128, R226 ;  /* 0x80000080afaf7223 */ /* 0x000fe200000100e2 */
[----:B------:R-:W-:Y:S01]  /*c5d0*/  FMUL.FTZ R167, R28, R167 ;  /* 0x000000a71ca77220 */ /* 0x000fe20000410000 */
[----:B------:R-:W-:Y:S01]  /*c5e0*/  FADD.FTZ R155, R155, R130 ;  /* 0x000000829b9b7221 */ /* 0x000fe20000010000 */
[C---:B------:R-:W-:Y:S01]  /*c5f0*/  FFMA.FTZ R120, R177.reuse, R176, R129 ;  /* 0x000000b0b1787223 */ /* 0x040fe20000010081 */
[C---:B------:R-:W-:Y:S01]  /*c600*/  FMUL.FTZ R136, R176.reuse, UR43 ;  /* 0x0000002bb0887c20 */ /* 0x040fe20008410000 */
        /* <DEDUP_REMOVED lines=19> */
[----:B------:R-:W-:Y:S01]  /*c740*/  FMUL.FTZ R247, R36, R139 ;  /* 0x0000008b24f77220 */ /* 0x000fe20000410000 */
[----:B------:R-:W-:Y:S01]  /*c750*/  FMUL.FTZ R139, R175, R136 ;  /* 0x00000088af8b7220 */ /* 0x000fe20000410000 */
[-C--:B------:R-:W-:Y:S01]  /*c760*/  FMUL.FTZ R169, R157, R37.reuse ;  /* 0x000000259da97220 */ /* 0x080fe20000410000 */
[----:B0-----:R-:W-:Y:S01]  /*c770*/  FMUL.FTZ R167, R118, R37 ;  /* 0x0000002576a77220 */ /* 0x001fe20000410000 */
[----:B------:R-:W-:Y:S01]  /*c780*/  FFMA.FTZ R75, R134, R166, R75 ;  /* 0x000000a6864b7223 */ /* 0x000fe2000001004b */
[----:B------:R-:W-:Y:S01]  /*c790*/  FMUL.FTZ R127, R23, R40 ;  /* 0x00000028177f7220 */ /* 0x000fe20000410000 */
[----:B------:R-:W-:Y:S01]  /*c7a0*/  FMUL.FTZ R171, R29, R174 ;  /* 0x000000ae1dab7220 */ /* 0x000fe20000410000 */
[----:B------:R-:W-:Y:S01]  /*c7b0*/  FMUL.FTZ R136, R130, R167 ;  /* 0x000000a782887220 */ /* 0x000fe20000410000 */
[----:B------:R-:W-:Y:S01]  /*c7c0*/  FADD.FTZ R75, RZ, R75 ;  /* 0x0000004bff4b7221 */ /* 0x000fe20000010000 */
[----:B------:R-:W-:Y:S01]  /*c7d0*/  FMUL.FTZ R175, R175, R176 ;  /* 0x000000b0afaf7220 */ /* 0x000fe20000410000 */
[----:B------:R-:W-:Y:S01]  /*c7e0*/  FMUL.FTZ R119, R24, R39 ;  /* 0x0000002718777220 */ /* 0x000fe20000410000 */
[----:B------:R-:W-:Y:S01]  /*c7f0*/  FFMA.FTZ R136, R131, R169, R136 ;  /* 0x000000a983887223 */ /* 0x000fe20000010088 */
[-C--:B------:R-:W-:Y:S01]  /*c800*/  FFMA.FTZ R129, -R187, R127.reuse, R240 ;  /* 0x0000007fbb817223 */ /* 0x080fe200000101f0 */
[----:B------:R-:W-:Y:S01]  /*c810*/  FFMA.FTZ R127, R185, -R127, R242 ;  /* 0x8000007fb97f7223 */ /* 0x000fe200000100f2 */
[----:B------:R-:W-:Y:S01]  /*c820*/  FMUL.FTZ R172, R116, R40 ;  /* 0x0000002874ac7220 */ /* 0x000fe20000410000 */
[----:B------:R-:W-:Y:S01]  /*c830*/  FADD.FTZ R79, R75, R136 ;  /* 0x000000884b4f7221 */ /* 0x000fe20000010000 */
[----:B------:R-:W-:Y:S01]  /*c840*/  FMUL.FTZ R75, R133, R166 ;  /* 0x000000a6854b7220 */ /* 0x000fe20000410000 */
[----:B------:R-:W-:Y:S01]  /*c850*/  FADD.FTZ R59, R168, R59 ;  /* 0x0000003ba83b7221 */ /* 0x000fe20000010000 */
[----:B------:R0:W-:Y:S01]  /*c860*/  STS [R78+0x2140], R171 ;  /* 0x002140ab4e007388 */ /* 0x0001e20000000800 */
[----:B------:R-:W-:Y:S01]  /*c870*/  FFMA.FTZ R168, R128, R138, -R175 ;  /* 0x0000008a80a87223 */ /* 0x000fe200000108af */
[-C--:B------:R-:W-:Y:S01]  /*c880*/  FFMA.FTZ R125, -R154, R119.reuse, R237 ;  /* 0x000000779a7d7223 */ /* 0x080fe200000101ed */
[----:B------:R-:W-:Y:S01]  /*c890*/  FFMA.FTZ R119, R152, -R119, R117 ;  /* 0x8000007798777223 */ /* 0x000fe20000010075 */
[----:B------:R1:W-:Y:S01]  /*c8a0*/  STS [R78+0x2144], R173 ;  /* 0x002144ad4e007388 */ /* 0x0003e20000000800 */
[----:B------:R-:W-:Y:S01]  /*c8b0*/  FMUL.FTZ R174, R159, R40 ;  /* 0x000000289fae7220 */ /* 0x000fe20000410000 */
[----:B------:R-:W-:Y:S01]  /*c8c0*/  FMUL.FTZ R136, R130, R169 ;  /* 0x000000a982887220 */ /* 0x000fe20000410000 */
[----:B------:R-:W-:Y:S01]  /*c8d0*/  FFMA.FTZ R75, R134, R164, -R75 ;  /* 0x000000a4864b7223 */ /* 0x000fe2000001084b */
[-C--:B------:R-:W-:Y:S01]  /*c8e0*/  FMUL.FTZ R182, R161, R39.reuse ;  /* 0x00000027a1b67220 */ /* 0x080fe20000410000 */
[----:B------:R-:W-:Y:S01]  /*c8f0*/  FMUL.FTZ R184, R127, R174 ;  /* 0x000000ae7fb87220 */ /* 0x000fe20000410000 */
[----:B0-----:R-:W-:Y:S01]  /*c900*/  FMUL.FTZ R171, R27, R176 ;  /* 0x000000b01bab7220 */ /* 0x001fe20000410000 */
[----:B------:R-:W-:Y:S01]  /*c910*/  FMUL.FTZ R176, R115, R39 ;  /* 0x0000002773b07220 */ /* 0x000fe20000410000 */
[----:B------:R-:W-:Y:S01]  /*c920*/  FFMA.FTZ R136, R131, R167, -R136 ;  /* 0x000000a783887223 */ /* 0x000fe20000010888 */
[----:B------:R-:W-:Y:S01]  /*c930*/  FADD.FTZ R75, RZ, R75 ;  /* 0x0000004bff4b7221 */ /* 0x000fe20000010000 */
[----:B-1----:R-:W-:Y:S01]  /*c940*/  FMUL.FTZ R173, R27, R138 ;  /* 0x0000008a1bad7220 */ /* 0x002fe20000410000 */
[----:B------:R-:W-:Y:S01]  /*c950*/  FMUL.FTZ R138, R127, R172 ;  /* 0x000000ac7f8a7220 */ /* 0x000fe20000410000 */
[----:B------:R-:W-:Y:S01]  /*c960*/  FMUL.FTZ R186, R119, R176 ;  /* 0x000000b077ba7220 */ /* 0x000fe20000410000 */
[----:B------:R-:W-:Y:S01]  /*c970*/  FADD.FTZ R75, R75, R136 ;  /* 0x000000884b4b7221 */ /* 0x000fe20000010000 */
[----:B------:R-:W-:Y:S01]  /*c980*/  FMUL.FTZ R136, R25, R42 ;  /* 0x0000002a19887220 */ /* 0x000fe20000410000 */
[----:B------:R-:W-:Y:S01]  /*c990*/  FFMA.FTZ R138, R129, R174, R138 ;  /* 0x000000ae818a7223 */ /* 0x000fe2000001008a */
[----:B------:R-:W-:Y:S01]  /*c9a0*/  FFMA.FTZ R186, R125, R182, R186 ;  /* 0x000000b67dba7223 */ /* 0x000fe200000100ba */
[----:B------:R-:W-:Y:S01]  /*c9b0*/  FFMA.FTZ R184, R129, R172, -R184 ;  /* 0x000000ac81b87223 */ /* 0x000fe200000108b8 */
[----:B------:R-:W-:Y:S01]  /*c9c0*/  FFMA.FTZ R128, R128, R137, R139 ;  /* 0x0000008980807223 */ /* 0x000fe2000001008b */
[----:B------:R-:W-:Y:S01]  /*c9d0*/  FADD.FTZ R79, R79, R138 ;  /* 0x0000008a4f4f7221 */ /* 0x000fe20000010000 */
[----:B------:R-:W-:Y:S01]  /*c9e0*/  FMUL.FTZ R190, R163, R42 ;  /* 0x0000002aa3be7220 */ /* 0x000fe20000410000 */
[-C--:B------:R-:W-:Y:S01]  /*c9f0*/  FMUL.FTZ R139, R26, R41.reuse ;  /* 0x000000291a8b7220 */ /* 0x080fe20000410000 */
[----:B------:R-:W-:Y:S01]  /*ca00*/  FADD.FTZ R184, R75, R184 ;  /* 0x000000b84bb87221 */ /* 0x000fe20000010000 */
[----:B------:R-:W-:Y:S01]  /*ca10*/  FADD.FTZ R186, R79, R186 ;  /* 0x000000ba4fba7221 */ /* 0x000fe20000010000 */
[-C--:B------:R-:W-:Y:S01]  /*ca20*/  FFMA.FTZ R79, R181, -R136.reuse, R232 ;  /* 0x80000088b54f7223 */ /* 0x080fe200000100e8 */
        /* <DEDUP_REMOVED lines=72> */
[----:B------:R-:W-:Y:S01]  /*ceb0*/  STS [R78+0x214c], R245 ;  /* 0x00214cf54e007388 */ /* 0x000fe20000000800 */
[C---:B------:R-:W-:Y:S01]  /*cec0*/  IADD3 R114, PT, PT, R3.reuse, 0x20, RZ ;  /* 0x0000002003727810 */ /* 0x040fe20007ffe0ff */
[----:B------:R-:W-:Y:S01]  /*ced0*/  FMUL.FTZ R206, R70, R108 ;  /* 0x0000006c46ce7220 */ /* 0x000fe20000410000 */
[C---:B------:R-:W-:Y:S01]  /*cee0*/  IADD3 R122, PT, PT, R3.reuse, 0x40, RZ ;  /* 0x00000040037a7810 */ /* 0x040fe20007ffe0ff */
[----:B------:R0:W-:Y:S01]  /*cef0*/  STS [R78+0x2128], R175 ;  /* 0x002128af4e007388 */ /* 0x0001e20000000800 */
[C---:B------:R-:W-:Y:S01]  /*cf00*/  IADD3 R124, PT, PT, R3.reuse, 0x60, RZ ;  /* 0x00000060037c7810 */ /* 0x040fe20007ffe0ff */
[C---:B------:R-:W-:Y:S01]  /*cf10*/  FMUL.FTZ R109, R80.reuse, -R109 ;  /* 0x8000006d506d7220 */ /* 0x040fe20000410000 */
        /* <DEDUP_REMOVED lines=11> */
[----:B------:R-:W-:Y:S01]  /*cfd0*/  FMUL.FTZ R231, R88, -R231 ;  /* 0x800000e758e77220 */ /* 0x000fe20000410000 */
[C---:B------:R-:W-:Y:S01]  /*cfe0*/  IADD3 R162, PT, PT, R3.reuse, 0x180, RZ ;  /* 0x0000018003a27810 */ /* 0x040fe20007ffe0ff */
[----:B------:R-:W-:Y:S01]  /*cff0*/  STS [R78+0x211c], R145 ;  /* 0x00211c914e007388 */ /* 0x000fe20000000800 */
[C---:B------:R-:W-:Y:S01]  /*d000*/  IADD3 R168, PT, PT, R3.reuse, 0x1e0, RZ ;  /* 0x000001e003a87810 */ /* 0x040fe20007ffe0ff */
[C---:B------:R-:W-:Y:S01]  /*d010*/  FMUL.FTZ R227, R92.reuse, R227 ;  /* 0x000000e35ce37220 */ /* 0x040fe20000410000 */
[C---:B------:R-:W-:Y:S01]  /*d020*/  IADD3 R172, PT, PT, R3.reuse, 0x240, RZ ;  /* 0x0000024003ac7810 */ /* 0x040fe20007ffe0ff */
[----:B------:R0:W-:Y:S01]  /*d030*/  STS [R78+0x2110], R113 ;  /* 0x002110714e007388 */ /* 0x0001e20000000800 */
[C---:B------:R-:W-:Y:S01]  /*d040*/  IADD3 R164, PT, PT, R3.reuse, 0x1a0, RZ ;  /* 0x000001a003a47810 */ /* 0x040fe20007ffe0ff */
[----:B------:R-:W-:Y:S01]  /*d050*/  FMUL.FTZ R225, R92, -R225 ;  /* 0x800000e15ce17220 */ /* 0x000fe20000410000 */
        /* <DEDUP_REMOVED lines=17> */
[----:B------:R1:W-:Y:S01]  /*d170*/  STS [R78+0x2104], R141 ;  /* 0x0021048d4e007388 */ /* 0x0003e20000000800 */
[C---:B------:R-:W-:Y:S01]  /*d180*/  IADD3 R192, PT, PT, R3.reuse, 0x320, RZ ;  /* 0x0000032003c07810 */ /* 0x040fe20007ffe0ff */
[----:B------:R-:W-:Y:S01]  /*d190*/  FMUL.FTZ R237, R84, R237 ;  /* 0x000000ed54ed7220 */ /* 0x000fe20000410000 */
        /* <DEDUP_REMOVED lines=10> */
[----:B------:R-:W-:Y:S01]  /*d240*/  IADD3 R204, PT, PT, R3, 0x3e0, RZ ;  /* 0x000003e003cc7810 */ /* 0x000fe20007ffe0ff */
[----:B------:R-:W-:Y:S01]  /*d250*/  FMUL.FTZ R221, R104, -R221 ;  /* 0x800000dd68dd7220 */ /* 0x000fe20000410000 */
[----:B------:R-:W-:Y:S01]  /*d260*/  LEA.HI R148, R148, R3, RZ, 0x1b ;  /* 0x0000000394947211 */ /* 0x000fe200078fd8ff */
[----:B------:R-:W-:Y:S01]  /*d270*/  FMUL.FTZ R215, R178, R215 ;  /* 0x000000d7b2d77220 */ /* 0x000fe20000410000 */
[----:B------:R-:W-:Y:S01]  /*d280*/  LEA.HI R150, R150, R3, RZ, 0x1b ;  /* 0x0000000396967211 */ /* 0x000fe200078fd8ff */
[----:B------:R-:W-:Y:S01]  /*d290*/  FMUL.FTZ R213, R178, -R213 ;  /* 0x800000d5b2d57220 */ /* 0x000fe20000410000 */
        /* <DEDUP_REMOVED lines=13> */
[----:B0-----:R-:W-:-:S02]  /*d370*/  LEA.HI R121, R162, R3, RZ, 0x1b ;  /* 0x00000003a2797211 */ /* 0x001fc400078fd8ff */
[-C--:B-1----:R-:W-:Y:S02]  /*d380*/  LEA.HI R141, R168, R3.reuse, RZ, 0x1b ;  /* 0x00000003a88d7211 */ /* 0x082fe400078fd8ff */
        /* <DEDUP_REMOVED lines=18> */
[----:B------:R-:W-:Y:S02]  /*d4b0*/  LEA R165, R148, UR25, 0x2 ;  /* 0x0000001994a57c11 */ /* 0x000fe4000f8e10ff */
        /* <DEDUP_REMOVED lines=23> */
[----:B------:R-:W3:Y:S01]  /*d630*/  LDS R108, [R153+0x2780] ;  /* 0x00278000996c7984 */ /* 0x000ee20000000800 */
[----:B------:R-:W-:Y:S02]  /*d640*/  LEA R146, R182, UR25, 0x2 ;  /* 0x00000019b6927c11 */ /* 0x000fe4000f8e10ff */
[----:B------:R-:W-:Y:S01]  /*d650*/  LEA R145, R145, UR25, 0x2 ;  /* 0x0000001991917c11 */ /* 0x000fe2000f8e10ff */
[----:B------:R-:W4:Y:S01]  /*d660*/  LDS R182, [R162+0x2680] ;  /* 0x00268000a2b67984 */ /* 0x000f220000000800 */
        /* <DEDUP_REMOVED lines=42> */
[----:B-1----:R-:W-:-:S03]  /*d910*/  MOV R109, UR27 ;  /* 0x0000001b006d7c02 */ /* 0x002fc60008000f00 */
[----:B------:R1:W-:Y:S01]  /*d920*/  STS [R78+0x31c0], R117 ;  /* 0x0031c0754e007388 */ /* 0x0003e20000000800 */
[----:B------:R-:W-:Y:S01]  /*d930*/  LEA R74, R109, -R74, 0x1 ;  /* 0x8000004a6d4a7211 */ /* 0x000fe200078e08ff */
[C---:B------:R-:W-:Y:S01]  /*d940*/  FMUL.FTZ R109, R90.reuse, R224 ;  /* 0x000000e05a6d7220 */ /* 0x040fe20000410000 */
[----:B--2---:R-:W-:Y:S01]  /*d950*/  FMUL.FTZ R111, R90, -R226 ;  /* 0x800000e25a6f7220 */ /* 0x004fe20000410000 */
[----:B------:R2:W-:Y:S01]  /*d960*/  STS [R78+0x31ac], R231 ;  /* 0x0031ace74e007388 */ /* 0x0005e20000000800 */
[----:B------:R-:W-:Y:S01]  /*d970*/  ISETP.GE.AND P2, PT, R74, 0x1, PT ;  /* 0x000000014a00780c */ /* 0x000fe20003f46270 */
[----:B-----5:R-:W-:Y:S01]  /*d980*/  FMUL.FTZ R229, R94, -R220 ;  /* 0x800000dc5ee57220 */ /* 0x020fe20000410000 */
[----:B------:R-:W-:Y:S01]  /*d990*/  FMUL.FTZ R220, R135, UR43 ;  /* 0x0000002b87dc7c20 */ /* 0x000fe20008410000 */
[----:B------:R5:W-:Y:S01]  /*d9a0*/  STS [R78+0x31b0], R109 ;  /* 0x0031b06d4e007388 */ /* 0x000be20000000800 */
[----:B-1----:R-:W-:Y:S01]  /*d9b0*/  FMUL.FTZ R117, R106, -R216 ;  /* 0x800000d86a757220 */ /* 0x002fe20000410000 */
[----:B------:R-:W-:-:S02]  /*d9c0*/  ISETP.GE.AND P3, PT, R74, 0x21, PT ;  /* 0x000000214a00780c */ /* 0x000fc40003f66270 */
[----:B------:R1:W-:Y:S01]  /*d9d0*/  STS [R78+0x31b4], R111 ;  /* 0x0031b46f4e007388 */ /* 0x0003e20000000800 */
[----:B--2---:R-:W-:-:S03]  /*d9e0*/  FMUL.FTZ R231, R102, R228 ;  /* 0x000000e466e77220 */ /* 0x004fc60000410000 */
[----:B------:R2:W-:Y:S01]  /*d9f0*/  STS [R78+0x31e4], R117 ;  /* 0x0031e4754e007388 */ /* 0x0005e20000000800 */
[----:B-----5:R-:W-:-:S03]  /*da00*/  FMUL.FTZ R109, R102, -R230 ;  /* 0x800000e6666d7220 */ /* 0x020fc60000410000 */
[----:B------:R5:W-:Y:S01]  /*da10*/  STS [R78+0x31b8], R227 ;  /* 0x0031b8e34e007388 */ /* 0x000be20000000800 */
[----:B-1----:R-:W-:Y:S01]  /*da20*/  FMUL.FTZ R111, R106, R212 ;  /* 0x000000d46a6f7220 */ /* 0x002fe20000410000 */
[----:B------:R-:W-:Y:S02]  /*da30*/  FMUL.FTZ R212, R115, UR43 ;  /* 0x0000002b73d47c20 */ /* 0x000fe40008410000 */
[----:B------:R1:W-:Y:S02]  /*da40*/  STS [R78+0x31bc], R225 ;  /* 0x0031bce14e007388 */ /* 0x0003e40000000800 */
[----:B------:R-:W-:Y:S01]  /*da50*/  FFMA.FTZ R212, R161, UR31, R212 ;  /* 0x0000001fa1d47c23 */ /* 0x000fe200080100d4 */
[----:B--2---:R-:W2:Y:S01]  /*da60*/  S2R R117, SR_LANEID ;  /* 0x0000000000757919 */ /* 0x004ea20000000000 */
[----:B-----5:R-:W-:Y:S01]  /*da70*/  FMUL.FTZ R227, R179, -R214 ;  /* 0x800000d6b3e37220 */ /* 0x020fe20000410000 */
[----:B------:R-:W-:Y:S01]  /*da80*/  FMUL.FTZ R214, R161, UR43 ;  /* 0x0000002ba1d67c20 */ /* 0x000fe20008410000 */
[----:B------:R5:W-:Y:S01]  /*da90*/  STS [R78+0x31d4], R109 ;  /* 0x0031d46d4e007388 */ /* 0x000be20000000800 */
[----:B-1----:R-:W-:Y:S01]  /*daa0*/  FMUL.FTZ R225, R179, R218 ;  /* 0x000000dab3e17220 */ /* 0x002fe20000410000 */
[----:B------:R-:W-:-:S02]  /*dab0*/  FMUL.FTZ R218, R112, UR43 ;  /* 0x0000002b70da7c20 */ /* 0x000fc40008410000 */
[----:B------:R1:W-:Y:S01]  /*dac0*/  STS [R78+0x3180], R206 ;  /* 0x003180ce4e007388 */ /* 0x0003e20000000800 */
[----:B------:R-:W-:Y:S01]  /*dad0*/  FFMA.FTZ R214, R115, UR31, -R214 ;  /* 0x0000001f73d67c23 */ /* 0x000fe200080108d6 */
[C---:B------:R-:W-:Y:S02]  /*dae0*/  FFMA.FTZ R218, R163.reuse, UR31, -R218 ;  /* 0x0000001fa3da7c23 */ /* 0x040fe400080108da */
        /* <DEDUP_REMOVED lines=27> */
[----:B------:R1:W-:Y:S02]  /*dca0*/  STS [R78+0x31fc], R217 ;  /* 0x0031fcd94e007388 */ /* 0x0003e40000000800 */
[----:B-1----:R-:W-:-:S04]  /*dcb0*/  FMUL.FTZ R78, R118, UR43 ;  /* 0x0000002b764e7c20 */ /* 0x002fc80008410000 */
[----:B------:R-:W-:Y:S01]  /*dcc0*/  FFMA.FTZ R78, R157, UR31, R78 ;  /* 0x0000001f9d4e7c23 */ /* 0x000fe2000801004e */
[----:B------:R-:W-:Y:S06]  /*dcd0*/  BAR.SYNC.DEFER_BLOCKING 0x0 ;  /* 0x0000000000007b1d */ /* 0x000fec0000010000 */
[----:B0-234-:R-:W-:Y:S05]  /*dce0*/  @!P2 BRA `(.L_x_13681) ;  /* 0x00000000000ca947 */ /* 0x01dfea0003800000 */
[----:B------:R-:W0:Y:S04]  /*dcf0*/  LDS R213, [R174+0x3180] ;  /* 0x00318000aed57984 */ /* 0x000e280000000800 */
[----:B------:R1:W-:Y:S04]  /*dd00*/  REDG.E.ADD.F32.FTZ.RN.STRONG.GPU desc[UR28][R72.64], R204 ;  /* 0x000000cc480079a6 */ /* 0x0003e8000c12f31c */
[----:B0-----:R1:W-:Y:S02]  /*dd10*/  REDG.E.ADD.F32.FTZ.RN.STRONG.GPU desc[UR28][R76.64], R213 ;  /* 0x000000d54c0079a6 */ /* 0x0013e4000c12f31c */
.L_x_13681:
[----:B------:R-:W-:Y:S05]  /*dd20*/  BSYNC.RECONVERGENT B0 ;  /* 0x0000000000007941 */ /* 0x000fea0003800200 */
.L_x_13680:
[----:B------:R-:W0:Y:S01]  /*dd30*/  LDS R173, [R173+0x3200] ;  /* 0x00320000adad7984 */ /* 0x000e220000000800 */
[----:B------:R-:W-:Y:S04]  /*dd40*/  BSSY.RECONVERGENT B0, `(.L_x_13682) ;  /* 0x0000004000007945 */ /* 0x000fe80003800200 */
[----:B------:R-:W-:Y:S05]  /*dd50*/  @!P3 BRA `(.L_x_13683) ;  /* 0x000000000008b947 */ /* 0x000fea0003800000 */
[----:B------:R2:W-:Y:S04]  /*dd60*/  REDG.E.ADD.F32.FTZ.RN.STRONG.GPU desc[UR28][R72.64+0x80], R202 ;  /* 0x000080ca480079a6 */ /* 0x0005e8000c12f31c */
[----:B0-----:R2:W-:Y:S02]  /*dd70*/  REDG.E.ADD.F32.FTZ.RN.STRONG.GPU desc[UR28][R76.64+0x80], R173 ;  /* 0x000080ad4c0079a6 */ /* 0x0015e4000c12f31c */
.L_x_13683:
[----:B------:R-:W-:Y:S05]  /*dd80*/  BSYNC.RECONVERGENT B0 ;  /* 0x0000000000007941 */ /* 0x000fea0003800200 */
.L_x_13682:
        /* <DEDUP_REMOVED lines=10> */
.L_x_13685:
[----:B------:R-:W-:Y:S05]  /*de30*/  BSYNC.RECONVERGENT B0 ;  /* 0x0000000000007941 */ /* 0x000fea0003800200 */
.L_x_13684:
[----:B------:R-:W4:Y:S01]  /*de40*/  LDS R171, [R171+0x3300] ;  /* 0x00330000abab7984 */ /* 0x000f220000000800 */
[----:B------:R-:W-:Y:S04]  /*de50*/  BSSY.RECONVERGENT B0, `(.L_x_13686) ;  /* 0x0000004000007945 */ /* 0x000fe80003800200 */
[----:B------:R-:W-:Y:S05]  /*de60*/  @!P2 BRA `(.L_x_13687) ;  /* 0x000000000008a947 */ /* 0x000fea0003800000 */
[----:B------:R0:W-:Y:S04]  /*de70*/  REDG.E.ADD.F32.FTZ.RN.STRONG.GPU desc[UR28][R72.64+0x180], R198 ;  /* 0x000180c6480079a6 */ /* 0x0001e8000c12f31c */
[----:B----4-:R0:W-:Y:S02]  /*de80*/  REDG.E.ADD.F32.FTZ.RN.STRONG.GPU desc[UR28][R76.64+0x180], R171 ;  /* 0x000180ab4c0079a6 */ /* 0x0101e4000c12f31c */
.L_x_13687:
[----:B------:R-:W-:Y:S05]  /*de90*/  BSYNC.RECONVERGENT B0 ;  /* 0x0000000000007941 */ /* 0x000fea0003800200 */
.L_x_13686:
[----:B0---4-:R0:W4:Y:S01]  /*dea0*/  LDS R171, [R170+0x3380] ;  /* 0x00338000aaab7984 */ /* 0x0111220000000800 */
[----:B------:R-:W-:Y:S04]  /*deb0*/  BSSY.RECONVERGENT B0, `(.L_x_13688) ;  /* 0x0000004000007945 */ /* 0x000fe80003800200 */
[----:B------:R-:W-:Y:S05]  /*dec0*/  @!P3 BRA `(.L_x_13689) ;  /* 0x000000000008b947 */ /* 0x000fea0003800000 */
[----:B------:R0:W-:Y:S04]  /*ded0*/  REDG.E.ADD.F32.FTZ.RN.STRONG.GPU desc[UR28][R72.64+0x200], R196 ;  /* 0x000200c4480079a6 */ /* 0x0001e8000c12f31c */
[----:B----4-:R0:W-:Y:S02]  /*dee0*/  REDG.E.ADD.F32.FTZ.RN.STRONG.GPU desc[UR28][R76.64+0x200], R171 ;  /* 0x000200ab4c0079a6 */ /* 0x0101e4000c12f31c */
.L_x_13689:
[----:B------:R-:W-:Y:S05]  /*def0*/  BSYNC.RECONVERGENT B0 ;  /* 0x0000000000007941 */ /* 0x000fea0003800200 */
.L_x_13688:
[----:B------:R-:W0:Y:S01]  /*df00*/  LDS R169, [R169+0x3400] ;  /* 0x00340000a9a97984 */ /* 0x000e220000000800 */
[----:B------:R-:W-:Y:S04]  /*df10*/  BSSY.RECONVERGENT B0, `(.L_x_13690) ;  /* 0x0000004000007945 */ /* 0x000fe80003800200 */
[----:B------:R-:W-:Y:S05]  /*df20*/  @!P4 BRA `(.L_x_13691) ;  /* 0x000000000008c947 */ /* 0x000fea0003800000 */
[----:B------:R1:W-:Y:S04]  /*df30*/  REDG.E.ADD.F32.FTZ.RN.STRONG.GPU desc[UR28][R72.64+0x280], R194 ;  /* 0x000280c2480079a6 */ /* 0x0003e8000c12f31c */
[----:B0-----:R1:W-:Y:S02]  /*df40*/  REDG.E.ADD.F32.FTZ.RN.STRONG.GPU desc[UR28][R76.64+0x280], R169 ;  /* 0x000280a94c0079a6 */ /* 0x0013e4000c12f31c */
.L_x_13691:
[----:B------:R-:W-:Y:S05]  /*df50*/  BSYNC.RECONVERGENT B0 ;  /* 0x0000000000007941 */ /* 0x000fea0003800200 */
.L_x_13690:
[----:B01----:R0:W1:Y:S01]  /*df60*/  LDS R169, [R168+0x3480] ;  /* 0x00348000a8a97984 */ /* 0x0030620000000800 */
[----:B------:R-:W-:Y:S04]  /*df70*/  BSSY.RECONVERGENT B0, `(.L_x_13692) ;  /* 0x0000004000007945 */ /* 0x000fe80003800200 */
[----:B------:R-:W-:Y:S05]  /*df80*/  @!P5 BRA `(.L_x_13693) ;  /* 0x000000000008d947 */ /* 0x000fea0003800000 */
[----:B------:R0:W-:Y:S04]  /*df90*/  REDG.E.ADD.F32.FTZ.RN.STRONG.GPU desc[UR28][R72.64+0x300], R192 ;  /* 0x000300c0480079a6 */ /* 0x0001e8000c12f31c */
[----:B-1----:R0:W-:Y:S02]  /*dfa0*/  REDG.E.ADD.F32.FTZ.RN.STRONG.GPU desc[UR28][R76.64+0x300], R169 ;  /* 0x000300a94c0079a6 */ /* 0x0021e4000c12f31c */
.L_x_13693:
[----:B------:R-:W-:Y:S05]  /*dfb0*/  BSYNC.RECONVERGENT B0 ;  /* 0x0000000000007941 */ /* 0x000fea0003800200 */
.L_x_13692:
        /* <DEDUP_REMOVED lines=10> */
.L_x_13695:
[----:B------:R-:W-:Y:S05]  /*e060*/  BSYNC.RECONVERGENT B0 ;  /* 0x0000000000007941 */ /* 0x000fea0003800200 */
.L_x_13694:
[----:B0-----:R0:W0:Y:S01]  /*e070*/  LDS R167, [R166+0x3580] ;  /* 0x00358000a6a77984 */ /* 0x0010220000000800 */
[----:B------:R-:W-:Y:S04]  /*e080*/  BSSY.RECONVERGENT B0, `(.L_x_13696) ;  /* 0x0000004000007945 */ /* 0x000fe80003800200 */
[----:B------:R-:W-:Y:S05]  /*e090*/  @!P2 BRA `(.L_x_13697) ;  /* 0x000000000008a947 */ /* 0x000fea0003800000 */
[----:B------:R1:W-:Y:S04]  /*e0a0*/  REDG.E.ADD.F32.FTZ.RN.STRONG.GPU desc[UR28][R72.64+0x400], R188 ;  /* 0x000400bc480079a6 */ /* 0x0003e8000c12f31c */
[----:B0-----:R0:W-:Y:S02]  /*e0b0*/  REDG.E.ADD.F32.FTZ.RN.STRONG.GPU desc[UR28][R76.64+0x400], R167 ;  /* 0x000400a74c0079a6 */ /* 0x0011e4000c12f31c */
.L_x_13697:
[----:B------:R-:W-:Y:S05]  /*e0c0*/  BSYNC.RECONVERGENT B0 ;  /* 0x0000000000007941 */ /* 0x000fea0003800200 */
.L_x_13696:
[----:B------:R-:W0:Y:S01]  /*e0d0*/  LDS R165, [R165+0x3600] ;  /* 0x00360000a5a57984 */ /* 0x000e220000000800 */
[----:B------:R-:W-:Y:S04]  /*e0e0*/  BSSY.RECONVERGENT B0, `(.L_x_13698) ;  /* 0x0000004000007945 */ /* 0x000fe80003800200 */
[----:B------:R-:W-:Y:S05]  /*e0f0*/  @!P3 BRA `(.L_x_13699) ;  /* 0x000000000008b947 */ /* 0x000fea0003800000 */
[----:B------:R1:W-:Y:S04]  /*e100*/  REDG.E.ADD.F32.FTZ.RN.STRONG.GPU desc[UR28][R72.64+0x480], R186 ;  /* 0x000480ba480079a6 */ /* 0x0003e8000c12f31c */
[----:B0-----:R0:W-:Y:S02]  /*e110*/  REDG.E.ADD.F32.FTZ.RN.STRONG.GPU desc[UR28][R76.64+0x480], R165 ;  /* 0x000480a54c0079a6 */ /* 0x0011e4000c12f31c */
.L_x_13699:
[----:B------:R-:W-:Y:S05]  /*e120*/  BSYNC.RECONVERGENT B0 ;  /* 0x0000000000007941 */ /* 0x000fea0003800200 */
.L_x_13698:
[----:B0-----:R0:W0:Y:S01]  /*e130*/  LDS R165, [R164+0x3680] ;  /* 0x00368000a4a57984 */ /* 0x0010220000000800 */
[----:B------:R-:W-:Y:S04]  /*e140*/  BSSY.RECONVERGENT B0, `(.L_x_13700) ;  /* 0x0000004000007945 */ /* 0x000fe80003800200 */
[----:B------:R-:W-:Y:S05]  /*e150*/  @!P4 BRA `(.L_x_13701) ;  /* 0x000000000008c947 */ /* 0x000fea0003800000 */
[----:B------:R1:W-:Y:S04]  /*e160*/  REDG.E.ADD.F32.FTZ.RN.STRONG.GPU desc[UR28][R72.64+0x500], R184 ;  /* 0x000500b8480079a6 */ /* 0x0003e8000c12f31c */
[----:B0-----:R0:W-:Y:S02]  /*e170*/  REDG.E.ADD.F32.FTZ.RN.STRONG.GPU desc[UR28][R76.64+0x500], R165 ;  /* 0x000500a54c0079a6 */ /* 0x0011e4000c12f31c */
.L_x_13701:
[----:B------:R-:W-:Y:S05]  /*e180*/  BSYNC.RECONVERGENT B0 ;  /* 0x0000000000007941 */ /* 0x000fea0003800200 */
.L_x_13700:
[----:B0-----:R0:W0:Y:S01]  /*e190*/  LDS R165, [R162+0x3700] ;  /* 0x00370000a2a57984 */ /* 0x0010220000000800 */
[----:B------:R-:W-:Y:S04]  /*e1a0*/  BSSY.RECONVERGENT B0, `(.L_x_13702) ;  /* 0x0000004000007945 */ /* 0x000fe80003800200 */
[----:B------:R-:W-:Y:S05]  /*e1b0*/  @!P5 BRA `(.L_x_13703) ;  /* 0x000000000008d947 */ /* 0x000fea0003800000 */
[----:B------:R1:W-:Y:S04]  /*e1c0*/  REDG.E.ADD.F32.FTZ.RN.STRONG.GPU desc[UR28][R72.64+0x580], R182 ;  /* 0x000580b6480079a6 */ /* 0x0003e8000c12f31c */
[----:B0-----:R0:W-:Y:S02]  /*e1d0*/  REDG.E.ADD.F32.FTZ.RN.STRONG.GPU desc[UR28][R76.64+0x580], R165 ;  /* 0x000580a54c0079a6 */ /* 0x0011e4000c12f31c */
.L_x_13703:
[----:B------:R-:W-:Y:S05]  /*e1e0*/  BSYNC.RECONVERGENT B0 ;  /* 0x0000000000007941 */ /* 0x000fea0003800200 */
.L_x_13702:
        /* <DEDUP_REMOVED lines=10> */
.L_x_13705:
[----:B------:R-:W-:Y:S05]  /*e290*/  BSYNC.RECONVERGENT B0 ;  /* 0x0000000000007941 */ /* 0x000fea0003800200 */
.L_x_13704:
[----:B------:R-:W0:Y:S01]  /*e2a0*/  LDS R153, [R153+0x3800] ;  /* 0x0038000099997984 */ /* 0x000e220000000800 */
[----:B------:R-:W-:Y:S04]  /*e2b0*/  BSSY.RECONVERGENT B0, `(.L_x_13706) ;  /* 0x0000004000007945 */ /* 0x000fe80003800200 */
[----:B------:R-:W-:Y:S05]  /*e2c0*/  @!P2 BRA `(.L_x_13707) ;  /* 0x000000000008a947 */ /* 0x000fea0003800000 */
[----:B------:R1:W-:Y:S04]  /*e2d0*/  REDG.E.ADD.F32.FTZ.RN.STRONG.GPU desc[UR28][R72.64+0x680], R108 ;  /* 0x0006806c480079a6 */ /* 0x0003e8000c12f31c */
[----:B0-----:R0:W-:Y:S02]  /*e2e0*/  REDG.E.ADD.F32.FTZ.RN.STRONG.GPU desc[UR28][R76.64+0x680], R153 ;  /* 0x000680994c0079a6 */ /* 0x0011e4000c12f31c */
.L_x_13707:
[----:B------:R-:W-:Y:S05]  /*e2f0*/  BSYNC.RECONVERGENT B0 ;  /* 0x0000000000007941 */ /* 0x000fea0003800200 */
.L_x_13706:
[----:B------:R-:W0:Y:S01]  /*e300*/  LDS R151, [R151+0x3880] ;  /* 0x0038800097977984 */ /* 0x000e220000000800 */
[----:B------:R-:W-:Y:S04]  /*e310*/  BSSY.RECONVERGENT B0, `(.L_x_13708) ;  /* 0x0000004000007945 */ /* 0x000fe80003800200 */
[----:B------:R-:W-:Y:S05]  /*e320*/  @!P3 BRA `(.L_x_13709) ;  /* 0x000000000008b947 */ /* 0x000fea0003800000 */
[----:B------:R1:W-:Y:S04]  /*e330*/  REDG.E.ADD.F32.FTZ.RN.STRONG.GPU desc[UR28][R72.64+0x700], R251 ;  /* 0x000700fb480079a6 */ /* 0x0003e8000c12f31c */
[----:B0-----:R0:W-:Y:S02]  /*e340*/  REDG.E.ADD.F32.FTZ.RN.STRONG.GPU desc[UR28][R76.64+0x700], R151 ;  /* 0x000700974c0079a6 */ /* 0x0011e4000c12f31c */
.L_x_13709:
[----:B------:R-:W-:Y:S05]  /*e350*/  BSYNC.RECONVERGENT B0 ;  /* 0x0000000000007941 */ /* 0x000fea0003800200 */
.L_x_13708:
[----:B0-----:R0:W0:Y:S01]  /*e360*/  LDS R151, [R150+0x3900] ;  /* 0x0039000096977984 */ /* 0x0010220000000800 */
[----:B------:R-:W-:Y:S04]  /*e370*/  BSSY.RECONVERGENT B0, `(.L_x_13710) ;  /* 0x0000004000007945 */ /* 0x000fe80003800200 */
[----:B------:R-:W-:Y:S05]  /*e380*/  @!P4 BRA `(.L_x_13711) ;  /* 0x000000000008c947 */ /* 0x000fea0003800000 */
[----:B------:R1:W-:Y:S04]  /*e390*/  REDG.E.ADD.F32.FTZ.RN.STRONG.GPU desc[UR28][R72.64+0x780], R249 ;  /* 0x000780f9480079a6 */ /* 0x0003e8000c12f31c */
[----:B0-----:R0:W-:Y:S02]  /*e3a0*/  REDG.E.ADD.F32.FTZ.RN.STRONG.GPU desc[UR28][R76.64+0x780], R151 ;  /* 0x000780974c0079a6 */ /* 0x0011e4000c12f31c */
.L_x_13711:
[----:B------:R-:W-:Y:S05]  /*e3b0*/  BSYNC.RECONVERGENT B0 ;  /* 0x0000000000007941 */ /* 0x000fea0003800200 */
.L_x_13710:
[----:B------:R-:W0:Y:S01]  /*e3c0*/  LDS R175, [R175+0x3980] ;  /* 0x00398000afaf7984 */ /* 0x000e220000000800 */
[----:B------:R-:W-:Y:S04]  /*e3d0*/  BSSY.RECONVERGENT B0, `(.L_x_13712) ;  /* 0x0000004000007945 */ /* 0x000fe80003800200 */
[----:B------:R-:W-:Y:S05]  /*e3e0*/  @!P5 BRA `(.L_x_13713) ;  /* 0x000000000008d947 */ /* 0x000fea0003800000 */
[----:B------:R1:W-:Y:S04]  /*e3f0*/  REDG.E.ADD.F32.FTZ.RN.STRONG.GPU desc[UR28][R72.64+0x800], R247 ;  /* 0x000800f7480079a6 */ /* 0x0003e8000c12f31c */
[----:B0-----:R0:W-:Y:S02]  /*e400*/  REDG.E.ADD.F32.FTZ.RN.STRONG.GPU desc[UR28][R76.64+0x800], R175 ;  /* 0x000800af4c0079a6 */ /* 0x0011e4000c12f31c */
.L_x_13713:
[----:B------:R-:W-:Y:S05]  /*e410*/  BSYNC.RECONVERGENT B0 ;  /* 0x0000000000007941 */ /* 0x000fea0003800200 */
.L_x_13712:
        /* <DEDUP_REMOVED lines=10> */
.L_x_13715:
[----:B------:R-:W-:Y:S05]  /*e4c0*/  BSYNC.RECONVERGENT B0 ;  /* 0x0000000000007941 */ /* 0x000fea0003800200 */
.L_x_13714:
[----:B0-----:R0:W0:Y:S01]  /*e4d0*/  LDS R149, [R148+0x3a80] ;  /* 0x003a800094957984 */ /* 0x0010220000000800 */
[----:B------:R-:W-:Y:S04]  /*e4e0*/  BSSY.RECONVERGENT B0, `(.L_x_13716) ;  /* 0x0000004000007945 */ /* 0x000fe80003800200 */
[----:B------:R-:W-:Y:S05]  /*e4f0*/  @!P2 BRA `(.L_x_13717) ;  /* 0x000000000008a947 */ /* 0x000fea0003800000 */
[----:B------:R1:W-:Y:S04]  /*e500*/  REDG.E.ADD.F32.FTZ.RN.STRONG.GPU desc[UR28][R72.64+0x900], R243 ;  /* 0x000900f3480079a6 */ /* 0x0003e8000c12f31c */
[----:B0-----:R0:W-:Y:S02]  /*e510*/  REDG.E.ADD.F32.FTZ.RN.STRONG.GPU desc[UR28][R76.64+0x900], R149 ;  /* 0x000900954c0079a6 */ /* 0x0011e4000c12f31c */
.L_x_13717:
[----:B------:R-:W-:Y:S05]  /*e520*/  BSYNC.RECONVERGENT B0 ;  /* 0x0000000000007941 */ /* 0x000fea0003800200 */
.L_x_13716:
[----:B------:R-:W0:Y:S01]  /*e530*/  LDS R147, [R147+0x3b00] ;  /* 0x003b000093937984 */ /* 0x000e220000000800 */
[----:B------:R-:W-:Y:S04]  /*e540*/  BSSY.RECONVERGENT B0, `(.L_x_13718) ;  /* 0x0000004000007945 */ /* 0x000fe80003800200 */
[----:B------:R-:W-:Y:S05]  /*e550*/  @!P3 BRA `(.L_x_13719) ;  /* 0x000000000008b947 */ /* 0x000fea0003800000 */
[----:B------:R1:W-:Y:S04]  /*e560*/  REDG.E.ADD.F32.FTZ.RN.STRONG.GPU desc[UR28][R72.64+0x980], R241 ;  /* 0x000980f1480079a6 */ /* 0x0003e8000c12f31c */
[----:B0-----:R0:W-:Y:S02]  /*e570*/  REDG.E.ADD.F32.FTZ.RN.STRONG.GPU desc[UR28][R76.64+0x980], R147 ;  /* 0x000980934c0079a6 */ /* 0x0011e4000c12f31c */
.L_x_13719:
[----:B------:R-:W-:Y:S05]  /*e580*/  BSYNC.RECONVERGENT B0 ;  /* 0x0000000000007941 */ /* 0x000fea0003800200 */
.L_x_13718:
[----:B0-----:R0:W0:Y:S01]  /*e590*/  LDS R147, [R146+0x3b80] ;  /* 0x003b800092937984 */ /* 0x0010220000000800 */
[----:B------:R-:W-:Y:S04]  /*e5a0*/  BSSY.RECONVERGENT B0, `(.L_x_13720) ;  /* 0x0000004000007945 */ /* 0x000fe80003800200 */
[----:B------:R-:W-:Y:S05]  /*e5b0*/  @!P4 BRA `(.L_x_13721) ;  /* 0x000000000008c947 */ /* 0x000fea0003800000 */
[----:B------:R1:W-:Y:S04]  /*e5c0*/  REDG.E.ADD.F32.FTZ.RN.STRONG.GPU desc[UR28][R72.64+0xa00], R239 ;  /* 0x000a00ef480079a6 */ /* 0x0003e8000c12f31c */
[----:B0-----:R0:W-:Y:S02]  /*e5d0*/  REDG.E.ADD.F32.FTZ.RN.STRONG.GPU desc[UR28][R76.64+0xa00], R147 ;  /* 0x000a00934c0079a6 */ /* 0x0011e4000c12f31c */
.L_x_13721:
[----:B------:R-:W-:Y:S05]  /*e5e0*/  BSYNC.RECONVERGENT B0 ;  /* 0x0000000000007941 */ /* 0x000fea0003800200 */
.L_x_13720:
[----:B------:R-:W0:Y:S01]  /*e5f0*/  LDS R145, [R145+0x3c00] ;  /* 0x003c000091917984 */ /* 0x000e220000000800 */
[----:B------:R-:W-:Y:S04]  /*e600*/  BSSY.RECONVERGENT B0, `(.L_x_13722) ;  /* 0x0000004000007945 */ /* 0x000fe80003800200 */
[----:B------:R-:W-:Y:S05]  /*e610*/  @!P5 BRA `(.L_x_13723) ;  /* 0x000000000008d947 */ /* 0x000fea0003800000 */
[----:B------:R1:W-:Y:S04]  /*e620*/  REDG.E.ADD.F32.FTZ.RN.STRONG.GPU desc[UR28][R72.64+0xa80], R211 ;  /* 0x000a80d3480079a6 */ /* 0x0003e8000c12f31c */
[----:B0-----:R0:W-:Y:S02]  /*e630*/  REDG.E.ADD.F32.FTZ.RN.STRONG.GPU desc[UR28][R76.64+0xa80], R145 ;  /* 0x000a80914c0079a6 */ /* 0x0011e4000c12f31c */
.L_x_13723:
[----:B------:R-:W-:Y:S05]  /*e640*/  BSYNC.RECONVERGENT B0 ;  /* 0x0000000000007941 */ /* 0x000fea0003800200 */
.L_x_13722:
        /* <DEDUP_REMOVED lines=10> */
.L_x_13725:
[----:B------:R-:W-:Y:S05]  /*e6f0*/  BSYNC.RECONVERGENT B0 ;  /* 0x0000000000007941 */ /* 0x000fea0003800200 */
.L_x_13724:
[----:B------:R-:W0:Y:S01]  /*e700*/  LDS R143, [R143+0x3d00] ;  /* 0x003d00008f8f7984 */ /* 0x000e220000000800 */
[----:B------:R-:W-:Y:S04]  /*e710*/  BSSY.RECONVERGENT B0, `(.L_x_13726) ;  /* 0x0000004000007945 */ /* 0x000fe80003800200 */
[----:B------:R-:W-:Y:S05]  /*e720*/  @!P2 BRA `(.L_x_13727) ;  /* 0x000000000008a947 */ /* 0x000fea0003800000 */
[----:B------:R1:W-:Y:S04]  /*e730*/  REDG.E.ADD.F32.FTZ.RN.STRONG.GPU desc[UR28][R72.64+0xb80], R207 ;  /* 0x000b80cf480079a6 */ /* 0x0003e8000c12f31c */
[----:B0-----:R0:W-:Y:S02]  /*e740*/  REDG.E.ADD.F32.FTZ.RN.STRONG.GPU desc[UR28][R76.64+0xb80], R143 ;  /* 0x000b808f4c0079a6 */ /* 0x0011e4000c12f31c */
.L_x_13727:
[----:B------:R-:W-:Y:S05]  /*e750*/  BSYNC.RECONVERGENT B0 ;  /* 0x0000000000007941 */ /* 0x000fea0003800200 */
.L_x_13726:
[----:B0-----:R0:W0:Y:S01]  /*e760*/  LDS R143, [R142+0x3d80] ;  /* 0x003d80008e8f7984 */ /* 0x0010220000000800 */
[----:B------:R-:W-:Y:S04]  /*e770*/  BSSY.RECONVERGENT B0, `(.L_x_13728) ;  /* 0x0000004000007945 */ /* 0x000fe80003800200 */
[----:B------:R-:W-:Y:S05]  /*e780*/  @!P3 BRA `(.L_x_13729) ;  /* 0x000000000008b947 */ /* 0x000fea0003800000 */
[----:B------:R1:W-:Y:S04]  /*e790*/  REDG.E.ADD.F32.FTZ.RN.STRONG.GPU desc[UR28][R72.64+0xc00], R205 ;  /* 0x000c00cd480079a6 */ /* 0x0003e8000c12f31c */
[----:B0-----:R0:W-:Y:S02]  /*e7a0*/  REDG.E.ADD.F32.FTZ.RN.STRONG.GPU desc[UR28][R76.64+0xc00], R143 ;  /* 0x000c008f4c0079a6 */ /* 0x0011e4000c12f31c */
.L_x_13729:
[----:B------:R-:W-:Y:S05]  /*e7b0*/  BSYNC.RECONVERGENT B0 ;  /* 0x0000000000007941 */ /* 0x000fea0003800200 */
.L_x_13728:
[----:B------:R-:W0:Y:S01]  /*e7c0*/  LDS R141, [R141+0x3e00] ;  /* 0x003e00008d8d7984 */ /* 0x000e220000000800 */
[----:B------:R-:W-:Y:S04]  /*e7d0*/  BSSY.RECONVERGENT B0, `(.L_x_13730) ;  /* 0x0000004000007945 */ /* 0x000fe80003800200 */
[----:B------:R-:W-:Y:S05]  /*e7e0*/  @!P4 BRA `(.L_x_13731) ;  /* 0x000000000008c947 */ /* 0x000fea0003800000 */
[----:B------:R1:W-:Y:S04]  /*e7f0*/  REDG.E.ADD.F32.FTZ.RN.STRONG.GPU desc[UR28][R72.64+0xc80], R203 ;  /* 0x000c80cb480079a6 */ /* 0x0003e8000c12f31c */
[----:B0-----:R0:W-:Y:S02]  /*e800*/  REDG.E.ADD.F32.FTZ.RN.STRONG.GPU desc[UR28][R76.64+0xc80], R141 ;  /* 0x000c808d4c0079a6 */ /* 0x0011e4000c12f31c */
.L_x_13731:
[----:B------:R-:W-:Y:S05]  /*e810*/  BSYNC.RECONVERGENT B0 ;  /* 0x0000000000007941 */ /* 0x000fea0003800200 */
.L_x_13730:
[----:B0-----:R0:W0:Y:S01]  /*e820*/  LDS R141, [R140+0x3e80] ;  /* 0x003e80008c8d7984 */ /* 0x0010220000000800 */
[----:B------:R-:W-:Y:S04]  /*e830*/  BSSY.RECONVERGENT B0, `(.L_x_13732) ;  /* 0x0000004000007945 */ /* 0x000fe80003800200 */
[----:B------:R-:W-:Y:S05]  /*e840*/  @!P5 BRA `(.L_x_13733) ;  /* 0x000000000008d947 */ /* 0x000fea0003800000 */
[----:B------:R1:W-:Y:S04]  /*e850*/  REDG.E.ADD.F32.FTZ.RN.STRONG.GPU desc[UR28][R72.64+0xd00], R201 ;  /* 0x000d00c9480079a6 */ /* 0x0003e8000c12f31c */
[----:B0-----:R0:W-:Y:S02]  /*e860*/  REDG.E.ADD.F32.FTZ.RN.STRONG.GPU desc[UR28][R76.64+0xd00], R141 ;  /* 0x000d008d4c0079a6 */ /* 0x0011e4000c12f31c */
.L_x_13733:
[----:B------:R-:W-:Y:S05]  /*e870*/  BSYNC.RECONVERGENT B0 ;  /* 0x0000000000007941 */ /* 0x000fea0003800200 */
.L_x_13732:
        /* <DEDUP_REMOVED lines=10> */
.L_x_13735:
[----:B------:R-:W-:Y:S05]  /*e920*/  BSYNC.RECONVERGENT B0 ;  /* 0x0000000000007941 */ /* 0x000fea0003800200 */
.L_x_13734:
[----:B0-----:R0:W0:Y:S01]  /*e930*/  LDS R141, [R124+0x3f80] ;  /* 0x003f80007c8d7984 */ /* 0x0010220000000800 */
[----:B------:R-:W-:Y:S04]  /*e940*/  BSSY.RECONVERGENT B0, `(.L_x_13736) ;  /* 0x0000004000007945 */ /* 0x000fe80003800200 */
[----:B------:R-:W-:Y:S05]  /*e950*/  @!P2 BRA `(.L_x_13737) ;  /* 0x000000000008a947 */ /* 0x000fea0003800000 */
[----:B------:R1:W-:Y:S04]  /*e960*/  REDG.E.ADD.F32.FTZ.RN.STRONG.GPU desc[UR28][R72.64+0xe00], R197 ;  /* 0x000e00c5480079a6 */ /* 0x0003e8000c12f31c */
[----:B0-----:R0:W-:Y:S02]  /*e970*/  REDG.E.ADD.F32.FTZ.RN.STRONG.GPU desc[UR28][R76.64+0xe00], R141 ;  /* 0x000e008d4c0079a6 */ /* 0x0011e4000c12f31c */
.L_x_13737:
[----:B------:R-:W-:Y:S05]  /*e980*/  BSYNC.RECONVERGENT B0 ;  /* 0x0000000000007941 */ /* 0x000fea0003800200 */
.L_x_13736:
[----:B0-----:R0:W0:Y:S01]  /*e990*/  LDS R141, [R122+0x4000] ;  /* 0x004000007a8d7984 */ /* 0x0010220000000800 */
[----:B------:R-:W-:Y:S04]  /*e9a0*/  BSSY.RECONVERGENT B0, `(.L_x_13738) ;  /* 0x0000004000007945 */ /* 0x000fe80003800200 */
[----:B------:R-:W-:Y:S05]  /*e9b0*/  @!P3 BRA `(.L_x_13739) ;  /* 0x000000000008b947 */ /* 0x000fea0003800000 */
[----:B------:R1:W-:Y:S04]  /*e9c0*/  REDG.E.ADD.F32.FTZ.RN.STRONG.GPU desc[UR28][R72.64+0xe80], R195 ;  /* 0x000e80c3480079a6 */ /* 0x0003e8000c12f31c */
[----:B0-----:R0:W-:Y:S02]  /*e9d0*/  REDG.E.ADD.F32.FTZ.RN.STRONG.GPU desc[UR28][R76.64+0xe80], R141 ;  /* 0x000e808d4c0079a6 */ /* 0x0011e4000c12f31c */
.L_x_13739:
[----:B------:R-:W-:Y:S05]  /*e9e0*/  BSYNC.RECONVERGENT B0 ;  /* 0x0000000000007941 */ /* 0x000fea0003800200 */
.L_x_13738:
[----:B------:R-:W0:Y:S01]  /*e9f0*/  LDS R121, [R121+0x4080] ;  /* 0x0040800079797984 */ /* 0x000e220000000800 */
[----:B------:R-:W-:Y:S04]  /*ea00*/  BSSY.RECONVERGENT B0, `(.L_x_13740) ;  /* 0x0000004000007945 */ /* 0x000fe80003800200 */
[----:B------:R-:W-:Y:S05]  /*ea10*/  @!P4 BRA `(.L_x_13741) ;  /* 0x000000000008c947 */ /* 0x000fea0003800000 */
[----:B------:R1:W-:Y:S04]  /*ea20*/  REDG.E.ADD.F32.FTZ.RN.STRONG.GPU desc[UR28][R72.64+0xf00], R193 ;  /* 0x000f00c1480079a6 */ /* 0x0003e8000c12f31c */
[----:B0-----:R0:W-:Y:S02]  /*ea30*/  REDG.E.ADD.F32.FTZ.RN.STRONG.GPU desc[UR28][R76.64+0xf00], R121 ;  /* 0x000f00794c0079a6 */ /* 0x0011e4000c12f31c */
.L_x_13741:
[----:B------:R-:W-:Y:S05]  /*ea40*/  BSYNC.RECONVERGENT B0 ;  /* 0x0000000000007941 */ /* 0x000fea0003800200 */
.L_x_13740:
[----:B0-----:R0:W0:Y:S01]  /*ea50*/  LDS R121, [R114+0x4100] ;  /* 0x0041000072797984 */ /* 0x0010220000000800 */
[----:B------:R-:W-:Y:S04]  /*ea60*/  BSSY.RECONVERGENT B0, `(.L_x_13742) ;  /* 0x0000004000007945 */ /* 0x000fe80003800200 */
[----:B------:R-:W-:Y:S05]  /*ea70*/  @!P5 BRA `(.L_x_13743) ;  /* 0x000000000008d947 */ /* 0x000fea0003800000 */
[----:B------:R1:W-:Y:S04]  /*ea80*/  REDG.E.ADD.F32.FTZ.RN.STRONG.GPU desc[UR28][R72.64+0xf80], R177 ;  /* 0x000f80b1480079a6 */ /* 0x0003e8000c12f31c */
[----:B0-----:R0:W-:Y:S02]  /*ea90*/  REDG.E.ADD.F32.FTZ.RN.STRONG.GPU desc[UR28][R76.64+0xf80], R121 ;  /* 0x000f80794c0079a6 */ /* 0x0011e4000c12f31c */
.L_x_13743:
[----:B------:R-:W-:Y:S05]  /*eaa0*/  BSYNC.RECONVERGENT B0 ;  /* 0x0000000000007941 */ /* 0x000fea0003800200 */
.L_x_13742:
        /* <DEDUP_REMOVED lines=64> */
[----:B------:R-:W-:Y:S01]  /*eeb0*/  FFMA.FTZ R97, R72, R42, R97 ;  /* 0x0000002a48617223 */ /* 0x000fe20000010061 */
        /* <DEDUP_REMOVED lines=18> */
.L_x_13745:
[----:B------:R-:W-:Y:S05]  /*efe0*/  BSYNC.RECONVERGENT B0 ;  /* 0x0000000000007941 */ /* 0x000fea0003800200 */
.L_x_13744:
[----:B------:R-:W-:-:S04]  /*eff0*/  UIADD3 UR8, UPT, UPT, UR8, 0x1, URZ ;  /* 0x0000000108087890 */ /* 0x000fc8000fffe0ff */
[----:B------:R-:W-:-:S09]  /*f000*/  UISETP.GE.AND UP0, UPT, UR8, UR45, UPT ;  /* 0x0000002d0800728c */ /* 0x000fd2000bf06270 */
[----:B------:R-:W-:Y:S05]  /*f010*/  BRA.U !UP0, `(.L_x_13746) ;  /* 0xffffff59083c7547 */ /* 0x000fea000b83ffff */
.L_x_13666:
[----:B------:R-:W-:Y:S01]  /*f020*/  BAR.SYNC.DEFER_BLOCKING 0x0 ;  /* 0x0000000000007b1d */ /* 0x000fe20000010000 */
[C---:B------:R-:W-:Y:S01]  /*f030*/  SHF.L.U32 R21, R3.reuse, 0x4, RZ ;  /* 0x0000000403157819 */ /* 0x040fe200000006ff */
[----:B------:R-:W-:Y:S01]  /*f040*/  UIMAD UR8, UR19, -0x200, UR27 ;  /* 0xfffffe00130878a4 */ /* 0x000fe2000f8e021b */
[----:B------:R-:W-:Y:S01]  /*f050*/  LOP3.LUT R24, R3, 0x1f, RZ, 0xc0, !PT ;  /* 0x0000001f03187812 */ /* 0x000fe200078ec0ff */
[----:B------:R-:W-:Y:S01]  /*f060*/  HFMA2 R25, -RZ, RZ, 0, 0 ;  /* 0x00000000ff197431 */ /* 0x000fe200000001ff */
[----:B------:R-:W-:Y:S01]  /*f070*/  MOV R22, UR9 ;  /* 0x0000000900167c02 */ /* 0x000fe20008000f00 */
[----:B------:R-:W-:Y:S01]  /*f080*/  UIADD3 UR8, UPT, UPT, UR8, 0x200, URZ ;  /* 0x0000020008087890 */ /* 0x000fe2000fffe0ff */
[----:B------:R-:W-:Y:S02]  /*f090*/  LOP3.LUT R21, R24, 0x3e00, R21, 0xf8, !PT ;  /* 0x00003e0018157812 */ /* 0x000fe400078ef815 */
[----:B------:R-:W-:Y:S02]  /*f0a0*/  CS2R R26, SRZ ;  /* 0x00000000001a7805 */ /* 0x000fe4000001ff00 */
        /* <DEDUP_REMOVED lines=8> */
[C---:B------:R-:W-:Y:S02]  /*f130*/  LOP3.LUT R111, R21.reuse, 0x40, RZ, 0xfc, !PT ;  /* 0x00000040156f7812 */ /* 0x040fe400078efcff */
[----:B------:R-:W-:Y:S02]  /*f140*/  CS2R R34, SRZ ;  /* 0x0000000000227805 */ /* 0x000fe4000001ff00 */
[C---:B------:R-:W-:Y:S02]  /*f150*/  LOP3.LUT R113, R21.reuse, 0x60, RZ, 0xfc, !PT ;  /* 0x0000006015717812 */ /* 0x040fe400078efcff */
[----:B------:R-:W-:Y:S02]  /*f160*/  CS2R R36, SRZ ;  /* 0x0000000000247805 */ /* 0x000fe4000001ff00 */
[----:B------:R-:W-:Y:S02]  /*f170*/  LOP3.LUT R115, R21, 0x80, RZ, 0xfc, !PT ;  /* 0x0000008015737812 */ /* 0x000fe400078efcff */
[----:B------:R-:W-:-:S02]  /*f180*/  CS2R R38, SRZ ;  /* 0x0000000000267805 */ /* 0x000fc4000001ff00 */
[C---:B------:R-:W-:Y:S02]  /*f190*/  LOP3.LUT R117, R21.reuse, 0xa0, RZ, 0xfc, !PT ;  /* 0x000000a015757812 */ /* 0x040fe400078efcff */
[----:B------:R-:W-:Y:S01]  /*f1a0*/  MOV R40, RZ ;  /* 0x000000ff00287202 */ /* 0x000fe20000000f00 */
[----:B------:R-:W3:Y:S01]  /*f1b0*/  @!P2 LDG.E R25, desc[UR28][R22.64] ;  /* 0x0000001c1619a981 */ /* 0x000ee2000c1e1900 */
[----:B------:R-:W-:Y:S01]  /*f1c0*/  LOP3.LUT R119, R21, 0xc0, RZ, 0xfc, !PT ;  /* 0x000000c015777812 */ /* 0x000fe200078efcff */
[----:B------:R-:W-:Y:S01]  /*f1d0*/  ULEA UR30, UR19, 0xfffffe00, 0x9 ;  /* 0xfffffe00131e7891 */ /* 0x000fe2000f8e48ff */
[----:B------:R-:W-:Y:S01]  /*f1e0*/  ISETP.GE.AND P0, PT, R111, UR8, PT ;  /* 0x000000086f007c0c */ /* 0x000fe2000bf06270 */
[----:B------:R-:W5:Y:S01]  /*f1f0*/  @!P1 LDG.E R26, desc[UR28][R22.64+0x80] ;  /* 0x0000801c161a9981 */ /* 0x000f62000c1e1900 */
[----:B------:R-:W-:Y:S01]  /*f200*/  LOP3.LUT R121, R21, 0xe0, RZ, 0xfc, !PT ;  /* 0x000000e015797812 */ /* 0x000fe200078efcff */
[----:B------:R-:W1:Y:S01]  /*f210*/  S2UR UR36, SR_CTAID.X ;  /* 0x00000000002479c3 */ /* 0x000e620000002500 */
[----:B------:R-:W-:Y:S01]  /*f220*/  ISETP.GE.AND P4, PT, R113, UR8, PT ;  /* 0x0000000871007c0c */ /* 0x000fe2000bf86270 */
[----:B------:R-:W1:Y:S01]  /*f230*/  LDCU.64 UR32, c[0x0][0x4f8] ;  /* 0x00009f00ff2077ac */ /* 0x000e620008000a00 */
[----:B------:R-:W-:-:S02]  /*f240*/  LOP3.LUT R123, R21, 0x100, RZ, 0xfc, !PT ;  /* 0x00000100157b7812 */ /* 0x000fc400078efcff */
[----:B------:R-:W-:Y:S01]  /*f250*/  ISETP.GE.AND P6, PT, R115, UR8, PT ;  /* 0x0000000873007c0c */ /* 0x000fe2000bfc6270 */
[----:B------:R-:W2:Y:S01]  /*f260*/  LDCU.64 UR34, c[0x0][0x500] ;  /* 0x0000a000ff2277ac */ /* 0x000ea20008000a00 */
[----:B------:R-:W-:Y:S02]  /*f270*/  ISETP.GE.AND P5, PT, R117, UR8, PT ;  /* 0x0000000875007c0c */ /* 0x000fe4000bfa6270 */
[----:B------:R-:W-:Y:S01]  /*f280*/  ISETP.GE.AND P3, PT, R119, UR8, PT ;  /* 0x0000000877007c0c */ /* 0x000fe2000bf66270 */
[----:B------:R-:W4:Y:S01]  /*f290*/  @!P0 LDG.E R27, desc[UR28][R22.64+0x100] ;  /* 0x0001001c161b8981 */ /* 0x000f22000c1e1900 */
[----:B------:R-:W-:Y:S02]  /*f2a0*/  ISETP.GE.AND P2, PT, R121, UR8, PT ;  /* 0x0000000879007c0c */ /* 0x000fe4000bf46270 */
[----:B------:R-:W-:Y:S01]  /*f2b0*/  ISETP.GE.AND P1, PT, R123, UR8, PT ;  /* 0x000000087b007c0c */ /* 0x000fe2000bf26270 */
[----:B------:R-:W2:Y:S01]  /*f2c0*/  @!P4 LDG.E R28, desc[UR28][R22.64+0x180] ;  /* 0x0001801c161cc981 */ /* 0x000ea2000c1e1900 */
[----:B------:R-:W-:-:S02]  /*f2d0*/  LOP3.LUT R125, R21, 0x120, RZ, 0xfc, !PT ;  /* 0x00000120157d7812 */ /* 0x000fc400078efcff */
[C---:B------:R-:W-:Y:S01]  /*f2e0*/  LOP3.LUT R127, R21.reuse, 0x140, RZ, 0xfc, !PT ;  /* 0x00000140157f7812 */ /* 0x040fe200078efcff */
[----:B------:R-:W2:Y:S01]  /*f2f0*/  @!P6 LDG.E R29, desc[UR28][R22.64+0x200] ;  /* 0x0002001c161de981 */ /* 0x000ea2000c1e1900 */
[C---:B------:R-:W-:Y:S02]  /*f300*/  LOP3.LUT R129, R21.reuse, 0x160, RZ, 0xfc, !PT ;  /* 0x0000016015817812 */ /* 0x040fe400078efcff */
[C---:B------:R-:W-:Y:S01]  /*f310*/  LOP3.LUT R131, R21.reuse, 0x180, RZ, 0xfc, !PT ;  /* 0x0000018015837812 */ /* 0x040fe200078efcff */
[----:B------:R-:W2:Y:S01]  /*f320*/  @!P5 LDG.E R30, desc[UR28][R22.64+0x280] ;  /* 0x0002801c161ed981 */ /* 0x000ea2000c1e1900 */
[----:B------:R-:W-:Y:S02]  /*f330*/  LOP3.LUT R133, R21, 0x1a0, RZ, 0xfc, !PT ;  /* 0x000001a015857812 */ /* 0x000fe400078efcff */
[----:B------:R-:W-:Y:S01]  /*f340*/  ISETP.GE.AND P0, PT, R125, UR8, PT ;  /* 0x000000087d007c0c */ /* 0x000fe2000bf06270 */
        /* <DEDUP_REMOVED lines=8> */
[----:B------:R-:W-:Y:S01]  /*f3d0*/  ISETP.GE.AND P3, PT, R133, UR8, PT ;  /* 0x0000000885007c0c */ /* 0x000fe2000bf66270 */
[----:B------:R-:W2:Y:S01]  /*f3e0*/  @!P0 LDG.E R34, desc[UR28][R22.64+0x480] ;  /* 0x0004801c16228981 */ /* 0x000ea2000c1e1900 */
[----:B------:R-:W-:-:S02]  /*f3f0*/  ISETP.GE.AND P2, PT, R135, UR8, PT ;  /* 0x0000000887007c0c */ /* 0x000fc4000bf46270 */
[----:B------:R-:W-:Y:S01]  /*f400*/  ISETP.GE.AND P1, PT, R137, UR8, PT ;  /* 0x0000000889007c0c */ /* 0x000fe2000bf26270 */
[----:B------:R-:W2:Y:S04]  /*f410*/  @!P4 LDG.E R35, desc[UR28][R22.64+0x500] ;  /* 0x0005001c1623c981 */ /* 0x000ea8000c1e1900 */
[----:B------:R-:W2:Y:S04]  /*f420*/  @!P6 LDG.E R36, desc[UR28][R22.64+0x580] ;  /* 0x0005801c1624e981 */ /* 0x000ea8000c1e1900 */
[----:B------:R-:W2:Y:S04]  /*f430*/  @!P5 LDG.E R37, desc[UR28][R22.64+0x600] ;  /* 0x0006001c1625d981 */ /* 0x000ea8000c1e1900 */
[----:B------:R-:W2:Y:S04]  /*f440*/  @!P3 LDG.E R38, desc[UR28][R22.64+0x680] ;  /* 0x0006801c1626b981 */ /* 0x000ea8000c1e1900 */
[----:B------:R-:W2:Y:S04]  /*f450*/  @!P2 LDG.E R39, desc[UR28][R22.64+0x700] ;  /* 0x0007001c1627a981 */ /* 0x000ea8000c1e1900 */
[----:B------:R-:W2:Y:S01]  /*f460*/  @!P1 LDG.E R40, desc[UR28][R22.64+0x780] ;  /* 0x0007801c16289981 */ /* 0x000ea2000c1e1900 */
[----:B------:R-:W-:Y:S01]  /*f470*/  UIADD3 UR27, UPT, UPT, -UR30, UR27, URZ ;  /* 0x0000001b1e1b7290 */ /* 0x000fe2000fffe1ff */
[----:B------:R-:W1:Y:S01]  /*f480*/  S2UR UR8, SR_CTAID.Y ;  /* 0x00000000000879c3 */ /* 0x000e620000002600 */
[----:B------:R-:W-:Y:S01]  /*f490*/  USHF.R.S32.HI UR31, URZ, 0x1f, UR30 ;  /* 0x0000001fff1f7899 */ /* 0x000fe2000801141e */
        /* <DEDUP_REMOVED lines=46> */
[----:B------:R-:W-:Y:S01]  /*f780*/  FSETP.GTU.FTZ.AND P1, PT, R33, 20, PT ;  /* 0x41a000002100780b */ /* 0x000fe20003f3c000 */
[----:B------:R-:W0:Y:S01]  /*f790*/  @!P4 MUFU.RCP R30, R30 ;  /* 0x0000001e001ec308 */ /* 0x000e220000001000 */
[----:B------:R-:W-:Y:S01]  /*f7a0*/  FSETP.GTU.FTZ.AND P2, PT, R35, 20, PT ;  /* 0x41a000002300780b */ /* 0x000fe20003f5c000 */
[----:B-----5:R-:W-:-:S06]  /*f7b0*/  @!P5 FADD.FTZ R31, R31, 1 ;  /* 0x3f8000001f1fd421 */ /* 0x020fcc0000010000 */
[----:B------:R1:W2:Y:S02]  /*f7c0*/  @!P3 MUFU.RCP R34, R29 ;  /* 0x0000001d0022b308 */ /* 0x0002a40000001000 */
[----:B------:R-:W-:-:S06]  /*f7d0*/  @!P0 FMUL.FTZ R22, R22, -1.4426950216293334961 ;  /* 0xbfb8aa3b16168820 */ /* 0x000fcc0000410000 */
[----:B------:R-:W3:Y:S01]  /*f7e0*/  @!P5 MUFU.RCP R36, R31 ;  /* 0x0000001f0024d308 */ /* 0x000ee20000001000 */
[----:B-1----:R-:W-:Y:S01]  /*f7f0*/  FADD.FTZ R29, R26, UR7 ;  /* 0x000000071a1d7e21 */ /* 0x002fe20008010000 */
[----:B------:R-:W-:Y:S01]  /*f800*/  @!P1 FMUL.FTZ R25, R33, -1.4426950216293334961 ;  /* 0xbfb8aa3b21199820 */ /* 0x000fe20000410000 */
[----:B------:R-:W-:Y:S01]  /*f810*/  FADD.FTZ R27, R27, UR7 ;  /* 0x000000071b1b7e21 */ /* 0x000fe20008010000 */
[----:B------:R-:W-:Y:S01]  /*f820*/  @!P2 FMUL.FTZ R26, R35, -1.4426950216293334961 ;  /* 0xbfb8aa3b231aa820 */ /* 0x000fe20000410000 */
[----:B0-----:R-:W-:-:S03]  /*f830*/  @!P4 FMUL.FTZ R89, R89, R30 ;  /* 0x0000001e5959c220 */ /* 0x001fc60000410000 */
[----:B------:R0:W1:Y:S01]  /*f840*/  @!P0 MUFU.EX2 R23, R22 ;  /* 0x0000001600178308 */ /* 0x0000620000000800 */
[----:B--2---:R-:W-:Y:S01]  /*f850*/  @!P3 FMUL.FTZ R91, R91, R34 ;  /* 0x000000225b5bb220 */ /* 0x004fe20000410000 */
[----:B------:R-:W-:Y:S01]  /*f860*/  FSETP.GTU.FTZ.AND P3, PT, R29, 20, PT ;  /* 0x41a000001d00780b */ /* 0x000fe20003f7c000 */
[----:B------:R-:W-:Y:S01]  /*f870*/  FADD.FTZ R33, R28, UR7 ;  /* 0x000000071c217e21 */ /* 0x000fe20008010000 */
[C---:B------:R-:W-:Y:S02]  /*f880*/  FSETP.GTU.FTZ.AND P6, PT, R32.reuse, 20, PT ;  /* 0x41a000002000780b */ /* 0x040fe40003fdc000 */
[----:B------:R-:W-:Y:S02]  /*f890*/  FSETP.GTU.FTZ.AND P4, PT, R27, 20, PT ;  /* 0x41a000001b00780b */ /* 0x000fe40003f9c000 */
[----:B------:R-:W2:Y:S01]  /*f8a0*/  @!P1 MUFU.EX2 R25, R25 ;  /* 0x0000001900199308 */ /* 0x000ea20000000800 */
[----:B---3--:R-:W-:Y:S01]  /*f8b0*/  @!P5 FMUL.FTZ R87, R87, R36 ;  /* 0x000000245757d220 */ /* 0x008fe20000410000 */
[----:B------:R-:W-:Y:S01]  /*f8c0*/  FSETP.GTU.FTZ.AND P5, PT, R33, 20, PT ;  /* 0x41a000002100780b */ /* 0x000fe20003fbc000 */
[----:B0-----:R-:W0:Y:S05]  /*f8d0*/  LDS R22, [R20+0x28] ;  /* 0x0000280014167984 */ /* 0x001e2a0000000800 */
[----:B------:R-:W3:Y:S01]  /*f8e0*/  @!P2 MUFU.EX2 R26, R26 ;  /* 0x0000001a001aa308 */ /* 0x000ee20000000800 */
[----:B------:R-:W-:Y:S01]  /*f8f0*/  @!P3 FMUL.FTZ R28, R29, -1.4426950216293334961 ;  /* 0xbfb8aa3b1d1cb820 */ /* 0x000fe20000410000 */
[----:B------:R-:W-:Y:S01]  /*f900*/  @!P6 FMUL.FTZ R32, R32, -1.4426950216293334961 ;  /* 0xbfb8aa3b2020e820 */ /* 0x000fe20000410000 */
[----:B------:R-:W-:Y:S01]  /*f910*/  @!P4 FMUL.FTZ R29, R27, -1.4426950216293334961 ;  /* 0xbfb8aa3b1b1dc820 */ /* 0x000fe20000410000 */
[----:B-1----:R-:W-:-:S02]  /*f920*/  @!P0 FADD.FTZ R27, R23, 1 ;  /* 0x3f800000171b8421 */ /* 0x002fc40000010000 */
[----:B------:R-:W1:Y:S02]  /*f930*/  LDS R23, [R20+0x2c] ;  /* 0x00002c0014177984 */ /* 0x000e640000000800 */
[----:B------:R2:W-:Y:S01]  /*f940*/  @!P3 MUFU.EX2 R30, R28 ;  /* 0x0000001c001eb308 */ /* 0x0005e20000000800 */
[----:B------:R-:W-:-:S07]  /*f950*/  @!P5 FMUL.FTZ R33, R33, -1.4426950216293334961 ;  /* 0xbfb8aa3b2121d820 */ /* 0x000fce0000410000 */
[----:B------:R3:W-:Y:S01]  /*f960*/  @!P4 MUFU.EX2 R31, R29 ;  /* 0x0000001d001fc308 */ /* 0x0007e20000000800 */
[----:B--2---:R-:W-:Y:S02]  /*f970*/  @!P1 FADD.FTZ R28, R25, 1 ;  /* 0x3f800000191c9421 */ /* 0x004fe40000010000 */
[----:B------:R-:W2:Y:S05]  /*f980*/  LDS R25, [R20+0x30] ;  /* 0x0000300014197984 */ /* 0x000eaa0000000800 */
[----:B------:R-:W4:Y:S01]  /*f990*/  @!P6 MUFU.EX2 R32, R32 ;  /* 0x000000200020e308 */ /* 0x000f220000000800 */
[----:B---3--:R-:W-:Y:S02]  /*f9a0*/  @!P2 FADD.FTZ R29, R26, 1 ;  /* 0x3f8000001a1da421 */ /* 0x008fe40000010000 */
[----:B------:R-:W3:Y:S05]  /*f9b0*/  LDS R26, [R20+0x34] ;  /* 0x00003400141a7984 */ /* 0x000eea0000000800 */
[----:B------:R5:W-:Y:S02]  /*f9c0*/  @!P0 MUFU.RCP R34, R27 ;  /* 0x0000001b00228308 */ /* 0x000be40000001000 */
[----:B-----5:R-:W5:Y:S06]  /*f9d0*/  LDS R27, [R20+0x38] ;  /* 0x00003800141b7984 */ /* 0x020f6c0000000800 */
[----:B------:R-:W0:Y:S08]  /*f9e0*/  @!P5 MUFU.EX2 R33, R33 ;  /* 0x000000210021d308 */ /* 0x000e300000000800 */
[----:B------:R4:W1:Y:S02]  /*f9f0*/  @!P1 MUFU.RCP R36, R28 ;  /* 0x0000001c00249308 */ /* 0x0008640000001000 */
[----:B----4-:R-:W4:Y:S01]  /*fa00*/  LDS R28, [R20+0x3c] ;  /* 0x00003c00141c7984 */ /* 0x010f220000000800 */
[----:B------:R-:W-:Y:S01]  /*fa10*/  @!P6 FADD.FTZ R32, R32, 1 ;  /* 0x3f8000002020e421 */ /* 0x000fe20000010000 */
[----:B------:R-:W-:Y:S01]  /*fa20*/  BAR.SYNC.DEFER_BLOCKING 0x0 ;  /* 0x0000000000007b1d */ /* 0x000fe20000010000 */
[----:B------:R-:W-:Y:S01]  /*fa30*/  @!P3 FADD.FTZ R30, R30, 1 ;  /* 0x3f8000001e1eb421 */ /* 0x000fe20000010000 */
[----:B0-----:R-:W-:Y:S01]  /*fa40*/  @!P5 FADD.FTZ R33, R33, 1 ;  /* 0x3f8000002121d421 */ /* 0x001fe20000010000 */
[----:B------:R-:W-:-:S03]  /*fa50*/  @!P4 FADD.FTZ R31, R31, 1 ;  /* 0x3f8000001f1fc421 */ /* 0x000fc60000010000 */
[----:B------:R-:W0:Y:S01]  /*fa60*/  @!P6 MUFU.RCP R32, R32 ;  /* 0x000000200020e308 */ /* 0x000e220000001000 */
[----:B------:R-:W-:Y:S01]  /*fa70*/  @!P0 FMUL.FTZ R81, R81, R34 ;  /* 0x0000002251518220 */ /* 0x000fe20000410000 */
[----:B------:R-:W-:-:S06]  /*fa80*/  ISETP.NE.AND P0, PT, R3, RZ, PT ;  /* 0x000000ff0300720c */ /* 0x000fcc0003f05270 */
[----:B------:R-:W4:Y:S08]  /*fa90*/  @!P5 MUFU.RCP R42, R33 ;  /* 0x00000021002ad308 */ /* 0x000f300000001000 */
[----:B------:R-:W4:Y:S08]  /*faa0*/  @!P4 MUFU.RCP R40, R31 ;  /* 0x0000001f0028c308 */ /* 0x000f300000001000 */
[----:B------:R-:W4:Y:S01]  /*fab0*/  @!P3 MUFU.RCP R30, R30 ;  /* 0x0000001e001eb308 */ /* 0x000f220000001000 */
[----:B------:R-:W-:Y:S01]  /*fac0*/  FADD.FTZ R22, R22, UR7 ;  /* 0x0000000716167e21 */ /* 0x000fe20008010000 */
[----:B-1----:R-:W-:Y:S01]  /*fad0*/  @!P1 FMUL.FTZ R71, R71, R36 ;  /* 0x0000002447479220 */ /* 0x002fe20000410000 */
[----:B------:R-:W-:Y:S01]  /*fae0*/  FADD.FTZ R23, R23, UR7 ;  /* 0x0000000717177e21 */ /* 0x000fe20008010000 */
[----:B------:R-:W-:-:S04]  /*faf0*/  MOV R36, UR27 ;  /* 0x0000001b00247c02 */ /* 0x000fc80008000f00 */
[----:B------:R1:W4:Y:S01]  /*fb00*/  @!P2 MUFU.RCP R38, R29 ;  /* 0x0000001d0026a308 */ /* 0x0003220000001000 */
[----:B--2---:R-:W-:Y:S01]  /*fb10*/  FADD.FTZ R25, R25, UR7 ;  /* 0x0000000719197e21 */ /* 0x004fe20008010000 */
[----:B------:R-:W-:Y:S01]  /*fb20*/  STS [R20], R93 ;  /* 0x0000005d14007388 */ /* 0x000fe20000000800 */
[----:B0-----:R-:W-:Y:S01]  /*fb30*/  @!P6 FMUL.FTZ R83, R83, R32 ;  /* 0x000000205353e220 */ /* 0x001fe20000410000 */
[----:B---3--:R-:W-:Y:S02]  /*fb40*/  FADD.FTZ R26, R26, UR7 ;  /* 0x000000071a1a7e21 */ /* 0x008fe40008010000 */
[----:B------:R-:W-:Y:S01]  /*fb50*/  STS [R20+0x4], R54 ;  /* 0x0000043614007388 */ /* 0x000fe20000000800 */
[----:B------:R-:W-:Y:S01]  /*fb60*/  FSETP.GTU.FTZ.AND P6, PT, R22, 20, PT ;  /* 0x41a000001600780b */ /* 0x000fe20003fdc000 */
[----:B-----5:R-:W-:Y:S02]  /*fb70*/  FADD.FTZ R27, R27, UR7 ;  /* 0x000000071b1b7e21 */ /* 0x020fe40008010000 */
        /* <DEDUP_REMOVED lines=17> */
[----:B----4-:R-:W-:-:S03]  /*fc90*/  @!P5 FMUL.FTZ R61, R61, R42 ;  /* 0x0000002a3d3dd220 */ /* 0x010fc60000410000 */
[----:B------:R-:W-:Y:S01]  /*fca0*/  LDS R31, [R5+0x80] ;  /* 0x00008000051f7984 */ /* 0x000fe20000000800 */
[----:B------:R-:W-:-:S03]  /*fcb0*/  @!P4 FMUL.FTZ R65, R65, R40 ;  /* 0x000000284141c220 */ /* 0x000fc60000410000 */
[----:B------:R-:W-:Y:S01]  /*fcc0*/  LDS R33, [R6+0x100] ;  /* 0x0001000006217984 */ /* 0x000fe20000000800 */
[----:B------:R-:W-:-:S03]  /*fcd0*/  FSETP.GTU.FTZ.AND P5, PT, R25, 20, PT ;  /* 0x41a000001900780b */ /* 0x000fc60003fbc000 */
        /* <DEDUP_REMOVED lines=15> */
[----:B------:R-:W-:Y:S02]  /*fdd0*/  FSETP.GTU.FTZ.AND P4, PT, R26, 20, PT ;  /* 0x41a000001a00780b */ /* 0x000fe40003f9c000 */
[----:B------:R-:W-:Y:S01]  /*fde0*/  FSETP.GTU.FTZ.AND P3, PT, R27, 20, PT ;  /* 0x41a000001b00780b */ /* 0x000fe20003f7c000 */
[----:B------:R-:W-:Y:S01]  /*fdf0*/  FADD.FTZ R28, R28, UR7 ;  /* 0x000000071c1c7e21 */ /* 0x000fe20008010000 */
[----:B------:R-:W-:Y:S01]  /*fe00*/  @!P2 FMUL.FTZ R69, R69, R38 ;  /* 0x000000264545a220 */ /* 0x000fe20000410000 */
[----:B------:R-:W-:Y:S01]  /*fe10*/  BAR.SYNC.DEFER_BLOCKING 0x0 ;  /* 0x0000000000007b1d */ /* 0x000fe20000010000 */
[----:B------:R-:W-:Y:S02]  /*fe20*/  @!P6 FMUL.FTZ R3, R22, -1.4426950216293334961 ;  /* 0xbfb8aa3b1603e820 */ /* 0x000fe40000410000 */
[----:B------:R-:W-:Y:S01]  /*fe30*/  FSETP.GTU.FTZ.AND P2, PT, R28, 20, PT ;  /* 0x41a000001c00780b */ /* 0x000fe20003f5c000 */
[----:B------:R-:W-:Y:S01]  /*fe40*/  @!P1 FMUL.FTZ R22, R23, -1.4426950216293334961 ;  /* 0xbfb8aa3b17169820 */ /* 0x000fe20000410000 */
[----:B------:R-:W-:-:S03]  /*fe50*/  @!P5 FMUL.FTZ R23, R25, -1.4426950216293334961 ;  /* 0xbfb8aa3b1917d820 */ /* 0x000fc60000410000 */
[----:B------:R-:W-:Y:S02]  /*fe60*/  @!P4 FMUL.FTZ R25, R26, -1.4426950216293334961 ;  /* 0xbfb8aa3b1a19c820 */ /* 0x000fe40000410000 */
[----:B------:R-:W-:Y:S01]  /*fe70*/  @!P3 FMUL.FTZ R26, R27, -1.4426950216293334961 ;  /* 0xbfb8aa3b1b1ab820 */ /* 0x000fe20000410000 */
[----:B------:R-:W0:Y:S05]  /*fe80*/  @!P1 MUFU.EX2 R22, R22 ;  /* 0x0000001600169308 */ /* 0x000e2a0000000800 */
[----:B------:R-:W-:-:S03]  /*fe90*/  @!P2 FMUL.FTZ R27, R28, -1.4426950216293334961 ;  /* 0xbfb8aa3b1c1ba820 */ /* 0x000fc60000410000 */
[----:B------:R-:W1:Y:S01]  /*fea0*/  @!P6 MUFU.EX2 R3, R3 ;  /* 0x000000030003e308 */ /* 0x000e620000000800 */
[----:B------:R-:W2:Y:S07]  /*feb0*/  LDS R28, [UR25+0x840] ;  /* 0x00084019ff1c7984 */ /* 0x000eae0008000800 */
[----:B------:R-:W3:Y:S08]  /*fec0*/  @!P3 MUFU.EX2 R26, R26 ;  /* 0x0000001a001ab308 */ /* 0x000ef00000000800 */
[----:B------:R-:W4:Y:S08]  /*fed0*/  @!P5 MUFU.EX2 R23, R23 ;  /* 0x000000170017d308 */ /* 0x000f300000000800 */
[----:B------:R-:W5:Y:S01]  /*fee0*/  @!P4 MUFU.EX2 R25, R25 ;  /* 0x000000190019c308 */ /* 0x000f620000000800 */
[----:B0-----:R-:W-:Y:S01]  /*fef0*/  @!P1 FADD.FTZ R22, R22, 1 ;  /* 0x3f80000016169421 */ /* 0x001fe20000010000 */
[----:B-1----:R-:W-:Y:S01]  /*ff00*/  @!P6 FADD.FTZ R3, R3, 1 ;  /* 0x3f8000000303e421 */ /* 0x002fe20000010000 */
[----:B---3--:R-:W-:-:S05]  /*ff10*/  @!P3 FADD.FTZ R26, R26, 1 ;  /* 0x3f8000001a1ab421 */ /* 0x008fca0000010000 */
        /* <DEDUP_REMOVED lines=16> */
[----:B------:R-:W-:Y:S01]  /*10020*/  MOV R22, UR27 ;  /* 0x0000001b00167c02 */ /* 0x000fe20008000f00 */
[----:B-----5:R-:W-:Y:S01]  /*10030*/  @!P3 FMUL.FTZ R51, R51, R26 ;  /* 0x0000001a3333b220 */ /* 0x020fe20000410000 */
[----:B------:R-:W-:Y:S01]  /*10040*/  IADD3 R3, P1, PT, R21, UR10, RZ ;  /* 0x0000000a15037c10 */ /* 0x000fe2000ff3e0ff */
[----:B------:R-:W-:Y:S01]  /*10050*/  FADD.FTZ R2, R91, R2 ;  /* 0x000000025b027221 */ /* 0x000fe20000010000 */
[----:B------:R-:W0:Y:S01]  /*10060*/  @!P2 MUFU.RCP R30, R27 ;  /* 0x0000001b001ea308 */ /* 0x000e220000001000 */
[----:B--2---:R-:W-:Y:S01]  /*10070*/  @!P5 FMUL.FTZ R55, R55, R32 ;  /* 0x000000203737d220 */ /* 0x004fe20000410000 */
[----:B------:R-:W-:Y:S01]  /*10080*/  IADD3.X R26, PT, PT, R22, UR11, RZ, P1, !PT ;  /* 0x0000000b161a7c10 */ /* 0x000fe20008ffe4ff */
[----:B------:R-:W1:Y:S01]  /*10090*/  LDCU.64 UR10, c[0x0][0x518] ;  /* 0x0000a300ff0a77ac */ /* 0x000e620008000a00 */
[----:B------:R-:W-:-:S02]  /*100a0*/  ISETP.GE.AND P1, PT, R21, R28, PT ;  /* 0x0000001c1500720c */ /* 0x000fc40003f26270 */
[-C--:B------:R-:W-:Y:S01]  /*100b0*/  ISETP.GE.AND P3, PT, R109, R28.reuse, PT ;  /* 0x0000001c6d00720c */ /* 0x080fe20003f66270 */
[----:B------:R-:W2:Y:S01]  /*100c0*/  LDCU.64 UR34, c[0x0][0x560] ;  /* 0x0000ac00ff2277ac */ /* 0x000ea20008000a00 */
[----:B------:R-:W-:Y:S01]  /*100d0*/  ISETP.GE.AND P5, PT, R113, R28, PT ;  /* 0x0000001c7100720c */ /* 0x000fe20003fa6270 */
[----:B----4-:R-:W-:Y:S01]  /*100e0*/  @!P4 FMUL.FTZ R53, R53, R34 ;  /* 0x000000223535c220 */ /* 0x010fe20000410000 */
[----:B------:R-:W-:Y:S02]  /*100f0*/  ISETP.GE.AND P4, PT, R111, R28, PT ;  /* 0x0000001c6f00720c */ /* 0x000fe40003f86270 */
[----:B------:R-:W-:-:S04]  /*10100*/  LEA R22, P6, R3, UR32, 0x2 ;  /* 0x0000002003167c11 */ /* 0x000fc8000f8c10ff */
[----:B------:R-:W-:Y:S01]  /*10110*/  LEA.HI.X R23, R3, UR33, R26, 0x2, P6 ;  /* 0x0000002103177c11 */ /* 0x000fe2000b0f141a */
[----:B0-----:R-:W-:Y:S01]  /*10120*/  @!P2 FMUL.FTZ R47, R47, R30 ;  /* 0x0000001e2f2fa220 */ /* 0x001fe20000410000 */
[-C--:B------:R-:W-:Y:S01]  /*10130*/  ISETP.GE.AND P2, PT, R117, R28.reuse, PT ;  /* 0x0000001c7500720c */ /* 0x080fe20003f46270 */
[----:B------:R-:W-:Y:S01]  /*10140*/  FADD.FTZ R2, R2, R89 ;  /* 0x0000005902027221 */ /* 0x000fe20000010000 */
[-C--:B------:R-:W-:Y:S01]  /*10150*/  ISETP.GE.AND P6, PT, R125, R28.reuse, PT ;  /* 0x0000001c7d00720c */ /* 0x080fe20003fc6270 */
[----:B------:R-:W-:Y:S01]  /*10160*/  @!P1 STG.E desc[UR28][R22.64], R29 ;  /* 0x0000001d16009986 */ /* 0x000fe2000c10191c */
[-C--:B------:R-:W-:Y:S01]  /*10170*/  ISETP.GE.AND P1, PT, R115, R28.reuse, PT ;  /* 0x0000001c7300720c */ /* 0x080fe20003f26270 */
[----:B------:R-:W0:Y:S02]  /*10180*/  LDCU.64 UR32, c[0x0][0x520] ;  /* 0x0000a400ff2077ac */ /* 0x000e240008000a00 */
        /* <DEDUP_REMOVED lines=44> */
[----:B------:R-:W-:Y:S04]  /*10450*/  LDS R25, [R6+0x100] ;  /* 0x0001000006197984 */ /* 0x000fe80000000800 */
[----:B------:R-:W-:Y:S04]  /*10460*/  LDS R7, [R7+0x180] ;  /* 0x0001800007077984 */ /* 0x000fe80000000800 */
        /* <DEDUP_REMOVED lines=14> */
[----:B------:R-:W-:-:S05]  /*10550*/  FADD.FTZ R2, R2, R87 ;  /* 0x0000005702027221 */ /* 0x000fca0000010000 */
[----:B------:R-:W5:Y:S01]  /*10560*/  LDS R6, [UR25+0x840] ;  /* 0x00084019ff067984 */ /* 0x000f620008000800 */
[----:B------:R-:W-:Y:S01]  /*10570*/  FADD.FTZ R2, R2, R83 ;  /* 0x0000005302027221 */ /* 0x000fe20000010000 */
[----:B-1----:R-:W-:-:S03]  /*10580*/  UIMAD.WIDE.U32 UR30, UR36, UR10, UR30 ;  /* 0x0000000a241e72a5 */ /* 0x002fc6000f8e001e */
[----:B------:R-:W-:Y:S01]  /*10590*/  FADD.FTZ R2, R2, R81 ;  /* 0x0000005102027221 */ /* 0x000fe20000010000 */
[----:B------:R-:W-:-:S03]  /*105a0*/  UIMAD UR11, UR36, UR11, UR31 ;  /* 0x0000000b240b72a4 */ /* 0x000fc6000f8e021f */
[----:B------:R-:W-:Y:S01]  /*105b0*/  FADD.FTZ R2, R2, R71 ;  /* 0x0000004702027221 */ /* 0x000fe20000010000 */
[----:B------:R-:W-:Y:S02]  /*105c0*/  UMOV UR10, UR30 ;  /* 0x0000001e000a7c82 */ /* 0x000fe40008000000 */
[----:B0-----:R-:W-:Y:S01]  /*105d0*/  UIMAD.WIDE.U32 UR10, UR8, UR32, UR10 ;  /* 0x00000020080a72a5 */ /* 0x001fe2000f8e000a */
[----:B------:R-:W-:-:S03]  /*105e0*/  FADD.FTZ R2, R2, R69 ;  /* 0x0000004502027221 */ /* 0x000fc60000010000 */
[----:B------:R-:W-:Y:S01]  /*105f0*/  UIMAD UR11, UR8, UR33, UR11 ;  /* 0x00000021080b72a4 */ /* 0x000fe2000f8e020b */
[----:B------:R-:W-:Y:S01]  /*10600*/  FADD.FTZ R2, R2, R67 ;  /* 0x0000004302027221 */ /* 0x000fe20000010000 */
[----:B------:R-:W-:-:S03]  /*10610*/  IADD3 R3, P0, PT, R21, UR10, RZ ;  /* 0x0000000a15037c10 */ /* 0x000fc6000ff1e0ff */
[----:B---3--:R-:W-:Y:S01]  /*10620*/  FADD.FTZ R4, R2, R65 ;  /* 0x0000004102047221 */ /* 0x008fe20000010000 */
[----:B----4-:R-:W-:Y:S02]  /*10630*/  IADD3.X R8, PT, PT, RZ, UR11, RZ, P0, !PT ;  /* 0x0000000bff087c10 */ /* 0x010fe400087fe4ff */
[----:B--2---:R-:W-:-:S04]  /*10640*/  LEA R2, P3, R3, UR34, 0x2 ;  /* 0x0000002203027c11 */ /* 0x004fc8000f8610ff */
[----:B------:R-:W-:Y:S02]  /*10650*/  LEA.HI.X R3, R3, UR35, R8, 0x2, P3 ;  /* 0x0000002303037c11 */ /* 0x000fe400098f1408 */
[-C--:B-----5:R-:W-:Y:S02]  /*10660*/  ISETP.GE.AND P2, PT, R21, R6.reuse, PT ;  /* 0x000000061500720c */ /* 0x0a0fe40003f46270 */
[-C--:B------:R-:W-:Y:S02]  /*10670*/  ISETP.GE.AND P1, PT, R109, R6.reuse, PT ;  /* 0x000000066d00720c */ /* 0x080fe40003f26270 */
        /* <DEDUP_REMOVED lines=9> */
[----:B------:R-:W-:Y:S01]  /*10710*/  FADD.FTZ R4, R4, R61 ;  /* 0x0000003d04047221 */ /* 0x000fe20000010000 */
[----:B------:R-:W-:-:S03]  /*10720*/  UIADD3 UR24, UP0, UPT, UR24, -0x1000, URZ ;  /* 0xfffff00018187890 */ /* 0x000fc6000ff1e0ff */
[----:B------:R-:W-:Y:S01]  /*10730*/  FADD.FTZ R4, R4, R59 ;  /* 0x0000003b04047221 */ /* 0x000fe20000010000 */
[----:B------:R-:W-:Y:S01]  /*10740*/  UIADD3.X UR22, UPT, UPT, UR22, -0x1, URZ, UP0, !UPT ;  /* 0xffffffff16167890 */ /* 0x000fe200087fe4ff */
[----:B------:R-:W-:Y:S01]  /*10750*/  @!P0 STG.E desc[UR28][R2.64+0x100], R25 ;  /* 0x0001001902008986 */ /* 0x000fe2000c10191c */
[----:B------:R-:W-:Y:S01]  /*10760*/  UIADD3 UR9, UP0, UPT, UR9, -0x800, URZ ;  /* 0xfffff80009097890 */ /* 0x000fe2000ff1e0ff */
[----:B------:R-:W-:Y:S01]  /*10770*/  FADD.FTZ R4, R4, R57 ;  /* 0x0000003904047221 */ /* 0x000fe20000010000 */
        /* <DEDUP_REMOVED lines=13> */
[----:B------:R-:W-:Y:S01]  /*10850*/  FADD.FTZ R4, R4, R55 ;  /* 0x0000003704047221 */ /* 0x000fe20000010000 */
[----:B------:R-:W-:Y:S02]  /*10860*/  UIADD3.X UR12, UPT, UPT, UR12, -0x1, URZ, UP0, !UPT ;  /* 0xffffffff0c0c7890 */ /* 0x000fe400087fe4ff */
[----:B------:R-:W-:Y:S01]  /*10870*/  UISETP.GT.AND UP0, UPT, UR19, 0x1, UPT ;  /* 0x000000011300788c */ /* 0x000fe2000bf04270 */
[----:B------:R-:W-:Y:S01]  /*10880*/  FADD.FTZ R4, R4, R53 ;  /* 0x0000003504047221 */ /* 0x000fe20000010000 */
[----:B------:R-:W-:-:S03]  /*10890*/  UIADD3 UR10, UPT, UPT, UR19, -0x1, URZ ;  /* 0xffffffff130a7890 */ /* 0x000fc6000fffe0ff */
[----:B------:R-:W-:Y:S01]  /*108a0*/  FADD.FTZ R4, R4, R51 ;  /* 0x0000003304047221 */ /* 0x000fe20000010000 */
[----:B------:R-:W-:Y:S01]  /*108b0*/  @!P0 STG.E desc[UR28][R2.64+0x480], R13 ;  /* 0x0004800d02008986 */ /* 0x000fe2000c10191c */
[----:B------:R-:W-:Y:S02]  /*108c0*/  UIADD3 UR26, UP1, UPT, UR26, -0x1000, URZ ;  /* 0xfffff0001a1a7890 */ /* 0x000fe4000ff3e0ff */
[----:B------:R-:W-:Y:S01]  /*108d0*/  UIADD3 UR20, UP2, UPT, UR20, -0x800, URZ ;  /* 0xfffff80014147890 */ /* 0x000fe2000ff5e0ff */
[----:B------:R-:W-:Y:S01]  /*108e0*/  @!P4 STG.E desc[UR28][R2.64+0x500], R33 ;  /* 0x000500210200c986 */ /* 0x000fe2000c10191c */
[----:B------:R-:W-:-:S03]  /*108f0*/  UIADD3 UR14, UP3, UPT, UR14, -0x800, URZ ;  /* 0xfffff8000e0e7890 */ /* 0x000fc6000ff7e0ff */
[----:B------:R-:W-:Y:S04]  /*10900*/  @!P6 STG.E desc[UR28][R2.64+0x580], R15 ;  /* 0x0005800f0200e986 */ /* 0x000fe8000c10191c */
[----:B------:R-:W-:Y:S04]  /*10910*/  @!P5 STG.E desc[UR28][R2.64+0x600], R35 ;  /* 0x000600230200d986 */ /* 0x000fe8000c10191c */
[----:B------:R-:W-:Y:S04]  /*10920*/  @!P3 STG.E desc[UR28][R2.64+0x680], R17 ;  /* 0x000680110200b986 */ /* 0x000fe8000c10191c */
[----:B------:R-:W-:Y:S04]  /*10930*/  @!P2 STG.E desc[UR28][R2.64+0x700], R37 ;  /* 0x000700250200a986 */ /* 0x000fe8000c10191c */
[----:B------:R0:W-:Y:S01]  /*10940*/  @!P1 STG.E desc[UR28][R2.64+0x780], R19 ;  /* 0x0007801302009986 */ /* 0x0001e2000c10191c */
[----:B------:R-:W-:-:S02]  /*10950*/  UIADD3.X UR23, UPT, UPT, UR23, -0x1, URZ, UP1, !UPT ;  /* 0xffffffff17177890 */ /* 0x000fc40008ffe4ff */
[----:B------:R-:W-:Y:S02]  /*10960*/  UIADD3.X UR21, UPT, UPT, UR21, -0x1, URZ, UP2, !UPT ;  /* 0xffffffff15157890 */ /* 0x000fe400097fe4ff */
[----:B------:R-:W-:Y:S01]  /*10970*/  UIADD3.X UR13, UPT, UPT, UR13, -0x1, URZ, UP3, !UPT ;  /* 0xffffffff0d0d7890 */ /* 0x000fe20009ffe4ff */
[----:B------:R-:W-:Y:S01]  /*10980*/  UMOV UR19, UR10 ;  /* 0x0000000a00137c82 */ /* 0x000fe20008000000 */
[----:B0-----:R-:W-:Y:S01]  /*10990*/  FADD.FTZ R2, R4, R47 ;  /* 0x0000002f04027221 */ /* 0x001fe20000010000 */
[----:B------:R-:W-:Y:S09]  /*109a0*/  BRA.U UP0, `(.L_x_13747) ;  /* 0xffffff0100487547 */ /* 0x000ff2000b83ffff */
.L_x_13633:
        /* <DEDUP_REMOVED lines=33> */
.L_x_13749:
[----:B------:R-:W-:Y:S05]  /*10bc0*/  BSYNC.RECONVERGENT B0 ;  /* 0x0000000000007941 */ /* 0x000fea0003800200 */
.L_x_13748:
        /* <DEDUP_REMOVED lines=31> */
.L_x_13751:
[----:B------:R-:W-:Y:S05]  /*10dc0*/  BSYNC.RECONVERGENT B0 ;  /* 0x0000000000007941 */ /* 0x000fea0003800200 */
.L_x_13750:
        /* <DEDUP_REMOVED lines=11> */
.L_x_13752:
        /* <DEDUP_REMOVED lines=19> */
.L_x_13753:
        /* <DEDUP_REMOVED lines=13> */
.L_x_18734:


//--------------------- .text._Z25selective_scan_bwd_kernelI32Selective_Scan_bwd_kernel_traitsILi32ELi16ELb0ELb1ELb1ELb1ELb1EfN3c107complexIfEEEEv12SSMParamsBwd --------------------------
	.section	.text._Z25selective_scan_bwd_kernelI32Selective_Scan_bwd_kernel_traitsILi32ELi16ELb0ELb1ELb1ELb1ELb1EfN3c107complexIfEEEEv12SSMParamsBwd,"ax",@progbits
	.align	128
        .global         _Z25selective_scan_bwd_kernelI32Selective_Scan_bwd_kernel_traitsILi32ELi16ELb0ELb1ELb1ELb1ELb1EfN3c107complexIfEEEEv12SSMParamsBwd
        .type           _Z25selective_scan_bwd_kernelI32Selective_Scan_bwd_kernel_traitsILi32ELi16ELb0ELb1ELb1ELb1ELb1EfN3c107complexIfEEEEv12SSMParamsBwd,@function
        .size           _Z25selective_scan_bwd_kernelI32Selective_Scan_bwd_kernel_traitsILi32ELi16ELb0ELb1ELb1ELb1ELb1EfN3c107complexIfEEEEv12SSMParamsBwd,(.L_x_18735 - _Z25selective_scan_bwd_kernelI32Selective_Scan_bwd_kernel_traitsILi32ELi16ELb0ELb1ELb1ELb1ELb1EfN3c107complexIfEEEEv12SSMParamsBwd)
        .other          _Z25selective_scan_bwd_kernelI32Selective_Scan_bwd_kernel_traitsILi32ELi16ELb0ELb1ELb1ELb1ELb1EfN3c107complexIfEEEEv12SSMParamsBwd,@"STO_CUDA_ENTRY STV_DEFAULT"
_Z25selective_scan_bwd_kernelI32Selective_Scan_bwd_kernel_traitsILi32ELi16ELb0ELb1ELb1ELb1ELb1EfN3c107complexIfEEEEv12SSMParamsBwd:
.text._Z25selective_scan_bwd_kernelI32Selective_Scan_bwd_kernel_traitsILi32ELi16ELb0ELb1ELb1ELb1ELb1EfN3c107complexIfEEEEv12SSMParamsBwd:
[----:B------:R-:W-:Y:S01]  /*0000*/  LDC R1, c[0x0][0x37c] ;  /* 0x0000df00ff017b82 */ /* 0x000fe20000000800 */
[----:B------:R-:W0:Y:S07]  /*0010*/  LDCU.64 UR4, c[0x0][0x458] ;  /* 0x00008b00ff0477ac */ /* 0x000e2e0008000a00 */
[----:B------:R-:W1:Y:S01]  /*0020*/  S2UR UR10, SR_CTAID.Y ;  /* 0x00000000000a79c3 */ /* 0x000e620000002600 */
[----:B------:R-:W2:Y:S01]  /*0030*/  LDCU.64 UR6, c[0x0][0x470] ;  /* 0x00008e00ff0677ac */ /* 0x000ea20008000a00 */
[----:B------:R-:W3:Y:S06]  /*0040*/  LDCU.64 UR32, c[0x0][0x358] ;  /* 0x00006b00ff2077ac */ /* 0x000eec0008000a00 */
[----:B------:R-:W4:Y:S01]  /*0050*/  LDC R8, c[0x0][0x398] ;  /* 0x0000e600ff087b82 */ /* 0x000f220000000800 */
[----:B------:R-:W5:Y:S01]  /*0060*/  LDCU.128 UR12, c[0x0][0x3f0] ;  /* 0x00007e00ff0c77ac */ /* 0x000f620008000c00 */
[----:B------:R-:W5:Y:S01]  /*0070*/  LDCU.128 UR16, c[0x0][0x400] ;  /* 0x00008000ff1077ac */ /* 0x000f620008000c00 */
[----:B0-----:R-:W-:-:S02]  /*0080*/  UISETP.NE.U32.AND UP0, UPT, UR4, URZ, UPT ;  /* 0x000000ff0400728c */ /* 0x001fc4000bf05070 */
[----:B--2---:R-:W-:Y:S02]  /*0090*/  UISETP.NE.U32.AND UP1, UPT, UR6, URZ, UPT ;  /* 0x000000ff0600728c */ /* 0x004fe4000bf25070 */
[----:B------:R-:W-:Y:S02]  /*00a0*/  UISETP.NE.AND.EX UP0, UPT, UR5, URZ, UPT, UP0 ;  /* 0x000000ff0500728c */ /* 0x000fe4000bf05300 */
[----:B------:R-:W-:Y:S01]  /*00b0*/  UISETP.NE.AND.EX UP1, UPT, UR7, URZ, UPT, UP1 ;  /* 0x000000ff0700728c */ /* 0x000fe2000bf25310 */
[----:B------:R-:W0:Y:S03]  /*00c0*/  LDCU UR34, c[0x0][0x394] ;  /* 0x00007280ff2277ac */ /* 0x000e260008000800 */
[----:B------:R-:W-:Y:S02]  /*00d0*/  PLOP3.LUT P3, PT, PT, PT, UP0, 0x80, 0x8 ;  /* 0x000000000008781c */ /* 0x000fe40003f6f008 */
[----:B------:R-:W-:Y:S01]  /*00e0*/  PLOP3.LUT P4, PT, PT, PT, UP1, 0x80, 0x8 ;  /* 0x000000000008781c */ /* 0x000fe20003f8f018 */
[----:B------:R-:W2:Y:S02]  /*00f0*/  LDCU.128 UR20, c[0x0][0x460] ;  /* 0x00008c00ff1477ac */ /* 0x000ea40008000c00 */
        /* <DEDUP_REMOVED lines=10> */
[----:B---3--:R3:W2:Y:S01]  /*01a0*/  @P3 LDG.E R7, desc[UR32][R2.64] ;  /* 0x0000002002073981 */ /* 0x0086a2000c1e1900 */
[----:B------:R-:W1:Y:S03]  /*01b0*/  LDCU.64 UR36, c[0x0][0x528] ;  /* 0x0000a500ff2477ac */ /* 0x000e660008000a00 */
[----:B------:R1:W2:Y:S01]  /*01c0*/  @P4 LDG.E R4, desc[UR32][R4.64] ;  /* 0x0000002004044981 */ /* 0x0002a2000c1e1900 */
[----:B----4-:R-:W-:Y:S01]  /*01d0*/  IABS R9, R8 ;  /* 0x0000000800097213 */ /* 0x010fe20000000000 */
[----:B------:R-:W5:Y:S01]  /*01e0*/  S2UR UR4, SR_CTAID.X ;  /* 0x00000000000479c3 */ /* 0x000f620000002500 */
[----:B------:R-:W4:Y:S02]  /*01f0*/  LDCU.64 UR38, c[0x0][0x480] ;  /* 0x00009000ff2677ac */ /* 0x000f240008000a00 */
[----:B------:R-:W0:Y:S08]  /*0200*/  I2F.RP R0, R9 ;  /* 0x0000000900007306 */ /* 0x000e300000209400 */
[----:B0-----:R-:W0:Y:S01]  /*0210*/  MUFU.RCP R0, R0 ;  /* 0x0000000000007308 */ /* 0x001e220000001000 */
[----:B-----5:R-:W-:-:S02]  /*0220*/  UIMAD.WIDE.U32 UR6, UR4, UR12, URZ ;  /* 0x0000000c040672a5 */ /* 0x020fc4000f8e00ff */
[----:B------:R-:W-:Y:S02]  /*0230*/  UIMAD.WIDE.U32 UR8, UR4, UR16, URZ ;  /* 0x00000010040872a5 */ /* 0x000fe4000f8e00ff */
[----:B------:R-:W-:Y:S02]  /*0240*/  UIMAD UR7, UR4, UR13, UR7 ;  /* 0x0000000d040772a4 */ /* 0x000fe4000f8e0207 */
[----:B------:R-:W-:Y:S02]  /*0250*/  UIMAD UR9, UR4, UR17, UR9 ;  /* 0x00000011040972a4 */ /* 0x000fe4000f8e0209 */
[----:B------:R-:W-:Y:S02]  /*0260*/  UIMAD.WIDE.U32 UR6, UR10, UR14, UR6 ;  /* 0x0000000e0a0672a5 */ /* 0x000fe4000f8e0006 */
[----:B------:R-:W-:Y:S01]  /*0270*/  UIMAD.WIDE.U32 UR8, UR10, UR18, UR8 ;  /* 0x000000120a0872a5 */ /* 0x000fe2000f8e0008 */
[----:B0-----:R-:W-:Y:S01]  /*0280*/  IADD3 R6, PT, PT, R0, 0xffffffe, RZ ;  /* 0x0ffffffe00067810 */ /* 0x001fe20007ffe0ff */
[----:B------:R-:W-:Y:S01]  /*0290*/  ULEA UR14, UR34, 0xfffffe00, 0x9 ;  /* 0xfffffe00220e7891 */ /* 0x000fe2000f8e48ff */
[----:B------:R-:W-:Y:S01]  /*02a0*/  MOV R0, UR10 ;  /* 0x0000000a00007c02 */ /* 0x000fe20008000f00 */
[----:B------:R-:W-:Y:S01]  /*02b0*/  UIMAD UR11, UR10, UR15, UR7 ;  /* 0x0000000f0a0b72a4 */ /* 0x000fe2000f8e0207 */
[----:B---3--:R-:W0:Y:S01]  /*02c0*/  F2I.FTZ.U32.TRUNC.NTZ R3, R6 ;  /* 0x0000000600037305 */ /* 0x008e22000021f000 */
[----:B------:R-:W-:Y:S01]  /*02d0*/  UIMAD UR5, UR10, UR19, UR9 ;  /* 0x000000130a0572a4 */ /* 0x000fe2000f8e0209 */
[----:B------:R-:W-:Y:S01]  /*02e0*/  IABS R0, R0 ;  /* 0x0000000000007213 */ /* 0x000fe20000000000 */
[----:B------:R-:W-:-:S02]  /*02f0*/  UIADD3 UR7, UP0, UPT, UR14, UR6, URZ ;  /* 0x000000060e077290 */ /* 0x000fc4000ff1e0ff */
[----:B------:R-:W-:Y:S02]  /*0300*/  UIADD3 UR8, UP2, UPT, UR14, UR8, URZ ;  /* 0x000000080e087290 */ /* 0x000fe4000ff5e0ff */
[----:B------:R-:W-:Y:S02]  /*0310*/  USHF.R.S32.HI UR16, URZ, 0x1f, UR14 ;  /* 0x0000001fff107899 */ /* 0x000fe4000801140e */
[----:B--2---:R-:W-:Y:S02]  /*0320*/  ULEA UR20, UP1, UR7, UR20, 0x2 ;  /* 0x0000001407147291 */ /* 0x004fe4000f8210ff */
[----:B------:R-:W-:Y:S02]  /*0330*/  ULEA UR6, UP3, UR8, UR22, 0x2 ;  /* 0x0000001608067291 */ /* 0x000fe4000f8610ff */
[----:B------:R-:W-:Y:S01]  /*0340*/  UIADD3.X UR9, UPT, UPT, UR16, UR11, URZ, UP0, !UPT ;  /* 0x0000000b10097290 */ /* 0x000fe200087fe4ff */
[----:B0-----:R-:W-:Y:S01]  /*0350*/  IADD3 R2, PT, PT, RZ, -R3, RZ ;  /* 0x80000003ff027210 */ /* 0x001fe20007ffe0ff */
[----:B------:R-:W-:Y:S01]  /*0360*/  UIADD3.X UR5, UPT, UPT, UR16, UR5, URZ, UP2, !UPT ;  /* 0x0000000510057290 */ /* 0x000fe200097fe4ff */
[----:B------:R-:W0:Y:S03]  /*0370*/  LDCU.64 UR18, c[0x0][0x3b0] ;  /* 0x00007600ff1277ac */ /* 0x000e260008000a00 */
[----:B-1----:R-:W-:-:S02]  /*0380*/  IMAD R5, R2, R9, RZ ;  /* 0x0000000902057224 */ /* 0x002fc400078e02ff */
[----:B------:R-:W-:Y:S01]  /*0390*/  HFMA2 R2, -RZ, RZ, 0, 0 ;  /* 0x00000000ff027431 */ /* 0x000fe200000001ff */
[----:B------:R-:W1:Y:S01]  /*03a0*/  LDCU.64 UR12, c[0x0][0x498] ;  /* 0x00009300ff0c77ac */ /* 0x000e620008000a00 */
[----:B------:R-:W-:Y:S02]  /*03b0*/  ULEA.HI.X UR21, UR7, UR21, UR9, 0x2, UP1 ;  /* 0x0000001507157291 */ /* 0x000fe400088f1409 */
[----:B------:R-:W-:Y:S02]  /*03c0*/  ULEA.HI.X UR23, UR8, UR23, UR5, 0x2, UP3 ;  /* 0x0000001708177291 */ /* 0x000fe400098f1405 */
[----:B------:R-:W-:Y:S01]  /*03d0*/  USHF.R.U64 UR5, UR26, 0x1, UR27 ;  /* 0x000000011a057899 */ /* 0x000fe2000800121b */
[----:B------:R-:W-:Y:S01]  /*03e0*/  IMAD.HI.U32 R2, R3, R5, R2 ;  /* 0x0000000503027227 */ /* 0x000fe200078e0002 */
[----:B------:R-:W-:Y:S01]  /*03f0*/  USHF.R.U32.HI UR7, URZ, 0x1, UR27 ;  /* 0x00000001ff077899 */ /* 0x000fe2000801161b */
[----:B------:R-:W2:Y:S04]  /*0400*/  LDCU.64 UR26, c[0x0][0x3d0] ;  /* 0x00007a00ff1a77ac */ /* 0x000ea80008000a00 */
[----:B------:R-:W-:Y:S01]  /*0410*/  IMAD.HI.U32 R2, R2, R0, RZ ;  /* 0x0000000002027227 */ /* 0x000fe200078e00ff */
[----:B------:R-:W-:-:S02]  /*0420*/  USHF.R.U64 UR11, UR24, 0x1, UR25 ;  /* 0x00000001180b7899 */ /* 0x000fc40008001219 */
[----:B------:R-:W-:Y:S02]  /*0430*/  USHF.R.U32.HI UR22, URZ, 0x1, UR25 ;  /* 0x00000001ff167899 */ /* 0x000fe40008011619 */
[----:B------:R-:W-:Y:S01]  /*0440*/  IADD3 R3, PT, PT, -R2, RZ, RZ ;  /* 0x000000ff02037210 */ /* 0x000fe20007ffe1ff */
[----:B------:R-:W3:Y:S04]  /*0450*/  LDCU.64 UR24, c[0x0][0x4a0] ;  /* 0x00009400ff1877ac */ /* 0x000ee80008000a00 */
[----:B------:R-:W-:Y:S01]  /*0460*/  IMAD R0, R9, R3, R0 ;  /* 0x0000000309007224 */ /* 0x000fe200078e0200 */
[----:B0-----:R-:W-:Y:S02]  /*0470*/  UIMAD.WIDE.U32 UR28, UR4, UR18, URZ ;  /* 0x00000012041c72a5 */ /* 0x001fe4000f8e00ff */
[----:B-1----:R-:W-:-:S02]  /*0480*/  UIMAD.WIDE.U32 UR8, UR4, UR12, URZ ;  /* 0x0000000c040872a5 */ /* 0x002fc4000f8e00ff */
[----:B------:R-:W-:Y:S01]  /*0490*/  ISETP.GT.U32.AND P1, PT, R9, R0, PT ;  /* 0x000000000900720c */ /* 0x000fe20003f24070 */
[----:B------:R-:W-:Y:S02]  /*04a0*/  UIMAD UR29, UR4, UR19, UR29 ;  /* 0x00000013041d72a4 */ /* 0x000fe4000f8e021d */
[----:B------:R-:W-:Y:S02]  /*04b0*/  UIMAD UR9, UR4, UR13, UR9 ;  /* 0x0000000d040972a4 */ /* 0x000fe4000f8e0209 */
[----:B--2---:R-:W-:Y:S01]  /*04c0*/  UIMAD.WIDE.U32 UR12, UR4, UR26, URZ ;  /* 0x0000001a040c72a5 */ /* 0x004fe2000f8e00ff */
[----:B------:R-:W0:Y:S03]  /*04d0*/  LDCU.64 UR18, c[0x0][0x4c0] ;  /* 0x00009800ff1277ac */ /* 0x000e260008000a00 */
[----:B------:R-:W-:-:S04]  /*04e0*/  UIMAD UR13, UR4, UR27, UR13 ;  /* 0x0000001b040d72a4 */ /* 0x000fc8000f8e020d */
[-C--:B------:R-:W-:Y:S01]  /*04f0*/  @!P1 IADD3 R0, PT, PT, R0, -R9.reuse, RZ ;  /* 0x8000000900009210 */ /* 0x080fe20007ffe0ff */
[----:B------:R-:W1:Y:S01]  /*0500*/  LDCU.64 UR26, c[0x0][0x3c8] ;  /* 0x00007900ff1a77ac */ /* 0x000e620008000a00 */
[----:B------:R-:W-:Y:S02]  /*0510*/  @!P1 IADD3 R2, PT, PT, R2, 0x1, RZ ;  /* 0x0000000102029810 */ /* 0x000fe40007ffe0ff */
[----:B------:R-:W-:Y:S01]  /*0520*/  ISETP.GE.U32.AND P0, PT, R0, R9, PT ;  /* 0x000000090000720c */ /* 0x000fe20003f06070 */
[----:B---3--:R-:W-:Y:S02]  /*0530*/  UIMAD.WIDE.U32 UR8, UR10, UR24, UR8 ;  /* 0x000000180a0872a5 */ /* 0x008fe4000f8e0008 */
[C---:B------:R-:W-:Y:S01]  /*0540*/  LOP3.LUT R0, R8.reuse, UR10, RZ, 0x3c, !PT ;  /* 0x0000000a08007c12 */ /* 0x040fe2000f8e3cff */
[----:B----4-:R-:W-:Y:S01]  /*0550*/  UISETP.NE.U32.AND UP0, UPT, UR38, URZ, UPT ;  /* 0x000000ff2600728c */ /* 0x010fe2000bf05070 */
[----:B------:R-:W-:Y:S01]  /*0560*/  ISETP.NE.AND P1, PT, R8, RZ, PT ;  /* 0x000000ff0800720c */ /* 0x000fe20003f25270 */
[----:B------:R-:W-:Y:S01]  /*0570*/  UIADD3 UR8, UP1, UPT, UR14, UR8, URZ ;  /* 0x000000080e087290 */ /* 0x000fe2000ff3e0ff */
[----:B------:R-:W-:Y:S01]  /*0580*/  ISETP.GE.AND P2, PT, R0, RZ, PT ;  /* 0x000000ff0000720c */ /* 0x000fe20003f46270 */
[----:B------:R-:W2:Y:S01]  /*0590*/  LDCU.64 UR14, c[0x0][0x3e8] ;  /* 0x00007d00ff0e77ac */ /* 0x000ea20008000a00 */
[----:B------:R-:W-:Y:S01]  /*05a0*/  HFMA2 R0, -RZ, RZ, 0, 0 ;  /* 0x00000000ff007431 */ /* 0x000fe200000001ff */
[----:B------:R-:W-:-:S03]  /*05b0*/  UIMAD UR25, UR10, UR25, UR9 ;  /* 0x000000190a1972a4 */ /* 0x000fc6000f8e0209 */
[----:B------:R-:W-:Y:S01]  /*05c0*/  @P0 IADD3 R2, PT, PT, R2, 0x1, RZ ;  /* 0x0000000102020810 */ /* 0x000fe20007ffe0ff */
[----:B------:R-:W-:Y:S02]  /*05d0*/  UISETP.NE.AND.EX UP0, UPT, UR39, URZ, UPT, UP0 ;  /* 0x000000ff2700728c */ /* 0x000fe4000bf05300 */
[----:B------:R-:W-:Y:S02]  /*05e0*/  UIADD3.X UR25, UPT, UPT, UR16, UR25, URZ, UP1, !UPT ;  /* 0x0000001910197290 */ /* 0x000fe40008ffe4ff */
[----:B------:R-:W-:Y:S01]  /*05f0*/  @!P1 LOP3.LUT R8, RZ, R8, RZ, 0x33, !PT ;  /* 0x00000008ff089212 */ /* 0x000fe200078e33ff */
[----:B------:R-:W3:Y:S01]  /*0600*/  LDCU.64 UR16, c[0x0][0x4e0] ;  /* 0x00009c00ff1077ac */ /* 0x000ee20008000a00 */
[----:B------:R-:W-:Y:S01]  /*0610*/  @!P2 IADD3 R2, PT, PT, -R2, RZ, RZ ;  /* 0x000000ff0202a210 */ /* 0x000fe20007ffe1ff */
[----:B------:R-:W-:-:S03]  /*0620*/  ULEA UR24, UP1, UR8, UR36, 0x2 ;  /* 0x0000002408187291 */ /* 0x000fc6000f8210ff */
[----:B------:R-:W-:Y:S01]  /*0630*/  R2UR UR30, R2 ;  /* 0x00000000021e72ca */ /* 0x000fe200000e0000 */
[----:B------:R-:W-:Y:S01]  /*0640*/  UIMAD UR22, UR22, UR4, URZ ;  /* 0x00000004161672a4 */ /* 0x000fe2000f8e02ff */
[----:B------:R-:W-:Y:S01]  /*0650*/  @!P1 R2UR UR30, R8 ;  /* 0x00000000081e92ca */ /* 0x000fe200000e0000 */
[----:B------:R-:W-:Y:S01]  /*0660*/  ULEA.HI.X UR25, UR8, UR37, UR25, 0x2, UP1 ;  /* 0x0000002508197291 */ /* 0x000fe200088f1419 */
[----:B------:R-:W-:-:S11]  /*0670*/  MOV R2, RZ ;  /* 0x000000ff00027202 */ /* 0x000fd60000000f00 */
[----:B------:R-:W-:Y:S02]  /*0680*/  USHF.R.S32.HI UR35, URZ, 0x1f, UR30 ;  /* 0x0000001fff237899 */ /* 0x000fe4000801141e */
[----:B-1----:R-:W-:Y:S02]  /*0690*/  UIMAD.WIDE.U32 UR28, UR30, UR26, UR28 ;  /* 0x0000001a1e1c72a5 */ /* 0x002fe4000f8e001c */
[----:B0-----:R-:W-:Y:S02]  /*06a0*/  UIMAD UR31, UR35, UR18, URZ ;  /* 0x00000012231f72a4 */ /* 0x001fe4000f8e02ff */
[----:B------:R-:W-:Y:S02]  /*06b0*/  UIMAD.WIDE.U32 UR8, UR30, UR18, URZ ;  /* 0x000000121e0872a5 */ /* 0x000fe4000f8e00ff */
[----:B------:R-:W-:Y:S02]  /*06c0*/  UIMAD UR42, UR30, UR19, UR31 ;  /* 0x000000131e2a72a4 */ /* 0x000fe4000f8e021f */
[----:B------:R-:W-:Y:S01]  /*06d0*/  UIMAD UR31, UR35, UR26, URZ ;  /* 0x0000001a231f72a4 */ /* 0x000fe2000f8e02ff */
[----:B------:R-:W0:Y:S03]  /*06e0*/  LDCU.64 UR18, c[0x0][0x448] ;  /* 0x00008900ff1277ac */ /* 0x000e260008000a00 */
[----:B------:R-:W-:Y:S01]  /*06f0*/  UIMAD UR40, UR30, UR27, UR31 ;  /* 0x0000001b1e2872a4 */ /* 0x000fe2000f8e021f */
[----:B------:R-:W1:Y:S01]  /*0700*/  LDCU.64 UR26, c[0x0][0x450] ;  /* 0x00008a00ff1a77ac */ /* 0x000e620008000a00 */
[----:B--2---:R-:W-:-:S02]  /*0710*/  UIMAD UR31, UR35, UR14, URZ ;  /* 0x0000000e231f72a4 */ /* 0x004fc4000f8e02ff */
[----:B------:R-:W-:Y:S02]  /*0720*/  UIMAD.WIDE.U32 UR36, UR30, UR14, UR12 ;  /* 0x0000000e1e2472a5 */ /* 0x000fe4000f8e000c */
[----:B------:R-:W-:Y:S02]  /*0730*/  UIMAD UR41, UR30, UR15, UR31 ;  /* 0x0000000f1e2972a4 */ /* 0x000fe4000f8e021f */
[----:B------:R-:W-:Y:S02]  /*0740*/  ULEA UR31, UR34, 0xfffffc00, 0xa ;  /* 0xfffffc00221f7891 */ /* 0x000fe4000f8e50ff */
[----:B---3--:R-:W-:Y:S02]  /*0750*/  UIMAD.WIDE.U32 UR12, UR30, UR16, URZ ;  /* 0x000000101e0c72a5 */ /* 0x008fe4000f8e00ff */
[----:B------:R-:W-:Y:S02]  /*0760*/  UIMAD UR35, UR35, UR16, URZ ;  /* 0x00000010232372a4 */ /* 0x000fe4000f8e02ff */
[----:B------:R-:W-:-:S02]  /*0770*/  UIADD3 UR16, UP3, UPT, UR31, UR36, URZ ;  /* 0x000000241f107290 */ /* 0x000fc4000ff7e0ff */
[----:B------:R-:W-:Y:S02]  /*0780*/  USHF.R.S32.HI UR38, URZ, 0x1f, UR31 ;  /* 0x0000001fff267899 */ /* 0x000fe4000801141f */
[----:B------:R-:W-:Y:S02]  /*0790*/  UIADD3 UR39, UP1, UPT, UR31, UR28, URZ ;  /* 0x0000001c1f277290 */ /* 0x000fe4000ff3e0ff */
[----:B------:R-:W-:Y:S02]  /*07a0*/  UIADD3 UR40, UPT, UPT, UR29, UR40, URZ ;  /* 0x000000281d287290 */ /* 0x000fe4000fffe0ff */
[----:B------:R-:W-:Y:S02]  /*07b0*/  UIADD3 UR41, UPT, UPT, UR37, UR41, URZ ;  /* 0x0000002925297290 */ /* 0x000fe4000fffe0ff */
[----:B-1----:R-:W-:Y:S02]  /*07c0*/  ULEA UR31, UP4, UR16, UR26, 0x2 ;  /* 0x0000001a101f7291 */ /* 0x002fe4000f8810ff */
[----:B------:R-:W-:-:S02]  /*07d0*/  UIADD3.X UR26, UPT, UPT, UR38, UR40, URZ, UP1, !UPT ;  /* 0x00000028261a7290 */ /* 0x000fc40008ffe4ff */
[----:B------:R-:W-:Y:S01]  /*07e0*/  UIADD3.X UR38, UPT, UPT, UR38, UR41, URZ, UP3, !UPT ;  /* 0x0000002926267290 */ /* 0x000fe20009ffe4ff */
[----:B------:R-:W1:Y:S01]  /*07f0*/  LDCU.64 UR14, c[0x0][0x538] ;  /* 0x0000a700ff0e77ac */ /* 0x000e620008000a00 */
[----:B------:R-:W-:Y:S02]  /*0800*/  UIMAD UR35, UR30, UR17, UR35 ;  /* 0x000000111e2372a4 */ /* 0x000fe4000f8e0223 */
[----:B------:R-:W-:Y:S01]  /*0810*/  ULEA.HI.X UR30, UR16, UR27, UR38, 0x2, UP4 ;  /* 0x0000001b101e7291 */ /* 0x000fe2000a0f1426 */
[----:B------:R-:W2:Y:S01]  /*0820*/  @UP0 LDCU UR27, c[0x0][0x384] ;  /* 0x00007080ff1b07ac */ /* 0x000ea20008000800 */
[----:B0-----:R-:W-:Y:S02]  /*0830*/  ULEA UR28, UP2, UR39, UR18, 0x2 ;  /* 0x00000012271c7291 */ /* 0x001fe4000f8410ff */
[----:B------:R-:W-:Y:S02]  /*0840*/  UIADD3 UR9, UPT, UPT, UR9, UR42, URZ ;  /* 0x0000002a09097290 */ /* 0x000fe4000fffe0ff */
[----:B------:R-:W-:Y:S01]  /*0850*/  ULEA.HI.X UR26, UR39, UR19, UR26, 0x2, UP2 ;  /* 0x00000013271a7291 */ /* 0x000fe200090f141a */
[----:B------:R-:W0:Y:S01]  /*0860*/  LDCU.64 UR18, c[0x0][0x540] ;  /* 0x0000a800ff1277ac */ /* 0x000e220008000a00 */
[----:B------:R-:W3:Y:S01]  /*0870*/  @UP0 LDCU UR29, c[0x0][0x38c] ;  /* 0x00007180ff1d07ac */ /* 0x000ee20008000800 */
[----:B------:R-:W-:Y:S01]  /*0880*/  UIMAD.WIDE.U32 UR16, UR4, UR11, UR8 ;  /* 0x0000000b041072a5 */ /* 0x000fe2000f8e0008 */
[----:B------:R-:W4:Y:S01]  /*0890*/  @UP0 LDCU.64 UR36, c[0x0][0x480] ;  /* 0x00009000ff2407ac */ /* 0x000f220008000a00 */
[----:B------:R-:W-:-:S02]  /*08a0*/  UIADD3 UR13, UPT, UPT, UR13, UR35, URZ ;  /* 0x000000230d0d7290 */ /* 0x000fc4000fffe0ff */
[----:B-1----:R-:W-:Y:S02]  /*08b0*/  ULEA UR11, UP1, UR16, UR14, 0x3 ;  /* 0x0000000e100b7291 */ /* 0x002fe4000f8218ff */
[----:B------:R-:W-:Y:S02]  /*08c0*/  UIMAD UR14, UR7, UR4, URZ ;  /* 0x00000004070e72a4 */ /* 0x000fe4000f8e02ff */
[----:B--2---:R-:W-:Y:S02]  /*08d0*/  @UP0 UIMAD UR7, UR4, UR27, UR10 ;  /* 0x0000001b040702a4 */ /* 0x004fe4000f8e020a */
[----:B------:R-:W-:Y:S02]  /*08e0*/  UIMAD.WIDE.U32 UR4, UR4, UR5, UR12 ;  /* 0x00000005040472a5 */ /* 0x000fe4000f8e000c */
[----:B------:R-:W-:Y:S02]  /*08f0*/  UIADD3 UR8, UPT, UPT, UR17, UR22, URZ ;  /* 0x0000001611087290 */ /* 0x000fe4000fffe0ff */
[----:B------:R-:W-:-:S02]  /*0900*/  @UP0 UIMAD UR7, UR7, UR34, URZ ;  /* 0x00000022070702a4 */ /* 0x000fc4000f8e02ff */
[----:B------:R-:W-:Y:S02]  /*0910*/  UIADD3 UR5, UPT, UPT, UR5, UR14, URZ ;  /* 0x0000000e05057290 */ /* 0x000fe4000fffe0ff */
[----:B------:R-:W-:Y:S02]  /*0920*/  ULEA.HI.X UR16, UR16, UR15, UR8, 0x3, UP1 ;  /* 0x0000000f10107291 */ /* 0x000fe400088f1c08 */
[----:B0-----:R-:W-:Y:S02]  /*0930*/  ULEA UR17, UP1, UR4, UR18, 0x3 ;  /* 0x0000001204117291 */ /* 0x001fe4000f8218ff */
[----:B---3--:R-:W-:Y:S02]  /*0940*/  @UP0 UIMAD UR7, UR7, UR29, URZ ;  /* 0x0000001d070702a4 */ /* 0x008fe4000f8e02ff */
[----:B------:R-:W-:Y:S01]  /*0950*/  ULEA.HI.X UR18, UR4, UR19, UR5, 0x3, UP1 ;  /* 0x0000001304127291 */ /* 0x000fe200088f1c05 */
[----:B------:R-:W-:Y:S02]  /*0960*/  UMOV UR8, URZ ;  /* 0x000000ff00087c82 */ /* 0x000fe40008000000 */
[----:B------:R-:W-:Y:S01]  /*0970*/  UMOV UR4, URZ ;  /* 0x000000ff00047c82 */ /* 0x000fe20008000000 */
[----:B------:R-:W-:Y:S01]  /*0980*/  UMOV UR5, URZ ;  /* 0x000000ff00057c82 */ /* 0x000fe20008000000 */
[----:B----4-:R-:W-:-:S02]  /*0990*/  @UP0 UIMAD.WIDE UR4, UR7, 0x10, UR36 ;  /* 0x00000010070408a5 */ /* 0x010fc4000f8e0224 */
[----:B------:R-:W-:Y:S01]  /*09a0*/  UISETP.GE.AND UP0, UPT, UR34, 0x1, UPT ;  /* 0x000000012200788c */ /* 0x000fe2000bf06270 */
[----:B------:R-:W-:Y:S01]  /*09b0*/  UMOV UR9, URZ ;  /* 0x000000ff00097c82 */ /* 0x000fe20008000000 */
[----:B------:R-:W-:Y:S02]  /*09c0*/  @P3 R2UR UR8, R7 ;  /* 0x00000000070832ca */ /* 0x000fe400000e0000 */
[----:B------:R-:W-:-:S05]  /*09d0*/  @P4 R2UR UR9, R4 ;  /* 0x00000000040942ca */ /* 0x000fca00000e0000 */
[----:B------:R-:W-:Y:S10]  /*09e0*/  BRA.U !UP0, `(.L_x_13754) ;  /* 0x0000012108c87547 */ /* 0x000ff4000b800000 */
[----:B------:R-:W0:Y:S01]  /*09f0*/  S2R R24, SR_TID.X ;  /* 0x0000000000187919 */ /* 0x000e220000002100 */
[----:B------:R-:W-:Y:S01]  /*0a00*/  MOV R2, RZ ;  /* 0x000000ff00027202 */ /* 0x000fe20000000f00 */
[----:B------:R-:W-:Y:S01]  /*0a10*/  UMOV UR29, UR28 ;  /* 0x0000001c001d7c82 */ /* 0x000fe20008000000 */
[----:B------:R-:W-:Y:S01]  /*0a20*/  MOV R0, RZ ;  /* 0x000000ff00007202 */ /* 0x000fe20000000f00 */
[----:B------:R-:W1:Y:S01]  /*0a30*/  LDCU UR19, c[0x0][0x394] ;  /* 0x00007280ff1377ac */ /* 0x000e620008000800 */
[----:B------:R-:W-:Y:S01]  /*0a40*/  UMOV UR22, UR6 ;  /* 0x0000000600167c82 */ /* 0x000fe20008000000 */
[----:B------:R-:W-:Y:S01]  /*0a50*/  UMOV UR27, UR31 ;  /* 0x0000001f001b7c82 */ /* 0x000fe20008000000 */
[----:B------:R-:W-:Y:S01]  /*0a60*/  UMOV UR28, UR30 ;  /* 0x0000001e001c7c82 */ /* 0x000fe20008000000 */
[C---:B0-----:R-:W-:Y:S02]  /*0a70*/  SHF.L.U32 R3, R24.reuse, 0x4, RZ ;  /* 0x0000000418037819 */ /* 0x041fe400000006ff */
[----:B------:R-:W-:-:S04]  /*0a80*/  LOP3.LUT R24, R24, 0x1f, RZ, 0xc0, !PT ;  /* 0x0000001f18187812 */ /* 0x000fc800078ec0ff */
[----:B-1----:R-:W-:-:S07]  /*0a90*/  LOP3.LUT R21, R24, 0x3e00, R3, 0xf8, !PT ;  /* 0x00003e0018157812 */ /* 0x002fce00078ef803 */
.L_x_13869:
        /* <DEDUP_REMOVED lines=10> */
[----:B------:R-:W-:-:S04]  /*0b40*/  IMAD.WIDE.U32 R6, R21, 0x4, R4 ;  /* 0x0000000415067825 */ /* 0x000fc800078e0004 */
[----:B------:R-:W-:Y:S01]  /*0b50*/  HFMA2 R5, -RZ, RZ, 0, 0 ;  /* 0x00000000ff057431 */ /* 0x000fe200000001ff */
[----:B------:R-:W-:Y:S02]  /*0b60*/  CS2R R18, SRZ ;  /* 0x0000000000127805 */ /* 0x000fe4000001ff00 */
[----:B------:R-:W-:Y:S01]  /*0b70*/  CS2R R22, SRZ ;  /* 0x0000000000167805 */ /* 0x000fe2000001ff00 */
[----:B-1----:R-:W-:-:S06]  /*0b80*/  UIADD3 UR6, UPT, UPT, -UR35, UR10, URZ ;  /* 0x0000000a23067290 */ /* 0x002fcc000fffe1ff */
[----:B------:R-:W-:Y:S02]  /*0b90*/  ISETP.GE.AND P0, PT, R21, UR6, PT ;  /* 0x0000000615007c0c */ /* 0x000fe4000bf06270 */
[----:B------:R-:W-:Y:S02]  /*0ba0*/  CS2R R20, SRZ ;  /* 0x0000000000147805 */ /* 0x000fe4000001ff00 */
[----:B------:R-:W-:Y:S02]  /*0bb0*/  P2R R93, PR, RZ, 0x1 ;  /* 0x00000001ff5d7803 */ /* 0x000fe40000000000 */
[----:B0-----:R-:W-:-:S04]  /*0bc0*/  SHF.L.U32 R53, R3, 0x4, RZ ;  /* 0x0000000403357819 */ /* 0x001fc800000006ff */
[----:B------:R-:W-:Y:S02]  /*0bd0*/  LOP3.LUT R53, R24, 0x3e00, R53, 0xf8, !PT ;  /* 0x00003e0018357812 */ /* 0x000fe400078ef835 */
[----:B------:R-:W-:Y:S02]  /*0be0*/  MOV R24, RZ ;  /* 0x000000ff00187202 */ /* 0x000fe40000000f00 */
[C---:B------:R-:W-:Y:S02]  /*0bf0*/  LOP3.LUT R70, R53.reuse, 0x20, RZ, 0xfc, !PT ;  /* 0x0000002035467812 */ /* 0x040fe400078efcff */
[----:B------:R-:W-:Y:S02]  /*0c00*/  SHF.L.U32 R38, R53, 0x2, RZ ;  /* 0x0000000235267819 */ /* 0x000fe400000006ff */
[----:B------:R-:W-:Y:S02]  /*0c10*/  ISETP.GE.AND P0, PT, R70, UR6, PT ;  /* 0x0000000646007c0c */ /* 0x000fe4000bf06270 */
[----:B------:R-:W-:-:S02]  /*0c20*/  IADD3 R40, P1, PT, R38, UR22, RZ ;  /* 0x0000001626287c10 */ /* 0x000fc4000ff3e0ff */
[----:B------:R-:W-:Y:S02]  /*0c30*/  P2R R92, PR, RZ, 0x1 ;  /* 0x00000001ff5c7803 */ /* 0x000fe40000000000 */
[----:B------:R-:W-:Y:S02]  /*0c40*/  IADD3 R38, P0, PT, R38, UR24, RZ ;  /* 0x0000001826267c10 */ /* 0x000fe4000ff1e0ff */
[----:B------:R-:W-:Y:S02]  /*0c50*/  LOP3.LUT R61, R53, 0xe0, RZ, 0xfc, !PT ;  /* 0x000000e0353d7812 */ /* 0x000fe400078efcff */
[----:B------:R-:W-:Y:S02]  /*0c60*/  IADD3.X R39, PT, PT, RZ, UR25, RZ, P0, !PT ;  /* 0x00000019ff277c10 */ /* 0x000fe400087fe4ff */
[----:B------:R-:W-:Y:S01]  /*0c70*/  ISETP.NE.AND P0, PT, R93, RZ, PT ;  /* 0x000000ff5d00720c */ /* 0x000fe20003f05270 */
[----:B------:R-:W-:Y:S01]  /*0c80*/  BAR.SYNC.DEFER_BLOCKING 0x0 ;  /* 0x0000000000007b1d */ /* 0x000fe20000010000 */
[----:B------:R-:W-:-:S02]  /*0c90*/  LOP3.LUT R56, R53, 0x40, RZ, 0xfc, !PT ;  /* 0x0000004035387812 */ /* 0x000fc400078efcff */
[C---:B------:R-:W-:Y:S02]  /*0ca0*/  LOP3.LUT R57, R53.reuse, 0x60, RZ, 0xfc, !PT ;  /* 0x0000006035397812 */ /* 0x040fe400078efcff */
[----:B------:R-:W-:Y:S02]  /*0cb0*/  LOP3.LUT R62, R53, 0x100, RZ, 0xfc, !PT ;  /* 0x00000100353e7812 */ /* 0x000fe400078efcff */
[----:B------:R-:W-:Y:S02]  /*0cc0*/  ISETP.GE.AND P6, PT, R56, UR6, PT ;  /* 0x0000000638007c0c */ /* 0x000fe4000bfc6270 */
[----:B------:R-:W-:Y:S02]  /*0cd0*/  IADD3.X R41, PT, PT, RZ, UR23, RZ, P1, !PT ;  /* 0x00000017ff297c10 */ /* 0x000fe40008ffe4ff */
[----:B------:R-:W-:Y:S02]  /*0ce0*/  ISETP.GE.AND P5, PT, R57, UR6, PT ;  /* 0x0000000639007c0c */ /* 0x000fe4000bfa6270 */
[----:B------:R-:W-:-:S02]  /*0cf0*/  ISETP.NE.AND P1, PT, R92, RZ, PT ;  /* 0x000000ff5c00720c */ /* 0x000fc40003f25270 */
[C---:B------:R-:W-:Y:S02]  /*0d00*/  LOP3.LUT R58, R53.reuse, 0x80, RZ, 0xfc, !PT ;  /* 0x00000080353a7812 */ /* 0x040fe400078efcff */
[C---:B------:R-:W-:Y:S02]  /*0d10*/  LOP3.LUT R59, R53.reuse, 0xa0, RZ, 0xfc, !PT ;  /* 0x000000a0353b7812 */ /* 0x040fe400078efcff */
[----:B------:R-:W-:Y:S02]  /*0d20*/  LOP3.LUT R60, R53, 0xc0, RZ, 0xfc, !PT ;  /* 0x000000c0353c7812 */ /* 0x000fe400078efcff */
[----:B------:R-:W-:Y:S02]  /*0d30*/  ISETP.GE.AND P4, PT, R58, UR6, PT ;  /* 0x000000063a007c0c */ /* 0x000fe4000bf86270 */
[----:B------:R-:W-:Y:S01]  /*0d40*/  ISETP.GE.AND P3, PT, R59, UR6, PT ;  /* 0x000000063b007c0c */ /* 0x000fe2000bf66270 */
[----:B------:R-:W2:Y:S01]  /*0d50*/  @!P0 LDG.E R5, desc[UR32][R6.64] ;  /* 0x0000002006058981 */ /* 0x000ea2000c1e1900 */
[----:B------:R-:W-:-:S02]  /*0d60*/  ISETP.GE.AND P0, PT, R61, UR6, PT ;  /* 0x000000063d007c0c */ /* 0x000fc4000bf06270 */
[C---:B------:R-:W-:Y:S01]  /*0d70*/  LOP3.LUT R63, R53.reuse, 0x120, RZ, 0xfc, !PT ;  /* 0x00000120353f7812 */ /* 0x040fe200078efcff */
[----:B------:R-:W3:Y:S01]  /*0d80*/  @!P6 LDG.E R11, desc[UR32][R6.64+0x100] ;  /* 0x00010020060be981 */ /* 0x000ee2000c1e1900 */
[----:B------:R-:W-:Y:S02]  /*0d90*/  P2R R96, PR, RZ, 0x1 ;  /* 0x00000001ff607803 */ /* 0x000fe40000000000 */
[----:B------:R-:W-:Y:S01]  /*0da0*/  ISETP.GE.AND P2, PT, R60, UR6, PT ;  /* 0x000000063c007c0c */ /* 0x000fe2000bf46270 */
[----:B------:R-:W4:Y:S01]  /*0db0*/  @!P1 LDG.E R10, desc[UR32][R6.64+0x80] ;  /* 0x00008020060a9981 */ /* 0x000f22000c1e1900 */
[C---:B------:R-:W-:Y:S02]  /*0dc0*/  LOP3.LUT R64, R53.reuse, 0x140, RZ, 0xfc, !PT ;  /* 0x0000014035407812 */ /* 0x040fe400078efcff */
[----:B------:R-:W-:Y:S01]  /*0dd0*/  LOP3.LUT R65, R53, 0x160, RZ, 0xfc, !PT ;  /* 0x0000016035417812 */ /* 0x000fe200078efcff */
[----:B------:R-:W5:Y:S01]  /*0de0*/  @!P5 LDG.E R12, desc[UR32][R6.64+0x180] ;  /* 0x00018020060cd981 */ /* 0x000f62000c1e1900 */
[----:B------:R-:W-:-:S02]  /*0df0*/  P2R R91, PR, RZ, 0x40 ;  /* 0x00000040ff5b7803 */ /* 0x000fc40000000000 */
[----:B------:R-:W-:Y:S01]  /*0e00*/  P2R R90, PR, RZ, 0x20 ;  /* 0x00000020ff5a7803 */ /* 0x000fe20000000000 */
[----:B------:R-:W5:Y:S01]  /*0e10*/  @!P0 LDG.E R16, desc[UR32][R6.64+0x380] ;  /* 0x0003802006108981 */ /* 0x000f62000c1e1900 */
[----:B------:R-:W-:Y:S02]  /*0e20*/  ISETP.GE.AND P0, PT, R62, UR6, PT ;  /* 0x000000063e007c0c */ /* 0x000fe4000bf06270 */
[----:B------:R-:W-:Y:S01]  /*0e30*/  ISETP.GE.AND P6, PT, R63, UR6, PT ;  /* 0x000000063f007c0c */ /* 0x000fe2000bfc6270 */
[----:B------:R-:W5:Y:S01]  /*0e40*/  @!P4 LDG.E R13, desc[UR32][R6.64+0x200] ;  /* 0x00020020060dc981 */ /* 0x000f62000c1e1900 */
[----:B------:R-:W-:Y:S02]  /*0e50*/  P2R R97, PR, RZ, 0x1 ;  /* 0x00000001ff617803 */ /* 0x000fe40000000000 */
[----:B------:R-:W-:Y:S01]  /*0e60*/  ISETP.GE.AND P5, PT, R64, UR6, PT ;  /* 0x0000000640007c0c */ /* 0x000fe2000bfa6270 */
[----:B------:R-:W5:Y:S01]  /*0e70*/  @!P3 LDG.E R14, desc[UR32][R6.64+0x280] ;  /* 0x00028020060eb981 */ /* 0x000f62000c1e1900 */
[----:B------:R-:W-:-:S02]  /*0e80*/  LOP3.LUT R66, R53, 0x180, RZ, 0xfc, !PT ;  /* 0x0000018035427812 */ /* 0x000fc400078efcff */
[C---:B------:R-:W-:Y:S01]  /*0e90*/  LOP3.LUT R67, R53.reuse, 0x1a0, RZ, 0xfc, !PT ;  /* 0x000001a035437812 */ /* 0x040fe200078efcff */
[----:B------:R-:W5:Y:S01]  /*0ea0*/  @!P2 LDG.E R15, desc[UR32][R6.64+0x300] ;  /* 0x00030020060fa981 */ /* 0x000f62000c1e1900 */
[C---:B------:R-:W-:Y:S02]  /*0eb0*/  LOP3.LUT R68, R53.reuse, 0x1c0, RZ, 0xfc, !PT ;  /* 0x000001c035447812 */ /* 0x040fe400078efcff */
[----:B------:R-:W-:Y:S01]  /*0ec0*/  LOP3.LUT R69, R53, 0x1e0, RZ, 0xfc, !PT ;  /* 0x000001e035457812 */ /* 0x000fe200078efcff */
[----:B------:R-:W5:Y:S01]  /*0ed0*/  @!P0 LDG.E R17, desc[UR32][R6.64+0x400] ;  /* 0x0004002006118981 */ /* 0x000f62000c1e1900 */
[----:B------:R-:W-:Y:S02]  /*0ee0*/  ISETP.GE.AND P0, PT, R65, UR6, PT ;  /* 0x0000000641007c0c */ /* 0x000fe4000bf06270 */
[----:B------:R-:W-:Y:S01]  /*0ef0*/  P2R R95, PR, RZ, 0x4 ;  /* 0x00000004ff5f7803 */ /* 0x000fe20000000000 */
[----:B------:R-:W5:Y:S01]  /*0f00*/  @!P6 LDG.E R18, desc[UR32][R6.64+0x480] ;  /* 0x000480200612e981 */ /* 0x000f62000c1e1900 */
[----:B------:R-:W-:-:S02]  /*0f10*/  ISETP.GE.AND P1, PT, R66, UR6, PT ;  /* 0x0000000642007c0c */ /* 0x000fc4000bf26270 */
[----:B------:R-:W-:Y:S01]  /*0f20*/  P2R R94, PR, RZ, 0x8 ;  /* 0x00000008ff5e7803 */ /* 0x000fe20000000000 */
[----:B------:R-:W5:Y:S01]  /*0f30*/  @!P5 LDG.E R19, desc[UR32][R6.64+0x500] ;  /* 0x000500200613d981 */ /* 0x000f62000c1e1900 */
[----:B------:R-:W-:Y:S02]  /*0f40*/  ISETP.GE.AND P2, PT, R67, UR6, PT ;  /* 0x0000000643007c0c */ /* 0x000fe4000bf46270 */
        /* <DEDUP_REMOVED lines=17> */
[----:B------:R-:W-:Y:S02]  /*1060*/  IADD3 R25, PT, PT, R30, 0x60, RZ ;  /* 0x000000601e197810 */ /* 0x000fe40007ffe0ff */
[----:B------:R-:W-:-:S02]  /*1070*/  LEA R4, R4, UR30, 0x2 ;  /* 0x0000001e04047c11 */ /* 0x000fc4000f8e10ff */
[----:B------:R-:W-:Y:S02]  /*1080*/  IADD3 R26, PT, PT, R30, 0x80, RZ ;  /* 0x000000801e1a7810 */ /* 0x000fe40007ffe0ff */
[-C--:B------:R-:W-:Y:S02]  /*1090*/  LEA.HI.SX32 R8, R8, R30.reuse, 0x1b ;  /* 0x0000001e08087211 */ /* 0x080fe400078fdaff */
[----:B------:R-:W-:Y:S02]  /*10a0*/  IADD3 R9, PT, PT, R30, 0x40, RZ ;  /* 0x000000401e097810 */ /* 0x000fe40007ffe0ff */
[-C--:B------:R-:W-:Y:S02]  /*10b0*/  LEA.HI.SX32 R7, R25, R30.reuse, 0x1b ;  /* 0x0000001e19077211 */ /* 0x080fe400078fdaff */
[----:B------:R-:W-:Y:S02]  /*10c0*/  LEA.HI.SX32 R26, R26, R30, 0x1b ;  /* 0x0000001e1a1a7211 */ /* 0x000fe400078fdaff */
[----:B------:R-:W-:-:S02]  /*10d0*/  IADD3 R25, PT, PT, R30, 0xc0, RZ ;  /* 0x000000c01e197810 */ /* 0x000fc40007ffe0ff */
[C---:B------:R-:W-:Y:S02]  /*10e0*/  IADD3 R27, PT, PT, R30.reuse, 0xa0, RZ ;  /* 0x000000a01e1b7810 */ /* 0x040fe40007ffe0ff */
[-C--:B------:R-:W-:Y:S02]  /*10f0*/  LEA.HI.SX32 R6, R9, R30.reuse, 0x1b ;  /* 0x0000001e09067211 */ /* 0x080fe400078fdaff */
[-C--:B------:R-:W-:Y:S02]  /*1100*/  LEA.HI.SX32 R25, R25, R30.reuse, 0x1b ;  /* 0x0000001e19197211 */ /* 0x080fe400078fdaff */
[----:B------:R-:W-:Y:S02]  /*1110*/  LEA.HI.SX32 R9, R27, R30, 0x1b ;  /* 0x0000001e1b097211 */ /* 0x000fe400078fdaff */
[----:B------:R-:W-:Y:S02]  /*1120*/  IADD3 R27, PT, PT, R30, 0x100, RZ ;  /* 0x000001001e1b7810 */ /* 0x000fe40007ffe0ff */
[----:B------:R-:W-:-:S02]  /*1130*/  LEA R6, R6, UR30, 0x2 ;  /* 0x0000001e06067c11 */ /* 0x000fc4000f8e10ff */
[C---:B------:R-:W-:Y:S02]  /*1140*/  IADD3 R28, PT, PT, R30.reuse, 0x120, RZ ;  /* 0x000001201e1c7810 */ /* 0x040fe40007ffe0ff */
[----:B------:R-:W-:Y:S02]  /*1150*/  LEA R7, R7, UR30, 0x2 ;  /* 0x0000001e07077c11 */ /* 0x000fe4000f8e10ff */
[----:B------:R-:W-:Y:S02]  /*1160*/  IADD3 R29, PT, PT, R30, 0x140, RZ ;  /* 0x000001401e1d7810 */ /* 0x000fe40007ffe0ff */
[----:B------:R-:W-:Y:S02]  /*1170*/  LEA R9, R9, UR30, 0x2 ;  /* 0x0000001e09097c11 */ /* 0x000fe4000f8e10ff */
[-C--:B------:R-:W-:Y:S02]  /*1180*/  LEA.HI.SX32 R27, R27, R30.reuse, 0x1b ;  /* 0x0000001e1b1b7211 */ /* 0x080fe400078fdaff */
[----:B------:R-:W-:-:S02]  /*1190*/  LEA.HI.SX32 R28, R28, R30, 0x1b ;  /* 0x0000001e1c1c7211 */ /* 0x000fc400078fdaff */
        /* <DEDUP_REMOVED lines=20> */
[----:B--2---:R0:W-:Y:S02]  /*12e0*/  STS [R4], R5 ;  /* 0x0000000504007388 */ /* 0x0041e40000000800 */
[----:B0-----:R-:W-:Y:S02]  /*12f0*/  LEA R5, R8, UR30, 0x2 ;  /* 0x0000001e08057c11 */ /* 0x001fe4000f8e10ff */
[----:B------:R-:W-:-:S02]  /*1300*/  LEA R8, R26, UR30, 0x2 ;  /* 0x0000001e1a087c11 */ /* 0x000fc4000f8e10ff */
[----:B------:R-:W-:Y:S01]  /*1310*/  IADD3 R26, PT, PT, R30, 0xe0, RZ ;  /* 0x000000e01e1a7810 */ /* 0x000fe20007ffe0ff */
[----:B----4-:R0:W-:Y:S03]  /*1320*/  STS [R5+0x80], R10 ;  /* 0x0000800a05007388 */ /* 0x0101e60000000800 */
[----:B------:R-:W-:Y:S01]  /*1330*/  LEA.HI.SX32 R26, R26, R30, 0x1b ;  /* 0x0000001e1a1a7211 */ /* 0x000fe200078fdaff */
[----:B---3--:R1:W-:Y:S01]  /*1340*/  STS [R6+0x100], R11 ;  /* 0x0001000b06007388 */ /* 0x0083e20000000800 */
[----:B0-----:R-:W-:Y:S02]  /*1350*/  LEA R10, R25, UR30, 0x2 ;  /* 0x0000001e190a7c11 */ /* 0x001fe4000f8e10ff */
[----:B------:R-:W-:Y:S01]  /*1360*/  IADD3 R25, PT, PT, R30, 0x160, RZ ;  /* 0x000001601e197810 */ /* 0x000fe20007ffe0ff */
[----:B-----5:R0:W-:Y:S01]  /*1370*/  STS [R7+0x180], R12 ;  /* 0x0001800c07007388 */ /* 0x0201e20000000800 */
[----:B-1----:R-:W-:-:S02]  /*1380*/  LEA R11, R26, UR30, 0x2 ;  /* 0x0000001e1a0b7c11 */ /* 0x002fc4000f8e10ff */
        /* <DEDUP_REMOVED lines=156> */
[----:B------:R-:W-:Y:S02]  /*1d50*/  CS2R R82, SRZ ;  /* 0x0000000000527805 */ /* 0x000fe4000001ff00 */
        /* <DEDUP_REMOVED lines=12> */
[----:B------:R-:W-:Y:S01]  /*1e20*/  P2R R88, PR, RZ, 0x20 ;  /* 0x00000020ff587803 */ /* 0x000fe20000000000 */
[----:B-1----:R-:W-:-:S05]  /*1e30*/  FADD.FTZ R38, R37, UR9 ;  /* 0x0000000925267e21 */ /* 0x002fca0008010000 */
        /* <DEDUP_REMOVED lines=65> */
.L_x_13756:
[----:B------:R-:W-:Y:S05]  /*2250*/  BSYNC.RECONVERGENT B0 ;  /* 0x0000000000007941 */ /* 0x000fea0003800200 */
.L_x_13755:
        /* <DEDUP_REMOVED lines=33> */
.L_x_13758:
[----:B------:R-:W-:Y:S05]  /*2470*/  BSYNC.RECONVERGENT B0 ;  /* 0x0000000000007941 */ /* 0x000fea0003800200 */
.L_x_13757:
        /* <DEDUP_REMOVED lines=33> */
.L_x_13760:
[----:B------:R-:W-:Y:S05]  /*2690*/  BSYNC.RECONVERGENT B0 ;  /* 0x0000000000007941 */ /* 0x000fea0003800200 */
.L_x_13759:
        /* <DEDUP_REMOVED lines=33> */
.L_x_13762:
[----:B------:R-:W-:Y:S05]  /*28b0*/  BSYNC.RECONVERGENT B0 ;  /* 0x0000000000007941 */ /* 0x000fea0003800200 */
.L_x_13761:
        /* <DEDUP_REMOVED lines=33> */
.L_x_13764:
[----:B------:R-:W-:Y:S05]  /*2ad0*/  BSYNC.RECONVERGENT B0 ;  /* 0x0000000000007941 */ /* 0x000fea0003800200 */
.L_x_13763:
        /* <DEDUP_REMOVED lines=33> */
.L_x_13766:
[----:B------:R-:W-:Y:S05]  /*2cf0*/  BSYNC.RECONVERGENT B0 ;  /* 0x0000000000007941 */ /* 0x000fea0003800200 */
.L_x_13765:
        /* <DEDUP_REMOVED lines=33> */
.L_x_13768:
[----:B------:R-:W-:Y:S05]  /*2f10*/  BSYNC.RECONVERGENT B0 ;  /* 0x0000000000007941 */ /* 0x000fea0003800200 */
.L_x_13767:
        /* <DEDUP_REMOVED lines=33> */
.L_x_13770:
[----:B------:R-:W-:Y:S05]  /*3130*/  BSYNC.RECONVERGENT B0 ;  /* 0x0000000000007941 */ /* 0x000fea0003800200 */
.L_x_13769:
        /* <DEDUP_REMOVED lines=33> */
.L_x_13772:
[----:B------:R-:W-:Y:S05]  /*3350*/  BSYNC.RECONVERGENT B0 ;  /* 0x0000000000007941 */ /* 0x000fea0003800200 */
.L_x_13771:
        /* <DEDUP_REMOVED lines=33> */
.L_x_13774:
[----:B------:R-:W-:Y:S05]  /*3570*/  BSYNC.RECONVERGENT B0 ;  /* 0x0000000000007941 */ /* 0x000fea0003800200 */
.L_x_13773:
        /* <DEDUP_REMOVED lines=33> */
.L_x_13776:
[----:B------:R-:W-:Y:S05]  /*3790*/  BSYNC.RECONVERGENT B0 ;  /* 0x0000000000007941 */ /* 0x000fea0003800200 */
.L_x_13775:
        /* <DEDUP_REMOVED lines=33> */
.L_x_13778:
[----:B------:R-:W-:Y:S05]  /*39b0*/  BSYNC.RECONVERGENT B0 ;  /* 0x0000000000007941 */ /* 0x000fea0003800200 */
.L_x_13777:
        /* <DEDUP_REMOVED lines=33> */
.L_x_13780:
[----:B------:R-:W-:Y:S05]  /*3bd0*/  BSYNC.RECONVERGENT B0 ;  /* 0x0000000000007941 */ /* 0x000fea0003800200 */
.L_x_13779:
        /* <DEDUP_REMOVED lines=33> */
.L_x_13782:
[----:B------:R-:W-:Y:S05]  /*3df0*/  BSYNC.RECONVERGENT B0 ;  /* 0x0000000000007941 */ /* 0x000fea0003800200 */
.L_x_13781:
        /* <DEDUP_REMOVED lines=33> */
.L_x_13784:
[----:B------:R-:W-:Y:S05]  /*4010*/  BSYNC.RECONVERGENT B0 ;  /* 0x0000000000007941 */ /* 0x000fea0003800200 */
.L_x_13783:
        /* <DEDUP_REMOVED lines=33> */
.L_x_13786:
[----:B------:R-:W-:Y:S05]  /*4230*/  BSYNC.RECONVERGENT B0 ;  /* 0x0000000000007941 */ /* 0x000fea0003800200 */
.L_x_13785:
        /* <DEDUP_REMOVED lines=57> */
[----:B------:R-:W-:Y:S01]  /*45d0*/  MOV R142, UR19 ;  /* 0x00000013008e7c02 */ /* 0x000fe20008000f00 */
        /* <DEDUP_REMOVED lines=60> */
[----:B----4-:R-:W-:Y:S04]  /*49a0*/  STS [R5+0x80], R98 ;  /* 0x0000806205007388 */ /* 0x010fe80000000800 */
[----:B-----5:R-:W-:Y:S04]  /*49b0*/  STS [R6+0x100], R101 ;  /* 0x0001006506007388 */ /* 0x020fe80000000800 */
[----:B--2---:R-:W-:Y:S04]  /*49c0*/  STS [R7+0x180], R100 ;  /* 0x0001806407007388 */ /* 0x004fe80000000800 */
[----:B------:R1:W-:Y:S04]  /*49d0*/  STS [R8+0x200], R103 ;  /* 0x0002006708007388 */ /* 0x0003e80000000800 */
[----:B------:R-:W-:Y:S04]  /*49e0*/  STS [R9+0x280], R102 ;  /* 0x0002806609007388 */ /* 0x000fe80000000800 */
        /* <DEDUP_REMOVED lines=15> */
[----:B------:R-:W0:Y:S04]  /*4ae0*/  LDS R98, [R20+0x10] ;  /* 0x0000100014627984 */ /* 0x000e280000000800 */
        /* <DEDUP_REMOVED lines=10> */
[----:B------:R-:W-:Y:S01]  /*4b90*/  LDS R87, [R20+0x3c] ;  /* 0x00003c0014577984 */ /* 0x000fe20000000800 */
[----:B-1----:R-:W-:Y:S01]  /*4ba0*/  HFMA2 R103, -RZ, RZ, 0, 0 ;  /* 0x00000000ff677431 */ /* 0x002fe200000001ff */
[----:B------:R-:W-:Y:S01]  /*4bb0*/  BAR.SYNC.DEFER_BLOCKING 0x0 ;  /* 0x0000000000007b1d */ /* 0x000fe20000010000 */
[----:B--2---:R-:W-:Y:S01]  /*4bc0*/  MOV R104, RZ ;  /* 0x000000ff00687202 */ /* 0x004fe20000000f00 */
[----:B---3--:R-:W-:-:S04]  /*4bd0*/  HFMA2 R107, -RZ, RZ, 0, 0 ;  /* 0x00000000ff6b7431 */ /* 0x008fc800000001ff */
[----:B------:R-:W2:Y:S01]  /*4be0*/  @!P5 LDG.E R103, desc[UR32][R54.64] ;  /* 0x000000203667d981 */ /* 0x000ea2000c1e1900 */
[----:B------:R-:W-:-:S13]  /*4bf0*/  ISETP.NE.AND P5, PT, R114, RZ, PT ;  /* 0x000000ff7200720c */ /* 0x000fda0003fa5270 */
[----:B------:R-:W3:Y:S01]  /*4c00*/  @!P5 LDG.E R104, desc[UR32][R54.64+0x80] ;  /* 0x000080203668d981 */ /* 0x000ee2000c1e1900 */
[----:B------:R-:W-:Y:S02]  /*4c10*/  ISETP.NE.AND P5, PT, R115, RZ, PT ;  /* 0x000000ff7300720c */ /* 0x000fe40003fa5270 */
[----:B----4-:R-:W-:-:S11]  /*4c20*/  CS2R R108, SRZ ;  /* 0x00000000006c7805 */ /* 0x010fd6000001ff00 */
[----:B------:R-:W4:Y:S01]  /*4c30*/  @!P5 LDG.E R107, desc[UR32][R54.64+0x100] ;  /* 0x00010020366bd981 */ /* 0x000f22000c1e1900 */
[----:B------:R-:W-:-:S13]  /*4c40*/  ISETP.NE.AND P5, PT, R116, RZ, PT ;  /* 0x000000ff7400720c */ /* 0x000fda0003fa5270 */
[----:B------:R-:W4:Y:S01]  /*4c50*/  @!P5 LDG.E R108, desc[UR32][R54.64+0x180] ;  /* 0x00018020366cd981 */ /* 0x000f22000c1e1900 */
[----:B------:R-:W-:Y:S02]  /*4c60*/  ISETP.NE.AND P5, PT, R117, RZ, PT ;  /* 0x000000ff7500720c */ /* 0x000fe40003fa5270 */
[----:B-----5:R-:W-:-:S11]  /*4c70*/  MOV R110, RZ ;  /* 0x000000ff006e7202 */ /* 0x020fd60000000f00 */
[----:B------:R-:W5:Y:S01]  /*4c80*/  @!P5 LDG.E R109, desc[UR32][R54.64+0x200] ;  /* 0x00020020366dd981 */ /* 0x000f62000c1e1900 */
[----:B------:R-:W-:Y:S02]  /*4c90*/  ISETP.NE.AND P5, PT, R118, RZ, PT ;  /* 0x000000ff7600720c */ /* 0x000fe40003fa5270 */
[----:B0-----:R-:W-:-:S11]  /*4ca0*/  CS2R R112, SRZ ;  /* 0x0000000000707805 */ /* 0x001fd6000001ff00 */
        /* <DEDUP_REMOVED lines=13> */
[----:B------:R-:W-:-:S02]  /*4d80*/  ISETP.NE.AND P5, PT, R122, RZ, PT ;  /* 0x000000ff7a00720c */ /* 0x000fc40003fa5270 */
[----:B------:R-:W-:Y:S01]  /*4d90*/  MOV R122, RZ ;  /* 0x000000ff007a7202 */ /* 0x000fe20000000f00 */
[----:B------:R-:W5:Y:S04]  /*4da0*/  @!P1 LDG.E R119, desc[UR32][R54.64+0x600] ;  /* 0x0006002036779981 */ /* 0x000f68000c1e1900 */
[----:B------:R-:W5:Y:S04]  /*4db0*/  @!P2 LDG.E R120, desc[UR32][R54.64+0x680] ;  /* 0x000680203678a981 */ /* 0x000f68000c1e1900 */
[----:B------:R-:W5:Y:S04]  /*4dc0*/  @!P3 LDG.E R121, desc[UR32][R54.64+0x700] ;  /* 0x000700203679b981 */ /* 0x000f68000c1e1900 */
[----:B------:R-:W5:Y:S04]  /*4dd0*/  @!P5 LDG.E R116, desc[UR32][R54.64+0x480] ;  /* 0x000480203674d981 */ /* 0x000f68000c1e1900 */
[----:B------:R0:W5:Y:S01]  /*4de0*/  @!P4 LDG.E R122, desc[UR32][R54.64+0x780] ;  /* 0x00078020367ac981 */ /* 0x000162000c1e1900 */
[----:B------:R-:W-:Y:S01]  /*4df0*/  FMUL.FTZ R106, R101, -1.4426950216293334961 ;  /* 0xbfb8aa3b656a7820 */ /* 0x000fe20000410000 */
[----:B------:R-:W-:-:S05]  /*4e00*/  FMUL.FTZ R105, R102, -1.4426950216293334961 ;  /* 0xbfb8aa3b66697820 */ /* 0x000fca0000410000 */
[----:B------:R-:W1:Y:S01]  /*4e10*/  MUFU.EX2 R106, R106 ;  /* 0x0000006a006a7308 */ /* 0x000e620000000800 */
[----:B------:R-:W-:Y:S01]  /*4e20*/  FMUL.FTZ R114, R99, -1.4426950216293334961 ;  /* 0xbfb8aa3b63727820 */ /* 0x000fe20000410000 */
[----:B------:R-:W-:-:S06]  /*4e30*/  FMUL.FTZ R123, R98, -1.4426950216293334961 ;  /* 0xbfb8aa3b627b7820 */ /* 0x000fcc0000410000 */
[----:B------:R-:W1:Y:S01]  /*4e40*/  MUFU.EX2 R105, R105 ;  /* 0x0000006900697308 */ /* 0x000e620000000800 */
[----:B------:R-:W-:Y:S01]  /*4e50*/  FMUL.FTZ R111, R100, -1.4426950216293334961 ;  /* 0xbfb8aa3b646f7820 */ /* 0x000fe20000410000 */
[----:B0-----:R-:W-:Y:S01]  /*4e60*/  FMUL.FTZ R54, R97, -1.4426950216293334961 ;  /* 0xbfb8aa3b61367820 */ /* 0x001fe20000410000 */
[----:B------:R-:W-:-:S05]  /*4e70*/  FMUL.FTZ R55, R96, -1.4426950216293334961 ;  /* 0xbfb8aa3b60377820 */ /* 0x000fca0000410000 */
[----:B------:R-:W0:Y:S01]  /*4e80*/  MUFU.EX2 R114, R114 ;  /* 0x0000007200727308 */ /* 0x000e220000000800 */
[----:B-1----:R-:W-:-:S07]  /*4e90*/  FADD.FTZ R106, R106, 1 ;  /* 0x3f8000006a6a7421 */ /* 0x002fce0000010000 */
[----:B------:R-:W1:Y:S01]  /*4ea0*/  MUFU.EX2 R123, R123 ;  /* 0x0000007b007b7308 */ /* 0x000e620000000800 */
[----:B------:R-:W-:Y:S01]  /*4eb0*/  FMUL.FTZ R124, R95, -1.4426950216293334961 ;  /* 0xbfb8aa3b5f7c7820 */ /* 0x000fe20000410000 */
[----:B------:R-:W-:-:S06]  /*4ec0*/  FADD.FTZ R105, R105, 1 ;  /* 0x3f80000069697421 */ /* 0x000fcc0000010000 */
[----:B------:R-:W1:Y:S08]  /*4ed0*/  MUFU.EX2 R111, R111 ;  /* 0x0000006f006f7308 */ /* 0x000e700000000800 */
[----:B------:R-:W1:Y:S08]  /*4ee0*/  MUFU.EX2 R54, R54 ;  /* 0x0000003600367308 */ /* 0x000e700000000800 */
[----:B------:R-:W1:Y:S08]  /*4ef0*/  MUFU.EX2 R55, R55 ;  /* 0x0000003700377308 */ /* 0x000e700000000800 */
[----:B------:R-:W-:Y:S01]  /*4f00*/  MUFU.RCP R106, R106 ;  /* 0x0000006a006a7308 */ /* 0x000fe20000001000 */
[----:B0-----:R-:W-:Y:S01]  /*4f10*/  FADD.FTZ R114, R114, 1 ;  /* 0x3f80000072727421 */ /* 0x001fe20000010000 */
[----:B-1----:R-:W-:Y:S01]  /*4f20*/  FADD.FTZ R123, R123, 1 ;  /* 0x3f8000007b7b7421 */ /* 0x002fe20000010000 */
[----:B------:R-:W-:-:S05]  /*4f30*/  FMUL.FTZ R125, R94, -1.4426950216293334961 ;  /* 0xbfb8aa3b5e7d7820 */ /* 0x000fca0000410000 */
[----:B------:R-:W0:Y:S01]  /*4f40*/  MUFU.EX2 R124, R124 ;  /* 0x0000007c007c7308 */ /* 0x000e220000000800 */
[----:B------:R-:W-:-:S07]  /*4f50*/  FMUL.FTZ R131, R90, -1.4426950216293334961 ;  /* 0xbfb8aa3b5a837820 */ /* 0x000fce0000410000 */
[----:B------:R-:W1:Y:S01]  /*4f60*/  MUFU.RCP R105, R105 ;  /* 0x0000006900697308 */ /* 0x000e620000001000 */
[----:B------:R-:W-:Y:S01]  /*4f70*/  FADD.FTZ R111, R111, 1 ;  /* 0x3f8000006f6f7421 */ /* 0x000fe20000010000 */
[----:B------:R-:W-:Y:S01]  /*4f80*/  FADD.FTZ R54, R54, 1 ;  /* 0x3f80000036367421 */ /* 0x000fe20000010000 */
[----:B------:R-:W-:Y:S01]  /*4f90*/  ISETP.NE.AND P6, PT, R3, RZ, PT ;  /* 0x000000ff0300720c */ /* 0x000fe20003fc5270 */
[----:B------:R-:W-:-:S04]  /*4fa0*/  FADD.FTZ R55, R55, 1 ;  /* 0x3f80000037377421 */ /* 0x000fc80000010000 */
[----:B------:R0:W-:Y:S08]  /*4fb0*/  MUFU.EX2 R126, R125 ;  /* 0x0000007d007e7308 */ /* 0x0001f00000000800 */
[----:B------:R-:W-:Y:S01]  /*4fc0*/  MUFU.RCP R114, R114 ;  /* 0x0000007200727308 */ /* 0x000fe20000001000 */
[----:B0-----:R-:W-:-:S07]  /*4fd0*/  FMUL.FTZ R125, R88, -1.4426950216293334961 ;  /* 0xbfb8aa3b587d7820 */ /* 0x001fce0000410000 */
[----:B------:R-:W0:Y:S01]  /*4fe0*/  MUFU.RCP R123, R123 ;  /* 0x0000007b007b7308 */ /* 0x000e220000001000 */
[----:B------:R-:W-:-:S07]  /*4ff0*/  FMUL.FTZ R132, R89, -1.4426950216293334961 ;  /* 0xbfb8aa3b59847820 */ /* 0x000fce0000410000 */
[----:B------:R-:W0:Y:S01]  /*5000*/  MUFU.EX2 R131, R131 ;  /* 0x0000008300837308 */ /* 0x000e220000000800 */
[----:B--2---:R-:W-:Y:S04]  /*5010*/  STS [R4], R103 ;  /* 0x0000006704007388 */ /* 0x004fe80000000800 */
[----:B---3--:R-:W-:Y:S04]  /*5020*/  STS [R5+0x80], R104 ;  /* 0x0000806805007388 */ /* 0x008fe80000000800 */
[----:B----4-:R-:W-:Y:S04]  /*5030*/  STS [R6+0x100], R107 ;  /* 0x0001006b06007388 */ /* 0x010fe80000000800 */
[----:B------:R-:W-:Y:S04]  /*5040*/  STS [R7+0x180], R108 ;  /* 0x0001806c07007388 */ /* 0x000fe80000000800 */
        /* <DEDUP_REMOVED lines=13> */
[----:B------:R-:W4:Y:S04]  /*5120*/  LDS R103, [R20] ;  /* 0x0000000014677984 */ /* 0x000f280000000800 */
[----:B------:R-:W5:Y:S04]  /*5130*/  LDS R104, [R20+0x4] ;  /* 0x0000040014687984 */ /* 0x000f680000000800 */
[----:B------:R-:W0:Y:S04]  /*5140*/  LDS R107, [R20+0x8] ;  /* 0x00000800146b7984 */ /* 0x000e280000000800 */
[----:B------:R-:W0:Y:S04]  /*5150*/  LDS R108, [R20+0xc] ;  /* 0x00000c00146c7984 */ /* 0x000e280000000800 */
[----:B------:R-:W0:Y:S01]  /*5160*/  LDS R109, [R20+0x10] ;  /* 0x00001000146d7984 */ /* 0x000e220000000800 */
[----:B--2---:R2:W-:Y:S01]  /*5170*/  MUFU.RCP R118, R54 ;  /* 0x0000003600767308 */ /* 0x0045e20000001000 */
[----:B------:R-:W-:Y:S01]  /*5180*/  MOV R113, 0xfffffe00 ;  /* 0xfffffe0000717802 */ /* 0x000fe20000000f00 */
[----:B---3--:R-:W-:Y:S01]  /*5190*/  FADD.FTZ R120, R124, 1 ;  /* 0x3f8000007c787421 */ /* 0x008fe20000010000 */
[----:B------:R-:W3:Y:S04]  /*51a0*/  LDS R110, [R20+0x14] ;  /* 0x00001400146e7984 */ /* 0x000ee80000000800 */
[----:B------:R-:W3:Y:S01]  /*51b0*/  LDS R112, [R20+0x1c] ;  /* 0x00001c0014707984 */ /* 0x000ee20000000800 */
[----:B------:R-:W0:Y:S01]  /*51c0*/  MUFU.RCP R111, R111 ;  /* 0x0000006f006f7308 */ /* 0x000e220000001000 */
[----:B--2---:R-:W-:-:S07]  /*51d0*/  FADD.FTZ R54, -R106, 1 ;  /* 0x3f8000006a367421 */ /* 0x004fce0000010100 */
[----:B------:R-:W-:Y:S01]  /*51e0*/  MUFU.EX2 R136, R125 ;  /* 0x0000007d00887308 */ /* 0x000fe20000000800 */
[----:B------:R-:W-:Y:S01]  /*51f0*/  FFMA.FTZ R116, R101, R54, 1 ;  /* 0x3f80000065747423 */ /* 0x000fe20000010036 */
[----:B------:R-:W-:Y:S02]  /*5200*/  @!P6 IMAD R142, R142, R113, UR10 ;  /* 0x0000000a8e8eee24 */ /* 0x000fe4000f8e0271 */
[----:B------:R-:W-:Y:S01]  /*5210*/  FMUL.FTZ R127, R93, -1.4426950216293334961 ;  /* 0xbfb8aa3b5d7f7820 */ /* 0x000fe20000410000 */
[----:B------:R-:W2:Y:S01]  /*5220*/  LDS R113, [R20+0x18] ;  /* 0x0000180014717984 */ /* 0x000ea20000000800 */
[----:B----4-:R-:W-:Y:S02]  /*5230*/  FMUL.FTZ R54, R86, R103 ;  /* 0x0000006756367220 */ /* 0x010fe40000410000 */
[----:B------:R4:W-:Y:S01]  /*5240*/  MUFU.RCP R125, R55 ;  /* 0x00000037007d7308 */ /* 0x0009e20000001000 */
[----:B------:R-:W-:Y:S01]  /*5250*/  FMUL.FTZ R130, R91, -1.4426950216293334961 ;  /* 0xbfb8aa3b5b827820 */ /* 0x000fe20000410000 */
[----:B------:R-:W-:Y:S01]  /*5260*/  FMUL.FTZ R129, R92, -1.4426950216293334961 ;  /* 0xbfb8aa3b5c817820 */ /* 0x000fe20000410000 */
[----:B-----5:R-:W-:Y:S01]  /*5270*/  FMUL.FTZ R115, R85, R104 ;  /* 0x0000006855737220 */ /* 0x020fe20000410000 */
[----:B-1----:R-:W-:Y:S01]  /*5280*/  FMUL.FTZ R54, R105, R54 ;  /* 0x0000003669367220 */ /* 0x002fe20000410000 */
[----:B0-----:R-:W-:Y:S01]  /*5290*/  FADD.FTZ R117, -R123, 1 ;  /* 0x3f8000007b757421 */ /* 0x001fe20000010100 */
[----:B------:R-:W-:Y:S01]  /*52a0*/  FADD.FTZ R126, R126, 1 ;  /* 0x3f8000007e7e7421 */ /* 0x000fe20000010000 */
[----:B------:R-:W-:Y:S01]  /*52b0*/  LDS R121, [R20+0x2c] ;  /* 0x00002c0014797984 */ /* 0x000fe20000000800 */
[----:B----4-:R-:W-:Y:S01]  /*52c0*/  FADD.FTZ R55, -R105, 1 ;  /* 0x3f80000069377421 */ /* 0x010fe20000010100 */
[----:B------:R-:W0:Y:S03]  /*52d0*/  MUFU.EX2 R132, R132 ;  /* 0x0000008400847308 */ /* 0x000e260000000800 */
[----:B------:R-:W-:Y:S01]  /*52e0*/  FFMA.FTZ R55, R102, R55, 1 ;  /* 0x3f80000066377423 */ /* 0x000fe20000010037 */
[----:B------:R-:W-:-:S04]  /*52f0*/  FMUL.FTZ R115, R106, R115 ;  /* 0x000000736a737220 */ /* 0x000fc80000410000 */
[----:B------:R-:W1:Y:S01]  /*5300*/  MUFU.RCP R120, R120 ;  /* 0x0000007800787308 */ /* 0x000e620000001000 */
[----:B------:R-:W-:Y:S01]  /*5310*/  FMUL.FTZ R55, R54, R55 ;  /* 0x0000003736377220 */ /* 0x000fe20000410000 */
[----:B------:R-:W-:Y:S01]  /*5320*/  FADD.FTZ R54, -R114, 1 ;  /* 0x3f80000072367421 */ /* 0x000fe20000010100 */
[----:B------:R-:W-:Y:S01]  /*5330*/  FMUL.FTZ R133, R115, R116 ;  /* 0x0000007473857220 */ /* 0x000fe20000410000 */
[----:B------:R-:W-:Y:S01]  /*5340*/  FADD.FTZ R124, R131, 1 ;  /* 0x3f800000837c7421 */ /* 0x000fe20000010000 */
[----:B------:R-:W-:-:S03]  /*5350*/  FADD.FTZ R115, -R111, 1 ;  /* 0x3f8000006f737421 */ /* 0x000fc60000010100 */
[----:B------:R4:W5:Y:S01]  /*5360*/  MUFU.EX2 R128, R127 ;  /* 0x0000007f00807308 */ /* 0x0009620000000800 */
[----:B------:R-:W-:Y:S01]  /*5370*/  FFMA.FTZ R137, R99, R54, 1 ;  /* 0x3f80000063897423 */ /* 0x000fe20000010036 */
[----:B------:R-:W-:Y:S01]  /*5380*/  FFMA.FTZ R139, R98, R117, 1 ;  /* 0x3f800000628b7423 */ /* 0x000fe20000010075 */
[----:B------:R-:W-:Y:S01]  /*5390*/  FMUL.FTZ R54, R84, R107 ;  /* 0x0000006b54367220 */ /* 0x000fe20000410000 */
[----:B------:R-:W-:Y:S01]  /*53a0*/  FMUL.FTZ R135, R83, R108 ;  /* 0x0000006c53877220 */ /* 0x000fe20000410000 */
[----:B------:R-:W2:Y:S03]  /*53b0*/  LDS R116, [R20+0x20] ;  /* 0x0000200014747984 */ /* 0x000ea60000000800 */
[----:B------:R-:W3:Y:S01]  /*53c0*/  MUFU.EX2 R130, R130 ;  /* 0x0000008200827308 */ /* 0x000ee20000000800 */
[----:B----4-:R-:W-:Y:S01]  /*53d0*/  FMUL.FTZ R127, R87, -1.4426950216293334961 ;  /* 0xbfb8aa3b577f7820 */ /* 0x010fe20000410000 */
[----:B------:R-:W4:Y:S01]  /*53e0*/  LDS R117, [R20+0x28] ;  /* 0x0000280014757984 */ /* 0x000f220000000800 */
[----:B------:R-:W-:Y:S01]  /*53f0*/  FFMA.FTZ R131, R100, R115, 1 ;  /* 0x3f80000064837423 */ /* 0x000fe20000010073 */
[----:B------:R-:W-:-:S02]  /*5400*/  FMUL.FTZ R54, R111, R54 ;  /* 0x000000366f367220 */ /* 0x000fc40000410000 */
[----:B------:R-:W4:Y:S02]  /*5410*/  LDS R115, [R20+0x24] ;  /* 0x0000240014737984 */ /* 0x000f240000000800 */
[----:B------:R-:W3:Y:S01]  /*5420*/  MUFU.EX2 R129, R129 ;  /* 0x0000008100817308 */ /* 0x000ee20000000800 */
[----:B0-----:R-:W-:-:S07]  /*5430*/  FADD.FTZ R132, R132, 1 ;  /* 0x3f80000084847421 */ /* 0x001fce0000010000 */
[----:B------:R-:W0:Y:S08]  /*5440*/  MUFU.EX2 R140, R127 ;  /* 0x0000007f008c7308 */ /* 0x000e300000000800 */
[----:B------:R1:W-:Y:S08]  /*5450*/  MUFU.RCP R155, R124 ;  /* 0x0000007c009b7308 */ /* 0x0003f00000001000 */
[----:B------:R5:W4:Y:S01]  /*5460*/  MUFU.RCP R127, R126 ;  /* 0x0000007e007f7308 */ /* 0x000b220000001000 */
[----:B-1----:R-:W-:Y:S01]  /*5470*/  FMUL.FTZ R124, R114, R135 ;  /* 0x00000087727c7220 */ /* 0x002fe20000410000 */
[----:B------:R-:W-:Y:S01]  /*5480*/  FMUL.FTZ R135, R54, R131 ;  /* 0x0000008336877220 */ /* 0x000fe20000410000 */
[----:B------:R-:W-:-:S02]  /*5490*/  FADD.FTZ R131, -R125, 1 ;  /* 0x3f8000007d837421 */ /* 0x000fc40000010100 */
[----:B------:R-:W-:Y:S01]  /*54a0*/  FMUL.FTZ R137, R124, R137 ;  /* 0x000000897c897220 */ /* 0x000fe20000410000 */
[----:B-----5:R-:W-:Y:S01]  /*54b0*/  FMUL.FTZ R126, R82, R109 ;  /* 0x0000006d527e7220 */ /* 0x020fe20000410000 */
[----:B------:R-:W-:-:S03]  /*54c0*/  FADD.FTZ R124, -R120, 1 ;  /* 0x3f800000787c7421 */ /* 0x000fc60000010100 */
[----:B------:R-:W-:Y:S01]  /*54d0*/  FMUL.FTZ R126, R123, R126 ;  /* 0x0000007e7b7e7220 */ /* 0x000fe20000410000 */
[----:B------:R-:W-:Y:S01]  /*54e0*/  FADD.FTZ R122, R128, 1 ;  /* 0x3f800000807a7421 */ /* 0x000fe20000010000 */
[----:B------:R1:W-:Y:S01]  /*54f0*/  MUFU.RCP R138, R132 ;  /* 0x00000084008a7308 */ /* 0x0003e20000001000 */
[----:B------:R-:W-:Y:S01]  /*5500*/  FFMA.FTZ R143, R96, R131, 1 ;  /* 0x3f800000608f7423 */ /* 0x000fe20000010083 */
[----:B------:R-:W-:Y:S01]  /*5510*/  FMUL.FTZ R139, R126, R139 ;  /* 0x0000008b7e8b7220 */ /* 0x000fe20000410000 */
[----:B---3--:R-:W-:Y:S01]  /*5520*/  FADD.FTZ R130, R130, 1 ;  /* 0x3f80000082827421 */ /* 0x008fe20000010000 */
[----:B------:R-:W3:Y:S01]  /*5530*/  LDS R128, [R20+0x30] ;  /* 0x0000300014807984 */ /* 0x000ee20000000800 */
[----:B------:R-:W-:-:S03]  /*5540*/  FADD.FTZ R129, R129, 1 ;  /* 0x3f80000081817421 */ /* 0x000fc60000010000 */
[----:B------:R-:W5:Y:S01]  /*5550*/  LDS R126, [R20+0x34] ;  /* 0x00003400147e7984 */ /* 0x000f620000000800 */
[----:B-1----:R-:W-:-:S03]  /*5560*/  FFMA.FTZ R132, R95, R124, 1 ;  /* 0x3f8000005f847423 */ /* 0x002fc6000001007c */
[----:B------:R-:W1:Y:S04]  /*5570*/  LDS R124, [R20+0x38] ;  /* 0x00003800147c7984 */ /* 0x000e680000000800 */
[----:B------:R-:W1:Y:S01]  /*5580*/  LDS R131, [R20+0x3c] ;  /* 0x00003c0014837984 */ /* 0x000e620000000800 */
[----:B------:R-:W4:Y:S01]  /*5590*/  MUFU.RCP R122, R122 ;  /* 0x0000007a007a7308 */ /* 0x000f220000001000 */
[----:B------:R-:W-:Y:S01]  /*55a0*/  FADD.FTZ R54, -R118, 1 ;  /* 0x3f80000076367421 */ /* 0x000fe20000010100 */
[----:B------:R-:W-:Y:S01]  /*55b0*/  FMUL.FTZ R141, R81, R110 ;  /* 0x0000006e518d7220 */ /* 0x000fe20000410000 */
[----:B------:R-:W-:Y:S01]  /*55c0*/  FMUL.FTZ R145, R73, R112 ;  /* 0x0000007049917220 */ /* 0x000fe20000410000 */
[----:B0-----:R-:W-:-:S04]  /*55d0*/  FADD.FTZ R140, R140, 1 ;  /* 0x3f8000008c8c7421 */ /* 0x001fc80000010000 */
[----:B------:R2:W0:Y:S01]  /*55e0*/  MUFU.RCP R134, R130 ;  /* 0x0000008200867308 */ /* 0x0004220000001000 */
[----:B------:R-:W-:-:S07]  /*55f0*/  FADD.FTZ R136, R136, 1 ;  /* 0x3f80000088887421 */ /* 0x000fce0000010000 */
[----:B------:R-:W3:Y:S01]  /*5600*/  MUFU.RCP R129, R129 ;  /* 0x0000008100817308 */ /* 0x000ee20000001000 */
[----:B------:R-:W-:Y:S01]  /*5610*/  FFMA.FTZ R54, R97, R54, 1 ;  /* 0x3f80000061367423 */ /* 0x000fe20000010036 */
[----:B--2---:R-:W-:Y:S01]  /*5620*/  FMUL.FTZ R130, R80, R113 ;  /* 0x0000007150827220 */ /* 0x004fe20000410000 */
[----:B------:R-:W-:Y:S01]  /*5630*/  FMUL.FTZ R141, R118, R141 ;  /* 0x0000008d768d7220 */ /* 0x000fe20000410000 */
[----:B------:R-:W-:Y:S01]  /*5640*/  FMUL.FTZ R145, R120, R145 ;  /* 0x0000009178917220 */ /* 0x000fe20000410000 */
[----:B----4-:R-:W-:Y:S01]  /*5650*/  FADD.FTZ R147, -R127, 1 ;  /* 0x3f8000007f937421 */ /* 0x010fe20000010100 */
[----:B------:R-:W-:Y:S01]  /*5660*/  FMUL.FTZ R130, R125, R130 ;  /* 0x000000827d827220 */ /* 0x000fe20000410000 */
[----:B------:R-:W-:Y:S01]  /*5670*/  BAR.SYNC.DEFER_BLOCKING 0x0 ;  /* 0x0000000000007b1d */ /* 0x000fe20000010000 */
[----:B------:R-:W-:Y:S01]  /*5680*/  FMUL.FTZ R141, R141, R54 ;  /* 0x000000368d8d7220 */ /* 0x000fe20000410000 */
[----:B------:R-:W-:Y:S01]  /*5690*/  FMUL.FTZ R145, R145, R132 ;  /* 0x0000008491917220 */ /* 0x000fe20000410000 */
[----:B------:R-:W-:-:S03]  /*56a0*/  FADD.FTZ R54, -R122, 1 ;  /* 0x3f8000007a367421 */ /* 0x000fc60000010100 */
[----:B------:R2:W4:Y:S01]  /*56b0*/  MUFU.RCP R161, R136 ;  /* 0x0000008800a17308 */ /* 0x0005220000001000 */
[----:B0-----:R-:W-:Y:S01]  /*56c0*/  FADD.FTZ R132, -R134, 1 ;  /* 0x3f80000086847421 */ /* 0x001fe20000010100 */
[----:B------:R-:W-:-:S06]  /*56d0*/  FMUL.FTZ R143, R130, R143 ;  /* 0x0000008f828f7220 */ /* 0x000fcc0000410000 */
[----:B------:R-:W0:Y:S01]  /*56e0*/  MUFU.RCP R140, R140 ;  /* 0x0000008c008c7308 */ /* 0x000e220000001000 */
[----:B---3--:R-:W-:Y:S01]  /*56f0*/  FADD.FTZ R149, -R129, 1 ;  /* 0x3f80000081957421 */ /* 0x008fe20000010100 */
[----:B------:R-:W-:Y:S01]  /*5700*/  FFMA.FTZ R130, R93, R54, 1 ;  /* 0x3f8000005d827423 */ /* 0x000fe20000010036 */
[----:B--2---:R-:W-:Y:S01]  /*5710*/  FFMA.FTZ R136, R91, R132, 1 ;  /* 0x3f8000005b887423 */ /* 0x004fe20000010084 */
        /* <DEDUP_REMOVED lines=14> */
[----:B0-----:R-:W-:Y:S01]  /*5800*/  FADD.FTZ R132, -R140, 1 ;  /* 0x3f8000008c847421 */ /* 0x001fe20000010100 */
[----:B------:R-:W-:Y:S01]  /*5810*/  FMUL.FTZ R149, R149, R130 ;  /* 0x0000008295957220 */ /* 0x000fe20000410000 */
[----:B------:R-:W-:Y:S01]  /*5820*/  FMUL.FTZ R153, R153, R136 ;  /* 0x0000008899997220 */ /* 0x000fe20000410000 */
[----:B------:R-:W-:Y:S01]  /*5830*/  FFMA.FTZ R130, R89, R54, 1 ;  /* 0x3f80000059827423 */ /* 0x000fe20000010036 */
[----:B------:R-:W-:Y:S01]  /*5840*/  FFMA.FTZ R163, R88, R159, 1 ;  /* 0x3f80000058a37423 */ /* 0x000fe2000001009f */
[----:B------:R-:W-:Y:S01]  /*5850*/  FFMA.FTZ R136, R87, R132, 1 ;  /* 0x3f80000057887423 */ /* 0x000fe20000010084 */
[----:B------:R-:W-:Y:S01]  /*5860*/  FADD.FTZ R157, -R155, 1 ;  /* 0x3f8000009b9d7421 */ /* 0x000fe20000010100 */
[----:B------:R-:W-:Y:S01]  /*5870*/  FMUL.FTZ R54, R75, R128 ;  /* 0x000000804b367220 */ /* 0x000fe20000410000 */
[----:B-----5:R-:W-:Y:S01]  /*5880*/  FMUL.FTZ R159, R79, R126 ;  /* 0x0000007e4f9f7220 */ /* 0x020fe20000410000 */
[----:B-1----:R-:W-:Y:S01]  /*5890*/  FMUL.FTZ R132, R77, R124 ;  /* 0x0000007c4d847220 */ /* 0x002fe20000410000 */
        /* <DEDUP_REMOVED lines=101> */
[----:B------:R-:W-:Y:S01]  /*5ef0*/  FFMA.FTZ R0, R22, R111, R83 ;  /* 0x0000006f16007223 */ /* 0x000fe20000010053 */
[----:B------:R-:W-:Y:S01]  /*5f00*/  UISETP.NE.AND.EX UP0, UPT, UR37, URZ, UPT, UP0 ;  /* 0x000000ff2500728c */ /* 0x000fe2000bf05300 */
[----:B------:R-:W-:-:S02]  /*5f10*/  FMUL.FTZ R106, R71, R94 ;  /* 0x0000005e476a7220 */ /* 0x000fc40000410000 */
        /* <DEDUP_REMOVED lines=24> */
[----:B-1----:R-:W-:Y:S01]  /*60a0*/  FFMA.FTZ R133, R25, R88, R0 ;  /* 0x0000005819857223 */ /* 0x002fe20000010000 */
[----:B--2---:R-:W-:Y:S06]  /*60b0*/  BRA.U !UP0, `(.L_x_13787) ;  /* 0x0000000508887547 */ /* 0x004fec000b800000 */
        /* <DEDUP_REMOVED lines=98> */
.L_x_13787:
[----:B------:R-:W-:Y:S01]  /*66e0*/  FFMA.FTZ R0, R26, R125, R133 ;  /* 0x0000007d1a007223 */ /* 0x000fe20000010085 */
[----:B------:R-:W1:Y:S01]  /*66f0*/  LDCU UR6, c[0x0][0x38c] ;  /* 0x00007180ff0677ac */ /* 0x000e620008000800 */
[----:B------:R-:W-:Y:S01]  /*6700*/  MOV R53, RZ ;  /* 0x000000ff00357202 */ /* 0x000fe20000000f00 */
[----:B0-----:R-:W-:Y:S01]  /*6710*/  FMUL.FTZ R93, R86, UR8 ;  /* 0x00000008565d7c20 */ /* 0x001fe20008410000 */
        /* <DEDUP_REMOVED lines=15> */
[----:B-1----:R-:W-:Y:S01]  /*6810*/  UISETP.GE.AND UP0, UPT, UR6, 0x1, UPT ;  /* 0x000000010600788c */ /* 0x002fe2000bf06270 */
        /* <DEDUP_REMOVED lines=30> */
[----:B------:R-:W-:Y:S01]  /*6a00*/  FADD.FTZ R86, R88, R88 ;  /* 0x0000005858567221 */ /* 0x000fe20000010000 */
[----:B------:R-:W-:Y:S01]  /*6a10*/  UISETP.NE.AND UP0, UPT, UR19, 0x1, UPT ;  /* 0x000000011300788c */ /* 0x000fe2000bf05270 */
[----:B------:R-:W-:Y:S01]  /*6a20*/  LOP3.LUT R100, R96, 0x7c1f, R3, 0xc8, !PT ;  /* 0x00007c1f60647812 */ /* 0x000fe200078ec803 */
        /* <DEDUP_REMOVED lines=12> */
[----:B0-----:R-:W-:Y:S01]  /*6af0*/  UIMAD.WIDE.U32 UR12, UR31, UR6, URZ ;  /* 0x000000061f0c72a5 */ /* 0x001fe2000f8e00ff */
[----:B------:R-:W-:Y:S01]  /*6b00*/  ISETP.EQ.AND P1, PT, R3, RZ, P1 ;  /* 0x000000ff0300720c */ /* 0x000fe20000f22270 */
        /* <DEDUP_REMOVED lines=18> */
.L_x_13868:
        /* <DEDUP_REMOVED lines=8> */
[----:B------:R-:W-:Y:S02]  /*6cb0*/  LOP3.LUT R78, R124, 0x60, RZ, 0xfc, !PT ;  /* 0x000000607c4e7812 */ /* 0x000fe400078efcff */
[----:B------:R-:W-:Y:S02]  /*6cc0*/  @!P0 MOV R73, RZ ;  /* 0x000000ff00498202 */ /* 0x000fe40000000f00 */
[----:B------:R-:W-:Y:S02]  /*6cd0*/  ISETP.GE.AND P4, PT, R78, UR7, PT ;  /* 0x000000074e007c0c */ /* 0x000fe4000bf86270 */
[----:B------:R-:W-:Y:S02]  /*6ce0*/  LOP3.LUT R112, R124, 0x80, RZ, 0xfc, !PT ;  /* 0x000000807c707812 */ /* 0x000fe400078efcff */
[----:B------:R-:W-:Y:S01]  /*6cf0*/  MOV R182, RZ ;  /* 0x000000ff00b67202 */ /* 0x000fe20000000f00 */
[----:B------:R-:W1:Y:S01]  /*6d00*/  @!P2 LDC.64 R76, c[0x0][0x3c0] ;  /* 0x0000f000ff4cab82 */ /* 0x000e620000000a00 */
[----:B------:R-:W-:-:S02]  /*6d10*/  @!P2 MOV R135, RZ ;  /* 0x000000ff0087a202 */ /* 0x000fc40000000f00 */
[----:B------:R-:W-:Y:S01]  /*6d20*/  @!P3 MOV R117, RZ ;  /* 0x000000ff0075b202 */ /* 0x000fe20000000f00 */
[----:B-----5:R-:W-:Y:S01]  /*6d30*/  @!P0 IMAD.WIDE.U32 R72, R74, UR6, R72 ;  /* 0x000000064a488c25 */ /* 0x020fe2000f8e0048 */
[----:B------:R-:W-:-:S03]  /*6d40*/  LOP3.LUT R110, R124, 0xa0, RZ, 0xfc, !PT ;  /* 0x000000a07c6e7812 */ /* 0x000fc600078efcff */
[----:B------:R-:W5:Y:S01]  /*6d50*/  @!P3 LDC.64 R108, c[0x0][0x3c0] ;  /* 0x0000f000ff6cbb82 */ /* 0x000f620000000a00 */
[----:B------:R-:W-:Y:S01]  /*6d60*/  @!P0 IMAD R73, R75, UR6, R73 ;  /* 0x000000064b498c24 */ /* 0x000fe2000f8e0249 */
[----:B------:R-:W-:-:S04]  /*6d70*/  @!P0 LEA R128, P5, R72, UR29, 0x2 ;  /* 0x0000001d48808c11 */ /* 0x000fc8000f8a10ff */
[----:B------:R-:W-:Y:S02]  /*6d80*/  @!P0 LEA.HI.X R129, R72, UR26, R73, 0x2, P5 ;  /* 0x0000001a48818c11 */ /* 0x000fe4000a8f1449 */
[----:B--2---:R-:W2:Y:S01]  /*6d90*/  @!P4 LDC.64 R120, c[0x0][0x3c0] ;  /* 0x0000f000ff78cb82 */ /* 0x004ea20000000a00 */
[----:B------:R-:W-:Y:S01]  /*6da0*/  ISETP.GE.AND P5, PT, R112, UR7, PT ;  /* 0x0000000770007c0c */ /* 0x000fe2000bfa6270 */
[----:B-1----:R-:W-:-:S04]  /*6db0*/  @!P2 IMAD.WIDE.U32 R74, R76, UR6, R134 ;  /* 0x000000064c4aac25 */ /* 0x002fc8000f8e0086 */
[----:B------:R-:W-:Y:S01]  /*6dc0*/  @!P2 IMAD R73, R77, UR6, R75 ;  /* 0x000000064d49ac24 */ /* 0x000fe2000f8e024b */
[----:B------:R-:W-:-:S07]  /*6dd0*/  @!P2 LEA R72, P6, R74, UR29, 0x2 ;  /* 0x0000001d4a48ac11 */ /* 0x000fce000f8c10ff */
[----:B------:R-:W1:Y:S01]  /*6de0*/  @!P5 LDC.64 R76, c[0x0][0x3c0] ;  /* 0x0000f000ff4cdb82 */ /* 0x000e620000000a00 */
[----:B------:R-:W-:Y:S01]  /*6df0*/  @!P2 LEA.HI.X R73, R74, UR26, R73, 0x2, P6 ;  /* 0x0000001a4a49ac11 */ /* 0x000fe2000b0f1449 */
[----:B-----5:R-:W-:-:S04]  /*6e00*/  @!P3 IMAD.WIDE.U32 R74, R108, UR6, R116 ;  /* 0x000000066c4abc25 */ /* 0x020fc8000f8e0074 */
        /* <DEDUP_REMOVED lines=8> */
[----:B------:R-:W-:-:S03]  /*6e90*/  LOP3.LUT R108, R124, 0xc0, RZ, 0xfc, !PT ;  /* 0x000000c07c6c7812 */ /* 0x000fc600078efcff */
[----:B------:R2:W4:Y:S01]  /*6ea0*/  @!P3 LDG.E R117, desc[UR32][R114.64] ;  /* 0x000000207275b981 */ /* 0x000522000c1e1900 */
[----:B-----5:R-:W-:Y:S01]  /*6eb0*/  @!P4 IMAD R73, R121, UR6, R119 ;  /* 0x000000067949cc24 */ /* 0x020fe2000f8e0277 */
[----:B------:R-:W5:Y:S01]  /*6ec0*/  @!P2 LDC.64 R74, c[0x0][0x3c0] ;  /* 0x0000f000ff4aab82 */ /* 0x000f620000000a00 */
[----:B------:R-:W-:Y:S02]  /*6ed0*/  ISETP.GE.AND P3, PT, R108, UR7, PT ;  /* 0x000000076c007c0c */ /* 0x000fe4000bf66270 */
[C---:B------:R-:W-:Y:S02]  /*6ee0*/  @!P4 LEA R122, P6, R118.reuse, UR29, 0x2 ;  /* 0x0000001d767acc11 */ /* 0x040fe4000f8c10ff */
[----:B------:R-:W-:Y:S02]  /*6ef0*/  MOV R184, RZ ;  /* 0x000000ff00b87202 */ /* 0x000fe40000000f00 */
[----:B------:R-:W-:Y:S02]  /*6f00*/  @!P4 LEA.HI.X R123, R118, UR26, R73, 0x2, P6 ;  /* 0x0000001a767bcc11 */ /* 0x000fe4000b0f1449 */
[----:B------:R-:W-:-:S02]  /*6f10*/  @!P5 MOV R113, RZ ;  /* 0x000000ff0071d202 */ /* 0x000fc40000000f00 */
[----:B------:R-:W-:Y:S01]  /*6f20*/  LOP3.LUT R120, R124, 0xe0, RZ, 0xfc, !PT ;  /* 0x000000e07c787812 */ /* 0x000fe200078efcff */
[----:B------:R3:W4:Y:S01]  /*6f30*/  @!P4 LDG.E R184, desc[UR32][R122.64] ;  /* 0x000000207ab8c981 */ /* 0x000722000c1e1900 */
[----:B-1----:R-:W-:Y:S02]  /*6f40*/  @!P5 IMAD.WIDE.U32 R118, R76, UR6, R112 ;  /* 0x000000064c76dc25 */ /* 0x002fe4000f8e0070 */
[----:B------:R-:W-:Y:S01]  /*6f50*/  ISETP.GE.AND P4, PT, R120, UR7, PT ;  /* 0x0000000778007c0c */ /* 0x000fe2000bf86270 */
[----:B------:R-:W1:Y:S01]  /*6f60*/  @!P3 LDC.64 R72, c[0x0][0x3c0] ;  /* 0x0000f000ff48bb82 */ /* 0x000e620000000a00 */
[----:B------:R-:W-:Y:S01]  /*6f70*/  @!P5 IMAD R77, R77, UR6, R119 ;  /* 0x000000064d4ddc24 */ /* 0x000fe2000f8e0277 */
[----:B------:R-:W-:Y:S02]  /*6f80*/  @!P5 LEA R126, P6, R118, UR29, 0x2 ;  /* 0x0000001d767edc11 */ /* 0x000fe4000f8c10ff */
[----:B------:R-:W-:Y:S02]  /*6f90*/  MOV R79, RZ ;  /* 0x000000ff004f7202 */ /* 0x000fe40000000f00 */
[----:B------:R-:W-:-:S02]  /*6fa0*/  @!P2 MOV R111, RZ ;  /* 0x000000ff006fa202 */ /* 0x000fc40000000f00 */
[----:B------:R-:W-:Y:S02]  /*6fb0*/  @!P5 LEA.HI.X R127, R118, UR26, R77, 0x2, P6 ;  /* 0x0000001a767fdc11 */ /* 0x000fe4000b0f144d */
[----:B--2---:R-:W-:Y:S02]  /*6fc0*/  LOP3.LUT R114, R124, 0x100, RZ, 0xfc, !PT ;  /* 0x000001007c727812 */ /* 0x004fe400078efcff */
[----:B---3--:R-:W2:Y:S01]  /*6fd0*/  @!P4 LDC.64 R122, c[0x0][0x3c0] ;  /* 0x0000f000ff7acb82 */ /* 0x008ea20000000a00 */
[----:B-----5:R-:W-:Y:S01]  /*6fe0*/  @!P2 IMAD.WIDE.U32 R76, R74, UR6, R110 ;  /* 0x000000064a4cac25 */ /* 0x020fe2000f8e006e */
[----:B------:R3:W5:Y:S01]  /*6ff0*/  @!P5 LDG.E R79, desc[UR32][R126.64] ;  /* 0x000000207e4fd981 */ /* 0x000762000c1e1900 */
[----:B------:R-:W-:Y:S02]  /*7000*/  ISETP.GE.AND P5, PT, R114, UR7, PT ;  /* 0x0000000772007c0c */ /* 0x000fe4000bfa6270 */
[----:B------:R-:W-:Y:S01]  /*7010*/  @!P2 IMAD R75, R75, UR6, R77 ;  /* 0x000000064b4bac24 */ /* 0x000fe2000f8e024d */
[----:B------:R-:W-:-:S02]  /*7020*/  @!P2 LEA R132, P6, R76, UR29, 0x2 ;  /* 0x0000001d4c84ac11 */ /* 0x000fc4000f8c10ff */
[----:B------:R-:W-:Y:S02]  /*7030*/  MOV R186, RZ ;  /* 0x000000ff00ba7202 */ /* 0x000fe40000000f00 */
[----:B------:R-:W-:Y:S02]  /*7040*/  @!P3 MOV R109, RZ ;  /* 0x000000ff006db202 */ /* 0x000fe40000000f00 */
[----:B------:R-:W-:Y:S02]  /*7050*/  @!P2 LEA.HI.X R133, R76, UR26, R75, 0x2, P6 ;  /* 0x0000001a4c85ac11 */ /* 0x000fe4000b0f144b */
[----:B------:R-:W-:Y:S01]  /*7060*/  LOP3.LUT R76, R124, 0x120, RZ, 0xfc, !PT ;  /* 0x000001207c4c7812 */ /* 0x000fe200078efcff */
[----:B-1----:R-:W-:Y:S01]  /*7070*/  @!P3 IMAD.WIDE.U32 R74, R72, UR6, R108 ;  /* 0x00000006484abc25 */ /* 0x002fe2000f8e006c */
[----:B------:R-:W1:Y:S01]  /*7080*/  @!P5 LDC.64 R118, c[0x0][0x3c0] ;  /* 0x0000f000ff76db82 */ /* 0x000e620000000a00 */
[----:B------:R0:W5:Y:S01]  /*7090*/  @!P2 LDG.E R186, desc[UR32][R132.64] ;  /* 0x0000002084baa981 */ /* 0x000162000c1e1900 */
[----:B------:R-:W-:Y:S01]  /*70a0*/  ISETP.GE.AND P2, PT, R76, UR7, PT ;  /* 0x000000074c007c0c */ /* 0x000fe2000bf46270 */
[----:B------:R-:W-:Y:S01]  /*70b0*/  @!P3 IMAD R73, R73, UR6, R75 ;  /* 0x000000064949bc24 */ /* 0x000fe2000f8e024b */
[----:B------:R-:W-:-:S02]  /*70c0*/  @!P3 LEA R130, P6, R74, UR29, 0x2 ;  /* 0x0000001d4a82bc11 */ /* 0x000fc4000f8c10ff */
[----:B------:R-:W-:Y:S02]  /*70d0*/  @!P4 MOV R121, RZ ;  /* 0x000000ff0079c202 */ /* 0x000fe40000000f00 */
[----:B------:R-:W-:Y:S02]  /*70e0*/  MOV R111, RZ ;  /* 0x000000ff006f7202 */ /* 0x000fe40000000f00 */
[----:B------:R-:W-:Y:S01]  /*70f0*/  @!P3 LEA.HI.X R131, R74, UR26, R73, 0x2, P6 ;  /* 0x0000001a4a83bc11 */ /* 0x000fe2000b0f1449 */
[----:B--2---:R-:W-:Y:S01]  /*7100*/  @!P4 IMAD.WIDE.U32 R72, R122, UR6, R120 ;  /* 0x000000067a48cc25 */ /* 0x004fe2000f8e0078 */
[----:B------:R-:W-:-:S03]  /*7110*/  LOP3.LUT R150, R124, 0x140, RZ, 0xfc, !PT ;  /* 0x000001407c967812 */ /* 0x000fc600078efcff */
[----:B------:R2:W5:Y:S01]  /*7120*/  @!P3 LDG.E R111, desc[UR32][R130.64] ;  /* 0x00000020826fb981 */ /* 0x000562000c1e1900 */
[----:B------:R-:W-:Y:S01]  /*7130*/  @!P4 IMAD R123, R123, UR6, R73 ;  /* 0x000000067b7bcc24 */ /* 0x000fe2000f8e0249 */
[----:B------:R-:W2:Y:S01]  /*7140*/  @!P2 LDC.64 R74, c[0x0][0x3c0] ;  /* 0x0000f000ff4aab82 */ /* 0x000ea20000000a00 */
[----:B------:R-:W-:Y:S02]  /*7150*/  ISETP.GE.AND P3, PT, R150, UR7, PT ;  /* 0x0000000796007c0c */ /* 0x000fe4000bf66270 */
[C---:B---3--:R-:W-:Y:S02]  /*7160*/  @!P4 LEA R126, P6, R72.reuse, UR29, 0x2 ;  /* 0x0000001d487ecc11 */ /* 0x048fe4000f8c10ff */
[----:B------:R-:W-:Y:S02]  /*7170*/  MOV R188, RZ ;  /* 0x000000ff00bc7202 */ /* 0x000fe40000000f00 */
[----:B------:R-:W-:Y:S02]  /*7180*/  @!P4 LEA.HI.X R127, R72, UR26, R123, 0x2, P6 ;  /* 0x0000001a487fcc11 */ /* 0x000fe4000b0f147b */
[----:B------:R-:W-:-:S02]  /*7190*/  @!P5 MOV R115, RZ ;  /* 0x000000ff0073d202 */ /* 0x000fc40000000f00 */
[----:B------:R-:W-:Y:S01]  /*71a0*/  LOP3.LUT R146, R124, 0x160, RZ, 0xfc, !PT ;  /* 0x000001607c927812 */ /* 0x000fe200078efcff */
[----:B------:R3:W5:Y:S01]  /*71b0*/  @!P4 LDG.E R188, desc[UR32][R126.64] ;  /* 0x000000207ebcc981 */ /* 0x000762000c1e1900 */
[----:B-1----:R-:W-:Y:S02]  /*71c0*/  @!P5 IMAD.WIDE.U32 R122, R118, UR6, R114 ;  /* 0x00000006767adc25 */ /* 0x002fe4000f8e0072 */
[----:B------:R-:W-:Y:S01]  /*71d0*/  ISETP.GE.AND P4, PT, R146, UR7, PT ;  /* 0x0000000792007c0c */ /* 0x000fe2000bf86270 */
[----:B------:R-:W3:Y:S01]  /*71e0*/  @!P3 LDC.64 R72, c[0x0][0x3c0] ;  /* 0x0000f000ff48bb82 */ /* 0x000ee20000000a00 */
[----:B------:R-:W-:Y:S01]  /*71f0*/  @!P5 IMAD R119, R119, UR6, R123 ;  /* 0x000000067777dc24 */ /* 0x000fe2000f8e027b */
[----:B0-----:R-:W-:Y:S02]  /*7200*/  @!P5 LEA R132, P6, R122, UR29, 0x2 ;  /* 0x0000001d7a84dc11 */ /* 0x001fe4000f8c10ff */
[----:B------:R-:W-:Y:S02]  /*7210*/  MOV R109, RZ ;  /* 0x000000ff006d7202 */ /* 0x000fe40000000f00 */
[----:B------:R-:W-:-:S02]  /*7220*/  @!P2 MOV R77, RZ ;  /* 0x000000ff004da202 */ /* 0x000fc40000000f00 */
[----:B------:R-:W-:Y:S02]  /*7230*/  @!P5 LEA.HI.X R133, R122, UR26, R119, 0x2, P6 ;  /* 0x0000001a7a85dc11 */ /* 0x000fe4000b0f1477 */
[----:B------:R-:W-:Y:S02]  /*7240*/  LOP3.LUT R164, R124, 0x180, RZ, 0xfc, !PT ;  /* 0x000001807ca47812 */ /* 0x000fe400078efcff */
[----:B------:R-:W0:Y:S01]  /*7250*/  @!P4 LDC.64 R118, c[0x0][0x3c0] ;  /* 0x0000f000ff76cb82 */ /* 0x000e220000000a00 */
[----:B--2---:R-:W-:Y:S01]  /*7260*/  @!P2 IMAD.WIDE.U32 R122, R74, UR6, R76 ;  /* 0x000000064a7aac25 */ /* 0x004fe2000f8e004c */
[----:B------:R1:W2:Y:S01]  /*7270*/  @!P5 LDG.E R109, desc[UR32][R132.64] ;  /* 0x00000020846dd981 */ /* 0x0002a2000c1e1900 */
        /* <DEDUP_REMOVED lines=8> */
[----:B------:R-:W3:Y:S01]  /*7300*/  @!P5 LDC.64 R74, c[0x0][0x3c0] ;  /* 0x0000f000ff4adb82 */ /* 0x000ee20000000a00 */
[----:B------:R0:W2:Y:S01]  /*7310*/  @!P2 LDG.E R190, desc[UR32][R130.64] ;  /* 0x0000002082bea981 */ /* 0x0000a2000c1e1900 */
[----:B------:R-:W-:Y:S01]  /*7320*/  ISETP.GE.AND P2, PT, R122, UR7, PT ;  /* 0x000000077a007c0c */ /* 0x000fe2000bf46270 */
[----:B------:R-:W-:Y:S01]  /*7330*/  @!P3 IMAD R73, R73, UR6, R127 ;  /* 0x000000064949bc24 */ /* 0x000fe2000f8e027f */
[----:B-1----:R-:W-:-:S02]  /*7340*/  @!P3 LEA R132, P6, R126, UR29, 0x2 ;  /* 0x0000001d7e84bc11 */ /* 0x002fc4000f8c10ff */
[----:B------:R-:W-:Y:S02]  /*7350*/  @!P4 MOV R147, RZ ;  /* 0x000000ff0093c202 */ /* 0x000fe40000000f00 */
[----:B------:R-:W-:Y:S02]  /*7360*/  MOV R77, RZ ;  /* 0x000000ff004d7202 */ /* 0x000fe40000000f00 */
[----:B------:R-:W-:Y:S01]  /*7370*/  @!P3 LEA.HI.X R133, R126, UR26, R73, 0x2, P6 ;  /* 0x0000001a7e85bc11 */ /* 0x000fe2000b0f1449 */
[----:B0-----:R-:W-:Y:S01]  /*7380*/  @!P4 IMAD.WIDE.U32 R126, R118, UR6, R146 ;  /* 0x00000006767ecc25 */ /* 0x001fe2000f8e0092 */
[----:B------:R-:W-:-:S03]  /*7390*/  LOP3.LUT R162, R124, 0x1c0, RZ, 0xfc, !PT ;  /* 0x000001c07ca27812 */ /* 0x000fc600078efcff */
[----:B------:R0:W2:Y:S01]  /*73a0*/  @!P3 LDG.E R77, desc[UR32][R132.64] ;  /* 0x00000020844db981 */ /* 0x0000a2000c1e1900 */
[----:B------:R-:W-:Y:S01]  /*73b0*/  @!P4 IMAD R119, R119, UR6, R127 ;  /* 0x000000067777cc24 */ /* 0x000fe2000f8e027f */
[----:B------:R-:W1:Y:S01]  /*73c0*/  @!P2 LDC.64 R72, c[0x0][0x3c0] ;  /* 0x0000f000ff48ab82 */ /* 0x000e620000000a00 */
[----:B------:R-:W-:Y:S02]  /*73d0*/  ISETP.GE.AND P3, PT, R162, UR7, PT ;  /* 0x00000007a2007c0c */ /* 0x000fe4000bf66270 */
[C---:B------:R-:W-:Y:S02]  /*73e0*/  @!P4 LEA R130, P6, R126.reuse, UR29, 0x2 ;  /* 0x0000001d7e82cc11 */ /* 0x040fe4000f8c10ff */
[----:B------:R-:W-:Y:S02]  /*73f0*/  MOV R192, RZ ;  /* 0x000000ff00c07202 */ /* 0x000fe40000000f00 */
[----:B------:R-:W-:Y:S02]  /*7400*/  @!P4 LEA.HI.X R131, R126, UR26, R119, 0x2, P6 ;  /* 0x0000001a7e83cc11 */ /* 0x000fe4000b0f1477 */
[----:B------:R-:W-:-:S02]  /*7410*/  @!P5 MOV R165, RZ ;  /* 0x000000ff00a5d202 */ /* 0x000fc40000000f00 */
[----:B------:R-:W-:Y:S01]  /*7420*/  LOP3.LUT R160, R124, 0x1e0, RZ, 0xfc, !PT ;  /* 0x000001e07ca07812 */ /* 0x000fe200078efcff */
[----:B------:R0:W2:Y:S01]  /*7430*/  @!P4 LDG.E R192, desc[UR32][R130.64] ;  /* 0x0000002082c0c981 */ /* 0x0000a2000c1e1900 */
[----:B---3--:R-:W-:Y:S02]  /*7440*/  @!P5 IMAD.WIDE.U32 R126, R74, UR6, R164 ;  /* 0x000000064a7edc25 */ /* 0x008fe4000f8e00a4 */
        /* <DEDUP_REMOVED lines=8> */
[----:B------:R-:W3:Y:S01]  /*74d0*/  @!P4 LDC.64 R74, c[0x0][0x3c0] ;  /* 0x0000f000ff4acb82 */ /* 0x000ee20000000a00 */
[----:B-1----:R-:W-:Y:S01]  /*74e0*/  @!P2 IMAD.WIDE.U32 R126, R72, UR6, R122 ;  /* 0x00000006487eac25 */ /* 0x002fe2000f8e007a */
[----:B------:R-:W2:Y:S01]  /*74f0*/  @!P5 LDG.E R113, desc[UR32][R136.64] ;  /* 0x000000208871d981 */ /* 0x000ea2000c1e1900 */
[----:B------:R-:W-:Y:S02]  /*7500*/  ISETP.GE.AND P5, PT, R158, UR7, PT ;  /* 0x000000079e007c0c */ /* 0x000fe4000bfa6270 */
[----:B------:R-:W-:Y:S01]  /*7510*/  @!P2 IMAD R73, R73, UR6, R127 ;  /* 0x000000064949ac24 */ /* 0x000fe2000f8e027f */
[----:B0-----:R-:W-:-:S02]  /*7520*/  @!P2 LEA R132, P6, R126, UR29, 0x2 ;  /* 0x0000001d7e84ac11 */ /* 0x001fc4000f8c10ff */
[----:B------:R-:W-:Y:S02]  /*7530*/  MOV R194, RZ ;  /* 0x000000ff00c27202 */ /* 0x000fe40000000f00 */
[----:B------:R-:W-:Y:S02]  /*7540*/  @!P3 MOV R163, RZ ;  /* 0x000000ff00a3b202 */ /* 0x000fe40000000f00 */
[----:B------:R-:W-:Y:S02]  /*7550*/  @!P2 LEA.HI.X R133, R126, UR26, R73, 0x2, P6 ;  /* 0x0000001a7e85ac11 */ /* 0x000fe4000b0f1449 */
[----:B------:R-:W-:Y:S01]  /*7560*/  LOP3.LUT R156, R124, 0x220, RZ, 0xfc, !PT ;  /* 0x000002207c9c7812 */ /* 0x000fe200078efcff */
[----:B---3--:R-:W-:Y:S01]  /*7570*/  @!P3 IMAD.WIDE.U32 R130, R118, UR6, R162 ;  /* 0x000000067682bc25 */ /* 0x008fe2000f8e00a2 */
[----:B------:R-:W0:Y:S01]  /*7580*/  @!P5 LDC.64 R72, c[0x0][0x3c0] ;  /* 0x0000f000ff48db82 */ /* 0x000e220000000a00 */
[----:B------:R-:W3:Y:S01]  /*7590*/  @!P2 LDG.E R194, desc[UR32][R132.64] ;  /* 0x0000002084c2a981 */ /* 0x000ee2000c1e1900 */
[----:B------:R-:W-:Y:S01]  /*75a0*/  ISETP.GE.AND P2, PT, R156, UR7, PT ;  /* 0x000000079c007c0c */ /* 0x000fe2000bf46270 */
[----:B------:R-:W-:Y:S01]  /*75b0*/  @!P3 IMAD R119, R119, UR6, R131 ;  /* 0x000000067777bc24 */ /* 0x000fe2000f8e0283 */
[----:B------:R-:W-:-:S02]  /*75c0*/  @!P3 LEA R126, P6, R130, UR29, 0x2 ;  /* 0x0000001d827ebc11 */ /* 0x000fc4000f8c10ff */
[----:B------:R-:W-:Y:S02]  /*75d0*/  @!P4 MOV R161, RZ ;  /* 0x000000ff00a1c202 */ /* 0x000fe40000000f00 */
[----:B------:R-:W-:Y:S02]  /*75e0*/  @!P3 LEA.HI.X R127, R130, UR26, R119, 0x2, P6 ;  /* 0x0000001a827fbc11 */ /* 0x000fe4000b0f1477 */
[----:B------:R-:W-:Y:S01]  /*75f0*/  MOV R115, RZ ;  /* 0x000000ff00737202 */ /* 0x000fe20000000f00 */
[----:B------:R-:W-:Y:S01]  /*7600*/  @!P4 IMAD.WIDE.U32 R118, R74, UR6, R160 ;  /* 0x000000064a76cc25 */ /* 0x000fe2000f8e00a0 */
        /* <DEDUP_REMOVED lines=9> */
[----:B0-----:R-:W-:Y:S01]  /*76a0*/  @!P5 IMAD.WIDE.U32 R118, R72, UR6, R158 ;  /* 0x000000064876dc25 */ /* 0x001fe2000f8e009e */
[----:B------:R-:W-:-:S03]  /*76b0*/  LOP3.LUT R152, R124, 0x260, RZ, 0xfc, !PT ;  /* 0x000002607c987812 */ /* 0x000fc600078efcff */
[----:B------:R0:W3:Y:S01]  /*76c0*/  @!P4 LDG.E R196, desc[UR32][R130.64] ;  /* 0x0000002082c4c981 */ /* 0x0000e2000c1e1900 */
[----:B------:R-:W-:Y:S01]  /*76d0*/  @!P5 IMAD R119, R73, UR6, R119 ;  /* 0x000000064977dc24 */ /* 0x000fe2000f8e0277 */
[----:B------:R-:W-:Y:S01]  /*76e0*/  ISETP.GE.AND P4, PT, R152, UR7, PT ;  /* 0x0000000798007c0c */ /* 0x000fe2000bf86270 */
[----:B------:R-:W0:Y:S01]  /*76f0*/  @!P3 LDC.64 R72, c[0x0][0x3c0] ;  /* 0x0000f000ff48bb82 */ /* 0x000e220000000a00 */
[C---:B-1----:R-:W-:Y:S02]  /*7700*/  @!P5 LEA R126, P6, R118.reuse, UR29, 0x2 ;  /* 0x0000001d767edc11 */ /* 0x042fe4000f8c10ff */
[----:B------:R-:W-:Y:S02]  /*7710*/  @!P2 MOV R157, RZ ;  /* 0x000000ff009da202 */ /* 0x000fe40000000f00 */
[----:B------:R-:W-:Y:S02]  /*7720*/  @!P5 LEA.HI.X R127, R118, UR26, R119, 0x2, P6 ;  /* 0x0000001a767fdc11 */ /* 0x000fe4000b0f1477 */
[----:B------:R-:W-:Y:S01]  /*7730*/  MOV R121, RZ ;  /* 0x000000ff00797202 */ /* 0x000fe20000000f00 */
[----:B----4-:R-:W-:Y:S01]  /*7740*/  @!P2 IMAD.WIDE.U32 R118, R74, UR6, R156 ;  /* 0x000000064a76ac25 */ /* 0x010fe2000f8e009c */
[----:B------:R-:W-:-:S03]  /*7750*/  LOP3.LUT R144, R124, 0x280, RZ, 0xfc, !PT ;  /* 0x000002807c907812 */ /* 0x000fc600078efcff */
[----:B------:R-:W-:Y:S01]  /*7760*/  @!P2 IMAD R119, R75, UR6, R119 ;  /* 0x000000064b77ac24 */ /* 0x000fe2000f8e0277 */
[----:B------:R1:W4:Y:S01]  /*7770*/  @!P5 LDG.E R121, desc[UR32][R126.64] ;  /* 0x000000207e79d981 */ /* 0x000322000c1e1900 */
[----:B------:R-:W1:Y:S01]  /*7780*/  @!P4 LDC.64 R74, c[0x0][0x3c0] ;  /* 0x0000f000ff4acb82 */ /* 0x000e620000000a00 */
[----:B------:R-:W-:Y:S02]  /*7790*/  @!P2 LEA R132, P5, R118, UR29, 0x2 ;  /* 0x0000001d7684ac11 */ /* 0x000fe4000f8a10ff */
[----:B------:R-:W-:Y:S02]  /*77a0*/  ISETP.GE.AND P6, PT, R144, UR7, PT ;  /* 0x0000000790007c0c */ /* 0x000fe4000bfc6270 */
[----:B------:R-:W-:Y:S02]  /*77b0*/  LOP3.LUT R148, R124, 0x2a0, RZ, 0xfc, !PT ;  /* 0x000002a07c947812 */ /* 0x000fe400078efcff */
[----:B------:R-:W-:Y:S02]  /*77c0*/  @!P3 MOV R155, RZ ;  /* 0x000000ff009bb202 */ /* 0x000fe40000000f00 */
[----:B------:R-:W-:-:S02]  /*77d0*/  @!P2 LEA.HI.X R133, R118, UR26, R119, 0x2, P5 ;  /* 0x0000001a7685ac11 */ /* 0x000fc4000a8f1477 */
[----:B------:R-:W-:Y:S02]  /*77e0*/  ISETP.GE.AND P5, PT, R148, UR7, PT ;  /* 0x0000000794007c0c */ /* 0x000fe4000bfa6270 */
[----:B------:R-:W-:Y:S01]  /*77f0*/  MOV R123, RZ ;  /* 0x000000ff007b7202 */ /* 0x000fe20000000f00 */
[----:B0-----:R-:W-:Y:S01]  /*7800*/  @!P3 IMAD.WIDE.U32 R118, R72, UR6, R154 ;  /* 0x000000064876bc25 */ /* 0x001fe2000f8e009a */
[----:B------:R-:W-:-:S03]  /*7810*/  LOP3.LUT R142, R124, 0x2c0, RZ, 0xfc, !PT ;  /* 0x000002c07c8e7812 */ /* 0x000fc600078efcff */
[----:B------:R-:W-:Y:S01]  /*7820*/  @!P3 IMAD R119, R73, UR6, R119 ;  /* 0x000000064977bc24 */ /* 0x000fe2000f8e0277 */
[----:B------:R0:W4:Y:S01]  /*7830*/  @!P2 LDG.E R123, desc[UR32][R132.64] ;  /* 0x00000020847ba981 */ /* 0x000122000c1e1900 */
[----:B------:R-:W0:Y:S01]  /*7840*/  @!P6 LDC.64 R72, c[0x0][0x3c0] ;  /* 0x0000f000ff48eb82 */ /* 0x000e220000000a00 */
[C---:B------:R-:W-:Y:S02]  /*7850*/  @!P3 LEA R130, P2, R118.reuse, UR29, 0x2 ;  /* 0x0000001d7682bc11 */ /* 0x040fe4000f8410ff */
[----:B------:R-:W-:Y:S02]  /*7860*/  @!P4 MOV R153, RZ ;  /* 0x000000ff0099c202 */ /* 0x000fe40000000f00 */
[----:B------:R-:W-:Y:S02]  /*7870*/  @!P3 LEA.HI.X R131, R118, UR26, R119, 0x2, P2 ;  /* 0x0000001a7683bc11 */ /* 0x000fe400090f1477 */
[----:B------:R-:W-:Y:S01]  /*7880*/  ISETP.GE.AND P2, PT, R142, UR7, PT ;  /* 0x000000078e007c0c */ /* 0x000fe2000bf46270 */
[----:B------:R-:W5:Y:S01]  /*7890*/  @!P5 LDC.64 R118, c[0x0][0x3c0] ;  /* 0x0000f000ff76db82 */ /* 0x000f620000000a00 */
        /* <DEDUP_REMOVED lines=12> */
[----:B------:R-:W-:-:S03]  /*7960*/  @!P5 MOV R149, RZ ;  /* 0x000000ff0095d202 */ /* 0x000fc60000000f00 */
[----:B------:R-:W-:Y:S01]  /*7970*/  @!P6 IMAD R73, R73, UR6, R127 ;  /* 0x000000064949ec24 */ /* 0x000fe2000f8e027f */
[----:B------:R0:W4:Y:S01]  /*7980*/  @!P4 LDG.E R147, desc[UR32][R136.64] ;  /* 0x000000208893c981 */ /* 0x000122000c1e1900 */
[----:B------:R-:W-:Y:S01]  /*7990*/  @!P6 LEA R132, P4, R126, UR29, 0x2 ;  /* 0x0000001d7e84ec11 */ /* 0x000fe2000f8810ff */
[----:B-----5:R-:W-:Y:S01]  /*79a0*/  @!P5 IMAD.WIDE.U32 R130, R118, UR6, R148 ;  /* 0x000000067682dc25 */ /* 0x020fe2000f8e0094 */
[----:B------:R-:W-:Y:S02]  /*79b0*/  LOP3.LUT R138, R124, 0x300, RZ, 0xfc, !PT ;  /* 0x000003007c8a7812 */ /* 0x000fe400078efcff */
[----:B------:R-:W-:Y:S01]  /*79c0*/  @!P6 LEA.HI.X R133, R126, UR26, R73, 0x2, P4 ;  /* 0x0000001a7e85ec11 */ /* 0x000fe2000a0f1449 */
[----:B------:R-:W-:Y:S01]  /*79d0*/  @!P5 IMAD R119, R119, UR6, R131 ;  /* 0x000000067777dc24 */ /* 0x000fe2000f8e0283 */
[----:B------:R-:W5:Y:S01]  /*79e0*/  @!P3 LDC.64 R72, c[0x0][0x3c0] ;  /* 0x0000f000ff48bb82 */ /* 0x000f620000000a00 */
[----:B------:R-:W-:Y:S02]  /*79f0*/  @!P5 LEA R126, P4, R130, UR29, 0x2 ;  /* 0x0000001d827edc11 */ /* 0x000fe4000f8810ff */
[----:B------:R-:W-:-:S02]  /*7a00*/  @!P2 MOV R143, RZ ;  /* 0x000000ff008fa202 */ /* 0x000fc40000000f00 */
[----:B------:R-:W-:Y:S02]  /*7a10*/  @!P5 LEA.HI.X R127, R130, UR26, R119, 0x2, P4 ;  /* 0x0000001a827fdc11 */ /* 0x000fe4000a0f1477 */
[----:B------:R-:W-:Y:S02]  /*7a20*/  ISETP.GE.AND P4, PT, R138, UR7, PT ;  /* 0x000000078a007c0c */ /* 0x000fe4000bf86270 */
[----:B------:R-:W-:Y:S01]  /*7a30*/  MOV R145, RZ ;  /* 0x000000ff00917202 */ /* 0x000fe20000000f00 */
[----:B-1----:R-:W-:Y:S01]  /*7a40*/  @!P2 IMAD.WIDE.U32 R118, R74, UR6, R142 ;  /* 0x000000064a76ac25 */ /* 0x002fe2000f8e008e */
[----:B------:R-:W-:-:S03]  /*7a50*/  MOV R149, RZ ;  /* 0x000000ff00957202 */ /* 0x000fc60000000f00 */
[----:B------:R-:W-:Y:S01]  /*7a60*/  @!P2 IMAD R75, R75, UR6, R119 ;  /* 0x000000064b4bac24 */ /* 0x000fe2000f8e0277 */
[----:B------:R1:W4:Y:S01]  /*7a70*/  @!P6 LDG.E R145, desc[UR32][R132.64] ;  /* 0x000000208491e981 */ /* 0x000322000c1e1900 */
[----:B------:R-:W-:Y:S02]  /*7a80*/  @!P2 LEA R166, P6, R118, UR29, 0x2 ;  /* 0x0000001d76a6ac11 */ /* 0x000fe4000f8c10ff */
[----:B0-----:R-:W-:Y:S01]  /*7a90*/  LOP3.LUT R136, R124, 0x320, RZ, 0xfc, !PT ;  /* 0x000003207c887812 */ /* 0x001fe200078efcff */
[----:B------:R0:W4:Y:S01]  /*7aa0*/  @!P5 LDG.E R149, desc[UR32][R126.64] ;  /* 0x000000207e95d981 */ /* 0x000122000c1e1900 */
[----:B------:R-:W-:Y:S02]  /*7ab0*/  @!P2 LEA.HI.X R167, R118, UR26, R75, 0x2, P6 ;  /* 0x0000001a76a7ac11 */ /* 0x000fe4000b0f144b */
[----:B------:R-:W-:Y:S01]  /*7ac0*/  ISETP.GE.AND P5, PT, R136, UR7, PT ;  /* 0x0000000788007c0c */ /* 0x000fe2000bfa6270 */
[----:B------:R-:W0:Y:S01]  /*7ad0*/  @!P4 LDC.64 R74, c[0x0][0x3c0] ;  /* 0x0000f000ff4acb82 */ /* 0x000e220000000a00 */
[----:B------:R-:W-:-:S02]  /*7ae0*/  @!P3 MOV R141, RZ ;  /* 0x000000ff008db202 */ /* 0x000fc40000000f00 */
[----:B------:R-:W-:Y:S02]  /*7af0*/  MOV R143, RZ ;  /* 0x000000ff008f7202 */ /* 0x000fe40000000f00 */
[----:B-1----:R-:W-:Y:S01]  /*7b00*/  LOP3.LUT R132, R124, 0x340, RZ, 0xfc, !PT ;  /* 0x000003407c847812 */ /* 0x002fe200078efcff */
[----:B-----5:R-:W-:Y:S01]  /*7b10*/  @!P3 IMAD.WIDE.U32 R130, R72, UR6, R140 ;  /* 0x000000064882bc25 */ /* 0x020fe2000f8e008c */
[----:B------:R-:W-:Y:S02]  /*7b20*/  LOP3.LUT R118, R124, 0x360, RZ, 0xfc, !PT ;  /* 0x000003607c767812 */ /* 0x000fe400078efcff */
[----:B------:R1:W5:Y:S01]  /*7b30*/  @!P2 LDG.E R143, desc[UR32][R166.64] ;  /* 0x00000020a68fa981 */ /* 0x000362000c1e1900 */
[----:B------:R-:W-:Y:S01]  /*7b40*/  @!P3 IMAD R73, R73, UR6, R131 ;  /* 0x000000064949bc24 */ /* 0x000fe2000f8e0283 */
[----:B------:R-:W-:Y:S01]  /*7b50*/  ISETP.GE.AND P6, PT, R132, UR7, PT ;  /* 0x0000000784007c0c */ /* 0x000fe2000bfc6270 */
[----:B0-----:R-:W0:Y:S01]  /*7b60*/  @!P5 LDC.64 R126, c[0x0][0x3c0] ;  /* 0x0000f000ff7edb82 */ /* 0x001e220000000a00 */
[----:B------:R-:W-:-:S04]  /*7b70*/  @!P3 LEA R172, P2, R130, UR29, 0x2 ;  /* 0x0000001d82acbc11 */ /* 0x000fc8000f8410ff */
[----:B------:R-:W-:Y:S02]  /*7b80*/  @!P3 LEA.HI.X R173, R130, UR26, R73, 0x2, P2 ;  /* 0x0000001a82adbc11 */ /* 0x000fe400090f1449 */
[----:B------:R-:W-:Y:S02]  /*7b90*/  ISETP.GE.AND P2, PT, R118, UR7, PT ;  /* 0x0000000776007c0c */ /* 0x000fe4000bf46270 */
[----:B------:R-:W-:-:S03]  /*7ba0*/  @!P4 MOV R139, RZ ;  /* 0x000000ff008bc202 */ /* 0x000fc60000000f00 */
[----:B------:R-:W2:Y:S01]  /*7bb0*/  @!P6 LDC.64 R72, c[0x0][0x3c0] ;  /* 0x0000f000ff48eb82 */ /* 0x000ea20000000a00 */
[----:B------:R-:W-:Y:S01]  /*7bc0*/  @!P4 IMAD.WIDE.U32 R130, R74, UR6, R138 ;  /* 0x000000064a82cc25 */ /* 0x000fe2000f8e008a */
[----:B------:R-:W-:-:S03]  /*7bd0*/  MOV R198, RZ ;  /* 0x000000ff00c67202 */ /* 0x000fc60000000f00 */
[----:B------:R-:W-:-:S03]  /*7be0*/  @!P4 IMAD R119, R75, UR6, R131 ;  /* 0x000000064b77cc24 */ /* 0x000fc6000f8e0283 */
[----:B------:R-:W2:Y:S01]  /*7bf0*/  @!P2 LDC.64 R74, c[0x0][0x3c0] ;  /* 0x0000f000ff4aab82 */ /* 0x000ea20000000a00 */
[----:B------:R-:W-:Y:S01]  /*7c00*/  @!P5 MOV R137, RZ ;  /* 0x000000ff0089d202 */ /* 0x000fe20000000f00 */
[----:B------:R-:W5:Y:S01]  /*7c10*/  @!P3 LDG.E R198, desc[UR32][R172.64] ;  /* 0x00000020acc6b981 */ /* 0x000f62000c1e1900 */
[----:B------:R-:W-:Y:S01]  /*7c20*/  @!P4 LEA R170, P3, R130, UR29, 0x2 ;  /* 0x0000001d82aacc11 */ /* 0x000fe2000f8610ff */
[----:B0-----:R-:W-:Y:S01]  /*7c30*/  @!P5 IMAD.WIDE.U32 R168, R126, UR6, R136 ;  /* 0x000000067ea8dc25 */ /* 0x001fe2000f8e0088 */
[----:B------:R-:W-:Y:S02]  /*7c40*/  MOV R141, RZ ;  /* 0x000000ff008d7202 */ /* 0x000fe40000000f00 */
[----:B------:R-:W-:Y:S01]  /*7c50*/  @!P4 LEA.HI.X R171, R130, UR26, R119, 0x2, P3 ;  /* 0x0000001a82abcc11 */ /* 0x000fe200098f1477 */
[----:B------:R-:W-:Y:S01]  /*7c60*/  @!P5 IMAD R127, R127, UR6, R169 ;  /* 0x000000067f7fdc24 */ /* 0x000fe2000f8e02a9 */
[----:B------:R-:W-:Y:S02]  /*7c70*/  MOV R200, RZ ;  /* 0x000000ff00c87202 */ /* 0x000fe40000000f00 */
[----:B-1----:R-:W-:Y:S01]  /*7c80*/  @!P5 LEA R166, P3, R168, UR29, 0x2 ;  /* 0x0000001da8a6dc11 */ /* 0x002fe2000f8610ff */
[----:B------:R2:W3:Y:S01]  /*7c90*/  @!P0 LDG.E R141, desc[UR32][R128.64] ;  /* 0x00000020808d8981 */ /* 0x0004e2000c1e1900 */
[----:B------:R-:W-:-:S02]  /*7ca0*/  @!P6 MOV R133, RZ ;  /* 0x000000ff0085e202 */ /* 0x000fc40000000f00 */
[----:B------:R-:W-:Y:S01]  /*7cb0*/  LOP3.LUT R130, R124, 0x380, RZ, 0xfc, !PT ;  /* 0x000003807c827812 */ /* 0x000fe200078efcff */
[----:B------:R-:W5:Y:S01]  /*7cc0*/  @!P4 LDG.E R200, desc[UR32][R170.64] ;  /* 0x00000020aac8c981 */ /* 0x000f62000c1e1900 */
[----:B------:R-:W-:Y:S02]  /*7cd0*/  MOV R202, RZ ;  /* 0x000000ff00ca7202 */ /* 0x000fe40000000f00 */
[----:B------:R-:W-:Y:S02]  /*7ce0*/  @!P5 LEA.HI.X R167, R168, UR26, R127, 0x2, P3 ;  /* 0x0000001aa8a7dc11 */ /* 0x000fe400098f147f */
[----:B------:R-:W-:Y:S01]  /*7cf0*/  ISETP.GE.AND P4, PT, R130, UR7, PT ;  /* 0x0000000782007c0c */ /* 0x000fe2000bf86270 */
[----:B--2---:R-:W-:Y:S01]  /*7d00*/  @!P6 IMAD.WIDE.U32 R128, R72, UR6, R132 ;  /* 0x000000064880ec25 */ /* 0x004fe2000f8e0084 */
[----:B------:R-:W-:Y:S01]  /*7d10*/  @!P2 MOV R119, RZ ;  /* 0x000000ff0077a202 */ /* 0x000fe20000000f00 */
[----:B------:R0:W2:Y:S01]  /*7d20*/  @!P5 LDG.E R202, desc[UR32][R166.64] ;  /* 0x00000020a6cad981 */ /* 0x0000a2000c1e1900 */
[----:B------:R-:W-:Y:S01]  /*7d30*/  LOP3.LUT R126, R124, 0x3a0, RZ, 0xfc, !PT ;  /* 0x000003a07c7e7812 */ /* 0x000fe200078efcff */
[----:B------:R-:W-:Y:S01]  /*7d40*/  @!P6 IMAD R127, R73, UR6, R129 ;  /* 0x00000006497fec24 */ /* 0x000fe2000f8e0281 */
[----:B------:R-:W-:Y:S01]  /*7d50*/  @!P6 LEA R176, P5, R128, UR29, 0x2 ;  /* 0x0000001d80b0ec11 */ /* 0x000fe2000f8a10ff */
[----:B------:R-:W-:Y:S01]  /*7d60*/  @!P2 IMAD.WIDE.U32 R72, R74, UR6, R118 ;  /* 0x000000064a48ac25 */ /* 0x000fe2000f8e0076 */
        /* <DEDUP_REMOVED lines=80> */
[----:B------:R-:W-:Y:S02]  /*8270*/  MOV R133, RZ ;  /* 0x000000ff00857202 */ /* 0x000fe40000000f00 */
[----:B------:R-:W-:Y:S01]  /*8280*/  MOV R137, RZ ;  /* 0x000000ff00897202 */ /* 0x000fe20000000f00 */
[----:B---3--:R-:W-:Y:S04]  /*8290*/  STS [R4], R141 ;  /* 0x0000008d04007388 */ /* 0x008fe80000000800 */
[----:B------:R0:W-:Y:S04]  /*82a0*/  STS [R5+0x80], R182 ;  /* 0x000080b605007388 */ /* 0x0001e80000000800 */
[----:B------:R-:W-:Y:S01]  /*82b0*/  STS [R6+0x100], R117 ;  /* 0x0001007506007388 */ /* 0x000fe20000000800 */
[----:B0-----:R-:W-:-:S02]  /*82c0*/  LEA R182, R72, UR30, 0x2 ;  /* 0x0000001e48b67c11 */ /* 0x001fc4000f8e10ff */
[C---:B------:R-:W-:Y:S01]  /*82d0*/  IADD3 R72, PT, PT, R119.reuse, 0x280, RZ ;  /* 0x0000028077487810 */ /* 0x040fe20007ffe0ff */
[----:B------:R0:W-:Y:S03]  /*82e0*/  STS [R7+0x180], R184 ;  /* 0x000180b807007388 */ /* 0x0001e60000000800 */
[----:B------:R-:W-:Y:S01]  /*82f0*/  LEA.HI.SX32 R72, R72, R119, 0x1b ;  /* 0x0000007748487211 */ /* 0x000fe200078fdaff */
[----:B------:R-:W-:Y:S04]  /*8300*/  STS [R8+0x200], R79 ;  /* 0x0002004f08007388 */ /* 0x000fe80000000800 */
[----:B------:R1:W-:Y:S01]  /*8310*/  STS [R9+0x280], R186 ;  /* 0x000280ba09007388 */ /* 0x0003e20000000800 */
[----:B0-----:R-:W-:-:S02]  /*8320*/  IADD3 R184, PT, PT, R119, 0x300, RZ ;  /* 0x0000030077b87810 */ /* 0x001fc40007ffe0ff */
[----:B-1----:R-:W-:Y:S02]  /*8330*/  LEA R186, R72, UR30, 0x2 ;  /* 0x0000001e48ba7c11 */ /* 0x002fe4000f8e10ff */
[----:B------:R-:W0:Y:S01]  /*8340*/  @!P2 LDC.64 R72, c[0x0][0x3e0] ;  /* 0x0000f800ff48ab82 */ /* 0x000e220000000a00 */
[----:B------:R1:W-:Y:S02]  /*8350*/  STS [R10+0x300], R111 ;  /* 0x0003006f0a007388 */ /* 0x0003e40000000800 */
[----:B-1----:R-:W-:Y:S02]  /*8360*/  LEA.HI.SX32 R111, R184, R119, 0x1b ;  /* 0x00000077b86f7211 */ /* 0x002fe400078fdaff */
[----:B------:R-:W-:Y:S02]  /*8370*/  LEA R184, R74, UR30, 0x2 ;  /* 0x0000001e4ab87c11 */ /* 0x000fe4000f8e10ff */
[----:B------:R-:W-:-:S04]  /*8380*/  IADD3 R74, PT, PT, R119, 0x320, RZ ;  /* 0x00000320774a7810 */ /* 0x000fc80007ffe0ff */
[----:B------:R-:W-:Y:S01]  /*8390*/  LEA.HI.SX32 R74, R74, R119, 0x1b ;  /* 0x000000774a4a7211 */ /* 0x000fe200078fdaff */
[----:B------:R1:W-:Y:S03]  /*83a0*/  STS [R11+0x380], R188 ;  /* 0x000380bc0b007388 */ /* 0x0003e60000000800 */
[----:B------:R-:W-:Y:S01]  /*83b0*/  LEA R117, R74, UR30, 0x2 ;  /* 0x0000001e4a757c11 */ /* 0x000fe2000f8e10ff */
[----:B------:R3:W-:Y:S01]  /*83c0*/  STS [R12+0x400], R109 ;  /* 0x0004006d0c007388 */ /* 0x0007e20000000800 */
[----:B------:R-:W2:Y:S03]  /*83d0*/  @!P3 LDC.64 R74, c[0x0][0x3e0] ;  /* 0x0000f800ff4abb82 */ /* 0x000ea60000000a00 */
[----:B------:R-:W-:Y:S01]  /*83e0*/  STS [R13+0x480], R190 ;  /* 0x000480be0d007388 */ /* 0x000fe20000000800 */
[----:B-1----:R-:W-:-:S02]  /*83f0*/  LEA R188, R168, UR30, 0x2 ;  /* 0x0000001ea8bc7c11 */ /* 0x002fc4000f8e10ff */
[----:B------:R-:W-:Y:S01]  /*8400*/  IADD3 R168, PT, PT, R119, 0x340, RZ ;  /* 0x0000034077a87810 */ /* 0x000fe20007ffe0ff */
[----:B------:R-:W-:Y:S01]  /*8410*/  STS [R14+0x500], R77 ;  /* 0x0005004d0e007388 */ /* 0x000fe20000000800 */
[----:B0-----:R-:W-:-:S03]  /*8420*/  @!P2 IMAD.WIDE.U32 R124, R72, UR6, R124 ;  /* 0x00000006487cac25 */ /* 0x001fc6000f8e007c */
[----:B------:R-:W-:Y:S01]  /*8430*/  STS [R15+0x580], R192 ;  /* 0x000580c00f007388 */ /* 0x000fe20000000800 */
[----:B------:R-:W-:-:S03]  /*8440*/  IADD3 R72, PT, PT, R119, 0x3c0, RZ ;  /* 0x000003c077487810 */ /* 0x000fc60007ffe0ff */
[----:B------:R0:W-:Y:S01]  /*8450*/  STS [R16+0x600], R113 ;  /* 0x0006007110007388 */ /* 0x0001e20000000800 */
[-C--:B---3--:R-:W-:Y:S01]  /*8460*/  LEA.HI.SX32 R109, R170, R119.reuse, 0x1b ;  /* 0x00000077aa6d7211 */ /* 0x088fe200078fdaff */
[----:B------:R-:W-:Y:S01]  /*8470*/  @!P2 IMAD R73, R73, UR6, R125 ;  /* 0x000000064949ac24 */ /* 0x000fe2000f8e027d */
[C---:B------:R-:W-:Y:S01]  /*8480*/  IADD3 R170, PT, PT, R119.reuse, 0x360, RZ ;  /* 0x0000036077aa7810 */ /* 0x040fe20007ffe0ff */
[----:B------:R-:W-:Y:S01]  /*8490*/  STS [R17+0x680], R194 ;  /* 0x000680c211007388 */ /* 0x000fe20000000800 */
[-C--:B------:R-:W-:Y:S02]  /*84a0*/  LEA.HI.SX32 R72, R72, R119.reuse, 0x1b ;  /* 0x0000007748487211 */ /* 0x080fe400078fdaff */
[----:B0-----:R-:W-:Y:S02]  /*84b0*/  LEA.HI.SX32 R113, R168, R119, 0x1b ;  /* 0x00000077a8717211 */ /* 0x001fe400078fdaff */
[C---:B------:R-:W-:Y:S01]  /*84c0*/  IADD3 R168, PT, PT, R119.reuse, 0x3e0, RZ ;  /* 0x000003e077a87810 */ /* 0x040fe20007ffe0ff */
[----:B------:R-:W-:Y:S01]  /*84d0*/  STS [R18+0x700], R115 ;  /* 0x0007007312007388 */ /* 0x000fe20000000800 */
[----:B------:R-:W-:-:S02]  /*84e0*/  IADD3 R190, PT, PT, R119, 0x380, RZ ;  /* 0x0000038077be7810 */ /* 0x000fc40007ffe0ff */
[----:B------:R-:W-:Y:S01]  /*84f0*/  LEA.HI.SX32 R129, R168, R119, 0x1b ;  /* 0x00000077a8817211 */ /* 0x000fe200078fdaff */
[----:B------:R-:W-:Y:S01]  /*8500*/  STS [R19+0x780], R196 ;  /* 0x000780c413007388 */ /* 0x000fe20000000800 */
[----:B------:R-:W-:Y:S02]  /*8510*/  @!P2 LEA R168, P5, R124, UR27, 0x2 ;  /* 0x0000001b7ca8ac11 */ /* 0x000fe4000f8a10ff */
[----:B------:R-:W-:Y:S01]  /*8520*/  IADD3 R192, PT, PT, R119, 0x3a0, RZ ;  /* 0x000003a077c07810 */ /* 0x000fe20007ffe0ff */
[----:B----4-:R0:W-:Y:S01]  /*8530*/  STS [R182+0x800], R121 ;  /* 0x00080079b6007388 */ /* 0x0101e20000000800 */
[----:B------:R-:W-:-:S03]  /*8540*/  LEA R109, R109, UR30, 0x2 ;  /* 0x0000001e6d6d7c11 */ /* 0x000fc6000f8e10ff */
[----:B------:R1:W-:Y:S01]  /*8550*/  STS [R176+0x880], R123 ;  /* 0x0008807bb0007388 */ /* 0x0003e20000000800 */
[----:B------:R-:W-:Y:S02]  /*8560*/  LEA R111, R111, UR30, 0x2 ;  /* 0x0000001e6f6f7c11 */ /* 0x000fe4000f8e10ff */
[----:B------:R-:W-:Y:S01]  /*8570*/  LEA R127, R72, UR30, 0x2 ;  /* 0x0000001e487f7c11 */ /* 0x000fe2000f8e10ff */
[----:B------:R3:W-:Y:S01]  /*8580*/  STS [R174+0x900], R135 ;  /* 0x00090087ae007388 */ /* 0x0007e20000000800 */
[----:B------:R-:W-:Y:S02]  /*8590*/  @!P2 LEA.HI.X R169, R124, UR28, R73, 0x2, P5 ;  /* 0x0000001c7ca9ac11 */ /* 0x000fe4000a8f1449 */
[-C--:B0-----:R-:W-:Y:S01]  /*85a0*/  LEA.HI.SX32 R121, R190, R119.reuse, 0x1b ;  /* 0x00000077be797211 */ /* 0x081fe200078fdaff */
[----:B------:R-:W-:Y:S01]  /*85b0*/  STS [R172+0x980], R147 ;  /* 0x00098093ac007388 */ /* 0x000fe20000000800 */
[-C--:B------:R-:W-:Y:S01]  /*85c0*/  LEA.HI.SX32 R115, R192, R119.reuse, 0x1b ;  /* 0x00000077c0737211 */ /* 0x080fe200078fdaff */
[----:B------:R-:W0:Y:S01]  /*85d0*/  @!P4 LDC.64 R72, c[0x0][0x3e0] ;  /* 0x0000f800ff48cb82 */ /* 0x000e220000000a00 */
[----:B-1----:R-:W-:Y:S01]  /*85e0*/  LEA.HI.SX32 R123, R170, R119, 0x1b ;  /* 0x00000077aa7b7211 */ /* 0x002fe200078fdaff */
[----:B------:R-:W-:Y:S01]  /*85f0*/  STS [R186+0xa00], R145 ;  /* 0x000a0091ba007388 */ /* 0x000fe20000000800 */
[----:B------:R-:W-:-:S02]  /*8600*/  LEA R113, R113, UR30, 0x2 ;  /* 0x0000001e71717c11 */ /* 0x000fc4000f8e10ff */
[----:B------:R-:W-:Y:S01]  /*8610*/  LEA R123, R123, UR30, 0x2 ;  /* 0x0000001e7b7b7c11 */ /* 0x000fe2000f8e10ff */
[----:B------:R-:W-:Y:S01]  /*8620*/  STS [R184+0xa80], R149 ;  /* 0x000a8095b8007388 */ /* 0x000fe20000000800 */
[----:B------:R-:W-:Y:S01]  /*8630*/  LEA R121, R121, UR30, 0x2 ;  /* 0x0000001e79797c11 */ /* 0x000fe2000f8e10ff */
[----:B------:R-:W1:Y:S02]  /*8640*/  @!P6 LDC.64 R124, c[0x0][0x3e0] ;  /* 0x0000f800ff7ceb82 */ /* 0x000e640000000a00 */
[----:B-----5:R4:W-:Y:S01]  /*8650*/  STS [R188+0xb00], R143 ;  /* 0x000b008fbc007388 */ /* 0x0209e20000000800 */
[----:B------:R-:W-:Y:S02]  /*8660*/  LEA R115, R115, UR30, 0x2 ;  /* 0x0000001e73737c11 */ /* 0x000fe4000f8e10ff */
[----:B------:R-:W-:Y:S01]  /*8670*/  @!P3 MOV R170, R134 ;  /* 0x0000008600aab202 */ /* 0x000fe20000000f00 */
[----:B------:R-:W-:Y:S01]  /*8680*/  STS [R109+0xb80], R198 ;  /* 0x000b80c66d007388 */ /* 0x000fe20000000800 */
[----:B------:R-:W-:-:S03]  /*8690*/  LEA R129, R129, UR30, 0x2 ;  /* 0x0000001e81817c11 */ /* 0x000fc6000f8e10ff */
[----:B------:R-:W-:Y:S01]  /*86a0*/  STS [R111+0xc00], R200 ;  /* 0x000c00c86f007388 */ /* 0x000fe20000000800 */
[----:B------:R-:W-:-:S03]  /*86b0*/  MOV R190, UR10 ;  /* 0x0000000a00be7c02 */ /* 0x000fc60008000f00 */
[----:B--2---:R-:W-:Y:S01]  /*86c0*/  STS [R117+0xc80], R202 ;  /* 0x000c80ca75007388 */ /* 0x004fe20000000800 */
[----:B------:R-:W-:-:S03]  /*86d0*/  ISETP.GE.AND P5, PT, R112, UR44, PT ;  /* 0x0000002c70007c0c */ /* 0x000fc6000bfa6270 */
[----:B------:R-:W-:Y:S01]  /*86e0*/  STS [R113+0xd00], R204 ;  /* 0x000d00cc71007388 */ /* 0x000fe20000000800 */
[----:B------:R-:W-:-:S03]  /*86f0*/  @!P3 IMAD.WIDE.U32 R170, R74, UR6, R170 ;  /* 0x000000064aaabc25 */ /* 0x000fc6000f8e00aa */
[----:B------:R-:W-:Y:S04]  /*8700*/  STS [R123+0xd80], R206 ;  /* 0x000d80ce7b007388 */ /* 0x000fe80000000800 */
[----:B------:R-:W-:Y:S04]  /*8710*/  STS [R121+0xe00], R208 ;  /* 0x000e00d079007388 */ /* 0x000fe80000000800 */
[----:B------:R-:W-:Y:S01]  /*8720*/  STS [R115+0xe80], R210 ;  /* 0x000e80d273007388 */ /* 0x000fe20000000800 */
[----:B------:R-:W-:-:S03]  /*8730*/  @!P3 IMAD R75, R75, UR6, R171 ;  /* 0x000000064b4bbc24 */ /* 0x000fc6000f8e02ab */
[----:B------:R-:W-:Y:S04]  /*8740*/  STS [R127+0xf00], R212 ;  /* 0x000f00d47f007388 */ /* 0x000fe80000000800 */
[----:B------:R2:W-:Y:S04]  /*8750*/  STS [R129+0xf80], R214 ;  /* 0x000f80d681007388 */ /* 0x0005e80000000800 */
[----:B---3--:R-:W3:Y:S01]  /*8760*/  LDG.E.64 R134, desc[UR32][R190.64] ;  /* 0x00000020be867981 */ /* 0x008ee2000c1e1b00 */
[----:B------:R-:W-:-:S03]  /*8770*/  NOP ;  /* 0x0000000000007918 */ /* 0x000fc60000000000 */
[----:B------:R5:W3:Y:S01]  /*8780*/  @!P2 LDG.E R131, desc[UR32][R168.64] ;  /* 0x00000020a883a981 */ /* 0x000ae2000c1e1900 */
[C---:B------:R-:W-:Y:S02]  /*8790*/  @!P3 LEA R192, P2, R170.reuse, UR27, 0x2 ;  /* 0x0000001baac0bc11 */ /* 0x040fe4000f8410ff */
[----:B------:R-:W-:Y:S02]  /*87a0*/  @!P4 MOV R171, RZ ;  /* 0x000000ff00abc202 */ /* 0x000fe40000000f00 */
[----:B------:R-:W-:Y:S02]  /*87b0*/  @!P3 LEA.HI.X R193, R170, UR28, R75, 0x2, P2 ;  /* 0x0000001caac1bc11 */ /* 0x000fe400090f144b */
[----:B------:R-:W-:Y:S01]  /*87c0*/  @!P4 MOV R170, R116 ;  /* 0x0000007400aac202 */ /* 0x000fe20000000f00 */
[----:B------:R-:W4:Y:S01]  /*87d0*/  @!P5 LDC.64 R74, c[0x0][0x3e0] ;  /* 0x0000f800ff4adb82 */ /* 0x000f220000000a00 */
[----:B------:R-:W-:Y:S02]  /*87e0*/  MOV R194, RZ ;  /* 0x000000ff00c27202 */ /* 0x000fe40000000f00 */
[----:B------:R-:W-:Y:S01]  /*87f0*/  ISETP.GE.AND P2, PT, R110, UR44, PT ;  /* 0x0000002c6e007c0c */ /* 0x000fe2000bf46270 */
[----:B0-----:R-:W-:Y:S01]  /*8800*/  @!P4 IMAD.WIDE.U32 R170, R72, UR6, R170 ;  /* 0x0000000648aacc25 */ /* 0x001fe2000f8e00aa */
[----:B------:R-:W-:-:S02]  /*8810*/  @!P6 MOV R79, RZ ;  /* 0x000000ff004fe202 */ /* 0x000fc40000000f00 */
[----:B------:R-:W3:Y:S01]  /*8820*/  @!P3 LDG.E R194, desc[UR32][R192.64] ;  /* 0x00000020c0c2b981 */ /* 0x000ee2000c1e1900 */
[----:B------:R-:W-:Y:S01]  /*8830*/  @!P4 IMAD R73, R73, UR6, R171 ;  /* 0x000000064949cc24 */ /* 0x000fe2000f8e02ab */
[----:B-----5:R-:W-:Y:S01]  /*8840*/  @!P4 LEA R168, P3, R170, UR27, 0x2 ;  /* 0x0000001baaa8cc11 */ /* 0x020fe2000f8610ff */
[----:B-1----:R-:W-:-:S03]  /*8850*/  @!P6 IMAD.WIDE.U32 R78, R124, UR6, R78 ;  /* 0x000000067c4eec25 */ /* 0x002fc6000f8e004e */
[----:B------:R-:W-:-:S03]  /*8860*/  @!P4 LEA.HI.X R169, R170, UR28, R73, 0x2, P3 ;  /* 0x0000001caaa9cc11 */ /* 0x000fc600098f1449 */
[----:B------:R-:W0:Y:S01]  /*8870*/  @!P2 LDC.64 R72, c[0x0][0x3e0] ;  /* 0x0000f800ff48ab82 */ /* 0x000e220000000a00 */
[----:B------:R-:W-:Y:S01]  /*8880*/  ISETP.GE.AND P3, PT, R108, UR44, PT ;  /* 0x0000002c6c007c0c */ /* 0x000fe2000bf66270 */
[----:B------:R1:W5:Y:S01]  /*8890*/  @!P4 LDG.E R133, desc[UR32][R168.64] ;  /* 0x00000020a885c981 */ /* 0x000362000c1e1900 */
[----:B------:R-:W-:Y:S01]  /*88a0*/  @!P6 IMAD R125, R125, UR6, R79 ;  /* 0x000000067d7dec24 */ /* 0x000fe2000f8e024f */
[----:B------:R-:W-:Y:S02]  /*88b0*/  @!P6 LEA R124, P4, R78, UR27, 0x2 ;  /* 0x0000001b4e7cec11 */ /* 0x000fe4000f8810ff */
[----:B------:R-:W-:Y:S02]  /*88c0*/  @!P5 MOV R170, R112 ;  /* 0x0000007000aad202 */ /* 0x000fe40000000f00 */
[----:B------:R-:W-:Y:S02]  /*88d0*/  @!P5 MOV R171, RZ ;  /* 0x000000ff00abd202 */ /* 0x000fe40000000f00 */
[----:B------:R-:W-:-:S02]  /*88e0*/  MOV R116, RZ ;  /* 0x000000ff00747202 */ /* 0x000fc40000000f00 */
[----:B------:R-:W-:Y:S01]  /*88f0*/  @!P6 LEA.HI.X R125, R78, UR28, R125, 0x2, P4 ;  /* 0x0000001c4e7dec11 */ /* 0x000fe2000a0f147d */
[----:B----4-:R-:W-:Y:S01]  /*8900*/  @!P5 IMAD.WIDE.U32 R170, R74, UR6, R170 ;  /* 0x000000064aaadc25 */ /* 0x010fe2000f8e00aa */
[----:B------:R-:W4:Y:S03]  /*8910*/  @!P3 LDC.64 R78, c[0x0][0x3e0] ;  /* 0x0000f800ff4ebb82 */ /* 0x000f260000000a00 */
[----:B------:R2:W5:Y:S01]  /*8920*/  @!P6 LDG.E R116, desc[UR32][R124.64] ;  /* 0x000000207c74e981 */ /* 0x000562000c1e1900 */
[----:B------:R-:W-:Y:S01]  /*8930*/  @!P5 IMAD R75, R75, UR6, R171 ;  /* 0x000000064b4bdc24 */ /* 0x000fe2000f8e02ab */
[----:B-1----:R-:W-:Y:S02]  /*8940*/  @!P5 LEA R168, P6, R170, UR27, 0x2 ;  /* 0x0000001baaa8dc11 */ /* 0x002fe4000f8c10ff */
[----:B------:R-:W-:Y:S02]  /*8950*/  ISETP.GE.AND P4, PT, R120, UR44, PT ;  /* 0x0000002c78007c0c */ /* 0x000fe4000bf86270 */
[----:B------:R-:W-:-:S02]  /*8960*/  @!P5 LEA.HI.X R169, R170, UR28, R75, 0x2, P6 ;  /* 0x0000001caaa9dc11 */ /* 0x000fc4000b0f144b */
[----:B------:R-:W-:Y:S02]  /*8970*/  @!P2 MOV R170, R110 ;  /* 0x0000006e00aaa202 */ /* 0x000fe40000000f00 */
[----:B------:R-:W-:Y:S01]  /*8980*/  @!P2 MOV R171, RZ ;  /* 0x000000ff00aba202 */ /* 0x000fe20000000f00 */
[----:B------:R1:W5:Y:S02]  /*8990*/  @!P5 LDG.E R137, desc[UR32][R168.64] ;  /* 0x00000020a889d981 */ /* 0x000364000c1e1900 */
[----:B0-----:R-:W-:-:S04]  /*89a0*/  @!P2 IMAD.WIDE.U32 R170, R72, UR6, R170 ;  /* 0x0000000648aaac25 */ /* 0x001fc8000f8e00aa */
[----:B------:R-:W0:Y:S01]  /*89b0*/  @!P4 LDC.64 R74, c[0x0][0x3e0] ;  /* 0x0000f800ff4acb82 */ /* 0x000e220000000a00 */
[----:B------:R-:W-:Y:S01]  /*89c0*/  @!P2 IMAD R73, R73, UR6, R171 ;  /* 0x000000064949ac24 */ /* 0x000fe2000f8e02ab */
[----:B--2---:R-:W-:Y:S02]  /*89d0*/  @!P2 LEA R124, P5, R170, UR27, 0x2 ;  /* 0x0000001baa7cac11 */ /* 0x004fe4000f8a10ff */
[----:B------:R-:W-:Y:S02]  /*89e0*/  ISETP.GE.AND P6, PT, R114, UR44, PT ;  /* 0x0000002c72007c0c */ /* 0x000fe4000bfc6270 */
[----:B------:R-:W-:Y:S02]  /*89f0*/  @!P2 LEA.HI.X R125, R170, UR28, R73, 0x2, P5 ;  /* 0x0000001caa7dac11 */ /* 0x000fe4000a8f1449 */
[----:B------:R-:W-:Y:S02]  /*8a00*/  @!P3 MOV R170, R108 ;  /* 0x0000006c00aab202 */ /* 0x000fe40000000f00 */
[----:B------:R-:W-:-:S02]  /*8a10*/  @!P3 MOV R171, RZ ;  /* 0x000000ff00abb202 */ /* 0x000fc40000000f00 */
[----:B------:R-:W-:Y:S01]  /*8a20*/  MOV R110, RZ ;  /* 0x000000ff006e7202 */ /* 0x000fe20000000f00 */
[----:B----4-:R-:W-:Y:S01]  /*8a30*/  @!P3 IMAD.WIDE.U32 R170, R78, UR6, R170 ;  /* 0x000000064eaabc25 */ /* 0x010fe2000f8e00aa */
[----:B------:R-:W-:-:S03]  /*8a40*/  ISETP.GE.AND P5, PT, R76, UR44, PT ;  /* 0x0000002c4c007c0c */ /* 0x000fc6000bfa6270 */
[----:B------:R-:W2:Y:S01]  /*8a50*/  @!P6 LDC.64 R72, c[0x0][0x3e0] ;  /* 0x0000f800ff48eb82 */ /* 0x000ea20000000a00 */
[----:B------:R4:W5:Y:S01]  /*8a60*/  @!P2 LDG.E R110, desc[UR32][R124.64] ;  /* 0x000000207c6ea981 */ /* 0x000962000c1e1900 */
[----:B------:R-:W-:Y:S01]  /*8a70*/  @!P3 IMAD R79, R79, UR6, R171 ;  /* 0x000000064f4fbc24 */ /* 0x000fe2000f8e02ab */
[C---:B-1----:R-:W-:Y:S02]  /*8a80*/  @!P3 LEA R168, P2, R170.reuse, UR27, 0x2 ;  /* 0x0000001baaa8bc11 */ /* 0x042fe4000f8410ff */
[----:B------:R-:W-:Y:S02]  /*8a90*/  @!P4 MOV R171, RZ ;  /* 0x000000ff00abc202 */ /* 0x000fe40000000f00 */
[----:B------:R-:W-:Y:S02]  /*8aa0*/  @!P3 LEA.HI.X R169, R170, UR28, R79, 0x2, P2 ;  /* 0x0000001caaa9bc11 */ /* 0x000fe400090f144f */
[----:B------:R-:W-:Y:S02]  /*8ab0*/  @!P4 MOV R170, R120 ;  /* 0x0000007800aac202 */ /* 0x000fe40000000f00 */
[----:B------:R-:W-:Y:S01]  /*8ac0*/  MOV R139, RZ ;  /* 0x000000ff008b7202 */ /* 0x000fe20000000f00 */
[----:B------:R-:W1:Y:S01]  /*8ad0*/  @!P5 LDC.64 R78, c[0x0][0x3e0] ;  /* 0x0000f800ff4edb82 */ /* 0x000e620000000a00 */
[----:B------:R-:W-:Y:S01]  /*8ae0*/  ISETP.GE.AND P2, PT, R150, UR44, PT ;  /* 0x0000002c96007c0c */ /* 0x000fe2000bf46270 */
[----:B0-----:R-:W-:-:S03]  /*8af0*/  @!P4 IMAD.WIDE.U32 R170, R74, UR6, R170 ;  /* 0x000000064aaacc25 */ /* 0x001fc6000f8e00aa */
[----:B------:R0:W5:Y:S01]  /*8b00*/  @!P3 LDG.E R139, desc[UR32][R168.64] ;  /* 0x00000020a88bb981 */ /* 0x000162000c1e1900 */
[----:B------:R-:W-:Y:S01]  /*8b10*/  @!P4 IMAD R75, R75, UR6, R171 ;  /* 0x000000064b4bcc24 */ /* 0x000fe2000f8e02ab */
[C---:B----4-:R-:W-:Y:S02]  /*8b20*/  @!P4 LEA R124, P3, R170.reuse, UR27, 0x2 ;  /* 0x0000001baa7ccc11 */ /* 0x050fe4000f8610ff */
[----:B------:R-:W-:Y:S02]  /*8b30*/  @!P6 MOV R171, RZ ;  /* 0x000000ff00abe202 */ /* 0x000fe40000000f00 */
[----:B------:R-:W-:Y:S02]  /*8b40*/  @!P4 LEA.HI.X R125, R170, UR28, R75, 0x2, P3 ;  /* 0x0000001caa7dcc11 */ /* 0x000fe400098f144b */
[----:B------:R-:W-:Y:S01]  /*8b50*/  @!P6 MOV R170, R114 ;  /* 0x0000007200aae202 */ /* 0x000fe20000000f00 */
[----:B------:R-:W4:Y:S01]  /*8b60*/  @!P2 LDC.64 R74, c[0x0][0x3e0] ;  /* 0x0000f800ff4aab82 */ /* 0x000f220000000a00 */
[----:B------:R-:W-:-:S02]  /*8b70*/  MOV R108, RZ ;  /* 0x000000ff006c7202 */ /* 0x000fc40000000f00 */
[----:B------:R-:W-:Y:S01]  /*8b80*/  ISETP.GE.AND P3, PT, R146, UR44, PT ;  /* 0x0000002c92007c0c */ /* 0x000fe2000bf66270 */
[----:B--2---:R-:W-:Y:S01]  /*8b90*/  @!P6 IMAD.WIDE.U32 R170, R72, UR6, R170 ;  /* 0x0000000648aaec25 */ /* 0x004fe2000f8e00aa */
[----:B------:R-:W-:Y:S02]  /*8ba0*/  @!P5 MOV R77, RZ ;  /* 0x000000ff004dd202 */ /* 0x000fe40000000f00 */
[----:B------:R2:W5:Y:S01]  /*8bb0*/  @!P4 LDG.E R108, desc[UR32][R124.64] ;  /* 0x000000207c6cc981 */ /* 0x000562000c1e1900 */
[----:B------:R-:W-:Y:S01]  /*8bc0*/  @!P6 IMAD R73, R73, UR6, R171 ;  /* 0x000000064949ec24 */ /* 0x000fe2000f8e02ab */
[----:B0-----:R-:W-:Y:S02]  /*8bd0*/  @!P6 LEA R168, P4, R170, UR27, 0x2 ;  /* 0x0000001baaa8ec11 */ /* 0x001fe4000f8810ff */
[----:B------:R-:W-:Y:S01]  /*8be0*/  MOV R141, RZ ;  /* 0x000000ff008d7202 */ /* 0x000fe20000000f00 */
[----:B-1----:R-:W-:Y:S01]  /*8bf0*/  @!P5 IMAD.WIDE.U32 R76, R78, UR6, R76 ;  /* 0x000000064e4cdc25 */ /* 0x002fe2000f8e004c */
[----:B------:R-:W-:-:S03]  /*8c00*/  @!P6 LEA.HI.X R169, R170, UR28, R73, 0x2, P4 ;  /* 0x0000001caaa9ec11 */ /* 0x000fc6000a0f1449 */
[----:B------:R-:W0:Y:S01]  /*8c10*/  @!P3 LDC.64 R72, c[0x0][0x3e0] ;  /* 0x0000f800ff48bb82 */ /* 0x000e220000000a00 */
[----:B------:R-:W-:Y:S01]  /*8c20*/  ISETP.GE.AND P4, PT, R164, UR44, PT ;  /* 0x0000002ca4007c0c */ /* 0x000fe2000bf86270 */
[----:B------:R-:W5:Y:S01]  /*8c30*/  @!P6 LDG.E R141, desc[UR32][R168.64] ;  /* 0x00000020a88de981 */ /* 0x000f62000c1e1900 */
[----:B------:R-:W-:Y:S01]  /*8c40*/  @!P5 IMAD R79, R79, UR6, R77 ;  /* 0x000000064f4fdc24 */ /* 0x000fe2000f8e024d */
[----:B------:R-:W-:Y:S02]  /*8c50*/  @!P5 LEA R78, P6, R76, UR27, 0x2 ;  /* 0x0000001b4c4edc11 */ /* 0x000fe4000f8c10ff */
[----:B--2---:R-:W-:Y:S02]  /*8c60*/  @!P2 MOV R124, R150 ;  /* 0x00000096007ca202 */ /* 0x004fe40000000f00 */
[----:B------:R-:W-:Y:S02]  /*8c70*/  @!P2 MOV R125, RZ ;  /* 0x000000ff007da202 */ /* 0x000fe40000000f00 */
[----:B------:R-:W-:-:S02]  /*8c80*/  MOV R112, RZ ;  /* 0x000000ff00707202 */ /* 0x000fc40000000f00 */
[----:B------:R-:W-:Y:S01]  /*8c90*/  @!P5 LEA.HI.X R79, R76, UR28, R79, 0x2, P6 ;  /* 0x0000001c4c4fdc11 */ /* 0x000fe2000b0f144f */
[----:B----4-:R-:W-:Y:S01]  /*8ca0*/  @!P2 IMAD.WIDE.U32 R124, R74, UR6, R124 ;  /* 0x000000064a7cac25 */ /* 0x010fe2000f8e007c */
[----:B------:R-:W1:Y:S03]  /*8cb0*/  @!P4 LDC.64 R76, c[0x0][0x3e0] ;  /* 0x0000f800ff4ccb82 */ /* 0x000e660000000a00 */
[----:B------:R2:W4:Y:S01]  /*8cc0*/  @!P5 LDG.E R112, desc[UR32][R78.64] ;  /* 0x000000204e70d981 */ /* 0x000522000c1e1900 */
[----:B------:R-:W-:Y:S01]  /*8cd0*/  @!P2 IMAD R75, R75, UR6, R125 ;  /* 0x000000064b4bac24 */ /* 0x000fe2000f8e027d */
[----:B------:R-:W-:Y:S02]  /*8ce0*/  @!P2 LEA R150, P5, R124, UR27, 0x2 ;  /* 0x0000001b7c96ac11 */ /* 0x000fe4000f8a10ff */
[----:B------:R-:W-:Y:S02]  /*8cf0*/  ISETP.GE.AND P6, PT, R122, UR44, PT ;  /* 0x0000002c7a007c0c */ /* 0x000fe4000bfc6270 */
[----:B------:R-:W-:-:S02]  /*8d00*/  @!P2 LEA.HI.X R151, R124, UR28, R75, 0x2, P5 ;  /* 0x0000001c7c97ac11 */ /* 0x000fc4000a8f144b */
[----:B------:R-:W-:Y:S02]  /*8d10*/  @!P3 MOV R124, R146 ;  /* 0x00000092007cb202 */ /* 0x000fe40000000f00 */
[----:B------:R-:W-:Y:S02]  /*8d20*/  @!P3 MOV R125, RZ ;  /* 0x000000ff007db202 */ /* 0x000fe40000000f00 */
[----:B------:R-:W-:Y:S01]  /*8d30*/  MOV R143, RZ ;  /* 0x000000ff008f7202 */ /* 0x000fe20000000f00 */
[----:B0-----:R-:W-:-:S04]  /*8d40*/  @!P3 IMAD.WIDE.U32 R124, R72, UR6, R124 ;  /* 0x00000006487cbc25 */ /* 0x001fc8000f8e007c */
[----:B------:R-:W0:Y:S01]  /*8d50*/  @!P6 LDC.64 R74, c[0x0][0x3e0] ;  /* 0x0000f800ff4aeb82 */ /* 0x000e220000000a00 */
[----:B------:R-:W4:Y:S01]  /*8d60*/  @!P2 LDG.E R143, desc[UR32][R150.64] ;  /* 0x00000020968fa981 */ /* 0x000f22000c1e1900 */
        /* <DEDUP_REMOVED lines=9> */
[----:B------:R2:W4:Y:S01]  /*8e00*/  @!P3 LDG.E R114, desc[UR32][R78.64] ;  /* 0x000000204e72b981 */ /* 0x000522000c1e1900 */
        /* <DEDUP_REMOVED lines=9> */
[----:B------:R1:W4:Y:S01]  /*8ea0*/  @!P4 LDG.E R145, desc[UR32][R146.64] ;  /* 0x000000209291c981 */ /* 0x000322000c1e1900 */
        /* <DEDUP_REMOVED lines=57> */
[----:B0-----:R-:W-:Y:S01]  /*9240*/  @!P5 IMAD.WIDE.U32 R124, R74, UR6, R124 ;  /* 0x000000064a7cdc25 */ /* 0x001fe2000f8e007c */
[----:B------:R-:W-:-:S03]  /*9250*/  ISETP.GE.AND P4, PT, R142, UR44, PT ;  /* 0x0000002c8e007c0c */ /* 0x000fc6000bf86270 */
[----:B------:R-:W0:Y:S01]  /*9260*/  @!P3 LDC.64 R76, c[0x0][0x3e0] ;  /* 0x0000f800ff4cbb82 */ /* 0x000e220000000a00 */
[----:B------:R3:W4:Y:S01]  /*9270*/  @!P6 LDG.E R157, desc[UR32][R146.64] ;  /* 0x00000020929de981 */ /* 0x000722000c1e1900 */
[----:B------:R-:W-:Y:S01]  /*9280*/  @!P5 IMAD R75, R75, UR6, R125 ;  /* 0x000000064b4bdc24 */ /* 0x000fe2000f8e027d */
[C---:B--2---:R-:W-:Y:S02]  /*9290*/  @!P5 LEA R78, P6, R124.reuse, UR27, 0x2 ;  /* 0x0000001b7c4edc11 */ /* 0x044fe4000f8c10ff */
[----:B------:R-:W-:Y:S02]  /*92a0*/  @!P2 MOV R125, RZ ;  /* 0x000000ff007da202 */ /* 0x000fe40000000f00 */
[----:B------:R-:W-:Y:S02]  /*92b0*/  @!P5 LEA.HI.X R79, R124, UR28, R75, 0x2, P6 ;  /* 0x0000001c7c4fdc11 */ /* 0x000fe4000b0f144b */
[----:B------:R-:W-:Y:S02]  /*92c0*/  @!P2 MOV R124, R144 ;  /* 0x00000090007ca202 */ /* 0x000fe40000000f00 */
[----:B------:R-:W-:Y:S01]  /*92d0*/  MOV R159, RZ ;  /* 0x000000ff009f7202 */ /* 0x000fe20000000f00 */
[----:B------:R-:W2:Y:S02]  /*92e0*/  @!P4 LDC.64 R74, c[0x0][0x3e0] ;  /* 0x0000f800ff4acb82 */ /* 0x000ea40000000a00 */
[----:B-1----:R-:W-:Y:S01]  /*92f0*/  @!P2 IMAD.WIDE.U32 R124, R72, UR6, R124 ;  /* 0x00000006487cac25 */ /* 0x002fe2000f8e007c */
        /* <DEDUP_REMOVED lines=8> */
[----:B------:R-:W3:Y:S02]  /*9380*/  @!P6 LDC.64 R72, c[0x0][0x3e0] ;  /* 0x0000f800ff48eb82 */ /* 0x000ee40000000a00 */
[----:B0-----:R-:W-:-:S03]  /*9390*/  @!P3 IMAD.WIDE.U32 R124, R76, UR6, R124 ;  /* 0x000000064c7cbc25 */ /* 0x001fc6000f8e007c */
[----:B------:R-:W4:Y:S01]  /*93a0*/  @!P2 LDG.E R161, desc[UR32][R146.64] ;  /* 0x0000002092a1a981 */ /* 0x000f22000c1e1900 */
[----:B------:R-:W-:Y:S01]  /*93b0*/  ISETP.GE.AND P2, PT, R138, UR44, PT ;  /* 0x0000002c8a007c0c */ /* 0x000fe2000bf46270 */
[----:B------:R-:W-:Y:S01]  /*93c0*/  @!P3 IMAD R77, R77, UR6, R125 ;  /* 0x000000064d4dbc24 */ /* 0x000fe2000f8e027d */
[C---:B------:R-:W-:Y:S02]  /*93d0*/  @!P3 LEA R76, P5, R124.reuse, UR27, 0x2 ;  /* 0x0000001b7c4cbc11 */ /* 0x040fe4000f8a10ff */
[----:B-1----:R-:W-:Y:S02]  /*93e0*/  @!P4 MOV R78, R142 ;  /* 0x0000008e004ec202 */ /* 0x002fe40000000f00 */
[----:B------:R-:W-:Y:S02]  /*93f0*/  @!P4 MOV R79, RZ ;  /* 0x000000ff004fc202 */ /* 0x000fe40000000f00 */
[----:B------:R-:W-:Y:S02]  /*9400*/  MOV R163, RZ ;  /* 0x000000ff00a37202 */ /* 0x000fe40000000f00 */
[----:B------:R-:W-:Y:S01]  /*9410*/  @!P3 LEA.HI.X R77, R124, UR28, R77, 0x2, P5 ;  /* 0x0000001c7c4dbc11 */ /* 0x000fe2000a8f144d */
[----:B--2---:R-:W-:-:S04]  /*9420*/  @!P4 IMAD.WIDE.U32 R78, R74, UR6, R78 ;  /* 0x000000064a4ecc25 */ /* 0x004fc8000f8e004e */
[----:B------:R0:W2:Y:S01]  /*9430*/  @!P3 LDG.E R163, desc[UR32][R76.64] ;  /* 0x000000204ca3b981 */ /* 0x0000a2000c1e1900 */
[----:B------:R-:W-:Y:S01]  /*9440*/  @!P4 IMAD R79, R75, UR6, R79 ;  /* 0x000000064b4fcc24 */ /* 0x000fe2000f8e024f */
[----:B------:R-:W-:Y:S01]  /*9450*/  @!P4 LEA R124, P3, R78, UR27, 0x2 ;  /* 0x0000001b4e7ccc11 */ /* 0x000fe2000f8610ff */
[----:B------:R-:W1:Y:S01]  /*9460*/  @!P2 LDC.64 R74, c[0x0][0x3e0] ;  /* 0x0000f800ff4aab82 */ /* 0x000e620000000a00 */
[----:B------:R-:W-:Y:S02]  /*9470*/  ISETP.GE.AND P5, PT, R136, UR44, PT ;  /* 0x0000002c88007c0c */ /* 0x000fe4000bfa6270 */
[----:B------:R-:W-:Y:S02]  /*9480*/  @!P4 LEA.HI.X R125, R78, UR28, R79, 0x2, P3 ;  /* 0x0000001c4e7dcc11 */ /* 0x000fe400098f144f */
[----:B------:R-:W-:Y:S02]  /*9490*/  @!P6 MOV R78, R140 ;  /* 0x0000008c004ee202 */ /* 0x000fe40000000f00 */
[----:B------:R-:W-:-:S02]  /*94a0*/  @!P6 MOV R79, RZ ;  /* 0x000000ff004fe202 */ /* 0x000fc40000000f00 */
[----:B------:R-:W-:Y:S01]  /*94b0*/  MOV R165, RZ ;  /* 0x000000ff00a57202 */ /* 0x000fe20000000f00 */
[----:B---3--:R-:W-:Y:S01]  /*94c0*/  @!P6 IMAD.WIDE.U32 R78, R72, UR6, R78 ;  /* 0x00000006484eec25 */ /* 0x008fe2000f8e004e */
[----:B------:R-:W-:-:S04]  /*94d0*/  ISETP.GE.AND P3, PT, R132, UR44, PT ;  /* 0x0000002c84007c0c */ /* 0x000fc8000bf66270 */
[----:B------:R3:W2:Y:S01]  /*94e0*/  @!P4 LDG.E R165, desc[UR32][R124.64] ;  /* 0x000000207ca5c981 */ /* 0x0006a2000c1e1900 */
[----:B0-----:R-:W-:Y:S01]  /*94f0*/  @!P6 IMAD R77, R73, UR6, R79 ;  /* 0x00000006494dec24 */ /* 0x001fe2000f8e024f */
[C---:B------:R-:W-:Y:S01]  /*9500*/  @!P6 LEA R146, P4, R78.reuse, UR27, 0x2 ;  /* 0x0000001b4e92ec11 */ /* 0x040fe2000f8810ff */
[----:B------:R-:W0:Y:S01]  /*9510*/  @!P5 LDC.64 R72, c[0x0][0x3e0] ;  /* 0x0000f800ff48db82 */ /* 0x000e220000000a00 */
[----:B------:R-:W-:Y:S02]  /*9520*/  @!P2 MOV R79, RZ ;  /* 0x000000ff004fa202 */ /* 0x000fe40000000f00 */
[----:B------:R-:W-:Y:S02]  /*9530*/  @!P6 LEA.HI.X R147, R78, UR28, R77, 0x2, P4 ;  /* 0x0000001c4e93ec11 */ /* 0x000fe4000a0f144d */
[----:B------:R-:W-:Y:S02]  /*9540*/  @!P2 MOV R78, R138 ;  /* 0x0000008a004ea202 */ /* 0x000fe40000000f00 */
[----:B------:R-:W-:Y:S01]  /*9550*/  MOV R140, RZ ;  /* 0x000000ff008c7202 */ /* 0x000fe20000000f00 */
[----:B------:R-:W5:Y:S02]  /*9560*/  @!P3 LDC.64 R76, c[0x0][0x3e0] ;  /* 0x0000f800ff4cbb82 */ /* 0x000f640000000a00 */
[----:B-1----:R-:W-:Y:S01]  /*9570*/  @!P2 IMAD.WIDE.U32 R78, R74, UR6, R78 ;  /* 0x000000064a4eac25 */ /* 0x002fe2000f8e004e */
[----:B------:R-:W-:-:S02]  /*9580*/  ISETP.GE.AND P4, PT, R118, UR44, PT ;  /* 0x0000002c76007c0c */ /* 0x000fc4000bf86270 */
[----:B------:R1:W2:Y:S01]  /*9590*/  @!P6 LDG.E R140, desc[UR32][R146.64] ;  /* 0x00000020928ce981 */ /* 0x0002a2000c1e1900 */
[----:B------:R-:W-:Y:S01]  /*95a0*/  @!P2 IMAD R79, R75, UR6, R79 ;  /* 0x000000064b4fac24 */ /* 0x000fe2000f8e024f */
[----:B---3--:R-:W-:-:S04]  /*95b0*/  @!P2 LEA R124, P6, R78, UR27, 0x2 ;  /* 0x0000001b4e7cac11 */ /* 0x008fc8000f8c10ff */
[----:B------:R-:W-:Y:S02]  /*95c0*/  @!P2 LEA.HI.X R125, R78, UR28, R79, 0x2, P6 ;  /* 0x0000001c4e7dac11 */ /* 0x000fe4000b0f144f */
[----:B------:R-:W-:Y:S02]  /*95d0*/  @!P5 MOV R78, R136 ;  /* 0x00000088004ed202 */ /* 0x000fe40000000f00 */
[----:B------:R-:W-:Y:S01]  /*95e0*/  @!P5 MOV R79, RZ ;  /* 0x000000ff004fd202 */ /* 0x000fe20000000f00 */
[----:B------:R-:W3:Y:S02]  /*95f0*/  @!P4 LDC.64 R74, c[0x0][0x3e0] ;  /* 0x0000f800ff4acb82 */ /* 0x000ee40000000a00 */
[----:B0-----:R-:W-:Y:S01]  /*9600*/  @!P5 IMAD.WIDE.U32 R78, R72, UR6, R78 ;  /* 0x00000006484edc25 */ /* 0x001fe2000f8e004e */
[----:B------:R-:W-:-:S03]  /*9610*/  @!P3 MOV R72, R132 ;  /* 0x000000840048b202 */ /* 0x000fc60000000f00 */
[----:B------:R-:W-:Y:S01]  /*9620*/  @!P5 IMAD R79, R73, UR6, R79 ;  /* 0x00000006494fdc24 */ /* 0x000fe2000f8e024f */
[----:B------:R-:W-:Y:S02]  /*9630*/  @!P3 MOV R73, RZ ;  /* 0x000000ff0049b202 */ /* 0x000fe40000000f00 */
[----:B------:R-:W-:Y:S02]  /*9640*/  MOV R138, RZ ;  /* 0x000000ff008a7202 */ /* 0x000fe40000000f00 */
[----:B------:R-:W-:Y:S01]  /*9650*/  @!P5 LEA R152, P6, R78, UR27, 0x2 ;  /* 0x0000001b4e98dc11 */ /* 0x000fe2000f8c10ff */
[----:B-----5:R-:W-:Y:S01]  /*9660*/  @!P3 IMAD.WIDE.U32 R72, R76, UR6, R72 ;  /* 0x000000064c48bc25 */ /* 0x020fe2000f8e0048 */
[----:B------:R-:W-:Y:S02]  /*9670*/  MOV R132, RZ ;  /* 0x000000ff00847202 */ /* 0x000fe40000000f00 */
[----:B------:R-:W-:Y:S01]  /*9680*/  @!P5 LEA.HI.X R153, R78, UR28, R79, 0x2, P6 ;  /* 0x0000001c4e99dc11 */ /* 0x000fe2000b0f144f */
[----:B------:R-:W-:Y:S01]  /*9690*/  @!P3 IMAD R77, R77, UR6, R73 ;  /* 0x000000064d4dbc24 */ /* 0x000fe2000f8e0249 */
[----:B------:R0:W5:Y:S01]  /*96a0*/  @!P2 LDG.E R138, desc[UR32][R124.64] ;  /* 0x000000207c8aa981 */ /* 0x000162000c1e1900 */
[----:B-1----:R-:W-:-:S02]  /*96b0*/  @!P3 LEA R146, P6, R72, UR27, 0x2 ;  /* 0x0000001b4892bc11 */ /* 0x002fc4000f8c10ff */
[----:B------:R-:W-:Y:S01]  /*96c0*/  ISETP.GE.AND P2, PT, R130, UR44, PT ;  /* 0x0000002c82007c0c */ /* 0x000fe2000bf46270 */
[----:B------:R-:W5:Y:S01]  /*96d0*/  @!P5 LDG.E R132, desc[UR32][R152.64] ;  /* 0x000000209884d981 */ /* 0x000f62000c1e1900 */
[----:B------:R-:W-:Y:S02]  /*96e0*/  @!P3 LEA.HI.X R147, R72, UR28, R77, 0x2, P6 ;  /* 0x0000001c4893bc11 */ /* 0x000fe4000b0f144d */
[----:B------:R-:W-:Y:S02]  /*96f0*/  @!P4 MOV R76, R118 ;  /* 0x00000076004cc202 */ /* 0x000fe40000000f00 */
[----:B------:R-:W-:Y:S02]  /*9700*/  @!P4 MOV R77, RZ ;  /* 0x000000ff004dc202 */ /* 0x000fe40000000f00 */
[----:B------:R-:W-:Y:S02]  /*9710*/  ISETP.GE.AND P5, PT, R126, UR44, PT ;  /* 0x0000002c7e007c0c */ /* 0x000fe4000bfa6270 */
[----:B------:R-:W-:Y:S01]  /*9720*/  MOV R118, RZ ;  /* 0x000000ff00767202 */ /* 0x000fe20000000f00 */
[----:B---3--:R-:W-:-:S02]  /*9730*/  @!P4 IMAD.WIDE.U32 R76, R74, UR6, R76 ;  /* 0x000000064a4ccc25 */ /* 0x008fc4000f8e004c */
[----:B------:R-:W1:Y:S02]  /*9740*/  @!P2 LDC.64 R72, c[0x0][0x3e0] ;  /* 0x0000f800ff48ab82 */ /* 0x000e640000000a00 */
[----:B------:R-:W-:Y:S01]  /*9750*/  @!P4 IMAD R75, R75, UR6, R77 ;  /* 0x000000064b4bcc24 */ /* 0x000fe2000f8e024d */
[----:B0-----:R-:W-:Y:S01]  /*9760*/  @!P4 LEA R124, P6, R76, UR27, 0x2 ;  /* 0x0000001b4c7ccc11 */ /* 0x001fe2000f8c10ff */
[----:B------:R0:W3:Y:S01]  /*9770*/  @!P3 LDG.E R118, desc[UR32][R146.64] ;  /* 0x000000209276b981 */ /* 0x0000e2000c1e1900 */
[----:B------:R-:W-:Y:S02]  /*9780*/  ISETP.GE.AND P3, PT, R166, UR44, PT ;  /* 0x0000002ca6007c0c */ /* 0x000fe4000bf66270 */
[----:B------:R-:W-:Y:S02]  /*9790*/  @!P4 LEA.HI.X R125, R76, UR28, R75, 0x2, P6 ;  /* 0x0000001c4c7dcc11 */ /* 0x000fe4000b0f144b */
[----:B------:R-:W1:Y:S01]  /*97a0*/  @!P5 LDC.64 R74, c[0x0][0x3e0] ;  /* 0x0000f800ff4adb82 */ /* 0x000e620000000a00 */
[----:B------:R-:W-:-:S02]  /*97b0*/  ISETP.GE.AND P6, PT, R128, UR44, PT ;  /* 0x0000002c80007c0c */ /* 0x000fc4000bfc6270 */
[----:B------:R-:W-:Y:S02]  /*97c0*/  MOV R214, RZ ;  /* 0x000000ff00d67202 */ /* 0x000fe40000000f00 */
[----:B0-----:R-:W-:-:S04]  /*97d0*/  @!P2 MOV R146, R130 ;  /* 0x000000820092a202 */ /* 0x001fc80000000f00 */
[----:B------:R-:W0:Y:S01]  /*97e0*/  @!P3 LDC.64 R76, c[0x0][0x3e0] ;  /* 0x0000f800ff4cbb82 */ /* 0x000e220000000a00 */
[----:B------:R-:W-:Y:S01]  /*97f0*/  @!P2 MOV R147, RZ ;  /* 0x000000ff0093a202 */ /* 0x000fe20000000f00 */
[----:B------:R1:W3:Y:S06]  /*9800*/  @!P4 LDG.E R214, desc[UR32][R124.64] ;  /* 0x000000207cd6c981 */ /* 0x0002ec000c1e1900 */
[----:B------:R-:W0:Y:S01]  /*9810*/  @!P6 LDC.64 R78, c[0x0][0x3e0] ;  /* 0x0000f800ff4eeb82 */ /* 0x000e220000000a00 */
[----:B-1----:R-:W-:Y:S01]  /*9820*/  @!P2 IMAD.WIDE.U32 R152, R72, UR6, R146 ;  /* 0x000000064898ac25 */ /* 0x002fe2000f8e0092 */
        /* <DEDUP_REMOVED lines=10> */
[----:B------:R1:W3:Y:S01]  /*98d0*/  @!P2 LDG.E R216, desc[UR32][R72.64] ;  /* 0x0000002048d8a981 */ /* 0x0002e2000c1e1900 */
[----:B------:R-:W-:Y:S01]  /*98e0*/  @!P5 LEA R152, P2, R146, UR27, 0x2 ;  /* 0x0000001b9298dc11 */ /* 0x000fe2000f8410ff */
[----:B0-----:R-:W-:-:S03]  /*98f0*/  @!P3 IMAD.WIDE.U32 R74, R76, UR6, R74 ;  /* 0x000000064c4abc25 */ /* 0x001fc6000f8e004a */
[----:B------:R-:W-:Y:S02]  /*9900*/  @!P5 LEA.HI.X R153, R146, UR28, R147, 0x2, P2 ;  /* 0x0000001c9299dc11 */ /* 0x000fe400090f1493 */
[----:B-1----:R-:W-:Y:S02]  /*9910*/  @!P6 MOV R72, R128 ;  /* 0x000000800048e202 */ /* 0x002fe40000000f00 */
        /* <DEDUP_REMOVED lines=11> */
[----:B------:R-:W3:Y:S04]  /*99d0*/  @!P5 LDG.E R74, desc[UR32][R152.64] ;  /* 0x00000020984ad981 */ /* 0x000ee8000c1e1900 */
[----:B------:R-:W3:Y:S04]  /*99e0*/  @!P3 LDG.E R218, desc[UR32][R76.64] ;  /* 0x000000204cdab981 */ /* 0x000ee8000c1e1900 */
[----:B------:R0:W3:Y:S01]  /*99f0*/  @!P6 LDG.E R78, desc[UR32][R72.64] ;  /* 0x00000020484ee981 */ /* 0x0000e2000c1e1900 */
        /* <DEDUP_REMOVED lines=73> */
[----:B------:R-:W4:Y:S08]  /*9e90*/  MUFU.EX2 R79, R79 ;  /* 0x0000004f004f7308 */ /* 0x000f300000000800 */
[----:B------:R-:W2:Y:S08]  /*9ea0*/  MUFU.EX2 R125, R125 ;  /* 0x0000007d007d7308 */ /* 0x000eb00000000800 */
[----:B------:R-:W5:Y:S08]  /*9eb0*/  MUFU.EX2 R134, R134 ;  /* 0x0000008600867308 */ /* 0x000f700000000800 */
[----:B------:R-:W3:Y:S08]  /*9ec0*/  MUFU.EX2 R136, R136 ;  /* 0x0000008800887308 */ /* 0x000ef00000000800 */
[----:B------:R-:W3:Y:S08]  /*9ed0*/  MUFU.EX2 R142, R142 ;  /* 0x0000008e008e7308 */ /* 0x000ef00000000800 */
[----:B------:R-:W3:Y:S08]  /*9ee0*/  MUFU.EX2 R144, R144 ;  /* 0x0000009000907308 */ /* 0x000ef00000000800 */
[----:B------:R-:W3:Y:S08]  /*9ef0*/  MUFU.EX2 R146, R146 ;  /* 0x0000009200927308 */ /* 0x000ef00000000800 */
[----:B------:R-:W3:Y:S08]  /*9f00*/  MUFU.EX2 R148, R148 ;  /* 0x0000009400947308 */ /* 0x000ef00000000800 */
[----:B------:R-:W3:Y:S08]  /*9f10*/  MUFU.EX2 R150, R150 ;  /* 0x0000009600967308 */ /* 0x000ef00000000800 */
[----:B------:R0:W3:Y:S02]  /*9f20*/  MUFU.EX2 R162, R73 ;  /* 0x0000004900a27308 */ /* 0x0000e40000000800 */
[----:B0-----:R-:W-:-:S04]  /*9f30*/  SHF.L.U32 R73, R119, 0x5, RZ ;  /* 0x0000000577497819 */ /* 0x001fc800000006ff */
[----:B------:R-:W-:Y:S01]  /*9f40*/  LEA.HI.SX32 R73, R73, R73, 0x1b ;  /* 0x0000004949497211 */ /* 0x000fe200078fdaff */
[----:B------:R-:W-:-:S03]  /*9f50*/  FMUL.FTZ R208, R76, R77 ;  /* 0x0000004d4cd07220 */ /* 0x000fc60000410000 */
[----:B------:R-:W-:Y:S01]  /*9f60*/  LEA R73, R73, UR30, 0x2 ;  /* 0x0000001e49497c11 */ /* 0x000fe2000f8e10ff */
[----:B-1----:R-:W-:Y:S01]  /*9f70*/  FMUL.FTZ R211, R75, R126 ;  /* 0x0000007e4bd37220 */ /* 0x002fe20000410000 */
[----:B----4-:R-:W-:Y:S01]  /*9f80*/  FMUL.FTZ R207, R79, R128 ;  /* 0x000000804fcf7220 */ /* 0x010fe20000410000 */
[----:B--2---:R-:W-:Y:S01]  /*9f90*/  FMUL.FTZ R205, R125, R130 ;  /* 0x000000827dcd7220 */ /* 0x004fe20000410000 */
[C---:B-----5:R-:W-:Y:S01]  /*9fa0*/  FMUL.FTZ R203, R134.reuse, R203 ;  /* 0x000000cb86cb7220 */ /* 0x060fe20000410000 */
[----:B------:R-:W-:Y:S01]  /*9fb0*/  FMUL.FTZ R202, R134, R135 ;  /* 0x0000008786ca7220 */ /* 0x000fe20000410000 */
[C---:B---3--:R-:W-:Y:S01]  /*9fc0*/  FMUL.FTZ R201, R136.reuse, R201 ;  /* 0x000000c988c97220 */ /* 0x048fe20000410000 */
        /* <DEDUP_REMOVED lines=13> */
[----:B------:R-:W-:Y:S01]  /*a0a0*/  LDS R193, [R73] ;  /* 0x0000000049c17984 */ /* 0x000fe20000000800 */
[----:B------:R-:W-:Y:S01]  /*a0b0*/  FMUL.FTZ R210, R75, R210 ;  /* 0x000000d24bd27220 */ /* 0x000fe20000410000 */
[----:B------:R-:W-:-:S02]  /*a0c0*/  FMUL.FTZ R75, R38, UR15 ;  /* 0x0000000f264b7c20 */ /* 0x000fc40008410000 */
        /* <DEDUP_REMOVED lines=33> */
[----:B------:R-:W-:-:S03]  /*a2e0*/  FMUL.RZ R220, R75, 0.15915493667125701904 ;  /* 0x3e22f9834bdc7820 */ /* 0x000fc6000040c000 */
[----:B------:R-:W-:Y:S01]  /*a2f0*/  STS [R6+0x1180], R133 ;  /* 0x0011808506007388 */ /* 0x000fe20000000800 */
[----:B------:R-:W-:-:S03]  /*a300*/  FMUL.FTZ R75, R52, UR15 ;  /* 0x0000000f344b7c20 */ /* 0x000fc60008410000 */
[----:B------:R-:W-:Y:S04]  /*a310*/  STS [R7+0x1200], R116 ;  /* 0x0012007407007388 */ /* 0x000fe80000000800 */
[----:B------:R-:W-:Y:S04]  /*a320*/  STS [R8+0x1280], R137 ;  /* 0x0012808908007388 */ /* 0x000fe80000000800 */
[----:B------:R0:W-:Y:S01]  /*a330*/  STS [R9+0x1300], R110 ;  /* 0x0013006e09007388 */ /* 0x0001e20000000800 */
[----:B------:R-:W-:-:S03]  /*a340*/  FMUL.FTZ R206, R79, R206 ;  /* 0x000000ce4fce7220 */ /* 0x000fc60000410000 */
[----:B------:R-:W-:Y:S01]  /*a350*/  STS [R10+0x1380], R139 ;  /* 0x0013808b0a007388 */ /* 0x000fe20000000800 */
[----:B------:R-:W-:-:S03]  /*a360*/  FMUL.RZ R79, R75, 0.15915493667125701904 ;  /* 0x3e22f9834b4f7820 */ /* 0x000fc6000040c000 */
[----:B------:R2:W-:Y:S01]  /*a370*/  STS [R11+0x1400], R108 ;  /* 0x0014006c0b007388 */ /* 0x0005e20000000800 */
[----:B------:R-:W-:-:S03]  /*a380*/  FMUL.FTZ R75, R72, R38 ;  /* 0x00000026484b7220 */ /* 0x000fc60000410000 */
[----:B------:R-:W-:Y:S04]  /*a390*/  STS [R12+0x1480], R141 ;  /* 0x0014808d0c007388 */ /* 0x000fe80000000800 */
[----:B------:R-:W-:Y:S04]  /*a3a0*/  STS [R13+0x1500], R112 ;  /* 0x001500700d007388 */ /* 0x000fe80000000800 */
[----:B------:R-:W-:Y:S04]  /*a3b0*/  STS [R14+0x1580], R143 ;  /* 0x0015808f0e007388 */ /* 0x000fe80000000800 */
[----:B------:R-:W-:Y:S01]  /*a3c0*/  STS [R15+0x1600], R114 ;  /* 0x001600720f007388 */ /* 0x000fe20000000800 */
[----:B------:R-:W-:-:S03]  /*a3d0*/  FMUL.FTZ R209, R76, R209 ;  /* 0x000000d14cd17220 */ /* 0x000fc60000410000 */
[----:B------:R-:W-:Y:S01]  /*a3e0*/  STS [R16+0x1680], R145 ;  /* 0x0016809110007388 */ /* 0x000fe20000000800 */
[----:B------:R-:W-:Y:S03]  /*a3f0*/  MUFU.SIN R76, R220 ;  /* 0x000000dc004c7308 */ /* 0x000fe60000000400 */
[----:B------:R-:W-:Y:S04]  /*a400*/  STS [R17+0x1700], R120 ;  /* 0x0017007811007388 */ /* 0x000fe80000000800 */
[----:B------:R-:W-:Y:S01]  /*a410*/  STS [R18+0x1780], R149 ;  /* 0x0017809512007388 */ /* 0x000fe20000000800 */
[----:B------:R-:W-:Y:S03]  /*a420*/  MUFU.COS R220, R220 ;  /* 0x000000dc00dc7308 */ /* 0x000fe60000000000 */
[----:B------:R-:W-:Y:S04]  /*a430*/  STS [R19+0x1800], R122 ;  /* 0x0018007a13007388 */ /* 0x000fe80000000800 */
[----:B------:R-:W-:Y:S01]  /*a440*/  STS [R182+0x1880], R151 ;  /* 0x00188097b6007388 */ /* 0x000fe20000000800 */
[----:B------:R-:W2:Y:S03]  /*a450*/  MUFU.EX2 R75, R75 ;  /* 0x0000004b004b7308 */ /* 0x000ea60000000800 */
[----:B------:R-:W-:Y:S04]  /*a460*/  STS [R176+0x1900], R155 ;  /* 0x0019009bb0007388 */ /* 0x000fe80000000800 */
[----:B------:R-:W-:Y:S04]  /*a470*/  STS [R174+0x1980], R157 ;  /* 0x0019809dae007388 */ /* 0x000fe80000000800 */
[----:B------:R-:W-:Y:S04]  /*a480*/  STS [R172+0x1a00], R159 ;  /* 0x001a009fac007388 */ /* 0x000fe80000000800 */
[----:B------:R-:W-:Y:S01]  /*a490*/  STS [R186+0x1a80], R161 ;  /* 0x001a80a1ba007388 */ /* 0x000fe20000000800 */
[----:B-1----:R-:W-:-:S03]  /*a4a0*/  FMUL.FTZ R162, R162, R77 ;  /* 0x0000004da2a27220 */ /* 0x002fc60000410000 */
[----:B------:R-:W-:Y:S01]  /*a4b0*/  STS [R184+0x1b00], R163 ;  /* 0x001b00a3b8007388 */ /* 0x000fe20000000800 */
[----:B------:R-:W-:-:S03]  /*a4c0*/  FMUL.FTZ R77, R51, UR15 ;  /* 0x0000000f334d7c20 */ /* 0x000fc60008410000 */
[----:B------:R-:W-:Y:S04]  /*a4d0*/  STS [R188+0x1b80], R165 ;  /* 0x001b80a5bc007388 */ /* 0x000fe80000000800 */
[----:B------:R1:W-:Y:S04]  /*a4e0*/  STS [R109+0x1c00], R140 ;  /* 0x001c008c6d007388 */ /* 0x0003e80000000800 */
[----:B------:R-:W-:Y:S01]  /*a4f0*/  STS [R111+0x1c80], R138 ;  /* 0x001c808a6f007388 */ /* 0x000fe20000000800 */
[----:B0-----:R-:W-:-:S03]  /*a500*/  FMUL.FTZ R110, R72, R52 ;  /* 0x00000034486e7220 */ /* 0x001fc60000410000 */
[----:B------:R0:W-:Y:S01]  /*a510*/  STS [R117+0x1d00], R132 ;  /* 0x001d008475007388 */ /* 0x0001e20000000800 */
[----:B------:R-:W-:-:S03]  /*a520*/  FMUL.RZ R77, R77, 0.15915493667125701904 ;  /* 0x3e22f9834d4d7820 */ /* 0x000fc6000040c000 */
[----:B------:R-:W-:Y:S01]  /*a530*/  STS [R113+0x1d80], R118 ;  /* 0x001d807671007388 */ /* 0x000fe20000000800 */
[----:B------:R-:W-:-:S03]  /*a540*/  FMUL.FTZ R72, R72, R51 ;  /* 0x0000003348487220 */ /* 0x000fc60000410000 */
[----:B------:R-:W-:Y:S04]  /*a550*/  STS [R123+0x1e00], R214 ;  /* 0x001e00d67b007388 */ /* 0x000fe80000000800 */
[----:B------:R-:W-:Y:S04]  /*a560*/  STS [R121+0x1e80], R216 ;  /* 0x001e80d879007388 */ /* 0x000fe80000000800 */
[----:B------:R-:W-:Y:S04]  /*a570*/  STS [R115+0x1f00], R74 ;  /* 0x001f004a73007388 */ /* 0x000fe80000000800 */
[----:B------:R-:W-:Y:S01]  /*a580*/  STS [R127+0x1f80], R218 ;  /* 0x001f80da7f007388 */ /* 0x000fe20000000800 */
[----:B------:R-:W-:-:S03]  /*a590*/  FMUL.FTZ R204, R125, R204 ;  /* 0x000000cc7dcc7220 */ /* 0x000fc60000410000 */
[----:B------:R-:W-:Y:S01]  /*a5a0*/  STS [R129+0x2000], R78 ;  /* 0x0020004e81007388 */ /* 0x000fe20000000800 */
[----:B------:R-:W-:-:S03]  /*a5b0*/  NOP ;  /* 0x0000000000007918 */ /* 0x000fc60000000000 */
[----:B------:R-:W3:Y:S01]  /*a5c0*/  LDS R127, [R73+0x10d0] ;  /* 0x0010d000497f7984 */ /* 0x000ee20000000800 */
[----:B------:R-:W-:Y:S01]  /*a5d0*/  MUFU.SIN R221, R79 ;  /* 0x0000004f00dd7308 */ /* 0x000fe20000000400 */
[C---:B--2---:R-:W-:Y:S01]  /*a5e0*/  FMUL.FTZ R108, R75.reuse, R220 ;  /* 0x000000dc4b6c7220 */ /* 0x044fe20000410000 */
[----:B-1----:R-:W-:Y:S01]  /*a5f0*/  FMUL.FTZ R109, R75, R76 ;  /* 0x0000004c4b6d7220 */ /* 0x002fe20000410000 */
[----:B------:R-:W1:Y:S04]  /*a600*/  LDS R133, [R73+0x10e4] ;  /* 0x0010e40049857984 */ /* 0x000e680000000800 */
[----:B------:R-:W2:Y:S01]  /*a610*/  LDS R113, [R73+0x10b8] ;  /* 0x0010b80049717984 */ /* 0x000ea20000000800 */
[----:B------:R-:W-:Y:S03]  /*a620*/  MUFU.COS R223, R79 ;  /* 0x0000004f00df7308 */ /* 0x000fe60000000000 */
[----:B------:R-:W4:Y:S04]  /*a630*/  LDS R129, [R73+0x10dc] ;  /* 0x0010dc0049817984 */ /* 0x000f280000000800 */
[----:B------:R-:W5:Y:S01]  /*a640*/  LDS R131, [R73+0x10e0] ;  /* 0x0010e00049837984 */ /* 0x000f620000000800 */
[----:B------:R-:W-:Y:S03]  /*a650*/  MUFU.SIN R225, R77 ;  /* 0x0000004d00e17308 */ /* 0x000fe60000000400 */
[----:B------:R-:W5:Y:S04]  /*a660*/  LDS R137, [R73+0x10e8] ;  /* 0x0010e80049897984 */ /* 0x000f680000000800 */
[----:B------:R-:W5:Y:S01]  /*a670*/  LDS R149, [R73+0x1080] ;  /* 0x0010800049957984 */ /* 0x000f620000000800 */
[----:B------:R0:W-:Y:S03]  /*a680*/  MUFU.COS R227, R77 ;  /* 0x0000004d00e37308 */ /* 0x0001e60000000000 */
[----:B------:R-:W5:Y:S04]  /*a690*/  LDS R75, [R73+0x1084] ;  /* 0x00108400494b7984 */ /* 0x000f680000000800 */
[----:B------:R-:W5:Y:S01]  /*a6a0*/  LDS R151, [R73+0x1088] ;  /* 0x0010880049977984 */ /* 0x000f620000000800 */
[----:B------:R3:W2:Y:S03]  /*a6b0*/  MUFU.EX2 R172, R72 ;  /* 0x0000004800ac7308 */ /* 0x0006a60000000800 */
        /* <DEDUP_REMOVED lines=19> */
[----:B---3--:R-:W3:Y:S04]  /*a7f0*/  LDS R72, [R73+0x10f0] ;  /* 0x0010f00049487984 */ /* 0x008ee80000000800 */
[----:B------:R-:W3:Y:S04]  /*a800*/  LDS R140, [R73+0x10f4] ;  /* 0x0010f400498c7984 */ /* 0x000ee80000000800 */
[----:B------:R-:W3:Y:S04]  /*a810*/  LDS R217, [R73+0x10f8] ;  /* 0x0010f80049d97984 */ /* 0x000ee80000000800 */
[----:B------:R-:W3:Y:S01]  /*a820*/  LDS R219, [R73+0x10fc] ;  /* 0x0010fc0049db7984 */ /* 0x000ee20000000800 */
[----:B------:R-:W-:-:S04]  /*a830*/  UIADD3 UR7, UPT, UPT, UR19, -0x1, URZ ;  /* 0xffffffff13077890 */ /* 0x000fc8000fffe0ff */
[----:B------:R-:W-:-:S04]  /*a840*/  ULEA.HI UR10, UR7, UR7, URZ, 0x1 ;  /* 0x00000007070a7291 */ /* 0x000fc8000f8f08ff */
[----:B------:R-:W-:-:S04]  /*a850*/  ULOP3.LUT UR10, UR10, 0xfffffe, URZ, 0xc0, !UPT ;  /* 0x00fffffe0a0a7892 */ /* 0x000fc8000f8ec0ff */
[----:B------:R-:W-:Y:S01]  /*a860*/  UIADD3 UR7, UPT, UPT, UR7, -UR10, URZ ;  /* 0x8000000a07077290 */ /* 0x000fe2000fffe0ff */
[C---:B------:R-:W-:Y:S01]  /*a870*/  ISETP.NE.AND P2, PT, R3.reuse, RZ, PT ;  /* 0x000000ff0300720c */ /* 0x040fe20003f45270 */
[----:B------:R-:W0:Y:S02]  /*a880*/  MUFU.EX2 R110, R110 ;  /* 0x0000006e006e7308 */ /* 0x000e240000000800 */
[----:B------:R-:W-:Y:S01]  /*a890*/  ULEA UR7, UR7, UR6, 0x8 ;  /* 0x0000000607077291 */ /* 0x000fe2000f8e40ff */
[C---:B------:R-:W-:Y:S02]  /*a8a0*/  IADD3 R132, PT, PT, R3.reuse, 0x200, RZ ;  /* 0x0000020003847810 */ /* 0x040fe40007ffe0ff */
[----:B------:R-:W-:-:S03]  /*a8b0*/  ISETP.NE.AND P3, PT, R3, 0x1f, PT ;  /* 0x0000001f0300780c */ /* 0x000fc60003f65270 */
[----:B------:R-:W-:-:S04]  /*a8c0*/  SEL R76, R132, UR7, P2 ;  /* 0x00000007844c7c07 */ /* 0x000fc80009000000 */
[----:B------:R-:W-:Y:S01]  /*a8d0*/  LEA R76, R76, UR30, 0x3 ;  /* 0x0000001e4c4c7c11 */ /* 0x000fe2000f8e18ff */
[----:B------:R-:W-:Y:S01]  /*a8e0*/  BSSY.RECONVERGENT B0, `(.L_x_13789) ;  /* 0x0000034000007945 */ /* 0x000fe20003800200 */
[----:B------:R-:W-:Y:S01]  /*a8f0*/  FMUL.FTZ R120, R102, R127 ;  /* 0x0000007f66787220 */ /* 0x000fe20000410000 */
[----:B-1----:R-:W-:Y:S02]  /*a900*/  FMUL.FTZ R184, R106, -R133 ;  /* 0x800000856ab87220 */ /* 0x002fe40000410000 */
[----:B------:R1:W-:Y:S01]  /*a910*/  STS.64 [R76+0x4650], R108 ;  /* 0x0046506c4c007388 */ /* 0x0003e20000000a00 */
[----:B--2---:R-:W-:Y:S01]  /*a920*/  FMUL.FTZ R114, R172, R227 ;  /* 0x000000e3ac727220 */ /* 0x004fe20000410000 */
[----:B------:R-:W-:Y:S01]  /*a930*/  FMUL.FTZ R174, R92, R113 ;  /* 0x000000715cae7220 */ /* 0x000fe20000410000 */
[----:B----4-:R-:W-:Y:S01]  /*a940*/  FMUL.FTZ R127, R104, -R129 ;  /* 0x80000081687f7220 */ /* 0x010fe20000410000 */
[----:B-----5:R-:W-:Y:S01]  /*a950*/  FMUL.FTZ R182, R106, R131 ;  /* 0x000000836ab67220 */ /* 0x020fe20000410000 */
[----:B------:R-:W-:Y:S01]  /*a960*/  FMUL.FTZ R133, R178, R137 ;  /* 0x00000089b2857220 */ /* 0x000fe20000410000 */
[C---:B0-----:R-:W-:Y:S01]  /*a970*/  FMUL.FTZ R176, R110.reuse, R223 ;  /* 0x000000df6eb07220 */ /* 0x041fe20000410000 */
[----:B------:R-:W-:Y:S01]  /*a980*/  FMUL.FTZ R138, R110, R221 ;  /* 0x000000dd6e8a7220 */ /* 0x000fe20000410000 */
        /* <DEDUP_REMOVED lines=18> */
[C---:B------:R-:W-:Y:S01]  /*aab0*/  FMUL.FTZ R121, R98.reuse, R121 ;  /* 0x0000007962797220 */ /* 0x040fe20000410000 */
[----:B------:R-:W-:Y:S01]  /*aac0*/  FMUL.FTZ R113, R98, -R125 ;  /* 0x8000007d62717220 */ /* 0x000fe20000410000 */
[----:B------:R-:W-:Y:S01]  /*aad0*/  FMUL.FTZ R145, R102, -R145 ;  /* 0x8000009166917220 */ /* 0x000fe20000410000 */
[----:B------:R-:W-:Y:S01]  /*aae0*/  FMUL.FTZ R143, R104, R143 ;  /* 0x0000008f688f7220 */ /* 0x000fe20000410000 */
[----:B------:R-:W-:Y:S01]  /*aaf0*/  FMUL.FTZ R186, R178, -R215 ;  /* 0x800000d7b2ba7220 */ /* 0x000fe20000410000 */
[C---:B---3--:R-:W-:Y:S01]  /*ab00*/  FMUL.FTZ R129, R179.reuse, R72 ;  /* 0x00000048b3817220 */ /* 0x048fe20000410000 */
        /* <DEDUP_REMOVED lines=15> */
.L_x_13790:
[----:B------:R-:W-:-:S05]  /*ac00*/  LEA R3, R3, UR30, 0x3 ;  /* 0x0000001e03037c11 */ /* 0x000fca000f8e18ff */
[----:B------:R0:W1:Y:S02]  /*ac10*/  LDS.64 R110, [R3+0x5658] ;  /* 0x00565800036e7984 */ /* 0x0000640000000a00 */
.L_x_13791:
[----:B------:R-:W-:Y:S05]  /*ac20*/  BSYNC.RECONVERGENT B0 ;  /* 0x0000000000007941 */ /* 0x000fea0003800200 */
.L_x_13789:
        /* <DEDUP_REMOVED lines=72> */
[----:B------:R-:W0:Y:S01]  /*b0b0*/  @P1 LDC R194, c[0x0][0x38c] ;  /* 0x0000e300ffc21b82 */ /* 0x000e220000000800 */
[-C--:B------:R-:W-:Y:S01]  /*b0c0*/  FMUL.FTZ R188, R198, R76.reuse ;  /* 0x0000004cc6bc7220 */ /* 0x080fe20000410000 */
[----:B------:R-:W-:Y:S01]  /*b0d0*/  FFMA.FTZ R74, R26, R233, R74 ;  /* 0x000000e91a4a7223 */ /* 0x000fe2000001004a */
[CC--:B------:R-:W-:Y:S01]  /*b0e0*/  FMUL.FTZ R72, R202.reuse, R75.reuse ;  /* 0x0000004bca487220 */ /* 0x0c0fe20000410000 */
[C---:B------:R-:W-:Y:S01]  /*b0f0*/  FFMA.FTZ R3, R199.reuse, R76, -R3 ;  /* 0x0000004cc7037223 */ /* 0x040fe20000010803 */
[----:B------:R-:W-:Y:S01]  /*b100*/  FFMA.FTZ R188, R199, R78, R188 ;  /* 0x0000004ec7bc7223 */ /* 0x000fe200000100bc */
[-C--:B------:R-:W-:Y:S01]  /*b110*/  FMUL.FTZ R76, R202, R74.reuse ;  /* 0x0000004aca4c7220 */ /* 0x080fe20000410000 */
[----:B------:R-:W-:Y:S01]  /*b120*/  FFMA.FTZ R72, R203, R74, -R72 ;  /* 0x0000004acb487223 */ /* 0x000fe20000010848 */
[----:B------:R-:W-:Y:S01]  /*b130*/  FMUL.FTZ R228, R181, R44 ;  /* 0x0000002cb5e47220 */ /* 0x000fe20000410000 */
[C---:B------:R-:W-:Y:S01]  /*b140*/  FMUL.FTZ R74, R196.reuse, R188 ;  /* 0x000000bcc44a7220 */ /* 0x040fe20000410000 */
[----:B------:R-:W-:Y:S01]  /*b150*/  FFMA.FTZ R75, R203, R75, R76 ;  /* 0x0000004bcb4b7223 */ /* 0x000fe2000001004c */
[----:B------:R-:W-:Y:S01]  /*b160*/  FMUL.FTZ R222, R177, R44 ;  /* 0x0000002cb1de7220 */ /* 0x000fe20000410000 */
[----:B------:R-:W-:Y:S01]  /*b170*/  FFMA.FTZ R72, R27, R228, R72 ;  /* 0x000000e41b487223 */ /* 0x000fe20000010048 */
[-C--:B------:R-:W-:Y:S01]  /*b180*/  FFMA.FTZ R79, R197, R3.reuse, -R74 ;  /* 0x00000003c54f7223 */ /* 0x080fe2000001084a */
[----:B------:R-:W-:Y:S01]  /*b190*/  FMUL.FTZ R76, R196, R3 ;  /* 0x00000003c44c7220 */ /* 0x000fe20000410000 */
[----:B------:R-:W-:Y:S01]  /*b1a0*/  FFMA.FTZ R75, R27, R222, R75 ;  /* 0x000000de1b4b7223 */ /* 0x000fe2000001004b */
[-C--:B------:R-:W-:Y:S01]  /*b1b0*/  FMUL.FTZ R74, R200, R72.reuse ;  /* 0x00000048c84a7220 */ /* 0x080fe20000410000 */
[----:B------:R-:W-:Y:S01]  /*b1c0*/  MOV R3, UR19 ;  /* 0x0000001300037c02 */ /* 0x000fe20008000f00 */
[----:B------:R-:W-:Y:S01]  /*b1d0*/  FMUL.FTZ R229, R148, R43 ;  /* 0x0000002b94e57220 */ /* 0x000fe20000410000 */
[-C--:B------:R-:W-:Y:S01]  /*b1e0*/  FMUL.FTZ R73, R200, R75.reuse ;  /* 0x0000004bc8497220 */ /* 0x080fe20000410000 */
[----:B------:R-:W-:Y:S01]  /*b1f0*/  FFMA.FTZ R75, R201, R75, R74 ;  /* 0x0000004bc94b7223 */ /* 0x000fe2000001004a */
[----:B------:R-:W-:Y:S01]  /*b200*/  HFMA2 R74, -RZ, RZ, 0, 9.5367431640625e-07 ;  /* 0x00000010ff4a7431 */ /* 0x000fe200000001ff */
[----:B------:R-:W-:Y:S01]  /*b210*/  @P1 IADD3 R3, PT, PT, R3, -0x2, RZ ;  /* 0xfffffffe03031810 */ /* 0x000fe20007ffe0ff */
[----:B------:R-:W-:Y:S01]  /*b220*/  FFMA.FTZ R72, R201, R72, -R73 ;  /* 0x00000048c9487223 */ /* 0x000fe20000010849 */
[----:B------:R-:W-:Y:S01]  /*b230*/  FMUL.FTZ R227, R146, R43 ;  /* 0x0000002b92e37220 */ /* 0x000fe20000410000 */
[----:B------:R-:W-:Y:S01]  /*b240*/  FFMA.FTZ R125, R197, R188, R76 ;  /* 0x000000bcc57d7223 */ /* 0x000fe2000001004c */
[----:B------:R-:W-:Y:S01]  /*b250*/  FMUL.FTZ R218, R173, R46 ;  /* 0x0000002eadda7220 */ /* 0x000fe20000410000 */
[----:B0-----:R-:W-:-:S02]  /*b260*/  @P1 IMAD R3, R3, R194, UR6 ;  /* 0x0000000603031e24 */ /* 0x001fc4000f8e02c2 */
[C---:B------:R-:W-:Y:S01]  /*b270*/  FFMA.FTZ R76, R28.reuse, R229, R72 ;  /* 0x000000e51c4c7223 */ /* 0x040fe20000010048 */
[----:B------:R-:W-:Y:S01]  /*b280*/  FFMA.FTZ R77, R28, R227, R75 ;  /* 0x000000e31c4d7223 */ /* 0x000fe2000001004b */
[----:B------:R-:W-:Y:S01]  /*b290*/  CS2R R72, SRZ ;  /* 0x0000000000487805 */ /* 0x000fe2000001ff00 */
[----:B------:R-:W-:-:S04]  /*b2a0*/  @P1 IMAD.WIDE R74, R3, R74, UR4 ;  /* 0x00000004034a1e25 */ /* 0x000fc8000f8e024a */
[C---:B------:R-:W-:Y:S01]  /*b2b0*/  FMUL.FTZ R188, R198.reuse, R76 ;  /* 0x0000004cc6bc7220 */ /* 0x040fe20000410000 */
[-C--:B------:R-:W-:Y:S01]  /*b2c0*/  FMUL.FTZ R78, R198, R77.reuse ;  /* 0x0000004dc64e7220 */ /* 0x080fe20000410000 */
[----:B------:R-:W-:Y:S01]  /*b2d0*/  FMUL.FTZ R220, R175, R46 ;  /* 0x0000002eafdc7220 */ /* 0x000fe20000410000 */
[----:B------:R0:W3:Y:S01]  /*b2e0*/  @P1 LDG.E.64 R72, desc[UR32][R74.64+0x8] ;  /* 0x000008204a481981 */ /* 0x0000e2000c1e1b00 */
[C---:B------:R-:W-:Y:S01]  /*b2f0*/  FFMA.FTZ R77, R199.reuse, R77, R188 ;  /* 0x0000004dc74d7223 */ /* 0x040fe200000100bc */
[----:B------:R-:W-:Y:S01]  /*b300*/  FFMA.FTZ R78, R199, R76, -R78 ;  /* 0x0000004cc74e7223 */ /* 0x000fe2000001084e */
[C---:B------:R-:W-:Y:S02]  /*b310*/  FMUL.FTZ R194, R192.reuse, R79 ;  /* 0x0000004fc0c27220 */ /* 0x040fe40000410000 */
[C---:B------:R-:W-:Y:S01]  /*b320*/  FFMA.FTZ R77, R29.reuse, R218, R77 ;  /* 0x000000da1d4d7223 */ /* 0x040fe2000001004d */
[----:B------:R-:W-:Y:S01]  /*b330*/  FFMA.FTZ R78, R29, R220, R78 ;  /* 0x000000dc1d4e7223 */ /* 0x000fe2000001004e */
[-C--:B------:R-:W-:Y:S01]  /*b340*/  FMUL.FTZ R188, R192, R125.reuse ;  /* 0x0000007dc0bc7220 */ /* 0x080fe20000410000 */
[C---:B------:R-:W-:Y:S01]  /*b350*/  FFMA.FTZ R125, R195.reuse, R125, R194 ;  /* 0x0000007dc37d7223 */ /* 0x040fe200000100c2 */
[C---:B------:R-:W-:Y:S01]  /*b360*/  FMUL.FTZ R3, R196.reuse, R77 ;  /* 0x0000004dc4037220 */ /* 0x040fe20000410000 */
[-C--:B------:R-:W-:Y:S01]  /*b370*/  FMUL.FTZ R76, R196, R78.reuse ;  /* 0x0000004ec44c7220 */ /* 0x080fe20000410000 */
[----:B------:R-:W-:Y:S01]  /*b380*/  FFMA.FTZ R79, R195, R79, -R188 ;  /* 0x0000004fc34f7223 */ /* 0x000fe200000108bc */
[----:B------:R-:W-:Y:S01]  /*b390*/  FMUL.FTZ R237, R142, R45 ;  /* 0x0000002d8eed7220 */ /* 0x000fe20000410000 */
[C---:B------:R-:W-:Y:S01]  /*b3a0*/  FFMA.FTZ R78, R197.reuse, R78, -R3 ;  /* 0x0000004ec54e7223 */ /* 0x040fe20000010803 */
[----:B------:R-:W-:Y:S01]  /*b3b0*/  FFMA.FTZ R77, R197, R77, R76 ;  /* 0x0000004dc54d7223 */ /* 0x000fe2000001004c */
[----:B------:R-:W-:Y:S01]  /*b3c0*/  FMUL.FTZ R3, R170, R125 ;  /* 0x0000007daa037220 */ /* 0x000fe20000410000 */
[----:B------:R-:W-:Y:S01]  /*b3d0*/  FMUL.FTZ R239, R144, R45 ;  /* 0x0000002d90ef7220 */ /* 0x000fe20000410000 */
[----:B------:R-:W-:Y:S01]  /*b3e0*/  FMUL.FTZ R76, R170, R79 ;  /* 0x0000004faa4c7220 */ /* 0x000fe20000410000 */
[----:B------:R-:W-:Y:S01]  /*b3f0*/  FFMA.FTZ R77, R30, R237, R77 ;  /* 0x000000ed1e4d7223 */ /* 0x000fe2000001004d */
[----:B------:R-:W-:Y:S01]  /*b400*/  FFMA.FTZ R3, R190, R79, -R3 ;  /* 0x0000004fbe037223 */ /* 0x000fe20000010803 */
[----:B------:R-:W-:Y:S01]  /*b410*/  FFMA.FTZ R78, R30, R239, R78 ;  /* 0x000000ef1e4e7223 */ /* 0x000fe2000001004e */
[----:B------:R-:W-:Y:S01]  /*b420*/  FFMA.FTZ R125, R190, R125, R76 ;  /* 0x0000007dbe7d7223 */ /* 0x000fe2000001004c */
[----:B0-----:R-:W-:Y:S01]  /*b430*/  FMUL.FTZ R74, R192, R77 ;  /* 0x0000004dc04a7220 */ /* 0x001fe20000410000 */
[----:B------:R-:W-:Y:S01]  /*b440*/  FMUL.FTZ R75, R166, R3 ;  /* 0x00000003a64b7220 */ /* 0x000fe20000410000 */
[----:B------:R-:W-:-:S02]  /*b450*/  FMUL.FTZ R230, R171, R48 ;  /* 0x00000030abe67220 */ /* 0x000fc40000410000 */
[-C--:B------:R-:W-:Y:S01]  /*b460*/  FFMA.FTZ R74, R195, R78.reuse, -R74 ;  /* 0x0000004ec34a7223 */ /* 0x080fe2000001084a */
[-C--:B------:R-:W-:Y:S01]  /*b470*/  FFMA.FTZ R79, R168, R125.reuse, R75 ;  /* 0x0000007da84f7223 */ /* 0x080fe2000001004b */
[----:B------:R-:W-:Y:S01]  /*b480*/  FMUL.FTZ R78, R192, R78 ;  /* 0x0000004ec04e7220 */ /* 0x000fe20000410000 */
[----:B------:R-:W-:Y:S01]  /*b490*/  FMUL.FTZ R125, R166, R125 ;  /* 0x0000007da67d7220 */ /* 0x000fe20000410000 */
[----:B------:R-:W-:Y:S02]  /*b4a0*/  FMUL.FTZ R232, R169, R48 ;  /* 0x00000030a9e87220 */ /* 0x000fe40000410000 */
[----:B------:R-:W-:Y:S01]  /*b4b0*/  FFMA.FTZ R77, R195, R77, R78 ;  /* 0x0000004dc34d7223 */ /* 0x000fe2000001004e */
        /* <DEDUP_REMOVED lines=138> */
[----:B------:R-:W-:Y:S01]  /*bd60*/  FFMA.FTZ R119, -R172, R110, -R119 ;  /* 0x0000006eac777223 */ /* 0x000fe20000010977 */
[----:B0-----:R-:W-:Y:S02]  /*bd70*/  FMUL.FTZ R78, R77, R242 ;  /* 0x000000f24d4e7220 */ /* 0x001fe40000410000 */
[----:B------:R-:W-:Y:S02]  /*bd80*/  FFMA.FTZ R79, R114, R110, -R79 ;  /* 0x0000006e724f7223 */ /* 0x000fe4000001084f */
[C---:B--2---:R-:W-:Y:S01]  /*bd90*/  FFMA.FTZ R73, R3.reuse, R72, -R78 ;  /* 0x0000004803497223 */ /* 0x044fe2000001084e */
[----:B------:R-:W-:Y:S01]  /*bda0*/  FMUL.FTZ R74, R3, R242 ;  /* 0x000000f2034a7220 */ /* 0x000fe20000410000 */
[C---:B------:R-:W-:Y:S01]  /*bdb0*/  FMUL.FTZ R3, R138.reuse, R119 ;  /* 0x000000778a037220 */ /* 0x040fe20000410000 */
[----:B------:R-:W-:-:S03]  /*bdc0*/  FMUL.FTZ R78, R138, R79 ;  /* 0x0000004f8a4e7220 */ /* 0x000fc60000410000 */
[C---:B------:R-:W-:Y:S01]  /*bdd0*/  FFMA.FTZ R3, R176.reuse, R79, R3 ;  /* 0x0000004fb0037223 */ /* 0x040fe20000010003 */
[----:B------:R-:W-:Y:S01]  /*bde0*/  FFMA.FTZ R74, R77, R72, R74 ;  /* 0x000000484d4a7223 */ /* 0x000fe2000001004a */
[----:B------:R-:W-:Y:S01]  /*bdf0*/  FFMA.FTZ R119, R176, R119, -R78 ;  /* 0x00000077b0777223 */ /* 0x000fe2000001084e */
[----:B---3--:R-:W-:Y:S01]  /*be00*/  @P2 FADD.FTZ R72, R76, R73 ;  /* 0x000000494c482221 */ /* 0x008fe20000010000 */
[C---:B------:R-:W-:Y:S02]  /*be10*/  FMUL.FTZ R73, R162.reuse, R3 ;  /* 0x00000003a2497220 */ /* 0x040fe40000410000 */
[-C--:B------:R-:W-:Y:S02]  /*be20*/  FMUL.FTZ R76, R162, R119.reuse ;  /* 0x00000077a24c7220 */ /* 0x080fe40000410000 */
[C---:B------:R-:W-:Y:S01]  /*be30*/  FFMA.FTZ R73, R164.reuse, R119, -R73 ;  /* 0x00000077a4497223 */ /* 0x040fe20000010849 */
[----:B-1----:R-:W-:Y:S01]  /*be40*/  @P2 FADD.FTZ R242, R75, R74 ;  /* 0x0000004a4bf22221 */ /* 0x002fe20000010000 */
[----:B------:R-:W-:-:S02]  /*be50*/  FFMA.FTZ R3, R164, R3, R76 ;  /* 0x00000003a4037223 */ /* 0x000fc4000001004c */
[C---:B------:R-:W-:Y:S02]  /*be60*/  FMUL.FTZ R75, R166.reuse, R73 ;  /* 0x00000049a64b7220 */ /* 0x040fe40000410000 */
[-C--:B------:R-:W-:Y:S02]  /*be70*/  FMUL.FTZ R74, R166, R3.reuse ;  /* 0x00000003a64a7220 */ /* 0x080fe40000410000 */
[----:B------:R-:W-:Y:S01]  /*be80*/  FFMA.FTZ R77, R168, R3, R75 ;  /* 0x00000003a84d7223 */ /* 0x000fe2000001004b */
[----:B------:R-:W-:Y:S01]  /*be90*/  FMUL.FTZ R3, R172, R131 ;  /* 0x00000083ac037220 */ /* 0x000fe20000410000 */
[----:B------:R-:W-:Y:S01]  /*bea0*/  FFMA.FTZ R79, R168, R73, -R74 ;  /* 0x00000049a84f7223 */ /* 0x000fe2000001084a */
[-C--:B------:R-:W-:Y:S02]  /*beb0*/  FMUL.FTZ R74, R172, R137.reuse ;  /* 0x00000089ac4a7220 */ /* 0x080fe40000410000 */
[C---:B------:R-:W-:Y:S02]  /*bec0*/  FFMA.FTZ R3, R114.reuse, R137, -R3 ;  /* 0x0000008972037223 */ /* 0x040fe40000010803 */
[----:B------:R-:W-:-:S02]  /*bed0*/  FFMA.FTZ R74, R114, R131, R74 ;  /* 0x00000083724a7223 */ /* 0x000fc4000001004a */
[----:B------:R-:W-:Y:S02]  /*bee0*/  FADD.FTZ R73, R140, R3 ;  /* 0x000000038c497221 */ /* 0x000fe40000010000 */
[----:B------:R-:W-:Y:S02]  /*bef0*/  FADD.FTZ R3, R129, R74 ;  /* 0x0000004a81037221 */ /* 0x000fe40000010000 */
[C---:B------:R-:W-:Y:S02]  /*bf00*/  FMUL.FTZ R75, R138.reuse, R73 ;  /* 0x000000498a4b7220 */ /* 0x040fe40000410000 */
[-C--:B------:R-:W-:Y:S02]  /*bf10*/  FMUL.FTZ R76, R138, R3.reuse ;  /* 0x000000038a4c7220 */ /* 0x080fe40000410000 */
[----:B------:R-:W-:Y:S01]  /*bf20*/  FFMA.FTZ R74, R176, R3, R75 ;  /* 0x00000003b04a7223 */ /* 0x000fe2000001004b */
[----:B------:R-:W-:Y:S01]  /*bf30*/  FMUL.FTZ R3, R170, R79 ;  /* 0x0000004faa037220 */ /* 0x000fe20000410000 */
[----:B------:R-:W-:Y:S01]  /*bf40*/  FFMA.FTZ R73, R176, R73, -R76 ;  /* 0x00000049b0497223 */ /* 0x000fe2000001084c */
[----:B------:R-:W-:-:S02]  /*bf50*/  FMUL.FTZ R76, R170, R77 ;  /* 0x0000004daa4c7220 */ /* 0x000fc40000410000 */
[----:B------:R-:W-:Y:S01]  /*bf60*/  FFMA.FTZ R77, R190, R77, R3 ;  /* 0x0000004dbe4d7223 */ /* 0x000fe20000010003 */
[----:B------:R-:W-:Y:S01]  /*bf70*/  FADD.FTZ R3, R133, R74 ;  /* 0x0000004a85037221 */ /* 0x000fe20000010000 */
[----:B------:R-:W-:-:S03]  /*bf80*/  FADD.FTZ R73, R186, R73 ;  /* 0x00000049ba497221 */ /* 0x000fc60000010000 */
[C---:B------:R-:W-:Y:S01]  /*bf90*/  FMUL.FTZ R74, R162.reuse, R3 ;  /* 0x00000003a24a7220 */ /* 0x040fe20000410000 */
[----:B------:R-:W-:Y:S01]  /*bfa0*/  FMUL.FTZ R75, R162, R73 ;  /* 0x00000049a24b7220 */ /* 0x000fe20000410000 */
[----:B------:R-:W-:Y:S02]  /*bfb0*/  FFMA.FTZ R76, R190, R79, -R76 ;  /* 0x0000004fbe4c7223 */ /* 0x000fe4000001084c */
        /* <DEDUP_REMOVED lines=10> */
[----:B------:R-:W-:Y:S01]  /*c060*/  FFMA.FTZ R74, R168, R75, R3 ;  /* 0x0000004ba84a7223 */ /* 0x000fe20000010003 */
[----:B------:R-:W-:Y:S01]  /*c070*/  FMUL.FTZ R3, R196, R77 ;  /* 0x0000004dc4037220 */ /* 0x000fe20000410000 */
[----:B------:R-:W-:Y:S01]  /*c080*/  FFMA.FTZ R76, R168, R73, -R76 ;  /* 0x00000049a84c7223 */ /* 0x000fe2000001084c */
[-C--:B------:R-:W-:Y:S02]  /*c090*/  FMUL.FTZ R244, R196, R78.reuse ;  /* 0x0000004ec4f47220 */ /* 0x080fe40000410000 */
[----:B------:R-:W-:Y:S01]  /*c0a0*/  FFMA.FTZ R78, R197, R78, -R3 ;  /* 0x0000004ec54e7223 */ /* 0x000fe20000010803 */
[----:B------:R-:W-:Y:S01]  /*c0b0*/  FADD.FTZ R3, R143, R74 ;  /* 0x0000004a8f037221 */ /* 0x000fe20000010000 */
[----:B------:R-:W-:-:S03]  /*c0c0*/  FADD.FTZ R73, R127, R76 ;  /* 0x0000004c7f497221 */ /* 0x000fc60000010000 */
[C---:B------:R-:W-:Y:S01]  /*c0d0*/  FMUL.FTZ R74, R170.reuse, R3 ;  /* 0x00000003aa4a7220 */ /* 0x040fe20000410000 */
[----:B------:R-:W-:Y:S01]  /*c0e0*/  FMUL.FTZ R75, R170, R73 ;  /* 0x00000049aa4b7220 */ /* 0x000fe20000410000 */
[----:B------:R-:W-:Y:S02]  /*c0f0*/  FFMA.FTZ R244, R197, R77, R244 ;  /* 0x0000004dc5f47223 */ /* 0x000fe400000100f4 */
        /* <DEDUP_REMOVED lines=15> */
[CC--:B------:R-:W-:Y:S01]  /*c1f0*/  FFMA.FTZ R73, R201.reuse, R78.reuse, -R3 ;  /* 0x0000004ec9497223 */ /* 0x0c0fe20000010803 */
[----:B------:R-:W-:Y:S01]  /*c200*/  FMUL.FTZ R246, R200, R78 ;  /* 0x0000004ec8f67220 */ /* 0x000fe20000410000 */
[C---:B------:R-:W-:Y:S01]  /*c210*/  FMUL.FTZ R3, R196.reuse, R76 ;  /* 0x0000004cc4037220 */ /* 0x040fe20000410000 */
[----:B------:R-:W-:Y:S02]  /*c220*/  FMUL.FTZ R78, R196, R74 ;  /* 0x0000004ac44e7220 */ /* 0x000fe40000410000 */
[----:B------:R-:W-:Y:S01]  /*c230*/  FFMA.FTZ R246, R201, R244, R246 ;  /* 0x000000f4c9f67223 */ /* 0x000fe200000100f6 */
        /* <DEDUP_REMOVED lines=12> */
[----:B------:R-:W-:Y:S02]  /*c300*/  FMUL.FTZ R73, R204, R246 ;  /* 0x000000f6cc497220 */ /* 0x000fe40000410000 */
[----:B------:R-:W-:Y:S01]  /*c310*/  FADD.FTZ R3, R174, R3 ;  /* 0x00000003ae037221 */ /* 0x000fe20000010000 */
[-C--:B------:R-:W-:Y:S01]  /*c320*/  FMUL.FTZ R76, R204, R244.reuse ;  /* 0x000000f4cc4c7220 */ /* 0x080fe20000410000 */
[----:B------:R-:W-:Y:S01]  /*c330*/  FFMA.FTZ R244, R205, R244, -R73 ;  /* 0x000000f4cdf47223 */ /* 0x000fe20000010849 */
[----:B------:R-:W-:Y:S01]  /*c340*/  FADD.FTZ R74, R141, R74 ;  /* 0x0000004a8d4a7221 */ /* 0x000fe20000010000 */
[C---:B------:R-:W-:Y:S01]  /*c350*/  FMUL.FTZ R73, R200.reuse, R3 ;  /* 0x00000003c8497220 */ /* 0x040fe20000410000 */
[----:B------:R-:W-:Y:S02]  /*c360*/  FFMA.FTZ R246, R205, R246, R76 ;  /* 0x000000f6cdf67223 */ /* 0x000fe4000001004c */
[-C--:B------:R-:W-:Y:S01]  /*c370*/  FMUL.FTZ R76, R200, R74.reuse ;  /* 0x0000004ac84c7220 */ /* 0x080fe20000410000 */
[----:B------:R-:W-:Y:S01]  /*c380*/  FFMA.FTZ R73, R201, R74, -R73 ;  /* 0x0000004ac9497223 */ /* 0x000fe20000010849 */
[----:B------:R-:W-:-:S02]  /*c390*/  FMUL.FTZ R74, R206, R244 ;  /* 0x000000f4ce4a7220 */ /* 0x000fc40000410000 */
[----:B------:R-:W-:Y:S01]  /*c3a0*/  FFMA.FTZ R76, R201, R3, R76 ;  /* 0x00000003c94c7223 */ /* 0x000fe2000001004c */
[----:B------:R-:W-:Y:S01]  /*c3b0*/  FADD.FTZ R73, R122, R73 ;  /* 0x000000497a497221 */ /* 0x000fe20000010000 */
[-C--:B------:R-:W-:Y:S01]  /*c3c0*/  FMUL.FTZ R3, R206, R246.reuse ;  /* 0x000000f6ce037220 */ /* 0x080fe20000410000 */
[----:B------:R-:W-:Y:S01]  /*c3d0*/  FFMA.FTZ R246, R207, R246, R74 ;  /* 0x000000f6cff67223 */ /* 0x000fe2000001004a */
[----:B------:R-:W-:Y:S01]  /*c3e0*/  FADD.FTZ R76, R165, R76 ;  /* 0x0000004ca54c7221 */ /* 0x000fe20000010000 */
[----:B------:R-:W-:-:S03]  /*c3f0*/  FMUL.FTZ R74, R202, R73 ;  /* 0x00000049ca4a7220 */ /* 0x000fc60000410000 */
[-C--:B------:R-:W-:Y:S01]  /*c400*/  FMUL.FTZ R78, R202, R76.reuse ;  /* 0x0000004cca4e7220 */ /* 0x080fe20000410000 */
[----:B------:R-:W-:Y:S01]  /*c410*/  FFMA.FTZ R74, R203, R76, R74 ;  /* 0x0000004ccb4a7223 */ /* 0x000fe2000001004a */
[----:B------:R-:W-:Y:S02]  /*c420*/  FFMA.FTZ R3, R207, R244, -R3 ;  /* 0x000000f4cf037223 */ /* 0x000fe40000010803 */
[----:B------:R-:W-:Y:S01]  /*c430*/  FFMA.FTZ R78, R203, R73, -R78 ;  /* 0x00000049cb4e7223 */ /* 0x000fe2000001084e */
[----:B------:R-:W-:Y:S01]  /*c440*/  FADD.FTZ R74, R161, R74 ;  /* 0x0000004aa14a7221 */ /* 0x000fe20000010000 */
[-C--:B------:R-:W-:Y:S02]  /*c450*/  FMUL.FTZ R76, R208, R3.reuse ;  /* 0x00000003d04c7220 */ /* 0x080fe40000410000 */
        /* <DEDUP_REMOVED lines=14> */
[----:B------:R-:W-:Y:S01]  /*c540*/  FFMA.FTZ R76, R207, R78, -R76 ;  /* 0x0000004ecf4c7223 */ /* 0x000fe2000001084c */
[----:B------:R-:W-:-:S03]  /*c550*/  FADD.FTZ R74, R157, R74 ;  /* 0x0000004a9d4a7221 */ /* 0x000fc60000010000 */
[----:B------:R-:W-:Y:S01]  /*c560*/  FADD.FTZ R76, R115, R76 ;  /* 0x0000004c734c7221 */ /* 0x000fe20000010000 */
[----:B------:R-:W-:Y:S01]  /*c570*/  FMUL.FTZ R73, R208, R74 ;  /* 0x0000004ad0497220 */ /* 0x000fe20000410000 */
[----:B------:R-:W-:Y:S02]  /*c580*/  FMUL.FTZ R119, R210, R246 ;  /* 0x000000f6d2777220 */ /* 0x000fe40000410000 */
[-C--:B------:R-:W-:Y:S01]  /*c590*/  FMUL.FTZ R78, R208, R76.reuse ;  /* 0x0000004cd04e7220 */ /* 0x080fe20000410000 */
[----:B------:R-:W-:Y:S01]  /*c5a0*/  FFMA.FTZ R73, R209, R76, -R73 ;  /* 0x0000004cd1497223 */ /* 0x000fe20000010849 */
[-C--:B------:R-:W-:Y:S01]  /*c5b0*/  FMUL.FTZ R248, R210, R244.reuse ;  /* 0x000000f4d2f87220 */ /* 0x080fe20000410000 */
[----:B------:R-:W-:Y:S01]  /*c5c0*/  FFMA.FTZ R119, R211, R244, -R119 ;  /* 0x000000f4d3777223 */ /* 0x000fe20000010877 */
[----:B------:R-:W-:Y:S01]  /*c5d0*/  FFMA.FTZ R78, R209, R74, R78 ;  /* 0x0000004ad14e7223 */ /* 0x000fe2000001004e */
[----:B------:R-:W-:Y:S01]  /*c5e0*/  UISETP.GE.AND UP0, UPT, UR19, UR45, UPT ;  /* 0x0000002d1300728c */ /* 0x000fe2000bf06270 */
[----:B------:R-:W-:Y:S01]  /*c5f0*/  FADD.FTZ R73, R116, R73 ;  /* 0x0000004974497221 */ /* 0x000fe20000010000 */
[----:B------:R-:W-:Y:S01]  /*c600*/  FFMA.FTZ R248, R211, R246, R248 ;  /* 0x000000f6d3f87223 */ /* 0x000fe200000100f8 */
[----:B------:R-:W-:Y:S01]  /*c610*/  FMUL.FTZ R74, R212, R119 ;  /* 0x00000077d44a7220 */ /* 0x000fe20000410000 */
        /* <DEDUP_REMOVED lines=9> */
[----:B0-----:R-:W-:Y:S02]  /*c6b0*/  ISETP.NE.OR P2, PT, R3, RZ, P2 ;  /* 0x000000ff0300720c */ /* 0x001fe40001745670 */
[----:B------:R-:W-:Y:S01]  /*c6c0*/  FADD.FTZ R74, R117, R74 ;  /* 0x0000004a754a7221 */ /* 0x000fe20000010000 */
[C---:B------:R-:W-:Y:S01]  /*c6d0*/  FMUL.FTZ R73, R212.reuse, R78 ;  /* 0x0000004ed4497220 */ /* 0x040fe20000410000 */
[----:B------:R-:W-:Y:S01]  /*c6e0*/  LOP3.LUT R125, R3, 0x1f, RZ, 0xc0, !PT ;  /* 0x0000001f037d7812 */ /* 0x000fe200078ec0ff */
[C---:B------:R-:W-:Y:S02]  /*c6f0*/  FFMA.FTZ R119, R213.reuse, R119, -R76 ;  /* 0x00000077d5777223 */ /* 0x040fe4000001084c */
[----:B------:R-:W-:Y:S01]  /*c700*/  FFMA.FTZ R77, R213, R74, -R73 ;  /* 0x0000004ad54d7223 */ /* 0x000fe20000010849 */
[C---:B------:R-:W-:Y:S01]  /*c710*/  FMUL.FTZ R73, R109.reuse, R242 ;  /* 0x000000f26d497220 */ /* 0x040fe20000410000 */
[----:B------:R-:W-:Y:S01]  /*c720*/  FMUL.FTZ R76, R212, R74 ;  /* 0x0000004ad44c7220 */ /* 0x000fe20000410000 */
[----:B------:R-:W-:Y:S01]  /*c730*/  FMUL.FTZ R247, R109, R72 ;  /* 0x000000486df77220 */ /* 0x000fe20000410000 */
[----:B------:R-:W-:-:S02]  /*c740*/  ISETP.NE.AND P3, PT, R125, 0x1f, PT ;  /* 0x0000001f7d00780c */ /* 0x000fc40003f65270 */
        /* <DEDUP_REMOVED lines=26> */
.L_x_13793:
[----:B------:R-:W-:Y:S05]  /*c8f0*/  BSYNC.RECONVERGENT B0 ;  /* 0x0000000000007941 */ /* 0x000fea0003800200 */
.L_x_13792:
        /* <DEDUP_REMOVED lines=17> */
.L_x_13795:
[----:B------:R-:W-:Y:S05]  /*ca10*/  BSYNC.RECONVERGENT B0 ;  /* 0x0000000000007941 */ /* 0x000fea0003800200 */
.L_x_13794:
        /* <DEDUP_REMOVED lines=17> */
.L_x_13797:
[----:B------:R-:W-:Y:S05]  /*cb30*/  BSYNC.RECONVERGENT B0 ;  /* 0x0000000000007941 */ /* 0x000fea0003800200 */
.L_x_13796:
        /* <DEDUP_REMOVED lines=17> */
.L_x_13799:
[----:B------:R-:W-:Y:S05]  /*cc50*/  BSYNC.RECONVERGENT B0 ;  /* 0x0000000000007941 */ /* 0x000fea0003800200 */
.L_x_13798:
        /* <DEDUP_REMOVED lines=17> */
.L_x_13801:
[----:B------:R-:W-:Y:S05]  /*cd70*/  BSYNC.RECONVERGENT B0 ;  /* 0x0000000000007941 */ /* 0x000fea0003800200 */
.L_x_13800:
        /* <DEDUP_REMOVED lines=139> */
[----:B------:R-:W-:Y:S01]  /*d630*/  FMUL.FTZ R75, R172, R131 ;  /* 0x00000083ac4b7220 */ /* 0x000fe20000410000 */
[----:B------:R-:W-:Y:S02]  /*d640*/  FMUL.FTZ R79, R138, R217 ;  /* 0x000000d98a4f7220 */ /* 0x000fe40000410000 */
[C---:B------:R-:W-:Y:S01]  /*d650*/  FFMA.FTZ R78, R114.reuse, R131, R78 ;  /* 0x00000083724e7223 */ /* 0x040fe2000001004e */
[----:B------:R-:W-:Y:S01]  /*d660*/  FFMA.FTZ R75, R114, R137, -R75 ;  /* 0x00000089724b7223 */ /* 0x000fe2000001084b */
[-C--:B------:R-:W-:Y:S02]  /*d670*/  FFMA.FTZ R110, R176, R215.reuse, R79 ;  /* 0x000000d7b06e7223 */ /* 0x080fe4000001004f */
[----:B------:R-:W-:Y:S01]  /*d680*/  FADD.FTZ R129, R129, R78 ;  /* 0x0000004e81817221 */ /* 0x000fe20000010000 */
[----:B------:R-:W-:Y:S01]  /*d690*/  FMUL.FTZ R78, R138, R215 ;  /* 0x000000d78a4e7220 */ /* 0x000fe20000410000 */
[----:B------:R-:W-:Y:S01]  /*d6a0*/  FADD.FTZ R75, R140, R75 ;  /* 0x0000004b8c4b7221 */ /* 0x000fe20000010000 */
[----:B------:R-:W-:-:S02]  /*d6b0*/  FFMA.FTZ R194, R35, R194, R110 ;  /* 0x000000c223c27223 */ /* 0x000fc4000001006e */
[----:B------:R-:W-:Y:S01]  /*d6c0*/  FFMA.FTZ R79, R176, R217, -R78 ;  /* 0x000000d9b04f7223 */ /* 0x000fe2000001084e */
[C---:B------:R-:W-:Y:S01]  /*d6d0*/  FMUL.FTZ R140, R138.reuse, R75 ;  /* 0x0000004b8a8c7220 */ /* 0x040fe20000410000 */
[----:B------:R-:W-:Y:S01]  /*d6e0*/  FMUL.FTZ R138, R138, R129 ;  /* 0x000000818a8a7220 */ /* 0x000fe20000410000 */
[----:B------:R-:W-:Y:S01]  /*d6f0*/  FMUL.FTZ R78, R124, R137 ;  /* 0x000000897c4e7220 */ /* 0x000fe20000410000 */
[----:B------:R-:W-:Y:S01]  /*d700*/  FFMA.FTZ R216, R35, R216, R79 ;  /* 0x000000d823d87223 */ /* 0x000fe2000001004f */
        /* <DEDUP_REMOVED lines=20> */
[-C--:B------:R-:W-:Y:S01]  /*d850*/  FFMA.FTZ R162, R135, -R78.reuse, R194 ;  /* 0x8000004e87a27223 */ /* 0x080fe200000100c2 */
[C---:B------:R-:W-:Y:S01]  /*d860*/  FFMA.FTZ R135, -R147.reuse, R78, R216 ;  /* 0x0000004e93877223 */ /* 0x040fe200000101d8 */
[C---:B------:R-:W-:Y:S01]  /*d870*/  FMUL.FTZ R249, R166.reuse, R245 ;  /* 0x000000f5a6f97220 */ /* 0x040fe20000410000 */
[----:B------:R-:W-:Y:S01]  /*d880*/  FMUL.FTZ R166, R166, R247 ;  /* 0x000000f7a6a67220 */ /* 0x000fe20000410000 */
[----:B------:R-:W-:Y:S01]  /*d890*/  FMUL.FTZ R114, R34, R49 ;  /* 0x0000003122727220 */ /* 0x000fe20000410000 */
[----:B------:R-:W-:Y:S01]  /*d8a0*/  FMUL.FTZ R110, R128, R243 ;  /* 0x000000f3806e7220 */ /* 0x000fe20000410000 */
[C---:B------:R-:W-:Y:S01]  /*d8b0*/  FFMA.FTZ R78, R168.reuse, R247, R249 ;  /* 0x000000f7a84e7223 */ /* 0x040fe200000100f9 */
[----:B------:R-:W-:Y:S01]  /*d8c0*/  FFMA.FTZ R166, R168, R245, -R166 ;  /* 0x000000f5a8a67223 */ /* 0x000fe200000108a6 */
[-C--:B------:R-:W-:Y:S01]  /*d8d0*/  FFMA.FTZ R124, R124, -R138.reuse, R219 ;  /* 0x8000008a7c7c7223 */ /* 0x080fe200000100db */
[----:B------:R-:W-:Y:S01]  /*d8e0*/  FFMA.FTZ R138, -R126, R138, R221 ;  /* 0x0000008a7e8a7223 */ /* 0x000fe200000101dd */
[----:B------:R-:W-:Y:S01]  /*d8f0*/  FFMA.FTZ R140, R147, R129, R140 ;  /* 0x00000081938c7223 */ /* 0x000fe2000001008c */
[----:B------:R-:W-:Y:S01]  /*d900*/  FADD.FTZ R127, R127, R166 ;  /* 0x000000a67f7f7221 */ /* 0x000fe20000010000 */
[-C--:B------:R-:W-:Y:S01]  /*d910*/  FFMA.FTZ R164, R128, -R114.reuse, R215 ;  /* 0x8000007280a47223 */ /* 0x080fe200000100d7 */
[C---:B------:R-:W-:Y:S01]  /*d920*/  FFMA.FTZ R128, -R130.reuse, R114, R217 ;  /* 0x0000007282807223 */ /* 0x040fe200000101d9 */
[----:B------:R-:W-:Y:S01]  /*d930*/  FFMA.FTZ R147, R130, R133, R110 ;  /* 0x0000008582937223 */ /* 0x000fe2000001006e */
[----:B------:R-:W-:Y:S01]  /*d940*/  FADD.FTZ R249, R143, R78 ;  /* 0x0000004e8ff97221 */ /* 0x000fe20000010000 */
[----:B------:R-:W-:Y:S01]  /*d950*/  FMUL.FTZ R126, R33, R50 ;  /* 0x00000032217e7220 */ /* 0x000fe20000410000 */
[C---:B------:R-:W-:Y:S01]  /*d960*/  FMUL.FTZ R130, R153.reuse, R245 ;  /* 0x000000f599827220 */ /* 0x040fe20000410000 */
[-C--:B------:R-:W-:Y:S01]  /*d970*/  FMUL.FTZ R143, R170, R127.reuse ;  /* 0x0000007faa8f7220 */ /* 0x080fe20000410000 */
[----:B------:R-:W-:Y:S01]  /*d980*/  FMUL.FTZ R78, R134, R127 ;  /* 0x0000007f864e7220 */ /* 0x000fe20000410000 */
[-C--:B------:R-:W-:Y:S01]  /*d990*/  FFMA.FTZ R153, R153, -R126.reuse, R214 ;  /* 0x8000007e99997223 */ /* 0x080fe200000100d6 */
[----:B------:R-:W-:Y:S01]  /*d9a0*/  FMUL.FTZ R114, R32, R47 ;  /* 0x0000002f20727220 */ /* 0x000fe20000410000 */
[----:B------:R-:W-:Y:S01]  /*d9b0*/  FMUL.FTZ R110, R249, UR15 ;  /* 0x0000000ff96e7c20 */ /* 0x000fe20008410000 */
[C---:B------:R-:W-:Y:S01]  /*d9c0*/  FFMA.FTZ R126, -R167.reuse, R126, R188 ;  /* 0x0000007ea77e7223 */ /* 0x040fe200000101bc */
[----:B------:R-:W-:Y:S01]  /*d9d0*/  FFMA.FTZ R130, R167, R247, R130 ;  /* 0x000000f7a7827223 */ /* 0x000fe20000010082 */
[-C--:B------:R-:W-:Y:S01]  /*d9e0*/  FFMA.FTZ R167, R190, R249.reuse, R143 ;  /* 0x000000f9bea77223 */ /* 0x080fe2000001008f */
[-C--:B------:R-:W-:Y:S01]  /*d9f0*/  FFMA.FTZ R143, R136, R249.reuse, R78 ;  /* 0x000000f9888f7223 */ /* 0x080fe2000001004e */
[----:B------:R-:W-:Y:S01]  /*da00*/  FMUL.FTZ R170, R170, R249 ;  /* 0x000000f9aaaa7220 */ /* 0x000fe20000410000 */
[-C--:B------:R-:W-:Y:S01]  /*da10*/  FFMA.FTZ R134, R134, -R114.reuse, R223 ;  /* 0x8000007286867223 */ /* 0x080fe200000100df */
[C---:B------:R-:W-:Y:S01]  /*da20*/  FMUL.FTZ R78, R127.reuse, UR15 ;  /* 0x0000000f7f4e7c20 */ /* 0x040fe20008410000 */
[----:B------:R-:W-:Y:S01]  /*da30*/  FFMA.FTZ R251, R127, UR14, -R110 ;  /* 0x0000000e7ffb7c23 */ /* 0x000fe2000801086e */
[----:B------:R-:W-:Y:S01]  /*da40*/  FADD.FTZ R120, R120, R167 ;  /* 0x000000a778787221 */ /* 0x000fe20000010000 */
[----:B------:R-:W-:Y:S01]  /*da50*/  FFMA.FTZ R170, R190, R127, -R170 ;  /* 0x0000007fbeaa7223 */ /* 0x000fe200000108aa */
[----:B------:R-:W-:Y:S01]  /*da60*/  FFMA.FTZ R114, -R136, R114, R225 ;  /* 0x0000007288727223 */ /* 0x000fe200000101e1 */
[----:B------:R-:W-:Y:S01]  /*da70*/  FFMA.FTZ R167, R249, UR14, R78 ;  /* 0x0000000ef9a77c23 */ /* 0x000fe2000801004e */
[----:B------:R-:W-:Y:S01]  /*da80*/  FMUL.FTZ R251, R134, R251 ;  /* 0x000000fb86fb7220 */ /* 0x000fe20000410000 */
[-C--:B------:R-:W-:Y:S01]  /*da90*/  FMUL.FTZ R127, R127, R47.reuse ;  /* 0x0000002f7f7f7220 */ /* 0x080fe20000410000 */
[----:B------:R-:W-:Y:S01]  /*daa0*/  FMUL.FTZ R249, R249, R47 ;  /* 0x0000002ff9f97220 */ /* 0x000fe20000410000 */
[----:B------:R-:W-:Y:S01]  /*dab0*/  FADD.FTZ R145, R145, R170 ;  /* 0x000000aa91917221 */ /* 0x000fe20000010000 */
[----:B------:R-:W-:Y:S01]  /*dac0*/  FFMA.FTZ R167, R114, R167, R251 ;  /* 0x000000a772a77223 */ /* 0x000fe200000100fb */
[C---:B------:R-:W-:Y:S01]  /*dad0*/  FMUL.FTZ R251, R134.reuse, R127 ;  /* 0x0000007f86fb7220 */ /* 0x040fe20000410000 */
[-C--:B------:R-:W-:Y:S01]  /*dae0*/  FMUL.FTZ R134, R134, R249.reuse ;  /* 0x000000f986867220 */ /* 0x080fe20000410000 */
[----:B------:R-:W-:Y:S01]  /*daf0*/  MOV R78, 0x84 ;  /* 0x00000084004e7802 */ /* 0x000fe20000000f00 */
[-C--:B------:R-:W-:Y:S01]  /*db00*/  FMUL.FTZ R166, R32, R249.reuse ;  /* 0x000000f920a67220 */ /* 0x080fe20000410000 */
[C---:B------:R-:W-:Y:S01]  /*db10*/  FFMA.FTZ R110, R114.reuse, R249, R251 ;  /* 0x000000f9726e7223 */ /* 0x040fe200000100fb */
[----:B------:R-:W-:Y:S01]  /*db20*/  FFMA.FTZ R114, R114, R127, -R134 ;  /* 0x0000007f72727223 */ /* 0x000fe20000010886 */
[----:B------:R-:W-:Y:S01]  /*db30*/  FMUL.FTZ R134, R192, R145 ;  /* 0x00000091c0867220 */ /* 0x000fe20000410000 */
[----:B------:R-:W-:-:S02]  /*db40*/  IMAD R78, R3, R78, UR30 ;  /* 0x0000001e034e7e24 */ /* 0x000fc4000f8e024e */
[-C--:B------:R-:W-:Y:S01]  /*db50*/  FMUL.FTZ R192, R192, R120.reuse ;  /* 0x00000078c0c07220 */ /* 0x080fe20000410000 */
[----:B------:R-:W-:Y:S01]  /*db60*/  FFMA.FTZ R170, R32, R143, R167 ;  /* 0x0000008f20aa7223 */ /* 0x000fe200000100a7 */
[----:B------:R-:W-:Y:S01]  /*db70*/  FMUL.FTZ R168, R120, UR15 ;  /* 0x0000000f78a87c20 */ /* 0x000fe20008410000 */
[----:B------:R-:W-:Y:S01]  /*db80*/  FFMA.FTZ R64, R143, R47, R64 ;  /* 0x0000002f8f407223 */ /* 0x000fe20000010040 */
[CC--:B------:R-:W-:Y:S01]  /*db90*/  FFMA.FTZ R192, R195.reuse, R145.reuse, -R192 ;  /* 0x00000091c3c07223 */ /* 0x0c0fe200000108c0 */
[----:B------:R0:W-:Y:S01]  /*dba0*/  STS [R78+0x2158], R166 ;  /* 0x002158a64e007388 */ /* 0x0001e20000000800 */
[----:B------:R-:W-:Y:S01]  /*dbb0*/  FFMA.FTZ R136, R195, R120, R134 ;  /* 0x00000078c3887223 */ /* 0x000fe20000010086 */
[----:B------:R-:W-:Y:S01]  /*dbc0*/  FMUL.FTZ R195, R169, R145 ;  /* 0x00000091a9c37220 */ /* 0x000fe20000410000 */
[----:B------:R-:W-:Y:S01]  /*dbd0*/  FADD.FTZ R143, R113, R192 ;  /* 0x000000c0718f7221 */ /* 0x000fe20000010000 */
[C---:B------:R-:W-:Y:S01]  /*dbe0*/  FMUL.FTZ R113, R145.reuse, UR15 ;  /* 0x0000000f91717c20 */ /* 0x040fe20008410000 */
[----:B------:R-:W-:Y:S01]  /*dbf0*/  FADD.FTZ R61, R170, R61 ;  /* 0x0000003daa3d7221 */ /* 0x000fe20000010000 */
[C---:B------:R-:W-:Y:S01]  /*dc00*/  FFMA.FTZ R168, R145.reuse, UR14, -R168 ;  /* 0x0000000e91a87c23 */ /* 0x040fe200080108a8 */
[-C--:B------:R-:W-:Y:S01]  /*dc10*/  FMUL.FTZ R172, R145, R48.reuse ;  /* 0x0000003091ac7220 */ /* 0x080fe20000410000 */
[CC--:B------:R-:W-:Y:S01]  /*dc20*/  FMUL.FTZ R170, R120.reuse, R48.reuse ;  /* 0x0000003078aa7220 */ /* 0x0c0fe20000410000 */
[----:B------:R-:W-:Y:S01]  /*dc30*/  FADD.FTZ R136, R121, R136 ;  /* 0x0000008879887221 */ /* 0x000fe20000010000 */
[----:B0-----:R-:W-:Y:S01]  /*dc40*/  FMUL.FTZ R166, R31, R48 ;  /* 0x000000301fa67220 */ /* 0x001fe20000410000 */
[----:B------:R-:W-:Y:S01]  /*dc50*/  FFMA.FTZ R121, R120, UR14, R113 ;  /* 0x0000000e78797c23 */ /* 0x000fe20008010071 */
[----:B------:R-:W-:Y:S01]  /*dc60*/  FMUL.FTZ R182, R247, UR15 ;  /* 0x0000000ff7b67c20 */ /* 0x000fe20008410000 */
[----:B------:R-:W-:Y:S01]  /*dc70*/  FMUL.FTZ R176, R245, UR15 ;  /* 0x0000000ff5b07c20 */ /* 0x000fe20008410000 */
[-C--:B------:R-:W-:Y:S01]  /*dc80*/  FFMA.FTZ R169, R169, -R166.reuse, R232 ;  /* 0x800000a6a9a97223 */ /* 0x080fe200000100e8 */
[C---:B------:R-:W-:Y:S01]  /*dc90*/  FFMA.FTZ R166, -R171.reuse, R166, R230 ;  /* 0x000000a6aba67223 */ /* 0x040fe200000101e6 */
[----:B------:R-:W-:Y:S01]  /*dca0*/  FFMA.FTZ R134, R171, R120, R195 ;  /* 0x00000078ab867223 */ /* 0x000fe200000100c3 */
[----:B------:R-:W-:Y:S01]  /*dcb0*/  FMUL.FTZ R171, R31, R170 ;  /* 0x000000aa1fab7220 */ /* 0x000fe20000410000 */
[C---:B------:R-:W-:Y:S01]  /*dcc0*/  FMUL.FTZ R113, R169.reuse, R172 ;  /* 0x000000aca9717220 */ /* 0x040fe20000410000 */
[C---:B------:R-:W-:Y:S01]  /*dcd0*/  FMUL.FTZ R145, R169.reuse, R168 ;  /* 0x000000a8a9917220 */ /* 0x040fe20000410000 */
[-C--:B------:R-:W-:Y:S01]  /*dce0*/  FMUL.FTZ R169, R169, R170.reuse ;  /* 0x000000aaa9a97220 */ /* 0x080fe20000410000 */
[C---:B------:R-:W-:Y:S01]  /*dcf0*/  FFMA.FTZ R182, R245.reuse, UR14, -R182 ;  /* 0x0000000ef5b67c23 */ /* 0x040fe200080108b6 */
[C---:B------:R-:W-:Y:S01]  /*dd00*/  FFMA.FTZ R120, R166.reuse, R170, R113 ;  /* 0x000000aaa6787223 */ /* 0x040fe20000010071 */
[----:B------:R-:W-:Y:S01]  /*dd10*/  FMUL.FTZ R170, R245, R50 ;  /* 0x00000032f5aa7220 */ /* 0x000fe20000410000 */
[CC--:B------:R-:W-:Y:S01]  /*dd20*/  FFMA.FTZ R113, R166.reuse, R172.reuse, -R169 ;  /* 0x000000aca6717223 */ /* 0x0c0fe200000108a9 */
[----:B------:R-:W-:Y:S01]  /*dd30*/  FFMA.FTZ R195, R247, UR14, R176 ;  /* 0x0000000ef7c37c23 */ /* 0x000fe200080100b0 */
[----:B------:R-:W-:Y:S01]  /*dd40*/  FMUL.FTZ R169, R31, R172 ;  /* 0x000000ac1fa97220 */ /* 0x000fe20000410000 */
[----:B------:R-:W-:Y:S01]  /*dd50*/  FMUL.FTZ R176, R137, UR15 ;  /* 0x0000000f89b07c20 */ /* 0x000fe20008410000 */
[----:B------:R-:W-:Y:S01]  /*dd60*/  FFMA.FTZ R172, R166, R121, R145 ;  /* 0x00000079a6ac7223 */ /* 0x000fe20000010091 */
[----:B------:R-:W-:Y:S01]  /*dd70*/  FMUL.FTZ R121, R153, R182 ;  /* 0x000000b699797220 */ /* 0x000fe20000410000 */
[----:B------:R-:W-:Y:S01]  /*dd80*/  FMUL.FTZ R168, R247, R50 ;  /* 0x00000032f7a87220 */ /* 0x000fe20000410000 */
[----:B------:R-:W-:Y:S01]  /*dd90*/  FMUL.FTZ R145, R153, R170 ;  /* 0x000000aa99917220 */ /* 0x000fe20000410000 */
[----:B------:R-:W-:Y:S01]  /*dda0*/  FMUL.FTZ R186, R243, UR15 ;  /* 0x0000000ff3ba7c20 */ /* 0x000fe20008410000 */
[----:B------:R-:W-:Y:S01]  /*ddb0*/  FFMA.FTZ R167, R131, UR14, R176 ;  /* 0x0000000e83a77c23 */ /* 0x000fe200080100b0 */
[C---:B------:R-:W-:Y:S01]  /*ddc0*/  FFMA.FTZ R176, R126.reuse, R195, R121 ;  /* 0x000000c37eb07223 */ /* 0x040fe20000010079 */
[-C--:B------:R-:W-:Y:S01]  /*ddd0*/  FMUL.FTZ R153, R153, R168.reuse ;  /* 0x000000a899997220 */ /* 0x080fe20000410000 */
[C---:B------:R-:W-:Y:S01]  /*dde0*/  FFMA.FTZ R121, R126.reuse, R168, R145 ;  /* 0x000000a87e797223 */ /* 0x040fe20000010091 */
[C---:B------:R-:W-:Y:S01]  /*ddf0*/  FMUL.FTZ R190, R133.reuse, UR15 ;  /* 0x0000000f85be7c20 */ /* 0x040fe20008410000 */
[C---:B------:R-:W-:Y:S01]  /*de00*/  FFMA.FTZ R145, R133.reuse, UR14, R186 ;  /* 0x0000000e85917c23 */ /* 0x040fe200080100ba */
[----:B------:R-:W-:Y:S01]  /*de10*/  FMUL.FTZ R133, R133, R49 ;  /* 0x0000003185857220 */ /* 0x000fe20000410000 */
[----:B------:R-:W-:Y:S01]  /*de20*/  FMUL.FTZ R166, R131, UR15 ;  /* 0x0000000f83a67c20 */ /* 0x000fe20008410000 */
[----:B------:R-:W-:Y:S01]  /*de30*/  FFMA.FTZ R126, R126, R170, -R153 ;  /* 0x000000aa7e7e7223 */ /* 0x000fe20000010899 */
[----:B------:R0:W-:Y:S01]  /*de40*/  STS [R78+0x2150], R171 ;  /* 0x002150ab4e007388 */ /* 0x0001e20000000800 */
[----:B------:R-:W-:Y:S01]  /*de50*/  FMUL.FTZ R245, R33, R168 ;  /* 0x000000a821f57220 */ /* 0x000fe20000410000 */
[C---:B------:R-:W-:Y:S01]  /*de60*/  FMUL.FTZ R184, R196.reuse, R143 ;  /* 0x0000008fc4b87220 */ /* 0x040fe20000410000 */
[----:B------:R-:W-:Y:S01]  /*de70*/  FMUL.FTZ R182, R196, R136 ;  /* 0x00000088c4b67220 */ /* 0x000fe20000410000 */
[----:B------:R-:W-:Y:S01]  /*de80*/  FFMA.FTZ R153, R243, UR14, -R190 ;  /* 0x0000000ef3997c23 */ /* 0x000fe200080108be */
[----:B------:R-:W-:Y:S01]  /*de90*/  FMUL.FTZ R249, R32, R127 ;  /* 0x0000007f20f97220 */ /* 0x000fe20000410000 */
[----:B------:R-:W-:Y:S01]  /*dea0*/  FMUL.FTZ R168, R129, R52 ;  /* 0x0000003481a87220 */ /* 0x000fe20000410000 */
[----:B------:R-:W-:Y:S01]  /*deb0*/  FMUL.FTZ R243, R243, R49 ;  /* 0x00000031f3f37220 */ /* 0x000fe20000410000 */
[----:B------:R-:W-:Y:S01]  /*dec0*/  FMUL.FTZ R127, R131, R51 ;  /* 0x00000033837f7220 */ /* 0x000fe20000410000 */
[----:B------:R-:W-:Y:S01]  /*ded0*/  FMUL.FTZ R247, R33, R170 ;  /* 0x000000aa21f77220 */ /* 0x000fe20000410000 */
[C---:B0-----:R-:W-:Y:S01]  /*dee0*/  FMUL.FTZ R171, R34.reuse, R133 ;  /* 0x0000008522ab7220 */ /* 0x041fe20000410000 */
[----:B------:R-:W-:Y:S01]  /*def0*/  FFMA.FTZ R131, R137, UR14, -R166 ;  /* 0x0000000e89837c23 */ /* 0x000fe200080108a6 */
[----:B------:R-:W-:Y:S01]  /*df00*/  FMUL.FTZ R170, R75, UR15 ;  /* 0x0000000f4baa7c20 */ /* 0x000fe20008410000 */
[C---:B------:R-:W-:Y:S01]  /*df10*/  FFMA.FTZ R184, R197.reuse, R136, R184 ;  /* 0x00000088c5b87223 */ /* 0x040fe200000100b8 */
[----:B------:R-:W-:Y:S01]  /*df20*/  FFMA.FTZ R182, R197, R143, -R182 ;  /* 0x0000008fc5b67223 */ /* 0x000fe200000108b6 */
[----:B------:R-:W-:Y:S01]  /*df30*/  FMUL.FTZ R166, R129, UR15 ;  /* 0x0000000f81a67c20 */ /* 0x000fe20008410000 */
[----:B------:R-:W-:Y:S01]  /*df40*/  FMUL.FTZ R195, R35, R168 ;  /* 0x000000a823c37220 */ /* 0x000fe20000410000 */
[----:B------:R-:W-:Y:S01]  /*df50*/  FMUL.FTZ R197, R34, R243 ;  /* 0x000000f322c57220 */ /* 0x000fe20000410000 */
[----:B------:R0:W-:Y:S01]  /*df60*/  STS [R78+0x2154], R169 ;  /* 0x002154a94e007388 */ /* 0x0001e20000000800 */
[----:B------:R-:W-:Y:S01]  /*df70*/  FFMA.FTZ R103, R134, R48, R103 ;  /* 0x0000003086677223 */ /* 0x000fe20000010067 */
[----:B------:R-:W-:Y:S01]  /*df80*/  FFMA.FTZ R172, R31, R134, R172 ;  /* 0x000000861fac7223 */ /* 0x000fe200000100ac */
[----:B------:R-:W-:Y:S01]  /*df90*/  FFMA.FTZ R170, R129, UR14, R170 ;  /* 0x0000000e81aa7c23 */ /* 0x000fe200080100aa */
[----:B------:R1:W-:Y:S01]  /*dfa0*/  STS [R78+0x2168], R171 ;  /* 0x002168ab4e007388 */ /* 0x0003e20000000800 */
[----:B------:R-:W-:Y:S01]  /*dfb0*/  FMUL.FTZ R134, R136, UR15 ;  /* 0x0000000f88867c20 */ /* 0x000fe20008410000 */
[C---:B------:R-:W-:Y:S01]  /*dfc0*/  FFMA.FTZ R129, R75.reuse, UR14, -R166 ;  /* 0x0000000e4b817c23 */ /* 0x040fe200080108a6 */
[----:B------:R-:W-:Y:S01]  /*dfd0*/  FMUL.FTZ R166, R75, R52 ;  /* 0x000000344ba67220 */ /* 0x000fe20000410000 */
[----:B------:R2:W-:Y:S01]  /*dfe0*/  STS [R78+0x2170], R195 ;  /* 0x002170c34e007388 */ /* 0x0005e20000000800 */
[----:B------:R-:W-:Y:S01]  /*dff0*/  FMUL.FTZ R75, R142, R143 ;  /* 0x0000008f8e4b7220 */ /* 0x000fe20000410000 */
[----:B0-----:R-:W-:Y:S01]  /*e000*/  FMUL.FTZ R169, R30, R45 ;  /* 0x0000002d1ea97220 */ /* 0x001fe20000410000 */
[----:B------:R-:W-:Y:S01]  /*e010*/  FFMA.FTZ R105, R130, R50, R105 ;  /* 0x0000003282697223 */ /* 0x000fe20000010069 */
[----:B------:R0:W-:Y:S01]  /*e020*/  STS [R78+0x216c], R197 ;  /* 0x00216cc54e007388 */ /* 0x0001e20000000800 */
[----:B------:R-:W-:Y:S01]  /*e030*/  FFMA.FTZ R176, R33, R130, R176 ;  /* 0x0000008221b07223 */ /* 0x000fe200000100b0 */
[C---:B-1----:R-:W-:Y:S01]  /*e040*/  FMUL.FTZ R171, R143.reuse, UR15 ;  /* 0x0000000f8fab7c20 */ /* 0x042fe20008410000 */
[-C--:B------:R-:W-:Y:S01]  /*e050*/  FFMA.FTZ R142, R142, -R169.reuse, R237 ;  /* 0x800000a98e8e7223 */ /* 0x080fe200000100ed */
[C---:B------:R-:W-:Y:S01]  /*e060*/  FFMA.FTZ R169, -R144.reuse, R169, R239 ;  /* 0x000000a990a97223 */ /* 0x040fe200000101ef */
[----:B------:R-:W-:Y:S01]  /*e070*/  FFMA.FTZ R75, R144, R136, R75 ;  /* 0x00000088904b7223 */ /* 0x000fe2000001004b */
[C---:B--2---:R-:W-:Y:S01]  /*e080*/  FFMA.FTZ R195, R143.reuse, UR14, -R134 ;  /* 0x0000000e8fc37c23 */ /* 0x044fe20008010886 */
[C---:B------:R-:W-:Y:S01]  /*e090*/  FFMA.FTZ R130, R136.reuse, UR14, R171 ;  /* 0x0000000e88827c23 */ /* 0x040fe200080100ab */
[----:B------:R-:W-:Y:S01]  /*e0a0*/  FMUL.FTZ R171, R136, R45 ;  /* 0x0000002d88ab7220 */ /* 0x000fe20000410000 */
[----:B------:R-:W-:Y:S01]  /*e0b0*/  FMUL.FTZ R153, R164, R153 ;  /* 0x00000099a4997220 */ /* 0x000fe20000410000 */
[----:B0-----:R-:W-:Y:S01]  /*e0c0*/  FMUL.FTZ R197, R143, R45 ;  /* 0x0000002d8fc57220 */ /* 0x001fe20000410000 */
[----:B------:R-:W-:Y:S01]  /*e0d0*/  FMUL.FTZ R134, R142, R195 ;  /* 0x000000c38e867220 */ /* 0x000fe20000410000 */
[C---:B------:R-:W-:Y:S01]  /*e0e0*/  FMUL.FTZ R144, R164.reuse, R243 ;  /* 0x000000f3a4907220 */ /* 0x040fe20000410000 */
[----:B------:R-:W-:Y:S01]  /*e0f0*/  FMUL.FTZ R164, R164, R133 ;  /* 0x00000085a4a47220 */ /* 0x000fe20000410000 */
[C---:B------:R-:W-:Y:S01]  /*e100*/  FMUL.FTZ R136, R142.reuse, R197 ;  /* 0x000000c58e887220 */ /* 0x040fe20000410000 */
[----:B------:R-:W-:Y:S01]  /*e110*/  FMUL.FTZ R142, R142, R171 ;  /* 0x000000ab8e8e7220 */ /* 0x000fe20000410000 */
[----:B------:R-:W-:Y:S01]  /*e120*/  FADD.FTZ R123, R123, R182 ;  /* 0x000000b67b7b7221 */ /* 0x000fe20000010000 */
[C---:B------:R-:W-:Y:S01]  /*e130*/  FFMA.FTZ R153, R128.reuse, R145, R153 ;  /* 0x0000009180997223 */ /* 0x040fe20000010099 */
[C---:B------:R-:W-:Y:S01]  /*e140*/  FFMA.FTZ R143, R169.reuse, R171, R136 ;  /* 0x000000aba98f7223 */ /* 0x040fe20000010088 */
[----:B------:R-:W-:Y:S01]  /*e150*/  FFMA.FTZ R142, R169, R197, -R142 ;  /* 0x000000c5a98e7223 */ /* 0x000fe2000001088e */
[C---:B------:R-:W-:Y:S01]  /*e160*/  FFMA.FTZ R144, R128.reuse, R133, R144 ;  /* 0x0000008580907223 */ /* 0x040fe20000010090 */
[----:B------:R-:W-:Y:S01]  /*e170*/  FFMA.FTZ R145, R128, R243, -R164 ;  /* 0x000000f380917223 */ /* 0x000fe200000108a4 */
[----:B------:R-:W-:Y:S01]  /*e180*/  FADD.FTZ R163, R163, R184 ;  /* 0x000000b8a3a37221 */ /* 0x000fe20000010000 */
[----:B------:R-:W-:Y:S01]  /*e190*/  FFMA.FTZ R169, R169, R130, R134 ;  /* 0x00000082a9a97223 */ /* 0x000fe20000010086 */
[CC--:B------:R-:W-:Y:S01]  /*e1a0*/  FMUL.FTZ R128, R198.reuse, R123.reuse ;  /* 0x0000007bc6807220 */ /* 0x0c0fe20000410000 */
[----:B------:R-:W-:Y:S01]  /*e1b0*/  FMUL.FTZ R134, R173, R123 ;  /* 0x0000007bad867220 */ /* 0x000fe20000410000 */
[----:B------:R-:W-:Y:S01]  /*e1c0*/  FMUL.FTZ R136, R29, R46 ;  /* 0x0000002e1d887220 */ /* 0x000fe20000410000 */
[-C--:B------:R-:W-:Y:S01]  /*e1d0*/  FMUL.FTZ R198, R198, R163.reuse ;  /* 0x000000a3c6c67220 */ /* 0x080fe20000410000 */
[-C--:B------:R-:W-:Y:S01]  /*e1e0*/  FFMA.FTZ R133, R199, R163.reuse, R128 ;  /* 0x000000a3c7857223 */ /* 0x080fe20000010080 */
[----:B------:R-:W-:Y:S01]  /*e1f0*/  FFMA.FTZ R128, R175, R163, R134 ;  /* 0x000000a3af807223 */ /* 0x000fe20000010086 */
[----:B------:R-:W-:Y:S01]  /*e200*/  FMUL.FTZ R164, R163, UR15 ;  /* 0x0000000fa3a47c20 */ /* 0x000fe20008410000 */
[----:B------:R-:W-:Y:S01]  /*e210*/  FMUL.FTZ R134, R123, UR15 ;  /* 0x0000000f7b867c20 */ /* 0x000fe20008410000 */
[----:B------:R-:W-:Y:S01]  /*e220*/  FADD.FTZ R63, R172, R63 ;  /* 0x0000003fac3f7221 */ /* 0x000fe20000010000 */
[----:B------:R-:W-:Y:S01]  /*e230*/  FFMA.FTZ R173, R173, -R136, R218 ;  /* 0x80000088adad7223 */ /* 0x000fe200000100da */
[-C--:B------:R-:W-:Y:S01]  /*e240*/  FMUL.FTZ R172, R123, R46.reuse ;  /* 0x0000002e7bac7220 */ /* 0x080fe20000410000 */
[----:B------:R-:W-:Y:S01]  /*e250*/  FFMA.FTZ R130, R199, R123, -R198 ;  /* 0x0000007bc7827223 */ /* 0x000fe200000108c6 */
[----:B------:R-:W-:Y:S01]  /*e260*/  FFMA.FTZ R164, R123, UR14, -R164 ;  /* 0x0000000e7ba47c23 */ /* 0x000fe200080108a4 */
[----:B------:R-:W-:Y:S01]  /*e270*/  FFMA.FTZ R123, R163, UR14, R134 ;  /* 0x0000000ea37b7c23 */ /* 0x000fe20008010086 */
[----:B------:R-:W-:Y:S01]  /*e280*/  FFMA.FTZ R66, R147, R49, R66 ;  /* 0x0000003193427223 */ /* 0x000fe20000010042 */
[----:B------:R-:W-:Y:S01]  /*e290*/  FFMA.FTZ R182, R34, R147, R153 ;  /* 0x0000009322b67223 */ /* 0x000fe20000010099 */
[----:B------:R-:W-:Y:S01]  /*e2a0*/  FMUL.FTZ R134, R163, R46 ;  /* 0x0000002ea3867220 */ /* 0x000fe20000410000 */
[----:B------:R-:W-:Y:S01]  /*e2b0*/  FFMA.FTZ R136, -R175, R136, R220 ;  /* 0x00000088af887223 */ /* 0x000fe200000101dc */
[----:B------:R-:W-:Y:S01]  /*e2c0*/  FMUL.FTZ R147, R173, R172 ;  /* 0x000000acad937220 */ /* 0x000fe20000410000 */
[----:B------:R-:W-:Y:S01]  /*e2d0*/  FADD.FTZ R174, R174, R133 ;  /* 0x00000085aeae7221 */ /* 0x000fe20000010000 */
[----:B------:R-:W-:Y:S01]  /*e2e0*/  FADD.FTZ R130, R141, R130 ;  /* 0x000000828d827221 */ /* 0x000fe20000010000 */
[C---:B------:R-:W-:Y:S01]  /*e2f0*/  FMUL.FTZ R141, R173.reuse, R134 ;  /* 0x00000086ad8d7220 */ /* 0x040fe20000410000 */
[----:B------:R-:W-:Y:S01]  /*e300*/  FADD.FTZ R59, R176, R59 ;  /* 0x0000003bb03b7221 */ /* 0x000fe20000010000 */
[----:B------:R-:W-:Y:S01]  /*e310*/  FMUL.FTZ R133, R173, R164 ;  /* 0x000000a4ad857220 */ /* 0x000fe20000410000 */
[-C--:B------:R-:W-:Y:S01]  /*e320*/  FFMA.FTZ R147, R136, R134.reuse, R147 ;  /* 0x0000008688937223 */ /* 0x080fe20000010093 */
[----:B------:R-:W-:Y:S01]  /*e330*/  FMUL.FTZ R153, R29, R134 ;  /* 0x000000861d997220 */ /* 0x000fe20000410000 */
[----:B------:R-:W-:Y:S01]  /*e340*/  FFMA.FTZ R62, R75, R45, R62 ;  /* 0x0000002d4b3e7223 */ /* 0x000fe2000001003e */
[----:B------:R-:W-:Y:S01]  /*e350*/  FFMA.FTZ R176, R30, R75, R169 ;  /* 0x0000004b1eb07223 */ /* 0x000fe200000100a9 */
        /* <DEDUP_REMOVED lines=8> */
[----:B------:R-:W-:Y:S01]  /*e3e0*/  FADD.FTZ R75, R122, R123 ;  /* 0x0000007b7a4b7221 */ /* 0x000fe20000010000 */
[----:B------:R-:W-:Y:S01]  /*e3f0*/  FADD.FTZ R165, R165, R134 ;  /* 0x00000086a5a57221 */ /* 0x000fe20000010000 */
[C---:B------:R-:W-:Y:S01]  /*e400*/  FFMA.FTZ R164, R135.reuse, R170, R164 ;  /* 0x000000aa87a47223 */ /* 0x040fe200000100a4 */
[-C--:B------:R-:W-:Y:S01]  /*e410*/  FMUL.FTZ R170, R162, R166.reuse ;  /* 0x000000a6a2aa7220 */ /* 0x080fe20000410000 */
[C---:B------:R-:W-:Y:S01]  /*e420*/  FMUL.FTZ R122, R202.reuse, R75 ;  /* 0x0000004bca7a7220 */ /* 0x040fe20000410000 */
[----:B------:R-:W-:Y:S01]  /*e430*/  FMUL.FTZ R202, R202, R165 ;  /* 0x000000a5caca7220 */ /* 0x000fe20000410000 */
[----:B------:R-:W-:Y:S01]  /*e440*/  FFMA.FTZ R162, R135, R166, -R129 ;  /* 0x000000a687a27223 */ /* 0x000fe20000010881 */
[----:B------:R-:W-:Y:S01]  /*e450*/  FMUL.FTZ R129, R28, R43 ;  /* 0x0000002b1c817220 */ /* 0x000fe20000410000 */
[----:B------:R0:W-:Y:S01]  /*e460*/  STS [R78+0x2140], R153 ;  /* 0x002140994e007388 */ /* 0x0001e20000000800 */
[C---:B------:R-:W-:Y:S01]  /*e470*/  FFMA.FTZ R202, R203.reuse, R75, -R202 ;  /* 0x0000004bcbca7223 */ /* 0x040fe200000108ca */
[----:B------:R-:W-:Y:S01]  /*e480*/  FFMA.FTZ R122, R203, R165, R122 ;  /* 0x000000a5cb7a7223 */ /* 0x000fe2000001007a */
[----:B------:R-:W-:Y:S01]  /*e490*/  FMUL.FTZ R123, R146, R130 ;  /* 0x00000082927b7220 */ /* 0x000fe20000410000 */
[----:B------:R-:W-:Y:S01]  /*e4a0*/  FFMA.FTZ R134, -R148, R129, R229 ;  /* 0x0000008194867223 */ /* 0x000fe200000101e5 */
[----:B------:R-:W-:Y:S01]  /*e4b0*/  FFMA.FTZ R101, R128, R46, R101 ;  /* 0x0000002e80657223 */ /* 0x000fe20000010065 */
[----:B------:R-:W-:Y:S01]  /*e4c0*/  FADD.FTZ R161, R161, R122 ;  /* 0x0000007aa1a17221 */ /* 0x000fe20000010000 */
[----:B------:R-:W-:Y:S01]  /*e4d0*/  FFMA.FTZ R136, R29, R128, R136 ;  /* 0x000000801d887223 */ /* 0x000fe20000010088 */
[----:B------:R-:W-:Y:S01]  /*e4e0*/  FFMA.FTZ R164, R35, R140, R164 ;  /* 0x0000008c23a47223 */ /* 0x000fe200000100a4 */
[----:B------:R-:W-:Y:S01]  /*e4f0*/  FMUL.FTZ R137, R137, R51 ;  /* 0x0000003389897220 */ /* 0x000fe20000410000 */
[----:B0-----:R-:W-:Y:S01]  /*e500*/  FFMA.FTZ R153, R135, R168, R170 ;  /* 0x000000a887997223 */ /* 0x001fe200000100aa */
[----:B------:R-:W-:Y:S01]  /*e510*/  FFMA.FTZ R135, R146, -R129, R227 ;  /* 0x8000008192877223 */ /* 0x000fe200000100e3 */
[----:B------:R-:W-:Y:S01]  /*e520*/  FADD.FTZ R146, R139, R202 ;  /* 0x000000ca8b927221 */ /* 0x000fe20000010000 */
[----:B------:R-:W-:Y:S01]  /*e530*/  FMUL.FTZ R133, R204, R161 ;  /* 0x000000a1cc857220 */ /* 0x000fe20000410000 */
[----:B------:R-:W-:Y:S01]  /*e540*/  FMUL.FTZ R163, R29, R172 ;  /* 0x000000ac1da37220 */ /* 0x000fe20000410000 */
[----:B------:R-:W-:Y:S01]  /*e550*/  FADD.FTZ R55, R164, R55 ;  /* 0x00000037a4377221 */ /* 0x000fe20000010000 */
[-C--:B------:R-:W-:Y:S01]  /*e560*/  FMUL.FTZ R122, R204, R146.reuse ;  /* 0x00000092cc7a7220 */ /* 0x080fe20000410000 */
[C---:B------:R-:W-:Y:S01]  /*e570*/  FMUL.FTZ R131, R124.reuse, R131 ;  /* 0x000000837c837220 */ /* 0x040fe20000410000 */
[----:B------:R-:W-:Y:S01]  /*e580*/  FMUL.FTZ R164, R124, R127 ;  /* 0x0000007f7ca47220 */ /* 0x000fe20000410000 */
[C---:B------:R-:W-:Y:S01]  /*e590*/  FMUL.FTZ R139, R174.reuse, R43 ;  /* 0x0000002bae8b7220 */ /* 0x040fe20000410000 */
[C---:B------:R-:W-:Y:S01]  /*e5a0*/  FFMA.FTZ R129, R205.reuse, R161, R122 ;  /* 0x000000a1cd817223 */ /* 0x040fe2000001007a */
[----:B------:R-:W-:Y:S01]  /*e5b0*/  FFMA.FTZ R122, R205, R146, -R133 ;  /* 0x00000092cd7a7223 */ /* 0x000fe20000010885 */
[----:B------:R-:W-:Y:S01]  /*e5c0*/  FMUL.FTZ R133, R174, UR15 ;  /* 0x0000000fae857c20 */ /* 0x000fe20008410000 */
[----:B------:R0:W-:Y:S01]  /*e5d0*/  STS [R78+0x2144], R163 ;  /* 0x002144a34e007388 */ /* 0x0001e20000000800 */
[----:B------:R-:W-:Y:S01]  /*e5e0*/  FADD.FTZ R112, R112, R129 ;  /* 0x0000008170707221 */ /* 0x000fe20000010000 */
[----:B------:R-:W-:Y:S01]  /*e5f0*/  FADD.FTZ R159, R159, R122 ;  /* 0x0000007a9f9f7221 */ /* 0x000fe20000010000 */
[C---:B------:R-:W-:Y:S01]  /*e600*/  FMUL.FTZ R129, R130.reuse, UR15 ;  /* 0x0000000f82817c20 */ /* 0x040fe20008410000 */
[----:B------:R-:W-:Y:S01]  /*e610*/  FFMA.FTZ R128, R130, UR14, -R133 ;  /* 0x0000000e82807c23 */ /* 0x000fe20008010885 */
[----:B------:R-:W-:Y:S01]  /*e620*/  FFMA.FTZ R123, R148, R174, R123 ;  /* 0x000000ae947b7223 */ /* 0x000fe2000001007b */
[CC--:B------:R-:W-:Y:S01]  /*e630*/  FMUL.FTZ R122, R206.reuse, R159.reuse ;  /* 0x0000009fce7a7220 */ /* 0x0c0fe20000410000 */
[----:B------:R-:W-:Y:S01]  /*e640*/  FMUL.FTZ R206, R206, R112 ;  /* 0x00000070cece7220 */ /* 0x000fe20000410000 */
[----:B------:R-:W-:Y:S01]  /*e650*/  FFMA.FTZ R129, R174, UR14, R129 ;  /* 0x0000000eae817c23 */ /* 0x000fe20008010081 */
[----:B------:R-:W-:Y:S01]  /*e660*/  FMUL.FTZ R133, R135, R128 ;  /* 0x0000008087857220 */ /* 0x000fe20000410000 */
[C---:B------:R-:W-:Y:S01]  /*e670*/  FFMA.FTZ R122, R207.reuse, R112, R122 ;  /* 0x00000070cf7a7223 */ /* 0x040fe2000001007a */
[----:B------:R-:W-:Y:S01]  /*e680*/  FFMA.FTZ R206, R207, R159, -R206 ;  /* 0x0000009fcfce7223 */ /* 0x000fe200000108ce */
[----:B0-----:R-:W-:Y:S01]  /*e690*/  FMUL.FTZ R163, R130, R43 ;  /* 0x0000002b82a37220 */ /* 0x001fe20000410000 */
[----:B------:R-:W-:Y:S01]  /*e6a0*/  FFMA.FTZ R129, R134, R129, R133 ;  /* 0x0000008186817223 */ /* 0x000fe20000010085 */
[----:B------:R-:W-:Y:S01]  /*e6b0*/  FADD.FTZ R157, R157, R122 ;  /* 0x0000007a9d9d7221 */ /* 0x000fe20000010000 */
[----:B------:R-:W-:Y:S01]  /*e6c0*/  FADD.FTZ R115, R115, R206 ;  /* 0x000000ce73737221 */ /* 0x000fe20000010000 */
[----:B------:R-:W-:Y:S01]  /*e6d0*/  FMUL.FTZ R133, R124, R137 ;  /* 0x000000897c857220 */ /* 0x000fe20000410000 */
[----:B------:R-:W-:Y:S01]  /*e6e0*/  FMUL.FTZ R124, R177, R75 ;  /* 0x0000004bb17c7220 */ /* 0x000fe20000410000 */
[C---:B------:R-:W-:Y:S01]  /*e6f0*/  FMUL.FTZ R148, R135.reuse, R139 ;  /* 0x0000008b87947220 */ /* 0x040fe20000410000 */
[C---:B------:R-:W-:Y:S01]  /*e700*/  FMUL.FTZ R122, R208.reuse, R115 ;  /* 0x00000073d07a7220 */ /* 0x040fe20000410000 */
[----:B------:R-:W-:Y:S01]  /*e710*/  FMUL.FTZ R208, R208, R157 ;  /* 0x0000009dd0d07220 */ /* 0x000fe20000410000 */
[-C--:B------:R-:W-:Y:S01]  /*e720*/  FMUL.FTZ R169, R135, R163.reuse ;  /* 0x000000a387a97220 */ /* 0x080fe20000410000 */
[----:B------:R-:W-:Y:S01]  /*e730*/  FFMA.FTZ R148, R134, R163, -R148 ;  /* 0x000000a386947223 */ /* 0x000fe20000010894 */
[C---:B------:R-:W-:Y:S01]  /*e740*/  FFMA.FTZ R122, R209.reuse, R157, R122 ;  /* 0x0000009dd17a7223 */ /* 0x040fe2000001007a */
[----:B------:R-:W-:Y:S01]  /*e750*/  FFMA.FTZ R209, R209, R115, -R208 ;  /* 0x00000073d1d17223 */ /* 0x000fe200000108d0 */
[----:B------:R-:W-:Y:S01]  /*e760*/  FMUL.FTZ R163, R28, R163 ;  /* 0x000000a31ca37220 */ /* 0x000fe20000410000 */
[----:B------:R-:W-:Y:S01]  /*e770*/  FADD.FTZ R67, R136, R67 ;  /* 0x0000004388437221 */ /* 0x000fe20000010000 */
[----:B------:R-:W-:Y:S01]  /*e780*/  FADD.FTZ R155, R155, R122 ;  /* 0x0000007a9b9b7221 */ /* 0x000fe20000010000 */
[----:B------:R-:W-:Y:S01]  /*e790*/  FADD.FTZ R116, R116, R209 ;  /* 0x000000d174747221 */ /* 0x000fe20000010000 */
[----:B------:R-:W-:Y:S01]  /*e7a0*/  FMUL.FTZ R136, R27, R44 ;  /* 0x0000002c1b887220 */ /* 0x000fe20000410000 */
[----:B------:R0:W-:Y:S01]  /*e7b0*/  STS [R78+0x213c], R163 ;  /* 0x00213ca34e007388 */ /* 0x0001e20000000800 */
[C---:B------:R-:W-:Y:S01]  /*e7c0*/  FMUL.FTZ R122, R210.reuse, R155 ;  /* 0x0000009bd27a7220 */ /* 0x040fe20000410000 */
[-C--:B------:R-:W-:Y:S01]  /*e7d0*/  FMUL.FTZ R210, R210, R116.reuse ;  /* 0x00000074d2d27220 */ /* 0x080fe20000410000 */
[C---:B------:R-:W-:Y:S01]  /*e7e0*/  FFMA.FTZ R131, R138.reuse, R167, R131 ;  /* 0x000000a78a837223 */ /* 0x040fe20000010083 */
[----:B------:R-:W-:Y:S01]  /*e7f0*/  FFMA.FTZ R164, R138, R137, -R164 ;  /* 0x000000898aa47223 */ /* 0x000fe200000108a4 */
[C---:B------:R-:W-:Y:S01]  /*e800*/  FFMA.FTZ R122, R211.reuse, R116, -R122 ;  /* 0x00000074d37a7223 */ /* 0x040fe2000001087a */
[----:B------:R-:W-:Y:S01]  /*e810*/  FFMA.FTZ R210, R211, R155, R210 ;  /* 0x0000009bd3d27223 */ /* 0x000fe200000100d2 */
[----:B------:R-:W-:Y:S01]  /*e820*/  FFMA.FTZ R130, R28, R123, R129 ;  /* 0x0000007b1c827223 */ /* 0x000fe20000010081 */
[----:B------:R-:W-:Y:S01]  /*e830*/  FFMA.FTZ R177, R177, -R136, R222 ;  /* 0x80000088b1b17223 */ /* 0x000fe200000100de */
[----:B------:R-:W-:Y:S01]  /*e840*/  FADD.FTZ R117, R117, R122 ;  /* 0x0000007a75757221 */ /* 0x000fe20000010000 */
[----:B------:R-:W-:Y:S01]  /*e850*/  FADD.FTZ R151, R151, R210 ;  /* 0x000000d297977221 */ /* 0x000fe20000010000 */
[----:B------:R-:W-:Y:S01]  /*e860*/  FFMA.FTZ R122, R181, R165, R124 ;  /* 0x000000a5b57a7223 */ /* 0x000fe2000001007c */
[----:B0-----:R-:W-:Y:S01]  /*e870*/  FFMA.FTZ R163, R138, R127, R133 ;  /* 0x0000007f8aa37223 */ /* 0x001fe20000010085 */
[C---:B------:R-:W-:Y:S01]  /*e880*/  FMUL.FTZ R124, R212.reuse, R117 ;  /* 0x00000075d47c7220 */ /* 0x040fe20000410000 */
[-C--:B------:R-:W-:Y:S01]  /*e890*/  FMUL.FTZ R212, R212, R151.reuse ;  /* 0x00000097d4d47220 */ /* 0x080fe20000410000 */
[----:B------:R-:W-:Y:S01]  /*e8a0*/  FMUL.FTZ R133, R21, R38 ;  /* 0x0000002615857220 */ /* 0x000fe20000410000 */
[----:B------:R-:W-:Y:S01]  /*e8b0*/  FMUL.FTZ R138, R75, R44 ;  /* 0x0000002c4b8a7220 */ /* 0x000fe20000410000 */
[C---:B------:R-:W-:Y:S01]  /*e8c0*/  FFMA.FTZ R128, R213.reuse, R151, R124 ;  /* 0x00000097d5807223 */ /* 0x040fe2000001007c */
[----:B------:R-:W-:Y:S01]  /*e8d0*/  FFMA.FTZ R135, R213, R117, -R212 ;  /* 0x00000075d5877223 */ /* 0x000fe200000108d4 */
[----:B------:R0:W-:Y:S01]  /*e8e0*/  STS [R78+0x2164], R247 ;  /* 0x002164f74e007388 */ /* 0x0001e20000000800 */
[----:B------:R-:W-:Y:S01]  /*e8f0*/  FFMA.FTZ R107, R140, R52, R107 ;  /* 0x000000348c6b7223 */ /* 0x000fe2000001006b */
[----:B------:R-:W-:Y:S01]  /*e900*/  FADD.FTZ R149, R149, R128 ;  /* 0x0000008095957221 */ /* 0x000fe20000010000 */
[----:B------:R-:W-:Y:S01]  /*e910*/  FADD.FTZ R135, R118, R135 ;  /* 0x0000008776877221 */ /* 0x000fe20000010000 */
[----:B------:R-:W-:Y:S01]  /*e920*/  FMUL.FTZ R128, R165, UR15 ;  /* 0x0000000fa5807c20 */ /* 0x000fe20008410000 */
[C---:B------:R-:W-:Y:S01]  /*e930*/  FMUL.FTZ R118, R75.reuse, UR15 ;  /* 0x0000000f4b767c20 */ /* 0x040fe20008410000 */
[----:B------:R1:W-:Y:S01]  /*e940*/  STS [R78+0x2160], R245 ;  /* 0x002160f54e007388 */ /* 0x0003e20000000800 */
[----:B------:R-:W-:Y:S01]  /*e950*/  FFMA.FTZ R140, R134, R139, R169 ;  /* 0x0000008b868c7223 */ /* 0x000fe200000100a9 */
[----:B------:R-:W-:Y:S01]  /*e960*/  FADD.FTZ R69, R130, R69 ;  /* 0x0000004582457221 */ /* 0x000fe20000010000 */
[----:B------:R-:W-:Y:S01]  /*e970*/  FFMA.FTZ R128, R75, UR14, -R128 ;  /* 0x0000000e4b807c23 */ /* 0x000fe20008010880 */
[----:B0-----:R-:W-:Y:S01]  /*e980*/  FMUL.FTZ R247, R36, R137 ;  /* 0x0000008924f77220 */ /* 0x001fe20000410000 */
[----:B------:R-:W-:Y:S01]  /*e990*/  FFMA.FTZ R137, R165, UR14, R118 ;  /* 0x0000000ea5897c23 */ /* 0x000fe20008010076 */
[----:B------:R-:W-:Y:S01]  /*e9a0*/  FFMA.FTZ R136, -R181, R136, R228 ;  /* 0x00000088b5887223 */ /* 0x000fe200000101e4 */
[----:B------:R-:W-:Y:S01]  /*e9b0*/  FMUL.FTZ R130, R22, R37 ;  /* 0x0000002516827220 */ /* 0x000fe20000410000 */
[-C--:B------:R-:W-:Y:S01]  /*e9c0*/  FFMA.FTZ R134, -R193, R133.reuse, R108 ;  /* 0x00000085c1867223 */ /* 0x080fe2000001016c */
[----:B------:R-:W-:Y:S01]  /*e9d0*/  FMUL.FTZ R118, R165, R44 ;  /* 0x0000002ca5767220 */ /* 0x000fe20000410000 */
[----:B-1----:R-:W-:Y:S01]  /*e9e0*/  FMUL.FTZ R245, R35, R166 ;  /* 0x000000a623f57220 */ /* 0x002fe20000410000 */
[----:B------:R-:W-:Y:S01]  /*e9f0*/  FMUL.FTZ R75, R177, R138 ;  /* 0x0000008ab14b7220 */ /* 0x000fe20000410000 */
[----:B------:R-:W-:Y:S01]  /*ea00*/  FFMA.FTZ R133, R191, -R133, R236 ;  /* 0x80000085bf857223 */ /* 0x000fe200000100ec */
[----:B------:R-:W-:Y:S01]  /*ea10*/  FMUL.FTZ R166, R135, R38 ;  /* 0x0000002687a67220 */ /* 0x000fe20000410000 */
[----:B------:R-:W-:Y:S01]  /*ea20*/  FMUL.FTZ R171, R30, R171 ;  /* 0x000000ab1eab7220 */ /* 0x000fe20000410000 */
[----:B------:R-:W-:Y:S01]  /*ea30*/  FFMA.FTZ R124, R36, R79, R131 ;  /* 0x0000004f247c7223 */ /* 0x000fe20000010083 */
[----:B------:R-:W-:Y:S01]  /*ea40*/  FFMA.FTZ R131, -R160, R130, R111 ;  /* 0x00000082a0837223 */ /* 0x000fe2000001016f */
[----:B------:R-:W-:Y:S01]  /*ea50*/  FFMA.FTZ R170, R136, R118, R75 ;  /* 0x0000007688aa7223 */ /* 0x000fe2000001004b */
[----:B------:R-:W-:Y:S01]  /*ea60*/  FFMA.FTZ R130, R158, -R130, R109 ;  /* 0x800000829e827223 */ /* 0x000fe2000001006d */
[----:B------:R-:W-:Y:S01]  /*ea70*/  FMUL.FTZ R165, R117, R37 ;  /* 0x0000002575a57220 */ /* 0x000fe20000410000 */
[----:B------:R-:W-:Y:S01]  /*ea80*/  FMUL.FTZ R168, R149, R38 ;  /* 0x0000002695a87220 */ /* 0x000fe20000410000 */
[----:B------:R-:W-:Y:S01]  /*ea90*/  FMUL.FTZ R75, R133, R166 ;  /* 0x000000a6854b7220 */ /* 0x000fe20000410000 */
[----:B------:R0:W-:Y:S01]  /*eaa0*/  STS [R78+0x2148], R171 ;  /* 0x002148ab4e007388 */ /* 0x0001e20000000800 */
[----:B------:R-:W-:Y:S01]  /*eab0*/  FMUL.FTZ R139, R28, R139 ;  /* 0x0000008b1c8b7220 */ /* 0x000fe20000410000 */
[----:B------:R-:W-:Y:S01]  /*eac0*/  FMUL.FTZ R169, R177, R118 ;  /* 0x00000076b1a97220 */ /* 0x000fe20000410000 */
[----:B------:R-:W-:Y:S01]  /*ead0*/  FMUL.FTZ R167, R151, R37 ;  /* 0x0000002597a77220 */ /* 0x000fe20000410000 */
[----:B------:R-:W-:Y:S01]  /*eae0*/  FFMA.FTZ R75, R134, R168, R75 ;  /* 0x000000a8864b7223 */ /* 0x000fe2000001004b */
[----:B------:R-:W-:Y:S01]  /*eaf0*/  FFMA.FTZ R68, R79, R51, R68 ;  /* 0x000000334f447223 */ /* 0x000fe20000010044 */
[----:B------:R1:W-:Y:S01]  /*eb00*/  STS [R78+0x2138], R139 ;  /* 0x0021388b4e007388 */ /* 0x0003e20000000800 */
[----:B------:R-:W-:Y:S01]  /*eb10*/  FFMA.FTZ R60, R123, R43, R60 ;  /* 0x0000002b7b3c7223 */ /* 0x000fe2000001003c */
[----:B------:R-:W-:Y:S01]  /*eb20*/  FADD.FTZ R75, RZ, R75 ;  /* 0x0000004bff4b7221 */ /* 0x000fe20000010000 */
[----:B------:R-:W-:Y:S01]  /*eb30*/  FMUL.FTZ R123, R24, R39 ;  /* 0x00000027187b7220 */ /* 0x000fe20000410000 */
[----:B0-----:R-:W-:Y:S01]  /*eb40*/  FMUL.FTZ R171, R27, R118 ;  /* 0x000000761bab7220 */ /* 0x001fe20000410000 */
[----:B------:R-:W-:Y:S01]  /*eb50*/  FMUL.FTZ R118, R130, R165 ;  /* 0x000000a582767220 */ /* 0x000fe20000410000 */
[----:B------:R-:W-:Y:S01]  /*eb60*/  FMUL.FTZ R172, R116, R40 ;  /* 0x0000002874ac7220 */ /* 0x000fe20000410000 */
[----:B------:R-:W-:Y:S01]  /*eb70*/  FMUL.FTZ R251, R36, R127 ;  /* 0x0000007f24fb7220 */ /* 0x000fe20000410000 */
[----:B------:R-:W-:Y:S01]  /*eb80*/  FADD.FTZ R65, R176, R65 ;  /* 0x00000041b0417221 */ /* 0x000fe20000010000 */
[----:B------:R-:W-:Y:S01]  /*eb90*/  FFMA.FTZ R118, R131, R167, R118 ;  /* 0x000000a783767223 */ /* 0x000fe20000010076 */
[----:B-1----:R-:W-:Y:S01]  /*eba0*/  FMUL.FTZ R139, R177, R128 ;  /* 0x00000080b18b7220 */ /* 0x002fe20000410000 */
[----:B------:R-:W-:Y:S01]  /*ebb0*/  FMUL.FTZ R128, R23, R40 ;  /* 0x0000002817807220 */ /* 0x000fe20000410000 */
[----:B------:R-:W-:Y:S01]  /*ebc0*/  FFMA.FTZ R169, R136, R138, -R169 ;  /* 0x0000008a88a97223 */ /* 0x000fe200000108a9 */
[----:B------:R-:W-:Y:S01]  /*ebd0*/  FADD.FTZ R79, R75, R118 ;  /* 0x000000764b4f7221 */ /* 0x000fe20000010000 */
[----:B------:R-:W-:Y:S01]  /*ebe0*/  FMUL.FTZ R75, R133, R168 ;  /* 0x000000a8854b7220 */ /* 0x000fe20000410000 */
[-C--:B------:R-:W-:Y:S01]  /*ebf0*/  FFMA.FTZ R129, -R189, R128.reuse, R240 ;  /* 0x00000080bd817223 */ /* 0x080fe200000101f0 */
[----:B------:R-:W-:Y:S01]  /*ec00*/  FFMA.FTZ R128, R187, -R128, R238 ;  /* 0x80000080bb807223 */ /* 0x000fe200000100ee */
[----:B------:R-:W-:Y:S01]  /*ec10*/  FMUL.FTZ R173, R27, R138 ;  /* 0x0000008a1bad7220 */ /* 0x000fe20000410000 */
[----:B------:R-:W-:Y:S01]  /*ec20*/  FFMA.FTZ R127, -R156, R123, R235 ;  /* 0x0000007b9c7f7223 */ /* 0x000fe200000101eb */
[----:B------:R-:W-:Y:S01]  /*ec30*/  FMUL.FTZ R118, R130, R167 ;  /* 0x000000a782767220 */ /* 0x000fe20000410000 */
[----:B------:R-:W-:Y:S01]  /*ec40*/  FFMA.FTZ R75, R134, R166, -R75 ;  /* 0x000000a6864b7223 */ /* 0x000fe2000001084b */
[----:B------:R-:W-:Y:S01]  /*ec50*/  FFMA.FTZ R123, R154, -R123, R241 ;  /* 0x8000007b9a7b7223 */ /* 0x000fe200000100f1 */
[----:B------:R-:W-:Y:S01]  /*ec60*/  FMUL.FTZ R174, R155, R40 ;  /* 0x000000289bae7220 */ /* 0x000fe20000410000 */
[----:B------:R-:W-:Y:S01]  /*ec70*/  FMUL.FTZ R138, R128, R172 ;  /* 0x000000ac808a7220 */ /* 0x000fe20000410000 */
[----:B------:R-:W-:Y:S01]  /*ec80*/  FMUL.FTZ R176, R115, R39 ;  /* 0x0000002773b07220 */ /* 0x000fe20000410000 */
[----:B------:R-:W-:Y:S01]  /*ec90*/  FADD.FTZ R57, R182, R57 ;  /* 0x00000039b6397221 */ /* 0x000fe20000010000 */
[----:B------:R-:W-:Y:S01]  /*eca0*/  FFMA.FTZ R118, R131, R165, -R118 ;  /* 0x000000a583767223 */ /* 0x000fe20000010876 */
[----:B------:R-:W-:Y:S01]  /*ecb0*/  FADD.FTZ R75, RZ, R75 ;  /* 0x0000004bff4b7221 */ /* 0x000fe20000010000 */
[----:B------:R-:W-:Y:S01]  /*ecc0*/  FMUL.FTZ R182, R157, R39 ;  /* 0x000000279db67220 */ /* 0x000fe20000410000 */
[-C--:B------:R-:W-:Y:S01]  /*ecd0*/  FFMA.FTZ R138, R129, R174.reuse, R138 ;  /* 0x000000ae818a7223 */ /* 0x080fe2000001008a */
[----:B------:R-:W-:Y:S01]  /*ece0*/  FMUL.FTZ R184, R128, R174 ;  /* 0x000000ae80b87220 */ /* 0x000fe20000410000 */
[----:B------:R-:W-:Y:S01]  /*ecf0*/  FMUL.FTZ R186, R123, R176 ;  /* 0x000000b07bba7220 */ /* 0x000fe20000410000 */
[----:B------:R-:W-:Y:S01]  /*ed00*/  FADD.FTZ R75, R75, R118 ;  /* 0x000000764b4b7221 */ /* 0x000fe20000010000 */
[----:B------:R-:W-:Y:S01]  /*ed10*/  FADD.FTZ R79, R79, R138 ;  /* 0x0000008a4f4f7221 */ /* 0x000fe20000010000 */
[----:B------:R-:W-:Y:S01]  /*ed20*/  FFMA.FTZ R184, R129, R172, -R184 ;  /* 0x000000ac81b87223 */ /* 0x000fe200000108b8 */
[----:B------:R-:W-:Y:S01]  /*ed30*/  FFMA.FTZ R186, R127, R182, R186 ;  /* 0x000000b67fba7223 */ /* 0x000fe200000100ba */
[----:B------:R-:W-:Y:S01]  /*ed40*/  FFMA.FTZ R118, R136, R137, R139 ;  /* 0x0000008988767223 */ /* 0x000fe2000001008b */
        /* <DEDUP_REMOVED lines=9> */
[----:B------:R-:W-:Y:S01]  /*ede0*/  FMUL.FTZ R175, R161, UR15 ;  /* 0x0000000fa1af7c20 */ /* 0x000fe20008410000 */
[----:B------:R-:W-:Y:S01]  /*edf0*/  FMUL.FTZ R190, R112, R42 ;  /* 0x0000002a70be7220 */ /* 0x000fe20000410000 */
[----:B------:R-:W-:Y:S01]  /*ee00*/  FMUL.FTZ R138, R79, R192 ;  /* 0x000000c04f8a7220 */ /* 0x000fe20000410000 */
[----:B------:R-:W-:Y:S01]  /*ee10*/  FFMA.FTZ R137, R127, R176, -R136 ;  /* 0x000000b07f897223 */ /* 0x000fe20000010888 */
[----:B------:R-:W-:Y:S01]  /*ee20*/  FMUL.FTZ R181, R146, R41 ;  /* 0x0000002992b57220 */ /* 0x000fe20000410000 */
[-C--:B------:R-:W-:Y:S01]  /*ee30*/  FFMA.FTZ R136, -R152, R139.reuse, R233 ;  /* 0x0000008b98887223 */ /* 0x080fe200000101e9 */
[----:B------:R1:W-:Y:S01]  /*ee40*/  STS [R78+0x2130], R171 ;  /* 0x002130ab4e007388 */ /* 0x0003e20000000800 */
[C---:B0-----:R-:W-:Y:S01]  /*ee50*/  FFMA.FTZ R173, R150.reuse, -R139, R231 ;  /* 0x8000008b96ad7223 */ /* 0x041fe200000100e7 */
[----:B------:R-:W-:Y:S01]  /*ee60*/  FMUL.FTZ R150, R150, R146 ;  /* 0x0000009296967220 */ /* 0x000fe20000410000 */
[----:B------:R-:W-:Y:S01]  /*ee70*/  FMUL.FTZ R177, R161, R41 ;  /* 0x00000029a1b17220 */ /* 0x000fe20000410000 */
[----:B------:R-:W-:Y:S01]  /*ee80*/  FADD.FTZ R137, R184, R137 ;  /* 0x00000089b8897221 */ /* 0x000fe20000010000 */
[----:B------:R-:W-:Y:S01]  /*ee90*/  FMUL.FTZ R195, R30, R197 ;  /* 0x000000c51ec37220 */ /* 0x000fe20000410000 */
[----:B------:R-:W-:Y:S01]  /*eea0*/  FFMA.FTZ R139, R152, R161, R150 ;  /* 0x000000a1988b7223 */ /* 0x000fe20000010096 */
[C---:B------:R-:W-:Y:S01]  /*eeb0*/  FFMA.FTZ R152, R146.reuse, UR14, -R175 ;  /* 0x0000000e92987c23 */ /* 0x040fe200080108af */
[----:B------:R-:W-:Y:S01]  /*eec0*/  FMUL.FTZ R175, R173, R181 ;  /* 0x000000b5adaf7220 */ /* 0x000fe20000410000 */
[----:B------:R-:W-:Y:S01]  /*eed0*/  FMUL.FTZ R150, R146, UR15 ;  /* 0x0000000f92967c20 */ /* 0x000fe20008410000 */
[-C--:B-1----:R-:W-:Y:S01]  /*eee0*/  FFMA.FTZ R171, R75, R190.reuse, R138 ;  /* 0x000000be4bab7223 */ /* 0x082fe2000001008a */
[----:B------:R-:W-:Y:S01]  /*eef0*/  FMUL.FTZ R138, R79, R190 ;  /* 0x000000be4f8a7220 */ /* 0x000fe20000410000 */
[----:B------:R-:W-:Y:S01]  /*ef00*/  FFMA.FTZ R184, R136, R177, R175 ;  /* 0x000000b188b87223 */ /* 0x000fe200000100af */
[----:B------:R-:W-:Y:S01]  /*ef10*/  FMUL.FTZ R167, R22, R167 ;  /* 0x000000a716a77220 */ /* 0x000fe20000410000 */
[----:B------:R-:W-:Y:S01]  /*ef20*/  FADD.FTZ R171, R186, R171 ;  /* 0x000000abbaab7221 */ /* 0x000fe20000010000 */
[----:B------:R-:W-:Y:S01]  /*ef30*/  FFMA.FTZ R138, R75, R192, -R138 ;  /* 0x000000c04b8a7223 */ /* 0x000fe2000001088a */
[-C--:B------:R-:W-:Y:S01]  /*ef40*/  FMUL.FTZ R186, R173, R177.reuse ;  /* 0x000000b1adba7220 */ /* 0x080fe20000410000 */
[----:B------:R-:W-:Y:S01]  /*ef50*/  FMUL.FTZ R177, R26, R177 ;  /* 0x000000b11ab17220 */ /* 0x000fe20000410000 */
[----:B------:R-:W-:Y:S01]  /*ef60*/  FADD.FTZ R171, R171, R184 ;  /* 0x000000b8abab7221 */ /* 0x000fe20000010000 */
[----:B------:R-:W-:Y:S01]  /*ef70*/  FADD.FTZ R146, R137, R138 ;  /* 0x0000008a89927221 */ /* 0x000fe20000010000 */
[-C--:B------:R-:W-:Y:S01]  /*ef80*/  FFMA.FTZ R175, R136, R181.reuse, -R186 ;  /* 0x000000b588af7223 */ /* 0x080fe200000108ba */
[----:B------:R-:W-:Y:S01]  /*ef90*/  FFMA.FTZ R138, R161, UR14, R150 ;  /* 0x0000000ea18a7c23 */ /* 0x000fe20008010096 */
        /* <DEDUP_REMOVED lines=16> */
[----:B------:R-:W-:Y:S01]  /*f0a0*/  FMUL.FTZ R137, R173, R152 ;  /* 0x00000098ad897220 */ /* 0x000fe20000410000 */
[----:B0-----:R-:W-:Y:S01]  /*f0b0*/  FADD.FTZ R161, R143, R120 ;  /* 0x000000788fa17221 */ /* 0x001fe20000010000 */
[----:B------:R-:W-:Y:S01]  /*f0c0*/  FADD.FTZ R142, R171, R142 ;  /* 0x0000008eab8e7221 */ /* 0x000fe20000010000 */
        /* <DEDUP_REMOVED lines=8> */
[----:B------:R-:W-:Y:S01]  /*f150*/  LEA.HI R175, R132, R3, RZ, 0x1b ;  /* 0x0000000384af7211 */ /* 0x000fe200078fd8ff */
[----:B------:R-:W-:Y:S01]  /*f160*/  STS [R78+0x217c], R247 ;  /* 0x00217cf74e007388 */ /* 0x000fe20000000800 */
[----:B------:R-:W-:Y:S01]  /*f170*/  FADD.FTZ R144, R121, R144 ;  /* 0x0000009079907221 */ /* 0x000fe20000010000 */
[C---:B------:R-:W-:Y:S01]  /*f180*/  FMUL.FTZ R121, R21.reuse, R168 ;  /* 0x000000a815797220 */ /* 0x040fe20000410000 */
[----:B0-----:R-:W-:Y:S01]  /*f190*/  FMUL.FTZ R141, R21, R166 ;  /* 0x000000a6158d7220 */ /* 0x001fe20000410000 */
[----:B------:R-:W-:Y:S01]  /*f1a0*/  FADD.FTZ R126, R171, R126 ;  /* 0x0000007eab7e7221 */ /* 0x000fe20000010000 */
[----:B------:R-:W-:Y:S01]  /*f1b0*/  STS [R78+0x2174], R245 ;  /* 0x002174f54e007388 */ /* 0x000fe20000000800 */
[----:B------:R-:W-:Y:S01]  /*f1c0*/  FADD.FTZ R144, R144, R153 ;  /* 0x0000009990907221 */ /* 0x000fe20000010000 */
[C---:B------:R-:W-:Y:S01]  /*f1d0*/  IADD3 R148, PT, PT, R3.reuse, 0x120, RZ ;  /* 0x0000012003947810 */ /* 0x040fe20007ffe0ff */
[----:B------:R-:W-:Y:S01]  /*f1e0*/  FADD.FTZ R145, R126, R145 ;  /* 0x000000917e917221 */ /* 0x000fe20000010000 */
[----:B------:R-:W-:Y:S01]  /*f1f0*/  STS [R78+0x214c], R195 ;  /* 0x00214cc34e007388 */ /* 0x000fe20000000800 */
[----:B------:R-:W-:Y:S01]  /*f200*/  IADD3 R150, PT, PT, R3, 0x140, RZ ;  /* 0x0000014003967810 */ /* 0x000fe20007ffe0ff */
[----:B------:R-:W-:Y:S01]  /*f210*/  FMUL.FTZ R109, R80, -R109 ;  /* 0x8000006d506d7220 */ /* 0x000fe20000410000 */
[----:B------:R-:W-:Y:S01]  /*f220*/  FADD.FTZ R145, R145, R162 ;  /* 0x000000a291917221 */ /* 0x000fe20000010000 */
[----:B------:R-:W-:Y:S01]  /*f230*/  STS [R78+0x2128], R177 ;  /* 0x002128b14e007388 */ /* 0x000fe20000000800 */
[----:B------:R-:W-:Y:S01]  /*f240*/  IADD3 R152, PT, PT, R3, 0x160, RZ ;  /* 0x0000016003987810 */ /* 0x000fe20007ffe0ff */
[----:B------:R-:W-:Y:S01]  /*f250*/  FMUL.FTZ R229, R92, R229 ;  /* 0x000000e55ce57220 */ /* 0x000fe20000410000 */
[----:B------:R-:W-:Y:S01]  /*f260*/  FADD.FTZ R110, R145, R164 ;  /* 0x000000a4916e7221 */ /* 0x000fe20000010000 */
[----:B------:R-:W-:Y:S01]  /*f270*/  STS [R78+0x212c], R181 ;  /* 0x00212cb54e007388 */ /* 0x000fe20000000800 */
        /* <DEDUP_REMOVED lines=17> */
[----:B------:R-:W-:Y:S01]  /*f390*/  FMUL.FTZ R235, R84, R235 ;  /* 0x000000eb54eb7220 */ /* 0x000fe20000410000 */
[C---:B------:R-:W-:Y:S01]  /*f3a0*/  IADD3 R172, PT, PT, R3.reuse, 0x240, RZ ;  /* 0x0000024003ac7810 */ /* 0x040fe20007ffe0ff */
[----:B------:R-:W-:Y:S01]  /*f3b0*/  STS [R78+0x2108], R167 ;  /* 0x002108a74e007388 */ /* 0x000fe20000000800 */
[C---:B------:R-:W-:Y:S01]  /*f3c0*/  IADD3 R162, PT, PT, R3.reuse, 0x180, RZ ;  /* 0x0000018003a27810 */ /* 0x040fe20007ffe0ff */
        /* <DEDUP_REMOVED lines=8> */
[----:B------:R-:W-:Y:S01]  /*f450*/  FMUL.FTZ R236, R70, -R236 ;  /* 0x800000ec46ec7220 */ /* 0x000fe20000410000 */
[C---:B------:R-:W-:Y:S01]  /*f460*/  IADD3 R182, PT, PT, R3.reuse, 0x280, RZ ;  /* 0x0000028003b67810 */ /* 0x040fe20007ffe0ff */
[----:B------:R1:W-:Y:S01]  /*f470*/  STS [R78+0x2104], R141 ;  /* 0x0021048d4e007388 */ /* 0x0003e20000000800 */
[C---:B------:R-:W-:Y:S01]  /*f480*/  IADD3 R184, PT, PT, R3.reuse, 0x2a0, RZ ;  /* 0x000002a003b87810 */ /* 0x040fe20007ffe0ff */
[C---:B------:R-:W-:Y:S01]  /*f490*/  FMUL.FTZ R240, R82.reuse, R240 ;  /* 0x000000f052f07220 */ /* 0x040fe20000410000 */
        /* <DEDUP_REMOVED lines=17> */
[----:B------:R-:W-:Y:S01]  /*f5b0*/  FMUL.FTZ R215, R178, -R215 ;  /* 0x800000d7b2d77220 */ /* 0x000fe20000410000 */
[----:B------:R-:W-:Y:S01]  /*f5c0*/  IADD3 R208, PT, PT, R3, 0x3e0, RZ ;  /* 0x000003e003d07810 */ /* 0x000fe20007ffe0ff */
[----:B------:R-:W-:Y:S01]  /*f5d0*/  FMUL.FTZ R221, R180, R221 ;  /* 0x000000ddb4dd7220 */ /* 0x000fe20000410000 */
[----:B------:R-:W-:Y:S01]  /*f5e0*/  LEA.HI R148, R148, R3, RZ, 0x1b ;  /* 0x0000000394947211 */ /* 0x000fe200078fd8ff */
        /* <DEDUP_REMOVED lines=31> */
[----:B------:R-:W-:-:S02]  /*f7e0*/  LEA R165, R148, UR30, 0x2 ;  /* 0x0000001e94a57c11 */ /* 0x000fc4000f8e10ff */
[----:B------:R-:W-:Y:S02]  /*f7f0*/  LEA R164, R150, UR30, 0x2 ;  /* 0x0000001e96a47c11 */ /* 0x000fe4000f8e10ff */
[----:B------:R-:W-:Y:S01]  /*f800*/  LEA R163, R152, UR30, 0x2 ;  /* 0x0000001e98a37c11 */ /* 0x000fe2000f8e10ff */
[----:B------:R-:W-:Y:S01]  /*f810*/  BAR.SYNC.DEFER_BLOCKING 0x0 ;  /* 0x0000000000007b1d */ /* 0x000fe20000010000 */
        /* <DEDUP_REMOVED lines=21> */
[----:B------:R-:W3:Y:S01]  /*f970*/  LDS R176, [R161+0x2780] ;  /* 0x00278000a1b07984 */ /* 0x000ee20000000800 */
        /* <DEDUP_REMOVED lines=44> */
[----:B----4-:R-:W-:Y:S01]  /*fc40*/  FMUL.FTZ R229, R178, R217 ;  /* 0x000000d9b2e57220 */ /* 0x010fe20000410000 */
[----:B------:R-:W-:Y:S01]  /*fc50*/  LEA R74, R109, -R74, 0x1 ;  /* 0x8000004a6d4a7211 */ /* 0x000fe200078e08ff */
[----:B------:R-:W4:Y:S01]  /*fc60*/  S2R R217, SR_LANEID ;  /* 0x0000000000d97919 */ /* 0x000f220000000000 */
[C---:B------:R-:W-:Y:S01]  /*fc70*/  FMUL.FTZ R109, R90.reuse, R228 ;  /* 0x000000e45a6d7220 */ /* 0x040fe20000410000 */
[----:B-1----:R-:W-:Y:S01]  /*fc80*/  FMUL.FTZ R111, R90, -R222 ;  /* 0x800000de5a6f7220 */ /* 0x002fe20000410000 */
[----:B------:R-:W-:Y:S01]  /*fc90*/  ISETP.GE.AND P2, PT, R74, 0x1, PT ;  /* 0x000000014a00780c */ /* 0x000fe20003f46270 */
[----:B------:R1:W-:Y:S01]  /*fca0*/  STS [R78+0x31ac], R231 ;  /* 0x0031ace74e007388 */ /* 0x0003e20000000800 */
[----:B------:R-:W-:Y:S01]  /*fcb0*/  FMUL.FTZ R222, R151, UR15 ;  /* 0x0000000f97de7c20 */ /* 0x000fe20008410000 */
[----:B-----5:R-:W-:Y:S01]  /*fcc0*/  FMUL.FTZ R233, R94, R220 ;  /* 0x000000dc5ee97220 */ /* 0x020fe20000410000 */
[----:B------:R-:W-:Y:S01]  /*fcd0*/  FMUL.FTZ R220, R135, UR15 ;  /* 0x0000000f87dc7c20 */ /* 0x000fe20008410000 */
[----:B------:R5:W-:Y:S01]  /*fce0*/  STS [R78+0x31b0], R109 ;  /* 0x0031b06d4e007388 */ /* 0x000be20000000800 */
[----:B------:R-:W-:-:S03]  /*fcf0*/  ISETP.GE.AND P3, PT, R74, 0x21, PT ;  /* 0x000000214a00780c */ /* 0x000fc60003f66270 */
[----:B------:R2:W-:Y:S01]  /*fd00*/  STS [R78+0x3198], R235 ;  /* 0x003198eb4e007388 */ /* 0x0005e20000000800 */
[----:B-1----:R-:W-:-:S03]  /*fd10*/  FMUL.FTZ R231, R102, R230 ;  /* 0x000000e666e77220 */ /* 0x002fc60000410000 */
[----:B------:R1:W-:Y:S01]  /*fd20*/  STS [R78+0x31b4], R111 ;  /* 0x0031b46f4e007388 */ /* 0x0003e20000000800 */
[----:B-----5:R-:W-:-:S03]  /*fd30*/  FMUL.FTZ R109, R102, -R232 ;  /* 0x800000e8666d7220 */ /* 0x020fc60000410000 */
[----:B------:R5:W-:Y:S01]  /*fd40*/  STS [R78+0x31bc], R227 ;  /* 0x0031bce34e007388 */ /* 0x000be20000000800 */
[----:B--2---:R-:W-:Y:S01]  /*fd50*/  FMUL.FTZ R235, R94, -R218 ;  /* 0x800000da5eeb7220 */ /* 0x004fe20000410000 */
[----:B------:R-:W-:Y:S02]  /*fd60*/  FMUL.FTZ R218, R112, UR15 ;  /* 0x0000000f70da7c20 */ /* 0x000fe40008410000 */
[----:B------:R2:W-:Y:S01]  /*fd70*/  STS [R78+0x31c0], R233 ;  /* 0x0031c0e94e007388 */ /* 0x0005e20000000800 */
[C---:B-1----:R-:W-:Y:S01]  /*fd80*/  FMUL.FTZ R111, R106.reuse, R188 ;  /* 0x000000bc6a6f7220 */ /* 0x042fe20000410000 */
[----:B------:R-:W-:Y:S02]  /*fd90*/  FMUL.FTZ R188, R149, UR15 ;  /* 0x0000000f95bc7c20 */ /* 0x000fe40008410000 */
[----:B------:R1:W-:Y:S01]  /*fda0*/  STS [R78+0x31d0], R231 ;  /* 0x0031d0e74e007388 */ /* 0x0003e20000000800 */
[----:B------:R-:W-:Y:S01]  /*fdb0*/  FFMA.FTZ R218, R159, UR14, -R218 ;  /* 0x0000000e9fda7c23 */ /* 0x000fe200080108da */
[----:B-----5:R-:W-:Y:S01]  /*fdc0*/  FMUL.FTZ R227, R106, -R214 ;  /* 0x800000d66ae37220 */ /* 0x020fe20000410000 */
[----:B------:R-:W-:Y:S01]  /*fdd0*/  FMUL.FTZ R214, R157, UR15 ;  /* 0x0000000f9dd67c20 */ /* 0x000fe20008410000 */
[----:B------:R5:W-:Y:S01]  /*fde0*/  STS [R78+0x31d4], R109 ;  /* 0x0031d46d4e007388 */ /* 0x000be20000000800 */
[----:B------:R-:W-:Y:S01]  /*fdf0*/  FFMA.FTZ R188, R135, UR14, -R188 ;  /* 0x0000000e87bc7c23 */ /* 0x000fe200080108bc */
[----:B--2---:R-:W-:Y:S01]  /*fe00*/  FMUL.FTZ R233, R179, -R194 ;  /* 0x800000c2b3e97220 */ /* 0x004fe20000410000 */
[----:B------:R-:W-:Y:S01]  /*fe10*/  FMUL.FTZ R194, R116, UR15 ;  /* 0x0000000f74c27c20 */ /* 0x000fe20008410000 */
[----:B------:R2:W-:Y:S01]  /*fe20*/  STS [R78+0x3180], R212 ;  /* 0x003180d44e007388 */ /* 0x0005e20000000800 */
[----:B------:R-:W-:Y:S01]  /*fe30*/  FFMA.FTZ R214, R115, UR14, -R214 ;  /* 0x0000000e73d67c23 */ /* 0x000fe200080108d6 */
[----:B-1----:R-:W-:Y:S01]  /*fe40*/  FMUL.FTZ R231, R179, R216 ;  /* 0x000000d8b3e77220 */ /* 0x002fe20000410000 */
[----:B------:R-:W-:Y:S01]  /*fe50*/  FFMA.FTZ R194, R155, UR14, R194 ;  /* 0x0000000e9bc27c23 */ /* 0x000fe200080100c2 */
[----:B------:R-:W-:Y:S01]  /*fe60*/  STS [R78+0x3184], R236 ;  /* 0x003184ec4e007388 */ /* 0x000fe20000000800 */
[----:B-----5:R-:W-:-:S03]  /*fe70*/  FMUL.FTZ R109, R159, UR15 ;  /* 0x0000000f9f6d7c20 */ /* 0x020fc60008410000 */
[----:B------:R-:W-:Y:S01]  /*fe80*/  STS [R78+0x3190], R240 ;  /* 0x003190f04e007388 */ /* 0x000fe20000000800 */
[----:B--2---:R-:W-:Y:S01]  /*fe90*/  FMUL.FTZ R212, R115, UR15 ;  /* 0x0000000f73d47c20 */ /* 0x004fe20008410000 */
[----:B------:R-:W-:Y:S02]  /*fea0*/  FFMA.FTZ R216, R112, UR14, R109 ;  /* 0x0000000e70d87c23 */ /* 0x000fe4000801006d */
[----:B------:R-:W-:Y:S01]  /*feb0*/  STS [R78+0x3194], R238 ;  /* 0x003194ee4e007388 */ /* 0x000fe20000000800 */
[----:B------:R-:W-:Y:S01]  /*fec0*/  FFMA.FTZ R109, R149, UR14, R220 ;  /* 0x0000000e956d7c23 */ /* 0x000fe200080100dc */
        /* <DEDUP_REMOVED lines=12> */
[----:B-1----:R-:W-:-:S03]  /*ff90*/  FFMA.FTZ R111, R117, UR14, -R222 ;  /* 0x0000000e756f7c23 */ /* 0x002fc600080108de */
[----:B------:R1:W-:Y:S04]  /*ffa0*/  STS [R78+0x31ec], R215 ;  /* 0x0031ecd74e007388 */ /* 0x0003e80000000800 */
[----:B------:R-:W-:Y:S04]  /*ffb0*/  STS [R78+0x31f0], R231 ;  /* 0x0031f0e74e007388 */ /* 0x000fe80000000800 */
[----:B------:R-:W-:Y:S01]  /*ffc0*/  STS [R78+0x31f4], R233 ;  /* 0x0031f4e94e007388 */ /* 0x000fe20000000800 */
[----:B-1----:R-:W-:-:S03]  /*ffd0*/  FMUL.FTZ R215, R155, UR15 ;  /* 0x0000000f9bd77c20 */ /* 0x002fc60008410000 */
[----:B------:R-:W-:Y:S01]  /*ffe0*/  STS [R78+0x31f8], R221 ;  /* 0x0031f8dd4e007388 */ /* 0x000fe20000000800 */
[----:B------:R-:W-:-:S03]  /*fff0*/  FFMA.FTZ R215, R116, UR14, -R215 ;  /* 0x0000000e74d77c23 */ /* 0x000fc600080108d7 */
[----:B------:R1:W-:Y:S02]  /*10000*/  STS [R78+0x31fc], R219 ;  /* 0x0031fcdb4e007388 */ /* 0x0003e40000000800 */
[----:B-1----:R-:W-:-:S04]  /*10010*/  FMUL.FTZ R78, R117, UR15 ;  /* 0x0000000f754e7c20 */ /* 0x002fc80008410000 */
[----:B------:R-:W-:Y:S01]  /*10020*/  FFMA.FTZ R78, R151, UR14, R78 ;  /* 0x0000000e974e7c23 */ /* 0x000fe2000801004e */
[----:B------:R-:W-:Y:S06]  /*10030*/  BAR.SYNC.DEFER_BLOCKING 0x0 ;  /* 0x0000000000007b1d */ /* 0x000fec0000010000 */
[----:B0--34-:R-:W-:Y:S05]  /*10040*/  @!P2 BRA `(.L_x_13803) ;  /* 0x00000000000ca947 */ /* 0x019fea0003800000 */
[----:B------:R-:W0:Y:S04]  /*10050*/  LDS R219, [R174+0x3180] ;  /* 0x00318000aedb7984 */ /* 0x000e280000000800 */
[----:B------:R1:W-:Y:S04]  /*10060*/  REDG.E.ADD.F32.FTZ.RN.STRONG.GPU desc[UR32][R72.64], R210 ;  /* 0x000000d2480079a6 */ /* 0x0003e8000c12f320 */
[----:B0-----:R1:W-:Y:S02]  /*10070*/  REDG.E.ADD.F32.FTZ.RN.STRONG.GPU desc[UR32][R76.64], R219 ;  /* 0x000000db4c0079a6 */ /* 0x0013e4000c12f320 */
.L_x_13803:
[----:B------:R-:W-:Y:S05]  /*10080*/  BSYNC.RECONVERGENT B0 ;  /* 0x0000000000007941 */ /* 0x000fea0003800200 */
.L_x_13802:
[----:B------:R-:W0:Y:S01]  /*10090*/  LDS R173, [R173+0x3200] ;  /* 0x00320000adad7984 */ /* 0x000e220000000800 */
[----:B------:R-:W-:Y:S04]  /*100a0*/  BSSY.RECONVERGENT B0, `(.L_x_13804) ;  /* 0x0000004000007945 */ /* 0x000fe80003800200 */
[----:B------:R-:W-:Y:S05]  /*100b0*/  @!P3 BRA `(.L_x_13805) ;  /* 0x000000000008b947 */ /* 0x000fea0003800000 */
[----:B------:R2:W-:Y:S04]  /*100c0*/  REDG.E.ADD.F32.FTZ.RN.STRONG.GPU desc[UR32][R72.64+0x80], R208 ;  /* 0x000080d0480079a6 */ /* 0x0005e8000c12f320 */
[----:B0-----:R2:W-:Y:S02]  /*100d0*/  REDG.E.ADD.F32.FTZ.RN.STRONG.GPU desc[UR32][R76.64+0x80], R173 ;  /* 0x000080ad4c0079a6 */ /* 0x0015e4000c12f320 */
.L_x_13805:
[----:B------:R-:W-:Y:S05]  /*100e0*/  BSYNC.RECONVERGENT B0 ;  /* 0x0000000000007941 */ /* 0x000fea0003800200 */
.L_x_13804:
        /* <DEDUP_REMOVED lines=10> */
.L_x_13807:
[----:B------:R-:W-:Y:S05]  /*10190*/  BSYNC.RECONVERGENT B0 ;  /* 0x0000000000007941 */ /* 0x000fea0003800200 */
.L_x_13806:
[----:B------:R-:W4:Y:S01]  /*101a0*/  LDS R171, [R171+0x3300] ;  /* 0x00330000abab7984 */ /* 0x000f220000000800 */
[----:B------:R-:W-:Y:S04]  /*101b0*/  BSSY.RECONVERGENT B0, `(.L_x_13808) ;  /* 0x0000004000007945 */ /* 0x000fe80003800200 */
[----:B------:R-:W-:Y:S05]  /*101c0*/  @!P2 BRA `(.L_x_13809) ;  /* 0x000000000008a947 */ /* 0x000fea0003800000 */
[----:B------:R0:W-:Y:S04]  /*101d0*/  REDG.E.ADD.F32.FTZ.RN.STRONG.GPU desc[UR32][R72.64+0x180], R204 ;  /* 0x000180cc480079a6 */ /* 0x0001e8000c12f320 */
[----:B----4-:R0:W-:Y:S02]  /*101e0*/  REDG.E.ADD.F32.FTZ.RN.STRONG.GPU desc[UR32][R76.64+0x180], R171 ;  /* 0x000180ab4c0079a6 */ /* 0x0101e4000c12f320 */
.L_x_13809:
[----:B------:R-:W-:Y:S05]  /*101f0*/  BSYNC.RECONVERGENT B0 ;  /* 0x0000000000007941 */ /* 0x000fea0003800200 */
.L_x_13808:
[----:B0---4-:R0:W4:Y:S01]  /*10200*/  LDS R171, [R170+0x3380] ;  /* 0x00338000aaab7984 */ /* 0x0111220000000800 */
[----:B------:R-:W-:Y:S04]  /*10210*/  BSSY.RECONVERGENT B0, `(.L_x_13810) ;  /* 0x0000004000007945 */ /* 0x000fe80003800200 */
[----:B------:R-:W-:Y:S05]  /*10220*/  @!P3 BRA `(.L_x_13811) ;  /* 0x000000000008b947 */ /* 0x000fea0003800000 */
[----:B------:R0:W-:Y:S04]  /*10230*/  REDG.E.ADD.F32.FTZ.RN.STRONG.GPU desc[UR32][R72.64+0x200], R202 ;  /* 0x000200ca480079a6 */ /* 0x0001e8000c12f320 */
[----:B----4-:R0:W-:Y:S02]  /*10240*/  REDG.E.ADD.F32.FTZ.RN.STRONG.GPU desc[UR32][R76.64+0x200], R171 ;  /* 0x000200ab4c0079a6 */ /* 0x0101e4000c12f320 */
.L_x_13811:
[----:B------:R-:W-:Y:S05]  /*10250*/  BSYNC.RECONVERGENT B0 ;  /* 0x0000000000007941 */ /* 0x000fea0003800200 */
.L_x_13810:
[----:B------:R-:W0:Y:S01]  /*10260*/  LDS R169, [R169+0x3400] ;  /* 0x00340000a9a97984 */ /* 0x000e220000000800 */
[----:B------:R-:W-:Y:S04]  /*10270*/  BSSY.RECONVERGENT B0, `(.L_x_13812) ;  /* 0x0000004000007945 */ /* 0x000fe80003800200 */
[----:B------:R-:W-:Y:S05]  /*10280*/  @!P4 BRA `(.L_x_13813) ;  /* 0x000000000008c947 */ /* 0x000fea0003800000 */
[----:B------:R1:W-:Y:S04]  /*10290*/  REDG.E.ADD.F32.FTZ.RN.STRONG.GPU desc[UR32][R72.64+0x280], R200 ;  /* 0x000280c8480079a6 */ /* 0x0003e8000c12f320 */
[----:B0-----:R1:W-:Y:S02]  /*102a0*/  REDG.E.ADD.F32.FTZ.RN.STRONG.GPU desc[UR32][R76.64+0x280], R169 ;  /* 0x000280a94c0079a6 */ /* 0x0013e4000c12f320 */
.L_x_13813:
[----:B------:R-:W-:Y:S05]  /*102b0*/  BSYNC.RECONVERGENT B0 ;  /* 0x0000000000007941 */ /* 0x000fea0003800200 */
.L_x_13812:
[----:B01----:R0:W1:Y:S01]  /*102c0*/  LDS R169, [R168+0x3480] ;  /* 0x00348000a8a97984 */ /* 0x0030620000000800 */
[----:B------:R-:W-:Y:S04]  /*102d0*/  BSSY.RECONVERGENT B0, `(.L_x_13814) ;  /* 0x0000004000007945 */ /* 0x000fe80003800200 */
[----:B------:R-:W-:Y:S05]  /*102e0*/  @!P5 BRA `(.L_x_13815) ;  /* 0x000000000008d947 */ /* 0x000fea0003800000 */
[----:B------:R0:W-:Y:S04]  /*102f0*/  REDG.E.ADD.F32.FTZ.RN.STRONG.GPU desc[UR32][R72.64+0x300], R198 ;  /* 0x000300c6480079a6 */ /* 0x0001e8000c12f320 */
[----:B-1----:R0:W-:Y:S02]  /*10300*/  REDG.E.ADD.F32.FTZ.RN.STRONG.GPU desc[UR32][R76.64+0x300], R169 ;  /* 0x000300a94c0079a6 */ /* 0x0021e4000c12f320 */
.L_x_13815:
[----:B------:R-:W-:Y:S05]  /*10310*/  BSYNC.RECONVERGENT B0 ;  /* 0x0000000000007941 */ /* 0x000fea0003800200 */
.L_x_13814:
        /* <DEDUP_REMOVED lines=10> */
.L_x_13817:
[----:B------:R-:W-:Y:S05]  /*103c0*/  BSYNC.RECONVERGENT B0 ;  /* 0x0000000000007941 */ /* 0x000fea0003800200 */
.L_x_13816:
[----:B0-----:R0:W0:Y:S01]  /*103d0*/  LDS R167, [R166+0x3580] ;  /* 0x00358000a6a77984 */ /* 0x0010220000000800 */
[----:B------:R-:W-:Y:S04]  /*103e0*/  BSSY.RECONVERGENT B0, `(.L_x_13818) ;  /* 0x0000004000007945 */ /* 0x000fe80003800200 */
[----:B------:R-:W-:Y:S05]  /*103f0*/  @!P2 BRA `(.L_x_13819) ;  /* 0x000000000008a947 */ /* 0x000fea0003800000 */
[----:B------:R1:W-:Y:S04]  /*10400*/  REDG.E.ADD.F32.FTZ.RN.STRONG.GPU desc[UR32][R72.64+0x400], R192 ;  /* 0x000400c0480079a6 */ /* 0x0003e8000c12f320 */
[----:B0-----:R0:W-:Y:S02]  /*10410*/  REDG.E.ADD.F32.FTZ.RN.STRONG.GPU desc[UR32][R76.64+0x400], R167 ;  /* 0x000400a74c0079a6 */ /* 0x0011e4000c12f320 */
.L_x_13819:
[----:B------:R-:W-:Y:S05]  /*10420*/  BSYNC.RECONVERGENT B0 ;  /* 0x0000000000007941 */ /* 0x000fea0003800200 */
.L_x_13818:
[----:B------:R-:W0:Y:S01]  /*10430*/  LDS R165, [R165+0x3600] ;  /* 0x00360000a5a57984 */ /* 0x000e220000000800 */
[----:B------:R-:W-:Y:S04]  /*10440*/  BSSY.RECONVERGENT B0, `(.L_x_13820) ;  /* 0x0000004000007945 */ /* 0x000fe80003800200 */
[----:B------:R-:W-:Y:S05]  /*10450*/  @!P3 BRA `(.L_x_13821) ;  /* 0x000000000008b947 */ /* 0x000fea0003800000 */
[----:B------:R1:W-:Y:S04]  /*10460*/  REDG.E.ADD.F32.FTZ.RN.STRONG.GPU desc[UR32][R72.64+0x480], R190 ;  /* 0x000480be480079a6 */ /* 0x0003e8000c12f320 */
[----:B0-----:R0:W-:Y:S02]  /*10470*/  REDG.E.ADD.F32.FTZ.RN.STRONG.GPU desc[UR32][R76.64+0x480], R165 ;  /* 0x000480a54c0079a6 */ /* 0x0011e4000c12f320 */
.L_x_13821:
[----:B------:R-:W-:Y:S05]  /*10480*/  BSYNC.RECONVERGENT B0 ;  /* 0x0000000000007941 */ /* 0x000fea0003800200 */
.L_x_13820:
[----:B0-----:R0:W0:Y:S01]  /*10490*/  LDS R165, [R164+0x3680] ;  /* 0x00368000a4a57984 */ /* 0x0010220000000800 */
[----:B------:R-:W-:Y:S04]  /*104a0*/  BSSY.RECONVERGENT B0, `(.L_x_13822) ;  /* 0x0000004000007945 */ /* 0x000fe80003800200 */
[----:B------:R-:W-:Y:S05]  /*104b0*/  @!P4 BRA `(.L_x_13823) ;  /* 0x000000000008c947 */ /* 0x000fea0003800000 */
[----:B------:R1:W-:Y:S04]  /*104c0*/  REDG.E.ADD.F32.FTZ.RN.STRONG.GPU desc[UR32][R72.64+0x500], R186 ;  /* 0x000500ba480079a6 */ /* 0x0003e8000c12f320 */
[----:B0-----:R0:W-:Y:S02]  /*104d0*/  REDG.E.ADD.F32.FTZ.RN.STRONG.GPU desc[UR32][R76.64+0x500], R165 ;  /* 0x000500a54c0079a6 */ /* 0x0011e4000c12f320 */
.L_x_13823:
[----:B------:R-:W-:Y:S05]  /*104e0*/  BSYNC.RECONVERGENT B0 ;  /* 0x0000000000007941 */ /* 0x000fea0003800200 */
.L_x_13822:
[----:B------:R-:W0:Y:S01]  /*104f0*/  LDS R163, [R163+0x3700] ;  /* 0x00370000a3a37984 */ /* 0x000e220000000800 */
[----:B------:R-:W-:Y:S04]  /*10500*/  BSSY.RECONVERGENT B0, `(.L_x_13824) ;  /* 0x0000004000007945 */ /* 0x000fe80003800200 */
[----:B------:R-:W-:Y:S05]  /*10510*/  @!P5 BRA `(.L_x_13825) ;  /* 0x000000000008d947 */ /* 0x000fea0003800000 */
[----:B------:R1:W-:Y:S04]  /*10520*/  REDG.E.ADD.F32.FTZ.RN.STRONG.GPU desc[UR32][R72.64+0x580], R184 ;  /* 0x000580b8480079a6 */ /* 0x0003e8000c12f320 */
[----:B0-----:R0:W-:Y:S02]  /*10530*/  REDG.E.ADD.F32.FTZ.RN.STRONG.GPU desc[UR32][R76.64+0x580], R163 ;  /* 0x000580a34c0079a6 */ /* 0x0011e4000c12f320 */
.L_x_13825:
[----:B------:R-:W-:Y:S05]  /*10540*/  BSYNC.RECONVERGENT B0 ;  /* 0x0000000000007941 */ /* 0x000fea0003800200 */
.L_x_13824:
        /* <DEDUP_REMOVED lines=10> */
.L_x_13827:
[----:B------:R-:W-:Y:S05]  /*105f0*/  BSYNC.RECONVERGENT B0 ;  /* 0x0000000000007941 */ /* 0x000fea0003800200 */
.L_x_13826:
[----:B------:R-:W0:Y:S01]  /*10600*/  LDS R161, [R161+0x3800] ;  /* 0x00380000a1a17984 */ /* 0x000e220000000800 */
[----:B------:R-:W-:Y:S04]  /*10610*/  BSSY.RECONVERGENT B0, `(.L_x_13828) ;  /* 0x0000004000007945 */ /* 0x000fe80003800200 */
[----:B------:R-:W-:Y:S05]  /*10620*/  @!P2 BRA `(.L_x_13829) ;  /* 0x000000000008a947 */ /* 0x000fea0003800000 */
[----:B------:R1:W-:Y:S04]  /*10630*/  REDG.E.ADD.F32.FTZ.RN.STRONG.GPU desc[UR32][R72.64+0x680], R176 ;  /* 0x000680b0480079a6 */ /* 0x0003e8000c12f320 */
[----:B0-----:R0:W-:Y:S02]  /*10640*/  REDG.E.ADD.F32.FTZ.RN.STRONG.GPU desc[UR32][R76.64+0x680], R161 ;  /* 0x000680a14c0079a6 */ /* 0x0011e4000c12f320 */
.L_x_13829:
[----:B------:R-:W-:Y:S05]  /*10650*/  BSYNC.RECONVERGENT B0 ;  /* 0x0000000000007941 */ /* 0x000fea0003800200 */
.L_x_13828:
[----:B------:R-:W0:Y:S01]  /*10660*/  LDS R153, [R153+0x3880] ;  /* 0x0038800099997984 */ /* 0x000e220000000800 */
[----:B------:R-:W-:Y:S04]  /*10670*/  BSSY.RECONVERGENT B0, `(.L_x_13830) ;  /* 0x0000004000007945 */ /* 0x000fe80003800200 */
[----:B------:R-:W-:Y:S05]  /*10680*/  @!P3 BRA `(.L_x_13831) ;  /* 0x000000000008b947 */ /* 0x000fea0003800000 */
[----:B------:R1:W-:Y:S04]  /*10690*/  REDG.E.ADD.F32.FTZ.RN.STRONG.GPU desc[UR32][R72.64+0x700], R108 ;  /* 0x0007006c480079a6 */ /* 0x0003e8000c12f320 */
[----:B0-----:R0:W-:Y:S02]  /*106a0*/  REDG.E.ADD.F32.FTZ.RN.STRONG.GPU desc[UR32][R76.64+0x700], R153 ;  /* 0x000700994c0079a6 */ /* 0x0011e4000c12f320 */
.L_x_13831:
[----:B------:R-:W-:Y:S05]  /*106b0*/  BSYNC.RECONVERGENT B0 ;  /* 0x0000000000007941 */ /* 0x000fea0003800200 */
.L_x_13830:
[----:B0-----:R0:W0:Y:S01]  /*106c0*/  LDS R153, [R152+0x3900] ;  /* 0x0039000098997984 */ /* 0x0010220000000800 */
[----:B------:R-:W-:Y:S04]  /*106d0*/  BSSY.RECONVERGENT B0, `(.L_x_13832) ;  /* 0x0000004000007945 */ /* 0x000fe80003800200 */
[----:B------:R-:W-:Y:S05]  /*106e0*/  @!P4 BRA `(.L_x_13833) ;  /* 0x000000000008c947 */ /* 0x000fea0003800000 */
[----:B------:R1:W-:Y:S04]  /*106f0*/  REDG.E.ADD.F32.FTZ.RN.STRONG.GPU desc[UR32][R72.64+0x780], R251 ;  /* 0x000780fb480079a6 */ /* 0x0003e8000c12f320 */
[----:B0-----:R0:W-:Y:S02]  /*10700*/  REDG.E.ADD.F32.FTZ.RN.STRONG.GPU desc[UR32][R76.64+0x780], R153 ;  /* 0x000780994c0079a6 */ /* 0x0011e4000c12f320 */
.L_x_13833:
[----:B------:R-:W-:Y:S05]  /*10710*/  BSYNC.RECONVERGENT B0 ;  /* 0x0000000000007941 */ /* 0x000fea0003800200 */
.L_x_13832:
[----:B------:R-:W0:Y:S01]  /*10720*/  LDS R175, [R175+0x3980] ;  /* 0x00398000afaf7984 */ /* 0x000e220000000800 */
[----:B------:R-:W-:Y:S04]  /*10730*/  BSSY.RECONVERGENT B0, `(.L_x_13834) ;  /* 0x0000004000007945 */ /* 0x000fe80003800200 */
[----:B------:R-:W-:Y:S05]  /*10740*/  @!P5 BRA `(.L_x_13835) ;  /* 0x000000000008d947 */ /* 0x000fea0003800000 */
[----:B------:R1:W-:Y:S04]  /*10750*/  REDG.E.ADD.F32.FTZ.RN.STRONG.GPU desc[UR32][R72.64+0x800], R249 ;  /* 0x000800f9480079a6 */ /* 0x0003e8000c12f320 */
[----:B0-----:R0:W-:Y:S02]  /*10760*/  REDG.E.ADD.F32.FTZ.RN.STRONG.GPU desc[UR32][R76.64+0x800], R175 ;  /* 0x000800af4c0079a6 */ /* 0x0011e4000c12f320 */
.L_x_13835:
[----:B------:R-:W-:Y:S05]  /*10770*/  BSYNC.RECONVERGENT B0 ;  /* 0x0000000000007941 */ /* 0x000fea0003800200 */
.L_x_13834:
        /* <DEDUP_REMOVED lines=10> */
.L_x_13837:
[----:B------:R-:W-:Y:S05]  /*10820*/  BSYNC.RECONVERGENT B0 ;  /* 0x0000000000007941 */ /* 0x000fea0003800200 */
.L_x_13836:
[----:B0-----:R0:W0:Y:S01]  /*10830*/  LDS R153, [R148+0x3a80] ;  /* 0x003a800094997984 */ /* 0x0010220000000800 */
[----:B------:R-:W-:Y:S04]  /*10840*/  BSSY.RECONVERGENT B0, `(.L_x_13838) ;  /* 0x0000004000007945 */ /* 0x000fe80003800200 */
[----:B------:R-:W-:Y:S05]  /*10850*/  @!P2 BRA `(.L_x_13839) ;  /* 0x000000000008a947 */ /* 0x000fea0003800000 */
[----:B------:R1:W-:Y:S04]  /*10860*/  REDG.E.ADD.F32.FTZ.RN.STRONG.GPU desc[UR32][R72.64+0x900], R245 ;  /* 0x000900f5480079a6 */ /* 0x0003e8000c12f320 */
[----:B0-----:R0:W-:Y:S02]  /*10870*/  REDG.E.ADD.F32.FTZ.RN.STRONG.GPU desc[UR32][R76.64+0x900], R153 ;  /* 0x000900994c0079a6 */ /* 0x0011e4000c12f320 */
.L_x_13839:
[----:B------:R-:W-:Y:S05]  /*10880*/  BSYNC.RECONVERGENT B0 ;  /* 0x0000000000007941 */ /* 0x000fea0003800200 */
.L_x_13838:
[----:B------:R-:W0:Y:S01]  /*10890*/  LDS R147, [R147+0x3b00] ;  /* 0x003b000093937984 */ /* 0x000e220000000800 */
[----:B------:R-:W-:Y:S04]  /*108a0*/  BSSY.RECONVERGENT B0, `(.L_x_13840) ;  /* 0x0000004000007945 */ /* 0x000fe80003800200 */
[----:B------:R-:W-:Y:S05]  /*108b0*/  @!P3 BRA `(.L_x_13841) ;  /* 0x000000000008b947 */ /* 0x000fea0003800000 */
[----:B------:R1:W-:Y:S04]  /*108c0*/  REDG.E.ADD.F32.FTZ.RN.STRONG.GPU desc[UR32][R72.64+0x980], R243 ;  /* 0x000980f3480079a6 */ /* 0x0003e8000c12f320 */
[----:B0-----:R0:W-:Y:S02]  /*108d0*/  REDG.E.ADD.F32.FTZ.RN.STRONG.GPU desc[UR32][R76.64+0x980], R147 ;  /* 0x000980934c0079a6 */ /* 0x0011e4000c12f320 */
.L_x_13841:
[----:B------:R-:W-:Y:S05]  /*108e0*/  BSYNC.RECONVERGENT B0 ;  /* 0x0000000000007941 */ /* 0x000fea0003800200 */
.L_x_13840:
[----:B0-----:R0:W0:Y:S01]  /*108f0*/  LDS R147, [R146+0x3b80] ;  /* 0x003b800092937984 */ /* 0x0010220000000800 */
[----:B------:R-:W-:Y:S04]  /*10900*/  BSSY.RECONVERGENT B0, `(.L_x_13842) ;  /* 0x0000004000007945 */ /* 0x000fe80003800200 */
[----:B------:R-:W-:Y:S05]  /*10910*/  @!P4 BRA `(.L_x_13843) ;  /* 0x000000000008c947 */ /* 0x000fea0003800000 */
[----:B------:R1:W-:Y:S04]  /*10920*/  REDG.E.ADD.F32.FTZ.RN.STRONG.GPU desc[UR32][R72.64+0xa00], R213 ;  /* 0x000a00d5480079a6 */ /* 0x0003e8000c12f320 */
[----:B0-----:R0:W-:Y:S02]  /*10930*/  REDG.E.ADD.F32.FTZ.RN.STRONG.GPU desc[UR32][R76.64+0xa00], R147 ;  /* 0x000a00934c0079a6 */ /* 0x0011e4000c12f320 */
.L_x_13843:
[----:B------:R-:W-:Y:S05]  /*10940*/  BSYNC.RECONVERGENT B0 ;  /* 0x0000000000007941 */ /* 0x000fea0003800200 */
.L_x_13842:
[----:B------:R-:W0:Y:S01]  /*10950*/  LDS R145, [R145+0x3c00] ;  /* 0x003c000091917984 */ /* 0x000e220000000800 */
[----:B------:R-:W-:Y:S04]  /*10960*/  BSSY.RECONVERGENT B0, `(.L_x_13844) ;  /* 0x0000004000007945 */ /* 0x000fe80003800200 */
[----:B------:R-:W-:Y:S05]  /*10970*/  @!P5 BRA `(.L_x_13845) ;  /* 0x000000000008d947 */ /* 0x000fea0003800000 */
[----:B------:R1:W-:Y:S04]  /*10980*/  REDG.E.ADD.F32.FTZ.RN.STRONG.GPU desc[UR32][R72.64+0xa80], R211 ;  /* 0x000a80d3480079a6 */ /* 0x0003e8000c12f320 */
[----:B0-----:R0:W-:Y:S02]  /*10990*/  REDG.E.ADD.F32.FTZ.RN.STRONG.GPU desc[UR32][R76.64+0xa80], R145 ;  /* 0x000a80914c0079a6 */ /* 0x0011e4000c12f320 */
.L_x_13845:
[----:B------:R-:W-:Y:S05]  /*109a0*/  BSYNC.RECONVERGENT B0 ;  /* 0x0000000000007941 */ /* 0x000fea0003800200 */
.L_x_13844:
        /* <DEDUP_REMOVED lines=10> */
.L_x_13847:
[----:B------:R-:W-:Y:S05]  /*10a50*/  BSYNC.RECONVERGENT B0 ;  /* 0x0000000000007941 */ /* 0x000fea0003800200 */
.L_x_13846:
[----:B------:R-:W0:Y:S01]  /*10a60*/  LDS R143, [R143+0x3d00] ;  /* 0x003d00008f8f7984 */ /* 0x000e220000000800 */
[----:B------:R-:W-:Y:S04]  /*10a70*/  BSSY.RECONVERGENT B0, `(.L_x_13848) ;  /* 0x0000004000007945 */ /* 0x000fe80003800200 */
[----:B------:R-:W-:Y:S05]  /*10a80*/  @!P2 BRA `(.L_x_13849) ;  /* 0x000000000008a947 */ /* 0x000fea0003800000 */
[----:B------:R1:W-:Y:S04]  /*10a90*/  REDG.E.ADD.F32.FTZ.RN.STRONG.GPU desc[UR32][R72.64+0xb80], R207 ;  /* 0x000b80cf480079a6 */ /* 0x0003e8000c12f320 */
[----:B0-----:R0:W-:Y:S02]  /*10aa0*/  REDG.E.ADD.F32.FTZ.RN.STRONG.GPU desc[UR32][R76.64+0xb80], R143 ;  /* 0x000b808f4c0079a6 */ /* 0x0011e4000c12f320 */
.L_x_13849:
[----:B------:R-:W-:Y:S05]  /*10ab0*/  BSYNC.RECONVERGENT B0 ;  /* 0x0000000000007941 */ /* 0x000fea0003800200 */
.L_x_13848:
[----:B0-----:R0:W0:Y:S01]  /*10ac0*/  LDS R143, [R142+0x3d80] ;  /* 0x003d80008e8f7984 */ /* 0x0010220000000800 */
[----:B------:R-:W-:Y:S04]  /*10ad0*/  BSSY.RECONVERGENT B0, `(.L_x_13850) ;  /* 0x0000004000007945 */ /* 0x000fe80003800200 */
[----:B------:R-:W-:Y:S05]  /*10ae0*/  @!P3 BRA `(.L_x_13851) ;  /* 0x000000000008b947 */ /* 0x000fea0003800000 */
[----:B------:R1:W-:Y:S04]  /*10af0*/  REDG.E.ADD.F32.FTZ.RN.STRONG.GPU desc[UR32][R72.64+0xc00], R205 ;  /* 0x000c00cd480079a6 */ /* 0x0003e8000c12f320 */
[----:B0-----:R0:W-:Y:S02]  /*10b00*/  REDG.E.ADD.F32.FTZ.RN.STRONG.GPU desc[UR32][R76.64+0xc00], R143 ;  /* 0x000c008f4c0079a6 */ /* 0x0011e4000c12f320 */
.L_x_13851:
[----:B------:R-:W-:Y:S05]  /*10b10*/  BSYNC.RECONVERGENT B0 ;  /* 0x0000000000007941 */ /* 0x000fea0003800200 */
.L_x_13850:
[----:B------:R-:W0:Y:S01]  /*10b20*/  LDS R141, [R141+0x3e00] ;  /* 0x003e00008d8d7984 */ /* 0x000e220000000800 */
[----:B------:R-:W-:Y:S04]  /*10b30*/  BSSY.RECONVERGENT B0, `(.L_x_13852) ;  /* 0x0000004000007945 */ /* 0x000fe80003800200 */
[----:B------:R-:W-:Y:S05]  /*10b40*/  @!P4 BRA `(.L_x_13853) ;  /* 0x000000000008c947 */ /* 0x000fea0003800000 */
[----:B------:R1:W-:Y:S04]  /*10b50*/  REDG.E.ADD.F32.FTZ.RN.STRONG.GPU desc[UR32][R72.64+0xc80], R203 ;  /* 0x000c80cb480079a6 */ /* 0x0003e8000c12f320 */
[----:B0-----:R0:W-:Y:S02]  /*10b60*/  REDG.E.ADD.F32.FTZ.RN.STRONG.GPU desc[UR32][R76.64+0xc80], R141 ;  /* 0x000c808d4c0079a6 */ /* 0x0011e4000c12f320 */
.L_x_13853:
[----:B------:R-:W-:Y:S05]  /*10b70*/  BSYNC.RECONVERGENT B0 ;  /* 0x0000000000007941 */ /* 0x000fea0003800200 */
.L_x_13852:
[----:B0-----:R0:W0:Y:S01]  /*10b80*/  LDS R141, [R140+0x3e80] ;  /* 0x003e80008c8d7984 */ /* 0x0010220000000800 */
[----:B------:R-:W-:Y:S04]  /*10b90*/  BSSY.RECONVERGENT B0, `(.L_x_13854) ;  /* 0x0000004000007945 */ /* 0x000fe80003800200 */
[----:B------:R-:W-:Y:S05]  /*10ba0*/  @!P5 BRA `(.L_x_13855) ;  /* 0x000000000008d947 */ /* 0x000fea0003800000 */
[----:B------:R1:W-:Y:S04]  /*10bb0*/  REDG.E.ADD.F32.FTZ.RN.STRONG.GPU desc[UR32][R72.64+0xd00], R201 ;  /* 0x000d00c9480079a6 */ /* 0x0003e8000c12f320 */
[----:B0-----:R0:W-:Y:S02]  /*10bc0*/  REDG.E.ADD.F32.FTZ.RN.STRONG.GPU desc[UR32][R76.64+0xd00], R141 ;  /* 0x000d008d4c0079a6 */ /* 0x0011e4000c12f320 */
.L_x_13855:
[----:B------:R-:W-:Y:S05]  /*10bd0*/  BSYNC.RECONVERGENT B0 ;  /* 0x0000000000007941 */ /* 0x000fea0003800200 */
.L_x_13854:
        /* <DEDUP_REMOVED lines=10> */
.L_x_13857:
[----:B------:R-:W-:Y:S05]  /*10c80*/  BSYNC.RECONVERGENT B0 ;  /* 0x0000000000007941 */ /* 0x000fea0003800200 */
.L_x_13856:
[----:B0-----:R0:W0:Y:S01]  /*10c90*/  LDS R141, [R126+0x3f80] ;  /* 0x003f80007e8d7984 */ /* 0x0010220000000800 */
[----:B------:R-:W-:Y:S04]  /*10ca0*/  BSSY.RECONVERGENT B0, `(.L_x_13858) ;  /* 0x0000004000007945 */ /* 0x000fe80003800200 */
[----:B------:R-:W-:Y:S05]  /*10cb0*/  @!P2 BRA `(.L_x_13859) ;  /* 0x000000000008a947 */ /* 0x000fea0003800000 */
[----:B------:R1:W-:Y:S04]  /*10cc0*/  REDG.E.ADD.F32.FTZ.RN.STRONG.GPU desc[UR32][R72.64+0xe00], R197 ;  /* 0x000e00c5480079a6 */ /* 0x0003e8000c12f320 */
[----:B0-----:R0:W-:Y:S02]  /*10cd0*/  REDG.E.ADD.F32.FTZ.RN.STRONG.GPU desc[UR32][R76.64+0xe00], R141 ;  /* 0x000e008d4c0079a6 */ /* 0x0011e4000c12f320 */
.L_x_13859:
[----:B------:R-:W-:Y:S05]  /*10ce0*/  BSYNC.RECONVERGENT B0 ;  /* 0x0000000000007941 */ /* 0x000fea0003800200 */
.L_x_13858:
[----:B------:R-:W0:Y:S01]  /*10cf0*/  LDS R121, [R121+0x4000] ;  /* 0x0040000079797984 */ /* 0x000e220000000800 */
[----:B------:R-:W-:Y:S04]  /*10d00*/  BSSY.RECONVERGENT B0, `(.L_x_13860) ;  /* 0x0000004000007945 */ /* 0x000fe80003800200 */
[----:B------:R-:W-:Y:S05]  /*10d10*/  @!P3 BRA `(.L_x_13861) ;  /* 0x000000000008b947 */ /* 0x000fea0003800000 */
[----:B------:R1:W-:Y:S04]  /*10d20*/  REDG.E.ADD.F32.FTZ.RN.STRONG.GPU desc[UR32][R72.64+0xe80], R195 ;  /* 0x000e80c3480079a6 */ /* 0x0003e8000c12f320 */
[----:B0-----:R0:W-:Y:S02]  /*10d30*/  REDG.E.ADD.F32.FTZ.RN.STRONG.GPU desc[UR32][R76.64+0xe80], R121 ;  /* 0x000e80794c0079a6 */ /* 0x0011e4000c12f320 */
.L_x_13861:
[----:B------:R-:W-:Y:S05]  /*10d40*/  BSYNC.RECONVERGENT B0 ;  /* 0x0000000000007941 */ /* 0x000fea0003800200 */
.L_x_13860:
[----:B0-----:R0:W0:Y:S01]  /*10d50*/  LDS R121, [R120+0x4080] ;  /* 0x0040800078797984 */ /* 0x0010220000000800 */
[----:B------:R-:W-:Y:S04]  /*10d60*/  BSSY.RECONVERGENT B0, `(.L_x_13862) ;  /* 0x0000004000007945 */ /* 0x000fe80003800200 */
[----:B------:R-:W-:Y:S05]  /*10d70*/  @!P4 BRA `(.L_x_13863) ;  /* 0x000000000008c947 */ /* 0x000fea0003800000 */
[----:B------:R1:W-:Y:S04]  /*10d80*/  REDG.E.ADD.F32.FTZ.RN.STRONG.GPU desc[UR32][R72.64+0xf00], R181 ;  /* 0x000f00b5480079a6 */ /* 0x0003e8000c12f320 */
[----:B0-----:R0:W-:Y:S02]  /*10d90*/  REDG.E.ADD.F32.FTZ.RN.STRONG.GPU desc[UR32][R76.64+0xf00], R121 ;  /* 0x000f00794c0079a6 */ /* 0x0011e4000c12f320 */
.L_x_13863:
[----:B------:R-:W-:Y:S05]  /*10da0*/  BSYNC.RECONVERGENT B0 ;  /* 0x0000000000007941 */ /* 0x000fea0003800200 */
.L_x_13862:
[----:B0-----:R0:W0:Y:S01]  /*10db0*/  LDS R121, [R114+0x4100] ;  /* 0x0041000072797984 */ /* 0x0010220000000800 */
[----:B------:R-:W-:Y:S04]  /*10dc0*/  BSSY.RECONVERGENT B0, `(.L_x_13864) ;  /* 0x0000004000007945 */ /* 0x000fe80003800200 */
[----:B------:R-:W-:Y:S05]  /*10dd0*/  @!P5 BRA `(.L_x_13865) ;  /* 0x000000000008d947 */ /* 0x000fea0003800000 */
[----:B------:R1:W-:Y:S04]  /*10de0*/  REDG.E.ADD.F32.FTZ.RN.STRONG.GPU desc[UR32][R72.64+0xf80], R177 ;  /* 0x000f80b1480079a6 */ /* 0x0003e8000c12f320 */
[----:B0-----:R0:W-:Y:S02]  /*10df0*/  REDG.E.ADD.F32.FTZ.RN.STRONG.GPU desc[UR32][R76.64+0xf80], R121 ;  /* 0x000f80794c0079a6 */ /* 0x0011e4000c12f320 */
.L_x_13865:
[----:B------:R-:W-:Y:S05]  /*10e00*/  BSYNC.RECONVERGENT B0 ;  /* 0x0000000000007941 */ /* 0x000fea0003800200 */
.L_x_13864:
        /* <DEDUP_REMOVED lines=83> */
.L_x_13867:
[----:B------:R-:W-:Y:S05]  /*11340*/  BSYNC.RECONVERGENT B0 ;  /* 0x0000000000007941 */ /* 0x000fea0003800200 */
.L_x_13866:
[----:B------:R-:W-:-:S04]  /*11350*/  UIADD3 UR6, UPT, UPT, UR6, 0x1, URZ ;  /* 0x0000000106067890 */ /* 0x000fc8000fffe0ff */
[----:B------:R-:W-:-:S09]  /*11360*/  UISETP.GE.AND UP0, UPT, UR6, UR46, UPT ;  /* 0x0000002e0600728c */ /* 0x000fd2000bf06270 */
[----:B------:R-:W-:Y:S05]  /*11370*/  BRA.U !UP0, `(.L_x_13868) ;  /* 0xffffff59082c7547 */ /* 0x000fea000b83ffff */
.L_x_13788:
[----:B------:R-:W-:Y:S01]  /*11380*/  BAR.SYNC.DEFER_BLOCKING 0x0 ;  /* 0x0000000000007b1d */ /* 0x000fe20000010000 */
[C---:B------:R-:W-:Y:S01]  /*11390*/  LOP3.LUT R24, R3.reuse, 0x1f, RZ, 0xc0, !PT ;  /* 0x0000001f03187812 */ /* 0x040fe200078ec0ff */
[----:B------:R-:W-:Y:S01]  /*113a0*/  UIMAD UR10, UR19, -0x200, UR10 ;  /* 0xfffffe00130a78a4 */ /* 0x000fe2000f8e020a */
[----:B------:R-:W-:Y:S01]  /*113b0*/  SHF.L.U32 R21, R3, 0x4, RZ ;  /* 0x0000000403157819 */ /* 0x000fe200000006ff */
        /* <DEDUP_REMOVED lines=9> */
[C---:B------:R-:W-:Y:S01]  /*11450*/  LOP3.LUT R111, R21.reuse, 0x40, RZ, 0xfc, !PT ;  /* 0x00000040156f7812 */ /* 0x040fe200078efcff */
[C---:B------:R-:W-:Y:S01]  /*11460*/  IMAD.WIDE.U32 R22, R21.reuse, 0x4, R22 ;  /* 0x0000000415167825 */ /* 0x040fe200078e0016 */
[----:B------:R-:W-:Y:S02]  /*11470*/  LOP3.LUT R113, R21, 0x60, RZ, 0xfc, !PT ;  /* 0x0000006015717812 */ /* 0x000fe400078efcff */
[----:B------:R-:W-:-:S02]  /*11480*/  CS2R R32, SRZ ;  /* 0x0000000000207805 */ /* 0x000fc4000001ff00 */
[----:B------:R-:W-:Y:S02]  /*11490*/  ISETP.GE.AND P1, PT, R21, UR10, PT ;  /* 0x0000000a15007c0c */ /* 0x000fe4000bf26270 */
[----:B------:R-:W-:Y:S02]  /*114a0*/  CS2R R34, SRZ ;  /* 0x0000000000227805 */ /* 0x000fe4000001ff00 */
[----:B------:R-:W-:Y:S02]  /*114b0*/  ISETP.GE.AND P2, PT, R109, UR10, PT ;  /* 0x0000000a6d007c0c */ /* 0x000fe4000bf46270 */
[----:B------:R-:W-:Y:S02]  /*114c0*/  ISETP.NE.AND P6, PT, R119, RZ, PT ;  /* 0x000000ff7700720c */ /* 0x000fe40003fc5270 */
[----:B------:R-:W-:Y:S01]  /*114d0*/  MOV R25, RZ ;  /* 0x000000ff00197202 */ /* 0x000fe20000000f00 */
[----:B------:R-:W-:Y:S01]  /*114e0*/  HFMA2 R38, -RZ, RZ, 0, 0 ;  /* 0x00000000ff267431 */ /* 0x000fe200000001ff */
[----:B------:R-:W-:-:S02]  /*114f0*/  ISETP.GE.AND P3, PT, R111, UR10, PT ;  /* 0x0000000a6f007c0c */ /* 0x000fc4000bf66270 */
[----:B------:R-:W-:Y:S02]  /*11500*/  CS2R R36, SRZ ;  /* 0x0000000000247805 */ /* 0x000fe4000001ff00 */
[----:B------:R-:W-:Y:S02]  /*11510*/  ISETP.GE.AND P4, PT, R113, UR10, PT ;  /* 0x0000000a71007c0c */ /* 0x000fe4000bf86270 */
[----:B------:R-:W-:Y:S01]  /*11520*/  MOV R40, RZ ;  /* 0x000000ff00287202 */ /* 0x000fe20000000f00 */
[----:B------:R-:W3:Y:S01]  /*11530*/  @!P1 LDG.E R3, desc[UR32][R22.64] ;  /* 0x0000002016039981 */ /* 0x000ee2000c1e1900 */
[C---:B------:R-:W-:Y:S01]  /*11540*/  LOP3.LUT R115, R21.reuse, 0x80, RZ, 0xfc, !PT ;  /* 0x0000008015737812 */ /* 0x040fe200078efcff */
[----:B------:R-:W1:Y:S01]  /*11550*/  S2UR UR31, SR_CTAID.X ;  /* 0x00000000001f79c3 */ /* 0x000e620000002500 */
[C---:B------:R-:W-:Y:S01]  /*11560*/  LOP3.LUT R117, R21.reuse, 0xa0, RZ, 0xfc, !PT ;  /* 0x000000a015757812 */ /* 0x040fe200078efcff */
[----:B------:R-:W5:Y:S01]  /*11570*/  @!P2 LDG.E R26, desc[UR32][R22.64+0x80] ;  /* 0x00008020161aa981 */ /* 0x000f62000c1e1900 */
[C---:B------:R-:W-:Y:S01]  /*11580*/  LOP3.LUT R119, R21.reuse, 0xc0, RZ, 0xfc, !PT ;  /* 0x000000c015777812 */ /* 0x040fe200078efcff */
[----:B------:R-:W1:Y:S01]  /*11590*/  LDCU.64 UR14, c[0x0][0x4f8] ;  /* 0x00009f00ff0e77ac */ /* 0x000e620008000a00 */
[C---:B------:R-:W-:Y:S01]  /*115a0*/  LOP3.LUT R121, R21.reuse, 0xe0, RZ, 0xfc, !PT ;  /* 0x000000e015797812 */ /* 0x040fe200078efcff */
[----:B------:R-:W2:Y:S01]  /*115b0*/  @!P3 LDG.E R25, desc[UR32][R22.64+0x100] ;  /* 0x000100201619b981 */ /* 0x000ea2000c1e1900 */
[----:B------:R-:W-:Y:S01]  /*115c0*/  LOP3.LUT R123, R21, 0x100, RZ, 0xfc, !PT ;  /* 0x00000100157b7812 */ /* 0x000fe200078efcff */
[----:B------:R-:W4:Y:S01]  /*115d0*/  LDCU.64 UR34, c[0x0][0x500] ;  /* 0x0000a000ff2277ac */ /* 0x000f220008000a00 */
[----:B------:R-:W-:Y:S01]  /*115e0*/  ISETP.GE.AND P5, PT, R115, UR10, PT ;  /* 0x0000000a73007c0c */ /* 0x000fe2000bfa6270 */
[----:B------:R-:W4:Y:S01]  /*115f0*/  @!P4 LDG.E R28, desc[UR32][R22.64+0x180] ;  /* 0x00018020161cc981 */ /* 0x000f22000c1e1900 */
[----:B------:R-:W-:Y:S01]  /*11600*/  LOP3.LUT R125, R21, 0x120, RZ, 0xfc, !PT ;  /* 0x00000120157d7812 */ /* 0x000fe200078efcff */
[----:B------:R-:W-:Y:S01]  /*11610*/  USHF.L.U32 UR6, UR19, 0x9, URZ ;  /* 0x0000000913067899 */ /* 0x000fe200080006ff */
[----:B------:R-:W-:Y:S01]  /*11620*/  ISETP.GE.AND P0, PT, R117, UR10, PT ;  /* 0x0000000a75007c0c */ /* 0x000fe2000bf06270 */
[----:B------:R-:W-:Y:S01]  /*11630*/  UMOV UR7, URZ ;  /* 0x000000ff00077c82 */ /* 0x000fe20008000000 */
[----:B------:R-:W-:Y:S01]  /*11640*/  ISETP.GE.AND P1, PT, R119, UR10, PT ;  /* 0x0000000a77007c0c */ /* 0x000fe2000bf26270 */
[----:B------:R-:W1:Y:S01]  /*11650*/  LDCU.64 UR36, c[0x0][0x550] ;  /* 0x0000aa00ff2477ac */ /* 0x000e620008000a00 */
[----:B------:R-:W-:-:S02]  /*11660*/  ISETP.GE.AND P2, PT, R121, UR10, PT ;  /* 0x0000000a79007c0c */ /* 0x000fc4000bf46270 */
[----:B------:R-:W-:Y:S02]  /*11670*/  ISETP.GE.AND P3, PT, R123, UR10, PT ;  /* 0x0000000a7b007c0c */ /* 0x000fe4000bf66270 */
        /* <DEDUP_REMOVED lines=51> */
[----:B------:R-:W-:Y:S01]  /*119b0*/  LDS R22, [R20+0x14] ;  /* 0x0000140014167984 */ /* 0x000fe20000000800 */
[----:B-----5:R-:W-:Y:S01]  /*119c0*/  FADD.FTZ R30, R23, UR9 ;  /* 0x00000009171e7e21 */ /* 0x020fe20008010000 */
[----:B------:R-:W-:Y:S02]  /*119d0*/  FSETP.GTU.FTZ.AND P5, PT, R25, 20, PT ;  /* 0x41a000001900780b */ /* 0x000fe40003fbc000 */
[----:B------:R-:W3:Y:S01]  /*119e0*/  LDS R23, [R20+0x18] ;  /* 0x0000180014177984 */ /* 0x000ee20000000800 */
[----:B------:R-:W-:-:S02]  /*119f0*/  FSETP.GTU.FTZ.AND P3, PT, R29, 20, PT ;  /* 0x41a000001d00780b */ /* 0x000fc40003f7c000 */
[----:B------:R-:W-:Y:S02]  /*11a00*/  FSETP.GTU.FTZ.AND P4, PT, R30, 20, PT ;  /* 0x41a000001e00780b */ /* 0x000fe40003f9c000 */
[----:B------:R-:W-:-:S04]  /*11a10*/  @!P2 FMUL.FTZ R26, R26, -1.4426950216293334961 ;  /* 0xbfb8aa3b1a1aa820 */ /* 0x000fc80000410000 */
[----:B------:R4:W5:Y:S02]  /*11a20*/  @!P2 MUFU.EX2 R27, R26 ;  /* 0x0000001a001ba308 */ /* 0x0009640000000800 */
[----:B------:R-:W-:-:S03]  /*11a30*/  @!P5 FMUL.FTZ R31, R25, -1.4426950216293334961 ;  /* 0xbfb8aa3b191fd820 */ /* 0x000fc60000410000 */
[----:B------:R-:W-:Y:S01]  /*11a40*/  @!P3 FMUL.FTZ R29, R29, -1.4426950216293334961 ;  /* 0xbfb8aa3b1d1db820 */ /* 0x000fe20000410000 */
[----:B------:R-:W0:Y:S01]  /*11a50*/  LDS R25, [R20+0x1c] ;  /* 0x00001c0014197984 */ /* 0x000e220000000800 */
[----:B------:R-:W-:-:S03]  /*11a60*/  @!P4 FMUL.FTZ R30, R30, -1.4426950216293334961 ;  /* 0xbfb8aa3b1e1ec820 */ /* 0x000fc60000410000 */
[----:B----4-:R-:W4:Y:S01]  /*11a70*/  LDS R26, [R20+0x20] ;  /* 0x00002000141a7984 */ /* 0x010f220000000800 */
[----:B------:R-:W1:Y:S01]  /*11a80*/  @!P3 MUFU.EX2 R29, R29 ;  /* 0x0000001d001db308 */ /* 0x000e620000000800 */
[----:B-----5:R-:W-:Y:S02]  /*11a90*/  @!P2 FADD.FTZ R28, R27, 1 ;  /* 0x3f8000001b1ca421 */ /* 0x020fe40000010000 */
[----:B------:R-:W5:Y:S05]  /*11aa0*/  LDS R27, [R20+0x24] ;  /* 0x00002400141b7984 */ /* 0x000f6a0000000800 */
[----:B------:R-:W3:Y:S01]  /*11ab0*/  @!P4 MUFU.EX2 R30, R30 ;  /* 0x0000001e001ec308 */ /* 0x000ee20000000800 */
[----:B--2---:R-:W-:-:S07]  /*11ac0*/  FADD.FTZ R3, R3, UR9 ;  /* 0x0000000903037e21 */ /* 0x004fce0008010000 */
[----:B------:R-:W2:Y:S01]  /*11ad0*/  @!P2 MUFU.RCP R28, R28 ;  /* 0x0000001c001ca308 */ /* 0x000ea20000001000 */
[----:B-1----:R-:W-:-:S07]  /*11ae0*/  @!P3 FADD.FTZ R29, R29, 1 ;  /* 0x3f8000001d1db421 */ /* 0x002fce0000010000 */
[----:B------:R-:W1:Y:S01]  /*11af0*/  @!P5 MUFU.EX2 R31, R31 ;  /* 0x0000001f001fd308 */ /* 0x000e620000000800 */
[----:B---3--:R-:W-:Y:S01]  /*11b00*/  @!P4 FADD.FTZ R30, R30, 1 ;  /* 0x3f8000001e1ec421 */ /* 0x008fe20000010000 */
[----:B------:R-:W-:Y:S01]  /*11b10*/  FSETP.GTU.FTZ.AND P0, PT, R3, 20, PT ;  /* 0x41a000000300780b */ /* 0x000fe20003f1c000 */
[----:B------:R-:W-:-:S05]  /*11b20*/  FADD.FTZ R35, R23, UR9 ;  /* 0x0000000917237e21 */ /* 0x000fca0008010000 */
[----:B------:R-:W3:Y:S01]  /*11b30*/  @!P3 MUFU.RCP R32, R29 ;  /* 0x0000001d0020b308 */ /* 0x000ee20000001000 */
[----:B------:R-:W-:Y:S01]  /*11b40*/  FADD.FTZ R33, R22, UR9 ;  /* 0x0000000916217e21 */ /* 0x000fe20008010000 */
[----:B--2---:R-:W-:Y:S01]  /*11b50*/  @!P2 FMUL.FTZ R91, R91, R28 ;  /* 0x0000001c5b5ba220 */ /* 0x004fe20000410000 */
[----:B------:R-:W-:-:S05]  /*11b60*/  FSETP.GTU.FTZ.AND P2, PT, R35, 20, PT ;  /* 0x41a000002300780b */ /* 0x000fca0003f5c000 */
[----:B------:R-:W2:Y:S01]  /*11b70*/  @!P4 MUFU.RCP R30, R30 ;  /* 0x0000001e001ec308 */ /* 0x000ea20000001000 */
[----:B-1----:R-:W-:Y:S01]  /*11b80*/  @!P5 FADD.FTZ R31, R31, 1 ;  /* 0x3f8000001f1fd421 */ /* 0x002fe20000010000 */
[----:B------:R-:W-:Y:S01]  /*11b90*/  FSETP.GTU.FTZ.AND P1, PT, R33, 20, PT ;  /* 0x41a000002100780b */ /* 0x000fe20003f3c000 */
[----:B0-----:R-:W-:Y:S01]  /*11ba0*/  FADD.FTZ R28, R25, UR9 ;  /* 0x00000009191c7e21 */ /* 0x001fe20008010000 */
[----:B------:R-:W-:Y:S01]  /*11bb0*/  @!P0 FMUL.FTZ R3, R3, -1.4426950216293334961 ;  /* 0xbfb8aa3b03038820 */ /* 0x000fe20000410000 */
[----:B----4-:R-:W-:-:S03]  /*11bc0*/  FADD.FTZ R26, R26, UR9 ;  /* 0x000000091a1a7e21 */ /* 0x010fc60008010000 */
[----:B------:R-:W0:Y:S01]  /*11bd0*/  @!P5 MUFU.RCP R34, R31 ;  /* 0x0000001f0022d308 */ /* 0x000e220000001000 */
[----:B---3--:R-:W-:Y:S01]  /*11be0*/  @!P3 FMUL.FTZ R89, R89, R32 ;  /* 0x000000205959b220 */ /* 0x008fe20000410000 */
[----:B------:R-:W-:Y:S01]  /*11bf0*/  FSETP.GTU.FTZ.AND P3, PT, R28, 20, PT ;  /* 0x41a000001c00780b */ /* 0x000fe20003f7c000 */
[----:B------:R-:W-:-:S05]  /*11c00*/  @!P2 FMUL.FTZ R25, R35, -1.4426950216293334961 ;  /* 0xbfb8aa3b2319a820 */ /* 0x000fca0000410000 */
[----:B------:R1:W3:Y:S01]  /*11c10*/  @!P0 MUFU.EX2 R22, R3 ;  /* 0x0000000300168308 */ /* 0x0002e20000000800 */
[----:B--2---:R-:W-:Y:S01]  /*11c20*/  @!P4 FMUL.FTZ R87, R87, R30 ;  /* 0x0000001e5757c220 */ /* 0x004fe20000410000 */
[----:B------:R-:W-:Y:S01]  /*11c30*/  FSETP.GTU.FTZ.AND P4, PT, R26, 20, PT ;  /* 0x41a000001a00780b */ /* 0x000fe20003f9c000 */
[----:B------:R-:W-:Y:S01]  /*11c40*/  @!P1 FMUL.FTZ R23, R33, -1.4426950216293334961 ;  /* 0xbfb8aa3b21179820 */ /* 0x000fe20000410000 */
[----:B-----5:R-:W-:-:S04]  /*11c50*/  FADD.FTZ R32, R27, UR9 ;  /* 0x000000091b207e21 */ /* 0x020fc80008010000 */
[----:B------:R-:W2:Y:S01]  /*11c60*/  @!P2 MUFU.EX2 R25, R25 ;  /* 0x000000190019a308 */ /* 0x000ea20000000800 */
[----:B------:R-:W-:Y:S01]  /*11c70*/  @!P3 FMUL.FTZ R27, R28, -1.4426950216293334961 ;  /* 0xbfb8aa3b1c1bb820 */ /* 0x000fe20000410000 */
[----:B0-----:R-:W-:Y:S01]  /*11c80*/  @!P5 FMUL.FTZ R85, R85, R34 ;  /* 0x000000225555d220 */ /* 0x001fe20000410000 */
[----:B------:R-:W-:Y:S01]  /*11c90*/  FSETP.GTU.FTZ.AND P5, PT, R32, 20, PT ;  /* 0x41a000002000780b */ /* 0x000fe20003fbc000 */
[----:B-1----:R-:W-:Y:S04]  /*11ca0*/  LDS R3, [R20+0x28] ;  /* 0x0000280014037984 */ /* 0x002fe80000000800 */
[----:B------:R-:W0:Y:S01]  /*11cb0*/  @!P1 MUFU.EX2 R23, R23 ;  /* 0x0000001700179308 */ /* 0x000e220000000800 */
[----:B------:R-:W-:Y:S01]  /*11cc0*/  @!P4 FMUL.FTZ R30, R26, -1.4426950216293334961 ;  /* 0xbfb8aa3b1a1ec820 */ /* 0x000fe20000410000 */
[----:B---3--:R-:W-:-:S02]  /*11cd0*/  @!P0 FADD.FTZ R26, R22, 1 ;  /* 0x3f800000161a8421 */ /* 0x008fc40000010000 */
[----:B------:R-:W1:Y:S04]  /*11ce0*/  LDS R22, [R20+0x2c] ;  /* 0x00002c0014167984 */ /* 0x000e680000000800 */
[----:B------:R-:W3:Y:S01]  /*11cf0*/  @!P3 MUFU.EX2 R27, R27 ;  /* 0x0000001b001bb308 */ /* 0x000ee20000000800 */
[----:B--2---:R-:W-:Y:S02]  /*11d00*/  @!P2 FADD.FTZ R29, R25, 1 ;  /* 0x3f800000191da421 */ /* 0x004fe40000010000 */
[----:B------:R-:W-:Y:S05]  /*11d10*/  LDS R25, [R20+0x34] ;  /* 0x0000340014197984 */ /* 0x000fea0000000800 */
[----:B------:R2:W-:Y:S01]  /*11d20*/  @!P0 MUFU.RCP R34, R26 ;  /* 0x0000001a00228308 */ /* 0x0005e20000001000 */
[----:B------:R-:W-:Y:S01]  /*11d30*/  @!P5 FMUL.FTZ R32, R32, -1.4426950216293334961 ;  /* 0xbfb8aa3b2020d820 */ /* 0x000fe20000410000 */
[----:B0-----:R-:W-:-:S02]  /*11d40*/  @!P1 FADD.FTZ R28, R23, 1 ;  /* 0x3f800000171c9421 */ /* 0x001fc40000010000 */
[----:B------:R-:W-:Y:S04]  /*11d50*/  LDS R23, [R20+0x30] ;  /* 0x0000300014177984 */ /* 0x000fe80000000800 */
[----:B--2---:R-:W0:Y:S01]  /*11d60*/  LDS R26, [R20+0x38] ;  /* 0x00003800141a7984 */ /* 0x004e220000000800 */
[----:B------:R3:W2:Y:S08]  /*11d70*/  @!P4 MUFU.EX2 R31, R30 ;  /* 0x0000001e001fc308 */ /* 0x0006b00000000800 */
[----:B------:R-:W4:Y:S01]  /*11d80*/  @!P5 MUFU.EX2 R32, R32 ;  /* 0x000000200020d308 */ /* 0x000f220000000800 */
[----:B---3--:R-:W-:-:S02]  /*11d90*/  @!P3 FADD.FTZ R30, R27, 1 ;  /* 0x3f8000001b1eb421 */ /* 0x008fc40000010000 */
[----:B------:R-:W3:Y:S01]  /*11da0*/  LDS R27, [R20+0x3c] ;  /* 0x00003c00141b7984 */ /* 0x000ee20000000800 */
[----:B------:R-:W-:Y:S06]  /*11db0*/  BAR.SYNC.DEFER_BLOCKING 0x0 ;  /* 0x0000000000007b1d */ /* 0x000fec0000010000 */
[----:B------:R-:W5:Y:S01]  /*11dc0*/  @!P2 MUFU.RCP R36, R29 ;  /* 0x0000001d0024a308 */ /* 0x000f620000001000 */
[----:B--2---:R-:W-:-:S07]  /*11dd0*/  @!P4 FADD.FTZ R31, R31, 1 ;  /* 0x3f8000001f1fc421 */ /* 0x004fce0000010000 */
[----:B------:R-:W2:Y:S01]  /*11de0*/  @!P1 MUFU.RCP R28, R28 ;  /* 0x0000001c001c9308 */ /* 0x000ea20000001000 */
[----:B----4-:R-:W-:-:S07]  /*11df0*/  @!P5 FADD.FTZ R32, R32, 1 ;  /* 0x3f8000002020d421 */ /* 0x010fce0000010000 */
[----:B------:R-:W4:Y:S01]  /*11e00*/  @!P3 MUFU.RCP R30, R30 ;  /* 0x0000001e001eb308 */ /* 0x000f220000001000 */
[----:B-----5:R-:W-:Y:S01]  /*11e10*/  @!P2 FMUL.FTZ R71, R71, R36 ;  /* 0x000000244747a220 */ /* 0x020fe20000410000 */
[----:B-1----:R-:W-:-:S06]  /*11e20*/  FADD.FTZ R22, R22, UR9 ;  /* 0x0000000916167e21 */ /* 0x002fcc0008010000 */
[----:B------:R1:W5:Y:S01]  /*11e30*/  @!P4 MUFU.RCP R38, R31 ;  /* 0x0000001f0026c308 */ /* 0x0003620000001000 */
[----:B------:R-:W-:Y:S01]  /*11e40*/  MOV R36, UR10 ;  /* 0x0000000a00247c02 */ /* 0x000fe20008000f00 */
[----:B------:R-:W-:Y:S01]  /*11e50*/  FADD.FTZ R3, R3, UR9 ;  /* 0x0000000903037e21 */ /* 0x000fe20008010000 */
[----:B------:R-:W-:Y:S05]  /*11e60*/  STS [R20], R93 ;  /* 0x0000005d14007388 */ /* 0x000fea0000000800 */
[----:B------:R-:W3:Y:S01]  /*11e70*/  @!P5 MUFU.RCP R32, R32 ;  /* 0x000000200020d308 */ /* 0x000ee20000001000 */
[----:B------:R-:W-:Y:S01]  /*11e80*/  STS [R20+0x4], R54 ;  /* 0x0000043614007388 */ /* 0x000fe20000000800 */
[----:B--2---:R-:W-:Y:S01]  /*11e90*/  @!P1 FMUL.FTZ R81, R81, R28 ;  /* 0x0000001c51519220 */ /* 0x004fe20000410000 */
[----:B0-----:R-:W-:-:S02]  /*11ea0*/  FADD.FTZ R26, R26, UR9 ;  /* 0x000000091a1a7e21 */ /* 0x001fc40008010000 */
        /* <DEDUP_REMOVED lines=17> */
[----:B------:R-:W-:-:S03]  /*11fc0*/  @!P0 FMUL.FTZ R83, R83, R34 ;  /* 0x0000002253538220 */ /* 0x000fc60000410000 */
[----:B-1----:R-:W-:Y:S01]  /*11fd0*/  LDS R31, [R5+0x80] ;  /* 0x00008000051f7984 */ /* 0x002fe20000000800 */
[----:B------:R-:W-:-:S03]  /*11fe0*/  FSETP.GTU.FTZ.AND P0, PT, R3, 20, PT ;  /* 0x41a000000300780b */ /* 0x000fc60003f1c000 */
        /* <DEDUP_REMOVED lines=15> */
[----:B----4-:R-:W-:-:S03]  /*120e0*/  @!P3 FMUL.FTZ R69, R69, R30 ;  /* 0x0000001e4545b220 */ /* 0x010fc60000410000 */
[----:B------:R-:W-:Y:S01]  /*120f0*/  @!P6 STS [UR30+0x840], R36 ;  /* 0x00084024ff00e988 */ /* 0x000fe2000800081e */
[----:B------:R-:W-:Y:S01]  /*12100*/  FSETP.GTU.FTZ.AND P3, PT, R26, 20, PT ;  /* 0x41a000001a00780b */ /* 0x000fe20003f7c000 */
[----:B------:R-:W-:Y:S01]  /*12110*/  BAR.SYNC.DEFER_BLOCKING 0x0 ;  /* 0x0000000000007b1d */ /* 0x000fe20000010000 */
[----:B-----5:R-:W-:Y:S01]  /*12120*/  @!P4 FMUL.FTZ R67, R67, R38 ;  /* 0x000000264343c220 */ /* 0x020fe20000410000 */
[----:B------:R-:W-:Y:S01]  /*12130*/  FADD.FTZ R23, R23, UR9 ;  /* 0x0000000917177e21 */ /* 0x000fe20008010000 */
[----:B------:R-:W-:Y:S01]  /*12140*/  FSETP.GTU.FTZ.AND P4, PT, R25, 20, PT ;  /* 0x41a000001900780b */ /* 0x000fe20003f9c000 */
[----:B---3--:R-:W-:Y:S01]  /*12150*/  @!P5 FMUL.FTZ R65, R65, R32 ;  /* 0x000000204141d220 */ /* 0x008fe20000410000 */
[----:B------:R-:W-:Y:S02]  /*12160*/  @!P1 FMUL.FTZ R22, R22, -1.4426950216293334961 ;  /* 0xbfb8aa3b16169820 */ /* 0x000fe40000410000 */
[----:B------:R-:W-:Y:S01]  /*12170*/  FSETP.GTU.FTZ.AND P5, PT, R23, 20, PT ;  /* 0x41a000001700780b */ /* 0x000fe20003fbc000 */
[----:B------:R-:W-:Y:S01]  /*12180*/  @!P0 FMUL.FTZ R3, R3, -1.4426950216293334961 ;  /* 0xbfb8aa3b03038820 */ /* 0x000fe20000410000 */
[----:B------:R-:W-:-:S03]  /*12190*/  FADD.FTZ R27, R27, UR9 ;  /* 0x000000091b1b7e21 */ /* 0x000fc60008010000 */
[----:B------:R-:W-:Y:S01]  /*121a0*/  @!P3 FMUL.FTZ R26, R26, -1.4426950216293334961 ;  /* 0xbfb8aa3b1a1ab820 */ /* 0x000fe20000410000 */
[----:B------:R-:W0:Y:S01]  /*121b0*/  @!P1 MUFU.EX2 R22, R22 ;  /* 0x0000001600169308 */ /* 0x000e220000000800 */
[----:B------:R-:W-:Y:S02]  /*121c0*/  FSETP.GTU.FTZ.AND P2, PT, R27, 20, PT ;  /* 0x41a000001b00780b */ /* 0x000fe40003f5c000 */
[----:B------:R-:W-:-:S05]  /*121d0*/  @!P4 FMUL.FTZ R25, R25, -1.4426950216293334961 ;  /* 0xbfb8aa3b1919c820 */ /* 0x000fca0000410000 */
[----:B------:R-:W1:Y:S01]  /*121e0*/  @!P0 MUFU.EX2 R3, R3 ;  /* 0x0000000300038308 */ /* 0x000e620000000800 */
[----:B------:R-:W-:Y:S01]  /*121f0*/  @!P5 FMUL.FTZ R23, R23, -1.4426950216293334961 ;  /* 0xbfb8aa3b1717d820 */ /* 0x000fe20000410000 */
[----:B------:R-:W2:Y:S06]  /*12200*/  LDS R28, [UR30+0x840] ;  /* 0x0008401eff1c7984 */ /* 0x000eac0008000800 */
[----:B------:R-:W3:Y:S01]  /*12210*/  @!P3 MUFU.EX2 R26, R26 ;  /* 0x0000001a001ab308 */ /* 0x000ee20000000800 */
[----:B------:R-:W4:Y:S07]  /*12220*/  S2UR UR10, SR_CTAID.Y ;  /* 0x00000000000a79c3 */ /* 0x000f2e0000002600 */
[----:B------:R-:W5:Y:S01]  /*12230*/  @!P4 MUFU.EX2 R25, R25 ;  /* 0x000000190019c308 */ /* 0x000f620000000800 */
[----:B------:R-:W-:Y:S01]  /*12240*/  @!P2 FMUL.FTZ R27, R27, -1.4426950216293334961 ;  /* 0xbfb8aa3b1b1ba820 */ /* 0x000fe20000410000 */
[----:B0-----:R-:W-:-:S06]  /*12250*/  @!P1 FADD.FTZ R22, R22, 1 ;  /* 0x3f80000016169421 */ /* 0x001fcc0000010000 */
[----:B------:R-:W0:Y:S01]  /*12260*/  @!P5 MUFU.EX2 R23, R23 ;  /* 0x000000170017d308 */ /* 0x000e220000000800 */
[----:B-1----:R-:W-:Y:S01]  /*12270*/  @!P0 FADD.FTZ R3, R3, 1 ;  /* 0x3f80000003038421 */ /* 0x002fe20000010000 */
[----:B---3--:R-:W-:Y:S01]  /*12280*/  @!P3 FADD.FTZ R26, R26, 1 ;  /* 0x3f8000001a1ab421 */ /* 0x008fe20000010000 */
[----:B------:R-:W-:-:S05]  /*12290*/  UIADD3 UR6, UPT, UPT, UR6, -0x200, URZ ;  /* 0xfffffe0006067890 */ /* 0x000fca000fffe0ff */
[----:B------:R-:W1:Y:S01]  /*122a0*/  @!P2 MUFU.EX2 R27, R27 ;  /* 0x0000001b001ba308 */ /* 0x000e620000000800 */
[----:B-----5:R-:W-:Y:S01]  /*122b0*/  @!P4 FADD.FTZ R25, R25, 1 ;  /* 0x3f8000001919c421 */ /* 0x020fe20000010000 */
[----:B------:R-:W-:-:S06]  /*122c0*/  UIMAD.WIDE.U32 UR12, UR31, UR14, UR6 ;  /* 0x0000000e1f0c72a5 */ /* 0x000fcc000f8e0006 */
[----:B------:R-:W3:Y:S01]  /*122d0*/  @!P0 MUFU.RCP R30, R3 ;  /* 0x00000003001e8308 */ /* 0x000ee20000001000 */
[----:B0-----:R-:W-:-:S07]  /*122e0*/  @!P5 FADD.FTZ R23, R23, 1 ;  /* 0x3f8000001717d421 */ /* 0x001fce0000010000 */
[----:B------:R-:W0:Y:S01]  /*122f0*/  @!P1 MUFU.RCP R22, R22 ;  /* 0x0000001600169308 */ /* 0x000e220000001000 */
[----:B------:R-:W-:-:S07]  /*12300*/  UIMAD UR13, UR31, UR15, UR13 ;  /* 0x0000000f1f0d72a4 */ /* 0x000fce000f8e020d */
[----:B------:R-:W5:Y:S01]  /*12310*/  @!P3 MUFU.RCP R26, R26 ;  /* 0x0000001a001ab308 */ /* 0x000f620000001000 */
[----:B----4-:R-:W-:-:S07]  /*12320*/  UIMAD UR14, UR10, UR35, URZ ;  /* 0x000000230a0e72a4 */ /* 0x010fce000f8e02ff */
[----:B------:R-:W4:Y:S01]  /*12330*/  @!P4 MUFU.RCP R34, R25 ;  /* 0x000000190022c308 */ /* 0x000f220000001000 */
[----:B------:R-:W-:Y:S01]  /*12340*/  UIMAD.WIDE.U32 UR12, UR10, UR34, UR12 ;  /* 0x000000220a0c72a5 */ /* 0x000fe2000f8e000c */
[----:B-1----:R-:W-:-:S06]  /*12350*/  @!P2 FADD.FTZ R27, R27, 1 ;  /* 0x3f8000001b1ba421 */ /* 0x002fcc0000010000 */
[----:B------:R-:W1:Y:S01]  /*12360*/  @!P5 MUFU.RCP R32, R23 ;  /* 0x000000170020d308 */ /* 0x000e620000001000 */
[----:B---3--:R-:W-:Y:S01]  /*12370*/  @!P0 FMUL.FTZ R63, R63, R30 ;  /* 0x0000001e3f3f8220 */ /* 0x008fe20000410000 */
[----:B0-----:R-:W-:Y:S01]  /*12380*/  @!P1 FMUL.FTZ R61, R61, R22 ;  /* 0x000000163d3d9220 */ /* 0x001fe20000410000 */
[----:B------:R-:W-:Y:S01]  /*12390*/  MOV R22, UR14 ;  /* 0x0000000e00167c02 */ /* 0x000fe20008000f00 */
[----:B-----5:R-:W-:Y:S01]  /*123a0*/  @!P3 FMUL.FTZ R55, R55, R26 ;  /* 0x0000001a3737b220 */ /* 0x020fe20000410000 */
[----:B------:R-:W-:Y:S01]  /*123b0*/  IADD3 R3, P0, PT, R21, UR12, RZ ;  /* 0x0000000c15037c10 */ /* 0x000fe2000ff1e0ff */
[----:B------:R-:W-:Y:S02]  /*123c0*/  FADD.FTZ R2, R91, R2 ;  /* 0x000000025b027221 */ /* 0x000fe40000010000 */
[----:B------:R-:W0:Y:S01]  /*123d0*/  @!P2 MUFU.RCP R30, R27 ;  /* 0x0000001b001ea308 */ /* 0x000e220000001000 */
[----:B----4-:R-:W-:Y:S01]  /*123e0*/  @!P4 FMUL.FTZ R57, R57, R34 ;  /* 0x000000223939c220 */ /* 0x010fe20000410000 */
[----:B------:R-:W-:Y:S01]  /*123f0*/  IADD3.X R26, PT, PT, R22, UR13, RZ, P0, !PT ;  /* 0x0000000d161a7c10 */ /* 0x000fe200087fe4ff */
[----:B------:R-:W3:Y:S01]  /*12400*/  LDCU.64 UR12, c[0x0][0x518] ;  /* 0x0000a300ff0c77ac */ /* 0x000ee20008000a00 */
[----:B--2---:R-:W-:-:S02]  /*12410*/  ISETP.GE.AND P0, PT, R21, R28, PT ;  /* 0x0000001c1500720c */ /* 0x004fc40003f06270 */
[-C--:B------:R-:W-:Y:S01]  /*12420*/  ISETP.GE.AND P1, PT, R109, R28.reuse, PT ;  /* 0x0000001c6d00720c */ /* 0x080fe20003f26270 */
[----:B------:R-:W2:Y:S01]  /*12430*/  LDCU.64 UR14, c[0x0][0x520] ;  /* 0x0000a400ff0e77ac */ /* 0x000ea20008000a00 */
[-C--:B------:R-:W-:Y:S02]  /*12440*/  ISETP.GE.AND P3, PT, R111, R28.reuse, PT ;  /* 0x0000001c6f00720c */ /* 0x080fe40003f66270 */
[----:B------:R-:W-:Y:S01]  /*12450*/  ISETP.GE.AND P4, PT, R113, R28, PT ;  /* 0x0000001c7100720c */ /* 0x000fe20003f86270 */
[----:B-1----:R-:W-:Y:S01]  /*12460*/  @!P5 FMUL.FTZ R59, R59, R32 ;  /* 0x000000203b3bd220 */ /* 0x002fe20000410000 */
[----:B------:R-:W-:-:S04]  /*12470*/  LEA R22, P5, R3, UR36, 0x2 ;  /* 0x0000002403167c11 */ /* 0x000fc8000f8a10ff */
[----:B------:R-:W-:Y:S01]  /*12480*/  LEA.HI.X R23, R3, UR37, R26, 0x2, P5 ;  /* 0x0000002503177c11 */ /* 0x000fe2000a8f141a */
[----:B0-----:R-:W-:Y:S01]  /*12490*/  @!P2 FMUL.FTZ R53, R53, R30 ;  /* 0x0000001e3535a220 */ /* 0x001fe20000410000 */
        /* <DEDUP_REMOVED lines=64> */
[----:B------:R-:W-:Y:S01]  /*128a0*/  FADD.FTZ R2, R2, R89 ;  /* 0x0000005902027221 */ /* 0x000fe20000010000 */
[----:B---3--:R-:W-:-:S03]  /*128b0*/  UIMAD.WIDE.U32 UR6, UR31, UR12, UR6 ;  /* 0x0000000c1f0672a5 */ /* 0x008fc6000f8e0006 */
[----:B------:R-:W-:Y:S01]  /*128c0*/  FADD.FTZ R2, R2, R87 ;  /* 0x0000005702027221 */ /* 0x000fe20000010000 */
[----:B------:R-:W1:Y:S03]  /*128d0*/  LDS R6, [UR30+0x840] ;  /* 0x0008401eff067984 */ /* 0x000e660008000800 */
[----:B------:R-:W-:Y:S01]  /*128e0*/  FADD.FTZ R2, R2, R85 ;  /* 0x0000005502027221 */ /* 0x000fe20000010000 */
[----:B------:R-:W-:Y:S01]  /*128f0*/  UIMAD UR7, UR31, UR13, UR7 ;  /* 0x0000000d1f0772a4 */ /* 0x000fe2000f8e0207 */
[----:B------:R-:W3:Y:S02]  /*12900*/  LDCU.64 UR12, c[0x0][0x560] ;  /* 0x0000ac00ff0c77ac */ /* 0x000ee40008000a00 */
[----:B------:R-:W-:-:S04]  /*12910*/  FADD.FTZ R2, R2, R83 ;  /* 0x0000005302027221 */ /* 0x000fc80000010000 */
[----:B------:R-:W-:Y:S01]  /*12920*/  FADD.FTZ R2, R2, R81 ;  /* 0x0000005102027221 */ /* 0x000fe20000010000 */
[----:B--2---:R-:W-:-:S03]  /*12930*/  UIMAD.WIDE.U32 UR6, UR10, UR14, UR6 ;  /* 0x0000000e0a0672a5 */ /* 0x004fc6000f8e0006 */
[----:B------:R-:W-:Y:S01]  /*12940*/  FADD.FTZ R2, R2, R71 ;  /* 0x0000004702027221 */ /* 0x000fe20000010000 */
[----:B------:R-:W-:Y:S02]  /*12950*/  UIMAD UR7, UR10, UR15, UR7 ;  /* 0x0000000f0a0772a4 */ /* 0x000fe4000f8e0207 */
[----:B------:R-:W-:Y:S01]  /*12960*/  IADD3 R3, P0, PT, R21, UR6, RZ ;  /* 0x0000000615037c10 */ /* 0x000fe2000ff1e0ff */
[----:B------:R-:W-:-:S03]  /*12970*/  FADD.FTZ R2, R2, R69 ;  /* 0x0000004502027221 */ /* 0x000fc60000010000 */
[----:B0-----:R-:W-:Y:S01]  /*12980*/  IADD3.X R8, PT, PT, RZ, UR7, RZ, P0, !PT ;  /* 0x00000007ff087c10 */ /* 0x001fe200087fe4ff */
[----:B------:R-:W-:Y:S01]  /*12990*/  FADD.FTZ R4, R2, R67 ;  /* 0x0000004302047221 */ /* 0x000fe20000010000 */
[----:B---3--:R-:W-:-:S04]  /*129a0*/  LEA R2, P3, R3, UR12, 0x2 ;  /* 0x0000000c03027c11 */ /* 0x008fc8000f8610ff */
[----:B------:R-:W-:Y:S02]  /*129b0*/  LEA.HI.X R3, R3, UR13, R8, 0x2, P3 ;  /* 0x0000000d03037c11 */ /* 0x000fe400098f1408 */
[-C--:B-1----:R-:W-:Y:S02]  /*129c0*/  ISETP.GE.AND P2, PT, R21, R6.reuse, PT ;  /* 0x000000061500720c */ /* 0x082fe40003f46270 */
        /* <DEDUP_REMOVED lines=52> */
.L_x_13754:
        /* <DEDUP_REMOVED lines=33> */
.L_x_13871:
[----:B------:R-:W-:Y:S05]  /*12f20*/  BSYNC.RECONVERGENT B0 ;  /* 0x0000000000007941 */ /* 0x000fea0003800200 */
.L_x_13870:
        /* <DEDUP_REMOVED lines=31> */
.L_x_13873:
[----:B------:R-:W-:Y:S05]  /*13120*/  BSYNC.RECONVERGENT B0 ;  /* 0x0000000000007941 */ /* 0x000fea0003800200 */
.L_x_13872:
        /* <DEDUP_REMOVED lines=11> */
.L_x_13874:
        /* <DEDUP_REMOVED lines=19> */
.L_x_13875:
        /* <DEDUP_REMOVED lines=15> */
.L_x_18735:


//--------------------- .text._Z25selective_scan_bwd_kernelI32Selective_Scan_bwd_kernel_traitsILi32ELi16ELb1ELb0ELb0ELb0ELb0EfN3c107complexIfEEEEv12SSMParamsBwd --------------------------
	.section	.text._Z25selective_scan_bwd_kernelI32Selective_Scan_bwd_kernel_traitsILi32ELi16ELb1ELb0ELb0ELb0ELb0EfN3c107complexIfEEEEv12SSMParamsBwd,"ax",@progbits
	.align	128
        .global         _Z25selective_scan_bwd_kernelI32Selective_Scan_bwd_kernel_traitsILi32ELi16ELb1ELb0ELb0ELb0ELb0EfN3c107complexIfEEEEv12SSMParamsBwd
        .type           _Z25selective_scan_bwd_kernelI32Selective_Scan_bwd_kernel_traitsILi32ELi16ELb1ELb0ELb0ELb0ELb0EfN3c107complexIfEEEEv12SSMParamsBwd,@function
        .size           _Z25selective_scan_bwd_kernelI32Selective_Scan_bwd_kernel_traitsILi32ELi16ELb1ELb0ELb0ELb0ELb0EfN3c107complexIfEEEEv12SSMParamsBwd,(.L_x_18736 - _Z25selective_scan_bwd_kernelI32Selective_Scan_bwd_kernel_traitsILi32ELi16ELb1ELb0ELb0ELb0ELb0EfN3c107complexIfEEEEv12SSMParamsBwd)
        .other          _Z25selective_scan_bwd_kernelI32Selective_Scan_bwd_kernel_traitsILi32ELi16ELb1ELb0ELb0ELb0ELb0EfN3c107complexIfEEEEv12SSMParamsBwd,@"STO_CUDA_ENTRY STV_DEFAULT"
_Z25selective_scan_bwd_kernelI32Selective_Scan_bwd_kernel_traitsILi32ELi16ELb1ELb0ELb0ELb0ELb0EfN3c107complexIfEEEEv12SSMParamsBwd:
.text._Z25selective_scan_bwd_kernelI32Selective_Scan_bwd_kernel_traitsILi32ELi16ELb1ELb0ELb0ELb0ELb0EfN3c107complexIfEEEEv12SSMParamsBwd:
        /* <DEDUP_REMOVED lines=43> */
[----:B-1----:R-:W-:Y:S02]  /*02b0*/  UIMAD.WIDE.U32 UR20, UR25, UR26, URZ ;  /* 0x0000001a191472a5 */ /* 0x002fe4000f8e00ff */
[----:B------:R-:W-:Y:S02]  /*02c0*/  UIADD3 UR31, UP1, UPT, UR19, UR6, URZ ;  /* 0x00000006131f7290 */ /* 0x000fe4000ff3e0ff */
[----:B------:R-:W-:Y:S02]  /*02d0*/  UIADD3 UR29, UP3, UPT, UR19, UR18, URZ ;  /* 0x00000012131d7290 */ /* 0x000fe4000ff7e0ff */
[----:B------:R-:W-:Y:S02]  /*02e0*/  USHF.R.S32.HI UR18, URZ, 0x1f, UR19 ;  /* 0x0000001fff127899 */ /* 0x000fe40008011413 */
[----:B------:R-:W-:Y:S01]  /*02f0*/  ULEA UR30, UP2, UR31, UR12, 0x2 ;  /* 0x0000000c1f1e7291 */ /* 0x000fe2000f8410ff */
[----:B------:R-:W1:Y:S01]  /*0300*/  LDCU.64 UR32, c[0x0][0x3d8] ;  /* 0x00007b00ff2077ac */ /* 0x000e620008000a00 */
[----:B------:R-:W-:Y:S01]  /*0310*/  UIADD3.X UR12, UPT, UPT, UR18, UR7, URZ, UP1, !UPT ;  /* 0x00000007120c7290 */ /* 0x000fe20008ffe4ff */
[----:B------:R-:W2:Y:S03]  /*0320*/  @UP0 LDCU.64 UR34, c[0x0][0x480] ;  /* 0x00009000ff2207ac */ /* 0x000ea60008000a00 */
[----:B------:R-:W-:-:S02]  /*0330*/  ULEA.HI.X UR31, UR31, UR13, UR12, 0x2, UP2 ;  /* 0x0000000d1f1f7291 */ /* 0x000fc400090f140c */
[----:B------:R-:W-:Y:S01]  /*0340*/  UIMAD UR13, UR25, UR27, UR21 ;  /* 0x0000001b190d72a4 */ /* 0x000fe2000f8e0215 */
[----:B------:R-:W4:Y:S01]  /*0350*/  @UP0 LDCU UR21, c[0x0][0x384] ;  /* 0x00007080ff1507ac */ /* 0x000f220008000800 */
[----:B------:R-:W-:Y:S02]  /*0360*/  ULEA UR28, UP4, UR29, UR14, 0x2 ;  /* 0x0000000e1d1c7291 */ /* 0x000fe4000f8810ff */
[----:B------:R-:W-:Y:S01]  /*0370*/  UIADD3.X UR9, UPT, UPT, UR18, UR9, URZ, UP3, !UPT ;  /* 0x0000000912097290 */ /* 0x000fe20009ffe4ff */
[----:B------:R-:W3:Y:S03]  /*0380*/  LDCU.64 UR10, c[0x0][0x4a0] ;  /* 0x00009400ff0a77ac */ /* 0x000ee60008000a00 */
[----:B------:R-:W-:Y:S02]  /*0390*/  ULEA.HI.X UR29, UR29, UR15, UR9, 0x2, UP4 ;  /* 0x0000000f1d1d7291 */ /* 0x000fe4000a0f1409 */
[----:B0-----:R-:W-:Y:S01]  /*03a0*/  UIMAD.WIDE.U32 UR14, UR8, UR16, URZ ;  /* 0x00000010080e72a5 */ /* 0x001fe2000f8e00ff */
[----:B------:R-:W0:Y:S01]  /*03b0*/  @UP0 LDCU UR16, c[0x0][0x38c] ;  /* 0x00007180ff1007ac */ /* 0x000e220008000800 */
[----:B-1----:R-:W-:-:S04]  /*03c0*/  UIMAD.WIDE.U32 UR6, UR8, UR32, URZ ;  /* 0x00000020080672a5 */ /* 0x002fc8000f8e00ff */
[----:B------:R-:W-:Y:S02]  /*03d0*/  UIMAD UR9, UR8, UR33, UR7 ;  /* 0x00000021080972a4 */ /* 0x000fe4000f8e0207 */
[----:B------:R-:W-:Y:S02]  /*03e0*/  ULEA UR7, UP1, UR6, UR4, 0x3 ;  /* 0x0000000406077291 */ /* 0x000fe4000f8218ff */
[----:B----4-:R-:W-:Y:S01]  /*03f0*/  @UP0 UIMAD UR4, UR25, UR21, UR8 ;  /* 0x00000015190402a4 */ /* 0x010fe2000f8e0208 */
[----:B------:R-:W1:Y:S03]  /*0400*/  LDCU.64 UR32, c[0x0][0x448] ;  /* 0x00008900ff2077ac */ /* 0x000e660008000a00 */
[----:B------:R-:W-:Y:S02]  /*0410*/  @UP0 UIMAD UR4, UR4, UR24, URZ ;  /* 0x00000018040402a4 */ /* 0x000fe4000f8e02ff */
[----:B------:R-:W-:-:S02]  /*0420*/  ULEA.HI.X UR9, UR6, UR5, UR9, 0x3, UP1 ;  /* 0x0000000506097291 */ /* 0x000fc400088f1c09 */
[----:B0-----:R-:W-:Y:S01]  /*0430*/  @UP0 UIMAD UR6, UR4, UR16, URZ ;  /* 0x00000010040602a4 */ /* 0x001fe2000f8e02ff */
[----:B------:R-:W-:Y:S02]  /*0440*/  UMOV UR5, URZ ;  /* 0x000000ff00057c82 */ /* 0x000fe40008000000 */
[----:B------:R-:W-:Y:S01]  /*0450*/  UMOV UR4, URZ ;  /* 0x000000ff00047c82 */ /* 0x000fe20008000000 */
[----:B------:R-:W-:Y:S01]  /*0460*/  UMOV UR12, UR20 ;  /* 0x00000014000c7c82 */ /* 0x000fe20008000000 */
[----:B--2---:R-:W-:Y:S02]  /*0470*/  @UP0 UIMAD.WIDE UR4, UR6, 0x10, UR34 ;  /* 0x00000010060408a5 */ /* 0x004fe4000f8e0222 */
[----:B------:R-:W-:Y:S02]  /*0480*/  UISETP.GE.AND UP0, UPT, UR24, 0x1, UPT ;  /* 0x000000011800788c */ /* 0x000fe4000bf06270 */
[----:B---3--:R-:W-:-:S04]  /*0490*/  UIMAD.WIDE.U32 UR12, UR8, UR10, UR12 ;  /* 0x0000000a080c72a5 */ /* 0x008fc8000f8e000c */
[----:B------:R-:W-:Y:S02]  /*04a0*/  UIMAD UR11, UR8, UR11, UR13 ;  /* 0x0000000b080b72a4 */ /* 0x000fe4000f8e020d */
[----:B------:R-:W-:Y:S01]  /*04b0*/  UIADD3 UR19, UP2, UPT, UR19, UR12, URZ ;  /* 0x0000000c13137290 */ /* 0x000fe2000ff5e0ff */
[----:B------:R-:W-:Y:S01]  /*04c0*/  HFMA2 R83, -RZ, RZ, 0, 0 ;  /* 0x00000000ff537431 */ /* 0x000fe200000001ff */
[----:B------:R-:W-:Y:S02]  /*04d0*/  UIMAD UR17, UR8, UR17, UR15 ;  /* 0x00000011081172a4 */ /* 0x000fe4000f8e020f */
[----:B------:R-:W-:Y:S02]  /*04e0*/  UIADD3.X UR27, UPT, UPT, UR18, UR11, URZ, UP2, !UPT ;  /* 0x0000000b121b7290 */ /* 0x000fe400097fe4ff */
[----:B-1----:R-:W-:Y:S02]  /*04f0*/  ULEA UR12, UP1, UR14, UR32, 0x3 ;  /* 0x000000200e0c7291 */ /* 0x002fe4000f8218ff */
[----:B------:R-:W-:-:S02]  /*0500*/  ULEA UR26, UP2, UR19, UR36, 0x2 ;  /* 0x00000024131a7291 */ /* 0x000fc4000f8410ff */
        /* <DEDUP_REMOVED lines=11> */
[----:B--2---:R-:W-:-:S04]  /*05c0*/  UIMAD.WIDE.U32 UR10, UR8, UR14, URZ ;  /* 0x0000000e080a72a5 */ /* 0x004fc8000f8e00ff */
[----:B------:R-:W-:Y:S02]  /*05d0*/  UIMAD UR14, UR8, UR15, UR11 ;  /* 0x0000000f080e72a4 */ /* 0x000fe4000f8e020b */
[----:B-1----:R-:W-:Y:S01]  /*05e0*/  ULEA UR24, UR24, UR6, 0x18 ;  /* 0x0000000618187291 */ /* 0x002fe2000f8ec0ff */
[----:B------:R-:W1:Y:S01]  /*05f0*/  LDCU UR15, c[0x0][0x394] ;  /* 0x00007280ff0f77ac */ /* 0x000e620008000800 */
[C---:B0-----:R-:W-:Y:S02]  /*0600*/  SHF.L.U32 R0, R82.reuse, 0x2, RZ ;  /* 0x0000000252007819 */ /* 0x041fe400000006ff */
[----:B------:R-:W-:Y:S02]  /*0610*/  LOP3.LUT R198, R82, 0x1f, RZ, 0xc0, !PT ;  /* 0x0000001f52c67812 */ /* 0x000fe400078ec0ff */
[----:B------:R-:W-:Y:S02]  /*0620*/  LOP3.LUT R81, R0, 0xf80, RZ, 0xc0, !PT ;  /* 0x00000f8000517812 */ /* 0x000fe400078ec0ff */
[----:B------:R-:W-:-:S02]  /*0630*/  LEA R196, R82, UR24, 0x3 ;  /* 0x0000001852c47c11 */ /* 0x000fc4000f8e18ff */
[----:B------:R-:W-:-:S07]  /*0640*/  LOP3.LUT R81, R81, 0x1f, R82, 0xf8, !PT ;  /* 0x0000001f51517812 */ /* 0x000fce00078ef852 */
.L_x_13896:
[----:B------:R-:W-:Y:S01]  /*0650*/  BAR.SYNC.DEFER_BLOCKING 0x0 ;  /* 0x0000000000007b1d */ /* 0x000fe20000010000 */
[----:B--2---:R-:W-:Y:S02]  /*0660*/  MOV R2, UR16 ;  /* 0x0000001000027c02 */ /* 0x004fe40008000f00 */
[----:B------:R-:W-:-:S03]  /*0670*/  MOV R3, UR17 ;  /* 0x0000001100037c02 */ /* 0x000fc60008000f00 */
[----:B------:R-:W0:Y:S01]  /*0680*/  S2R R80, SR_LANEID ;  /* 0x0000000000507919 */ /* 0x000e220000000000 */
[----:B------:R-:W-:Y:S01]  /*0690*/  IMAD.WIDE.U32 R2, R81, 0x10, R2 ;  /* 0x0000001051027825 */ /* 0x000fe200078e0002 */
[----:B------:R-:W-:Y:S01]  /*06a0*/  MOV R4, UR28 ;  /* 0x0000001c00047c02 */ /* 0x000fe20008000f00 */
[----:B------:R-:W2:Y:S03]  /*06b0*/  LDCU UR6, c[0x0][0x38c] ;  /* 0x00007180ff0677ac */ /* 0x000ea60008000800 */
[----:B------:R-:W3:Y:S04]  /*06c0*/  LDG.E.128 R8, desc[UR22][R2.64] ;  /* 0x0000001602087981 */ /* 0x000ee8000c1e1d00 */
[----:B------:R-:W4:Y:S04]  /*06d0*/  LDG.E.128 R12, desc[UR22][R2.64+0x200] ;  /* 0x00020016020c7981 */ /* 0x000f28000c1e1d00 */
[----:B------:R-:W2:Y:S04]  /*06e0*/  LDG.E.128 R16, desc[UR22][R2.64+0x400] ;  /* 0x0004001602107981 */ /* 0x000ea8000c1e1d00 */
[----:B------:R-:W2:Y:S01]  /*06f0*/  LDG.E.128 R20, desc[UR22][R2.64+0x600] ;  /* 0x0006001602147981 */ /* 0x000ea2000c1e1d00 */
[----:B------:R-:W-:-:S02]  /*0700*/  MOV R5, UR29 ;  /* 0x0000001d00057c02 */ /* 0x000fc40008000f00 */
[C---:B0-----:R-:W-:Y:S02]  /*0710*/  LEA R79, R80.reuse, UR24, 0x4 ;  /* 0x00000018504f7c11 */ /* 0x041fe4000f8e20ff */
[----:B------:R-:W-:Y:S01]  /*0720*/  LEA R78, R80, UR24, 0x6 ;  /* 0x00000018504e7c11 */ /* 0x000fe2000f8e30ff */
[----:B------:R-:W-:Y:S02]  /*0730*/  IMAD.WIDE.U32 R4, R81, 0x10, R4 ;  /* 0x0000001051047825 */ /* 0x000fe400078e0004 */
[----:B---3--:R0:W-:Y:S04]  /*0740*/  STS.128 [R79], R8 ;  /* 0x000000084f007388 */ /* 0x0081e80000000c00 */
[----:B----4-:R3:W-:Y:S04]  /*0750*/  STS.128 [R79+0x200], R12 ;  /* 0x0002000c4f007388 */ /* 0x0107e80000000c00 */
[----:B--2---:R2:W-:Y:S04]  /*0760*/  STS.128 [R79+0x400], R16 ;  /* 0x000400104f007388 */ /* 0x0045e80000000c00 */
        /* <DEDUP_REMOVED lines=8> */
[----:B---3--:R-:W3:Y:S04]  /*07f0*/  LDG.E.128 R12, desc[UR22][R4.64+0x200] ;  /* 0x00020016040c7981 */ /* 0x008ee8000c1e1d00 */
[----:B--2---:R-:W2:Y:S04]  /*0800*/  LDG.E.128 R16, desc[UR22][R4.64+0x400] ;  /* 0x0004001604107981 */ /* 0x004ea8000c1e1d00 */
[----:B----4-:R-:W4:Y:S01]  /*0810*/  LDG.E.128 R20, desc[UR22][R4.64+0x600] ;  /* 0x0006001604147981 */ /* 0x010f22000c1e1d00 */
[----:B------:R-:W-:-:S02]  /*0820*/  MOV R2, UR26 ;  /* 0x0000001a00027c02 */ /* 0x000fc40008000f00 */
[----:B------:R-:W-:-:S03]  /*0830*/  MOV R3, UR27 ;  /* 0x0000001b00037c02 */ /* 0x000fc60008000f00 */
[----:B------:R-:W-:Y:S01]  /*0840*/  IMAD.WIDE.U32 R2, R81, 0x10, R2 ;  /* 0x0000001051027825 */ /* 0x000fe200078e0002 */
[----:B------:R0:W-:Y:S04]  /*0850*/  STS.128 [R79], R8 ;  /* 0x000000084f007388 */ /* 0x0001e80000000c00 */
[----:B---3--:R3:W-:Y:S04]  /*0860*/  STS.128 [R79+0x200], R12 ;  /* 0x0002000c4f007388 */ /* 0x0087e80000000c00 */
[----:B--2---:R2:W-:Y:S04]  /*0870*/  STS.128 [R79+0x400], R16 ;  /* 0x000400104f007388 */ /* 0x0045e80000000c00 */
        /* <DEDUP_REMOVED lines=8> */
[----:B0-----:R-:W4:Y:S04]  /*0900*/  LDG.E.128 R8, desc[UR22][R2.64+0x200] ;  /* 0x0002001602087981 */ /* 0x001f28000c1e1d00 */
[----:B---3--:R-:W3:Y:S04]  /*0910*/  LDG.E.128 R12, desc[UR22][R2.64+0x400] ;  /* 0x00040016020c7981 */ /* 0x008ee8000c1e1d00 */
[----:B--2---:R-:W2:Y:S01]  /*0920*/  LDG.E.128 R16, desc[UR22][R2.64+0x600] ;  /* 0x0006001602107981 */ /* 0x004ea2000c1e1d00 */
[----:B------:R-:W-:Y:S01]  /*0930*/  UISETP.GE.AND UP0, UPT, UR6, 0x1, UPT ;  /* 0x000000010600788c */ /* 0x000fe2000bf06270 */
[----:B------:R-:W-:-:S02]  /*0940*/  CS2R R34, SRZ ;  /* 0x0000000000227805 */ /* 0x000fc4000001ff00 */
[----:B------:R-:W-:Y:S02]  /*0950*/  CS2R R32, SRZ ;  /* 0x0000000000207805 */ /* 0x000fe4000001ff00 */
[----:B------:R-:W-:Y:S02]  /*0960*/  CS2R R30, SRZ ;  /* 0x00000000001e7805 */ /* 0x000fe4000001ff00 */
[----:B------:R-:W-:Y:S02]  /*0970*/  CS2R R28, SRZ ;  /* 0x00000000001c7805 */ /* 0x000fe4000001ff00 */
[----:B------:R-:W-:Y:S02]  /*0980*/  CS2R R26, SRZ ;  /* 0x00000000001a7805 */ /* 0x000fe4000001ff00 */
[----:B------:R-:W-:Y:S02]  /*0990*/  CS2R R24, SRZ ;  /* 0x0000000000187805 */ /* 0x000fe4000001ff00 */
[----:B----4-:R-:W-:Y:S01]  /*09a0*/  CS2R R22, SRZ ;  /* 0x0000000000167805 */ /* 0x010fe2000001ff00 */
[----:B------:R-:W-:Y:S04]  /*09b0*/  STS.128 [R79], R4 ;  /* 0x000000044f007388 */ /* 0x000fe80000000c00 */
[----:B------:R-:W-:Y:S04]  /*09c0*/  STS.128 [R79+0x200], R8 ;  /* 0x000200084f007388 */ /* 0x000fe80000000c00 */
[----:B---3--:R-:W-:Y:S04]  /*09d0*/  STS.128 [R79+0x400], R12 ;  /* 0x0004000c4f007388 */ /* 0x008fe80000000c00 */
[----:B--2---:R-:W-:Y:S01]  /*09e0*/  STS.128 [R79+0x600], R16 ;  /* 0x000600104f007388 */ /* 0x004fe20000000c00 */
[----:B------:R-:W-:-:S03]  /*09f0*/  NOP ;  /* 0x0000000000007918 */ /* 0x000fc60000000000 */
[----:B------:R-:W0:Y:S04]  /*0a00*/  LDS.128 R92, [R78] ;  /* 0x000000004e5c7984 */ /* 0x000e280000000c00 */
[----:B------:R-:W2:Y:S04]  /*0a10*/  LDS.128 R60, [R78+0x10] ;  /* 0x000010004e3c7984 */ /* 0x000ea80000000c00 */
[----:B------:R-:W3:Y:S04]  /*0a20*/  LDS.128 R56, [R78+0x20] ;  /* 0x000020004e387984 */ /* 0x000ee80000000c00 */
[----:B------:R-:W4:Y:S01]  /*0a30*/  LDS.128 R52, [R78+0x30] ;  /* 0x000030004e347984 */ /* 0x000f220000000c00 */
[----:B0-----:R-:W-:Y:S01]  /*0a40*/  FFMA.FTZ R0, R48, R92, R85 ;  /* 0x0000005c30007223 */ /* 0x001fe20000010055 */
[-C--:B-----5:R-:W-:Y:S01]  /*0a50*/  FMUL.FTZ R16, R92, R86.reuse ;  /* 0x000000565c107220 */ /* 0x0a0fe20000410000 */
[-C--:B------:R-:W-:Y:S01]  /*0a60*/  FMUL.FTZ R17, R93, R86.reuse ;  /* 0x000000565d117220 */ /* 0x080fe20000410000 */
[-C--:B------:R-:W-:Y:S01]  /*0a70*/  FMUL.FTZ R18, R94, R86.reuse ;  /* 0x000000565e127220 */ /* 0x080fe20000410000 */
[----:B------:R-:W-:Y:S01]  /*0a80*/  FFMA.FTZ R21, R49, R93, R0 ;  /* 0x0000005d31157223 */ /* 0x000fe20000010000 */
[-C--:B------:R-:W-:Y:S01]  /*0a90*/  FMUL.FTZ R19, R95, R86.reuse ;  /* 0x000000565f137220 */ /* 0x080fe20000410000 */
[-C--:B--2---:R-:W-:Y:S01]  /*0aa0*/  FMUL.FTZ R12, R60, R86.reuse ;  /* 0x000000563c0c7220 */ /* 0x084fe20000410000 */
[----:B------:R-:W-:Y:S01]  /*0ab0*/  FMUL.FTZ R13, R61, R86 ;  /* 0x000000563d0d7220 */ /* 0x000fe20000410000 */
[----:B------:R-:W-:Y:S01]  /*0ac0*/  FFMA.FTZ R0, R50, R94, R21 ;  /* 0x0000005e32007223 */ /* 0x000fe20000010015 */
[----:B------:R-:W-:Y:S01]  /*0ad0*/  CS2R R20, SRZ ;  /* 0x0000000000147805 */ /* 0x000fe2000001ff00 */
[-C--:B------:R-:W-:Y:S01]  /*0ae0*/  FMUL.FTZ R14, R62, R86.reuse ;  /* 0x000000563e0e7220 */ /* 0x080fe20000410000 */
[-C--:B------:R-:W-:Y:S01]  /*0af0*/  FMUL.FTZ R15, R63, R86.reuse ;  /* 0x000000563f0f7220 */ /* 0x080fe20000410000 */
[----:B------:R-:W-:Y:S01]  /*0b00*/  FFMA.FTZ R3, R51, R95, R0 ;  /* 0x0000005f33037223 */ /* 0x000fe20000010000 */
[-C--:B---3--:R-:W-:Y:S01]  /*0b10*/  FMUL.FTZ R8, R56, R86.reuse ;  /* 0x0000005638087220 */ /* 0x088fe20000410000 */
[-C--:B------:R-:W-:Y:S01]  /*0b20*/  FMUL.FTZ R9, R57, R86.reuse ;  /* 0x0000005639097220 */ /* 0x080fe20000410000 */
[----:B------:R-:W-:Y:S01]  /*0b30*/  FMUL.FTZ R10, R58, R86 ;  /* 0x000000563a0a7220 */ /* 0x000fe20000410000 */
[----:B------:R-:W-:Y:S01]  /*0b40*/  FFMA.FTZ R0, R44, R60, R3 ;  /* 0x0000003c2c007223 */ /* 0x000fe20000010003 */
[-C--:B------:R-:W-:Y:S01]  /*0b50*/  FMUL.FTZ R11, R59, R86.reuse ;  /* 0x000000563b0b7220 */ /* 0x080fe20000410000 */
[-C--:B----4-:R-:W-:Y:S01]  /*0b60*/  FMUL.FTZ R4, R52, R86.reuse ;  /* 0x0000005634047220 */ /* 0x090fe20000410000 */
[-C--:B------:R-:W-:Y:S01]  /*0b70*/  FMUL.FTZ R5, R53, R86.reuse ;  /* 0x0000005635057220 */ /* 0x080fe20000410000 */
[----:B------:R-:W-:Y:S01]  /*0b80*/  FFMA.FTZ R3, R45, R61, R0 ;  /* 0x0000003d2d037223 */ /* 0x000fe20000010000 */
[-C--:B------:R-:W-:Y:S01]  /*0b90*/  FMUL.FTZ R6, R54, R86.reuse ;  /* 0x0000005636067220 */ /* 0x080fe20000410000 */
[----:B------:R-:W-:-:S02]  /*0ba0*/  FMUL.FTZ R7, R55, R86 ;  /* 0x0000005637077220 */ /* 0x000fc40000410000 */
        /* <DEDUP_REMOVED lines=12> */
[--C-:B------:R-:W-:Y:S01]  /*0c70*/  FADD.FTZ R87, R88, R84.reuse ;  /* 0x0000005458577221 */ /* 0x100fe20000010000 */
[--C-:B------:R-:W-:Y:S01]  /*0c80*/  FADD.FTZ R88, R89, R84.reuse ;  /* 0x0000005459587221 */ /* 0x100fe20000010000 */
[--C-:B------:R-:W-:Y:S01]  /*0c90*/  FADD.FTZ R89, R90, R84.reuse ;  /* 0x000000545a597221 */ /* 0x100fe20000010000 */
[----:B------:R-:W-:Y:S01]  /*0ca0*/  FADD.FTZ R90, R91, R84 ;  /* 0x000000545b5a7221 */ /* 0x000fe20000010000 */
[----:B------:R-:W-:Y:S01]  /*0cb0*/  FADD.FTZ R0, R92, R92 ;  /* 0x0000005c5c007221 */ /* 0x000fe20000010000 */
[----:B------:R-:W-:Y:S01]  /*0cc0*/  FADD.FTZ R91, R93, R93 ;  /* 0x0000005d5d5b7221 */ /* 0x000fe20000010000 */
        /* <DEDUP_REMOVED lines=8> */
[----:B------:R-:W0:Y:S01]  /*0d50*/  LDC.64 R148, c[0x0][0x3e0] ;  /* 0x0000f800ff947b82 */ /* 0x000e220000000a00 */
[----:B-1----:R-:W-:Y:S01]  /*0d60*/  UISETP.NE.AND UP0, UPT, UR15, 0x1, UPT ;  /* 0x000000010f00788c */ /* 0x002fe2000bf05270 */
        /* <DEDUP_REMOVED lines=11> */
[----:B------:R-:W-:Y:S01]  /*0e20*/  FADD.FTZ R66, R103, R84 ;  /* 0x0000005467427221 */ /* 0x000fe20000010000 */
[----:B------:R-:W-:Y:S01]  /*0e30*/  USHF.L.U32 UR6, UR6, 0x8, URZ ;  /* 0x0000000806067899 */ /* 0x000fe200080006ff */
[----:B------:R-:W-:Y:S01]  /*0e40*/  PLOP3.LUT P0, PT, PT, PT, UP0, 0x80, 0x8 ;  /* 0x000000000008781c */ /* 0x000fe20003f0f008 */
[----:B------:R-:W2:Y:S01]  /*0e50*/  LDC.64 R60, c[0x0][0x440] ;  /* 0x00011000ff3c7b82 */ /* 0x000ea20000000a00 */
[----:B------:R-:W-:Y:S01]  /*0e60*/  FADD.FTZ R96, R62, R62 ;  /* 0x0000003e3e607221 */ /* 0x000fe20000010000 */
[----:B------:R-:W-:Y:S01]  /*0e70*/  FADD.FTZ R97, R63, R63 ;  /* 0x0000003f3f617221 */ /* 0x000fe20000010000 */
[----:B------:R-:W-:Y:S01]  /*0e80*/  FADD.FTZ R98, R56, R56 ;  /* 0x0000003838627221 */ /* 0x000fe20000010000 */
[----:B------:R-:W-:Y:S01]  /*0e90*/  FADD.FTZ R99, R57, R57 ;  /* 0x0000003939637221 */ /* 0x000fe20000010000 */
[----:B------:R-:W-:Y:S01]  /*0ea0*/  FADD.FTZ R102, R52, R52 ;  /* 0x0000003434667221 */ /* 0x000fe20000010000 */
[----:B------:R-:W-:Y:S01]  /*0eb0*/  FADD.FTZ R103, R53, R53 ;  /* 0x0000003535677221 */ /* 0x000fe20000010000 */
[----:B------:R-:W-:Y:S01]  /*0ec0*/  FADD.FTZ R104, R54, R54 ;  /* 0x0000003636687221 */ /* 0x000fe20000010000 */
[----:B------:R-:W3:Y:S01]  /*0ed0*/  LDC.64 R58, c[0x0][0x3a8] ;  /* 0x0000ea00ff3a7b82 */ /* 0x000ee20000000a00 */
        /* <DEDUP_REMOVED lines=23> */
.L_x_13895:
[----:B0-----:R-:W-:Y:S02]  /*1050*/  MOV R52, UR10 ;  /* 0x0000000a00347c02 */ /* 0x001fe40008000f00 */
[----:B---3--:R-:W-:Y:S02]  /*1060*/  MOV R3, UR14 ;  /* 0x0000000e00037c02 */ /* 0x008fe40008000f00 */
[----:B----4-:R-:W-:Y:S02]  /*1070*/  MOV R2, R52 ;  /* 0x0000003400027202 */ /* 0x010fe40000000f00 */
        /* <DEDUP_REMOVED lines=24> */
[----:B------:R-:W-:-:S02]  /*1200*/  FMUL.FTZ R123, R76, R57 ;  /* 0x000000394c7b7220 */ /* 0x000fc40000410000 */
        /* <DEDUP_REMOVED lines=8> */
[-C--:B------:R-:W-:Y:S01]  /*1290*/  FMUL.FTZ R157, R89, R64.reuse ;  /* 0x00000040599d7220 */ /* 0x080fe20000410000 */
[----:B------:R-:W-:-:S03]  /*12a0*/  FMUL.FTZ R159, R90, R64 ;  /* 0x000000405a9f7220 */ /* 0x000fc60000410000 */
[----:B------:R0:W-:Y:S08]  /*12b0*/  MUFU.EX2 R123, R54 ;  /* 0x00000036007b7308 */ /* 0x0001f00000000800 */
[----:B-1----:R1:W-:Y:S01]  /*12c0*/  MUFU.EX2 R63, R55 ;  /* 0x00000037003f7308 */ /* 0x0023e20000000800 */
[----:B0-----:R-:W-:-:S04]  /*12d0*/  FMUL.FTZ R54, R73, R57 ;  /* 0x0000003949367220 */ /* 0x001fc80000410000 */
[----:B------:R-:W-:Y:S01]  /*12e0*/  FMUL.RZ R135, R54, 0.15915493667125701904 ;  /* 0x3e22f98336877820 */ /* 0x000fe2000040c000 */
[----:B------:R-:W-:Y:S02]  /*12f0*/  FMUL.FTZ R54, R73, R64 ;  /* 0x0000004049367220 */ /* 0x000fe40000410000 */
[----:B------:R-:W-:Y:S01]  /*1300*/  MUFU.SIN R130, R129 ;  /* 0x0000008100827308 */ /* 0x000fe20000000400 */
[----:B-1----:R-:W-:-:S07]  /*1310*/  FMUL.FTZ R55, R72, R57 ;  /* 0x0000003948377220 */ /* 0x002fce0000410000 */
[----:B------:R0:W1:Y:S08]  /*1320*/  MUFU.COS R128, R129 ;  /* 0x0000008100807308 */ /* 0x0000700000000000 */
[----:B------:R2:W-:Y:S01]  /*1330*/  MUFU.COS R124, R125 ;  /* 0x0000007d007c7308 */ /* 0x0005e20000000000 */
[----:B0-----:R-:W-:Y:S01]  /*1340*/  FMUL.RZ R129, R55, 0.15915493667125701904 ;  /* 0x3e22f98337817820 */ /* 0x001fe2000040c000 */
[----:B------:R-:W-:-:S06]  /*1350*/  FMUL.FTZ R55, R72, R64 ;  /* 0x0000004048377220 */ /* 0x000fcc0000410000 */
[----:B------:R0:W-:Y:S01]  /*1360*/  MUFU.EX2 R133, R54 ;  /* 0x0000003600857308 */ /* 0x0001e20000000800 */
[----:B--2---:R-:W-:Y:S01]  /*1370*/  FMUL.FTZ R125, R74, R57 ;  /* 0x000000394a7d7220 */ /* 0x004fe20000410000 */
[----:B-1----:R-:W-:-:S03]  /*1380*/  FMUL.FTZ R128, R63, R128 ;  /* 0x000000803f807220 */ /* 0x002fc60000410000 */
[----:B------:R-:W-:Y:S01]  /*1390*/  FMUL.RZ R131, R125, 0.15915493667125701904 ;  /* 0x3e22f9837d837820 */ /* 0x000fe2000040c000 */
[----:B------:R-:W-:Y:S02]  /*13a0*/  FMUL.FTZ R125, R74, R64 ;  /* 0x000000404a7d7220 */ /* 0x000fe40000410000 */
[----:B------:R-:W-:Y:S01]  /*13b0*/  MUFU.SIN R126, R127 ;  /* 0x0000007f007e7308 */ /* 0x000fe20000000400 */
[----:B0-----:R-:W-:-:S04]  /*13c0*/  FMUL.FTZ R54, R70, R57 ;  /* 0x0000003946367220 */ /* 0x001fc80000410000 */
[----:B------:R-:W-:Y:S01]  /*13d0*/  FMUL.RZ R139, R54, 0.15915493667125701904 ;  /* 0x3e22f983368b7820 */ /* 0x000fe2000040c000 */
[----:B------:R-:W-:Y:S02]  /*13e0*/  FMUL.FTZ R54, R70, R64 ;  /* 0x0000004046367220 */ /* 0x000fe40000410000 */
[----:B------:R0:W-:Y:S08]  /*13f0*/  MUFU.COS R62, R127 ;  /* 0x0000007f003e7308 */ /* 0x0001f00000000000 */
[----:B------:R1:W-:Y:S01]  /*1400*/  MUFU.EX2 R143, R55 ;  /* 0x00000037008f7308 */ /* 0x0003e20000000800 */
[----:B0-----:R-:W-:-:S07]  /*1410*/  FMUL.FTZ R127, R71, R57 ;  /* 0x00000039477f7220 */ /* 0x001fce0000410000 */
[----:B------:R-:W-:Y:S01]  /*1420*/  MUFU.SIN R132, R131 ;  /* 0x0000008300847308 */ /* 0x000fe20000000400 */
[----:B-1----:R-:W-:-:S07]  /*1430*/  FMUL.FTZ R55, R69, R57 ;  /* 0x0000003945377220 */ /* 0x002fce0000410000 */
[----:B------:R0:W-:Y:S08]  /*1440*/  MUFU.COS R134, R131 ;  /* 0x0000008300867308 */ /* 0x0001f00000000000 */
[----:B------:R-:W-:Y:S01]  /*1450*/  MUFU.SIN R140, R129 ;  /* 0x00000081008c7308 */ /* 0x000fe20000000400 */
[----:B0-----:R-:W-:Y:S01]  /*1460*/  FMUL.RZ R131, R127, 0.15915493667125701904 ;  /* 0x3e22f9837f837820 */ /* 0x001fe2000040c000 */
[----:B------:R-:W-:-:S06]  /*1470*/  FMUL.FTZ R127, R71, R64 ;  /* 0x00000040477f7220 */ /* 0x000fcc0000410000 */
[----:B------:R0:W1:Y:S08]  /*1480*/  MUFU.COS R142, R129 ;  /* 0x00000081008e7308 */ /* 0x0000700000000000 */
[----:B------:R2:W-:Y:S01]  /*1490*/  MUFU.EX2 R186, R54 ;  /* 0x0000003600ba7308 */ /* 0x0005e20000000800 */
[----:B0-----:R-:W-:Y:S01]  /*14a0*/  FMUL.RZ R129, R55, 0.15915493667125701904 ;  /* 0x3e22f98337817820 */ /* 0x001fe2000040c000 */
[----:B------:R-:W-:-:S06]  /*14b0*/  FMUL.FTZ R55, R69, R64 ;  /* 0x0000004045377220 */ /* 0x000fcc0000410000 */
[----:B------:R0:W-:Y:S01]  /*14c0*/  MUFU.EX2 R193, R127 ;  /* 0x0000007f00c17308 */ /* 0x0001e20000000800 */
[-C--:B--2---:R-:W-:Y:S01]  /*14d0*/  FMUL.FTZ R54, R67, R57.reuse ;  /* 0x0000003943367220 */ /* 0x084fe20000410000 */
[C---:B-1----:R-:W-:Y:S01]  /*14e0*/  FMUL.FTZ R142, R143.reuse, R142 ;  /* 0x0000008e8f8e7220 */ /* 0x042fe20000410000 */
[----:B------:R-:W-:Y:S02]  /*14f0*/  FMUL.FTZ R143, R143, R140 ;  /* 0x0000008c8f8f7220 */ /* 0x000fe40000410000 */
[----:B------:R-:W-:Y:S01]  /*1500*/  FMUL.RZ R153, R54, 0.15915493667125701904 ;  /* 0x3e22f98336997820 */ /* 0x000fe2000040c000 */
[----:B------:R-:W-:Y:S02]  /*1510*/  FMUL.FTZ R54, R67, R64 ;  /* 0x0000004043367220 */ /* 0x000fe40000410000 */
[----:B------:R1:W-:Y:S01]  /*1520*/  MUFU.EX2 R183, R55 ;  /* 0x0000003700b77308 */ /* 0x0003e20000000800 */
[----:B0-----:R-:W-:-:S07]  /*1530*/  FMUL.FTZ R127, R68, R57 ;  /* 0x00000039447f7220 */ /* 0x001fce0000410000 */
        /* <DEDUP_REMOVED lines=9> */
[----:B------:R-:W-:Y:S01]  /*15d0*/  MUFU.EX2 R125, R125 ;  /* 0x0000007d007d7308 */ /* 0x000fe20000000800 */
[----:B0-----:R-:W-:Y:S01]  /*15e0*/  FMUL.RZ R129, R55, 0.15915493667125701904 ;  /* 0x3e22f98337817820 */ /* 0x001fe2000040c000 */
[----:B------:R-:W-:-:S06]  /*15f0*/  FMUL.FTZ R55, R66, R64 ;  /* 0x0000004042377220 */ /* 0x000fcc0000410000 */
[----:B------:R0:W-:Y:S01]  /*1600*/  MUFU.EX2 R175, R54 ;  /* 0x0000003600af7308 */ /* 0x0001e20000000800 */
[C---:B--2---:R-:W-:Y:S01]  /*1610*/  FMUL.FTZ R181, R183.reuse, R154 ;  /* 0x0000009ab7b57220 */ /* 0x044fe20000410000 */
[----:B------:R-:W-:-:S06]  /*1620*/  FMUL.FTZ R183, R183, R152 ;  /* 0x00000098b7b77220 */ /* 0x000fcc0000410000 */
[----:B------:R1:W-:Y:S01]  /*1630*/  MUFU.EX2 R178, R127 ;  /* 0x0000007f00b27308 */ /* 0x0003e20000000800 */
[----:B0-----:R-:W-:-:S04]  /*1640*/  FMUL.FTZ R54, R88, R57 ;  /* 0x0000003958367220 */ /* 0x001fc80000410000 */
[----:B------:R-:W-:Y:S01]  /*1650*/  FMUL.RZ R161, R54, 0.15915493667125701904 ;  /* 0x3e22f98336a17820 */ /* 0x000fe2000040c000 */
[----:B---3--:R-:W-:Y:S02]  /*1660*/  FMUL.FTZ R54, R2, R53 ;  /* 0x0000003502367220 */ /* 0x008fe40000410000 */
[----:B------:R0:W-:Y:S01]  /*1670*/  MUFU.EX2 R190, R55 ;  /* 0x0000003700be7308 */ /* 0x0001e20000000800 */
[----:B-1----:R-:W-:Y:S01]  /*1680*/  FMUL.FTZ R127, R87, R57 ;  /* 0x00000039577f7220 */ /* 0x002fe20000410000 */
[----:B------:R-:W-:-:S04]  /*1690*/  FFMA.FTZ R54, R3, R52, R54 ;  /* 0x0000003403367223 */ /* 0x000fc80000010036 */
[-C--:B------:R-:W-:Y:S01]  /*16a0*/  FMUL.FTZ R140, R94, -R54.reuse ;  /* 0x800000365e8c7220 */ /* 0x080fe20000410000 */
[-C--:B------:R-:W-:Y:S01]  /*16b0*/  FMUL.FTZ R144, R95, -R54.reuse ;  /* 0x800000365f907220 */ /* 0x080fe20000410000 */
[----:B------:R-:W-:Y:S01]  /*16c0*/  MUFU.SIN R136, R135 ;  /* 0x0000008700887308 */ /* 0x000fe20000000400 */
[----:B0-----:R-:W-:Y:S01]  /*16d0*/  FMUL.FTZ R55, R3, R53 ;  /* 0x0000003503377220 */ /* 0x001fe20000410000 */
[-C--:B------:R-:W-:Y:S01]  /*16e0*/  FMUL.FTZ R194, R96, -R54.reuse ;  /* 0x8000003660c27220 */ /* 0x080fe20000410000 */
[-C--:B------:R-:W-:Y:S01]  /*16f0*/  FMUL.FTZ R200, R97, -R54.reuse ;  /* 0x8000003661c87220 */ /* 0x080fe20000410000 */
[----:B------:R-:W-:Y:S01]  /*1700*/  FMUL.FTZ R202, R98, -R54 ;  /* 0x8000003662ca7220 */ /* 0x000fe20000410000 */
[----:B------:R-:W-:Y:S01]  /*1710*/  FFMA.FTZ R55, R2, R52, -R55 ;  /* 0x0000003402377223 */ /* 0x000fe20000010837 */
[----:B------:R-:W-:Y:S01]  /*1720*/  FMUL.FTZ R2, R90, R57 ;  /* 0x000000395a027220 */ /* 0x000fe20000410000 */
[-C--:B------:R-:W-:Y:S01]  /*1730*/  FMUL.FTZ R179, R99, -R54.reuse ;  /* 0x8000003663b37220 */ /* 0x080fe20000410000 */
[----:B------:R-:W0:Y:S01]  /*1740*/  MUFU.COS R138, R135 ;  /* 0x00000087008a7308 */ /* 0x000e220000000000 */
        /* <DEDUP_REMOVED lines=8> */
[----:B------:R-:W-:Y:S01]  /*17d0*/  @P2 IADD3 R2, PT, PT, R82, 0x200, RZ ;  /* 0x0000020052022810 */ /* 0x000fe20007ffe0ff */
[-C--:B------:R-:W-:Y:S01]  /*17e0*/  FMUL.FTZ R177, R99, R55.reuse ;  /* 0x0000003763b17220 */ /* 0x080fe20000410000 */
[-C--:B------:R-:W-:Y:S01]  /*17f0*/  FMUL.FTZ R171, R100, R55.reuse ;  /* 0x0000003764ab7220 */ /* 0x080fe20000410000 */
[-C--:B------:R-:W-:Y:S01]  /*1800*/  FMUL.FTZ R167, R101, R55.reuse ;  /* 0x0000003765a77220 */ /* 0x080fe20000410000 */
[----:B------:R-:W-:Y:S01]  /*1810*/  LEA R2, R2, UR24, 0x3 ;  /* 0x0000001802027c11 */ /* 0x000fe2000f8e18ff */
[----:B------:R-:W-:Y:S01]  /*1820*/  FMUL.FTZ R166, R102, R55 ;  /* 0x0000003766a67220 */ /* 0x000fe20000410000 */
[----:B------:R-:W-:Y:S01]  /*1830*/  FMUL.FTZ R170, R100, -R54 ;  /* 0x8000003664aa7220 */ /* 0x000fe20000410000 */
[----:B------:R-:W1:Y:S01]  /*1840*/  MUFU.COS R137, R139 ;  /* 0x0000008b00897308 */ /* 0x000e620000000000 */
[----:B0-----:R-:W-:Y:S01]  /*1850*/  FMUL.FTZ R138, R133, R138 ;  /* 0x0000008a858a7220 */ /* 0x001fe20000410000 */
[-C--:B------:R-:W-:Y:S01]  /*1860*/  FMUL.FTZ R165, R101, -R54.reuse ;  /* 0x8000003665a57220 */ /* 0x080fe20000410000 */
[-C--:B------:R-:W-:Y:S01]  /*1870*/  FMUL.FTZ R164, R102, -R54.reuse ;  /* 0x8000003666a47220 */ /* 0x080fe20000410000 */
[----:B------:R-:W-:-:S04]  /*1880*/  FMUL.FTZ R154, R105, -R54 ;  /* 0x80000036699a7220 */ /* 0x000fc80000410000 */
[----:B------:R-:W-:Y:S08]  /*1890*/  MUFU.SIN R139, R131 ;  /* 0x00000083008b7308 */ /* 0x000ff00000000400 */
[----:B------:R0:W2:Y:S01]  /*18a0*/  MUFU.COS R141, R131 ;  /* 0x00000083008d7308 */ /* 0x0000a20000000000 */
[C---:B-1----:R-:W-:Y:S01]  /*18b0*/  FMUL.FTZ R188, R186.reuse, R137 ;  /* 0x00000089babc7220 */ /* 0x042fe20000410000 */
[----:B------:R-:W-:Y:S01]  /*18c0*/  FMUL.FTZ R186, R186, R135 ;  /* 0x00000087baba7220 */ /* 0x000fe20000410000 */
[----:B------:R-:W-:Y:S01]  /*18d0*/  FMUL.FTZ R135, R92, R55 ;  /* 0x000000375c877220 */ /* 0x000fe20000410000 */
[----:B------:R-:W-:-:S04]  /*18e0*/  FMUL.FTZ R137, R93, -R54 ;  /* 0x800000365d897220 */ /* 0x000fc80000410000 */
[----:B------:R-:W-:Y:S01]  /*18f0*/  MUFU.EX2 R65, R65 ;  /* 0x0000004100417308 */ /* 0x000fe20000000800 */
[----:B0-----:R-:W-:Y:S01]  /*1900*/  FMUL.RZ R131, R127, 0.15915493667125701904 ;  /* 0x3e22f9837f837820 */ /* 0x001fe2000040c000 */
[----:B------:R-:W-:-:S06]  /*1910*/  FMUL.FTZ R127, R87, R64 ;  /* 0x00000040577f7220 */ /* 0x000fcc0000410000 */
[----:B------:R-:W-:Y:S01]  /*1920*/  MUFU.SIN R145, R129 ;  /* 0x0000008100917308 */ /* 0x000fe20000000400 */
[C---:B--2---:R-:W-:Y:S01]  /*1930*/  FMUL.FTZ R176, R178.reuse, R141 ;  /* 0x0000008db2b07220 */ /* 0x044fe20000410000 */
[----:B------:R-:W-:Y:S01]  /*1940*/  FMUL.FTZ R178, R178, R139 ;  /* 0x0000008bb2b27220 */ /* 0x000fe20000410000 */
[----:B------:R-:W-:-:S05]  /*1950*/  FMUL.FTZ R141, R94, R55 ;  /* 0x000000375e8d7220 */ /* 0x000fca0000410000 */
[----:B------:R0:W1:Y:S08]  /*1960*/  MUFU.COS R151, R129 ;  /* 0x0000008100977308 */ /* 0x0000700000000000 */
[----:B------:R-:W-:Y:S01]  /*1970*/  MUFU.SIN R160, R131 ;  /* 0x0000008300a07308 */ /* 0x000fe20000000400 */
[----:B0-----:R-:W-:Y:S01]  /*1980*/  FMUL.FTZ R129, R88, R64 ;  /* 0x0000004058817220 */ /* 0x001fe20000410000 */
[----:B------:R-:W-:-:S04]  /*1990*/  FMUL.FTZ R64, R89, R57 ;  /* 0x0000003959407220 */ /* 0x000fc80000410000 */
[----:B------:R-:W-:Y:S02]  /*19a0*/  FMUL.RZ R64, R64, 0.15915493667125701904 ;  /* 0x3e22f98340407820 */ /* 0x000fe4000040c000 */
[----:B------:R0:W-:Y:S01]  /*19b0*/  MUFU.COS R162, R131 ;  /* 0x0000008300a27308 */ /* 0x0001e20000000000 */
[C---:B-1----:R-:W-:Y:S01]  /*19c0*/  FMUL.FTZ R180, R190.reuse, R151 ;  /* 0x00000097beb47220 */ /* 0x042fe20000410000 */
[----:B------:R-:W-:-:S06]  /*19d0*/  FMUL.FTZ R190, R190, R145 ;  /* 0x00000091bebe7220 */ /* 0x000fcc0000410000 */
[----:B------:R1:W2:Y:S01]  /*19e0*/  MUFU.EX2 R197, R127 ;  /* 0x0000007f00c57308 */ /* 0x0002a20000000800 */
[C---:B0-----:R-:W-:Y:S01]  /*19f0*/  FMUL.FTZ R131, R123.reuse, R62 ;  /* 0x0000003e7b837220 */ /* 0x041fe20000410000 */
[----:B------:R-:W-:Y:S01]  /*1a00*/  FMUL.FTZ R123, R123, R126 ;  /* 0x0000007e7b7b7220 */ /* 0x000fe20000410000 */
[----:B------:R-:W-:-:S05]  /*1a10*/  FMUL.FTZ R126, R63, R130 ;  /* 0x000000823f7e7220 */ /* 0x000fca0000410000 */
[----:B------:R-:W-:Y:S01]  /*1a20*/  MUFU.SIN R156, R153 ;  /* 0x00000099009c7308 */ /* 0x000fe20000000400 */
[----:B-1----:R-:W-:-:S07]  /*1a30*/  FMUL.FTZ R127, R125, R134 ;  /* 0x000000867d7f7220 */ /* 0x002fce0000410000 */
[----:B------:R-:W0:Y:S01]  /*1a40*/  MUFU.COS R158, R153 ;  /* 0x00000099009e7308 */ /* 0x000e220000000000 */
[C---:B--2---:R-:W-:Y:S01]  /*1a50*/  FMUL.FTZ R185, R197.reuse, R162 ;  /* 0x000000a2c5b97220 */ /* 0x044fe20000410000 */
[----:B------:R-:W-:Y:S01]  /*1a60*/  FMUL.FTZ R197, R197, R160 ;  /* 0x000000a0c5c57220 */ /* 0x000fe20000410000 */
[----:B------:R-:W-:-:S05]  /*1a70*/  FMUL.FTZ R160, R103, R55 ;  /* 0x0000003767a07220 */ /* 0x000fca0000410000 */
[----:B------:R-:W-:Y:S08]  /*1a80*/  MUFU.COS R155, R161 ;  /* 0x000000a1009b7308 */ /* 0x000ff00000000000 */
[----:B------:R1:W2:Y:S01]  /*1a90*/  MUFU.EX2 R182, R129 ;  /* 0x0000008100b67308 */ /* 0x0002a20000000800 */
[C---:B0-----:R-:W-:Y:S01]  /*1aa0*/  FMUL.FTZ R173, R175.reuse, R158 ;  /* 0x0000009eafad7220 */ /* 0x041fe20000410000 */
[----:B------:R-:W-:Y:S01]  /*1ab0*/  FMUL.FTZ R175, R175, R156 ;  /* 0x0000009cafaf7220 */ /* 0x000fe20000410000 */
[----:B------:R-:W-:-:S05]  /*1ac0*/  FMUL.FTZ R156, R104, -R54 ;  /* 0x80000036689c7220 */ /* 0x000fca0000410000 */
[----:B------:R0:W3:Y:S01]  /*1ad0*/  MUFU.SIN R153, R161 ;  /* 0x000000a100997308 */ /* 0x0000e20000000400 */
[----:B-1----:R-:W-:Y:S01]  /*1ae0*/  FMUL.FTZ R129, R125, R132 ;  /* 0x000000847d817220 */ /* 0x002fe20000410000 */
[----:B------:R-:W-:Y:S01]  /*1af0*/  FMUL.FTZ R132, R133, R136 ;  /* 0x0000008885847220 */ /* 0x000fe20000410000 */
[----:B------:R-:W-:Y:S01]  /*1b00*/  FMUL.FTZ R125, R0, R55 ;  /* 0x00000037007d7220 */ /* 0x000fe20000410000 */
[-C--:B------:R-:W-:Y:S01]  /*1b10*/  FMUL.FTZ R133, R91, -R54.reuse ;  /* 0x800000365b857220 */ /* 0x080fe20000410000 */
[----:B------:R-:W-:-:S03]  /*1b20*/  FMUL.FTZ R136, R92, -R54 ;  /* 0x800000365c887220 */ /* 0x000fc60000410000 */
[----:B------:R-:W-:Y:S01]  /*1b30*/  MUFU.EX2 R159, R159 ;  /* 0x0000009f009f7308 */ /* 0x000fe20000000800 */
[----:B--2---:R-:W-:Y:S01]  /*1b40*/  FMUL.FTZ R184, R182, R155 ;  /* 0x0000009bb6b87220 */ /* 0x004fe20000410000 */
[----:B------:R-:W-:Y:S01]  /*1b50*/  FMUL.FTZ R155, R104, R55 ;  /* 0x00000037689b7220 */ /* 0x000fe20000410000 */
[----:B0-----:R-:W-:-:S05]  /*1b60*/  FMUL.FTZ R161, R103, -R54 ;  /* 0x8000003667a17220 */ /* 0x001fca0000410000 */
[----:B------:R-:W0:Y:S01]  /*1b70*/  MUFU.SIN R134, R3 ;  /* 0x0000000300867308 */ /* 0x000e220000000400 */
[----:B---3--:R-:W-:Y:S01]  /*1b80*/  FMUL.FTZ R182, R182, R153 ;  /* 0x00000099b6b67220 */ /* 0x008fe20000410000 */
[----:B------:R-:W-:-:S06]  /*1b90*/  FMUL.FTZ R153, R105, R55 ;  /* 0x0000003769997220 */ /* 0x000fcc0000410000 */
[----:B------:R-:W-:Y:S08]  /*1ba0*/  MUFU.EX2 R157, R157 ;  /* 0x0000009d009d7308 */ /* 0x000ff00000000800 */
[----:B------:R-:W1:Y:S01]  /*1bb0*/  MUFU.SIN R52, R64 ;  /* 0x0000004000347308 */ /* 0x000e620000000400 */
[----:B0-----:R-:W-:Y:S01]  /*1bc0*/  FMUL.FTZ R139, R159, R134 ;  /* 0x000000869f8b7220 */ /* 0x001fe20000410000 */
[----:B------:R-:W-:-:S06]  /*1bd0*/  FMUL.FTZ R134, R91, R55 ;  /* 0x000000375b867220 */ /* 0x000fcc0000410000 */
[----:B------:R0:W2:Y:S08]  /*1be0*/  MUFU.COS R62, R64 ;  /* 0x00000040003e7308 */ /* 0x0000b00000000000 */
[----:B------:R-:W3:Y:S01]  /*1bf0*/  MUFU.COS R130, R3 ;  /* 0x0000000300827308 */ /* 0x000ee20000000000 */
[C---:B0-----:R-:W-:Y:S01]  /*1c00*/  FMUL.FTZ R64, R65.reuse, R124 ;  /* 0x0000007c41407220 */ /* 0x041fe20000410000 */
[----:B------:R-:W-:Y:S01]  /*1c10*/  FMUL.FTZ R65, R65, R122 ;  /* 0x0000007a41417220 */ /* 0x000fe20000410000 */
[----:B-1----:R-:W-:Y:S01]  /*1c20*/  FMUL.FTZ R189, R157, R52 ;  /* 0x000000349dbd7220 */ /* 0x002fe20000410000 */
[----:B------:R-:W-:Y:S01]  /*1c30*/  FMUL.FTZ R122, R93, R55 ;  /* 0x000000375d7a7220 */ /* 0x000fe20000410000 */
[----:B------:R-:W-:-:S02]  /*1c40*/  FMUL.FTZ R124, R0, -R54 ;  /* 0x80000036007c7220 */ /* 0x000fc40000410000 */
[----:B------:R0:W-:Y:S01]  /*1c50*/  STS.64 [R2+0xca0], R64 ;  /* 0x000ca04002007388 */ /* 0x0001e20000000a00 */
[----:B--2---:R-:W-:Y:S01]  /*1c60*/  FMUL.FTZ R191, R157, R62 ;  /* 0x0000003e9dbf7220 */ /* 0x004fe20000410000 */
[----:B---3--:R-:W-:Y:S01]  /*1c70*/  FMUL.FTZ R130, R159, R130 ;  /* 0x000000829f827220 */ /* 0x008fe20000410000 */
        /* <DEDUP_REMOVED lines=12> */
.L_x_13879:
[----:B------:R0:W1:Y:S02]  /*1d40*/  LDS.64 R62, [R196+0x1ca8] ;  /* 0x001ca800c43e7984 */ /* 0x0000640000000a00 */
.L_x_13880:
[----:B----4-:R-:W-:Y:S05]  /*1d50*/  BSYNC.RECONVERGENT B0 ;  /* 0x0000000000007941 */ /* 0x010fea0003800200 */
.L_x_13878:
[CC--:B------:R-:W-:Y:S01]  /*1d60*/  FMUL.FTZ R2, R106.reuse, R123.reuse ;  /* 0x0000007b6a027220 */ /* 0x0c0fe20000410000 */
[----:B------:R-:W-:Y:S01]  /*1d70*/  FMUL.FTZ R3, RZ, R123 ;  /* 0x0000007bff037220 */ /* 0x000fe20000410000 */
[----:B------:R-:W3:Y:S02]  /*1d80*/  @P0 LDC R169, c[0x0][0x38c] ;  /* 0x0000e300ffa90b82 */ /* 0x000ee40000000800 */
[-C--:B------:R-:W-:Y:S01]  /*1d90*/  FFMA.FTZ R2, RZ, R131.reuse, R2 ;  /* 0x00000083ff027223 */ /* 0x080fe20000010002 */
[----:B------:R-:W-:-:S03]  /*1da0*/  FFMA.FTZ R52, R106, R131, -R3 ;  /* 0x000000836a347223 */ /* 0x000fc60000010803 */
[----:B------:R-:W-:Y:S01]  /*1db0*/  FADD.FTZ R53, RZ, R2 ;  /* 0x00000002ff357221 */ /* 0x000fe20000010000 */
[----:B------:R-:W-:-:S03]  /*1dc0*/  FADD.FTZ R3, R107, R52 ;  /* 0x000000346b037221 */ /* 0x000fc60000010000 */
[C---:B------:R-:W-:Y:S01]  /*1dd0*/  FMUL.FTZ R2, R126.reuse, R53 ;  /* 0x000000357e027220 */ /* 0x040fe20000410000 */
[----:B------:R-:W-:-:S03]  /*1de0*/  FMUL.FTZ R55, R126, R3 ;  /* 0x000000037e377220 */ /* 0x000fc60000410000 */
[C---:B------:R-:W-:Y:S01]  /*1df0*/  FFMA.FTZ R3, R128.reuse, R3, -R2 ;  /* 0x0000000380037223 */ /* 0x040fe20000010802 */
[----:B------:R-:W-:Y:S01]  /*1e00*/  FFMA.FTZ R55, R128, R53, R55 ;  /* 0x0000003580377223 */ /* 0x000fe20000010037 */
[-C--:B------:R-:W-:Y:S02]  /*1e10*/  FMUL.FTZ R2, R64, R123.reuse ;  /* 0x0000007b40027220 */ /* 0x080fe40000410000 */
[----:B------:R-:W-:Y:S01]  /*1e20*/  FADD.FTZ R52, R108, R3 ;  /* 0x000000036c347221 */ /* 0x000fe20000010000 */
[----:B------:R-:W-:Y:S01]  /*1e30*/  FADD.FTZ R54, RZ, R55 ;  /* 0x00000037ff367221 */ /* 0x000fe20000010000 */
[----:B------:R-:W-:Y:S02]  /*1e40*/  FMUL.FTZ R3, R65, R123 ;  /* 0x0000007b41037220 */ /* 0x000fe40000410000 */
[C---:B------:R-:W-:Y:S01]  /*1e50*/  FMUL.FTZ R53, R129.reuse, R52 ;  /* 0x0000003481357220 */ /* 0x040fe20000410000 */
[----:B------:R-:W-:Y:S01]  /*1e60*/  FMUL.FTZ R150, R129, R54 ;  /* 0x0000003681967220 */ /* 0x000fe20000410000 */
[----:B------:R-:W-:-:S02]  /*1e70*/  FFMA.FTZ R3, R64, R131, -R3 ;  /* 0x0000008340037223 */ /* 0x000fc40000010803 */
[----:B------:R-:W-:Y:S01]  /*1e80*/  FFMA.FTZ R54, R127, R54, R53 ;  /* 0x000000367f367223 */ /* 0x000fe20000010035 */
[----:B------:R-:W-:Y:S01]  /*1e90*/  FFMA.FTZ R53, R65, R131, R2 ;  /* 0x0000008341357223 */ /* 0x000fe20000010002 */
[----:B------:R-:W-:Y:S01]  /*1ea0*/  FFMA.FTZ R150, R127, R52, -R150 ;  /* 0x000000347f967223 */ /* 0x000fe20000010896 */
[C---:B------:R-:W-:Y:S01]  /*1eb0*/  FMUL.FTZ R2, R126.reuse, R3 ;  /* 0x000000037e027220 */ /* 0x040fe20000410000 */
[----:B------:R-:W-:Y:S01]  /*1ec0*/  FADD.FTZ R151, RZ, R54 ;  /* 0x00000036ff977221 */ /* 0x000fe20000010000 */
[----:B------:R-:W-:Y:S01]  /*1ed0*/  FMUL.FTZ R55, R126, R53 ;  /* 0x000000357e377220 */ /* 0x000fe20000410000 */
[----:B------:R-:W-:Y:S01]  /*1ee0*/  FADD.FTZ R145, R109, R150 ;  /* 0x000000966d917221 */ /* 0x000fe20000010000 */
[----:B-12---:R-:W-:Y:S01]  /*1ef0*/  FMUL.FTZ R52, R130, R63 ;  /* 0x0000003f82347220 */ /* 0x006fe20000410000 */
[----:B------:R-:W-:Y:S01]  /*1f00*/  FMUL.FTZ R157, R132, R151 ;  /* 0x00000097849d7220 */ /* 0x000fe20000410000 */
[C---:B------:R-:W-:Y:S01]  /*1f10*/  FFMA.FTZ R54, R128.reuse, R3, -R55 ;  /* 0x0000000380367223 */ /* 0x040fe20000010837 */
[C---:B------:R-:W-:Y:S01]  /*1f20*/  FMUL.FTZ R3, R139.reuse, R63 ;  /* 0x0000003f8b037220 */ /* 0x040fe20000410000 */
[----:B------:R-:W-:Y:S01]  /*1f30*/  FFMA.FTZ R150, R128, R53, R2 ;  /* 0x0000003580967223 */ /* 0x000fe20000010002 */
[-C--:B------:R-:W-:Y:S01]  /*1f40*/  FFMA.FTZ R157, R138, R145.reuse, -R157 ;  /* 0x000000918a9d7223 */ /* 0x080fe2000001089d */
[----:B------:R-:W-:Y:S01]  /*1f50*/  FMUL.FTZ R145, R132, R145 ;  /* 0x0000009184917220 */ /* 0x000fe20000410000 */
[-C--:B------:R-:W-:Y:S01]  /*1f60*/  FFMA.FTZ R152, R130, R62.reuse, -R3 ;  /* 0x0000003e82987223 */ /* 0x080fe20000010803 */
[----:B------:R-:W-:Y:S01]  /*1f70*/  FFMA.FTZ R158, -R139, R62, -R52 ;  /* 0x0000003e8b9e7223 */ /* 0x000fe20000010934 */
[----:B------:R-:W-:Y:S01]  /*1f80*/  FADD.FTZ R157, R110, R157 ;  /* 0x0000009d6e9d7221 */ /* 0x000fe20000010000 */
[----:B------:R-:W-:Y:S01]  /*1f90*/  FFMA.FTZ R145, R138, R151, R145 ;  /* 0x000000978a917223 */ /* 0x000fe20000010091 */
[----:B------:R-:W-:Y:S01]  /*1fa0*/  FMUL.FTZ R53, R189, R152 ;  /* 0x00000098bd357220 */ /* 0x000fe20000410000 */
[----:B------:R-:W-:Y:S01]  /*1fb0*/  MOV R2, UR15 ;  /* 0x0000000f00027c02 */ /* 0x000fe20008000f00 */
[----:B------:R-:W-:Y:S01]  /*1fc0*/  FMUL.FTZ R52, R143, R157 ;  /* 0x0000009d8f347220 */ /* 0x000fe20000410000 */
[----:B------:R-:W-:Y:S01]  /*1fd0*/  FADD.FTZ R145, RZ, R145 ;  /* 0x00000091ff917221 */ /* 0x000fe20000010000 */
[-C--:B------:R-:W-:Y:S01]  /*1fe0*/  FFMA.FTZ R163, R191, R158.reuse, -R53 ;  /* 0x0000009ebfa37223 */ /* 0x080fe20000010835 */
[----:B------:R-:W-:Y:S01]  /*1ff0*/  FMUL.FTZ R162, R189, R158 ;  /* 0x0000009ebda27220 */ /* 0x000fe20000410000 */
[----:B------:R-:W-:-:S02]  /*2000*/  HFMA2 R53, -RZ, RZ, 0, 9.5367431640625e-07 ;  /* 0x00000010ff357431 */ /* 0x000fc400000001ff */
[-C--:B------:R-:W-:Y:S01]  /*2010*/  FMUL.FTZ R3, R143, R145.reuse ;  /* 0x000000918f037220 */ /* 0x080fe20000410000 */
[----:B------:R-:W-:Y:S01]  /*2020*/  @P0 IADD3 R2, PT, PT, R2, -0x2, RZ ;  /* 0xfffffffe02020810 */ /* 0x000fe20007ffe0ff */
[C---:B------:R-:W-:Y:S01]  /*2030*/  FFMA.FTZ R145, R142.reuse, R145, R52 ;  /* 0x000000918e917223 */ /* 0x040fe20000010034 */
[----:B------:R-:W-:Y:S01]  /*2040*/  FFMA.FTZ R159, R191, R152, R162 ;  /* 0x00000098bf9f7223 */ /* 0x000fe200000100a2 */
[----:B------:R-:W-:Y:S01]  /*2050*/  FFMA.FTZ R152, R142, R157, -R3 ;  /* 0x0000009d8e987223 */ /* 0x000fe20000010803 */
[----:B------:R-:W-:Y:S01]  /*2060*/  FMUL.FTZ R55, R139, R153 ;  /* 0x000000998b377220 */ /* 0x000fe20000410000 */
[----:B------:R-:W-:Y:S01]  /*2070*/  FADD.FTZ R158, RZ, R145 ;  /* 0x00000091ff9e7221 */ /* 0x000fe20000010000 */
[----:B---3--:R-:W-:Y:S01]  /*2080*/  @P0 IMAD R52, R2, R169, UR6 ;  /* 0x0000000602340e24 */ /* 0x008fe2000f8e02a9 */
[----:B------:R-:W-:Y:S01]  /*2090*/  CS2R R2, SRZ ;  /* 0x0000000000027805 */ /* 0x000fe2000001ff00 */
[----:B------:R-:W-:Y:S01]  /*20a0*/  FADD.FTZ R152, R111, R152 ;  /* 0x000000986f987221 */ /* 0x000fe20000010000 */
[----:B------:R-:W-:Y:S01]  /*20b0*/  FMUL.FTZ R162, R193, R158 ;  /* 0x0000009ec1a27220 */ /* 0x000fe20000410000 */
[----:B------:R-:W-:-:S04]  /*20c0*/  @P0 IMAD.WIDE R52, R52, R53, UR4 ;  /* 0x0000000434340e25 */ /* 0x000fc8000f8e0235 */
[CC--:B------:R-:W-:Y:S01]  /*20d0*/  FFMA.FTZ R151, R130.reuse, R154.reuse, -R55 ;  /* 0x0000009a82977223 */ /* 0x0c0fe20000010837 */
[----:B------:R-:W-:Y:S01]  /*20e0*/  FMUL.FTZ R145, R139, R154 ;  /* 0x0000009a8b917220 */ /* 0x000fe20000410000 */
[-C--:B------:R-:W-:Y:S01]  /*20f0*/  FFMA.FTZ R55, R195, R152.reuse, -R162 ;  /* 0x00000098c3377223 */ /* 0x080fe200000108a2 */
[----:B------:R-:W-:Y:S01]  /*2100*/  FMUL.FTZ R152, R193, R152 ;  /* 0x00000098c1987220 */ /* 0x000fe20000410000 */
[----:B------:R1:W2:Y:S01]  /*2110*/  @P0 LDG.E.64 R2, desc[UR22][R52.64+0x8] ;  /* 0x0000081634020981 */ /* 0x0002a2000c1e1b00 */
[----:B------:R-:W-:Y:S01]  /*2120*/  FFMA.FTZ R162, R130, R153, R145 ;  /* 0x0000009982a27223 */ /* 0x000fe20000010091 */
[----:B------:R-:W-:Y:S01]  /*2130*/  FADD.FTZ R168, R156, R151 ;  /* 0x000000979ca87221 */ /* 0x000fe20000010000 */
[----:B------:R-:W-:Y:S01]  /*2140*/  FFMA.FTZ R152, R195, R158, R152 ;  /* 0x0000009ec3987223 */ /* 0x000fe20000010098 */
[----:B------:R-:W-:Y:S01]  /*2150*/  FADD.FTZ R145, R112, R55 ;  /* 0x0000003770917221 */ /* 0x000fe20000010000 */
[----:B------:R-:W-:Y:S01]  /*2160*/  FADD.FTZ R162, R155, R162 ;  /* 0x000000a29ba27221 */ /* 0x000fe20000010000 */
[C---:B------:R-:W-:Y:S01]  /*2170*/  FMUL.FTZ R158, R189.reuse, R168 ;  /* 0x000000a8bd9e7220 */ /* 0x040fe20000410000 */
[----:B------:R-:W-:Y:S01]  /*2180*/  FADD.FTZ R151, RZ, R152 ;  /* 0x00000098ff977221 */ /* 0x000fe20000010000 */
[C---:B------:R-:W-:Y:S01]  /*2190*/  FMUL.FTZ R157, R186.reuse, R145 ;  /* 0x00000091ba9d7220 */ /* 0x040fe20000410000 */
[-C--:B------:R-:W-:Y:S01]  /*21a0*/  FMUL.FTZ R169, R189, R162.reuse ;  /* 0x000000a2bda97220 */ /* 0x080fe20000410000 */
[----:B------:R-:W-:Y:S01]  /*21b0*/  FFMA.FTZ R55, R191, R162, R158 ;  /* 0x000000a2bf377223 */ /* 0x000fe2000001009e */
[-C--:B------:R-:W-:Y:S01]  /*21c0*/  FMUL.FTZ R158, R186, R151.reuse ;  /* 0x00000097ba9e7220 */ /* 0x080fe20000410000 */
[C---:B------:R-:W-:Y:S01]  /*21d0*/  FFMA.FTZ R157, R188.reuse, R151, R157 ;  /* 0x00000097bc9d7223 */ /* 0x040fe2000001009d */
[----:B------:R-:W-:Y:S01]  /*21e0*/  FMUL.FTZ R152, R129, R150 ;  /* 0x0000009681987220 */ /* 0x000fe20000410000 */
[----:B-1----:R-:W-:Y:S01]  /*21f0*/  FFMA.FTZ R52, R191, R168, -R169 ;  /* 0x000000a8bf347223 */ /* 0x002fe200000108a9 */
[----:B------:R-:W-:Y:S01]  /*2200*/  FFMA.FTZ R158, R188, R145, -R158 ;  /* 0x00000091bc9e7223 */ /* 0x000fe2000001089e */
[----:B------:R-:W-:Y:S01]  /*2210*/  FADD.FTZ R162, RZ, R157 ;  /* 0x0000009dffa27221 */ /* 0x000fe20000010000 */
[-C--:B------:R-:W-:Y:S01]  /*2220*/  FMUL.FTZ R145, R129, R54.reuse ;  /* 0x0000003681917220 */ /* 0x080fe20000410000 */
[----:B------:R-:W-:Y:S01]  /*2230*/  FFMA.FTZ R53, R127, R54, -R152 ;  /* 0x000000367f357223 */ /* 0x000fe20000010898 */
[----:B------:R-:W-:Y:S01]  /*2240*/  FADD.FTZ R158, R113, R158 ;  /* 0x0000009e719e7221 */ /* 0x000fe20000010000 */
[----:B------:R-:W-:Y:S01]  /*2250*/  FMUL.FTZ R54, R183, R162 ;  /* 0x000000a2b7367220 */ /* 0x000fe20000410000 */
[C---:B------:R-:W-:Y:S01]  /*2260*/  FMUL.FTZ R169, R182.reuse, R163 ;  /* 0x000000a3b6a97220 */ /* 0x040fe20000410000 */
[----:B------:R-:W-:Y:S01]  /*2270*/  FFMA.FTZ R145, R127, R150, R145 ;  /* 0x000000967f917223 */ /* 0x000fe20000010091 */
[-C--:B------:R-:W-:Y:S01]  /*2280*/  FMUL.FTZ R157, R183, R158.reuse ;  /* 0x0000009eb79d7220 */ /* 0x080fe20000410000 */
[C---:B------:R-:W-:Y:S01]  /*2290*/  FFMA.FTZ R151, R181.reuse, R158, -R54 ;  /* 0x0000009eb5977223 */ /* 0x040fe20000010836 */
[-C--:B------:R-:W-:Y:S01]  /*22a0*/  FMUL.FTZ R150, R182, R159.reuse ;  /* 0x0000009fb6967220 */ /* 0x080fe20000410000 */
[----:B------:R-:W-:Y:S01]  /*22b0*/  FFMA.FTZ R54, R184, R159, R169 ;  /* 0x0000009fb8367223 */ /* 0x000fe200000100a9 */
[----:B------:R-:W-:Y:S01]  /*22c0*/  FFMA.FTZ R157, R181, R162, R157 ;  /* 0x000000a2b59d7223 */ /* 0x000fe2000001009d */
[----:B------:R-:W-:Y:S01]  /*22d0*/  FADD.FTZ R159, R114, R151 ;  /* 0x00000097729f7221 */ /* 0x000fe20000010000 */
[----:B------:R-:W-:Y:S01]  /*22e0*/  FMUL.FTZ R151, R132, R145 ;  /* 0x0000009184977220 */ /* 0x000fe20000410000 */
[----:B------:R-:W-:Y:S01]  /*22f0*/  FFMA.FTZ R150, R184, R163, -R150 ;  /* 0x000000a3b8967223 */ /* 0x000fe20000010896 */
        /* <DEDUP_REMOVED lines=35> */
[----:B------:R-:W-:Y:S01]  /*2530*/  FFMA.FTZ R53, R181, R152, -R162 ;  /* 0x00000098b5357223 */ /* 0x000fe200000108a2 */
[----:B------:R-:W-:Y:S01]  /*2540*/  FADD.FTZ R168, R117, R168 ;  /* 0x000000a875a87221 */ /* 0x000fe20000010000 */
[----:B------:R-:W-:Y:S01]  /*2550*/  FMUL.FTZ R152, R197, R172 ;  /* 0x000000acc5987220 */ /* 0x000fe20000410000 */
[----:B------:R-:W-:Y:S01]  /*2560*/  FFMA.FTZ R145, R181, R158, R145 ;  /* 0x0000009eb5917223 */ /* 0x000fe20000010091 */
[C---:B------:R-:W-:Y:S01]  /*2570*/  FMUL.FTZ R151, R178.reuse, R53 ;  /* 0x00000035b2977220 */ /* 0x040fe20000410000 */
[-C--:B------:R-:W-:Y:S01]  /*2580*/  FMUL.FTZ R159, R197, R168.reuse ;  /* 0x000000a8c59f7220 */ /* 0x080fe20000410000 */
[C---:B------:R-:W-:Y:S01]  /*2590*/  FFMA.FTZ R157, R185.reuse, R168, -R152 ;  /* 0x000000a8b99d7223 */ /* 0x040fe20000010898 */
[-C--:B------:R-:W-:Y:S01]  /*25a0*/  FMUL.FTZ R152, R178, R145.reuse ;  /* 0x00000091b2987220 */ /* 0x080fe20000410000 */
[----:B------:R-:W-:Y:S01]  /*25b0*/  FFMA.FTZ R158, R176, R145, R151 ;  /* 0x00000091b09e7223 */ /* 0x000fe20000010097 */
[----:B------:R-:W-:Y:S01]  /*25c0*/  FFMA.FTZ R159, R185, R172, R159 ;  /* 0x000000acb99f7223 */ /* 0x000fe2000001009f */
[----:B------:R-:W-:Y:S01]  /*25d0*/  FADD.FTZ R157, R118, R157 ;  /* 0x0000009d769d7221 */ /* 0x000fe20000010000 */
[----:B------:R-:W-:Y:S01]  /*25e0*/  FFMA.FTZ R152, R176, R53, -R152 ;  /* 0x00000035b0987223 */ /* 0x000fe20000010898 */
[C---:B------:R-:W-:Y:S01]  /*25f0*/  FMUL.FTZ R162, R175.reuse, R158 ;  /* 0x0000009eafa27220 */ /* 0x040fe20000410000 */
[----:B------:R-:W-:Y:S01]  /*2600*/  FADD.FTZ R159, RZ, R159 ;  /* 0x0000009fff9f7221 */ /* 0x000fe20000010000 */
[C---:B------:R-:W-:Y:S01]  /*2610*/  FMUL.FTZ R151, R182.reuse, R157 ;  /* 0x0000009db6977220 */ /* 0x040fe20000410000 */
[-C--:B------:R-:W-:Y:S01]  /*2620*/  FMUL.FTZ R145, R175, R152.reuse ;  /* 0x00000098af917220 */ /* 0x080fe20000410000 */
[C---:B------:R-:W-:Y:S01]  /*2630*/  FFMA.FTZ R53, R173.reuse, R152, -R162 ;  /* 0x00000098ad357223 */ /* 0x040fe200000108a2 */
[-C--:B------:R-:W-:Y:S01]  /*2640*/  FMUL.FTZ R152, R182, R159.reuse ;  /* 0x0000009fb6987220 */ /* 0x080fe20000410000 */
[----:B------:R-:W-:Y:S01]  /*2650*/  FFMA.FTZ R159, R184, R159, R151 ;  /* 0x0000009fb89f7223 */ /* 0x000fe20000010097 */
[----:B------:R-:W-:Y:S01]  /*2660*/  FFMA.FTZ R145, R173, R158, R145 ;  /* 0x0000009ead917223 */ /* 0x000fe20000010091 */
[----:B------:R-:W-:Y:S01]  /*2670*/  FMUL.FTZ R151, R190, R53 ;  /* 0x00000035be977220 */ /* 0x000fe20000410000 */
        /* <DEDUP_REMOVED lines=22> */
[----:B------:R-:W-:Y:S01]  /*27e0*/  FFMA.FTZ R152, R184, R53, -R152 ;  /* 0x00000035b8987223 */ /* 0x000fe20000010898 */
[----:B------:R-:W-:Y:S01]  /*27f0*/  FMUL.FTZ R162, R189, R158 ;  /* 0x0000009ebda27220 */ /* 0x000fe20000410000 */
[----:B------:R-:W-:Y:S01]  /*2800*/  FFMA.FTZ R168, R130, R159, -R168 ;  /* 0x0000009f82a87223 */ /* 0x000fe200000108a8 */
[----:B------:R-:W-:Y:S01]  /*2810*/  FADD.FTZ R53, RZ, R163 ;  /* 0x000000a3ff357221 */ /* 0x000fe20000010000 */
[----:B------:R-:W-:Y:S01]  /*2820*/  FADD.FTZ R163, R160, R55 ;  /* 0x00000037a0a37221 */ /* 0x000fe20000010000 */
[-C--:B------:R-:W-:Y:S01]  /*2830*/  FFMA.FTZ R162, R191, R152.reuse, -R162 ;  /* 0x00000098bfa27223 */ /* 0x080fe200000108a2 */
[----:B------:R-:W-:Y:S01]  /*2840*/  FMUL.FTZ R152, R189, R152 ;  /* 0x00000098bd987220 */ /* 0x000fe20000410000 */
[----:B------:R-:W-:Y:S01]  /*2850*/  FADD.FTZ R55, R121, R168 ;  /* 0x000000a879377221 */ /* 0x000fe20000010000 */
[----:B------:R-:W1:Y:S01]  /*2860*/  SHFL.UP PT, R159, R53, 0x1, RZ ;  /* 0x04200000359f7989 */ /* 0x000e6200000e00ff */
[----:B------:R-:W-:Y:S01]  /*2870*/  FADD.FTZ R169, R161, R52 ;  /* 0x00000034a1a97221 */ /* 0x000fe20000010000 */
[----:B------:R-:W-:Y:S01]  /*2880*/  FFMA.FTZ R152, R191, R158, R152 ;  /* 0x0000009ebf987223 */ /* 0x000fe20000010098 */
[C---:B------:R-:W-:Y:S01]  /*2890*/  FMUL.FTZ R151, R139.reuse, R162 ;  /* 0x000000a28b977220 */ /* 0x040fe20000410000 */
[----:B------:R-:W3:Y:S01]  /*28a0*/  SHFL.UP PT, R157, R55, 0x1, RZ ;  /* 0x04200000379d7989 */ /* 0x000ee200000e00ff */
[C---:B------:R-:W-:Y:S01]  /*28b0*/  FMUL.FTZ R52, R182.reuse, R169 ;  /* 0x000000a9b6347220 */ /* 0x040fe20000410000 */
[----:B------:R-:W-:Y:S01]  /*28c0*/  FMUL.FTZ R145, R139, R152 ;  /* 0x000000988b917220 */ /* 0x000fe20000410000 */
[-C--:B------:R-:W-:Y:S01]  /*28d0*/  FMUL.FTZ R203, R182, R163.reuse ;  /* 0x000000a3b6cb7220 */ /* 0x080fe20000410000 */
[----:B------:R-:W-:Y:S01]  /*28e0*/  ISETP.GE.AND P1, PT, R80, 0x1, PT ;  /* 0x000000015000780c */ /* 0x000fe20003f26270 */
[----:B------:R-:W-:Y:S01]  /*28f0*/  FFMA.FTZ R163, R184, R163, R52 ;  /* 0x000000a3b8a37223 */ /* 0x000fe20000010034 */
[C---:B------:R-:W-:Y:S01]  /*2900*/  FFMA.FTZ R52, R130.reuse, R162, -R145 ;  /* 0x000000a282347223 */ /* 0x040fe20000010891 */
[----:B------:R-:W-:Y:S01]  /*2910*/  FFMA.FTZ R145, R130, R152, R151 ;  /* 0x0000009882917223 */ /* 0x000fe20000010097 */
[----:B------:R-:W-:Y:S01]  /*2920*/  FFMA.FTZ R203, R184, R169, -R203 ;  /* 0x000000a9b8cb7223 */ /* 0x000fe200000108cb */
[C---:B------:R-:W-:Y:S01]  /*2930*/  FMUL.FTZ R162, R197.reuse, R150 ;  /* 0x00000096c5a27220 */ /* 0x040fe20000410000 */
[----:B------:R-:W-:Y:S01]  /*2940*/  FADD.FTZ R152, R166, R163 ;  /* 0x000000a3a6987221 */ /* 0x000fe20000010000 */
[----:B------:R-:W-:Y:S01]  /*2950*/  ISETP.NE.AND P3, PT, R198, 0x1f, PT ;  /* 0x0000001fc600780c */ /* 0x000fe20003f65270 */
[----:B------:R-:W-:Y:S01]  /*2960*/  FADD.FTZ R158, R164, R203 ;  /* 0x000000cba49e7221 */ /* 0x000fe20000010000 */
[----:B------:R-:W4:Y:S01]  /*2970*/  SHFL.UP PT, R151, R145, 0x1, RZ ;  /* 0x0420000091977989 */ /* 0x000f2200000e00ff */
[-C--:B------:R-:W-:Y:S01]  /*2980*/  FMUL.FTZ R203, R197, R54.reuse ;  /* 0x00000036c5cb7220 */ /* 0x080fe20000410000 */
[----:B------:R-:W-:Y:S01]  /*2990*/  FFMA.FTZ R169, R185, R54, R162 ;  /* 0x00000036b9a97223 */ /* 0x000fe200000100a2 */
[----:B------:R-:W-:Y:S01]  /*29a0*/  FMUL.FTZ R163, R197, R158 ;  /* 0x0000009ec5a37220 */ /* 0x000fe20000410000 */
[----:B------:R-:W5:Y:S01]  /*29b0*/  SHFL.UP PT, R54, R52, 0x1, RZ ;  /* 0x0420000034367989 */ /* 0x000f6200000e00ff */
[----:B------:R-:W-:Y:S01]  /*29c0*/  FFMA.FTZ R203, R185, R150, -R203 ;  /* 0x00000096b9cb7223 */ /* 0x000fe200000108cb */
[-C--:B------:R-:W-:Y:S01]  /*29d0*/  FMUL.FTZ R150, R197, R152.reuse ;  /* 0x00000098c5967220 */ /* 0x080fe20000410000 */
[----:B------:R-:W-:Y:S01]  /*29e0*/  FFMA.FTZ R162, R185, R152, R163 ;  /* 0x00000098b9a27223 */ /* 0x000fe200000100a3 */
[-C--:B-1----:R-:W-:Y:S01]  /*29f0*/  FMUL.FTZ R152, R52, R159.reuse ;  /* 0x0000009f34987220 */ /* 0x082fe20000410000 */
[----:B------:R-:W-:Y:S01]  /*2a00*/  FMUL.FTZ R163, R145, R159 ;  /* 0x0000009f91a37220 */ /* 0x000fe20000410000 */
[----:B------:R-:W-:Y:S01]  /*2a10*/  FFMA.FTZ R158, R185, R158, -R150 ;  /* 0x0000009eb99e7223 */ /* 0x000fe20000010896 */
[----:B------:R-:W-:Y:S01]  /*2a20*/  FMUL.FTZ R159, R190, R203 ;  /* 0x000000cbbe9f7220 */ /* 0x000fe20000410000 */
[-C--:B---3--:R-:W-:Y:S01]  /*2a30*/  FFMA.FTZ R152, R145, R157.reuse, R152 ;  /* 0x0000009d91987223 */ /* 0x088fe20000010098 */
[----:B------:R-:W-:Y:S01]  /*2a40*/  FFMA.FTZ R150, R52, R157, -R163 ;  /* 0x0000009d34967223 */ /* 0x000fe200000108a3 */
[----:B------:R-:W-:Y:S01]  /*2a50*/  FADD.FTZ R163, R165, R158 ;  /* 0x0000009ea5a37221 */ /* 0x000fe20000010000 */
[----:B------:R-:W-:Y:S01]  /*2a60*/  FFMA.FTZ R168, R180, R169, R159 ;  /* 0x000000a9b4a87223 */ /* 0x000fe2000001009f */
[----:B------:R-:W-:Y:S01]  /*2a70*/  @P1 FADD.FTZ R53, R53, R152 ;  /* 0x0000009835351221 */ /* 0x000fe20000010000 */
[----:B------:R-:W-:Y:S01]  /*2a80*/  FADD.FTZ R159, R167, R162 ;  /* 0x000000a2a79f7221 */ /* 0x000fe20000010000 */
[C---:B------:R-:W-:Y:S01]  /*2a90*/  FMUL.FTZ R152, R190.reuse, R163 ;  /* 0x000000a3be987220 */ /* 0x040fe20000410000 */
[----:B------:R-:W-:Y:S01]  /*2aa0*/  @P1 FADD.FTZ R55, R55, R150 ;  /* 0x0000009637371221 */ /* 0x000fe20000010000 */
[----:B------:R-:W-:Y:S01]  /*2ab0*/  FMUL.FTZ R169, R190, R169 ;  /* 0x000000a9bea97220 */ /* 0x000fe20000410000 */
[----:B------:R-:W1:Y:S01]  /*2ac0*/  SHFL.UP PT, R157, R53, 0x2, RZ ;  /* 0x04400000359d7989 */ /* 0x000e6200000e00ff */
[-C--:B------:R-:W-:Y:S01]  /*2ad0*/  FFMA.FTZ R162, R180, R159.reuse, R152 ;  /* 0x0000009fb4a27223 */ /* 0x080fe20000010098 */
[----:B------:R-:W-:Y:S01]  /*2ae0*/  FMUL.FTZ R159, R190, R159 ;  /* 0x0000009fbe9f7220 */ /* 0x000fe20000410000 */
[----:B----4-:R-:W-:Y:S01]  /*2af0*/  FMUL.FTZ R150, R52, R151 ;  /* 0x0000009734967220 */ /* 0x010fe20000410000 */
[C---:B------:R-:W-:Y:S01]  /*2b00*/  FFMA.FTZ R158, R180.reuse, R203, -R169 ;  /* 0x000000cbb49e7223 */ /* 0x040fe200000108a9 */
[----:B------:R-:W3:Y:S01]  /*2b10*/  SHFL.UP PT, R152, R55, 0x2, RZ ;  /* 0x0440000037987989 */ /* 0x000ee200000e00ff */
[C---:B------:R-:W-:Y:S01]  /*2b20*/  FMUL.FTZ R151, R145.reuse, R151 ;  /* 0x0000009791977220 */ /* 0x040fe20000410000 */
[----:B-----5:R-:W-:Y:S01]  /*2b30*/  @P1 FFMA.FTZ R145, R145, R54, R150 ;  /* 0x0000003691911223 */ /* 0x020fe20000010096 */
[C---:B------:R-:W-:Y:S01]  /*2b40*/  FMUL.FTZ R172, R175.reuse, R158 ;  /* 0x0000009eafac7220 */ /* 0x040fe20000410000 */
[----:B------:R-:W-:Y:S01]  /*2b50*/  FFMA.FTZ R159, R180, R163, -R159 ;  /* 0x000000a3b49f7223 */ /* 0x000fe2000001089f */
[----:B------:R-:W-:Y:S01]  /*2b60*/  @P1 FFMA.FTZ R52, R52, R54, -R151 ;  /* 0x0000003634341223 */ /* 0x000fe20000010897 */
[-C--:B------:R-:W-:Y:S01]  /*2b70*/  FMUL.FTZ R54, R175, R168.reuse ;  /* 0x000000a8af367220 */ /* 0x080fe20000410000 */
[----:B------:R-:W4:Y:S01]  /*2b80*/  SHFL.UP PT, R150, R145, 0x2, RZ ;  /* 0x0440000091967989 */ /* 0x000f2200000e00ff */
[----:B------:R-:W-:Y:S01]  /*2b90*/  FFMA.FTZ R163, R173, R168, R172 ;  /* 0x000000a8ada37223 */ /* 0x000fe200000100ac */
[----:B------:R-:W-:Y:S01]  /*2ba0*/  FADD.FTZ R168, R170, R159 ;  /* 0x0000009faaa87221 */ /* 0x000fe20000010000 */
[----:B------:R-:W-:Y:S01]  /*2bb0*/  FADD.FTZ R162, R171, R162 ;  /* 0x000000a2aba27221 */ /* 0x000fe20000010000 */
[----:B------:R-:W-:Y:S01]  /*2bc0*/  FFMA.FTZ R159, R173, R158, -R54 ;  /* 0x0000009ead9f7223 */ /* 0x000fe20000010836 */
[----:B------:R-:W-:Y:S01]  /*2bd0*/  ISETP.GE.AND P1, PT, R80, 0x2, PT ;  /* 0x000000025000780c */ /* 0x000fe20003f26270 */
[----:B------:R-:W5:Y:S01]  /*2be0*/  SHFL.UP PT, R54, R52, 0x2, RZ ;  /* 0x0440000034367989 */ /* 0x000f6200000e00ff */
[C---:B------:R-:W-:Y:S01]  /*2bf0*/  FMUL.FTZ R151, R175.reuse, R162 ;  /* 0x000000a2af977220 */ /* 0x040fe20000410000 */
[-C--:B------:R-:W-:Y:S01]  /*2c00*/  FMUL.FTZ R158, R175, R168.reuse ;  /* 0x000000a8af9e7220 */ /* 0x080fe20000410000 */
[----:B------:R-:W-:Y:S01]  /*2c10*/  FMUL.FTZ R169, R178, R159 ;  /* 0x0000009fb2a97220 */ /* 0x000fe20000410000 */
[----:B------:R-:W-:Y:S01]  /*2c20*/  UISETP.GE.AND UP0, UPT, UR15, UR20, UPT ;  /* 0x000000140f00728c */ /* 0x000fe2000bf06270 */
[C---:B------:R-:W-:Y:S01]  /*2c30*/  FFMA.FTZ R168, R173.reuse, R168, -R151 ;  /* 0x000000a8ada87223 */ /* 0x040fe20000010897 */
[----:B------:R-:W-:Y:S01]  /*2c40*/  FFMA.FTZ R172, R173, R162, R158 ;  /* 0x000000a2adac7223 */ /* 0x000fe2000001009e */
[-C--:B-1----:R-:W-:Y:S01]  /*2c50*/  FMUL.FTZ R151, R145, R157.reuse ;  /* 0x0000009d91977220 */ /* 0x082fe20000410000 */
[----:B------:R-:W-:Y:S01]  /*2c60*/  FMUL.FTZ R162, R52, R157 ;  /* 0x0000009d34a27220 */ /* 0x000fe20000410000 */
[-C--:B------:R-:W-:Y:S01]  /*2c70*/  FFMA.FTZ R174, R176, R163.reuse, R169 ;  /* 0x000000a3b0ae7223 */ /* 0x080fe200000100a9 */
[----:B------:R-:W-:Y:S01]  /*2c80*/  FMUL.FTZ R157, R178, R163 ;  /* 0x000000a3b29d7220 */ /* 0x000fe20000410000 */
[----:B------:R-:W-:Y:S01]  /*2c90*/  FADD.FTZ R163, R179, R168 ;  /* 0x000000a8b3a37221 */ /* 0x000fe20000010000 */
[-C--:B---3--:R-:W-:Y:S01]  /*2ca0*/  FFMA.FTZ R162, R145, R152.reuse, R162 ;  /* 0x0000009891a27223 */ /* 0x088fe200000100a2 */
[----:B------:R-:W-:Y:S01]  /*2cb0*/  FFMA.FTZ R158, R52, R152, -R151 ;  /* 0x00000098349e7223 */ /* 0x000fe20000010897 */
[----:B------:R-:W-:Y:S01]  /*2cc0*/  FADD.FTZ R151, R177, R172 ;  /* 0x000000acb1977221 */ /* 0x000fe20000010000 */
[----:B------:R-:W-:Y:S01]  /*2cd0*/  FMUL.FTZ R152, R178, R163 ;  /* 0x000000a3b2987220 */ /* 0x000fe20000410000 */
[----:B------:R-:W-:Y:S01]  /*2ce0*/  @P1 FADD.FTZ R53, R53, R162 ;  /* 0x000000a235351221 */ /* 0x000fe20000010000 */
[C---:B------:R-:W-:Y:S01]  /*2cf0*/  FFMA.FTZ R168, R176.reuse, R159, -R157 ;  /* 0x0000009fb0a87223 */ /* 0x040fe2000001089d */
[----:B------:R-:W-:Y:S01]  /*2d00*/  @P1 FADD.FTZ R55, R55, R158 ;  /* 0x0000009e37371221 */ /* 0x000fe20000010000 */
[-C--:B------:R-:W-:Y:S01]  /*2d10*/  FFMA.FTZ R158, R176, R151.reuse, R152 ;  /* 0x00000097b09e7223 */ /* 0x080fe20000010098 */
[----:B------:R-:W-:Y:S01]  /*2d20*/  FMUL.FTZ R159, R178, R151 ;  /* 0x00000097b29f7220 */ /* 0x000fe20000410000 */
[-C--:B----4-:R-:W-:Y:S01]  /*2d30*/  FMUL.FTZ R152, R52, R150.reuse ;  /* 0x0000009634987220 */ /* 0x090fe20000410000 */
[C---:B------:R-:W-:Y:S01]  /*2d40*/  FMUL.FTZ R151, R145.reuse, R150 ;  /* 0x0000009691977220 */ /* 0x040fe20000410000 */
[----:B------:R-:W1:Y:S01]  /*2d50*/  SHFL.UP PT, R157, R53, 0x4, RZ ;  /* 0x04800000359d7989 */ /* 0x000e6200000e00ff */
[----:B------:R-:W-:Y:S01]  /*2d60*/  FFMA.FTZ R159, R176, R163, -R159 ;  /* 0x000000a3b09f7223 */ /* 0x000fe2000001089f */
[-C--:B-----5:R-:W-:Y:S01]  /*2d70*/  @P1 FFMA.FTZ R145, R145, R54.reuse, R152 ;  /* 0x0000003691911223 */ /* 0x0a0fe20000010098 */
[----:B------:R-:W-:Y:S01]  /*2d80*/  @P1 FFMA.FTZ R52, R52, R54, -R151 ;  /* 0x0000003634341223 */ /* 0x000fe20000010897 */
[----:B------:R-:W-:Y:S01]  /*2d90*/  FADD.FTZ R158, R201, R158 ;  /* 0x0000009ec99e7221 */ /* 0x000fe20000010000 */
[----:B------:R-:W3:Y:S01]  /*2da0*/  SHFL.UP PT, R151, R55, 0x4, RZ ;  /* 0x0480000037977989 */ /* 0x000ee200000e00ff */
[C---:B------:R-:W-:Y:S01]  /*2db0*/  FMUL.FTZ R162, R183.reuse, R174 ;  /* 0x000000aeb7a27220 */ /* 0x040fe20000410000 */
[----:B------:R-:W-:Y:S01]  /*2dc0*/  FADD.FTZ R152, R202, R159 ;  /* 0x0000009fca987221 */ /* 0x000fe20000010000 */
[C---:B------:R-:W-:Y:S01]  /*2dd0*/  FMUL.FTZ R203, R183.reuse, R158 ;  /* 0x0000009eb7cb7220 */ /* 0x040fe20000410000 */
[----:B------:R-:W4:Y:S01]  /*2de0*/  SHFL.UP PT, R150, R145, 0x4, RZ ;  /* 0x0480000091967989 */ /* 0x000f2200000e00ff */
[-C--:B------:R-:W-:Y:S01]  /*2df0*/  FMUL.FTZ R163, R183, R168.reuse ;  /* 0x000000a8b7a37220 */ /* 0x080fe20000410000 */
[----:B------:R-:W-:Y:S01]  /*2e00*/  FFMA.FTZ R159, R181, R168, -R162 ;  /* 0x000000a8b59f7223 */ /* 0x000fe200000108a2 */
[-C--:B------:R-:W-:Y:S01]  /*2e10*/  FMUL.FTZ R169, R183, R152.reuse ;  /* 0x00000098b7a97220 */ /* 0x080fe20000410000 */
[----:B------:R-:W5:Y:S01]  /*2e20*/  SHFL.UP PT, R54, R52, 0x4, RZ ;  /* 0x0480000034367989 */ /* 0x000f6200000e00ff */
[C---:B------:R-:W-:Y:S01]  /*2e30*/  FFMA.FTZ R203, R181.reuse, R152, -R203 ;  /* 0x00000098b5cb7223 */ /* 0x040fe200000108cb */
[----:B------:R-:W-:Y:S01]  /*2e40*/  ISETP.GE.AND P1, PT, R80, 0x4, PT ;  /* 0x000000045000780c */ /* 0x000fe20003f26270 */
[C---:B------:R-:W-:Y:S01]  /*2e50*/  FFMA.FTZ R163, R181.reuse, R174, R163 ;  /* 0x000000aeb5a37223 */ /* 0x040fe200000100a3 */
[----:B------:R-:W-:Y:S01]  /*2e60*/  FMUL.FTZ R205, R186, R159 ;  /* 0x0000009fbacd7220 */ /* 0x000fe20000410000 */
[----:B------:R-:W-:Y:S01]  /*2e70*/  FFMA.FTZ R158, R181, R158, R169 ;  /* 0x0000009eb59e7223 */ /* 0x000fe200000100a9 */
[----:B------:R-:W-:Y:S01]  /*2e80*/  FADD.FTZ R203, R200, R203 ;  /* 0x000000cbc8cb7221 */ /* 0x000fe20000010000 */
[-C--:B------:R-:W-:Y:S01]  /*2e90*/  FMUL.FTZ R169, R186, R163.reuse ;  /* 0x000000a3baa97220 */ /* 0x080fe20000410000 */
[----:B------:R-:W-:Y:S01]  /*2ea0*/  FFMA.FTZ R168, R188, R163, R205 ;  /* 0x000000a3bca87223 */ /* 0x000fe200000100cd */
[----:B------:R-:W-:Y:S01]  /*2eb0*/  FADD.FTZ R163, R199, R158 ;  /* 0x0000009ec7a37221 */ /* 0x000fe20000010000 */
[----:B------:R-:W-:Y:S01]  /*2ec0*/  FMUL.FTZ R158, R186, R203 ;  /* 0x000000cbba9e7220 */ /* 0x000fe20000410000 */
[-C--:B-1----:R-:W-:Y:S01]  /*2ed0*/  FMUL.FTZ R152, R52, R157.reuse ;  /* 0x0000009d34987220 */ /* 0x082fe20000410000 */
[C---:B------:R-:W-:Y:S01]  /*2ee0*/  FMUL.FTZ R157, R145.reuse, R157 ;  /* 0x0000009d919d7220 */ /* 0x040fe20000410000 */
[C---:B------:R-:W-:Y:S01]  /*2ef0*/  FFMA.FTZ R172, R188.reuse, R159, -R169 ;  /* 0x0000009fbcac7223 */ /* 0x040fe200000108a9 */
[-C--:B------:R-:W-:Y:S01]  /*2f00*/  FFMA.FTZ R159, R188, R163.reuse, R158 ;  /* 0x000000a3bc9f7223 */ /* 0x080fe2000001009e */
[----:B------:R-:W-:Y:S01]  /*2f10*/  FMUL.FTZ R163, R186, R163 ;  /* 0x000000a3baa37220 */ /* 0x000fe20000410000 */
[-C--:B---3--:R-:W-:Y:S01]  /*2f20*/  FFMA.FTZ R162, R145, R151.reuse, R152 ;  /* 0x0000009791a27223 */ /* 0x088fe20000010098 */
[----:B------:R-:W-:Y:S01]  /*2f30*/  FFMA.FTZ R158, R52, R151, -R157 ;  /* 0x00000097349e7223 */ /* 0x000fe2000001089d */
[----:B------:R-:W-:Y:S01]  /*2f40*/  FMUL.FTZ R174, R193, R172 ;  /* 0x000000acc1ae7220 */ /* 0x000fe20000410000 */
[----:B------:R-:W-:Y:S01]  /*2f50*/  FFMA.FTZ R163, R188, R203, -R163 ;  /* 0x000000cbbca37223 */ /* 0x000fe200000108a3 */
[-C--:B----4-:R-:W-:Y:S01]  /*2f60*/  FMUL.FTZ R152, R52, R150.reuse ;  /* 0x0000009634987220 */ /* 0x090fe20000410000 */
[----:B------:R-:W-:Y:S01]  /*2f70*/  @P1 FADD.FTZ R53, R53, R162 ;  /* 0x000000a235351221 */ /* 0x000fe20000010000 */
[----:B------:R-:W-:Y:S01]  /*2f80*/  FMUL.FTZ R151, R145, R150 ;  /* 0x0000009691977220 */ /* 0x000fe20000410000 */
[----:B------:R-:W-:Y:S01]  /*2f90*/  @P1 FADD.FTZ R55, R55, R158 ;  /* 0x0000009e37371221 */ /* 0x000fe20000010000 */
[-C--:B-----5:R-:W-:Y:S01]  /*2fa0*/  @P1 FFMA.FTZ R145, R145, R54.reuse, R152 ;  /* 0x0000003691911223 */ /* 0x0a0fe20000010098 */
[----:B------:R-:W-:Y:S01]  /*2fb0*/  FADD.FTZ R162, R194, R163 ;  /* 0x000000a3c2a27221 */ /* 0x000fe20000010000 */
[----:B------:R-:W1:Y:S01]  /*2fc0*/  SHFL.UP PT, R152, R53, 0x8, RZ ;  /* 0x0500000035987989 */ /* 0x000e6200000e00ff */
[----:B------:R-:W-:Y:S01]  /*2fd0*/  @P1 FFMA.FTZ R52, R52, R54, -R151 ;  /* 0x0000003634341223 */ /* 0x000fe20000010897 */
[----:B------:R-:W-:Y:S01]  /*2fe0*/  FADD.FTZ R158, R192, R159 ;  /* 0x0000009fc09e7221 */ /* 0x000fe20000010000 */
[C---:B------:R-:W-:Y:S01]  /*2ff0*/  FMUL.FTZ R159, R193.reuse, R162 ;  /* 0x000000a2c19f7220 */ /* 0x040fe20000410000 */
[----:B------:R-:W3:Y:S01]  /*3000*/  SHFL.UP PT, R151, R55, 0x8, RZ ;  /* 0x0500000037977989 */ /* 0x000ee200000e00ff */
[C---:B------:R-:W-:Y:S01]  /*3010*/  FMUL.FTZ R157, R193.reuse, R168 ;  /* 0x000000a8c19d7220 */ /* 0x040fe20000410000 */
[-C--:B------:R-:W-:Y:S01]  /*3020*/  FMUL.FTZ R163, R193, R158.reuse ;  /* 0x0000009ec1a37220 */ /* 0x080fe20000410000 */
[C---:B------:R-:W-:Y:S01]  /*3030*/  FFMA.FTZ R158, R195.reuse, R158, R159 ;  /* 0x0000009ec39e7223 */ /* 0x040fe2000001009f */
[----:B------:R-:W4:Y:S01]  /*3040*/  SHFL.UP PT, R150, R145, 0x8, RZ ;  /* 0x0500000091967989 */ /* 0x000f2200000e00ff */
[C---:B------:R-:W-:Y:S01]  /*3050*/  FFMA.FTZ R174, R195.reuse, R168, R174 ;  /* 0x000000a8c3ae7223 */ /* 0x040fe200000100ae */
[----:B------:R-:W-:Y:S01]  /*3060*/  FFMA.FTZ R163, R195, R162, -R163 ;  /* 0x000000a2c3a37223 */ /* 0x000fe200000108a3 */
[----:B------:R-:W-:Y:S01]  /*3070*/  FADD.FTZ R159, R187, R158 ;  /* 0x0000009ebb9f7221 */ /* 0x000fe20000010000 */
[----:B------:R-:W5:Y:S01]  /*3080*/  SHFL.UP PT, R54, R52, 0x8, RZ ;  /* 0x0500000034367989 */ /* 0x000f6200000e00ff */
[----:B------:R-:W-:Y:S01]  /*3090*/  FFMA.FTZ R157, R195, R172, -R157 ;  /* 0x000000acc39d7223 */ /* 0x000fe2000001089d */
[----:B------:R-:W-:Y:S01]  /*30a0*/  ISETP.GE.AND P1, PT, R80, 0x8, PT ;  /* 0x000000085000780c */ /* 0x000fe20003f26270 */
[----:B------:R-:W-:Y:S01]  /*30b0*/  FADD.FTZ R163, R144, R163 ;  /* 0x000000a390a37221 */ /* 0x000fe20000010000 */
[CC--:B------:R-:W-:Y:S01]  /*30c0*/  FMUL.FTZ R158, R143.reuse, R174.reuse ;  /* 0x000000ae8f9e7220 */ /* 0x0c0fe20000410000 */
[C---:B------:R-:W-:Y:S01]  /*30d0*/  FMUL.FTZ R168, R143.reuse, R159 ;  /* 0x0000009f8fa87220 */ /* 0x040fe20000410000 */
[C---:B------:R-:W-:Y:S01]  /*30e0*/  FMUL.FTZ R169, R143.reuse, R157 ;  /* 0x0000009d8fa97220 */ /* 0x040fe20000410000 */
[----:B------:R-:W-:Y:S01]  /*30f0*/  FMUL.FTZ R162, R143, R163 ;  /* 0x000000a38fa27220 */ /* 0x000fe20000410000 */
[C---:B------:R-:W-:Y:S01]  /*3100*/  FFMA.FTZ R203, R142.reuse, R157, -R158 ;  /* 0x0000009d8ecb7223 */ /* 0x040fe2000001089e */
[C---:B------:R-:W-:Y:S01]  /*3110*/  FFMA.FTZ R163, R142.reuse, R163, -R168 ;  /* 0x000000a38ea37223 */ /* 0x040fe200000108a8 */
[C---:B------:R-:W-:Y:S01]  /*3120*/  FFMA.FTZ R169, R142.reuse, R174, R169 ;  /* 0x000000ae8ea97223 */ /* 0x040fe200000100a9 */
[----:B------:R-:W-:Y:S01]  /*3130*/  FFMA.FTZ R162, R142, R159, R162 ;  /* 0x0000009f8ea27223 */ /* 0x000fe200000100a2 */
[-C--:B-1----:R-:W-:Y:S01]  /*3140*/  FMUL.FTZ R158, R52, R152.reuse ;  /* 0x00000098349e7220 */ /* 0x082fe20000410000 */
[C---:B------:R-:W-:Y:S01]  /*3150*/  FMUL.FTZ R159, R145.reuse, R152 ;  /* 0x00000098919f7220 */ /* 0x040fe20000410000 */
[----:B------:R-:W-:Y:S01]  /*3160*/  FADD.FTZ R163, R140, R163 ;  /* 0x000000a38ca37221 */ /* 0x000fe20000010000 */
[----:B------:R-:W-:Y:S01]  /*3170*/  ULEA UR18, UR6, UR24, 0x4 ;  /* 0x0000001806127291 */ /* 0x000fe2000f8e20ff */
[C---:B---3--:R-:W-:Y:S01]  /*3180*/  FFMA.FTZ R158, R145.reuse, R151, R158 ;  /* 0x00000097919e7223 */ /* 0x048fe2000001009e */
[----:B------:R-:W-:Y:S01]  /*3190*/  BSSY.RECONVERGENT B0, `(.L_x_13881) ;  /* 0x000005a000007945 */ /* 0x000fe20003800200 */
[----:B------:R-:W-:Y:S01]  /*31a0*/  FMUL.FTZ R168, R132, R163 ;  /* 0x000000a384a87220 */ /* 0x000fe20000410000 */
[CC--:B----4-:R-:W-:Y:S01]  /*31b0*/  FMUL.FTZ R152, R52.reuse, R150.reuse ;  /* 0x0000009634987220 */ /* 0x0d0fe20000410000 */
[----:B------:R-:W-:Y:S01]  /*31c0*/  FMUL.FTZ R157, R145, R150 ;  /* 0x00000096919d7220 */ /* 0x000fe20000410000 */
[C---:B------:R-:W-:Y:S01]  /*31d0*/  FFMA.FTZ R150, R52.reuse, R151, -R159 ;  /* 0x0000009734967223 */ /* 0x040fe2000001089f */
[----:B------:R-:W-:Y:S01]  /*31e0*/  @P1 FADD.FTZ R53, R53, R158 ;  /* 0x0000009e35351221 */ /* 0x000fe20000010000 */
[-C--:B-----5:R-:W-:Y:S01]  /*31f0*/  @P1 FFMA.FTZ R145, R145, R54.reuse, R152 ;  /* 0x0000003691911223 */ /* 0x0a0fe20000010098 */
[----:B------:R-:W-:Y:S01]  /*3200*/  @P1 FFMA.FTZ R52, R52, R54, -R157 ;  /* 0x0000003634341223 */ /* 0x000fe2000001089d */
[----:B------:R-:W-:Y:S01]  /*3210*/  @P1 FADD.FTZ R55, R55, R150 ;  /* 0x0000009637371221 */ /* 0x000fe20000010000 */
[----:B------:R-:W-:Y:S01]  /*3220*/  FADD.FTZ R157, R141, R162 ;  /* 0x000000a28d9d7221 */ /* 0x000fe20000010000 */
[----:B------:R-:W1:Y:S01]  /*3230*/  SHFL.UP PT, R152, R53, 0x10, RZ ;  /* 0x0600000035987989 */ /* 0x000e6200000e00ff */
[C---:B------:R-:W-:Y:S01]  /*3240*/  FMUL.FTZ R162, R132.reuse, R169 ;  /* 0x000000a984a27220 */ /* 0x040fe20000410000 */
[C---:B------:R-:W-:Y:S01]  /*3250*/  FMUL.FTZ R159, R132.reuse, R203 ;  /* 0x000000cb849f7220 */ /* 0x040fe20000410000 */
[-C--:B------:R-:W-:Y:S01]  /*3260*/  FMUL.FTZ R172, R132, R157.reuse ;  /* 0x0000009d84ac7220 */ /* 0x080fe20000410000 */
[----:B------:R-:W3:Y:S01]  /*3270*/  SHFL.UP PT, R150, R145, 0x10, RZ ;  /* 0x0600000091967989 */ /* 0x000ee200000e00ff */
[C---:B------:R-:W-:Y:S01]  /*3280*/  FFMA.FTZ R157, R138.reuse, R157, R168 ;  /* 0x0000009d8a9d7223 */ /* 0x040fe200000100a8 */
[C---:B------:R-:W-:Y:S01]  /*3290*/  FFMA.FTZ R162, R138.reuse, R203, -R162 ;  /* 0x000000cb8aa27223 */ /* 0x040fe200000108a2 */
[----:B------:R-:W-:Y:S01]  /*32a0*/  FFMA.FTZ R172, R138, R163, -R172 ;  /* 0x000000a38aac7223 */ /* 0x000fe200000108ac */
[----:B------:R-:W4:Y:S01]  /*32b0*/  SHFL.UP PT, R151, R55, 0x10, RZ ;  /* 0x0600000037977989 */ /* 0x000f2200000e00ff */
[----:B------:R-:W-:Y:S01]  /*32c0*/  ISETP.GE.AND P1, PT, R80, 0x10, PT ;  /* 0x000000105000780c */ /* 0x000fe20003f26270 */
[----:B------:R-:W-:Y:S01]  /*32d0*/  FFMA.FTZ R158, R138, R169, R159 ;  /* 0x000000a98a9e7223 */ /* 0x000fe2000001009f */
[----:B------:R-:W-:Y:S01]  /*32e0*/  FADD.FTZ R172, R137, R172 ;  /* 0x000000ac89ac7221 */ /* 0x000fe20000010000 */
[----:B------:R-:W5:Y:S01]  /*32f0*/  SHFL.UP PT, R54, R52, 0x10, RZ ;  /* 0x0600000034367989 */ /* 0x000f6200000e00ff */
[----:B------:R-:W-:Y:S01]  /*3300*/  FADD.FTZ R168, R122, R157 ;  /* 0x0000009d7aa87221 */ /* 0x000fe20000010000 */
[C---:B------:R-:W-:Y:S01]  /*3310*/  FMUL.FTZ R174, R129.reuse, R162 ;  /* 0x000000a281ae7220 */ /* 0x040fe20000410000 */
[C---:B------:R-:W-:Y:S01]  /*3320*/  FMUL.FTZ R159, R129.reuse, R172 ;  /* 0x000000ac819f7220 */ /* 0x040fe20000410000 */
[C---:B------:R-:W-:Y:S01]  /*3330*/  FMUL.FTZ R157, R129.reuse, R158 ;  /* 0x0000009e819d7220 */ /* 0x040fe20000410000 */
[----:B------:R-:W-:Y:S01]  /*3340*/  FMUL.FTZ R163, R129, R168 ;  /* 0x000000a881a37220 */ /* 0x000fe20000410000 */
[C---:B------:R-:W-:Y:S01]  /*3350*/  FFMA.FTZ R169, R127.reuse, R158, R174 ;  /* 0x0000009e7fa97223 */ /* 0x040fe200000100ae */
[C---:B------:R-:W-:Y:S01]  /*3360*/  FFMA.FTZ R168, R127.reuse, R168, R159 ;  /* 0x000000a87fa87223 */ /* 0x040fe2000001009f */
[C---:B------:R-:W-:Y:S01]  /*3370*/  FFMA.FTZ R203, R127.reuse, R162, -R157 ;  /* 0x000000a27fcb7223 */ /* 0x040fe2000001089d */
[----:B------:R-:W-:Y:S01]  /*3380*/  FFMA.FTZ R205, R127, R172, -R163 ;  /* 0x000000ac7fcd7223 */ /* 0x000fe200000108a3 */
[-C--:B-1----:R-:W-:Y:S01]  /*3390*/  FMUL.FTZ R158, R52, R152.reuse ;  /* 0x00000098349e7220 */ /* 0x082fe20000410000 */
[C---:B------:R-:W-:Y:S01]  /*33a0*/  FMUL.FTZ R163, R145.reuse, R152 ;  /* 0x0000009891a37220 */ /* 0x040fe20000410000 */
[----:B--2---:R-:W-:Y:S01]  /*33b0*/  SHFL.IDX PT, R3, R3, RZ, 0x1f ;  /* 0x00001fff03037589 */ /* 0x004fe200000e0000 */
[----:B------:R-:W-:Y:S01]  /*33c0*/  FADD.FTZ R205, R136, R205 ;  /* 0x000000cd88cd7221 */ /* 0x000fe20000010000 */
[-C--:B---3--:R-:W-:Y:S01]  /*33d0*/  FMUL.FTZ R159, R52, R150.reuse ;  /* 0x00000096349f7220 */ /* 0x088fe20000410000 */
[C---:B------:R-:W-:Y:S01]  /*33e0*/  FMUL.FTZ R157, R145.reuse, R150 ;  /* 0x00000096919d7220 */ /* 0x040fe20000410000 */
[----:B------:R-:W-:Y:S01]  /*33f0*/  SHFL.IDX PT, R2, R2, RZ, 0x1f ;  /* 0x00001fff02027589 */ /* 0x000fe200000e0000 */
[----:B------:R-:W-:Y:S01]  /*3400*/  FMUL.FTZ R162, R126, R205 ;  /* 0x000000cd7ea27220 */ /* 0x000fe20000410000 */
[-C--:B----4-:R-:W-:Y:S01]  /*3410*/  FFMA.FTZ R158, R145, R151.reuse, R158 ;  /* 0x00000097919e7223 */ /* 0x090fe2000001009e */
[C---:B------:R-:W-:Y:S01]  /*3420*/  FFMA.FTZ R150, R52.reuse, R151, -R163 ;  /* 0x0000009734967223 */ /* 0x040fe200000108a3 */
[----:B------:R-:W-:Y:S01]  /*3430*/  FADD.FTZ R151, R135, R168 ;  /* 0x000000a887977221 */ /* 0x000fe20000010000 */
[-C--:B-----5:R-:W-:Y:S01]  /*3440*/  @P1 FFMA.FTZ R145, R145, R54.reuse, R159 ;  /* 0x0000003691911223 */ /* 0x0a0fe2000001009f */
[----:B------:R-:W-:Y:S01]  /*3450*/  @P1 FFMA.FTZ R52, R52, R54, -R157 ;  /* 0x0000003634341223 */ /* 0x000fe2000001089d */
[C---:B------:R-:W-:Y:S01]  /*3460*/  FMUL.FTZ R157, R126.reuse, R169 ;  /* 0x000000a97e9d7220 */ /* 0x040fe20000410000 */
[C---:B------:R-:W-:Y:S01]  /*3470*/  FMUL.FTZ R54, R126.reuse, R203 ;  /* 0x000000cb7e367220 */ /* 0x040fe20000410000 */
[-C--:B------:R-:W-:Y:S01]  /*3480*/  FMUL.FTZ R168, R126, R151.reuse ;  /* 0x000000977ea87220 */ /* 0x080fe20000410000 */
[C---:B------:R-:W-:Y:S01]  /*3490*/  FFMA.FTZ R151, R128.reuse, R151, R162 ;  /* 0x0000009780977223 */ /* 0x040fe200000100a2 */
[----:B------:R-:W1:Y:S01]  /*34a0*/  SHFL.UP PT, R145, R145, 0x1, RZ ;  /* 0x0420000091917989 */ /* 0x000e6200000e00ff */
[C---:B------:R-:W-:Y:S01]  /*34b0*/  FFMA.FTZ R152, R128.reuse, R203, -R157 ;  /* 0x000000cb80987223 */ /* 0x040fe2000001089d */
[C---:B------:R-:W-:Y:S01]  /*34c0*/  FFMA.FTZ R54, R128.reuse, R169, R54 ;  /* 0x000000a980367223 */ /* 0x040fe20000010036 */
[----:B------:R-:W-:Y:S01]  /*34d0*/  FFMA.FTZ R168, R128, R205, -R168 ;  /* 0x000000cd80a87223 */ /* 0x000fe200000108a8 */
[----:B------:R-:W2:Y:S01]  /*34e0*/  SHFL.UP PT, R52, R52, 0x1, RZ ;  /* 0x0420000034347989 */ /* 0x000ea200000e00ff */
[----:B------:R-:W-:Y:S01]  /*34f0*/  FMUL.FTZ R172, R123, R152 ;  /* 0x000000987bac7220 */ /* 0x000fe20000410000 */
[----:B------:R-:W-:Y:S01]  /*3500*/  @P1 FADD.FTZ R55, R55, R150 ;  /* 0x0000009637371221 */ /* 0x000fe20000010000 */
[-C--:B------:R-:W-:Y:S01]  /*3510*/  FMUL.FTZ R150, R123, R54.reuse ;  /* 0x000000367b967220 */ /* 0x080fe20000410000 */
[----:B------:R-:W-:Y:S01]  /*3520*/  FADD.FTZ R168, R133, R168 ;  /* 0x000000a885a87221 */ /* 0x000fe20000010000 */
[C---:B------:R-:W-:Y:S01]  /*3530*/  FFMA.FTZ R203, R131.reuse, R54, R172 ;  /* 0x0000003683cb7223 */ /* 0x040fe200000100ac */
[----:B------:R-:W-:Y:S01]  /*3540*/  FADD.FTZ R54, R134, R151 ;  /* 0x0000009786367221 */ /* 0x000fe20000010000 */
[----:B------:R-:W-:Y:S01]  /*3550*/  FFMA.FTZ R205, R131, R152, -R150 ;  /* 0x0000009883cd7223 */ /* 0x000fe20000010896 */
[----:B------:R-:W-:Y:S01]  /*3560*/  FMUL.FTZ R150, R123, R168 ;  /* 0x000000a87b967220 */ /* 0x000fe20000410000 */
[----:B------:R-:W-:Y:S01]  /*3570*/  @P1 FADD.FTZ R53, R53, R158 ;  /* 0x0000009e35351221 */ /* 0x000fe20000010000 */
[-C--:B------:R-:W-:Y:S01]  /*3580*/  FMUL.FTZ R157, R123, R54.reuse ;  /* 0x000000367b9d7220 */ /* 0x080fe20000410000 */
[----:B------:R-:W3:Y:S01]  /*3590*/  SHFL.UP PT, R55, R55, 0x1, RZ ;  /* 0x0420000037377989 */ /* 0x000ee200000e00ff */
[C---:B------:R-:W-:Y:S01]  /*35a0*/  FFMA.FTZ R150, R131.reuse, R54, R150 ;  /* 0x0000003683967223 */ /* 0x040fe20000010096 */
[----:B------:R-:W-:Y:S01]  /*35b0*/  PLOP3.LUT P1, PT, PT, PT, UP0, 0x80, 0x8 ;  /* 0x000000000008781c */ /* 0x000fe20003f2f008 */
[----:B------:R-:W-:Y:S01]  /*35c0*/  FFMA.FTZ R157, R131, R168, -R157 ;  /* 0x000000a8839d7223 */ /* 0x000fe2000001089d */
[----:B------:R-:W4:Y:S01]  /*35d0*/  SHFL.UP PT, R53, R53, 0x1, RZ ;  /* 0x0420000035357989 */ /* 0x000f2200000e00ff */
[----:B------:R-:W-:-:S02]  /*35e0*/  FADD.FTZ R206, R125, R150 ;  /* 0x000000967dce7221 */ /* 0x000fc40000010000 */
[----:B------:R-:W-:Y:S01]  /*35f0*/  FADD.FTZ R204, R124, R157 ;  /* 0x0000009d7ccc7221 */ /* 0x000fe20000010000 */
[----:B------:R0:W0:Y:S01]  /*3600*/  SHFL.DOWN PT, R152, R205, 0x1, 0x1f ;  /* 0x08201f00cd987f89 */ /* 0x00002200000e0000 */
[----:B-1----:R-:W-:-:S03]  /*3610*/  FMUL.FTZ R151, R145, R3 ;  /* 0x0000000391977220 */ /* 0x002fc60000410000 */
[----:B------:R1:W0:Y:S01]  /*3620*/  SHFL.DOWN PT, R157, R203, 0x1, 0x1f ;  /* 0x08201f00cb9d7f89 */ /* 0x00022200000e0000 */
[C---:B--2---:R-:W-:Y:S01]  /*3630*/  FMUL.FTZ R54, R52.reuse, R3 ;  /* 0x0000000334367220 */ /* 0x044fe20000410000 */
[-C--:B------:R-:W-:Y:S02]  /*3640*/  FFMA.FTZ R52, R52, R2.reuse, -R151 ;  /* 0x0000000234347223 */ /* 0x080fe40000010897 */
[----:B------:R1:W2:Y:S01]  /*3650*/  SHFL.DOWN PT, R151, R206, 0x1, 0x1f ;  /* 0x08201f00ce977f89 */ /* 0x0002a200000e0000 */
[----:B------:R-:W-:-:S03]  /*3660*/  FFMA.FTZ R54, R145, R2, R54 ;  /* 0x0000000291367223 */ /* 0x000fc60000010036 */
[----:B------:R1:W0:Y:S01]  /*3670*/  SHFL.DOWN PT, R162, R204, 0x1, 0x1f ;  /* 0x08201f00cca27f89 */ /* 0x00022200000e0000 */
[----:B------:R-:W-:Y:S05]  /*3680*/  @!P3 BRA `(.L_x_13882) ;  /* 0x000000000028b947 */ /* 0x000fea0003800000 */
[-C--:B0-----:R-:W-:Y:S01]  /*3690*/  FMUL.FTZ R158, R205, R162.reuse ;  /* 0x000000a2cd9e7220 */ /* 0x081fe20000410000 */
[----:B------:R-:W-:Y:S01]  /*36a0*/  FMUL.FTZ R162, R203, R162 ;  /* 0x000000a2cba27220 */ /* 0x000fe20000410000 */
[-C--:B------:R-:W-:Y:S01]  /*36b0*/  FMUL.FTZ R150, R205, R152.reuse ;  /* 0x00000098cd967220 */ /* 0x080fe20000410000 */
[C---:B------:R-:W-:Y:S01]  /*36c0*/  FMUL.FTZ R152, R203.reuse, R152 ;  /* 0x00000098cb987220 */ /* 0x040fe20000410000 */
[-C--:B--2---:R-:W-:Y:S01]  /*36d0*/  FFMA.FTZ R145, R203, R151.reuse, -R158 ;  /* 0x00000097cb917223 */ /* 0x084fe2000001089e */
[----:B------:R-:W-:Y:S01]  /*36e0*/  FFMA.FTZ R151, R205, R151, R162 ;  /* 0x00000097cd977223 */ /* 0x000fe200000100a2 */
[C---:B-1----:R-:W-:Y:S01]  /*36f0*/  FFMA.FTZ R203, R157.reuse, R203, -R150 ;  /* 0x000000cb9dcb7223 */ /* 0x042fe20000010896 */
[----:B------:R-:W-:Y:S01]  /*3700*/  FFMA.FTZ R205, R157, R205, R152 ;  /* 0x000000cd9dcd7223 */ /* 0x000fe20000010098 */
[----:B------:R-:W-:Y:S01]  /*3710*/  FADD.FTZ R206, R206, R145 ;  /* 0x00000091cece7221 */ /* 0x000fe20000010000 */
[----:B------:R-:W-:-:S07]  /*3720*/  FADD.FTZ R204, R204, R151 ;  /* 0x00000097cccc7221 */ /* 0x000fce0000010000 */
.L_x_13882:
[----:B------:R-:W-:Y:S05]  /*3730*/  BSYNC.RECONVERGENT B0 ;  /* 0x0000000000007941 */ /* 0x000fea0003800200 */
.L_x_13881:
[----:B------:R-:W-:Y:S01]  /*3740*/  ISETP.NE.OR P1, PT, R82, RZ, P1 ;  /* 0x000000ff5200720c */ /* 0x000fe20000f25670 */
[----:B----4-:R-:W-:Y:S01]  /*3750*/  @P2 FADD.FTZ R3, R53, R54 ;  /* 0x0000003635032221 */ /* 0x010fe20000010000 */
[----:B------:R-:W-:Y:S02]  /*3760*/  HFMA2 R53, -RZ, RZ, 0, 0 ;  /* 0x00000000ff357431 */ /* 0x000fe400000001ff */
[----:B---3--:R-:W-:Y:S01]  /*3770*/  @P2 FADD.FTZ R2, R55, R52 ;  /* 0x0000003437022221 */ /* 0x008fe20000010000 */
[----:B------:R-:W-:Y:S02]  /*3780*/  MOV R52, 0x3f800000 ;  /* 0x3f80000000347802 */ /* 0x000fe40000000f00 */
[----:B------:R-:W-:Y:S02]  /*3790*/  CS2R R54, SRZ ;  /* 0x0000000000367805 */ /* 0x000fe4000001ff00 */
[----:B------:R-:W-:Y:S01]  /*37a0*/  ISETP.GT.U32.AND P2, PT, R198, 0x1d, PT ;  /* 0x0000001dc600780c */ /* 0x000fe20003f44070 */
[CC--:B------:R-:W-:Y:S01]  /*37b0*/  FMUL.FTZ R145, R65.reuse, R3.reuse ;  /* 0x0000000341917220 */ /* 0x0c0fe20000410000 */
[-C--:B------:R-:W-:Y:S01]  /*37c0*/  FMUL.FTZ R150, R65, R2.reuse ;  /* 0x0000000241967220 */ /* 0x080fe20000410000 */
[----:B--2---:R2:W3:Y:S01]  /*37d0*/  SHFL.DOWN PT, R151, R203, 0x2, 0x1f ;  /* 0x08401f00cb977f89 */ /* 0x0044e200000e0000 */
[----:B------:R-:W-:Y:S01]  /*37e0*/  BSSY.RECONVERGENT B0, `(.L_x_13883) ;  /* 0x0000015000007945 */ /* 0x000fe20003800200 */
[C---:B------:R-:W-:Y:S01]  /*37f0*/  FFMA.FTZ R145, R64.reuse, R2, -R145 ;  /* 0x0000000240917223 */ /* 0x040fe20000010891 */
[----:B------:R-:W-:Y:S01]  /*3800*/  FFMA.FTZ R64, R64, R3, R150 ;  /* 0x0000000340407223 */ /* 0x000fe20000010096 */
[----:B------:R-:W4:Y:S01]  /*3810*/  @!P1 LDS.128 R52, [UR18+0x1da0] ;  /* 0x001da012ff349984 */ /* 0x000f220008000c00 */
[----:B------:R-:W-:-:S02]  /*3820*/  ISETP.GT.U32.AND P3, PT, R198, 0x1b, PT ;  /* 0x0000001bc600780c */ /* 0x000fc40003f64070 */
[C---:B------:R-:W-:Y:S01]  /*3830*/  ISETP.GT.U32.AND P4, PT, R198.reuse, 0x17, PT ;  /* 0x00000017c600780c */ /* 0x040fe20003f84070 */
[----:B------:R2:W0:Y:S01]  /*3840*/  SHFL.DOWN PT, R150, R205, 0x2, 0x1f ;  /* 0x08401f00cd967f89 */ /* 0x00042200000e0000 */
[----:B------:R-:W-:-:S03]  /*3850*/  ISETP.GT.U32.AND P5, PT, R198, 0xf, PT ;  /* 0x0000000fc600780c */ /* 0x000fc60003fa4070 */
        /* <DEDUP_REMOVED lines=9> */
[-C--:B-123--:R-:W-:Y:S01]  /*38f0*/  FFMA.FTZ R203, R203, R151.reuse, -R2 ;  /* 0x00000097cbcb7223 */ /* 0x08efe20000010802 */
[----:B------:R-:W-:Y:S01]  /*3900*/  FFMA.FTZ R205, R205, R151, R150 ;  /* 0x00000097cdcd7223 */ /* 0x000fe20000010096 */
[----:B------:R-:W-:Y:S01]  /*3910*/  FADD.FTZ R206, R206, R3 ;  /* 0x00000003cece7221 */ /* 0x000fe20000010000 */
[----:B------:R-:W-:-:S07]  /*3920*/  FADD.FTZ R204, R204, R65 ;  /* 0x00000041cccc7221 */ /* 0x000fce0000010000 */
.L_x_13884:
[----:B------:R-:W-:Y:S05]  /*3930*/  BSYNC.RECONVERGENT B0 ;  /* 0x0000000000007941 */ /* 0x000fea0003800200 */
.L_x_13883:
[----:B---3--:R3:W1:Y:S01]  /*3940*/  SHFL.DOWN PT, R151, R203, 0x4, 0x1f ;  /* 0x08801f00cb977f89 */ /* 0x00866200000e0000 */
[----:B------:R-:W-:Y:S03]  /*3950*/  BSSY.RECONVERGENT B0, `(.L_x_13885) ;  /* 0x000000f000007945 */ /* 0x000fe60003800200 */
[----:B0-----:R3:W0:Y:S04]  /*3960*/  SHFL.DOWN PT, R150, R205, 0x4, 0x1f ;  /* 0x08801f00cd967f89 */ /* 0x00162800000e0000 */
        /* <DEDUP_REMOVED lines=13> */
.L_x_13886:
[----:B------:R-:W-:Y:S05]  /*3a40*/  BSYNC.RECONVERGENT B0 ;  /* 0x0000000000007941 */ /* 0x000fea0003800200 */
.L_x_13885:
[----:B-1----:R1:W1:Y:S01]  /*3a50*/  SHFL.DOWN PT, R151, R203, 0x8, 0x1f ;  /* 0x09001f00cb977f89 */ /* 0x00226200000e0000 */
        /* <DEDUP_REMOVED lines=15> */
.L_x_13888:
[----:B------:R-:W-:Y:S05]  /*3b50*/  BSYNC.RECONVERGENT B0 ;  /* 0x0000000000007941 */ /* 0x000fea0003800200 */
.L_x_13887:
[----:B-1----:R1:W1:Y:S01]  /*3b60*/  SHFL.DOWN PT, R151, R203, 0x10, 0x1f ;  /* 0x0a001f00cb977f89 */ /* 0x00226200000e0000 */
[----:B------:R-:W-:Y:S01]  /*3b70*/  BSSY.RECONVERGENT B0, `(.L_x_13889) ;  /* 0x0000011000007945 */ /* 0x000fe20003800200 */
[----:B------:R-:W-:Y:S01]  /*3b80*/  FADD.FTZ R145, R106, R145 ;  /* 0x000000916a917221 */ /* 0x000fe20000010000 */
[----:B------:R-:W-:Y:S01]  /*3b90*/  FADD.FTZ R64, RZ, R64 ;  /* 0x00000040ff407221 */ /* 0x000fe20000010000 */
        /* <DEDUP_REMOVED lines=14> */
.L_x_13890:
[----:B------:R-:W-:Y:S05]  /*3c80*/  BSYNC.RECONVERGENT B0 ;  /* 0x0000000000007941 */ /* 0x000fea0003800200 */
.L_x_13889:
[----:B------:R-:W-:Y:S01]  /*3c90*/  SHFL.DOWN PT, R163, R203, 0x1, 0x1f ;  /* 0x08201f00cba37f89 */ /* 0x000fe200000e0000 */
[CC--:B0-----:R-:W-:Y:S01]  /*3ca0*/  FMUL.FTZ R150, R123.reuse, R145.reuse ;  /* 0x000000917b967220 */ /* 0x0c1fe20000410000 */
[-C--:B------:R-:W-:Y:S01]  /*3cb0*/  FMUL.FTZ R2, R123, R64.reuse ;  /* 0x000000407b027220 */ /* 0x080fe20000410000 */
[----:B------:R-:W-:Y:S01]  /*3cc0*/  ISETP.NE.AND P1, PT, R82, 0x1f, PT ;  /* 0x0000001f5200780c */ /* 0x000fe20003f25270 */
[----:B----4-:R-:W0:Y:S01]  /*3cd0*/  SHFL.IDX PT, R159, R55, RZ, 0x1f ;  /* 0x00001fff379f7589 */ /* 0x010e2200000e0000 */
[C---:B------:R-:W-:Y:S01]  /*3ce0*/  FFMA.FTZ R3, R131.reuse, R64, R150 ;  /* 0x0000004083037223 */ /* 0x040fe20000010096 */
[----:B------:R-:W-:Y:S01]  /*3cf0*/  FFMA.FTZ R2, R131, R145, -R2 ;  /* 0x0000009183027223 */ /* 0x000fe20000010802 */
[C---:B------:R-:W-:Y:S01]  /*3d00*/  ISETP.GT.AND P2, PT, R80.reuse, 0x1e, PT ;  /* 0x0000001e5000780c */ /* 0x040fe20003f44270 */
[----:B------:R-:W4:Y:S01]  /*3d10*/  SHFL.DOWN PT, R169, R205, 0x1, 0x1f ;  /* 0x08201f00cda97f89 */ /* 0x000f2200000e0000 */
[----:B------:R-:W-:Y:S01]  /*3d20*/  FADD.FTZ R3, RZ, R3 ;  /* 0x00000003ff037221 */ /* 0x000fe20000010000 */
[----:B------:R-:W-:Y:S01]  /*3d30*/  FADD.FTZ R150, R107, R2 ;  /* 0x000000026b967221 */ /* 0x000fe20000010000 */
[----:B------:R-:W-:Y:S01]  /*3d40*/  ISETP.GT.AND P3, PT, R80, 0xf, PT ;  /* 0x0000000f5000780c */ /* 0x000fe20003f64270 */
[----:B------:R-:W5:Y:S01]  /*3d50*/  SHFL.IDX PT, R157, R54, RZ, 0x1f ;  /* 0x00001fff369d7589 */ /* 0x000f6200000e0000 */
[CC--:B------:R-:W-:Y:S01]  /*3d60*/  FMUL.FTZ R65, R126.reuse, R3.reuse ;  /* 0x000000037e417220 */ /* 0x0c0fe20000410000 */
[-C--:B------:R-:W-:Y:S01]  /*3d70*/  FMUL.FTZ R2, R126, R150.reuse ;  /* 0x000000967e027220 */ /* 0x080fe20000410000 */
[----:B------:R-:W-:Y:S01]  /*3d80*/  BSSY.RECONVERGENT B0, `(.L_x_13891) ;  /* 0x000021c000007945 */ /* 0x000fe20003800200 */
[----:B------:R-:W5:Y:S01]  /*3d90*/  SHFL.DOWN PT, R209, R204, 0x1, 0x1f ;  /* 0x08201f00ccd17f89 */ /* 0x000f6200000e0000 */
[C---:B------:R-:W-:Y:S01]  /*3da0*/  FFMA.FTZ R65, R128.reuse, R150, -R65 ;  /* 0x0000009680417223 */ /* 0x040fe20000010841 */
[----:B------:R-:W-:-:S02]  /*3db0*/  FFMA.FTZ R2, R128, R3, R2 ;  /* 0x0000000380027223 */ /* 0x000fc40000010002 */
[----:B------:R-:W5:Y:S01]  /*3dc0*/  SHFL.DOWN PT, R207, R206, 0x1, 0x1f ;  /* 0x08201f00cecf7f89 */ /* 0x000f6200000e0000 */
[----:B-1----:R-:W-:Y:S01]  /*3dd0*/  FADD.FTZ R151, R108, R65 ;  /* 0x000000416c977221 */ /* 0x002fe20000010000 */
[----:B------:R-:W-:Y:S02]  /*3de0*/  FADD.FTZ R2, RZ, R2 ;  /* 0x00000002ff027221 */ /* 0x000fe40000010000 */
[----:B--23--:R-:W1:Y:S01]  /*3df0*/  SHFL.IDX PT, R205, R205, RZ, 0x1f ;  /* 0x00001fffcdcd7589 */ /* 0x00ce6200000e0000 */
[C---:B------:R-:W-:Y:S01]  /*3e00*/  FMUL.FTZ R158, R129.reuse, R151 ;  /* 0x00000097819e7220 */ /* 0x040fe20000410000 */
[-C--:B------:R-:W-:Y:S01]  /*3e10*/  FMUL.FTZ R152, R129, R2.reuse ;  /* 0x0000000281987220 */ /* 0x080fe20000410000 */
[----:B0-----:R-:W-:Y:S02]  /*3e20*/  @P1 FMUL.FTZ R168, R163, R159 ;  /* 0x0000009fa3a81220 */ /* 0x001fe40000410000 */
[C---:B------:R-:W-:Y:S01]  /*3e30*/  FFMA.FTZ R65, R127.reuse, R2, R158 ;  /* 0x000000027f417223 */ /* 0x040fe2000001009e */
[----:B------:R-:W-:Y:S01]  /*3e40*/  FFMA.FTZ R152, R127, R151, -R152 ;  /* 0x000000977f987223 */ /* 0x000fe20000010898 */
[----:B------:R-:W0:Y:S01]  /*3e50*/  SHFL.IDX PT, R203, R203, RZ, 0x1f ;  /* 0x00001fffcbcb7589 */ /* 0x000e2200000e0000 */
[----:B----4-:R-:W-:Y:S01]  /*3e60*/  @P1 FMUL.FTZ R162, R169, R159 ;  /* 0x0000009fa9a21220 */ /* 0x010fe20000410000 */
[----:B------:R-:W-:Y:S01]  /*3e70*/  FADD.FTZ R65, RZ, R65 ;  /* 0x00000041ff417221 */ /* 0x000fe20000010000 */
[----:B------:R-:W-:Y:S01]  /*3e80*/  FADD.FTZ R152, R109, R152 ;  /* 0x000000986d987221 */ /* 0x000fe20000010000 */
[----:B------:R-:W2:Y:S01]  /*3e90*/  SHFL.IDX PT, R206, R206, RZ, 0x1f ;  /* 0x00001fffcece7589 */ /* 0x000ea200000e0000 */
[-C--:B-----5:R-:W-:Y:S01]  /*3ea0*/  @P1 FFMA.FTZ R168, R169, R157.reuse, R168 ;  /* 0x0000009da9a81223 */ /* 0x0a0fe200000100a8 */
[----:B------:R-:W-:Y:S01]  /*3eb0*/  @P1 FFMA.FTZ R162, R163, R157, -R162 ;  /* 0x0000009da3a21223 */ /* 0x000fe200000108a2 */
[----:B------:R-:W-:Y:S01]  /*3ec0*/  FMUL.FTZ R158, R132, R152 ;  /* 0x00000098849e7220 */ /* 0x000fe20000410000 */
[----:B------:R-:W3:Y:S01]  /*3ed0*/  SHFL.IDX PT, R204, R204, RZ, 0x1f ;  /* 0x00001fffcccc7589 */ /* 0x000ee200000e0000 */
[----:B------:R-:W-:-:S02]  /*3ee0*/  @P1 FADD.FTZ R159, R209, R168 ;  /* 0x000000a8d19f1221 */ /* 0x000fc40000010000 */
[----:B------:R-:W-:Y:S01]  /*3ef0*/  FFMA.FTZ R158, R138, R65, R158 ;  /* 0x000000418a9e7223 */ /* 0x000fe2000001009e */
[----:B------:R-:W-:Y:S01]  /*3f00*/  @P1 FADD.FTZ R157, R207, R162 ;  /* 0x000000a2cf9d1221 */ /* 0x000fe20000010000 */
[-C--:B------:R-:W-:Y:S01]  /*3f10*/  FMUL.FTZ R162, R159, R63.reuse ;  /* 0x0000003f9fa27220 */ /* 0x080fe20000410000 */
[----:B------:R-:W-:Y:S02]  /*3f20*/  ISETP.NE.AND P1, PT, R82, RZ, PT ;  /* 0x000000ff5200720c */ /* 0x000fe40003f25270 */
[C---:B------:R-:W-:Y:S01]  /*3f30*/  FMUL.FTZ R168, R157.reuse, R63 ;  /* 0x0000003f9da87220 */ /* 0x040fe20000410000 */
[----:B------:R-:W-:Y:S01]  /*3f40*/  FMUL.FTZ R63, R132, R65 ;  /* 0x00000041843f7220 */ /* 0x000fe20000410000 */
[-C--:B------:R-:W-:Y:S02]  /*3f50*/  FFMA.FTZ R162, R157, R62.reuse, R162 ;  /* 0x0000003e9da27223 */ /* 0x080fe400000100a2 */
[----:B------:R-:W-:Y:S01]  /*3f60*/  FFMA.FTZ R159, R159, R62, -R168 ;  /* 0x0000003e9f9f7223 */ /* 0x000fe200000108a8 */
[----:B------:R-:W-:Y:S01]  /*3f70*/  FFMA.FTZ R157, R138, R152, -R63 ;  /* 0x000000988a9d7223 */ /* 0x000fe2000001083f */
[----:B------:R-:W-:Y:S01]  /*3f80*/  FADD.FTZ R62, R153, R162 ;  /* 0x000000a2993e7221 */ /* 0x000fe20000010000 */
[----:B------:R-:W-:Y:S01]  /*3f90*/  FADD.FTZ R153, RZ, R158 ;  /* 0x0000009eff997221 */ /* 0x000fe20000010000 */
[----:B------:R-:W-:Y:S01]  /*3fa0*/  FADD.FTZ R63, R154, R159 ;  /* 0x0000009f9a3f7221 */ /* 0x000fe20000010000 */
        /* <DEDUP_REMOVED lines=10> */
[----:B------:R-:W-:Y:S01]  /*4050*/  FADD.FTZ R158, R111, R158 ;  /* 0x0000009e6f9e7221 */ /* 0x000fe20000010000 */
[----:B------:R-:W-:Y:S01]  /*4060*/  FADD.FTZ R155, R155, R162 ;  /* 0x000000a29b9b7221 */ /* 0x000fe20000010000 */
[----:B------:R-:W-:Y:S01]  /*4070*/  FADD.FTZ R154, RZ, R159 ;  /* 0x0000009fff9a7221 */ /* 0x000fe20000010000 */
[----:B------:R-:W-:Y:S01]  /*4080*/  FMUL.FTZ R168, R189, R156 ;  /* 0x0000009cbda87220 */ /* 0x000fe20000410000 */
[----:B------:R-:W-:Y:S01]  /*4090*/  FMUL.FTZ R159, R193, R158 ;  /* 0x0000009ec19f7220 */ /* 0x000fe20000410000 */
[-C--:B------:R-:W-:Y:S01]  /*40a0*/  FMUL.FTZ R163, R189, R155.reuse ;  /* 0x0000009bbda37220 */ /* 0x080fe20000410000 */
[-C--:B------:R-:W-:Y:S01]  /*40b0*/  FMUL.FTZ R162, R193, R154.reuse ;  /* 0x0000009ac1a27220 */ /* 0x080fe20000410000 */
[----:B------:R-:W-:Y:S01]  /*40c0*/  FFMA.FTZ R169, R191, R155, R168 ;  /* 0x0000009bbfa97223 */ /* 0x000fe200000100a8 */
[----:B------:R-:W-:Y:S01]  /*40d0*/  FFMA.FTZ R159, R195, R154, R159 ;  /* 0x0000009ac39f7223 */ /* 0x000fe2000001009f */
        /* <DEDUP_REMOVED lines=20> */
[----:B------:R-:W-:Y:S01]  /*4220*/  FMUL.FTZ R169, R197, R166 ;  /* 0x000000a6c5a97220 */ /* 0x000fe20000410000 */
[----:B------:R-:W-:Y:S01]  /*4230*/  FMUL.FTZ R172, R183, R162 ;  /* 0x000000a2b7ac7220 */ /* 0x000fe20000410000 */
[----:B------:R-:W-:-:S02]  /*4240*/  FFMA.FTZ R174, R185, R166, R174 ;  /* 0x000000a6b9ae7223 */ /* 0x000fc400000100ae */
[----:B------:R-:W-:Y:S01]  /*4250*/  FFMA.FTZ R208, R185, R164, -R169 ;  /* 0x000000a4b9d07223 */ /* 0x000fe200000108a9 */
[C---:B------:R-:W-:Y:S01]  /*4260*/  FFMA.FTZ R169, R181.reuse, R168, -R172 ;  /* 0x000000a8b5a97223 */ /* 0x040fe200000108ac */
[----:B------:R-:W-:Y:S01]  /*4270*/  FFMA.FTZ R172, R181, R162, R207 ;  /* 0x000000a2b5ac7223 */ /* 0x000fe200000100cf */
[----:B------:R-:W-:Y:S01]  /*4280*/  FADD.FTZ R167, R167, R174 ;  /* 0x000000aea7a77221 */ /* 0x000fe20000010000 */
[----:B------:R-:W-:Y:S01]  /*4290*/  FADD.FTZ R207, R165, R208 ;  /* 0x000000d0a5cf7221 */ /* 0x000fe20000010000 */
        /* <DEDUP_REMOVED lines=11> */
[----:B------:R-:W-:Y:S01]  /*4350*/  FADD.FTZ R171, R171, R208 ;  /* 0x000000d0abab7221 */ /* 0x000fe20000010000 */
[----:B------:R-:W-:Y:S01]  /*4360*/  FADD.FTZ R172, RZ, R209 ;  /* 0x000000d1ffac7221 */ /* 0x000fe20000010000 */
[----:B------:R-:W-:Y:S01]  /*4370*/  FADD.FTZ R174, R115, R174 ;  /* 0x000000ae73ae7221 */ /* 0x000fe20000010000 */
[C---:B------:R-:W-:Y:S01]  /*4380*/  FMUL.FTZ R208, R175.reuse, R170 ;  /* 0x000000aaafd07220 */ /* 0x040fe20000410000 */
[CC--:B------:R-:W-:Y:S01]  /*4390*/  FMUL.FTZ R211, R175.reuse, R171.reuse ;  /* 0x000000abafd37220 */ /* 0x0c0fe20000410000 */
        /* <DEDUP_REMOVED lines=32> */
[----:B------:R-:W-:Y:S01]  /*45a0*/  FADD.FTZ R183, R118, R183 ;  /* 0x000000b776b77221 */ /* 0x000fe20000010000 */
[----:B------:R-:W-:-:S02]  /*45b0*/  FADD.FTZ R185, RZ, R185 ;  /* 0x000000b9ffb97221 */ /* 0x000fc40000010000 */
        /* <DEDUP_REMOVED lines=11> */
[----:B------:R-:W-:Y:S01]  /*4670*/  FADD.FTZ R186, RZ, R186 ;  /* 0x000000baffba7221 */ /* 0x000fe20000010000 */
[----:B------:R-:W-:Y:S01]  /*4680*/  FMUL.FTZ R201, R70, R181 ;  /* 0x000000b546c97220 */ /* 0x000fe20000410000 */
        /* <DEDUP_REMOVED lines=8> */
[----:B-1----:R-:W-:Y:S01]  /*4710*/  FMUL.FTZ R192, R205, R55 ;  /* 0x00000037cdc07220 */ /* 0x002fe20000410000 */
[----:B------:R-:W-:Y:S01]  /*4720*/  FADD.FTZ R189, R144, R195 ;  /* 0x000000c390bd7221 */ /* 0x000fe20000010000 */
[----:B------:R-:W-:Y:S01]  /*4730*/  FADD.FTZ R187, R187, R194 ;  /* 0x000000c2bbbb7221 */ /* 0x000fe20000010000 */
[----:B------:R-:W-:Y:S01]  /*4740*/  FMUL.FTZ R144, R205, R53 ;  /* 0x00000035cd907220 */ /* 0x000fe20000410000 */
[-C--:B0-----:R-:W-:Y:S01]  /*4750*/  FFMA.FTZ R195, R203, R54.reuse, -R192 ;  /* 0x00000036cbc37223 */ /* 0x081fe200000108c0 */
[----:B------:R-:W-:Y:S01]  /*4760*/  FMUL.FTZ R197, R143, R189 ;  /* 0x000000bd8fc57220 */ /* 0x000fe20000410000 */
[----:B------:R-:W-:Y:S01]  /*4770*/  FMUL.FTZ R192, R205, R54 ;  /* 0x00000036cdc07220 */ /* 0x000fe20000410000 */
[-C--:B------:R-:W-:Y:S01]  /*4780*/  FMUL.FTZ R194, R143, R187.reuse ;  /* 0x000000bb8fc27220 */ /* 0x080fe20000410000 */
[-C--:B------:R-:W-:Y:S01]  /*4790*/  FMUL.FTZ R54, R205, R52.reuse ;  /* 0x00000034cd367220 */ /* 0x080fe20000410000 */
[C---:B------:R-:W-:Y:S01]  /*47a0*/  FFMA.FTZ R52, R203.reuse, R52, -R144 ;  /* 0x00000034cb347223 */ /* 0x040fe20000010890 */
[C---:B------:R-:W-:Y:S01]  /*47b0*/  FFMA.FTZ R144, R142.reuse, R187, R197 ;  /* 0x000000bb8e907223 */ /* 0x040fe200000100c5 */
[----:B------:R-:W-:Y:S01]  /*47c0*/  FFMA.FTZ R197, R142, R189, -R194 ;  /* 0x000000bd8ec57223 */ /* 0x000fe200000108c2 */
[----:B------:R-:W-:Y:S01]  /*47d0*/  FADD.FTZ R143, RZ, R191 ;  /* 0x000000bfff8f7221 */ /* 0x000fe20000010000 */
[----:B------:R-:W-:Y:S01]  /*47e0*/  FADD.FTZ R193, R120, R193 ;  /* 0x000000c178c17221 */ /* 0x000fe20000010000 */
[----:B------:R-:W-:Y:S01]  /*47f0*/  FFMA.FTZ R53, R203, R53, R54 ;  /* 0x00000035cb357223 */ /* 0x000fe20000010036 */
[----:B------:R-:W-:Y:S01]  /*4800*/  FADD.FTZ R191, R140, R197 ;  /* 0x000000c58cbf7221 */ /* 0x000fe20000010000 */
[----:B------:R-:W-:Y:S01]  /*4810*/  FADD.FTZ R141, R141, R144 ;  /* 0x000000908d8d7221 */ /* 0x000fe20000010000 */
[----:B--2---:R-:W-:Y:S01]  /*4820*/  FADD.FTZ R54, R206, R195 ;  /* 0x000000c3ce367221 */ /* 0x004fe20000010000 */
[C---:B------:R-:W-:Y:S01]  /*4830*/  FMUL.FTZ R195, R139.reuse, R143 ;  /* 0x0000008f8bc37220 */ /* 0x040fe20000410000 */
[----:B------:R-:W-:Y:S01]  /*4840*/  FMUL.FTZ R142, R139, R193 ;  /* 0x000000c18b8e7220 */ /* 0x000fe20000410000 */
[----:B------:R-:W-:Y:S01]  /*4850*/  FFMA.FTZ R144, R0, R145, RZ ;  /* 0x0000009100907223 */ /* 0x000fe200000100ff */
[C---:B------:R-:W-:Y:S01]  /*4860*/  FMUL.FTZ R139, R132.reuse, R191 ;  /* 0x000000bf848b7220 */ /* 0x040fe20000410000 */
[----:B------:R-:W-:Y:S01]  /*4870*/  FMUL.FTZ R132, R132, R141 ;  /* 0x0000008d84847220 */ /* 0x000fe20000410000 */
[----:B------:R-:W-:Y:S01]  /*4880*/  FFMA.FTZ R140, R130, R193, -R195 ;  /* 0x000000c1828c7223 */ /* 0x000fe200000108c3 */
[----:B------:R-:W-:Y:S01]  /*4890*/  FFMA.FTZ R195, R91, R150, R144 ;  /* 0x000000965bc37223 */ /* 0x000fe20000010090 */
[C---:B------:R-:W-:Y:S01]  /*48a0*/  FFMA.FTZ R139, R138.reuse, R141, R139 ;  /* 0x0000008d8a8b7223 */ /* 0x040fe2000001008b */
[----:B------:R-:W-:Y:S01]  /*48b0*/  FFMA.FTZ R132, R138, R191, -R132 ;  /* 0x000000bf8a847223 */ /* 0x000fe20000010884 */
[----:B------:R-:W-:Y:S01]  /*48c0*/  FFMA.FTZ R55, R203, R55, R192 ;  /* 0x00000037cb377223 */ /* 0x000fe200000100c0 */
[----:B------:R-:W-:Y:S01]  /*48d0*/  FFMA.FTZ R130, R130, R143, R142 ;  /* 0x0000008f82827223 */ /* 0x000fe2000001008e */
[----:B------:R-:W-:Y:S01]  /*48e0*/  FFMA.FTZ R138, R0, -R64, RZ ;  /* 0x80000040008a7223 */ /* 0x000fe200000100ff */
[----:B------:R-:W-:Y:S01]  /*48f0*/  FFMA.FTZ R142, R92, R151, R195 ;  /* 0x000000975c8e7223 */ /* 0x000fe200000100c3 */
[----:B------:R-:W-:Y:S01]  /*4900*/  FADD.FTZ R122, R122, R139 ;  /* 0x0000008b7a7a7221 */ /* 0x000fe20000010000 */
[----:B------:R-:W-:Y:S01]  /*4910*/  FADD.FTZ R132, R137, R132 ;  /* 0x0000008489847221 */ /* 0x000fe20000010000 */
[----:B---3--:R-:W-:Y:S01]  /*4920*/  FADD.FTZ R55, R204, R55 ;  /* 0x00000037cc377221 */ /* 0x008fe20000010000 */
[----:B------:R-:W-:Y:S01]  /*4930*/  FFMA.FTZ R137, R91, -R3, R138 ;  /* 0x800000035b897223 */ /* 0x000fe2000001008a */
[----:B------:R-:W-:Y:S01]  /*4940*/  FFMA.FTZ R139, R93, R152, R142 ;  /* 0x000000985d8b7223 */ /* 0x000fe2000001008e */
[C---:B------:R-:W-:Y:S01]  /*4950*/  FMUL.FTZ R138, R129.reuse, R122 ;  /* 0x0000007a818a7220 */ /* 0x040fe20000410000 */
[-C--:B------:R-:W-:Y:S01]  /*4960*/  FMUL.FTZ R129, R129, R132.reuse ;  /* 0x0000008481817220 */ /* 0x080fe20000410000 */
[----:B------:R0:W-:Y:S01]  /*4970*/  @!P1 STS.128 [UR18+0x1da0], R52 ;  /* 0x001da034ff009988 */ /* 0x0001e20008000c12 */
[----:B------:R-:W-:Y:S01]  /*4980*/  FFMA.FTZ R142, R94, R157, R139 ;  /* 0x0000009d5e8e7223 */ /* 0x000fe2000001008b */
[----:B------:R-:W-:Y:S01]  /*4990*/  FMUL.FTZ R192, R74, R132 ;  /* 0x000000844ac07220 */ /* 0x000fe20000410000 */
[----:B------:R-:W-:Y:S01]  /*49a0*/  FMUL.FTZ R203, R87, R164 ;  /* 0x000000a457cb7220 */ /* 0x000fe20000410000 */
[C---:B0-----:R-:W-:Y:S01]  /*49b0*/  FFMA.FTZ R53, R127.reuse, R132, -R138 ;  /* 0x000000847f357223 */ /* 0x041fe2000001088a */
        /* <DEDUP_REMOVED lines=19> */
[-C--:B------:R-:W-:Y:S01]  /*4af0*/  FMUL.FTZ R133, R57, R207.reuse ;  /* 0x000000cf39857220 */ /* 0x080fe20000410000 */
[C---:B------:R-:W-:Y:S01]  /*4b00*/  FMUL.FTZ R54, R123.reuse, R128 ;  /* 0x000000807b367220 */ /* 0x040fe20000410000 */
[----:B------:R-:W-:Y:S01]  /*4b10*/  FMUL.FTZ R123, R123, R134 ;  /* 0x000000867b7b7220 */ /* 0x000fe20000410000 */
[----:B------:R-:W-:Y:S01]  /*4b20*/  FFMA.FTZ R195, R56, R207, -R129 ;  /* 0x000000cf38c37223 */ /* 0x000fe20000010881 */
[----:B------:R-:W-:Y:S01]  /*4b30*/  FFMA.FTZ R52, R96, -R159, R55 ;  /* 0x8000009f60347223 */ /* 0x000fe20000010037 */
[----:B------:R-:W-:Y:S01]  /*4b40*/  FADD.FTZ R129, -R117, R202 ;  /* 0x000000ca75817221 */ /* 0x000fe20000010100 */
[----:B------:R-:W-:Y:S01]  /*4b50*/  FFMA.FTZ R138, R56, R167, R133 ;  /* 0x000000a7388a7223 */ /* 0x000fe20000010085 */
[----:B------:R-:W-:Y:S01]  /*4b60*/  FFMA.FTZ R123, R131, R128, -R123 ;  /* 0x00000080837b7223 */ /* 0x000fe2000001087b */
[----:B------:R-:W-:Y:S01]  /*4b70*/  FFMA.FTZ R55, R97, -R162, R52 ;  /* 0x800000a261377223 */ /* 0x000fe20000010034 */
[----:B------:R-:W-:Y:S01]  /*4b80*/  FFMA.FTZ R136, R131, R134, R54 ;  /* 0x0000008683887223 */ /* 0x000fe20000010036 */
[----:B------:R-:W-:Y:S01]  /*4b90*/  FMUL.FTZ R197, R129, R138 ;  /* 0x0000008a81c57220 */ /* 0x000fe20000410000 */
[----:B------:R-:W-:Y:S01]  /*4ba0*/  FADD.FTZ R138, R124, R123 ;  /* 0x0000007b7c8a7221 */ /* 0x000fe20000010000 */
[----:B------:R-:W-:Y:S01]  /*4bb0*/  FFMA.FTZ R52, R100, R179, R53 ;  /* 0x000000b364347223 */ /* 0x000fe20000010035 */
[C---:B------:R-:W-:Y:S01]  /*4bc0*/  FMUL.FTZ R126, R66.reuse, R167 ;  /* 0x000000a7427e7220 */ /* 0x040fe20000410000 */
[----:B------:R-:W-:Y:S01]  /*4bd0*/  FMUL.FTZ R207, R66, R207 ;  /* 0x000000cf42cf7220 */ /* 0x000fe20000410000 */
[----:B------:R-:W-:Y:S01]  /*4be0*/  FFMA.FTZ R142, R98, -R165, R55 ;  /* 0x800000a5628e7223 */ /* 0x000fe20000010037 */
[----:B------:R-:W-:Y:S01]  /*4bf0*/  FADD.FTZ R125, R125, R136 ;  /* 0x000000887d7d7221 */ /* 0x000fe20000010000 */
[----:B------:R-:W-:Y:S01]  /*4c00*/  FMUL.FTZ R131, R77, R138 ;  /* 0x0000008a4d837220 */ /* 0x000fe20000410000 */
[----:B------:R-:W-:Y:S01]  /*4c10*/  FFMA.FTZ R53, R101, R202, R52 ;  /* 0x000000ca65357223 */ /* 0x000fe20000010034 */
[C---:B------:R-:W-:Y:S01]  /*4c20*/  FMUL.FTZ R52, R190.reuse, R126 ;  /* 0x0000007ebe347220 */ /* 0x040fe20000410000 */
[----:B------:R-:W-:Y:S01]  /*4c30*/  FMUL.FTZ R144, R190, R207 ;  /* 0x000000cfbe907220 */ /* 0x000fe20000410000 */
[----:B------:R-:W-:Y:S01]  /*4c40*/  FFMA.FTZ R55, R99, -R172, R142 ;  /* 0x800000ac63377223 */ /* 0x000fe2000001008e */
[----:B------:R-:W-:Y:S01]  /*4c50*/  FADD.FTZ R136, -R106, R145 ;  /* 0x000000916a887221 */ /* 0x000fe20000010100 */
[----:B------:R-:W-:Y:S01]  /*4c60*/  FMUL.FTZ R142, R76, R128 ;  /* 0x000000804c8e7220 */ /* 0x000fe20000410000 */
[----:B------:R-:W-:Y:S01]  /*4c70*/  FMUL.FTZ R123, R77, R125 ;  /* 0x0000007d4d7b7220 */ /* 0x000fe20000410000 */
[----:B------:R-:W-:Y:S01]  /*4c80*/  FMUL.FTZ R133, R64, R131 ;  /* 0x0000008340857220 */ /* 0x000fe20000410000 */
[C---:B------:R-:W-:Y:S01]  /*4c90*/  FFMA.FTZ R52, R129.reuse, R207, -R52 ;  /* 0x000000cf81347223 */ /* 0x040fe20000010834 */
[----:B------:R-:W-:Y:S01]  /*4ca0*/  FFMA.FTZ R54, R129, R126, R144 ;  /* 0x0000007e81367223 */ /* 0x000fe20000010090 */
[----:B------:R-:W-:Y:S01]  /*4cb0*/  FADD.FTZ R129, -R107, R150 ;  /* 0x000000966b817221 */ /* 0x000fe20000010100 */
[----:B------:R-:W-:Y:S01]  /*4cc0*/  FMUL.FTZ R124, R76, R134 ;  /* 0x000000864c7c7220 */ /* 0x000fe20000410000 */
[----:B------:R-:W-:Y:S01]  /*4cd0*/  FMUL.FTZ R144, R3, R142 ;  /* 0x0000008e03907220 */ /* 0x000fe20000410000 */
[----:B------:R-:W-:Y:S01]  /*4ce0*/  FFMA.FTZ R133, R136, R123, R133 ;  /* 0x0000007b88857223 */ /* 0x000fe20000010085 */
[----:B------:R-:W-:Y:S01]  /*4cf0*/  FFMA.FTZ R150, R100, -R175, R55 ;  /* 0x800000af64967223 */ /* 0x000fe20000010037 */
[----:B------:R-:W-:Y:S01]  /*4d00*/  FMUL.FTZ R137, R64, R123 ;  /* 0x0000007b40897220 */ /* 0x000fe20000410000 */
[----:B------:R-:W-:Y:S01]  /*4d10*/  FFMA.FTZ R144, R129, R124, R144 ;  /* 0x0000007c81907223 */ /* 0x000fe20000010090 */
[----:B------:R-:W-:Y:S01]  /*4d20*/  FADD.FTZ R139, RZ, R133 ;  /* 0x00000085ff8b7221 */ /* 0x000fe20000010000 */
[----:B------:R-:W-:Y:S01]  /*4d30*/  FMUL.FTZ R145, R75, R127 ;  /* 0x0000007f4b917220 */ /* 0x000fe20000410000 */
[----:B------:R-:W-:Y:S01]  /*4d40*/  FFMA.FTZ R55, R101, -R190, R150 ;  /* 0x800000be65377223 */ /* 0x000fe20000010096 */
[----:B------:R-:W-:Y:S01]  /*4d50*/  FFMA.FTZ R133, R136, R131, -R137 ;  /* 0x0000008388857223 */ /* 0x000fe20000010889 */
[----:B------:R-:W-:Y:S01]  /*4d60*/  FADD.FTZ R139, R139, R144 ;  /* 0x000000908b8b7221 */ /* 0x000fe20000010000 */
[----:B------:R-:W-:Y:S01]  /*4d70*/  FMUL.FTZ R150, R3, R124 ;  /* 0x0000007c03967220 */ /* 0x000fe20000410000 */
[----:B------:R-:W-:Y:S01]  /*4d80*/  FADD.FTZ R144, -R108, R151 ;  /* 0x000000976c907221 */ /* 0x000fe20000010100 */
[----:B------:R-:W-:Y:S01]  /*4d90*/  FMUL.FTZ R131, R75, R135 ;  /* 0x000000874b837220 */ /* 0x000fe20000410000 */
[----:B------:R-:W-:Y:S01]  /*4da0*/  FMUL.FTZ R151, R2, R145 ;  /* 0x0000009102977220 */ /* 0x000fe20000410000 */
[----:B------:R-:W-:Y:S01]  /*4db0*/  FFMA.FTZ R202, R190, R195, R197 ;  /* 0x000000c3beca7223 */ /* 0x000fe200000100c5 */
[----:B------:R-:W-:Y:S01]  /*4dc0*/  FFMA.FTZ R150, R129, R142, -R150 ;  /* 0x0000008e81967223 */ /* 0x000fe20000010896 */
[----:B------:R-:W-:Y:S01]  /*4dd0*/  FADD.FTZ R137, -R109, R152 ;  /* 0x000000986d897221 */ /* 0x000fe20000010100 */
[-C--:B------:R-:W-:Y:S01]  /*4de0*/  FMUL.FTZ R190, R2, R131.reuse ;  /* 0x0000008302be7220 */ /* 0x080fe20000410000 */
[----:B------:R-:W-:Y:S01]  /*4df0*/  FMUL.FTZ R142, R74, R122 ;  /* 0x0000007a4a8e7220 */ /* 0x000fe20000410000 */
[----:B------:R-:W-:Y:S01]  /*4e00*/  FADD.FTZ R133, RZ, R133 ;  /* 0x00000085ff857221 */ /* 0x000fe20000010000 */
[C---:B------:R-:W-:Y:S01]  /*4e10*/  FFMA.FTZ R152, R144.reuse, R131, R151 ;  /* 0x0000008390987223 */ /* 0x040fe20000010097 */
[----:B------:R-:W-:Y:S01]  /*4e20*/  FMUL.FTZ R151, R73, R191 ;  /* 0x000000bf49977220 */ /* 0x000fe20000410000 */
[----:B------:R-:W-:Y:S01]  /*4e30*/  FFMA.FTZ R145, R144, R145, -R190 ;  /* 0x0000009190917223 */ /* 0x000fe200000108be */
[----:B------:R-:W-:Y:S01]  /*4e40*/  FMUL.FTZ R194, R65, R142 ;  /* 0x0000008e41c27220 */ /* 0x000fe20000410000 */
[----:B------:R-:W-:Y:S01]  /*4e50*/  FADD.FTZ R150, R133, R150 ;  /* 0x0000009685967221 */ /* 0x000fe20000010000 */
[----:B------:R-:W-:Y:S01]  /*4e60*/  FADD.FTZ R190, -R110, R157 ;  /* 0x0000009d6ebe7221 */ /* 0x000fe20000010100 */
[----:B------:R-:W-:Y:S01]  /*4e70*/  FMUL.FTZ R133, R73, R141 ;  /* 0x0000008d49857220 */ /* 0x000fe20000410000 */
[----:B------:R-:W-:Y:S01]  /*4e80*/  FMUL.FTZ R157, R153, R151 ;  /* 0x00000097999d7220 */ /* 0x000fe20000410000 */
[----:B------:R-:W-:Y:S01]  /*4e90*/  FADD.FTZ R139, R139, R152 ;  /* 0x000000988b8b7221 */ /* 0x000fe20000010000 */
[-C--:B------:R-:W-:Y:S01]  /*4ea0*/  FFMA.FTZ R194, R137, R192.reuse, -R194 ;  /* 0x000000c089c27223 */ /* 0x080fe200000108c2 */
[----:B------:R-:W-:Y:S01]  /*4eb0*/  FADD.FTZ R145, R150, R145 ;  /* 0x0000009196917221 */ /* 0x000fe20000010000 */
[----:B------:R-:W-:Y:S01]  /*4ec0*/  FMUL.FTZ R192, R65, R192 ;  /* 0x000000c041c07220 */ /* 0x000fe20000410000 */
[-C--:B------:R-:W-:Y:S01]  /*4ed0*/  FMUL.FTZ R200, R153, R133.reuse ;  /* 0x0000008599c87220 */ /* 0x080fe20000410000 */
[C---:B------:R-:W-:Y:S01]  /*4ee0*/  FFMA.FTZ R152, R190.reuse, R133, R157 ;  /* 0x00000085be987223 */ /* 0x040fe2000001009d */
[----:B------:R-:W-:Y:S01]  /*4ef0*/  FMUL.FTZ R157, R57, R171 ;  /* 0x000000ab399d7220 */ /* 0x000fe20000410000 */
[----:B------:R-:W-:Y:S01]  /*4f00*/  FADD.FTZ R194, R145, R194 ;  /* 0x000000c291c27221 */ /* 0x000fe20000010000 */
[----:B------:R-:W-:Y:S01]  /*4f10*/  FFMA.FTZ R192, R137, R142, R192 ;  /* 0x0000008e89c07223 */ /* 0x000fe200000100c0 */
[----:B------:R-:W-:Y:S01]  /*4f20*/  FFMA.FTZ R151, R190, R151, -R200 ;  /* 0x00000097be977223 */ /* 0x000fe200000108c8 */
[-C--:B------:R-:W-:Y:S01]  /*4f30*/  FMUL.FTZ R145, R57, R170.reuse ;  /* 0x000000aa39917220 */ /* 0x080fe20000410000 */
[-C--:B------:R-:W-:Y:S01]  /*4f40*/  FFMA.FTZ R200, R56, R170.reuse, -R157 ;  /* 0x000000aa38c87223 */ /* 0x080fe2000001089d */
[----:B------:R-:W-:Y:S01]  /*4f50*/  FMUL.FTZ R157, R72, R189 ;  /* 0x000000bd489d7220 */ /* 0x000fe20000410000 */
[----:B------:R-:W-:Y:S01]  /*4f60*/  FADD.FTZ R139, R139, R192 ;  /* 0x000000c08b8b7221 */ /* 0x000fe20000010000 */
[----:B------:R-:W-:Y:S01]  /*4f70*/  FFMA.FTZ R150, R43, R167, R202 ;  /* 0x000000a72b967223 */ /* 0x000fe200000100ca */
[----:B------:R-:W-:Y:S01]  /*4f80*/  FFMA.FTZ R195, R56, R171, R145 ;  /* 0x000000ab38c37223 */ /* 0x000fe20000010091 */
[----:B------:R-:W-:Y:S01]  /*4f90*/  FADD.FTZ R202, -R116, R179 ;  /* 0x000000b374ca7221 */ /* 0x000fe20000010100 */
[----:B------:R-:W-:Y:S01]  /*4fa0*/  FMUL.FTZ R145, R72, R187 ;  /* 0x000000bb48917220 */ /* 0x000fe20000410000 */
[----:B------:R-:W-:Y:S01]  /*4fb0*/  FADD.FTZ R192, -R111, R158 ;  /* 0x0000009e6fc07221 */ /* 0x000fe20000010100 */
[----:B------:R-:W-:Y:S01]  /*4fc0*/  FMUL.FTZ R170, R67, R170 ;  /* 0x000000aa43aa7220 */ /* 0x000fe20000410000 */
[C---:B------:R-:W-:Y:S01]  /*4fd0*/  FMUL.FTZ R179, R154.reuse, R157 ;  /* 0x0000009d9ab37220 */ /* 0x040fe20000410000 */
[----:B------:R-:W-:Y:S01]  /*4fe0*/  FADD.FTZ R152, R139, R152 ;  /* 0x000000988b987221 */ /* 0x000fe20000010000 */
[----:B------:R-:W-:Y:S01]  /*4ff0*/  FMUL.FTZ R139, R67, R171 ;  /* 0x000000ab438b7220 */ /* 0x000fe20000410000 */
[-C--:B------:R-:W-:Y:S01]  /*5000*/  FMUL.FTZ R158, R154, R145.reuse ;  /* 0x000000919a9e7220 */ /* 0x080fe20000410000 */
[C---:B------:R-:W-:Y:S01]  /*5010*/  FMUL.FTZ R197, R175.reuse, R170 ;  /* 0x000000aaafc57220 */ /* 0x040fe20000410000 */
[----:B------:R-:W-:Y:S01]  /*5020*/  FFMA.FTZ R179, R192, R145, R179 ;  /* 0x00000091c0b37223 */ /* 0x000fe200000100b3 */
[----:B------:R-:W-:Y:S01]  /*5030*/  FMUL.FTZ R167, R175, R139 ;  /* 0x0000008bafa77220 */ /* 0x000fe20000410000 */
[----:B------:R-:W-:Y:S01]  /*5040*/  FMUL.FTZ R206, R202, R195 ;  /* 0x000000c3cace7220 */ /* 0x000fe20000410000 */
[----:B------:R-:W-:Y:S01]  /*5050*/  FFMA.FTZ R157, R192, R157, -R158 ;  /* 0x0000009dc09d7223 */ /* 0x000fe2000001089e */
[----:B------:R-:W-:Y:S01]  /*5060*/  FFMA.FTZ R195, R202, R139, R197 ;  /* 0x0000008bcac37223 */ /* 0x000fe200000100c5 */
[----:B------:R-:W-:Y:S01]  /*5070*/  FADD.FTZ R194, R194, R151 ;  /* 0x00000097c2c27221 */ /* 0x000fe20000010000 */
[----:B------:R-:W-:Y:S01]  /*5080*/  FADD.FTZ R158, R152, R179 ;  /* 0x000000b3989e7221 */ /* 0x000fe20000010000 */
[C---:B------:R-:W-:Y:S01]  /*5090*/  FMUL.FTZ R197, R71.reuse, R184 ;  /* 0x000000b847c57220 */ /* 0x040fe20000410000 */
[----:B------:R-:W-:Y:S01]  /*50a0*/  FMUL.FTZ R151, R71, R182 ;  /* 0x000000b647977220 */ /* 0x000fe20000410000 */
[----:B------:R-:W-:Y:S01]  /*50b0*/  FMUL.FTZ R152, R70, R180 ;  /* 0x000000b446987220 */ /* 0x000fe20000410000 */
[----:B------:R-:W-:Y:S01]  /*50c0*/  FFMA.FTZ R167, R202, R170, -R167 ;  /* 0x000000aacaa77223 */ /* 0x000fe200000108a7 */
[----:B------:R-:W-:Y:S01]  /*50d0*/  FADD.FTZ R170, -R112, R163 ;  /* 0x000000a370aa7221 */ /* 0x000fe20000010100 */
[----:B------:R-:W-:Y:S01]  /*50e0*/  FADD.FTZ R179, -R113, R168 ;  /* 0x000000a871b37221 */ /* 0x000fe20000010100 */
[C---:B------:R-:W-:Y:S01]  /*50f0*/  FMUL.FTZ R163, R159.reuse, R197 ;  /* 0x000000c59fa37220 */ /* 0x040fe20000410000 */
[-C--:B------:R-:W-:Y:S01]  /*5100*/  FMUL.FTZ R168, R159, R151.reuse ;  /* 0x000000979fa87220 */ /* 0x080fe20000410000 */
[----:B------:R-:W-:Y:S01]  /*5110*/  FMUL.FTZ R202, R162, R152 ;  /* 0x00000098a2ca7220 */ /* 0x000fe20000410000 */
[----:B------:R-:W-:Y:S01]  /*5120*/  FFMA.FTZ R175, R175, R200, R206 ;  /* 0x000000c8afaf7223 */ /* 0x000fe200000100ce */
[C---:B------:R-:W-:Y:S01]  /*5130*/  FFMA.FTZ R199, R170.reuse, R151, R163 ;  /* 0x00000097aac77223 */ /* 0x040fe200000100a3 */
[----:B------:R-:W-:Y:S01]  /*5140*/  FFMA.FTZ R168, R170, R197, -R168 ;  /* 0x000000c5aaa87223 */ /* 0x000fe200000108a8 */
[-C--:B------:R-:W-:Y:S01]  /*5150*/  FFMA.FTZ R204, R179, R201.reuse, -R202 ;  /* 0x000000c9b3cc7223 */ /* 0x080fe200000108ca */
[----:B------:R-:W-:Y:S01]  /*5160*/  FMUL.FTZ R202, R162, R201 ;  /* 0x000000c9a2ca7220 */ /* 0x000fe20000410000 */
[C---:B------:R-:W-:Y:S01]  /*5170*/  FMUL.FTZ R197, R69.reuse, R178 ;  /* 0x000000b245c57220 */ /* 0x040fe20000410000 */
[----:B------:R-:W-:Y:S01]  /*5180*/  FADD.FTZ R163, R194, R157 ;  /* 0x0000009dc2a37221 */ /* 0x000fe20000010000 */
[----:B------:R-:W-:Y:S01]  /*5190*/  FADD.FTZ R158, R158, R199 ;  /* 0x000000c79e9e7221 */ /* 0x000fe20000010000 */
[----:B------:R-:W-:Y:S01]  /*51a0*/  FADD.FTZ R194, -R114, R169 ;  /* 0x000000a972c27221 */ /* 0x000fe20000010100 */
        /* <DEDUP_REMOVED lines=9> */
[----:B------:R-:W-:Y:S01]  /*5240*/  FADD.FTZ R169, -R115, R174 ;  /* 0x000000ae73a97221 */ /* 0x000fe20000010100 */
[----:B------:R-:W-:Y:S01]  /*5250*/  FADD.FTZ R199, R158, R199 ;  /* 0x000000c79ec77221 */ /* 0x000fe20000010000 */
[----:B------:R-:W-:Y:S01]  /*5260*/  FMUL.FTZ R158, R68, R173 ;  /* 0x000000ad449e7220 */ /* 0x000fe20000410000 */
[----:B------:R-:W-:Y:S01]  /*5270*/  FFMA.FTZ R208, R56, R164, -R163 ;  /* 0x000000a438d07223 */ /* 0x000fe200000108a3 */
[----:B------:R-:W-:Y:S01]  /*5280*/  FFMA.FTZ R174, R102, R183, R53 ;  /* 0x000000b766ae7223 */ /* 0x000fe20000010035 */
[----:B------:R-:W-:Y:S01]  /*5290*/  FMUL.FTZ R53, R68, R177 ;  /* 0x000000b144357220 */ /* 0x000fe20000410000 */
[----:B------:R-:W-:Y:S01]  /*52a0*/  FMUL.FTZ R164, R172, R158 ;  /* 0x0000009eaca47220 */ /* 0x000fe20000410000 */
[----:B------:R-:W-:Y:S01]  /*52b0*/  FMUL.FTZ R202, R165, R157 ;  /* 0x0000009da5ca7220 */ /* 0x000fe20000410000 */
[----:B------:R-:W-:Y:S01]  /*52c0*/  FMUL.FTZ R163, R87, R166 ;  /* 0x000000a657a37220 */ /* 0x000fe20000410000 */
[----:B------:R-:W-:Y:S01]  /*52d0*/  FFMA.FTZ R200, R102, -R185, R55 ;  /* 0x800000b966c87223 */ /* 0x000fe20000010037 */
[-C--:B------:R-:W-:Y:S01]  /*52e0*/  FFMA.FTZ R168, R169, R53.reuse, -R164 ;  /* 0x00000035a9a87223 */ /* 0x080fe200000108a4 */
[----:B------:R-:W-:Y:S01]  /*52f0*/  FMUL.FTZ R164, R172, R53 ;  /* 0x00000035aca47220 */ /* 0x000fe20000410000 */
[----:B------:R-:W-:Y:S01]  /*5300*/  FFMA.FTZ R197, R194, R197, -R202 ;  /* 0x000000c5c2c57223 */ /* 0x000fe200000108ca */
[----:B------:R-:W-:Y:S01]  /*5310*/  FADD.FTZ R202, -R118, R183 ;  /* 0x000000b776ca7221 */ /* 0x000fe20000010100 */
[----:B------:R-:W-:Y:S01]  /*5320*/  FMUL.FTZ R183, R185, R163 ;  /* 0x000000a3b9b77220 */ /* 0x000fe20000410000 */
[----:B------:R-:W-:Y:S01]  /*5330*/  FFMA.FTZ R164, R169, R158, R164 ;  /* 0x0000009ea9a47223 */ /* 0x000fe200000100a4 */
[----:B------:R-:W-:Y:S01]  /*5340*/  FADD.FTZ R197, R204, R197 ;  /* 0x000000c5ccc57221 */ /* 0x000fe20000010000 */
[----:B------:R-:W-:Y:S01]  /*5350*/  FMUL.FTZ R53, R57, R173 ;  /* 0x000000ad39357220 */ /* 0x000fe20000410000 */
[----:B------:R-:W-:Y:S01]  /*5360*/  FFMA.FTZ R210, R202, R203, -R183 ;  /* 0x000000cbcad27223 */ /* 0x000fe200000108b7 */
[----:B------:R-:W-:Y:S01]  /*5370*/  FADD.FTZ R164, R199, R164 ;  /* 0x000000a4c7a47221 */ /* 0x000fe20000010000 */
[----:B------:R-:W-:Y:S01]  /*5380*/  FADD.FTZ R168, R197, R168 ;  /* 0x000000a8c5a87221 */ /* 0x000fe20000010000 */
[----:B------:R-:W-:Y:S01]  /*5390*/  FFMA.FTZ R55, R103, R188, R174 ;  /* 0x000000bc67377223 */ /* 0x000fe200000100ae */
[----:B------:R-:W-:Y:S01]  /*53a0*/  FADD.FTZ R183, -R119, R188 ;  /* 0x000000bc77b77221 */ /* 0x000fe20000010100 */
[----:B------:R-:W-:Y:S01]  /*53b0*/  FADD.FTZ R195, R164, R195 ;  /* 0x000000c3a4c37221 */ /* 0x000fe20000010000 */
[----:B------:R-:W-:Y:S01]  /*53c0*/  FMUL.FTZ R164, R88, R160 ;  /* 0x000000a058a47220 */ /* 0x000fe20000410000 */
[----:B------:R-:W-:Y:S01]  /*53d0*/  FADD.FTZ R167, R168, R167 ;  /* 0x000000a7a8a77221 */ /* 0x000fe20000010000 */
[----:B------:R-:W-:Y:S01]  /*53e0*/  FMUL.FTZ R168, R88, R161 ;  /* 0x000000a158a87220 */ /* 0x000fe20000410000 */
[----:B------:R-:W-:Y:S01]  /*53f0*/  FMUL.FTZ R203, R185, R203 ;  /* 0x000000cbb9cb7220 */ /* 0x000fe20000410000 */
[----:B------:R-:W-:Y:S01]  /*5400*/  FMUL.FTZ R174, R186, R164 ;  /* 0x000000a4baae7220 */ /* 0x000fe20000410000 */
[----:B------:R-:W-:Y:S01]  /*5410*/  FADD.FTZ R167, R167, R52 ;  /* 0x00000034a7a77221 */ /* 0x000fe20000010000 */
[-C--:B------:R-:W-:Y:S01]  /*5420*/  FFMA.FTZ R53, R56, R177.reuse, -R53 ;  /* 0x000000b138357223 */ /* 0x080fe20000010835 */
[----:B------:R-:W-:Y:S01]  /*5430*/  FMUL.FTZ R177, R57, R177 ;  /* 0x000000b139b17220 */ /* 0x000fe20000410000 */
[-C--:B------:R-:W-:Y:S01]  /*5440*/  FFMA.FTZ R174, R183, R168.reuse, -R174 ;  /* 0x000000a8b7ae7223 */ /* 0x080fe200000108ae */
[----:B------:R-:W-:Y:S01]  /*5450*/  FFMA.FTZ R203, R202, R163, R203 ;  /* 0x000000a3cacb7223 */ /* 0x000fe200000100cb */
        /* <DEDUP_REMOVED lines=8> */
[----:B------:R-:W-:Y:S01]  /*54e0*/  FFMA.FTZ R201, R56, R166, R201 ;  /* 0x000000a638c97223 */ /* 0x000fe200000100c9 */
[----:B------:R-:W-:Y:S01]  /*54f0*/  FMUL.FTZ R169, R169, R52 ;  /* 0x00000034a9a97220 */ /* 0x000fe20000410000 */
[----:B------:R-:W-:Y:S01]  /*5500*/  FADD.FTZ R54, R54, R177 ;  /* 0x000000b136367221 */ /* 0x000fe20000010000 */
[----:B------:R-:W-:Y:S01]  /*5510*/  FFMA.FTZ R52, R104, R193, R55 ;  /* 0x000000c168347223 */ /* 0x000fe20000010037 */
[----:B------:R-:W-:Y:S01]  /*5520*/  FMUL.FTZ R177, R89, R156 ;  /* 0x0000009c59b17220 */ /* 0x000fe20000410000 */
[----:B------:R-:W-:Y:S01]  /*5530*/  FADD.FTZ R188, -R120, R193 ;  /* 0x000000c178bc7221 */ /* 0x000fe20000010100 */
[----:B------:R-:W-:Y:S01]  /*5540*/  FMUL.FTZ R55, R143, R167 ;  /* 0x000000a78f377220 */ /* 0x000fe20000410000 */
[----:B------:R-:W-:Y:S01]  /*5550*/  FMUL.FTZ R204, R202, R201 ;  /* 0x000000c9cacc7220 */ /* 0x000fe20000410000 */
[----:B------:R-:W-:Y:S01]  /*5560*/  FFMA.FTZ R171, R42, R171, R175 ;  /* 0x000000ab2aab7223 */ /* 0x000fe200000100af */
[----:B------:R-:W-:Y:S01]  /*5570*/  FADD.FTZ R202, R121, R140 ;  /* 0x0000008c79ca7221 */ /* 0x000fe20000010000 */
[----:B------:R-:W-:Y:S01]  /*5580*/  FMUL.FTZ R168, R90, R62 ;  /* 0x0000003e5aa87220 */ /* 0x000fe20000410000 */
[----:B------:R-:W-:Y:S01]  /*5590*/  FMUL.FTZ R175, R57, R160 ;  /* 0x000000a039af7220 */ /* 0x000fe20000410000 */
[-C--:B------:R-:W-:Y:S01]  /*55a0*/  FFMA.FTZ R193, R188, R177.reuse, -R55 ;  /* 0x000000b1bcc17223 */ /* 0x080fe20000010837 */
[----:B------:R-:W-:Y:S01]  /*55b0*/  FADD.FTZ R140, RZ, R130 ;  /* 0x00000082ff8c7221 */ /* 0x000fe20000010000 */
[----:B------:R-:W-:Y:S01]  /*55c0*/  FMUL.FTZ R177, R143, R177 ;  /* 0x000000b18fb17220 */ /* 0x000fe20000410000 */
[----:B------:R-:W-:Y:S01]  /*55d0*/  FMUL.FTZ R199, R90, R63 ;  /* 0x0000003f5ac77220 */ /* 0x000fe20000410000 */
[----:B------:R-:W-:Y:S01]  /*55e0*/  FFMA.FTZ R195, R105, R202, R52 ;  /* 0x000000ca69c37223 */ /* 0x000fe20000010034 */
[-C--:B------:R-:W-:Y:S01]  /*55f0*/  FFMA.FTZ R175, R56, R161.reuse, -R175 ;  /* 0x000000a138af7223 */ /* 0x080fe200000108af */
[----:B------:R-:W-:Y:S01]  /*5600*/  FADD.FTZ R197, -R121, R202 ;  /* 0x000000ca79c57221 */ /* 0x000fe20000010100 */
[----:B------:R-:W-:Y:S01]  /*5610*/  FMUL.FTZ R52, R140, R168 ;  /* 0x000000a88c347220 */ /* 0x000fe20000410000 */
[----:B------:R-:W-:Y:S01]  /*5620*/  FMUL.FTZ R161, R57, R161 ;  /* 0x000000a139a17220 */ /* 0x000fe20000410000 */
[----:B------:R-:W-:Y:S01]  /*5630*/  FFMA.FTZ R177, R188, R167, R177 ;  /* 0x000000a7bcb17223 */ /* 0x000fe200000100b1 */
[----:B------:R-:W-:Y:S01]  /*5640*/  FFMA.FTZ R55, R103, -R186, R200 ;  /* 0x800000ba67377223 */ /* 0x000fe200000100c8 */
[-C--:B------:R-:W-:Y:S01]  /*5650*/  FMUL.FTZ R130, R140, R199.reuse ;  /* 0x000000c78c827220 */ /* 0x080fe20000410000 */
[C---:B------:R-:W-:Y:S01]  /*5660*/  FFMA.FTZ R201, R197.reuse, R199, -R52 ;  /* 0x000000c7c5c97223 */ /* 0x040fe20000010834 */
[----:B------:R-:W-:Y:S01]  /*5670*/  FADD.FTZ R177, R54, R177 ;  /* 0x000000b136b17221 */ /* 0x000fe20000010000 */
[----:B------:R-:W-:Y:S01]  /*5680*/  FFMA.FTZ R52, R56, R160, R161 ;  /* 0x000000a038347223 */ /* 0x000fe200000100a1 */
[----:B------:R-:W-:Y:S01]  /*5690*/  FFMA.FTZ R54, R104, -R143, R55 ;  /* 0x8000008f68367223 */ /* 0x000fe20000010037 */
[----:B------:R-:W-:Y:S01]  /*56a0*/  FFMA.FTZ R130, R197, R168, R130 ;  /* 0x000000a8c5827223 */ /* 0x000fe20000010082 */
[----:B------:R-:W-:Y:S01]  /*56b0*/  FADD.FTZ R174, R174, R193 ;  /* 0x000000c1aeae7221 */ /* 0x000fe20000010000 */
[----:B------:R-:W-:Y:S01]  /*56c0*/  FMUL.FTZ R183, R183, R52 ;  /* 0x00000034b7b77220 */ /* 0x000fe20000410000 */
[----:B------:R-:W-:Y:S01]  /*56d0*/  FFMA.FTZ R193, R105, -R140, R54 ;  /* 0x8000008c69c17223 */ /* 0x000fe20000010036 */
[----:B------:R-:W-:Y:S01]  /*56e0*/  FADD.FTZ R52, R177, R130 ;  /* 0x00000082b1347221 */ /* 0x000fe20000010000 */
[----:B------:R-:W-:Y:S01]  /*56f0*/  FADD.FTZ R174, R174, R201 ;  /* 0x000000c9aeae7221 */ /* 0x000fe20000010000 */
[----:B------:R-:W0:Y:S01]  /*5700*/  SHFL.DOWN PT, R199, R195, 0x1, 0x1f ;  /* 0x08201f00c3c77f89 */ /* 0x000e2200000e0000 */
[----:B------:R-:W-:Y:S01]  /*5710*/  FFMA.FTZ R185, R185, R208, R204 ;  /* 0x000000d0b9b97223 */ /* 0x000fe200000100cc */
[C---:B------:R-:W-:Y:S01]  /*5720*/  FMUL.FTZ R55, R57.reuse, R155 ;  /* 0x0000009b39377220 */ /* 0x040fe20000410000 */
[----:B------:R-:W-:Y:S01]  /*5730*/  FFMA.FTZ R130, R172, R53, R169 ;  /* 0x00000035ac827223 */ /* 0x000fe200000100a9 */
[----:B------:R-:W1:Y:S01]  /*5740*/  SHFL.DOWN PT, R202, R193, 0x1, 0x1f ;  /* 0x08201f00c1ca7f89 */ /* 0x000e6200000e0000 */
[----:B------:R-:W-:Y:S01]  /*5750*/  FFMA.FTZ R161, R36, R166, R185 ;  /* 0x000000a624a17223 */ /* 0x000fe200000100b9 */
[C---:B------:R-:W-:Y:S01]  /*5760*/  FFMA.FTZ R166, R56.reuse, R156, -R55 ;  /* 0x0000009c38a67223 */ /* 0x040fe20000010837 */
[C---:B------:R-:W-:Y:S01]  /*5770*/  FMUL.FTZ R55, R57.reuse, R176 ;  /* 0x000000b039377220 */ /* 0x040fe20000410000 */
[----:B------:R-:W2:Y:S01]  /*5780*/  SHFL.DOWN PT, R177, R52, 0x1, 0x1f ;  /* 0x08201f0034b17f89 */ /* 0x000ea200000e0000 */
[C---:B------:R-:W-:Y:S01]  /*5790*/  FMUL.FTZ R53, R57.reuse, R178 ;  /* 0x000000b239357220 */ /* 0x040fe20000410000 */
[----:B------:R-:W-:Y:S01]  /*57a0*/  FMUL.FTZ R156, R57, R156 ;  /* 0x0000009c399c7220 */ /* 0x000fe20000410000 */
[C---:B------:R-:W-:Y:S01]  /*57b0*/  FFMA.FTZ R178, R56.reuse, R178, -R55 ;  /* 0x000000b238b27223 */ /* 0x040fe20000010837 */
[----:B------:R-:W3:Y:S01]  /*57c0*/  SHFL.DOWN PT, R200, R174, 0x1, 0x1f ;  /* 0x08201f00aec87f89 */ /* 0x000ee200000e0000 */
[C---:B------:R-:W-:Y:S01]  /*57d0*/  FFMA.FTZ R53, R56.reuse, R176, R53 ;  /* 0x000000b038357223 */ /* 0x040fe20000010035 */
[----:B------:R-:W-:Y:S01]  /*57e0*/  FFMA.FTZ R55, R56, R155, R156 ;  /* 0x0000009b38377223 */ /* 0x000fe2000001009c */
[----:B------:R-:W-:Y:S01]  /*57f0*/  MOV R54, R195 ;  /* 0x000000c300367202 */ /* 0x000fe20000000f00 */
[----:B------:R-:W-:Y:S01]  /*5800*/  FFMA.FTZ R186, R186, R175, R183 ;  /* 0x000000afbaba7223 */ /* 0x000fe200000100b7 */
[----:B------:R-:W-:Y:S01]  /*5810*/  FMUL.FTZ R194, R194, R53 ;  /* 0x00000035c2c27220 */ /* 0x000fe20000410000 */
[----:B------:R-:W-:Y:S01]  /*5820*/  FMUL.FTZ R188, R188, R55 ;  /* 0x00000037bcbc7220 */ /* 0x000fe20000410000 */
[----:B------:R-:W-:Y:S01]  /*5830*/  MOV R55, R193 ;  /* 0x000000c100377202 */ /* 0x000fe20000000f00 */
[----:B------:R-:W-:Y:S01]  /*5840*/  FFMA.FTZ R130, R41, R173, R130 ;  /* 0x000000ad29827223 */ /* 0x000fe20000010082 */
[----:B------:R-:W-:Y:S01]  /*5850*/  MOV R53, R174 ;  /* 0x000000ae00357202 */ /* 0x000fe20000000f00 */
[-C--:B------:R-:W-:Y:S01]  /*5860*/  FMUL.FTZ R173, R57, R63.reuse ;  /* 0x0000003f39ad7220 */ /* 0x080fe20000410000 */
[----:B------:R-:W-:Y:S01]  /*5870*/  FFMA.FTZ R169, R143, R166, R188 ;  /* 0x000000a68fa97223 */ /* 0x000fe200000100bc */
[----:B0-----:R-:W-:Y:S01]  /*5880*/  @!P2 FADD.FTZ R54, R54, R199 ;  /* 0x000000c73636a221 */ /* 0x001fe20000010000 */
[CC--:B------:R-:W-:Y:S01]  /*5890*/  FMUL.FTZ R143, R57.reuse, R62.reuse ;  /* 0x0000003e398f7220 */ /* 0x0c0fe20000410000 */
[C---:B------:R-:W-:Y:S01]  /*58a0*/  FFMA.FTZ R166, R56.reuse, R62, R173 ;  /* 0x0000003e38a67223 */ /* 0x040fe200000100ad */
[----:B------:R-:W-:Y:S01]  /*58b0*/  FMUL.FTZ R156, R57, R180 ;  /* 0x000000b4399c7220 */ /* 0x000fe20000410000 */
[----:B-1----:R-:W-:Y:S01]  /*58c0*/  @!P2 FADD.FTZ R55, R55, R202 ;  /* 0x000000ca3737a221 */ /* 0x002fe20000010000 */
[----:B------:R-:W0:Y:S01]  /*58d0*/  SHFL.DOWN PT, R183, R54, 0x2, 0x1f ;  /* 0x08401f0036b77f89 */ /* 0x000e2200000e0000 */
[----:B------:R-:W-:Y:S01]  /*58e0*/  FFMA.FTZ R175, R56, R63, -R143 ;  /* 0x0000003f38af7223 */ /* 0x000fe2000001088f */
[----:B------:R-:W-:Y:S01]  /*58f0*/  FMUL.FTZ R197, R197, R166 ;  /* 0x000000a6c5c57220 */ /* 0x000fe20000410000 */
[----:B--2---:R-:W-:Y:S01]  /*5900*/  @!P2 FADD.FTZ R52, R177, R52 ;  /* 0x00000034b134a221 */ /* 0x004fe20000010000 */
[----:B------:R-:W1:Y:S01]  /*5910*/  SHFL.DOWN PT, R174, R55, 0x2, 0x1f ;  /* 0x08401f0037ae7f89 */ /* 0x000e6200000e0000 */
[----:B------:R-:W-:Y:S01]  /*5920*/  FMUL.FTZ R143, R57, R181 ;  /* 0x000000b5398f7220 */ /* 0x000fe20000410000 */
[----:B------:R-:W-:Y:S01]  /*5930*/  FFMA.FTZ R140, R140, R175, R197 ;  /* 0x000000af8c8c7223 */ /* 0x000fe200000100c5 */
[----:B---3--:R-:W-:Y:S01]  /*5940*/  @!P2 FADD.FTZ R53, R53, R200 ;  /* 0x000000c83535a221 */ /* 0x008fe20000010000 */
[----:B------:R-:W2:Y:S01]  /*5950*/  SHFL.DOWN PT, R177, R52, 0x2, 0x1f ;  /* 0x08401f0034b17f89 */ /* 0x000ea200000e0000 */
[----:B------:R-:W-:Y:S01]  /*5960*/  ISETP.GT.AND P2, PT, R80, 0x1d, PT ;  /* 0x0000001d5000780c */ /* 0x000fe20003f44270 */
[C---:B------:R-:W-:Y:S01]  /*5970*/  FFMA.FTZ R181, R56.reuse, R181, -R156 ;  /* 0x000000b538b57223 */ /* 0x040fe2000001089c */
[----:B------:R-:W-:Y:S01]  /*5980*/  FFMA.FTZ R165, R165, R178, R194 ;  /* 0x000000b2a5a57223 */ /* 0x000fe200000100c2 */
[----:B------:R-:W3:Y:S01]  /*5990*/  SHFL.DOWN PT, R172, R53, 0x2, 0x1f ;  /* 0x08401f0035ac7f89 */ /* 0x000ee200000e0000 */
[----:B------:R-:W-:Y:S01]  /*59a0*/  FFMA.FTZ R156, R56, R180, R143 ;  /* 0x000000b4389c7223 */ /* 0x000fe2000001008f */
[C---:B------:R-:W-:Y:S01]  /*59b0*/  FMUL.FTZ R143, R57.reuse, R184 ;  /* 0x000000b8398f7220 */ /* 0x040fe20000410000 */
[----:B------:R-:W-:Y:S01]  /*59c0*/  FFMA.FTZ R63, R40, R176, R165 ;  /* 0x000000b0283f7223 */ /* 0x000fe200000100a5 */
[----:B------:R-:W-:Y:S01]  /*59d0*/  FMUL.FTZ R165, R57, R182 ;  /* 0x000000b639a57220 */ /* 0x000fe20000410000 */
[----:B------:R-:W-:Y:S01]  /*59e0*/  FMUL.FTZ R179, R179, R156 ;  /* 0x0000009cb3b37220 */ /* 0x000fe20000410000 */
[C---:B------:R-:W-:Y:S01]  /*59f0*/  FFMA.FTZ R143, R56.reuse, R182, R143 ;  /* 0x000000b6388f7223 */ /* 0x040fe2000001008f */
[----:B------:R-:W-:Y:S01]  /*5a00*/  FFMA.FTZ R156, R39, R62, R140 ;  /* 0x0000003e279c7223 */ /* 0x000fe2000001008c */
[----:B------:R-:W-:Y:S01]  /*5a10*/  FFMA.FTZ R184, R56, R184, -R165 ;  /* 0x000000b838b87223 */ /* 0x000fe200000108a5 */
[C---:B------:R-:W-:Y:S01]  /*5a20*/  FMUL.FTZ R62, R57.reuse, R191 ;  /* 0x000000bf393e7220 */ /* 0x040fe20000410000 */
[----:B------:R-:W-:Y:S01]  /*5a30*/  FMUL.FTZ R170, R170, R143 ;  /* 0x0000008faaaa7220 */ /* 0x000fe20000410000 */
[----:B------:R-:W-:Y:S01]  /*5a40*/  FMUL.FTZ R143, R57, R189 ;  /* 0x000000bd398f7220 */ /* 0x000fe20000410000 */
[----:B0-----:R-:W-:Y:S01]  /*5a50*/  @!P2 FADD.FTZ R54, R54, R183 ;  /* 0x000000b73636a221 */ /* 0x001fe20000010000 */
[----:B------:R-:W-:Y:S01]  /*5a60*/  FFMA.FTZ R155, R38, R155, R169 ;  /* 0x0000009b269b7223 */ /* 0x000fe200000100a9 */
[----:B------:R-:W-:Y:S01]  /*5a70*/  FFMA.FTZ R173, R159, R184, R170 ;  /* 0x000000b89fad7223 */ /* 0x000fe200000100aa */
[C---:B------:R-:W-:Y:S01]  /*5a80*/  FFMA.FTZ R143, R56.reuse, R187, R143 ;  /* 0x000000bb388f7223 */ /* 0x040fe2000001008f */
[----:B-1----:R-:W-:Y:S01]  /*5a90*/  @!P2 FADD.FTZ R55, R55, R174 ;  /* 0x000000ae3737a221 */ /* 0x002fe20000010000 */
[-C--:B------:R-:W-:Y:S01]  /*5aa0*/  FFMA.FTZ R159, R56, R141.reuse, R62 ;  /* 0x0000008d389f7223 */ /* 0x080fe2000001003e */
[C---:B------:R-:W-:Y:S01]  /*5ab0*/  FMUL.FTZ R140, R57.reuse, R141 ;  /* 0x0000008d398c7220 */ /* 0x040fe20000410000 */
[----:B------:R-:W-:Y:S01]  /*5ac0*/  FMUL.FTZ R169, R192, R143 ;  /* 0x0000008fc0a97220 */ /* 0x000fe20000410000 */
[----:B--2---:R-:W-:Y:S01]  /*5ad0*/  @!P2 FADD.FTZ R52, R52, R177 ;  /* 0x000000b13434a221 */ /* 0x004fe20000010000 */
[----:B------:R-:W-:Y:S01]  /*5ae0*/  FMUL.FTZ R190, R190, R159 ;  /* 0x0000009fbebe7220 */ /* 0x000fe20000410000 */
[----:B------:R-:W0:Y:S01]  /*5af0*/  SHFL.DOWN PT, R177, R54, 0x4, 0x1f ;  /* 0x08801f0036b17f89 */ /* 0x000e2200000e0000 */
[----:B------:R-:W-:Y:S01]  /*5b00*/  FMUL.FTZ R143, R57, R132 ;  /* 0x00000084398f7220 */ /* 0x000fe20000410000 */
[----:B---3--:R-:W-:Y:S01]  /*5b10*/  @!P2 FADD.FTZ R53, R53, R172 ;  /* 0x000000ac3535a221 */ /* 0x008fe20000010000 */
[----:B------:R-:W-:Y:S01]  /*5b20*/  ISETP.GT.AND P2, PT, R80, 0x1b, PT ;  /* 0x0000001b5000780c */ /* 0x000fe20003f44270 */
[----:B------:R-:W1:Y:S01]  /*5b30*/  SHFL.DOWN PT, R172, R55, 0x4, 0x1f ;  /* 0x08801f0037ac7f89 */ /* 0x000e6200000e0000 */
[-C--:B------:R-:W-:Y:S01]  /*5b40*/  FMUL.FTZ R159, R57, R122.reuse ;  /* 0x0000007a399f7220 */ /* 0x080fe20000410000 */
[C---:B------:R-:W-:Y:S01]  /*5b50*/  FFMA.FTZ R62, R56.reuse, R122, R143 ;  /* 0x0000007a383e7223 */ /* 0x040fe2000001008f */
[C---:B------:R-:W-:Y:S01]  /*5b60*/  FFMA.FTZ R140, R56.reuse, R191, -R140 ;  /* 0x000000bf388c7223 */ /* 0x040fe2000001088c */
[----:B------:R-:W2:Y:S01]  /*5b70*/  SHFL.DOWN PT, R175, R52, 0x4, 0x1f ;  /* 0x08801f0034af7f89 */ /* 0x000ea200000e0000 */
[----:B------:R-:W-:Y:S01]  /*5b80*/  FFMA.FTZ R132, R56, R132, -R159 ;  /* 0x0000008438847223 */ /* 0x000fe2000001089f */
[----:B------:R-:W-:Y:S01]  /*5b90*/  FMUL.FTZ R62, R137, R62 ;  /* 0x0000003e893e7220 */ /* 0x000fe20000410000 */
[----:B------:R-:W-:Y:S01]  /*5ba0*/  FFMA.FTZ R153, R153, R140, R190 ;  /* 0x0000008c99997223 */ /* 0x000fe200000100be */
[----:B------:R-:W3:Y:S01]  /*5bb0*/  SHFL.DOWN PT, R166, R53, 0x4, 0x1f ;  /* 0x08801f0035a67f89 */ /* 0x000ee200000e0000 */
[----:B------:R-:W-:Y:S01]  /*5bc0*/  FMUL.FTZ R165, R57, R187 ;  /* 0x000000bb39a57220 */ /* 0x000fe20000410000 */
[----:B------:R-:W-:Y:S01]  /*5bd0*/  FFMA.FTZ R140, R65, R132, R62 ;  /* 0x00000084418c7223 */ /* 0x000fe2000001003e */
[C---:B------:R-:W-:Y:S01]  /*5be0*/  FMUL.FTZ R65, R57.reuse, R127 ;  /* 0x0000007f39417220 */ /* 0x040fe20000410000 */
[----:B------:R-:W-:Y:S01]  /*5bf0*/  FFMA.FTZ R153, R44, R141, R153 ;  /* 0x0000008d2c997223 */ /* 0x000fe20000010099 */
[CC--:B------:R-:W-:Y:S01]  /*5c00*/  FMUL.FTZ R141, R57.reuse, R135.reuse ;  /* 0x00000087398d7220 */ /* 0x0c0fe20000410000 */
[C---:B------:R-:W-:Y:S01]  /*5c10*/  FMUL.FTZ R62, R57.reuse, R138 ;  /* 0x0000008a393e7220 */ /* 0x040fe20000410000 */
[C---:B------:R-:W-:Y:S01]  /*5c20*/  FFMA.FTZ R137, R56.reuse, R135, R65 ;  /* 0x0000008738897223 */ /* 0x040fe20000010041 */
[C---:B------:R-:W-:Y:S01]  /*5c30*/  FMUL.FTZ R65, R57.reuse, R128 ;  /* 0x0000008039417220 */ /* 0x040fe20000410000 */
[C---:B------:R-:W-:Y:S01]  /*5c40*/  FFMA.FTZ R141, R56.reuse, R127, -R141 ;  /* 0x0000007f388d7223 */ /* 0x040fe2000001088d */
[CC--:B------:R-:W-:Y:S01]  /*5c50*/  FMUL.FTZ R127, R57.reuse, R134.reuse ;  /* 0x00000086397f7220 */ /* 0x0c0fe20000410000 */
[----:B------:R-:W-:Y:S01]  /*5c60*/  FFMA.FTZ R165, R56, R189, -R165 ;  /* 0x000000bd38a57223 */ /* 0x000fe200000108a5 */
[----:B0-----:R-:W-:Y:S01]  /*5c70*/  @!P2 FADD.FTZ R54, R54, R177 ;  /* 0x000000b13636a221 */ /* 0x001fe20000010000 */
[C---:B------:R-:W-:Y:S01]  /*5c80*/  FFMA.FTZ R132, R56.reuse, R134, R65 ;  /* 0x0000008638847223 */ /* 0x040fe20000010041 */
[-C--:B------:R-:W-:Y:S01]  /*5c90*/  FMUL.FTZ R65, R57, R125.reuse ;  /* 0x0000007d39417220 */ /* 0x080fe20000410000 */
[C---:B------:R-:W-:Y:S01]  /*5ca0*/  FFMA.FTZ R57, R56.reuse, R125, R62 ;  /* 0x0000007d38397223 */ /* 0x040fe2000001003e */
[----:B-1----:R-:W-:Y:S01]  /*5cb0*/  @!P2 FADD.FTZ R55, R55, R172 ;  /* 0x000000ac3737a221 */ /* 0x002fe20000010000 */
[----:B------:R-:W0:Y:S01]  /*5cc0*/  SHFL.DOWN PT, R159, R54, 0x8, 0x1f ;  /* 0x09001f00369f7f89 */ /* 0x000e2200000e0000 */
[----:B------:R-:W-:Y:S01]  /*5cd0*/  FFMA.FTZ R65, R56, R138, -R65 ;  /* 0x0000008a38417223 */ /* 0x000fe20000010841 */
[----:B------:R-:W-:Y:S01]  /*5ce0*/  FMUL.FTZ R137, R144, R137 ;  /* 0x0000008990897220 */ /* 0x000fe20000410000 */
[----:B--2---:R-:W-:Y:S01]  /*5cf0*/  @!P2 FADD.FTZ R52, R52, R175 ;  /* 0x000000af3434a221 */ /* 0x004fe20000010000 */
[----:B------:R-:W1:Y:S01]  /*5d00*/  SHFL.DOWN PT, R170, R55, 0x8, 0x1f ;  /* 0x09001f0037aa7f89 */ /* 0x000e6200000e0000 */
[----:B------:R-:W-:Y:S01]  /*5d10*/  FFMA.FTZ R128, R56, R128, -R127 ;  /* 0x0000008038807223 */ /* 0x000fe2000001087f */
[----:B------:R-:W-:Y:S01]  /*5d20*/  FMUL.FTZ R132, R129, R132 ;  /* 0x0000008481847220 */ /* 0x000fe20000410000 */
[----:B---3--:R-:W-:Y:S01]  /*5d30*/  @!P2 FADD.FTZ R53, R53, R166 ;  /* 0x000000a63535a221 */ /* 0x008fe20000010000 */
[----:B------:R-:W2:Y:S01]  /*5d40*/  SHFL.DOWN PT, R143, R52, 0x8, 0x1f ;  /* 0x09001f00348f7f89 */ /* 0x000ea200000e0000 */
[----:B------:R-:W-:Y:S01]  /*5d50*/  ISETP.GT.AND P2, PT, R80, 0x17, PT ;  /* 0x000000175000780c */ /* 0x000fe20003f44270 */
[----:B------:R-:W-:Y:S01]  /*5d60*/  FMUL.FTZ R57, R136, R57 ;  /* 0x0000003988397220 */ /* 0x000fe20000410000 */
        /* <DEDUP_REMOVED lines=15> */
[----:B-1----:R-:W-:-:S03]  /*5e60*/  @!P2 FADD.FTZ R55, R55, R170 ;  /* 0x000000aa3737a221 */ /* 0x002fc60000010000 */
        /* <DEDUP_REMOVED lines=13> */
.L_x_13892:
[----:B------:R-:W-:Y:S05]  /*5f40*/  BSYNC.RECONVERGENT B0 ;  /* 0x0000000000007941 */ /* 0x000fea0003800200 */
.L_x_13891:
        /* <DEDUP_REMOVED lines=38> */
[----:B---34-:R-:W0:Y:S04]  /*61b0*/  @P1 LDS.64 R2, [UR18+0x35a0] ;  /* 0x0035a012ff021984 */ /* 0x018e280008000a00 */
[----:B--2---:R-:W2:Y:S01]  /*61c0*/  @P1 LDS.64 R56, [UR18+0x2da0] ;  /* 0x002da012ff381984 */ /* 0x004ea20008000a00 */
[----:B0-----:R-:W-:Y:S01]  /*61d0*/  @P1 FADD.FTZ R54, R54, R2 ;  /* 0x0000000236361221 */ /* 0x001fe20000010000 */
[----:B------:R-:W-:Y:S01]  /*61e0*/  @P1 FADD.FTZ R55, R55, R3 ;  /* 0x0000000337371221 */ /* 0x000fe20000010000 */
[----:B--2---:R-:W-:Y:S01]  /*61f0*/  @P1 FADD.FTZ R52, R52, R56 ;  /* 0x0000003834341221 */ /* 0x004fe20000010000 */
[----:B------:R-:W-:-:S03]  /*6200*/  @P1 FADD.FTZ R53, R53, R57 ;  /* 0x0000003935351221 */ /* 0x000fc60000010000 */
[----:B------:R0:W-:Y:S04]  /*6210*/  STS.64 [UR18+0x35a0], R54 ;  /* 0x0035a036ff007988 */ /* 0x0001e80008000a12 */
[----:B------:R0:W-:Y:S02]  /*6220*/  STS.64 [UR18+0x2da0], R52 ;  /* 0x002da034ff007988 */ /* 0x0001e40008000a12 */
.L_x_13894:
[----:B------:R-:W-:Y:S05]  /*6230*/  BSYNC.RECONVERGENT B0 ;  /* 0x0000000000007941 */ /* 0x000fea0003800200 */
.L_x_13893:
[----:B------:R-:W-:-:S04]  /*6240*/  UIADD3 UR6, UPT, UPT, UR6, 0x1, URZ ;  /* 0x0000000106067890 */ /* 0x000fc8000fffe0ff */
[----:B------:R-:W-:-:S09]  /*6250*/  UISETP.GE.AND UP0, UPT, UR6, UR21, UPT ;  /* 0x000000150600728c */ /* 0x000fd2000bf06270 */
[----:B------:R-:W-:Y:S05]  /*6260*/  BRA.U !UP0, `(.L_x_13895) ;  /* 0xffffffad08787547 */ /* 0x000fea000b83ffff */
.L_x_13877:
[----:B------:R-:W-:Y:S01]  /*6270*/  BAR.SYNC.DEFER_BLOCKING 0x0 ;  /* 0x0000000000007b1d */ /* 0x000fe20000010000 */
[----:B-1----:R-:W-:Y:S01]  /*6280*/  UIADD3 UR36, UPT, UPT, UR15, -0x1, URZ ;  /* 0xffffffff0f247890 */ /* 0x002fe2000fffe0ff */
[----:B------:R-:W-:Y:S01]  /*6290*/  FADD.FTZ R0, R83, R20 ;  /* 0x0000001453007221 */ /* 0x000fe20000010000 */
[----:B------:R-:W-:Y:S02]  /*62a0*/  UIADD3 UR28, UP1, UPT, UR28, -0x800, URZ ;  /* 0xfffff8001c1c7890 */ /* 0x000fe4000ff3e0ff */
[----:B------:R-:W-:Y:S01]  /*62b0*/  USHF.L.U32 UR20, UR36, 0x9, URZ ;  /* 0x0000000924147899 */ /* 0x000fe200080006ff */
[----:B------:R-:W1:Y:S01]  /*62c0*/  LDCU.64 UR30, c[0x0][0x4f8] ;  /* 0x00009f00ff1e77ac */ /* 0x000e620008000a00 */
[----:B------:R-:W5:Y:S01]  /*62d0*/  LDCU.64 UR32, c[0x0][0x500] ;  /* 0x0000a000ff2077ac */ /* 0x000f620008000a00 */
[----:B------:R-:W0:Y:S01]  /*62e0*/  LDCU.64 UR34, c[0x0][0x550] ;  /* 0x0000aa00ff2277ac */ /* 0x000e220008000a00 */
[----:B------:R-:W-:Y:S02]  /*62f0*/  USHF.R.S32.HI UR21, URZ, 0x1f, UR20 ;  /* 0x0000001fff157899 */ /* 0x000fe40008011414 */
[----:B------:R-:W-:-:S02]  /*6300*/  UIADD3 UR16, UP2, UPT, UR16, -0x800, URZ ;  /* 0xfffff80010107890 */ /* 0x000fc4000ff5e0ff */
[----:B------:R-:W-:Y:S01]  /*6310*/  UIADD3.X UR29, UPT, UPT, UR29, -0x1, URZ, UP1, !UPT ;  /* 0xffffffff1d1d7890 */ /* 0x000fe20008ffe4ff */
[----:B------:R-:W-:Y:S01]  /*6320*/  STS.128 [R78], R16 ;  /* 0x000000104e007388 */ /* 0x000fe20000000c00 */
[----:B-1----:R-:W-:Y:S02]  /*6330*/  UIMAD.WIDE.U32 UR18, UR25, UR30, UR20 ;  /* 0x0000001e191272a5 */ /* 0x002fe4000f8e0014 */
[----:B------:R-:W-:Y:S01]  /*6340*/  UIADD3.X UR17, UPT, UPT, UR17, -0x1, URZ, UP2, !UPT ;  /* 0xffffffff11117890 */ /* 0x000fe200097fe4ff */
[----:B------:R-:W-:Y:S01]  /*6350*/  STS.128 [R78+0x10], R12 ;  /* 0x0000100c4e007388 */ /* 0x000fe20000000c00 */
[----:B------:R-:W-:Y:S01]  /*6360*/  UIMAD UR19, UR25, UR31, UR19 ;  /* 0x0000001f191372a4 */ /* 0x000fe2000f8e0213 */
[----:B------:R-:W1:Y:S02]  /*6370*/  LDCU.64 UR30, c[0x0][0x520] ;  /* 0x0000a400ff1e77ac */ /* 0x000e640008000a00 */
[----:B------:R-:W-:Y:S01]  /*6380*/  STS.128 [R78+0x20], R8 ;  /* 0x000020084e007388 */ /* 0x000fe20000000c00 */
[----:B-----5:R-:W-:-:S03]  /*6390*/  UIMAD.WIDE.U32 UR18, UR8, UR32, UR18 ;  /* 0x00000020081272a5 */ /* 0x020fc6000f8e0012 */
[----:B------:R5:W-:Y:S01]  /*63a0*/  STS.128 [R78+0x30], R4 ;  /* 0x000030044e007388 */ /* 0x000be20000000c00 */
[----:B------:R-:W-:-:S03]  /*63b0*/  NOP ;  /* 0x0000000000007918 */ /* 0x000fc60000000000 */
[----:B------:R-:W2:Y:S01]  /*63c0*/  LDS.128 R36, [R79] ;  /* 0x000000004f247984 */ /* 0x000ea20000000c00 */
[----:B------:R-:W-:Y:S02]  /*63d0*/  UIMAD UR19, UR8, UR33, UR19 ;  /* 0x00000021081372a4 */ /* 0x000fe4000f8e0213 */
[----:B0-----:R-:W-:Y:S01]  /*63e0*/  ULEA UR6, UP0, UR18, UR34, 0x2 ;  /* 0x0000002212067291 */ /* 0x001fe2000f8010ff */
[----:B------:R-:W0:Y:S01]  /*63f0*/  LDS.128 R40, [R79+0x200] ;  /* 0x000200004f287984 */ /* 0x000e220000000c00 */
[----:B------:R-:W1:Y:S03]  /*6400*/  LDCU.64 UR32, c[0x0][0x560] ;  /* 0x0000ac00ff2077ac */ /* 0x000e660008000a00 */
[----:B------:R-:W1:Y:S01]  /*6410*/  LDS.128 R44, [R79+0x400] ;  /* 0x000400004f2c7984 */ /* 0x000e620000000c00 */
[----:B------:R-:W-:Y:S01]  /*6420*/  ULEA.HI.X UR18, UR18, UR35, UR19, 0x2, UP0 ;  /* 0x0000002312127291 */ /* 0x000fe200080f1413 */
[----:B----4-:R-:W-:Y:S01]  /*6430*/  MOV R2, UR6 ;  /* 0x0000000600027c02 */ /* 0x010fe20008000f00 */
[----:B-----5:R-:W-:Y:S01]  /*6440*/  FADD.FTZ R5, R0, R21 ;  /* 0x0000001500057221 */ /* 0x020fe20000010000 */
[----:B------:R-:W4:Y:S03]  /*6450*/  LDS.128 R16, [R79+0x600] ;  /* 0x000600004f107984 */ /* 0x000f260000000c00 */
[----:B---3--:R-:W-:Y:S01]  /*6460*/  MOV R3, UR18 ;  /* 0x0000001200037c02 */ /* 0x008fe20008000f00 */
[----:B------:R-:W-:-:S02]  /*6470*/  FADD.FTZ R0, R5, R22 ;  /* 0x0000001605007221 */ /* 0x000fc40000010000 */
[----:B------:R-:W-:Y:S02]  /*6480*/  IMAD.WIDE.U32 R2, R81, 0x10, R2 ;  /* 0x0000001051027825 */ /* 0x000fe400078e0002 */
[----:B------:R-:W3:Y:S02]  /*6490*/  LDCU.64 UR18, c[0x0][0x518] ;  /* 0x0000a300ff1277ac */ /* 0x000ee40008000a00 */
[----:B------:R-:W-:-:S04]  /*64a0*/  FADD.FTZ R5, R0, R23 ;  /* 0x0000001700057221 */ /* 0x000fc80000010000 */
[----:B------:R-:W-:Y:S01]  /*64b0*/  FADD.FTZ R0, R5, R24 ;  /* 0x0000001805007221 */ /* 0x000fe20000010000 */
[----:B---3--:R-:W-:Y:S01]  /*64c0*/  UIMAD.WIDE.U32 UR20, UR25, UR18, UR20 ;  /* 0x00000012191472a5 */ /* 0x008fe2000f8e0014 */
[----:B--2---:R-:W-:Y:S03]  /*64d0*/  STG.E.128 desc[UR22][R2.64], R36 ;  /* 0x0000002402007986 */ /* 0x004fe6000c101d16 */
[----:B------:R-:W-:Y:S01]  /*64e0*/  UIMAD UR19, UR25, UR19, UR21 ;  /* 0x00000013191372a4 */ /* 0x000fe2000f8e0215 */
[----:B0-----:R-:W-:Y:S02]  /*64f0*/  STG.E.128 desc[UR22][R2.64+0x200], R40 ;  /* 0x0002002802007986 */ /* 0x001fe4000c101d16 */
[----:B------:R-:W-:Y:S02]  /*6500*/  UMOV UR18, UR20 ;  /* 0x0000001400127c82 */ /* 0x000fe40008000000 */
[----:B-1----:R-:W-:Y:S01]  /*6510*/  STG.E.128 desc[UR22][R2.64+0x400], R44 ;  /* 0x0004002c02007986 */ /* 0x002fe2000c101d16 */
[----:B------:R-:W-:-:S03]  /*6520*/  UIMAD.WIDE.U32 UR18, UR8, UR30, UR18 ;  /* 0x0000001e081272a5 */ /* 0x000fc6000f8e0012 */
[----:B----4-:R0:W-:Y:S01]  /*6530*/  STG.E.128 desc[UR22][R2.64+0x600], R16 ;  /* 0x0006001002007986 */ /* 0x0101e2000c101d16 */
[----:B------:R-:W-:Y:S02]  /*6540*/  UIMAD UR19, UR8, UR31, UR19 ;  /* 0x0000001f081372a4 */ /* 0x000fe4000f8e0213 */
        /* <DEDUP_REMOVED lines=35> */
.L_x_13876:
        /* <DEDUP_REMOVED lines=33> */
.L_x_13898:
[----:B------:R-:W-:Y:S05]  /*6990*/  BSYNC.RECONVERGENT B0 ;  /* 0x0000000000007941 */ /* 0x000fea0003800200 */
.L_x_13897:
[----:B------:R-:W-:Y:S01]  /*69a0*/  UISETP.NE.U32.AND UP0, UPT, UR14, URZ, UPT ;  /* 0x000000ff0e00728c */ /* 0x000fe2000bf05070 */
[----:B-1----:R-:W-:-:S03]  /*69b0*/  ISETP.GE.AND P0, PT, R11, UR38, PT ;  /* 0x000000260b007c0c */ /* 0x002fc6000bf06270 */
[----:B------:R-:W-:-:S09]  /*69c0*/  UISETP.NE.AND.EX UP0, UPT, UR15, URZ, UPT, UP0 ;  /* 0x000000ff0f00728c */ /* 0x000fd2000bf05300 */
[----:B------:R-:W-:Y:S05]  /*69d0*/  BRA.U !UP0, `(.L_x_13899) ;  /* 0x0000000108707547 */ /* 0x000fea000b800000 */
[----:B------:R-:W-:Y:S06]  /*69e0*/  BAR.SYNC.DEFER_BLOCKING 0x0 ;  /* 0x0000000000007b1d */ /* 0x000fec0000010000 */
[----:B------:R-:W-:Y:S01]  /*69f0*/  BSSY.RECONVERGENT B0, `(.L_x_13899) ;  /* 0x000001a000007945 */ /* 0x000fe20003800200 */
[----:B------:R-:W1:Y:S01]  /*6a00*/  SHFL.DOWN P1, R0, R83, 0x1, 0x1f ;  /* 0x08201f0053007f89 */ /* 0x000e620000020000 */
[----:B0-2---:R-:W0:Y:S01]  /*6a10*/  S2R R4, SR_LANEID ;  /* 0x0000000000047919 */ /* 0x005e220000000000 */
[----:B------:R-:W2:Y:S01]  /*6a20*/  S2R R6, SR_TID.X ;  /* 0x0000000000067919 */ /* 0x000ea20000002100 */
[----:B-1----:R-:W-:-:S05]  /*6a30*/  @P1 FADD R0, R0, R83 ;  /* 0x0000005300001221 */ /* 0x002fca0000000000 */
[----:B------:R-:W1:Y:S01]  /*6a40*/  SHFL.DOWN P1, R3, R0, 0x2, 0x1f ;  /* 0x08401f0000037f89 */ /* 0x000e620000020000 */
        /* <DEDUP_REMOVED lines=20> */
.L_x_13900:
[----:B------:R-:W-:Y:S05]  /*6b90*/  BSYNC.RECONVERGENT B0 ;  /* 0x0000000000007941 */ /* 0x000fea0003800200 */
.L_x_13899:
        /* <DEDUP_REMOVED lines=22> */
.L_x_13902:
        /* <DEDUP_REMOVED lines=66> */
.L_x_13901:
[----:B------:R-:W-:Y:S05]  /*7120*/  EXIT ;  /* 0x000000000000794d */ /* 0x000fea0003800000 */
.L_x_13903:
        /* <DEDUP_REMOVED lines=13> */
.L_x_18736:


//--------------------- .text._Z25selective_scan_bwd_kernelI32Selective_Scan_bwd_kernel_traitsILi32ELi16ELb1ELb0ELb0ELb0ELb1EfN3c107complexIfEEEEv12SSMParamsBwd --------------------------
	.section	.text._Z25selective_scan_bwd_kernelI32Selective_Scan_bwd_kernel_traitsILi32ELi16ELb1ELb0ELb0ELb0ELb1EfN3c107complexIfEEEEv12SSMParamsBwd,"ax",@progbits
	.align	128
        .global         _Z25selective_scan_bwd_kernelI32Selective_Scan_bwd_kernel_traitsILi32ELi16ELb1ELb0ELb0ELb0ELb1EfN3c107complexIfEEEEv12SSMParamsBwd
        .type           _Z25selective_scan_bwd_kernelI32Selective_Scan_bwd_kernel_traitsILi32ELi16ELb1ELb0ELb0ELb0ELb1EfN3c107complexIfEEEEv12SSMParamsBwd,@function
        .size           _Z25selective_scan_bwd_kernelI32Selective_Scan_bwd_kernel_traitsILi32ELi16ELb1ELb0ELb0ELb0ELb1EfN3c107complexIfEEEEv12SSMParamsBwd,(.L_x_18737 - _Z25selective_scan_bwd_kernelI32Selective_Scan_bwd_kernel_traitsILi32ELi16ELb1ELb0ELb0ELb0ELb1EfN3c107complexIfEEEEv12SSMParamsBwd)
        .other          _Z25selective_scan_bwd_kernelI32Selective_Scan_bwd_kernel_traitsILi32ELi16ELb1ELb0ELb0ELb0ELb1EfN3c107complexIfEEEEv12SSMParamsBwd,@"STO_CUDA_ENTRY STV_DEFAULT"
_Z25selective_scan_bwd_kernelI32Selective_Scan_bwd_kernel_traitsILi32ELi16ELb1ELb0ELb0ELb0ELb1EfN3c107complexIfEEEEv12SSMParamsBwd:
.text._Z25selective_scan_bwd_kernelI32Selective_Scan_bwd_kernel_traitsILi32ELi16ELb1ELb0ELb0ELb0ELb1EfN3c107complexIfEEEEv12SSMParamsBwd:
        /* <DEDUP_REMOVED lines=29> */
[----:B------:R-:W-:Y:S01]  /*01d0*/  UISETP.NE.U32.AND UP0, UPT, UR36, URZ, UPT ;  /* 0x000000ff2400728c */ /* 0x000fe2000bf05070 */
[----:B------:R-:W3:Y:S02]  /*01e0*/  LDCU.128 UR8, c[0x0][0x460] ;  /* 0x00008c00ff0877ac */ /* 0x000ee40008000c00 */
[----:B------:R1:W5:Y:S01]  /*01f0*/  @P0 LDG.E R71, desc[UR30][R2.64] ;  /* 0x0000001e02470981 */ /* 0x000362000c1e1900 */
[----:B----4-:R-:W-:Y:S02]  /*0200*/  UIMAD.WIDE.U32 UR6, UR29, UR20, URZ ;  /* 0x000000141d0672a5 */ /* 0x010fe4000f8e00ff */
[----:B------:R-:W-:Y:S02]  /*0210*/  UISETP.NE.AND.EX UP0, UPT, UR37, URZ, UPT, UP0 ;  /* 0x000000ff2500728c */ /* 0x000fe4000bf05300 */
[----:B0-----:R-:W-:Y:S01]  /*0220*/  UIMAD.WIDE.U32 UR14, UR29, UR24, URZ ;  /* 0x000000181d0e72a5 */ /* 0x001fe2000f8e00ff */
[----:B------:R-:W0:Y:S01]  /*0230*/  LDCU.64 UR36, c[0x0][0x3d8] ;  /* 0x00007b00ff2477ac */ /* 0x000e220008000a00 */
[----:B------:R-:W-:-:S02]  /*0240*/  UIMAD UR7, UR29, UR21, UR7 ;  /* 0x000000151d0772a4 */ /* 0x000fc4000f8e0207 */
[----:B------:R-:W-:Y:S02]  /*0250*/  UIMAD UR15, UR29, UR25, UR15 ;  /* 0x000000191d0f72a4 */ /* 0x000fe4000f8e020f */
[----:B------:R-:W-:Y:S02]  /*0260*/  UIMAD.WIDE.U32 UR16, UR12, UR22, UR6 ;  /* 0x000000160c1072a5 */ /* 0x000fe4000f8e0006 */
[----:B------:R-:W-:Y:S02]  /*0270*/  UIMAD.WIDE.U32 UR18, UR12, UR26, UR14 ;  /* 0x0000001a0c1272a5 */ /* 0x000fe4000f8e000e */
[----:B--2---:R-:W-:Y:S02]  /*0280*/  ULEA UR22, UR32, 0xfffffe00, 0x9 ;  /* 0xfffffe0020167891 */ /* 0x004fe4000f8e48ff */
[----:B------:R-:W-:Y:S02]  /*0290*/  UIMAD UR17, UR12, UR23, UR17 ;  /* 0x000000170c1172a4 */ /* 0x000fe4000f8e0211 */
[----:B------:R-:W-:-:S02]  /*02a0*/  UIADD3 UR18, UP3, UPT, UR22, UR18, URZ ;  /* 0x0000001216127290 */ /* 0x000fc4000ff7e0ff */
[----:B------:R-:W-:Y:S02]  /*02b0*/  UIADD3 UR25, UP1, UPT, UR22, UR16, URZ ;  /* 0x0000001016197290 */ /* 0x000fe4000ff3e0ff */
[----:B------:R-:W-:Y:S02]  /*02c0*/  USHF.R.S32.HI UR23, URZ, 0x1f, UR22 ;  /* 0x0000001fff177899 */ /* 0x000fe40008011416 */
[----:B---3--:R-:W-:Y:S02]  /*02d0*/  ULEA UR26, UP4, UR18, UR10, 0x2 ;  /* 0x0000000a121a7291 */ /* 0x008fe4000f8810ff */
[----:B------:R-:W-:Y:S01]  /*02e0*/  UIADD3.X UR10, UPT, UPT, UR23, UR17, URZ, UP1, !UPT ;  /* 0x00000011170a7290 */ /* 0x000fe20008ffe4ff */
[----:B------:R-:W2:Y:S01]  /*02f0*/  LDCU.64 UR14, c[0x0][0x3b8] ;  /* 0x00007700ff0e77ac */ /* 0x000ea20008000a00 */
[----:B0-----:R-:W-:Y:S02]  /*0300*/  UIMAD.WIDE.U32 UR16, UR12, UR36, URZ ;  /* 0x000000240c1072a5 */ /* 0x001fe4000f8e00ff */
[----:B------:R-:W-:-:S02]  /*0310*/  ULEA UR24, UP2, UR25, UR8, 0x2 ;  /* 0x0000000819187291 */ /* 0x000fc4000f8410ff */
[----:B------:R-:W-:Y:S02]  /*0320*/  UIMAD UR13, UR12, UR27, UR19 ;  /* 0x0000001b0c0d72a4 */ /* 0x000fe4000f8e0213 */
[----:B------:R-:W-:Y:S02]  /*0330*/  ULEA.HI.X UR25, UR25, UR9, UR10, 0x2, UP2 ;  /* 0x0000000919197291 */ /* 0x000fe400090f140a */
[----:B------:R-:W-:Y:S02]  /*0340*/  UIMAD UR10, UR12, UR37, UR17 ;  /* 0x000000250c0a72a4 */ /* 0x000fe4000f8e0211 */
[----:B------:R-:W-:Y:S01]  /*0350*/  UIADD3.X UR8, UPT, UPT, UR23, UR13, URZ, UP3, !UPT ;  /* 0x0000000d17087290 */ /* 0x000fe20009ffe4ff */
[----:B------:R-:W0:Y:S03]  /*0360*/  @UP0 LDCU UR17, c[0x0][0x384] ;  /* 0x00007080ff1107ac */ /* 0x000e260008000800 */
[----:B------:R-:W-:Y:S01]  /*0370*/  ULEA.HI.X UR11, UR18, UR11, UR8, 0x2, UP4 ;  /* 0x0000000b120b7291 */ /* 0x000fe2000a0f1408 */
[----:B------:R-:W3:Y:S01]  /*0380*/  LDCU.64 UR6, c[0x0][0x4a0] ;  /* 0x00009400ff0677ac */ /* 0x000ee20008000a00 */
[----:B--2---:R-:W-:Y:S01]  /*0390*/  UIMAD.WIDE.U32 UR18, UR12, UR14, URZ ;  /* 0x0000000e0c1272a5 */ /* 0x004fe2000f8e00ff */
[----:B------:R-:W2:Y:S01]  /*03a0*/  @UP0 LDCU UR14, c[0x0][0x38c] ;  /* 0x00007180ff0e07ac */ /* 0x000ea20008000800 */
[----:B------:R-:W4:Y:S01]  /*03b0*/  @UP0 LDCU.64 UR36, c[0x0][0x480] ;  /* 0x00009000ff2407ac */ /* 0x000f220008000a00 */
[----:B-1----:R-:W-:-:S02]  /*03c0*/  UIMAD.WIDE.U32 UR20, UR29, UR34, URZ ;  /* 0x000000221d1472a5 */ /* 0x002fc4000f8e00ff */
[----:B------:R-:W-:Y:S02]  /*03d0*/  ULEA UR13, UP1, UR16, UR4, 0x3 ;  /* 0x00000004100d7291 */ /* 0x000fe4000f8218ff */
[----:B0-----:R-:W-:Y:S02]  /*03e0*/  @UP0 UIMAD UR4, UR29, UR17, UR12 ;  /* 0x000000111d0402a4 */ /* 0x001fe4000f8e020c */
[----:B------:R-:W-:Y:S02]  /*03f0*/  UIMAD UR9, UR29, UR35, UR21 ;  /* 0x000000231d0972a4 */ /* 0x000fe4000f8e0215 */
[----:B------:R-:W-:Y:S01]  /*0400*/  @UP0 UIMAD UR4, UR4, UR32, URZ ;  /* 0x00000020040402a4 */ /* 0x000fe2000f8e02ff */
[----:B------:R-:W0:Y:S01]  /*0410*/  LDCU.64 UR34, c[0x0][0x448] ;  /* 0x00008900ff2277ac */ /* 0x000e220008000a00 */
[----:B------:R-:W-:Y:S02]  /*0420*/  UMOV UR8, UR20 ;  /* 0x0000001400087c82 */ /* 0x000fe40008000000 */
[----:B---3--:R-:W-:-:S02]  /*0430*/  UIMAD.WIDE.U32 UR8, UR12, UR6, UR8 ;  /* 0x000000060c0872a5 */ /* 0x008fc4000f8e0008 */
[----:B--2---:R-:W-:Y:S02]  /*0440*/  @UP0 UIMAD UR6, UR4, UR14, URZ ;  /* 0x0000000e040602a4 */ /* 0x004fe4000f8e02ff */
[----:B------:R-:W-:Y:S01]  /*0450*/  ULEA.HI.X UR16, UR16, UR5, UR10, 0x3, UP1 ;  /* 0x0000000510107291 */ /* 0x000fe200088f1c0a */
[----:B------:R-:W-:Y:S02]  /*0460*/  UMOV UR4, URZ ;  /* 0x000000ff00047c82 */ /* 0x000fe40008000000 */
[----:B------:R-:W-:Y:S01]  /*0470*/  UMOV UR5, URZ ;  /* 0x000000ff00057c82 */ /* 0x000fe20008000000 */
[----:B----4-:R-:W-:Y:S02]  /*0480*/  @UP0 UIMAD.WIDE UR4, UR6, 0x10, UR36 ;  /* 0x00000010060408a5 */ /* 0x010fe4000f8e0224 */
[----:B------:R-:W-:Y:S02]  /*0490*/  UISETP.GE.AND UP0, UPT, UR32, 0x1, UPT ;  /* 0x000000012000788c */ /* 0x000fe4000bf06270 */
[----:B------:R-:W-:-:S02]  /*04a0*/  UIMAD UR7, UR12, UR7, UR9 ;  /* 0x000000070c0772a4 */ /* 0x000fc4000f8e0209 */
[----:B------:R-:W-:Y:S01]  /*04b0*/  UIADD3 UR8, UP2, UPT, UR22, UR8, URZ ;  /* 0x0000000816087290 */ /* 0x000fe2000ff5e0ff */
[----:B------:R-:W-:Y:S01]  /*04c0*/  HFMA2 R79, -RZ, RZ, 0, 0 ;  /* 0x00000000ff4f7431 */ /* 0x000fe200000001ff */
[----:B------:R-:W-:Y:S02]  /*04d0*/  UIMAD UR15, UR12, UR15, UR19 ;  /* 0x0000000f0c0f72a4 */ /* 0x000fe4000f8e0213 */
[----:B------:R-:W-:Y:S02]  /*04e0*/  UIADD3.X UR21, UPT, UPT, UR23, UR7, URZ, UP2, !UPT ;  /* 0x0000000717157290 */ /* 0x000fe400097fe4ff */
[----:B0-----:R-:W-:Y:S02]  /*04f0*/  ULEA UR17, UP1, UR18, UR34, 0x3 ;  /* 0x0000002212117291 */ /* 0x001fe4000f8218ff */
        /* <DEDUP_REMOVED lines=9> */
[----:B------:R-:W-:Y:S01]  /*0590*/  UMOV UR23, UR24 ;  /* 0x0000001800177c82 */ /* 0x000fe20008000000 */
[----:B------:R-:W-:Y:S01]  /*05a0*/  UMOV UR24, 0x400 ;  /* 0x0000040000187882 */ /* 0x000fe20000000000 */
[----:B------:R-:W3:Y:S01]  /*05b0*/  LDCU UR22, c[0x0][0x394] ;  /* 0x00007280ff1677ac */ /* 0x000ee20008000800 */
[----:B------:R-:W-:Y:S01]  /*05c0*/  UMOV UR20, UR11 ;  /* 0x0000000b00147c82 */ /* 0x000fe20008000000 */
[----:B--2---:R-:W-:-:S04]  /*05d0*/  UIMAD.WIDE.U32 UR14, UR12, UR8, URZ ;  /* 0x000000080c0e72a5 */ /* 0x004fc8000f8e00ff */
[----:B------:R-:W-:Y:S02]  /*05e0*/  UIMAD UR19, UR12, UR9, UR15 ;  /* 0x000000090c1372a4 */ /* 0x000fe4000f8e020f */
[----:B-1----:R-:W-:Y:S01]  /*05f0*/  ULEA UR24, UR6, UR24, 0x18 ;  /* 0x0000001806187291 */ /* 0x002fe2000f8ec0ff */
[C---:B0-----:R-:W-:Y:S02]  /*0600*/  SHF.L.U32 R0, R74.reuse, 0x2, RZ ;  /* 0x000000024a007819 */ /* 0x041fe400000006ff */
[----:B------:R-:W-:Y:S02]  /*0610*/  LOP3.LUT R187, R74, 0x1f, RZ, 0xc0, !PT ;  /* 0x0000001f4abb7812 */ /* 0x000fe400078ec0ff */
[----:B------:R-:W-:Y:S02]  /*0620*/  LOP3.LUT R75, R0, 0xf80, RZ, 0xc0, !PT ;  /* 0x00000f80004b7812 */ /* 0x000fe400078ec0ff */
[----:B------:R-:W-:Y:S02]  /*0630*/  LEA R189, R74, UR24, 0x3 ;  /* 0x000000184abd7c11 */ /* 0x000fe4000f8e18ff */
[----:B---3--:R-:W-:-:S07]  /*0640*/  LOP3.LUT R75, R75, 0x1f, R74, 0xf8, !PT ;  /* 0x0000001f4b4b7812 */ /* 0x008fce00078ef84a */
.L_x_13925:
[----:B------:R-:W-:Y:S01]  /*0650*/  BAR.SYNC.DEFER_BLOCKING 0x0 ;  /* 0x0000000000007b1d */ /* 0x000fe20000010000 */
[----:B-1----:R-:W-:Y:S02]  /*0660*/  MOV R2, UR23 ;  /* 0x0000001700027c02 */ /* 0x002fe40008000f00 */
[----:B------:R-:W-:-:S03]  /*0670*/  MOV R3, UR25 ;  /* 0x0000001900037c02 */ /* 0x000fc60008000f00 */
[----:B------:R-:W0:Y:S01]  /*0680*/  S2R R76, SR_LANEID ;  /* 0x00000000004c7919 */ /* 0x000e220000000000 */
[C---:B------:R-:W-:Y:S01]  /*0690*/  IMAD.WIDE.U32 R2, R75.reuse, 0x10, R2 ;  /* 0x000000104b027825 */ /* 0x040fe200078e0002 */
[----:B------:R-:W-:Y:S01]  /*06a0*/  MOV R20, UR26 ;  /* 0x0000001a00147c02 */ /* 0x000fe20008000f00 */
[----:B------:R-:W1:Y:S01]  /*06b0*/  LDCU.128 UR8, c[0x0][0x410] ;  /* 0x00008200ff0877ac */ /* 0x000e620008000c00 */
[----:B------:R-:W-:Y:S01]  /*06c0*/  MOV R21, UR20 ;  /* 0x0000001400157c02 */ /* 0x000fe20008000f00 */
[----:B------:R-:W-:Y:S01]  /*06d0*/  UIADD3 UR27, UPT, UPT, UR22, -0x1, URZ ;  /* 0xffffffff161b7890 */ /* 0x000fe2000fffe0ff */
[----:B------:R-:W2:Y:S01]  /*06e0*/  LDCU.64 UR34, c[0x0][0x488] ;  /* 0x00009100ff2277ac */ /* 0x000ea20008000a00 */
[----:B------:R-:W-:Y:S01]  /*06f0*/  UMOV UR7, URZ ;  /* 0x000000ff00077c82 */ /* 0x000fe20008000000 */
[----:B------:R-:W3:Y:S01]  /*0700*/  LDCU.64 UR36, c[0x0][0x490] ;  /* 0x00009200ff2477ac */ /* 0x000ee20008000a00 */
[----:B------:R-:W4:Y:S04]  /*0710*/  LDG.E.128 R24, desc[UR30][R2.64] ;  /* 0x0000001e02187981 */ /* 0x000f28000c1e1d00 */
[----:B------:R-:W2:Y:S04]  /*0720*/  LDG.E.128 R28, desc[UR30][R2.64+0x200] ;  /* 0x0002001e021c7981 */ /* 0x000ea8000c1e1d00 */
[----:B------:R-:W3:Y:S04]  /*0730*/  LDG.E.128 R32, desc[UR30][R2.64+0x400] ;  /* 0x0004001e02207981 */ /* 0x000ee8000c1e1d00 */
[----:B------:R-:W3:Y:S01]  /*0740*/  LDG.E.128 R36, desc[UR30][R2.64+0x600] ;  /* 0x0006001e02247981 */ /* 0x000ee2000c1e1d00 */
[----:B------:R-:W-:Y:S01]  /*0750*/  IMAD.WIDE.U32 R20, R75, 0x10, R20 ;  /* 0x000000104b147825 */ /* 0x000fe200078e0014 */
[----:B0-----:R-:W-:-:S02]  /*0760*/  LEA R77, R76, UR24, 0x4 ;  /* 0x000000184c4d7c11 */ /* 0x001fc4000f8e20ff */
[----:B------:R-:W-:-:S03]  /*0770*/  LEA R78, R76, UR24, 0x6 ;  /* 0x000000184c4e7c11 */ /* 0x000fc6000f8e30ff */
[----:B----4-:R0:W-:Y:S04]  /*0780*/  STS.128 [R77], R24 ;  /* 0x000000184d007388 */ /* 0x0101e80000000c00 */
[----:B--2---:R2:W-:Y:S04]  /*0790*/  STS.128 [R77+0x200], R28 ;  /* 0x0002001c4d007388 */ /* 0x0045e80000000c00 */
        /* <DEDUP_REMOVED lines=9> */
[----:B--2---:R-:W2:Y:S04]  /*0830*/  LDG.E.128 R28, desc[UR30][R20.64+0x200] ;  /* 0x0002001e141c7981 */ /* 0x004ea8000c1e1d00 */
[----:B---3--:R-:W3:Y:S04]  /*0840*/  LDG.E.128 R32, desc[UR30][R20.64+0x400] ;  /* 0x0004001e14207981 */ /* 0x008ee8000c1e1d00 */
[----:B----4-:R-:W4:Y:S01]  /*0850*/  LDG.E.128 R36, desc[UR30][R20.64+0x600] ;  /* 0x0006001e14247981 */ /* 0x010f22000c1e1d00 */
[----:B------:R-:W-:-:S02]  /*0860*/  MOV R2, UR28 ;  /* 0x0000001c00027c02 */ /* 0x000fc40008000f00 */
[----:B------:R-:W-:-:S03]  /*0870*/  MOV R3, UR21 ;  /* 0x0000001500037c02 */ /* 0x000fc60008000f00 */
[----:B------:R-:W-:Y:S01]  /*0880*/  IMAD.WIDE.U32 R2, R75, 0x10, R2 ;  /* 0x000000104b027825 */ /* 0x000fe200078e0002 */
[----:B------:R-:W-:Y:S04]  /*0890*/  STS.128 [R77], R24 ;  /* 0x000000184d007388 */ /* 0x000fe80000000c00 */
[----:B--2---:R-:W-:Y:S04]  /*08a0*/  STS.128 [R77+0x200], R28 ;  /* 0x0002001c4d007388 */ /* 0x004fe80000000c00 */
        /* <DEDUP_REMOVED lines=10> */
[----:B0-----:R-:W4:Y:S04]  /*0950*/  LDG.E.128 R32, desc[UR30][R2.64+0x400] ;  /* 0x0004001e02207981 */ /* 0x001f28000c1e1d00 */
[----:B--2---:R0:W2:Y:S01]  /*0960*/  LDG.E.128 R36, desc[UR30][R2.64+0x600] ;  /* 0x0006001e02247981 */ /* 0x0040a2000c1e1d00 */
[----:B------:R-:W-:-:S04]  /*0970*/  USHF.L.U32 UR6, UR27, 0x9, URZ ;  /* 0x000000091b067899 */ /* 0x000fc800080006ff */
[----:B-1----:R-:W-:-:S04]  /*0980*/  UIMAD.WIDE.U32 UR32, UR29, UR8, UR6 ;  /* 0x000000081d2072a5 */ /* 0x002fc8000f8e0006 */
[----:B------:R-:W-:-:S03]  /*0990*/  UIMAD UR9, UR29, UR9, UR33 ;  /* 0x000000091d0972a4 */ /* 0x000fc6000f8e0221 */
[----:B------:R-:W-:Y:S02]  /*09a0*/  UMOV UR8, UR32 ;  /* 0x0000002000087c82 */ /* 0x000fe40008000000 */
[----:B------:R-:W-:-:S04]  /*09b0*/  UIMAD.WIDE.U32 UR8, UR12, UR10, UR8 ;  /* 0x0000000a0c0872a5 */ /* 0x000fc8000f8e0008 */
[----:B------:R-:W-:Y:S02]  /*09c0*/  UIMAD UR11, UR12, UR11, UR9 ;  /* 0x0000000b0c0b72a4 */ /* 0x000fe4000f8e0209 */
[----:B------:R-:W-:-:S04]  /*09d0*/  ULEA UR9, UP0, UR8, UR34, 0x2 ;  /* 0x0000002208097291 */ /* 0x000fc8000f8010ff */
[----:B------:R-:W-:Y:S02]  /*09e0*/  ULEA.HI.X UR8, UR8, UR35, UR11, 0x2, UP0 ;  /* 0x0000002308087291 */ /* 0x000fe400080f140b */
[----:B0-----:R-:W-:Y:S01]  /*09f0*/  MOV R2, UR9 ;  /* 0x0000000900027c02 */ /* 0x001fe20008000f00 */
[----:B------:R-:W0:Y:S03]  /*0a00*/  LDCU.64 UR34, c[0x0][0x478] ;  /* 0x00008f00ff2277ac */ /* 0x000e260008000a00 */
[----:B------:R-:W-:-:S03]  /*0a10*/  MOV R3, UR8 ;  /* 0x0000000800037c02 */ /* 0x000fc60008000f00 */
[----:B------:R-:W-:Y:S02]  /*0a20*/  IMAD.WIDE.U32 R2, R75, 0x10, R2 ;  /* 0x000000104b027825 */ /* 0x000fe400078e0002 */
[----:B------:R-:W1:Y:S01]  /*0a30*/  LDCU.128 UR8, c[0x0][0x420] ;  /* 0x00008400ff0877ac */ /* 0x000e620008000c00 */
[----:B---3--:R-:W-:Y:S04]  /*0a40*/  STS.128 [R77], R40 ;  /* 0x000000284d007388 */ /* 0x008fe80000000c00 */
[----:B----4-:R3:W-:Y:S04]  /*0a50*/  STS.128 [R77+0x200], R52 ;  /* 0x000200344d007388 */ /* 0x0107e80000000c00 */
[----:B------:R4:W-:Y:S04]  /*0a60*/  STS.128 [R77+0x400], R32 ;  /* 0x000400204d007388 */ /* 0x0009e80000000c00 */
        /* <DEDUP_REMOVED lines=8> */
[----:B---3--:R-:W3:Y:S04]  /*0af0*/  LDG.E.128 R52, desc[UR30][R2.64+0x200] ;  /* 0x0002001e02347981 */ /* 0x008ee8000c1e1d00 */
[----:B------:R-:W3:Y:S04]  /*0b00*/  LDG.E.128 R88, desc[UR30][R2.64+0x400] ;  /* 0x0004001e02587981 */ /* 0x000ee8000c1e1d00 */
[----:B------:R4:W3:Y:S01]  /*0b10*/  LDG.E.128 R100, desc[UR30][R2.64+0x600] ;  /* 0x0006001e02647981 */ /* 0x0008e2000c1e1d00 */
        /* <DEDUP_REMOVED lines=8> */
[----:B----4-:R-:W-:Y:S01]  /*0ba0*/  MOV R32, UR9 ;  /* 0x0000000900207c02 */ /* 0x010fe20008000f00 */
[----:B------:R-:W0:Y:S03]  /*0bb0*/  LDCU.64 UR34, c[0x0][0x558] ;  /* 0x0000ab00ff2277ac */ /* 0x000e260008000a00 */
[----:B------:R-:W-:Y:S01]  /*0bc0*/  MOV R33, UR8 ;  /* 0x0000000800217c02 */ /* 0x000fe20008000f00 */
[----:B------:R-:W4:Y:S02]  /*0bd0*/  LDCU.64 UR10, c[0x0][0x508] ;  /* 0x0000a100ff0a77ac */ /* 0x000f240008000a00 */
[----:B------:R-:W-:Y:S01]  /*0be0*/  IMAD.WIDE.U32 R2, R75, 0x10, R32 ;  /* 0x000000104b027825 */ /* 0x000fe200078e0020 */
[----:B--2---:R-:W-:Y:S04]  /*0bf0*/  STS.128 [R77], R64 ;  /* 0x000000404d007388 */ /* 0x004fe80000000c00 */
[----:B---3--:R-:W-:Y:S04]  /*0c00*/  STS.128 [R77+0x200], R52 ;  /* 0x000200344d007388 */ /* 0x008fe80000000c00 */
[----:B------:R2:W-:Y:S04]  /*0c10*/  STS.128 [R77+0x400], R88 ;  /* 0x000400584d007388 */ /* 0x0005e80000000c00 */
[----:B------:R3:W-:Y:S01]  /*0c20*/  STS.128 [R77+0x600], R100 ;  /* 0x000600644d007388 */ /* 0x0007e20000000c00 */
[----:B------:R-:W-:-:S03]  /*0c30*/  NOP ;  /* 0x0000000000007918 */ /* 0x000fc60000000000 */
[----:B------:R-:W1:Y:S04]  /*0c40*/  LDS.128 R60, [R78] ;  /* 0x000000004e3c7984 */ /* 0x000e680000000c00 */
[----:B------:R-:W0:Y:S04]  /*0c50*/  LDS.128 R40, [R78+0x10] ;  /* 0x000010004e287984 */ /* 0x000e280000000c00 */
[----:B------:R-:W4:Y:S04]  /*0c60*/  LDS.128 R32, [R78+0x20] ;  /* 0x000020004e207984 */ /* 0x000f280000000c00 */
[----:B------:R-:W4:Y:S01]  /*0c70*/  LDS.128 R36, [R78+0x30] ;  /* 0x000030004e247984 */ /* 0x000f220000000c00 */
[----:B------:R-:W-:Y:S06]  /*0c80*/  BAR.SYNC.DEFER_BLOCKING 0x0 ;  /* 0x0000000000007b1d */ /* 0x000fec0000010000 */
[----:B------:R-:W4:Y:S04]  /*0c90*/  LDG.E.128 R96, desc[UR30][R2.64] ;  /* 0x0000001e02607981 */ /* 0x000f28000c1e1d00 */
[----:B------:R-:W4:Y:S04]  /*0ca0*/  LDG.E.128 R92, desc[UR30][R2.64+0x200] ;  /* 0x0002001e025c7981 */ /* 0x000f28000c1e1d00 */
[----:B--2---:R-:W2:Y:S04]  /*0cb0*/  LDG.E.128 R88, desc[UR30][R2.64+0x400] ;  /* 0x0004001e02587981 */ /* 0x004ea8000c1e1d00 */
[----:B---3--:R3:W2:Y:S01]  /*0cc0*/  LDG.E.128 R100, desc[UR30][R2.64+0x600] ;  /* 0x0006001e02647981 */ /* 0x0086a2000c1e1d00 */
[----:B-1----:R-:W-:Y:S01]  /*0cd0*/  FMUL.FTZ R52, R61, -1.4426950216293334961 ;  /* 0xbfb8aa3b3d347820 */ /* 0x002fe20000410000 */
[----:B------:R-:W-:Y:S01]  /*0ce0*/  FMUL.FTZ R53, R62, -1.4426950216293334961 ;  /* 0xbfb8aa3b3e357820 */ /* 0x000fe20000410000 */
[----:B------:R-:W-:Y:S01]  /*0cf0*/  FMUL.FTZ R54, R63, -1.4426950216293334961 ;  /* 0xbfb8aa3b3f367820 */ /* 0x000fe20000410000 */
[----:B------:R-:W-:Y:S01]  /*0d00*/  FMUL.FTZ R0, R60, -1.4426950216293334961 ;  /* 0xbfb8aa3b3c007820 */ /* 0x000fe20000410000 */
[----:B0-----:R-:W-:Y:S01]  /*0d10*/  FMUL.FTZ R55, R40, -1.4426950216293334961 ;  /* 0xbfb8aa3b28377820 */ /* 0x001fe20000410000 */
[----:B------:R-:W-:Y:S01]  /*0d20*/  FMUL.FTZ R65, R43, -1.4426950216293334961 ;  /* 0xbfb8aa3b2b417820 */ /* 0x000fe20000410000 */
[----:B------:R-:W0:Y:S01]  /*0d30*/  MUFU.EX2 R52, R52 ;  /* 0x0000003400347308 */ /* 0x000e220000000800 */
[----:B----4-:R-:W-:Y:S01]  /*0d40*/  FMUL.FTZ R66, R32, -1.4426950216293334961 ;  /* 0xbfb8aa3b20427820 */ /* 0x010fe20000410000 */
[----:B------:R-:W-:Y:S01]  /*0d50*/  FMUL.FTZ R69, R36, -1.4426950216293334961 ;  /* 0xbfb8aa3b24457820 */ /* 0x000fe20000410000 */
[----:B---3--:R-:W-:Y:S01]  /*0d60*/  FMUL.FTZ R2, R41, -1.4426950216293334961 ;  /* 0xbfb8aa3b29027820 */ /* 0x008fe20000410000 */
[----:B------:R-:W-:Y:S01]  /*0d70*/  FMUL.FTZ R64, R42, -1.4426950216293334961 ;  /* 0xbfb8aa3b2a407820 */ /* 0x000fe20000410000 */
[----:B------:R-:W-:Y:S01]  /*0d80*/  FMUL.FTZ R68, R34, -1.4426950216293334961 ;  /* 0xbfb8aa3b22447820 */ /* 0x000fe20000410000 */
        /* <DEDUP_REMOVED lines=9> */
[----:B------:R-:W0:Y:S01]  /*0e20*/  MUFU.EX2 R0, R0 ;  /* 0x0000000000007308 */ /* 0x000e220000000800 */
[----:B-1----:R-:W-:Y:S01]  /*0e30*/  FADD.FTZ R53, R53, 1 ;  /* 0x3f80000035357421 */ /* 0x002fe20000010000 */
[----:B------:R-:W-:-:S04]  /*0e40*/  ULEA UR9, UP0, UR8, UR34, 0x2 ;  /* 0x0000002208097291 */ /* 0x000fc8000f8010ff */
[----:B------:R-:W-:Y:S02]  /*0e50*/  ULEA.HI.X UR8, UR8, UR35, UR10, 0x2, UP0 ;  /* 0x0000002308087291 */ /* 0x000fe400080f140a */
[----:B------:R1:W4:Y:S01]  /*0e60*/  MUFU.EX2 R3, R2 ;  /* 0x0000000200037308 */ /* 0x0003220000000800 */
[----:B---3--:R-:W-:Y:S01]  /*0e70*/  FADD.FTZ R54, R54, 1 ;  /* 0x3f80000036367421 */ /* 0x008fe20000010000 */
[----:B------:R-:W-:-:S04]  /*0e80*/  UISETP.NE.U32.AND UP0, UPT, UR36, URZ, UPT ;  /* 0x000000ff2400728c */ /* 0x000fc8000bf05070 */
[----:B------:R-:W-:Y:S02]  /*0e90*/  UISETP.NE.AND.EX UP0, UPT, UR37, URZ, UPT, UP0 ;  /* 0x000000ff2500728c */ /* 0x000fe4000bf05300 */
[----:B------:R-:W3:Y:S01]  /*0ea0*/  MUFU.EX2 R55, R55 ;  /* 0x0000003700377308 */ /* 0x000ee20000000800 */
[----:B-1----:R-:W-:Y:S01]  /*0eb0*/  FMUL.FTZ R2, R35, -1.4426950216293334961 ;  /* 0xbfb8aa3b23027820 */ /* 0x002fe20000410000 */
[----:B0-----:R-:W-:-:S06]  /*0ec0*/  FADD.FTZ R0, R0, 1 ;  /* 0x3f80000000007421 */ /* 0x001fcc0000010000 */
[----:B------:R-:W-:Y:S01]  /*0ed0*/  MUFU.EX2 R65, R65 ;  /* 0x0000004100417308 */ /* 0x000fe20000000800 */
[----:B----4-:R-:W-:-:S07]  /*0ee0*/  FADD.FTZ R3, R3, 1 ;  /* 0x3f80000003037421 */ /* 0x010fce0000010000 */
[----:B------:R0:W1:Y:S08]  /*0ef0*/  MUFU.EX2 R110, R66 ;  /* 0x00000042006e7308 */ /* 0x0000700000000800 */
[----:B------:R3:W4:Y:S01]  /*0f00*/  MUFU.EX2 R115, R2 ;  /* 0x0000000200737308 */ /* 0x0007220000000800 */
[----:B0-----:R-:W-:-:S07]  /*0f10*/  FMUL.FTZ R66, R38, -1.4426950216293334961 ;  /* 0xbfb8aa3b26427820 */ /* 0x001fce0000410000 */
[----:B------:R-:W-:Y:S01]  /*0f20*/  MUFU.RCP R104, R52 ;  /* 0x0000003400687308 */ /* 0x000fe20000001000 */
[----:B---3--:R-:W-:Y:S01]  /*0f30*/  FADD.FTZ R2, R55, 1 ;  /* 0x3f80000037027421 */ /* 0x008fe20000010000 */
[----:B-1----:R-:W-:-:S06]  /*0f40*/  FADD.FTZ R110, R110, 1 ;  /* 0x3f8000006e6e7421 */ /* 0x002fcc0000010000 */
[----:B------:R-:W0:Y:S01]  /*0f50*/  MUFU.RCP R107, R53 ;  /* 0x00000035006b7308 */ /* 0x000e220000001000 */
[----:B----4-:R-:W-:-:S07]  /*0f60*/  FADD.FTZ R115, R115, 1 ;  /* 0x3f80000073737421 */ /* 0x010fce0000010000 */
[----:B------:R-:W1:Y:S08]  /*0f70*/  MUFU.RCP R106, R54 ;  /* 0x00000036006a7308 */ /* 0x000e700000001000 */
[----:B------:R3:W-:Y:S01]  /*0f80*/  MUFU.RCP R105, R0 ;  /* 0x0000000000697308 */ /* 0x0007e20000001000 */
[----:B0-----:R-:W-:-:S07]  /*0f90*/  FMUL.FTZ R113, R62, R107 ;  /* 0x0000006b3e717220 */ /* 0x001fce0000410000 */
[----:B------:R0:W-:Y:S01]  /*0fa0*/  MUFU.EX2 R116, R69 ;  /* 0x0000004500747308 */ /* 0x0001e20000000800 */
[----:B---3--:R-:W-:Y:S01]  /*0fb0*/  FADD.FTZ R0, R65, 1 ;  /* 0x3f80000041007421 */ /* 0x008fe20000010000 */
[--C-:B-----5:R-:W-:Y:S01]  /*0fc0*/  FADD.FTZ R65, R80, R72.reuse ;  /* 0x0000004850417221 */ /* 0x120fe20000010000 */
[----:B------:R-:W-:Y:S01]  /*0fd0*/  FADD.FTZ R80, R56, R72 ;  /* 0x0000004838507221 */ /* 0x000fe20000010000 */
[----:B-1----:R-:W-:-:S04]  /*0fe0*/  FMUL.FTZ R114, R63, R106 ;  /* 0x0000006a3f727220 */ /* 0x002fc80000410000 */
[----:B------:R1:W3:Y:S01]  /*0ff0*/  MUFU.EX2 R125, R66 ;  /* 0x00000042007d7308 */ /* 0x0002e20000000800 */
[--C-:B0-----:R-:W-:Y:S01]  /*1000*/  FADD.FTZ R69, R84, R72.reuse ;  /* 0x0000004854457221 */ /* 0x101fe20000010000 */
[----:B------:R-:W-:-:S06]  /*1010*/  FADD.FTZ R84, R59, R72 ;  /* 0x000000483b547221 */ /* 0x000fcc0000010000 */
[----:B------:R0:W-:Y:S01]  /*1020*/  MUFU.RCP R108, R3 ;  /* 0x00000003006c7308 */ /* 0x0001e20000001000 */
[--C-:B-1----:R-:W-:Y:S01]  /*1030*/  FADD.FTZ R66, R81, R72.reuse ;  /* 0x0000004851427221 */ /* 0x102fe20000010000 */
[----:B------:R-:W-:-:S06]  /*1040*/  FADD.FTZ R81, R58, R72 ;  /* 0x000000483a517221 */ /* 0x000fcc0000010000 */
[----:B------:R-:W1:Y:S01]  /*1050*/  MUFU.EX2 R64, R64 ;  /* 0x0000004000407308 */ /* 0x000e620000000800 */
[--C-:B0-----:R-:W-:Y:S01]  /*1060*/  FADD.FTZ R3, R82, R72.reuse ;  /* 0x0000004852037221 */ /* 0x101fe20000010000 */
[----:B------:R-:W-:Y:S01]  /*1070*/  FADD.FTZ R82, R57, R72 ;  /* 0x0000004839527221 */ /* 0x000fe20000010000 */
[----:B---3--:R-:W-:-:S05]  /*1080*/  FADD.FTZ R125, R125, 1 ;  /* 0x3f8000007d7d7421 */ /* 0x008fca0000010000 */
[----:B------:R0:W-:Y:S08]  /*1090*/  MUFU.EX2 R112, R68 ;  /* 0x0000004400707308 */ /* 0x0001f00000000800 */
[----:B------:R3:W4:Y:S01]  /*10a0*/  MUFU.EX2 R111, R67 ;  /* 0x00000043006f7308 */ /* 0x0007220000000800 */
[----:B-1----:R-:W-:Y:S01]  /*10b0*/  FADD.FTZ R64, R64, 1 ;  /* 0x3f80000040407421 */ /* 0x002fe20000010000 */
[----:B0-----:R-:W-:Y:S01]  /*10c0*/  FADD.FTZ R68, R87, R72 ;  /* 0x0000004857447221 */ /* 0x001fe20000010000 */
[----:B------:R-:W-:-:S05]  /*10d0*/  FMUL.FTZ R87, R60, R105 ;  /* 0x000000693c577220 */ /* 0x000fca0000410000 */
[----:B------:R0:W-:Y:S01]  /*10e0*/  MUFU.RCP R109, R2 ;  /* 0x00000002006d7308 */ /* 0x0001e20000001000 */
[----:B---3--:R-:W-:-:S07]  /*10f0*/  FMUL.FTZ R67, R39, -1.4426950216293334961 ;  /* 0xbfb8aa3b27437820 */ /* 0x008fce0000410000 */
[----:B------:R1:W3:Y:S01]  /*1100*/  MUFU.EX2 R126, R67 ;  /* 0x00000043007e7308 */ /* 0x0002e20000000800 */
[----:B0-----:R-:W-:Y:S01]  /*1110*/  FADD.FTZ R2, -R106, 1 ;  /* 0x3f8000006a027421 */ /* 0x001fe20000010100 */
[----:B----4-:R-:W-:-:S06]  /*1120*/  FADD.FTZ R111, R111, 1 ;  /* 0x3f8000006f6f7421 */ /* 0x010fcc0000010000 */
[----:B------:R0:W-:Y:S01]  /*1130*/  MUFU.RCP R117, R64 ;  /* 0x0000004000757308 */ /* 0x0001e20000001000 */
[--C-:B-1----:R-:W-:Y:S01]  /*1140*/  FADD.FTZ R67, R86, R72.reuse ;  /* 0x0000004856437221 */ /* 0x102fe20000010000 */
[----:B------:R-:W-:Y:S01]  /*1150*/  FADD.FTZ R86, R45, R72 ;  /* 0x000000482d567221 */ /* 0x000fe20000010000 */
[----:B------:R-:W-:-:S05]  /*1160*/  FADD.FTZ R45, -R105, 1 ;  /* 0x3f800000692d7421 */ /* 0x000fca0000010100 */
[----:B------:R1:W4:Y:S01]  /*1170*/  MUFU.EX2 R123, R70 ;  /* 0x00000046007b7308 */ /* 0x0003220000000800 */
[--C-:B0-----:R-:W-:Y:S01]  /*1180*/  FADD.FTZ R64, R83, R72.reuse ;  /* 0x0000004853407221 */ /* 0x101fe20000010000 */
[----:B------:R-:W-:Y:S01]  /*1190*/  FADD.FTZ R83, R44, R72 ;  /* 0x000000482c537221 */ /* 0x000fe20000010000 */
[----:B------:R-:W-:Y:S01]  /*11a0*/  FADD.FTZ R44, R112, 1 ;  /* 0x3f800000702c7421 */ /* 0x000fe20000010000 */
[----:B------:R-:W-:Y:S01]  /*11b0*/  FMUL.FTZ R112, R61, R104 ;  /* 0x000000683d707220 */ /* 0x000fe20000410000 */
[----:B---3--:R-:W-:-:S03]  /*11c0*/  FADD.FTZ R126, R126, 1 ;  /* 0x3f8000007e7e7421 */ /* 0x008fc60000010000 */
[----:B------:R0:W-:Y:S01]  /*11d0*/  MUFU.RCP R118, R0 ;  /* 0x0000000000767308 */ /* 0x0001e20000001000 */
[--C-:B-1----:R-:W-:Y:S01]  /*11e0*/  FADD.FTZ R70, R85, R72.reuse ;  /* 0x0000004855467221 */ /* 0x102fe20000010000 */
[----:B------:R-:W-:-:S06]  /*11f0*/  FADD.FTZ R85, R46, R72 ;  /* 0x000000482e557221 */ /* 0x000fcc0000010000 */
[----:B------:R-:W-:Y:S01]  /*1200*/  MUFU.RCP R121, R44 ;  /* 0x0000002c00797308 */ /* 0x000fe20000001000 */
[----:B0-----:R-:W-:-:S07]  /*1210*/  FADD.FTZ R0, -R104, 1 ;  /* 0x3f80000068007421 */ /* 0x001fce0000010100 */
[----:B------:R0:W1:Y:S08]  /*1220*/  MUFU.RCP R122, R115 ;  /* 0x00000073007a7308 */ /* 0x0000700000001000 */
[----:B------:R-:W3:Y:S01]  /*1230*/  MUFU.RCP R120, R111 ;  /* 0x0000006f00787308 */ /* 0x000ee20000001000 */
[----:B0-----:R-:W-:-:S07]  /*1240*/  FMUL.FTZ R115, R40, R109 ;  /* 0x0000006d28737220 */ /* 0x001fce0000410000 */
[----:B------:R-:W0:Y:S08]  /*1250*/  MUFU.RCP R119, R110 ;  /* 0x0000006e00777308 */ /* 0x000e300000001000 */
[----:B------:R-:W-:Y:S08]  /*1260*/  MUFU.RCP R125, R125 ;  /* 0x0000007d007d7308 */ /* 0x000ff00000001000 */
[----:B------:R-:W-:Y:S01]  /*1270*/  MUFU.RCP R126, R126 ;  /* 0x0000007e007e7308 */ /* 0x000fe20000001000 */
[----:B------:R-:W-:Y:S04]  /*1280*/  STS.128 [R77], R96 ;  /* 0x000000604d007388 */ /* 0x000fe80000000c00 */
[----:B------:R1:W-:Y:S04]  /*1290*/  STS.128 [R77+0x200], R92 ;  /* 0x0002005c4d007388 */ /* 0x0003e80000000c00 */
[----:B--2---:R2:W-:Y:S04]  /*12a0*/  STS.128 [R77+0x400], R88 ;  /* 0x000400584d007388 */ /* 0x0045e80000000c00 */
[----:B------:R3:W-:Y:S01]  /*12b0*/  STS.128 [R77+0x600], R100 ;  /* 0x000600644d007388 */ /* 0x0007e20000000c00 */
[----:B------:R-:W-:-:S03]  /*12c0*/  NOP ;  /* 0x0000000000007918 */ /* 0x000fc60000000000 */
[----:B------:R-:W0:Y:S01]  /*12d0*/  LDS.128 R52, [R78] ;  /* 0x000000004e347984 */ /* 0x000e220000000c00 */
[----:B-1----:R-:W-:Y:S01]  /*12e0*/  FFMA.FTZ R92, R61, R0, 1 ;  /* 0x3f8000003d5c7423 */ /* 0x002fe20000010000 */
[----:B------:R-:W-:Y:S01]  /*12f0*/  FFMA.FTZ R94, R63, R2, 1 ;  /* 0x3f8000003f5e7423 */ /* 0x000fe20000010002 */
[----:B------:R-:W-:Y:S01]  /*1300*/  FMUL.FTZ R0, R48, R87 ;  /* 0x0000005730007220 */ /* 0x000fe20000410000 */
[----:B------:R-:W1:Y:S01]  /*1310*/  LDS.128 R56, [R78+0x10] ;  /* 0x000010004e387984 */ /* 0x000e620000000c00 */
[----:B--2---:R-:W-:Y:S01]  /*1320*/  FFMA.FTZ R91, R60, R45, 1 ;  /* 0x3f8000003c5b7423 */ /* 0x004fe2000001002d */
[----:B------:R-:W-:Y:S01]  /*1330*/  FADD.FTZ R45, -R107, 1 ;  /* 0x3f8000006b2d7421 */ /* 0x000fe20000010100 */
[----:B------:R-:W-:Y:S01]  /*1340*/  FADD.FTZ R88, R47, R72 ;  /* 0x000000482f587221 */ /* 0x000fe20000010000 */
[----:B------:R-:W-:Y:S01]  /*1350*/  FMUL.FTZ R2, R49, R112 ;  /* 0x0000007031027220 */ /* 0x000fe20000410000 */
[----:B------:R-:W-:Y:S01]  /*1360*/  FMUL.FTZ R89, R50, R113 ;  /* 0x0000007132597220 */ /* 0x000fe20000410000 */
[----:B------:R-:W-:Y:S01]  /*1370*/  FFMA.FTZ R93, R62, R45, 1 ;  /* 0x3f8000003e5d7423 */ /* 0x000fe2000001002d */
[----:B------:R-:W-:Y:S01]  /*1380*/  FMUL.FTZ R90, R51, R114 ;  /* 0x00000072335a7220 */ /* 0x000fe20000410000 */
[----:B------:R-:W2:Y:S01]  /*1390*/  LDS.128 R44, [R78+0x20] ;  /* 0x000020004e2c7984 */ /* 0x000ea20000000c00 */
[----:B------:R-:W-:Y:S01]  /*13a0*/  FADD.FTZ R61, -R109, 1 ;  /* 0x3f8000006d3d7421 */ /* 0x000fe20000010100 */
[----:B------:R-:W-:Y:S01]  /*13b0*/  FADD.FTZ R62, R116, 1 ;  /* 0x3f800000743e7421 */ /* 0x000fe20000010000 */
[----:B----4-:R-:W-:Y:S01]  /*13c0*/  FADD.FTZ R97, R123, 1 ;  /* 0x3f8000007b617421 */ /* 0x010fe20000010000 */
[----:B------:R-:W-:Y:S01]  /*13d0*/  FMUL.FTZ R116, R41, R108 ;  /* 0x0000006c29747220 */ /* 0x000fe20000410000 */
[----:B------:R-:W-:Y:S01]  /*13e0*/  FFMA.FTZ R96, R40, R61, 1 ;  /* 0x3f80000028607423 */ /* 0x000fe2000001003d */
[----:B------:R-:W-:Y:S01]  /*13f0*/  FADD.FTZ R40, -R108, 1 ;  /* 0x3f8000006c287421 */ /* 0x000fe20000010100 */
[----:B------:R4:W-:Y:S01]  /*1400*/  MUFU.RCP R123, R62 ;  /* 0x0000003e007b7308 */ /* 0x0009e20000001000 */
[----:B------:R-:W-:-:S02]  /*1410*/  FADD.FTZ R98, -R122, 1 ;  /* 0x3f8000007a627421 */ /* 0x000fc40000010100 */
[----:B------:R-:W-:Y:S01]  /*1420*/  FFMA.FTZ R95, R41, R40, 1 ;  /* 0x3f800000295f7423 */ /* 0x000fe20000010028 */
[----:B------:R-:W-:Y:S01]  /*1430*/  FADD.FTZ R41, -R117, 1 ;  /* 0x3f80000075297421 */ /* 0x000fe20000010100 */
[----:B---3--:R-:W-:-:S03]  /*1440*/  FFMA.FTZ R100, R35, R98, 1 ;  /* 0x3f80000023647423 */ /* 0x008fc60000010062 */
[----:B------:R-:W-:Y:S01]  /*1450*/  FFMA.FTZ R41, R42, R41, 1 ;  /* 0x3f8000002a297423 */ /* 0x000fe20000010029 */
[----:B------:R3:W3:Y:S01]  /*1460*/  MUFU.RCP R124, R97 ;  /* 0x00000061007c7308 */ /* 0x0006e20000001000 */
        /* <DEDUP_REMOVED lines=10> */
[----:B----4-:R-:W-:Y:S01]  /*1510*/  FMUL.FTZ R62, R50, R93 ;  /* 0x0000005d323e7220 */ /* 0x010fe20000410000 */
[----:B------:R-:W-:Y:S01]  /*1520*/  FMUL.FTZ R63, R51, R94 ;  /* 0x0000005e333f7220 */ /* 0x000fe20000410000 */
[----:B------:R-:W-:Y:S01]  /*1530*/  FMUL.FTZ R109, R109, R60 ;  /* 0x0000003c6d6d7220 */ /* 0x000fe20000410000 */
[----:B------:R-:W-:Y:S01]  /*1540*/  FMUL.FTZ R108, R108, R61 ;  /* 0x0000003d6c6c7220 */ /* 0x000fe20000410000 */
[----:B------:R-:W-:Y:S01]  /*1550*/  FMUL.FTZ R60, R48, R91 ;  /* 0x0000005b303c7220 */ /* 0x000fe20000410000 */
[----:B------:R-:W-:Y:S01]  /*1560*/  FMUL.FTZ R61, R49, R92 ;  /* 0x0000005c313d7220 */ /* 0x000fe20000410000 */
[----:B------:R-:W-:Y:S01]  /*1570*/  FADD.FTZ R94, -R118, 1 ;  /* 0x3f800000765e7421 */ /* 0x000fe20000010100 */
[----:B------:R-:W0:Y:S01]  /*1580*/  LDS.128 R48, [R78+0x30] ;  /* 0x000030004e307984 */ /* 0x000e220000000c00 */
[----:B------:R-:W-:Y:S01]  /*1590*/  FMUL.FTZ R40, R30, R58 ;  /* 0x0000003a1e287220 */ /* 0x000fe20000410000 */
[----:B------:R-:W-:Y:S01]  /*15a0*/  FMUL.FTZ R91, R31, R59 ;  /* 0x0000003b1f5b7220 */ /* 0x000fe20000410000 */
[----:B------:R-:W-:Y:S01]  /*15b0*/  FMUL.FTZ R92, R109, R96 ;  /* 0x000000606d5c7220 */ /* 0x000fe20000410000 */
[----:B------:R-:W-:Y:S01]  /*15c0*/  FFMA.FTZ R96, R43, R94, 1 ;  /* 0x3f8000002b607423 */ /* 0x000fe2000001005e */
[----:B------:R-:W-:Y:S01]  /*15d0*/  FMUL.FTZ R40, R117, R40 ;  /* 0x0000002875287220 */ /* 0x000fe20000410000 */
[----:B------:R-:W-:Y:S01]  /*15e0*/  FMUL.FTZ R91, R118, R91 ;  /* 0x0000005b765b7220 */ /* 0x000fe20000410000 */
[----:B------:R-:W-:Y:S01]  /*15f0*/  FMUL.FTZ R93, R108, R95 ;  /* 0x0000005f6c5d7220 */ /* 0x000fe20000410000 */
[----:B--2---:R-:W-:Y:S01]  /*1600*/  FMUL.FTZ R98, R22, R46 ;  /* 0x0000002e16627220 */ /* 0x004fe20000410000 */
[----:B------:R-:W-:Y:S01]  /*1610*/  FMUL.FTZ R94, R40, R41 ;  /* 0x00000029285e7220 */ /* 0x000fe20000410000 */
[----:B------:R-:W-:Y:S01]  /*1620*/  FMUL.FTZ R95, R91, R96 ;  /* 0x000000605b5f7220 */ /* 0x000fe20000410000 */
[----:B------:R-:W-:Y:S01]  /*1630*/  FADD.FTZ R40, -R120, 1 ;  /* 0x3f80000078287421 */ /* 0x000fe20000010100 */
[----:B------:R-:W-:Y:S01]  /*1640*/  FADD.FTZ R91, -R121, 1 ;  /* 0x3f800000795b7421 */ /* 0x000fe20000010100 */
[----:B------:R-:W-:Y:S01]  /*1650*/  FADD.FTZ R41, -R119, 1 ;  /* 0x3f80000077297421 */ /* 0x000fe20000010100 */
[----:B------:R-:W-:Y:S01]  /*1660*/  BAR.SYNC.DEFER_BLOCKING 0x0 ;  /* 0x0000000000007b1d */ /* 0x000fe20000010000 */
[----:B------:R-:W-:Y:S01]  /*1670*/  FFMA.FTZ R96, R33, R40, 1 ;  /* 0x3f80000021607423 */ /* 0x000fe20000010028 */
[----:B---3--:R-:W-:Y:S01]  /*1680*/  FFMA.FTZ R97, R34, R91, 1 ;  /* 0x3f80000022617423 */ /* 0x008fe2000001005b */
        /* <DEDUP_REMOVED lines=20> */
[----:B------:R-:W-:Y:S01]  /*17d0*/  FMUL.FTZ R118, R43, R118 ;  /* 0x000000762b767220 */ /* 0x000fe20000410000 */
[----:B------:R-:W-:Y:S01]  /*17e0*/  STS.128 [R78], R60 ;  /* 0x0000003c4e007388 */ /* 0x000fe20000000c00 */
        /* <DEDUP_REMOVED lines=19> */
[----:B------:R-:W-:Y:S01]  /*1920*/  MOV R20, UR9 ;  /* 0x0000000900147c02 */ /* 0x000fe20008000f00 */
        /* <DEDUP_REMOVED lines=9> */
[----:B------:R-:W-:Y:S01]  /*19c0*/  MOV R21, UR8 ;  /* 0x0000000800157c02 */ /* 0x000fe20008000f00 */
[----:B------:R-:W-:Y:S01]  /*19d0*/  FMUL.FTZ R105, R22, R121 ;  /* 0x0000007916697220 */ /* 0x000fe20000410000 */
[----:B------:R-:W0:Y:S01]  /*19e0*/  LDS.128 R60, [R77+0x400] ;  /* 0x000400004d3c7984 */ /* 0x000e220000000c00 */
[----:B------:R-:W-:Y:S01]  /*19f0*/  FFMA.FTZ R22, R16, R0, R79 ;  /* 0x0000000010167223 */ /* 0x000fe2000001004f */
[----:B-1----:R-:W-:Y:S01]  /*1a00*/  FMUL.FTZ R108, R23, R122 ;  /* 0x0000007a176c7220 */ /* 0x002fe20000410000 */
[----:B------:R-:W-:Y:S01]  /*1a10*/  IMAD.WIDE.U32 R20, R75, 0x10, R20 ;  /* 0x000000104b147825 */ /* 0x000fe200078e0014 */
[----:B------:R-:W1:Y:S03]  /*1a20*/  LDS.128 R40, [R77+0x600] ;  /* 0x000600004d287984 */ /* 0x000e660000000c00 */
        /* <DEDUP_REMOVED lines=58> */
.L_x_13905:
[----:B0-2---:R-:W-:Y:S01]  /*1dd0*/  FFMA.FTZ R20, R12, R93, R23 ;  /* 0x0000005d0c147223 */ /* 0x005fe20000010017 */
        /* <DEDUP_REMOVED lines=18> */
[----:B0-----:R-:W-:Y:S01]  /*1f00*/  UISETP.GE.AND UP0, UPT, UR8, 0x1, UPT ;  /* 0x000000010800788c */ /* 0x001fe2000bf06270 */
        /* <DEDUP_REMOVED lines=12> */
[----:B------:R-:W-:-:S04]  /*1fd0*/  FFMA.FTZ R20, R4, R107, R21 ;  /* 0x0000006b04147223 */ /* 0x000fc80000010015 */
[----:B------:R-:W-:Y:S01]  /*1fe0*/  FFMA.FTZ R21, R5, R110, R20 ;  /* 0x0000006e05157223 */ /* 0x000fe20000010014 */
[----:B------:R-:W-:-:S03]  /*1ff0*/  FMUL.FTZ R20, R107, R71 ;  /* 0x000000476b147220 */ /* 0x000fc60000410000 */
        /* <DEDUP_REMOVED lines=50> */
.L_x_13924:
[----:B0-----:R-:W-:Y:S02]  /*2320*/  MOV R54, UR14 ;  /* 0x0000000e00367c02 */ /* 0x001fe40008000f00 */
[----:B------:R-:W-:Y:S02]  /*2330*/  MOV R53, UR19 ;  /* 0x0000001300357c02 */ /* 0x000fe40008000f00 */
[----:B------:R-:W-:Y:S02]  /*2340*/  MOV R52, R54 ;  /* 0x0000003600347202 */ /* 0x000fe40000000f00 */
[----:B------:R-:W-:-:S03]  /*2350*/  MOV R55, UR15 ;  /* 0x0000000f00377c02 */ /* 0x000fc60008000f00 */
[----:B---3--:R-:W-:-:S04]  /*2360*/  IMAD.WIDE.U32 R52, R58, UR8, R52 ;  /* 0x000000083a347c25 */ /* 0x008fc8000f8e0034 */
[----:B------:R-:W-:Y:S01]  /*2370*/  IMAD R2, R59, UR8, R53 ;  /* 0x000000083b027c24 */ /* 0x000fe2000f8e0235 */
[----:B--2-4-:R-:W-:-:S04]  /*2380*/  LEA R56, P1, R52, R60, 0x3 ;  /* 0x0000003c34387211 */ /* 0x014fc800078218ff */
        /* <DEDUP_REMOVED lines=19> */
[----:B------:R-:W-:Y:S01]  /*24c0*/  FMUL.FTZ R121, R56, 1.4426950216293334961 ;  /* 0x3fb8aa3b38797820 */ /* 0x000fe20000410000 */
[-C--:B------:R-:W-:Y:S01]  /*24d0*/  FMUL.FTZ R122, R70, R57.reuse ;  /* 0x00000039467a7220 */ /* 0x080fe20000410000 */
[----:B0-----:R-:W-:Y:S01]  /*24e0*/  FMUL.FTZ R63, R67, R57 ;  /* 0x00000039433f7220 */ /* 0x001fe20000410000 */
[----:B------:R-:W-:Y:S01]  /*24f0*/  FMUL.RZ R126, R2, 0.15915493667125701904 ;  /* 0x3e22f983027e7820 */ /* 0x000fe2000040c000 */
[-C--:B------:R-:W-:Y:S01]  /*2500*/  FMUL.FTZ R2, R69, R121.reuse ;  /* 0x0000007945027220 */ /* 0x080fe20000410000 */
[----:B------:R-:W-:Y:S01]  /*2510*/  FMUL.RZ R122, R122, 0.15915493667125701904 ;  /* 0x3e22f9837a7a7820 */ /* 0x000fe2000040c000 */
[----:B------:R-:W-:Y:S01]  /*2520*/  FMUL.RZ R130, R63, 0.15915493667125701904 ;  /* 0x3e22f9833f827820 */ /* 0x000fe2000040c000 */
[-C--:B------:R-:W-:Y:S01]  /*2530*/  FMUL.FTZ R63, R67, R121.reuse ;  /* 0x00000079433f7220 */ /* 0x080fe20000410000 */
[----:B------:R0:W-:Y:S01]  /*2540*/  MUFU.EX2 R123, R2 ;  /* 0x00000002007b7308 */ /* 0x0001e20000000800 */
[----:B------:R-:W-:-:S07]  /*2550*/  FMUL.FTZ R62, R70, R121 ;  /* 0x00000079463e7220 */ /* 0x000fce0000410000 */
[----:B------:R-:W-:Y:S01]  /*2560*/  MUFU.SIN R124, R126 ;  /* 0x0000007e007c7308 */ /* 0x000fe20000000400 */
[----:B0-----:R-:W-:-:S07]  /*2570*/  FMUL.FTZ R2, R68, R57 ;  /* 0x0000003944027220 */ /* 0x001fce0000410000 */
[----:B------:R0:W-:Y:S08]  /*2580*/  MUFU.COS R132, R126 ;  /* 0x0000007e00847308 */ /* 0x0001f00000000000 */
[----:B------:R-:W-:Y:S01]  /*2590*/  MUFU.SIN R125, R122 ;  /* 0x0000007a007d7308 */ /* 0x000fe20000000400 */
[----:B0-----:R-:W-:Y:S01]  /*25a0*/  FMUL.RZ R126, R2, 0.15915493667125701904 ;  /* 0x3e22f983027e7820 */ /* 0x001fe2000040c000 */
[----:B------:R-:W-:-:S06]  /*25b0*/  FMUL.FTZ R2, R68, R121 ;  /* 0x0000007944027220 */ /* 0x000fcc0000410000 */
[----:B-1----:R0:W-:Y:S08]  /*25c0*/  MUFU.COS R91, R122 ;  /* 0x0000007a005b7308 */ /* 0x0021f00000000000 */
[----:B------:R1:W-:Y:S01]  /*25d0*/  MUFU.EX2 R90, R63 ;  /* 0x0000003f005a7308 */ /* 0x0003e20000000800 */
[----:B0-----:R-:W-:-:S04]  /*25e0*/  FMUL.FTZ R122, R65, R57 ;  /* 0x00000039417a7220 */ /* 0x001fc80000410000 */
[----:B------:R-:W-:Y:S01]  /*25f0*/  FMUL.RZ R136, R122, 0.15915493667125701904 ;  /* 0x3e22f9837a887820 */ /* 0x000fe2000040c000 */
[----:B------:R-:W-:Y:S02]  /*2600*/  FMUL.FTZ R122, R65, R121 ;  /* 0x00000079417a7220 */ /* 0x000fe40000410000 */
[----:B------:R0:W-:Y:S01]  /*2610*/  MUFU.EX2 R128, R2 ;  /* 0x0000000200807308 */ /* 0x0001e20000000800 */
[----:B-1----:R-:W-:-:S07]  /*2620*/  FMUL.FTZ R63, R66, R57 ;  /* 0x00000039423f7220 */ /* 0x002fce0000410000 */
[----:B------:R-:W-:Y:S01]  /*2630*/  MUFU.SIN R129, R130 ;  /* 0x0000008200817308 */ /* 0x000fe20000000400 */
[----:B0-----:R-:W-:-:S07]  /*2640*/  FMUL.FTZ R2, R3, R57 ;  /* 0x0000003903027220 */ /* 0x001fce0000410000 */
[----:B------:R0:W1:Y:S08]  /*2650*/  MUFU.COS R127, R130 ;  /* 0x00000082007f7308 */ /* 0x0000700000000000 */
[----:B------:R-:W-:Y:S01]  /*2660*/  MUFU.SIN R131, R126 ;  /* 0x0000007e00837308 */ /* 0x000fe20000000400 */
[----:B0-----:R-:W-:Y:S01]  /*2670*/  FMUL.RZ R130, R63, 0.15915493667125701904 ;  /* 0x3e22f9833f827820 */ /* 0x001fe2000040c000 */
[----:B------:R-:W-:-:S06]  /*2680*/  FMUL.FTZ R63, R66, R121 ;  /* 0x00000079423f7220 */ /* 0x000fcc0000410000 */
[----:B------:R0:W-:Y:S01]  /*2690*/  MUFU.COS R133, R126 ;  /* 0x0000007e00857308 */ /* 0x0001e20000000000 */
[----:B-1----:R-:W-:-:S07]  /*26a0*/  FMUL.FTZ R127, R90, R127 ;  /* 0x0000007f5a7f7220 */ /* 0x002fce0000410000 */
[----:B------:R1:W-:Y:S01]  /*26b0*/  MUFU.EX2 R134, R122 ;  /* 0x0000007a00867308 */ /* 0x0003e20000000800 */
[----:B0-----:R-:W-:Y:S01]  /*26c0*/  FMUL.RZ R126, R2, 0.15915493667125701904 ;  /* 0x3e22f983027e7820 */ /* 0x001fe2000040c000 */
[----:B------:R-:W-:-:S06]  /*26d0*/  FMUL.FTZ R2, R3, R121 ;  /* 0x0000007903027220 */ /* 0x000fcc0000410000 */
[----:B------:R0:W-:Y:S01]  /*26e0*/  MUFU.EX2 R142, R63 ;  /* 0x0000003f008e7308 */ /* 0x0001e20000000800 */
[----:B-1----:R-:W-:-:S04]  /*26f0*/  FMUL.FTZ R122, R64, R57 ;  /* 0x00000039407a7220 */ /* 0x002fc80000410000 */
        /* <DEDUP_REMOVED lines=10> */
[----:B------:R-:W0:Y:S01]  /*27a0*/  MUFU.COS R137, R136 ;  /* 0x0000008800897308 */ /* 0x000e220000000000 */
[C---:B-1----:R-:W-:Y:S01]  /*27b0*/  FMUL.FTZ R141, R142.reuse, R141 ;  /* 0x0000008d8e8d7220 */ /* 0x042fe20000410000 */
[----:B------:R-:W-:-:S06]  /*27c0*/  FMUL.FTZ R142, R142, R139 ;  /* 0x0000008b8e8e7220 */ /* 0x000fcc0000410000 */
[----:B------:R-:W-:Y:S08]  /*27d0*/  MUFU.SIN R136, R126 ;  /* 0x0000007e00887308 */ /* 0x000ff00000000400 */
[----:B------:R1:W2:Y:S01]  /*27e0*/  MUFU.COS R138, R126 ;  /* 0x0000007e008a7308 */ /* 0x0002a20000000000 */
[----:B0-----:R-:W-:-:S07]  /*27f0*/  FMUL.FTZ R137, R134, R137 ;  /* 0x0000008986897220 */ /* 0x001fce0000410000 */
[----:B------:R0:W-:Y:S01]  /*2800*/  MUFU.EX2 R195, R122 ;  /* 0x0000007a00c37308 */ /* 0x0001e20000000800 */
[----:B-1----:R-:W-:Y:S01]  /*2810*/  FMUL.RZ R126, R2, 0.15915493667125701904 ;  /* 0x3e22f983027e7820 */ /* 0x002fe2000040c000 */
[----:B------:R-:W-:-:S06]  /*2820*/  FMUL.FTZ R2, R82, R121 ;  /* 0x0000007952027220 */ /* 0x000fcc0000410000 */
[----:B------:R1:W-:Y:S01]  /*2830*/  MUFU.EX2 R184, R63 ;  /* 0x0000003f00b87308 */ /* 0x0003e20000000800 */
[----:B0-----:R-:W-:Y:S01]  /*2840*/  FMUL.FTZ R122, R81, R57 ;  /* 0x00000039517a7220 */ /* 0x001fe20000410000 */
[C---:B--2---:R-:W-:Y:S01]  /*2850*/  FMUL.FTZ R193, R191.reuse, R138 ;  /* 0x0000008abfc17220 */ /* 0x044fe20000410000 */
[----:B------:R-:W-:Y:S02]  /*2860*/  FMUL.FTZ R191, R191, R136 ;  /* 0x00000088bfbf7220 */ /* 0x000fe40000410000 */
[----:B------:R-:W-:Y:S01]  /*2870*/  FMUL.RZ R155, R122, 0.15915493667125701904 ;  /* 0x3e22f9837a9b7820 */ /* 0x000fe2000040c000 */
[----:B------:R-:W-:Y:S02]  /*2880*/  FMUL.FTZ R122, R81, R121 ;  /* 0x00000079517a7220 */ /* 0x000fe40000410000 */
[----:B------:R0:W-:Y:S01]  /*2890*/  MUFU.EX2 R179, R2 ;  /* 0x0000000200b37308 */ /* 0x0001e20000000800 */
[----:B-1----:R-:W-:-:S07]  /*28a0*/  FMUL.FTZ R63, R84, R57 ;  /* 0x00000039543f7220 */ /* 0x002fce0000410000 */
[----:B------:R-:W-:Y:S01]  /*28b0*/  MUFU.SIN R143, R130 ;  /* 0x00000082008f7308 */ /* 0x000fe20000000400 */
[----:B0-----:R-:W-:-:S04]  /*28c0*/  FMUL.FTZ R2, R83, R57 ;  /* 0x0000003953027220 */ /* 0x001fc80000410000 */
[----:B------:R-:W-:Y:S01]  /*28d0*/  FMUL.RZ R158, R2, 0.15915493667125701904 ;  /* 0x3e22f983029e7820 */ /* 0x000fe2000040c000 */
[-C--:B------:R-:W-:Y:S02]  /*28e0*/  FMUL.FTZ R2, R83, R121.reuse ;  /* 0x0000007953027220 */ /* 0x080fe40000410000 */
[----:B------:R0:W1:Y:S08]  /*28f0*/  MUFU.COS R145, R130 ;  /* 0x0000008200917308 */ /* 0x0000700000000000 */
[----:B------:R-:W-:Y:S01]  /*2900*/  MUFU.EX2 R62, R62 ;  /* 0x0000003e003e7308 */ /* 0x000fe20000000800 */
[----:B0-----:R-:W-:Y:S01]  /*2910*/  FMUL.RZ R130, R63, 0.15915493667125701904 ;  /* 0x3e22f9833f827820 */ /* 0x001fe2000040c000 */
[----:B------:R-:W-:-:S06]  /*2920*/  FMUL.FTZ R63, R84, R121 ;  /* 0x00000079543f7220 */ /* 0x000fcc0000410000 */
[----:B------:R0:W-:Y:S01]  /*2930*/  MUFU.EX2 R176, R122 ;  /* 0x0000007a00b07308 */ /* 0x0001e20000000800 */
[C---:B-1----:R-:W-:Y:S01]  /*2940*/  FMUL.FTZ R180, R184.reuse, R145 ;  /* 0x00000091b8b47220 */ /* 0x042fe20000410000 */
[----:B------:R-:W-:-:S06]  /*2950*/  FMUL.FTZ R184, R184, R143 ;  /* 0x0000008fb8b87220 */ /* 0x000fcc0000410000 */
[----:B------:R3:W-:Y:S01]  /*2960*/  MUFU.EX2 R201, R63 ;  /* 0x0000003f00c97308 */ /* 0x0007e20000000800 */
[----:B0-----:R-:W-:-:S04]  /*2970*/  FMUL.FTZ R122, R86, R57 ;  /* 0x00000039567a7220 */ /* 0x001fc80000410000 */
[----:B------:R-:W-:Y:S01]  /*2980*/  FMUL.RZ R159, R122, 0.15915493667125701904 ;  /* 0x3e22f9837a9f7820 */ /* 0x000fe2000040c000 */
[----:B------:R-:W-:Y:S02]  /*2990*/  FMUL.FTZ R122, R86, R121 ;  /* 0x00000079567a7220 */ /* 0x000fe40000410000 */
[----:B------:R-:W-:Y:S01]  /*29a0*/  MUFU.SIN R140, R150 ;  /* 0x00000096008c7308 */ /* 0x000fe20000000400 */
[----:B---3--:R-:W-:-:S04]  /*29b0*/  FMUL.FTZ R63, R53, R55 ;  /* 0x00000037353f7220 */ /* 0x008fc80000410000 */
[----:B------:R-:W-:-:S03]  /*29c0*/  FFMA.FTZ R63, R52, R54, -R63 ;  /* 0x00000036343f7223 */ /* 0x000fc6000001083f */
[----:B------:R-:W0:Y:S01]  /*29d0*/  MUFU.COS R144, R150 ;  /* 0x0000009600907308 */ /* 0x000e220000000000 */
        /* <DEDUP_REMOVED lines=8> */
[----:B------:R-:W-:-:S07]  /*2a60*/  FMUL.FTZ R165, R101, R63 ;  /* 0x0000003f65a57220 */ /* 0x000fce0000410000 */
[----:B------:R-:W1:Y:S01]  /*2a70*/  MUFU.COS R153, R155 ;  /* 0x0000009b00997308 */ /* 0x000e620000000000 */
[C---:B0-----:R-:W-:Y:S01]  /*2a80*/  FMUL.FTZ R197, R195.reuse, R144 ;  /* 0x00000090c3c57220 */ /* 0x041fe20000410000 */
[----:B------:R-:W-:Y:S01]  /*2a90*/  FMUL.FTZ R195, R195, R140 ;  /* 0x0000008cc3c37220 */ /* 0x000fe20000410000 */
[----:B------:R-:W-:-:S05]  /*2aa0*/  FMUL.FTZ R140, R93, R63 ;  /* 0x0000003f5d8c7220 */ /* 0x000fca0000410000 */
[----:B------:R-:W-:Y:S08]  /*2ab0*/  MUFU.SIN R150, R126 ;  /* 0x0000007e00967308 */ /* 0x000ff00000000400 */
[----:B------:R0:W2:Y:S01]  /*2ac0*/  MUFU.COS R152, R126 ;  /* 0x0000007e00987308 */ /* 0x0000a20000000000 */
[C---:B-1----:R-:W-:Y:S01]  /*2ad0*/  FMUL.FTZ R174, R176.reuse, R153 ;  /* 0x00000099b0ae7220 */ /* 0x042fe20000410000 */
[----:B------:R-:W-:Y:S01]  /*2ae0*/  FMUL.FTZ R176, R176, R151 ;  /* 0x00000097b0b07220 */ /* 0x000fe20000410000 */
[----:B------:R-:W-:-:S05]  /*2af0*/  FMUL.FTZ R153, R104, R63 ;  /* 0x0000003f68997220 */ /* 0x000fca0000410000 */
[----:B------:R-:W-:Y:S01]  /*2b00*/  MUFU.SIN R155, R158 ;  /* 0x0000009e009b7308 */ /* 0x000fe20000000400 */
[----:B0-----:R-:W-:-:S07]  /*2b10*/  FMUL.FTZ R126, R85, R121 ;  /* 0x00000079557e7220 */ /* 0x001fce0000410000 */
[----:B------:R0:W-:Y:S01]  /*2b20*/  MUFU.COS R181, R158 ;  /* 0x0000009e00b57308 */ /* 0x0001e20000000000 */
[C---:B--2---:R-:W-:Y:S01]  /*2b30*/  FMUL.FTZ R177, R179.reuse, R152 ;  /* 0x00000098b3b17220 */ /* 0x044fe20000410000 */
[----:B------:R-:W-:-:S06]  /*2b40*/  FMUL.FTZ R179, R179, R150 ;  /* 0x00000096b3b37220 */ /* 0x000fcc0000410000 */
[----:B------:R1:W2:Y:S01]  /*2b50*/  MUFU.EX2 R186, R2 ;  /* 0x0000000200ba7308 */ /* 0x0002a20000000800 */
[----:B0-----:R-:W-:Y:S01]  /*2b60*/  FMUL.FTZ R158, R88, R121 ;  /* 0x00000079589e7220 */ /* 0x001fe20000410000 */
[----:B------:R-:W-:-:S04]  /*2b70*/  FMUL.FTZ R121, R85, R57 ;  /* 0x0000003955797220 */ /* 0x000fc80000410000 */
[----:B------:R-:W-:Y:S02]  /*2b80*/  FMUL.RZ R121, R121, 0.15915493667125701904 ;  /* 0x3e22f98379797820 */ /* 0x000fe4000040c000 */
[----:B------:R0:W-:Y:S01]  /*2b90*/  MUFU.EX2 R182, R122 ;  /* 0x0000007a00b67308 */ /* 0x0001e20000000800 */
[----:B-1----:R-:W-:Y:S01]  /*2ba0*/  FMUL.FTZ R2, R52, R55 ;  /* 0x0000003734027220 */ /* 0x002fe20000410000 */
[----:B------:R-:W-:-:S03]  /*2bb0*/  FMUL.FTZ R52, R88, R57 ;  /* 0x0000003958347220 */ /* 0x000fc60000410000 */
[----:B------:R-:W-:Y:S01]  /*2bc0*/  FFMA.FTZ R2, R53, R54, R2 ;  /* 0x0000003635027223 */ /* 0x000fe20000010002 */
[----:B------:R-:W-:Y:S01]  /*2bd0*/  FMUL.RZ R54, R52, 0.15915493667125701904 ;  /* 0x3e22f98334367820 */ /* 0x000fe2000040c000 */
[----:B------:R-:W-:Y:S01]  /*2be0*/  MOV R52, UR8 ;  /* 0x0000000800347c02 */ /* 0x000fe20008000f00 */
[----:B------:R-:W1:Y:S01]  /*2bf0*/  MUFU.COS R156, R130 ;  /* 0x00000082009c7308 */ /* 0x000e620000000000 */
[----:B0-----:R-:W-:Y:S01]  /*2c00*/  FMUL.FTZ R122, R62, R125 ;  /* 0x0000007d3e7a7220 */ /* 0x001fe20000410000 */
[----:B------:R-:W-:Y:S01]  /*2c10*/  FMUL.FTZ R125, R90, R129 ;  /* 0x000000815a7d7220 */ /* 0x000fe20000410000 */
[----:B------:R-:W-:Y:S01]  /*2c20*/  IADD3 R52, PT, PT, R52, UR10, RZ ;  /* 0x0000000a34347c10 */ /* 0x000fe2000fffe0ff */
[----:B------:R-:W-:Y:S01]  /*2c30*/  FMUL.FTZ R90, R123, R132 ;  /* 0x000000847b5a7220 */ /* 0x000fe20000410000 */
[----:B------:R-:W-:Y:S01]  /*2c40*/  @P2 IADD3 R52, PT, PT, R74, 0x200, RZ ;  /* 0x000002004a342810 */ /* 0x000fe20007ffe0ff */
[C---:B--2---:R-:W-:Y:S01]  /*2c50*/  FMUL.FTZ R181, R186.reuse, R181 ;  /* 0x000000b5bab57220 */ /* 0x044fe20000410000 */
[----:B------:R-:W-:Y:S01]  /*2c60*/  FMUL.FTZ R186, R186, R155 ;  /* 0x0000009bbaba7220 */ /* 0x000fe20000410000 */
[----:B------:R-:W-:Y:S01]  /*2c70*/  MUFU.SIN R53, R121 ;  /* 0x0000007900357308 */ /* 0x000fe20000000400 */
[----:B------:R-:W-:Y:S01]  /*2c80*/  LEA R52, R52, UR24, 0x3 ;  /* 0x0000001834347c11 */ /* 0x000fe2000f8e18ff */
[----:B------:R-:W-:Y:S01]  /*2c90*/  FMUL.FTZ R155, R103, R63 ;  /* 0x0000003f679b7220 */ /* 0x000fe20000410000 */
[-C--:B------:R-:W-:Y:S01]  /*2ca0*/  FMUL.FTZ R132, R87, -R2.reuse ;  /* 0x8000000257847220 */ /* 0x080fe20000410000 */
[-C--:B------:R-:W-:Y:S01]  /*2cb0*/  FMUL.FTZ R136, R92, -R2.reuse ;  /* 0x800000025c887220 */ /* 0x080fe20000410000 */
[-C--:B------:R-:W-:Y:S01]  /*2cc0*/  FMUL.FTZ R139, R93, -R2.reuse ;  /* 0x800000025d8b7220 */ /* 0x080fe20000410000 */
[-C--:B------:R-:W-:Y:S01]  /*2cd0*/  FMUL.FTZ R143, R94, -R2.reuse ;  /* 0x800000025e8f7220 */ /* 0x080fe20000410000 */
[----:B------:R-:W-:Y:S01]  /*2ce0*/  FMUL.FTZ R196, R95, -R2 ;  /* 0x800000025fc47220 */ /* 0x000fe20000410000 */
[----:B------:R-:W-:Y:S01]  /*2cf0*/  MUFU.COS R55, R121 ;  /* 0x0000007900377308 */ /* 0x000fe20000000000 */
[----:B-1----:R-:W-:Y:S01]  /*2d00*/  FMUL.FTZ R199, R201, R156 ;  /* 0x0000009cc9c77220 */ /* 0x002fe20000410000 */
[-C--:B------:R-:W-:Y:S01]  /*2d10*/  FMUL.FTZ R198, R96, -R2.reuse ;  /* 0x8000000260c67220 */ /* 0x080fe20000410000 */
[-C--:B------:R-:W-:Y:S01]  /*2d20*/  FMUL.FTZ R202, R97, -R2.reuse ;  /* 0x8000000261ca7220 */ /* 0x080fe20000410000 */
[-C--:B------:R-:W-:Y:S01]  /*2d30*/  FMUL.FTZ R178, R98, -R2.reuse ;  /* 0x8000000262b27220 */ /* 0x080fe20000410000 */
[-C--:B------:R-:W-:Y:S01]  /*2d40*/  FMUL.FTZ R172, R99, -R2.reuse ;  /* 0x8000000263ac7220 */ /* 0x080fe20000410000 */
[-C--:B------:R-:W-:Y:S01]  /*2d50*/  FMUL.FTZ R164, R100, -R2.reuse ;  /* 0x8000000264a47220 */ /* 0x080fe20000410000 */
[-C--:B------:R-:W-:Y:S01]  /*2d60*/  FMUL.FTZ R166, R101, -R2.reuse ;  /* 0x8000000265a67220 */ /* 0x080fe20000410000 */
[----:B------:R0:W1:Y:S01]  /*2d70*/  MUFU.SIN R154, R130 ;  /* 0x00000082009a7308 */ /* 0x0000620000000400 */
[-C--:B------:R-:W-:Y:S01]  /*2d80*/  FMUL.FTZ R163, R102, -R2.reuse ;  /* 0x8000000266a37220 */ /* 0x080fe20000410000 */
[----:B------:R-:W-:-:S06]  /*2d90*/  FMUL.FTZ R160, R103, -R2 ;  /* 0x8000000267a07220 */ /* 0x000fcc0000410000 */
[----:B------:R-:W2:Y:S01]  /*2da0*/  MUFU.COS R183, R159 ;  /* 0x0000009f00b77308 */ /* 0x000ea20000000000 */
[----:B0-----:R-:W-:Y:S01]  /*2db0*/  FMUL.FTZ R130, R62, R91 ;  /* 0x0000005b3e827220 */ /* 0x001fe20000410000 */
[----:B------:R-:W-:Y:S01]  /*2dc0*/  FMUL.FTZ R91, R123, R124 ;  /* 0x0000007c7b5b7220 */ /* 0x000fe20000410000 */
[C---:B------:R-:W-:Y:S01]  /*2dd0*/  FMUL.FTZ R124, R0.reuse, R63 ;  /* 0x0000003f007c7220 */ /* 0x040fe20000410000 */
[----:B------:R-:W-:-:S03]  /*2de0*/  FMUL.FTZ R123, R0, -R2 ;  /* 0x80000002007b7220 */ /* 0x000fc60000410000 */
[----:B------:R0:W-:Y:S01]  /*2df0*/  STS.64 [R52+0xca0], R90 ;  /* 0x000ca05a34007388 */ /* 0x0001e20000000a00 */
[----:B------:R3:W5:Y:S01]  /*2e00*/  MUFU.EX2 R190, R126 ;  /* 0x0000007e00be7308 */ /* 0x0007620000000800 */
[----:B-1----:R-:W-:Y:S01]  /*2e10*/  FMUL.FTZ R201, R201, R154 ;  /* 0x0000009ac9c97220 */ /* 0x002fe20000410000 */
[----:B------:R-:W-:-:S06]  /*2e20*/  FMUL.FTZ R154, R104, -R2 ;  /* 0x80000002689a7220 */ /* 0x000fcc0000410000 */
[----:B------:R-:W-:Y:S01]  /*2e30*/  MUFU.EX2 R158, R158 ;  /* 0x0000009e009e7308 */ /* 0x000fe20000000800 */
[C---:B---3--:R-:W-:Y:S01]  /*2e40*/  FMUL.FTZ R126, R128.reuse, R133 ;  /* 0x00000085807e7220 */ /* 0x048fe20000410000 */
[----:B------:R-:W-:Y:S01]  /*2e50*/  FMUL.FTZ R128, R128, R131 ;  /* 0x0000008380807220 */ /* 0x000fe20000410000 */
[----:B------:R-:W-:Y:S01]  /*2e60*/  FMUL.FTZ R131, R134, R135 ;  /* 0x0000008786837220 */ /* 0x000fe20000410000 */
[----:B--2---:R-:W-:Y:S01]  /*2e70*/  FMUL.FTZ R183, R182, R183 ;  /* 0x000000b7b6b77220 */ /* 0x004fe20000410000 */
[-C--:B------:R-:W-:Y:S01]  /*2e80*/  FMUL.FTZ R133, R87, R63.reuse ;  /* 0x0000003f57857220 */ /* 0x080fe20000410000 */
[C---:B------:R-:W-:Y:S01]  /*2e90*/  FMUL.FTZ R134, R89.reuse, R63 ;  /* 0x0000003f59867220 */ /* 0x040fe20000410000 */
[----:B------:R-:W-:Y:S01]  /*2ea0*/  FMUL.FTZ R135, R89, -R2 ;  /* 0x8000000259877220 */ /* 0x000fe20000410000 */
[----:B------:R-:W1:Y:S01]  /*2eb0*/  MUFU.SIN R121, R54 ;  /* 0x0000003600797308 */ /* 0x000e620000000400 */
[C---:B-----5:R-:W-:Y:S01]  /*2ec0*/  FMUL.FTZ R192, R190.reuse, R55 ;  /* 0x00000037bec07220 */ /* 0x060fe20000410000 */
[----:B------:R-:W-:-:S06]  /*2ed0*/  FMUL.FTZ R190, R190, R53 ;  /* 0x00000035bebe7220 */ /* 0x000fcc0000410000 */
[----:B------:R2:W3:Y:S08]  /*2ee0*/  MUFU.SIN R157, R159 ;  /* 0x0000009f009d7308 */ /* 0x0004f00000000400 */
[----:B------:R-:W5:Y:S01]  /*2ef0*/  MUFU.COS R129, R54 ;  /* 0x0000003600817308 */ /* 0x000f620000000000 */
[----:B-1----:R-:W-:Y:S01]  /*2f00*/  FMUL.FTZ R138, R158, R121 ;  /* 0x000000799e8a7220 */ /* 0x002fe20000410000 */
[-C--:B------:R-:W-:Y:S01]  /*2f10*/  FMUL.FTZ R121, R92, R63.reuse ;  /* 0x0000003f5c797220 */ /* 0x080fe20000410000 */
[----:B--2---:R-:W-:Y:S01]  /*2f20*/  FMUL.FTZ R159, R102, R63 ;  /* 0x0000003f669f7220 */ /* 0x004fe20000410000 */
[----:B---3--:R-:W-:Y:S01]  /*2f30*/  FMUL.FTZ R182, R182, R157 ;  /* 0x0000009db6b67220 */ /* 0x008fe20000410000 */
        /* <DEDUP_REMOVED lines=13> */
.L_x_13908:
[----:B------:R0:W1:Y:S02]  /*3010*/  LDS.64 R62, [R189+0x1ca8] ;  /* 0x001ca800bd3e7984 */ /* 0x0000640000000a00 */
.L_x_13909:
[----:B----4-:R-:W-:Y:S05]  /*3020*/  BSYNC.RECONVERGENT B0 ;  /* 0x0000000000007941 */ /* 0x010fea0003800200 */
.L_x_13907:
[CC--:B------:R-:W-:Y:S01]  /*3030*/  FMUL.FTZ R2, R105.reuse, R122.reuse ;  /* 0x0000007a69027220 */ /* 0x0c0fe20000410000 */
[----:B------:R-:W-:Y:S01]  /*3040*/  FMUL.FTZ R52, RZ, R122 ;  /* 0x0000007aff347220 */ /* 0x000fe20000410000 */
[----:B------:R-:W3:Y:S01]  /*3050*/  @P0 LDC R167, c[0x0][0x38c] ;  /* 0x0000e300ffa70b82 */ /* 0x000ee20000000800 */
[----:B------:R-:W-:Y:S01]  /*3060*/  FMUL.FTZ R156, R138, R153 ;  /* 0x000000998a9c7220 */ /* 0x000fe20000410000 */
        /* <DEDUP_REMOVED lines=8> */
[-C--:B------:R-:W-:Y:S01]  /*30f0*/  FMUL.FTZ R2, R90, R122.reuse ;  /* 0x0000007a5a027220 */ /* 0x080fe20000410000 */
[----:B------:R-:W-:Y:S01]  /*3100*/  FMUL.FTZ R53, R91, R122 ;  /* 0x0000007a5b357220 */ /* 0x000fe20000410000 */
[----:B------:R-:W-:Y:S01]  /*3110*/  FADD.FTZ R55, R107, R52 ;  /* 0x000000346b377221 */ /* 0x000fe20000010000 */
[----:B------:R-:W-:-:S03]  /*3120*/  FADD.FTZ R145, RZ, R54 ;  /* 0x00000036ff917221 */ /* 0x000fc60000010000 */
[C---:B------:R-:W-:Y:S01]  /*3130*/  FMUL.FTZ R52, R128.reuse, R55 ;  /* 0x0000003780347220 */ /* 0x040fe20000410000 */
[----:B------:R-:W-:-:S03]  /*3140*/  FMUL.FTZ R151, R128, R145 ;  /* 0x0000009180977220 */ /* 0x000fc60000410000 */
[C---:B------:R-:W-:Y:S01]  /*3150*/  FFMA.FTZ R145, R126.reuse, R145, R52 ;  /* 0x000000917e917223 */ /* 0x040fe20000010034 */
[-C--:B------:R-:W-:Y:S01]  /*3160*/  FFMA.FTZ R52, R91, R130.reuse, R2 ;  /* 0x000000825b347223 */ /* 0x080fe20000010002 */
[----:B------:R-:W-:Y:S01]  /*3170*/  FFMA.FTZ R151, R126, R55, -R151 ;  /* 0x000000377e977223 */ /* 0x000fe20000010897 */
[----:B------:R-:W-:Y:S01]  /*3180*/  FFMA.FTZ R2, R90, R130, -R53 ;  /* 0x000000825a027223 */ /* 0x000fe20000010835 */
[----:B------:R-:W-:Y:S01]  /*3190*/  FADD.FTZ R150, RZ, R145 ;  /* 0x00000091ff967221 */ /* 0x000fe20000010000 */
[C---:B------:R-:W-:Y:S01]  /*31a0*/  FMUL.FTZ R54, R125.reuse, R52 ;  /* 0x000000347d367220 */ /* 0x040fe20000410000 */
[----:B------:R-:W-:Y:S01]  /*31b0*/  FADD.FTZ R144, R108, R151 ;  /* 0x000000976c907221 */ /* 0x000fe20000010000 */
[----:B------:R-:W-:Y:S01]  /*31c0*/  FMUL.FTZ R53, R125, R2 ;  /* 0x000000027d357220 */ /* 0x000fe20000410000 */
[----:B------:R-:W-:Y:S01]  /*31d0*/  FMUL.FTZ R152, R131, R150 ;  /* 0x0000009683987220 */ /* 0x000fe20000410000 */
[C---:B------:R-:W-:Y:S01]  /*31e0*/  FFMA.FTZ R145, R127.reuse, R2, -R54 ;  /* 0x000000027f917223 */ /* 0x040fe20000010836 */
[----:B------:R-:W-:Y:S01]  /*31f0*/  MOV R2, UR22 ;  /* 0x0000001600027c02 */ /* 0x000fe20008000f00 */
[----:B------:R-:W-:Y:S01]  /*3200*/  FFMA.FTZ R151, R127, R52, R53 ;  /* 0x000000347f977223 */ /* 0x000fe20000010035 */
[-C--:B------:R-:W-:Y:S01]  /*3210*/  FFMA.FTZ R152, R137, R144.reuse, -R152 ;  /* 0x0000009089987223 */ /* 0x080fe20000010898 */
[----:B------:R-:W-:Y:S01]  /*3220*/  FMUL.FTZ R144, R131, R144 ;  /* 0x0000009083907220 */ /* 0x000fe20000410000 */
[CC--:B-12---:R-:W-:Y:S01]  /*3230*/  FMUL.FTZ R52, R138.reuse, R63.reuse ;  /* 0x0000003f8a347220 */ /* 0x0c6fe20000410000 */
[----:B------:R-:W-:Y:S01]  /*3240*/  FMUL.FTZ R53, R129, R63 ;  /* 0x0000003f81357220 */ /* 0x000fe20000410000 */
[----:B------:R-:W-:Y:S01]  /*3250*/  FADD.FTZ R152, R109, R152 ;  /* 0x000000986d987221 */ /* 0x000fe20000010000 */
[----:B------:R-:W-:Y:S01]  /*3260*/  FFMA.FTZ R144, R137, R150, R144 ;  /* 0x0000009689907223 */ /* 0x000fe20000010090 */
[-C--:B------:R-:W-:Y:S01]  /*3270*/  FFMA.FTZ R55, R129, R62.reuse, -R52 ;  /* 0x0000003e81377223 */ /* 0x080fe20000010834 */
[----:B------:R-:W-:Y:S01]  /*3280*/  FFMA.FTZ R157, -R138, R62, -R53 ;  /* 0x0000003e8a9d7223 */ /* 0x000fe20000010935 */
[----:B------:R-:W-:Y:S01]  /*3290*/  FMUL.FTZ R53, R142, R152 ;  /* 0x000000988e357220 */ /* 0x000fe20000410000 */
[----:B------:R-:W-:Y:S01]  /*32a0*/  FADD.FTZ R144, RZ, R144 ;  /* 0x00000090ff907221 */ /* 0x000fe20000010000 */
[C---:B------:R-:W-:Y:S01]  /*32b0*/  FMUL.FTZ R54, R190.reuse, R55 ;  /* 0x00000037be367220 */ /* 0x040fe20000410000 */
[-C--:B------:R-:W-:Y:S01]  /*32c0*/  FMUL.FTZ R161, R190, R157.reuse ;  /* 0x0000009dbea17220 */ /* 0x080fe20000410000 */
[----:B------:R-:W-:Y:S01]  /*32d0*/  @P0 IADD3 R2, PT, PT, R2, -0x2, RZ ;  /* 0xfffffffe02020810 */ /* 0x000fe20007ffe0ff */
[-C--:B------:R-:W-:Y:S01]  /*32e0*/  FMUL.FTZ R52, R142, R144.reuse ;  /* 0x000000908e347220 */ /* 0x080fe20000410000 */
[----:B------:R-:W-:Y:S01]  /*32f0*/  FFMA.FTZ R162, R192, R157, -R54 ;  /* 0x0000009dc0a27223 */ /* 0x000fe20000010836 */
[----:B------:R-:W-:Y:S01]  /*3300*/  FFMA.FTZ R53, R141, R144, R53 ;  /* 0x000000908d357223 */ /* 0x000fe20000010035 */
[----:B------:R-:W-:-:S02]  /*3310*/  HFMA2 R157, -RZ, RZ, 0, 9.5367431640625e-07 ;  /* 0x00000010ff9d7431 */ /* 0x000fc400000001ff */
[----:B------:R-:W-:Y:S01]  /*3320*/  FFMA.FTZ R158, R192, R55, R161 ;  /* 0x00000037c09e7223 */ /* 0x000fe200000100a1 */
[----:B------:R-:W-:Y:S01]  /*3330*/  FFMA.FTZ R55, R141, R152, -R52 ;  /* 0x000000988d377223 */ /* 0x000fe20000010834 */
[----:B------:R-:W-:Y:S01]  /*3340*/  FADD.FTZ R150, RZ, R53 ;  /* 0x00000035ff967221 */ /* 0x000fe20000010000 */
[----:B---3--:R-:W-:Y:S01]  /*3350*/  @P0 IMAD R2, R2, R167, UR8 ;  /* 0x0000000802020e24 */ /* 0x008fe2000f8e02a7 */
[----:B------:R-:W-:Y:S01]  /*3360*/  CS2R R52, SRZ ;  /* 0x0000000000347805 */ /* 0x000fe2000001ff00 */
[----:B------:R-:W-:Y:S01]  /*3370*/  FADD.FTZ R144, R110, R55 ;  /* 0x000000376e907221 */ /* 0x000fe20000010000 */
[----:B------:R-:W-:Y:S01]  /*3380*/  FMUL.FTZ R152, R191, R150 ;  /* 0x00000096bf987220 */ /* 0x000fe20000410000 */
[----:B------:R-:W-:-:S04]  /*3390*/  @P0 IMAD.WIDE R54, R2, R157, UR4 ;  /* 0x0000000402360e25 */ /* 0x000fc8000f8e029d */
[-C--:B------:R-:W-:Y:S01]  /*33a0*/  FMUL.FTZ R2, R138, R154.reuse ;  /* 0x0000009a8a027220 */ /* 0x080fe20000410000 */
[----:B------:R-:W-:Y:S01]  /*33b0*/  FFMA.FTZ R157, R129, R154, -R156 ;  /* 0x0000009a819d7223 */ /* 0x000fe2000001089c */
        /* <DEDUP_REMOVED lines=12> */
[C---:B------:R-:W-:Y:S01]  /*3480*/  FFMA.FTZ R2, R192.reuse, R157, R167 ;  /* 0x0000009dc0027223 */ /* 0x040fe200000100a7 */
[-C--:B------:R-:W-:Y:S01]  /*3490*/  FMUL.FTZ R157, R195, R144.reuse ;  /* 0x00000090c39d7220 */ /* 0x080fe20000410000 */
[C---:B------:R-:W-:Y:S01]  /*34a0*/  FFMA.FTZ R150, R197.reuse, R144, R150 ;  /* 0x00000090c5967223 */ /* 0x040fe20000010096 */
[----:B-1----:R-:W-:Y:S01]  /*34b0*/  FFMA.FTZ R54, R192, R161, -R156 ;  /* 0x000000a1c0367223 */ /* 0x002fe2000001089c */
        /* <DEDUP_REMOVED lines=30> */
[C---:B------:R-:W-:Y:S01]  /*36a0*/  FMUL.FTZ R145, R176.reuse, R161 ;  /* 0x000000a1b0917220 */ /* 0x040fe20000410000 */
[----:B------:R-:W-:Y:S01]  /*36b0*/  FFMA.FTZ R156, R141, R156, -R151 ;  /* 0x0000009c8d9c7223 */ /* 0x000fe20000010897 */
[C---:B------:R-:W-:Y:S01]  /*36c0*/  FMUL.FTZ R152, R191.reuse, R150 ;  /* 0x00000096bf987220 */ /* 0x040fe20000410000 */
[-C--:B------:R-:W-:Y:S01]  /*36d0*/  FMUL.FTZ R162, R176, R157.reuse ;  /* 0x0000009db0a27220 */ /* 0x080fe20000410000 */
[C---:B------:R-:W-:Y:S01]  /*36e0*/  FFMA.FTZ R158, R174.reuse, R157, -R145 ;  /* 0x0000009dae9e7223 */ /* 0x040fe20000010891 */
        /* <DEDUP_REMOVED lines=45> */
[-C--:B------:R-:W-:Y:S01]  /*39c0*/  FMUL.FTZ R150, R186, R156.reuse ;  /* 0x0000009cba967220 */ /* 0x080fe20000410000 */
        /* <DEDUP_REMOVED lines=20> */
[----:B------:R-:W-:Y:S01]  /*3b10*/  FADD.FTZ R2, R120, R167 ;  /* 0x000000a778027221 */ /* 0x000fe20000010000 */
[----:B------:R-:W-:Y:S01]  /*3b20*/  FMUL.FTZ R151, R190, R151 ;  /* 0x00000097be977220 */ /* 0x000fe20000410000 */
[----:B------:R-:W1:Y:S01]  /*3b30*/  SHFL.UP PT, R167, R145, 0x1, RZ ;  /* 0x0420000091a77989 */ /* 0x000e6200000e00ff */
[----:B------:R-:W-:Y:S01]  /*3b40*/  FADD.FTZ R156, R163, R54 ;  /* 0x00000036a39c7221 */ /* 0x000fe20000010000 */
[----:B------:R-:W-:Y:S01]  /*3b50*/  FMUL.FTZ R158, R182, R152 ;  /* 0x00000098b69e7220 */ /* 0x000fe20000410000 */
[----:B------:R-:W-:Y:S01]  /*3b60*/  FFMA.FTZ R151, R192, R157, R151 ;  /* 0x0000009dc0977223 */ /* 0x000fe20000010097 */
[----:B------:R-:W-:Y:S01]  /*3b70*/  FMUL.FTZ R150, R138, R161 ;  /* 0x000000a18a967220 */ /* 0x000fe20000410000 */
[----:B------:R-:W3:Y:S01]  /*3b80*/  SHFL.UP PT, R157, R2, 0x1, RZ ;  /* 0x04200000029d7989 */ /* 0x000ee200000e00ff */
[-C--:B------:R-:W-:Y:S01]  /*3b90*/  FMUL.FTZ R169, R182, R156.reuse ;  /* 0x0000009cb6a97220 */ /* 0x080fe20000410000 */
[----:B------:R-:W-:Y:S01]  /*3ba0*/  FFMA.FTZ R173, R183, R156, -R158 ;  /* 0x0000009cb7ad7223 */ /* 0x000fe2000001089e */
[-C--:B------:R-:W-:Y:S01]  /*3bb0*/  FMUL.FTZ R54, R138, R151.reuse ;  /* 0x000000978a367220 */ /* 0x080fe20000410000 */
[----:B------:R-:W-:Y:S01]  /*3bc0*/  FFMA.FTZ R150, R129, R151, R150 ;  /* 0x0000009781967223 */ /* 0x000fe20000010096 */
[----:B------:R-:W-:Y:S01]  /*3bd0*/  FFMA.FTZ R152, R183, R152, R169 ;  /* 0x00000098b7987223 */ /* 0x000fe200000100a9 */
[----:B------:R-:W-:Y:S01]  /*3be0*/  FADD.FTZ R173, R166, R173 ;  /* 0x000000ada6ad7221 */ /* 0x000fe20000010000 */
[----:B------:R-:W-:Y:S01]  /*3bf0*/  FFMA.FTZ R54, R129, R161, -R54 ;  /* 0x000000a181367223 */ /* 0x000fe20000010836 */
[CC--:B------:R-:W-:Y:S01]  /*3c00*/  FMUL.FTZ R156, R186.reuse, R144.reuse ;  /* 0x00000090ba9c7220 */ /* 0x0c0fe20000410000 */
[----:B------:R-:W4:Y:S01]  /*3c10*/  SHFL.UP PT, R151, R150, 0x1, RZ ;  /* 0x0420000096977989 */ /* 0x000f2200000e00ff */
[C---:B------:R-:W-:Y:S01]  /*3c20*/  FMUL.FTZ R161, R186.reuse, R55 ;  /* 0x00000037baa17220 */ /* 0x040fe20000410000 */
[----:B------:R-:W-:Y:S01]  /*3c30*/  FADD.FTZ R152, R165, R152 ;  /* 0x00000098a5987221 */ /* 0x000fe20000010000 */
[----:B------:R-:W-:Y:S01]  /*3c40*/  FMUL.FTZ R169, R186, R173 ;  /* 0x000000adbaa97220 */ /* 0x000fe20000410000 */
[C---:B------:R-:W-:Y:S01]  /*3c50*/  FFMA.FTZ R156, R181.reuse, R55, R156 ;  /* 0x00000037b59c7223 */ /* 0x040fe2000001009c */
[----:B------:R-:W-:Y:S01]  /*3c60*/  ISETP.GE.AND P1, PT, R76, 0x1, PT ;  /* 0x000000014c00780c */ /* 0x000fe20003f26270 */
[----:B------:R-:W5:Y:S01]  /*3c70*/  SHFL.UP PT, R55, R54, 0x1, RZ ;  /* 0x0420000036377989 */ /* 0x000f6200000e00ff */
[C---:B------:R-:W-:Y:S01]  /*3c80*/  FFMA.FTZ R158, R181.reuse, R144, -R161 ;  /* 0x00000090b59e7223 */ /* 0x040fe200000108a1 */
[-C--:B------:R-:W-:Y:S01]  /*3c90*/  FFMA.FTZ R169, R181, R152.reuse, R169 ;  /* 0x00000098b5a97223 */ /* 0x080fe200000100a9 */
[----:B------:R-:W-:Y:S01]  /*3ca0*/  FMUL.FTZ R152, R186, R152 ;  /* 0x00000098ba987220 */ /* 0x000fe20000410000 */
[-C--:B-1----:R-:W-:Y:S01]  /*3cb0*/  FMUL.FTZ R161, R150, R167.reuse ;  /* 0x000000a796a17220 */ /* 0x082fe20000410000 */
[----:B------:R-:W-:Y:S01]  /*3cc0*/  FMUL.FTZ R167, R54, R167 ;  /* 0x000000a736a77220 */ /* 0x000fe20000410000 */
[----:B------:R-:W-:Y:S01]  /*3cd0*/  FMUL.FTZ R162, R201, R158 ;  /* 0x0000009ec9a27220 */ /* 0x000fe20000410000 */
[----:B------:R-:W-:Y:S01]  /*3ce0*/  FFMA.FTZ R173, R181, R173, -R152 ;  /* 0x000000adb5ad7223 */ /* 0x000fe20000010898 */
[----:B------:R-:W-:Y:S01]  /*3cf0*/  ISETP.NE.AND P3, PT, R187, 0x1f, PT ;  /* 0x0000001fbb00780c */ /* 0x000fe20003f65270 */
[-C--:B---3--:R-:W-:Y:S01]  /*3d00*/  FFMA.FTZ R144, R150, R157.reuse, R167 ;  /* 0x0000009d96907223 */ /* 0x088fe200000100a7 */
[----:B------:R-:W-:Y:S01]  /*3d10*/  FFMA.FTZ R161, R54, R157, -R161 ;  /* 0x0000009d36a17223 */ /* 0x000fe200000108a1 */
[----:B------:R-:W-:Y:S01]  /*3d20*/  FADD.FTZ R152, R164, R173 ;  /* 0x000000ada4987221 */ /* 0x000fe20000010000 */
[-C--:B------:R-:W-:Y:S01]  /*3d30*/  FFMA.FTZ R203, R199, R156.reuse, R162 ;  /* 0x0000009cc7cb7223 */ /* 0x080fe200000100a2 */
[----:B------:R-:W-:Y:S01]  /*3d40*/  @P1 FADD.FTZ R145, R145, R144 ;  /* 0x0000009091911221 */ /* 0x000fe20000010000 */
[C---:B------:R-:W-:Y:S01]  /*3d50*/  FMUL.FTZ R156, R201.reuse, R156 ;  /* 0x0000009cc99c7220 */ /* 0x040fe20000410000 */
[----:B------:R-:W-:Y:S01]  /*3d60*/  FADD.FTZ R144, R168, R169 ;  /* 0x000000a9a8907221 */ /* 0x000fe20000010000 */
[----:B------:R-:W-:Y:S01]  /*3d70*/  FMUL.FTZ R157, R201, R152 ;  /* 0x00000098c99d7220 */ /* 0x000fe20000410000 */
[----:B------:R-:W-:Y:S01]  /*3d80*/  @P1 FADD.FTZ R2, R2, R161 ;  /* 0x000000a102021221 */ /* 0x000fe20000010000 */
[----:B------:R-:W1:Y:S01]  /*3d90*/  SHFL.UP PT, R167, R145, 0x2, RZ ;  /* 0x0440000091a77989 */ /* 0x000e6200000e00ff */
[C---:B------:R-:W-:Y:S01]  /*3da0*/  FFMA.FTZ R169, R199.reuse, R158, -R156 ;  /* 0x0000009ec7a97223 */ /* 0x040fe2000001089c */
[-C--:B------:R-:W-:Y:S01]  /*3db0*/  FFMA.FTZ R156, R199, R144.reuse, R157 ;  /* 0x00000090c79c7223 */ /* 0x080fe2000001009d */
[-C--:B----4-:R-:W-:Y:S01]  /*3dc0*/  FMUL.FTZ R157, R54, R151.reuse ;  /* 0x00000097369d7220 */ /* 0x090fe20000410000 */
[----:B------:R-:W3:Y:S01]  /*3dd0*/  SHFL.UP PT, R161, R2, 0x2, RZ ;  /* 0x0440000002a17989 */ /* 0x000ee200000e00ff */
[C---:B------:R-:W-:Y:S01]  /*3de0*/  FMUL.FTZ R151, R150.reuse, R151 ;  /* 0x0000009796977220 */ /* 0x040fe20000410000 */
[----:B------:R-:W-:Y:S01]  /*3df0*/  FMUL.FTZ R144, R201, R144 ;  /* 0x00000090c9907220 */ /* 0x000fe20000410000 */
[----:B-----5:R-:W-:Y:S01]  /*3e00*/  @P1 FFMA.FTZ R150, R150, R55, R157 ;  /* 0x0000003796961223 */ /* 0x020fe2000001009d */
[----:B------:R-:W-:Y:S01]  /*3e10*/  FMUL.FTZ R205, R176, R169 ;  /* 0x000000a9b0cd7220 */ /* 0x000fe20000410000 */
[----:B------:R-:W-:Y:S01]  /*3e20*/  @P1 FFMA.FTZ R54, R54, R55, -R151 ;  /* 0x0000003736361223 */ /* 0x000fe20000010897 */
[----:B------:R-:W-:Y:S01]  /*3e30*/  FFMA.FTZ R173, R199, R152, -R144 ;  /* 0x00000098c7ad7223 */ /* 0x000fe20000010890 */
[----:B------:R-:W-:Y:S01]  /*3e40*/  FADD.FTZ R157, R171, R156 ;  /* 0x0000009cab9d7221 */ /* 0x000fe20000010000 */
[----:B------:R-:W4:Y:S01]  /*3e50*/  SHFL.UP PT, R151, R150, 0x2, RZ ;  /* 0x0440000096977989 */ /* 0x000f2200000e00ff */
[-C--:B------:R-:W-:Y:S01]  /*3e60*/  FFMA.FTZ R144, R174, R203.reuse, R205 ;  /* 0x000000cbae907223 */ /* 0x080fe200000100cd */
[----:B------:R-:W-:Y:S01]  /*3e70*/  FMUL.FTZ R203, R176, R203 ;  /* 0x000000cbb0cb7220 */ /* 0x000fe20000410000 */
[----:B------:R-:W-:Y:S01]  /*3e80*/  FADD.FTZ R173, R172, R173 ;  /* 0x000000adacad7221 */ /* 0x000fe20000010000 */
[----:B------:R-:W5:Y:S01]  /*3e90*/  SHFL.UP PT, R55, R54, 0x2, RZ ;  /* 0x0440000036377989 */ /* 0x000f6200000e00ff */
[----:B------:R-:W-:Y:S01]  /*3ea0*/  FMUL.FTZ R158, R176, R157 ;  /* 0x0000009db09e7220 */ /* 0x000fe20000410000 */
[----:B------:R-:W-:Y:S01]  /*3eb0*/  FFMA.FTZ R152, R174, R169, -R203 ;  /* 0x000000a9ae987223 */ /* 0x000fe200000108cb */
[-C--:B------:R-:W-:Y:S01]  /*3ec0*/  FMUL.FTZ R169, R176, R173.reuse ;  /* 0x000000adb0a97220 */ /* 0x080fe20000410000 */
[----:B------:R-:W-:Y:S01]  /*3ed0*/  ISETP.GE.AND P1, PT, R76, 0x2, PT ;  /* 0x000000024c00780c */ /* 0x000fe20003f26270 */
[C---:B------:R-:W-:Y:S01]  /*3ee0*/  FFMA.FTZ R173, R174.reuse, R173, -R158 ;  /* 0x000000adaead7223 */ /* 0x040fe2000001089e */
[----:B------:R-:W-:Y:S01]  /*3ef0*/  FMUL.FTZ R162, R179, R152 ;  /* 0x00000098b3a27220 */ /* 0x000fe20000410000 */
        /* <DEDUP_REMOVED lines=11> */
[----:B------:R-:W-:Y:S01]  /*3fb0*/  @P1 FADD.FTZ R2, R2, R157 ;  /* 0x0000009d02021221 */ /* 0x000fe20000010000 */
[C---:B------:R-:W-:Y:S01]  /*3fc0*/  FFMA.FTZ R167, R177.reuse, R152, -R162 ;  /* 0x00000098b1a77223 */ /* 0x040fe200000108a2 */
[-C--:B----4-:R-:W-:Y:S01]  /*3fd0*/  FMUL.FTZ R157, R54, R151.reuse ;  /* 0x00000097369d7220 */ /* 0x090fe20000410000 */
[-C--:B------:R-:W-:Y:S01]  /*3fe0*/  FFMA.FTZ R173, R177, R156.reuse, R161 ;  /* 0x0000009cb1ad7223 */ /* 0x080fe200000100a1 */
[C---:B------:R-:W-:Y:S01]  /*3ff0*/  FMUL.FTZ R151, R150.reuse, R151 ;  /* 0x0000009796977220 */ /* 0x040fe20000410000 */
[----:B------:R-:W1:Y:S01]  /*4000*/  SHFL.UP PT, R161, R145, 0x4, RZ ;  /* 0x0480000091a17989 */ /* 0x000e6200000e00ff */
[----:B-----5:R-:W-:Y:S01]  /*4010*/  @P1 FFMA.FTZ R150, R150, R55, R157 ;  /* 0x0000003796961223 */ /* 0x020fe2000001009d */
[----:B------:R-:W-:Y:S01]  /*4020*/  FMUL.FTZ R205, R184, R169 ;  /* 0x000000a9b8cd7220 */ /* 0x000fe20000410000 */
[----:B------:R-:W-:Y:S01]  /*4030*/  @P1 FFMA.FTZ R54, R54, R55, -R151 ;  /* 0x0000003736361223 */ /* 0x000fe20000010897 */
[----:B------:R-:W3:Y:S01]  /*4040*/  SHFL.UP PT, R157, R2, 0x4, RZ ;  /* 0x04800000029d7989 */ /* 0x000ee200000e00ff */
[----:B------:R-:W-:Y:S01]  /*4050*/  FMUL.FTZ R156, R179, R156 ;  /* 0x0000009cb39c7220 */ /* 0x000fe20000410000 */
[-C--:B------:R-:W-:Y:S01]  /*4060*/  FMUL.FTZ R144, R184, R167.reuse ;  /* 0x000000a7b8907220 */ /* 0x080fe20000410000 */
[----:B------:R-:W-:Y:S01]  /*4070*/  FFMA.FTZ R152, R180, R167, -R205 ;  /* 0x000000a7b4987223 */ /* 0x000fe200000108cd */
[----:B------:R-:W4:Y:S01]  /*4080*/  SHFL.UP PT, R151, R150, 0x4, RZ ;  /* 0x0480000096977989 */ /* 0x000f2200000e00ff */
[----:B------:R-:W-:Y:S01]  /*4090*/  FFMA.FTZ R203, R177, R158, -R156 ;  /* 0x0000009eb1cb7223 */ /* 0x000fe2000001089c */
[----:B------:R-:W-:Y:S01]  /*40a0*/  FADD.FTZ R173, R200, R173 ;  /* 0x000000adc8ad7221 */ /* 0x000fe20000010000 */
[----:B------:R-:W-:Y:S01]  /*40b0*/  FFMA.FTZ R144, R180, R169, R144 ;  /* 0x000000a9b4907223 */ /* 0x000fe20000010090 */
[----:B------:R-:W5:Y:S01]  /*40c0*/  SHFL.UP PT, R55, R54, 0x4, RZ ;  /* 0x0480000036377989 */ /* 0x000f6200000e00ff */
[----:B------:R-:W-:Y:S01]  /*40d0*/  FMUL.FTZ R162, R195, R152 ;  /* 0x00000098c3a27220 */ /* 0x000fe20000410000 */
[----:B------:R-:W-:Y:S01]  /*40e0*/  ISETP.GE.AND P1, PT, R76, 0x4, PT ;  /* 0x000000044c00780c */ /* 0x000fe20003f26270 */
[----:B------:R-:W-:Y:S01]  /*40f0*/  FADD.FTZ R203, R202, R203 ;  /* 0x000000cbcacb7221 */ /* 0x000fe20000010000 */
[C---:B------:R-:W-:Y:S01]  /*4100*/  FMUL.FTZ R158, R184.reuse, R173 ;  /* 0x000000adb89e7220 */ /* 0x040fe20000410000 */
[-C--:B------:R-:W-:Y:S01]  /*4110*/  FFMA.FTZ R162, R197, R144.reuse, R162 ;  /* 0x00000090c5a27223 */ /* 0x080fe200000100a2 */
[----:B------:R-:W-:Y:S01]  /*4120*/  FMUL.FTZ R144, R195, R144 ;  /* 0x00000090c3907220 */ /* 0x000fe20000410000 */
[-C--:B------:R-:W-:Y:S01]  /*4130*/  FMUL.FTZ R156, R184, R203.reuse ;  /* 0x000000cbb89c7220 */ /* 0x080fe20000410000 */
[C---:B------:R-:W-:Y:S01]  /*4140*/  FFMA.FTZ R203, R180.reuse, R203, -R158 ;  /* 0x000000cbb4cb7223 */ /* 0x040fe2000001089e */
[----:B------:R-:W-:Y:S01]  /*4150*/  UISETP.GE.AND UP0, UPT, UR22, UR11, UPT ;  /* 0x0000000b1600728c */ /* 0x000fe2000bf06270 */
[----:B------:R-:W-:Y:S01]  /*4160*/  FFMA.FTZ R152, R197, R152, -R144 ;  /* 0x00000098c5987223 */ /* 0x000fe20000010890 */
[----:B------:R-:W-:Y:S01]  /*4170*/  FFMA.FTZ R173, R180, R173, R156 ;  /* 0x000000adb4ad7223 */ /* 0x000fe2000001009c */
[-C--:B-1----:R-:W-:Y:S01]  /*4180*/  FMUL.FTZ R167, R54, R161.reuse ;  /* 0x000000a136a77220 */ /* 0x082fe20000410000 */
[----:B------:R-:W-:Y:S01]  /*4190*/  FMUL.FTZ R161, R150, R161 ;  /* 0x000000a196a17220 */ /* 0x000fe20000410000 */
[----:B------:R-:W-:Y:S01]  /*41a0*/  FADD.FTZ R158, R198, R203 ;  /* 0x000000cbc69e7221 */ /* 0x000fe20000010000 */
[----:B------:R-:W-:Y:S01]  /*41b0*/  FADD.FTZ R156, R188, R173 ;  /* 0x000000adbc9c7221 */ /* 0x000fe20000010000 */
[-C--:B---3--:R-:W-:Y:S01]  /*41c0*/  FFMA.FTZ R144, R150, R157.reuse, R167 ;  /* 0x0000009d96907223 */ /* 0x088fe200000100a7 */
[C---:B------:R-:W-:Y:S01]  /*41d0*/  FFMA.FTZ R161, R54.reuse, R157, -R161 ;  /* 0x0000009d36a17223 */ /* 0x040fe200000108a1 */
[----:B------:R-:W-:Y:S01]  /*41e0*/  FMUL.FTZ R169, R195, R158 ;  /* 0x0000009ec3a97220 */ /* 0x000fe20000410000 */
[----:B------:R-:W-:Y:S01]  /*41f0*/  ULEA UR9, UR8, UR24, 0x4 ;  /* 0x0000001808097291 */ /* 0x000fe2000f8e20ff */
[----:B------:R-:W-:Y:S01]  /*4200*/  @P1 FADD.FTZ R145, R145, R144 ;  /* 0x0000009091911221 */ /* 0x000fe20000010000 */
[-C--:B----4-:R-:W-:Y:S01]  /*4210*/  FMUL.FTZ R157, R54, R151.reuse ;  /* 0x00000097369d7220 */ /* 0x090fe20000410000 */
[----:B------:R-:W-:Y:S01]  /*4220*/  FMUL.FTZ R151, R150, R151 ;  /* 0x0000009796977220 */ /* 0x000fe20000410000 */
[----:B------:R-:W-:Y:S01]  /*4230*/  @P1 FADD.FTZ R2, R2, R161 ;  /* 0x000000a102021221 */ /* 0x000fe20000010000 */
[-C--:B------:R-:W-:Y:S01]  /*4240*/  FFMA.FTZ R169, R197, R156.reuse, R169 ;  /* 0x0000009cc5a97223 */ /* 0x080fe200000100a9 */
[-C--:B-----5:R-:W-:Y:S01]  /*4250*/  @P1 FFMA.FTZ R150, R150, R55.reuse, R157 ;  /* 0x0000003796961223 */ /* 0x0a0fe2000001009d */
[----:B------:R-:W1:Y:S01]  /*4260*/  SHFL.UP PT, R161, R145, 0x8, RZ ;  /* 0x0500000091a17989 */ /* 0x000e6200000e00ff */
[----:B------:R-:W-:Y:S01]  /*4270*/  FMUL.FTZ R156, R195, R156 ;  /* 0x0000009cc39c7220 */ /* 0x000fe20000410000 */
[----:B------:R-:W-:Y:S01]  /*4280*/  @P1 FFMA.FTZ R54, R54, R55, -R151 ;  /* 0x0000003736361223 */ /* 0x000fe20000010897 */
[----:B------:R-:W-:Y:S01]  /*4290*/  FADD.FTZ R144, R194, R169 ;  /* 0x000000a9c2907221 */ /* 0x000fe20000010000 */
[----:B------:R-:W3:Y:S01]  /*42a0*/  SHFL.UP PT, R157, R2, 0x8, RZ ;  /* 0x05000000029d7989 */ /* 0x000ee200000e00ff */
[----:B------:R-:W-:Y:S01]  /*42b0*/  FFMA.FTZ R167, R197, R158, -R156 ;  /* 0x0000009ec5a77223 */ /* 0x000fe2000001089c */
[C---:B------:R-:W-:Y:S01]  /*42c0*/  FMUL.FTZ R158, R191.reuse, R152 ;  /* 0x00000098bf9e7220 */ /* 0x040fe20000410000 */
[C---:B------:R-:W-:Y:S01]  /*42d0*/  FMUL.FTZ R173, R191.reuse, R144 ;  /* 0x00000090bfad7220 */ /* 0x040fe20000410000 */
[----:B------:R-:W4:Y:S01]  /*42e0*/  SHFL.UP PT, R151, R150, 0x8, RZ ;  /* 0x0500000096977989 */ /* 0x000f2200000e00ff */
[----:B------:R-:W-:Y:S01]  /*42f0*/  FADD.FTZ R156, R196, R167 ;  /* 0x000000a7c49c7221 */ /* 0x000fe20000010000 */
[-C--:B------:R-:W-:Y:S01]  /*4300*/  FMUL.FTZ R167, R191, R162.reuse ;  /* 0x000000a2bfa77220 */ /* 0x080fe20000410000 */
[----:B------:R-:W-:Y:S01]  /*4310*/  FFMA.FTZ R158, R193, R162, R158 ;  /* 0x000000a2c19e7223 */ /* 0x000fe2000001009e */
[----:B------:R-:W5:Y:S01]  /*4320*/  SHFL.UP PT, R55, R54, 0x8, RZ ;  /* 0x0500000036377989 */ /* 0x000f6200000e00ff */
[-C--:B------:R-:W-:Y:S01]  /*4330*/  FMUL.FTZ R169, R191, R156.reuse ;  /* 0x0000009cbfa97220 */ /* 0x080fe20000410000 */
[C---:B------:R-:W-:Y:S01]  /*4340*/  FFMA.FTZ R156, R193.reuse, R156, -R173 ;  /* 0x0000009cc19c7223 */ /* 0x040fe200000108ad */
[----:B------:R-:W-:Y:S01]  /*4350*/  ISETP.GE.AND P1, PT, R76, 0x8, PT ;  /* 0x000000084c00780c */ /* 0x000fe20003f26270 */
[C---:B------:R-:W-:Y:S01]  /*4360*/  FFMA.FTZ R167, R193.reuse, R152, -R167 ;  /* 0x00000098c1a77223 */ /* 0x040fe200000108a7 */
[----:B------:R-:W-:Y:S01]  /*4370*/  FFMA.FTZ R144, R193, R144, R169 ;  /* 0x00000090c1907223 */ /* 0x000fe200000100a9 */
[----:B------:R-:W-:Y:S01]  /*4380*/  FADD.FTZ R156, R143, R156 ;  /* 0x0000009c8f9c7221 */ /* 0x000fe20000010000 */
[C---:B------:R-:W-:Y:S01]  /*4390*/  FMUL.FTZ R162, R142.reuse, R158 ;  /* 0x0000009e8ea27220 */ /* 0x040fe20000410000 */
[CC--:B------:R-:W-:Y:S01]  /*43a0*/  FMUL.FTZ R152, R142.reuse, R167.reuse ;  /* 0x000000a78e987220 */ /* 0x0c0fe20000410000 */
[----:B------:R-:W-:Y:S01]  /*43b0*/  FADD.FTZ R144, R185, R144 ;  /* 0x00000090b9907221 */ /* 0x000fe20000010000 */
[----:B------:R-:W-:Y:S01]  /*43c0*/  FMUL.FTZ R173, R142, R156 ;  /* 0x0000009c8ead7220 */ /* 0x000fe20000410000 */
[C---:B------:R-:W-:Y:S01]  /*43d0*/  FFMA.FTZ R162, R141.reuse, R167, -R162 ;  /* 0x000000a78da27223 */ /* 0x040fe200000108a2 */
[-C--:B-1----:R-:W-:Y:S01]  /*43e0*/  FMUL.FTZ R169, R54, R161.reuse ;  /* 0x000000a136a97220 */ /* 0x082fe20000410000 */
[-C--:B------:R-:W-:Y:S01]  /*43f0*/  FMUL.FTZ R203, R142, R144.reuse ;  /* 0x000000908ecb7220 */ /* 0x080fe20000410000 */
[C---:B------:R-:W-:Y:S01]  /*4400*/  FFMA.FTZ R173, R141.reuse, R144, R173 ;  /* 0x000000908dad7223 */ /* 0x040fe200000100ad */
[C---:B------:R-:W-:Y:S01]  /*4410*/  FMUL.FTZ R167, R150.reuse, R161 ;  /* 0x000000a196a77220 */ /* 0x040fe20000410000 */
[-C--:B---3--:R-:W-:Y:S01]  /*4420*/  FFMA.FTZ R144, R150, R157.reuse, R169 ;  /* 0x0000009d96907223 */ /* 0x088fe200000100a9 */
[C---:B------:R-:W-:Y:S01]  /*4430*/  FFMA.FTZ R156, R141.reuse, R156, -R203 ;  /* 0x0000009c8d9c7223 */ /* 0x040fe200000108cb */
[----:B------:R-:W-:Y:S01]  /*4440*/  FFMA.FTZ R152, R141, R158, R152 ;  /* 0x0000009e8d987223 */ /* 0x000fe20000010098 */
[C---:B------:R-:W-:Y:S01]  /*4450*/  FFMA.FTZ R167, R54.reuse, R157, -R167 ;  /* 0x0000009d36a77223 */ /* 0x040fe200000108a7 */
[-C--:B----4-:R-:W-:Y:S01]  /*4460*/  FMUL.FTZ R161, R54, R151.reuse ;  /* 0x0000009736a17220 */ /* 0x090fe20000410000 */
[----:B------:R-:W-:Y:S01]  /*4470*/  FMUL.FTZ R151, R150, R151 ;  /* 0x0000009796977220 */ /* 0x000fe20000410000 */
[----:B------:R-:W-:Y:S01]  /*4480*/  @P1 FADD.FTZ R145, R145, R144 ;  /* 0x0000009091911221 */ /* 0x000fe20000010000 */
[----:B------:R-:W-:Y:S01]  /*4490*/  @P1 FADD.FTZ R2, R2, R167 ;  /* 0x000000a702021221 */ /* 0x000fe20000010000 */
[-C--:B-----5:R-:W-:Y:S01]  /*44a0*/  @P1 FFMA.FTZ R150, R150, R55.reuse, R161 ;  /* 0x0000003796961223 */ /* 0x0a0fe200000100a1 */
[----:B------:R-:W-:Y:S01]  /*44b0*/  @P1 FFMA.FTZ R54, R54, R55, -R151 ;  /* 0x0000003736361223 */ /* 0x000fe20000010897 */
[----:B------:R-:W-:Y:S01]  /*44c0*/  FADD.FTZ R144, R140, R173 ;  /* 0x000000ad8c907221 */ /* 0x000fe20000010000 */
[----:B------:R-:W1:Y:S01]  /*44d0*/  SHFL.UP PT, R161, R145, 0x10, RZ ;  /* 0x0600000091a17989 */ /* 0x000e6200000e00ff */
[----:B------:R-:W-:Y:S01]  /*44e0*/  FADD.FTZ R156, R139, R156 ;  /* 0x0000009c8b9c7221 */ /* 0x000fe20000010000 */
[C---:B------:R-:W-:Y:S01]  /*44f0*/  FMUL.FTZ R169, R131.reuse, R152 ;  /* 0x0000009883a97220 */ /* 0x040fe20000410000 */
[C---:B------:R-:W-:Y:S01]  /*4500*/  FMUL.FTZ R203, R131.reuse, R144 ;  /* 0x0000009083cb7220 */ /* 0x040fe20000410000 */
[----:B------:R-:W3:Y:S01]  /*4510*/  SHFL.UP PT, R151, R150, 0x10, RZ ;  /* 0x0600000096977989 */ /* 0x000ee200000e00ff */
[C---:B------:R-:W-:Y:S01]  /*4520*/  FMUL.FTZ R173, R131.reuse, R156 ;  /* 0x0000009c83ad7220 */ /* 0x040fe20000410000 */
[----:B------:R-:W-:Y:S01]  /*4530*/  FMUL.FTZ R158, R131, R162 ;  /* 0x000000a2839e7220 */ /* 0x000fe20000410000 */
[C---:B------:R-:W-:Y:S01]  /*4540*/  FFMA.FTZ R203, R137.reuse, R156, -R203 ;  /* 0x0000009c89cb7223 */ /* 0x040fe200000108cb */
[----:B------:R-:W4:Y:S01]  /*4550*/  SHFL.UP PT, R157, R2, 0x10, RZ ;  /* 0x06000000029d7989 */ /* 0x000f2200000e00ff */
[C---:B------:R-:W-:Y:S01]  /*4560*/  FFMA.FTZ R144, R137.reuse, R144, R173 ;  /* 0x0000009089907223 */ /* 0x040fe200000100ad */
[C---:B------:R-:W-:Y:S01]  /*4570*/  FFMA.FTZ R169, R137.reuse, R162, -R169 ;  /* 0x000000a289a97223 */ /* 0x040fe200000108a9 */
[----:B------:R-:W-:Y:S01]  /*4580*/  FFMA.FTZ R167, R137, R152, R158 ;  /* 0x0000009889a77223 */ /* 0x000fe2000001009e */
[----:B------:R-:W5:Y:S01]  /*4590*/  SHFL.UP PT, R55, R54, 0x10, RZ ;  /* 0x0600000036377989 */ /* 0x000f6200000e00ff */
[----:B------:R-:W-:Y:S01]  /*45a0*/  ISETP.GE.AND P1, PT, R76, 0x10, PT ;  /* 0x000000104c00780c */ /* 0x000fe20003f26270 */
        /* <DEDUP_REMOVED lines=10> */
[-C--:B-1----:R-:W-:Y:S01]  /*4650*/  FMUL.FTZ R167, R54, R161.reuse ;  /* 0x000000a136a77220 */ /* 0x082fe20000410000 */
[----:B------:R-:W-:Y:S01]  /*4660*/  FMUL.FTZ R161, R150, R161 ;  /* 0x000000a196a17220 */ /* 0x000fe20000410000 */
[----:B------:R-:W-:Y:S01]  /*4670*/  FMUL.FTZ R170, R125, R156 ;  /* 0x0000009c7daa7220 */ /* 0x000fe20000410000 */
[----:B------:R-:W-:Y:S01]  /*4680*/  FADD.FTZ R162, R135, R162 ;  /* 0x000000a287a27221 */ /* 0x000fe20000010000 */
[-C--:B---3--:R-:W-:Y:S01]  /*4690*/  FMUL.FTZ R144, R54, R151.reuse ;  /* 0x0000009736907220 */ /* 0x088fe20000410000 */
[C---:B------:R-:W-:Y:S01]  /*46a0*/  FMUL.FTZ R151, R150.reuse, R151 ;  /* 0x0000009796977220 */ /* 0x040fe20000410000 */
[----:B------:R-:W-:Y:S01]  /*46b0*/  FFMA.FTZ R205, R127, R158, -R170 ;  /* 0x0000009e7fcd7223 */ /* 0x000fe200000108aa */
[----:B------:R-:W-:Y:S01]  /*46c0*/  BSSY.RECONVERGENT B0, `(.L_x_13910) ;  /* 0x0000034000007945 */ /* 0x000fe20003800200 */
[-C--:B----4-:R-:W-:Y:S01]  /*46d0*/  FFMA.FTZ R152, R150, R157.reuse, R167 ;  /* 0x0000009d96987223 */ /* 0x090fe200000100a7 */
[----:B------:R-:W-:Y:S01]  /*46e0*/  FFMA.FTZ R161, R54, R157, -R161 ;  /* 0x0000009d36a17223 */ /* 0x000fe200000108a1 */
[C---:B------:R-:W-:Y:S01]  /*46f0*/  FMUL.FTZ R167, R125.reuse, R162 ;  /* 0x000000a27da77220 */ /* 0x040fe20000410000 */
[----:B--2---:R1:W-:Y:S01]  /*4700*/  SHFL.IDX PT, R157, R53, RZ, 0x1f ;  /* 0x00001fff359d7589 */ /* 0x0043e200000e0000 */
[-C--:B-----5:R-:W-:Y:S01]  /*4710*/  @P1 FFMA.FTZ R150, R150, R55.reuse, R144 ;  /* 0x0000003796961223 */ /* 0x0a0fe20000010090 */
[----:B------:R-:W-:Y:S01]  /*4720*/  @P1 FFMA.FTZ R54, R54, R55, -R151 ;  /* 0x0000003736361223 */ /* 0x000fe20000010897 */
[----:B------:R-:W-:Y:S01]  /*4730*/  FADD.FTZ R144, R134, R173 ;  /* 0x000000ad86907221 */ /* 0x000fe20000010000 */
[C---:B------:R-:W-:Y:S01]  /*4740*/  FMUL.FTZ R55, R125.reuse, R158 ;  /* 0x0000009e7d377220 */ /* 0x040fe20000410000 */
[----:B------:R2:W-:Y:S01]  /*4750*/  SHFL.IDX PT, R151, R52, RZ, 0x1f ;  /* 0x00001fff34977589 */ /* 0x0005e200000e0000 */
[----:B------:R-:W-:Y:S01]  /*4760*/  FMUL.FTZ R203, R122, R205 ;  /* 0x000000cd7acb7220 */ /* 0x000fe20000410000 */
[----:B------:R-:W-:Y:S01]  /*4770*/  FMUL.FTZ R169, R125, R144 ;  /* 0x000000907da97220 */ /* 0x000fe20000410000 */
[C---:B------:R-:W-:Y:S01]  /*4780*/  FFMA.FTZ R55, R127.reuse, R156, R55 ;  /* 0x0000009c7f377223 */ /* 0x040fe20000010037 */
[----:B------:R-:W3:Y:S01]  /*4790*/  SHFL.UP PT, R150, R150, 0x1, RZ ;  /* 0x0420000096967989 */ /* 0x000ee200000e00ff */
[C---:B------:R-:W-:Y:S01]  /*47a0*/  FFMA.FTZ R144, R127.reuse, R144, R167 ;  /* 0x000000907f907223 */ /* 0x040fe200000100a7 */
[----:B------:R-:W-:Y:S01]  /*47b0*/  FFMA.FTZ R169, R127, R162, -R169 ;  /* 0x000000a27fa97223 */ /* 0x000fe200000108a9 */
[-C--:B------:R-:W-:Y:S01]  /*47c0*/  FFMA.FTZ R203, R130, R55.reuse, R203 ;  /* 0x0000003782cb7223 */ /* 0x080fe200000100cb */
[----:B------:R-:W4:Y:S01]  /*47d0*/  SHFL.UP PT, R54, R54, 0x1, RZ ;  /* 0x0420000036367989 */ /* 0x000f2200000e00ff */
[----:B-1----:R-:W-:Y:S01]  /*47e0*/  FMUL.FTZ R53, R122, R55 ;  /* 0x000000377a357220 */ /* 0x002fe20000410000 */
[----:B------:R-:W-:Y:S01]  /*47f0*/  FADD.FTZ R169, R132, R169 ;  /* 0x000000a984a97221 */ /* 0x000fe20000010000 */
[----:B------:R-:W-:Y:S01]  /*4800*/  FADD.FTZ R55, R133, R144 ;  /* 0x0000009085377221 */ /* 0x000fe20000010000 */
[----:B------:R-:W-:Y:S01]  /*4810*/  @P1 FADD.FTZ R2, R2, R161 ;  /* 0x000000a102021221 */ /* 0x000fe20000010000 */
[----:B------:R-:W-:Y:S01]  /*4820*/  @P1 FADD.FTZ R145, R145, R152 ;  /* 0x0000009891911221 */ /* 0x000fe20000010000 */
[C---:B------:R-:W-:Y:S01]  /*4830*/  FMUL.FTZ R161, R122.reuse, R169 ;  /* 0x000000a97aa17220 */ /* 0x040fe20000410000 */
[----:B--2---:R-:W-:Y:S01]  /*4840*/  FMUL.FTZ R52, R122, R55 ;  /* 0x000000377a347220 */ /* 0x004fe20000410000 */
[C---:B------:R-:W-:Y:S01]  /*4850*/  FFMA.FTZ R205, R130.reuse, R205, -R53 ;  /* 0x000000cd82cd7223 */ /* 0x040fe20000010835 */
[----:B------:R-:W-:Y:S01]  /*4860*/  PLOP3.LUT P1, PT, PT, PT, UP0, 0x80, 0x8 ;  /* 0x000000000008781c */ /* 0x000fe20003f2f008 */
[C---:B------:R-:W-:Y:S01]  /*4870*/  FFMA.FTZ R161, R130.reuse, R55, R161 ;  /* 0x0000003782a17223 */ /* 0x040fe200000100a1 */
[----:B------:R-:W-:Y:S01]  /*4880*/  FFMA.FTZ R52, R130, R169, -R52 ;  /* 0x000000a982347223 */ /* 0x000fe20000010834 */
[----:B------:R-:W1:Y:S02]  /*4890*/  SHFL.UP PT, R2, R2, 0x1, RZ ;  /* 0x0420000002027989 */ /* 0x000e6400000e00ff */
[----:B------:R-:W-:Y:S01]  /*48a0*/  FADD.FTZ R206, R124, R161 ;  /* 0x000000a17cce7221 */ /* 0x000fe20000010000 */
[----:B------:R-:W-:Y:S01]  /*48b0*/  FADD.FTZ R204, R123, R52 ;  /* 0x000000347bcc7221 */ /* 0x000fe20000010000 */
[----:B------:R-:W2:Y:S01]  /*48c0*/  SHFL.UP PT, R145, R145, 0x1, RZ ;  /* 0x0420000091917989 */ /* 0x000ea200000e00ff */
[----:B---3--:R-:W-:-:S03]  /*48d0*/  FMUL.FTZ R53, R150, R157 ;  /* 0x0000009d96357220 */ /* 0x008fc60000410000 */
[----:B------:R3:W0:Y:S01]  /*48e0*/  SHFL.DOWN PT, R167, R203, 0x1, 0x1f ;  /* 0x08201f00cba77f89 */ /* 0x00062200000e0000 */
[C---:B----4-:R-:W-:Y:S01]  /*48f0*/  FMUL.FTZ R55, R54.reuse, R157 ;  /* 0x0000009d36377220 */ /* 0x050fe20000410000 */
[-C--:B------:R-:W-:Y:S02]  /*4900*/  FFMA.FTZ R53, R54, R151.reuse, -R53 ;  /* 0x0000009736357223 */ /* 0x080fe40000010835 */
[----:B------:R3:W4:Y:S01]  /*4910*/  SHFL.DOWN PT, R161, R206, 0x1, 0x1f ;  /* 0x08201f00cea17f89 */ /* 0x00072200000e0000 */
[----:B------:R-:W-:-:S03]  /*4920*/  FFMA.FTZ R150, R150, R151, R55 ;  /* 0x0000009796967223 */ /* 0x000fc60000010037 */
[----:B------:R3:W0:Y:S04]  /*4930*/  SHFL.DOWN PT, R54, R205, 0x1, 0x1f ;  /* 0x08201f00cd367f89 */ /* 0x00062800000e0000 */
[----:B------:R3:W0:Y:S01]  /*4940*/  SHFL.DOWN PT, R152, R204, 0x1, 0x1f ;  /* 0x08201f00cc987f89 */ /* 0x00062200000e0000 */
[----:B-1----:R-:W-:Y:S05]  /*4950*/  @!P3 BRA `(.L_x_13911) ;  /* 0x000000000028b947 */ /* 0x002fea0003800000 */
[-C--:B0-----:R-:W-:Y:S01]  /*4960*/  FMUL.FTZ R144, R205, R152.reuse ;  /* 0x00000098cd907220 */ /* 0x081fe20000410000 */
[----:B------:R-:W-:Y:S01]  /*4970*/  FMUL.FTZ R152, R203, R152 ;  /* 0x00000098cb987220 */ /* 0x000fe20000410000 */
[-C--:B------:R-:W-:Y:S01]  /*4980*/  FMUL.FTZ R52, R205, R54.reuse ;  /* 0x00000036cd347220 */ /* 0x080fe20000410000 */
[C---:B------:R-:W-:Y:S01]  /*4990*/  FMUL.FTZ R54, R203.reuse, R54 ;  /* 0x00000036cb367220 */ /* 0x040fe20000410000 */
[-C--:B----4-:R-:W-:Y:S01]  /*49a0*/  FFMA.FTZ R55, R203, R161.reuse, -R144 ;  /* 0x000000a1cb377223 */ /* 0x090fe20000010890 */
[----:B------:R-:W-:Y:S01]  /*49b0*/  FFMA.FTZ R161, R205, R161, R152 ;  /* 0x000000a1cda17223 */ /* 0x000fe20000010098 */
[C---:B---3--:R-:W-:Y:S01]  /*49c0*/  FFMA.FTZ R203, R167.reuse, R203, -R52 ;  /* 0x000000cba7cb7223 */ /* 0x048fe20000010834 */
[----:B------:R-:W-:Y:S01]  /*49d0*/  FFMA.FTZ R205, R167, R205, R54 ;  /* 0x000000cda7cd7223 */ /* 0x000fe20000010036 */
[----:B------:R-:W-:Y:S01]  /*49e0*/  FADD.FTZ R206, R206, R55 ;  /* 0x00000037cece7221 */ /* 0x000fe20000010000 */
[----:B------:R-:W-:-:S07]  /*49f0*/  FADD.FTZ R204, R204, R161 ;  /* 0x000000a1cccc7221 */ /* 0x000fce0000010000 */
.L_x_13911:
[----:B------:R-:W-:Y:S05]  /*4a00*/  BSYNC.RECONVERGENT B0 ;  /* 0x0000000000007941 */ /* 0x000fea0003800200 */
.L_x_13910:
[----:B------:R-:W-:Y:S01]  /*4a10*/  ISETP.NE.OR P1, PT, R74, RZ, P1 ;  /* 0x000000ff4a00720c */ /* 0x000fe20000f25670 */
[----:B------:R-:W-:Y:S01]  /*4a20*/  @P2 FADD.FTZ R151, R2, R53 ;  /* 0x0000003502972221 */ /* 0x000fe20000010000 */
[----:B------:R-:W-:Y:S01]  /*4a30*/  HFMA2 R53, -RZ, RZ, 0, 0 ;  /* 0x00000000ff357431 */ /* 0x000fe200000001ff */
[----:B------:R-:W-:Y:S02]  /*4a40*/  MOV R52, 0x3f800000 ;  /* 0x3f80000000347802 */ /* 0x000fe40000000f00 */
[----:B0-----:R-:W-:Y:S01]  /*4a50*/  CS2R R54, SRZ ;  /* 0x0000000000367805 */ /* 0x001fe2000001ff00 */
[----:B--2---:R-:W-:Y:S01]  /*4a60*/  @P2 FADD.FTZ R157, R145, R150 ;  /* 0x00000096919d2221 */ /* 0x004fe20000010000 */
[----:B------:R-:W-:Y:S01]  /*4a70*/  ISETP.GT.U32.AND P2, PT, R187, 0x1d, PT ;  /* 0x0000001dbb00780c */ /* 0x000fe20003f44070 */
[C---:B------:R-:W-:Y:S01]  /*4a80*/  FMUL.FTZ R144, R91.reuse, R151 ;  /* 0x000000975b907220 */ /* 0x040fe20000410000 */
[----:B------:R0:W1:Y:S01]  /*4a90*/  SHFL.DOWN PT, R150, R205, 0x2, 0x1f ;  /* 0x08401f00cd967f89 */ /* 0x00006200000e0000 */
[----:B------:R-:W-:Y:S01]  /*4aa0*/  FMUL.FTZ R145, R91, R157 ;  /* 0x0000009d5b917220 */ /* 0x000fe20000410000 */
[----:B------:R-:W-:Y:S01]  /*4ab0*/  BSSY.RECONVERGENT B0, `(.L_x_13912) ;  /* 0x0000015000007945 */ /* 0x000fe20003800200 */
[C---:B------:R-:W-:Y:S01]  /*4ac0*/  ISETP.GT.U32.AND P3, PT, R187.reuse, 0x1b, PT ;  /* 0x0000001bbb00780c */ /* 0x040fe20003f64070 */
[----:B------:R0:W2:Y:S01]  /*4ad0*/  SHFL.DOWN PT, R156, R204, 0x2, 0x1f ;  /* 0x08401f00cc9c7f89 */ /* 0x0000a200000e0000 */
[C---:B------:R-:W-:Y:S01]  /*4ae0*/  FFMA.FTZ R2, R90.reuse, R151, -R145 ;  /* 0x000000975a027223 */ /* 0x040fe20000010891 */
[C---:B------:R-:W-:Y:S01]  /*4af0*/  ISETP.GT.U32.AND P4, PT, R187.reuse, 0x17, PT ;  /* 0x00000017bb00780c */ /* 0x040fe20003f84070 */
[----:B------:R-:W-:Y:S01]  /*4b00*/  FFMA.FTZ R144, R90, R157, R144 ;  /* 0x0000009d5a907223 */ /* 0x000fe20000010090 */
[----:B------:R-:W0:Y:S01]  /*4b10*/  @!P1 LDS.128 R52, [UR9+0x1da0] ;  /* 0x001da009ff349984 */ /* 0x000e220008000c00 */
[----:B------:R-:W-:-:S03]  /*4b20*/  ISETP.GT.U32.AND P5, PT, R187, 0xf, PT ;  /* 0x0000000fbb00780c */ /* 0x000fc60003fa4070 */
[----:B------:R0:W0:Y:S04]  /*4b30*/  SHFL.DOWN PT, R151, R203, 0x2, 0x1f ;  /* 0x08401f00cb977f89 */ /* 0x00002800000e0000 */
[----:B------:R0:W0:Y:S01]  /*4b40*/  SHFL.DOWN PT, R145, R206, 0x2, 0x1f ;  /* 0x08401f00ce917f89 */ /* 0x00002200000e0000 */
[----:B------:R-:W-:Y:S05]  /*4b50*/  @P2 BRA `(.L_x_13913) ;  /* 0x0000000000282947 */ /* 0x000fea0003800000 */
[-C--:B--2---:R-:W-:Y:S01]  /*4b60*/  FMUL.FTZ R152, R205, R156.reuse ;  /* 0x0000009ccd987220 */ /* 0x084fe20000410000 */
[----:B------:R-:W-:Y:S01]  /*4b70*/  FMUL.FTZ R156, R203, R156 ;  /* 0x0000009ccb9c7220 */ /* 0x000fe20000410000 */
[-C--:B-1----:R-:W-:Y:S01]  /*4b80*/  FMUL.FTZ R90, R205, R150.reuse ;  /* 0x00000096cd5a7220 */ /* 0x082fe20000410000 */
[C---:B------:R-:W-:Y:S01]  /*4b90*/  FMUL.FTZ R150, R203.reuse, R150 ;  /* 0x00000096cb967220 */ /* 0x040fe20000410000 */
[-C--:B0-----:R-:W-:Y:S01]  /*4ba0*/  FFMA.FTZ R91, R203, R145.reuse, -R152 ;  /* 0x00000091cb5b7223 */ /* 0x081fe20000010898 */
[----:B------:R-:W-:Y:S01]  /*4bb0*/  FFMA.FTZ R145, R205, R145, R156 ;  /* 0x00000091cd917223 */ /* 0x000fe2000001009c */
[-C--:B---3--:R-:W-:Y:S01]  /*4bc0*/  FFMA.FTZ R203, R203, R151.reuse, -R90 ;  /* 0x00000097cbcb7223 */ /* 0x088fe2000001085a */
[----:B------:R-:W-:Y:S01]  /*4bd0*/  FFMA.FTZ R205, R205, R151, R150 ;  /* 0x00000097cdcd7223 */ /* 0x000fe20000010096 */
[----:B------:R-:W-:Y:S01]  /*4be0*/  FADD.FTZ R206, R206, R91 ;  /* 0x0000005bcece7221 */ /* 0x000fe20000010000 */
[----:B------:R-:W-:-:S07]  /*4bf0*/  FADD.FTZ R204, R204, R145 ;  /* 0x00000091cccc7221 */ /* 0x000fce0000010000 */
.L_x_13913:
[----:B------:R-:W-:Y:S05]  /*4c00*/  BSYNC.RECONVERGENT B0 ;  /* 0x0000000000007941 */ /* 0x000fea0003800200 */
.L_x_13912:
[----:B0-----:R0:W0:Y:S01]  /*4c10*/  SHFL.DOWN PT, R151, R203, 0x4, 0x1f ;  /* 0x08801f00cb977f89 */ /* 0x00102200000e0000 */
[----:B------:R-:W-:Y:S03]  /*4c20*/  BSSY.RECONVERGENT B0, `(.L_x_13914) ;  /* 0x000000f000007945 */ /* 0x000fe60003800200 */
[----:B-1----:R1:W0:Y:S04]  /*4c30*/  SHFL.DOWN PT, R150, R205, 0x4, 0x1f ;  /* 0x08801f00cd967f89 */ /* 0x00222800000e0000 */
[----:B------:R1:W0:Y:S04]  /*4c40*/  SHFL.DOWN PT, R145, R206, 0x4, 0x1f ;  /* 0x08801f00ce917f89 */ /* 0x00022800000e0000 */
[----:B--2---:R1:W2:Y:S01]  /*4c50*/  SHFL.DOWN PT, R156, R204, 0x4, 0x1f ;  /* 0x08801f00cc9c7f89 */ /* 0x0042a200000e0000 */
[----:B------:R-:W-:Y:S05]  /*4c60*/  @P3 BRA `(.L_x_13915) ;  /* 0x0000000000283947 */ /* 0x000fea0003800000 */
[-C--:B--2---:R-:W-:Y:S01]  /*4c70*/  FMUL.FTZ R152, R205, R156.reuse ;  /* 0x0000009ccd987220 */ /* 0x084fe20000410000 */
[----:B------:R-:W-:Y:S01]  /*4c80*/  FMUL.FTZ R156, R203, R156 ;  /* 0x0000009ccb9c7220 */ /* 0x000fe20000410000 */
[-C--:B0-----:R-:W-:Y:S01]  /*4c90*/  FMUL.FTZ R90, R205, R150.reuse ;  /* 0x00000096cd5a7220 */ /* 0x081fe20000410000 */
[C---:B------:R-:W-:Y:S01]  /*4ca0*/  FMUL.FTZ R150, R203.reuse, R150 ;  /* 0x00000096cb967220 */ /* 0x040fe20000410000 */
[-C--:B------:R-:W-:Y:S01]  /*4cb0*/  FFMA.FTZ R91, R203, R145.reuse, -R152 ;  /* 0x00000091cb5b7223 */ /* 0x080fe20000010898 */
[----:B------:R-:W-:Y:S01]  /*4cc0*/  FFMA.FTZ R145, R205, R145, R156 ;  /* 0x00000091cd917223 */ /* 0x000fe2000001009c */
[-C--:B---3--:R-:W-:Y:S01]  /*4cd0*/  FFMA.FTZ R203, R203, R151.reuse, -R90 ;  /* 0x00000097cbcb7223 */ /* 0x088fe2000001085a */
[----:B-1----:R-:W-:Y:S01]  /*4ce0*/  FFMA.FTZ R205, R205, R151, R150 ;  /* 0x00000097cdcd7223 */ /* 0x002fe20000010096 */
[----:B------:R-:W-:Y:S01]  /*4cf0*/  FADD.FTZ R206, R206, R91 ;  /* 0x0000005bcece7221 */ /* 0x000fe20000010000 */
[----:B------:R-:W-:-:S07]  /*4d00*/  FADD.FTZ R204, R204, R145 ;  /* 0x00000091cccc7221 */ /* 0x000fce0000010000 */
.L_x_13915:
[----:B------:R-:W-:Y:S05]  /*4d10*/  BSYNC.RECONVERGENT B0 ;  /* 0x0000000000007941 */ /* 0x000fea0003800200 */
.L_x_13914:
[----:B0-----:R0:W0:Y:S01]  /*4d20*/  SHFL.DOWN PT, R151, R203, 0x8, 0x1f ;  /* 0x09001f00cb977f89 */ /* 0x00102200000e0000 */
[----:B------:R-:W-:Y:S03]  /*4d30*/  BSSY.RECONVERGENT B0, `(.L_x_13916) ;  /* 0x000000f000007945 */ /* 0x000fe60003800200 */
[----:B------:R0:W0:Y:S04]  /*4d40*/  SHFL.DOWN PT, R150, R205, 0x8, 0x1f ;  /* 0x09001f00cd967f89 */ /* 0x00002800000e0000 */
[----:B------:R0:W0:Y:S04]  /*4d50*/  SHFL.DOWN PT, R145, R206, 0x8, 0x1f ;  /* 0x09001f00ce917f89 */ /* 0x00002800000e0000 */
[----:B--2---:R2:W0:Y:S01]  /*4d60*/  SHFL.DOWN PT, R156, R204, 0x8, 0x1f ;  /* 0x09001f00cc9c7f89 */ /* 0x00442200000e0000 */
[----:B------:R-:W-:Y:S05]  /*4d70*/  @P4 BRA `(.L_x_13917) ;  /* 0x0000000000284947 */ /* 0x000fea0003800000 */
[-C--:B0-----:R-:W-:Y:S01]  /*4d80*/  FMUL.FTZ R152, R205, R156.reuse ;  /* 0x0000009ccd987220 */ /* 0x081fe20000410000 */
[----:B------:R-:W-:Y:S01]  /*4d90*/  FMUL.FTZ R156, R203, R156 ;  /* 0x0000009ccb9c7220 */ /* 0x000fe20000410000 */
[-C--:B------:R-:W-:Y:S01]  /*4da0*/  FMUL.FTZ R90, R205, R150.reuse ;  /* 0x00000096cd5a7220 */ /* 0x080fe20000410000 */
[C---:B------:R-:W-:Y:S01]  /*4db0*/  FMUL.FTZ R150, R203.reuse, R150 ;  /* 0x00000096cb967220 */ /* 0x040fe20000410000 */
[-C--:B------:R-:W-:Y:S01]  /*4dc0*/  FFMA.FTZ R91, R203, R145.reuse, -R152 ;  /* 0x00000091cb5b7223 */ /* 0x080fe20000010898 */
[----:B------:R-:W-:Y:S01]  /*4dd0*/  FFMA.FTZ R145, R205, R145, R156 ;  /* 0x00000091cd917223 */ /* 0x000fe2000001009c */
[-C--:B---3--:R-:W-:Y:S01]  /*4de0*/  FFMA.FTZ R203, R203, R151.reuse, -R90 ;  /* 0x00000097cbcb7223 */ /* 0x088fe2000001085a */
[----:B-1----:R-:W-:Y:S01]  /*4df0*/  FFMA.FTZ R205, R205, R151, R150 ;  /* 0x00000097cdcd7223 */ /* 0x002fe20000010096 */
[----:B------:R-:W-:Y:S01]  /*4e00*/  FADD.FTZ R206, R206, R91 ;  /* 0x0000005bcece7221 */ /* 0x000fe20000010000 */
[----:B--2---:R-:W-:-:S07]  /*4e10*/  FADD.FTZ R204, R204, R145 ;  /* 0x00000091cccc7221 */ /* 0x004fce0000010000 */
.L_x_13917:
[----:B------:R-:W-:Y:S05]  /*4e20*/  BSYNC.RECONVERGENT B0 ;  /* 0x0000000000007941 */ /* 0x000fea0003800200 */
.L_x_13916:
[----:B----4-:R4:W1:Y:S01]  /*4e30*/  SHFL.DOWN PT, R161, R203, 0x10, 0x1f ;  /* 0x0a001f00cba17f89 */ /* 0x01086200000e0000 */
[----:B------:R-:W-:Y:S01]  /*4e40*/  BSSY.RECONVERGENT B0, `(.L_x_13918) ;  /* 0x0000011000007945 */ /* 0x000fe20003800200 */
[----:B0-----:R-:W-:Y:S01]  /*4e50*/  FADD.FTZ R151, R105, R2 ;  /* 0x0000000269977221 */ /* 0x001fe20000010000 */
[----:B------:R-:W-:Y:S01]  /*4e60*/  FADD.FTZ R145, RZ, R144 ;  /* 0x00000090ff917221 */ /* 0x000fe20000010000 */
[----:B------:R4:W0:Y:S04]  /*4e70*/  SHFL.DOWN PT, R90, R205, 0x10, 0x1f ;  /* 0x0a001f00cd5a7f89 */ /* 0x00082800000e0000 */
        /* <DEDUP_REMOVED lines=9> */
[-C--:B-1-34-:R-:W-:Y:S01]  /*4f10*/  FFMA.FTZ R203, R203, R161.reuse, -R2 ;  /* 0x000000a1cbcb7223 */ /* 0x09afe20000010802 */
[----:B------:R-:W-:Y:S01]  /*4f20*/  FFMA.FTZ R205, R205, R161, R90 ;  /* 0x000000a1cdcd7223 */ /* 0x000fe2000001005a */
[----:B------:R-:W-:Y:S01]  /*4f30*/  FADD.FTZ R206, R206, R91 ;  /* 0x0000005bcece7221 */ /* 0x000fe20000010000 */
[----:B--2---:R-:W-:-:S07]  /*4f40*/  FADD.FTZ R204, R204, R157 ;  /* 0x0000009dcccc7221 */ /* 0x004fce0000010000 */
.L_x_13919:
[----:B------:R-:W-:Y:S05]  /*4f50*/  BSYNC.RECONVERGENT B0 ;  /* 0x0000000000007941 */ /* 0x000fea0003800200 */
.L_x_13918:
[----:B------:R-:W-:Y:S01]  /*4f60*/  SHFL.DOWN PT, R152, R203, 0x1, 0x1f ;  /* 0x08201f00cb987f89 */ /* 0x000fe200000e0000 */
[C---:B------:R-:W-:Y:S01]  /*4f70*/  FMUL.FTZ R91, R122.reuse, R151 ;  /* 0x000000977a5b7220 */ /* 0x040fe20000410000 */
[-C--:B------:R-:W-:Y:S01]  /*4f80*/  FMUL.FTZ R2, R122, R145.reuse ;  /* 0x000000917a027220 */ /* 0x080fe20000410000 */
[----:B------:R-:W-:Y:S01]  /*4f90*/  ISETP.NE.AND P1, PT, R74, 0x1f, PT ;  /* 0x0000001f4a00780c */ /* 0x000fe20003f25270 */
[----:B------:R-:W5:Y:S01]  /*4fa0*/  SHFL.IDX PT, R162, R55, RZ, 0x1f ;  /* 0x00001fff37a27589 */ /* 0x000f6200000e0000 */
[C---:B0-----:R-:W-:Y:S01]  /*4fb0*/  FFMA.FTZ R90, R130.reuse, R145, R91 ;  /* 0x00000091825a7223 */ /* 0x041fe2000001005b */
[----:B------:R-:W-:Y:S01]  /*4fc0*/  FFMA.FTZ R91, R130, R151, -R2 ;  /* 0x00000097825b7223 */ /* 0x000fe20000010802 */
[----:B------:R-:W-:Y:S01]  /*4fd0*/  ISETP.GT.AND P2, PT, R76, 0x1e, PT ;  /* 0x0000001e4c00780c */ /* 0x000fe20003f44270 */
[----:B------:R-:W0:Y:S01]  /*4fe0*/  SHFL.DOWN PT, R156, R205, 0x1, 0x1f ;  /* 0x08201f00cd9c7f89 */ /* 0x000e2200000e0000 */
[----:B------:R-:W-:Y:S01]  /*4ff0*/  FADD.FTZ R2, RZ, R90 ;  /* 0x0000005aff027221 */ /* 0x000fe20000010000 */
[----:B------:R-:W-:Y:S01]  /*5000*/  FADD.FTZ R144, R106, R91 ;  /* 0x0000005b6a907221 */ /* 0x000fe20000010000 */
[----:B------:R-:W-:Y:S01]  /*5010*/  ISETP.GT.AND P3, PT, R76, 0xf, PT ;  /* 0x0000000f4c00780c */ /* 0x000fe20003f64270 */
[----:B------:R-:W2:Y:S01]  /*5020*/  SHFL.IDX PT, R158, R54, RZ, 0x1f ;  /* 0x00001fff369e7589 */ /* 0x000ea200000e0000 */
[C---:B------:R-:W-:Y:S01]  /*5030*/  FMUL.FTZ R90, R125.reuse, R2 ;  /* 0x000000027d5a7220 */ /* 0x040fe20000410000 */
[-C--:B------:R-:W-:Y:S01]  /*5040*/  FMUL.FTZ R91, R125, R144.reuse ;  /* 0x000000907d5b7220 */ /* 0x080fe20000410000 */
[----:B------:R-:W-:Y:S01]  /*5050*/  BSSY.RECONVERGENT B0, `(.L_x_13920) ;  /* 0x000021c000007945 */ /* 0x000fe20003800200 */
[----:B------:R-:W2:Y:S01]  /*5060*/  SHFL.DOWN PT, R208, R204, 0x1, 0x1f ;  /* 0x08201f00ccd07f89 */ /* 0x000ea200000e0000 */
[C---:B------:R-:W-:Y:S01]  /*5070*/  FFMA.FTZ R90, R127.reuse, R144, -R90 ;  /* 0x000000907f5a7223 */ /* 0x040fe2000001085a */
[----:B------:R-:W-:-:S02]  /*5080*/  FFMA.FTZ R91, R127, R2, R91 ;  /* 0x000000027f5b7223 */ /* 0x000fc4000001005b */
[----:B------:R-:W2:Y:S01]  /*5090*/  SHFL.DOWN PT, R170, R206, 0x1, 0x1f ;  /* 0x08201f00ceaa7f89 */ /* 0x000ea200000e0000 */
[----:B------:R-:W-:Y:S01]  /*50a0*/  FADD.FTZ R150, R107, R90 ;  /* 0x0000005a6b967221 */ /* 0x000fe20000010000 */
[----:B------:R-:W-:Y:S02]  /*50b0*/  FADD.FTZ R91, RZ, R91 ;  /* 0x0000005bff5b7221 */ /* 0x000fe40000010000 */
[----:B-1-34-:R-:W1:Y:S01]  /*50c0*/  SHFL.IDX PT, R205, R205, RZ, 0x1f ;  /* 0x00001fffcdcd7589 */ /* 0x01ae6200000e0000 */
[C---:B------:R-:W-:Y:S01]  /*50d0*/  FMUL.FTZ R161, R128.reuse, R150 ;  /* 0x0000009680a17220 */ /* 0x040fe20000410000 */
[-C--:B------:R-:W-:Y:S01]  /*50e0*/  FMUL.FTZ R157, R128, R91.reuse ;  /* 0x0000005b809d7220 */ /* 0x080fe20000410000 */
[----:B-----5:R-:W-:Y:S02]  /*50f0*/  @P1 FMUL.FTZ R169, R152, R162 ;  /* 0x000000a298a91220 */ /* 0x020fe40000410000 */
[C---:B------:R-:W-:Y:S01]  /*5100*/  FFMA.FTZ R90, R126.reuse, R91, R161 ;  /* 0x0000005b7e5a7223 */ /* 0x040fe200000100a1 */
[----:B------:R-:W-:Y:S01]  /*5110*/  FFMA.FTZ R157, R126, R150, -R157 ;  /* 0x000000967e9d7223 */ /* 0x000fe2000001089d */
[----:B------:R-:W3:Y:S01]  /*5120*/  SHFL.IDX PT, R203, R203, RZ, 0x1f ;  /* 0x00001fffcbcb7589 */ /* 0x000ee200000e0000 */
[----:B0-----:R-:W-:Y:S01]  /*5130*/  @P1 FMUL.FTZ R167, R156, R162 ;  /* 0x000000a29ca71220 */ /* 0x001fe20000410000 */
[----:B------:R-:W-:-:S02]  /*5140*/  FADD.FTZ R90, RZ, R90 ;  /* 0x0000005aff5a7221 */ /* 0x000fc40000010000 */
[----:B------:R-:W0:Y:S01]  /*5150*/  SHFL.IDX PT, R206, R206, RZ, 0x1f ;  /* 0x00001fffcece7589 */ /* 0x000e2200000e0000 */
[-C--:B--2---:R-:W-:Y:S01]  /*5160*/  @P1 FFMA.FTZ R169, R156, R158.reuse, R169 ;  /* 0x0000009e9ca91223 */ /* 0x084fe200000100a9 */
[----:B------:R-:W-:Y:S01]  /*5170*/  @P1 FFMA.FTZ R167, R152, R158, -R167 ;  /* 0x0000009e98a71223 */ /* 0x000fe200000108a7 */
[----:B------:R-:W-:Y:S01]  /*5180*/  FADD.FTZ R152, R108, R157 ;  /* 0x0000009d6c987221 */ /* 0x000fe20000010000 */
[----:B------:R-:W-:Y:S01]  /*5190*/  FMUL.FTZ R156, R131, R90 ;  /* 0x0000005a839c7220 */ /* 0x000fe20000410000 */
[----:B------:R-:W-:Y:S01]  /*51a0*/  @P1 FADD.FTZ R162, R208, R169 ;  /* 0x000000a9d0a21221 */ /* 0x000fe20000010000 */
[----:B------:R-:W2:Y:S02]  /*51b0*/  SHFL.IDX PT, R204, R204, RZ, 0x1f ;  /* 0x00001fffcccc7589 */ /* 0x000ea400000e0000 */
[-C--:B------:R-:W-:Y:S01]  /*51c0*/  FFMA.FTZ R156, R137, R152.reuse, -R156 ;  /* 0x00000098899c7223 */ /* 0x080fe2000001089c */
[----:B------:R-:W-:Y:S01]  /*51d0*/  @P1 FADD.FTZ R158, R170, R167 ;  /* 0x000000a7aa9e1221 */ /* 0x000fe20000010000 */
[-C--:B------:R-:W-:Y:S01]  /*51e0*/  FMUL.FTZ R157, R162, R63.reuse ;  /* 0x0000003fa29d7220 */ /* 0x080fe20000410000 */
[----:B------:R-:W-:Y:S01]  /*51f0*/  ISETP.NE.AND P1, PT, R74, RZ, PT ;  /* 0x000000ff4a00720c */ /* 0x000fe20003f25270 */
[----:B------:R-:W-:Y:S01]  /*5200*/  FADD.FTZ R156, R109, R156 ;  /* 0x0000009c6d9c7221 */ /* 0x000fe20000010000 */
[C---:B------:R-:W-:Y:S01]  /*5210*/  FMUL.FTZ R161, R158.reuse, R63 ;  /* 0x0000003f9ea17220 */ /* 0x040fe20000410000 */
[----:B------:R-:W-:Y:S01]  /*5220*/  FMUL.FTZ R63, R131, R152 ;  /* 0x00000098833f7220 */ /* 0x000fe20000410000 */
[----:B------:R-:W-:-:S02]  /*5230*/  FFMA.FTZ R158, R158, R62, R157 ;  /* 0x0000003e9e9e7223 */ /* 0x000fc4000001009d */
[----:B------:R-:W-:Y:S01]  /*5240*/  FFMA.FTZ R161, R162, R62, -R161 ;  /* 0x0000003ea2a17223 */ /* 0x000fe200000108a1 */
[----:B------:R-:W-:Y:S01]  /*5250*/  FFMA.FTZ R157, R137, R90, R63 ;  /* 0x0000005a899d7223 */ /* 0x000fe2000001003f */
[----:B------:R-:W-:Y:S01]  /*5260*/  FADD.FTZ R62, R153, R158 ;  /* 0x0000009e993e7221 */ /* 0x000fe20000010000 */
[----:B------:R-:W-:Y:S01]  /*5270*/  FMUL.FTZ R158, R142, R156 ;  /* 0x0000009c8e9e7220 */ /* 0x000fe20000410000 */
[----:B------:R-:W-:Y:S01]  /*5280*/  FADD.FTZ R63, R154, R161 ;  /* 0x000000a19a3f7221 */ /* 0x000fe20000010000 */
[----:B------:R-:W-:Y:S01]  /*5290*/  FADD.FTZ R154, RZ, R157 ;  /* 0x0000009dff9a7221 */ /* 0x000fe20000010000 */
[C---:B------:R-:W-:Y:S02]  /*52a0*/  FMUL.FTZ R162, R138.reuse, R62 ;  /* 0x0000003e8aa27220 */ /* 0x040fe40000410000 */
        /* <DEDUP_REMOVED lines=9> */
[----:B------:R-:W-:Y:S01]  /*5340*/  FADD.FTZ R157, R110, R157 ;  /* 0x0000009d6e9d7221 */ /* 0x000fe20000010000 */
[CC--:B------:R-:W-:Y:S01]  /*5350*/  FMUL.FTZ R161, R190.reuse, R160.reuse ;  /* 0x000000a0bea17220 */ /* 0x0c0fe20000410000 */
[C---:B------:R-:W-:Y:S01]  /*5360*/  FMUL.FTZ R158, R191.reuse, R153 ;  /* 0x00000099bf9e7220 */ /* 0x040fe20000410000 */
[----:B------:R-:W-:Y:S01]  /*5370*/  FMUL.FTZ R167, R190, R155 ;  /* 0x0000009bbea77220 */ /* 0x000fe20000410000 */
[----:B------:R-:W-:Y:S01]  /*5380*/  FMUL.FTZ R162, R191, R157 ;  /* 0x0000009dbfa27220 */ /* 0x000fe20000410000 */
[C---:B------:R-:W-:Y:S01]  /*5390*/  FFMA.FTZ R170, R192.reuse, R155, R161 ;  /* 0x0000009bc0aa7223 */ /* 0x040fe200000100a1 */
[C---:B------:R-:W-:Y:S01]  /*53a0*/  FFMA.FTZ R158, R193.reuse, R157, -R158 ;  /* 0x0000009dc19e7223 */ /* 0x040fe2000001089e */
[----:B------:R-:W-:Y:S01]  /*53b0*/  FFMA.FTZ R208, R192, R160, -R167 ;  /* 0x000000a0c0d07223 */ /* 0x000fe200000108a7 */
[----:B------:R-:W-:Y:S01]  /*53c0*/  FFMA.FTZ R161, R193, R153, R162 ;  /* 0x00000099c1a17223 */ /* 0x000fe200000100a2 */
[----:B------:R-:W-:Y:S01]  /*53d0*/  FADD.FTZ R159, R159, R170 ;  /* 0x000000aa9f9f7221 */ /* 0x000fe20000010000 */
[----:B------:R-:W-:Y:S01]  /*53e0*/  FADD.FTZ R162, R111, R158 ;  /* 0x0000009e6fa27221 */ /* 0x000fe20000010000 */
        /* <DEDUP_REMOVED lines=47> */
[----:B------:R-:W-:Y:S01]  /*56e0*/  FMUL.FTZ R215, R83, R166 ;  /* 0x000000a653d77220 */ /* 0x000fe20000410000 */
[----:B------:R-:W-:Y:S01]  /*56f0*/  FADD.FTZ R175, R178, R209 ;  /* 0x000000d1b2af7221 */ /* 0x000fe20000010000 */
[----:B------:R-:W-:Y:S01]  /*5700*/  FADD.FTZ R178, R115, R210 ;  /* 0x000000d273b27221 */ /* 0x000fe20000010000 */
[----:B------:R-:W-:Y:S01]  /*5710*/  FADD.FTZ R176, RZ, R176 ;  /* 0x000000b0ffb07221 */ /* 0x000fe20000010000 */
        /* <DEDUP_REMOVED lines=21> */
[----:B------:R-:W-:-:S02]  /*5870*/  FADD.FTZ R181, R198, R209 ;  /* 0x000000d1c6b57221 */ /* 0x000fc40000010000 */
        /* <DEDUP_REMOVED lines=20> */
[----:B-1----:R-:W-:Y:S01]  /*59c0*/  FMUL.FTZ R196, R205, R55 ;  /* 0x00000037cdc47220 */ /* 0x002fe20000410000 */
[----:B------:R-:W-:Y:S01]  /*59d0*/  FFMA.FTZ R190, R192, R195, -R191 ;  /* 0x000000c3c0be7223 */ /* 0x000fe200000108bf */
[----:B------:R-:W-:Y:S01]  /*59e0*/  FADD.FTZ R143, R143, R200 ;  /* 0x000000c88f8f7221 */ /* 0x000fe20000010000 */
[----:B------:R-:W-:Y:S01]  /*59f0*/  FADD.FTZ R185, R185, R198 ;  /* 0x000000c6b9b97221 */ /* 0x000fe20000010000 */
[-C--:B---3--:R-:W-:Y:S01]  /*5a00*/  FFMA.FTZ R191, R203, R54.reuse, -R196 ;  /* 0x00000036cbbf7223 */ /* 0x088fe200000108c4 */
[C---:B------:R-:W-:Y:S01]  /*5a10*/  FMUL.FTZ R196, R205.reuse, R54 ;  /* 0x00000036cdc47220 */ /* 0x040fe20000410000 */
[C---:B------:R-:W-:Y:S01]  /*5a20*/  FMUL.FTZ R198, R142.reuse, R143 ;  /* 0x0000008f8ec67220 */ /* 0x040fe20000410000 */
[CC--:B------:R-:W-:Y:S01]  /*5a30*/  FMUL.FTZ R54, R205.reuse, R52.reuse ;  /* 0x00000034cd367220 */ /* 0x0c0fe20000410000 */
[----:B------:R-:W-:Y:S01]  /*5a40*/  FMUL.FTZ R142, R142, R185 ;  /* 0x000000b98e8e7220 */ /* 0x000fe20000410000 */
[----:B------:R-:W-:Y:S01]  /*5a50*/  FFMA.FTZ R194, R192, R183, R194 ;  /* 0x000000b7c0c27223 */ /* 0x000fe200000100c2 */
[-C--:B------:R-:W-:Y:S01]  /*5a60*/  FMUL.FTZ R192, R205, R53.reuse ;  /* 0x00000035cdc07220 */ /* 0x080fe20000410000 */
[----:B------:R-:W-:Y:S01]  /*5a70*/  FFMA.FTZ R53, R203, R53, R54 ;  /* 0x00000035cb357223 */ /* 0x000fe20000010036 */
[C---:B------:R-:W-:Y:S01]  /*5a80*/  FFMA.FTZ R54, R141.reuse, R143, -R142 ;  /* 0x0000008f8d367223 */ /* 0x040fe2000001088e */
[----:B------:R-:W-:Y:S01]  /*5a90*/  FFMA.FTZ R193, R141, R185, R198 ;  /* 0x000000b98dc17223 */ /* 0x000fe200000100c6 */
[----:B------:R-:W-:Y:S01]  /*5aa0*/  FFMA.FTZ R52, R203, R52, -R192 ;  /* 0x00000034cb347223 */ /* 0x000fe200000108c0 */
[----:B------:R-:W-:Y:S01]  /*5ab0*/  FADD.FTZ R142, RZ, R194 ;  /* 0x000000c2ff8e7221 */ /* 0x000fe20000010000 */
[----:B------:R-:W-:Y:S01]  /*5ac0*/  FADD.FTZ R192, R119, R190 ;  /* 0x000000be77c07221 */ /* 0x000fe20000010000 */
[----:B------:R-:W-:Y:S01]  /*5ad0*/  FFMA.FTZ R55, R203, R55, R196 ;  /* 0x00000037cb377223 */ /* 0x000fe200000100c4 */
[----:B------:R-:W-:Y:S01]  /*5ae0*/  FADD.FTZ R190, R139, R54 ;  /* 0x000000368bbe7221 */ /* 0x000fe20000010000 */
[----:B------:R-:W-:Y:S01]  /*5af0*/  FFMA.FTZ R196, R0, R151, RZ ;  /* 0x0000009700c47223 */ /* 0x000fe200000100ff */
[----:B------:R-:W-:Y:S01]  /*5b00*/  FADD.FTZ R140, R140, R193 ;  /* 0x000000c18c8c7221 */ /* 0x000fe20000010000 */
[C---:B------:R-:W-:Y:S01]  /*5b10*/  FMUL.FTZ R194, R138.reuse, R142 ;  /* 0x0000008e8ac27220 */ /* 0x040fe20000410000 */
[----:B------:R-:W-:Y:S01]  /*5b20*/  FMUL.FTZ R141, R138, R192 ;  /* 0x000000c08a8d7220 */ /* 0x000fe20000410000 */
[----:B------:R-:W-:Y:S01]  /*5b30*/  FMUL.FTZ R138, R131, R190 ;  /* 0x000000be838a7220 */ /* 0x000fe20000410000 */
[----:B------:R-:W-:Y:S01]  /*5b40*/  FFMA.FTZ R196, R87, R144, R196 ;  /* 0x0000009057c47223 */ /* 0x000fe200000100c4 */
[----:B------:R-:W-:Y:S01]  /*5b50*/  FFMA.FTZ R139, R129, R192, -R194 ;  /* 0x000000c0818b7223 */ /* 0x000fe200000108c2 */
[----:B------:R-:W-:Y:S01]  /*5b60*/  FMUL.FTZ R131, R131, R140 ;  /* 0x0000008c83837220 */ /* 0x000fe20000410000 */
[----:B------:R-:W-:Y:S01]  /*5b70*/  FFMA.FTZ R129, R129, R142, R141 ;  /* 0x0000008e81817223 */ /* 0x000fe2000001008d */
[----:B------:R-:W-:Y:S01]  /*5b80*/  FFMA.FTZ R138, R137, R140, R138 ;  /* 0x0000008c898a7223 */ /* 0x000fe2000001008a */
[----:B------:R-:W-:Y:S01]  /*5b90*/  FFMA.FTZ R141, R89, R150, R196 ;  /* 0x00000096598d7223 */ /* 0x000fe200000100c4 */
[----:B------:R-:W-:Y:S01]  /*5ba0*/  FFMA.FTZ R131, R137, R190, -R131 ;  /* 0x000000be89837223 */ /* 0x000fe20000010883 */
[----:B------:R-:W-:Y:S01]  /*5bb0*/  FFMA.FTZ R194, R0, -R145, RZ ;  /* 0x8000009100c27223 */ /* 0x000fe200000100ff */
[----:B------:R-:W-:Y:S01]  /*5bc0*/  FADD.FTZ R121, R121, R138 ;  /* 0x0000008a79797221 */ /* 0x000fe20000010000 */
[----:B------:R-:W-:Y:S01]  /*5bd0*/  FFMA.FTZ R138, R92, R152, R141 ;  /* 0x000000985c8a7223 */ /* 0x000fe2000001008d */
[----:B0-----:R-:W-:Y:S01]  /*5be0*/  FADD.FTZ R54, R206, R191 ;  /* 0x000000bfce367221 */ /* 0x001fe20000010000 */
[----:B--2---:R-:W-:Y:S01]  /*5bf0*/  FADD.FTZ R55, R204, R55 ;  /* 0x00000037cc377221 */ /* 0x004fe20000010000 */
[----:B------:R-:W-:Y:S01]  /*5c00*/  FADD.FTZ R131, R136, R131 ;  /* 0x0000008388837221 */ /* 0x000fe20000010000 */
[----:B------:R-:W-:Y:S01]  /*5c10*/  FFMA.FTZ R194, R87, -R2, R194 ;  /* 0x8000000257c27223 */ /* 0x000fe200000100c2 */
[C---:B------:R-:W-:Y:S01]  /*5c20*/  FMUL.FTZ R137, R128.reuse, R121 ;  /* 0x0000007980897220 */ /* 0x040fe20000410000 */
[----:B------:R-:W-:Y:S01]  /*5c30*/  FFMA.FTZ R141, R93, R156, R138 ;  /* 0x0000009c5d8d7223 */ /* 0x000fe2000001008a */
[----:B------:R0:W-:Y:S01]  /*5c40*/  @!P1 STS.128 [UR9+0x1da0], R52 ;  /* 0x001da034ff009988 */ /* 0x0001e20008000c09 */
[----:B------:R-:W-:Y:S01]  /*5c50*/  FMUL.FTZ R128, R128, R131 ;  /* 0x0000008380807220 */ /* 0x000fe20000410000 */
[----:B------:R-:W-:Y:S01]  /*5c60*/  FADD.FTZ R151, -R105, R151 ;  /* 0x0000009769977221 */ /* 0x000fe20000010100 */
[----:B------:R-:W-:Y:S01]  /*5c70*/  FFMA.FTZ R136, R94, R157, R141 ;  /* 0x0000009d5e887223 */ /* 0x000fe2000001008d */
[----:B------:R-:W-:Y:S01]  /*5c80*/  FADD.FTZ R144, -R106, R144 ;  /* 0x000000906a907221 */ /* 0x000fe20000010100 */
[----:B------:R-:W-:Y:S01]  /*5c90*/  FADD.FTZ R150, -R107, R150 ;  /* 0x000000966b967221 */ /* 0x000fe20000010100 */
[----:B------:R-:W-:Y:S01]  /*5ca0*/  FMUL.FTZ R191, R68, R131 ;  /* 0x0000008344bf7220 */ /* 0x000fe20000410000 */
[----:B------:R-:W-:Y:S01]  /*5cb0*/  FADD.FTZ R156, -R109, R156 ;  /* 0x0000009c6d9c7221 */ /* 0x000fe20000010100 */
[----:B------:R-:W-:Y:S01]  /*5cc0*/  FMUL.FTZ R197, R57, R171 ;  /* 0x000000ab39c57220 */ /* 0x000fe20000410000 */
[----:B------:R-:W-:Y:S01]  /*5cd0*/  FMUL.FTZ R205, R80, R179 ;  /* 0x000000b350cd7220 */ /* 0x000fe20000410000 */
[----:B------:R-:W-:Y:S01]  /*5ce0*/  FADD.FTZ R139, R120, R139 ;  /* 0x0000008b788b7221 */ /* 0x000fe20000010000 */
[----:B------:R-:W-:Y:S01]  /*5cf0*/  FADD.FTZ R129, RZ, R129 ;  /* 0x00000081ff817221 */ /* 0x000fe20000010000 */
[----:B------:R-:W-:Y:S01]  /*5d00*/  FFMA.FTZ R197, R56, R172, -R197 ;  /* 0x000000ac38c57223 */ /* 0x000fe200000108c5 */
[----:B------:R-:W-:Y:S01]  /*5d10*/  FMUL.FTZ R207, R164, R205 ;  /* 0x000000cda4cf7220 */ /* 0x000fe20000410000 */
[----:B0-----:R-:W-:Y:S01]  /*5d20*/  FFMA.FTZ R55, R89, -R91, R194 ;  /* 0x8000005b59377223 */ /* 0x001fe200000100c2 */
[C---:B------:R-:W-:Y:S01]  /*5d30*/  FFMA.FTZ R52, R126.reuse, R131, -R137 ;  /* 0x000000837e347223 */ /* 0x040fe20000010889 */
[----:B------:R-:W-:Y:S01]  /*5d40*/  FFMA.FTZ R53, R126, R121, R128 ;  /* 0x000000797e357223 */ /* 0x000fe20000010080 */
[----:B------:R-:W-:Y:S01]  /*5d50*/  FADD.FTZ R137, -R108, R152 ;  /* 0x000000986c897221 */ /* 0x000fe20000010100 */
        /* <DEDUP_REMOVED lines=9> */
[----:B------:R-:W-:Y:S01]  /*5df0*/  FFMA.FTZ R52, R127, R134, R52 ;  /* 0x000000867f347223 */ /* 0x000fe20000010034 */
[----:B------:R-:W-:Y:S01]  /*5e00*/  FFMA.FTZ R55, R97, R170, R126 ;  /* 0x000000aa61377223 */ /* 0x000fe2000001007e */
[----:B------:R-:W-:Y:S01]  /*5e10*/  FFMA.FTZ R125, R127, R128, -R125 ;  /* 0x000000807f7d7223 */ /* 0x000fe2000001087d */
[----:B------:R-:W-:Y:S01]  /*5e20*/  FFMA.FTZ R53, R95, -R158, R54 ;  /* 0x8000009e5f357223 */ /* 0x000fe20000010036 */
[----:B------:R-:W-:Y:S01]  /*5e30*/  FADD.FTZ R133, R133, R52 ;  /* 0x0000003485857221 */ /* 0x000fe20000010000 */
[----:B------:R-:W-:Y:S01]  /*5e40*/  FFMA.FTZ R52, R98, R173, R55 ;  /* 0x000000ad62347223 */ /* 0x000fe20000010037 */
[C---:B------:R-:W-:Y:S01]  /*5e50*/  FMUL.FTZ R55, R57.reuse, R208 ;  /* 0x000000d039377220 */ /* 0x040fe20000410000 */
[----:B------:R-:W-:Y:S01]  /*5e60*/  FADD.FTZ R125, R132, R125 ;  /* 0x0000007d847d7221 */ /* 0x000fe20000010000 */
[----:B------:R-:W-:Y:S01]  /*5e70*/  FFMA.FTZ R54, R96, -R161, R53 ;  /* 0x800000a160367223 */ /* 0x000fe20000010035 */
[-C--:B------:R-:W-:Y:S01]  /*5e80*/  FMUL.FTZ R127, R57, R168.reuse ;  /* 0x000000a8397f7220 */ /* 0x080fe20000410000 */
[----:B------:R-:W-:Y:S01]  /*5e90*/  FFMA.FTZ R132, R56, R168, R55 ;  /* 0x000000a838847223 */ /* 0x000fe20000010037 */
[C---:B------:R-:W-:Y:S01]  /*5ea0*/  FMUL.FTZ R55, R122.reuse, R125 ;  /* 0x0000007d7a377220 */ /* 0x040fe20000410000 */
[-C--:B------:R-:W-:Y:S01]  /*5eb0*/  FMUL.FTZ R122, R122, R133.reuse ;  /* 0x000000857a7a7220 */ /* 0x080fe20000410000 */
[----:B------:R-:W-:Y:S01]  /*5ec0*/  FFMA.FTZ R53, R99, R178, R52 ;  /* 0x000000b263357223 */ /* 0x000fe20000010034 */
[----:B------:R-:W-:Y:S01]  /*5ed0*/  FFMA.FTZ R196, R56, R208, -R127 ;  /* 0x000000d038c47223 */ /* 0x000fe2000001087f */
[C---:B------:R-:W-:Y:S01]  /*5ee0*/  FFMA.FTZ R55, R130.reuse, R133, R55 ;  /* 0x0000008582377223 */ /* 0x040fe20000010037 */
[----:B------:R-:W-:Y:S01]  /*5ef0*/  FFMA.FTZ R130, R130, R125, -R122 ;  /* 0x0000007d82827223 */ /* 0x000fe2000001087a */
[----:B------:R-:W-:Y:S01]  /*5f00*/  FFMA.FTZ R52, R100, R201, R53 ;  /* 0x000000c964347223 */ /* 0x000fe20000010035 */
[----:B------:R-:W-:Y:S01]  /*5f10*/  FMUL.FTZ R126, R84, R168 ;  /* 0x000000a8547e7220 */ /* 0x000fe20000410000 */
[----:B------:R-:W-:Y:S01]  /*5f20*/  FADD.FTZ R201, -R116, R201 ;  /* 0x000000c974c97221 */ /* 0x000fe20000010100 */
[----:B------:R-:W-:Y:S01]  /*5f30*/  FFMA.FTZ R127, R97, -R164, R54 ;  /* 0x800000a4617f7223 */ /* 0x000fe20000010036 */
[----:B------:R-:W-:Y:S01]  /*5f40*/  FADD.FTZ R130, R123, R130 ;  /* 0x000000827b827221 */ /* 0x000fe20000010000 */
[----:B------:R-:W-:Y:S01]  /*5f50*/  FMUL.FTZ R208, R84, R208 ;  /* 0x000000d054d07220 */ /* 0x000fe20000410000 */
[----:B------:R-:W-:Y:S01]  /*5f60*/  FMUL.FTZ R136, R199, R126 ;  /* 0x0000007ec7887220 */ /* 0x000fe20000410000 */
[----:B------:R-:W-:Y:S01]  /*5f70*/  FMUL.FTZ R198, R201, R132 ;  /* 0x00000084c9c67220 */ /* 0x000fe20000410000 */
[----:B------:R-:W-:Y:S01]  /*5f80*/  FFMA.FTZ R122, R98, -R169, R127 ;  /* 0x800000a9627a7223 */ /* 0x000fe2000001007f */
[----:B------:R-:W-:Y:S01]  /*5f90*/  FADD.FTZ R124, R124, R55 ;  /* 0x000000377c7c7221 */ /* 0x000fe20000010000 */
[----:B------:R-:W-:Y:S01]  /*5fa0*/  FMUL.FTZ R132, R69, R130 ;  /* 0x0000008245847220 */ /* 0x000fe20000410000 */
[----:B------:R-:W-:Y:S01]  /*5fb0*/  FFMA.FTZ R53, R201, R208, -R136 ;  /* 0x000000d0c9357223 */ /* 0x000fe20000010888 */
[----:B------:R-:W-:Y:S01]  /*5fc0*/  FFMA.FTZ R135, R99, -R176, R122 ;  /* 0x800000b063877223 */ /* 0x000fe2000001007a */
[C---:B------:R-:W-:Y:S01]  /*5fd0*/  FMUL.FTZ R55, R70.reuse, R125 ;  /* 0x0000007d46377220 */ /* 0x040fe20000410000 */
[----:B------:R-:W-:Y:S01]  /*5fe0*/  FMUL.FTZ R122, R69, R124 ;  /* 0x0000007c457a7220 */ /* 0x000fe20000410000 */
[----:B------:R-:W-:Y:S01]  /*5ff0*/  FMUL.FTZ R136, R145, R132 ;  /* 0x0000008491887220 */ /* 0x000fe20000410000 */
[----:B------:R-:W-:Y:S01]  /*6000*/  FMUL.FTZ R123, R70, R133 ;  /* 0x00000085467b7220 */ /* 0x000fe20000410000 */
[----:B------:R-:W-:Y:S01]  /*6010*/  FMUL.FTZ R127, R2, R55 ;  /* 0x00000037027f7220 */ /* 0x000fe20000410000 */
[----:B------:R-:W-:Y:S01]  /*6020*/  FFMA.FTZ R194, R100, -R199, R135 ;  /* 0x800000c764c27223 */ /* 0x000fe20000010087 */
[-C--:B------:R-:W-:Y:S01]  /*6030*/  FFMA.FTZ R136, R151, R122.reuse, R136 ;  /* 0x0000007a97887223 */ /* 0x080fe20000010088 */
[-C--:B------:R-:W-:Y:S01]  /*6040*/  FMUL.FTZ R135, R2, R123.reuse ;  /* 0x0000007b02877220 */ /* 0x080fe20000410000 */
[C---:B------:R-:W-:Y:S01]  /*6050*/  FFMA.FTZ R127, R144.reuse, R123, R127 ;  /* 0x0000007b907f7223 */ /* 0x040fe2000001007f */
[----:B------:R-:W-:Y:S01]  /*6060*/  FMUL.FTZ R138, R145, R122 ;  /* 0x0000007a918a7220 */ /* 0x000fe20000410000 */
[----:B------:R-:W-:Y:S01]  /*6070*/  FADD.FTZ R136, RZ, R136 ;  /* 0x00000088ff887221 */ /* 0x000fe20000010000 */
[----:B------:R-:W-:Y:S01]  /*6080*/  FFMA.FTZ R135, R144, R55, -R135 ;  /* 0x0000003790877223 */ /* 0x000fe20000010887 */
[----:B------:R-:W-:Y:S01]  /*6090*/  FMUL.FTZ R55, R67, R128 ;  /* 0x0000008043377220 */ /* 0x000fe20000410000 */
[----:B------:R-:W-:Y:S01]  /*60a0*/  FFMA.FTZ R138, R151, R132, -R138 ;  /* 0x00000084978a7223 */ /* 0x000fe2000001088a */
[----:B------:R-:W-:Y:S01]  /*60b0*/  FADD.FTZ R136, R136, R127 ;  /* 0x0000007f88887221 */ /* 0x000fe20000010000 */
[----:B------:R-:W-:Y:S01]  /*60c0*/  FMUL.FTZ R127, R67, R134 ;  /* 0x00000086437f7220 */ /* 0x000fe20000410000 */
[----:B------:R-:W-:Y:S01]  /*60d0*/  FMUL.FTZ R132, R68, R121 ;  /* 0x0000007944847220 */ /* 0x000fe20000410000 */
[----:B------:R-:W-:Y:S01]  /*60e0*/  FMUL.FTZ R141, R91, R55 ;  /* 0x000000375b8d7220 */ /* 0x000fe20000410000 */
[----:B------:R-:W-:Y:S01]  /*60f0*/  FFMA.FTZ R198, R199, R196, R198 ;  /* 0x000000c4c7c67223 */ /* 0x000fe200000100c6 */
[-C--:B------:R-:W-:Y:S01]  /*6100*/  FMUL.FTZ R152, R91, R127.reuse ;  /* 0x0000007f5b987220 */ /* 0x080fe20000410000 */
[----:B------:R-:W-:Y:S01]  /*6110*/  FMUL.FTZ R196, R90, R132 ;  /* 0x000000845ac47220 */ /* 0x000fe20000410000 */
[----:B------:R-:W-:Y:S01]  /*6120*/  FADD.FTZ R138, RZ, R138 ;  /* 0x0000008aff8a7221 */ /* 0x000fe20000010000 */
[C---:B------:R-:W-:Y:S01]  /*6130*/  FFMA.FTZ R141, R150.reuse, R127, R141 ;  /* 0x0000007f968d7223 */ /* 0x040fe2000001008d */
[----:B------:R-:W-:Y:S01]  /*6140*/  FFMA.FTZ R55, R150, R55, -R152 ;  /* 0x0000003796377223 */ /* 0x000fe20000010898 */
[-C--:B------:R-:W-:Y:S01]  /*6150*/  FMUL.FTZ R152, R90, R191.reuse ;  /* 0x000000bf5a987220 */ /* 0x080fe20000410000 */
[----:B------:R-:W-:Y:S01]  /*6160*/  FFMA.FTZ R196, R137, R191, -R196 ;  /* 0x000000bf89c47223 */ /* 0x000fe200000108c4 */
[----:B------:R-:W-:Y:S01]  /*6170*/  FADD.FTZ R138, R138, R135 ;  /* 0x000000878a8a7221 */ /* 0x000fe20000010000 */
[C---:B------:R-:W-:Y:S01]  /*6180*/  FMUL.FTZ R191, R65.reuse, R190 ;  /* 0x000000be41bf7220 */ /* 0x040fe20000410000 */
        /* <DEDUP_REMOVED lines=8> */
[----:B------:R-:W-:Y:S01]  /*6210*/  FMUL.FTZ R208, R199, R208 ;  /* 0x000000d0c7d07220 */ /* 0x000fe20000410000 */
[C---:B------:R-:W-:Y:S01]  /*6220*/  FFMA.FTZ R193, R156.reuse, R135, R193 ;  /* 0x000000879cc17223 */ /* 0x040fe200000100c1 */
[----:B------:R-:W-:Y:S01]  /*6230*/  FFMA.FTZ R199, R156, R191, -R138 ;  /* 0x000000bf9cc77223 */ /* 0x000fe2000001088a */
[----:B------:R-:W-:Y:S01]  /*6240*/  FADD.FTZ R196, R55, R196 ;  /* 0x000000c437c47221 */ /* 0x000fe20000010000 */
[----:B------:R-:W-:Y:S01]  /*6250*/  FADD.FTZ R191, -R110, R157 ;  /* 0x0000009d6ebf7221 */ /* 0x000fe20000010100 */
[-C--:B------:R-:W-:Y:S01]  /*6260*/  FMUL.FTZ R55, R57, R172.reuse ;  /* 0x000000ac39377220 */ /* 0x080fe20000410000 */
[----:B------:R-:W-:Y:S01]  /*6270*/  FADD.FTZ R178, -R115, R178 ;  /* 0x000000b273b27221 */ /* 0x000fe20000010100 */
[----:B------:R-:W-:Y:S01]  /*6280*/  FMUL.FTZ R157, R81, R172 ;  /* 0x000000ac519d7220 */ /* 0x000fe20000410000 */
[----:B------:R-:W-:Y:S01]  /*6290*/  FMUL.FTZ R203, R176, R141 ;  /* 0x0000008db0cb7220 */ /* 0x000fe20000410000 */
[----:B------:R-:W-:Y:S01]  /*62a0*/  FADD.FTZ R193, R136, R193 ;  /* 0x000000c188c17221 */ /* 0x000fe20000010000 */
[C---:B------:R-:W-:Y:S01]  /*62b0*/  FMUL.FTZ R138, R66.reuse, R143 ;  /* 0x0000008f428a7220 */ /* 0x040fe20000410000 */
[----:B------:R-:W-:Y:S01]  /*62c0*/  FFMA.FTZ R54, R201, R126, R208 ;  /* 0x0000007ec9367223 */ /* 0x000fe200000100d0 */
[----:B------:R-:W-:Y:S01]  /*62d0*/  FMUL.FTZ R136, R66, R185 ;  /* 0x000000b942887220 */ /* 0x000fe20000410000 */
[----:B------:R-:W-:Y:S01]  /*62e0*/  FFMA.FTZ R201, R56, R171, R55 ;  /* 0x000000ab38c97223 */ /* 0x000fe20000010037 */
[-C--:B------:R-:W-:Y:S01]  /*62f0*/  FFMA.FTZ R55, R178, R157.reuse, -R203 ;  /* 0x0000009db2377223 */ /* 0x080fe200000108cb */
[C---:B------:R-:W-:Y:S01]  /*6300*/  FMUL.FTZ R152, R153.reuse, R138 ;  /* 0x0000008a99987220 */ /* 0x040fe20000410000 */
[----:B------:R-:W-:Y:S01]  /*6310*/  FMUL.FTZ R203, R176, R157 ;  /* 0x0000009db0cb7220 */ /* 0x000fe20000410000 */
[-C--:B------:R-:W-:Y:S01]  /*6320*/  FMUL.FTZ R157, R153, R136.reuse ;  /* 0x00000088999d7220 */ /* 0x080fe20000410000 */
[----:B------:R-:W-:Y:S01]  /*6330*/  FMUL.FTZ R209, R178, R201 ;  /* 0x000000c9b2d17220 */ /* 0x000fe20000410000 */
[C---:B------:R-:W-:Y:S01]  /*6340*/  FFMA.FTZ R152, R191.reuse, R136, R152 ;  /* 0x00000088bf987223 */ /* 0x040fe20000010098 */
[----:B------:R-:W-:Y:S01]  /*6350*/  FADD.FTZ R196, R196, R199 ;  /* 0x000000c7c4c47221 */ /* 0x000fe20000010000 */
[----:B------:R-:W-:Y:S01]  /*6360*/  FFMA.FTZ R201, R191, R138, -R157 ;  /* 0x0000008abfc97223 */ /* 0x000fe2000001089d */
[----:B------:R-:W-:Y:S01]  /*6370*/  FMUL.FTZ R199, R3, R184 ;  /* 0x000000b803c77220 */ /* 0x000fe20000410000 */
[----:B------:R-:W-:Y:S01]  /*6380*/  FMUL.FTZ R138, R64, R180 ;  /* 0x000000b4408a7220 */ /* 0x000fe20000410000 */
[----:B------:R-:W-:Y:S01]  /*6390*/  FADD.FTZ R152, R193, R152 ;  /* 0x00000098c1987221 */ /* 0x000fe20000010000 */
[----:B------:R-:W-:Y:S01]  /*63a0*/  FFMA.FTZ R168, R11, R168, R198 ;  /* 0x000000a80ba87223 */ /* 0x000fe200000100c6 */
[----:B------:R-:W-:Y:S01]  /*63b0*/  FMUL.FTZ R157, R3, R182 ;  /* 0x000000b6039d7220 */ /* 0x000fe20000410000 */
[----:B------:R-:W-:Y:S01]  /*63c0*/  FADD.FTZ R193, -R112, R167 ;  /* 0x000000a770c17221 */ /* 0x000fe20000010100 */
[----:B------:R-:W-:Y:S01]  /*63d0*/  FADD.FTZ R172, -R111, R162 ;  /* 0x000000a26fac7221 */ /* 0x000fe20000010100 */
[----:B------:R-:W-:Y:S01]  /*63e0*/  FMUL.FTZ R167, R158, R199 ;  /* 0x000000c79ea77220 */ /* 0x000fe20000410000 */
[----:B------:R-:W-:Y:S01]  /*63f0*/  FMUL.FTZ R198, R64, R181 ;  /* 0x000000b540c67220 */ /* 0x000fe20000410000 */
[----:B------:R-:W-:Y:S01]  /*6400*/  FMUL.FTZ R200, R161, R138 ;  /* 0x0000008aa1c87220 */ /* 0x000fe20000410000 */
[----:B------:R-:W-:Y:S01]  /*6410*/  FFMA.FTZ R178, R178, R141, R203 ;  /* 0x0000008db2b27223 */ /* 0x000fe200000100cb */
[-C--:B------:R-:W-:Y:S01]  /*6420*/  FMUL.FTZ R162, R158, R157.reuse ;  /* 0x0000009d9ea27220 */ /* 0x080fe20000410000 */
[C---:B------:R-:W-:Y:S01]  /*6430*/  FFMA.FTZ R167, R172.reuse, R157, R167 ;  /* 0x0000009daca77223 */ /* 0x040fe200000100a7 */
[-C--:B------:R-:W-:Y:S01]  /*6440*/  FFMA.FTZ R203, R193, R198.reuse, -R200 ;  /* 0x000000c6c1cb7223 */ /* 0x080fe200000108c8 */
[----:B------:R-:W-:Y:S01]  /*6450*/  FMUL.FTZ R198, R161, R198 ;  /* 0x000000c6a1c67220 */ /* 0x000fe20000410000 */
[----:B------:R-:W-:Y:S01]  /*6460*/  FFMA.FTZ R199, R172, R199, -R162 ;  /* 0x000000c7acc77223 */ /* 0x000fe200000108a2 */
[----:B------:R-:W-:Y:S01]  /*6470*/  FADD.FTZ R196, R196, R201 ;  /* 0x000000c9c4c47221 */ /* 0x000fe20000010000 */
[----:B------:R-:W-:Y:S01]  /*6480*/  FADD.FTZ R152, R152, R167 ;  /* 0x000000a798987221 */ /* 0x000fe20000010000 */
[----:B------:R-:W-:Y:S01]  /*6490*/  FMUL.FTZ R167, R80, R177 ;  /* 0x000000b150a77220 */ /* 0x000fe20000410000 */
[----:B------:R-:W-:Y:S01]  /*64a0*/  FADD.FTZ R170, -R113, R170 ;  /* 0x000000aa71aa7221 */ /* 0x000fe20000010100 */
[----:B------:R-:W-:Y:S01]  /*64b0*/  FFMA.FTZ R201, R193, R138, R198 ;  /* 0x0000008ac1c97223 */ /* 0x000fe200000100c6 */
[----:B------:R-:W-:Y:S01]  /*64c0*/  FADD.FTZ R196, R196, R199 ;  /* 0x000000c7c4c47221 */ /* 0x000fe20000010000 */
[-C--:B------:R-:W-:Y:S01]  /*64d0*/  FMUL.FTZ R162, R164, R167.reuse ;  /* 0x000000a7a4a27220 */ /* 0x080fe20000410000 */
[----:B------:R-:W-:Y:S01]  /*64e0*/  FFMA.FTZ R207, R170, R167, R207 ;  /* 0x000000a7aacf7223 */ /* 0x000fe200000100cf */
[----:B------:R-:W-:Y:S01]  /*64f0*/  FADD.FTZ R152, R152, R201 ;  /* 0x000000c998987221 */ /* 0x000fe20000010000 */
[----:B------:R-:W-:Y:S01]  /*6500*/  FADD.FTZ R196, R196, R203 ;  /* 0x000000cbc4c47221 */ /* 0x000fe20000010000 */
[C---:B------:R-:W-:Y:S01]  /*6510*/  FMUL.FTZ R203, R57.reuse, R165 ;  /* 0x000000a539cb7220 */ /* 0x040fe20000410000 */
[----:B------:R-:W-:Y:S01]  /*6520*/  FFMA.FTZ R205, R170, R205, -R162 ;  /* 0x000000cdaacd7223 */ /* 0x000fe200000108a2 */
[----:B------:R-:W-:Y:S01]  /*6530*/  FADD.FTZ R207, R152, R207 ;  /* 0x000000cf98cf7221 */ /* 0x000fe20000010000 */
[----:B------:R-:W-:Y:S01]  /*6540*/  FMUL.FTZ R152, R82, R174 ;  /* 0x000000ae52987220 */ /* 0x000fe20000410000 */
[-C--:B------:R-:W-:Y:S01]  /*6550*/  FFMA.FTZ R213, R56, R166.reuse, -R203 ;  /* 0x000000a638d57223 */ /* 0x080fe200000108cb */
[----:B------:R-:W-:Y:S01]  /*6560*/  FMUL.FTZ R201, R57, R166 ;  /* 0x000000a639c97220 */ /* 0x000fe20000410000 */
[----:B------:R-:W-:Y:S01]  /*6570*/  FFMA.FTZ R203, R101, R186, R52 ;  /* 0x000000ba65cb7223 */ /* 0x000fe20000010034 */
[----:B------:R-:W-:Y:S01]  /*6580*/  FADD.FTZ R199, -R114, R173 ;  /* 0x000000ad72c77221 */ /* 0x000fe20000010100 */
[----:B------:R-:W-:Y:S01]  /*6590*/  FMUL.FTZ R52, R82, R175 ;  /* 0x000000af52347220 */ /* 0x000fe20000410000 */
[----:B------:R-:W-:Y:S01]  /*65a0*/  FMUL.FTZ R162, R169, R152 ;  /* 0x00000098a9a27220 */ /* 0x000fe20000410000 */
[-C--:B------:R-:W-:Y:S01]  /*65b0*/  FFMA.FTZ R211, R56, R165.reuse, R201 ;  /* 0x000000a538d37223 */ /* 0x080fe200000100c9 */
[----:B------:R-:W-:Y:S01]  /*65c0*/  FADD.FTZ R196, R196, R205 ;  /* 0x000000cdc4c47221 */ /* 0x000fe20000010000 */
[----:B------:R-:W-:Y:S01]  /*65d0*/  FMUL.FTZ R173, R83, R165 ;  /* 0x000000a553ad7220 */ /* 0x000fe20000410000 */
[-C--:B------:R-:W-:Y:S01]  /*65e0*/  FFMA.FTZ R201, R199, R52.reuse, -R162 ;  /* 0x00000034c7c97223 */ /* 0x080fe200000108a2 */
[----:B------:R-:W-:Y:S01]  /*65f0*/  FMUL.FTZ R52, R169, R52 ;  /* 0x00000034a9347220 */ /* 0x000fe20000410000 */
[----:B------:R-:W-:Y:S01]  /*6600*/  FADD.FTZ R186, -R117, R186 ;  /* 0x000000ba75ba7221 */ /* 0x000fe20000010100 */
[----:B------:R-:W-:Y:S01]  /*6610*/  FMUL.FTZ R162, R86, R159 ;  /* 0x0000009f56a27220 */ /* 0x000fe20000410000 */
[----:B------:R-:W-:Y:S01]  /*6620*/  FADD.FTZ R196, R196, R201 ;  /* 0x000000c9c4c47221 */ /* 0x000fe20000010000 */
[----:B------:R-:W-:Y:S01]  /*6630*/  FFMA.FTZ R52, R199, R152, R52 ;  /* 0x00000098c7347223 */ /* 0x000fe20000010034 */
[----:B------:R-:W-:Y:S01]  /*6640*/  FMUL.FTZ R217, R188, R173 ;  /* 0x000000adbcd97220 */ /* 0x000fe20000410000 */
[----:B------:R-:W-:Y:S01]  /*6650*/  FMUL.FTZ R211, R186, R211 ;  /* 0x000000d3bad37220 */ /* 0x000fe20000410000 */
[----:B------:R-:W-:Y:S01]  /*6660*/  FADD.FTZ R196, R196, R55 ;  /* 0x00000037c4c47221 */ /* 0x000fe20000010000 */
[----:B------:R-:W-:Y:S01]  /*6670*/  FADD.FTZ R207, R207, R52 ;  /* 0x00000034cfcf7221 */ /* 0x000fe20000010000 */
[----:B------:R-:W-:Y:S01]  /*6680*/  FMUL.FTZ R55, R57, R174 ;  /* 0x000000ae39377220 */ /* 0x000fe20000410000 */
[----:B------:R-:W-:Y:S01]  /*6690*/  FFMA.FTZ R209, R176, R197, R209 ;  /* 0x000000c5b0d17223 */ /* 0x000fe200000100d1 */
[----:B------:R-:W-:Y:S01]  /*66a0*/  FMUL.FTZ R52, R86, R163 ;  /* 0x000000a356347220 */ /* 0x000fe20000410000 */
[----:B------:R-:W-:Y:S01]  /*66b0*/  FADD.FTZ R207, R207, R178 ;  /* 0x000000b2cfcf7221 */ /* 0x000fe20000010000 */
[----:B------:R-:W-:Y:S01]  /*66c0*/  FFMA.FTZ R178, R102, R195, R203 ;  /* 0x000000c366b27223 */ /* 0x000fe200000100cb */
[----:B------:R-:W-:Y:S01]  /*66d0*/  FADD.FTZ R195, -R118, R195 ;  /* 0x000000c376c37221 */ /* 0x000fe20000010100 */
[----:B------:R-:W-:Y:S01]  /*66e0*/  FMUL.FTZ R176, R183, R162 ;  /* 0x000000a2b7b07220 */ /* 0x000fe20000410000 */
[----:B------:R-:W-:Y:S01]  /*66f0*/  FADD.FTZ R207, R207, R54 ;  /* 0x00000036cfcf7221 */ /* 0x000fe20000010000 */
[----:B------:R-:W-:Y:S01]  /*6700*/  FFMA.FTZ R54, R56, R175, -R55 ;  /* 0x000000af38367223 */ /* 0x000fe20000010837 */
[----:B------:R-:W-:Y:S01]  /*6710*/  FFMA.FTZ R166, R186, R215, -R217 ;  /* 0x000000d7baa67223 */ /* 0x000fe200000108d9 */
[----:B------:R-:W-:Y:S01]  /*6720*/  FMUL.FTZ R175, R57, R175 ;  /* 0x000000af39af7220 */ /* 0x000fe20000410000 */
[C---:B------:R-:W-:Y:S01]  /*6730*/  FMUL.FTZ R215, R188.reuse, R215 ;  /* 0x000000d7bcd77220 */ /* 0x040fe20000410000 */
[----:B------:R-:W-:Y:S01]  /*6740*/  FFMA.FTZ R201, R101, -R188, R194 ;  /* 0x800000bc65c97223 */ /* 0x000fe200000100c2 */
[----:B------:R-:W-:Y:S01]  /*6750*/  FFMA.FTZ R197, R188, R213, R211 ;  /* 0x000000d5bcc57223 */ /* 0x000fe200000100d3 */
[-C--:B------:R-:W-:Y:S01]  /*6760*/  FFMA.FTZ R188, R195, R52.reuse, -R176 ;  /* 0x00000034c3bc7223 */ /* 0x080fe200000108b0 */
[----:B------:R-:W-:Y:S01]  /*6770*/  FMUL.FTZ R176, R183, R52 ;  /* 0x00000034b7b07220 */ /* 0x000fe20000410000 */
[----:B------:R-:W-:Y:S01]  /*6780*/  FFMA.FTZ R52, R56, R174, R175 ;  /* 0x000000ae38347223 */ /* 0x000fe200000100af */
[----:B------:R-:W-:Y:S01]  /*6790*/  FADD.FTZ R53, R196, R53 ;  /* 0x00000035c4357221 */ /* 0x000fe20000010000 */
[----:B------:R-:W-:Y:S01]  /*67a0*/  FMUL.FTZ R175, R85, R155 ;  /* 0x0000009b55af7220 */ /* 0x000fe20000410000 */
[----:B------:R-:W-:Y:S01]  /*67b0*/  FFMA.FTZ R55, R195, R162, R176 ;  /* 0x000000a2c3377223 */ /* 0x000fe200000100b0 */
[----:B------:R-:W-:Y:S01]  /*67c0*/  FMUL.FTZ R176, R199, R52 ;  /* 0x00000034c7b07220 */ /* 0x000fe20000410000 */
[----:B------:R-:W-:Y:S01]  /*67d0*/  FFMA.FTZ R186, R186, R173, R215 ;  /* 0x000000adbaba7223 */ /* 0x000fe200000100d7 */
[----:B------:R-:W-:Y:S01]  /*67e0*/  FADD.FTZ R53, R53, R166 ;  /* 0x000000a635357221 */ /* 0x000fe20000010000 */
[----:B------:R-:W-:Y:S01]  /*67f0*/  FFMA.FTZ R199, R103, R192, R178 ;  /* 0x000000c067c77223 */ /* 0x000fe200000100b2 */
[----:B------:R-:W-:Y:S01]  /*6800*/  FMUL.FTZ R166, R88, R62 ;  /* 0x0000003e58a67220 */ /* 0x000fe20000410000 */
[----:B------:R-:W-:Y:S01]  /*6810*/  FMUL.FTZ R203, R85, R160 ;  /* 0x000000a055cb7220 */ /* 0x000fe20000410000 */
[----:B------:R-:W-:Y:S01]  /*6820*/  FADD.FTZ R192, -R119, R192 ;  /* 0x000000c077c07221 */ /* 0x000fe20000010100 */
[----:B------:R-:W-:Y:S01]  /*6830*/  FMUL.FTZ R205, R142, R175 ;  /* 0x000000af8ecd7220 */ /* 0x000fe20000410000 */
[----:B------:R-:W-:Y:S01]  /*6840*/  FADD.FTZ R186, R207, R186 ;  /* 0x000000bacfba7221 */ /* 0x000fe20000010000 */
[----:B------:R-:W-:Y:S01]  /*6850*/  FMUL.FTZ R194, R88, R63 ;  /* 0x0000003f58c27220 */ /* 0x000fe20000410000 */
[----:B------:R-:W-:Y:S01]  /*6860*/  FADD.FTZ R207, -R120, R139 ;  /* 0x0000008b78cf7221 */ /* 0x000fe20000010100 */
[-C--:B------:R-:W-:Y:S01]  /*6870*/  FFMA.FTZ R205, R192, R203.reuse, -R205 ;  /* 0x000000cbc0cd7223 */ /* 0x080fe200000108cd */
[----:B------:R-:W-:Y:S01]  /*6880*/  FMUL.FTZ R196, R129, R166 ;  /* 0x000000a681c47220 */ /* 0x000fe20000410000 */
[----:B------:R-:W-:Y:S01]  /*6890*/  FMUL.FTZ R203, R142, R203 ;  /* 0x000000cb8ecb7220 */ /* 0x000fe20000410000 */
[----:B------:R-:W-:Y:S01]  /*68a0*/  FADD.FTZ R188, R53, R188 ;  /* 0x000000bc35bc7221 */ /* 0x000fe20000010000 */
[----:B------:R-:W-:Y:S01]  /*68b0*/  FMUL.FTZ R53, R57, R159 ;  /* 0x0000009f39357220 */ /* 0x000fe20000410000 */
[----:B------:R-:W-:Y:S01]  /*68c0*/  FFMA.FTZ R199, R104, R139, R199 ;  /* 0x0000008b68c77223 */ /* 0x000fe200000100c7 */
[-C--:B------:R-:W-:Y:S01]  /*68d0*/  FFMA.FTZ R139, R207, R194.reuse, -R196 ;  /* 0x000000c2cf8b7223 */ /* 0x080fe200000108c4 */
[----:B------:R-:W-:Y:S01]  /*68e0*/  FADD.FTZ R55, R186, R55 ;  /* 0x00000037ba377221 */ /* 0x000fe20000010000 */
[----:B------:R-:W-:Y:S01]  /*68f0*/  FFMA.FTZ R178, R192, R175, R203 ;  /* 0x000000afc0b27223 */ /* 0x000fe200000100cb */
[----:B------:R-:W-:Y:S01]  /*6900*/  FFMA.FTZ R52, R102, -R183, R201 ;  /* 0x800000b766347223 */ /* 0x000fe200000100c9 */
[----:B------:R-:W-:Y:S01]  /*6910*/  FMUL.FTZ R194, R129, R194 ;  /* 0x000000c281c27220 */ /* 0x000fe20000410000 */
[-C--:B------:R-:W-:Y:S01]  /*6920*/  FFMA.FTZ R186, R56, R163.reuse, -R53 ;  /* 0x000000a338ba7223 */ /* 0x080fe20000010835 */
[----:B------:R-:W-:Y:S01]  /*6930*/  FMUL.FTZ R163, R57, R163 ;  /* 0x000000a339a37220 */ /* 0x000fe20000410000 */
[----:B------:R-:W-:Y:S01]  /*6940*/  FADD.FTZ R55, R55, R178 ;  /* 0x000000b237377221 */ /* 0x000fe20000010000 */
[----:B------:R-:W-:Y:S01]  /*6950*/  FFMA.FTZ R53, R103, -R142, R52 ;  /* 0x8000008e67357223 */ /* 0x000fe20000010034 */
[----:B------:R-:W-:Y:S01]  /*6960*/  FFMA.FTZ R194, R207, R166, R194 ;  /* 0x000000a6cfc27223 */ /* 0x000fe200000100c2 */
[----:B------:R-:W-:Y:S01]  /*6970*/  FADD.FTZ R188, R188, R205 ;  /* 0x000000cdbcbc7221 */ /* 0x000fe20000010000 */
[----:B------:R-:W-:Y:S01]  /*6980*/  FFMA.FTZ R178, R56, R159, R163 ;  /* 0x0000009f38b27223 */ /* 0x000fe200000100a3 */
[----:B------:R-:W-:Y:S01]  /*6990*/  FFMA.FTZ R163, R104, -R129, R53 ;  /* 0x8000008168a37223 */ /* 0x000fe20000010035 */
[----:B------:R-:W-:Y:S01]  /*69a0*/  FADD.FTZ R52, R55, R194 ;  /* 0x000000c237347221 */ /* 0x000fe20000010000 */
[----:B------:R-:W-:Y:S01]  /*69b0*/  FADD.FTZ R188, R188, R139 ;  /* 0x0000008bbcbc7221 */ /* 0x000fe20000010000 */
[----:B------:R-:W-:Y:S01]  /*69c0*/  FMUL.FTZ R178, R195, R178 ;  /* 0x000000b2c3b27220 */ /* 0x000fe20000410000 */
[----:B------:R-:W-:Y:S01]  /*69d0*/  FMUL.FTZ R53, R57, R155 ;  /* 0x0000009b39357220 */ /* 0x000fe20000410000 */
[----:B------:R-:W0:Y:S01]  /*69e0*/  SHFL.DOWN PT, R201, R199, 0x1, 0x1f ;  /* 0x08201f00c7c97f89 */ /* 0x000e2200000e0000 */
[----:B------:R-:W-:Y:S01]  /*69f0*/  FFMA.FTZ R176, R169, R54, R176 ;  /* 0x00000036a9b07223 */ /* 0x000fe200000100b0 */
[C---:B------:R-:W-:Y:S01]  /*6a00*/  FMUL.FTZ R54, R57.reuse, R179 ;  /* 0x000000b339367220 */ /* 0x040fe20000410000 */
[CC--:B------:R-:W-:Y:S01]  /*6a10*/  FFMA.FTZ R139, R56.reuse, R160.reuse, -R53 ;  /* 0x000000a0388b7223 */ /* 0x0c0fe20000010835 */
[----:B------:R-:W1:Y:S01]  /*6a20*/  SHFL.DOWN PT, R196, R163, 0x1, 0x1f ;  /* 0x08201f00a3c47f89 */ /* 0x000e6200000e0000 */
[C---:B------:R-:W-:Y:S01]  /*6a30*/  FMUL.FTZ R53, R57.reuse, R177 ;  /* 0x000000b139357220 */ /* 0x040fe20000410000 */
[----:B------:R-:W-:Y:S01]  /*6a40*/  FMUL.FTZ R160, R57, R160 ;  /* 0x000000a039a07220 */ /* 0x000fe20000410000 */
[----:B------:R-:W-:Y:S01]  /*6a50*/  FFMA.FTZ R178, R183, R186, R178 ;  /* 0x000000bab7b27223 */ /* 0x000fe200000100b2 */
[----:B------:R-:W2:Y:S01]  /*6a60*/  SHFL.DOWN PT, R195, R52, 0x1, 0x1f ;  /* 0x08201f0034c37f89 */ /* 0x000ea200000e0000 */
[C---:B------:R-:W-:Y:S01]  /*6a70*/  FFMA.FTZ R179, R56.reuse, R179, -R53 ;  /* 0x000000b338b37223 */ /* 0x040fe20000010835 */
[C---:B------:R-:W-:Y:S01]  /*6a80*/  FFMA.FTZ R53, R56.reuse, R177, R54 ;  /* 0x000000b138357223 */ /* 0x040fe20000010036 */
[----:B------:R-:W-:Y:S01]  /*6a90*/  FFMA.FTZ R55, R56, R155, R160 ;  /* 0x0000009b38377223 */ /* 0x000fe200000100a0 */
[----:B------:R-:W3:Y:S01]  /*6aa0*/  SHFL.DOWN PT, R194, R188, 0x1, 0x1f ;  /* 0x08201f00bcc27f89 */ /* 0x000ee200000e0000 */
[----:B------:R-:W-:Y:S01]  /*6ab0*/  FFMA.FTZ R160, R5, R159, R178 ;  /* 0x0000009f05a07223 */ /* 0x000fe200000100b2 */
[----:B------:R-:W-:Y:S01]  /*6ac0*/  FMUL.FTZ R53, R170, R53 ;  /* 0x00000035aa357220 */ /* 0x000fe20000410000 */
[----:B------:R-:W-:Y:S01]  /*6ad0*/  FMUL.FTZ R159, R192, R55 ;  /* 0x00000037c09f7220 */ /* 0x000fe20000410000 */
[----:B------:R-:W-:Y:S01]  /*6ae0*/  MOV R54, R199 ;  /* 0x000000c700367202 */ /* 0x000fe20000000f00 */
[----:B------:R-:W-:Y:S01]  /*6af0*/  FFMA.FTZ R174, R9, R174, R176 ;  /* 0x000000ae09ae7223 */ /* 0x000fe200000100b0 */
[----:B------:R-:W-:Y:S01]  /*6b00*/  FFMA.FTZ R179, R164, R179, R53 ;  /* 0x000000b3a4b37223 */ /* 0x000fe20000010035 */
[----:B------:R-:W-:Y:S01]  /*6b10*/  MOV R55, R163 ;  /* 0x000000a300377202 */ /* 0x000fe20000000f00 */
[----:B------:R-:W-:Y:S01]  /*6b20*/  FFMA.FTZ R159, R142, R139, R159 ;  /* 0x0000008b8e9f7223 */ /* 0x000fe2000001009f */
[----:B------:R-:W-:Y:S01]  /*6b30*/  MOV R53, R188 ;  /* 0x000000bc00357202 */ /* 0x000fe20000000f00 */
[C---:B------:R-:W-:Y:S01]  /*6b40*/  FMUL.FTZ R139, R57.reuse, R62 ;  /* 0x0000003e398b7220 */ /* 0x040fe20000410000 */
[C---:B------:R-:W-:Y:S01]  /*6b50*/  FMUL.FTZ R142, R57.reuse, R180 ;  /* 0x000000b4398e7220 */ /* 0x040fe20000410000 */
[----:B0-----:R-:W-:Y:S01]  /*6b60*/  @!P2 FADD.FTZ R54, R54, R201 ;  /* 0x000000c93636a221 */ /* 0x001fe20000010000 */
[----:B------:R-:W-:Y:S01]  /*6b70*/  FFMA.FTZ R155, R6, R155, R159 ;  /* 0x0000009b069b7223 */ /* 0x000fe2000001009f */
[CC--:B------:R-:W-:Y:S01]  /*6b80*/  FFMA.FTZ R176, R56.reuse, R63.reuse, -R139 ;  /* 0x0000003f38b07223 */ /* 0x0c0fe2000001088b */
[----:B------:R-:W-:Y:S01]  /*6b90*/  FMUL.FTZ R63, R57, R63 ;  /* 0x0000003f393f7220 */ /* 0x000fe20000410000 */
[----:B-1----:R-:W-:Y:S01]  /*6ba0*/  @!P2 FADD.FTZ R55, R55, R196 ;  /* 0x000000c43737a221 */ /* 0x002fe20000010000 */
[----:B------:R-:W0:Y:S01]  /*6bb0*/  SHFL.DOWN PT, R169, R54, 0x2, 0x1f ;  /* 0x08401f0036a97f89 */ /* 0x000e2200000e0000 */
[-C--:B------:R-:W-:Y:S01]  /*6bc0*/  FMUL.FTZ R139, R57, R181.reuse ;  /* 0x000000b5398b7220 */ /* 0x080fe20000410000 */
[C---:B------:R-:W-:Y:S01]  /*6bd0*/  FFMA.FTZ R164, R56.reuse, R181, -R142 ;  /* 0x000000b538a47223 */ /* 0x040fe2000001088e */
        /* <DEDUP_REMOVED lines=12> */
[----:B------:R-:W-:Y:S01]  /*6ca0*/  FFMA.FTZ R142, R161, R164, R142 ;  /* 0x000000a4a18e7223 */ /* 0x000fe2000001008e */
[----:B------:R-:W-:Y:S01]  /*6cb0*/  FMUL.FTZ R139, R57, R182 ;  /* 0x000000b6398b7220 */ /* 0x000fe20000410000 */
[----:B------:R-:W-:Y:S01]  /*6cc0*/  FFMA.FTZ R170, R129, R176, R170 ;  /* 0x000000b081aa7223 */ /* 0x000fe200000100aa */
[----:B------:R-:W-:Y:S01]  /*6cd0*/  FMUL.FTZ R159, R172, R63 ;  /* 0x0000003fac9f7220 */ /* 0x000fe20000410000 */
[----:B------:R-:W-:Y:S01]  /*6ce0*/  FMUL.FTZ R63, R57, R143 ;  /* 0x0000008f393f7220 */ /* 0x000fe20000410000 */
[C---:B------:R-:W-:Y:S01]  /*6cf0*/  FFMA.FTZ R139, R56.reuse, R184, -R139 ;  /* 0x000000b8388b7223 */ /* 0x040fe2000001088b */
[----:B------:R-:W-:Y:S01]  /*6d00*/  FFMA.FTZ R170, R7, R62, R170 ;  /* 0x0000003e07aa7223 */ /* 0x000fe200000100aa */
[CC--:B------:R-:W-:Y:S01]  /*6d10*/  FMUL.FTZ R129, R57.reuse, R185.reuse ;  /* 0x000000b939817220 */ /* 0x0c0fe20000410000 */
[----:B------:R-:W-:Y:S01]  /*6d20*/  FFMA.FTZ R62, R56, R185, R63 ;  /* 0x000000b9383e7223 */ /* 0x000fe2000001003f */
[----:B0-----:R-:W-:Y:S01]  /*6d30*/  @!P2 FADD.FTZ R54, R54, R169 ;  /* 0x000000a93636a221 */ /* 0x001fe20000010000 */
[----:B------:R-:W-:Y:S01]  /*6d40*/  FMUL.FTZ R63, R57, R190 ;  /* 0x000000be393f7220 */ /* 0x000fe20000410000 */
[----:B------:R-:W-:Y:S01]  /*6d50*/  FFMA.FTZ R139, R158, R139, R159 ;  /* 0x0000008b9e8b7223 */ /* 0x000fe2000001009f */
[C---:B------:R-:W-:Y:S01]  /*6d60*/  FFMA.FTZ R158, R56.reuse, R143, -R129 ;  /* 0x0000008f389e7223 */ /* 0x040fe20000010881 */
[----:B-1----:R-:W-:Y:S01]  /*6d70*/  @!P2 FADD.FTZ R55, R55, R186 ;  /* 0x000000ba3737a221 */ /* 0x002fe20000010000 */
[----:B------:R-:W-:Y:S01]  /*6d80*/  FMUL.FTZ R164, R191, R62 ;  /* 0x0000003ebfa47220 */ /* 0x000fe20000410000 */
[CC--:B------:R-:W-:Y:S01]  /*6d90*/  FMUL.FTZ R129, R57.reuse, R140.reuse ;  /* 0x0000008c39817220 */ /* 0x0c0fe20000410000 */
[----:B------:R-:W-:Y:S01]  /*6da0*/  FFMA.FTZ R63, R56, R140, R63 ;  /* 0x0000008c383f7223 */ /* 0x000fe2000001003f */
[----:B--2---:R-:W-:Y:S01]  /*6db0*/  @!P2 FADD.FTZ R52, R52, R163 ;  /* 0x000000a33434a221 */ /* 0x004fe20000010000 */
[----:B------:R-:W0:Y:S01]  /*6dc0*/  SHFL.DOWN PT, R176, R55, 0x4, 0x1f ;  /* 0x08801f0037b07f89 */ /* 0x000e2200000e0000 */
[----:B------:R-:W-:Y:S01]  /*6dd0*/  FMUL.FTZ R62, R57, R131 ;  /* 0x00000083393e7220 */ /* 0x000fe20000410000 */
[----:B------:R-:W-:Y:S01]  /*6de0*/  FFMA.FTZ R180, R15, R180, R142 ;  /* 0x000000b40fb47223 */ /* 0x000fe2000001008e */
[----:B---3--:R-:W-:Y:S01]  /*6df0*/  @!P2 FADD.FTZ R53, R53, R178 ;  /* 0x000000b23535a221 */ /* 0x008fe20000010000 */
[----:B------:R-:W1:Y:S01]  /*6e00*/  SHFL.DOWN PT, R163, R54, 0x4, 0x1f ;  /* 0x08801f0036a37f89 */ /* 0x000e6200000e0000 */
[----:B------:R-:W-:Y:S01]  /*6e10*/  ISETP.GT.AND P2, PT, R76, 0x1b, PT ;  /* 0x0000001b4c00780c */ /* 0x000fe20003f44270 */
[----:B------:R-:W-:Y:S01]  /*6e20*/  FFMA.FTZ R129, R56, R190, -R129 ;  /* 0x000000be38817223 */ /* 0x000fe20000010881 */
[----:B------:R-:W-:Y:S01]  /*6e30*/  FMUL.FTZ R63, R156, R63 ;  /* 0x0000003f9c3f7220 */ /* 0x000fe20000410000 */
[----:B------:R-:W2:Y:S01]  /*6e40*/  SHFL.DOWN PT, R161, R52, 0x4, 0x1f ;  /* 0x08801f0034a17f89 */ /* 0x000ea200000e0000 */
[-C--:B------:R-:W-:Y:S01]  /*6e50*/  FMUL.FTZ R142, R57, R121.reuse ;  /* 0x00000079398e7220 */ /* 0x080fe20000410000 */
[----:B------:R-:W-:Y:S01]  /*6e60*/  FFMA.FTZ R62, R56, R121, R62 ;  /* 0x00000079383e7223 */ /* 0x000fe2000001003e */
[----:B------:R-:W-:Y:S01]  /*6e70*/  FFMA.FTZ R63, R154, R129, R63 ;  /* 0x000000819a3f7223 */ /* 0x000fe2000001003f */
[----:B------:R-:W3:Y:S01]  /*6e80*/  SHFL.DOWN PT, R172, R53, 0x4, 0x1f ;  /* 0x08801f0035ac7f89 */ /* 0x000ee200000e0000 */
[----:B------:R-:W-:Y:S01]  /*6e90*/  FFMA.FTZ R131, R56, R131, -R142 ;  /* 0x0000008338837223 */ /* 0x000fe2000001088e */
[----:B------:R-:W-:Y:S01]  /*6ea0*/  FMUL.FTZ R137, R137, R62 ;  /* 0x0000003e89897220 */ /* 0x000fe20000410000 */
[----:B------:R-:W-:Y:S01]  /*6eb0*/  FFMA.FTZ R143, R14, R182, R139 ;  /* 0x000000b60e8f7223 */ /* 0x000fe2000001008b */
[----:B------:R-:W-:Y:S01]  /*6ec0*/  FFMA.FTZ R139, R12, R140, R63 ;  /* 0x0000008c0c8b7223 */ /* 0x000fe2000001003f */
[C---:B------:R-:W-:Y:S01]  /*6ed0*/  FMUL.FTZ R63, R57.reuse, R128 ;  /* 0x00000080393f7220 */ /* 0x040fe20000410000 */
[----:B------:R-:W-:Y:S01]  /*6ee0*/  FFMA.FTZ R140, R90, R131, R137 ;  /* 0x000000835a8c7223 */ /* 0x000fe20000010089 */
[CC--:B------:R-:W-:Y:S01]  /*6ef0*/  FMUL.FTZ R129, R57.reuse, R134.reuse ;  /* 0x0000008639817220 */ /* 0x0c0fe20000410000 */
[C---:B------:R-:W-:Y:S01]  /*6f00*/  FMUL.FTZ R62, R57.reuse, R125 ;  /* 0x0000007d393e7220 */ /* 0x040fe20000410000 */
[C---:B------:R-:W-:Y:S01]  /*6f10*/  FFMA.FTZ R63, R56.reuse, R134, R63 ;  /* 0x00000086383f7223 */ /* 0x040fe2000001003f */
[----:B------:R-:W-:Y:S01]  /*6f20*/  FMUL.FTZ R90, R57, R133 ;  /* 0x00000085395a7220 */ /* 0x000fe20000410000 */
[----:B------:R-:W-:Y:S01]  /*6f30*/  FFMA.FTZ R128, R56, R128, -R129 ;  /* 0x0000008038807223 */ /* 0x000fe20000010881 */
[----:B0-----:R-:W-:Y:S01]  /*6f40*/  @!P2 FADD.FTZ R55, R55, R176 ;  /* 0x000000b03737a221 */ /* 0x001fe20000010000 */
[----:B------:R-:W-:Y:S01]  /*6f50*/  FMUL.FTZ R150, R150, R63 ;  /* 0x0000003f96967220 */ /* 0x000fe20000410000 */
[C---:B------:R-:W-:Y:S01]  /*6f60*/  FMUL.FTZ R63, R57.reuse, R130 ;  /* 0x00000082393f7220 */ /* 0x040fe20000410000 */
[----:B------:R-:W-:Y:S01]  /*6f70*/  FFMA.FTZ R129, R56, R133, R62 ;  /* 0x0000008538817223 */ /* 0x000fe2000001003e */
[----:B-1----:R-:W-:Y:S01]  /*6f80*/  @!P2 FADD.FTZ R54, R54, R163 ;  /* 0x000000a33636a221 */ /* 0x002fe20000010000 */
[----:B------:R-:W0:Y:S01]  /*6f90*/  SHFL.DOWN PT, R154, R55, 0x8, 0x1f ;  /* 0x09001f00379a7f89 */ /* 0x000e2200000e0000 */
[-C--:B------:R-:W-:Y:S01]  /*6fa0*/  FMUL.FTZ R57, R57, R124.reuse ;  /* 0x0000007c39397220 */ /* 0x080fe20000410000 */
[----:B------:R-:W-:Y:S01]  /*6fb0*/  FFMA.FTZ R62, R56, R124, R63 ;  /* 0x0000007c383e7223 */ /* 0x000fe2000001003f */
[----:B--2---:R-:W-:Y:S01]  /*6fc0*/  @!P2 FADD.FTZ R52, R52, R161 ;  /* 0x000000a13434a221 */ /* 0x004fe20000010000 */
[----:B------:R-:W1:Y:S01]  /*6fd0*/  SHFL.DOWN PT, R137, R54, 0x8, 0x1f ;  /* 0x09001f0036897f89 */ /* 0x000e6200000e0000 */
[C---:B------:R-:W-:Y:S01]  /*6fe0*/  FFMA.FTZ R125, R56.reuse, R125, -R90 ;  /* 0x0000007d387d7223 */ /* 0x040fe2000001085a */
[----:B------:R-:W-:Y:S01]  /*6ff0*/  FFMA.FTZ R56, R56, R130, -R57 ;  /* 0x0000008238387223 */ /* 0x000fe20000010839 */
        /* <DEDUP_REMOVED lines=30> */
[----:B--2---:R-:W-:Y:S01]  /*71e0*/  FADD.FTZ R54, R54, R63 ;  /* 0x0000003f36367221 */ /* 0x004fe20000010000 */
[----:B-1----:R-:W-:-:S09]  /*71f0*/  FADD.FTZ R55, R55, R62 ;  /* 0x0000003e37377221 */ /* 0x002fd20000010000 */
[----:B------:R0:W-:Y:S02]  /*7200*/  @!P2 STS.128 [UR24+0x860], R52 ;  /* 0x00086034ff00a988 */ /* 0x0001e40008000c18 */
.L_x_13921:
[----:B------:R-:W-:Y:S05]  /*7210*/  BSYNC.RECONVERGENT B0 ;  /* 0x0000000000007941 */ /* 0x000fea0003800200 */
.L_x_13920:
        /* <DEDUP_REMOVED lines=39> */
[----:B-12---:R-:W1:Y:S01]  /*7490*/  @P1 LDS.64 R62, [UR9+0x2da0] ;  /* 0x002da009ff3e1984 */ /* 0x006e620008000a00 */
[----:B0-----:R-:W-:Y:S01]  /*74a0*/  @P1 FADD.FTZ R54, R54, R56 ;  /* 0x0000003836361221 */ /* 0x001fe20000010000 */
[----:B------:R-:W-:Y:S01]  /*74b0*/  @P1 FADD.FTZ R55, R55, R57 ;  /* 0x0000003937371221 */ /* 0x000fe20000010000 */
[----:B-1----:R-:W-:Y:S01]  /*74c0*/  @P1 FADD.FTZ R52, R52, R62 ;  /* 0x0000003e34341221 */ /* 0x002fe20000010000 */
[----:B------:R-:W-:-:S03]  /*74d0*/  @P1 FADD.FTZ R53, R53, R63 ;  /* 0x0000003f35351221 */ /* 0x000fc60000010000 */
[----:B------:R0:W-:Y:S04]  /*74e0*/  STS.64 [UR9+0x35a0], R54 ;  /* 0x0035a036ff007988 */ /* 0x0001e80008000a09 */
[----:B------:R0:W-:Y:S02]  /*74f0*/  STS.64 [UR9+0x2da0], R52 ;  /* 0x002da034ff007988 */ /* 0x0001e40008000a09 */
.L_x_13923:
[----:B------:R-:W-:Y:S05]  /*7500*/  BSYNC.RECONVERGENT B0 ;  /* 0x0000000000007941 */ /* 0x000fea0003800200 */
.L_x_13922:
[----:B------:R-:W-:-:S04]  /*7510*/  UIADD3 UR8, UPT, UPT, UR8, 0x1, URZ ;  /* 0x0000000108087890 */ /* 0x000fc8000fffe0ff */
[----:B------:R-:W-:-:S09]  /*7520*/  UISETP.GE.AND UP0, UPT, UR8, UR32, UPT ;  /* 0x000000200800728c */ /* 0x000fd2000bf06270 */
[----:B------:R-:W-:Y:S05]  /*7530*/  BRA.U !UP0, `(.L_x_13924) ;  /* 0xffffffad08787547 */ /* 0x000fea000b83ffff */
.L_x_13906:
[----:B------:R-:W-:Y:S01]  /*7540*/  BAR.SYNC.DEFER_BLOCKING 0x0 ;  /* 0x0000000000007b1d */ /* 0x000fe20000010000 */
[----:B------:R-:W-:Y:S01]  /*7550*/  FADD.FTZ R0, R73, R44 ;  /* 0x0000002c49007221 */ /* 0x000fe20000010000 */
[----:B------:R-:W-:Y:S02]  /*7560*/  UIADD3 UR26, UP1, UPT, UR26, -0x800, URZ ;  /* 0xfffff8001a1a7890 */ /* 0x000fe4000ff3e0ff */
[----:B------:R-:W-:Y:S01]  /*7570*/  UIADD3 UR23, UP2, UPT, UR23, -0x800, URZ ;  /* 0xfffff80017177890 */ /* 0x000fe2000ff5e0ff */
[----:B------:R-:W-:Y:S01]  /*7580*/  FADD.FTZ R5, R0, R45 ;  /* 0x0000002d00057221 */ /* 0x000fe20000010000 */
[----:B------:R-:W5:Y:S03]  /*7590*/  LDCU.64 UR10, c[0x0][0x4f8] ;  /* 0x00009f00ff0a77ac */ /* 0x000f660008000a00 */
[----:B------:R-:W-:Y:S01]  /*75a0*/  FADD.FTZ R0, R5, R46 ;  /* 0x0000002e05007221 */ /* 0x000fe20000010000 */
[----:B------:R-:W0:Y:S03]  /*75b0*/  LDCU.64 UR32, c[0x0][0x500] ;  /* 0x0000a000ff2077ac */ /* 0x000e260008000a00 */
[----:B------:R-:W-:Y:S01]  /*75c0*/  FADD.FTZ R5, R0, R47 ;  /* 0x0000002f00057221 */ /* 0x000fe20000010000 */
[----:B------:R-:W1:Y:S03]  /*75d0*/  LDCU.64 UR34, c[0x0][0x550] ;  /* 0x0000aa00ff2277ac */ /* 0x000e660008000a00 */
[----:B------:R-:W-:Y:S01]  /*75e0*/  FADD.FTZ R0, R5, R48 ;  /* 0x0000003005007221 */ /* 0x000fe20000010000 */
        /* <DEDUP_REMOVED lines=67> */
.L_x_13904:
        /* <DEDUP_REMOVED lines=33> */
.L_x_13927:
[----:B------:R-:W-:Y:S05]  /*7c30*/  BSYNC.RECONVERGENT B0 ;  /* 0x0000000000007941 */ /* 0x000fea0003800200 */
.L_x_13926:
        /* <DEDUP_REMOVED lines=31> */
.L_x_13929:
[----:B------:R-:W-:Y:S05]  /*7e30*/  BSYNC.RECONVERGENT B0 ;  /* 0x0000000000007941 */ /* 0x000fea0003800200 */
.L_x_13928:
        /* <DEDUP_REMOVED lines=22> */
.L_x_13931:
        /* <DEDUP_REMOVED lines=66> */
.L_x_13930:
[----:B------:R-:W-:Y:S05]  /*83c0*/  EXIT ;  /* 0x000000000000794d */ /* 0x000fea0003800000 */
.L_x_13932:
        /* <DEDUP_REMOVED lines=11> */
.L_x_18737:


//--------------------- .text._Z25selective_scan_bwd_kernelI32Selective_Scan_bwd_kernel_traitsILi32ELi16ELb1ELb0ELb0ELb1ELb0EfN3c107complexIfEEEEv12SSMParamsBwd --------------------------
	.section	.text._Z25selective_scan_bwd_kernelI32Selective_Scan_bwd_kernel_traitsILi32ELi16ELb1ELb0ELb0ELb1ELb0EfN3c107complexIfEEEEv12SSMParamsBwd,"ax",@progbits
	.align	128
        .global         _Z25selective_scan_bwd_kernelI32Selective_Scan_bwd_kernel_traitsILi32ELi16ELb1ELb0ELb0ELb1ELb0EfN3c107complexIfEEEEv12SSMParamsBwd
        .type           _Z25selective_scan_bwd_kernelI32Selective_Scan_bwd_kernel_traitsILi32ELi16ELb1ELb0ELb0ELb1ELb0EfN3c107complexIfEEEEv12SSMParamsBwd,@function
        .size           _Z25selective_scan_bwd_kernelI32Selective_Scan_bwd_kernel_traitsILi32ELi16ELb1ELb0ELb0ELb1ELb0EfN3c107complexIfEEEEv12SSMParamsBwd,(.L_x_18738 - _Z25selective_scan_bwd_kernelI32Selective_Scan_bwd_kernel_traitsILi32ELi16ELb1ELb0ELb0ELb1ELb0EfN3c107complexIfEEEEv12SSMParamsBwd)
        .other          _Z25selective_scan_bwd_kernelI32Selective_Scan_bwd_kernel_traitsILi32ELi16ELb1ELb0ELb0ELb1ELb0EfN3c107complexIfEEEEv12SSMParamsBwd,@"STO_CUDA_ENTRY STV_DEFAULT"
_Z25selective_scan_bwd_kernelI32Selective_Scan_bwd_kernel_traitsILi32ELi16ELb1ELb0ELb0ELb1ELb0EfN3c107complexIfEEEEv12SSMParamsBwd:
.text._Z25selective_scan_bwd_kernelI32Selective_Scan_bwd_kernel_traitsILi32ELi16ELb1ELb0ELb0ELb1ELb0EfN3c107complexIfEEEEv12SSMParamsBwd:
        /* <DEDUP_REMOVED lines=101> */
.L_x_13985:
[----:B------:R-:W-:Y:S01]  /*0650*/  BAR.SYNC.DEFER_BLOCKING 0x0 ;  /* 0x0000000000007b1d */ /* 0x000fe20000010000 */
[----:B--2---:R-:W-:Y:S02]  /*0660*/  MOV R2, UR16 ;  /* 0x0000001000027c02 */ /* 0x004fe40008000f00 */
[----:B------:R-:W-:-:S03]  /*0670*/  MOV R3, UR17 ;  /* 0x0000001100037c02 */ /* 0x000fc60008000f00 */
[----:B------:R-:W-:-:S05]  /*0680*/  IMAD.WIDE.U32 R2, R79, 0x10, R2 ;  /* 0x000000104f027825 */ /* 0x000fca00078e0002 */
[----:B------:R-:W2:Y:S04]  /*0690*/  LDG.E.128 R4, desc[UR22][R2.64] ;  /* 0x0000001602047981 */ /* 0x000ea8000c1e1d00 */
[----:B------:R-:W3:Y:S04]  /*06a0*/  LDG.E.128 R8, desc[UR22][R2.64+0x200] ;  /* 0x0002001602087981 */ /* 0x000ee8000c1e1d00 */
[----:B------:R-:W4:Y:S04]  /*06b0*/  LDG.E.128 R12, desc[UR22][R2.64+0x400] ;  /* 0x00040016020c7981 */ /* 0x000f28000c1e1d00 */
[----:B------:R-:W4:Y:S01]  /*06c0*/  LDG.E.128 R16, desc[UR22][R2.64+0x600] ;  /* 0x0006001602107981 */ /* 0x000f22000c1e1d00 */
[----:B------:R-:W-:-:S02]  /*06d0*/  MOV R62, UR28 ;  /* 0x0000001c003e7c02 */ /* 0x000fc40008000f00 */
[----:B------:R-:W-:Y:S01]  /*06e0*/  MOV R63, UR29 ;  /* 0x0000001d003f7c02 */ /* 0x000fe20008000f00 */
[----:B------:R-:W0:Y:S02]  /*06f0*/  S2R R78, SR_LANEID ;  /* 0x00000000004e7919 */ /* 0x000e240000000000 */
[----:B------:R-:W-:Y:S01]  /*0700*/  IMAD.WIDE.U32 R62, R79, 0x10, R62 ;  /* 0x000000104f3e7825 */ /* 0x000fe200078e003e */
[C---:B0-----:R-:W-:Y:S02]  /*0710*/  LEA R77, R78.reuse, UR24, 0x4 ;  /* 0x000000184e4d7c11 */ /* 0x041fe4000f8e20ff */
        /* <DEDUP_REMOVED lines=12> */
[----:B0-----:R-:W4:Y:S04]  /*07e0*/  LDG.E.128 R12, desc[UR22][R62.64+0x200] ;  /* 0x000200163e0c7981 */ /* 0x001f28000c1e1d00 */
        /* <DEDUP_REMOVED lines=8> */
[----:B------:R4:W-:Y:S01]  /*0870*/  STS.128 [R77+0x600], R24 ;  /* 0x000600184d007388 */ /* 0x0009e20000000c00 */
[----:B------:R-:W-:-:S03]  /*0880*/  NOP ;  /* 0x0000000000007918 */ /* 0x000fc60000000000 */
[----:B------:R-:W1:Y:S04]  /*0890*/  LDS.128 R28, [R76] ;  /* 0x000000004c1c7984 */ /* 0x000e680000000c00 */
[----:B------:R-:W1:Y:S04]  /*08a0*/  LDS.128 R32, [R76+0x10] ;  /* 0x000010004c207984 */ /* 0x000e680000000c00 */
[----:B------:R0:W1:Y:S04]  /*08b0*/  LDS.128 R8, [R76+0x20] ;  /* 0x000020004c087984 */ /* 0x0000680000000c00 */
[----:B------:R1:W1:Y:S01]  /*08c0*/  LDS.128 R4, [R76+0x30] ;  /* 0x000030004c047984 */ /* 0x0002620000000c00 */
[----:B------:R-:W-:Y:S06]  /*08d0*/  BAR.SYNC.DEFER_BLOCKING 0x0 ;  /* 0x0000000000007b1d */ /* 0x000fec0000010000 */
[----:B0-----:R-:W4:Y:S04]  /*08e0*/  LDG.E.128 R20, desc[UR22][R2.64] ;  /* 0x0000001602147981 */ /* 0x001f28000c1e1d00 */
[----:B---3--:R-:W3:Y:S04]  /*08f0*/  LDG.E.128 R12, desc[UR22][R2.64+0x200] ;  /* 0x00020016020c7981 */ /* 0x008ee8000c1e1d00 */
[----:B--2---:R-:W2:Y:S04]  /*0900*/  LDG.E.128 R16, desc[UR22][R2.64+0x400] ;  /* 0x0004001602107981 */ /* 0x004ea8000c1e1d00 */
[----:B----4-:R-:W4:Y:S01]  /*0910*/  LDG.E.128 R24, desc[UR22][R2.64+0x600] ;  /* 0x0006001602187981 */ /* 0x010f22000c1e1d00 */
[--C-:B-1---5:R-:W-:Y:S01]  /*0920*/  FADD.FTZ R75, R28, R82.reuse ;  /* 0x000000521c4b7221 */ /* 0x122fe20000010000 */
[--C-:B------:R-:W-:Y:S01]  /*0930*/  FADD.FTZ R74, R29, R82.reuse ;  /* 0x000000521d4a7221 */ /* 0x100fe20000010000 */
[--C-:B------:R-:W-:Y:S01]  /*0940*/  FADD.FTZ R73, R30, R82.reuse ;  /* 0x000000521e497221 */ /* 0x100fe20000010000 */
[--C-:B------:R-:W-:Y:S01]  /*0950*/  FADD.FTZ R72, R31, R82.reuse ;  /* 0x000000521f487221 */ /* 0x100fe20000010000 */
[--C-:B------:R-:W-:Y:S01]  /*0960*/  FADD.FTZ R71, R32, R82.reuse ;  /* 0x0000005220477221 */ /* 0x100fe20000010000 */
[----:B------:R-:W-:Y:S01]  /*0970*/  FSETP.GTU.FTZ.AND P0, PT, R75, 20, PT ;  /* 0x41a000004b00780b */ /* 0x000fe20003f1c000 */
[--C-:B------:R-:W-:Y:S01]  /*0980*/  FADD.FTZ R70, R33, R82.reuse ;  /* 0x0000005221467221 */ /* 0x100fe20000010000 */
[----:B------:R-:W-:Y:S01]  /*0990*/  BSSY.RECONVERGENT B0, `(.L_x_13934) ;  /* 0x000002f000007945 */ /* 0x000fe20003800200 */
[----:B------:R-:W-:Y:S01]  /*09a0*/  FSETP.GTU.FTZ.AND P1, PT, R74, 20, PT ;  /* 0x41a000004a00780b */ /* 0x000fe20003f3c000 */
[----:B------:R-:W-:Y:S01]  /*09b0*/  FADD.FTZ R69, R34, R82 ;  /* 0x0000005222457221 */ /* 0x000fe20000010000 */
[----:B------:R-:W-:-:S02]  /*09c0*/  FSETP.GTU.FTZ.AND P2, PT, R73, 20, PT ;  /* 0x41a000004900780b */ /* 0x000fc40003f5c000 */
[----:B------:R-:W-:Y:S02]  /*09d0*/  FSETP.GTU.FTZ.AND P3, PT, R72, 20, PT ;  /* 0x41a000004800780b */ /* 0x000fe40003f7c000 */
[----:B------:R-:W-:Y:S02]  /*09e0*/  FSETP.GTU.FTZ.AND P4, PT, R71, 20, PT ;  /* 0x41a000004700780b */ /* 0x000fe40003f9c000 */
[----:B------:R-:W-:Y:S01]  /*09f0*/  FSETP.GTU.FTZ.AND P5, PT, R70, 20, PT ;  /* 0x41a000004600780b */ /* 0x000fe20003fbc000 */
[----:B------:R0:W-:Y:S04]  /*0a00*/  STS.128 [R77], R20 ;  /* 0x000000144d007388 */ /* 0x0001e80000000c00 */
[----:B---3--:R0:W-:Y:S04]  /*0a10*/  STS.128 [R77+0x200], R12 ;  /* 0x0002000c4d007388 */ /* 0x0081e80000000c00 */
[----:B--2---:R0:W-:Y:S04]  /*0a20*/  STS.128 [R77+0x400], R16 ;  /* 0x000400104d007388 */ /* 0x0041e80000000c00 */
        /* <DEDUP_REMOVED lines=37> */
.L_x_13935:
[----:B------:R-:W-:Y:S05]  /*0c80*/  BSYNC.RECONVERGENT B0 ;  /* 0x0000000000007941 */ /* 0x000fea0003800200 */
.L_x_13934:
        /* <DEDUP_REMOVED lines=34> */
.L_x_13937:
[----:B------:R-:W-:Y:S05]  /*0eb0*/  BSYNC.RECONVERGENT B0 ;  /* 0x0000000000007941 */ /* 0x000fea0003800200 */
.L_x_13936:
[----:B------:R-:W-:Y:S01]  /*0ec0*/  BSSY.RECONVERGENT B0, `(.L_x_13938) ;  /* 0x0000022000007945 */ /* 0x000fe20003800200 */
[----:B------:R-:W-:Y:S01]  /*0ed0*/  FSETP.GTU.FTZ.AND P1, PT, R68, 20, PT ;  /* 0x41a000004400780b */ /* 0x000fe20003f3c000 */
[----:B------:R-:W-:Y:S02]  /*0ee0*/  FADD.FTZ R85, R8, R82 ;  /* 0x0000005208557221 */ /* 0x000fe40000010000 */
        /* <DEDUP_REMOVED lines=31> */
.L_x_13939:
[----:B------:R-:W-:Y:S05]  /*10e0*/  BSYNC.RECONVERGENT B0 ;  /* 0x0000000000007941 */ /* 0x000fea0003800200 */
.L_x_13938:
        /* <DEDUP_REMOVED lines=34> */
.L_x_13941:
[----:B------:R-:W-:Y:S05]  /*1310*/  BSYNC.RECONVERGENT B0 ;  /* 0x0000000000007941 */ /* 0x000fea0003800200 */
.L_x_13940:
        /* <DEDUP_REMOVED lines=34> */
.L_x_13943:
[----:B------:R-:W-:Y:S05]  /*1540*/  BSYNC.RECONVERGENT B0 ;  /* 0x0000000000007941 */ /* 0x000fea0003800200 */
.L_x_13942:
[----:B------:R-:W-:Y:S01]  /*1550*/  UIADD3 UR6, UPT, UPT, UR15, -0x1, URZ ;  /* 0xffffffff0f067890 */ /* 0x000fe2000fffe0ff */
[----:B------:R-:W-:Y:S01]  /*1560*/  BSSY.RECONVERGENT B0, `(.L_x_13944) ;  /* 0x0000024000007945 */ /* 0x000fe20003800200 */
[--C-:B------:R-:W-:Y:S01]  /*1570*/  FADD.FTZ R89, R4, R82.reuse ;  /* 0x0000005204597221 */ /* 0x100fe20000010000 */
[----:B------:R-:W-:Y:S01]  /*1580*/  FSETP.GTU.FTZ.AND P4, PT, R87, 20, PT ;  /* 0x41a000005700780b */ /* 0x000fe20003f9c000 */
[----:B------:R-:W-:Y:S01]  /*1590*/  FADD.FTZ R88, R11, R82 ;  /* 0x000000520b587221 */ /* 0x000fe20000010000 */
        /* <DEDUP_REMOVED lines=32> */
.L_x_13945:
[----:B------:R-:W-:Y:S05]  /*17a0*/  BSYNC.RECONVERGENT B0 ;  /* 0x0000000000007941 */ /* 0x000fea0003800200 */
.L_x_13944:
[----:B------:R-:W-:Y:S01]  /*17b0*/  FFMA.FTZ R3, R49, R53, R4 ;  /* 0x0000003531037223 */ /* 0x000fe20000010004 */
[----:B------:R-:W-:Y:S01]  /*17c0*/  BSSY.RECONVERGENT B0, `(.L_x_13946) ;  /* 0x0000026000007945 */ /* 0x000fe20003800200 */
[----:B------:R-:W-:Y:S01]  /*17d0*/  HFMA2 R35, -RZ, RZ, 0, 0 ;  /* 0x00000000ff237431 */ /* 0x000fe200000001ff */
[----:B------:R-:W-:Y:S01]  /*17e0*/  FSETP.GTU.FTZ.AND P5, PT, R88, 20, PT ;  /* 0x41a000005800780b */ /* 0x000fe20003fbc000 */
[--C-:B------:R-:W-:Y:S01]  /*17f0*/  FADD.FTZ R90, R5, R82.reuse ;  /* 0x00000052055a7221 */ /* 0x100fe20000010000 */
[--C-:B------:R-:W-:Y:S01]  /*1800*/  FADD.FTZ R91, R6, R82.reuse ;  /* 0x00000052065b7221 */ /* 0x100fe20000010000 */
[----:B------:R-:W-:Y:S01]  /*1810*/  FADD.FTZ R92, R7, R82 ;  /* 0x00000052075c7221 */ /* 0x000fe20000010000 */
        /* <DEDUP_REMOVED lines=32> */
.L_x_13947:
[----:B------:R-:W-:Y:S05]  /*1a20*/  BSYNC.RECONVERGENT B0 ;  /* 0x0000000000007941 */ /* 0x000fea0003800200 */
.L_x_13946:
        /* <DEDUP_REMOVED lines=38> */
.L_x_13949:
[----:B------:R-:W-:Y:S05]  /*1c90*/  BSYNC.RECONVERGENT B0 ;  /* 0x0000000000007941 */ /* 0x000fea0003800200 */
.L_x_13948:
[----:B------:R-:W-:Y:S01]  /*1ca0*/  FFMA.FTZ R3, R45, R97, R4 ;  /* 0x000000612d037223 */ /* 0x000fe20000010004 */
[----:B------:R-:W-:Y:S01]  /*1cb0*/  BSSY.RECONVERGENT B0, `(.L_x_13950) ;  /* 0x0000025000007945 */ /* 0x000fe20003800200 */
[----:B0-----:R-:W-:Y:S01]  /*1cc0*/  HFMA2 R27, -RZ, RZ, 0, 0 ;  /* 0x00000000ff1b7431 */ /* 0x001fe200000001ff */
        /* <DEDUP_REMOVED lines=35> */
.L_x_13951:
[----:B------:R-:W-:Y:S05]  /*1f00*/  BSYNC.RECONVERGENT B0 ;  /* 0x0000000000007941 */ /* 0x000fea0003800200 */
.L_x_13950:
        /* <DEDUP_REMOVED lines=38> */
.L_x_13953:
[----:B------:R-:W-:Y:S05]  /*2170*/  BSYNC.RECONVERGENT B0 ;  /* 0x0000000000007941 */ /* 0x000fea0003800200 */
.L_x_13952:
        /* <DEDUP_REMOVED lines=38> */
.L_x_13955:
[----:B------:R-:W-:Y:S05]  /*23e0*/  BSYNC.RECONVERGENT B0 ;  /* 0x0000000000007941 */ /* 0x000fea0003800200 */
.L_x_13954:
        /* <DEDUP_REMOVED lines=32> */
.L_x_13957:
[----:B------:R-:W-:Y:S05]  /*25f0*/  BSYNC.RECONVERGENT B0 ;  /* 0x0000000000007941 */ /* 0x000fea0003800200 */
.L_x_13956:
        /* <DEDUP_REMOVED lines=32> */
.L_x_13959:
[----:B------:R-:W-:Y:S05]  /*2800*/  BSYNC.RECONVERGENT B0 ;  /* 0x0000000000007941 */ /* 0x000fea0003800200 */
.L_x_13958:
        /* <DEDUP_REMOVED lines=32> */
.L_x_13961:
[----:B------:R-:W-:Y:S05]  /*2a10*/  BSYNC.RECONVERGENT B0 ;  /* 0x0000000000007941 */ /* 0x000fea0003800200 */
.L_x_13960:
        /* <DEDUP_REMOVED lines=32> */
.L_x_13963:
[----:B------:R-:W-:Y:S05]  /*2c20*/  BSYNC.RECONVERGENT B0 ;  /* 0x0000000000007941 */ /* 0x000fea0003800200 */
.L_x_13962:
        /* <DEDUP_REMOVED lines=32> */
.L_x_13965:
[----:B------:R-:W-:Y:S05]  /*2e30*/  BSYNC.RECONVERGENT B0 ;  /* 0x0000000000007941 */ /* 0x000fea0003800200 */
.L_x_13964:
        /* <DEDUP_REMOVED lines=69> */
.L_x_13984:
        /* <DEDUP_REMOVED lines=36> */
[C---:B------:R-:W-:Y:S01]  /*34d0*/  FMUL.FTZ R67, R66.reuse, R75 ;  /* 0x0000004b42437220 */ /* 0x040fe20000410000 */
[----:B------:R-:W-:-:S04]  /*34e0*/  FMUL.FTZ R151, R66, R91 ;  /* 0x0000005b42977220 */ /* 0x000fc80000410000 */
        /* <DEDUP_REMOVED lines=14> */
[----:B------:R-:W-:Y:S02]  /*35d0*/  FMUL.FTZ R137, R137, R130 ;  /* 0x0000008289897220 */ /* 0x000fe40000410000 */
[----:B------:R-:W-:Y:S01]  /*35e0*/  FMUL.RZ R141, R54, 0.15915493667125701904 ;  /* 0x3e22f983368d7820 */ /* 0x000fe2000040c000 */
[----:B------:R-:W-:Y:S02]  /*35f0*/  FMUL.FTZ R54, R66, R68 ;  /* 0x0000004442367220 */ /* 0x000fe40000410000 */
[----:B------:R-:W-:Y:S01]  /*3600*/  MUFU.SIN R128, R125 ;  /* 0x0000007d00807308 */ /* 0x000fe20000000400 */
[----:B0-----:R-:W-:-:S04]  /*3610*/  FMUL.FTZ R55, R57, R85 ;  /* 0x0000005539377220 */ /* 0x001fc80000410000 */
[----:B------:R-:W-:Y:S01]  /*3620*/  FMUL.RZ R143, R55, 0.15915493667125701904 ;  /* 0x3e22f983378f7820 */ /* 0x000fe2000040c000 */
[----:B------:R-:W-:Y:S02]  /*3630*/  FMUL.FTZ R55, R66, R85 ;  /* 0x0000005542377220 */ /* 0x000fe40000410000 */
[----:B------:R0:W-:Y:S08]  /*3640*/  MUFU.COS R64, R125 ;  /* 0x0000007d00407308 */ /* 0x0001f00000000000 */
[----:B------:R1:W-:Y:S01]  /*3650*/  MUFU.COS R126, R127 ;  /* 0x0000007f007e7308 */ /* 0x0003e20000000000 */
[----:B0-----:R-:W-:-:S04]  /*3660*/  FMUL.FTZ R125, R57, R69 ;  /* 0x00000045397d7220 */ /* 0x001fc80000410000 */
[----:B------:R-:W-:Y:S01]  /*3670*/  FMUL.RZ R135, R125, 0.15915493667125701904 ;  /* 0x3e22f9837d877820 */ /* 0x000fe2000040c000 */
[C---:B------:R-:W-:Y:S02]  /*3680*/  FMUL.FTZ R125, R66.reuse, R69 ;  /* 0x00000045427d7220 */ /* 0x040fe40000410000 */
[----:B------:R-:W-:Y:S01]  /*3690*/  MUFU.SIN R140, R131 ;  /* 0x00000083008c7308 */ /* 0x000fe20000000400 */
[----:B-1----:R-:W-:Y:S01]  /*36a0*/  FMUL.RZ R127, R65, 0.15915493667125701904 ;  /* 0x3e22f983417f7820 */ /* 0x002fe2000040c000 */
        /* <DEDUP_REMOVED lines=13> */
[----:B-1----:R-:W-:-:S04]  /*3780*/  FMUL.FTZ R55, R57, R88 ;  /* 0x0000005839377220 */ /* 0x002fc80000410000 */
[----:B------:R-:W-:Y:S01]  /*3790*/  FMUL.RZ R149, R55, 0.15915493667125701904 ;  /* 0x3e22f98337957820 */ /* 0x000fe2000040c000 */
[----:B------:R-:W-:Y:S02]  /*37a0*/  FMUL.FTZ R55, R66, R88 ;  /* 0x0000005842377220 */ /* 0x000fe40000410000 */
[----:B------:R-:W-:Y:S08]  /*37b0*/  MUFU.COS R136, R127 ;  /* 0x0000007f00887308 */ /* 0x000ff00000000000 */
[----:B------:R-:W-:Y:S08]  /*37c0*/  MUFU.SIN R142, R129 ;  /* 0x00000081008e7308 */ /* 0x000ff00000000400 */
[----:B------:R-:W0:Y:S08]  /*37d0*/  MUFU.COS R144, R129 ;  /* 0x0000008100907308 */ /* 0x000e300000000000 */
[----:B------:R-:W-:Y:S08]  /*37e0*/  MUFU.SIN R127, R141 ;  /* 0x0000008d007f7308 */ /* 0x000ff00000000400 */
[----:B------:R1:W2:Y:S01]  /*37f0*/  MUFU.COS R129, R141 ;  /* 0x0000008d00817308 */ /* 0x0002a20000000000 */
[C---:B0-----:R-:W-:Y:S01]  /*3800*/  FMUL.FTZ R144, R145.reuse, R144 ;  /* 0x0000009091907220 */ /* 0x041fe20000410000 */
[----:B------:R-:W-:-:S06]  /*3810*/  FMUL.FTZ R145, R145, R142 ;  /* 0x0000008e91917220 */ /* 0x000fcc0000410000 */
[----:B------:R-:W-:Y:S01]  /*3820*/  MUFU.SIN R184, R135 ;  /* 0x0000008700b87308 */ /* 0x000fe20000000400 */
[----:B-1----:R-:W-:Y:S01]  /*3830*/  FMUL.RZ R141, R54, 0.15915493667125701904 ;  /* 0x3e22f983368d7820 */ /* 0x002fe2000040c000 */
[----:B------:R-:W-:-:S06]  /*3840*/  FMUL.FTZ R54, R66, R87 ;  /* 0x0000005742367220 */ /* 0x000fcc0000410000 */
[----:B------:R0:W-:Y:S01]  /*3850*/  MUFU.COS R182, R135 ;  /* 0x0000008700b67308 */ /* 0x0001e20000000000 */
[C---:B--2---:R-:W-:Y:S01]  /*3860*/  FMUL.FTZ R194, R192.reuse, R129 ;  /* 0x00000081c0c27220 */ /* 0x044fe20000410000 */
[----:B------:R-:W-:-:S06]  /*3870*/  FMUL.FTZ R192, R192, R127 ;  /* 0x0000007fc0c07220 */ /* 0x000fcc0000410000 */
[----:B------:R-:W1:Y:S01]  /*3880*/  MUFU.EX2 R65, R65 ;  /* 0x0000004100417308 */ /* 0x000e620000000800 */
[----:B0-----:R-:W-:-:S04]  /*3890*/  FMUL.FTZ R135, R57, R89 ;  /* 0x0000005939877220 */ /* 0x001fc80000410000 */
[----:B------:R-:W-:Y:S01]  /*38a0*/  FMUL.RZ R161, R135, 0.15915493667125701904 ;  /* 0x3e22f98387a17820 */ /* 0x000fe2000040c000 */
[----:B------:R-:W-:Y:S02]  /*38b0*/  FMUL.FTZ R135, R66, R89 ;  /* 0x0000005942877220 */ /* 0x000fe40000410000 */
[----:B------:R0:W-:Y:S08]  /*38c0*/  MUFU.EX2 R183, R54 ;  /* 0x0000003600b77308 */ /* 0x0001f00000000800 */
[----:B------:R2:W-:Y:S01]  /*38d0*/  MUFU.EX2 R198, R55 ;  /* 0x0000003700c67308 */ /* 0x0005e20000000800 */
[----:B0-----:R-:W-:Y:S01]  /*38e0*/  FMUL.FTZ R54, R57, R90 ;  /* 0x0000005a39367220 */ /* 0x001fe20000410000 */
[----:B-1----:R-:W-:-:S03]  /*38f0*/  FMUL.FTZ R136, R65, R136 ;  /* 0x0000008841887220 */ /* 0x002fc60000410000 */
[----:B------:R-:W-:Y:S01]  /*3900*/  FMUL.RZ R163, R54, 0.15915493667125701904 ;  /* 0x3e22f98336a37820 */ /* 0x000fe2000040c000 */
[-C--:B---3--:R-:W-:Y:S02]  /*3910*/  FMUL.FTZ R54, R2, R53.reuse ;  /* 0x0000003502367220 */ /* 0x088fe40000410000 */
[----:B------:R-:W-:Y:S01]  /*3920*/  MUFU.SIN R158, R141 ;  /* 0x0000008d009e7308 */ /* 0x000fe20000000400 */
[C---:B--2---:R-:W-:Y:S01]  /*3930*/  FMUL.FTZ R55, R3.reuse, R53 ;  /* 0x0000003503377220 */ /* 0x044fe20000410000 */
        /* <DEDUP_REMOVED lines=20> */
[----:B------:R0:W-:Y:S01]  /*3a80*/  MUFU.COS R164, R161 ;  /* 0x000000a100a47308 */ /* 0x0001e20000000000 */
[C---:B-1----:R-:W-:Y:S01]  /*3a90*/  FMUL.FTZ R181, R183.reuse, R160 ;  /* 0x000000a0b7b57220 */ /* 0x042fe20000410000 */
[----:B------:R-:W-:Y:S01]  /*3aa0*/  FMUL.FTZ R183, R183, R158 ;  /* 0x0000009eb7b77220 */ /* 0x000fe20000410000 */
[-C--:B------:R-:W-:Y:S01]  /*3ab0*/  FMUL.FTZ R172, R104, R55.reuse ;  /* 0x0000003768ac7220 */ /* 0x080fe20000410000 */
[----:B------:R-:W-:Y:S01]  /*3ac0*/  FMUL.FTZ R167, R105, R55 ;  /* 0x0000003769a77220 */ /* 0x000fe20000410000 */
[-C--:B------:R-:W-:Y:S01]  /*3ad0*/  FMUL.FTZ R142, R96, -R54.reuse ;  /* 0x80000036608e7220 */ /* 0x080fe20000410000 */
[-C--:B------:R-:W-:Y:S01]  /*3ae0*/  FMUL.FTZ R200, R98, -R54.reuse ;  /* 0x8000003662c87220 */ /* 0x080fe20000410000 */
[----:B------:R-:W-:Y:S01]  /*3af0*/  FMUL.FTZ R202, R99, -R54 ;  /* 0x8000003663ca7220 */ /* 0x000fe20000410000 */
[----:B------:R-:W-:Y:S01]  /*3b00*/  MUFU.EX2 R67, R67 ;  /* 0x0000004300437308 */ /* 0x000fe20000000800 */
[----:B0-----:R-:W-:Y:S01]  /*3b10*/  FMUL.FTZ R161, R66, R92 ;  /* 0x0000005c42a17220 */ /* 0x001fe20000410000 */
[----:B------:R-:W-:Y:S01]  /*3b20*/  FMUL.FTZ R66, R57, R91 ;  /* 0x0000005b39427220 */ /* 0x000fe20000410000 */
[-C--:B------:R-:W-:Y:S01]  /*3b30*/  FMUL.FTZ R204, R100, -R54.reuse ;  /* 0x8000003664cc7220 */ /* 0x080fe20000410000 */
[-C--:B------:R-:W-:Y:S01]  /*3b40*/  FMUL.FTZ R187, R101, -R54.reuse ;  /* 0x8000003665bb7220 */ /* 0x080fe20000410000 */
[-C--:B------:R-:W-:Y:S01]  /*3b50*/  FMUL.FTZ R176, R102, -R54.reuse ;  /* 0x8000003666b07220 */ /* 0x080fe20000410000 */
[----:B------:R-:W-:Y:S01]  /*3b60*/  FMUL.RZ R66, R66, 0.15915493667125701904 ;  /* 0x3e22f98342427820 */ /* 0x000fe2000040c000 */
[-C--:B------:R-:W-:Y:S01]  /*3b70*/  FMUL.FTZ R173, R103, -R54.reuse ;  /* 0x8000003667ad7220 */ /* 0x080fe20000410000 */
[----:B------:R-:W-:Y:S01]  /*3b80*/  MUFU.SIN R148, R143 ;  /* 0x0000008f00947308 */ /* 0x000fe20000000400 */
[-C--:B------:R-:W-:Y:S01]  /*3b90*/  FMUL.FTZ R170, R104, -R54.reuse ;  /* 0x8000003668aa7220 */ /* 0x080fe20000410000 */
[----:B------:R-:W-:-:S06]  /*3ba0*/  FMUL.FTZ R169, R105, -R54 ;  /* 0x8000003669a97220 */ /* 0x000fcc0000410000 */
[----:B------:R-:W0:Y:S08]  /*3bb0*/  MUFU.COS R156, R143 ;  /* 0x0000008f009c7308 */ /* 0x000e300000000000 */
[----:B------:R-:W-:Y:S08]  /*3bc0*/  MUFU.SIN R143, R149 ;  /* 0x00000095008f7308 */ /* 0x000ff00000000400 */
[----:B------:R-:W1:Y:S01]  /*3bd0*/  MUFU.COS R147, R149 ;  /* 0x0000009500937308 */ /* 0x000e620000000000 */
[C---:B0-----:R-:W-:Y:S01]  /*3be0*/  FMUL.FTZ R189, R191.reuse, R156 ;  /* 0x0000009cbfbd7220 */ /* 0x041fe20000410000 */
[----:B------:R-:W-:-:S06]  /*3bf0*/  FMUL.FTZ R191, R191, R148 ;  /* 0x00000094bfbf7220 */ /* 0x000fcc0000410000 */
[----:B------:R0:W2:Y:S08]  /*3c00*/  MUFU.EX2 R195, R135 ;  /* 0x0000008700c37308 */ /* 0x0000b00000000800 */
[----:B------:R-:W-:Y:S01]  /*3c10*/  MUFU.COS R157, R163 ;  /* 0x000000a3009d7308 */ /* 0x000fe20000000000 */
[----:B0-----:R-:W-:Y:S01]  /*3c20*/  FMUL.FTZ R135, R65, R132 ;  /* 0x0000008441877220 */ /* 0x001fe20000410000 */
[C---:B-1----:R-:W-:Y:S01]  /*3c30*/  FMUL.FTZ R186, R198.reuse, R147 ;  /* 0x00000093c6ba7220 */ /* 0x042fe20000410000 */
[----:B------:R-:W-:Y:S01]  /*3c40*/  FMUL.FTZ R198, R198, R143 ;  /* 0x0000008fc6c67220 */ /* 0x000fe20000410000 */
[-C--:B------:R-:W-:Y:S01]  /*3c50*/  FMUL.FTZ R143, R96, R55.reuse ;  /* 0x00000037608f7220 */ /* 0x080fe20000410000 */
[----:B------:R-:W-:-:S03]  /*3c60*/  FMUL.FTZ R147, R97, R55 ;  /* 0x0000003761937220 */ /* 0x000fc60000410000 */
[----:B------:R0:W1:Y:S01]  /*3c70*/  MUFU.EX2 R188, R141 ;  /* 0x0000008d00bc7308 */ /* 0x0000620000000800 */
[C---:B--2---:R-:W-:Y:S01]  /*3c80*/  FMUL.FTZ R193, R195.reuse, R164 ;  /* 0x000000a4c3c17220 */ /* 0x044fe20000410000 */
[----:B------:R-:W-:Y:S01]  /*3c90*/  FMUL.FTZ R195, R195, R162 ;  /* 0x000000a2c3c37220 */ /* 0x000fe20000410000 */
[C---:B------:R-:W-:Y:S01]  /*3ca0*/  FMUL.FTZ R162, R106.reuse, R55 ;  /* 0x000000376aa27220 */ /* 0x040fe20000410000 */
[----:B------:R-:W-:-:S04]  /*3cb0*/  FMUL.FTZ R164, R106, -R54 ;  /* 0x800000366aa47220 */ /* 0x000fc80000410000 */
[----:B------:R-:W2:Y:S01]  /*3cc0*/  MUFU.SIN R149, R163 ;  /* 0x000000a300957308 */ /* 0x000ea20000000400 */
[C---:B0-----:R-:W-:Y:S01]  /*3cd0*/  FMUL.FTZ R141, R139.reuse, R64 ;  /* 0x000000408b8d7220 */ /* 0x041fe20000410000 */
[----:B------:R-:W-:Y:S01]  /*3ce0*/  FMUL.FTZ R139, R139, R128 ;  /* 0x000000808b8b7220 */ /* 0x000fe20000410000 */
[----:B------:R-:W-:-:S05]  /*3cf0*/  FMUL.FTZ R128, R95, R55 ;  /* 0x000000375f807220 */ /* 0x000fca0000410000 */
[----:B------:R-:W0:Y:S01]  /*3d00*/  MUFU.EX2 R125, R125 ;  /* 0x0000007d007d7308 */ /* 0x000e220000000800 */
[----:B-1----:R-:W-:-:S07]  /*3d10*/  FMUL.FTZ R190, R188, R157 ;  /* 0x0000009dbcbe7220 */ /* 0x002fce0000410000 */
[----:B------:R-:W1:Y:S01]  /*3d20*/  MUFU.EX2 R131, R131 ;  /* 0x0000008300837308 */ /* 0x000e620000000800 */
[----:B--2---:R-:W-:-:S07]  /*3d30*/  FMUL.FTZ R188, R188, R149 ;  /* 0x00000095bcbc7220 */ /* 0x004fce0000410000 */
[----:B------:R2:W-:Y:S01]  /*3d40*/  MUFU.EX2 R159, R151 ;  /* 0x00000097009f7308 */ /* 0x0005e20000000800 */
[----:B0-----:R-:W-:-:S07]  /*3d50*/  FMUL.FTZ R150, R125, R150 ;  /* 0x000000967d967220 */ /* 0x001fce0000410000 */
[----:B------:R-:W-:Y:S01]  /*3d60*/  MUFU.EX2 R161, R161 ;  /* 0x000000a100a17308 */ /* 0x000fe20000000800 */
[----:B--2---:R-:W-:Y:S01]  /*3d70*/  FMUL.FTZ R151, R125, R146 ;  /* 0x000000927d977220 */ /* 0x004fe20000410000 */
[C---:B-1----:R-:W-:Y:S01]  /*3d80*/  FMUL.FTZ R182, R131.reuse, R182 ;  /* 0x000000b683b67220 */ /* 0x042fe20000410000 */
[----:B------:R-:W-:Y:S01]  /*3d90*/  FMUL.FTZ R184, R131, R184 ;  /* 0x000000b883b87220 */ /* 0x000fe20000410000 */
[----:B------:R-:W-:Y:S01]  /*3da0*/  FMUL.FTZ R131, R0, R55 ;  /* 0x0000003700837220 */ /* 0x000fe20000410000 */
[-C--:B------:R-:W-:Y:S01]  /*3db0*/  FMUL.FTZ R125, R94, -R54.reuse ;  /* 0x800000365e7d7220 */ /* 0x080fe20000410000 */
[----:B------:R-:W-:Y:S02]  /*3dc0*/  FMUL.FTZ R146, R97, -R54 ;  /* 0x8000003661927220 */ /* 0x000fe40000410000 */
[----:B------:R-:W0:Y:S08]  /*3dd0*/  MUFU.SIN R52, R66 ;  /* 0x0000004200347308 */ /* 0x000e300000000400 */
[----:B------:R1:W2:Y:S08]  /*3de0*/  MUFU.COS R64, R66 ;  /* 0x0000004200407308 */ /* 0x0002b00000000000 */
[----:B------:R-:W3:Y:S01]  /*3df0*/  MUFU.COS R132, R3 ;  /* 0x0000000300847308 */ /* 0x000ee20000000000 */
[C---:B-1----:R-:W-:Y:S01]  /*3e00*/  FMUL.FTZ R66, R67.reuse, R126 ;  /* 0x0000007e43427220 */ /* 0x042fe20000410000 */
[----:B------:R-:W-:Y:S01]  /*3e10*/  FMUL.FTZ R67, R67, R124 ;  /* 0x0000007c43437220 */ /* 0x000fe20000410000 */
[----:B0-----:R-:W-:Y:S01]  /*3e20*/  FMUL.FTZ R148, R159, R52 ;  /* 0x000000349f947220 */ /* 0x001fe20000410000 */
[-C--:B------:R-:W-:Y:S01]  /*3e30*/  FMUL.FTZ R126, R93, -R54.reuse ;  /* 0x800000365d7e7220 */ /* 0x080fe20000410000 */
[----:B------:R-:W-:-:S02]  /*3e40*/  FMUL.FTZ R124, R95, -R54 ;  /* 0x800000365f7c7220 */ /* 0x000fc40000410000 */
[----:B------:R0:W-:Y:S01]  /*3e50*/  STS.64 [R2+0xca0], R66 ;  /* 0x000ca04202007388 */ /* 0x0001e20000000a00 */
[----:B------:R-:W1:Y:S01]  /*3e60*/  MUFU.SIN R140, R3 ;  /* 0x00000003008c7308 */ /* 0x000e620000000400 */
[----:B--2---:R-:W-:Y:S01]  /*3e70*/  FMUL.FTZ R149, R159, R64 ;  /* 0x000000409f957220 */ /* 0x004fe20000410000 */
[----:B------:R-:W-:Y:S01]  /*3e80*/  FMUL.FTZ R159, R123, R55 ;  /* 0x000000377b9f7220 */ /* 0x000fe20000410000 */
[C---:B---3--:R-:W-:Y:S01]  /*3e90*/  FMUL.FTZ R132, R161.reuse, R132 ;  /* 0x00000084a1847220 */ /* 0x048fe20000410000 */
[----:B-1----:R-:W-:Y:S01]  /*3ea0*/  FMUL.FTZ R140, R161, R140 ;  /* 0x0000008ca18c7220 */ /* 0x002fe20000410000 */
[----:B------:R-:W-:Y:S01]  /*3eb0*/  FMUL.FTZ R161, R123, -R54 ;  /* 0x800000367ba17220 */ /* 0x000fe20000410000 */
        /* <DEDUP_REMOVED lines=12> */
.L_x_13968:
[----:B------:R0:W1:Y:S02]  /*3f80*/  LDS.64 R64, [R196+0x1ca8] ;  /* 0x001ca800c4407984 */ /* 0x0000640000000a00 */
.L_x_13969:
[----:B----4-:R-:W-:Y:S05]  /*3f90*/  BSYNC.RECONVERGENT B0 ;  /* 0x0000000000007941 */ /* 0x010fea0003800200 */
.L_x_13967:
[-C--:B------:R-:W-:Y:S01]  /*3fa0*/  FMUL.FTZ R3, RZ, R139.reuse ;  /* 0x0000008bff037220 */ /* 0x080fe20000410000 */
[----:B------:R-:W-:Y:S01]  /*3fb0*/  FMUL.FTZ R2, R122, R139 ;  /* 0x0000008b7a027220 */ /* 0x000fe20000410000 */
[----:B------:R-:W3:Y:S01]  /*3fc0*/  @P0 LDC R171, c[0x0][0x38c] ;  /* 0x0000e300ffab0b82 */ /* 0x000ee20000000800 */
[----:B-12---:R-:W-:Y:S01]  /*3fd0*/  FMUL.FTZ R165, R132, R65 ;  /* 0x0000004184a57220 */ /* 0x006fe20000410000 */
[-C--:B------:R-:W-:Y:S01]  /*3fe0*/  FFMA.FTZ R52, R122, R141.reuse, -R3 ;  /* 0x0000008d7a347223 */ /* 0x080fe20000010803 */
[----:B------:R-:W-:Y:S02]  /*3ff0*/  FFMA.FTZ R2, RZ, R141, R2 ;  /* 0x0000008dff027223 */ /* 0x000fe40000010002 */
[----:B------:R-:W-:Y:S01]  /*4000*/  FFMA.FTZ R165, -R140, R64, -R165 ;  /* 0x000000408ca57223 */ /* 0x000fe200000109a5 */
[----:B------:R-:W-:Y:S01]  /*4010*/  FADD.FTZ R52, R121, R52 ;  /* 0x0000003479347221 */ /* 0x000fe20000010000 */
[----:B------:R-:W-:Y:S02]  /*4020*/  FADD.FTZ R2, RZ, R2 ;  /* 0x00000002ff027221 */ /* 0x000fe40000010000 */
[----:B------:R-:W-:Y:S01]  /*4030*/  FMUL.FTZ R156, R148, R165 ;  /* 0x000000a5949c7220 */ /* 0x000fe20000410000 */
[C---:B------:R-:W-:Y:S01]  /*4040*/  FMUL.FTZ R53, R137.reuse, R52 ;  /* 0x0000003489357220 */ /* 0x040fe20000410000 */
[----:B------:R-:W-:-:S03]  /*4050*/  FMUL.FTZ R3, R137, R2 ;  /* 0x0000000289037220 */ /* 0x000fc60000410000 */
[C---:B------:R-:W-:Y:S01]  /*4060*/  FFMA.FTZ R53, R138.reuse, R2, R53 ;  /* 0x000000028a357223 */ /* 0x040fe20000010035 */
[----:B------:R-:W-:Y:S01]  /*4070*/  FFMA.FTZ R3, R138, R52, -R3 ;  /* 0x000000348a037223 */ /* 0x000fe20000010803 */
[-C--:B------:R-:W-:Y:S02]  /*4080*/  FMUL.FTZ R2, R66, R139.reuse ;  /* 0x0000008b42027220 */ /* 0x080fe40000410000 */
[----:B------:R-:W-:Y:S01]  /*4090*/  FADD.FTZ R53, RZ, R53 ;  /* 0x00000035ff357221 */ /* 0x000fe20000010000 */
[----:B------:R-:W-:Y:S01]  /*40a0*/  FADD.FTZ R52, R120, R3 ;  /* 0x0000000378347221 */ /* 0x000fe20000010000 */
[C---:B------:R-:W-:Y:S01]  /*40b0*/  FMUL.FTZ R3, R67.reuse, R139 ;  /* 0x0000008b43037220 */ /* 0x040fe20000410000 */
        /* <DEDUP_REMOVED lines=9> */
[----:B------:R-:W-:Y:S01]  /*4150*/  FADD.FTZ R54, RZ, R54 ;  /* 0x00000036ff367221 */ /* 0x000fe20000010000 */
[----:B------:R-:W-:Y:S01]  /*4160*/  FFMA.FTZ R55, R138, R3, -R53 ;  /* 0x000000038a377223 */ /* 0x000fe20000010835 */
[----:B------:R-:W-:Y:S01]  /*4170*/  FMUL.FTZ R53, R140, R65 ;  /* 0x000000418c357220 */ /* 0x000fe20000410000 */
[C---:B------:R-:W-:Y:S01]  /*4180*/  FMUL.FTZ R3, R133.reuse, R52 ;  /* 0x0000003485037220 */ /* 0x040fe20000410000 */
[----:B------:R-:W-:Y:S01]  /*4190*/  FMUL.FTZ R163, R133, R54 ;  /* 0x0000003685a37220 */ /* 0x000fe20000410000 */
[----:B------:R-:W-:Y:S01]  /*41a0*/  FFMA.FTZ R157, R138, R2, R157 ;  /* 0x000000028a9d7223 */ /* 0x000fe2000001009d */
[----:B------:R-:W-:Y:S01]  /*41b0*/  MOV R2, UR15 ;  /* 0x0000000f00027c02 */ /* 0x000fe20008000f00 */
[C---:B------:R-:W-:Y:S01]  /*41c0*/  FFMA.FTZ R3, R134.reuse, R54, R3 ;  /* 0x0000003686037223 */ /* 0x040fe20000010003 */
[----:B------:R-:W-:Y:S01]  /*41d0*/  FFMA.FTZ R163, R134, R52, -R163 ;  /* 0x0000003486a37223 */ /* 0x000fe200000108a3 */
[----:B------:R-:W-:Y:S01]  /*41e0*/  FFMA.FTZ R54, R132, R64, -R53 ;  /* 0x0000004084367223 */ /* 0x000fe20000010835 */
[----:B------:R-:W-:Y:S01]  /*41f0*/  @P0 IADD3 R2, PT, PT, R2, -0x2, RZ ;  /* 0xfffffffe02020810 */ /* 0x000fe20007ffe0ff */
[----:B------:R-:W-:Y:S01]  /*4200*/  FADD.FTZ R3, RZ, R3 ;  /* 0x00000003ff037221 */ /* 0x000fe20000010000 */
[----:B------:R-:W-:Y:S01]  /*4210*/  FADD.FTZ R163, R118, R163 ;  /* 0x000000a376a37221 */ /* 0x000fe20000010000 */
[-C--:B------:R-:W-:Y:S01]  /*4220*/  FMUL.FTZ R158, R148, R54.reuse ;  /* 0x00000036949e7220 */ /* 0x080fe20000410000 */
[----:B------:R-:W-:Y:S01]  /*4230*/  FFMA.FTZ R177, R149, R54, R156 ;  /* 0x0000003695b17223 */ /* 0x000fe2000001009c */
[C---:B------:R-:W-:Y:S01]  /*4240*/  FMUL.FTZ R53, R145.reuse, R3 ;  /* 0x0000000391357220 */ /* 0x040fe20000410000 */
[----:B------:R-:W-:Y:S01]  /*4250*/  FMUL.FTZ R52, R145, R163 ;  /* 0x000000a391347220 */ /* 0x000fe20000410000 */
[----:B------:R-:W-:Y:S01]  /*4260*/  FFMA.FTZ R205, R149, R165, -R158 ;  /* 0x000000a595cd7223 */ /* 0x000fe2000001089e */
[----:B------:R-:W-:Y:S01]  /*4270*/  FMUL.FTZ R165, R140, R161 ;  /* 0x000000a18ca57220 */ /* 0x000fe20000410000 */
[C---:B------:R-:W-:Y:S01]  /*4280*/  FFMA.FTZ R54, R144.reuse, R163, -R53 ;  /* 0x000000a390367223 */ /* 0x040fe20000010835 */
[----:B------:R-:W-:Y:S01]  /*4290*/  FFMA.FTZ R3, R144, R3, R52 ;  /* 0x0000000390037223 */ /* 0x000fe20000010034 */
[----:B------:R-:W-:-:S02]  /*42a0*/  HFMA2 R53, -RZ, RZ, 0, 9.5367431640625e-07 ;  /* 0x00000010ff357431 */ /* 0x000fc400000001ff */
[----:B---3--:R-:W-:Y:S02]  /*42b0*/  @P0 IMAD R52, R2, R171, UR6 ;  /* 0x0000000602340e24 */ /* 0x008fe4000f8e02ab */
[----:B------:R-:W-:Y:S01]  /*42c0*/  FMUL.FTZ R163, R140, R159 ;  /* 0x0000009f8ca37220 */ /* 0x000fe20000410000 */
[----:B------:R-:W-:Y:S01]  /*42d0*/  FADD.FTZ R156, RZ, R3 ;  /* 0x00000003ff9c7221 */ /* 0x000fe20000010000 */
[----:B------:R-:W-:Y:S01]  /*42e0*/  FADD.FTZ R54, R117, R54 ;  /* 0x0000003675367221 */ /* 0x000fe20000010000 */
[----:B------:R-:W-:Y:S01]  /*42f0*/  CS2R R2, SRZ ;  /* 0x0000000000027805 */ /* 0x000fe2000001ff00 */
[----:B------:R-:W-:Y:S01]  /*4300*/  FFMA.FTZ R171, R132, R161, -R163 ;  /* 0x000000a184ab7223 */ /* 0x000fe200000108a3 */
[----:B------:R-:W-:Y:S01]  /*4310*/  FMUL.FTZ R158, R150, R156 ;  /* 0x0000009c969e7220 */ /* 0x000fe20000410000 */
[----:B------:R-:W-:-:S04]  /*4320*/  @P0 IMAD.WIDE R52, R52, R53, UR4 ;  /* 0x0000000434340e25 */ /* 0x000fc8000f8e0235 */
[CC--:B------:R-:W-:Y:S01]  /*4330*/  FFMA.FTZ R163, R151.reuse, R54.reuse, -R158 ;  /* 0x0000003697a37223 */ /* 0x0c0fe2000001089e */
[----:B------:R-:W-:Y:S01]  /*4340*/  FMUL.FTZ R54, R150, R54 ;  /* 0x0000003696367220 */ /* 0x000fe20000410000 */
[----:B------:R-:W-:Y:S01]  /*4350*/  FFMA.FTZ R165, R132, R159, R165 ;  /* 0x0000009f84a57223 */ /* 0x000fe200000100a5 */
[----:B------:R-:W-:Y:S01]  /*4360*/  FADD.FTZ R158, R164, R171 ;  /* 0x000000aba49e7221 */ /* 0x000fe20000010000 */
[----:B------:R1:W2:Y:S01]  /*4370*/  @P0 LDG.E.64 R2, desc[UR22][R52.64+0x8] ;  /* 0x0000081634020981 */ /* 0x0002a2000c1e1b00 */
[----:B------:R-:W-:Y:S01]  /*4380*/  FFMA.FTZ R54, R151, R156, R54 ;  /* 0x0000009c97367223 */ /* 0x000fe20000010036 */
[----:B------:R-:W-:Y:S01]  /*4390*/  FADD.FTZ R163, R116, R163 ;  /* 0x000000a374a37221 */ /* 0x000fe20000010000 */
[----:B------:R-:W-:Y:S01]  /*43a0*/  FADD.FTZ R156, R162, R165 ;  /* 0x000000a5a29c7221 */ /* 0x000fe20000010000 */
[----:B------:R-:W-:Y:S01]  /*43b0*/  FMUL.FTZ R160, R148, R158 ;  /* 0x0000009e94a07220 */ /* 0x000fe20000410000 */
[----:B------:R-:W-:Y:S01]  /*43c0*/  FADD.FTZ R165, RZ, R54 ;  /* 0x00000036ffa57221 */ /* 0x000fe20000010000 */
[----:B------:R-:W-:Y:S01]  /*43d0*/  FMUL.FTZ R171, R192, R163 ;  /* 0x000000a3c0ab7220 */ /* 0x000fe20000410000 */
        /* <DEDUP_REMOVED lines=11> */
[C---:B------:R-:W-:Y:S01]  /*4490*/  FMUL.FTZ R166, R191.reuse, R160 ;  /* 0x000000a0bfa67220 */ /* 0x040fe20000410000 */
[----:B------:R-:W-:Y:S01]  /*44a0*/  FMUL.FTZ R165, R188, R205 ;  /* 0x000000cdbca57220 */ /* 0x000fe20000410000 */
[----:B------:R-:W-:Y:S01]  /*44b0*/  FFMA.FTZ R157, R136, R157, R156 ;  /* 0x0000009d889d7223 */ /* 0x000fe2000001009c */
[-C--:B------:R-:W-:Y:S01]  /*44c0*/  FMUL.FTZ R163, R191, R158.reuse ;  /* 0x0000009ebfa37220 */ /* 0x080fe20000410000 */
[C---:B------:R-:W-:Y:S01]  /*44d0*/  FFMA.FTZ R55, R189.reuse, R158, -R166 ;  /* 0x0000009ebd377223 */ /* 0x040fe200000108a6 */
[-C--:B------:R-:W-:Y:S01]  /*44e0*/  FFMA.FTZ R156, R190, R177.reuse, R165 ;  /* 0x000000b1be9c7223 */ /* 0x080fe200000100a5 */
[----:B------:R-:W-:Y:S01]  /*44f0*/  FMUL.FTZ R158, R188, R177 ;  /* 0x000000b1bc9e7220 */ /* 0x000fe20000410000 */
[----:B------:R-:W-:Y:S01]  /*4500*/  FFMA.FTZ R163, R189, R160, R163 ;  /* 0x000000a0bda37223 */ /* 0x000fe200000100a3 */
[----:B------:R-:W-:Y:S01]  /*4510*/  FADD.FTZ R165, R114, R55 ;  /* 0x0000003772a57221 */ /* 0x000fe20000010000 */
        /* <DEDUP_REMOVED lines=8> */
[----:B------:R-:W-:Y:S01]  /*45a0*/  FMUL.FTZ R53, R145, R55 ;  /* 0x0000003791357220 */ /* 0x000fe20000410000 */
[----:B------:R-:W-:Y:S01]  /*45b0*/  FADD.FTZ R177, R169, R52 ;  /* 0x00000034a9b17221 */ /* 0x000fe20000010000 */
[----:B------:R-:W-:Y:S01]  /*45c0*/  FFMA.FTZ R168, R182, R165, -R166 ;  /* 0x000000a5b6a87223 */ /* 0x000fe200000108a6 */
[----:B------:R-:W-:Y:S01]  /*45d0*/  FADD.FTZ R174, RZ, R171 ;  /* 0x000000abffae7221 */ /* 0x000fe20000010000 */
[-C--:B------:R-:W-:Y:S01]  /*45e0*/  FMUL.FTZ R166, R145, R160.reuse ;  /* 0x000000a091a67220 */ /* 0x080fe20000410000 */
[C---:B------:R-:W-:Y:S01]  /*45f0*/  FFMA.FTZ R53, R144.reuse, R160, R53 ;  /* 0x000000a090357223 */ /* 0x040fe20000010035 */
[----:B------:R-:W-:Y:S01]  /*4600*/  FADD.FTZ R168, R113, R168 ;  /* 0x000000a871a87221 */ /* 0x000fe20000010000 */
[C---:B------:R-:W-:Y:S01]  /*4610*/  FMUL.FTZ R178, R183.reuse, R174 ;  /* 0x000000aeb7b27220 */ /* 0x040fe20000410000 */
[----:B------:R-:W-:Y:S01]  /*4620*/  FFMA.FTZ R166, R144, R55, -R166 ;  /* 0x0000003790a67223 */ /* 0x000fe200000108a6 */
[CC--:B------:R-:W-:Y:S01]  /*4630*/  FMUL.FTZ R160, R150.reuse, R53.reuse ;  /* 0x0000003596a07220 */ /* 0x0c0fe20000410000 */
        /* <DEDUP_REMOVED lines=43> */
[----:B------:R-:W-:Y:S01]  /*48f0*/  FFMA.FTZ R166, R186, R55, R157 ;  /* 0x00000037baa67223 */ /* 0x000fe2000001009d */
        /* <DEDUP_REMOVED lines=27> */
[----:B------:R-:W-:Y:S01]  /*4ab0*/  FFMA.FTZ R158, R190, R205, -R158 ;  /* 0x000000cdbe9e7223 */ /* 0x000fe2000001089e */
[----:B------:R-:W-:Y:S01]  /*4ac0*/  FFMA.FTZ R157, R149, R157, R160 ;  /* 0x0000009d959d7223 */ /* 0x000fe200000100a0 */
[C---:B------:R-:W-:Y:S01]  /*4ad0*/  FMUL.FTZ R52, R188.reuse, R177 ;  /* 0x000000b1bc347220 */ /* 0x040fe20000410000 */
[----:B------:R-:W3:Y:S01]  /*4ae0*/  SHFL.UP PT, R165, R54, 0x1, RZ ;  /* 0x0420000036a57989 */ /* 0x000ee200000e00ff */
        /* <DEDUP_REMOVED lines=8> */
[----:B------:R-:W-:Y:S01]  /*4b70*/  FADD.FTZ R168, R170, R205 ;  /* 0x000000cdaaa87221 */ /* 0x000fe20000010000 */
[C---:B------:R-:W-:Y:S01]  /*4b80*/  FMUL.FTZ R163, R195.reuse, R156 ;  /* 0x0000009cc3a37220 */ /* 0x040fe20000410000 */
[----:B------:R-:W-:Y:S01]  /*4b90*/  FADD.FTZ R160, R172, R171 ;  /* 0x000000abaca07221 */ /* 0x000fe20000010000 */
[----:B------:R-:W4:Y:S01]  /*4ba0*/  SHFL.UP PT, R157, R55, 0x1, RZ ;  /* 0x04200000379d7989 */ /* 0x000f2200000e00ff */
        /* <DEDUP_REMOVED lines=11> */
[-C--:B---3--:R-:W-:Y:S01]  /*4c60*/  FFMA.FTZ R163, R52, R165.reuse, -R163 ;  /* 0x000000a534a37223 */ /* 0x088fe200000108a3 */
[----:B------:R-:W-:Y:S01]  /*4c70*/  FFMA.FTZ R166, R55, R165, R166 ;  /* 0x000000a537a67223 */ /* 0x000fe200000100a6 */
[----:B------:R-:W-:Y:S01]  /*4c80*/  FFMA.FTZ R168, R186, R171, R205 ;  /* 0x000000abbaa87223 */ /* 0x000fe200000100cd */
[----:B------:R-:W-:Y:S01]  /*4c90*/  FADD.FTZ R205, R173, R160 ;  /* 0x000000a0adcd7221 */ /* 0x000fe20000010000 */
[----:B------:R-:W-:Y:S01]  /*4ca0*/  FADD.FTZ R165, R175, R158 ;  /* 0x0000009eafa57221 */ /* 0x000fe20000010000 */
[----:B------:R-:W-:Y:S01]  /*4cb0*/  @P1 FADD.FTZ R53, R53, R166 ;  /* 0x000000a635351221 */ /* 0x000fe20000010000 */
[----:B------:R-:W-:Y:S01]  /*4cc0*/  @P1 FADD.FTZ R54, R54, R163 ;  /* 0x000000a336361221 */ /* 0x000fe20000010000 */
[C---:B------:R-:W-:Y:S01]  /*4cd0*/  FMUL.FTZ R158, R198.reuse, R205 ;  /* 0x000000cdc69e7220 */ /* 0x040fe20000410000 */
[----:B------:R-:W-:Y:S01]  /*4ce0*/  FMUL.FTZ R171, R198, R171 ;  /* 0x000000abc6ab7220 */ /* 0x000fe20000410000 */
[----:B------:R-:W-:Y:S01]  /*4cf0*/  ISETP.NE.AND P3, PT, R197, 0x1f, PT ;  /* 0x0000001fc500780c */ /* 0x000fe20003f65270 */
[----:B------:R-:W1:Y:S01]  /*4d00*/  SHFL.UP PT, R163, R53, 0x2, RZ ;  /* 0x0440000035a37989 */ /* 0x000e6200000e00ff */
[----:B------:R-:W-:Y:S01]  /*4d10*/  FFMA.FTZ R174, R186, R165, R158 ;  /* 0x000000a5baae7223 */ /* 0x000fe2000001009e */
[----:B----4-:R-:W-:Y:S01]  /*4d20*/  FMUL.FTZ R158, R52, R157 ;  /* 0x0000009d349e7220 */ /* 0x010fe20000410000 */
[----:B------:R-:W-:Y:S01]  /*4d30*/  FFMA.FTZ R166, R186, R177, -R171 ;  /* 0x000000b1baa67223 */ /* 0x000fe200000108ab */
[----:B------:R-:W3:Y:S01]  /*4d40*/  SHFL.UP PT, R160, R54, 0x2, RZ ;  /* 0x0440000036a07989 */ /* 0x000ee200000e00ff */
[C---:B------:R-:W-:Y:S01]  /*4d50*/  FMUL.FTZ R157, R55.reuse, R157 ;  /* 0x0000009d379d7220 */ /* 0x040fe20000410000 */
[----:B-----5:R-:W-:Y:S01]  /*4d60*/  @P1 FFMA.FTZ R55, R55, R156, R158 ;  /* 0x0000009c37371223 */ /* 0x020fe2000001009e */
[----:B------:R-:W-:Y:S01]  /*4d70*/  FMUL.FTZ R165, R198, R165 ;  /* 0x000000a5c6a57220 */ /* 0x000fe20000410000 */
[----:B------:R-:W-:Y:S01]  /*4d80*/  FMUL.FTZ R178, R183, R166 ;  /* 0x000000a6b7b27220 */ /* 0x000fe20000410000 */
[----:B------:R-:W-:Y:S01]  /*4d90*/  @P1 FFMA.FTZ R52, R52, R156, -R157 ;  /* 0x0000009c34341223 */ /* 0x000fe2000001089d */
[----:B------:R-:W-:Y:S01]  /*4da0*/  FADD.FTZ R174, R179, R174 ;  /* 0x000000aeb3ae7221 */ /* 0x000fe20000010000 */
[----:B------:R-:W4:Y:S01]  /*4db0*/  SHFL.UP PT, R157, R55, 0x2, RZ ;  /* 0x04400000379d7989 */ /* 0x000f2200000e00ff */
[----:B------:R-:W-:Y:S01]  /*4dc0*/  FFMA.FTZ R165, R186, R205, -R165 ;  /* 0x000000cdbaa57223 */ /* 0x000fe200000108a5 */
[-C--:B------:R-:W-:Y:S01]  /*4dd0*/  FFMA.FTZ R171, R181, R168.reuse, R178 ;  /* 0x000000a8b5ab7223 */ /* 0x080fe200000100b2 */
[C---:B------:R-:W-:Y:S01]  /*4de0*/  FMUL.FTZ R168, R183.reuse, R168 ;  /* 0x000000a8b7a87220 */ /* 0x040fe20000410000 */
[----:B------:R-:W5:Y:S01]  /*4df0*/  SHFL.UP PT, R156, R52, 0x2, RZ ;  /* 0x04400000349c7989 */ /* 0x000f6200000e00ff */
[----:B------:R-:W-:Y:S01]  /*4e00*/  FADD.FTZ R158, R176, R165 ;  /* 0x000000a5b09e7221 */ /* 0x000fe20000010000 */
[----:B------:R-:W-:Y:S01]  /*4e10*/  FMUL.FTZ R165, R183, R174 ;  /* 0x000000aeb7a57220 */ /* 0x000fe20000410000 */
[----:B------:R-:W-:Y:S01]  /*4e20*/  FFMA.FTZ R177, R181, R166, -R168 ;  /* 0x000000a6b5b17223 */ /* 0x000fe200000108a8 */
[----:B------:R-:W-:Y:S01]  /*4e30*/  ISETP.GE.AND P1, PT, R78, 0x2, PT ;  /* 0x000000024e00780c */ /* 0x000fe20003f26270 */
[-C--:B------:R-:W-:Y:S01]  /*4e40*/  FMUL.FTZ R166, R183, R158.reuse ;  /* 0x0000009eb7a67220 */ /* 0x080fe20000410000 */
[C---:B------:R-:W-:Y:S01]  /*4e50*/  FFMA.FTZ R168, R181.reuse, R158, -R165 ;  /* 0x0000009eb5a87223 */ /* 0x040fe200000108a5 */
[----:B------:R-:W-:Y:S01]  /*4e60*/  FMUL.FTZ R205, R184, R177 ;  /* 0x000000b1b8cd7220 */ /* 0x000fe20000410000 */
[----:B------:R-:W-:Y:S01]  /*4e70*/  UISETP.GE.AND UP0, UPT, UR15, UR20, UPT ;  /* 0x000000140f00728c */ /* 0x000fe2000bf06270 */
[----:B------:R-:W-:Y:S01]  /*4e80*/  FFMA.FTZ R166, R181, R174, R166 ;  /* 0x000000aeb5a67223 */ /* 0x000fe200000100a6 */
[----:B-1----:R-:W-:Y:S01]  /*4e90*/  FMUL.FTZ R158, R52, R163 ;  /* 0x000000a3349e7220 */ /* 0x002fe20000410000 */
[----:B------:R-:W-:Y:S01]  /*4ea0*/  FFMA.FTZ R174, R182, R171, R205 ;  /* 0x000000abb6ae7223 */ /* 0x000fe200000100cd */
[----:B------:R-:W-:Y:S01]  /*4eb0*/  FMUL.FTZ R165, R55, R163 ;  /* 0x000000a337a57220 */ /* 0x000fe20000410000 */
[----:B------:R-:W-:Y:S01]  /*4ec0*/  FMUL.FTZ R205, R184, R171 ;  /* 0x000000abb8cd7220 */ /* 0x000fe20000410000 */
[----:B------:R-:W-:Y:S01]  /*4ed0*/  FADD.FTZ R171, R187, R168 ;  /* 0x000000a8bbab7221 */ /* 0x000fe20000010000 */
[-C--:B---3--:R-:W-:Y:S01]  /*4ee0*/  FFMA.FTZ R158, R55, R160.reuse, R158 ;  /* 0x000000a0379e7223 */ /* 0x088fe2000001009e */
[----:B------:R-:W-:Y:S01]  /*4ef0*/  FFMA.FTZ R165, R52, R160, -R165 ;  /* 0x000000a034a57223 */ /* 0x000fe200000108a5 */
[----:B------:R-:W-:Y:S01]  /*4f00*/  FADD.FTZ R163, R185, R166 ;  /* 0x000000a6b9a37221 */ /* 0x000fe20000010000 */
[----:B------:R-:W-:Y:S01]  /*4f10*/  FMUL.FTZ R160, R184, R171 ;  /* 0x000000abb8a07220 */ /* 0x000fe20000410000 */
[----:B------:R-:W-:Y:S01]  /*4f20*/  @P1 FADD.FTZ R53, R53, R158 ;  /* 0x0000009e35351221 */ /* 0x000fe20000010000 */
[----:B----4-:R-:W-:Y:S01]  /*4f30*/  FMUL.FTZ R158, R52, R157 ;  /* 0x0000009d349e7220 */ /* 0x010fe20000410000 */
[----:B------:R-:W-:Y:S01]  /*4f40*/  @P1 FADD.FTZ R54, R54, R165 ;  /* 0x000000a536361221 */ /* 0x000fe20000010000 */
[----:B------:R-:W-:Y:S01]  /*4f50*/  FFMA.FTZ R168, R182, R163, R160 ;  /* 0x000000a3b6a87223 */ /* 0x000fe200000100a0 */
[C---:B------:R-:W-:Y:S01]  /*4f60*/  FMUL.FTZ R157, R55.reuse, R157 ;  /* 0x0000009d379d7220 */ /* 0x040fe20000410000 */
[----:B------:R-:W1:Y:S01]  /*4f70*/  SHFL.UP PT, R160, R53, 0x4, RZ ;  /* 0x0480000035a07989 */ /* 0x000e6200000e00ff */
[-C--:B-----5:R-:W-:Y:S01]  /*4f80*/  @P1 FFMA.FTZ R55, R55, R156.reuse, R158 ;  /* 0x0000009c37371223 */ /* 0x0a0fe2000001009e */
[----:B------:R-:W-:Y:S01]  /*4f90*/  FMUL.FTZ R163, R184, R163 ;  /* 0x000000a3b8a37220 */ /* 0x000fe20000410000 */
[----:B------:R-:W-:Y:S01]  /*4fa0*/  @P1 FFMA.FTZ R52, R52, R156, -R157 ;  /* 0x0000009c34341223 */ /* 0x000fe2000001089d */
[----:B------:R-:W3:Y:S01]  /*4fb0*/  SHFL.UP PT, R158, R54, 0x4, RZ ;  /* 0x04800000369e7989 */ /* 0x000ee200000e00ff */
[C---:B------:R-:W-:Y:S01]  /*4fc0*/  FFMA.FTZ R166, R182.reuse, R177, -R205 ;  /* 0x000000b1b6a67223 */ /* 0x040fe200000108cd */
[----:B------:R-:W-:Y:S01]  /*4fd0*/  FFMA.FTZ R163, R182, R171, -R163 ;  /* 0x000000abb6a37223 */ /* 0x000fe200000108a3 */
[----:B------:R-:W-:Y:S01]  /*4fe0*/  FADD.FTZ R168, R203, R168 ;  /* 0x000000a8cba87221 */ /* 0x000fe20000010000 */
[----:B------:R-:W4:Y:S01]  /*4ff0*/  SHFL.UP PT, R157, R55, 0x4, RZ ;  /* 0x04800000379d7989 */ /* 0x000f2200000e00ff */
[C---:B------:R-:W-:Y:S01]  /*5000*/  FMUL.FTZ R165, R191.reuse, R166 ;  /* 0x000000a6bfa57220 */ /* 0x040fe20000410000 */
[----:B------:R-:W-:Y:S01]  /*5010*/  FADD.FTZ R178, R204, R163 ;  /* 0x000000a3ccb27221 */ /* 0x000fe20000010000 */
[-C--:B------:R-:W-:Y:S01]  /*5020*/  FMUL.FTZ R180, R191, R174.reuse ;  /* 0x000000aebfb47220 */ /* 0x080fe20000410000 */
[----:B------:R-:W5:Y:S01]  /*5030*/  SHFL.UP PT, R156, R52, 0x4, RZ ;  /* 0x04800000349c7989 */ /* 0x000f6200000e00ff */
[----:B------:R-:W-:Y:S01]  /*5040*/  FFMA.FTZ R165, R189, R174, R165 ;  /* 0x000000aebda57223 */ /* 0x000fe200000100a5 */
[C---:B------:R-:W-:Y:S01]  /*5050*/  FMUL.FTZ R171, R191.reuse, R178 ;  /* 0x000000b2bfab7220 */ /* 0x040fe20000410000 */
[----:B------:R-:W-:Y:S01]  /*5060*/  ISETP.GE.AND P1, PT, R78, 0x4, PT ;  /* 0x000000044e00780c */ /* 0x000fe20003f26270 */
[----:B------:R-:W-:Y:S01]  /*5070*/  FMUL.FTZ R177, R191, R168 ;  /* 0x000000a8bfb17220 */ /* 0x000fe20000410000 */
[C---:B------:R-:W-:Y:S01]  /*5080*/  FFMA.FTZ R163, R189.reuse, R166, -R180 ;  /* 0x000000a6bda37223 */ /* 0x040fe200000108b4 */
[C---:B------:R-:W-:Y:S01]  /*5090*/  FFMA.FTZ R168, R189.reuse, R168, R171 ;  /* 0x000000a8bda87223 */ /* 0x040fe200000100ab */
[C---:B------:R-:W-:Y:S01]  /*50a0*/  FMUL.FTZ R171, R192.reuse, R165 ;  /* 0x000000a5c0ab7220 */ /* 0x040fe20000410000 */
[----:B------:R-:W-:Y:S01]  /*50b0*/  FFMA.FTZ R177, R189, R178, -R177 ;  /* 0x000000b2bdb17223 */ /* 0x000fe200000108b1 */
[-C--:B------:R-:W-:Y:S01]  /*50c0*/  FMUL.FTZ R205, R192, R163.reuse ;  /* 0x000000a3c0cd7220 */ /* 0x080fe20000410000 */
[----:B------:R-:W-:Y:S01]  /*50d0*/  ULEA UR18, UR6, UR24, 0x4 ;  /* 0x0000001806127291 */ /* 0x000fe2000f8e20ff */
[----:B------:R-:W-:Y:S01]  /*50e0*/  FFMA.FTZ R171, R194, R163, -R171 ;  /* 0x000000a3c2ab7223 */ /* 0x000fe200000108ab */
[-C--:B-1----:R-:W-:Y:S01]  /*50f0*/  FMUL.FTZ R166, R52, R160.reuse ;  /* 0x000000a034a67220 */ /* 0x082fe20000410000 */
[C---:B------:R-:W-:Y:S01]  /*5100*/  FMUL.FTZ R163, R55.reuse, R160 ;  /* 0x000000a037a37220 */ /* 0x040fe20000410000 */
[----:B------:R-:W-:Y:S01]  /*5110*/  FADD.FTZ R177, R202, R177 ;  /* 0x000000b1cab17221 */ /* 0x000fe20000010000 */
[----:B------:R-:W-:Y:S01]  /*5120*/  FFMA.FTZ R205, R194, R165, R205 ;  /* 0x000000a5c2cd7223 */ /* 0x000fe200000100cd */
[-C--:B---3--:R-:W-:Y:S01]  /*5130*/  FFMA.FTZ R166, R55, R158.reuse, R166 ;  /* 0x0000009e37a67223 */ /* 0x088fe200000100a6 */
[----:B------:R-:W-:Y:S01]  /*5140*/  FADD.FTZ R165, R201, R168 ;  /* 0x000000a8c9a57221 */ /* 0x000fe20000010000 */
[----:B------:R-:W-:Y:S01]  /*5150*/  FFMA.FTZ R163, R52, R158, -R163 ;  /* 0x0000009e34a37223 */ /* 0x000fe200000108a3 */
[----:B------:R-:W-:Y:S01]  /*5160*/  FMUL.FTZ R168, R192, R177 ;  /* 0x000000b1c0a87220 */ /* 0x000fe20000410000 */
[-C--:B----4-:R-:W-:Y:S01]  /*5170*/  FMUL.FTZ R158, R52, R157.reuse ;  /* 0x0000009d349e7220 */ /* 0x090fe20000410000 */
[----:B------:R-:W-:Y:S01]  /*5180*/  @P1 FADD.FTZ R53, R53, R166 ;  /* 0x000000a635351221 */ /* 0x000fe20000010000 */
[C---:B------:R-:W-:Y:S01]  /*5190*/  FMUL.FTZ R157, R55.reuse, R157 ;  /* 0x0000009d379d7220 */ /* 0x040fe20000410000 */
[-C--:B------:R-:W-:Y:S01]  /*51a0*/  FFMA.FTZ R168, R194, R165.reuse, R168 ;  /* 0x000000a5c2a87223 */ /* 0x080fe200000100a8 */
[-C--:B-----5:R-:W-:Y:S01]  /*51b0*/  @P1 FFMA.FTZ R55, R55, R156.reuse, R158 ;  /* 0x0000009c37371223 */ /* 0x0a0fe2000001009e */
[----:B------:R-:W-:Y:S01]  /*51c0*/  @P1 FADD.FTZ R54, R54, R163 ;  /* 0x000000a336361221 */ /* 0x000fe20000010000 */
[----:B------:R-:W-:Y:S01]  /*51d0*/  FMUL.FTZ R165, R192, R165 ;  /* 0x000000a5c0a57220 */ /* 0x000fe20000410000 */
[----:B------:R-:W1:Y:S01]  /*51e0*/  SHFL.UP PT, R160, R53, 0x8, RZ ;  /* 0x0500000035a07989 */ /* 0x000e6200000e00ff */
[----:B------:R-:W-:Y:S01]  /*51f0*/  @P1 FFMA.FTZ R52, R52, R156, -R157 ;  /* 0x0000009c34341223 */ /* 0x000fe2000001089d */
[----:B------:R-:W-:Y:S01]  /*5200*/  FADD.FTZ R168, R199, R168 ;  /* 0x000000a8c7a87221 */ /* 0x000fe20000010000 */
[----:B------:R-:W-:Y:S01]  /*5210*/  FFMA.FTZ R165, R194, R177, -R165 ;  /* 0x000000b1c2a57223 */ /* 0x000fe200000108a5 */
[----:B------:R-:W3:Y:S01]  /*5220*/  SHFL.UP PT, R158, R54, 0x8, RZ ;  /* 0x05000000369e7989 */ /* 0x000ee200000e00ff */
[C---:B------:R-:W-:Y:S01]  /*5230*/  FMUL.FTZ R174, R150.reuse, R205 ;  /* 0x000000cd96ae7220 */ /* 0x040fe20000410000 */
[-C--:B------:R-:W-:Y:S01]  /*5240*/  FMUL.FTZ R178, R150, R168.reuse ;  /* 0x000000a896b27220 */ /* 0x080fe20000410000 */
[----:B------:R-:W-:Y:S01]  /*5250*/  FADD.FTZ R165, R200, R165 ;  /* 0x000000a5c8a57221 */ /* 0x000fe20000010000 */
[----:B------:R-:W4:Y:S01]  /*5260*/  SHFL.UP PT, R157, R55, 0x8, RZ ;  /* 0x05000000379d7989 */ /* 0x000f2200000e00ff */
[CC--:B------:R-:W-:Y:S01]  /*5270*/  FMUL.FTZ R166, R150.reuse, R171.reuse ;  /* 0x000000ab96a67220 */ /* 0x0c0fe20000410000 */
[C---:B------:R-:W-:Y:S01]  /*5280*/  FFMA.FTZ R174, R151.reuse, R171, -R174 ;  /* 0x000000ab97ae7223 */ /* 0x040fe200000108ae */
[-C--:B------:R-:W-:Y:S01]  /*5290*/  FMUL.FTZ R163, R150, R165.reuse ;  /* 0x000000a596a37220 */ /* 0x080fe20000410000 */
[----:B------:R-:W5:Y:S01]  /*52a0*/  SHFL.UP PT, R156, R52, 0x8, RZ ;  /* 0x05000000349c7989 */ /* 0x000f6200000e00ff */
[C---:B------:R-:W-:Y:S01]  /*52b0*/  FFMA.FTZ R165, R151.reuse, R165, -R178 ;  /* 0x000000a597a57223 */ /* 0x040fe200000108b2 */
[C---:B------:R-:W-:Y:S01]  /*52c0*/  FFMA.FTZ R166, R151.reuse, R205, R166 ;  /* 0x000000cd97a67223 */ /* 0x040fe200000100a6 */
[----:B------:R-:W-:Y:S01]  /*52d0*/  FFMA.FTZ R168, R151, R168, R163 ;  /* 0x000000a897a87223 */ /* 0x000fe200000100a3 */
[----:B------:R-:W-:Y:S01]  /*52e0*/  FMUL.FTZ R163, R145, R174 ;  /* 0x000000ae91a37220 */ /* 0x000fe20000410000 */
[----:B------:R-:W-:Y:S01]  /*52f0*/  FADD.FTZ R165, R146, R165 ;  /* 0x000000a592a57221 */ /* 0x000fe20000010000 */
[----:B------:R-:W-:Y:S01]  /*5300*/  ISETP.GE.AND P1, PT, R78, 0x8, PT ;  /* 0x000000084e00780c */ /* 0x000fe20003f26270 */
[----:B------:R-:W-:Y:S01]  /*5310*/  FADD.FTZ R168, R147, R168 ;  /* 0x000000a893a87221 */ /* 0x000fe20000010000 */
[-C--:B------:R-:W-:Y:S01]  /*5320*/  FFMA.FTZ R171, R144, R166.reuse, R163 ;  /* 0x000000a690ab7223 */ /* 0x080fe200000100a3 */
[CC--:B------:R-:W-:Y:S01]  /*5330*/  FMUL.FTZ R163, R145.reuse, R165.reuse ;  /* 0x000000a591a37220 */ /* 0x0c0fe20000410000 */
[C---:B------:R-:W-:Y:S01]  /*5340*/  FMUL.FTZ R177, R145.reuse, R166 ;  /* 0x000000a691b17220 */ /* 0x040fe20000410000 */
[----:B------:R-:W-:Y:S01]  /*5350*/  FMUL.FTZ R178, R145, R168 ;  /* 0x000000a891b27220 */ /* 0x000fe20000410000 */
[----:B-1----:R-:W-:Y:S01]  /*5360*/  FMUL.FTZ R166, R52, R160 ;  /* 0x000000a034a67220 */ /* 0x002fe20000410000 */
[C---:B------:R-:W-:Y:S01]  /*5370*/  FFMA.FTZ R168, R144.reuse, R168, R163 ;  /* 0x000000a890a87223 */ /* 0x040fe200000100a3 */
[C---:B------:R-:W-:Y:S01]  /*5380*/  FMUL.FTZ R163, R55.reuse, R160 ;  /* 0x000000a037a37220 */ /* 0x040fe20000410000 */
[C---:B------:R-:W-:Y:S01]  /*5390*/  FFMA.FTZ R165, R144.reuse, R165, -R178 ;  /* 0x000000a590a57223 */ /* 0x040fe200000108b2 */
[C---:B---3--:R-:W-:Y:S01]  /*53a0*/  FFMA.FTZ R166, R55.reuse, R158, R166 ;  /* 0x0000009e37a67223 */ /* 0x048fe200000100a6 */
[----:B------:R-:W-:Y:S01]  /*53b0*/  FFMA.FTZ R177, R144, R174, -R177 ;  /* 0x000000ae90b17223 */ /* 0x000fe200000108b1 */
[----:B------:R-:W-:Y:S01]  /*53c0*/  FFMA.FTZ R163, R52, R158, -R163 ;  /* 0x0000009e34a37223 */ /* 0x000fe200000108a3 */
[----:B------:R-:W-:Y:S01]  /*53d0*/  FADD.FTZ R165, R142, R165 ;  /* 0x000000a58ea57221 */ /* 0x000fe20000010000 */
        /* <DEDUP_REMOVED lines=8> */
[C---:B------:R-:W-:Y:S01]  /*5460*/  FMUL.FTZ R205, R133.reuse, R165 ;  /* 0x000000a585cd7220 */ /* 0x040fe20000410000 */
[C---:B------:R-:W-:Y:S01]  /*5470*/  FMUL.FTZ R163, R133.reuse, R177 ;  /* 0x000000b185a37220 */ /* 0x040fe20000410000 */
[CC--:B------:R-:W-:Y:S01]  /*5480*/  FMUL.FTZ R174, R133.reuse, R168.reuse ;  /* 0x000000a885ae7220 */ /* 0x0c0fe20000410000 */
[----:B------:R-:W3:Y:S01]  /*5490*/  SHFL.UP PT, R157, R55, 0x10, RZ ;  /* 0x06000000379d7989 */ /* 0x000ee200000e00ff */
[-C--:B------:R-:W-:Y:S01]  /*54a0*/  FMUL.FTZ R166, R133, R171.reuse ;  /* 0x000000ab85a67220 */ /* 0x080fe20000410000 */
[C---:B------:R-:W-:Y:S01]  /*54b0*/  FFMA.FTZ R205, R134.reuse, R168, R205 ;  /* 0x000000a886cd7223 */ /* 0x040fe200000100cd */
[C---:B------:R-:W-:Y:S01]  /*54c0*/  FFMA.FTZ R163, R134.reuse, R171, R163 ;  /* 0x000000ab86a37223 */ /* 0x040fe200000100a3 */
[----:B------:R-:W4:Y:S01]  /*54d0*/  SHFL.UP PT, R158, R54, 0x10, RZ ;  /* 0x06000000369e7989 */ /* 0x000f2200000e00ff */
[C---:B------:R-:W-:Y:S01]  /*54e0*/  FFMA.FTZ R165, R134.reuse, R165, -R174 ;  /* 0x000000a586a57223 */ /* 0x040fe200000108ae */
[----:B------:R-:W-:Y:S01]  /*54f0*/  FFMA.FTZ R166, R134, R177, -R166 ;  /* 0x000000b186a67223 */ /* 0x000fe200000108a6 */
[----:B------:R-:W-:Y:S01]  /*5500*/  FADD.FTZ R205, R128, R205 ;  /* 0x000000cd80cd7221 */ /* 0x000fe20000010000 */
[----:B------:R-:W5:Y:S01]  /*5510*/  SHFL.UP PT, R156, R52, 0x10, RZ ;  /* 0x06000000349c7989 */ /* 0x000f6200000e00ff */
[----:B------:R-:W-:Y:S01]  /*5520*/  ISETP.GE.AND P1, PT, R78, 0x10, PT ;  /* 0x000000104e00780c */ /* 0x000fe20003f26270 */
        /* <DEDUP_REMOVED lines=9> */
[----:B------:R-:W-:Y:S01]  /*55c0*/  BSSY.RECONVERGENT B0, `(.L_x_13970) ;  /* 0x000003b000007945 */ /* 0x000fe20003800200 */
[CC--:B-1----:R-:W-:Y:S01]  /*55d0*/  FMUL.FTZ R166, R52.reuse, R160.reuse ;  /* 0x000000a034a67220 */ /* 0x0c2fe20000410000 */
[----:B------:R-:W-:Y:S01]  /*55e0*/  FMUL.FTZ R165, R55, R160 ;  /* 0x000000a037a57220 */ /* 0x000fe20000410000 */
[----:B------:R-:W-:Y:S01]  /*55f0*/  FADD.FTZ R174, R125, R174 ;  /* 0x000000ae7dae7221 */ /* 0x000fe20000010000 */
[----:B------:R-:W-:Y:S01]  /*5600*/  FADD.FTZ R168, R129, R168 ;  /* 0x000000a881a87221 */ /* 0x000fe20000010000 */
[CC--:B---3--:R-:W-:Y:S01]  /*5610*/  FMUL.FTZ R163, R52.reuse, R157.reuse ;  /* 0x0000009d34a37220 */ /* 0x0c8fe20000410000 */
[C---:B------:R-:W-:Y:S01]  /*5620*/  FMUL.FTZ R157, R55.reuse, R157 ;  /* 0x0000009d379d7220 */ /* 0x040fe20000410000 */
[----:B--2---:R-:W-:Y:S01]  /*5630*/  SHFL.IDX PT, R3, R3, RZ, 0x1f ;  /* 0x00001fff03037589 */ /* 0x004fe200000e0000 */
[-C--:B----4-:R-:W-:Y:S01]  /*5640*/  FFMA.FTZ R166, R55, R158.reuse, R166 ;  /* 0x0000009e37a67223 */ /* 0x090fe200000100a6 */
[----:B------:R-:W-:-:S02]  /*5650*/  FFMA.FTZ R165, R52, R158, -R165 ;  /* 0x0000009e34a57223 */ /* 0x000fc400000108a5 */
[----:B------:R-:W-:Y:S01]  /*5660*/  SHFL.IDX PT, R2, R2, RZ, 0x1f ;  /* 0x00001fff02027589 */ /* 0x000fe200000e0000 */
[-C--:B-----5:R-:W-:Y:S01]  /*5670*/  @P1 FFMA.FTZ R55, R55, R156.reuse, R163 ;  /* 0x0000009c37371223 */ /* 0x0a0fe200000100a3 */
[----:B------:R-:W-:Y:S01]  /*5680*/  @P1 FFMA.FTZ R52, R52, R156, -R157 ;  /* 0x0000009c34341223 */ /* 0x000fe2000001089d */
[C---:B------:R-:W-:Y:S01]  /*5690*/  FMUL.FTZ R157, R137.reuse, R171 ;  /* 0x000000ab899d7220 */ /* 0x040fe20000410000 */
[CC--:B------:R-:W-:Y:S01]  /*56a0*/  FMUL.FTZ R156, R137.reuse, R177.reuse ;  /* 0x000000b1899c7220 */ /* 0x0c0fe20000410000 */
[C---:B------:R-:W-:Y:S01]  /*56b0*/  FMUL.FTZ R163, R137.reuse, R168 ;  /* 0x000000a889a37220 */ /* 0x040fe20000410000 */
[----:B------:R-:W-:Y:S01]  /*56c0*/  @P1 FADD.FTZ R54, R54, R165 ;  /* 0x000000a536361221 */ /* 0x000fe20000010000 */
[C---:B------:R-:W-:Y:S01]  /*56d0*/  FFMA.FTZ R158, R138.reuse, R177, -R157 ;  /* 0x000000b18a9e7223 */ /* 0x040fe2000001089d */
[----:B------:R-:W1:Y:S01]  /*56e0*/  SHFL.UP PT, R55, R55, 0x1, RZ ;  /* 0x0420000037377989 */ /* 0x000e6200000e00ff */
[----:B------:R-:W-:Y:S01]  /*56f0*/  FMUL.FTZ R157, R137, R174 ;  /* 0x000000ae899d7220 */ /* 0x000fe20000410000 */
[C---:B------:R-:W-:Y:S01]  /*5700*/  FFMA.FTZ R156, R138.reuse, R171, R156 ;  /* 0x000000ab8a9c7223 */ /* 0x040fe2000001009c */
[----:B------:R-:W-:Y:S01]  /*5710*/  FMUL.FTZ R160, R139, R158 ;  /* 0x0000009e8ba07220 */ /* 0x000fe20000410000 */
[----:B------:R-:W2:Y:S01]  /*5720*/  SHFL.UP PT, R52, R52, 0x1, RZ ;  /* 0x0420000034347989 */ /* 0x000ea200000e00ff */
[C---:B------:R-:W-:Y:S01]  /*5730*/  FFMA.FTZ R157, R138.reuse, R168, R157 ;  /* 0x000000a88a9d7223 */ /* 0x040fe2000001009d */
[----:B------:R-:W-:Y:S01]  /*5740*/  FFMA.FTZ R163, R138, R174, -R163 ;  /* 0x000000ae8aa37223 */ /* 0x000fe200000108a3 */
[-C--:B------:R-:W-:Y:S01]  /*5750*/  FFMA.FTZ R205, R141, R156.reuse, R160 ;  /* 0x0000009c8dcd7223 */ /* 0x080fe200000100a0 */
[----:B------:R-:W-:Y:S01]  /*5760*/  FMUL.FTZ R168, R139, R156 ;  /* 0x0000009c8ba87220 */ /* 0x000fe20000410000 */
[----:B------:R-:W-:Y:S01]  /*5770*/  FADD.FTZ R156, R130, R157 ;  /* 0x0000009d829c7221 */ /* 0x000fe20000010000 */
[----:B------:R-:W-:Y:S01]  /*5780*/  FADD.FTZ R160, R126, R163 ;  /* 0x000000a37ea07221 */ /* 0x000fe20000010000 */
[----:B------:R-:W-:Y:S01]  /*5790*/  @P1 FADD.FTZ R53, R53, R166 ;  /* 0x000000a635351221 */ /* 0x000fe20000010000 */
[----:B------:R-:W-:Y:S01]  /*57a0*/  FFMA.FTZ R207, R141, R158, -R168 ;  /* 0x0000009e8dcf7223 */ /* 0x000fe200000108a8 */
[C---:B------:R-:W-:Y:S01]  /*57b0*/  FMUL.FTZ R163, R139.reuse, R156 ;  /* 0x0000009c8ba37220 */ /* 0x040fe20000410000 */
[-C--:B------:R-:W-:Y:S01]  /*57c0*/  FMUL.FTZ R158, R139, R160.reuse ;  /* 0x000000a08b9e7220 */ /* 0x080fe20000410000 */
[----:B------:R-:W3:Y:S01]  /*57d0*/  SHFL.UP PT, R54, R54, 0x1, RZ ;  /* 0x0420000036367989 */ /* 0x000ee200000e00ff */
[----:B------:R-:W-:Y:S01]  /*57e0*/  PLOP3.LUT P1, PT, PT, PT, UP0, 0x80, 0x8 ;  /* 0x000000000008781c */ /* 0x000fe20003f2f008 */
[C---:B------:R-:W-:Y:S01]  /*57f0*/  FFMA.FTZ R160, R141.reuse, R160, -R163 ;  /* 0x000000a08da07223 */ /* 0x040fe200000108a3 */
[----:B------:R-:W-:Y:S01]  /*5800*/  FFMA.FTZ R158, R141, R156, R158 ;  /* 0x0000009c8d9e7223 */ /* 0x000fe2000001009e */
[----:B------:R-:W4:Y:S02]  /*5810*/  SHFL.UP PT, R53, R53, 0x1, RZ ;  /* 0x0420000035357989 */ /* 0x000f2400000e00ff */
[----:B------:R-:W-:Y:S01]  /*5820*/  FADD.FTZ R206, R127, R160 ;  /* 0x000000a07fce7221 */ /* 0x000fe20000010000 */
        /* <DEDUP_REMOVED lines=16> */
[C---:B------:R-:W-:Y:S01]  /*5930*/  FFMA.FTZ R205, R165.reuse, R205, -R52 ;  /* 0x000000cda5cd7223 */ /* 0x040fe20000010834 */
[----:B-1----:R-:W-:Y:S01]  /*5940*/  FFMA.FTZ R207, R165, R207, R158 ;  /* 0x000000cfa5cf7223 */ /* 0x002fe2000001009e */
[----:B------:R-:W-:Y:S01]  /*5950*/  FADD.FTZ R208, R208, R55 ;  /* 0x00000037d0d07221 */ /* 0x000fe20000010000 */
[----:B------:R-:W-:-:S07]  /*5960*/  FADD.FTZ R206, R206, R163 ;  /* 0x000000a3cece7221 */ /* 0x000fce0000010000 */
.L_x_13971:
[----:B------:R-:W-:Y:S05]  /*5970*/  BSYNC.RECONVERGENT B0 ;  /* 0x0000000000007941 */ /* 0x000fea0003800200 */
.L_x_13970:
        /* <DEDUP_REMOVED lines=27> */
[-C--:B--23--:R-:W-:Y:S01]  /*5b30*/  FFMA.FTZ R205, R205, R163.reuse, -R2 ;  /* 0x000000a3cdcd7223 */ /* 0x08cfe20000010802 */
[----:B-1----:R-:W-:Y:S01]  /*5b40*/  FFMA.FTZ R207, R207, R163, R156 ;  /* 0x000000a3cfcf7223 */ /* 0x002fe2000001009c */
[----:B------:R-:W-:Y:S01]  /*5b50*/  FADD.FTZ R208, R208, R3 ;  /* 0x00000003d0d07221 */ /* 0x000fe20000010000 */
[----:B------:R-:W-:-:S07]  /*5b60*/  FADD.FTZ R206, R206, R67 ;  /* 0x00000043cece7221 */ /* 0x000fce0000010000 */
.L_x_13973:
[----:B------:R-:W-:Y:S05]  /*5b70*/  BSYNC.RECONVERGENT B0 ;  /* 0x0000000000007941 */ /* 0x000fea0003800200 */
.L_x_13972:
        /* <DEDUP_REMOVED lines=16> */
.L_x_13975:
[----:B------:R-:W-:Y:S05]  /*5c80*/  BSYNC.RECONVERGENT B0 ;  /* 0x0000000000007941 */ /* 0x000fea0003800200 */
.L_x_13974:
        /* <DEDUP_REMOVED lines=16> */
.L_x_13977:
[----:B------:R-:W-:Y:S05]  /*5d90*/  BSYNC.RECONVERGENT B0 ;  /* 0x0000000000007941 */ /* 0x000fea0003800200 */
.L_x_13976:
        /* <DEDUP_REMOVED lines=18> */
.L_x_13979:
[----:B------:R-:W-:Y:S05]  /*5ec0*/  BSYNC.RECONVERGENT B0 ;  /* 0x0000000000007941 */ /* 0x000fea0003800200 */
.L_x_13978:
        /* <DEDUP_REMOVED lines=13> */
[C---:B------:R-:W-:Y:S01]  /*5fa0*/  FMUL.FTZ R3, R137.reuse, R2 ;  /* 0x0000000289037220 */ /* 0x040fe20000410000 */
[-C--:B------:R-:W-:Y:S01]  /*5fb0*/  FMUL.FTZ R67, R137, R160.reuse ;  /* 0x000000a089437220 */ /* 0x080fe20000410000 */
[----:B------:R-:W-:Y:S01]  /*5fc0*/  BSSY.RECONVERGENT B0, `(.L_x_13980) ;  /* 0x000021c000007945 */ /* 0x000fe20003800200 */
[----:B------:R-:W5:Y:S01]  /*5fd0*/  SHFL.DOWN PT, R180, R206, 0x1, 0x1f ;  /* 0x08201f00ceb47f89 */ /* 0x000f6200000e0000 */
[C---:B------:R-:W-:Y:S01]  /*5fe0*/  FFMA.FTZ R3, R138.reuse, R160, -R3 ;  /* 0x000000a08a037223 */ /* 0x040fe20000010803 */
[----:B------:R-:W-:-:S02]  /*5ff0*/  FFMA.FTZ R156, R138, R2, R67 ;  /* 0x000000028a9c7223 */ /* 0x000fc40000010043 */
[----:B------:R-:W5:Y:S01]  /*6000*/  SHFL.DOWN PT, R178, R208, 0x1, 0x1f ;  /* 0x08201f00d0b27f89 */ /* 0x000f6200000e0000 */
[----:B------:R-:W-:Y:S01]  /*6010*/  FADD.FTZ R67, R120, R3 ;  /* 0x0000000378437221 */ /* 0x000fe20000010000 */
[----:B------:R-:W-:Y:S02]  /*6020*/  FADD.FTZ R3, RZ, R156 ;  /* 0x0000009cff037221 */ /* 0x000fe40000010000 */
[----:B--23--:R-:W2:Y:S01]  /*6030*/  SHFL.IDX PT, R207, R207, RZ, 0x1f ;  /* 0x00001fffcfcf7589 */ /* 0x00cea200000e0000 */
[C---:B-1----:R-:W-:Y:S01]  /*6040*/  FMUL.FTZ R163, R135.reuse, R67 ;  /* 0x0000004387a37220 */ /* 0x042fe20000410000 */
[-C--:B------:R-:W-:Y:S01]  /*6050*/  FMUL.FTZ R156, R135, R3.reuse ;  /* 0x00000003879c7220 */ /* 0x080fe20000410000 */
[-C--:B0-----:R-:W-:Y:S02]  /*6060*/  @P1 FMUL.FTZ R171, R158, R168.reuse ;  /* 0x000000a89eab1220 */ /* 0x081fe40000410000 */
[----:B------:R-:W-:Y:S01]  /*6070*/  FFMA.FTZ R163, R136, R3, R163 ;  /* 0x0000000388a37223 */ /* 0x000fe200000100a3 */
[----:B------:R-:W0:Y:S01]  /*6080*/  SHFL.IDX PT, R205, R205, RZ, 0x1f ;  /* 0x00001fffcdcd7589 */ /* 0x000e2200000e0000 */
[----:B----4-:R-:W-:-:S03]  /*6090*/  @P1 FMUL.FTZ R165, R174, R168 ;  /* 0x000000a8aea51220 */ /* 0x010fc60000410000 */
[----:B------:R-:W1:Y:S01]  /*60a0*/  SHFL.IDX PT, R208, R208, RZ, 0x1f ;  /* 0x00001fffd0d07589 */ /* 0x000e6200000e0000 */
[-C--:B-----5:R-:W-:Y:S01]  /*60b0*/  @P1 FFMA.FTZ R171, R174, R166.reuse, R171 ;  /* 0x000000a6aeab1223 */ /* 0x0a0fe200000100ab */
[----:B------:R-:W-:Y:S01]  /*60c0*/  @P1 FFMA.FTZ R165, R158, R166, -R165 ;  /* 0x000000a69ea51223 */ /* 0x000fe200000108a5 */
[----:B------:R-:W-:Y:S01]  /*60d0*/  FFMA.FTZ R158, R136, R67, -R156 ;  /* 0x00000043889e7223 */ /* 0x000fe2000001089c */
[----:B------:R-:W-:Y:S01]  /*60e0*/  FADD.FTZ R156, RZ, R163 ;  /* 0x000000a3ff9c7221 */ /* 0x000fe20000010000 */
[----:B------:R-:W-:Y:S01]  /*60f0*/  @P1 FADD.FTZ R168, R180, R171 ;  /* 0x000000abb4a81221 */ /* 0x000fe20000010000 */
[----:B------:R-:W3:Y:S01]  /*6100*/  SHFL.IDX PT, R206, R206, RZ, 0x1f ;  /* 0x00001fffcece7589 */ /* 0x000ee200000e0000 */
[----:B------:R-:W-:Y:S01]  /*6110*/  FADD.FTZ R158, R119, R158 ;  /* 0x0000009e779e7221 */ /* 0x000fe20000010000 */
[----:B------:R-:W-:Y:S01]  /*6120*/  @P1 FADD.FTZ R166, R178, R165 ;  /* 0x000000a5b2a61221 */ /* 0x000fe20000010000 */
[-C--:B------:R-:W-:Y:S02]  /*6130*/  FMUL.FTZ R163, R168, R65.reuse ;  /* 0x00000041a8a37220 */ /* 0x080fe40000410000 */
[C---:B------:R-:W-:Y:S01]  /*6140*/  FMUL.FTZ R165, R133.reuse, R158 ;  /* 0x0000009e85a57220 */ /* 0x040fe20000410000 */
[----:B------:R-:W-:Y:S01]  /*6150*/  ISETP.NE.AND P1, PT, R80, RZ, PT ;  /* 0x000000ff5000720c */ /* 0x000fe20003f25270 */
[C---:B------:R-:W-:Y:S01]  /*6160*/  FMUL.FTZ R171, R166.reuse, R65 ;  /* 0x00000041a6ab7220 */ /* 0x040fe20000410000 */
[----:B------:R-:W-:Y:S01]  /*6170*/  FMUL.FTZ R65, R133, R156 ;  /* 0x0000009c85417220 */ /* 0x000fe20000410000 */
[----:B------:R-:W-:Y:S01]  /*6180*/  FFMA.FTZ R166, R166, R64, R163 ;  /* 0x00000040a6a67223 */ /* 0x000fe200000100a3 */
[----:B------:R-:W-:Y:S01]  /*6190*/  FFMA.FTZ R165, R134, R156, R165 ;  /* 0x0000009c86a57223 */ /* 0x000fe200000100a5 */
[----:B------:R-:W-:Y:S01]  /*61a0*/  FFMA.FTZ R64, R168, R64, -R171 ;  /* 0x00000040a8407223 */ /* 0x000fe200000108ab */
[----:B------:R-:W-:Y:S01]  /*61b0*/  FFMA.FTZ R163, R134, R158, -R65 ;  /* 0x0000009e86a37223 */ /* 0x000fe20000010841 */
[----:B------:R-:W-:-:S02]  /*61c0*/  FADD.FTZ R65, R159, R166 ;  /* 0x000000a69f417221 */ /* 0x000fc40000010000 */
        /* <DEDUP_REMOVED lines=119> */
[----:B--2---:R-:W-:Y:S01]  /*6940*/  FMUL.FTZ R148, R207, R55 ;  /* 0x00000037cf947220 */ /* 0x004fe20000410000 */
        /* <DEDUP_REMOVED lines=8> */
[----:B------:R-:W-:Y:S01]  /*69d0*/  FFMA.FTZ R52, R205, R52, -R146 ;  /* 0x00000034cd347223 */ /* 0x000fe20000010892 */
[C---:B------:R-:W-:Y:S01]  /*69e0*/  FFMA.FTZ R146, R144.reuse, R147, R201 ;  /* 0x0000009390927223 */ /* 0x040fe200000100c9 */
[----:B------:R-:W-:Y:S01]  /*69f0*/  FADD.FTZ R145, RZ, R195 ;  /* 0x000000c3ff917221 */ /* 0x000fe20000010000 */
[----:B------:R-:W-:Y:S01]  /*6a00*/  FFMA.FTZ R201, R144, R149, -R150 ;  /* 0x0000009590c97223 */ /* 0x000fe20000010896 */
[----:B------:R-:W-:Y:S01]  /*6a10*/  FADD.FTZ R151, R108, R151 ;  /* 0x000000976c977221 */ /* 0x000fe20000010000 */
[----:B------:R-:W-:Y:S01]  /*6a20*/  FADD.FTZ R143, R143, R146 ;  /* 0x000000928f8f7221 */ /* 0x000fe20000010000 */
[----:B------:R-:W-:Y:S01]  /*6a30*/  FMUL.FTZ R195, R140, R145 ;  /* 0x000000918cc37220 */ /* 0x000fe20000410000 */
[----:B------:R-:W-:Y:S01]  /*6a40*/  FADD.FTZ R142, R142, R201 ;  /* 0x000000c98e8e7221 */ /* 0x000fe20000010000 */
[----:B------:R-:W-:Y:S01]  /*6a50*/  FMUL.FTZ R144, R140, R151 ;  /* 0x000000978c907220 */ /* 0x000fe20000410000 */
[----:B------:R-:W-:Y:S01]  /*6a60*/  FFMA.FTZ R146, R0, R157, RZ ;  /* 0x0000009d00927223 */ /* 0x000fe200000100ff */
[----:B------:R-:W-:Y:S01]  /*6a70*/  FFMA.FTZ R140, R132, R151, -R195 ;  /* 0x00000097848c7223 */ /* 0x000fe200000108c3 */
[C---:B------:R-:W-:Y:S01]  /*6a80*/  FMUL.FTZ R195, R133.reuse, R142 ;  /* 0x0000008e85c37220 */ /* 0x040fe20000410000 */
[----:B------:R-:W-:Y:S01]  /*6a90*/  FMUL.FTZ R133, R133, R143 ;  /* 0x0000008f85857220 */ /* 0x000fe20000410000 */
[----:B------:R-:W-:Y:S01]  /*6aa0*/  FFMA.FTZ R53, R205, R53, R54 ;  /* 0x00000035cd357223 */ /* 0x000fe20000010036 */
[----:B-1----:R-:W-:Y:S01]  /*6ab0*/  FADD.FTZ R54, R208, R199 ;  /* 0x000000c7d0367221 */ /* 0x002fe20000010000 */
[----:B------:R-:W-:Y:S01]  /*6ac0*/  FFMA.FTZ R199, R93, R160, R146 ;  /* 0x000000a05dc77223 */ /* 0x000fe20000010092 */
[C---:B------:R-:W-:Y:S01]  /*6ad0*/  FFMA.FTZ R195, R134.reuse, R143, R195 ;  /* 0x0000008f86c37223 */ /* 0x040fe200000100c3 */
[----:B------:R-:W-:Y:S01]  /*6ae0*/  FFMA.FTZ R55, R205, R55, R148 ;  /* 0x00000037cd377223 */ /* 0x000fe20000010094 */
[----:B------:R-:W-:Y:S01]  /*6af0*/  FFMA.FTZ R133, R134, R142, -R133 ;  /* 0x0000008e86857223 */ /* 0x000fe20000010885 */
[----:B------:R-:W-:Y:S01]  /*6b00*/  FFMA.FTZ R132, R132, R145, R144 ;  /* 0x0000009184847223 */ /* 0x000fe20000010090 */
[----:B------:R-:W-:Y:S01]  /*6b10*/  FFMA.FTZ R134, R0, -R66, RZ ;  /* 0x8000004200867223 */ /* 0x000fe200000100ff */
[----:B------:R-:W-:Y:S01]  /*6b20*/  FFMA.FTZ R144, R94, R67, R199 ;  /* 0x000000435e907223 */ /* 0x000fe200000100c7 */
[----:B------:R-:W-:Y:S01]  /*6b30*/  FADD.FTZ R128, R128, R195 ;  /* 0x000000c380807221 */ /* 0x000fe20000010000 */
[----:B---3--:R-:W-:Y:S01]  /*6b40*/  FADD.FTZ R55, R206, R55 ;  /* 0x00000037ce377221 */ /* 0x008fe20000010000 */
[----:B------:R-:W-:Y:S01]  /*6b50*/  FADD.FTZ R133, R124, R133 ;  /* 0x000000857c857221 */ /* 0x000fe20000010000 */
[----:B------:R-:W-:Y:S01]  /*6b60*/  FFMA.FTZ R199, R93, -R2, R134 ;  /* 0x800000025dc77223 */ /* 0x000fe20000010086 */
[----:B------:R-:W-:Y:S01]  /*6b70*/  FFMA.FTZ R201, R95, R158, R144 ;  /* 0x0000009e5fc97223 */ /* 0x000fe20000010090 */
[CC--:B------:R-:W-:Y:S01]  /*6b80*/  FMUL.FTZ R195, R135.reuse, R128.reuse ;  /* 0x0000008087c37220 */ /* 0x0c0fe20000410000 */
[----:B------:R-:W-:Y:S01]  /*6b90*/  FMUL.FTZ R135, R135, R133 ;  /* 0x0000008587877220 */ /* 0x000fe20000410000 */
[----:B------:R0:W-:Y:S01]  /*6ba0*/  @!P1 STS.128 [UR18+0x1da0], R52 ;  /* 0x001da034ff009988 */ /* 0x0001e20008000c12 */
[----:B------:R-:W-:Y:S01]  /*6bb0*/  FFMA.FTZ R134, R96, R163, R201 ;  /* 0x000000a360867223 */ /* 0x000fe200000100c9 */
[C---:B------:R-:W-:Y:S01]  /*6bc0*/  FFMA.FTZ R124, R136.reuse, R133, -R195 ;  /* 0x00000085887c7223 */ /* 0x040fe200000108c3 */
[----:B------:R-:W-:Y:S01]  /*6bd0*/  FFMA.FTZ R136, R136, R128, R135 ;  /* 0x0000008088887223 */ /* 0x000fe20000010087 */
[----:B------:R-:W-:Y:S01]  /*6be0*/  FMUL.FTZ R135, R57, R209 ;  /* 0x000000d139877220 */ /* 0x000fe20000410000 */
[----:B------:R-:W-:Y:S01]  /*6bf0*/  FADD.FTZ R158, -R119, R158 ;  /* 0x0000009e779e7221 */ /* 0x000fe20000010100 */
[----:B------:R-:W-:Y:S01]  /*6c00*/  FADD.FTZ R124, R125, R124 ;  /* 0x0000007c7d7c7221 */ /* 0x000fe20000010000 */
[----:B------:R-:W-:Y:S01]  /*6c10*/  FADD.FTZ R129, R129, R136 ;  /* 0x0000008881817221 */ /* 0x000fe20000010000 */
[----:B------:R-:W-:Y:S01]  /*6c20*/  FFMA.FTZ R135, R56, R175, R135 ;  /* 0x000000af38877223 */ /* 0x000fe20000010087 */
[----:B------:R-:W-:Y:S01]  /*6c30*/  FMUL.FTZ R203, R189, R68 ;  /* 0x00000044bdcb7220 */ /* 0x000fe20000410000 */
[----:B------:R-:W-:Y:S01]  /*6c40*/  FMUL.FTZ R206, R184, R85 ;  /* 0x00000055b8ce7220 */ /* 0x000fe20000410000 */
[----:B0-----:R-:W-:Y:S01]  /*6c50*/  FFMA.FTZ R52, R94, -R3, R199 ;  /* 0x800000035e347223 */ /* 0x001fe200000100c7 */
[----:B------:R-:W-:-:S02]  /*6c60*/  FFMA.FTZ R55, R97, R166, R134 ;  /* 0x000000a661377223 */ /* 0x000fc40000010086 */
[----:B------:R-:W-:Y:S01]  /*6c70*/  FMUL.FTZ R208, R173, R206 ;  /* 0x000000ceadd07220 */ /* 0x000fe20000410000 */
[----:B------:R-:W-:Y:S01]  /*6c80*/  FFMA.FTZ R53, R95, -R156, R52 ;  /* 0x8000009c5f357223 */ /* 0x000fe20000010034 */
[----:B------:R-:W-:-:S03]  /*6c90*/  FFMA.FTZ R54, R98, R171, R55 ;  /* 0x000000ab62367223 */ /* 0x000fc60000010037 */
        /* <DEDUP_REMOVED lines=13> */
[----:B------:R-:W-:Y:S01]  /*6d70*/  FMUL.FTZ R137, R57, R175 ;  /* 0x000000af39897220 */ /* 0x000fe20000410000 */
[C---:B------:R-:W-:Y:S01]  /*6d80*/  FMUL.FTZ R54, R139.reuse, R126 ;  /* 0x0000007e8b367220 */ /* 0x040fe20000410000 */
[----:B------:R-:W-:Y:S01]  /*6d90*/  FMUL.FTZ R139, R139, R130 ;  /* 0x000000828b8b7220 */ /* 0x000fe20000410000 */
[----:B------:R-:W-:Y:S01]  /*6da0*/  FFMA.FTZ R52, R102, R187, R53 ;  /* 0x000000bb66347223 */ /* 0x000fe20000010035 */
[----:B------:R-:W-:Y:S01]  /*6db0*/  FMUL.FTZ R125, R175, R88 ;  /* 0x00000058af7d7220 */ /* 0x000fe20000410000 */
[----:B------:R-:W-:Y:S01]  /*6dc0*/  FFMA.FTZ R195, R56, R209, -R137 ;  /* 0x000000d138c37223 */ /* 0x000fe20000010889 */
[----:B------:R-:W-:Y:S01]  /*6dd0*/  FFMA.FTZ R138, R141, R126, -R139 ;  /* 0x0000007e8d8a7223 */ /* 0x000fe2000001088b */
[----:B------:R-:W-:Y:S01]  /*6de0*/  FFMA.FTZ R53, R103, R204, R52 ;  /* 0x000000cc67357223 */ /* 0x000fe20000010034 */
[----:B------:R-:W-:Y:S01]  /*6df0*/  FMUL.FTZ R209, R209, R88 ;  /* 0x00000058d1d17220 */ /* 0x000fe20000410000 */
[----:B------:R-:W-:Y:S01]  /*6e00*/  FADD.FTZ R204, -R111, R204 ;  /* 0x000000cc6fcc7221 */ /* 0x000fe20000010100 */
[----:B------:R-:W-:Y:S01]  /*6e10*/  FMUL.FTZ R137, R198, R125 ;  /* 0x0000007dc6897220 */ /* 0x000fe20000410000 */
[----:B------:R-:W-:Y:S01]  /*6e20*/  FFMA.FTZ R134, R141, R130, R54 ;  /* 0x000000828d867223 */ /* 0x000fe20000010036 */
[----:B------:R-:W-:Y:S01]  /*6e30*/  FADD.FTZ R138, R127, R138 ;  /* 0x0000008a7f8a7221 */ /* 0x000fe20000010000 */
[----:B------:R-:W-:Y:S01]  /*6e40*/  FFMA.FTZ R136, R100, -R173, R55 ;  /* 0x800000ad64887223 */ /* 0x000fe20000010037 */
[----:B------:R-:W-:Y:S01]  /*6e50*/  FFMA.FTZ R52, R204, R209, -R137 ;  /* 0x000000d1cc347223 */ /* 0x000fe20000010889 */
[----:B------:R-:W-:Y:S01]  /*6e60*/  FADD.FTZ R131, R131, R134 ;  /* 0x0000008683837221 */ /* 0x000fe20000010000 */
[-C--:B------:R-:W-:Y:S01]  /*6e70*/  FMUL.FTZ R137, R138, R75.reuse ;  /* 0x0000004b8a897220 */ /* 0x080fe20000410000 */
[----:B------:R-:W-:Y:S01]  /*6e80*/  FFMA.FTZ R55, R101, -R178, R136 ;  /* 0x800000b265377223 */ /* 0x000fe20000010088 */
[----:B------:R-:W-:Y:S01]  /*6e90*/  FADD.FTZ R136, -R122, R157 ;  /* 0x0000009d7a887221 */ /* 0x000fe20000010100 */
[-C--:B------:R-:W-:Y:S01]  /*6ea0*/  FMUL.FTZ R144, R126, R74.reuse ;  /* 0x0000004a7e907220 */ /* 0x080fe20000410000 */
[----:B------:R-:W-:Y:S01]  /*6eb0*/  FMUL.FTZ R127, R131, R75 ;  /* 0x0000004b837f7220 */ /* 0x000fe20000410000 */
[----:B------:R-:W-:Y:S01]  /*6ec0*/  FMUL.FTZ R139, R66, R137 ;  /* 0x00000089428b7220 */ /* 0x000fe20000410000 */
[----:B------:R-:W-:Y:S01]  /*6ed0*/  FMUL.FTZ R199, R204, R135 ;  /* 0x00000087ccc77220 */ /* 0x000fe20000410000 */
        /* <DEDUP_REMOVED lines=8> */
[----:B------:R-:W-:Y:S01]  /*6f60*/  FFMA.FTZ R55, R103, -R198, R148 ;  /* 0x800000c667377223 */ /* 0x000fe20000010094 */
[----:B------:R-:W-:Y:S01]  /*6f70*/  FMUL.FTZ R148, R2, R134 ;  /* 0x0000008602947220 */ /* 0x000fe20000410000 */
[----:B------:R-:W-:Y:S01]  /*6f80*/  FFMA.FTZ R141, R136, R137, -R141 ;  /* 0x00000089888d7223 */ /* 0x000fe2000001088d */
[----:B------:R-:W-:Y:S01]  /*6f90*/  FADD.FTZ R139, R139, R146 ;  /* 0x000000928b8b7221 */ /* 0x000fe20000010000 */
[-C--:B------:R-:W-:Y:S01]  /*6fa0*/  FMUL.FTZ R146, R124, R73.reuse ;  /* 0x000000497c927220 */ /* 0x080fe20000410000 */
[----:B------:R-:W-:Y:S01]  /*6fb0*/  FFMA.FTZ R148, R135, R144, -R148 ;  /* 0x0000009087947223 */ /* 0x000fe20000010894 */
[----:B------:R-:W-:Y:S01]  /*6fc0*/  FADD.FTZ R144, -R120, R67 ;  /* 0x0000004378907221 */ /* 0x000fe20000010100 */
[----:B------:R-:W-:Y:S01]  /*6fd0*/  FMUL.FTZ R67, R129, R73 ;  /* 0x0000004981437220 */ /* 0x000fe20000410000 */
[----:B------:R-:W-:Y:S01]  /*6fe0*/  FMUL.FTZ R157, R3, R146 ;  /* 0x00000092039d7220 */ /* 0x000fe20000410000 */
[-C--:B------:R-:W-:Y:S01]  /*6ff0*/  FMUL.FTZ R137, R128, R72.reuse ;  /* 0x0000004880897220 */ /* 0x080fe20000410000 */
[----:B------:R-:W-:Y:S01]  /*7000*/  FFMA.FTZ R200, R198, R195, R199 ;  /* 0x000000c3c6c87223 */ /* 0x000fe200000100c7 */
[----:B------:R-:W-:Y:S01]  /*7010*/  FADD.FTZ R141, RZ, R141 ;  /* 0x0000008dff8d7221 */ /* 0x000fe20000010000 */
        /* <DEDUP_REMOVED lines=8> */
[-C--:B------:R-:W-:Y:S01]  /*70a0*/  FMUL.FTZ R157, R142, R71.reuse ;  /* 0x000000478e9d7220 */ /* 0x080fe20000410000 */
[----:B------:R-:W-:Y:S01]  /*70b0*/  FADD.FTZ R198, -R118, R163 ;  /* 0x000000a376c67221 */ /* 0x000fe20000010100 */
[----:B------:R-:W-:Y:S01]  /*70c0*/  FMUL.FTZ R139, R143, R71 ;  /* 0x000000478f8b7220 */ /* 0x000fe20000410000 */
[----:B------:R-:W-:Y:S01]  /*70d0*/  FFMA.FTZ R199, R158, R137, R199 ;  /* 0x000000899ec77223 */ /* 0x000fe200000100c7 */
[----:B------:R-:W-:Y:S01]  /*70e0*/  FMUL.FTZ R163, R161, R157 ;  /* 0x0000009da1a37220 */ /* 0x000fe20000410000 */
[----:B------:R-:W-:Y:S01]  /*70f0*/  FMUL.FTZ R195, R3, R67 ;  /* 0x0000004303c37220 */ /* 0x000fe20000410000 */
[----:B------:R-:W-:Y:S01]  /*7100*/  FFMA.FTZ R54, R204, R125, R209 ;  /* 0x0000007dcc367223 */ /* 0x000fe200000100d1 */
[----:B------:R-:W-:Y:S01]  /*7110*/  FADD.FTZ R150, R150, R199 ;  /* 0x000000c796967221 */ /* 0x000fe20000010000 */
[-C--:B------:R-:W-:Y:S01]  /*7120*/  FFMA.FTZ R163, R198, R139.reuse, R163 ;  /* 0x0000008bc6a37223 */ /* 0x080fe200000100a3 */
[----:B------:R-:W-:Y:S01]  /*7130*/  FFMA.FTZ R146, R144, R146, -R195 ;  /* 0x0000009290927223 */ /* 0x000fe200000108c3 */
[----:B------:R-:W-:Y:S01]  /*7140*/  FMUL.FTZ R160, R161, R139 ;  /* 0x0000008ba1a07220 */ /* 0x000fe20000410000 */
[----:B------:R-:W-:Y:S01]  /*7150*/  FADD.FTZ R204, -R112, R187 ;  /* 0x000000bb70cc7221 */ /* 0x000fe20000010100 */
[----:B------:R-:W-:Y:S01]  /*7160*/  FADD.FTZ R150, R150, R163 ;  /* 0x000000a396967221 */ /* 0x000fe20000010000 */
[----:B------:R-:W-:Y:S01]  /*7170*/  FMUL.FTZ R163, R57, R179 ;  /* 0x000000b339a37220 */ /* 0x000fe20000410000 */
[----:B------:R-:W-:Y:S01]  /*7180*/  FADD.FTZ R141, R141, R146 ;  /* 0x000000928d8d7221 */ /* 0x000fe20000010000 */
[----:B------:R-:W-:Y:S01]  /*7190*/  FFMA.FTZ R146, R43, R175, R200 ;  /* 0x000000af2b927223 */ /* 0x000fe200000100c8 */
[-C--:B------:R-:W-:Y:S01]  /*71a0*/  FMUL.FTZ R187, R57, R176.reuse ;  /* 0x000000b039bb7220 */ /* 0x080fe20000410000 */
[----:B------:R-:W-:Y:S01]  /*71b0*/  FFMA.FTZ R200, R56, R176, -R163 ;  /* 0x000000b038c87223 */ /* 0x000fe200000108a3 */
[-C--:B------:R-:W-:Y:S01]  /*71c0*/  FMUL.FTZ R163, R149, R70.reuse ;  /* 0x0000004695a37220 */ /* 0x080fe20000410000 */
[----:B------:R-:W-:Y:S01]  /*71d0*/  FFMA.FTZ R160, R198, R157, -R160 ;  /* 0x0000009dc6a07223 */ /* 0x000fe200000108a0 */
[----:B------:R-:W-:Y:S01]  /*71e0*/  FADD.FTZ R157, R141, R148 ;  /* 0x000000948d9d7221 */ /* 0x000fe20000010000 */
[----:B------:R-:W-:Y:S01]  /*71f0*/  FADD.FTZ R175, -R117, R166 ;  /* 0x000000a675af7221 */ /* 0x000fe20000010100 */
[----:B------:R-:W-:Y:S01]  /*7200*/  FFMA.FTZ R187, R56, R179, R187 ;  /* 0x000000b338bb7223 */ /* 0x000fe200000100bb */
[----:B------:R-:W-:Y:S01]  /*7210*/  FMUL.FTZ R141, R179, R87 ;  /* 0x00000057b38d7220 */ /* 0x000fe20000410000 */
[----:B------:R-:W-:Y:S01]  /*7220*/  FMUL.FTZ R148, R147, R70 ;  /* 0x0000004693947220 */ /* 0x000fe20000410000 */
[----:B------:R-:W-:Y:S01]  /*7230*/  FMUL.FTZ R166, R64, R163 ;  /* 0x000000a340a67220 */ /* 0x000fe20000410000 */
[----:B------:R-:W-:Y:S01]  /*7240*/  FMUL.FTZ R176, R176, R87 ;  /* 0x00000057b0b07220 */ /* 0x000fe20000410000 */
[C---:B------:R-:W-:Y:S01]  /*7250*/  FMUL.FTZ R202, R204.reuse, R187 ;  /* 0x000000bbccca7220 */ /* 0x040fe20000410000 */
[----:B------:R-:W-:Y:S01]  /*7260*/  FMUL.FTZ R195, R185, R141 ;  /* 0x0000008db9c37220 */ /* 0x000fe20000410000 */
[----:B------:R-:W-:Y:S01]  /*7270*/  FFMA.FTZ R187, R175, R148, R166 ;  /* 0x00000094afbb7223 */ /* 0x000fe200000100a6 */
[-C--:B------:R-:W-:Y:S01]  /*7280*/  FMUL.FTZ R199, R185, R176.reuse ;  /* 0x000000b0b9c77220 */ /* 0x080fe20000410000 */
[----:B------:R-:W-:Y:S01]  /*7290*/  FADD.FTZ R160, R157, R160 ;  /* 0x000000a09da07221 */ /* 0x000fe20000010000 */
[----:B------:R-:W-:Y:S01]  /*72a0*/  FFMA.FTZ R195, R204, R176, -R195 ;  /* 0x000000b0ccc37223 */ /* 0x000fe200000108c3 */
[----:B------:R-:W-:Y:S01]  /*72b0*/  FADD.FTZ R166, R150, R187 ;  /* 0x000000bb96a67221 */ /* 0x000fe20000010000 */
[----:B------:R-:W-:Y:S01]  /*72c0*/  FMUL.FTZ R176, R64, R148 ;  /* 0x0000009440b07220 */ /* 0x000fe20000410000 */
[----:B------:R-:W-:Y:S01]  /*72d0*/  FMUL.FTZ R150, R188, R69 ;  /* 0x00000045bc967220 */ /* 0x000fe20000410000 */
[----:B------:R-:W-:Y:S01]  /*72e0*/  FFMA.FTZ R199, R204, R141, R199 ;  /* 0x0000008dccc77223 */ /* 0x000fe200000100c7 */
[----:B------:R-:W-:Y:S01]  /*72f0*/  FMUL.FTZ R204, R190, R69 ;  /* 0x00000045becc7220 */ /* 0x000fe20000410000 */
[----:B------:R-:W-:Y:S01]  /*7300*/  FMUL.FTZ R157, R186, R68 ;  /* 0x00000044ba9d7220 */ /* 0x000fe20000410000 */
[----:B------:R-:W-:Y:S01]  /*7310*/  FFMA.FTZ R163, R175, R163, -R176 ;  /* 0x000000a3afa37223 */ /* 0x000fe200000108b0 */
[----:B------:R-:W-:Y:S01]  /*7320*/  FADD.FTZ R187, -R116, R171 ;  /* 0x000000ab74bb7221 */ /* 0x000fe20000010100 */
[----:B------:R-:W-:Y:S01]  /*7330*/  FMUL.FTZ R201, R165, R150 ;  /* 0x00000096a5c97220 */ /* 0x000fe20000410000 */
[----:B------:R-:W-:Y:S01]  /*7340*/  FADD.FTZ R176, -R115, R174 ;  /* 0x000000ae73b07221 */ /* 0x000fe20000010100 */
[-C--:B------:R-:W-:Y:S01]  /*7350*/  FMUL.FTZ R174, R165, R204.reuse ;  /* 0x000000cca5ae7220 */ /* 0x080fe20000410000 */
[----:B------:R-:W-:Y:S01]  /*7360*/  FMUL.FTZ R205, R168, R157 ;  /* 0x0000009da8cd7220 */ /* 0x000fe20000410000 */
[C---:B------:R-:W-:Y:S01]  /*7370*/  FFMA.FTZ R204, R187.reuse, R204, -R201 ;  /* 0x000000ccbbcc7223 */ /* 0x040fe200000108c9 */
[----:B------:R-:W-:Y:S01]  /*7380*/  FADD.FTZ R163, R160, R163 ;  /* 0x000000a3a0a37221 */ /* 0x000fe20000010000 */
[----:B------:R-:W-:Y:S01]  /*7390*/  FFMA.FTZ R171, R187, R150, R174 ;  /* 0x00000096bbab7223 */ /* 0x000fe200000100ae */
[-C--:B------:R-:W-:Y:S01]  /*73a0*/  FFMA.FTZ R174, R176, R203.reuse, -R205 ;  /* 0x000000cbb0ae7223 */ /* 0x080fe200000108cd */
[----:B------:R-:W-:Y:S01]  /*73b0*/  FMUL.FTZ R203, R168, R203 ;  /* 0x000000cba8cb7220 */ /* 0x000fe20000410000 */
[----:B------:R-:W-:Y:S01]  /*73c0*/  FADD.FTZ R163, R163, R204 ;  /* 0x000000cca3a37221 */ /* 0x000fe20000010000 */
[----:B------:R-:W-:Y:S01]  /*73d0*/  FADD.FTZ R166, R166, R171 ;  /* 0x000000aba6a67221 */ /* 0x000fe20000010000 */
[----:B------:R-:W-:Y:S01]  /*73e0*/  FMUL.FTZ R160, R182, R85 ;  /* 0x00000055b6a07220 */ /* 0x000fe20000410000 */
[----:B------:R-:W-:Y:S01]  /*73f0*/  FADD.FTZ R177, -R114, R177 ;  /* 0x000000b172b17221 */ /* 0x000fe20000010100 */
[----:B------:R-:W-:Y:S01]  /*7400*/  FFMA.FTZ R203, R176, R157, R203 ;  /* 0x0000009db0cb7223 */ /* 0x000fe200000100cb */
[----:B------:R-:W-:Y:S01]  /*7410*/  FADD.FTZ R174, R163, R174 ;  /* 0x000000aea3ae7221 */ /* 0x000fe20000010000 */
[----:B------:R-:W-:Y:S01]  /*7420*/  FMUL.FTZ R163, R57, R172 ;  /* 0x000000ac39a37220 */ /* 0x000fe20000410000 */
[----:B------:R-:W-:Y:S01]  /*7430*/  FFMA.FTZ R171, R177, R160, R208 ;  /* 0x000000a0b1ab7223 */ /* 0x000fe200000100d0 */
[----:B------:R-:W-:Y:S01]  /*7440*/  FADD.FTZ R166, R166, R203 ;  /* 0x000000cba6a67221 */ /* 0x000fe20000010000 */
[----:B------:R-:W-:Y:S01]  /*7450*/  FFMA.FTZ R204, R104, R191, R53 ;  /* 0x000000bf68cc7223 */ /* 0x000fe20000010035 */
[----:B------:R-:W-:Y:S01]  /*7460*/  FFMA.FTZ R208, R56, R170, -R163 ;  /* 0x000000aa38d07223 */ /* 0x000fe200000108a3 */
[-C--:B------:R-:W-:Y:S01]  /*7470*/  FMUL.FTZ R163, R181, R86.reuse ;  /* 0x00000056b5a37220 */ /* 0x080fe20000410000 */
[----:B------:R-:W-:Y:S01]  /*7480*/  FADD.FTZ R171, R166, R171 ;  /* 0x000000aba6ab7221 */ /* 0x000fe20000010000 */
[----:B------:R-:W-:Y:S01]  /*7490*/  FMUL.FTZ R166, R172, R89 ;  /* 0x00000059aca67220 */ /* 0x000fe20000410000 */
[----:B------:R-:W-:Y:S01]  /*74a0*/  FADD.FTZ R180, -R113, R180 ;  /* 0x000000b471b47221 */ /* 0x000fe20000010100 */
[----:B------:R-:W-:Y:S01]  /*74b0*/  FMUL.FTZ R53, R183, R86 ;  /* 0x00000056b7357220 */ /* 0x000fe20000410000 */
[----:B------:R-:W-:Y:S01]  /*74c0*/  FMUL.FTZ R203, R178, R163 ;  /* 0x000000a3b2cb7220 */ /* 0x000fe20000410000 */
[----:B------:R-:W-:Y:S01]  /*74d0*/  FMUL.FTZ R201, R173, R160 ;  /* 0x000000a0adc97220 */ /* 0x000fe20000410000 */
[----:B------:R-:W-:Y:S01]  /*74e0*/  FMUL.FTZ R205, R57, R170 ;  /* 0x000000aa39cd7220 */ /* 0x000fe20000410000 */
[----:B------:R-:W-:Y:S01]  /*74f0*/  FMUL.FTZ R170, R170, R89 ;  /* 0x00000059aaaa7220 */ /* 0x000fe20000410000 */
[----:B------:R-:W-:Y:S01]  /*7500*/  FADD.FTZ R191, -R110, R191 ;  /* 0x000000bf6ebf7221 */ /* 0x000fe20000010100 */
[----:B------:R-:W-:Y:S01]  /*7510*/  FMUL.FTZ R210, R193, R166 ;  /* 0x000000a6c1d27220 */ /* 0x000fe20000410000 */
[-C--:B------:R-:W-:Y:S01]  /*7520*/  FFMA.FTZ R203, R180, R53.reuse, -R203 ;  /* 0x00000035b4cb7223 */ /* 0x080fe200000108cb */
[----:B------:R-:W-:Y:S01]  /*7530*/  FFMA.FTZ R201, R177, R206, -R201 ;  /* 0x000000ceb1c97223 */ /* 0x000fe200000108c9 */
[----:B------:R-:W-:Y:S01]  /*7540*/  FMUL.FTZ R53, R178, R53 ;  /* 0x00000035b2357220 */ /* 0x000fe20000410000 */
[----:B------:R-:W-:Y:S01]  /*7550*/  FFMA.FTZ R206, R56, R172, R205 ;  /* 0x000000ac38ce7223 */ /* 0x000fe200000100cd */
[-C--:B------:R-:W-:Y:S01]  /*7560*/  FFMA.FTZ R205, R191, R170.reuse, -R210 ;  /* 0x000000aabfcd7223 */ /* 0x080fe200000108d2 */
[----:B------:R-:W-:Y:S01]  /*7570*/  FMUL.FTZ R210, R193, R170 ;  /* 0x000000aac1d27220 */ /* 0x000fe20000410000 */
[----:B------:R-:W-:Y:S01]  /*7580*/  FFMA.FTZ R170, R180, R163, R53 ;  /* 0x000000a3b4aa7223 */ /* 0x000fe20000010035 */
[----:B------:R-:W-:Y:S01]  /*7590*/  FADD.FTZ R174, R174, R201 ;  /* 0x000000c9aeae7221 */ /* 0x000fe20000010000 */
[----:B------:R-:W-:Y:S01]  /*75a0*/  FFMA.FTZ R185, R185, R200, R202 ;  /* 0x000000c8b9b97223 */ /* 0x000fe200000100ca */
[----:B------:R-:W-:Y:S01]  /*75b0*/  FFMA.FTZ R200, R104, -R193, R55 ;  /* 0x800000c168c87223 */ /* 0x000fe20000010037 */
[----:B------:R-:W-:Y:S01]  /*75c0*/  FADD.FTZ R170, R171, R170 ;  /* 0x000000aaabaa7221 */ /* 0x000fe20000010000 */
[----:B------:R-:W-:Y:S01]  /*75d0*/  FADD.FTZ R174, R174, R203 ;  /* 0x000000cbaeae7221 */ /* 0x000fe20000010000 */
[-C--:B------:R-:W-:Y:S01]  /*75e0*/  FMUL.FTZ R55, R169, R90.reuse ;  /* 0x0000005aa9377220 */ /* 0x080fe20000410000 */
[----:B------:R-:W-:Y:S01]  /*75f0*/  FADD.FTZ R203, -R109, R194 ;  /* 0x000000c26dcb7221 */ /* 0x000fe20000010100 */
[----:B------:R-:W-:Y:S01]  /*7600*/  FADD.FTZ R199, R170, R199 ;  /* 0x000000c7aac77221 */ /* 0x000fe20000010000 */
[----:B------:R-:W-:Y:S01]  /*7610*/  FMUL.FTZ R170, R167, R90 ;  /* 0x0000005aa7aa7220 */ /* 0x000fe20000410000 */
[----:B------:R-:W-:Y:S01]  /*7620*/  FADD.FTZ R195, R174, R195 ;  /* 0x000000c3aec37221 */ /* 0x000fe20000010000 */
[----:B------:R-:W-:Y:S01]  /*7630*/  FMUL.FTZ R206, R191, R206 ;  /* 0x000000cebfce7220 */ /* 0x000fe20000410000 */
[----:B------:R-:W-:Y:S01]  /*7640*/  FADD.FTZ R54, R199, R54 ;  /* 0x00000036c7367221 */ /* 0x000fe20000010000 */
[C---:B------:R-:W-:Y:S01]  /*7650*/  FMUL.FTZ R174, R192.reuse, R170 ;  /* 0x000000aac0ae7220 */ /* 0x040fe20000410000 */
[----:B------:R-:W-:Y:S01]  /*7660*/  FFMA.FTZ R191, R191, R166, R210 ;  /* 0x000000a6bfbf7223 */ /* 0x000fe200000100d2 */
[----:B------:R-:W-:Y:S01]  /*7670*/  FMUL.FTZ R53, R57, R181 ;  /* 0x000000b539357220 */ /* 0x000fe20000410000 */
[----:B------:R-:W-:Y:S01]  /*7680*/  FADD.FTZ R52, R195, R52 ;  /* 0x00000034c3347221 */ /* 0x000fe20000010000 */
[-C--:B------:R-:W-:Y:S01]  /*7690*/  FFMA.FTZ R199, R203, R55.reuse, -R174 ;  /* 0x00000037cbc77223 */ /* 0x080fe200000108ae */
[----:B------:R-:W-:Y:S01]  /*76a0*/  FMUL.FTZ R174, R192, R55 ;  /* 0x00000037c0ae7220 */ /* 0x000fe20000410000 */
[----:B------:R-:W-:Y:S01]  /*76b0*/  FADD.FTZ R54, R54, R191 ;  /* 0x000000bf36367221 */ /* 0x000fe20000010000 */
[-C--:B------:R-:W-:Y:S01]  /*76c0*/  FFMA.FTZ R53, R56, R183.reuse, -R53 ;  /* 0x000000b738357223 */ /* 0x080fe20000010835 */
[----:B------:R-:W-:Y:S01]  /*76d0*/  FMUL.FTZ R183, R57, R183 ;  /* 0x000000b739b77220 */ /* 0x000fe20000410000 */
[----:B------:R-:W-:Y:S01]  /*76e0*/  FFMA.FTZ R171, R203, R170, R174 ;  /* 0x000000aacbab7223 */ /* 0x000fe200000100ae */
[----:B------:R-:W-:Y:S01]  /*76f0*/  FADD.FTZ R52, R52, R205 ;  /* 0x000000cd34347221 */ /* 0x000fe20000010000 */
[----:B------:R-:W-:Y:S01]  /*7700*/  FFMA.FTZ R201, R105, R194, R204 ;  /* 0x000000c269c97223 */ /* 0x000fe200000100cc */
[----:B------:R-:W-:Y:S01]  /*7710*/  FFMA.FTZ R183, R56, R181, R183 ;  /* 0x000000b538b77223 */ /* 0x000fe200000100b7 */
[----:B------:R-:W-:Y:S01]  /*7720*/  FADD.FTZ R54, R54, R171 ;  /* 0x000000ab36367221 */ /* 0x000fe20000010000 */
[----:B------:R-:W-:Y:S01]  /*7730*/  FMUL.FTZ R171, R162, R91 ;  /* 0x0000005ba2ab7220 */ /* 0x000fe20000410000 */
[----:B------:R-:W-:Y:S01]  /*7740*/  FADD.FTZ R199, R52, R199 ;  /* 0x000000c734c77221 */ /* 0x000fe20000010000 */
[----:B------:R-:W-:Y:S01]  /*7750*/  FFMA.FTZ R52, R106, R151, R201 ;  /* 0x000000976a347223 */ /* 0x000fe200000100c9 */
[----:B------:R-:W-:Y:S01]  /*7760*/  FADD.FTZ R194, -R108, R151 ;  /* 0x000000976cc27221 */ /* 0x000fe20000010100 */
[----:B------:R-:W-:Y:S01]  /*7770*/  FMUL.FTZ R191, R164, R91 ;  /* 0x0000005ba4bf7220 */ /* 0x000fe20000410000 */
[----:B------:R-:W-:Y:S01]  /*7780*/  FMUL.FTZ R151, R145, R171 ;  /* 0x000000ab91977220 */ /* 0x000fe20000410000 */
[----:B------:R-:W-:Y:S01]  /*7790*/  FMUL.FTZ R55, R180, R183 ;  /* 0x000000b7b4377220 */ /* 0x000fe20000410000 */
[----:B------:R-:W-:Y:S01]  /*77a0*/  FMUL.FTZ R183, R57, R167 ;  /* 0x000000a739b77220 */ /* 0x000fe20000410000 */
[----:B------:R-:W-:Y:S01]  /*77b0*/  FADD.FTZ R202, R107, R140 ;  /* 0x0000008c6bca7221 */ /* 0x000fe20000010000 */
[-C--:B------:R-:W-:Y:S01]  /*77c0*/  FMUL.FTZ R174, R65, R92.reuse ;  /* 0x0000005c41ae7220 */ /* 0x080fe20000410000 */
[-C--:B------:R-:W-:Y:S01]  /*77d0*/  FFMA.FTZ R140, R194, R191.reuse, -R151 ;  /* 0x000000bfc28c7223 */ /* 0x080fe20000010897 */
[----:B------:R-:W-:Y:S01]  /*77e0*/  FADD.FTZ R180, RZ, R132 ;  /* 0x00000084ffb47221 */ /* 0x000fe20000010000 */
[----:B------:R-:W-:Y:S01]  /*77f0*/  FMUL.FTZ R191, R145, R191 ;  /* 0x000000bf91bf7220 */ /* 0x000fe20000410000 */
[----:B------:R-:W-:Y:S01]  /*7800*/  FFMA.FTZ R179, R42, R179, R185 ;  /* 0x000000b32ab37223 */ /* 0x000fe200000100b9 */
[----:B------:R-:W-:Y:S01]  /*7810*/  FMUL.FTZ R201, R159, R92 ;  /* 0x0000005c9fc97220 */ /* 0x000fe20000410000 */
[-C--:B------:R-:W-:Y:S01]  /*7820*/  FFMA.FTZ R185, R56, R169.reuse, -R183 ;  /* 0x000000a938b97223 */ /* 0x080fe200000108b7 */
[----:B------:R-:W-:Y:S01]  /*7830*/  FFMA.FTZ R195, R123, R202, R52 ;  /* 0x000000ca7bc37223 */ /* 0x000fe20000010034 */
        /* <DEDUP_REMOVED lines=18> */
[----:B------:R-:W-:Y:S01]  /*7960*/  FMUL.FTZ R53, R57, R184 ;  /* 0x000000b839357220 */ /* 0x000fe20000410000 */
[----:B------:R-:W-:Y:S01]  /*7970*/  FFMA.FTZ R193, R193, R208, R206 ;  /* 0x000000d0c1c17223 */ /* 0x000fe200000100ce */
[----:B------:R-:W1:Y:S01]  /*7980*/  SHFL.DOWN PT, R202, R199, 0x1, 0x1f ;  /* 0x08201f00c7ca7f89 */ /* 0x000e6200000e0000 */
[C---:B------:R-:W-:Y:S01]  /*7990*/  FMUL.FTZ R169, R57.reuse, R162 ;  /* 0x000000a239a97220 */ /* 0x040fe20000410000 */
[CC--:B------:R-:W-:Y:S01]  /*79a0*/  FMUL.FTZ R55, R57.reuse, R182.reuse ;  /* 0x000000b639377220 */ /* 0x0c0fe20000410000 */
[----:B------:R-:W-:Y:S01]  /*79b0*/  FFMA.FTZ R54, R56, R182, R53 ;  /* 0x000000b638367223 */ /* 0x000fe20000010035 */
[----:B------:R-:W2:Y:S01]  /*79c0*/  SHFL.DOWN PT, R191, R52, 0x1, 0x1f ;  /* 0x08201f0034bf7f89 */ /* 0x000ea200000e0000 */
[----:B------:R-:W-:Y:S01]  /*79d0*/  FFMA.FTZ R151, R36, R172, R193 ;  /* 0x000000ac24977223 */ /* 0x000fe200000100c1 */
[CC--:B------:R-:W-:Y:S01]  /*79e0*/  FFMA.FTZ R172, R56.reuse, R164.reuse, -R169 ;  /* 0x000000a438ac7223 */ /* 0x0c0fe200000108a9 */
[----:B------:R-:W-:Y:S01]  /*79f0*/  FMUL.FTZ R169, R57, R164 ;  /* 0x000000a439a97220 */ /* 0x000fe20000410000 */
[----:B------:R-:W3:Y:S01]  /*7a00*/  SHFL.DOWN PT, R200, R205, 0x1, 0x1f ;  /* 0x08201f00cdc87f89 */ /* 0x000ee200000e0000 */
[----:B------:R-:W-:Y:S01]  /*7a10*/  FFMA.FTZ R184, R56, R184, -R55 ;  /* 0x000000b838b87223 */ /* 0x000fe20000010837 */
[----:B------:R-:W-:Y:S01]  /*7a20*/  FMUL.FTZ R164, R177, R54 ;  /* 0x00000036b1a47220 */ /* 0x000fe20000410000 */
[----:B------:R-:W-:Y:S01]  /*7a30*/  MOV R54, R195 ;  /* 0x000000c300367202 */ /* 0x000fe20000000f00 */
[----:B------:R-:W-:Y:S01]  /*7a40*/  FFMA.FTZ R140, R192, R185, R203 ;  /* 0x000000b9c08c7223 */ /* 0x000fe200000100cb */
[----:B------:R-:W-:Y:S01]  /*7a50*/  MOV R55, R199 ;  /* 0x000000c700377202 */ /* 0x000fe20000000f00 */
[----:B------:R-:W-:Y:S01]  /*7a60*/  FFMA.FTZ R132, R41, R181, R132 ;  /* 0x000000b529847223 */ /* 0x000fe20000010084 */
[----:B------:R-:W-:Y:S01]  /*7a70*/  MOV R53, R205 ;  /* 0x000000cd00357202 */ /* 0x000fe20000000f00 */
[----:B------:R-:W-:Y:S01]  /*7a80*/  FFMA.FTZ R173, R173, R184, R164 ;  /* 0x000000b8adad7223 */ /* 0x000fe200000100a4 */
[----:B------:R-:W-:Y:S01]  /*7a90*/  FFMA.FTZ R169, R56, R162, R169 ;  /* 0x000000a238a97223 */ /* 0x000fe200000100a9 */
[----:B------:R-:W-:Y:S01]  /*7aa0*/  FFMA.FTZ R140, R37, R167, R140 ;  /* 0x000000a7258c7223 */ /* 0x000fe2000001008c */
[C---:B------:R-:W-:Y:S01]  /*7ab0*/  FMUL.FTZ R167, R57.reuse, R189 ;  /* 0x000000bd39a77220 */ /* 0x040fe20000410000 */
[----:B0-----:R-:W-:Y:S01]  /*7ac0*/  @!P2 FADD.FTZ R54, R54, R201 ;  /* 0x000000c93636a221 */ /* 0x001fe20000010000 */
[----:B------:R-:W-:Y:S01]  /*7ad0*/  FMUL.FTZ R194, R194, R169 ;  /* 0x000000a9c2c27220 */ /* 0x000fe20000410000 */
[-C--:B------:R-:W-:Y:S01]  /*7ae0*/  FMUL.FTZ R164, R57, R186.reuse ;  /* 0x000000ba39a47220 */ /* 0x080fe20000410000 */
[C---:B------:R-:W-:Y:S01]  /*7af0*/  FFMA.FTZ R167, R56.reuse, R186, R167 ;  /* 0x000000ba38a77223 */ /* 0x040fe200000100a7 */
[----:B-1----:R-:W-:Y:S01]  /*7b00*/  @!P2 FADD.FTZ R55, R55, R202 ;  /* 0x000000ca3737a221 */ /* 0x002fe20000010000 */
[----:B------:R-:W0:Y:S01]  /*7b10*/  SHFL.DOWN PT, R185, R54, 0x2, 0x1f ;  /* 0x08401f0036b97f89 */ /* 0x000e2200000e0000 */
[----:B------:R-:W-:Y:S01]  /*7b20*/  FFMA.FTZ R169, R145, R172, R194 ;  /* 0x000000ac91a97223 */ /* 0x000fe200000100c2 */
[----:B------:R-:W-:Y:S01]  /*7b30*/  FMUL.FTZ R172, R57, R159 ;  /* 0x0000009f39ac7220 */ /* 0x000fe20000410000 */
[----:B--2---:R-:W-:Y:S01]  /*7b40*/  @!P2 FADD.FTZ R52, R191, R52 ;  /* 0x00000034bf34a221 */ /* 0x004fe20000010000 */
[----:B------:R-:W1:Y:S01]  /*7b50*/  SHFL.DOWN PT, R184, R55, 0x2, 0x1f ;  /* 0x08401f0037b87f89 */ /* 0x000e6200000e0000 */
[-C--:B------:R-:W-:Y:S01]  /*7b60*/  FMUL.FTZ R145, R57, R65.reuse ;  /* 0x0000004139917220 */ /* 0x080fe20000410000 */
[----:B------:R-:W-:Y:S01]  /*7b70*/  FFMA.FTZ R172, R56, R65, R172 ;  /* 0x0000004138ac7223 */ /* 0x000fe200000100ac */
[----:B---3--:R-:W-:Y:S01]  /*7b80*/  @!P2 FADD.FTZ R53, R53, R200 ;  /* 0x000000c83535a221 */ /* 0x008fe20000010000 */
[----:B------:R-:W2:Y:S01]  /*7b90*/  SHFL.DOWN PT, R181, R52, 0x2, 0x1f ;  /* 0x08401f0034b57f89 */ /* 0x000ea200000e0000 */
[----:B------:R-:W-:Y:S01]  /*7ba0*/  ISETP.GT.AND P2, PT, R78, 0x1d, PT ;  /* 0x0000001d4e00780c */ /* 0x000fe20003f44270 */
[----:B------:R-:W-:Y:S01]  /*7bb0*/  FFMA.FTZ R177, R56, R159, -R145 ;  /* 0x0000009f38b17223 */ /* 0x000fe20000010891 */
[----:B------:R-:W-:Y:S01]  /*7bc0*/  FFMA.FTZ R145, R40, R182, R173 ;  /* 0x000000b628917223 */ /* 0x000fe200000100ad */
[----:B------:R-:W3:Y:S01]  /*7bd0*/  SHFL.DOWN PT, R178, R53, 0x2, 0x1f ;  /* 0x08401f0035b27f89 */ /* 0x000ee200000e0000 */
[----:B------:R-:W-:Y:S01]  /*7be0*/  FMUL.FTZ R173, R176, R167 ;  /* 0x000000a7b0ad7220 */ /* 0x000fe20000410000 */
[----:B------:R-:W-:Y:S01]  /*7bf0*/  FFMA.FTZ R189, R56, R189, -R164 ;  /* 0x000000bd38bd7223 */ /* 0x000fe200000108a4 */
[----:B------:R-:W-:Y:S01]  /*7c00*/  FMUL.FTZ R183, R183, R172 ;  /* 0x000000acb7b77220 */ /* 0x000fe20000410000 */
[C---:B------:R-:W-:Y:S01]  /*7c10*/  FMUL.FTZ R167, R57.reuse, R190 ;  /* 0x000000be39a77220 */ /* 0x040fe20000410000 */
[----:B------:R-:W-:Y:S01]  /*7c20*/  FFMA.FTZ R159, R38, R162, R169 ;  /* 0x000000a2269f7223 */ /* 0x000fe200000100a9 */
[----:B------:R-:W-:Y:S01]  /*7c30*/  FFMA.FTZ R168, R168, R189, R173 ;  /* 0x000000bda8a87223 */ /* 0x000fe200000100ad */
[----:B------:R-:W-:Y:S01]  /*7c40*/  FFMA.FTZ R180, R180, R177, R183 ;  /* 0x000000b1b4b47223 */ /* 0x000fe200000100b7 */
[CC--:B------:R-:W-:Y:S01]  /*7c50*/  FMUL.FTZ R169, R57.reuse, R188.reuse ;  /* 0x000000bc39a97220 */ /* 0x0c0fe20000410000 */
[----:B------:R-:W-:Y:S01]  /*7c60*/  FFMA.FTZ R162, R56, R188, R167 ;  /* 0x000000bc38a27223 */ /* 0x000fe200000100a7 */
[----:B------:R-:W-:Y:S01]  /*7c70*/  FMUL.FTZ R167, R57, R147 ;  /* 0x0000009339a77220 */ /* 0x000fe20000410000 */
[----:B------:R-:W-:Y:S01]  /*7c80*/  FFMA.FTZ R180, R39, R65, R180 ;  /* 0x0000004127b47223 */ /* 0x000fe200000100b4 */
[----:B0-----:R-:W-:Y:S01]  /*7c90*/  @!P2 FADD.FTZ R54, R54, R185 ;  /* 0x000000b93636a221 */ /* 0x001fe20000010000 */
[C---:B------:R-:W-:Y:S01]  /*7ca0*/  FFMA.FTZ R190, R56.reuse, R190, -R169 ;  /* 0x000000be38be7223 */ /* 0x040fe200000108a9 */
[----:B------:R-:W-:Y:S01]  /*7cb0*/  FMUL.FTZ R162, R187, R162 ;  /* 0x000000a2bba27220 */ /* 0x000fe20000410000 */
[----:B------:R-:W-:Y:S01]  /*7cc0*/  FMUL.FTZ R65, R57, R149 ;  /* 0x0000009539417220 */ /* 0x000fe20000410000 */
[----:B-1----:R-:W-:Y:S01]  /*7cd0*/  @!P2 FADD.FTZ R55, R55, R184 ;  /* 0x000000b83737a221 */ /* 0x002fe20000010000 */
[----:B------:R-:W0:Y:S01]  /*7ce0*/  SHFL.DOWN PT, R177, R54, 0x4, 0x1f ;  /* 0x08801f0036b17f89 */ /* 0x000e2200000e0000 */
[----:B------:R-:W-:Y:S01]  /*7cf0*/  FFMA.FTZ R169, R165, R190, R162 ;  /* 0x000000bea5a97223 */ /* 0x000fe200000100a2 */
[----:B------:R-:W-:Y:S01]  /*7d00*/  FFMA.FTZ R164, R56, R147, R65 ;  /* 0x0000009338a47223 */ /* 0x000fe20000010041 */
[----:B--2---:R-:W-:Y:S01]  /*7d10*/  @!P2 FADD.FTZ R52, R52, R181 ;  /* 0x000000b53434a221 */ /* 0x004fe20000010000 */
[----:B------:R-:W1:Y:S01]  /*7d20*/  SHFL.DOWN PT, R176, R55, 0x4, 0x1f ;  /* 0x08801f0037b07f89 */ /* 0x000e6200000e0000 */
[----:B------:R-:W-:Y:S01]  /*7d30*/  FMUL.FTZ R162, R57, R142 ;  /* 0x0000008e39a27220 */ /* 0x000fe20000410000 */
[----:B------:R-:W-:Y:S01]  /*7d40*/  FFMA.FTZ R167, R56, R149, -R167 ;  /* 0x0000009538a77223 */ /* 0x000fe200000108a7 */
[----:B---3--:R-:W-:Y:S01]  /*7d50*/  @!P2 FADD.FTZ R53, R53, R178 ;  /* 0x000000b23535a221 */ /* 0x008fe20000010000 */
[----:B------:R-:W2:Y:S01]  /*7d60*/  SHFL.DOWN PT, R173, R52, 0x4, 0x1f ;  /* 0x08801f0034ad7f89 */ /* 0x000ea200000e0000 */
[----:B------:R-:W-:Y:S01]  /*7d70*/  ISETP.GT.AND P2, PT, R78, 0x1b, PT ;  /* 0x0000001b4e00780c */ /* 0x000fe20003f44270 */
[C---:B------:R-:W-:Y:S01]  /*7d80*/  FMUL.FTZ R165, R57.reuse, R143 ;  /* 0x0000008f39a57220 */ /* 0x040fe20000410000 */
[----:B------:R-:W-:Y:S01]  /*7d90*/  FMUL.FTZ R65, R57, R133 ;  /* 0x0000008539417220 */ /* 0x000fe20000410000 */
[----:B------:R-:W3:Y:S01]  /*7da0*/  SHFL.DOWN PT, R172, R53, 0x4, 0x1f ;  /* 0x08801f0035ac7f89 */ /* 0x000ee200000e0000 */
[----:B------:R-:W-:Y:S01]  /*7db0*/  FMUL.FTZ R175, R175, R164 ;  /* 0x000000a4afaf7220 */ /* 0x000fe20000410000 */
[C---:B------:R-:W-:Y:S01]  /*7dc0*/  FFMA.FTZ R149, R56.reuse, R143, R162 ;  /* 0x0000008f38957223 */ /* 0x040fe200000100a2 */
[C---:B------:R-:W-:Y:S01]  /*7dd0*/  FFMA.FTZ R162, R56.reuse, R142, -R165 ;  /* 0x0000008e38a27223 */ /* 0x040fe200000108a5 */
[-C--:B------:R-:W-:Y:S01]  /*7de0*/  FFMA.FTZ R65, R56, R128.reuse, R65 ;  /* 0x0000008038417223 */ /* 0x080fe20000010041 */
[----:B------:R-:W-:Y:S01]  /*7df0*/  FFMA.FTZ R64, R64, R167, R175 ;  /* 0x000000a740407223 */ /* 0x000fe200000100af */
[----:B------:R-:W-:Y:S01]  /*7e00*/  FMUL.FTZ R198, R198, R149 ;  /* 0x00000095c6c67220 */ /* 0x000fe20000410000 */
[----:B------:R-:W-:Y:S01]  /*7e10*/  FMUL.FTZ R142, R57, R128 ;  /* 0x00000080398e7220 */ /* 0x000fe20000410000 */
[----:B------:R-:W-:Y:S01]  /*7e20*/  FMUL.FTZ R65, R158, R65 ;  /* 0x000000419e417220 */ /* 0x000fe20000410000 */
[----:B------:R-:W-:Y:S01]  /*7e30*/  FFMA.FTZ R158, R45, R147, R64 ;  /* 0x000000932d9e7223 */ /* 0x000fe20000010040 */
[----:B------:R-:W-:Y:S01]  /*7e40*/  FFMA.FTZ R161, R161, R162, R198 ;  /* 0x000000a2a1a17223 */ /* 0x000fe200000100c6 */
[----:B------:R-:W-:Y:S01]  /*7e50*/  FFMA.FTZ R133, R56, R133, -R142 ;  /* 0x0000008538857223 */ /* 0x000fe2000001088e */
[----:B0-----:R-:W-:Y:S01]  /*7e60*/  @!P2 FADD.FTZ R54, R54, R177 ;  /* 0x000000b13636a221 */ /* 0x001fe20000010000 */
[----:B------:R-:W-:Y:S01]  /*7e70*/  FMUL.FTZ R64, R57, R138 ;  /* 0x0000008a39407220 */ /* 0x000fe20000410000 */
[----:B------:R-:W-:Y:S01]  /*7e80*/  FFMA.FTZ R161, R44, R143, R161 ;  /* 0x0000008f2ca17223 */ /* 0x000fe200000100a1 */
[----:B------:R-:W-:Y:S01]  /*7e90*/  FFMA.FTZ R156, R156, R133, R65 ;  /* 0x000000859c9c7223 */ /* 0x000fe20000010041 */
[----:B-1----:R-:W-:Y:S01]  /*7ea0*/  @!P2 FADD.FTZ R55, R55, R176 ;  /* 0x000000b03737a221 */ /* 0x002fe20000010000 */
[----:B------:R-:W0:Y:S01]  /*7eb0*/  SHFL.DOWN PT, R149, R54, 0x8, 0x1f ;  /* 0x09001f0036957f89 */ /* 0x000e2200000e0000 */
[C---:B------:R-:W-:Y:S01]  /*7ec0*/  FMUL.FTZ R65, R57.reuse, R124 ;  /* 0x0000007c39417220 */ /* 0x040fe20000410000 */
[CC--:B------:R-:W-:Y:S01]  /*7ed0*/  FMUL.FTZ R143, R57.reuse, R129.reuse ;  /* 0x00000081398f7220 */ /* 0x0c0fe20000410000 */
[----:B--2---:R-:W-:Y:S01]  /*7ee0*/  @!P2 FADD.FTZ R52, R52, R173 ;  /* 0x000000ad3434a221 */ /* 0x004fe20000010000 */
[----:B------:R-:W1:Y:S01]  /*7ef0*/  SHFL.DOWN PT, R164, R55, 0x8, 0x1f ;  /* 0x09001f0037a47f89 */ /* 0x000e6200000e0000 */
[----:B------:R-:W-:Y:S01]  /*7f00*/  FFMA.FTZ R133, R56, R129, R65 ;  /* 0x0000008138857223 */ /* 0x000fe20000010041 */
[----:B------:R-:W-:Y:S01]  /*7f10*/  FMUL.FTZ R65, R57, R126 ;  /* 0x0000007e39417220 */ /* 0x000fe20000410000 */
[----:B---3--:R-:W-:Y:S01]  /*7f20*/  @!P2 FADD.FTZ R53, R53, R172 ;  /* 0x000000ac3535a221 */ /* 0x008fe20000010000 */
[----:B------:R-:W2:Y:S01]  /*7f30*/  SHFL.DOWN PT, R147, R52, 0x8, 0x1f ;  /* 0x09001f0034937f89 */ /* 0x000ea200000e0000 */
[----:B------:R-:W-:Y:S01]  /*7f40*/  ISETP.GT.AND P2, PT, R78, 0x17, PT ;  /* 0x000000174e00780c */ /* 0x000fe20003f44270 */
[----:B------:R-:W-:Y:S01]  /*7f50*/  FFMA.FTZ R142, R56, R124, -R143 ;  /* 0x0000007c388e7223 */ /* 0x000fe2000001088f */
[----:B------:R-:W-:Y:S01]  /*7f60*/  FMUL.FTZ R144, R144, R133 ;  /* 0x0000008590907220 */ /* 0x000fe20000410000 */
[----:B------:R-:W3:Y:S01]  /*7f70*/  SHFL.DOWN PT, R162, R53, 0x8, 0x1f ;  /* 0x09001f0035a27f89 */ /* 0x000ee200000e0000 */
[CC--:B------:R-:W-:Y:S01]  /*7f80*/  FFMA.FTZ R124, R56.reuse, R130.reuse, R65 ;  /* 0x00000082387c7223 */ /* 0x0c0fe20000010041 */
[C---:B------:R-:W-:Y:S01]  /*7f90*/  FMUL.FTZ R133, R57.reuse, R130 ;  /* 0x0000008239857220 */ /* 0x040fe20000410000 */
[-C--:B------:R-:W-:Y:S01]  /*7fa0*/  FMUL.FTZ R65, R57, R131.reuse ;  /* 0x0000008339417220 */ /* 0x080fe20000410000 */
[C---:B------:R-:W-:Y:S01]  /*7fb0*/  FFMA.FTZ R57, R56.reuse, R131, R64 ;  /* 0x0000008338397223 */ /* 0x040fe20000010040 */
[----:B------:R-:W-:Y:S01]  /*7fc0*/  FMUL.FTZ R135, R135, R124 ;  /* 0x0000007c87877220 */ /* 0x000fe20000410000 */
[C---:B------:R-:W-:Y:S01]  /*7fd0*/  FFMA.FTZ R133, R56.reuse, R126, -R133 ;  /* 0x0000007e38857223 */ /* 0x040fe20000010885 */
[----:B------:R-:W-:Y:S01]  /*7fe0*/  FFMA.FTZ R65, R56, R138, -R65 ;  /* 0x0000008a38417223 */ /* 0x000fe20000010841 */
[----:B------:R-:W-:Y:S01]  /*7ff0*/  FFMA.FTZ R3, R3, R142, R144 ;  /* 0x0000008e03037223 */ /* 0x000fe20000010090 */
[----:B------:R-:W-:Y:S01]  /*8000*/  FMUL.FTZ R57, R136, R57 ;  /* 0x0000003988397220 */ /* 0x000fe20000410000 */
        /* <DEDUP_REMOVED lines=13> */
[----:B---3--:R-:W-:-:S02]  /*80e0*/  @!P2 FADD.FTZ R53, R53, R162 ;  /* 0x000000a23535a221 */ /* 0x008fc40000010000 */
        /* <DEDUP_REMOVED lines=9> */
.L_x_13981:
[----:B------:R-:W-:Y:S05]  /*8180*/  BSYNC.RECONVERGENT B0 ;  /* 0x0000000000007941 */ /* 0x000fea0003800200 */
.L_x_13980:
        /* <DEDUP_REMOVED lines=38> */
[----:B------:R-:W0:Y:S04]  /*83f0*/  @P1 LDS.64 R2, [UR18+0x35a0] ;  /* 0x0035a012ff021984 */ /* 0x000e280008000a00 */
[----:B----4-:R-:W4:Y:S01]  /*8400*/  @P1 LDS.64 R56, [UR18+0x2da0] ;  /* 0x002da012ff381984 */ /* 0x010f220008000a00 */
[----:B0-----:R-:W-:Y:S01]  /*8410*/  @P1 FADD.FTZ R54, R54, R2 ;  /* 0x0000000236361221 */ /* 0x001fe20000010000 */
[----:B------:R-:W-:Y:S01]  /*8420*/  @P1 FADD.FTZ R55, R55, R3 ;  /* 0x0000000337371221 */ /* 0x000fe20000010000 */
[----:B----4-:R-:W-:Y:S01]  /*8430*/  @P1 FADD.FTZ R52, R52, R56 ;  /* 0x0000003834341221 */ /* 0x010fe20000010000 */
[----:B------:R-:W-:-:S03]  /*8440*/  @P1 FADD.FTZ R53, R53, R57 ;  /* 0x0000003935351221 */ /* 0x000fc60000010000 */
[----:B------:R0:W-:Y:S04]  /*8450*/  STS.64 [UR18+0x35a0], R54 ;  /* 0x0035a036ff007988 */ /* 0x0001e80008000a12 */
[----:B------:R0:W-:Y:S02]  /*8460*/  STS.64 [UR18+0x2da0], R52 ;  /* 0x002da034ff007988 */ /* 0x0001e40008000a12 */
.L_x_13983:
[----:B------:R-:W-:Y:S05]  /*8470*/  BSYNC.RECONVERGENT B0 ;  /* 0x0000000000007941 */ /* 0x000fea0003800200 */
.L_x_13982:
[----:B------:R-:W-:-:S04]  /*8480*/  UIADD3 UR6, UPT, UPT, UR6, 0x1, URZ ;  /* 0x0000000106067890 */ /* 0x000fc8000fffe0ff */
[----:B------:R-:W-:-:S09]  /*8490*/  UISETP.GE.AND UP0, UPT, UR6, UR21, UPT ;  /* 0x000000150600728c */ /* 0x000fd2000bf06270 */
[----:B------:R-:W-:Y:S05]  /*84a0*/  BRA.U !UP0, `(.L_x_13984) ;  /* 0xffffffad08787547 */ /* 0x000fea000b83ffff */
.L_x_13966:
        /* <DEDUP_REMOVED lines=31> */
[--C-:B-1----:R-:W-:Y:S01]  /*86a0*/  FADD.FTZ R52, R52, R82.reuse ;  /* 0x0000005234347221 */ /* 0x102fe20000010000 */
[--C-:B------:R-:W-:Y:S01]  /*86b0*/  FADD.FTZ R53, R53, R82.reuse ;  /* 0x0000005235357221 */ /* 0x100fe20000010000 */
[--C-:B------:R-:W-:Y:S01]  /*86c0*/  FADD.FTZ R54, R54, R82.reuse ;  /* 0x0000005236367221 */ /* 0x100fe20000010000 */
[--C-:B------:R-:W-:Y:S01]  /*86d0*/  FADD.FTZ R55, R55, R82.reuse ;  /* 0x0000005237377221 */ /* 0x100fe20000010000 */
[--C-:B--2---:R-:W-:Y:S01]  /*86e0*/  FADD.FTZ R57, R57, R82.reuse ;  /* 0x0000005239397221 */ /* 0x104fe20000010000 */
[----:B------:R-:W-:Y:S01]  /*86f0*/  FSETP.GTU.FTZ.AND P2, PT, R52, 20, PT ;  /* 0x41a000003400780b */ /* 0x000fe20003f5c000 */
[--C-:B------:R-:W-:Y:S01]  /*8700*/  FADD.FTZ R59, R59, R82.reuse ;  /* 0x000000523b3b7221 */ /* 0x100fe20000010000 */
[----:B------:R-:W-:Y:S01]  /*8710*/  FSETP.GTU.FTZ.AND P1, PT, R53, 20, PT ;  /* 0x41a000003500780b */ /* 0x000fe20003f3c000 */
[--C-:B------:R-:W-:Y:S01]  /*8720*/  FADD.FTZ R58, R58, R82.reuse ;  /* 0x000000523a3a7221 */ /* 0x100fe20000010000 */
[----:B------:R-:W-:Y:S01]  /*8730*/  FSETP.GTU.FTZ.AND P0, PT, R54, 20, PT ;  /* 0x41a000003600780b */ /* 0x000fe20003f1c000 */
[--C-:B------:R-:W-:Y:S01]  /*8740*/  FADD.FTZ R56, R56, R82.reuse ;  /* 0x0000005238387221 */ /* 0x100fe20000010000 */
[----:B------:R-:W-:Y:S01]  /*8750*/  FSETP.GTU.FTZ.AND P4, PT, R55, 20, PT ;  /* 0x41a000003700780b */ /* 0x000fe20003f9c000 */
[--C-:B---3--:R-:W-:Y:S01]  /*8760*/  FADD.FTZ R45, R37, R82.reuse ;  /* 0x00000052252d7221 */ /* 0x108fe20000010000 */
[----:B------:R-:W-:Y:S01]  /*8770*/  FSETP.GTU.FTZ.AND P5, PT, R57, 20, PT ;  /* 0x41a000003900780b */ /* 0x000fe20003fbc000 */
[--C-:B------:R-:W-:Y:S01]  /*8780*/  FADD.FTZ R38, R38, R82.reuse ;  /* 0x0000005226267221 */ /* 0x100fe20000010000 */
[----:B------:R-:W-:Y:S01]  /*8790*/  FSETP.GTU.FTZ.AND P3, PT, R58, 20, PT ;  /* 0x41a000003a00780b */ /* 0x000fe20003f7c000 */
[----:B------:R-:W-:Y:S01]  /*87a0*/  FADD.FTZ R39, R39, R82 ;  /* 0x0000005227277221 */ /* 0x000fe20000010000 */
        /* <DEDUP_REMOVED lines=17> */
[----:B------:R-:W-:Y:S01]  /*88c0*/  FADD.FTZ R43, R36, R82 ;  /* 0x00000052242b7221 */ /* 0x000fe20000010000 */
        /* <DEDUP_REMOVED lines=26> */
[--C-:B--2---:R-:W-:Y:S01]  /*8a70*/  FADD.FTZ R40, R40, R82.reuse ;  /* 0x0000005228287221 */ /* 0x104fe20000010000 */
[----:B------:R-:W-:-:S04]  /*8a80*/  FADD.FTZ R41, R41, R82 ;  /* 0x0000005229297221 */ /* 0x000fc80000010000 */
[----:B------:R-:W1:Y:S01]  /*8a90*/  @!P5 MUFU.RCP R0, R0 ;  /* 0x000000000000d308 */ /* 0x000e620000001000 */
[----:B----4-:R-:W-:Y:S01]  /*8aa0*/  @!P6 FADD.FTZ R3, R3, 1 ;  /* 0x3f8000000303e421 */ /* 0x010fe20000010000 */
[--C-:B------:R-:W-:Y:S01]  /*8ab0*/  FADD.FTZ R42, R42, R82.reuse ;  /* 0x000000522a2a7221 */ /* 0x100fe20000010000 */
[----:B------:R-:W-:Y:S01]  /*8ac0*/  FADD.FTZ R43, R43, R82 ;  /* 0x000000522b2b7221 */ /* 0x000fe20000010000 */
        /* <DEDUP_REMOVED lines=41> */
[----:B0-----:R-:W-:Y:S01]  /*8d60*/  @!P6 FADD.FTZ R4, R2, 1 ;  /* 0x3f8000000204e421 */ /* 0x001fe20000010000 */
[----:B------:R-:W-:-:S05]  /*8d70*/  MOV R2, UR6 ;  /* 0x0000000600027c02 */ /* 0x000fca0008000f00 */
[----:B------:R-:W-:Y:S01]  /*8d80*/  IMAD.WIDE.U32 R2, R79, 0x10, R2 ;  /* 0x000000104f027825 */ /* 0x000fe200078e0002 */
[----:B------:R-:W0:Y:S03]  /*8d90*/  @!P0 MUFU.RCP R44, R45 ;  /* 0x0000002d002c8308 */ /* 0x000e260000001000 */
[----:B-1----:R-:W-:Y:S01]  /*8da0*/  @!P1 FADD.FTZ R38, R38, 1 ;  /* 0x3f80000026269421 */ /* 0x002fe20000010000 */
[----:B---3--:R-:W-:Y:S01]  /*8db0*/  STG.E.128 desc[UR22][R2.64], R16 ;  /* 0x0000001002007986 */ /* 0x008fe2000c101d16 */
[----:B--2---:R-:W-:-:S03]  /*8dc0*/  UIMAD.WIDE.U32 UR20, UR25, UR18, UR20 ;  /* 0x00000012191472a5 */ /* 0x004fc6000f8e0014 */
[----:B-----5:R-:W-:Y:S01]  /*8dd0*/  STG.E.128 desc[UR22][R2.64+0x200], R12 ;  /* 0x0002000c02007986 */ /* 0x020fe2000c101d16 */
[----:B----4-:R-:W-:Y:S01]  /*8de0*/  @!P4 FADD.FTZ R0, R0, 1 ;  /* 0x3f8000000000c421 */ /* 0x010fe20000010000 */
[----:B------:R-:W1:Y:S01]  /*8df0*/  @!P6 MUFU.RCP R4, R4 ;  /* 0x000000040004e308 */ /* 0x000e620000001000 */
[----:B------:R-:W-:Y:S01]  /*8e00*/  UIMAD UR19, UR25, UR19, UR21 ;  /* 0x00000013191372a4 */ /* 0x000fe2000f8e0215 */
[----:B------:R-:W-:Y:S01]  /*8e10*/  STG.E.128 desc[UR22][R2.64+0x400], R40 ;  /* 0x0004002802007986 */ /* 0x000fe2000c101d16 */
[----:B------:R-:W-:Y:S02]  /*8e20*/  UMOV UR18, UR20 ;  /* 0x0000001400127c82 */ /* 0x000fe40008000000 */
[----:B------:R-:W-:Y:S01]  /*8e30*/  UIMAD.WIDE.U32 UR18, UR8, UR30, UR18 ;  /* 0x0000001e081272a5 */ /* 0x000fe2000f8e0012 */
[----:B------:R2:W-:Y:S01]  /*8e40*/  STG.E.128 desc[UR22][R2.64+0x600], R8 ;  /* 0x0006000802007986 */ /* 0x0005e2000c101d16 */
[----:B0-----:R-:W-:Y:S01]  /*8e50*/  @!P0 FMUL.FTZ R29, R29, R44 ;  /* 0x0000002c1d1d8220 */ /* 0x001fe20000410000 */
[----:B------:R0:W3:Y:S01]  /*8e60*/  @!P4 MUFU.RCP R7, R0 ;  /* 0x000000000007c308 */ /* 0x0000e20000001000 */
[----:B------:R-:W-:Y:S01]  /*8e70*/  UIMAD UR19, UR8, UR31, UR19 ;  /* 0x0000001f081372a4 */ /* 0x000fe2000f8e0213 */
[----:B------:R-:W-:Y:S01]  /*8e80*/  BAR.SYNC.DEFER_BLOCKING 0x0 ;  /* 0x0000000000007b1d */ /* 0x000fe20000010000 */
[----:B------:R-:W-:-:S04]  /*8e90*/  ULEA UR6, UP0, UR18, UR32, 0x2 ;  /* 0x0000002012067291 */ /* 0x000fc8000f8010ff */
[----:B------:R-:W-:Y:S01]  /*8ea0*/  ULEA.HI.X UR18, UR18, UR33, UR19, 0x2, UP0 ;  /* 0x0000002112127291 */ /* 0x000fe200080f1413 */
[----:B------:R4:W5:Y:S01]  /*8eb0*/  @!P5 MUFU.RCP R39, R5 ;  /* 0x000000050027d308 */ /* 0x0009620000001000 */
[----:B0-----:R-:W-:Y:S01]  /*8ec0*/  FADD.FTZ R0, R20, R81 ;  /* 0x0000005114007221 */ /* 0x001fe20000010000 */
[----:B-1----:R-:W-:Y:S01]  /*8ed0*/  @!P6 FMUL.FTZ R31, R31, R4 ;  /* 0x000000041f1fe220 */ /* 0x002fe20000410000 */
[----:B------:R-:W-:-:S04]  /*8ee0*/  UIADD3 UR26, UP0, UPT, UR26, -0x800, URZ ;  /* 0xfffff8001a1a7890 */ /* 0x000fc8000ff1e0ff */
[----:B------:R-:W-:Y:S01]  /*8ef0*/  UIADD3.X UR27, UPT, UPT, UR27, -0x1, URZ, UP0, !UPT ;  /* 0xffffffff1b1b7890 */ /* 0x000fe200087fe4ff */
[----:B------:R-:W0:Y:S01]  /*8f00*/  @!P3 MUFU.RCP R36, R36 ;  /* 0x000000240024b308 */ /* 0x000e220000001000 */
[----:B---3--:R-:W-:Y:S01]  /*8f10*/  @!P4 FMUL.FTZ R30, R30, R7 ;  /* 0x000000071e1ec220 */ /* 0x008fe20000410000 */
[----:B----4-:R-:W-:Y:S01]  /*8f20*/  FADD.FTZ R5, R0, R21 ;  /* 0x0000001500057221 */ /* 0x010fe20000010000 */
[----:B--2---:R-:W-:Y:S01]  /*8f30*/  MOV R2, UR6 ;  /* 0x0000000600027c02 */ /* 0x004fe20008000f00 */
[----:B------:R-:W-:Y:S02]  /*8f40*/  UISETP.GT.AND UP0, UPT, UR15, 0x1, UPT ;  /* 0x000000010f00788c */ /* 0x000fe4000bf04270 */
[----:B------:R-:W-:Y:S01]  /*8f50*/  FADD.FTZ R0, R5, R22 ;  /* 0x0000001605007221 */ /* 0x000fe20000010000 */
[----:B------:R-:W-:Y:S01]  /*8f60*/  UMOV UR15, UR36 ;  /* 0x00000024000f7c82 */ /* 0x000fe20008000000 */
        /* <DEDUP_REMOVED lines=9> */
[----:B------:R-:W-:-:S03]  /*9000*/  MOV R3, UR18 ;  /* 0x0000001200037c02 */ /* 0x000fc60008000f00 */
[----:B------:R-:W-:-:S04]  /*9010*/  IMAD.WIDE.U32 R2, R79, 0x10, R2 ;  /* 0x000000104f027825 */ /* 0x000fc800078e0002 */
[----:B-1----:R-:W-:Y:S01]  /*9020*/  @!P2 FMUL.FTZ R34, R34, R37 ;  /* 0x000000252222a220 */ /* 0x002fe20000410000 */
        /* <DEDUP_REMOVED lines=23> */
.L_x_13933:
        /* <DEDUP_REMOVED lines=33> */
.L_x_13987:
[----:B------:R-:W-:Y:S05]  /*93b0*/  BSYNC.RECONVERGENT B0 ;  /* 0x0000000000007941 */ /* 0x000fea0003800200 */
.L_x_13986:
        /* <DEDUP_REMOVED lines=31> */
.L_x_13989:
[----:B------:R-:W-:Y:S05]  /*95b0*/  BSYNC.RECONVERGENT B0 ;  /* 0x0000000000007941 */ /* 0x000fea0003800200 */
.L_x_13988:
        /* <DEDUP_REMOVED lines=22> */
.L_x_13991:
        /* <DEDUP_REMOVED lines=66> */
.L_x_13990:
[----:B------:R-:W-:Y:S05]  /*9b40*/  EXIT ;  /* 0x000000000000794d */ /* 0x000fea0003800000 */
.L_x_13992:
        /* <DEDUP_REMOVED lines=11> */
.L_x_18738:


//--------------------- .text._Z25selective_scan_bwd_kernelI32Selective_Scan_bwd_kernel_traitsILi32ELi16ELb1ELb0ELb0ELb1ELb1EfN3c107complexIfEEEEv12SSMParamsBwd --------------------------
	.section	.text._Z25selective_scan_bwd_kernelI32Selective_Scan_bwd_kernel_traitsILi32ELi16ELb1ELb0ELb0ELb1ELb1EfN3c107complexIfEEEEv12SSMParamsBwd,"ax",@progbits
	.align	128
        .global         _Z25selective_scan_bwd_kernelI32Selective_Scan_bwd_kernel_traitsILi32ELi16ELb1ELb0ELb0ELb1ELb1EfN3c107complexIfEEEEv12SSMParamsBwd
        .type           _Z25selective_scan_bwd_kernelI32Selective_Scan_bwd_kernel_traitsILi32ELi16ELb1ELb0ELb0ELb1ELb1EfN3c107complexIfEEEEv12SSMParamsBwd,@function
        .size           _Z25selective_scan_bwd_kernelI32Selective_Scan_bwd_kernel_traitsILi32ELi16ELb1ELb0ELb0ELb1ELb1EfN3c107complexIfEEEEv12SSMParamsBwd,(.L_x_18739 - _Z25selective_scan_bwd_kernelI32Selective_Scan_bwd_kernel_traitsILi32ELi16ELb1ELb0ELb0ELb1ELb1EfN3c107complexIfEEEEv12SSMParamsBwd)
        .other          _Z25selective_scan_bwd_kernelI32Selective_Scan_bwd_kernel_traitsILi32ELi16ELb1ELb0ELb0ELb1ELb1EfN3c107complexIfEEEEv12SSMParamsBwd,@"STO_CUDA_ENTRY STV_DEFAULT"
_Z25selective_scan_bwd_kernelI32Selective_Scan_bwd_kernel_traitsILi32ELi16ELb1ELb0ELb0ELb1ELb1EfN3c107complexIfEEEEv12SSMParamsBwd:
.text._Z25selective_scan_bwd_kernelI32Selective_Scan_bwd_kernel_traitsILi32ELi16ELb1ELb0ELb0ELb1ELb1EfN3c107complexIfEEEEv12SSMParamsBwd:
        /* <DEDUP_REMOVED lines=37> */
[----:B--2---:R-:W-:Y:S02]  /*0250*/  ULEA UR22, UR32, 0xfffffe00, 0x9 ;  /* 0xfffffe0020167891 */ /* 0x004fe4000f8e48ff */
[----:B------:R-:W-:Y:S02]  /*0260*/  UIMAD.WIDE.U32 UR18, UR12, UR26, UR14 ;  /* 0x0000001a0c1272a5 */ /* 0x000fe4000f8e000e */
[----:B------:R-:W-:Y:S02]  /*0270*/  UISETP.NE.AND.EX UP0, UPT, UR37, URZ, UPT, UP0 ;  /* 0x000000ff2500728c */ /* 0x000fe4000bf05300 */
[----:B------:R-:W-:Y:S01]  /*0280*/  UIMAD UR13, UR12, UR23, UR17 ;  /* 0x000000170c0d72a4 */ /* 0x000fe2000f8e0211 */
[----:B------:R-:W0:Y:S01]  /*0290*/  LDCU.64 UR36, c[0x0][0x3d8] ;  /* 0x00007b00ff2477ac */ /* 0x000e220008000a00 */
[----:B------:R-:W2:Y:S01]  /*02a0*/  LDCU.64 UR14, c[0x0][0x3b8] ;  /* 0x00007700ff0e77ac */ /* 0x000ea20008000a00 */
[----:B-1----:R-:W-:-:S02]  /*02b0*/  UIMAD.WIDE.U32 UR20, UR29, UR34, URZ ;  /* 0x000000221d1472a5 */ /* 0x002fc4000f8e00ff */
[----:B------:R-:W-:Y:S02]  /*02c0*/  UIADD3 UR24, UP1, UPT, UR22, UR16, URZ ;  /* 0x0000001016187290 */ /* 0x000fe4000ff3e0ff */
[----:B------:R-:W-:Y:S02]  /*02d0*/  USHF.R.S32.HI UR23, URZ, 0x1f, UR22 ;  /* 0x0000001fff177899 */ /* 0x000fe40008011416 */
[----:B----4-:R-:W-:Y:S02]  /*02e0*/  ULEA UR26, UP2, UR24, UR8, 0x2 ;  /* 0x00000008181a7291 */ /* 0x010fe4000f8410ff */
[----:B------:R-:W-:Y:S02]  /*02f0*/  UIADD3.X UR13, UPT, UPT, UR23, UR13, URZ, UP1, !UPT ;  /* 0x0000000d170d7290 */ /* 0x000fe40008ffe4ff */
[----:B------:R-:W-:Y:S02]  /*0300*/  UIMAD UR17, UR12, UR27, UR19 ;  /* 0x0000001b0c1172a4 */ /* 0x000fe4000f8e0213 */
[----:B------:R-:W-:-:S02]  /*0310*/  UIADD3 UR18, UP3, UPT, UR22, UR18, URZ ;  /* 0x0000001216127290 */ /* 0x000fc4000ff7e0ff */
[----:B------:R-:W-:Y:S02]  /*0320*/  ULEA.HI.X UR24, UR24, UR9, UR13, 0x2, UP2 ;  /* 0x0000000918187291 */ /* 0x000fe400090f140d */
[----:B------:R-:W-:Y:S01]  /*0330*/  UIMAD UR9, UR29, UR35, UR21 ;  /* 0x000000231d0972a4 */ /* 0x000fe2000f8e0215 */
[----:B------:R-:W1:Y:S01]  /*0340*/  @UP0 LDCU UR21, c[0x0][0x384] ;  /* 0x00007080ff1507ac */ /* 0x000e620008000800 */
[----:B------:R-:W-:Y:S02]  /*0350*/  ULEA UR10, UP4, UR18, UR10, 0x2 ;  /* 0x0000000a120a7291 */ /* 0x000fe4000f8810ff */
        /* <DEDUP_REMOVED lines=29> */
[----:B------:R-:W0:Y:S01]  /*0530*/  S2R R77, SR_TID.X ;  /* 0x00000000004d7919 */ /* 0x000e220000002100 */
[----:B------:R-:W1:Y:S01]  /*0540*/  S2UR UR6, SR_CgaCtaId ;  /* 0x00000000000679c3 */ /* 0x000e620000008800 */
[----:B------:R-:W2:Y:S01]  /*0550*/  LDCU.64 UR8, c[0x0][0x3a0] ;  /* 0x00007400ff0877ac */ /* 0x000ea20008000a00 */
[----:B------:R-:W-:Y:S01]  /*0560*/  HFMA2 R79, -RZ, RZ, 0, 0 ;  /* 0x00000000ff4f7431 */ /* 0x000fe200000001ff */
[----:B------:R-:W-:Y:S01]  /*0570*/  MOV R81, RZ ;  /* 0x000000ff00517202 */ /* 0x000fe20000000f00 */
[----:B------:R-:W-:Y:S01]  /*0580*/  UMOV UR20, UR24 ;  /* 0x0000001800147c82 */ /* 0x000fe20008000000 */
[----:B------:R-:W-:Y:S01]  /*0590*/  UMOV UR24, 0x400 ;  /* 0x0000040000187882 */ /* 0x000fe20000000000 */
[----:B------:R-:W3:Y:S01]  /*05a0*/  LDCU UR25, c[0x0][0x394] ;  /* 0x00007280ff1977ac */ /* 0x000ee20008000800 */
[----:B------:R-:W-:Y:S01]  /*05b0*/  UMOV UR21, UR10 ;  /* 0x0000000a00157c82 */ /* 0x000fe20008000000 */
[----:B------:R-:W-:Y:S01]  /*05c0*/  UMOV UR22, UR11 ;  /* 0x0000000b00167c82 */ /* 0x000fe20008000000 */
[----:B--2---:R-:W-:-:S04]  /*05d0*/  UIMAD.WIDE.U32 UR14, UR12, UR8, URZ ;  /* 0x000000080c0e72a5 */ /* 0x004fc8000f8e00ff */
[----:B------:R-:W-:Y:S02]  /*05e0*/  UIMAD UR19, UR12, UR9, UR15 ;  /* 0x000000090c1372a4 */ /* 0x000fe4000f8e020f */
[----:B-1----:R-:W-:Y:S01]  /*05f0*/  ULEA UR24, UR6, UR24, 0x18 ;  /* 0x0000001806187291 */ /* 0x002fe2000f8ec0ff */
[C---:B0-----:R-:W-:Y:S02]  /*0600*/  SHF.L.U32 R0, R77.reuse, 0x2, RZ ;  /* 0x000000024d007819 */ /* 0x041fe400000006ff */
[C---:B------:R-:W-:Y:S02]  /*0610*/  LOP3.LUT R196, R77.reuse, 0x1f, RZ, 0xc0, !PT ;  /* 0x0000001f4dc47812 */ /* 0x040fe400078ec0ff */
[----:B------:R-:W-:Y:S02]  /*0620*/  LOP3.LUT R0, R0, 0xf80, RZ, 0xc0, !PT ;  /* 0x00000f8000007812 */ /* 0x000fe400078ec0ff */
[----:B------:R-:W-:Y:S02]  /*0630*/  LEA R195, R77, UR24, 0x3 ;  /* 0x000000184dc37c11 */ /* 0x000fe4000f8e18ff */
[----:B---3--:R-:W-:-:S07]  /*0640*/  LOP3.LUT R76, R0, 0x1f, R77, 0xf8, !PT ;  /* 0x0000001f004c7812 */ /* 0x008fce00078ef84d */
.L_x_14046:
        /* <DEDUP_REMOVED lines=44> */
[----:B---3--:R0:W3:Y:S01]  /*0910*/  LDG.E.128 R24, desc[UR30][R2.64+0x600] ;  /* 0x0006001e02187981 */ /* 0x0080e2000c1e1d00 */
[--C-:B----45:R-:W-:Y:S01]  /*0920*/  FADD.FTZ R71, R28, R78.reuse ;  /* 0x0000004e1c477221 */ /* 0x130fe20000010000 */
        /* <DEDUP_REMOVED lines=8> */
[----:B0-----:R-:W-:Y:S01]  /*09b0*/  FADD.FTZ R3, R34, R78 ;  /* 0x0000004e22037221 */ /* 0x001fe20000010000 */
        /* <DEDUP_REMOVED lines=40> */
.L_x_13995:
[----:B------:R-:W-:Y:S05]  /*0c40*/  BSYNC.RECONVERGENT B0 ;  /* 0x0000000000007941 */ /* 0x000fea0003800200 */
.L_x_13994:
        /* <DEDUP_REMOVED lines=34> */
.L_x_13997:
[----:B------:R-:W-:Y:S05]  /*0e70*/  BSYNC.RECONVERGENT B0 ;  /* 0x0000000000007941 */ /* 0x000fea0003800200 */
.L_x_13996:
        /* <DEDUP_REMOVED lines=34> */
.L_x_13999:
[----:B------:R-:W-:Y:S05]  /*10a0*/  BSYNC.RECONVERGENT B0 ;  /* 0x0000000000007941 */ /* 0x000fea0003800200 */
.L_x_13998:
        /* <DEDUP_REMOVED lines=34> */
.L_x_14001:
[----:B------:R-:W-:Y:S05]  /*12d0*/  BSYNC.RECONVERGENT B0 ;  /* 0x0000000000007941 */ /* 0x000fea0003800200 */
.L_x_14000:
        /* <DEDUP_REMOVED lines=34> */
.L_x_14003:
[----:B------:R-:W-:Y:S05]  /*1500*/  BSYNC.RECONVERGENT B0 ;  /* 0x0000000000007941 */ /* 0x000fea0003800200 */
.L_x_14002:
        /* <DEDUP_REMOVED lines=34> */
.L_x_14005:
[----:B------:R-:W-:Y:S05]  /*1730*/  BSYNC.RECONVERGENT B0 ;  /* 0x0000000000007941 */ /* 0x000fea0003800200 */
.L_x_14004:
        /* <DEDUP_REMOVED lines=34> */
.L_x_14007:
[----:B------:R-:W-:Y:S05]  /*1960*/  BSYNC.RECONVERGENT B0 ;  /* 0x0000000000007941 */ /* 0x000fea0003800200 */
.L_x_14006:
[----:B------:R-:W-:Y:S01]  /*1970*/  BSSY.RECONVERGENT B0, `(.L_x_14008) ;  /* 0x0000022000007945 */ /* 0x000fe20003800200 */
[----:B------:R-:W-:Y:S01]  /*1980*/  FSETP.GTU.FTZ.AND P0, PT, R85, 20, PT ;  /* 0x41a000005500780b */ /* 0x000fe20003f1c000 */
[----:B------:R-:W-:Y:S02]  /*1990*/  FADD.FTZ R88, R5, R78 ;  /* 0x0000004e05587221 */ /* 0x000fe40000010000 */
        /* <DEDUP_REMOVED lines=31> */
.L_x_14009:
[----:B------:R-:W-:Y:S05]  /*1b90*/  BSYNC.RECONVERGENT B0 ;  /* 0x0000000000007941 */ /* 0x000fea0003800200 */
.L_x_14008:
        /* <DEDUP_REMOVED lines=34> */
.L_x_14011:
[----:B------:R-:W-:Y:S05]  /*1dc0*/  BSYNC.RECONVERGENT B0 ;  /* 0x0000000000007941 */ /* 0x000fea0003800200 */
.L_x_14010:
        /* <DEDUP_REMOVED lines=34> */
.L_x_14013:
[----:B------:R-:W-:Y:S05]  /*1ff0*/  BSYNC.RECONVERGENT B0 ;  /* 0x0000000000007941 */ /* 0x000fea0003800200 */
.L_x_14012:
        /* <DEDUP_REMOVED lines=33> */
.L_x_14015:
[----:B------:R-:W-:Y:S05]  /*2210*/  BSYNC.RECONVERGENT B0 ;  /* 0x0000000000007941 */ /* 0x000fea0003800200 */
.L_x_14014:
        /* <DEDUP_REMOVED lines=32> */
.L_x_14017:
[----:B------:R-:W-:Y:S05]  /*2420*/  BSYNC.RECONVERGENT B0 ;  /* 0x0000000000007941 */ /* 0x000fea0003800200 */
.L_x_14016:
        /* <DEDUP_REMOVED lines=32> */
.L_x_14019:
[----:B------:R-:W-:Y:S05]  /*2630*/  BSYNC.RECONVERGENT B0 ;  /* 0x0000000000007941 */ /* 0x000fea0003800200 */
.L_x_14018:
        /* <DEDUP_REMOVED lines=32> */
.L_x_14021:
[----:B------:R-:W-:Y:S05]  /*2840*/  BSYNC.RECONVERGENT B0 ;  /* 0x0000000000007941 */ /* 0x000fea0003800200 */
.L_x_14020:
        /* <DEDUP_REMOVED lines=32> */
.L_x_14023:
[----:B------:R-:W-:Y:S05]  /*2a50*/  BSYNC.RECONVERGENT B0 ;  /* 0x0000000000007941 */ /* 0x000fea0003800200 */
.L_x_14022:
        /* <DEDUP_REMOVED lines=32> */
.L_x_14025:
[----:B------:R-:W-:Y:S05]  /*2c60*/  BSYNC.RECONVERGENT B0 ;  /* 0x0000000000007941 */ /* 0x000fea0003800200 */
.L_x_14024:
        /* <DEDUP_REMOVED lines=25> */
[----:B------:R-:W5:Y:S04]  /*2e00*/  LDG.E.128 R96, desc[UR30][R16.64+0x400] ;  /* 0x0004001e10607981 */ /* 0x000f68000c1e1d00 */
[----:B------:R-:W5:Y:S01]  /*2e10*/  LDG.E.128 R100, desc[UR30][R16.64+0x600] ;  /* 0x0006001e10647981 */ /* 0x000f62000c1e1d00 */
        /* <DEDUP_REMOVED lines=11> */
[----:B------:R-:W0:Y:S02]  /*2ed0*/  LDCU.64 UR10, c[0x0][0x508] ;  /* 0x0000a100ff0a77ac */ /* 0x000e240008000a00 */
[----:B------:R-:W-:Y:S01]  /*2ee0*/  IMAD.WIDE.U32 R52, R76, 0x10, R52 ;  /* 0x000000104c347825 */ /* 0x000fe200078e0034 */
[----:B---3--:R3:W-:Y:S04]  /*2ef0*/  STS.128 [R74], R32 ;  /* 0x000000204a007388 */ /* 0x0087e80000000c00 */
[----:B----4-:R4:W-:Y:S04]  /*2f00*/  STS.128 [R74+0x200], R92 ;  /* 0x0002005c4a007388 */ /* 0x0109e80000000c00 */
[----:B-----5:R5:W-:Y:S04]  /*2f10*/  STS.128 [R74+0x400], R96 ;  /* 0x000400604a007388 */ /* 0x020be80000000c00 */
[----:B------:R2:W-:Y:S01]  /*2f20*/  STS.128 [R74+0x600], R100 ;  /* 0x000600644a007388 */ /* 0x0005e20000000c00 */
[----:B------:R-:W-:-:S03]  /*2f30*/  NOP ;  /* 0x0000000000007918 */ /* 0x000fc60000000000 */
[----:B------:R-:W1:Y:S04]  /*2f40*/  LDS.128 R56, [R73] ;  /* 0x0000000049387984 */ /* 0x000e680000000c00 */
[----:B------:R-:W0:Y:S04]  /*2f50*/  LDS.128 R24, [R73+0x10] ;  /* 0x0000100049187984 */ /* 0x000e280000000c00 */
[----:B------:R-:W0:Y:S04]  /*2f60*/  LDS.128 R16, [R73+0x20] ;  /* 0x0000200049107984 */ /* 0x000e280000000c00 */
[----:B------:R-:W0:Y:S01]  /*2f70*/  LDS.128 R20, [R73+0x30] ;  /* 0x0000300049147984 */ /* 0x000e220000000c00 */
[----:B------:R-:W-:Y:S06]  /*2f80*/  BAR.SYNC.DEFER_BLOCKING 0x0 ;  /* 0x0000000000007b1d */ /* 0x000fec0000010000 */
[----:B---3--:R-:W3:Y:S04]  /*2f90*/  LDG.E.128 R32, desc[UR30][R52.64] ;  /* 0x0000001e34207981 */ /* 0x008ee8000c1e1d00 */
[----:B----4-:R-:W4:Y:S04]  /*2fa0*/  LDG.E.128 R92, desc[UR30][R52.64+0x200] ;  /* 0x0002001e345c7981 */ /* 0x010f28000c1e1d00 */
[----:B-----5:R-:W5:Y:S04]  /*2fb0*/  LDG.E.128 R96, desc[UR30][R52.64+0x400] ;  /* 0x0004001e34607981 */ /* 0x020f68000c1e1d00 */
[----:B--2---:R2:W5:Y:S01]  /*2fc0*/  LDG.E.128 R100, desc[UR30][R52.64+0x600] ;  /* 0x0006001e34647981 */ /* 0x004562000c1e1d00 */
[----:B-1----:R-:W-:Y:S01]  /*2fd0*/  FMUL.FTZ R54, R58, -1.4426950216293334961 ;  /* 0xbfb8aa3b3a367820 */ /* 0x002fe20000410000 */
[----:B------:R-:W-:Y:S01]  /*2fe0*/  FMUL.FTZ R55, R59, -1.4426950216293334961 ;  /* 0xbfb8aa3b3b377820 */ /* 0x000fe20000410000 */
[----:B------:R-:W-:Y:S01]  /*2ff0*/  FMUL.FTZ R2, R57, -1.4426950216293334961 ;  /* 0xbfb8aa3b39027820 */ /* 0x000fe20000410000 */
[----:B------:R-:W-:Y:S01]  /*3000*/  FMUL.FTZ R0, R56, -1.4426950216293334961 ;  /* 0xbfb8aa3b38007820 */ /* 0x000fe20000410000 */
[----:B0-----:R-:W-:Y:S01]  /*3010*/  FMUL.FTZ R60, R24, -1.4426950216293334961 ;  /* 0xbfb8aa3b183c7820 */ /* 0x001fe20000410000 */
[----:B------:R-:W-:Y:S01]  /*3020*/  FMUL.FTZ R64, R27, -1.4426950216293334961 ;  /* 0xbfb8aa3b1b407820 */ /* 0x000fe20000410000 */
[----:B------:R-:W0:Y:S01]  /*3030*/  MUFU.EX2 R54, R54 ;  /* 0x0000003600367308 */ /* 0x000e220000000800 */
[----:B------:R-:W-:Y:S01]  /*3040*/  FMUL.FTZ R107, R19, -1.4426950216293334961 ;  /* 0xbfb8aa3b136b7820 */ /* 0x000fe20000410000 */
[----:B------:R-:W-:Y:S01]  /*3050*/  FMUL.FTZ R91, R16, -1.4426950216293334961 ;  /* 0xbfb8aa3b105b7820 */ /* 0x000fe20000410000 */
[----:B--2---:R-:W-:Y:S01]  /*3060*/  FMUL.FTZ R52, R25, -1.4426950216293334961 ;  /* 0xbfb8aa3b19347820 */ /* 0x004fe20000410000 */
[----:B------:R-:W-:Y:S01]  /*3070*/  FMUL.FTZ R53, R26, -1.4426950216293334961 ;  /* 0xbfb8aa3b1a357820 */ /* 0x000fe20000410000 */
[----:B------:R-:W-:Y:S01]  /*3080*/  FMUL.FTZ R109, R22, -1.4426950216293334961 ;  /* 0xbfb8aa3b166d7820 */ /* 0x000fe20000410000 */
[----:B------:R-:W-:Y:S01]  /*3090*/  FMUL.FTZ R104, R17, -1.4426950216293334961 ;  /* 0xbfb8aa3b11687820 */ /* 0x000fe20000410000 */
[----:B------:R-:W-:Y:S01]  /*30a0*/  UIMAD.WIDE.U32 UR8, UR29, UR10, UR6 ;  /* 0x0000000a1d0872a5 */ /* 0x000fe2000f8e0006 */
[----:B------:R-:W-:Y:S03]  /*30b0*/  MUFU.EX2 R55, R55 ;  /* 0x0000003700377308 */ /* 0x000fe60000000800 */
[----:B------:R-:W-:-:S04]  /*30c0*/  UIMAD UR9, UR29, UR11, UR9 ;  /* 0x0000000b1d0972a4 */ /* 0x000fc8000f8e0209 */
[----:B------:R-:W-:Y:S01]  /*30d0*/  UIMAD.WIDE.U32 UR8, UR12, UR32, UR8 ;  /* 0x000000200c0872a5 */ /* 0x000fe2000f8e0008 */
[----:B------:R-:W-:Y:S01]  /*30e0*/  MUFU.EX2 R52, R52 ;  /* 0x0000003400347308 */ /* 0x000fe20000000800 */
[----:B0-----:R-:W-:Y:S02]  /*30f0*/  FADD.FTZ R54, R54, 1 ;  /* 0x3f80000036367421 */ /* 0x001fe40000010000 */
[----:B------:R-:W-:Y:S02]  /*3100*/  UIMAD UR10, UR12, UR33, UR9 ;  /* 0x000000210c0a72a4 */ /* 0x000fe4000f8e0209 */
[----:B------:R-:W-:-:S03]  /*3110*/  ULEA UR9, UP0, UR8, UR34, 0x2 ;  /* 0x0000002208097291 */ /* 0x000fc6000f8010ff */
[----:B------:R-:W0:Y:S01]  /*3120*/  MUFU.EX2 R2, R2 ;  /* 0x0000000200027308 */ /* 0x000e220000000800 */
[----:B------:R-:W-:Y:S02]  /*3130*/  ULEA.HI.X UR8, UR8, UR35, UR10, 0x2, UP0 ;  /* 0x0000002308087291 */ /* 0x000fe400080f140a */
[----:B------:R-:W-:-:S04]  /*3140*/  UISETP.NE.U32.AND UP0, UPT, UR36, URZ, UPT ;  /* 0x000000ff2400728c */ /* 0x000fc8000bf05070 */
[----:B------:R-:W-:Y:S01]  /*3150*/  UISETP.NE.AND.EX UP0, UPT, UR37, URZ, UPT, UP0 ;  /* 0x000000ff2500728c */ /* 0x000fe2000bf05300 */
[----:B------:R-:W1:Y:S08]  /*3160*/  MUFU.EX2 R0, R0 ;  /* 0x0000000000007308 */ /* 0x000e700000000800 */
[----:B------:R2:W1:Y:S01]  /*3170*/  MUFU.EX2 R61, R60 ;  /* 0x0000003c003d7308 */ /* 0x0004620000000800 */
[----:B0-----:R-:W-:-:S07]  /*3180*/  FADD.FTZ R2, R2, 1 ;  /* 0x3f80000002027421 */ /* 0x001fce0000010000 */
[----:B------:R0:W0:Y:S01]  /*3190*/  MUFU.EX2 R65, R53 ;  /* 0x0000003500417308 */ /* 0x0000220000000800 */
[----:B--2---:R-:W-:Y:S01]  /*31a0*/  FMUL.FTZ R60, R18, -1.4426950216293334961 ;  /* 0xbfb8aa3b123c7820 */ /* 0x004fe20000410000 */
[----:B-1----:R-:W-:-:S06]  /*31b0*/  FADD.FTZ R0, R0, 1 ;  /* 0x3f80000000007421 */ /* 0x002fcc0000010000 */
[----:B------:R1:W2:Y:S01]  /*31c0*/  MUFU.EX2 R89, R64 ;  /* 0x0000004000597308 */ /* 0x0002a20000000800 */
[----:B0-----:R-:W-:Y:S01]  /*31d0*/  FMUL.FTZ R53, R20, -1.4426950216293334961 ;  /* 0xbfb8aa3b14357820 */ /* 0x001fe20000410000 */
[----:B------:R-:W-:-:S06]  /*31e0*/  FADD.FTZ R61, R61, 1 ;  /* 0x3f8000003d3d7421 */ /* 0x000fcc0000010000 */
[----:B------:R0:W2:Y:S01]  /*31f0*/  MUFU.EX2 R108, R60 ;  /* 0x0000003c006c7308 */ /* 0x0000a20000000800 */
[----:B-1----:R-:W-:Y:S01]  /*3200*/  FMUL.FTZ R64, R21, -1.4426950216293334961 ;  /* 0xbfb8aa3b15407820 */ /* 0x002fe20000410000 */
[----:B------:R-:W-:-:S06]  /*3210*/  FADD.FTZ R65, R65, 1 ;  /* 0x3f80000041417421 */ /* 0x000fcc0000010000 */
[----:B------:R-:W1:Y:S01]  /*3220*/  MUFU.EX2 R110, R107 ;  /* 0x0000006b006e7308 */ /* 0x000e620000000800 */
[----:B0-----:R-:W-:Y:S01]  /*3230*/  FADD.FTZ R60, R55, 1 ;  /* 0x3f800000373c7421 */ /* 0x001fe20000010000 */
[----:B--2---:R-:W-:-:S06]  /*3240*/  FADD.FTZ R89, R89, 1 ;  /* 0x3f80000059597421 */ /* 0x004fcc0000010000 */
[----:B------:R0:W2:Y:S01]  /*3250*/  MUFU.EX2 R112, R64 ;  /* 0x0000004000707308 */ /* 0x0000a20000000800 */
[----:B------:R-:W-:-:S07]  /*3260*/  FADD.FTZ R108, R108, 1 ;  /* 0x3f8000006c6c7421 */ /* 0x000fce0000010000 */
[----:B------:R-:W2:Y:S01]  /*3270*/  MUFU.EX2 R111, R53 ;  /* 0x00000035006f7308 */ /* 0x000ea20000000800 */
[----:B0-----:R-:W-:Y:S01]  /*3280*/  FADD.FTZ R64, R52, 1 ;  /* 0x3f80000034407421 */ /* 0x001fe20000010000 */
[----:B-1----:R-:W-:-:S06]  /*3290*/  FADD.FTZ R110, R110, 1 ;  /* 0x3f8000006e6e7421 */ /* 0x002fcc0000010000 */
[----:B------:R-:W0:Y:S01]  /*32a0*/  MUFU.RCP R107, R54 ;  /* 0x00000036006b7308 */ /* 0x000e220000001000 */
[----:B--2---:R-:W-:-:S07]  /*32b0*/  FADD.FTZ R112, R112, 1 ;  /* 0x3f80000070707421 */ /* 0x004fce0000010000 */
[----:B------:R-:W-:Y:S01]  /*32c0*/  MUFU.RCP R105, R0 ;  /* 0x0000000000697308 */ /* 0x000fe20000001000 */
[----:B------:R-:W-:-:S07]  /*32d0*/  FADD.FTZ R111, R111, 1 ;  /* 0x3f8000006f6f7421 */ /* 0x000fce0000010000 */
[----:B------:R-:W1:Y:S01]  /*32e0*/  MUFU.RCP R2, R2 ;  /* 0x0000000200027308 */ /* 0x000e620000001000 */
[----:B0-----:R-:W-:-:S07]  /*32f0*/  FMUL.FTZ R117, R58, R107 ;  /* 0x0000006b3a757220 */ /* 0x001fce0000410000 */
[----:B------:R-:W0:Y:S08]  /*3300*/  MUFU.EX2 R91, R91 ;  /* 0x0000005b005b7308 */ /* 0x000e300000000800 */
[----:B------:R-:W-:Y:S01]  /*3310*/  MUFU.RCP R60, R60 ;  /* 0x0000003c003c7308 */ /* 0x000fe20000001000 */
[----:B-1----:R-:W-:-:S07]  /*3320*/  FADD.FTZ R0, -R2, 1 ;  /* 0x3f80000002007421 */ /* 0x002fce0000010100 */
[----:B------:R1:W2:Y:S01]  /*3330*/  MUFU.EX2 R106, R104 ;  /* 0x00000068006a7308 */ /* 0x0002a20000000800 */
[----:B0-----:R-:W-:-:S07]  /*3340*/  FADD.FTZ R91, R91, 1 ;  /* 0x3f8000005b5b7421 */ /* 0x001fce0000010000 */
[----:B------:R-:W0:Y:S01]  /*3350*/  MUFU.EX2 R113, R109 ;  /* 0x0000006d00717308 */ /* 0x000e220000000800 */
[----:B-1----:R-:W-:-:S07]  /*3360*/  FMUL.FTZ R104, R23, -1.4426950216293334961 ;  /* 0xbfb8aa3b17687820 */ /* 0x002fce0000410000 */
[----:B------:R1:W0:Y:S01]  /*3370*/  MUFU.RCP R109, R61 ;  /* 0x0000003d006d7308 */ /* 0x0002220000001000 */
[----:B--2---:R-:W-:-:S07]  /*3380*/  FADD.FTZ R106, R106, 1 ;  /* 0x3f8000006a6a7421 */ /* 0x004fce0000010000 */
[----:B------:R-:W2:Y:S01]  /*3390*/  MUFU.EX2 R114, R104 ;  /* 0x0000006800727308 */ /* 0x000ea20000000800 */
[----:B-1----:R-:W-:Y:S01]  /*33a0*/  FADD.FTZ R61, -R105, 1 ;  /* 0x3f800000693d7421 */ /* 0x002fe20000010100 */
[----:B0-----:R-:W-:-:S06]  /*33b0*/  FADD.FTZ R113, R113, 1 ;  /* 0x3f80000071717421 */ /* 0x001fcc0000010000 */
[----:B------:R0:W1:Y:S01]  /*33c0*/  MUFU.RCP R104, R64 ;  /* 0x0000004000687308 */ /* 0x0000620000001000 */
[----:B------:R-:W-:-:S07]  /*33d0*/  FMUL.FTZ R119, R24, R109 ;  /* 0x0000006d18777220 */ /* 0x000fce0000410000 */
[----:B------:R1:W1:Y:S01]  /*33e0*/  MUFU.RCP R121, R65 ;  /* 0x0000004100797308 */ /* 0x0002620000001000 */
[----:B0-----:R-:W-:Y:S01]  /*33f0*/  FMUL.FTZ R64, R59, R60 ;  /* 0x0000003c3b407220 */ /* 0x001fe20000410000 */
[----:B--2---:R-:W-:-:S03]  /*3400*/  FADD.FTZ R114, R114, 1 ;  /* 0x3f80000072727421 */ /* 0x004fc60000010000 */
[----:B------:R-:W-:-:S03]  /*3410*/  FMUL.FTZ R122, R31, R64 ;  /* 0x000000401f7a7220 */ /* 0x000fc60000410000 */
[----:B------:R-:W0:Y:S01]  /*3420*/  MUFU.RCP R118, R89 ;  /* 0x0000005900767308 */ /* 0x000e220000001000 */
[----:B-1----:R-:W-:Y:S01]  /*3430*/  FMUL.FTZ R65, R56, R105 ;  /* 0x0000006938417220 */ /* 0x002fe20000410000 */
[----:B------:R-:W-:-:S04]  /*3440*/  FMUL.FTZ R116, R25, R104 ;  /* 0x0000006819747220 */ /* 0x000fc80000410000 */
[----:B------:R-:W-:Y:S02]  /*3450*/  FMUL.FTZ R120, R5, R116 ;  /* 0x0000007405787220 */ /* 0x000fe40000410000 */
[----:B------:R1:W-:Y:S01]  /*3460*/  MUFU.RCP R125, R91 ;  /* 0x0000005b007d7308 */ /* 0x0003e20000001000 */
[----:B------:R-:W-:-:S07]  /*3470*/  FMUL.FTZ R123, R26, R121 ;  /* 0x000000791a7b7220 */ /* 0x000fce0000410000 */
[----:B------:R-:W2:Y:S01]  /*3480*/  MUFU.RCP R124, R106 ;  /* 0x0000006a007c7308 */ /* 0x000ea20000001000 */
[----:B-1----:R-:W-:-:S07]  /*3490*/  FMUL.FTZ R91, R30, R117 ;  /* 0x000000751e5b7220 */ /* 0x002fce0000410000 */
[----:B------:R-:W1:Y:S08]  /*34a0*/  MUFU.RCP R127, R108 ;  /* 0x0000006c007f7308 */ /* 0x000e700000001000 */
[----:B------:R-:W1:Y:S08]  /*34b0*/  MUFU.RCP R126, R110 ;  /* 0x0000006e007e7308 */ /* 0x000e700000001000 */
[----:B------:R-:W1:Y:S08]  /*34c0*/  MUFU.RCP R128, R112 ;  /* 0x0000007000807308 */ /* 0x000e700000001000 */
[----:B------:R-:W1:Y:S08]  /*34d0*/  MUFU.RCP R131, R113 ;  /* 0x0000007100837308 */ /* 0x000e700000001000 */
[----:B------:R-:W1:Y:S08]  /*34e0*/  MUFU.RCP R130, R114 ;  /* 0x0000007200827308 */ /* 0x000e700000001000 */
[----:B------:R1:W1:Y:S01]  /*34f0*/  MUFU.RCP R129, R111 ;  /* 0x0000006f00817308 */ /* 0x0002620000001000 */
[----:B---3--:R-:W-:Y:S04]  /*3500*/  STS.128 [R74], R32 ;  /* 0x000000204a007388 */ /* 0x008fe80000000c00 */
[----:B----4-:R3:W-:Y:S04]  /*3510*/  STS.128 [R74+0x200], R92 ;  /* 0x0002005c4a007388 */ /* 0x0107e80000000c00 */
[----:B-----5:R4:W-:Y:S04]  /*3520*/  STS.128 [R74+0x400], R96 ;  /* 0x000400604a007388 */ /* 0x0209e80000000c00 */
[----:B------:R-:W-:Y:S01]  /*3530*/  STS.128 [R74+0x600], R100 ;  /* 0x000600644a007388 */ /* 0x000fe20000000c00 */
[----:B------:R-:W-:-:S03]  /*3540*/  NOP ;  /* 0x0000000000007918 */ /* 0x000fc60000000000 */
[----:B------:R-:W5:Y:S01]  /*3550*/  LDS.128 R52, [R73] ;  /* 0x0000000049347984 */ /* 0x000f620000000c00 */
[----:B---3--:R-:W-:Y:S01]  /*3560*/  FFMA.FTZ R93, R56, R61, 1 ;  /* 0x3f800000385d7423 */ /* 0x008fe2000001003d */
[----:B------:R-:W-:Y:S01]  /*3570*/  FADD.FTZ R61, -R107, 1 ;  /* 0x3f8000006b3d7421 */ /* 0x000fe20000010100 */
[C---:B------:R-:W-:Y:S01]  /*3580*/  FFMA.FTZ R95, R57.reuse, R0, 1 ;  /* 0x3f800000395f7423 */ /* 0x040fe20000010000 */
[----:B------:R-:W3:Y:S01]  /*3590*/  LDS.128 R32, [R73+0x10] ;  /* 0x0000100049207984 */ /* 0x000ee20000000c00 */
[----:B------:R-:W-:Y:S01]  /*35a0*/  FMUL.FTZ R0, R57, R2 ;  /* 0x0000000239007220 */ /* 0x000fe20000410000 */
[----:B------:R-:W-:Y:S01]  /*35b0*/  FFMA.FTZ R57, R58, R61, 1 ;  /* 0x3f8000003a397423 */ /* 0x000fe2000001003d */
[----:B------:R-:W-:Y:S01]  /*35c0*/  FMUL.FTZ R61, R28, R65 ;  /* 0x000000411c3d7220 */ /* 0x000fe20000410000 */
[----:B------:R-:W-:Y:S01]  /*35d0*/  FADD.FTZ R56, -R60, 1 ;  /* 0x3f8000003c387421 */ /* 0x000fe20000010100 */
[----:B------:R-:W-:-:S03]  /*35e0*/  FMUL.FTZ R89, R29, R0 ;  /* 0x000000001d597220 */ /* 0x000fc60000410000 */
[----:B----4-:R-:W-:Y:S01]  /*35f0*/  FFMA.FTZ R97, R59, R56, 1 ;  /* 0x3f8000003b617423 */ /* 0x010fe20000010038 */
[----:B------:R-:W-:-:S04]  /*3600*/  FADD.FTZ R59, -R109, 1 ;  /* 0x3f8000006d3b7421 */ /* 0x000fc80000010100 */
[----:B------:R-:W-:Y:S01]  /*3610*/  FFMA.FTZ R59, R24, R59, 1 ;  /* 0x3f800000183b7423 */ /* 0x000fe2000001003b */
[----:B------:R-:W-:-:S04]  /*3620*/  FADD.FTZ R24, -R104, 1 ;  /* 0x3f80000068187421 */ /* 0x000fc80000010100 */
[----:B------:R-:W-:Y:S01]  /*3630*/  FFMA.FTZ R24, R25, R24, 1 ;  /* 0x3f80000019187423 */ /* 0x000fe20000010018 */
[----:B------:R-:W-:-:S04]  /*3640*/  FADD.FTZ R25, -R121, 1 ;  /* 0x3f80000079197421 */ /* 0x000fc80000010100 */
[----:B------:R-:W-:Y:S01]  /*3650*/  FFMA.FTZ R25, R26, R25, 1 ;  /* 0x3f8000001a197423 */ /* 0x000fe20000010019 */
[----:B-----5:R-:W-:Y:S01]  /*3660*/  FMUL.FTZ R28, R28, R52 ;  /* 0x000000341c1c7220 */ /* 0x020fe20000410000 */
[----:B------:R-:W-:Y:S01]  /*3670*/  FMUL.FTZ R29, R29, R53 ;  /* 0x000000351d1d7220 */ /* 0x000fe20000410000 */
[----:B------:R-:W-:Y:S01]  /*3680*/  FMUL.FTZ R30, R30, R54 ;  /* 0x000000361e1e7220 */ /* 0x000fe20000410000 */
[----:B------:R-:W-:Y:S01]  /*3690*/  FMUL.FTZ R31, R31, R55 ;  /* 0x000000371f1f7220 */ /* 0x000fe20000410000 */
[----:B------:R-:W-:Y:S01]  /*36a0*/  FMUL.FTZ R92, R105, R28 ;  /* 0x0000001c695c7220 */ /* 0x000fe20000410000 */
[----:B------:R-:W-:Y:S01]  /*36b0*/  FMUL.FTZ R2, R2, R29 ;  /* 0x0000001d02027220 */ /* 0x000fe20000410000 */
[----:B------:R-:W-:Y:S01]  /*36c0*/  FMUL.FTZ R94, R107, R30 ;  /* 0x0000001e6b5e7220 */ /* 0x000fe20000410000 */
[----:B------:R-:W-:Y:S01]  /*36d0*/  FMUL.FTZ R60, R60, R31 ;  /* 0x0000001f3c3c7220 */ /* 0x000fe20000410000 */
[----:B---3--:R-:W-:Y:S01]  /*36e0*/  FMUL.FTZ R56, R4, R32 ;  /* 0x0000002004387220 */ /* 0x008fe20000410000 */
        /* <DEDUP_REMOVED lines=8> */
[----:B0-----:R-:W-:Y:S01]  /*3770*/  FADD.FTZ R60, -R118, 1 ;  /* 0x3f800000763c7421 */ /* 0x001fe20000010100 */
        /* <DEDUP_REMOVED lines=11> */
[----:B--2---:R-:W-:Y:S01]  /*3830*/  FADD.FTZ R2, -R124, 1 ;  /* 0x3f8000007c027421 */ /* 0x004fe20000010100 */
[----:B-1----:R-:W-:Y:S01]  /*3840*/  FADD.FTZ R101, -R127, 1 ;  /* 0x3f8000007f657421 */ /* 0x002fe20000010100 */
        /* <DEDUP_REMOVED lines=8> */
[----:B------:R-:W-:-:S02]  /*38d0*/  MOV R4, UR9 ;  /* 0x0000000900047c02 */ /* 0x000fc40008000f00 */
[----:B------:R-:W-:-:S03]  /*38e0*/  MOV R5, UR8 ;  /* 0x0000000800057c02 */ /* 0x000fc60008000f00 */
[----:B------:R-:W-:-:S04]  /*38f0*/  IMAD.WIDE.U32 R4, R76, 0x10, R4 ;  /* 0x000000104c047825 */ /* 0x000fc800078e0004 */
        /* <DEDUP_REMOVED lines=47> */
[----:B0-----:R-:W-:Y:S01]  /*3bf0*/  FMUL.FTZ R97, R6, R123 ;  /* 0x0000007b06617220 */ /* 0x001fe20000410000 */
[----:B------:R-:W-:Y:S01]  /*3c00*/  FFMA.FTZ R6, R48, R61, R81 ;  /* 0x0000003d30067223 */ /* 0x000fe20000010051 */
[----:B------:R-:W-:Y:S01]  /*3c10*/  FMUL.FTZ R99, R8, R125 ;  /* 0x0000007d08637220 */ /* 0x000fe20000410000 */
[----:B------:R-:W0:Y:S01]  /*3c20*/  LDS.128 R104, [R74+0x200] ;  /* 0x000200004a687984 */ /* 0x000e220000000c00 */
[----:B------:R-:W-:Y:S01]  /*3c30*/  FMUL.FTZ R60, R9, R124 ;  /* 0x0000007c093c7220 */ /* 0x000fe20000410000 */
[----:B------:R-:W-:Y:S01]  /*3c40*/  FFMA.FTZ R7, R49, R89, R6 ;  /* 0x0000005931077223 */ /* 0x000fe20000010006 */
[----:B-1----:R-:W-:Y:S01]  /*3c50*/  FMUL.FTZ R111, R14, R131 ;  /* 0x000000830e6f7220 */ /* 0x002fe20000410000 */
[----:B------:R-:W1:Y:S01]  /*3c60*/  LDS.128 R92, [R74+0x400] ;  /* 0x000400004a5c7984 */ /* 0x000e620000000c00 */
[----:B--2---:R-:W-:Y:S01]  /*3c70*/  FMUL.FTZ R115, R10, R127 ;  /* 0x0000007f0a737220 */ /* 0x004fe20000410000 */
[----:B------:R-:W-:Y:S01]  /*3c80*/  FFMA.FTZ R6, R50, R91, R7 ;  /* 0x0000005b32067223 */ /* 0x000fe20000010007 */
[----:B------:R-:W-:Y:S01]  /*3c90*/  FMUL.FTZ R114, R11, R126 ;  /* 0x0000007e0b727220 */ /* 0x000fe20000410000 */
[----:B------:R-:W2:Y:S01]  /*3ca0*/  LDS.128 R24, [R74+0x600] ;  /* 0x000600004a187984 */ /* 0x000ea20000000c00 */
[----:B------:R-:W-:Y:S01]  /*3cb0*/  FMUL.FTZ R113, R12, R129 ;  /* 0x000000810c717220 */ /* 0x000fe20000410000 */
[----:B------:R-:W-:Y:S01]  /*3cc0*/  FMUL.FTZ R112, R13, R128 ;  /* 0x000000800d707220 */ /* 0x000fe20000410000 */
[----:B------:R-:W-:Y:S01]  /*3cd0*/  FMUL.FTZ R110, R15, R130 ;  /* 0x000000820f6e7220 */ /* 0x000fe20000410000 */
[----:B------:R-:W-:Y:S01]  /*3ce0*/  FFMA.FTZ R7, R51, R122, R6 ;  /* 0x0000007a33077223 */ /* 0x000fe20000010006 */
[----:B---3--:R3:W-:Y:S04]  /*3cf0*/  STG.E.128 desc[UR30][R4.64], R100 ;  /* 0x0000006404007986 */ /* 0x0087e8000c101d1e */
[----:B0-----:R3:W-:Y:S04]  /*3d00*/  STG.E.128 desc[UR30][R4.64+0x200], R104 ;  /* 0x0002006804007986 */ /* 0x0017e8000c101d1e */
[----:B-1----:R3:W-:Y:S04]  /*3d10*/  STG.E.128 desc[UR30][R4.64+0x400], R92 ;  /* 0x0004005c04007986 */ /* 0x0027e8000c101d1e */
[----:B--2---:R3:W-:Y:S01]  /*3d20*/  STG.E.128 desc[UR30][R4.64+0x600], R24 ;  /* 0x0006001804007986 */ /* 0x0047e2000c101d1e */
        /* <DEDUP_REMOVED lines=33> */
[----:B------:R-:W2:Y:S01]  /*3f40*/  LDS.128 R16, [R74+0x400] ;  /* 0x000400004a107984 */ /* 0x000ea20000000c00 */
[----:B---3--:R-:W-:-:S03]  /*3f50*/  MOV R4, UR9 ;  /* 0x0000000900047c02 */ /* 0x008fc60008000f00 */
[----:B------:R-:W3:Y:S01]  /*3f60*/  LDS.128 R20, [R74+0x600] ;  /* 0x000600004a147984 */ /* 0x000ee20000000c00 */
[----:B------:R-:W-:-:S03]  /*3f70*/  MOV R5, UR8 ;  /* 0x0000000800057c02 */ /* 0x000fc60008000f00 */
[----:B------:R-:W-:-:S05]  /*3f80*/  IMAD.WIDE.U32 R4, R76, 0x10, R4 ;  /* 0x000000104c047825 */ /* 0x000fca00078e0004 */
[----:B0-----:R0:W-:Y:S04]  /*3f90*/  STG.E.128 desc[UR30][R4.64], R8 ;  /* 0x0000000804007986 */ /* 0x0011e8000c101d1e */
[----:B-1----:R0:W-:Y:S04]  /*3fa0*/  STG.E.128 desc[UR30][R4.64+0x200], R12 ;  /* 0x0002000c04007986 */ /* 0x0021e8000c101d1e */
[----:B--2---:R0:W-:Y:S04]  /*3fb0*/  STG.E.128 desc[UR30][R4.64+0x400], R16 ;  /* 0x0004001004007986 */ /* 0x0041e8000c101d1e */
[----:B---3--:R0:W-:Y:S02]  /*3fc0*/  STG.E.128 desc[UR30][R4.64+0x600], R20 ;  /* 0x0006001404007986 */ /* 0x0081e4000c101d1e */
.L_x_14026:
[----:B------:R-:W-:Y:S01]  /*3fd0*/  FFMA.FTZ R0, R44, R121, R7 ;  /* 0x000000792c007223 */ /* 0x000fe20000010007 */
[----:B------:R-:W1:Y:S01]  /*3fe0*/  LDCU UR8, c[0x0][0x38c] ;  /* 0x00007180ff0877ac */ /* 0x000e620008000800 */
[----:B------:R-:W-:Y:S02]  /*3ff0*/  CS2R R34, SRZ ;  /* 0x0000000000227805 */ /* 0x000fe4000001ff00 */
[----:B------:R-:W-:Y:S01]  /*4000*/  CS2R R32, SRZ ;  /* 0x0000000000207805 */ /* 0x000fe2000001ff00 */
[----:B0--3--:R-:W-:Y:S01]  /*4010*/  FFMA.FTZ R5, R45, R120, R0 ;  /* 0x000000782d057223 */ /* 0x009fe20000010000 */
        /* <DEDUP_REMOVED lines=80> */
.L_x_14045:
        /* <DEDUP_REMOVED lines=26> */
[----:B------:R-:W-:Y:S01]  /*46c0*/  FMUL.FTZ R123, R56, 1.4426950216293334961 ;  /* 0x3fb8aa3b387b7820 */ /* 0x000fe20000410000 */
[C---:B0-----:R-:W-:Y:S01]  /*46d0*/  FMUL.FTZ R65, R57.reuse, R69 ;  /* 0x0000004539417220 */ /* 0x041fe20000410000 */
[-C--:B------:R-:W-:Y:S01]  /*46e0*/  FMUL.FTZ R126, R57, R72.reuse ;  /* 0x00000048397e7220 */ /* 0x080fe20000410000 */
[----:B------:R-:W-:Y:S01]  /*46f0*/  FMUL.RZ R128, R2, 0.15915493667125701904 ;  /* 0x3e22f98302807820 */ /* 0x000fe2000040c000 */
[----:B------:R-:W-:Y:S01]  /*4700*/  FMUL.FTZ R2, R123, R71 ;  /* 0x000000477b027220 */ /* 0x000fe20000410000 */
[----:B------:R-:W-:Y:S01]  /*4710*/  FMUL.RZ R130, R65, 0.15915493667125701904 ;  /* 0x3e22f98341827820 */ /* 0x000fe2000040c000 */
[----:B------:R-:W-:Y:S01]  /*4720*/  FMUL.FTZ R65, R123, R69 ;  /* 0x000000457b417220 */ /* 0x000fe20000410000 */
[----:B------:R-:W-:Y:S01]  /*4730*/  MUFU.SIN R125, R128 ;  /* 0x00000080007d7308 */ /* 0x000fe20000000400 */
[----:B------:R-:W-:Y:S01]  /*4740*/  FMUL.RZ R126, R126, 0.15915493667125701904 ;  /* 0x3e22f9837e7e7820 */ /* 0x000fe2000040c000 */
[----:B-1----:R-:W-:Y:S01]  /*4750*/  FMUL.FTZ R92, R57, R67 ;  /* 0x00000043395c7220 */ /* 0x002fe20000410000 */
[----:B------:R-:W-:-:S05]  /*4760*/  FMUL.FTZ R64, R123, R72 ;  /* 0x000000487b407220 */ /* 0x000fca0000410000 */
[----:B------:R0:W-:Y:S08]  /*4770*/  MUFU.EX2 R124, R2 ;  /* 0x00000002007c7308 */ /* 0x0001f00000000800 */
[----:B------:R1:W-:Y:S01]  /*4780*/  MUFU.COS R127, R128 ;  /* 0x00000080007f7308 */ /* 0x0003e20000000000 */
[----:B0-----:R-:W-:-:S07]  /*4790*/  FMUL.FTZ R2, R57, R70 ;  /* 0x0000004639027220 */ /* 0x001fce0000410000 */
[----:B------:R0:W-:Y:S01]  /*47a0*/  MUFU.EX2 R136, R65 ;  /* 0x0000004100887308 */ /* 0x0001e20000000800 */
[----:B-1----:R-:W-:Y:S01]  /*47b0*/  FMUL.RZ R128, R2, 0.15915493667125701904 ;  /* 0x3e22f98302807820 */ /* 0x002fe2000040c000 */
[----:B------:R-:W-:-:S06]  /*47c0*/  FMUL.FTZ R2, R123, R70 ;  /* 0x000000467b027220 */ /* 0x000fcc0000410000 */
[----:B------:R1:W-:Y:S01]  /*47d0*/  MUFU.EX2 R134, R2 ;  /* 0x0000000200867308 */ /* 0x0003e20000000800 */
[----:B0-----:R-:W-:-:S07]  /*47e0*/  FMUL.FTZ R65, R57, R68 ;  /* 0x0000004439417220 */ /* 0x001fce0000410000 */
[----:B------:R-:W-:Y:S01]  /*47f0*/  MUFU.SIN R93, R130 ;  /* 0x00000082005d7308 */ /* 0x000fe20000000400 */
[----:B-1----:R-:W-:-:S04]  /*4800*/  FMUL.FTZ R2, R57, R3 ;  /* 0x0000000339027220 */ /* 0x002fc80000410000 */
[----:B------:R-:W-:Y:S01]  /*4810*/  FMUL.RZ R132, R2, 0.15915493667125701904 ;  /* 0x3e22f98302847820 */ /* 0x000fe2000040c000 */
[----:B------:R-:W-:Y:S02]  /*4820*/  FMUL.FTZ R2, R123, R3 ;  /* 0x000000037b027220 */ /* 0x000fe40000410000 */
[----:B------:R0:W1:Y:S08]  /*4830*/  MUFU.COS R137, R130 ;  /* 0x0000008200897308 */ /* 0x0000700000000000 */
[----:B------:R-:W-:Y:S01]  /*4840*/  MUFU.SIN R129, R126 ;  /* 0x0000007e00817308 */ /* 0x000fe20000000400 */
[----:B0-----:R-:W-:Y:S01]  /*4850*/  FMUL.RZ R130, R65, 0.15915493667125701904 ;  /* 0x3e22f98341827820 */ /* 0x001fe2000040c000 */
[----:B------:R-:W-:-:S06]  /*4860*/  FMUL.FTZ R65, R123, R68 ;  /* 0x000000447b417220 */ /* 0x000fcc0000410000 */
[----:B------:R0:W-:Y:S01]  /*4870*/  MUFU.COS R139, R126 ;  /* 0x0000007e008b7308 */ /* 0x0001e20000000000 */
[C---:B-1----:R-:W-:Y:S01]  /*4880*/  FMUL.FTZ R137, R136.reuse, R137 ;  /* 0x0000008988897220 */ /* 0x042fe20000410000 */
[----:B------:R-:W-:Y:S01]  /*4890*/  FMUL.FTZ R136, R136, R93 ;  /* 0x0000005d88887220 */ /* 0x000fe20000410000 */
[----:B------:R-:W-:-:S05]  /*48a0*/  FMUL.FTZ R93, R124, R125 ;  /* 0x0000007d7c5d7220 */ /* 0x000fca0000410000 */
[----:B------:R1:W-:Y:S01]  /*48b0*/  MUFU.EX2 R144, R65 ;  /* 0x0000004100907308 */ /* 0x0003e20000000800 */
[----:B0-----:R-:W-:Y:S01]  /*48c0*/  FMUL.RZ R126, R92, 0.15915493667125701904 ;  /* 0x3e22f9835c7e7820 */ /* 0x001fe2000040c000 */
[----:B------:R-:W-:-:S06]  /*48d0*/  FMUL.FTZ R92, R123, R67 ;  /* 0x000000437b5c7220 */ /* 0x000fcc0000410000 */
[----:B------:R-:W-:Y:S01]  /*48e0*/  MUFU.SIN R131, R128 ;  /* 0x0000008000837308 */ /* 0x000fe20000000400 */
[----:B-1----:R-:W-:-:S04]  /*48f0*/  FMUL.FTZ R65, R57, R82 ;  /* 0x0000005239417220 */ /* 0x002fc80000410000 */
[----:B------:R-:W-:Y:S01]  /*4900*/  FMUL.RZ R142, R65, 0.15915493667125701904 ;  /* 0x3e22f983418e7820 */ /* 0x000fe2000040c000 */
[----:B------:R-:W-:Y:S02]  /*4910*/  FMUL.FTZ R65, R123, R82 ;  /* 0x000000527b417220 */ /* 0x000fe40000410000 */
[----:B------:R0:W1:Y:S08]  /*4920*/  MUFU.COS R135, R128 ;  /* 0x0000008000877308 */ /* 0x0000700000000000 */
[----:B------:R2:W-:Y:S01]  /*4930*/  MUFU.EX2 R149, R2 ;  /* 0x0000000200957308 */ /* 0x0005e20000000800 */
[----:B0-----:R-:W-:-:S04]  /*4940*/  FMUL.FTZ R128, R57, R66 ;  /* 0x0000004239807220 */ /* 0x001fc80000410000 */
[----:B------:R-:W-:Y:S01]  /*4950*/  FMUL.RZ R138, R128, 0.15915493667125701904 ;  /* 0x3e22f983808a7820 */ /* 0x000fe2000040c000 */
[----:B------:R-:W-:Y:S02]  /*4960*/  FMUL.FTZ R128, R123, R66 ;  /* 0x000000427b807220 */ /* 0x000fe40000410000 */
[----:B------:R-:W-:Y:S01]  /*4970*/  MUFU.SIN R141, R126 ;  /* 0x0000007e008d7308 */ /* 0x000fe20000000400 */
[-C--:B--2---:R-:W-:Y:S01]  /*4980*/  FMUL.FTZ R2, R57, R84.reuse ;  /* 0x0000005439027220 */ /* 0x084fe20000410000 */
[C---:B-1----:R-:W-:Y:S01]  /*4990*/  FMUL.FTZ R135, R134.reuse, R135 ;  /* 0x0000008786877220 */ /* 0x042fe20000410000 */
[----:B------:R-:W-:Y:S02]  /*49a0*/  FMUL.FTZ R134, R134, R131 ;  /* 0x0000008386867220 */ /* 0x000fe40000410000 */
[----:B------:R-:W-:Y:S01]  /*49b0*/  FMUL.RZ R146, R2, 0.15915493667125701904 ;  /* 0x3e22f98302927820 */ /* 0x000fe2000040c000 */
[----:B------:R-:W-:Y:S02]  /*49c0*/  FMUL.FTZ R2, R123, R84 ;  /* 0x000000547b027220 */ /* 0x000fe40000410000 */
[----:B------:R-:W-:Y:S08]  /*49d0*/  MUFU.COS R133, R126 ;  /* 0x0000007e00857308 */ /* 0x000ff00000000000 */
[----:B------:R-:W-:Y:S08]  /*49e0*/  MUFU.SIN R126, R132 ;  /* 0x00000084007e7308 */ /* 0x000ff00000000400 */
[----:B------:R0:W1:Y:S08]  /*49f0*/  MUFU.COS R154, R132 ;  /* 0x00000084009a7308 */ /* 0x0000700000000000 */
[----:B------:R2:W-:Y:S01]  /*4a00*/  MUFU.EX2 R192, R65 ;  /* 0x0000004100c07308 */ /* 0x0005e20000000800 */
[----:B0-----:R-:W-:-:S07]  /*4a10*/  FMUL.FTZ R132, R57, R83 ;  /* 0x0000005339847220 */ /* 0x001fce0000410000 */
[----:B------:R-:W-:Y:S01]  /*4a20*/  MUFU.SIN R191, R138 ;  /* 0x0000008a00bf7308 */ /* 0x000fe20000000400 */
[----:B--2---:R-:W-:Y:S01]  /*4a30*/  FMUL.FTZ R65, R57, R86 ;  /* 0x0000005639417220 */ /* 0x004fe20000410000 */
[C---:B-1----:R-:W-:Y:S01]  /*4a40*/  FMUL.FTZ R154, R149.reuse, R154 ;  /* 0x0000009a959a7220 */ /* 0x042fe20000410000 */
[----:B------:R-:W-:Y:S02]  /*4a50*/  FMUL.FTZ R149, R149, R126 ;  /* 0x0000007e95957220 */ /* 0x000fe40000410000 */
[----:B------:R-:W-:Y:S01]  /*4a60*/  FMUL.RZ R148, R65, 0.15915493667125701904 ;  /* 0x3e22f98341947820 */ /* 0x000fe2000040c000 */
[C---:B------:R-:W-:Y:S02]  /*4a70*/  FMUL.FTZ R65, R123.reuse, R86 ;  /* 0x000000567b417220 */ /* 0x040fe40000410000 */
[----:B------:R0:W-:Y:S08]  /*4a80*/  MUFU.COS R193, R138 ;  /* 0x0000008a00c17308 */ /* 0x0001f00000000000 */
[----:B------:R1:W-:Y:S01]  /*4a90*/  MUFU.EX2 R187, R2 ;  /* 0x0000000200bb7308 */ /* 0x0003e20000000800 */
[----:B0-----:R-:W-:Y:S01]  /*4aa0*/  FMUL.RZ R138, R132, 0.15915493667125701904 ;  /* 0x3e22f983848a7820 */ /* 0x001fe2000040c000 */
[----:B------:R-:W-:-:S06]  /*4ab0*/  FMUL.FTZ R132, R123, R83 ;  /* 0x000000537b847220 */ /* 0x000fcc0000410000 */
[----:B------:R0:W-:Y:S01]  /*4ac0*/  MUFU.EX2 R182, R132 ;  /* 0x0000008400b67308 */ /* 0x0001e20000000800 */
[----:B-1----:R-:W-:-:S04]  /*4ad0*/  FMUL.FTZ R2, R57, R85 ;  /* 0x0000005539027220 */ /* 0x002fc80000410000 */
[----:B------:R-:W-:Y:S01]  /*4ae0*/  FMUL.RZ R158, R2, 0.15915493667125701904 ;  /* 0x3e22f983029e7820 */ /* 0x000fe2000040c000 */
[----:B------:R-:W-:Y:S02]  /*4af0*/  FMUL.FTZ R2, R123, R85 ;  /* 0x000000557b027220 */ /* 0x000fe40000410000 */
[----:B------:R-:W-:Y:S01]  /*4b00*/  MUFU.SIN R145, R130 ;  /* 0x0000008200917308 */ /* 0x000fe20000000400 */
[----:B0-----:R-:W-:-:S07]  /*4b10*/  FMUL.FTZ R132, R57, R88 ;  /* 0x0000005839847220 */ /* 0x001fce0000410000 */
[----:B------:R-:W0:Y:S08]  /*4b20*/  MUFU.COS R143, R130 ;  /* 0x00000082008f7308 */ /* 0x000e300000000000 */
[----:B------:R3:W-:Y:S08]  /*4b30*/  MUFU.EX2 R199, R65 ;  /* 0x0000004100c77308 */ /* 0x0007f00000000800 */
[----:B------:R-:W-:Y:S01]  /*4b40*/  MUFU.SIN R147, R142 ;  /* 0x0000008e00937308 */ /* 0x000fe20000000400 */
[----:B---3--:R-:W-:Y:S01]  /*4b50*/  FMUL.FTZ R65, R53, R55 ;  /* 0x0000003735417220 */ /* 0x008fe20000410000 */
[C---:B0-----:R-:W-:Y:S01]  /*4b60*/  FMUL.FTZ R143, R144.reuse, R143 ;  /* 0x0000008f908f7220 */ /* 0x041fe20000410000 */
[----:B------:R-:W-:-:S02]  /*4b70*/  FMUL.FTZ R144, R144, R145 ;  /* 0x0000009190907220 */ /* 0x000fc40000410000 */
        /* <DEDUP_REMOVED lines=10> */
[-C--:B------:R-:W-:Y:S01]  /*4c20*/  FMUL.FTZ R162, R111, R65.reuse ;  /* 0x000000416fa27220 */ /* 0x080fe20000410000 */
[----:B------:R-:W-:-:S06]  /*4c30*/  FMUL.FTZ R160, R110, R65 ;  /* 0x000000416ea07220 */ /* 0x000fcc0000410000 */
[----:B------:R-:W1:Y:S01]  /*4c40*/  MUFU.COS R140, R146 ;  /* 0x00000092008c7308 */ /* 0x000e620000000000 */
[C---:B0-----:R-:W-:Y:S01]  /*4c50*/  FMUL.FTZ R186, R192.reuse, R155 ;  /* 0x0000009bc0ba7220 */ /* 0x041fe20000410000 */
[----:B------:R-:W-:-:S06]  /*4c60*/  FMUL.FTZ R192, R192, R147 ;  /* 0x00000093c0c07220 */ /* 0x000fcc0000410000 */
[----:B------:R-:W-:Y:S08]  /*4c70*/  MUFU.SIN R157, R138 ;  /* 0x0000008a009d7308 */ /* 0x000ff00000000400 */
[----:B------:R0:W2:Y:S01]  /*4c80*/  MUFU.COS R159, R138 ;  /* 0x0000008a009f7308 */ /* 0x0000a20000000000 */
[C---:B-1----:R-:W-:Y:S01]  /*4c90*/  FMUL.FTZ R185, R187.reuse, R140 ;  /* 0x0000008cbbb97220 */ /* 0x042fe20000410000 */
[----:B------:R-:W-:Y:S01]  /*4ca0*/  FMUL.FTZ R187, R187, R130 ;  /* 0x00000082bbbb7220 */ /* 0x000fe20000410000 */
[----:B------:R-:W-:-:S05]  /*4cb0*/  FMUL.FTZ R130, R0, R65 ;  /* 0x0000004100827220 */ /* 0x000fca0000410000 */
[----:B------:R-:W-:Y:S01]  /*4cc0*/  MUFU.SIN R142, R148 ;  /* 0x00000094008e7308 */ /* 0x000fe20000000400 */
[----:B0-----:R-:W-:Y:S01]  /*4cd0*/  FMUL.RZ R138, R132, 0.15915493667125701904 ;  /* 0x3e22f983848a7820 */ /* 0x001fe2000040c000 */
[----:B------:R-:W-:-:S06]  /*4ce0*/  FMUL.FTZ R132, R123, R88 ;  /* 0x000000587b847220 */ /* 0x000fcc0000410000 */
[----:B------:R0:W1:Y:S01]  /*4cf0*/  MUFU.COS R146, R148 ;  /* 0x0000009400927308 */ /* 0x0000620000000000 */
[C---:B--2---:R-:W-:Y:S01]  /*4d00*/  FMUL.FTZ R180, R182.reuse, R159 ;  /* 0x0000009fb6b47220 */ /* 0x044fe20000410000 */
[----:B------:R-:W-:-:S06]  /*4d10*/  FMUL.FTZ R182, R182, R157 ;  /* 0x0000009db6b67220 */ /* 0x000fcc0000410000 */
[----:B------:R-:W-:Y:S01]  /*4d20*/  MUFU.SIN R161, R158 ;  /* 0x0000009e00a17308 */ /* 0x000fe20000000400 */
[----:B0-----:R-:W-:-:S07]  /*4d30*/  FMUL.FTZ R148, R123, R87 ;  /* 0x000000577b947220 */ /* 0x001fce0000410000 */
[----:B------:R0:W-:Y:S01]  /*4d40*/  MUFU.COS R189, R158 ;  /* 0x0000009e00bd7308 */ /* 0x0001e20000000000 */
[C---:B-1----:R-:W-:Y:S01]  /*4d50*/  FMUL.FTZ R197, R199.reuse, R146 ;  /* 0x00000092c7c57220 */ /* 0x042fe20000410000 */
[----:B------:R-:W-:Y:S01]  /*4d60*/  FMUL.FTZ R199, R199, R142 ;  /* 0x0000008ec7c77220 */ /* 0x000fe20000410000 */
[-C--:B------:R-:W-:Y:S01]  /*4d70*/  FMUL.FTZ R142, R121, R65.reuse ;  /* 0x00000041798e7220 */ /* 0x080fe20000410000 */
[----:B------:R-:W-:-:S04]  /*4d80*/  FMUL.FTZ R146, R120, R65 ;  /* 0x0000004178927220 */ /* 0x000fc80000410000 */
[----:B------:R1:W2:Y:S01]  /*4d90*/  MUFU.EX2 R194, R2 ;  /* 0x0000000200c27308 */ /* 0x0002a20000000800 */
[----:B0-----:R-:W-:Y:S01]  /*4da0*/  FMUL.FTZ R158, R123, R90 ;  /* 0x0000005a7b9e7220 */ /* 0x001fe20000410000 */
[----:B------:R-:W-:-:S04]  /*4db0*/  FMUL.FTZ R123, R57, R87 ;  /* 0x00000057397b7220 */ /* 0x000fc80000410000 */
[----:B------:R-:W-:Y:S02]  /*4dc0*/  FMUL.RZ R123, R123, 0.15915493667125701904 ;  /* 0x3e22f9837b7b7820 */ /* 0x000fe4000040c000 */
[----:B------:R-:W0:Y:S01]  /*4dd0*/  MUFU.EX2 R92, R92 ;  /* 0x0000005c005c7308 */ /* 0x000e220000000800 */
[----:B-1----:R-:W-:Y:S01]  /*4de0*/  FMUL.FTZ R2, R52, R55 ;  /* 0x0000003734027220 */ /* 0x002fe20000410000 */
[----:B------:R-:W-:-:S03]  /*4df0*/  FMUL.FTZ R52, R57, R90 ;  /* 0x0000005a39347220 */ /* 0x000fc60000410000 */
[----:B------:R-:W-:Y:S01]  /*4e00*/  FFMA.FTZ R2, R53, R54, R2 ;  /* 0x0000003635027223 */ /* 0x000fe20000010002 */
[----:B------:R-:W-:Y:S01]  /*4e10*/  FMUL.RZ R54, R52, 0.15915493667125701904 ;  /* 0x3e22f98334367820 */ /* 0x000fe2000040c000 */
[----:B------:R-:W-:Y:S01]  /*4e20*/  MOV R52, UR8 ;  /* 0x0000000800347c02 */ /* 0x000fe20008000f00 */
[----:B------:R-:W-:Y:S01]  /*4e30*/  MUFU.SIN R53, R123 ;  /* 0x0000007b00357308 */ /* 0x000fe20000000400 */
[C---:B--2---:R-:W-:Y:S01]  /*4e40*/  FMUL.FTZ R189, R194.reuse, R189 ;  /* 0x000000bdc2bd7220 */ /* 0x044fe20000410000 */
[----:B------:R-:W-:Y:S01]  /*4e50*/  FMUL.FTZ R194, R194, R161 ;  /* 0x000000a1c2c27220 */ /* 0x000fe20000410000 */
[----:B------:R-:W-:Y:S01]  /*4e60*/  IADD3 R52, PT, PT, R52, UR10, RZ ;  /* 0x0000000a34347c10 */ /* 0x000fe2000fffe0ff */
[-C--:B------:R-:W-:Y:S01]  /*4e70*/  FMUL.FTZ R126, R0, -R2.reuse ;  /* 0x80000002007e7220 */ /* 0x080fe20000410000 */
[----:B------:R-:W-:Y:S01]  /*4e80*/  @P2 IADD3 R52, PT, PT, R77, 0x200, RZ ;  /* 0x000002004d342810 */ /* 0x000fe20007ffe0ff */
[-C--:B------:R-:W-:Y:S01]  /*4e90*/  FMUL.FTZ R125, R89, -R2.reuse ;  /* 0x80000002597d7220 */ /* 0x080fe20000410000 */
[-C--:B------:R-:W-:Y:S01]  /*4ea0*/  FMUL.FTZ R145, R120, -R2.reuse ;  /* 0x8000000278917220 */ /* 0x080fe20000410000 */
[----:B------:R-:W-:Y:S01]  /*4eb0*/  MUFU.COS R55, R123 ;  /* 0x0000007b00377308 */ /* 0x000fe20000000000 */
[----:B0-----:R-:W-:Y:S01]  /*4ec0*/  FMUL.FTZ R133, R92, R133 ;  /* 0x000000855c857220 */ /* 0x001fe20000410000 */
[----:B------:R-:W-:Y:S01]  /*4ed0*/  LEA R52, R52, UR24, 0x3 ;  /* 0x0000001834347c11 */ /* 0x000fe2000f8e18ff */
        /* <DEDUP_REMOVED lines=10> */
[----:B------:R-:W-:-:S03]  /*4f80*/  FMUL.FTZ R161, R110, -R2 ;  /* 0x800000026ea17220 */ /* 0x000fc60000410000 */
[----:B------:R-:W1:Y:S08]  /*4f90*/  MUFU.EX2 R128, R128 ;  /* 0x0000008000807308 */ /* 0x000e700000000800 */
[----:B------:R-:W-:Y:S01]  /*4fa0*/  MUFU.COS R165, R138 ;  /* 0x0000008a00a57308 */ /* 0x000fe20000000000 */
[----:B0-----:R-:W-:-:S07]  /*4fb0*/  FMUL.FTZ R139, R64, R139 ;  /* 0x0000008b408b7220 */ /* 0x001fce0000410000 */
[----:B------:R0:W2:Y:S01]  /*4fc0*/  MUFU.EX2 R188, R132 ;  /* 0x0000008400bc7308 */ /* 0x0000a20000000800 */
[C---:B-1----:R-:W-:Y:S01]  /*4fd0*/  FMUL.FTZ R193, R128.reuse, R193 ;  /* 0x000000c180c17220 */ /* 0x042fe20000410000 */
[----:B------:R-:W-:Y:S01]  /*4fe0*/  FMUL.FTZ R191, R128, R191 ;  /* 0x000000bf80bf7220 */ /* 0x000fe20000410000 */
[----:B------:R-:W-:-:S05]  /*4ff0*/  FMUL.FTZ R128, R91, R65 ;  /* 0x000000415b807220 */ /* 0x000fca0000410000 */
[----:B------:R-:W-:Y:S01]  /*5000*/  MUFU.EX2 R158, R158 ;  /* 0x0000009e009e7308 */ /* 0x000fe20000000800 */
[----:B0-----:R-:W-:Y:S01]  /*5010*/  FMUL.FTZ R132, R92, R141 ;  /* 0x0000008d5c847220 */ /* 0x001fe20000410000 */
[----:B------:R-:W-:Y:S01]  /*5020*/  FMUL.FTZ R92, R124, R127 ;  /* 0x0000007f7c5c7220 */ /* 0x000fe20000410000 */
[----:B------:R-:W-:Y:S01]  /*5030*/  FMUL.FTZ R127, R122, R65 ;  /* 0x000000417a7f7220 */ /* 0x000fe20000410000 */
[-C--:B------:R-:W-:Y:S01]  /*5040*/  FMUL.FTZ R124, R91, -R2.reuse ;  /* 0x800000025b7c7220 */ /* 0x080fe20000410000 */
[----:B------:R-:W-:Y:S02]  /*5050*/  FMUL.FTZ R141, R121, -R2 ;  /* 0x80000002798d7220 */ /* 0x000fe40000410000 */
[----:B------:R0:W-:Y:S01]  /*5060*/  STS.64 [R52+0xca0], R92 ;  /* 0x000ca05c34007388 */ /* 0x0001e20000000a00 */
[----:B------:R-:W1:Y:S01]  /*5070*/  MUFU.SIN R123, R54 ;  /* 0x00000036007b7308 */ /* 0x000e620000000400 */
[----:B--2---:R-:W-:Y:S01]  /*5080*/  FMUL.FTZ R190, R188, R165 ;  /* 0x000000a5bcbe7220 */ /* 0x004fe20000410000 */
[----:B------:R-:W-:-:S06]  /*5090*/  FMUL.FTZ R165, R112, R65 ;  /* 0x0000004170a57220 */ /* 0x000fcc0000410000 */
[----:B------:R2:W3:Y:S08]  /*50a0*/  MUFU.SIN R163, R138 ;  /* 0x0000008a00a37308 */ /* 0x0004f00000000400 */
[----:B------:R-:W5:Y:S01]  /*50b0*/  MUFU.EX2 R156, R148 ;  /* 0x00000094009c7308 */ /* 0x000f620000000800 */
[----:B--2---:R-:W-:Y:S01]  /*50c0*/  FMUL.FTZ R138, R64, R129 ;  /* 0x00000081408a7220 */ /* 0x004fe20000410000 */
[----:B-1----:R-:W-:Y:S01]  /*50d0*/  FMUL.FTZ R140, R158, R123 ;  /* 0x0000007b9e8c7220 */ /* 0x002fe20000410000 */
[----:B------:R-:W-:Y:S01]  /*50e0*/  FMUL.FTZ R129, R89, R65 ;  /* 0x0000004159817220 */ /* 0x000fe20000410000 */
[----:B------:R-:W-:-:S04]  /*50f0*/  FMUL.FTZ R123, R122, -R2 ;  /* 0x800000027a7b7220 */ /* 0x000fc80000410000 */
[----:B------:R-:W1:Y:S01]  /*5100*/  MUFU.COS R131, R54 ;  /* 0x0000003600837308 */ /* 0x000e620000000000 */
[----:B---3--:R-:W-:Y:S01]  /*5110*/  FMUL.FTZ R188, R188, R163 ;  /* 0x000000a3bcbc7220 */ /* 0x008fe20000410000 */
[C---:B-----5:R-:W-:Y:S01]  /*5120*/  FMUL.FTZ R148, R156.reuse, R55 ;  /* 0x000000379c947220 */ /* 0x060fe20000410000 */
[----:B------:R-:W-:Y:S01]  /*5130*/  FMUL.FTZ R147, R156, R53 ;  /* 0x000000359c937220 */ /* 0x000fe20000410000 */
[----:B-1----:R-:W-:Y:S01]  /*5140*/  FMUL.FTZ R131, R158, R131 ;  /* 0x000000839e837220 */ /* 0x002fe20000410000 */
        /* <DEDUP_REMOVED lines=12> */
.L_x_14029:
[----:B------:R0:W1:Y:S02]  /*5210*/  LDS.64 R64, [R195+0x1ca8] ;  /* 0x001ca800c3407984 */ /* 0x0000640000000a00 */
.L_x_14030:
[----:B----4-:R-:W-:Y:S05]  /*5220*/  BSYNC.RECONVERGENT B0 ;  /* 0x0000000000007941 */ /* 0x010fea0003800200 */
.L_x_14028:
        /* <DEDUP_REMOVED lines=12> */
[CC--:B------:R-:W-:Y:S01]  /*52f0*/  FMUL.FTZ R2, R92.reuse, R138.reuse ;  /* 0x0000008a5c027220 */ /* 0x0c0fe20000410000 */
[----:B------:R-:W-:Y:S01]  /*5300*/  FMUL.FTZ R53, R93, R138 ;  /* 0x0000008a5d357220 */ /* 0x000fe20000410000 */
[----:B------:R-:W-:Y:S01]  /*5310*/  FADD.FTZ R52, R107, R52 ;  /* 0x000000346b347221 */ /* 0x000fe20000010000 */
[----:B------:R-:W-:Y:S01]  /*5320*/  FADD.FTZ R54, RZ, R54 ;  /* 0x00000036ff367221 */ /* 0x000fe20000010000 */
[-C--:B------:R-:W-:Y:S01]  /*5330*/  FFMA.FTZ R2, R93, R139.reuse, R2 ;  /* 0x0000008b5d027223 */ /* 0x080fe20000010002 */
[----:B------:R-:W-:Y:S01]  /*5340*/  FFMA.FTZ R53, R92, R139, -R53 ;  /* 0x0000008b5c357223 */ /* 0x000fe20000010835 */
[C---:B------:R-:W-:Y:S01]  /*5350*/  FMUL.FTZ R55, R134.reuse, R52 ;  /* 0x0000003486377220 */ /* 0x040fe20000410000 */
[----:B------:R-:W-:-:S03]  /*5360*/  FMUL.FTZ R156, R134, R54 ;  /* 0x00000036869c7220 */ /* 0x000fc60000410000 */
[C---:B------:R-:W-:Y:S01]  /*5370*/  FFMA.FTZ R55, R135.reuse, R54, R55 ;  /* 0x0000003687377223 */ /* 0x040fe20000010037 */
[----:B------:R-:W-:Y:S01]  /*5380*/  FFMA.FTZ R155, R135, R52, -R156 ;  /* 0x00000034879b7223 */ /* 0x000fe2000001089c */
[-C--:B------:R-:W-:Y:S02]  /*5390*/  FMUL.FTZ R52, R136, R2.reuse ;  /* 0x0000000288347220 */ /* 0x080fe40000410000 */
[----:B------:R-:W-:Y:S01]  /*53a0*/  FADD.FTZ R157, RZ, R55 ;  /* 0x00000037ff9d7221 */ /* 0x000fe20000010000 */
[----:B------:R-:W-:Y:S01]  /*53b0*/  FADD.FTZ R54, R106, R155 ;  /* 0x0000009b6a367221 */ /* 0x000fe20000010000 */
[-C--:B------:R-:W-:Y:S01]  /*53c0*/  FMUL.FTZ R55, R136, R53.reuse ;  /* 0x0000003588377220 */ /* 0x080fe20000410000 */
[----:B------:R-:W-:Y:S01]  /*53d0*/  FFMA.FTZ R155, R137, R53, -R52 ;  /* 0x00000035899b7223 */ /* 0x000fe20000010834 */
[C---:B------:R-:W-:Y:S01]  /*53e0*/  FMUL.FTZ R158, R132.reuse, R157 ;  /* 0x0000009d849e7220 */ /* 0x040fe20000410000 */
[-C--:B-12---:R-:W-:Y:S01]  /*53f0*/  FMUL.FTZ R53, R131, R65.reuse ;  /* 0x0000004183357220 */ /* 0x086fe20000410000 */
[----:B------:R-:W-:Y:S01]  /*5400*/  FFMA.FTZ R156, R137, R2, R55 ;  /* 0x00000002899c7223 */ /* 0x000fe20000010037 */
[----:B------:R-:W-:Y:S01]  /*5410*/  MOV R2, UR25 ;  /* 0x0000001900027c02 */ /* 0x000fe20008000f00 */
[-C--:B------:R-:W-:Y:S01]  /*5420*/  FFMA.FTZ R158, R133, R54.reuse, -R158 ;  /* 0x00000036859e7223 */ /* 0x080fe2000001089e */
[----:B------:R-:W-:Y:S01]  /*5430*/  FMUL.FTZ R54, R132, R54 ;  /* 0x0000003684367220 */ /* 0x000fe20000410000 */
[----:B------:R-:W-:Y:S01]  /*5440*/  FMUL.FTZ R52, R140, R65 ;  /* 0x000000418c347220 */ /* 0x000fe20000410000 */
[----:B------:R-:W-:Y:S01]  /*5450*/  @P0 IADD3 R2, PT, PT, R2, -0x2, RZ ;  /* 0xfffffffe02020810 */ /* 0x000fe20007ffe0ff */
[----:B------:R-:W-:Y:S01]  /*5460*/  FADD.FTZ R158, R105, R158 ;  /* 0x0000009e699e7221 */ /* 0x000fe20000010000 */
[----:B------:R-:W-:Y:S01]  /*5470*/  FFMA.FTZ R54, R133, R157, R54 ;  /* 0x0000009d85367223 */ /* 0x000fe20000010036 */
[-C--:B------:R-:W-:Y:S01]  /*5480*/  FFMA.FTZ R157, -R140, R64.reuse, -R53 ;  /* 0x000000408c9d7223 */ /* 0x080fe20000010935 */
[----:B------:R-:W-:Y:S01]  /*5490*/  FFMA.FTZ R55, R131, R64, -R52 ;  /* 0x0000004083377223 */ /* 0x000fe20000010834 */
[----:B------:R-:W-:Y:S01]  /*54a0*/  FMUL.FTZ R53, R144, R158 ;  /* 0x0000009e90357220 */ /* 0x000fe20000410000 */
[----:B------:R-:W-:Y:S01]  /*54b0*/  FADD.FTZ R54, RZ, R54 ;  /* 0x00000036ff367221 */ /* 0x000fe20000010000 */
[----:B------:R-:W-:Y:S01]  /*54c0*/  FMUL.FTZ R159, R147, R157 ;  /* 0x0000009d939f7220 */ /* 0x000fe20000410000 */
[----:B---3--:R-:W-:-:S02]  /*54d0*/  @P0 IMAD R2, R2, R163, UR8 ;  /* 0x0000000802020e24 */ /* 0x008fc4000f8e02a3 */
[----:B------:R-:W-:Y:S02]  /*54e0*/  HFMA2 R163, -RZ, RZ, 0, 9.5367431640625e-07 ;  /* 0x00000010ffa37431 */ /* 0x000fe400000001ff */
[-C--:B------:R-:W-:Y:S01]  /*54f0*/  FMUL.FTZ R52, R144, R54.reuse ;  /* 0x0000003690347220 */ /* 0x080fe20000410000 */
[----:B------:R-:W-:Y:S01]  /*5500*/  FFMA.FTZ R53, R143, R54, R53 ;  /* 0x000000368f357223 */ /* 0x000fe20000010035 */
[-C--:B------:R-:W-:Y:S01]  /*5510*/  FMUL.FTZ R164, R147, R55.reuse ;  /* 0x0000003793a47220 */ /* 0x080fe20000410000 */
[C---:B------:R-:W-:Y:S01]  /*5520*/  FFMA.FTZ R167, R148.reuse, R55, R159 ;  /* 0x0000003794a77223 */ /* 0x040fe2000001009f */
[----:B------:R-:W-:Y:S01]  /*5530*/  FFMA.FTZ R55, R143, R158, -R52 ;  /* 0x0000009e8f377223 */ /* 0x000fe20000010834 */
[----:B------:R-:W-:Y:S01]  /*5540*/  FADD.FTZ R158, RZ, R53 ;  /* 0x00000035ff9e7221 */ /* 0x000fe20000010000 */
[----:B------:R-:W-:Y:S01]  /*5550*/  FFMA.FTZ R173, R148, R157, -R164 ;  /* 0x0000009d94ad7223 */ /* 0x000fe200000108a4 */
[----:B------:R-:W-:Y:S01]  /*5560*/  CS2R R52, SRZ ;  /* 0x0000000000347805 */ /* 0x000fe2000001ff00 */
[----:B------:R-:W-:Y:S01]  /*5570*/  FADD.FTZ R157, R104, R55 ;  /* 0x00000037689d7221 */ /* 0x000fe20000010000 */
[----:B------:R-:W-:Y:S01]  /*5580*/  FMUL.FTZ R159, R149, R158 ;  /* 0x0000009e959f7220 */ /* 0x000fe20000410000 */
[----:B------:R-:W-:-:S04]  /*5590*/  @P0 IMAD.WIDE R54, R2, R163, UR4 ;  /* 0x0000000402360e25 */ /* 0x000fc8000f8e02a3 */
[-C--:B------:R-:W-:Y:S01]  /*55a0*/  FMUL.FTZ R164, R140, R161.reuse ;  /* 0x000000a18ca47220 */ /* 0x080fe20000410000 */
[----:B------:R-:W-:Y:S01]  /*55b0*/  FFMA.FTZ R163, R131, R161, -R166 ;  /* 0x000000a183a37223 */ /* 0x000fe200000108a6 */
[CC--:B------:R-:W-:Y:S01]  /*55c0*/  FFMA.FTZ R2, R154.reuse, R157.reuse, -R159 ;  /* 0x0000009d9a027223 */ /* 0x0c0fe2000001089f */
[----:B------:R-:W-:Y:S01]  /*55d0*/  FMUL.FTZ R157, R149, R157 ;  /* 0x0000009d959d7220 */ /* 0x000fe20000410000 */
[----:B------:R1:W2:Y:S01]  /*55e0*/  @P0 LDG.E.64 R52, desc[UR30][R54.64+0x8] ;  /* 0x0000081e36340981 */ /* 0x0002a2000c1e1b00 */
[----:B------:R-:W-:Y:S01]  /*55f0*/  FFMA.FTZ R159, R131, R160, R164 ;  /* 0x000000a0839f7223 */ /* 0x000fe200000100a4 */
[----:B------:R-:W-:Y:S01]  /*5600*/  FADD.FTZ R164, R103, R2 ;  /* 0x0000000267a47221 */ /* 0x000fe20000010000 */
[----:B------:R-:W-:Y:S01]  /*5610*/  FFMA.FTZ R157, R154, R158, R157 ;  /* 0x0000009e9a9d7223 */ /* 0x000fe2000001009d */
[----:B------:R-:W-:Y:S01]  /*5620*/  FADD.FTZ R163, R168, R163 ;  /* 0x000000a3a8a37221 */ /* 0x000fe20000010000 */
[----:B------:R-:W-:Y:S01]  /*5630*/  FADD.FTZ R159, R162, R159 ;  /* 0x0000009fa29f7221 */ /* 0x000fe20000010000 */
[----:B------:R-:W-:Y:S01]  /*5640*/  FMUL.FTZ R166, R191, R164 ;  /* 0x000000a4bfa67220 */ /* 0x000fe20000410000 */
[----:B------:R-:W-:Y:S01]  /*5650*/  FADD.FTZ R158, RZ, R157 ;  /* 0x0000009dff9e7221 */ /* 0x000fe20000010000 */
[C---:B------:R-:W-:Y:S01]  /*5660*/  FMUL.FTZ R177, R147.reuse, R163 ;  /* 0x000000a393b17220 */ /* 0x040fe20000410000 */
[----:B------:R-:W-:Y:S01]  /*5670*/  FMUL.FTZ R170, R147, R159 ;  /* 0x0000009f93aa7220 */ /* 0x000fe20000410000 */
[----:B------:R-:W-:Y:S01]  /*5680*/  FMUL.FTZ R176, R188, R167 ;  /* 0x000000a7bcb07220 */ /* 0x000fe20000410000 */
[-C--:B-1----:R-:W-:Y:S01]  /*5690*/  FMUL.FTZ R55, R191, R158.reuse ;  /* 0x0000009ebf377220 */ /* 0x082fe20000410000 */
[C---:B------:R-:W-:Y:S01]  /*56a0*/  FFMA.FTZ R166, R193.reuse, R158, R166 ;  /* 0x0000009ec1a67223 */ /* 0x040fe200000100a6 */
[----:B------:R-:W-:Y:S01]  /*56b0*/  FFMA.FTZ R2, R148, R159, R177 ;  /* 0x0000009f94027223 */ /* 0x000fe200000100b1 */
[C---:B------:R-:W-:Y:S01]  /*56c0*/  FMUL.FTZ R158, R134.reuse, R156 ;  /* 0x0000009c869e7220 */ /* 0x040fe20000410000 */
[----:B------:R-:W-:Y:S01]  /*56d0*/  FFMA.FTZ R157, R193, R164, -R55 ;  /* 0x000000a4c19d7223 */ /* 0x000fe20000010837 */
[----:B------:R-:W-:Y:S01]  /*56e0*/  FADD.FTZ R159, RZ, R166 ;  /* 0x000000a6ff9f7221 */ /* 0x000fe20000010000 */
[-C--:B------:R-:W-:Y:S01]  /*56f0*/  FMUL.FTZ R55, R134, R155.reuse ;  /* 0x0000009b86377220 */ /* 0x080fe20000410000 */
[C---:B------:R-:W-:Y:S01]  /*5700*/  FFMA.FTZ R158, R135.reuse, R155, -R158 ;  /* 0x0000009b879e7223 */ /* 0x040fe2000001089e */
[----:B------:R-:W-:Y:S01]  /*5710*/  FADD.FTZ R157, R102, R157 ;  /* 0x0000009d669d7221 */ /* 0x000fe20000010000 */
[----:B------:R-:W-:Y:S01]  /*5720*/  FMUL.FTZ R155, R192, R159 ;  /* 0x0000009fc09b7220 */ /* 0x000fe20000410000 */
[----:B------:R-:W-:Y:S01]  /*5730*/  FFMA.FTZ R54, R148, R163, -R170 ;  /* 0x000000a394367223 */ /* 0x000fe200000108aa */
[----:B------:R-:W-:Y:S01]  /*5740*/  FFMA.FTZ R156, R135, R156, R55 ;  /* 0x0000009c879c7223 */ /* 0x000fe20000010037 */
[-C--:B------:R-:W-:Y:S01]  /*5750*/  FMUL.FTZ R166, R192, R157.reuse ;  /* 0x0000009dc0a67220 */ /* 0x080fe20000410000 */
[----:B------:R-:W-:Y:S01]  /*5760*/  FFMA.FTZ R164, R186, R157, -R155 ;  /* 0x0000009dbaa47223 */ /* 0x000fe2000001089b */
[----:B------:R-:W-:Y:S01]  /*5770*/  FFMA.FTZ R155, R190, R173, -R176 ;  /* 0x000000adbe9b7223 */ /* 0x000fe200000108b0 */
[----:B------:R-:W-:Y:S01]  /*5780*/  FMUL.FTZ R157, R132, R158 ;  /* 0x0000009e849d7220 */ /* 0x000fe20000410000 */
[----:B------:R-:W-:Y:S01]  /*5790*/  FFMA.FTZ R166, R186, R159, R166 ;  /* 0x0000009fbaa67223 */ /* 0x000fe200000100a6 */
[----:B------:R-:W-:Y:S01]  /*57a0*/  FADD.FTZ R170, R101, R164 ;  /* 0x000000a465aa7221 */ /* 0x000fe20000010000 */
[----:B------:R-:W-:Y:S01]  /*57b0*/  FMUL.FTZ R164, R132, R156 ;  /* 0x0000009c84a47220 */ /* 0x000fe20000410000 */
[----:B------:R-:W-:Y:S01]  /*57c0*/  FMUL.FTZ R55, R188, R173 ;  /* 0x000000adbc377220 */ /* 0x000fe20000410000 */
[----:B------:R-:W-:Y:S01]  /*57d0*/  FADD.FTZ R166, RZ, R166 ;  /* 0x000000a6ffa67221 */ /* 0x000fe20000010000 */
[----:B------:R-:W-:Y:S01]  /*57e0*/  FMUL.FTZ R176, R187, R170 ;  /* 0x000000aabbb07220 */ /* 0x000fe20000410000 */
[C---:B------:R-:W-:Y:S01]  /*57f0*/  FFMA.FTZ R164, R133.reuse, R158, -R164 ;  /* 0x0000009e85a47223 */ /* 0x040fe200000108a4 */
[----:B------:R-:W-:Y:S01]  /*5800*/  FFMA.FTZ R157, R133, R156, R157 ;  /* 0x0000009c859d7223 */ /* 0x000fe2000001009d */
        /* <DEDUP_REMOVED lines=85> */
[----:B------:R-:W-:Y:S01]  /*5d60*/  FMUL.FTZ R177, R188, R173 ;  /* 0x000000adbcb17220 */ /* 0x000fe20000410000 */
[----:B------:R-:W3:Y:S01]  /*5d70*/  SHFL.UP PT, R163, R2, 0x1, RZ ;  /* 0x0420000002a37989 */ /* 0x000ee200000e00ff */
        /* <DEDUP_REMOVED lines=8> */
[C---:B------:R-:W-:Y:S01]  /*5e00*/  FMUL.FTZ R170, R194.reuse, R155 ;  /* 0x0000009bc2aa7220 */ /* 0x040fe20000410000 */
[----:B------:R-:W4:Y:S01]  /*5e10*/  SHFL.UP PT, R158, R157, 0x1, RZ ;  /* 0x042000009d9e7989 */ /* 0x000f2200000e00ff */
[C---:B------:R-:W-:Y:S01]  /*5e20*/  FMUL.FTZ R176, R194.reuse, R55 ;  /* 0x00000037c2b07220 */ /* 0x040fe20000410000 */
[----:B------:R-:W-:Y:S01]  /*5e30*/  FADD.FTZ R166, R171, R166 ;  /* 0x000000a6aba67221 */ /* 0x000fe20000010000 */
[C---:B------:R-:W-:Y:S01]  /*5e40*/  FMUL.FTZ R159, R194.reuse, R177 ;  /* 0x000000b1c29f7220 */ /* 0x040fe20000410000 */
[----:B------:R-:W-:Y:S01]  /*5e50*/  FFMA.FTZ R170, R189, R55, R170 ;  /* 0x00000037bdaa7223 */ /* 0x000fe200000100aa */
[----:B------:R-:W-:Y:S01]  /*5e60*/  ISETP.GE.AND P1, PT, R75, 0x1, PT ;  /* 0x000000014b00780c */ /* 0x000fe20003f26270 */
[----:B------:R-:W5:Y:S01]  /*5e70*/  SHFL.UP PT, R55, R54, 0x1, RZ ;  /* 0x0420000036377989 */ /* 0x000f6200000e00ff */
[C---:B------:R-:W-:Y:S01]  /*5e80*/  FFMA.FTZ R176, R189.reuse, R155, -R176 ;  /* 0x0000009bbdb07223 */ /* 0x040fe200000108b0 */
[-C--:B------:R-:W-:Y:S01]  /*5e90*/  FFMA.FTZ R206, R189, R166.reuse, R159 ;  /* 0x000000a6bdce7223 */ /* 0x080fe2000001009f */
[----:B------:R-:W-:Y:S01]  /*5ea0*/  FMUL.FTZ R166, R194, R166 ;  /* 0x000000a6c2a67220 */ /* 0x000fe20000410000 */
[-C--:B-1----:R-:W-:Y:S01]  /*5eb0*/  FMUL.FTZ R155, R157, R164.reuse ;  /* 0x000000a49d9b7220 */ /* 0x082fe20000410000 */
[C---:B------:R-:W-:Y:S01]  /*5ec0*/  FMUL.FTZ R164, R54.reuse, R164 ;  /* 0x000000a436a47220 */ /* 0x040fe20000410000 */
[----:B------:R-:W-:Y:S01]  /*5ed0*/  FMUL.FTZ R208, R199, R176 ;  /* 0x000000b0c7d07220 */ /* 0x000fe20000410000 */
[----:B------:R-:W-:Y:S01]  /*5ee0*/  FFMA.FTZ R177, R189, R177, -R166 ;  /* 0x000000b1bdb17223 */ /* 0x000fe200000108a6 */
[-C--:B---3--:R-:W-:Y:S01]  /*5ef0*/  FFMA.FTZ R155, R54, R163.reuse, -R155 ;  /* 0x000000a3369b7223 */ /* 0x088fe2000001089b */
[----:B------:R-:W-:Y:S01]  /*5f00*/  FFMA.FTZ R163, R157, R163, R164 ;  /* 0x000000a39da37223 */ /* 0x000fe200000100a4 */
[-C--:B------:R-:W-:Y:S01]  /*5f10*/  FFMA.FTZ R167, R197, R170.reuse, R208 ;  /* 0x000000aac5a77223 */ /* 0x080fe200000100d0 */
[----:B------:R-:W-:Y:S01]  /*5f20*/  FADD.FTZ R166, R172, R177 ;  /* 0x000000b1aca67221 */ /* 0x000fe20000010000 */
[----:B------:R-:W-:Y:S01]  /*5f30*/  FMUL.FTZ R170, R199, R170 ;  /* 0x000000aac7aa7220 */ /* 0x000fe20000410000 */
[----:B------:R-:W-:Y:S01]  /*5f40*/  @P1 FADD.FTZ R156, R156, R163 ;  /* 0x000000a39c9c1221 */ /* 0x000fe20000010000 */
[----:B------:R-:W-:Y:S01]  /*5f50*/  FADD.FTZ R206, R175, R206 ;  /* 0x000000ceafce7221 */ /* 0x000fe20000010000 */
[----:B------:R-:W-:Y:S01]  /*5f60*/  FMUL.FTZ R159, R199, R166 ;  /* 0x000000a6c79f7220 */ /* 0x000fe20000410000 */
[----:B------:R-:W-:Y:S01]  /*5f70*/  @P1 FADD.FTZ R2, R2, R155 ;  /* 0x0000009b02021221 */ /* 0x000fe20000010000 */
[C---:B------:R-:W-:Y:S01]  /*5f80*/  FFMA.FTZ R173, R197.reuse, R176, -R170 ;  /* 0x000000b0c5ad7223 */ /* 0x040fe200000108aa */
[----:B------:R-:W1:Y:S01]  /*5f90*/  SHFL.UP PT, R163, R156, 0x2, RZ ;  /* 0x044000009ca37989 */ /* 0x000e6200000e00ff */
[----:B------:R-:W-:Y:S01]  /*5fa0*/  FFMA.FTZ R170, R197, R206, R159 ;  /* 0x000000cec5aa7223 */ /* 0x000fe2000001009f */
[CC--:B----4-:R-:W-:Y:S01]  /*5fb0*/  FMUL.FTZ R164, R54.reuse, R158.reuse ;  /* 0x0000009e36a47220 */ /* 0x0d0fe20000410000 */
[----:B------:R-:W-:Y:S01]  /*5fc0*/  FMUL.FTZ R155, R157, R158 ;  /* 0x0000009e9d9b7220 */ /* 0x000fe20000410000 */
[----:B------:R-:W3:Y:S01]  /*5fd0*/  SHFL.UP PT, R159, R2, 0x2, RZ ;  /* 0x04400000029f7989 */ /* 0x000ee200000e00ff */
[----:B------:R-:W-:Y:S01]  /*5fe0*/  FMUL.FTZ R206, R199, R206 ;  /* 0x000000cec7ce7220 */ /* 0x000fe20000410000 */
[-C--:B-----5:R-:W-:Y:S01]  /*5ff0*/  @P1 FFMA.FTZ R157, R157, R55.reuse, R164 ;  /* 0x000000379d9d1223 */ /* 0x0a0fe200000100a4 */
[----:B------:R-:W-:Y:S01]  /*6000*/  @P1 FFMA.FTZ R54, R54, R55, -R155 ;  /* 0x0000003736361223 */ /* 0x000fe2000001089b */
[C---:B------:R-:W-:Y:S01]  /*6010*/  FMUL.FTZ R181, R182.reuse, R173 ;  /* 0x000000adb6b57220 */ /* 0x040fe20000410000 */
[----:B------:R-:W-:Y:S01]  /*6020*/  FFMA.FTZ R177, R197, R166, -R206 ;  /* 0x000000a6c5b17223 */ /* 0x000fe200000108ce */
        /* <DEDUP_REMOVED lines=11> */
[----:B------:R-:W-:Y:S01]  /*60e0*/  ISETP.NE.AND P3, PT, R196, 0x1f, PT ;  /* 0x0000001fc400780c */ /* 0x000fe20003f65270 */
[C---:B------:R-:W-:Y:S01]  /*60f0*/  FFMA.FTZ R170, R180.reuse, R167, R173 ;  /* 0x000000a7b4aa7223 */ /* 0x040fe200000100ad */
[----:B------:R-:W-:Y:S01]  /*6100*/  FFMA.FTZ R177, R180, R177, -R158 ;  /* 0x000000b1b4b17223 */ /* 0x000fe2000001089e */
[-C--:B-1----:R-:W-:Y:S01]  /*6110*/  FMUL.FTZ R167, R157, R163.reuse ;  /* 0x000000a39da77220 */ /* 0x082fe20000410000 */
[C---:B------:R-:W-:Y:S01]  /*6120*/  FMUL.FTZ R158, R54.reuse, R163 ;  /* 0x000000a3369e7220 */ /* 0x040fe20000410000 */
[-C--:B------:R-:W-:Y:S01]  /*6130*/  FFMA.FTZ R173, R185, R164.reuse, R176 ;  /* 0x000000a4b9ad7223 */ /* 0x080fe200000100b0 */
[----:B------:R-:W-:Y:S01]  /*6140*/  FMUL.FTZ R176, R187, R164 ;  /* 0x000000a4bbb07220 */ /* 0x000fe20000410000 */
[-C--:B---3--:R-:W-:Y:S01]  /*6150*/  FFMA.FTZ R167, R54, R159.reuse, -R167 ;  /* 0x0000009f36a77223 */ /* 0x088fe200000108a7 */
[----:B------:R-:W-:Y:S01]  /*6160*/  FFMA.FTZ R159, R157, R159, R158 ;  /* 0x0000009f9d9f7223 */ /* 0x000fe2000001009e */
[----:B------:R-:W-:Y:S01]  /*6170*/  FADD.FTZ R164, R184, R177 ;  /* 0x000000b1b8a47221 */ /* 0x000fe20000010000 */
[----:B------:R-:W-:Y:S01]  /*6180*/  FADD.FTZ R170, R183, R170 ;  /* 0x000000aab7aa7221 */ /* 0x000fe20000010000 */
[----:B------:R-:W-:Y:S01]  /*6190*/  @P1 FADD.FTZ R2, R2, R167 ;  /* 0x000000a702021221 */ /* 0x000fe20000010000 */
[----:B------:R-:W-:Y:S01]  /*61a0*/  @P1 FADD.FTZ R156, R156, R159 ;  /* 0x0000009f9c9c1221 */ /* 0x000fe20000010000 */
[----:B------:R-:W-:Y:S01]  /*61b0*/  FMUL.FTZ R177, R187, R164 ;  /* 0x000000a4bbb17220 */ /* 0x000fe20000410000 */
[CC--:B----4-:R-:W-:Y:S01]  /*61c0*/  FMUL.FTZ R158, R54.reuse, R155.reuse ;  /* 0x0000009b369e7220 */ /* 0x0d0fe20000410000 */
[----:B------:R-:W-:Y:S01]  /*61d0*/  FFMA.FTZ R163, R185, R166, -R176 ;  /* 0x000000a6b9a37223 */ /* 0x000fe200000108b0 */
[----:B------:R-:W-:Y:S01]  /*61e0*/  FMUL.FTZ R155, R157, R155 ;  /* 0x0000009b9d9b7220 */ /* 0x000fe20000410000 */
[----:B------:R-:W1:Y:S01]  /*61f0*/  SHFL.UP PT, R159, R156, 0x4, RZ ;  /* 0x048000009c9f7989 */ /* 0x000e6200000e00ff */
[-C--:B------:R-:W-:Y:S01]  /*6200*/  FFMA.FTZ R166, R185, R170.reuse, R177 ;  /* 0x000000aab9a67223 */ /* 0x080fe200000100b1 */
[----:B------:R-:W-:Y:S01]  /*6210*/  FMUL.FTZ R170, R187, R170 ;  /* 0x000000aabbaa7220 */ /* 0x000fe20000410000 */
[-C--:B-----5:R-:W-:Y:S01]  /*6220*/  @P1 FFMA.FTZ R157, R157, R55.reuse, R158 ;  /* 0x000000379d9d1223 */ /* 0x0a0fe2000001009e */
[----:B------:R-:W-:Y:S01]  /*6230*/  @P1 FFMA.FTZ R54, R54, R55, -R155 ;  /* 0x0000003736361223 */ /* 0x000fe2000001089b */
[----:B------:R-:W3:Y:S01]  /*6240*/  SHFL.UP PT, R158, R2, 0x4, RZ ;  /* 0x04800000029e7989 */ /* 0x000ee200000e00ff */
[----:B------:R-:W-:Y:S01]  /*6250*/  FFMA.FTZ R167, R185, R164, -R170 ;  /* 0x000000a4b9a77223 */ /* 0x000fe200000108aa */
[----:B------:R-:W-:Y:S01]  /*6260*/  FADD.FTZ R177, R203, R166 ;  /* 0x000000a6cbb17221 */ /* 0x000fe20000010000 */
[----:B------:R-:W-:Y:S01]  /*6270*/  FMUL.FTZ R181, R192, R173 ;  /* 0x000000adc0b57220 */ /* 0x000fe20000410000 */
[----:B------:R-:W4:Y:S01]  /*6280*/  SHFL.UP PT, R155, R157, 0x4, RZ ;  /* 0x048000009d9b7989 */ /* 0x000f2200000e00ff */
[----:B------:R-:W-:Y:S01]  /*6290*/  FADD.FTZ R167, R204, R167 ;  /* 0x000000a7cca77221 */ /* 0x000fe20000010000 */
[C---:B------:R-:W-:Y:S01]  /*62a0*/  FMUL.FTZ R176, R192.reuse, R177 ;  /* 0x000000b1c0b07220 */ /* 0x040fe20000410000 */
[C---:B------:R-:W-:Y:S01]  /*62b0*/  FMUL.FTZ R164, R192.reuse, R163 ;  /* 0x000000a3c0a47220 */ /* 0x040fe20000410000 */
[----:B------:R-:W5:Y:S01]  /*62c0*/  SHFL.UP PT, R55, R54, 0x4, RZ ;  /* 0x0480000036377989 */ /* 0x000f6200000e00ff */
[----:B------:R-:W-:Y:S01]  /*62d0*/  FMUL.FTZ R170, R192, R167 ;  /* 0x000000a7c0aa7220 */ /* 0x000fe20000410000 */
[C---:B------:R-:W-:Y:S01]  /*62e0*/  FFMA.FTZ R166, R186.reuse, R163, -R181 ;  /* 0x000000a3baa67223 */ /* 0x040fe200000108b5 */
[C---:B------:R-:W-:Y:S01]  /*62f0*/  FFMA.FTZ R167, R186.reuse, R167, -R176 ;  /* 0x000000a7baa77223 */ /* 0x040fe200000108b0 */
[C---:B------:R-:W-:Y:S01]  /*6300*/  FFMA.FTZ R164, R186.reuse, R173, R164 ;  /* 0x000000adbaa47223 */ /* 0x040fe200000100a4 */
[----:B------:R-:W-:Y:S01]  /*6310*/  FFMA.FTZ R170, R186, R177, R170 ;  /* 0x000000b1baaa7223 */ /* 0x000fe200000100aa */
[----:B------:R-:W-:Y:S01]  /*6320*/  FMUL.FTZ R206, R191, R166 ;  /* 0x000000a6bfce7220 */ /* 0x000fe20000410000 */
[----:B------:R-:W-:Y:S01]  /*6330*/  ISETP.GE.AND P1, PT, R75, 0x4, PT ;  /* 0x000000044b00780c */ /* 0x000fe20003f26270 */
[----:B------:R-:W-:Y:S01]  /*6340*/  FADD.FTZ R176, R202, R167 ;  /* 0x000000a7cab07221 */ /* 0x000fe20000010000 */
[-C--:B------:R-:W-:Y:S01]  /*6350*/  FMUL.FTZ R208, R191, R164.reuse ;  /* 0x000000a4bfd07220 */ /* 0x080fe20000410000 */
[----:B------:R-:W-:Y:S01]  /*6360*/  FFMA.FTZ R206, R193, R164, R206 ;  /* 0x000000a4c1ce7223 */ /* 0x000fe200000100ce */
[----:B------:R-:W-:Y:S01]  /*6370*/  FADD.FTZ R170, R201, R170 ;  /* 0x000000aac9aa7221 */ /* 0x000fe20000010000 */
[----:B------:R-:W-:Y:S01]  /*6380*/  FMUL.FTZ R163, R191, R176 ;  /* 0x000000b0bfa37220 */ /* 0x000fe20000410000 */
[CC--:B-1----:R-:W-:Y:S01]  /*6390*/  FMUL.FTZ R164, R54.reuse, R159.reuse ;  /* 0x0000009f36a47220 */ /* 0x0c2fe20000410000 */
[----:B------:R-:W-:Y:S01]  /*63a0*/  FMUL.FTZ R159, R157, R159 ;  /* 0x0000009f9d9f7220 */ /* 0x000fe20000410000 */
[C---:B------:R-:W-:Y:S01]  /*63b0*/  FFMA.FTZ R208, R193.reuse, R166, -R208 ;  /* 0x000000a6c1d07223 */ /* 0x040fe200000108d0 */
[----:B------:R-:W-:Y:S01]  /*63c0*/  FFMA.FTZ R167, R193, R170, R163 ;  /* 0x000000aac1a77223 */ /* 0x000fe200000100a3 */
[-C--:B---3--:R-:W-:Y:S01]  /*63d0*/  FFMA.FTZ R163, R157, R158.reuse, R164 ;  /* 0x0000009e9da37223 */ /* 0x088fe200000100a4 */
[C---:B------:R-:W-:Y:S01]  /*63e0*/  FFMA.FTZ R159, R54.reuse, R158, -R159 ;  /* 0x0000009e369f7223 */ /* 0x040fe2000001089f */
[----:B------:R-:W-:Y:S01]  /*63f0*/  FMUL.FTZ R170, R191, R170 ;  /* 0x000000aabfaa7220 */ /* 0x000fe20000410000 */
[-C--:B----4-:R-:W-:Y:S01]  /*6400*/  FMUL.FTZ R158, R54, R155.reuse ;  /* 0x0000009b369e7220 */ /* 0x090fe20000410000 */
[----:B------:R-:W-:Y:S01]  /*6410*/  @P1 FADD.FTZ R156, R156, R163 ;  /* 0x000000a39c9c1221 */ /* 0x000fe20000010000 */
[C---:B------:R-:W-:Y:S01]  /*6420*/  FMUL.FTZ R155, R157.reuse, R155 ;  /* 0x0000009b9d9b7220 */ /* 0x040fe20000410000 */
[----:B------:R-:W-:Y:S01]  /*6430*/  @P1 FADD.FTZ R2, R2, R159 ;  /* 0x0000009f02021221 */ /* 0x000fe20000010000 */
[-C--:B-----5:R-:W-:Y:S01]  /*6440*/  @P1 FFMA.FTZ R157, R157, R55.reuse, R158 ;  /* 0x000000379d9d1223 */ /* 0x0a0fe2000001009e */
[----:B------:R-:W-:Y:S01]  /*6450*/  FFMA.FTZ R163, R193, R176, -R170 ;  /* 0x000000b0c1a37223 */ /* 0x000fe200000108aa */
[----:B------:R-:W1:Y:S01]  /*6460*/  SHFL.UP PT, R159, R156, 0x8, RZ ;  /* 0x050000009c9f7989 */ /* 0x000e6200000e00ff */
[----:B------:R-:W-:Y:S01]  /*6470*/  @P1 FFMA.FTZ R54, R54, R55, -R155 ;  /* 0x0000003736361223 */ /* 0x000fe2000001089b */
[----:B------:R-:W-:Y:S01]  /*6480*/  FADD.FTZ R167, R198, R167 ;  /* 0x000000a7c6a77221 */ /* 0x000fe20000010000 */
[----:B------:R-:W-:Y:S01]  /*6490*/  FADD.FTZ R163, R200, R163 ;  /* 0x000000a3c8a37221 */ /* 0x000fe20000010000 */
[----:B------:R-:W3:Y:S01]  /*64a0*/  SHFL.UP PT, R158, R2, 0x8, RZ ;  /* 0x05000000029e7989 */ /* 0x000ee200000e00ff */
[C---:B------:R-:W-:Y:S01]  /*64b0*/  FMUL.FTZ R177, R149.reuse, R206 ;  /* 0x000000ce95b17220 */ /* 0x040fe20000410000 */
[CC--:B------:R-:W-:Y:S01]  /*64c0*/  FMUL.FTZ R173, R149.reuse, R208.reuse ;  /* 0x000000d095ad7220 */ /* 0x0c0fe20000410000 */
[C---:B------:R-:W-:Y:S01]  /*64d0*/  FMUL.FTZ R164, R149.reuse, R163 ;  /* 0x000000a395a47220 */ /* 0x040fe20000410000 */
[----:B------:R-:W4:Y:S01]  /*64e0*/  SHFL.UP PT, R155, R157, 0x8, RZ ;  /* 0x050000009d9b7989 */ /* 0x000f2200000e00ff */
[-C--:B------:R-:W-:Y:S01]  /*64f0*/  FMUL.FTZ R166, R149, R167.reuse ;  /* 0x000000a795a67220 */ /* 0x080fe20000410000 */
[C---:B------:R-:W-:Y:S01]  /*6500*/  FFMA.FTZ R177, R154.reuse, R208, -R177 ;  /* 0x000000d09ab17223 */ /* 0x040fe200000108b1 */
[C---:B------:R-:W-:Y:S01]  /*6510*/  FFMA.FTZ R167, R154.reuse, R167, R164 ;  /* 0x000000a79aa77223 */ /* 0x040fe200000100a4 */
[----:B------:R-:W5:Y:S01]  /*6520*/  SHFL.UP PT, R55, R54, 0x8, RZ ;  /* 0x0500000036377989 */ /* 0x000f6200000e00ff */
[C---:B------:R-:W-:Y:S01]  /*6530*/  FFMA.FTZ R173, R154.reuse, R206, R173 ;  /* 0x000000ce9aad7223 */ /* 0x040fe200000100ad */
[----:B------:R-:W-:Y:S01]  /*6540*/  FFMA.FTZ R166, R154, R163, -R166 ;  /* 0x000000a39aa67223 */ /* 0x000fe200000108a6 */
[----:B------:R-:W-:Y:S01]  /*6550*/  ISETP.GE.AND P1, PT, R75, 0x8, PT ;  /* 0x000000084b00780c */ /* 0x000fe20003f26270 */
[----:B------:R-:W-:Y:S01]  /*6560*/  FMUL.FTZ R164, R144, R177 ;  /* 0x000000b190a47220 */ /* 0x000fe20000410000 */
[----:B------:R-:W-:Y:S01]  /*6570*/  FADD.FTZ R167, R146, R167 ;  /* 0x000000a792a77221 */ /* 0x000fe20000010000 */
[----:B------:R-:W-:Y:S01]  /*6580*/  FADD.FTZ R166, R145, R166 ;  /* 0x000000a691a67221 */ /* 0x000fe20000010000 */
[CC--:B------:R-:W-:Y:S01]  /*6590*/  FMUL.FTZ R170, R144.reuse, R173.reuse ;  /* 0x000000ad90aa7220 */ /* 0x0c0fe20000410000 */
[C---:B------:R-:W-:Y:S01]  /*65a0*/  FFMA.FTZ R173, R143.reuse, R173, R164 ;  /* 0x000000ad8fad7223 */ /* 0x040fe200000100a4 */
[C---:B------:R-:W-:Y:S01]  /*65b0*/  FMUL.FTZ R163, R144.reuse, R167 ;  /* 0x000000a790a37220 */ /* 0x040fe20000410000 */
[-C--:B------:R-:W-:Y:S01]  /*65c0*/  FMUL.FTZ R176, R144, R166.reuse ;  /* 0x000000a690b07220 */ /* 0x080fe20000410000 */
[C---:B------:R-:W-:Y:S01]  /*65d0*/  FFMA.FTZ R170, R143.reuse, R177, -R170 ;  /* 0x000000b18faa7223 */ /* 0x040fe200000108aa */
[CC--:B-1----:R-:W-:Y:S01]  /*65e0*/  FMUL.FTZ R164, R54.reuse, R159.reuse ;  /* 0x0000009f36a47220 */ /* 0x0c2fe20000410000 */
[----:B------:R-:W-:Y:S01]  /*65f0*/  FFMA.FTZ R166, R143, R166, -R163 ;  /* 0x000000a68fa67223 */ /* 0x000fe200000108a3 */
[----:B------:R-:W-:Y:S01]  /*6600*/  FMUL.FTZ R159, R157, R159 ;  /* 0x0000009f9d9f7220 */ /* 0x000fe20000410000 */
[----:B------:R-:W-:Y:S01]  /*6610*/  FFMA.FTZ R167, R143, R167, R176 ;  /* 0x000000a78fa77223 */ /* 0x000fe200000100b0 */
[-C--:B---3--:R-:W-:Y:S01]  /*6620*/  FFMA.FTZ R163, R157, R158.reuse, R164 ;  /* 0x0000009e9da37223 */ /* 0x088fe200000100a4 */
[----:B------:R-:W-:Y:S01]  /*6630*/  FADD.FTZ R166, R141, R166 ;  /* 0x000000a68da67221 */ /* 0x000fe20000010000 */
[----:B------:R-:W-:Y:S01]  /*6640*/  FFMA.FTZ R159, R54, R158, -R159 ;  /* 0x0000009e369f7223 */ /* 0x000fe2000001089f */
[----:B------:R-:W-:Y:S01]  /*6650*/  FADD.FTZ R167, R142, R167 ;  /* 0x000000a78ea77221 */ /* 0x000fe20000010000 */
[-C--:B----4-:R-:W-:Y:S01]  /*6660*/  FMUL.FTZ R164, R54, R155.reuse ;  /* 0x0000009b36a47220 */ /* 0x090fe20000410000 */
[C---:B------:R-:W-:Y:S01]  /*6670*/  FMUL.FTZ R155, R157.reuse, R155 ;  /* 0x0000009b9d9b7220 */ /* 0x040fe20000410000 */
[----:B------:R-:W-:Y:S01]  /*6680*/  @P1 FADD.FTZ R156, R156, R163 ;  /* 0x000000a39c9c1221 */ /* 0x000fe20000010000 */
[----:B------:R-:W-:Y:S01]  /*6690*/  @P1 FADD.FTZ R2, R2, R159 ;  /* 0x0000009f02021221 */ /* 0x000fe20000010000 */
[-C--:B-----5:R-:W-:Y:S01]  /*66a0*/  @P1 FFMA.FTZ R157, R157, R55.reuse, R164 ;  /* 0x000000379d9d1223 */ /* 0x0a0fe200000100a4 */
[----:B------:R-:W-:Y:S01]  /*66b0*/  @P1 FFMA.FTZ R54, R54, R55, -R155 ;  /* 0x0000003736361223 */ /* 0x000fe2000001089b */
[C---:B------:R-:W-:Y:S01]  /*66c0*/  FMUL.FTZ R176, R132.reuse, R166 ;  /* 0x000000a684b07220 */ /* 0x040fe20000410000 */
[----:B------:R-:W1:Y:S01]  /*66d0*/  SHFL.UP PT, R159, R156, 0x10, RZ ;  /* 0x060000009c9f7989 */ /* 0x000e6200000e00ff */
[C---:B------:R-:W-:Y:S01]  /*66e0*/  FMUL.FTZ R177, R132.reuse, R167 ;  /* 0x000000a784b17220 */ /* 0x040fe20000410000 */
[C---:B------:R-:W-:Y:S01]  /*66f0*/  FMUL.FTZ R163, R132.reuse, R173 ;  /* 0x000000ad84a37220 */ /* 0x040fe20000410000 */
[C---:B------:R-:W-:Y:S01]  /*6700*/  FFMA.FTZ R176, R133.reuse, R167, R176 ;  /* 0x000000a785b07223 */ /* 0x040fe200000100b0 */
[----:B------:R-:W3:Y:S01]  /*6710*/  SHFL.UP PT, R155, R157, 0x10, RZ ;  /* 0x060000009d9b7989 */ /* 0x000ee200000e00ff */
[----:B------:R-:W-:Y:S01]  /*6720*/  FMUL.FTZ R164, R132, R170 ;  /* 0x000000aa84a47220 */ /* 0x000fe20000410000 */
[----:B------:R-:W-:Y:S01]  /*6730*/  FFMA.FTZ R166, R133, R166, -R177 ;  /* 0x000000a685a67223 */ /* 0x000fe200000108b1 */
[----:B------:R-:W-:Y:S01]  /*6740*/  FADD.FTZ R176, R127, R176 ;  /* 0x000000b07fb07221 */ /* 0x000fe20000010000 */
[----:B------:R-:W4:Y:S01]  /*6750*/  SHFL.UP PT, R158, R2, 0x10, RZ ;  /* 0x06000000029e7989 */ /* 0x000f2200000e00ff */
[----:B------:R-:W-:Y:S01]  /*6760*/  FFMA.FTZ R163, R133, R170, -R163 ;  /* 0x000000aa85a37223 */ /* 0x000fe200000108a3 */
[----:B------:R-:W-:Y:S01]  /*6770*/  ISETP.GE.AND P1, PT, R75, 0x10, PT ;  /* 0x000000104b00780c */ /* 0x000fe20003f26270 */
[----:B------:R-:W-:Y:S01]  /*6780*/  FFMA.FTZ R164, R133, R173, R164 ;  /* 0x000000ad85a47223 */ /* 0x000fe200000100a4 */
[----:B------:R-:W5:Y:S01]  /*6790*/  SHFL.UP PT, R55, R54, 0x10, RZ ;  /* 0x0600000036377989 */ /* 0x000f6200000e00ff */
[----:B------:R-:W-:Y:S01]  /*67a0*/  FADD.FTZ R166, R123, R166 ;  /* 0x000000a67ba67221 */ /* 0x000fe20000010000 */
[C---:B------:R-:W-:Y:S01]  /*67b0*/  FMUL.FTZ R173, R134.reuse, R176 ;  /* 0x000000b086ad7220 */ /* 0x040fe20000410000 */
[CC--:B------:R-:W-:Y:S01]  /*67c0*/  FMUL.FTZ R170, R134.reuse, R163.reuse ;  /* 0x000000a386aa7220 */ /* 0x0c0fe20000410000 */
[C---:B------:R-:W-:Y:S01]  /*67d0*/  FMUL.FTZ R206, R134.reuse, R164 ;  /* 0x000000a486ce7220 */ /* 0x040fe20000410000 */
[-C--:B------:R-:W-:Y:S01]  /*67e0*/  FMUL.FTZ R167, R134, R166.reuse ;  /* 0x000000a686a77220 */ /* 0x080fe20000410000 */
[C---:B------:R-:W-:Y:S01]  /*67f0*/  FFMA.FTZ R173, R135.reuse, R166, -R173 ;  /* 0x000000a687ad7223 */ /* 0x040fe200000108ad */
[C---:B------:R-:W-:Y:S01]  /*6800*/  FFMA.FTZ R170, R135.reuse, R164, R170 ;  /* 0x000000a487aa7223 */ /* 0x040fe200000100aa */
[C---:B------:R-:W-:Y:S01]  /*6810*/  FFMA.FTZ R206, R135.reuse, R163, -R206 ;  /* 0x000000a387ce7223 */ /* 0x040fe200000108ce */
[----:B------:R-:W-:Y:S01]  /*6820*/  FFMA.FTZ R167, R135, R176, R167 ;  /* 0x000000b087a77223 */ /* 0x000fe200000100a7 */
[----:B------:R-:W-:Y:S01]  /*6830*/  FADD.FTZ R173, R124, R173 ;  /* 0x000000ad7cad7221 */ /* 0x000fe20000010000 */
[----:B------:R-:W-:Y:S01]  /*6840*/  UISETP.GE.AND UP0, UPT, UR25, UR11, UPT ;  /* 0x0000000b1900728c */ /* 0x000fe2000bf06270 */
[-C--:B-1----:R-:W-:Y:S01]  /*6850*/  FMUL.FTZ R166, R54, R159.reuse ;  /* 0x0000009f36a67220 */ /* 0x082fe20000410000 */
[C---:B------:R-:W-:Y:S01]  /*6860*/  FMUL.FTZ R159, R157.reuse, R159 ;  /* 0x0000009f9d9f7220 */ /* 0x040fe20000410000 */
[----:B------:R-:W-:Y:S01]  /*6870*/  FADD.FTZ R167, R128, R167 ;  /* 0x000000a780a77221 */ /* 0x000fe20000010000 */
[----:B------:R-:W-:Y:S01]  /*6880*/  ULEA UR9, UR8, UR24, 0x4 ;  /* 0x0000001808097291 */ /* 0x000fe2000f8e20ff */
[-C--:B---3--:R-:W-:Y:S01]  /*6890*/  FMUL.FTZ R164, R54, R155.reuse ;  /* 0x0000009b36a47220 */ /* 0x088fe20000410000 */
[C---:B------:R-:W-:Y:S01]  /*68a0*/  FMUL.FTZ R155, R157.reuse, R155 ;  /* 0x0000009b9d9b7220 */ /* 0x040fe20000410000 */
[----:B------:R-:W-:Y:S01]  /*68b0*/  FMUL.FTZ R176, R136, R167 ;  /* 0x000000a788b07220 */ /* 0x000fe20000410000 */
[----:B------:R-:W-:Y:S01]  /*68c0*/  BSSY.RECONVERGENT B0, `(.L_x_14031) ;  /* 0x0000034000007945 */ /* 0x000fe20003800200 */
[CC--:B----4-:R-:W-:Y:S01]  /*68d0*/  FFMA.FTZ R163, R157.reuse, R158.reuse, R166 ;  /* 0x0000009e9da37223 */ /* 0x0d0fe200000100a6 */
[----:B------:R-:W-:Y:S01]  /*68e0*/  FFMA.FTZ R159, R54, R158, -R159 ;  /* 0x0000009e369f7223 */ /* 0x000fe2000001089f */
[----:B------:R-:W-:Y:S01]  /*68f0*/  FMUL.FTZ R166, R136, R173 ;  /* 0x000000ad88a67220 */ /* 0x000fe20000410000 */
[----:B--2---:R-:W-:Y:S01]  /*6900*/  SHFL.IDX PT, R158, R53, RZ, 0x1f ;  /* 0x00001fff359e7589 */ /* 0x004fe200000e0000 */
[-C--:B-----5:R-:W-:Y:S01]  /*6910*/  @P1 FFMA.FTZ R157, R157, R55.reuse, R164 ;  /* 0x000000379d9d1223 */ /* 0x0a0fe200000100a4 */
[----:B------:R-:W-:Y:S01]  /*6920*/  @P1 FFMA.FTZ R54, R54, R55, -R155 ;  /* 0x0000003736361223 */ /* 0x000fe2000001089b */
[C---:B------:R-:W-:Y:S01]  /*6930*/  FMUL.FTZ R164, R136.reuse, R170 ;  /* 0x000000aa88a47220 */ /* 0x040fe20000410000 */
[-C--:B------:R-:W-:Y:S01]  /*6940*/  FMUL.FTZ R55, R136, R206.reuse ;  /* 0x000000ce88377220 */ /* 0x080fe20000410000 */
[----:B------:R1:W-:Y:S01]  /*6950*/  SHFL.IDX PT, R155, R52, RZ, 0x1f ;  /* 0x00001fff349b7589 */ /* 0x0003e200000e0000 */
[C---:B------:R-:W-:Y:S01]  /*6960*/  FFMA.FTZ R166, R137.reuse, R167, R166 ;  /* 0x000000a789a67223 */ /* 0x040fe200000100a6 */
[C---:B------:R-:W-:Y:S01]  /*6970*/  FFMA.FTZ R164, R137.reuse, R206, -R164 ;  /* 0x000000ce89a47223 */ /* 0x040fe200000108a4 */
[C---:B------:R-:W-:Y:S01]  /*6980*/  FFMA.FTZ R55, R137.reuse, R170, R55 ;  /* 0x000000aa89377223 */ /* 0x040fe20000010037 */
[----:B------:R-:W2:Y:S01]  /*6990*/  SHFL.UP PT, R157, R157, 0x1, RZ ;  /* 0x042000009d9d7989 */ /* 0x000ea200000e00ff */
[----:B------:R-:W-:Y:S01]  /*69a0*/  FFMA.FTZ R176, R137, R173, -R176 ;  /* 0x000000ad89b07223 */ /* 0x000fe200000108b0 */
[----:B------:R-:W-:Y:S01]  /*69b0*/  FADD.FTZ R166, R129, R166 ;  /* 0x000000a681a67221 */ /* 0x000fe20000010000 */
[----:B------:R-:W-:Y:S01]  /*69c0*/  @P1 FADD.FTZ R2, R2, R159 ;  /* 0x0000009f02021221 */ /* 0x000fe20000010000 */
[----:B------:R-:W3:Y:S01]  /*69d0*/  SHFL.UP PT, R54, R54, 0x1, RZ ;  /* 0x0420000036367989 */ /* 0x000ee200000e00ff */
[C---:B-1----:R-:W-:Y:S01]  /*69e0*/  FMUL.FTZ R52, R138.reuse, R164 ;  /* 0x000000a48a347220 */ /* 0x042fe20000410000 */
[----:B------:R-:W-:Y:S01]  /*69f0*/  FADD.FTZ R176, R125, R176 ;  /* 0x000000b07db07221 */ /* 0x000fe20000010000 */
[----:B------:R-:W-:Y:S01]  /*6a00*/  FMUL.FTZ R159, R138, R166 ;  /* 0x000000a68a9f7220 */ /* 0x000fe20000410000 */
[----:B------:R-:W-:Y:S01]  /*6a10*/  @P1 FADD.FTZ R156, R156, R163 ;  /* 0x000000a39c9c1221 */ /* 0x000fe20000010000 */
[CC--:B------:R-:W-:Y:S01]  /*6a20*/  FFMA.FTZ R205, R139.reuse, R55.reuse, R52 ;  /* 0x000000378bcd7223 */ /* 0x0c0fe20000010034 */
[C---:B------:R-:W-:Y:S01]  /*6a30*/  FMUL.FTZ R52, R138.reuse, R55 ;  /* 0x000000378a347220 */ /* 0x040fe20000410000 */
[C---:B------:R-:W-:Y:S01]  /*6a40*/  FFMA.FTZ R159, R139.reuse, R176, -R159 ;  /* 0x000000b08b9f7223 */ /* 0x040fe2000001089f */
[----:B------:R-:W1:Y:S01]  /*6a50*/  SHFL.UP PT, R2, R2, 0x1, RZ ;  /* 0x0420000002027989 */ /* 0x000e6200000e00ff */
[----:B------:R-:W-:Y:S01]  /*6a60*/  PLOP3.LUT P1, PT, PT, PT, UP0, 0x80, 0x8 ;  /* 0x000000000008781c */ /* 0x000fe20003f2f008 */
[C---:B------:R-:W-:Y:S01]  /*6a70*/  FFMA.FTZ R207, R139.reuse, R164, -R52 ;  /* 0x000000a48bcf7223 */ /* 0x040fe20000010834 */
[----:B------:R-:W-:Y:S01]  /*6a80*/  FMUL.FTZ R52, R138, R176 ;  /* 0x000000b08a347220 */ /* 0x000fe20000410000 */
[----:B------:R-:W-:Y:S01]  /*6a90*/  FADD.FTZ R206, R126, R159 ;  /* 0x0000009f7ece7221 */ /* 0x000fe20000010000 */
[----:B------:R-:W4:Y:S02]  /*6aa0*/  SHFL.UP PT, R156, R156, 0x1, RZ ;  /* 0x042000009c9c7989 */ /* 0x000f2400000e00ff */
[----:B------:R-:W-:-:S02]  /*6ab0*/  FFMA.FTZ R55, R139, R166, R52 ;  /* 0x000000a68b377223 */ /* 0x000fc40000010034 */
[----:B------:R0:W0:Y:S02]  /*6ac0*/  SHFL.DOWN PT, R163, R205, 0x1, 0x1f ;  /* 0x08201f00cda37f89 */ /* 0x00002400000e0000 */
[----:B------:R-:W-:Y:S01]  /*6ad0*/  FADD.FTZ R208, R130, R55 ;  /* 0x0000003782d07221 */ /* 0x000fe20000010000 */
[CC--:B--2---:R-:W-:Y:S01]  /*6ae0*/  FMUL.FTZ R53, R157.reuse, R158.reuse ;  /* 0x0000009e9d357220 */ /* 0x0c4fe20000410000 */
[----:B------:R2:W0:Y:S01]  /*6af0*/  SHFL.DOWN PT, R166, R206, 0x1, 0x1f ;  /* 0x08201f00cea67f89 */ /* 0x00042200000e0000 */
[C---:B---3--:R-:W-:Y:S02]  /*6b00*/  FMUL.FTZ R52, R54.reuse, R158 ;  /* 0x0000009e36347220 */ /* 0x048fe40000410000 */
[-C--:B------:R-:W-:Y:S01]  /*6b10*/  FFMA.FTZ R53, R54, R155.reuse, -R53 ;  /* 0x0000009b36357223 */ /* 0x080fe20000010835 */
[----:B------:R2:W3:Y:S01]  /*6b20*/  SHFL.DOWN PT, R159, R208, 0x1, 0x1f ;  /* 0x08201f00d09f7f89 */ /* 0x0004e200000e0000 */
[----:B------:R-:W-:-:S03]  /*6b30*/  FFMA.FTZ R157, R157, R155, R52 ;  /* 0x0000009b9d9d7223 */ /* 0x000fc60000010034 */
[----:B------:R2:W0:Y:S01]  /*6b40*/  SHFL.DOWN PT, R54, R207, 0x1, 0x1f ;  /* 0x08201f00cf367f89 */ /* 0x00042200000e0000 */
[----:B-1----:R-:W-:Y:S05]  /*6b50*/  @!P3 BRA `(.L_x_14032) ;  /* 0x000000000028b947 */ /* 0x002fea0003800000 */
[-C--:B0-----:R-:W-:Y:S01]  /*6b60*/  FMUL.FTZ R164, R207, R166.reuse ;  /* 0x000000a6cfa47220 */ /* 0x081fe20000410000 */
[----:B------:R-:W-:Y:S01]  /*6b70*/  FMUL.FTZ R166, R205, R166 ;  /* 0x000000a6cda67220 */ /* 0x000fe20000410000 */
[-C--:B------:R-:W-:Y:S01]  /*6b80*/  FMUL.FTZ R52, R207, R54.reuse ;  /* 0x00000036cf347220 */ /* 0x080fe20000410000 */
[C---:B------:R-:W-:Y:S01]  /*6b90*/  FMUL.FTZ R54, R205.reuse, R54 ;  /* 0x00000036cd367220 */ /* 0x040fe20000410000 */
[-C--:B---3--:R-:W-:Y:S01]  /*6ba0*/  FFMA.FTZ R55, R205, R159.reuse, -R164 ;  /* 0x0000009fcd377223 */ /* 0x088fe200000108a4 */
[----:B------:R-:W-:Y:S01]  /*6bb0*/  FFMA.FTZ R159, R207, R159, R166 ;  /* 0x0000009fcf9f7223 */ /* 0x000fe200000100a6 */
[C---:B------:R-:W-:Y:S01]  /*6bc0*/  FFMA.FTZ R205, R163.reuse, R205, -R52 ;  /* 0x000000cda3cd7223 */ /* 0x040fe20000010834 */
[----:B--2---:R-:W-:Y:S01]  /*6bd0*/  FFMA.FTZ R207, R163, R207, R54 ;  /* 0x000000cfa3cf7223 */ /* 0x004fe20000010036 */
[----:B------:R-:W-:Y:S01]  /*6be0*/  FADD.FTZ R208, R208, R55 ;  /* 0x00000037d0d07221 */ /* 0x000fe20000010000 */
[----:B------:R-:W-:-:S07]  /*6bf0*/  FADD.FTZ R206, R206, R159 ;  /* 0x0000009fcece7221 */ /* 0x000fce0000010000 */
.L_x_14032:
[----:B------:R-:W-:Y:S05]  /*6c00*/  BSYNC.RECONVERGENT B0 ;  /* 0x0000000000007941 */ /* 0x000fea0003800200 */
.L_x_14031:
[----:B------:R-:W-:Y:S01]  /*6c10*/  ISETP.NE.OR P1, PT, R77, RZ, P1 ;  /* 0x000000ff4d00720c */ /* 0x000fe20000f25670 */
[----:B------:R-:W-:Y:S01]  /*6c20*/  @P2 FADD.FTZ R155, R2, R53 ;  /* 0x00000035029b2221 */ /* 0x000fe20000010000 */
[----:B------:R-:W-:Y:S01]  /*6c30*/  HFMA2 R53, -RZ, RZ, 0, 0 ;  /* 0x00000000ff357431 */ /* 0x000fe200000001ff */
[----:B------:R-:W-:Y:S02]  /*6c40*/  MOV R52, 0x3f800000 ;  /* 0x3f80000000347802 */ /* 0x000fe40000000f00 */
[----:B0-----:R-:W-:Y:S01]  /*6c50*/  CS2R R54, SRZ ;  /* 0x0000000000367805 */ /* 0x001fe2000001ff00 */
[----:B----4-:R-:W-:Y:S01]  /*6c60*/  @P2 FADD.FTZ R158, R156, R157 ;  /* 0x0000009d9c9e2221 */ /* 0x010fe20000010000 */
[C---:B------:R-:W-:Y:S01]  /*6c70*/  ISETP.GT.U32.AND P2, PT, R196.reuse, 0x1d, PT ;  /* 0x0000001dc400780c */ /* 0x040fe20003f44070 */
[----:B---3--:R0:W1:Y:S01]  /*6c80*/  SHFL.DOWN PT, R159, R205, 0x2, 0x1f ;  /* 0x08401f00cd9f7f89 */ /* 0x00806200000e0000 */
[----:B------:R-:W-:Y:S01]  /*6c90*/  BSSY.RECONVERGENT B0, `(.L_x_14033) ;  /* 0x0000017000007945 */ /* 0x000fe20003800200 */
[CC--:B------:R-:W-:Y:S01]  /*6ca0*/  FMUL.FTZ R157, R93.reuse, R158.reuse ;  /* 0x0000009e5d9d7220 */ /* 0x0c0fe20000410000 */
[-C--:B------:R-:W-:Y:S01]  /*6cb0*/  FMUL.FTZ R93, R93, R155.reuse ;  /* 0x0000009b5d5d7220 */ /* 0x080fe20000410000 */
[----:B------:R0:W3:Y:S01]  /*6cc0*/  SHFL.DOWN PT, R156, R207, 0x2, 0x1f ;  /* 0x08401f00cf9c7f89 */ /* 0x0000e200000e0000 */
[----:B------:R-:W-:Y:S01]  /*6cd0*/  ISETP.GT.U32.AND P3, PT, R196, 0x1b, PT ;  /* 0x0000001bc400780c */ /* 0x000fe20003f64070 */
[----:B------:R-:W-:Y:S01]  /*6ce0*/  FFMA.FTZ R2, R92, R155, -R157 ;  /* 0x0000009b5c027223 */ /* 0x000fe2000001089d */
[C---:B------:R-:W-:Y:S01]  /*6cf0*/  ISETP.GT.U32.AND P4, PT, R196.reuse, 0x17, PT ;  /* 0x00000017c400780c */ /* 0x040fe20003f84070 */
[----:B------:R-:W4:Y:S01]  /*6d00*/  @!P1 LDS.128 R52, [UR9+0x1da0] ;  /* 0x001da009ff349984 */ /* 0x000f220008000c00 */
[----:B------:R-:W-:Y:S01]  /*6d10*/  ISETP.GT.U32.AND P5, PT, R196, 0xf, PT ;  /* 0x0000000fc400780c */ /* 0x000fe20003fa4070 */
[----:B------:R-:W-:-:S02]  /*6d20*/  FFMA.FTZ R93, R92, R158, R93 ;  /* 0x0000009e5c5d7223 */ /* 0x000fc4000001005d */
[----:B------:R0:W0:Y:S04]  /*6d30*/  SHFL.DOWN PT, R157, R208, 0x2, 0x1f ;  /* 0x08401f00d09d7f89 */ /* 0x00002800000e0000 */
[----:B------:R0:W0:Y:S01]  /*6d40*/  SHFL.DOWN PT, R164, R206, 0x2, 0x1f ;  /* 0x08401f00cea47f89 */ /* 0x00002200000e0000 */
[----:B------:R-:W-:Y:S05]  /*6d50*/  @P2 BRA `(.L_x_14034) ;  /* 0x0000000000282947 */ /* 0x000fea0003800000 */
[-C--:B0-----:R-:W-:Y:S01]  /*6d60*/  FMUL.FTZ R158, R207, R164.reuse ;  /* 0x000000a4cf9e7220 */ /* 0x081fe20000410000 */
[----:B------:R-:W-:Y:S01]  /*6d70*/  FMUL.FTZ R164, R205, R164 ;  /* 0x000000a4cda47220 */ /* 0x000fe20000410000 */
[-C--:B---3--:R-:W-:Y:S01]  /*6d80*/  FMUL.FTZ R92, R207, R156.reuse ;  /* 0x0000009ccf5c7220 */ /* 0x088fe20000410000 */
[C---:B------:R-:W-:Y:S01]  /*6d90*/  FMUL.FTZ R156, R205.reuse, R156 ;  /* 0x0000009ccd9c7220 */ /* 0x040fe20000410000 */
[-C--:B------:R-:W-:Y:S01]  /*6da0*/  FFMA.FTZ R155, R205, R157.reuse, -R158 ;  /* 0x0000009dcd9b7223 */ /* 0x080fe2000001089e */
[----:B------:R-:W-:Y:S01]  /*6db0*/  FFMA.FTZ R157, R207, R157, R164 ;  /* 0x0000009dcf9d7223 */ /* 0x000fe200000100a4 */
[-C--:B-1----:R-:W-:Y:S01]  /*6dc0*/  FFMA.FTZ R205, R205, R159.reuse, -R92 ;  /* 0x0000009fcdcd7223 */ /* 0x082fe2000001085c */
[----:B--2---:R-:W-:Y:S01]  /*6dd0*/  FFMA.FTZ R207, R207, R159, R156 ;  /* 0x0000009fcfcf7223 */ /* 0x004fe2000001009c */
[----:B------:R-:W-:Y:S01]  /*6de0*/  FADD.FTZ R208, R208, R155 ;  /* 0x0000009bd0d07221 */ /* 0x000fe20000010000 */
[----:B------:R-:W-:-:S07]  /*6df0*/  FADD.FTZ R206, R206, R157 ;  /* 0x0000009dcece7221 */ /* 0x000fce0000010000 */
.L_x_14034:
[----:B------:R-:W-:Y:S05]  /*6e00*/  BSYNC.RECONVERGENT B0 ;  /* 0x0000000000007941 */ /* 0x000fea0003800200 */
.L_x_14033:
[----:B-1----:R1:W1:Y:S01]  /*6e10*/  SHFL.DOWN PT, R159, R205, 0x4, 0x1f ;  /* 0x08801f00cd9f7f89 */ /* 0x00226200000e0000 */
[----:B------:R-:W-:Y:S03]  /*6e20*/  BSSY.RECONVERGENT B0, `(.L_x_14035) ;  /* 0x000000f000007945 */ /* 0x000fe60003800200 */
[----:B---3--:R3:W1:Y:S04]  /*6e30*/  SHFL.DOWN PT, R156, R207, 0x4, 0x1f ;  /* 0x08801f00cf9c7f89 */ /* 0x00866800000e0000 */
        /* <DEDUP_REMOVED lines=9> */
[-C--:B------:R-:W-:Y:S01]  /*6ed0*/  FFMA.FTZ R205, R205, R159.reuse, -R92 ;  /* 0x0000009fcdcd7223 */ /* 0x080fe2000001085c */
[----:B--23--:R-:W-:Y:S01]  /*6ee0*/  FFMA.FTZ R207, R207, R159, R156 ;  /* 0x0000009fcfcf7223 */ /* 0x00cfe2000001009c */
[----:B------:R-:W-:Y:S01]  /*6ef0*/  FADD.FTZ R208, R208, R155 ;  /* 0x0000009bd0d07221 */ /* 0x000fe20000010000 */
[----:B------:R-:W-:-:S07]  /*6f00*/  FADD.FTZ R206, R206, R157 ;  /* 0x0000009dcece7221 */ /* 0x000fce0000010000 */
.L_x_14036:
[----:B------:R-:W-:Y:S05]  /*6f10*/  BSYNC.RECONVERGENT B0 ;  /* 0x0000000000007941 */ /* 0x000fea0003800200 */
.L_x_14035:
[----:B-1----:R1:W1:Y:S01]  /*6f20*/  SHFL.DOWN PT, R159, R205, 0x8, 0x1f ;  /* 0x09001f00cd9f7f89 */ /* 0x00226200000e0000 */
[----:B------:R-:W-:Y:S03]  /*6f30*/  BSSY.RECONVERGENT B0, `(.L_x_14037) ;  /* 0x000000f000007945 */ /* 0x000fe60003800200 */
        /* <DEDUP_REMOVED lines=14> */
.L_x_14038:
[----:B------:R-:W-:Y:S05]  /*7020*/  BSYNC.RECONVERGENT B0 ;  /* 0x0000000000007941 */ /* 0x000fea0003800200 */
.L_x_14037:
[----:B-1----:R1:W1:Y:S01]  /*7030*/  SHFL.DOWN PT, R159, R205, 0x10, 0x1f ;  /* 0x0a001f00cd9f7f89 */ /* 0x00226200000e0000 */
[----:B------:R-:W-:Y:S01]  /*7040*/  BSSY.RECONVERGENT B0, `(.L_x_14039) ;  /* 0x0000011000007945 */ /* 0x000fe20003800200 */
[----:B------:R-:W-:Y:S01]  /*7050*/  FADD.FTZ R158, R109, R2 ;  /* 0x000000026d9e7221 */ /* 0x000fe20000010000 */
[----:B------:R-:W-:Y:S01]  /*7060*/  FADD.FTZ R93, RZ, R93 ;  /* 0x0000005dff5d7221 */ /* 0x000fe20000010000 */
        /* <DEDUP_REMOVED lines=14> */
.L_x_14040:
[----:B------:R-:W-:Y:S05]  /*7150*/  BSYNC.RECONVERGENT B0 ;  /* 0x0000000000007941 */ /* 0x000fea0003800200 */
.L_x_14039:
[----:B0-----:R-:W-:Y:S01]  /*7160*/  SHFL.DOWN PT, R157, R205, 0x1, 0x1f ;  /* 0x08201f00cd9d7f89 */ /* 0x001fe200000e0000 */
[CC--:B------:R-:W-:Y:S01]  /*7170*/  FMUL.FTZ R2, R138.reuse, R158.reuse ;  /* 0x0000009e8a027220 */ /* 0x0c0fe20000410000 */
        /* <DEDUP_REMOVED lines=8> */
[----:B-1----:R-:W-:Y:S01]  /*7200*/  FADD.FTZ R159, R108, R155 ;  /* 0x0000009b6c9f7221 */ /* 0x002fe20000010000 */
[----:B------:R-:W-:Y:S01]  /*7210*/  ISETP.GT.AND P3, PT, R75, 0xf, PT ;  /* 0x0000000f4b00780c */ /* 0x000fe20003f64270 */
[----:B------:R-:W1:Y:S01]  /*7220*/  SHFL.IDX PT, R163, R54, RZ, 0x1f ;  /* 0x00001fff36a37589 */ /* 0x000e6200000e0000 */
[CC--:B------:R-:W-:Y:S01]  /*7230*/  FMUL.FTZ R92, R136.reuse, R2.reuse ;  /* 0x00000002885c7220 */ /* 0x0c0fe20000410000 */
        /* <DEDUP_REMOVED lines=9> */
[C---:B------:R-:W-:Y:S01]  /*72d0*/  FMUL.FTZ R164, R134.reuse, R156 ;  /* 0x0000009c86a47220 */ /* 0x040fe20000410000 */
[-C--:B------:R-:W-:Y:S01]  /*72e0*/  FMUL.FTZ R155, R134, R92.reuse ;  /* 0x0000005c869b7220 */ /* 0x080fe20000410000 */
[-C--:B0-----:R-:W-:Y:S02]  /*72f0*/  @P1 FMUL.FTZ R170, R157, R167.reuse ;  /* 0x000000a79daa1220 */ /* 0x081fe40000410000 */
[----:B------:R-:W-:Y:S01]  /*7300*/  FFMA.FTZ R164, R135, R92, R164 ;  /* 0x0000005c87a47223 */ /* 0x000fe200000100a4 */
[----:B------:R-:W0:Y:S01]  /*7310*/  SHFL.IDX PT, R205, R205, RZ, 0x1f ;  /* 0x00001fffcdcd7589 */ /* 0x000e2200000e0000 */
[----:B----4-:R-:W-:-:S03]  /*7320*/  @P1 FMUL.FTZ R166, R173, R167 ;  /* 0x000000a7ada61220 */ /* 0x010fc60000410000 */
[----:B------:R-:W3:Y:S01]  /*7330*/  SHFL.IDX PT, R208, R208, RZ, 0x1f ;  /* 0x00001fffd0d07589 */ /* 0x000ee200000e0000 */
[-C--:B-1----:R-:W-:Y:S01]  /*7340*/  @P1 FFMA.FTZ R170, R173, R163.reuse, R170 ;  /* 0x000000a3adaa1223 */ /* 0x082fe200000100aa */
[----:B------:R-:W-:Y:S01]  /*7350*/  @P1 FFMA.FTZ R166, R157, R163, -R166 ;  /* 0x000000a39da61223 */ /* 0x000fe200000108a6 */
[----:B------:R-:W-:Y:S01]  /*7360*/  FFMA.FTZ R157, R135, R156, -R155 ;  /* 0x0000009c879d7223 */ /* 0x000fe2000001089b */
[----:B------:R-:W-:Y:S01]  /*7370*/  FADD.FTZ R155, RZ, R164 ;  /* 0x000000a4ff9b7221 */ /* 0x000fe20000010000 */
[----:B-----5:R-:W-:Y:S01]  /*7380*/  @P1 FADD.FTZ R167, R181, R170 ;  /* 0x000000aab5a71221 */ /* 0x020fe20000010000 */
[----:B------:R-:W1:Y:S01]  /*7390*/  SHFL.IDX PT, R206, R206, RZ, 0x1f ;  /* 0x00001fffcece7589 */ /* 0x000e6200000e0000 */
[----:B------:R-:W-:Y:S01]  /*73a0*/  FADD.FTZ R157, R106, R157 ;  /* 0x0000009d6a9d7221 */ /* 0x000fe20000010000 */
[C---:B------:R-:W-:Y:S01]  /*73b0*/  FMUL.FTZ R164, R132.reuse, R155 ;  /* 0x0000009b84a47220 */ /* 0x040fe20000410000 */
[----:B------:R-:W-:Y:S01]  /*73c0*/  @P1 FADD.FTZ R163, R177, R166 ;  /* 0x000000a6b1a31221 */ /* 0x000fe20000010000 */
[----:B------:R-:W-:Y:S01]  /*73d0*/  FMUL.FTZ R170, R167, R65 ;  /* 0x00000041a7aa7220 */ /* 0x000fe20000410000 */
[-C--:B------:R-:W-:Y:S01]  /*73e0*/  FMUL.FTZ R166, R132, R157.reuse ;  /* 0x0000009d84a67220 */ /* 0x080fe20000410000 */
[----:B------:R-:W-:Y:S01]  /*73f0*/  FFMA.FTZ R164, R133, R157, -R164 ;  /* 0x0000009d85a47223 */ /* 0x000fe200000108a4 */
[C---:B------:R-:W-:Y:S01]  /*7400*/  FMUL.FTZ R176, R163.reuse, R65 ;  /* 0x00000041a3b07220 */ /* 0x040fe20000410000 */
[-C--:B------:R-:W-:Y:S01]  /*7410*/  FFMA.FTZ R163, R163, R64.reuse, R170 ;  /* 0x00000040a3a37223 */ /* 0x080fe200000100aa */
[----:B------:R-:W-:Y:S01]  /*7420*/  FFMA.FTZ R166, R133, R155, R166 ;  /* 0x0000009b85a67223 */ /* 0x000fe200000100a6 */
[----:B------:R-:W-:Y:S01]  /*7430*/  FADD.FTZ R164, R105, R164 ;  /* 0x000000a469a47221 */ /* 0x000fe20000010000 */
[----:B------:R-:W-:Y:S01]  /*7440*/  FFMA.FTZ R176, R167, R64, -R176 ;  /* 0x00000040a7b07223 */ /* 0x000fe200000108b0 */
[----:B------:R-:W-:Y:S01]  /*7450*/  FADD.FTZ R64, R160, R163 ;  /* 0x000000a3a0407221 */ /* 0x000fe20000010000 */
[----:B------:R-:W-:Y:S01]  /*7460*/  FADD.FTZ R160, RZ, R166 ;  /* 0x000000a6ffa07221 */ /* 0x000fe20000010000 */
[----:B------:R-:W-:Y:S01]  /*7470*/  FMUL.FTZ R166, R144, R164 ;  /* 0x000000a490a67220 */ /* 0x000fe20000410000 */
[----:B------:R-:W-:Y:S01]  /*7480*/  FADD.FTZ R65, R161, R176 ;  /* 0x000000b0a1417221 */ /* 0x000fe20000010000 */
[----:B------:R-:W-:Y:S01]  /*7490*/  FMUL.FTZ R170, R140, R64 ;  /* 0x000000408caa7220 */ /* 0x000fe20000410000 */
[-C--:B------:R-:W-:Y:S01]  /*74a0*/  FMUL.FTZ R161, R144, R160.reuse ;  /* 0x000000a090a17220 */ /* 0x080fe20000410000 */
[----:B------:R-:W-:Y:S01]  /*74b0*/  FFMA.FTZ R166, R143, R160, R166 ;  /* 0x000000a08fa67223 */ /* 0x000fe200000100a6 */
[-C--:B------:R-:W-:Y:S01]  /*74c0*/  FMUL.FTZ R163, R140, R65.reuse ;  /* 0x000000418ca37220 */ /* 0x080fe20000410000 */
[----:B------:R-:W-:Y:S01]  /*74d0*/  FFMA.FTZ R173, R131, R65, -R170 ;  /* 0x0000004183ad7223 */ /* 0x000fe200000108aa */
[----:B------:R-:W-:-:S02]  /*74e0*/  ISETP.NE.AND P1, PT, R77, RZ, PT ;  /* 0x000000ff4d00720c */ /* 0x000fc40003f25270 */
[----:B------:R-:W-:Y:S01]  /*74f0*/  FFMA.FTZ R167, R131, R64, R163 ;  /* 0x0000004083a77223 */ /* 0x000fe200000100a3 */
[----:B------:R-:W-:Y:S01]  /*7500*/  FFMA.FTZ R163, R143, R164, -R161 ;  /* 0x000000a48fa37223 */ /* 0x000fe200000108a1 */
[----:B------:R-:W-:Y:S01]  /*7510*/  FADD.FTZ R168, R168, R173 ;  /* 0x000000ada8a87221 */ /* 0x000fe20000010000 */
[----:B------:R-:W-:Y:S01]  /*7520*/  FADD.FTZ R161, RZ, R166 ;  /* 0x000000a6ffa17221 */ /* 0x000fe20000010000 */
[----:B------:R-:W-:Y:S01]  /*7530*/  FADD.FTZ R162, R162, R167 ;  /* 0x000000a7a2a27221 */ /* 0x000fe20000010000 */
[----:B------:R-:W-:Y:S01]  /*7540*/  FADD.FTZ R163, R104, R163 ;  /* 0x000000a368a37221 */ /* 0x000fe20000010000 */
        /* <DEDUP_REMOVED lines=56> */
[----:B------:R-:W-:-:S02]  /*78d0*/  FADD.FTZ R180, R183, R214 ;  /* 0x000000d6b7b47221 */ /* 0x000fc40000010000 */
        /* <DEDUP_REMOVED lines=46> */
[----:B--2---:R-:W-:Y:S01]  /*7bc0*/  FMUL.FTZ R200, R207, R55 ;  /* 0x00000037cfc87220 */ /* 0x004fe20000410000 */
[----:B------:R-:W-:Y:S01]  /*7bd0*/  FFMA.FTZ R154, R148, R193, -R149 ;  /* 0x000000c1949a7223 */ /* 0x000fe20000010895 */
[----:B------:R-:W-:Y:S01]  /*7be0*/  FADD.FTZ R145, R145, R202 ;  /* 0x000000ca91917221 */ /* 0x000fe20000010000 */
[----:B------:R-:W-:Y:S01]  /*7bf0*/  FADD.FTZ R146, R146, R201 ;  /* 0x000000c992927221 */ /* 0x000fe20000010000 */
[----:B------:R-:W-:Y:S01]  /*7c00*/  FFMA.FTZ R198, R148, R191, R198 ;  /* 0x000000bf94c67223 */ /* 0x000fe200000100c6 */
[----:B------:R-:W-:Y:S01]  /*7c10*/  FMUL.FTZ R148, R207, R53 ;  /* 0x00000035cf947220 */ /* 0x000fe20000410000 */
[CC--:B------:R-:W-:Y:S01]  /*7c20*/  FMUL.FTZ R202, R144.reuse, R145.reuse ;  /* 0x0000009190ca7220 */ /* 0x0c0fe20000410000 */
[----:B0-----:R-:W-:Y:S01]  /*7c30*/  FFMA.FTZ R147, R205, R54, -R200 ;  /* 0x00000036cd937223 */ /* 0x001fe200000108c8 */
[----:B------:R-:W-:Y:S01]  /*7c40*/  FMUL.FTZ R144, R144, R146 ;  /* 0x0000009290907220 */ /* 0x000fe20000410000 */
[C---:B------:R-:W-:Y:S01]  /*7c50*/  FMUL.FTZ R200, R207.reuse, R54 ;  /* 0x00000036cfc87220 */ /* 0x040fe20000410000 */
[-C--:B------:R-:W-:Y:S01]  /*7c60*/  FMUL.FTZ R54, R207, R52.reuse ;  /* 0x00000034cf367220 */ /* 0x080fe20000410000 */
[----:B------:R-:W-:Y:S01]  /*7c70*/  FFMA.FTZ R52, R205, R52, -R148 ;  /* 0x00000034cd347223 */ /* 0x000fe20000010894 */
[----:B------:R-:W-:Y:S01]  /*7c80*/  FFMA.FTZ R148, R143, R145, -R144 ;  /* 0x000000918f947223 */ /* 0x000fe20000010890 */
[----:B------:R-:W-:Y:S01]  /*7c90*/  FADD.FTZ R144, RZ, R198 ;  /* 0x000000c6ff907221 */ /* 0x000fe20000010000 */
[----:B------:R-:W-:Y:S01]  /*7ca0*/  FADD.FTZ R154, R95, R154 ;  /* 0x0000009a5f9a7221 */ /* 0x000fe20000010000 */
[----:B------:R-:W-:Y:S01]  /*7cb0*/  FFMA.FTZ R149, R143, R146, R202 ;  /* 0x000000928f957223 */ /* 0x000fe200000100ca */
[----:B------:R-:W-:Y:S01]  /*7cc0*/  FFMA.FTZ R55, R205, R55, R200 ;  /* 0x00000037cd377223 */ /* 0x000fe200000100c8 */
[----:B------:R-:W-:Y:S01]  /*7cd0*/  FADD.FTZ R148, R141, R148 ;  /* 0x000000948d947221 */ /* 0x000fe20000010000 */
[C---:B------:R-:W-:Y:S01]  /*7ce0*/  FMUL.FTZ R198, R140.reuse, R144 ;  /* 0x000000908cc67220 */ /* 0x040fe20000410000 */
[----:B------:R-:W-:Y:S01]  /*7cf0*/  FMUL.FTZ R143, R140, R154 ;  /* 0x0000009a8c8f7220 */ /* 0x000fe20000410000 */
[----:B------:R-:W-:Y:S01]  /*7d00*/  FFMA.FTZ R200, R0, R158, RZ ;  /* 0x0000009e00c87223 */ /* 0x000fe200000100ff */
[----:B------:R-:W-:Y:S01]  /*7d10*/  FADD.FTZ R142, R142, R149 ;  /* 0x000000958e8e7221 */ /* 0x000fe20000010000 */
[C---:B------:R-:W-:Y:S01]  /*7d20*/  FFMA.FTZ R141, R131.reuse, R154, -R198 ;  /* 0x0000009a838d7223 */ /* 0x040fe200000108c6 */
[C---:B------:R-:W-:Y:S01]  /*7d30*/  FMUL.FTZ R140, R132.reuse, R148 ;  /* 0x00000094848c7220 */ /* 0x040fe20000410000 */
[----:B------:R-:W-:Y:S01]  /*7d40*/  FFMA.FTZ R131, R131, R144, R143 ;  /* 0x0000009083837223 */ /* 0x000fe2000001008f */
[----:B------:R-:W-:Y:S01]  /*7d50*/  FFMA.FTZ R200, R89, R159, R200 ;  /* 0x0000009f59c87223 */ /* 0x000fe200000100c8 */
[-C--:B------:R-:W-:Y:S01]  /*7d60*/  FMUL.FTZ R143, R132, R142.reuse ;  /* 0x0000008e848f7220 */ /* 0x080fe20000410000 */
[----:B------:R-:W-:Y:S01]  /*7d70*/  FFMA.FTZ R53, R205, R53, R54 ;  /* 0x00000035cd357223 */ /* 0x000fe20000010036 */
[----:B---3--:R-:W-:Y:S01]  /*7d80*/  FADD.FTZ R54, R208, R147 ;  /* 0x00000093d0367221 */ /* 0x008fe20000010000 */
[----:B------:R-:W-:Y:S01]  /*7d90*/  FFMA.FTZ R140, R133, R142, R140 ;  /* 0x0000008e858c7223 */ /* 0x000fe2000001008c */
[----:B------:R-:W-:Y:S01]  /*7da0*/  FFMA.FTZ R147, R91, R156, R200 ;  /* 0x0000009c5b937223 */ /* 0x000fe200000100c8 */
[----:B------:R-:W-:Y:S01]  /*7db0*/  FFMA.FTZ R132, R133, R148, -R143 ;  /* 0x0000009485847223 */ /* 0x000fe2000001088f */
[----:B------:R-:W-:Y:S01]  /*7dc0*/  FFMA.FTZ R198, R0, -R93, RZ ;  /* 0x8000005d00c67223 */ /* 0x000fe200000100ff */
[----:B------:R-:W-:Y:S01]  /*7dd0*/  FADD.FTZ R127, R127, R140 ;  /* 0x0000008c7f7f7221 */ /* 0x000fe20000010000 */
[----:B------:R-:W-:Y:S01]  /*7de0*/  FFMA.FTZ R140, R122, R157, R147 ;  /* 0x0000009d7a8c7223 */ /* 0x000fe20000010093 */
[----:B-1----:R-:W-:Y:S01]  /*7df0*/  FADD.FTZ R55, R206, R55 ;  /* 0x00000037ce377221 */ /* 0x002fe20000010000 */
[----:B------:R-:W-:Y:S01]  /*7e00*/  FADD.FTZ R123, R123, R132 ;  /* 0x000000847b7b7221 */ /* 0x000fe20000010000 */
[----:B------:R-:W-:Y:S01]  /*7e10*/  FFMA.FTZ R198, R89, -R2, R198 ;  /* 0x8000000259c67223 */ /* 0x000fe200000100c6 */
[C---:B------:R-:W-:Y:S01]  /*7e20*/  FMUL.FTZ R132, R134.reuse, R127 ;  /* 0x0000007f86847220 */ /* 0x040fe20000410000 */
[----:B------:R-:W-:Y:S01]  /*7e30*/  FFMA.FTZ R133, R121, R164, R140 ;  /* 0x000000a479857223 */ /* 0x000fe2000001008c */
[----:B------:R-:W-:Y:S01]  /*7e40*/  FMUL.FTZ R134, R134, R123 ;  /* 0x0000007b86867220 */ /* 0x000fe20000410000 */
[----:B------:R0:W-:Y:S01]  /*7e50*/  @!P1 STS.128 [UR9+0x1da0], R52 ;  /* 0x001da034ff009988 */ /* 0x0001e20008000c09 */
[----:B------:R-:W-:Y:S01]  /*7e60*/  FADD.FTZ R156, -R107, R156 ;  /* 0x0000009c6b9c7221 */ /* 0x000fe20000010100 */
[----:B------:R-:W-:Y:S01]  /*7e70*/  FADD.FTZ R157, -R106, R157 ;  /* 0x0000009d6a9d7221 */ /* 0x000fe20000010100 */
[----:B------:R-:W-:Y:S01]  /*7e80*/  FMUL.FTZ R147, R148, R67 ;  /* 0x0000004394937220 */ /* 0x000fe20000410000 */
[----:B------:R-:W-:Y:S01]  /*7e90*/  FMUL.FTZ R203, R190, R3 ;  /* 0x00000003becb7220 */ /* 0x000fe20000410000 */
[----:B------:R-:W-:Y:S01]  /*7ea0*/  FADD.FTZ R141, R94, R141 ;  /* 0x0000008d5e8d7221 */ /* 0x000fe20000010000 */
[----:B------:R-:W-:Y:S01]  /*7eb0*/  FADD.FTZ R131, RZ, R131 ;  /* 0x00000083ff837221 */ /* 0x000fe20000010000 */
[----:B------:R-:W-:Y:S01]  /*7ec0*/  FMUL.FTZ R149, R160, R147 ;  /* 0x00000093a0957220 */ /* 0x000fe20000410000 */
[----:B0-----:R-:W-:Y:S01]  /*7ed0*/  FFMA.FTZ R55, R91, -R92, R198 ;  /* 0x8000005c5b377223 */ /* 0x001fe200000100c6 */
        /* <DEDUP_REMOVED lines=18> */
[----:B------:R-:W-:Y:S01]  /*8000*/  FADD.FTZ R125, R125, R54 ;  /* 0x000000367d7d7221 */ /* 0x000fe20000010000 */
[C---:B------:R-:W-:Y:S01]  /*8010*/  FMUL.FTZ R55, R57.reuse, R210 ;  /* 0x000000d239377220 */ /* 0x040fe20000410000 */
[----:B------:R-:W-:Y:S01]  /*8020*/  FMUL.FTZ R133, R57, R175 ;  /* 0x000000af39857220 */ /* 0x000fe20000410000 */
[----:B------:R-:W-:Y:S01]  /*8030*/  FFMA.FTZ R134, R118, -R167, R53 ;  /* 0x800000a776867223 */ /* 0x000fe20000010035 */
[C---:B------:R-:W-:Y:S01]  /*8040*/  FMUL.FTZ R54, R138.reuse, R125 ;  /* 0x0000007d8a367220 */ /* 0x040fe20000410000 */
[----:B------:R-:W-:Y:S01]  /*8050*/  FMUL.FTZ R138, R138, R129 ;  /* 0x000000818a8a7220 */ /* 0x000fe20000410000 */
[C---:B------:R-:W-:Y:S01]  /*8060*/  FFMA.FTZ R136, R56.reuse, R175, R55 ;  /* 0x000000af38887223 */ /* 0x040fe20000010037 */
[----:B------:R-:W-:Y:S01]  /*8070*/  FFMA.FTZ R53, R115, R184, R52 ;  /* 0x000000b873357223 */ /* 0x000fe20000010034 */
[C---:B------:R-:W-:Y:S01]  /*8080*/  FFMA.FTZ R55, R139.reuse, R129, R54 ;  /* 0x000000818b377223 */ /* 0x040fe20000010036 */
[----:B------:R-:W-:Y:S01]  /*8090*/  FFMA.FTZ R139, R139, R125, -R138 ;  /* 0x0000007d8b8b7223 */ /* 0x000fe2000001088a */
[----:B------:R-:W-:Y:S01]  /*80a0*/  FFMA.FTZ R198, R56, R210, -R133 ;  /* 0x000000d238c67223 */ /* 0x000fe20000010885 */
[----:B------:R-:W-:Y:S01]  /*80b0*/  FMUL.FTZ R132, R175, R86 ;  /* 0x00000056af847220 */ /* 0x000fe20000410000 */
[----:B------:R-:W-:Y:S01]  /*80c0*/  FFMA.FTZ R133, R117, -R172, R134 ;  /* 0x800000ac75857223 */ /* 0x000fe20000010086 */
[----:B------:R-:W-:Y:S01]  /*80d0*/  FADD.FTZ R134, R126, R139 ;  /* 0x0000008b7e867221 */ /* 0x000fe20000010000 */
[----:B------:R-:W-:Y:S01]  /*80e0*/  FFMA.FTZ R52, R114, R199, R53 ;  /* 0x000000c772347223 */ /* 0x000fe20000010035 */
[----:B------:R-:W-:Y:S01]  /*80f0*/  FMUL.FTZ R210, R210, R86 ;  /* 0x00000056d2d27220 */ /* 0x000fe20000410000 */
[----:B------:R-:W-:Y:S01]  /*8100*/  FADD.FTZ R199, -R98, R199 ;  /* 0x000000c762c77221 */ /* 0x000fe20000010100 */
[----:B------:R-:W-:Y:S01]  /*8110*/  FMUL.FTZ R140, R197, R132 ;  /* 0x00000084c58c7220 */ /* 0x000fe20000410000 */
[----:B------:R-:W-:Y:S01]  /*8120*/  FFMA.FTZ R126, R116, -R177, R133 ;  /* 0x800000b1747e7223 */ /* 0x000fe20000010085 */
[----:B------:R-:W-:Y:S01]  /*8130*/  FADD.FTZ R130, R130, R55 ;  /* 0x0000003782827221 */ /* 0x000fe20000010000 */
[-C--:B------:R-:W-:Y:S01]  /*8140*/  FMUL.FTZ R138, R134, R71.reuse ;  /* 0x00000047868a7220 */ /* 0x080fe20000410000 */
[----:B------:R-:W-:Y:S01]  /*8150*/  FFMA.FTZ R53, R199, R210, -R140 ;  /* 0x000000d2c7357223 */ /* 0x000fe2000001088c */
[----:B------:R-:W-:Y:S01]  /*8160*/  FFMA.FTZ R139, R115, -R182, R126 ;  /* 0x800000b6738b7223 */ /* 0x000fe2000001007e */
[----:B------:R-:W-:Y:S01]  /*8170*/  FADD.FTZ R135, -R109, R158 ;  /* 0x0000009e6d877221 */ /* 0x000fe20000010100 */
[----:B------:R-:W-:Y:S01]  /*8180*/  FMUL.FTZ R55, R125, R72 ;  /* 0x000000487d377220 */ /* 0x000fe20000410000 */
[----:B------:R-:W-:Y:S01]  /*8190*/  FMUL.FTZ R126, R130, R71 ;  /* 0x00000047827e7220 */ /* 0x000fe20000410000 */
[----:B------:R-:W-:Y:S01]  /*81a0*/  FMUL.FTZ R140, R93, R138 ;  /* 0x0000008a5d8c7220 */ /* 0x000fe20000410000 */
[----:B------:R-:W-:Y:S01]  /*81b0*/  FMUL.FTZ R133, R129, R72 ;  /* 0x0000004881857220 */ /* 0x000fe20000410000 */
[----:B------:R-:W-:Y:S01]  /*81c0*/  FMUL.FTZ R202, R199, R136 ;  /* 0x00000088c7ca7220 */ /* 0x000fe20000410000 */
[----:B------:R-:W-:Y:S01]  /*81d0*/  FFMA.FTZ R200, R114, -R197, R139 ;  /* 0x800000c572c87223 */ /* 0x000fe2000001008b */
[----:B------:R-:W-:Y:S01]  /*81e0*/  FADD.FTZ R136, -R108, R159 ;  /* 0x0000009f6c887221 */ /* 0x000fe20000010100 */
[C---:B------:R-:W-:Y:S01]  /*81f0*/  FMUL.FTZ R137, R2.reuse, R55 ;  /* 0x0000003702897220 */ /* 0x040fe20000410000 */
[-C--:B------:R-:W-:Y:S01]  /*8200*/  FFMA.FTZ R140, R135, R126.reuse, R140 ;  /* 0x0000007e878c7223 */ /* 0x080fe2000001008c */
[-C--:B------:R-:W-:Y:S01]  /*8210*/  FMUL.FTZ R139, R2, R133.reuse ;  /* 0x00000085028b7220 */ /* 0x080fe20000410000 */
[----:B------:R-:W-:Y:S01]  /*8220*/  FMUL.FTZ R158, R93, R126 ;  /* 0x0000007e5d9e7220 */ /* 0x000fe20000410000 */
[C---:B------:R-:W-:Y:S01]  /*8230*/  FFMA.FTZ R137, R136.reuse, R133, R137 ;  /* 0x0000008588897223 */ /* 0x040fe20000010089 */
[----:B------:R-:W-:Y:S01]  /*8240*/  FADD.FTZ R140, RZ, R140 ;  /* 0x0000008cff8c7221 */ /* 0x000fe20000010000 */
[----:B------:R-:W-:Y:S01]  /*8250*/  FFMA.FTZ R139, R136, R55, -R139 ;  /* 0x00000037888b7223 */ /* 0x000fe2000001088b */
[----:B------:R-:W-:Y:S01]  /*8260*/  FFMA.FTZ R158, R135, R138, -R158 ;  /* 0x0000008a879e7223 */ /* 0x000fe2000001089e */
[-C--:B------:R-:W-:Y:S01]  /*8270*/  FMUL.FTZ R55, R124, R69.reuse ;  /* 0x000000457c377220 */ /* 0x080fe20000410000 */
[----:B------:R-:W-:Y:S01]  /*8280*/  FMUL.FTZ R138, R127, R70 ;  /* 0x000000467f8a7220 */ /* 0x000fe20000410000 */
[----:B------:R-:W-:Y:S01]  /*8290*/  FFMA.FTZ R206, R197, R198, R202 ;  /* 0x000000c6c5ce7223 */ /* 0x000fe200000100ca */
[----:B------:R-:W-:Y:S01]  /*82a0*/  FADD.FTZ R140, R140, R137 ;  /* 0x000000898c8c7221 */ /* 0x000fe20000010000 */
[----:B------:R-:W-:Y:S01]  /*82b0*/  FMUL.FTZ R137, R128, R69 ;  /* 0x0000004580897220 */ /* 0x000fe20000410000 */
[C---:B------:R-:W-:Y:S01]  /*82c0*/  FMUL.FTZ R143, R92.reuse, R55 ;  /* 0x000000375c8f7220 */ /* 0x040fe20000410000 */
[----:B------:R-:W-:Y:S01]  /*82d0*/  FMUL.FTZ R202, R123, R70 ;  /* 0x000000467bca7220 */ /* 0x000fe20000410000 */
[----:B------:R-:W-:Y:S01]  /*82e0*/  FMUL.FTZ R204, R155, R138 ;  /* 0x0000008a9bcc7220 */ /* 0x000fe20000410000 */
[-C--:B------:R-:W-:Y:S01]  /*82f0*/  FMUL.FTZ R198, R92, R137.reuse ;  /* 0x000000895cc67220 */ /* 0x080fe20000410000 */
[----:B------:R-:W-:Y:S01]  /*8300*/  FADD.FTZ R158, RZ, R158 ;  /* 0x0000009eff9e7221 */ /* 0x000fe20000010000 */
[C---:B------:R-:W-:Y:S01]  /*8310*/  FFMA.FTZ R143, R156.reuse, R137, R143 ;  /* 0x000000899c8f7223 */ /* 0x040fe2000001008f */
[-C--:B------:R-:W-:Y:S01]  /*8320*/  FFMA.FTZ R204, R157, R202.reuse, -R204 ;  /* 0x000000ca9dcc7223 */ /* 0x080fe200000108cc */
[----:B------:R-:W-:Y:S01]  /*8330*/  FMUL.FTZ R202, R155, R202 ;  /* 0x000000ca9bca7220 */ /* 0x000fe20000410000 */
[----:B------:R-:W-:Y:S01]  /*8340*/  FFMA.FTZ R55, R156, R55, -R198 ;  /* 0x000000379c377223 */ /* 0x000fe200000108c6 */
[----:B------:R-:W-:Y:S01]  /*8350*/  FADD.FTZ R158, R158, R139 ;  /* 0x0000008b9e9e7221 */ /* 0x000fe20000010000 */
[----:B------:R-:W-:Y:S01]  /*8360*/  FADD.FTZ R140, R140, R143 ;  /* 0x0000008f8c8c7221 */ /* 0x000fe20000010000 */
[----:B------:R-:W-:Y:S01]  /*8370*/  FADD.FTZ R198, -R105, R164 ;  /* 0x000000a469c67221 */ /* 0x000fe20000010100 */
[----:B------:R-:W-:Y:S01]  /*8380*/  FMUL.FTZ R139, R142, R67 ;  /* 0x000000438e8b7220 */ /* 0x000fe20000410000 */
[----:B------:R-:W-:Y:S01]  /*8390*/  FFMA.FTZ R143, R157, R138, R202 ;  /* 0x0000008a9d8f7223 */ /* 0x000fe200000100ca */
[----:B------:R-:W-:Y:S01]  /*83a0*/  FADD.FTZ R55, R158, R55 ;  /* 0x000000379e377221 */ /* 0x000fe20000010000 */
[----:B------:R-:W-:Y:S01]  /*83b0*/  FMUL.FTZ R210, R197, R210 ;  /* 0x000000d2c5d27220 */ /* 0x000fe20000410000 */
[-C--:B------:R-:W-:Y:S01]  /*83c0*/  FFMA.FTZ R158, R198, R139.reuse, R149 ;  /* 0x0000008bc69e7223 */ /* 0x080fe20000010095 */
[----:B------:R-:W-:Y:S01]  /*83d0*/  FADD.FTZ R143, R140, R143 ;  /* 0x0000008f8c8f7221 */ /* 0x000fe20000010000 */
[----:B------:R-:W-:Y:S01]  /*83e0*/  FMUL.FTZ R164, R160, R139 ;  /* 0x0000008ba0a47220 */ /* 0x000fe20000410000 */
[----:B------:R-:W-:Y:S01]  /*83f0*/  FADD.FTZ R204, R55, R204 ;  /* 0x000000cc37cc7221 */ /* 0x000fe20000010000 */
[----:B------:R-:W-:Y:S01]  /*8400*/  FFMA.FTZ R140, R43, R175, R206 ;  /* 0x000000af2b8c7223 */ /* 0x000fe200000100ce */
[----:B------:R-:W-:Y:S01]  /*8410*/  FADD.FTZ R149, R143, R158 ;  /* 0x0000009e8f957221 */ /* 0x000fe20000010000 */
[----:B------:R-:W-:Y:S01]  /*8420*/  FMUL.FTZ R143, R179, R83 ;  /* 0x00000053b38f7220 */ /* 0x000fe20000410000 */
[C---:B------:R-:W-:Y:S01]  /*8430*/  FMUL.FTZ R55, R57.reuse, R178 ;  /* 0x000000b239377220 */ /* 0x040fe20000410000 */
[----:B------:R-:W-:Y:S01]  /*8440*/  FFMA.FTZ R147, R198, R147, -R164 ;  /* 0x00000093c6937223 */ /* 0x000fe200000108a4 */
[----:B------:R-:W-:Y:S01]  /*8450*/  FMUL.FTZ R197, R57, R179 ;  /* 0x000000b339c57220 */ /* 0x000fe20000410000 */
[----:B------:R-:W-:Y:S01]  /*8460*/  FADD.FTZ R184, -R99, R184 ;  /* 0x000000b863b87221 */ /* 0x000fe20000010100 */
[----:B------:R-:W-:Y:S01]  /*8470*/  FMUL.FTZ R159, R178, R83 ;  /* 0x00000053b29f7220 */ /* 0x000fe20000410000 */
[----:B------:R-:W-:Y:S01]  /*8480*/  FMUL.FTZ R175, R182, R143 ;  /* 0x0000008fb6af7220 */ /* 0x000fe20000410000 */
[-C--:B------:R-:W-:Y:S01]  /*8490*/  FMUL.FTZ R164, R145, R68.reuse ;  /* 0x0000004491a47220 */ /* 0x080fe20000410000 */
[----:B------:R-:W-:Y:S01]  /*84a0*/  FMUL.FTZ R158, R146, R68 ;  /* 0x00000044929e7220 */ /* 0x000fe20000410000 */
[----:B------:R-:W-:Y:S01]  /*84b0*/  FFMA.FTZ R54, R199, R132, R210 ;  /* 0x00000084c7367223 */ /* 0x000fe200000100d2 */
[C---:B------:R-:W-:Y:S01]  /*84c0*/  FFMA.FTZ R201, R56.reuse, R179, R55 ;  /* 0x000000b338c97223 */ /* 0x040fe20000010037 */
[----:B------:R-:W-:Y:S01]  /*84d0*/  FFMA.FTZ R197, R56, R178, -R197 ;  /* 0x000000b238c57223 */ /* 0x000fe200000108c5 */
[-C--:B------:R-:W-:Y:S01]  /*84e0*/  FFMA.FTZ R55, R184, R159.reuse, -R175 ;  /* 0x0000009fb8377223 */ /* 0x080fe200000108af */
[----:B------:R-:W-:Y:S01]  /*84f0*/  FMUL.FTZ R199, R182, R159 ;  /* 0x0000009fb6c77220 */ /* 0x000fe20000410000 */
[----:B------:R-:W-:Y:S01]  /*8500*/  FADD.FTZ R163, -R104, R163 ;  /* 0x000000a368a37221 */ /* 0x000fe20000010100 */
[C---:B------:R-:W-:Y:S01]  /*8510*/  FMUL.FTZ R178, R161.reuse, R164 ;  /* 0x000000a4a1b27220 */ /* 0x040fe20000410000 */
[-C--:B------:R-:W-:Y:S01]  /*8520*/  FMUL.FTZ R159, R161, R158.reuse ;  /* 0x0000009ea19f7220 */ /* 0x080fe20000410000 */
[----:B------:R-:W-:Y:S01]  /*8530*/  FADD.FTZ R204, R204, R147 ;  /* 0x00000093cccc7221 */ /* 0x000fe20000010000 */
[----:B------:R-:W-:Y:S01]  /*8540*/  FMUL.FTZ R147, R188, R3 ;  /* 0x00000003bc937220 */ /* 0x000fe20000410000 */
[C---:B------:R-:W-:Y:S01]  /*8550*/  FFMA.FTZ R178, R163.reuse, R158, R178 ;  /* 0x0000009ea3b27223 */ /* 0x040fe200000100b2 */
[----:B------:R-:W-:Y:S01]  /*8560*/  FFMA.FTZ R159, R163, R164, -R159 ;  /* 0x000000a4a39f7223 */ /* 0x000fe2000001089f */
[-C--:B------:R-:W-:Y:S01]  /*8570*/  FMUL.FTZ R164, R186, R66.reuse ;  /* 0x00000042baa47220 */ /* 0x080fe20000410000 */
[C---:B------:R-:W-:Y:S01]  /*8580*/  FMUL.FTZ R201, R184.reuse, R201 ;  /* 0x000000c9b8c97220 */ /* 0x040fe20000410000 */
[----:B------:R-:W-:Y:S01]  /*8590*/  FFMA.FTZ R199, R184, R143, R199 ;  /* 0x0000008fb8c77223 */ /* 0x000fe200000100c7 */
[----:B------:R-:W-:Y:S01]  /*85a0*/  FADD.FTZ R149, R149, R178 ;  /* 0x000000b295957221 */ /* 0x000fe20000010000 */
[----:B------:R-:W-:Y:S01]  /*85b0*/  FADD.FTZ R175, -R102, R173 ;  /* 0x000000ad66af7221 */ /* 0x000fe20000010100 */
[----:B------:R-:W-:Y:S01]  /*85c0*/  FADD.FTZ R178, -R103, R170 ;  /* 0x000000aa67b27221 */ /* 0x000fe20000010100 */
[C---:B------:R-:W-:Y:S01]  /*85d0*/  FMUL.FTZ R173, R166.reuse, R203 ;  /* 0x000000cba6ad7220 */ /* 0x040fe20000410000 */
[-C--:B------:R-:W-:Y:S01]  /*85e0*/  FMUL.FTZ R184, R166, R147.reuse ;  /* 0x00000093a6b87220 */ /* 0x080fe20000410000 */
[----:B------:R-:W-:Y:S01]  /*85f0*/  FMUL.FTZ R206, R189, R66 ;  /* 0x00000042bdce7220 */ /* 0x000fe20000410000 */
[----:B------:R-:W-:Y:S01]  /*8600*/  FMUL.FTZ R208, R167, R164 ;  /* 0x000000a4a7d07220 */ /* 0x000fe20000410000 */
[C---:B------:R-:W-:Y:S01]  /*8610*/  FFMA.FTZ R170, R178.reuse, R147, R173 ;  /* 0x00000093b2aa7223 */ /* 0x040fe200000100ad */
[----:B------:R-:W-:Y:S01]  /*8620*/  FFMA.FTZ R202, R178, R203, -R184 ;  /* 0x000000cbb2ca7223 */ /* 0x000fe200000108b8 */
[----:B------:R-:W-:Y:S01]  /*8630*/  FMUL.FTZ R203, R187, R82 ;  /* 0x00000052bbcb7220 */ /* 0x000fe20000410000 */
[-C--:B------:R-:W-:Y:S01]  /*8640*/  FFMA.FTZ R208, R175, R206.reuse, -R208 ;  /* 0x000000ceafd07223 */ /* 0x080fe200000108d0 */
[----:B------:R-:W-:Y:S01]  /*8650*/  FMUL.FTZ R206, R167, R206 ;  /* 0x000000cea7ce7220 */ /* 0x000fe20000410000 */
[----:B------:R-:W-:Y:S01]  /*8660*/  FADD.FTZ R159, R204, R159 ;  /* 0x0000009fcc9f7221 */ /* 0x000fe20000010000 */
[----:B------:R-:W-:Y:S01]  /*8670*/  FADD.FTZ R170, R149, R170 ;  /* 0x000000aa95aa7221 */ /* 0x000fe20000010000 */
[----:B------:R-:W-:Y:S01]  /*8680*/  FMUL.FTZ R149, R185, R82 ;  /* 0x00000052b9957220 */ /* 0x000fe20000410000 */
[----:B------:R-:W-:Y:S01]  /*8690*/  FADD.FTZ R184, -R101, R176 ;  /* 0x000000b065b87221 */ /* 0x000fe20000010100 */
[----:B------:R-:W-:Y:S01]  /*86a0*/  FFMA.FTZ R173, R175, R164, R206 ;  /* 0x000000a4afad7223 */ /* 0x000fe200000100ce */
[----:B------:R-:W-:Y:S01]  /*86b0*/  FMUL.FTZ R205, R172, R203 ;  /* 0x000000cbaccd7220 */ /* 0x000fe20000410000 */
[----:B------:R-:W-:Y:S01]  /*86c0*/  FADD.FTZ R159, R159, R202 ;  /* 0x000000ca9f9f7221 */ /* 0x000fe20000010000 */
[----:B------:R-:W-:Y:S01]  /*86d0*/  FFMA.FTZ R207, R113, R192, R52 ;  /* 0x000000c071cf7223 */ /* 0x000fe20000010034 */
[----:B------:R-:W-:Y:S01]  /*86e0*/  FADD.FTZ R170, R170, R173 ;  /* 0x000000adaaaa7221 */ /* 0x000fe20000010000 */
[----:B------:R-:W-:Y:S01]  /*86f0*/  FFMA.FTZ R205, R184, R149, R205 ;  /* 0x00000095b8cd7223 */ /* 0x000fe200000100cd */
[----:B------:R-:W-:Y:S01]  /*8700*/  FADD.FTZ R208, R159, R208 ;  /* 0x000000d09fd07221 */ /* 0x000fe20000010000 */
[C---:B------:R-:W-:Y:S01]  /*8710*/  FMUL.FTZ R159, R57.reuse, R171 ;  /* 0x000000ab399f7220 */ /* 0x040fe20000410000 */
[----:B------:R-:W-:Y:S01]  /*8720*/  FADD.FTZ R173, -R100, R181 ;  /* 0x000000b564ad7221 */ /* 0x000fe20000010100 */
[----:B------:R-:W-:Y:S01]  /*8730*/  FADD.FTZ R205, R170, R205 ;  /* 0x000000cdaacd7221 */ /* 0x000fe20000010000 */
[----:B------:R-:W-:Y:S01]  /*8740*/  FMUL.FTZ R170, R180, R84 ;  /* 0x00000054b4aa7220 */ /* 0x000fe20000410000 */
[-C--:B------:R-:W-:Y:S01]  /*8750*/  FMUL.FTZ R181, R57, R174.reuse ;  /* 0x000000ae39b57220 */ /* 0x080fe20000410000 */
[----:B------:R-:W-:Y:S01]  /*8760*/  FFMA.FTZ R209, R56, R174, -R159 ;  /* 0x000000ae38d17223 */ /* 0x000fe2000001089f */
[----:B------:R-:W-:Y:S01]  /*8770*/  FMUL.FTZ R52, R183, R84 ;  /* 0x00000054b7347220 */ /* 0x000fe20000410000 */
[----:B------:R-:W-:Y:S01]  /*8780*/  FMUL.FTZ R174, R177, R170 ;  /* 0x000000aab1ae7220 */ /* 0x000fe20000410000 */
[----:B------:R-:W-:Y:S01]  /*8790*/  FMUL.FTZ R176, R172, R149 ;  /* 0x00000095acb07220 */ /* 0x000fe20000410000 */
[----:B------:R-:W-:Y:S01]  /*87a0*/  FMUL.FTZ R159, R171, R85 ;  /* 0x00000055ab9f7220 */ /* 0x000fe20000410000 */
[----:B------:R-:W-:Y:S01]  /*87b0*/  FADD.FTZ R192, -R97, R192 ;  /* 0x000000c061c07221 */ /* 0x000fe20000010100 */
[-C--:B------:R-:W-:Y:S01]  /*87c0*/  FFMA.FTZ R174, R173, R52.reuse, -R174 ;  /* 0x00000034adae7223 */ /* 0x080fe200000108ae */
[----:B------:R-:W-:Y:S01]  /*87d0*/  FMUL.FTZ R52, R177, R52 ;  /* 0x00000034b1347220 */ /* 0x000fe20000410000 */
[----:B------:R-:W-:Y:S01]  /*87e0*/  FFMA.FTZ R203, R184, R203, -R176 ;  /* 0x000000cbb8cb7223 */ /* 0x000fe200000108b0 */
[----:B------:R-:W-:Y:S01]  /*87f0*/  FFMA.FTZ R181, R56, R171, R181 ;  /* 0x000000ab38b57223 */ /* 0x000fe200000100b5 */
[----:B------:R-:W-:Y:S01]  /*8800*/  FMUL.FTZ R213, R194, R159 ;  /* 0x0000009fc2d57220 */ /* 0x000fe20000410000 */
[----:B------:R-:W-:Y:S01]  /*8810*/  FFMA.FTZ R52, R173, R170, R52 ;  /* 0x000000aaad347223 */ /* 0x000fe20000010034 */
[----:B------:R-:W-:Y:S01]  /*8820*/  FADD.FTZ R203, R208, R203 ;  /* 0x000000cbd0cb7221 */ /* 0x000fe20000010000 */
[C---:B------:R-:W-:Y:S01]  /*8830*/  FMUL.FTZ R181, R192.reuse, R181 ;  /* 0x000000b5c0b57220 */ /* 0x040fe20000410000 */
[----:B------:R-:W-:Y:S01]  /*8840*/  FFMA.FTZ R176, R192, R211, -R213 ;  /* 0x000000d3c0b07223 */ /* 0x000fe200000108d5 */
[----:B------:R-:W-:Y:S01]  /*8850*/  FADD.FTZ R52, R205, R52 ;  /* 0x00000034cd347221 */ /* 0x000fe20000010000 */
[----:B------:R-:W-:Y:S01]  /*8860*/  FADD.FTZ R174, R203, R174 ;  /* 0x000000aecbae7221 */ /* 0x000fe20000010000 */
[----:B------:R-:W-:Y:S01]  /*8870*/  FFMA.FTZ R197, R182, R197, R201 ;  /* 0x000000c5b6c57223 */ /* 0x000fe200000100c9 */
[----:B------:R-:W-:Y:S01]  /*8880*/  FMUL.FTZ R211, R194, R211 ;  /* 0x000000d3c2d37220 */ /* 0x000fe20000410000 */
[----:B------:R-:W-:Y:S01]  /*8890*/  FADD.FTZ R199, R52, R199 ;  /* 0x000000c734c77221 */ /* 0x000fe20000010000 */
[----:B------:R-:W-:Y:S01]  /*88a0*/  FADD.FTZ R52, R174, R55 ;  /* 0x00000037ae347221 */ /* 0x000fe20000010000 */
[----:B------:R-:W-:Y:S01]  /*88b0*/  FMUL.FTZ R174, R165, R88 ;  /* 0x00000058a5ae7220 */ /* 0x000fe20000410000 */
[----:B------:R-:W-:Y:S01]  /*88c0*/  FMUL.FTZ R55, R57, R180 ;  /* 0x000000b439377220 */ /* 0x000fe20000410000 */
[----:B------:R-:W-:Y:S01]  /*88d0*/  FFMA.FTZ R201, R113, -R194, R200 ;  /* 0x800000c271c97223 */ /* 0x000fe200000100c8 */
[----:B------:R-:W-:Y:S01]  /*88e0*/  FFMA.FTZ R181, R194, R209, R181 ;  /* 0x000000d1c2b57223 */ /* 0x000fe200000100b5 */
[----:B------:R-:W-:Y:S01]  /*88f0*/  FFMA.FTZ R194, R112, R193, R207 ;  /* 0x000000c170c27223 */ /* 0x000fe200000100cf */
[----:B------:R-:W-:Y:S01]  /*8900*/  FMUL.FTZ R182, R169, R88 ;  /* 0x00000058a9b67220 */ /* 0x000fe20000410000 */
[----:B------:R-:W-:Y:S01]  /*8910*/  FADD.FTZ R193, -R96, R193 ;  /* 0x000000c160c17221 */ /* 0x000fe20000010100 */
[----:B------:R-:W-:Y:S01]  /*8920*/  FMUL.FTZ R200, R191, R174 ;  /* 0x000000aebfc87220 */ /* 0x000fe20000410000 */
[----:B------:R-:W-:Y:S01]  /*8930*/  FADD.FTZ R199, R199, R54 ;  /* 0x00000036c7c77221 */ /* 0x000fe20000010000 */
[-C--:B------:R-:W-:Y:S01]  /*8940*/  FFMA.FTZ R54, R56, R183.reuse, -R55 ;  /* 0x000000b738367223 */ /* 0x080fe20000010837 */
[----:B------:R-:W-:Y:S01]  /*8950*/  FMUL.FTZ R183, R57, R183 ;  /* 0x000000b739b77220 */ /* 0x000fe20000410000 */
[-C--:B------:R-:W-:Y:S01]  /*8960*/  FFMA.FTZ R200, R193, R182.reuse, -R200 ;  /* 0x000000b6c1c87223 */ /* 0x080fe200000108c8 */
[----:B------:R-:W-:Y:S01]  /*8970*/  FMUL.FTZ R182, R191, R182 ;  /* 0x000000b6bfb67220 */ /* 0x000fe20000410000 */
[----:B------:R-:W-:Y:S01]  /*8980*/  FADD.FTZ R53, R52, R53 ;  /* 0x0000003534357221 */ /* 0x000fe20000010000 */
[----:B------:R-:W-:Y:S01]  /*8990*/  FFMA.FTZ R52, R56, R180, R183 ;  /* 0x000000b438347223 */ /* 0x000fe200000100b7 */
[----:B------:R-:W-:Y:S01]  /*89a0*/  FFMA.FTZ R192, R192, R159, R211 ;  /* 0x0000009fc0c07223 */ /* 0x000fe200000100d3 */
[----:B------:R-:W-:Y:S01]  /*89b0*/  FFMA.FTZ R55, R193, R174, R182 ;  /* 0x000000aec1377223 */ /* 0x000fe200000100b6 */
[----:B------:R-:W-:Y:S01]  /*89c0*/  FFMA.FTZ R179, R42, R179, R197 ;  /* 0x000000b32ab37223 */ /* 0x000fe200000100c5 */
        /* <DEDUP_REMOVED lines=8> */
[-C--:B------:R-:W-:Y:S01]  /*8a50*/  FMUL.FTZ R176, R64, R90.reuse ;  /* 0x0000005a40b07220 */ /* 0x080fe20000410000 */
[----:B------:R-:W-:Y:S01]  /*8a60*/  FADD.FTZ R200, R53, R200 ;  /* 0x000000c835c87221 */ /* 0x000fe20000010000 */
[----:B------:R-:W-:Y:S01]  /*8a70*/  FMUL.FTZ R53, R57, R165 ;  /* 0x000000a539357220 */ /* 0x000fe20000410000 */
[-C--:B------:R-:W-:Y:S01]  /*8a80*/  FFMA.FTZ R199, R194, R197.reuse, -R199 ;  /* 0x000000c5c2c77223 */ /* 0x080fe200000108c7 */
[----:B------:R-:W-:Y:S01]  /*8a90*/  FMUL.FTZ R197, R144, R197 ;  /* 0x000000c590c57220 */ /* 0x000fe20000410000 */
[----:B------:R-:W-:Y:S01]  /*8aa0*/  FFMA.FTZ R183, R110, R141, R183 ;  /* 0x0000008d6eb77223 */ /* 0x000fe200000100b7 */
[----:B------:R-:W-:Y:S01]  /*8ab0*/  FMUL.FTZ R202, R65, R90 ;  /* 0x0000005a41ca7220 */ /* 0x000fe20000410000 */
[----:B------:R-:W-:Y:S01]  /*8ac0*/  FADD.FTZ R141, -R94, R141 ;  /* 0x0000008d5e8d7221 */ /* 0x000fe20000010100 */
[----:B------:R-:W-:Y:S01]  /*8ad0*/  FMUL.FTZ R204, R131, R176 ;  /* 0x000000b083cc7220 */ /* 0x000fe20000410000 */
[----:B------:R-:W-:Y:S01]  /*8ae0*/  FADD.FTZ R55, R192, R55 ;  /* 0x00000037c0377221 */ /* 0x000fe20000010000 */
[----:B------:R-:W-:Y:S01]  /*8af0*/  FFMA.FTZ R192, R56, R169, -R53 ;  /* 0x000000a938c07223 */ /* 0x000fe20000010835 */
[----:B------:R-:W-:Y:S01]  /*8b00*/  FFMA.FTZ R154, R194, R173, R197 ;  /* 0x000000adc29a7223 */ /* 0x000fe200000100c5 */
[----:B------:R-:W-:Y:S01]  /*8b10*/  FMUL.FTZ R169, R57, R169 ;  /* 0x000000a939a97220 */ /* 0x000fe20000410000 */
[-C--:B------:R-:W-:Y:S01]  /*8b20*/  FFMA.FTZ R204, R141, R202.reuse, -R204 ;  /* 0x000000ca8dcc7223 */ /* 0x080fe200000108cc */
[----:B------:R-:W-:Y:S01]  /*8b30*/  FFMA.FTZ R52, R112, -R191, R201 ;  /* 0x800000bf70347223 */ /* 0x000fe200000100c9 */
[----:B------:R-:W-:Y:S01]  /*8b40*/  FMUL.FTZ R202, R131, R202 ;  /* 0x000000ca83ca7220 */ /* 0x000fe20000410000 */
        /* <DEDUP_REMOVED lines=32> */
[----:B------:R-:W-:Y:S01]  /*8d50*/  FMUL.FTZ R165, R57, R64 ;  /* 0x0000004039a57220 */ /* 0x000fe20000410000 */
[----:B------:R-:W-:Y:S01]  /*8d60*/  FFMA.FTZ R180, R41, R180, R182 ;  /* 0x000000b429b47223 */ /* 0x000fe200000100b6 */
[----:B0-----:R-:W-:Y:S01]  /*8d70*/  @!P2 FADD.FTZ R54, R54, R201 ;  /* 0x000000c93636a221 */ /* 0x001fe20000010000 */
[C---:B------:R-:W-:Y:S01]  /*8d80*/  FMUL.FTZ R144, R57.reuse, R186 ;  /* 0x000000ba39907220 */ /* 0x040fe20000410000 */
[CC--:B------:R-:W-:Y:S01]  /*8d90*/  FFMA.FTZ R182, R56.reuse, R65.reuse, -R165 ;  /* 0x0000004138b67223 */ /* 0x0c0fe200000108a5 */
[----:B------:R-:W-:Y:S01]  /*8da0*/  FMUL.FTZ R65, R57, R65 ;  /* 0x0000004139417220 */ /* 0x000fe20000410000 */
[----:B-1----:R-:W-:Y:S01]  /*8db0*/  @!P2 FADD.FTZ R55, R55, R202 ;  /* 0x000000ca3737a221 */ /* 0x002fe20000010000 */
[----:B------:R-:W0:Y:S01]  /*8dc0*/  SHFL.DOWN PT, R181, R54, 0x2, 0x1f ;  /* 0x08401f0036b57f89 */ /* 0x000e2200000e0000 */
[-C--:B------:R-:W-:Y:S01]  /*8dd0*/  FMUL.FTZ R165, R57, R189.reuse ;  /* 0x000000bd39a57220 */ /* 0x080fe20000410000 */
[C---:B------:R-:W-:Y:S01]  /*8de0*/  FFMA.FTZ R172, R56.reuse, R64, R65 ;  /* 0x0000004038ac7223 */ /* 0x040fe20000010041 */
[----:B--2---:R-:W-:Y:S01]  /*8df0*/  @!P2 FADD.FTZ R52, R197, R52 ;  /* 0x00000034c534a221 */ /* 0x004fe20000010000 */
[----:B------:R-:W1:Y:S01]  /*8e00*/  SHFL.DOWN PT, R192, R55, 0x2, 0x1f ;  /* 0x08401f0037c07f89 */ /* 0x000e6200000e0000 */
[C---:B------:R-:W-:Y:S01]  /*8e10*/  FFMA.FTZ R168, R56.reuse, R189, -R144 ;  /* 0x000000bd38a87223 */ /* 0x040fe20000010890 */
        /* <DEDUP_REMOVED lines=9> */
[-C--:B------:R-:W-:Y:S01]  /*8eb0*/  FFMA.FTZ R141, R56, R188.reuse, R141 ;  /* 0x000000bc388d7223 */ /* 0x080fe2000001008d */
[----:B------:R-:W-:Y:S01]  /*8ec0*/  FMUL.FTZ R165, R57, R188 ;  /* 0x000000bc39a57220 */ /* 0x000fe20000410000 */
[----:B------:R-:W-:Y:S01]  /*8ed0*/  FFMA.FTZ R144, R167, R168, R144 ;  /* 0x000000a8a7907223 */ /* 0x000fe20000010090 */
[----:B------:R-:W-:Y:S01]  /*8ee0*/  FFMA.FTZ R172, R131, R182, R172 ;  /* 0x000000b683ac7223 */ /* 0x000fe200000100ac */
[----:B------:R-:W-:Y:S01]  /*8ef0*/  FMUL.FTZ R167, R178, R141 ;  /* 0x0000008db2a77220 */ /* 0x000fe20000410000 */
[----:B------:R-:W-:Y:S01]  /*8f00*/  FMUL.FTZ R131, R57, R145 ;  /* 0x0000009139837220 */ /* 0x000fe20000410000 */
[----:B------:R-:W-:Y:S01]  /*8f10*/  FFMA.FTZ R165, R56, R190, -R165 ;  /* 0x000000be38a57223 */ /* 0x000fe200000108a5 */
[----:B------:R-:W-:Y:S01]  /*8f20*/  FFMA.FTZ R172, R39, R64, R172 ;  /* 0x0000004027ac7223 */ /* 0x000fe200000100ac */
[CC--:B------:R-:W-:Y:S01]  /*8f30*/  FMUL.FTZ R141, R57.reuse, R146.reuse ;  /* 0x00000092398d7220 */ /* 0x0c0fe20000410000 */
[----:B0-----:R-:W-:Y:S01]  /*8f40*/  @!P2 FADD.FTZ R54, R54, R181 ;  /* 0x000000b53636a221 */ /* 0x001fe20000010000 */
[----:B------:R-:W-:Y:S01]  /*8f50*/  FFMA.FTZ R64, R56, R146, R131 ;  /* 0x0000009238407223 */ /* 0x000fe20000010083 */
[----:B------:R-:W-:Y:S01]  /*8f60*/  FMUL.FTZ R131, R57, R148 ;  /* 0x0000009439837220 */ /* 0x000fe20000410000 */
[----:B------:R-:W-:Y:S01]  /*8f70*/  FFMA.FTZ R165, R166, R165, R167 ;  /* 0x000000a5a6a57223 */ /* 0x000fe200000100a7 */
[----:B-1----:R-:W-:Y:S01]  /*8f80*/  @!P2 FADD.FTZ R55, R55, R192 ;  /* 0x000000c03737a221 */ /* 0x002fe20000010000 */
[----:B------:R-:W0:Y:S01]  /*8f90*/  SHFL.DOWN PT, R175, R54, 0x4, 0x1f ;  /* 0x08801f0036af7f89 */ /* 0x000e2200000e0000 */
[----:B------:R-:W-:Y:S01]  /*8fa0*/  FFMA.FTZ R162, R56, R145, -R141 ;  /* 0x0000009138a27223 */ /* 0x000fe2000001088d */
[----:B------:R-:W-:Y:S01]  /*8fb0*/  FMUL.FTZ R166, R163, R64 ;  /* 0x00000040a3a67220 */ /* 0x000fe20000410000 */
[----:B--2---:R-:W-:Y:S01]  /*8fc0*/  @!P2 FADD.FTZ R52, R52, R177 ;  /* 0x000000b13434a221 */ /* 0x004fe20000010000 */
[----:B------:R-:W1:Y:S01]  /*8fd0*/  SHFL.DOWN PT, R178, R55, 0x4, 0x1f ;  /* 0x08801f0037b27f89 */ /* 0x000e6200000e0000 */
[-C--:B------:R-:W-:Y:S01]  /*8fe0*/  FMUL.FTZ R141, R57, R142.reuse ;  /* 0x0000008e398d7220 */ /* 0x080fe20000410000 */
[C---:B------:R-:W-:Y:S01]  /*8ff0*/  FFMA.FTZ R131, R56.reuse, R142, R131 ;  /* 0x0000008e38837223 */ /* 0x040fe20000010083 */
[----:B---3--:R-:W-:Y:S01]  /*9000*/  @!P2 FADD.FTZ R53, R53, R184 ;  /* 0x000000b83535a221 */ /* 0x008fe20000010000 */
[----:B------:R-:W2:Y:S01]  /*9010*/  SHFL.DOWN PT, R169, R52, 0x4, 0x1f ;  /* 0x08801f0034a97f89 */ /* 0x000ea200000e0000 */
[----:B------:R-:W-:Y:S01]  /*9020*/  ISETP.GT.AND P2, PT, R75, 0x1b, PT ;  /* 0x0000001b4b00780c */ /* 0x000fe20003f44270 */
[----:B------:R-:W-:Y:S01]  /*9030*/  FMUL.FTZ R64, R57, R123 ;  /* 0x0000007b39407220 */ /* 0x000fe20000410000 */
[----:B------:R-:W-:Y:S01]  /*9040*/  FFMA.FTZ R186, R47, R186, R144 ;  /* 0x000000ba2fba7223 */ /* 0x000fe20000010090 */
[----:B------:R-:W3:Y:S01]  /*9050*/  SHFL.DOWN PT, R168, R53, 0x4, 0x1f ;  /* 0x08801f0035a87f89 */ /* 0x000ee200000e0000 */
[----:B------:R-:W-:Y:S01]  /*9060*/  FFMA.FTZ R141, R56, R148, -R141 ;  /* 0x00000094388d7223 */ /* 0x000fe2000001088d */
        /* <DEDUP_REMOVED lines=8> */
[----:B------:R-:W-:Y:S01]  /*90f0*/  FFMA.FTZ R157, R44, R142, R131 ;  /* 0x0000008e2c9d7223 */ /* 0x000fe20000010083 */
[----:B------:R-:W-:Y:S01]  /*9100*/  FMUL.FTZ R123, R57, R124 ;  /* 0x0000007c397b7220 */ /* 0x000fe20000410000 */
[----:B0-----:R-:W-:Y:S01]  /*9110*/  @!P2 FADD.FTZ R54, R54, R175 ;  /* 0x000000af3636a221 */ /* 0x001fe20000010000 */
[----:B------:R-:W-:Y:S01]  /*9120*/  FFMA.FTZ R144, R155, R144, R64 ;  /* 0x000000909b907223 */ /* 0x000fe20000010040 */
[-C--:B------:R-:W-:Y:S01]  /*9130*/  FMUL.FTZ R131, R57, R128.reuse ;  /* 0x0000008039837220 */ /* 0x080fe20000410000 */
[----:B------:R-:W-:Y:S01]  /*9140*/  FFMA.FTZ R123, R56, R128, R123 ;  /* 0x00000080387b7223 */ /* 0x000fe2000001007b */
[----:B-1----:R-:W-:Y:S01]  /*9150*/  @!P2 FADD.FTZ R55, R55, R178 ;  /* 0x000000b23737a221 */ /* 0x002fe20000010000 */
[----:B------:R-:W0:Y:S01]  /*9160*/  SHFL.DOWN PT, R161, R54, 0x8, 0x1f ;  /* 0x09001f0036a17f89 */ /* 0x000e2200000e0000 */
[C---:B------:R-:W-:Y:S01]  /*9170*/  FMUL.FTZ R64, R57.reuse, R125 ;  /* 0x0000007d39407220 */ /* 0x040fe20000410000 */
[----:B------:R-:W-:Y:S01]  /*9180*/  FMUL.FTZ R145, R156, R123 ;  /* 0x0000007b9c917220 */ /* 0x000fe20000410000 */
[----:B--2---:R-:W-:Y:S01]  /*9190*/  @!P2 FADD.FTZ R52, R52, R169 ;  /* 0x000000a93434a221 */ /* 0x004fe20000010000 */
[----:B------:R-:W1:Y:S01]  /*91a0*/  SHFL.DOWN PT, R146, R55, 0x8, 0x1f ;  /* 0x09001f0037927f89 */ /* 0x000e6200000e0000 */
[----:B------:R-:W-:Y:S01]  /*91b0*/  FMUL.FTZ R123, R57, R134 ;  /* 0x00000086397b7220 */ /* 0x000fe20000410000 */
[C---:B------:R-:W-:Y:S01]  /*91c0*/  FFMA.FTZ R141, R56.reuse, R124, -R131 ;  /* 0x0000007c388d7223 */ /* 0x040fe20000010883 */
[----:B---3--:R-:W-:Y:S01]  /*91d0*/  @!P2 FADD.FTZ R53, R53, R168 ;  /* 0x000000a83535a221 */ /* 0x008fe20000010000 */
[----:B------:R-:W2:Y:S01]  /*91e0*/  SHFL.DOWN PT, R155, R52, 0x8, 0x1f ;  /* 0x09001f00349b7f89 */ /* 0x000ea200000e0000 */
[----:B------:R-:W-:Y:S01]  /*91f0*/  ISETP.GT.AND P2, PT, R75, 0x17, PT ;  /* 0x000000174b00780c */ /* 0x000fe20003f44270 */
[CC--:B------:R-:W-:Y:S01]  /*9200*/  FMUL.FTZ R124, R57.reuse, R129.reuse ;  /* 0x00000081397c7220 */ /* 0x0c0fe20000410000 */
[C---:B------:R-:W-:Y:S01]  /*9210*/  FFMA.FTZ R131, R56.reuse, R129, R64 ;  /* 0x0000008138837223 */ /* 0x040fe20000010040 */
[----:B------:R-:W3:Y:S01]  /*9220*/  SHFL.DOWN PT, R142, R53, 0x8, 0x1f ;  /* 0x09001f00358e7f89 */ /* 0x000ee200000e0000 */
[-C--:B------:R-:W-:Y:S01]  /*9230*/  FMUL.FTZ R57, R57, R130.reuse ;  /* 0x0000008239397220 */ /* 0x080fe20000410000 */
[C---:B------:R-:W-:Y:S01]  /*9240*/  FFMA.FTZ R64, R56.reuse, R130, R123 ;  /* 0x0000008238407223 */ /* 0x040fe2000001007b */
[----:B------:R-:W-:Y:S01]  /*9250*/  FFMA.FTZ R125, R56, R125, -R124 ;  /* 0x0000007d387d7223 */ /* 0x000fe2000001087c */
[----:B------:R-:W-:Y:S01]  /*9260*/  FMUL.FTZ R131, R136, R131 ;  /* 0x0000008388837220 */ /* 0x000fe20000410000 */
[----:B------:R-:W-:Y:S01]  /*9270*/  FFMA.FTZ R56, R56, R134, -R57 ;  /* 0x0000008638387223 */ /* 0x000fe20000010839 */
        /* <DEDUP_REMOVED lines=25> */
.L_x_14042:
[----:B------:R-:W-:Y:S05]  /*9410*/  BSYNC.RECONVERGENT B0 ;  /* 0x0000000000007941 */ /* 0x000fea0003800200 */
.L_x_14041:
        /* <DEDUP_REMOVED lines=46> */
.L_x_14044:
[----:B------:R-:W-:Y:S05]  /*9700*/  BSYNC.RECONVERGENT B0 ;  /* 0x0000000000007941 */ /* 0x000fea0003800200 */
.L_x_14043:
[----:B------:R-:W-:-:S04]  /*9710*/  UIADD3 UR8, UPT, UPT, UR8, 0x1, URZ ;  /* 0x0000000108087890 */ /* 0x000fc8000fffe0ff */
[----:B------:R-:W-:-:S09]  /*9720*/  UISETP.GE.AND UP0, UPT, UR8, UR32, UPT ;  /* 0x000000200800728c */ /* 0x000fd2000bf06270 */
[----:B------:R-:W-:Y:S05]  /*9730*/  BRA.U !UP0, `(.L_x_14045) ;  /* 0xffffffad08787547 */ /* 0x000fea000b83ffff */
.L_x_14027:
        /* <DEDUP_REMOVED lines=12> */
[----:B------:R-:W-:Y:S02]  /*9800*/  UIMAD UR9, UR29, UR11, UR9 ;  /* 0x0000000b1d0972a4 */ /* 0x000fe4000f8e0209 */
[----:B------:R-:W-:Y:S02]  /*9810*/  UIADD3.X UR20, UPT, UPT, UR20, -0x1, URZ, UP1, !UPT ;  /* 0xffffffff14147890 */ /* 0x000fe40008ffe4ff */
[----:B0-----:R-:W-:Y:S02]  /*9820*/  UIMAD.WIDE.U32 UR8, UR12, UR32, UR8 ;  /* 0x000000200c0872a5 */ /* 0x001fe4000f8e0008 */
[----:B------:R-:W-:-:S02]  /*9830*/  UIADD3.X UR22, UPT, UPT, UR22, -0x1, URZ, UP2, !UPT ;  /* 0xffffffff16167890 */ /* 0x000fc400097fe4ff */
[----:B------:R-:W-:Y:S02]  /*9840*/  UIMAD UR10, UR12, UR33, UR9 ;  /* 0x000000210c0a72a4 */ /* 0x000fe4000f8e0209 */
[----:B-1----:R-:W-:Y:S01]  /*9850*/  ULEA UR9, UP0, UR8, UR34, 0x2 ;  /* 0x0000002208097291 */ /* 0x002fe2000f8010ff */
[----:B------:R-:W0:Y:S03]  /*9860*/  LDCU.64 UR32, c[0x0][0x560] ;  /* 0x0000ac00ff2077ac */ /* 0x000e260008000a00 */
[----:B------:R-:W-:-:S05]  /*9870*/  ULEA.HI.X UR8, UR8, UR35, UR10, 0x2, UP0 ;  /* 0x0000002308087291 */ /* 0x000fca00080f140a */
[----:B------:R-:W1:Y:S01]  /*9880*/  LDCU.64 UR10, c[0x0][0x520] ;  /* 0x0000a400ff0a77ac */ /* 0x000e620008000a00 */
        /* <DEDUP_REMOVED lines=8> */
[--C-:B--2---:R-:W-:Y:S01]  /*9910*/  FADD.FTZ R52, R52, R78.reuse ;  /* 0x0000004e34347221 */ /* 0x104fe20000010000 */
[--C-:B------:R-:W-:Y:S01]  /*9920*/  FADD.FTZ R53, R53, R78.reuse ;  /* 0x0000004e35357221 */ /* 0x100fe20000010000 */
[--C-:B------:R-:W-:Y:S01]  /*9930*/  FADD.FTZ R54, R54, R78.reuse ;  /* 0x0000004e36367221 */ /* 0x100fe20000010000 */
[--C-:B------:R-:W-:Y:S01]  /*9940*/  FADD.FTZ R55, R55, R78.reuse ;  /* 0x0000004e37377221 */ /* 0x100fe20000010000 */
[--C-:B---3--:R-:W-:Y:S01]  /*9950*/  FADD.FTZ R57, R57, R78.reuse ;  /* 0x0000004e39397221 */ /* 0x108fe20000010000 */
[----:B------:R-:W-:Y:S01]  /*9960*/  FSETP.GTU.FTZ.AND P2, PT, R52, 20, PT ;  /* 0x41a000003400780b */ /* 0x000fe20003f5c000 */
[--C-:B------:R-:W-:Y:S01]  /*9970*/  FADD.FTZ R59, R59, R78.reuse ;  /* 0x0000004e3b3b7221 */ /* 0x100fe20000010000 */
[----:B------:R-:W-:Y:S01]  /*9980*/  FSETP.GTU.FTZ.AND P1, PT, R53, 20, PT ;  /* 0x41a000003500780b */ /* 0x000fe20003f3c000 */
[--C-:B----4-:R-:W-:Y:S01]  /*9990*/  FADD.FTZ R46, R36, R78.reuse ;  /* 0x0000004e242e7221 */ /* 0x110fe20000010000 */
[----:B------:R-:W-:Y:S01]  /*99a0*/  FSETP.GTU.FTZ.AND P0, PT, R54, 20, PT ;  /* 0x41a000003600780b */ /* 0x000fe20003f1c000 */
[--C-:B------:R-:W-:Y:S01]  /*99b0*/  FADD.FTZ R58, R58, R78.reuse ;  /* 0x0000004e3a3a7221 */ /* 0x100fe20000010000 */
[----:B------:R-:W-:Y:S01]  /*99c0*/  FSETP.GTU.FTZ.AND P4, PT, R55, 20, PT ;  /* 0x41a000003700780b */ /* 0x000fe20003f9c000 */
[--C-:B------:R-:W-:Y:S01]  /*99d0*/  FADD.FTZ R56, R56, R78.reuse ;  /* 0x0000004e38387221 */ /* 0x100fe20000010000 */
[----:B------:R-:W-:Y:S01]  /*99e0*/  FSETP.GTU.FTZ.AND P5, PT, R57, 20, PT ;  /* 0x41a000003900780b */ /* 0x000fe20003fbc000 */
[--C-:B------:R-:W-:Y:S01]  /*99f0*/  FADD.FTZ R47, R37, R78.reuse ;  /* 0x0000004e252f7221 */ /* 0x100fe20000010000 */
[----:B------:R-:W-:Y:S01]  /*9a00*/  FSETP.GTU.FTZ.AND P3, PT, R58, 20, PT ;  /* 0x41a000003a00780b */ /* 0x000fe20003f7c000 */
[--C-:B------:R-:W-:Y:S01]  /*9a10*/  FADD.FTZ R38, R38, R78.reuse ;  /* 0x0000004e26267221 */ /* 0x100fe20000010000 */
[----:B------:R-:W-:Y:S01]  /*9a20*/  FSETP.GTU.FTZ.AND P6, PT, R56, 20, PT ;  /* 0x41a000003800780b */ /* 0x000fe20003fdc000 */
[----:B------:R-:W-:Y:S01]  /*9a30*/  @!P2 FMUL.FTZ R0, R52, -1.4426950216293334961 ;  /* 0xbfb8aa3b3400a820 */ /* 0x000fe20000410000 */
[----:B------:R-:W-:Y:S01]  /*9a40*/  FADD.FTZ R39, R39, R78 ;  /* 0x0000004e27277221 */ /* 0x000fe20000010000 */
        /* <DEDUP_REMOVED lines=15> */
[----:B------:R-:W-:-:S06]  /*9b40*/  FSETP.GTU.FTZ.AND P2, PT, R59, 20, PT ;  /* 0x41a000003b00780b */ /* 0x000fcc0003f5c000 */
[----:B------:R4:W5:Y:S01]  /*9b50*/  @!P4 MUFU.EX2 R44, R41 ;  /* 0x00000029002cc308 */ /* 0x0009620000000800 */
[----:B---3--:R-:W-:Y:S01]  /*9b60*/  @!P1 FMUL.FTZ R21, R21, R0 ;  /* 0x0000000015159220 */ /* 0x008fe20000410000 */
[----:B------:R-:W-:Y:S01]  /*9b70*/  FSETP.GTU.FTZ.AND P1, PT, R46, 20, PT ;  /* 0x41a000002e00780b */ /* 0x000fe20003f3c000 */
[----:B------:R-:W-:-:S04]  /*9b80*/  @!P3 FMUL.FTZ R0, R58, -1.4426950216293334961 ;  /* 0xbfb8aa3b3a00b820 */ /* 0x000fc80000410000 */
[----:B------:R-:W-:Y:S01]  /*9b90*/  @!P2 FMUL.FTZ R36, R59, -1.4426950216293334961 ;  /* 0xbfb8aa3b3b24a820 */ /* 0x000fe20000410000 */
[----:B------:R-:W3:Y:S01]  /*9ba0*/  @!P5 MUFU.EX2 R2, R2 ;  /* 0x000000020002d308 */ /* 0x000ee20000000800 */
[----:B----4-:R-:W4:Y:S01]  /*9bb0*/  LDS.128 R40, [R73+0x30] ;  /* 0x0000300049287984 */ /* 0x010f220000000c00 */
[----:B--2---:R-:W-:Y:S01]  /*9bc0*/  @!P0 FMUL.FTZ R22, R22, R45 ;  /* 0x0000002d16168220 */ /* 0x004fe20000410000 */
[C---:B------:R-:W-:Y:S01]  /*9bd0*/  FSETP.GTU.FTZ.AND P0, PT, R47.reuse, 20, PT ;  /* 0x41a000002f00780b */ /* 0x040fe20003f1c000 */
[----:B------:R-:W-:Y:S03]  /*9be0*/  BAR.SYNC.DEFER_BLOCKING 0x0 ;  /* 0x0000000000007b1d */ /* 0x000fe60000010000 */
[----:B------:R-:W-:Y:S01]  /*9bf0*/  @!P1 FMUL.FTZ R37, R46, -1.4426950216293334961 ;  /* 0xbfb8aa3b2e259820 */ /* 0x000fe20000410000 */
[----:B-----5:R-:W-:Y:S02]  /*9c00*/  @!P4 FADD.FTZ R44, R44, 1 ;  /* 0x3f8000002c2cc421 */ /* 0x020fe40000010000 */
[----:B------:R-:W2:Y:S06]  /*9c10*/  @!P2 MUFU.EX2 R36, R36 ;  /* 0x000000240024a308 */ /* 0x000eac0000000800 */
[----:B------:R-:W-:Y:S01]  /*9c20*/  @!P0 FMUL.FTZ R45, R47, -1.4426950216293334961 ;  /* 0xbfb8aa3b2f2d8820 */ /* 0x000fe20000410000 */
[----:B---3--:R-:W-:Y:S01]  /*9c30*/  @!P5 FADD.FTZ R2, R2, 1 ;  /* 0x3f8000000202d421 */ /* 0x008fe20000010000 */
[----:B------:R-:W3:Y:S08]  /*9c40*/  @!P1 MUFU.EX2 R37, R37 ;  /* 0x0000002500259308 */ /* 0x000ef00000000800 */
[----:B------:R-:W5:Y:S01]  /*9c50*/  @!P3 MUFU.EX2 R0, R0 ;  /* 0x000000000000b308 */ /* 0x000f620000000800 */
[----:B--2---:R-:W-:Y:S01]  /*9c60*/  @!P2 FADD.FTZ R36, R36, 1 ;  /* 0x3f8000002424a421 */ /* 0x004fe20000010000 */
[----:B------:R-:W-:Y:S04]  /*9c70*/  STS.128 [R73], R16 ;  /* 0x0000001049007388 */ /* 0x000fe80000000c00 */
[----:B------:R-:W-:Y:S02]  /*9c80*/  STS.128 [R73+0x10], R12 ;  /* 0x0000100c49007388 */ /* 0x000fe40000000c00 */
[----:B------:R-:W2:Y:S01]  /*9c90*/  @!P6 MUFU.EX2 R3, R3 ;  /* 0x000000030003e308 */ /* 0x000ea20000000800 */
[----:B---3--:R-:W-:Y:S01]  /*9ca0*/  @!P1 FADD.FTZ R37, R37, 1 ;  /* 0x3f80000025259421 */ /* 0x008fe20000010000 */
[----:B------:R-:W-:Y:S01]  /*9cb0*/  STS.128 [R73+0x20], R8 ;  /* 0x0000200849007388 */ /* 0x000fe20000000c00 */
[--C-:B----4-:R-:W-:Y:S01]  /*9cc0*/  FADD.FTZ R40, R40, R78.reuse ;  /* 0x0000004e28287221 */ /* 0x110fe20000010000 */
[----:B------:R-:W-:-:S04]  /*9cd0*/  FADD.FTZ R41, R41, R78 ;  /* 0x0000004e29297221 */ /* 0x000fc80000010000 */
[----:B------:R-:W3:Y:S01]  /*9ce0*/  @!P4 MUFU.RCP R44, R44 ;  /* 0x0000002c002cc308 */ /* 0x000ee20000001000 */
[----:B-----5:R-:W-:Y:S01]  /*9cf0*/  @!P3 FADD.FTZ R0, R0, 1 ;  /* 0x3f8000000000b421 */ /* 0x020fe20000010000 */
[--C-:B------:R-:W-:Y:S01]  /*9d00*/  FADD.FTZ R42, R42, R78.reuse ;  /* 0x0000004e2a2a7221 */ /* 0x100fe20000010000 */
[----:B------:R-:W-:Y:S01]  /*9d10*/  FADD.FTZ R43, R43, R78 ;  /* 0x0000004e2b2b7221 */ /* 0x000fe20000010000 */
[----:B------:R4:W-:Y:S01]  /*9d20*/  STS.128 [R73+0x30], R4 ;  /* 0x0000300449007388 */ /* 0x0009e20000000c00 */
[----:B------:R-:W-:-:S03]  /*9d30*/  NOP ;  /* 0x0000000000007918 */ /* 0x000fc60000000000 */
[----:B------:R-:W5:Y:S01]  /*9d40*/  @!P5 MUFU.RCP R2, R2 ;  /* 0x000000020002d308 */ /* 0x000f620000001000 */
[----:B--2---:R-:W-:Y:S01]  /*9d50*/  @!P6 FADD.FTZ R3, R3, 1 ;  /* 0x3f8000000303e421 */ /* 0x004fe20000010000 */
[----:B------:R-:W2:Y:S01]  /*9d60*/  LDS.128 R12, [R74] ;  /* 0x000000004a0c7984 */ /* 0x000ea20000000c00 */
[----:B---3--:R-:W-:Y:S01]  /*9d70*/  @!P4 FMUL.FTZ R23, R23, R44 ;  /* 0x0000002c1717c220 */ /* 0x008fe20000410000 */
[----:B------:R-:W-:-:S04]  /*9d80*/  FSETP.GTU.FTZ.AND P4, PT, R38, 20, PT ;  /* 0x41a000002600780b */ /* 0x000fc80003f9c000 */
[----:B------:R3:W0:Y:S01]  /*9d90*/  @!P3 MUFU.RCP R47, R0 ;  /* 0x00000000002fb308 */ /* 0x0006220000001000 */
[----:B------:R-:W1:Y:S04]  /*9da0*/  LDS.128 R16, [R74+0x200] ;  /* 0x000200004a107984 */ /* 0x000e680000000c00 */
[----:B------:R-:W1:Y:S03]  /*9db0*/  LDS.128 R8, [R74+0x400] ;  /* 0x000400004a087984 */ /* 0x000e660000000c00 */
[----:B------:R-:W4:Y:S01]  /*9dc0*/  @!P2 MUFU.RCP R36, R36 ;  /* 0x000000240024a308 */ /* 0x000f220000001000 */
[----:B-----5:R-:W-:Y:S01]  /*9dd0*/  @!P5 FMUL.FTZ R25, R25, R2 ;  /* 0x000000021919d220 */ /* 0x020fe20000410000 */
[----:B------:R-:W-:Y:S01]  /*9de0*/  FSETP.GTU.FTZ.AND P5, PT, R40, 20, PT ;  /* 0x41a000002800780b */ /* 0x000fe20003fbc000 */
[----:B---3--:R-:W-:-:S05]  /*9df0*/  @!P4 FMUL.FTZ R0, R38, -1.4426950216293334961 ;  /* 0xbfb8aa3b2600c820 */ /* 0x008fca0000410000 */
[----:B------:R-:W3:Y:S01]  /*9e00*/  @!P1 MUFU.RCP R37, R37 ;  /* 0x0000002500259308 */ /* 0x000ee20000001000 */
[----:B0-----:R-:W-:Y:S01]  /*9e10*/  @!P3 FMUL.FTZ R26, R26, R47 ;  /* 0x0000002f1a1ab220 */ /* 0x001fe20000410000 */
[----:B------:R-:W-:-:S06]  /*9e20*/  FSETP.GTU.FTZ.AND P3, PT, R41, 20, PT ;  /* 0x41a000002900780b */ /* 0x000fcc0003f7c000 */
[----:B------:R-:W0:Y:S01]  /*9e30*/  @!P6 MUFU.RCP R3, R3 ;  /* 0x000000030003e308 */ /* 0x000e220000001000 */
[----:B----4-:R-:W-:Y:S01]  /*9e40*/  @!P2 FMUL.FTZ R27, R27, R36 ;  /* 0x000000241b1ba220 */ /* 0x010fe20000410000 */
[----:B------:R-:W-:-:S05]  /*9e50*/  FSETP.GTU.FTZ.AND P2, PT, R42, 20, PT ;  /* 0x41a000002a00780b */ /* 0x000fca0003f5c000 */
[----:B------:R-:W-:Y:S01]  /*9e60*/  @!P3 FMUL.FTZ R36, R41, -1.4426950216293334961 ;  /* 0xbfb8aa3b2924b820 */ /* 0x000fe20000410000 */
[----:B------:R-:W4:Y:S01]  /*9e70*/  @!P0 MUFU.EX2 R45, R45 ;  /* 0x0000002d002d8308 */ /* 0x000f220000000800 */
[----:B---3--:R-:W-:Y:S01]  /*9e80*/  @!P1 FMUL.FTZ R28, R28, R37 ;  /* 0x000000251c1c9220 */ /* 0x008fe20000410000 */
[----:B------:R-:W-:-:S05]  /*9e90*/  FSETP.GTU.FTZ.AND P1, PT, R43, 20, PT ;  /* 0x41a000002b00780b */ /* 0x000fca0003f3c000 */
[----:B------:R-:W-:Y:S01]  /*9ea0*/  @!P2 FMUL.FTZ R37, R42, -1.4426950216293334961 ;  /* 0xbfb8aa3b2a25a820 */ /* 0x000fe20000410000 */
[----:B------:R-:W3:Y:S01]  /*9eb0*/  @!P3 MUFU.EX2 R36, R36 ;  /* 0x000000240024b308 */ /* 0x000ee20000000800 */
[----:B0-----:R-:W-:Y:S01]  /*9ec0*/  @!P6 FMUL.FTZ R24, R24, R3 ;  /* 0x000000031818e220 */ /* 0x001fe20000410000 */
[----:B------:R-:W-:Y:S01]  /*9ed0*/  FSETP.GTU.FTZ.AND P6, PT, R39, 20, PT ;  /* 0x41a000002700780b */ /* 0x000fe20003fdc000 */
[----:B------:R-:W-:-:S04]  /*9ee0*/  @!P5 FMUL.FTZ R3, R40, -1.4426950216293334961 ;  /* 0xbfb8aa3b2803d820 */ /* 0x000fc80000410000 */
[----:B------:R-:W-:Y:S01]  /*9ef0*/  @!P1 FMUL.FTZ R38, R43, -1.4426950216293334961 ;  /* 0xbfb8aa3b2b269820 */ /* 0x000fe20000410000 */
[----:B------:R-:W0:Y:S01]  /*9f00*/  @!P2 MUFU.EX2 R37, R37 ;  /* 0x000000250025a308 */ /* 0x000e220000000800 */
[----:B------:R-:W5:Y:S01]  /*9f10*/  LDS.128 R40, [R74+0x600] ;  /* 0x000600004a287984 */ /* 0x000f620000000c00 */
[----:B----4-:R-:W-:-:S05]  /*9f20*/  @!P0 FADD.FTZ R45, R45, 1 ;  /* 0x3f8000002d2d8421 */ /* 0x010fca0000010000 */
[----:B------:R-:W-:Y:S01]  /*9f30*/  @!P6 FMUL.FTZ R2, R39, -1.4426950216293334961 ;  /* 0xbfb8aa3b2702e820 */ /* 0x000fe20000410000 */
[----:B------:R-:W4:Y:S01]  /*9f40*/  @!P5 MUFU.EX2 R3, R3 ;  /* 0x000000030003d308 */ /* 0x000f220000000800 */
[----:B---3--:R-:W-:-:S07]  /*9f50*/  @!P3 FADD.FTZ R36, R36, 1 ;  /* 0x3f8000002424b421 */ /* 0x008fce0000010000 */
[----:B------:R-:W3:Y:S01]  /*9f60*/  @!P6 MUFU.EX2 R2, R2 ;  /* 0x000000020002e308 */ /* 0x000ee20000000800 */
[----:B0-----:R-:W-:-:S07]  /*9f70*/  @!P2 FADD.FTZ R37, R37, 1 ;  /* 0x3f8000002525a421 */ /* 0x001fce0000010000 */
[----:B------:R-:W0:Y:S01]  /*9f80*/  @!P1 MUFU.EX2 R38, R38 ;  /* 0x0000002600269308 */ /* 0x000e220000000800 */
[----:B----4-:R-:W-:Y:S01]  /*9f90*/  @!P5 FADD.FTZ R5, R3, 1 ;  /* 0x3f8000000305d421 */ /* 0x010fe20000010000 */
[----:B------:R-:W-:-:S06]  /*9fa0*/  MOV R3, UR8 ;  /* 0x0000000800037c02 */ /* 0x000fcc0008000f00 */
[----:B------:R-:W4:Y:S01]  /*9fb0*/  @!P4 MUFU.EX2 R0, R0 ;  /* 0x000000000000c308 */ /* 0x000f220000000800 */
[----:B---3--:R-:W-:Y:S01]  /*9fc0*/  @!P6 FADD.FTZ R4, R2, 1 ;  /* 0x3f8000000204e421 */ /* 0x008fe20000010000 */
[----:B------:R-:W-:Y:S01]  /*9fd0*/  MOV R2, UR9 ;  /* 0x0000000900027c02 */ /* 0x000fe20008000f00 */
[----:B------:R-:W3:Y:S04]  /*9fe0*/  LDCU.64 UR8, c[0x0][0x518] ;  /* 0x0000a300ff0877ac */ /* 0x000ee80008000a00 */
[----:B------:R-:W-:Y:S01]  /*9ff0*/  IMAD.WIDE.U32 R2, R76, 0x10, R2 ;  /* 0x000000104c027825 */ /* 0x000fe200078e0002 */
[----:B------:R-:W5:Y:S03]  /*a000*/  @!P0 MUFU.RCP R44, R45 ;  /* 0x0000002d002c8308 */ /* 0x000f660000001000 */
[----:B0-----:R-:W-:Y:S01]  /*a010*/  @!P1 FADD.FTZ R38, R38, 1 ;  /* 0x3f80000026269421 */ /* 0x001fe20000010000 */
[----:B--2---:R-:W-:Y:S04]  /*a020*/  STG.E.128 desc[UR30][R2.64], R12 ;  /* 0x0000000c02007986 */ /* 0x004fe8000c101d1e */
[----:B-1----:R-:W-:Y:S01]  /*a030*/  STG.E.128 desc[UR30][R2.64+0x200], R16 ;  /* 0x0002001002007986 */ /* 0x002fe2000c101d1e */
[----:B----4-:R-:W-:Y:S01]  /*a040*/  @!P4 FADD.FTZ R0, R0, 1 ;  /* 0x3f8000000000c421 */ /* 0x010fe20000010000 */
[----:B------:R-:W0:Y:S02]  /*a050*/  @!P6 MUFU.RCP R4, R4 ;  /* 0x000000040004e308 */ /* 0x000e240000001000 */
[----:B------:R-:W-:Y:S01]  /*a060*/  STG.E.128 desc[UR30][R2.64+0x400], R8 ;  /* 0x0004000802007986 */ /* 0x000fe2000c101d1e */
[----:B---3--:R-:W-:-:S03]  /*a070*/  UIMAD.WIDE.U32 UR6, UR29, UR8, UR6 ;  /* 0x000000081d0672a5 */ /* 0x008fc6000f8e0006 */
[----:B-----5:R1:W-:Y:S01]  /*a080*/  STG.E.128 desc[UR30][R2.64+0x600], R40 ;  /* 0x0006002802007986 */ /* 0x0203e2000c101d1e */
[----:B------:R-:W-:Y:S01]  /*a090*/  @!P0 FMUL.FTZ R29, R29, R44 ;  /* 0x0000002c1d1d8220 */ /* 0x000fe20000410000 */
[----:B------:R2:W3:Y:S01]  /*a0a0*/  @!P4 MUFU.RCP R7, R0 ;  /* 0x000000000007c308 */ /* 0x0004e20000001000 */
[----:B------:R-:W-:Y:S01]  /*a0b0*/  UIMAD UR7, UR29, UR9, UR7 ;  /* 0x000000091d0772a4 */ /* 0x000fe2000f8e0207 */
[----:B------:R-:W-:Y:S03]  /*a0c0*/  BAR.SYNC.DEFER_BLOCKING 0x0 ;  /* 0x0000000000007b1d */ /* 0x000fe60000010000 */
[----:B------:R-:W-:-:S03]  /*a0d0*/  UIMAD.WIDE.U32 UR6, UR12, UR10, UR6 ;  /* 0x0000000a0c0672a5 */ /* 0x000fc6000f8e0006 */
[----:B------:R4:W5:Y:S01]  /*a0e0*/  @!P5 MUFU.RCP R39, R5 ;  /* 0x000000050027d308 */ /* 0x0009620000001000 */
[----:B--2---:R-:W-:Y:S01]  /*a0f0*/  FADD.FTZ R0, R20, R79 ;  /* 0x0000004f14007221 */ /* 0x004fe20000010000 */
[----:B0-----:R-:W-:Y:S01]  /*a100*/  @!P6 FMUL.FTZ R31, R31, R4 ;  /* 0x000000041f1fe220 */ /* 0x001fe20000410000 */
[----:B------:R-:W-:Y:S02]  /*a110*/  UIMAD UR8, UR12, UR11, UR7 ;  /* 0x0000000b0c0872a4 */ /* 0x000fe4000f8e0207 */
[----:B------:R-:W-:-:S03]  /*a120*/  ULEA UR7, UP0, UR6, UR32, 0x2 ;  /* 0x0000002006077291 */ /* 0x000fc6000f8010ff */
[----:B------:R-:W0:Y:S01]  /*a130*/  @!P3 MUFU.RCP R36, R36 ;  /* 0x000000240024b308 */ /* 0x000e220000001000 */
[----:B---3--:R-:W-:Y:S01]  /*a140*/  @!P4 FMUL.FTZ R30, R30, R7 ;  /* 0x000000071e1ec220 */ /* 0x008fe20000410000 */
[----:B----4-:R-:W-:Y:S01]  /*a150*/  FADD.FTZ R5, R0, R21 ;  /* 0x0000001500057221 */ /* 0x010fe20000010000 */
[----:B------:R-:W-:Y:S01]  /*a160*/  ULEA.HI.X UR6, UR6, UR33, UR8, 0x2, UP0 ;  /* 0x0000002106067291 */ /* 0x000fe200080f1408 */
[----:B-1----:R-:W-:Y:S01]  /*a170*/  MOV R2, UR7 ;  /* 0x0000000700027c02 */ /* 0x002fe20008000f00 */
[----:B------:R-:W-:Y:S01]  /*a180*/  UIADD3 UR28, UP0, UPT, UR28, -0x800, URZ ;  /* 0xfffff8001c1c7890 */ /* 0x000fe2000ff1e0ff */
[----:B------:R-:W-:Y:S02]  /*a190*/  FADD.FTZ R0, R5, R22 ;  /* 0x0000001605007221 */ /* 0x000fe40000010000 */
[----:B------:R-:W1:Y:S01]  /*a1a0*/  @!P2 MUFU.RCP R37, R37 ;  /* 0x000000250025a308 */ /* 0x000e620000001000 */
[----:B-----5:R-:W-:Y:S01]  /*a1b0*/  @!P5 FMUL.FTZ R32, R32, R39 ;  /* 0x000000272020d220 */ /* 0x020fe20000410000 */
[----:B------:R-:W-:Y:S01]  /*a1c0*/  STS.128 [R73], R20 ;  /* 0x0000001449007388 */ /* 0x000fe20000000c00 */
[----:B------:R-:W-:Y:S01]  /*a1d0*/  FADD.FTZ R3, R0, R23 ;  /* 0x0000001700037221 */ /* 0x000fe20000010000 */
[----:B------:R-:W-:-:S02]  /*a1e0*/  UIADD3.X UR23, UPT, UPT, UR23, -0x1, URZ, UP0, !UPT ;  /* 0xffffffff17177890 */ /* 0x000fc400087fe4ff */
[----:B------:R2:W-:Y:S01]  /*a1f0*/  STS.128 [R73+0x10], R24 ;  /* 0x0000101849007388 */ /* 0x0005e20000000c00 */
[----:B------:R-:W-:Y:S01]  /*a200*/  FADD.FTZ R0, R3, R24 ;  /* 0x0000001803007221 */ /* 0x000fe20000010000 */
[----:B------:R-:W3:Y:S01]  /*a210*/  @!P1 MUFU.RCP R38, R38 ;  /* 0x0000002600269308 */ /* 0x000ee20000001000 */
[----:B0-----:R-:W-:Y:S01]  /*a220*/  @!P3 FMUL.FTZ R33, R33, R36 ;  /* 0x000000242121b220 */ /* 0x001fe20000410000 */
[----:B------:R0:W-:Y:S01]  /*a230*/  STS.128 [R73+0x20], R28 ;  /* 0x0000201c49007388 */ /* 0x0001e20000000c00 */
[----:B------:R-:W-:Y:S01]  /*a240*/  MOV R3, UR6 ;  /* 0x0000000600037c02 */ /* 0x000fe20008000f00 */
[----:B------:R-:W-:-:S03]  /*a250*/  UISETP.GT.AND UP0, UPT, UR25, 0x1, UPT ;  /* 0x000000011900788c */ /* 0x000fc6000bf04270 */
[----:B------:R-:W-:Y:S01]  /*a260*/  UMOV UR25, UR27 ;  /* 0x0000001b00197c82 */ /* 0x000fe20008000000 */
        /* <DEDUP_REMOVED lines=25> */
.L_x_13993:
        /* <DEDUP_REMOVED lines=33> */
.L_x_14048:
[----:B------:R-:W-:Y:S05]  /*a610*/  BSYNC.RECONVERGENT B0 ;  /* 0x0000000000007941 */ /* 0x000fea0003800200 */
.L_x_14047:
        /* <DEDUP_REMOVED lines=31> */
.L_x_14050:
[----:B------:R-:W-:Y:S05]  /*a810*/  BSYNC.RECONVERGENT B0 ;  /* 0x0000000000007941 */ /* 0x000fea0003800200 */
.L_x_14049:
        /* <DEDUP_REMOVED lines=22> */
.L_x_14052:
        /* <DEDUP_REMOVED lines=66> */
.L_x_14051:
[----:B------:R-:W-:Y:S05]  /*ada0*/  EXIT ;  /* 0x000000000000794d */ /* 0x000fea0003800000 */
.L_x_14053:
        /* <DEDUP_REMOVED lines=13> */
.L_x_18739:


//--------------------- .text._Z25selective_scan_bwd_kernelI32Selective_Scan_bwd_kernel_traitsILi32ELi16ELb1ELb0ELb1ELb0ELb0EfN3c107complexIfEEEEv12SSMParamsBwd --------------------------
	.section	.text._Z25selective_scan_bwd_kernelI32Selective_Scan_bwd_kernel_traitsILi32ELi16ELb1ELb0ELb1ELb0ELb0EfN3c107complexIfEEEEv12SSMParamsBwd,"ax",@progbits
	.align	128
        .global         _Z25selective_scan_bwd_kernelI32Selective_Scan_bwd_kernel_traitsILi32ELi16ELb1ELb0ELb1ELb0ELb0EfN3c107complexIfEEEEv12SSMParamsBwd
        .type           _Z25selective_scan_bwd_kernelI32Selective_Scan_bwd_kernel_traitsILi32ELi16ELb1ELb0ELb1ELb0ELb0EfN3c107complexIfEEEEv12SSMParamsBwd,@function
        .size           _Z25selective_scan_bwd_kernelI32Selective_Scan_bwd_kernel_traitsILi32ELi16ELb1ELb0ELb1ELb0ELb0EfN3c107complexIfEEEEv12SSMParamsBwd,(.L_x_18740 - _Z25selective_scan_bwd_kernelI32Selective_Scan_bwd_kernel_traitsILi32ELi16ELb1ELb0ELb1ELb0ELb0EfN3c107complexIfEEEEv12SSMParamsBwd)
        .other          _Z25selective_scan_bwd_kernelI32Selective_Scan_bwd_kernel_traitsILi32ELi16ELb1ELb0ELb1ELb0ELb0EfN3c107complexIfEEEEv12SSMParamsBwd,@"STO_CUDA_ENTRY STV_DEFAULT"
_Z25selective_scan_bwd_kernelI32Selective_Scan_bwd_kernel_traitsILi32ELi16ELb1ELb0ELb1ELb0ELb0EfN3c107complexIfEEEEv12SSMParamsBwd:
.text._Z25selective_scan_bwd_kernelI32Selective_Scan_bwd_kernel_traitsILi32ELi16ELb1ELb0ELb1ELb0ELb0EfN3c107complexIfEEEEv12SSMParamsBwd:
        /* <DEDUP_REMOVED lines=42> */
[----:B------:R-:W-:-:S02]  /*02a0*/  UIMAD UR14, UR22, UR15, UR9 ;  /* 0x0000000f160e72a4 */ /* 0x000fc4000f8e0209 */
[----:B------:R-:W-:Y:S01]  /*02b0*/  UIMAD UR9, UR23, UR27, UR17 ;  /* 0x0000001b170972a4 */ /* 0x000fe2000f8e0211 */
[----:B------:R-:W-:Y:S01]  /*02c0*/  UMOV UR12, UR18 ;  /* 0x00000012000c7c82 */ /* 0x000fe20008000000 */
[----:B------:R-:W2:Y:S01]  /*02d0*/  LDCU.64 UR26, c[0x0][0x4a0] ;  /* 0x00009400ff1a77ac */ /* 0x000ea20008000a00 */
[----:B------:R-:W-:Y:S01]  /*02e0*/  UIMAD.WIDE.U32 UR12, UR22, UR10, UR12 ;  /* 0x0000000a160c72a5 */ /* 0x000fe2000f8e000c */
[----:B0-----:R-:W0:Y:S01]  /*02f0*/  MUFU.RCP R0, R0 ;  /* 0x0000000000007308 */ /* 0x001e220000001000 */
[----:B-1----:R-:W-:Y:S02]  /*0300*/  ULEA UR10, UR25, 0xfffffe00, 0x9 ;  /* 0xfffffe00190a7891 */ /* 0x002fe4000f8e48ff */
[----:B------:R-:W-:Y:S02]  /*0310*/  UIMAD UR15, UR22, UR11, UR13 ;  /* 0x0000000b160f72a4 */ /* 0x000fe4000f8e020d */
[----:B------:R-:W-:Y:S02]  /*0320*/  UIADD3 UR8, UP3, UPT, UR10, UR8, URZ ;  /* 0x000000080a087290 */ /* 0x000fe4000ff7e0ff */
[----:B------:R-:W-:-:S02]  /*0330*/  USHF.R.S32.HI UR11, URZ, 0x1f, UR10 ;  /* 0x0000001fff0b7899 */ /* 0x000fc4000801140a */
[----:B------:R-:W-:Y:S01]  /*0340*/  UIADD3 UR17, UP2, UPT, UR10, UR12, URZ ;  /* 0x0000000c0a117290 */ /* 0x000fe2000ff5e0ff */
[----:B------:R-:W1:Y:S01]  /*0350*/  LDCU.64 UR18, c[0x0][0x3d0] ;  /* 0x00007a00ff1277ac */ /* 0x000e620008000a00 */
[----:B------:R-:W-:Y:S01]  /*0360*/  UIADD3.X UR13, UPT, UPT, UR11, UR14, URZ, UP3, !UPT ;  /* 0x0000000e0b0d7290 */ /* 0x000fe20009ffe4ff */
[----:B0-----:R-:W-:Y:S01]  /*0370*/  IADD3 R6, PT, PT, R0, 0xffffffe, RZ ;  /* 0x0ffffffe00067810 */ /* 0x001fe20007ffe0ff */
[----:B------:R-:W0:Y:S05]  /*0380*/  LDCU.64 UR32, c[0x0][0x528] ;  /* 0x0000a500ff2077ac */ /* 0x000e2a0008000a00 */
[----:B------:R-:W4:Y:S02]  /*0390*/  F2I.FTZ.U32.TRUNC.NTZ R6, R6 ;  /* 0x0000000600067305 */ /* 0x000f24000021f000 */
[----:B----4-:R-:W-:-:S13]  /*03a0*/  R2UR UR5, R6 ;  /* 0x00000000060572ca */ /* 0x010fda00000e0000 */
        /* <DEDUP_REMOVED lines=8> */
[----:B------:R-:W3:Y:S03]  /*0430*/  LDCU.128 UR4, c[0x0][0x460] ;  /* 0x00008c00ff0477ac */ /* 0x000ee60008000c00 */
[----:B------:R-:W-:-:S05]  /*0440*/  IMAD R0, R7, R0, R8 ;  /* 0x0000000007007224 */ /* 0x000fca00078e0208 */
[----:B------:R-:W-:Y:S01]  /*0450*/  ISETP.GT.U32.AND P0, PT, R7, R0, PT ;  /* 0x000000000700720c */ /* 0x000fe20003f04070 */
[----:B---3--:R-:W-:Y:S02]  /*0460*/  ULEA UR12, UP1, UR8, UR4, 0x2 ;  /* 0x00000004080c7291 */ /* 0x008fe4000f8210ff */
        /* <DEDUP_REMOVED lines=8> */
[----:B--2---:R-:W-:-:S02]  /*04f0*/  UIMAD.WIDE.U32 UR4, UR22, UR26, UR8 ;  /* 0x0000001a160472a5 */ /* 0x004fc4000f8e0008 */
[----:B------:R-:W-:Y:S02]  /*0500*/  USHF.R.U64 UR18, UR30, 0x1, UR31 ;  /* 0x000000011e127899 */ /* 0x000fe4000800121f */
[-C--:B------:R-:W-:Y:S01]  /*0510*/  @!P0 IADD3 R0, PT, PT, R0, -R7.reuse, RZ ;  /* 0x8000000700008210 */ /* 0x080fe20007ffe0ff */
[----:B------:R-:W-:Y:S02]  /*0520*/  UIMAD UR15, UR22, UR27, UR5 ;  /* 0x0000001b160f72a4 */ /* 0x000fe4000f8e0205 */
[----:B------:R-:W-:Y:S01]  /*0530*/  ULOP3.LUT UR5, UR22, UR28, URZ, 0x3c, !UPT ;  /* 0x0000001c16057292 */ /* 0x000fe2000f8e3cff */
[----:B------:R-:W-:Y:S01]  /*0540*/  ISETP.GE.U32.AND P0, PT, R0, R7, PT ;  /* 0x000000070000720c */ /* 0x000fe20003f06070 */
[----:B------:R-:W-:Y:S02]  /*0550*/  USHF.R.U32.HI UR9, URZ, 0x1, UR31 ;  /* 0x00000001ff097899 */ /* 0x000fe4000801161f */
[----:B------:R-:W-:Y:S02]  /*0560*/  UISETP.GE.AND UP2, UPT, UR5, URZ, UPT ;  /* 0x000000ff0500728c */ /* 0x000fe4000bf46270 */
[----:B------:R-:W-:-:S02]  /*0570*/  UISETP.NE.AND UP1, UPT, UR28, URZ, UPT ;  /* 0x000000ff1c00728c */ /* 0x000fc4000bf25270 */
[----:B------:R-:W-:Y:S01]  /*0580*/  @!UP0 UIADD3 UR24, UPT, UPT, UR24, 0x1, URZ ;  /* 0x0000000118188890 */ /* 0x000fe2000fffe0ff */
[----:B------:R-:W1:Y:S05]  /*0590*/  LDCU.64 UR30, c[0x0][0x4e0] ;  /* 0x00009c00ff1e77ac */ /* 0x000e6a0008000a00 */
[----:B------:R-:W-:Y:S01]  /*05a0*/  VOTEU.ANY UP3, P0 ;  /* 0x0000000000ff7886 */ /* 0x000fe20000060100 */
        /* <DEDUP_REMOVED lines=9> */
[----:B------:R-:W-:Y:S01]  /*0640*/  ULEA.HI.X UR15, UR4, UR33, UR15, 0x2, UP2 ;  /* 0x00000021040f7291 */ /* 0x000fe200090f140f */
[----:B------:R-:W0:Y:S01]  /*0650*/  LDCU.64 UR32, c[0x0][0x450] ;  /* 0x00008a00ff2077ac */ /* 0x000e220008000a00 */
[----:B------:R-:W-:Y:S01]  /*0660*/  USHF.R.S32.HI UR4, URZ, 0x1f, UR24 ;  /* 0x0000001fff047899 */ /* 0x000fe20008011418 */
[----:B------:R-:W3:Y:S03]  /*0670*/  @UP0 LDCU UR28, c[0x0][0x384] ;  /* 0x00007080ff1c07ac */ /* 0x000ee60008000800 */
[----:B-1----:R-:W-:Y:S02]  /*0680*/  UIMAD UR8, UR4, UR30, URZ ;  /* 0x0000001e040872a4 */ /* 0x002fe4000f8e02ff */
[----:B------:R-:W-:-:S02]  /*0690*/  UIMAD UR7, UR23, UR19, UR7 ;  /* 0x00000013170772a4 */ /* 0x000fc4000f8e0207 */
[----:B--2---:R-:W-:Y:S02]  /*06a0*/  UIMAD UR5, UR4, UR26, URZ ;  /* 0x0000001a040572a4 */ /* 0x004fe4000f8e02ff */
[----:B------:R-:W-:Y:S02]  /*06b0*/  UIMAD UR11, UR24, UR31, UR8 ;  /* 0x0000001f180b72a4 */ /* 0x000fe4000f8e0208 */
[----:B------:R-:W-:Y:S02]  /*06c0*/  UIMAD.WIDE.U32 UR6, UR24, UR26, UR6 ;  /* 0x0000001a180672a5 */ /* 0x000fe4000f8e0006 */
[----:B------:R-:W-:Y:S02]  /*06d0*/  UIMAD UR10, UR24, UR27, UR5 ;  /* 0x0000001b180a72a4 */ /* 0x000fe4000f8e0205 */
[----:B------:R-:W-:Y:S01]  /*06e0*/  ULEA UR8, UR25, 0xfffffc00, 0xa ;  /* 0xfffffc0019087891 */ /* 0x000fe2000f8e50ff */
[----:B------:R-:W1:Y:S01]  /*06f0*/  LDCU.64 UR26, c[0x0][0x540] ;  /* 0x0000a800ff1a77ac */ /* 0x000e620008000a00 */
[----:B------:R-:W-:Y:S01]  /*0700*/  UIMAD.WIDE.U32 UR4, UR24, UR30, URZ ;  /* 0x0000001e180472a5 */ /* 0x000fe2000f8e00ff */
[----:B------:R-:W2:Y:S01]  /*0710*/  @UP0 LDCU UR29, c[0x0][0x38c] ;  /* 0x00007180ff1d07ac */ /* 0x000ea20008000800 */
        /* <DEDUP_REMOVED lines=8> */
[----:B---3--:R-:W-:Y:S02]  /*07a0*/  @UP0 UIMAD UR8, UR23, UR28, UR22 ;  /* 0x0000001c170802a4 */ /* 0x008fe4000f8e0216 */
[----:B------:R-:W-:Y:S02]  /*07b0*/  UIMAD.WIDE.U32 UR10, UR23, UR18, UR4 ;  /* 0x00000012170a72a5 */ /* 0x000fe4000f8e0004 */
[----:B------:R-:W-:Y:S02]  /*07c0*/  @UP0 UIMAD UR8, UR8, UR25, URZ ;  /* 0x00000019080802a4 */ /* 0x000fe4000f8e02ff */
[----:B------:R-:W-:Y:S02]  /*07d0*/  UIADD3 UR4, UPT, UPT, UR11, UR9, URZ ;  /* 0x000000090b047290 */ /* 0x000fe4000fffe0ff */
[----:B-1----:R-:W-:Y:S02]  /*07e0*/  ULEA UR9, UP1, UR10, UR26, 0x3 ;  /* 0x0000001a0a097291 */ /* 0x002fe4000f8218ff */
[----:B--2---:R-:W-:-:S02]  /*07f0*/  @UP0 UIMAD UR8, UR8, UR29, URZ ;  /* 0x0000001d080802a4 */ /* 0x004fc4000f8e02ff */
        /* <DEDUP_REMOVED lines=40> */
[----:B------:R-:W-:Y:S02]  /*0a80*/  LOP3.LUT R186, R132, 0x1f, RZ, 0xc0, !PT ;  /* 0x0000001f84ba7812 */ /* 0x000fe400078ec0ff */
        /* <DEDUP_REMOVED lines=10> */
[----:B--2---:R-:W-:-:S07]  /*0b30*/  LEA R121, R23, UR8, 0x2 ;  /* 0x0000000817797c11 */ /* 0x004fce000f8e10ff */
.L_x_14138:
        /* <DEDUP_REMOVED lines=19> */
[C---:B------:R-:W-:Y:S02]  /*0c70*/  LEA R118, R119.reuse, UR8, 0x4 ;  /* 0x0000000877767c11 */ /* 0x040fe4000f8e20ff */
        /* <DEDUP_REMOVED lines=40> */
[----:B-----5:R0:W-:Y:S04]  /*0f00*/  STS.128 [R118], R24 ;  /* 0x0000001876007388 */ /* 0x0201e80000000c00 */
        /* <DEDUP_REMOVED lines=44> */
[----:B------:R-:W0:Y:S01]  /*11d0*/  LDC R99, c[0x0][0x388] ;  /* 0x0000e200ff637b82 */ /* 0x000e220000000800 */
        /* <DEDUP_REMOVED lines=45> */
.L_x_14137:
        /* <DEDUP_REMOVED lines=17> */
[----:B--2---:R-:W-:-:S04]  /*15c0*/  LOP3.LUT R3, R84, 0x1f00, RZ, 0xc0, !PT ;  /* 0x00001f0054037812 */ /* 0x004fc800078ec0ff */
[----:B------:R-:W-:-:S05]  /*15d0*/  LOP3.LUT R3, R3, 0x1f, R132, 0xf8, !PT ;  /* 0x0000001f03037812 */ /* 0x000fca00078ef884 */
[----:B------:R-:W-:-:S05]  /*15e0*/  IMAD.WIDE.U32 R88, R3, 0x10, R88 ;  /* 0x0000001003587825 */ /* 0x000fca00078e0058 */
[----:B------:R-:W3:Y:S01]  /*15f0*/  LDG.E.128 R52, desc[UR20][R88.64] ;  /* 0x0000001458347981 */ /* 0x000ee2000c1e1d00 */
[----:B------:R-:W-:-:S03]  /*1600*/  UIMAD.WIDE.U32 UR32, UR22, UR38, URZ ;  /* 0x00000026162072a5 */ /* 0x000fc6000f8e00ff */
[----:B------:R-:W2:Y:S04]  /*1610*/  LDG.E.128 R56, desc[UR20][R88.64+0x200] ;  /* 0x0002001458387981 */ /* 0x000ea8000c1e1d00 */
[----:B------:R-:W2:Y:S04]  /*1620*/  LDG.E.128 R60, desc[UR20][R88.64+0x400] ;  /* 0x00040014583c7981 */ /* 0x000ea8000c1e1d00 */
[----:B------:R-:W2:Y:S04]  /*1630*/  LDG.E.128 R64, desc[UR20][R88.64+0x600] ;  /* 0x0006001458407981 */ /* 0x000ea8000c1e1d00 */
[----:B------:R-:W2:Y:S04]  /*1640*/  LDG.E.128 R68, desc[UR20][R88.64+0x800] ;  /* 0x0008001458447981 */ /* 0x000ea8000c1e1d00 */
        /* <DEDUP_REMOVED lines=11> */
[----:B-1----:R-:W1:Y:S01]  /*1700*/  S2UR UR33, SR_CgaCtaId ;  /* 0x00000000002179c3 */ /* 0x002e620000008800 */
        /* <DEDUP_REMOVED lines=9> */
[----:B0-----:R-:W-:Y:S01]  /*17a0*/  FMUL.FTZ R88, R116, UR43 ;  /* 0x0000002b74587c20 */ /* 0x001fe20008410000 */
[----:B------:R-:W-:Y:S01]  /*17b0*/  FMUL.FTZ R85, R117, UR43 ;  /* 0x0000002b75557c20 */ /* 0x000fe20008410000 */
[----:B------:R-:W-:Y:S02]  /*17c0*/  FMUL.FTZ R86, R103, UR43 ;  /* 0x0000002b67567c20 */ /* 0x000fe40008410000 */
[----:B------:R-:W-:Y:S01]  /*17d0*/  FMUL.RZ R139, R88, 0.15915493667125701904 ;  /* 0x3e22f983588b7820 */ /* 0x000fe2000040c000 */
[----:B------:R-:W-:Y:S01]  /*17e0*/  FMUL.FTZ R88, R115, UR43 ;  /* 0x0000002b73587c20 */ /* 0x000fe20008410000 */
[----:B------:R-:W-:Y:S01]  /*17f0*/  FMUL.RZ R89, R85, 0.15915493667125701904 ;  /* 0x3e22f98355597820 */ /* 0x000fe2000040c000 */
[----:B------:R-:W-:Y:S01]  /*1800*/  FMUL.RZ R145, R86, 0.15915493667125701904 ;  /* 0x3e22f98356917820 */ /* 0x000fe2000040c000 */
[----:B------:R-:W-:Y:S01]  /*1810*/  MUFU.SIN R140, R139 ;  /* 0x0000008b008c7308 */ /* 0x000fe20000000400 */
[----:B------:R-:W-:Y:S01]  /*1820*/  FMUL.RZ R141, R88, 0.15915493667125701904 ;  /* 0x3e22f983588d7820 */ /* 0x000fe2000040c000 */
[----:B------:R-:W-:Y:S01]  /*1830*/  FMUL.FTZ R88, R114, UR43 ;  /* 0x0000002b72587c20 */ /* 0x000fe20008410000 */
[----:B------:R-:W-:-:S03]  /*1840*/  FMUL.FTZ R86, R102, UR43 ;  /* 0x0000002b66567c20 */ /* 0x000fc60008410000 */
[----:B------:R-:W-:Y:S01]  /*1850*/  FMUL.RZ R143, R88, 0.15915493667125701904 ;  /* 0x3e22f983588f7820 */ /* 0x000fe2000040c000 */
[----:B------:R-:W-:Y:S01]  /*1860*/  FMUL.FTZ R88, R113, UR43 ;  /* 0x0000002b71587c20 */ /* 0x000fe20008410000 */
[----:B------:R-:W-:Y:S01]  /*1870*/  MUFU.SIN R87, R89 ;  /* 0x0000005900577308 */ /* 0x000fe20000000400 */
[----:B------:R-:W-:-:S07]  /*1880*/  FMUL.RZ R157, R86, 0.15915493667125701904 ;  /* 0x3e22f983569d7820 */ /* 0x000fce000040c000 */
[----:B------:R0:W-:Y:S08]  /*1890*/  MUFU.COS R85, R89 ;  /* 0x0000005900557308 */ /* 0x0001f00000000000 */
[----:B------:R1:W-:Y:S01]  /*18a0*/  MUFU.COS R142, R139 ;  /* 0x0000008b008e7308 */ /* 0x0003e20000000000 */
[----:B0-----:R-:W-:Y:S01]  /*18b0*/  FMUL.RZ R89, R88, 0.15915493667125701904 ;  /* 0x3e22f98358597820 */ /* 0x001fe2000040c000 */
[----:B------:R-:W-:-:S06]  /*18c0*/  FMUL.FTZ R88, R112, UR43 ;  /* 0x0000002b70587c20 */ /* 0x000fcc0008410000 */
[----:B------:R-:W-:Y:S01]  /*18d0*/  MUFU.SIN R146, R141 ;  /* 0x0000008d00927308 */ /* 0x000fe20000000400 */
[----:B-1----:R-:W-:Y:S01]  /*18e0*/  FMUL.RZ R139, R88, 0.15915493667125701904 ;  /* 0x3e22f983588b7820 */ /* 0x002fe2000040c000 */
[----:B------:R-:W-:Y:S01]  /*18f0*/  FMUL.FTZ R88, R111, UR43 ;  /* 0x0000002b6f587c20 */ /* 0x000fe20008410000 */
[----:B---3--:R0:W-:Y:S04]  /*1900*/  STS.128 [R118], R52 ;  /* 0x0000003476007388 */ /* 0x0081e80000000c00 */
[----:B--2---:R-:W-:Y:S01]  /*1910*/  STS.128 [R118+0x210], R56 ;  /* 0x0002103876007388 */ /* 0x004fe20000000c00 */
[----:B------:R1:W-:Y:S03]  /*1920*/  MUFU.COS R148, R141 ;  /* 0x0000008d00947308 */ /* 0x0003e60000000000 */
[----:B------:R-:W-:Y:S04]  /*1930*/  STS.128 [R118+0x420], R60 ;  /* 0x0004203c76007388 */ /* 0x000fe80000000c00 */
[----:B------:R-:W-:Y:S01]  /*1940*/  STS.128 [R118+0x630], R64 ;  /* 0x0006304076007388 */ /* 0x000fe20000000c00 */
[----:B------:R-:W-:Y:S01]  /*1950*/  MUFU.SIN R150, R143 ;  /* 0x0000008f00967308 */ /* 0x000fe20000000400 */
[----:B-1----:R-:W-:Y:S01]  /*1960*/  FMUL.RZ R141, R88, 0.15915493667125701904 ;  /* 0x3e22f983588d7820 */ /* 0x002fe2000040c000 */
[----:B------:R-:W-:Y:S01]  /*1970*/  FMUL.FTZ R88, R110, UR43 ;  /* 0x0000002b6e587c20 */ /* 0x000fe20008410000 */
[----:B0-----:R-:W-:Y:S01]  /*1980*/  SHF.L.U32 R52, R119, 0x3, RZ ;  /* 0x0000000377347819 */ /* 0x001fe200000006ff */
[----:B------:R-:W-:Y:S03]  /*1990*/  STS.128 [R118+0x840], R68 ;  /* 0x0008404476007388 */ /* 0x000fe60000000c00 */
[----:B------:R-:W-:Y:S01]  /*19a0*/  LEA.HI.SX32 R52, R52, R52, 0x1b ;  /* 0x0000003434347211 */ /* 0x000fe200078fdaff */
[----:B------:R0:W-:Y:S01]  /*19b0*/  MUFU.COS R154, R143 ;  /* 0x0000008f009a7308 */ /* 0x0001e20000000000 */
[----:B------:R-:W-:Y:S04]  /*19c0*/  STS.128 [R118+0xa50], R72 ;  /* 0x000a504876007388 */ /* 0x000fe80000000c00 */
[----:B------:R-:W-:Y:S03]  /*19d0*/  STS.128 [R118+0xc60], R76 ;  /* 0x000c604c76007388 */ /* 0x000fe60000000c00 */
[----:B------:R-:W-:Y:S01]  /*19e0*/  MUFU.SIN R156, R89 ;  /* 0x00000059009c7308 */ /* 0x000fe20000000400 */
[----:B0-----:R-:W-:Y:S01]  /*19f0*/  FMUL.RZ R143, R88, 0.15915493667125701904 ;  /* 0x3e22f983588f7820 */ /* 0x001fe2000040c000 */
[----:B------:R-:W-:Y:S01]  /*1a00*/  FMUL.FTZ R88, R109, UR43 ;  /* 0x0000002b6d587c20 */ /* 0x000fe20008410000 */
[----:B------:R-:W-:Y:S05]  /*1a10*/  STS.128 [R118+0xe70], R80 ;  /* 0x000e705076007388 */ /* 0x000fea0000000c00 */
        /* <DEDUP_REMOVED lines=35> */
[----:B------:R-:W-:-:S06]  /*1c50*/  FMUL.FTZ R165, R110, R86 ;  /* 0x000000566ea57220 */ /* 0x000fcc0000410000 */
[----:B------:R0:W-:Y:S08]  /*1c60*/  MUFU.COS R152, R143 ;  /* 0x0000008f00987308 */ /* 0x0001f00000000000 */
[----:B------:R-:W-:Y:S01]  /*1c70*/  MUFU.SIN R189, R139 ;  /* 0x0000008b00bd7308 */ /* 0x000fe20000000400 */
[----:B0-----:R-:W-:-:S07]  /*1c80*/  FMUL.FTZ R143, R114, R86 ;  /* 0x00000056728f7220 */ /* 0x001fce0000410000 */
[----:B------:R0:W-:Y:S08]  /*1c90*/  MUFU.COS R188, R139 ;  /* 0x0000008b00bc7308 */ /* 0x0001f00000000000 */
[----:B------:R-:W-:Y:S01]  /*1ca0*/  MUFU.SIN R159, R141 ;  /* 0x0000008d009f7308 */ /* 0x000fe20000000400 */
[----:B0-----:R-:W-:-:S07]  /*1cb0*/  FMUL.FTZ R139, R115, R86 ;  /* 0x00000056738b7220 */ /* 0x001fce0000410000 */
[----:B------:R-:W-:Y:S08]  /*1cc0*/  MUFU.COS R162, R141 ;  /* 0x0000008d00a27308 */ /* 0x000ff00000000000 */
[----:B------:R-:W-:Y:S08]  /*1cd0*/  MUFU.SIN R196, R157 ;  /* 0x0000009d00c47308 */ /* 0x000ff00000000400 */
[----:B------:R0:W-:Y:S08]  /*1ce0*/  MUFU.COS R195, R157 ;  /* 0x0000009d00c37308 */ /* 0x0001f00000000000 */
[----:B------:R-:W-:Y:S01]  /*1cf0*/  MUFU.SIN R190, R145 ;  /* 0x0000009100be7308 */ /* 0x000fe20000000400 */
[----:B0-----:R-:W-:-:S07]  /*1d00*/  FMUL.FTZ R157, R112, R86 ;  /* 0x00000056709d7220 */ /* 0x001fce0000410000 */
[----:B------:R0:W-:Y:S08]  /*1d10*/  MUFU.COS R191, R145 ;  /* 0x0000009100bf7308 */ /* 0x0001f00000000000 */
[----:B------:R1:W-:Y:S01]  /*1d20*/  MUFU.EX2 R141, R89 ;  /* 0x00000059008d7308 */ /* 0x0003e20000000800 */
[----:B0-----:R-:W-:-:S07]  /*1d30*/  FMUL.FTZ R145, R113, R86 ;  /* 0x0000005671917220 */ /* 0x001fce0000410000 */
[----:B------:R0:W-:Y:S01]  /*1d40*/  MUFU.EX2 R147, R143 ;  /* 0x0000008f00937308 */ /* 0x0001e20000000800 */
[----:B-1----:R-:W-:-:S04]  /*1d50*/  MOV R89, UR46 ;  /* 0x0000002e00597c02 */ /* 0x002fc80008000f00 */
[----:B------:R-:W-:-:S03]  /*1d60*/  IADD3 R89, PT, PT, R89, -0x100, RZ ;  /* 0xffffff0059597810 */ /* 0x000fc60007ffe0ff */
[----:B------:R-:W1:Y:S01]  /*1d70*/  MUFU.EX2 R139, R139 ;  /* 0x0000008b008b7308 */ /* 0x000e620000000800 */
[----:B0-----:R-:W-:Y:S01]  /*1d80*/  FMUL.FTZ R143, R109, R86 ;  /* 0x000000566d8f7220 */ /* 0x001fe20000410000 */
[----:B------:R-:W-:-:S04]  /*1d90*/  LOP3.LUT R89, R89, 0x100, RZ, 0xc0, !PT ;  /* 0x0000010059597812 */ /* 0x000fc800078ec0ff */
[----:B------:R-:W-:Y:S02]  /*1da0*/  IADD3 R89, PT, PT, R89, UR8, RZ ;  /* 0x0000000859597c10 */ /* 0x000fe4000fffe0ff */
[----:B------:R1:W0:Y:S02]  /*1db0*/  MUFU.EX2 R149, R145 ;  /* 0x0000009100957308 */ /* 0x0002240000000800 */
[----:B------:R-:W-:-:S04]  /*1dc0*/  SEL R89, R89, R176, !P1 ;  /* 0x000000b059597207 */ /* 0x000fc80004800000 */
[----:B------:R-:W-:Y:S02]  /*1dd0*/  LEA R89, R89, UR32, 0x3 ;  /* 0x0000002059597c11 */ /* 0x000fe4000f8e18ff */
[----:B------:R-:W2:Y:S01]  /*1de0*/  MUFU.EX2 R157, R157 ;  /* 0x0000009d009d7308 */ /* 0x000ea20000000800 */
[C---:B-1----:R-:W-:Y:S01]  /*1df0*/  FMUL.FTZ R145, R139.reuse, R148 ;  /* 0x000000948b917220 */ /* 0x042fe20000410000 */
[----:B------:R-:W-:-:S06]  /*1e00*/  FMUL.FTZ R146, R139, R146 ;  /* 0x000000928b927220 */ /* 0x000fcc0000410000 */
[----:B------:R1:W3:Y:S01]  /*1e10*/  MUFU.EX2 R171, R143 ;  /* 0x0000008f00ab7308 */ /* 0x0002e20000000800 */
[----:B0-----:R-:W-:Y:S01]  /*1e20*/  FMUL.FTZ R139, R149, R156 ;  /* 0x0000009c958b7220 */ /* 0x001fe20000410000 */
[----:B------:R-:W-:-:S06]  /*1e30*/  FMUL.FTZ R156, R104, R86 ;  /* 0x00000056689c7220 */ /* 0x000fcc0000410000 */
[----:B------:R-:W0:Y:S01]  /*1e40*/  MUFU.EX2 R176, R173 ;  /* 0x000000ad00b07308 */ /* 0x000e220000000800 */
[----:B-1----:R-:W-:Y:S01]  /*1e50*/  FMUL.FTZ R143, R141, R142 ;  /* 0x0000008e8d8f7220 */ /* 0x002fe20000410000 */
[----:B------:R-:W-:Y:S01]  /*1e60*/  FMUL.FTZ R142, R147, R154 ;  /* 0x0000009a938e7220 */ /* 0x000fe20000410000 */
[----:B------:R-:W-:Y:S01]  /*1e70*/  LEA R154, R52, UR32, 0x4 ;  /* 0x00000020349a7c11 */ /* 0x000fe2000f8e20ff */
[----:B------:R-:W-:Y:S01]  /*1e80*/  FMUL.FTZ R141, R141, R140 ;  /* 0x0000008c8d8d7220 */ /* 0x000fe20000410000 */
[----:B------:R-:W-:Y:S01]  /*1e90*/  FMUL.FTZ R140, R147, R150 ;  /* 0x00000096938c7220 */ /* 0x000fe20000410000 */
[----:B------:R-:W-:Y:S01]  /*1ea0*/  FMUL.FTZ R147, R149, R158 ;  /* 0x0000009e95937220 */ /* 0x000fe20000410000 */
[C---:B--2---:R-:W-:Y:S01]  /*1eb0*/  FMUL.FTZ R148, R157.reuse, R170 ;  /* 0x000000aa9d947220 */ /* 0x044fe20000410000 */
[----:B------:R-:W-:Y:S01]  /*1ec0*/  FMUL.FTZ R149, R157, R164 ;  /* 0x000000a49d957220 */ /* 0x000fe20000410000 */
[----:B------:R-:W-:Y:S01]  /*1ed0*/  NOP ;  /* 0x0000000000007918 */ /* 0x000fe20000000000 */
[----:B------:R-:W1:Y:S01]  /*1ee0*/  MUFU.EX2 R173, R53 ;  /* 0x0000003500ad7308 */ /* 0x000e620000000800 */
[----:B------:R-:W2:Y:S01]  /*1ef0*/  LDS.128 R64, [R154+0x10] ;  /* 0x000010009a407984 */ /* 0x000ea20000000c00 */
[----:B------:R-:W-:Y:S01]  /*1f00*/  FMUL.FTZ R158, R103, R86 ;  /* 0x00000056679e7220 */ /* 0x000fe20000410000 */
[C---:B---3--:R-:W-:Y:S01]  /*1f10*/  FMUL.FTZ R166, R171.reuse, R166 ;  /* 0x000000a6aba67220 */ /* 0x048fe20000410000 */
[----:B------:R-:W-:Y:S01]  /*1f20*/  FMUL.FTZ R167, R171, R167 ;  /* 0x000000a7aba77220 */ /* 0x000fe20000410000 */
[----:B------:R-:W3:Y:S01]  /*1f30*/  LDS.128 R68, [R154+0x20] ;  /* 0x000020009a447984 */ /* 0x000ee20000000c00 */
[C---:B0-----:R-:W-:Y:S01]  /*1f40*/  FMUL.FTZ R161, R176.reuse, R161 ;  /* 0x000000a1b0a17220 */ /* 0x041fe20000410000 */
[----:B------:R-:W-:Y:S01]  /*1f50*/  FMUL.FTZ R153, R176, R153 ;  /* 0x00000099b0997220 */ /* 0x000fe20000410000 */
[----:B------:R-:W0:Y:S01]  /*1f60*/  MUFU.EX2 R157, R54 ;  /* 0x00000036009d7308 */ /* 0x000e220000000800 */
[----:B------:R-:W4:Y:S04]  /*1f70*/  LDS.128 R80, [R154+0x50] ;  /* 0x000050009a507984 */ /* 0x000f280000000c00 */
[----:B------:R-:W5:Y:S03]  /*1f80*/  LDS.128 R60, [R154] ;  /* 0x000000009a3c7984 */ /* 0x000f660000000c00 */
[----:B------:R-:W2:Y:S01]  /*1f90*/  MUFU.EX2 R163, R163 ;  /* 0x000000a300a37308 */ /* 0x000ea20000000800 */
[----:B------:R-:W5:Y:S01]  /*1fa0*/  LDS.128 R72, [R154+0x30] ;  /* 0x000030009a487984 */ /* 0x000f620000000c00 */
[C---:B-1----:R-:W-:Y:S01]  /*1fb0*/  FMUL.FTZ R152, R173.reuse, R152 ;  /* 0x00000098ad987220 */ /* 0x042fe20000410000 */
[----:B------:R-:W-:-:S02]  /*1fc0*/  FMUL.FTZ R169, R173, R169 ;  /* 0x000000a9ada97220 */ /* 0x000fc40000410000 */
[----:B------:R-:W1:Y:S03]  /*1fd0*/  LDS.128 R76, [R154+0x40] ;  /* 0x000040009a4c7984 */ /* 0x000e660000000c00 */
[----:B------:R2:W3:Y:S01]  /*1fe0*/  MUFU.EX2 R174, R165 ;  /* 0x000000a500ae7308 */ /* 0x0004e20000000800 */
[----:B------:R-:W1:Y:S01]  /*1ff0*/  LDS.128 R56, [R154+0x60] ;  /* 0x000060009a387984 */ /* 0x000e620000000c00 */
[C---:B0-----:R-:W-:Y:S01]  /*2000*/  FMUL.FTZ R168, R157.reuse, R168 ;  /* 0x000000a89da87220 */ /* 0x041fe20000410000 */
[----:B------:R-:W-:Y:S02]  /*2010*/  FMUL.FTZ R160, R157, R160 ;  /* 0x000000a09da07220 */ /* 0x000fe40000410000 */
[----:B------:R-:W0:Y:S03]  /*2020*/  LDS.128 R52, [R154+0x70] ;  /* 0x000070009a347984 */ /* 0x000e260000000c00 */
[----:B------:R-:W4:Y:S01]  /*2030*/  MUFU.EX2 R88, R88 ;  /* 0x0000005800587308 */ /* 0x000f220000000800 */
[-C--:B--2---:R-:W-:Y:S01]  /*2040*/  FMUL.FTZ R165, R107, R86.reuse ;  /* 0x000000566ba57220 */ /* 0x084fe20000410000 */
[----:B------:R-:W-:Y:S01]  /*2050*/  FMUL.FTZ R86, R102, R86 ;  /* 0x0000005666567220 */ /* 0x000fe20000410000 */
[C---:B------:R-:W-:Y:S01]  /*2060*/  FMUL.FTZ R150, R163.reuse, R172 ;  /* 0x000000aca3967220 */ /* 0x040fe20000410000 */
[----:B------:R-:W-:-:S04]  /*2070*/  FMUL.FTZ R144, R163, R144 ;  /* 0x00000090a3907220 */ /* 0x000fc80000410000 */
[----:B------:R4:W2:Y:S01]  /*2080*/  MUFU.EX2 R163, R86 ;  /* 0x0000005600a37308 */ /* 0x0008a20000000800 */
[----:B------:R-:W-:Y:S01]  /*2090*/  FMUL.FTZ R157, R65, UR44 ;  /* 0x0000002c419d7c20 */ /* 0x000fe20008410000 */
[C---:B---3--:R-:W-:Y:S01]  /*20a0*/  FMUL.FTZ R151, R174.reuse, R151 ;  /* 0x00000097ae977220 */ /* 0x048fe20000410000 */
[----:B------:R-:W-:Y:S01]  /*20b0*/  FMUL.FTZ R155, R174, R155 ;  /* 0x0000009bae9b7220 */ /* 0x000fe20000410000 */
[----:B------:R-:W-:Y:S01]  /*20c0*/  FMUL.FTZ R173, R71, UR44 ;  /* 0x0000002c47ad7c20 */ /* 0x000fe20008410000 */
[----:B------:R-:W-:Y:S01]  /*20d0*/  FMUL.FTZ R171, R69, UR44 ;  /* 0x0000002c45ab7c20 */ /* 0x000fe20008410000 */
[----:B------:R-:W-:Y:S02]  /*20e0*/  FFMA.FTZ R157, R64, UR45, R157 ;  /* 0x0000002d409d7c23 */ /* 0x000fe4000801009d */
[----:B------:R-:W3:Y:S01]  /*20f0*/  MUFU.EX2 R165, R165 ;  /* 0x000000a500a57308 */ /* 0x000ee20000000800 */
[C---:B----4-:R-:W-:Y:S01]  /*2100*/  FMUL.FTZ R86, R88.reuse, R85 ;  /* 0x0000005558567220 */ /* 0x050fe20000410000 */
[----:B------:R-:W-:Y:S01]  /*2110*/  FMUL.FTZ R87, R88, R87 ;  /* 0x0000005758577220 */ /* 0x000fe20000410000 */
[----:B------:R-:W-:Y:S01]  /*2120*/  FMUL.FTZ R181, R81, UR44 ;  /* 0x0000002c51b57c20 */ /* 0x000fe20008410000 */
[----:B------:R-:W-:Y:S01]  /*2130*/  FMUL.FTZ R183, R83, UR44 ;  /* 0x0000002c53b77c20 */ /* 0x000fe20008410000 */
[----:B-----5:R-:W-:Y:S01]  /*2140*/  FMUL.FTZ R3, R61, UR44 ;  /* 0x0000002c3d037c20 */ /* 0x020fe20008410000 */
[----:B------:R-:W-:Y:S01]  /*2150*/  FMUL.FTZ R85, R63, UR44 ;  /* 0x0000002c3f557c20 */ /* 0x000fe20008410000 */
[----:B------:R4:W-:Y:S01]  /*2160*/  STS.64 [R89+0x2550], R86 ;  /* 0x0025505659007388 */ /* 0x0009e20000000a00 */
[----:B------:R-:W5:Y:S01]  /*2170*/  MUFU.EX2 R158, R158 ;  /* 0x0000009e009e7308 */ /* 0x000f620000000800 */
[C---:B--2---:R-:W-:Y:S01]  /*2180*/  FMUL.FTZ R195, R163.reuse, R195 ;  /* 0x000000c3a3c37220 */ /* 0x044fe20000410000 */
[----:B------:R-:W-:Y:S01]  /*2190*/  FMUL.FTZ R196, R163, R196 ;  /* 0x000000c4a3c47220 */ /* 0x000fe20000410000 */
[----:B------:R-:W-:Y:S01]  /*21a0*/  FMUL.FTZ R163, R67, UR44 ;  /* 0x0000002c43a37c20 */ /* 0x000fe20008410000 */
[----:B------:R-:W-:Y:S01]  /*21b0*/  FMUL.FTZ R175, R73, UR44 ;  /* 0x0000002c49af7c20 */ /* 0x000fe20008410000 */
[----:B------:R-:W-:Y:S01]  /*21c0*/  FMUL.FTZ R177, R75, UR44 ;  /* 0x0000002c4bb17c20 */ /* 0x000fe20008410000 */
[----:B-1----:R-:W-:Y:S01]  /*21d0*/  FMUL.FTZ R179, R77, UR44 ;  /* 0x0000002c4db37c20 */ /* 0x002fe20008410000 */
[----:B------:R-:W-:Y:S01]  /*21e0*/  FFMA.FTZ R173, R70, UR45, R173 ;  /* 0x0000002d46ad7c23 */ /* 0x000fe200080100ad */
[----:B------:R-:W1:Y:S01]  /*21f0*/  MUFU.EX2 R156, R156 ;  /* 0x0000009c009c7308 */ /* 0x000e620000000800 */
[----:B------:R-:W-:Y:S01]  /*2200*/  FMUL.FTZ R185, R57, UR44 ;  /* 0x0000002c39b97c20 */ /* 0x000fe20008410000 */
[----:B------:R-:W-:Y:S01]  /*2210*/  FMUL.FTZ R187, R59, UR44 ;  /* 0x0000002c3bbb7c20 */ /* 0x000fe20008410000 */
[----:B----4-:R-:W-:Y:S01]  /*2220*/  FMUL.FTZ R89, R79, UR44 ;  /* 0x0000002c4f597c20 */ /* 0x010fe20008410000 */
[----:B---3--:R-:W-:Y:S01]  /*2230*/  FMUL.FTZ R162, R165, R162 ;  /* 0x000000a2a5a27220 */ /* 0x008fe20000410000 */
[----:B0-----:R-:W-:Y:S01]  /*2240*/  FMUL.FTZ R193, R53, UR44 ;  /* 0x0000002c35c17c20 */ /* 0x001fe20008410000 */
[----:B------:R-:W-:Y:S01]  /*2250*/  FMUL.FTZ R197, R55, UR44 ;  /* 0x0000002c37c57c20 */ /* 0x000fe20008410000 */
[----:B------:R-:W-:Y:S01]  /*2260*/  FMUL.FTZ R159, R165, R159 ;  /* 0x0000009fa59f7220 */ /* 0x000fe20000410000 */
[----:B------:R-:W-:Y:S01]  /*2270*/  FFMA.FTZ R170, R80, UR45, R181 ;  /* 0x0000002d50aa7c23 */ /* 0x000fe200080100b5 */
[C---:B-----5:R-:W-:Y:S01]  /*2280*/  FMUL.FTZ R191, R158.reuse, R191 ;  /* 0x000000bf9ebf7220 */ /* 0x060fe20000410000 */
        /* <DEDUP_REMOVED lines=44> */
.L_x_14057:
[----:B------:R-:W0:Y:S02]  /*2550*/  LDS.64 R84, [R84+UR32+0x3558] ;  /* 0x0035582054547984 */ /* 0x000e240008000a00 */
.L_x_14058:
[----:B------:R-:W-:Y:S05]  /*2560*/  BSYNC.RECONVERGENT B0 ;  /* 0x0000000000007941 */ /* 0x000fea0003800200 */
.L_x_14056:
[----:B------:R-:W-:Y:S01]  /*2570*/  FMUL.FTZ R178, R48, R117 ;  /* 0x0000007530b27220 */ /* 0x000fe20000410000 */
[-C--:B------:R-:W-:Y:S01]  /*2580*/  FMUL.FTZ R88, RZ, R141.reuse ;  /* 0x0000008dff587220 */ /* 0x080fe20000410000 */
[----:B------:R-:W-:Y:S01]  /*2590*/  FMUL.FTZ R3, R87, R141 ;  /* 0x0000008d57037220 */ /* 0x000fe20000410000 */
[----:B------:R-:W3:Y:S01]  /*25a0*/  @P0 LDC R181, c[0x0][0x38c] ;  /* 0x0000e300ffb50b82 */ /* 0x000ee20000000800 */
[-C--:B-1----:R-:W-:Y:S01]  /*25b0*/  FMUL.FTZ R2, R141, R178.reuse ;  /* 0x000000b28d027220 */ /* 0x082fe20000410000 */
[----:B------:R-:W-:Y:S01]  /*25c0*/  FFMA.FTZ R88, R143, R178, -R88 ;  /* 0x000000b28f587223 */ /* 0x000fe20000010858 */
[-C--:B------:R-:W-:Y:S02]  /*25d0*/  FFMA.FTZ R3, R86, R143.reuse, -R3 ;  /* 0x0000008f56037223 */ /* 0x080fe40000010803 */
[----:B------:R-:W-:Y:S01]  /*25e0*/  FFMA.FTZ R2, RZ, R143, R2 ;  /* 0x0000008fff027223 */ /* 0x000fe20000010002 */
[----:B------:R-:W-:-:S03]  /*25f0*/  FFMA.FTZ R88, R49, R116, R88 ;  /* 0x0000007431587223 */ /* 0x000fc60000010058 */
[----:B------:R-:W-:Y:S01]  /*2600*/  FADD.FTZ R89, RZ, R2 ;  /* 0x00000002ff597221 */ /* 0x000fe20000010000 */
[-C--:B------:R-:W-:Y:S01]  /*2610*/  FMUL.FTZ R176, R146, R88.reuse ;  /* 0x0000005892b07220 */ /* 0x080fe20000410000 */
[----:B------:R-:W-:Y:S02]  /*2620*/  FMUL.FTZ R2, R86, R141 ;  /* 0x0000008d56027220 */ /* 0x000fe40000410000 */
[CC--:B------:R-:W-:Y:S01]  /*2630*/  FMUL.FTZ R175, R146.reuse, R89.reuse ;  /* 0x0000005992af7220 */ /* 0x0c0fe20000410000 */
[----:B------:R-:W-:Y:S01]  /*2640*/  FFMA.FTZ R176, R145, R89, R176 ;  /* 0x0000005991b07223 */ /* 0x000fe200000100b0 */
[----:B------:R-:W-:Y:S01]  /*2650*/  FFMA.FTZ R2, R87, R143, R2 ;  /* 0x0000008f57027223 */ /* 0x000fe20000010002 */
[C---:B------:R-:W-:Y:S01]  /*2660*/  FMUL.FTZ R89, R146.reuse, R3 ;  /* 0x0000000392597220 */ /* 0x040fe20000410000 */
[C---:B------:R-:W-:Y:S01]  /*2670*/  FFMA.FTZ R175, R145.reuse, R88, -R175 ;  /* 0x0000005891af7223 */ /* 0x040fe200000108af */
[----:B------:R-:W-:Y:S01]  /*2680*/  FADD.FTZ R177, RZ, R176 ;  /* 0x000000b0ffb17221 */ /* 0x000fe20000010000 */
[-C--:B------:R-:W-:Y:S01]  /*2690*/  FMUL.FTZ R88, R146, R2.reuse ;  /* 0x0000000292587220 */ /* 0x080fe20000410000 */
[C---:B------:R-:W-:Y:S01]  /*26a0*/  FFMA.FTZ R89, R145.reuse, R2, R89 ;  /* 0x0000000291597223 */ /* 0x040fe20000010059 */
[----:B------:R-:W-:Y:S01]  /*26b0*/  FFMA.FTZ R175, R50, R115, R175 ;  /* 0x0000007332af7223 */ /* 0x000fe200000100af */
[C---:B------:R-:W-:Y:S01]  /*26c0*/  FMUL.FTZ R179, R140.reuse, R177 ;  /* 0x000000b18cb37220 */ /* 0x040fe20000410000 */
[----:B------:R-:W-:Y:S01]  /*26d0*/  FFMA.FTZ R3, R145, R3, -R88 ;  /* 0x0000000391037223 */ /* 0x000fe20000010858 */
[C---:B------:R-:W-:Y:S01]  /*26e0*/  FMUL.FTZ R2, R140.reuse, R89 ;  /* 0x000000598c027220 */ /* 0x040fe20000410000 */
[-C--:B------:R-:W-:Y:S01]  /*26f0*/  FMUL.FTZ R180, R140, R175.reuse ;  /* 0x000000af8cb47220 */ /* 0x080fe20000410000 */
[----:B------:R-:W-:Y:S01]  /*2700*/  FFMA.FTZ R176, R142, R175, -R179 ;  /* 0x000000af8eb07223 */ /* 0x000fe200000108b3 */
[-C--:B------:R-:W-:Y:S01]  /*2710*/  FMUL.FTZ R88, R140, R3.reuse ;  /* 0x000000038c587220 */ /* 0x080fe20000410000 */
[C---:B------:R-:W-:Y:S01]  /*2720*/  FFMA.FTZ R2, R142.reuse, R3, -R2 ;  /* 0x000000038e027223 */ /* 0x040fe20000010802 */
[C---:B------:R-:W-:Y:S01]  /*2730*/  FFMA.FTZ R180, R142.reuse, R177, R180 ;  /* 0x000000b18eb47223 */ /* 0x040fe200000100b4 */
        /* <DEDUP_REMOVED lines=8> */
[C---:B------:R-:W-:Y:S01]  /*27c0*/  FFMA.FTZ R175, R147.reuse, R180, R175 ;  /* 0x000000b493af7223 */ /* 0x040fe200000100af */
[----:B------:R-:W-:Y:S01]  /*27d0*/  FFMA.FTZ R182, R147, R2, -R182 ;  /* 0x0000000293b67223 */ /* 0x000fe200000108b6 */
[----:B------:R-:W-:Y:S01]  /*27e0*/  FMUL.FTZ R177, R149, R3 ;  /* 0x0000000395b17220 */ /* 0x000fe20000410000 */
[----:B------:R-:W-:Y:S01]  /*27f0*/  FFMA.FTZ R89, R147, R176, -R89 ;  /* 0x000000b093597223 */ /* 0x000fe20000010859 */
[----:B------:R-:W-:Y:S01]  /*2800*/  FADD.FTZ R175, RZ, R175 ;  /* 0x000000afffaf7221 */ /* 0x000fe20000010000 */
[----:B------:R-:W-:Y:S01]  /*2810*/  MOV R176, UR11 ;  /* 0x0000000b00b07c02 */ /* 0x000fe20008000f00 */
[-C--:B------:R-:W-:Y:S01]  /*2820*/  FFMA.FTZ R177, R148, R182.reuse, -R177 ;  /* 0x000000b694b17223 */ /* 0x080fe200000108b1 */
[----:B------:R-:W-:Y:S01]  /*2830*/  FFMA.FTZ R89, R44, R113, R89 ;  /* 0x000000712c597223 */ /* 0x000fe20000010059 */
[C---:B------:R-:W-:Y:S01]  /*2840*/  FMUL.FTZ R2, R149.reuse, R175 ;  /* 0x000000af95027220 */ /* 0x040fe20000410000 */
[----:B------:R-:W-:-:S02]  /*2850*/  FMUL.FTZ R182, R149, R182 ;  /* 0x000000b695b67220 */ /* 0x000fc40000410000 */
[-C--:B------:R-:W-:Y:S01]  /*2860*/  FMUL.FTZ R88, R149, R89.reuse ;  /* 0x0000005995587220 */ /* 0x080fe20000410000 */
[C---:B------:R-:W-:Y:S01]  /*2870*/  FFMA.FTZ R2, R148.reuse, R89, -R2 ;  /* 0x0000005994027223 */ /* 0x040fe20000010802 */
[C---:B------:R-:W-:Y:S02]  /*2880*/  FFMA.FTZ R3, R148.reuse, R3, R182 ;  /* 0x0000000394037223 */ /* 0x040fe400000100b6 */
[----:B------:R-:W-:Y:S01]  /*2890*/  FFMA.FTZ R88, R148, R175, R88 ;  /* 0x000000af94587223 */ /* 0x000fe20000010058 */
[----:B------:R-:W-:Y:S01]  /*28a0*/  FFMA.FTZ R89, R45, R112, R2 ;  /* 0x000000702d597223 */ /* 0x000fe20000010002 */
[----:B------:R-:W-:Y:S01]  /*28b0*/  @P0 IADD3 R2, PT, PT, R176, -0x2, RZ ;  /* 0xfffffffeb0020810 */ /* 0x000fe20007ffe0ff */
[C---:B------:R-:W-:Y:S01]  /*28c0*/  FMUL.FTZ R179, R144.reuse, R3 ;  /* 0x0000000390b37220 */ /* 0x040fe20000410000 */
[----:B------:R-:W-:Y:S01]  /*28d0*/  FADD.FTZ R175, RZ, R88 ;  /* 0x00000058ffaf7221 */ /* 0x000fe20000010000 */
[C---:B------:R-:W-:Y:S01]  /*28e0*/  FMUL.FTZ R182, R144.reuse, R89 ;  /* 0x0000005990b67220 */ /* 0x040fe20000410000 */
[-C--:B------:R-:W-:Y:S01]  /*28f0*/  FMUL.FTZ R88, R144, R177.reuse ;  /* 0x000000b190587220 */ /* 0x080fe20000410000 */
[----:B------:R-:W-:Y:S01]  /*2900*/  FFMA.FTZ R176, R150, R177, -R179 ;  /* 0x000000b196b07223 */ /* 0x000fe200000108b3 */
[-C--:B------:R-:W-:Y:S01]  /*2910*/  FMUL.FTZ R180, R144, R175.reuse ;  /* 0x000000af90b47220 */ /* 0x080fe20000410000 */
[----:B------:R-:W-:-:S03]  /*2920*/  FFMA.FTZ R182, R150, R175, R182 ;  /* 0x000000af96b67223 */ /* 0x000fc600000100b6 */
[C---:B------:R-:W-:Y:S01]  /*2930*/  FFMA.FTZ R89, R150.reuse, R89, -R180 ;  /* 0x0000005996597223 */ /* 0x040fe200000108b4 */
[----:B------:R-:W-:Y:S01]  /*2940*/  FADD.FTZ R184, RZ, R182 ;  /* 0x000000b6ffb87221 */ /* 0x000fe20000010000 */
[----:B------:R-:W-:Y:S01]  /*2950*/  FFMA.FTZ R180, R150, R3, R88 ;  /* 0x0000000396b47223 */ /* 0x000fe20000010058 */
[----:B---3--:R-:W-:Y:S02]  /*2960*/  @P0 IMAD R88, R2, R181, UR8 ;  /* 0x0000000802580e24 */ /* 0x008fe4000f8e02b5 */
[----:B------:R-:W-:Y:S01]  /*2970*/  FFMA.FTZ R182, R46, R111, R89 ;  /* 0x0000006f2eb67223 */ /* 0x000fe20000010059 */
[----:B------:R-:W-:Y:S01]  /*2980*/  HFMA2 R89, -RZ, RZ, 0, 9.5367431640625e-07 ;  /* 0x00000010ff597431 */ /* 0x000fe200000001ff */
[----:B------:R-:W-:Y:S01]  /*2990*/  CS2R R2, SRZ ;  /* 0x0000000000027805 */ /* 0x000fe2000001ff00 */
[C---:B------:R-:W-:Y:S01]  /*29a0*/  FMUL.FTZ R198, R155.reuse, R184 ;  /* 0x000000b89bc67220 */ /* 0x040fe20000410000 */
[----:B------:R-:W-:-:S03]  /*29b0*/  FMUL.FTZ R175, R155, R182 ;  /* 0x000000b69baf7220 */ /* 0x000fc60000410000 */
[C---:B------:R-:W-:Y:S01]  /*29c0*/  FFMA.FTZ R198, R151.reuse, R182, -R198 ;  /* 0x000000b697c67223 */ /* 0x040fe200000108c6 */
[----:B------:R-:W-:Y:S01]  /*29d0*/  FFMA.FTZ R184, R151, R184, R175 ;  /* 0x000000b897b87223 */ /* 0x000fe200000100af */
[C---:B------:R-:W-:Y:S01]  /*29e0*/  FMUL.FTZ R182, R155.reuse, R176 ;  /* 0x000000b09bb67220 */ /* 0x040fe20000410000 */
[----:B------:R-:W-:Y:S01]  /*29f0*/  FMUL.FTZ R175, R155, R180 ;  /* 0x000000b49baf7220 */ /* 0x000fe20000410000 */
[----:B------:R-:W-:-:S05]  /*2a00*/  @P0 IMAD.WIDE R88, R88, R89, UR4 ;  /* 0x0000000458580e25 */ /* 0x000fca000f8e0259 */
[----:B------:R1:W3:Y:S01]  /*2a10*/  @P0 LDG.E.64 R2, desc[UR20][R88.64+0x8] ;  /* 0x0000081458020981 */ /* 0x0002e2000c1e1b00 */
[----:B------:R-:W-:Y:S01]  /*2a20*/  FFMA.FTZ R198, R47, R110, R198 ;  /* 0x0000006e2fc67223 */ /* 0x000fe200000100c6 */
[C---:B------:R-:W-:Y:S01]  /*2a30*/  FFMA.FTZ R182, R151.reuse, R180, R182 ;  /* 0x000000b497b67223 */ /* 0x040fe200000100b6 */
[----:B------:R-:W-:Y:S01]  /*2a40*/  FADD.FTZ R184, RZ, R184 ;  /* 0x000000b8ffb87221 */ /* 0x000fe20000010000 */
[----:B------:R-:W-:Y:S01]  /*2a50*/  FFMA.FTZ R175, R151, R176, -R175 ;  /* 0x000000b097af7223 */ /* 0x000fe200000108af */
        /* <DEDUP_REMOVED lines=8> */
[----:B------:R-:W-:Y:S01]  /*2ae0*/  FADD.FTZ R180, RZ, R181 ;  /* 0x000000b5ffb47221 */ /* 0x000fe20000010000 */
[C---:B------:R-:W-:Y:S01]  /*2af0*/  FMUL.FTZ R184, R153.reuse, R176 ;  /* 0x000000b099b87220 */ /* 0x040fe20000410000 */
[----:B-1----:R-:W-:Y:S01]  /*2b00*/  FFMA.FTZ R88, R40, R109, R179 ;  /* 0x0000006d28587223 */ /* 0x002fe200000100b3 */
[C---:B------:R-:W-:Y:S01]  /*2b10*/  FMUL.FTZ R89, R153.reuse, R182 ;  /* 0x000000b699597220 */ /* 0x040fe20000410000 */
[----:B------:R-:W-:Y:S01]  /*2b20*/  FMUL.FTZ R175, R153, R180 ;  /* 0x000000b499af7220 */ /* 0x000fe20000410000 */
[----:B------:R-:W-:Y:S01]  /*2b30*/  FFMA.FTZ R184, R161, R182, R184 ;  /* 0x000000b6a1b87223 */ /* 0x000fe200000100b8 */
[----:B------:R-:W-:Y:S01]  /*2b40*/  FMUL.FTZ R177, R153, R88 ;  /* 0x0000005899b17220 */ /* 0x000fe20000410000 */
[C---:B------:R-:W-:Y:S01]  /*2b50*/  FFMA.FTZ R89, R161.reuse, R176, -R89 ;  /* 0x000000b0a1597223 */ /* 0x040fe20000010859 */
[----:B------:R-:W-:Y:S01]  /*2b60*/  FFMA.FTZ R88, R161, R88, -R175 ;  /* 0x00000058a1587223 */ /* 0x000fe200000108af */
[----:B------:R-:W-:Y:S01]  /*2b70*/  FMUL.FTZ R175, R159, R184 ;  /* 0x000000b89faf7220 */ /* 0x000fe20000410000 */
[----:B------:R-:W-:Y:S01]  /*2b80*/  FFMA.FTZ R177, R161, R180, R177 ;  /* 0x000000b4a1b17223 */ /* 0x000fe200000100b1 */
[-C--:B------:R-:W-:Y:S01]  /*2b90*/  FMUL.FTZ R179, R159, R89.reuse ;  /* 0x000000599fb37220 */ /* 0x080fe20000410000 */
[----:B------:R-:W-:Y:S01]  /*2ba0*/  FFMA.FTZ R88, R41, R108, R88 ;  /* 0x0000006c29587223 */ /* 0x000fe20000010058 */
[C---:B------:R-:W-:Y:S01]  /*2bb0*/  FFMA.FTZ R175, R162.reuse, R89, -R175 ;  /* 0x00000059a2af7223 */ /* 0x040fe200000108af */
[----:B------:R-:W-:Y:S01]  /*2bc0*/  FADD.FTZ R177, RZ, R177 ;  /* 0x000000b1ffb17221 */ /* 0x000fe20000010000 */
[-C--:B0-2---:R-:W-:Y:S01]  /*2bd0*/  FMUL.FTZ R183, R195, R85.reuse ;  /* 0x00000055c3b77220 */ /* 0x085fe20000410000 */
[C---:B------:R-:W-:Y:S01]  /*2be0*/  FMUL.FTZ R89, R159.reuse, R88 ;  /* 0x000000589f597220 */ /* 0x040fe20000410000 */
[----:B------:R-:W-:Y:S01]  /*2bf0*/  FFMA.FTZ R179, R162, R184, R179 ;  /* 0x000000b8a2b37223 */ /* 0x000fe200000100b3 */
[C---:B------:R-:W-:Y:S01]  /*2c00*/  FMUL.FTZ R176, R196.reuse, R85 ;  /* 0x00000055c4b07220 */ /* 0x040fe20000410000 */
[-C--:B------:R-:W-:Y:S01]  /*2c10*/  FFMA.FTZ R180, -R196, R84.reuse, -R183 ;  /* 0x00000054c4b47223 */ /* 0x080fe200000109b7 */
[CC--:B------:R-:W-:Y:S01]  /*2c20*/  FFMA.FTZ R89, R162.reuse, R177.reuse, R89 ;  /* 0x000000b1a2597223 */ /* 0x0c0fe20000010059 */
[----:B------:R-:W-:Y:S01]  /*2c30*/  FMUL.FTZ R177, R159, R177 ;  /* 0x000000b19fb17220 */ /* 0x000fe20000410000 */
[----:B------:R-:W-:Y:S01]  /*2c40*/  FMUL.FTZ R181, R169, R179 ;  /* 0x000000b3a9b57220 */ /* 0x000fe20000410000 */
[----:B------:R-:W-:Y:S01]  /*2c50*/  FFMA.FTZ R176, R195, R84, -R176 ;  /* 0x00000054c3b07223 */ /* 0x000fe200000108b0 */
[----:B------:R-:W-:Y:S01]  /*2c60*/  FADD.FTZ R89, RZ, R89 ;  /* 0x00000059ff597221 */ /* 0x000fe20000010000 */
[----:B------:R-:W-:Y:S01]  /*2c70*/  FFMA.FTZ R177, R162, R88, -R177 ;  /* 0x00000058a2b17223 */ /* 0x000fe200000108b1 */
[----:B------:R-:W-:Y:S01]  /*2c80*/  FMUL.FTZ R88, R190, R180 ;  /* 0x000000b4be587220 */ /* 0x000fe20000410000 */
[-C--:B------:R-:W-:Y:S01]  /*2c90*/  FFMA.FTZ R181, R152, R175.reuse, -R181 ;  /* 0x000000af98b57223 */ /* 0x080fe200000108b5 */
[----:B------:R-:W-:Y:S01]  /*2ca0*/  FMUL.FTZ R175, R169, R175 ;  /* 0x000000afa9af7220 */ /* 0x000fe20000410000 */
[----:B------:R-:W-:Y:S01]  /*2cb0*/  FFMA.FTZ R177, R42, R107, R177 ;  /* 0x0000006b2ab17223 */ /* 0x000fe200000100b1 */
[-C--:B------:R-:W-:Y:S01]  /*2cc0*/  FFMA.FTZ R182, R191, R176.reuse, R88 ;  /* 0x000000b0bfb67223 */ /* 0x080fe20000010058 */
[----:B------:R-:W-:Y:S01]  /*2cd0*/  FMUL.FTZ R88, R190, R176 ;  /* 0x000000b0be587220 */ /* 0x000fe20000410000 */
        /* <DEDUP_REMOVED lines=8> */
[-C--:B------:R-:W-:Y:S01]  /*2d60*/  FFMA.FTZ R183, R168, R181.reuse, -R183 ;  /* 0x000000b5a8b77223 */ /* 0x080fe200000108b7 */
[----:B------:R-:W-:Y:S01]  /*2d70*/  FADD.FTZ R177, RZ, R176 ;  /* 0x000000b0ffb17221 */ /* 0x000fe20000010000 */
[----:B------:R-:W-:Y:S01]  /*2d80*/  FMUL.FTZ R181, R160, R181 ;  /* 0x000000b5a0b57220 */ /* 0x000fe20000410000 */
[----:B------:R-:W-:Y:S01]  /*2d90*/  FFMA.FTZ R89, R43, R106, R88 ;  /* 0x0000006a2b597223 */ /* 0x000fe20000010058 */
[-C--:B------:R-:W-:Y:S01]  /*2da0*/  FFMA.FTZ R185, R188, R182.reuse, R179 ;  /* 0x000000b6bcb97223 */ /* 0x080fe200000100b3 */
[----:B------:R-:W-:Y:S01]  /*2db0*/  FMUL.FTZ R88, R160, R177 ;  /* 0x000000b1a0587220 */ /* 0x000fe20000410000 */
[----:B------:R-:W-:Y:S01]  /*2dc0*/  FFMA.FTZ R181, R168, R175, R181 ;  /* 0x000000afa8b57223 */ /* 0x000fe200000100b5 */
[-C--:B------:R-:W-:Y:S01]  /*2dd0*/  FMUL.FTZ R175, R160, R89.reuse ;  /* 0x00000059a0af7220 */ /* 0x080fe20000410000 */
[----:B------:R-:W-:Y:S01]  /*2de0*/  FMUL.FTZ R179, R189, R182 ;  /* 0x000000b6bdb37220 */ /* 0x000fe20000410000 */
        /* <DEDUP_REMOVED lines=9> */
[C---:B------:R-:W-:Y:S01]  /*2e80*/  FMUL.FTZ R176, R189.reuse, R181 ;  /* 0x000000b5bdb07220 */ /* 0x040fe20000410000 */
[-C--:B------:R-:W-:Y:S01]  /*2e90*/  FMUL.FTZ R88, R189, R175.reuse ;  /* 0x000000afbd587220 */ /* 0x080fe20000410000 */
[----:B------:R-:W-:Y:S01]  /*2ea0*/  ISETP.GE.AND P2, PT, R119, 0x1, PT ;  /* 0x000000017700780c */ /* 0x000fe20003f46270 */
[C---:B------:R-:W-:Y:S01]  /*2eb0*/  FFMA.FTZ R180, R188.reuse, R175, R180 ;  /* 0x000000afbcb47223 */ /* 0x040fe200000100b4 */
[C---:B------:R-:W-:Y:S01]  /*2ec0*/  FFMA.FTZ R176, R188.reuse, R183, -R176 ;  /* 0x000000b7bcb07223 */ /* 0x040fe200000108b0 */
[----:B------:R-:W-:Y:S01]  /*2ed0*/  FFMA.FTZ R88, R188, R89, -R88 ;  /* 0x00000059bc587223 */ /* 0x000fe20000010858 */
[----:B------:R-:W-:Y:S01]  /*2ee0*/  FMUL.FTZ R89, R138, R201 ;  /* 0x000000c98a597220 */ /* 0x000fe20000410000 */
[----:B------:R-:W-:Y:S01]  /*2ef0*/  FADD.FTZ R180, RZ, R180 ;  /* 0x000000b4ffb47221 */ /* 0x000fe20000010000 */
[----:B------:R-:W-:Y:S01]  /*2f00*/  FMUL.FTZ R183, R189, R183 ;  /* 0x000000b7bdb77220 */ /* 0x000fe20000410000 */
[----:B------:R-:W-:Y:S01]  /*2f10*/  FFMA.FTZ R88, R37, R104, R88 ;  /* 0x0000006825587223 */ /* 0x000fe20000010058 */
[-C--:B------:R-:W-:Y:S01]  /*2f20*/  FFMA.FTZ R184, R195, R89.reuse, R182 ;  /* 0x00000059c3b87223 */ /* 0x080fe200000100b6 */
[----:B------:R-:W-:Y:S01]  /*2f30*/  FMUL.FTZ R200, R196, R89 ;  /* 0x00000059c4c87220 */ /* 0x000fe20000410000 */
[C---:B------:R-:W-:Y:S01]  /*2f40*/  FMUL.FTZ R89, R190.reuse, R180 ;  /* 0x000000b4be597220 */ /* 0x040fe20000410000 */
[----:B------:R-:W-:Y:S01]  /*2f50*/  FMUL.FTZ R175, R53, UR45 ;  /* 0x0000002d35af7c20 */ /* 0x000fe20008410000 */
[-C--:B------:R-:W-:Y:S01]  /*2f60*/  FMUL.FTZ R182, R190, R88.reuse ;  /* 0x00000058beb67220 */ /* 0x080fe20000410000 */
[----:B------:R-:W-:Y:S01]  /*2f70*/  FFMA.FTZ R183, R188, R181, R183 ;  /* 0x000000b5bcb77223 */ /* 0x000fe200000100b7 */
[C---:B------:R-:W-:Y:S01]  /*2f80*/  FFMA.FTZ R89, R191.reuse, R88, -R89 ;  /* 0x00000058bf597223 */ /* 0x040fe20000010859 */
[----:B------:R-:W-:Y:S01]  /*2f90*/  FFMA.FTZ R198, R52, UR44, -R175 ;  /* 0x0000002c34c67c23 */ /* 0x000fe200080108af */
[----:B------:R-:W-:Y:S01]  /*2fa0*/  FFMA.FTZ R182, R191, R180, R182 ;  /* 0x000000b4bfb67223 */ /* 0x000fe200000100b6 */
[----:B------:R-:W-:Y:S01]  /*2fb0*/  FFMA.FTZ R175, R195, R197, -R200 ;  /* 0x000000c5c3af7223 */ /* 0x000fe200000108c8 */
[----:B------:R-:W-:Y:S01]  /*2fc0*/  FFMA.FTZ R89, R38, R103, R89 ;  /* 0x0000006726597223 */ /* 0x000fe20000010059 */
[----:B------:R-:W-:Y:S01]  /*2fd0*/  FMUL.FTZ R88, R190, R183 ;  /* 0x000000b7be587220 */ /* 0x000fe20000410000 */
[----:B------:R-:W-:Y:S01]  /*2fe0*/  FADD.FTZ R182, RZ, R182 ;  /* 0x000000b6ffb67221 */ /* 0x000fe20000010000 */
[----:B------:R-:W-:Y:S01]  /*2ff0*/  FADD.FTZ R179, R194, R175 ;  /* 0x000000afc2b37221 */ /* 0x000fe20000010000 */
[CC--:B------:R-:W-:Y:S01]  /*3000*/  FMUL.FTZ R175, R196.reuse, R89.reuse ;  /* 0x00000059c4af7220 */ /* 0x0c0fe20000410000 */
[----:B------:R-:W-:Y:S01]  /*3010*/  FFMA.FTZ R88, R191, R176, -R88 ;  /* 0x000000b0bf587223 */ /* 0x000fe20000010858 */
[----:B------:R-:W-:Y:S01]  /*3020*/  FMUL.FTZ R180, R196, R182 ;  /* 0x000000b6c4b47220 */ /* 0x000fe20000410000 */
[C---:B------:R-:W-:Y:S01]  /*3030*/  FMUL.FTZ R176, R190.reuse, R176 ;  /* 0x000000b0beb07220 */ /* 0x040fe20000410000 */
[----:B------:R-:W-:Y:S01]  /*3040*/  FFMA.FTZ R175, R195, R182, R175 ;  /* 0x000000b6c3af7223 */ /* 0x000fe200000100af */
[----:B------:R-:W-:Y:S01]  /*3050*/  FFMA.FTZ R177, R137, R198, R184 ;  /* 0x000000c689b17223 */ /* 0x000fe200000100b8 */
[----:B------:R-:W-:Y:S01]  /*3060*/  FFMA.FTZ R184, R195, R89, -R180 ;  /* 0x00000059c3b87223 */ /* 0x000fe200000108b4 */
[----:B------:R-:W-:Y:S01]  /*3070*/  FMUL.FTZ R182, R190, R179 ;  /* 0x000000b3beb67220 */ /* 0x000fe20000410000 */
[C---:B------:R-:W-:Y:S01]  /*3080*/  FFMA.FTZ R176, R191.reuse, R183, R176 ;  /* 0x000000b7bfb07223 */ /* 0x040fe200000100b0 */
[----:B------:R-:W-:Y:S01]  /*3090*/  FMUL.FTZ R180, R196, R88 ;  /* 0x00000058c4b47220 */ /* 0x000fe20000410000 */
[----:B------:R-:W-:Y:S01]  /*30a0*/  FADD.FTZ R175, RZ, R175 ;  /* 0x000000afffaf7221 */ /* 0x000fe20000010000 */
[-C--:B------:R-:W-:Y:S01]  /*30b0*/  FMUL.FTZ R200, R190, R177.reuse ;  /* 0x000000b1bec87220 */ /* 0x080fe20000410000 */
[----:B------:R-:W-:Y:S01]  /*30c0*/  FFMA.FTZ R89, R191, R177, R182 ;  /* 0x000000b1bf597223 */ /* 0x000fe200000100b6 */
[----:B------:R-:W-:Y:S01]  /*30d0*/  FFMA.FTZ R177, R195, R176, R180 ;  /* 0x000000b0c3b17223 */ /* 0x000fe200000100b4 */
[----:B------:R-:W-:Y:S01]  /*30e0*/  FFMA.FTZ R180, R39, R102, R184 ;  /* 0x0000006627b47223 */ /* 0x000fe200000100b8 */
[----:B------:R-:W-:Y:S01]  /*30f0*/  FFMA.FTZ R200, R191, R179, -R200 ;  /* 0x000000b3bfc87223 */ /* 0x000fe200000108c8 */
[----:B------:R-:W0:Y:S01]  /*3100*/  SHFL.UP PT, R184, R175, 0x1, RZ ;  /* 0x04200000afb87989 */ /* 0x000e2200000e00ff */
[----:B------:R-:W-:Y:S01]  /*3110*/  FMUL.FTZ R179, R59, UR45 ;  /* 0x0000002d3bb37c20 */ /* 0x000fe20008410000 */
[----:B------:R-:W-:Y:S01]  /*3120*/  FMUL.FTZ R181, R196, R176 ;  /* 0x000000b0c4b57220 */ /* 0x000fe20000410000 */
[----:B------:R-:W-:Y:S01]  /*3130*/  FADD.FTZ R200, R193, R200 ;  /* 0x000000c8c1c87221 */ /* 0x000fe20000010000 */
[----:B------:R-:W1:Y:S01]  /*3140*/  SHFL.UP PT, R182, R180, 0x1, RZ ;  /* 0x04200000b4b67989 */ /* 0x000e6200000e00ff */
[----:B------:R-:W-:Y:S01]  /*3150*/  FFMA.FTZ R179, R58, UR44, -R179 ;  /* 0x0000002c3ab37c23 */ /* 0x000fe200080108b3 */
[----:B------:R-:W-:Y:S01]  /*3160*/  FMUL.FTZ R183, R160, R187 ;  /* 0x000000bba0b77220 */ /* 0x000fe20000410000 */
[----:B------:R-:W-:Y:S01]  /*3170*/  FFMA.FTZ R181, R195, R88, -R181 ;  /* 0x00000058c3b57223 */ /* 0x000fe200000108b5 */
[----:B------:R-:W2:Y:S01]  /*3180*/  SHFL.UP PT, R176, R177, 0x1, RZ ;  /* 0x04200000b1b07989 */ /* 0x000ea200000e00ff */
[----:B------:R-:W-:Y:S01]  /*3190*/  FFMA.FTZ R89, R136, R179, R89 ;  /* 0x000000b388597223 */ /* 0x000fe20000010059 */
[-C--:B------:R-:W-:Y:S01]  /*31a0*/  FMUL.FTZ R179, R189, R200.reuse ;  /* 0x000000c8bdb37220 */ /* 0x080fe20000410000 */
[----:B------:R-:W-:Y:S01]  /*31b0*/  FFMA.FTZ R199, R168, R185, R183 ;  /* 0x000000b9a8c77223 */ /* 0x000fe200000100b7 */
[----:B------:R-:W-:Y:S01]  /*31c0*/  FMUL.FTZ R183, R57, UR45 ;  /* 0x0000002d39b77c20 */ /* 0x000fe20008410000 */
[----:B------:R-:W4:Y:S01]  /*31d0*/  SHFL.UP PT, R88, R181, 0x1, RZ ;  /* 0x04200000b5587989 */ /* 0x000f2200000e00ff */
[-C--:B------:R-:W-:Y:S01]  /*31e0*/  FFMA.FTZ R179, R188, R89.reuse, R179 ;  /* 0x00000059bcb37223 */ /* 0x080fe200000100b3 */
[----:B------:R-:W-:Y:S01]  /*31f0*/  FMUL.FTZ R89, R189, R89 ;  /* 0x00000059bd597220 */ /* 0x000fe20000410000 */
[----:B------:R-:W-:Y:S01]  /*3200*/  FMUL.FTZ R202, R160, R185 ;  /* 0x000000b9a0ca7220 */ /* 0x000fe20000410000 */
[----:B------:R-:W-:Y:S01]  /*3210*/  FFMA.FTZ R185, R56, UR44, -R183 ;  /* 0x0000002c38b97c23 */ /* 0x000fe200080108b7 */
[----:B------:R-:W-:Y:S01]  /*3220*/  FMUL.FTZ R203, R169, R199 ;  /* 0x000000c7a9cb7220 */ /* 0x000fe20000410000 */
[----:B------:R-:W-:Y:S01]  /*3230*/  FFMA.FTZ R183, R188, R200, -R89 ;  /* 0x000000c8bcb77223 */ /* 0x000fe20000010859 */
[----:B------:R-:W-:Y:S01]  /*3240*/  FFMA.FTZ R202, R168, R187, -R202 ;  /* 0x000000bba8ca7223 */ /* 0x000fe200000108ca */
[----:B------:R-:W-:Y:S01]  /*3250*/  FFMA.FTZ R185, R134, R185, R179 ;  /* 0x000000b986b97223 */ /* 0x000fe200000100b3 */
[----:B------:R-:W-:Y:S01]  /*3260*/  UISETP.GE.AND UP0, UPT, UR11, UR47, UPT ;  /* 0x0000002f0b00728c */ /* 0x000fe2000bf06270 */
[----:B------:R-:W-:Y:S01]  /*3270*/  FADD.FTZ R183, R192, R183 ;  /* 0x000000b7c0b77221 */ /* 0x000fe20000010000 */
[-C--:B0-----:R-:W-:Y:S01]  /*3280*/  FMUL.FTZ R200, R177, R184.reuse ;  /* 0x000000b8b1c87220 */ /* 0x081fe20000410000 */
[----:B------:R-:W-:Y:S01]  /*3290*/  FMUL.FTZ R184, R181, R184 ;  /* 0x000000b8b5b87220 */ /* 0x000fe20000410000 */
[-C--:B------:R-:W-:Y:S01]  /*32a0*/  FMUL.FTZ R187, R169, R202.reuse ;  /* 0x000000caa9bb7220 */ /* 0x080fe20000410000 */
[C---:B------:R-:W-:Y:S01]  /*32b0*/  FFMA.FTZ R203, R152.reuse, R202, -R203 ;  /* 0x000000ca98cb7223 */ /* 0x040fe200000108cb */
[-C--:B-1----:R-:W-:Y:S01]  /*32c0*/  FFMA.FTZ R179, R181, R182.reuse, -R200 ;  /* 0x000000b6b5b37223 */ /* 0x082fe200000108c8 */
[----:B------:R-:W-:Y:S01]  /*32d0*/  FFMA.FTZ R184, R177, R182, R184 ;  /* 0x000000b6b1b87223 */ /* 0x000fe200000100b8 */
[----:B------:R-:W-:Y:S01]  /*32e0*/  FFMA.FTZ R187, R152, R199, R187 ;  /* 0x000000c798bb7223 */ /* 0x000fe200000100bb */
[----:B------:R-:W-:Y:S01]  /*32f0*/  FMUL.FTZ R207, R83, UR45 ;  /* 0x0000002d53cf7c20 */ /* 0x000fe20008410000 */
[----:B------:R-:W-:Y:S01]  /*3300*/  @P2 FADD.FTZ R180, R180, R179 ;  /* 0x000000b3b4b42221 */ /* 0x000fe20000010000 */
[----:B------:R-:W-:Y:S01]  /*3310*/  @P2 FADD.FTZ R175, R175, R184 ;  /* 0x000000b8afaf2221 */ /* 0x000fe20000010000 */
[-C--:B--2---:R-:W-:Y:S01]  /*3320*/  FMUL.FTZ R89, R177, R176.reuse ;  /* 0x000000b0b1597220 */ /* 0x084fe20000410000 */
[----:B------:R-:W-:Y:S01]  /*3330*/  FMUL.FTZ R176, R181, R176 ;  /* 0x000000b0b5b07220 */ /* 0x000fe20000410000 */
[----:B------:R-:W-:Y:S01]  /*3340*/  FMUL.FTZ R199, R159, R187 ;  /* 0x000000bb9fc77220 */ /* 0x000fe20000410000 */
[----:B------:R-:W-:Y:S01]  /*3350*/  SHFL.UP PT, R182, R180, 0x2, RZ ;  /* 0x04400000b4b67989 */ /* 0x000fe200000e00ff */
[-C--:B----4-:R-:W-:Y:S01]  /*3360*/  @P2 FFMA.FTZ R181, R181, R88.reuse, -R89 ;  /* 0x00000058b5b52223 */ /* 0x090fe20000010859 */
[----:B------:R-:W-:Y:S01]  /*3370*/  @P2 FFMA.FTZ R177, R177, R88, R176 ;  /* 0x00000058b1b12223 */ /* 0x000fe200000100b0 */
[----:B------:R-:W-:Y:S01]  /*3380*/  FMUL.FTZ R89, R160, R183 ;  /* 0x000000b7a0597220 */ /* 0x000fe20000410000 */
[----:B------:R-:W0:Y:S01]  /*3390*/  SHFL.UP PT, R184, R175, 0x2, RZ ;  /* 0x04400000afb87989 */ /* 0x000e2200000e00ff */
[----:B------:R-:W-:Y:S01]  /*33a0*/  FMUL.FTZ R179, R83, UR45 ;  /* 0x0000002d53b37c20 */ /* 0x000fe20008410000 */
[-C--:B------:R-:W-:Y:S01]  /*33b0*/  FFMA.FTZ R202, R162, R203.reuse, -R199 ;  /* 0x000000cba2ca7223 */ /* 0x080fe200000108c7 */
[----:B------:R-:W-:Y:S01]  /*33c0*/  FMUL.FTZ R203, R159, R203 ;  /* 0x000000cb9fcb7220 */ /* 0x000fe20000410000 */
[-C--:B------:R-:W-:Y:S01]  /*33d0*/  FFMA.FTZ R89, R168, R185.reuse, R89 ;  /* 0x000000b9a8597223 */ /* 0x080fe20000010059 */
[----:B------:R-:W-:Y:S01]  /*33e0*/  FMUL.FTZ R185, R160, R185 ;  /* 0x000000b9a0b97220 */ /* 0x000fe20000410000 */
[----:B------:R-:W1:Y:S01]  /*33f0*/  SHFL.UP PT, R176, R177, 0x2, RZ ;  /* 0x04400000b1b07989 */ /* 0x000e6200000e00ff */
[----:B------:R-:W-:Y:S01]  /*3400*/  FFMA.FTZ R179, R82, UR44, -R179 ;  /* 0x0000002c52b37c23 */ /* 0x000fe200080108b3 */
[----:B------:R-:W-:Y:S01]  /*3410*/  FFMA.FTZ R200, R162, R187, R203 ;  /* 0x000000bba2c87223 */ /* 0x000fe200000100cb */
[----:B------:R-:W-:Y:S01]  /*3420*/  FMUL.FTZ R204, R153, R202 ;  /* 0x000000ca99cc7220 */ /* 0x000fe20000410000 */
[----:B------:R-:W2:Y:S01]  /*3430*/  SHFL.UP PT, R88, R181, 0x2, RZ ;  /* 0x04400000b5587989 */ /* 0x000ea200000e00ff */
[----:B------:R-:W-:Y:S01]  /*3440*/  FFMA.FTZ R185, R168, R183, -R185 ;  /* 0x000000b7a8b97223 */ /* 0x000fe200000108b9 */
[----:B------:R-:W-:Y:S01]  /*3450*/  FFMA.FTZ R89, R90, R179, R89 ;  /* 0x000000b35a597223 */ /* 0x000fe20000010059 */
[-C--:B------:R-:W-:Y:S01]  /*3460*/  FFMA.FTZ R187, R161, R200.reuse, R204 ;  /* 0x000000c8a1bb7223 */ /* 0x080fe200000100cc */
[----:B------:R-:W-:Y:S01]  /*3470*/  FMUL.FTZ R204, R153, R200 ;  /* 0x000000c899cc7220 */ /* 0x000fe20000410000 */
[----:B------:R-:W-:Y:S01]  /*3480*/  FADD.FTZ R185, R170, R185 ;  /* 0x000000b9aab97221 */ /* 0x000fe20000010000 */
[----:B------:R-:W-:Y:S01]  /*3490*/  FMUL.FTZ R200, R169, R89 ;  /* 0x00000059a9c87220 */ /* 0x000fe20000410000 */
[----:B------:R-:W-:Y:S01]  /*34a0*/  ISETP.GE.AND P2, PT, R119, 0x2, PT ;  /* 0x000000027700780c */ /* 0x000fe20003f46270 */
[----:B------:R-:W-:Y:S01]  /*34b0*/  FFMA.FTZ R199, R161, R202, -R204 ;  /* 0x000000caa1c77223 */ /* 0x000fe200000108cc */
[-C--:B------:R-:W-:Y:S01]  /*34c0*/  FMUL.FTZ R179, R169, R185.reuse ;  /* 0x000000b9a9b37220 */ /* 0x080fe20000410000 */
[C---:B------:R-:W-:Y:S01]  /*34d0*/  FFMA.FTZ R204, R152.reuse, R185, -R200 ;  /* 0x000000b998cc7223 */ /* 0x040fe200000108c8 */
[----:B------:R-:W-:Y:S01]  /*34e0*/  FMUL.FTZ R183, R81, UR45 ;  /* 0x0000002d51b77c20 */ /* 0x000fe20008410000 */
[----:B------:R-:W-:Y:S01]  /*34f0*/  FMUL.FTZ R185, R79, UR45 ;  /* 0x0000002d4fb97c20 */ /* 0x000fe20008410000 */
[----:B------:R-:W-:Y:S01]  /*3500*/  FFMA.FTZ R202, R152, R89, R179 ;  /* 0x0000005998ca7223 */ /* 0x000fe200000100b3 */
[-C--:B0-----:R-:W-:Y:S01]  /*3510*/  FMUL.FTZ R200, R177, R184.reuse ;  /* 0x000000b8b1c87220 */ /* 0x081fe20000410000 */
[----:B------:R-:W-:Y:S01]  /*3520*/  FMUL.FTZ R184, R181, R184 ;  /* 0x000000b8b5b87220 */ /* 0x000fe20000410000 */
[----:B------:R-:W-:Y:S01]  /*3530*/  FFMA.FTZ R183, R80, UR44, -R183 ;  /* 0x0000002c50b77c23 */ /* 0x000fe200080108b7 */
[----:B------:R-:W-:Y:S01]  /*3540*/  FADD.FTZ R204, R171, R204 ;  /* 0x000000ccabcc7221 */ /* 0x000fe20000010000 */
[-C--:B------:R-:W-:Y:S01]  /*3550*/  FFMA.FTZ R179, R181, R182.reuse, -R200 ;  /* 0x000000b6b5b37223 */ /* 0x080fe200000108c8 */
[C---:B------:R-:W-:Y:S01]  /*3560*/  FFMA.FTZ R184, R177.reuse, R182, R184 ;  /* 0x000000b6b1b87223 */ /* 0x040fe200000100b8 */
[-C--:B-1----:R-:W-:Y:S01]  /*3570*/  FMUL.FTZ R89, R177, R176.reuse ;  /* 0x000000b0b1597220 */ /* 0x082fe20000410000 */
[----:B------:R-:W-:Y:S01]  /*3580*/  FMUL.FTZ R176, R181, R176 ;  /* 0x000000b0b5b07220 */ /* 0x000fe20000410000 */
[----:B------:R-:W-:Y:S01]  /*3590*/  @P2 FADD.FTZ R180, R180, R179 ;  /* 0x000000b3b4b42221 */ /* 0x000fe20000010000 */
[----:B------:R-:W-:Y:S01]  /*35a0*/  @P2 FADD.FTZ R175, R175, R184 ;  /* 0x000000b8afaf2221 */ /* 0x000fe20000010000 */
[----:B--2---:R-:W-:Y:S01]  /*35b0*/  @P2 FFMA.FTZ R181, R181, R88, -R89 ;  /* 0x00000058b5b52223 */ /* 0x004fe20000010859 */
[----:B------:R-:W-:Y:S01]  /*35c0*/  FFMA.FTZ R183, R91, R183, R202 ;  /* 0x000000b75bb77223 */ /* 0x000fe200000100ca */
[----:B------:R-:W-:Y:S01]  /*35d0*/  FMUL.FTZ R89, R159, R204 ;  /* 0x000000cc9f597220 */ /* 0x000fe20000410000 */
[----:B------:R-:W-:Y:S01]  /*35e0*/  @P2 FFMA.FTZ R177, R177, R88, R176 ;  /* 0x00000058b1b12223 */ /* 0x000fe200000100b0 */
[----:B------:R-:W0:Y:S01]  /*35f0*/  SHFL.UP PT, R184, R175, 0x4, RZ ;  /* 0x04800000afb87989 */ /* 0x000e2200000e00ff */
[----:B------:R-:W-:Y:S01]  /*3600*/  FMUL.FTZ R200, R167, R199 ;  /* 0x000000c7a7c87220 */ /* 0x000fe20000410000 */
[-C--:B------:R-:W-:Y:S01]  /*3610*/  FFMA.FTZ R89, R162, R183.reuse, R89 ;  /* 0x000000b7a2597223 */ /* 0x080fe20000010059 */
[----:B------:R-:W-:Y:S01]  /*3620*/  FMUL.FTZ R183, R159, R183 ;  /* 0x000000b79fb77220 */ /* 0x000fe20000410000 */
[----:B------:R-:W1:Y:S01]  /*3630*/  SHFL.UP PT, R182, R180, 0x4, RZ ;  /* 0x04800000b4b67989 */ /* 0x000e6200000e00ff */
[----:B------:R-:W-:Y:S01]  /*3640*/  FFMA.FTZ R185, R78, UR44, -R185 ;  /* 0x0000002c4eb97c23 */ /* 0x000fe200080108b9 */
[-C--:B------:R-:W-:Y:S01]  /*3650*/  FFMA.FTZ R206, R166, R187.reuse, R200 ;  /* 0x000000bba6ce7223 */ /* 0x080fe200000100c8 */
[----:B------:R-:W-:Y:S01]  /*3660*/  FFMA.FTZ R183, R162, R204, -R183 ;  /* 0x000000cca2b77223 */ /* 0x000fe200000108b7 */
[----:B------:R-:W2:Y:S01]  /*3670*/  SHFL.UP PT, R176, R177, 0x4, RZ ;  /* 0x04800000b1b07989 */ /* 0x000ea200000e00ff */
[----:B------:R-:W-:Y:S01]  /*3680*/  FMUL.FTZ R179, R167, R187 ;  /* 0x000000bba7b37220 */ /* 0x000fe20000410000 */
[----:B------:R-:W-:Y:S01]  /*3690*/  FFMA.FTZ R200, R92, R185, R89 ;  /* 0x000000b95cc87223 */ /* 0x000fe20000010059 */
[----:B------:R-:W-:Y:S01]  /*36a0*/  FADD.FTZ R202, R172, R183 ;  /* 0x000000b7acca7221 */ /* 0x000fe20000010000 */
[----:B------:R-:W4:Y:S01]  /*36b0*/  SHFL.UP PT, R88, R181, 0x4, RZ ;  /* 0x04800000b5587989 */ /* 0x000f2200000e00ff */
[----:B------:R-:W-:Y:S01]  /*36c0*/  ISETP.GE.AND P2, PT, R119, 0x4, PT ;  /* 0x000000047700780c */ /* 0x000fe20003f46270 */
[----:B------:R-:W-:Y:S01]  /*36d0*/  FFMA.FTZ R208, R166, R199, -R179 ;  /* 0x000000c7a6d07223 */ /* 0x000fe200000108b3 */
[C---:B------:R-:W-:Y:S01]  /*36e0*/  FMUL.FTZ R204, R153.reuse, R202 ;  /* 0x000000ca99cc7220 */ /* 0x040fe20000410000 */
[----:B------:R-:W-:Y:S01]  /*36f0*/  FMUL.FTZ R89, R153, R200 ;  /* 0x000000c899597220 */ /* 0x000fe20000410000 */
[----:B------:R-:W-:Y:S01]  /*3700*/  FMUL.FTZ R179, R77, UR45 ;  /* 0x0000002d4db37c20 */ /* 0x000fe20008410000 */
[----:B------:R-:W-:Y:S01]  /*3710*/  FMUL.FTZ R210, R155, R208 ;  /* 0x000000d09bd27220 */ /* 0x000fe20000410000 */
[C---:B------:R-:W-:Y:S01]  /*3720*/  FFMA.FTZ R204, R161.reuse, R200, R204 ;  /* 0x000000c8a1cc7223 */ /* 0x040fe200000100cc */
[----:B------:R-:W-:Y:S01]  /*3730*/  FFMA.FTZ R202, R161, R202, -R89 ;  /* 0x000000caa1ca7223 */ /* 0x000fe20000010859 */
[----:B------:R-:W-:Y:S01]  /*3740*/  FFMA.FTZ R179, R76, UR44, -R179 ;  /* 0x0000002c4cb37c23 */ /* 0x000fe200080108b3 */
[-C--:B------:R-:W-:Y:S01]  /*3750*/  FFMA.FTZ R183, R151, R206.reuse, R210 ;  /* 0x000000ce97b77223 */ /* 0x080fe200000100d2 */
[----:B------:R-:W-:Y:S01]  /*3760*/  FMUL.FTZ R206, R155, R206 ;  /* 0x000000ce9bce7220 */ /* 0x000fe20000410000 */
[-C--:B0-----:R-:W-:Y:S01]  /*3770*/  FMUL.FTZ R200, R181, R184.reuse ;  /* 0x000000b8b5c87220 */ /* 0x081fe20000410000 */
[----:B------:R-:W-:Y:S01]  /*3780*/  FMUL.FTZ R184, R177, R184 ;  /* 0x000000b8b1b87220 */ /* 0x000fe20000410000 */
[----:B------:R-:W-:Y:S01]  /*3790*/  FFMA.FTZ R204, R93, R179, R204 ;  /* 0x000000b35dcc7223 */ /* 0x000fe200000100cc */
[----:B------:R-:W-:Y:S01]  /*37a0*/  FFMA.FTZ R187, R151, R208, -R206 ;  /* 0x000000d097bb7223 */ /* 0x000fe200000108ce */
[-C--:B-1----:R-:W-:Y:S01]  /*37b0*/  FFMA.FTZ R200, R177, R182.reuse, R200 ;  /* 0x000000b6b1c87223 */ /* 0x082fe200000100c8 */
[----:B------:R-:W-:Y:S01]  /*37c0*/  FFMA.FTZ R179, R181, R182, -R184 ;  /* 0x000000b6b5b37223 */ /* 0x000fe200000108b8 */
[----:B------:R-:W-:Y:S01]  /*37d0*/  FADD.FTZ R202, R173, R202 ;  /* 0x000000caadca7221 */ /* 0x000fe20000010000 */
[----:B------:R-:W-:Y:S01]  /*37e0*/  FMUL.FTZ R203, R144, R183 ;  /* 0x000000b790cb7220 */ /* 0x000fe20000410000 */
[-C--:B--2---:R-:W-:Y:S01]  /*37f0*/  FMUL.FTZ R89, R177, R176.reuse ;  /* 0x000000b0b1597220 */ /* 0x084fe20000410000 */
[----:B------:R-:W-:Y:S01]  /*3800*/  @P2 FADD.FTZ R175, R175, R200 ;  /* 0x000000c8afaf2221 */ /* 0x000fe20000010000 */
[C---:B------:R-:W-:Y:S01]  /*3810*/  FMUL.FTZ R176, R181.reuse, R176 ;  /* 0x000000b0b5b07220 */ /* 0x040fe20000410000 */
[----:B------:R-:W-:Y:S01]  /*3820*/  @P2 FADD.FTZ R180, R180, R179 ;  /* 0x000000b3b4b42221 */ /* 0x000fe20000010000 */
[-C--:B----4-:R-:W-:Y:S01]  /*3830*/  @P2 FFMA.FTZ R181, R181, R88.reuse, -R89 ;  /* 0x00000058b5b52223 */ /* 0x090fe20000010859 */
[----:B------:R-:W-:Y:S01]  /*3840*/  FMUL.FTZ R89, R144, R187 ;  /* 0x000000bb90597220 */ /* 0x000fe20000410000 */
[----:B------:R-:W-:Y:S01]  /*3850*/  @P2 FFMA.FTZ R177, R177, R88, R176 ;  /* 0x00000058b1b12223 */ /* 0x000fe200000100b0 */
[----:B------:R-:W0:Y:S01]  /*3860*/  SHFL.UP PT, R184, R175, 0x8, RZ ;  /* 0x05000000afb87989 */ /* 0x000e2200000e00ff */
[----:B------:R-:W-:Y:S01]  /*3870*/  FMUL.FTZ R179, R167, R204 ;  /* 0x000000cca7b37220 */ /* 0x000fe20000410000 */
[----:B------:R-:W-:Y:S01]  /*3880*/  FFMA.FTZ R199, R150, R183, R89 ;  /* 0x000000b796c77223 */ /* 0x000fe20000010059 */
[----:B------:R-:W-:Y:S01]  /*3890*/  FMUL.FTZ R185, R75, UR45 ;  /* 0x0000002d4bb97c20 */ /* 0x000fe20008410000 */
[----:B------:R-:W1:Y:S01]  /*38a0*/  SHFL.UP PT, R176, R177, 0x8, RZ ;  /* 0x05000000b1b07989 */ /* 0x000e6200000e00ff */
[-C--:B------:R-:W-:Y:S01]  /*38b0*/  FMUL.FTZ R89, R167, R202.reuse ;  /* 0x000000caa7597220 */ /* 0x080fe20000410000 */
[----:B------:R-:W-:Y:S01]  /*38c0*/  FFMA.FTZ R183, R166, R202, -R179 ;  /* 0x000000caa6b77223 */ /* 0x000fe200000108b3 */
[----:B------:R-:W-:Y:S01]  /*38d0*/  FFMA.FTZ R179, R74, UR44, -R185 ;  /* 0x0000002c4ab37c23 */ /* 0x000fe200080108b9 */
[----:B------:R-:W2:Y:S01]  /*38e0*/  SHFL.UP PT, R182, R180, 0x8, RZ ;  /* 0x05000000b4b67989 */ /* 0x000ea200000e00ff */
[----:B------:R-:W-:Y:S01]  /*38f0*/  FFMA.FTZ R89, R166, R204, R89 ;  /* 0x000000cca6597223 */ /* 0x000fe20000010059 */
[----:B------:R-:W-:Y:S01]  /*3900*/  FADD.FTZ R202, R174, R183 ;  /* 0x000000b7aeca7221 */ /* 0x000fe20000010000 */
[----:B------:R-:W-:Y:S01]  /*3910*/  ISETP.GE.AND P2, PT, R119, 0x8, PT ;  /* 0x000000087700780c */ /* 0x000fe20003f46270 */
[----:B------:R-:W4:Y:S01]  /*3920*/  SHFL.UP PT, R88, R181, 0x8, RZ ;  /* 0x05000000b5587989 */ /* 0x000f2200000e00ff */
[----:B------:R-:W-:Y:S01]  /*3930*/  FFMA.FTZ R200, R94, R179, R89 ;  /* 0x000000b35ec87223 */ /* 0x000fe20000010059 */
[----:B------:R-:W-:Y:S01]  /*3940*/  FMUL.FTZ R204, R155, R202 ;  /* 0x000000ca9bcc7220 */ /* 0x000fe20000410000 */
[----:B------:R-:W-:Y:S01]  /*3950*/  FFMA.FTZ R203, R150, R187, -R203 ;  /* 0x000000bb96cb7223 */ /* 0x000fe200000108cb */
[----:B------:R-:W-:Y:S01]  /*3960*/  FMUL.FTZ R187, R73, UR45 ;  /* 0x0000002d49bb7c20 */ /* 0x000fe20008410000 */
[-C--:B------:R-:W-:Y:S01]  /*3970*/  FMUL.FTZ R89, R155, R200.reuse ;  /* 0x000000c89b597220 */ /* 0x080fe20000410000 */
[----:B------:R-:W-:Y:S01]  /*3980*/  FFMA.FTZ R204, R151, R200, R204 ;  /* 0x000000c897cc7223 */ /* 0x000fe200000100cc */
[C---:B------:R-:W-:Y:S01]  /*3990*/  FMUL.FTZ R183, R149.reuse, R203 ;  /* 0x000000cb95b77220 */ /* 0x040fe20000410000 */
[-C--:B------:R-:W-:Y:S01]  /*39a0*/  FMUL.FTZ R208, R149, R199.reuse ;  /* 0x000000c795d07220 */ /* 0x080fe20000410000 */
[----:B------:R-:W-:Y:S01]  /*39b0*/  FFMA.FTZ R185, R151, R202, -R89 ;  /* 0x000000ca97b97223 */ /* 0x000fe20000010859 */
[----:B------:R-:W-:Y:S01]  /*39c0*/  BSSY.RECONVERGENT B0, `(.L_x_14059) ;  /* 0x000012c000007945 */ /* 0x000fe20003800200 */
[----:B------:R-:W-:Y:S01]  /*39d0*/  FFMA.FTZ R206, R148, R199, R183 ;  /* 0x000000c794ce7223 */ /* 0x000fe200000100b7 */
[-C--:B0-----:R-:W-:Y:S01]  /*39e0*/  FMUL.FTZ R200, R177, R184.reuse ;  /* 0x000000b8b1c87220 */ /* 0x081fe20000410000 */
[----:B------:R-:W-:Y:S01]  /*39f0*/  FMUL.FTZ R184, R181, R184 ;  /* 0x000000b8b5b87220 */ /* 0x000fe20000410000 */
[----:B------:R-:W-:Y:S01]  /*3a00*/  FADD.FTZ R185, R154, R185 ;  /* 0x000000b99ab97221 */ /* 0x000fe20000010000 */
[----:B------:R-:W-:Y:S01]  /*3a10*/  FFMA.FTZ R208, R148, R203, -R208 ;  /* 0x000000cb94d07223 */ /* 0x000fe200000108d0 */
[-C--:B-1----:R-:W-:Y:S01]  /*3a20*/  FMUL.FTZ R89, R177, R176.reuse ;  /* 0x000000b0b1597220 */ /* 0x082fe20000410000 */
[----:B------:R-:W-:Y:S01]  /*3a30*/  FMUL.FTZ R176, R181, R176 ;  /* 0x000000b0b5b07220 */ /* 0x000fe20000410000 */
[----:B------:R-:W-:Y:S01]  /*3a40*/  FMUL.FTZ R202, R144, R185 ;  /* 0x000000b990ca7220 */ /* 0x000fe20000410000 */
[----:B------:R-:W-:Y:S01]  /*3a50*/  FMUL.FTZ R210, R139, R208 ;  /* 0x000000d08bd27220 */ /* 0x000fe20000410000 */
[-C--:B--2---:R-:W-:Y:S01]  /*3a60*/  FFMA.FTZ R184, R177, R182.reuse, R184 ;  /* 0x000000b6b1b87223 */ /* 0x084fe200000100b8 */
[----:B------:R-:W-:Y:S01]  /*3a70*/  FFMA.FTZ R183, R181, R182, -R200 ;  /* 0x000000b6b5b77223 */ /* 0x000fe200000108c8 */
[----:B------:R-:W-:Y:S01]  /*3a80*/  FFMA.FTZ R207, R82, UR44, -R207 ;  /* 0x0000002c52cf7c23 */ /* 0x000fe200080108cf */
[----:B------:R-:W-:Y:S01]  /*3a90*/  FFMA.FTZ R199, R147, R206, R210 ;  /* 0x000000ce93c77223 */ /* 0x000fe200000100d2 */
[----:B------:R-:W-:Y:S01]  /*3aa0*/  @P2 FADD.FTZ R175, R175, R184 ;  /* 0x000000b8afaf2221 */ /* 0x000fe20000010000 */
[-C--:B----4-:R-:W-:Y:S01]  /*3ab0*/  @P2 FFMA.FTZ R177, R177, R88.reuse, R176 ;  /* 0x00000058b1b12223 */ /* 0x090fe200000100b0 */
[----:B------:R-:W-:Y:S01]  /*3ac0*/  FFMA.FTZ R176, R72, UR44, -R187 ;  /* 0x0000002c48b07c23 */ /* 0x000fe200080108bb */
[----:B------:R-:W-:Y:S01]  /*3ad0*/  @P2 FADD.FTZ R180, R180, R183 ;  /* 0x000000b7b4b42221 */ /* 0x000fe20000010000 */
[----:B------:R-:W-:Y:S01]  /*3ae0*/  @P2 FFMA.FTZ R181, R181, R88, -R89 ;  /* 0x00000058b5b52223 */ /* 0x000fe20000010859 */
[----:B------:R-:W0:Y:S01]  /*3af0*/  SHFL.UP PT, R200, R175, 0x10, RZ ;  /* 0x06000000afc87989 */ /* 0x000e2200000e00ff */
[----:B------:R-:W-:Y:S01]  /*3b00*/  FFMA.FTZ R89, R95, R176, R204 ;  /* 0x000000b05f597223 */ /* 0x000fe200000100cc */
[----:B------:R-:W-:Y:S01]  /*3b10*/  FMUL.FTZ R187, R71, UR45 ;  /* 0x0000002d47bb7c20 */ /* 0x000fe20008410000 */
[----:B------:R-:W-:Y:S01]  /*3b20*/  FMUL.FTZ R206, R139, R206 ;  /* 0x000000ce8bce7220 */ /* 0x000fe20000410000 */
[----:B------:R-:W1:Y:S01]  /*3b30*/  SHFL.UP PT, R182, R177, 0x10, RZ ;  /* 0x06000000b1b67989 */ /* 0x000e6200000e00ff */
[----:B------:R-:W-:Y:S01]  /*3b40*/  FMUL.FTZ R183, R144, R89 ;  /* 0x0000005990b77220 */ /* 0x000fe20000410000 */
[----:B------:R-:W-:Y:S01]  /*3b50*/  ISETP.GE.AND P2, PT, R119, 0x10, PT ;  /* 0x000000107700780c */ /* 0x000fe20003f46270 */
[----:B------:R-:W-:Y:S01]  /*3b60*/  FFMA.FTZ R203, R147, R208, -R206 ;  /* 0x000000d093cb7223 */ /* 0x000fe200000108ce */
[----:B------:R-:W2:Y:S01]  /*3b70*/  SHFL.UP PT, R184, R180, 0x10, RZ ;  /* 0x06000000b4b87989 */ /* 0x000ea200000e00ff */
[C---:B------:R-:W-:Y:S01]  /*3b80*/  FFMA.FTZ R185, R150.reuse, R185, -R183 ;  /* 0x000000b996b97223 */ /* 0x040fe200000108b7 */
[----:B------:R-:W-:Y:S01]  /*3b90*/  FFMA.FTZ R183, R150, R89, R202 ;  /* 0x0000005996b77223 */ /* 0x000fe200000100ca */
[----:B------:R-:W-:Y:S01]  /*3ba0*/  FFMA.FTZ R89, R70, UR44, -R187 ;  /* 0x0000002c46597c23 */ /* 0x000fe200080108bb */
[----:B------:R-:W4:Y:S01]  /*3bb0*/  SHFL.UP PT, R88, R181, 0x10, RZ ;  /* 0x06000000b5587989 */ /* 0x000f2200000e00ff */
[----:B------:R-:W-:Y:S01]  /*3bc0*/  FADD.FTZ R185, R156, R185 ;  /* 0x000000b99cb97221 */ /* 0x000fe20000010000 */
[----:B------:R-:W-:Y:S01]  /*3bd0*/  FMUL.FTZ R204, R140, R199 ;  /* 0x000000c78ccc7220 */ /* 0x000fe20000410000 */
[----:B------:R-:W-:Y:S01]  /*3be0*/  FFMA.FTZ R183, R96, R89, R183 ;  /* 0x0000005960b77223 */ /* 0x000fe200000100b7 */
[----:B------:R-:W-:Y:S01]  /*3bf0*/  FMUL.FTZ R205, R140, R203 ;  /* 0x000000cb8ccd7220 */ /* 0x000fe20000410000 */
[C---:B------:R-:W-:Y:S01]  /*3c00*/  FMUL.FTZ R187, R149.reuse, R185 ;  /* 0x000000b995bb7220 */ /* 0x040fe20000410000 */
[C---:B------:R-:W-:Y:S01]  /*3c10*/  FFMA.FTZ R203, R142.reuse, R203, -R204 ;  /* 0x000000cb8ecb7223 */ /* 0x040fe200000108cc */
[----:B------:R-:W-:Y:S01]  /*3c20*/  FMUL.FTZ R202, R149, R183 ;  /* 0x000000b795ca7220 */ /* 0x000fe20000410000 */
[----:B------:R-:W-:Y:S01]  /*3c30*/  FFMA.FTZ R205, R142, R199, R205 ;  /* 0x000000c78ecd7223 */ /* 0x000fe200000100cd */
[----:B------:R-:W-:Y:S01]  /*3c40*/  FFMA.FTZ R204, R148, R183, R187 ;  /* 0x000000b794cc7223 */ /* 0x000fe200000100bb */
[----:B------:R-:W-:Y:S01]  /*3c50*/  ISETP.GT.U32.AND P3, PT, R186, 0x1d, PT ;  /* 0x0000001dba00780c */ /* 0x000fe20003f64070 */
[----:B------:R-:W-:Y:S01]  /*3c60*/  FFMA.FTZ R206, R148, R185, -R202 ;  /* 0x000000b994ce7223 */ /* 0x000fe200000108ca */
[-C--:B0-----:R-:W-:Y:S01]  /*3c70*/  FMUL.FTZ R202, R177, R200.reuse ;  /* 0x000000c8b1ca7220 */ /* 0x081fe20000410000 */
[----:B------:R-:W-:Y:S01]  /*3c80*/  FMUL.FTZ R200, R181, R200 ;  /* 0x000000c8b5c87220 */ /* 0x000fe20000410000 */
[----:B------:R-:W-:Y:S01]  /*3c90*/  FMUL.FTZ R208, R146, R205 ;  /* 0x000000cd92d07220 */ /* 0x000fe20000410000 */
[----:B------:R-:W-:Y:S01]  /*3ca0*/  FADD.FTZ R206, R157, R206 ;  /* 0x000000ce9dce7221 */ /* 0x000fe20000010000 */
[-C--:B-1----:R-:W-:Y:S01]  /*3cb0*/  FMUL.FTZ R183, R177, R182.reuse ;  /* 0x000000b6b1b77220 */ /* 0x082fe20000410000 */
[----:B------:R-:W-:Y:S01]  /*3cc0*/  FMUL.FTZ R182, R181, R182 ;  /* 0x000000b6b5b67220 */ /* 0x000fe20000410000 */
[----:B---3--:R-:W-:Y:S01]  /*3cd0*/  SHFL.IDX PT, R3, R3, RZ, 0x1f ;  /* 0x00001fff03037589 */ /* 0x008fe200000e0000 */
[-C--:B------:R-:W-:Y:S01]  /*3ce0*/  FFMA.FTZ R208, R145, R203.reuse, -R208 ;  /* 0x000000cb91d07223 */ /* 0x080fe200000108d0 */
[-C--:B--2---:R-:W-:Y:S01]  /*3cf0*/  FFMA.FTZ R185, R181, R184.reuse, -R202 ;  /* 0x000000b8b5b97223 */ /* 0x084fe200000108ca */
[----:B------:R-:W-:Y:S01]  /*3d00*/  FFMA.FTZ R200, R177, R184, R200 ;  /* 0x000000b8b1c87223 */ /* 0x000fe200000100c8 */
[----:B------:R-:W-:Y:S01]  /*3d10*/  ISETP.GT.U32.AND P4, PT, R186, 0x1b, PT ;  /* 0x0000001bba00780c */ /* 0x000fe20003f84070 */
[----:B------:R0:W-:Y:S01]  /*3d20*/  SHFL.IDX PT, R184, R2, RZ, 0x1f ;  /* 0x00001fff02b87589 */ /* 0x0001e200000e0000 */
[-C--:B----4-:R-:W-:Y:S01]  /*3d30*/  @P2 FFMA.FTZ R181, R181, R88.reuse, -R183 ;  /* 0x00000058b5b52223 */ /* 0x090fe200000108b7 */
[----:B------:R-:W-:Y:S01]  /*3d40*/  @P2 FFMA.FTZ R177, R177, R88, R182 ;  /* 0x00000058b1b12223 */ /* 0x000fe200000100b6 */
[----:B------:R-:W-:Y:S01]  /*3d50*/  FMUL.FTZ R183, R69, UR45 ;  /* 0x0000002d45b77c20 */ /* 0x000fe20008410000 */
[----:B------:R-:W-:Y:S01]  /*3d60*/  @P2 FADD.FTZ R180, R180, R185 ;  /* 0x000000b9b4b42221 */ /* 0x000fe20000010000 */
[----:B------:R-:W-:Y:S01]  /*3d70*/  @P2 FADD.FTZ R175, R175, R200 ;  /* 0x000000c8afaf2221 */ /* 0x000fe20000010000 */
[----:B------:R-:W-:Y:S01]  /*3d80*/  FMUL.FTZ R200, R146, R203 ;  /* 0x000000cb92c87220 */ /* 0x000fe20000410000 */
[----:B------:R-:W1:Y:S01]  /*3d90*/  SHFL.UP PT, R181, R181, 0x1, RZ ;  /* 0x04200000b5b57989 */ /* 0x000e6200000e00ff */
[----:B------:R-:W-:Y:S01]  /*3da0*/  FFMA.FTZ R88, R68, UR44, -R183 ;  /* 0x0000002c44587c23 */ /* 0x000fe200080108b7 */
[----:B------:R-:W-:Y:S01]  /*3db0*/  FMUL.FTZ R185, R139, R206 ;  /* 0x000000ce8bb97220 */ /* 0x000fe20000410000 */
[----:B------:R-:W-:Y:S01]  /*3dc0*/  FFMA.FTZ R202, R145, R205, R200 ;  /* 0x000000cd91ca7223 */ /* 0x000fe200000100c8 */
[----:B------:R2:W3:Y:S01]  /*3dd0*/  SHFL.UP PT, R182, R177, 0x1, RZ ;  /* 0x04200000b1b67989 */ /* 0x0004e200000e00ff */
[----:B------:R-:W-:Y:S01]  /*3de0*/  FFMA.FTZ R204, R97, R88, R204 ;  /* 0x0000005861cc7223 */ /* 0x000fe200000100cc */
[C---:B0-----:R-:W-:Y:S01]  /*3df0*/  FMUL.FTZ R2, R141.reuse, R208 ;  /* 0x000000d08d027220 */ /* 0x041fe20000410000 */
[----:B------:R-:W-:Y:S01]  /*3e00*/  FMUL.FTZ R203, R141, R202 ;  /* 0x000000ca8dcb7220 */ /* 0x000fe20000410000 */
[----:B------:R1:W0:Y:S01]  /*3e10*/  SHFL.UP PT, R183, R175, 0x1, RZ ;  /* 0x04200000afb77989 */ /* 0x00022200000e00ff */
[-C--:B------:R-:W-:Y:S01]  /*3e20*/  FMUL.FTZ R200, R139, R204.reuse ;  /* 0x000000cc8bc87220 */ /* 0x080fe20000410000 */
[----:B------:R-:W-:Y:S01]  /*3e30*/  FFMA.FTZ R185, R147, R204, R185 ;  /* 0x000000cc93b97223 */ /* 0x000fe200000100b9 */
[----:B------:R-:W-:Y:S01]  /*3e40*/  FFMA.FTZ R199, R143, R202, R2 ;  /* 0x000000ca8fc77223 */ /* 0x000fe20000010002 */
[----:B------:R-:W4:Y:S01]  /*3e50*/  SHFL.UP PT, R180, R180, 0x1, RZ ;  /* 0x04200000b4b47989 */ /* 0x000f2200000e00ff */
[----:B------:R-:W-:Y:S01]  /*3e60*/  FFMA.FTZ R200, R147, R206, -R200 ;  /* 0x000000ce93c87223 */ /* 0x000fe200000108c8 */
[----:B--2---:R-:W-:Y:S01]  /*3e70*/  FMUL.FTZ R177, R67, UR45 ;  /* 0x0000002d43b17c20 */ /* 0x004fe20008410000 */
[----:B------:R-:W-:Y:S01]  /*3e80*/  FFMA.FTZ R2, R143, R208, -R203 ;  /* 0x000000d08f027223 */ /* 0x000fe200000108cb */
[----:B------:R-:W-:Y:S01]  /*3e90*/  FMUL.FTZ R205, R65, UR45 ;  /* 0x0000002d41cd7c20 */ /* 0x000fe20008410000 */
[----:B------:R-:W-:Y:S01]  /*3ea0*/  FADD.FTZ R187, R165, R200 ;  /* 0x000000c8a5bb7221 */ /* 0x000fe20000010000 */
[----:B------:R-:W-:Y:S01]  /*3eb0*/  FFMA.FTZ R177, R66, UR44, -R177 ;  /* 0x0000002c42b17c23 */ /* 0x000fe200080108b1 */
[----:B------:R-:W-:Y:S01]  /*3ec0*/  ISETP.NE.AND P2, PT, R186, 0x1f, PT ;  /* 0x0000001fba00780c */ /* 0x000fe20003f45270 */
[----:B------:R2:W2:Y:S01]  /*3ed0*/  SHFL.DOWN PT, R213, R199, 0x1, 0x1f ;  /* 0x08201f00c7d57f89 */ /* 0x0004a200000e0000 */
[----:B------:R-:W-:Y:S01]  /*3ee0*/  FMUL.FTZ R203, R140, R187 ;  /* 0x000000bb8ccb7220 */ /* 0x000fe20000410000 */
[----:B------:R-:W-:Y:S01]  /*3ef0*/  FFMA.FTZ R185, R98, R177, R185 ;  /* 0x000000b162b97223 */ /* 0x000fe200000100b9 */
[C---:B------:R-:W-:Y:S01]  /*3f00*/  ISETP.GT.U32.AND P5, PT, R186.reuse, 0x17, PT ;  /* 0x00000017ba00780c */ /* 0x040fe20003fa4070 */
[C---:B-1----:R-:W-:Y:S01]  /*3f10*/  FMUL.FTZ R175, R181.reuse, R3 ;  /* 0x00000003b5af7220 */ /* 0x042fe20000410000 */
[----:B------:R-:W-:Y:S01]  /*3f20*/  ISETP.GT.U32.AND P6, PT, R186, 0xf, PT ;  /* 0x0000000fba00780c */ /* 0x000fe20003fc4070 */
[-C--:B------:R-:W-:Y:S01]  /*3f30*/  FFMA.FTZ R203, R142, R185.reuse, R203 ;  /* 0x000000b98ecb7223 */ /* 0x080fe200000100cb */
[----:B------:R-:W-:Y:S01]  /*3f40*/  FMUL.FTZ R185, R140, R185 ;  /* 0x000000b98cb97220 */ /* 0x000fe20000410000 */
[C---:B---3--:R-:W-:Y:S01]  /*3f50*/  FMUL.FTZ R200, R182.reuse, R3 ;  /* 0x00000003b6c87220 */ /* 0x048fe20000410000 */
[-C--:B------:R-:W-:Y:S01]  /*3f60*/  FFMA.FTZ R182, R182, R184.reuse, R175 ;  /* 0x000000b8b6b67223 */ /* 0x080fe200000100af */
[----:B------:R-:W-:Y:S01]  /*3f70*/  FFMA.FTZ R175, R64, UR44, -R205 ;  /* 0x0000002c40af7c23 */ /* 0x000fe200080108cd */
[----:B------:R-:W-:Y:S01]  /*3f80*/  FFMA.FTZ R185, R142, R187, -R185 ;  /* 0x000000bb8eb97223 */ /* 0x000fe200000108b9 */
[----:B------:R-:W-:Y:S01]  /*3f90*/  FFMA.FTZ R181, R181, R184, -R200 ;  /* 0x000000b8b5b57223 */ /* 0x000fe200000108c8 */
[----:B0-----:R-:W-:Y:S01]  /*3fa0*/  @P1 FADD.FTZ R3, R183, R182 ;  /* 0x000000b6b7031221 */ /* 0x001fe20000010000 */
[----:B------:R-:W-:Y:S01]  /*3fb0*/  FFMA.FTZ R200, R100, R175, R203 ;  /* 0x000000af64c87223 */ /* 0x000fe200000100cb */
[----:B------:R-:W-:Y:S01]  /*3fc0*/  FADD.FTZ R185, R164, R185 ;  /* 0x000000b9a4b97221 */ /* 0x000fe20000010000 */
[----:B----4-:R-:W-:Y:S01]  /*3fd0*/  @P1 FADD.FTZ R184, R180, R181 ;  /* 0x000000b5b4b81221 */ /* 0x010fe20000010000 */
[----:B------:R-:W-:Y:S01]  /*3fe0*/  FMUL.FTZ R181, R87, R3 ;  /* 0x0000000357b57220 */ /* 0x000fe20000410000 */
[----:B------:R-:W-:Y:S01]  /*3ff0*/  FMUL.FTZ R182, R146, R200 ;  /* 0x000000c892b67220 */ /* 0x000fe20000410000 */
[----:B------:R-:W-:Y:S01]  /*4000*/  FMUL.FTZ R183, R63, UR45 ;  /* 0x0000002d3fb77c20 */ /* 0x000fe20008410000 */
[-C--:B------:R-:W-:Y:S01]  /*4010*/  FMUL.FTZ R180, R87, R184.reuse ;  /* 0x000000b857b47220 */ /* 0x080fe20000410000 */
[----:B------:R-:W-:Y:S01]  /*4020*/  FFMA.FTZ R181, R86, R184, -R181 ;  /* 0x000000b856b57223 */ /* 0x000fe200000108b5 */
[-C--:B------:R-:W-:Y:S01]  /*4030*/  FMUL.FTZ R87, R146, R185.reuse ;  /* 0x000000b992577220 */ /* 0x080fe20000410000 */
[C---:B------:R-:W-:Y:S01]  /*4040*/  FFMA.FTZ R203, R145.reuse, R185, -R182 ;  /* 0x000000b991cb7223 */ /* 0x040fe200000108b6 */
[----:B------:R-:W-:Y:S01]  /*4050*/  FFMA.FTZ R86, R86, R3, R180 ;  /* 0x0000000356567223 */ /* 0x000fe200000100b4 */
[----:B------:R-:W-:Y:S01]  /*4060*/  FADD.FTZ R178, R178, R181 ;  /* 0x000000b5b2b27221 */ /* 0x000fe20000010000 */
[----:B------:R-:W-:Y:S01]  /*4070*/  FFMA.FTZ R200, R145, R200, R87 ;  /* 0x000000c891c87223 */ /* 0x000fe20000010057 */
[----:B------:R-:W-:Y:S01]  /*4080*/  FMUL.FTZ R181, R61, UR45 ;  /* 0x0000002d3db57c20 */ /* 0x000fe20008410000 */
[----:B------:R-:W-:Y:S01]  /*4090*/  FADD.FTZ R86, RZ, R86 ;  /* 0x00000056ff567221 */ /* 0x000fe20000010000 */
[C---:B------:R-:W-:Y:S01]  /*40a0*/  FMUL.FTZ R180, R141.reuse, R178 ;  /* 0x000000b28db47220 */ /* 0x040fe20000410000 */
[----:B------:R-:W-:Y:S01]  /*40b0*/  FFMA.FTZ R182, R62, UR44, -R183 ;  /* 0x0000002c3eb67c23 */ /* 0x000fe200080108b7 */
[C---:B------:R-:W-:Y:S01]  /*40c0*/  FFMA.FTZ R181, R60.reuse, UR44, -R181 ;  /* 0x0000002c3cb57c23 */ /* 0x040fe200080108b5 */
[-C--:B------:R-:W-:Y:S01]  /*40d0*/  FMUL.FTZ R3, R141, R86.reuse ;  /* 0x000000568d037220 */ /* 0x080fe20000410000 */
[-C--:B------:R-:W-:Y:S01]  /*40e0*/  FFMA.FTZ R87, R143, R86.reuse, R180 ;  /* 0x000000568f577223 */ /* 0x080fe200000100b4 */
[----:B------:R-:W-:Y:S01]  /*40f0*/  FMUL.FTZ R185, R61, R86 ;  /* 0x000000563db97220 */ /* 0x000fe20000410000 */
[----:B------:R-:W-:Y:S01]  /*4100*/  PLOP3.LUT P1, PT, PT, PT, UP0, 0x80, 0x8 ;  /* 0x000000000008781c */ /* 0x000fe20003f2f008 */
[-C--:B------:R-:W-:Y:S01]  /*4110*/  FFMA.FTZ R180, R143, R178.reuse, -R3 ;  /* 0x000000b28fb47223 */ /* 0x080fe20000010803 */
[----:B------:R-:W-:Y:S01]  /*4120*/  FADD.FTZ R87, RZ, R87 ;  /* 0x00000057ff577221 */ /* 0x000fe20000010000 */
[-C--:B------:R-:W-:Y:S01]  /*4130*/  FMUL.FTZ R3, R61, R178.reuse ;  /* 0x000000b23d037220 */ /* 0x080fe20000410000 */
[C---:B------:R-:W-:Y:S01]  /*4140*/  FFMA.FTZ R61, R60.reuse, R178, -R185 ;  /* 0x000000b23c3d7223 */ /* 0x040fe200000108b9 */
[----:B------:R-:W-:Y:S01]  /*4150*/  FFMA.FTZ R180, R49, R116, R180 ;  /* 0x0000007431b47223 */ /* 0x000fe200000100b4 */
[CC--:B------:R-:W-:Y:S01]  /*4160*/  FMUL.FTZ R183, R63.reuse, R87.reuse ;  /* 0x000000573fb77220 */ /* 0x0c0fe20000410000 */
[----:B------:R-:W-:Y:S01]  /*4170*/  FFMA.FTZ R3, R60, R86, R3 ;  /* 0x000000563c037223 */ /* 0x000fe20000010003 */
[CC--:B------:R-:W-:Y:S01]  /*4180*/  FMUL.FTZ R60, R146.reuse, R87.reuse ;  /* 0x00000057923c7220 */ /* 0x0c0fe20000410000 */
[-C--:B------:R-:W-:Y:S01]  /*4190*/  FMUL.FTZ R184, R146, R180.reuse ;  /* 0x000000b492b87220 */ /* 0x080fe20000410000 */
[-C--:B------:R-:W-:Y:S01]  /*41a0*/  FMUL.FTZ R202, R63, R180.reuse ;  /* 0x000000b43fca7220 */ /* 0x080fe20000410000 */
[-C--:B------:R-:W-:Y:S01]  /*41b0*/  FFMA.FTZ R63, R62, R180.reuse, -R183 ;  /* 0x000000b43e3f7223 */ /* 0x080fe200000108b7 */
[C---:B------:R-:W-:Y:S01]  /*41c0*/  FFMA.FTZ R185, R145.reuse, R180, -R60 ;  /* 0x000000b491b97223 */ /* 0x040fe2000001083c */
[----:B------:R-:W-:Y:S01]  /*41d0*/  FFMA.FTZ R183, R145, R87, R184 ;  /* 0x0000005791b77223 */ /* 0x000fe200000100b8 */
[----:B------:R-:W-:Y:S01]  /*41e0*/  FFMA.FTZ R60, R0, R61, RZ ;  /* 0x0000003d003c7223 */ /* 0x000fe200000100ff */
[----:B------:R-:W-:Y:S01]  /*41f0*/  FFMA.FTZ R187, R62, R87, R202 ;  /* 0x000000573ebb7223 */ /* 0x000fe200000100ca */
[----:B------:R-:W-:Y:S01]  /*4200*/  FFMA.FTZ R185, R50, R115, R185 ;  /* 0x0000007332b97223 */ /* 0x000fe200000100b9 */
[----:B------:R-:W-:Y:S01]  /*4210*/  FADD.FTZ R183, RZ, R183 ;  /* 0x000000b7ffb77221 */ /* 0x000fe20000010000 */
[----:B------:R-:W-:Y:S01]  /*4220*/  FFMA.FTZ R63, R101, R63, R60 ;  /* 0x0000003f653f7223 */ /* 0x000fe2000001003c */
[----:B------:R-:W-:Y:S01]  /*4230*/  FFMA.FTZ R62, -R0, R3, RZ ;  /* 0x00000003003e7223 */ /* 0x000fe200000101ff */
[C---:B------:R-:W-:Y:S01]  /*4240*/  FMUL.FTZ R3, R140.reuse, R185 ;  /* 0x000000b98c037220 */ /* 0x040fe20000410000 */
[-C--:B------:R-:W-:Y:S01]  /*4250*/  FMUL.FTZ R60, R140, R183.reuse ;  /* 0x000000b78c3c7220 */ /* 0x080fe20000410000 */
[C---:B------:R-:W-:Y:S01]  /*4260*/  FMUL.FTZ R61, R65.reuse, R183 ;  /* 0x000000b7413d7220 */ /* 0x040fe20000410000 */
[----:B------:R-:W-:Y:S01]  /*4270*/  FMUL.FTZ R65, R65, R185 ;  /* 0x000000b941417220 */ /* 0x000fe20000410000 */
[C---:B------:R-:W-:Y:S01]  /*4280*/  FFMA.FTZ R3, R142.reuse, R183, R3 ;  /* 0x000000b78e037223 */ /* 0x040fe20000010003 */
[----:B------:R-:W-:Y:S01]  /*4290*/  FFMA.FTZ R60, R142, R185, -R60 ;  /* 0x000000b98e3c7223 */ /* 0x000fe2000001083c */
[----:B------:R-:W-:Y:S01]  /*42a0*/  FFMA.FTZ R187, -R101, R187, R62 ;  /* 0x000000bb65bb7223 */ /* 0x000fe2000001013e */
[C---:B------:R-:W-:Y:S01]  /*42b0*/  FFMA.FTZ R61, R64.reuse, R185, -R61 ;  /* 0x000000b9403d7223 */ /* 0x040fe2000001083d */
[----:B------:R-:W-:Y:S01]  /*42c0*/  FFMA.FTZ R62, R64, R183, R65 ;  /* 0x000000b7403e7223 */ /* 0x000fe20000010041 */
[----:B------:R-:W-:Y:S01]  /*42d0*/  FFMA.FTZ R184, R51, R114, R60 ;  /* 0x0000007233b87223 */ /* 0x000fe2000001003c */
[----:B------:R-:W-:Y:S01]  /*42e0*/  FADD.FTZ R64, RZ, R3 ;  /* 0x00000003ff407221 */ /* 0x000fe20000010000 */
[C---:B------:R-:W-:Y:S01]  /*42f0*/  FFMA.FTZ R61, R100.reuse, R61, R63 ;  /* 0x0000003d643d7223 */ /* 0x040fe2000001003f */
        /* <DEDUP_REMOVED lines=23> */
[C---:B------:R-:W-:Y:S01]  /*4470*/  FFMA.FTZ R61, R97.reuse, R61, R62 ;  /* 0x0000003d613d7223 */ /* 0x040fe2000001003e */
        /* <DEDUP_REMOVED lines=11> */
[C---:B------:R-:W-:Y:S01]  /*4530*/  FFMA.FTZ R202, R96.reuse, R63, R61 ;  /* 0x0000003f60ca7223 */ /* 0x040fe2000001003d */
[----:B------:R-:W-:Y:S01]  /*4540*/  FFMA.FTZ R70, -R96, R70, R69 ;  /* 0x0000004660467223 */ /* 0x000fe20000010145 */
[CC--:B------:R-:W-:Y:S01]  /*4550*/  FMUL.FTZ R60, R155.reuse, R66.reuse ;  /* 0x000000429b3c7220 */ /* 0x0c0fe20000410000 */
[-C--:B------:R-:W-:Y:S01]  /*4560*/  FMUL.FTZ R62, R155, R71.reuse ;  /* 0x000000479b3e7220 */ /* 0x080fe20000410000 */
[CC--:B------:R-:W-:Y:S01]  /*4570*/  FMUL.FTZ R3, R73.reuse, R66.reuse ;  /* 0x0000004249037220 */ /* 0x0c0fe20000410000 */
[-C--:B------:R-:W-:Y:S01]  /*4580*/  FMUL.FTZ R73, R73, R71.reuse ;  /* 0x0000004749497220 */ /* 0x080fe20000410000 */
[CC--:B------:R-:W-:Y:S01]  /*4590*/  FFMA.FTZ R60, R151.reuse, R71.reuse, -R60 ;  /* 0x00000047973c7223 */ /* 0x0c0fe2000001083c */
[-C--:B------:R-:W-:Y:S01]  /*45a0*/  FFMA.FTZ R62, R151, R66.reuse, R62 ;  /* 0x00000042973e7223 */ /* 0x080fe2000001003e */
        /* <DEDUP_REMOVED lines=16> */
[C---:B------:R-:W-:Y:S01]  /*46b0*/  FMUL.FTZ R61, R77.reuse, UR45 ;  /* 0x0000002d4d3d7c20 */ /* 0x040fe20008410000 */
[C---:B------:R-:W-:Y:S01]  /*46c0*/  FFMA.FTZ R202, R94.reuse, R205, R63 ;  /* 0x000000cd5eca7223 */ /* 0x040fe2000001003f */
[----:B------:R-:W-:Y:S01]  /*46d0*/  FMUL.FTZ R60, R77, R70 ;  /* 0x000000464d3c7220 */ /* 0x000fe20000410000 */
[-C--:B------:R-:W-:Y:S01]  /*46e0*/  FMUL.FTZ R62, R153, R75.reuse ;  /* 0x0000004b993e7220 */ /* 0x080fe20000410000 */
[----:B------:R-:W-:Y:S01]  /*46f0*/  FFMA.FTZ R74, -R94, R74, R73 ;  /* 0x0000004a5e4a7223 */ /* 0x000fe20000010149 */
[-C--:B------:R-:W-:Y:S01]  /*4700*/  FMUL.FTZ R77, R77, R75.reuse ;  /* 0x0000004b4d4d7220 */ /* 0x080fe20000410000 */
[CC--:B------:R-:W-:Y:S01]  /*4710*/  FFMA.FTZ R3, R76.reuse, R75.reuse, -R60 ;  /* 0x0000004b4c037223 */ /* 0x0c0fe2000001083c */
[-C--:B------:R-:W-:Y:S01]  /*4720*/  FMUL.FTZ R60, R153, R70.reuse ;  /* 0x00000046993c7220 */ /* 0x080fe20000410000 */
[CC--:B------:R-:W-:Y:S01]  /*4730*/  FFMA.FTZ R62, R161.reuse, R70.reuse, R62 ;  /* 0x00000046a13e7223 */ /* 0x0c0fe2000001003e */
[C---:B------:R-:W-:Y:S01]  /*4740*/  FFMA.FTZ R204, R76.reuse, UR44, -R61 ;  /* 0x0000002c4ccc7c23 */ /* 0x040fe2000801083d */
[----:B------:R-:W-:Y:S01]  /*4750*/  FFMA.FTZ R77, R76, R70, R77 ;  /* 0x000000464c4d7223 */ /* 0x000fe2000001004d */
[----:B------:R-:W-:Y:S01]  /*4760*/  FFMA.FTZ R60, R161, R75, -R60 ;  /* 0x0000004ba13c7223 */ /* 0x000fe2000001083c */
[----:B------:R-:W-:Y:S01]  /*4770*/  FADD.FTZ R73, RZ, R62 ;  /* 0x0000003eff497221 */ /* 0x000fe20000010000 */
[----:B------:R-:W-:Y:S01]  /*4780*/  FFMA.FTZ R61, R93, R3, R202 ;  /* 0x000000035d3d7223 */ /* 0x000fe200000100ca */
[----:B------:R-:W-:Y:S01]  /*4790*/  FMUL.FTZ R205, R79, UR45 ;  /* 0x0000002d4fcd7c20 */ /* 0x000fe20008410000 */
[----:B------:R-:W-:Y:S01]  /*47a0*/  FFMA.FTZ R76, R41, R108, R60 ;  /* 0x0000006c294c7223 */ /* 0x000fe2000001003c */
[-C--:B------:R-:W-:Y:S01]  /*47b0*/  FMUL.FTZ R3, R159, R73.reuse ;  /* 0x000000499f037220 */ /* 0x080fe20000410000 */
[-C--:B------:R-:W-:Y:S01]  /*47c0*/  FMUL.FTZ R63, R79, R73.reuse ;  /* 0x000000494f3f7220 */ /* 0x080fe20000410000 */
[----:B------:R-:W-:Y:S01]  /*47d0*/  FFMA.FTZ R205, R78, UR44, -R205 ;  /* 0x0000002c4ecd7c23 */ /* 0x000fe200080108cd */
[-C--:B------:R-:W-:Y:S01]  /*47e0*/  FMUL.FTZ R60, R159, R76.reuse ;  /* 0x0000004c9f3c7220 */ /* 0x080fe20000410000 */
[-C--:B------:R-:W-:Y:S01]  /*47f0*/  FFMA.FTZ R3, R162, R76.reuse, -R3 ;  /* 0x0000004ca2037223 */ /* 0x080fe20000010803 */
[-C--:B------:R-:W-:Y:S01]  /*4800*/  FMUL.FTZ R62, R79, R76.reuse ;  /* 0x0000004c4f3e7220 */ /* 0x080fe20000410000 */
[----:B------:R-:W-:Y:S01]  /*4810*/  FFMA.FTZ R63, R78, R76, -R63 ;  /* 0x0000004c4e3f7223 */ /* 0x000fe2000001083f */
[----:B------:R-:W-:Y:S01]  /*4820*/  FFMA.FTZ R60, R162, R73, R60 ;  /* 0x00000049a23c7223 */ /* 0x000fe2000001003c */
[----:B------:R-:W-:Y:S01]  /*4830*/  FFMA.FTZ R79, R42, R107, R3 ;  /* 0x0000006b2a4f7223 */ /* 0x000fe20000010003 */
[----:B------:R-:W-:Y:S01]  /*4840*/  FFMA.FTZ R62, R78, R73, R62 ;  /* 0x000000494e3e7223 */ /* 0x000fe2000001003e */
[----:B------:R-:W-:Y:S01]  /*4850*/  FFMA.FTZ R77, -R93, R77, R74 ;  /* 0x0000004d5d4d7223 */ /* 0x000fe2000001014a */
[C---:B------:R-:W-:Y:S01]  /*4860*/  FFMA.FTZ R78, R92.reuse, R63, R61 ;  /* 0x0000003f5c4e7223 */ /* 0x040fe2000001003d */
[----:B------:R-:W-:Y:S01]  /*4870*/  FMUL.FTZ R3, R81, UR45 ;  /* 0x0000002d51037c20 */ /* 0x000fe20008410000 */
[----:B------:R-:W-:Y:S01]  /*4880*/  FADD.FTZ R74, RZ, R60 ;  /* 0x0000003cff4a7221 */ /* 0x000fe20000010000 */
[CC--:B------:R-:W-:Y:S01]  /*4890*/  FMUL.FTZ R61, R169.reuse, R79.reuse ;  /* 0x0000004fa93d7220 */ /* 0x0c0fe20000410000 */
[----:B------:R-:W-:Y:S01]  /*48a0*/  FFMA.FTZ R62, -R92, R62, R77 ;  /* 0x0000003e5c3e7223 */ /* 0x000fe2000001014d */
[----:B------:R-:W-:Y:S01]  /*48b0*/  FFMA.FTZ R206, R80, UR44, -R3 ;  /* 0x0000002c50ce7c23 */ /* 0x000fe20008010803 */
[-C--:B------:R-:W-:Y:S01]  /*48c0*/  FMUL.FTZ R3, R169, R74.reuse ;  /* 0x0000004aa9037220 */ /* 0x080fe20000410000 */
[CC--:B------:R-:W-:Y:S01]  /*48d0*/  FFMA.FTZ R61, R152.reuse, R74.reuse, R61 ;  /* 0x0000004a983d7223 */ /* 0x0c0fe2000001003d */
[CC--:B------:R-:W-:Y:S01]  /*48e0*/  FMUL.FTZ R63, R81.reuse, R74.reuse ;  /* 0x0000004a513f7220 */ /* 0x0c0fe20000410000 */
[-C--:B------:R-:W-:Y:S01]  /*48f0*/  FMUL.FTZ R81, R81, R79.reuse ;  /* 0x0000004f51517220 */ /* 0x080fe20000410000 */
[-C--:B------:R-:W-:Y:S01]  /*4900*/  FFMA.FTZ R60, R152, R79.reuse, -R3 ;  /* 0x0000004f983c7223 */ /* 0x080fe20000010803 */
[----:B------:R-:W-:Y:S01]  /*4910*/  FADD.FTZ R77, RZ, R61 ;  /* 0x0000003dff4d7221 */ /* 0x000fe20000010000 */
[C---:B------:R-:W-:Y:S01]  /*4920*/  FFMA.FTZ R63, R80.reuse, R79, -R63 ;  /* 0x0000004f503f7223 */ /* 0x040fe2000001083f */
[----:B------:R-:W-:Y:S01]  /*4930*/  FFMA.FTZ R81, R80, R74, R81 ;  /* 0x0000004a50517223 */ /* 0x000fe20000010051 */
[----:B------:R-:W-:Y:S01]  /*4940*/  FFMA.FTZ R80, R43, R106, R60 ;  /* 0x0000006a2b507223 */ /* 0x000fe2000001003c */
[----:B------:R-:W-:Y:S01]  /*4950*/  FMUL.FTZ R3, R83, R77 ;  /* 0x0000004d53037220 */ /* 0x000fe20000410000 */
[C---:B------:R-:W-:Y:S01]  /*4960*/  FFMA.FTZ R63, R91.reuse, R63, R78 ;  /* 0x0000003f5b3f7223 */ /* 0x040fe2000001004e */
[----:B------:R-:W-:Y:S01]  /*4970*/  FFMA.FTZ R81, -R91, R81, R62 ;  /* 0x000000515b517223 */ /* 0x000fe2000001013e */
[-C--:B------:R-:W-:Y:S01]  /*4980*/  FMUL.FTZ R60, R83, R80.reuse ;  /* 0x00000050533c7220 */ /* 0x080fe20000410000 */
[-C--:B------:R-:W-:Y:S01]  /*4990*/  FFMA.FTZ R3, R82, R80.reuse, -R3 ;  /* 0x0000005052037223 */ /* 0x080fe20000010803 */
[----:B------:R-:W-:Y:S01]  /*49a0*/  FMUL.FTZ R61, R160, R80 ;  /* 0x00000050a03d7220 */ /* 0x000fe20000410000 */
[----:B------:R-:W-:Y:S01]  /*49b0*/  ISETP.NE.OR P1, PT, R120, RZ, P1 ;  /* 0x000000ff7800720c */ /* 0x000fe20000f25670 */
[----:B------:R-:W-:Y:S01]  /*49c0*/  FFMA.FTZ R60, R82, R77, R60 ;  /* 0x0000004d523c7223 */ /* 0x000fe2000001003c */
[----:B------:R-:W-:Y:S01]  /*49d0*/  FFMA.FTZ R63, R90, R3, R63 ;  /* 0x000000035a3f7223 */ /* 0x000fe2000001003f */
[-C--:B------:R-:W-:Y:S01]  /*49e0*/  FMUL.FTZ R3, R160, R77.reuse ;  /* 0x0000004da0037220 */ /* 0x080fe20000410000 */
[----:B------:R-:W-:Y:S01]  /*49f0*/  FFMA.FTZ R61, R168, R77, R61 ;  /* 0x0000004da83d7223 */ /* 0x000fe2000001003d */
[----:B------:R-:W-:Y:S01]  /*4a00*/  FFMA.FTZ R209, -R90, R60, R81 ;  /* 0x0000003c5ad17223 */ /* 0x000fe20000010151 */
[----:B------:R-:W-:Y:S01]  /*4a10*/  FADD.FTZ R60, R158, R203 ;  /* 0x000000cb9e3c7221 */ /* 0x000fe20000010000 */
[----:B------:R-:W-:Y:S01]  /*4a20*/  FFMA.FTZ R3, R168, R80, -R3 ;  /* 0x00000050a8037223 */ /* 0x000fe20000010803 */
[----:B------:R-:W-:Y:S01]  /*4a30*/  FADD.FTZ R78, RZ, R61 ;  /* 0x0000003dff4e7221 */ /* 0x000fe20000010000 */
[----:B------:R-:W-:Y:S01]  /*4a40*/  FFMA.FTZ R200, R101, R182, R200 ;  /* 0x000000b665c87223 */ /* 0x000fe200000100c8 */
[----:B------:R-:W-:Y:S01]  /*4a50*/  FMUL.FTZ R62, R141, R60 ;  /* 0x0000003c8d3e7220 */ /* 0x000fe20000410000 */
[----:B------:R-:W-:Y:S01]  /*4a60*/  FFMA.FTZ R81, R36, R105, R3 ;  /* 0x0000006924517223 */ /* 0x000fe20000010003 */
[----:B------:R-:W-:Y:S01]  /*4a70*/  FMUL.FTZ R61, R57, R78 ;  /* 0x0000004e393d7220 */ /* 0x000fe20000410000 */
[----:B------:R-:W-:Y:S01]  /*4a80*/  VOTEU.ALL UP0, P1 ;  /* 0x0000000000ff7886 */ /* 0x000fe20000800000 */
[-C--:B------:R-:W-:Y:S01]  /*4a90*/  FFMA.FTZ R3, R143, R200.reuse, R62 ;  /* 0x000000c88f037223 */ /* 0x080fe2000001003e */
[----:B------:R-:W-:Y:S01]  /*4aa0*/  FMUL.FTZ R200, R141, R200 ;  /* 0x000000c88dc87220 */ /* 0x000fe20000410000 */
[----:B------:R-:W-:Y:S01]  /*4ab0*/  FFMA.FTZ R61, R56, R81, -R61 ;  /* 0x00000051383d7223 */ /* 0x000fe2000001083d */
[----:B------:R-:W-:Y:S01]  /*4ac0*/  FMUL.FTZ R203, R57, UR45 ;  /* 0x0000002d39cb7c20 */ /* 0x000fe20008410000 */
[----:B------:R-:W-:Y:S01]  /*4ad0*/  @!UP0 ULEA UR33, UR8, UR32, 0x4 ;  /* 0x0000002008218291 */ /* 0x000fe2000f8e20ff */
[----:B------:R-:W-:Y:S01]  /*4ae0*/  FFMA.FTZ R200, R143, R60, -R200 ;  /* 0x0000003c8fc87223 */ /* 0x000fe200000108c8 */
[----:B------:R-:W-:Y:S01]  /*4af0*/  FFMA.FTZ R83, R134, R61, R63 ;  /* 0x0000003d86537223 */ /* 0x000fe2000001003f */
[----:B------:R-:W-:-:S02]  /*4b00*/  HFMA2 R61, -RZ, RZ, 0, 0 ;  /* 0x00000000ff3d7431 */ /* 0x000fc400000001ff */
[----:B------:R-:W-:Y:S01]  /*4b10*/  FMUL.FTZ R57, R57, R81 ;  /* 0x0000005139397220 */ /* 0x000fe20000410000 */
[----:B------:R-:W-:Y:S02]  /*4b20*/  MOV R60, 0x3f800000 ;  /* 0x3f800000003c7802 */ /* 0x000fe40000000f00 */
[----:B------:R-:W-:Y:S01]  /*4b30*/  CS2R R62, SRZ ;  /* 0x00000000003e7805 */ /* 0x000fe2000001ff00 */
[----:B------:R-:W-:Y:S01]  /*4b40*/  FFMA.FTZ R3, R0, R181, R3 ;  /* 0x000000b500037223 */ /* 0x000fe20000010003 */
[----:B------:R-:W-:Y:S01]  /*4b50*/  FADD.FTZ R200, R163, R200 ;  /* 0x000000c8a3c87221 */ /* 0x000fe20000010000 */
[C---:B------:R-:W-:Y:S01]  /*4b60*/  FFMA.FTZ R203, R56.reuse, UR44, -R203 ;  /* 0x0000002c38cb7c23 */ /* 0x040fe200080108cb */
[----:B------:R-:W-:Y:S02]  /*4b70*/  FFMA.FTZ R56, R56, R78, R57 ;  /* 0x0000004e38387223 */ /* 0x000fe40000010039 */
[----:B------:R0:W1:Y:S02]  /*4b80*/  SHFL.DOWN PT, R57, R2, 0x1, 0x1f ;  /* 0x08201f0002397f89 */ /* 0x00006400000e0000 */
[----:B------:R-:W-:-:S02]  /*4b90*/  FFMA.FTZ R209, -R134, R56, R209 ;  /* 0x0000003886d17223 */ /* 0x000fc400000101d1 */
[----:B------:R-:W3:Y:S04]  /*4ba0*/  @!P1 LDS.128 R60, [UR33+0x3650] ;  /* 0x00365021ff3c9984 */ /* 0x000ee80008000c00 */
[----:B------:R0:W4:Y:S04]  /*4bb0*/  SHFL.DOWN PT, R202, R3, 0x1, 0x1f ;  /* 0x08201f0003ca7f89 */ /* 0x00012800000e0000 */
[----:B------:R0:W0:Y:S01]  /*4bc0*/  SHFL.DOWN PT, R211, R200, 0x1, 0x1f ;  /* 0x08201f00c8d37f89 */ /* 0x00002200000e0000 */
[----:B--2---:R-:W-:Y:S05]  /*4bd0*/  @!P2 BRA `(.L_x_14060) ;  /* 0x000000000028a947 */ /* 0x004fea0003800000 */
[CC--:B0-----:R-:W-:Y:S01]  /*4be0*/  FMUL.FTZ R82, R2.reuse, R211.reuse ;  /* 0x000000d302527220 */ /* 0x0c1fe20000410000 */
[C---:B------:R-:W-:Y:S01]  /*4bf0*/  FMUL.FTZ R211, R199.reuse, R211 ;  /* 0x000000d3c7d37220 */ /* 0x040fe20000410000 */
[CC--:B-1----:R-:W-:Y:S01]  /*4c00*/  FMUL.FTZ R56, R2.reuse, R57.reuse ;  /* 0x0000003902387220 */ /* 0x0c2fe20000410000 */
[C---:B------:R-:W-:Y:S01]  /*4c10*/  FMUL.FTZ R57, R199.reuse, R57 ;  /* 0x00000039c7397220 */ /* 0x040fe20000410000 */
[-C--:B----4-:R-:W-:Y:S01]  /*4c20*/  FFMA.FTZ R82, R199, R202.reuse, -R82 ;  /* 0x000000cac7527223 */ /* 0x090fe20000010852 */
[----:B------:R-:W-:Y:S01]  /*4c30*/  FFMA.FTZ R211, R2, R202, R211 ;  /* 0x000000ca02d37223 */ /* 0x000fe200000100d3 */
[C---:B------:R-:W-:Y:S01]  /*4c40*/  FFMA.FTZ R199, R213.reuse, R199, -R56 ;  /* 0x000000c7d5c77223 */ /* 0x040fe20000010838 */
[----:B------:R-:W-:Y:S01]  /*4c50*/  FFMA.FTZ R2, R213, R2, R57 ;  /* 0x00000002d5027223 */ /* 0x000fe20000010039 */
[----:B------:R-:W-:Y:S01]  /*4c60*/  FADD.FTZ R3, R3, R82 ;  /* 0x0000005203037221 */ /* 0x000fe20000010000 */
[----:B------:R-:W-:-:S07]  /*4c70*/  FADD.FTZ R200, R200, R211 ;  /* 0x000000d3c8c87221 */ /* 0x000fce0000010000 */
.L_x_14060:
[----:B------:R-:W-:Y:S05]  /*4c80*/  BSYNC.RECONVERGENT B0 ;  /* 0x0000000000007941 */ /* 0x000fea0003800200 */
.L_x_14059:
[----:B------:R2:W2:Y:S01]  /*4c90*/  SHFL.DOWN PT, R213, R199, 0x2, 0x1f ;  /* 0x08401f00c7d57f89 */ /* 0x0004a200000e0000 */
[----:B------:R-:W-:Y:S03]  /*4ca0*/  BSSY.RECONVERGENT B0, `(.L_x_14061) ;  /* 0x000000f000007945 */ /* 0x000fe60003800200 */
[----:B-1----:R1:W1:Y:S04]  /*4cb0*/  SHFL.DOWN PT, R57, R2, 0x2, 0x1f ;  /* 0x08401f0002397f89 */ /* 0x00226800000e0000 */
        /* <DEDUP_REMOVED lines=9> */
[-C--:B--2---:R-:W-:Y:S01]  /*4d50*/  FFMA.FTZ R199, R199, R213.reuse, -R56 ;  /* 0x000000d5c7c77223 */ /* 0x084fe20000010838 */
[----:B------:R-:W-:Y:S01]  /*4d60*/  FFMA.FTZ R2, R2, R213, R57 ;  /* 0x000000d502027223 */ /* 0x000fe20000010039 */
[----:B----4-:R-:W-:Y:S01]  /*4d70*/  FADD.FTZ R3, R3, R82 ;  /* 0x0000005203037221 */ /* 0x010fe20000010000 */
[----:B------:R-:W-:-:S07]  /*4d80*/  FADD.FTZ R200, R200, R211 ;  /* 0x000000d3c8c87221 */ /* 0x000fce0000010000 */
.L_x_14062:
[----:B------:R-:W-:Y:S05]  /*4d90*/  BSYNC.RECONVERGENT B0 ;  /* 0x0000000000007941 */ /* 0x000fea0003800200 */
.L_x_14061:
[----:B--2---:R2:W2:Y:S01]  /*4da0*/  SHFL.DOWN PT, R213, R199, 0x4, 0x1f ;  /* 0x08801f00c7d57f89 */ /* 0x0044a200000e0000 */
[----:B------:R-:W-:Y:S03]  /*4db0*/  BSSY.RECONVERGENT B0, `(.L_x_14063) ;  /* 0x000000f000007945 */ /* 0x000fe60003800200 */
[----:B-1----:R1:W1:Y:S04]  /*4dc0*/  SHFL.DOWN PT, R57, R2, 0x4, 0x1f ;  /* 0x08801f0002397f89 */ /* 0x00226800000e0000 */
        /* <DEDUP_REMOVED lines=13> */
.L_x_14064:
[----:B------:R-:W-:Y:S05]  /*4ea0*/  BSYNC.RECONVERGENT B0 ;  /* 0x0000000000007941 */ /* 0x000fea0003800200 */
.L_x_14063:
        /* <DEDUP_REMOVED lines=16> */
.L_x_14066:
[----:B------:R-:W-:Y:S05]  /*4fb0*/  BSYNC.RECONVERGENT B0 ;  /* 0x0000000000007941 */ /* 0x000fea0003800200 */
.L_x_14065:
[----:B--2---:R2:W2:Y:S01]  /*4fc0*/  SHFL.DOWN PT, R213, R199, 0x10, 0x1f ;  /* 0x0a001f00c7d57f89 */ /* 0x0044a200000e0000 */
[----:B------:R-:W-:Y:S01]  /*4fd0*/  BSSY.RECONVERGENT B0, `(.L_x_14067) ;  /* 0x0000010000007945 */ /* 0x000fe20003800200 */
[----:B------:R-:W-:Y:S02]  /*4fe0*/  FMUL.FTZ R215, R59, UR45 ;  /* 0x0000002d3bd77c20 */ /* 0x000fe40008410000 */
        /* <DEDUP_REMOVED lines=14> */
.L_x_14068:
[----:B------:R-:W-:Y:S05]  /*50d0*/  BSYNC.RECONVERGENT B0 ;  /* 0x0000000000007941 */ /* 0x000fea0003800200 */
.L_x_14067:
[CC--:B-1----:R-:W-:Y:S01]  /*50e0*/  FMUL.FTZ R57, R189.reuse, R78.reuse ;  /* 0x0000004ebd397220 */ /* 0x0c2fe20000410000 */
[-C--:B--2---:R-:W-:Y:S01]  /*50f0*/  FMUL.FTZ R213, R189, R81.reuse ;  /* 0x00000051bdd57220 */ /* 0x084fe20000410000 */
[----:B---3--:R-:W-:Y:S01]  /*5100*/  SHFL.IDX PT, R202, R63, RZ, 0x1f ;  /* 0x00001fff3fca7589 */ /* 0x008fe200000e0000 */
[----:B0-----:R-:W-:Y:S01]  /*5110*/  FFMA.FTZ R211, R58, UR44, -R215 ;  /* 0x0000002c3ad37c23 */ /* 0x001fe200080108d7 */
[C---:B------:R-:W-:Y:S01]  /*5120*/  FFMA.FTZ R82, R188.reuse, R81, -R57 ;  /* 0x00000051bc527223 */ /* 0x040fe20000010839 */
[----:B------:R-:W-:Y:S01]  /*5130*/  FFMA.FTZ R56, R188, R78, R213 ;  /* 0x0000004ebc387223 */ /* 0x000fe200000100d5 */
[----:B------:R-:W-:Y:S01]  /*5140*/  SHFL.DOWN PT, R219, R199, 0x1, 0x1f ;  /* 0x08201f00c7db7f89 */ /* 0x000fe200000e0000 */
[C---:B------:R-:W-:Y:S01]  /*5150*/  ISETP.NE.AND P1, PT, R120.reuse, 0x1f, PT ;  /* 0x0000001f7800780c */ /* 0x040fe20003f25270 */
[----:B------:R-:W-:Y:S01]  /*5160*/  FFMA.FTZ R82, R37, R104, R82 ;  /* 0x0000006825527223 */ /* 0x000fe20000010052 */
[----:B------:R-:W-:Y:S01]  /*5170*/  FADD.FTZ R56, RZ, R56 ;  /* 0x00000038ff387221 */ /* 0x000fe20000010000 */
[----:B------:R-:W0:Y:S01]  /*5180*/  SHFL.DOWN PT, R221, R2, 0x1, 0x1f ;  /* 0x08201f0002dd7f89 */ /* 0x000e2200000e0000 */
[----:B------:R-:W-:Y:S01]  /*5190*/  ISETP.NE.AND P2, PT, R120, RZ, PT ;  /* 0x000000ff7800720c */ /* 0x000fe20003f45270 */
[C---:B------:R-:W-:Y:S01]  /*51a0*/  FMUL.FTZ R208, R190.reuse, R82 ;  /* 0x00000052bed07220 */ /* 0x040fe20000410000 */
[-C--:B------:R-:W-:Y:S01]  /*51b0*/  FMUL.FTZ R57, R190, R56.reuse ;  /* 0x00000038be397220 */ /* 0x080fe20000410000 */
[----:B------:R-:W1:Y:S01]  /*51c0*/  SHFL.IDX PT, R213, R62, RZ, 0x1f ;  /* 0x00001fff3ed57589 */ /* 0x000e6200000e0000 */
[-C--:B------:R-:W-:Y:S01]  /*51d0*/  FMUL.FTZ R215, R59, R56.reuse ;  /* 0x000000383bd77220 */ /* 0x080fe20000410000 */
[----:B------:R-:W-:Y:S01]  /*51e0*/  FFMA.FTZ R208, R191, R56, R208 ;  /* 0x00000038bfd07223 */ /* 0x000fe200000100d0 */
[-C--:B------:R-:W-:Y:S01]  /*51f0*/  FMUL.FTZ R217, R59, R82.reuse ;  /* 0x000000523bd97220 */ /* 0x080fe20000410000 */
[----:B------:R-:W-:Y:S01]  /*5200*/  SHFL.DOWN PT, R225, R200, 0x1, 0x1f ;  /* 0x08201f00c8e17f89 */ /* 0x000fe200000e0000 */
[C---:B------:R-:W-:Y:S01]  /*5210*/  FFMA.FTZ R215, R58.reuse, R82, -R215 ;  /* 0x000000523ad77223 */ /* 0x040fe200000108d7 */
[----:B------:R-:W-:Y:S01]  /*5220*/  ULEA UR33, UR11, 0xfffffc00, 0xa ;  /* 0xfffffc000b217891 */ /* 0x000fe2000f8e50ff */
[----:B------:R-:W-:Y:S01]  /*5230*/  FFMA.FTZ R58, R58, R56, R217 ;  /* 0x000000383a3a7223 */ /* 0x000fe200000100d9 */
[----:B------:R2:W-:Y:S01]  /*5240*/  SHFL.IDX PT, R210, R199, RZ, 0x1f ;  /* 0x00001fffc7d27589 */ /* 0x0005e200000e0000 */
[----:B------:R-:W-:Y:S01]  /*5250*/  BSSY.RECONVERGENT B0, `(.L_x_14069) ;  /* 0x00001ef000007945 */ /* 0x000fe20003800200 */
[----:B------:R-:W-:Y:S01]  /*5260*/  VOTEU.ALL UP0, P2 ;  /* 0x0000000000ff7886 */ /* 0x000fe20001000000 */
[C---:B------:R-:W-:Y:S01]  /*5270*/  FFMA.FTZ R58, -R136.reuse, R58, R209 ;  /* 0x0000003a883a7223 */ /* 0x040fe200000101d1 */
[----:B------:R-:W3:Y:S03]  /*5280*/  SHFL.DOWN PT, R223, R3, 0x1, 0x1f ;  /* 0x08201f0003df7f89 */ /* 0x000ee600000e0000 */
[----:B------:R-:W-:Y:S01]  /*5290*/  @!UP0 ULEA UR46, UR8, UR32, 0x4 ;  /* 0x00000020082e8291 */ /* 0x000fe2000f8e20ff */
[----:B--2---:R-:W-:Y:S01]  /*52a0*/  FFMA.FTZ R199, R191, R82, -R57 ;  /* 0x00000052bfc77223 */ /* 0x004fe20000010839 */
[----:B------:R-:W-:Y:S01]  /*52b0*/  FADD.FTZ R57, RZ, R208 ;  /* 0x000000d0ff397221 */ /* 0x000fe20000010000 */
[----:B------:R-:W-:Y:S01]  /*52c0*/  FFMA.FTZ R208, R136, R215, R83 ;  /* 0x000000d788d07223 */ /* 0x000fe20000010053 */
[----:B------:R0:W2:Y:S01]  /*52d0*/  SHFL.IDX PT, R212, R2, RZ, 0x1f ;  /* 0x00001fff02d47589 */ /* 0x0000a200000e0000 */
[----:B------:R-:W-:Y:S01]  /*52e0*/  FFMA.FTZ R59, R38, R103, R199 ;  /* 0x00000067263b7223 */ /* 0x000fe200000100c7 */
[----:B------:R-:W-:-:S02]  /*52f0*/  FMUL.FTZ R83, R53, R57 ;  /* 0x0000003935537220 */ /* 0x000fc40000410000 */
[----:B----4-:R-:W4:Y:S01]  /*5300*/  SHFL.IDX PT, R3, R3, RZ, 0x1f ;  /* 0x00001fff03037589 */ /* 0x010f2200000e0000 */
[-C--:B------:R-:W-:Y:S01]  /*5310*/  FMUL.FTZ R214, R53, R59.reuse ;  /* 0x0000003b35d67220 */ /* 0x080fe20000410000 */
[C---:B------:R-:W-:Y:S01]  /*5320*/  FFMA.FTZ R83, R52.reuse, R59, -R83 ;  /* 0x0000003b34537223 */ /* 0x040fe20000010853 */
[-C--:B0-----:R-:W-:Y:S02]  /*5330*/  @P1 FMUL.FTZ R2, R221, R202.reuse ;  /* 0x000000cadd021220 */ /* 0x081fe40000410000 */
[----:B------:R-:W-:Y:S01]  /*5340*/  FFMA.FTZ R53, R52, R57, R214 ;  /* 0x0000003934357223 */ /* 0x000fe200000100d6 */
[C---:B------:R-:W-:Y:S01]  /*5350*/  @P1 FMUL.FTZ R52, R219.reuse, R202 ;  /* 0x000000cadb341220 */ /* 0x040fe20000410000 */
[----:B------:R-:W0:Y:S01]  /*5360*/  SHFL.IDX PT, R200, R200, RZ, 0x1f ;  /* 0x00001fffc8c87589 */ /* 0x000e2200000e0000 */
[----:B-1----:R-:W-:Y:S01]  /*5370*/  @P1 FFMA.FTZ R2, R219, R213, -R2 ;  /* 0x000000d5db021223 */ /* 0x002fe20000010802 */
[----:B------:R-:W-:Y:S01]  /*5380*/  FFMA.FTZ R199, R137, R83, R208 ;  /* 0x0000005389c77223 */ /* 0x000fe200000100d0 */
[----:B------:R-:W-:Y:S01]  /*5390*/  @P1 FFMA.FTZ R52, R221, R213, R52 ;  /* 0x000000d5dd341223 */ /* 0x000fe20000010034 */
[----:B------:R-:W-:Y:S01]  /*53a0*/  FFMA.FTZ R83, -R137, R53, R58 ;  /* 0x0000003589537223 */ /* 0x000fe2000001013a */
[----:B---3--:R-:W-:-:S02]  /*53b0*/  @P1 FADD.FTZ R213, R223, R2 ;  /* 0x00000002dfd51221 */ /* 0x008fc40000010000 */
[----:B------:R-:W-:Y:S01]  /*53c0*/  @P1 FADD.FTZ R202, R225, R52 ;  /* 0x00000034e1ca1221 */ /* 0x000fe20000010000 */
[----:B------:R-:W-:Y:S01]  /*53d0*/  P2R R52, PR, RZ, 0x4 ;  /* 0x00000004ff347803 */ /* 0x000fe20000000000 */
[----:B------:R-:W-:Y:S02]  /*53e0*/  FMUL.FTZ R52, R196, R59 ;  /* 0x0000003bc4347220 */ /* 0x000fe40000410000 */
[-C--:B------:R-:W-:Y:S01]  /*53f0*/  FMUL.FTZ R2, R202, R85.reuse ;  /* 0x00000055ca027220 */ /* 0x080fe20000410000 */
[----:B------:R-:W-:Y:S01]  /*5400*/  FMUL.FTZ R85, R213, R85 ;  /* 0x00000055d5557220 */ /* 0x000fe20000410000 */
[----:B--2---:R-:W-:Y:S01]  /*5410*/  FMUL.FTZ R209, R212, R63 ;  /* 0x0000003fd4d17220 */ /* 0x004fe20000410000 */
[-C--:B------:R-:W-:Y:S01]  /*5420*/  FFMA.FTZ R52, R195, R57.reuse, R52 ;  /* 0x00000039c3347223 */ /* 0x080fe20000010034 */
[-C--:B------:R-:W-:Y:S01]  /*5430*/  FFMA.FTZ R213, R213, R84.reuse, R2 ;  /* 0x00000054d5d57223 */ /* 0x080fe20000010002 */
[----:B------:R-:W-:Y:S01]  /*5440*/  FMUL.FTZ R2, R196, R57 ;  /* 0x00000039c4027220 */ /* 0x000fe20000410000 */
[----:B------:R-:W-:Y:S01]  /*5450*/  FFMA.FTZ R84, R202, R84, -R85 ;  /* 0x00000054ca547223 */ /* 0x000fe20000010855 */
[-C--:B------:R-:W-:Y:S01]  /*5460*/  FFMA.FTZ R208, R210, R62.reuse, -R209 ;  /* 0x0000003ed2d07223 */ /* 0x080fe200000108d1 */
[----:B------:R-:W-:Y:S01]  /*5470*/  FMUL.FTZ R62, R212, R62 ;  /* 0x0000003ed43e7220 */ /* 0x000fe20000410000 */
[----:B------:R-:W-:Y:S01]  /*5480*/  FFMA.FTZ R2, R195, R59, -R2 ;  /* 0x0000003bc3027223 */ /* 0x000fe20000010802 */
[----:B------:R-:W-:Y:S01]  /*5490*/  FADD.FTZ R197, R197, R84 ;  /* 0x00000054c5c57221 */ /* 0x000fe20000010000 */
[----:B------:R-:W-:Y:S01]  /*54a0*/  FFMA.FTZ R58, R138, R201, R213 ;  /* 0x000000c98a3a7223 */ /* 0x000fe200000100d5 */
[----:B------:R-:W-:Y:S01]  /*54b0*/  FMUL.FTZ R53, R212, R61 ;  /* 0x0000003dd4357220 */ /* 0x000fe20000410000 */
[----:B------:R-:W-:Y:S01]  /*54c0*/  FFMA.FTZ R202, R39, R102, R2 ;  /* 0x0000006627ca7223 */ /* 0x000fe20000010002 */
[----:B------:R-:W-:Y:S01]  /*54d0*/  FMUL.FTZ R2, R196, R197 ;  /* 0x000000c5c4027220 */ /* 0x000fe20000410000 */
[----:B------:R-:W-:Y:S01]  /*54e0*/  FFMA.FTZ R63, R210, R63, R62 ;  /* 0x0000003fd23f7223 */ /* 0x000fe2000001003e */
[----:B------:R-:W-:Y:S01]  /*54f0*/  FADD.FTZ R84, RZ, R52 ;  /* 0x00000034ff547221 */ /* 0x000fe20000010000 */
[----:B------:R-:W-:Y:S01]  /*5500*/  FMUL.FTZ R212, R212, R60 ;  /* 0x0000003cd4d47220 */ /* 0x000fe20000410000 */
[----:B----4-:R-:W-:Y:S01]  /*5510*/  FADD.FTZ R62, R3, R208 ;  /* 0x000000d0033e7221 */ /* 0x010fe20000010000 */
[-C--:B------:R-:W-:Y:S01]  /*5520*/  FMUL.FTZ R196, R196, R58.reuse ;  /* 0x0000003ac4c47220 */ /* 0x080fe20000410000 */
[----:B------:R-:W-:Y:S01]  /*5530*/  FFMA.FTZ R2, R195, R58, R2 ;  /* 0x0000003ac3027223 */ /* 0x000fe20000010002 */
[----:B------:R-:W-:Y:S01]  /*5540*/  FMUL.FTZ R3, R86, UR45 ;  /* 0x0000002d56037c20 */ /* 0x000fe20008410000 */
[----:B------:R-:W-:Y:S01]  /*5550*/  MOV R52, UR33 ;  /* 0x0000002100347c02 */ /* 0x000fe20008000f00 */
[C---:B------:R-:W-:Y:S01]  /*5560*/  FMUL.FTZ R85, R55.reuse, R84 ;  /* 0x0000005437557220 */ /* 0x040fe20000410000 */
[C---:B------:R-:W-:Y:S01]  /*5570*/  FFMA.FTZ R60, R210.reuse, R60, -R53 ;  /* 0x0000003cd23c7223 */ /* 0x040fe20000010835 */
[----:B------:R-:W-:Y:S01]  /*5580*/  FFMA.FTZ R61, R210, R61, R212 ;  /* 0x0000003dd23d7223 */ /* 0x000fe200000100d4 */
[----:B------:R-:W-:Y:S01]  /*5590*/  FMUL.FTZ R55, R55, R202 ;  /* 0x000000ca37377220 */ /* 0x000fe20000410000 */
[----:B0-----:R-:W-:Y:S01]  /*55a0*/  FADD.FTZ R63, R200, R63 ;  /* 0x0000003fc83f7221 */ /* 0x001fe20000010000 */
[----:B------:R-:W-:Y:S01]  /*55b0*/  FFMA.FTZ R195, R195, R197, -R196 ;  /* 0x000000c5c3c37223 */ /* 0x000fe200000108c4 */
[----:B------:R-:W-:Y:S01]  /*55c0*/  FFMA.FTZ R198, R137, R198, R2 ;  /* 0x000000c689c67223 */ /* 0x000fe20000010002 */
[----:B------:R-:W-:Y:S01]  /*55d0*/  FFMA.FTZ R53, R178, UR44, -R3 ;  /* 0x0000002cb2357c23 */ /* 0x000fe20008010803 */
[----:B------:R-:W-:Y:S01]  /*55e0*/  LOP3.LUT R2, R120, UR33, RZ, 0xfc, !PT ;  /* 0x0000002178027c12 */ /* 0x000fe2000f8efcff */
[----:B------:R-:W-:Y:S01]  /*55f0*/  FFMA.FTZ R200, R54, R84, R55 ;  /* 0x0000005436c87223 */ /* 0x000fe20000010037 */
[----:B------:R-:W-:Y:S01]  /*5600*/  SHF.R.S32.HI R3, RZ, 0x1f, R52 ;  /* 0x0000001fff037819 */ /* 0x000fe20000011434 */
[----:B------:R-:W-:Y:S01]  /*5610*/  FADD.FTZ R194, R194, R195 ;  /* 0x000000c3c2c27221 */ /* 0x000fe20000010000 */
[----:B------:R-:W-:Y:S01]  /*5620*/  MOV R201, UR40 ;  /* 0x0000002800c97c02 */ /* 0x000fe20008000f00 */
[----:B------:R0:W-:Y:S01]  /*5630*/  @!P2 STS.128 [UR46+0x3650], R60 ;  /* 0x0036503cff00a988 */ /* 0x0001e20008000c2e */
[----:B------:R-:W-:Y:S01]  /*5640*/  MOV R55, UR32 ;  /* 0x0000002000377c02 */ /* 0x000fe20008000f00 */
[----:B------:R-:W-:Y:S01]  /*5650*/  FFMA.FTZ R85, R54, R202, -R85 ;  /* 0x000000ca36557223 */ /* 0x000fe20000010855 */
[----:B------:R-:W-:-:S04]  /*5660*/  FMUL.FTZ R54, R190, R198 ;  /* 0x000000c6be367220 */ /* 0x000fc80000410000 */
[----:B------:R-:W-:-:S04]  /*5670*/  FFMA.FTZ R54, R191, R194, -R54 ;  /* 0x000000c2bf367223 */ /* 0x000fc80000010836 */
[----:B------:R-:W-:Y:S01]  /*5680*/  FADD.FTZ R193, R193, R54 ;  /* 0x00000036c1c17221 */ /* 0x000fe20000010000 */
[----:B0-----:R-:W-:Y:S01]  /*5690*/  FMUL.FTZ R61, R0, R53 ;  /* 0x00000035003d7220 */ /* 0x001fe20000410000 */
[----:B------:R-:W-:-:S04]  /*56a0*/  IMAD.WIDE.U32 R52, R201, UR8, R2 ;  /* 0x00000008c9347c25 */ /* 0x000fc8000f8e0002 */
[----:B------:R-:W-:Y:S01]  /*56b0*/  FMUL.FTZ R3, R190, R194 ;  /* 0x000000c2be037220 */ /* 0x000fe20000410000 */
[----:B------:R-:W-:Y:S01]  /*56c0*/  FMUL.FTZ R63, R87, UR45 ;  /* 0x0000002d573f7c20 */ /* 0x000fe20008410000 */
[----:B------:R-:W-:Y:S01]  /*56d0*/  FMUL.FTZ R54, R189, R193 ;  /* 0x000000c1bd367220 */ /* 0x000fe20000410000 */
[----:B------:R-:W-:Y:S02]  /*56e0*/  IMAD R60, R120, 0x84, R55 ;  /* 0x00000084783c7824 */ /* 0x000fe400078e0237 */
[----:B------:R-:W-:Y:S01]  /*56f0*/  FMUL.FTZ R55, R86, UR44 ;  /* 0x0000002c56377c20 */ /* 0x000fe20008410000 */
[----:B------:R-:W-:Y:S01]  /*5700*/  FFMA.FTZ R3, R191, R198, R3 ;  /* 0x000000c6bf037223 */ /* 0x000fe20000010003 */
[----:B------:R-:W-:Y:S01]  /*5710*/  FFMA.FTZ R62, R180, UR44, -R63 ;  /* 0x0000002cb43e7c23 */ /* 0x000fe2000801083f */
[----:B------:R-:W-:Y:S01]  /*5720*/  FMUL.FTZ R63, R87, UR44 ;  /* 0x0000002c573f7c20 */ /* 0x000fe20008410000 */
[----:B------:R-:W-:Y:S01]  /*5730*/  FFMA.FTZ R55, R178, UR45, R55 ;  /* 0x0000002db2377c23 */ /* 0x000fe20008010037 */
[----:B------:R-:W-:Y:S01]  /*5740*/  FFMA.FTZ R3, R136, R211, R3 ;  /* 0x000000d388037223 */ /* 0x000fe20000010003 */
[----:B------:R0:W-:Y:S01]  /*5750*/  STS [R60+0x1080], R61 ;  /* 0x0010803d3c007388 */ /* 0x0001e20000000800 */
[----:B------:R-:W-:Y:S01]  /*5760*/  FFMA.FTZ R178, R48, -R117, R178 ;  /* 0x8000007530b27223 */ /* 0x000fe200000100b2 */
[----:B------:R-:W-:Y:S01]  /*5770*/  FMUL.FTZ R191, R0, -R55 ;  /* 0x8000003700bf7220 */ /* 0x000fe20000410000 */
[----:B------:R-:W-:Y:S01]  /*5780*/  FMUL.FTZ R55, R189, R3 ;  /* 0x00000003bd377220 */ /* 0x000fe20000410000 */
[----:B------:R-:W-:Y:S01]  /*5790*/  FMUL.FTZ R189, R101, R62 ;  /* 0x0000003e65bd7220 */ /* 0x000fe20000410000 */
[----:B------:R-:W-:-:S02]  /*57a0*/  FMUL.FTZ R62, R183, UR44 ;  /* 0x0000002cb73e7c20 */ /* 0x000fc40008410000 */
[C---:B------:R-:W-:Y:S01]  /*57b0*/  FFMA.FTZ R55, R188.reuse, R193, -R55 ;  /* 0x000000c1bc377223 */ /* 0x040fe20000010837 */
[----:B------:R1:W-:Y:S01]  /*57c0*/  STS [R60+0x1084], R191 ;  /* 0x001084bf3c007388 */ /* 0x0003e20000000800 */
[----:B------:R-:W-:Y:S01]  /*57d0*/  FFMA.FTZ R201, R185, UR45, R62 ;  /* 0x0000002db9c97c23 */ /* 0x000fe2000801003e */
[----:B0-----:R-:W-:Y:S01]  /*57e0*/  FFMA.FTZ R61, R188, R3, R54 ;  /* 0x00000003bc3d7223 */ /* 0x001fe20000010036 */
[----:B------:R-:W-:Y:S01]  /*57f0*/  FFMA.FTZ R54, R180, UR45, R63 ;  /* 0x0000002db4367c23 */ /* 0x000fe2000801003f */
[----:B------:R-:W-:Y:S01]  /*5800*/  FADD.FTZ R63, R192, R55 ;  /* 0x00000037c03f7221 */ /* 0x000fe20000010000 */
[----:B------:R0:W-:Y:S01]  /*5810*/  STS [R60+0x1088], R189 ;  /* 0x001088bd3c007388 */ /* 0x0001e20000000800 */
[----:B------:R-:W-:Y:S01]  /*5820*/  FFMA.FTZ R61, R134, R203, R61 ;  /* 0x000000cb863d7223 */ /* 0x000fe2000001003d */
[----:B------:R-:W-:Y:S01]  /*5830*/  FMUL.FTZ R195, R101, -R54 ;  /* 0x8000003665c37220 */ /* 0x000fe20000410000 */
[C---:B------:R-:W-:Y:S01]  /*5840*/  FMUL.FTZ R55, R160.reuse, R63 ;  /* 0x0000003fa0377220 */ /* 0x040fe20000410000 */
[----:B------:R-:W-:Y:S01]  /*5850*/  FMUL.FTZ R54, R183, UR45 ;  /* 0x0000002db7367c20 */ /* 0x000fe20008410000 */
[-C--:B------:R-:W-:Y:S01]  /*5860*/  FMUL.FTZ R160, R160, R61.reuse ;  /* 0x0000003da0a07220 */ /* 0x080fe20000410000 */
[----:B------:R-:W-:Y:S01]  /*5870*/  FMUL.FTZ R203, R64, UR45 ;  /* 0x0000002d40cb7c20 */ /* 0x000fe20008410000 */
[C---:B------:R-:W-:Y:S01]  /*5880*/  FFMA.FTZ R55, R168.reuse, R61, R55 ;  /* 0x0000003da8377223 */ /* 0x040fe20000010037 */
[----:B-1----:R-:W-:Y:S01]  /*5890*/  FFMA.FTZ R191, R185, UR44, -R54 ;  /* 0x0000002cb9bf7c23 */ /* 0x002fe20008010836 */
[----:B------:R-:W-:Y:S01]  /*58a0*/  FMUL.FTZ R54, R65, UR45 ;  /* 0x0000002d41367c20 */ /* 0x000fe20008410000 */
[----:B0-----:R-:W-:Y:S01]  /*58b0*/  FFMA.FTZ R189, R168, R63, -R160 ;  /* 0x0000003fa8bd7223 */ /* 0x001fe200000108a0 */
[----:B------:R-:W-:Y:S01]  /*58c0*/  FFMA.FTZ R62, R90, R207, R55 ;  /* 0x000000cf5a3e7223 */ /* 0x000fe20000010037 */
[----:B------:R-:W-:Y:S01]  /*58d0*/  FFMA.FTZ R185, R50, -R115, R185 ;  /* 0x8000007332b97223 */ /* 0x000fe200000100b9 */
[----:B------:R-:W-:Y:S01]  /*58e0*/  FFMA.FTZ R54, R187, UR44, -R54 ;  /* 0x0000002cbb367c23 */ /* 0x000fe20008010836 */
[----:B------:R-:W-:Y:S01]  /*58f0*/  FADD.FTZ R189, R170, R189 ;  /* 0x000000bdaabd7221 */ /* 0x000fe20000010000 */
[CC--:B------:R-:W-:Y:S01]  /*5900*/  FMUL.FTZ R55, R169.reuse, R62.reuse ;  /* 0x0000003ea9377220 */ /* 0x0c0fe20000410000 */
[----:B------:R-:W-:Y:S01]  /*5910*/  FFMA.FTZ R203, R184, UR44, -R203 ;  /* 0x0000002cb8cb7c23 */ /* 0x000fe200080108cb */
[----:B------:R-:W-:Y:S01]  /*5920*/  FMUL.FTZ R191, R100, R191 ;  /* 0x000000bf64bf7220 */ /* 0x000fe20000410000 */
[-C--:B------:R-:W-:Y:S01]  /*5930*/  FMUL.FTZ R169, R169, R189.reuse ;  /* 0x000000bda9a97220 */ /* 0x080fe20000410000 */
[----:B------:R-:W-:Y:S01]  /*5940*/  FFMA.FTZ R168, R152, R189, -R55 ;  /* 0x000000bd98a87223 */ /* 0x000fe20000010837 */
[----:B------:R-:W-:Y:S01]  /*5950*/  FMUL.FTZ R55, R64, UR44 ;  /* 0x0000002c40377c20 */ /* 0x000fe20008410000 */
[----:B------:R-:W-:Y:S01]  /*5960*/  FMUL.FTZ R201, R100, -R201 ;  /* 0x800000c964c97220 */ /* 0x000fe20000410000 */
[----:B------:R-:W-:Y:S01]  /*5970*/  FFMA.FTZ R152, R152, R62, R169 ;  /* 0x0000003e98987223 */ /* 0x000fe200000100a9 */
[----:B------:R-:W-:Y:S01]  /*5980*/  FADD.FTZ R168, R171, R168 ;  /* 0x000000a8aba87221 */ /* 0x000fe20000010000 */
[----:B------:R-:W-:Y:S01]  /*5990*/  FFMA.FTZ R55, R184, UR45, R55 ;  /* 0x0000002db8377c23 */ /* 0x000fe20008010037 */
[----:B------:R-:W-:Y:S01]  /*59a0*/  FMUL.FTZ R171, R97, R54 ;  /* 0x0000003661ab7220 */ /* 0x000fe20000410000 */
[----:B------:R-:W-:Y:S01]  /*59b0*/  FFMA.FTZ R152, R91, R206, R152 ;  /* 0x000000ce5b987223 */ /* 0x000fe20000010098 */
[----:B------:R-:W-:Y:S01]  /*59c0*/  FFMA.FTZ R184, R51, -R114, R184 ;  /* 0x8000007233b87223 */ /* 0x000fe200000100b8 */
[C---:B------:R-:W-:Y:S01]  /*59d0*/  FMUL.FTZ R169, R98.reuse, -R55 ;  /* 0x8000003762a97220 */ /* 0x040fe20000410000 */
[----:B------:R-:W-:Y:S01]  /*59e0*/  FMUL.FTZ R203, R98, R203 ;  /* 0x000000cb62cb7220 */ /* 0x000fe20000410000 */
[C---:B------:R-:W-:Y:S01]  /*59f0*/  FMUL.FTZ R55, R159.reuse, R152 ;  /* 0x000000989f377220 */ /* 0x040fe20000410000 */
[-C--:B------:R-:W-:Y:S01]  /*5a00*/  FMUL.FTZ R159, R159, R168.reuse ;  /* 0x000000a89f9f7220 */ /* 0x080fe20000410000 */
[----:B------:R-:W-:Y:S01]  /*5a10*/  STS [R60+0x10a0], R171 ;  /* 0x0010a0ab3c007388 */ /* 0x000fe20000000800 */
[----:B------:R-:W-:Y:S01]  /*5a20*/  FMUL.FTZ R192, R193, UR43 ;  /* 0x0000002bc1c07c20 */ /* 0x000fe20008410000 */
[C---:B------:R-:W-:Y:S01]  /*5a30*/  FFMA.FTZ R55, R162.reuse, R168, -R55 ;  /* 0x000000a8a2377223 */ /* 0x040fe20000010837 */
[----:B------:R-:W-:Y:S01]  /*5a40*/  FFMA.FTZ R159, R162, R152, R159 ;  /* 0x00000098a29f7223 */ /* 0x000fe2000001009f */
[----:B------:R0:W-:Y:S01]  /*5a50*/  STS [R60+0x109c], R169 ;  /* 0x00109ca93c007388 */ /* 0x0001e20000000800 */
[----:B------:R-:W-:Y:S01]  /*5a60*/  FMUL.FTZ R162, R65, UR44 ;  /* 0x0000002c41a27c20 */ /* 0x000fe20008410000 */
[----:B------:R-:W-:Y:S01]  /*5a70*/  FADD.FTZ R172, R172, R55 ;  /* 0x00000037acac7221 */ /* 0x000fe20000010000 */
[----:B------:R-:W-:Y:S01]  /*5a80*/  FFMA.FTZ R160, R92, R205, R159 ;  /* 0x000000cd5ca07223 */ /* 0x000fe2000001009f */
[C---:B------:R-:W-:Y:S01]  /*5a90*/  FMUL.FTZ R55, R67.reuse, UR45 ;  /* 0x0000002d43377c20 */ /* 0x040fe20008410000 */
[----:B------:R-:W-:Y:S01]  /*5aa0*/  FMUL.FTZ R159, R67, UR44 ;  /* 0x0000002c439f7c20 */ /* 0x000fe20008410000 */
[C---:B------:R-:W-:Y:S01]  /*5ab0*/  FMUL.FTZ R54, R153.reuse, R172 ;  /* 0x000000ac99367220 */ /* 0x040fe20000410000 */
[-C--:B------:R-:W-:Y:S01]  /*5ac0*/  FMUL.FTZ R153, R153, R160.reuse ;  /* 0x000000a099997220 */ /* 0x080fe20000410000 */
[C---:B------:R-:W-:Y:S01]  /*5ad0*/  FFMA.FTZ R55, R68.reuse, UR44, -R55 ;  /* 0x0000002c44377c23 */ /* 0x040fe20008010837 */
[----:B------:R-:W-:Y:S01]  /*5ae0*/  FFMA.FTZ R159, R68, UR45, R159 ;  /* 0x0000002d449f7c23 */ /* 0x000fe2000801009f */
[C---:B------:R-:W-:Y:S01]  /*5af0*/  FFMA.FTZ R54, R161.reuse, R160, R54 ;  /* 0x000000a0a1367223 */ /* 0x040fe20000010036 */
[----:B------:R-:W-:Y:S01]  /*5b00*/  FFMA.FTZ R170, R161, R172, -R153 ;  /* 0x000000aca1aa7223 */ /* 0x000fe20000010899 */
[C---:B0-----:R-:W-:Y:S01]  /*5b10*/  FMUL.FTZ R169, R96.reuse, R55 ;  /* 0x0000003760a97220 */ /* 0x041fe20000410000 */
[----:B------:R-:W-:Y:S01]  /*5b20*/  FFMA.FTZ R162, R187, UR45, R162 ;  /* 0x0000002dbba27c23 */ /* 0x000fe200080100a2 */
[----:B------:R-:W-:Y:S01]  /*5b30*/  FFMA.FTZ R153, R93, R204, R54 ;  /* 0x000000cc5d997223 */ /* 0x000fe20000010036 */
[----:B------:R-:W-:Y:S01]  /*5b40*/  FADD.FTZ R170, R173, R170 ;  /* 0x000000aaadaa7221 */ /* 0x000fe20000010000 */
[----:B------:R-:W-:Y:S01]  /*5b50*/  MOV R171, UR41 ;  /* 0x0000002900ab7c02 */ /* 0x000fe20008000f00 */
[----:B------:R-:W-:Y:S01]  /*5b60*/  FMUL.FTZ R161, R97, -R162 ;  /* 0x800000a261a17220 */ /* 0x000fe20000410000 */
        /* <DEDUP_REMOVED lines=10> */
[----:B------:R-:W-:-:S02]  /*5c10*/  IMAD R55, R171, UR8, R53 ;  /* 0x00000008ab377c24 */ /* 0x000fc4000f8e0235 */
[----:B------:R-:W-:Y:S01]  /*5c20*/  FFMA.FTZ R188, R71, UR44, -R54 ;  /* 0x0000002c47bc7c23 */ /* 0x000fe20008010836 */
[C---:B------:R-:W-:Y:S01]  /*5c30*/  FMUL.FTZ R166, R155.reuse, R174 ;  /* 0x000000ae9ba67220 */ /* 0x040fe20000410000 */
[-C--:B------:R-:W-:Y:S01]  /*5c40*/  FMUL.FTZ R155, R155, R162.reuse ;  /* 0x000000a29b9b7220 */ /* 0x080fe20000410000 */
[C---:B------:R-:W-:Y:S01]  /*5c50*/  LEA R54, P1, R52.reuse, UR9, 0x2 ;  /* 0x0000000934367c11 */ /* 0x040fe2000f8210ff */
[----:B------:R2:W-:Y:S01]  /*5c60*/  STS [R60+0x10a4], R161 ;  /* 0x0010a4a13c007388 */ /* 0x0005e20000000800 */
[C---:B------:R-:W-:Y:S01]  /*5c70*/  FFMA.FTZ R166, R151.reuse, R162, R166 ;  /* 0x000000a297a67223 */ /* 0x040fe200000100a6 */
[----:B------:R-:W-:Y:S01]  /*5c80*/  FFMA.FTZ R53, R151, R174, -R155 ;  /* 0x000000ae97357223 */ /* 0x000fe2000001089b */
[----:B------:R-:W-:Y:S01]  /*5c90*/  LEA.HI.X R55, R52, UR10, R55, 0x2, P1 ;  /* 0x0000000a34377c11 */ /* 0x000fe200088f1437 */
[----:B------:R-:W-:Y:S01]  /*5ca0*/  FMUL.FTZ R52, R66, UR44 ;  /* 0x0000002c42347c20 */ /* 0x000fe20008410000 */
[----:B------:R-:W-:Y:S01]  /*5cb0*/  FFMA.FTZ R151, R95, R176, R166 ;  /* 0x000000b05f977223 */ /* 0x000fe200000100a6 */
[----:B------:R-:W-:Y:S01]  /*5cc0*/  FADD.FTZ R53, R154, R53 ;  /* 0x000000359a357221 */ /* 0x000fe20000010000 */
[----:B0-----:R-:W-:Y:S01]  /*5cd0*/  FMUL.FTZ R169, R69, UR45 ;  /* 0x0000002d45a97c20 */ /* 0x001fe20008410000 */
[----:B------:R-:W-:Y:S01]  /*5ce0*/  FFMA.FTZ R52, R71, UR45, R52 ;  /* 0x0000002d47347c23 */ /* 0x000fe20008010034 */
[----:B------:R-:W-:Y:S01]  /*5cf0*/  FMUL.FTZ R171, R69, UR44 ;  /* 0x0000002c45ab7c20 */ /* 0x000fe20008410000 */
[C---:B------:R-:W-:Y:S01]  /*5d00*/  FMUL.FTZ R155, R144.reuse, R53 ;  /* 0x00000035909b7220 */ /* 0x040fe20000410000 */
[-C--:B------:R-:W-:Y:S01]  /*5d10*/  FMUL.FTZ R144, R144, R151.reuse ;  /* 0x0000009790907220 */ /* 0x080fe20000410000 */
[C---:B-1----:R-:W-:Y:S01]  /*5d20*/  FMUL.FTZ R167, R95.reuse, -R52 ;  /* 0x800000345fa77220 */ /* 0x042fe20000410000 */
[----:B--2---:R-:W-:Y:S01]  /*5d30*/  FMUL.FTZ R161, R95, R188 ;  /* 0x000000bc5fa17220 */ /* 0x004fe20000410000 */
[C---:B------:R-:W-:Y:S01]  /*5d40*/  FFMA.FTZ R155, R150.reuse, R151, R155 ;  /* 0x00000097969b7223 */ /* 0x040fe2000001009b */
[----:B------:R-:W-:Y:S01]  /*5d50*/  FFMA.FTZ R159, R150, R53, -R144 ;  /* 0x00000035969f7223 */ /* 0x000fe20000010890 */
[----:B------:R-:W-:Y:S01]  /*5d60*/  FMUL.FTZ R150, R70, UR44 ;  /* 0x0000002c46967c20 */ /* 0x000fe20008410000 */
[----:B------:R-:W-:Y:S01]  /*5d70*/  FFMA.FTZ R169, R72, UR44, -R169 ;  /* 0x0000002c48a97c23 */ /* 0x000fe200080108a9 */
[----:B------:R-:W-:Y:S01]  /*5d80*/  FFMA.FTZ R89, R96, R89, R155 ;  /* 0x0000005960597223 */ /* 0x000fe2000001009b */
[----:B------:R-:W-:Y:S01]  /*5d90*/  FADD.FTZ R155, R156, R159 ;  /* 0x0000009f9c9b7221 */ /* 0x000fe20000010000 */
[----:B------:R-:W-:Y:S01]  /*5da0*/  FFMA.FTZ R150, R75, UR45, R150 ;  /* 0x0000002d4b967c23 */ /* 0x000fe20008010096 */
[----:B------:R0:W-:Y:S01]  /*5db0*/  STS [R60+0x10b0], R161 ;  /* 0x0010b0a13c007388 */ /* 0x0001e20000000800 */
[C---:B------:R-:W-:Y:S01]  /*5dc0*/  FMUL.FTZ R144, R149.reuse, R89 ;  /* 0x0000005995907220 */ /* 0x040fe20000410000 */
[-C--:B------:R-:W-:Y:S01]  /*5dd0*/  FMUL.FTZ R159, R149, R155.reuse ;  /* 0x0000009b959f7220 */ /* 0x080fe20000410000 */
[-C--:B------:R-:W-:Y:S01]  /*5de0*/  FMUL.FTZ R156, R112, R155.reuse ;  /* 0x0000009b709c7220 */ /* 0x080fe20000410000 */
[----:B------:R-:W-:Y:S01]  /*5df0*/  FFMA.FTZ R171, R72, UR45, R171 ;  /* 0x0000002d48ab7c23 */ /* 0x000fe200080100ab */
[C---:B------:R-:W-:Y:S01]  /*5e00*/  FFMA.FTZ R144, R148.reuse, R155, -R144 ;  /* 0x0000009b94907223 */ /* 0x040fe20000010890 */
[----:B------:R-:W-:Y:S01]  /*5e10*/  FFMA.FTZ R52, R148, R89, R159 ;  /* 0x0000005994347223 */ /* 0x000fe2000001009f */
[----:B------:R-:W-:Y:S01]  /*5e20*/  FMUL.FTZ R148, R70, UR45 ;  /* 0x0000002d46947c20 */ /* 0x000fe20008410000 */
[----:B------:R-:W-:Y:S01]  /*5e30*/  FMUL.FTZ R159, R73, UR45 ;  /* 0x0000002d499f7c20 */ /* 0x000fe20008410000 */
[----:B------:R-:W-:Y:S01]  /*5e40*/  STS [R60+0x10b4], R167 ;  /* 0x0010b4a73c007388 */ /* 0x000fe20000000800 */
[----:B------:R-:W-:Y:S01]  /*5e50*/  FFMA.FTZ R88, R97, R88, R52 ;  /* 0x0000005861587223 */ /* 0x000fe20000010034 */
[----:B------:R-:W-:Y:S01]  /*5e60*/  FADD.FTZ R52, R157, R144 ;  /* 0x000000909d347221 */ /* 0x000fe20000010000 */
[----:B------:R-:W-:Y:S01]  /*5e70*/  FFMA.FTZ R148, R75, UR44, -R148 ;  /* 0x0000002c4b947c23 */ /* 0x000fe20008010894 */
[----:B------:R-:W-:Y:S01]  /*5e80*/  FFMA.FTZ R159, R76, UR44, -R159 ;  /* 0x0000002c4c9f7c23 */ /* 0x000fe2000801089f */
[C---:B------:R-:W-:Y:S01]  /*5e90*/  FMUL.FTZ R149, R139.reuse, R88 ;  /* 0x000000588b957220 */ /* 0x040fe20000410000 */
[----:B------:R-:W-:Y:S01]  /*5ea0*/  FMUL.FTZ R144, R139, R52 ;  /* 0x000000348b907220 */ /* 0x000fe20000410000 */
[----:B------:R-:W-:Y:S01]  /*5eb0*/  FMUL.FTZ R157, R93, R148 ;  /* 0x000000945d9d7220 */ /* 0x000fe20000410000 */
[----:B0-----:R-:W-:Y:S01]  /*5ec0*/  FMUL.FTZ R161, R92, R159 ;  /* 0x0000009f5ca17220 */ /* 0x001fe20000410000 */
[----:B------:R-:W-:Y:S01]  /*5ed0*/  FMUL.FTZ R159, R73, UR44 ;  /* 0x0000002c499f7c20 */ /* 0x000fe20008410000 */
[C---:B------:R-:W-:Y:S01]  /*5ee0*/  FFMA.FTZ R139, R147.reuse, R88, R144 ;  /* 0x00000058938b7223 */ /* 0x040fe20000010090 */
[----:B------:R-:W-:Y:S01]  /*5ef0*/  FFMA.FTZ R144, R147, R52, -R149 ;  /* 0x0000003493907223 */ /* 0x000fe20000010895 */
[----:B------:R-:W-:Y:S01]  /*5f00*/  FMUL.FTZ R149, R93, -R150 ;  /* 0x800000965d957220 */ /* 0x000fe20000410000 */
[----:B------:R0:W-:Y:S01]  /*5f10*/  STS [R60+0x10c0], R157 ;  /* 0x0010c09d3c007388 */ /* 0x0001e20000000800 */
[----:B------:R-:W-:Y:S01]  /*5f20*/  FFMA.FTZ R177, R98, R177, R139 ;  /* 0x000000b162b17223 */ /* 0x000fe2000001008b */
[----:B------:R-:W-:Y:S01]  /*5f30*/  FADD.FTZ R165, R165, R144 ;  /* 0x00000090a5a57221 */ /* 0x000fe20000010000 */
[----:B------:R-:W-:Y:S01]  /*5f40*/  FMUL.FTZ R144, R74, UR45 ;  /* 0x0000002d4a907c20 */ /* 0x000fe20008410000 */
[----:B------:R1:W-:Y:S01]  /*5f50*/  STS [R60+0x10c4], R149 ;  /* 0x0010c4953c007388 */ /* 0x0003e20000000800 */
[----:B------:R-:W-:Y:S01]  /*5f60*/  FMUL.FTZ R150, R78, UR44 ;  /* 0x0000002c4e967c20 */ /* 0x000fe20008410000 */
[C---:B------:R-:W-:Y:S01]  /*5f70*/  FMUL.FTZ R139, R140.reuse, R165 ;  /* 0x000000a58c8b7220 */ /* 0x040fe20000410000 */
[-C--:B------:R-:W-:Y:S01]  /*5f80*/  FMUL.FTZ R140, R140, R177.reuse ;  /* 0x000000b18c8c7220 */ /* 0x080fe20000410000 */
[C---:B------:R-:W-:Y:S01]  /*5f90*/  FFMA.FTZ R144, R79.reuse, UR44, -R144 ;  /* 0x0000002c4f907c23 */ /* 0x040fe20008010890 */
[----:B------:R-:W-:Y:S01]  /*5fa0*/  FFMA.FTZ R159, R76, UR45, R159 ;  /* 0x0000002d4c9f7c23 */ /* 0x000fe2000801009f */
[C---:B------:R-:W-:Y:S01]  /*5fb0*/  FFMA.FTZ R139, R142.reuse, R177, R139 ;  /* 0x000000b18e8b7223 */ /* 0x040fe2000001008b */
[----:B------:R-:W-:Y:S01]  /*5fc0*/  FFMA.FTZ R147, R142, R165, -R140 ;  /* 0x000000a58e937223 */ /* 0x000fe2000001088c */
[----:B------:R-:W-:Y:S01]  /*5fd0*/  FMUL.FTZ R140, R74, UR44 ;  /* 0x0000002c4a8c7c20 */ /* 0x000fe20008410000 */
[----:B------:R-:W-:Y:S01]  /*5fe0*/  FMUL.FTZ R142, R78, UR45 ;  /* 0x0000002d4e8e7c20 */ /* 0x000fe20008410000 */
[----:B------:R-:W-:Y:S01]  /*5ff0*/  FFMA.FTZ R175, R100, R175, R139 ;  /* 0x000000af64af7223 */ /* 0x000fe2000001008b */
[----:B------:R-:W-:Y:S01]  /*6000*/  FADD.FTZ R164, R164, R147 ;  /* 0x00000093a4a47221 */ /* 0x000fe20000010000 */
[----:B------:R-:W-:Y:S01]  /*6010*/  FFMA.FTZ R140, R79, UR45, R140 ;  /* 0x0000002d4f8c7c23 */ /* 0x000fe2000801008c */
[----:B------:R-:W-:Y:S01]  /*6020*/  FMUL.FTZ R147, R91, R144 ;  /* 0x000000905b937220 */ /* 0x000fe20000410000 */
[CC--:B------:R-:W-:Y:S01]  /*6030*/  FMUL.FTZ R139, R146.reuse, R175.reuse ;  /* 0x000000af928b7220 */ /* 0x0c0fe20000410000 */
[----:B0-----:R-:W-:Y:S01]  /*6040*/  FMUL.FTZ R157, R77, UR45 ;  /* 0x0000002d4d9d7c20 */ /* 0x001fe20008410000 */
[----:B-1----:R-:W-:Y:S01]  /*6050*/  FMUL.FTZ R149, R91, -R140 ;  /* 0x8000008c5b957220 */ /* 0x002fe20000410000 */
[-C--:B------:R-:W-:Y:S01]  /*6060*/  FMUL.FTZ R140, R146, R164.reuse ;  /* 0x000000a4928c7220 */ /* 0x080fe20000410000 */
[C---:B------:R-:W-:Y:S01]  /*6070*/  FFMA.FTZ R139, R145.reuse, R164, -R139 ;  /* 0x000000a4918b7223 */ /* 0x040fe2000001088b */
[----:B------:R0:W-:Y:S01]  /*6080*/  STS [R60+0x10d0], R147 ;  /* 0x0010d0933c007388 */ /* 0x0001e20000000800 */
[----:B------:R-:W-:Y:S01]  /*6090*/  FFMA.FTZ R157, R80, UR44, -R157 ;  /* 0x0000002c509d7c23 */ /* 0x000fe2000801089d */
[----:B------:R-:W-:Y:S01]  /*60a0*/  FFMA.FTZ R140, R145, R175, R140 ;  /* 0x000000af918c7223 */ /* 0x000fe2000001008c */
[----:B------:R-:W-:Y:S01]  /*60b0*/  FADD.FTZ R158, R158, R139 ;  /* 0x0000008b9e9e7221 */ /* 0x000fe20000010000 */
[----:B------:R-:W-:Y:S01]  /*60c0*/  FMUL.FTZ R145, R77, UR44 ;  /* 0x0000002c4d917c20 */ /* 0x000fe20008410000 */
[----:B------:R1:W-:Y:S01]  /*60d0*/  STS [R60+0x10d4], R149 ;  /* 0x0010d4953c007388 */ /* 0x0003e20000000800 */
[----:B------:R-:W-:Y:S01]  /*60e0*/  FFMA.FTZ R182, R101, R182, R140 ;  /* 0x000000b665b67223 */ /* 0x000fe2000001008c */
[C---:B------:R-:W-:Y:S01]  /*60f0*/  FMUL.FTZ R140, R141.reuse, R158 ;  /* 0x0000009e8d8c7220 */ /* 0x040fe20000410000 */
[----:B------:R-:W-:Y:S01]  /*6100*/  FFMA.FTZ R145, R80, UR45, R145 ;  /* 0x0000002d50917c23 */ /* 0x000fe20008010091 */
[----:B------:R-:W-:Y:S01]  /*6110*/  FMUL.FTZ R157, R90, R157 ;  /* 0x0000009d5a9d7220 */ /* 0x000fe20000410000 */
[-C--:B------:R-:W-:Y:S01]  /*6120*/  FMUL.FTZ R141, R141, R182.reuse ;  /* 0x000000b68d8d7220 */ /* 0x080fe20000410000 */
[CC--:B------:R-:W-:Y:S01]  /*6130*/  FFMA.FTZ R139, R143.reuse, R182.reuse, R140 ;  /* 0x000000b68f8b7223 */ /* 0x0c0fe2000001008c */
[----:B------:R-:W-:Y:S01]  /*6140*/  FMUL.FTZ R140, R116, R182 ;  /* 0x000000b6748c7220 */ /* 0x000fe20000410000 */
[----:B0-----:R-:W-:Y:S01]  /*6150*/  FMUL.FTZ R147, R90, -R145 ;  /* 0x800000915a937220 */ /* 0x001fe20000410000 */
[----:B------:R-:W-:Y:S01]  /*6160*/  FFMA.FTZ R144, R143, R158, -R141 ;  /* 0x0000009e8f907223 */ /* 0x000fe2000001088d */
[----:B------:R-:W-:Y:S01]  /*6170*/  FFMA.FTZ R181, R0, R181, R139 ;  /* 0x000000b500b57223 */ /* 0x000fe2000001008b */
[----:B-1----:R-:W-:Y:S01]  /*6180*/  FFMA.FTZ R149, R81, UR44, -R142 ;  /* 0x0000002c51957c23 */ /* 0x002fe2000801088e */
[----:B------:R-:W-:Y:S01]  /*6190*/  FFMA.FTZ R141, R49, -R116, R180 ;  /* 0x80000074318d7223 */ /* 0x000fe200000100b4 */
[----:B------:R-:W-:Y:S01]  /*61a0*/  FADD.FTZ R144, R163, R144 ;  /* 0x00000090a3907221 */ /* 0x000fe20000010000 */
[----:B------:R-:W-:Y:S01]  /*61b0*/  FMUL.FTZ R139, R117, R181 ;  /* 0x000000b5758b7220 */ /* 0x000fe20000410000 */
[----:B------:R-:W-:Y:S01]  /*61c0*/  FMUL.FTZ R142, R116, R158 ;  /* 0x0000009e748e7220 */ /* 0x000fe20000410000 */
        /* <DEDUP_REMOVED lines=8> */
[----:B------:R-:W-:Y:S01]  /*6250*/  FMUL.FTZ R142, R115, R175 ;  /* 0x000000af738e7220 */ /* 0x000fe20000410000 */
[----:B------:R-:W-:Y:S01]  /*6260*/  FMUL.FTZ R149, R134, R149 ;  /* 0x0000009586957220 */ /* 0x000fe20000410000 */
[----:B------:R-:W-:Y:S01]  /*6270*/  FFMA.FTZ R146, R141, R140, R146 ;  /* 0x0000008c8d927223 */ /* 0x000fe20000010092 */
[----:B------:R-:W-:Y:S01]  /*6280*/  FFMA.FTZ R143, R178, R139, R143 ;  /* 0x0000008bb28f7223 */ /* 0x000fe2000001008f */
[----:B------:R-:W-:Y:S01]  /*6290*/  FMUL.FTZ R154, R183, R142 ;  /* 0x0000008eb79a7220 */ /* 0x000fe20000410000 */
[----:B0-----:R-:W-:Y:S01]  /*62a0*/  FFMA.FTZ R147, R81, UR45, R150 ;  /* 0x0000002d51937c23 */ /* 0x001fe20008010096 */
[----:B------:R-:W-:Y:S01]  /*62b0*/  FMUL.FTZ R150, R115, R164 ;  /* 0x000000a473967220 */ /* 0x000fe20000410000 */
[----:B------:R-:W-:Y:S01]  /*62c0*/  FADD.FTZ R143, RZ, R143 ;  /* 0x0000008fff8f7221 */ /* 0x000fe20000010000 */
[----:B------:R-:W-:Y:S01]  /*62d0*/  FADD.FTZ R145, RZ, R145 ;  /* 0x00000091ff917221 */ /* 0x000fe20000010000 */
[----:B------:R0:W-:Y:S01]  /*62e0*/  STS [R60+0x10e0], R149 ;  /* 0x0010e0953c007388 */ /* 0x0001e20000000800 */
[-C--:B------:R-:W-:Y:S01]  /*62f0*/  FFMA.FTZ R154, R185, R150.reuse, -R154 ;  /* 0x00000096b99a7223 */ /* 0x080fe2000001089a */
[----:B------:R-:W-:Y:S01]  /*6300*/  FADD.FTZ R146, R143, R146 ;  /* 0x000000928f927221 */ /* 0x000fe20000010000 */
[----:B------:R-:W-:Y:S01]  /*6310*/  FMUL.FTZ R150, R183, R150 ;  /* 0x00000096b7967220 */ /* 0x000fe20000410000 */
[----:B------:R-:W-:Y:S01]  /*6320*/  FMUL.FTZ R143, R114, R177 ;  /* 0x000000b1728f7220 */ /* 0x000fe20000410000 */
[----:B------:R-:W-:Y:S01]  /*6330*/  FADD.FTZ R145, R145, R148 ;  /* 0x0000009491917221 */ /* 0x000fe20000010000 */
[----:B------:R1:W-:Y:S01]  /*6340*/  STS [R60+0x10c8], R161 ;  /* 0x0010c8a13c007388 */ /* 0x0003e20000000800 */
[----:B------:R-:W-:Y:S01]  /*6350*/  FMUL.FTZ R159, R92, -R159 ;  /* 0x8000009f5c9f7220 */ /* 0x000fe20000410000 */
[----:B------:R-:W-:Y:S01]  /*6360*/  FMUL.FTZ R148, R64, R143 ;  /* 0x0000008f40947220 */ /* 0x000fe20000410000 */
[----:B------:R-:W-:Y:S01]  /*6370*/  FADD.FTZ R154, R145, R154 ;  /* 0x0000009a919a7221 */ /* 0x000fe20000010000 */
[----:B0-----:R-:W-:Y:S01]  /*6380*/  FMUL.FTZ R149, R114, R165 ;  /* 0x000000a572957220 */ /* 0x001fe20000410000 */
[----:B------:R0:W-:Y:S01]  /*6390*/  STS [R60+0x10d8], R157 ;  /* 0x0010d89d3c007388 */ /* 0x0001e20000000800 */
[----:B------:R-:W-:Y:S01]  /*63a0*/  FMUL.FTZ R145, R113, R88 ;  /* 0x0000005871917220 */ /* 0x000fe20000410000 */
[C---:B------:R-:W-:Y:S01]  /*63b0*/  FMUL.FTZ R163, R56.reuse, UR45 ;  /* 0x0000002d38a37c20 */ /* 0x040fe20008410000 */
[----:B------:R-:W-:Y:S01]  /*63c0*/  FMUL.FTZ R167, R56, UR44 ;  /* 0x0000002c38a77c20 */ /* 0x000fe20008410000 */
[----:B------:R2:W-:Y:S01]  /*63d0*/  STS [R60+0x10cc], R159 ;  /* 0x0010cc9f3c007388 */ /* 0x0005e20000000800 */
[----:B-1----:R-:W-:Y:S01]  /*63e0*/  FMUL.FTZ R161, R134, -R147 ;  /* 0x8000009386a17220 */ /* 0x002fe20000410000 */
[----:B------:R-:W-:Y:S01]  /*63f0*/  FFMA.FTZ R147, R185, R142, R150 ;  /* 0x0000008eb9937223 */ /* 0x000fe20000010096 */
[----:B------:R-:W-:Y:S01]  /*6400*/  FMUL.FTZ R150, R113, R52 ;  /* 0x0000003471967220 */ /* 0x000fe20000410000 */
[----:B------:R-:W-:Y:S01]  /*6410*/  FFMA.FTZ R163, R82, UR44, -R163 ;  /* 0x0000002c52a37c23 */ /* 0x000fe200080108a3 */
[----:B------:R-:W-:Y:S01]  /*6420*/  FMUL.FTZ R169, R94, R169 ;  /* 0x000000a95ea97220 */ /* 0x000fe20000410000 */
[-C--:B0-----:R-:W-:Y:S01]  /*6430*/  FMUL.FTZ R157, R64, R149.reuse ;  /* 0x00000095409d7220 */ /* 0x081fe20000410000 */
[----:B------:R-:W-:Y:S01]  /*6440*/  FADD.FTZ R146, R146, R147 ;  /* 0x0000009392927221 */ /* 0x000fe20000010000 */
[----:B------:R-:W-:Y:S01]  /*6450*/  FFMA.FTZ R147, R184, R149, -R148 ;  /* 0x00000095b8937223 */ /* 0x000fe20000010894 */
[----:B------:R-:W-:Y:S01]  /*6460*/  FFMA.FTZ R148, R44, -R113, R187 ;  /* 0x800000712c947223 */ /* 0x000fe200000100bb */
[----:B------:R-:W-:Y:S01]  /*6470*/  FFMA.FTZ R157, R184, R143, R157 ;  /* 0x0000008fb89d7223 */ /* 0x000fe2000001009d */
[----:B--2---:R-:W-:Y:S01]  /*6480*/  FMUL.FTZ R159, R65, R145 ;  /* 0x00000091419f7220 */ /* 0x004fe20000410000 */
[----:B------:R-:W-:Y:S01]  /*6490*/  FFMA.FTZ R149, R45, -R112, R68 ;  /* 0x800000702d957223 */ /* 0x000fe20000010044 */
[----:B------:R-:W-:Y:S01]  /*64a0*/  FADD.FTZ R147, R154, R147 ;  /* 0x000000939a937221 */ /* 0x000fe20000010000 */
[----:B------:R-:W-:Y:S01]  /*64b0*/  FADD.FTZ R146, R146, R157 ;  /* 0x0000009d92927221 */ /* 0x000fe20000010000 */
[-C--:B------:R-:W-:Y:S01]  /*64c0*/  FMUL.FTZ R157, R65, R150.reuse ;  /* 0x00000096419d7220 */ /* 0x080fe20000410000 */
[----:B------:R-:W-:Y:S01]  /*64d0*/  FFMA.FTZ R150, R148, R150, -R159 ;  /* 0x0000009694967223 */ /* 0x000fe2000001089f */
[----:B------:R-:W-:Y:S01]  /*64e0*/  FMUL.FTZ R68, R112, R89 ;  /* 0x0000005970447220 */ /* 0x000fe20000410000 */
[----:B------:R0:W-:Y:S01]  /*64f0*/  STS [R60+0x10e4], R161 ;  /* 0x0010e4a13c007388 */ /* 0x0001e20000000800 */
[----:B------:R-:W-:Y:S01]  /*6500*/  FFMA.FTZ R157, R148, R145, R157 ;  /* 0x00000091949d7223 */ /* 0x000fe2000001009d */
[----:B------:R-:W-:Y:S01]  /*6510*/  FADD.FTZ R147, R147, R150 ;  /* 0x0000009693937221 */ /* 0x000fe20000010000 */
[----:B------:R-:W-:Y:S01]  /*6520*/  FMUL.FTZ R166, R67, R68 ;  /* 0x0000004443a67220 */ /* 0x000fe20000410000 */
[----:B------:R-:W-:Y:S01]  /*6530*/  FFMA.FTZ R150, R46, -R111, R71 ;  /* 0x8000006f2e967223 */ /* 0x000fe20000010047 */
[C---:B------:R-:W-:Y:S01]  /*6540*/  FMUL.FTZ R71, R111.reuse, R151 ;  /* 0x000000976f477220 */ /* 0x040fe20000410000 */
[----:B------:R-:W-:Y:S01]  /*6550*/  FMUL.FTZ R159, R111, R53 ;  /* 0x000000356f9f7220 */ /* 0x000fe20000410000 */
[-C--:B------:R-:W-:Y:S01]  /*6560*/  FFMA.FTZ R166, R149, R156.reuse, -R166 ;  /* 0x0000009c95a67223 */ /* 0x080fe200000108a6 */
[----:B------:R-:W-:Y:S01]  /*6570*/  FMUL.FTZ R156, R67, R156 ;  /* 0x0000009c439c7220 */ /* 0x000fe20000410000 */
[----:B------:R-:W-:Y:S01]  /*6580*/  FADD.FTZ R146, R146, R157 ;  /* 0x0000009d92927221 */ /* 0x000fe20000010000 */
[----:B0-----:R-:W-:Y:S01]  /*6590*/  FMUL.FTZ R161, R66, R71 ;  /* 0x0000004742a17220 */ /* 0x001fe20000410000 */
[----:B------:R-:W-:Y:S01]  /*65a0*/  FADD.FTZ R147, R147, R166 ;  /* 0x000000a693937221 */ /* 0x000fe20000010000 */
[----:B------:R-:W-:Y:S01]  /*65b0*/  FFMA.FTZ R157, R149, R68, R156 ;  /* 0x00000044959d7223 */ /* 0x000fe2000001009c */
[----:B------:R-:W-:Y:S01]  /*65c0*/  FMUL.FTZ R156, R110, R174 ;  /* 0x000000ae6e9c7220 */ /* 0x000fe20000410000 */
[-C--:B------:R-:W-:Y:S01]  /*65d0*/  FFMA.FTZ R154, R150, R159.reuse, -R161 ;  /* 0x0000009f969a7223 */ /* 0x080fe200000108a1 */
[----:B------:R-:W-:Y:S01]  /*65e0*/  FMUL.FTZ R159, R66, R159 ;  /* 0x0000009f429f7220 */ /* 0x000fe20000410000 */
[----:B------:R-:W-:Y:S01]  /*65f0*/  FADD.FTZ R146, R146, R157 ;  /* 0x0000009d92927221 */ /* 0x000fe20000010000 */
[----:B------:R-:W-:Y:S01]  /*6600*/  FFMA.FTZ R157, R47, -R110, R72 ;  /* 0x8000006e2f9d7223 */ /* 0x000fe20000010048 */
[----:B------:R-:W-:Y:S01]  /*6610*/  FMUL.FTZ R72, R110, R162 ;  /* 0x000000a26e487220 */ /* 0x000fe20000410000 */
[----:B------:R-:W-:Y:S01]  /*6620*/  FFMA.FTZ R159, R150, R71, R159 ;  /* 0x00000047969f7223 */ /* 0x000fe2000001009f */
[----:B------:R-:W-:Y:S01]  /*6630*/  FMUL.FTZ R176, R69, R156 ;  /* 0x0000009c45b07220 */ /* 0x000fe20000410000 */
[----:B------:R-:W-:Y:S01]  /*6640*/  FMUL.FTZ R163, R136, R163 ;  /* 0x000000a388a37220 */ /* 0x000fe20000410000 */
[----:B------:R-:W-:Y:S01]  /*6650*/  FADD.FTZ R147, R147, R154 ;  /* 0x0000009a93937221 */ /* 0x000fe20000010000 */
[----:B------:R-:W-:Y:S01]  /*6660*/  FADD.FTZ R146, R146, R159 ;  /* 0x0000009f92927221 */ /* 0x000fe20000010000 */
[-C--:B------:R-:W-:Y:S01]  /*6670*/  FMUL.FTZ R161, R69, R72.reuse ;  /* 0x0000004845a17220 */ /* 0x080fe20000410000 */
[----:B------:R-:W-:Y:S01]  /*6680*/  FFMA.FTZ R159, R157, R72, R176 ;  /* 0x000000489d9f7223 */ /* 0x000fe200000100b0 */
[----:B------:R-:W-:Y:S01]  /*6690*/  FFMA.FTZ R154, R40, -R109, R75 ;  /* 0x8000006d289a7223 */ /* 0x000fe2000001004b */
[----:B------:R-:W-:Y:S01]  /*66a0*/  FMUL.FTZ R75, R109, R153 ;  /* 0x000000996d4b7220 */ /* 0x000fe20000410000 */
[----:B------:R0:W-:Y:S01]  /*66b0*/  STS [R60+0x10e8], R163 ;  /* 0x0010e8a33c007388 */ /* 0x0001e20000000800 */
[----:B------:R-:W-:Y:S01]  /*66c0*/  FFMA.FTZ R156, R157, R156, -R161 ;  /* 0x0000009c9d9c7223 */ /* 0x000fe200000108a1 */
[----:B------:R-:W-:Y:S01]  /*66d0*/  FADD.FTZ R146, R146, R159 ;  /* 0x0000009f92927221 */ /* 0x000fe20000010000 */
[----:B------:R-:W-:Y:S01]  /*66e0*/  FFMA.FTZ R159, R41, -R108, R76 ;  /* 0x8000006c299f7223 */ /* 0x000fe2000001004c */
[----:B------:R-:W-:Y:S01]  /*66f0*/  FMUL.FTZ R161, R109, R170 ;  /* 0x000000aa6da17220 */ /* 0x000fe20000410000 */
[C---:B------:R-:W-:Y:S01]  /*6700*/  FMUL.FTZ R76, R108.reuse, R160 ;  /* 0x000000a06c4c7220 */ /* 0x040fe20000410000 */
[----:B------:R-:W-:Y:S01]  /*6710*/  FMUL.FTZ R176, R108, R172 ;  /* 0x000000ac6cb07220 */ /* 0x000fe20000410000 */
[----:B------:R-:W-:Y:S01]  /*6720*/  FFMA.FTZ R167, R82, UR45, R167 ;  /* 0x0000002d52a77c23 */ /* 0x000fe200080100a7 */
[----:B------:R1:W-:Y:S01]  /*6730*/  STS [R60+0x10b8], R169 ;  /* 0x0010b8a93c007388 */ /* 0x0003e20000000800 */
[----:B------:R-:W-:Y:S01]  /*6740*/  FMUL.FTZ R180, R73, R76 ;  /* 0x0000004c49b47220 */ /* 0x000fe20000410000 */
[----:B0-----:R-:W-:Y:S01]  /*6750*/  FMUL.FTZ R163, R70, R75 ;  /* 0x0000004b46a37220 */ /* 0x001fe20000410000 */
[----:B------:R-:W-:Y:S01]  /*6760*/  FMUL.FTZ R188, R57, UR45 ;  /* 0x0000002d39bc7c20 */ /* 0x000fe20008410000 */
[----:B------:R-:W-:Y:S01]  /*6770*/  FADD.FTZ R147, R147, R156 ;  /* 0x0000009c93937221 */ /* 0x000fe20000010000 */
[-C--:B------:R-:W-:Y:S01]  /*6780*/  FFMA.FTZ R180, R159, R176.reuse, -R180 ;  /* 0x000000b09fb47223 */ /* 0x080fe200000108b4 */
[-C--:B------:R-:W-:Y:S01]  /*6790*/  FFMA.FTZ R166, R154, R161.reuse, -R163 ;  /* 0x000000a19aa67223 */ /* 0x080fe200000108a3 */
[----:B------:R-:W-:Y:S01]  /*67a0*/  FMUL.FTZ R161, R70, R161 ;  /* 0x000000a146a17220 */ /* 0x000fe20000410000 */
[----:B------:R-:W-:Y:S01]  /*67b0*/  FMUL.FTZ R176, R73, R176 ;  /* 0x000000b049b07220 */ /* 0x000fe20000410000 */
[----:B------:R-:W-:Y:S01]  /*67c0*/  FMUL.FTZ R171, R94, -R171 ;  /* 0x800000ab5eab7220 */ /* 0x000fe20000410000 */
[----:B-1----:R-:W-:Y:S01]  /*67d0*/  FMUL.FTZ R169, R136, -R167 ;  /* 0x800000a788a97220 */ /* 0x002fe20000410000 */
[----:B------:R-:W-:Y:S01]  /*67e0*/  FFMA.FTZ R161, R154, R75, R161 ;  /* 0x0000004b9aa17223 */ /* 0x000fe200000100a1 */
[----:B------:R-:W-:Y:S01]  /*67f0*/  FFMA.FTZ R156, R42, -R107, R79 ;  /* 0x8000006b2a9c7223 */ /* 0x000fe2000001004f */
[----:B------:R-:W-:Y:S01]  /*6800*/  FMUL.FTZ R79, R107, R152 ;  /* 0x000000986b4f7220 */ /* 0x000fe20000410000 */
[----:B------:R-:W-:Y:S01]  /*6810*/  FFMA.FTZ R188, R59, UR44, -R188 ;  /* 0x0000002c3bbc7c23 */ /* 0x000fe200080108bc */
[----:B------:R-:W-:Y:S01]  /*6820*/  FADD.FTZ R146, R146, R161 ;  /* 0x000000a192927221 */ /* 0x000fe20000010000 */
[----:B------:R-:W-:Y:S01]  /*6830*/  FFMA.FTZ R161, R159, R76, R176 ;  /* 0x0000004c9fa17223 */ /* 0x000fe200000100b0 */
[----:B------:R-:W-:Y:S01]  /*6840*/  FADD.FTZ R147, R147, R166 ;  /* 0x000000a693937221 */ /* 0x000fe20000010000 */
[----:B------:R0:W-:Y:S01]  /*6850*/  STS [R60+0x10ec], R169 ;  /* 0x0010eca93c007388 */ /* 0x0001e20000000800 */
[----:B------:R-:W-:Y:S01]  /*6860*/  FMUL.FTZ R166, R57, UR44 ;  /* 0x0000002c39a67c20 */ /* 0x000fe20008410000 */
[----:B------:R-:W-:Y:S01]  /*6870*/  FADD.FTZ R163, R146, R161 ;  /* 0x000000a192a37221 */ /* 0x000fe20000010000 */
[C---:B------:R-:W-:Y:S01]  /*6880*/  FMUL.FTZ R146, R106.reuse, R62 ;  /* 0x0000003e6a927220 */ /* 0x040fe20000410000 */
[----:B------:R1:W-:Y:S01]  /*6890*/  STS [R60+0x10bc], R171 ;  /* 0x0010bcab3c007388 */ /* 0x0003e20000000800 */
[----:B------:R-:W-:Y:S01]  /*68a0*/  FMUL.FTZ R167, R107, R168 ;  /* 0x000000a86ba77220 */ /* 0x000fe20000410000 */
[----:B------:R-:W-:Y:S01]  /*68b0*/  FFMA.FTZ R161, R43, -R106, R80 ;  /* 0x8000006a2ba17223 */ /* 0x000fe20000010050 */
[----:B------:R-:W-:Y:S01]  /*68c0*/  FMUL.FTZ R176, R106, R189 ;  /* 0x000000bd6ab07220 */ /* 0x000fe20000410000 */
[----:B------:R-:W-:Y:S01]  /*68d0*/  FMUL.FTZ R80, R77, R146 ;  /* 0x000000924d507220 */ /* 0x000fe20000410000 */
[----:B------:R-:W-:Y:S01]  /*68e0*/  FADD.FTZ R147, R147, R180 ;  /* 0x000000b493937221 */ /* 0x000fe20000010000 */
[----:B0-----:R-:W-:Y:S01]  /*68f0*/  FMUL.FTZ R169, R74, R79 ;  /* 0x0000004f4aa97220 */ /* 0x001fe20000410000 */
[----:B------:R-:W-:Y:S01]  /*6900*/  FMUL.FTZ R173, R84, UR45 ;  /* 0x0000002d54ad7c20 */ /* 0x000fe20008410000 */
[----:B------:R-:W-:Y:S01]  /*6910*/  STS [R60+0x108c], R195 ;  /* 0x00108cc33c007388 */ /* 0x000fe20000000800 */
[----:B------:R-:W-:Y:S01]  /*6920*/  FMUL.FTZ R187, R172, UR43 ;  /* 0x0000002bacbb7c20 */ /* 0x000fe20008410000 */
[----:B-1----:R-:W-:Y:S01]  /*6930*/  FMUL.FTZ R171, R137, R188 ;  /* 0x000000bc89ab7220 */ /* 0x002fe20000410000 */
[----:B------:R-:W-:Y:S01]  /*6940*/  FFMA.FTZ R188, R59, UR45, R166 ;  /* 0x0000002d3bbc7c23 */ /* 0x000fe200080100a6 */
[-C--:B------:R-:W-:Y:S01]  /*6950*/  FFMA.FTZ R166, R156, R167.reuse, -R169 ;  /* 0x000000a79ca67223 */ /* 0x080fe200000108a9 */
[----:B------:R-:W-:Y:S01]  /*6960*/  FMUL.FTZ R167, R74, R167 ;  /* 0x000000a74aa77220 */ /* 0x000fe20000410000 */
[----:B------:R-:W-:Y:S01]  /*6970*/  FMUL.FTZ R169, R105, R63 ;  /* 0x0000003f69a97220 */ /* 0x000fe20000410000 */
[----:B------:R0:W-:Y:S01]  /*6980*/  STS [R60+0x10f0], R171 ;  /* 0x0010f0ab3c007388 */ /* 0x0001e20000000800 */
[----:B------:R-:W-:Y:S01]  /*6990*/  FFMA.FTZ R173, R202, UR44, -R173 ;  /* 0x0000002ccaad7c23 */ /* 0x000fe200080108ad */
[----:B------:R-:W-:Y:S01]  /*69a0*/  FMUL.FTZ R205, R152, UR43 ;  /* 0x0000002b98cd7c20 */ /* 0x000fe20008410000 */
[----:B------:R-:W-:Y:S01]  /*69b0*/  FMUL.FTZ R209, R168, UR43 ;  /* 0x0000002ba8d17c20 */ /* 0x000fe20008410000 */
[----:B------:R-:W-:Y:S01]  /*69c0*/  STS [R60+0x1090], R191 ;  /* 0x001090bf3c007388 */ /* 0x000fe20000000800 */
[----:B------:R-:W-:Y:S01]  /*69d0*/  FMUL.FTZ R179, R138, R173 ;  /* 0x000000ad8ab37220 */ /* 0x000fe20000410000 */
[----:B------:R-:W-:Y:S01]  /*69e0*/  FMUL.FTZ R173, R104, R193 ;  /* 0x000000c168ad7220 */ /* 0x000fe20000410000 */
[----:B------:R-:W-:Y:S01]  /*69f0*/  FFMA.FTZ R205, R168, UR42, -R205 ;  /* 0x0000002aa8cd7c23 */ /* 0x000fe200080108cd */
[----:B------:R-:W-:Y:S01]  /*6a00*/  STS [R60+0x1094], R201 ;  /* 0x001094c93c007388 */ /* 0x000fe20000000800 */
[----:B------:R-:W-:Y:S01]  /*6a10*/  FMUL.FTZ R204, R62, UR43 ;  /* 0x0000002b3ecc7c20 */ /* 0x000fe20008410000 */
[----:B0-----:R-:W-:Y:S01]  /*6a20*/  FMUL.FTZ R171, R137, -R188 ;  /* 0x800000bc89ab7220 */ /* 0x001fe20000410000 */
[-C--:B------:R-:W-:Y:S01]  /*6a30*/  FFMA.FTZ R188, R161, R176.reuse, -R80 ;  /* 0x000000b0a1bc7223 */ /* 0x080fe20000010850 */
[----:B------:R-:W-:Y:S01]  /*6a40*/  FFMA.FTZ R80, R156, R79, R167 ;  /* 0x0000004f9c507223 */ /* 0x000fe200000100a7 */
[----:B------:R-:W-:Y:S01]  /*6a50*/  FMUL.FTZ R176, R77, R176 ;  /* 0x000000b04db07220 */ /* 0x000fe20000410000 */
[----:B------:R-:W-:Y:S01]  /*6a60*/  STS [R60+0x1098], R203 ;  /* 0x001098cb3c007388 */ /* 0x000fe20000000800 */
[----:B------:R-:W-:Y:S01]  /*6a70*/  FMUL.FTZ R180, R56, R173 ;  /* 0x000000ad38b47220 */ /* 0x000fe20000410000 */
[----:B------:R-:W-:Y:S01]  /*6a80*/  FADD.FTZ R80, R163, R80 ;  /* 0x00000050a3507221 */ /* 0x000fe20000010000 */
[----:B------:R-:W-:Y:S01]  /*6a90*/  FADD.FTZ R163, R147, R166 ;  /* 0x000000a693a37221 */ /* 0x000fe20000010000 */
[----:B------:R-:W-:Y:S01]  /*6aa0*/  FMUL.FTZ R147, R105, R61 ;  /* 0x0000003d69937220 */ /* 0x000fe20000410000 */
[----:B------:R-:W-:Y:S01]  /*6ab0*/  FFMA.FTZ R166, R36, -R105, R81 ;  /* 0x8000006924a67223 */ /* 0x000fe20000010051 */
[----:B------:R0:W-:Y:S01]  /*6ac0*/  STS [R60+0x10f4], R171 ;  /* 0x0010f4ab3c007388 */ /* 0x0001e20000000800 */
[----:B------:R-:W-:Y:S01]  /*6ad0*/  FFMA.FTZ R167, R161, R146, R176 ;  /* 0x00000092a1a77223 */ /* 0x000fe200000100b0 */
[----:B------:R-:W-:Y:S01]  /*6ae0*/  FMUL.FTZ R81, R78, R147 ;  /* 0x000000934e517220 */ /* 0x000fe20000410000 */
[----:B------:R-:W-:Y:S01]  /*6af0*/  FADD.FTZ R188, R163, R188 ;  /* 0x000000bca3bc7221 */ /* 0x000fe20000010000 */
[----:B------:R-:W-:Y:S01]  /*6b00*/  FFMA.FTZ R163, R37, -R104, R82 ;  /* 0x8000006825a37223 */ /* 0x000fe20000010052 */
[----:B------:R-:W-:Y:S01]  /*6b10*/  FADD.FTZ R167, R80, R167 ;  /* 0x000000a750a77221 */ /* 0x000fe20000010000 */
[----:B------:R-:W-:Y:S01]  /*6b20*/  FMUL.FTZ R80, R104, R3 ;  /* 0x0000000368507220 */ /* 0x000fe20000410000 */
[----:B------:R1:W-:Y:S01]  /*6b30*/  STS [R60+0x10f8], R179 ;  /* 0x0010f8b33c007388 */ /* 0x0003e20000000800 */
[----:B------:R-:W-:Y:S01]  /*6b40*/  FMUL.FTZ R168, R151, UR43 ;  /* 0x0000002b97a87c20 */ /* 0x000fe20008410000 */
[----:B------:R-:W-:Y:S01]  /*6b50*/  FFMA.FTZ R208, R160, UR42, R187 ;  /* 0x0000002aa0d07c23 */ /* 0x000fe200080100bb */
[-C--:B0-----:R-:W-:Y:S01]  /*6b60*/  FFMA.FTZ R171, R166, R169.reuse, -R81 ;  /* 0x000000a9a6ab7223 */ /* 0x081fe20000010851 */
[----:B------:R-:W-:Y:S01]  /*6b70*/  FMUL.FTZ R169, R78, R169 ;  /* 0x000000a94ea97220 */ /* 0x000fe20000410000 */
[----:B------:R-:W-:Y:S01]  /*6b80*/  FMUL.FTZ R82, R56, R80 ;  /* 0x0000005038527220 */ /* 0x000fe20000410000 */
[----:B------:R-:W-:Y:S01]  /*6b90*/  FMUL.FTZ R81, R103, R198 ;  /* 0x000000c667517220 */ /* 0x000fe20000410000 */
[----:B------:R-:W-:Y:S01]  /*6ba0*/  FADD.FTZ R171, R188, R171 ;  /* 0x000000abbcab7221 */ /* 0x000fe20000010000 */
[----:B------:R-:W-:Y:S01]  /*6bb0*/  FFMA.FTZ R176, R166, R147, R169 ;  /* 0x00000093a6b07223 */ /* 0x000fe200000100a9 */
[----:B------:R-:W-:Y:S01]  /*6bc0*/  FMUL.FTZ R169, R84, UR44 ;  /* 0x0000002c54a97c20 */ /* 0x000fe20008410000 */
[----:B------:R-:W-:Y:S01]  /*6bd0*/  FFMA.FTZ R190, R163, R173, -R82 ;  /* 0x000000ada3be7223 */ /* 0x000fe20000010852 */
[----:B------:R-:W-:Y:S01]  /*6be0*/  FFMA.FTZ R82, R38, -R103, R59 ;  /* 0x8000006726527223 */ /* 0x000fe2000001003b */
[----:B-1----:R-:W-:Y:S01]  /*6bf0*/  FMUL.FTZ R179, R103, R194 ;  /* 0x000000c267b37220 */ /* 0x002fe20000410000 */
[----:B------:R-:W-:Y:S01]  /*6c00*/  FFMA.FTZ R169, R202, UR45, R169 ;  /* 0x0000002dcaa97c23 */ /* 0x000fe200080100a9 */
[----:B------:R-:W-:Y:S01]  /*6c10*/  FMUL.FTZ R59, R57, R81 ;  /* 0x00000051393b7220 */ /* 0x000fe20000410000 */
[----:B------:R-:W-:Y:S01]  /*6c20*/  FADD.FTZ R167, R167, R176 ;  /* 0x000000b0a7a77221 */ /* 0x000fe20000010000 */
[----:B------:R-:W-:Y:S01]  /*6c30*/  FADD.FTZ R171, R171, R190 ;  /* 0x000000beabab7221 */ /* 0x000fe20000010000 */
[----:B------:R-:W-:Y:S01]  /*6c40*/  FMUL.FTZ R169, R138, -R169 ;  /* 0x800000a98aa97220 */ /* 0x000fe20000410000 */
[-C--:B------:R-:W-:Y:S01]  /*6c50*/  FFMA.FTZ R176, R82, R179.reuse, -R59 ;  /* 0x000000b352b07223 */ /* 0x080fe2000001083b */
[----:B------:R-:W-:Y:S01]  /*6c60*/  IADD3 R59, PT, PT, R120, 0x20, RZ ;  /* 0x00000020783b7810 */ /* 0x000fe20007ffe0ff */
[----:B------:R-:W-:Y:S01]  /*6c70*/  FFMA.FTZ R180, R163, R80, R180 ;  /* 0x00000050a3b47223 */ /* 0x000fe200000100b4 */
[----:B------:R-:W-:Y:S01]  /*6c80*/  FMUL.FTZ R190, R3, UR43 ;  /* 0x0000002b03be7c20 */ /* 0x000fe20008410000 */
[----:B------:R0:W-:Y:S01]  /*6c90*/  STS [R60+0x10fc], R169 ;  /* 0x0010fca93c007388 */ /* 0x0001e20000000800 */
[----:B------:R-:W-:Y:S01]  /*6ca0*/  LEA.HI R59, R59, R120, RZ, 0x1b ;  /* 0x000000783b3b7211 */ /* 0x000fe200078fd8ff */
[----:B------:R-:W-:Y:S01]  /*6cb0*/  FADD.FTZ R173, R171, R176 ;  /* 0x000000b0abad7221 */ /* 0x000fe20000010000 */
[----:B------:R-:W-:Y:S01]  /*6cc0*/  FMUL.FTZ R176, R58, UR43 ;  /* 0x0000002b3ab07c20 */ /* 0x000fe20008410000 */
[----:B------:R-:W-:Y:S01]  /*6cd0*/  FMUL.FTZ R179, R57, R179 ;  /* 0x000000b339b37220 */ /* 0x000fe20000410000 */
[----:B------:R-:W-:Y:S01]  /*6ce0*/  LEA R211, R59, UR32, 0x2 ;  /* 0x000000203bd37c11 */ /* 0x000fe2000f8e10ff */
[----:B------:R-:W-:Y:S01]  /*6cf0*/  BAR.SYNC.DEFER_BLOCKING 0x0 ;  /* 0x0000000000007b1d */ /* 0x000fe20000010000 */
[----:B------:R-:W-:Y:S01]  /*6d00*/  FMUL.FTZ R59, R198, UR43 ;  /* 0x0000002bc63b7c20 */ /* 0x000fe20008410000 */
[----:B------:R-:W-:Y:S01]  /*6d10*/  FADD.FTZ R180, R167, R180 ;  /* 0x000000b4a7b47221 */ /* 0x000fe20000010000 */
[----:B------:R-:W-:Y:S01]  /*6d20*/  FMUL.FTZ R167, R197, UR43 ;  /* 0x0000002bc5a77c20 */ /* 0x000fe20008410000 */
[----:B0-----:R-:W-:Y:S01]  /*6d30*/  FFMA.FTZ R169, R193, UR42, -R190 ;  /* 0x0000002ac1a97c23 */ /* 0x001fe200080108be */
[----:B------:R-:W-:Y:S01]  /*6d40*/  FFMA.FTZ R60, R194, UR42, -R59 ;  /* 0x0000002ac23c7c23 */ /* 0x000fe2000801083b */
[----:B------:R-:W-:Y:S01]  /*6d50*/  FFMA.FTZ R59, R197, UR42, -R176 ;  /* 0x0000002ac53b7c23 */ /* 0x000fe200080108b0 */
[----:B------:R-:W-:Y:S01]  /*6d60*/  FMUL.FTZ R176, R61, UR43 ;  /* 0x0000002b3db07c20 */ /* 0x000fe20008410000 */
[----:B------:R-:W-:Y:S01]  /*6d70*/  FFMA.FTZ R179, R82, R81, R179 ;  /* 0x0000005152b37223 */ /* 0x000fe200000100b3 */
[----:B------:R-:W-:Y:S01]  /*6d80*/  FMUL.FTZ R190, R63, UR43 ;  /* 0x0000002b3fbe7c20 */ /* 0x000fe20008410000 */
[----:B------:R-:W-:Y:S01]  /*6d90*/  LEA R188, R99, -R2, 0x1 ;  /* 0x8000000263bc7211 */ /* 0x000fe200078e08ff */
[----:B------:R-:W-:Y:S01]  /*6da0*/  FFMA.FTZ R171, R63, UR42, -R176 ;  /* 0x0000002a3fab7c23 */ /* 0x000fe200080108b0 */
[----:B------:R-:W-:Y:S01]  /*6db0*/  FMUL.FTZ R63, R160, UR43 ;  /* 0x0000002ba03f7c20 */ /* 0x000fe20008410000 */
[----:B------:R-:W-:Y:S01]  /*6dc0*/  FFMA.FTZ R2, R58, UR42, R167 ;  /* 0x0000002a3a027c23 */ /* 0x000fe200080100a7 */
[----:B------:R-:W-:Y:S01]  /*6dd0*/  FADD.FTZ R180, R180, R179 ;  /* 0x000000b3b4b47221 */ /* 0x000fe20000010000 */
[----:B------:R-:W-:Y:S01]  /*6de0*/  FMUL.FTZ R167, R194, UR43 ;  /* 0x0000002bc2a77c20 */ /* 0x000fe20008410000 */
[----:B------:R-:W-:Y:S01]  /*6df0*/  FMUL.FTZ R179, R153, UR43 ;  /* 0x0000002b99b37c20 */ /* 0x000fe20008410000 */
[----:B------:R-:W-:Y:S01]  /*6e00*/  FFMA.FTZ R194, R172, UR42, -R63 ;  /* 0x0000002aacc27c23 */ /* 0x000fe2000801083f */
[----:B------:R-:W-:Y:S01]  /*6e10*/  FMUL.FTZ R63, R162, UR43 ;  /* 0x0000002ba23f7c20 */ /* 0x000fe20008410000 */
[C---:B------:R-:W-:Y:S01]  /*6e20*/  FMUL.FTZ R172, R170.reuse, UR43 ;  /* 0x0000002baaac7c20 */ /* 0x040fe20008410000 */
[----:B------:R-:W-:Y:S01]  /*6e30*/  FFMA.FTZ R179, R170, UR42, -R179 ;  /* 0x0000002aaab37c23 */ /* 0x000fe200080108b3 */
[----:B------:R-:W-:Y:S01]  /*6e40*/  FFMA.FTZ R176, R3, UR42, R192 ;  /* 0x0000002a03b07c23 */ /* 0x000fe200080100c0 */
[C---:B------:R-:W-:Y:S01]  /*6e50*/  FFMA.FTZ R170, R174.reuse, UR42, -R63 ;  /* 0x0000002aaeaa7c23 */ /* 0x040fe2000801083f */
[----:B------:R-:W-:Y:S01]  /*6e60*/  FMUL.FTZ R63, R174, UR43 ;  /* 0x0000002bae3f7c20 */ /* 0x000fe20008410000 */
[----:B------:R-:W0:Y:S01]  /*6e70*/  LDS R211, [R211+0x1100] ;  /* 0x00110000d3d37984 */ /* 0x000e220000000800 */
[----:B------:R-:W-:Y:S01]  /*6e80*/  FFMA.FTZ R204, R189, UR42, -R204 ;  /* 0x0000002abdcc7c23 */ /* 0x000fe200080108cc */
[----:B------:R-:W-:Y:S01]  /*6e90*/  FFMA.FTZ R207, R153, UR42, R172 ;  /* 0x0000002a99cf7c23 */ /* 0x000fe200080100ac */
[----:B------:R-:W-:Y:S01]  /*6ea0*/  FFMA.FTZ R192, R162, UR42, R63 ;  /* 0x0000002aa2c07c23 */ /* 0x000fe2000801003f */
        /* <DEDUP_REMOVED lines=9> */
[----:B------:R-:W-:Y:S01]  /*6f40*/  FMUL.FTZ R174, R89, UR43 ;  /* 0x0000002b59ae7c20 */ /* 0x000fe20008410000 */
[----:B------:R-:W-:Y:S01]  /*6f50*/  FMUL.FTZ R189, R52, UR43 ;  /* 0x0000002b34bd7c20 */ /* 0x000fe20008410000 */
[----:B------:R-:W-:Y:S01]  /*6f60*/  FFMA.FTZ R172, R164, UR42, -R63 ;  /* 0x0000002aa4ac7c23 */ /* 0x000fe2000801083f */
[----:B------:R-:W-:Y:S01]  /*6f70*/  FMUL.FTZ R52, R177, UR43 ;  /* 0x0000002bb1347c20 */ /* 0x000fe20008410000 */
[----:B------:R-:W-:Y:S01]  /*6f80*/  FMUL.FTZ R53, R182, UR43 ;  /* 0x0000002bb6357c20 */ /* 0x000fe20008410000 */
[----:B------:R-:W-:Y:S01]  /*6f90*/  FMUL.FTZ R63, R181, UR43 ;  /* 0x0000002bb53f7c20 */ /* 0x000fe20008410000 */
[----:B------:R-:W-:Y:S01]  /*6fa0*/  FFMA.FTZ R193, R61, UR42, R190 ;  /* 0x0000002a3dc17c23 */ /* 0x000fe200080100be */
[C---:B------:R-:W-:Y:S01]  /*6fb0*/  FFMA.FTZ R174, R155.reuse, UR42, -R174 ;  /* 0x0000002a9bae7c23 */ /* 0x040fe200080108ae */
[----:B------:R-:W-:Y:S01]  /*6fc0*/  FMUL.FTZ R190, R155, UR43 ;  /* 0x0000002b9bbe7c20 */ /* 0x000fe20008410000 */
[----:B------:R-:W-:Y:S01]  /*6fd0*/  FMUL.FTZ R196, R164, UR43 ;  /* 0x0000002ba4c47c20 */ /* 0x000fe20008410000 */
[C---:B------:R-:W-:Y:S01]  /*6fe0*/  FFMA.FTZ R155, R165.reuse, UR42, -R52 ;  /* 0x0000002aa59b7c23 */ /* 0x040fe20008010834 */
[----:B------:R-:W-:Y:S01]  /*6ff0*/  FFMA.FTZ R164, R158, UR42, -R53 ;  /* 0x0000002a9ea47c23 */ /* 0x000fe20008010835 */
[----:B------:R-:W-:Y:S01]  /*7000*/  FFMA.FTZ R63, R144, UR42, -R63 ;  /* 0x0000002a903f7c23 */ /* 0x000fe2000801083f */
[----:B------:R-:W-:Y:S01]  /*7010*/  FMUL.FTZ R52, R165, UR43 ;  /* 0x0000002ba5347c20 */ /* 0x000fe20008410000 */
[----:B------:R-:W-:Y:S01]  /*7020*/  FMUL.FTZ R53, R158, UR43 ;  /* 0x0000002b9e357c20 */ /* 0x000fe20008410000 */
[----:B------:R-:W-:Y:S01]  /*7030*/  FMUL.FTZ R144, R144, UR43 ;  /* 0x0000002b90907c20 */ /* 0x000fe20008410000 */
        /* <DEDUP_REMOVED lines=16> */
.L_x_14070:
[----:B------:R-:W-:Y:S05]  /*7140*/  BSYNC.RECONVERGENT B0 ;  /* 0x0000000000007941 */ /* 0x000fea0003800200 */
.L_x_14069:
[----:B------:R-:W-:Y:S04]  /*7150*/  BSSY.RECONVERGENT B0, `(.L_x_14071) ;  /* 0x0000003000007945 */ /* 0x000fe80003800200 */
[----:B------:R-:W-:Y:S05]  /*7160*/  @!P2 BRA `(.L_x_14072) ;  /* 0x000000000004a947 */ /* 0x000fea0003800000 */
[----:B------:R1:W-:Y:S02]  /*7170*/  REDG.E.ADD.F32.FTZ.RN.STRONG.GPU desc[UR20][R54.64+0x80], R211 ;  /* 0x000080d3360079a6 */ /* 0x0003e4000c12f314 */
.L_x_14072:
[----:B------:R-:W-:Y:S05]  /*7180*/  BSYNC.RECONVERGENT B0 ;  /* 0x0000000000007941 */ /* 0x000fea0003800200 */
.L_x_14071:
        /* <DEDUP_REMOVED lines=17> */
.L_x_14074:
[----:B------:R-:W-:Y:S05]  /*72a0*/  BSYNC.RECONVERGENT B0 ;  /* 0x0000000000007941 */ /* 0x000fea0003800200 */
.L_x_14073:
[----:B01----:R0:W1:Y:S01]  /*72b0*/  LDS R53, [R195+0x1200] ;  /* 0x00120000c3357984 */ /* 0x0030620000000800 */
[----:B------:R-:W-:Y:S01]  /*72c0*/  BSSY.RECONVERGENT B0, `(.L_x_14075) ;  /* 0x0000006000007945 */ /* 0x000fe20003800200 */
[----:B------:R-:W-:Y:S02]  /*72d0*/  IADD3 R191, PT, PT, R120, 0xc0, RZ ;  /* 0x000000c078bf7810 */ /* 0x000fe40007ffe0ff */
[----:B------:R-:W-:Y:S02]  /*72e0*/  LEA.HI R211, R211, R120, RZ, 0x1b ;  /* 0x00000078d3d37211 */ /* 0x000fe400078fd8ff */
[----:B------:R-:W-:Y:S01]  /*72f0*/  LEA R52, R52, UR32, 0x2 ;  /* 0x0000002034347c11 */ /* 0x000fe2000f8e10ff */
[----:B------:R-:W-:Y:S06]  /*7300*/  @!P1 BRA `(.L_x_14076) ;  /* 0x0000000000049947 */ /* 0x000fec0003800000 */
[----:B-1----:R2:W-:Y:S02]  /*7310*/  REDG.E.ADD.F32.FTZ.RN.STRONG.GPU desc[UR20][R54.64+0x180], R53 ;  /* 0x00018035360079a6 */ /* 0x0025e4000c12f314 */
.L_x_14076:
[----:B------:R-:W-:Y:S05]  /*7320*/  BSYNC.RECONVERGENT B0 ;  /* 0x0000000000007941 */ /* 0x000fea0003800200 */
.L_x_14075:
[----:B-12---:R1:W2:Y:S01]  /*7330*/  LDS R53, [R52+0x1280] ;  /* 0x0012800034357984 */ /* 0x0062a20000000800 */
[----:B------:R-:W-:Y:S01]  /*7340*/  BSSY.RECONVERGENT B0, `(.L_x_14077) ;  /* 0x0000005000007945 */ /* 0x000fe20003800200 */
[----:B------:R-:W-:Y:S02]  /*7350*/  LEA.HI R191, R191, R120, RZ, 0x1b ;  /* 0x00000078bfbf7211 */ /* 0x000fe400078fd8ff */
[----:B------:R-:W-:Y:S01]  /*7360*/  LEA R211, R211, UR32, 0x2 ;  /* 0x00000020d3d37c11 */ /* 0x000fe2000f8e10ff */
[----:B------:R-:W-:Y:S06]  /*7370*/  @!P2 BRA `(.L_x_14078) ;  /* 0x000000000004a947 */ /* 0x000fec0003800000 */
[----:B--2---:R3:W-:Y:S02]  /*7380*/  REDG.E.ADD.F32.FTZ.RN.STRONG.GPU desc[UR20][R54.64+0x200], R53 ;  /* 0x00020035360079a6 */ /* 0x0047e4000c12f314 */
.L_x_14078:
[----:B------:R-:W-:Y:S05]  /*7390*/  BSYNC.RECONVERGENT B0 ;  /* 0x0000000000007941 */ /* 0x000fea0003800200 */
.L_x_14077:
[----:B--23--:R2:W3:Y:S01]  /*73a0*/  LDS R53, [R211+0x1300] ;  /* 0x00130000d3357984 */ /* 0x00c4e20000000800 */
[----:B------:R-:W-:Y:S01]  /*73b0*/  BSSY.RECONVERGENT B0, `(.L_x_14079) ;  /* 0x0000004000007945 */ /* 0x000fe20003800200 */
[----:B------:R-:W-:-:S03]  /*73c0*/  LEA R191, R191, UR32, 0x2 ;  /* 0x00000020bfbf7c11 */ /* 0x000fc6000f8e10ff */
[----:B------:R-:W-:Y:S05]  /*73d0*/  @!P3 BRA `(.L_x_14080) ;  /* 0x000000000004b947 */ /* 0x000fea0003800000 */
[----:B---3--:R4:W-:Y:S02]  /*73e0*/  REDG.E.ADD.F32.FTZ.RN.STRONG.GPU desc[UR20][R54.64+0x280], R53 ;  /* 0x00028035360079a6 */ /* 0x0089e4000c12f314 */
.L_x_14080:
[----:B------:R-:W-:Y:S05]  /*73f0*/  BSYNC.RECONVERGENT B0 ;  /* 0x0000000000007941 */ /* 0x000fea0003800200 */
.L_x_14079:
[----:B---34-:R3:W4:Y:S01]  /*7400*/  LDS R53, [R191+0x1380] ;  /* 0x00138000bf357984 */ /* 0x0187220000000800 */
[----:B------:R-:W-:Y:S04]  /*7410*/  BSSY.RECONVERGENT B0, `(.L_x_14081) ;  /* 0x0000003000007945 */ /* 0x000fe80003800200 */
[----:B------:R-:W-:Y:S05]  /*7420*/  @!P4 BRA `(.L_x_14082) ;  /* 0x000000000004c947 */ /* 0x000fea0003800000 */
[----:B----4-:R4:W-:Y:S02]  /*7430*/  REDG.E.ADD.F32.FTZ.RN.STRONG.GPU desc[UR20][R54.64+0x300], R53 ;  /* 0x00030035360079a6 */ /* 0x0109e4000c12f314 */
.L_x_14082:
[----:B------:R-:W-:Y:S05]  /*7440*/  BSYNC.RECONVERGENT B0 ;  /* 0x0000000000007941 */ /* 0x000fea0003800200 */
.L_x_14081:
[----:B----4-:R4:W0:Y:S01]  /*7450*/  LDS R53, [R131+0x1400] ;  /* 0x0014000083357984 */ /* 0x0108220000000800 */
[----:B------:R-:W-:Y:S01]  /*7460*/  BSSY.RECONVERGENT B0, `(.L_x_14083) ;  /* 0x0000004000007945 */ /* 0x000fe20003800200 */
[----:B---3--:R-:W-:-:S03]  /*7470*/  IADD3 R191, PT, PT, R120, 0x140, RZ ;  /* 0x0000014078bf7810 */ /* 0x008fc60007ffe0ff */
[----:B------:R-:W-:Y:S05]  /*7480*/  @!P5 BRA `(.L_x_14084) ;  /* 0x000000000004d947 */ /* 0x000fea0003800000 */
[----:B0-----:R3:W-:Y:S02]  /*7490*/  REDG.E.ADD.F32.FTZ.RN.STRONG.GPU desc[UR20][R54.64+0x380], R53 ;  /* 0x00038035360079a6 */ /* 0x0017e4000c12f314 */
.L_x_14084:
[----:B------:R-:W-:Y:S05]  /*74a0*/  BSYNC.RECONVERGENT B0 ;  /* 0x0000000000007941 */ /* 0x000fea0003800200 */
.L_x_14083:
[----:B0--3--:R0:W3:Y:S01]  /*74b0*/  LDS R53, [R130+0x1480] ;  /* 0x0014800082357984 */ /* 0x0090e20000000800 */
[----:B------:R-:W-:Y:S01]  /*74c0*/  ISETP.GE.AND P6, PT, R188, 0x101, PT ;  /* 0x00000101bc00780c */ /* 0x000fe20003fc6270 */
[----:B------:R-:W-:Y:S01]  /*74d0*/  BSSY.RECONVERGENT B0, `(.L_x_14085) ;  /* 0x000000a000007945 */ /* 0x000fe20003800200 */
[----:B------:R-:W-:Y:S02]  /*74e0*/  IADD3 R195, PT, PT, R120, 0x160, RZ ;  /* 0x0000016078c37810 */ /* 0x000fe40007ffe0ff */
[----:B------:R-:W-:Y:S02]  /*74f0*/  LEA.HI R191, R191, R120, RZ, 0x1b ;  /* 0x00000078bfbf7211 */ /* 0x000fe400078fd8ff */
[C---:B------:R-:W-:Y:S02]  /*7500*/  ISETP.GE.AND P1, PT, R188.reuse, 0x121, PT ;  /* 0x00000121bc00780c */ /* 0x040fe40003f26270 */
[C---:B------:R-:W-:Y:S02]  /*7510*/  ISETP.GE.AND P2, PT, R188.reuse, 0x141, PT ;  /* 0x00000141bc00780c */ /* 0x040fe40003f46270 */
[----:B------:R-:W-:-:S02]  /*7520*/  ISETP.GE.AND P3, PT, R188, 0x161, PT ;  /* 0x00000161bc00780c */ /* 0x000fc40003f66270 */
[C---:B------:R-:W-:Y:S02]  /*7530*/  ISETP.GE.AND P4, PT, R188.reuse, 0x181, PT ;  /* 0x00000181bc00780c */ /* 0x040fe40003f86270 */
[----:B------:R-:W-:Y:S01]  /*7540*/  ISETP.GE.AND P5, PT, R188, 0x1a1, PT ;  /* 0x000001a1bc00780c */ /* 0x000fe20003fa6270 */
[----:B------:R-:W-:-:S12]  /*7550*/  @!P6 BRA `(.L_x_14086) ;  /* 0x000000000004e947 */ /* 0x000fd80003800000 */
[----:B---3--:R3:W-:Y:S02]  /*7560*/  REDG.E.ADD.F32.FTZ.RN.STRONG.GPU desc[UR20][R54.64+0x400], R53 ;  /* 0x00040035360079a6 */ /* 0x0087e4000c12f314 */
.L_x_14086:
[----:B------:R-:W-:Y:S05]  /*7570*/  BSYNC.RECONVERGENT B0 ;  /* 0x0000000000007941 */ /* 0x000fea0003800200 */
.L_x_14085:
[----:B---3--:R3:W0:Y:S01]  /*7580*/  LDS R53, [R129+0x1500] ;  /* 0x0015000081357984 */ /* 0x0086220000000800 */
[----:B------:R-:W-:Y:S01]  /*7590*/  BSSY.RECONVERGENT B0, `(.L_x_14087) ;  /* 0x0000006000007945 */ /* 0x000fe20003800200 */
[----:B--2---:R-:W-:Y:S02]  /*75a0*/  IADD3 R211, PT, PT, R120, 0x180, RZ ;  /* 0x0000018078d37810 */ /* 0x004fe40007ffe0ff */
[----:B------:R-:W-:Y:S02]  /*75b0*/  LEA.HI R195, R195, R120, RZ, 0x1b ;  /* 0x00000078c3c37211 */ /* 0x000fe400078fd8ff */
[----:B-1----:R-:W-:Y:S01]  /*75c0*/  LEA R52, R191, UR32, 0x2 ;  /* 0x00000020bf347c11 */ /* 0x002fe2000f8e10ff */
[----:B------:R-:W-:Y:S06]  /*75d0*/  @!P1 BRA `(.L_x_14088) ;  /* 0x0000000000049947 */ /* 0x000fec0003800000 */
[----:B0-----:R1:W-:Y:S02]  /*75e0*/  REDG.E.ADD.F32.FTZ.RN.STRONG.GPU desc[UR20][R54.64+0x480], R53 ;  /* 0x00048035360079a6 */ /* 0x0013e4000c12f314 */
.L_x_14088:
[----:B------:R-:W-:Y:S05]  /*75f0*/  BSYNC.RECONVERGENT B0 ;  /* 0x0000000000007941 */ /* 0x000fea0003800200 */
.L_x_14087:
[----:B01----:R0:W1:Y:S01]  /*7600*/  LDS R53, [R52+0x1580] ;  /* 0x0015800034357984 */ /* 0x0030620000000800 */
[----:B------:R-:W-:Y:S01]  /*7610*/  BSSY.RECONVERGENT B0, `(.L_x_14089) ;  /* 0x0000006000007945 */ /* 0x000fe20003800200 */
[----:B------:R-:W-:Y:S02]  /*7620*/  IADD3 R191, PT, PT, R120, 0x1a0, RZ ;  /* 0x000001a078bf7810 */ /* 0x000fe40007ffe0ff */
[----:B------:R-:W-:Y:S02]  /*7630*/  LEA.HI R211, R211, R120, RZ, 0x1b ;  /* 0x00000078d3d37211 */ /* 0x000fe400078fd8ff */
[----:B------:R-:W-:Y:S01]  /*7640*/  LEA R195, R195, UR32, 0x2 ;  /* 0x00000020c3c37c11 */ /* 0x000fe2000f8e10ff */
[----:B------:R-:W-:Y:S06]  /*7650*/  @!P2 BRA `(.L_x_14090) ;  /* 0x000000000004a947 */ /* 0x000fec0003800000 */
[----:B-1----:R2:W-:Y:S02]  /*7660*/  REDG.E.ADD.F32.FTZ.RN.STRONG.GPU desc[UR20][R54.64+0x500], R53 ;  /* 0x00050035360079a6 */ /* 0x0025e4000c12f314 */
.L_x_14090:
[----:B------:R-:W-:Y:S05]  /*7670*/  BSYNC.RECONVERGENT B0 ;  /* 0x0000000000007941 */ /* 0x000fea0003800200 */
.L_x_14089:
[----:B-12---:R1:W2:Y:S01]  /*7680*/  LDS R53, [R195+0x1600] ;  /* 0x00160000c3357984 */ /* 0x0062a20000000800 */
[----:B------:R-:W-:Y:S01]  /*7690*/  BSSY.RECONVERGENT B0, `(.L_x_14091) ;  /* 0x0000005000007945 */ /* 0x000fe20003800200 */
[----:B------:R-:W-:Y:S02]  /*76a0*/  LEA.HI R191, R191, R120, RZ, 0x1b ;  /* 0x00000078bfbf7211 */ /* 0x000fe400078fd8ff */
[----:B------:R-:W-:Y:S01]  /*76b0*/  LEA R211, R211, UR32, 0x2 ;  /* 0x00000020d3d37c11 */ /* 0x000fe2000f8e10ff */
[----:B------:R-:W-:Y:S06]  /*76c0*/  @!P3 BRA `(.L_x_14092) ;  /* 0x000000000004b947 */ /* 0x000fec0003800000 */
[----:B--2---:R2:W-:Y:S02]  /*76d0*/  REDG.E.ADD.F32.FTZ.RN.STRONG.GPU desc[UR20][R54.64+0x580], R53 ;  /* 0x00058035360079a6 */ /* 0x0045e4000c12f314 */
.L_x_14092:
[----:B------:R-:W-:Y:S05]  /*76e0*/  BSYNC.RECONVERGENT B0 ;  /* 0x0000000000007941 */ /* 0x000fea0003800200 */
.L_x_14091:
[----:B--2---:R2:W1:Y:S01]  /*76f0*/  LDS R53, [R211+0x1680] ;  /* 0x00168000d3357984 */ /* 0x0044620000000800 */
[----:B------:R-:W-:Y:S01]  /*7700*/  BSSY.RECONVERGENT B0, `(.L_x_14093) ;  /* 0x0000004000007945 */ /* 0x000fe20003800200 */
[----:B0-----:R-:W-:-:S03]  /*7710*/  LEA R52, R191, UR32, 0x2 ;  /* 0x00000020bf347c11 */ /* 0x001fc6000f8e10ff */
[----:B------:R-:W-:Y:S05]  /*7720*/  @!P4 BRA `(.L_x_14094) ;  /* 0x000000000004c947 */ /* 0x000fea0003800000 */
[----:B-1----:R0:W-:Y:S02]  /*7730*/  REDG.E.ADD.F32.FTZ.RN.STRONG.GPU desc[UR20][R54.64+0x600], R53 ;  /* 0x00060035360079a6 */ /* 0x0021e4000c12f314 */
.L_x_14094:
[----:B------:R-:W-:Y:S05]  /*7740*/  BSYNC.RECONVERGENT B0 ;  /* 0x0000000000007941 */ /* 0x000fea0003800200 */
.L_x_14093:
[----:B01----:R0:W1:Y:S01]  /*7750*/  LDS R53, [R52+0x1700] ;  /* 0x0017000034357984 */ /* 0x0030620000000800 */
[----:B------:R-:W-:Y:S01]  /*7760*/  BSSY.RECONVERGENT B0, `(.L_x_14095) ;  /* 0x0000005000007945 */ /* 0x000fe20003800200 */
[C---:B------:R-:W-:Y:S02]  /*7770*/  IADD3 R191, PT, PT, R120.reuse, 0x1c0, RZ ;  /* 0x000001c078bf7810 */ /* 0x040fe40007ffe0ff */
[----:B------:R-:W-:Y:S01]  /*7780*/  IADD3 R195, PT, PT, R120, 0x1e0, RZ ;  /* 0x000001e078c37810 */ /* 0x000fe20007ffe0ff */
[----:B------:R-:W-:Y:S06]  /*7790*/  @!P5 BRA `(.L_x_14096) ;  /* 0x000000000004d947 */ /* 0x000fec0003800000 */
[----:B-1----:R1:W-:Y:S02]  /*77a0*/  REDG.E.ADD.F32.FTZ.RN.STRONG.GPU desc[UR20][R54.64+0x680], R53 ;  /* 0x00068035360079a6 */ /* 0x0023e4000c12f314 */
.L_x_14096:
[----:B------:R-:W-:Y:S05]  /*77b0*/  BSYNC.RECONVERGENT B0 ;  /* 0x0000000000007941 */ /* 0x000fea0003800200 */
.L_x_14095:
        /* <DEDUP_REMOVED lines=17> */
.L_x_14098:
[----:B------:R-:W-:Y:S05]  /*78d0*/  BSYNC.RECONVERGENT B0 ;  /* 0x0000000000007941 */ /* 0x000fea0003800200 */
.L_x_14097:
[----:B01----:R0:W1:Y:S01]  /*78e0*/  LDS R53, [R195+0x1800] ;  /* 0x00180000c3357984 */ /* 0x0030620000000800 */
[----:B------:R-:W-:Y:S01]  /*78f0*/  BSSY.RECONVERGENT B0, `(.L_x_14099) ;  /* 0x0000005000007945 */ /* 0x000fe20003800200 */
[----:B------:R-:W-:Y:S02]  /*7900*/  LEA.HI R211, R211, R120, RZ, 0x1b ;  /* 0x00000078d3d37211 */ /* 0x000fe400078fd8ff */
[----:B------:R-:W-:Y:S01]  /*7910*/  LEA R52, R52, UR32, 0x2 ;  /* 0x0000002034347c11 */ /* 0x000fe2000f8e10ff */
[----:B------:R-:W-:Y:S06]  /*7920*/  @!P1 BRA `(.L_x_14100) ;  /* 0x0000000000049947 */ /* 0x000fec0003800000 */
[----:B-1----:R2:W-:Y:S02]  /*7930*/  REDG.E.ADD.F32.FTZ.RN.STRONG.GPU desc[UR20][R54.64+0x780], R53 ;  /* 0x00078035360079a6 */ /* 0x0025e4000c12f314 */
.L_x_14100:
[----:B------:R-:W-:Y:S05]  /*7940*/  BSYNC.RECONVERGENT B0 ;  /* 0x0000000000007941 */ /* 0x000fea0003800200 */
.L_x_14099:
[----:B-12---:R1:W2:Y:S01]  /*7950*/  LDS R53, [R52+0x1880] ;  /* 0x0018800034357984 */ /* 0x0062a20000000800 */
[----:B------:R-:W-:Y:S01]  /*7960*/  BSSY.RECONVERGENT B0, `(.L_x_14101) ;  /* 0x0000004000007945 */ /* 0x000fe20003800200 */
[----:B------:R-:W-:-:S03]  /*7970*/  LEA R211, R211, UR32, 0x2 ;  /* 0x00000020d3d37c11 */ /* 0x000fc6000f8e10ff */
[----:B------:R-:W-:Y:S05]  /*7980*/  @!P2 BRA `(.L_x_14102) ;  /* 0x000000000004a947 */ /* 0x000fea0003800000 */
[----:B--2---:R2:W-:Y:S02]  /*7990*/  REDG.E.ADD.F32.FTZ.RN.STRONG.GPU desc[UR20][R54.64+0x800], R53 ;  /* 0x00080035360079a6 */ /* 0x0045e4000c12f314 */
.L_x_14102:
[----:B------:R-:W-:Y:S05]  /*79a0*/  BSYNC.RECONVERGENT B0 ;  /* 0x0000000000007941 */ /* 0x000fea0003800200 */
.L_x_14101:
[----:B--2---:R2:W0:Y:S01]  /*79b0*/  LDS R53, [R211+0x1900] ;  /* 0x00190000d3357984 */ /* 0x0044220000000800 */
[----:B------:R-:W-:Y:S04]  /*79c0*/  BSSY.RECONVERGENT B0, `(.L_x_14103) ;  /* 0x0000003000007945 */ /* 0x000fe80003800200 */
[----:B------:R-:W-:Y:S05]  /*79d0*/  @!P3 BRA `(.L_x_14104) ;  /* 0x000000000004b947 */ /* 0x000fea0003800000 */
[----:B0-----:R0:W-:Y:S02]  /*79e0*/  REDG.E.ADD.F32.FTZ.RN.STRONG.GPU desc[UR20][R54.64+0x880], R53 ;  /* 0x00088035360079a6 */ /* 0x0011e4000c12f314 */
.L_x_14104:
[----:B------:R-:W-:Y:S05]  /*79f0*/  BSYNC.RECONVERGENT B0 ;  /* 0x0000000000007941 */ /* 0x000fea0003800200 */
.L_x_14103:
[----:B0-----:R0:W0:Y:S01]  /*7a00*/  LDS R53, [R128+0x1980] ;  /* 0x0019800080357984 */ /* 0x0010220000000800 */
[----:B------:R-:W-:Y:S01]  /*7a10*/  BSSY.RECONVERGENT B0, `(.L_x_14105) ;  /* 0x0000004000007945 */ /* 0x000fe20003800200 */
[----:B------:R-:W-:-:S03]  /*7a20*/  IADD3 R191, PT, PT, R120, 0x2a0, RZ ;  /* 0x000002a078bf7810 */ /* 0x000fc60007ffe0ff */
[----:B------:R-:W-:Y:S05]  /*7a30*/  @!P4 BRA `(.L_x_14106) ;  /* 0x000000000004c947 */ /* 0x000fea0003800000 */
[----:B0-----:R0:W-:Y:S02]  /*7a40*/  REDG.E.ADD.F32.FTZ.RN.STRONG.GPU desc[UR20][R54.64+0x900], R53 ;  /* 0x00090035360079a6 */ /* 0x0011e4000c12f314 */
.L_x_14106:
[----:B------:R-:W-:Y:S05]  /*7a50*/  BSYNC.RECONVERGENT B0 ;  /* 0x0000000000007941 */ /* 0x000fea0003800200 */
.L_x_14105:
[----:B0-----:R0:W0:Y:S01]  /*7a60*/  LDS R53, [R127+0x1a00] ;  /* 0x001a00007f357984 */ /* 0x0010220000000800 */
[----:B------:R-:W-:Y:S01]  /*7a70*/  BSSY.RECONVERGENT B0, `(.L_x_14107) ;  /* 0x0000005000007945 */ /* 0x000fe20003800200 */
[----:B------:R-:W-:Y:S02]  /*7a80*/  IADD3 R195, PT, PT, R120, 0x2c0, RZ ;  /* 0x000002c078c37810 */ /* 0x000fe40007ffe0ff */
[----:B------:R-:W-:Y:S01]  /*7a90*/  LEA.HI R191, R191, R120, RZ, 0x1b ;  /* 0x00000078bfbf7211 */ /* 0x000fe200078fd8ff */
[----:B------:R-:W-:Y:S06]  /*7aa0*/  @!P5 BRA `(.L_x_14108) ;  /* 0x000000000004d947 */ /* 0x000fec0003800000 */
[----:B0-----:R0:W-:Y:S02]  /*7ab0*/  REDG.E.ADD.F32.FTZ.RN.STRONG.GPU desc[UR20][R54.64+0x980], R53 ;  /* 0x00098035360079a6 */ /* 0x0011e4000c12f314 */
.L_x_14108:
[----:B------:R-:W-:Y:S05]  /*7ac0*/  BSYNC.RECONVERGENT B0 ;  /* 0x0000000000007941 */ /* 0x000fea0003800200 */
.L_x_14107:
[----:B0-----:R0:W0:Y:S01]  /*7ad0*/  LDS R53, [R126+0x1a80] ;  /* 0x001a80007e357984 */ /* 0x0010220000000800 */
[----:B------:R-:W-:Y:S01]  /*7ae0*/  ISETP.GE.AND P6, PT, R188, 0x281, PT ;  /* 0x00000281bc00780c */ /* 0x000fe20003fc6270 */
[----:B------:R-:W-:Y:S01]  /*7af0*/  BSSY.RECONVERGENT B0, `(.L_x_14109) ;  /* 0x000000b000007945 */ /* 0x000fe20003800200 */
[----:B--2---:R-:W-:Y:S02]  /*7b00*/  IADD3 R211, PT, PT, R120, 0x2e0, RZ ;  /* 0x000002e078d37810 */ /* 0x004fe40007ffe0ff */
[----:B------:R-:W-:Y:S02]  /*7b10*/  LEA.HI R195, R195, R120, RZ, 0x1b ;  /* 0x00000078c3c37211 */ /* 0x000fe400078fd8ff */
[----:B-1----:R-:W-:Y:S02]  /*7b20*/  LEA R52, R191, UR32, 0x2 ;  /* 0x00000020bf347c11 */ /* 0x002fe4000f8e10ff */
[C---:B------:R-:W-:Y:S02]  /*7b30*/  ISETP.GE.AND P1, PT, R188.reuse, 0x2a1, PT ;  /* 0x000002a1bc00780c */ /* 0x040fe40003f26270 */
[----:B------:R-:W-:-:S02]  /*7b40*/  ISETP.GE.AND P2, PT, R188, 0x2c1, PT ;  /* 0x000002c1bc00780c */ /* 0x000fc40003f46270 */
[C---:B------:R-:W-:Y:S02]  /*7b50*/  ISETP.GE.AND P3, PT, R188.reuse, 0x2e1, PT ;  /* 0x000002e1bc00780c */ /* 0x040fe40003f66270 */
[C---:B------:R-:W-:Y:S02]  /*7b60*/  ISETP.GE.AND P4, PT, R188.reuse, 0x301, PT ;  /* 0x00000301bc00780c */ /* 0x040fe40003f86270 */
[----:B------:R-:W-:Y:S01]  /*7b70*/  ISETP.GE.AND P5, PT, R188, 0x321, PT ;  /* 0x00000321bc00780c */ /* 0x000fe20003fa6270 */
[----:B------:R-:W-:-:S12]  /*7b80*/  @!P6 BRA `(.L_x_14110) ;  /* 0x000000000004e947 */ /* 0x000fd80003800000 */
[----:B0-----:R1:W-:Y:S02]  /*7b90*/  REDG.E.ADD.F32.FTZ.RN.STRONG.GPU desc[UR20][R54.64+0xa00], R53 ;  /* 0x000a0035360079a6 */ /* 0x0013e4000c12f314 */
.L_x_14110:
[----:B------:R-:W-:Y:S05]  /*7ba0*/  BSYNC.RECONVERGENT B0 ;  /* 0x0000000000007941 */ /* 0x000fea0003800200 */
.L_x_14109:
[----:B01----:R0:W1:Y:S01]  /*7bb0*/  LDS R53, [R52+0x1b00] ;  /* 0x001b000034357984 */ /* 0x0030620000000800 */
[----:B------:R-:W-:Y:S01]  /*7bc0*/  BSSY.RECONVERGENT B0, `(.L_x_14111) ;  /* 0x0000006000007945 */ /* 0x000fe20003800200 */
[----:B------:R-:W-:Y:S02]  /*7bd0*/  IADD3 R191, PT, PT, R120, 0x300, RZ ;  /* 0x0000030078bf7810 */ /* 0x000fe40007ffe0ff */
[----:B------:R-:W-:Y:S02]  /*7be0*/  LEA.HI R211, R211, R120, RZ, 0x1b ;  /* 0x00000078d3d37211 */ /* 0x000fe400078fd8ff */
[----:B------:R-:W-:Y:S01]  /*7bf0*/  LEA R144, R195, UR32, 0x2 ;  /* 0x00000020c3907c11 */ /* 0x000fe2000f8e10ff */
[----:B------:R-:W-:Y:S06]  /*7c00*/  @!P1 BRA `(.L_x_14112) ;  /* 0x0000000000049947 */ /* 0x000fec0003800000 */
[----:B-1----:R2:W-:Y:S02]  /*7c10*/  REDG.E.ADD.F32.FTZ.RN.STRONG.GPU desc[UR20][R54.64+0xa80], R53 ;  /* 0x000a8035360079a6 */ /* 0x0025e4000c12f314 */
.L_x_14112:
[----:B------:R-:W-:Y:S05]  /*7c20*/  BSYNC.RECONVERGENT B0 ;  /* 0x0000000000007941 */ /* 0x000fea0003800200 */
.L_x_14111:
[----:B-12---:R1:W2:Y:S01]  /*7c30*/  LDS R53, [R144+0x1b80] ;  /* 0x001b800090357984 */ /* 0x0062a20000000800 */
[----:B------:R-:W-:Y:S01]  /*7c40*/  BSSY.RECONVERGENT B0, `(.L_x_14113) ;  /* 0x0000006000007945 */ /* 0x000fe20003800200 */
[----:B------:R-:W-:Y:S02]  /*7c50*/  IADD3 R195, PT, PT, R120, 0x320, RZ ;  /* 0x0000032078c37810 */ /* 0x000fe40007ffe0ff */
[----:B------:R-:W-:Y:S02]  /*7c60*/  LEA.HI R191, R191, R120, RZ, 0x1b ;  /* 0x00000078bfbf7211 */ /* 0x000fe400078fd8ff */
[----:B------:R-:W-:Y:S01]  /*7c70*/  LEA R211, R211, UR32, 0x2 ;  /* 0x00000020d3d37c11 */ /* 0x000fe2000f8e10ff */
[----:B------:R-:W-:Y:S06]  /*7c80*/  @!P2 BRA `(.L_x_14114) ;  /* 0x000000000004a947 */ /* 0x000fec0003800000 */
[----:B--2---:R2:W-:Y:S02]  /*7c90*/  REDG.E.ADD.F32.FTZ.RN.STRONG.GPU desc[UR20][R54.64+0xb00], R53 ;  /* 0x000b0035360079a6 */ /* 0x0045e4000c12f314 */
.L_x_14114:
[----:B------:R-:W-:Y:S05]  /*7ca0*/  BSYNC.RECONVERGENT B0 ;  /* 0x0000000000007941 */ /* 0x000fea0003800200 */
.L_x_14113:
[----:B--2---:R2:W1:Y:S01]  /*7cb0*/  LDS R53, [R211+0x1c00] ;  /* 0x001c0000d3357984 */ /* 0x0044620000000800 */
[----:B------:R-:W-:Y:S01]  /*7cc0*/  BSSY.RECONVERGENT B0, `(.L_x_14115) ;  /* 0x0000005000007945 */ /* 0x000fe20003800200 */
[----:B------:R-:W-:Y:S02]  /*7cd0*/  LEA.HI R195, R195, R120, RZ, 0x1b ;  /* 0x00000078c3c37211 */ /* 0x000fe400078fd8ff */
[----:B0-----:R-:W-:Y:S01]  /*7ce0*/  LEA R52, R191, UR32, 0x2 ;  /* 0x00000020bf347c11 */ /* 0x001fe2000f8e10ff */
[----:B------:R-:W-:Y:S06]  /*7cf0*/  @!P3 BRA `(.L_x_14116) ;  /* 0x000000000004b947 */ /* 0x000fec0003800000 */
[----:B-1----:R0:W-:Y:S02]  /*7d00*/  REDG.E.ADD.F32.FTZ.RN.STRONG.GPU desc[UR20][R54.64+0xb80], R53 ;  /* 0x000b8035360079a6 */ /* 0x0021e4000c12f314 */
.L_x_14116:
[----:B------:R-:W-:Y:S05]  /*7d10*/  BSYNC.RECONVERGENT B0 ;  /* 0x0000000000007941 */ /* 0x000fea0003800200 */
.L_x_14115:
[----:B01----:R0:W1:Y:S01]  /*7d20*/  LDS R53, [R52+0x1c80] ;  /* 0x001c800034357984 */ /* 0x0030620000000800 */
[----:B------:R-:W-:Y:S01]  /*7d30*/  BSSY.RECONVERGENT B0, `(.L_x_14117) ;  /* 0x0000005000007945 */ /* 0x000fe20003800200 */
[----:B------:R-:W-:Y:S02]  /*7d40*/  IADD3 R191, PT, PT, R120, 0x340, RZ ;  /* 0x0000034078bf7810 */ /* 0x000fe40007ffe0ff */
[----:B------:R-:W-:Y:S01]  /*7d50*/  LEA R195, R195, UR32, 0x2 ;  /* 0x00000020c3c37c11 */ /* 0x000fe2000f8e10ff */
[----:B------:R-:W-:Y:S06]  /*7d60*/  @!P4 BRA `(.L_x_14118) ;  /* 0x000000000004c947 */ /* 0x000fec0003800000 */
[----:B-1----:R1:W-:Y:S02]  /*7d70*/  REDG.E.ADD.F32.FTZ.RN.STRONG.GPU desc[UR20][R54.64+0xc00], R53 ;  /* 0x000c0035360079a6 */ /* 0x0023e4000c12f314 */
.L_x_14118:
[----:B------:R-:W-:Y:S05]  /*7d80*/  BSYNC.RECONVERGENT B0 ;  /* 0x0000000000007941 */ /* 0x000fea0003800200 */
.L_x_14117:
[----:B-1----:R1:W0:Y:S01]  /*7d90*/  LDS R53, [R195+0x1d00] ;  /* 0x001d0000c3357984 */ /* 0x0022220000000800 */
[----:B------:R-:W-:Y:S01]  /*7da0*/  BSSY.RECONVERGENT B0, `(.L_x_14119) ;  /* 0x0000004000007945 */ /* 0x000fe20003800200 */
[----:B------:R-:W-:-:S03]  /*7db0*/  LEA.HI R191, R191, R120, RZ, 0x1b ;  /* 0x00000078bfbf7211 */ /* 0x000fc600078fd8ff */
[----:B------:R-:W-:Y:S05]  /*7dc0*/  @!P5 BRA `(.L_x_14120) ;  /* 0x000000000004d947 */ /* 0x000fea0003800000 */
[----:B0-----:R0:W-:Y:S02]  /*7dd0*/  REDG.E.ADD.F32.FTZ.RN.STRONG.GPU desc[UR20][R54.64+0xc80], R53 ;  /* 0x000c8035360079a6 */ /* 0x0011e4000c12f314 */
.L_x_14120:
[----:B------:R-:W-:Y:S05]  /*7de0*/  BSYNC.RECONVERGENT B0 ;  /* 0x0000000000007941 */ /* 0x000fea0003800200 */
.L_x_14119:
        /* <DEDUP_REMOVED lines=11> */
.L_x_14122:
[----:B------:R-:W-:Y:S05]  /*7ea0*/  BSYNC.RECONVERGENT B0 ;  /* 0x0000000000007941 */ /* 0x000fea0003800200 */
.L_x_14121:
[----:B0-----:R0:W0:Y:S01]  /*7eb0*/  LDS R53, [R125+0x1e00] ;  /* 0x001e00007d357984 */ /* 0x0010220000000800 */
[----:B------:R-:W-:Y:S01]  /*7ec0*/  BSSY.RECONVERGENT B0, `(.L_x_14123) ;  /* 0x0000004000007945 */ /* 0x000fe20003800200 */
[----:B------:R-:W-:-:S03]  /*7ed0*/  FMUL.FTZ R144, R102, R58 ;  /* 0x0000003a66907220 */ /* 0x000fc60000410000 */
[----:B------:R-:W-:Y:S05]  /*7ee0*/  @!P1 BRA `(.L_x_14124) ;  /* 0x0000000000049947 */ /* 0x000fea0003800000 */
[----:B0-----:R0:W-:Y:S02]  /*7ef0*/  REDG.E.ADD.F32.FTZ.RN.STRONG.GPU desc[UR20][R54.64+0xd80], R53 ;  /* 0x000d8035360079a6 */ /* 0x0011e4000c12f314 */
.L_x_14124:
[----:B------:R-:W-:Y:S05]  /*7f00*/  BSYNC.RECONVERGENT B0 ;  /* 0x0000000000007941 */ /* 0x000fea0003800200 */
.L_x_14123:
[----:B0-----:R0:W0:Y:S01]  /*7f10*/  LDS R53, [R124+0x1e80] ;  /* 0x001e80007c357984 */ /* 0x0010220000000800 */
[----:B------:R-:W-:Y:S01]  /*7f20*/  BSSY.RECONVERGENT B0, `(.L_x_14125) ;  /* 0x0000006000007945 */ /* 0x000fe20003800200 */
[----:B------:R-:W-:Y:S01]  /*7f30*/  FMUL.FTZ R197, R102, R197 ;  /* 0x000000c566c57220 */ /* 0x000fe20000410000 */
[----:B------:R-:W-:Y:S01]  /*7f40*/  FFMA.FTZ R191, R39, -R102, R202 ;  /* 0x8000006627bf7223 */ /* 0x000fe200000100ca */
[----:B------:R-:W-:Y:S01]  /*7f50*/  FMUL.FTZ R52, R84, R144 ;  /* 0x0000009054347220 */ /* 0x000fe20000410000 */
[----:B------:R-:W-:Y:S06]  /*7f60*/  @!P2 BRA `(.L_x_14126) ;  /* 0x000000000004a947 */ /* 0x000fec0003800000 */
[----:B0-----:R0:W-:Y:S02]  /*7f70*/  REDG.E.ADD.F32.FTZ.RN.STRONG.GPU desc[UR20][R54.64+0xe00], R53 ;  /* 0x000e0035360079a6 */ /* 0x0011e4000c12f314 */
.L_x_14126:
[----:B------:R-:W-:Y:S05]  /*7f80*/  BSYNC.RECONVERGENT B0 ;  /* 0x0000000000007941 */ /* 0x000fea0003800200 */
.L_x_14125:
[----:B0-----:R0:W0:Y:S01]  /*7f90*/  LDS R53, [R123+0x1f00] ;  /* 0x001f00007b357984 */ /* 0x0010220000000800 */
[----:B------:R-:W-:Y:S01]  /*7fa0*/  BSSY.RECONVERGENT B0, `(.L_x_14127) ;  /* 0x0000005000007945 */ /* 0x000fe20003800200 */
[-C--:B------:R-:W-:Y:S01]  /*7fb0*/  FFMA.FTZ R188, R191, R197.reuse, -R52 ;  /* 0x000000c5bfbc7223 */ /* 0x080fe20000010834 */
[----:B------:R-:W-:Y:S02]  /*7fc0*/  FMUL.FTZ R52, R84, R197 ;  /* 0x000000c554347220 */ /* 0x000fe40000410000 */
[----:B------:R-:W-:Y:S05]  /*7fd0*/  @!P3 BRA `(.L_x_14128) ;  /* 0x000000000004b947 */ /* 0x000fea0003800000 */
[----:B0-----:R0:W-:Y:S02]  /*7fe0*/  REDG.E.ADD.F32.FTZ.RN.STRONG.GPU desc[UR20][R54.64+0xe80], R53 ;  /* 0x000e8035360079a6 */ /* 0x0011e4000c12f314 */
.L_x_14128:
[----:B------:R-:W-:Y:S05]  /*7ff0*/  BSYNC.RECONVERGENT B0 ;  /* 0x0000000000007941 */ /* 0x000fea0003800200 */
.L_x_14127:
[----:B-1----:R1:W1:Y:S01]  /*8000*/  LDS R195, [R122+0x1f80] ;  /* 0x001f80007ac37984 */ /* 0x0022620000000800 */
[----:B------:R-:W-:Y:S01]  /*8010*/  BSSY.RECONVERGENT B0, `(.L_x_14129) ;  /* 0x0000004000007945 */ /* 0x000fe20003800200 */
[----:B0-----:R-:W-:-:S03]  /*8020*/  FFMA.FTZ R53, R191, R144, R52 ;  /* 0x00000090bf357223 */ /* 0x001fc60000010034 */
[----:B------:R-:W-:Y:S05]  /*8030*/  @!P4 BRA `(.L_x_14130) ;  /* 0x000000000004c947 */ /* 0x000fea0003800000 */
[----:B-1----:R0:W-:Y:S02]  /*8040*/  REDG.E.ADD.F32.FTZ.RN.STRONG.GPU desc[UR20][R54.64+0xf00], R195 ;  /* 0x000f00c3360079a6 */ /* 0x0021e4000c12f314 */
.L_x_14130:
[----:B------:R-:W-:Y:S05]  /*8050*/  BSYNC.RECONVERGENT B0 ;  /* 0x0000000000007941 */ /* 0x000fea0003800200 */
.L_x_14129:
[----:B------:R-:W-:Y:S01]  /*8060*/  FADD.FTZ R52, R180, R53 ;  /* 0x00000035b4347221 */ /* 0x000fe20000010000 */
[----:B------:R-:W-:Y:S01]  /*8070*/  BSSY.RECONVERGENT B0, `(.L_x_14131) ;  /* 0x0000004000007945 */ /* 0x000fe20003800200 */
[----:B------:R0:W0:Y:S03]  /*8080*/  LDS R53, [R121+0x2000] ;  /* 0x0020000079357984 */ /* 0x0000260000000800 */
[----:B------:R-:W-:Y:S05]  /*8090*/  @!P5 BRA `(.L_x_14132) ;  /* 0x000000000004d947 */ /* 0x000fea0003800000 */
[----:B0-----:R0:W-:Y:S02]  /*80a0*/  REDG.E.ADD.F32.FTZ.RN.STRONG.GPU desc[UR20][R54.64+0xf80], R53 ;  /* 0x000f8035360079a6 */ /* 0x0011e4000c12f314 */
.L_x_14132:
[----:B------:R-:W-:Y:S05]  /*80b0*/  BSYNC.RECONVERGENT B0 ;  /* 0x0000000000007941 */ /* 0x000fea0003800200 */
.L_x_14131:
        /* <DEDUP_REMOVED lines=12> */
[----:B------:R-:W2:Y:S01]  /*8180*/  SHFL.DOWN PT, R85, R54, 0x1, 0x1f ;  /* 0x08201f0036557f89 */ /* 0x000ea200000e0000 */
[----:B------:R-:W-:Y:S01]  /*8190*/  FFMA.FTZ R204, R43, R62, R204 ;  /* 0x0000003e2bcc7223 */ /* 0x000fe200000100cc */
[----:B------:R-:W-:Y:S01]  /*81a0*/  FMUL.FTZ R82, R82, R167 ;  /* 0x000000a752527220 */ /* 0x000fe20000410000 */
[----:B------:R-:W-:Y:S01]  /*81b0*/  FMUL.FTZ R191, R191, R2 ;  /* 0x00000002bfbf7220 */ /* 0x000fe20000410000 */
[----:B------:R-:W3:Y:S01]  /*81c0*/  SHFL.DOWN PT, R188, R55, 0x1, 0x1f ;  /* 0x08201f0037bc7f89 */ /* 0x000ee200000e0000 */
[----:B------:R-:W-:Y:S01]  /*81d0*/  FFMA.FTZ R56, R37, R3, R56 ;  /* 0x0000000325387223 */ /* 0x000fe20000010038 */
[----:B------:R-:W-:Y:S01]  /*81e0*/  FFMA.FTZ R57, R57, R60, R82 ;  /* 0x0000003c39397223 */ /* 0x000fe20000010052 */
[----:B------:R-:W-:Y:S01]  /*81f0*/  FFMA.FTZ R84, R84, R59, R191 ;  /* 0x0000003b54547223 */ /* 0x000fe200000100bf */
        /* <DEDUP_REMOVED lines=15> */
[----:B------:R-:W-:Y:S01]  /*82f0*/  FFMA.FTZ R171, R78, R171, R193 ;  /* 0x000000ab4eab7223 */ /* 0x000fe200000100c1 */
[----:B--2---:R-:W-:Y:S01]  /*8300*/  @!P1 FADD.FTZ R54, R54, R85 ;  /* 0x0000005536369221 */ /* 0x004fe20000010000 */
[----:B------:R-:W2:Y:S01]  /*8310*/  SHFL.DOWN PT, R180, R53, 0x2, 0x1f ;  /* 0x08401f0035b47f89 */ /* 0x000ea200000e0000 */
        /* <DEDUP_REMOVED lines=27> */
[----:B---3--:R-:W-:Y:S01]  /*84d0*/  @!P1 FADD.FTZ R54, R54, R85 ;  /* 0x0000005536369221 */ /* 0x008fe20000010000 */
[----:B------:R-:W2:Y:S01]  /*84e0*/  SHFL.DOWN PT, R62, R53, 0x4, 0x1f ;  /* 0x08801f00353e7f89 */ /* 0x000ea200000e0000 */
        /* <DEDUP_REMOVED lines=10> */
[----:B--2---:R-:W-:-:S04]  /*8590*/  @!P1 FADD.FTZ R53, R53, R62 ;  /* 0x0000003e35359221 */ /* 0x004fc80000010000 */
[----:B------:R-:W0:Y:S01]  /*85a0*/  SHFL.DOWN PT, R3, R52, 0x8, 0x1f ;  /* 0x09001f0034037f89 */ /* 0x000e2200000e0000 */
[----:B---3--:R-:W-:-:S03]  /*85b0*/  @!P1 FADD.FTZ R54, R54, R83 ;  /* 0x0000005336369221 */ /* 0x008fc60000010000 */
[----:B------:R-:W2:Y:S01]  /*85c0*/  SHFL.DOWN PT, R2, R53, 0x8, 0x1f ;  /* 0x09001f0035027f89 */ /* 0x000ea200000e0000 */
[----:B-----5:R-:W-:-:S03]  /*85d0*/  @!P1 FADD.FTZ R55, R55, R74 ;  /* 0x0000004a37379221 */ /* 0x020fc60000010000 */
[----:B------:R-:W3:Y:S01]  /*85e0*/  SHFL.DOWN PT, R59, R54, 0x8, 0x1f ;  /* 0x09001f00363b7f89 */ /* 0x000ee200000e0000 */
[----:B------:R-:W-:-:S03]  /*85f0*/  ISETP.GT.AND P1, PT, R119, 0x17, PT ;  /* 0x000000177700780c */ /* 0x000fc60003f24270 */
[----:B------:R-:W5:Y:S10]  /*8600*/  SHFL.DOWN PT, R60, R55, 0x8, 0x1f ;  /* 0x09001f00373c7f89 */ /* 0x000f7400000e0000 */
[----:B0-----:R-:W-:Y:S01]  /*8610*/  @!P1 FADD.FTZ R52, R52, R3 ;  /* 0x0000000334349221 */ /* 0x001fe20000010000 */
[----:B--2---:R-:W-:-:S04]  /*8620*/  @!P1 FADD.FTZ R53, R53, R2 ;  /* 0x0000000235359221 */ /* 0x004fc80000010000 */
[----:B------:R0:W2:Y:S01]  /*8630*/  SHFL.DOWN PT, R3, R52, 0x10, 0x1f ;  /* 0x0a001f0034037f89 */ /* 0x0000a200000e0000 */
[----:B---3--:R-:W-:-:S03]  /*8640*/  @!P1 FADD.FTZ R54, R54, R59 ;  /* 0x0000003b36369221 */ /* 0x008fc60000010000 */
[----:B------:R0:W3:Y:S01]  /*8650*/  SHFL.DOWN PT, R2, R53, 0x10, 0x1f ;  /* 0x0a001f0035027f89 */ /* 0x0000e200000e0000 */
[----:B-----5:R-:W-:-:S03]  /*8660*/  @!P1 FADD.FTZ R55, R55, R60 ;  /* 0x0000003c37379221 */ /* 0x020fc60000010000 */
[----:B------:R0:W0:Y:S04]  /*8670*/  SHFL.DOWN PT, R59, R54, 0x10, 0x1f ;  /* 0x0a001f00363b7f89 */ /* 0x00002800000e0000 */
[----:B------:R0:W0:Y:S01]  /*8680*/  SHFL.DOWN PT, R58, R55, 0x10, 0x1f ;  /* 0x0a001f00373a7f89 */ /* 0x00002200000e0000 */
[----:B------:R-:W-:Y:S05]  /*8690*/  @P2 BRA `(.L_x_14134) ;  /* 0x0000000000182947 */ /* 0x000fea0003800000 */
[----:B------:R-:W-:Y:S01]  /*86a0*/  ISETP.NE.AND P1, PT, R119, RZ, PT ;  /* 0x000000ff7700720c */ /* 0x000fe20003f25270 */
[----:B0-2---:R-:W-:Y:S01]  /*86b0*/  FADD.FTZ R52, R52, R3 ;  /* 0x0000000334347221 */ /* 0x005fe20000010000 */
[----:B---3--:R-:W-:Y:S01]  /*86c0*/  FADD.FTZ R53, R53, R2 ;  /* 0x0000000235357221 */ /* 0x008fe20000010000 */
[----:B------:R-:W-:Y:S01]  /*86d0*/  FADD.FTZ R54, R54, R59 ;  /* 0x0000003b36367221 */ /* 0x000fe20000010000 */
[----:B------:R-:W-:-:S09]  /*86e0*/  FADD.FTZ R55, R55, R58 ;  /* 0x0000003a37377221 */ /* 0x000fd20000010000 */
[----:B------:R0:W-:Y:S02]  /*86f0*/  @!P1 STS.128 [UR32+0x2110], R52 ;  /* 0x00211034ff009988 */ /* 0x0001e40008000c20 */
.L_x_14134:
[----:B------:R-:W-:Y:S05]  /*8700*/  BSYNC.RECONVERGENT B0 ;  /* 0x0000000000007941 */ /* 0x000fea0003800200 */
.L_x_14133:
        /* <DEDUP_REMOVED lines=39> */
[----:B--23--:R-:W0:Y:S04]  /*8980*/  @P1 LDS.64 R2, [UR33+0x4e50] ;  /* 0x004e5021ff021984 */ /* 0x00ce280008000a00 */
[----:B------:R-:W2:Y:S01]  /*8990*/  @P1 LDS.64 R56, [UR33+0x4650] ;  /* 0x00465021ff381984 */ /* 0x000ea20008000a00 */
[----:B0-----:R-:W-:Y:S01]  /*89a0*/  @P1 FADD.FTZ R54, R54, R2 ;  /* 0x0000000236361221 */ /* 0x001fe20000010000 */
[----:B------:R-:W-:Y:S01]  /*89b0*/  @P1 FADD.FTZ R55, R55, R3 ;  /* 0x0000000337371221 */ /* 0x000fe20000010000 */
[----:B--2---:R-:W-:Y:S01]  /*89c0*/  @P1 FADD.FTZ R52, R52, R56 ;  /* 0x0000003834341221 */ /* 0x004fe20000010000 */
[----:B------:R-:W-:-:S03]  /*89d0*/  @P1 FADD.FTZ R53, R53, R57 ;  /* 0x0000003935351221 */ /* 0x000fc60000010000 */
[----:B------:R0:W-:Y:S04]  /*89e0*/  STS.64 [UR33+0x4e50], R54 ;  /* 0x004e5036ff007988 */ /* 0x0001e80008000a21 */
[----:B------:R0:W-:Y:S02]  /*89f0*/  STS.64 [UR33+0x4650], R52 ;  /* 0x00465034ff007988 */ /* 0x0001e40008000a21 */
.L_x_14136:
[----:B------:R-:W-:Y:S05]  /*8a00*/  BSYNC.RECONVERGENT B0 ;  /* 0x0000000000007941 */ /* 0x000fea0003800200 */
.L_x_14135:
[----:B------:R-:W-:-:S04]  /*8a10*/  UIADD3 UR8, UPT, UPT, UR8, 0x1, URZ ;  /* 0x0000000108087890 */ /* 0x000fc8000fffe0ff */
[----:B------:R-:W-:-:S09]  /*8a20*/  UISETP.GE.AND UP0, UPT, UR8, UR48, UPT ;  /* 0x000000300800728c */ /* 0x000fd2000bf06270 */
[----:B------:R-:W-:Y:S05]  /*8a30*/  BRA.U !UP0, `(.L_x_14137) ;  /* 0xffffff89089c7547 */ /* 0x000fea000b83ffff */
.L_x_14055:
[----:B------:R-:W5:Y:S01]  /*8a40*/  S2R R0, SR_LANEID ;  /* 0x0000000000007919 */ /* 0x000f620000000000 */
[----:B------:R-:W0:Y:S01]  /*8a50*/  S2UR UR24, SR_CgaCtaId ;  /* 0x00000000001879c3 */ /* 0x000e220000008800 */
[----:B------:R-:W-:Y:S01]  /*8a60*/  UMOV UR8, 0x400 ;  /* 0x0000040000087882 */ /* 0x000fe20000000000 */
[----:B------:R-:W1:Y:S01]  /*8a70*/  LDCU.64 UR28, c[0x0][0x4f8] ;  /* 0x00009f00ff1c77ac */ /* 0x000e620008000a00 */
[----:B------:R-:W-:Y:S01]  /*8a80*/  SHF.L.U32 R120, R120, 0x2, RZ ;  /* 0x0000000278787819 */ /* 0x000fe200000006ff */
[----:B------:R-:W2:Y:S01]  /*8a90*/  LDCU.64 UR30, c[0x0][0x500] ;  /* 0x0000a000ff1e77ac */ /* 0x000ea20008000a00 */
[----:B------:R-:W3:Y:S01]  /*8aa0*/  LDCU.64 UR32, c[0x0][0x550] ;  /* 0x0000aa00ff2077ac */ /* 0x000ee20008000a00 */
[----:B------:R-:W-:Y:S02]  /*8ab0*/  UIADD3 UR16, UP1, UPT, UR16, -0x800, URZ ;  /* 0xfffff80010107890 */ /* 0x000fe4000ff3e0ff */
[----:B------:R-:W-:Y:S02]  /*8ac0*/  UIADD3 UR14, UP2, UPT, UR14, -0x800, URZ ;  /* 0xfffff8000e0e7890 */ /* 0x000fe4000ff5e0ff */
[----:B------:R-:W-:-:S02]  /*8ad0*/  UIADD3 UR12, UP3, UPT, UR12, -0x800, URZ ;  /* 0xfffff8000c0c7890 */ /* 0x000fc4000ff7e0ff */
[----:B------:R-:W-:Y:S02]  /*8ae0*/  UIADD3.X UR15, UPT, UPT, UR15, -0x1, URZ, UP1, !UPT ;  /* 0xffffffff0f0f7890 */ /* 0x000fe40008ffe4ff */
[----:B------:R-:W-:Y:S02]  /*8af0*/  UIADD3.X UR17, UPT, UPT, UR17, -0x1, URZ, UP2, !UPT ;  /* 0xffffffff11117890 */ /* 0x000fe400097fe4ff */
[----:B0-----:R-:W-:Y:S02]  /*8b00*/  ULEA UR24, UR24, UR8, 0x18 ;  /* 0x0000000818187291 */ /* 0x001fe4000f8ec0ff */
[----:B------:R-:W-:Y:S02]  /*8b10*/  UIADD3 UR8, UPT, UPT, UR11, -0x1, URZ ;  /* 0xffffffff0b087890 */ /* 0x000fe4000fffe0ff */
[----:B------:R-:W-:Y:S02]  /*8b20*/  UIADD3.X UR13, UPT, UPT, UR13, -0x1, URZ, UP3, !UPT ;  /* 0xffffffff0d0d7890 */ /* 0x000fe40009ffe4ff */
[----:B------:R-:W-:Y:S01]  /*8b30*/  USHF.L.U32 UR26, UR8, 0x9, URZ ;  /* 0x00000009081a7899 */ /* 0x000fe200080006ff */
[----:B-----5:R-:W-:Y:S01]  /*8b40*/  LEA R48, R0, UR24, 0x6 ;  /* 0x0000001800307c11 */ /* 0x020fe2000f8e30ff */
[----:B------:R-:W-:Y:S01]  /*8b50*/  BAR.SYNC.DEFER_BLOCKING 0x0 ;  /* 0x0000000000007b1d */ /* 0x000fe20000010000 */
[----:B------:R-:W-:Y:S01]  /*8b60*/  FADD.FTZ R0, R133, R20 ;  /* 0x0000001485007221 */ /* 0x000fe20000010000 */
[----:B------:R-:W-:-:S04]  /*8b70*/  USHF.R.S32.HI UR27, URZ, 0x1f, UR26 ;  /* 0x0000001fff1b7899 */ /* 0x000fc8000801141a */
[----:B-1----:R-:W-:-:S04]  /*8b80*/  UIMAD.WIDE.U32 UR24, UR23, UR28, UR26 ;  /* 0x0000001c171872a5 */ /* 0x002fc8000f8e001a */
[----:B------:R-:W-:-:S04]  /*8b90*/  UIMAD UR25, UR23, UR29, UR25 ;  /* 0x0000001d171972a4 */ /* 0x000fc8000f8e0219 */
[----:B--2---:R-:W-:-:S04]  /*8ba0*/  UIMAD.WIDE.U32 UR24, UR22, UR30, UR24 ;  /* 0x0000001e161872a5 */ /* 0x004fc8000f8e0018 */
[----:B------:R-:W-:Y:S02]  /*8bb0*/  UIMAD UR28, UR22, UR31, UR25 ;  /* 0x0000001f161c72a4 */ /* 0x000fe4000f8e0219 */
[----:B---3--:R-:W-:Y:S01]  /*8bc0*/  ULEA UR25, UP0, UR24, UR32, 0x2 ;  /* 0x0000002018197291 */ /* 0x008fe2000f8010ff */
[----:B------:R-:W0:Y:S01]  /*8bd0*/  LDCU.64 UR30, c[0x0][0x560] ;  /* 0x0000ac00ff1e77ac */ /* 0x000e220008000a00 */
[----:B------:R-:W-:Y:S02]  /*8be0*/  STS.128 [R48], R16 ;  /* 0x0000001030007388 */ /* 0x000fe40000000c00 */
[----:B------:R-:W-:Y:S02]  /*8bf0*/  ULEA.HI.X UR24, UR24, UR33, UR28, 0x2, UP0 ;  /* 0x0000002118187291 */ /* 0x000fe400080f141c */
[----:B------:R-:W-:Y:S01]  /*8c00*/  MOV R2, UR25 ;  /* 0x0000001900027c02 */ /* 0x000fe20008000f00 */
[----:B------:R-:W-:Y:S02]  /*8c10*/  STS.128 [R48+0x10], R12 ;  /* 0x0000100c30007388 */ /* 0x000fe40000000c00 */
[----:B------:R-:W1:Y:S02]  /*8c20*/  LDCU.64 UR28, c[0x0][0x520] ;  /* 0x0000a400ff1c77ac */ /* 0x000e640008000a00 */
[----:B------:R-:W-:Y:S01]  /*8c30*/  STS.128 [R48+0x20], R8 ;  /* 0x0000200830007388 */ /* 0x000fe20000000c00 */
[----:B------:R-:W-:-:S03]  /*8c40*/  MOV R3, UR24 ;  /* 0x0000001800037c02 */ /* 0x000fc60008000f00 */
[----:B------:R2:W-:Y:S01]  /*8c50*/  STS.128 [R48+0x30], R4 ;  /* 0x0000300430007388 */ /* 0x0005e20000000c00 */
[----:B------:R-:W-:-:S03]  /*8c60*/  NOP ;  /* 0x0000000000007918 */ /* 0x000fc60000000000 */
[----:B------:R-:W3:Y:S01]  /*8c70*/  LDS.128 R36, [R118] ;  /* 0x0000000076247984 */ /* 0x000ee20000000c00 */
[----:B------:R-:W5:Y:S03]  /*8c80*/  LDCU.64 UR24, c[0x0][0x518] ;  /* 0x0000a300ff1877ac */ /* 0x000f660008000a00 */
[----:B------:R-:W4:Y:S04]  /*8c90*/  LDS.128 R40, [R118+0x200] ;  /* 0x0002000076287984 */ /* 0x000f280000000c00 */
[----:B------:R-:W4:Y:S01]  /*8ca0*/  LDS.128 R44, [R118+0x400] ;  /* 0x00040000762c7984 */ /* 0x000f220000000c00 */
[----:B--2---:R-:W-:-:S03]  /*8cb0*/  LOP3.LUT R5, R120, 0xf80, RZ, 0xc0, !PT ;  /* 0x00000f8078057812 */ /* 0x004fc600078ec0ff */
[----:B------:R-:W2:Y:S01]  /*8cc0*/  LDS.128 R16, [R118+0x600] ;  /* 0x0006000076107984 */ /* 0x000ea20000000c00 */
[----:B------:R-:W-:Y:S01]  /*8cd0*/  LOP3.LUT R7, R5, 0x1f, R132, 0xf8, !PT ;  /* 0x0000001f05077812 */ /* 0x000fe200078ef884 */
[----:B------:R-:W-:-:S04]  /*8ce0*/  FADD.FTZ R5, R0, R21 ;  /* 0x0000001500057221 */ /* 0x000fc80000010000 */
[----:B------:R-:W-:Y:S01]  /*8cf0*/  IMAD.WIDE.U32 R2, R7, 0x10, R2 ;  /* 0x0000001007027825 */ /* 0x000fe200078e0002 */
[----:B-----5:R-:W-:-:S03]  /*8d00*/  UIMAD.WIDE.U32 UR26, UR23, UR24, UR26 ;  /* 0x00000018171a72a5 */ /* 0x020fc6000f8e001a */
        /* <DEDUP_REMOVED lines=8> */
[----:B------:R-:W-:Y:S01]  /*8d90*/  ULEA.HI.X UR24, UR24, UR31, UR26, 0x2, UP0 ;  /* 0x0000001f18187291 */ /* 0x000fe200080f141a */
[----:B---3--:R-:W-:Y:S01]  /*8da0*/  STG.E.128 desc[UR20][R2.64], R36 ;  /* 0x0000002402007986 */ /* 0x008fe2000c101d14 */
[----:B------:R-:W-:-:S03]  /*8db0*/  UIADD3 UR19, UP0, UPT, UR19, -0x1000, URZ ;  /* 0xfffff00013137890 */ /* 0x000fc6000ff1e0ff */
[----:B----4-:R-:W-:Y:S01]  /*8dc0*/  STG.E.128 desc[UR20][R2.64+0x200], R40 ;  /* 0x0002002802007986 */ /* 0x010fe2000c101d14 */
[----:B------:R-:W-:Y:S02]  /*8dd0*/  UIADD3.X UR18, UPT, UPT, UR18, -0x1, URZ, UP0, !UPT ;  /* 0xffffffff12127890 */ /* 0x000fe400087fe4ff */
[----:B------:R-:W-:Y:S01]  /*8de0*/  UISETP.GT.AND UP0, UPT, UR11, 0x1, UPT ;  /* 0x000000010b00788c */ /* 0x000fe2000bf04270 */
[----:B------:R-:W-:Y:S02]  /*8df0*/  STG.E.128 desc[UR20][R2.64+0x400], R44 ;  /* 0x0004002c02007986 */ /* 0x000fe4000c101d14 */
[----:B------:R-:W-:Y:S02]  /*8e00*/  UMOV UR11, UR8 ;  /* 0x00000008000b7c82 */ /* 0x000fe40008000000 */
        /* <DEDUP_REMOVED lines=30> */
.L_x_14054:
        /* <DEDUP_REMOVED lines=33> */
.L_x_14140:
[----:B------:R-:W-:Y:S05]  /*9200*/  BSYNC.RECONVERGENT B0 ;  /* 0x0000000000007941 */ /* 0x000fea0003800200 */
.L_x_14139:
        /* <DEDUP_REMOVED lines=31> */
.L_x_14142:
[----:B------:R-:W-:Y:S05]  /*9400*/  BSYNC.RECONVERGENT B0 ;  /* 0x0000000000007941 */ /* 0x000fea0003800200 */
.L_x_14141:
        /* <DEDUP_REMOVED lines=17> */
.L_x_14144:
[C---:B0123--:R-:W-:Y:S01]  /*9520*/  LEA R4, R0.reuse, UR13, 0x3 ;  /* 0x0000000d00047c11 */ /* 0x04ffe2000f8e18ff */
[----:B------:R-:W-:Y:S01]  /*9530*/  UMOV UR8, UR4 ;  /* 0x0000000400087c82 */ /* 0x000fe20008000000 */
[----:B------:R-:W-:Y:S01]  /*9540*/  SHF.R.S32.HI R3, RZ, 0x1f, R0 ;  /* 0x0000001fff037819 */ /* 0x000fe20000011400 */
        /* <DEDUP_REMOVED lines=23> */
.L_x_14143:
[----:B------:R-:W-:Y:S05]  /*96c0*/  EXIT ;  /* 0x000000000000794d */ /* 0x000fea0003800000 */
.L_x_14145:
        /* <DEDUP_REMOVED lines=11> */
.L_x_18740:


//--------------------- .text._Z25selective_scan_bwd_kernelI32Selective_Scan_bwd_kernel_traitsILi32ELi16ELb1ELb0ELb1ELb0ELb1EfN3c107complexIfEEEEv12SSMParamsBwd --------------------------
	.section	.text._Z25selective_scan_bwd_kernelI32Selective_Scan_bwd_kernel_traitsILi32ELi16ELb1ELb0ELb1ELb0ELb1EfN3c107complexIfEEEEv12SSMParamsBwd,"ax",@progbits
	.align	128
        .global         _Z25selective_scan_bwd_kernelI32Selective_Scan_bwd_kernel_traitsILi32ELi16ELb1ELb0ELb1ELb0ELb1EfN3c107complexIfEEEEv12SSMParamsBwd
        .type           _Z25selective_scan_bwd_kernelI32Selective_Scan_bwd_kernel_traitsILi32ELi16ELb1ELb0ELb1ELb0ELb1EfN3c107complexIfEEEEv12SSMParamsBwd,@function
        .size           _Z25selective_scan_bwd_kernelI32Selective_Scan_bwd_kernel_traitsILi32ELi16ELb1ELb0ELb1ELb0ELb1EfN3c107complexIfEEEEv12SSMParamsBwd,(.L_x_18741 - _Z25selective_scan_bwd_kernelI32Selective_Scan_bwd_kernel_traitsILi32ELi16ELb1ELb0ELb1ELb0ELb1EfN3c107complexIfEEEEv12SSMParamsBwd)
        .other          _Z25selective_scan_bwd_kernelI32Selective_Scan_bwd_kernel_traitsILi32ELi16ELb1ELb0ELb1ELb0ELb1EfN3c107complexIfEEEEv12SSMParamsBwd,@"STO_CUDA_ENTRY STV_DEFAULT"
_Z25selective_scan_bwd_kernelI32Selective_Scan_bwd_kernel_traitsILi32ELi16ELb1ELb0ELb1ELb0ELb1EfN3c107complexIfEEEEv12SSMParamsBwd:
.text._Z25selective_scan_bwd_kernelI32Selective_Scan_bwd_kernel_traitsILi32ELi16ELb1ELb0ELb1ELb0ELb1EfN3c107complexIfEEEEv12SSMParamsBwd:
        /* <DEDUP_REMOVED lines=15> */
[----:B------:R-:W1:Y:S02]  /*00f0*/  LDC.64 R18, c[0x0][0x3e8] ;  /* 0x0000fa00ff127b82 */ /* 0x000e640000000a00 */
[----:B------:R-:W-:-:S04]  /*0100*/  @P1 LEA.HI.X R5, R120, R5, RZ, 0x2, P3 ;  /* 0x0000000578051211 */ /* 0x000fc800018f14ff */
[C---:B------:R-:W-:Y:S01]  /*0110*/  @P0 LEA R2, P2, R120.reuse, R2, 0x2 ;  /* 0x0000000278020211 */ /* 0x040fe200078410ff */
[----:B--2---:R2:W4:Y:S01]  /*0120*/  @P1 LDG.E R12, desc[UR20][R4.64] ;  /* 0x00000014040c1981 */ /* 0x004522000c1e1900 */
[----:B------:R-:W1:Y:S02]  /*0130*/  LDC R23, c[0x0][0x394] ;  /* 0x0000e500ff177b82 */ /* 0x000e640000000800 */
[----:B------:R-:W-:-:S05]  /*0140*/  @P0 LEA.HI.X R3, R120, R3, RZ, 0x2, P2 ;  /* 0x0000000378030211 */ /* 0x000fca00010f14ff */
[----:B------:R5:W4:Y:S01]  /*0150*/  @P0 LDG.E R10, desc[UR20][R2.64] ;  /* 0x00000014020a0981 */ /* 0x000b22000c1e1900 */
[----:B---3--:R-:W-:Y:S01]  /*0160*/  IABS R9, R13 ;  /* 0x0000000d00097213 */ /* 0x008fe20000000000 */
[----:B--2---:R-:W2:Y:S03]  /*0170*/  LDC.64 R4, c[0x0][0x480] ;  /* 0x00012000ff047b82 */ /* 0x004ea60000000a00 */
[----:B------:R-:W3:Y:S05]  /*0180*/  I2F.RP R0, R9 ;  /* 0x0000000900007306 */ /* 0x000eea0000209400 */
[----:B------:R-:W1:Y:S03]  /*0190*/  LDC.64 R118, c[0x0][0x460] ;  /* 0x00011800ff767b82 */ /* 0x000e660000000a00 */
[----:B---3--:R-:W3:Y:S02]  /*01a0*/  MUFU.RCP R0, R0 ;  /* 0x0000000000007308 */ /* 0x008ee40000001000 */
[----:B---3--:R-:W-:-:S06]  /*01b0*/  IADD3 R6, PT, PT, R0, 0xffffffe, RZ ;  /* 0x0ffffffe00067810 */ /* 0x008fcc0007ffe0ff */
[----:B------:R3:W0:Y:S02]  /*01c0*/  F2I.FTZ.U32.TRUNC.NTZ R7, R6 ;  /* 0x0000000600077305 */ /* 0x000624000021f000 */
[----:B---3--:R-:W-:Y:S01]  /*01d0*/  HFMA2 R6, -RZ, RZ, 0, 0 ;  /* 0x00000000ff067431 */ /* 0x008fe200000001ff */
[----:B0-----:R-:W-:-:S05]  /*01e0*/  IADD3 R8, PT, PT, RZ, -R7, RZ ;  /* 0x80000007ff087210 */ /* 0x001fca0007ffe0ff */
[----:B-----5:R-:W-:Y:S01]  /*01f0*/  IMAD R3, R8, R9, RZ ;  /* 0x0000000908037224 */ /* 0x020fe200078e02ff */
[----:B------:R-:W-:-:S03]  /*0200*/  IABS R2, R120 ;  /* 0x0000007800027213 */ /* 0x000fc60000000000 */
[----:B------:R-:W-:-:S06]  /*0210*/  IMAD.HI.U32 R7, R7, R3, R6 ;  /* 0x0000000307077227 */ /* 0x000fcc00078e0006 */
[----:B------:R-:W-:-:S05]  /*0220*/  IMAD.HI.U32 R7, R7, R2, RZ ;  /* 0x0000000207077227 */ /* 0x000fca00078e00ff */
[----:B------:R-:W-:-:S05]  /*0230*/  IADD3 R0, PT, PT, -R7, RZ, RZ ;  /* 0x000000ff07007210 */ /* 0x000fca0007ffe1ff */
[----:B------:R-:W-:-:S05]  /*0240*/  IMAD R0, R9, R0, R2 ;  /* 0x0000000009007224 */ /* 0x000fca00078e0202 */
[----:B------:R-:W-:Y:S02]  /*0250*/  ISETP.GT.U32.AND P5, PT, R9, R0, PT ;  /* 0x000000000900720c */ /* 0x000fe40003fa4070 */
[----:B--2---:R-:W-:Y:S02]  /*0260*/  ISETP.NE.U32.AND P2, PT, R4, RZ, PT ;  /* 0x000000ff0400720c */ /* 0x004fe40003f45070 */
[----:B------:R-:W-:-:S09]  /*0270*/  LOP3.LUT R2, R120, R13, RZ, 0x3c, !PT ;  /* 0x0000000d78027212 */ /* 0x000fd200078e3cff */
[----:B------:R-:W-:-:S04]  /*0280*/  @!P5 IADD3 R0, PT, PT, R0, -R9, RZ ;  /* 0x800000090000d210 */ /* 0x000fc80007ffe0ff */
[----:B------:R-:W-:Y:S02]  /*0290*/  ISETP.GE.U32.AND P3, PT, R0, R9, PT ;  /* 0x000000090000720c */ /* 0x000fe40003f66070 */
[----:B------:R-:W-:Y:S01]  /*02a0*/  ISETP.NE.AND.EX P2, PT, R5, RZ, PT, P2 ;  /* 0x000000ff0500720c */ /* 0x000fe20003f45320 */
[----:B------:R-:W-:Y:S01]  /*02b0*/  UIMAD.WIDE.U32 UR4, UR22, UR8, URZ ;  /* 0x00000008160472a5 */ /* 0x000fe2000f8e00ff */
[----:B------:R-:W-:Y:S02]  /*02c0*/  ISETP.GE.AND P4, PT, R2, RZ, PT ;  /* 0x000000ff0200720c */ /* 0x000fe40003f86270 */
[----:B------:R-:W-:Y:S01]  /*02d0*/  @!P5 IADD3 R7, PT, PT, R7, 0x1, RZ ;  /* 0x000000010707d810 */ /* 0x000fe20007ffe0ff */
[----:B------:R-:W-:Y:S01]  /*02e0*/  UIMAD UR9, UR22, UR9, UR5 ;  /* 0x00000009160972a4 */ /* 0x000fe2000f8e0205 */
[----:B------:R-:W-:Y:S01]  /*02f0*/  ISETP.NE.AND P5, PT, R13, RZ, PT ;  /* 0x000000ff0d00720c */ /* 0x000fe20003fa5270 */
[----:B------:R-:W-:Y:S01]  /*0300*/  UIMAD.WIDE.U32 UR6, UR22, UR12, URZ ;  /* 0x0000000c160672a5 */ /* 0x000fe2000f8e00ff */
[----:B------:R-:W-:-:S03]  /*0310*/  MOV R3, UR5 ;  /* 0x0000000500037c02 */ /* 0x000fc60008000f00 */
[----:B------:R-:W-:Y:S02]  /*0320*/  @P3 IADD3 R7, PT, PT, R7, 0x1, RZ ;  /* 0x0000000107073810 */ /* 0x000fe40007ffe0ff */
[----:B------:R-:W-:Y:S01]  /*0330*/  MOV R2, UR4 ;  /* 0x0000000400027c02 */ /* 0x000fe20008000f00 */
[----:B------:R-:W0:Y:S01]  /*0340*/  @P2 LDC R21, c[0x0][0x384] ;  /* 0x0000e100ff152b82 */ /* 0x000e220000000800 */
[----:B------:R-:W-:Y:S01]  /*0350*/  MOV R3, UR9 ;  /* 0x0000000900037c02 */ /* 0x000fe20008000f00 */
[----:B------:R-:W-:Y:S01]  /*0360*/  UIMAD UR8, UR22, UR13, UR7 ;  /* 0x0000000d160872a4 */ /* 0x000fe2000f8e0207 */
[----:B------:R-:W-:Y:S01]  /*0370*/  MOV R11, R7 ;  /* 0x00000007000b7202 */ /* 0x000fe20000000f00 */
[----:B------:R-:W2:Y:S01]  /*0380*/  LDCU.64 UR4, c[0x0][0x498] ;  /* 0x00009300ff0477ac */ /* 0x000ea20008000a00 */
[----:B------:R-:W-:Y:S02]  /*0390*/  IMAD.WIDE.U32 R2, R120, UR10, R2 ;  /* 0x0000000a78027c25 */ /* 0x000fe4000f8e0002 */
[----:B------:R-:W-:Y:S01]  /*03a0*/  @!P4 IADD3 R11, PT, PT, -R11, RZ, RZ ;  /* 0x000000ff0b0bc210 */ /* 0x000fe20007ffe1ff */
[----:B------:R-:W3:Y:S01]  /*03b0*/  LDCU.64 UR12, c[0x0][0x4e0] ;  /* 0x00009c00ff0c77ac */ /* 0x000ee20008000a00 */
[----:B------:R-:W-:Y:S01]  /*03c0*/  @!P5 LOP3.LUT R11, RZ, R13, RZ, 0x33, !PT ;  /* 0x0000000dff0bd212 */ /* 0x000fe200078e33ff */
[----:B----4-:R-:W-:Y:S01]  /*03d0*/  IMAD.WIDE.U32 R6, R16, UR22, RZ ;  /* 0x0000001610067c25 */ /* 0x010fe2000f8e00ff */
[----:B------:R-:W-:Y:S01]  /*03e0*/  MOV R5, UR7 ;  /* 0x0000000700057c02 */ /* 0x000fe20008000f00 */
[----:B------:R-:W4:Y:S01]  /*03f0*/  @P2 LDC R25, c[0x0][0x38c] ;  /* 0x0000e300ff192b82 */ /* 0x000f220000000800 */
[----:B------:R-:W-:Y:S01]  /*0400*/  MOV R4, UR6 ;  /* 0x0000000600047c02 */ /* 0x000fe20008000f00 */
[C---:B------:R-:W-:Y:S01]  /*0410*/  IMAD R15, R120.reuse, UR11, R3 ;  /* 0x0000000b780f7c24 */ /* 0x040fe2000f8e0203 */
[----:B------:R-:W-:Y:S01]  /*0420*/  MOV R5, UR8 ;  /* 0x0000000800057c02 */ /* 0x000fe20008000f00 */
[----:B------:R-:W-:Y:S01]  /*0430*/  IMAD R7, R17, UR22, R7 ;  /* 0x0000001611077c24 */ /* 0x000fe2000f8e0207 */
[----:B------:R-:W-:Y:S01]  /*0440*/  SHF.R.S32.HI R3, RZ, 0x1f, R11 ;  /* 0x0000001fff037819 */ /* 0x000fe2000001140b */
[----:B------:R-:W5:Y:S01]  /*0450*/  LDCU.64 UR10, c[0x0][0x4d8] ;  /* 0x00009b00ff0a77ac */ /* 0x000f620008000a00 */
[----:B------:R-:W-:-:S02]  /*0460*/  IMAD.WIDE.U32 R4, R120, UR14, R4 ;  /* 0x0000000e78047c25 */ /* 0x000fc4000f8e0004 */
[C---:B------:R-:W-:Y:S01]  /*0470*/  R2UR UR9, R3.reuse ;  /* 0x00000000030972ca */ /* 0x040fe200000e0000 */
[----:B------:R-:W5:Y:S01]  /*0480*/  LDC.64 R16, c[0x0][0x4a0] ;  /* 0x00012800ff107b82 */ /* 0x000f620000000a00 */
[-C--:B-1----:R-:W-:Y:S01]  /*0490*/  IMAD R0, R3, R18.reuse, RZ ;  /* 0x0000001203007224 */ /* 0x082fe200078e02ff */
[C---:B------:R-:W-:Y:S01]  /*04a0*/  R2UR UR8, R11.reuse ;  /* 0x000000000b0872ca */ /* 0x040fe200000e0000 */
[C---:B------:R-:W-:Y:S01]  /*04b0*/  IMAD.WIDE.U32 R8, R11.reuse, R18, R6 ;  /* 0x000000120b087225 */ /* 0x040fe200078e0006 */
[----:B------:R-:W-:-:S03]  /*04c0*/  R2UR UR14, R11 ;  /* 0x000000000b0e72ca */ /* 0x000fc600000e0000 */
[----:B------:R-:W-:Y:S01]  /*04d0*/  IMAD R13, R120, UR15, R5 ;  /* 0x0000000f780d7c24 */ /* 0x000fe2000f8e0205 */
[----:B------:R-:W1:Y:S01]  /*04e0*/  @P2 LDC.64 R6, c[0x0][0x480] ;  /* 0x00012000ff062b82 */ /* 0x000e620000000a00 */
[----:B------:R-:W-:Y:S01]  /*04f0*/  IMAD R11, R11, R19, R0 ;  /* 0x000000130b0b7224 */ /* 0x000fe200078e0200 */
[C---:B------:R-:W-:Y:S02]  /*0500*/  LEA R5, R23.reuse, 0xfffffe00, 0x9 ;  /* 0xfffffe0017057811 */ /* 0x040fe400078e48ff */
[----:B------:R-:W-:Y:S02]  /*0510*/  LEA R3, R23, 0xfffffc00, 0xa ;  /* 0xfffffc0017037811 */ /* 0x000fe400078e50ff */
[----:B------:R-:W-:Y:S01]  /*0520*/  IADD3 R117, P5, PT, R5, R2, RZ ;  /* 0x0000000205757210 */ /* 0x000fe20007fbe0ff */
[----:B0-----:R-:W-:Y:S01]  /*0530*/  @P2 IMAD R0, R21, UR22, R120 ;  /* 0x0000001615002c24 */ /* 0x001fe2000f8e0278 */
[----:B------:R-:W-:Y:S01]  /*0540*/  IADD3 R2, PT, PT, R9, R11, RZ ;  /* 0x0000000b09027210 */ /* 0x000fe20007ffe0ff */
[----:B--2---:R-:W-:Y:S01]  /*0550*/  UIMAD.WIDE.U32 UR6, UR22, UR4, URZ ;  /* 0x00000004160672a5 */ /* 0x004fe2000f8e00ff */
[----:B------:R-:W-:Y:S01]  /*0560*/  IADD3 R8, P3, PT, R3, R8, RZ ;  /* 0x0000000803087210 */ /* 0x000fe20007f7e0ff */
[----:B---3--:R-:W-:Y:S01]  /*0570*/  UIMAD UR4, UR9, UR12, URZ ;  /* 0x0000000c090472a4 */ /* 0x008fe2000f8e02ff */
[----:B------:R-:W-:Y:S01]  /*0580*/  IADD3 R9, P4, PT, R5, R4, RZ ;  /* 0x0000000405097210 */ /* 0x000fe20007f9e0ff */
[----:B------:R-:W-:Y:S01]  /*0590*/  @P2 IMAD R0, R0, R23, RZ ;  /* 0x0000001700002224 */ /* 0x000fe200078e02ff */
[----:B------:R-:W-:Y:S01]  /*05a0*/  LEA.HI.X.SX32 R4, R3, R2, 0x1, P3 ;  /* 0x0000000203047211 */ /* 0x000fe200018f0eff */
[----:B------:R-:W0:Y:S01]  /*05b0*/  LDC.64 R20, c[0x0][0x528] ;  /* 0x00014a00ff147b82 */ /* 0x000e220000000a00 */
[----:B------:R-:W-:Y:S01]  /*05c0*/  ISETP.GE.AND P3, PT, R23, 0x1, PT ;  /* 0x000000011700780c */ /* 0x000fe20003f66270 */
[----:B------:R-:W-:-:S02]  /*05d0*/  UIMAD.WIDE.U32 UR8, UR8, UR12, URZ ;  /* 0x0000000c080872a5 */ /* 0x000fc4000f8e00ff */
[----:B------:R-:W-:Y:S01]  /*05e0*/  UIMAD UR12, UR14, UR13, UR4 ;  /* 0x0000000d0e0c72a4 */ /* 0x000fe2000f8e0204 */
[----:B------:R-:W2:Y:S03]  /*05f0*/  LDCU.64 UR14, c[0x0][0x540] ;  /* 0x0000a800ff0e77ac */ /* 0x000ea60008000a00 */
[----:B------:R-:W3:Y:S08]  /*0600*/  LDC.64 R18, c[0x0][0x468] ;  /* 0x00011a00ff127b82 */ /* 0x000ef00000000a00 */
[----:B------:R-:W3:Y:S01]  /*0610*/  LDC.64 R22, c[0x0][0x450] ;  /* 0x00011400ff167b82 */ /* 0x000ee20000000a00 */
[----:B------:R-:W-:Y:S01]  /*0620*/  UIMAD UR7, UR22, UR5, UR7 ;  /* 0x00000005160772a4 */ /* 0x000fe2000f8e0207 */
[----:B----4-:R-:W-:Y:S01]  /*0630*/  @P2 IMAD R3, R0, R25, RZ ;  /* 0x0000001900032224 */ /* 0x010fe200078e02ff */
[----:B------:R-:W-:Y:S01]  /*0640*/  CS2R R84, SRZ ;  /* 0x0000000000547805 */ /* 0x000fe2000001ff00 */
[----:B-----5:R-:W-:-:S02]  /*0650*/  USHF.R.U64 UR10, UR10, 0x1, UR11 ;  /* 0x000000010a0a7899 */ /* 0x020fc4000800120b */
[----:B-1----:R-:W-:Y:S01]  /*0660*/  @P2 IMAD.WIDE R84, R3, 0x10, R6 ;  /* 0x0000001003542825 */ /* 0x002fe200078e0206 */
[----:B------:R-:W-:Y:S02]  /*0670*/  USHF.R.U32.HI UR11, URZ, 0x1, UR11 ;  /* 0x00000001ff0b7899 */ /* 0x000fe4000801160b */
[----:B------:R-:W-:Y:S01]  /*0680*/  UIADD3 UR9, UPT, UPT, UR9, UR12, URZ ;  /* 0x0000000c09097290 */ /* 0x000fe2000fffe0ff */
[C---:B------:R-:W-:Y:S01]  /*0690*/  IMAD.WIDE.U32 R2, R120.reuse, R16, UR6 ;  /* 0x0000000678027e25 */ /* 0x040fe2000f8e0010 */
[----:B------:R-:W-:Y:S01]  /*06a0*/  SHF.R.S32.HI R0, RZ, 0x1f, R5 ;  /* 0x0000001fff007819 */ /* 0x000fe20000011405 */
[----:B------:R-:W-:Y:S01]  /*06b0*/  UMOV UR4, URZ ;  /* 0x000000ff00047c82 */ /* 0x000fe20008000000 */
[----:B------:R-:W-:Y:S01]  /*06c0*/  UMOV UR5, URZ ;  /* 0x000000ff00057c82 */ /* 0x000fe20008000000 */
[----:B------:R-:W-:Y:S01]  /*06d0*/  IMAD R3, R120, R17, R3 ;  /* 0x0000001178037224 */ /* 0x000fe200078e0203 */
[----:B------:R-:W-:Y:S02]  /*06e0*/  UIMAD UR6, UR11, UR22, URZ ;  /* 0x000000160b0672a4 */ /* 0x000fe4000f8e02ff */
[----:B------:R-:W-:Y:S01]  /*06f0*/  UIMAD.WIDE.U32 UR8, UR22, UR10, UR8 ;  /* 0x0000000a160872a5 */ /* 0x000fe2000f8e0008 */
[----:B------:R-:W-:-:S03]  /*0700*/  IADD3.X R6, PT, PT, R0, R15, RZ, P5, !PT ;  /* 0x0000000f00067210 */ /* 0x000fc60002ffe4ff */
[----:B------:R-:W-:Y:S02]  /*0710*/  UIADD3 UR6, UPT, UPT, UR9, UR6, URZ ;  /* 0x0000000609067290 */ /* 0x000fe4000fffe0ff */
[----:B--2---:R-:W-:Y:S01]  /*0720*/  ULEA UR7, UP0, UR8, UR14, 0x3 ;  /* 0x0000000e08077291 */ /* 0x004fe2000f8018ff */
[----:B------:R-:W-:-:S03]  /*0730*/  HFMA2 R123, -RZ, RZ, 0, 0 ;  /* 0x00000000ff7b7431 */ /* 0x000fc600000001ff */
[----:B------:R-:W-:Y:S01]  /*0740*/  ULEA.HI.X UR8, UR8, UR15, UR6, 0x3, UP0 ;  /* 0x0000000f08087291 */ /* 0x000fe200080f1c06 */
[----:B------:R-:W-:Y:S02]  /*0750*/  MOV R121, RZ ;  /* 0x000000ff00797202 */ /* 0x000fe40000000f00 */
[----:B------:R-:W-:Y:S02]  /*0760*/  @P1 R2UR UR4, R12 ;  /* 0x000000000c0412ca */ /* 0x000fe400000e0000 */
[----:B------:R-:W-:Y:S02]  /*0770*/  IADD3 R5, P1, PT, R5, R2, RZ ;  /* 0x0000000205057210 */ /* 0x000fe40007f3e0ff */
[----:B------:R-:W-:Y:S02]  /*0780*/  @P0 R2UR UR5, R10 ;  /* 0x000000000a0502ca */ /* 0x000fe400000e0000 */
[----:B------:R-:W-:Y:S02]  /*0790*/  LEA R118, P0, R117, R118, 0x2 ;  /* 0x0000007675767211 */ /* 0x000fe400078010ff */
[----:B------:R-:W-:-:S02]  /*07a0*/  IADD3.X R2, PT, PT, R0, R3, RZ, P1, !PT ;  /* 0x0000000300027210 */ /* 0x000fc40000ffe4ff */
[----:B------:R-:W-:Y:S02]  /*07b0*/  IADD3.X R10, PT, PT, R0, R13, RZ, P4, !PT ;  /* 0x0000000d000a7210 */ /* 0x000fe400027fe4ff */
[----:B------:R-:W-:Y:S02]  /*07c0*/  LEA.HI.X R117, R117, R119, R6, 0x2, P0 ;  /* 0x0000007775757211 */ /* 0x000fe400000f1406 */
[----:B0-----:R-:W-:Y:S02]  /*07d0*/  LEA R3, P1, R5, R20, 0x2 ;  /* 0x0000001405037211 */ /* 0x001fe400078210ff */
[----:B---3--:R-:W-:Y:S02]  /*07e0*/  LEA R6, P0, R9, R18, 0x2 ;  /* 0x0000001209067211 */ /* 0x008fe400078010ff */
[----:B------:R-:W-:Y:S02]  /*07f0*/  LEA R0, P2, R8, R22, 0x2 ;  /* 0x0000001608007211 */ /* 0x000fe400078410ff */
[----:B------:R-:W-:-:S02]  /*0800*/  LEA.HI.X R5, R5, R21, R2, 0x2, P1 ;  /* 0x0000001505057211 */ /* 0x000fc400008f1402 */
[----:B------:R-:W-:Y:S02]  /*0810*/  LEA.HI.X R7, R9, R19, R10, 0x2, P0 ;  /* 0x0000001309077211 */ /* 0x000fe400000f140a */
[----:B------:R-:W-:Y:S01]  /*0820*/  LEA.HI.X R2, R8, R23, R4, 0x2, P2 ;  /* 0x0000001708027211 */ /* 0x000fe200010f1404 */
[----:B------:R-:W-:Y:S06]  /*0830*/  @!P3 BRA `(.L_x_14146) ;  /* 0x000000980064b947 */ /* 0x000fec0003800000 */
        /* <DEDUP_REMOVED lines=36> */
[----:B------:R-:W-:Y:S02]  /*0a80*/  LOP3.LUT R162, R119, 0x1f, RZ, 0xc0, !PT ;  /* 0x0000001f77a27812 */ /* 0x000fe400078ec0ff */
        /* <DEDUP_REMOVED lines=10> */
[----:B------:R-:W-:-:S07]  /*0b30*/  LEA R105, R20, UR6, 0x2 ;  /* 0x0000000614697c11 */ /* 0x000fce000f8e10ff */
.L_x_14231:
[----:B------:R-:W0:Y:S01]  /*0b40*/  S2R R104, SR_TID.X ;  /* 0x0000000000687919 */ /* 0x000e220000002100 */
[----:B-1----:R-:W-:Y:S02]  /*0b50*/  MOV R2, R118 ;  /* 0x0000007600027202 */ /* 0x002fe40000000f00 */
[----:B------:R-:W-:Y:S01]  /*0b60*/  MOV R3, R117 ;  /* 0x0000007500037202 */ /* 0x000fe20000000f00 */
[----:B------:R-:W-:Y:S08]  /*0b70*/  BAR.SYNC.DEFER_BLOCKING 0x0 ;  /* 0x0000000000007b1d */ /* 0x000ff00000010000 */
[----:B------:R-:W1:Y:S01]  /*0b80*/  S2UR UR9, SR_CgaCtaId ;  /* 0x00000000000979c3 */ /* 0x000e620000008800 */
[----:B------:R-:W2:Y:S01]  /*0b90*/  S2R R103, SR_LANEID ;  /* 0x0000000000677919 */ /* 0x000ea20000000000 */
[----:B------:R-:W-:Y:S01]  /*0ba0*/  UMOV UR6, 0x400 ;  /* 0x0000040000067882 */ /* 0x000fe20000000000 */
[----:B------:R-:W-:Y:S01]  /*0bb0*/  MOV R4, UR23 ;  /* 0x0000001700047c02 */ /* 0x000fe20008000f00 */
[----:B------:R-:W3:Y:S01]  /*0bc0*/  LDCU.64 UR10, c[0x0][0x510] ;  /* 0x0000a200ff0a77ac */ /* 0x000ee20008000a00 */
[----:B------:R-:W-:Y:S01]  /*0bd0*/  MOV R5, UR32 ;  /* 0x0000002000057c02 */ /* 0x000fe20008000f00 */
[----:B------:R-:W4:Y:S01]  /*0be0*/  LDCU.64 UR12, c[0x0][0x490] ;  /* 0x00009200ff0c77ac */ /* 0x000f220008000a00 */
[----:B0-----:R-:W-:-:S04]  /*0bf0*/  SHF.L.U32 R0, R104, 0x2, RZ ;  /* 0x0000000268007819 */ /* 0x001fc800000006ff */
[----:B------:R-:W-:-:S04]  /*0c00*/  LOP3.LUT R0, R0, 0xf80, RZ, 0xc0, !PT ;  /* 0x00000f8000007812 */ /* 0x000fc800078ec0ff */
[----:B------:R-:W-:-:S05]  /*0c10*/  LOP3.LUT R0, R0, 0x1f, R119, 0xf8, !PT ;  /* 0x0000001f00007812 */ /* 0x000fca00078ef877 */
[----:B------:R-:W-:-:S05]  /*0c20*/  IMAD.WIDE.U32 R2, R0, 0x10, R2 ;  /* 0x0000001000027825 */ /* 0x000fca00078e0002 */
[----:B------:R-:W5:Y:S04]  /*0c30*/  LDG.E.128 R20, desc[UR20][R2.64] ;  /* 0x0000001402147981 */ /* 0x000f68000c1e1d00 */
[----:B------:R-:W3:Y:S04]  /*0c40*/  LDG.E.128 R24, desc[UR20][R2.64+0x200] ;  /* 0x0002001402187981 */ /* 0x000ee8000c1e1d00 */
[----:B------:R-:W4:Y:S04]  /*0c50*/  LDG.E.128 R28, desc[UR20][R2.64+0x400] ;  /* 0x00040014021c7981 */ /* 0x000f28000c1e1d00 */
[----:B------:R0:W4:Y:S01]  /*0c60*/  LDG.E.128 R32, desc[UR20][R2.64+0x600] ;  /* 0x0006001402207981 */ /* 0x000122000c1e1d00 */
[----:B-1----:R-:W-:-:S06]  /*0c70*/  ULEA UR6, UR9, UR6, 0x18 ;  /* 0x0000000609067291 */ /* 0x002fcc000f8ec0ff */
[C---:B--2---:R-:W-:Y:S02]  /*0c80*/  LEA R102, R103.reuse, UR6, 0x4 ;  /* 0x0000000667667c11 */ /* 0x044fe4000f8e20ff */
[----:B------:R-:W-:Y:S01]  /*0c90*/  LEA R122, R103, UR6, 0x6 ;  /* 0x00000006677a7c11 */ /* 0x000fe2000f8e30ff */
[----:B0-----:R-:W-:Y:S02]  /*0ca0*/  IMAD.WIDE.U32 R2, R0, 0x10, R4 ;  /* 0x0000001000027825 */ /* 0x001fe400078e0004 */
[----:B-----5:R-:W-:Y:S04]  /*0cb0*/  STS.128 [R102], R20 ;  /* 0x0000001466007388 */ /* 0x020fe80000000c00 */
        /* <DEDUP_REMOVED lines=21> */
[----:B------:R-:W-:Y:S01]  /*0e10*/  LDS.128 R68, [R122] ;  /* 0x000000007a447984 */ /* 0x000fe20000000c00 */
[----:B0-----:R-:W0:Y:S03]  /*0e20*/  LDC.64 R28, c[0x0][0x410] ;  /* 0x00010400ff1c7b82 */ /* 0x001e260000000a00 */
[----:B------:R-:W-:Y:S04]  /*0e30*/  LDS.128 R20, [R122+0x10] ;  /* 0x000010007a147984 */ /* 0x000fe80000000c00 */
[----:B------:R-:W-:Y:S01]  /*0e40*/  LDS.128 R64, [R122+0x20] ;  /* 0x000020007a407984 */ /* 0x000fe20000000c00 */
[----:B------:R-:W3:Y:S03]  /*0e50*/  LDC.64 R30, c[0x0][0x418] ;  /* 0x00010600ff1e7b82 */ /* 0x000ee60000000a00 */
[----:B------:R-:W-:Y:S05]  /*0e60*/  LDS.128 R60, [R122+0x30] ;  /* 0x000030007a3c7984 */ /* 0x000fea0000000c00 */
[----:B------:R-:W-:Y:S01]  /*0e70*/  BAR.SYNC.DEFER_BLOCKING 0x0 ;  /* 0x0000000000007b1d */ /* 0x000fe20000010000 */
[----:B------:R-:W-:-:S07]  /*0e80*/  HFMA2 R3, -RZ, RZ, 0, 0 ;  /* 0x00000000ff037431 */ /* 0x000fce00000001ff */
[----:B-1----:R-:W1:Y:S01]  /*0e90*/  LDC.64 R32, c[0x0][0x488] ;  /* 0x00012200ff207b82 */ /* 0x002e620000000a00 */
[----:B------:R-:W4:Y:S04]  /*0ea0*/  LDG.E.128 R44, desc[UR20][R24.64] ;  /* 0x00000014182c7981 */ /* 0x000f28000c1e1d00 */
[----:B------:R-:W5:Y:S04]  /*0eb0*/  LDG.E.128 R48, desc[UR20][R24.64+0x200] ;  /* 0x0002001418307981 */ /* 0x000f68000c1e1d00 */
[----:B------:R-:W5:Y:S04]  /*0ec0*/  LDG.E.128 R56, desc[UR20][R24.64+0x400] ;  /* 0x0004001418387981 */ /* 0x000f68000c1e1d00 */
[----:B--2---:R1:W2:Y:S01]  /*0ed0*/  LDG.E.128 R40, desc[UR20][R24.64+0x600] ;  /* 0x0006001418287981 */ /* 0x0042a2000c1e1d00 */
[----:B------:R-:W-:-:S05]  /*0ee0*/  LEA R2, R116, 0xfffffe00, 0x9 ;  /* 0xfffffe0074027811 */ /* 0x000fca00078e48ff */
[----:B0-----:R-:W-:-:S04]  /*0ef0*/  IMAD.WIDE.U32 R26, R28, UR22, R2 ;  /* 0x000000161c1a7c25 */ /* 0x001fc8000f8e0002 */
[----:B------:R-:W-:Y:S02]  /*0f00*/  IMAD R27, R29, UR22, R27 ;  /* 0x000000161d1b7c24 */ /* 0x000fe4000f8e021b */
[----:B---3--:R-:W-:-:S04]  /*0f10*/  IMAD.WIDE.U32 R26, R120, R30, R26 ;  /* 0x0000001e781a7225 */ /* 0x008fc800078e001a */
[----:B------:R-:W-:Y:S01]  /*0f20*/  IMAD R27, R120, R31, R27 ;  /* 0x0000001f781b7224 */ /* 0x000fe200078e021b */
[----:B-1----:R-:W-:-:S04]  /*0f30*/  LEA R24, P0, R26, R32, 0x2 ;  /* 0x000000201a187211 */ /* 0x002fc800078010ff */
[----:B------:R-:W-:-:S03]  /*0f40*/  LEA.HI.X R25, R26, R33, R27, 0x2, P0 ;  /* 0x000000211a197211 */ /* 0x000fc600000f141b */
[----:B------:R-:W-:Y:S01]  /*0f50*/  IMAD.WIDE.U32 R24, R0, 0x10, R24 ;  /* 0x0000001000187825 */ /* 0x000fe200078e0018 */
[----:B----4-:R0:W-:Y:S04]  /*0f60*/  STS.128 [R102], R44 ;  /* 0x0000002c66007388 */ /* 0x0101e80000000c00 */
[----:B-----5:R-:W-:Y:S04]  /*0f70*/  STS.128 [R102+0x200], R48 ;  /* 0x0002003066007388 */ /* 0x020fe80000000c00 */
[----:B------:R-:W-:Y:S04]  /*0f80*/  STS.128 [R102+0x400], R56 ;  /* 0x0004003866007388 */ /* 0x000fe80000000c00 */
[----:B--2---:R1:W-:Y:S01]  /*0f90*/  STS.128 [R102+0x600], R40 ;  /* 0x0006002866007388 */ /* 0x0043e20000000c00 */
[----:B------:R-:W-:-:S03]  /*0fa0*/  NOP ;  /* 0x0000000000007918 */ /* 0x000fc60000000000 */
[----:B------:R-:W-:Y:S01]  /*0fb0*/  LDS.128 R52, [R122] ;  /* 0x000000007a347984 */ /* 0x000fe20000000c00 */
[----:B0-----:R-:W0:Y:S03]  /*0fc0*/  LDC.64 R44, c[0x0][0x478] ;  /* 0x00011e00ff2c7b82 */ /* 0x001e260000000a00 */
[----:B------:R-:W-:Y:S04]  /*0fd0*/  LDS.128 R36, [R122+0x10] ;  /* 0x000010007a247984 */ /* 0x000fe80000000c00 */
[----:B------:R-:W-:Y:S01]  /*0fe0*/  LDS.128 R28, [R122+0x20] ;  /* 0x000020007a1c7984 */ /* 0x000fe20000000c00 */
[----:B-1----:R-:W1:Y:S03]  /*0ff0*/  LDC.64 R40, c[0x0][0x420] ;  /* 0x00010800ff287b82 */ /* 0x002e660000000a00 */
[----:B------:R-:W-:Y:S05]  /*1000*/  LDS.128 R32, [R122+0x30] ;  /* 0x000030007a207984 */ /* 0x000fea0000000c00 */
[----:B------:R-:W-:Y:S08]  /*1010*/  BAR.SYNC.DEFER_BLOCKING 0x0 ;  /* 0x0000000000007b1d */ /* 0x000ff00000010000 */
[----:B------:R-:W2:Y:S01]  /*1020*/  LDC.64 R42, c[0x0][0x428] ;  /* 0x00010a00ff2a7b82 */ /* 0x000ea20000000a00 */
[----:B------:R-:W3:Y:S04]  /*1030*/  LDG.E.128 R72, desc[UR20][R24.64] ;  /* 0x0000001418487981 */ /* 0x000ee8000c1e1d00 */
[----:B------:R-:W4:Y:S04]  /*1040*/  LDG.E.128 R76, desc[UR20][R24.64+0x200] ;  /* 0x00020014184c7981 */ /* 0x000f28000c1e1d00 */
[----:B------:R-:W5:Y:S04]  /*1050*/  LDG.E.128 R88, desc[UR20][R24.64+0x400] ;  /* 0x0004001418587981 */ /* 0x000f68000c1e1d00 */
[----:B------:R0:W5:Y:S01]  /*1060*/  LDG.E.128 R92, desc[UR20][R24.64+0x600] ;  /* 0x00060014185c7981 */ /* 0x000162000c1e1d00 */
[----:B-1----:R-:W-:-:S04]  /*1070*/  IMAD.WIDE.U32 R26, R40, UR22, R2 ;  /* 0x00000016281a7c25 */ /* 0x002fc8000f8e0002 */
[----:B------:R-:W-:Y:S02]  /*1080*/  IMAD R27, R41, UR22, R27 ;  /* 0x00000016291b7c24 */ /* 0x000fe4000f8e021b */
[----:B--2---:R-:W-:-:S04]  /*1090*/  IMAD.WIDE.U32 R26, R120, R42, R26 ;  /* 0x0000002a781a7225 */ /* 0x004fc800078e001a */
[----:B------:R-:W-:Y:S01]  /*10a0*/  IMAD R27, R120, R43, R27 ;  /* 0x0000002b781b7224 */ /* 0x000fe200078e021b */
[----:B0-----:R-:W-:-:S04]  /*10b0*/  LEA R40, P0, R26, R44, 0x2 ;  /* 0x0000002c1a287211 */ /* 0x001fc800078010ff */
[----:B------:R-:W-:-:S03]  /*10c0*/  LEA.HI.X R41, R26, R45, R27, 0x2, P0 ;  /* 0x0000002d1a297211 */ /* 0x000fc600000f141b */
[----:B------:R-:W-:Y:S01]  /*10d0*/  IMAD.WIDE.U32 R24, R0, 0x10, R40 ;  /* 0x0000001000187825 */ /* 0x000fe200078e0028 */
[----:B---3--:R-:W-:Y:S04]  /*10e0*/  STS.128 [R102], R72 ;  /* 0x0000004866007388 */ /* 0x008fe80000000c00 */
[----:B----4-:R0:W-:Y:S04]  /*10f0*/  STS.128 [R102+0x200], R76 ;  /* 0x0002004c66007388 */ /* 0x0101e80000000c00 */
        /* <DEDUP_REMOVED lines=9> */
[----:B0-----:R-:W5:Y:S04]  /*1190*/  LDG.E.128 R76, desc[UR20][R24.64+0x200] ;  /* 0x00020014184c7981 */ /* 0x001f68000c1e1d00 */
[----:B------:R-:W5:Y:S04]  /*11a0*/  LDG.E.128 R72, desc[UR20][R24.64+0x400] ;  /* 0x0004001418487981 */ /* 0x000f68000c1e1d00 */
[----:B-1----:R0:W5:Y:S01]  /*11b0*/  LDG.E.128 R88, desc[UR20][R24.64+0x600] ;  /* 0x0006001418587981 */ /* 0x002162000c1e1d00 */
[----:B--2---:R-:W-:Y:S01]  /*11c0*/  FMUL.FTZ R26, R56, -1.4426950216293334961 ;  /* 0xbfb8aa3b381a7820 */ /* 0x004fe20000410000 */
[----:B------:R-:W-:Y:S01]  /*11d0*/  FMUL.FTZ R27, R57, -1.4426950216293334961 ;  /* 0xbfb8aa3b391b7820 */ /* 0x000fe20000410000 */
[----:B---3--:R-:W-:Y:S01]  /*11e0*/  FMUL.FTZ R94, R44, -1.4426950216293334961 ;  /* 0xbfb8aa3b2c5e7820 */ /* 0x008fe20000410000 */
[----:B------:R-:W-:Y:S01]  /*11f0*/  FMUL.FTZ R87, R59, -1.4426950216293334961 ;  /* 0xbfb8aa3b3b577820 */ /* 0x000fe20000410000 */
        /* <DEDUP_REMOVED lines=13> */
[----:B------:R-:W-:Y:S01]  /*12d0*/  FADD.FTZ R101, R68, UR4 ;  /* 0x0000000444657e21 */ /* 0x000fe20008010000 */
[----:B------:R-:W-:-:S04]  /*12e0*/  UISETP.NE.U32.AND UP0, UPT, UR12, URZ, UPT ;  /* 0x000000ff0c00728c */ /* 0x000fc8000bf05070 */
[----:B------:R-:W2:Y:S01]  /*12f0*/  MUFU.EX2 R24, R24 ;  /* 0x0000001800187308 */ /* 0x000ea20000000800 */
[----:B-1----:R-:W-:Y:S01]  /*1300*/  FADD.FTZ R26, R26, 1 ;  /* 0x3f8000001a1a7421 */ /* 0x002fe20000010000 */
[----:B------:R-:W-:-:S06]  /*1310*/  UISETP.NE.AND.EX UP0, UPT, UR13, URZ, UPT, UP0 ;  /* 0x000000ff0d00728c */ /* 0x000fcc000bf05300 */
[----:B------:R-:W1:Y:S01]  /*1320*/  MUFU.EX2 R25, R25 ;  /* 0x0000001900197308 */ /* 0x000e620000000800 */
[----:B0-----:R-:W-:-:S07]  /*1330*/  FADD.FTZ R27, R27, 1 ;  /* 0x3f8000001b1b7421 */ /* 0x001fce0000010000 */
[----:B------:R-:W0:Y:S01]  /*1340*/  MUFU.EX2 R94, R94 ;  /* 0x0000005e005e7308 */ /* 0x000e220000000800 */
[----:B--2---:R-:W-:-:S07]  /*1350*/  FADD.FTZ R128, R24, 1 ;  /* 0x3f80000018807421 */ /* 0x004fce0000010000 */
[----:B------:R-:W2:Y:S01]  /*1360*/  MUFU.EX2 R87, R87 ;  /* 0x0000005700577308 */ /* 0x000ea20000000800 */
[----:B-1----:R-:W-:-:S07]  /*1370*/  FADD.FTZ R135, R25, 1 ;  /* 0x3f80000019877421 */ /* 0x002fce0000010000 */
[----:B------:R-:W1:Y:S01]  /*1380*/  MUFU.EX2 R86, R86 ;  /* 0x0000005600567308 */ /* 0x000e620000000800 */
[----:B0-----:R-:W-:Y:S01]  /*1390*/  FADD.FTZ R133, R94, 1 ;  /* 0x3f8000005e857421 */ /* 0x001fe20000010000 */
[----:B------:R-:W-:-:S06]  /*13a0*/  FADD.FTZ R94, R23, UR4 ;  /* 0x00000004175e7e21 */ /* 0x000fcc0008010000 */
[----:B------:R0:W3:Y:S01]  /*13b0*/  MUFU.EX2 R124, R95 ;  /* 0x0000005f007c7308 */ /* 0x0000e20000000800 */
[----:B--2---:R-:W-:-:S07]  /*13c0*/  FADD.FTZ R87, R87, 1 ;  /* 0x3f80000057577421 */ /* 0x004fce0000010000 */
[----:B------:R-:W2:Y:S01]  /*13d0*/  MUFU.RCP R139, R26 ;  /* 0x0000001a008b7308 */ /* 0x000ea20000001000 */
[----:B0-----:R-:W-:Y:S01]  /*13e0*/  FMUL.FTZ R95, R51, -1.4426950216293334961 ;  /* 0xbfb8aa3b335f7820 */ /* 0x001fe20000410000 */
[----:B-1----:R-:W-:-:S06]  /*13f0*/  FADD.FTZ R86, R86, 1 ;  /* 0x3f80000056567421 */ /* 0x002fcc0000010000 */
[----:B------:R-:W0:Y:S01]  /*1400*/  MUFU.RCP R138, R27 ;  /* 0x0000001b008a7308 */ /* 0x000e220000001000 */
[----:B---3--:R-:W-:-:S07]  /*1410*/  FADD.FTZ R124, R124, 1 ;  /* 0x3f8000007c7c7421 */ /* 0x008fce0000010000 */
[----:B------:R1:W3:Y:S01]  /*1420*/  MUFU.EX2 R125, R96 ;  /* 0x00000060007d7308 */ /* 0x0002e20000000800 */
[----:B--2---:R-:W-:-:S07]  /*1430*/  FMUL.FTZ R129, R56, R139 ;  /* 0x0000008b38817220 */ /* 0x004fce0000410000 */
[----:B------:R2:W-:Y:S01]  /*1440*/  MUFU.EX2 R126, R97 ;  /* 0x00000061007e7308 */ /* 0x0005e20000000800 */
[----:B-1----:R-:W-:Y:S01]  /*1450*/  FADD.FTZ R96, R21, UR4 ;  /* 0x0000000415607e21 */ /* 0x002fe20008010000 */
[----:B0-----:R-:W-:-:S06]  /*1460*/  FMUL.FTZ R130, R57, R138 ;  /* 0x0000008a39827220 */ /* 0x001fcc0000410000 */
[----:B------:R0:W1:Y:S01]  /*1470*/  MUFU.EX2 R147, R95 ;  /* 0x0000005f00937308 */ /* 0x0000620000000800 */
[----:B--2---:R-:W-:Y:S01]  /*1480*/  FADD.FTZ R97, R20, UR4 ;  /* 0x0000000414617e21 */ /* 0x004fe20008010000 */
[----:B---3--:R-:W-:-:S06]  /*1490*/  FADD.FTZ R125, R125, 1 ;  /* 0x3f8000007d7d7421 */ /* 0x008fcc0000010000 */
[----:B------:R-:W2:Y:S01]  /*14a0*/  MUFU.EX2 R92, R92 ;  /* 0x0000005c005c7308 */ /* 0x000ea20000000800 */
[----:B0-----:R-:W-:-:S07]  /*14b0*/  FADD.FTZ R95, R22, UR4 ;  /* 0x00000004165f7e21 */ /* 0x001fce0008010000 */
[----:B------:R0:W3:Y:S01]  /*14c0*/  MUFU.RCP R140, R87 ;  /* 0x00000057008c7308 */ /* 0x0000e20000001000 */
[----:B-1----:R-:W-:-:S07]  /*14d0*/  FADD.FTZ R147, R147, 1 ;  /* 0x3f80000093937421 */ /* 0x002fce0000010000 */
[----:B------:R1:W4:Y:S01]  /*14e0*/  MUFU.RCP R141, R86 ;  /* 0x00000056008d7308 */ /* 0x0003220000001000 */
[----:B--2---:R-:W-:Y:S01]  /*14f0*/  FADD.FTZ R92, R92, 1 ;  /* 0x3f8000005c5c7421 */ /* 0x004fe20000010000 */
[----:B0-----:R-:W-:-:S06]  /*1500*/  FADD.FTZ R87, R62, UR4 ;  /* 0x000000043e577e21 */ /* 0x001fcc0008010000 */
[----:B------:R-:W0:Y:S01]  /*1510*/  MUFU.EX2 R93, R93 ;  /* 0x0000005d005d7308 */ /* 0x000e220000000800 */
[----:B-1----:R-:W-:Y:S01]  /*1520*/  FADD.FTZ R86, R63, UR4 ;  /* 0x000000043f567e21 */ /* 0x002fe20008010000 */
[----:B---3--:R-:W-:-:S06]  /*1530*/  FMUL.FTZ R134, R59, R140 ;  /* 0x0000008c3b867220 */ /* 0x008fcc0000410000 */
[----:B------:R1:W-:Y:S01]  /*1540*/  MUFU.EX2 R127, R98 ;  /* 0x00000062007f7308 */ /* 0x0003e20000000800 */
[----:B----4-:R-:W-:Y:S01]  /*1550*/  FADD.FTZ R63, -R141, 1 ;  /* 0x3f8000008d3f7421 */ /* 0x010fe20000010100 */
[----:B------:R-:W-:-:S03]  /*1560*/  FMUL.FTZ R131, R58, R141 ;  /* 0x0000008d3a837220 */ /* 0x000fc60000410000 */
[----:B------:R-:W-:-:S03]  /*1570*/  FFMA.FTZ R63, R58, R63, 1 ;  /* 0x3f8000003a3f7423 */ /* 0x000fc6000001003f */
[----:B------:R2:W-:Y:S01]  /*1580*/  MUFU.RCP R143, R92 ;  /* 0x0000005c008f7308 */ /* 0x0005e20000001000 */
[----:B0-----:R-:W-:Y:S01]  /*1590*/  FADD.FTZ R132, R93, 1 ;  /* 0x3f8000005d847421 */ /* 0x001fe20000010000 */
[----:B------:R-:W-:Y:S01]  /*15a0*/  FADD.FTZ R93, R64, UR4 ;  /* 0x00000004405d7e21 */ /* 0x000fe20008010000 */
[----:B-1----:R-:W-:-:S05]  /*15b0*/  FADD.FTZ R98, R71, UR4 ;  /* 0x0000000447627e21 */ /* 0x002fca0008010000 */
[----:B------:R0:W1:Y:S01]  /*15c0*/  MUFU.RCP R137, R125 ;  /* 0x0000007d00897308 */ /* 0x0000620000001000 */
[----:B--2---:R-:W-:Y:S01]  /*15d0*/  FADD.FTZ R92, R65, UR4 ;  /* 0x00000004415c7e21 */ /* 0x004fe20008010000 */
[----:B------:R-:W-:Y:S01]  /*15e0*/  FADD.FTZ R65, R126, 1 ;  /* 0x3f8000007e417421 */ /* 0x000fe20000010000 */
[----:B------:R-:W-:-:S05]  /*15f0*/  FMUL.FTZ R126, R53, R130 ;  /* 0x00000082357e7220 */ /* 0x000fca0000410000 */
[----:B------:R2:W-:Y:S01]  /*1600*/  MUFU.RCP R136, R124 ;  /* 0x0000007c00887308 */ /* 0x0005e20000001000 */
[----:B0-----:R-:W-:-:S07]  /*1610*/  FMUL.FTZ R125, R54, R131 ;  /* 0x00000083367d7220 */ /* 0x001fce0000410000 */
[----:B------:R-:W-:Y:S01]  /*1620*/  MUFU.RCP R135, R135 ;  /* 0x0000008700877308 */ /* 0x000fe20000001000 */
[----:B--2---:R-:W-:Y:S01]  /*1630*/  FMUL.FTZ R124, R55, R134 ;  /* 0x00000086377c7220 */ /* 0x004fe20000410000 */
[----:B-1----:R-:W-:-:S06]  /*1640*/  FADD.FTZ R71, -R137, 1 ;  /* 0x3f80000089477421 */ /* 0x002fcc0000010100 */
[----:B------:R0:W-:Y:S08]  /*1650*/  MUFU.RCP R142, R65 ;  /* 0x00000041008e7308 */ /* 0x0001f00000001000 */
[----:B------:R-:W-:Y:S01]  /*1660*/  MUFU.RCP R128, R128 ;  /* 0x0000008000807308 */ /* 0x000fe20000001000 */
[----:B0-----:R-:W-:-:S07]  /*1670*/  FADD.FTZ R65, -R143, 1 ;  /* 0x3f8000008f417421 */ /* 0x001fce0000010100 */
[----:B------:R0:W1:Y:S08]  /*1680*/  MUFU.EX2 R144, R99 ;  /* 0x0000006300907308 */ /* 0x0000700000000800 */
[----:B------:R-:W2:Y:S01]  /*1690*/  MUFU.RCP R132, R132 ;  /* 0x0000008400847308 */ /* 0x000ea20000001000 */
[----:B0-----:R-:W-:-:S07]  /*16a0*/  FADD.FTZ R99, R70, UR4 ;  /* 0x0000000446637e21 */ /* 0x001fce0008010000 */
[----:B------:R0:W3:Y:S01]  /*16b0*/  MUFU.EX2 R146, R100 ;  /* 0x0000006400927308 */ /* 0x0000e20000000800 */
[----:B-1----:R-:W-:-:S07]  /*16c0*/  FADD.FTZ R144, R144, 1 ;  /* 0x3f80000090907421 */ /* 0x002fce0000010000 */
[----:B------:R-:W1:Y:S01]  /*16d0*/  MUFU.RCP R133, R133 ;  /* 0x0000008500857308 */ /* 0x000e620000001000 */
[----:B0-----:R-:W-:Y:S01]  /*16e0*/  FADD.FTZ R100, R69, UR4 ;  /* 0x0000000445647e21 */ /* 0x001fe20008010000 */
[----:B--2---:R-:W-:-:S04]  /*16f0*/  FADD.FTZ R68, -R132, 1 ;  /* 0x3f80000084447421 */ /* 0x004fc80000010100 */
[----:B------:R-:W-:Y:S02]  /*1700*/  FFMA.FTZ R68, R43, R68, 1 ;  /* 0x3f8000002b447423 */ /* 0x000fe40000010044 */
[----:B------:R-:W0:Y:S01]  /*1710*/  MUFU.RCP R144, R144 ;  /* 0x0000009000907308 */ /* 0x000e220000001000 */
[----:B---3--:R-:W-:Y:S01]  /*1720*/  FADD.FTZ R146, R146, 1 ;  /* 0x3f80000092927421 */ /* 0x008fe20000010000 */
[----:B-----5:R-:W-:Y:S04]  /*1730*/  STS.128 [R102], R80 ;  /* 0x0000005066007388 */ /* 0x020fe80000000c00 */
[----:B------:R-:W-:Y:S04]  /*1740*/  STS.128 [R102+0x200], R76 ;  /* 0x0002004c66007388 */ /* 0x000fe80000000c00 */
[----:B------:R2:W-:Y:S04]  /*1750*/  STS.128 [R102+0x400], R72 ;  /* 0x0004004866007388 */ /* 0x0005e80000000c00 */
[----:B------:R3:W-:Y:S01]  /*1760*/  STS.128 [R102+0x600], R88 ;  /* 0x0006005866007388 */ /* 0x0007e20000000c00 */
[----:B------:R-:W-:-:S03]  /*1770*/  NOP ;  /* 0x0000000000007918 */ /* 0x000fc60000000000 */
[----:B------:R-:W4:Y:S04]  /*1780*/  LDS.128 R24, [R122] ;  /* 0x000000007a187984 */ /* 0x000f280000000c00 */
[----:B------:R-:W5:Y:S01]  /*1790*/  LDS.128 R20, [R122+0x10] ;  /* 0x000010007a147984 */ /* 0x000f620000000c00 */
[----:B--2---:R-:W-:Y:S01]  /*17a0*/  FFMA.FTZ R73, R46, R71, 1 ;  /* 0x3f8000002e497423 */ /* 0x004fe20000010047 */
[----:B---3--:R-:W-:Y:S01]  /*17b0*/  FADD.FTZ R88, R61, UR4 ;  /* 0x000000043d587e21 */ /* 0x008fe20008010000 */
[----:B------:R-:W-:Y:S01]  /*17c0*/  FADD.FTZ R61, -R139, 1 ;  /* 0x3f8000008b3d7421 */ /* 0x000fe20000010100 */
[----:B------:R-:W-:Y:S01]  /*17d0*/  FADD.FTZ R89, R60, UR4 ;  /* 0x000000043c597e21 */ /* 0x000fe20008010000 */
[----:B------:R-:W-:Y:S01]  /*17e0*/  FADD.FTZ R60, -R138, 1 ;  /* 0x3f8000008a3c7421 */ /* 0x000fe20000010100 */
[----:B------:R-:W-:Y:S01]  /*17f0*/  FADD.FTZ R90, R67, UR4 ;  /* 0x00000004435a7e21 */ /* 0x000fe20008010000 */
[----:B------:R-:W-:Y:S01]  /*1800*/  FFMA.FTZ R61, R56, R61, 1 ;  /* 0x3f800000383d7423 */ /* 0x000fe2000001003d */
[----:B------:R-:W-:Y:S01]  /*1810*/  FADD.FTZ R56, -R140, 1 ;  /* 0x3f8000008c387421 */ /* 0x000fe20000010100 */
[----:B------:R-:W-:Y:S01]  /*1820*/  FFMA.FTZ R62, R57, R60, 1 ;  /* 0x3f800000393e7423 */ /* 0x000fe2000001003c */
[----:B------:R-:W-:Y:S01]  /*1830*/  FADD.FTZ R67, R127, 1 ;  /* 0x3f8000007f437421 */ /* 0x000fe20000010000 */
[----:B------:R-:W-:Y:S01]  /*1840*/  FMUL.FTZ R127, R52, R129 ;  /* 0x00000081347f7220 */ /* 0x000fe20000410000 */
[----:B------:R-:W-:Y:S01]  /*1850*/  FFMA.FTZ R64, R59, R56, 1 ;  /* 0x3f8000003b407423 */ /* 0x000fe20000010038 */
[----:B------:R-:W-:Y:S01]  /*1860*/  FADD.FTZ R91, R66, UR4 ;  /* 0x00000004425b7e21 */ /* 0x000fe20008010000 */
[----:B------:R-:W2:Y:S01]  /*1870*/  LDS.128 R56, [R122+0x20] ;  /* 0x000020007a387984 */ /* 0x000ea20000000c00 */
[----:B------:R-:W-:Y:S01]  /*1880*/  FFMA.FTZ R66, R40, R65, 1 ;  /* 0x3f80000028427423 */ /* 0x000fe20000010041 */
[----:B------:R-:W-:Y:S01]  /*1890*/  FADD.FTZ R65, -R135, 1 ;  /* 0x3f80000087417421 */ /* 0x000fe20000010100 */
[----:B------:R3:W-:Y:S03]  /*18a0*/  MUFU.RCP R145, R67 ;  /* 0x0000004300917308 */ /* 0x0007e60000001000 */
[----:B---3--:R-:W-:Y:S01]  /*18b0*/  FFMA.FTZ R67, R42, R65, 1 ;  /* 0x3f8000002a437423 */ /* 0x008fe20000010041 */
[----:B----4-:R-:W-:Y:S01]  /*18c0*/  FMUL.FTZ R52, R52, R24 ;  /* 0x0000001834347220 */ /* 0x010fe20000410000 */
[----:B------:R-:W-:Y:S01]  /*18d0*/  FMUL.FTZ R53, R53, R25 ;  /* 0x0000001935357220 */ /* 0x000fe20000410000 */
[----:B------:R-:W-:Y:S01]  /*18e0*/  FMUL.FTZ R54, R54, R26 ;  /* 0x0000001a36367220 */ /* 0x000fe20000410000 */
[----:B------:R-:W-:Y:S01]  /*18f0*/  FMUL.FTZ R55, R55, R27 ;  /* 0x0000001b37377220 */ /* 0x000fe20000410000 */
        /* <DEDUP_REMOVED lines=12> */
[----:B------:R-:W3:Y:S01]  /*19c0*/  LDS.128 R52, [R122+0x30] ;  /* 0x000030007a347984 */ /* 0x000ee20000000c00 */
        /* <DEDUP_REMOVED lines=8> */
[----:B------:R-:W4:Y:S01]  /*1a50*/  MUFU.RCP R143, R146 ;  /* 0x00000092008f7308 */ /* 0x000f220000001000 */
[----:B------:R-:W-:Y:S01]  /*1a60*/  FMUL.FTZ R65, R65, R40 ;  /* 0x0000002841417220 */ /* 0x000fe20000410000 */
[----:B------:R-:W-:Y:S01]  /*1a70*/  FADD.FTZ R40, -R136, 1 ;  /* 0x3f80000088287421 */ /* 0x000fe20000010100 */
[----:B------:R-:W-:Y:S01]  /*1a80*/  FMUL.FTZ R66, R66, R67 ;  /* 0x0000004342427220 */ /* 0x000fe20000410000 */
[----:B------:R-:W-:Y:S01]  /*1a90*/  FMUL.FTZ R67, R69, R68 ;  /* 0x0000004445437220 */ /* 0x000fe20000410000 */
[----:B------:R-:W-:Y:S01]  /*1aa0*/  FADD.FTZ R68, -R142, 1 ;  /* 0x3f8000008e447421 */ /* 0x000fe20000010100 */
[----:B------:R-:W-:Y:S01]  /*1ab0*/  FFMA.FTZ R70, R45, R40, 1 ;  /* 0x3f8000002d467423 */ /* 0x000fe20000010028 */
[----:B-1----:R-:W-:Y:S01]  /*1ac0*/  FADD.FTZ R69, -R133, 1 ;  /* 0x3f80000085457421 */ /* 0x002fe20000010100 */
[----:B------:R-:W1:Y:S01]  /*1ad0*/  MUFU.RCP R140, R147 ;  /* 0x00000093008c7308 */ /* 0x000e620000001000 */
[----:B--2---:R-:W-:Y:S01]  /*1ae0*/  FMUL.FTZ R40, R28, R56 ;  /* 0x000000381c287220 */ /* 0x004fe20000410000 */
[----:B------:R-:W-:Y:S01]  /*1af0*/  FMUL.FTZ R71, R29, R57 ;  /* 0x000000391d477220 */ /* 0x000fe20000410000 */
[----:B------:R-:W-:Y:S01]  /*1b00*/  FFMA.FTZ R74, R47, R68, 1 ;  /* 0x3f8000002f4a7423 */ /* 0x000fe20000010044 */
        /* <DEDUP_REMOVED lines=9> */
[----:B------:R-:W-:Y:S01]  /*1ba0*/  FMUL.FTZ R69, R71, R70 ;  /* 0x0000004647457220 */ /* 0x000fe20000410000 */
[----:B------:R-:W-:Y:S01]  /*1bb0*/  FMUL.FTZ R71, R75, R74 ;  /* 0x0000004a4b477220 */ /* 0x000fe20000410000 */
[----:B0-----:R-:W-:Y:S01]  /*1bc0*/  FADD.FTZ R40, -R144, 1 ;  /* 0x3f80000090287421 */ /* 0x001fe20000010100 */
[----:B------:R-:W-:Y:S01]  /*1bd0*/  FMUL.FTZ R70, R72, R73 ;  /* 0x0000004948467220 */ /* 0x000fe20000410000 */
[----:B----4-:R-:W-:Y:S01]  /*1be0*/  FADD.FTZ R75, -R143, 1 ;  /* 0x3f8000008f4b7421 */ /* 0x010fe20000010100 */
[----:B-1----:R-:W-:Y:S01]  /*1bf0*/  FADD.FTZ R72, -R140, 1 ;  /* 0x3f8000008c487421 */ /* 0x002fe20000010100 */
[----:B------:R-:W-:Y:S01]  /*1c00*/  FFMA.FTZ R74, R49, R40, 1 ;  /* 0x3f800000314a7423 */ /* 0x000fe20000010028 */
[----:B------:R-:W-:Y:S01]  /*1c10*/  FADD.FTZ R73, -R145, 1 ;  /* 0x3f80000091497421 */ /* 0x000fe20000010100 */
[----:B------:R-:W-:Y:S01]  /*1c20*/  FFMA.FTZ R77, R50, R75, 1 ;  /* 0x3f800000324d7423 */ /* 0x000fe2000001004b */
[----:B------:R-:W-:Y:S01]  /*1c30*/  FFMA.FTZ R78, R51, R72, 1 ;  /* 0x3f800000334e7423 */ /* 0x000fe20000010048 */
[----:B---3--:R-:W-:Y:S01]  /*1c40*/  FMUL.FTZ R40, R32, R52 ;  /* 0x0000003420287220 */ /* 0x008fe20000410000 */
[----:B------:R-:W-:Y:S01]  /*1c50*/  FMUL.FTZ R75, R33, R53 ;  /* 0x00000035214b7220 */ /* 0x000fe20000410000 */
[----:B------:R-:W-:Y:S01]  /*1c60*/  FMUL.FTZ R72, R34, R54 ;  /* 0x0000003622487220 */ /* 0x000fe20000410000 */
[----:B------:R-:W-:Y:S01]  /*1c70*/  FMUL.FTZ R79, R35, R55 ;  /* 0x00000037234f7220 */ /* 0x000fe20000410000 */
[----:B------:R-:W-:Y:S01]  /*1c80*/  FFMA.FTZ R73, R48, R73, 1 ;  /* 0x3f80000030497423 */ /* 0x000fe20000010049 */
[----:B------:R-:W-:Y:S01]  /*1c90*/  FMUL.FTZ R40, R145, R40 ;  /* 0x0000002891287220 */ /* 0x000fe20000410000 */
[----:B------:R-:W-:Y:S01]  /*1ca0*/  FMUL.FTZ R75, R144, R75 ;  /* 0x0000004b904b7220 */ /* 0x000fe20000410000 */
[----:B------:R-:W0:Y:S01]  /*1cb0*/  LDC.64 R138, c[0x0][0x508] ;  /* 0x00014200ff8a7b82 */ /* 0x000e220000000a00 */
[----:B------:R-:W-:Y:S01]  /*1cc0*/  FMUL.FTZ R76, R143, R72 ;  /* 0x000000488f4c7220 */ /* 0x000fe20000410000 */
[----:B------:R-:W-:Y:S01]  /*1cd0*/  FMUL.FTZ R79, R140, R79 ;  /* 0x0000004f8c4f7220 */ /* 0x000fe20000410000 */
[----:B------:R-:W-:Y:S01]  /*1ce0*/  FMUL.FTZ R72, R40, R73 ;  /* 0x0000004928487220 */ /* 0x000fe20000410000 */
[----:B------:R-:W-:Y:S01]  /*1cf0*/  FMUL.FTZ R73, R75, R74 ;  /* 0x0000004a4b497220 */ /* 0x000fe20000410000 */
[----:B------:R-:W-:Y:S01]  /*1d00*/  FMUL.FTZ R74, R76, R77 ;  /* 0x0000004d4c4a7220 */ /* 0x000fe20000410000 */
[----:B------:R-:W-:Y:S01]  /*1d10*/  FMUL.FTZ R75, R79, R78 ;  /* 0x0000004e4f4b7220 */ /* 0x000fe20000410000 */
[----:B------:R-:W-:Y:S01]  /*1d20*/  STS.128 [R122], R60 ;  /* 0x0000003c7a007388 */ /* 0x000fe20000000c00 */
[----:B------:R-:W1:Y:S01]  /*1d30*/  LDC.64 R146, c[0x0][0x558] ;  /* 0x00015600ff927b82 */ /* 0x000e620000000a00 */
        /* <DEDUP_REMOVED lines=12> */
[----:B------:R-:W4:Y:S01]  /*1e00*/  LDS.128 R76, [R102] ;  /* 0x00000000664c7984 */ /* 0x000f220000000c00 */
[----:B0-----:R-:W-:-:S04]  /*1e10*/  IMAD.WIDE.U32 R40, R138, UR22, R2 ;  /* 0x000000168a287c25 */ /* 0x001fc8000f8e0002 */
[----:B------:R-:W-:Y:S01]  /*1e20*/  FMUL.FTZ R144, R49, R144 ;  /* 0x0000009031907220 */ /* 0x000fe20000410000 */
[----:B------:R-:W-:Y:S01]  /*1e30*/  FMUL.FTZ R143, R50, R143 ;  /* 0x0000008f328f7220 */ /* 0x000fe20000410000 */
[----:B------:R-:W0:Y:S01]  /*1e40*/  LDS.128 R80, [R102+0x200] ;  /* 0x0002000066507984 */ /* 0x000e220000000c00 */
[----:B------:R-:W-:Y:S02]  /*1e50*/  IMAD R41, R139, UR22, R41 ;  /* 0x000000168b297c24 */ /* 0x000fe4000f8e0229 */
[----:B--2---:R-:W-:Y:S01]  /*1e60*/  FMUL.FTZ R69, R36, R141 ;  /* 0x0000008d24457220 */ /* 0x004fe20000410000 */
[----:B------:R-:W-:Y:S01]  /*1e70*/  FMUL.FTZ R68, R37, R128 ;  /* 0x0000008025447220 */ /* 0x000fe20000410000 */
[----:B------:R-:W2:Y:S01]  /*1e80*/  LDS.128 R60, [R102+0x400] ;  /* 0x00040000663c7984 */ /* 0x000ea20000000c00 */
[----:B------:R-:W-:-:S04]  /*1e90*/  IMAD.WIDE.U32 R36, R120, UR10, R40 ;  /* 0x0000000a78247c25 */ /* 0x000fc8000f8e0028 */
[----:B------:R-:W-:Y:S01]  /*1ea0*/  FMUL.FTZ R71, R38, R135 ;  /* 0x0000008726477220 */ /* 0x000fe20000410000 */
[----:B------:R-:W-:Y:S01]  /*1eb0*/  FMUL.FTZ R70, R39, R132 ;  /* 0x0000008427467220 */ /* 0x000fe20000410000 */
[----:B------:R-:W5:Y:S01]  /*1ec0*/  LDS.128 R64, [R102+0x600] ;  /* 0x0006000066407984 */ /* 0x000f620000000c00 */
[----:B------:R-:W-:Y:S01]  /*1ed0*/  IMAD R37, R120, UR11, R37 ;  /* 0x0000000b78257c24 */ /* 0x000fe2000f8e0225 */
[----:B-1----:R-:W-:Y:S01]  /*1ee0*/  LEA R38, P0, R36, R146, 0x2 ;  /* 0x0000009224267211 */ /* 0x002fe200078010ff */
[----:B---3--:R-:W-:Y:S01]  /*1ef0*/  FMUL.FTZ R73, R28, R133 ;  /* 0x000000851c497220 */ /* 0x008fe20000410000 */
[----:B------:R-:W-:Y:S01]  /*1f00*/  FMUL.FTZ R72, R29, R136 ;  /* 0x000000881d487220 */ /* 0x000fe20000410000 */
[----:B------:R-:W-:Y:S01]  /*1f10*/  FMUL.FTZ R75, R30, R137 ;  /* 0x000000891e4b7220 */ /* 0x000fe20000410000 */
[----:B------:R-:W-:Y:S01]  /*1f20*/  LEA.HI.X R39, R36, R147, R37, 0x2, P0 ;  /* 0x0000009324277211 */ /* 0x000fe200000f1425 */
[----:B------:R-:W-:Y:S01]  /*1f30*/  FFMA.FTZ R30, R4, R127, R123 ;  /* 0x0000007f041e7223 */ /* 0x000fe2000001007b */
        /* <DEDUP_REMOVED lines=8> */
[----:B------:R-:W-:-:S04]  /*1fc0*/  FFMA.FTZ R30, R6, R125, R31 ;  /* 0x0000007d061e7223 */ /* 0x000fc8000001001f */
[----:B------:R-:W-:Y:S01]  /*1fd0*/  FFMA.FTZ R45, R7, R124, R30 ;  /* 0x0000007c072d7223 */ /* 0x000fe2000001001e */
[----:B----4-:R1:W-:Y:S04]  /*1fe0*/  STG.E.128 desc[UR20][R28.64], R76 ;  /* 0x0000004c1c007986 */ /* 0x0103e8000c101d14 */
[----:B0-----:R1:W-:Y:S04]  /*1ff0*/  STG.E.128 desc[UR20][R28.64+0x200], R80 ;  /* 0x000200501c007986 */ /* 0x0013e8000c101d14 */
[----:B--2---:R1:W-:Y:S04]  /*2000*/  STG.E.128 desc[UR20][R28.64+0x400], R60 ;  /* 0x0004003c1c007986 */ /* 0x0043e8000c101d14 */
[----:B-----5:R1:W-:Y:S01]  /*2010*/  STG.E.128 desc[UR20][R28.64+0x600], R64 ;  /* 0x000600401c007986 */ /* 0x0203e2000c101d14 */
        /* <DEDUP_REMOVED lines=21> */
[----:B------:R3:W-:Y:S01]  /*2170*/  STS.128 [R122+0x10], R20 ;  /* 0x000010147a007388 */ /* 0x0007e20000000c00 */
[----:B0-----:R-:W-:-:S03]  /*2180*/  IMAD.WIDE.U32 R2, R46, UR22, R2 ;  /* 0x000000162e027c25 */ /* 0x001fc6000f8e0002 */
[----:B------:R-:W-:Y:S01]  /*2190*/  STS.128 [R122+0x20], R56 ;  /* 0x000020387a007388 */ /* 0x000fe20000000c00 */
[----:B------:R-:W-:-:S03]  /*21a0*/  IMAD R3, R47, UR22, R3 ;  /* 0x000000162f037c24 */ /* 0x000fc6000f8e0203 */
[----:B------:R-:W-:Y:S01]  /*21b0*/  STS.128 [R122+0x30], R52 ;  /* 0x000030347a007388 */ /* 0x000fe20000000c00 */
[----:B------:R-:W-:-:S03]  /*21c0*/  NOP ;  /* 0x0000000000007918 */ /* 0x000fc60000000000 */
[----:B-1----:R-:W0:Y:S01]  /*21d0*/  LDS.128 R28, [R102] ;  /* 0x00000000661c7984 */ /* 0x002e220000000c00 */
[----:B--2---:R-:W-:-:S03]  /*21e0*/  IMAD.WIDE.U32 R2, R120, R48, R2 ;  /* 0x0000003078027225 */ /* 0x004fc600078e0002 */
[----:B------:R-:W1:Y:S01]  /*21f0*/  LDS.128 R32, [R102+0x200] ;  /* 0x0002000066207984 */ /* 0x000e620000000c00 */
[----:B------:R-:W-:Y:S01]  /*2200*/  IMAD R3, R120, R49, R3 ;  /* 0x0000003178037224 */ /* 0x000fe200078e0203 */
[C---:B---3--:R-:W-:Y:S02]  /*2210*/  LEA R20, P0, R2.reuse, UR12, 0x2 ;  /* 0x0000000c02147c11 */ /* 0x048fe4000f8010ff */
        /* <DEDUP_REMOVED lines=8> */
.L_x_14147:
[----:B------:R-:W-:Y:S01]  /*22a0*/  FFMA.FTZ R0, R8, R69, R45 ;  /* 0x0000004508007223 */ /* 0x000fe2000001002d */
[----:B------:R-:W2:Y:S01]  /*22b0*/  LDCU UR6, c[0x0][0x38c] ;  /* 0x00007180ff0677ac */ /* 0x000ea20008000800 */
[----:B------:R-:W-:Y:S02]  /*22c0*/  CS2R R20, SRZ ;  /* 0x0000000000147805 */ /* 0x000fe4000001ff00 */
[----:B------:R-:W-:Y:S01]  /*22d0*/  CS2R R22, SRZ ;  /* 0x0000000000167805 */ /* 0x000fe2000001ff00 */
[----:B0-----:R-:W-:Y:S01]  /*22e0*/  FFMA.FTZ R3, R9, R68, R0 ;  /* 0x0000004409037223 */ /* 0x001fe20000010000 */
[----:B------:R-:W-:Y:S02]  /*22f0*/  CS2R R24, SRZ ;  /* 0x0000000000187805 */ /* 0x000fe4000001ff00 */
[----:B------:R-:W-:Y:S02]  /*2300*/  CS2R R26, SRZ ;  /* 0x00000000001a7805 */ /* 0x000fe4000001ff00 */
[----:B-1----:R-:W-:Y:S01]  /*2310*/  CS2R R28, SRZ ;  /* 0x00000000001c7805 */ /* 0x002fe2000001ff00 */
        /* <DEDUP_REMOVED lines=60> */
.L_x_14230:
[----:B0-2---:R-:W-:-:S04]  /*26e0*/  IMAD.WIDE.U32 R2, R120, UR12, RZ ;  /* 0x0000000c78027c25 */ /* 0x005fc8000f8e00ff */
        /* <DEDUP_REMOVED lines=17> */
[----:B------:R-:W-:Y:S01]  /*2800*/  MOV R3, UR10 ;  /* 0x0000000a00037c02 */ /* 0x000fe20008000f00 */
[----:B----4-:R-:W-:Y:S01]  /*2810*/  IMAD.WIDE.U32 R126, R120, UR28, RZ ;  /* 0x0000001c787e7c25 */ /* 0x010fe2000f8e00ff */
[----:B0-----:R-:W-:-:S04]  /*2820*/  SHF.L.U32 R128, R104, 0x3, RZ ;  /* 0x0000000368807819 */ /* 0x001fc800000006ff */
[----:B------:R-:W-:-:S04]  /*2830*/  LOP3.LUT R52, R128, 0x1f00, RZ, 0xc0, !PT ;  /* 0x00001f0080347812 */ /* 0x000fc800078ec0ff */
[----:B------:R-:W-:-:S05]  /*2840*/  LOP3.LUT R53, R52, 0x1f, R119, 0xf8, !PT ;  /* 0x0000001f34357812 */ /* 0x000fca00078ef877 */
[----:B------:R-:W-:-:S05]  /*2850*/  IMAD.WIDE.U32 R2, R53, 0x10, R2 ;  /* 0x0000001035027825 */ /* 0x000fca00078e0002 */
[----:B------:R-:W2:Y:S01]  /*2860*/  LDG.E.128 R52, desc[UR20][R2.64] ;  /* 0x0000001402347981 */ /* 0x000ea2000c1e1d00 */
[----:B------:R-:W-:Y:S01]  /*2870*/  IMAD R129, R120, UR29, R127 ;  /* 0x0000001d78817c24 */ /* 0x000fe2000f8e027f */
[----:B------:R-:W-:Y:S02]  /*2880*/  R2UR UR11, R127 ;  /* 0x000000007f0b72ca */ /* 0x000fe400000e0000 */
[----:B------:R-:W-:Y:S01]  /*2890*/  R2UR UR10, R126 ;  /* 0x000000007e0a72ca */ /* 0x000fe200000e0000 */
[----:B-1----:R-:W4:Y:S01]  /*28a0*/  LDG.E.128 R56, desc[UR20][R2.64+0x200] ;  /* 0x0002001402387981 */ /* 0x002f22000c1e1d00 */
[----:B------:R-:W-:-:S03]  /*28b0*/  R2UR UR11, R129 ;  /* 0x00000000810b72ca */ /* 0x000fc600000e0000 */
[----:B------:R-:W4:Y:S04]  /*28c0*/  LDG.E.128 R60, desc[UR20][R2.64+0x400] ;  /* 0x00040014023c7981 */ /* 0x000f28000c1e1d00 */
        /* <DEDUP_REMOVED lines=14> */
[----:B------:R-:W-:Y:S01]  /*29b0*/  IADD3 R183, PT, PT, R119, 0x200, RZ ;  /* 0x0000020077b77810 */ /* 0x000fe20007ffe0ff */
[----:B------:R-:W-:Y:S01]  /*29c0*/  BSSY.RECONVERGENT B0, `(.L_x_14149) ;  /* 0x00000e1000007945 */ /* 0x000fe20003800200 */
[C---:B------:R-:W-:Y:S02]  /*29d0*/  ISETP.NE.AND P1, PT, R104.reuse, RZ, PT ;  /* 0x000000ff6800720c */ /* 0x040fe40003f25270 */
[----:B------:R-:W-:Y:S01]  /*29e0*/  ISETP.NE.AND P2, PT, R104, 0x1f, PT ;  /* 0x0000001f6800780c */ /* 0x000fe20003f45270 */
[----:B-1----:R-:W-:Y:S01]  /*29f0*/  ULEA UR9, UR10, UR9, 0x18 ;  /* 0x000000090a097291 */ /* 0x002fe2000f8ec0ff */
[----:B-----5:R-:W-:Y:S02]  /*2a00*/  R2UR UR37, R125 ;  /* 0x000000007d2572ca */ /* 0x020fe400000e0000 */
        /* <DEDUP_REMOVED lines=22> */
[----:B------:R-:W-:Y:S01]  /*2b70*/  FMUL.FTZ R125, R95, UR37 ;  /* 0x000000255f7d7c20 */ /* 0x000fe20008410000 */
[----:B--2---:R0:W-:Y:S04]  /*2b80*/  STS.128 [R102], R52 ;  /* 0x0000003466007388 */ /* 0x0041e80000000c00 */
[----:B----4-:R-:W-:Y:S01]  /*2b90*/  STS.128 [R102+0x210], R56 ;  /* 0x0002103866007388 */ /* 0x010fe20000000c00 */
        /* <DEDUP_REMOVED lines=19> */
[----:B------:R-:W-:Y:S01]  /*2cd0*/  FMUL.FTZ R125, R92, UR37 ;  /* 0x000000255c7d7c20 */ /* 0x000fe20008410000 */
[----:B---3--:R-:W-:-:S02]  /*2ce0*/  R2UR UR38, R2 ;  /* 0x00000000022672ca */ /* 0x008fc400000e0000 */
        /* <DEDUP_REMOVED lines=24> */
[-C--:B------:R-:W-:Y:S01]  /*2e70*/  FMUL.FTZ R53, R90, R127.reuse ;  /* 0x0000007f5a357220 */ /* 0x080fe20000410000 */
[-C--:B------:R-:W-:Y:S01]  /*2e80*/  FMUL.FTZ R54, R89, R127.reuse ;  /* 0x0000007f59367220 */ /* 0x080fe20000410000 */
[----:B------:R0:W-:Y:S01]  /*2e90*/  MUFU.COS R155, R133 ;  /* 0x00000085009b7308 */ /* 0x0001e20000000000 */
[----:B------:R-:W-:-:S07]  /*2ea0*/  FMUL.FTZ R185, R91, R127 ;  /* 0x0000007f5bb97220 */ /* 0x000fce0000410000 */
[----:B------:R-:W-:Y:S01]  /*2eb0*/  MUFU.SIN R148, R129 ;  /* 0x0000008100947308 */ /* 0x000fe20000000400 */
[----:B0-----:R-:W-:Y:S01]  /*2ec0*/  FMUL.RZ R133, R125, 0.15915493667125701904 ;  /* 0x3e22f9837d857820 */ /* 0x001fe2000040c000 */
[----:B------:R-:W-:-:S06]  /*2ed0*/  FMUL.FTZ R125, R101, R127 ;  /* 0x0000007f657d7220 */ /* 0x000fcc0000410000 */
        /* <DEDUP_REMOVED lines=9> */
[----:B------:R0:W-:Y:S08]  /*2f70*/  MUFU.EX2 R171, R124 ;  /* 0x0000007c00ab7308 */ /* 0x0001f00000000800 */
[----:B------:R2:W3:Y:S01]  /*2f80*/  MUFU.EX2 R169, R126 ;  /* 0x0000007e00a97308 */ /* 0x0004e20000000800 */
[----:B0-----:R-:W-:Y:S01]  /*2f90*/  SHF.L.U32 R124, R116, 0x8, RZ ;  /* 0x00000008747c7819 */ /* 0x001fe200000006ff */
[----:B-1----:R-:W-:-:S06]  /*2fa0*/  FMUL.FTZ R168, R129, R168 ;  /* 0x000000a881a87220 */ /* 0x002fcc0000410000 */
[----:B------:R-:W0:Y:S01]  /*2fb0*/  MUFU.EX2 R133, R133 ;  /* 0x0000008500857308 */ /* 0x000e220000000800 */
[----:B--2---:R-:W-:-:S04]  /*2fc0*/  IADD3 R126, PT, PT, R124, -0x100, RZ ;  /* 0xffffff007c7e7810 */ /* 0x004fc80007ffe0ff */
[----:B------:R-:W-:-:S03]  /*2fd0*/  LOP3.LUT R126, R126, 0x100, RZ, 0xc0, !PT ;  /* 0x000001007e7e7812 */ /* 0x000fc600078ec0ff */
[----:B------:R-:W-:Y:S01]  /*2fe0*/  MUFU.SIN R192, R165 ;  /* 0x000000a500c07308 */ /* 0x000fe20000000400 */
[----:B------:R-:W-:Y:S01]  /*2ff0*/  IADD3 R126, PT, PT, R126, UR6, RZ ;  /* 0x000000067e7e7c10 */ /* 0x000fe2000fffe0ff */
[C---:B---3--:R-:W-:Y:S01]  /*3000*/  FMUL.FTZ R170, R169.reuse, R170 ;  /* 0x000000aaa9aa7220 */ /* 0x048fe20000410000 */
[----:B------:R-:W-:Y:S02]  /*3010*/  FMUL.FTZ R169, R169, R166 ;  /* 0x000000a6a9a97220 */ /* 0x000fe40000410000 */
[----:B------:R-:W-:-:S03]  /*3020*/  SEL R126, R126, R183, !P1 ;  /* 0x000000b77e7e7207 */ /* 0x000fc60004800000 */
[----:B------:R1:W-:Y:S01]  /*3030*/  MUFU.COS R193, R165 ;  /* 0x000000a500c17308 */ /* 0x0003e20000000000 */
[----:B0-----:R-:W-:Y:S01]  /*3040*/  FMUL.FTZ R166, R133, R182 ;  /* 0x000000b685a67220 */ /* 0x001fe20000410000 */
[----:B------:R-:W-:-:S06]  /*3050*/  LEA R126, R126, UR9, 0x3 ;  /* 0x000000097e7e7c11 */ /* 0x000fcc000f8e18ff */
[----:B------:R0:W2:Y:S01]  /*3060*/  MUFU.EX2 R179, R167 ;  /* 0x000000a700b37308 */ /* 0x0000a20000000800 */
[----:B-1----:R-:W-:-:S07]  /*3070*/  FMUL.FTZ R165, R95, R127 ;  /* 0x0000007f5fa57220 */ /* 0x002fce0000410000 */
[----:B------:R1:W3:Y:S01]  /*3080*/  MUFU.EX2 R177, R165 ;  /* 0x000000a500b17308 */ /* 0x0002e20000000800 */
[----:B0-----:R-:W-:Y:S01]  /*3090*/  FMUL.FTZ R167, R129, R178 ;  /* 0x000000b281a77220 */ /* 0x001fe20000410000 */
[----:B------:R-:W-:Y:S01]  /*30a0*/  LEA R129, R52, UR9, 0x4 ;  /* 0x0000000934817c11 */ /* 0x000fe2000f8e20ff */
[----:B------:R-:W-:Y:S01]  /*30b0*/  NOP ;  /* 0x0000000000007918 */ /* 0x000fe20000000000 */
[----:B-1----:R-:W-:-:S04]  /*30c0*/  FMUL.FTZ R165, R92, R127 ;  /* 0x0000007f5ca57220 */ /* 0x002fc80000410000 */
[----:B------:R0:W1:Y:S01]  /*30d0*/  MUFU.EX2 R181, R173 ;  /* 0x000000ad00b57308 */ /* 0x0000620000000800 */
[----:B------:R-:W4:Y:S01]  /*30e0*/  LDS.128 R80, [R129] ;  /* 0x0000000081507984 */ /* 0x000f220000000c00 */
[----:B------:R-:W-:Y:S01]  /*30f0*/  FMUL.FTZ R178, R88, R127 ;  /* 0x0000007f58b27220 */ /* 0x000fe20000410000 */
[C---:B--2---:R-:W-:Y:S01]  /*3100*/  FMUL.FTZ R159, R179.reuse, R159 ;  /* 0x0000009fb39f7220 */ /* 0x044fe20000410000 */
[----:B------:R-:W-:Y:S01]  /*3110*/  FMUL.FTZ R158, R179, R158 ;  /* 0x0000009eb39e7220 */ /* 0x000fe20000410000 */
[----:B------:R-:W2:Y:S01]  /*3120*/  LDS.128 R72, [R129+0x20] ;  /* 0x0000200081487984 */ /* 0x000ea20000000c00 */
[----:B---3--:R-:W-:Y:S02]  /*3130*/  FMUL.FTZ R161, R177, R161 ;  /* 0x000000a1b1a17220 */ /* 0x008fe40000410000 */
[----:B------:R3:W5:Y:S01]  /*3140*/  MUFU.EX2 R183, R165 ;  /* 0x000000a500b77308 */ /* 0x0007620000000800 */
[C---:B0-----:R-:W-:Y:S01]  /*3150*/  FMUL.FTZ R173, R171.reuse, R164 ;  /* 0x000000a4abad7220 */ /* 0x041fe20000410000 */
[----:B------:R-:W-:Y:S01]  /*3160*/  FMUL.FTZ R171, R171, R132 ;  /* 0x00000084abab7220 */ /* 0x000fe20000410000 */
[----:B------:R-:W0:Y:S01]  /*3170*/  LDS.128 R68, [R129+0x30] ;  /* 0x0000300081447984 */ /* 0x000e220000000c00 */
[----:B------:R-:W-:-:S03]  /*3180*/  FMUL.FTZ R160, R177, R160 ;  /* 0x000000a0b1a07220 */ /* 0x000fc60000410000 */
[----:B------:R-:W0:Y:S01]  /*3190*/  LDS.128 R76, [R129+0x10] ;  /* 0x00001000814c7984 */ /* 0x000e220000000c00 */
[----:B------:R-:W4:Y:S01]  /*31a0*/  MUFU.EX2 R132, R53 ;  /* 0x0000003500847308 */ /* 0x000f220000000800 */
[----:B---3--:R-:W-:Y:S01]  /*31b0*/  FMUL.FTZ R165, R133, R180 ;  /* 0x000000b485a57220 */ /* 0x008fe20000410000 */
[----:B------:R-:W-:Y:S01]  /*31c0*/  FMUL.FTZ R180, R87, R127 ;  /* 0x0000007f57b47220 */ /* 0x000fe20000410000 */
[----:B------:R-:W3:Y:S01]  /*31d0*/  LDS.128 R64, [R129+0x40] ;  /* 0x0000400081407984 */ /* 0x000ee20000000c00 */
[C---:B-1----:R-:W-:Y:S01]  /*31e0*/  FMUL.FTZ R157, R181.reuse, R157 ;  /* 0x0000009db59d7220 */ /* 0x042fe20000410000 */
[----:B------:R-:W-:Y:S02]  /*31f0*/  FMUL.FTZ R156, R181, R156 ;  /* 0x0000009cb59c7220 */ /* 0x000fe40000410000 */
[----:B------:R-:W1:Y:S01]  /*3200*/  LDS.128 R60, [R129+0x50] ;  /* 0x00005000813c7984 */ /* 0x000e620000000c00 */
[----:B------:R4:W2:Y:S01]  /*3210*/  MUFU.EX2 R133, R54 ;  /* 0x0000003600857308 */ /* 0x0008a20000000800 */
[C---:B-----5:R-:W-:Y:S01]  /*3220*/  FMUL.FTZ R155, R183.reuse, R155 ;  /* 0x0000009bb79b7220 */ /* 0x060fe20000410000 */
[----:B------:R-:W-:Y:S01]  /*3230*/  FMUL.FTZ R154, R183, R154 ;  /* 0x0000009ab79a7220 */ /* 0x000fe20000410000 */
[----:B------:R-:W5:Y:S05]  /*3240*/  LDS.128 R56, [R129+0x60] ;  /* 0x0000600081387984 */ /* 0x000f6a0000000c00 */
[----:B------:R-:W-:Y:S01]  /*3250*/  MUFU.SIN R172, R163 ;  /* 0x000000a300ac7308 */ /* 0x000fe20000000400 */
[----:B----4-:R4:W5:Y:S01]  /*3260*/  LDS.128 R52, [R129+0x70] ;  /* 0x0000700081347984 */ /* 0x0109620000000c00 */
[C---:B------:R-:W-:Y:S01]  /*3270*/  FMUL.FTZ R151, R132.reuse, R151 ;  /* 0x0000009784977220 */ /* 0x040fe20000410000 */
[----:B------:R-:W-:-:S05]  /*3280*/  FMUL.FTZ R150, R132, R150 ;  /* 0x0000009684967220 */ /* 0x000fca0000410000 */
[----:B------:R4:W-:Y:S01]  /*3290*/  MUFU.COS R174, R163 ;  /* 0x000000a300ae7308 */ /* 0x0009e20000000000 */
[C---:B--2---:R-:W-:Y:S01]  /*32a0*/  FMUL.FTZ R149, R133.reuse, R149 ;  /* 0x0000009585957220 */ /* 0x044fe20000410000 */
[----:B------:R-:W-:Y:S01]  /*32b0*/  FMUL.FTZ R148, R133, R148 ;  /* 0x0000009485947220 */ /* 0x000fe20000410000 */
[----:B------:R-:W-:Y:S01]  /*32c0*/  FMUL.FTZ R3, R81, UR38 ;  /* 0x0000002651037c20 */ /* 0x000fe20008410000 */
[----:B------:R-:W-:-:S03]  /*32d0*/  FMUL.FTZ R133, R73, UR38 ;  /* 0x0000002649857c20 */ /* 0x000fc60008410000 */
[----:B------:R-:W-:Y:S01]  /*32e0*/  FFMA.FTZ R3, R80, UR39, R3 ;  /* 0x0000002750037c23 */ /* 0x000fe20008010003 */
[----:B------:R-:W2:Y:S01]  /*32f0*/  MUFU.EX2 R125, R125 ;  /* 0x0000007d007d7308 */ /* 0x000ea20000000800 */
[-C--:B----4-:R-:W-:Y:S01]  /*3300*/  FMUL.FTZ R163, R96, R127.reuse ;  /* 0x0000007f60a37220 */ /* 0x090fe20000410000 */
[----:B------:R-:W-:Y:S01]  /*3310*/  FMUL.FTZ R127, R86, R127 ;  /* 0x0000007f567f7220 */ /* 0x000fe20000410000 */
[----:B0-----:R-:W-:Y:S01]  /*3320*/  FMUL.FTZ R179, R69, UR38 ;  /* 0x0000002645b37c20 */ /* 0x001fe20008410000 */
[----:B------:R-:W-:Y:S01]  /*3330*/  FMUL.FTZ R181, R71, UR38 ;  /* 0x0000002647b57c20 */ /* 0x000fe20008410000 */
[----:B------:R-:W-:Y:S01]  /*3340*/  FFMA.FTZ R133, R72, UR39, R133 ;  /* 0x0000002748857c23 */ /* 0x000fe20008010085 */
[----:B------:R-:W-:Y:S02]  /*3350*/  FMUL.FTZ R129, R79, UR38 ;  /* 0x000000264f817c20 */ /* 0x000fe40008410000 */
[----:B------:R-:W0:Y:S01]  /*3360*/  MUFU.EX2 R177, R180 ;  /* 0x000000b400b17308 */ /* 0x000e220000000800 */
[----:B------:R-:W-:Y:S01]  /*3370*/  FFMA.FTZ R179, R68, UR39, R179 ;  /* 0x0000002744b37c23 */ /* 0x000fe200080100b3 */
[----:B---3--:R-:W-:Y:S01]  /*3380*/  FMUL.FTZ R183, R65, UR38 ;  /* 0x0000002641b77c20 */ /* 0x008fe20008410000 */
[----:B------:R-:W-:Y:S01]  /*3390*/  FFMA.FTZ R188, R78, UR39, R129 ;  /* 0x000000274ebc7c23 */ /* 0x000fe20008010081 */
[----:B-1----:R-:W-:-:S04]  /*33a0*/  FMUL.FTZ R187, R61, UR38 ;  /* 0x000000263dbb7c20 */ /* 0x002fc80008410000 */
[----:B------:R-:W1:Y:S01]  /*33b0*/  MUFU.EX2 R185, R185 ;  /* 0x000000b900b97308 */ /* 0x000e620000000800 */
[C---:B--2---:R-:W-:Y:S01]  /*33c0*/  FMUL.FTZ R130, R125.reuse, R130 ;  /* 0x000000827d827220 */ /* 0x044fe20000410000 */
[----:B------:R-:W-:Y:S01]  /*33d0*/  FMUL.FTZ R131, R125, R131 ;  /* 0x000000837d837220 */ /* 0x000fe20000410000 */
[----:B------:R-:W-:Y:S01]  /*33e0*/  FMUL.FTZ R125, R83, UR38 ;  /* 0x00000026537d7c20 */ /* 0x000fe20008410000 */
[----:B------:R-:W-:Y:S01]  /*33f0*/  FMUL.FTZ R189, R63, UR38 ;  /* 0x000000263fbd7c20 */ /* 0x000fe20008410000 */
[----:B-----5:R-:W-:Y:S01]  /*3400*/  FMUL.FTZ R191, R57, UR38 ;  /* 0x0000002639bf7c20 */ /* 0x020fe20008410000 */
        /* <DEDUP_REMOVED lines=8> */
[----:B------:R0:W-:Y:S01]  /*3490*/  STS.64 [R126+0x2550], R130 ;  /* 0x002550827e007388 */ /* 0x0001e20000000a00 */
[----:B------:R-:W-:Y:S01]  /*34a0*/  FFMA.FTZ R183, R64, UR39, R183 ;  /* 0x0000002740b77c23 */ /* 0x000fe200080100b7 */
[----:B------:R-:W3:Y:S01]  /*34b0*/  MUFU.EX2 R163, R163 ;  /* 0x000000a300a37308 */ /* 0x000ee20000000800 */
[C---:B-1----:R-:W-:Y:S01]  /*34c0*/  FMUL.FTZ R153, R185.reuse, R153 ;  /* 0x00000099b9997220 */ /* 0x042fe20000410000 */
[----:B------:R-:W-:Y:S01]  /*34d0*/  FMUL.FTZ R152, R185, R152 ;  /* 0x00000098b9987220 */ /* 0x000fe20000410000 */
[----:B------:R-:W-:Y:S01]  /*34e0*/  FMUL.FTZ R185, R67, UR38 ;  /* 0x0000002643b97c20 */ /* 0x000fe20008410000 */
[----:B------:R-:W-:Y:S01]  /*34f0*/  FFMA.FTZ R180, R62, UR39, R189 ;  /* 0x000000273eb47c23 */ /* 0x000fe200080100bd */
[----:B------:R-:W-:Y:S01]  /*3500*/  FFMA.FTZ R125, R56, UR39, R191 ;  /* 0x00000027387d7c23 */ /* 0x000fe200080100bf */
[----:B------:R-:W-:Y:S01]  /*3510*/  FFMA.FTZ R199, R54, UR39, R199 ;  /* 0x0000002736c77c23 */ /* 0x000fe200080100c7 */
[----:B------:R-:W-:Y:S01]  /*3520*/  FFMA.FTZ R182, R66, UR39, R185 ;  /* 0x0000002742b67c23 */ /* 0x000fe200080100b9 */
[----:B------:R-:W1:Y:S01]  /*3530*/  MUFU.EX2 R178, R178 ;  /* 0x000000b200b27308 */ /* 0x000e620000000800 */
        /* <DEDUP_REMOVED lines=8> */
[C---:B---3--:R-:W-:Y:S01]  /*35c0*/  FMUL.FTZ R164, R163.reuse, R186 ;  /* 0x000000baa3a47220 */ /* 0x048fe20000410000 */
[----:B------:R-:W-:Y:S01]  /*35d0*/  FMUL.FTZ R163, R163, R184 ;  /* 0x000000b8a3a37220 */ /* 0x000fe20000410000 */
[----:B------:R-:W-:Y:S01]  /*35e0*/  FFMA.FTZ R186, R74, UR39, R177 ;  /* 0x000000274aba7c23 */ /* 0x000fe200080100b1 */
[----:B------:R-:W-:Y:S01]  /*35f0*/  FFMA.FTZ R184, R70, UR39, R181 ;  /* 0x0000002746b87c23 */ /* 0x000fe200080100b5 */
[----:B------:R-:W-:Y:S01]  /*3600*/  FFMA.FTZ R181, R60, UR39, R187 ;  /* 0x000000273cb57c23 */ /* 0x000fe200080100bb */
[----:B------:R-:W-:Y:S01]  /*3610*/  FFMA.FTZ R177, R52, UR39, R197 ;  /* 0x0000002734b17c23 */ /* 0x000fe200080100c5 */
[----:B------:R-:W-:Y:S01]  /*3620*/  FMUL.FTZ R189, R146, -R127 ;  /* 0x8000007f92bd7220 */ /* 0x000fe20000410000 */
[----:B------:R-:W-:Y:S01]  /*3630*/  FMUL.FTZ R187, R144, -R133 ;  /* 0x8000008590bb7220 */ /* 0x000fe20000410000 */
[C---:B-1----:R-:W-:Y:S01]  /*3640*/  FMUL.FTZ R176, R178.reuse, R176 ;  /* 0x000000b0b2b07220 */ /* 0x042fe20000410000 */
[----:B------:R-:W-:Y:S01]  /*3650*/  FMUL.FTZ R175, R178, R175 ;  /* 0x000000afb2af7220 */ /* 0x000fe20000410000 */
[----:B------:R-:W-:Y:S01]  /*3660*/  FFMA.FTZ R178, R58, UR39, R195 ;  /* 0x000000273ab27c23 */ /* 0x000fe200080100c3 */
        /* <DEDUP_REMOVED lines=21> */
.L_x_14150:
[----:B------:R-:W0:Y:S02]  /*37c0*/  LDS.64 R128, [R128+UR9+0x3558] ;  /* 0x0035580980807984 */ /* 0x000e240008000a00 */
.L_x_14151:
[----:B------:R-:W-:Y:S05]  /*37d0*/  BSYNC.RECONVERGENT B0 ;  /* 0x0000000000007941 */ /* 0x000fea0003800200 */
.L_x_14149:
[----:B------:R-:W-:Y:S01]  /*37e0*/  FMUL.FTZ R200, R4, R101 ;  /* 0x0000006504c87220 */ /* 0x000fe20000410000 */
[-C--:B-1----:R-:W-:Y:S01]  /*37f0*/  FMUL.FTZ R124, RZ, R171.reuse ;  /* 0x000000abff7c7220 */ /* 0x082fe20000410000 */
[----:B------:R-:W-:Y:S01]  /*3800*/  FMUL.FTZ R3, R131, R171 ;  /* 0x000000ab83037220 */ /* 0x000fe20000410000 */
[----:B0-2---:R-:W-:Y:S01]  /*3810*/  FMUL.FTZ R195, R193, R129 ;  /* 0x00000081c1c37220 */ /* 0x005fe20000410000 */
[-C--:B------:R-:W-:Y:S01]  /*3820*/  FMUL.FTZ R2, R171, R200.reuse ;  /* 0x000000c8ab027220 */ /* 0x080fe20000410000 */
[----:B------:R-:W-:Y:S01]  /*3830*/  FFMA.FTZ R126, R173, R200, -R124 ;  /* 0x000000c8ad7e7223 */ /* 0x000fe2000001087c */
[C---:B------:R-:W-:Y:S01]  /*3840*/  FMUL.FTZ R124, R130.reuse, R171 ;  /* 0x000000ab827c7220 */ /* 0x040fe20000410000 */
[-C--:B------:R-:W-:Y:S01]  /*3850*/  FFMA.FTZ R3, R130, R173.reuse, -R3 ;  /* 0x000000ad82037223 */ /* 0x080fe20000010803 */
[-C--:B------:R-:W-:Y:S01]  /*3860*/  FFMA.FTZ R2, RZ, R173.reuse, R2 ;  /* 0x000000adff027223 */ /* 0x080fe20000010002 */
[----:B------:R-:W-:Y:S01]  /*3870*/  FFMA.FTZ R126, R5, R100, R126 ;  /* 0x00000064057e7223 */ /* 0x000fe2000001007e */
[----:B------:R-:W-:Y:S01]  /*3880*/  FFMA.FTZ R124, R131, R173, R124 ;  /* 0x000000ad837c7223 */ /* 0x000fe2000001007c */
[----:B------:R-:W-:Y:S01]  /*3890*/  FFMA.FTZ R195, -R192, R128, -R195 ;  /* 0x00000080c0c37223 */ /* 0x000fe200000109c3 */
[----:B------:R-:W-:Y:S01]  /*38a0*/  FADD.FTZ R2, RZ, R2 ;  /* 0x00000002ff027221 */ /* 0x000fe20000010000 */
[C---:B------:R-:W-:Y:S01]  /*38b0*/  FMUL.FTZ R127, R169.reuse, R126 ;  /* 0x0000007ea97f7220 */ /* 0x040fe20000410000 */
[C---:B------:R-:W-:Y:S01]  /*38c0*/  FMUL.FTZ R132, R169.reuse, R124 ;  /* 0x0000007ca9847220 */ /* 0x040fe20000410000 */
[----:B------:R-:W-:Y:S01]  /*38d0*/  LEA R197, R116, 0xfffffc00, 0xa ;  /* 0xfffffc0074c57811 */ /* 0x000fe200078e50ff */
[CC--:B------:R-:W-:Y:S01]  /*38e0*/  FMUL.FTZ R125, R169.reuse, R2.reuse ;  /* 0x00000002a97d7220 */ /* 0x0c0fe20000410000 */
[C---:B------:R-:W-:Y:S01]  /*38f0*/  FFMA.FTZ R127, R170.reuse, R2, R127 ;  /* 0x00000002aa7f7223 */ /* 0x040fe2000001007f */
[CC--:B------:R-:W-:Y:S01]  /*3900*/  FFMA.FTZ R132, R170.reuse, R3.reuse, -R132 ;  /* 0x00000003aa847223 */ /* 0x0c0fe20000010884 */
[----:B------:R-:W-:Y:S01]  /*3910*/  FMUL.FTZ R3, R169, R3 ;  /* 0x00000003a9037220 */ /* 0x000fe20000410000 */
[C---:B------:R-:W-:Y:S01]  /*3920*/  FFMA.FTZ R125, R170.reuse, R126, -R125 ;  /* 0x0000007eaa7d7223 */ /* 0x040fe2000001087d */
[----:B------:R-:W-:Y:S01]  /*3930*/  FADD.FTZ R127, RZ, R127 ;  /* 0x0000007fff7f7221 */ /* 0x000fe20000010000 */
[----:B------:R-:W0:Y:S01]  /*3940*/  @P0 LDC R205, c[0x0][0x38c] ;  /* 0x0000e300ffcd0b82 */ /* 0x000e220000000800 */
[----:B------:R-:W-:Y:S01]  /*3950*/  FFMA.FTZ R126, R170, R124, R3 ;  /* 0x0000007caa7e7223 */ /* 0x000fe20000010003 */
[----:B------:R-:W-:Y:S01]  /*3960*/  FFMA.FTZ R125, R6, R99, R125 ;  /* 0x00000063067d7223 */ /* 0x000fe2000001007d */
[----:B------:R-:W-:Y:S01]  /*3970*/  FMUL.FTZ R133, R167, R127 ;  /* 0x0000007fa7857220 */ /* 0x000fe20000410000 */
[----:B------:R-:W-:Y:S01]  /*3980*/  FMUL.FTZ R124, R192, R129 ;  /* 0x00000081c07c7220 */ /* 0x000fe20000410000 */
[----:B------:R-:W-:-:S02]  /*3990*/  MOV R201, UR30 ;  /* 0x0000001e00c97c02 */ /* 0x000fc40008000f00 */
[-C--:B------:R-:W-:Y:S01]  /*39a0*/  FFMA.FTZ R2, R168, R125.reuse, -R133 ;  /* 0x0000007da8027223 */ /* 0x080fe20000010885 */
[----:B------:R-:W-:Y:S01]  /*39b0*/  FMUL.FTZ R125, R167, R125 ;  /* 0x0000007da77d7220 */ /* 0x000fe20000410000 */
[----:B------:R-:W-:Y:S01]  /*39c0*/  FFMA.FTZ R3, R193, R128, -R124 ;  /* 0x00000080c1037223 */ /* 0x000fe2000001087c */
[----:B------:R-:W-:Y:S01]  /*39d0*/  FMUL.FTZ R133, R172, R195 ;  /* 0x000000c3ac857220 */ /* 0x000fe20000410000 */
[----:B------:R-:W-:Y:S01]  /*39e0*/  FFMA.FTZ R196, R7, R98, R2 ;  /* 0x0000006207c47223 */ /* 0x000fe20000010002 */
[----:B------:R-:W-:Y:S01]  /*39f0*/  FFMA.FTZ R127, R168, R127, R125 ;  /* 0x0000007fa87f7223 */ /* 0x000fe2000001007d */
[----:B------:R-:W-:Y:S01]  /*3a00*/  LOP3.LUT R124, R197, R104, RZ, 0xfc, !PT ;  /* 0x00000068c57c7212 */ /* 0x000fe200078efcff */
[-C--:B------:R-:W-:Y:S01]  /*3a10*/  FFMA.FTZ R194, R174, R3.reuse, R133 ;  /* 0x00000003aec27223 */ /* 0x080fe20000010085 */
[----:B------:R-:W-:Y:S01]  /*3a20*/  FMUL.FTZ R133, R165, R196 ;  /* 0x000000c4a5857220 */ /* 0x000fe20000410000 */
[----:B------:R-:W-:Y:S01]  /*3a30*/  FADD.FTZ R127, RZ, R127 ;  /* 0x0000007fff7f7221 */ /* 0x000fe20000010000 */
[----:B------:R-:W-:Y:S01]  /*3a40*/  SHF.R.S32.HI R125, RZ, 0x1f, R197 ;  /* 0x0000001fff7d7819 */ /* 0x000fe200000114c5 */
[----:B------:R-:W-:-:S02]  /*3a50*/  FMUL.FTZ R3, R172, R3 ;  /* 0x00000003ac037220 */ /* 0x000fc40000410000 */
[-C--:B------:R-:W-:Y:S01]  /*3a60*/  FMUL.FTZ R197, R165, R127.reuse ;  /* 0x0000007fa5c57220 */ /* 0x080fe20000410000 */
[C---:B------:R-:W-:Y:S01]  /*3a70*/  FFMA.FTZ R198, R166.reuse, R127, R133 ;  /* 0x0000007fa6c67223 */ /* 0x040fe20000010085 */
[C---:B------:R-:W-:Y:S01]  /*3a80*/  FMUL.FTZ R127, R167.reuse, R126 ;  /* 0x0000007ea77f7220 */ /* 0x040fe20000410000 */
[----:B------:R-:W-:Y:S01]  /*3a90*/  FMUL.FTZ R133, R167, R132 ;  /* 0x00000084a7857220 */ /* 0x000fe20000410000 */
[----:B------:R-:W-:Y:S01]  /*3aa0*/  FFMA.FTZ R197, R166, R196, -R197 ;  /* 0x000000c4a6c57223 */ /* 0x000fe200000108c5 */
[----:B------:R-:W-:Y:S01]  /*3ab0*/  FADD.FTZ R198, RZ, R198 ;  /* 0x000000c6ffc67221 */ /* 0x000fe20000010000 */
[C---:B------:R-:W-:Y:S01]  /*3ac0*/  FFMA.FTZ R127, R168.reuse, R132, -R127 ;  /* 0x00000084a87f7223 */ /* 0x040fe2000001087f */
[----:B------:R-:W-:Y:S01]  /*3ad0*/  FFMA.FTZ R133, R168, R126, R133 ;  /* 0x0000007ea8857223 */ /* 0x000fe20000010085 */
[----:B------:R-:W-:Y:S01]  /*3ae0*/  FFMA.FTZ R196, R8, R97, R197 ;  /* 0x0000006108c47223 */ /* 0x000fe200000100c5 */
[----:B------:R-:W-:Y:S01]  /*3af0*/  FFMA.FTZ R195, R174, R195, -R3 ;  /* 0x000000c3aec37223 */ /* 0x000fe20000010803 */
[----:B------:R-:W-:Y:S01]  /*3b00*/  FMUL.FTZ R126, R165, R127 ;  /* 0x0000007fa57e7220 */ /* 0x000fe20000410000 */
[----:B------:R-:W-:-:S04]  /*3b10*/  IMAD.WIDE.U32 R2, R201, UR6, R124 ;  /* 0x00000006c9027c25 */ /* 0x000fc8000f8e007c */
[-C--:B------:R-:W-:Y:S01]  /*3b20*/  FMUL.FTZ R197, R165, R133.reuse ;  /* 0x00000085a5c57220 */ /* 0x080fe20000410000 */
[C---:B------:R-:W-:Y:S01]  /*3b30*/  FMUL.FTZ R201, R163.reuse, R198 ;  /* 0x000000c6a3c97220 */ /* 0x040fe20000410000 */
[C---:B------:R-:W-:Y:S01]  /*3b40*/  FFMA.FTZ R133, R166.reuse, R133, R126 ;  /* 0x00000085a6857223 */ /* 0x040fe2000001007e */
[CC--:B------:R-:W-:Y:S01]  /*3b50*/  FMUL.FTZ R203, R163.reuse, R196.reuse ;  /* 0x000000c4a3cb7220 */ /* 0x0c0fe20000410000 */
[----:B------:R-:W-:Y:S01]  /*3b60*/  FFMA.FTZ R197, R166, R127, -R197 ;  /* 0x0000007fa6c57223 */ /* 0x000fe200000108c5 */
[----:B------:R-:W-:Y:S01]  /*3b70*/  FFMA.FTZ R196, R164, R196, -R201 ;  /* 0x000000c4a4c47223 */ /* 0x000fe200000108c9 */
[----:B------:R-:W-:Y:S01]  /*3b80*/  @P0 IADD3 R126, PT, PT, R116, -0x2, RZ ;  /* 0xfffffffe747e0810 */ /* 0x000fe20007ffe0ff */
[C---:B------:R-:W-:Y:S01]  /*3b90*/  FMUL.FTZ R127, R163.reuse, R133 ;  /* 0x00000085a37f7220 */ /* 0x040fe20000410000 */
[C---:B------:R-:W-:Y:S01]  /*3ba0*/  FFMA.FTZ R203, R164.reuse, R198, R203 ;  /* 0x000000c6a4cb7223 */ /* 0x040fe200000100cb */
[-C--:B------:R-:W-:Y:S01]  /*3bb0*/  FMUL.FTZ R132, R163, R197.reuse ;  /* 0x000000c5a3847220 */ /* 0x080fe20000410000 */
[----:B------:R-:W-:Y:S01]  /*3bc0*/  FFMA.FTZ R198, R9, R96, R196 ;  /* 0x0000006009c67223 */ /* 0x000fe200000100c4 */
[----:B------:R-:W-:Y:S01]  /*3bd0*/  FFMA.FTZ R197, R164, R197, -R127 ;  /* 0x000000c5a4c57223 */ /* 0x000fe2000001087f */
[----:B------:R-:W-:Y:S01]  /*3be0*/  FADD.FTZ R203, RZ, R203 ;  /* 0x000000cbffcb7221 */ /* 0x000fe20000010000 */
[----:B0-----:R-:W-:-:S02]  /*3bf0*/  @P0 IMAD R127, R126, R205, UR6 ;  /* 0x000000067e7f0e24 */ /* 0x001fc4000f8e02cd */
[----:B------:R-:W-:Y:S01]  /*3c00*/  FFMA.FTZ R196, R164, R133, R132 ;  /* 0x00000085a4c47223 */ /* 0x000fe20000010084 */
[C---:B------:R-:W-:Y:S01]  /*3c10*/  FMUL.FTZ R202, R160.reuse, R198 ;  /* 0x000000c6a0ca7220 */ /* 0x040fe20000410000 */
[----:B------:R-:W-:Y:S01]  /*3c20*/  CS2R R132, SRZ ;  /* 0x0000000000847805 */ /* 0x000fe2000001ff00 */
[----:B------:R-:W-:Y:S01]  /*3c30*/  FMUL.FTZ R201, R160, R203 ;  /* 0x000000cba0c97220 */ /* 0x000fe20000410000 */
[----:B------:R-:W-:-:S04]  /*3c40*/  @P0 IMAD.WIDE R126, R127, 0x10, R84 ;  /* 0x000000107f7e0825 */ /* 0x000fc800078e0254 */
[C---:B------:R-:W-:Y:S01]  /*3c50*/  FFMA.FTZ R202, R161.reuse, R203, R202 ;  /* 0x000000cba1ca7223 */ /* 0x040fe200000100ca */
[C---:B------:R-:W-:Y:S01]  /*3c60*/  FFMA.FTZ R201, R161.reuse, R198, -R201 ;  /* 0x000000c6a1c97223 */ /* 0x040fe200000108c9 */
[----:B------:R-:W-:Y:S01]  /*3c70*/  FMUL.FTZ R198, R160, R196 ;  /* 0x000000c4a0c67220 */ /* 0x000fe20000410000 */
[----:B------:R0:W2:Y:S01]  /*3c80*/  @P0 LDG.E.64 R132, desc[UR20][R126.64+0x8] ;  /* 0x000008147e840981 */ /* 0x0000a2000c1e1b00 */
[----:B------:R-:W-:Y:S01]  /*3c90*/  FADD.FTZ R203, RZ, R202 ;  /* 0x000000caffcb7221 */ /* 0x000fe20000010000 */
[----:B------:R-:W-:Y:S01]  /*3ca0*/  FFMA.FTZ R202, R10, R95, R201 ;  /* 0x0000005f0aca7223 */ /* 0x000fe200000100c9 */
[-C--:B------:R-:W-:Y:S01]  /*3cb0*/  FMUL.FTZ R201, R160, R197.reuse ;  /* 0x000000c5a0c97220 */ /* 0x080fe20000410000 */
[C---:B------:R-:W-:Y:S01]  /*3cc0*/  FFMA.FTZ R198, R161.reuse, R197, -R198 ;  /* 0x000000c5a1c67223 */ /* 0x040fe200000108c6 */
[C---:B------:R-:W-:Y:S01]  /*3cd0*/  FMUL.FTZ R204, R158.reuse, R203 ;  /* 0x000000cb9ecc7220 */ /* 0x040fe20000410000 */
[----:B------:R-:W-:Y:S01]  /*3ce0*/  FMUL.FTZ R206, R158, R202 ;  /* 0x000000ca9ece7220 */ /* 0x000fe20000410000 */
[----:B------:R-:W-:-:S02]  /*3cf0*/  FFMA.FTZ R201, R161, R196, R201 ;  /* 0x000000c4a1c97223 */ /* 0x000fc400000100c9 */
[C---:B------:R-:W-:Y:S01]  /*3d00*/  FFMA.FTZ R204, R159.reuse, R202, -R204 ;  /* 0x000000ca9fcc7223 */ /* 0x040fe200000108cc */
[----:B------:R-:W-:Y:S01]  /*3d10*/  FFMA.FTZ R206, R159, R203, R206 ;  /* 0x000000cb9fce7223 */ /* 0x000fe200000100ce */
[C---:B------:R-:W-:Y:S02]  /*3d20*/  FMUL.FTZ R202, R158.reuse, R198 ;  /* 0x000000c69eca7220 */ /* 0x040fe40000410000 */
[----:B------:R-:W-:Y:S01]  /*3d30*/  FFMA.FTZ R204, R11, R94, R204 ;  /* 0x0000005e0bcc7223 */ /* 0x000fe200000100cc */
[----:B------:R-:W-:Y:S01]  /*3d40*/  FADD.FTZ R206, RZ, R206 ;  /* 0x000000ceffce7221 */ /* 0x000fe20000010000 */
[-C--:B------:R-:W-:Y:S01]  /*3d50*/  FMUL.FTZ R196, R158, R201.reuse ;  /* 0x000000c99ec47220 */ /* 0x080fe20000410000 */
[C---:B------:R-:W-:Y:S01]  /*3d60*/  FFMA.FTZ R202, R159.reuse, R201, R202 ;  /* 0x000000c99fca7223 */ /* 0x040fe200000100ca */
[C---:B------:R-:W-:Y:S01]  /*3d70*/  FMUL.FTZ R208, R156.reuse, R204 ;  /* 0x000000cc9cd07220 */ /* 0x040fe20000410000 */
[----:B------:R-:W-:Y:S01]  /*3d80*/  FMUL.FTZ R201, R156, R206 ;  /* 0x000000ce9cc97220 */ /* 0x000fe20000410000 */
[----:B------:R-:W-:-:S02]  /*3d90*/  FFMA.FTZ R196, R159, R198, -R196 ;  /* 0x000000c69fc47223 */ /* 0x000fc400000108c4 */
[C---:B------:R-:W-:Y:S01]  /*3da0*/  FFMA.FTZ R208, R157.reuse, R206, R208 ;  /* 0x000000ce9dd07223 */ /* 0x040fe200000100d0 */
[C---:B------:R-:W-:Y:S01]  /*3db0*/  FFMA.FTZ R201, R157.reuse, R204, -R201 ;  /* 0x000000cc9dc97223 */ /* 0x040fe200000108c9 */
[C---:B0-----:R-:W-:Y:S01]  /*3dc0*/  FMUL.FTZ R127, R156.reuse, R202 ;  /* 0x000000ca9c7f7220 */ /* 0x041fe20000410000 */
[-C--:B------:R-:W-:Y:S01]  /*3dd0*/  FMUL.FTZ R197, R156, R196.reuse ;  /* 0x000000c49cc57220 */ /* 0x080fe20000410000 */
[----:B------:R-:W-:Y:S01]  /*3de0*/  FADD.FTZ R208, RZ, R208 ;  /* 0x000000d0ffd07221 */ /* 0x000fe20000010000 */
[----:B------:R-:W-:Y:S01]  /*3df0*/  FFMA.FTZ R201, R12, R93, R201 ;  /* 0x0000005d0cc97223 */ /* 0x000fe200000100c9 */
[C---:B------:R-:W-:Y:S01]  /*3e00*/  FFMA.FTZ R127, R157.reuse, R196, -R127 ;  /* 0x000000c49d7f7223 */ /* 0x040fe2000001087f */
[----:B------:R-:W-:Y:S01]  /*3e10*/  FFMA.FTZ R197, R157, R202, R197 ;  /* 0x000000ca9dc57223 */ /* 0x000fe200000100c5 */
[CC--:B------:R-:W-:Y:S01]  /*3e20*/  FMUL.FTZ R198, R154.reuse, R208.reuse ;  /* 0x000000d09ac67220 */ /* 0x0c0fe20000410000 */
        /* <DEDUP_REMOVED lines=17> */
[C---:B------:R-:W-:Y:S01]  /*3f40*/  FMUL.FTZ R201, R150.reuse, R127 ;  /* 0x0000007f96c97220 */ /* 0x040fe20000410000 */
[-C--:B------:R-:W-:Y:S01]  /*3f50*/  FMUL.FTZ R126, R150, R202.reuse ;  /* 0x000000ca967e7220 */ /* 0x080fe20000410000 */
[----:B------:R-:W-:Y:S01]  /*3f60*/  MOV R203, UR31 ;  /* 0x0000001f00cb7c02 */ /* 0x000fe20008000f00 */
[----:B------:R-:W-:Y:S01]  /*3f70*/  FADD.FTZ R204, RZ, R204 ;  /* 0x000000ccffcc7221 */ /* 0x000fe20000010000 */
[----:B------:R-:W-:Y:S01]  /*3f80*/  FFMA.FTZ R197, R14, R91, R197 ;  /* 0x0000005b0ec57223 */ /* 0x000fe200000100c5 */
[C---:B------:R-:W-:Y:S01]  /*3f90*/  FFMA.FTZ R201, R151.reuse, R202, R201 ;  /* 0x000000ca97c97223 */ /* 0x040fe200000100c9 */
[----:B------:R-:W-:Y:S01]  /*3fa0*/  FFMA.FTZ R196, R151, R127, -R126 ;  /* 0x0000007f97c47223 */ /* 0x000fe2000001087e */
[----:B------:R-:W-:-:S02]  /*3fb0*/  IMAD R127, R203, UR6, R3 ;  /* 0x00000006cb7f7c24 */ /* 0x000fc4000f8e0203 */
[CC--:B------:R-:W-:Y:S01]  /*3fc0*/  FMUL.FTZ R198, R150.reuse, R204.reuse ;  /* 0x000000cc96c67220 */ /* 0x0c0fe20000410000 */
[----:B------:R-:W-:Y:S01]  /*3fd0*/  FMUL.FTZ R3, R150, R197 ;  /* 0x000000c596037220 */ /* 0x000fe20000410000 */
[----:B------:R-:W-:Y:S02]  /*3fe0*/  FMUL.FTZ R202, R148, R201 ;  /* 0x000000c994ca7220 */ /* 0x000fe40000410000 */
[C---:B------:R-:W-:Y:S01]  /*3ff0*/  FFMA.FTZ R198, R151.reuse, R197, -R198 ;  /* 0x000000c597c67223 */ /* 0x040fe200000108c6 */
[----:B------:R-:W-:Y:S01]  /*4000*/  FFMA.FTZ R3, R151, R204, R3 ;  /* 0x000000cc97037223 */ /* 0x000fe20000010003 */
[-C--:B------:R-:W-:Y:S01]  /*4010*/  FFMA.FTZ R202, R149, R196.reuse, -R202 ;  /* 0x000000c495ca7223 */ /* 0x080fe200000108ca */
[----:B------:R-:W-:Y:S01]  /*4020*/  LEA R126, P2, R2, UR7, 0x2 ;  /* 0x00000007027e7c11 */ /* 0x000fe2000f8410ff */
[----:B------:R-:W-:Y:S01]  /*4030*/  FMUL.FTZ R196, R148, R196 ;  /* 0x000000c494c47220 */ /* 0x000fe20000410000 */
[----:B------:R-:W-:Y:S01]  /*4040*/  FMUL.FTZ R197, R175, R195 ;  /* 0x000000c3afc57220 */ /* 0x000fe20000410000 */
[----:B------:R-:W-:Y:S01]  /*4050*/  FFMA.FTZ R198, R15, R90, R198 ;  /* 0x0000005a0fc67223 */ /* 0x000fe200000100c6 */
[----:B------:R-:W-:Y:S01]  /*4060*/  FADD.FTZ R3, RZ, R3 ;  /* 0x00000003ff037221 */ /* 0x000fe20000010000 */
[----:B------:R-:W-:Y:S01]  /*4070*/  LEA.HI.X R127, R2, UR8, R127, 0x2, P2 ;  /* 0x00000008027f7c11 */ /* 0x000fe200090f147f */
[----:B------:R-:W-:Y:S01]  /*4080*/  FFMA.FTZ R201, R149, R201, R196 ;  /* 0x000000c995c97223 */ /* 0x000fe200000100c4 */
[----:B------:R-:W-:Y:S01]  /*4090*/  FFMA.FTZ R196, R176, R194, R197 ;  /* 0x000000c2b0c47223 */ /* 0x000fe200000100c5 */
[C---:B------:R-:W-:Y:S01]  /*40a0*/  FMUL.FTZ R2, R148.reuse, R198 ;  /* 0x000000c694027220 */ /* 0x040fe20000410000 */
[----:B------:R-:W-:Y:S01]  /*40b0*/  FMUL.FTZ R197, R148, R3 ;  /* 0x0000000394c57220 */ /* 0x000fe20000410000 */
[----:B------:R-:W-:-:S02]  /*40c0*/  FMUL.FTZ R203, R175, R201 ;  /* 0x000000c9afcb7220 */ /* 0x000fc40000410000 */
[C---:B------:R-:W-:Y:S01]  /*40d0*/  FFMA.FTZ R2, R149.reuse, R3, R2 ;  /* 0x0000000395027223 */ /* 0x040fe20000010002 */
[----:B------:R-:W-:Y:S01]  /*40e0*/  FFMA.FTZ R197, R149, R198, -R197 ;  /* 0x000000c695c57223 */ /* 0x000fe200000108c5 */
[C---:B------:R-:W-:Y:S02]  /*40f0*/  FMUL.FTZ R205, R175.reuse, R194 ;  /* 0x000000c2afcd7220 */ /* 0x040fe40000410000 */
[----:B------:R-:W-:Y:S01]  /*4100*/  FADD.FTZ R2, RZ, R2 ;  /* 0x00000002ff027221 */ /* 0x000fe20000010000 */
[----:B------:R-:W-:Y:S01]  /*4110*/  FFMA.FTZ R197, R16, R89, R197 ;  /* 0x0000005910c57223 */ /* 0x000fe200000100c5 */
[CC--:B------:R-:W-:Y:S01]  /*4120*/  FFMA.FTZ R3, R176.reuse, R202.reuse, -R203 ;  /* 0x000000cab0037223 */ /* 0x0c0fe200000108cb */
[----:B------:R-:W-:Y:S01]  /*4130*/  FMUL.FTZ R203, R175, R202 ;  /* 0x000000caafcb7220 */ /* 0x000fe20000410000 */
[----:B------:R-:W-:Y:S01]  /*4140*/  FMUL.FTZ R209, R55, UR39 ;  /* 0x0000002737d17c20 */ /* 0x000fe20008410000 */
[CC--:B------:R-:W-:Y:S01]  /*4150*/  FMUL.FTZ R194, R175.reuse, R2.reuse ;  /* 0x00000002afc27220 */ /* 0x0c0fe20000410000 */
[----:B------:R-:W-:Y:S01]  /*4160*/  FMUL.FTZ R207, R175, R197 ;  /* 0x000000c5afcf7220 */ /* 0x000fe20000410000 */
[C---:B------:R-:W-:Y:S01]  /*4170*/  FFMA.FTZ R195, R176.reuse, R195, -R205 ;  /* 0x000000c3b0c37223 */ /* 0x040fe200000108cd */
[----:B------:R-:W-:Y:S01]  /*4180*/  FFMA.FTZ R205, R176, R201, R203 ;  /* 0x000000c9b0cd7223 */ /* 0x000fe200000100cb */
[----:B------:R-:W-:Y:S01]  /*4190*/  FFMA.FTZ R203, R54, UR38, -R209 ;  /* 0x0000002636cb7c23 */ /* 0x000fe200080108d1 */
[C---:B------:R-:W-:Y:S01]  /*41a0*/  FFMA.FTZ R194, R176.reuse, R197, -R194 ;  /* 0x000000c5b0c27223 */ /* 0x040fe200000108c2 */
[----:B------:R-:W-:Y:S01]  /*41b0*/  FFMA.FTZ R207, R176, R2, R207 ;  /* 0x00000002b0cf7223 */ /* 0x000fe200000100cf */
[----:B------:R-:W-:Y:S01]  /*41c0*/  FMUL.FTZ R198, R192, R199 ;  /* 0x000000c7c0c67220 */ /* 0x000fe20000410000 */
[----:B------:R-:W-:Y:S01]  /*41d0*/  FMUL.FTZ R2, R122, R203 ;  /* 0x000000cb7a027220 */ /* 0x000fe20000410000 */
[----:B------:R-:W-:Y:S01]  /*41e0*/  FFMA.FTZ R197, R17, R88, R194 ;  /* 0x0000005811c57223 */ /* 0x000fe200000100c2 */
[----:B------:R-:W-:-:S02]  /*41f0*/  FADD.FTZ R207, RZ, R207 ;  /* 0x000000cfffcf7221 */ /* 0x000fc40000010000 */
[CC--:B------:R-:W-:Y:S01]  /*4200*/  FFMA.FTZ R211, R193.reuse, R2.reuse, R198 ;  /* 0x00000002c1d37223 */ /* 0x0c0fe200000100c6 */
[----:B------:R-:W-:Y:S01]  /*4210*/  FMUL.FTZ R209, R172, R197 ;  /* 0x000000c5acd17220 */ /* 0x000fe20000410000 */
[----:B------:R-:W-:Y:S01]  /*4220*/  FMUL.FTZ R194, R192, R2 ;  /* 0x00000002c0c27220 */ /* 0x000fe20000410000 */
[-C--:B------:R-:W-:Y:S02]  /*4230*/  FMUL.FTZ R2, R172, R207.reuse ;  /* 0x000000cfac027220 */ /* 0x080fe40000410000 */
[C---:B------:R-:W-:Y:S02]  /*4240*/  FFMA.FTZ R209, R174.reuse, R207, R209 ;  /* 0x000000cfaed17223 */ /* 0x040fe400000100d1 */
[----:B------:R-:W-:Y:S01]  /*4250*/  FFMA.FTZ R207, R174, R197, -R2 ;  /* 0x000000c5aecf7223 */ /* 0x000fe20000010802 */
[----:B------:R-:W-:Y:S01]  /*4260*/  FFMA.FTZ R194, R193, R199, -R194 ;  /* 0x000000c7c1c27223 */ /* 0x000fe200000108c2 */
[----:B------:R-:W-:Y:S02]  /*4270*/  FADD.FTZ R209, RZ, R209 ;  /* 0x000000d1ffd17221 */ /* 0x000fe40000010000 */
[----:B------:R-:W-:Y:S01]  /*4280*/  FFMA.FTZ R207, R18, R87, R207 ;  /* 0x0000005712cf7223 */ /* 0x000fe200000100cf */
[----:B------:R-:W-:Y:S01]  /*4290*/  FMUL.FTZ R201, R53, UR39 ;  /* 0x0000002735c97c20 */ /* 0x000fe20008410000 */
[----:B------:R-:W-:Y:S01]  /*42a0*/  FADD.FTZ R213, R177, R194 ;  /* 0x000000c2b1d57221 */ /* 0x000fe20000010000 */
[----:B------:R-:W-:Y:S01]  /*42b0*/  FMUL.FTZ R2, R192, R209 ;  /* 0x000000d1c0027220 */ /* 0x000fe20000410000 */
[----:B------:R-:W-:Y:S01]  /*42c0*/  FMUL.FTZ R197, R172, R205 ;  /* 0x000000cdacc57220 */ /* 0x000fe20000410000 */
[-C--:B------:R-:W-:Y:S01]  /*42d0*/  FMUL.FTZ R194, R192, R207.reuse ;  /* 0x000000cfc0c27220 */ /* 0x080fe20000410000 */
[----:B------:R-:W-:Y:S01]  /*42e0*/  FFMA.FTZ R201, R52, UR38, -R201 ;  /* 0x0000002634c97c23 */ /* 0x000fe200080108c9 */
[C---:B------:R-:W-:Y:S01]  /*42f0*/  FFMA.FTZ R202, R193.reuse, R207, -R2 ;  /* 0x000000cfc1ca7223 */ /* 0x040fe20000010802 */
[----:B------:R-:W-:Y:S01]  /*4300*/  FFMA.FTZ R197, R174, R3, -R197 ;  /* 0x00000003aec57223 */ /* 0x000fe200000108c5 */
[----:B------:R-:W-:Y:S01]  /*4310*/  FFMA.FTZ R2, R193, R209, R194 ;  /* 0x000000d1c1027223 */ /* 0x000fe200000100c2 */
[----:B------:R-:W-:Y:S01]  /*4320*/  FMUL.FTZ R3, R172, R3 ;  /* 0x00000003ac037220 */ /* 0x000fe20000410000 */
[----:B------:R-:W-:-:S02]  /*4330*/  FFMA.FTZ R211, R134, R201, R211 ;  /* 0x000000c986d37223 */ /* 0x000fc400000100d3 */
[----:B------:R-:W-:Y:S01]  /*4340*/  FADD.FTZ R2, RZ, R2 ;  /* 0x00000002ff027221 */ /* 0x000fe20000010000 */
[----:B------:R-:W-:Y:S01]  /*4350*/  FFMA.FTZ R3, R174, R205, R3 ;  /* 0x000000cdae037223 */ /* 0x000fe20000010003 */
[----:B------:R-:W-:Y:S01]  /*4360*/  FMUL.FTZ R194, R192, R197 ;  /* 0x000000c5c0c27220 */ /* 0x000fe20000410000 */
[----:B------:R-:W-:Y:S01]  /*4370*/  FMUL.FTZ R198, R172, R211 ;  /* 0x000000d3acc67220 */ /* 0x000fe20000410000 */
[----:B------:R-:W-:Y:S01]  /*4380*/  FFMA.FTZ R202, R19, R86, R202 ;  /* 0x0000005613ca7223 */ /* 0x000fe200000100ca */
[-C--:B------:R-:W-:Y:S01]  /*4390*/  FMUL.FTZ R204, R192, R3.reuse ;  /* 0x00000003c0cc7220 */ /* 0x080fe20000410000 */
[----:B------:R-:W0:Y:S01]  /*43a0*/  SHFL.UP PT, R205, R2, 0x1, RZ ;  /* 0x0420000002cd7989 */ /* 0x000e2200000e00ff */
[C---:B------:R-:W-:Y:S01]  /*43b0*/  FFMA.FTZ R3, R193.reuse, R3, R194 ;  /* 0x00000003c1037223 */ /* 0x040fe200000100c2 */
[----:B------:R-:W-:Y:S01]  /*43c0*/  FFMA.FTZ R207, R174, R213, -R198 ;  /* 0x000000d5aecf7223 */ /* 0x000fe200000108c6 */
[----:B------:R-:W-:Y:S01]  /*43d0*/  FFMA.FTZ R204, R193, R197, -R204 ;  /* 0x000000c5c1cc7223 */ /* 0x000fe200000108cc */
[----:B------:R-:W1:Y:S04]  /*43e0*/  SHFL.UP PT, R198, R202, 0x1, RZ ;  /* 0x04200000cac67989 */ /* 0x000e6800000e00ff */
[----:B------:R-:W3:Y:S01]  /*43f0*/  SHFL.UP PT, R197, R3, 0x1, RZ ;  /* 0x0420000003c57989 */ /* 0x000ee200000e00ff */
[----:B------:R-:W-:Y:S01]  /*4400*/  FMUL.FTZ R213, R172, R213 ;  /* 0x000000d5acd57220 */ /* 0x000fe20000410000 */
[----:B------:R-:W-:Y:S01]  /*4410*/  FMUL.FTZ R209, R59, UR39 ;  /* 0x000000273bd17c20 */ /* 0x000fe20008410000 */
[-C--:B------:R-:W-:Y:S01]  /*4420*/  FMUL.FTZ R210, R148, R196.reuse ;  /* 0x000000c494d27220 */ /* 0x080fe20000410000 */
[----:B------:R-:W4:Y:S01]  /*4430*/  SHFL.UP PT, R194, R204, 0x1, RZ ;  /* 0x04200000ccc27989 */ /* 0x000f2200000e00ff */
[----:B------:R-:W-:Y:S01]  /*4440*/  FFMA.FTZ R206, R174, R211, R213 ;  /* 0x000000d3aece7223 */ /* 0x000fe200000100d5 */
[-C--:B------:R-:W-:Y:S01]  /*4450*/  FMUL.FTZ R208, R148, R195.reuse ;  /* 0x000000c394d07220 */ /* 0x080fe20000410000 */
[----:B------:R-:W-:Y:S01]  /*4460*/  FFMA.FTZ R209, R58, UR38, -R209 ;  /* 0x000000263ad17c23 */ /* 0x000fe200080108d1 */
[C---:B------:R-:W-:Y:S01]  /*4470*/  FFMA.FTZ R210, R149.reuse, R195, -R210 ;  /* 0x000000c395d27223 */ /* 0x040fe200000108d2 */
[----:B------:R-:W-:Y:S01]  /*4480*/  FADD.FTZ R207, R178, R207 ;  /* 0x000000cfb2cf7221 */ /* 0x000fe20000010000 */
[----:B------:R-:W-:Y:S01]  /*4490*/  FFMA.FTZ R208, R149, R196, R208 ;  /* 0x000000c495d07223 */ /* 0x000fe200000100d0 */
[----:B------:R-:W-:Y:S01]  /*44a0*/  FFMA.FTZ R206, R135, R209, R206 ;  /* 0x000000d187ce7223 */ /* 0x000fe200000100ce */
[----:B------:R-:W-:Y:S01]  /*44b0*/  ISETP.GE.AND P2, PT, R103, 0x1, PT ;  /* 0x000000016700780c */ /* 0x000fe20003f46270 */
[----:B------:R-:W-:Y:S01]  /*44c0*/  FMUL.FTZ R196, R150, R210 ;  /* 0x000000d296c47220 */ /* 0x000fe20000410000 */
[----:B------:R-:W-:Y:S01]  /*44d0*/  FMUL.FTZ R195, R175, R207 ;  /* 0x000000cfafc37220 */ /* 0x000fe20000410000 */
[----:B------:R-:W-:Y:S01]  /*44e0*/  FMUL.FTZ R211, R57, UR39 ;  /* 0x0000002739d37c20 */ /* 0x000fe20008410000 */
[----:B------:R-:W-:Y:S01]  /*44f0*/  FMUL.FTZ R209, R175, R206 ;  /* 0x000000ceafd17220 */ /* 0x000fe20000410000 */
[----:B------:R-:W-:Y:S01]  /*4500*/  FFMA.FTZ R212, R151, R208, R196 ;  /* 0x000000d097d47223 */ /* 0x000fe200000100c4 */
[----:B0-----:R-:W-:Y:S01]  /*4510*/  FMUL.FTZ R196, R204, R205 ;  /* 0x000000cdccc47220 */ /* 0x001fe20000410000 */
[----:B------:R-:W-:Y:S01]  /*4520*/  FFMA.FTZ R195, R176, R206, R195 ;  /* 0x000000ceb0c37223 */ /* 0x000fe200000100c3 */
[----:B------:R-:W-:Y:S01]  /*4530*/  FFMA.FTZ R211, R56, UR38, -R211 ;  /* 0x0000002638d37c23 */ /* 0x000fe200080108d3 */
[----:B------:R-:W-:Y:S01]  /*4540*/  FFMA.FTZ R206, R176, R207, -R209 ;  /* 0x000000cfb0ce7223 */ /* 0x000fe200000108d1 */
[C---:B------:R-:W-:Y:S01]  /*4550*/  FMUL.FTZ R207, R3.reuse, R205 ;  /* 0x000000cd03cf7220 */ /* 0x040fe20000410000 */
[CC--:B-1----:R-:W-:Y:S01]  /*4560*/  FFMA.FTZ R205, R3.reuse, R198.reuse, R196 ;  /* 0x000000c603cd7223 */ /* 0x0c2fe200000100c4 */
[----:B------:R-:W-:Y:S01]  /*4570*/  FFMA.FTZ R211, R136, R211, R195 ;  /* 0x000000d388d37223 */ /* 0x000fe200000100c3 */
[CC--:B---3--:R-:W-:Y:S01]  /*4580*/  FMUL.FTZ R195, R3.reuse, R197.reuse ;  /* 0x000000c503c37220 */ /* 0x0c8fe20000410000 */
[C---:B------:R-:W-:Y:S01]  /*4590*/  FMUL.FTZ R197, R204.reuse, R197 ;  /* 0x000000c5ccc57220 */ /* 0x040fe20000410000 */
[----:B------:R-:W-:Y:S01]  /*45a0*/  FFMA.FTZ R207, R204, R198, -R207 ;  /* 0x000000c6cccf7223 */ /* 0x000fe200000108cf */
[----:B------:R-:W-:Y:S01]  /*45b0*/  @P2 FADD.FTZ R2, R2, R205 ;  /* 0x000000cd02022221 */ /* 0x000fe20000010000 */
[----:B------:R-:W-:Y:S01]  /*45c0*/  FMUL.FTZ R213, R150, R208 ;  /* 0x000000d096d57220 */ /* 0x000fe20000410000 */
[-C--:B----4-:R-:W-:Y:S01]  /*45d0*/  @P2 FFMA.FTZ R3, R3, R194.reuse, R197 ;  /* 0x000000c203032223 */ /* 0x090fe200000100c5 */
[----:B------:R-:W-:Y:S01]  /*45e0*/  @P2 FADD.FTZ R202, R202, R207 ;  /* 0x000000cfcaca2221 */ /* 0x000fe20000010000 */
[----:B------:R-:W-:Y:S01]  /*45f0*/  FADD.FTZ R206, R179, R206 ;  /* 0x000000ceb3ce7221 */ /* 0x000fe20000010000 */
[----:B------:R-:W0:Y:S01]  /*4600*/  SHFL.UP PT, R197, R2, 0x2, RZ ;  /* 0x0440000002c57989 */ /* 0x000e2200000e00ff */
[----:B------:R-:W-:Y:S01]  /*4610*/  @P2 FFMA.FTZ R204, R204, R194, -R195 ;  /* 0x000000c2cccc2223 */ /* 0x000fe200000108c3 */
[----:B------:R-:W-:Y:S01]  /*4620*/  FFMA.FTZ R213, R151, R210, -R213 ;  /* 0x000000d297d57223 */ /* 0x000fe200000108d5 */
[----:B------:R-:W-:Y:S01]  /*4630*/  FMUL.FTZ R194, R148, R206 ;  /* 0x000000ce94c27220 */ /* 0x000fe20000410000 */
[----:B------:R-:W1:Y:S01]  /*4640*/  SHFL.UP PT, R196, R202, 0x2, RZ ;  /* 0x04400000cac47989 */ /* 0x000e6200000e00ff */
[----:B------:R-:W-:Y:S01]  /*4650*/  FMUL.FTZ R210, R152, R212 ;  /* 0x000000d498d27220 */ /* 0x000fe20000410000 */
[----:B------:R-:W-:Y:S01]  /*4660*/  FMUL.FTZ R205, R63, UR39 ;  /* 0x000000273fcd7c20 */ /* 0x000fe20008410000 */
[-C--:B------:R-:W-:Y:S01]  /*4670*/  FMUL.FTZ R208, R148, R211.reuse ;  /* 0x000000d394d07220 */ /* 0x080fe20000410000 */
[----:B------:R-:W3:Y:S01]  /*4680*/  SHFL.UP PT, R195, R3, 0x2, RZ ;  /* 0x0440000003c37989 */ /* 0x000ee200000e00ff */
[----:B------:R-:W-:Y:S01]  /*4690*/  FFMA.FTZ R198, R149, R211, R194 ;  /* 0x000000d395c67223 */ /* 0x000fe200000100c2 */
[-C--:B------:R-:W-:Y:S01]  /*46a0*/  FFMA.FTZ R211, R153, R213.reuse, -R210 ;  /* 0x000000d599d37223 */ /* 0x080fe200000108d2 */
[----:B------:R-:W-:Y:S01]  /*46b0*/  FMUL.FTZ R210, R152, R213 ;  /* 0x000000d598d27220 */ /* 0x000fe20000410000 */
[----:B------:R-:W-:Y:S01]  /*46c0*/  FFMA.FTZ R207, R62, UR38, -R205 ;  /* 0x000000263ecf7c23 */ /* 0x000fe200080108cd */
[----:B------:R-:W-:Y:S01]  /*46d0*/  FFMA.FTZ R205, R149, R206, -R208 ;  /* 0x000000ce95cd7223 */ /* 0x000fe200000108d0 */
[----:B------:R-:W4:Y:S01]  /*46e0*/  SHFL.UP PT, R194, R204, 0x2, RZ ;  /* 0x04400000ccc27989 */ /* 0x000f2200000e00ff */
[----:B------:R-:W-:Y:S01]  /*46f0*/  FFMA.FTZ R210, R153, R212, R210 ;  /* 0x000000d499d27223 */ /* 0x000fe200000100d2 */
[----:B------:R-:W-:Y:S01]  /*4700*/  FMUL.FTZ R206, R154, R211 ;  /* 0x000000d39ace7220 */ /* 0x000fe20000410000 */
[----:B------:R-:W-:Y:S01]  /*4710*/  FADD.FTZ R205, R180, R205 ;  /* 0x000000cdb4cd7221 */ /* 0x000fe20000010000 */
[----:B------:R-:W-:Y:S01]  /*4720*/  FFMA.FTZ R198, R137, R207, R198 ;  /* 0x000000cf89c67223 */ /* 0x000fe200000100c6 */
[----:B------:R-:W-:Y:S01]  /*4730*/  ISETP.GE.AND P2, PT, R103, 0x2, PT ;  /* 0x000000026700780c */ /* 0x000fe20003f46270 */
[----:B------:R-:W-:Y:S01]  /*4740*/  FFMA.FTZ R212, R155, R210, R206 ;  /* 0x000000d29bd47223 */ /* 0x000fe200000100ce */
[C---:B------:R-:W-:Y:S01]  /*4750*/  FMUL.FTZ R206, R150.reuse, R205 ;  /* 0x000000cd96ce7220 */ /* 0x040fe20000410000 */
[----:B------:R-:W-:Y:S01]  /*4760*/  FMUL.FTZ R209, R61, UR39 ;  /* 0x000000273dd17c20 */ /* 0x000fe20008410000 */
[----:B------:R-:W-:-:S02]  /*4770*/  FMUL.FTZ R208, R150, R198 ;  /* 0x000000c696d07220 */ /* 0x000fc40000410000 */
[C---:B------:R-:W-:Y:S01]  /*4780*/  FFMA.FTZ R207, R151.reuse, R198, R206 ;  /* 0x000000c697cf7223 */ /* 0x040fe200000100ce */
[----:B------:R-:W-:Y:S01]  /*4790*/  FFMA.FTZ R209, R60, UR38, -R209 ;  /* 0x000000263cd17c23 */ /* 0x000fe200080108d1 */
[----:B0-----:R-:W-:Y:S01]  /*47a0*/  FMUL.FTZ R198, R204, R197 ;  /* 0x000000c5ccc67220 */ /* 0x001fe20000410000 */
[----:B------:R-:W-:Y:S01]  /*47b0*/  FFMA.FTZ R208, R151, R205, -R208 ;  /* 0x000000cd97d07223 */ /* 0x000fe200000108d0 */
[C---:B------:R-:W-:Y:S01]  /*47c0*/  FMUL.FTZ R205, R3.reuse, R197 ;  /* 0x000000c503cd7220 */ /* 0x040fe20000410000 */
[----:B------:R-:W-:Y:S01]  /*47d0*/  FFMA.FTZ R209, R138, R209, R207 ;  /* 0x000000d18ad17223 */ /* 0x000fe200000100cf */
[CC--:B-1----:R-:W-:Y:S01]  /*47e0*/  FFMA.FTZ R207, R3.reuse, R196.reuse, R198 ;  /* 0x000000c403cf7223 */ /* 0x0c2fe200000100c6 */
[-C--:B---3--:R-:W-:Y:S01]  /*47f0*/  FMUL.FTZ R197, R3, R195.reuse ;  /* 0x000000c303c57220 */ /* 0x088fe20000410000 */
[----:B------:R-:W-:Y:S02]  /*4800*/  FFMA.FTZ R205, R204, R196, -R205 ;  /* 0x000000c4cccd7223 */ /* 0x000fe400000108cd */
[----:B------:R-:W-:Y:S01]  /*4810*/  @P2 FADD.FTZ R2, R2, R207 ;  /* 0x000000cf02022221 */ /* 0x000fe20000010000 */
[----:B------:R-:W-:Y:S01]  /*4820*/  FMUL.FTZ R196, R204, R195 ;  /* 0x000000c3ccc47220 */ /* 0x000fe20000410000 */
[----:B------:R-:W-:Y:S01]  /*4830*/  @P2 FADD.FTZ R202, R202, R205 ;  /* 0x000000cdcaca2221 */ /* 0x000fe20000010000 */
[-C--:B----4-:R-:W-:Y:S01]  /*4840*/  @P2 FFMA.FTZ R204, R204, R194.reuse, -R197 ;  /* 0x000000c2cccc2223 */ /* 0x090fe200000108c5 */
[----:B------:R-:W-:Y:S01]  /*4850*/  FADD.FTZ R208, R181, R208 ;  /* 0x000000d0b5d07221 */ /* 0x000fe20000010000 */
[----:B------:R-:W0:Y:S01]  /*4860*/  SHFL.UP PT, R197, R2, 0x4, RZ ;  /* 0x0480000002c57989 */ /* 0x000e2200000e00ff */
[----:B------:R-:W-:Y:S01]  /*4870*/  FMUL.FTZ R195, R67, UR39 ;  /* 0x0000002743c37c20 */ /* 0x000fe20008410000 */
[----:B------:R-:W-:Y:S01]  /*4880*/  @P2 FFMA.FTZ R3, R3, R194, R196 ;  /* 0x000000c203032223 */ /* 0x000fe200000100c4 */
[----:B------:R-:W-:Y:S01]  /*4890*/  FMUL.FTZ R194, R152, R208 ;  /* 0x000000d098c27220 */ /* 0x000fe20000410000 */
[----:B------:R-:W1:Y:S01]  /*48a0*/  SHFL.UP PT, R196, R202, 0x4, RZ ;  /* 0x04800000cac47989 */ /* 0x000e6200000e00ff */
[----:B------:R-:W-:Y:S01]  /*48b0*/  FMUL.FTZ R210, R154, R210 ;  /* 0x000000d29ad27220 */ /* 0x000fe20000410000 */
[----:B------:R-:W-:Y:S01]  /*48c0*/  FFMA.FTZ R207, R66, UR38, -R195 ;  /* 0x0000002642cf7c23 */ /* 0x000fe200080108c3 */
[----:B------:R-:W-:Y:S01]  /*48d0*/  FMUL.FTZ R206, R152, R209 ;  /* 0x000000d198ce7220 */ /* 0x000fe20000410000 */
[----:B------:R-:W3:Y:S01]  /*48e0*/  SHFL.UP PT, R195, R3, 0x4, RZ ;  /* 0x0480000003c37989 */ /* 0x000ee200000e00ff */
[----:B------:R-:W-:Y:S01]  /*48f0*/  FFMA.FTZ R210, R155, R211, -R210 ;  /* 0x000000d39bd27223 */ /* 0x000fe200000108d2 */
[C---:B------:R-:W-:Y:S01]  /*4900*/  FFMA.FTZ R198, R153.reuse, R209, R194 ;  /* 0x000000d199c67223 */ /* 0x040fe200000100c2 */
[C---:B------:R-:W-:Y:S01]  /*4910*/  FMUL.FTZ R214, R156.reuse, R212 ;  /* 0x000000d49cd67220 */ /* 0x040fe20000410000 */
[----:B------:R-:W4:Y:S01]  /*4920*/  SHFL.UP PT, R194, R204, 0x4, RZ ;  /* 0x04800000ccc27989 */ /* 0x000f2200000e00ff */
[----:B------:R-:W-:Y:S01]  /*4930*/  FFMA.FTZ R205, R153, R208, -R206 ;  /* 0x000000d099cd7223 */ /* 0x000fe200000108ce */
[-C--:B------:R-:W-:Y:S01]  /*4940*/  FMUL.FTZ R209, R156, R210.reuse ;  /* 0x000000d29cd17220 */ /* 0x080fe20000410000 */
[----:B------:R-:W-:-:S02]  /*4950*/  FFMA.FTZ R214, R157, R210, -R214 ;  /* 0x000000d29dd67223 */ /* 0x000fc400000108d6 */
[----:B------:R-:W-:Y:S01]  /*4960*/  FADD.FTZ R205, R182, R205 ;  /* 0x000000cdb6cd7221 */ /* 0x000fe20000010000 */
[----:B------:R-:W-:Y:S01]  /*4970*/  FFMA.FTZ R212, R157, R212, R209 ;  /* 0x000000d49dd47223 */ /* 0x000fe200000100d1 */
[----:B------:R-:W-:Y:S01]  /*4980*/  FMUL.FTZ R208, R158, R214 ;  /* 0x000000d69ed07220 */ /* 0x000fe20000410000 */
[----:B------:R-:W-:Y:S01]  /*4990*/  FFMA.FTZ R198, R139, R207, R198 ;  /* 0x000000cf8bc67223 */ /* 0x000fe200000100c6 */
[----:B------:R-:W-:Y:S01]  /*49a0*/  ISETP.GE.AND P2, PT, R103, 0x4, PT ;  /* 0x000000046700780c */ /* 0x000fe20003f46270 */
[----:B------:R-:W-:Y:S01]  /*49b0*/  FMUL.FTZ R209, R65, UR39 ;  /* 0x0000002741d17c20 */ /* 0x000fe20008410000 */
[C---:B------:R-:W-:Y:S01]  /*49c0*/  FMUL.FTZ R206, R154.reuse, R205 ;  /* 0x000000cd9ace7220 */ /* 0x040fe20000410000 */
[----:B------:R-:W-:Y:S01]  /*49d0*/  FFMA.FTZ R210, R159, R212, R208 ;  /* 0x000000d49fd27223 */ /* 0x000fe200000100d0 */
[-C--:B------:R-:W-:Y:S01]  /*49e0*/  FMUL.FTZ R208, R154, R198.reuse ;  /* 0x000000c69ad07220 */ /* 0x080fe20000410000 */
[----:B------:R-:W-:Y:S01]  /*49f0*/  FFMA.FTZ R209, R64, UR38, -R209 ;  /* 0x0000002640d17c23 */ /* 0x000fe200080108d1 */
[C---:B------:R-:W-:Y:S01]  /*4a00*/  FFMA.FTZ R207, R155.reuse, R198, R206 ;  /* 0x000000c69bcf7223 */ /* 0x040fe200000100ce */
[----:B0-----:R-:W-:Y:S01]  /*4a10*/  FMUL.FTZ R198, R204, R197 ;  /* 0x000000c5ccc67220 */ /* 0x001fe20000410000 */
[----:B------:R-:W-:Y:S01]  /*4a20*/  FFMA.FTZ R208, R155, R205, -R208 ;  /* 0x000000cd9bd07223 */ /* 0x000fe200000108d0 */
[C---:B------:R-:W-:Y:S01]  /*4a30*/  FMUL.FTZ R205, R3.reuse, R197 ;  /* 0x000000c503cd7220 */ /* 0x040fe20000410000 */
[----:B------:R-:W-:Y:S01]  /*4a40*/  FFMA.FTZ R209, R140, R209, R207 ;  /* 0x000000d18cd17223 */ /* 0x000fe200000100cf */
[-C--:B-1----:R-:W-:Y:S01]  /*4a50*/  FFMA.FTZ R207, R3, R196.reuse, R198 ;  /* 0x000000c403cf7223 */ /* 0x082fe200000100c6 */
[C---:B---3--:R-:W-:Y:S01]  /*4a60*/  FMUL.FTZ R198, R204.reuse, R195 ;  /* 0x000000c3ccc67220 */ /* 0x048fe20000410000 */
[----:B------:R-:W-:-:S02]  /*4a70*/  FFMA.FTZ R205, R204, R196, -R205 ;  /* 0x000000c4cccd7223 */ /* 0x000fc400000108cd */
[----:B------:R-:W-:Y:S01]  /*4a80*/  @P2 FADD.FTZ R2, R2, R207 ;  /* 0x000000cf02022221 */ /* 0x000fe20000010000 */
[C---:B------:R-:W-:Y:S01]  /*4a90*/  FMUL.FTZ R197, R3.reuse, R195 ;  /* 0x000000c303c57220 */ /* 0x040fe20000410000 */
[----:B------:R-:W-:Y:S01]  /*4aa0*/  FMUL.FTZ R212, R158, R212 ;  /* 0x000000d49ed47220 */ /* 0x000fe20000410000 */
[----:B----4-:R-:W-:Y:S01]  /*4ab0*/  @P2 FFMA.FTZ R3, R3, R194, R198 ;  /* 0x000000c203032223 */ /* 0x010fe200000100c6 */
[----:B------:R-:W-:Y:S01]  /*4ac0*/  @P2 FADD.FTZ R202, R202, R205 ;  /* 0x000000cdcaca2221 */ /* 0x000fe20000010000 */
[----:B------:R-:W0:Y:S01]  /*4ad0*/  SHFL.UP PT, R198, R2, 0x8, RZ ;  /* 0x0500000002c67989 */ /* 0x000e2200000e00ff */
[----:B------:R-:W-:Y:S01]  /*4ae0*/  FFMA.FTZ R212, R159, R214, -R212 ;  /* 0x000000d69fd47223 */ /* 0x000fe200000108d4 */
[----:B------:R-:W-:Y:S01]  /*4af0*/  FADD.FTZ R208, R183, R208 ;  /* 0x000000d0b7d07221 */ /* 0x000fe20000010000 */
[----:B------:R-:W-:Y:S01]  /*4b00*/  @P2 FFMA.FTZ R204, R204, R194, -R197 ;  /* 0x000000c2cccc2223 */ /* 0x000fe200000108c5 */
[----:B------:R-:W1:Y:S01]  /*4b10*/  SHFL.UP PT, R196, R3, 0x8, RZ ;  /* 0x0500000003c47989 */ /* 0x000e6200000e00ff */
[----:B------:R-:W-:Y:S01]  /*4b20*/  FMUL.FTZ R206, R156, R209 ;  /* 0x000000d19cce7220 */ /* 0x000fe20000410000 */
[----:B------:R-:W-:-:S02]  /*4b30*/  FMUL.FTZ R214, R160, R212 ;  /* 0x000000d4a0d67220 */ /* 0x000fc40000410000 */
[----:B------:R-:W3:Y:S01]  /*4b40*/  SHFL.UP PT, R197, R202, 0x8, RZ ;  /* 0x05000000cac57989 */ /* 0x000ee200000e00ff */
[-C--:B------:R-:W-:Y:S01]  /*4b50*/  FMUL.FTZ R194, R156, R208.reuse ;  /* 0x000000d09cc27220 */ /* 0x080fe20000410000 */
[----:B------:R-:W-:Y:S01]  /*4b60*/  FMUL.FTZ R207, R71, UR39 ;  /* 0x0000002747cf7c20 */ /* 0x000fe20008410000 */
[----:B------:R-:W-:Y:S01]  /*4b70*/  FFMA.FTZ R205, R157, R208, -R206 ;  /* 0x000000d09dcd7223 */ /* 0x000fe200000108ce */
[----:B------:R-:W4:Y:S01]  /*4b80*/  SHFL.UP PT, R195, R204, 0x8, RZ ;  /* 0x05000000ccc37989 */ /* 0x000f2200000e00ff */
[-C--:B------:R-:W-:Y:S01]  /*4b90*/  FFMA.FTZ R214, R161, R210.reuse, R214 ;  /* 0x000000d2a1d67223 */ /* 0x080fe200000100d6 */
[----:B------:R-:W-:Y:S01]  /*4ba0*/  FFMA.FTZ R206, R157, R209, R194 ;  /* 0x000000d19dce7223 */ /* 0x000fe200000100c2 */
[----:B------:R-:W-:Y:S01]  /*4bb0*/  FMUL.FTZ R210, R160, R210 ;  /* 0x000000d2a0d27220 */ /* 0x000fe20000410000 */
[----:B------:R-:W-:Y:S01]  /*4bc0*/  FFMA.FTZ R194, R70, UR38, -R207 ;  /* 0x0000002646c27c23 */ /* 0x000fe200080108cf */
[----:B------:R-:W-:Y:S02]  /*4bd0*/  FADD.FTZ R205, R184, R205 ;  /* 0x000000cdb8cd7221 */ /* 0x000fe40000010000 */
[----:B------:R-:W-:Y:S01]  /*4be0*/  FFMA.FTZ R212, R161, R212, -R210 ;  /* 0x000000d4a1d47223 */ /* 0x000fe200000108d2 */
[----:B------:R-:W-:Y:S01]  /*4bf0*/  FFMA.FTZ R206, R141, R194, R206 ;  /* 0x000000c28dce7223 */ /* 0x000fe200000100ce */
[----:B------:R-:W-:Y:S01]  /*4c00*/  ISETP.GE.AND P2, PT, R103, 0x8, PT ;  /* 0x000000086700780c */ /* 0x000fe20003f46270 */
[C---:B------:R-:W-:Y:S01]  /*4c10*/  FMUL.FTZ R208, R158.reuse, R205 ;  /* 0x000000cd9ed07220 */ /* 0x040fe20000410000 */
[C---:B------:R-:W-:Y:S01]  /*4c20*/  FMUL.FTZ R207, R163.reuse, R212 ;  /* 0x000000d4a3cf7220 */ /* 0x040fe20000410000 */
[----:B------:R-:W-:Y:S01]  /*4c30*/  FMUL.FTZ R210, R158, R206 ;  /* 0x000000ce9ed27220 */ /* 0x000fe20000410000 */
[----:B------:R-:W-:-:S02]  /*4c40*/  FMUL.FTZ R209, R163, R214 ;  /* 0x000000d6a3d17220 */ /* 0x000fc40000410000 */
[----:B------:R-:W-:Y:S01]  /*4c50*/  FFMA.FTZ R214, R164, R214, R207 ;  /* 0x000000d6a4d67223 */ /* 0x000fe200000100cf */
[C---:B------:R-:W-:Y:S01]  /*4c60*/  FFMA.FTZ R210, R159.reuse, R205, -R210 ;  /* 0x000000cd9fd27223 */ /* 0x040fe200000108d2 */
[----:B------:R-:W-:Y:S01]  /*4c70*/  FFMA.FTZ R207, R159, R206, R208 ;  /* 0x000000ce9fcf7223 */ /* 0x000fe200000100d0 */
[CC--:B0-----:R-:W-:Y:S01]  /*4c80*/  FMUL.FTZ R205, R3.reuse, R198.reuse ;  /* 0x000000c603cd7220 */ /* 0x0c1fe20000410000 */
[C---:B------:R-:W-:Y:S01]  /*4c90*/  FMUL.FTZ R206, R204.reuse, R198 ;  /* 0x000000c6ccce7220 */ /* 0x040fe20000410000 */
[CC--:B-1----:R-:W-:Y:S01]  /*4ca0*/  FMUL.FTZ R198, R3.reuse, R196.reuse ;  /* 0x000000c403c67220 */ /* 0x0c2fe20000410000 */
[C---:B------:R-:W-:Y:S01]  /*4cb0*/  FMUL.FTZ R196, R204.reuse, R196 ;  /* 0x000000c4ccc47220 */ /* 0x040fe20000410000 */
[-C--:B---3--:R-:W-:Y:S01]  /*4cc0*/  FFMA.FTZ R205, R204, R197.reuse, -R205 ;  /* 0x000000c5cccd7223 */ /* 0x088fe200000108cd */
[----:B------:R-:W-:Y:S01]  /*4cd0*/  FFMA.FTZ R212, R164, R212, -R209 ;  /* 0x000000d4a4d47223 */ /* 0x000fe200000108d1 */
[----:B------:R-:W-:Y:S01]  /*4ce0*/  FFMA.FTZ R197, R3, R197, R206 ;  /* 0x000000c503c57223 */ /* 0x000fe200000100ce */
[----:B------:R-:W-:Y:S01]  /*4cf0*/  FMUL.FTZ R209, R69, UR39 ;  /* 0x0000002745d17c20 */ /* 0x000fe20008410000 */
[-C--:B----4-:R-:W-:Y:S01]  /*4d00*/  @P2 FFMA.FTZ R204, R204, R195.reuse, -R198 ;  /* 0x000000c3cccc2223 */ /* 0x090fe200000108c6 */
[----:B------:R-:W-:Y:S01]  /*4d10*/  @P2 FFMA.FTZ R3, R3, R195, R196 ;  /* 0x000000c303032223 */ /* 0x000fe200000100c4 */
[----:B------:R-:W-:Y:S01]  /*4d20*/  @P2 FADD.FTZ R2, R2, R197 ;  /* 0x000000c502022221 */ /* 0x000fe20000010000 */
[----:B------:R-:W-:Y:S01]  /*4d30*/  FMUL.FTZ R195, R165, R212 ;  /* 0x000000d4a5c37220 */ /* 0x000fe20000410000 */
[----:B------:R-:W-:Y:S01]  /*4d40*/  FFMA.FTZ R197, R68, UR38, -R209 ;  /* 0x0000002644c57c23 */ /* 0x000fe200080108d1 */
[----:B------:R-:W-:-:S02]  /*4d50*/  @P2 FADD.FTZ R202, R202, R205 ;  /* 0x000000cdcaca2221 */ /* 0x000fc40000010000 */
[----:B------:R-:W-:Y:S01]  /*4d60*/  FFMA.FTZ R213, R166, R214, R195 ;  /* 0x000000d6a6d57223 */ /* 0x000fe200000100c3 */
[----:B------:R-:W0:Y:S01]  /*4d70*/  SHFL.UP PT, R206, R2, 0x10, RZ ;  /* 0x0600000002ce7989 */ /* 0x000e2200000e00ff */
[----:B------:R-:W-:Y:S01]  /*4d80*/  FFMA.FTZ R207, R142, R197, R207 ;  /* 0x000000c58ecf7223 */ /* 0x000fe200000100cf */
[----:B------:R-:W-:Y:S02]  /*4d90*/  FADD.FTZ R210, R185, R210 ;  /* 0x000000d2b9d27221 */ /* 0x000fe40000010000 */
[----:B------:R-:W1:Y:S01]  /*4da0*/  SHFL.UP PT, R195, R3, 0x10, RZ ;  /* 0x0600000003c37989 */ /* 0x000e6200000e00ff */
[C---:B------:R-:W-:Y:S01]  /*4db0*/  FMUL.FTZ R208, R160.reuse, R207 ;  /* 0x000000cfa0d07220 */ /* 0x040fe20000410000 */
[----:B------:R-:W-:Y:S02]  /*4dc0*/  FMUL.FTZ R196, R160, R210 ;  /* 0x000000d2a0c47220 */ /* 0x000fe40000410000 */
[----:B------:R-:W3:Y:S01]  /*4dd0*/  SHFL.UP PT, R205, R202, 0x10, RZ ;  /* 0x06000000cacd7989 */ /* 0x000ee200000e00ff */
[----:B------:R-:W-:-:S03]  /*4de0*/  FMUL.FTZ R211, R75, UR39 ;  /* 0x000000274bd37c20 */ /* 0x000fc60008410000 */
[----:B------:R-:W4:Y:S01]  /*4df0*/  SHFL.UP PT, R198, R204, 0x10, RZ ;  /* 0x06000000ccc67989 */ /* 0x000f2200000e00ff */
[C---:B------:R-:W-:Y:S01]  /*4e00*/  FFMA.FTZ R209, R161.reuse, R210, -R208 ;  /* 0x000000d2a1d17223 */ /* 0x040fe200000108d0 */
[----:B------:R-:W-:Y:S01]  /*4e10*/  FFMA.FTZ R208, R161, R207, R196 ;  /* 0x000000cfa1d07223 */ /* 0x000fe200000100c4 */
[----:B------:R-:W-:Y:S01]  /*4e20*/  FMUL.FTZ R215, R165, R214 ;  /* 0x000000d6a5d77220 */ /* 0x000fe20000410000 */
[----:B------:R-:W-:Y:S01]  /*4e30*/  FFMA.FTZ R196, R74, UR38, -R211 ;  /* 0x000000264ac47c23 */ /* 0x000fe200080108d3 */
[----:B------:R-:W-:Y:S01]  /*4e40*/  ISETP.GE.AND P2, PT, R103, 0x10, PT ;  /* 0x000000106700780c */ /* 0x000fe20003f46270 */
[----:B------:R-:W-:Y:S01]  /*4e50*/  FADD.FTZ R209, R186, R209 ;  /* 0x000000d1bad17221 */ /* 0x000fe20000010000 */
[----:B------:R-:W-:Y:S01]  /*4e60*/  FFMA.FTZ R215, R166, R212, -R215 ;  /* 0x000000d4a6d77223 */ /* 0x000fe200000108d7 */
[----:B------:R-:W-:Y:S02]  /*4e70*/  FFMA.FTZ R208, R143, R196, R208 ;  /* 0x000000c48fd07223 */ /* 0x000fe400000100d0 */
[----:B------:R-:W-:Y:S01]  /*4e80*/  FMUL.FTZ R207, R163, R209 ;  /* 0x000000d1a3cf7220 */ /* 0x000fe20000410000 */
[----:B------:R-:W-:Y:S01]  /*4e90*/  FMUL.FTZ R211, R167, R215 ;  /* 0x000000d7a7d37220 */ /* 0x000fe20000410000 */
[----:B------:R-:W-:-:S03]  /*4ea0*/  FMUL.FTZ R210, R163, R208 ;  /* 0x000000d0a3d27220 */ /* 0x000fc60000410000 */
[----:B------:R-:W-:Y:S01]  /*4eb0*/  FFMA.FTZ R212, R168, R213, R211 ;  /* 0x000000d5a8d47223 */ /* 0x000fe200000100d3 */
[C---:B------:R-:W-:Y:S01]  /*4ec0*/  FFMA.FTZ R210, R164.reuse, R209, -R210 ;  /* 0x000000d1a4d27223 */ /* 0x040fe200000108d2 */
[----:B------:R-:W-:Y:S01]  /*4ed0*/  FFMA.FTZ R211, R164, R208, R207 ;  /* 0x000000d0a4d37223 */ /* 0x000fe200000100cf */
[CC--:B0-----:R-:W-:Y:S01]  /*4ee0*/  FMUL.FTZ R209, R3.reuse, R206.reuse ;  /* 0x000000ce03d17220 */ /* 0x0c1fe20000410000 */
[C---:B------:R-:W-:Y:S01]  /*4ef0*/  FMUL.FTZ R208, R204.reuse, R206 ;  /* 0x000000ceccd07220 */ /* 0x040fe20000410000 */
[-C--:B-1----:R-:W-:Y:S01]  /*4f00*/  FMUL.FTZ R207, R3, R195.reuse ;  /* 0x000000c303cf7220 */ /* 0x082fe20000410000 */
[C---:B------:R-:W-:Y:S01]  /*4f10*/  FMUL.FTZ R206, R204.reuse, R195 ;  /* 0x000000c3ccce7220 */ /* 0x040fe20000410000 */
[C---:B---3--:R-:W-:Y:S01]  /*4f20*/  FFMA.FTZ R209, R204.reuse, R205, -R209 ;  /* 0x000000cdccd17223 */ /* 0x048fe200000108d1 */
[----:B------:R-:W-:Y:S01]  /*4f30*/  FMUL.FTZ R214, R167, R213 ;  /* 0x000000d5a7d67220 */ /* 0x000fe20000410000 */
[----:B------:R-:W-:Y:S01]  /*4f40*/  FFMA.FTZ R205, R3, R205, R208 ;  /* 0x000000cd03cd7223 */ /* 0x000fe200000100d0 */
[-C--:B----4-:R-:W-:Y:S01]  /*4f50*/  @P2 FFMA.FTZ R204, R204, R198.reuse, -R207 ;  /* 0x000000c6cccc2223 */ /* 0x090fe200000108cf */
[----:B------:R-:W-:Y:S01]  /*4f60*/  FMUL.FTZ R213, R73, UR39 ;  /* 0x0000002749d57c20 */ /* 0x000fe20008410000 */
[----:B------:R-:W-:Y:S01]  /*4f70*/  @P2 FFMA.FTZ R3, R3, R198, R206 ;  /* 0x000000c603032223 */ /* 0x000fe200000100ce */
[----:B------:R-:W-:-:S02]  /*4f80*/  @P2 FADD.FTZ R2, R2, R205 ;  /* 0x000000cd02022221 */ /* 0x000fc40000010000 */
[----:B------:R-:W-:Y:S01]  /*4f90*/  FFMA.FTZ R195, R72, UR38, -R213 ;  /* 0x0000002648c37c23 */ /* 0x000fe200080108d5 */
[----:B--2---:R0:W-:Y:S01]  /*4fa0*/  SHFL.IDX PT, R205, R133, RZ, 0x1f ;  /* 0x00001fff85cd7589 */ /* 0x0041e200000e0000 */
[----:B------:R-:W-:-:S03]  /*4fb0*/  @P2 FADD.FTZ R202, R202, R209 ;  /* 0x000000d1caca2221 */ /* 0x000fc60000010000 */
[----:B------:R-:W1:Y:S01]  /*4fc0*/  SHFL.UP PT, R204, R204, 0x1, RZ ;  /* 0x04200000cccc7989 */ /* 0x000e6200000e00ff */
[----:B------:R-:W-:Y:S01]  /*4fd0*/  FFMA.FTZ R211, R144, R195, R211 ;  /* 0x000000c390d37223 */ /* 0x000fe200000100d3 */
[----:B------:R-:W-:Y:S02]  /*4fe0*/  FADD.FTZ R210, R187, R210 ;  /* 0x000000d2bbd27221 */ /* 0x000fe40000010000 */
[----:B------:R-:W2:Y:S01]  /*4ff0*/  SHFL.UP PT, R3, R3, 0x1, RZ ;  /* 0x0420000003037989 */ /* 0x000ea200000e00ff */
[----:B------:R-:W-:-:S03]  /*5000*/  FMUL.FTZ R207, R165, R211 ;  /* 0x000000d3a5cf7220 */ /* 0x000fc60000410000 */
[----:B------:R-:W3:Y:S01]  /*5010*/  SHFL.IDX PT, R132, R132, RZ, 0x1f ;  /* 0x00001fff84847589 */ /* 0x000ee200000e0000 */
[-C--:B------:R-:W-:Y:S01]  /*5020*/  FMUL.FTZ R198, R165, R210.reuse ;  /* 0x000000d2a5c67220 */ /* 0x080fe20000410000 */
[----:B------:R-:W-:Y:S02]  /*5030*/  FMUL.FTZ R209, R79, UR39 ;  /* 0x000000274fd17c20 */ /* 0x000fe40008410000 */
[----:B------:R-:W4:Y:S01]  /*5040*/  SHFL.UP PT, R2, R2, 0x1, RZ ;  /* 0x0420000002027989 */ /* 0x000f2200000e00ff */
[C---:B------:R-:W-:Y:S01]  /*5050*/  FFMA.FTZ R207, R166.reuse, R210, -R207 ;  /* 0x000000d2a6cf7223 */ /* 0x040fe200000108cf */
[----:B------:R-:W-:Y:S02]  /*5060*/  FFMA.FTZ R206, R166, R211, R198 ;  /* 0x000000d3a6ce7223 */ /* 0x000fe400000100c6 */
[----:B------:R-:W5:Y:S01]  /*5070*/  SHFL.UP PT, R202, R202, 0x1, RZ ;  /* 0x04200000caca7989 */ /* 0x000f6200000e00ff */
[----:B------:R-:W-:Y:S01]  /*5080*/  FFMA.FTZ R198, R78, UR38, -R209 ;  /* 0x000000264ec67c23 */ /* 0x000fe200080108d1 */
[----:B------:R-:W-:Y:S01]  /*5090*/  FFMA.FTZ R214, R168, R215, -R214 ;  /* 0x000000d7a8d67223 */ /* 0x000fe200000108d6 */
[----:B------:R-:W-:-:S02]  /*50a0*/  FADD.FTZ R207, R188, R207 ;  /* 0x000000cfbccf7221 */ /* 0x000fc40000010000 */
[----:B------:R-:W-:Y:S01]  /*50b0*/  FFMA.FTZ R206, R145, R198, R206 ;  /* 0x000000c691ce7223 */ /* 0x000fe200000100ce */
[----:B------:R-:W-:Y:S01]  /*50c0*/  FMUL.FTZ R209, R169, R214 ;  /* 0x000000d6a9d17220 */ /* 0x000fe20000410000 */
[C---:B0-----:R-:W-:Y:S02]  /*50d0*/  FMUL.FTZ R133, R167.reuse, R207 ;  /* 0x000000cfa7857220 */ /* 0x041fe40000410000 */
[----:B------:R-:W-:Y:S01]  /*50e0*/  FMUL.FTZ R208, R167, R206 ;  /* 0x000000cea7d07220 */ /* 0x000fe20000410000 */
[----:B------:R-:W-:Y:S01]  /*50f0*/  FFMA.FTZ R210, R170, R212, R209 ;  /* 0x000000d4aad27223 */ /* 0x000fe200000100d1 */
[----:B------:R-:W-:Y:S01]  /*5100*/  FFMA.FTZ R209, R168, R206, R133 ;  /* 0x000000cea8d17223 */ /* 0x000fe20000010085 */
[----:B-1----:R-:W-:Y:S01]  /*5110*/  FMUL.FTZ R206, R204, R205 ;  /* 0x000000cdccce7220 */ /* 0x002fe20000410000 */
[----:B------:R-:W-:Y:S01]  /*5120*/  FFMA.FTZ R208, R168, R207, -R208 ;  /* 0x000000cfa8d07223 */ /* 0x000fe200000108d0 */
[----:B--2---:R-:W-:Y:S01]  /*5130*/  FMUL.FTZ R207, R3, R205 ;  /* 0x000000cd03cf7220 */ /* 0x004fe20000410000 */
[----:B------:R-:W-:Y:S01]  /*5140*/  FMUL.FTZ R211, R77, UR39 ;  /* 0x000000274dd37c20 */ /* 0x000fe20008410000 */
[----:B---3--:R-:W-:-:S02]  /*5150*/  FFMA.FTZ R3, R3, R132, R206 ;  /* 0x0000008403037223 */ /* 0x008fc400000100ce */
[----:B------:R-:W-:Y:S01]  /*5160*/  FFMA.FTZ R207, R204, R132, -R207 ;  /* 0x00000084cccf7223 */ /* 0x000fe200000108cf */
[----:B------:R-:W-:Y:S01]  /*5170*/  FFMA.FTZ R133, R76, UR38, -R211 ;  /* 0x000000264c857c23 */ /* 0x000fe200080108d3 */
[----:B----4-:R-:W-:Y:S02]  /*5180*/  @P1 FADD.FTZ R205, R2, R3 ;  /* 0x0000000302cd1221 */ /* 0x010fe40000010000 */
[----:B-----5:R-:W-:Y:S01]  /*5190*/  @P1 FADD.FTZ R132, R202, R207 ;  /* 0x000000cfca841221 */ /* 0x020fe20000010000 */
[----:B------:R-:W-:Y:S01]  /*51a0*/  FFMA.FTZ R209, R146, R133, R209 ;  /* 0x0000008592d17223 */ /* 0x000fe200000100d1 */
[C---:B------:R-:W-:Y:S02]  /*51b0*/  FMUL.FTZ R3, R131.reuse, R205 ;  /* 0x000000cd83037220 */ /* 0x040fe40000410000 */
[-C--:B------:R-:W-:Y:S01]  /*51c0*/  FMUL.FTZ R131, R131, R132.reuse ;  /* 0x0000008483837220 */ /* 0x080fe20000410000 */
[----:B------:R-:W-:Y:S01]  /*51d0*/  FADD.FTZ R208, R189, R208 ;  /* 0x000000d0bdd07221 */ /* 0x000fe20000010000 */
[C---:B------:R-:W-:Y:S01]  /*51e0*/  FMUL.FTZ R211, R169.reuse, R209 ;  /* 0x000000d1a9d37220 */ /* 0x040fe20000410000 */
[C---:B------:R-:W-:Y:S01]  /*51f0*/  FFMA.FTZ R3, R130.reuse, R132, -R3 ;  /* 0x0000008482037223 */ /* 0x040fe20000010803 */
[----:B------:R-:W-:Y:S01]  /*5200*/  FFMA.FTZ R2, R130, R205, R131 ;  /* 0x000000cd82027223 */ /* 0x000fe20000010083 */
[-C--:B------:R-:W-:Y:S01]  /*5210*/  FMUL.FTZ R206, R169, R208.reuse ;  /* 0x000000d0a9ce7220 */ /* 0x080fe20000410000 */
[----:B------:R-:W-:Y:S01]  /*5220*/  FFMA.FTZ R211, R170, R208, -R211 ;  /* 0x000000d0aad37223 */ /* 0x000fe200000108d3 */
[----:B------:R-:W-:Y:S01]  /*5230*/  FMUL.FTZ R207, R83, UR39 ;  /* 0x0000002753cf7c20 */ /* 0x000fe20008410000 */
[----:B------:R-:W-:Y:S01]  /*5240*/  FADD.FTZ R130, R200, R3 ;  /* 0x00000003c8827221 */ /* 0x000fe20000010000 */
[----:B------:R-:W-:Y:S01]  /*5250*/  FADD.FTZ R2, RZ, R2 ;  /* 0x00000002ff027221 */ /* 0x000fe20000010000 */
[----:B------:R-:W-:Y:S01]  /*5260*/  FFMA.FTZ R206, R170, R209, R206 ;  /* 0x000000d1aace7223 */ /* 0x000fe200000100ce */
        /* <DEDUP_REMOVED lines=8> */
[----:B------:R-:W-:Y:S01]  /*52f0*/  FMUL.FTZ R3, R81, R2 ;  /* 0x0000000251037220 */ /* 0x000fe20000410000 */
[-C--:B------:R-:W-:Y:S01]  /*5300*/  FFMA.FTZ R209, R173, R206.reuse, R209 ;  /* 0x000000ceadd17223 */ /* 0x080fe200000100d1 */
[----:B------:R-:W-:Y:S01]  /*5310*/  FMUL.FTZ R206, R171, R206 ;  /* 0x000000ceabce7220 */ /* 0x000fe20000410000 */
[C---:B------:R-:W-:Y:S01]  /*5320*/  FMUL.FTZ R131, R81.reuse, UR39 ;  /* 0x0000002751837c20 */ /* 0x040fe20008410000 */
[----:B------:R-:W-:Y:S01]  /*5330*/  FMUL.FTZ R207, R81, R130 ;  /* 0x0000008251cf7220 */ /* 0x000fe20000410000 */
[----:B------:R-:W-:Y:S01]  /*5340*/  FADD.FTZ R81, RZ, R205 ;  /* 0x000000cdff517221 */ /* 0x000fe20000010000 */
[----:B------:R-:W-:Y:S01]  /*5350*/  FFMA.FTZ R200, R5, R100, R200 ;  /* 0x0000006405c87223 */ /* 0x000fe200000100c8 */
[C---:B------:R-:W-:Y:S01]  /*5360*/  FFMA.FTZ R205, R80.reuse, R130, -R3 ;  /* 0x0000008250cd7223 */ /* 0x040fe20000010803 */
[----:B------:R-:W-:Y:S01]  /*5370*/  FFMA.FTZ R208, R173, R208, -R206 ;  /* 0x000000d0add07223 */ /* 0x000fe200000108ce */
[C---:B------:R-:W-:Y:S01]  /*5380*/  FFMA.FTZ R3, R80.reuse, R2, R207 ;  /* 0x0000000250037223 */ /* 0x040fe200000100cf */
[CC--:B------:R-:W-:Y:S01]  /*5390*/  FMUL.FTZ R207, R83.reuse, R81.reuse ;  /* 0x0000005153cf7220 */ /* 0x0c0fe20000410000 */
[-C--:B------:R-:W-:Y:S01]  /*53a0*/  FMUL.FTZ R206, R83, R200.reuse ;  /* 0x000000c853ce7220 */ /* 0x080fe20000410000 */
[----:B------:R-:W-:Y:S01]  /*53b0*/  FFMA.FTZ R131, R80, UR38, -R131 ;  /* 0x0000002650837c23 */ /* 0x000fe20008010883 */
[C---:B------:R-:W-:Y:S01]  /*53c0*/  FMUL.FTZ R83, R169.reuse, R81 ;  /* 0x00000051a9537220 */ /* 0x040fe20000410000 */
[----:B------:R-:W-:-:S03]  /*53d0*/  FMUL.FTZ R80, R169, R200 ;  /* 0x000000c8a9507220 */ /* 0x000fc60000410000 */
[C---:B------:R-:W-:Y:S01]  /*53e0*/  FFMA.FTZ R83, R170.reuse, R200, -R83 ;  /* 0x000000c8aa537223 */ /* 0x040fe20000010853 */
[-C--:B------:R-:W-:Y:S01]  /*53f0*/  FFMA.FTZ R80, R170, R81.reuse, R80 ;  /* 0x00000051aa507223 */ /* 0x080fe20000010050 */
[----:B------:R-:W-:Y:S01]  /*5400*/  FFMA.FTZ R211, R82, R81, R206 ;  /* 0x0000005152d37223 */ /* 0x000fe200000100ce */
[----:B------:R-:W-:Y:S01]  /*5410*/  FFMA.FTZ R206, -R0, R3, RZ ;  /* 0x0000000300ce7223 */ /* 0x000fe200000101ff */
[----:B------:R-:W-:Y:S01]  /*5420*/  FFMA.FTZ R83, R6, R99, R83 ;  /* 0x0000006306537223 */ /* 0x000fe20000010053 */
[----:B------:R-:W-:Y:S01]  /*5430*/  FMUL.FTZ R213, R169, R212 ;  /* 0x000000d4a9d57220 */ /* 0x000fe20000410000 */
[----:B------:R-:W-:Y:S01]  /*5440*/  FADD.FTZ R3, RZ, R80 ;  /* 0x00000050ff037221 */ /* 0x000fe20000010000 */
[----:B------:R-:W-:Y:S01]  /*5450*/  FFMA.FTZ R207, R82, R200, -R207 ;  /* 0x000000c852cf7223 */ /* 0x000fe200000108cf */
[----:B------:R-:W-:Y:S01]  /*5460*/  FFMA.FTZ R82, R0, R205, RZ ;  /* 0x000000cd00527223 */ /* 0x000fe200000100ff */
[C---:B------:R-:W-:Y:S01]  /*5470*/  FMUL.FTZ R205, R167.reuse, R83 ;  /* 0x00000053a7cd7220 */ /* 0x040fe20000410000 */
[----:B------:R-:W-:Y:S01]  /*5480*/  FFMA.FTZ R214, R170, R214, -R213 ;  /* 0x000000d6aad67223 */ /* 0x000fe200000108d5 */
[-C--:B------:R-:W-:Y:S01]  /*5490*/  FMUL.FTZ R80, R167, R3.reuse ;  /* 0x00000003a7507220 */ /* 0x080fe20000410000 */
[C---:B------:R-:W-:Y:S01]  /*54a0*/  FMUL.FTZ R213, R77.reuse, R3 ;  /* 0x000000034dd57220 */ /* 0x040fe20000410000 */
[----:B------:R-:W-:Y:S01]  /*54b0*/  FMUL.FTZ R77, R77, R83 ;  /* 0x000000534d4d7220 */ /* 0x000fe20000410000 */
[C---:B------:R-:W-:Y:S01]  /*54c0*/  FFMA.FTZ R205, R168.reuse, R3, R205 ;  /* 0x00000003a8cd7223 */ /* 0x040fe200000100cd */
[----:B------:R-:W-:Y:S01]  /*54d0*/  FFMA.FTZ R80, R168, R83, -R80 ;  /* 0x00000053a8507223 */ /* 0x000fe20000010850 */
[----:B------:R-:W-:Y:S01]  /*54e0*/  FFMA.FTZ R207, R147, R207, R82 ;  /* 0x000000cf93cf7223 */ /* 0x000fe20000010052 */
[C---:B------:R-:W-:Y:S01]  /*54f0*/  FFMA.FTZ R213, R76.reuse, R83, -R213 ;  /* 0x000000534cd57223 */ /* 0x040fe200000108d5 */
[----:B------:R-:W-:Y:S01]  /*5500*/  FFMA.FTZ R82, R76, R3, R77 ;  /* 0x000000034c527223 */ /* 0x000fe2000001004d */
[----:B------:R-:W-:Y:S01]  /*5510*/  FADD.FTZ R76, RZ, R205 ;  /* 0x000000cdff4c7221 */ /* 0x000fe20000010000 */
[----:B------:R-:W-:Y:S01]  /*5520*/  FFMA.FTZ R80, R7, R98, R80 ;  /* 0x0000006207507223 */ /* 0x000fe20000010050 */
[----:B------:R-:W-:Y:S01]  /*5530*/  FFMA.FTZ R211, -R147, R211, R206 ;  /* 0x000000d393d37223 */ /* 0x000fe200000101ce */
[----:B------:R-:W-:Y:S01]  /*5540*/  FFMA.FTZ R206, R146, R213, R207 ;  /* 0x000000d592ce7223 */ /* 0x000fe200000100cf */
[C---:B------:R-:W-:Y:S01]  /*5550*/  FMUL.FTZ R77, R165.reuse, R76 ;  /* 0x0000004ca54d7220 */ /* 0x040fe20000410000 */
[----:B------:R-:W-:Y:S01]  /*5560*/  FMUL.FTZ R205, R165, R80 ;  /* 0x00000050a5cd7220 */ /* 0x000fe20000410000 */
[C---:B------:R-:W-:Y:S01]  /*5570*/  FMUL.FTZ R207, R79.reuse, R76 ;  /* 0x0000004c4fcf7220 */ /* 0x040fe20000410000 */
[-C--:B------:R-:W-:Y:S01]  /*5580*/  FMUL.FTZ R79, R79, R80.reuse ;  /* 0x000000504f4f7220 */ /* 0x080fe20000410000 */
[C---:B------:R-:W-:Y:S01]  /*5590*/  FFMA.FTZ R77, R166.reuse, R80, -R77 ;  /* 0x00000050a64d7223 */ /* 0x040fe2000001084d */
[----:B------:R-:W-:Y:S01]  /*55a0*/  FFMA.FTZ R205, R166, R76, R205 ;  /* 0x0000004ca6cd7223 */ /* 0x000fe200000100cd */
[----:B------:R-:W-:Y:S01]  /*55b0*/  FFMA.FTZ R82, -R146, R82, R211 ;  /* 0x0000005292527223 */ /* 0x000fe200000101d3 */
[----:B------:R-:W-:Y:S01]  /*55c0*/  FFMA.FTZ R211, R78, R76, R79 ;  /* 0x0000004c4ed37223 */ /* 0x000fe2000001004f */
[----:B------:R-:W-:Y:S01]  /*55d0*/  FFMA.FTZ R79, R8, R97, R77 ;  /* 0x00000061084f7223 */ /* 0x000fe2000001004d */
[----:B------:R-:W-:Y:S01]  /*55e0*/  FADD.FTZ R77, RZ, R205 ;  /* 0x000000cdff4d7221 */ /* 0x000fe20000010000 */
[----:B------:R-:W-:-:S02]  /*55f0*/  FFMA.FTZ R207, R78, R80, -R207 ;  /* 0x000000504ecf7223 */ /* 0x000fc400000108cf */
[C---:B------:R-:W-:Y:S01]  /*5600*/  FMUL.FTZ R205, R163.reuse, R79 ;  /* 0x0000004fa3cd7220 */ /* 0x040fe20000410000 */
[-C--:B------:R-:W-:Y:S01]  /*5610*/  FMUL.FTZ R78, R163, R77.reuse ;  /* 0x0000004da34e7220 */ /* 0x080fe20000410000 */
[C---:B------:R-:W-:Y:S01]  /*5620*/  FMUL.FTZ R213, R73.reuse, R77 ;  /* 0x0000004d49d57220 */ /* 0x040fe20000410000 */
[----:B------:R-:W-:Y:S01]  /*5630*/  FMUL.FTZ R73, R73, R79 ;  /* 0x0000004f49497220 */ /* 0x000fe20000410000 */
[C---:B------:R-:W-:Y:S01]  /*5640*/  FFMA.FTZ R205, R164.reuse, R77, R205 ;  /* 0x0000004da4cd7223 */ /* 0x040fe200000100cd */
[----:B------:R-:W-:Y:S01]  /*5650*/  FFMA.FTZ R78, R164, R79, -R78 ;  /* 0x0000004fa44e7223 */ /* 0x000fe2000001084e */
[----:B------:R-:W-:Y:S01]  /*5660*/  FMUL.FTZ R204, R171, R214 ;  /* 0x000000d6abcc7220 */ /* 0x000fe20000410000 */
[----:B------:R-:W-:Y:S01]  /*5670*/  FFMA.FTZ R211, -R145, R211, R82 ;  /* 0x000000d391d37223 */ /* 0x000fe20000010152 */
[C---:B------:R-:W-:Y:S01]  /*5680*/  FFMA.FTZ R213, R72.reuse, R79, -R213 ;  /* 0x0000004f48d57223 */ /* 0x040fe200000108d5 */
[----:B------:R-:W-:Y:S01]  /*5690*/  FFMA.FTZ R82, R72, R77, R73 ;  /* 0x0000004d48527223 */ /* 0x000fe20000010049 */
[----:B------:R-:W-:Y:S01]  /*56a0*/  FADD.FTZ R72, RZ, R205 ;  /* 0x000000cdff487221 */ /* 0x000fe20000010000 */
[----:B------:R-:W-:Y:S01]  /*56b0*/  FFMA.FTZ R78, R9, R96, R78 ;  /* 0x00000060094e7223 */ /* 0x000fe2000001004e */
[-C--:B------:R-:W-:Y:S01]  /*56c0*/  FFMA.FTZ R204, R173, R210.reuse, R204 ;  /* 0x000000d2adcc7223 */ /* 0x080fe200000100cc */
[----:B------:R-:W-:Y:S01]  /*56d0*/  FMUL.FTZ R202, R171, R210 ;  /* 0x000000d2abca7220 */ /* 0x000fe20000410000 */
[----:B------:R-:W-:Y:S01]  /*56e0*/  FFMA.FTZ R207, R145, R207, R206 ;  /* 0x000000cf91cf7223 */ /* 0x000fe200000100ce */
[----:B------:R-:W-:Y:S01]  /*56f0*/  FFMA.FTZ R210, -R144, R82, R211 ;  /* 0x0000005290d27223 */ /* 0x000fe200000101d3 */
[C---:B------:R-:W-:Y:S01]  /*5700*/  FMUL.FTZ R82, R160.reuse, R72 ;  /* 0x00000048a0527220 */ /* 0x040fe20000410000 */
[----:B------:R-:W-:Y:S01]  /*5710*/  FMUL.FTZ R73, R160, R78 ;  /* 0x0000004ea0497220 */ /* 0x000fe20000410000 */
[----:B------:R-:W-:Y:S01]  /*5720*/  FFMA.FTZ R206, R144, R213, R207 ;  /* 0x000000d590ce7223 */ /* 0x000fe200000100cf */
[C---:B------:R-:W-:Y:S01]  /*5730*/  FMUL.FTZ R205, R75.reuse, R72 ;  /* 0x000000484bcd7220 */ /* 0x040fe20000410000 */
[-C--:B------:R-:W-:Y:S01]  /*5740*/  FMUL.FTZ R207, R75, R78.reuse ;  /* 0x0000004e4bcf7220 */ /* 0x080fe20000410000 */
[C---:B------:R-:W-:Y:S01]  /*5750*/  FFMA.FTZ R75, R161.reuse, R78, -R82 ;  /* 0x0000004ea14b7223 */ /* 0x040fe20000010852 */
[----:B------:R-:W-:-:S03]  /*5760*/  FFMA.FTZ R73, R161, R72, R73 ;  /* 0x00000048a1497223 */ /* 0x000fc60000010049 */
[----:B------:R-:W-:Y:S01]  /*5770*/  FFMA.FTZ R75, R10, R95, R75 ;  /* 0x0000005f0a4b7223 */ /* 0x000fe2000001004b */
[----:B------:R-:W-:Y:S01]  /*5780*/  FADD.FTZ R73, RZ, R73 ;  /* 0x00000049ff497221 */ /* 0x000fe20000010000 */
[C---:B------:R-:W-:Y:S01]  /*5790*/  FFMA.FTZ R205, R74.reuse, R78, -R205 ;  /* 0x0000004e4acd7223 */ /* 0x040fe200000108cd */
[----:B------:R-:W-:Y:S01]  /*57a0*/  FFMA.FTZ R207, R74, R72, R207 ;  /* 0x000000484acf7223 */ /* 0x000fe200000100cf */
[C---:B------:R-:W-:Y:S01]  /*57b0*/  FMUL.FTZ R82, R158.reuse, R75 ;  /* 0x0000004b9e527220 */ /* 0x040fe20000410000 */
        /* <DEDUP_REMOVED lines=13> */
[-C--:B------:R-:W-:Y:S01]  /*5890*/  FMUL.FTZ R71, R71, R74.reuse ;  /* 0x0000004a47477220 */ /* 0x080fe20000410000 */
[C---:B------:R-:W-:Y:S01]  /*58a0*/  FMUL.FTZ R82, R156.reuse, R74 ;  /* 0x0000004a9c527220 */ /* 0x040fe20000410000 */
[----:B------:R-:W-:Y:S01]  /*58b0*/  FMUL.FTZ R69, R156, R68 ;  /* 0x000000449c457220 */ /* 0x000fe20000410000 */
[C---:B------:R-:W-:Y:S01]  /*58c0*/  FFMA.FTZ R205, R70.reuse, R74, -R205 ;  /* 0x0000004a46cd7223 */ /* 0x040fe200000108cd */
[-C--:B------:R-:W-:Y:S01]  /*58d0*/  FFMA.FTZ R70, R70, R68.reuse, R71 ;  /* 0x0000004446467223 */ /* 0x080fe20000010047 */
[C---:B------:R-:W-:Y:S01]  /*58e0*/  FFMA.FTZ R82, R157.reuse, R68, R82 ;  /* 0x000000449d527223 */ /* 0x040fe20000010052 */
[----:B------:R-:W-:Y:S01]  /*58f0*/  FFMA.FTZ R71, R157, R74, -R69 ;  /* 0x0000004a9d477223 */ /* 0x000fe20000010845 */
[----:B------:R-:W-:-:S02]  /*5900*/  FFMA.FTZ R206, -R142, R206, R207 ;  /* 0x000000ce8ece7223 */ /* 0x000fc400000101cf */
[----:B------:R-:W-:Y:S01]  /*5910*/  FADD.FTZ R69, RZ, R82 ;  /* 0x00000052ff457221 */ /* 0x000fe20000010000 */
[----:B------:R-:W-:Y:S01]  /*5920*/  FFMA.FTZ R71, R12, R93, R71 ;  /* 0x0000005d0c477223 */ /* 0x000fe20000010047 */
[----:B------:R-:W-:Y:S01]  /*5930*/  FFMA.FTZ R211, -R141, R70, R206 ;  /* 0x000000468dd37223 */ /* 0x000fe200000101ce */
[C---:B------:R-:W-:Y:S01]  /*5940*/  FMUL.FTZ R207, R65.reuse, UR39 ;  /* 0x0000002741cf7c20 */ /* 0x040fe20008410000 */
[C---:B------:R-:W-:Y:S01]  /*5950*/  FMUL.FTZ R213, R65.reuse, R69 ;  /* 0x0000004541d57220 */ /* 0x040fe20000410000 */
[-C--:B------:R-:W-:Y:S01]  /*5960*/  FMUL.FTZ R206, R65, R71.reuse ;  /* 0x0000004741ce7220 */ /* 0x080fe20000410000 */
[C---:B------:R-:W-:Y:S01]  /*5970*/  FMUL.FTZ R82, R154.reuse, R71 ;  /* 0x000000479a527220 */ /* 0x040fe20000410000 */
[----:B------:R-:W-:Y:S01]  /*5980*/  FMUL.FTZ R70, R154, R69 ;  /* 0x000000459a467220 */ /* 0x000fe20000410000 */
[C---:B------:R-:W-:Y:S01]  /*5990*/  FFMA.FTZ R207, R64.reuse, UR38, -R207 ;  /* 0x0000002640cf7c23 */ /* 0x040fe200080108cf */
[C---:B------:R-:W-:Y:S01]  /*59a0*/  FFMA.FTZ R213, R64.reuse, R71, -R213 ;  /* 0x0000004740d57223 */ /* 0x040fe200000108d5 */
[-C--:B------:R-:W-:Y:S01]  /*59b0*/  FFMA.FTZ R206, R64, R69.reuse, R206 ;  /* 0x0000004540ce7223 */ /* 0x080fe200000100ce */
[C---:B------:R-:W-:Y:S01]  /*59c0*/  FFMA.FTZ R64, R155.reuse, R69, R82 ;  /* 0x000000459b407223 */ /* 0x040fe20000010052 */
[----:B------:R-:W-:Y:S01]  /*59d0*/  FFMA.FTZ R70, R155, R71, -R70 ;  /* 0x000000479b467223 */ /* 0x000fe20000010846 */
[----:B------:R-:W-:-:S02]  /*59e0*/  FFMA.FTZ R205, R141, R205, R210 ;  /* 0x000000cd8dcd7223 */ /* 0x000fc400000100d2 */
[----:B------:R-:W-:Y:S01]  /*59f0*/  FADD.FTZ R64, RZ, R64 ;  /* 0x00000040ff407221 */ /* 0x000fe20000010000 */
[----:B------:R-:W-:Y:S01]  /*5a00*/  FFMA.FTZ R70, R13, R92, R70 ;  /* 0x0000005c0d467223 */ /* 0x000fe20000010046 */
[C---:B------:R-:W-:Y:S01]  /*5a10*/  FFMA.FTZ R210, R140.reuse, R213, R205 ;  /* 0x000000d58cd27223 */ /* 0x040fe200000100cd */
[C---:B------:R-:W-:Y:S01]  /*5a20*/  FMUL.FTZ R65, R67.reuse, UR39 ;  /* 0x0000002743417c20 */ /* 0x040fe20008410000 */
[C---:B------:R-:W-:Y:S01]  /*5a30*/  FMUL.FTZ R205, R67.reuse, R64 ;  /* 0x0000004043cd7220 */ /* 0x040fe20000410000 */
[----:B------:R-:W-:Y:S01]  /*5a40*/  FMUL.FTZ R67, R67, R70 ;  /* 0x0000004643437220 */ /* 0x000fe20000410000 */
[----:B------:R-:W-:Y:S01]  /*5a50*/  FFMA.FTZ R212, -R140, R206, R211 ;  /* 0x000000ce8cd47223 */ /* 0x000fe200000101d3 */
[----:B------:R-:W-:Y:S01]  /*5a60*/  FMUL.FTZ R82, R152, R64 ;  /* 0x0000004098527220 */ /* 0x000fe20000410000 */
[----:B------:R-:W-:Y:S01]  /*5a70*/  FFMA.FTZ R206, R66, UR38, -R65 ;  /* 0x0000002642ce7c23 */ /* 0x000fe20008010841 */
[-C--:B------:R-:W-:Y:S01]  /*5a80*/  FMUL.FTZ R65, R152, R70.reuse ;  /* 0x0000004698417220 */ /* 0x080fe20000410000 */
[C---:B------:R-:W-:Y:S01]  /*5a90*/  FFMA.FTZ R205, R66.reuse, R70, -R205 ;  /* 0x0000004642cd7223 */ /* 0x040fe200000108cd */
[----:B------:R-:W-:Y:S01]  /*5aa0*/  FFMA.FTZ R66, R66, R64, R67 ;  /* 0x0000004042427223 */ /* 0x000fe20000010043 */
[C---:B------:R-:W-:Y:S01]  /*5ab0*/  FFMA.FTZ R67, R153.reuse, R70, -R82 ;  /* 0x0000004699437223 */ /* 0x040fe20000010852 */
[----:B------:R-:W-:-:S03]  /*5ac0*/  FFMA.FTZ R65, R153, R64, R65 ;  /* 0x0000004099417223 */ /* 0x000fc60000010041 */
[----:B------:R-:W-:Y:S01]  /*5ad0*/  FFMA.FTZ R67, R14, R91, R67 ;  /* 0x0000005b0e437223 */ /* 0x000fe20000010043 */
[----:B------:R-:W-:Y:S01]  /*5ae0*/  FADD.FTZ R65, RZ, R65 ;  /* 0x00000041ff417221 */ /* 0x000fe20000010000 */
[C---:B------:R-:W-:Y:S02]  /*5af0*/  FMUL.FTZ R213, R61.reuse, UR39 ;  /* 0x000000273dd57c20 */ /* 0x040fe40008410000 */
[C---:B------:R-:W-:Y:S01]  /*5b00*/  FMUL.FTZ R82, R150.reuse, R67 ;  /* 0x0000004396527220 */ /* 0x040fe20000410000 */
[----:B------:R-:W-:Y:S01]  /*5b10*/  FMUL.FTZ R215, R61, R65 ;  /* 0x000000413dd77220 */ /* 0x000fe20000410000 */
[----:B------:R-:W-:Y:S01]  /*5b20*/  FFMA.FTZ R211, -R139, R66, R212 ;  /* 0x000000428bd37223 */ /* 0x000fe200000101d4 */
[----:B------:R-:W-:Y:S01]  /*5b30*/  FMUL.FTZ R61, R61, R67 ;  /* 0x000000433d3d7220 */ /* 0x000fe20000410000 */
[-C--:B------:R-:W-:Y:S01]  /*5b40*/  FMUL.FTZ R66, R150, R65.reuse ;  /* 0x0000004196427220 */ /* 0x080fe20000410000 */
[----:B------:R-:W-:Y:S01]  /*5b50*/  FFMA.FTZ R82, R151, R65, R82 ;  /* 0x0000004197527223 */ /* 0x000fe20000010052 */
[----:B------:R-:W-:Y:S01]  /*5b60*/  FFMA.FTZ R205, R139, R205, R210 ;  /* 0x000000cd8bcd7223 */ /* 0x000fe200000100d2 */
[C---:B------:R-:W-:Y:S01]  /*5b70*/  FFMA.FTZ R213, R60.reuse, UR38, -R213 ;  /* 0x000000263cd57c23 */ /* 0x040fe200080108d5 */
[C---:B------:R-:W-:Y:S01]  /*5b80*/  FFMA.FTZ R215, R60.reuse, R67, -R215 ;  /* 0x000000433cd77223 */ /* 0x040fe200000108d7 */
[----:B------:R-:W-:Y:S01]  /*5b90*/  FFMA.FTZ R61, R60, R65, R61 ;  /* 0x000000413c3d7223 */ /* 0x000fe2000001003d */
[----:B------:R-:W-:Y:S01]  /*5ba0*/  FFMA.FTZ R66, R151, R67, -R66 ;  /* 0x0000004397427223 */ /* 0x000fe20000010842 */
[----:B------:R-:W-:Y:S01]  /*5bb0*/  FADD.FTZ R60, RZ, R82 ;  /* 0x00000052ff3c7221 */ /* 0x000fe20000010000 */
[----:B------:R-:W-:-:S02]  /*5bc0*/  FFMA.FTZ R212, R138, R215, R205 ;  /* 0x000000d78ad47223 */ /* 0x000fc400000100cd */
[----:B------:R-:W-:Y:S01]  /*5bd0*/  FFMA.FTZ R66, R15, R90, R66 ;  /* 0x0000005a0f427223 */ /* 0x000fe20000010042 */
[-C--:B------:R-:W-:Y:S01]  /*5be0*/  FMUL.FTZ R205, R63, R60.reuse ;  /* 0x0000003c3fcd7220 */ /* 0x080fe20000410000 */
[----:B------:R-:W-:Y:S01]  /*5bf0*/  FMUL.FTZ R82, R148, R60 ;  /* 0x0000003c94527220 */ /* 0x000fe20000410000 */
[----:B------:R-:W-:Y:S02]  /*5c00*/  FFMA.FTZ R202, R173, R214, -R202 ;  /* 0x000000d6adca7223 */ /* 0x000fe400000108ca */
[-C--:B------:R-:W-:Y:S01]  /*5c10*/  FFMA.FTZ R205, R62, R66.reuse, -R205 ;  /* 0x000000423ecd7223 */ /* 0x080fe200000108cd */
[C---:B------:R-:W-:Y:S01]  /*5c20*/  FMUL.FTZ R215, R63.reuse, UR39 ;  /* 0x000000273fd77c20 */ /* 0x040fe20008410000 */
[----:B------:R-:W-:Y:S01]  /*5c30*/  FFMA.FTZ R214, -R138, R61, R211 ;  /* 0x0000003d8ad67223 */ /* 0x000fe200000101d3 */
[-C--:B------:R-:W-:Y:S01]  /*5c40*/  FMUL.FTZ R63, R63, R66.reuse ;  /* 0x000000423f3f7220 */ /* 0x080fe20000410000 */
[----:B------:R-:W-:Y:S01]  /*5c50*/  FFMA.FTZ R211, R137, R205, R212 ;  /* 0x000000cd89d37223 */ /* 0x000fe200000100d4 */
[-C--:B------:R-:W-:Y:S01]  /*5c60*/  FMUL.FTZ R61, R148, R66.reuse ;  /* 0x00000042943d7220 */ /* 0x080fe20000410000 */
[----:B------:R-:W-:Y:S01]  /*5c70*/  FFMA.FTZ R205, R149, R66, -R82 ;  /* 0x0000004295cd7223 */ /* 0x000fe20000010852 */
[----:B------:R-:W-:-:S02]  /*5c80*/  FFMA.FTZ R63, R62, R60, R63 ;  /* 0x0000003c3e3f7223 */ /* 0x000fc4000001003f */
[----:B------:R-:W-:Y:S01]  /*5c90*/  FFMA.FTZ R61, R149, R60, R61 ;  /* 0x0000003c953d7223 */ /* 0x000fe2000001003d */
[----:B------:R-:W-:Y:S01]  /*5ca0*/  FFMA.FTZ R205, R16, R89, R205 ;  /* 0x0000005910cd7223 */ /* 0x000fe200000100cd */
[----:B------:R-:W-:Y:S01]  /*5cb0*/  FFMA.FTZ R217, -R137, R63, R214 ;  /* 0x0000003f89d97223 */ /* 0x000fe200000101d6 */
[----:B------:R-:W-:Y:S01]  /*5cc0*/  ISETP.GE.AND P1, PT, R116, UR40, PT ;  /* 0x0000002874007c0c */ /* 0x000fe2000bf26270 */
[----:B------:R-:W-:Y:S01]  /*5cd0*/  FADD.FTZ R61, RZ, R61 ;  /* 0x0000003dff3d7221 */ /* 0x000fe20000010000 */
[C---:B------:R-:W-:Y:S01]  /*5ce0*/  FMUL.FTZ R63, R175.reuse, R205 ;  /* 0x000000cdaf3f7220 */ /* 0x040fe20000410000 */
[----:B------:R-:W-:Y:S01]  /*5cf0*/  FFMA.FTZ R210, R62, UR38, -R215 ;  /* 0x000000263ed27c23 */ /* 0x000fe200080108d7 */
[----:B------:R-:W-:Y:S01]  /*5d00*/  ISETP.NE.OR P1, PT, R104, RZ, P1 ;  /* 0x000000ff6800720c */ /* 0x000fe20000f25670 */
[-C--:B------:R-:W-:Y:S01]  /*5d10*/  FMUL.FTZ R62, R175, R61.reuse ;  /* 0x0000003daf3e7220 */ /* 0x080fe20000410000 */
[CC--:B------:R-:W-:Y:S01]  /*5d20*/  FFMA.FTZ R63, R176.reuse, R61.reuse, R63 ;  /* 0x0000003db03f7223 */ /* 0x0c0fe2000001003f */
[C---:B------:R-:W-:Y:S01]  /*5d30*/  FMUL.FTZ R219, R57.reuse, R61 ;  /* 0x0000003d39db7220 */ /* 0x040fe20000410000 */
[C---:B------:R-:W-:Y:S01]  /*5d40*/  FMUL.FTZ R215, R57.reuse, UR39 ;  /* 0x0000002739d77c20 */ /* 0x040fe20008410000 */
[-C--:B------:R-:W-:Y:S01]  /*5d50*/  FFMA.FTZ R62, R176, R205.reuse, -R62 ;  /* 0x000000cdb03e7223 */ /* 0x080fe2000001083e */
[----:B------:R-:W-:Y:S01]  /*5d60*/  FADD.FTZ R63, RZ, R63 ;  /* 0x0000003fff3f7221 */ /* 0x000fe20000010000 */
[-C--:B------:R-:W-:Y:S01]  /*5d70*/  FMUL.FTZ R82, R57, R205.reuse ;  /* 0x000000cd39527220 */ /* 0x080fe20000410000 */
[C---:B------:R-:W-:Y:S01]  /*5d80*/  FFMA.FTZ R219, R56.reuse, R205, -R219 ;  /* 0x000000cd38db7223 */ /* 0x040fe200000108db */
[----:B------:R-:W-:Y:S01]  /*5d90*/  FFMA.FTZ R62, R17, R88, R62 ;  /* 0x00000058113e7223 */ /* 0x000fe2000001003e */
[C---:B------:R-:W-:Y:S01]  /*5da0*/  FMUL.FTZ R57, R59.reuse, R63 ;  /* 0x0000003f3b397220 */ /* 0x040fe20000410000 */
[C---:B------:R-:W-:Y:S01]  /*5db0*/  FFMA.FTZ R215, R56.reuse, UR38, -R215 ;  /* 0x0000002638d77c23 */ /* 0x040fe200080108d7 */
[----:B------:R-:W-:Y:S01]  /*5dc0*/  FFMA.FTZ R82, R56, R61, R82 ;  /* 0x0000003d38527223 */ /* 0x000fe20000010052 */
[----:B------:R-:W-:Y:S01]  /*5dd0*/  FFMA.FTZ R56, R136, R219, R211 ;  /* 0x000000db88387223 */ /* 0x000fe200000100d3 */
[C---:B------:R-:W-:Y:S01]  /*5de0*/  FMUL.FTZ R211, R59.reuse, UR39 ;  /* 0x000000273bd37c20 */ /* 0x040fe20008410000 */
[-C--:B------:R-:W-:Y:S01]  /*5df0*/  FFMA.FTZ R57, R58, R62.reuse, -R57 ;  /* 0x0000003e3a397223 */ /* 0x080fe20000010839 */
[----:B------:R-:W-:Y:S01]  /*5e00*/  VOTEU.ALL UP0, P1 ;  /* 0x0000000000ff7886 */ /* 0x000fe20000800000 */
[----:B------:R-:W-:Y:S01]  /*5e10*/  ISETP.NE.AND P2, PT, R162, 0x1f, PT ;  /* 0x0000001fa200780c */ /* 0x000fe20003f45270 */
[----:B------:R-:W-:Y:S01]  /*5e20*/  FFMA.FTZ R212, R58, UR38, -R211 ;  /* 0x000000263ad47c23 */ /* 0x000fe200080108d3 */
[----:B------:R-:W-:Y:S01]  /*5e30*/  FMUL.FTZ R214, R59, R62 ;  /* 0x0000003e3bd67220 */ /* 0x000fe20000410000 */
[----:B------:R-:W-:Y:S01]  /*5e40*/  FFMA.FTZ R211, R135, R57, R56 ;  /* 0x0000003987d37223 */ /* 0x000fe20000010038 */
[----:B------:R-:W-:Y:S01]  /*5e50*/  HFMA2 R56, -RZ, RZ, 1.875, 0 ;  /* 0x3f800000ff387431 */ /* 0x000fe200000001ff */
[----:B------:R-:W-:Y:S01]  /*5e60*/  @!UP0 ULEA UR10, UR6, UR9, 0x4 ;  /* 0x00000009060a8291 */ /* 0x000fe2000f8e20ff */
[----:B------:R-:W-:Y:S01]  /*5e70*/  FFMA.FTZ R82, -R136, R82, R217 ;  /* 0x0000005288527223 */ /* 0x000fe200000101d9 */
[----:B------:R-:W-:Y:S01]  /*5e80*/  FFMA.FTZ R217, R58, R63, R214 ;  /* 0x0000003f3ad97223 */ /* 0x000fe200000100d6 */
[----:B------:R-:W-:-:S02]  /*5e90*/  CS2R R58, SRZ ;  /* 0x00000000003a7805 */ /* 0x000fc4000001ff00 */
[----:B------:R-:W-:Y:S01]  /*5ea0*/  MOV R57, RZ ;  /* 0x000000ff00397202 */ /* 0x000fe20000000f00 */
[----:B------:R-:W-:Y:S01]  /*5eb0*/  FFMA.FTZ R214, R0, R131, R209 ;  /* 0x0000008300d67223 */ /* 0x000fe200000100d1 */
[----:B------:R-:W-:Y:S01]  /*5ec0*/  FADD.FTZ R208, R191, R208 ;  /* 0x000000d0bfd07221 */ /* 0x000fe20000010000 */
        /* <DEDUP_REMOVED lines=12> */
[-C--:B0-----:R-:W-:Y:S01]  /*5f90*/  FMUL.FTZ R221, R202, R223.reuse ;  /* 0x000000dfcadd7220 */ /* 0x081fe20000410000 */
[----:B------:R-:W-:Y:S01]  /*5fa0*/  FMUL.FTZ R223, R204, R223 ;  /* 0x000000dfccdf7220 */ /* 0x000fe20000410000 */
[-C--:B-1----:R-:W-:Y:S01]  /*5fb0*/  FMUL.FTZ R209, R202, R219.reuse ;  /* 0x000000dbcad17220 */ /* 0x082fe20000410000 */
[C---:B------:R-:W-:Y:S01]  /*5fc0*/  FMUL.FTZ R219, R204.reuse, R219 ;  /* 0x000000dbccdb7220 */ /* 0x040fe20000410000 */
[-C--:B----4-:R-:W-:Y:S01]  /*5fd0*/  FFMA.FTZ R221, R204, R216.reuse, -R221 ;  /* 0x000000d8ccdd7223 */ /* 0x090fe200000108dd */
[----:B------:R-:W-:Y:S01]  /*5fe0*/  FFMA.FTZ R223, R202, R216, R223 ;  /* 0x000000d8cadf7223 */ /* 0x000fe200000100df */
[C---:B---3--:R-:W-:Y:S01]  /*5ff0*/  FFMA.FTZ R204, R82.reuse, R204, -R209 ;  /* 0x000000cc52cc7223 */ /* 0x048fe200000108d1 */
[----:B------:R-:W-:Y:S01]  /*6000*/  FFMA.FTZ R202, R82, R202, R219 ;  /* 0x000000ca52ca7223 */ /* 0x000fe200000100db */
[----:B------:R-:W-:Y:S01]  /*6010*/  FADD.FTZ R214, R214, R221 ;  /* 0x000000ddd6d67221 */ /* 0x000fe20000010000 */
[----:B------:R-:W-:-:S07]  /*6020*/  FADD.FTZ R208, R208, R223 ;  /* 0x000000dfd0d07221 */ /* 0x000fce0000010000 */
.L_x_14153:
[----:B------:R-:W-:Y:S05]  /*6030*/  BSYNC.RECONVERGENT B0 ;  /* 0x0000000000007941 */ /* 0x000fea0003800200 */
.L_x_14152:
[----:B---3--:R3:W2:Y:S01]  /*6040*/  SHFL.DOWN PT, R82, R204, 0x2, 0x1f ;  /* 0x08401f00cc527f89 */ /* 0x0086a200000e0000 */
[----:B------:R-:W-:Y:S03]  /*6050*/  BSSY.RECONVERGENT B0, `(.L_x_14154) ;  /* 0x000000f000007945 */ /* 0x000fe60003800200 */
[----:B-1----:R3:W1:Y:S04]  /*6060*/  SHFL.DOWN PT, R219, R202, 0x2, 0x1f ;  /* 0x08401f00cadb7f89 */ /* 0x00266800000e0000 */
[----:B----4-:R3:W4:Y:S04]  /*6070*/  SHFL.DOWN PT, R216, R214, 0x2, 0x1f ;  /* 0x08401f00d6d87f89 */ /* 0x01072800000e0000 */
[----:B0-----:R3:W0:Y:S01]  /*6080*/  SHFL.DOWN PT, R223, R208, 0x2, 0x1f ;  /* 0x08401f00d0df7f89 */ /* 0x00162200000e0000 */
[----:B------:R-:W-:Y:S05]  /*6090*/  @P3 BRA `(.L_x_14155) ;  /* 0x0000000000283947 */ /* 0x000fea0003800000 */
[-C--:B0-----:R-:W-:Y:S01]  /*60a0*/  FMUL.FTZ R221, R202, R223.reuse ;  /* 0x000000dfcadd7220 */ /* 0x081fe20000410000 */
[----:B------:R-:W-:Y:S01]  /*60b0*/  FMUL.FTZ R223, R204, R223 ;  /* 0x000000dfccdf7220 */ /* 0x000fe20000410000 */
[-C--:B-1----:R-:W-:Y:S01]  /*60c0*/  FMUL.FTZ R209, R202, R219.reuse ;  /* 0x000000dbcad17220 */ /* 0x082fe20000410000 */
[C---:B------:R-:W-:Y:S01]  /*60d0*/  FMUL.FTZ R219, R204.reuse, R219 ;  /* 0x000000dbccdb7220 */ /* 0x040fe20000410000 */
[-C--:B----4-:R-:W-:Y:S01]  /*60e0*/  FFMA.FTZ R221, R204, R216.reuse, -R221 ;  /* 0x000000d8ccdd7223 */ /* 0x090fe200000108dd */
[----:B------:R-:W-:Y:S01]  /*60f0*/  FFMA.FTZ R223, R202, R216, R223 ;  /* 0x000000d8cadf7223 */ /* 0x000fe200000100df */
[-C--:B--23--:R-:W-:Y:S01]  /*6100*/  FFMA.FTZ R204, R204, R82.reuse, -R209 ;  /* 0x00000052cccc7223 */ /* 0x08cfe200000108d1 */
[----:B------:R-:W-:Y:S01]  /*6110*/  FFMA.FTZ R202, R202, R82, R219 ;  /* 0x00000052caca7223 */ /* 0x000fe200000100db */
[----:B------:R-:W-:Y:S01]  /*6120*/  FADD.FTZ R214, R214, R221 ;  /* 0x000000ddd6d67221 */ /* 0x000fe20000010000 */
[----:B------:R-:W-:-:S07]  /*6130*/  FADD.FTZ R208, R208, R223 ;  /* 0x000000dfd0d07221 */ /* 0x000fce0000010000 */
.L_x_14155:
[----:B------:R-:W-:Y:S05]  /*6140*/  BSYNC.RECONVERGENT B0 ;  /* 0x0000000000007941 */ /* 0x000fea0003800200 */
.L_x_14154:
[----:B--2---:R2:W2:Y:S01]  /*6150*/  SHFL.DOWN PT, R82, R204, 0x4, 0x1f ;  /* 0x08801f00cc527f89 */ /* 0x0044a200000e0000 */
[----:B------:R-:W-:Y:S03]  /*6160*/  BSSY.RECONVERGENT B0, `(.L_x_14156) ;  /* 0x000000f000007945 */ /* 0x000fe60003800200 */
[----:B-1----:R1:W1:Y:S04]  /*6170*/  SHFL.DOWN PT, R219, R202, 0x4, 0x1f ;  /* 0x08801f00cadb7f89 */ /* 0x00226800000e0000 */
[----:B----4-:R4:W1:Y:S04]  /*6180*/  SHFL.DOWN PT, R216, R214, 0x4, 0x1f ;  /* 0x08801f00d6d87f89 */ /* 0x01086800000e0000 */
        /* <DEDUP_REMOVED lines=8> */
[-C--:B--23--:R-:W-:Y:S01]  /*6210*/  FFMA.FTZ R204, R204, R82.reuse, -R209 ;  /* 0x00000052cccc7223 */ /* 0x08cfe200000108d1 */
[----:B------:R-:W-:Y:S01]  /*6220*/  FFMA.FTZ R202, R202, R82, R219 ;  /* 0x00000052caca7223 */ /* 0x000fe200000100db */
[----:B----4-:R-:W-:Y:S01]  /*6230*/  FADD.FTZ R214, R214, R221 ;  /* 0x000000ddd6d67221 */ /* 0x010fe20000010000 */
[----:B------:R-:W-:-:S07]  /*6240*/  FADD.FTZ R208, R208, R223 ;  /* 0x000000dfd0d07221 */ /* 0x000fce0000010000 */
.L_x_14157:
[----:B------:R-:W-:Y:S05]  /*6250*/  BSYNC.RECONVERGENT B0 ;  /* 0x0000000000007941 */ /* 0x000fea0003800200 */
.L_x_14156:
[----:B--2---:R2:W2:Y:S01]  /*6260*/  SHFL.DOWN PT, R82, R204, 0x8, 0x1f ;  /* 0x09001f00cc527f89 */ /* 0x0044a200000e0000 */
[----:B------:R-:W-:Y:S03]  /*6270*/  BSSY.RECONVERGENT B0, `(.L_x_14158) ;  /* 0x000000f000007945 */ /* 0x000fe60003800200 */
[----:B-1----:R1:W1:Y:S04]  /*6280*/  SHFL.DOWN PT, R219, R202, 0x8, 0x1f ;  /* 0x09001f00cadb7f89 */ /* 0x00226800000e0000 */
        /* <DEDUP_REMOVED lines=13> */
.L_x_14159:
[----:B------:R-:W-:Y:S05]  /*6360*/  BSYNC.RECONVERGENT B0 ;  /* 0x0000000000007941 */ /* 0x000fea0003800200 */
.L_x_14158:
        /* <DEDUP_REMOVED lines=16> */
.L_x_14161:
[----:B------:R-:W-:Y:S05]  /*6470*/  BSYNC.RECONVERGENT B0 ;  /* 0x0000000000007941 */ /* 0x000fea0003800200 */
.L_x_14160:
[CC--:B------:R-:W-:Y:S01]  /*6480*/  FMUL.FTZ R209, R172.reuse, R62.reuse ;  /* 0x0000003eacd17220 */ /* 0x0c0fe20000410000 */
[----:B------:R-:W-:Y:S01]  /*6490*/  SHFL.DOWN PT, R226, R204, 0x1, 0x1f ;  /* 0x08201f00cce27f89 */ /* 0x000fe200000e0000 */
[-C--:B------:R-:W-:Y:S01]  /*64a0*/  FMUL.FTZ R125, R172, R63.reuse ;  /* 0x0000003fac7d7220 */ /* 0x080fe20000410000 */
[----:B------:R-:W-:Y:S01]  /*64b0*/  ISETP.NE.AND P1, PT, R104, 0x1f, PT ;  /* 0x0000001f6800780c */ /* 0x000fe20003f25270 */
[C---:B--2---:R-:W-:Y:S01]  /*64c0*/  FFMA.FTZ R82, R174.reuse, R63, R209 ;  /* 0x0000003fae527223 */ /* 0x044fe200000100d1 */
[----:B-1----:R-:W1:Y:S01]  /*64d0*/  SHFL.IDX PT, R216, R59, RZ, 0x1f ;  /* 0x00001fff3bd87589 */ /* 0x002e6200000e0000 */
[----:B------:R-:W-:Y:S01]  /*64e0*/  FFMA.FTZ R125, R174, R62, -R125 ;  /* 0x0000003eae7d7223 */ /* 0x000fe2000001087d */
[----:B------:R-:W-:Y:S01]  /*64f0*/  ISETP.NE.AND P2, PT, R104, RZ, PT ;  /* 0x000000ff6800720c */ /* 0x000fe20003f45270 */
[----:B------:R-:W-:Y:S01]  /*6500*/  FADD.FTZ R82, RZ, R82 ;  /* 0x00000052ff527221 */ /* 0x000fe20000010000 */
[----:B------:R-:W2:Y:S01]  /*6510*/  SHFL.DOWN PT, R228, R202, 0x1, 0x1f ;  /* 0x08201f00cae47f89 */ /* 0x000ea200000e0000 */
[----:B------:R-:W-:Y:S01]  /*6520*/  FFMA.FTZ R125, R18, R87, R125 ;  /* 0x00000057127d7223 */ /* 0x000fe2000001007d */
[----:B------:R-:W-:Y:S01]  /*6530*/  BSSY.RECONVERGENT B0, `(.L_x_14162) ;  /* 0x00001e5000007945 */ /* 0x000fe20003800200 */
[CC--:B------:R-:W-:Y:S01]  /*6540*/  FMUL.FTZ R209, R53.reuse, R82.reuse ;  /* 0x0000005235d17220 */ /* 0x0c0fe20000410000 */
[----:B------:R-:W5:Y:S01]  /*6550*/  SHFL.IDX PT, R218, R58, RZ, 0x1f ;  /* 0x00001fff3ada7589 */ /* 0x000f6200000e0000 */
[-C--:B------:R-:W-:Y:S01]  /*6560*/  FMUL.FTZ R53, R53, R125.reuse ;  /* 0x0000007d35357220 */ /* 0x080fe20000410000 */
[-C--:B------:R-:W-:Y:S01]  /*6570*/  FMUL.FTZ R220, R192, R82.reuse ;  /* 0x00000052c0dc7220 */ /* 0x080fe20000410000 */
[CC--:B------:R-:W-:Y:S01]  /*6580*/  FFMA.FTZ R209, R52.reuse, R125.reuse, -R209 ;  /* 0x0000007d34d17223 */ /* 0x0c0fe200000108d1 */
[----:B------:R-:W0:Y:S01]  /*6590*/  SHFL.DOWN PT, R232, R208, 0x1, 0x1f ;  /* 0x08201f00d0e87f89 */ /* 0x000e2200000e0000 */
[----:B------:R-:W-:Y:S01]  /*65a0*/  FFMA.FTZ R224, R52, R82, R53 ;  /* 0x0000005234e07223 */ /* 0x000fe20000010035 */
[----:B------:R-:W-:Y:S01]  /*65b0*/  FMUL.FTZ R222, R192, R125 ;  /* 0x0000007dc0de7220 */ /* 0x000fe20000410000 */
[C---:B------:R-:W-:Y:S01]  /*65c0*/  FFMA.FTZ R209, R134.reuse, R209, R211 ;  /* 0x000000d186d17223 */ /* 0x040fe200000100d3 */
[----:B------:R-:W0:Y:S01]  /*65d0*/  SHFL.DOWN PT, R230, R214, 0x1, 0x1f ;  /* 0x08201f00d6e67f89 */ /* 0x000e2200000e0000 */
[----:B------:R-:W-:Y:S01]  /*65e0*/  FFMA.FTZ R211, -R134, R224, R217 ;  /* 0x000000e086d37223 */ /* 0x000fe200000101d9 */
[C---:B------:R-:W-:Y:S01]  /*65f0*/  FFMA.FTZ R222, R193.reuse, R82, R222 ;  /* 0x00000052c1de7223 */ /* 0x040fe200000100de */
[----:B------:R-:W-:Y:S01]  /*6600*/  FFMA.FTZ R52, R193, R125, -R220 ;  /* 0x0000007dc1347223 */ /* 0x000fe200000108dc */
[----:B------:R3:W0:Y:S01]  /*6610*/  SHFL.IDX PT, R219, R202, RZ, 0x1f ;  /* 0x00001fffcadb7589 */ /* 0x00062200000e0000 */
[----:B------:R-:W-:-:S02]  /*6620*/  VOTEU.ALL UP0, P2 ;  /* 0x0000000000ff7886 */ /* 0x000fc40001000000 */
[----:B------:R-:W-:Y:S01]  /*6630*/  FFMA.FTZ R52, R19, R86, R52 ;  /* 0x0000005613347223 */ /* 0x000fe20000010034 */
[----:B------:R0:W0:Y:S01]  /*6640*/  SHFL.IDX PT, R53, R204, RZ, 0x1f ;  /* 0x00001fffcc357589 */ /* 0x00002200000e0000 */
[----:B-1----:R-:W-:Y:S01]  /*6650*/  @P1 FMUL.FTZ R221, R226, R216 ;  /* 0x000000d8e2dd1220 */ /* 0x002fe20000410000 */
[----:B------:R-:W-:Y:S01]  /*6660*/  @!UP0 ULEA UR10, UR6, UR9, 0x4 ;  /* 0x00000009060a8291 */ /* 0x000fe2000f8e20ff */
[C---:B------:R-:W-:Y:S01]  /*6670*/  FMUL.FTZ R225, R55.reuse, R52 ;  /* 0x0000003437e17220 */ /* 0x040fe20000410000 */
[C---:B--2---:R-:W-:Y:S01]  /*6680*/  @P1 FMUL.FTZ R217, R228.reuse, R216 ;  /* 0x000000d8e4d91220 */ /* 0x044fe20000410000 */
[----:B---3--:R-:W-:Y:S01]  /*6690*/  FADD.FTZ R202, RZ, R222 ;  /* 0x000000deffca7221 */ /* 0x008fe20000010000 */
[----:B----4-:R-:W1:Y:S01]  /*66a0*/  SHFL.IDX PT, R214, R214, RZ, 0x1f ;  /* 0x00001fffd6d67589 */ /* 0x010e6200000e0000 */
[-C--:B-----5:R-:W-:Y:S01]  /*66b0*/  @P1 FFMA.FTZ R221, R228, R218.reuse, R221 ;  /* 0x000000dae4dd1223 */ /* 0x0a0fe200000100dd */
[----:B------:R-:W-:Y:S01]  /*66c0*/  @P1 FFMA.FTZ R217, R226, R218, -R217 ;  /* 0x000000dae2d91223 */ /* 0x000fe200000108d9 */
[-C--:B0-----:R-:W-:Y:S01]  /*66d0*/  FMUL.FTZ R223, R55, R202.reuse ;  /* 0x000000ca37df7220 */ /* 0x081fe20000410000 */
[----:B------:R-:W-:Y:S01]  /*66e0*/  FFMA.FTZ R204, R54, R202, R225 ;  /* 0x000000ca36cc7223 */ /* 0x000fe200000100e1 */
[----:B------:R-:W-:Y:S01]  /*66f0*/  @P1 FADD.FTZ R216, R232, R221 ;  /* 0x000000dde8d81221 */ /* 0x000fe20000010000 */
[----:B------:R-:W0:Y:S01]  /*6700*/  SHFL.IDX PT, R208, R208, RZ, 0x1f ;  /* 0x00001fffd0d07589 */ /* 0x000e2200000e0000 */
[----:B------:R-:W-:Y:S01]  /*6710*/  FFMA.FTZ R55, R54, R52, -R223 ;  /* 0x0000003436377223 */ /* 0x000fe200000108df */
[----:B------:R-:W-:Y:S01]  /*6720*/  @P1 FADD.FTZ R218, R230, R217 ;  /* 0x000000d9e6da1221 */ /* 0x000fe20000010000 */
[----:B------:R-:W-:-:S03]  /*6730*/  FMUL.FTZ R217, R216, R129 ;  /* 0x00000081d8d97220 */ /* 0x000fc60000410000 */
[C---:B------:R-:W-:Y:S01]  /*6740*/  FMUL.FTZ R129, R218.reuse, R129 ;  /* 0x00000081da817220 */ /* 0x040fe20000410000 */
[----:B------:R-:W-:Y:S01]  /*6750*/  FMUL.FTZ R54, R219, R59 ;  /* 0x0000003bdb367220 */ /* 0x000fe20000410000 */
[-C--:B------:R-:W-:Y:S02]  /*6760*/  FFMA.FTZ R217, R218, R128.reuse, R217 ;  /* 0x00000080dad97223 */ /* 0x080fe400000100d9 */
[----:B------:R-:W-:Y:S01]  /*6770*/  FFMA.FTZ R216, R216, R128, -R129 ;  /* 0x00000080d8d87223 */ /* 0x000fe20000010881 */
[-C--:B------:R-:W-:Y:S01]  /*6780*/  FFMA.FTZ R129, R53, R58.reuse, -R54 ;  /* 0x0000003a35817223 */ /* 0x080fe20000010836 */
[----:B------:R-:W-:Y:S01]  /*6790*/  P2R R54, PR, RZ, 0x4 ;  /* 0x00000004ff367803 */ /* 0x000fe20000000000 */
[----:B------:R-:W-:Y:S01]  /*67a0*/  FMUL.FTZ R54, R219, R57 ;  /* 0x00000039db367220 */ /* 0x000fe20000410000 */
[----:B------:R-:W-:Y:S01]  /*67b0*/  FADD.FTZ R199, R199, R216 ;  /* 0x000000d8c7c77221 */ /* 0x000fe20000010000 */
[C---:B------:R-:W-:Y:S01]  /*67c0*/  FMUL.FTZ R128, R219.reuse, R58 ;  /* 0x0000003adb807220 */ /* 0x040fe20000410000 */
[----:B------:R-:W-:Y:S01]  /*67d0*/  FFMA.FTZ R203, R122, R203, R217 ;  /* 0x000000cb7acb7223 */ /* 0x000fe200000100d9 */
[-C--:B------:R-:W-:Y:S01]  /*67e0*/  FMUL.FTZ R58, R219, R56.reuse ;  /* 0x00000038db3a7220 */ /* 0x080fe20000410000 */
[C---:B------:R-:W-:Y:S01]  /*67f0*/  FFMA.FTZ R56, R53.reuse, R56, -R54 ;  /* 0x0000003835387223 */ /* 0x040fe20000010836 */
[C---:B------:R-:W-:Y:S01]  /*6800*/  FMUL.FTZ R54, R192.reuse, R199 ;  /* 0x000000c7c0367220 */ /* 0x040fe20000410000 */
[----:B------:R-:W-:Y:S01]  /*6810*/  FMUL.FTZ R192, R192, R203 ;  /* 0x000000cbc0c07220 */ /* 0x000fe20000410000 */
[C---:B------:R-:W-:Y:S01]  /*6820*/  FFMA.FTZ R57, R53.reuse, R57, R58 ;  /* 0x0000003935397223 */ /* 0x040fe2000001003a */
[----:B------:R-:W-:Y:S01]  /*6830*/  FFMA.FTZ R59, R53, R59, R128 ;  /* 0x0000003b353b7223 */ /* 0x000fe20000010080 */
[C---:B------:R-:W-:Y:S01]  /*6840*/  FFMA.FTZ R53, R193.reuse, R203, R54 ;  /* 0x000000cbc1357223 */ /* 0x040fe20000010036 */
[----:B------:R-:W-:Y:S01]  /*6850*/  FFMA.FTZ R192, R193, R199, -R192 ;  /* 0x000000c7c1c07223 */ /* 0x000fe200000108c0 */
[----:B-1----:R-:W-:Y:S01]  /*6860*/  FADD.FTZ R58, R214, R129 ;  /* 0x00000081d63a7221 */ /* 0x002fe20000010000 */
[----:B------:R-:W-:Y:S01]  /*6870*/  MOV R129, UR9 ;  /* 0x0000000900817c02 */ /* 0x000fe20008000f00 */
[----:B------:R-:W-:Y:S01]  /*6880*/  FFMA.FTZ R201, R134, R201, R53 ;  /* 0x000000c986c97223 */ /* 0x000fe20000010035 */
[----:B------:R-:W-:Y:S01]  /*6890*/  FADD.FTZ R177, R177, R192 ;  /* 0x000000c0b1b17221 */ /* 0x000fe20000010000 */
[----:B------:R-:W-:Y:S01]  /*68a0*/  FMUL.FTZ R193, R2, UR39 ;  /* 0x0000002702c17c20 */ /* 0x000fe20008410000 */
[----:B0-----:R-:W-:Y:S01]  /*68b0*/  FADD.FTZ R59, R208, R59 ;  /* 0x0000003bd03b7221 */ /* 0x001fe20000010000 */
[----:B------:R-:W-:-:S02]  /*68c0*/  IMAD R53, R104, 0x84, R129 ;  /* 0x0000008468357824 */ /* 0x000fc400078e0281 */
[C---:B------:R-:W-:Y:S01]  /*68d0*/  FMUL.FTZ R129, R172.reuse, R201 ;  /* 0x000000c9ac817220 */ /* 0x040fe20000410000 */
[-C--:B------:R-:W-:Y:S01]  /*68e0*/  FMUL.FTZ R172, R172, R177.reuse ;  /* 0x000000b1acac7220 */ /* 0x080fe20000410000 */
[----:B------:R-:W-:Y:S01]  /*68f0*/  FFMA.FTZ R193, R130, UR38, -R193 ;  /* 0x0000002682c17c23 */ /* 0x000fe200080108c1 */
[----:B------:R0:W-:Y:S01]  /*6900*/  @!P2 STS.128 [UR10+0x3650], R56 ;  /* 0x00365038ff00a988 */ /* 0x0001e20008000c0a */
[C---:B------:R-:W-:Y:S01]  /*6910*/  FFMA.FTZ R129, R174.reuse, R177, -R129 ;  /* 0x000000b1ae817223 */ /* 0x040fe20000010881 */
[----:B------:R-:W-:Y:S01]  /*6920*/  FFMA.FTZ R128, R174, R201, R172 ;  /* 0x000000c9ae807223 */ /* 0x000fe200000100ac */
[----:B------:R-:W-:Y:S01]  /*6930*/  FMUL.FTZ R54, R0, R193 ;  /* 0x000000c100367220 */ /* 0x000fe20000410000 */
[----:B------:R-:W-:Y:S01]  /*6940*/  FMUL.FTZ R217, R81, UR39 ;  /* 0x0000002751d97c20 */ /* 0x000fe20008410000 */
[----:B------:R-:W-:Y:S01]  /*6950*/  FADD.FTZ R129, R178, R129 ;  /* 0x00000081b2817221 */ /* 0x000fe20000010000 */
[----:B------:R-:W-:Y:S01]  /*6960*/  FFMA.FTZ R128, R135, R212, R128 ;  /* 0x000000d487807223 */ /* 0x000fe20000010080 */
[----:B------:R-:W-:Y:S01]  /*6970*/  FMUL.FTZ R193, R2, UR38 ;  /* 0x0000002602c17c20 */ /* 0x000fe20008410000 */
[----:B------:R1:W-:Y:S01]  /*6980*/  STS [R53+0x1080], R54 ;  /* 0x0010803635007388 */ /* 0x0003e20000000800 */
[C---:B------:R-:W-:Y:S01]  /*6990*/  FMUL.FTZ R192, R3.reuse, UR38 ;  /* 0x0000002603c07c20 */ /* 0x040fe20008410000 */
[----:B------:R-:W-:Y:S01]  /*69a0*/  FMUL.FTZ R178, R3, UR39 ;  /* 0x0000002703b27c20 */ /* 0x000fe20008410000 */
[----:B------:R-:W-:Y:S01]  /*69b0*/  FFMA.FTZ R193, R130, UR39, R193 ;  /* 0x0000002782c17c23 */ /* 0x000fe200080100c1 */
[CC--:B0-----:R-:W-:Y:S01]  /*69c0*/  FMUL.FTZ R57, R175.reuse, R128.reuse ;  /* 0x00000080af397220 */ /* 0x0c1fe20000410000 */
[-C--:B------:R-:W-:Y:S01]  /*69d0*/  FMUL.FTZ R175, R175, R129.reuse ;  /* 0x00000081afaf7220 */ /* 0x080fe20000410000 */
[----:B------:R-:W-:Y:S01]  /*69e0*/  FMUL.FTZ R59, R81, UR38 ;  /* 0x00000026513b7c20 */ /* 0x000fe20008410000 */
[----:B------:R-:W-:Y:S01]  /*69f0*/  FFMA.FTZ R56, R200, UR38, -R217 ;  /* 0x00000026c8387c23 */ /* 0x000fe200080108d9 */
[C---:B-1----:R-:W-:Y:S01]  /*6a00*/  FFMA.FTZ R54, R176.reuse, R129, -R57 ;  /* 0x00000081b0367223 */ /* 0x042fe20000010839 */
[----:B------:R-:W-:Y:S01]  /*6a10*/  FFMA.FTZ R175, R176, R128, R175 ;  /* 0x00000080b0af7223 */ /* 0x000fe200000100af */
[----:B------:R-:W-:Y:S01]  /*6a20*/  FFMA.FTZ R58, R200, UR39, R59 ;  /* 0x00000027c83a7c23 */ /* 0x000fe2000801003b */
[----:B------:R-:W-:Y:S01]  /*6a30*/  FMUL.FTZ R174, R147, R56 ;  /* 0x0000003893ae7220 */ /* 0x000fe20000410000 */
[----:B------:R-:W-:Y:S01]  /*6a40*/  FADD.FTZ R54, R179, R54 ;  /* 0x00000036b3367221 */ /* 0x000fe20000010000 */
[----:B------:R-:W-:Y:S01]  /*6a50*/  FFMA.FTZ R56, R136, R215, R175 ;  /* 0x000000d788387223 */ /* 0x000fe200000100af */
[----:B------:R-:W-:Y:S01]  /*6a60*/  FMUL.FTZ R176, R147, -R58 ;  /* 0x8000003a93b07220 */ /* 0x000fe20000410000 */
[----:B------:R-:W-:Y:S01]  /*6a70*/  FMUL.FTZ R172, R0, -R193 ;  /* 0x800000c100ac7220 */ /* 0x000fe20000410000 */
[C---:B------:R-:W-:Y:S01]  /*6a80*/  FMUL.FTZ R58, R148.reuse, R54 ;  /* 0x00000036943a7220 */ /* 0x040fe20000410000 */
[-C--:B------:R-:W-:Y:S01]  /*6a90*/  FMUL.FTZ R57, R148, R56.reuse ;  /* 0x0000003894397220 */ /* 0x080fe20000410000 */
[C---:B------:R-:W-:Y:S01]  /*6aa0*/  FFMA.FTZ R179, R83.reuse, UR39, R192 ;  /* 0x0000002753b37c23 */ /* 0x040fe200080100c0 */
[----:B------:R-:W-:Y:S01]  /*6ab0*/  FFMA.FTZ R175, R83, UR38, -R178 ;  /* 0x0000002653af7c23 */ /* 0x000fe200080108b2 */
[C---:B------:R-:W-:Y:S01]  /*6ac0*/  FFMA.FTZ R58, R149.reuse, R56, R58 ;  /* 0x00000038953a7223 */ /* 0x040fe2000001003a */
[----:B------:R-:W-:Y:S01]  /*6ad0*/  FFMA.FTZ R59, R149, R54, -R57 ;  /* 0x00000036953b7223 */ /* 0x000fe20000010839 */
[----:B------:R0:W-:Y:S01]  /*6ae0*/  STS [R53+0x1088], R174 ;  /* 0x001088ae35007388 */ /* 0x0001e20000000800 */
[----:B------:R-:W-:Y:S01]  /*6af0*/  FMUL.FTZ R149, R76, UR39 ;  /* 0x000000274c957c20 */ /* 0x000fe20008410000 */
[----:B------:R-:W-:Y:S01]  /*6b00*/  FFMA.FTZ R57, R137, R210, R58 ;  /* 0x000000d289397223 */ /* 0x000fe2000001003a */
[----:B------:R-:W-:Y:S01]  /*6b10*/  FADD.FTZ R59, R180, R59 ;  /* 0x0000003bb43b7221 */ /* 0x000fe20000010000 */
[----:B------:R1:W-:Y:S02]  /*6b20*/  STS [R53+0x1084], R172 ;  /* 0x001084ac35007388 */ /* 0x0003e40000000800 */
[C---:B------:R-:W-:Y:S01]  /*6b30*/  FMUL.FTZ R58, R150.reuse, R57 ;  /* 0x00000039963a7220 */ /* 0x040fe20000410000 */
[-C--:B------:R-:W-:Y:S01]  /*6b40*/  FMUL.FTZ R150, R150, R59.reuse ;  /* 0x0000003b96967220 */ /* 0x080fe20000410000 */
[----:B------:R2:W-:Y:S02]  /*6b50*/  STS [R53+0x108c], R176 ;  /* 0x00108cb035007388 */ /* 0x0005e40000000800 */
[C---:B------:R-:W-:Y:S01]  /*6b60*/  FFMA.FTZ R58, R151.reuse, R59, -R58 ;  /* 0x0000003b973a7223 */ /* 0x040fe2000001083a */
[----:B------:R-:W-:Y:S01]  /*6b70*/  FFMA.FTZ R151, R151, R57, R150 ;  /* 0x0000003997977223 */ /* 0x000fe20000010096 */
[----:B0-----:R-:W-:Y:S01]  /*6b80*/  FMUL.FTZ R174, R146, -R179 ;  /* 0x800000b392ae7220 */ /* 0x001fe20000410000 */
[----:B------:R-:W-:Y:S01]  /*6b90*/  FFMA.FTZ R150, R80, UR38, -R149 ;  /* 0x0000002650967c23 */ /* 0x000fe20008010895 */
[----:B-1----:R-:W-:Y:S01]  /*6ba0*/  FMUL.FTZ R172, R146, R175 ;  /* 0x000000af92ac7220 */ /* 0x002fe20000410000 */
[----:B------:R-:W-:Y:S01]  /*6bb0*/  FADD.FTZ R148, R181, R58 ;  /* 0x0000003ab5947221 */ /* 0x000fe20000010000 */
[----:B------:R-:W-:Y:S01]  /*6bc0*/  FFMA.FTZ R58, R138, R213, R151 ;  /* 0x000000d58a3a7223 */ /* 0x000fe20000010097 */
[----:B------:R0:W-:Y:S01]  /*6bd0*/  STS [R53+0x1094], R174 ;  /* 0x001094ae35007388 */ /* 0x0001e20000000800 */
[----:B------:R-:W-:Y:S01]  /*6be0*/  FMUL.FTZ R175, R76, UR38 ;  /* 0x000000264caf7c20 */ /* 0x000fe20008410000 */
[----:B------:R-:W-:Y:S01]  /*6bf0*/  FMUL.FTZ R179, R72, UR39 ;  /* 0x0000002748b37c20 */ /* 0x000fe20008410000 */
[----:B------:R-:W-:Y:S01]  /*6c00*/  FMUL.FTZ R149, R152, R58 ;  /* 0x0000003a98957220 */ /* 0x000fe20000410000 */
[----:B------:R1:W-:Y:S01]  /*6c10*/  STS [R53+0x1090], R172 ;  /* 0x001090ac35007388 */ /* 0x0003e20000000800 */
[----:B--2---:R-:W-:Y:S01]  /*6c20*/  FFMA.FTZ R176, R80, UR39, R175 ;  /* 0x0000002750b07c23 */ /* 0x004fe200080100af */
[----:B------:R-:W-:Y:S01]  /*6c30*/  FMUL.FTZ R181, R72, UR38 ;  /* 0x0000002648b57c20 */ /* 0x000fe20008410000 */
[----:B------:R-:W-:-:S02]  /*6c40*/  FFMA.FTZ R149, R153, R148, -R149 ;  /* 0x0000009499957223 */ /* 0x000fc40000010895 */
[----:B------:R-:W-:Y:S01]  /*6c50*/  FMUL.FTZ R176, R145, -R176 ;  /* 0x800000b091b07220 */ /* 0x000fe20000410000 */
[----:B0-----:R-:W-:Y:S01]  /*6c60*/  FMUL.FTZ R174, R77, UR39 ;  /* 0x000000274dae7c20 */ /* 0x001fe20008410000 */
[----:B-1----:R-:W-:Y:S01]  /*6c70*/  FMUL.FTZ R172, R145, R150 ;  /* 0x0000009691ac7220 */ /* 0x002fe20000410000 */
[----:B------:R-:W-:Y:S02]  /*6c80*/  FMUL.FTZ R150, R152, R148 ;  /* 0x0000009498967220 */ /* 0x000fe40000410000 */
[----:B------:R-:W-:Y:S01]  /*6c90*/  FFMA.FTZ R151, R79, UR38, -R174 ;  /* 0x000000264f977c23 */ /* 0x000fe200080108ae */
[----:B------:R-:W-:Y:S01]  /*6ca0*/  FMUL.FTZ R152, R77, UR38 ;  /* 0x000000264d987c20 */ /* 0x000fe20008410000 */
[----:B------:R0:W-:Y:S01]  /*6cb0*/  STS [R53+0x109c], R176 ;  /* 0x00109cb035007388 */ /* 0x0001e20000000800 */
[----:B------:R-:W-:Y:S01]  /*6cc0*/  FFMA.FTZ R150, R153, R58, R150 ;  /* 0x0000003a99967223 */ /* 0x000fe20000010096 */
[----:B------:R-:W-:Y:S01]  /*6cd0*/  FMUL.FTZ R174, R144, R151 ;  /* 0x0000009790ae7220 */ /* 0x000fe20000410000 */
[----:B------:R-:W-:Y:S01]  /*6ce0*/  FADD.FTZ R151, R182, R149 ;  /* 0x00000095b6977221 */ /* 0x000fe20000010000 */
[----:B------:R-:W-:Y:S01]  /*6cf0*/  FFMA.FTZ R175, R79, UR39, R152 ;  /* 0x000000274faf7c23 */ /* 0x000fe20008010098 */
[----:B------:R-:W-:Y:S01]  /*6d00*/  FFMA.FTZ R149, R139, R206, R150 ;  /* 0x000000ce8b957223 */ /* 0x000fe20000010096 */
[----:B------:R-:W-:Y:S01]  /*6d10*/  FFMA.FTZ R152, R78, UR38, -R179 ;  /* 0x000000264e987c23 */ /* 0x000fe200080108b3 */
[C---:B------:R-:W-:Y:S01]  /*6d20*/  FMUL.FTZ R150, R154.reuse, R151 ;  /* 0x000000979a967220 */ /* 0x040fe20000410000 */
[----:B------:R1:W-:Y:S01]  /*6d30*/  STS [R53+0x10a0], R174 ;  /* 0x0010a0ae35007388 */ /* 0x0003e20000000800 */
[-C--:B------:R-:W-:Y:S01]  /*6d40*/  FMUL.FTZ R154, R154, R149.reuse ;  /* 0x000000959a9a7220 */ /* 0x080fe20000410000 */
[----:B0-----:R-:W-:Y:S01]  /*6d50*/  FMUL.FTZ R176, R73, UR38 ;  /* 0x0000002649b07c20 */ /* 0x001fe20008410000 */
[C---:B------:R-:W-:Y:S01]  /*6d60*/  FFMA.FTZ R153, R155.reuse, R149, R150 ;  /* 0x000000959b997223 */ /* 0x040fe20000010096 */
[----:B------:R0:W-:Y:S01]  /*6d70*/  STS [R53+0x1098], R172 ;  /* 0x001098ac35007388 */ /* 0x0001e20000000800 */
[----:B------:R-:W-:Y:S01]  /*6d80*/  FFMA.FTZ R150, R155, R151, -R154 ;  /* 0x000000979b967223 */ /* 0x000fe2000001089a */
[----:B------:R-:W-:Y:S01]  /*6d90*/  FMUL.FTZ R154, R144, -R175 ;  /* 0x800000af909a7220 */ /* 0x000fe20000410000 */
[----:B------:R-:W-:Y:S01]  /*6da0*/  FFMA.FTZ R207, R140, R207, R153 ;  /* 0x000000cf8ccf7223 */ /* 0x000fe20000010099 */
[----:B------:R-:W-:Y:S01]  /*6db0*/  FMUL.FTZ R175, R68, UR39 ;  /* 0x0000002744af7c20 */ /* 0x000fe20008410000 */
[----:B------:R-:W-:Y:S01]  /*6dc0*/  FADD.FTZ R150, R183, R150 ;  /* 0x00000096b7967221 */ /* 0x000fe20000010000 */
[----:B-1----:R-:W-:Y:S01]  /*6dd0*/  FMUL.FTZ R174, R143, R152 ;  /* 0x000000988fae7220 */ /* 0x002fe20000410000 */
[CC--:B------:R-:W-:Y:S01]  /*6de0*/  FMUL.FTZ R152, R156.reuse, R207.reuse ;  /* 0x000000cf9c987220 */ /* 0x0c0fe20000410000 */
[----:B------:R1:W-:Y:S01]  /*6df0*/  STS [R53+0x10a4], R154 ;  /* 0x0010a49a35007388 */ /* 0x0003e20000000800 */
[-C--:B------:R-:W-:Y:S01]  /*6e00*/  FMUL.FTZ R156, R156, R150.reuse ;  /* 0x000000969c9c7220 */ /* 0x080fe20000410000 */
[----:B0-----:R-:W-:Y:S01]  /*6e10*/  FFMA.FTZ R172, R78, UR39, R181 ;  /* 0x000000274eac7c23 */ /* 0x001fe200080100b5 */
[----:B------:R-:W-:Y:S01]  /*6e20*/  FFMA.FTZ R153, R157, R150, -R152 ;  /* 0x000000969d997223 */ /* 0x000fe20000010898 */
[----:B------:R-:W-:Y:S01]  /*6e30*/  FMUL.FTZ R152, R73, UR39 ;  /* 0x0000002749987c20 */ /* 0x000fe20008410000 */
[----:B------:R-:W-:Y:S01]  /*6e40*/  FFMA.FTZ R156, R157, R207, R156 ;  /* 0x000000cf9d9c7223 */ /* 0x000fe2000001009c */
[----:B------:R-:W-:Y:S01]  /*6e50*/  FMUL.FTZ R172, R143, -R172 ;  /* 0x800000ac8fac7220 */ /* 0x000fe20000410000 */
[----:B------:R-:W-:Y:S01]  /*6e60*/  FADD.FTZ R153, R184, R153 ;  /* 0x00000099b8997221 */ /* 0x000fe20000010000 */
[----:B------:R-:W-:Y:S01]  /*6e70*/  FFMA.FTZ R155, R75, UR38, -R152 ;  /* 0x000000264b9b7c23 */ /* 0x000fe20008010898 */
[----:B------:R-:W-:Y:S01]  /*6e80*/  FFMA.FTZ R194, R141, R194, R156 ;  /* 0x000000c28dc27223 */ /* 0x000fe2000001009c */
[----:B-1----:R-:W-:Y:S01]  /*6e90*/  FFMA.FTZ R154, R74, UR38, -R175 ;  /* 0x000000264a9a7c23 */ /* 0x002fe200080108af */
[----:B------:R-:W-:Y:S01]  /*6ea0*/  FMUL.FTZ R152, R158, R153 ;  /* 0x000000999e987220 */ /* 0x000fe20000410000 */
[----:B------:R-:W-:Y:S01]  /*6eb0*/  FMUL.FTZ R156, R142, R155 ;  /* 0x0000009b8e9c7220 */ /* 0x000fe20000410000 */
[-C--:B------:R-:W-:Y:S01]  /*6ec0*/  FMUL.FTZ R158, R158, R194.reuse ;  /* 0x000000c29e9e7220 */ /* 0x080fe20000410000 */
[----:B------:R0:W-:Y:S01]  /*6ed0*/  STS [R53+0x10ac], R172 ;  /* 0x0010acac35007388 */ /* 0x0001e20000000800 */
[----:B------:R-:W-:Y:S01]  /*6ee0*/  FFMA.FTZ R155, R159, R194, R152 ;  /* 0x000000c29f9b7223 */ /* 0x000fe20000010098 */
[----:B------:R-:W-:Y:S01]  /*6ef0*/  FFMA.FTZ R157, R75, UR39, R176 ;  /* 0x000000274b9d7c23 */ /* 0x000fe200080100b0 */
[----:B------:R-:W-:Y:S01]  /*6f00*/  FFMA.FTZ R152, R159, R153, -R158 ;  /* 0x000000999f987223 */ /* 0x000fe2000001089e */
[----:B------:R1:W-:Y:S01]  /*6f10*/  STS [R53+0x10b0], R156 ;  /* 0x0010b09c35007388 */ /* 0x0003e20000000800 */
[C---:B------:R-:W-:Y:S01]  /*6f20*/  FFMA.FTZ R197, R142.reuse, R197, R155 ;  /* 0x000000c58ec57223 */ /* 0x040fe2000001009b */
[----:B------:R-:W-:Y:S01]  /*6f30*/  FMUL.FTZ R158, R142, -R157 ;  /* 0x8000009d8e9e7220 */ /* 0x000fe20000410000 */
[----:B------:R-:W-:Y:S01]  /*6f40*/  FADD.FTZ R152, R185, R152 ;  /* 0x00000098b9987221 */ /* 0x000fe20000010000 */
[----:B------:R-:W-:Y:S01]  /*6f50*/  FMUL.FTZ R157, R68, UR38 ;  /* 0x00000026449d7c20 */ /* 0x000fe20008410000 */
[CC--:B------:R-:W-:Y:S01]  /*6f60*/  FMUL.FTZ R155, R160.reuse, R197.reuse ;  /* 0x000000c5a09b7220 */ /* 0x0c0fe20000410000 */
[----:B0-----:R-:W-:Y:S01]  /*6f70*/  FMUL.FTZ R172, R141, R154 ;  /* 0x0000009a8dac7220 */ /* 0x001fe20000410000 */
[-C--:B------:R-:W-:Y:S01]  /*6f80*/  FMUL.FTZ R154, R160, R152.reuse ;  /* 0x00000098a09a7220 */ /* 0x080fe20000410000 */
[----:B------:R-:W-:Y:S01]  /*6f90*/  FMUL.FTZ R160, R69, UR39 ;  /* 0x0000002745a07c20 */ /* 0x000fe20008410000 */
[C---:B------:R-:W-:Y:S01]  /*6fa0*/  FFMA.FTZ R155, R161.reuse, R152, -R155 ;  /* 0x00000098a19b7223 */ /* 0x040fe2000001089b */
[----:B-1----:R-:W-:Y:S01]  /*6fb0*/  FFMA.FTZ R156, R74, UR39, R157 ;  /* 0x000000274a9c7c23 */ /* 0x002fe2000801009d */
[----:B------:R-:W-:Y:S01]  /*6fc0*/  FFMA.FTZ R154, R161, R197, R154 ;  /* 0x000000c5a19a7223 */ /* 0x000fe2000001009a */
[----:B------:R0:W-:Y:S01]  /*6fd0*/  STS [R53+0x10b4], R158 ;  /* 0x0010b49e35007388 */ /* 0x0001e20000000800 */
[----:B------:R-:W-:Y:S01]  /*6fe0*/  FADD.FTZ R155, R186, R155 ;  /* 0x0000009bba9b7221 */ /* 0x000fe20000010000 */
[----:B------:R-:W-:Y:S01]  /*6ff0*/  FMUL.FTZ R156, R141, -R156 ;  /* 0x8000009c8d9c7220 */ /* 0x000fe20000410000 */
[----:B------:R-:W-:Y:S01]  /*7000*/  FFMA.FTZ R196, R143, R196, R154 ;  /* 0x000000c48fc47223 */ /* 0x000fe2000001009a */
[----:B------:R-:W-:Y:S01]  /*7010*/  FFMA.FTZ R159, R71, UR38, -R160 ;  /* 0x00000026479f7c23 */ /* 0x000fe200080108a0 */
[C---:B------:R-:W-:Y:S01]  /*7020*/  FMUL.FTZ R157, R163.reuse, R155 ;  /* 0x0000009ba39d7220 */ /* 0x040fe20000410000 */
[----:B------:R-:W-:Y:S01]  /*7030*/  FMUL.FTZ R161, R64, UR38 ;  /* 0x0000002640a17c20 */ /* 0x000fe20008410000 */
[-C--:B------:R-:W-:Y:S01]  /*7040*/  FMUL.FTZ R154, R163, R196.reuse ;  /* 0x000000c4a39a7220 */ /* 0x080fe20000410000 */
[----:B------:R-:W-:Y:S01]  /*7050*/  FMUL.FTZ R160, R140, R159 ;  /* 0x0000009f8ca07220 */ /* 0x000fe20000410000 */
[C---:B------:R-:W-:Y:S01]  /*7060*/  FFMA.FTZ R157, R164.reuse, R196, R157 ;  /* 0x000000c4a49d7223 */ /* 0x040fe2000001009d */
[----:B0-----:R-:W-:Y:S01]  /*7070*/  FMUL.FTZ R158, R69, UR38 ;  /* 0x00000026459e7c20 */ /* 0x001fe20008410000 */
[----:B------:R-:W-:Y:S01]  /*7080*/  FFMA.FTZ R154, R164, R155, -R154 ;  /* 0x0000009ba49a7223 */ /* 0x000fe2000001089a */
[----:B------:R0:W-:Y:S01]  /*7090*/  STS [R53+0x10bc], R156 ;  /* 0x0010bc9c35007388 */ /* 0x0001e20000000800 */
[----:B------:R-:W-:Y:S01]  /*70a0*/  FFMA.FTZ R195, R144, R195, R157 ;  /* 0x000000c390c37223 */ /* 0x000fe2000001009d */
[----:B------:R-:W-:Y:S01]  /*70b0*/  FFMA.FTZ R159, R71, UR39, R158 ;  /* 0x00000027479f7c23 */ /* 0x000fe2000801009e */
[----:B------:R-:W-:Y:S01]  /*70c0*/  FADD.FTZ R154, R187, R154 ;  /* 0x0000009abb9a7221 */ /* 0x000fe20000010000 */
[----:B------:R1:W-:Y:S01]  /*70d0*/  STS [R53+0x10c0], R160 ;  /* 0x0010c0a035007388 */ /* 0x0003e20000000800 */
[----:B------:R-:W-:Y:S01]  /*70e0*/  FMUL.FTZ R175, R93, R150 ;  /* 0x000000965daf7220 */ /* 0x000fe20000410000 */
[----:B------:R-:W-:Y:S01]  /*70f0*/  FMUL.FTZ R158, R140, -R159 ;  /* 0x8000009f8c9e7220 */ /* 0x000fe20000410000 */
[CC--:B------:R-:W-:Y:S01]  /*7100*/  FMUL.FTZ R157, R165.reuse, R154.reuse ;  /* 0x0000009aa59d7220 */ /* 0x0c0fe20000410000 */
[-C--:B------:R-:W-:Y:S01]  /*7110*/  FMUL.FTZ R165, R165, R195.reuse ;  /* 0x000000c3a5a57220 */ /* 0x080fe20000410000 */
[----:B------:R-:W-:Y:S01]  /*7120*/  FMUL.FTZ R159, R64, UR39 ;  /* 0x00000027409f7c20 */ /* 0x000fe20008410000 */
[----:B------:R2:W-:Y:S01]  /*7130*/  STS [R53+0x10b8], R172 ;  /* 0x0010b8ac35007388 */ /* 0x0005e20000000800 */
[C---:B0-----:R-:W-:Y:S01]  /*7140*/  FFMA.FTZ R156, R166.reuse, R195, R157 ;  /* 0x000000c3a69c7223 */ /* 0x041fe2000001009d */
[----:B------:R-:W-:Y:S01]  /*7150*/  FFMA.FTZ R157, R166, R154, -R165 ;  /* 0x0000009aa69d7223 */ /* 0x000fe200000108a5 */
[----:B------:R-:W-:Y:S01]  /*7160*/  FFMA.FTZ R164, R70, UR38, -R159 ;  /* 0x0000002646a47c23 */ /* 0x000fe2000801089f */
[----:B------:R-:W-:Y:S01]  /*7170*/  FMUL.FTZ R165, R60, UR39 ;  /* 0x000000273ca57c20 */ /* 0x000fe20008410000 */
[----:B------:R-:W-:Y:S01]  /*7180*/  FFMA.FTZ R198, R145, R198, R156 ;  /* 0x000000c691c67223 */ /* 0x000fe2000001009c */
[----:B------:R-:W-:Y:S01]  /*7190*/  FADD.FTZ R157, R188, R157 ;  /* 0x0000009dbc9d7221 */ /* 0x000fe20000010000 */
[----:B------:R0:W-:Y:S01]  /*71a0*/  STS [R53+0x10c4], R158 ;  /* 0x0010c49e35007388 */ /* 0x0001e20000000800 */
[----:B------:R-:W-:Y:S01]  /*71b0*/  FMUL.FTZ R166, R65, UR38 ;  /* 0x0000002641a67c20 */ /* 0x000fe20008410000 */
[CC--:B------:R-:W-:Y:S01]  /*71c0*/  FMUL.FTZ R156, R167.reuse, R198.reuse ;  /* 0x000000c6a79c7220 */ /* 0x0c0fe20000410000 */
[-C--:B------:R-:W-:Y:S01]  /*71d0*/  FMUL.FTZ R159, R167, R157.reuse ;  /* 0x0000009da79f7220 */ /* 0x080fe20000410000 */
[----:B-1----:R-:W-:Y:S01]  /*71e0*/  FMUL.FTZ R160, R65, UR39 ;  /* 0x0000002741a07c20 */ /* 0x002fe20008410000 */
[----:B--2---:R-:W-:Y:S01]  /*71f0*/  FFMA.FTZ R172, R70, UR39, R161 ;  /* 0x0000002746ac7c23 */ /* 0x004fe200080100a1 */
[C---:B------:R-:W-:Y:S01]  /*7200*/  FFMA.FTZ R156, R168.reuse, R157, -R156 ;  /* 0x0000009da89c7223 */ /* 0x040fe2000001089c */
[----:B------:R-:W-:Y:S01]  /*7210*/  FFMA.FTZ R159, R168, R198, R159 ;  /* 0x000000c6a89f7223 */ /* 0x000fe2000001009f */
[C---:B------:R-:W-:Y:S01]  /*7220*/  FFMA.FTZ R163, R67.reuse, UR39, R166 ;  /* 0x0000002743a37c23 */ /* 0x040fe200080100a6 */
[----:B------:R-:W-:Y:S01]  /*7230*/  FFMA.FTZ R161, R67, UR38, -R160 ;  /* 0x0000002643a17c23 */ /* 0x000fe200080108a0 */
[----:B------:R-:W-:Y:S01]  /*7240*/  FADD.FTZ R156, R189, R156 ;  /* 0x0000009cbd9c7221 */ /* 0x000fe20000010000 */
[----:B------:R-:W-:Y:S01]  /*7250*/  FFMA.FTZ R133, R146, R133, R159 ;  /* 0x0000008592857223 */ /* 0x000fe2000001009f */
[----:B0-----:R-:W-:Y:S01]  /*7260*/  FFMA.FTZ R158, R66, UR38, -R165 ;  /* 0x00000026429e7c23 */ /* 0x001fe200080108a5 */
[----:B------:R-:W-:Y:S01]  /*7270*/  FMUL.FTZ R160, R138, R161 ;  /* 0x000000a18aa07220 */ /* 0x000fe20000410000 */
[C---:B------:R-:W-:Y:S01]  /*7280*/  FMUL.FTZ R159, R169.reuse, R156 ;  /* 0x0000009ca99f7220 */ /* 0x040fe20000410000 */
[-C--:B------:R-:W-:Y:S01]  /*7290*/  FMUL.FTZ R169, R169, R133.reuse ;  /* 0x00000085a9a97220 */ /* 0x080fe20000410000 */
[----:B------:R-:W-:Y:S01]  /*72a0*/  FMUL.FTZ R166, R137, R158 ;  /* 0x0000009e89a67220 */ /* 0x000fe20000410000 */
[----:B------:R-:W-:Y:S01]  /*72b0*/  FMUL.FTZ R168, R61, UR39 ;  /* 0x000000273da87c20 */ /* 0x000fe20008410000 */
[----:B------:R-:W-:Y:S01]  /*72c0*/  FFMA.FTZ R158, R170, R133, R159 ;  /* 0x00000085aa9e7223 */ /* 0x000fe2000001009f */
[----:B------:R-:W-:Y:S01]  /*72d0*/  FMUL.FTZ R159, R60, UR38 ;  /* 0x000000263c9f7c20 */ /* 0x000fe20008410000 */
[----:B------:R-:W-:Y:S01]  /*72e0*/  FFMA.FTZ R169, R170, R156, -R169 ;  /* 0x0000009caaa97223 */ /* 0x000fe200000108a9 */
[----:B------:R-:W-:Y:S01]  /*72f0*/  FMUL.FTZ R164, R139, R164 ;  /* 0x000000a48ba47220 */ /* 0x000fe20000410000 */
[----:B------:R-:W-:Y:S01]  /*7300*/  FFMA.FTZ R132, R147, R132, R158 ;  /* 0x0000008493847223 */ /* 0x000fe2000001009e */
[----:B------:R-:W-:Y:S01]  /*7310*/  FFMA.FTZ R158, R66, UR39, R159 ;  /* 0x00000027429e7c23 */ /* 0x000fe2000801009f */
[----:B------:R-:W-:Y:S01]  /*7320*/  FADD.FTZ R190, R190, R169 ;  /* 0x000000a9bebe7221 */ /* 0x000fe20000010000 */
[----:B------:R0:W-:Y:S01]  /*7330*/  STS [R53+0x10d0], R160 ;  /* 0x0010d0a035007388 */ /* 0x0001e20000000800 */
[----:B------:R-:W-:Y:S01]  /*7340*/  FFMA.FTZ R159, R205, UR38, -R168 ;  /* 0x00000026cd9f7c23 */ /* 0x000fe200080108a8 */
[----:B------:R-:W-:Y:S01]  /*7350*/  FMUL.FTZ R170, R61, UR38 ;  /* 0x000000263daa7c20 */ /* 0x000fe20008410000 */
[----:B------:R-:W-:Y:S01]  /*7360*/  FMUL.FTZ R167, R99, R156 ;  /* 0x0000009c63a77220 */ /* 0x000fe20000410000 */
[----:B------:R1:W-:Y:S01]  /*7370*/  STS [R53+0x10c8], R164 ;  /* 0x0010c8a435007388 */ /* 0x0003e20000000800 */
[----:B------:R-:W-:Y:S01]  /*7380*/  FMUL.FTZ R172, R139, -R172 ;  /* 0x800000ac8bac7220 */ /* 0x000fe20000410000 */
[----:B------:R-:W-:Y:S01]  /*7390*/  FFMA.FTZ R161, R205, UR39, R170 ;  /* 0x00000027cda17c23 */ /* 0x000fe200080100aa */
[----:B------:R-:W-:Y:S01]  /*73a0*/  FMUL.FTZ R169, R3, R167 ;  /* 0x000000a703a97220 */ /* 0x000fe20000410000 */
[----:B------:R2:W-:Y:S01]  /*73b0*/  STS [R53+0x10d8], R166 ;  /* 0x0010d8a635007388 */ /* 0x0005e20000000800 */
[----:B------:R-:W-:Y:S01]  /*73c0*/  FMUL.FTZ R182, R82, UR38 ;  /* 0x0000002652b67c20 */ /* 0x000fe20008410000 */
[----:B0-----:R-:W-:Y:S01]  /*73d0*/  FMUL.FTZ R160, R137, -R158 ;  /* 0x8000009e89a07220 */ /* 0x001fe20000410000 */
[C---:B------:R-:W-:Y:S01]  /*73e0*/  FMUL.FTZ R158, R171.reuse, R190 ;  /* 0x000000beab9e7220 */ /* 0x040fe20000410000 */
[----:B------:R-:W-:Y:S01]  /*73f0*/  FMUL.FTZ R171, R171, R132 ;  /* 0x00000084abab7220 */ /* 0x000fe20000410000 */
[----:B------:R-:W-:Y:S01]  /*7400*/  FMUL.FTZ R170, R136, -R161 ;  /* 0x800000a188aa7220 */ /* 0x000fe20000410000 */
[----:B-1----:R-:W-:Y:S01]  /*7410*/  FMUL.FTZ R164, R138, -R163 ;  /* 0x800000a38aa47220 */ /* 0x002fe20000410000 */
[----:B------:R-:W-:Y:S01]  /*7420*/  FFMA.FTZ R161, R5, -R100, R200 ;  /* 0x8000006405a17223 */ /* 0x000fe200000100c8 */
[----:B------:R0:W-:Y:S01]  /*7430*/  STS [R53+0x10dc], R160 ;  /* 0x0010dca035007388 */ /* 0x0001e20000000800 */
[----:B------:R-:W-:Y:S01]  /*7440*/  FFMA.FTZ R185, R125, UR39, R182 ;  /* 0x000000277db97c23 */ /* 0x000fe200080100b6 */
[----:B--2---:R-:W-:Y:S01]  /*7450*/  FMUL.FTZ R166, R136, R159 ;  /* 0x0000009f88a67220 */ /* 0x004fe20000410000 */
[-C--:B------:R-:W-:Y:S01]  /*7460*/  FFMA.FTZ R159, R173, R132.reuse, R158 ;  /* 0x00000084ad9f7223 */ /* 0x080fe2000001009e */
[----:B------:R1:W-:Y:S01]  /*7470*/  STS [R53+0x10d4], R164 ;  /* 0x0010d4a435007388 */ /* 0x0003e20000000800 */
[----:B------:R-:W-:Y:S01]  /*7480*/  FFMA.FTZ R158, R4, -R101, R130 ;  /* 0x80000065049e7223 */ /* 0x000fe20000010082 */
[----:B------:R-:W-:Y:S01]  /*7490*/  FMUL.FTZ R130, R100, R132 ;  /* 0x0000008464827220 */ /* 0x000fe20000410000 */
[----:B------:R-:W-:Y:S01]  /*74a0*/  FFMA.FTZ R131, R0, R131, R159 ;  /* 0x0000008300837223 */ /* 0x000fe2000001009f */
[----:B------:R2:W-:Y:S01]  /*74b0*/  STS [R53+0x10e0], R166 ;  /* 0x0010e0a635007388 */ /* 0x0005e20000000800 */
[----:B------:R-:W-:Y:S01]  /*74c0*/  FMUL.FTZ R182, R134, -R185 ;  /* 0x800000b986b67220 */ /* 0x000fe20000410000 */
[----:B------:R-:W-:Y:S01]  /*74d0*/  FMUL.FTZ R168, R81, R130 ;  /* 0x0000008251a87220 */ /* 0x000fe20000410000 */
[----:B------:R-:W-:Y:S01]  /*74e0*/  FMUL.FTZ R159, R101, R131 ;  /* 0x00000083659f7220 */ /* 0x000fe20000410000 */
[----:B0-----:R-:W-:Y:S01]  /*74f0*/  FFMA.FTZ R160, R6, -R99, R83 ;  /* 0x8000006306a07223 */ /* 0x001fe20000010053 */
[----:B------:R-:W-:Y:S01]  /*7500*/  FMUL.FTZ R83, R63, UR39 ;  /* 0x000000273f537c20 */ /* 0x000fe20008410000 */
[----:B-1----:R-:W-:Y:S01]  /*7510*/  FFMA.FTZ R164, R173, R190, -R171 ;  /* 0x000000beada47223 */ /* 0x002fe200000108ab */
[----:B------:R-:W-:Y:S01]  /*7520*/  FMUL.FTZ R165, R2, R159 ;  /* 0x0000009f02a57220 */ /* 0x000fe20000410000 */
[----:B------:R0:W-:Y:S01]  /*7530*/  STS [R53+0x10e4], R170 ;  /* 0x0010e4aa35007388 */ /* 0x0001e20000000800 */
[----:B------:R-:W-:Y:S01]  /*7540*/  FMUL.FTZ R171, R97, R154 ;  /* 0x0000009a61ab7220 */ /* 0x000fe20000410000 */
[----:B------:R-:W-:Y:S01]  /*7550*/  FADD.FTZ R164, R191, R164 ;  /* 0x000000a4bfa47221 */ /* 0x000fe20000010000 */
[----:B--2---:R-:W-:Y:S01]  /*7560*/  FMUL.FTZ R166, R100, R190 ;  /* 0x000000be64a67220 */ /* 0x004fe20000410000 */
[----:B------:R1:W-:Y:S01]  /*7570*/  STS [R53+0x10a8], R174 ;  /* 0x0010a8ae35007388 */ /* 0x0003e20000000800 */
[----:B------:R-:W-:Y:S01]  /*7580*/  FMUL.FTZ R189, R202, UR38 ;  /* 0x00000026cabd7c20 */ /* 0x000fe20008410000 */
[----:B------:R-:W-:Y:S01]  /*7590*/  FMUL.FTZ R163, R101, R164 ;  /* 0x000000a465a37220 */ /* 0x000fe20000410000 */
[-C--:B------:R-:W-:Y:S01]  /*75a0*/  FFMA.FTZ R168, R161, R166.reuse, -R168 ;  /* 0x000000a6a1a87223 */ /* 0x080fe200000108a8 */
[----:B------:R-:W-:Y:S01]  /*75b0*/  FMUL.FTZ R166, R81, R166 ;  /* 0x000000a651a67220 */ /* 0x000fe20000410000 */
[----:B------:R2:W-:Y:S01]  /*75c0*/  STS [R53+0x10cc], R172 ;  /* 0x0010ccac35007388 */ /* 0x0005e20000000800 */
[-C--:B------:R-:W-:Y:S01]  /*75d0*/  FFMA.FTZ R165, R158, R163.reuse, -R165 ;  /* 0x000000a39ea57223 */ /* 0x080fe200000108a5 */
[----:B------:R-:W-:Y:S01]  /*75e0*/  FMUL.FTZ R163, R2, R163 ;  /* 0x000000a302a37220 */ /* 0x000fe20000410000 */
[----:B0-----:R-:W-:Y:S01]  /*75f0*/  FFMA.FTZ R170, R62, UR38, -R83 ;  /* 0x000000263eaa7c23 */ /* 0x001fe20008010853 */
[----:B------:R-:W-:Y:S01]  /*7600*/  FFMA.FTZ R166, R161, R130, R166 ;  /* 0x00000082a1a67223 */ /* 0x000fe200000100a6 */
[----:B------:R-:W-:Y:S01]  /*7610*/  FMUL.FTZ R83, R99, R133 ;  /* 0x0000008563537220 */ /* 0x000fe20000410000 */
[----:B------:R-:W-:Y:S01]  /*7620*/  FFMA.FTZ R163, R158, R159, R163 ;  /* 0x0000009f9ea37223 */ /* 0x000fe200000100a3 */
[----:B------:R-:W-:Y:S01]  /*7630*/  FADD.FTZ R165, RZ, R165 ;  /* 0x000000a5ffa57221 */ /* 0x000fe20000010000 */
[----:B-1----:R-:W-:Y:S01]  /*7640*/  FMUL.FTZ R174, R135, R170 ;  /* 0x000000aa87ae7220 */ /* 0x002fe20000410000 */
[----:B------:R-:W-:Y:S01]  /*7650*/  FMUL.FTZ R170, R3, R83 ;  /* 0x0000005303aa7220 */ /* 0x000fe20000410000 */
[----:B------:R-:W-:Y:S01]  /*7660*/  FADD.FTZ R163, RZ, R163 ;  /* 0x000000a3ffa37221 */ /* 0x000fe20000010000 */
[----:B------:R-:W-:Y:S01]  /*7670*/  FADD.FTZ R165, R165, R168 ;  /* 0x000000a8a5a57221 */ /* 0x000fe20000010000 */
[----:B------:R-:W-:Y:S01]  /*7680*/  FMUL.FTZ R168, R98, R157 ;  /* 0x0000009d62a87220 */ /* 0x000fe20000410000 */
[C---:B------:R-:W-:Y:S01]  /*7690*/  FFMA.FTZ R170, R160.reuse, R167, -R170 ;  /* 0x000000a7a0aa7223 */ /* 0x040fe200000108aa */
[----:B------:R-:W-:Y:S01]  /*76a0*/  FADD.FTZ R163, R163, R166 ;  /* 0x000000a6a3a37221 */ /* 0x000fe20000010000 */
[----:B------:R-:W-:Y:S01]  /*76b0*/  FFMA.FTZ R166, R160, R83, R169 ;  /* 0x00000053a0a67223 */ /* 0x000fe200000100a9 */
[----:B--2---:R-:W-:Y:S01]  /*76c0*/  FMUL.FTZ R172, R76, R168 ;  /* 0x000000a84cac7220 */ /* 0x004fe20000410000 */
[----:B------:R-:W-:Y:S01]  /*76d0*/  FADD.FTZ R165, R165, R170 ;  /* 0x000000aaa5a57221 */ /* 0x000fe20000010000 */
[----:B------:R0:W-:Y:S01]  /*76e0*/  STS [R53+0x10e8], R174 ;  /* 0x0010e8ae35007388 */ /* 0x0001e20000000800 */
[----:B------:R-:W-:Y:S01]  /*76f0*/  FADD.FTZ R167, R163, R166 ;  /* 0x000000a6a3a77221 */ /* 0x000fe20000010000 */
[----:B------:R-:W-:Y:S01]  /*7700*/  FFMA.FTZ R163, R7, -R98, R80 ;  /* 0x8000006207a37223 */ /* 0x000fe20000010050 */
[----:B------:R-:W-:Y:S01]  /*7710*/  FMUL.FTZ R80, R98, R198 ;  /* 0x000000c662507220 */ /* 0x000fe20000410000 */
[----:B------:R-:W-:Y:S01]  /*7720*/  FFMA.FTZ R166, R8, -R97, R79 ;  /* 0x8000006108a67223 */ /* 0x000fe2000001004f */
[----:B------:R-:W-:Y:S01]  /*7730*/  FMUL.FTZ R79, R97, R195 ;  /* 0x000000c3614f7220 */ /* 0x000fe20000410000 */
[----:B------:R-:W-:Y:S01]  /*7740*/  FFMA.FTZ R170, R10, -R95, R75 ;  /* 0x8000005f0aaa7223 */ /* 0x000fe2000001004b */
[-C--:B------:R-:W-:Y:S01]  /*7750*/  FFMA.FTZ R172, R163, R80.reuse, R172 ;  /* 0x00000050a3ac7223 */ /* 0x080fe200000100ac */
[----:B------:R-:W-:Y:S01]  /*7760*/  FMUL.FTZ R169, R76, R80 ;  /* 0x000000504ca97220 */ /* 0x000fe20000410000 */
[----:B------:R-:W-:Y:S01]  /*7770*/  FMUL.FTZ R173, R77, R79 ;  /* 0x0000004f4dad7220 */ /* 0x000fe20000410000 */
[----:B------:R-:W-:Y:S01]  /*7780*/  FMUL.FTZ R75, R95, R197 ;  /* 0x000000c55f4b7220 */ /* 0x000fe20000410000 */
[----:B------:R-:W-:Y:S01]  /*7790*/  FADD.FTZ R167, R167, R172 ;  /* 0x000000aca7a77221 */ /* 0x000fe20000010000 */
[----:B------:R-:W-:Y:S01]  /*77a0*/  FFMA.FTZ R168, R163, R168, -R169 ;  /* 0x000000a8a3a87223 */ /* 0x000fe200000108a9 */
[-C--:B------:R-:W-:Y:S01]  /*77b0*/  FFMA.FTZ R172, R166, R171.reuse, -R173 ;  /* 0x000000aba6ac7223 */ /* 0x080fe200000108ad */
[----:B------:R-:W-:Y:S01]  /*77c0*/  FMUL.FTZ R171, R77, R171 ;  /* 0x000000ab4dab7220 */ /* 0x000fe20000410000 */
[----:B------:R-:W-:Y:S01]  /*77d0*/  FFMA.FTZ R169, R9, -R96, R78 ;  /* 0x8000006009a97223 */ /* 0x000fe2000001004e */
[----:B------:R-:W-:Y:S01]  /*77e0*/  FMUL.FTZ R78, R96, R196 ;  /* 0x000000c4604e7220 */ /* 0x000fe20000410000 */
[----:B------:R-:W-:Y:S01]  /*77f0*/  FADD.FTZ R165, R165, R168 ;  /* 0x000000a8a5a57221 */ /* 0x000fe20000010000 */
[----:B------:R-:W-:Y:S01]  /*7800*/  FFMA.FTZ R168, R166, R79, R171 ;  /* 0x0000004fa6a87223 */ /* 0x000fe200000100ab */
[----:B------:R-:W-:Y:S01]  /*7810*/  FMUL.FTZ R171, R96, R155 ;  /* 0x0000009b60ab7220 */ /* 0x000fe20000410000 */
[C---:B0-----:R-:W-:Y:S01]  /*7820*/  FMUL.FTZ R174, R72.reuse, R78 ;  /* 0x0000004e48ae7220 */ /* 0x041fe20000410000 */
[----:B------:R-:W-:Y:S01]  /*7830*/  FMUL.FTZ R173, R63, UR38 ;  /* 0x000000263fad7c20 */ /* 0x000fe20008410000 */
[----:B------:R-:W-:Y:S01]  /*7840*/  FADD.FTZ R167, R167, R168 ;  /* 0x000000a8a7a77221 */ /* 0x000fe20000010000 */
[-C--:B------:R-:W-:Y:S01]  /*7850*/  FMUL.FTZ R168, R72, R171.reuse ;  /* 0x000000ab48a87220 */ /* 0x080fe20000410000 */
[----:B------:R-:W-:Y:S01]  /*7860*/  FFMA.FTZ R174, R169, R171, -R174 ;  /* 0x000000aba9ae7223 */ /* 0x000fe200000108ae */
[----:B------:R-:W-:Y:S01]  /*7870*/  FMUL.FTZ R171, R95, R152 ;  /* 0x000000985fab7220 */ /* 0x000fe20000410000 */
[----:B------:R-:W-:Y:S01]  /*7880*/  FFMA.FTZ R176, R62, UR39, R173 ;  /* 0x000000273eb07c23 */ /* 0x000fe200080100ad */
[----:B------:R-:W-:Y:S01]  /*7890*/  FADD.FTZ R165, R165, R172 ;  /* 0x000000aca5a57221 */ /* 0x000fe20000010000 */
[----:B------:R-:W-:Y:S01]  /*78a0*/  FFMA.FTZ R168, R169, R78, R168 ;  /* 0x0000004ea9a87223 */ /* 0x000fe200000100a8 */
[C---:B------:R-:W-:Y:S01]  /*78b0*/  FMUL.FTZ R172, R73.reuse, R75 ;  /* 0x0000004b49ac7220 */ /* 0x040fe20000410000 */
[-C--:B------:R-:W-:Y:S01]  /*78c0*/  FMUL.FTZ R173, R73, R171.reuse ;  /* 0x000000ab49ad7220 */ /* 0x080fe20000410000 */
[----:B------:R-:W-:Y:S01]  /*78d0*/  FMUL.FTZ R178, R135, -R176 ;  /* 0x800000b087b27220 */ /* 0x000fe20000410000 */
[----:B------:R-:W-:Y:S01]  /*78e0*/  FADD.FTZ R167, R167, R168 ;  /* 0x000000a8a7a77221 */ /* 0x000fe20000010000 */
[C---:B------:R-:W-:Y:S01]  /*78f0*/  FFMA.FTZ R176, R170.reuse, R171, -R172 ;  /* 0x000000abaab07223 */ /* 0x040fe200000108ac */
[----:B------:R-:W-:Y:S01]  /*7900*/  FFMA.FTZ R168, R170, R75, R173 ;  /* 0x0000004baaa87223 */ /* 0x000fe200000100ad */
[----:B------:R-:W-:Y:S01]  /*7910*/  FFMA.FTZ R172, R12, -R93, R71 ;  /* 0x8000005d0cac7223 */ /* 0x000fe20000010047 */
[----:B------:R-:W-:Y:S01]  /*7920*/  FMUL.FTZ R71, R93, R207 ;  /* 0x000000cf5d477220 */ /* 0x000fe20000410000 */
[----:B------:R-:W-:Y:S01]  /*7930*/  FADD.FTZ R165, R165, R174 ;  /* 0x000000aea5a57221 */ /* 0x000fe20000010000 */
[----:B------:R-:W-:Y:S01]  /*7940*/  FADD.FTZ R167, R167, R168 ;  /* 0x000000a8a7a77221 */ /* 0x000fe20000010000 */
[----:B------:R-:W-:Y:S01]  /*7950*/  FMUL.FTZ R174, R82, UR39 ;  /* 0x0000002752ae7c20 */ /* 0x000fe20008410000 */
[----:B------:R-:W-:Y:S01]  /*7960*/  FFMA.FTZ R171, R11, -R94, R74 ;  /* 0x8000005e0bab7223 */ /* 0x000fe2000001004a */
[C---:B------:R-:W-:Y:S01]  /*7970*/  FMUL.FTZ R168, R94.reuse, R153 ;  /* 0x000000995ea87220 */ /* 0x040fe20000410000 */
[----:B------:R-:W-:Y:S01]  /*7980*/  FMUL.FTZ R173, R69, R71 ;  /* 0x0000004745ad7220 */ /* 0x000fe20000410000 */
[----:B------:R-:W-:Y:S01]  /*7990*/  FMUL.FTZ R74, R94, R194 ;  /* 0x000000c25e4a7220 */ /* 0x000fe20000410000 */
[----:B------:R-:W-:Y:S01]  /*79a0*/  FFMA.FTZ R181, R125, UR38, -R174 ;  /* 0x000000267db57c23 */ /* 0x000fe200080108ae */
[----:B------:R-:W-:Y:S01]  /*79b0*/  FMUL.FTZ R174, R68, R168 ;  /* 0x000000a844ae7220 */ /* 0x000fe20000410000 */
[-C--:B------:R-:W-:Y:S01]  /*79c0*/  FFMA.FTZ R179, R172, R175.reuse, -R173 ;  /* 0x000000afacb37223 */ /* 0x080fe200000108ad */
[-C--:B------:R-:W-:Y:S01]  /*79d0*/  FMUL.FTZ R173, R68, R74.reuse ;  /* 0x0000004a44ad7220 */ /* 0x080fe20000410000 */
[----:B------:R-:W-:Y:S01]  /*79e0*/  FMUL.FTZ R175, R69, R175 ;  /* 0x000000af45af7220 */ /* 0x000fe20000410000 */
[----:B------:R-:W-:Y:S01]  /*79f0*/  FFMA.FTZ R174, R171, R74, R174 ;  /* 0x0000004aabae7223 */ /* 0x000fe200000100ae */
[----:B------:R-:W-:Y:S01]  /*7a00*/  FADD.FTZ R165, R165, R176 ;  /* 0x000000b0a5a57221 */ /* 0x000fe20000010000 */
[----:B------:R-:W-:Y:S01]  /*7a10*/  FFMA.FTZ R168, R171, R168, -R173 ;  /* 0x000000a8aba87223 */ /* 0x000fe200000108ad */
[----:B------:R0:W-:Y:S01]  /*7a20*/  STS [R53+0x10ec], R178 ;  /* 0x0010ecb235007388 */ /* 0x0001e20000000800 */
[----:B------:R-:W-:Y:S01]  /*7a30*/  FADD.FTZ R167, R167, R174 ;  /* 0x000000aea7a77221 */ /* 0x000fe20000010000 */
[----:B------:R-:W-:Y:S01]  /*7a40*/  FFMA.FTZ R174, R172, R71, R175 ;  /* 0x00000047acae7223 */ /* 0x000fe200000100af */
[----:B------:R-:W-:Y:S01]  /*7a50*/  FADD.FTZ R168, R165, R168 ;  /* 0x000000a8a5a87221 */ /* 0x000fe20000010000 */
[C---:B------:R-:W-:Y:S01]  /*7a60*/  FMUL.FTZ R165, R92.reuse, R149 ;  /* 0x000000955ca57220 */ /* 0x040fe20000410000 */
[----:B------:R-:W-:Y:S01]  /*7a70*/  FMUL.FTZ R175, R92, R151 ;  /* 0x000000975caf7220 */ /* 0x000fe20000410000 */
[----:B------:R-:W-:Y:S01]  /*7a80*/  FADD.FTZ R167, R167, R174 ;  /* 0x000000aea7a77221 */ /* 0x000fe20000010000 */
[----:B------:R-:W-:Y:S01]  /*7a90*/  FFMA.FTZ R174, R13, -R92, R70 ;  /* 0x8000005c0dae7223 */ /* 0x000fe20000010046 */
[----:B------:R-:W-:Y:S01]  /*7aa0*/  FFMA.FTZ R173, R14, -R91, R67 ;  /* 0x8000005b0ead7223 */ /* 0x000fe20000010043 */
[----:B------:R-:W-:Y:S01]  /*7ab0*/  FMUL.FTZ R67, R90, R57 ;  /* 0x000000395a437220 */ /* 0x000fe20000410000 */
[----:B0-----:R-:W-:Y:S01]  /*7ac0*/  FMUL.FTZ R178, R134, R181 ;  /* 0x000000b586b27220 */ /* 0x001fe20000410000 */
[----:B------:R-:W-:Y:S01]  /*7ad0*/  FMUL.FTZ R181, R64, R165 ;  /* 0x000000a540b57220 */ /* 0x000fe20000410000 */
[----:B------:R-:W-:Y:S01]  /*7ae0*/  FFMA.FTZ R176, R15, -R90, R66 ;  /* 0x8000005a0fb07223 */ /* 0x000fe20000010042 */
[----:B------:R-:W-:Y:S01]  /*7af0*/  FMUL.FTZ R66, R91, R58 ;  /* 0x0000003a5b427220 */ /* 0x000fe20000410000 */
[----:B------:R-:W-:Y:S01]  /*7b00*/  FADD.FTZ R168, R168, R179 ;  /* 0x000000b3a8a87221 */ /* 0x000fe20000010000 */
[-C--:B------:R-:W-:Y:S01]  /*7b10*/  FFMA.FTZ R181, R174, R175.reuse, -R181 ;  /* 0x000000afaeb57223 */ /* 0x080fe200000108b5 */
[----:B------:R-:W-:Y:S01]  /*7b20*/  FMUL.FTZ R175, R64, R175 ;  /* 0x000000af40af7220 */ /* 0x000fe20000410000 */
[----:B------:R0:W-:Y:S01]  /*7b30*/  STS [R53+0x10f0], R178 ;  /* 0x0010f0b235007388 */ /* 0x0001e20000000800 */
[----:B------:R-:W-:Y:S01]  /*7b40*/  FMUL.FTZ R179, R90, R59 ;  /* 0x0000003b5ab37220 */ /* 0x000fe20000410000 */
[----:B------:R-:W-:Y:S01]  /*7b50*/  FMUL.FTZ R180, R65, R66 ;  /* 0x0000004241b47220 */ /* 0x000fe20000410000 */
[----:B------:R-:W-:Y:S01]  /*7b60*/  FFMA.FTZ R70, R174, R165, R175 ;  /* 0x000000a5ae467223 */ /* 0x000fe200000100af */
[----:B------:R-:W-:Y:S01]  /*7b70*/  FMUL.FTZ R175, R60, R67 ;  /* 0x000000433caf7220 */ /* 0x000fe20000410000 */
[----:B------:R-:W-:Y:S01]  /*7b80*/  FADD.FTZ R168, R168, R181 ;  /* 0x000000b5a8a87221 */ /* 0x000fe20000010000 */
[----:B------:R1:W-:Y:S01]  /*7b90*/  STS [R53+0x10f4], R182 ;  /* 0x0010f4b635007388 */ /* 0x0003e20000000800 */
[----:B------:R-:W-:Y:S01]  /*7ba0*/  FADD.FTZ R70, R167, R70 ;  /* 0x00000046a7467221 */ /* 0x000fe20000010000 */
[-C--:B------:R-:W-:Y:S01]  /*7bb0*/  FFMA.FTZ R183, R176, R179.reuse, -R175 ;  /* 0x000000b3b0b77223 */ /* 0x080fe200000108af */
[----:B------:R-:W-:Y:S01]  /*7bc0*/  FMUL.FTZ R167, R202, UR39 ;  /* 0x00000027caa77c20 */ /* 0x000fe20008410000 */
[----:B0-----:R-:W-:Y:S01]  /*7bd0*/  FMUL.FTZ R178, R91, R148 ;  /* 0x000000945bb27220 */ /* 0x001fe20000410000 */
[----:B------:R-:W-:Y:S01]  /*7be0*/  FMUL.FTZ R179, R60, R179 ;  /* 0x000000b33cb37220 */ /* 0x000fe20000410000 */
[C---:B------:R-:W-:Y:S01]  /*7bf0*/  FFMA.FTZ R189, R52.reuse, UR39, R189 ;  /* 0x0000002734bd7c23 */ /* 0x040fe200080100bd */
[----:B------:R-:W-:Y:S01]  /*7c00*/  FFMA.FTZ R187, R52, UR38, -R167 ;  /* 0x0000002634bb7c23 */ /* 0x000fe200080108a7 */
[-C--:B------:R-:W-:Y:S01]  /*7c10*/  FFMA.FTZ R175, R173, R178.reuse, -R180 ;  /* 0x000000b2adaf7223 */ /* 0x080fe200000108b4 */
[----:B------:R-:W-:Y:S01]  /*7c20*/  FMUL.FTZ R178, R65, R178 ;  /* 0x000000b241b27220 */ /* 0x000fe20000410000 */
[----:B-1----:R-:W-:Y:S01]  /*7c30*/  FMUL.FTZ R182, R88, R129 ;  /* 0x0000008158b67220 */ /* 0x002fe20000410000 */
[----:B------:R-:W-:Y:S01]  /*7c40*/  FFMA.FTZ R179, R176, R67, R179 ;  /* 0x00000043b0b37223 */ /* 0x000fe200000100b3 */
[----:B------:R-:W-:Y:S01]  /*7c50*/  FADD.FTZ R168, R168, R175 ;  /* 0x000000afa8a87221 */ /* 0x000fe20000010000 */
[----:B------:R-:W-:Y:S01]  /*7c60*/  FFMA.FTZ R167, R173, R66, R178 ;  /* 0x00000042ada77223 */ /* 0x000fe200000100b2 */
[----:B------:R-:W-:Y:S01]  /*7c70*/  FFMA.FTZ R175, R17, -R88, R62 ;  /* 0x8000005811af7223 */ /* 0x000fe2000001003e */
[----:B------:R-:W-:Y:S01]  /*7c80*/  FMUL.FTZ R184, R122, R187 ;  /* 0x000000bb7ab87220 */ /* 0x000fe20000410000 */
[----:B------:R-:W-:Y:S01]  /*7c90*/  FADD.FTZ R183, R168, R183 ;  /* 0x000000b7a8b77221 */ /* 0x000fe20000010000 */
[----:B------:R-:W-:Y:S01]  /*7ca0*/  FMUL.FTZ R168, R88, R128 ;  /* 0x0000008058a87220 */ /* 0x000fe20000410000 */
[----:B------:R-:W-:Y:S01]  /*7cb0*/  FADD.FTZ R70, R70, R167 ;  /* 0x000000a746467221 */ /* 0x000fe20000010000 */
[----:B------:R-:W-:Y:S01]  /*7cc0*/  FMUL.FTZ R178, R89, R54 ;  /* 0x0000003659b27220 */ /* 0x000fe20000410000 */
[----:B------:R-:W-:Y:S01]  /*7cd0*/  FFMA.FTZ R205, R16, -R89, R205 ;  /* 0x8000005910cd7223 */ /* 0x000fe200000100cd */
[----:B------:R-:W-:Y:S01]  /*7ce0*/  FMUL.FTZ R62, R63, R168 ;  /* 0x000000a83f3e7220 */ /* 0x000fe20000410000 */
[----:B------:R-:W-:Y:S01]  /*7cf0*/  FADD.FTZ R179, R70, R179 ;  /* 0x000000b346b37221 */ /* 0x000fe20000010000 */
[----:B------:R-:W-:Y:S01]  /*7d00*/  FMUL.FTZ R70, R89, R56 ;  /* 0x0000003859467220 */ /* 0x000fe20000410000 */
[----:B------:R-:W-:Y:S01]  /*7d10*/  STS [R53+0x10f8], R184 ;  /* 0x0010f8b835007388 */ /* 0x000fe20000000800 */
[-C--:B------:R-:W-:Y:S01]  /*7d20*/  FFMA.FTZ R181, R175, R182.reuse, -R62 ;  /* 0x000000b6afb57223 */ /* 0x080fe2000001083e */
[----:B------:R-:W-:Y:S01]  /*7d30*/  FMUL.FTZ R182, R63, R182 ;  /* 0x000000b63fb67220 */ /* 0x000fe20000410000 */
[----:B------:R-:W-:Y:S01]  /*7d40*/  FFMA.FTZ R62, R18, -R87, R125 ;  /* 0x80000057123e7223 */ /* 0x000fe2000001007d */
[----:B------:R-:W-:Y:S01]  /*7d50*/  FMUL.FTZ R180, R61, R70 ;  /* 0x000000463db47220 */ /* 0x000fe20000410000 */
[----:B------:R-:W-:Y:S01]  /*7d60*/  FMUL.FTZ R167, R87, R201 ;  /* 0x000000c957a77220 */ /* 0x000fe20000410000 */
[----:B------:R-:W-:Y:S01]  /*7d70*/  FFMA.FTZ R125, R175, R168, R182 ;  /* 0x000000a8af7d7223 */ /* 0x000fe200000100b6 */
[----:B------:R-:W-:Y:S01]  /*7d80*/  FMUL.FTZ R182, R122, -R189 ;  /* 0x800000bd7ab67220 */ /* 0x000fe20000410000 */
[-C--:B------:R-:W-:Y:S01]  /*7d90*/  FFMA.FTZ R180, R205, R178.reuse, -R180 ;  /* 0x000000b2cdb47223 */ /* 0x080fe200000108b4 */
[----:B------:R-:W-:Y:S01]  /*7da0*/  FMUL.FTZ R178, R61, R178 ;  /* 0x000000b23db27220 */ /* 0x000fe20000410000 */
[----:B------:R-:W-:Y:S01]  /*7db0*/  FMUL.FTZ R185, R87, R177 ;  /* 0x000000b157b97220 */ /* 0x000fe20000410000 */
[----:B------:R-:W-:Y:S01]  /*7dc0*/  FMUL.FTZ R187, R82, R167 ;  /* 0x000000a752bb7220 */ /* 0x000fe20000410000 */
[----:B------:R0:W-:Y:S01]  /*7dd0*/  STS [R53+0x10fc], R182 ;  /* 0x0010fcb635007388 */ /* 0x0001e20000000800 */
[----:B------:R-:W-:Y:S01]  /*7de0*/  FFMA.FTZ R178, R205, R70, R178 ;  /* 0x00000046cdb27223 */ /* 0x000fe200000100b2 */
[----:B------:R-:W-:Y:S01]  /*7df0*/  FADD.FTZ R180, R183, R180 ;  /* 0x000000b4b7b47221 */ /* 0x000fe20000010000 */
[-C--:B------:R-:W-:Y:S01]  /*7e00*/  FFMA.FTZ R187, R62, R185.reuse, -R187 ;  /* 0x000000b93ebb7223 */ /* 0x080fe200000108bb */
[----:B------:R-:W-:Y:S01]  /*7e10*/  FMUL.FTZ R185, R82, R185 ;  /* 0x000000b952b97220 */ /* 0x000fe20000410000 */
[----:B------:R-:W-:Y:S01]  /*7e20*/  FADD.FTZ R178, R179, R178 ;  /* 0x000000b2b3b27221 */ /* 0x000fe20000010000 */
[----:B------:R-:W-:Y:S01]  /*7e30*/  IADD3 R179, PT, PT, R104, 0x20, RZ ;  /* 0x0000002068b37810 */ /* 0x000fe20007ffe0ff */
[----:B------:R-:W-:Y:S01]  /*7e40*/  FADD.FTZ R180, R180, R181 ;  /* 0x000000b5b4b47221 */ /* 0x000fe20000010000 */
[----:B------:R-:W1:Y:S01]  /*7e50*/  LDC R191, c[0x0][0x388] ;  /* 0x0000e200ffbf7b82 */ /* 0x000e620000000800 */
[----:B------:R-:W-:Y:S01]  /*7e60*/  FADD.FTZ R125, R178, R125 ;  /* 0x0000007db27d7221 */ /* 0x000fe20000010000 */
[----:B------:R-:W-:Y:S01]  /*7e70*/  FFMA.FTZ R178, R62, R167, R185 ;  /* 0x000000a73eb27223 */ /* 0x000fe200000100b9 */
[----:B------:R-:W-:Y:S01]  /*7e80*/  LEA.HI R179, R179, R104, RZ, 0x1b ;  /* 0x00000068b3b37211 */ /* 0x000fe200078fd8ff */
[----:B0-----:R-:W-:Y:S01]  /*7e90*/  FMUL.FTZ R182, R177, UR37 ;  /* 0x00000025b1b67c20 */ /* 0x001fe20008410000 */
[----:B------:R-:W-:Y:S01]  /*7ea0*/  FMUL.FTZ R53, R56, UR37 ;  /* 0x0000002538357c20 */ /* 0x000fe20008410000 */
[----:B------:R-:W-:Y:S01]  /*7eb0*/  FADD.FTZ R181, R125, R178 ;  /* 0x000000b27db57221 */ /* 0x000fe20000010000 */
[----:B------:R-:W-:Y:S01]  /*7ec0*/  LEA R221, R179, UR9, 0x2 ;  /* 0x00000009b3dd7c11 */ /* 0x000fe2000f8e10ff */
[----:B------:R-:W-:Y:S01]  /*7ed0*/  BAR.SYNC.DEFER_BLOCKING 0x0 ;  /* 0x0000000000007b1d */ /* 0x000fe20000010000 */
[----:B------:R-:W-:Y:S01]  /*7ee0*/  FMUL.FTZ R178, R201, UR37 ;  /* 0x00000025c9b27c20 */ /* 0x000fe20008410000 */
[----:B------:R-:W-:Y:S01]  /*7ef0*/  FMUL.FTZ R184, R203, UR37 ;  /* 0x00000025cbb87c20 */ /* 0x000fe20008410000 */
[----:B------:R-:W-:Y:S01]  /*7f00*/  FMUL.FTZ R183, R129, UR37 ;  /* 0x0000002581b77c20 */ /* 0x000fe20008410000 */
[----:B------:R-:W-:Y:S01]  /*7f10*/  FMUL.FTZ R188, R59, UR37 ;  /* 0x000000253bbc7c20 */ /* 0x000fe20008410000 */
[----:B------:R-:W-:Y:S01]  /*7f20*/  FFMA.FTZ R179, R177, UR11, -R178 ;  /* 0x0000000bb1b37c23 */ /* 0x000fe200080108b2 */
[----:B------:R-:W-:Y:S01]  /*7f30*/  FMUL.FTZ R178, R128, UR37 ;  /* 0x0000002580b27c20 */ /* 0x000fe20008410000 */
[----:B------:R-:W-:Y:S01]  /*7f40*/  FFMA.FTZ R177, R201, UR11, R182 ;  /* 0x0000000bc9b17c23 */ /* 0x000fe200080100b6 */
[C---:B------:R-:W-:Y:S01]  /*7f50*/  FFMA.FTZ R182, R54.reuse, UR11, -R53 ;  /* 0x0000000b36b67c23 */ /* 0x040fe20008010835 */
[----:B------:R-:W-:Y:S01]  /*7f60*/  FFMA.FTZ R125, R199, UR11, -R184 ;  /* 0x0000000bc77d7c23 */ /* 0x000fe200080108b8 */
[----:B------:R-:W-:Y:S01]  /*7f70*/  FFMA.FTZ R178, R129, UR11, -R178 ;  /* 0x0000000b81b27c23 */ /* 0x000fe200080108b2 */
[----:B------:R-:W-:Y:S01]  /*7f80*/  FMUL.FTZ R129, R54, UR37 ;  /* 0x0000002536817c20 */ /* 0x000fe20008410000 */
[C---:B------:R-:W-:Y:S01]  /*7f90*/  FMUL.FTZ R54, R57.reuse, UR37 ;  /* 0x0000002539367c20 */ /* 0x040fe20008410000 */
[----:B------:R-:W-:Y:S01]  /*7fa0*/  FMUL.FTZ R53, R58, UR37 ;  /* 0x000000253a357c20 */ /* 0x000fe20008410000 */
[----:B------:R-:W-:Y:S01]  /*7fb0*/  FFMA.FTZ R184, R128, UR11, R183 ;  /* 0x0000000b80b87c23 */ /* 0x000fe200080100b7 */
[----:B------:R-:W-:Y:S01]  /*7fc0*/  FFMA.FTZ R217, R57, UR11, R188 ;  /* 0x0000000b39d97c23 */ /* 0x000fe200080100bc */
[----:B------:R-:W-:Y:S01]  /*7fd0*/  FFMA.FTZ R183, R59, UR11, -R54 ;  /* 0x0000000b3bb77c23 */ /* 0x000fe20008010836 */
[----:B------:R-:W-:Y:S01]  /*7fe0*/  FMUL.FTZ R54, R149, UR37 ;  /* 0x0000002595367c20 */ /* 0x000fe20008410000 */
[----:B------:R-:W-:Y:S01]  /*7ff0*/  FFMA.FTZ R192, R148, UR11, -R53 ;  /* 0x0000000b94c07c23 */ /* 0x000fe20008010835 */
[----:B------:R-:W-:Y:S01]  /*8000*/  FMUL.FTZ R53, R207, UR37 ;  /* 0x00000025cf357c20 */ /* 0x000fe20008410000 */
[----:B------:R-:W-:Y:S01]  /*8010*/  FADD.FTZ R180, R180, R187 ;  /* 0x000000bbb4b47221 */ /* 0x000fe20000010000 */
[----:B------:R-:W-:Y:S01]  /*8020*/  FFMA.FTZ R185, R151, UR11, -R54 ;  /* 0x0000000b97b97c23 */ /* 0x000fe20008010836 */
[----:B------:R-:W-:Y:S01]  /*8030*/  FMUL.FTZ R54, R194, UR37 ;  /* 0x00000025c2367c20 */ /* 0x000fe20008410000 */
[----:B------:R-:W-:Y:S01]  /*8040*/  FFMA.FTZ R188, R150, UR11, -R53 ;  /* 0x0000000b96bc7c23 */ /* 0x000fe20008010835 */
[----:B------:R-:W0:Y:S01]  /*8050*/  LDS R221, [R221+0x1100] ;  /* 0x00110000dddd7984 */ /* 0x000e220000000800 */
[----:B-1----:R-:W-:Y:S01]  /*8060*/  LEA R187, R191, -R124, 0x1 ;  /* 0x8000007cbfbb7211 */ /* 0x002fe200078e08ff */
[----:B------:R-:W-:Y:S01]  /*8070*/  FMUL.FTZ R59, R148, UR37 ;  /* 0x00000025943b7c20 */ /* 0x000fe20008410000 */
[----:B------:R-:W-:Y:S01]  /*8080*/  FMUL.FTZ R53, R197, UR37 ;  /* 0x00000025c5357c20 */ /* 0x000fe20008410000 */
[----:B------:R-:W-:Y:S01]  /*8090*/  FMUL.FTZ R148, R151, UR37 ;  /* 0x0000002597947c20 */ /* 0x000fe20008410000 */
[C---:B------:R-:W-:Y:S01]  /*80a0*/  FFMA.FTZ R151, R153.reuse, UR11, -R54 ;  /* 0x0000000b99977c23 */ /* 0x040fe20008010836 */
[----:B------:R-:W-:Y:S01]  /*80b0*/  FMUL.FTZ R153, R153, UR37 ;  /* 0x0000002599997c20 */ /* 0x000fe20008410000 */
[----:B------:R-:W-:Y:S01]  /*80c0*/  ISETP.GE.AND P1, PT, R187, 0x1, PT ;  /* 0x00000001bb00780c */ /* 0x000fe20003f26270 */
[----:B------:R-:W-:Y:S01]  /*80d0*/  FMUL.FTZ R54, R196, UR37 ;  /* 0x00000025c4367c20 */ /* 0x000fe20008410000 */
[----:B------:R-:W-:Y:S01]  /*80e0*/  FFMA.FTZ R200, R152, UR11, -R53 ;  /* 0x0000000b98c87c23 */ /* 0x000fe20008010835 */
[----:B------:R-:W-:Y:S01]  /*80f0*/  FMUL.FTZ R53, R195, UR37 ;  /* 0x00000025c3357c20 */ /* 0x000fe20008410000 */
[----:B------:R-:W-:Y:S01]  /*8100*/  FFMA.FTZ R206, R194, UR11, R153 ;  /* 0x0000000bc2ce7c23 */ /* 0x000fe20008010099 */
[----:B------:R-:W-:Y:S01]  /*8110*/  FFMA.FTZ R210, R58, UR11, R59 ;  /* 0x0000000b3ad27c23 */ /* 0x000fe2000801003b */
[----:B------:R-:W-:Y:S01]  /*8120*/  FMUL.FTZ R150, R150, UR37 ;  /* 0x0000002596967c20 */ /* 0x000fe20008410000 */
[----:B------:R-:W-:Y:S01]  /*8130*/  FFMA.FTZ R219, R149, UR11, R148 ;  /* 0x0000000b95db7c23 */ /* 0x000fe20008010094 */
[C---:B------:R-:W-:Y:S01]  /*8140*/  FFMA.FTZ R153, R155.reuse, UR11, -R54 ;  /* 0x0000000b9b997c23 */ /* 0x040fe20008010836 */
[----:B------:R-:W-:Y:S01]  /*8150*/  FMUL.FTZ R152, R152, UR37 ;  /* 0x0000002598987c20 */ /* 0x000fe20008410000 */
[----:B------:R-:W-:Y:S01]  /*8160*/  FMUL.FTZ R155, R155, UR37 ;  /* 0x000000259b9b7c20 */ /* 0x000fe20008410000 */
[----:B------:R-:W-:Y:S01]  /*8170*/  FFMA.FTZ R148, R154, UR11, -R53 ;  /* 0x0000000b9a947c23 */ /* 0x000fe20008010835 */
        /* <DEDUP_REMOVED lines=8> */
[----:B------:R-:W-:Y:S01]  /*8200*/  FFMA.FTZ R129, R157, UR11, -R54 ;  /* 0x0000000b9d817c23 */ /* 0x000fe20008010836 */
[----:B------:R-:W-:Y:S01]  /*8210*/  FFMA.FTZ R150, R156, UR11, -R59 ;  /* 0x0000000b9c967c23 */ /* 0x000fe2000801083b */
[----:B------:R-:W-:Y:S01]  /*8220*/  FFMA.FTZ R155, R195, UR11, R154 ;  /* 0x0000000bc39b7c23 */ /* 0x000fe2000801009a */
[----:B------:R-:W-:Y:S01]  /*8230*/  FMUL.FTZ R157, R157, UR37 ;  /* 0x000000259d9d7c20 */ /* 0x000fe20008410000 */
[----:B------:R-:W-:Y:S01]  /*8240*/  FMUL.FTZ R59, R131, UR37 ;  /* 0x00000025833b7c20 */ /* 0x000fe20008410000 */
[----:B------:R-:W-:Y:S01]  /*8250*/  FFMA.FTZ R152, R190, UR11, -R53 ;  /* 0x0000000bbe987c23 */ /* 0x000fe20008010835 */
[----:B------:R-:W-:Y:S01]  /*8260*/  FMUL.FTZ R124, R199, UR37 ;  /* 0x00000025c77c7c20 */ /* 0x000fe20008410000 */
[----:B------:R-:W-:Y:S01]  /*8270*/  FMUL.FTZ R154, R156, UR37 ;  /* 0x000000259c9a7c20 */ /* 0x000fe20008410000 */
[----:B------:R-:W-:Y:S01]  /*8280*/  FMUL.FTZ R53, R190, UR37 ;  /* 0x00000025be357c20 */ /* 0x000fe20008410000 */
[C---:B------:R-:W-:Y:S01]  /*8290*/  FMUL.FTZ R54, R164.reuse, UR37 ;  /* 0x00000025a4367c20 */ /* 0x040fe20008410000 */
        /* <DEDUP_REMOVED lines=9> */
[----:B0-----:R-:W-:Y:S10]  /*8330*/  @!P1 BRA `(.L_x_14163) ;  /* 0x0000000000109947 */ /* 0x001ff40003800000 */
[----:B------:R-:W-:-:S04]  /*8340*/  LEA.HI R53, R104, R104, RZ, 0x1b ;  /* 0x0000006868357211 */ /* 0x000fc800078fd8ff */
[----:B------:R-:W-:-:S06]  /*8350*/  LEA R53, R53, UR9, 0x2 ;  /* 0x0000000935357c11 */ /* 0x000fcc000f8e10ff */
[----:B------:R-:W0:Y:S04]  /*8360*/  LDS R53, [R53+0x1080] ;  /* 0x0010800035357984 */ /* 0x000e280000000800 */
[----:B0-----:R0:W-:Y:S02]  /*8370*/  REDG.E.ADD.F32.FTZ.RN.STRONG.GPU desc[UR20][R126.64], R53 ;  /* 0x000000357e0079a6 */ /* 0x0011e4000c12f314 */
.L_x_14163:
[----:B------:R-:W-:Y:S05]  /*8380*/  BSYNC.RECONVERGENT B0 ;  /* 0x0000000000007941 */ /* 0x000fea0003800200 */
.L_x_14162:
[----:B------:R-:W-:Y:S04]  /*8390*/  BSSY.RECONVERGENT B0, `(.L_x_14164) ;  /* 0x0000003000007945 */ /* 0x000fe80003800200 */
[----:B------:R-:W-:Y:S05]  /*83a0*/  @!P2 BRA `(.L_x_14165) ;  /* 0x000000000004a947 */ /* 0x000fea0003800000 */
[----:B------:R1:W-:Y:S02]  /*83b0*/  REDG.E.ADD.F32.FTZ.RN.STRONG.GPU desc[UR20][R126.64+0x80], R221 ;  /* 0x000080dd7e0079a6 */ /* 0x0003e4000c12f314 */
.L_x_14165:
[----:B------:R-:W-:Y:S05]  /*83c0*/  BSYNC.RECONVERGENT B0 ;  /* 0x0000000000007941 */ /* 0x000fea0003800200 */
.L_x_14164:
        /* <DEDUP_REMOVED lines=17> */
.L_x_14167:
[----:B------:R-:W-:Y:S05]  /*84e0*/  BSYNC.RECONVERGENT B0 ;  /* 0x0000000000007941 */ /* 0x000fea0003800200 */
.L_x_14166:
[----:B01----:R0:W1:Y:S01]  /*84f0*/  LDS R53, [R191+0x1200] ;  /* 0x00120000bf357984 */ /* 0x0030620000000800 */
[----:B------:R-:W-:Y:S01]  /*8500*/  BSSY.RECONVERGENT B0, `(.L_x_14168) ;  /* 0x0000006000007945 */ /* 0x000fe20003800200 */
[----:B------:R-:W-:Y:S02]  /*8510*/  IADD3 R189, PT, PT, R104, 0xc0, RZ ;  /* 0x000000c068bd7810 */ /* 0x000fe40007ffe0ff */
[----:B------:R-:W-:Y:S02]  /*8520*/  LEA.HI R221, R221, R104, RZ, 0x1b ;  /* 0x00000068dddd7211 */ /* 0x000fe400078fd8ff */
[----:B------:R-:W-:Y:S01]  /*8530*/  LEA R54, R54, UR9, 0x2 ;  /* 0x0000000936367c11 */ /* 0x000fe2000f8e10ff */
[----:B------:R-:W-:Y:S06]  /*8540*/  @!P1 BRA `(.L_x_14169) ;  /* 0x0000000000049947 */ /* 0x000fec0003800000 */
[----:B-1----:R2:W-:Y:S02]  /*8550*/  REDG.E.ADD.F32.FTZ.RN.STRONG.GPU desc[UR20][R126.64+0x180], R53 ;  /* 0x000180357e0079a6 */ /* 0x0025e4000c12f314 */
.L_x_14169:
[----:B------:R-:W-:Y:S05]  /*8560*/  BSYNC.RECONVERGENT B0 ;  /* 0x0000000000007941 */ /* 0x000fea0003800200 */
.L_x_14168:
[----:B-12---:R1:W2:Y:S01]  /*8570*/  LDS R53, [R54+0x1280] ;  /* 0x0012800036357984 */ /* 0x0062a20000000800 */
[----:B------:R-:W-:Y:S01]  /*8580*/  BSSY.RECONVERGENT B0, `(.L_x_14170) ;  /* 0x0000005000007945 */ /* 0x000fe20003800200 */
[----:B------:R-:W-:Y:S02]  /*8590*/  LEA.HI R189, R189, R104, RZ, 0x1b ;  /* 0x00000068bdbd7211 */ /* 0x000fe400078fd8ff */
[----:B------:R-:W-:Y:S01]  /*85a0*/  LEA R221, R221, UR9, 0x2 ;  /* 0x00000009dddd7c11 */ /* 0x000fe2000f8e10ff */
[----:B------:R-:W-:Y:S06]  /*85b0*/  @!P2 BRA `(.L_x_14171) ;  /* 0x000000000004a947 */ /* 0x000fec0003800000 */
[----:B--2---:R3:W-:Y:S02]  /*85c0*/  REDG.E.ADD.F32.FTZ.RN.STRONG.GPU desc[UR20][R126.64+0x200], R53 ;  /* 0x000200357e0079a6 */ /* 0x0047e4000c12f314 */
.L_x_14171:
[----:B------:R-:W-:Y:S05]  /*85d0*/  BSYNC.RECONVERGENT B0 ;  /* 0x0000000000007941 */ /* 0x000fea0003800200 */
.L_x_14170:
[----:B--23--:R2:W3:Y:S01]  /*85e0*/  LDS R53, [R221+0x1300] ;  /* 0x00130000dd357984 */ /* 0x00c4e20000000800 */
[----:B------:R-:W-:Y:S01]  /*85f0*/  BSSY.RECONVERGENT B0, `(.L_x_14172) ;  /* 0x0000004000007945 */ /* 0x000fe20003800200 */
[----:B------:R-:W-:-:S03]  /*8600*/  LEA R189, R189, UR9, 0x2 ;  /* 0x00000009bdbd7c11 */ /* 0x000fc6000f8e10ff */
[----:B------:R-:W-:Y:S05]  /*8610*/  @!P3 BRA `(.L_x_14173) ;  /* 0x000000000004b947 */ /* 0x000fea0003800000 */
[----:B---3--:R4:W-:Y:S02]  /*8620*/  REDG.E.ADD.F32.FTZ.RN.STRONG.GPU desc[UR20][R126.64+0x280], R53 ;  /* 0x000280357e0079a6 */ /* 0x0089e4000c12f314 */
.L_x_14173:
[----:B------:R-:W-:Y:S05]  /*8630*/  BSYNC.RECONVERGENT B0 ;  /* 0x0000000000007941 */ /* 0x000fea0003800200 */
.L_x_14172:
[----:B---34-:R3:W4:Y:S01]  /*8640*/  LDS R53, [R189+0x1380] ;  /* 0x00138000bd357984 */ /* 0x0187220000000800 */
[----:B------:R-:W-:Y:S04]  /*8650*/  BSSY.RECONVERGENT B0, `(.L_x_14174) ;  /* 0x0000003000007945 */ /* 0x000fe80003800200 */
[----:B------:R-:W-:Y:S05]  /*8660*/  @!P4 BRA `(.L_x_14175) ;  /* 0x000000000004c947 */ /* 0x000fea0003800000 */
[----:B----4-:R4:W-:Y:S02]  /*8670*/  REDG.E.ADD.F32.FTZ.RN.STRONG.GPU desc[UR20][R126.64+0x300], R53 ;  /* 0x000300357e0079a6 */ /* 0x0109e4000c12f314 */
.L_x_14175:
[----:B------:R-:W-:Y:S05]  /*8680*/  BSYNC.RECONVERGENT B0 ;  /* 0x0000000000007941 */ /* 0x000fea0003800200 */
.L_x_14174:
[----:B----4-:R4:W1:Y:S01]  /*8690*/  LDS R53, [R115+0x1400] ;  /* 0x0014000073357984 */ /* 0x0108620000000800 */
[----:B------:R-:W-:Y:S01]  /*86a0*/  BSSY.RECONVERGENT B0, `(.L_x_14176) ;  /* 0x0000005000007945 */ /* 0x000fe20003800200 */
[C---:B---3--:R-:W-:Y:S02]  /*86b0*/  IADD3 R189, PT, PT, R104.reuse, 0x100, RZ ;  /* 0x0000010068bd7810 */ /* 0x048fe40007ffe0ff */
[----:B0-----:R-:W-:Y:S01]  /*86c0*/  IADD3 R191, PT, PT, R104, 0x120, RZ ;  /* 0x0000012068bf7810 */ /* 0x001fe20007ffe0ff */
[----:B------:R-:W-:Y:S06]  /*86d0*/  @!P5 BRA `(.L_x_14177) ;  /* 0x000000000004d947 */ /* 0x000fec0003800000 */
[----:B-1----:R0:W-:Y:S02]  /*86e0*/  REDG.E.ADD.F32.FTZ.RN.STRONG.GPU desc[UR20][R126.64+0x380], R53 ;  /* 0x000380357e0079a6 */ /* 0x0021e4000c12f314 */
.L_x_14177:
[----:B------:R-:W-:Y:S05]  /*86f0*/  BSYNC.RECONVERGENT B0 ;  /* 0x0000000000007941 */ /* 0x000fea0003800200 */
.L_x_14176:
        /* <DEDUP_REMOVED lines=17> */
.L_x_14179:
[----:B------:R-:W-:Y:S05]  /*8810*/  BSYNC.RECONVERGENT B0 ;  /* 0x0000000000007941 */ /* 0x000fea0003800200 */
.L_x_14178:
[----:B01----:R0:W1:Y:S01]  /*8820*/  LDS R53, [R191+0x1500] ;  /* 0x00150000bf357984 */ /* 0x0030620000000800 */
[----:B------:R-:W-:Y:S01]  /*8830*/  BSSY.RECONVERGENT B0, `(.L_x_14180) ;  /* 0x0000006000007945 */ /* 0x000fe20003800200 */
[----:B------:R-:W-:Y:S02]  /*8840*/  IADD3 R189, PT, PT, R104, 0x180, RZ ;  /* 0x0000018068bd7810 */ /* 0x000fe40007ffe0ff */
[----:B------:R-:W-:Y:S02]  /*8850*/  LEA.HI R221, R221, R104, RZ, 0x1b ;  /* 0x00000068dddd7211 */ /* 0x000fe400078fd8ff */
[----:B------:R-:W-:Y:S01]  /*8860*/  LEA R54, R54, UR9, 0x2 ;  /* 0x0000000936367c11 */ /* 0x000fe2000f8e10ff */
[----:B------:R-:W-:Y:S06]  /*8870*/  @!P1 BRA `(.L_x_14181) ;  /* 0x0000000000049947 */ /* 0x000fec0003800000 */
[----:B-1----:R2:W-:Y:S02]  /*8880*/  REDG.E.ADD.F32.FTZ.RN.STRONG.GPU desc[UR20][R126.64+0x480], R53 ;  /* 0x000480357e0079a6 */ /* 0x0025e4000c12f314 */
.L_x_14181:
[----:B------:R-:W-:Y:S05]  /*8890*/  BSYNC.RECONVERGENT B0 ;  /* 0x0000000000007941 */ /* 0x000fea0003800200 */
.L_x_14180:
[----:B-12---:R1:W2:Y:S01]  /*88a0*/  LDS R53, [R54+0x1580] ;  /* 0x0015800036357984 */ /* 0x0062a20000000800 */
[----:B------:R-:W-:Y:S01]  /*88b0*/  BSSY.RECONVERGENT B0, `(.L_x_14182) ;  /* 0x0000006000007945 */ /* 0x000fe20003800200 */
[----:B0-----:R-:W-:Y:S02]  /*88c0*/  IADD3 R191, PT, PT, R104, 0x1a0, RZ ;  /* 0x000001a068bf7810 */ /* 0x001fe40007ffe0ff */
[----:B------:R-:W-:Y:S02]  /*88d0*/  LEA.HI R189, R189, R104, RZ, 0x1b ;  /* 0x00000068bdbd7211 */ /* 0x000fe400078fd8ff */
[----:B------:R-:W-:Y:S01]  /*88e0*/  LEA R221, R221, UR9, 0x2 ;  /* 0x00000009dddd7c11 */ /* 0x000fe2000f8e10ff */
[----:B------:R-:W-:Y:S06]  /*88f0*/  @!P2 BRA `(.L_x_14183) ;  /* 0x000000000004a947 */ /* 0x000fec0003800000 */
[----:B--2---:R0:W-:Y:S02]  /*8900*/  REDG.E.ADD.F32.FTZ.RN.STRONG.GPU desc[UR20][R126.64+0x500], R53 ;  /* 0x000500357e0079a6 */ /* 0x0041e4000c12f314 */
.L_x_14183:
[----:B------:R-:W-:Y:S05]  /*8910*/  BSYNC.RECONVERGENT B0 ;  /* 0x0000000000007941 */ /* 0x000fea0003800200 */
.L_x_14182:
[----:B0-2---:R0:W2:Y:S01]  /*8920*/  LDS R53, [R221+0x1600] ;  /* 0x00160000dd357984 */ /* 0x0050a20000000800 */
[----:B------:R-:W-:Y:S01]  /*8930*/  BSSY.RECONVERGENT B0, `(.L_x_14184) ;  /* 0x0000005000007945 */ /* 0x000fe20003800200 */
[----:B------:R-:W-:Y:S02]  /*8940*/  LEA.HI R191, R191, R104, RZ, 0x1b ;  /* 0x00000068bfbf7211 */ /* 0x000fe400078fd8ff */
[----:B-1----:R-:W-:Y:S01]  /*8950*/  LEA R54, R189, UR9, 0x2 ;  /* 0x00000009bd367c11 */ /* 0x002fe2000f8e10ff */
[----:B------:R-:W-:Y:S06]  /*8960*/  @!P3 BRA `(.L_x_14185) ;  /* 0x000000000004b947 */ /* 0x000fec0003800000 */
[----:B--2---:R1:W-:Y:S02]  /*8970*/  REDG.E.ADD.F32.FTZ.RN.STRONG.GPU desc[UR20][R126.64+0x580], R53 ;  /* 0x000580357e0079a6 */ /* 0x0043e4000c12f314 */
.L_x_14185:
[----:B------:R-:W-:Y:S05]  /*8980*/  BSYNC.RECONVERGENT B0 ;  /* 0x0000000000007941 */ /* 0x000fea0003800200 */
.L_x_14184:
[----:B-12---:R1:W2:Y:S01]  /*8990*/  LDS R53, [R54+0x1680] ;  /* 0x0016800036357984 */ /* 0x0062a20000000800 */
[----:B------:R-:W-:Y:S01]  /*89a0*/  BSSY.RECONVERGENT B0, `(.L_x_14186) ;  /* 0x0000006000007945 */ /* 0x000fe20003800200 */
[C---:B------:R-:W-:Y:S02]  /*89b0*/  IADD3 R189, PT, PT, R104.reuse, 0x1c0, RZ ;  /* 0x000001c068bd7810 */ /* 0x040fe40007ffe0ff */
[----:B0-----:R-:W-:Y:S02]  /*89c0*/  IADD3 R221, PT, PT, R104, 0x1e0, RZ ;  /* 0x000001e068dd7810 */ /* 0x001fe40007ffe0ff */
[----:B------:R-:W-:Y:S01]  /*89d0*/  LEA R191, R191, UR9, 0x2 ;  /* 0x00000009bfbf7c11 */ /* 0x000fe2000f8e10ff */
[----:B------:R-:W-:Y:S06]  /*89e0*/  @!P4 BRA `(.L_x_14187) ;  /* 0x000000000004c947 */ /* 0x000fec0003800000 */
[----:B--2---:R0:W-:Y:S02]  /*89f0*/  REDG.E.ADD.F32.FTZ.RN.STRONG.GPU desc[UR20][R126.64+0x600], R53 ;  /* 0x000600357e0079a6 */ /* 0x0041e4000c12f314 */
.L_x_14187:
[----:B------:R-:W-:Y:S05]  /*8a00*/  BSYNC.RECONVERGENT B0 ;  /* 0x0000000000007941 */ /* 0x000fea0003800200 */
.L_x_14186:
[----:B0-2---:R0:W2:Y:S01]  /*8a10*/  LDS R53, [R191+0x1700] ;  /* 0x00170000bf357984 */ /* 0x0050a20000000800 */
[----:B------:R-:W-:Y:S01]  /*8a20*/  BSSY.RECONVERGENT B0, `(.L_x_14188) ;  /* 0x0000006000007945 */ /* 0x000fe20003800200 */
[----:B------:R-:W-:Y:S02]  /*8a30*/  IADD3 R223, PT, PT, R119, 0x200, RZ ;  /* 0x0000020077df7810 */ /* 0x000fe40007ffe0ff */
[-C--:B------:R-:W-:Y:S02]  /*8a40*/  LEA.HI R189, R189, R104.reuse, RZ, 0x1b ;  /* 0x00000068bdbd7211 */ /* 0x080fe400078fd8ff */
[----:B------:R-:W-:Y:S01]  /*8a50*/  LEA.HI R221, R221, R104, RZ, 0x1b ;  /* 0x00000068dddd7211 */ /* 0x000fe200078fd8ff */
[----:B------:R-:W-:Y:S06]  /*8a60*/  @!P5 BRA `(.L_x_14189) ;  /* 0x000000000004d947 */ /* 0x000fec0003800000 */
[----:B--2---:R3:W-:Y:S02]  /*8a70*/  REDG.E.ADD.F32.FTZ.RN.STRONG.GPU desc[UR20][R126.64+0x680], R53 ;  /* 0x000680357e0079a6 */ /* 0x0047e4000c12f314 */
.L_x_14189:
[----:B------:R-:W-:Y:S05]  /*8a80*/  BSYNC.RECONVERGENT B0 ;  /* 0x0000000000007941 */ /* 0x000fea0003800200 */
.L_x_14188:
[----:B--23--:R-:W-:Y:S01]  /*8a90*/  LEA R53, R189, UR9, 0x2 ;  /* 0x00000009bd357c11 */ /* 0x00cfe2000f8e10ff */
[----:B------:R-:W-:Y:S01]  /*8aa0*/  BSSY.RECONVERGENT B0, `(.L_x_14190) ;  /* 0x000000c000007945 */ /* 0x000fe20003800200 */
[----:B------:R-:W-:Y:S02]  /*8ab0*/  ISETP.GE.AND P6, PT, R187, 0x1c1, PT ;  /* 0x000001c1bb00780c */ /* 0x000fe40003fc6270 */
[----:B-1----:R-:W-:Y:S02]  /*8ac0*/  LEA.HI R54, R223, R104, RZ, 0x1b ;  /* 0x00000068df367211 */ /* 0x002fe400078fd8ff */
        /* <DEDUP_REMOVED lines=9> */
.L_x_14191:
[----:B------:R-:W-:Y:S05]  /*8b60*/  BSYNC.RECONVERGENT B0 ;  /* 0x0000000000007941 */ /* 0x000fea0003800200 */
.L_x_14190:
[----:B-12---:R1:W2:Y:S01]  /*8b70*/  LDS R53, [R221+0x1800] ;  /* 0x00180000dd357984 */ /* 0x0062a20000000800 */
[----:B------:R-:W-:Y:S01]  /*8b80*/  BSSY.RECONVERGENT B0, `(.L_x_14192) ;  /* 0x0000004000007945 */ /* 0x000fe20003800200 */
[----:B------:R-:W-:-:S03]  /*8b90*/  LEA R54, R54, UR9, 0x2 ;  /* 0x0000000936367c11 */ /* 0x000fc6000f8e10ff */
[----:B------:R-:W-:Y:S05]  /*8ba0*/  @!P1 BRA `(.L_x_14193) ;  /* 0x0000000000049947 */ /* 0x000fea0003800000 */
[----:B--2---:R3:W-:Y:S02]  /*8bb0*/  REDG.E.ADD.F32.FTZ.RN.STRONG.GPU desc[UR20][R126.64+0x780], R53 ;  /* 0x000780357e0079a6 */ /* 0x0047e4000c12f314 */
.L_x_14193:
[----:B------:R-:W-:Y:S05]  /*8bc0*/  BSYNC.RECONVERGENT B0 ;  /* 0x0000000000007941 */ /* 0x000fea0003800200 */
.L_x_14192:
[----:B--23--:R2:W3:Y:S01]  /*8bd0*/  LDS R53, [R54+0x1880] ;  /* 0x0018800036357984 */ /* 0x00c4e20000000800 */
[----:B------:R-:W-:Y:S04]  /*8be0*/  BSSY.RECONVERGENT B0, `(.L_x_14194) ;  /* 0x0000003000007945 */ /* 0x000fe80003800200 */
[----:B------:R-:W-:Y:S05]  /*8bf0*/  @!P2 BRA `(.L_x_14195) ;  /* 0x000000000004a947 */ /* 0x000fea0003800000 */
[----:B---3--:R3:W-:Y:S02]  /*8c00*/  REDG.E.ADD.F32.FTZ.RN.STRONG.GPU desc[UR20][R126.64+0x800], R53 ;  /* 0x000800357e0079a6 */ /* 0x0087e4000c12f314 */
.L_x_14195:
[----:B------:R-:W-:Y:S05]  /*8c10*/  BSYNC.RECONVERGENT B0 ;  /* 0x0000000000007941 */ /* 0x000fea0003800200 */
.L_x_14194:
[----:B---3--:R3:W0:Y:S01]  /*8c20*/  LDS R53, [R114+0x1900] ;  /* 0x0019000072357984 */ /* 0x0086220000000800 */
[----:B------:R-:W-:Y:S04]  /*8c30*/  BSSY.RECONVERGENT B0, `(.L_x_14196) ;  /* 0x0000003000007945 */ /* 0x000fe80003800200 */
[----:B------:R-:W-:Y:S05]  /*8c40*/  @!P3 BRA `(.L_x_14197) ;  /* 0x000000000004b947 */ /* 0x000fea0003800000 */
[----:B0-----:R0:W-:Y:S02]  /*8c50*/  REDG.E.ADD.F32.FTZ.RN.STRONG.GPU desc[UR20][R126.64+0x880], R53 ;  /* 0x000880357e0079a6 */ /* 0x0011e4000c12f314 */
.L_x_14197:
[----:B------:R-:W-:Y:S05]  /*8c60*/  BSYNC.RECONVERGENT B0 ;  /* 0x0000000000007941 */ /* 0x000fea0003800200 */
.L_x_14196:
[----:B0-----:R0:W0:Y:S01]  /*8c70*/  LDS R53, [R113+0x1980] ;  /* 0x0019800071357984 */ /* 0x0010220000000800 */
[----:B------:R-:W-:Y:S04]  /*8c80*/  BSSY.RECONVERGENT B0, `(.L_x_14198) ;  /* 0x0000003000007945 */ /* 0x000fe80003800200 */
[----:B------:R-:W-:Y:S05]  /*8c90*/  @!P4 BRA `(.L_x_14199) ;  /* 0x000000000004c947 */ /* 0x000fea0003800000 */
[----:B0-----:R0:W-:Y:S02]  /*8ca0*/  REDG.E.ADD.F32.FTZ.RN.STRONG.GPU desc[UR20][R126.64+0x900], R53 ;  /* 0x000900357e0079a6 */ /* 0x0011e4000c12f314 */
.L_x_14199:
[----:B------:R-:W-:Y:S05]  /*8cb0*/  BSYNC.RECONVERGENT B0 ;  /* 0x0000000000007941 */ /* 0x000fea0003800200 */
.L_x_14198:
[----:B0-----:R0:W0:Y:S01]  /*8cc0*/  LDS R53, [R112+0x1a00] ;  /* 0x001a000070357984 */ /* 0x0010220000000800 */
[----:B------:R-:W-:Y:S01]  /*8cd0*/  BSSY.RECONVERGENT B0, `(.L_x_14200) ;  /* 0x0000005000007945 */ /* 0x000fe20003800200 */
[C---:B------:R-:W-:Y:S02]  /*8ce0*/  IADD3 R189, PT, PT, R104.reuse, 0x280, RZ ;  /* 0x0000028068bd7810 */ /* 0x040fe40007ffe0ff */
[----:B------:R-:W-:Y:S01]  /*8cf0*/  IADD3 R191, PT, PT, R104, 0x2a0, RZ ;  /* 0x000002a068bf7810 */ /* 0x000fe20007ffe0ff */
[----:B------:R-:W-:Y:S06]  /*8d00*/  @!P5 BRA `(.L_x_14201) ;  /* 0x000000000004d947 */ /* 0x000fec0003800000 */
[----:B0-----:R0:W-:Y:S02]  /*8d10*/  REDG.E.ADD.F32.FTZ.RN.STRONG.GPU desc[UR20][R126.64+0x980], R53 ;  /* 0x000980357e0079a6 */ /* 0x0011e4000c12f314 */
.L_x_14201:
[----:B------:R-:W-:Y:S05]  /*8d20*/  BSYNC.RECONVERGENT B0 ;  /* 0x0000000000007941 */ /* 0x000fea0003800200 */
.L_x_14200:
[----:B0-----:R-:W-:Y:S01]  /*8d30*/  IADD3 R53, PT, PT, R104, 0x2c0, RZ ;  /* 0x000002c068357810 */ /* 0x001fe20007ffe0ff */
[----:B------:R-:W-:Y:S01]  /*8d40*/  BSSY.RECONVERGENT B0, `(.L_x_14202) ;  /* 0x0000010000007945 */ /* 0x000fe20003800200 */
[-C--:B------:R-:W-:Y:S02]  /*8d50*/  LEA.HI R189, R189, R104.reuse, RZ, 0x1b ;  /* 0x00000068bdbd7211 */ /* 0x080fe400078fd8ff */
[-C--:B--2---:R-:W-:Y:S02]  /*8d60*/  LEA.HI R54, R53, R104.reuse, RZ, 0x1b ;  /* 0x0000006835367211 */ /* 0x084fe400078fd8ff */
        /* <DEDUP_REMOVED lines=13> */
.L_x_14203:
[----:B------:R-:W-:Y:S05]  /*8e40*/  BSYNC.RECONVERGENT B0 ;  /* 0x0000000000007941 */ /* 0x000fea0003800200 */
.L_x_14202:
[----:B01----:R0:W1:Y:S01]  /*8e50*/  LDS R53, [R191+0x1b00] ;  /* 0x001b0000bf357984 */ /* 0x0030620000000800 */
[----:B------:R-:W-:Y:S01]  /*8e60*/  BSSY.RECONVERGENT B0, `(.L_x_14204) ;  /* 0x0000006000007945 */ /* 0x000fe20003800200 */
[----:B------:R-:W-:Y:S02]  /*8e70*/  IADD3 R189, PT, PT, R104, 0x300, RZ ;  /* 0x0000030068bd7810 */ /* 0x000fe40007ffe0ff */
[----:B------:R-:W-:Y:S02]  /*8e80*/  LEA.HI R221, R221, R104, RZ, 0x1b ;  /* 0x00000068dddd7211 */ /* 0x000fe400078fd8ff */
[----:B------:R-:W-:Y:S01]  /*8e90*/  LEA R54, R54, UR9, 0x2 ;  /* 0x0000000936367c11 */ /* 0x000fe2000f8e10ff */
[----:B------:R-:W-:Y:S06]  /*8ea0*/  @!P1 BRA `(.L_x_14205) ;  /* 0x0000000000049947 */ /* 0x000fec0003800000 */
[----:B-1----:R2:W-:Y:S02]  /*8eb0*/  REDG.E.ADD.F32.FTZ.RN.STRONG.GPU desc[UR20][R126.64+0xa80], R53 ;  /* 0x000a80357e0079a6 */ /* 0x0025e4000c12f314 */
.L_x_14205:
[----:B------:R-:W-:Y:S05]  /*8ec0*/  BSYNC.RECONVERGENT B0 ;  /* 0x0000000000007941 */ /* 0x000fea0003800200 */
.L_x_14204:
[----:B-12---:R1:W2:Y:S01]  /*8ed0*/  LDS R53, [R54+0x1b80] ;  /* 0x001b800036357984 */ /* 0x0062a20000000800 */
[----:B------:R-:W-:Y:S01]  /*8ee0*/  BSSY.RECONVERGENT B0, `(.L_x_14206) ;  /* 0x0000005000007945 */ /* 0x000fe20003800200 */
[----:B------:R-:W-:Y:S02]  /*8ef0*/  LEA.HI R189, R189, R104, RZ, 0x1b ;  /* 0x00000068bdbd7211 */ /* 0x000fe400078fd8ff */
[----:B------:R-:W-:Y:S01]  /*8f00*/  LEA R221, R221, UR9, 0x2 ;  /* 0x00000009dddd7c11 */ /* 0x000fe2000f8e10ff */
[----:B------:R-:W-:Y:S06]  /*8f10*/  @!P2 BRA `(.L_x_14207) ;  /* 0x000000000004a947 */ /* 0x000fec0003800000 */
[----:B--2---:R2:W-:Y:S02]  /*8f20*/  REDG.E.ADD.F32.FTZ.RN.STRONG.GPU desc[UR20][R126.64+0xb00], R53 ;  /* 0x000b00357e0079a6 */ /* 0x0045e4000c12f314 */
.L_x_14207:
[----:B------:R-:W-:Y:S05]  /*8f30*/  BSYNC.RECONVERGENT B0 ;  /* 0x0000000000007941 */ /* 0x000fea0003800200 */
.L_x_14206:
[----:B--2---:R2:W0:Y:S01]  /*8f40*/  LDS R53, [R221+0x1c00] ;  /* 0x001c0000dd357984 */ /* 0x0044220000000800 */
[----:B------:R-:W-:Y:S01]  /*8f50*/  BSSY.RECONVERGENT B0, `(.L_x_14208) ;  /* 0x0000004000007945 */ /* 0x000fe20003800200 */
[----:B------:R-:W-:-:S03]  /*8f60*/  LEA R189, R189, UR9, 0x2 ;  /* 0x00000009bdbd7c11 */ /* 0x000fc6000f8e10ff */
[----:B------:R-:W-:Y:S05]  /*8f70*/  @!P3 BRA `(.L_x_14209) ;  /* 0x000000000004b947 */ /* 0x000fea0003800000 */
[----:B0-----:R0:W-:Y:S02]  /*8f80*/  REDG.E.ADD.F32.FTZ.RN.STRONG.GPU desc[UR20][R126.64+0xb80], R53 ;  /* 0x000b80357e0079a6 */ /* 0x0011e4000c12f314 */
.L_x_14209:
[----:B------:R-:W-:Y:S05]  /*8f90*/  BSYNC.RECONVERGENT B0 ;  /* 0x0000000000007941 */ /* 0x000fea0003800200 */
.L_x_14208:
[----:B0-----:R0:W0:Y:S01]  /*8fa0*/  LDS R53, [R189+0x1c80] ;  /* 0x001c8000bd357984 */ /* 0x0010220000000800 */
[----:B------:R-:W-:Y:S04]  /*8fb0*/  BSSY.RECONVERGENT B0, `(.L_x_14210) ;  /* 0x0000003000007945 */ /* 0x000fe80003800200 */
[----:B------:R-:W-:Y:S05]  /*8fc0*/  @!P4 BRA `(.L_x_14211) ;  /* 0x000000000004c947 */ /* 0x000fea0003800000 */
[----:B0-----:R0:W-:Y:S02]  /*8fd0*/  REDG.E.ADD.F32.FTZ.RN.STRONG.GPU desc[UR20][R126.64+0xc00], R53 ;  /* 0x000c00357e0079a6 */ /* 0x0011e4000c12f314 */
.L_x_14211:
[----:B------:R-:W-:Y:S05]  /*8fe0*/  BSYNC.RECONVERGENT B0 ;  /* 0x0000000000007941 */ /* 0x000fea0003800200 */
.L_x_14210:
[----:B0-----:R0:W0:Y:S01]  /*8ff0*/  LDS R53, [R111+0x1d00] ;  /* 0x001d00006f357984 */ /* 0x0010220000000800 */
[----:B------:R-:W-:Y:S04]  /*9000*/  BSSY.RECONVERGENT B0, `(.L_x_14212) ;  /* 0x0000003000007945 */ /* 0x000fe80003800200 */
[----:B------:R-:W-:Y:S05]  /*9010*/  @!P5 BRA `(.L_x_14213) ;  /* 0x000000000004d947 */ /* 0x000fea0003800000 */
[----:B0-----:R0:W-:Y:S02]  /*9020*/  REDG.E.ADD.F32.FTZ.RN.STRONG.GPU desc[UR20][R126.64+0xc80], R53 ;  /* 0x000c80357e0079a6 */ /* 0x0011e4000c12f314 */
.L_x_14213:
[----:B------:R-:W-:Y:S05]  /*9030*/  BSYNC.RECONVERGENT B0 ;  /* 0x0000000000007941 */ /* 0x000fea0003800200 */
.L_x_14212:
        /* <DEDUP_REMOVED lines=10> */
.L_x_14215:
[----:B------:R-:W-:Y:S05]  /*90e0*/  BSYNC.RECONVERGENT B0 ;  /* 0x0000000000007941 */ /* 0x000fea0003800200 */
.L_x_14214:
[----:B0-----:R0:W0:Y:S01]  /*90f0*/  LDS R53, [R109+0x1e00] ;  /* 0x001e00006d357984 */ /* 0x0010220000000800 */
[----:B------:R-:W-:Y:S01]  /*9100*/  BSSY.RECONVERGENT B0, `(.L_x_14216) ;  /* 0x0000004000007945 */ /* 0x000fe20003800200 */
[----:B------:R-:W-:-:S03]  /*9110*/  FMUL.FTZ R154, R86, R203 ;  /* 0x000000cb569a7220 */ /* 0x000fc60000410000 */
[----:B------:R-:W-:Y:S05]  /*9120*/  @!P1 BRA `(.L_x_14217) ;  /* 0x0000000000049947 */ /* 0x000fea0003800000 */
[----:B0-----:R0:W-:Y:S02]  /*9130*/  REDG.E.ADD.F32.FTZ.RN.STRONG.GPU desc[UR20][R126.64+0xd80], R53 ;  /* 0x000d80357e0079a6 */ /* 0x0011e4000c12f314 */
.L_x_14217:
[----:B------:R-:W-:Y:S05]  /*9140*/  BSYNC.RECONVERGENT B0 ;  /* 0x0000000000007941 */ /* 0x000fea0003800200 */
.L_x_14216:
[----:B0-----:R0:W0:Y:S01]  /*9150*/  LDS R53, [R108+0x1e80] ;  /* 0x001e80006c357984 */ /* 0x0010220000000800 */
[----:B------:R-:W-:Y:S01]  /*9160*/  BSSY.RECONVERGENT B0, `(.L_x_14218) ;  /* 0x0000006000007945 */ /* 0x000fe20003800200 */
[----:B------:R-:W-:Y:S01]  /*9170*/  FFMA.FTZ R187, R19, -R86, R52 ;  /* 0x8000005613bb7223 */ /* 0x000fe20000010034 */
[----:B------:R-:W-:Y:S01]  /*9180*/  FMUL.FTZ R199, R86, R199 ;  /* 0x000000c756c77220 */ /* 0x000fe20000410000 */
[----:B------:R-:W-:Y:S01]  /*9190*/  FMUL.FTZ R52, R202, R154 ;  /* 0x0000009aca347220 */ /* 0x000fe20000410000 */
[----:B------:R-:W-:Y:S06]  /*91a0*/  @!P2 BRA `(.L_x_14219) ;  /* 0x000000000004a947 */ /* 0x000fec0003800000 */
[----:B0-----:R0:W-:Y:S02]  /*91b0*/  REDG.E.ADD.F32.FTZ.RN.STRONG.GPU desc[UR20][R126.64+0xe00], R53 ;  /* 0x000e00357e0079a6 */ /* 0x0011e4000c12f314 */
.L_x_14219:
[----:B------:R-:W-:Y:S05]  /*91c0*/  BSYNC.RECONVERGENT B0 ;  /* 0x0000000000007941 */ /* 0x000fea0003800200 */
.L_x_14218:
[----:B------:R1:W1:Y:S01]  /*91d0*/  LDS R189, [R107+0x1f00] ;  /* 0x001f00006bbd7984 */ /* 0x0002620000000800 */
[----:B------:R-:W-:Y:S01]  /*91e0*/  BSSY.RECONVERGENT B0, `(.L_x_14220) ;  /* 0x0000005000007945 */ /* 0x000fe20003800200 */
[-C--:B0-----:R-:W-:Y:S01]  /*91f0*/  FFMA.FTZ R53, R187, R199.reuse, -R52 ;  /* 0x000000c7bb357223 */ /* 0x081fe20000010834 */
[----:B------:R-:W-:Y:S02]  /*9200*/  FMUL.FTZ R52, R202, R199 ;  /* 0x000000c7ca347220 */ /* 0x000fe40000410000 */
[----:B------:R-:W-:Y:S05]  /*9210*/  @!P3 BRA `(.L_x_14221) ;  /* 0x000000000004b947 */ /* 0x000fea0003800000 */
[----:B-1----:R0:W-:Y:S02]  /*9220*/  REDG.E.ADD.F32.FTZ.RN.STRONG.GPU desc[UR20][R126.64+0xe80], R189 ;  /* 0x000e80bd7e0079a6 */ /* 0x0021e4000c12f314 */
.L_x_14221:
[----:B------:R-:W-:Y:S05]  /*9230*/  BSYNC.RECONVERGENT B0 ;  /* 0x0000000000007941 */ /* 0x000fea0003800200 */
.L_x_14220:
[----:B01----:R0:W1:Y:S01]  /*9240*/  LDS R189, [R106+0x1f80] ;  /* 0x001f80006abd7984 */ /* 0x0030620000000800 */
[----:B------:R-:W-:Y:S01]  /*9250*/  BSSY.RECONVERGENT B0, `(.L_x_14222) ;  /* 0x0000004000007945 */ /* 0x000fe20003800200 */
[----:B------:R-:W-:-:S03]  /*9260*/  FFMA.FTZ R52, R187, R154, R52 ;  /* 0x0000009abb347223 */ /* 0x000fc60000010034 */
[----:B------:R-:W-:Y:S05]  /*9270*/  @!P4 BRA `(.L_x_14223) ;  /* 0x000000000004c947 */ /* 0x000fea0003800000 */
[----:B-1----:R1:W-:Y:S02]  /*9280*/  REDG.E.ADD.F32.FTZ.RN.STRONG.GPU desc[UR20][R126.64+0xf00], R189 ;  /* 0x000f00bd7e0079a6 */ /* 0x0023e4000c12f314 */
.L_x_14223:
[----:B------:R-:W-:Y:S05]  /*9290*/  BSYNC.RECONVERGENT B0 ;  /* 0x0000000000007941 */ /* 0x000fea0003800200 */
.L_x_14222:
[----:B------:R-:W-:Y:S01]  /*92a0*/  FADD.FTZ R52, R181, R52 ;  /* 0x00000034b5347221 */ /* 0x000fe20000010000 */
[----:B------:R-:W-:Y:S01]  /*92b0*/  BSSY.RECONVERGENT B0, `(.L_x_14224) ;  /* 0x0000004000007945 */ /* 0x000fe20003800200 */
[----:B------:R0:W0:Y:S03]  /*92c0*/  LDS R181, [R105+0x2000] ;  /* 0x0020000069b57984 */ /* 0x0000260000000800 */
[----:B------:R-:W-:Y:S05]  /*92d0*/  @!P5 BRA `(.L_x_14225) ;  /* 0x000000000004d947 */ /* 0x000fea0003800000 */
[----:B0-----:R0:W-:Y:S02]  /*92e0*/  REDG.E.ADD.F32.FTZ.RN.STRONG.GPU desc[UR20][R126.64+0xf80], R181 ;  /* 0x000f80b57e0079a6 */ /* 0x0011e4000c12f314 */
.L_x_14225:
[----:B------:R-:W-:Y:S05]  /*92f0*/  BSYNC.RECONVERGENT B0 ;  /* 0x0000000000007941 */ /* 0x000fea0003800200 */
.L_x_14224:
[----:B------:R-:W-:Y:S01]  /*9300*/  FFMA.FTZ R54, R122, R55, R209 ;  /* 0x000000377a367223 */ /* 0x000fe200000100d1 */
[----:B------:R-:W-:Y:S01]  /*9310*/  FADD.FTZ R53, R180, R53 ;  /* 0x00000035b4357221 */ /* 0x000fe20000010000 */
[----:B------:R-:W-:Y:S01]  /*9320*/  FFMA.FTZ R55, -R122, R204, R211 ;  /* 0x000000cc7a377223 */ /* 0x000fe200000101d3 */
[----:B01----:R-:W0:Y:S01]  /*9330*/  SHFL.DOWN PT, R127, R52, 0x1, 0x1f ;  /* 0x08201f00347f7f89 */ /* 0x003e2200000e0000 */
[----:B------:R-:W-:Y:S01]  /*9340*/  ISETP.GT.AND P1, PT, R103, 0x1e, PT ;  /* 0x0000001e6700780c */ /* 0x000fe20003f24270 */
[----:B------:R-:W-:Y:S01]  /*9350*/  FMUL.FTZ R217, R176, R217 ;  /* 0x000000d9b0d97220 */ /* 0x000fe20000410000 */
[----:B------:R-:W-:Y:S01]  /*9360*/  FMUL.FTZ R219, R174, R219 ;  /* 0x000000dbaedb7220 */ /* 0x000fe20000410000 */
[----:B------:R-:W1:Y:S01]  /*9370*/  SHFL.DOWN PT, R126, R53, 0x1, 0x1f ;  /* 0x08201f00357e7f89 */ /* 0x000e6200000e0000 */
[----:B------:R-:W-:Y:S01]  /*9380*/  FMUL.FTZ R210, R173, R210 ;  /* 0x000000d2add27220 */ /* 0x000fe20000410000 */
[----:B------:R-:W-:Y:S01]  /*9390*/  FFMA.FTZ R60, R60, R183, R217 ;  /* 0x000000b73c3c7223 */ /* 0x000fe200000100d9 */
[----:B------:R-:W-:Y:S01]  /*93a0*/  FMUL.FTZ R186, R205, R186 ;  /* 0x000000bacdba7220 */ /* 0x000fe20000410000 */
[----:B------:R-:W5:Y:S01]  /*93b0*/  SHFL.DOWN PT, R181, R54, 0x1, 0x1f ;  /* 0x08201f0036b57f89 */ /* 0x000f6200000e0000 */
[----:B------:R-:W-:Y:S01]  /*93c0*/  FFMA.FTZ R65, R65, R192, R210 ;  /* 0x000000c041417223 */ /* 0x000fe200000100d2 */
[----:B------:R-:W-:Y:S01]  /*93d0*/  FFMA.FTZ R60, R15, R57, R60 ;  /* 0x000000390f3c7223 */ /* 0x000fe2000001003c */
[----:B------:R-:W-:Y:S01]  /*93e0*/  FFMA.FTZ R61, R61, R182, R186 ;  /* 0x000000b63d3d7223 */ /* 0x000fe200000100ba */
[----:B------:R-:W2:Y:S01]  /*93f0*/  SHFL.DOWN PT, R180, R55, 0x1, 0x1f ;  /* 0x08201f0037b47f89 */ /* 0x000ea200000e0000 */
[----:B------:R-:W-:Y:S01]  /*9400*/  FMUL.FTZ R184, R175, R184 ;  /* 0x000000b8afb87220 */ /* 0x000fe20000410000 */
        /* <DEDUP_REMOVED lines=83> */
.L_x_14227:
[----:B------:R-:W-:Y:S05]  /*9940*/  BSYNC.RECONVERGENT B0 ;  /* 0x0000000000007941 */ /* 0x000fea0003800200 */
.L_x_14226:
        /* <DEDUP_REMOVED lines=36> */
[----:B------:R-:W-:Y:S01]  /*9b90*/  ISETP.NE.AND P1, PT, R116, UR40, PT ;  /* 0x0000002874007c0c */ /* 0x000fe2000bf25270 */
[----:B------:R-:W-:-:S12]  /*9ba0*/  ULEA UR10, UR6, UR9, 0x3 ;  /* 0x00000009060a7291 */ /* 0x000fd8000f8e18ff */
        /* <DEDUP_REMOVED lines=8> */
.L_x_14229:
[----:B------:R-:W-:Y:S05]  /*9c30*/  BSYNC.RECONVERGENT B0 ;  /* 0x0000000000007941 */ /* 0x000fea0003800200 */
.L_x_14228:
[----:B------:R-:W-:-:S04]  /*9c40*/  UIADD3 UR6, UPT, UPT, UR6, 0x1, URZ ;  /* 0x0000000106067890 */ /* 0x000fc8000fffe0ff */
[----:B------:R-:W-:-:S09]  /*9c50*/  UISETP.GE.AND UP0, UPT, UR6, UR41, UPT ;  /* 0x000000290600728c */ /* 0x000fd2000bf06270 */
[----:B------:R-:W-:Y:S05]  /*9c60*/  BRA.U !UP0, `(.L_x_14230) ;  /* 0xffffff89089c7547 */ /* 0x000fea000b83ffff */
.L_x_14148:
[----:B------:R-:W0:Y:S01]  /*9c70*/  S2R R0, SR_LANEID ;  /* 0x0000000000007919 */ /* 0x000e220000000000 */
[----:B------:R-:W5:Y:S01]  /*9c80*/  S2UR UR9, SR_CgaCtaId ;  /* 0x00000000000979c3 */ /* 0x000f620000008800 */
[----:B------:R-:W-:Y:S01]  /*9c90*/  UMOV UR6, 0x400 ;  /* 0x0000040000067882 */ /* 0x000fe20000000000 */
[----:B------:R-:W1:Y:S01]  /*9ca0*/  LDCU.64 UR10, c[0x0][0x500] ;  /* 0x0000a000ff0a77ac */ /* 0x000e620008000a00 */
[----:B------:R-:W-:Y:S01]  /*9cb0*/  HFMA2 R5, -RZ, RZ, 0, 0 ;  /* 0x00000000ff057431 */ /* 0x000fe200000001ff */
[----:B------:R-:W-:Y:S02]  /*9cc0*/  IADD3 R8, PT, PT, R116, -0x1, RZ ;  /* 0xffffffff74087810 */ /* 0x000fe40007ffe0ff */
[----:B------:R-:W-:Y:S01]  /*9cd0*/  SHF.L.U32 R104, R104, 0x2, RZ ;  /* 0x0000000268687819 */ /* 0x000fe200000006ff */
[----:B------:R-:W-:Y:S01]  /*9ce0*/  UIADD3 UR35, UP0, UPT, UR35, -0x1000, URZ ;  /* 0xfffff00023237890 */ /* 0x000fe2000ff1e0ff */
[----:B------:R-:W2:Y:S01]  /*9cf0*/  LDC.64 R6, c[0x0][0x4f8] ;  /* 0x00013e00ff067b82 */ /* 0x000ea20000000a00 */
[----:B------:R-:W-:Y:S01]  /*9d00*/  SHF.L.U32 R4, R8, 0x9, RZ ;  /* 0x0000000908047819 */ /* 0x000fe200000006ff */
[----:B------:R-:W-:Y:S01]  /*9d10*/  UIADD3 UR33, UP1, UPT, UR33, -0x800, URZ ;  /* 0xfffff80021217890 */ /* 0x000fe2000ff3e0ff */
[----:B------:R-:W-:Y:S01]  /*9d20*/  LOP3.LUT R104, R104, 0xf80, RZ, 0xc0, !PT ;  /* 0x00000f8068687812 */ /* 0x000fe200078ec0ff */
[----:B------:R-:W-:Y:S01]  /*9d30*/  UIADD3 UR23, UP2, UPT, UR23, -0x800, URZ ;  /* 0xfffff80017177890 */ /* 0x000fe2000ff5e0ff */
[----:B------:R-:W-:Y:S01]  /*9d40*/  IADD3 R118, P1, PT, R118, -0x800, RZ ;  /* 0xfffff80076767810 */ /* 0x000fe20007f3e0ff */
[----:B------:R-:W-:Y:S01]  /*9d50*/  UIADD3.X UR36, UPT, UPT, UR36, -0x1, URZ, UP0, !UPT ;  /* 0xffffffff24247890 */ /* 0x000fe200087fe4ff */
[----:B------:R-:W-:Y:S01]  /*9d60*/  LOP3.LUT R9, R104, 0x1f, R119, 0xf8, !PT ;  /* 0x0000001f68097812 */ /* 0x000fe200078ef877 */
[----:B------:R-:W3:Y:S01]  /*9d70*/  LDC.64 R10, c[0x0][0x550] ;  /* 0x00015400ff0a7b82 */ /* 0x000ee20000000a00 */
[----:B------:R-:W-:Y:S01]  /*9d80*/  UIADD3.X UR34, UPT, UPT, UR34, -0x1, URZ, UP1, !UPT ;  /* 0xffffffff22227890 */ /* 0x000fe20008ffe4ff */
[----:B------:R-:W-:Y:S01]  /*9d90*/  IADD3.X R117, PT, PT, R117, -0x1, RZ, P1, !PT ;  /* 0xffffffff75757810 */ /* 0x000fe20000ffe4ff */
[----:B------:R-:W-:-:S02]  /*9da0*/  UIADD3.X UR32, UPT, UPT, UR32, -0x1, URZ, UP2, !UPT ;  /* 0xffffffff20207890 */ /* 0x000fc400097fe4ff */
[----:B-----5:R-:W-:-:S06]  /*9db0*/  ULEA UR6, UR9, UR6, 0x18 ;  /* 0x0000000609067291 */ /* 0x020fcc000f8ec0ff */
[----:B0-----:R-:W-:Y:S01]  /*9dc0*/  LEA R52, R0, UR6, 0x6 ;  /* 0x0000000600347c11 */ /* 0x001fe2000f8e30ff */
[----:B------:R-:W-:Y:S01]  /*9dd0*/  BAR.SYNC.DEFER_BLOCKING 0x0 ;  /* 0x0000000000007b1d */ /* 0x000fe20000010000 */
[----:B--2---:R-:W-:-:S04]  /*9de0*/  IMAD.WIDE.U32 R2, R6, UR22, R4 ;  /* 0x0000001606027c25 */ /* 0x004fc8000f8e0004 */
[----:B------:R-:W-:Y:S02]  /*9df0*/  IMAD R3, R7, UR22, R3 ;  /* 0x0000001607037c24 */ /* 0x000fe4000f8e0203 */
[----:B-1----:R-:W-:-:S04]  /*9e00*/  IMAD.WIDE.U32 R2, R120, UR10, R2 ;  /* 0x0000000a78027c25 */ /* 0x002fc8000f8e0002 */
[----:B------:R-:W-:Y:S01]  /*9e10*/  IMAD R0, R120, UR11, R3 ;  /* 0x0000000b78007c24 */ /* 0x000fe2000f8e0203 */
[C---:B---3--:R-:W-:Y:S01]  /*9e20*/  LEA R6, P0, R2.reuse, R10, 0x2 ;  /* 0x0000000a02067211 */ /* 0x048fe200078010ff */
[----:B------:R-:W0:Y:S03]  /*9e30*/  LDCU.64 UR10, c[0x0][0x520] ;  /* 0x0000a400ff0a77ac */ /* 0x000e260008000a00 */
[----:B------:R-:W-:Y:S01]  /*9e40*/  LEA.HI.X R7, R2, R11, R0, 0x2, P0 ;  /* 0x0000000b02077211 */ /* 0x000fe200000f1400 */
[----:B------:R-:W-:Y:S01]  /*9e50*/  FADD.FTZ R0, R121, R20 ;  /* 0x0000001479007221 */ /* 0x000fe20000010000 */
[----:B------:R-:W1:Y:S01]  /*9e60*/  LDC.64 R10, c[0x0][0x518] ;  /* 0x00014600ff0a7b82 */ /* 0x000e620000000a00 */
[----:B------:R-:W-:Y:S01]  /*9e70*/  IMAD.WIDE.U32 R2, R9, 0x10, R6 ;  /* 0x0000001009027825 */ /* 0x000fe200078e0006 */
[----:B------:R-:W-:Y:S03]  /*9e80*/  STS.128 [R52], R36 ;  /* 0x0000002434007388 */ /* 0x000fe60000000c00 */
[----:B------:R-:W-:Y:S01]  /*9e90*/  FADD.FTZ R7, R0, R21 ;  /* 0x0000001500077221 */ /* 0x000fe20000010000 */
[----:B------:R-:W-:Y:S03]  /*9ea0*/  STS.128 [R52+0x10], R40 ;  /* 0x0000102834007388 */ /* 0x000fe60000000c00 */
[----:B------:R-:W-:Y:S01]  /*9eb0*/  FADD.FTZ R0, R7, R22 ;  /* 0x0000001607007221 */ /* 0x000fe20000010000 */
[----:B------:R2:W-:Y:S03]  /*9ec0*/  STS.128 [R52+0x20], R44 ;  /* 0x0000202c34007388 */ /* 0x0005e60000000c00 */
[----:B------:R-:W-:Y:S01]  /*9ed0*/  FADD.FTZ R7, R0, R23 ;  /* 0x0000001700077221 */ /* 0x000fe20000010000 */
[----:B------:R-:W-:Y:S01]  /*9ee0*/  STS.128 [R52+0x30], R48 ;  /* 0x0000303034007388 */ /* 0x000fe20000000c00 */
[----:B------:R-:W-:-:S03]  /*9ef0*/  NOP ;  /* 0x0000000000007918 */ /* 0x000fc60000000000 */
[----:B------:R-:W3:Y:S01]  /*9f00*/  LDS.128 R12, [R102] ;  /* 0x00000000660c7984 */ /* 0x000ee20000000c00 */
[----:B-1----:R-:W-:-:S04]  /*9f10*/  IMAD.WIDE.U32 R4, R10, UR22, R4 ;  /* 0x000000160a047c25 */ /* 0x002fc8000f8e0004 */
[----:B------:R-:W-:Y:S01]  /*9f20*/  FADD.FTZ R0, R7, R24 ;  /* 0x0000001807007221 */ /* 0x000fe20000010000 */
[----:B------:R-:W1:Y:S01]  /*9f30*/  LDS.128 R16, [R102+0x200] ;  /* 0x0002000066107984 */ /* 0x000e620000000c00 */
[----:B--2---:R-:W2:Y:S01]  /*9f40*/  LDC.64 R44, c[0x0][0x560] ;  /* 0x00015800ff2c7b82 */ /* 0x004ea20000000a00 */
[----:B------:R-:W-:Y:S02]  /*9f50*/  IMAD R5, R11, UR22, R5 ;  /* 0x000000160b057c24 */ /* 0x000fe4000f8e0205 */
[----:B------:R-:W5:Y:S04]  /*9f60*/  LDS.128 R36, [R102+0x400] ;  /* 0x0004000066247984 */ /* 0x000f680000000c00 */
[----:B------:R-:W4:Y:S04]  /*9f70*/  LDS.128 R40, [R102+0x600] ;  /* 0x0006000066287984 */ /* 0x000f280000000c00 */
[----:B---3--:R-:W-:Y:S04]  /*9f80*/  STG.E.128 desc[UR20][R2.64], R12 ;  /* 0x0000000c02007986 */ /* 0x008fe8000c101d14 */
[----:B-1----:R-:W-:Y:S04]  /*9f90*/  STG.E.128 desc[UR20][R2.64+0x200], R16 ;  /* 0x0002001002007986 */ /* 0x002fe8000c101d14 */
[----:B-----5:R-:W-:Y:S04]  /*9fa0*/  STG.E.128 desc[UR20][R2.64+0x400], R36 ;  /* 0x0004002402007986 */ /* 0x020fe8000c101d14 */
[----:B----4-:R0:W-:Y:S01]  /*9fb0*/  STG.E.128 desc[UR20][R2.64+0x600], R40 ;  /* 0x0006002802007986 */ /* 0x0101e2000c101d14 */
[----:B------:R-:W-:Y:S01]  /*9fc0*/  BAR.SYNC.DEFER_BLOCKING 0x0 ;  /* 0x0000000000007b1d */ /* 0x000fe20000010000 */
[----:B0-----:R-:W-:-:S03]  /*9fd0*/  IMAD.WIDE.U32 R2, R120, UR10, R4 ;  /* 0x0000000a78027c25 */ /* 0x001fc6000f8e0004 */
[----:B--2---:R-:W-:Y:S02]  /*9fe0*/  LEA R4, P0, R2, R44, 0x2 ;  /* 0x0000002c02047211 */ /* 0x004fe400078010ff */
        /* <DEDUP_REMOVED lines=17> */
[----:B------:R-:W-:-:S03]  /*a100*/  MOV R116, R8 ;  /* 0x0000000800747202 */ /* 0x000fc60000000f00 */
        /* <DEDUP_REMOVED lines=11> */
[----:B------:R-:W-:Y:S05]  /*a1c0*/  @P0 BRA `(.L_x_14231) ;  /* 0xffffff68005c0947 */ /* 0x000fea000383ffff */
.L_x_14146:
[----:B------:R-:W0:Y:S01]  /*a1d0*/  LDC.64 R6, c[0x0][0x548] ;  /* 0x00015200ff067b82 */ /* 0x000e220000000a00 */
[----:B-1----:R-:W1:Y:S01]  /*a1e0*/  S2R R12, SR_TID.X ;  /* 0x00000000000c7919 */ /* 0x002e620000002100 */
        /* <DEDUP_REMOVED lines=29> */
[----:B------:R-:W-:-:S04]  /*a3c0*/  LEA R2, P1, R120, R6, 0x2 ;  /* 0x0000000678027211 */ /* 0x000fc800078210ff */
[----:B------:R-:W-:-:S05]  /*a3d0*/  LEA.HI.X R3, R120, R7, RZ, 0x2, P1 ;  /* 0x0000000778037211 */ /* 0x000fca00008f14ff */
[----:B------:R1:W-:Y:S04]  /*a3e0*/  REDG.E.ADD.F32.FTZ.RN.STRONG.GPU desc[UR20][R2.64], R4 ;  /* 0x00000004020079a6 */ /* 0x0003e8000c12f314 */
.L_x_14233:
[----:B------:R-:W-:Y:S05]  /*a3f0*/  BSYNC.RECONVERGENT B0 ;  /* 0x0000000000007941 */ /* 0x000fea0003800200 */
.L_x_14232:
[----:B------:R-:W-:Y:S05]  /*a400*/  @!P0 BRA `(.L_x_14234) ;  /* 0x0000000000688947 */ /* 0x000fea0003800000 */
        /* <DEDUP_REMOVED lines=9> */
[----:B--2---:R-:W-:Y:S01]  /*a4a0*/  @P0 FADD R3, R0, R3 ;  /* 0x0000000300030221 */ /* 0x004fe20000000000 */
[----:B------:R-:W-:-:S04]  /*a4b0*/  @!P1 MOV R0, 0x400 ;  /* 0x0000040000009802 */ /* 0x000fc80000000f00 */
[----:B------:R-:W2:Y:S01]  /*a4c0*/  SHFL.DOWN P0, R2, R3, 0x4, 0x1f ;  /* 0x08801f0003027f89 */ /* 0x000ea20000000000 */
[----:B0-----:R-:W-:Y:S01]  /*a4d0*/  @!P1 LEA R7, R7, R0, 0x18 ;  /* 0x0000000007079211 */ /* 0x001fe200078ec0ff */
[----:B--2---:R-:W-:-:S05]  /*a4e0*/  @P0 FADD R2, R3, R2 ;  /* 0x0000000203020221 */ /* 0x004fca0000000000 */
        /* <DEDUP_REMOVED lines=8> */
[----:B------:R-:W-:-:S04]  /*a570*/  LEA R2, P0, R120, R8, 0x2 ;  /* 0x0000000878027211 */ /* 0x000fc800078010ff */
[----:B------:R-:W-:-:S05]  /*a580*/  LEA.HI.X R3, R120, R9, RZ, 0x2, P0 ;  /* 0x0000000978037211 */ /* 0x000fca00000f14ff */
[----:B------:R1:W-:Y:S04]  /*a590*/  REDG.E.ADD.F32.FTZ.RN.STRONG.GPU desc[UR20][R2.64], R4 ;  /* 0x00000004020079a6 */ /* 0x0003e8000c12f314 */
.L_x_14235:
[----:B------:R-:W-:Y:S05]  /*a5a0*/  BSYNC.RECONVERGENT B0 ;  /* 0x0000000000007941 */ /* 0x000fea0003800200 */
.L_x_14234:
        /* <DEDUP_REMOVED lines=17> */
.L_x_14237:
[C---:B01-3--:R-:W-:Y:S01]  /*a6c0*/  LEA R4, R0.reuse, UR13, 0x3 ;  /* 0x0000000d00047c11 */ /* 0x04bfe2000f8e18ff */
        /* <DEDUP_REMOVED lines=25> */
.L_x_14236:
[----:B------:R-:W-:Y:S05]  /*a860*/  EXIT ;  /* 0x000000000000794d */ /* 0x000fea0003800000 */
.L_x_14238:
        /* <DEDUP_REMOVED lines=9> */
.L_x_18741:


//--------------------- .text._Z25selective_scan_bwd_kernelI32Selective_Scan_bwd_kernel_traitsILi32ELi16ELb1ELb0ELb1ELb1ELb0EfN3c107complexIfEEEEv12SSMParamsBwd --------------------------
	.section	.text._Z25selective_scan_bwd_kernelI32Selective_Scan_bwd_kernel_traitsILi32ELi16ELb1ELb0ELb1ELb1ELb0EfN3c107complexIfEEEEv12SSMParamsBwd,"ax",@progbits
	.align	128
        .global         _Z25selective_scan_bwd_kernelI32Selective_Scan_bwd_kernel_traitsILi32ELi16ELb1ELb0ELb1ELb1ELb0EfN3c107complexIfEEEEv12SSMParamsBwd
        .type           _Z25selective_scan_bwd_kernelI32Selective_Scan_bwd_kernel_traitsILi32ELi16ELb1ELb0ELb1ELb1ELb0EfN3c107complexIfEEEEv12SSMParamsBwd,@function
        .size           _Z25selective_scan_bwd_kernelI32Selective_Scan_bwd_kernel_traitsILi32ELi16ELb1ELb0ELb1ELb1ELb0EfN3c107complexIfEEEEv12SSMParamsBwd,(.L_x_18742 - _Z25selective_scan_bwd_kernelI32Selective_Scan_bwd_kernel_traitsILi32ELi16ELb1ELb0ELb1ELb1ELb0EfN3c107complexIfEEEEv12SSMParamsBwd)
        .other          _Z25selective_scan_bwd_kernelI32Selective_Scan_bwd_kernel_traitsILi32ELi16ELb1ELb0ELb1ELb1ELb0EfN3c107complexIfEEEEv12SSMParamsBwd,@"STO_CUDA_ENTRY STV_DEFAULT"
_Z25selective_scan_bwd_kernelI32Selective_Scan_bwd_kernel_traitsILi32ELi16ELb1ELb0ELb1ELb1ELb0EfN3c107complexIfEEEEv12SSMParamsBwd:
.text._Z25selective_scan_bwd_kernelI32Selective_Scan_bwd_kernel_traitsILi32ELi16ELb1ELb0ELb1ELb1ELb0EfN3c107complexIfEEEEv12SSMParamsBwd:
        /* <DEDUP_REMOVED lines=54> */
[----:B------:R-:W1:Y:S01]  /*0360*/  LDCU.64 UR18, c[0x0][0x3e8] ;  /* 0x00007d00ff1277ac */ /* 0x000e620008000a00 */
        /* <DEDUP_REMOVED lines=29> */
[----:B------:R-:W2:Y:S01]  /*0540*/  LDCU.64 UR28, c[0x0][0x528] ;  /* 0x0000a500ff1c77ac */ /* 0x000ea20008000a00 */
[----:B------:R-:W-:-:S02]  /*0550*/  UIMAD UR16, UR22, UR27, UR5 ;  /* 0x0000001b161072a4 */ /* 0x000fc4000f8e0205 */
[----:B------:R-:W-:Y:S02]  /*0560*/  ULOP3.LUT UR5, UR22, UR30, URZ, 0x3c, !UPT ;  /* 0x0000001e16057292 */ /* 0x000fe4000f8e3cff */
[----:B------:R-:W-:Y:S02]  /*0570*/  UISETP.NE.AND UP1, UPT, UR30, URZ, UPT ;  /* 0x000000ff1e00728c */ /* 0x000fe4000bf25270 */
[----:B------:R-:W-:Y:S02]  /*0580*/  UISETP.GE.AND UP2, UPT, UR5, URZ, UPT ;  /* 0x000000ff0500728c */ /* 0x000fe4000bf46270 */
[----:B------:R-:W-:Y:S01]  /*0590*/  VOTEU.ANY UP3, P0 ;  /* 0x0000000000ff7886 */ /* 0x000fe20000060100 */
[----:B------:R-:W-:Y:S01]  /*05a0*/  @!UP0 UIADD3 UR24, UPT, UPT, UR24, 0x1, URZ ;  /* 0x0000000118188890 */ /* 0x000fe2000fffe0ff */
[----:B------:R-:W3:Y:S03]  /*05b0*/  LDCU.64 UR26, c[0x0][0x4e0] ;  /* 0x00009c00ff1a77ac */ /* 0x000ee60008000a00 */
[----:B------:R-:W-:-:S02]  /*05c0*/  @UP3 UIADD3 UR24, UPT, UPT, UR24, 0x1, URZ ;  /* 0x0000000118183890 */ /* 0x000fc4000fffe0ff */
[----:B0-----:R-:W-:Y:S02]  /*05d0*/  UISETP.NE.U32.AND UP0, UPT, UR32, URZ, UPT ;  /* 0x000000ff2000728c */ /* 0x001fe4000bf05070 */
[----:B------:R-:W-:Y:S02]  /*05e0*/  UIADD3 UR4, UP3, UPT, UR9, UR4, URZ ;  /* 0x0000000409047290 */ /* 0x000fe4000ff7e0ff */
[----:B------:R-:W-:Y:S02]  /*05f0*/  @!UP2 UIADD3 UR24, UPT, UPT, -UR24, URZ, URZ ;  /* 0x000000ff1818a290 */ /* 0x000fe4000fffe1ff */
[----:B------:R-:W-:Y:S02]  /*0600*/  UIADD3.X UR16, UPT, UPT, UR11, UR16, URZ, UP3, !UPT ;  /* 0x000000100b107290 */ /* 0x000fe40009ffe4ff */
[----:B--2---:R-:W-:Y:S02]  /*0610*/  ULEA UR17, UP2, UR4, UR28, 0x2 ;  /* 0x0000001c04117291 */ /* 0x004fe4000f8410ff */
[----:B------:R-:W-:-:S02]  /*0620*/  UISETP.NE.AND.EX UP0, UPT, UR33, URZ, UPT, UP0 ;  /* 0x000000ff2100728c */ /* 0x000fc4000bf05300 */
[----:B------:R-:W-:Y:S02]  /*0630*/  @!UP1 ULOP3.LUT UR24, URZ, UR30, URZ, 0x33, !UPT ;  /* 0x0000001eff189292 */ /* 0x000fe4000f8e33ff */
[----:B------:R-:W-:Y:S02]  /*0640*/  ULEA.HI.X UR16, UR4, UR29, UR16, 0x2, UP2 ;  /* 0x0000001d04107291 */ /* 0x000fe400090f1410 */
[----:B------:R-:W-:Y:S01]  /*0650*/  USHF.R.S32.HI UR4, URZ, 0x1f, UR24 ;  /* 0x0000001fff047899 */ /* 0x000fe20008011418 */
[----:B------:R-:W0:Y:S03]  /*0660*/  LDCU.64 UR30, c[0x0][0x450] ;  /* 0x00008a00ff1e77ac */ /* 0x000e260008000a00 */
[----:B-1----:R-:W-:Y:S02]  /*0670*/  UIMAD UR5, UR4, UR18, URZ ;  /* 0x00000012040572a4 */ /* 0x002fe4000f8e02ff */
        /* <DEDUP_REMOVED lines=76> */
.L_x_14355:
        /* <DEDUP_REMOVED lines=16> */
[----:B------:R-:W-:Y:S01]  /*0c40*/  UMOV UR11, UR25 ;  /* 0x00000019000b7c82 */ /* 0x000fe20008000000 */
[----:B-1----:R-:W-:-:S03]  /*0c50*/  ULEA UR8, UR10, UR8, 0x18 ;  /* 0x000000080a087291 */ /* 0x002fc6000f8ec0ff */
[----:B------:R-:W-:Y:S02]  /*0c60*/  UMOV UR10, UR24 ;  /* 0x00000018000a7c82 */ /* 0x000fe40008000000 */
[----:B0-----:R-:W-:Y:S01]  /*0c70*/  IMAD.WIDE.U32 R2, R21, R8, UR10 ;  /* 0x0000000a15027e25 */ /* 0x001fe2000f8e0008 */
[C---:B------:R-:W-:Y:S02]  /*0c80*/  LEA R90, R91.reuse, UR8, 0x4 ;  /* 0x000000085b5a7c11 */ /* 0x040fe4000f8e20ff */
[----:B------:R-:W-:-:S03]  /*0c90*/  LEA R0, R91, UR8, 0x6 ;  /* 0x000000085b007c11 */ /* 0x000fc6000f8e30ff */
        /* <DEDUP_REMOVED lines=14> */
[----:B0-----:R-:W-:-:S02]  /*0d80*/  MOV R32, UR17 ;  /* 0x0000001100207c02 */ /* 0x001fc40008000f00 */
        /* <DEDUP_REMOVED lines=70> */
.L_x_14241:
[----:B------:R-:W-:Y:S05]  /*11f0*/  BSYNC.RECONVERGENT B0 ;  /* 0x0000000000007941 */ /* 0x000fea0003800200 */
.L_x_14240:
        /* <DEDUP_REMOVED lines=34> */
.L_x_14243:
[----:B------:R-:W-:Y:S05]  /*1420*/  BSYNC.RECONVERGENT B0 ;  /* 0x0000000000007941 */ /* 0x000fea0003800200 */
.L_x_14242:
        /* <DEDUP_REMOVED lines=34> */
.L_x_14245:
[----:B------:R-:W-:Y:S05]  /*1650*/  BSYNC.RECONVERGENT B0 ;  /* 0x0000000000007941 */ /* 0x000fea0003800200 */
.L_x_14244:
        /* <DEDUP_REMOVED lines=34> */
.L_x_14247:
[----:B------:R-:W-:Y:S05]  /*1880*/  BSYNC.RECONVERGENT B0 ;  /* 0x0000000000007941 */ /* 0x000fea0003800200 */
.L_x_14246:
        /* <DEDUP_REMOVED lines=34> */
.L_x_14249:
[----:B------:R-:W-:Y:S05]  /*1ab0*/  BSYNC.RECONVERGENT B0 ;  /* 0x0000000000007941 */ /* 0x000fea0003800200 */
.L_x_14248:
        /* <DEDUP_REMOVED lines=36> */
.L_x_14251:
[----:B------:R-:W-:Y:S05]  /*1d00*/  BSYNC.RECONVERGENT B0 ;  /* 0x0000000000007941 */ /* 0x000fea0003800200 */
.L_x_14250:
        /* <DEDUP_REMOVED lines=39> */
.L_x_14253:
[----:B------:R-:W-:Y:S05]  /*1f80*/  BSYNC.RECONVERGENT B0 ;  /* 0x0000000000007941 */ /* 0x000fea0003800200 */
.L_x_14252:
        /* <DEDUP_REMOVED lines=38> */
.L_x_14255:
[----:B------:R-:W-:Y:S05]  /*21f0*/  BSYNC.RECONVERGENT B0 ;  /* 0x0000000000007941 */ /* 0x000fea0003800200 */
.L_x_14254:
        /* <DEDUP_REMOVED lines=38> */
.L_x_14257:
[----:B------:R-:W-:Y:S05]  /*2460*/  BSYNC.RECONVERGENT B0 ;  /* 0x0000000000007941 */ /* 0x000fea0003800200 */
.L_x_14256:
        /* <DEDUP_REMOVED lines=38> */
.L_x_14259:
[----:B------:R-:W-:Y:S05]  /*26d0*/  BSYNC.RECONVERGENT B0 ;  /* 0x0000000000007941 */ /* 0x000fea0003800200 */
.L_x_14258:
        /* <DEDUP_REMOVED lines=38> */
.L_x_14261:
[----:B------:R-:W-:Y:S05]  /*2940*/  BSYNC.RECONVERGENT B0 ;  /* 0x0000000000007941 */ /* 0x000fea0003800200 */
.L_x_14260:
        /* <DEDUP_REMOVED lines=32> */
.L_x_14263:
[----:B------:R-:W-:Y:S05]  /*2b50*/  BSYNC.RECONVERGENT B0 ;  /* 0x0000000000007941 */ /* 0x000fea0003800200 */
.L_x_14262:
        /* <DEDUP_REMOVED lines=32> */
.L_x_14265:
[----:B------:R-:W-:Y:S05]  /*2d60*/  BSYNC.RECONVERGENT B0 ;  /* 0x0000000000007941 */ /* 0x000fea0003800200 */
.L_x_14264:
        /* <DEDUP_REMOVED lines=32> */
.L_x_14267:
[----:B------:R-:W-:Y:S05]  /*2f70*/  BSYNC.RECONVERGENT B0 ;  /* 0x0000000000007941 */ /* 0x000fea0003800200 */
.L_x_14266:
        /* <DEDUP_REMOVED lines=32> */
.L_x_14269:
[----:B------:R-:W-:Y:S05]  /*3180*/  BSYNC.RECONVERGENT B0 ;  /* 0x0000000000007941 */ /* 0x000fea0003800200 */
.L_x_14268:
        /* <DEDUP_REMOVED lines=32> */
.L_x_14271:
[----:B------:R-:W-:Y:S05]  /*3390*/  BSYNC.RECONVERGENT B0 ;  /* 0x0000000000007941 */ /* 0x000fea0003800200 */
.L_x_14270:
        /* <DEDUP_REMOVED lines=24> */
[----:B------:R-:W0:Y:S01]  /*3520*/  LDC R127, c[0x0][0x388] ;  /* 0x0000e200ff7f7b82 */ /* 0x000e220000000800 */
        /* <DEDUP_REMOVED lines=29> */
.L_x_14354:
        /* <DEDUP_REMOVED lines=20> */
[----:B------:R-:W3:Y:S01]  /*3840*/  LDG.E.128 R52, desc[UR20][R88.64] ;  /* 0x0000001458347981 */ /* 0x000ee2000c1e1d00 */
[----:B------:R-:W-:-:S03]  /*3850*/  UIMAD.WIDE.U32 UR32, UR22, UR38, URZ ;  /* 0x00000026162072a5 */ /* 0x000fc6000f8e00ff */
[----:B--2---:R-:W2:Y:S04]  /*3860*/  LDG.E.128 R56, desc[UR20][R88.64+0x200] ;  /* 0x0002001458387981 */ /* 0x004ea8000c1e1d00 */
        /* <DEDUP_REMOVED lines=16> */
[C---:B------:R-:W-:Y:S01]  /*3970*/  ISETP.NE.AND P1, PT, R92.reuse, RZ, PT ;  /* 0x000000ff5c00720c */ /* 0x040fe20003f25270 */
[----:B------:R-:W-:Y:S01]  /*3980*/  UMOV UR32, 0x400 ;  /* 0x0000040000207882 */ /* 0x000fe20000000000 */
[----:B------:R-:W-:Y:S01]  /*3990*/  ISETP.NE.AND P2, PT, R92, 0x1f, PT ;  /* 0x0000001f5c00780c */ /* 0x000fe20003f45270 */
[----:B------:R-:W-:Y:S01]  /*39a0*/  BSSY.RECONVERGENT B0, `(.L_x_14273) ;  /* 0x00000e1000007945 */ /* 0x000fe20003800200 */
        /* <DEDUP_REMOVED lines=8> */
[----:B------:R-:W-:Y:S02]  /*3a30*/  FMUL.RZ R89, R85, 0.15915493667125701904 ;  /* 0x3e22f98355597820 */ /* 0x000fe4000040c000 */
[----:B------:R-:W-:Y:S01]  /*3a40*/  MUFU.SIN R141, R139 ;  /* 0x0000008b008d7308 */ /* 0x000fe20000000400 */
[----:B------:R-:W-:Y:S01]  /*3a50*/  FMUL.RZ R140, R88, 0.15915493667125701904 ;  /* 0x3e22f983588c7820 */ /* 0x000fe2000040c000 */
[----:B------:R-:W-:-:S04]  /*3a60*/  FMUL.FTZ R88, R108, UR43 ;  /* 0x0000002b6c587c20 */ /* 0x000fc80008410000 */
[----:B------:R-:W-:Y:S01]  /*3a70*/  FMUL.RZ R142, R88, 0.15915493667125701904 ;  /* 0x3e22f983588e7820 */ /* 0x000fe2000040c000 */
[----:B------:R-:W-:Y:S01]  /*3a80*/  FMUL.FTZ R88, R113, UR43 ;  /* 0x0000002b71587c20 */ /* 0x000fe20008410000 */
[----:B------:R-:W-:Y:S08]  /*3a90*/  MUFU.SIN R87, R89 ;  /* 0x0000005900577308 */ /* 0x000ff00000000400 */
[----:B------:R0:W-:Y:S08]  /*3aa0*/  MUFU.COS R85, R89 ;  /* 0x0000005900557308 */ /* 0x0001f00000000000 */
[----:B------:R-:W-:Y:S01]  /*3ab0*/  MUFU.SIN R152, R142 ;  /* 0x0000008e00987308 */ /* 0x000fe20000000400 */
[----:B0-----:R-:W-:Y:S01]  /*3ac0*/  FMUL.RZ R89, R88, 0.15915493667125701904 ;  /* 0x3e22f98358597820 */ /* 0x001fe2000040c000 */
[----:B------:R-:W-:-:S04]  /*3ad0*/  FMUL.FTZ R88, R110, UR43 ;  /* 0x0000002b6e587c20 */ /* 0x000fc80008410000 */
[----:B------:R-:W-:Y:S01]  /*3ae0*/  FMUL.RZ R144, R88, 0.15915493667125701904 ;  /* 0x3e22f98358907820 */ /* 0x000fe2000040c000 */
[----:B------:R-:W-:Y:S01]  /*3af0*/  FMUL.FTZ R88, R115, UR43 ;  /* 0x0000002b73587c20 */ /* 0x000fe20008410000 */
[----:B------:R0:W-:Y:S01]  /*3b00*/  MUFU.COS R156, R142 ;  /* 0x0000008e009c7308 */ /* 0x0001e20000000000 */
[----:B---3--:R1:W-:Y:S02]  /*3b10*/  STS.128 [R90], R52 ;  /* 0x000000345a007388 */ /* 0x0083e40000000c00 */
[----:B------:R-:W-:Y:S01]  /*3b20*/  FMUL.RZ R147, R88, 0.15915493667125701904 ;  /* 0x3e22f98358937820 */ /* 0x000fe2000040c000 */
[----:B------:R-:W-:Y:S01]  /*3b30*/  FMUL.FTZ R88, R112, UR43 ;  /* 0x0000002b70587c20 */ /* 0x000fe20008410000 */
[----:B--2---:R-:W-:Y:S03]  /*3b40*/  STS.128 [R90+0x210], R56 ;  /* 0x000210385a007388 */ /* 0x004fe60000000c00 */
[----:B------:R-:W-:Y:S01]  /*3b50*/  MUFU.SIN R158, R89 ;  /* 0x00000059009e7308 */ /* 0x000fe20000000400 */
[----:B0-----:R-:W-:Y:S01]  /*3b60*/  FMUL.RZ R142, R88, 0.15915493667125701904 ;  /* 0x3e22f983588e7820 */ /* 0x001fe2000040c000 */
[----:B------:R-:W-:Y:S01]  /*3b70*/  FMUL.FTZ R88, R117, UR43 ;  /* 0x0000002b75587c20 */ /* 0x000fe20008410000 */
[----:B------:R-:W-:Y:S04]  /*3b80*/  STS.128 [R90+0x420], R60 ;  /* 0x0004203c5a007388 */ /* 0x000fe80000000c00 */
[----:B------:R-:W-:Y:S01]  /*3b90*/  STS.128 [R90+0x630], R64 ;  /* 0x000630405a007388 */ /* 0x000fe20000000c00 */
[----:B------:R0:W-:Y:S01]  /*3ba0*/  MUFU.COS R160, R89 ;  /* 0x0000005900a07308 */ /* 0x0001e20000000000 */
[----:B-1----:R-:W-:-:S02]  /*3bb0*/  SHF.L.U32 R52, R91, 0x3, RZ ;  /* 0x000000035b347819 */ /* 0x002fc400000006ff */
[----:B------:R-:W-:Y:S02]  /*3bc0*/  STS.128 [R90+0x840], R68 ;  /* 0x000840445a007388 */ /* 0x000fe40000000c00 */
[----:B------:R-:W-:Y:S02]  /*3bd0*/  LEA.HI.SX32 R52, R52, R52, 0x1b ;  /* 0x0000003434347211 */ /* 0x000fe400078fdaff */
[----:B------:R-:W-:Y:S01]  /*3be0*/  STS.128 [R90+0xa50], R72 ;  /* 0x000a50485a007388 */ /* 0x000fe20000000c00 */
[----:B------:R-:W-:Y:S01]  /*3bf0*/  MUFU.SIN R162, R144 ;  /* 0x0000009000a27308 */ /* 0x000fe20000000400 */
[----:B0-----:R-:W-:Y:S01]  /*3c00*/  FMUL.RZ R89, R88, 0.15915493667125701904 ;  /* 0x3e22f98358597820 */ /* 0x001fe2000040c000 */
[----:B------:R-:W-:Y:S01]  /*3c10*/  FMUL.FTZ R88, R114, UR43 ;  /* 0x0000002b72587c20 */ /* 0x000fe20008410000 */
[----:B------:R-:W-:Y:S04]  /*3c20*/  STS.128 [R90+0xc60], R76 ;  /* 0x000c604c5a007388 */ /* 0x000fe80000000c00 */
[----:B------:R-:W-:Y:S01]  /*3c30*/  STS.128 [R90+0xe70], R80 ;  /* 0x000e70505a007388 */ /* 0x000fe20000000c00 */
[----:B------:R0:W-:Y:S08]  /*3c40*/  MUFU.COS R172, R144 ;  /* 0x0000009000ac7308 */ /* 0x0001f00000000000 */
[----:B------:R-:W-:Y:S01]  /*3c50*/  MUFU.SIN R146, R147 ;  /* 0x0000009300927308 */ /* 0x000fe20000000400 */
[----:B0-----:R-:W-:Y:S01]  /*3c60*/  FMUL.RZ R144, R88, 0.15915493667125701904 ;  /* 0x3e22f98358907820 */ /* 0x001fe2000040c000 */
[----:B------:R-:W-:-:S06]  /*3c70*/  FMUL.FTZ R88, R119, UR43 ;  /* 0x0000002b77587c20 */ /* 0x000fcc0008410000 */
[----:B------:R0:W-:Y:S08]  /*3c80*/  MUFU.COS R174, R147 ;  /* 0x0000009300ae7308 */ /* 0x0001f00000000000 */
[----:B------:R-:W-:Y:S01]  /*3c90*/  MUFU.COS R145, R139 ;  /* 0x0000008b00917308 */ /* 0x000fe20000000000 */
[----:B0-----:R-:W-:Y:S01]  /*3ca0*/  FMUL.RZ R147, R88, 0.15915493667125701904 ;  /* 0x3e22f98358937820 */ /* 0x001fe2000040c000 */
[----:B------:R-:W-:Y:S01]  /*3cb0*/  FMUL.FTZ R88, R116, UR43 ;  /* 0x0000002b74587c20 */ /* 0x000fe20008410000 */
[----:B----4-:R-:W-:-:S02]  /*3cc0*/  R2UR UR44, R2 ;  /* 0x00000000022c72ca */ /* 0x010fc400000e0000 */
[----:B------:R-:W-:-:S03]  /*3cd0*/  R2UR UR45, R3 ;  /* 0x00000000032d72ca */ /* 0x000fc600000e0000 */
[----:B------:R-:W-:Y:S08]  /*3ce0*/  MUFU.SIN R143, R140 ;  /* 0x0000008c008f7308 */ /* 0x000ff00000000400 */
[----:B------:R-:W-:Y:S08]  /*3cf0*/  MUFU.COS R149, R140 ;  /* 0x0000008c00957308 */ /* 0x000ff00000000000 */
[----:B------:R-:W-:Y:S08]  /*3d00*/  MUFU.SIN R140, R142 ;  /* 0x0000008e008c7308 */ /* 0x000ff00000000400 */
        /* <DEDUP_REMOVED lines=27> */
[C---:B------:R-:W-:Y:S01]  /*3ec0*/  FMUL.FTZ R173, R86.reuse, R119 ;  /* 0x0000007756ad7220 */ /* 0x040fe20000410000 */
[----:B------:R-:W-:-:S04]  /*3ed0*/  FMUL.FTZ R159, R86, R112 ;  /* 0x00000070569f7220 */ /* 0x000fc80000410000 */
        /* <DEDUP_REMOVED lines=9> */
[----:B------:R-:W-:Y:S01]  /*3f70*/  MUFU.SIN R188, R147 ;  /* 0x0000009300bc7308 */ /* 0x000fe20000000400 */
[----:B-1----:R-:W-:-:S04]  /*3f80*/  MOV R89, UR46 ;  /* 0x0000002e00597c02 */ /* 0x002fc80008000f00 */
[----:B------:R-:W-:-:S03]  /*3f90*/  IADD3 R89, PT, PT, R89, -0x100, RZ ;  /* 0xffffff0059597810 */ /* 0x000fc60007ffe0ff */
[----:B------:R-:W-:Y:S01]  /*3fa0*/  MUFU.COS R189, R147 ;  /* 0x0000009300bd7308 */ /* 0x000fe20000000000 */
[----:B------:R-:W-:Y:S01]  /*3fb0*/  LOP3.LUT R89, R89, 0x100, RZ, 0xc0, !PT ;  /* 0x0000010059597812 */ /* 0x000fe200078ec0ff */
[C---:B--2---:R-:W-:Y:S01]  /*3fc0*/  FMUL.FTZ R145, R148.reuse, R145 ;  /* 0x0000009194917220 */ /* 0x044fe20000410000 */
[----:B------:R-:W-:Y:S02]  /*3fd0*/  FMUL.FTZ R148, R148, R141 ;  /* 0x0000008d94947220 */ /* 0x000fe40000410000 */
[----:B------:R-:W-:-:S03]  /*3fe0*/  IADD3 R89, PT, PT, R89, UR8, RZ ;  /* 0x0000000859597c10 */ /* 0x000fc6000fffe0ff */
[----:B------:R-:W0:Y:S08]  /*3ff0*/  MUFU.EX2 R142, R142 ;  /* 0x0000008e008e7308 */ /* 0x000e300000000800 */
[----:B------:R1:W2:Y:S08]  /*4000*/  MUFU.EX2 R147, R144 ;  /* 0x0000009000937308 */ /* 0x0002b00000000800 */
[----:B------:R3:W4:Y:S01]  /*4010*/  MUFU.EX2 R151, R150 ;  /* 0x0000009600977308 */ /* 0x0007220000000800 */
[----:B-1----:R-:W-:Y:S01]  /*4020*/  FMUL.FTZ R144, R86, R117 ;  /* 0x0000007556907220 */ /* 0x002fe20000410000 */
[----:B0-----:R-:W-:-:S06]  /*4030*/  FMUL.FTZ R149, R142, R149 ;  /* 0x000000958e957220 */ /* 0x001fcc0000410000 */
[----:B------:R-:W0:Y:S01]  /*4040*/  MUFU.EX2 R155, R155 ;  /* 0x0000009b009b7308 */ /* 0x000e220000000800 */
[----:B---3--:R-:W-:-:S04]  /*4050*/  IADD3 R150, PT, PT, R104, 0x200, RZ ;  /* 0x0000020068967810 */ /* 0x008fc80007ffe0ff */
[----:B------:R-:W-:Y:S01]  /*4060*/  SEL R89, R89, R150, !P1 ;  /* 0x0000009659597207 */ /* 0x000fe20004800000 */
[----:B------:R-:W-:Y:S01]  /*4070*/  FMUL.FTZ R150, R142, R143 ;  /* 0x0000008f8e967220 */ /* 0x000fe20000410000 */
[----:B--2---:R-:W-:Y:S01]  /*4080*/  FMUL.FTZ R143, R147, R152 ;  /* 0x00000098938f7220 */ /* 0x004fe20000410000 */
[----:B------:R1:W2:Y:S01]  /*4090*/  MUFU.EX2 R161, R144 ;  /* 0x0000009000a17308 */ /* 0x0002a20000000800 */
[----:B----4-:R-:W-:Y:S01]  /*40a0*/  FMUL.FTZ R142, R151, R158 ;  /* 0x0000009e978e7220 */ /* 0x010fe20000410000 */
[----:B------:R-:W-:-:S06]  /*40b0*/  LEA R89, R89, UR32, 0x3 ;  /* 0x0000002059597c11 */ /* 0x000fcc000f8e18ff */
[----:B------:R-:W3:Y:S01]  /*40c0*/  MUFU.EX2 R158, R54 ;  /* 0x00000036009e7308 */ /* 0x000ee20000000800 */
[----:B-1----:R-:W-:Y:S01]  /*40d0*/  FMUL.FTZ R144, R147, R156 ;  /* 0x0000009c93907220 */ /* 0x002fe20000410000 */
[----:B------:R-:W-:Y:S01]  /*40e0*/  FMUL.FTZ R147, R151, R160 ;  /* 0x000000a097937220 */ /* 0x000fe20000410000 */
[C---:B0-----:R-:W-:Y:S01]  /*40f0*/  FMUL.FTZ R151, R155.reuse, R172 ;  /* 0x000000ac9b977220 */ /* 0x041fe20000410000 */
[----:B------:R-:W-:Y:S01]  /*4100*/  FMUL.FTZ R141, R155, R162 ;  /* 0x000000a29b8d7220 */ /* 0x000fe20000410000 */
[----:B------:R-:W-:Y:S01]  /*4110*/  LEA R155, R52, UR32, 0x4 ;  /* 0x00000020349b7c11 */ /* 0x000fe2000f8e20ff */
[----:B------:R-:W-:-:S04]  /*4120*/  NOP ;  /* 0x0000000000007918 */ /* 0x000fc80000000000 */
[----:B------:R-:W0:Y:S01]  /*4130*/  LDS.128 R64, [R155+0x10] ;  /* 0x000010009b407984 */ /* 0x000e220000000c00 */
[----:B------:R-:W1:Y:S01]  /*4140*/  MUFU.EX2 R156, R53 ;  /* 0x00000035009c7308 */ /* 0x000e620000000800 */
[C---:B------:R-:W-:Y:S01]  /*4150*/  FMUL.FTZ R160, R86.reuse, R118 ;  /* 0x0000007656a07220 */ /* 0x040fe20000410000 */
[C---:B------:R-:W-:Y:S01]  /*4160*/  FMUL.FTZ R162, R86.reuse, R123 ;  /* 0x0000007b56a27220 */ /* 0x040fe20000410000 */
[----:B------:R-:W4:Y:S01]  /*4170*/  LDS.128 R72, [R155+0x30] ;  /* 0x000030009b487984 */ /* 0x000f220000000c00 */
[----:B------:R-:W-:Y:S01]  /*4180*/  FMUL.FTZ R86, R86, R120 ;  /* 0x0000007856567220 */ /* 0x000fe20000410000 */
[C---:B--2---:R-:W-:Y:S01]  /*4190*/  FMUL.FTZ R153, R161.reuse, R153 ;  /* 0x00000099a1997220 */ /* 0x044fe20000410000 */
[----:B------:R-:W-:Y:S01]  /*41a0*/  FMUL.FTZ R154, R161, R154 ;  /* 0x0000009aa19a7220 */ /* 0x000fe20000410000 */
[----:B------:R-:W2:Y:S01]  /*41b0*/  LDS.128 R60, [R155] ;  /* 0x000000009b3c7984 */ /* 0x000ea20000000c00 */
[----:B------:R-:W5:Y:S01]  /*41c0*/  MUFU.EX2 R157, R157 ;  /* 0x0000009d009d7308 */ /* 0x000f620000000800 */
[C---:B---3--:R-:W-:Y:S01]  /*41d0*/  FMUL.FTZ R164, R158.reuse, R164 ;  /* 0x000000a49ea47220 */ /* 0x048fe20000410000 */
[----:B------:R-:W-:Y:S01]  /*41e0*/  FMUL.FTZ R163, R158, R163 ;  /* 0x000000a39ea37220 */ /* 0x000fe20000410000 */
[----:B------:R-:W3:Y:S04]  /*41f0*/  LDS.128 R68, [R155+0x20] ;  /* 0x000020009b447984 */ /* 0x000ee80000000c00 */
[----:B------:R-:W3:Y:S01]  /*4200*/  LDS.128 R76, [R155+0x40] ;  /* 0x000040009b4c7984 */ /* 0x000ee20000000c00 */
[----:B------:R-:W0:Y:S01]  /*4210*/  MUFU.EX2 R88, R88 ;  /* 0x0000005800587308 */ /* 0x000e220000000800 */
[C---:B-1----:R-:W-:Y:S01]  /*4220*/  FMUL.FTZ R166, R156.reuse, R166 ;  /* 0x000000a69ca67220 */ /* 0x042fe20000410000 */
[----:B------:R-:W-:Y:S01]  /*4230*/  FMUL.FTZ R165, R156, R165 ;  /* 0x000000a59ca57220 */ /* 0x000fe20000410000 */
[----:B------:R-:W1:Y:S04]  /*4240*/  LDS.128 R80, [R155+0x50] ;  /* 0x000050009b507984 */ /* 0x000e680000000c00 */
[----:B------:R-:W1:Y:S01]  /*4250*/  LDS.128 R56, [R155+0x60] ;  /* 0x000060009b387984 */ /* 0x000e620000000c00 */
[----:B------:R-:W4:Y:S01]  /*4260*/  MUFU.EX2 R171, R171 ;  /* 0x000000ab00ab7308 */ /* 0x000f220000000800 */
[C---:B-----5:R-:W-:Y:S01]  /*4270*/  FMUL.FTZ R152, R157.reuse, R174 ;  /* 0x000000ae9d987220 */ /* 0x060fe20000410000 */
[----:B------:R-:W-:Y:S01]  /*4280*/  FMUL.FTZ R146, R157, R146 ;  /* 0x000000929d927220 */ /* 0x000fe20000410000 */
[----:B------:R5:W1:Y:S05]  /*4290*/  LDS.128 R52, [R155+0x70] ;  /* 0x000070009b347984 */ /* 0x000a6a0000000c00 */
[----:B------:R-:W2:Y:S01]  /*42a0*/  MUFU.EX2 R173, R173 ;  /* 0x000000ad00ad7308 */ /* 0x000ea20000000800 */
[----:B0-----:R-:W-:Y:S01]  /*42b0*/  FMUL.FTZ R87, R88, R87 ;  /* 0x0000005758577220 */ /* 0x001fe20000410000 */
[----:B-----5:R-:W-:-:S06]  /*42c0*/  FMUL.FTZ R155, R65, UR44 ;  /* 0x0000002c419b7c20 */ /* 0x020fcc0008410000 */
[----:B------:R0:W5:Y:S01]  /*42d0*/  MUFU.EX2 R157, R86 ;  /* 0x00000056009d7308 */ /* 0x0001620000000800 */
[C---:B----4-:R-:W-:Y:S01]  /*42e0*/  FMUL.FTZ R170, R171.reuse, R170 ;  /* 0x000000aaabaa7220 */ /* 0x050fe20000410000 */
[----:B------:R-:W-:Y:S01]  /*42f0*/  FMUL.FTZ R169, R171, R169 ;  /* 0x000000a9aba97220 */ /* 0x000fe20000410000 */
[----:B------:R-:W-:Y:S01]  /*4300*/  FMUL.FTZ R171, R73, UR44 ;  /* 0x0000002c49ab7c20 */ /* 0x000fe20008410000 */
[----:B------:R-:W-:Y:S01]  /*4310*/  FFMA.FTZ R155, R64, UR45, R155 ;  /* 0x0000002d409b7c23 */ /* 0x000fe2000801009b */
[----:B--2---:R-:W-:-:S03]  /*4320*/  FMUL.FTZ R3, R61, UR44 ;  /* 0x0000002c3d037c20 */ /* 0x004fc60008410000 */
[----:B------:R-:W2:Y:S01]  /*4330*/  MUFU.EX2 R159, R159 ;  /* 0x0000009f009f7308 */ /* 0x000ea20000000800 */
[C---:B------:R-:W-:Y:S01]  /*4340*/  FMUL.FTZ R168, R173.reuse, R168 ;  /* 0x000000a8ada87220 */ /* 0x040fe20000410000 */
[----:B------:R-:W-:Y:S01]  /*4350*/  FMUL.FTZ R167, R173, R167 ;  /* 0x000000a7ada77220 */ /* 0x000fe20000410000 */
[----:B0-----:R-:W-:Y:S01]  /*4360*/  FMUL.FTZ R86, R88, R85 ;  /* 0x0000005558567220 */ /* 0x001fe20000410000 */
[----:B------:R-:W-:Y:S01]  /*4370*/  FMUL.FTZ R173, R75, UR44 ;  /* 0x0000002c4bad7c20 */ /* 0x000fe20008410000 */
[----:B------:R-:W-:Y:S01]  /*4380*/  FMUL.FTZ R85, R63, UR44 ;  /* 0x0000002c3f557c20 */ /* 0x000fe20008410000 */
[----:B---3--:R-:W-:Y:S01]  /*4390*/  FMUL.FTZ R161, R71, UR44 ;  /* 0x0000002c47a17c20 */ /* 0x008fe20008410000 */
[----:B------:R-:W-:Y:S01]  /*43a0*/  FMUL.FTZ R175, R77, UR44 ;  /* 0x0000002c4daf7c20 */ /* 0x000fe20008410000 */
[----:B------:R-:W0:Y:S01]  /*43b0*/  MUFU.EX2 R160, R160 ;  /* 0x000000a000a07308 */ /* 0x000e220000000800 */
[C---:B-----5:R-:W-:Y:S01]  /*43c0*/  FMUL.FTZ R195, R157.reuse, R195 ;  /* 0x000000c39dc37220 */ /* 0x060fe20000410000 */
[----:B------:R-:W-:Y:S01]  /*43d0*/  FMUL.FTZ R196, R157, R196 ;  /* 0x000000c49dc47220 */ /* 0x000fe20000410000 */
[----:B------:R-:W-:Y:S01]  /*43e0*/  FMUL.FTZ R157, R67, UR44 ;  /* 0x0000002c439d7c20 */ /* 0x000fe20008410000 */
[----:B------:R-:W-:Y:S01]  /*43f0*/  FMUL.FTZ R177, R79, UR44 ;  /* 0x0000002c4fb17c20 */ /* 0x000fe20008410000 */
[----:B-1----:R-:W-:Y:S01]  /*4400*/  FMUL.FTZ R179, R81, UR44 ;  /* 0x0000002c51b37c20 */ /* 0x002fe20008410000 */
[----:B------:R-:W-:Y:S01]  /*4410*/  FMUL.FTZ R181, R83, UR44 ;  /* 0x0000002c53b57c20 */ /* 0x000fe20008410000 */
[----:B------:R-:W-:Y:S01]  /*4420*/  FMUL.FTZ R183, R57, UR44 ;  /* 0x0000002c39b77c20 */ /* 0x000fe20008410000 */
[----:B------:R-:W1:Y:S01]  /*4430*/  MUFU.EX2 R162, R162 ;  /* 0x000000a200a27308 */ /* 0x000e620000000800 */
[C---:B--2---:R-:W-:Y:S01]  /*4440*/  FMUL.FTZ R139, R159.reuse, R139 ;  /* 0x0000008b9f8b7220 */ /* 0x044fe20000410000 */
[----:B------:R-:W-:Y:S01]  /*4450*/  FMUL.FTZ R140, R159, R140 ;  /* 0x0000008c9f8c7220 */ /* 0x000fe20000410000 */
        /* <DEDUP_REMOVED lines=20> */
[C---:B0-----:R-:W-:Y:S01]  /*45a0*/  FMUL.FTZ R186, R160.reuse, R186 ;  /* 0x000000baa0ba7220 */ /* 0x041fe20000410000 */
[----:B------:R-:W-:Y:S01]  /*45b0*/  FMUL.FTZ R187, R160, R187 ;  /* 0x000000bba0bb7220 */ /* 0x000fe20000410000 */
[----:B------:R-:W-:Y:S01]  /*45c0*/  FMUL.FTZ R160, R124, -R155 ;  /* 0x8000009b7ca07220 */ /* 0x000fe20000410000 */
        /* <DEDUP_REMOVED lines=29> */
.L_x_14274:
[----:B------:R-:W0:Y:S02]  /*47a0*/  LDS.64 R84, [R84+UR32+0x3558] ;  /* 0x0035582054547984 */ /* 0x000e240008000a00 */
.L_x_14275:
[----:B------:R-:W-:Y:S05]  /*47b0*/  BSYNC.RECONVERGENT B0 ;  /* 0x0000000000007941 */ /* 0x000fea0003800200 */
.L_x_14273:
        /* <DEDUP_REMOVED lines=10> */
[----:B------:R-:W-:Y:S01]  /*4860*/  FMUL.FTZ R2, R86, R148 ;  /* 0x0000009456027220 */ /* 0x000fe20000410000 */
[CC--:B------:R-:W-:Y:S02]  /*4870*/  FMUL.FTZ R176, R150.reuse, R88.reuse ;  /* 0x0000005896b07220 */ /* 0x0c0fe40000410000 */
[C---:B------:R-:W-:Y:S01]  /*4880*/  FMUL.FTZ R175, R150.reuse, R89 ;  /* 0x0000005996af7220 */ /* 0x040fe20000410000 */
        /* <DEDUP_REMOVED lines=9> */
[----:B------:R-:W-:-:S02]  /*4920*/  FMUL.FTZ R3, R143, R176 ;  /* 0x000000b08f037220 */ /* 0x000fc40000410000 */
[CC--:B------:R-:W-:Y:S01]  /*4930*/  FMUL.FTZ R177, R143.reuse, R175.reuse ;  /* 0x000000af8fb17220 */ /* 0x0c0fe20000410000 */
[C---:B------:R-:W-:Y:S01]  /*4940*/  FMUL.FTZ R2, R143.reuse, R88 ;  /* 0x000000588f027220 */ /* 0x040fe20000410000 */
[C---:B------:R-:W-:Y:S01]  /*4950*/  FFMA.FTZ R178, R144.reuse, R175, -R3 ;  /* 0x000000af90b27223 */ /* 0x040fe20000010803 */
[-C--:B------:R-:W-:Y:S01]  /*4960*/  FMUL.FTZ R3, R143, R89.reuse ;  /* 0x000000598f037220 */ /* 0x080fe20000410000 */
[C---:B------:R-:W-:Y:S01]  /*4970*/  FFMA.FTZ R177, R144.reuse, R176, R177 ;  /* 0x000000b090b17223 */ /* 0x040fe200000100b1 */
[C---:B------:R-:W-:Y:S01]  /*4980*/  FFMA.FTZ R2, R144.reuse, R89, R2 ;  /* 0x0000005990027223 */ /* 0x040fe20000010002 */
[----:B------:R-:W-:Y:S01]  /*4990*/  FFMA.FTZ R178, R19, R108, R178 ;  /* 0x0000006c13b27223 */ /* 0x000fe200000100b2 */
[----:B------:R-:W-:Y:S01]  /*49a0*/  FFMA.FTZ R3, R144, R88, -R3 ;  /* 0x0000005890037223 */ /* 0x000fe20000010803 */
        /* <DEDUP_REMOVED lines=9> */
[C---:B------:R-:W-:Y:S01]  /*4a40*/  FMUL.FTZ R89, R141.reuse, R88 ;  /* 0x000000588d597220 */ /* 0x040fe20000410000 */
[----:B------:R-:W-:Y:S01]  /*4a50*/  FADD.FTZ R178, RZ, R176 ;  /* 0x000000b0ffb27221 */ /* 0x000fe20000010000 */
[-C--:B------:R-:W-:Y:S01]  /*4a60*/  FMUL.FTZ R180, R141, R2.reuse ;  /* 0x000000028db47220 */ /* 0x080fe20000410000 */
[----:B------:R-:W-:Y:S01]  /*4a70*/  FFMA.FTZ R176, R12, R113, R175 ;  /* 0x000000710cb07223 */ /* 0x000fe200000100af */
[----:B------:R-:W-:Y:S01]  /*4a80*/  FFMA.FTZ R89, R151, R2, R89 ;  /* 0x0000000297597223 */ /* 0x000fe20000010059 */
[----:B------:R-:W-:Y:S01]  /*4a90*/  FMUL.FTZ R175, R141, R178 ;  /* 0x000000b28daf7220 */ /* 0x000fe20000410000 */
[----:B------:R-:W-:Y:S01]  /*4aa0*/  FFMA.FTZ R3, R151, R88, -R180 ;  /* 0x0000005897037223 */ /* 0x000fe200000108b4 */
[-C--:B------:R-:W-:Y:S01]  /*4ab0*/  FMUL.FTZ R177, R141, R176.reuse ;  /* 0x000000b08db17220 */ /* 0x080fe20000410000 */
[----:B------:R-:W-:Y:S01]  /*4ac0*/  MOV R88, UR13 ;  /* 0x0000000d00587c02 */ /* 0x000fe20008000f00 */
[C---:B------:R-:W-:Y:S01]  /*4ad0*/  FFMA.FTZ R176, R151.reuse, R176, -R175 ;  /* 0x000000b097b07223 */ /* 0x040fe200000108af */
[----:B------:R-:W-:Y:S01]  /*4ae0*/  FMUL.FTZ R179, R146, R89 ;  /* 0x0000005992b37220 */ /* 0x000fe20000410000 */
[----:B------:R-:W-:Y:S01]  /*4af0*/  FFMA.FTZ R177, R151, R178, R177 ;  /* 0x000000b297b17223 */ /* 0x000fe200000100b1 */
[----:B------:R-:W-:Y:S01]  /*4b00*/  @P0 IADD3 R2, PT, PT, R88, -0x2, RZ ;  /* 0xfffffffe58020810 */ /* 0x000fe20007ffe0ff */
[----:B------:R-:W-:Y:S01]  /*4b10*/  FFMA.FTZ R175, R13, R110, R176 ;  /* 0x0000006e0daf7223 */ /* 0x000fe200000100b0 */
[-C--:B------:R-:W-:Y:S01]  /*4b20*/  FMUL.FTZ R88, R146, R3.reuse ;  /* 0x0000000392587220 */ /* 0x080fe20000410000 */
[----:B------:R-:W-:Y:S01]  /*4b30*/  FADD.FTZ R177, RZ, R177 ;  /* 0x000000b1ffb17221 */ /* 0x000fe20000010000 */
[----:B------:R-:W-:Y:S01]  /*4b40*/  FFMA.FTZ R179, R152, R3, -R179 ;  /* 0x0000000398b37223 */ /* 0x000fe200000108b3 */
[----:B------:R-:W-:-:S02]  /*4b50*/  FMUL.FTZ R178, R146, R175 ;  /* 0x000000af92b27220 */ /* 0x000fc40000410000 */
[-C--:B------:R-:W-:Y:S02]  /*4b60*/  FMUL.FTZ R176, R146, R177.reuse ;  /* 0x000000b192b07220 */ /* 0x080fe40000410000 */
[C---:B------:R-:W-:Y:S02]  /*4b70*/  FFMA.FTZ R178, R152.reuse, R177, R178 ;  /* 0x000000b198b27223 */ /* 0x040fe400000100b2 */
[C---:B------:R-:W-:Y:S01]  /*4b80*/  FFMA.FTZ R3, R152.reuse, R175, -R176 ;  /* 0x000000af98037223 */ /* 0x040fe200000108b0 */
[----:B------:R-:W-:Y:S01]  /*4b90*/  FFMA.FTZ R175, R152, R89, R88 ;  /* 0x0000005998af7223 */ /* 0x000fe20000010058 */
[----:B------:R-:W-:Y:S02]  /*4ba0*/  HFMA2 R89, -RZ, RZ, 0, 9.5367431640625e-07 ;  /* 0x00000010ff597431 */ /* 0x000fe400000001ff */
[----:B---3--:R-:W-:Y:S02]  /*4bb0*/  @P0 IMAD R88, R2, R183, UR8 ;  /* 0x0000000802580e24 */ /* 0x008fe4000f8e02b7 */
[----:B------:R-:W-:Y:S01]  /*4bc0*/  FFMA.FTZ R176, R14, R115, R3 ;  /* 0x000000730eb07223 */ /* 0x000fe20000010003 */
[----:B------:R-:W-:Y:S01]  /*4bd0*/  CS2R R2, SRZ ;  /* 0x0000000000027805 */ /* 0x000fe2000001ff00 */
[----:B------:R-:W-:-:S02]  /*4be0*/  FADD.FTZ R178, RZ, R178 ;  /* 0x000000b2ffb27221 */ /* 0x000fc40000010000 */
[C---:B------:R-:W-:Y:S02]  /*4bf0*/  FMUL.FTZ R177, R140.reuse, R176 ;  /* 0x000000b08cb17220 */ /* 0x040fe40000410000 */
[----:B------:R-:W-:Y:S01]  /*4c00*/  FMUL.FTZ R180, R140, R178 ;  /* 0x000000b28cb47220 */ /* 0x000fe20000410000 */
[----:B------:R-:W-:-:S04]  /*4c10*/  @P0 IMAD.WIDE R88, R88, R89, UR4 ;  /* 0x0000000458580e25 */ /* 0x000fc8000f8e0259 */
[C---:B------:R-:W-:Y:S01]  /*4c20*/  FFMA.FTZ R177, R139.reuse, R178, R177 ;  /* 0x000000b28bb17223 */ /* 0x040fe200000100b1 */
[----:B------:R-:W-:Y:S01]  /*4c30*/  FFMA.FTZ R180, R139, R176, -R180 ;  /* 0x000000b08bb47223 */ /* 0x000fe200000108b4 */
[C---:B------:R-:W-:Y:S01]  /*4c40*/  FMUL.FTZ R176, R140.reuse, R175 ;  /* 0x000000af8cb07220 */ /* 0x040fe20000410000 */
[-C--:B------:R-:W-:Y:S01]  /*4c50*/  FMUL.FTZ R178, R140, R179.reuse ;  /* 0x000000b38cb27220 */ /* 0x080fe20000410000 */
[----:B------:R1:W3:Y:S01]  /*4c60*/  @P0 LDG.E.64 R2, desc[UR20][R88.64+0x8] ;  /* 0x0000081458020981 */ /* 0x0002e2000c1e1b00 */
[----:B------:R-:W-:Y:S01]  /*4c70*/  FFMA.FTZ R180, R15, R112, R180 ;  /* 0x000000700fb47223 */ /* 0x000fe200000100b4 */
[C---:B------:R-:W-:Y:S01]  /*4c80*/  FFMA.FTZ R176, R139.reuse, R179, -R176 ;  /* 0x000000b38bb07223 */ /* 0x040fe200000108b0 */
[----:B------:R-:W-:Y:S01]  /*4c90*/  FADD.FTZ R177, RZ, R177 ;  /* 0x000000b1ffb17221 */ /* 0x000fe20000010000 */
[----:B------:R-:W-:Y:S01]  /*4ca0*/  FFMA.FTZ R178, R139, R175, R178 ;  /* 0x000000af8bb27223 */ /* 0x000fe200000100b2 */
        /* <DEDUP_REMOVED lines=8> */
[----:B------:R-:W-:Y:S01]  /*4d30*/  FADD.FTZ R182, RZ, R182 ;  /* 0x000000b6ffb67221 */ /* 0x000fe20000010000 */
[C---:B-1----:R-:W-:Y:S01]  /*4d40*/  FMUL.FTZ R88, R169.reuse, R179 ;  /* 0x000000b3a9587220 */ /* 0x042fe20000410000 */
[----:B------:R-:W-:Y:S01]  /*4d50*/  FFMA.FTZ R183, R8, R117, R183 ;  /* 0x0000007508b77223 */ /* 0x000fe200000100b7 */
[CC--:B------:R-:W-:Y:S01]  /*4d60*/  FMUL.FTZ R89, R169.reuse, R175.reuse ;  /* 0x000000afa9597220 */ /* 0x0c0fe20000410000 */
[C---:B------:R-:W-:Y:S01]  /*4d70*/  FMUL.FTZ R176, R169.reuse, R182 ;  /* 0x000000b6a9b07220 */ /* 0x040fe20000410000 */
[C---:B------:R-:W-:Y:S01]  /*4d80*/  FFMA.FTZ R88, R170.reuse, R175, -R88 ;  /* 0x000000afaa587223 */ /* 0x040fe20000010858 */
[----:B------:R-:W-:Y:S01]  /*4d90*/  FMUL.FTZ R175, R169, R183 ;  /* 0x000000b7a9af7220 */ /* 0x000fe20000410000 */
[C---:B------:R-:W-:Y:S01]  /*4da0*/  FFMA.FTZ R89, R170.reuse, R179, R89 ;  /* 0x000000b3aa597223 */ /* 0x040fe20000010059 */
[C---:B------:R-:W-:Y:S01]  /*4db0*/  FFMA.FTZ R176, R170.reuse, R183, -R176 ;  /* 0x000000b7aab07223 */ /* 0x040fe200000108b0 */
[C---:B------:R-:W-:Y:S01]  /*4dc0*/  FMUL.FTZ R178, R167.reuse, R88 ;  /* 0x00000058a7b27220 */ /* 0x040fe20000410000 */
[----:B------:R-:W-:Y:S01]  /*4dd0*/  FFMA.FTZ R175, R170, R182, R175 ;  /* 0x000000b6aaaf7223 */ /* 0x000fe200000100af */
[-C--:B------:R-:W-:Y:S01]  /*4de0*/  FMUL.FTZ R177, R167, R89.reuse ;  /* 0x00000059a7b17220 */ /* 0x080fe20000410000 */
[----:B------:R-:W-:Y:S01]  /*4df0*/  FFMA.FTZ R176, R9, R114, R176 ;  /* 0x0000007209b07223 */ /* 0x000fe200000100b0 */
[C---:B------:R-:W-:Y:S01]  /*4e00*/  FFMA.FTZ R178, R168.reuse, R89, R178 ;  /* 0x00000059a8b27223 */ /* 0x040fe200000100b2 */
[----:B------:R-:W-:Y:S01]  /*4e10*/  FADD.FTZ R175, RZ, R175 ;  /* 0x000000afffaf7221 */ /* 0x000fe20000010000 */
[-C--:B0-2---:R-:W-:Y:S01]  /*4e20*/  FMUL.FTZ R183, R195, R85.reuse ;  /* 0x00000055c3b77220 */ /* 0x085fe20000410000 */
[----:B------:R-:W-:Y:S01]  /*4e30*/  FMUL.FTZ R89, R167, R176 ;  /* 0x000000b0a7597220 */ /* 0x000fe20000410000 */
[----:B------:R-:W-:Y:S01]  /*4e40*/  FFMA.FTZ R177, R168, R88, -R177 ;  /* 0x00000058a8b17223 */ /* 0x000fe200000108b1 */
[----:B------:R-:W-:Y:S01]  /*4e50*/  FMUL.FTZ R179, R165, R178 ;  /* 0x000000b2a5b37220 */ /* 0x000fe20000410000 */
[----:B------:R-:W-:Y:S01]  /*4e60*/  FMUL.FTZ R88, R196, R85 ;  /* 0x00000055c4587220 */ /* 0x000fe20000410000 */
[-C--:B------:R-:W-:Y:S01]  /*4e70*/  FFMA.FTZ R89, R168, R175.reuse, R89 ;  /* 0x000000afa8597223 */ /* 0x080fe20000010059 */
[----:B------:R-:W-:Y:S01]  /*4e80*/  FMUL.FTZ R175, R167, R175 ;  /* 0x000000afa7af7220 */ /* 0x000fe20000410000 */
[----:B------:R-:W-:Y:S01]  /*4e90*/  FFMA.FTZ R180, -R196, R84, -R183 ;  /* 0x00000054c4b47223 */ /* 0x000fe200000109b7 */
[-C--:B------:R-:W-:Y:S01]  /*4ea0*/  FFMA.FTZ R179, R166, R177.reuse, -R179 ;  /* 0x000000b1a6b37223 */ /* 0x080fe200000108b3 */
[----:B------:R-:W-:Y:S01]  /*4eb0*/  FMUL.FTZ R177, R165, R177 ;  /* 0x000000b1a5b17220 */ /* 0x000fe20000410000 */
[----:B------:R-:W-:Y:S01]  /*4ec0*/  FFMA.FTZ R175, R168, R176, -R175 ;  /* 0x000000b0a8af7223 */ /* 0x000fe200000108af */
[----:B------:R-:W-:Y:S01]  /*4ed0*/  FFMA.FTZ R88, R195, R84, -R88 ;  /* 0x00000054c3587223 */ /* 0x000fe20000010858 */
[----:B------:R-:W-:Y:S01]  /*4ee0*/  FMUL.FTZ R176, R188, R180 ;  /* 0x000000b4bcb07220 */ /* 0x000fe20000410000 */
[----:B------:R-:W-:Y:S01]  /*4ef0*/  FFMA.FTZ R177, R166, R178, R177 ;  /* 0x000000b2a6b17223 */ /* 0x000fe200000100b1 */
[----:B------:R-:W-:Y:S01]  /*4f00*/  FFMA.FTZ R175, R10, R119, R175 ;  /* 0x000000770aaf7223 */ /* 0x000fe200000100af */
[----:B------:R-:W-:Y:S01]  /*4f10*/  FADD.FTZ R89, RZ, R89 ;  /* 0x00000059ff597221 */ /* 0x000fe20000010000 */
[-C--:B------:R-:W-:Y:S01]  /*4f20*/  FFMA.FTZ R178, R189, R88.reuse, R176 ;  /* 0x00000058bdb27223 */ /* 0x080fe200000100b0 */
[----:B------:R-:W-:Y:S01]  /*4f30*/  FMUL.FTZ R88, R188, R88 ;  /* 0x00000058bc587220 */ /* 0x000fe20000410000 */
[C---:B------:R-:W-:Y:S01]  /*4f40*/  FMUL.FTZ R176, R165.reuse, R175 ;  /* 0x000000afa5b07220 */ /* 0x040fe20000410000 */
[----:B------:R-:W-:Y:S01]  /*4f50*/  FMUL.FTZ R183, R165, R89 ;  /* 0x00000059a5b77220 */ /* 0x000fe20000410000 */
[----:B------:R-:W-:Y:S01]  /*4f60*/  FMUL.FTZ R185, R163, R177 ;  /* 0x000000b1a3b97220 */ /* 0x000fe20000410000 */
[----:B------:R-:W-:Y:S01]  /*4f70*/  FFMA.FTZ R180, R189, R180, -R88 ;  /* 0x000000b4bdb47223 */ /* 0x000fe20000010858 */
[C---:B------:R-:W-:Y:S01]  /*4f80*/  FFMA.FTZ R176, R166.reuse, R89, R176 ;  /* 0x00000059a6b07223 */ /* 0x040fe200000100b0 */
[----:B------:R-:W-:Y:S01]  /*4f90*/  FFMA.FTZ R88, R166, R175, -R183 ;  /* 0x000000afa6587223 */ /* 0x000fe200000108b7 */
[-C--:B------:R-:W-:Y:S01]  /*4fa0*/  FFMA.FTZ R185, R164, R179.reuse, -R185 ;  /* 0x000000b3a4b97223 */ /* 0x080fe200000108b9 */
[----:B------:R-:W-:Y:S01]  /*4fb0*/  FMUL.FTZ R89, R187, R180 ;  /* 0x000000b4bb597220 */ /* 0x000fe20000410000 */
[----:B------:R-:W-:Y:S01]  /*4fc0*/  FADD.FTZ R176, RZ, R176 ;  /* 0x000000b0ffb07221 */ /* 0x000fe20000010000 */
[----:B------:R-:W-:Y:S01]  /*4fd0*/  FFMA.FTZ R88, R11, R116, R88 ;  /* 0x000000740b587223 */ /* 0x000fe20000010058 */
[C---:B------:R-:W-:Y:S01]  /*4fe0*/  FMUL.FTZ R179, R163.reuse, R179 ;  /* 0x000000b3a3b37220 */ /* 0x040fe20000410000 */
[----:B------:R-:W-:Y:S01]  /*4ff0*/  FFMA.FTZ R193, R186, R178, R89 ;  /* 0x000000b2bac17223 */ /* 0x000fe20000010059 */
[C---:B------:R-:W-:Y:S01]  /*5000*/  FMUL.FTZ R89, R163.reuse, R176 ;  /* 0x000000b0a3597220 */ /* 0x040fe20000410000 */
[-C--:B------:R-:W-:Y:S01]  /*5010*/  FMUL.FTZ R175, R163, R88.reuse ;  /* 0x00000058a3af7220 */ /* 0x080fe20000410000 */
[----:B------:R-:W-:Y:S01]  /*5020*/  FMUL.FTZ R201, R55, UR45 ;  /* 0x0000002d37c97c20 */ /* 0x000fe20008410000 */
[C---:B------:R-:W-:Y:S01]  /*5030*/  FFMA.FTZ R179, R164.reuse, R177, R179 ;  /* 0x000000b1a4b37223 */ /* 0x040fe200000100b3 */
[C---:B------:R-:W-:Y:S01]  /*5040*/  FFMA.FTZ R89, R164.reuse, R88, -R89 ;  /* 0x00000058a4597223 */ /* 0x040fe20000010859 */
[----:B------:R-:W-:Y:S01]  /*5050*/  FFMA.FTZ R175, R164, R176, R175 ;  /* 0x000000b0a4af7223 */ /* 0x000fe200000100af */
[C---:B------:R-:W-:Y:S01]  /*5060*/  FMUL.FTZ R177, R187.reuse, R178 ;  /* 0x000000b2bbb17220 */ /* 0x040fe20000410000 */
[----:B------:R-:W-:Y:S01]  /*5070*/  FFMA.FTZ R201, R54, UR44, -R201 ;  /* 0x0000002c36c97c23 */ /* 0x000fe200080108c9 */
[----:B------:R-:W-:Y:S01]  /*5080*/  FFMA.FTZ R89, R4, R121, R89 ;  /* 0x0000007904597223 */ /* 0x000fe20000010059 */
[----:B------:R-:W-:Y:S01]  /*5090*/  FADD.FTZ R175, RZ, R175 ;  /* 0x000000afffaf7221 */ /* 0x000fe20000010000 */
[----:B------:R-:W-:Y:S01]  /*50a0*/  FFMA.FTZ R197, R186, R180, -R177 ;  /* 0x000000b4bac57223 */ /* 0x000fe200000108b1 */
[----:B------:R-:W-:Y:S01]  /*50b0*/  FMUL.FTZ R180, R196, R199 ;  /* 0x000000c7c4b47220 */ /* 0x000fe20000410000 */
[C---:B------:R-:W-:Y:S01]  /*50c0*/  FMUL.FTZ R176, R187.reuse, R89 ;  /* 0x00000059bbb07220 */ /* 0x040fe20000410000 */
[C---:B------:R-:W-:Y:S01]  /*50d0*/  FMUL.FTZ R88, R187.reuse, R175 ;  /* 0x000000afbb587220 */ /* 0x040fe20000410000 */
[----:B------:R-:W-:Y:S01]  /*50e0*/  FMUL.FTZ R178, R187, R179 ;  /* 0x000000b3bbb27220 */ /* 0x000fe20000410000 */
[----:B------:R-:W-:Y:S01]  /*50f0*/  FMUL.FTZ R203, R163, R197 ;  /* 0x000000c5a3cb7220 */ /* 0x000fe20000410000 */
[C---:B------:R-:W-:Y:S01]  /*5100*/  FFMA.FTZ R176, R186.reuse, R175, R176 ;  /* 0x000000afbab07223 */ /* 0x040fe200000100b0 */
[----:B------:R-:W-:Y:S01]  /*5110*/  FFMA.FTZ R88, R186, R89, -R88 ;  /* 0x00000059ba587223 */ /* 0x000fe20000010858 */
[----:B------:R-:W-:Y:S01]  /*5120*/  FMUL.FTZ R89, R138, R201 ;  /* 0x000000c98a597220 */ /* 0x000fe20000410000 */
[----:B------:R-:W-:Y:S01]  /*5130*/  FFMA.FTZ R178, R186, R185, -R178 ;  /* 0x000000b9bab27223 */ /* 0x000fe200000108b2 */
[----:B------:R-:W-:Y:S01]  /*5140*/  FADD.FTZ R176, RZ, R176 ;  /* 0x000000b0ffb07221 */ /* 0x000fe20000010000 */
[----:B------:R-:W-:Y:S01]  /*5150*/  FFMA.FTZ R88, R5, R118, R88 ;  /* 0x0000007605587223 */ /* 0x000fe20000010058 */
[-C--:B------:R-:W-:Y:S01]  /*5160*/  FFMA.FTZ R182, R195, R89.reuse, R180 ;  /* 0x00000059c3b67223 */ /* 0x080fe200000100b4 */
[----:B------:R-:W-:Y:S01]  /*5170*/  FMUL.FTZ R194, R196, R89 ;  /* 0x00000059c4c27220 */ /* 0x000fe20000410000 */
[C---:B------:R-:W-:Y:S01]  /*5180*/  FMUL.FTZ R89, R188.reuse, R176 ;  /* 0x000000b0bc597220 */ /* 0x040fe20000410000 */
[----:B------:R-:W-:Y:S01]  /*5190*/  FMUL.FTZ R185, R187, R185 ;  /* 0x000000b9bbb97220 */ /* 0x000fe20000410000 */
[----:B------:R-:W-:Y:S01]  /*51a0*/  FMUL.FTZ R175, R53, UR45 ;  /* 0x0000002d35af7c20 */ /* 0x000fe20008410000 */
[-C--:B------:R-:W-:Y:S01]  /*51b0*/  FMUL.FTZ R180, R188, R88.reuse ;  /* 0x00000058bcb47220 */ /* 0x080fe20000410000 */
[C---:B------:R-:W-:Y:S01]  /*51c0*/  FFMA.FTZ R89, R189.reuse, R88, -R89 ;  /* 0x00000058bd597223 */ /* 0x040fe20000010859 */
[----:B------:R-:W-:Y:S01]  /*51d0*/  FFMA.FTZ R185, R186, R179, R185 ;  /* 0x000000b3bab97223 */ /* 0x000fe200000100b9 */
[----:B------:R-:W-:Y:S01]  /*51e0*/  FFMA.FTZ R198, R52, UR44, -R175 ;  /* 0x0000002c34c67c23 */ /* 0x000fe200080108af */
[----:B------:R-:W-:Y:S01]  /*51f0*/  FFMA.FTZ R180, R189, R176, R180 ;  /* 0x000000b0bdb47223 */ /* 0x000fe200000100b4 */
[----:B------:R-:W-:Y:S01]  /*5200*/  FFMA.FTZ R175, R195, R199, -R194 ;  /* 0x000000c7c3af7223 */ /* 0x000fe200000108c2 */
[----:B------:R-:W-:Y:S01]  /*5210*/  FFMA.FTZ R89, R6, R123, R89 ;  /* 0x0000007b06597223 */ /* 0x000fe20000010059 */
[----:B------:R-:W-:Y:S01]  /*5220*/  FMUL.FTZ R88, R188, R185 ;  /* 0x000000b9bc587220 */ /* 0x000fe20000410000 */
[----:B------:R-:W-:Y:S01]  /*5230*/  FADD.FTZ R180, RZ, R180 ;  /* 0x000000b4ffb47221 */ /* 0x000fe20000010000 */
[----:B------:R-:W-:Y:S01]  /*5240*/  FFMA.FTZ R183, R137, R198, R182 ;  /* 0x000000c689b77223 */ /* 0x000fe200000100b6 */
[----:B------:R-:W-:Y:S01]  /*5250*/  FADD.FTZ R177, R192, R175 ;  /* 0x000000afc0b17221 */ /* 0x000fe20000010000 */
[C---:B------:R-:W-:Y:S01]  /*5260*/  FMUL.FTZ R175, R196.reuse, R89 ;  /* 0x00000059c4af7220 */ /* 0x040fe20000410000 */
[----:B------:R-:W-:Y:S01]  /*5270*/  FFMA.FTZ R88, R189, R178, -R88 ;  /* 0x000000b2bd587223 */ /* 0x000fe20000010858 */
[----:B------:R-:W-:Y:S01]  /*5280*/  FMUL.FTZ R176, R196, R180 ;  /* 0x000000b4c4b07220 */ /* 0x000fe20000410000 */
[C---:B------:R-:W-:Y:S01]  /*5290*/  FMUL.FTZ R178, R188.reuse, R178 ;  /* 0x000000b2bcb27220 */ /* 0x040fe20000410000 */
[C---:B------:R-:W-:Y:S01]  /*52a0*/  FMUL.FTZ R194, R188.reuse, R183 ;  /* 0x000000b7bcc27220 */ /* 0x040fe20000410000 */
[C---:B------:R-:W-:Y:S01]  /*52b0*/  FFMA.FTZ R175, R195.reuse, R180, R175 ;  /* 0x000000b4c3af7223 */ /* 0x040fe200000100af */
[----:B------:R-:W-:Y:S01]  /*52c0*/  FFMA.FTZ R182, R195, R89, -R176 ;  /* 0x00000059c3b67223 */ /* 0x000fe200000108b0 */
[C---:B------:R-:W-:Y:S01]  /*52d0*/  FFMA.FTZ R178, R189.reuse, R185, R178 ;  /* 0x000000b9bdb27223 */ /* 0x040fe200000100b2 */
[CC--:B------:R-:W-:Y:S01]  /*52e0*/  FFMA.FTZ R194, R189.reuse, R177.reuse, -R194 ;  /* 0x000000b1bdc27223 */ /* 0x0c0fe200000108c2 */
[----:B------:R-:W-:Y:S01]  /*52f0*/  FMUL.FTZ R180, R188, R177 ;  /* 0x000000b1bcb47220 */ /* 0x000fe20000410000 */
[C---:B------:R-:W-:Y:S01]  /*5300*/  FMUL.FTZ R176, R196.reuse, R88 ;  /* 0x00000058c4b07220 */ /* 0x040fe20000410000 */
[----:B------:R-:W-:Y:S01]  /*5310*/  FADD.FTZ R177, RZ, R175 ;  /* 0x000000afffb17221 */ /* 0x000fe20000010000 */
[-C--:B------:R-:W-:Y:S01]  /*5320*/  FMUL.FTZ R179, R196, R178.reuse ;  /* 0x000000b2c4b37220 */ /* 0x080fe20000410000 */
[----:B------:R-:W-:Y:S01]  /*5330*/  FFMA.FTZ R183, R189, R183, R180 ;  /* 0x000000b7bdb77223 */ /* 0x000fe200000100b4 */
[----:B------:R-:W-:Y:S01]  /*5340*/  FFMA.FTZ R176, R195, R178, R176 ;  /* 0x000000b2c3b07223 */ /* 0x000fe200000100b0 */
[----:B------:R-:W-:Y:S01]  /*5350*/  FFMA.FTZ R178, R7, R120, R182 ;  /* 0x0000007807b27223 */ /* 0x000fe200000100b6 */
[----:B------:R-:W0:Y:S01]  /*5360*/  SHFL.UP PT, R180, R177, 0x1, RZ ;  /* 0x04200000b1b47989 */ /* 0x000e2200000e00ff */
[----:B------:R-:W-:Y:S01]  /*5370*/  FMUL.FTZ R185, R59, UR45 ;  /* 0x0000002d3bb97c20 */ /* 0x000fe20008410000 */
[----:B------:R-:W-:Y:S01]  /*5380*/  FFMA.FTZ R179, R195, R88, -R179 ;  /* 0x00000058c3b37223 */ /* 0x000fe200000108b3 */
[----:B------:R-:W-:Y:S01]  /*5390*/  FADD.FTZ R194, R191, R194 ;  /* 0x000000c2bfc27221 */ /* 0x000fe20000010000 */
[----:B------:R-:W1:Y:S01]  /*53a0*/  SHFL.UP PT, R175, R178, 0x1, RZ ;  /* 0x04200000b2af7989 */ /* 0x000e6200000e00ff */
[----:B------:R-:W-:Y:S01]  /*53b0*/  FFMA.FTZ R185, R58, UR44, -R185 ;  /* 0x0000002c3ab97c23 */ /* 0x000fe200080108b9 */
[-C--:B------:R-:W-:Y:S01]  /*53c0*/  FMUL.FTZ R182, R163, R193.reuse ;  /* 0x000000c1a3b67220 */ /* 0x080fe20000410000 */
[----:B------:R-:W-:Y:S01]  /*53d0*/  FFMA.FTZ R203, R164, R193, R203 ;  /* 0x000000c1a4cb7223 */ /* 0x000fe200000100cb */
[----:B------:R-:W2:Y:S01]  /*53e0*/  SHFL.UP PT, R89, R176, 0x1, RZ ;  /* 0x04200000b0597989 */ /* 0x000ea200000e00ff */
[----:B------:R-:W-:Y:S01]  /*53f0*/  FFMA.FTZ R183, R136, R185, R183 ;  /* 0x000000b988b77223 */ /* 0x000fe200000100b7 */
[-C--:B------:R-:W-:Y:S01]  /*5400*/  FMUL.FTZ R185, R187, R194.reuse ;  /* 0x000000c2bbb97220 */ /* 0x080fe20000410000 */
[----:B------:R-:W-:Y:S01]  /*5410*/  FMUL.FTZ R193, R57, UR45 ;  /* 0x0000002d39c17c20 */ /* 0x000fe20008410000 */
[----:B------:R-:W4:Y:S01]  /*5420*/  SHFL.UP PT, R88, R179, 0x1, RZ ;  /* 0x04200000b3587989 */ /* 0x000f2200000e00ff */
[----:B------:R-:W-:Y:S01]  /*5430*/  FFMA.FTZ R197, R164, R197, -R182 ;  /* 0x000000c5a4c57223 */ /* 0x000fe200000108b6 */
[----:B------:R-:W-:Y:S01]  /*5440*/  FMUL.FTZ R200, R165, R203 ;  /* 0x000000cba5c87220 */ /* 0x000fe20000410000 */
[-C--:B------:R-:W-:Y:S01]  /*5450*/  FFMA.FTZ R182, R186, R183.reuse, R185 ;  /* 0x000000b7bab67223 */ /* 0x080fe200000100b9 */
[----:B------:R-:W-:Y:S01]  /*5460*/  FMUL.FTZ R183, R187, R183 ;  /* 0x000000b7bbb77220 */ /* 0x000fe20000410000 */
[----:B------:R-:W-:Y:S01]  /*5470*/  ISETP.GE.AND P2, PT, R91, 0x1, PT ;  /* 0x000000015b00780c */ /* 0x000fe20003f46270 */
[----:B------:R-:W-:Y:S01]  /*5480*/  FFMA.FTZ R193, R56, UR44, -R193 ;  /* 0x0000002c38c17c23 */ /* 0x000fe200080108c1 */
[-C--:B------:R-:W-:Y:S01]  /*5490*/  FMUL.FTZ R205, R165, R197.reuse ;  /* 0x000000c5a5cd7220 */ /* 0x080fe20000410000 */
[----:B------:R-:W-:Y:S01]  /*54a0*/  FFMA.FTZ R200, R166, R197, -R200 ;  /* 0x000000c5a6c87223 */ /* 0x000fe200000108c8 */
[----:B------:R-:W-:Y:S01]  /*54b0*/  FFMA.FTZ R197, R186, R194, -R183 ;  /* 0x000000c2bac57223 */ /* 0x000fe200000108b7 */
[----:B------:R-:W-:Y:S01]  /*54c0*/  FFMA.FTZ R194, R135, R193, R182 ;  /* 0x000000c187c27223 */ /* 0x000fe200000100b6 */
[----:B------:R-:W-:Y:S01]  /*54d0*/  FFMA.FTZ R205, R166, R203, R205 ;  /* 0x000000cba6cd7223 */ /* 0x000fe200000100cd */
[-C--:B0-----:R-:W-:Y:S01]  /*54e0*/  FMUL.FTZ R193, R179, R180.reuse ;  /* 0x000000b4b3c17220 */ /* 0x081fe20000410000 */
[----:B------:R-:W-:Y:S01]  /*54f0*/  FMUL.FTZ R182, R176, R180 ;  /* 0x000000b4b0b67220 */ /* 0x000fe20000410000 */
[----:B------:R-:W-:Y:S01]  /*5500*/  FADD.FTZ R197, R190, R197 ;  /* 0x000000c5bec57221 */ /* 0x000fe20000010000 */
[----:B------:R-:W-:Y:S01]  /*5510*/  FMUL.FTZ R203, R167, R205 ;  /* 0x000000cda7cb7220 */ /* 0x000fe20000410000 */
[CC--:B-1----:R-:W-:Y:S01]  /*5520*/  FFMA.FTZ R180, R176.reuse, R175.reuse, R193 ;  /* 0x000000afb0b47223 */ /* 0x0c2fe200000100c1 */
[----:B------:R-:W-:Y:S01]  /*5530*/  FFMA.FTZ R185, R179, R175, -R182 ;  /* 0x000000afb3b97223 */ /* 0x000fe200000108b6 */
[----:B------:R-:W-:Y:S01]  /*5540*/  FMUL.FTZ R193, R83, UR45 ;  /* 0x0000002d53c17c20 */ /* 0x000fe20008410000 */
[----:B------:R-:W-:Y:S01]  /*5550*/  UISETP.GE.AND UP0, UPT, UR13, UR47, UPT ;  /* 0x0000002f0d00728c */ /* 0x000fe2000bf06270 */
[-C--:B--2---:R-:W-:Y:S01]  /*5560*/  FMUL.FTZ R183, R176, R89.reuse ;  /* 0x00000059b0b77220 */ /* 0x084fe20000410000 */
[----:B------:R-:W-:Y:S01]  /*5570*/  @P2 FADD.FTZ R177, R177, R180 ;  /* 0x000000b4b1b12221 */ /* 0x000fe20000010000 */
[C---:B------:R-:W-:Y:S01]  /*5580*/  FMUL.FTZ R89, R179.reuse, R89 ;  /* 0x00000059b3597220 */ /* 0x040fe20000410000 */
[----:B------:R-:W-:Y:S01]  /*5590*/  @P2 FADD.FTZ R178, R178, R185 ;  /* 0x000000b9b2b22221 */ /* 0x000fe20000010000 */
[----:B----4-:R-:W-:Y:S01]  /*55a0*/  @P2 FFMA.FTZ R179, R179, R88, -R183 ;  /* 0x00000058b3b32223 */ /* 0x010fe200000108b7 */
[C---:B------:R-:W-:Y:S01]  /*55b0*/  FMUL.FTZ R185, R163.reuse, R194 ;  /* 0x000000c2a3b97220 */ /* 0x040fe20000410000 */
[----:B------:R-:W-:Y:S01]  /*55c0*/  @P2 FFMA.FTZ R176, R176, R88, R89 ;  /* 0x00000058b0b02223 */ /* 0x000fe20000010059 */
[----:B------:R-:W0:Y:S01]  /*55d0*/  SHFL.UP PT, R180, R177, 0x2, RZ ;  /* 0x04400000b1b47989 */ /* 0x000e2200000e00ff */
[-C--:B------:R-:W-:Y:S01]  /*55e0*/  FMUL.FTZ R89, R163, R197.reuse ;  /* 0x000000c5a3597220 */ /* 0x080fe20000410000 */
[----:B------:R-:W-:Y:S01]  /*55f0*/  FFMA.FTZ R182, R164, R197, -R185 ;  /* 0x000000c5a4b67223 */ /* 0x000fe200000108b9 */
[----:B------:R-:W-:Y:S01]  /*5600*/  FFMA.FTZ R193, R82, UR44, -R193 ;  /* 0x0000002c52c17c23 */ /* 0x000fe200080108c1 */
[----:B------:R-:W1:Y:S01]  /*5610*/  SHFL.UP PT, R175, R178, 0x2, RZ ;  /* 0x04400000b2af7989 */ /* 0x000e6200000e00ff */
[----:B------:R-:W-:Y:S01]  /*5620*/  FFMA.FTZ R183, R164, R194, R89 ;  /* 0x000000c2a4b77223 */ /* 0x000fe20000010059 */
[CC--:B------:R-:W-:Y:S01]  /*5630*/  FFMA.FTZ R194, R168.reuse, R200.reuse, -R203 ;  /* 0x000000c8a8c27223 */ /* 0x0c0fe200000108cb */
[----:B------:R-:W-:Y:S01]  /*5640*/  FMUL.FTZ R203, R167, R200 ;  /* 0x000000c8a7cb7220 */ /* 0x000fe20000410000 */
[----:B------:R-:W2:Y:S01]  /*5650*/  SHFL.UP PT, R89, R176, 0x2, RZ ;  /* 0x04400000b0597989 */ /* 0x000ea200000e00ff */
[----:B------:R-:W-:Y:S01]  /*5660*/  FADD.FTZ R182, R171, R182 ;  /* 0x000000b6abb67221 */ /* 0x000fe20000010000 */
[----:B------:R-:W-:Y:S01]  /*5670*/  FMUL.FTZ R185, R169, R194 ;  /* 0x000000c2a9b97220 */ /* 0x000fe20000410000 */
[----:B------:R-:W-:Y:S01]  /*5680*/  FFMA.FTZ R203, R168, R205, R203 ;  /* 0x000000cda8cb7223 */ /* 0x000fe200000100cb */
[----:B------:R-:W4:Y:S01]  /*5690*/  SHFL.UP PT, R88, R179, 0x2, RZ ;  /* 0x04400000b3587989 */ /* 0x000f2200000e00ff */
[----:B------:R-:W-:Y:S01]  /*56a0*/  FFMA.FTZ R183, R134, R193, R183 ;  /* 0x000000c186b77223 */ /* 0x000fe200000100b7 */
[----:B------:R-:W-:Y:S01]  /*56b0*/  FMUL.FTZ R197, R81, UR45 ;  /* 0x0000002d51c57c20 */ /* 0x000fe20008410000 */
[CC--:B------:R-:W-:Y:S01]  /*56c0*/  FFMA.FTZ R200, R170.reuse, R203.reuse, R185 ;  /* 0x000000cbaac87223 */ /* 0x0c0fe200000100b9 */
[----:B------:R-:W-:Y:S01]  /*56d0*/  FMUL.FTZ R203, R169, R203 ;  /* 0x000000cba9cb7220 */ /* 0x000fe20000410000 */
[----:B------:R-:W-:Y:S01]  /*56e0*/  FMUL.FTZ R185, R165, R182 ;  /* 0x000000b6a5b97220 */ /* 0x000fe20000410000 */
[----:B------:R-:W-:Y:S01]  /*56f0*/  ISETP.GE.AND P2, PT, R91, 0x2, PT ;  /* 0x000000025b00780c */ /* 0x000fe20003f46270 */
[-C--:B------:R-:W-:Y:S01]  /*5700*/  FMUL.FTZ R193, R165, R183.reuse ;  /* 0x000000b7a5c17220 */ /* 0x080fe20000410000 */
[----:B------:R-:W-:Y:S01]  /*5710*/  FFMA.FTZ R203, R170, R194, -R203 ;  /* 0x000000c2aacb7223 */ /* 0x000fe200000108cb */
[----:B------:R-:W-:Y:S01]  /*5720*/  FFMA.FTZ R194, R166, R183, R185 ;  /* 0x000000b7a6c27223 */ /* 0x000fe200000100b9 */
[----:B------:R-:W-:Y:S01]  /*5730*/  FFMA.FTZ R183, R80, UR44, -R197 ;  /* 0x0000002c50b77c23 */ /* 0x000fe200080108c5 */
[----:B------:R-:W-:Y:S01]  /*5740*/  FFMA.FTZ R197, R166, R182, -R193 ;  /* 0x000000b6a6c57223 */ /* 0x000fe200000108c1 */
[-C--:B0-----:R-:W-:Y:S01]  /*5750*/  FMUL.FTZ R193, R179, R180.reuse ;  /* 0x000000b4b3c17220 */ /* 0x081fe20000410000 */
[----:B------:R-:W-:Y:S01]  /*5760*/  FMUL.FTZ R182, R176, R180 ;  /* 0x000000b4b0b67220 */ /* 0x000fe20000410000 */
[----:B------:R-:W-:Y:S01]  /*5770*/  FFMA.FTZ R194, R133, R183, R194 ;  /* 0x000000b785c27223 */ /* 0x000fe200000100c2 */
[----:B------:R-:W-:Y:S01]  /*5780*/  FADD.FTZ R197, R172, R197 ;  /* 0x000000c5acc57221 */ /* 0x000fe20000010000 */
[-C--:B-1----:R-:W-:Y:S01]  /*5790*/  FFMA.FTZ R180, R176, R175.reuse, R193 ;  /* 0x000000afb0b47223 */ /* 0x082fe200000100c1 */
[----:B------:R-:W-:Y:S01]  /*57a0*/  FFMA.FTZ R185, R179, R175, -R182 ;  /* 0x000000afb3b97223 */ /* 0x000fe200000108b6 */
[----:B------:R-:W-:Y:S01]  /*57b0*/  FMUL.FTZ R175, R79, UR45 ;  /* 0x0000002d4faf7c20 */ /* 0x000fe20008410000 */
[----:B------:R-:W-:Y:S01]  /*57c0*/  FMUL.FTZ R205, R154, R203 ;  /* 0x000000cb9acd7220 */ /* 0x000fe20000410000 */
[-C--:B--2---:R-:W-:Y:S01]  /*57d0*/  FMUL.FTZ R183, R176, R89.reuse ;  /* 0x00000059b0b77220 */ /* 0x084fe20000410000 */
[----:B------:R-:W-:Y:S01]  /*57e0*/  @P2 FADD.FTZ R177, R177, R180 ;  /* 0x000000b4b1b12221 */ /* 0x000fe20000010000 */
[C---:B------:R-:W-:Y:S01]  /*57f0*/  FMUL.FTZ R89, R179.reuse, R89 ;  /* 0x00000059b3597220 */ /* 0x040fe20000410000 */
[----:B------:R-:W-:Y:S01]  /*5800*/  @P2 FADD.FTZ R178, R178, R185 ;  /* 0x000000b9b2b22221 */ /* 0x000fe20000010000 */
[----:B------:R-:W-:Y:S01]  /*5810*/  FFMA.FTZ R193, R78, UR44, -R175 ;  /* 0x0000002c4ec17c23 */ /* 0x000fe200080108af */
[-C--:B----4-:R-:W-:Y:S01]  /*5820*/  @P2 FFMA.FTZ R179, R179, R88.reuse, -R183 ;  /* 0x00000058b3b32223 */ /* 0x090fe200000108b7 */
[----:B------:R-:W-:Y:S01]  /*5830*/  @P2 FFMA.FTZ R176, R176, R88, R89 ;  /* 0x00000058b0b02223 */ /* 0x000fe20000010059 */
[----:B------:R-:W0:Y:S01]  /*5840*/  SHFL.UP PT, R180, R177, 0x4, RZ ;  /* 0x04800000b1b47989 */ /* 0x000e2200000e00ff */
[CC--:B------:R-:W-:Y:S01]  /*5850*/  FMUL.FTZ R89, R167.reuse, R197.reuse ;  /* 0x000000c5a7597220 */ /* 0x0c0fe20000410000 */
[----:B------:R-:W-:Y:S01]  /*5860*/  FMUL.FTZ R185, R167, R194 ;  /* 0x000000c2a7b97220 */ /* 0x000fe20000410000 */
[C---:B------:R-:W-:Y:S01]  /*5870*/  FFMA.FTZ R205, R153.reuse, R200, R205 ;  /* 0x000000c899cd7223 */ /* 0x040fe200000100cd */
[----:B------:R-:W1:Y:S01]  /*5880*/  SHFL.UP PT, R175, R178, 0x4, RZ ;  /* 0x04800000b2af7989 */ /* 0x000e6200000e00ff */
[----:B------:R-:W-:Y:S01]  /*5890*/  FFMA.FTZ R183, R168, R194, R89 ;  /* 0x000000c2a8b77223 */ /* 0x000fe20000010059 */
[----:B------:R-:W-:Y:S01]  /*58a0*/  FMUL.FTZ R194, R154, R200 ;  /* 0x000000c89ac27220 */ /* 0x000fe20000410000 */
[----:B------:R-:W-:Y:S01]  /*58b0*/  FFMA.FTZ R182, R168, R197, -R185 ;  /* 0x000000c5a8b67223 */ /* 0x000fe200000108b9 */
[----:B------:R-:W2:Y:S01]  /*58c0*/  SHFL.UP PT, R89, R176, 0x4, RZ ;  /* 0x04800000b0597989 */ /* 0x000ea200000e00ff */
[----:B------:R-:W-:Y:S01]  /*58d0*/  FFMA.FTZ R183, R132, R193, R183 ;  /* 0x000000c184b77223 */ /* 0x000fe200000100b7 */
[----:B------:R-:W-:Y:S01]  /*58e0*/  FFMA.FTZ R203, R153, R203, -R194 ;  /* 0x000000cb99cb7223 */ /* 0x000fe200000108c2 */
[----:B------:R-:W-:Y:S01]  /*58f0*/  FADD.FTZ R182, R173, R182 ;  /* 0x000000b6adb67221 */ /* 0x000fe20000010000 */
[----:B------:R-:W4:Y:S01]  /*5900*/  SHFL.UP PT, R88, R179, 0x4, RZ ;  /* 0x04800000b3587989 */ /* 0x000f2200000e00ff */
[----:B------:R-:W-:Y:S01]  /*5910*/  ISETP.GE.AND P2, PT, R91, 0x4, PT ;  /* 0x000000045b00780c */ /* 0x000fe20003f46270 */
[----:B------:R-:W-:Y:S01]  /*5920*/  FMUL.FTZ R194, R140, R203 ;  /* 0x000000cb8cc27220 */ /* 0x000fe20000410000 */
[CC--:B------:R-:W-:Y:S01]  /*5930*/  FMUL.FTZ R185, R169.reuse, R182.reuse ;  /* 0x000000b6a9b97220 */ /* 0x0c0fe20000410000 */
[----:B------:R-:W-:Y:S01]  /*5940*/  FMUL.FTZ R193, R169, R183 ;  /* 0x000000b7a9c17220 */ /* 0x000fe20000410000 */
[----:B------:R-:W-:Y:S01]  /*5950*/  FMUL.FTZ R197, R77, UR45 ;  /* 0x0000002d4dc57c20 */ /* 0x000fe20008410000 */
[----:B------:R-:W-:Y:S01]  /*5960*/  FFMA.FTZ R207, R139, R205, R194 ;  /* 0x000000cd8bcf7223 */ /* 0x000fe200000100c2 */
[C---:B------:R-:W-:Y:S01]  /*5970*/  FFMA.FTZ R194, R170.reuse, R183, R185 ;  /* 0x000000b7aac27223 */ /* 0x040fe200000100b9 */
[----:B------:R-:W-:Y:S01]  /*5980*/  FFMA.FTZ R193, R170, R182, -R193 ;  /* 0x000000b6aac17223 */ /* 0x000fe200000108c1 */
[----:B------:R-:W-:Y:S01]  /*5990*/  FFMA.FTZ R197, R76, UR44, -R197 ;  /* 0x0000002c4cc57c23 */ /* 0x000fe200080108c5 */
[----:B------:R-:W-:Y:S01]  /*59a0*/  FMUL.FTZ R200, R140, R205 ;  /* 0x000000cd8cc87220 */ /* 0x000fe20000410000 */
[----:B------:R-:W-:Y:S01]  /*59b0*/  FMUL.FTZ R205, R65, UR45 ;  /* 0x0000002d41cd7c20 */ /* 0x000fe20008410000 */
[-C--:B0-----:R-:W-:Y:S01]  /*59c0*/  FMUL.FTZ R185, R179, R180.reuse ;  /* 0x000000b4b3b97220 */ /* 0x081fe20000410000 */
[----:B------:R-:W-:Y:S01]  /*59d0*/  FMUL.FTZ R180, R176, R180 ;  /* 0x000000b4b0b47220 */ /* 0x000fe20000410000 */
[----:B------:R-:W-:Y:S01]  /*59e0*/  FADD.FTZ R193, R174, R193 ;  /* 0x000000c1aec17221 */ /* 0x000fe20000010000 */
[----:B------:R-:W-:Y:S01]  /*59f0*/  FFMA.FTZ R194, R131, R197, R194 ;  /* 0x000000c583c27223 */ /* 0x000fe200000100c2 */
[CC--:B-1----:R-:W-:Y:S01]  /*5a00*/  FFMA.FTZ R182, R176.reuse, R175.reuse, R185 ;  /* 0x000000afb0b67223 */ /* 0x0c2fe200000100b9 */
[----:B------:R-:W-:Y:S01]  /*5a10*/  FFMA.FTZ R175, R179, R175, -R180 ;  /* 0x000000afb3af7223 */ /* 0x000fe200000108b4 */
[----:B------:R-:W-:Y:S01]  /*5a20*/  FFMA.FTZ R203, R139, R203, -R200 ;  /* 0x000000cb8bcb7223 */ /* 0x000fe200000108c8 */
[----:B------:R-:W-:Y:S01]  /*5a30*/  FMUL.FTZ R185, R75, UR45 ;  /* 0x0000002d4bb97c20 */ /* 0x000fe20008410000 */
[-C--:B--2---:R-:W-:Y:S01]  /*5a40*/  FMUL.FTZ R183, R176, R89.reuse ;  /* 0x00000059b0b77220 */ /* 0x084fe20000410000 */
[----:B------:R-:W-:Y:S01]  /*5a50*/  FMUL.FTZ R89, R179, R89 ;  /* 0x00000059b3597220 */ /* 0x000fe20000410000 */
[----:B------:R-:W-:Y:S01]  /*5a60*/  @P2 FADD.FTZ R177, R177, R182 ;  /* 0x000000b6b1b12221 */ /* 0x000fe20000010000 */
[----:B------:R-:W-:Y:S01]  /*5a70*/  @P2 FADD.FTZ R178, R178, R175 ;  /* 0x000000afb2b22221 */ /* 0x000fe20000010000 */
[-C--:B----4-:R-:W-:Y:S01]  /*5a80*/  @P2 FFMA.FTZ R179, R179, R88.reuse, -R183 ;  /* 0x00000058b3b32223 */ /* 0x090fe200000108b7 */
[----:B------:R-:W-:Y:S01]  /*5a90*/  @P2 FFMA.FTZ R176, R176, R88, R89 ;  /* 0x00000058b0b02223 */ /* 0x000fe20000010059 */
[----:B------:R-:W-:Y:S01]  /*5aa0*/  FMUL.FTZ R88, R154, R193 ;  /* 0x000000c19a587220 */ /* 0x000fe20000410000 */
[----:B------:R-:W0:Y:S01]  /*5ab0*/  SHFL.UP PT, R180, R177, 0x8, RZ ;  /* 0x05000000b1b47989 */ /* 0x000e2200000e00ff */
[C---:B------:R-:W-:Y:S01]  /*5ac0*/  FMUL.FTZ R197, R146.reuse, R203 ;  /* 0x000000cb92c57220 */ /* 0x040fe20000410000 */
[-C--:B------:R-:W-:Y:S01]  /*5ad0*/  FMUL.FTZ R182, R146, R207.reuse ;  /* 0x000000cf92b67220 */ /* 0x080fe20000410000 */
[CC--:B------:R-:W-:Y:S01]  /*5ae0*/  FFMA.FTZ R183, R153.reuse, R194.reuse, R88 ;  /* 0x000000c299b77223 */ /* 0x0c0fe20000010058 */
[----:B------:R-:W1:Y:S01]  /*5af0*/  SHFL.UP PT, R89, R176, 0x8, RZ ;  /* 0x05000000b0597989 */ /* 0x000e6200000e00ff */
[----:B------:R-:W-:Y:S01]  /*5b00*/  FMUL.FTZ R194, R154, R194 ;  /* 0x000000c29ac27220 */ /* 0x000fe20000410000 */
[C---:B------:R-:W-:Y:S01]  /*5b10*/  FFMA.FTZ R200, R152.reuse, R207, R197 ;  /* 0x000000cf98c87223 */ /* 0x040fe200000100c5 */
[----:B------:R-:W-:Y:S01]  /*5b20*/  FFMA.FTZ R202, R152, R203, -R182 ;  /* 0x000000cb98ca7223 */ /* 0x000fe200000108b6 */
[----:B------:R-:W2:Y:S01]  /*5b30*/  SHFL.UP PT, R175, R178, 0x8, RZ ;  /* 0x05000000b2af7989 */ /* 0x000ea200000e00ff */
[----:B------:R-:W-:Y:S01]  /*5b40*/  FFMA.FTZ R194, R153, R193, -R194 ;  /* 0x000000c199c27223 */ /* 0x000fe200000108c2 */
[----:B------:R-:W-:Y:S01]  /*5b50*/  FFMA.FTZ R185, R74, UR44, -R185 ;  /* 0x0000002c4ab97c23 */ /* 0x000fe200080108b9 */
[----:B------:R-:W-:Y:S01]  /*5b60*/  ISETP.GE.AND P2, PT, R91, 0x8, PT ;  /* 0x000000085b00780c */ /* 0x000fe20003f46270 */
[----:B------:R-:W4:Y:S01]  /*5b70*/  SHFL.UP PT, R88, R179, 0x8, RZ ;  /* 0x05000000b3587989 */ /* 0x000f2200000e00ff */
        /* <DEDUP_REMOVED lines=9> */
[----:B------:R-:W-:Y:S01]  /*5c10*/  BSSY.RECONVERGENT B0, `(.L_x_14276) ;  /* 0x000012e000007945 */ /* 0x000fe20003800200 */
[----:B------:R-:W-:Y:S01]  /*5c20*/  FMUL.FTZ R206, R142, R202 ;  /* 0x000000ca8ece7220 */ /* 0x000fe20000410000 */
[-C--:B0-----:R-:W-:Y:S01]  /*5c30*/  FMUL.FTZ R193, R179, R180.reuse ;  /* 0x000000b4b3c17220 */ /* 0x081fe20000410000 */
[C---:B------:R-:W-:Y:S01]  /*5c40*/  FMUL.FTZ R182, R176.reuse, R180 ;  /* 0x000000b4b0b67220 */ /* 0x040fe20000410000 */
[----:B------:R-:W-:Y:S01]  /*5c50*/  FFMA.FTZ R197, R139, R194, -R185 ;  /* 0x000000c28bc57223 */ /* 0x000fe200000108b9 */
[-C--:B------:R-:W-:Y:S01]  /*5c60*/  FFMA.FTZ R206, R147, R204.reuse, R206 ;  /* 0x000000cc93ce7223 */ /* 0x080fe200000100ce */
[-C--:B-1----:R-:W-:Y:S01]  /*5c70*/  FMUL.FTZ R183, R176, R89.reuse ;  /* 0x00000059b0b77220 */ /* 0x082fe20000410000 */
[C---:B------:R-:W-:Y:S01]  /*5c80*/  FMUL.FTZ R89, R179.reuse, R89 ;  /* 0x00000059b3597220 */ /* 0x040fe20000410000 */
[----:B------:R-:W-:Y:S01]  /*5c90*/  FADD.FTZ R197, R156, R197 ;  /* 0x000000c59cc57221 */ /* 0x000fe20000010000 */
[----:B------:R-:W-:Y:S01]  /*5ca0*/  FMUL.FTZ R204, R142, R204 ;  /* 0x000000cc8ecc7220 */ /* 0x000fe20000410000 */
[-C--:B--2---:R-:W-:Y:S01]  /*5cb0*/  FFMA.FTZ R180, R176, R175.reuse, R193 ;  /* 0x000000afb0b47223 */ /* 0x084fe200000100c1 */
[----:B------:R-:W-:Y:S01]  /*5cc0*/  FFMA.FTZ R185, R179, R175, -R182 ;  /* 0x000000afb3b97223 */ /* 0x000fe200000108b6 */
[----:B------:R-:W-:Y:S01]  /*5cd0*/  FMUL.FTZ R175, R73, UR45 ;  /* 0x0000002d49af7c20 */ /* 0x000fe20008410000 */
[----:B------:R-:W-:Y:S01]  /*5ce0*/  FMUL.FTZ R194, R146, R197 ;  /* 0x000000c592c27220 */ /* 0x000fe20000410000 */
[----:B------:R-:W-:Y:S01]  /*5cf0*/  @P2 FADD.FTZ R177, R177, R180 ;  /* 0x000000b4b1b12221 */ /* 0x000fe20000010000 */
[-C--:B----4-:R-:W-:Y:S01]  /*5d00*/  @P2 FFMA.FTZ R179, R179, R88.reuse, -R183 ;  /* 0x00000058b3b32223 */ /* 0x090fe200000108b7 */
[----:B------:R-:W-:Y:S01]  /*5d10*/  @P2 FFMA.FTZ R176, R176, R88, R89 ;  /* 0x00000058b0b02223 */ /* 0x000fe20000010059 */
[----:B------:R-:W-:Y:S01]  /*5d20*/  FFMA.FTZ R88, R72, UR44, -R175 ;  /* 0x0000002c48587c23 */ /* 0x000fe200080108af */
[----:B------:R-:W-:Y:S01]  /*5d30*/  @P2 FADD.FTZ R178, R178, R185 ;  /* 0x000000b9b2b22221 */ /* 0x000fe20000010000 */
[----:B------:R-:W0:Y:S01]  /*5d40*/  SHFL.UP PT, R183, R177, 0x10, RZ ;  /* 0x06000000b1b77989 */ /* 0x000e2200000e00ff */
[----:B------:R-:W-:Y:S01]  /*5d50*/  FMUL.FTZ R193, R71, UR45 ;  /* 0x0000002d47c17c20 */ /* 0x000fe20008410000 */
[----:B------:R-:W-:Y:S01]  /*5d60*/  FFMA.FTZ R89, R129, R88, R200 ;  /* 0x0000005881597223 */ /* 0x000fe200000100c8 */
[----:B------:R-:W-:Y:S01]  /*5d70*/  FFMA.FTZ R204, R147, R202, -R204 ;  /* 0x000000ca93cc7223 */ /* 0x000fe200000108cc */
[----:B------:R-:W1:Y:S01]  /*5d80*/  SHFL.UP PT, R180, R176, 0x10, RZ ;  /* 0x06000000b0b47989 */ /* 0x000e6200000e00ff */
[----:B------:R-:W-:Y:S01]  /*5d90*/  ISETP.GE.AND P2, PT, R91, 0x10, PT ;  /* 0x000000105b00780c */ /* 0x000fe20003f46270 */
[----:B------:R-:W-:Y:S01]  /*5da0*/  FMUL.FTZ R185, R146, R89 ;  /* 0x0000005992b97220 */ /* 0x000fe20000410000 */
[C---:B------:R-:W-:Y:S01]  /*5db0*/  ISETP.GT.U32.AND P3, PT, R184.reuse, 0x1d, PT ;  /* 0x0000001db800780c */ /* 0x040fe20003f64070 */
[----:B------:R-:W2:Y:S01]  /*5dc0*/  SHFL.UP PT, R182, R178, 0x10, RZ ;  /* 0x06000000b2b67989 */ /* 0x000ea200000e00ff */
[----:B------:R-:W-:Y:S01]  /*5dd0*/  ISETP.GT.U32.AND P4, PT, R184, 0x1b, PT ;  /* 0x0000001bb800780c */ /* 0x000fe20003f84070 */
[C---:B------:R-:W-:Y:S01]  /*5de0*/  FFMA.FTZ R200, R152.reuse, R197, -R185 ;  /* 0x000000c598c87223 */ /* 0x040fe200000108b9 */
[----:B------:R-:W-:Y:S01]  /*5df0*/  FFMA.FTZ R185, R152, R89, R194 ;  /* 0x0000005998b97223 */ /* 0x000fe200000100c2 */
[----:B------:R-:W4:Y:S01]  /*5e00*/  SHFL.UP PT, R175, R179, 0x10, RZ ;  /* 0x06000000b3af7989 */ /* 0x000f2200000e00ff */
[----:B------:R-:W-:Y:S01]  /*5e10*/  FFMA.FTZ R89, R70, UR44, -R193 ;  /* 0x0000002c46597c23 */ /* 0x000fe200080108c1 */
[----:B------:R-:W-:Y:S01]  /*5e20*/  FADD.FTZ R200, R157, R200 ;  /* 0x000000c89dc87221 */ /* 0x000fe20000010000 */
[C---:B------:R-:W-:Y:S01]  /*5e30*/  FMUL.FTZ R197, R143.reuse, R206 ;  /* 0x000000ce8fc57220 */ /* 0x040fe20000410000 */
[----:B------:R-:W-:Y:S01]  /*5e40*/  FMUL.FTZ R193, R143, R204 ;  /* 0x000000cc8fc17220 */ /* 0x000fe20000410000 */
[----:B------:R-:W-:Y:S01]  /*5e50*/  FFMA.FTZ R194, R128, R89, R185 ;  /* 0x0000005980c27223 */ /* 0x000fe200000100b9 */
[C---:B------:R-:W-:Y:S01]  /*5e60*/  FMUL.FTZ R202, R141.reuse, R200 ;  /* 0x000000c88dca7220 */ /* 0x040fe20000410000 */
[C---:B------:R-:W-:Y:S01]  /*5e70*/  FFMA.FTZ R204, R144.reuse, R204, -R197 ;  /* 0x000000cc90cc7223 */ /* 0x040fe200000108c5 */
[----:B------:R-:W-:Y:S01]  /*5e80*/  FFMA.FTZ R206, R144, R206, R193 ;  /* 0x000000ce90ce7223 */ /* 0x000fe200000100c1 */
[-C--:B------:R-:W-:Y:S01]  /*5e90*/  FMUL.FTZ R185, R141, R194.reuse ;  /* 0x000000c28db97220 */ /* 0x080fe20000410000 */
[----:B------:R-:W-:Y:S01]  /*5ea0*/  FFMA.FTZ R193, R151, R194, R202 ;  /* 0x000000c297c17223 */ /* 0x000fe200000100ca */
[----:B------:R-:W-:-:S02]  /*5eb0*/  ISETP.GT.U32.AND P5, PT, R184, 0x17, PT ;  /* 0x00000017b800780c */ /* 0x000fc40003fa4070 */
[----:B------:R-:W-:Y:S01]  /*5ec0*/  FFMA.FTZ R197, R151, R200, -R185 ;  /* 0x000000c897c57223 */ /* 0x000fe200000108b9 */
[CC--:B0-----:R-:W-:Y:S01]  /*5ed0*/  FMUL.FTZ R200, R176.reuse, R183.reuse ;  /* 0x000000b7b0c87220 */ /* 0x0c1fe20000410000 */
[C---:B------:R-:W-:Y:S01]  /*5ee0*/  FMUL.FTZ R185, R179.reuse, R183 ;  /* 0x000000b7b3b97220 */ /* 0x040fe20000410000 */
[-C--:B-1----:R-:W-:Y:S01]  /*5ef0*/  FMUL.FTZ R194, R176, R180.reuse ;  /* 0x000000b4b0c27220 */ /* 0x082fe20000410000 */
[C---:B------:R-:W-:Y:S01]  /*5f00*/  FMUL.FTZ R180, R179.reuse, R180 ;  /* 0x000000b4b3b47220 */ /* 0x040fe20000410000 */
[----:B---3--:R-:W-:Y:S01]  /*5f10*/  SHFL.IDX PT, R3, R3, RZ, 0x1f ;  /* 0x00001fff03037589 */ /* 0x008fe200000e0000 */
[----:B------:R-:W-:Y:S01]  /*5f20*/  FADD.FTZ R197, R158, R197 ;  /* 0x000000c59ec57221 */ /* 0x000fe20000010000 */
[-C--:B--2---:R-:W-:Y:S01]  /*5f30*/  FFMA.FTZ R183, R179, R182.reuse, -R200 ;  /* 0x000000b6b3b77223 */ /* 0x084fe200000108c8 */
[----:B------:R-:W-:Y:S01]  /*5f40*/  FFMA.FTZ R182, R176, R182, R185 ;  /* 0x000000b6b0b67223 */ /* 0x000fe200000100b9 */
[----:B------:R-:W-:Y:S01]  /*5f50*/  FMUL.FTZ R185, R69, UR45 ;  /* 0x0000002d45b97c20 */ /* 0x000fe20008410000 */
[----:B------:R-:W-:Y:S01]  /*5f60*/  ISETP.GT.U32.AND P6, PT, R184, 0xf, PT ;  /* 0x0000000fb800780c */ /* 0x000fe20003fc4070 */
[-C--:B----4-:R-:W-:Y:S01]  /*5f70*/  @P2 FFMA.FTZ R179, R179, R175.reuse, -R194 ;  /* 0x000000afb3b32223 */ /* 0x090fe200000108c2 */
[----:B------:R-:W-:Y:S01]  /*5f80*/  @P2 FFMA.FTZ R176, R176, R175, R180 ;  /* 0x000000afb0b02223 */ /* 0x000fe200000100b4 */
[----:B------:R-:W-:Y:S01]  /*5f90*/  @P2 FADD.FTZ R177, R177, R182 ;  /* 0x000000b6b1b12221 */ /* 0x000fe20000010000 */
[----:B------:R-:W-:Y:S01]  /*5fa0*/  FMUL.FTZ R182, R150, R204 ;  /* 0x000000cc96b67220 */ /* 0x000fe20000410000 */
[----:B------:R-:W-:Y:S01]  /*5fb0*/  @P2 FADD.FTZ R178, R178, R183 ;  /* 0x000000b7b2b22221 */ /* 0x000fe20000010000 */
[----:B------:R-:W-:Y:S01]  /*5fc0*/  FFMA.FTZ R175, R68, UR44, -R185 ;  /* 0x0000002c44af7c23 */ /* 0x000fe200080108b9 */
[----:B------:R-:W0:Y:S01]  /*5fd0*/  SHFL.UP PT, R179, R179, 0x1, RZ ;  /* 0x04200000b3b37989 */ /* 0x000e2200000e00ff */
[CC--:B------:R-:W-:Y:S01]  /*5fe0*/  FFMA.FTZ R202, R149.reuse, R206.reuse, R182 ;  /* 0x000000ce95ca7223 */ /* 0x0c0fe200000100b6 */
[----:B------:R-:W-:Y:S01]  /*5ff0*/  FMUL.FTZ R206, R150, R206 ;  /* 0x000000ce96ce7220 */ /* 0x000fe20000410000 */
[----:B------:R-:W-:Y:S01]  /*6000*/  FFMA.FTZ R193, R126, R175, R193 ;  /* 0x000000af7ec17223 */ /* 0x000fe200000100c1 */
[----:B------:R1:W2:Y:S01]  /*6010*/  SHFL.UP PT, R180, R176, 0x1, RZ ;  /* 0x04200000b0b47989 */ /* 0x0002a200000e00ff */
[C---:B------:R-:W-:Y:S01]  /*6020*/  FMUL.FTZ R194, R142.reuse, R197 ;  /* 0x000000c58ec27220 */ /* 0x040fe20000410000 */
[----:B------:R-:W-:Y:S01]  /*6030*/  FFMA.FTZ R206, R149, R204, -R206 ;  /* 0x000000cc95ce7223 */ /* 0x000fe200000108ce */
[-C--:B------:R-:W-:Y:S01]  /*6040*/  FMUL.FTZ R200, R142, R193.reuse ;  /* 0x000000c18ec87220 */ /* 0x080fe20000410000 */
[----:B------:R3:W4:Y:S01]  /*6050*/  SHFL.IDX PT, R183, R2, RZ, 0x1f ;  /* 0x00001fff02b77589 */ /* 0x00072200000e0000 */
[----:B------:R-:W-:Y:S01]  /*6060*/  FMUL.FTZ R185, R67, UR45 ;  /* 0x0000002d43b97c20 */ /* 0x000fe20008410000 */
[C---:B------:R-:W-:Y:S01]  /*6070*/  FFMA.FTZ R194, R147.reuse, R193, R194 ;  /* 0x000000c193c27223 */ /* 0x040fe200000100c2 */
[----:B------:R-:W-:Y:S01]  /*6080*/  FFMA.FTZ R200, R147, R197, -R200 ;  /* 0x000000c593c87223 */ /* 0x000fe200000108c8 */
[----:B------:R0:W5:Y:S01]  /*6090*/  SHFL.UP PT, R182, R177, 0x1, RZ ;  /* 0x04200000b1b67989 */ /* 0x00016200000e00ff */
[----:B------:R-:W-:Y:S01]  /*60a0*/  FMUL.FTZ R197, R148, R202 ;  /* 0x000000ca94c57220 */ /* 0x000fe20000410000 */
[----:B-1----:R-:W-:Y:S01]  /*60b0*/  FFMA.FTZ R176, R66, UR44, -R185 ;  /* 0x0000002c42b07c23 */ /* 0x002fe200080108b9 */
[----:B------:R-:W-:Y:S01]  /*60c0*/  FADD.FTZ R193, R159, R200 ;  /* 0x000000c89fc17221 */ /* 0x000fe20000010000 */
[----:B------:R-:W1:Y:S01]  /*60d0*/  SHFL.UP PT, R178, R178, 0x1, RZ ;  /* 0x04200000b2b27989 */ /* 0x000e6200000e00ff */
[----:B---3--:R-:W-:Y:S01]  /*60e0*/  FMUL.FTZ R2, R148, R206 ;  /* 0x000000ce94027220 */ /* 0x008fe20000410000 */
[----:B------:R-:W-:Y:S01]  /*60f0*/  FFMA.FTZ R185, R125, R176, R194 ;  /* 0x000000b07db97223 */ /* 0x000fe200000100c2 */
[----:B------:R-:W-:-:S02]  /*6100*/  ISETP.NE.AND P2, PT, R184, 0x1f, PT ;  /* 0x0000001fb800780c */ /* 0x000fc40003f45270 */
[C---:B------:R-:W-:Y:S01]  /*6110*/  FFMA.FTZ R200, R145.reuse, R202, R2 ;  /* 0x000000ca91c87223 */ /* 0x040fe20000010002 */
[----:B------:R-:W-:Y:S01]  /*6120*/  FFMA.FTZ R2, R145, R206, -R197 ;  /* 0x000000ce91027223 */ /* 0x000fe200000108c5 */
[----:B------:R-:W-:Y:S01]  /*6130*/  FMUL.FTZ R197, R143, R193 ;  /* 0x000000c18fc57220 */ /* 0x000fe20000410000 */
[----:B0-----:R-:W-:Y:S01]  /*6140*/  FMUL.FTZ R177, R179, R3 ;  /* 0x00000003b3b17220 */ /* 0x001fe20000410000 */
[-C--:B------:R-:W-:Y:S02]  /*6150*/  FMUL.FTZ R203, R143, R185.reuse ;  /* 0x000000b98fcb7220 */ /* 0x080fe40000410000 */
[----:B------:R-:W-:Y:S01]  /*6160*/  FFMA.FTZ R197, R144, R185, R197 ;  /* 0x000000b990c57223 */ /* 0x000fe200000100c5 */
[----:B--2---:R-:W-:Y:S01]  /*6170*/  FMUL.FTZ R194, R180, R3 ;  /* 0x00000003b4c27220 */ /* 0x004fe20000410000 */
[----:B------:R-:W-:Y:S01]  /*6180*/  FFMA.FTZ R203, R144, R193, -R203 ;  /* 0x000000c190cb7223 */ /* 0x000fe200000108cb */
[-C--:B----4-:R-:W-:Y:S02]  /*6190*/  FFMA.FTZ R185, R180, R183.reuse, R177 ;  /* 0x000000b7b4b97223 */ /* 0x090fe400000100b1 */
[----:B------:R-:W-:Y:S01]  /*61a0*/  FFMA.FTZ R179, R179, R183, -R194 ;  /* 0x000000b7b3b37223 */ /* 0x000fe200000108c2 */
[----:B------:R-:W-:Y:S01]  /*61b0*/  FFMA.FTZ R177, R64, UR44, -R205 ;  /* 0x0000002c40b17c23 */ /* 0x000fe200080108cd */
[----:B------:R-:W-:Y:S01]  /*61c0*/  FADD.FTZ R203, R160, R203 ;  /* 0x000000cba0cb7221 */ /* 0x000fe20000010000 */
[----:B-----5:R-:W-:Y:S01]  /*61d0*/  @P1 FADD.FTZ R3, R182, R185 ;  /* 0x000000b9b6031221 */ /* 0x020fe20000010000 */
[----:B------:R-:W-:Y:S01]  /*61e0*/  FMUL.FTZ R205, R79, UR45 ;  /* 0x0000002d4fcd7c20 */ /* 0x000fe20008410000 */
[----:B------:R-:W-:Y:S01]  /*61f0*/  FFMA.FTZ R197, R124, R177, R197 ;  /* 0x000000b17cc57223 */ /* 0x000fe200000100c5 */
[----:B------:R-:W-:Y:S01]  /*6200*/  FMUL.FTZ R182, R150, R203 ;  /* 0x000000cb96b67220 */ /* 0x000fe20000410000 */
[----:B-1----:R-:W-:Y:S01]  /*6210*/  @P1 FADD.FTZ R183, R178, R179 ;  /* 0x000000b3b2b71221 */ /* 0x002fe20000010000 */
[C---:B------:R-:W-:Y:S01]  /*6220*/  FMUL.FTZ R179, R87.reuse, R3 ;  /* 0x0000000357b37220 */ /* 0x040fe20000410000 */
[----:B------:R-:W-:Y:S01]  /*6230*/  FMUL.FTZ R202, R150, R197 ;  /* 0x000000c596ca7220 */ /* 0x000fe20000410000 */
[----:B------:R-:W-:Y:S01]  /*6240*/  FFMA.FTZ R205, R78, UR44, -R205 ;  /* 0x0000002c4ecd7c23 */ /* 0x000fe200080108cd */
[-C--:B------:R-:W-:Y:S01]  /*6250*/  FMUL.FTZ R180, R87, R183.reuse ;  /* 0x000000b757b47220 */ /* 0x080fe20000410000 */
[C---:B------:R-:W-:Y:S01]  /*6260*/  FFMA.FTZ R178, R86.reuse, R183, -R179 ;  /* 0x000000b756b27223 */ /* 0x040fe200000108b3 */
[----:B------:R-:W-:Y:S01]  /*6270*/  FMUL.FTZ R179, R61, UR45 ;  /* 0x0000002d3db37c20 */ /* 0x000fe20008410000 */
[----:B------:R-:W-:Y:S01]  /*6280*/  FFMA.FTZ R202, R149, R203, -R202 ;  /* 0x000000cb95ca7223 */ /* 0x000fe200000108ca */
[----:B------:R-:W-:Y:S01]  /*6290*/  FFMA.FTZ R86, R86, R3, R180 ;  /* 0x0000000356567223 */ /* 0x000fe200000100b4 */
[----:B------:R-:W-:Y:S01]  /*62a0*/  FADD.FTZ R181, R181, R178 ;  /* 0x000000b2b5b57221 */ /* 0x000fe20000010000 */
[----:B------:R-:W-:Y:S01]  /*62b0*/  FFMA.FTZ R179, R60, UR44, -R179 ;  /* 0x0000002c3cb37c23 */ /* 0x000fe200080108b3 */
[----:B------:R-:W-:Y:S01]  /*62c0*/  FFMA.FTZ R203, R149, R197, R182 ;  /* 0x000000c595cb7223 */ /* 0x000fe200000100b6 */
[----:B------:R-:W-:Y:S01]  /*62d0*/  FADD.FTZ R86, RZ, R86 ;  /* 0x00000056ff567221 */ /* 0x000fe20000010000 */
[CC--:B------:R-:W-:Y:S01]  /*62e0*/  FMUL.FTZ R180, R148.reuse, R181.reuse ;  /* 0x000000b594b47220 */ /* 0x0c0fe20000410000 */
[-C--:B------:R-:W-:Y:S01]  /*62f0*/  FMUL.FTZ R185, R61, R181.reuse ;  /* 0x000000b53db97220 */ /* 0x080fe20000410000 */
[----:B------:R-:W-:Y:S01]  /*6300*/  FMUL.FTZ R183, R63, UR45 ;  /* 0x0000002d3fb77c20 */ /* 0x000fe20008410000 */
[-C--:B------:R-:W-:Y:S01]  /*6310*/  FMUL.FTZ R178, R148, R86.reuse ;  /* 0x0000005694b27220 */ /* 0x080fe20000410000 */
[-C--:B------:R-:W-:Y:S01]  /*6320*/  FFMA.FTZ R87, R145, R86.reuse, R180 ;  /* 0x0000005691577223 */ /* 0x080fe200000100b4 */
[-C--:B------:R-:W-:Y:S01]  /*6330*/  FMUL.FTZ R3, R61, R86.reuse ;  /* 0x000000563d037220 */ /* 0x080fe20000410000 */
[----:B------:R-:W-:Y:S01]  /*6340*/  FFMA.FTZ R183, R62, UR44, -R183 ;  /* 0x0000002c3eb77c23 */ /* 0x000fe200080108b7 */
[-C--:B------:R-:W-:Y:S01]  /*6350*/  FFMA.FTZ R178, R145, R181.reuse, -R178 ;  /* 0x000000b591b27223 */ /* 0x080fe200000108b2 */
[----:B------:R-:W-:Y:S01]  /*6360*/  FADD.FTZ R87, RZ, R87 ;  /* 0x00000057ff577221 */ /* 0x000fe20000010000 */
[C---:B------:R-:W-:Y:S01]  /*6370*/  FFMA.FTZ R61, R60.reuse, R181, -R3 ;  /* 0x000000b53c3d7223 */ /* 0x040fe20000010803 */
[----:B------:R-:W-:Y:S01]  /*6380*/  FFMA.FTZ R3, R60, R86, R185 ;  /* 0x000000563c037223 */ /* 0x000fe200000100b9 */
[----:B------:R-:W-:Y:S01]  /*6390*/  FFMA.FTZ R180, R17, R106, R178 ;  /* 0x0000006a11b47223 */ /* 0x000fe200000100b2 */
[CC--:B------:R-:W-:Y:S01]  /*63a0*/  FMUL.FTZ R185, R63.reuse, R87.reuse ;  /* 0x000000573fb97220 */ /* 0x0c0fe20000410000 */
[----:B------:R-:W-:Y:S01]  /*63b0*/  FMUL.FTZ R60, R150, R87 ;  /* 0x00000057963c7220 */ /* 0x000fe20000410000 */
[----:B------:R-:W-:Y:S01]  /*63c0*/  FFMA.FTZ R3, -R0, R3, RZ ;  /* 0x0000000300037223 */ /* 0x000fe200000101ff */
[-C--:B------:R-:W-:Y:S01]  /*63d0*/  FMUL.FTZ R178, R150, R180.reuse ;  /* 0x000000b496b27220 */ /* 0x080fe20000410000 */
[-C--:B------:R-:W-:Y:S01]  /*63e0*/  FMUL.FTZ R182, R63, R180.reuse ;  /* 0x000000b43fb67220 */ /* 0x080fe20000410000 */
[CC--:B------:R-:W-:Y:S01]  /*63f0*/  FFMA.FTZ R63, R62.reuse, R180.reuse, -R185 ;  /* 0x000000b43e3f7223 */ /* 0x0c0fe200000108b9 */
[C---:B------:R-:W-:Y:S01]  /*6400*/  FFMA.FTZ R185, R149.reuse, R180, -R60 ;  /* 0x000000b495b97223 */ /* 0x040fe2000001083c */
[-C--:B------:R-:W-:Y:S01]  /*6410*/  FFMA.FTZ R178, R149, R87.reuse, R178 ;  /* 0x0000005795b27223 */ /* 0x080fe200000100b2 */
[----:B------:R-:W-:Y:S01]  /*6420*/  FFMA.FTZ R182, R62, R87, R182 ;  /* 0x000000573eb67223 */ /* 0x000fe200000100b6 */
[----:B------:R-:W-:Y:S01]  /*6430*/  FFMA.FTZ R61, R0, R61, RZ ;  /* 0x0000003d003d7223 */ /* 0x000fe200000100ff */
[----:B------:R-:W-:Y:S01]  /*6440*/  FFMA.FTZ R185, R18, R111, R185 ;  /* 0x0000006f12b97223 */ /* 0x000fe200000100b9 */
[----:B------:R-:W-:Y:S01]  /*6450*/  FADD.FTZ R178, RZ, R178 ;  /* 0x000000b2ffb27221 */ /* 0x000fe20000010000 */
[C---:B------:R-:W-:Y:S01]  /*6460*/  FFMA.FTZ R193, -R122.reuse, R182, R3 ;  /* 0x000000b67ac17223 */ /* 0x040fe20000010103 */
[----:B------:R-:W-:Y:S01]  /*6470*/  FFMA.FTZ R63, R122, R63, R61 ;  /* 0x0000003f7a3f7223 */ /* 0x000fe2000001003d */
        /* <DEDUP_REMOVED lines=13> */
[C---:B------:R-:W-:Y:S01]  /*6550*/  FMUL.FTZ R60, R142.reuse, R182 ;  /* 0x000000b68e3c7220 */ /* 0x040fe20000410000 */
[----:B------:R-:W-:Y:S01]  /*6560*/  FMUL.FTZ R3, R142, R64 ;  /* 0x000000408e037220 */ /* 0x000fe20000410000 */
[-C--:B------:R-:W-:Y:S01]  /*6570*/  FMUL.FTZ R67, R67, R182.reuse ;  /* 0x000000b643437220 */ /* 0x080fe20000410000 */
[C---:B------:R-:W-:Y:S01]  /*6580*/  FFMA.FTZ R61, R66.reuse, R182, -R61 ;  /* 0x000000b6423d7223 */ /* 0x040fe2000001083d */
[C---:B------:R-:W-:Y:S01]  /*6590*/  FFMA.FTZ R60, R147.reuse, R64, R60 ;  /* 0x00000040933c7223 */ /* 0x040fe2000001003c */
[----:B------:R-:W-:Y:S01]  /*65a0*/  FFMA.FTZ R3, R147, R182, -R3 ;  /* 0x000000b693037223 */ /* 0x000fe20000010803 */
[----:B------:R-:W-:Y:S01]  /*65b0*/  FFMA.FTZ R63, R66, R64, R67 ;  /* 0x00000040423f7223 */ /* 0x000fe20000010043 */
[C---:B------:R-:W-:Y:S01]  /*65c0*/  FFMA.FTZ R61, R125.reuse, R61, R62 ;  /* 0x0000003d7d3d7223 */ /* 0x040fe2000001003e */
[----:B------:R-:W-:Y:S01]  /*65d0*/  FADD.FTZ R66, RZ, R60 ;  /* 0x0000003cff427221 */ /* 0x000fe20000010000 */
[----:B------:R-:W-:Y:S01]  /*65e0*/  FFMA.FTZ R67, R12, R113, R3 ;  /* 0x000000710c437223 */ /* 0x000fe20000010003 */
[----:B------:R-:W-:Y:S01]  /*65f0*/  FFMA.FTZ R63, -R125, R63, R194 ;  /* 0x0000003f7d3f7223 */ /* 0x000fe200000101c2 */
[----:B------:R-:W-:Y:S01]  /*6600*/  PLOP3.LUT P1, PT, PT, PT, UP0, 0x80, 0x8 ;  /* 0x000000000008781c */ /* 0x000fe20003f2f008 */
[-C--:B------:R-:W-:Y:S01]  /*6610*/  FMUL.FTZ R60, R141, R66.reuse ;  /* 0x000000428d3c7220 */ /* 0x080fe20000410000 */
[-C--:B------:R-:W-:Y:S01]  /*6620*/  FMUL.FTZ R65, R69, R66.reuse ;  /* 0x0000004245417220 */ /* 0x080fe20000410000 */
[-C--:B------:R-:W-:Y:S01]  /*6630*/  FMUL.FTZ R3, R141, R67.reuse ;  /* 0x000000438d037220 */ /* 0x080fe20000410000 */
[-C--:B------:R-:W-:Y:S01]  /*6640*/  FMUL.FTZ R69, R69, R67.reuse ;  /* 0x0000004345457220 */ /* 0x080fe20000410000 */
[CC--:B------:R-:W-:Y:S01]  /*6650*/  FFMA.FTZ R60, R151.reuse, R67.reuse, -R60 ;  /* 0x00000043973c7223 */ /* 0x0c0fe2000001083c */
[C---:B------:R-:W-:Y:S01]  /*6660*/  FFMA.FTZ R62, R68.reuse, R67, -R65 ;  /* 0x00000043443e7223 */ /* 0x040fe20000010841 */
[-C--:B------:R-:W-:Y:S01]  /*6670*/  FFMA.FTZ R3, R151, R66.reuse, R3 ;  /* 0x0000004297037223 */ /* 0x080fe20000010003 */
[----:B------:R-:W-:Y:S01]  /*6680*/  FFMA.FTZ R68, R68, R66, R69 ;  /* 0x0000004244447223 */ /* 0x000fe20000010045 */
[----:B------:R-:W-:Y:S01]  /*6690*/  FFMA.FTZ R69, R13, R110, R60 ;  /* 0x0000006e0d457223 */ /* 0x000fe2000001003c */
[C---:B------:R-:W-:Y:S01]  /*66a0*/  FFMA.FTZ R61, R126.reuse, R62, R61 ;  /* 0x0000003e7e3d7223 */ /* 0x040fe2000001003d */
[----:B------:R-:W-:Y:S01]  /*66b0*/  FADD.FTZ R65, RZ, R3 ;  /* 0x00000003ff417221 */ /* 0x000fe20000010000 */
[----:B------:R-:W-:Y:S01]  /*66c0*/  FFMA.FTZ R63, -R126, R68, R63 ;  /* 0x000000447e3f7223 */ /* 0x000fe2000001013f */
[----:B------:R-:W-:Y:S01]  /*66d0*/  FMUL.FTZ R3, R146, R69 ;  /* 0x0000004592037220 */ /* 0x000fe20000410000 */
[----:B------:R-:W-:Y:S01]  /*66e0*/  ISETP.NE.OR P1, PT, R92, RZ, P1 ;  /* 0x000000ff5c00720c */ /* 0x000fe20000f25670 */
[-C--:B------:R-:W-:Y:S01]  /*66f0*/  FMUL.FTZ R60, R146, R65.reuse ;  /* 0x00000041923c7220 */ /* 0x080fe20000410000 */
[CC--:B------:R-:W-:Y:S01]  /*6700*/  FMUL.FTZ R197, R71.reuse, R65.reuse ;  /* 0x0000004147c57220 */ /* 0x0c0fe20000410000 */
[C---:B------:R-:W-:Y:S01]  /*6710*/  FFMA.FTZ R3, R152.reuse, R65, R3 ;  /* 0x0000004198037223 */ /* 0x040fe20000010003 */
[-C--:B------:R-:W-:Y:S01]  /*6720*/  FMUL.FTZ R71, R71, R69.reuse ;  /* 0x0000004547477220 */ /* 0x080fe20000410000 */
[-C--:B------:R-:W-:Y:S01]  /*6730*/  FFMA.FTZ R193, R152, R69.reuse, -R60 ;  /* 0x0000004598c17223 */ /* 0x080fe2000001083c */
[C---:B------:R-:W-:Y:S01]  /*6740*/  FFMA.FTZ R197, R70.reuse, R69, -R197 ;  /* 0x0000004546c57223 */ /* 0x040fe200000108c5 */
[----:B------:R-:W-:Y:S01]  /*6750*/  FADD.FTZ R68, RZ, R3 ;  /* 0x00000003ff447221 */ /* 0x000fe20000010000 */
[----:B------:R-:W-:Y:S01]  /*6760*/  FFMA.FTZ R70, R70, R65, R71 ;  /* 0x0000004146467223 */ /* 0x000fe20000010047 */
[----:B------:R-:W-:Y:S01]  /*6770*/  FFMA.FTZ R193, R14, R115, R193 ;  /* 0x000000730ec17223 */ /* 0x000fe200000100c1 */
[----:B------:R-:W-:Y:S01]  /*6780*/  FFMA.FTZ R194, R128, R197, R61 ;  /* 0x000000c580c27223 */ /* 0x000fe2000001003d */
[-C--:B------:R-:W-:Y:S01]  /*6790*/  FMUL.FTZ R3, R73, R68.reuse ;  /* 0x0000004449037220 */ /* 0x080fe20000410000 */
[C---:B------:R-:W-:Y:S01]  /*67a0*/  FMUL.FTZ R60, R140.reuse, R68 ;  /* 0x000000448c3c7220 */ /* 0x040fe20000410000 */
[-C--:B------:R-:W-:Y:S01]  /*67b0*/  FMUL.FTZ R62, R140, R193.reuse ;  /* 0x000000c18c3e7220 */ /* 0x080fe20000410000 */
[----:B------:R-:W-:Y:S01]  /*67c0*/  FFMA.FTZ R204, -R128, R70, R63 ;  /* 0x0000004680cc7223 */ /* 0x000fe2000001013f */
[-C--:B------:R-:W-:Y:S01]  /*67d0*/  FFMA.FTZ R3, R72, R193.reuse, -R3 ;  /* 0x000000c148037223 */ /* 0x080fe20000010803 */
[C---:B------:R-:W-:Y:S01]  /*67e0*/  FFMA.FTZ R60, R139.reuse, R193, -R60 ;  /* 0x000000c18b3c7223 */ /* 0x040fe2000001083c */
[----:B------:R-:W-:Y:S01]  /*67f0*/  FFMA.FTZ R62, R139, R68, R62 ;  /* 0x000000448b3e7223 */ /* 0x000fe2000001003e */
[----:B------:R-:W-:Y:S01]  /*6800*/  FMUL.FTZ R197, R75, UR45 ;  /* 0x0000002d4bc57c20 */ /* 0x000fe20008410000 */
[----:B------:R-:W-:Y:S01]  /*6810*/  FFMA.FTZ R61, R129, R3, R194 ;  /* 0x00000003813d7223 */ /* 0x000fe200000100c2 */
[----:B------:R-:W-:Y:S01]  /*6820*/  FFMA.FTZ R194, R15, R112, R60 ;  /* 0x000000700fc27223 */ /* 0x000fe2000001003c */
[----:B------:R-:W-:Y:S01]  /*6830*/  FADD.FTZ R70, RZ, R62 ;  /* 0x0000003eff467221 */ /* 0x000fe20000010000 */
[----:B------:R-:W-:Y:S01]  /*6840*/  FMUL.FTZ R73, R73, R193 ;  /* 0x000000c149497220 */ /* 0x000fe20000410000 */
[----:B------:R-:W-:Y:S01]  /*6850*/  FFMA.FTZ R197, R74, UR44, -R197 ;  /* 0x0000002c4ac57c23 */ /* 0x000fe200080108c5 */
[C---:B------:R-:W-:Y:S01]  /*6860*/  FMUL.FTZ R60, R154.reuse, R194 ;  /* 0x000000c29a3c7220 */ /* 0x040fe20000410000 */
[CC--:B------:R-:W-:Y:S01]  /*6870*/  FMUL.FTZ R63, R75.reuse, R70.reuse ;  /* 0x000000464b3f7220 */ /* 0x0c0fe20000410000 */
[----:B------:R-:W-:Y:S01]  /*6880*/  FMUL.FTZ R3, R154, R70 ;  /* 0x000000469a037220 */ /* 0x000fe20000410000 */
[----:B------:R-:W-:Y:S01]  /*6890*/  FMUL.FTZ R75, R75, R194 ;  /* 0x000000c24b4b7220 */ /* 0x000fe20000410000 */
[C---:B------:R-:W-:Y:S01]  /*68a0*/  FFMA.FTZ R60, R153.reuse, R70, R60 ;  /* 0x00000046993c7223 */ /* 0x040fe2000001003c */
[-C--:B------:R-:W-:Y:S01]  /*68b0*/  FFMA.FTZ R63, R74, R194.reuse, -R63 ;  /* 0x000000c24a3f7223 */ /* 0x080fe2000001083f */
[----:B------:R-:W-:Y:S01]  /*68c0*/  FFMA.FTZ R3, R153, R194, -R3 ;  /* 0x000000c299037223 */ /* 0x000fe20000010803 */
[----:B------:R-:W-:Y:S01]  /*68d0*/  FFMA.FTZ R73, R72, R68, R73 ;  /* 0x0000004448497223 */ /* 0x000fe20000010049 */
[----:B------:R-:W-:Y:S01]  /*68e0*/  FADD.FTZ R71, RZ, R60 ;  /* 0x0000003cff477221 */ /* 0x000fe20000010000 */
[----:B------:R-:W-:Y:S01]  /*68f0*/  FFMA.FTZ R74, R74, R70, R75 ;  /* 0x000000464a4a7223 */ /* 0x000fe2000001004b */
[----:B------:R-:W-:Y:S01]  /*6900*/  FFMA.FTZ R62, R130, R63, R61 ;  /* 0x0000003f823e7223 */ /* 0x000fe2000001003d */
[C---:B------:R-:W-:Y:S01]  /*6910*/  FMUL.FTZ R61, R77.reuse, UR45 ;  /* 0x0000002d4d3d7c20 */ /* 0x040fe20008410000 */
[----:B------:R-:W-:Y:S01]  /*6920*/  FFMA.FTZ R75, R8, R117, R3 ;  /* 0x00000075084b7223 */ /* 0x000fe20000010003 */
[----:B------:R-:W-:Y:S01]  /*6930*/  FMUL.FTZ R60, R77, R71 ;  /* 0x000000474d3c7220 */ /* 0x000fe20000410000 */
[----:B------:R-:W-:Y:S01]  /*6940*/  FFMA.FTZ R73, -R129, R73, R204 ;  /* 0x0000004981497223 */ /* 0x000fe200000101cc */
[C---:B------:R-:W-:Y:S01]  /*6950*/  FFMA.FTZ R204, R76.reuse, UR44, -R61 ;  /* 0x0000002c4ccc7c23 */ /* 0x040fe2000801083d */
[-C--:B------:R-:W-:Y:S01]  /*6960*/  FMUL.FTZ R3, R169, R75.reuse ;  /* 0x0000004ba9037220 */ /* 0x080fe20000410000 */
[-C--:B------:R-:W-:Y:S01]  /*6970*/  FMUL.FTZ R72, R77, R75.reuse ;  /* 0x0000004b4d487220 */ /* 0x080fe20000410000 */
[----:B------:R-:W-:Y:S01]  /*6980*/  FFMA.FTZ R61, R76, R75, -R60 ;  /* 0x0000004b4c3d7223 */ /* 0x000fe2000001083c */
[-C--:B------:R-:W-:Y:S01]  /*6990*/  FMUL.FTZ R60, R169, R71.reuse ;  /* 0x00000047a93c7220 */ /* 0x080fe20000410000 */
[-C--:B------:R-:W-:Y:S01]  /*69a0*/  FFMA.FTZ R3, R170, R71.reuse, R3 ;  /* 0x00000047aa037223 */ /* 0x080fe20000010003 */
[----:B------:R-:W-:Y:S01]  /*69b0*/  FFMA.FTZ R74, -R130, R74, R73 ;  /* 0x0000004a824a7223 */ /* 0x000fe20000010149 */
[----:B------:R-:W-:Y:S01]  /*69c0*/  FFMA.FTZ R76, R76, R71, R72 ;  /* 0x000000474c4c7223 */ /* 0x000fe20000010048 */
[----:B------:R-:W-:Y:S01]  /*69d0*/  FFMA.FTZ R60, R170, R75, -R60 ;  /* 0x0000004baa3c7223 */ /* 0x000fe2000001083c */
[----:B------:R-:W-:Y:S01]  /*69e0*/  FADD.FTZ R72, RZ, R3 ;  /* 0x00000003ff487221 */ /* 0x000fe20000010000 */
[C---:B------:R-:W-:Y:S01]  /*69f0*/  FFMA.FTZ R63, R131.reuse, R61, R62 ;  /* 0x0000003d833f7223 */ /* 0x040fe2000001003e */
[----:B------:R-:W-:Y:S01]  /*6a00*/  FFMA.FTZ R207, -R131, R76, R74 ;  /* 0x0000004c83cf7223 */ /* 0x000fe2000001014a */
[----:B------:R-:W-:Y:S01]  /*6a10*/  FFMA.FTZ R76, R9, R114, R60 ;  /* 0x00000072094c7223 */ /* 0x000fe2000001003c */
[-C--:B------:R-:W-:Y:S01]  /*6a20*/  FMUL.FTZ R3, R167, R72.reuse ;  /* 0x00000048a7037220 */ /* 0x080fe20000410000 */
[----:B------:R-:W-:Y:S01]  /*6a30*/  FMUL.FTZ R73, R79, R72 ;  /* 0x000000484f497220 */ /* 0x000fe20000410000 */
[----:B------:R-:W-:Y:S01]  /*6a40*/  FADD.FTZ R202, R161, R202 ;  /* 0x000000caa1ca7221 */ /* 0x000fe20000010000 */
[-C--:B------:R-:W-:Y:S01]  /*6a50*/  FMUL.FTZ R61, R167, R76.reuse ;  /* 0x0000004ca73d7220 */ /* 0x080fe20000410000 */
[-C--:B------:R-:W-:Y:S01]  /*6a60*/  FFMA.FTZ R3, R168, R76.reuse, -R3 ;  /* 0x0000004ca8037223 */ /* 0x080fe20000010803 */
[-C--:B------:R-:W-:Y:S01]  /*6a70*/  FFMA.FTZ R73, R78, R76.reuse, -R73 ;  /* 0x0000004c4e497223 */ /* 0x080fe20000010849 */
[----:B------:R-:W-:Y:S01]  /*6a80*/  FMUL.FTZ R79, R79, R76 ;  /* 0x0000004c4f4f7220 */ /* 0x000fe20000410000 */
[-C--:B------:R-:W-:Y:S01]  /*6a90*/  FFMA.FTZ R61, R168, R72.reuse, R61 ;  /* 0x00000048a83d7223 */ /* 0x080fe2000001003d */
[----:B------:R-:W-:Y:S01]  /*6aa0*/  FFMA.FTZ R77, R10, R119, R3 ;  /* 0x000000770a4d7223 */ /* 0x000fe20000010003 */
[----:B------:R-:W-:Y:S01]  /*6ab0*/  FFMA.FTZ R62, R132, R73, R63 ;  /* 0x00000049843e7223 */ /* 0x000fe2000001003f */
[----:B------:R-:W-:Y:S01]  /*6ac0*/  FMUL.FTZ R3, R81, UR45 ;  /* 0x0000002d51037c20 */ /* 0x000fe20008410000 */
[----:B------:R-:W-:Y:S01]  /*6ad0*/  FADD.FTZ R73, RZ, R61 ;  /* 0x0000003dff497221 */ /* 0x000fe20000010000 */
[-C--:B------:R-:W-:Y:S01]  /*6ae0*/  FMUL.FTZ R61, R165, R77.reuse ;  /* 0x0000004da53d7220 */ /* 0x080fe20000410000 */
[----:B------:R-:W-:Y:S01]  /*6af0*/  FMUL.FTZ R208, R81, R77 ;  /* 0x0000004d51d07220 */ /* 0x000fe20000410000 */
[----:B------:R-:W-:Y:S01]  /*6b00*/  FFMA.FTZ R206, R80, UR44, -R3 ;  /* 0x0000002c50ce7c23 */ /* 0x000fe20008010803 */
[-C--:B------:R-:W-:Y:S01]  /*6b10*/  FMUL.FTZ R3, R165, R73.reuse ;  /* 0x00000049a5037220 */ /* 0x080fe20000410000 */
[-C--:B------:R-:W-:Y:S01]  /*6b20*/  FMUL.FTZ R63, R81, R73.reuse ;  /* 0x00000049513f7220 */ /* 0x080fe20000410000 */
[----:B------:R-:W-:Y:S01]  /*6b30*/  FFMA.FTZ R61, R166, R73, R61 ;  /* 0x00000049a63d7223 */ /* 0x000fe2000001003d */
[----:B------:R-:W-:Y:S01]  /*6b40*/  FFMA.FTZ R79, R78, R72, R79 ;  /* 0x000000484e4f7223 */ /* 0x000fe2000001004f */
[-C--:B------:R-:W-:Y:S01]  /*6b50*/  FFMA.FTZ R60, R166, R77.reuse, -R3 ;  /* 0x0000004da63c7223 */ /* 0x080fe20000010803 */
[C---:B------:R-:W-:Y:S01]  /*6b60*/  FFMA.FTZ R63, R80.reuse, R77, -R63 ;  /* 0x0000004d503f7223 */ /* 0x040fe2000001083f */
[----:B------:R-:W-:Y:S01]  /*6b70*/  FADD.FTZ R74, RZ, R61 ;  /* 0x0000003dff4a7221 */ /* 0x000fe20000010000 */
[----:B------:R-:W-:Y:S01]  /*6b80*/  FFMA.FTZ R208, R80, R73, R208 ;  /* 0x0000004950d07223 */ /* 0x000fe200000100d0 */
[----:B------:R-:W-:Y:S01]  /*6b90*/  FFMA.FTZ R80, R11, R116, R60 ;  /* 0x000000740b507223 */ /* 0x000fe2000001003c */
[----:B------:R-:W-:Y:S01]  /*6ba0*/  FFMA.FTZ R78, -R132, R79, R207 ;  /* 0x0000004f844e7223 */ /* 0x000fe200000101cf */
[C---:B------:R-:W-:Y:S01]  /*6bb0*/  FMUL.FTZ R3, R83.reuse, R74 ;  /* 0x0000004a53037220 */ /* 0x040fe20000410000 */
[C---:B------:R-:W-:Y:S01]  /*6bc0*/  FMUL.FTZ R207, R83.reuse, UR45 ;  /* 0x0000002d53cf7c20 */ /* 0x040fe20008410000 */
[-C--:B------:R-:W-:Y:S01]  /*6bd0*/  FMUL.FTZ R83, R83, R80.reuse ;  /* 0x0000005053537220 */ /* 0x080fe20000410000 */
[-C--:B------:R-:W-:Y:S01]  /*6be0*/  FMUL.FTZ R61, R163, R80.reuse ;  /* 0x00000050a33d7220 */ /* 0x080fe20000410000 */
[C---:B------:R-:W-:Y:S01]  /*6bf0*/  FFMA.FTZ R60, R82.reuse, R80, -R3 ;  /* 0x00000050523c7223 */ /* 0x040fe20000010803 */
[C---:B------:R-:W-:Y:S01]  /*6c00*/  FFMA.FTZ R207, R82.reuse, UR44, -R207 ;  /* 0x0000002c52cf7c23 */ /* 0x040fe200080108cf */
[C---:B------:R-:W-:Y:S01]  /*6c10*/  FFMA.FTZ R3, -R133.reuse, R208, R78 ;  /* 0x000000d085037223 */ /* 0x040fe2000001014e */
[-C--:B------:R-:W-:Y:S01]  /*6c20*/  FFMA.FTZ R82, R82, R74.reuse, R83 ;  /* 0x0000004a52527223 */ /* 0x080fe20000010053 */
[----:B------:R-:W-:Y:S01]  /*6c30*/  FFMA.FTZ R61, R164, R74, R61 ;  /* 0x0000004aa43d7223 */ /* 0x000fe2000001003d */
[----:B------:R-:W-:Y:S01]  /*6c40*/  FFMA.FTZ R63, R133, R63, R62 ;  /* 0x0000003f853f7223 */ /* 0x000fe2000001003e */
[----:B------:R-:W-:Y:S01]  /*6c50*/  FFMA.FTZ R203, R122, R183, R203 ;  /* 0x000000b77acb7223 */ /* 0x000fe200000100cb */
[C---:B------:R-:W-:Y:S01]  /*6c60*/  FFMA.FTZ R82, -R134.reuse, R82, R3 ;  /* 0x0000005286527223 */ /* 0x040fe20000010103 */
[----:B------:R-:W-:Y:S01]  /*6c70*/  FMUL.FTZ R3, R163, R74 ;  /* 0x0000004aa3037220 */ /* 0x000fe20000410000 */
[----:B------:R-:W-:Y:S01]  /*6c80*/  FADD.FTZ R78, RZ, R61 ;  /* 0x0000003dff4e7221 */ /* 0x000fe20000010000 */
[----:B------:R-:W-:Y:S01]  /*6c90*/  FFMA.FTZ R62, R134, R60, R63 ;  /* 0x0000003c863e7223 */ /* 0x000fe2000001003f */
[----:B------:R-:W-:Y:S01]  /*6ca0*/  FMUL.FTZ R60, R148, R202 ;  /* 0x000000ca943c7220 */ /* 0x000fe20000410000 */
[----:B------:R-:W-:Y:S01]  /*6cb0*/  FFMA.FTZ R3, R164, R80, -R3 ;  /* 0x00000050a4037223 */ /* 0x000fe20000010803 */
[CC--:B------:R-:W-:Y:S01]  /*6cc0*/  FMUL.FTZ R61, R57.reuse, R78.reuse ;  /* 0x0000004e393d7220 */ /* 0x0c0fe20000410000 */
[----:B------:R-:W-:Y:S01]  /*6cd0*/  FMUL.FTZ R63, R57, UR45 ;  /* 0x0000002d393f7c20 */ /* 0x000fe20008410000 */
[----:B------:R-:W-:Y:S01]  /*6ce0*/  VOTEU.ALL UP0, P1 ;  /* 0x0000000000ff7886 */ /* 0x000fe20000800000 */
[----:B------:R-:W-:Y:S01]  /*6cf0*/  FFMA.FTZ R79, R4, R121, R3 ;  /* 0x00000079044f7223 */ /* 0x000fe20000010003 */
[-C--:B------:R-:W-:Y:S01]  /*6d00*/  FFMA.FTZ R3, R145, R203.reuse, R60 ;  /* 0x000000cb91037223 */ /* 0x080fe2000001003c */
[----:B------:R-:W-:Y:S01]  /*6d10*/  FMUL.FTZ R60, R148, R203 ;  /* 0x000000cb943c7220 */ /* 0x000fe20000410000 */
[C---:B------:R-:W-:Y:S01]  /*6d20*/  FFMA.FTZ R208, R56.reuse, UR44, -R63 ;  /* 0x0000002c38d07c23 */ /* 0x040fe2000801083f */
[-C--:B------:R-:W-:Y:S01]  /*6d30*/  FFMA.FTZ R61, R56, R79.reuse, -R61 ;  /* 0x0000004f383d7223 */ /* 0x080fe2000001083d */
[----:B------:R-:W-:Y:S01]  /*6d40*/  FMUL.FTZ R57, R57, R79 ;  /* 0x0000004f39397220 */ /* 0x000fe20000410000 */
[----:B------:R-:W-:Y:S01]  /*6d50*/  @!UP0 ULEA UR33, UR8, UR32, 0x4 ;  /* 0x0000002008218291 */ /* 0x000fe2000f8e20ff */
[----:B------:R-:W-:Y:S01]  /*6d60*/  FFMA.FTZ R3, R0, R179, R3 ;  /* 0x000000b300037223 */ /* 0x000fe20000010003 */
[----:B------:R-:W-:Y:S01]  /*6d70*/  FFMA.FTZ R81, R135, R61, R62 ;  /* 0x0000003d87517223 */ /* 0x000fe2000001003e */
[----:B------:R-:W-:Y:S01]  /*6d80*/  FFMA.FTZ R83, R56, R78, R57 ;  /* 0x0000004e38537223 */ /* 0x000fe20000010039 */
[----:B------:R-:W-:-:S02]  /*6d90*/  HFMA2 R61, -RZ, RZ, 0, 0 ;  /* 0x00000000ff3d7431 */ /* 0x000fc400000001ff */
[----:B------:R-:W-:Y:S01]  /*6da0*/  FFMA.FTZ R57, R145, R202, -R60 ;  /* 0x000000ca91397223 */ /* 0x000fe2000001083c */
[----:B------:R-:W-:Y:S02]  /*6db0*/  MOV R60, 0x3f800000 ;  /* 0x3f800000003c7802 */ /* 0x000fe40000000f00 */
[----:B------:R-:W-:Y:S01]  /*6dc0*/  CS2R R62, SRZ ;  /* 0x00000000003e7805 */ /* 0x000fe2000001ff00 */
[----:B------:R-:W-:Y:S01]  /*6dd0*/  FFMA.FTZ R83, -R135, R83, R82 ;  /* 0x0000005387537223 */ /* 0x000fe20000010152 */
[----:B------:R-:W-:Y:S01]  /*6de0*/  FADD.FTZ R202, R162, R57 ;  /* 0x00000039a2ca7221 */ /* 0x000fe20000010000 */
        /* <DEDUP_REMOVED lines=8> */
[-C--:B---3--:R-:W-:Y:S01]  /*6e70*/  FMUL.FTZ R57, R2, R203.reuse ;  /* 0x000000cb02397220 */ /* 0x088fe20000410000 */
[C---:B------:R-:W-:Y:S01]  /*6e80*/  FMUL.FTZ R203, R200.reuse, R203 ;  /* 0x000000cbc8cb7220 */ /* 0x040fe20000410000 */
[-C--:B----4-:R-:W-:Y:S01]  /*6e90*/  FFMA.FTZ R56, R200, R210.reuse, -R209 ;  /* 0x000000d2c8387223 */ /* 0x090fe200000108d1 */
[----:B------:R-:W-:Y:S01]  /*6ea0*/  FFMA.FTZ R211, R2, R210, R211 ;  /* 0x000000d202d37223 */ /* 0x000fe200000100d3 */
[C---:B-1----:R-:W-:Y:S01]  /*6eb0*/  FFMA.FTZ R200, R82.reuse, R200, -R57 ;  /* 0x000000c852c87223 */ /* 0x042fe20000010839 */
[----:B------:R-:W-:Y:S01]  /*6ec0*/  FFMA.FTZ R2, R82, R2, R203 ;  /* 0x0000000252027223 */ /* 0x000fe200000100cb */
[----:B------:R-:W-:Y:S01]  /*6ed0*/  FADD.FTZ R3, R3, R56 ;  /* 0x0000003803037221 */ /* 0x000fe20000010000 */
[----:B------:R-:W-:-:S07]  /*6ee0*/  FADD.FTZ R202, R202, R211 ;  /* 0x000000d3caca7221 */ /* 0x000fce0000010000 */
.L_x_14277:
[----:B------:R-:W-:Y:S05]  /*6ef0*/  BSYNC.RECONVERGENT B0 ;  /* 0x0000000000007941 */ /* 0x000fea0003800200 */
.L_x_14276:
[----:B-1----:R1:W1:Y:S01]  /*6f00*/  SHFL.DOWN PT, R82, R200, 0x2, 0x1f ;  /* 0x08401f00c8527f89 */ /* 0x00226200000e0000 */
[----:B------:R-:W-:Y:S03]  /*6f10*/  BSSY.RECONVERGENT B0, `(.L_x_14278) ;  /* 0x000000f000007945 */ /* 0x000fe60003800200 */
[----:B---3--:R3:W1:Y:S04]  /*6f20*/  SHFL.DOWN PT, R203, R2, 0x2, 0x1f ;  /* 0x08401f0002cb7f89 */ /* 0x00866800000e0000 */
        /* <DEDUP_REMOVED lines=9> */
[-C--:B------:R-:W-:Y:S01]  /*6fc0*/  FFMA.FTZ R200, R200, R82.reuse, -R57 ;  /* 0x00000052c8c87223 */ /* 0x080fe20000010839 */
[----:B---3--:R-:W-:Y:S01]  /*6fd0*/  FFMA.FTZ R2, R2, R82, R203 ;  /* 0x0000005202027223 */ /* 0x008fe200000100cb */
[----:B------:R-:W-:Y:S01]  /*6fe0*/  FADD.FTZ R3, R3, R56 ;  /* 0x0000003803037221 */ /* 0x000fe20000010000 */
[----:B------:R-:W-:-:S07]  /*6ff0*/  FADD.FTZ R202, R202, R211 ;  /* 0x000000d3caca7221 */ /* 0x000fce0000010000 */
.L_x_14279:
[----:B------:R-:W-:Y:S05]  /*7000*/  BSYNC.RECONVERGENT B0 ;  /* 0x0000000000007941 */ /* 0x000fea0003800200 */
.L_x_14278:
[----:B-1----:R1:W1:Y:S01]  /*7010*/  SHFL.DOWN PT, R82, R200, 0x4, 0x1f ;  /* 0x08801f00c8527f89 */ /* 0x00226200000e0000 */
[----:B------:R-:W-:Y:S03]  /*7020*/  BSSY.RECONVERGENT B0, `(.L_x_14280) ;  /* 0x000000f000007945 */ /* 0x000fe60003800200 */
[----:B------:R0:W1:Y:S04]  /*7030*/  SHFL.DOWN PT, R203, R2, 0x4, 0x1f ;  /* 0x08801f0002cb7f89 */ /* 0x00006800000e0000 */
        /* <DEDUP_REMOVED lines=10> */
[----:B---3--:R-:W-:Y:S01]  /*70e0*/  FFMA.FTZ R2, R2, R82, R203 ;  /* 0x0000005202027223 */ /* 0x008fe200000100cb */
[----:B----4-:R-:W-:Y:S01]  /*70f0*/  FADD.FTZ R3, R3, R56 ;  /* 0x0000003803037221 */ /* 0x010fe20000010000 */
[----:B------:R-:W-:-:S07]  /*7100*/  FADD.FTZ R202, R202, R211 ;  /* 0x000000d3caca7221 */ /* 0x000fce0000010000 */
.L_x_14281:
[----:B------:R-:W-:Y:S05]  /*7110*/  BSYNC.RECONVERGENT B0 ;  /* 0x0000000000007941 */ /* 0x000fea0003800200 */
.L_x_14280:
[----:B-1----:R1:W1:Y:S01]  /*7120*/  SHFL.DOWN PT, R82, R200, 0x8, 0x1f ;  /* 0x09001f00c8527f89 */ /* 0x00226200000e0000 */
[----:B------:R-:W-:Y:S03]  /*7130*/  BSSY.RECONVERGENT B0, `(.L_x_14282) ;  /* 0x000000f000007945 */ /* 0x000fe60003800200 */
[----:B------:R0:W1:Y:S04]  /*7140*/  SHFL.DOWN PT, R203, R2, 0x8, 0x1f ;  /* 0x09001f0002cb7f89 */ /* 0x00006800000e0000 */
        /* <DEDUP_REMOVED lines=13> */
.L_x_14283:
[----:B------:R-:W-:Y:S05]  /*7220*/  BSYNC.RECONVERGENT B0 ;  /* 0x0000000000007941 */ /* 0x000fea0003800200 */
.L_x_14282:
[----:B-1----:R1:W1:Y:S01]  /*7230*/  SHFL.DOWN PT, R82, R200, 0x10, 0x1f ;  /* 0x0a001f00c8527f89 */ /* 0x00226200000e0000 */
[----:B------:R-:W-:Y:S01]  /*7240*/  BSSY.RECONVERGENT B0, `(.L_x_14284) ;  /* 0x0000010000007945 */ /* 0x000fe20003800200 */
[----:B------:R-:W-:Y:S02]  /*7250*/  FMUL.FTZ R213, R59, UR45 ;  /* 0x0000002d3bd57c20 */ /* 0x000fe40008410000 */
        /* <DEDUP_REMOVED lines=14> */
.L_x_14285:
[----:B------:R-:W-:Y:S05]  /*7340*/  BSYNC.RECONVERGENT B0 ;  /* 0x0000000000007941 */ /* 0x000fea0003800200 */
.L_x_14284:
[CC--:B------:R-:W-:Y:S01]  /*7350*/  FMUL.FTZ R57, R187.reuse, R78.reuse ;  /* 0x0000004ebb397220 */ /* 0x0c0fe20000410000 */
[-C--:B0-----:R-:W-:Y:S01]  /*7360*/  FMUL.FTZ R211, R187, R79.reuse ;  /* 0x0000004fbbd37220 */ /* 0x081fe20000410000 */
[----:B------:R-:W-:Y:S01]  /*7370*/  SHFL.DOWN PT, R218, R2, 0x1, 0x1f ;  /* 0x08201f0002da7f89 */ /* 0x000fe200000e0000 */
[----:B-1----:R-:W-:Y:S01]  /*7380*/  FFMA.FTZ R203, R58, UR44, -R213 ;  /* 0x0000002c3acb7c23 */ /* 0x002fe200080108d5 */
[C---:B------:R-:W-:Y:S01]  /*7390*/  FFMA.FTZ R82, R186.reuse, R79, -R57 ;  /* 0x0000004fba527223 */ /* 0x040fe20000010839 */
[----:B------:R-:W-:Y:S01]  /*73a0*/  FFMA.FTZ R56, R186, R78, R211 ;  /* 0x0000004eba387223 */ /* 0x000fe200000100d3 */
[----:B--2---:R-:W-:Y:S01]  /*73b0*/  SHFL.IDX PT, R209, R63, RZ, 0x1f ;  /* 0x00001fff3fd17589 */ /* 0x004fe200000e0000 */
        /* <DEDUP_REMOVED lines=9> */
[C---:B------:R-:W-:Y:S01]  /*7450*/  FFMA.FTZ R210, R189.reuse, R56, R210 ;  /* 0x00000038bdd27223 */ /* 0x040fe200000100d2 */
[-C--:B------:R-:W-:Y:S01]  /*7460*/  FFMA.FTZ R211, R189, R82.reuse, -R57 ;  /* 0x00000052bdd37223 */ /* 0x080fe20000010839 */
[----:B------:R-:W2:Y:S01]  /*7470*/  SHFL.DOWN PT, R222, R202, 0x1, 0x1f ;  /* 0x08201f00cade7f89 */ /* 0x000ea200000e0000 */
[-C--:B------:R-:W-:Y:S01]  /*7480*/  FMUL.FTZ R217, R59, R82.reuse ;  /* 0x000000523bd97220 */ /* 0x080fe20000410000 */
[----:B------:R-:W-:Y:S01]  /*7490*/  FFMA.FTZ R215, R58, R82, -R215 ;  /* 0x000000523ad77223 */ /* 0x000fe200000108d7 */
[----:B------:R-:W-:Y:S01]  /*74a0*/  FADD.FTZ R57, RZ, R210 ;  /* 0x000000d2ff397221 */ /* 0x000fe20000010000 */
[----:B------:R3:W5:Y:S01]  /*74b0*/  SHFL.IDX PT, R213, R2, RZ, 0x1f ;  /* 0x00001fff02d57589 */ /* 0x00076200000e0000 */
[----:B------:R-:W-:Y:S01]  /*74c0*/  FFMA.FTZ R59, R6, R123, R211 ;  /* 0x0000007b063b7223 */ /* 0x000fe200000100d3 */
[----:B------:R-:W-:Y:S01]  /*74d0*/  FFMA.FTZ R58, R58, R56, R217 ;  /* 0x000000383a3a7223 */ /* 0x000fe200000100d9 */
[----:B------:R-:W-:Y:S01]  /*74e0*/  VOTEU.ALL UP0, P2 ;  /* 0x0000000000ff7886 */ /* 0x000fe20001000000 */
[----:B------:R-:W5:Y:S01]  /*74f0*/  SHFL.DOWN PT, R220, R3, 0x1, 0x1f ;  /* 0x08201f0003dc7f89 */ /* 0x000f6200000e0000 */
[----:B------:R-:W-:Y:S01]  /*7500*/  ULEA UR33, UR13, 0xfffffc00, 0xa ;  /* 0xfffffc000d217891 */ /* 0x000fe2000f8e50ff */
[C---:B------:R-:W-:Y:S01]  /*7510*/  FFMA.FTZ R58, -R136.reuse, R58, R83 ;  /* 0x0000003a883a7223 */ /* 0x040fe20000010153 */
[----:B------:R-:W-:Y:S01]  /*7520*/  BSSY.RECONVERGENT B0, `(.L_x_14286) ;  /* 0x00001e6000007945 */ /* 0x000fe20003800200 */
[----:B------:R1:W5:Y:S01]  /*7530*/  SHFL.IDX PT, R212, R200, RZ, 0x1f ;  /* 0x00001fffc8d47589 */ /* 0x00036200000e0000 */
[----:B---3--:R-:W-:Y:S01]  /*7540*/  FFMA.FTZ R2, R136, R215, R81 ;  /* 0x000000d788027223 */ /* 0x008fe20000010051 */
[C---:B------:R-:W-:Y:S01]  /*7550*/  FMUL.FTZ R81, R53.reuse, R57 ;  /* 0x0000003935517220 */ /* 0x040fe20000410000 */
[----:B------:R-:W-:Y:S01]  /*7560*/  @!UP0 ULEA UR46, UR8, UR32, 0x4 ;  /* 0x00000020082e8291 */ /* 0x000fe2000f8e20ff */
[----:B0-----:R-:W-:Y:S01]  /*7570*/  @P1 FMUL.FTZ R211, R216, R209 ;  /* 0x000000d1d8d31220 */ /* 0x001fe20000410000 */
[----:B----4-:R-:W0:Y:S01]  /*7580*/  SHFL.IDX PT, R3, R3, RZ, 0x1f ;  /* 0x00001fff03037589 */ /* 0x010e2200000e0000 */
[-C--:B------:R-:W-:Y:S01]  /*7590*/  FFMA.FTZ R81, R52, R59.reuse, -R81 ;  /* 0x0000003b34517223 */ /* 0x080fe20000010851 */
[----:B-1----:R-:W-:Y:S01]  /*75a0*/  FMUL.FTZ R200, R53, R59 ;  /* 0x0000003b35c87220 */ /* 0x002fe20000410000 */
[C---:B------:R-:W-:Y:S01]  /*75b0*/  @P1 FMUL.FTZ R53, R218.reuse, R209 ;  /* 0x000000d1da351220 */ /* 0x040fe20000410000 */
[-C--:B------:R-:W-:Y:S01]  /*75c0*/  @P1 FFMA.FTZ R211, R218, R214.reuse, R211 ;  /* 0x000000d6dad31223 */ /* 0x080fe200000100d3 */
[----:B------:R-:W-:Y:S01]  /*75d0*/  FFMA.FTZ R83, R137, R81, R2 ;  /* 0x0000005189537223 */ /* 0x000fe20000010002 */
[----:B------:R-:W-:Y:S01]  /*75e0*/  FFMA.FTZ R215, R52, R57, R200 ;  /* 0x0000003934d77223 */ /* 0x000fe200000100c8 */
[----:B------:R-:W-:Y:S01]  /*75f0*/  @P1 FFMA.FTZ R53, R216, R214, -R53 ;  /* 0x000000d6d8351223 */ /* 0x000fe20000010835 */
[----:B--2---:R-:W-:Y:S01]  /*7600*/  @P1 FADD.FTZ R209, R222, R211 ;  /* 0x000000d3ded11221 */ /* 0x004fe20000010000 */
[----:B------:R-:W-:Y:S01]  /*7610*/  FMUL.FTZ R52, R196, R59 ;  /* 0x0000003bc4347220 */ /* 0x000fe20000410000 */
[C---:B-----5:R-:W-:Y:S01]  /*7620*/  FMUL.FTZ R211, R213.reuse, R61 ;  /* 0x0000003dd5d37220 */ /* 0x060fe20000410000 */
[-C--:B------:R-:W-:Y:S01]  /*7630*/  FMUL.FTZ R2, R213, R60.reuse ;  /* 0x0000003cd5027220 */ /* 0x080fe20000410000 */
[----:B------:R-:W-:Y:S01]  /*7640*/  FFMA.FTZ R81, -R137, R215, R58 ;  /* 0x000000d789517223 */ /* 0x000fe2000001013a */
[----:B------:R-:W-:Y:S01]  /*7650*/  FMUL.FTZ R215, R213, R63 ;  /* 0x0000003fd5d77220 */ /* 0x000fe20000410000 */
[----:B------:R-:W-:Y:S01]  /*7660*/  @P1 FADD.FTZ R214, R220, R53 ;  /* 0x00000035dcd61221 */ /* 0x000fe20000010000 */
[----:B------:R-:W-:Y:S01]  /*7670*/  FFMA.FTZ R52, R195, R57, R52 ;  /* 0x00000039c3347223 */ /* 0x000fe20000010034 */
[----:B------:R1:W2:Y:S01]  /*7680*/  SHFL.IDX PT, R53, R202, RZ, 0x1f ;  /* 0x00001fffca357589 */ /* 0x0002a200000e0000 */
[----:B------:R-:W-:Y:S01]  /*7690*/  FFMA.FTZ R60, R212, R60, -R211 ;  /* 0x0000003cd43c7223 */ /* 0x000fe200000108d3 */
[CC--:B------:R-:W-:Y:S01]  /*76a0*/  FMUL.FTZ R211, R209.reuse, R85.reuse ;  /* 0x00000055d1d37220 */ /* 0x0c0fe20000410000 */
[----:B------:R-:W-:Y:S01]  /*76b0*/  FMUL.FTZ R58, R214, R85 ;  /* 0x00000055d63a7220 */ /* 0x000fe20000410000 */
[----:B------:R-:W-:Y:S01]  /*76c0*/  FFMA.FTZ R61, R212, R61, R2 ;  /* 0x0000003dd43d7223 */ /* 0x000fe20000010002 */
[----:B------:R-:W-:Y:S01]  /*76d0*/  P2R R2, PR, RZ, 0x4 ;  /* 0x00000004ff027803 */ /* 0x000fe20000000000 */
[-C--:B------:R-:W-:Y:S01]  /*76e0*/  FFMA.FTZ R211, R214, R84.reuse, R211 ;  /* 0x00000054d6d37223 */ /* 0x080fe200000100d3 */
[----:B------:R-:W-:Y:S01]  /*76f0*/  FMUL.FTZ R2, R196, R57 ;  /* 0x00000039c4027220 */ /* 0x000fe20000410000 */
[----:B------:R-:W-:Y:S01]  /*7700*/  FFMA.FTZ R84, R209, R84, -R58 ;  /* 0x00000054d1547223 */ /* 0x000fe2000001083a */
[-C--:B------:R-:W-:Y:S01]  /*7710*/  FFMA.FTZ R200, R212, R62.reuse, -R215 ;  /* 0x0000003ed4c87223 */ /* 0x080fe200000108d7 */
[----:B------:R-:W-:Y:S01]  /*7720*/  FFMA.FTZ R58, R138, R201, R211 ;  /* 0x000000c98a3a7223 */ /* 0x000fe200000100d3 */
[----:B------:R-:W-:Y:S01]  /*7730*/  FFMA.FTZ R2, R195, R59, -R2 ;  /* 0x0000003bc3027223 */ /* 0x000fe20000010802 */
[----:B------:R-:W-:Y:S01]  /*7740*/  FADD.FTZ R199, R199, R84 ;  /* 0x00000054c7c77221 */ /* 0x000fe20000010000 */
[----:B------:R-:W-:Y:S01]  /*7750*/  FADD.FTZ R84, RZ, R52 ;  /* 0x00000034ff547221 */ /* 0x000fe20000010000 */
[----:B------:R-:W-:Y:S01]  /*7760*/  FMUL.FTZ R62, R213, R62 ;  /* 0x0000003ed53e7220 */ /* 0x000fe20000410000 */
[----:B-1----:R-:W-:Y:S01]  /*7770*/  FFMA.FTZ R202, R7, R120, R2 ;  /* 0x0000007807ca7223 */ /* 0x002fe20000010002 */
[C---:B------:R-:W-:Y:S01]  /*7780*/  FMUL.FTZ R2, R196.reuse, R199 ;  /* 0x000000c7c4027220 */ /* 0x040fe20000410000 */
[----:B------:R-:W-:Y:S01]  /*7790*/  FMUL.FTZ R196, R196, R58 ;  /* 0x0000003ac4c47220 */ /* 0x000fe20000410000 */
[C---:B------:R-:W-:Y:S01]  /*77a0*/  FMUL.FTZ R85, R55.reuse, R84 ;  /* 0x0000005437557220 */ /* 0x040fe20000410000 */
[----:B------:R-:W-:Y:S01]  /*77b0*/  FFMA.FTZ R212, R212, R63, R62 ;  /* 0x0000003fd4d47223 */ /* 0x000fe2000001003e */
[----:B------:R-:W-:Y:S01]  /*77c0*/  FMUL.FTZ R55, R55, R202 ;  /* 0x000000ca37377220 */ /* 0x000fe20000410000 */
[C---:B------:R-:W-:Y:S01]  /*77d0*/  FFMA.FTZ R2, R195.reuse, R58, R2 ;  /* 0x0000003ac3027223 */ /* 0x040fe20000010002 */
[----:B------:R-:W-:Y:S01]  /*77e0*/  FFMA.FTZ R195, R195, R199, -R196 ;  /* 0x000000c7c3c37223 */ /* 0x000fe200000108c4 */
[----:B0-----:R-:W-:Y:S01]  /*77f0*/  FADD.FTZ R62, R3, R200 ;  /* 0x000000c8033e7221 */ /* 0x001fe20000010000 */
[----:B--2---:R-:W-:Y:S01]  /*7800*/  FADD.FTZ R63, R53, R212 ;  /* 0x000000d4353f7221 */ /* 0x004fe20000010000 */
[----:B------:R-:W-:Y:S01]  /*7810*/  FFMA.FTZ R200, R54, R84, R55 ;  /* 0x0000005436c87223 */ /* 0x000fe20000010037 */
[----:B------:R-:W-:Y:S01]  /*7820*/  FMUL.FTZ R52, R86, UR45 ;  /* 0x0000002d56347c20 */ /* 0x000fe20008410000 */
[----:B------:R-:W-:Y:S01]  /*7830*/  MOV R3, UR33 ;  /* 0x0000002100037c02 */ /* 0x000fe20008000f00 */
[----:B------:R-:W-:Y:S01]  /*7840*/  FADD.FTZ R192, R192, R195 ;  /* 0x000000c3c0c07221 */ /* 0x000fe20000010000 */
[----:B------:R-:W-:Y:S01]  /*7850*/  MOV R55, UR32 ;  /* 0x0000002000377c02 */ /* 0x000fe20008000f00 */
[----:B------:R-:W-:Y:S01]  /*7860*/  FFMA.FTZ R198, R137, R198, R2 ;  /* 0x000000c689c67223 */ /* 0x000fe20000010002 */
[----:B------:R-:W-:Y:S01]  /*7870*/  FFMA.FTZ R53, R181, UR44, -R52 ;  /* 0x0000002cb5357c23 */ /* 0x000fe20008010834 */
[----:B------:R-:W-:Y:S01]  /*7880*/  LOP3.LUT R2, R92, UR33, RZ, 0xfc, !PT ;  /* 0x000000215c027c12 */ /* 0x000fe2000f8efcff */
[----:B------:R-:W-:Y:S01]  /*7890*/  FFMA.FTZ R85, R54, R202, -R85 ;  /* 0x000000ca36557223 */ /* 0x000fe20000010855 */
[----:B------:R-:W-:Y:S01]  /*78a0*/  SHF.R.S32.HI R3, RZ, 0x1f, R3 ;  /* 0x0000001fff037819 */ /* 0x000fe20000011403 */
[----:B------:R0:W-:Y:S01]  /*78b0*/  @!P2 STS.128 [UR46+0x3650], R60 ;  /* 0x0036503cff00a988 */ /* 0x0001e20008000c2e */
[----:B------:R-:W-:Y:S01]  /*78c0*/  MOV R201, UR40 ;  /* 0x0000002800c97c02 */ /* 0x000fe20008000f00 */
[----:B------:R-:W-:Y:S01]  /*78d0*/  FMUL.FTZ R54, R188, R192 ;  /* 0x000000c0bc367220 */ /* 0x000fe20000410000 */
[----:B------:R-:W-:-:S04]  /*78e0*/  FMUL.FTZ R195, R87, UR44 ;  /* 0x0000002c57c37c20 */ /* 0x000fc80008410000 */
[----:B------:R-:W-:-:S04]  /*78f0*/  FFMA.FTZ R195, R180, UR45, R195 ;  /* 0x0000002db4c37c23 */ /* 0x000fc800080100c3 */
[----:B------:R-:W-:Y:S01]  /*7900*/  FMUL.FTZ R195, R122, -R195 ;  /* 0x800000c37ac37220 */ /* 0x000fe20000410000 */
[----:B0-----:R-:W-:Y:S02]  /*7910*/  IMAD R60, R92, 0x84, R55 ;  /* 0x000000845c3c7824 */ /* 0x001fe400078e0237 */
[----:B------:R-:W-:Y:S01]  /*7920*/  FMUL.FTZ R55, R188, R198 ;  /* 0x000000c6bc377220 */ /* 0x000fe20000410000 */
[----:B------:R-:W-:Y:S01]  /*7930*/  FMUL.FTZ R61, R0, R53 ;  /* 0x00000035003d7220 */ /* 0x000fe20000410000 */
[----:B------:R-:W-:-:S04]  /*7940*/  IMAD.WIDE.U32 R52, R201, UR8, R2 ;  /* 0x00000008c9347c25 */ /* 0x000fc8000f8e0002 */
[----:B------:R-:W-:Y:S01]  /*7950*/  FMUL.FTZ R62, R86, UR44 ;  /* 0x0000002c563e7c20 */ /* 0x000fe20008410000 */
[C---:B------:R-:W-:Y:S01]  /*7960*/  FFMA.FTZ R3, R189.reuse, R198, R54 ;  /* 0x000000c6bd037223 */ /* 0x040fe20000010036 */
[----:B------:R-:W-:Y:S01]  /*7970*/  FFMA.FTZ R54, R189, R192, -R55 ;  /* 0x000000c0bd367223 */ /* 0x000fe20000010837 */
[----:B------:R-:W-:Y:S01]  /*7980*/  FMUL.FTZ R63, R87, UR45 ;  /* 0x0000002d573f7c20 */ /* 0x000fe20008410000 */
[----:B------:R-:W-:Y:S01]  /*7990*/  FFMA.FTZ R55, R181, UR45, R62 ;  /* 0x0000002db5377c23 */ /* 0x000fe2000801003e */
[----:B------:R-:W-:Y:S01]  /*79a0*/  FFMA.FTZ R3, R136, R203, R3 ;  /* 0x000000cb88037223 */ /* 0x000fe20000010003 */
[----:B------:R-:W-:Y:S01]  /*79b0*/  FADD.FTZ R191, R191, R54 ;  /* 0x00000036bfbf7221 */ /* 0x000fe20000010000 */
[----:B------:R-:W-:Y:S01]  /*79c0*/  FFMA.FTZ R189, R180, UR44, -R63 ;  /* 0x0000002cb4bd7c23 */ /* 0x000fe2000801083f */
[----:B------:R-:W-:Y:S01]  /*79d0*/  FMUL.FTZ R63, R0, -R55 ;  /* 0x80000037003f7220 */ /* 0x000fe20000410000 */
[C---:B------:R-:W-:Y:S01]  /*79e0*/  FMUL.FTZ R55, R187.reuse, R3 ;  /* 0x00000003bb377220 */ /* 0x040fe20000410000 */
[-C--:B------:R-:W-:Y:S01]  /*79f0*/  FMUL.FTZ R54, R187, R191.reuse ;  /* 0x000000bfbb367220 */ /* 0x080fe20000410000 */
[----:B------:R0:W-:Y:S01]  /*7a00*/  STS [R60+0x1080], R61 ;  /* 0x0010803d3c007388 */ /* 0x0001e20000000800 */
[----:B------:R-:W-:Y:S01]  /*7a10*/  FMUL.FTZ R62, R178, UR45 ;  /* 0x0000002db23e7c20 */ /* 0x000fe20008410000 */
[C---:B------:R-:W-:Y:S01]  /*7a20*/  FFMA.FTZ R55, R186.reuse, R191, -R55 ;  /* 0x000000bfba377223 */ /* 0x040fe20000010837 */
[----:B------:R-:W-:Y:S01]  /*7a30*/  FFMA.FTZ R54, R186, R3, R54 ;  /* 0x00000003ba367223 */ /* 0x000fe20000010036 */
[----:B------:R1:W-:Y:S01]  /*7a40*/  STS [R60+0x1084], R63 ;  /* 0x0010843f3c007388 */ /* 0x0003e20000000800 */
[----:B------:R-:W-:Y:S01]  /*7a50*/  FMUL.FTZ R189, R122, R189 ;  /* 0x000000bd7abd7220 */ /* 0x000fe20000410000 */
[----:B------:R-:W-:Y:S01]  /*7a60*/  FADD.FTZ R190, R190, R55 ;  /* 0x00000037bebe7221 */ /* 0x000fe20000010000 */
[----:B------:R-:W-:Y:S01]  /*7a70*/  FMUL.FTZ R186, R178, UR44 ;  /* 0x0000002cb2ba7c20 */ /* 0x000fe20008410000 */
[----:B------:R-:W-:Y:S01]  /*7a80*/  STS [R60+0x108c], R195 ;  /* 0x00108cc33c007388 */ /* 0x000fe20000000800 */
[----:B------:R-:W-:Y:S01]  /*7a90*/  LEA R188, R127, -R2, 0x1 ;  /* 0x800000027fbc7211 */ /* 0x000fe200078e08ff */
[----:B0-----:R-:W-:Y:S01]  /*7aa0*/  FFMA.FTZ R61, R135, R208, R54 ;  /* 0x000000d0873d7223 */ /* 0x001fe20000010036 */
[-C--:B------:R-:W-:Y:S01]  /*7ab0*/  FMUL.FTZ R55, R163, R190.reuse ;  /* 0x000000bea3377220 */ /* 0x080fe20000410000 */
[----:B------:R0:W-:Y:S01]  /*7ac0*/  STS [R60+0x1088], R189 ;  /* 0x001088bd3c007388 */ /* 0x0001e20000000800 */
[----:B------:R-:W-:Y:S01]  /*7ad0*/  FFMA.FTZ R187, R185, UR45, R186 ;  /* 0x0000002db9bb7c23 */ /* 0x000fe200080100ba */
[-C--:B------:R-:W-:Y:S01]  /*7ae0*/  FMUL.FTZ R163, R163, R61.reuse ;  /* 0x0000003da3a37220 */ /* 0x080fe20000410000 */
[----:B------:R-:W-:Y:S01]  /*7af0*/  FFMA.FTZ R55, R164, R61, R55 ;  /* 0x0000003da4377223 */ /* 0x000fe20000010037 */
[----:B-1----:R-:W-:Y:S01]  /*7b00*/  FFMA.FTZ R63, R185, UR44, -R62 ;  /* 0x0000002cb93f7c23 */ /* 0x002fe2000801083e */
[----:B------:R-:W-:Y:S01]  /*7b10*/  FMUL.FTZ R187, R124, -R187 ;  /* 0x800000bb7cbb7220 */ /* 0x000fe20000410000 */
[----:B------:R-:W-:Y:S01]  /*7b20*/  FFMA.FTZ R164, R164, R190, -R163 ;  /* 0x000000bea4a47223 */ /* 0x000fe200000108a3 */
[----:B------:R-:W-:Y:S01]  /*7b30*/  FFMA.FTZ R62, R134, R207, R55 ;  /* 0x000000cf863e7223 */ /* 0x000fe20000010037 */
[----:B------:R-:W-:Y:S01]  /*7b40*/  FMUL.FTZ R63, R124, R63 ;  /* 0x0000003f7c3f7220 */ /* 0x000fe20000410000 */
[C---:B------:R-:W-:Y:S01]  /*7b50*/  FMUL.FTZ R163, R64.reuse, UR44 ;  /* 0x0000002c40a37c20 */ /* 0x040fe20008410000 */
[----:B------:R-:W-:Y:S01]  /*7b60*/  FADD.FTZ R171, R171, R164 ;  /* 0x000000a4abab7221 */ /* 0x000fe20000010000 */
[CC--:B------:R-:W-:Y:S01]  /*7b70*/  FMUL.FTZ R55, R165.reuse, R62.reuse ;  /* 0x0000003ea5377220 */ /* 0x0c0fe20000410000 */
[----:B0-----:R-:W-:Y:S01]  /*7b80*/  FMUL.FTZ R189, R64, UR45 ;  /* 0x0000002d40bd7c20 */ /* 0x001fe20008410000 */
[----:B------:R0:W-:Y:S01]  /*7b90*/  STS [R60+0x1090], R63 ;  /* 0x0010903f3c007388 */ /* 0x0001e20000000800 */
        /* <DEDUP_REMOVED lines=8> */
[----:B------:R-:W-:Y:S01]  /*7c20*/  FFMA.FTZ R163, R67, UR44, -R164 ;  /* 0x0000002c43a37c23 */ /* 0x000fe200080108a4 */
[----:B0-----:R-:W-:Y:S01]  /*7c30*/  FFMA.FTZ R63, R133, R206, R166 ;  /* 0x000000ce853f7223 */ /* 0x001fe200000100a6 */
[----:B------:R-:W-:Y:S01]  /*7c40*/  FMUL.FTZ R55, R167, R172 ;  /* 0x000000aca7377220 */ /* 0x000fe20000410000 */
[----:B------:R0:W-:Y:S01]  /*7c50*/  STS [R60+0x1098], R189 ;  /* 0x001098bd3c007388 */ /* 0x0001e20000000800 */
[----:B------:R-:W-:Y:S01]  /*7c60*/  FMUL.FTZ R165, R125, -R54 ;  /* 0x800000367da57220 */ /* 0x000fe20000410000 */
[-C--:B------:R-:W-:Y:S01]  /*7c70*/  FMUL.FTZ R167, R167, R63.reuse ;  /* 0x0000003fa7a77220 */ /* 0x080fe20000410000 */
[C---:B------:R-:W-:Y:S01]  /*7c80*/  FFMA.FTZ R55, R168.reuse, R63, R55 ;  /* 0x0000003fa8377223 */ /* 0x040fe20000010037 */
[C---:B------:R-:W-:Y:S01]  /*7c90*/  FMUL.FTZ R54, R65.reuse, UR45 ;  /* 0x0000002d41367c20 */ /* 0x040fe20008410000 */
[----:B------:R-:W-:Y:S01]  /*7ca0*/  FMUL.FTZ R166, R65, UR44 ;  /* 0x0000002c41a67c20 */ /* 0x000fe20008410000 */
[----:B------:R-:W-:Y:S01]  /*7cb0*/  FFMA.FTZ R168, R168, R172, -R167 ;  /* 0x000000aca8a87223 */ /* 0x000fe200000108a7 */
[----:B------:R1:W-:Y:S01]  /*7cc0*/  STS [R60+0x109c], R165 ;  /* 0x00109ca53c007388 */ /* 0x0003e20000000800 */
[----:B------:R-:W-:Y:S01]  /*7cd0*/  FFMA.FTZ R167, R69, UR44, -R54 ;  /* 0x0000002c45a77c23 */ /* 0x000fe20008010836 */
[----:B------:R-:W-:Y:S01]  /*7ce0*/  FMUL.FTZ R186, R66, UR44 ;  /* 0x0000002c42ba7c20 */ /* 0x000fe20008410000 */
[----:B0-----:R-:W-:Y:S01]  /*7cf0*/  FMUL.FTZ R189, R126, R163 ;  /* 0x000000a37ebd7220 */ /* 0x001fe20000410000 */
[----:B------:R-:W-:Y:S01]  /*7d00*/  FADD.FTZ R173, R173, R168 ;  /* 0x000000a8adad7221 */ /* 0x000fe20000010000 */
[----:B------:R-:W-:Y:S01]  /*7d10*/  FFMA.FTZ R163, R132, R205, R55 ;  /* 0x000000cd84a37223 */ /* 0x000fe20000010037 */
[----:B------:R0:W-:Y:S01]  /*7d20*/  STS [R60+0x1094], R187 ;  /* 0x001094bb3c007388 */ /* 0x0001e20000000800 */
[----:B------:R-:W-:Y:S01]  /*7d30*/  FFMA.FTZ R182, R19, -R108, R182 ;  /* 0x8000006c13b67223 */ /* 0x000fe200000100b6 */
[C---:B------:R-:W-:Y:S01]  /*7d40*/  FMUL.FTZ R55, R169.reuse, R173 ;  /* 0x000000ada9377220 */ /* 0x040fe20000410000 */
[-C--:B------:R-:W-:Y:S01]  /*7d50*/  FMUL.FTZ R54, R169, R163.reuse ;  /* 0x000000a3a9367220 */ /* 0x080fe20000410000 */
[----:B------:R-:W-:Y:S01]  /*7d60*/  MOV R169, UR41 ;  /* 0x0000002900a97c02 */ /* 0x000fe20008000f00 */
[----:B-1----:R-:W-:Y:S01]  /*7d70*/  FFMA.FTZ R165, R69, UR45, R166 ;  /* 0x0000002d45a57c23 */ /* 0x002fe200080100a6 */
[C---:B------:R-:W-:Y:S01]  /*7d80*/  FFMA.FTZ R164, R170.reuse, R163, R55 ;  /* 0x000000a3aaa47223 */ /* 0x040fe20000010037 */
[----:B------:R-:W-:Y:S01]  /*7d90*/  FFMA.FTZ R55, R170, R173, -R54 ;  /* 0x000000adaa377223 */ /* 0x000fe20000010836 */
[----:B------:R-:W-:Y:S01]  /*7da0*/  LEA R54, P1, R52, UR9, 0x2 ;  /* 0x0000000934367c11 */ /* 0x000fe2000f8210ff */
[----:B------:R-:W-:Y:S01]  /*7db0*/  FMUL.FTZ R165, R128, -R165 ;  /* 0x800000a580a57220 */ /* 0x000fe20000410000 */
[----:B------:R-:W-:Y:S01]  /*7dc0*/  FFMA.FTZ R164, R131, R204, R164 ;  /* 0x000000cc83a47223 */ /* 0x000fe200000100a4 */
[----:B------:R-:W-:Y:S01]  /*7dd0*/  FADD.FTZ R174, R174, R55 ;  /* 0x00000037aeae7221 */ /* 0x000fe20000010000 */
[----:B------:R-:W-:-:S02]  /*7de0*/  IMAD R55, R169, UR8, R53 ;  /* 0x00000008a9377c24 */ /* 0x000fc4000f8e0235 */
[----:B0-----:R-:W-:Y:S01]  /*7df0*/  FFMA.FTZ R187, R67, UR45, R186 ;  /* 0x0000002d43bb7c23 */ /* 0x001fe200080100ba */
[C---:B------:R-:W-:Y:S01]  /*7e00*/  FMUL.FTZ R166, R154.reuse, R164 ;  /* 0x000000a49aa67220 */ /* 0x040fe20000410000 */
[-C--:B------:R-:W-:Y:S01]  /*7e10*/  FMUL.FTZ R53, R154, R174.reuse ;  /* 0x000000ae9a357220 */ /* 0x080fe20000410000 */
[----:B------:R-:W-:Y:S01]  /*7e20*/  FMUL.FTZ R169, R70, UR44 ;  /* 0x0000002c46a97c20 */ /* 0x000fe20008410000 */
[----:B------:R-:W-:Y:S01]  /*7e30*/  LEA.HI.X R55, R52, UR12, R55, 0x2, P1 ;  /* 0x0000000c34377c11 */ /* 0x000fe200088f1437 */
[C---:B------:R-:W-:Y:S01]  /*7e40*/  FFMA.FTZ R166, R153.reuse, R174, -R166 ;  /* 0x000000ae99a67223 */ /* 0x040fe200000108a6 */
[----:B------:R-:W-:Y:S01]  /*7e50*/  FFMA.FTZ R53, R153, R164, R53 ;  /* 0x000000a499357223 */ /* 0x000fe20000010035 */
[----:B------:R-:W-:Y:S01]  /*7e60*/  FMUL.FTZ R52, R68, UR45 ;  /* 0x0000002d44347c20 */ /* 0x000fe20008410000 */
[----:B------:R-:W-:Y:S01]  /*7e70*/  FMUL.FTZ R153, R70, UR45 ;  /* 0x0000002d46997c20 */ /* 0x000fe20008410000 */
[----:B------:R-:W-:Y:S01]  /*7e80*/  FADD.FTZ R155, R155, R166 ;  /* 0x000000a69b9b7221 */ /* 0x000fe20000010000 */
[----:B------:R-:W-:Y:S01]  /*7e90*/  FFMA.FTZ R197, R130, R197, R53 ;  /* 0x000000c582c57223 */ /* 0x000fe20000010035 */
[----:B------:R-:W-:Y:S01]  /*7ea0*/  FFMA.FTZ R154, R193, UR44, -R52 ;  /* 0x0000002cc19a7c23 */ /* 0x000fe20008010834 */
[----:B------:R-:W-:Y:S01]  /*7eb0*/  FMUL.FTZ R187, R126, -R187 ;  /* 0x800000bb7ebb7220 */ /* 0x000fe20000410000 */
        /* <DEDUP_REMOVED lines=8> */
[C---:B------:R-:W-:Y:S01]  /*7f40*/  FFMA.FTZ R139, R129.reuse, R88, R52 ;  /* 0x00000058818b7223 */ /* 0x040fe20000010034 */
[----:B------:R-:W-:Y:S01]  /*7f50*/  FADD.FTZ R53, R156, R53 ;  /* 0x000000359c357221 */ /* 0x000fe20000010000 */
[----:B------:R-:W-:Y:S01]  /*7f60*/  FFMA.FTZ R169, R194, UR45, R169 ;  /* 0x0000002dc2a97c23 */ /* 0x000fe200080100a9 */
[----:B------:R-:W-:Y:S01]  /*7f70*/  FMUL.FTZ R168, R68, UR44 ;  /* 0x0000002c44a87c20 */ /* 0x000fe20008410000 */
[----:B------:R-:W-:Y:S01]  /*7f80*/  FMUL.FTZ R167, R128, R167 ;  /* 0x000000a780a77220 */ /* 0x000fe20000410000 */
[----:B0-----:R-:W-:Y:S01]  /*7f90*/  FMUL.FTZ R165, R129, R154 ;  /* 0x0000009a81a57220 */ /* 0x001fe20000410000 */
[C---:B------:R-:W-:Y:S01]  /*7fa0*/  FMUL.FTZ R169, R130.reuse, -R169 ;  /* 0x800000a982a97220 */ /* 0x040fe20000410000 */
[----:B------:R-:W-:Y:S01]  /*7fb0*/  FFMA.FTZ R168, R193, UR45, R168 ;  /* 0x0000002dc1a87c23 */ /* 0x000fe200080100a8 */
[----:B------:R-:W-:Y:S01]  /*7fc0*/  FFMA.FTZ R194, R15, -R112, R194 ;  /* 0x800000700fc27223 */ /* 0x000fe200000100c2 */
[----:B-1----:R-:W-:Y:S01]  /*7fd0*/  FMUL.FTZ R187, R130, R153 ;  /* 0x0000009982bb7220 */ /* 0x002fe20000410000 */
[C---:B------:R-:W-:Y:S01]  /*7fe0*/  FMUL.FTZ R153, R146.reuse, R53 ;  /* 0x0000003592997220 */ /* 0x040fe20000410000 */
[-C--:B------:R-:W-:Y:S01]  /*7ff0*/  FMUL.FTZ R146, R146, R139.reuse ;  /* 0x0000008b92927220 */ /* 0x080fe20000410000 */
[----:B------:R-:W-:Y:S01]  /*8000*/  STS [R60+0x10bc], R169 ;  /* 0x0010bca93c007388 */ /* 0x000fe20000000800 */
[----:B------:R-:W-:Y:S01]  /*8010*/  FMUL.FTZ R209, R174, UR43 ;  /* 0x0000002baed17c20 */ /* 0x000fe20008410000 */
[C---:B------:R-:W-:Y:S01]  /*8020*/  FFMA.FTZ R153, R152.reuse, R139, R153 ;  /* 0x0000008b98997223 */ /* 0x040fe20000010099 */
[----:B------:R-:W-:Y:S01]  /*8030*/  FFMA.FTZ R52, R152, R53, -R146 ;  /* 0x0000003598347223 */ /* 0x000fe20000010892 */
[----:B------:R-:W-:Y:S01]  /*8040*/  FFMA.FTZ R146, R75, UR44, -R140 ;  /* 0x0000002c4b927c23 */ /* 0x000fe2000801088c */
[----:B------:R-:W-:Y:S01]  /*8050*/  FMUL.FTZ R152, R71, UR44 ;  /* 0x0000002c47987c20 */ /* 0x000fe20008410000 */
[----:B------:R-:W-:Y:S01]  /*8060*/  FFMA.FTZ R88, R128, R89, R153 ;  /* 0x0000005980587223 */ /* 0x000fe20000010099 */
[----:B------:R-:W-:Y:S01]  /*8070*/  FADD.FTZ R52, R157, R52 ;  /* 0x000000349d347221 */ /* 0x000fe20000010000 */
[----:B------:R-:W-:Y:S01]  /*8080*/  FMUL.FTZ R153, R131, R146 ;  /* 0x0000009283997220 */ /* 0x000fe20000410000 */
[----:B------:R-:W-:Y:S01]  /*8090*/  FFMA.FTZ R152, R75, UR45, R152 ;  /* 0x0000002d4b987c23 */ /* 0x000fe20008010098 */
[----:B------:R-:W-:Y:S01]  /*80a0*/  FMUL.FTZ R146, R73, UR44 ;  /* 0x0000002c49927c20 */ /* 0x000fe20008410000 */
[C---:B------:R-:W-:Y:S01]  /*80b0*/  FMUL.FTZ R140, R141.reuse, R52 ;  /* 0x000000348d8c7220 */ /* 0x040fe20000410000 */
[-C--:B------:R-:W-:Y:S01]  /*80c0*/  FMUL.FTZ R141, R141, R88.reuse ;  /* 0x000000588d8d7220 */ /* 0x080fe20000410000 */
[----:B------:R-:W-:Y:S01]  /*80d0*/  STS [R60+0x10c0], R153 ;  /* 0x0010c0993c007388 */ /* 0x000fe20000000800 */
[----:B------:R-:W-:Y:S01]  /*80e0*/  FFMA.FTZ R146, R77, UR45, R146 ;  /* 0x0000002d4d927c23 */ /* 0x000fe20008010092 */
[C---:B------:R-:W-:Y:S01]  /*80f0*/  FFMA.FTZ R89, R151.reuse, R88, R140 ;  /* 0x0000005897597223 */ /* 0x040fe2000001008c */
[----:B------:R-:W-:Y:S01]  /*8100*/  FFMA.FTZ R141, R151, R52, -R141 ;  /* 0x00000034978d7223 */ /* 0x000fe2000001088d */
[----:B------:R-:W-:Y:S01]  /*8110*/  FMUL.FTZ R151, R131, -R152 ;  /* 0x8000009883977220 */ /* 0x000fe20000410000 */
[----:B------:R-:W-:Y:S01]  /*8120*/  FMUL.FTZ R157, R72, UR44 ;  /* 0x0000002c489d7c20 */ /* 0x000fe20008410000 */
[----:B------:R-:W-:Y:S01]  /*8130*/  FFMA.FTZ R175, R126, R175, R89 ;  /* 0x000000af7eaf7223 */ /* 0x000fe20000010059 */
[----:B------:R-:W-:Y:S01]  /*8140*/  FADD.FTZ R158, R158, R141 ;  /* 0x0000008d9e9e7221 */ /* 0x000fe20000010000 */
[----:B------:R-:W-:Y:S01]  /*8150*/  FMUL.FTZ R141, R72, UR45 ;  /* 0x0000002d488d7c20 */ /* 0x000fe20008410000 */
[----:B------:R0:W-:Y:S01]  /*8160*/  STS [R60+0x10c4], R151 ;  /* 0x0010c4973c007388 */ /* 0x0001e20000000800 */
[CC--:B------:R-:W-:Y:S01]  /*8170*/  FMUL.FTZ R89, R142.reuse, R175.reuse ;  /* 0x000000af8e597220 */ /* 0x0c0fe20000410000 */
[-C--:B------:R-:W-:Y:S01]  /*8180*/  FMUL.FTZ R140, R142, R158.reuse ;  /* 0x0000009e8e8c7220 */ /* 0x080fe20000410000 */
[C---:B------:R-:W-:Y:S01]  /*8190*/  FFMA.FTZ R141, R76.reuse, UR44, -R141 ;  /* 0x0000002c4c8d7c23 */ /* 0x040fe2000801088d */
[----:B------:R-:W-:Y:S01]  /*81a0*/  FFMA.FTZ R157, R76, UR45, R157 ;  /* 0x0000002d4c9d7c23 */ /* 0x000fe2000801009d */
[C---:B------:R-:W-:Y:S01]  /*81b0*/  FFMA.FTZ R142, R147.reuse, R158, -R89 ;  /* 0x0000009e938e7223 */ /* 0x040fe20000010859 */
[----:B------:R-:W-:Y:S01]  /*81c0*/  FFMA.FTZ R140, R147, R175, R140 ;  /* 0x000000af938c7223 */ /* 0x000fe2000001008c */
[C---:B------:R-:W-:Y:S01]  /*81d0*/  FMUL.FTZ R147, R132.reuse, R141 ;  /* 0x0000008d84937220 */ /* 0x040fe20000410000 */
[----:B------:R-:W-:Y:S01]  /*81e0*/  FMUL.FTZ R157, R132, -R157 ;  /* 0x8000009d849d7220 */ /* 0x000fe20000410000 */
[----:B------:R-:W-:Y:S01]  /*81f0*/  FADD.FTZ R159, R159, R142 ;  /* 0x0000008e9f9f7221 */ /* 0x000fe20000010000 */
[----:B------:R-:W-:Y:S01]  /*8200*/  FFMA.FTZ R176, R125, R176, R140 ;  /* 0x000000b07db07223 */ /* 0x000fe2000001008c */
[----:B------:R-:W-:Y:S01]  /*8210*/  FMUL.FTZ R142, R73, UR45 ;  /* 0x0000002d498e7c20 */ /* 0x000fe20008410000 */
[----:B------:R1:W-:Y:S01]  /*8220*/  STS [R60+0x10c8], R147 ;  /* 0x0010c8933c007388 */ /* 0x0003e20000000800 */
[CC--:B------:R-:W-:Y:S01]  /*8230*/  FMUL.FTZ R89, R143.reuse, R159.reuse ;  /* 0x0000009f8f597220 */ /* 0x0c0fe20000410000 */
[-C--:B------:R-:W-:Y:S01]  /*8240*/  FMUL.FTZ R140, R143, R176.reuse ;  /* 0x000000b08f8c7220 */ /* 0x080fe20000410000 */
[----:B------:R-:W-:Y:S01]  /*8250*/  FMUL.FTZ R143, R74, UR45 ;  /* 0x0000002d4a8f7c20 */ /* 0x000fe20008410000 */
[----:B------:R-:W-:Y:S01]  /*8260*/  FFMA.FTZ R142, R77, UR44, -R142 ;  /* 0x0000002c4d8e7c23 */ /* 0x000fe2000801088e */
[C---:B------:R-:W-:Y:S01]  /*8270*/  FFMA.FTZ R89, R144.reuse, R176, R89 ;  /* 0x000000b090597223 */ /* 0x040fe20000010059 */
[----:B------:R-:W-:Y:S01]  /*8280*/  FFMA.FTZ R141, R144, R159, -R140 ;  /* 0x0000009f908d7223 */ /* 0x000fe2000001088c */
[----:B0-----:R-:W-:Y:S01]  /*8290*/  FMUL.FTZ R151, R74, UR44 ;  /* 0x0000002c4a977c20 */ /* 0x001fe20008410000 */
[----:B------:R-:W-:Y:S01]  /*82a0*/  FMUL.FTZ R144, R78, UR44 ;  /* 0x0000002c4e907c20 */ /* 0x000fe20008410000 */
[----:B------:R-:W-:Y:S01]  /*82b0*/  FFMA.FTZ R177, R124, R177, R89 ;  /* 0x000000b17cb17223 */ /* 0x000fe20000010059 */
[----:B------:R-:W-:Y:S01]  /*82c0*/  FADD.FTZ R160, R160, R141 ;  /* 0x0000008da0a07221 */ /* 0x000fe20000010000 */
[----:B------:R-:W-:Y:S01]  /*82d0*/  FFMA.FTZ R141, R80, UR44, -R143 ;  /* 0x0000002c508d7c23 */ /* 0x000fe2000801088f */
[C---:B------:R-:W-:Y:S01]  /*82e0*/  FMUL.FTZ R143, R133.reuse, R142 ;  /* 0x0000008e858f7220 */ /* 0x040fe20000410000 */
[----:B------:R-:W-:Y:S01]  /*82f0*/  FMUL.FTZ R142, R78, UR45 ;  /* 0x0000002d4e8e7c20 */ /* 0x000fe20008410000 */
[----:B------:R-:W-:Y:S01]  /*8300*/  FMUL.FTZ R140, R150, R160 ;  /* 0x000000a0968c7220 */ /* 0x000fe20000410000 */
[----:B------:R-:W-:Y:S01]  /*8310*/  FMUL.FTZ R153, R134, R141 ;  /* 0x0000008d86997220 */ /* 0x000fe20000410000 */
[-C--:B------:R-:W-:Y:S01]  /*8320*/  FMUL.FTZ R141, R150, R177.reuse ;  /* 0x000000b1968d7220 */ /* 0x080fe20000410000 */
[----:B-1----:R-:W-:Y:S01]  /*8330*/  FMUL.FTZ R147, R133, -R146 ;  /* 0x8000009285937220 */ /* 0x002fe20000410000 */
[----:B------:R-:W-:Y:S01]  /*8340*/  FFMA.FTZ R89, R149, R177, R140 ;  /* 0x000000b195597223 */ /* 0x000fe2000001008c */
[----:B------:R-:W-:Y:S01]  /*8350*/  FFMA.FTZ R142, R79, UR44, -R142 ;  /* 0x0000002c4f8e7c23 */ /* 0x000fe2000801088e */
[----:B------:R-:W-:Y:S01]  /*8360*/  FFMA.FTZ R140, R149, R160, -R141 ;  /* 0x000000a0958c7223 */ /* 0x000fe2000001088d */
[----:B------:R-:W-:Y:S01]  /*8370*/  STS [R60+0x10d0], R143 ;  /* 0x0010d08f3c007388 */ /* 0x000fe20000000800 */
[----:B------:R-:W-:Y:S01]  /*8380*/  FFMA.FTZ R183, R122, R183, R89 ;  /* 0x000000b77ab77223 */ /* 0x000fe20000010059 */
[----:B------:R-:W-:Y:S01]  /*8390*/  FFMA.FTZ R151, R80, UR45, R151 ;  /* 0x0000002d50977c23 */ /* 0x000fe20008010097 */
[----:B------:R-:W-:Y:S01]  /*83a0*/  FADD.FTZ R161, R161, R140 ;  /* 0x0000008ca1a17221 */ /* 0x000fe20000010000 */
[----:B------:R0:W-:Y:S01]  /*83b0*/  STS [R60+0x10d4], R147 ;  /* 0x0010d4933c007388 */ /* 0x0001e20000000800 */
[----:B------:R-:W-:Y:S01]  /*83c0*/  FFMA.FTZ R144, R79, UR45, R144 ;  /* 0x0000002d4f907c23 */ /* 0x000fe20008010090 */
[----:B------:R-:W-:Y:S01]  /*83d0*/  FMUL.FTZ R151, R134, -R151 ;  /* 0x8000009786977220 */ /* 0x000fe20000410000 */
[C---:B------:R-:W-:Y:S01]  /*83e0*/  FMUL.FTZ R140, R148.reuse, R161 ;  /* 0x000000a1948c7220 */ /* 0x040fe20000410000 */
[-C--:B------:R-:W-:Y:S01]  /*83f0*/  FMUL.FTZ R148, R148, R183.reuse ;  /* 0x000000b794947220 */ /* 0x080fe20000410000 */
[-C--:B------:R-:W-:Y:S01]  /*8400*/  FFMA.FTZ R141, R17, -R106.reuse, R180 ;  /* 0x8000006a118d7223 */ /* 0x080fe200000100b4 */
[-C--:B------:R-:W-:Y:S01]  /*8410*/  FMUL.FTZ R146, R161, R106.reuse ;  /* 0x0000006aa1927220 */ /* 0x080fe20000410000 */
[C---:B------:R-:W-:Y:S01]  /*8420*/  FFMA.FTZ R89, R145.reuse, R183, R140 ;  /* 0x000000b791597223 */ /* 0x040fe2000001008c */
[----:B------:R-:W-:Y:S01]  /*8430*/  FFMA.FTZ R145, R145, R161, -R148 ;  /* 0x000000a191917223 */ /* 0x000fe20000010894 */
[----:B------:R-:W-:Y:S01]  /*8440*/  FMUL.FTZ R140, R183, R106 ;  /* 0x0000006ab78c7220 */ /* 0x000fe20000410000 */
[----:B0-----:R-:W-:Y:S01]  /*8450*/  FMUL.FTZ R147, R135, R142 ;  /* 0x0000008e87937220 */ /* 0x001fe20000410000 */
[----:B------:R-:W-:Y:S01]  /*8460*/  FFMA.FTZ R179, R0, R179, R89 ;  /* 0x000000b300b37223 */ /* 0x000fe20000010059 */
[----:B------:R-:W-:Y:S01]  /*8470*/  FADD.FTZ R162, R162, R145 ;  /* 0x00000091a2a27221 */ /* 0x000fe20000010000 */
[-C--:B------:R-:W-:Y:S01]  /*8480*/  FFMA.FTZ R142, R16, -R109.reuse, R181 ;  /* 0x8000006d108e7223 */ /* 0x080fe200000100b5 */
[----:B------:R-:W-:Y:S01]  /*8490*/  FMUL.FTZ R148, R87, R140 ;  /* 0x0000008c57947220 */ /* 0x000fe20000410000 */
[-C--:B------:R-:W-:Y:S01]  /*84a0*/  FMUL.FTZ R89, R179, R109.reuse ;  /* 0x0000006db3597220 */ /* 0x080fe20000410000 */
[----:B------:R-:W-:Y:S01]  /*84b0*/  FMUL.FTZ R143, R162, R109 ;  /* 0x0000006da28f7220 */ /* 0x000fe20000410000 */
[----:B------:R-:W-:Y:S01]  /*84c0*/  FMUL.FTZ R149, R135, -R144 ;  /* 0x8000009087957220 */ /* 0x000fe20000410000 */
[----:B------:R0:W-:Y:S01]  /*84d0*/  STS [R60+0x10e0], R147 ;  /* 0x0010e0933c007388 */ /* 0x0001e20000000800 */
[----:B------:R-:W-:Y:S01]  /*84e0*/  FMUL.FTZ R145, R86, R89 ;  /* 0x0000005956917220 */ /* 0x000fe20000410000 */
[-C--:B------:R-:W-:Y:S01]  /*84f0*/  FFMA.FTZ R148, R141, R146.reuse, -R148 ;  /* 0x000000928d947223 */ /* 0x080fe20000010894 */
[----:B------:R-:W-:Y:S01]  /*8500*/  FMUL.FTZ R146, R87, R146 ;  /* 0x0000009257927220 */ /* 0x000fe20000410000 */
[----:B------:R1:W-:Y:S01]  /*8510*/  STS [R60+0x10dc], R151 ;  /* 0x0010dc973c007388 */ /* 0x0003e20000000800 */
[-C--:B------:R-:W-:Y:S01]  /*8520*/  FFMA.FTZ R145, R142, R143.reuse, -R145 ;  /* 0x0000008f8e917223 */ /* 0x080fe20000010891 */
[----:B------:R-:W-:Y:S01]  /*8530*/  FMUL.FTZ R143, R86, R143 ;  /* 0x0000008f568f7220 */ /* 0x000fe20000410000 */
[----:B------:R-:W-:Y:S01]  /*8540*/  FFMA.FTZ R144, R18, -R111, R185 ;  /* 0x8000006f12907223 */ /* 0x000fe200000100b9 */
[----:B------:R2:W-:Y:S01]  /*8550*/  STS [R60+0x10e4], R149 ;  /* 0x0010e4953c007388 */ /* 0x0005e20000000800 */
[----:B------:R-:W-:Y:S01]  /*8560*/  FADD.FTZ R145, RZ, R145 ;  /* 0x00000091ff917221 */ /* 0x000fe20000010000 */
[----:B0-----:R-:W-:Y:S01]  /*8570*/  FMUL.FTZ R147, R56, UR45 ;  /* 0x0000002d38937c20 */ /* 0x001fe20008410000 */
[----:B------:R-:W-:Y:S01]  /*8580*/  FFMA.FTZ R143, R142, R89, R143 ;  /* 0x000000598e8f7223 */ /* 0x000fe2000001008f */
[----:B------:R0:W-:Y:S01]  /*8590*/  STS [R60+0x10d8], R153 ;  /* 0x0010d8993c007388 */ /* 0x0001e20000000800 */
[----:B------:R-:W-:Y:S01]  /*85a0*/  FADD.FTZ R148, R145, R148 ;  /* 0x0000009491947221 */ /* 0x000fe20000010000 */
[----:B-1----:R-:W-:Y:S01]  /*85b0*/  FFMA.FTZ R151, R82, UR44, -R147 ;  /* 0x0000002c52977c23 */ /* 0x002fe20008010893 */
[----:B------:R-:W-:Y:S01]  /*85c0*/  FFMA.FTZ R147, R141, R140, R146 ;  /* 0x0000008c8d937223 */ /* 0x000fe20000010092 */
[----:B------:R-:W-:Y:S01]  /*85d0*/  FADD.FTZ R146, RZ, R143 ;  /* 0x0000008fff927221 */ /* 0x000fe20000010000 */
[-C--:B------:R-:W-:Y:S01]  /*85e0*/  FMUL.FTZ R143, R177, R111.reuse ;  /* 0x0000006fb18f7220 */ /* 0x080fe20000410000 */
[----:B--2---:R-:W-:Y:S01]  /*85f0*/  FMUL.FTZ R149, R160, R111 ;  /* 0x0000006fa0957220 */ /* 0x004fe20000410000 */
[-C--:B------:R-:W-:Y:S01]  /*8600*/  FMUL.FTZ R145, R176, R108.reuse ;  /* 0x0000006cb0917220 */ /* 0x080fe20000410000 */
[----:B------:R-:W-:Y:S01]  /*8610*/  FADD.FTZ R146, R146, R147 ;  /* 0x0000009392927221 */ /* 0x000fe20000010000 */
[----:B------:R-:W-:Y:S01]  /*8620*/  FMUL.FTZ R147, R159, R108 ;  /* 0x0000006c9f937220 */ /* 0x000fe20000410000 */
[----:B0-----:R-:W-:Y:S01]  /*8630*/  FMUL.FTZ R153, R136, R151 ;  /* 0x0000009788997220 */ /* 0x001fe20000410000 */
[C---:B------:R-:W-:Y:S01]  /*8640*/  FMUL.FTZ R151, R178.reuse, R149 ;  /* 0x00000095b2977220 */ /* 0x040fe20000410000 */
[----:B------:R-:W-:Y:S01]  /*8650*/  FMUL.FTZ R150, R178, R143 ;  /* 0x0000008fb2967220 */ /* 0x000fe20000410000 */
[----:B------:R0:W-:Y:S01]  /*8660*/  STS [R60+0x10cc], R157 ;  /* 0x0010cc9d3c007388 */ /* 0x0001e20000000800 */
[----:B------:R-:W-:Y:S01]  /*8670*/  FMUL.FTZ R152, R64, R145 ;  /* 0x0000009140987220 */ /* 0x000fe20000410000 */
[C---:B------:R-:W-:Y:S01]  /*8680*/  FFMA.FTZ R151, R144.reuse, R143, R151 ;  /* 0x0000008f90977223 */ /* 0x040fe20000010097 */
[----:B------:R-:W-:Y:S01]  /*8690*/  FFMA.FTZ R149, R144, R149, -R150 ;  /* 0x0000009590957223 */ /* 0x000fe20000010896 */
[-C--:B------:R-:W-:Y:S01]  /*86a0*/  FFMA.FTZ R150, R12, -R113.reuse, R67 ;  /* 0x800000710c967223 */ /* 0x080fe20000010043 */
[----:B------:R-:W-:Y:S01]  /*86b0*/  FMUL.FTZ R67, R175, R113 ;  /* 0x00000071af437220 */ /* 0x000fe20000410000 */
[----:B------:R-:W-:Y:S01]  /*86c0*/  FADD.FTZ R146, R146, R151 ;  /* 0x0000009792927221 */ /* 0x000fe20000010000 */
[----:B------:R-:W-:Y:S01]  /*86d0*/  FMUL.FTZ R151, R64, R147 ;  /* 0x0000009340977220 */ /* 0x000fe20000410000 */
[----:B------:R1:W-:Y:S01]  /*86e0*/  STS [R60+0x10e8], R153 ;  /* 0x0010e8993c007388 */ /* 0x0003e20000000800 */
[----:B------:R-:W-:Y:S01]  /*86f0*/  FADD.FTZ R148, R148, R149 ;  /* 0x0000009594947221 */ /* 0x000fe20000010000 */
[----:B0-----:R-:W-:Y:S01]  /*8700*/  FMUL.FTZ R157, R66, R67 ;  /* 0x00000043429d7220 */ /* 0x001fe20000410000 */
[C---:B------:R-:W-:Y:S01]  /*8710*/  FFMA.FTZ R151, R182.reuse, R145, R151 ;  /* 0x00000091b6977223 */ /* 0x040fe20000010097 */
[----:B------:R-:W-:Y:S01]  /*8720*/  FFMA.FTZ R147, R182, R147, -R152 ;  /* 0x00000093b6937223 */ /* 0x000fe20000010898 */
[-C--:B------:R-:W-:Y:S01]  /*8730*/  FMUL.FTZ R156, R52, R110.reuse ;  /* 0x0000006e349c7220 */ /* 0x080fe20000410000 */
[----:B------:R-:W-:Y:S01]  /*8740*/  FFMA.FTZ R152, R14, -R115, R193 ;  /* 0x800000730e987223 */ /* 0x000fe200000100c1 */
[----:B------:R-:W-:Y:S01]  /*8750*/  FADD.FTZ R149, R146, R151 ;  /* 0x0000009792957221 */ /* 0x000fe20000010000 */
[-C--:B------:R-:W-:Y:S01]  /*8760*/  FMUL.FTZ R146, R88, R110.reuse ;  /* 0x0000006e58927220 */ /* 0x080fe20000410000 */
[----:B------:R-:W-:Y:S01]  /*8770*/  FFMA.FTZ R151, R13, -R110, R69 ;  /* 0x8000006e0d977223 */ /* 0x000fe20000010045 */
[----:B-1----:R-:W-:Y:S01]  /*8780*/  FMUL.FTZ R153, R158, R113 ;  /* 0x000000719e997220 */ /* 0x002fe20000410000 */
[----:B------:R-:W-:Y:S01]  /*8790*/  FMUL.FTZ R69, R56, UR44 ;  /* 0x0000002c38457c20 */ /* 0x000fe20008410000 */
[----:B------:R-:W-:Y:S01]  /*87a0*/  FMUL.FTZ R166, R65, R146 ;  /* 0x0000009241a67220 */ /* 0x000fe20000410000 */
[----:B------:R-:W-:Y:S01]  /*87b0*/  FADD.FTZ R147, R148, R147 ;  /* 0x0000009394937221 */ /* 0x000fe20000010000 */
[-C--:B------:R-:W-:Y:S01]  /*87c0*/  FFMA.FTZ R154, R150, R153.reuse, -R157 ;  /* 0x00000099969a7223 */ /* 0x080fe2000001089d */
[----:B------:R-:W-:Y:S01]  /*87d0*/  FMUL.FTZ R153, R66, R153 ;  /* 0x0000009942997220 */ /* 0x000fe20000410000 */
[----:B------:R-:W-:Y:S01]  /*87e0*/  FFMA.FTZ R69, R82, UR45, R69 ;  /* 0x0000002d52457c23 */ /* 0x000fe20008010045 */
[-C--:B------:R-:W-:Y:S01]  /*87f0*/  FFMA.FTZ R166, R151, R156.reuse, -R166 ;  /* 0x0000009c97a67223 */ /* 0x080fe200000108a6 */
[----:B------:R-:W-:Y:S01]  /*8800*/  FMUL.FTZ R156, R65, R156 ;  /* 0x0000009c419c7220 */ /* 0x000fe20000410000 */
[----:B------:R-:W-:Y:S01]  /*8810*/  FFMA.FTZ R148, R150, R67, R153 ;  /* 0x0000004396947223 */ /* 0x000fe20000010099 */
[----:B------:R-:W-:Y:S01]  /*8820*/  FMUL.FTZ R153, R53, R115 ;  /* 0x0000007335997220 */ /* 0x000fe20000410000 */
[----:B------:R-:W-:Y:S01]  /*8830*/  FMUL.FTZ R169, R136, -R69 ;  /* 0x8000004588a97220 */ /* 0x000fe20000410000 */
[----:B------:R-:W-:Y:S01]  /*8840*/  FMUL.FTZ R69, R139, R115 ;  /* 0x000000738b457220 */ /* 0x000fe20000410000 */
[----:B------:R-:W-:Y:S01]  /*8850*/  FADD.FTZ R148, R149, R148 ;  /* 0x0000009495947221 */ /* 0x000fe20000010000 */
[----:B------:R-:W-:Y:S01]  /*8860*/  FFMA.FTZ R149, R151, R146, R156 ;  /* 0x0000009297957223 */ /* 0x000fe2000001009c */
[C---:B------:R-:W-:Y:S01]  /*8870*/  FMUL.FTZ R157, R68.reuse, R153 ;  /* 0x00000099449d7220 */ /* 0x040fe20000410000 */
[----:B------:R-:W-:Y:S01]  /*8880*/  FADD.FTZ R147, R147, R154 ;  /* 0x0000009a93937221 */ /* 0x000fe20000010000 */
[-C--:B------:R-:W-:Y:S01]  /*8890*/  FMUL.FTZ R154, R68, R69.reuse ;  /* 0x00000045449a7220 */ /* 0x080fe20000410000 */
[----:B------:R-:W-:Y:S01]  /*88a0*/  FADD.FTZ R148, R148, R149 ;  /* 0x0000009594947221 */ /* 0x000fe20000010000 */
[----:B------:R-:W-:Y:S01]  /*88b0*/  FFMA.FTZ R157, R152, R69, R157 ;  /* 0x00000045989d7223 */ /* 0x000fe2000001009d */
[-C--:B------:R-:W-:Y:S01]  /*88c0*/  FMUL.FTZ R149, R155, R112.reuse ;  /* 0x000000709b957220 */ /* 0x080fe20000410000 */
[----:B------:R-:W-:Y:S01]  /*88d0*/  FADD.FTZ R166, R147, R166 ;  /* 0x000000a693a67221 */ /* 0x000fe20000010000 */
[----:B------:R-:W-:Y:S01]  /*88e0*/  FMUL.FTZ R156, R57, UR45 ;  /* 0x0000002d399c7c20 */ /* 0x000fe20008410000 */
[----:B------:R-:W-:Y:S01]  /*88f0*/  FADD.FTZ R148, R148, R157 ;  /* 0x0000009d94947221 */ /* 0x000fe20000010000 */
[----:B------:R-:W-:Y:S01]  /*8900*/  FMUL.FTZ R147, R197, R112 ;  /* 0x00000070c5937220 */ /* 0x000fe20000410000 */
[----:B------:R-:W-:Y:S01]  /*8910*/  FMUL.FTZ R157, R70, R149 ;  /* 0x00000095469d7220 */ /* 0x000fe20000410000 */
[----:B------:R0:W-:Y:S01]  /*8920*/  STS [R60+0x10a8], R167 ;  /* 0x0010a8a73c007388 */ /* 0x0001e20000000800 */
[----:B------:R-:W-:Y:S01]  /*8930*/  FFMA.FTZ R153, R152, R153, -R154 ;  /* 0x0000009998997223 */ /* 0x000fe2000001089a */
[----:B------:R-:W-:Y:S01]  /*8940*/  FFMA.FTZ R154, R8, -R117, R75 ;  /* 0x80000075089a7223 */ /* 0x000fe2000001004b */
[----:B------:R-:W-:Y:S01]  /*8950*/  FFMA.FTZ R157, R194, R147, R157 ;  /* 0x00000093c29d7223 */ /* 0x000fe2000001009d */
[----:B------:R-:W-:Y:S01]  /*8960*/  FMUL.FTZ R75, R164, R117 ;  /* 0x00000075a44b7220 */ /* 0x000fe20000410000 */
[----:B------:R1:W-:Y:S01]  /*8970*/  STS [R60+0x10b0], R165 ;  /* 0x0010b0a53c007388 */ /* 0x0003e20000000800 */
[----:B------:R-:W-:Y:S01]  /*8980*/  FADD.FTZ R153, R166, R153 ;  /* 0x00000099a6997221 */ /* 0x000fe20000010000 */
[----:B------:R-:W-:Y:S01]  /*8990*/  FADD.FTZ R157, R148, R157 ;  /* 0x0000009d949d7221 */ /* 0x000fe20000010000 */
[----:B------:R-:W-:Y:S01]  /*89a0*/  FMUL.FTZ R148, R163, R114 ;  /* 0x00000072a3947220 */ /* 0x000fe20000410000 */
[----:B------:R2:W-:Y:S01]  /*89b0*/  STS [R60+0x10ec], R169 ;  /* 0x0010eca93c007388 */ /* 0x0005e20000000800 */
[----:B0-----:R-:W-:Y:S01]  /*89c0*/  FMUL.FTZ R167, R129, -R168 ;  /* 0x800000a881a77220 */ /* 0x001fe20000410000 */
[----:B------:R-:W-:Y:S01]  /*89d0*/  FFMA.FTZ R168, R59, UR44, -R156 ;  /* 0x0000002c3ba87c23 */ /* 0x000fe2000801089c */
[----:B------:R-:W-:Y:S01]  /*89e0*/  FMUL.FTZ R156, R70, R147 ;  /* 0x00000093469c7220 */ /* 0x000fe20000410000 */
[----:B------:R-:W-:Y:S01]  /*89f0*/  FMUL.FTZ R185, R84, UR45 ;  /* 0x0000002d54b97c20 */ /* 0x000fe20008410000 */
[----:B------:R-:W-:Y:S01]  /*8a00*/  STS [R60+0x10b8], R187 ;  /* 0x0010b8bb3c007388 */ /* 0x000fe20000000800 */
[----:B-1----:R-:W-:Y:S01]  /*8a10*/  FMUL.FTZ R165, R174, R117 ;  /* 0x00000075aea57220 */ /* 0x002fe20000410000 */
[----:B------:R-:W-:Y:S01]  /*8a20*/  FFMA.FTZ R156, R194, R149, -R156 ;  /* 0x00000095c29c7223 */ /* 0x000fe2000001089c */
[----:B------:R-:W-:Y:S01]  /*8a30*/  FMUL.FTZ R149, R173, R114 ;  /* 0x00000072ad957220 */ /* 0x000fe20000410000 */
[----:B------:R0:W-:Y:S01]  /*8a40*/  STS [R60+0x10b4], R167 ;  /* 0x0010b4a73c007388 */ /* 0x0001e20000000800 */
[----:B--2---:R-:W-:Y:S01]  /*8a50*/  FMUL.FTZ R169, R137, R168 ;  /* 0x000000a889a97220 */ /* 0x004fe20000410000 */
[----:B------:R-:W-:Y:S01]  /*8a60*/  FADD.FTZ R156, R153, R156 ;  /* 0x0000009c999c7221 */ /* 0x000fe20000010000 */
[----:B------:R-:W-:Y:S01]  /*8a70*/  FFMA.FTZ R153, R9, -R114, R76 ;  /* 0x8000007209997223 */ /* 0x000fe2000001004c */
[----:B------:R-:W-:Y:S01]  /*8a80*/  FMUL.FTZ R168, R72, R148 ;  /* 0x0000009448a87220 */ /* 0x000fe20000410000 */
[----:B------:R-:W-:Y:S01]  /*8a90*/  FMUL.FTZ R76, R62, R116 ;  /* 0x000000743e4c7220 */ /* 0x000fe20000410000 */
[----:B------:R1:W-:Y:S01]  /*8aa0*/  STS [R60+0x10f0], R169 ;  /* 0x0010f0a93c007388 */ /* 0x0003e20000000800 */
[----:B------:R-:W-:Y:S01]  /*8ab0*/  FMUL.FTZ R204, R173, UR43 ;  /* 0x0000002badcc7c20 */ /* 0x000fe20008410000 */
[-C--:B------:R-:W-:Y:S01]  /*8ac0*/  FFMA.FTZ R170, R153, R149.reuse, -R168 ;  /* 0x0000009599aa7223 */ /* 0x080fe200000108a8 */
[----:B------:R-:W-:Y:S01]  /*8ad0*/  FMUL.FTZ R168, R72, R149 ;  /* 0x0000009548a87220 */ /* 0x000fe20000410000 */
[----:B0-----:R-:W-:Y:S01]  /*8ae0*/  FMUL.FTZ R167, R71, R75 ;  /* 0x0000004b47a77220 */ /* 0x001fe20000410000 */
[----:B------:R-:W-:Y:S01]  /*8af0*/  STS [R60+0x10a0], R189 ;  /* 0x0010a0bd3c007388 */ /* 0x000fe20000000800 */
[----:B------:R-:W-:Y:S01]  /*8b00*/  ISETP.GE.AND P1, PT, R188, 0x1, PT ;  /* 0x00000001bc00780c */ /* 0x000fe20003f26270 */
[----:B------:R-:W-:Y:S01]  /*8b10*/  FFMA.FTZ R149, R153, R148, R168 ;  /* 0x0000009499957223 */ /* 0x000fe200000100a8 */
[-C--:B------:R-:W-:Y:S01]  /*8b20*/  FFMA.FTZ R167, R154, R165.reuse, -R167 ;  /* 0x000000a59aa77223 */ /* 0x080fe200000108a7 */
[----:B------:R-:W-:Y:S01]  /*8b30*/  FMUL.FTZ R165, R71, R165 ;  /* 0x000000a547a57220 */ /* 0x000fe20000410000 */
[----:B-1----:R-:W-:Y:S01]  /*8b40*/  FMUL.FTZ R169, R171, R116 ;  /* 0x00000074aba97220 */ /* 0x002fe20000410000 */
[----:B------:R-:W-:Y:S01]  /*8b50*/  FMUL.FTZ R168, R74, R76 ;  /* 0x0000004c4aa87220 */ /* 0x000fe20000410000 */
[----:B------:R-:W-:Y:S01]  /*8b60*/  FADD.FTZ R167, R156, R167 ;  /* 0x000000a79ca77221 */ /* 0x000fe20000010000 */
[----:B------:R-:W-:Y:S01]  /*8b70*/  FFMA.FTZ R166, R154, R75, R165 ;  /* 0x0000004b9aa67223 */ /* 0x000fe200000100a5 */
[-C--:B------:R-:W-:Y:S01]  /*8b80*/  FFMA.FTZ R156, R10, -R119.reuse, R77 ;  /* 0x800000770a9c7223 */ /* 0x080fe2000001004d */
[-C--:B------:R-:W-:Y:S01]  /*8b90*/  FMUL.FTZ R77, R63, R119.reuse ;  /* 0x000000773f4d7220 */ /* 0x080fe20000410000 */
[----:B------:R-:W-:Y:S01]  /*8ba0*/  FADD.FTZ R167, R167, R170 ;  /* 0x000000aaa7a77221 */ /* 0x000fe20000010000 */
[----:B------:R-:W-:Y:S01]  /*8bb0*/  FADD.FTZ R166, R157, R166 ;  /* 0x000000a69da67221 */ /* 0x000fe20000010000 */
[----:B------:R-:W-:Y:S01]  /*8bc0*/  FFMA.FTZ R157, R11, -R116, R80 ;  /* 0x800000740b9d7223 */ /* 0x000fe20000010050 */
[----:B------:R-:W-:Y:S01]  /*8bd0*/  FMUL.FTZ R80, R172, R119 ;  /* 0x00000077ac507220 */ /* 0x000fe20000410000 */
[----:B------:R-:W-:Y:S01]  /*8be0*/  FMUL.FTZ R165, R73, R77 ;  /* 0x0000004d49a57220 */ /* 0x000fe20000410000 */
[----:B------:R-:W-:Y:S01]  /*8bf0*/  FADD.FTZ R149, R166, R149 ;  /* 0x00000095a6957221 */ /* 0x000fe20000010000 */
[-C--:B------:R-:W-:Y:S01]  /*8c00*/  FFMA.FTZ R181, R157, R169.reuse, -R168 ;  /* 0x000000a99db57223 */ /* 0x080fe200000108a8 */
[----:B------:R-:W-:Y:S01]  /*8c10*/  FMUL.FTZ R168, R57, UR44 ;  /* 0x0000002c39a87c20 */ /* 0x000fe20008410000 */
[-C--:B------:R-:W-:Y:S01]  /*8c20*/  FFMA.FTZ R166, R156, R80.reuse, -R165 ;  /* 0x000000509ca67223 */ /* 0x080fe200000108a5 */
[----:B------:R-:W-:Y:S01]  /*8c30*/  FMUL.FTZ R165, R73, R80 ;  /* 0x0000005049a57220 */ /* 0x000fe20000410000 */
[----:B------:R-:W-:Y:S01]  /*8c40*/  FMUL.FTZ R203, R159, UR43 ;  /* 0x0000002b9fcb7c20 */ /* 0x000fe20008410000 */
[----:B------:R-:W-:Y:S01]  /*8c50*/  FFMA.FTZ R180, R59, UR45, R168 ;  /* 0x0000002d3bb47c23 */ /* 0x000fe200080100a8 */
[----:B------:R-:W-:Y:S01]  /*8c60*/  FMUL.FTZ R168, R74, R169 ;  /* 0x000000a94aa87220 */ /* 0x000fe20000410000 */
[----:B------:R-:W-:Y:S01]  /*8c70*/  FFMA.FTZ R169, R202, UR44, -R185 ;  /* 0x0000002ccaa97c23 */ /* 0x000fe200080108b9 */
[----:B------:R-:W-:Y:S01]  /*8c80*/  FFMA.FTZ R80, R156, R77, R165 ;  /* 0x0000004d9c507223 */ /* 0x000fe200000100a5 */
[----:B------:R-:W-:Y:S01]  /*8c90*/  FADD.FTZ R166, R167, R166 ;  /* 0x000000a6a7a67221 */ /* 0x000fe20000010000 */
[----:B------:R-:W-:Y:S01]  /*8ca0*/  FMUL.FTZ R185, R137, -R180 ;  /* 0x800000b489b97220 */ /* 0x000fe20000410000 */
[----:B------:R-:W-:Y:S01]  /*8cb0*/  FMUL.FTZ R187, R138, R169 ;  /* 0x000000a98abb7220 */ /* 0x000fe20000410000 */
[----:B------:R-:W-:Y:S01]  /*8cc0*/  FADD.FTZ R80, R149, R80 ;  /* 0x0000005095507221 */ /* 0x000fe20000010000 */
[----:B------:R-:W-:Y:S01]  /*8cd0*/  FFMA.FTZ R149, R157, R76, R168 ;  /* 0x0000004c9d957223 */ /* 0x000fe200000100a8 */
[----:B------:R-:W-:Y:S01]  /*8ce0*/  FADD.FTZ R181, R166, R181 ;  /* 0x000000b5a6b57221 */ /* 0x000fe20000010000 */
[-C--:B------:R-:W-:Y:S01]  /*8cf0*/  FMUL.FTZ R165, R190, R121.reuse ;  /* 0x00000079bea57220 */ /* 0x080fe20000410000 */
[----:B------:R0:W-:Y:S01]  /*8d00*/  STS [R60+0x10f8], R187 ;  /* 0x0010f8bb3c007388 */ /* 0x0001e20000000800 */
[----:B------:R-:W-:Y:S01]  /*8d10*/  FADD.FTZ R167, R80, R149 ;  /* 0x0000009550a77221 */ /* 0x000fe20000010000 */
[-C--:B------:R-:W-:Y:S01]  /*8d20*/  FMUL.FTZ R149, R61, R121.reuse ;  /* 0x000000793d957220 */ /* 0x080fe20000410000 */
[----:B------:R-:W-:Y:S01]  /*8d30*/  FFMA.FTZ R166, R4, -R121, R79 ;  /* 0x8000007904a67223 */ /* 0x000fe2000001004f */
[----:B------:R1:W-:Y:S01]  /*8d40*/  STS [R60+0x10f4], R185 ;  /* 0x0010f4b93c007388 */ /* 0x0003e20000000800 */
[-C--:B------:R-:W-:Y:S01]  /*8d50*/  FMUL.FTZ R80, R3, R118.reuse ;  /* 0x0000007603507220 */ /* 0x080fe20000410000 */
[----:B------:R-:W-:Y:S01]  /*8d60*/  FMUL.FTZ R169, R78, R149 ;  /* 0x000000954ea97220 */ /* 0x000fe20000410000 */
[-C--:B------:R-:W-:Y:S01]  /*8d70*/  FMUL.FTZ R180, R191, R118.reuse ;  /* 0x00000076bfb47220 */ /* 0x080fe20000410000 */
[----:B------:R-:W-:Y:S01]  /*8d80*/  FMUL.FTZ R79, R198, R123 ;  /* 0x0000007bc64f7220 */ /* 0x000fe20000410000 */
[----:B------:R-:W-:Y:S01]  /*8d90*/  FMUL.FTZ R206, R160, UR43 ;  /* 0x0000002ba0ce7c20 */ /* 0x000fe20008410000 */
[----:B0-----:R-:W-:Y:S01]  /*8da0*/  FMUL.FTZ R187, R84, UR44 ;  /* 0x0000002c54bb7c20 */ /* 0x001fe20008410000 */
[-C--:B------:R-:W-:Y:S01]  /*8db0*/  FFMA.FTZ R170, R166, R165.reuse, -R169 ;  /* 0x000000a5a6aa7223 */ /* 0x080fe200000108a9 */
[----:B------:R-:W-:Y:S01]  /*8dc0*/  FMUL.FTZ R169, R78, R165 ;  /* 0x000000a54ea97220 */ /* 0x000fe20000410000 */
[----:B------:R-:W-:Y:S01]  /*8dd0*/  FFMA.FTZ R165, R5, -R118, R82 ;  /* 0x8000007605a57223 */ /* 0x000fe20000010052 */
[----:B------:R-:W-:Y:S01]  /*8de0*/  FFMA.FTZ R187, R202, UR45, R187 ;  /* 0x0000002dcabb7c23 */ /* 0x000fe200080100bb */
[----:B------:R-:W-:Y:S01]  /*8df0*/  FMUL.FTZ R82, R56, R80 ;  /* 0x0000005038527220 */ /* 0x000fe20000410000 */
[----:B------:R-:W-:Y:S01]  /*8e00*/  FFMA.FTZ R168, R166, R149, R169 ;  /* 0x00000095a6a87223 */ /* 0x000fe200000100a9 */
[----:B-1----:R-:W-:Y:S01]  /*8e10*/  FMUL.FTZ R185, R192, R123 ;  /* 0x0000007bc0b97220 */ /* 0x002fe20000410000 */
[----:B------:R-:W-:Y:S01]  /*8e20*/  FMUL.FTZ R187, R138, -R187 ;  /* 0x800000bb8abb7220 */ /* 0x000fe20000410000 */
[-C--:B------:R-:W-:Y:S01]  /*8e30*/  FFMA.FTZ R169, R165, R180.reuse, -R82 ;  /* 0x000000b4a5a97223 */ /* 0x080fe20000010852 */
[----:B------:R-:W-:Y:S01]  /*8e40*/  FFMA.FTZ R82, R6, -R123, R59 ;  /* 0x8000007b06527223 */ /* 0x000fe2000001003b */
[----:B------:R-:W-:Y:S01]  /*8e50*/  FMUL.FTZ R59, R57, R79 ;  /* 0x0000004f393b7220 */ /* 0x000fe20000410000 */
[----:B------:R-:W-:Y:S01]  /*8e60*/  FMUL.FTZ R180, R56, R180 ;  /* 0x000000b438b47220 */ /* 0x000fe20000410000 */
[----:B------:R0:W-:Y:S01]  /*8e70*/  STS [R60+0x10fc], R187 ;  /* 0x0010fcbb3c007388 */ /* 0x0001e20000000800 */
[----:B------:R-:W-:Y:S01]  /*8e80*/  FADD.FTZ R170, R181, R170 ;  /* 0x000000aab5aa7221 */ /* 0x000fe20000010000 */
[-C--:B------:R-:W-:Y:S01]  /*8e90*/  FFMA.FTZ R186, R82, R185.reuse, -R59 ;  /* 0x000000b952ba7223 */ /* 0x080fe2000001083b */
[----:B------:R-:W-:Y:S01]  /*8ea0*/  IADD3 R59, PT, PT, R92, 0x60, RZ ;  /* 0x000000605c3b7810 */ /* 0x000fe20007ffe0ff */
[----:B------:R-:W-:Y:S01]  /*8eb0*/  BAR.SYNC.DEFER_BLOCKING 0x0 ;  /* 0x0000000000007b1d */ /* 0x000fe20000010000 */
[----:B------:R-:W-:Y:S01]  /*8ec0*/  FADD.FTZ R167, R167, R168 ;  /* 0x000000a8a7a77221 */ /* 0x000fe20000010000 */
[----:B------:R-:W-:Y:S01]  /*8ed0*/  FFMA.FTZ R180, R165, R80, R180 ;  /* 0x00000050a5b47223 */ /* 0x000fe200000100b4 */
[----:B------:R-:W-:Y:S01]  /*8ee0*/  FMUL.FTZ R185, R57, R185 ;  /* 0x000000b939b97220 */ /* 0x000fe20000410000 */
[----:B------:R-:W-:Y:S01]  /*8ef0*/  LEA.HI R196, R59, R92, RZ, 0x1b ;  /* 0x0000005c3bc47211 */ /* 0x000fe200078fd8ff */
[----:B------:R-:W-:Y:S01]  /*8f00*/  FADD.FTZ R169, R170, R169 ;  /* 0x000000a9aaa97221 */ /* 0x000fe20000010000 */
[----:B------:R-:W-:Y:S01]  /*8f10*/  FMUL.FTZ R59, R198, UR43 ;  /* 0x0000002bc63b7c20 */ /* 0x000fe20008410000 */
[----:B------:R-:W-:Y:S01]  /*8f20*/  FMUL.FTZ R170, R58, UR43 ;  /* 0x0000002b3aaa7c20 */ /* 0x000fe20008410000 */
[----:B------:R-:W-:Y:S01]  /*8f30*/  FMUL.FTZ R181, R61, UR43 ;  /* 0x0000002b3db57c20 */ /* 0x000fe20008410000 */
[----:B------:R-:W-:Y:S01]  /*8f40*/  FADD.FTZ R180, R167, R180 ;  /* 0x000000b4a7b47221 */ /* 0x000fe20000010000 */
[----:B------:R-:W-:Y:S01]  /*8f50*/  FFMA.FTZ R185, R82, R79, R185 ;  /* 0x0000004f52b97223 */ /* 0x000fe200000100b9 */
[----:B0-----:R-:W-:Y:S01]  /*8f60*/  FFMA.FTZ R60, R192, UR42, -R59 ;  /* 0x0000002ac03c7c23 */ /* 0x001fe2000801083b */
[----:B------:R-:W-:Y:S01]  /*8f70*/  FFMA.FTZ R59, R199, UR42, -R170 ;  /* 0x0000002ac73b7c23 */ /* 0x000fe200080108aa */
[----:B------:R-:W-:Y:S01]  /*8f80*/  FFMA.FTZ R181, R190, UR42, -R181 ;  /* 0x0000002abeb57c23 */ /* 0x000fe200080108b5 */
[----:B------:R-:W-:Y:S01]  /*8f90*/  FADD.FTZ R180, R180, R185 ;  /* 0x000000b9b4b47221 */ /* 0x000fe20000010000 */
[----:B------:R-:W-:Y:S01]  /*8fa0*/  FMUL.FTZ R190, R190, UR43 ;  /* 0x0000002bbebe7c20 */ /* 0x000fe20008410000 */
[----:B------:R-:W-:Y:S01]  /*8fb0*/  FMUL.FTZ R170, R62, UR43 ;  /* 0x0000002b3eaa7c20 */ /* 0x000fe20008410000 */
[----:B------:R-:W-:Y:S01]  /*8fc0*/  FMUL.FTZ R185, R63, UR43 ;  /* 0x0000002b3fb97c20 */ /* 0x000fe20008410000 */
[----:B------:R-:W-:Y:S01]  /*8fd0*/  FMUL.FTZ R167, R199, UR43 ;  /* 0x0000002bc7a77c20 */ /* 0x000fe20008410000 */
[----:B------:R-:W-:Y:S01]  /*8fe0*/  FFMA.FTZ R195, R61, UR42, R190 ;  /* 0x0000002a3dc37c23 */ /* 0x000fe200080100be */
[C---:B------:R-:W-:Y:S01]  /*8ff0*/  FFMA.FTZ R207, R171.reuse, UR42, -R170 ;  /* 0x0000002aabcf7c23 */ /* 0x040fe200080108aa */
[----:B------:R-:W-:Y:S01]  /*9000*/  FMUL.FTZ R171, R171, UR43 ;  /* 0x0000002babab7c20 */ /* 0x000fe20008410000 */
[C---:B------:R-:W-:Y:S01]  /*9010*/  FFMA.FTZ R190, R172.reuse, UR42, -R185 ;  /* 0x0000002aacbe7c23 */ /* 0x040fe200080108b9 */
[----:B------:R-:W-:Y:S01]  /*9020*/  FMUL.FTZ R172, R172, UR43 ;  /* 0x0000002bacac7c20 */ /* 0x000fe20008410000 */
[----:B------:R0:W1:Y:S01]  /*9030*/  LDS R213, [R103+0x1100] ;  /* 0x0011000067d57984 */ /* 0x0000620000000800 */
[----:B------:R-:W-:Y:S01]  /*9040*/  FFMA.FTZ R2, R58, UR42, R167 ;  /* 0x0000002a3a027c23 */ /* 0x000fe200080100a7 */
[----:B------:R-:W-:Y:S01]  /*9050*/  FMUL.FTZ R167, R192, UR43 ;  /* 0x0000002bc0a77c20 */ /* 0x000fe20008410000 */
[----:B------:R-:W-:Y:S01]  /*9060*/  FMUL.FTZ R170, R163, UR43 ;  /* 0x0000002ba3aa7c20 */ /* 0x000fe20008410000 */
[----:B------:R-:W-:Y:S01]  /*9070*/  FFMA.FTZ R192, R62, UR42, R171 ;  /* 0x0000002a3ec07c23 */ /* 0x000fe200080100ab */
[----:B------:R-:W-:Y:S01]  /*9080*/  FMUL.FTZ R171, R164, UR43 ;  /* 0x0000002ba4ab7c20 */ /* 0x000fe20008410000 */
[----:B------:R-:W-:Y:S01]  /*9090*/  FFMA.FTZ R211, R63, UR42, R172 ;  /* 0x0000002a3fd37c23 */ /* 0x000fe200080100ac */
[----:B------:R-:W-:Y:S01]  /*90a0*/  FMUL.FTZ R172, R197, UR43 ;  /* 0x0000002bc5ac7c20 */ /* 0x000fe20008410000 */
[----:B------:R-:W-:Y:S01]  /*90b0*/  FMUL.FTZ R168, R3, UR43 ;  /* 0x0000002b03a87c20 */ /* 0x000fe20008410000 */
[----:B------:R-:W-:Y:S01]  /*90c0*/  FFMA.FTZ R193, R173, UR42, -R170 ;  /* 0x0000002aadc17c23 */ /* 0x000fe200080108aa */
[----:B------:R-:W-:Y:S01]  /*90d0*/  FFMA.FTZ R170, R174, UR42, -R171 ;  /* 0x0000002aaeaa7c23 */ /* 0x000fe200080108ab */
[C---:B------:R-:W-:Y:S01]  /*90e0*/  FFMA.FTZ R185, R155.reuse, UR42, -R172 ;  /* 0x0000002a9bb97c23 */ /* 0x040fe200080108ac */
[----:B------:R-:W-:Y:S01]  /*90f0*/  FMUL.FTZ R174, R155, UR43 ;  /* 0x0000002b9bae7c20 */ /* 0x000fe20008410000 */
[----:B------:R-:W-:Y:S01]  /*9100*/  FADD.FTZ R186, R169, R186 ;  /* 0x000000baa9ba7221 */ /* 0x000fe20000010000 */
[----:B------:R-:W-:Y:S01]  /*9110*/  FMUL.FTZ R172, R139, UR43 ;  /* 0x0000002b8bac7c20 */ /* 0x000fe20008410000 */
[C---:B------:R-:W-:Y:S01]  /*9120*/  FFMA.FTZ R169, R191.reuse, UR42, -R168 ;  /* 0x0000002abfa97c23 */ /* 0x040fe200080108a8 */
[----:B------:R-:W-:Y:S01]  /*9130*/  FMUL.FTZ R168, R191, UR43 ;  /* 0x0000002bbfa87c20 */ /* 0x000fe20008410000 */
[----:B------:R-:W-:Y:S01]  /*9140*/  FFMA.FTZ R191, R197, UR42, R174 ;  /* 0x0000002ac5bf7c23 */ /* 0x000fe200080100ae */
[----:B------:R-:W-:Y:S01]  /*9150*/  FMUL.FTZ R155, R88, UR43 ;  /* 0x0000002b589b7c20 */ /* 0x000fe20008410000 */
[----:B------:R-:W-:Y:S01]  /*9160*/  FFMA.FTZ R187, R53, UR42, -R172 ;  /* 0x0000002a35bb7c23 */ /* 0x000fe200080108ac */
[----:B------:R-:W-:Y:S01]  /*9170*/  FMUL.FTZ R173, R175, UR43 ;  /* 0x0000002bafad7c20 */ /* 0x000fe20008410000 */
[----:B------:R-:W-:Y:S01]  /*9180*/  FMUL.FTZ R174, R53, UR43 ;  /* 0x0000002b35ae7c20 */ /* 0x000fe20008410000 */
[C---:B------:R-:W-:Y:S01]  /*9190*/  FMUL.FTZ R53, R52.reuse, UR43 ;  /* 0x0000002b34357c20 */ /* 0x040fe20008410000 */
[----:B------:R-:W-:Y:S01]  /*91a0*/  FFMA.FTZ R172, R52, UR42, -R155 ;  /* 0x0000002a34ac7c23 */ /* 0x000fe2000801089b */
[C---:B------:R-:W-:Y:S01]  /*91b0*/  FFMA.FTZ R173, R158.reuse, UR42, -R173 ;  /* 0x0000002a9ead7c23 */ /* 0x040fe200080108ad */
[----:B------:R-:W-:Y:S01]  /*91c0*/  FFMA.FTZ R201, R139, UR42, R174 ;  /* 0x0000002a8bc97c23 */ /* 0x000fe200080100ae */
[----:B------:R-:W-:Y:S01]  /*91d0*/  FMUL.FTZ R158, R158, UR43 ;  /* 0x0000002b9e9e7c20 */ /* 0x000fe20008410000 */
        /* <DEDUP_REMOVED lines=8> */
[C---:B------:R-:W-:Y:S01]  /*9260*/  FMUL.FTZ R160, R161.reuse, UR43 ;  /* 0x0000002ba1a07c20 */ /* 0x040fe20008410000 */
[C---:B------:R-:W-:Y:S01]  /*9270*/  FMUL.FTZ R52, R162.reuse, UR43 ;  /* 0x0000002ba2347c20 */ /* 0x040fe20008410000 */
[----:B------:R-:W-:Y:S01]  /*9280*/  FFMA.FTZ R158, R161, UR42, -R158 ;  /* 0x0000002aa19e7c23 */ /* 0x000fe2000801089e */
[----:B------:R-:W-:Y:S01]  /*9290*/  FFMA.FTZ R155, R162, UR42, -R155 ;  /* 0x0000002aa29b7c23 */ /* 0x000fe2000801089b */
        /* <DEDUP_REMOVED lines=11> */
[----:B------:R-:W-:-:S05]  /*9350*/  LEA R52, R52, UR32, 0x2 ;  /* 0x0000002034347c11 */ /* 0x000fca000f8e10ff */
[----:B------:R-:W0:Y:S04]  /*9360*/  LDS R53, [R52+0x1080] ;  /* 0x0010800034357984 */ /* 0x000e280000000800 */
[----:B0-----:R0:W-:Y:S02]  /*9370*/  REDG.E.ADD.F32.FTZ.RN.STRONG.GPU desc[UR20][R54.64], R53 ;  /* 0x00000035360079a6 */ /* 0x0011e4000c12f314 */
.L_x_14287:
[----:B------:R-:W-:Y:S05]  /*9380*/  BSYNC.RECONVERGENT B0 ;  /* 0x0000000000007941 */ /* 0x000fea0003800200 */
.L_x_14286:
[----:B------:R-:W-:Y:S04]  /*9390*/  BSSY.RECONVERGENT B0, `(.L_x_14288) ;  /* 0x0000003000007945 */ /* 0x000fe80003800200 */
[----:B------:R-:W-:Y:S05]  /*93a0*/  @!P2 BRA `(.L_x_14289) ;  /* 0x000000000004a947 */ /* 0x000fea0003800000 */
[----:B------:R1:W-:Y:S02]  /*93b0*/  REDG.E.ADD.F32.FTZ.RN.STRONG.GPU desc[UR20][R54.64+0x80], R213 ;  /* 0x000080d5360079a6 */ /* 0x0003e4000c12f314 */
.L_x_14289:
[----:B------:R-:W-:Y:S05]  /*93c0*/  BSYNC.RECONVERGENT B0 ;  /* 0x0000000000007941 */ /* 0x000fea0003800200 */
.L_x_14288:
[----:B0-----:R0:W2:Y:S01]  /*93d0*/  LDS R53, [R102+0x1180] ;  /* 0x0011800066357984 */ /* 0x0010a20000000800 */
        /* <DEDUP_REMOVED lines=8> */
[----:B0-----:R-:W-:-:S12]  /*9460*/  @!P6 BRA `(.L_x_14291) ;  /* 0x000000000004e947 */ /* 0x001fd80003800000 */
[----:B--2---:R0:W-:Y:S02]  /*9470*/  REDG.E.ADD.F32.FTZ.RN.STRONG.GPU desc[UR20][R54.64+0x100], R53 ;  /* 0x00010035360079a6 */ /* 0x0041e4000c12f314 */
.L_x_14291:
[----:B------:R-:W-:Y:S05]  /*9480*/  BSYNC.RECONVERGENT B0 ;  /* 0x0000000000007941 */ /* 0x000fea0003800200 */
.L_x_14290:
[----:B0-2---:R0:W2:Y:S01]  /*9490*/  LDS R53, [R196+0x1200] ;  /* 0x00120000c4357984 */ /* 0x0050a20000000800 */
[----:B------:R-:W-:Y:S04]  /*94a0*/  BSSY.RECONVERGENT B0, `(.L_x_14292) ;  /* 0x0000003000007945 */ /* 0x000fe80003800200 */
[----:B------:R-:W-:Y:S05]  /*94b0*/  @!P1 BRA `(.L_x_14293) ;  /* 0x0000000000049947 */ /* 0x000fea0003800000 */
[----:B--2---:R3:W-:Y:S02]  /*94c0*/  REDG.E.ADD.F32.FTZ.RN.STRONG.GPU desc[UR20][R54.64+0x180], R53 ;  /* 0x00018035360079a6 */ /* 0x0047e4000c12f314 */
.L_x_14293:
[----:B------:R-:W-:Y:S05]  /*94d0*/  BSYNC.RECONVERGENT B0 ;  /* 0x0000000000007941 */ /* 0x000fea0003800200 */
.L_x_14292:
[----:B--23--:R2:W3:Y:S01]  /*94e0*/  LDS R53, [R101+0x1280] ;  /* 0x0012800065357984 */ /* 0x00c4e20000000800 */
[----:B------:R-:W-:Y:S01]  /*94f0*/  BSSY.RECONVERGENT B0, `(.L_x_14294) ;  /* 0x0000004000007945 */ /* 0x000fe20003800200 */
[----:B-1----:R-:W-:-:S03]  /*9500*/  IADD3 R213, PT, PT, R92, 0xe0, RZ ;  /* 0x000000e05cd57810 */ /* 0x002fc60007ffe0ff */
[----:B------:R-:W-:Y:S05]  /*9510*/  @!P2 BRA `(.L_x_14295) ;  /* 0x000000000004a947 */ /* 0x000fea0003800000 */
[----:B---3--:R1:W-:Y:S02]  /*9520*/  REDG.E.ADD.F32.FTZ.RN.STRONG.GPU desc[UR20][R54.64+0x200], R53 ;  /* 0x00020035360079a6 */ /* 0x0083e4000c12f314 */
.L_x_14295:
[----:B------:R-:W-:Y:S05]  /*9530*/  BSYNC.RECONVERGENT B0 ;  /* 0x0000000000007941 */ /* 0x000fea0003800200 */
.L_x_14294:
[----:B-1-3--:R1:W3:Y:S01]  /*9540*/  LDS R53, [R100+0x1300] ;  /* 0x0013000064357984 */ /* 0x00a2e20000000800 */
[----:B------:R-:W-:Y:S01]  /*9550*/  BSSY.RECONVERGENT B0, `(.L_x_14296) ;  /* 0x0000004000007945 */ /* 0x000fe20003800200 */
[----:B------:R-:W-:-:S03]  /*9560*/  LEA.HI R213, R213, R92, RZ, 0x1b ;  /* 0x0000005cd5d57211 */ /* 0x000fc600078fd8ff */
[----:B------:R-:W-:Y:S05]  /*9570*/  @!P3 BRA `(.L_x_14297) ;  /* 0x000000000004b947 */ /* 0x000fea0003800000 */
[----:B---3--:R4:W-:Y:S02]  /*9580*/  REDG.E.ADD.F32.FTZ.RN.STRONG.GPU desc[UR20][R54.64+0x280], R53 ;  /* 0x00028035360079a6 */ /* 0x0089e4000c12f314 */
.L_x_14297:
[----:B------:R-:W-:Y:S05]  /*9590*/  BSYNC.RECONVERGENT B0 ;  /* 0x0000000000007941 */ /* 0x000fea0003800200 */
.L_x_14296:
[----:B---34-:R3:W4:Y:S01]  /*95a0*/  LDS R53, [R99+0x1380] ;  /* 0x0013800063357984 */ /* 0x0187220000000800 */
[----:B------:R-:W-:Y:S01]  /*95b0*/  BSSY.RECONVERGENT B0, `(.L_x_14298) ;  /* 0x0000005000007945 */ /* 0x000fe20003800200 */
[----:B------:R-:W-:Y:S02]  /*95c0*/  IADD3 R215, PT, PT, R92, 0x120, RZ ;  /* 0x000001205cd77810 */ /* 0x000fe40007ffe0ff */
[----:B------:R-:W-:Y:S01]  /*95d0*/  LEA R52, R213, UR32, 0x2 ;  /* 0x00000020d5347c11 */ /* 0x000fe2000f8e10ff */
[----:B------:R-:W-:Y:S06]  /*95e0*/  @!P4 BRA `(.L_x_14299) ;  /* 0x000000000004c947 */ /* 0x000fec0003800000 */
[----:B----4-:R4:W-:Y:S02]  /*95f0*/  REDG.E.ADD.F32.FTZ.RN.STRONG.GPU desc[UR20][R54.64+0x300], R53 ;  /* 0x00030035360079a6 */ /* 0x0109e4000c12f314 */
.L_x_14299:
[----:B------:R-:W-:Y:S05]  /*9600*/  BSYNC.RECONVERGENT B0 ;  /* 0x0000000000007941 */ /* 0x000fea0003800200 */
.L_x_14298:
[----:B----4-:R4:W0:Y:S01]  /*9610*/  LDS R53, [R52+0x1400] ;  /* 0x0014000034357984 */ /* 0x0108220000000800 */
[----:B------:R-:W-:Y:S01]  /*9620*/  BSSY.RECONVERGENT B0, `(.L_x_14300) ;  /* 0x0000005000007945 */ /* 0x000fe20003800200 */
[----:B------:R-:W-:Y:S02]  /*9630*/  IADD3 R213, PT, PT, R92, 0x140, RZ ;  /* 0x000001405cd57810 */ /* 0x000fe40007ffe0ff */
[----:B------:R-:W-:Y:S01]  /*9640*/  LEA.HI R215, R215, R92, RZ, 0x1b ;  /* 0x0000005cd7d77211 */ /* 0x000fe200078fd8ff */
[----:B------:R-:W-:Y:S06]  /*9650*/  @!P5 BRA `(.L_x_14301) ;  /* 0x000000000004d947 */ /* 0x000fec0003800000 */
[----:B0-----:R0:W-:Y:S02]  /*9660*/  REDG.E.ADD.F32.FTZ.RN.STRONG.GPU desc[UR20][R54.64+0x380], R53 ;  /* 0x00038035360079a6 */ /* 0x0011e4000c12f314 */
.L_x_14301:
[----:B------:R-:W-:Y:S05]  /*9670*/  BSYNC.RECONVERGENT B0 ;  /* 0x0000000000007941 */ /* 0x000fea0003800200 */
.L_x_14300:
[----:B0-----:R0:W0:Y:S01]  /*9680*/  LDS R53, [R98+0x1480] ;  /* 0x0014800062357984 */ /* 0x0010220000000800 */
[----:B------:R-:W-:Y:S01]  /*9690*/  ISETP.GE.AND P6, PT, R188, 0x101, PT ;  /* 0x00000101bc00780c */ /* 0x000fe20003fc6270 */
[----:B------:R-:W-:Y:S01]  /*96a0*/  BSSY.RECONVERGENT B0, `(.L_x_14302) ;  /* 0x000000b000007945 */ /* 0x000fe20003800200 */
[----:B------:R-:W-:Y:S02]  /*96b0*/  IADD3 R217, PT, PT, R92, 0x160, RZ ;  /* 0x000001605cd97810 */ /* 0x000fe40007ffe0ff */
[----:B------:R-:W-:Y:S02]  /*96c0*/  LEA.HI R213, R213, R92, RZ, 0x1b ;  /* 0x0000005cd5d57211 */ /* 0x000fe400078fd8ff */
[----:B----4-:R-:W-:Y:S02]  /*96d0*/  LEA R52, R215, UR32, 0x2 ;  /* 0x00000020d7347c11 */ /* 0x010fe4000f8e10ff */
[C---:B------:R-:W-:Y:S02]  /*96e0*/  ISETP.GE.AND P1, PT, R188.reuse, 0x121, PT ;  /* 0x00000121bc00780c */ /* 0x040fe40003f26270 */
[----:B------:R-:W-:-:S02]  /*96f0*/  ISETP.GE.AND P2, PT, R188, 0x141, PT ;  /* 0x00000141bc00780c */ /* 0x000fc40003f46270 */
[C---:B------:R-:W-:Y:S02]  /*9700*/  ISETP.GE.AND P3, PT, R188.reuse, 0x161, PT ;  /* 0x00000161bc00780c */ /* 0x040fe40003f66270 */
[C---:B------:R-:W-:Y:S02]  /*9710*/  ISETP.GE.AND P4, PT, R188.reuse, 0x181, PT ;  /* 0x00000181bc00780c */ /* 0x040fe40003f86270 */
[----:B------:R-:W-:Y:S01]  /*9720*/  ISETP.GE.AND P5, PT, R188, 0x1a1, PT ;  /* 0x000001a1bc00780c */ /* 0x000fe20003fa6270 */
[----:B------:R-:W-:-:S12]  /*9730*/  @!P6 BRA `(.L_x_14303) ;  /* 0x000000000004e947 */ /* 0x000fd80003800000 */
[----:B0-----:R4:W-:Y:S02]  /*9740*/  REDG.E.ADD.F32.FTZ.RN.STRONG.GPU desc[UR20][R54.64+0x400], R53 ;  /* 0x00040035360079a6 */ /* 0x0019e4000c12f314 */
.L_x_14303:
[----:B------:R-:W-:Y:S05]  /*9750*/  BSYNC.RECONVERGENT B0 ;  /* 0x0000000000007941 */ /* 0x000fea0003800200 */
.L_x_14302:
[----:B0---4-:R0:W4:Y:S01]  /*9760*/  LDS R53, [R52+0x1500] ;  /* 0x0015000034357984 */ /* 0x0111220000000800 */
[----:B------:R-:W-:Y:S01]  /*9770*/  BSSY.RECONVERGENT B0, `(.L_x_14304) ;  /* 0x0000006000007945 */ /* 0x000fe20003800200 */
[----:B------:R-:W-:Y:S02]  /*9780*/  IADD3 R215, PT, PT, R92, 0x180, RZ ;  /* 0x000001805cd77810 */ /* 0x000fe40007ffe0ff */
[----:B------:R-:W-:Y:S02]  /*9790*/  LEA.HI R217, R217, R92, RZ, 0x1b ;  /* 0x0000005cd9d97211 */ /* 0x000fe400078fd8ff */
[----:B------:R-:W-:Y:S01]  /*97a0*/  LEA R160, R213, UR32, 0x2 ;  /* 0x00000020d5a07c11 */ /* 0x000fe2000f8e10ff */
[----:B------:R-:W-:Y:S06]  /*97b0*/  @!P1 BRA `(.L_x_14305) ;  /* 0x0000000000049947 */ /* 0x000fec0003800000 */
[----:B----4-:R4:W-:Y:S02]  /*97c0*/  REDG.E.ADD.F32.FTZ.RN.STRONG.GPU desc[UR20][R54.64+0x480], R53 ;  /* 0x00048035360079a6 */ /* 0x0109e4000c12f314 */
.L_x_14305:
[----:B------:R-:W-:Y:S05]  /*97d0*/  BSYNC.RECONVERGENT B0 ;  /* 0x0000000000007941 */ /* 0x000fea0003800200 */
.L_x_14304:
[----:B----4-:R4:W0:Y:S01]  /*97e0*/  LDS R53, [R160+0x1580] ;  /* 0x00158000a0357984 */ /* 0x0108220000000800 */
[----:B------:R-:W-:Y:S01]  /*97f0*/  BSSY.RECONVERGENT B0, `(.L_x_14306) ;  /* 0x0000006000007945 */ /* 0x000fe20003800200 */
[----:B------:R-:W-:Y:S02]  /*9800*/  IADD3 R213, PT, PT, R92, 0x1a0, RZ ;  /* 0x000001a05cd57810 */ /* 0x000fe40007ffe0ff */
[----:B------:R-:W-:Y:S02]  /*9810*/  LEA.HI R215, R215, R92, RZ, 0x1b ;  /* 0x0000005cd7d77211 */ /* 0x000fe400078fd8ff */
[----:B------:R-:W-:Y:S01]  /*9820*/  LEA R217, R217, UR32, 0x2 ;  /* 0x00000020d9d97c11 */ /* 0x000fe2000f8e10ff */
[----:B------:R-:W-:Y:S06]  /*9830*/  @!P2 BRA `(.L_x_14307) ;  /* 0x000000000004a947 */ /* 0x000fec0003800000 */
[----:B0-----:R0:W-:Y:S02]  /*9840*/  REDG.E.ADD.F32.FTZ.RN.STRONG.GPU desc[UR20][R54.64+0x500], R53 ;  /* 0x00050035360079a6 */ /* 0x0011e4000c12f314 */
.L_x_14307:
[----:B------:R-:W-:Y:S05]  /*9850*/  BSYNC.RECONVERGENT B0 ;  /* 0x0000000000007941 */ /* 0x000fea0003800200 */
.L_x_14306:
[----:B0-----:R0:W0:Y:S01]  /*9860*/  LDS R53, [R217+0x1600] ;  /* 0x00160000d9357984 */ /* 0x0010220000000800 */
[----:B------:R-:W-:Y:S01]  /*9870*/  BSSY.RECONVERGENT B0, `(.L_x_14308) ;  /* 0x0000005000007945 */ /* 0x000fe20003800200 */
[----:B------:R-:W-:Y:S02]  /*9880*/  LEA.HI R213, R213, R92, RZ, 0x1b ;  /* 0x0000005cd5d57211 */ /* 0x000fe400078fd8ff */
[----:B------:R-:W-:Y:S01]  /*9890*/  LEA R215, R215, UR32, 0x2 ;  /* 0x00000020d7d77c11 */ /* 0x000fe2000f8e10ff */
[----:B------:R-:W-:Y:S06]  /*98a0*/  @!P3 BRA `(.L_x_14309) ;  /* 0x000000000004b947 */ /* 0x000fec0003800000 */
[----:B0-----:R0:W-:Y:S02]  /*98b0*/  REDG.E.ADD.F32.FTZ.RN.STRONG.GPU desc[UR20][R54.64+0x580], R53 ;  /* 0x00058035360079a6 */ /* 0x0011e4000c12f314 */
.L_x_14309:
[----:B------:R-:W-:Y:S05]  /*98c0*/  BSYNC.RECONVERGENT B0 ;  /* 0x0000000000007941 */ /* 0x000fea0003800200 */
.L_x_14308:
[----:B0-----:R0:W0:Y:S01]  /*98d0*/  LDS R53, [R215+0x1680] ;  /* 0x00168000d7357984 */ /* 0x0010220000000800 */
[----:B------:R-:W-:Y:S01]  /*98e0*/  BSSY.RECONVERGENT B0, `(.L_x_14310) ;  /* 0x0000004000007945 */ /* 0x000fe20003800200 */
[----:B------:R-:W-:-:S03]  /*98f0*/  LEA R52, R213, UR32, 0x2 ;  /* 0x00000020d5347c11 */ /* 0x000fc6000f8e10ff */
[----:B------:R-:W-:Y:S05]  /*9900*/  @!P4 BRA `(.L_x_14311) ;  /* 0x000000000004c947 */ /* 0x000fea0003800000 */
[----:B0-----:R0:W-:Y:S02]  /*9910*/  REDG.E.ADD.F32.FTZ.RN.STRONG.GPU desc[UR20][R54.64+0x600], R53 ;  /* 0x00060035360079a6 */ /* 0x0011e4000c12f314 */
.L_x_14311:
[----:B------:R-:W-:Y:S05]  /*9920*/  BSYNC.RECONVERGENT B0 ;  /* 0x0000000000007941 */ /* 0x000fea0003800200 */
.L_x_14310:
[----:B0-----:R0:W0:Y:S01]  /*9930*/  LDS R53, [R52+0x1700] ;  /* 0x0017000034357984 */ /* 0x0010220000000800 */
[----:B------:R-:W-:Y:S01]  /*9940*/  BSSY.RECONVERGENT B0, `(.L_x_14312) ;  /* 0x0000005000007945 */ /* 0x000fe20003800200 */
[C---:B------:R-:W-:Y:S02]  /*9950*/  IADD3 R213, PT, PT, R92.reuse, 0x1c0, RZ ;  /* 0x000001c05cd57810 */ /* 0x040fe40007ffe0ff */
[----:B------:R-:W-:Y:S01]  /*9960*/  IADD3 R215, PT, PT, R92, 0x1e0, RZ ;  /* 0x000001e05cd77810 */ /* 0x000fe20007ffe0ff */
[----:B------:R-:W-:Y:S06]  /*9970*/  @!P5 BRA `(.L_x_14313) ;  /* 0x000000000004d947 */ /* 0x000fec0003800000 */
[----:B0-----:R0:W-:Y:S02]  /*9980*/  REDG.E.ADD.F32.FTZ.RN.STRONG.GPU desc[UR20][R54.64+0x680], R53 ;  /* 0x00068035360079a6 */ /* 0x0011e4000c12f314 */
.L_x_14313:
[----:B------:R-:W-:Y:S05]  /*9990*/  BSYNC.RECONVERGENT B0 ;  /* 0x0000000000007941 */ /* 0x000fea0003800200 */
.L_x_14312:
        /* <DEDUP_REMOVED lines=17> */
.L_x_14315:
[----:B------:R-:W-:Y:S05]  /*9ab0*/  BSYNC.RECONVERGENT B0 ;  /* 0x0000000000007941 */ /* 0x000fea0003800200 */
.L_x_14314:
[----:B0-----:R0:W0:Y:S01]  /*9ac0*/  LDS R53, [R215+0x1800] ;  /* 0x00180000d7357984 */ /* 0x0010220000000800 */
[----:B------:R-:W-:Y:S01]  /*9ad0*/  BSSY.RECONVERGENT B0, `(.L_x_14316) ;  /* 0x0000006000007945 */ /* 0x000fe20003800200 */
[----:B------:R-:W-:Y:S02]  /*9ae0*/  IADD3 R213, PT, PT, R92, 0x240, RZ ;  /* 0x000002405cd57810 */ /* 0x000fe40007ffe0ff */
[----:B------:R-:W-:Y:S02]  /*9af0*/  LEA.HI R217, R217, R92, RZ, 0x1b ;  /* 0x0000005cd9d97211 */ /* 0x000fe400078fd8ff */
[----:B------:R-:W-:Y:S01]  /*9b00*/  LEA R52, R52, UR32, 0x2 ;  /* 0x0000002034347c11 */ /* 0x000fe2000f8e10ff */
[----:B------:R-:W-:Y:S06]  /*9b10*/  @!P1 BRA `(.L_x_14317) ;  /* 0x0000000000049947 */ /* 0x000fec0003800000 */
[----:B0-----:R0:W-:Y:S02]  /*9b20*/  REDG.E.ADD.F32.FTZ.RN.STRONG.GPU desc[UR20][R54.64+0x780], R53 ;  /* 0x00078035360079a6 */ /* 0x0011e4000c12f314 */
.L_x_14317:
[----:B------:R-:W-:Y:S05]  /*9b30*/  BSYNC.RECONVERGENT B0 ;  /* 0x0000000000007941 */ /* 0x000fea0003800200 */
.L_x_14316:
[----:B0-----:R0:W0:Y:S01]  /*9b40*/  LDS R53, [R52+0x1880] ;  /* 0x0018800034357984 */ /* 0x0010220000000800 */
[----:B------:R-:W-:Y:S01]  /*9b50*/  BSSY.RECONVERGENT B0, `(.L_x_14318) ;  /* 0x0000005000007945 */ /* 0x000fe20003800200 */
[----:B------:R-:W-:Y:S02]  /*9b60*/  LEA.HI R213, R213, R92, RZ, 0x1b ;  /* 0x0000005cd5d57211 */ /* 0x000fe400078fd8ff */
[----:B------:R-:W-:Y:S01]  /*9b70*/  LEA R217, R217, UR32, 0x2 ;  /* 0x00000020d9d97c11 */ /* 0x000fe2000f8e10ff */
[----:B------:R-:W-:Y:S06]  /*9b80*/  @!P2 BRA `(.L_x_14319) ;  /* 0x000000000004a947 */ /* 0x000fec0003800000 */
[----:B0-----:R0:W-:Y:S02]  /*9b90*/  REDG.E.ADD.F32.FTZ.RN.STRONG.GPU desc[UR20][R54.64+0x800], R53 ;  /* 0x00080035360079a6 */ /* 0x0011e4000c12f314 */
.L_x_14319:
[----:B------:R-:W-:Y:S05]  /*9ba0*/  BSYNC.RECONVERGENT B0 ;  /* 0x0000000000007941 */ /* 0x000fea0003800200 */
.L_x_14318:
[----:B0-----:R0:W0:Y:S01]  /*9bb0*/  LDS R53, [R217+0x1900] ;  /* 0x00190000d9357984 */ /* 0x0010220000000800 */
[----:B------:R-:W-:Y:S01]  /*9bc0*/  BSSY.RECONVERGENT B0, `(.L_x_14320) ;  /* 0x0000004000007945 */ /* 0x000fe20003800200 */
[----:B------:R-:W-:-:S03]  /*9bd0*/  LEA R52, R213, UR32, 0x2 ;  /* 0x00000020d5347c11 */ /* 0x000fc6000f8e10ff */
[----:B------:R-:W-:Y:S05]  /*9be0*/  @!P3 BRA `(.L_x_14321) ;  /* 0x000000000004b947 */ /* 0x000fea0003800000 */
[----:B0-----:R0:W-:Y:S02]  /*9bf0*/  REDG.E.ADD.F32.FTZ.RN.STRONG.GPU desc[UR20][R54.64+0x880], R53 ;  /* 0x00088035360079a6 */ /* 0x0011e4000c12f314 */
.L_x_14321:
[----:B------:R-:W-:Y:S05]  /*9c00*/  BSYNC.RECONVERGENT B0 ;  /* 0x0000000000007941 */ /* 0x000fea0003800200 */
.L_x_14320:
[----:B0-----:R0:W0:Y:S01]  /*9c10*/  LDS R53, [R52+0x1980] ;  /* 0x0019800034357984 */ /* 0x0010220000000800 */
[----:B------:R-:W-:Y:S01]  /*9c20*/  BSSY.RECONVERGENT B0, `(.L_x_14322) ;  /* 0x0000004000007945 */ /* 0x000fe20003800200 */
[----:B------:R-:W-:-:S03]  /*9c30*/  IADD3 R213, PT, PT, R92, 0x2a0, RZ ;  /* 0x000002a05cd57810 */ /* 0x000fc60007ffe0ff */
[----:B------:R-:W-:Y:S05]  /*9c40*/  @!P4 BRA `(.L_x_14323) ;  /* 0x000000000004c947 */ /* 0x000fea0003800000 */
[----:B0-----:R0:W-:Y:S02]  /*9c50*/  REDG.E.ADD.F32.FTZ.RN.STRONG.GPU desc[UR20][R54.64+0x900], R53 ;  /* 0x00090035360079a6 */ /* 0x0011e4000c12f314 */
.L_x_14323:
[----:B------:R-:W-:Y:S05]  /*9c60*/  BSYNC.RECONVERGENT B0 ;  /* 0x0000000000007941 */ /* 0x000fea0003800200 */
.L_x_14322:
[----:B0-----:R0:W0:Y:S01]  /*9c70*/  LDS R53, [R97+0x1a00] ;  /* 0x001a000061357984 */ /* 0x0010220000000800 */
[----:B------:R-:W-:Y:S01]  /*9c80*/  BSSY.RECONVERGENT B0, `(.L_x_14324) ;  /* 0x0000005000007945 */ /* 0x000fe20003800200 */
[----:B------:R-:W-:Y:S02]  /*9c90*/  IADD3 R215, PT, PT, R92, 0x2c0, RZ ;  /* 0x000002c05cd77810 */ /* 0x000fe40007ffe0ff */
[----:B------:R-:W-:Y:S01]  /*9ca0*/  LEA.HI R213, R213, R92, RZ, 0x1b ;  /* 0x0000005cd5d57211 */ /* 0x000fe200078fd8ff */
[----:B------:R-:W-:Y:S06]  /*9cb0*/  @!P5 BRA `(.L_x_14325) ;  /* 0x000000000004d947 */ /* 0x000fec0003800000 */
[----:B0-----:R0:W-:Y:S02]  /*9cc0*/  REDG.E.ADD.F32.FTZ.RN.STRONG.GPU desc[UR20][R54.64+0x980], R53 ;  /* 0x00098035360079a6 */ /* 0x0011e4000c12f314 */
.L_x_14325:
[----:B------:R-:W-:Y:S05]  /*9cd0*/  BSYNC.RECONVERGENT B0 ;  /* 0x0000000000007941 */ /* 0x000fea0003800200 */
.L_x_14324:
[----:B0-----:R0:W0:Y:S01]  /*9ce0*/  LDS R53, [R96+0x1a80] ;  /* 0x001a800060357984 */ /* 0x0010220000000800 */
[C---:B------:R-:W-:Y:S01]  /*9cf0*/  ISETP.GE.AND P6, PT, R188.reuse, 0x281, PT ;  /* 0x00000281bc00780c */ /* 0x040fe20003fc6270 */
[----:B------:R-:W-:Y:S01]  /*9d00*/  BSSY.RECONVERGENT B0, `(.L_x_14326) ;  /* 0x000000a000007945 */ /* 0x000fe20003800200 */
[----:B------:R-:W-:Y:S02]  /*9d10*/  LEA.HI R215, R215, R92, RZ, 0x1b ;  /* 0x0000005cd7d77211 */ /* 0x000fe400078fd8ff */
[----:B------:R-:W-:Y:S02]  /*9d20*/  LEA R213, R213, UR32, 0x2 ;  /* 0x00000020d5d57c11 */ /* 0x000fe4000f8e10ff */
[C---:B------:R-:W-:Y:S02]  /*9d30*/  ISETP.GE.AND P1, PT, R188.reuse, 0x2a1, PT ;  /* 0x000002a1bc00780c */ /* 0x040fe40003f26270 */
[C---:B------:R-:W-:Y:S02]  /*9d40*/  ISETP.GE.AND P2, PT, R188.reuse, 0x2c1, PT ;  /* 0x000002c1bc00780c */ /* 0x040fe40003f46270 */
[----:B------:R-:W-:-:S02]  /*9d50*/  ISETP.GE.AND P3, PT, R188, 0x2e1, PT ;  /* 0x000002e1bc00780c */ /* 0x000fc40003f66270 */
[C---:B------:R-:W-:Y:S02]  /*9d60*/  ISETP.GE.AND P4, PT, R188.reuse, 0x301, PT ;  /* 0x00000301bc00780c */ /* 0x040fe40003f86270 */
[----:B------:R-:W-:Y:S01]  /*9d70*/  ISETP.GE.AND P5, PT, R188, 0x321, PT ;  /* 0x00000321bc00780c */ /* 0x000fe20003fa6270 */
[----:B------:R-:W-:-:S12]  /*9d80*/  @!P6 BRA `(.L_x_14327) ;  /* 0x000000000004e947 */ /* 0x000fd80003800000 */
[----:B0-----:R0:W-:Y:S02]  /*9d90*/  REDG.E.ADD.F32.FTZ.RN.STRONG.GPU desc[UR20][R54.64+0xa00], R53 ;  /* 0x000a0035360079a6 */ /* 0x0011e4000c12f314 */
.L_x_14327:
[----:B------:R-:W-:Y:S05]  /*9da0*/  BSYNC.RECONVERGENT B0 ;  /* 0x0000000000007941 */ /* 0x000fea0003800200 */
.L_x_14326:
[----:B0-----:R0:W0:Y:S01]  /*9db0*/  LDS R53, [R213+0x1b00] ;  /* 0x001b0000d5357984 */ /* 0x0010220000000800 */
[----:B------:R-:W-:Y:S01]  /*9dc0*/  BSSY.RECONVERGENT B0, `(.L_x_14328) ;  /* 0x0000004000007945 */ /* 0x000fe20003800200 */
[----:B------:R-:W-:-:S03]  /*9dd0*/  LEA R215, R215, UR32, 0x2 ;  /* 0x00000020d7d77c11 */ /* 0x000fc6000f8e10ff */
[----:B------:R-:W-:Y:S05]  /*9de0*/  @!P1 BRA `(.L_x_14329) ;  /* 0x0000000000049947 */ /* 0x000fea0003800000 */
[----:B0-----:R0:W-:Y:S02]  /*9df0*/  REDG.E.ADD.F32.FTZ.RN.STRONG.GPU desc[UR20][R54.64+0xa80], R53 ;  /* 0x000a8035360079a6 */ /* 0x0011e4000c12f314 */
.L_x_14329:
[----:B------:R-:W-:Y:S05]  /*9e00*/  BSYNC.RECONVERGENT B0 ;  /* 0x0000000000007941 */ /* 0x000fea0003800200 */
.L_x_14328:
[----:B0-----:R0:W0:Y:S01]  /*9e10*/  LDS R53, [R215+0x1b80] ;  /* 0x001b8000d7357984 */ /* 0x0010220000000800 */
[----:B------:R-:W-:Y:S01]  /*9e20*/  BSSY.RECONVERGENT B0, `(.L_x_14330) ;  /* 0x0000004000007945 */ /* 0x000fe20003800200 */
[----:B------:R-:W-:-:S03]  /*9e30*/  IADD3 R213, PT, PT, R92, 0x320, RZ ;  /* 0x000003205cd57810 */ /* 0x000fc60007ffe0ff */
[----:B------:R-:W-:Y:S05]  /*9e40*/  @!P2 BRA `(.L_x_14331) ;  /* 0x000000000004a947 */ /* 0x000fea0003800000 */
[----:B0-----:R0:W-:Y:S02]  /*9e50*/  REDG.E.ADD.F32.FTZ.RN.STRONG.GPU desc[UR20][R54.64+0xb00], R53 ;  /* 0x000b0035360079a6 */ /* 0x0011e4000c12f314 */
.L_x_14331:
[----:B------:R-:W-:Y:S05]  /*9e60*/  BSYNC.RECONVERGENT B0 ;  /* 0x0000000000007941 */ /* 0x000fea0003800200 */
.L_x_14330:
[----:B0-----:R0:W0:Y:S01]  /*9e70*/  LDS R53, [R95+0x1c00] ;  /* 0x001c00005f357984 */ /* 0x0010220000000800 */
[----:B------:R-:W-:Y:S01]  /*9e80*/  BSSY.RECONVERGENT B0, `(.L_x_14332) ;  /* 0x0000004000007945 */ /* 0x000fe20003800200 */
[----:B------:R-:W-:-:S03]  /*9e90*/  LEA.HI R213, R213, R92, RZ, 0x1b ;  /* 0x0000005cd5d57211 */ /* 0x000fc600078fd8ff */
[----:B------:R-:W-:Y:S05]  /*9ea0*/  @!P3 BRA `(.L_x_14333) ;  /* 0x000000000004b947 */ /* 0x000fea0003800000 */
[----:B0-----:R0:W-:Y:S02]  /*9eb0*/  REDG.E.ADD.F32.FTZ.RN.STRONG.GPU desc[UR20][R54.64+0xb80], R53 ;  /* 0x000b8035360079a6 */ /* 0x0011e4000c12f314 */
.L_x_14333:
[----:B------:R-:W-:Y:S05]  /*9ec0*/  BSYNC.RECONVERGENT B0 ;  /* 0x0000000000007941 */ /* 0x000fea0003800200 */
.L_x_14332:
[----:B0-----:R0:W0:Y:S01]  /*9ed0*/  LDS R53, [R94+0x1c80] ;  /* 0x001c80005e357984 */ /* 0x0010220000000800 */
[----:B------:R-:W-:Y:S01]  /*9ee0*/  BSSY.RECONVERGENT B0, `(.L_x_14334) ;  /* 0x0000006000007945 */ /* 0x000fe20003800200 */
[C---:B------:R-:W-:Y:S02]  /*9ef0*/  IADD3 R215, PT, PT, R92.reuse, 0x340, RZ ;  /* 0x000003405cd77810 */ /* 0x040fe40007ffe0ff */
[----:B------:R-:W-:Y:S02]  /*9f00*/  IADD3 R217, PT, PT, R92, 0x360, RZ ;  /* 0x000003605cd97810 */ /* 0x000fe40007ffe0ff */
[----:B------:R-:W-:Y:S01]  /*9f10*/  LEA R213, R213, UR32, 0x2 ;  /* 0x00000020d5d57c11 */ /* 0x000fe2000f8e10ff */
[----:B------:R-:W-:Y:S06]  /*9f20*/  @!P4 BRA `(.L_x_14335) ;  /* 0x000000000004c947 */ /* 0x000fec0003800000 */
[----:B0-----:R0:W-:Y:S02]  /*9f30*/  REDG.E.ADD.F32.FTZ.RN.STRONG.GPU desc[UR20][R54.64+0xc00], R53 ;  /* 0x000c0035360079a6 */ /* 0x0011e4000c12f314 */
.L_x_14335:
[----:B------:R-:W-:Y:S05]  /*9f40*/  BSYNC.RECONVERGENT B0 ;  /* 0x0000000000007941 */ /* 0x000fea0003800200 */
.L_x_14334:
[----:B0-----:R0:W0:Y:S01]  /*9f50*/  LDS R53, [R213+0x1d00] ;  /* 0x001d0000d5357984 */ /* 0x0010220000000800 */
[----:B------:R-:W-:Y:S01]  /*9f60*/  BSSY.RECONVERGENT B0, `(.L_x_14336) ;  /* 0x0000005000007945 */ /* 0x000fe20003800200 */
[-C--:B------:R-:W-:Y:S02]  /*9f70*/  LEA.HI R215, R215, R92.reuse, RZ, 0x1b ;  /* 0x0000005cd7d77211 */ /* 0x080fe400078fd8ff */
[----:B------:R-:W-:Y:S01]  /*9f80*/  LEA.HI R217, R217, R92, RZ, 0x1b ;  /* 0x0000005cd9d97211 */ /* 0x000fe200078fd8ff */
[----:B------:R-:W-:Y:S06]  /*9f90*/  @!P5 BRA `(.L_x_14337) ;  /* 0x000000000004d947 */ /* 0x000fec0003800000 */
[----:B0-----:R0:W-:Y:S02]  /*9fa0*/  REDG.E.ADD.F32.FTZ.RN.STRONG.GPU desc[UR20][R54.64+0xc80], R53 ;  /* 0x000c8035360079a6 */ /* 0x0011e4000c12f314 */
.L_x_14337:
[----:B------:R-:W-:Y:S05]  /*9fb0*/  BSYNC.RECONVERGENT B0 ;  /* 0x0000000000007941 */ /* 0x000fea0003800200 */
.L_x_14336:
[----:B0-----:R-:W-:Y:S01]  /*9fc0*/  LEA R53, R215, UR32, 0x2 ;  /* 0x00000020d7357c11 */ /* 0x001fe2000f8e10ff */
[----:B------:R-:W-:Y:S01]  /*9fd0*/  BSSY.RECONVERGENT B0, `(.L_x_14338) ;  /* 0x000000b000007945 */ /* 0x000fe20003800200 */
[C---:B------:R-:W-:Y:S02]  /*9fe0*/  ISETP.GE.AND P6, PT, R188.reuse, 0x341, PT ;  /* 0x00000341bc00780c */ /* 0x040fe40003fc6270 */
[----:B------:R-:W-:Y:S02]  /*9ff0*/  LEA R217, R217, UR32, 0x2 ;  /* 0x00000020d9d97c11 */ /* 0x000fe4000f8e10ff */
[----:B------:R-:W0:Y:S01]  /*a000*/  LDS R53, [R53+0x1d80] ;  /* 0x001d800035357984 */ /* 0x000e220000000800 */
[C---:B------:R-:W-:Y:S02]  /*a010*/  ISETP.GE.AND P1, PT, R188.reuse, 0x361, PT ;  /* 0x00000361bc00780c */ /* 0x040fe40003f26270 */
[C---:B------:R-:W-:Y:S02]  /*a020*/  ISETP.GE.AND P2, PT, R188.reuse, 0x381, PT ;  /* 0x00000381bc00780c */ /* 0x040fe40003f46270 */
[----:B------:R-:W-:-:S02]  /*a030*/  ISETP.GE.AND P3, PT, R188, 0x3a1, PT ;  /* 0x000003a1bc00780c */ /* 0x000fc40003f66270 */
[C---:B------:R-:W-:Y:S02]  /*a040*/  ISETP.GE.AND P4, PT, R188.reuse, 0x3c1, PT ;  /* 0x000003c1bc00780c */ /* 0x040fe40003f86270 */
[----:B------:R-:W-:Y:S01]  /*a050*/  ISETP.GE.AND P5, PT, R188, 0x3e1, PT ;  /* 0x000003e1bc00780c */ /* 0x000fe20003fa6270 */
[----:B------:R-:W-:-:S12]  /*a060*/  @!P6 BRA `(.L_x_14339) ;  /* 0x000000000004e947 */ /* 0x000fd80003800000 */
[----:B0-----:R0:W-:Y:S02]  /*a070*/  REDG.E.ADD.F32.FTZ.RN.STRONG.GPU desc[UR20][R54.64+0xd00], R53 ;  /* 0x000d0035360079a6 */ /* 0x0011e4000c12f314 */
.L_x_14339:
[----:B------:R-:W-:Y:S05]  /*a080*/  BSYNC.RECONVERGENT B0 ;  /* 0x0000000000007941 */ /* 0x000fea0003800200 */
.L_x_14338:
[----:B0-----:R0:W0:Y:S01]  /*a090*/  LDS R53, [R217+0x1e00] ;  /* 0x001e0000d9357984 */ /* 0x0010220000000800 */
[----:B------:R-:W-:Y:S04]  /*a0a0*/  BSSY.RECONVERGENT B0, `(.L_x_14340) ;  /* 0x0000003000007945 */ /* 0x000fe80003800200 */
[----:B------:R-:W-:Y:S05]  /*a0b0*/  @!P1 BRA `(.L_x_14341) ;  /* 0x0000000000049947 */ /* 0x000fea0003800000 */
[----:B0-----:R0:W-:Y:S02]  /*a0c0*/  REDG.E.ADD.F32.FTZ.RN.STRONG.GPU desc[UR20][R54.64+0xd80], R53 ;  /* 0x000d8035360079a6 */ /* 0x0011e4000c12f314 */
.L_x_14341:
[----:B------:R-:W-:Y:S05]  /*a0d0*/  BSYNC.RECONVERGENT B0 ;  /* 0x0000000000007941 */ /* 0x000fea0003800200 */
.L_x_14340:
[----:B0-----:R0:W0:Y:S01]  /*a0e0*/  LDS R53, [R93+0x1e80] ;  /* 0x001e80005d357984 */ /* 0x0010220000000800 */
[----:B------:R-:W-:Y:S01]  /*a0f0*/  BSSY.RECONVERGENT B0, `(.L_x_14342) ;  /* 0x0000004000007945 */ /* 0x000fe20003800200 */
[----:B------:R-:W-:-:S03]  /*a100*/  IADD3 R213, PT, PT, R92, 0x3a0, RZ ;  /* 0x000003a05cd57810 */ /* 0x000fc60007ffe0ff */
[----:B------:R-:W-:Y:S05]  /*a110*/  @!P2 BRA `(.L_x_14343) ;  /* 0x000000000004a947 */ /* 0x000fea0003800000 */
[----:B0-----:R0:W-:Y:S02]  /*a120*/  REDG.E.ADD.F32.FTZ.RN.STRONG.GPU desc[UR20][R54.64+0xe00], R53 ;  /* 0x000e0035360079a6 */ /* 0x0011e4000c12f314 */
.L_x_14343:
[----:B------:R-:W-:Y:S05]  /*a130*/  BSYNC.RECONVERGENT B0 ;  /* 0x0000000000007941 */ /* 0x000fea0003800200 */
.L_x_14342:
[----:B0-----:R-:W-:Y:S01]  /*a140*/  IADD3 R53, PT, PT, R92, 0x3c0, RZ ;  /* 0x000003c05c357810 */ /* 0x001fe20007ffe0ff */
[----:B------:R-:W-:Y:S01]  /*a150*/  FMUL.FTZ R52, R199, R120 ;  /* 0x00000078c7347220 */ /* 0x000fe20000410000 */
[----:B------:R-:W-:Y:S01]  /*a160*/  LEA.HI R213, R213, R92, RZ, 0x1b ;  /* 0x0000005cd5d57211 */ /* 0x000fe200078fd8ff */
[----:B------:R-:W-:Y:S01]  /*a170*/  FFMA.FTZ R199, R7, -R120, R202 ;  /* 0x8000007807c77223 */ /* 0x000fe200000100ca */
[----:B------:R-:W-:Y:S01]  /*a180*/  LEA.HI R53, R53, R92, RZ, 0x1b ;  /* 0x0000005c35357211 */ /* 0x000fe200078fd8ff */
[----:B----4-:R-:W-:Y:S01]  /*a190*/  FMUL.FTZ R160, R58, R120 ;  /* 0x000000783aa07220 */ /* 0x010fe20000410000 */
[----:B------:R-:W-:Y:S01]  /*a1a0*/  LEA R196, R213, UR32, 0x2 ;  /* 0x00000020d5c47c11 */ /* 0x000fe2000f8e10ff */
[----:B------:R-:W-:Y:S01]  /*a1b0*/  BSSY.RECONVERGENT B0, `(.L_x_14344) ;  /* 0x000000a000007945 */ /* 0x000fe20003800200 */
[----:B------:R-:W-:Y:S01]  /*a1c0*/  LEA R202, R53, UR32, 0x2 ;  /* 0x0000002035ca7c11 */ /* 0x000fe2000f8e10ff */
[----:B------:R-:W-:Y:S01]  /*a1d0*/  FMUL.FTZ R188, R84, R160 ;  /* 0x000000a054bc7220 */ /* 0x000fe20000410000 */
[----:B------:R-:W-:Y:S01]  /*a1e0*/  IADD3 R215, PT, PT, R92, 0x3e0, RZ ;  /* 0x000003e05cd77810 */ /* 0x000fe20007ffe0ff */
[----:B------:R0:W4:Y:S02]  /*a1f0*/  LDS R53, [R196+0x1f00] ;  /* 0x001f0000c4357984 */ /* 0x0001240000000800 */
[----:B------:R-:W-:Y:S01]  /*a200*/  FFMA.FTZ R213, R199, R52, -R188 ;  /* 0x00000034c7d57223 */ /* 0x000fe200000108bc */
[----:B------:R-:W-:Y:S01]  /*a210*/  LEA.HI R215, R215, R92, RZ, 0x1b ;  /* 0x0000005cd7d77211 */ /* 0x000fe200078fd8ff */
[----:B------:R-:W-:Y:S01]  /*a220*/  FMUL.FTZ R52, R84, R52 ;  /* 0x0000003454347220 */ /* 0x000fe20000410000 */
[----:B------:R-:W-:Y:S06]  /*a230*/  @!P3 BRA `(.L_x_14345) ;  /* 0x000000000004b947 */ /* 0x000fec0003800000 */
[----:B----4-:R4:W-:Y:S02]  /*a240*/  REDG.E.ADD.F32.FTZ.RN.STRONG.GPU desc[UR20][R54.64+0xe80], R53 ;  /* 0x000e8035360079a6 */ /* 0x0109e4000c12f314 */
.L_x_14345:
[----:B------:R-:W-:Y:S05]  /*a250*/  BSYNC.RECONVERGENT B0 ;  /* 0x0000000000007941 */ /* 0x000fea0003800200 */
.L_x_14344:
[----:B------:R-:W-:Y:S01]  /*a260*/  LEA R188, R215, UR32, 0x2 ;  /* 0x00000020d7bc7c11 */ /* 0x000fe2000f8e10ff */
[----:B------:R-:W-:Y:S01]  /*a270*/  BSSY.RECONVERGENT B0, `(.L_x_14346) ;  /* 0x0000005000007945 */ /* 0x000fe20003800200 */
[----:B------:R0:W0:Y:S01]  /*a280*/  LDS R215, [R202+0x1f80] ;  /* 0x001f8000cad77984 */ /* 0x0000220000000800 */
[----:B----4-:R-:W-:Y:S02]  /*a290*/  FFMA.FTZ R53, R199, R160, R52 ;  /* 0x000000a0c7357223 */ /* 0x010fe40000010034 */
[----:B------:R-:W-:Y:S05]  /*a2a0*/  @!P4 BRA `(.L_x_14347) ;  /* 0x000000000004c947 */ /* 0x000fea0003800000 */
[----:B0-----:R4:W-:Y:S02]  /*a2b0*/  REDG.E.ADD.F32.FTZ.RN.STRONG.GPU desc[UR20][R54.64+0xf00], R215 ;  /* 0x000f00d7360079a6 */ /* 0x0019e4000c12f314 */
.L_x_14347:
[----:B------:R-:W-:Y:S05]  /*a2c0*/  BSYNC.RECONVERGENT B0 ;  /* 0x0000000000007941 */ /* 0x000fea0003800200 */
.L_x_14346:
[----:B------:R-:W-:Y:S01]  /*a2d0*/  FADD.FTZ R52, R180, R53 ;  /* 0x00000035b4347221 */ /* 0x000fe20000010000 */
[----:B------:R-:W-:Y:S01]  /*a2e0*/  BSSY.RECONVERGENT B0, `(.L_x_14348) ;  /* 0x0000004000007945 */ /* 0x000fe20003800200 */
[----:B------:R0:W0:Y:S03]  /*a2f0*/  LDS R53, [R188+0x2000] ;  /* 0x00200000bc357984 */ /* 0x0000260000000800 */
[----:B------:R-:W-:Y:S05]  /*a300*/  @!P5 BRA `(.L_x_14349) ;  /* 0x000000000004d947 */ /* 0x000fea0003800000 */
[----:B0-----:R0:W-:Y:S02]  /*a310*/  REDG.E.ADD.F32.FTZ.RN.STRONG.GPU desc[UR20][R54.64+0xf80], R53 ;  /* 0x000f8035360079a6 */ /* 0x0011e4000c12f314 */
.L_x_14349:
[----:B------:R-:W-:Y:S05]  /*a320*/  BSYNC.RECONVERGENT B0 ;  /* 0x0000000000007941 */ /* 0x000fea0003800200 */
.L_x_14348:
[----:B0-----:R-:W-:Y:S01]  /*a330*/  FADD.FTZ R53, R186, R213 ;  /* 0x000000d5ba357221 */ /* 0x001fe20000010000 */
[C---:B----4-:R-:W-:Y:S01]  /*a340*/  FFMA.FTZ R54, R138.reuse, R85, R83 ;  /* 0x000000558a367223 */ /* 0x050fe20000010053 */
[----:B------:R-:W-:Y:S01]  /*a350*/  FFMA.FTZ R55, -R138, R200, R81 ;  /* 0x000000c88a377223 */ /* 0x000fe20000010151 */
[----:B------:R-:W-:Y:S01]  /*a360*/  ISETP.GT.AND P1, PT, R91, 0x1e, PT ;  /* 0x0000001e5b00780c */ /* 0x000fe20003f24270 */
[----:B------:R-:W0:Y:S01]  /*a370*/  SHFL.DOWN PT, R81, R52, 0x1, 0x1f ;  /* 0x08201f0034517f89 */ /* 0x000e2200000e0000 */
[----:B------:R-:W-:Y:S01]  /*a380*/  FMUL.FTZ R157, R157, R192 ;  /* 0x000000c09d9d7220 */ /* 0x000fe20000410000 */
[----:B------:R-:W-:Y:S01]  /*a390*/  FMUL.FTZ R195, R166, R195 ;  /* 0x000000c3a6c37220 */ /* 0x000fe20000410000 */
[----:B------:R-:W-:Y:S01]  /*a3a0*/  FMUL.FTZ R165, R165, R168 ;  /* 0x000000a8a5a57220 */ /* 0x000fe20000410000 */
[----:B------:R-:W4:Y:S01]  /*a3b0*/  SHFL.DOWN PT, R180, R53, 0x1, 0x1f ;  /* 0x08201f0035b47f89 */ /* 0x000f2200000e0000 */
[----:B------:R-:W-:Y:S01]  /*a3c0*/  FFMA.FTZ R74, R74, R207, R157 ;  /* 0x000000cf4a4a7223 */ /* 0x000fe2000001009d */
[----:B------:R-:W-:Y:S01]  /*a3d0*/  FFMA.FTZ R181, R78, R181, R195 ;  /* 0x000000b54eb57223 */ /* 0x000fe200000100c3 */
[----:B------:R-:W-:Y:S01]  /*a3e0*/  FFMA.FTZ R56, R56, R169, R165 ;  /* 0x000000a938387223 */ /* 0x000fe200000100a5 */
[----:B------:R-:W5:Y:S01]  /*a3f0*/  SHFL.DOWN PT, R83, R54, 0x1, 0x1f ;  /* 0x08201f0036537f89 */ /* 0x000f6200000e0000 */
[----:B------:R-:W-:Y:S01]  /*a400*/  FFMA.FTZ R74, R11, R62, R74 ;  /* 0x0000003e0b4a7223 */ /* 0x000fe2000001004a */
[----:B------:R-:W-:Y:S01]  /*a410*/  FMUL.FTZ R82, R82, R167 ;  /* 0x000000a752527220 */ /* 0x000fe20000410000 */
[----:B------:R-:W-:Y:S01]  /*a420*/  FMUL.FTZ R199, R199, R2 ;  /* 0x00000002c7c77220 */ /* 0x000fe20000410000 */
[----:B------:R-:W1:Y:S01]  /*a430*/  SHFL.DOWN PT, R186, R55, 0x1, 0x1f ;  /* 0x08201f0037ba7f89 */ /* 0x000e6200000e0000 */
        /* <DEDUP_REMOVED lines=15> */
[----:B----4-:R-:W-:Y:S01]  /*a530*/  @!P1 FADD.FTZ R53, R53, R180 ;  /* 0x000000b435359221 */ /* 0x010fe20000010000 */
[----:B------:R-:W0:Y:S01]  /*a540*/  SHFL.DOWN PT, R81, R52, 0x2, 0x1f ;  /* 0x08401f0034517f89 */ /* 0x000e2200000e0000 */
[----:B------:R-:W-:Y:S01]  /*a550*/  FMUL.FTZ R161, R142, R161 ;  /* 0x000000a18ea17220 */ /* 0x000fe20000410000 */
        /* <DEDUP_REMOVED lines=26> */
[----:B----4-:R-:W-:Y:S01]  /*a700*/  @!P1 FADD.FTZ R53, R53, R180 ;  /* 0x000000b435359221 */ /* 0x010fe20000010000 */
        /* <DEDUP_REMOVED lines=38> */
.L_x_14351:
[----:B------:R-:W-:Y:S05]  /*a970*/  BSYNC.RECONVERGENT B0 ;  /* 0x0000000000007941 */ /* 0x000fea0003800200 */
.L_x_14350:
        /* <DEDUP_REMOVED lines=39> */
[----:B-1--4-:R-:W0:Y:S04]  /*abf0*/  @P1 LDS.64 R2, [UR33+0x4e50] ;  /* 0x004e5021ff021984 */ /* 0x012e280008000a00 */
[----:B------:R-:W1:Y:S01]  /*ac00*/  @P1 LDS.64 R56, [UR33+0x4650] ;  /* 0x00465021ff381984 */ /* 0x000e620008000a00 */
[----:B0-----:R-:W-:Y:S01]  /*ac10*/  @P1 FADD.FTZ R54, R54, R2 ;  /* 0x0000000236361221 */ /* 0x001fe20000010000 */
[----:B------:R-:W-:Y:S01]  /*ac20*/  @P1 FADD.FTZ R55, R55, R3 ;  /* 0x0000000337371221 */ /* 0x000fe20000010000 */
[----:B-1----:R-:W-:Y:S01]  /*ac30*/  @P1 FADD.FTZ R52, R52, R56 ;  /* 0x0000003834341221 */ /* 0x002fe20000010000 */
[----:B------:R-:W-:-:S03]  /*ac40*/  @P1 FADD.FTZ R53, R53, R57 ;  /* 0x0000003935351221 */ /* 0x000fc60000010000 */
[----:B------:R0:W-:Y:S04]  /*ac50*/  STS.64 [UR33+0x4e50], R54 ;  /* 0x004e5036ff007988 */ /* 0x0001e80008000a21 */
[----:B------:R0:W-:Y:S02]  /*ac60*/  STS.64 [UR33+0x4650], R52 ;  /* 0x00465034ff007988 */ /* 0x0001e40008000a21 */
.L_x_14353:
[----:B------:R-:W-:Y:S05]  /*ac70*/  BSYNC.RECONVERGENT B0 ;  /* 0x0000000000007941 */ /* 0x000fea0003800200 */
.L_x_14352:
[----:B------:R-:W-:-:S04]  /*ac80*/  UIADD3 UR8, UPT, UPT, UR8, 0x1, URZ ;  /* 0x0000000108087890 */ /* 0x000fc8000fffe0ff */
[----:B------:R-:W-:-:S09]  /*ac90*/  UISETP.GE.AND UP0, UPT, UR8, UR48, UPT ;  /* 0x000000300800728c */ /* 0x000fd2000bf06270 */
[----:B------:R-:W-:Y:S05]  /*aca0*/  BRA.U !UP0, `(.L_x_14354) ;  /* 0xffffff8908947547 */ /* 0x000fea000b83ffff */
.L_x_14272:
[----:B------:R-:W-:Y:S01]  /*acb0*/  BAR.SYNC.DEFER_BLOCKING 0x0 ;  /* 0x0000000000007b1d */ /* 0x000fe20000010000 */
[----:B------:R-:W-:Y:S02]  /*acc0*/  SHF.L.U32 R92, R92, 0x2, RZ ;  /* 0x000000025c5c7819 */ /* 0x000fe400000006ff */
[----:B----4-:R-:W-:Y:S02]  /*acd0*/  MOV R2, 0x10 ;  /* 0x0000001000027802 */ /* 0x010fe40000000f00 */
[----:B-1----:R-:W-:-:S03]  /*ace0*/  LOP3.LUT R3, R92, 0xf80, RZ, 0xc0, !PT ;  /* 0x00000f805c037812 */ /* 0x002fc600078ec0ff */
[----:B------:R-:W1:Y:S01]  /*acf0*/  S2UR UR24, SR_CgaCtaId ;  /* 0x00000000001879c3 */ /* 0x000e620000008800 */
[----:B------:R-:W4:Y:S01]  /*ad00*/  S2R R0, SR_LANEID ;  /* 0x0000000000007919 */ /* 0x000f220000000000 */
[----:B------:R-:W-:Y:S01]  /*ad10*/  LOP3.LUT R61, R3, 0x1f, R104, 0xf8, !PT ;  /* 0x0000001f033d7812 */ /* 0x000fe200078ef868 */
[----:B------:R-:W-:Y:S01]  /*ad20*/  UMOV UR8, 0x400 ;  /* 0x0000040000087882 */ /* 0x000fe20000000000 */
[----:B------:R-:W5:Y:S03]  /*ad30*/  LDCU.64 UR28, c[0x0][0x4f8] ;  /* 0x00009f00ff1c77ac */ /* 0x000f660008000a00 */
[----:B------:R-:W-:Y:S01]  /*ad40*/  IMAD.WIDE.U32 R2, R61, R2, UR10 ;  /* 0x0000000a3d027e25 */ /* 0x000fe2000f8e0002 */
[----:B------:R-:W0:Y:S01]  /*ad50*/  LDCU.64 UR30, c[0x0][0x500] ;  /* 0x0000a000ff1e77ac */ /* 0x000e220008000a00 */
[----:B------:R-:W2:Y:S03]  /*ad60*/  LDCU.64 UR32, c[0x0][0x550] ;  /* 0x0000aa00ff2077ac */ /* 0x000ea60008000a00 */
[----:B------:R-:W3:Y:S04]  /*ad70*/  LDG.E.128 R4, desc[UR20][R2.64] ;  /* 0x0000001402047981 */ /* 0x000ee8000c1e1d00 */
[----:B------:R-:W3:Y:S04]  /*ad80*/  LDG.E.128 R8, desc[UR20][R2.64+0x200] ;  /* 0x0002001402087981 */ /* 0x000ee8000c1e1d00 */
[----:B------:R-:W3:Y:S04]  /*ad90*/  LDG.E.128 R12, desc[UR20][R2.64+0x400] ;  /* 0x00040014020c7981 */ /* 0x000ee8000c1e1d00 */
[----:B------:R-:W3:Y:S01]  /*ada0*/  LDG.E.128 R16, desc[UR20][R2.64+0x600] ;  /* 0x0006001402107981 */ /* 0x000ee2000c1e1d00 */
[----:B-1----:R-:W-:-:S02]  /*adb0*/  ULEA UR8, UR24, UR8, 0x18 ;  /* 0x0000000818087291 */ /* 0x002fc4000f8ec0ff */
[----:B------:R-:W-:Y:S02]  /*adc0*/  UIADD3 UR17, UP1, UPT, UR17, -0x800, URZ ;  /* 0xfffff80011117890 */ /* 0x000fe4000ff3e0ff */
[----:B------:R-:W-:Y:S02]  /*add0*/  UIADD3 UR14, UP2, UPT, UR14, -0x800, URZ ;  /* 0xfffff8000e0e7890 */ /* 0x000fe4000ff5e0ff */
[----:B----4-:R-:W-:Y:S01]  /*ade0*/  LEA R60, R0, UR8, 0x6 ;  /* 0x00000008003c7c11 */ /* 0x010fe2000f8e30ff */
[----:B------:R-:W-:Y:S02]  /*adf0*/  UIADD3 UR8, UPT, UPT, UR13, -0x1, URZ ;  /* 0xffffffff0d087890 */ /* 0x000fe4000fffe0ff */
[----:B------:R-:W-:Y:S02]  /*ae00*/  UIADD3.X UR16, UPT, UPT, UR16, -0x1, URZ, UP1, !UPT ;  /* 0xffffffff10107890 */ /* 0x000fe40008ffe4ff */
[----:B------:R-:W-:Y:S02]  /*ae10*/  USHF.L.U32 UR26, UR8, 0x9, URZ ;  /* 0x00000009081a7899 */ /* 0x000fe400080006ff */
[----:B------:R-:W-:-:S02]  /*ae20*/  UIADD3.X UR15, UPT, UPT, UR15, -0x1, URZ, UP2, !UPT ;  /* 0xffffffff0f0f7890 */ /* 0x000fc400097fe4ff */
[----:B------:R-:W-:-:S04]  /*ae30*/  USHF.R.S32.HI UR27, URZ, 0x1f, UR26 ;  /* 0x0000001fff1b7899 */ /* 0x000fc8000801141a */
[----:B-----5:R-:W-:-:S04]  /*ae40*/  UIMAD.WIDE.U32 UR24, UR23, UR28, UR26 ;  /* 0x0000001c171872a5 */ /* 0x020fc8000f8e001a */
[----:B------:R-:W-:-:S04]  /*ae50*/  UIMAD UR25, UR23, UR29, UR25 ;  /* 0x0000001d171972a4 */ /* 0x000fc8000f8e0219 */
[----:B0-----:R-:W-:-:S04]  /*ae60*/  UIMAD.WIDE.U32 UR24, UR22, UR30, UR24 ;  /* 0x0000001e161872a5 */ /* 0x001fc8000f8e0018 */
[----:B------:R-:W-:Y:S02]  /*ae70*/  UIMAD UR28, UR22, UR31, UR25 ;  /* 0x0000001f161c72a4 */ /* 0x000fe4000f8e0219 */
[----:B--2---:R-:W-:Y:S01]  /*ae80*/  ULEA UR25, UP0, UR24, UR32, 0x2 ;  /* 0x0000002018197291 */ /* 0x004fe2000f8010ff */
[----:B------:R-:W0:Y:S03]  /*ae90*/  LDCU.64 UR30, c[0x0][0x560] ;  /* 0x0000ac00ff1e77ac */ /* 0x000e260008000a00 */
[----:B------:R-:W-:-:S05]  /*aea0*/  ULEA.HI.X UR24, UR24, UR33, UR28, 0x2, UP0 ;  /* 0x0000002118187291 */ /* 0x000fca00080f141c */
[----:B------:R-:W1:Y:S01]  /*aeb0*/  LDCU.64 UR28, c[0x0][0x520] ;  /* 0x0000a400ff1c77ac */ /* 0x000e620008000a00 */
[----:B---3--:R-:W-:Y:S04]  /*aec0*/  STS.128 [R90], R4 ;  /* 0x000000045a007388 */ /* 0x008fe80000000c00 */
[----:B------:R-:W-:Y:S04]  /*aed0*/  STS.128 [R90+0x200], R8 ;  /* 0x000200085a007388 */ /* 0x000fe80000000c00 */
        /* <DEDUP_REMOVED lines=139> */
[----:B-1----:R-:W-:Y:S01]  /*b790*/  UIMAD.WIDE.U32 UR24, UR22, UR28, UR24 ;  /* 0x0000001c161872a5 */ /* 0x002fe2000f8e0018 */
[----:B------:R-:W-:Y:S02]  /*b7a0*/  FADD.FTZ R0, R5, R34 ;  /* 0x0000002205007221 */ /* 0x000fe40000010000 */
[----:B------:R-:W1:Y:S01]  /*b7b0*/  @!P1 MUFU.RCP R4, R7 ;  /* 0x0000000700049308 */ /* 0x000e620000001000 */
[----:B0-----:R-:W-:Y:S01]  /*b7c0*/  @!P3 FMUL.FTZ R21, R21, R44 ;  /* 0x0000002c1515b220 */ /* 0x001fe20000410000 */
[----:B------:R-:W-:-:S02]  /*b7d0*/  UIMAD UR26, UR22, UR29, UR25 ;  /* 0x0000001d161a72a4 */ /* 0x000fc4000f8e0219 */
[----:B------:R-:W-:-:S04]  /*b7e0*/  ULEA UR25, UP0, UR24, UR30, 0x2 ;  /* 0x0000001e18197291 */ /* 0x000fc8000f8010ff */
[----:B------:R-:W-:Y:S01]  /*b7f0*/  ULEA.HI.X UR24, UR24, UR31, UR26, 0x2, UP0 ;  /* 0x0000001f18187291 */ /* 0x000fe200080f141a */
[----:B---3--:R-:W-:Y:S01]  /*b800*/  @!P2 FMUL.FTZ R22, R22, R45 ;  /* 0x0000002d1616a220 */ /* 0x008fe20000410000 */
[----:B------:R0:W-:Y:S01]  /*b810*/  STS.128 [R60], R32 ;  /* 0x000000203c007388 */ /* 0x0001e20000000c00 */
[----:B------:R-:W-:Y:S01]  /*b820*/  MOV R2, UR25 ;  /* 0x0000001900027c02 */ /* 0x000fe20008000f00 */
        /* <DEDUP_REMOVED lines=12> */
[----:B0-----:R-:W-:Y:S01]  /*b8f0*/  FADD.FTZ R35, R0, R35 ;  /* 0x0000002300237221 */ /* 0x001fe20000010000 */
[----:B------:R-:W-:Y:S02]  /*b900*/  UIADD3.X UR25, UPT, UPT, UR11, -0x1, URZ, UP3, !UPT ;  /* 0xffffffff0b197890 */ /* 0x000fe40009ffe4ff */
[----:B------:R-:W0:Y:S01]  /*b910*/  LDS.128 R8, [R90+0x200] ;  /* 0x000200005a087984 */ /* 0x000e220000000c00 */
[----:B--2---:R-:W-:Y:S01]  /*b920*/  FADD.FTZ R28, R35, R28 ;  /* 0x0000001c231c7221 */ /* 0x004fe20000010000 */
[----:B------:R-:W-:Y:S02]  /*b930*/  UMOV UR13, UR8 ;  /* 0x00000008000d7c82 */ /* 0x000fe40008000000 */
[----:B------:R-:W2:Y:S01]  /*b940*/  LDS.128 R12, [R90+0x400] ;  /* 0x000400005a0c7984 */ /* 0x000ea20000000c00 */
        /* <DEDUP_REMOVED lines=13> */
[----:B--2---:R1:W-:Y:S03]  /*ba20*/  STG.E.128 desc[UR20][R2.64+0x400], R12 ;  /* 0x0004000c02007986 */ /* 0x0043e6000c101d14 */
[----:B------:R-:W-:Y:S01]  /*ba30*/  FADD.FTZ R105, R22, R23 ;  /* 0x0000001716697221 */ /* 0x000fe20000010000 */
[----:B-----5:R1:W-:Y:S01]  /*ba40*/  STG.E.128 desc[UR20][R2.64+0x600], R16 ;  /* 0x0006001002007986 */ /* 0x0203e2000c101d14 */
[----:B------:R-:W-:Y:S05]  /*ba50*/  BRA.U UP0, `(.L_x_14355) ;  /* 0xffffff5100387547 */ /* 0x000fea000b83ffff */
.L_x_14239:
        /* <DEDUP_REMOVED lines=33> */
.L_x_14357:
[----:B------:R-:W-:Y:S05]  /*bc70*/  BSYNC.RECONVERGENT B0 ;  /* 0x0000000000007941 */ /* 0x000fea0003800200 */
.L_x_14356:
        /* <DEDUP_REMOVED lines=31> */
.L_x_14359:
[----:B------:R-:W-:Y:S05]  /*be70*/  BSYNC.RECONVERGENT B0 ;  /* 0x0000000000007941 */ /* 0x000fea0003800200 */
.L_x_14358:
        /* <DEDUP_REMOVED lines=17> */
.L_x_14361:
        /* <DEDUP_REMOVED lines=26> */
.L_x_14360:
[----:B------:R-:W-:Y:S05]  /*c130*/  EXIT ;  /* 0x000000000000794d */ /* 0x000fea0003800000 */
.L_x_14362:
        /* <DEDUP_REMOVED lines=12> */
.L_x_18742:


//--------------------- .text._Z25selective_scan_bwd_kernelI32Selective_Scan_bwd_kernel_traitsILi32ELi16ELb1ELb0ELb1ELb1ELb1EfN3c107complexIfEEEEv12SSMParamsBwd --------------------------
	.section	.text._Z25selective_scan_bwd_kernelI32Selective_Scan_bwd_kernel_traitsILi32ELi16ELb1ELb0ELb1ELb1ELb1EfN3c107complexIfEEEEv12SSMParamsBwd,"ax",@progbits
	.align	128
        .global         _Z25selective_scan_bwd_kernelI32Selective_Scan_bwd_kernel_traitsILi32ELi16ELb1ELb0ELb1ELb1ELb1EfN3c107complexIfEEEEv12SSMParamsBwd
        .type           _Z25selective_scan_bwd_kernelI32Selective_Scan_bwd_kernel_traitsILi32ELi16ELb1ELb0ELb1ELb1ELb1EfN3c107complexIfEEEEv12SSMParamsBwd,@function
        .size           _Z25selective_scan_bwd_kernelI32Selective_Scan_bwd_kernel_traitsILi32ELi16ELb1ELb0ELb1ELb1ELb1EfN3c107complexIfEEEEv12SSMParamsBwd,(.L_x_18743 - _Z25selective_scan_bwd_kernelI32Selective_Scan_bwd_kernel_traitsILi32ELi16ELb1ELb0ELb1ELb1ELb1EfN3c107complexIfEEEEv12SSMParamsBwd)
        .other          _Z25selective_scan_bwd_kernelI32Selective_Scan_bwd_kernel_traitsILi32ELi16ELb1ELb0ELb1ELb1ELb1EfN3c107complexIfEEEEv12SSMParamsBwd,@"STO_CUDA_ENTRY STV_DEFAULT"
_Z25selective_scan_bwd_kernelI32Selective_Scan_bwd_kernel_traitsILi32ELi16ELb1ELb0ELb1ELb1ELb1EfN3c107complexIfEEEEv12SSMParamsBwd:
.text._Z25selective_scan_bwd_kernelI32Selective_Scan_bwd_kernel_traitsILi32ELi16ELb1ELb0ELb1ELb1ELb1EfN3c107complexIfEEEEv12SSMParamsBwd:
[----:B------:R-:W-:Y:S08]  /*0000*/  LDC R1, c[0x0][0x37c] ;  /* 0x0000df00ff017b82 */ /* 0x000ff00000000800 */
[----:B------:R-:W0:Y:S01]  /*0010*/  LDC.64 R2, c[0x0][0x458] ;  /* 0x00011600ff027b82 */ /* 0x000e220000000a00 */
[----:B------:R-:W1:Y:S01]  /*0020*/  S2R R144, SR_CTAID.Y ;  /* 0x0000000000907919 */ /* 0x000e620000002600 */
[----:B------:R-:W2:Y:S01]  /*0030*/  LDCU.64 UR16, c[0x0][0x358] ;  /* 0x00006b00ff1077ac */ /* 0x000ea20008000a00 */
[----:B------:R-:W3:Y:S05]  /*0040*/  LDCU.128 UR8, c[0x0][0x3f0] ;  /* 0x00007e00ff0877ac */ /* 0x000eea0008000c00 */
[----:B------:R-:W4:Y:S01]  /*0050*/  LDC.64 R4, c[0x0][0x470] ;  /* 0x00011c00ff047b82 */ /* 0x000f220000000a00 */
[----:B------:R-:W5:Y:S01]  /*0060*/  LDCU.128 UR12, c[0x0][0x400] ;  /* 0x00008000ff0c77ac */ /* 0x000f620008000c00 */
[----:B------:R-:W5:Y:S06]  /*0070*/  LDCU.64 UR22, c[0x0][0x4e0] ;  /* 0x00009c00ff1677ac */ /* 0x000f6c0008000a00 */
[----:B------:R-:W3:Y:S01]  /*0080*/  LDC R13, c[0x0][0x398] ;  /* 0x0000e600ff0d7b82 */ /* 0x000ee20000000800 */
[----:B------:R-:W5:Y:S01]  /*0090*/  LDCU.64 UR20, c[0x0][0x498] ;  /* 0x00009300ff1477ac */ /* 0x000f620008000a00 */
[----:B0-----:R-:W-:-:S06]  /*00a0*/  ISETP.NE.U32.AND P0, PT, R2, RZ, PT ;  /* 0x000000ff0200720c */ /* 0x001fcc0003f05070 */
        /* <DEDUP_REMOVED lines=26> */
[----:B------:R-:W-:-:S04]  /*0250*/  UIMAD UR6, UR18, UR9, UR5 ;  /* 0x00000009120672a4 */ /* 0x000fc8000f8e0205 */
[----:B------:R-:W-:Y:S02]  /*0260*/  IADD3 R2, PT, PT, -R7, RZ, RZ ;  /* 0x000000ff07027210 */ /* 0x000fe40007ffe1ff */
[----:B------:R-:W-:Y:S02]  /*0270*/  MOV R3, UR5 ;  /* 0x0000000500037c02 */ /* 0x000fe40008000f00 */
[----:B------:R-:W-:Y:S01]  /*0280*/  MOV R3, UR6 ;  /* 0x0000000600037c02 */ /* 0x000fe20008000f00 */
        /* <DEDUP_REMOVED lines=17> */
[----:B------:R-:W0:Y:S01]  /*03a0*/  LDCU.64 UR12, c[0x0][0x4d8] ;  /* 0x00009b00ff0c77ac */ /* 0x000e220008000a00 */
[----:B------:R-:W-:Y:S01]  /*03b0*/  ISETP.NE.AND P5, PT, R13, RZ, PT ;  /* 0x000000ff0d00720c */ /* 0x000fe20003fa5270 */
[----:B------:R-:W2:Y:S01]  /*03c0*/  LDC.64 R20, c[0x0][0x528] ;  /* 0x00014a00ff147b82 */ /* 0x000ea20000000a00 */
[----:B-1----:R-:W-:Y:S01]  /*03d0*/  LEA R4, R19, 0xfffffe00, 0x9 ;  /* 0xfffffe0013047811 */ /* 0x002fe200078e48ff */
[----:B------:R-:W-:Y:S01]  /*03e0*/  IMAD R0, R144, UR11, R5 ;  /* 0x0000000b90007c24 */ /* 0x000fe2000f8e0205 */
[----:B------:R-:W-:-:S02]  /*03f0*/  MOV R3, UR5 ;  /* 0x0000000500037c02 */ /* 0x000fc40008000f00 */
[----:B------:R-:W-:Y:S01]  /*0400*/  R2UR UR19, R4 ;  /* 0x00000000041372ca */ /* 0x000fe200000e0000 */
[----:B------:R-:W-:Y:S01]  /*0410*/  IMAD.WIDE.U32 R4, R14, UR18, RZ ;  /* 0x000000120e047c25 */ /* 0x000fe2000f8e00ff */
[----:B------:R-:W-:Y:S02]  /*0420*/  MOV R2, UR4 ;  /* 0x0000000400027c02 */ /* 0x000fe40008000f00 */
[----:B------:R-:W-:Y:S02]  /*0430*/  MOV R3, UR6 ;  /* 0x0000000600037c02 */ /* 0x000fe40008000f00 */
[----:B------:R-:W-:Y:S01]  /*0440*/  @P4 IADD3 R7, PT, PT, R7, 0x1, RZ ;  /* 0x0000000107074810 */ /* 0x000fe20007ffe0ff */
[----:B------:R-:W-:Y:S01]  /*0450*/  IMAD R5, R15, UR18, R5 ;  /* 0x000000120f057c24 */ /* 0x000fe2000f8e0205 */
[----:B------:R-:W1:Y:S01]  /*0460*/  LDCU.128 UR4, c[0x0][0x460] ;  /* 0x00008c00ff0477ac */ /* 0x000e620008000c00 */
[----:B------:R-:W4:Y:S01]  /*0470*/  @P2 LDC R15, c[0x0][0x384] ;  /* 0x0000e100ff0f2b82 */ /* 0x000f220000000800 */
[----:B------:R-:W-:Y:S01]  /*0480*/  IMAD.WIDE.U32 R2, R144, UR14, R2 ;  /* 0x0000000e90027c25 */ /* 0x000fe2000f8e0002 */
[----:B------:R-:W-:-:S02]  /*0490*/  @!P3 IADD3 R7, PT, PT, -R7, RZ, RZ ;  /* 0x000000ff0707b210 */ /* 0x000fc40007ffe1ff */
[----:B------:R-:W-:Y:S01]  /*04a0*/  @!P5 LOP3.LUT R7, RZ, R13, RZ, 0x33, !PT ;  /* 0x0000000dff07d212 */ /* 0x000fe200078e33ff */
[----:B------:R-:W-:-:S03]  /*04b0*/  IMAD R11, R144, UR15, R3 ;  /* 0x0000000f900b7c24 */ /* 0x000fc6000f8e0203 */
[----:B------:R-:W-:Y:S01]  /*04c0*/  SHF.R.S32.HI R3, RZ, 0x1f, R7 ;  /* 0x0000001fff037819 */ /* 0x000fe20000011407 */
[----:B0-----:R-:W-:Y:S01]  /*04d0*/  USHF.R.U64 UR10, UR12, 0x1, UR13 ;  /* 0x000000010c0a7899 */ /* 0x001fe2000800120d */
[----:B------:R-:W-:Y:S01]  /*04e0*/  R2UR UR14, R0 ;  /* 0x00000000000e72ca */ /* 0x000fe200000e0000 */
[----:B------:R-:W-:Y:S01]  /*04f0*/  USHF.R.U32.HI UR11, URZ, 0x1, UR13 ;  /* 0x00000001ff0b7899 */ /* 0x000fe2000801160d */
[----:B------:R-:W-:Y:S01]  /*0500*/  R2UR UR13, R3 ;  /* 0x00000000030d72ca */ /* 0x000fe200000e0000 */
[----:B------:R-:W0:Y:S01]  /*0510*/  LDC.64 R12, c[0x0][0x4a0] ;  /* 0x00012800ff0c7b82 */ /* 0x000e220000000a00 */
[C---:B------:R-:W-:Y:S01]  /*0520*/  R2UR UR9, R7.reuse ;  /* 0x00000000070972ca */ /* 0x040fe200000e0000 */
[----:B------:R-:W-:Y:S01]  /*0530*/  USHF.R.S32.HI UR24, URZ, 0x1f, UR19 ;  /* 0x0000001fff187899 */ /* 0x000fe20008011413 */
        /* <DEDUP_REMOVED lines=12> */
[----:B----4-:R-:W-:Y:S01]  /*0600*/  @P2 IMAD R0, R15, UR18, R144 ;  /* 0x000000120f002c24 */ /* 0x010fe2000f8e0290 */
[----:B------:R-:W-:Y:S01]  /*0610*/  UIMAD UR4, UR13, UR22, URZ ;  /* 0x000000160d0472a4 */ /* 0x000fe2000f8e02ff */
[----:B------:R-:W-:Y:S01]  /*0620*/  LEA.HI.X R11, R2, UR7, R11, 0x2, P4 ;  /* 0x00000007020b7c11 */ /* 0x000fe2000a0f140b */
[----:B------:R-:W-:Y:S01]  /*0630*/  ULEA.HI.X UR14, UR8, UR5, UR14, 0x2, UP1 ;  /* 0x00000005080e7291 */ /* 0x000fe200088f140e */
[----:B------:R-:W-:-:S02]  /*0640*/  IADD3 R10, PT, PT, R5, R7, RZ ;  /* 0x00000007050a7210 */ /* 0x000fc40007ffe0ff */
[----:B------:R-:W3:Y:S01]  /*0650*/  LDC.64 R14, c[0x0][0x450] ;  /* 0x00011400ff0e7b82 */ /* 0x000ee20000000a00 */
[C---:B------:R-:W-:Y:S01]  /*0660*/  IADD3 R6, P4, PT, R3.reuse, R4, RZ ;  /* 0x0000000403067210 */ /* 0x040fe20007f9e0ff */
[----:B------:R-:W-:Y:S02]  /*0670*/  UIMAD.WIDE.U32 UR8, UR9, UR22, URZ ;  /* 0x00000016090872a5 */ /* 0x000fe4000f8e00ff */
[----:B------:R-:W-:Y:S02]  /*0680*/  UIMAD UR5, UR15, UR23, UR4 ;  /* 0x000000170f0572a4 */ /* 0x000fe4000f8e0204 */
[----:B------:R-:W-:Y:S02]  /*0690*/  UIMAD.WIDE.U32 UR6, UR18, UR20, URZ ;  /* 0x00000014120672a5 */ /* 0x000fe4000f8e00ff */
[----:B------:R-:W4:Y:S01]  /*06a0*/  @P2 LDC.64 R4, c[0x0][0x480] ;  /* 0x00012000ff042b82 */ /* 0x000f220000000a00 */
[----:B------:R-:W5:Y:S01]  /*06b0*/  LDCU.64 UR22, c[0x0][0x540] ;  /* 0x0000a800ff1677ac */ /* 0x000f620008000a00 */
[----:B------:R-:W-:Y:S01]  /*06c0*/  UIMAD UR7, UR18, UR21, UR7 ;  /* 0x00000015120772a4 */ /* 0x000fe2000f8e0207 */
[----:B------:R-:W-:Y:S01]  /*06d0*/  LEA.HI.X.SX32 R10, R3, R10, 0x1, P4 ;  /* 0x0000000a030a7211 */ /* 0x000fe200020f0eff */
[----:B------:R-:W-:Y:S01]  /*06e0*/  UIADD3 UR9, UPT, UPT, UR9, UR5, URZ ;  /* 0x0000000509097290 */ /* 0x000fe2000fffe0ff */
[----:B------:R-:W-:Y:S01]  /*06f0*/  ISETP.GE.AND P3, PT, R19, 0x1, PT ;  /* 0x000000011300780c */ /* 0x000fe20003f66270 */
[----:B------:R-:W-:-:S02]  /*0700*/  UMOV UR4, URZ ;  /* 0x000000ff00047c82 */ /* 0x000fc40008000000 */
[----:B0-----:R-:W-:Y:S01]  /*0710*/  IMAD.WIDE.U32 R2, R144, R12, UR6 ;  /* 0x0000000690027e25 */ /* 0x001fe2000f8e000c */
[----:B------:R-:W-:Y:S02]  /*0720*/  UIMAD UR13, UR11, UR18, URZ ;  /* 0x000000120b0d72a4 */ /* 0x000fe4000f8e02ff */
[----:B------:R-:W-:Y:S01]  /*0730*/  UIMAD.WIDE.U32 UR10, UR18, UR10, UR8 ;  /* 0x0000000a120a72a5 */ /* 0x000fe2000f8e0008 */
[----:B------:R-:W-:Y:S01]  /*0740*/  @P2 IMAD R0, R0, R19, RZ ;  /* 0x0000001300002224 */ /* 0x000fe200078e02ff */
[----:B------:R-:W-:Y:S02]  /*0750*/  UMOV UR5, URZ ;  /* 0x000000ff00057c82 */ /* 0x000fe40008000000 */
[----:B------:R-:W-:Y:S01]  /*0760*/  UIADD3 UR6, UPT, UPT, UR11, UR13, URZ ;  /* 0x0000000d0b067290 */ /* 0x000fe2000fffe0ff */
[----:B-1----:R-:W-:Y:S01]  /*0770*/  @P2 IMAD R7, R0, R17, RZ ;  /* 0x0000001100072224 */ /* 0x002fe200078e02ff */
[----:B-----5:R-:W-:Y:S01]  /*0780*/  ULEA UR7, UP0, UR10, UR22, 0x3 ;  /* 0x000000160a077291 */ /* 0x020fe2000f8018ff */
[----:B------:R-:W-:Y:S01]  /*0790*/  CS2R R84, SRZ ;  /* 0x0000000000547805 */ /* 0x000fe2000001ff00 */
[----:B------:R-:W-:-:S02]  /*07a0*/  HFMA2 R147, -RZ, RZ, 0, 0 ;  /* 0x00000000ff937431 */ /* 0x000fc400000001ff */
[----:B------:R-:W-:Y:S01]  /*07b0*/  ULEA.HI.X UR10, UR10, UR23, UR6, 0x3, UP0 ;  /* 0x000000170a0a7291 */ /* 0x000fe200080f1c06 */
[----:B----4-:R-:W-:Y:S01]  /*07c0*/  @P2 IMAD.WIDE R84, R7, 0x10, R4 ;  /* 0x0000001007542825 */ /* 0x010fe200078e0204 */
[----:B------:R-:W-:Y:S02]  /*07d0*/  MOV R145, RZ ;  /* 0x000000ff00917202 */ /* 0x000fe40000000f00 */
[----:B------:R-:W-:Y:S01]  /*07e0*/  @P0 R2UR UR4, R8 ;  /* 0x00000000080402ca */ /* 0x000fe200000e0000 */
[----:B------:R-:W-:Y:S01]  /*07f0*/  IMAD R8, R144, R13, R3 ;  /* 0x0000000d90087224 */ /* 0x000fe200078e0203 */
[----:B------:R-:W-:-:S04]  /*0800*/  IADD3 R2, P0, PT, R2, UR19, RZ ;  /* 0x0000001302027c10 */ /* 0x000fc8000ff1e0ff */
[----:B------:R-:W-:Y:S02]  /*0810*/  IADD3.X R8, PT, PT, R8, UR24, RZ, P0, !PT ;  /* 0x0000001808087c10 */ /* 0x000fe400087fe4ff */
[----:B------:R-:W-:Y:S02]  /*0820*/  @P1 R2UR UR5, R9 ;  /* 0x00000000090512ca */ /* 0x000fe400000e0000 */
[----:B--2---:R-:W-:Y:S02]  /*0830*/  LEA R3, P0, R2, R20, 0x2 ;  /* 0x0000001402037211 */ /* 0x004fe400078010ff */
[----:B---3--:R-:W-:Y:S02]  /*0840*/  LEA R0, P1, R6, R14, 0x2 ;  /* 0x0000000e06007211 */ /* 0x008fe400078210ff */
        /* <DEDUP_REMOVED lines=17> */
[----:B------:R-:W-:Y:S01]  /*0960*/  UMOV UR12, UR14 ;  /* 0x0000000e000c7c82 */ /* 0x000fe20008000000 */
[----:B-1----:R-:W-:Y:S01]  /*0970*/  ULEA UR6, UR8, UR6, 0x18 ;  /* 0x0000000608067291 */ /* 0x002fe2000f8ec0ff */
[----:B0-----:R-:W-:-:S02]  /*0980*/  IADD3 R0, PT, PT, R143, 0x20, RZ ;  /* 0x000000208f007810 */ /* 0x001fc40007ffe0ff */
        /* <DEDUP_REMOVED lines=21> */
[----:B------:R-:W-:Y:S02]  /*0ae0*/  LOP3.LUT R195, R143, 0x1f, RZ, 0xc0, !PT ;  /* 0x0000001f8fc37812 */ /* 0x000fe400078ec0ff */
        /* <DEDUP_REMOVED lines=10> */
[----:B------:R-:W-:-:S07]  /*0b90*/  LEA R131, R20, UR6, 0x2 ;  /* 0x0000000614837c11 */ /* 0x000fce000f8e10ff */
.L_x_14480:
        /* <DEDUP_REMOVED lines=8> */
[----:B------:R-:W-:-:S02]  /*0c20*/  MOV R44, UR38 ;  /* 0x00000026002c7c02 */ /* 0x000fc40008000f00 */
[----:B------:R-:W-:Y:S02]  /*0c30*/  MOV R45, UR37 ;  /* 0x00000025002d7c02 */ /* 0x000fe40008000f00 */
[----:B------:R-:W3:Y:S01]  /*0c40*/  LDC.64 R46, c[0x0][0x418] ;  /* 0x00010600ff2e7b82 */ /* 0x000ee20000000a00 */
[----:B0-----:R-:W-:-:S04]  /*0c50*/  SHF.L.U32 R0, R130, 0x2, RZ ;  /* 0x0000000282007819 */ /* 0x001fc800000006ff */
[----:B------:R-:W-:-:S04]  /*0c60*/  LOP3.LUT R0, R0, 0xf80, RZ, 0xc0, !PT ;  /* 0x00000f8000007812 */ /* 0x000fc800078ec0ff */
[----:B------:R-:W-:-:S05]  /*0c70*/  LOP3.LUT R0, R0, 0x1f, R143, 0xf8, !PT ;  /* 0x0000001f00007812 */ /* 0x000fca00078ef88f */
[----:B------:R-:W-:-:S05]  /*0c80*/  IMAD.WIDE.U32 R2, R0, 0x10, R2 ;  /* 0x0000001000027825 */ /* 0x000fca00078e0002 */
[----:B------:R-:W4:Y:S04]  /*0c90*/  LDG.E.128 R4, desc[UR16][R2.64] ;  /* 0x0000001002047981 */ /* 0x000f28000c1e1d00 */
[----:B------:R-:W5:Y:S04]  /*0ca0*/  LDG.E.128 R20, desc[UR16][R2.64+0x200] ;  /* 0x0002001002147981 */ /* 0x000f68000c1e1d00 */
[----:B------:R-:W3:Y:S04]  /*0cb0*/  LDG.E.128 R24, desc[UR16][R2.64+0x400] ;  /* 0x0004001002187981 */ /* 0x000ee8000c1e1d00 */
[----:B------:R0:W3:Y:S01]  /*0cc0*/  LDG.E.128 R28, desc[UR16][R2.64+0x600] ;  /* 0x00060010021c7981 */ /* 0x0000e2000c1e1d00 */
[----:B-1----:R-:W-:-:S03]  /*0cd0*/  ULEA UR6, UR8, UR6, 0x18 ;  /* 0x0000000608067291 */ /* 0x002fc6000f8ec0ff */
[----:B------:R-:W-:-:S03]  /*0ce0*/  UMOV UR8, UR13 ;  /* 0x0000000d00087c82 */ /* 0x000fc60008000000 */
[C---:B--2---:R-:W-:Y:S02]  /*0cf0*/  LEA R128, R129.reuse, UR6, 0x4 ;  /* 0x0000000681807c11 */ /* 0x044fe4000f8e20ff */
[----:B------:R-:W-:Y:S01]  /*0d00*/  LEA R86, R129, UR6, 0x6 ;  /* 0x0000000681567c11 */ /* 0x000fe2000f8e30ff */
[----:B0-----:R-:W-:Y:S02]  /*0d10*/  IMAD.WIDE.U32 R2, R0, R9, UR8 ;  /* 0x0000000800027e25 */ /* 0x001fe4000f8e0009 */
[----:B----4-:R-:W-:Y:S04]  /*0d20*/  STS.128 [R128], R4 ;  /* 0x0000000480007388 */ /* 0x010fe80000000c00 */
[----:B-----5:R0:W-:Y:S04]  /*0d30*/  STS.128 [R128+0x200], R20 ;  /* 0x0002001480007388 */ /* 0x0201e80000000c00 */
        /* <DEDUP_REMOVED lines=15> */
[----:B--2---:R-:W-:Y:S04]  /*0e30*/  STS.128 [R128+0x400], R28 ;  /* 0x0004001c80007388 */ /* 0x004fe80000000c00 */
[----:B-----5:R0:W-:Y:S01]  /*0e40*/  STS.128 [R128+0x600], R48 ;  /* 0x0006003080007388 */ /* 0x0201e20000000c00 */
[----:B------:R-:W-:-:S03]  /*0e50*/  NOP ;  /* 0x0000000000007918 */ /* 0x000fc60000000000 */
[----:B------:R-:W1:Y:S04]  /*0e60*/  LDS.128 R56, [R86] ;  /* 0x0000000056387984 */ /* 0x000e680000000c00 */
[----:B------:R-:W2:Y:S04]  /*0e70*/  LDS.128 R40, [R86+0x10] ;  /* 0x0000100056287984 */ /* 0x000ea80000000c00 */
[----:B------:R3:W4:Y:S01]  /*0e80*/  LDS.128 R36, [R86+0x20] ;  /* 0x0000200056247984 */ /* 0x0007220000000c00 */
[----:B0-----:R-:W0:Y:S03]  /*0e90*/  LDC.64 R48, c[0x0][0x410] ;  /* 0x00010400ff307b82 */ /* 0x001e260000000a00 */
[----:B------:R3:W0:Y:S05]  /*0ea0*/  LDS.128 R32, [R86+0x30] ;  /* 0x0000300056207984 */ /* 0x00062a0000000c00 */
[----:B------:R-:W-:Y:S06]  /*0eb0*/  BAR.SYNC.DEFER_BLOCKING 0x0 ;  /* 0x0000000000007b1d */ /* 0x000fec0000010000 */
[----:B------:R-:W5:Y:S04]  /*0ec0*/  LDG.E.128 R60, desc[UR16][R44.64] ;  /* 0x000000102c3c7981 */ /* 0x000f68000c1e1d00 */
[----:B------:R-:W3:Y:S04]  /*0ed0*/  LDG.E.128 R64, desc[UR16][R44.64+0x200] ;  /* 0x000200102c407981 */ /* 0x000ee8000c1e1d00 */
[----:B------:R-:W4:Y:S04]  /*0ee0*/  LDG.E.128 R68, desc[UR16][R44.64+0x400] ;  /* 0x000400102c447981 */ /* 0x000f28000c1e1d00 */
[----:B------:R2:W4:Y:S01]  /*0ef0*/  LDG.E.128 R72, desc[UR16][R44.64+0x600] ;  /* 0x000600102c487981 */ /* 0x000522000c1e1d00 */
        /* <DEDUP_REMOVED lines=8> */
[----:B------:R-:W-:Y:S01]  /*0f80*/  FSETP.GTU.FTZ.AND P1, PT, R126, 20, PT ;  /* 0x41a000007e00780b */ /* 0x000fe20003f3c000 */
[----:B------:R-:W1:Y:S01]  /*0f90*/  LDC.64 R44, c[0x0][0x488] ;  /* 0x00012200ff2c7b82 */ /* 0x000e620000000a00 */
[----:B------:R-:W-:Y:S01]  /*0fa0*/  FSETP.GTU.FTZ.AND P2, PT, R125, 20, PT ;  /* 0x41a000007d00780b */ /* 0x000fe20003f5c000 */
[----:B------:R-:W-:Y:S01]  /*0fb0*/  FADD.FTZ R121, R42, UR5 ;  /* 0x000000052a797e21 */ /* 0x000fe20008010000 */
[----:B------:R-:W-:-:S02]  /*0fc0*/  FSETP.GTU.FTZ.AND P3, PT, R124, 20, PT ;  /* 0x41a000007c00780b */ /* 0x000fc40003f7c000 */
[----:B------:R-:W-:Y:S02]  /*0fd0*/  FSETP.GTU.FTZ.AND P4, PT, R123, 20, PT ;  /* 0x41a000007b00780b */ /* 0x000fe40003f9c000 */
[----:B------:R-:W-:Y:S01]  /*0fe0*/  FSETP.GTU.FTZ.AND P5, PT, R122, 20, PT ;  /* 0x41a000007a00780b */ /* 0x000fe20003fbc000 */
[----:B-----5:R2:W-:Y:S04]  /*0ff0*/  STS.128 [R128], R60 ;  /* 0x0000003c80007388 */ /* 0x0205e80000000c00 */
[----:B---3--:R2:W-:Y:S04]  /*1000*/  STS.128 [R128+0x200], R64 ;  /* 0x0002004080007388 */ /* 0x0085e80000000c00 */
[----:B----4-:R2:W-:Y:S04]  /*1010*/  STS.128 [R128+0x400], R68 ;  /* 0x0004004480007388 */ /* 0x0105e80000000c00 */
[----:B------:R2:W-:Y:S01]  /*1020*/  STS.128 [R128+0x600], R72 ;  /* 0x0006004880007388 */ /* 0x0005e20000000c00 */
[----:B------:R-:W-:-:S03]  /*1030*/  NOP ;  /* 0x0000000000007918 */ /* 0x000fc60000000000 */
[----:B------:R2:W3:Y:S04]  /*1040*/  LDS.128 R52, [R86] ;  /* 0x0000000056347984 */ /* 0x0004e80000000c00 */
[----:B------:R2:W4:Y:S04]  /*1050*/  LDS.128 R20, [R86+0x10] ;  /* 0x0000100056147984 */ /* 0x0005280000000c00 */
[----:B------:R2:W0:Y:S04]  /*1060*/  LDS.128 R24, [R86+0x20] ;  /* 0x0000200056187984 */ /* 0x0004280000000c00 */
[----:B------:R2:W0:Y:S01]  /*1070*/  LDS.128 R28, [R86+0x30] ;  /* 0x00003000561c7984 */ /* 0x0004220000000c00 */
[----:B-1----:R-:W-:Y:S05]  /*1080*/  @P0 BRA `(.L_x_14365) ;  /* 0x0000000000780947 */ /* 0x002fea0003800000 */
        /* <DEDUP_REMOVED lines=30> */
.L_x_14365:
[----:B------:R-:W-:Y:S05]  /*1270*/  BSYNC.RECONVERGENT B0 ;  /* 0x0000000000007941 */ /* 0x000fea0003800200 */
.L_x_14364:
        /* <DEDUP_REMOVED lines=34> */
.L_x_14367:
[----:B------:R-:W-:Y:S05]  /*14a0*/  BSYNC.RECONVERGENT B0 ;  /* 0x0000000000007941 */ /* 0x000fea0003800200 */
.L_x_14366:
        /* <DEDUP_REMOVED lines=34> */
.L_x_14369:
[----:B------:R-:W-:Y:S05]  /*16d0*/  BSYNC.RECONVERGENT B0 ;  /* 0x0000000000007941 */ /* 0x000fea0003800200 */
.L_x_14368:
        /* <DEDUP_REMOVED lines=34> */
.L_x_14371:
[----:B------:R-:W-:Y:S05]  /*1900*/  BSYNC.RECONVERGENT B0 ;  /* 0x0000000000007941 */ /* 0x000fea0003800200 */
.L_x_14370:
        /* <DEDUP_REMOVED lines=34> */
.L_x_14373:
[----:B------:R-:W-:Y:S05]  /*1b30*/  BSYNC.RECONVERGENT B0 ;  /* 0x0000000000007941 */ /* 0x000fea0003800200 */
.L_x_14372:
[----:B------:R-:W-:Y:S01]  /*1b40*/  BSSY.RECONVERGENT B0, `(.L_x_14374) ;  /* 0x0000023000007945 */ /* 0x000fe20003800200 */
[----:B------:R-:W-:Y:S01]  /*1b50*/  FSETP.GTU.FTZ.AND P4, PT, R117, 20, PT ;  /* 0x41a000007500780b */ /* 0x000fe20003f9c000 */
[----:B------:R-:W-:Y:S01]  /*1b60*/  FADD.FTZ R116, R39, UR5 ;  /* 0x0000000527747e21 */ /* 0x000fe20008010000 */
[----:B------:R-:W-:Y:S01]  /*1b70*/  IADD3 R37, PT, PT, R142, -0x1, RZ ;  /* 0xffffffff8e257810 */ /* 0x000fe20007ffe0ff */
        /* <DEDUP_REMOVED lines=31> */
.L_x_14375:
[----:B------:R-:W-:Y:S05]  /*1d70*/  BSYNC.RECONVERGENT B0 ;  /* 0x0000000000007941 */ /* 0x000fea0003800200 */
.L_x_14374:
[----:B------:R-:W-:Y:S01]  /*1d80*/  BSSY.RECONVERGENT B0, `(.L_x_14376) ;  /* 0x0000024000007945 */ /* 0x000fe20003800200 */
[----:B------:R-:W-:Y:S01]  /*1d90*/  HFMA2 R3, -RZ, RZ, 0, 0 ;  /* 0x00000000ff037431 */ /* 0x000fe200000001ff */
[----:B------:R-:W-:Y:S01]  /*1da0*/  FSETP.GTU.FTZ.AND P5, PT, R116, 20, PT ;  /* 0x41a000007400780b */ /* 0x000fe20003fbc000 */
[----:B0-----:R-:W-:Y:S01]  /*1db0*/  FADD.FTZ R115, R32, UR5 ;  /* 0x0000000520737e21 */ /* 0x001fe20008010000 */
[----:B------:R-:W-:Y:S01]  /*1dc0*/  SHF.L.U32 R2, R37, 0x9, RZ ;  /* 0x0000000925027819 */ /* 0x000fe200000006ff */
        /* <DEDUP_REMOVED lines=31> */
.L_x_14377:
[----:B------:R-:W-:Y:S05]  /*1fc0*/  BSYNC.RECONVERGENT B0 ;  /* 0x0000000000007941 */ /* 0x000fea0003800200 */
.L_x_14376:
[----:B------:R-:W-:Y:S01]  /*1fd0*/  IMAD.WIDE.U32 R36, R48, UR18, R2 ;  /* 0x0000001230247c25 */ /* 0x000fe2000f8e0002 */
[----:B------:R-:W-:Y:S01]  /*1fe0*/  BSSY.RECONVERGENT B0, `(.L_x_14378) ;  /* 0x0000023000007945 */ /* 0x000fe20003800200 */
[----:B------:R-:W-:Y:S02]  /*1ff0*/  FSETP.GTU.FTZ.AND P0, PT, R115, 20, PT ;  /* 0x41a000007300780b */ /* 0x000fe40003f1c000 */
[----:B------:R-:W-:Y:S01]  /*2000*/  FADD.FTZ R114, R33, UR5 ;  /* 0x0000000521727e21 */ /* 0x000fe20008010000 */
[----:B------:R-:W-:Y:S01]  /*2010*/  IMAD R49, R49, UR18, R37 ;  /* 0x0000001231317c24 */ /* 0x000fe2000f8e0225 */
[----:B------:R-:W-:Y:S09]  /*2020*/  @P1 BRA `(.L_x_14379) ;  /* 0x0000000000781947 */ /* 0x000ff20003800000 */
        /* <DEDUP_REMOVED lines=30> */
.L_x_14379:
[----:B------:R-:W-:Y:S05]  /*2210*/  BSYNC.RECONVERGENT B0 ;  /* 0x0000000000007941 */ /* 0x000fea0003800200 */
.L_x_14378:
[----:B------:R-:W-:Y:S01]  /*2220*/  MOV R32, R36 ;  /* 0x0000002400207202 */ /* 0x000fe20000000f00 */
[----:B------:R-:W-:Y:S01]  /*2230*/  BSSY.RECONVERGENT B0, `(.L_x_14380) ;  /* 0x0000024000007945 */ /* 0x000fe20003800200 */
[----:B------:R-:W-:Y:S01]  /*2240*/  MOV R33, R49 ;  /* 0x0000003100217202 */ /* 0x000fe20000000f00 */
[----:B------:R-:W-:Y:S01]  /*2250*/  FADD.FTZ R113, R34, UR5 ;  /* 0x0000000522717e21 */ /* 0x000fe20008010000 */
[----:B------:R-:W-:Y:S01]  /*2260*/  FSETP.GTU.FTZ.AND P1, PT, R114, 20, PT ;  /* 0x41a000007200780b */ /* 0x000fe20003f3c000 */
[----:B------:R-:W-:Y:S01]  /*2270*/  IMAD.WIDE.U32 R32, R144, R46, R32 ;  /* 0x0000002e90207225 */ /* 0x000fe200078e0020 */
[----:B------:R-:W-:Y:S11]  /*2280*/  @P2 BRA `(.L_x_14381) ;  /* 0x0000000000782947 */ /* 0x000ff60003800000 */
        /* <DEDUP_REMOVED lines=30> */
.L_x_14381:
[----:B------:R-:W-:Y:S05]  /*2470*/  BSYNC.RECONVERGENT B0 ;  /* 0x0000000000007941 */ /* 0x000fea0003800200 */
.L_x_14380:
[----:B------:R-:W-:Y:S01]  /*2480*/  IMAD R47, R144, R47, R33 ;  /* 0x0000002f902f7224 */ /* 0x000fe200078e0221 */
[C---:B------:R-:W-:Y:S01]  /*2490*/  LEA R44, P6, R32.reuse, R44, 0x2 ;  /* 0x0000002c202c7211 */ /* 0x040fe200078c10ff */
[----:B------:R-:W-:Y:S01]  /*24a0*/  BSSY.RECONVERGENT B0, `(.L_x_14382) ;  /* 0x0000023000007945 */ /* 0x000fe20003800200 */
[----:B------:R-:W-:Y:S01]  /*24b0*/  FSETP.GTU.FTZ.AND P2, PT, R113, 20, PT ;  /* 0x41a000007100780b */ /* 0x000fe20003f5c000 */
[----:B------:R-:W-:Y:S01]  /*24c0*/  FADD.FTZ R112, R35, UR5 ;  /* 0x0000000523707e21 */ /* 0x000fe20008010000 */
[----:B------:R-:W-:Y:S01]  /*24d0*/  LEA.HI.X R45, R32, R45, R47, 0x2, P6 ;  /* 0x0000002d202d7211 */ /* 0x000fe200030f142f */
        /* <DEDUP_REMOVED lines=31> */
.L_x_14383:
[----:B------:R-:W-:Y:S05]  /*26d0*/  BSYNC.RECONVERGENT B0 ;  /* 0x0000000000007941 */ /* 0x000fea0003800200 */
.L_x_14382:
[----:B------:R-:W-:Y:S01]  /*26e0*/  BSSY.RECONVERGENT B0, `(.L_x_14384) ;  /* 0x0000022000007945 */ /* 0x000fe20003800200 */
[----:B------:R-:W-:Y:S01]  /*26f0*/  FSETP.GTU.FTZ.AND P3, PT, R112, 20, PT ;  /* 0x41a000007000780b */ /* 0x000fe20003f7c000 */
[----:B------:R-:W-:Y:S02]  /*2700*/  IMAD.WIDE.U32 R32, R0, 0x10, R44 ;  /* 0x0000001000207825 */ /* 0x000fe400078e002c */
        /* <DEDUP_REMOVED lines=31> */
.L_x_14385:
[----:B------:R-:W-:Y:S05]  /*2900*/  BSYNC.RECONVERGENT B0 ;  /* 0x0000000000007941 */ /* 0x000fea0003800200 */
.L_x_14384:
        /* <DEDUP_REMOVED lines=32> */
.L_x_14387:
[----:B------:R-:W-:Y:S05]  /*2b10*/  BSYNC.RECONVERGENT B0 ;  /* 0x0000000000007941 */ /* 0x000fea0003800200 */
.L_x_14386:
        /* <DEDUP_REMOVED lines=32> */
.L_x_14389:
[----:B------:R-:W-:Y:S05]  /*2d20*/  BSYNC.RECONVERGENT B0 ;  /* 0x0000000000007941 */ /* 0x000fea0003800200 */
.L_x_14388:
        /* <DEDUP_REMOVED lines=32> */
.L_x_14391:
[----:B------:R-:W-:Y:S05]  /*2f30*/  BSYNC.RECONVERGENT B0 ;  /* 0x0000000000007941 */ /* 0x000fea0003800200 */
.L_x_14390:
        /* <DEDUP_REMOVED lines=32> */
.L_x_14393:
[----:B------:R-:W-:Y:S05]  /*3140*/  BSYNC.RECONVERGENT B0 ;  /* 0x0000000000007941 */ /* 0x000fea0003800200 */
.L_x_14392:
        /* <DEDUP_REMOVED lines=32> */
.L_x_14395:
[----:B------:R-:W-:Y:S05]  /*3350*/  BSYNC.RECONVERGENT B0 ;  /* 0x0000000000007941 */ /* 0x000fea0003800200 */
.L_x_14394:
[----:B------:R-:W-:Y:S08]  /*3360*/  BAR.SYNC.DEFER_BLOCKING 0x0 ;  /* 0x0000000000007b1d */ /* 0x000ff00000010000 */
[----:B------:R-:W0:Y:S01]  /*3370*/  LDC.64 R36, c[0x0][0x420] ;  /* 0x00010800ff247b82 */ /* 0x000e220000000a00 */
[----:B------:R-:W1:Y:S01]  /*3380*/  LDCU.64 UR14, c[0x0][0x510] ;  /* 0x0000a200ff0e77ac */ /* 0x000e620008000a00 */
[----:B------:R-:W5:Y:S06]  /*3390*/  LDCU.64 UR20, c[0x0][0x490] ;  /* 0x00009200ff1477ac */ /* 0x000f6c0008000a00 */
[----:B------:R-:W3:Y:S08]  /*33a0*/  LDC.64 R38, c[0x0][0x428] ;  /* 0x00010a00ff267b82 */ /* 0x000ef00000000a00 */
[----:B------:R-:W4:Y:S01]  /*33b0*/  LDC.64 R40, c[0x0][0x478] ;  /* 0x00011e00ff287b82 */ /* 0x000f220000000a00 */
[----:B--2---:R-:W2:Y:S04]  /*33c0*/  LDG.E.128 R60, desc[UR16][R32.64] ;  /* 0x00000010203c7981 */ /* 0x004ea8000c1e1d00 */
[----:B------:R-:W5:Y:S03]  /*33d0*/  LDG.E.128 R64, desc[UR16][R32.64+0x200] ;  /* 0x0002001020407981 */ /* 0x000f66000c1e1d00 */
[----:B------:R-:W1:Y:S01]  /*33e0*/  LDC.64 R150, c[0x0][0x558] ;  /* 0x00015600ff967b82 */ /* 0x000e620000000a00 */
[----:B------:R-:W5:Y:S04]  /*33f0*/  LDG.E.128 R68, desc[UR16][R32.64+0x400] ;  /* 0x0004001020447981 */ /* 0x000f68000c1e1d00 */
[----:B------:R4:W5:Y:S01]  /*3400*/  LDG.E.128 R72, desc[UR16][R32.64+0x600] ;  /* 0x0006001020487981 */ /* 0x000962000c1e1d00 */
[----:B0-----:R-:W-:-:S04]  /*3410*/  IMAD.WIDE.U32 R34, R36, UR18, R2 ;  /* 0x0000001224227c25 */ /* 0x001fc8000f8e0002 */
[----:B------:R-:W-:Y:S02]  /*3420*/  IMAD R35, R37, UR18, R35 ;  /* 0x0000001225237c24 */ /* 0x000fe4000f8e0223 */
[----:B---3--:R-:W-:-:S04]  /*3430*/  IMAD.WIDE.U32 R34, R144, R38, R34 ;  /* 0x0000002690227225 */ /* 0x008fc800078e0022 */
[----:B------:R-:W-:Y:S01]  /*3440*/  IMAD R35, R144, R39, R35 ;  /* 0x0000002790237224 */ /* 0x000fe200078e0223 */
[----:B----4-:R-:W-:-:S04]  /*3450*/  LEA R36, P0, R34, R40, 0x2 ;  /* 0x0000002822247211 */ /* 0x010fc800078010ff */
[----:B------:R-:W-:-:S03]  /*3460*/  LEA.HI.X R37, R34, R41, R35, 0x2, P0 ;  /* 0x0000002922257211 */ /* 0x000fc600000f1423 */
[----:B------:R-:W-:Y:S01]  /*3470*/  IMAD.WIDE.U32 R32, R0, 0x10, R36 ;  /* 0x0000001000207825 */ /* 0x000fe200078e0024 */
[----:B--2---:R0:W-:Y:S04]  /*3480*/  STS.128 [R128], R60 ;  /* 0x0000003c80007388 */ /* 0x0041e80000000c00 */
        /* <DEDUP_REMOVED lines=10> */
[----:B------:R-:W5:Y:S04]  /*3530*/  LDG.E.128 R36, desc[UR16][R32.64+0x200] ;  /* 0x0002001020247981 */ /* 0x000f68000c1e1d00 */
[----:B--2---:R-:W2:Y:S04]  /*3540*/  LDG.E.128 R64, desc[UR16][R32.64+0x400] ;  /* 0x0004001020407981 */ /* 0x004ea8000c1e1d00 */
[----:B---3--:R0:W3:Y:S01]  /*3550*/  LDG.E.128 R68, desc[UR16][R32.64+0x600] ;  /* 0x0006001020447981 */ /* 0x0080e2000c1e1d00 */
[----:B----4-:R-:W-:Y:S01]  /*3560*/  FMUL.FTZ R34, R56, -1.4426950216293334961 ;  /* 0xbfb8aa3b38227820 */ /* 0x010fe20000410000 */
[----:B------:R-:W-:Y:S01]  /*3570*/  FMUL.FTZ R35, R57, -1.4426950216293334961 ;  /* 0xbfb8aa3b39237820 */ /* 0x000fe20000410000 */
[----:B------:R-:W-:Y:S01]  /*3580*/  FMUL.FTZ R72, R58, -1.4426950216293334961 ;  /* 0xbfb8aa3b3a487820 */ /* 0x000fe20000410000 */
[----:B------:R-:W-:Y:S01]  /*3590*/  FMUL.FTZ R73, R59, -1.4426950216293334961 ;  /* 0xbfb8aa3b3b497820 */ /* 0x000fe20000410000 */
[----:B-----5:R-:W-:Y:S01]  /*35a0*/  FMUL.FTZ R78, R43, -1.4426950216293334961 ;  /* 0xbfb8aa3b2b4e7820 */ /* 0x020fe20000410000 */
[----:B-1----:R-:W-:Y:S01]  /*35b0*/  FMUL.FTZ R79, R47, -1.4426950216293334961 ;  /* 0xbfb8aa3b2f4f7820 */ /* 0x002fe20000410000 */
[----:B------:R-:W1:Y:S01]  /*35c0*/  MUFU.EX2 R34, R34 ;  /* 0x0000002200227308 */ /* 0x000e620000000800 */
[----:B------:R-:W-:Y:S01]  /*35d0*/  FMUL.FTZ R75, R40, -1.4426950216293334961 ;  /* 0xbfb8aa3b284b7820 */ /* 0x000fe20000410000 */
[----:B------:R-:W-:Y:S01]  /*35e0*/  FMUL.FTZ R89, R50, -1.4426950216293334961 ;  /* 0xbfb8aa3b32597820 */ /* 0x000fe20000410000 */
[----:B0-----:R-:W-:Y:S01]  /*35f0*/  FMUL.FTZ R32, R41, -1.4426950216293334961 ;  /* 0xbfb8aa3b29207820 */ /* 0x001fe20000410000 */
[----:B------:R-:W-:Y:S01]  /*3600*/  FMUL.FTZ R33, R42, -1.4426950216293334961 ;  /* 0xbfb8aa3b2a217820 */ /* 0x000fe20000410000 */
[----:B------:R-:W-:Y:S01]  /*3610*/  FMUL.FTZ R90, R51, -1.4426950216293334961 ;  /* 0xbfb8aa3b335a7820 */ /* 0x000fe20000410000 */
[----:B------:R-:W-:Y:S01]  /*3620*/  FMUL.FTZ R80, R48, -1.4426950216293334961 ;  /* 0xbfb8aa3b30507820 */ /* 0x000fe20000410000 */
[----:B------:R-:W-:Y:S01]  /*3630*/  UISETP.NE.U32.AND UP0, UPT, UR20, URZ, UPT ;  /* 0x000000ff1400728c */ /* 0x000fe2000bf05070 */
[----:B------:R-:W0:Y:S03]  /*3640*/  MUFU.EX2 R35, R35 ;  /* 0x0000002300237308 */ /* 0x000e260000000800 */
[----:B------:R-:W-:-:S05]  /*3650*/  UISETP.NE.AND.EX UP0, UPT, UR21, URZ, UPT, UP0 ;  /* 0x000000ff1500728c */ /* 0x000fca000bf05300 */
[----:B------:R-:W-:Y:S01]  /*3660*/  MUFU.EX2 R32, R32 ;  /* 0x0000002000207308 */ /* 0x000fe20000000800 */
[----:B-1----:R-:W-:-:S07]  /*3670*/  FADD.FTZ R34, R34, 1 ;  /* 0x3f80000022227421 */ /* 0x002fce0000010000 */
[----:B------:R-:W-:Y:S01]  /*3680*/  MUFU.EX2 R33, R33 ;  /* 0x0000002100217308 */ /* 0x000fe20000000800 */
[----:B0-----:R-:W-:-:S07]  /*3690*/  FADD.FTZ R35, R35, 1 ;  /* 0x3f80000023237421 */ /* 0x001fce0000010000 */
[----:B------:R0:W1:Y:S08]  /*36a0*/  MUFU.EX2 R74, R72 ;  /* 0x00000048004a7308 */ /* 0x0000700000000800 */
[----:B------:R4:W5:Y:S01]  /*36b0*/  MUFU.EX2 R76, R73 ;  /* 0x00000049004c7308 */ /* 0x0009620000000800 */
[----:B0-----:R-:W-:-:S07]  /*36c0*/  FMUL.FTZ R72, R44, -1.4426950216293334961 ;  /* 0xbfb8aa3b2c487820 */ /* 0x001fce0000410000 */
[----:B------:R0:W5:Y:S01]  /*36d0*/  MUFU.EX2 R81, R78 ;  /* 0x0000004e00517308 */ /* 0x0001620000000800 */
[----:B----4-:R-:W-:Y:S01]  /*36e0*/  FMUL.FTZ R73, R45, -1.4426950216293334961 ;  /* 0xbfb8aa3b2d497820 */ /* 0x010fe20000410000 */
[----:B-1----:R-:W-:-:S06]  /*36f0*/  FADD.FTZ R74, R74, 1 ;  /* 0x3f8000004a4a7421 */ /* 0x002fcc0000010000 */
[----:B------:R-:W1:Y:S01]  /*3700*/  MUFU.EX2 R82, R72 ;  /* 0x0000004800527308 */ /* 0x000e620000000800 */
[----:B0-----:R-:W-:Y:S01]  /*3710*/  FMUL.FTZ R78, R49, -1.4426950216293334961 ;  /* 0xbfb8aa3b314e7820 */ /* 0x001fe20000410000 */
[----:B-----5:R-:W-:-:S06]  /*3720*/  FADD.FTZ R76, R76, 1 ;  /* 0x3f8000004c4c7421 */ /* 0x020fcc0000010000 */
[----:B------:R-:W0:Y:S01]  /*3730*/  MUFU.EX2 R83, R73 ;  /* 0x0000004900537308 */ /* 0x000e220000000800 */
[----:B------:R-:W-:-:S07]  /*3740*/  FADD.FTZ R81, R81, 1 ;  /* 0x3f80000051517421 */ /* 0x000fce0000010000 */
[----:B------:R4:W-:Y:S01]  /*3750*/  MUFU.EX2 R88, R79 ;  /* 0x0000004f00587308 */ /* 0x0009e20000000800 */
[----:B-1----:R-:W-:-:S07]  /*3760*/  FADD.FTZ R82, R82, 1 ;  /* 0x3f80000052527421 */ /* 0x002fce0000010000 */
[----:B------:R1:W-:Y:S01]  /*3770*/  MUFU.EX2 R97, R78 ;  /* 0x0000004e00617308 */ /* 0x0003e20000000800 */
[----:B----4-:R-:W-:Y:S01]  /*3780*/  FADD.FTZ R79, R33, 1 ;  /* 0x3f800000214f7421 */ /* 0x010fe20000010000 */
[----:B0-----:R-:W-:-:S06]  /*3790*/  FADD.FTZ R83, R83, 1 ;  /* 0x3f80000053537421 */ /* 0x001fcc0000010000 */
[----:B------:R-:W-:Y:S01]  /*37a0*/  MUFU.RCP R73, R34 ;  /* 0x0000002200497308 */ /* 0x000fe20000001000 */
[----:B-1----:R-:W-:-:S07]  /*37b0*/  FADD.FTZ R78, R32, 1 ;  /* 0x3f800000204e7421 */ /* 0x002fce0000010000 */
[----:B------:R-:W-:Y:S08]  /*37c0*/  MUFU.RCP R72, R35 ;  /* 0x0000002300487308 */ /* 0x000ff00000001000 */
[----:B------:R0:W1:Y:S08]  /*37d0*/  MUFU.EX2 R77, R75 ;  /* 0x0000004b004d7308 */ /* 0x0000700000000800 */
[----:B------:R-:W-:Y:S01]  /*37e0*/  MUFU.RCP R76, R76 ;  /* 0x0000004c004c7308 */ /* 0x000fe20000001000 */
[----:B0-----:R-:W-:-:S07]  /*37f0*/  FMUL.FTZ R75, R46, -1.4426950216293334961 ;  /* 0xbfb8aa3b2e4b7820 */ /* 0x001fce0000410000 */
[----:B------:R-:W0:Y:S01]  /*3800*/  MUFU.EX2 R87, R75 ;  /* 0x0000004b00577308 */ /* 0x000e220000000800 */
[----:B-1----:R-:W-:-:S07]  /*3810*/  FADD.FTZ R77, R77, 1 ;  /* 0x3f8000004d4d7421 */ /* 0x002fce0000010000 */
[----:B------:R-:W1:Y:S08]  /*3820*/  MUFU.RCP R75, R74 ;  /* 0x0000004a004b7308 */ /* 0x000e700000001000 */
[----:B------:R4:W5:Y:S01]  /*3830*/  MUFU.EX2 R98, R89 ;  /* 0x0000005900627308 */ /* 0x0009620000000800 */
[----:B0-----:R-:W-:-:S07]  /*3840*/  FADD.FTZ R87, R87, 1 ;  /* 0x3f80000057577421 */ /* 0x001fce0000010000 */
[----:B------:R-:W-:Y:S01]  /*3850*/  MUFU.RCP R77, R77 ;  /* 0x0000004d004d7308 */ /* 0x000fe20000001000 */
[----:B----4-:R-:W-:Y:S01]  /*3860*/  FMUL.FTZ R89, R56, R73 ;  /* 0x0000004938597220 */ /* 0x010fe20000410000 */
[----:B-1----:R-:W-:-:S04]  /*3870*/  FMUL.FTZ R91, R58, R75 ;  /* 0x0000004b3a5b7220 */ /* 0x002fc80000410000 */
[----:B------:R-:W-:Y:S02]  /*3880*/  FMUL.FTZ R109, R54, R91 ;  /* 0x0000005b366d7220 */ /* 0x000fe40000410000 */
[----:B------:R0:W-:Y:S01]  /*3890*/  MUFU.RCP R95, R87 ;  /* 0x00000057005f7308 */ /* 0x0001e20000001000 */
[----:B-----5:R-:W-:-:S07]  /*38a0*/  FADD.FTZ R98, R98, 1 ;  /* 0x3f80000062627421 */ /* 0x020fce0000010000 */
[----:B------:R1:W4:Y:S01]  /*38b0*/  MUFU.EX2 R99, R90 ;  /* 0x0000005a00637308 */ /* 0x0003220000000800 */
[----:B0-----:R-:W-:-:S07]  /*38c0*/  FMUL.FTZ R87, R52, R89 ;  /* 0x0000005934577220 */ /* 0x001fce0000410000 */
[----:B------:R-:W-:Y:S01]  /*38d0*/  MUFU.RCP R101, R79 ;  /* 0x0000004f00657308 */ /* 0x000fe20000001000 */
[----:B-1----:R-:W-:-:S04]  /*38e0*/  FMUL.FTZ R90, R59, R76 ;  /* 0x0000004c3b5a7220 */ /* 0x002fc80000410000 */
[----:B------:R-:W-:-:S03]  /*38f0*/  FMUL.FTZ R108, R55, R90 ;  /* 0x0000005a376c7220 */ /* 0x000fc60000410000 */
[----:B------:R-:W0:Y:S01]  /*3900*/  MUFU.EX2 R94, R80 ;  /* 0x00000050005e7308 */ /* 0x000e220000000800 */
[----:B----4-:R-:W-:-:S07]  /*3910*/  FADD.FTZ R99, R99, 1 ;  /* 0x3f80000063637421 */ /* 0x010fce0000010000 */
[----:B------:R-:W1:Y:S08]  /*3920*/  MUFU.RCP R80, R78 ;  /* 0x0000004e00507308 */ /* 0x000e700000001000 */
[----:B------:R-:W4:Y:S01]  /*3930*/  MUFU.RCP R96, R81 ;  /* 0x0000005100607308 */ /* 0x000f220000001000 */
[----:B0-----:R-:W-:-:S07]  /*3940*/  FADD.FTZ R94, R94, 1 ;  /* 0x3f8000005e5e7421 */ /* 0x001fce0000010000 */
[----:B------:R-:W-:Y:S08]  /*3950*/  MUFU.RCP R92, R83 ;  /* 0x00000053005c7308 */ /* 0x000ff00000001000 */
[----:B------:R-:W-:Y:S08]  /*3960*/  MUFU.RCP R93, R82 ;  /* 0x00000052005d7308 */ /* 0x000ff00000001000 */
[----:B------:R-:W-:Y:S08]  /*3970*/  MUFU.RCP R149, R98 ;  /* 0x0000006200957308 */ /* 0x000ff00000001000 */
[----:B------:R0:W-:Y:S08]  /*3980*/  MUFU.RCP R148, R99 ;  /* 0x0000006300947308 */ /* 0x0001f00000001000 */
[----:B------:R1:W-:Y:S01]  /*3990*/  MUFU.RCP R111, R94 ;  /* 0x0000005e006f7308 */ /* 0x0003e20000001000 */
[----:B0-----:R-:W0:Y:S01]  /*39a0*/  LDC.64 R98, c[0x0][0x508] ;  /* 0x00014200ff627b82 */ /* 0x001e220000000a00 */
[----:B-1----:R-:W-:-:S04]  /*39b0*/  FMUL.FTZ R94, R41, R80 ;  /* 0x00000050295e7220 */ /* 0x002fc80000410000 */
[----:B------:R-:W-:Y:S01]  /*39c0*/  FMUL.FTZ R106, R21, R94 ;  /* 0x0000005e156a7220 */ /* 0x000fe20000410000 */
[----:B------:R1:W-:Y:S04]  /*39d0*/  STS.128 [R128], R60 ;  /* 0x0000003c80007388 */ /* 0x0003e80000000c00 */
[----:B------:R-:W-:Y:S04]  /*39e0*/  STS.128 [R128+0x200], R36 ;  /* 0x0002002480007388 */ /* 0x000fe80000000c00 */
[----:B--2---:R2:W-:Y:S04]  /*39f0*/  STS.128 [R128+0x400], R64 ;  /* 0x0004004080007388 */ /* 0x0045e80000000c00 */
[----:B---3--:R4:W-:Y:S01]  /*3a00*/  STS.128 [R128+0x600], R68 ;  /* 0x0006004480007388 */ /* 0x0089e20000000c00 */
[----:B------:R-:W-:-:S03]  /*3a10*/  NOP ;  /* 0x0000000000007918 */ /* 0x000fc60000000000 */
[----:B------:R-:W3:Y:S01]  /*3a20*/  LDS.128 R32, [R86] ;  /* 0x0000000056207984 */ /* 0x000ee20000000c00 */
[----:B-1----:R-:W-:Y:S01]  /*3a30*/  FADD.FTZ R62, R88, 1 ;  /* 0x3f800000583e7421 */ /* 0x002fe20000010000 */
[----:B------:R-:W-:Y:S01]  /*3a40*/  FMUL.FTZ R88, R57, R72 ;  /* 0x0000004839587220 */ /* 0x000fe20000410000 */
[----:B------:R-:W-:Y:S01]  /*3a50*/  FADD.FTZ R60, -R72, 1 ;  /* 0x3f800000483c7421 */ /* 0x000fe20000010100 */
[----:B------:R-:W1:Y:S01]  /*3a60*/  LDS.128 R36, [R86+0x10] ;  /* 0x0000100056247984 */ /* 0x000e620000000c00 */
[----:B------:R-:W-:Y:S01]  /*3a70*/  FADD.FTZ R61, -R73, 1 ;  /* 0x3f800000493d7421 */ /* 0x000fe20000010100 */
[----:B------:R-:W-:Y:S01]  /*3a80*/  FMUL.FTZ R110, R53, R88 ;  /* 0x00000058356e7220 */ /* 0x000fe20000410000 */
[----:B------:R-:W-:Y:S01]  /*3a90*/  FFMA.FTZ R63, R57, R60, 1 ;  /* 0x3f800000393f7423 */ /* 0x000fe2000001003c */
[----:B------:R5:W0:Y:S01]  /*3aa0*/  MUFU.RCP R100, R62 ;  /* 0x0000003e00647308 */ /* 0x000a220000001000 */
[----:B------:R-:W-:Y:S01]  /*3ab0*/  FFMA.FTZ R61, R56, R61, 1 ;  /* 0x3f800000383d7423 */ /* 0x000fe2000001003d */
[----:B--2---:R-:W-:Y:S01]  /*3ac0*/  FADD.FTZ R65, -R75, 1 ;  /* 0x3f8000004b417421 */ /* 0x004fe20000010100 */
[----:B------:R-:W-:Y:S01]  /*3ad0*/  FADD.FTZ R56, -R76, 1 ;  /* 0x3f8000004c387421 */ /* 0x000fe20000010100 */
[----:B------:R-:W-:Y:S01]  /*3ae0*/  FADD.FTZ R66, R97, 1 ;  /* 0x3f80000061427421 */ /* 0x000fe20000010000 */
[----:B------:R-:W-:Y:S01]  /*3af0*/  FMUL.FTZ R97, R40, R77 ;  /* 0x0000004d28617220 */ /* 0x000fe20000410000 */
[----:B------:R-:W-:Y:S01]  /*3b00*/  FFMA.FTZ R65, R58, R65, 1 ;  /* 0x3f8000003a417423 */ /* 0x000fe20000010041 */
[----:B------:R-:W-:Y:S01]  /*3b10*/  FFMA.FTZ R56, R59, R56, 1 ;  /* 0x3f8000003b387423 */ /* 0x000fe20000010038 */
[----:B------:R-:W-:Y:S01]  /*3b20*/  FADD.FTZ R59, -R77, 1 ;  /* 0x3f8000004d3b7421 */ /* 0x000fe20000010100 */
[----:B------:R2:W0:Y:S01]  /*3b30*/  MUFU.RCP R146, R66 ;  /* 0x0000004200927308 */ /* 0x0004220000001000 */
[----:B----4-:R-:W-:Y:S01]  /*3b40*/  FADD.FTZ R68, -R96, 1 ;  /* 0x3f80000060447421 */ /* 0x010fe20000010100 */
[----:B------:R-:W-:Y:S01]  /*3b50*/  FADD.FTZ R71, -R95, 1 ;  /* 0x3f8000005f477421 */ /* 0x000fe20000010100 */
[----:B------:R-:W-:Y:S01]  /*3b60*/  FFMA.FTZ R59, R40, R59, 1 ;  /* 0x3f800000283b7423 */ /* 0x000fe2000001003b */
[----:B------:R-:W-:Y:S01]  /*3b70*/  FADD.FTZ R40, -R80, 1 ;  /* 0x3f80000050287421 */ /* 0x000fe20000010100 */
[----:B------:R-:W-:Y:S01]  /*3b80*/  FFMA.FTZ R68, R43, R68, 1 ;  /* 0x3f8000002b447423 */ /* 0x000fe20000010044 */
[----:B------:R-:W-:-:S02]  /*3b90*/  FMUL.FTZ R107, R20, R97 ;  /* 0x00000061146b7220 */ /* 0x000fc40000410000 */
[----:B------:R-:W-:Y:S01]  /*3ba0*/  FFMA.FTZ R40, R41, R40, 1 ;  /* 0x3f80000029287423 */ /* 0x000fe20000010028 */
[----:B---3--:R-:W-:Y:S01]  /*3bb0*/  FMUL.FTZ R52, R52, R32 ;  /* 0x0000002034347220 */ /* 0x008fe20000410000 */
[----:B------:R-:W-:Y:S01]  /*3bc0*/  FMUL.FTZ R53, R53, R33 ;  /* 0x0000002135357220 */ /* 0x000fe20000410000 */
[----:B------:R-:W-:Y:S01]  /*3bd0*/  FMUL.FTZ R54, R54, R34 ;  /* 0x0000002236367220 */ /* 0x000fe20000410000 */
[----:B------:R-:W-:Y:S01]  /*3be0*/  FMUL.FTZ R57, R55, R35 ;  /* 0x0000002337397220 */ /* 0x000fe20000410000 */
[----:B------:R-:W-:Y:S01]  /*3bf0*/  FMUL.FTZ R60, R73, R52 ;  /* 0x00000034493c7220 */ /* 0x000fe20000410000 */
[----:B------:R-:W-:Y:S01]  /*3c00*/  FMUL.FTZ R72, R72, R53 ;  /* 0x0000003548487220 */ /* 0x000fe20000410000 */
[----:B-----5:R-:W-:Y:S01]  /*3c10*/  FMUL.FTZ R62, R75, R54 ;  /* 0x000000364b3e7220 */ /* 0x020fe20000410000 */
[----:B-1----:R-:W-:Y:S01]  /*3c20*/  FMUL.FTZ R58, R20, R36 ;  /* 0x00000024143a7220 */ /* 0x002fe20000410000 */
[----:B------:R-:W1:Y:S01]  /*3c30*/  LDS.128 R52, [R86+0x20] ;  /* 0x0000200056347984 */ /* 0x000e620000000c00 */
        /* <DEDUP_REMOVED lines=9> */
[----:B--2---:R-:W-:Y:S01]  /*3cd0*/  FMUL.FTZ R66, R22, R38 ;  /* 0x0000002616427220 */ /* 0x004fe20000410000 */
[----:B------:R-:W-:Y:S01]  /*3ce0*/  FMUL.FTZ R69, R23, R39 ;  /* 0x0000002717457220 */ /* 0x000fe20000410000 */
[----:B------:R-:W-:Y:S01]  /*3cf0*/  FFMA.FTZ R67, R42, R65, 1 ;  /* 0x3f8000002a437423 */ /* 0x000fe20000010041 */
[----:B------:R-:W-:Y:S01]  /*3d00*/  FMUL.FTZ R65, R21, R37 ;  /* 0x0000002515417220 */ /* 0x000fe20000410000 */
        /* <DEDUP_REMOVED lines=8> */
[----:B------:R-:W-:Y:S01]  /*3d90*/  FADD.FTZ R40, -R92, 1 ;  /* 0x3f8000005c287421 */ /* 0x000fe20000010100 */
[----:B------:R-:W-:Y:S01]  /*3da0*/  FADD.FTZ R69, -R93, 1 ;  /* 0x3f8000005d457421 */ /* 0x000fe20000010100 */
[----:B------:R-:W-:Y:S01]  /*3db0*/  FFMA.FTZ R74, R47, R68, 1 ;  /* 0x3f8000002f4a7423 */ /* 0x000fe20000010044 */
[----:B------:R-:W-:Y:S01]  /*3dc0*/  BAR.SYNC.DEFER_BLOCKING 0x0 ;  /* 0x0000000000007b1d */ /* 0x000fe20000010000 */
[----:B------:R-:W-:Y:S01]  /*3dd0*/  FFMA.FTZ R70, R45, R40, 1 ;  /* 0x3f8000002d467423 */ /* 0x000fe20000010028 */
[----:B------:R-:W-:Y:S01]  /*3de0*/  FFMA.FTZ R69, R44, R69, 1 ;  /* 0x3f8000002c457423 */ /* 0x000fe20000010045 */
[----:B------:R-:W-:Y:S01]  /*3df0*/  FMUL.FTZ R101, R42, R101 ;  /* 0x000000652a657220 */ /* 0x000fe20000410000 */
[----:B------:R-:W-:-:S03]  /*3e00*/  FMUL.FTZ R96, R43, R96 ;  /* 0x000000602b607220 */ /* 0x000fc60000410000 */
        /* <DEDUP_REMOVED lines=14> */
[----:B------:R-:W-:Y:S01]  /*3ef0*/  FMUL.FTZ R70, R72, R73 ;  /* 0x0000004948467220 */ /* 0x000fe20000410000 */
[----:B------:R-:W-:Y:S01]  /*3f00*/  FADD.FTZ R75, -R149, 1 ;  /* 0x3f800000954b7421 */ /* 0x000fe20000010100 */
[----:B------:R-:W-:Y:S01]  /*3f10*/  FADD.FTZ R72, -R148, 1 ;  /* 0x3f80000094487421 */ /* 0x000fe20000010100 */
[----:B------:R-:W-:Y:S01]  /*3f20*/  FFMA.FTZ R74, R49, R40, 1 ;  /* 0x3f800000314a7423 */ /* 0x000fe20000010028 */
[----:B------:R-:W-:Y:S01]  /*3f30*/  FADD.FTZ R73, -R111, 1 ;  /* 0x3f8000006f497421 */ /* 0x000fe20000010100 */
[----:B------:R-:W-:Y:S01]  /*3f40*/  FFMA.FTZ R77, R50, R75, 1 ;  /* 0x3f800000324d7423 */ /* 0x000fe2000001004b */
[----:B---3--:R-:W-:Y:S01]  /*3f50*/  FMUL.FTZ R40, R28, R56 ;  /* 0x000000381c287220 */ /* 0x008fe20000410000 */
        /* <DEDUP_REMOVED lines=14> */
[----:B------:R-:W-:-:S04]  /*4040*/  IMAD.WIDE.U32 R40, R98, UR18, R2 ;  /* 0x0000001262287c25 */ /* 0x000fc8000f8e0002 */
[----:B------:R-:W-:Y:S01]  /*4050*/  FMUL.FTZ R93, R44, R93 ;  /* 0x0000005d2c5d7220 */ /* 0x000fe20000410000 */
[----:B------:R-:W-:Y:S01]  /*4060*/  FMUL.FTZ R92, R45, R92 ;  /* 0x0000005c2d5c7220 */ /* 0x000fe20000410000 */
[----:B------:R-:W-:Y:S01]  /*4070*/  STS.128 [R86+0x10], R64 ;  /* 0x0000104056007388 */ /* 0x000fe20000000c00 */
[----:B------:R-:W-:Y:S02]  /*4080*/  IMAD R41, R99, UR18, R41 ;  /* 0x0000001263297c24 */ /* 0x000fe4000f8e0229 */
[----:B------:R-:W-:Y:S01]  /*4090*/  FMUL.FTZ R103, R24, R93 ;  /* 0x0000005d18677220 */ /* 0x000fe20000410000 */
[----:B------:R-:W-:Y:S01]  /*40a0*/  FFMA.FTZ R24, R16, R87, R147 ;  /* 0x0000005710187223 */ /* 0x000fe20000010093 */
[----:B------:R0:W-:Y:S01]  /*40b0*/  STS.128 [R86+0x20], R68 ;  /* 0x0000204456007388 */ /* 0x0001e20000000c00 */
[----:B------:R-:W-:-:S04]  /*40c0*/  IMAD.WIDE.U32 R20, R144, UR14, R40 ;  /* 0x0000000e90147c25 */ /* 0x000fc8000f8e0028 */
[----:B------:R-:W-:Y:S01]  /*40d0*/  FMUL.FTZ R95, R46, R95 ;  /* 0x0000005f2e5f7220 */ /* 0x000fe20000410000 */
[----:B------:R-:W-:Y:S01]  /*40e0*/  FMUL.FTZ R100, R47, R100 ;  /* 0x000000642f647220 */ /* 0x000fe20000410000 */
[----:B------:R-:W-:Y:S01]  /*40f0*/  STS.128 [R86+0x30], R72 ;  /* 0x0000304856007388 */ /* 0x000fe20000000c00 */
[----:B------:R-:W-:-:S03]  /*4100*/  NOP ;  /* 0x0000000000007918 */ /* 0x000fc60000000000 */
[----:B------:R-:W1:Y:S01]  /*4110*/  LDS.128 R76, [R128] ;  /* 0x00000000804c7984 */ /* 0x000e620000000c00 */
[----:B------:R-:W-:Y:S01]  /*4120*/  IMAD R21, R144, UR15, R21 ;  /* 0x0000000f90157c24 */ /* 0x000fe2000f8e0215 */
[----:B------:R-:W-:Y:S01]  /*4130*/  LEA R22, P0, R20, R150, 0x2 ;  /* 0x0000009614167211 */ /* 0x000fe200078010ff */
[----:B------:R-:W-:Y:S01]  /*4140*/  FMUL.FTZ R111, R48, R111 ;  /* 0x0000006f306f7220 */ /* 0x000fe20000410000 */
[----:B------:R-:W2:Y:S01]  /*4150*/  LDS.128 R80, [R128+0x200] ;  /* 0x0002000080507984 */ /* 0x000ea20000000c00 */
[----:B------:R-:W-:Y:S01]  /*4160*/  FMUL.FTZ R146, R49, R146 ;  /* 0x0000009231927220 */ /* 0x000fe20000410000 */
[----:B------:R-:W-:Y:S01]  /*4170*/  LEA.HI.X R23, R20, R151, R21, 0x2, P0 ;  /* 0x0000009714177211 */ /* 0x000fe200000f1415 */
[----:B------:R-:W-:Y:S01]  /*4180*/  FMUL.FTZ R149, R50, R149 ;  /* 0x0000009532957220 */ /* 0x000fe20000410000 */
[----:B------:R-:W3:Y:S01]  /*4190*/  LDS.128 R60, [R128+0x400] ;  /* 0x00040000803c7984 */ /* 0x000ee20000000c00 */
[----:B------:R-:W-:Y:S01]  /*41a0*/  FMUL.FTZ R148, R51, R148 ;  /* 0x0000009433947220 */ /* 0x000fe20000410000 */
[----:B------:R-:W-:Y:S01]  /*41b0*/  FMUL.FTZ R102, R25, R92 ;  /* 0x0000005c19667220 */ /* 0x000fe20000410000 */
[----:B------:R-:W-:Y:S01]  /*41c0*/  IMAD.WIDE.U32 R20, R0, 0x10, R22 ;  /* 0x0000001000147825 */ /* 0x000fe200078e0016 */
[----:B------:R-:W4:Y:S03]  /*41d0*/  LDS.128 R64, [R128+0x600] ;  /* 0x0006000080407984 */ /* 0x000f260000000c00 */
[----:B------:R-:W-:Y:S01]  /*41e0*/  FFMA.FTZ R23, R17, R110, R24 ;  /* 0x0000006e11177223 */ /* 0x000fe20000010018 */
[----:B0-----:R-:W-:Y:S01]  /*41f0*/  FMUL.FTZ R69, R26, R95 ;  /* 0x0000005f1a457220 */ /* 0x001fe20000410000 */
[----:B------:R-:W-:Y:S01]  /*4200*/  FMUL.FTZ R68, R27, R100 ;  /* 0x000000641b447220 */ /* 0x000fe20000410000 */
[----:B------:R-:W-:Y:S01]  /*4210*/  FMUL.FTZ R99, R28, R111 ;  /* 0x0000006f1c637220 */ /* 0x000fe20000410000 */
[----:B------:R-:W-:Y:S01]  /*4220*/  FFMA.FTZ R22, R18, R109, R23 ;  /* 0x0000006d12167223 */ /* 0x000fe20000010017 */
[----:B------:R-:W-:Y:S01]  /*4230*/  FMUL.FTZ R98, R29, R146 ;  /* 0x000000921d627220 */ /* 0x000fe20000410000 */
[----:B------:R-:W-:Y:S01]  /*4240*/  FMUL.FTZ R71, R30, R149 ;  /* 0x000000951e477220 */ /* 0x000fe20000410000 */
        /* <DEDUP_REMOVED lines=26> */
[----:B------:R3:W-:Y:S04]  /*43f0*/  STS.128 [R86], R32 ;  /* 0x0000002056007388 */ /* 0x0007e80000000c00 */
[----:B------:R-:W-:Y:S01]  /*4400*/  STS.128 [R86+0x10], R36 ;  /* 0x0000102456007388 */ /* 0x000fe20000000c00 */
[----:B-1----:R-:W-:-:S03]  /*4410*/  IMAD.WIDE.U32 R2, R46, UR18, R2 ;  /* 0x000000122e027c25 */ /* 0x002fc6000f8e0002 */
[----:B------:R-:W-:Y:S01]  /*4420*/  STS.128 [R86+0x20], R52 ;  /* 0x0000203456007388 */ /* 0x000fe20000000c00 */
[----:B------:R-:W-:-:S03]  /*4430*/  IMAD R3, R47, UR18, R3 ;  /* 0x000000122f037c24 */ /* 0x000fc6000f8e0203 */
[----:B------:R-:W-:Y:S01]  /*4440*/  STS.128 [R86+0x30], R56 ;  /* 0x0000303856007388 */ /* 0x000fe20000000c00 */
[----:B------:R-:W-:-:S03]  /*4450*/  NOP ;  /* 0x0000000000007918 */ /* 0x000fc60000000000 */
[----:B0-----:R-:W0:Y:S01]  /*4460*/  LDS.128 R20, [R128] ;  /* 0x0000000080147984 */ /* 0x001e220000000c00 */
        /* <DEDUP_REMOVED lines=12> */
.L_x_14396:
[----:B------:R-:W-:Y:S01]  /*4530*/  FFMA.FTZ R0, R12, R107, R45 ;  /* 0x0000006b0c007223 */ /* 0x000fe2000001002d */
[----:B------:R-:W1:Y:S01]  /*4540*/  LDCU UR6, c[0x0][0x38c] ;  /* 0x00007180ff0677ac */ /* 0x000e620008000800 */
[----:B----4-:R-:W-:Y:S02]  /*4550*/  CS2R R22, SRZ ;  /* 0x0000000000167805 */ /* 0x010fe4000001ff00 */
        /* <DEDUP_REMOVED lines=39> */
[----:B------:R-:W-:Y:S02]  /*47d0*/  HFMA2 R23, -RZ, RZ, 0, 0 ;  /* 0x00000000ff177431 */ /* 0x000fe400000001ff */
        /* <DEDUP_REMOVED lines=26> */
.L_x_14479:
        /* <DEDUP_REMOVED lines=18> */
[----:B------:R-:W-:Y:S01]  /*4aa0*/  MOV R3, UR14 ;  /* 0x0000000e00037c02 */ /* 0x000fe20008000f00 */
[----:B------:R-:W-:Y:S01]  /*4ab0*/  IMAD.WIDE.U32 R88, R144, UR32, RZ ;  /* 0x0000002090587c25 */ /* 0x000fe2000f8e00ff */
[----:B0-----:R-:W-:-:S04]  /*4ac0*/  SHF.L.U32 R90, R130, 0x3, RZ ;  /* 0x00000003825a7819 */ /* 0x001fc800000006ff */
[----:B------:R-:W-:-:S04]  /*4ad0*/  LOP3.LUT R52, R90, 0x1f00, RZ, 0xc0, !PT ;  /* 0x00001f005a347812 */ /* 0x000fc800078ec0ff */
[----:B------:R-:W-:-:S05]  /*4ae0*/  LOP3.LUT R53, R52, 0x1f, R143, 0xf8, !PT ;  /* 0x0000001f34357812 */ /* 0x000fca00078ef88f */
[----:B------:R-:W-:-:S05]  /*4af0*/  IMAD.WIDE.U32 R2, R53, 0x10, R2 ;  /* 0x0000001035027825 */ /* 0x000fca00078e0002 */
[----:B------:R-:W3:Y:S01]  /*4b00*/  LDG.E.128 R52, desc[UR16][R2.64] ;  /* 0x0000001002347981 */ /* 0x000ee2000c1e1d00 */
[----:B------:R-:W-:Y:S01]  /*4b10*/  IMAD R91, R144, UR33, R89 ;  /* 0x00000021905b7c24 */ /* 0x000fe2000f8e0259 */
[----:B------:R-:W-:Y:S02]  /*4b20*/  R2UR UR15, R89 ;  /* 0x00000000590f72ca */ /* 0x000fe400000e0000 */
[----:B------:R-:W-:Y:S01]  /*4b30*/  R2UR UR14, R88 ;  /* 0x00000000580e72ca */ /* 0x000fe200000e0000 */
[----:B-1----:R-:W2:Y:S01]  /*4b40*/  LDG.E.128 R56, desc[UR16][R2.64+0x200] ;  /* 0x0002001002387981 */ /* 0x002ea2000c1e1d00 */
[----:B------:R-:W-:-:S03]  /*4b50*/  R2UR UR15, R91 ;  /* 0x000000005b0f72ca */ /* 0x000fc600000e0000 */
[----:B------:R-:W2:Y:S04]  /*4b60*/  LDG.E.128 R60, desc[UR16][R2.64+0x400] ;  /* 0x00040010023c7981 */ /* 0x000ea8000c1e1d00 */
[----:B------:R-:W2:Y:S04]  /*4b70*/  LDG.E.128 R64, desc[UR16][R2.64+0x600] ;  /* 0x0006001002407981 */ /* 0x000ea8000c1e1d00 */
[----:B------:R-:W2:Y:S04]  /*4b80*/  LDG.E.128 R68, desc[UR16][R2.64+0x800] ;  /* 0x0008001002447981 */ /* 0x000ea8000c1e1d00 */
[----:B------:R-:W2:Y:S04]  /*4b90*/  LDG.E.128 R72, desc[UR16][R2.64+0xa00] ;  /* 0x000a001002487981 */ /* 0x000ea8000c1e1d00 */
[----:B------:R-:W2:Y:S04]  /*4ba0*/  LDG.E.128 R76, desc[UR16][R2.64+0xc00] ;  /* 0x000c0010024c7981 */ /* 0x000ea8000c1e1d00 */
[----:B------:R-:W2:Y:S01]  /*4bb0*/  LDG.E.128 R80, desc[UR16][R2.64+0xe00] ;  /* 0x000e001002507981 */ /* 0x000ea2000c1e1d00 */
        /* <DEDUP_REMOVED lines=82> */
[C---:B------:R-:W-:Y:S01]  /*50e0*/  FMUL.FTZ R86, R89.reuse, R126 ;  /* 0x0000007e59567220 */ /* 0x040fe20000410000 */
[C---:B------:R-:W-:Y:S01]  /*50f0*/  FMUL.FTZ R165, R89.reuse, R120 ;  /* 0x0000007859a57220 */ /* 0x040fe20000410000 */
[C---:B------:R-:W-:Y:S01]  /*5100*/  FMUL.FTZ R171, R89.reuse, R119 ;  /* 0x0000007759ab7220 */ /* 0x040fe20000410000 */
[C---:B------:R-:W-:Y:S01]  /*5110*/  FMUL.FTZ R53, R89.reuse, R116 ;  /* 0x0000007459357220 */ /* 0x040fe20000410000 */
[C---:B------:R-:W-:Y:S01]  /*5120*/  FMUL.FTZ R54, R89.reuse, R115 ;  /* 0x0000007359367220 */ /* 0x040fe20000410000 */
        /* <DEDUP_REMOVED lines=37> */
[----:B------:R-:W4:Y:S01]  /*5380*/  LDS.128 R72, [R91+0x30] ;  /* 0x000030005b487984 */ /* 0x000f220000000c00 */
        /* <DEDUP_REMOVED lines=14> */
[----:B------:R-:W3:Y:S01]  /*5470*/  LDS.128 R60, [R91] ;  /* 0x000000005b3c7984 */ /* 0x000ee20000000c00 */
        /* <DEDUP_REMOVED lines=15> */
[----:B------:R-:W-:Y:S01]  /*5570*/  FMUL.FTZ R175, R73, UR40 ;  /* 0x0000002849af7c20 */ /* 0x000fe20008410000 */
[----:B----4-:R-:W-:Y:S02]  /*5580*/  FMUL.FTZ R91, R67, UR40 ;  /* 0x00000028435b7c20 */ /* 0x010fe40008410000 */
[----:B------:R-:W-:Y:S01]  /*5590*/  FFMA.FTZ R177, R74, UR41, R177 ;  /* 0x000000294ab17c23 */ /* 0x000fe200080100b1 */
[----:B------:R-:W2:Y:S01]  /*55a0*/  MUFU.EX2 R87, R87 ;  /* 0x0000005700577308 */ /* 0x000ea20000000800 */
[C---:B0-----:R-:W-:Y:S01]  /*55b0*/  FMUL.FTZ R161, R89.reuse, R122 ;  /* 0x0000007a59a17220 */ /* 0x041fe20000410000 */
[----:B------:R-:W-:Y:S01]  /*55c0*/  FMUL.FTZ R89, R89, R112 ;  /* 0x0000007059597220 */ /* 0x000fe20000410000 */
[----:B------:R-:W-:Y:S01]  /*55d0*/  FMUL.FTZ R95, R69, UR40 ;  /* 0x00000028455f7c20 */ /* 0x000fe20008410000 */
[----:B------:R-:W-:Y:S01]  /*55e0*/  FFMA.FTZ R91, R66, UR41, R91 ;  /* 0x00000029425b7c23 */ /* 0x000fe2000801005b */
[----:B------:R-:W-:Y:S01]  /*55f0*/  FFMA.FTZ R94, R72, UR41, R175 ;  /* 0x00000029485e7c23 */ /* 0x000fe200080100af */
[----:B------:R-:W-:Y:S01]  /*5600*/  FMUL.FTZ R178, R104, -R177 ;  /* 0x800000b168b27220 */ /* 0x000fe20000410000 */
[----:B------:R-:W-:Y:S01]  /*5610*/  FMUL.FTZ R179, R77, UR40 ;  /* 0x000000284db37c20 */ /* 0x000fe20008410000 */
[----:B------:R-:W0:Y:S01]  /*5620*/  MUFU.EX2 R173, R176 ;  /* 0x000000b000ad7308 */ /* 0x000e220000000800 */
[----:B---3--:R-:W-:Y:S01]  /*5630*/  FMUL.FTZ R3, R61, UR40 ;  /* 0x000000283d037c20 */ /* 0x008fe20008410000 */
[----:B-1----:R-:W-:-:S06]  /*5640*/  FMUL.FTZ R185, R83, UR40 ;  /* 0x0000002853b97c20 */ /* 0x002fcc0008410000 */
[----:B------:R-:W1:Y:S01]  /*5650*/  MUFU.EX2 R89, R89 ;  /* 0x0000005900597308 */ /* 0x000e620000000800 */
[C---:B--2---:R-:W-:Y:S01]  /*5660*/  FMUL.FTZ R92, R87.reuse, R92 ;  /* 0x0000005c575c7220 */ /* 0x044fe20000410000 */
[----:B------:R-:W-:Y:S01]  /*5670*/  FMUL.FTZ R93, R87, R93 ;  /* 0x0000005d575d7220 */ /* 0x000fe20000410000 */
[----:B------:R-:W-:Y:S01]  /*5680*/  FMUL.FTZ R87, R63, UR40 ;  /* 0x000000283f577c20 */ /* 0x000fe20008410000 */
[----:B-----5:R-:W-:Y:S01]  /*5690*/  FMUL.FTZ R191, R57, UR40 ;  /* 0x0000002839bf7c20 */ /* 0x020fe20008410000 */
[----:B------:R-:W-:Y:S01]  /*56a0*/  FMUL.FTZ R193, R59, UR40 ;  /* 0x000000283bc17c20 */ /* 0x000fe20008410000 */
[----:B------:R-:W-:Y:S01]  /*56b0*/  FFMA.FTZ R3, R60, UR41, R3 ;  /* 0x000000293c037c23 */ /* 0x000fe20008010003 */
[----:B------:R2:W-:Y:S01]  /*56c0*/  STS.64 [R88+0x2550], R92 ;  /* 0x0025505c58007388 */ /* 0x0005e20000000a00 */
[----:B------:R-:W3:Y:S01]  /*56d0*/  MUFU.EX2 R181, R181 ;  /* 0x000000b500b57308 */ /* 0x000ee20000000800 */
[C---:B0-----:R-:W-:Y:S01]  /*56e0*/  FMUL.FTZ R186, R173.reuse, R186 ;  /* 0x000000baadba7220 */ /* 0x041fe20000410000 */
[----:B------:R-:W-:Y:S01]  /*56f0*/  FMUL.FTZ R188, R173, R188 ;  /* 0x000000bcadbc7220 */ /* 0x000fe20000410000 */
[----:B------:R-:W-:Y:S01]  /*5700*/  FMUL.FTZ R173, R71, UR40 ;  /* 0x0000002847ad7c20 */ /* 0x000fe20008410000 */
[----:B------:R-:W-:Y:S01]  /*5710*/  FMUL.FTZ R187, R53, UR40 ;  /* 0x0000002835bb7c20 */ /* 0x000fe20008410000 */
[----:B------:R-:W-:Y:S01]  /*5720*/  FMUL.FTZ R189, R55, UR40 ;  /* 0x0000002837bd7c20 */ /* 0x000fe20008410000 */
[----:B------:R-:W-:Y:S01]  /*5730*/  FFMA.FTZ R87, R62, UR41, R87 ;  /* 0x000000293e577c23 */ /* 0x000fe20008010057 */
[----:B------:R-:W-:Y:S01]  /*5740*/  FFMA.FTZ R173, R70, UR41, R173 ;  /* 0x0000002946ad7c23 */ /* 0x000fe200080100ad */
[----:B------:R0:W4:Y:S01]  /*5750*/  MUFU.EX2 R183, R174 ;  /* 0x000000ae00b77308 */ /* 0x0001220000000800 */
[C---:B-1----:R-:W-:Y:S01]  /*5760*/  FMUL.FTZ R200, R89.reuse, R200 ;  /* 0x000000c859c87220 */ /* 0x042fe20000410000 */
[----:B------:R-:W-:Y:S01]  /*5770*/  FMUL.FTZ R202, R89, R202 ;  /* 0x000000ca59ca7220 */ /* 0x000fe20000410000 */
[----:B------:R-:W-:Y:S01]  /*5780*/  FMUL.FTZ R89, R65, UR40 ;  /* 0x0000002841597c20 */ /* 0x000fe20008410000 */
[----:B--2---:R-:W-:Y:S01]  /*5790*/  FFMA.FTZ R88, R68, UR41, R95 ;  /* 0x0000002944587c23 */ /* 0x004fe2000801005f */
[----:B------:R-:W-:Y:S01]  /*57a0*/  FFMA.FTZ R192, R52, UR41, R187 ;  /* 0x0000002934c07c23 */ /* 0x000fe200080100bb */
[----:B------:R-:W-:Y:S01]  /*57b0*/  FFMA.FTZ R95, R82, UR41, R185 ;  /* 0x00000029525f7c23 */ /* 0x000fe200080100b9 */
[----:B------:R-:W-:Y:S01]  /*57c0*/  FFMA.FTZ R2, R64, UR41, R89 ;  /* 0x0000002940027c23 */ /* 0x000fe20008010059 */
[----:B------:R-:W1:Y:S01]  /*57d0*/  MUFU.EX2 R161, R161 ;  /* 0x000000a100a17308 */ /* 0x000e620000000800 */
[C---:B---3--:R-:W-:Y:S01]  /*57e0*/  FMUL.FTZ R152, R181.reuse, R152 ;  /* 0x00000098b5987220 */ /* 0x048fe20000410000 */
[----:B------:R-:W-:Y:S01]  /*57f0*/  FMUL.FTZ R151, R181, R151 ;  /* 0x00000097b5977220 */ /* 0x000fe20000410000 */
[----:B------:R-:W-:Y:S01]  /*5800*/  FMUL.FTZ R181, R79, UR40 ;  /* 0x000000284fb57c20 */ /* 0x000fe20008410000 */
[----:B0-----:R-:W-:Y:S01]  /*5810*/  FFMA.FTZ R174, R76, UR41, R179 ;  /* 0x000000294cae7c23 */ /* 0x001fe200080100b3 */
[----:B------:R-:W-:Y:S01]  /*5820*/  FFMA.FTZ R187, R54, UR41, R189 ;  /* 0x0000002936bb7c23 */ /* 0x000fe200080100bd */
[----:B------:R-:W-:Y:S01]  /*5830*/  FFMA.FTZ R194, R56, UR41, R191 ;  /* 0x0000002938c27c23 */ /* 0x000fe200080100bf */
[----:B------:R-:W-:Y:S01]  /*5840*/  FFMA.FTZ R89, R78, UR41, R181 ;  /* 0x000000294e597c23 */ /* 0x000fe200080100b5 */
[----:B------:R-:W-:Y:S01]  /*5850*/  FFMA.FTZ R193, R58, UR41, R193 ;  /* 0x000000293ac17c23 */ /* 0x000fe200080100c1 */
[C---:B----4-:R-:W-:Y:S01]  /*5860*/  FMUL.FTZ R172, R183.reuse, R172 ;  /* 0x000000acb7ac7220 */ /* 0x050fe20000410000 */
[----:B------:R-:W-:Y:S01]  /*5870*/  FMUL.FTZ R170, R183, R170 ;  /* 0x000000aab7aa7220 */ /* 0x000fe20000410000 */
[----:B------:R-:W-:Y:S01]  /*5880*/  FMUL.FTZ R183, R81, UR40 ;  /* 0x0000002851b77c20 */ /* 0x000fe20008410000 */
[----:B------:R-:W-:Y:S01]  /*5890*/  FMUL.FTZ R177, R103, -R174 ;  /* 0x800000ae67b17220 */ /* 0x000fe20000410000 */
[----:B------:R-:W-:Y:S01]  /*58a0*/  FMUL.FTZ R185, R0, -R3 ;  /* 0x8000000300b97220 */ /* 0x000fe20000410000 */
[----:B------:R-:W-:Y:S01]  /*58b0*/  FMUL.FTZ R184, R110, -R87 ;  /* 0x800000576eb87220 */ /* 0x000fe20000410000 */
[----:B------:R-:W-:Y:S01]  /*58c0*/  FFMA.FTZ R190, R80, UR41, R183 ;  /* 0x0000002950be7c23 */ /* 0x000fe200080100b7 */
        /* <DEDUP_REMOVED lines=25> */
.L_x_14399:
[----:B------:R-:W0:Y:S02]  /*5a60*/  LDS.64 R90, [R90+UR13+0x3558] ;  /* 0x0035580d5a5a7984 */ /* 0x000e240008000a00 */
.L_x_14400:
[----:B------:R-:W-:Y:S05]  /*5a70*/  BSYNC.RECONVERGENT B0 ;  /* 0x0000000000007941 */ /* 0x000fea0003800200 */
.L_x_14398:
[----:B------:R-:W-:Y:S01]  /*5a80*/  FMUL.FTZ R194, R16, R127 ;  /* 0x0000007f10c27220 */ /* 0x000fe20000410000 */
[----:B-1----:R-:W-:Y:S01]  /*5a90*/  FMUL.FTZ R86, RZ, R169 ;  /* 0x000000a9ff567220 */ /* 0x002fe20000410000 */
[----:B0-2---:R-:W-:Y:S01]  /*5aa0*/  FMUL.FTZ R95, R200, R91 ;  /* 0x0000005bc85f7220 */ /* 0x005fe20000410000 */
[----:B------:R-:W0:Y:S01]  /*5ab0*/  @P0 LDC R207, c[0x0][0x38c] ;  /* 0x0000e300ffcf0b82 */ /* 0x000e220000000800 */
[-C--:B------:R-:W-:Y:S01]  /*5ac0*/  FMUL.FTZ R2, R169, R194.reuse ;  /* 0x000000c2a9027220 */ /* 0x080fe20000410000 */
[----:B------:R-:W-:Y:S01]  /*5ad0*/  FFMA.FTZ R86, R171, R194, -R86 ;  /* 0x000000c2ab567223 */ /* 0x000fe20000010856 */
[----:B------:R-:W-:Y:S01]  /*5ae0*/  FFMA.FTZ R191, -R202, R90, -R95 ;  /* 0x0000005acabf7223 */ /* 0x000fe2000001095f */
[----:B------:R-:W-:Y:S01]  /*5af0*/  FMUL.FTZ R205, R59, UR41 ;  /* 0x000000293bcd7c20 */ /* 0x000fe20008410000 */
[----:B------:R-:W-:Y:S01]  /*5b00*/  FFMA.FTZ R2, RZ, R171, R2 ;  /* 0x000000abff027223 */ /* 0x000fe20000010002 */
[----:B------:R-:W-:Y:S01]  /*5b10*/  FFMA.FTZ R86, R17, R126, R86 ;  /* 0x0000007e11567223 */ /* 0x000fe20000010056 */
[----:B------:R-:W-:Y:S01]  /*5b20*/  FMUL.FTZ R193, R188, R191 ;  /* 0x000000bfbcc17220 */ /* 0x000fe20000410000 */
[----:B------:R-:W-:Y:S01]  /*5b30*/  FFMA.FTZ R205, R58, UR40, -R205 ;  /* 0x000000283acd7c23 */ /* 0x000fe200080108cd */
[----:B------:R-:W-:Y:S01]  /*5b40*/  FADD.FTZ R3, RZ, R2 ;  /* 0x00000002ff037221 */ /* 0x000fe20000010000 */
[----:B------:R-:W-:Y:S01]  /*5b50*/  FMUL.FTZ R89, R167, R86 ;  /* 0x00000056a7597220 */ /* 0x000fe20000410000 */
[----:B------:R-:W-:-:S02]  /*5b60*/  FMUL.FTZ R2, R92, R169 ;  /* 0x000000a95c027220 */ /* 0x000fc40000410000 */
[-C--:B------:R-:W-:Y:S01]  /*5b70*/  FMUL.FTZ R87, R167, R3.reuse ;  /* 0x00000003a7577220 */ /* 0x080fe20000410000 */
[C---:B------:R-:W-:Y:S01]  /*5b80*/  FFMA.FTZ R88, R168.reuse, R3, R89 ;  /* 0x00000003a8587223 */ /* 0x040fe20000010059 */
[C---:B------:R-:W-:Y:S01]  /*5b90*/  FMUL.FTZ R3, R93.reuse, R169 ;  /* 0x000000a95d037220 */ /* 0x040fe20000410000 */
[----:B------:R-:W-:Y:S01]  /*5ba0*/  FFMA.FTZ R2, R93, R171, R2 ;  /* 0x000000ab5d027223 */ /* 0x000fe20000010002 */
[----:B------:R-:W-:Y:S01]  /*5bb0*/  FFMA.FTZ R89, R168, R86, -R87 ;  /* 0x00000056a8597223 */ /* 0x000fe20000010857 */
[----:B------:R-:W-:Y:S01]  /*5bc0*/  FMUL.FTZ R87, R202, R91 ;  /* 0x0000005bca577220 */ /* 0x000fe20000410000 */
[----:B------:R-:W-:Y:S01]  /*5bd0*/  FFMA.FTZ R3, R92, R171, -R3 ;  /* 0x000000ab5c037223 */ /* 0x000fe20000010803 */
[----:B------:R-:W-:Y:S01]  /*5be0*/  FADD.FTZ R94, RZ, R88 ;  /* 0x00000058ff5e7221 */ /* 0x000fe20000010000 */
[----:B------:R-:W-:Y:S01]  /*5bf0*/  FFMA.FTZ R86, R18, R125, R89 ;  /* 0x0000007d12567223 */ /* 0x000fe20000010059 */
[----:B------:R-:W-:Y:S01]  /*5c00*/  FFMA.FTZ R189, R200, R90, -R87 ;  /* 0x0000005ac8bd7223 */ /* 0x000fe20000010857 */
[----:B------:R-:W-:-:S02]  /*5c10*/  FMUL.FTZ R87, R167, R2 ;  /* 0x00000002a7577220 */ /* 0x000fc40000410000 */
[C---:B------:R-:W-:Y:S01]  /*5c20*/  FMUL.FTZ R95, R165.reuse, R86 ;  /* 0x00000056a55f7220 */ /* 0x040fe20000410000 */
[----:B------:R-:W-:Y:S01]  /*5c30*/  FFMA.FTZ R197, R186, R189, R193 ;  /* 0x000000bdbac57223 */ /* 0x000fe200000100c1 */
[-C--:B------:R-:W-:Y:S01]  /*5c40*/  FFMA.FTZ R88, R168, R3.reuse, -R87 ;  /* 0x00000003a8587223 */ /* 0x080fe20000010857 */
[-C--:B------:R-:W-:Y:S01]  /*5c50*/  FMUL.FTZ R87, R165, R94.reuse ;  /* 0x0000005ea5577220 */ /* 0x080fe20000410000 */
[----:B------:R-:W-:Y:S01]  /*5c60*/  FFMA.FTZ R95, R166, R94, R95 ;  /* 0x0000005ea65f7223 */ /* 0x000fe2000001005f */
[----:B------:R-:W-:Y:S01]  /*5c70*/  FMUL.FTZ R3, R167, R3 ;  /* 0x00000003a7037220 */ /* 0x000fe20000410000 */
[----:B------:R-:W-:Y:S01]  /*5c80*/  FMUL.FTZ R189, R188, R189 ;  /* 0x000000bdbcbd7220 */ /* 0x000fe20000410000 */
[----:B------:R-:W-:Y:S01]  /*5c90*/  FFMA.FTZ R86, R166, R86, -R87 ;  /* 0x00000056a6567223 */ /* 0x000fe20000010857 */
[----:B------:R-:W-:Y:S01]  /*5ca0*/  FADD.FTZ R95, RZ, R95 ;  /* 0x0000005fff5f7221 */ /* 0x000fe20000010000 */
[----:B------:R-:W-:Y:S01]  /*5cb0*/  FFMA.FTZ R89, R168, R2, R3 ;  /* 0x00000002a8597223 */ /* 0x000fe20000010003 */
[----:B------:R-:W-:Y:S01]  /*5cc0*/  FFMA.FTZ R199, R186, R191, -R189 ;  /* 0x000000bfbac77223 */ /* 0x000fe200000108bd */
[----:B------:R-:W-:Y:S01]  /*5cd0*/  FFMA.FTZ R2, R19, R124, R86 ;  /* 0x0000007c13027223 */ /* 0x000fe20000010056 */
[----:B------:R-:W-:Y:S01]  /*5ce0*/  FMUL.FTZ R3, R163, R95 ;  /* 0x0000005fa3037220 */ /* 0x000fe20000410000 */
[----:B------:R-:W-:-:S02]  /*5cf0*/  LEA R87, R142, 0xfffffc00, 0xa ;  /* 0xfffffc008e577811 */ /* 0x000fc400078e50ff */
[-C--:B------:R-:W-:Y:S01]  /*5d00*/  FMUL.FTZ R189, R163, R2.reuse ;  /* 0x00000002a3bd7220 */ /* 0x080fe20000410000 */
[C---:B------:R-:W-:Y:S01]  /*5d10*/  FFMA.FTZ R3, R164.reuse, R2, -R3 ;  /* 0x00000002a4037223 */ /* 0x040fe20000010803 */
[----:B------:R-:W-:Y:S02]  /*5d20*/  LOP3.LUT R86, R87, R130, RZ, 0xfc, !PT ;  /* 0x0000008257567212 */ /* 0x000fe400078efcff */
[----:B------:R-:W-:Y:S01]  /*5d30*/  FFMA.FTZ R189, R164, R95, R189 ;  /* 0x0000005fa4bd7223 */ /* 0x000fe200000100bd */
[----:B------:R-:W-:Y:S01]  /*5d40*/  FFMA.FTZ R94, R12, R123, R3 ;  /* 0x0000007b0c5e7223 */ /* 0x000fe20000010003 */
[----:B------:R-:W-:Y:S01]  /*5d50*/  SHF.R.S32.HI R87, RZ, 0x1f, R87 ;  /* 0x0000001fff577819 */ /* 0x000fe20000011457 */
[----:B------:R-:W-:Y:S01]  /*5d60*/  FMUL.FTZ R95, R165, R89 ;  /* 0x00000059a55f7220 */ /* 0x000fe20000410000 */
[----:B------:R-:W-:Y:S01]  /*5d70*/  MOV R191, UR34 ;  /* 0x0000002200bf7c02 */ /* 0x000fe20008000f00 */
[----:B------:R-:W-:Y:S01]  /*5d80*/  FADD.FTZ R190, RZ, R189 ;  /* 0x000000bdffbe7221 */ /* 0x000fe20000010000 */
[----:B------:R-:W-:Y:S01]  /*5d90*/  FMUL.FTZ R193, R161, R94 ;  /* 0x0000005ea1c17220 */ /* 0x000fe20000410000 */
[-C--:B------:R-:W-:Y:S01]  /*5da0*/  FFMA.FTZ R189, R166, R88.reuse, -R95 ;  /* 0x00000058a6bd7223 */ /* 0x080fe2000001085f */
[----:B------:R-:W-:Y:S01]  /*5db0*/  FMUL.FTZ R95, R165, R88 ;  /* 0x00000058a55f7220 */ /* 0x000fe20000410000 */
[----:B------:R-:W-:-:S04]  /*5dc0*/  IMAD.WIDE.U32 R2, R191, UR6, R86 ;  /* 0x00000006bf027c25 */ /* 0x000fc8000f8e0056 */
[-C--:B------:R-:W-:Y:S01]  /*5dd0*/  FMUL.FTZ R191, R161, R190.reuse ;  /* 0x000000bea1bf7220 */ /* 0x080fe20000410000 */
[----:B------:R-:W-:Y:S01]  /*5de0*/  FFMA.FTZ R193, R162, R190, R193 ;  /* 0x000000bea2c17223 */ /* 0x000fe200000100c1 */
[----:B------:R-:W-:Y:S01]  /*5df0*/  FFMA.FTZ R190, R166, R89, R95 ;  /* 0x00000059a6be7223 */ /* 0x000fe2000001005f */
[----:B------:R-:W-:Y:S01]  /*5e00*/  @P0 IADD3 R88, PT, PT, R142, -0x2, RZ ;  /* 0xfffffffe8e580810 */ /* 0x000fe20007ffe0ff */
[----:B------:R-:W-:Y:S01]  /*5e10*/  FFMA.FTZ R94, R162, R94, -R191 ;  /* 0x0000005ea25e7223 */ /* 0x000fe200000108bf */
[----:B------:R-:W-:Y:S01]  /*5e20*/  FADD.FTZ R193, RZ, R193 ;  /* 0x000000c1ffc17221 */ /* 0x000fe20000010000 */
[----:B------:R-:W-:Y:S02]  /*5e30*/  FMUL.FTZ R191, R170, R199 ;  /* 0x000000c7aabf7220 */ /* 0x000fe40000410000 */
[----:B------:R-:W-:Y:S01]  /*5e40*/  FFMA.FTZ R94, R13, R122, R94 ;  /* 0x0000007a0d5e7223 */ /* 0x000fe2000001005e */
[C---:B------:R-:W-:Y:S01]  /*5e50*/  FMUL.FTZ R89, R159.reuse, R193 ;  /* 0x000000c19f597220 */ /* 0x040fe20000410000 */
[-C--:B------:R-:W-:Y:S01]  /*5e60*/  FFMA.FTZ R211, R172, R197.reuse, R191 ;  /* 0x000000c5acd37223 */ /* 0x080fe200000100bf */
[----:B------:R-:W-:Y:S01]  /*5e70*/  FMUL.FTZ R197, R170, R197 ;  /* 0x000000c5aac57220 */ /* 0x000fe20000410000 */
[-C--:B------:R-:W-:Y:S01]  /*5e80*/  FMUL.FTZ R95, R159, R94.reuse ;  /* 0x0000005e9f5f7220 */ /* 0x080fe20000410000 */
[----:B------:R-:W-:Y:S01]  /*5e90*/  FFMA.FTZ R191, R160, R94, -R89 ;  /* 0x0000005ea0bf7223 */ /* 0x000fe20000010859 */
[----:B0-----:R-:W-:-:S02]  /*5ea0*/  @P0 IMAD R89, R88, R207, UR6 ;  /* 0x0000000658590e24 */ /* 0x001fc4000f8e02cf */
[----:B------:R-:W-:Y:S01]  /*5eb0*/  FFMA.FTZ R213, R172, R199, -R197 ;  /* 0x000000c7acd57223 */ /* 0x000fe200000108c5 */
[----:B------:R-:W-:Y:S01]  /*5ec0*/  FFMA.FTZ R193, R160, R193, R95 ;  /* 0x000000c1a0c17223 */ /* 0x000fe2000001005f */
[----:B------:R-:W-:Y:S01]  /*5ed0*/  CS2R R94, SRZ ;  /* 0x00000000005e7805 */ /* 0x000fe2000001ff00 */
[----:B------:R-:W-:-:S04]  /*5ee0*/  @P0 IMAD.WIDE R88, R89, 0x10, R84 ;  /* 0x0000001059580825 */ /* 0x000fc800078e0254 */
[----:B------:R-:W-:Y:S01]  /*5ef0*/  FMUL.FTZ R199, R202, R203 ;  /* 0x000000cbcac77220 */ /* 0x000fe20000410000 */
[----:B------:R-:W-:Y:S01]  /*5f00*/  FMUL.FTZ R197, R96, R205 ;  /* 0x000000cd60c57220 */ /* 0x000fe20000410000 */
[----:B------:R-:W-:Y:S01]  /*5f10*/  FADD.FTZ R193, RZ, R193 ;  /* 0x000000c1ffc17221 */ /* 0x000fe20000010000 */
[----:B------:R-:W-:Y:S01]  /*5f20*/  FFMA.FTZ R191, R14, R121, R191 ;  /* 0x000000790ebf7223 */ /* 0x000fe200000100bf */
[----:B------:R0:W2:Y:S01]  /*5f30*/  @P0 LDG.E.64 R94, desc[UR16][R88.64+0x8] ;  /* 0x00000810585e0981 */ /* 0x0000a2000c1e1b00 */
[-C--:B------:R-:W-:Y:S01]  /*5f40*/  FFMA.FTZ R192, R200, R197.reuse, R199 ;  /* 0x000000c5c8c07223 */ /* 0x080fe200000100c7 */
[----:B------:R-:W-:Y:S01]  /*5f50*/  FMUL.FTZ R199, R202, R197 ;  /* 0x000000c5cac77220 */ /* 0x000fe20000410000 */
[----:B------:R-:W-:Y:S01]  /*5f60*/  FMUL.FTZ R197, R157, R193 ;  /* 0x000000c19dc57220 */ /* 0x000fe20000410000 */
[----:B------:R-:W-:-:S03]  /*5f70*/  FMUL.FTZ R207, R57, UR41 ;  /* 0x0000002939cf7c20 */ /* 0x000fc60008410000 */
[-C--:B------:R-:W-:Y:S01]  /*5f80*/  FFMA.FTZ R196, R158, R191.reuse, -R197 ;  /* 0x000000bf9ec47223 */ /* 0x080fe200000108c5 */
[----:B------:R-:W-:Y:S01]  /*5f90*/  FMUL.FTZ R197, R157, R191 ;  /* 0x000000bf9dc57220 */ /* 0x000fe20000410000 */
[----:B------:R-:W-:Y:S01]  /*5fa0*/  FFMA.FTZ R204, R56, UR40, -R207 ;  /* 0x0000002838cc7c23 */ /* 0x000fe200080108cf */
[----:B------:R-:W-:Y:S02]  /*5fb0*/  FMUL.FTZ R191, R163, R190 ;  /* 0x000000bea3bf7220 */ /* 0x000fe40000410000 */
[----:B------:R-:W-:Y:S01]  /*5fc0*/  FFMA.FTZ R197, R158, R193, R197 ;  /* 0x000000c19ec57223 */ /* 0x000fe200000100c5 */
[----:B------:R-:W-:Y:S01]  /*5fd0*/  FFMA.FTZ R198, R200, R203, -R199 ;  /* 0x000000cbc8c67223 */ /* 0x000fe200000108c7 */
[----:B------:R-:W-:Y:S02]  /*5fe0*/  FFMA.FTZ R199, R97, R204, R192 ;  /* 0x000000cc61c77223 */ /* 0x000fe400000100c0 */
[----:B------:R-:W-:Y:S01]  /*5ff0*/  FADD.FTZ R197, RZ, R197 ;  /* 0x000000c5ffc57221 */ /* 0x000fe20000010000 */
[-C--:B------:R-:W-:Y:S01]  /*6000*/  FFMA.FTZ R192, R164, R189.reuse, -R191 ;  /* 0x000000bda4c07223 */ /* 0x080fe200000108bf */
[----:B------:R-:W-:Y:S01]  /*6010*/  FMUL.FTZ R189, R163, R189 ;  /* 0x000000bda3bd7220 */ /* 0x000fe20000410000 */
[----:B------:R-:W-:Y:S01]  /*6020*/  FFMA.FTZ R196, R15, R120, R196 ;  /* 0x000000780fc47223 */ /* 0x000fe200000100c4 */
[----:B------:R-:W-:Y:S01]  /*6030*/  FADD.FTZ R207, R201, R198 ;  /* 0x000000c6c9cf7221 */ /* 0x000fe20000010000 */
[----:B------:R-:W-:Y:S01]  /*6040*/  FMUL.FTZ R209, R188, R199 ;  /* 0x000000c7bcd17220 */ /* 0x000fe20000410000 */
[C---:B0-----:R-:W-:Y:S01]  /*6050*/  FMUL.FTZ R89, R155.reuse, R197 ;  /* 0x000000c59b597220 */ /* 0x041fe20000410000 */
[----:B------:R-:W-:Y:S01]  /*6060*/  FFMA.FTZ R190, R164, R190, R189 ;  /* 0x000000bea4be7223 */ /* 0x000fe200000100bd */
[-C--:B------:R-:W-:Y:S01]  /*6070*/  FMUL.FTZ R198, R155, R196.reuse ;  /* 0x000000c49bc67220 */ /* 0x080fe20000410000 */
[-C--:B------:R-:W-:Y:S01]  /*6080*/  FFMA.FTZ R88, R186, R207.reuse, -R209 ;  /* 0x000000cfba587223 */ /* 0x080fe200000108d1 */
[----:B------:R-:W-:Y:S01]  /*6090*/  FFMA.FTZ R189, R156, R196, -R89 ;  /* 0x000000c49cbd7223 */ /* 0x000fe20000010859 */
[----:B------:R-:W-:Y:S01]  /*60a0*/  FMUL.FTZ R207, R188, R207 ;  /* 0x000000cfbccf7220 */ /* 0x000fe20000410000 */
        /* <DEDUP_REMOVED lines=8> */
[----:B------:R-:W-:-:S02]  /*6130*/  FFMA.FTZ R89, R148, R211, R199 ;  /* 0x000000d394597223 */ /* 0x000fc400000100c7 */
        /* <DEDUP_REMOVED lines=35> */
[C---:B------:R-:W-:Y:S01]  /*6370*/  FMUL.FTZ R193, R153.reuse, R197 ;  /* 0x000000c599c17220 */ /* 0x040fe20000410000 */
        /* <DEDUP_REMOVED lines=18> */
[----:B------:R-:W-:Y:S01]  /*64a0*/  FMUL.FTZ R189, R146, R211 ;  /* 0x000000d392bd7220 */ /* 0x000fe20000410000 */
        /* <DEDUP_REMOVED lines=23> */
[----:B------:R-:W-:Y:S01]  /*6620*/  FFMA.FTZ R192, R200, R211, -R192 ;  /* 0x000000d3c8c07223 */ /* 0x000fe200000108c0 */
[----:B------:R-:W-:Y:S01]  /*6630*/  FADD.FTZ R193, RZ, R209 ;  /* 0x000000d1ffc17221 */ /* 0x000fe20000010000 */
[-C--:B------:R-:W-:Y:S01]  /*6640*/  FMUL.FTZ R190, R188, R199.reuse ;  /* 0x000000c7bcbe7220 */ /* 0x080fe20000410000 */
[----:B------:R-:W-:Y:S01]  /*6650*/  FFMA.FTZ R207, R186, R199, -R207 ;  /* 0x000000c7bacf7223 */ /* 0x000fe200000108cf */
[----:B------:R-:W-:Y:S01]  /*6660*/  FADD.FTZ R209, R187, R88 ;  /* 0x00000058bbd17221 */ /* 0x000fe20000010000 */
[----:B------:R-:W-:Y:S01]  /*6670*/  FFMA.FTZ R196, R7, R112, R192 ;  /* 0x0000007007c47223 */ /* 0x000fe200000100c0 */
[C---:B------:R-:W-:Y:S01]  /*6680*/  FMUL.FTZ R199, R149.reuse, R189 ;  /* 0x000000bd95c77220 */ /* 0x040fe20000410000 */
[----:B------:R-:W0:Y:S01]  /*6690*/  SHFL.UP PT, R198, R193, 0x1, RZ ;  /* 0x04200000c1c67989 */ /* 0x000e2200000e00ff */
[----:B------:R-:W-:Y:S01]  /*66a0*/  FMUL.FTZ R211, R170, R209 ;  /* 0x000000d1aad37220 */ /* 0x000fe20000410000 */
[----:B------:R-:W-:Y:S01]  /*66b0*/  FFMA.FTZ R197, R186, R197, R190 ;  /* 0x000000c5bac57223 */ /* 0x000fe200000100be */
[----:B------:R-:W-:Y:S01]  /*66c0*/  FFMA.FTZ R208, R150, R89, R199 ;  /* 0x0000005996d07223 */ /* 0x000fe200000100c7 */
[----:B------:R-:W1:Y:S01]  /*66d0*/  SHFL.UP PT, R192, R196, 0x1, RZ ;  /* 0x04200000c4c07989 */ /* 0x000e6200000e00ff */
[----:B------:R-:W-:Y:S01]  /*66e0*/  FMUL.FTZ R199, R202, R207 ;  /* 0x000000cfcac77220 */ /* 0x000fe20000410000 */
[----:B------:R-:W-:Y:S01]  /*66f0*/  FMUL.FTZ R215, R149, R89 ;  /* 0x0000005995d77220 */ /* 0x000fe20000410000 */
[-C--:B------:R-:W-:Y:S01]  /*6700*/  FFMA.FTZ R88, R172, R191.reuse, R211 ;  /* 0x000000bfac587223 */ /* 0x080fe200000100d3 */
[----:B------:R-:W-:Y:S01]  /*6710*/  FMUL.FTZ R89, R170, R191 ;  /* 0x000000bfaa597220 */ /* 0x000fe20000410000 */
[-C--:B------:R-:W-:Y:S01]  /*6720*/  FFMA.FTZ R191, R200, R197.reuse, R199 ;  /* 0x000000c5c8bf7223 */ /* 0x080fe200000100c7 */
[----:B------:R-:W-:Y:S01]  /*6730*/  FMUL.FTZ R213, R53, UR41 ;  /* 0x0000002935d57c20 */ /* 0x000fe20008410000 */
[----:B------:R-:W-:-:S03]  /*6740*/  FMUL.FTZ R197, R202, R197 ;  /* 0x000000c5cac57220 */ /* 0x000fc60000410000 */
[----:B------:R-:W-:Y:S01]  /*6750*/  FFMA.FTZ R213, R52, UR40, -R213 ;  /* 0x0000002834d57c23 */ /* 0x000fe200080108d5 */
[----:B------:R-:W-:Y:S01]  /*6760*/  FFMA.FTZ R197, R200, R207, -R197 ;  /* 0x000000cfc8c57223 */ /* 0x000fe200000108c5 */
[----:B------:R-:W3:Y:S01]  /*6770*/  SHFL.UP PT, R190, R191, 0x1, RZ ;  /* 0x04200000bfbe7989 */ /* 0x000ee200000e00ff */
[----:B------:R-:W-:Y:S01]  /*6780*/  FFMA.FTZ R215, R150, R189, -R215 ;  /* 0x000000bd96d77223 */ /* 0x000fe200000108d7 */
[----:B------:R-:W-:Y:S01]  /*6790*/  FFMA.FTZ R213, R99, R213, R88 ;  /* 0x000000d563d57223 */ /* 0x000fe20000010058 */
[----:B------:R-:W-:Y:S01]  /*67a0*/  FFMA.FTZ R206, R172, R209, -R89 ;  /* 0x000000d1acce7223 */ /* 0x000fe20000010859 */
[----:B------:R-:W4:Y:S01]  /*67b0*/  SHFL.UP PT, R88, R197, 0x1, RZ ;  /* 0x04200000c5587989 */ /* 0x000f2200000e00ff */
[----:B------:R-:W-:Y:S01]  /*67c0*/  ISETP.GE.AND P2, PT, R129, 0x1, PT ;  /* 0x000000018100780c */ /* 0x000fe20003f46270 */
[----:B------:R-:W-:Y:S01]  /*67d0*/  FMUL.FTZ R89, R151, R215 ;  /* 0x000000d797597220 */ /* 0x000fe20000410000 */
[----:B------:R-:W-:Y:S01]  /*67e0*/  FADD.FTZ R189, R173, R206 ;  /* 0x000000ceadbd7221 */ /* 0x000fe20000010000 */
[----:B0-----:R-:W-:-:S02]  /*67f0*/  FMUL.FTZ R206, R197, R198 ;  /* 0x000000c6c5ce7220 */ /* 0x001fc40000410000 */
[CC--:B------:R-:W-:Y:S01]  /*6800*/  FFMA.FTZ R209, R152.reuse, R208.reuse, R89 ;  /* 0x000000d098d17223 */ /* 0x0c0fe20000010059 */
[----:B------:R-:W-:Y:S01]  /*6810*/  FMUL.FTZ R89, R151, R208 ;  /* 0x000000d097597220 */ /* 0x000fe20000410000 */
[C---:B------:R-:W-:Y:S01]  /*6820*/  FMUL.FTZ R198, R191.reuse, R198 ;  /* 0x000000c6bfc67220 */ /* 0x040fe20000410000 */
[-C--:B-1----:R-:W-:Y:S02]  /*6830*/  FFMA.FTZ R206, R191, R192.reuse, R206 ;  /* 0x000000c0bfce7223 */ /* 0x082fe400000100ce */
[----:B------:R-:W-:Y:S01]  /*6840*/  FFMA.FTZ R215, R152, R215, -R89 ;  /* 0x000000d798d77223 */ /* 0x000fe20000010859 */
[----:B------:R-:W-:Y:S02]  /*6850*/  FFMA.FTZ R89, R197, R192, -R198 ;  /* 0x000000c0c5597223 */ /* 0x000fe400000108c6 */
[----:B------:R-:W-:Y:S02]  /*6860*/  @P2 FADD.FTZ R193, R193, R206 ;  /* 0x000000cec1c12221 */ /* 0x000fe40000010000 */
[----:B------:R-:W-:Y:S01]  /*6870*/  @P2 FADD.FTZ R196, R196, R89 ;  /* 0x00000059c4c42221 */ /* 0x000fe20000010000 */
[----:B------:R-:W-:-:S02]  /*6880*/  FMUL.FTZ R199, R146, R213 ;  /* 0x000000d592c77220 */ /* 0x000fc40000410000 */
[----:B------:R-:W0:Y:S01]  /*6890*/  SHFL.UP PT, R206, R193, 0x2, RZ ;  /* 0x04400000c1ce7989 */ /* 0x000e2200000e00ff */
[-C--:B---3--:R-:W-:Y:S01]  /*68a0*/  FMUL.FTZ R192, R197, R190.reuse ;  /* 0x000000bec5c07220 */ /* 0x088fe20000410000 */
[C---:B------:R-:W-:Y:S01]  /*68b0*/  FMUL.FTZ R190, R191.reuse, R190 ;  /* 0x000000bebfbe7220 */ /* 0x040fe20000410000 */
[-C--:B------:R-:W-:Y:S01]  /*68c0*/  FFMA.FTZ R199, R148, R189.reuse, -R199 ;  /* 0x000000bd94c77223 */ /* 0x080fe200000108c7 */
[----:B------:R-:W1:Y:S01]  /*68d0*/  SHFL.UP PT, R198, R196, 0x2, RZ ;  /* 0x04400000c4c67989 */ /* 0x000e6200000e00ff */
[-C--:B----4-:R-:W-:Y:S01]  /*68e0*/  @P2 FFMA.FTZ R191, R191, R88.reuse, R192 ;  /* 0x00000058bfbf2223 */ /* 0x090fe200000100c0 */
[----:B------:R-:W-:Y:S01]  /*68f0*/  FMUL.FTZ R189, R146, R189 ;  /* 0x000000bd92bd7220 */ /* 0x000fe20000410000 */
[----:B------:R-:W-:Y:S01]  /*6900*/  FMUL.FTZ R207, R83, UR41 ;  /* 0x0000002953cf7c20 */ /* 0x000fe20008410000 */
[----:B------:R-:W-:Y:S01]  /*6910*/  @P2 FFMA.FTZ R197, R197, R88, -R190 ;  /* 0x00000058c5c52223 */ /* 0x000fe200000108be */
[----:B------:R-:W-:Y:S01]  /*6920*/  FADD.FTZ R199, R174, R199 ;  /* 0x000000c7aec77221 */ /* 0x000fe20000010000 */
[----:B------:R-:W-:Y:S01]  /*6930*/  FFMA.FTZ R189, R148, R213, R189 ;  /* 0x000000d594bd7223 */ /* 0x000fe200000100bd */
[----:B------:R-:W-:Y:S01]  /*6940*/  FFMA.FTZ R207, R82, UR40, -R207 ;  /* 0x0000002852cf7c23 */ /* 0x000fe200080108cf */
[----:B------:R-:W3:Y:S01]  /*6950*/  SHFL.UP PT, R190, R191, 0x2, RZ ;  /* 0x04400000bfbe7989 */ /* 0x000ee200000e00ff */
[----:B------:R-:W-:-:S02]  /*6960*/  FMUL.FTZ R89, R149, R199 ;  /* 0x000000c795597220 */ /* 0x000fc40000410000 */
[----:B------:R-:W-:Y:S01]  /*6970*/  FFMA.FTZ R189, R100, R207, R189 ;  /* 0x000000cf64bd7223 */ /* 0x000fe200000100bd */
[----:B------:R-:W4:Y:S01]  /*6980*/  SHFL.UP PT, R88, R197, 0x2, RZ ;  /* 0x04400000c5587989 */ /* 0x000f2200000e00ff */
[----:B------:R-:W-:Y:S01]  /*6990*/  FMUL.FTZ R207, R81, UR41 ;  /* 0x0000002951cf7c20 */ /* 0x000fe20008410000 */
[----:B------:R-:W-:Y:S01]  /*69a0*/  ISETP.GE.AND P2, PT, R129, 0x2, PT ;  /* 0x000000028100780c */ /* 0x000fe20003f46270 */
[-C--:B------:R-:W-:Y:S01]  /*69b0*/  FFMA.FTZ R192, R150, R189.reuse, R89 ;  /* 0x000000bd96c07223 */ /* 0x080fe20000010059 */
[----:B------:R-:W-:Y:S01]  /*69c0*/  FMUL.FTZ R189, R149, R189 ;  /* 0x000000bd95bd7220 */ /* 0x000fe20000410000 */
[----:B------:R-:W-:-:S03]  /*69d0*/  FFMA.FTZ R207, R80, UR40, -R207 ;  /* 0x0000002850cf7c23 */ /* 0x000fc600080108cf */
[----:B------:R-:W-:Y:S01]  /*69e0*/  FFMA.FTZ R208, R150, R199, -R189 ;  /* 0x000000c796d07223 */ /* 0x000fe200000108bd */
[----:B------:R-:W-:Y:S01]  /*69f0*/  FFMA.FTZ R207, R101, R207, R192 ;  /* 0x000000cf65cf7223 */ /* 0x000fe200000100c0 */
[-C--:B0-----:R-:W-:Y:S01]  /*6a00*/  FMUL.FTZ R192, R197, R206.reuse ;  /* 0x000000cec5c07220 */ /* 0x081fe20000410000 */
[----:B------:R-:W-:Y:S01]  /*6a10*/  FMUL.FTZ R211, R153, R215 ;  /* 0x000000d799d37220 */ /* 0x000fe20000410000 */
[----:B------:R-:W-:Y:S01]  /*6a20*/  FADD.FTZ R208, R175, R208 ;  /* 0x000000d0afd07221 */ /* 0x000fe20000010000 */
[----:B------:R-:W-:Y:S01]  /*6a30*/  FMUL.FTZ R89, R151, R207 ;  /* 0x000000cf97597220 */ /* 0x000fe20000410000 */
[C---:B------:R-:W-:Y:S01]  /*6a40*/  FMUL.FTZ R206, R191.reuse, R206 ;  /* 0x000000cebfce7220 */ /* 0x040fe20000410000 */
[----:B-1----:R-:W-:Y:S01]  /*6a50*/  FFMA.FTZ R192, R191, R198, R192 ;  /* 0x000000c6bfc07223 */ /* 0x002fe200000100c0 */
[-C--:B------:R-:W-:Y:S01]  /*6a60*/  FFMA.FTZ R211, R154, R209.reuse, R211 ;  /* 0x000000d19ad37223 */ /* 0x080fe200000100d3 */
[----:B------:R-:W-:Y:S01]  /*6a70*/  FMUL.FTZ R209, R153, R209 ;  /* 0x000000d199d17220 */ /* 0x000fe20000410000 */
[----:B------:R-:W-:Y:S01]  /*6a80*/  FFMA.FTZ R189, R152, R208, -R89 ;  /* 0x000000d098bd7223 */ /* 0x000fe20000010859 */
[----:B------:R-:W-:Y:S01]  /*6a90*/  FFMA.FTZ R89, R197, R198, -R206 ;  /* 0x000000c6c5597223 */ /* 0x000fe200000108ce */
[----:B------:R-:W-:Y:S01]  /*6aa0*/  @P2 FADD.FTZ R193, R193, R192 ;  /* 0x000000c0c1c12221 */ /* 0x000fe20000010000 */
[-C--:B---3--:R-:W-:Y:S01]  /*6ab0*/  FMUL.FTZ R192, R197, R190.reuse ;  /* 0x000000bec5c07220 */ /* 0x088fe20000410000 */
[----:B------:R-:W-:Y:S01]  /*6ac0*/  FFMA.FTZ R209, R154, R215, -R209 ;  /* 0x000000d79ad17223 */ /* 0x000fe200000108d1 */
[----:B------:R-:W-:Y:S01]  /*6ad0*/  @P2 FADD.FTZ R196, R196, R89 ;  /* 0x00000059c4c42221 */ /* 0x000fe20000010000 */
[C---:B------:R-:W-:Y:S01]  /*6ae0*/  FMUL.FTZ R190, R191.reuse, R190 ;  /* 0x000000bebfbe7220 */ /* 0x040fe20000410000 */
[----:B------:R-:W0:Y:S01]  /*6af0*/  SHFL.UP PT, R206, R193, 0x4, RZ ;  /* 0x04800000c1ce7989 */ /* 0x000e2200000e00ff */
[-C--:B----4-:R-:W-:Y:S01]  /*6b00*/  @P2 FFMA.FTZ R191, R191, R88.reuse, R192 ;  /* 0x00000058bfbf2223 */ /* 0x090fe200000100c0 */
[C---:B------:R-:W-:Y:S01]  /*6b10*/  FMUL.FTZ R213, R155.reuse, R209 ;  /* 0x000000d19bd57220 */ /* 0x040fe20000410000 */
[-C--:B------:R-:W-:Y:S01]  /*6b20*/  FMUL.FTZ R210, R155, R211.reuse ;  /* 0x000000d39bd27220 */ /* 0x080fe20000410000 */
[----:B------:R-:W1:Y:S01]  /*6b30*/  SHFL.UP PT, R198, R196, 0x4, RZ ;  /* 0x04800000c4c67989 */ /* 0x000e6200000e00ff */
[----:B------:R-:W-:Y:S01]  /*6b40*/  @P2 FFMA.FTZ R197, R197, R88, -R190 ;  /* 0x00000058c5c52223 */ /* 0x000fe200000108be */
[C---:B------:R-:W-:Y:S01]  /*6b50*/  FFMA.FTZ R213, R156.reuse, R211, R213 ;  /* 0x000000d39cd57223 */ /* 0x040fe200000100d5 */
[----:B------:R-:W-:Y:S01]  /*6b60*/  MOV R211, UR35 ;  /* 0x0000002300d37c02 */ /* 0x000fe20008000f00 */
[----:B------:R-:W3:Y:S01]  /*6b70*/  SHFL.UP PT, R192, R191, 0x4, RZ ;  /* 0x04800000bfc07989 */ /* 0x000ee200000e00ff */
[----:B------:R-:W-:Y:S01]  /*6b80*/  FFMA.FTZ R209, R156, R209, -R210 ;  /* 0x000000d19cd17223 */ /* 0x000fe200000108d2 */
[----:B------:R-:W-:Y:S01]  /*6b90*/  FMUL.FTZ R210, R151, R208 ;  /* 0x000000d097d27220 */ /* 0x000fe20000410000 */
[----:B------:R-:W-:Y:S01]  /*6ba0*/  FMUL.FTZ R89, R79, UR41 ;  /* 0x000000294f597c20 */ /* 0x000fe20008410000 */
[----:B------:R-:W4:Y:S01]  /*6bb0*/  SHFL.UP PT, R190, R197, 0x4, RZ ;  /* 0x04800000c5be7989 */ /* 0x000f2200000e00ff */
[----:B------:R-:W-:Y:S01]  /*6bc0*/  IMAD R211, R211, UR6, R3 ;  /* 0x00000006d3d37c24 */ /* 0x000fe2000f8e0203 */
[----:B------:R-:W-:Y:S01]  /*6bd0*/  LEA R88, P2, R2, UR7, 0x2 ;  /* 0x0000000702587c11 */ /* 0x000fe2000f8410ff */
[----:B------:R-:W-:Y:S01]  /*6be0*/  FFMA.FTZ R207, R152, R207, R210 ;  /* 0x000000cf98cf7223 */ /* 0x000fe200000100d2 */
[----:B------:R-:W-:Y:S01]  /*6bf0*/  FFMA.FTZ R3, R78, UR40, -R89 ;  /* 0x000000284e037c23 */ /* 0x000fe20008010859 */
[----:B------:R-:W-:Y:S01]  /*6c00*/  FMUL.FTZ R199, R157, R209 ;  /* 0x000000d19dc77220 */ /* 0x000fe20000410000 */
[----:B------:R-:W-:Y:S01]  /*6c10*/  FADD.FTZ R189, R176, R189 ;  /* 0x000000bdb0bd7221 */ /* 0x000fe20000010000 */
[----:B------:R-:W-:Y:S01]  /*6c20*/  LEA.HI.X R89, R2, UR10, R211, 0x2, P2 ;  /* 0x0000000a02597c11 */ /* 0x000fe200090f14d3 */
[----:B------:R-:W-:Y:S01]  /*6c30*/  FFMA.FTZ R3, R102, R3, R207 ;  /* 0x0000000366037223 */ /* 0x000fe200000100cf */
[----:B------:R-:W-:Y:S01]  /*6c40*/  FFMA.FTZ R211, R158, R213, R199 ;  /* 0x000000d59ed37223 */ /* 0x000fe200000100c7 */
[----:B------:R-:W-:Y:S01]  /*6c50*/  FMUL.FTZ R199, R153, R189 ;  /* 0x000000bd99c77220 */ /* 0x000fe20000410000 */
[----:B------:R-:W-:Y:S01]  /*6c60*/  ISETP.GE.AND P2, PT, R129, 0x4, PT ;  /* 0x000000048100780c */ /* 0x000fe20003f46270 */
[----:B------:R-:W-:Y:S01]  /*6c70*/  FMUL.FTZ R207, R77, UR41 ;  /* 0x000000294dcf7c20 */ /* 0x000fe20008410000 */
[----:B0-----:R-:W-:Y:S01]  /*6c80*/  FMUL.FTZ R2, R197, R206 ;  /* 0x000000cec5027220 */ /* 0x001fe20000410000 */
[----:B------:R-:W-:-:S02]  /*6c90*/  FFMA.FTZ R208, R154, R3, R199 ;  /* 0x000000039ad07223 */ /* 0x000fc400000100c7 */
[----:B------:R-:W-:Y:S01]  /*6ca0*/  FFMA.FTZ R207, R76, UR40, -R207 ;  /* 0x000000284ccf7c23 */ /* 0x000fe200080108cf */
[----:B------:R-:W-:Y:S01]  /*6cb0*/  FMUL.FTZ R3, R153, R3 ;  /* 0x0000000399037220 */ /* 0x000fe20000410000 */
[----:B------:R-:W-:Y:S02]  /*6cc0*/  FMUL.FTZ R206, R191, R206 ;  /* 0x000000cebfce7220 */ /* 0x000fe40000410000 */
[----:B------:R-:W-:Y:S01]  /*6cd0*/  FFMA.FTZ R207, R103, R207, R208 ;  /* 0x000000cf67cf7223 */ /* 0x000fe200000100d0 */
[C---:B-1----:R-:W-:Y:S01]  /*6ce0*/  FFMA.FTZ R208, R191.reuse, R198, R2 ;  /* 0x000000c6bfd07223 */ /* 0x042fe20000010002 */
[-C--:B---3--:R-:W-:Y:S01]  /*6cf0*/  FMUL.FTZ R2, R191, R192.reuse ;  /* 0x000000c0bf027220 */ /* 0x088fe20000410000 */
[----:B------:R-:W-:Y:S01]  /*6d00*/  FMUL.FTZ R192, R197, R192 ;  /* 0x000000c0c5c07220 */ /* 0x000fe20000410000 */
[----:B------:R-:W-:Y:S01]  /*6d10*/  FFMA.FTZ R210, R154, R189, -R3 ;  /* 0x000000bd9ad27223 */ /* 0x000fe20000010803 */
[----:B------:R-:W-:Y:S01]  /*6d20*/  @P2 FADD.FTZ R193, R193, R208 ;  /* 0x000000d0c1c12221 */ /* 0x000fe20000010000 */
[----:B------:R-:W-:Y:S01]  /*6d30*/  FFMA.FTZ R3, R197, R198, -R206 ;  /* 0x000000c6c5037223 */ /* 0x000fe200000108ce */
[----:B----4-:R-:W-:Y:S01]  /*6d40*/  @P2 FFMA.FTZ R191, R191, R190, R192 ;  /* 0x000000bebfbf2223 */ /* 0x010fe200000100c0 */
[----:B------:R-:W-:-:S02]  /*6d50*/  FADD.FTZ R210, R177, R210 ;  /* 0x000000d2b1d27221 */ /* 0x000fc40000010000 */
[----:B------:R-:W-:Y:S01]  /*6d60*/  @P2 FADD.FTZ R196, R196, R3 ;  /* 0x00000003c4c42221 */ /* 0x000fe20000010000 */
[----:B------:R-:W0:Y:S01]  /*6d70*/  SHFL.UP PT, R198, R193, 0x8, RZ ;  /* 0x05000000c1c67989 */ /* 0x000e2200000e00ff */
[----:B------:R-:W-:Y:S01]  /*6d80*/  @P2 FFMA.FTZ R197, R197, R190, -R2 ;  /* 0x000000bec5c52223 */ /* 0x000fe20000010802 */
[----:B------:R-:W-:Y:S02]  /*6d90*/  FMUL.FTZ R213, R157, R213 ;  /* 0x000000d59dd57220 */ /* 0x000fe40000410000 */
[----:B------:R-:W1:Y:S01]  /*6da0*/  SHFL.UP PT, R190, R191, 0x8, RZ ;  /* 0x05000000bfbe7989 */ /* 0x000e6200000e00ff */
[----:B------:R-:W-:Y:S01]  /*6db0*/  FMUL.FTZ R3, R155, R210 ;  /* 0x000000d29b037220 */ /* 0x000fe20000410000 */
[----:B------:R-:W-:Y:S02]  /*6dc0*/  FMUL.FTZ R189, R75, UR41 ;  /* 0x000000294bbd7c20 */ /* 0x000fe40008410000 */
[----:B------:R-:W3:Y:S01]  /*6dd0*/  SHFL.UP PT, R192, R196, 0x8, RZ ;  /* 0x05000000c4c07989 */ /* 0x000ee200000e00ff */
[----:B------:R-:W-:Y:S01]  /*6de0*/  FFMA.FTZ R213, R158, R209, -R213 ;  /* 0x000000d19ed57223 */ /* 0x000fe200000108d5 */
[----:B------:R-:W-:-:S02]  /*6df0*/  FFMA.FTZ R3, R156, R207, R3 ;  /* 0x000000cf9c037223 */ /* 0x000fc40000010003 */
[----:B------:R-:W4:Y:S01]  /*6e00*/  SHFL.UP PT, R2, R197, 0x8, RZ ;  /* 0x05000000c5027989 */ /* 0x000f2200000e00ff */
[----:B------:R-:W-:Y:S01]  /*6e10*/  FMUL.FTZ R207, R155, R207 ;  /* 0x000000cf9bcf7220 */ /* 0x000fe20000410000 */
[----:B------:R-:W-:Y:S01]  /*6e20*/  FFMA.FTZ R189, R74, UR40, -R189 ;  /* 0x000000284abd7c23 */ /* 0x000fe200080108bd */
[C---:B------:R-:W-:Y:S01]  /*6e30*/  FMUL.FTZ R199, R159.reuse, R213 ;  /* 0x000000d59fc77220 */ /* 0x040fe20000410000 */
[----:B------:R-:W-:Y:S01]  /*6e40*/  FMUL.FTZ R206, R159, R211 ;  /* 0x000000d39fce7220 */ /* 0x000fe20000410000 */
[----:B------:R-:W-:Y:S01]  /*6e50*/  FFMA.FTZ R207, R156, R210, -R207 ;  /* 0x000000d29ccf7223 */ /* 0x000fe200000108cf */
[----:B------:R-:W-:Y:S01]  /*6e60*/  FFMA.FTZ R3, R104, R189, R3 ;  /* 0x000000bd68037223 */ /* 0x000fe20000010003 */
[C---:B------:R-:W-:Y:S01]  /*6e70*/  FFMA.FTZ R199, R160.reuse, R211, R199 ;  /* 0x000000d3a0c77223 */ /* 0x040fe200000100c7 */
[----:B------:R-:W-:Y:S01]  /*6e80*/  FFMA.FTZ R213, R160, R213, -R206 ;  /* 0x000000d5a0d57223 */ /* 0x000fe200000108ce */
[----:B------:R-:W-:Y:S01]  /*6e90*/  FADD.FTZ R207, R178, R207 ;  /* 0x000000cfb2cf7221 */ /* 0x000fe20000010000 */
[----:B------:R-:W-:Y:S01]  /*6ea0*/  ISETP.GE.AND P2, PT, R129, 0x8, PT ;  /* 0x000000088100780c */ /* 0x000fe20003f46270 */
[----:B------:R-:W-:Y:S01]  /*6eb0*/  FMUL.FTZ R206, R157, R3 ;  /* 0x000000039dce7220 */ /* 0x000fe20000410000 */
[----:B------:R-:W-:Y:S01]  /*6ec0*/  FMUL.FTZ R208, R161, R199 ;  /* 0x000000c7a1d07220 */ /* 0x000fe20000410000 */
[----:B------:R-:W-:Y:S01]  /*6ed0*/  FMUL.FTZ R189, R157, R207 ;  /* 0x000000cf9dbd7220 */ /* 0x000fe20000410000 */
[----:B------:R-:W-:Y:S01]  /*6ee0*/  FMUL.FTZ R209, R161, R213 ;  /* 0x000000d5a1d17220 */ /* 0x000fe20000410000 */
[----:B------:R-:W-:Y:S01]  /*6ef0*/  FFMA.FTZ R210, R158, R207, -R206 ;  /* 0x000000cf9ed27223 */ /* 0x000fe200000108ce */
[-C--:B0-----:R-:W-:Y:S01]  /*6f00*/  FMUL.FTZ R206, R191, R198.reuse ;  /* 0x000000c6bfce7220 */ /* 0x081fe20000410000 */
[----:B------:R-:W-:Y:S01]  /*6f10*/  FFMA.FTZ R213, R162, R213, -R208 ;  /* 0x000000d5a2d57223 */ /* 0x000fe200000108d0 */
[----:B------:R-:W-:Y:S01]  /*6f20*/  FMUL.FTZ R198, R197, R198 ;  /* 0x000000c6c5c67220 */ /* 0x000fe20000410000 */
[----:B------:R-:W-:Y:S01]  /*6f30*/  FFMA.FTZ R208, R158, R3, R189 ;  /* 0x000000039ed07223 */ /* 0x000fe200000100bd */
[-C--:B-1----:R-:W-:Y:S01]  /*6f40*/  FMUL.FTZ R3, R191, R190.reuse ;  /* 0x000000bebf037220 */ /* 0x082fe20000410000 */
[----:B------:R-:W-:Y:S01]  /*6f50*/  FMUL.FTZ R190, R197, R190 ;  /* 0x000000bec5be7220 */ /* 0x000fe20000410000 */
[-C--:B---3--:R-:W-:Y:S01]  /*6f60*/  FFMA.FTZ R198, R191, R192.reuse, R198 ;  /* 0x000000c0bfc67223 */ /* 0x088fe200000100c6 */
[C---:B------:R-:W-:Y:S01]  /*6f70*/  FFMA.FTZ R189, R197.reuse, R192, -R206 ;  /* 0x000000c0c5bd7223 */ /* 0x040fe200000108ce */
[-C--:B----4-:R-:W-:Y:S01]  /*6f80*/  @P2 FFMA.FTZ R197, R197, R2.reuse, -R3 ;  /* 0x00000002c5c52223 */ /* 0x090fe20000010803 */
[----:B------:R-:W-:Y:S01]  /*6f90*/  FMUL.FTZ R3, R73, UR41 ;  /* 0x0000002949037c20 */ /* 0x000fe20008410000 */
[----:B------:R-:W-:Y:S01]  /*6fa0*/  @P2 FADD.FTZ R193, R193, R198 ;  /* 0x000000c6c1c12221 */ /* 0x000fe20000010000 */
[----:B------:R-:W-:Y:S01]  /*6fb0*/  @P2 FFMA.FTZ R191, R191, R2, R190 ;  /* 0x00000002bfbf2223 */ /* 0x000fe200000100be */
[----:B------:R-:W-:Y:S01]  /*6fc0*/  @P2 FADD.FTZ R196, R196, R189 ;  /* 0x000000bdc4c42221 */ /* 0x000fe20000010000 */
[----:B------:R-:W-:-:S02]  /*6fd0*/  FFMA.FTZ R192, R72, UR40, -R3 ;  /* 0x0000002848c07c23 */ /* 0x000fc40008010803 */
[----:B------:R-:W0:Y:S01]  /*6fe0*/  SHFL.UP PT, R206, R193, 0x10, RZ ;  /* 0x06000000c1ce7989 */ /* 0x000e2200000e00ff */
[----:B------:R-:W-:Y:S01]  /*6ff0*/  FADD.FTZ R210, R179, R210 ;  /* 0x000000d2b3d27221 */ /* 0x000fe20000010000 */
[----:B------:R-:W-:Y:S02]  /*7000*/  FFMA.FTZ R208, R105, R192, R208 ;  /* 0x000000c069d07223 */ /* 0x000fe400000100d0 */
[----:B------:R-:W1:Y:S01]  /*7010*/  SHFL.UP PT, R190, R191, 0x10, RZ ;  /* 0x06000000bfbe7989 */ /* 0x000e6200000e00ff */
[----:B------:R-:W-:Y:S01]  /*7020*/  FFMA.FTZ R209, R162, R199, R209 ;  /* 0x000000c7a2d17223 */ /* 0x000fe200000100d1 */
[----:B------:R-:W-:Y:S02]  /*7030*/  FMUL.FTZ R199, R163, R213 ;  /* 0x000000d5a3c77220 */ /* 0x000fe40000410000 */
[----:B------:R-:W3:Y:S01]  /*7040*/  SHFL.UP PT, R198, R196, 0x10, RZ ;  /* 0x06000000c4c67989 */ /* 0x000ee200000e00ff */
[----:B------:R-:W-:Y:S01]  /*7050*/  FMUL.FTZ R189, R159, R208 ;  /* 0x000000d09fbd7220 */ /* 0x000fe20000410000 */
[----:B------:R-:W-:-:S02]  /*7060*/  FMUL.FTZ R207, R71, UR41 ;  /* 0x0000002947cf7c20 */ /* 0x000fc40008410000 */
[----:B------:R-:W4:Y:S01]  /*7070*/  SHFL.UP PT, R2, R197, 0x10, RZ ;  /* 0x06000000c5027989 */ /* 0x000f2200000e00ff */
[-C--:B------:R-:W-:Y:S01]  /*7080*/  FMUL.FTZ R3, R159, R210.reuse ;  /* 0x000000d29f037220 */ /* 0x080fe20000410000 */
[-C--:B------:R-:W-:Y:S01]  /*7090*/  FFMA.FTZ R211, R164, R209.reuse, R199 ;  /* 0x000000d1a4d37223 */ /* 0x080fe200000100c7 */
[----:B------:R-:W-:Y:S01]  /*70a0*/  FMUL.FTZ R209, R163, R209 ;  /* 0x000000d1a3d17220 */ /* 0x000fe20000410000 */
[C---:B------:R-:W-:Y:S01]  /*70b0*/  FFMA.FTZ R199, R160.reuse, R210, -R189 ;  /* 0x000000d2a0c77223 */ /* 0x040fe200000108bd */
[----:B------:R-:W-:Y:S01]  /*70c0*/  FFMA.FTZ R3, R160, R208, R3 ;  /* 0x000000d0a0037223 */ /* 0x000fe20000010003 */
[----:B------:R-:W-:Y:S01]  /*70d0*/  FFMA.FTZ R189, R70, UR40, -R207 ;  /* 0x0000002846bd7c23 */ /* 0x000fe200080108cf */
[----:B------:R-:W-:Y:S01]  /*70e0*/  FFMA.FTZ R209, R164, R213, -R209 ;  /* 0x000000d5a4d17223 */ /* 0x000fe200000108d1 */
[----:B------:R-:W-:Y:S01]  /*70f0*/  ISETP.GE.AND P2, PT, R129, 0x10, PT ;  /* 0x000000108100780c */ /* 0x000fe20003f46270 */
[----:B------:R-:W-:Y:S01]  /*7100*/  FADD.FTZ R199, R180, R199 ;  /* 0x000000c7b4c77221 */ /* 0x000fe20000010000 */
        /* <DEDUP_REMOVED lines=9> */
[-C--:B0-----:R-:W-:Y:S01]  /*71a0*/  FMUL.FTZ R208, R191, R206.reuse ;  /* 0x000000cebfd07220 */ /* 0x081fe20000410000 */
[----:B------:R-:W-:Y:S01]  /*71b0*/  FMUL.FTZ R206, R197, R206 ;  /* 0x000000cec5ce7220 */ /* 0x000fe20000410000 */
[-C--:B-1----:R-:W-:Y:S01]  /*71c0*/  FMUL.FTZ R3, R191, R190.reuse ;  /* 0x000000bebf037220 */ /* 0x082fe20000410000 */
[----:B------:R-:W-:Y:S01]  /*71d0*/  FMUL.FTZ R199, R197, R190 ;  /* 0x000000bec5c77220 */ /* 0x000fe20000410000 */
[----:B------:R-:W-:Y:S01]  /*71e0*/  FMUL.FTZ R209, R69, UR41 ;  /* 0x0000002945d17c20 */ /* 0x000fe20008410000 */
[-C--:B---3--:R-:W-:Y:S01]  /*71f0*/  FFMA.FTZ R207, R197, R198.reuse, -R208 ;  /* 0x000000c6c5cf7223 */ /* 0x088fe200000108d0 */
[----:B------:R-:W-:Y:S01]  /*7200*/  FFMA.FTZ R206, R191, R198, R206 ;  /* 0x000000c6bfce7223 */ /* 0x000fe200000100ce */
[-C--:B----4-:R-:W-:Y:S01]  /*7210*/  @P2 FFMA.FTZ R197, R197, R2.reuse, -R3 ;  /* 0x00000002c5c52223 */ /* 0x090fe20000010803 */
[----:B------:R-:W-:Y:S01]  /*7220*/  @P2 FFMA.FTZ R191, R191, R2, R199 ;  /* 0x00000002bfbf2223 */ /* 0x000fe200000100c7 */
[----:B------:R-:W-:Y:S01]  /*7230*/  FFMA.FTZ R190, R68, UR40, -R209 ;  /* 0x0000002844be7c23 */ /* 0x000fe200080108d1 */
[----:B--2---:R0:W-:Y:S01]  /*7240*/  SHFL.IDX PT, R198, R95, RZ, 0x1f ;  /* 0x00001fff5fc67589 */ /* 0x0041e200000e0000 */
[----:B------:R-:W-:-:S02]  /*7250*/  @P2 FADD.FTZ R193, R193, R206 ;  /* 0x000000cec1c12221 */ /* 0x000fc40000010000 */
[----:B------:R-:W-:Y:S01]  /*7260*/  FFMA.FTZ R210, R107, R190, R210 ;  /* 0x000000be6bd27223 */ /* 0x000fe200000100d2 */
[----:B------:R-:W1:Y:S01]  /*7270*/  SHFL.UP PT, R197, R197, 0x1, RZ ;  /* 0x04200000c5c57989 */ /* 0x000e6200000e00ff */
[----:B------:R-:W-:Y:S01]  /*7280*/  @P2 FADD.FTZ R196, R196, R207 ;  /* 0x000000cfc4c42221 */ /* 0x000fe20000010000 */
[----:B------:R-:W-:Y:S02]  /*7290*/  FADD.FTZ R212, R181, R212 ;  /* 0x000000d4b5d47221 */ /* 0x000fe40000010000 */
[----:B------:R-:W2:Y:S01]  /*72a0*/  SHFL.UP PT, R191, R191, 0x1, RZ ;  /* 0x04200000bfbf7989 */ /* 0x000ea200000e00ff */
[----:B------:R-:W-:-:S03]  /*72b0*/  FMUL.FTZ R199, R163, R210 ;  /* 0x000000d2a3c77220 */ /* 0x000fc60000410000 */
[----:B------:R3:W4:Y:S01]  /*72c0*/  SHFL.IDX PT, R2, R94, RZ, 0x1f ;  /* 0x00001fff5e027589 */ /* 0x00072200000e0000 */
[-C--:B------:R-:W-:Y:S01]  /*72d0*/  FMUL.FTZ R3, R163, R212.reuse ;  /* 0x000000d4a3037220 */ /* 0x080fe20000410000 */
[----:B------:R-:W-:Y:S01]  /*72e0*/  FMUL.FTZ R207, R67, UR41 ;  /* 0x0000002943cf7c20 */ /* 0x000fe20008410000 */
[C---:B------:R-:W-:Y:S01]  /*72f0*/  FFMA.FTZ R199, R164.reuse, R212, -R199 ;  /* 0x000000d4a4c77223 */ /* 0x040fe200000108c7 */
[----:B------:R-:W5:Y:S01]  /*7300*/  SHFL.UP PT, R193, R193, 0x1, RZ ;  /* 0x04200000c1c17989 */ /* 0x000f6200000e00ff */
[----:B------:R-:W-:Y:S01]  /*7310*/  FFMA.FTZ R3, R164, R210, R3 ;  /* 0x000000d2a4037223 */ /* 0x000fe20000010003 */
[----:B0-----:R-:W-:Y:S02]  /*7320*/  FFMA.FTZ R95, R66, UR40, -R207 ;  /* 0x00000028425f7c23 */ /* 0x001fe400080108cf */
[----:B------:R-:W0:Y:S01]  /*7330*/  SHFL.UP PT, R196, R196, 0x1, RZ ;  /* 0x04200000c4c47989 */ /* 0x000e2200000e00ff */
[----:B------:R-:W-:Y:S01]  /*7340*/  FADD.FTZ R199, R182, R199 ;  /* 0x000000c7b6c77221 */ /* 0x000fe20000010000 */
[----:B------:R-:W-:Y:S01]  /*7350*/  FFMA.FTZ R3, R108, R95, R3 ;  /* 0x0000005f6c037223 */ /* 0x000fe20000010003 */
[----:B------:R-:W-:-:S02]  /*7360*/  FMUL.FTZ R209, R65, UR41 ;  /* 0x0000002941d17c20 */ /* 0x000fc40008410000 */
[C---:B------:R-:W-:Y:S01]  /*7370*/  FMUL.FTZ R207, R165.reuse, R199 ;  /* 0x000000c7a5cf7220 */ /* 0x040fe20000410000 */
[-C--:B------:R-:W-:Y:S01]  /*7380*/  FMUL.FTZ R208, R165, R3.reuse ;  /* 0x00000003a5d07220 */ /* 0x080fe20000410000 */
[----:B---3--:R-:W-:Y:S02]  /*7390*/  FFMA.FTZ R94, R64, UR40, -R209 ;  /* 0x00000028405e7c23 */ /* 0x008fe400080108d1 */
[C---:B------:R-:W-:Y:S01]  /*73a0*/  FFMA.FTZ R206, R166.reuse, R3, R207 ;  /* 0x00000003a6ce7223 */ /* 0x040fe200000100cf */
[----:B------:R-:W-:Y:S01]  /*73b0*/  FFMA.FTZ R210, R166, R199, -R208 ;  /* 0x000000c7a6d27223 */ /* 0x000fe200000108d0 */
[----:B-1----:R-:W-:Y:S02]  /*73c0*/  FMUL.FTZ R208, R197, R198 ;  /* 0x000000c6c5d07220 */ /* 0x002fe40000410000 */
[----:B------:R-:W-:Y:S01]  /*73d0*/  FFMA.FTZ R3, R109, R94, R206 ;  /* 0x0000005e6d037223 */ /* 0x000fe200000100ce */
[----:B--2---:R-:W-:Y:S01]  /*73e0*/  FMUL.FTZ R206, R191, R198 ;  /* 0x000000c6bfce7220 */ /* 0x004fe20000410000 */
[----:B------:R-:W-:Y:S01]  /*73f0*/  FADD.FTZ R210, R183, R210 ;  /* 0x000000d2b7d27221 */ /* 0x000fe20000010000 */
[----:B----4-:R-:W-:-:S02]  /*7400*/  FFMA.FTZ R208, R191, R2, R208 ;  /* 0x00000002bfd07223 */ /* 0x010fc400000100d0 */
[----:B------:R-:W-:Y:S01]  /*7410*/  FFMA.FTZ R197, R197, R2, -R206 ;  /* 0x00000002c5c57223 */ /* 0x000fe200000108ce */
[CC--:B------:R-:W-:Y:S01]  /*7420*/  FMUL.FTZ R216, R167.reuse, R210.reuse ;  /* 0x000000d2a7d87220 */ /* 0x0c0fe20000410000 */
[-C--:B------:R-:W-:Y:S01]  /*7430*/  FMUL.FTZ R191, R167, R3.reuse ;  /* 0x00000003a7bf7220 */ /* 0x080fe20000410000 */
[----:B-----5:R-:W-:Y:S01]  /*7440*/  @P1 FADD.FTZ R198, R193, R208 ;  /* 0x000000d0c1c61221 */ /* 0x020fe20000010000 */
[----:B0-----:R-:W-:Y:S01]  /*7450*/  @P1 FADD.FTZ R2, R196, R197 ;  /* 0x000000c5c4021221 */ /* 0x001fe20000010000 */
[C---:B------:R-:W-:Y:S01]  /*7460*/  FFMA.FTZ R193, R168.reuse, R3, R216 ;  /* 0x00000003a8c17223 */ /* 0x040fe200000100d8 */
[----:B------:R-:W-:Y:S01]  /*7470*/  FFMA.FTZ R199, R168, R210, -R191 ;  /* 0x000000d2a8c77223 */ /* 0x000fe200000108bf */
[C---:B------:R-:W-:Y:S01]  /*7480*/  FMUL.FTZ R3, R93.reuse, R198 ;  /* 0x000000c65d037220 */ /* 0x040fe20000410000 */
[----:B------:R-:W-:-:S03]  /*7490*/  FMUL.FTZ R191, R93, R2 ;  /* 0x000000025dbf7220 */ /* 0x000fc60000410000 */
[C---:B------:R-:W-:Y:S01]  /*74a0*/  FFMA.FTZ R3, R92.reuse, R2, -R3 ;  /* 0x000000025c037223 */ /* 0x040fe20000010803 */
[----:B------:R-:W-:Y:S01]  /*74b0*/  FFMA.FTZ R2, R92, R198, R191 ;  /* 0x000000c65c027223 */ /* 0x000fe200000100bf */
[----:B------:R-:W-:Y:S02]  /*74c0*/  FMUL.FTZ R197, R63, UR41 ;  /* 0x000000293fc57c20 */ /* 0x000fe40008410000 */
[----:B------:R-:W-:Y:S01]  /*74d0*/  FADD.FTZ R191, R194, R3 ;  /* 0x00000003c2bf7221 */ /* 0x000fe20000010000 */
[----:B------:R-:W-:Y:S01]  /*74e0*/  FADD.FTZ R2, RZ, R2 ;  /* 0x00000002ff027221 */ /* 0x000fe20000010000 */
[----:B------:R-:W-:Y:S02]  /*74f0*/  FFMA.FTZ R93, R62, UR40, -R197 ;  /* 0x000000283e5d7c23 */ /* 0x000fe400080108c5 */
[C---:B------:R-:W-:Y:S01]  /*7500*/  FMUL.FTZ R3, R169.reuse, R191 ;  /* 0x000000bfa9037220 */ /* 0x040fe20000410000 */
[----:B------:R-:W-:Y:S01]  /*7510*/  FMUL.FTZ R92, R169, R2 ;  /* 0x00000002a95c7220 */ /* 0x000fe20000410000 */
[----:B------:R-:W-:-:S02]  /*7520*/  FFMA.FTZ R196, R110, R93, R193 ;  /* 0x0000005d6ec47223 */ /* 0x000fc400000100c1 */
[CC--:B------:R-:W-:Y:S01]  /*7530*/  FFMA.FTZ R3, R171.reuse, R2.reuse, R3 ;  /* 0x00000002ab037223 */ /* 0x0c0fe20000010003 */
[-C--:B------:R-:W-:Y:S01]  /*7540*/  FFMA.FTZ R194, R171, R191.reuse, -R92 ;  /* 0x000000bfabc27223 */ /* 0x080fe2000001085c */
[C---:B------:R-:W-:Y:S01]  /*7550*/  FMUL.FTZ R193, R61.reuse, UR41 ;  /* 0x000000293dc17c20 */ /* 0x040fe20008410000 */
[C---:B------:R-:W-:Y:S01]  /*7560*/  FMUL.FTZ R197, R61.reuse, R2 ;  /* 0x000000023dc57220 */ /* 0x040fe20000410000 */
[----:B------:R-:W-:Y:S01]  /*7570*/  FMUL.FTZ R61, R61, R191 ;  /* 0x000000bf3d3d7220 */ /* 0x000fe20000410000 */
[----:B------:R-:W-:Y:S01]  /*7580*/  FADD.FTZ R92, RZ, R3 ;  /* 0x00000003ff5c7221 */ /* 0x000fe20000010000 */
[----:B------:R-:W-:Y:S01]  /*7590*/  FFMA.FTZ R194, R17, R126, R194 ;  /* 0x0000007e11c27223 */ /* 0x000fe200000100c2 */
[C---:B------:R-:W-:Y:S01]  /*75a0*/  FMUL.FTZ R215, R167.reuse, R211 ;  /* 0x000000d3a7d77220 */ /* 0x040fe20000410000 */
[----:B------:R-:W-:Y:S01]  /*75b0*/  FFMA.FTZ R3, R60, R2, R61 ;  /* 0x000000023c037223 */ /* 0x000fe2000001003d */
[----:B------:R-:W-:Y:S01]  /*75c0*/  FADD.FTZ R210, R184, R199 ;  /* 0x000000c7b8d27221 */ /* 0x000fe20000010000 */
[-C--:B------:R-:W-:Y:S01]  /*75d0*/  FMUL.FTZ R61, R167, R92.reuse ;  /* 0x0000005ca73d7220 */ /* 0x080fe20000410000 */
[C---:B------:R-:W-:Y:S01]  /*75e0*/  FMUL.FTZ R199, R63.reuse, R92 ;  /* 0x0000005c3fc77220 */ /* 0x040fe20000410000 */
[-C--:B------:R-:W-:Y:S01]  /*75f0*/  FMUL.FTZ R207, R63, R194.reuse ;  /* 0x000000c23fcf7220 */ /* 0x080fe20000410000 */
[-C--:B------:R-:W-:Y:S01]  /*7600*/  FFMA.FTZ R212, R168, R213.reuse, R215 ;  /* 0x000000d5a8d47223 */ /* 0x080fe200000100d7 */
[CC--:B------:R-:W-:Y:S01]  /*7610*/  FMUL.FTZ R63, R167.reuse, R194.reuse ;  /* 0x000000c2a73f7220 */ /* 0x0c0fe20000410000 */
[----:B------:R-:W-:Y:S01]  /*7620*/  FMUL.FTZ R213, R167, R213 ;  /* 0x000000d5a7d57220 */ /* 0x000fe20000410000 */
[----:B------:R-:W-:Y:S01]  /*7630*/  FFMA.FTZ R197, R60, R191, -R197 ;  /* 0x000000bf3cc57223 */ /* 0x000fe200000108c5 */
[-C--:B------:R-:W-:Y:S01]  /*7640*/  FFMA.FTZ R61, R168, R194.reuse, -R61 ;  /* 0x000000c2a83d7223 */ /* 0x080fe2000001083d */
[----:B------:R-:W-:Y:S01]  /*7650*/  FFMA.FTZ R193, R60, UR40, -R193 ;  /* 0x000000283cc17c23 */ /* 0x000fe200080108c1 */
[----:B------:R-:W-:Y:S01]  /*7660*/  FFMA.FTZ R60, R62, R194, -R199 ;  /* 0x000000c23e3c7223 */ /* 0x000fe200000108c7 */
[C---:B------:R-:W-:Y:S01]  /*7670*/  FFMA.FTZ R63, R168.reuse, R92, R63 ;  /* 0x0000005ca83f7223 */ /* 0x040fe2000001003f */
[----:B------:R-:W-:Y:S01]  /*7680*/  FFMA.FTZ R214, R168, R211, -R213 ;  /* 0x000000d3a8d67223 */ /* 0x000fe200000108d5 */
[----:B------:R-:W-:Y:S01]  /*7690*/  FFMA.FTZ R199, R0, R197, RZ ;  /* 0x000000c500c77223 */ /* 0x000fe200000100ff */
[----:B------:R-:W-:Y:S01]  /*76a0*/  FMUL.FTZ R211, R169, R210 ;  /* 0x000000d2a9d37220 */ /* 0x000fe20000410000 */
[----:B------:R-:W-:Y:S01]  /*76b0*/  FFMA.FTZ R62, R62, R92, R207 ;  /* 0x0000005c3e3e7223 */ /* 0x000fe200000100cf */
[----:B------:R-:W-:Y:S01]  /*76c0*/  FFMA.FTZ R197, R18, R125, R61 ;  /* 0x0000007d12c57223 */ /* 0x000fe2000001003d */
[----:B------:R-:W-:Y:S01]  /*76d0*/  FFMA.FTZ R207, -R0, R3, RZ ;  /* 0x0000000300cf7223 */ /* 0x000fe200000101ff */
[----:B------:R-:W-:Y:S01]  /*76e0*/  FADD.FTZ R3, RZ, R63 ;  /* 0x0000003fff037221 */ /* 0x000fe20000010000 */
[----:B------:R-:W-:Y:S01]  /*76f0*/  FFMA.FTZ R198, R110, R60, R199 ;  /* 0x0000003c6ec67223 */ /* 0x000fe200000100c7 */
[-C--:B------:R-:W-:Y:S01]  /*7700*/  FFMA.FTZ R211, R171, R196.reuse, R211 ;  /* 0x000000c4abd37223 */ /* 0x080fe200000100d3 */
[----:B------:R-:W-:Y:S01]  /*7710*/  FMUL.FTZ R60, R165, R197 ;  /* 0x000000c5a53c7220 */ /* 0x000fe20000410000 */
[----:B------:R-:W-:Y:S01]  /*7720*/  FMUL.FTZ R196, R169, R196 ;  /* 0x000000c4a9c47220 */ /* 0x000fe20000410000 */
[-C--:B------:R-:W-:Y:S01]  /*7730*/  FMUL.FTZ R61, R165, R3.reuse ;  /* 0x00000003a53d7220 */ /* 0x080fe20000410000 */
[C---:B------:R-:W-:Y:S01]  /*7740*/  FMUL.FTZ R63, R65.reuse, R3 ;  /* 0x00000003413f7220 */ /* 0x040fe20000410000 */
[----:B------:R-:W-:Y:S01]  /*7750*/  FMUL.FTZ R65, R65, R197 ;  /* 0x000000c541417220 */ /* 0x000fe20000410000 */
[C---:B------:R-:W-:Y:S01]  /*7760*/  FFMA.FTZ R60, R166.reuse, R3, R60 ;  /* 0x00000003a63c7223 */ /* 0x040fe2000001003c */
[----:B------:R-:W-:Y:S01]  /*7770*/  FFMA.FTZ R210, R171, R210, -R196 ;  /* 0x000000d2abd27223 */ /* 0x000fe200000108c4 */
[-C--:B------:R-:W-:Y:S01]  /*7780*/  FFMA.FTZ R196, R166, R197.reuse, -R61 ;  /* 0x000000c5a6c47223 */ /* 0x080fe2000001083d */
[C---:B------:R-:W-:Y:S01]  /*7790*/  FFMA.FTZ R63, R64.reuse, R197, -R63 ;  /* 0x000000c5403f7223 */ /* 0x040fe2000001083f */
[----:B------:R-:W-:Y:S01]  /*77a0*/  FFMA.FTZ R65, R64, R3, R65 ;  /* 0x0000000340417223 */ /* 0x000fe20000010041 */
[----:B------:R-:W-:Y:S01]  /*77b0*/  FADD.FTZ R64, RZ, R60 ;  /* 0x0000003cff407221 */ /* 0x000fe20000010000 */
[----:B------:R-:W-:Y:S01]  /*77c0*/  FFMA.FTZ R62, -R110, R62, R207 ;  /* 0x0000003e6e3e7223 */ /* 0x000fe200000101cf */
[----:B------:R-:W-:Y:S01]  /*77d0*/  FFMA.FTZ R196, R19, R124, R196 ;  /* 0x0000007c13c47223 */ /* 0x000fe200000100c4 */
[----:B------:R-:W-:Y:S01]  /*77e0*/  FFMA.FTZ R207, R109, R63, R198 ;  /* 0x0000003f6dcf7223 */ /* 0x000fe200000100c6 */
[----:B------:R-:W-:Y:S01]  /*77f0*/  FMUL.FTZ R61, R163, R64 ;  /* 0x00000040a33d7220 */ /* 0x000fe20000410000 */
[----:B------:R-:W-:Y:S01]  /*7800*/  FFMA.FTZ R213, -R109, R65, R62 ;  /* 0x000000416dd57223 */ /* 0x000fe2000001013e */
[----:B------:R-:W-:Y:S01]  /*7810*/  FMUL.FTZ R63, R163, R196 ;  /* 0x000000c4a33f7220 */ /* 0x000fe20000410000 */
[----:B------:R-:W-:Y:S01]  /*7820*/  FMUL.FTZ R65, R67, R64 ;  /* 0x0000004043417220 */ /* 0x000fe20000410000 */
[----:B------:R-:W-:-:S02]  /*7830*/  FFMA.FTZ R61, R164, R196, -R61 ;  /* 0x000000c4a43d7223 */ /* 0x000fc4000001083d */
[----:B------:R-:W-:Y:S01]  /*7840*/  FFMA.FTZ R63, R164, R64, R63 ;  /* 0x00000040a43f7223 */ /* 0x000fe2000001003f */
[-C--:B------:R-:W-:Y:S01]  /*7850*/  FFMA.FTZ R60, R66, R196.reuse, -R65 ;  /* 0x000000c4423c7223 */ /* 0x080fe20000010841 */
[----:B------:R-:W-:Y:S01]  /*7860*/  FFMA.FTZ R199, R12, R123, R61 ;  /* 0x0000007b0cc77223 */ /* 0x000fe2000001003d */
[----:B------:R-:W-:Y:S01]  /*7870*/  FMUL.FTZ R67, R67, R196 ;  /* 0x000000c443437220 */ /* 0x000fe20000410000 */
[----:B------:R-:W-:Y:S01]  /*7880*/  FADD.FTZ R65, RZ, R63 ;  /* 0x0000003fff417221 */ /* 0x000fe20000010000 */
[----:B------:R-:W-:Y:S01]  /*7890*/  FFMA.FTZ R62, R108, R60, R207 ;  /* 0x0000003c6c3e7223 */ /* 0x000fe200000100cf */
[C---:B------:R-:W-:Y:S01]  /*78a0*/  FMUL.FTZ R60, R161.reuse, R199 ;  /* 0x000000c7a13c7220 */ /* 0x040fe20000410000 */
[----:B------:R-:W-:Y:S01]  /*78b0*/  FFMA.FTZ R66, R66, R64, R67 ;  /* 0x0000004042427223 */ /* 0x000fe20000010043 */
[-C--:B------:R-:W-:Y:S01]  /*78c0*/  FMUL.FTZ R61, R161, R65.reuse ;  /* 0x00000041a13d7220 */ /* 0x080fe20000410000 */
[-C--:B------:R-:W-:Y:S01]  /*78d0*/  FMUL.FTZ R63, R69, R65.reuse ;  /* 0x00000041453f7220 */ /* 0x080fe20000410000 */
[----:B------:R-:W-:Y:S01]  /*78e0*/  FFMA.FTZ R60, R162, R65, R60 ;  /* 0x00000041a23c7223 */ /* 0x000fe2000001003c */
[----:B------:R-:W-:Y:S01]  /*78f0*/  FFMA.FTZ R206, -R108, R66, R213 ;  /* 0x000000426cce7223 */ /* 0x000fe200000101d5 */
[-C--:B------:R-:W-:Y:S01]  /*7900*/  FFMA.FTZ R198, R162, R199.reuse, -R61 ;  /* 0x000000c7a2c67223 */ /* 0x080fe2000001083d */
[----:B------:R-:W-:Y:S01]  /*7910*/  FFMA.FTZ R63, R68, R199, -R63 ;  /* 0x000000c7443f7223 */ /* 0x000fe2000001083f */
[----:B------:R-:W-:-:S02]  /*7920*/  FADD.FTZ R66, RZ, R60 ;  /* 0x0000003cff427221 */ /* 0x000fc40000010000 */
[----:B------:R-:W-:Y:S01]  /*7930*/  FFMA.FTZ R198, R13, R122, R198 ;  /* 0x0000007a0dc67223 */ /* 0x000fe200000100c6 */
[----:B------:R-:W-:Y:S01]  /*7940*/  FFMA.FTZ R207, R107, R63, R62 ;  /* 0x0000003f6bcf7223 */ /* 0x000fe2000001003e */
[-C--:B------:R-:W-:Y:S01]  /*7950*/  FMUL.FTZ R61, R159, R66.reuse ;  /* 0x000000429f3d7220 */ /* 0x080fe20000410000 */
[----:B------:R-:W-:Y:S01]  /*7960*/  FMUL.FTZ R67, R71, R66 ;  /* 0x0000004247437220 */ /* 0x000fe20000410000 */
[-C--:B------:R-:W-:Y:S01]  /*7970*/  FMUL.FTZ R63, R159, R198.reuse ;  /* 0x000000c69f3f7220 */ /* 0x080fe20000410000 */
[-C--:B------:R-:W-:Y:S01]  /*7980*/  FMUL.FTZ R71, R71, R198.reuse ;  /* 0x000000c647477220 */ /* 0x080fe20000410000 */
[C---:B------:R-:W-:Y:S01]  /*7990*/  FFMA.FTZ R61, R160.reuse, R198, -R61 ;  /* 0x000000c6a03d7223 */ /* 0x040fe2000001083d */
[----:B------:R-:W-:Y:S01]  /*79a0*/  FMUL.FTZ R69, R69, R199 ;  /* 0x000000c745457220 */ /* 0x000fe20000410000 */
[----:B------:R-:W-:Y:S01]  /*79b0*/  FFMA.FTZ R63, R160, R66, R63 ;  /* 0x00000042a03f7223 */ /* 0x000fe2000001003f */
[C---:B------:R-:W-:Y:S01]  /*79c0*/  FFMA.FTZ R60, R70.reuse, R198, -R67 ;  /* 0x000000c6463c7223 */ /* 0x040fe20000010843 */
[----:B------:R-:W-:Y:S01]  /*79d0*/  FFMA.FTZ R70, R70, R66, R71 ;  /* 0x0000004246467223 */ /* 0x000fe20000010047 */
[----:B------:R-:W-:Y:S01]  /*79e0*/  FFMA.FTZ R71, R14, R121, R61 ;  /* 0x000000790e477223 */ /* 0x000fe2000001003d */
[----:B------:R-:W-:Y:S01]  /*79f0*/  FFMA.FTZ R69, R68, R65, R69 ;  /* 0x0000004144457223 */ /* 0x000fe20000010045 */
[----:B------:R-:W-:Y:S01]  /*7a00*/  FADD.FTZ R67, RZ, R63 ;  /* 0x0000003fff437221 */ /* 0x000fe20000010000 */
[----:B------:R-:W-:Y:S01]  /*7a10*/  FFMA.FTZ R62, R106, R60, R207 ;  /* 0x0000003c6a3e7223 */ /* 0x000fe200000100cf */
[----:B------:R-:W-:Y:S01]  /*7a20*/  FMUL.FTZ R61, R157, R71 ;  /* 0x000000479d3d7220 */ /* 0x000fe20000410000 */
[----:B------:R-:W-:Y:S01]  /*7a30*/  FFMA.FTZ R69, -R107, R69, R206 ;  /* 0x000000456b457223 */ /* 0x000fe200000101ce */
[----:B------:R-:W-:Y:S01]  /*7a40*/  FMUL.FTZ R60, R157, R67 ;  /* 0x000000439d3c7220 */ /* 0x000fe20000410000 */
[C---:B------:R-:W-:Y:S01]  /*7a50*/  FMUL.FTZ R68, R73.reuse, R71 ;  /* 0x0000004749447220 */ /* 0x040fe20000410000 */
[-C--:B------:R-:W-:Y:S01]  /*7a60*/  FFMA.FTZ R61, R158, R67.reuse, R61 ;  /* 0x000000439e3d7223 */ /* 0x080fe2000001003d */
[----:B------:R-:W-:Y:S01]  /*7a70*/  FMUL.FTZ R63, R73, R67 ;  /* 0x00000043493f7220 */ /* 0x000fe20000410000 */
[----:B------:R-:W-:Y:S01]  /*7a80*/  FFMA.FTZ R70, -R106, R70, R69 ;  /* 0x000000466a467223 */ /* 0x000fe20000010145 */
[----:B------:R-:W-:Y:S01]  /*7a90*/  FFMA.FTZ R60, R158, R71, -R60 ;  /* 0x000000479e3c7223 */ /* 0x000fe2000001083c */
[C---:B------:R-:W-:Y:S01]  /*7aa0*/  FFMA.FTZ R69, R72.reuse, R67, R68 ;  /* 0x0000004348457223 */ /* 0x040fe20000010044 */
[----:B------:R-:W-:Y:S01]  /*7ab0*/  FADD.FTZ R68, RZ, R61 ;  /* 0x0000003dff447221 */ /* 0x000fe20000010000 */
[----:B------:R-:W-:Y:S01]  /*7ac0*/  FFMA.FTZ R63, R72, R71, -R63 ;  /* 0x00000047483f7223 */ /* 0x000fe2000001083f */
[----:B------:R-:W-:Y:S01]  /*7ad0*/  FFMA.FTZ R72, R15, R120, R60 ;  /* 0x000000780f487223 */ /* 0x000fe2000001003c */
[----:B------:R-:W-:Y:S01]  /*7ae0*/  FFMA.FTZ R213, -R105, R69, R70 ;  /* 0x0000004569d57223 */ /* 0x000fe20000010146 */
[-C--:B------:R-:W-:Y:S01]  /*7af0*/  FMUL.FTZ R69, R75, R68.reuse ;  /* 0x000000444b457220 */ /* 0x080fe20000410000 */
[----:B------:R-:W-:Y:S01]  /*7b00*/  FFMA.FTZ R73, R105, R63, R62 ;  /* 0x0000003f69497223 */ /* 0x000fe2000001003e */
[C---:B------:R-:W-:Y:S01]  /*7b10*/  FMUL.FTZ R61, R155.reuse, R68 ;  /* 0x000000449b3d7220 */ /* 0x040fe20000410000 */
[-C--:B------:R-:W-:Y:S01]  /*7b20*/  FMUL.FTZ R63, R155, R72.reuse ;  /* 0x000000489b3f7220 */ /* 0x080fe20000410000 */
[----:B------:R-:W-:-:S02]  /*7b30*/  FFMA.FTZ R69, R74, R72, -R69 ;  /* 0x000000484a457223 */ /* 0x000fc40000010845 */
[C---:B------:R-:W-:Y:S01]  /*7b40*/  FFMA.FTZ R61, R156.reuse, R72, -R61 ;  /* 0x000000489c3d7223 */ /* 0x040fe2000001083d */
[----:B------:R-:W-:Y:S01]  /*7b50*/  FFMA.FTZ R63, R156, R68, R63 ;  /* 0x000000449c3f7223 */ /* 0x000fe2000001003f */
[C---:B------:R-:W-:Y:S01]  /*7b60*/  FMUL.FTZ R207, R75.reuse, UR41 ;  /* 0x000000294bcf7c20 */ /* 0x040fe20008410000 */
[----:B------:R-:W-:Y:S01]  /*7b70*/  FFMA.FTZ R62, R104, R69, R73 ;  /* 0x00000045683e7223 */ /* 0x000fe20000010049 */
[----:B------:R-:W-:Y:S01]  /*7b80*/  FMUL.FTZ R75, R75, R72 ;  /* 0x000000484b4b7220 */ /* 0x000fe20000410000 */
[----:B------:R-:W-:Y:S01]  /*7b90*/  FFMA.FTZ R73, R8, R119, R61 ;  /* 0x0000007708497223 */ /* 0x000fe2000001003d */
[----:B------:R-:W-:Y:S01]  /*7ba0*/  FADD.FTZ R69, RZ, R63 ;  /* 0x0000003fff457221 */ /* 0x000fe20000010000 */
[----:B------:R-:W-:Y:S01]  /*7bb0*/  FMUL.FTZ R215, R77, UR41 ;  /* 0x000000294dd77c20 */ /* 0x000fe20008410000 */
[C---:B------:R-:W-:Y:S01]  /*7bc0*/  FFMA.FTZ R75, R74.reuse, R68, R75 ;  /* 0x000000444a4b7223 */ /* 0x040fe2000001004b */
[----:B------:R-:W-:Y:S01]  /*7bd0*/  FMUL.FTZ R60, R153, R73 ;  /* 0x00000049993c7220 */ /* 0x000fe20000410000 */
[C---:B------:R-:W-:Y:S01]  /*7be0*/  FMUL.FTZ R63, R77.reuse, R69 ;  /* 0x000000454d3f7220 */ /* 0x040fe20000410000 */
[----:B------:R-:W-:Y:S01]  /*7bf0*/  FMUL.FTZ R70, R77, R73 ;  /* 0x000000494d467220 */ /* 0x000fe20000410000 */
[----:B------:R-:W-:Y:S01]  /*7c00*/  FMUL.FTZ R61, R153, R69 ;  /* 0x00000045993d7220 */ /* 0x000fe20000410000 */
[----:B------:R-:W-:Y:S01]  /*7c10*/  FFMA.FTZ R207, R74, UR40, -R207 ;  /* 0x000000284acf7c23 */ /* 0x000fe200080108cf */
[----:B------:R-:W-:Y:S01]  /*7c20*/  FFMA.FTZ R74, -R104, R75, R213 ;  /* 0x0000004b684a7223 */ /* 0x000fe200000101d5 */
[----:B------:R-:W-:Y:S01]  /*7c30*/  FFMA.FTZ R60, R154, R69, R60 ;  /* 0x000000459a3c7223 */ /* 0x000fe2000001003c */
[C---:B------:R-:W-:Y:S01]  /*7c40*/  FFMA.FTZ R206, R76.reuse, UR40, -R215 ;  /* 0x000000284cce7c23 */ /* 0x040fe200080108d7 */
[C---:B------:R-:W-:Y:S01]  /*7c50*/  FFMA.FTZ R63, R76.reuse, R73, -R63 ;  /* 0x000000494c3f7223 */ /* 0x040fe2000001083f */
[----:B------:R-:W-:Y:S01]  /*7c60*/  FFMA.FTZ R75, R76, R69, R70 ;  /* 0x000000454c4b7223 */ /* 0x000fe20000010046 */
[----:B------:R-:W-:Y:S01]  /*7c70*/  FFMA.FTZ R76, R154, R73, -R61 ;  /* 0x000000499a4c7223 */ /* 0x000fe2000001083d */
[----:B------:R-:W-:-:S03]  /*7c80*/  FADD.FTZ R70, RZ, R60 ;  /* 0x0000003cff467221 */ /* 0x000fc60000010000 */
[----:B------:R-:W-:Y:S01]  /*7c90*/  FFMA.FTZ R76, R9, R118, R76 ;  /* 0x00000076094c7223 */ /* 0x000fe2000001004c */
[----:B------:R-:W-:Y:S01]  /*7ca0*/  FMUL.FTZ R61, R151, R70 ;  /* 0x00000046973d7220 */ /* 0x000fe20000410000 */
[----:B------:R-:W-:Y:S01]  /*7cb0*/  FFMA.FTZ R77, R103, R63, R62 ;  /* 0x0000003f674d7223 */ /* 0x000fe2000001003e */
[----:B------:R-:W-:Y:S01]  /*7cc0*/  FMUL.FTZ R213, R79, UR41 ;  /* 0x000000294fd57c20 */ /* 0x000fe20008410000 */
[----:B------:R-:W-:Y:S01]  /*7cd0*/  FMUL.FTZ R63, R151, R76 ;  /* 0x0000004c973f7220 */ /* 0x000fe20000410000 */
[----:B------:R-:W-:Y:S01]  /*7ce0*/  FMUL.FTZ R215, R79, R70 ;  /* 0x000000464fd77220 */ /* 0x000fe20000410000 */
[----:B------:R-:W-:Y:S01]  /*7cf0*/  FMUL.FTZ R208, R169, R214 ;  /* 0x000000d6a9d07220 */ /* 0x000fe20000410000 */
[-C--:B------:R-:W-:Y:S01]  /*7d00*/  FMUL.FTZ R79, R79, R76.reuse ;  /* 0x0000004c4f4f7220 */ /* 0x080fe20000410000 */
[----:B------:R-:W-:Y:S01]  /*7d10*/  FFMA.FTZ R61, R152, R76, -R61 ;  /* 0x0000004c983d7223 */ /* 0x000fe2000001083d */
[----:B------:R-:W-:Y:S01]  /*7d20*/  FFMA.FTZ R213, R78, UR40, -R213 ;  /* 0x000000284ed57c23 */ /* 0x000fe200080108d5 */
[----:B------:R-:W-:Y:S01]  /*7d30*/  FFMA.FTZ R63, R152, R70, R63 ;  /* 0x00000046983f7223 */ /* 0x000fe2000001003f */
[C---:B------:R-:W-:Y:S01]  /*7d40*/  FFMA.FTZ R215, R78.reuse, R76, -R215 ;  /* 0x0000004c4ed77223 */ /* 0x040fe200000108d7 */
[----:B------:R-:W-:Y:S01]  /*7d50*/  FFMA.FTZ R208, R171, R212, R208 ;  /* 0x000000d4abd07223 */ /* 0x000fe200000100d0 */
[----:B------:R-:W-:Y:S01]  /*7d60*/  FFMA.FTZ R78, R78, R70, R79 ;  /* 0x000000464e4e7223 */ /* 0x000fe2000001004f */
[----:B------:R-:W-:Y:S01]  /*7d70*/  FMUL.FTZ R212, R169, R212 ;  /* 0x000000d4a9d47220 */ /* 0x000fe20000410000 */
[----:B------:R-:W-:Y:S01]  /*7d80*/  FFMA.FTZ R79, R10, R117, R61 ;  /* 0x000000750a4f7223 */ /* 0x000fe2000001003d */
[----:B------:R-:W-:Y:S01]  /*7d90*/  FFMA.FTZ R75, -R103, R75, R74 ;  /* 0x0000004b674b7223 */ /* 0x000fe2000001014a */
[----:B------:R-:W-:Y:S01]  /*7da0*/  FMUL.FTZ R61, R81, UR41 ;  /* 0x00000029513d7c20 */ /* 0x000fe20008410000 */
[----:B------:R-:W-:Y:S01]  /*7db0*/  FADD.FTZ R74, RZ, R63 ;  /* 0x0000003fff4a7221 */ /* 0x000fe20000010000 */
[----:B------:R-:W-:-:S02]  /*7dc0*/  FFMA.FTZ R209, R171, R214, -R212 ;  /* 0x000000d6abd17223 */ /* 0x000fc400000108d4 */
[----:B------:R-:W-:Y:S01]  /*7dd0*/  FFMA.FTZ R212, R80, UR40, -R61 ;  /* 0x0000002850d47c23 */ /* 0x000fe2000801083d */
[C---:B------:R-:W-:Y:S01]  /*7de0*/  FMUL.FTZ R61, R149.reuse, R74 ;  /* 0x0000004a953d7220 */ /* 0x040fe20000410000 */
[----:B------:R-:W-:Y:S01]  /*7df0*/  FFMA.FTZ R62, -R102, R78, R75 ;  /* 0x0000004e663e7223 */ /* 0x000fe2000001014b */
[-C--:B------:R-:W-:Y:S02]  /*7e00*/  FMUL.FTZ R63, R149, R79.reuse ;  /* 0x0000004f953f7220 */ /* 0x080fe40000410000 */
[C---:B------:R-:W-:Y:S02]  /*7e10*/  FFMA.FTZ R78, R150.reuse, R79, -R61 ;  /* 0x0000004f964e7223 */ /* 0x040fe4000001083d */
[----:B------:R-:W-:Y:S02]  /*7e20*/  FFMA.FTZ R63, R150, R74, R63 ;  /* 0x0000004a963f7223 */ /* 0x000fe4000001003f */
[----:B------:R-:W-:Y:S01]  /*7e30*/  FFMA.FTZ R78, R11, R116, R78 ;  /* 0x000000740b4e7223 */ /* 0x000fe2000001004e */
[C---:B------:R-:W-:Y:S01]  /*7e40*/  FMUL.FTZ R214, R81.reuse, R74 ;  /* 0x0000004a51d67220 */ /* 0x040fe20000410000 */
[----:B------:R-:W-:Y:S01]  /*7e50*/  FADD.FTZ R75, RZ, R63 ;  /* 0x0000003fff4b7221 */ /* 0x000fe20000010000 */
[----:B------:R-:W-:Y:S01]  /*7e60*/  ISETP.GE.AND P1, PT, R142, UR42, PT ;  /* 0x0000002a8e007c0c */ /* 0x000fe2000bf26270 */
[----:B------:R-:W-:Y:S01]  /*7e70*/  FMUL.FTZ R63, R146, R78 ;  /* 0x0000004e923f7220 */ /* 0x000fe20000410000 */
[----:B------:R-:W-:Y:S01]  /*7e80*/  FFMA.FTZ R60, R102, R215, R77 ;  /* 0x000000d7663c7223 */ /* 0x000fe2000001004d */
[-C--:B------:R-:W-:Y:S01]  /*7e90*/  FMUL.FTZ R81, R81, R79.reuse ;  /* 0x0000004f51517220 */ /* 0x080fe20000410000 */
[----:B------:R-:W-:Y:S01]  /*7ea0*/  FFMA.FTZ R214, R80, R79, -R214 ;  /* 0x0000004f50d67223 */ /* 0x000fe200000108d6 */
[-C--:B------:R-:W-:Y:S01]  /*7eb0*/  FMUL.FTZ R77, R83, R75.reuse ;  /* 0x0000004b534d7220 */ /* 0x080fe20000410000 */
[-C--:B------:R-:W-:Y:S01]  /*7ec0*/  FMUL.FTZ R61, R146, R75.reuse ;  /* 0x0000004b923d7220 */ /* 0x080fe20000410000 */
[----:B------:R-:W-:Y:S01]  /*7ed0*/  ISETP.NE.OR P1, PT, R130, RZ, P1 ;  /* 0x000000ff8200720c */ /* 0x000fe20000f25670 */
[----:B------:R-:W-:Y:S01]  /*7ee0*/  FFMA.FTZ R63, R148, R75, R63 ;  /* 0x0000004b943f7223 */ /* 0x000fe2000001003f */
[----:B------:R-:W-:Y:S01]  /*7ef0*/  FFMA.FTZ R81, R80, R74, R81 ;  /* 0x0000004a50517223 */ /* 0x000fe20000010051 */
[C---:B------:R-:W-:Y:S01]  /*7f00*/  FFMA.FTZ R217, R101.reuse, R214, R60 ;  /* 0x000000d665d97223 */ /* 0x040fe2000001003c */
[-C--:B------:R-:W-:Y:S01]  /*7f10*/  FFMA.FTZ R60, R82, R78.reuse, -R77 ;  /* 0x0000004e523c7223 */ /* 0x080fe2000001084d */
[----:B------:R-:W-:Y:S01]  /*7f20*/  FFMA.FTZ R61, R148, R78, -R61 ;  /* 0x0000004e943d7223 */ /* 0x000fe2000001083d */
[----:B------:R-:W-:Y:S01]  /*7f30*/  FADD.FTZ R77, RZ, R63 ;  /* 0x0000003fff4d7221 */ /* 0x000fe20000010000 */
[----:B------:R-:W-:-:S02]  /*7f40*/  FFMA.FTZ R219, -R101, R81, R62 ;  /* 0x0000005165db7223 */ /* 0x000fc4000001013e */
[----:B------:R-:W-:Y:S01]  /*7f50*/  FFMA.FTZ R81, R4, R115, R61 ;  /* 0x0000007304517223 */ /* 0x000fe2000001003d */
[----:B------:R-:W-:Y:S01]  /*7f60*/  FMUL.FTZ R61, R53, R77 ;  /* 0x0000004d353d7220 */ /* 0x000fe20000410000 */
[C---:B------:R-:W-:Y:S01]  /*7f70*/  FMUL.FTZ R62, R83.reuse, R78 ;  /* 0x0000004e533e7220 */ /* 0x040fe20000410000 */
[----:B------:R-:W-:Y:S01]  /*7f80*/  FFMA.FTZ R60, R100, R60, R217 ;  /* 0x0000003c643c7223 */ /* 0x000fe200000100d9 */
[----:B------:R-:W-:Y:S01]  /*7f90*/  VOTEU.ALL UP0, P1 ;  /* 0x0000000000ff7886 */ /* 0x000fe20000800000 */
[----:B------:R-:W-:Y:S01]  /*7fa0*/  FFMA.FTZ R61, R52, R81, -R61 ;  /* 0x00000051343d7223 */ /* 0x000fe2000001083d */
[----:B------:R-:W-:Y:S01]  /*7fb0*/  FMUL.FTZ R215, R83, UR41 ;  /* 0x0000002953d77c20 */ /* 0x000fe20008410000 */
[----:B------:R-:W-:Y:S01]  /*7fc0*/  ISETP.NE.AND P2, PT, R195, 0x1f, PT ;  /* 0x0000001fc300780c */ /* 0x000fe20003f45270 */
[C---:B------:R-:W-:Y:S01]  /*7fd0*/  FFMA.FTZ R62, R82.reuse, R75, R62 ;  /* 0x0000004b523e7223 */ /* 0x040fe2000001003e */
[----:B------:R-:W-:Y:S01]  /*7fe0*/  FMUL.FTZ R63, R53, UR41 ;  /* 0x00000029353f7c20 */ /* 0x000fe20008410000 */
[----:B------:R-:W-:Y:S01]  /*7ff0*/  FFMA.FTZ R217, R99, R61, R60 ;  /* 0x0000003d63d97223 */ /* 0x000fe2000001003c */
[----:B------:R-:W-:Y:S01]  /*8000*/  FMUL.FTZ R214, R53, R81 ;  /* 0x0000005135d67220 */ /* 0x000fe20000410000 */
[----:B------:R-:W-:Y:S01]  /*8010*/  HFMA2 R60, -RZ, RZ, 1.875, 0 ;  /* 0x3f800000ff3c7431 */ /* 0x000fe200000001ff */
[----:B------:R-:W-:Y:S01]  /*8020*/  @!UP0 ULEA UR14, UR6, UR13, 0x4 ;  /* 0x0000000d060e8291 */ /* 0x000fe2000f8e20ff */
[----:B------:R-:W-:Y:S01]  /*8030*/  FFMA.FTZ R215, R82, UR40, -R215 ;  /* 0x0000002852d77c23 */ /* 0x000fe200080108d7 */
[----:B------:R-:W-:Y:S01]  /*8040*/  FFMA.FTZ R80, -R100, R62, R219 ;  /* 0x0000003e64507223 */ /* 0x000fe200000101db */
[C---:B------:R-:W-:Y:S01]  /*8050*/  FFMA.FTZ R82, R52.reuse, UR40, -R63 ;  /* 0x0000002834527c23 */ /* 0x040fe2000801083f */
        /* <DEDUP_REMOVED lines=27> */
.L_x_14402:
[----:B------:R-:W-:Y:S05]  /*8210*/  BSYNC.RECONVERGENT B0 ;  /* 0x0000000000007941 */ /* 0x000fea0003800200 */
.L_x_14401:
        /* <DEDUP_REMOVED lines=16> */
.L_x_14404:
[----:B------:R-:W-:Y:S05]  /*8320*/  BSYNC.RECONVERGENT B0 ;  /* 0x0000000000007941 */ /* 0x000fea0003800200 */
.L_x_14403:
        /* <DEDUP_REMOVED lines=16> */
.L_x_14406:
[----:B------:R-:W-:Y:S05]  /*8430*/  BSYNC.RECONVERGENT B0 ;  /* 0x0000000000007941 */ /* 0x000fea0003800200 */
.L_x_14405:
        /* <DEDUP_REMOVED lines=16> */
.L_x_14408:
[----:B------:R-:W-:Y:S05]  /*8540*/  BSYNC.RECONVERGENT B0 ;  /* 0x0000000000007941 */ /* 0x000fea0003800200 */
.L_x_14407:
        /* <DEDUP_REMOVED lines=16> */
.L_x_14410:
[----:B------:R-:W-:Y:S05]  /*8650*/  BSYNC.RECONVERGENT B0 ;  /* 0x0000000000007941 */ /* 0x000fea0003800200 */
.L_x_14409:
[C---:B0-----:R-:W-:Y:S01]  /*8660*/  FMUL.FTZ R214, R170.reuse, R81 ;  /* 0x00000051aad67220 */ /* 0x041fe20000410000 */
[-C--:B------:R-:W-:Y:S01]  /*8670*/  FMUL.FTZ R53, R170, R77.reuse ;  /* 0x0000004daa357220 */ /* 0x080fe20000410000 */
[----:B------:R-:W-:Y:S01]  /*8680*/  SHFL.DOWN PT, R220, R208, 0x1, 0x1f ;  /* 0x08201f00d0dc7f89 */ /* 0x000fe200000e0000 */
[----:B------:R-:W-:Y:S01]  /*8690*/  ISETP.NE.AND P1, PT, R130, 0x1f, PT ;  /* 0x0000001f8200780c */ /* 0x000fe20003f25270 */
[C---:B------:R-:W-:Y:S01]  /*86a0*/  FFMA.FTZ R83, R172.reuse, R77, R214 ;  /* 0x0000004dac537223 */ /* 0x040fe200000100d6 */
[----:B-1----:R-:W-:Y:S01]  /*86b0*/  FFMA.FTZ R52, R172, R81, -R53 ;  /* 0x00000051ac347223 */ /* 0x002fe20000010835 */
[----:B--2---:R-:W0:Y:S01]  /*86c0*/  SHFL.IDX PT, R80, R63, RZ, 0x1f ;  /* 0x00001fff3f507589 */ /* 0x004e2200000e0000 */
[----:B------:R-:W-:Y:S01]  /*86d0*/  FMUL.FTZ R221, R55, UR41 ;  /* 0x0000002937dd7c20 */ /* 0x000fe20008410000 */
[----:B------:R-:W-:Y:S01]  /*86e0*/  FADD.FTZ R83, RZ, R83 ;  /* 0x00000053ff537221 */ /* 0x000fe20000010000 */
[----:B------:R-:W-:Y:S01]  /*86f0*/  FFMA.FTZ R52, R5, R114, R52 ;  /* 0x0000007205347223 */ /* 0x000fe20000010034 */
[----:B------:R-:W1:Y:S01]  /*8700*/  SHFL.DOWN PT, R222, R209, 0x1, 0x1f ;  /* 0x08201f00d1de7f89 */ /* 0x000e6200000e0000 */
[----:B------:R-:W-:Y:S01]  /*8710*/  FFMA.FTZ R221, R54, UR40, -R221 ;  /* 0x0000002836dd7c23 */ /* 0x000fe200080108dd */
[CC--:B------:R-:W-:Y:S01]  /*8720*/  FMUL.FTZ R53, R188.reuse, R83.reuse ;  /* 0x00000053bc357220 */ /* 0x0c0fe20000410000 */
[-C--:B------:R-:W-:Y:S01]  /*8730*/  FMUL.FTZ R87, R188, R52.reuse ;  /* 0x00000034bc577220 */ /* 0x080fe20000410000 */
[----:B------:R-:W2:Y:S01]  /*8740*/  SHFL.IDX PT, R214, R62, RZ, 0x1f ;  /* 0x00001fff3ed67589 */ /* 0x000ea200000e0000 */
[CC--:B------:R-:W-:Y:S01]  /*8750*/  FMUL.FTZ R223, R55.reuse, R83.reuse ;  /* 0x0000005337df7220 */ /* 0x0c0fe20000410000 */
[-C--:B------:R-:W-:Y:S01]  /*8760*/  FMUL.FTZ R55, R55, R52.reuse ;  /* 0x0000003437377220 */ /* 0x080fe20000410000 */
[CC--:B------:R-:W-:Y:S01]  /*8770*/  FFMA.FTZ R87, R186.reuse, R83.reuse, R87 ;  /* 0x00000053ba577223 */ /* 0x0c0fe20000010057 */
[----:B------:R-:W5:Y:S01]  /*8780*/  SHFL.DOWN PT, R227, R210, 0x1, 0x1f ;  /* 0x08201f00d2e37f89 */ /* 0x000f6200000e0000 */
[-C--:B------:R-:W-:Y:S01]  /*8790*/  FFMA.FTZ R53, R186, R52.reuse, -R53 ;  /* 0x00000034ba357223 */ /* 0x080fe20000010835 */
[C---:B------:R-:W-:Y:S01]  /*87a0*/  FFMA.FTZ R223, R54.reuse, R52, -R223 ;  /* 0x0000003436df7223 */ /* 0x040fe200000108df */
[----:B------:R-:W-:Y:S01]  /*87b0*/  FFMA.FTZ R54, R54, R83, R55 ;  /* 0x0000005336367223 */ /* 0x000fe20000010037 */
[----:B------:R-:W5:Y:S01]  /*87c0*/  SHFL.DOWN PT, R225, R211, 0x1, 0x1f ;  /* 0x08201f00d3e17f89 */ /* 0x000f6200000e0000 */
[----:B------:R-:W-:Y:S01]  /*87d0*/  FADD.FTZ R87, RZ, R87 ;  /* 0x00000057ff577221 */ /* 0x000fe20000010000 */
[----:B------:R-:W-:Y:S01]  /*87e0*/  FFMA.FTZ R53, R6, R113, R53 ;  /* 0x0000007106357223 */ /* 0x000fe20000010035 */
[C---:B------:R-:W-:Y:S01]  /*87f0*/  FFMA.FTZ R216, R98.reuse, R223, R217 ;  /* 0x000000df62d87223 */ /* 0x040fe200000100d9 */
[----:B------:R-:W-:Y:S01]  /*8800*/  FFMA.FTZ R218, -R98, R54, R219 ;  /* 0x0000003662da7223 */ /* 0x000fe200000101db */
[C---:B------:R-:W-:Y:S01]  /*8810*/  FMUL.FTZ R217, R57.reuse, R87 ;  /* 0x0000005739d97220 */ /* 0x040fe20000410000 */
[-C--:B------:R-:W-:Y:S01]  /*8820*/  FMUL.FTZ R54, R57, R53.reuse ;  /* 0x0000003539367220 */ /* 0x080fe20000410000 */
[----:B---3--:R-:W3:Y:S01]  /*8830*/  SHFL.IDX PT, R209, R209, RZ, 0x1f ;  /* 0x00001fffd1d17589 */ /* 0x008ee200000e0000 */
[-C--:B0-----:R-:W-:Y:S01]  /*8840*/  @P1 FMUL.FTZ R57, R220, R80.reuse ;  /* 0x00000050dc391220 */ /* 0x081fe20000410000 */
[C---:B------:R-:W-:Y:S01]  /*8850*/  FFMA.FTZ R217, R56.reuse, R53, -R217 ;  /* 0x0000003538d97223 */ /* 0x040fe200000108d9 */
[----:B------:R-:W-:Y:S01]  /*8860*/  FFMA.FTZ R219, R56, R87, R54 ;  /* 0x0000005738db7223 */ /* 0x000fe20000010036 */
[----:B------:R-:W0:Y:S01]  /*8870*/  SHFL.IDX PT, R208, R208, RZ, 0x1f ;  /* 0x00001fffd0d07589 */ /* 0x000e2200000e0000 */
[----:B-1----:R-:W-:Y:S01]  /*8880*/  @P1 FMUL.FTZ R55, R222, R80 ;  /* 0x00000050de371220 */ /* 0x002fe20000410000 */
[----:B------:R-:W-:Y:S01]  /*8890*/  ISETP.NE.AND P2, PT, R130, RZ, PT ;  /* 0x000000ff8200720c */ /* 0x000fe20003f45270 */
[----:B------:R-:W-:Y:S01]  /*88a0*/  BSSY.RECONVERGENT B0, `(.L_x_14411) ;  /* 0x00001d4000007945 */ /* 0x000fe20003800200 */
[----:B----4-:R-:W1:Y:S01]  /*88b0*/  SHFL.IDX PT, R211, R211, RZ, 0x1f ;  /* 0x00001fffd3d37589 */ /* 0x010e6200000e0000 */
[-C--:B--2---:R-:W-:Y:S01]  /*88c0*/  @P1 FFMA.FTZ R56, R222, R214.reuse, R57 ;  /* 0x000000d6de381223 */ /* 0x084fe20000010039 */
[----:B------:R-:W-:Y:S01]  /*88d0*/  @P1 FFMA.FTZ R54, R220, R214, -R55 ;  /* 0x000000d6dc361223 */ /* 0x000fe20000010837 */
[C---:B------:R-:W-:Y:S01]  /*88e0*/  FFMA.FTZ R57, R97.reuse, R217, R216 ;  /* 0x000000d961397223 */ /* 0x040fe200000100d8 */
[----:B------:R-:W-:Y:S01]  /*88f0*/  FFMA.FTZ R55, -R97, R219, R218 ;  /* 0x000000db61377223 */ /* 0x000fe200000101da */
[----:B-----5:R-:W-:Y:S01]  /*8900*/  @P1 FADD.FTZ R80, R227, R56 ;  /* 0x00000038e3501221 */ /* 0x020fe20000010000 */
[----:B------:R-:W2:Y:S01]  /*8910*/  SHFL.IDX PT, R210, R210, RZ, 0x1f ;  /* 0x00001fffd2d27589 */ /* 0x000ea200000e0000 */
[----:B------:R-:W-:-:S02]  /*8920*/  @P1 FADD.FTZ R214, R225, R54 ;  /* 0x00000036e1d61221 */ /* 0x000fc40000010000 */
[----:B------:R-:W-:Y:S01]  /*8930*/  FMUL.FTZ R217, R80, R91 ;  /* 0x0000005b50d97220 */ /* 0x000fe20000410000 */
[----:B------:R-:W-:Y:S01]  /*8940*/  FMUL.FTZ R54, R202, R87 ;  /* 0x00000057ca367220 */ /* 0x000fe20000410000 */
[----:B------:R-:W-:Y:S01]  /*8950*/  VOTEU.ALL UP0, P2 ;  /* 0x0000000000ff7886 */ /* 0x000fe20001000000 */
[----:B------:R-:W-:Y:S01]  /*8960*/  FMUL.FTZ R219, R214, R91 ;  /* 0x0000005bd6db7220 */ /* 0x000fe20000410000 */
[-C--:B------:R-:W-:Y:S01]  /*8970*/  FMUL.FTZ R91, R202, R53.reuse ;  /* 0x00000035ca5b7220 */ /* 0x080fe20000410000 */
[-C--:B------:R-:W-:Y:S01]  /*8980*/  FFMA.FTZ R217, R214, R90.reuse, R217 ;  /* 0x0000005ad6d97223 */ /* 0x080fe200000100d9 */
[----:B------:R-:W-:Y:S01]  /*8990*/  FFMA.FTZ R54, R200, R53, -R54 ;  /* 0x00000035c8367223 */ /* 0x000fe20000010836 */
[----:B------:R-:W-:Y:S01]  /*89a0*/  FFMA.FTZ R80, R80, R90, -R219 ;  /* 0x0000005a50507223 */ /* 0x000fe200000108db */
[----:B------:R-:W-:Y:S01]  /*89b0*/  FFMA.FTZ R56, R200, R87, R91 ;  /* 0x00000057c8387223 */ /* 0x000fe2000001005b */
[----:B------:R-:W-:Y:S01]  /*89c0*/  FFMA.FTZ R205, R96, R205, R217 ;  /* 0x000000cd60cd7223 */ /* 0x000fe200000100d9 */
[----:B------:R-:W-:Y:S01]  /*89d0*/  FFMA.FTZ R54, R7, R112, R54 ;  /* 0x0000007007367223 */ /* 0x000fe20000010036 */
[----:B------:R-:W-:Y:S01]  /*89e0*/  FADD.FTZ R203, R203, R80 ;  /* 0x00000050cbcb7221 */ /* 0x000fe20000010000 */
[----:B------:R-:W-:Y:S01]  /*89f0*/  FADD.FTZ R56, RZ, R56 ;  /* 0x00000038ff387221 */ /* 0x000fe20000010000 */
[C---:B------:R-:W-:Y:S01]  /*8a00*/  FMUL.FTZ R217, R202.reuse, R205 ;  /* 0x000000cdcad97220 */ /* 0x040fe20000410000 */
[C---:B------:R-:W-:Y:S01]  /*8a10*/  FMUL.FTZ R223, R59.reuse, R54 ;  /* 0x000000363bdf7220 */ /* 0x040fe20000410000 */
[----:B------:R-:W-:Y:S01]  /*8a20*/  FMUL.FTZ R91, R202, R203 ;  /* 0x000000cbca5b7220 */ /* 0x000fe20000410000 */
[----:B------:R-:W-:Y:S01]  /*8a30*/  FMUL.FTZ R219, R59, R56 ;  /* 0x000000383bdb7220 */ /* 0x000fe20000410000 */
[----:B------:R-:W-:Y:S01]  /*8a40*/  P2R R90, PR, RZ, 0x4 ;  /* 0x00000004ff5a7803 */ /* 0x000fe20000000000 */
[C---:B---3--:R-:W-:Y:S01]  /*8a50*/  FMUL.FTZ R90, R209.reuse, R62 ;  /* 0x0000003ed15a7220 */ /* 0x048fe20000410000 */
[----:B------:R-:W-:Y:S01]  /*8a60*/  FFMA.FTZ R80, R200, R205, R91 ;  /* 0x000000cdc8507223 */ /* 0x000fe2000001005b */
[----:B------:R-:W-:Y:S01]  /*8a70*/  FFMA.FTZ R59, R58, R54, -R219 ;  /* 0x000000363a3b7223 */ /* 0x000fe200000108db */
[----:B------:R-:W-:Y:S01]  /*8a80*/  FMUL.FTZ R219, R209, R63 ;  /* 0x0000003fd1db7220 */ /* 0x000fe20000410000 */
[----:B------:R-:W-:Y:S01]  /*8a90*/  FFMA.FTZ R200, R200, R203, -R217 ;  /* 0x000000cbc8c87223 */ /* 0x000fe200000108d9 */
[----:B------:R-:W-:Y:S01]  /*8aa0*/  FFMA.FTZ R91, R97, R204, R80 ;  /* 0x000000cc615b7223 */ /* 0x000fe20000010050 */
[C---:B------:R-:W-:Y:S01]  /*8ab0*/  FMUL.FTZ R217, R209.reuse, R61 ;  /* 0x0000003dd1d97220 */ /* 0x040fe20000410000 */
[----:B0-----:R-:W-:Y:S01]  /*8ac0*/  FFMA.FTZ R80, R208, R62, -R219 ;  /* 0x0000003ed0507223 */ /* 0x001fe200000108db */
[-C--:B------:R-:W-:Y:S01]  /*8ad0*/  FMUL.FTZ R62, R209, R60.reuse ;  /* 0x0000003cd13e7220 */ /* 0x080fe20000410000 */
[----:B------:R-:W-:Y:S01]  /*8ae0*/  FADD.FTZ R201, R201, R200 ;  /* 0x000000c8c9c97221 */ /* 0x000fe20000010000 */
[----:B------:R-:W-:Y:S01]  /*8af0*/  FMUL.FTZ R209, R188, R91 ;  /* 0x0000005bbcd17220 */ /* 0x000fe20000410000 */
[C---:B------:R-:W-:Y:S01]  /*8b00*/  FFMA.FTZ R60, R208.reuse, R60, -R217 ;  /* 0x0000003cd03c7223 */ /* 0x040fe200000108d9 */
[----:B------:R-:W-:Y:S01]  /*8b10*/  FFMA.FTZ R61, R208, R61, R62 ;  /* 0x0000003dd03d7223 */ /* 0x000fe2000001003e */
[-C--:B------:R-:W-:Y:S01]  /*8b20*/  FMUL.FTZ R188, R188, R201.reuse ;  /* 0x000000c9bcbc7220 */ /* 0x080fe20000410000 */
[----:B------:R-:W-:Y:S01]  /*8b30*/  FFMA.FTZ R62, R186, R201, -R209 ;  /* 0x000000c9ba3e7223 */ /* 0x000fe200000108d1 */
[----:B------:R-:W-:Y:S01]  /*8b40*/  FFMA.FTZ R63, R208, R63, R90 ;  /* 0x0000003fd03f7223 */ /* 0x000fe2000001005a */
[----:B------:R-:W-:Y:S01]  /*8b50*/  FMUL.FTZ R90, R2, UR40 ;  /* 0x00000028025a7c20 */ /* 0x000fe20008410000 */
[----:B------:R-:W-:Y:S01]  /*8b60*/  FFMA.FTZ R217, R186, R91, R188 ;  /* 0x0000005bbad97223 */ /* 0x000fe200000100bc */
[----:B------:R-:W-:Y:S01]  /*8b70*/  FADD.FTZ R209, R187, R62 ;  /* 0x0000003ebbd17221 */ /* 0x000fe20000010000 */
[----:B-1----:R-:W-:Y:S01]  /*8b80*/  FADD.FTZ R62, R211, R80 ;  /* 0x00000050d33e7221 */ /* 0x002fe20000010000 */
[----:B------:R-:W-:Y:S01]  /*8b90*/  FMUL.FTZ R80, R2, UR41 ;  /* 0x0000002902507c20 */ /* 0x000fe20008410000 */
[----:B------:R-:W-:Y:S01]  /*8ba0*/  FFMA.FTZ R187, R98, R221, R217 ;  /* 0x000000dd62bb7223 */ /* 0x000fe200000100d9 */
[----:B------:R-:W-:Y:S01]  /*8bb0*/  @!UP0 ULEA UR14, UR6, UR13, 0x4 ;  /* 0x0000000d060e8291 */ /* 0x000fe2000f8e20ff */
[C---:B------:R-:W-:Y:S01]  /*8bc0*/  FFMA.FTZ R219, R191.reuse, UR41, R90 ;  /* 0x00000029bfdb7c23 */ /* 0x040fe2000801005a */
[----:B------:R-:W-:Y:S01]  /*8bd0*/  FFMA.FTZ R211, R191, UR40, -R80 ;  /* 0x00000028bfd37c23 */ /* 0x000fe20008010850 */
[----:B--2---:R-:W-:Y:S01]  /*8be0*/  FADD.FTZ R63, R210, R63 ;  /* 0x0000003fd23f7221 */ /* 0x004fe20000010000 */
[----:B------:R-:W-:Y:S01]  /*8bf0*/  FFMA.FTZ R58, R58, R56, R223 ;  /* 0x000000383a3a7223 */ /* 0x000fe200000100df */
[----:B------:R-:W-:Y:S01]  /*8c00*/  MOV R223, UR13 ;  /* 0x0000000d00df7c02 */ /* 0x000fe20008000f00 */
[----:B------:R-:W-:Y:S01]  /*8c10*/  FMUL.FTZ R217, R0, R211 ;  /* 0x000000d300d97220 */ /* 0x000fe20000410000 */
[C---:B------:R-:W-:Y:S01]  /*8c20*/  FMUL.FTZ R211, R170.reuse, R187 ;  /* 0x000000bbaad37220 */ /* 0x040fe20000410000 */
[----:B------:R-:W-:Y:S01]  /*8c30*/  FMUL.FTZ R170, R170, R209 ;  /* 0x000000d1aaaa7220 */ /* 0x000fe20000410000 */
[----:B------:R0:W-:Y:S01]  /*8c40*/  @!P2 STS.128 [UR14+0x3650], R60 ;  /* 0x0036503cff00a988 */ /* 0x0001e20008000c0e */
[----:B------:R-:W-:-:S02]  /*8c50*/  IMAD R80, R130, 0x84, R223 ;  /* 0x0000008482507824 */ /* 0x000fc400078e02df */
[C---:B------:R-:W-:Y:S01]  /*8c60*/  FFMA.FTZ R90, R172.reuse, R209, -R211 ;  /* 0x000000d1ac5a7223 */ /* 0x040fe200000108d3 */
[----:B------:R-:W-:Y:S01]  /*8c70*/  FFMA.FTZ R170, R172, R187, R170 ;  /* 0x000000bbacaa7223 */ /* 0x000fe200000100aa */
[----:B------:R-:W-:Y:S01]  /*8c80*/  FMUL.FTZ R219, R0, -R219 ;  /* 0x800000db00db7220 */ /* 0x000fe20000410000 */
[C---:B------:R-:W-:Y:S01]  /*8c90*/  FMUL.FTZ R221, R92.reuse, UR41 ;  /* 0x000000295cdd7c20 */ /* 0x040fe20008410000 */
[----:B------:R-:W-:Y:S01]  /*8ca0*/  FADD.FTZ R211, R173, R90 ;  /* 0x0000005aadd37221 */ /* 0x000fe20000010000 */
[----:B------:R-:W-:Y:S01]  /*8cb0*/  FFMA.FTZ R173, R99, R82, R170 ;  /* 0x0000005263ad7223 */ /* 0x000fe200000100aa */
[----:B------:R-:W-:Y:S01]  /*8cc0*/  FMUL.FTZ R82, R3, UR40 ;  /* 0x0000002803527c20 */ /* 0x000fe20008410000 */
[----:B------:R-:W-:Y:S01]  /*8cd0*/  STS [R80+0x1080], R217 ;  /* 0x001080d950007388 */ /* 0x000fe20000000800 */
[----:B------:R-:W-:Y:S01]  /*8ce0*/  FMUL.FTZ R90, R65, UR41 ;  /* 0x00000029415a7c20 */ /* 0x000fe20008410000 */
[----:B------:R-:W-:Y:S01]  /*8cf0*/  FMUL.FTZ R223, R92, UR40 ;  /* 0x000000285cdf7c20 */ /* 0x000fe20008410000 */
[----:B------:R-:W-:Y:S01]  /*8d00*/  FFMA.FTZ R82, R197, UR41, R82 ;  /* 0x00000029c5527c23 */ /* 0x000fe20008010052 */
[----:B------:R1:W-:Y:S01]  /*8d10*/  STS [R80+0x1084], R219 ;  /* 0x001084db50007388 */ /* 0x0003e20000000800 */
[C---:B0-----:R-:W-:Y:S01]  /*8d20*/  FMUL.FTZ R61, R146.reuse, R211 ;  /* 0x000000d3923d7220 */ /* 0x041fe20000410000 */
[-C--:B------:R-:W-:Y:S01]  /*8d30*/  FMUL.FTZ R146, R146, R173.reuse ;  /* 0x000000ad92927220 */ /* 0x080fe20000410000 */
[----:B------:R-:W-:Y:S01]  /*8d40*/  FMUL.FTZ R60, R3, UR41 ;  /* 0x00000029033c7c20 */ /* 0x000fe20008410000 */
[----:B------:R-:W-:Y:S01]  /*8d50*/  FFMA.FTZ R221, R194, UR40, -R221 ;  /* 0x00000028c2dd7c23 */ /* 0x000fe200080108dd */
[C---:B------:R-:W-:Y:S01]  /*8d60*/  FFMA.FTZ R61, R148.reuse, R173, R61 ;  /* 0x000000ad943d7223 */ /* 0x040fe2000001003d */
[----:B------:R-:W-:Y:S01]  /*8d70*/  FFMA.FTZ R63, R148, R211, -R146 ;  /* 0x000000d3943f7223 */ /* 0x000fe20000010892 */
[----:B------:R-:W-:Y:S01]  /*8d80*/  FFMA.FTZ R62, R197, UR40, -R60 ;  /* 0x00000028c53e7c23 */ /* 0x000fe2000801083c */
[----:B------:R-:W-:Y:S01]  /*8d90*/  FFMA.FTZ R148, R199, UR40, -R90 ;  /* 0x00000028c7947c23 */ /* 0x000fe2000801085a */
[----:B------:R-:W-:Y:S01]  /*8da0*/  FFMA.FTZ R60, R100, R215, R61 ;  /* 0x000000d7643c7223 */ /* 0x000fe2000001003d */
[----:B------:R-:W-:Y:S01]  /*8db0*/  FADD.FTZ R63, R174, R63 ;  /* 0x0000003fae3f7221 */ /* 0x000fe20000010000 */
[----:B------:R-:W-:Y:S01]  /*8dc0*/  FMUL.FTZ R215, R109, R62 ;  /* 0x0000003e6dd77220 */ /* 0x000fe20000410000 */
[----:B------:R-:W-:Y:S01]  /*8dd0*/  FFMA.FTZ R197, R18, -R125, R197 ;  /* 0x8000007d12c57223 */ /* 0x000fe200000100c5 */
[CC--:B------:R-:W-:Y:S01]  /*8de0*/  FMUL.FTZ R61, R149.reuse, R60.reuse ;  /* 0x0000003c953d7220 */ /* 0x0c0fe20000410000 */
[-C--:B------:R-:W-:Y:S01]  /*8df0*/  FMUL.FTZ R149, R149, R63.reuse ;  /* 0x0000003f95957220 */ /* 0x080fe20000410000 */
[----:B-1----:R-:W-:Y:S01]  /*8e00*/  FMUL.FTZ R219, R64, UR40 ;  /* 0x0000002840db7c20 */ /* 0x002fe20008410000 */
[----:B------:R-:W-:Y:S01]  /*8e10*/  FFMA.FTZ R223, R194, UR41, R223 ;  /* 0x00000029c2df7c23 */ /* 0x000fe200080100df */
[C---:B------:R-:W-:Y:S01]  /*8e20*/  FFMA.FTZ R62, R150.reuse, R63, -R61 ;  /* 0x0000003f963e7223 */ /* 0x040fe2000001083d */
[----:B------:R-:W-:Y:S01]  /*8e30*/  FFMA.FTZ R150, R150, R60, R149 ;  /* 0x0000003c96967223 */ /* 0x000fe20000010095 */
[----:B------:R-:W-:Y:S01]  /*8e40*/  FMUL.FTZ R149, R64, UR41 ;  /* 0x0000002940957c20 */ /* 0x000fe20008410000 */
[C---:B------:R-:W-:Y:S01]  /*8e50*/  FFMA.FTZ R219, R196.reuse, UR41, R219 ;  /* 0x00000029c4db7c23 */ /* 0x040fe200080100db */
[----:B------:R-:W-:Y:S01]  /*8e60*/  FADD.FTZ R62, R175, R62 ;  /* 0x0000003eaf3e7221 */ /* 0x000fe20000010000 */
[----:B------:R-:W-:Y:S01]  /*8e70*/  FFMA.FTZ R61, R101, R212, R150 ;  /* 0x000000d4653d7223 */ /* 0x000fe20000010096 */
[----:B------:R-:W-:Y:S01]  /*8e80*/  FFMA.FTZ R217, R196, UR40, -R149 ;  /* 0x00000028c4d97c23 */ /* 0x000fe20008010895 */
[----:B------:R-:W-:Y:S01]  /*8e90*/  FMUL.FTZ R175, R109, -R82 ;  /* 0x800000526daf7220 */ /* 0x000fe20000410000 */
[C---:B------:R-:W-:Y:S01]  /*8ea0*/  FMUL.FTZ R82, R151.reuse, R62 ;  /* 0x0000003e97527220 */ /* 0x040fe20000410000 */
[-C--:B------:R-:W-:Y:S01]  /*8eb0*/  FMUL.FTZ R149, R151, R61.reuse ;  /* 0x0000003d97957220 */ /* 0x080fe20000410000 */
[----:B------:R-:W-:Y:S01]  /*8ec0*/  FMUL.FTZ R150, R65, UR40 ;  /* 0x0000002841967c20 */ /* 0x000fe20008410000 */
[----:B------:R-:W-:Y:S01]  /*8ed0*/  FFMA.FTZ R196, R19, -R124, R196 ;  /* 0x8000007c13c47223 */ /* 0x000fe200000100c4 */
[C---:B------:R-:W-:Y:S01]  /*8ee0*/  FFMA.FTZ R151, R152.reuse, R61, R82 ;  /* 0x0000003d98977223 */ /* 0x040fe20000010052 */
[----:B------:R-:W-:Y:S01]  /*8ef0*/  FFMA.FTZ R149, R152, R62, -R149 ;  /* 0x0000003e98957223 */ /* 0x000fe20000010895 */
[----:B------:R-:W-:Y:S01]  /*8f00*/  FFMA.FTZ R150, R199, UR41, R150 ;  /* 0x00000029c7967c23 */ /* 0x000fe20008010096 */
[----:B------:R0:W-:Y:S01]  /*8f10*/  STS [R80+0x1094], R175 ;  /* 0x001094af50007388 */ /* 0x0001e20000000800 */
[----:B------:R-:W-:Y:S01]  /*8f20*/  FFMA.FTZ R82, R102, R213, R151 ;  /* 0x000000d566527223 */ /* 0x000fe20000010097 */
[----:B------:R-:W-:Y:S01]  /*8f30*/  FADD.FTZ R149, R176, R149 ;  /* 0x00000095b0957221 */ /* 0x000fe20000010000 */
[----:B------:R-:W-:Y:S01]  /*8f40*/  FMUL.FTZ R152, R69, UR41 ;  /* 0x0000002945987c20 */ /* 0x000fe20008410000 */
[----:B------:R-:W-:Y:S01]  /*8f50*/  FMUL.FTZ R213, R66, UR40 ;  /* 0x0000002842d57c20 */ /* 0x000fe20008410000 */
[C---:B------:R-:W-:Y:S01]  /*8f60*/  FMUL.FTZ R146, R153.reuse, R82 ;  /* 0x0000005299927220 */ /* 0x040fe20000410000 */
[-C--:B------:R-:W-:Y:S01]  /*8f70*/  FMUL.FTZ R151, R153, R149.reuse ;  /* 0x0000009599977220 */ /* 0x080fe20000410000 */
[----:B------:R-:W-:Y:S01]  /*8f80*/  FMUL.FTZ R153, R107, R148 ;  /* 0x000000946b997220 */ /* 0x000fe20000410000 */
[----:B------:R-:W-:Y:S01]  /*8f90*/  FMUL.FTZ R148, R67, UR41 ;  /* 0x0000002943947c20 */ /* 0x000fe20008410000 */
[C---:B------:R-:W-:Y:S01]  /*8fa0*/  FFMA.FTZ R146, R154.reuse, R149, -R146 ;  /* 0x000000959a927223 */ /* 0x040fe20000010892 */
[----:B------:R-:W-:Y:S01]  /*8fb0*/  FFMA.FTZ R90, R154, R82, R151 ;  /* 0x000000529a5a7223 */ /* 0x000fe20000010097 */
[----:B0-----:R-:W-:Y:S01]  /*8fc0*/  FMUL.FTZ R175, R107, -R150 ;  /* 0x800000966baf7220 */ /* 0x001fe20000410000 */
[----:B------:R0:W-:Y:S01]  /*8fd0*/  STS [R80+0x10a0], R153 ;  /* 0x0010a09950007388 */ /* 0x0001e20000000800 */
[----:B------:R-:W-:Y:S01]  /*8fe0*/  FFMA.FTZ R150, R71, UR40, -R148 ;  /* 0x0000002847967c23 */ /* 0x000fe20008010894 */
[----:B------:R-:W-:Y:S01]  /*8ff0*/  FFMA.FTZ R206, R103, R206, R90 ;  /* 0x000000ce67ce7223 */ /* 0x000fe2000001005a */
[----:B------:R-:W-:Y:S01]  /*9000*/  FADD.FTZ R90, R177, R146 ;  /* 0x00000092b15a7221 */ /* 0x000fe20000010000 */
[----:B------:R1:W-:Y:S01]  /*9010*/  STS [R80+0x10a4], R175 ;  /* 0x0010a4af50007388 */ /* 0x0003e20000000800 */
[----:B------:R-:W-:Y:S01]  /*9020*/  FFMA.FTZ R152, R73, UR40, -R152 ;  /* 0x0000002849987c23 */ /* 0x000fe20008010898 */
[C---:B------:R-:W-:Y:S01]  /*9030*/  FMUL.FTZ R151, R155.reuse, R206 ;  /* 0x000000ce9b977220 */ /* 0x040fe20000410000 */
[-C--:B------:R-:W-:Y:S01]  /*9040*/  FMUL.FTZ R155, R155, R90.reuse ;  /* 0x0000005a9b9b7220 */ /* 0x080fe20000410000 */
[----:B------:R-:W-:Y:S01]  /*9050*/  FMUL.FTZ R154, R69, UR40 ;  /* 0x00000028459a7c20 */ /* 0x000fe20008410000 */
[----:B------:R-:W-:Y:S01]  /*9060*/  FMUL.FTZ R177, R66, UR41 ;  /* 0x0000002942b17c20 */ /* 0x000fe20008410000 */
[C---:B------:R-:W-:Y:S01]  /*9070*/  FFMA.FTZ R151, R156.reuse, R90, -R151 ;  /* 0x0000005a9c977223 */ /* 0x040fe20000010897 */
[----:B------:R-:W-:Y:S01]  /*9080*/  FFMA.FTZ R155, R156, R206, R155 ;  /* 0x000000ce9c9b7223 */ /* 0x000fe2000001009b */
[----:B------:R-:W-:Y:S01]  /*9090*/  FFMA.FTZ R154, R73, UR41, R154 ;  /* 0x00000029499a7c23 */ /* 0x000fe2000801009a */
[----:B------:R-:W-:Y:S01]  /*90a0*/  FMUL.FTZ R156, R74, UR40 ;  /* 0x000000284a9c7c20 */ /* 0x000fe20008410000 */
[----:B------:R-:W-:Y:S01]  /*90b0*/  FADD.FTZ R151, R178, R151 ;  /* 0x00000097b2977221 */ /* 0x000fe20000010000 */
[----:B------:R-:W-:Y:S01]  /*90c0*/  FFMA.FTZ R207, R104, R207, R155 ;  /* 0x000000cf68cf7223 */ /* 0x000fe2000001009b */
[----:B------:R-:W-:Y:S01]  /*90d0*/  FMUL.FTZ R155, R105, R150 ;  /* 0x00000096699b7220 */ /* 0x000fe20000410000 */
[----:B------:R-:W-:Y:S01]  /*90e0*/  FMUL.FTZ R150, R67, UR40 ;  /* 0x0000002843967c20 */ /* 0x000fe20008410000 */
[C---:B0-----:R-:W-:Y:S01]  /*90f0*/  FMUL.FTZ R153, R157.reuse, R151 ;  /* 0x000000979d997220 */ /* 0x041fe20000410000 */
[-C--:B------:R-:W-:Y:S01]  /*9100*/  FMUL.FTZ R146, R157, R207.reuse ;  /* 0x000000cf9d927220 */ /* 0x080fe20000410000 */
[----:B-1----:R-:W-:Y:S01]  /*9110*/  FMUL.FTZ R175, R68, UR41 ;  /* 0x0000002944af7c20 */ /* 0x002fe20008410000 */
[----:B------:R-:W-:Y:S01]  /*9120*/  FFMA.FTZ R150, R71, UR41, R150 ;  /* 0x0000002947967c23 */ /* 0x000fe20008010096 */
[C---:B------:R-:W-:Y:S01]  /*9130*/  FFMA.FTZ R148, R158.reuse, R207, R153 ;  /* 0x000000cf9e947223 */ /* 0x040fe20000010099 */
[----:B------:R-:W-:Y:S01]  /*9140*/  FFMA.FTZ R146, R158, R151, -R146 ;  /* 0x000000979e927223 */ /* 0x000fe20000010892 */
[----:B------:R-:W-:Y:S01]  /*9150*/  STS [R80+0x10b0], R155 ;  /* 0x0010b09b50007388 */ /* 0x000fe20000000800 */
[C---:B------:R-:W-:Y:S01]  /*9160*/  FMUL.FTZ R157, R105.reuse, -R150 ;  /* 0x80000096699d7220 */ /* 0x040fe20000410000 */
[----:B------:R-:W-:Y:S01]  /*9170*/  FFMA.FTZ R192, R105, R192, R148 ;  /* 0x000000c069c07223 */ /* 0x000fe20000010094 */
[----:B------:R-:W-:Y:S01]  /*9180*/  FADD.FTZ R146, R179, R146 ;  /* 0x00000092b3927221 */ /* 0x000fe20000010000 */
[----:B------:R-:W-:Y:S01]  /*9190*/  FFMA.FTZ R175, R72, UR40, -R175 ;  /* 0x0000002848af7c23 */ /* 0x000fe200080108af */
[----:B------:R-:W-:Y:S01]  /*91a0*/  FFMA.FTZ R156, R79, UR41, R156 ;  /* 0x000000294f9c7c23 */ /* 0x000fe2000801009c */
[----:B------:R0:W-:Y:S01]  /*91b0*/  STS [R80+0x10b4], R157 ;  /* 0x0010b49d50007388 */ /* 0x0001e20000000800 */
[C---:B------:R-:W-:Y:S01]  /*91c0*/  FMUL.FTZ R153, R159.reuse, R146 ;  /* 0x000000929f997220 */ /* 0x040fe20000410000 */
[-C--:B------:R-:W-:Y:S01]  /*91d0*/  FMUL.FTZ R159, R159, R192.reuse ;  /* 0x000000c09f9f7220 */ /* 0x080fe20000410000 */
[----:B------:R-:W-:Y:S01]  /*91e0*/  FMUL.FTZ R175, R104, R175 ;  /* 0x000000af68af7220 */ /* 0x000fe20000410000 */
[----:B------:R-:W-:Y:S01]  /*91f0*/  FFMA.FTZ R177, R198, UR40, -R177 ;  /* 0x00000028c6b17c23 */ /* 0x000fe200080108b1 */
[C---:B------:R-:W-:Y:S01]  /*9200*/  FFMA.FTZ R153, R160.reuse, R192, R153 ;  /* 0x000000c0a0997223 */ /* 0x040fe20000010099 */
[----:B------:R-:W-:Y:S01]  /*9210*/  FFMA.FTZ R159, R160, R146, -R159 ;  /* 0x00000092a09f7223 */ /* 0x000fe2000001089f */
[----:B------:R-:W-:Y:S01]  /*9220*/  FFMA.FTZ R213, R198, UR41, R213 ;  /* 0x00000029c6d57c23 */ /* 0x000fe200080100d5 */
[----:B------:R1:W-:Y:S01]  /*9230*/  STS [R80+0x10b8], R175 ;  /* 0x0010b8af50007388 */ /* 0x0003e20000000800 */
[----:B------:R-:W-:Y:S01]  /*9240*/  FFMA.FTZ R189, R106, R189, R153 ;  /* 0x000000bd6abd7223 */ /* 0x000fe20000010099 */
[----:B------:R-:W-:Y:S01]  /*9250*/  FADD.FTZ R153, R180, R159 ;  /* 0x0000009fb4997221 */ /* 0x000fe20000010000 */
[----:B0-----:R-:W-:Y:S01]  /*9260*/  FMUL.FTZ R157, R70, UR41 ;  /* 0x00000029469d7c20 */ /* 0x001fe20008410000 */
[----:B------:R-:W-:Y:S01]  /*9270*/  FMUL.FTZ R159, R103, R152 ;  /* 0x00000098679f7220 */ /* 0x000fe20000410000 */
[C---:B------:R-:W-:Y:S01]  /*9280*/  FMUL.FTZ R150, R161.reuse, R189 ;  /* 0x000000bda1967220 */ /* 0x040fe20000410000 */
[-C--:B------:R-:W-:Y:S01]  /*9290*/  FMUL.FTZ R155, R161, R153.reuse ;  /* 0x00000099a19b7220 */ /* 0x080fe20000410000 */
[----:B------:R-:W-:Y:S01]  /*92a0*/  FMUL.FTZ R161, R103, -R154 ;  /* 0x8000009a67a17220 */ /* 0x000fe20000410000 */
[----:B------:R-:W-:Y:S01]  /*92b0*/  FMUL.FTZ R154, R74, UR41 ;  /* 0x000000294a9a7c20 */ /* 0x000fe20008410000 */
[C---:B------:R-:W-:Y:S01]  /*92c0*/  FFMA.FTZ R150, R162.reuse, R153, -R150 ;  /* 0x00000099a2967223 */ /* 0x040fe20000010896 */
[----:B------:R-:W-:Y:S01]  /*92d0*/  FFMA.FTZ R148, R162, R189, R155 ;  /* 0x000000bda2947223 */ /* 0x000fe2000001009b */
[----:B-1----:R-:W-:Y:S01]  /*92e0*/  FFMA.FTZ R175, R76, UR40, -R157 ;  /* 0x000000284caf7c23 */ /* 0x002fe2000801089d */
[----:B------:R-:W-:Y:S01]  /*92f0*/  FFMA.FTZ R154, R79, UR40, -R154 ;  /* 0x000000284f9a7c23 */ /* 0x000fe2000801089a */
[----:B------:R-:W-:Y:S01]  /*9300*/  FADD.FTZ R150, R181, R150 ;  /* 0x00000096b5967221 */ /* 0x000fe20000010000 */
[----:B------:R-:W-:Y:S01]  /*9310*/  FFMA.FTZ R190, R107, R190, R148 ;  /* 0x000000be6bbe7223 */ /* 0x000fe20000010094 */
[----:B------:R0:W-:Y:S01]  /*9320*/  STS [R80+0x10c0], R159 ;  /* 0x0010c09f50007388 */ /* 0x0001e20000000800 */
[----:B------:R-:W-:Y:S01]  /*9330*/  FFMA.FTZ R199, R12, -R123, R199 ;  /* 0x8000007b0cc77223 */ /* 0x000fe200000100c7 */
[C---:B------:R-:W-:Y:S01]  /*9340*/  FMUL.FTZ R155, R163.reuse, R150 ;  /* 0x00000096a39b7220 */ /* 0x040fe20000410000 */
[----:B------:R-:W-:Y:S01]  /*9350*/  FMUL.FTZ R163, R163, R190 ;  /* 0x000000bea3a37220 */ /* 0x000fe20000410000 */
[----:B------:R1:W-:Y:S01]  /*9360*/  STS [R80+0x10c4], R161 ;  /* 0x0010c4a150007388 */ /* 0x0003e20000000800 */
[----:B------:R-:W-:Y:S01]  /*9370*/  FFMA.FTZ R198, R13, -R122, R198 ;  /* 0x8000007a0dc67223 */ /* 0x000fe200000100c6 */
[C---:B------:R-:W-:Y:S01]  /*9380*/  FFMA.FTZ R157, R164.reuse, R190, R155 ;  /* 0x000000bea49d7223 */ /* 0x040fe2000001009b */
[----:B------:R-:W-:Y:S01]  /*9390*/  FFMA.FTZ R155, R164, R150, -R163 ;  /* 0x00000096a49b7223 */ /* 0x000fe200000108a3 */
[----:B------:R-:W-:Y:S01]  /*93a0*/  FMUL.FTZ R163, R70, UR40 ;  /* 0x0000002846a37c20 */ /* 0x000fe20008410000 */
[----:B------:R-:W-:Y:S01]  /*93b0*/  FMUL.FTZ R177, R106, R177 ;  /* 0x000000b16ab17220 */ /* 0x000fe20000410000 */
[----:B------:R-:W-:Y:S01]  /*93c0*/  FFMA.FTZ R95, R108, R95, R157 ;  /* 0x0000005f6c5f7223 */ /* 0x000fe2000001009d */
[----:B------:R-:W-:Y:S01]  /*93d0*/  FADD.FTZ R155, R182, R155 ;  /* 0x0000009bb69b7221 */ /* 0x000fe20000010000 */
[----:B------:R-:W-:Y:S01]  /*93e0*/  FFMA.FTZ R163, R76, UR41, R163 ;  /* 0x000000294ca37c23 */ /* 0x000fe200080100a3 */
[----:B0-----:R-:W-:Y:S01]  /*93f0*/  FMUL.FTZ R159, R101, R154 ;  /* 0x0000009a659f7220 */ /* 0x001fe20000410000 */
        /* <DEDUP_REMOVED lines=12> */
[C---:B------:R-:W-:Y:S01]  /*94c0*/  FMUL.FTZ R157, R167.reuse, R152 ;  /* 0x00000098a79d7220 */ /* 0x040fe20000410000 */
[-C--:B------:R-:W-:Y:S01]  /*94d0*/  FMUL.FTZ R167, R167, R94.reuse ;  /* 0x0000005ea7a77220 */ /* 0x080fe20000410000 */
[----:B------:R-:W-:Y:S01]  /*94e0*/  FMUL.FTZ R165, R75, UR41 ;  /* 0x000000294ba57c20 */ /* 0x000fe20008410000 */
[----:B------:R2:W-:Y:S01]  /*94f0*/  STS [R80+0x10d4], R161 ;  /* 0x0010d4a150007388 */ /* 0x0005e20000000800 */
[C---:B------:R-:W-:Y:S01]  /*9500*/  FFMA.FTZ R157, R168.reuse, R94, R157 ;  /* 0x0000005ea89d7223 */ /* 0x040fe2000001009d */
[----:B------:R-:W-:Y:S01]  /*9510*/  FFMA.FTZ R167, R168, R152, -R167 ;  /* 0x00000098a8a77223 */ /* 0x000fe200000108a7 */
[----:B------:R-:W-:Y:S01]  /*9520*/  FFMA.FTZ R165, R78, UR40, -R165 ;  /* 0x000000284ea57c23 */ /* 0x000fe200080108a5 */
[----:B------:R-:W-:Y:S01]  /*9530*/  FMUL.FTZ R166, R77, UR40 ;  /* 0x000000284da67c20 */ /* 0x000fe20008410000 */
[----:B------:R-:W-:Y:S01]  /*9540*/  FFMA.FTZ R148, R110, R93, R157 ;  /* 0x0000005d6e947223 */ /* 0x000fe2000001009d */
[----:B------:R-:W-:Y:S01]  /*9550*/  FMUL.FTZ R93, R75, UR40 ;  /* 0x000000284b5d7c20 */ /* 0x000fe20008410000 */
[----:B------:R-:W-:Y:S01]  /*9560*/  FADD.FTZ R184, R184, R167 ;  /* 0x000000a7b8b87221 */ /* 0x000fe20000010000 */
[----:B------:R-:W-:Y:S01]  /*9570*/  FMUL.FTZ R167, R99, R156 ;  /* 0x0000009c63a77220 */ /* 0x000fe20000410000 */
[----:B------:R-:W-:Y:S01]  /*9580*/  FFMA.FTZ R157, R17, -R126, R194 ;  /* 0x8000007e119d7223 */ /* 0x000fe200000100c2 */
[----:B------:R-:W-:Y:S01]  /*9590*/  FFMA.FTZ R93, R78, UR41, R93 ;  /* 0x000000294e5d7c23 */ /* 0x000fe2000801005d */
[C---:B------:R-:W-:Y:S01]  /*95a0*/  FMUL.FTZ R154, R169.reuse, R184 ;  /* 0x000000b8a99a7220 */ /* 0x040fe20000410000 */
[----:B------:R-:W-:Y:S01]  /*95b0*/  FMUL.FTZ R169, R169, R148 ;  /* 0x00000094a9a97220 */ /* 0x000fe20000410000 */
[----:B------:R-:W-:Y:S01]  /*95c0*/  FMUL.FTZ R158, R184, R126 ;  /* 0x0000007eb89e7220 */ /* 0x000fe20000410000 */
[----:B0-----:R-:W-:Y:S01]  /*95d0*/  FMUL.FTZ R163, R100, -R93 ;  /* 0x8000005d64a37220 */ /* 0x001fe20000410000 */
[C---:B------:R-:W-:Y:S01]  /*95e0*/  FFMA.FTZ R93, R171.reuse, R148, R154 ;  /* 0x00000094ab5d7223 */ /* 0x040fe2000001009a */
[----:B------:R-:W-:Y:S01]  /*95f0*/  FFMA.FTZ R162, R171, R184, -R169 ;  /* 0x000000b8aba27223 */ /* 0x000fe200000108a9 */
[----:B------:R-:W-:Y:S01]  /*9600*/  FMUL.FTZ R154, R148, R126 ;  /* 0x0000007e949a7220 */ /* 0x000fe20000410000 */
[----:B------:R-:W-:Y:S01]  /*9610*/  FFMA.FTZ R156, R16, -R127, R191 ;  /* 0x8000007f109c7223 */ /* 0x000fe200000100bf */
[----:B------:R-:W-:Y:S01]  /*9620*/  FFMA.FTZ R193, R0, R193, R93 ;  /* 0x000000c100c17223 */ /* 0x000fe2000001005d */
[----:B------:R-:W-:Y:S01]  /*9630*/  FADD.FTZ R162, R185, R162 ;  /* 0x000000a2b9a27221 */ /* 0x000fe20000010000 */
[----:B------:R-:W-:Y:S01]  /*9640*/  FMUL.FTZ R160, R92, R154 ;  /* 0x0000009a5ca07220 */ /* 0x000fe20000410000 */
[----:B------:R-:W-:Y:S01]  /*9650*/  FMUL.FTZ R165, R100, R165 ;  /* 0x000000a564a57220 */ /* 0x000fe20000410000 */
[-C--:B------:R-:W-:Y:S01]  /*9660*/  FMUL.FTZ R93, R193, R127.reuse ;  /* 0x0000007fc15d7220 */ /* 0x080fe20000410000 */
[----:B-1----:R-:W-:Y:S01]  /*9670*/  FMUL.FTZ R159, R162, R127 ;  /* 0x0000007fa29f7220 */ /* 0x002fe20000410000 */
[-C--:B------:R-:W-:Y:S01]  /*9680*/  FFMA.FTZ R164, R157, R158.reuse, -R160 ;  /* 0x0000009e9da47223 */ /* 0x080fe200000108a0 */
[----:B------:R-:W-:Y:S01]  /*9690*/  FMUL.FTZ R160, R92, R158 ;  /* 0x0000009e5ca07220 */ /* 0x000fe20000410000 */
[----:B--2---:R-:W-:Y:S01]  /*96a0*/  FMUL.FTZ R161, R2, R93 ;  /* 0x0000005d02a17220 */ /* 0x004fe20000410000 */
[-C--:B------:R-:W-:Y:S01]  /*96b0*/  FMUL.FTZ R158, R94, R125.reuse ;  /* 0x0000007d5e9e7220 */ /* 0x080fe20000410000 */
[----:B------:R-:W-:Y:S01]  /*96c0*/  FFMA.FTZ R170, R81, UR41, R166 ;  /* 0x0000002951aa7c23 */ /* 0x000fe200080100a6 */
[----:B------:R-:W-:Y:S01]  /*96d0*/  FMUL.FTZ R166, R152, R125 ;  /* 0x0000007d98a67220 */ /* 0x000fe20000410000 */
[-C--:B------:R-:W-:Y:S01]  /*96e0*/  FFMA.FTZ R161, R156, R159.reuse, -R161 ;  /* 0x0000009f9ca17223 */ /* 0x080fe200000108a1 */
[----:B------:R-:W-:Y:S01]  /*96f0*/  FMUL.FTZ R159, R2, R159 ;  /* 0x0000009f029f7220 */ /* 0x000fe20000410000 */
[----:B------:R-:W-:Y:S01]  /*9700*/  FMUL.FTZ R168, R3, R158 ;  /* 0x0000009e03a87220 */ /* 0x000fe20000410000 */
[----:B------:R0:W-:Y:S01]  /*9710*/  STS [R80+0x10d8], R165 ;  /* 0x0010d8a550007388 */ /* 0x0001e20000000800 */
[----:B------:R-:W-:Y:S01]  /*9720*/  FFMA.FTZ R160, R157, R154, R160 ;  /* 0x0000009a9da07223 */ /* 0x000fe200000100a0 */
[----:B------:R-:W-:Y:S01]  /*9730*/  FFMA.FTZ R159, R156, R93, R159 ;  /* 0x0000005d9c9f7223 */ /* 0x000fe2000001009f */
[-C--:B------:R-:W-:Y:S01]  /*9740*/  FFMA.FTZ R168, R197, R166.reuse, -R168 ;  /* 0x000000a6c5a87223 */ /* 0x080fe200000108a8 */
[----:B------:R-:W-:Y:S01]  /*9750*/  FMUL.FTZ R166, R3, R166 ;  /* 0x000000a603a67220 */ /* 0x000fe20000410000 */
[----:B------:R1:W-:Y:S01]  /*9760*/  STS [R80+0x10dc], R163 ;  /* 0x0010dca350007388 */ /* 0x0003e20000000800 */
[----:B------:R-:W-:Y:S01]  /*9770*/  FADD.FTZ R159, RZ, R159 ;  /* 0x0000009fff9f7221 */ /* 0x000fe20000010000 */
[----:B------:R-:W-:Y:S01]  /*9780*/  FADD.FTZ R161, RZ, R161 ;  /* 0x000000a1ffa17221 */ /* 0x000fe20000010000 */
[----:B------:R-:W-:Y:S01]  /*9790*/  FMUL.FTZ R169, R99, -R170 ;  /* 0x800000aa63a97220 */ /* 0x000fe20000410000 */
[----:B------:R2:W-:Y:S01]  /*97a0*/  STS [R80+0x10e0], R167 ;  /* 0x0010e0a750007388 */ /* 0x0005e20000000800 */
[-C--:B0-----:R-:W-:Y:S01]  /*97b0*/  FMUL.FTZ R165, R155, R124.reuse ;  /* 0x0000007c9ba57220 */ /* 0x081fe20000410000 */
[----:B------:R-:W-:Y:S01]  /*97c0*/  FADD.FTZ R160, R159, R160 ;  /* 0x000000a09fa07221 */ /* 0x000fe20000010000 */
[----:B------:R-:W-:Y:S01]  /*97d0*/  FMUL.FTZ R159, R95, R124 ;  /* 0x0000007c5f9f7220 */ /* 0x000fe20000410000 */
[----:B------:R-:W-:Y:S01]  /*97e0*/  FADD.FTZ R161, R161, R164 ;  /* 0x000000a4a1a17221 */ /* 0x000fe20000010000 */
[----:B------:R0:W-:Y:S01]  /*97f0*/  STS [R80+0x10e4], R169 ;  /* 0x0010e4a950007388 */ /* 0x0001e20000000800 */
[----:B-1----:R-:W-:Y:S01]  /*9800*/  FFMA.FTZ R163, R197, R158, R166 ;  /* 0x0000009ec5a37223 */ /* 0x002fe200000100a6 */
[C---:B------:R-:W-:Y:S01]  /*9810*/  FMUL.FTZ R164, R64.reuse, R159 ;  /* 0x0000009f40a47220 */ /* 0x040fe20000410000 */
[----:B------:R-:W-:Y:S01]  /*9820*/  FADD.FTZ R168, R161, R168 ;  /* 0x000000a8a1a87221 */ /* 0x000fe20000010000 */
[-C--:B------:R-:W-:Y:S01]  /*9830*/  FMUL.FTZ R161, R189, R122.reuse ;  /* 0x0000007abda17220 */ /* 0x080fe20000410000 */
[-C--:B--2---:R-:W-:Y:S01]  /*9840*/  FMUL.FTZ R167, R64, R165.reuse ;  /* 0x000000a540a77220 */ /* 0x084fe20000410000 */
[----:B------:R-:W-:Y:S01]  /*9850*/  FADD.FTZ R160, R160, R163 ;  /* 0x000000a3a0a07221 */ /* 0x000fe20000010000 */
[----:B------:R-:W-:Y:S01]  /*9860*/  FFMA.FTZ R165, R196, R165, -R164 ;  /* 0x000000a5c4a57223 */ /* 0x000fe200000108a4 */
[----:B------:R-:W-:Y:S01]  /*9870*/  FMUL.FTZ R164, R150, R123 ;  /* 0x0000007b96a47220 */ /* 0x000fe20000410000 */
[----:B------:R-:W-:Y:S01]  /*9880*/  FFMA.FTZ R167, R196, R159, R167 ;  /* 0x0000009fc4a77223 */ /* 0x000fe200000100a7 */
[----:B0-----:R-:W-:Y:S01]  /*9890*/  FMUL.FTZ R169, R153, R122 ;  /* 0x0000007a99a97220 */ /* 0x001fe20000410000 */
[----:B------:R-:W-:Y:S01]  /*98a0*/  FMUL.FTZ R171, R66, R161 ;  /* 0x000000a142ab7220 */ /* 0x000fe20000410000 */
[C---:B------:R-:W-:Y:S01]  /*98b0*/  FMUL.FTZ R166, R65.reuse, R164 ;  /* 0x000000a441a67220 */ /* 0x040fe20000410000 */
[----:B------:R-:W-:Y:S01]  /*98c0*/  FADD.FTZ R167, R160, R167 ;  /* 0x000000a7a0a77221 */ /* 0x000fe20000010000 */
[----:B------:R-:W-:Y:S01]  /*98d0*/  FMUL.FTZ R160, R190, R123 ;  /* 0x0000007bbea07220 */ /* 0x000fe20000410000 */
[----:B------:R-:W-:Y:S01]  /*98e0*/  FADD.FTZ R165, R168, R165 ;  /* 0x000000a5a8a57221 */ /* 0x000fe20000010000 */
[----:B------:R-:W-:Y:S01]  /*98f0*/  FFMA.FTZ R171, R198, R169, -R171 ;  /* 0x000000a9c6ab7223 */ /* 0x000fe200000108ab */
[----:B------:R-:W-:Y:S01]  /*9900*/  FFMA.FTZ R168, R14, -R121, R71 ;  /* 0x800000790ea87223 */ /* 0x000fe20000010047 */
[-C--:B------:R-:W-:Y:S01]  /*9910*/  FMUL.FTZ R163, R65, R160.reuse ;  /* 0x000000a041a37220 */ /* 0x080fe20000410000 */
[C---:B------:R-:W-:Y:S01]  /*9920*/  FFMA.FTZ R166, R199.reuse, R160, R166 ;  /* 0x000000a0c7a67223 */ /* 0x040fe200000100a6 */
[----:B------:R-:W-:Y:S01]  /*9930*/  FMUL.FTZ R169, R66, R169 ;  /* 0x000000a942a97220 */ /* 0x000fe20000410000 */
[----:B------:R-:W-:Y:S01]  /*9940*/  FMUL.FTZ R71, R192, R121 ;  /* 0x00000079c0477220 */ /* 0x000fe20000410000 */
[----:B------:R-:W-:Y:S01]  /*9950*/  FFMA.FTZ R164, R199, R164, -R163 ;  /* 0x000000a4c7a47223 */ /* 0x000fe200000108a3 */
[----:B------:R-:W-:Y:S01]  /*9960*/  FADD.FTZ R166, R167, R166 ;  /* 0x000000a6a7a67221 */ /* 0x000fe20000010000 */
[----:B------:R-:W-:Y:S01]  /*9970*/  FFMA.FTZ R169, R198, R161, R169 ;  /* 0x000000a1c6a97223 */ /* 0x000fe200000100a9 */
[----:B------:R-:W-:Y:S01]  /*9980*/  FMUL.FTZ R167, R67, R71 ;  /* 0x0000004743a77220 */ /* 0x000fe20000410000 */
[----:B------:R-:W-:Y:S01]  /*9990*/  FADD.FTZ R164, R165, R164 ;  /* 0x000000a4a5a47221 */ /* 0x000fe20000010000 */
[----:B------:R-:W-:Y:S01]  /*99a0*/  FMUL.FTZ R165, R146, R121 ;  /* 0x0000007992a57220 */ /* 0x000fe20000410000 */
[----:B------:R0:W-:Y:S01]  /*99b0*/  STS [R80+0x10a8], R177 ;  /* 0x0010a8b150007388 */ /* 0x0001e20000000800 */
[----:B------:R-:W-:Y:S01]  /*99c0*/  FADD.FTZ R166, R166, R169 ;  /* 0x000000a9a6a67221 */ /* 0x000fe20000010000 */
[-C--:B------:R-:W-:Y:S01]  /*99d0*/  FMUL.FTZ R169, R151, R120.reuse ;  /* 0x0000007897a97220 */ /* 0x080fe20000410000 */
[-C--:B------:R-:W-:Y:S01]  /*99e0*/  FFMA.FTZ R167, R168, R165.reuse, -R167 ;  /* 0x000000a5a8a77223 */ /* 0x080fe200000108a7 */
[----:B------:R-:W-:Y:S01]  /*99f0*/  FMUL.FTZ R165, R67, R165 ;  /* 0x000000a543a57220 */ /* 0x000fe20000410000 */
[-C--:B------:R-:W-:Y:S01]  /*9a00*/  FFMA.FTZ R163, R15, -R120.reuse, R72 ;  /* 0x800000780fa37223 */ /* 0x080fe20000010048 */
[----:B------:R-:W-:Y:S01]  /*9a10*/  FMUL.FTZ R170, R68, R169 ;  /* 0x000000a944aa7220 */ /* 0x000fe20000410000 */
[----:B------:R-:W-:Y:S01]  /*9a20*/  FMUL.FTZ R175, R102, R175 ;  /* 0x000000af66af7220 */ /* 0x000fe20000410000 */
[----:B------:R-:W-:Y:S01]  /*9a30*/  FFMA.FTZ R165, R168, R71, R165 ;  /* 0x00000047a8a57223 */ /* 0x000fe200000100a5 */
[----:B------:R-:W-:Y:S01]  /*9a40*/  FADD.FTZ R164, R164, R171 ;  /* 0x000000aba4a47221 */ /* 0x000fe20000010000 */
[----:B0-----:R-:W-:Y:S01]  /*9a50*/  FMUL.FTZ R177, R68, UR40 ;  /* 0x0000002844b17c20 */ /* 0x001fe20008410000 */
[----:B------:R-:W-:Y:S01]  /*9a60*/  FMUL.FTZ R176, R87, UR41 ;  /* 0x0000002957b07c20 */ /* 0x000fe20008410000 */
[----:B------:R-:W-:Y:S01]  /*9a70*/  FADD.FTZ R165, R166, R165 ;  /* 0x000000a5a6a57221 */ /* 0x000fe20000010000 */
[----:B------:R0:W-:Y:S01]  /*9a80*/  STS [R80+0x10c8], R175 ;  /* 0x0010c8af50007388 */ /* 0x0001e20000000800 */
[----:B------:R-:W-:Y:S01]  /*9a90*/  FFMA.FTZ R177, R72, UR41, R177 ;  /* 0x0000002948b17c23 */ /* 0x000fe200080100b1 */
[----:B------:R-:W-:Y:S01]  /*9aa0*/  FMUL.FTZ R72, R207, R120 ;  /* 0x00000078cf487220 */ /* 0x000fe20000410000 */
[----:B------:R-:W-:Y:S01]  /*9ab0*/  FADD.FTZ R164, R164, R167 ;  /* 0x000000a7a4a47221 */ /* 0x000fe20000010000 */
[----:B------:R-:W-:Y:S01]  /*9ac0*/  FMUL.FTZ R167, R90, R119 ;  /* 0x000000775aa77220 */ /* 0x000fe20000410000 */
[----:B------:R-:W-:Y:S01]  /*9ad0*/  FMUL.FTZ R177, R104, -R177 ;  /* 0x800000b168b17220 */ /* 0x000fe20000410000 */
[-C--:B------:R-:W-:Y:S01]  /*9ae0*/  FFMA.FTZ R170, R163, R72.reuse, R170 ;  /* 0x00000048a3aa7223 */ /* 0x080fe200000100aa */
[----:B------:R-:W-:Y:S01]  /*9af0*/  FMUL.FTZ R172, R68, R72 ;  /* 0x0000004844ac7220 */ /* 0x000fe20000410000 */
[----:B------:R-:W-:Y:S01]  /*9b00*/  FFMA.FTZ R176, R53, UR40, -R176 ;  /* 0x0000002835b07c23 */ /* 0x000fe200080108b0 */
[----:B------:R-:W-:Y:S01]  /*9b10*/  FMUL.FTZ R179, R56, UR41 ;  /* 0x0000002938b37c20 */ /* 0x000fe20008410000 */
[----:B------:R-:W-:Y:S01]  /*9b20*/  FADD.FTZ R166, R165, R170 ;  /* 0x000000aaa5a67221 */ /* 0x000fe20000010000 */
[-C--:B------:R-:W-:Y:S01]  /*9b30*/  FFMA.FTZ R170, R8, -R119.reuse, R73 ;  /* 0x8000007708aa7223 */ /* 0x080fe20000010049 */
[----:B------:R-:W-:Y:S01]  /*9b40*/  FMUL.FTZ R73, R206, R119 ;  /* 0x00000077ce497220 */ /* 0x000fe20000410000 */
[----:B0-----:R-:W-:Y:S01]  /*9b50*/  FMUL.FTZ R175, R83, UR41 ;  /* 0x0000002953af7c20 */ /* 0x001fe20008410000 */
[-C--:B------:R-:W-:Y:S01]  /*9b60*/  FFMA.FTZ R165, R9, -R118.reuse, R76 ;  /* 0x8000007609a57223 */ /* 0x080fe2000001004c */
[-C--:B------:R-:W-:Y:S01]  /*9b70*/  FMUL.FTZ R76, R82, R118.reuse ;  /* 0x00000076524c7220 */ /* 0x080fe20000410000 */
[----:B------:R-:W-:Y:S01]  /*9b80*/  FMUL.FTZ R171, R69, R73 ;  /* 0x0000004945ab7220 */ /* 0x000fe20000410000 */
[----:B------:R-:W-:Y:S01]  /*9b90*/  FFMA.FTZ R175, R52, UR40, -R175 ;  /* 0x0000002834af7c23 */ /* 0x000fe200080108af */
[----:B------:R-:W-:Y:S01]  /*9ba0*/  FFMA.FTZ R169, R163, R169, -R172 ;  /* 0x000000a9a3a97223 */ /* 0x000fe200000108ac */
[----:B------:R0:W-:Y:S01]  /*9bb0*/  STS [R80+0x10bc], R177 ;  /* 0x0010bcb150007388 */ /* 0x0001e20000000800 */
[-C--:B------:R-:W-:Y:S01]  /*9bc0*/  FFMA.FTZ R171, R170, R167.reuse, -R171 ;  /* 0x000000a7aaab7223 */ /* 0x080fe200000108ab */
[----:B------:R-:W-:Y:S01]  /*9bd0*/  FMUL.FTZ R172, R149, R118 ;  /* 0x0000007695ac7220 */ /* 0x000fe20000410000 */
[----:B------:R-:W-:Y:S01]  /*9be0*/  FMUL.FTZ R174, R70, R76 ;  /* 0x0000004c46ae7220 */ /* 0x000fe20000410000 */
[----:B------:R-:W-:Y:S01]  /*9bf0*/  FMUL.FTZ R167, R69, R167 ;  /* 0x000000a745a77220 */ /* 0x000fe20000410000 */
[----:B------:R-:W-:Y:S01]  /*9c00*/  FADD.FTZ R164, R164, R169 ;  /* 0x000000a9a4a47221 */ /* 0x000fe20000010000 */
[----:B------:R-:W-:Y:S01]  /*9c10*/  FMUL.FTZ R169, R62, R117 ;  /* 0x000000753ea97220 */ /* 0x000fe20000410000 */
[-C--:B------:R-:W-:Y:S01]  /*9c20*/  FFMA.FTZ R174, R165, R172.reuse, -R174 ;  /* 0x000000aca5ae7223 */ /* 0x080fe200000108ae */
[----:B------:R-:W-:Y:S01]  /*9c30*/  FFMA.FTZ R167, R170, R73, R167 ;  /* 0x00000049aaa77223 */ /* 0x000fe200000100a7 */
[----:B------:R-:W-:Y:S01]  /*9c40*/  FMUL.FTZ R172, R70, R172 ;  /* 0x000000ac46ac7220 */ /* 0x000fe20000410000 */
[----:B0-----:R-:W-:Y:S01]  /*9c50*/  FMUL.FTZ R177, R98, R175 ;  /* 0x000000af62b17220 */ /* 0x001fe20000410000 */
[----:B------:R-:W-:Y:S01]  /*9c60*/  FMUL.FTZ R175, R83, UR40 ;  /* 0x0000002853af7c20 */ /* 0x000fe20008410000 */
[----:B------:R-:W-:Y:S01]  /*9c70*/  FADD.FTZ R166, R166, R167 ;  /* 0x000000a7a6a67221 */ /* 0x000fe20000010000 */
[----:B------:R-:W-:Y:S01]  /*9c80*/  FFMA.FTZ R167, R165, R76, R172 ;  /* 0x0000004ca5a77223 */ /* 0x000fe200000100ac */
[-C--:B------:R-:W-:Y:S01]  /*9c90*/  FFMA.FTZ R172, R10, -R117.reuse, R79 ;  /* 0x800000750aac7223 */ /* 0x080fe2000001004f */
[----:B------:R-:W-:Y:S01]  /*9ca0*/  FFMA.FTZ R175, R52, UR41, R175 ;  /* 0x0000002934af7c23 */ /* 0x000fe200080100af */
[----:B------:R-:W-:Y:S01]  /*9cb0*/  FMUL.FTZ R79, R61, R117 ;  /* 0x000000753d4f7220 */ /* 0x000fe20000410000 */
[----:B------:R-:W-:Y:S01]  /*9cc0*/  FADD.FTZ R166, R166, R167 ;  /* 0x000000a7a6a67221 */ /* 0x000fe20000010000 */
[-C--:B------:R-:W-:Y:S01]  /*9cd0*/  FFMA.FTZ R167, R11, -R116.reuse, R78 ;  /* 0x800000740ba77223 */ /* 0x080fe2000001004e */
[----:B------:R-:W-:Y:S01]  /*9ce0*/  FMUL.FTZ R175, R98, -R175 ;  /* 0x800000af62af7220 */ /* 0x000fe20000410000 */
[----:B------:R-:W-:Y:S01]  /*9cf0*/  FMUL.FTZ R78, R87, UR40 ;  /* 0x00000028574e7c20 */ /* 0x000fe20008410000 */
[----:B------:R-:W-:Y:S01]  /*9d00*/  FADD.FTZ R171, R164, R171 ;  /* 0x000000aba4ab7221 */ /* 0x000fe20000010000 */
[----:B------:R-:W-:Y:S01]  /*9d10*/  FMUL.FTZ R164, R60, R116 ;  /* 0x000000743ca47220 */ /* 0x000fe20000410000 */
[----:B------:R0:W-:Y:S01]  /*9d20*/  STS [R80+0x10e8], R177 ;  /* 0x0010e8b150007388 */ /* 0x0001e20000000800 */
[----:B------:R-:W-:Y:S01]  /*9d30*/  FFMA.FTZ R180, R53, UR41, R78 ;  /* 0x0000002935b47c23 */ /* 0x000fe2000801004e */
[----:B------:R-:W-:Y:S01]  /*9d40*/  FADD.FTZ R171, R171, R174 ;  /* 0x000000aeabab7221 */ /* 0x000fe20000010000 */
[----:B------:R-:W-:Y:S01]  /*9d50*/  FMUL.FTZ R178, R75, R164 ;  /* 0x000000a44bb27220 */ /* 0x000fe20000410000 */
[----:B------:R1:W-:Y:S01]  /*9d60*/  STS [R80+0x10ec], R175 ;  /* 0x0010ecaf50007388 */ /* 0x0003e20000000800 */
[----:B------:R-:W-:Y:S01]  /*9d70*/  FMUL.FTZ R183, R56, UR40 ;  /* 0x0000002838b77c20 */ /* 0x000fe20008410000 */
[----:B------:R-:W-:Y:S01]  /*9d80*/  FFMA.FTZ R179, R54, UR40, -R179 ;  /* 0x0000002836b37c23 */ /* 0x000fe200080108b3 */
[C---:B------:R-:W-:Y:S01]  /*9d90*/  FMUL.FTZ R221, R110.reuse, R221 ;  /* 0x000000dd6edd7220 */ /* 0x040fe20000410000 */
[----:B------:R-:W-:Y:S01]  /*9da0*/  FMUL.FTZ R223, R110, -R223 ;  /* 0x800000df6edf7220 */ /* 0x000fe20000410000 */
[----:B------:R-:W-:Y:S01]  /*9db0*/  FFMA.FTZ R183, R54, UR41, R183 ;  /* 0x0000002936b77c23 */ /* 0x000fe200080100b7 */
[----:B0-----:R-:W-:Y:S01]  /*9dc0*/  FMUL.FTZ R177, R97, R176 ;  /* 0x000000b061b17220 */ /* 0x001fe20000410000 */
[----:B------:R-:W-:Y:S01]  /*9dd0*/  FMUL.FTZ R176, R63, R116 ;  /* 0x000000743fb07220 */ /* 0x000fe20000410000 */
[C---:B------:R-:W-:Y:S01]  /*9de0*/  FMUL.FTZ R217, R108.reuse, R217 ;  /* 0x000000d96cd97220 */ /* 0x040fe20000410000 */
[----:B------:R-:W-:Y:S01]  /*9df0*/  FMUL.FTZ R219, R108, -R219 ;  /* 0x800000db6cdb7220 */ /* 0x000fe20000410000 */
[----:B-1----:R-:W-:Y:S01]  /*9e00*/  FMUL.FTZ R175, R74, R79 ;  /* 0x0000004f4aaf7220 */ /* 0x002fe20000410000 */
[-C--:B------:R-:W-:Y:S01]  /*9e10*/  FFMA.FTZ R178, R167, R176.reuse, -R178 ;  /* 0x000000b0a7b27223 */ /* 0x080fe200000108b2 */
[----:B------:R-:W-:Y:S01]  /*9e20*/  FMUL.FTZ R176, R75, R176 ;  /* 0x000000b04bb07220 */ /* 0x000fe20000410000 */
[----:B------:R0:W-:Y:S01]  /*9e30*/  STS [R80+0x10f0], R177 ;  /* 0x0010f0b150007388 */ /* 0x0001e20000000800 */
[-C--:B------:R-:W-:Y:S01]  /*9e40*/  FFMA.FTZ R78, R172, R169.reuse, -R175 ;  /* 0x000000a9ac4e7223 */ /* 0x080fe200000108af */
[----:B------:R-:W-:Y:S01]  /*9e50*/  FMUL.FTZ R169, R74, R169 ;  /* 0x000000a94aa97220 */ /* 0x000fe20000410000 */
[----:B------:R-:W-:Y:S01]  /*9e60*/  FFMA.FTZ R175, R167, R164, R176 ;  /* 0x000000a4a7af7223 */ /* 0x000fe200000100b0 */
[----:B------:R-:W-:Y:S01]  /*9e70*/  FMUL.FTZ R213, R106, -R213 ;  /* 0x800000d56ad57220 */ /* 0x000fe20000410000 */
[----:B------:R-:W-:Y:S01]  /*9e80*/  FMUL.FTZ R179, R96, R179 ;  /* 0x000000b360b37220 */ /* 0x000fe20000410000 */
[----:B------:R-:W-:Y:S01]  /*9e90*/  FFMA.FTZ R169, R172, R79, R169 ;  /* 0x0000004faca97223 */ /* 0x000fe200000100a9 */
[----:B------:R-:W-:Y:S01]  /*9ea0*/  FMUL.FTZ R174, R211, R115 ;  /* 0x00000073d3ae7220 */ /* 0x000fe20000410000 */
[----:B------:R-:W-:Y:S01]  /*9eb0*/  FMUL.FTZ R183, R96, -R183 ;  /* 0x800000b760b77220 */ /* 0x000fe20000410000 */
[----:B------:R-:W-:Y:S01]  /*9ec0*/  STS [R80+0x1088], R221 ;  /* 0x001088dd50007388 */ /* 0x000fe20000000800 */
[----:B------:R-:W-:Y:S01]  /*9ed0*/  FADD.FTZ R166, R166, R169 ;  /* 0x000000a9a6a67221 */ /* 0x000fe20000010000 */
[----:B------:R-:W-:Y:S01]  /*9ee0*/  FADD.FTZ R169, R171, R78 ;  /* 0x0000004eaba97221 */ /* 0x000fe20000010000 */
[-C--:B------:R-:W-:Y:S01]  /*9ef0*/  FMUL.FTZ R78, R173, R115.reuse ;  /* 0x00000073ad4e7220 */ /* 0x080fe20000410000 */
[----:B0-----:R-:W-:Y:S01]  /*9f00*/  FMUL.FTZ R177, R97, -R180 ;  /* 0x800000b461b17220 */ /* 0x001fe20000410000 */
[----:B------:R-:W-:Y:S01]  /*9f10*/  FADD.FTZ R176, R166, R175 ;  /* 0x000000afa6b07221 */ /* 0x000fe20000010000 */
[----:B------:R-:W-:Y:S01]  /*9f20*/  FFMA.FTZ R171, R4, -R115, R81 ;  /* 0x8000007304ab7223 */ /* 0x000fe20000010051 */
[----:B------:R-:W-:Y:S01]  /*9f30*/  FMUL.FTZ R180, R77, R78 ;  /* 0x0000004e4db47220 */ /* 0x000fe20000410000 */
[-C--:B------:R-:W-:Y:S01]  /*9f40*/  FMUL.FTZ R166, R187, R114.reuse ;  /* 0x00000072bba67220 */ /* 0x080fe20000410000 */
[----:B------:R-:W-:Y:S01]  /*9f50*/  FADD.FTZ R169, R169, R178 ;  /* 0x000000b2a9a97221 */ /* 0x000fe20000010000 */
[-C--:B------:R-:W-:Y:S01]  /*9f60*/  FFMA.FTZ R175, R5, -R114.reuse, R52 ;  /* 0x8000007205af7223 */ /* 0x080fe20000010034 */
[----:B------:R-:W-:Y:S01]  /*9f70*/  FMUL.FTZ R178, R209, R114 ;  /* 0x00000072d1b27220 */ /* 0x000fe20000410000 */
[----:B------:R-:W-:Y:S01]  /*9f80*/  FFMA.FTZ R180, R171, R174, -R180 ;  /* 0x000000aeabb47223 */ /* 0x000fe200000108b4 */
[----:B------:R-:W-:Y:S01]  /*9f90*/  FMUL.FTZ R52, R83, R166 ;  /* 0x000000a653347220 */ /* 0x000fe20000410000 */
[----:B------:R-:W-:Y:S01]  /*9fa0*/  STS [R80+0x108c], R223 ;  /* 0x00108cdf50007388 */ /* 0x000fe20000000800 */
[----:B------:R-:W-:Y:S01]  /*9fb0*/  FMUL.FTZ R174, R77, R174 ;  /* 0x000000ae4dae7220 */ /* 0x000fe20000410000 */
[----:B------:R-:W-:Y:S01]  /*9fc0*/  FMUL.FTZ R81, R91, R113 ;  /* 0x000000715b517220 */ /* 0x000fe20000410000 */
[-C--:B------:R-:W-:Y:S01]  /*9fd0*/  FFMA.FTZ R52, R175, R178.reuse, -R52 ;  /* 0x000000b2af347223 */ /* 0x080fe20000010834 */
[----:B------:R-:W-:Y:S01]  /*9fe0*/  STS [R80+0x1090], R215 ;  /* 0x001090d750007388 */ /* 0x000fe20000000800 */
[----:B------:R-:W-:Y:S01]  /*9ff0*/  FMUL.FTZ R178, R83, R178 ;  /* 0x000000b253b27220 */ /* 0x000fe20000410000 */
[----:B------:R-:W-:Y:S01]  /*a000*/  FMUL.FTZ R181, R87, R81 ;  /* 0x0000005157b57220 */ /* 0x000fe20000410000 */
[----:B------:R-:W-:Y:S01]  /*a010*/  FADD.FTZ R169, R169, R180 ;  /* 0x000000b4a9a97221 */ /* 0x000fe20000010000 */
[----:B------:R-:W-:Y:S01]  /*a020*/  STS [R80+0x1098], R217 ;  /* 0x001098d950007388 */ /* 0x000fe20000000800 */
[----:B------:R-:W-:Y:S01]  /*a030*/  FMUL.FTZ R200, R60, UR39 ;  /* 0x000000273cc87c20 */ /* 0x000fe20008410000 */
[----:B------:R-:W-:Y:S01]  /*a040*/  FMUL.FTZ R180, R201, UR39 ;  /* 0x00000027c9b47c20 */ /* 0x000fe20008410000 */
[----:B------:R-:W-:Y:S01]  /*a050*/  FADD.FTZ R169, R169, R52 ;  /* 0x00000034a9a97221 */ /* 0x000fe20000010000 */
[----:B------:R-:W-:Y:S01]  /*a060*/  STS [R80+0x109c], R219 ;  /* 0x00109cdb50007388 */ /* 0x000fe20000000800 */
[C---:B------:R-:W-:Y:S01]  /*a070*/  FFMA.FTZ R200, R63.reuse, UR15, -R200 ;  /* 0x0000000f3fc87c23 */ /* 0x040fe200080108c8 */
[----:B------:R-:W-:Y:S01]  /*a080*/  FMUL.FTZ R63, R63, UR39 ;  /* 0x000000273f3f7c20 */ /* 0x000fe20008410000 */
[----:B------:R-:W-:Y:S01]  /*a090*/  FMUL.FTZ R186, R62, UR39 ;  /* 0x000000273eba7c20 */ /* 0x000fe20008410000 */
[----:B------:R0:W-:Y:S01]  /*a0a0*/  STS [R80+0x10ac], R213 ;  /* 0x0010acd550007388 */ /* 0x0001e20000000800 */
[----:B------:R-:W-:Y:S01]  /*a0b0*/  LEA R185, R111, -R86, 0x1 ;  /* 0x800000566fb97211 */ /* 0x000fe200078e08ff */
[----:B------:R-:W-:Y:S01]  /*a0c0*/  FFMA.FTZ R202, R60, UR15, R63 ;  /* 0x0000000f3cca7c23 */ /* 0x000fe2000801003f */
[----:B------:R-:W-:Y:S01]  /*a0d0*/  FMUL.FTZ R63, R206, UR39 ;  /* 0x00000027ce3f7c20 */ /* 0x000fe20008410000 */
[----:B------:R1:W-:Y:S01]  /*a0e0*/  STS [R80+0x10f4], R177 ;  /* 0x0010f4b150007388 */ /* 0x0003e20000000800 */
[----:B------:R-:W-:Y:S01]  /*a0f0*/  ISETP.GE.AND P1, PT, R185, 0x1, PT ;  /* 0x00000001b900780c */ /* 0x000fe20003f26270 */
[----:B------:R-:W-:Y:S01]  /*a100*/  FMUL.FTZ R182, R211, UR39 ;  /* 0x00000027d3b67c20 */ /* 0x000fe20008410000 */
[----:B------:R-:W-:Y:S01]  /*a110*/  FMUL.FTZ R194, R151, UR39 ;  /* 0x0000002797c27c20 */ /* 0x000fe20008410000 */
[----:B------:R2:W-:Y:S01]  /*a120*/  STS [R80+0x10f8], R179 ;  /* 0x0010f8b350007388 */ /* 0x0005e20000000800 */
[----:B------:R-:W-:Y:S01]  /*a130*/  FMUL.FTZ R86, R203, UR39 ;  /* 0x00000027cb567c20 */ /* 0x000fe20008410000 */
[----:B0-----:R-:W-:Y:S01]  /*a140*/  FFMA.FTZ R213, R61, UR15, R186 ;  /* 0x0000000f3dd57c23 */ /* 0x001fe200080100ba */
[----:B------:R-:W-:Y:S01]  /*a150*/  FFMA.FTZ R186, R90, UR15, -R63 ;  /* 0x0000000f5aba7c23 */ /* 0x000fe2000801083f */
[----:B------:R0:W-:Y:S01]  /*a160*/  STS [R80+0x10fc], R183 ;  /* 0x0010fcb750007388 */ /* 0x0001e20000000800 */
[----:B------:R-:W-:Y:S01]  /*a170*/  FMUL.FTZ R63, R192, UR39 ;  /* 0x00000027c03f7c20 */ /* 0x000fe20008410000 */
[----:B-1----:R-:W-:Y:S01]  /*a180*/  FFMA.FTZ R177, R171, R78, R174 ;  /* 0x0000004eabb17223 */ /* 0x002fe200000100ae */
[-C--:B------:R-:W-:Y:S01]  /*a190*/  FFMA.FTZ R174, R6, -R113.reuse, R53 ;  /* 0x8000007106ae7223 */ /* 0x080fe20000010035 */
[----:B------:R-:W-:Y:S01]  /*a1a0*/  BAR.SYNC.DEFER_BLOCKING 0x0 ;  /* 0x0000000000007b1d */ /* 0x000fe20000010000 */
[----:B------:R-:W-:Y:S01]  /*a1b0*/  FFMA.FTZ R53, R175, R166, R178 ;  /* 0x000000a6af357223 */ /* 0x000fe200000100b2 */
[----:B--2---:R-:W-:Y:S01]  /*a1c0*/  FMUL.FTZ R179, R201, R113 ;  /* 0x00000071c9b37220 */ /* 0x004fe20000410000 */
[----:B------:R-:W-:Y:S01]  /*a1d0*/  FADD.FTZ R176, R176, R177 ;  /* 0x000000b1b0b07221 */ /* 0x000fe20000010000 */
[----:B------:R-:W-:Y:S01]  /*a1e0*/  FFMA.FTZ R188, R146, UR15, -R63 ;  /* 0x0000000f92bc7c23 */ /* 0x000fe2000801083f */
[----:B------:R-:W-:Y:S01]  /*a1f0*/  FMUL.FTZ R63, R190, UR39 ;  /* 0x00000027be3f7c20 */ /* 0x000fe20008410000 */
[-C--:B------:R-:W-:Y:S01]  /*a200*/  FFMA.FTZ R178, R174, R179.reuse, -R181 ;  /* 0x000000b3aeb27223 */ /* 0x080fe200000108b5 */
[----:B------:R-:W-:Y:S01]  /*a210*/  FMUL.FTZ R179, R87, R179 ;  /* 0x000000b357b37220 */ /* 0x000fe20000410000 */
[----:B------:R-:W-:Y:S01]  /*a220*/  FADD.FTZ R53, R176, R53 ;  /* 0x00000035b0357221 */ /* 0x000fe20000010000 */
[----:B0-----:R-:W-:Y:S01]  /*a230*/  FMUL.FTZ R80, R187, UR39 ;  /* 0x00000027bb507c20 */ /* 0x001fe20008410000 */
[----:B------:R-:W-:Y:S01]  /*a240*/  FFMA.FTZ R177, R91, UR15, R180 ;  /* 0x0000000f5bb17c23 */ /* 0x000fe200080100b4 */
[----:B------:R-:W-:Y:S01]  /*a250*/  FFMA.FTZ R176, R174, R81, R179 ;  /* 0x00000051aeb07223 */ /* 0x000fe200000100b3 */
[C---:B------:R-:W-:Y:S01]  /*a260*/  FMUL.FTZ R180, R209.reuse, UR39 ;  /* 0x00000027d1b47c20 */ /* 0x040fe20008410000 */
[----:B------:R-:W-:Y:S01]  /*a270*/  FFMA.FTZ R80, R209, UR15, -R80 ;  /* 0x0000000fd1507c23 */ /* 0x000fe20008010850 */
[----:B------:R-:W-:Y:S01]  /*a280*/  FMUL.FTZ R209, R146, UR39 ;  /* 0x0000002792d17c20 */ /* 0x000fe20008410000 */
[----:B------:R-:W-:Y:S01]  /*a290*/  FADD.FTZ R52, R53, R176 ;  /* 0x000000b035347221 */ /* 0x000fe20000010000 */
[----:B------:R-:W-:Y:S01]  /*a2a0*/  FMUL.FTZ R176, R91, UR39 ;  /* 0x000000275bb07c20 */ /* 0x000fe20008410000 */
[----:B------:R-:W-:Y:S01]  /*a2b0*/  FADD.FTZ R53, R169, R178 ;  /* 0x000000b2a9357221 */ /* 0x000fe20000010000 */
[----:B------:R-:W-:Y:S01]  /*a2c0*/  FMUL.FTZ R178, R205, UR39 ;  /* 0x00000027cdb27c20 */ /* 0x000fe20008410000 */
[----:B------:R-:W-:Y:S01]  /*a2d0*/  FMUL.FTZ R146, R153, UR39 ;  /* 0x0000002799927c20 */ /* 0x000fe20008410000 */
[----:B------:R-:W-:Y:S01]  /*a2e0*/  FFMA.FTZ R176, R201, UR15, -R176 ;  /* 0x0000000fc9b07c23 */ /* 0x000fe200080108b0 */
[----:B------:R-:W-:Y:S01]  /*a2f0*/  FMUL.FTZ R201, R61, UR39 ;  /* 0x000000273dc97c20 */ /* 0x000fe20008410000 */
[----:B------:R-:W-:Y:S01]  /*a300*/  FFMA.FTZ R169, R203, UR15, -R178 ;  /* 0x0000000fcba97c23 */ /* 0x000fe200080108b2 */
[----:B------:R-:W-:Y:S01]  /*a310*/  FMUL.FTZ R178, R173, UR39 ;  /* 0x00000027adb27c20 */ /* 0x000fe20008410000 */
[----:B------:R0:W1:Y:S01]  /*a320*/  LDS R217, [R141+0x1100] ;  /* 0x001100008dd97984 */ /* 0x0000620000000800 */
[----:B------:R-:W-:Y:S01]  /*a330*/  FFMA.FTZ R201, R62, UR15, -R201 ;  /* 0x0000000f3ec97c23 */ /* 0x000fe200080108c9 */
[----:B------:R-:W-:Y:S01]  /*a340*/  FMUL.FTZ R62, R82, UR39 ;  /* 0x00000027523e7c20 */ /* 0x000fe20008410000 */
[----:B------:R-:W-:Y:S01]  /*a350*/  FFMA.FTZ R178, R211, UR15, -R178 ;  /* 0x0000000fd3b27c23 */ /* 0x000fe200080108b2 */
[----:B------:R-:W-:Y:S01]  /*a360*/  FMUL.FTZ R211, R90, UR39 ;  /* 0x000000275ad37c20 */ /* 0x000fe20008410000 */
[----:B------:R-:W-:Y:S01]  /*a370*/  FMUL.FTZ R90, R95, UR39 ;  /* 0x000000275f5a7c20 */ /* 0x000fe20008410000 */
[----:B------:R-:W-:Y:S01]  /*a380*/  FFMA.FTZ R183, R149, UR15, -R62 ;  /* 0x0000000f95b77c23 */ /* 0x000fe2000801083e */
[----:B------:R-:W-:Y:S01]  /*a390*/  FMUL.FTZ R62, R207, UR39 ;  /* 0x00000027cf3e7c20 */ /* 0x000fe20008410000 */
[----:B------:R-:W-:Y:S01]  /*a3a0*/  FMUL.FTZ R149, R149, UR39 ;  /* 0x0000002795957c20 */ /* 0x000fe20008410000 */
[----:B------:R-:W-:Y:S01]  /*a3b0*/  FFMA.FTZ R191, R189, UR15, R146 ;  /* 0x0000000fbdbf7c23 */ /* 0x000fe20008010092 */
[----:B------:R-:W-:Y:S01]  /*a3c0*/  FMUL.FTZ R208, R155, UR39 ;  /* 0x000000279bd07c20 */ /* 0x000fe20008410000 */
[----:B------:R-:W-:Y:S01]  /*a3d0*/  FFMA.FTZ R179, R151, UR15, -R62 ;  /* 0x0000000f97b37c23 */ /* 0x000fe2000801083e */
[----:B------:R-:W-:Y:S01]  /*a3e0*/  FMUL.FTZ R62, R189, UR39 ;  /* 0x00000027bd3e7c20 */ /* 0x000fe20008410000 */
[----:B------:R-:W-:Y:S01]  /*a3f0*/  FFMA.FTZ R204, R82, UR15, R149 ;  /* 0x0000000f52cc7c23 */ /* 0x000fe20008010095 */
[----:B------:R-:W-:Y:S01]  /*a400*/  FFMA.FTZ R149, R155, UR15, -R90 ;  /* 0x0000000f9b957c23 */ /* 0x000fe2000801085a */
[----:B------:R-:W-:Y:S01]  /*a410*/  FMUL.FTZ R151, R148, UR39 ;  /* 0x0000002794977c20 */ /* 0x000fe20008410000 */
[----:B------:R-:W-:Y:S01]  /*a420*/  FFMA.FTZ R181, R153, UR15, -R62 ;  /* 0x0000000f99b57c23 */ /* 0x000fe2000801083e */
[C---:B------:R-:W-:Y:S01]  /*a430*/  FFMA.FTZ R62, R150.reuse, UR15, -R63 ;  /* 0x0000000f963e7c23 */ /* 0x040fe2000801083f */
[----:B------:R-:W-:Y:S01]  /*a440*/  FMUL.FTZ R63, R150, UR39 ;  /* 0x00000027963f7c20 */ /* 0x000fe20008410000 */
[----:B------:R-:W-:Y:S01]  /*a450*/  FMUL.FTZ R153, R184, UR39 ;  /* 0x00000027b8997c20 */ /* 0x000fe20008410000 */
[----:B------:R-:W-:Y:S01]  /*a460*/  FMUL.FTZ R215, R152, UR39 ;  /* 0x0000002798d77c20 */ /* 0x000fe20008410000 */
[----:B------:R-:W-:Y:S01]  /*a470*/  FMUL.FTZ R146, R162, UR39 ;  /* 0x00000027a2927c20 */ /* 0x000fe20008410000 */
[----:B------:R-:W-:Y:S01]  /*a480*/  FFMA.FTZ R150, R190, UR15, R63 ;  /* 0x0000000fbe967c23 */ /* 0x000fe2000801003f */
[----:B------:R-:W-:Y:S01]  /*a490*/  FMUL.FTZ R63, R94, UR39 ;  /* 0x000000275e3f7c20 */ /* 0x000fe20008410000 */
[----:B------:R-:W-:Y:S01]  /*a4a0*/  ISETP.GE.AND P2, PT, R185, 0x21, PT ;  /* 0x00000021b900780c */ /* 0x000fe20003f46270 */
[----:B------:R-:W-:Y:S01]  /*a4b0*/  FFMA.FTZ R86, R205, UR15, R86 ;  /* 0x0000000fcd567c23 */ /* 0x000fe20008010056 */
[----:B------:R-:W-:Y:S01]  /*a4c0*/  FFMA.FTZ R180, R187, UR15, R180 ;  /* 0x0000000fbbb47c23 */ /* 0x000fe200080100b4 */
[----:B------:R-:W-:Y:S01]  /*a4d0*/  FFMA.FTZ R90, R152, UR15, -R63 ;  /* 0x0000000f985a7c23 */ /* 0x000fe2000801083f */
[----:B------:R-:W-:Y:S01]  /*a4e0*/  FMUL.FTZ R63, R193, UR39 ;  /* 0x00000027c13f7c20 */ /* 0x000fe20008410000 */
        /* <DEDUP_REMOVED lines=15> */
.L_x_14412:
[----:B------:R-:W-:Y:S05]  /*a5e0*/  BSYNC.RECONVERGENT B0 ;  /* 0x0000000000007941 */ /* 0x000fea0003800200 */
.L_x_14411:
[----:B------:R-:W-:Y:S04]  /*a5f0*/  BSSY.RECONVERGENT B0, `(.L_x_14413) ;  /* 0x0000003000007945 */ /* 0x000fe80003800200 */
[----:B------:R-:W-:Y:S05]  /*a600*/  @!P2 BRA `(.L_x_14414) ;  /* 0x000000000004a947 */ /* 0x000fea0003800000 */
[----:B-1----:R2:W-:Y:S02]  /*a610*/  REDG.E.ADD.F32.FTZ.RN.STRONG.GPU desc[UR16][R88.64+0x80], R217 ;  /* 0x000080d9580079a6 */ /* 0x0025e4000c12f310 */
.L_x_14414:
[----:B------:R-:W-:Y:S05]  /*a620*/  BSYNC.RECONVERGENT B0 ;  /* 0x0000000000007941 */ /* 0x000fea0003800200 */
.L_x_14413:
[----:B0-----:R0:W3:Y:S01]  /*a630*/  LDS R215, [R140+0x1180] ;  /* 0x001180008cd77984 */ /* 0x0010e20000000800 */
        /* <DEDUP_REMOVED lines=8> */
[----:B---3--:R0:W-:Y:S02]  /*a6c0*/  REDG.E.ADD.F32.FTZ.RN.STRONG.GPU desc[UR16][R88.64+0x100], R215 ;  /* 0x000100d7580079a6 */ /* 0x0081e4000c12f310 */
.L_x_14416:
[----:B------:R-:W-:Y:S05]  /*a6d0*/  BSYNC.RECONVERGENT B0 ;  /* 0x0000000000007941 */ /* 0x000fea0003800200 */
.L_x_14415:
[----:B0--3--:R0:W3:Y:S01]  /*a6e0*/  LDS R215, [R139+0x1200] ;  /* 0x001200008bd77984 */ /* 0x0090e20000000800 */
[----:B------:R-:W-:Y:S04]  /*a6f0*/  BSSY.RECONVERGENT B0, `(.L_x_14417) ;  /* 0x0000003000007945 */ /* 0x000fe80003800200 */
[----:B------:R-:W-:Y:S05]  /*a700*/  @!P1 BRA `(.L_x_14418) ;  /* 0x0000000000049947 */ /* 0x000fea0003800000 */
[----:B---3--:R4:W-:Y:S02]  /*a710*/  REDG.E.ADD.F32.FTZ.RN.STRONG.GPU desc[UR16][R88.64+0x180], R215 ;  /* 0x000180d7580079a6 */ /* 0x0089e4000c12f310 */
.L_x_14418:
[----:B------:R-:W-:Y:S05]  /*a720*/  BSYNC.RECONVERGENT B0 ;  /* 0x0000000000007941 */ /* 0x000fea0003800200 */
.L_x_14417:
[----:B---34-:R3:W4:Y:S01]  /*a730*/  LDS R215, [R138+0x1280] ;  /* 0x001280008ad77984 */ /* 0x0187220000000800 */
[----:B------:R-:W-:Y:S04]  /*a740*/  BSSY.RECONVERGENT B0, `(.L_x_14419) ;  /* 0x0000003000007945 */ /* 0x000fe80003800200 */
[----:B------:R-:W-:Y:S05]  /*a750*/  @!P2 BRA `(.L_x_14420) ;  /* 0x000000000004a947 */ /* 0x000fea0003800000 */
[----:B----4-:R4:W-:Y:S02]  /*a760*/  REDG.E.ADD.F32.FTZ.RN.STRONG.GPU desc[UR16][R88.64+0x200], R215 ;  /* 0x000200d7580079a6 */ /* 0x0109e4000c12f310 */
.L_x_14420:
[----:B------:R-:W-:Y:S05]  /*a770*/  BSYNC.RECONVERGENT B0 ;  /* 0x0000000000007941 */ /* 0x000fea0003800200 */
.L_x_14419:
[----:B----4-:R4:W0:Y:S01]  /*a780*/  LDS R215, [R137+0x1300] ;  /* 0x0013000089d77984 */ /* 0x0108220000000800 */
[----:B------:R-:W-:Y:S04]  /*a790*/  BSSY.RECONVERGENT B0, `(.L_x_14421) ;  /* 0x0000003000007945 */ /* 0x000fe80003800200 */
[----:B------:R-:W-:Y:S05]  /*a7a0*/  @!P3 BRA `(.L_x_14422) ;  /* 0x000000000004b947 */ /* 0x000fea0003800000 */
[----:B0-----:R0:W-:Y:S02]  /*a7b0*/  REDG.E.ADD.F32.FTZ.RN.STRONG.GPU desc[UR16][R88.64+0x280], R215 ;  /* 0x000280d7580079a6 */ /* 0x0011e4000c12f310 */
.L_x_14422:
[----:B------:R-:W-:Y:S05]  /*a7c0*/  BSYNC.RECONVERGENT B0 ;  /* 0x0000000000007941 */ /* 0x000fea0003800200 */
.L_x_14421:
[----:B0-----:R0:W0:Y:S01]  /*a7d0*/  LDS R215, [R136+0x1380] ;  /* 0x0013800088d77984 */ /* 0x0010220000000800 */
[----:B------:R-:W-:Y:S01]  /*a7e0*/  BSSY.RECONVERGENT B0, `(.L_x_14423) ;  /* 0x0000004000007945 */ /* 0x000fe20003800200 */
[----:B-12---:R-:W-:-:S03]  /*a7f0*/  IADD3 R217, PT, PT, R130, 0x120, RZ ;  /* 0x0000012082d97810 */ /* 0x006fc60007ffe0ff */
[----:B------:R-:W-:Y:S05]  /*a800*/  @!P4 BRA `(.L_x_14424) ;  /* 0x000000000004c947 */ /* 0x000fea0003800000 */
[----:B0-----:R1:W-:Y:S02]  /*a810*/  REDG.E.ADD.F32.FTZ.RN.STRONG.GPU desc[UR16][R88.64+0x300], R215 ;  /* 0x000300d7580079a6 */ /* 0x0013e4000c12f310 */
.L_x_14424:
[----:B------:R-:W-:Y:S05]  /*a820*/  BSYNC.RECONVERGENT B0 ;  /* 0x0000000000007941 */ /* 0x000fea0003800200 */
.L_x_14423:
[----:B01----:R0:W1:Y:S01]  /*a830*/  LDS R215, [R135+0x1400] ;  /* 0x0014000087d77984 */ /* 0x0030620000000800 */
[----:B------:R-:W-:Y:S01]  /*a840*/  BSSY.RECONVERGENT B0, `(.L_x_14425) ;  /* 0x0000004000007945 */ /* 0x000fe20003800200 */
[----:B------:R-:W-:-:S03]  /*a850*/  LEA.HI R217, R217, R130, RZ, 0x1b ;  /* 0x00000082d9d97211 */ /* 0x000fc600078fd8ff */
[----:B------:R-:W-:Y:S05]  /*a860*/  @!P5 BRA `(.L_x_14426) ;  /* 0x000000000004d947 */ /* 0x000fea0003800000 */
[----:B-1----:R2:W-:Y:S02]  /*a870*/  REDG.E.ADD.F32.FTZ.RN.STRONG.GPU desc[UR16][R88.64+0x380], R215 ;  /* 0x000380d7580079a6 */ /* 0x0025e4000c12f310 */
.L_x_14426:
[----:B------:R-:W-:Y:S05]  /*a880*/  BSYNC.RECONVERGENT B0 ;  /* 0x0000000000007941 */ /* 0x000fea0003800200 */
.L_x_14425:
[----:B-12---:R1:W2:Y:S01]  /*a890*/  LDS R215, [R134+0x1480] ;  /* 0x0014800086d77984 */ /* 0x0062a20000000800 */
[----:B------:R-:W-:Y:S01]  /*a8a0*/  ISETP.GE.AND P6, PT, R185, 0x101, PT ;  /* 0x00000101b900780c */ /* 0x000fe20003fc6270 */
[----:B------:R-:W-:Y:S01]  /*a8b0*/  BSSY.RECONVERGENT B0, `(.L_x_14427) ;  /* 0x000000a000007945 */ /* 0x000fe20003800200 */
[----:B------:R-:W-:Y:S02]  /*a8c0*/  IADD3 R219, PT, PT, R130, 0x160, RZ ;  /* 0x0000016082db7810 */ /* 0x000fe40007ffe0ff */
[----:B------:R-:W-:Y:S02]  /*a8d0*/  LEA R146, R217, UR13, 0x2 ;  /* 0x0000000dd9927c11 */ /* 0x000fe4000f8e10ff */
[C---:B------:R-:W-:Y:S02]  /*a8e0*/  ISETP.GE.AND P1, PT, R185.reuse, 0x121, PT ;  /* 0x00000121b900780c */ /* 0x040fe40003f26270 */
[C---:B------:R-:W-:Y:S02]  /*a8f0*/  ISETP.GE.AND P2, PT, R185.reuse, 0x141, PT ;  /* 0x00000141b900780c */ /* 0x040fe40003f46270 */
[----:B------:R-:W-:-:S02]  /*a900*/  ISETP.GE.AND P3, PT, R185, 0x161, PT ;  /* 0x00000161b900780c */ /* 0x000fc40003f66270 */
[C---:B------:R-:W-:Y:S02]  /*a910*/  ISETP.GE.AND P4, PT, R185.reuse, 0x181, PT ;  /* 0x00000181b900780c */ /* 0x040fe40003f86270 */
[----:B------:R-:W-:Y:S01]  /*a920*/  ISETP.GE.AND P5, PT, R185, 0x1a1, PT ;  /* 0x000001a1b900780c */ /* 0x000fe20003fa6270 */
[----:B------:R-:W-:-:S12]  /*a930*/  @!P6 BRA `(.L_x_14428) ;  /* 0x000000000004e947 */ /* 0x000fd80003800000 */
[----:B--2---:R2:W-:Y:S02]  /*a940*/  REDG.E.ADD.F32.FTZ.RN.STRONG.GPU desc[UR16][R88.64+0x400], R215 ;  /* 0x000400d7580079a6 */ /* 0x0045e4000c12f310 */
.L_x_14428:
[----:B------:R-:W-:Y:S05]  /*a950*/  BSYNC.RECONVERGENT B0 ;  /* 0x0000000000007941 */ /* 0x000fea0003800200 */
.L_x_14427:
[----:B--2---:R2:W0:Y:S01]  /*a960*/  LDS R215, [R146+0x1500] ;  /* 0x0015000092d77984 */ /* 0x0044220000000800 */
[----:B------:R-:W-:Y:S01]  /*a970*/  BSSY.RECONVERGENT B0, `(.L_x_14429) ;  /* 0x0000005000007945 */ /* 0x000fe20003800200 */
[----:B------:R-:W-:Y:S02]  /*a980*/  IADD3 R217, PT, PT, R130, 0x180, RZ ;  /* 0x0000018082d97810 */ /* 0x000fe40007ffe0ff */
[----:B------:R-:W-:Y:S01]  /*a990*/  LEA.HI R219, R219, R130, RZ, 0x1b ;  /* 0x00000082dbdb7211 */ /* 0x000fe200078fd8ff */
[----:B------:R-:W-:Y:S06]  /*a9a0*/  @!P1 BRA `(.L_x_14430) ;  /* 0x0000000000049947 */ /* 0x000fec0003800000 */
[----:B0-----:R0:W-:Y:S02]  /*a9b0*/  REDG.E.ADD.F32.FTZ.RN.STRONG.GPU desc[UR16][R88.64+0x480], R215 ;  /* 0x000480d7580079a6 */ /* 0x0011e4000c12f310 */
.L_x_14430:
[----:B------:R-:W-:Y:S05]  /*a9c0*/  BSYNC.RECONVERGENT B0 ;  /* 0x0000000000007941 */ /* 0x000fea0003800200 */
.L_x_14429:
[----:B0-----:R0:W0:Y:S01]  /*a9d0*/  LDS R215, [R133+0x1580] ;  /* 0x0015800085d77984 */ /* 0x0010220000000800 */
[----:B------:R-:W-:Y:S01]  /*a9e0*/  BSSY.RECONVERGENT B0, `(.L_x_14431) ;  /* 0x0000006000007945 */ /* 0x000fe20003800200 */
[----:B------:R-:W-:Y:S02]  /*a9f0*/  IADD3 R221, PT, PT, R130, 0x1a0, RZ ;  /* 0x000001a082dd7810 */ /* 0x000fe40007ffe0ff */
[----:B------:R-:W-:Y:S02]  /*aa00*/  LEA.HI R217, R217, R130, RZ, 0x1b ;  /* 0x00000082d9d97211 */ /* 0x000fe400078fd8ff */
[----:B------:R-:W-:Y:S01]  /*aa10*/  LEA R219, R219, UR13, 0x2 ;  /* 0x0000000ddbdb7c11 */ /* 0x000fe2000f8e10ff */
[----:B------:R-:W-:Y:S06]  /*aa20*/  @!P2 BRA `(.L_x_14432) ;  /* 0x000000000004a947 */ /* 0x000fec0003800000 */
[----:B0-----:R0:W-:Y:S02]  /*aa30*/  REDG.E.ADD.F32.FTZ.RN.STRONG.GPU desc[UR16][R88.64+0x500], R215 ;  /* 0x000500d7580079a6 */ /* 0x0011e4000c12f310 */
.L_x_14432:
[----:B------:R-:W-:Y:S05]  /*aa40*/  BSYNC.RECONVERGENT B0 ;  /* 0x0000000000007941 */ /* 0x000fea0003800200 */
.L_x_14431:
[----:B0-----:R0:W0:Y:S01]  /*aa50*/  LDS R215, [R219+0x1600] ;  /* 0x00160000dbd77984 */ /* 0x0010220000000800 */
[----:B------:R-:W-:Y:S01]  /*aa60*/  BSSY.RECONVERGENT B0, `(.L_x_14433) ;  /* 0x0000005000007945 */ /* 0x000fe20003800200 */
[----:B------:R-:W-:Y:S02]  /*aa70*/  LEA.HI R221, R221, R130, RZ, 0x1b ;  /* 0x00000082dddd7211 */ /* 0x000fe400078fd8ff */
[----:B------:R-:W-:Y:S01]  /*aa80*/  LEA R217, R217, UR13, 0x2 ;  /* 0x0000000dd9d97c11 */ /* 0x000fe2000f8e10ff */
[----:B------:R-:W-:Y:S06]  /*aa90*/  @!P3 BRA `(.L_x_14434) ;  /* 0x000000000004b947 */ /* 0x000fec0003800000 */
[----:B0-----:R0:W-:Y:S02]  /*aaa0*/  REDG.E.ADD.F32.FTZ.RN.STRONG.GPU desc[UR16][R88.64+0x580], R215 ;  /* 0x000580d7580079a6 */ /* 0x0011e4000c12f310 */
.L_x_14434:
[----:B------:R-:W-:Y:S05]  /*aab0*/  BSYNC.RECONVERGENT B0 ;  /* 0x0000000000007941 */ /* 0x000fea0003800200 */
.L_x_14433:
[----:B0-----:R0:W0:Y:S01]  /*aac0*/  LDS R215, [R217+0x1680] ;  /* 0x00168000d9d77984 */ /* 0x0010220000000800 */
[----:B------:R-:W-:Y:S01]  /*aad0*/  BSSY.RECONVERGENT B0, `(.L_x_14435) ;  /* 0x0000004000007945 */ /* 0x000fe20003800200 */
[----:B------:R-:W-:-:S03]  /*aae0*/  LEA R221, R221, UR13, 0x2 ;  /* 0x0000000ddddd7c11 */ /* 0x000fc6000f8e10ff */
[----:B------:R-:W-:Y:S05]  /*aaf0*/  @!P4 BRA `(.L_x_14436) ;  /* 0x000000000004c947 */ /* 0x000fea0003800000 */
[----:B0-----:R0:W-:Y:S02]  /*ab00*/  REDG.E.ADD.F32.FTZ.RN.STRONG.GPU desc[UR16][R88.64+0x600], R215 ;  /* 0x000600d7580079a6 */ /* 0x0011e4000c12f310 */
.L_x_14436:
[----:B------:R-:W-:Y:S05]  /*ab10*/  BSYNC.RECONVERGENT B0 ;  /* 0x0000000000007941 */ /* 0x000fea0003800200 */
.L_x_14435:
[----:B0-----:R0:W0:Y:S01]  /*ab20*/  LDS R215, [R221+0x1700] ;  /* 0x00170000ddd77984 */ /* 0x0010220000000800 */
[----:B------:R-:W-:Y:S01]  /*ab30*/  BSSY.RECONVERGENT B0, `(.L_x_14437) ;  /* 0x0000005000007945 */ /* 0x000fe20003800200 */
[C---:B------:R-:W-:Y:S02]  /*ab40*/  IADD3 R217, PT, PT, R130.reuse, 0x1c0, RZ ;  /* 0x000001c082d97810 */ /* 0x040fe40007ffe0ff */
[----:B------:R-:W-:Y:S01]  /*ab50*/  IADD3 R219, PT, PT, R130, 0x1e0, RZ ;  /* 0x000001e082db7810 */ /* 0x000fe20007ffe0ff */
[----:B------:R-:W-:Y:S06]  /*ab60*/  @!P5 BRA `(.L_x_14438) ;  /* 0x000000000004d947 */ /* 0x000fec0003800000 */
[----:B0-----:R0:W-:Y:S02]  /*ab70*/  REDG.E.ADD.F32.FTZ.RN.STRONG.GPU desc[UR16][R88.64+0x680], R215 ;  /* 0x000680d7580079a6 */ /* 0x0011e4000c12f310 */
.L_x_14438:
[----:B------:R-:W-:Y:S05]  /*ab80*/  BSYNC.RECONVERGENT B0 ;  /* 0x0000000000007941 */ /* 0x000fea0003800200 */
.L_x_14437:
        /* <DEDUP_REMOVED lines=17> */
.L_x_14440:
[----:B------:R-:W-:Y:S05]  /*aca0*/  BSYNC.RECONVERGENT B0 ;  /* 0x0000000000007941 */ /* 0x000fea0003800200 */
.L_x_14439:
[----:B0-2---:R0:W2:Y:S01]  /*acb0*/  LDS R215, [R219+0x1800] ;  /* 0x00180000dbd77984 */ /* 0x0050a20000000800 */
[----:B------:R-:W-:Y:S01]  /*acc0*/  BSSY.RECONVERGENT B0, `(.L_x_14441) ;  /* 0x0000006000007945 */ /* 0x000fe20003800200 */
[----:B------:R-:W-:Y:S02]  /*acd0*/  IADD3 R217, PT, PT, R130, 0x240, RZ ;  /* 0x0000024082d97810 */ /* 0x000fe40007ffe0ff */
[----:B------:R-:W-:Y:S02]  /*ace0*/  LEA.HI R221, R221, R130, RZ, 0x1b ;  /* 0x00000082dddd7211 */ /* 0x000fe400078fd8ff */
[----:B------:R-:W-:Y:S01]  /*acf0*/  LEA R146, R146, UR13, 0x2 ;  /* 0x0000000d92927c11 */ /* 0x000fe2000f8e10ff */
[----:B------:R-:W-:Y:S06]  /*ad00*/  @!P1 BRA `(.L_x_14442) ;  /* 0x0000000000049947 */ /* 0x000fec0003800000 */
[----:B--2---:R2:W-:Y:S02]  /*ad10*/  REDG.E.ADD.F32.FTZ.RN.STRONG.GPU desc[UR16][R88.64+0x780], R215 ;  /* 0x000780d7580079a6 */ /* 0x0045e4000c12f310 */
.L_x_14442:
[----:B------:R-:W-:Y:S05]  /*ad20*/  BSYNC.RECONVERGENT B0 ;  /* 0x0000000000007941 */ /* 0x000fea0003800200 */
.L_x_14441:
[----:B--2---:R2:W1:Y:S01]  /*ad30*/  LDS R215, [R146+0x1880] ;  /* 0x0018800092d77984 */ /* 0x0044620000000800 */
[----:B------:R-:W-:Y:S01]  /*ad40*/  BSSY.RECONVERGENT B0, `(.L_x_14443) ;  /* 0x0000006000007945 */ /* 0x000fe20003800200 */
[----:B0-----:R-:W-:Y:S02]  /*ad50*/  IADD3 R219, PT, PT, R130, 0x260, RZ ;  /* 0x0000026082db7810 */ /* 0x001fe40007ffe0ff */
[----:B------:R-:W-:Y:S02]  /*ad60*/  LEA.HI R217, R217, R130, RZ, 0x1b ;  /* 0x00000082d9d97211 */ /* 0x000fe400078fd8ff */
[----:B------:R-:W-:Y:S01]  /*ad70*/  LEA R221, R221, UR13, 0x2 ;  /* 0x0000000ddddd7c11 */ /* 0x000fe2000f8e10ff */
[----:B------:R-:W-:Y:S06]  /*ad80*/  @!P2 BRA `(.L_x_14444) ;  /* 0x000000000004a947 */ /* 0x000fec0003800000 */
[----:B-1----:R0:W-:Y:S02]  /*ad90*/  REDG.E.ADD.F32.FTZ.RN.STRONG.GPU desc[UR16][R88.64+0x800], R215 ;  /* 0x000800d7580079a6 */ /* 0x0021e4000c12f310 */
.L_x_14444:
[----:B------:R-:W-:Y:S05]  /*ada0*/  BSYNC.RECONVERGENT B0 ;  /* 0x0000000000007941 */ /* 0x000fea0003800200 */
.L_x_14443:
[----:B01----:R0:W1:Y:S01]  /*adb0*/  LDS R215, [R221+0x1900] ;  /* 0x00190000ddd77984 */ /* 0x0030620000000800 */
[----:B------:R-:W-:Y:S01]  /*adc0*/  BSSY.RECONVERGENT B0, `(.L_x_14445) ;  /* 0x0000005000007945 */ /* 0x000fe20003800200 */
[----:B------:R-:W-:Y:S02]  /*add0*/  LEA.HI R219, R219, R130, RZ, 0x1b ;  /* 0x00000082dbdb7211 */ /* 0x000fe400078fd8ff */
[----:B------:R-:W-:Y:S01]  /*ade0*/  LEA R217, R217, UR13, 0x2 ;  /* 0x0000000dd9d97c11 */ /* 0x000fe2000f8e10ff */
[----:B------:R-:W-:Y:S06]  /*adf0*/  @!P3 BRA `(.L_x_14446) ;  /* 0x000000000004b947 */ /* 0x000fec0003800000 */
[----:B-1----:R1:W-:Y:S02]  /*ae00*/  REDG.E.ADD.F32.FTZ.RN.STRONG.GPU desc[UR16][R88.64+0x880], R215 ;  /* 0x000880d7580079a6 */ /* 0x0023e4000c12f310 */
.L_x_14446:
[----:B------:R-:W-:Y:S05]  /*ae10*/  BSYNC.RECONVERGENT B0 ;  /* 0x0000000000007941 */ /* 0x000fea0003800200 */
.L_x_14445:
[----:B-1----:R1:W0:Y:S01]  /*ae20*/  LDS R215, [R217+0x1980] ;  /* 0x00198000d9d77984 */ /* 0x0022220000000800 */
[----:B------:R-:W-:Y:S01]  /*ae30*/  BSSY.RECONVERGENT B0, `(.L_x_14447) ;  /* 0x0000004000007945 */ /* 0x000fe20003800200 */
[----:B--2---:R-:W-:-:S03]  /*ae40*/  LEA R146, R219, UR13, 0x2 ;  /* 0x0000000ddb927c11 */ /* 0x004fc6000f8e10ff */
[----:B------:R-:W-:Y:S05]  /*ae50*/  @!P4 BRA `(.L_x_14448) ;  /* 0x000000000004c947 */ /* 0x000fea0003800000 */
[----:B0-----:R2:W-:Y:S02]  /*ae60*/  REDG.E.ADD.F32.FTZ.RN.STRONG.GPU desc[UR16][R88.64+0x900], R215 ;  /* 0x000900d7580079a6 */ /* 0x0015e4000c12f310 */
.L_x_14448:
[----:B------:R-:W-:Y:S05]  /*ae70*/  BSYNC.RECONVERGENT B0 ;  /* 0x0000000000007941 */ /* 0x000fea0003800200 */
.L_x_14447:
[----:B0-2---:R0:W2:Y:S01]  /*ae80*/  LDS R215, [R146+0x1a00] ;  /* 0x001a000092d77984 */ /* 0x0050a20000000800 */
[----:B------:R-:W-:Y:S01]  /*ae90*/  BSSY.RECONVERGENT B0, `(.L_x_14449) ;  /* 0x0000005000007945 */ /* 0x000fe20003800200 */
[C---:B-1----:R-:W-:Y:S02]  /*aea0*/  IADD3 R217, PT, PT, R130.reuse, 0x280, RZ ;  /* 0x0000028082d97810 */ /* 0x042fe40007ffe0ff */
[----:B------:R-:W-:Y:S01]  /*aeb0*/  IADD3 R219, PT, PT, R130, 0x2a0, RZ ;  /* 0x000002a082db7810 */ /* 0x000fe20007ffe0ff */
[----:B------:R-:W-:Y:S06]  /*aec0*/  @!P5 BRA `(.L_x_14450) ;  /* 0x000000000004d947 */ /* 0x000fec0003800000 */
[----:B--2---:R1:W-:Y:S02]  /*aed0*/  REDG.E.ADD.F32.FTZ.RN.STRONG.GPU desc[UR16][R88.64+0x980], R215 ;  /* 0x000980d7580079a6 */ /* 0x0043e4000c12f310 */
.L_x_14450:
[----:B------:R-:W-:Y:S05]  /*aee0*/  BSYNC.RECONVERGENT B0 ;  /* 0x0000000000007941 */ /* 0x000fea0003800200 */
.L_x_14449:
        /* <DEDUP_REMOVED lines=17> */
.L_x_14452:
[----:B------:R-:W-:Y:S05]  /*b000*/  BSYNC.RECONVERGENT B0 ;  /* 0x0000000000007941 */ /* 0x000fea0003800200 */
.L_x_14451:
[----:B01----:R0:W1:Y:S01]  /*b010*/  LDS R215, [R219+0x1b00] ;  /* 0x001b0000dbd77984 */ /* 0x0030620000000800 */
[----:B------:R-:W-:Y:S01]  /*b020*/  BSSY.RECONVERGENT B0, `(.L_x_14453) ;  /* 0x0000006000007945 */ /* 0x000fe20003800200 */
[----:B------:R-:W-:Y:S02]  /*b030*/  IADD3 R217, PT, PT, R130, 0x300, RZ ;  /* 0x0000030082d97810 */ /* 0x000fe40007ffe0ff */
[----:B------:R-:W-:Y:S02]  /*b040*/  LEA.HI R221, R221, R130, RZ, 0x1b ;  /* 0x00000082dddd7211 */ /* 0x000fe400078fd8ff */
[----:B------:R-:W-:Y:S01]  /*b050*/  LEA R146, R146, UR13, 0x2 ;  /* 0x0000000d92927c11 */ /* 0x000fe2000f8e10ff */
[----:B------:R-:W-:Y:S06]  /*b060*/  @!P1 BRA `(.L_x_14454) ;  /* 0x0000000000049947 */ /* 0x000fec0003800000 */
[----:B-1----:R2:W-:Y:S02]  /*b070*/  REDG.E.ADD.F32.FTZ.RN.STRONG.GPU desc[UR16][R88.64+0xa80], R215 ;  /* 0x000a80d7580079a6 */ /* 0x0025e4000c12f310 */
.L_x_14454:
[----:B------:R-:W-:Y:S05]  /*b080*/  BSYNC.RECONVERGENT B0 ;  /* 0x0000000000007941 */ /* 0x000fea0003800200 */
.L_x_14453:
[----:B-12---:R1:W2:Y:S01]  /*b090*/  LDS R215, [R146+0x1b80] ;  /* 0x001b800092d77984 */ /* 0x0062a20000000800 */
[----:B------:R-:W-:Y:S01]  /*b0a0*/  BSSY.RECONVERGENT B0, `(.L_x_14455) ;  /* 0x0000006000007945 */ /* 0x000fe20003800200 */
[----:B0-----:R-:W-:Y:S02]  /*b0b0*/  IADD3 R219, PT, PT, R130, 0x320, RZ ;  /* 0x0000032082db7810 */ /* 0x001fe40007ffe0ff */
[----:B------:R-:W-:Y:S02]  /*b0c0*/  LEA.HI R217, R217, R130, RZ, 0x1b ;  /* 0x00000082d9d97211 */ /* 0x000fe400078fd8ff */
[----:B------:R-:W-:Y:S01]  /*b0d0*/  LEA R221, R221, UR13, 0x2 ;  /* 0x0000000ddddd7c11 */ /* 0x000fe2000f8e10ff */
[----:B------:R-:W-:Y:S06]  /*b0e0*/  @!P2 BRA `(.L_x_14456) ;  /* 0x000000000004a947 */ /* 0x000fec0003800000 */
[----:B--2---:R0:W-:Y:S02]  /*b0f0*/  REDG.E.ADD.F32.FTZ.RN.STRONG.GPU desc[UR16][R88.64+0xb00], R215 ;  /* 0x000b00d7580079a6 */ /* 0x0041e4000c12f310 */
.L_x_14456:
[----:B------:R-:W-:Y:S05]  /*b100*/  BSYNC.RECONVERGENT B0 ;  /* 0x0000000000007941 */ /* 0x000fea0003800200 */
.L_x_14455:
[----:B0-2---:R0:W2:Y:S01]  /*b110*/  LDS R215, [R221+0x1c00] ;  /* 0x001c0000ddd77984 */ /* 0x0050a20000000800 */
[----:B------:R-:W-:Y:S01]  /*b120*/  BSSY.RECONVERGENT B0, `(.L_x_14457) ;  /* 0x0000005000007945 */ /* 0x000fe20003800200 */
[----:B------:R-:W-:Y:S02]  /*b130*/  LEA.HI R219, R219, R130, RZ, 0x1b ;  /* 0x00000082dbdb7211 */ /* 0x000fe400078fd8ff */
[----:B------:R-:W-:Y:S01]  /*b140*/  LEA R217, R217, UR13, 0x2 ;  /* 0x0000000dd9d97c11 */ /* 0x000fe2000f8e10ff */
[----:B------:R-:W-:Y:S06]  /*b150*/  @!P3 BRA `(.L_x_14458) ;  /* 0x000000000004b947 */ /* 0x000fec0003800000 */
[----:B--2---:R2:W-:Y:S02]  /*b160*/  REDG.E.ADD.F32.FTZ.RN.STRONG.GPU desc[UR16][R88.64+0xb80], R215 ;  /* 0x000b80d7580079a6 */ /* 0x0045e4000c12f310 */
.L_x_14458:
[----:B------:R-:W-:Y:S05]  /*b170*/  BSYNC.RECONVERGENT B0 ;  /* 0x0000000000007941 */ /* 0x000fea0003800200 */
.L_x_14457:
[----:B--2---:R2:W0:Y:S01]  /*b180*/  LDS R215, [R217+0x1c80] ;  /* 0x001c8000d9d77984 */ /* 0x0044220000000800 */
[----:B------:R-:W-:Y:S01]  /*b190*/  BSSY.RECONVERGENT B0, `(.L_x_14459) ;  /* 0x0000004000007945 */ /* 0x000fe20003800200 */
[----:B------:R-:W-:-:S03]  /*b1a0*/  LEA R219, R219, UR13, 0x2 ;  /* 0x0000000ddbdb7c11 */ /* 0x000fc6000f8e10ff */
[----:B------:R-:W-:Y:S05]  /*b1b0*/  @!P4 BRA `(.L_x_14460) ;  /* 0x000000000004c947 */ /* 0x000fea0003800000 */
[----:B0-----:R0:W-:Y:S02]  /*b1c0*/  REDG.E.ADD.F32.FTZ.RN.STRONG.GPU desc[UR16][R88.64+0xc00], R215 ;  /* 0x000c00d7580079a6 */ /* 0x0011e4000c12f310 */
.L_x_14460:
[----:B------:R-:W-:Y:S05]  /*b1d0*/  BSYNC.RECONVERGENT B0 ;  /* 0x0000000000007941 */ /* 0x000fea0003800200 */
.L_x_14459:
[----:B0-----:R0:W0:Y:S01]  /*b1e0*/  LDS R215, [R219+0x1d00] ;  /* 0x001d0000dbd77984 */ /* 0x0010220000000800 */
[----:B------:R-:W-:Y:S01]  /*b1f0*/  BSSY.RECONVERGENT B0, `(.L_x_14461) ;  /* 0x0000004000007945 */ /* 0x000fe20003800200 */
[----:B--2---:R-:W-:-:S03]  /*b200*/  IADD3 R217, PT, PT, R130, 0x380, RZ ;  /* 0x0000038082d97810 */ /* 0x004fc60007ffe0ff */
[----:B------:R-:W-:Y:S05]  /*b210*/  @!P5 BRA `(.L_x_14462) ;  /* 0x000000000004d947 */ /* 0x000fea0003800000 */
[----:B0-----:R2:W-:Y:S02]  /*b220*/  REDG.E.ADD.F32.FTZ.RN.STRONG.GPU desc[UR16][R88.64+0xc80], R215 ;  /* 0x000c80d7580079a6 */ /* 0x0015e4000c12f310 */
.L_x_14462:
[----:B------:R-:W-:Y:S05]  /*b230*/  BSYNC.RECONVERGENT B0 ;  /* 0x0000000000007941 */ /* 0x000fea0003800200 */
.L_x_14461:
[----:B0-2---:R0:W2:Y:S01]  /*b240*/  LDS R215, [R132+0x1d80] ;  /* 0x001d800084d77984 */ /* 0x0050a20000000800 */
[----:B------:R-:W-:Y:S01]  /*b250*/  ISETP.GE.AND P6, PT, R185, 0x341, PT ;  /* 0x00000341b900780c */ /* 0x000fe20003fc6270 */
[----:B------:R-:W-:Y:S01]  /*b260*/  BSSY.RECONVERGENT B0, `(.L_x_14463) ;  /* 0x0000009000007945 */ /* 0x000fe20003800200 */
[----:B------:R-:W-:Y:S02]  /*b270*/  LEA.HI R217, R217, R130, RZ, 0x1b ;  /* 0x00000082d9d97211 */ /* 0x000fe400078fd8ff */
[C---:B------:R-:W-:Y:S02]  /*b280*/  ISETP.GE.AND P1, PT, R185.reuse, 0x361, PT ;  /* 0x00000361b900780c */ /* 0x040fe40003f26270 */
[C---:B------:R-:W-:Y:S02]  /*b290*/  ISETP.GE.AND P2, PT, R185.reuse, 0x381, PT ;  /* 0x00000381b900780c */ /* 0x040fe40003f46270 */
[C---:B------:R-:W-:Y:S02]  /*b2a0*/  ISETP.GE.AND P3, PT, R185.reuse, 0x3a1, PT ;  /* 0x000003a1b900780c */ /* 0x040fe40003f66270 */
[----:B------:R-:W-:-:S02]  /*b2b0*/  ISETP.GE.AND P4, PT, R185, 0x3c1, PT ;  /* 0x000003c1b900780c */ /* 0x000fc40003f86270 */
[----:B------:R-:W-:Y:S01]  /*b2c0*/  ISETP.GE.AND P5, PT, R185, 0x3e1, PT ;  /* 0x000003e1b900780c */ /* 0x000fe20003fa6270 */
[----:B------:R-:W-:-:S12]  /*b2d0*/  @!P6 BRA `(.L_x_14464) ;  /* 0x000000000004e947 */ /* 0x000fd80003800000 */
[----:B--2---:R2:W-:Y:S02]  /*b2e0*/  REDG.E.ADD.F32.FTZ.RN.STRONG.GPU desc[UR16][R88.64+0xd00], R215 ;  /* 0x000d00d7580079a6 */ /* 0x0045e4000c12f310 */
.L_x_14464:
[----:B------:R-:W-:Y:S05]  /*b2f0*/  BSYNC.RECONVERGENT B0 ;  /* 0x0000000000007941 */ /* 0x000fea0003800200 */
.L_x_14463:
[----:B------:R0:W0:Y:S01]  /*b300*/  LDS R185, [R131+0x1e00] ;  /* 0x001e000083b97984 */ /* 0x0000220000000800 */
[----:B------:R-:W-:Y:S01]  /*b310*/  BSSY.RECONVERGENT B0, `(.L_x_14465) ;  /* 0x0000004000007945 */ /* 0x000fe20003800200 */
[----:B------:R-:W-:-:S03]  /*b320*/  LEA R217, R217, UR13, 0x2 ;  /* 0x0000000dd9d97c11 */ /* 0x000fc6000f8e10ff */
[----:B------:R-:W-:Y:S05]  /*b330*/  @!P1 BRA `(.L_x_14466) ;  /* 0x0000000000049947 */ /* 0x000fea0003800000 */
[----:B0-----:R0:W-:Y:S02]  /*b340*/  REDG.E.ADD.F32.FTZ.RN.STRONG.GPU desc[UR16][R88.64+0xd80], R185 ;  /* 0x000d80b9580079a6 */ /* 0x0011e4000c12f310 */
.L_x_14466:
[----:B------:R-:W-:Y:S05]  /*b350*/  BSYNC.RECONVERGENT B0 ;  /* 0x0000000000007941 */ /* 0x000fea0003800200 */
.L_x_14465:
[----:B0-----:R0:W0:Y:S01]  /*b360*/  LDS R185, [R217+0x1e80] ;  /* 0x001e8000d9b97984 */ /* 0x0010220000000800 */
[----:B------:R-:W-:Y:S01]  /*b370*/  BSSY.RECONVERGENT B0, `(.L_x_14467) ;  /* 0x0000004000007945 */ /* 0x000fe20003800200 */
[----:B--2---:R-:W-:-:S03]  /*b380*/  IADD3 R215, PT, PT, R130, 0x3a0, RZ ;  /* 0x000003a082d77810 */ /* 0x004fc60007ffe0ff */
[----:B------:R-:W-:Y:S05]  /*b390*/  @!P2 BRA `(.L_x_14468) ;  /* 0x000000000004a947 */ /* 0x000fea0003800000 */
[----:B0-----:R2:W-:Y:S02]  /*b3a0*/  REDG.E.ADD.F32.FTZ.RN.STRONG.GPU desc[UR16][R88.64+0xe00], R185 ;  /* 0x000e00b9580079a6 */ /* 0x0015e4000c12f310 */
.L_x_14468:
[----:B------:R-:W-:Y:S05]  /*b3b0*/  BSYNC.RECONVERGENT B0 ;  /* 0x0000000000007941 */ /* 0x000fea0003800200 */
.L_x_14467:
[----:B0-2---:R-:W-:Y:S01]  /*b3c0*/  IADD3 R185, PT, PT, R130, 0x3c0, RZ ;  /* 0x000003c082b97810 */ /* 0x005fe20007ffe0ff */
[----:B-1----:R-:W-:Y:S01]  /*b3d0*/  FMUL.FTZ R146, R205, R112 ;  /* 0x00000070cd927220 */ /* 0x002fe20000410000 */
[----:B------:R-:W-:Y:S01]  /*b3e0*/  LEA.HI R215, R215, R130, RZ, 0x1b ;  /* 0x00000082d7d77211 */ /* 0x000fe200078fd8ff */
[----:B------:R-:W-:Y:S01]  /*b3f0*/  FMUL.FTZ R203, R203, R112 ;  /* 0x00000070cbcb7220 */ /* 0x000fe20000410000 */
[----:B------:R-:W-:Y:S01]  /*b400*/  LEA.HI R184, R185, R130, RZ, 0x1b ;  /* 0x00000082b9b87211 */ /* 0x000fe200078fd8ff */
[----:B------:R-:W-:Y:S01]  /*b410*/  FFMA.FTZ R185, R7, -R112, R54 ;  /* 0x8000007007b97223 */ /* 0x000fe20000010036 */
[----:B------:R-:W-:Y:S01]  /*b420*/  FMUL.FTZ R54, R56, R146 ;  /* 0x0000009238367220 */ /* 0x000fe20000410000 */
[----:B------:R-:W-:Y:S01]  /*b430*/  LEA R215, R215, UR13, 0x2 ;  /* 0x0000000dd7d77c11 */ /* 0x000fe2000f8e10ff */
[----:B------:R-:W-:Y:S01]  /*b440*/  BSSY.RECONVERGENT B0, `(.L_x_14469) ;  /* 0x0000009000007945 */ /* 0x000fe20003800200 */
[----:B------:R-:W-:Y:S01]  /*b450*/  LEA R208, R184, UR13, 0x2 ;  /* 0x0000000db8d07c11 */ /* 0x000fe2000f8e10ff */
[-C--:B------:R-:W-:Y:S01]  /*b460*/  FFMA.FTZ R184, R185, R203.reuse, -R54 ;  /* 0x000000cbb9b87223 */ /* 0x080fe20000010836 */
[----:B------:R-:W-:Y:S01]  /*b470*/  FMUL.FTZ R54, R56, R203 ;  /* 0x000000cb38367220 */ /* 0x000fe20000410000 */
[----:B------:R-:W-:Y:S01]  /*b480*/  IADD3 R217, PT, PT, R130, 0x3e0, RZ ;  /* 0x000003e082d97810 */ /* 0x000fe20007ffe0ff */
[----:B------:R0:W1:Y:S03]  /*b490*/  LDS R203, [R215+0x1f00] ;  /* 0x001f0000d7cb7984 */ /* 0x0000660000000800 */
[----:B------:R-:W-:Y:S01]  /*b4a0*/  LEA.HI R217, R217, R130, RZ, 0x1b ;  /* 0x00000082d9d97211 */ /* 0x000fe200078fd8ff */
[----:B------:R-:W-:Y:S06]  /*b4b0*/  @!P3 BRA `(.L_x_14470) ;  /* 0x000000000004b947 */ /* 0x000fec0003800000 */
[----:B-1----:R2:W-:Y:S02]  /*b4c0*/  REDG.E.ADD.F32.FTZ.RN.STRONG.GPU desc[UR16][R88.64+0xe80], R203 ;  /* 0x000e80cb580079a6 */ /* 0x0025e4000c12f310 */
.L_x_14470:
[----:B------:R-:W-:Y:S05]  /*b4d0*/  BSYNC.RECONVERGENT B0 ;  /* 0x0000000000007941 */ /* 0x000fea0003800200 */
.L_x_14469:
[----:B0-----:R0:W0:Y:S01]  /*b4e0*/  LDS R215, [R208+0x1f80] ;  /* 0x001f8000d0d77984 */ /* 0x0010220000000800 */
[----:B------:R-:W-:Y:S01]  /*b4f0*/  BSSY.RECONVERGENT B0, `(.L_x_14471) ;  /* 0x0000005000007945 */ /* 0x000fe20003800200 */
[----:B------:R-:W-:Y:S01]  /*b500*/  LEA R217, R217, UR13, 0x2 ;  /* 0x0000000dd9d97c11 */ /* 0x000fe2000f8e10ff */
[----:B-12---:R-:W-:Y:S02]  /*b510*/  FFMA.FTZ R203, R185, R146, R54 ;  /* 0x00000092b9cb7223 */ /* 0x006fe40000010036 */
[----:B------:R-:W-:Y:S05]  /*b520*/  @!P4 BRA `(.L_x_14472) ;  /* 0x000000000004c947 */ /* 0x000fea0003800000 */
[----:B0-----:R1:W-:Y:S02]  /*b530*/  REDG.E.ADD.F32.FTZ.RN.STRONG.GPU desc[UR16][R88.64+0xf00], R215 ;  /* 0x000f00d7580079a6 */ /* 0x0013e4000c12f310 */
.L_x_14472:
[----:B------:R-:W-:Y:S05]  /*b540*/  BSYNC.RECONVERGENT B0 ;  /* 0x0000000000007941 */ /* 0x000fea0003800200 */
.L_x_14471:
[----:B------:R-:W-:Y:S01]  /*b550*/  FADD.FTZ R52, R52, R203 ;  /* 0x000000cb34347221 */ /* 0x000fe20000010000 */
[----:B------:R-:W-:Y:S01]  /*b560*/  BSSY.RECONVERGENT B0, `(.L_x_14473) ;  /* 0x0000004000007945 */ /* 0x000fe20003800200 */
[----:B------:R2:W0:Y:S03]  /*b570*/  LDS R203, [R217+0x2000] ;  /* 0x00200000d9cb7984 */ /* 0x0004260000000800 */
[----:B------:R-:W-:Y:S05]  /*b580*/  @!P5 BRA `(.L_x_14474) ;  /* 0x000000000004d947 */ /* 0x000fea0003800000 */
[----:B0-----:R0:W-:Y:S02]  /*b590*/  REDG.E.ADD.F32.FTZ.RN.STRONG.GPU desc[UR16][R88.64+0xf80], R203 ;  /* 0x000f80cb580079a6 */ /* 0x0011e4000c12f310 */
.L_x_14474:
[----:B------:R-:W-:Y:S05]  /*b5a0*/  BSYNC.RECONVERGENT B0 ;  /* 0x0000000000007941 */ /* 0x000fea0003800200 */
.L_x_14473:
[----:B------:R-:W-:Y:S01]  /*b5b0*/  FADD.FTZ R53, R53, R184 ;  /* 0x000000b835357221 */ /* 0x000fe20000010000 */
[C---:B------:R-:W-:Y:S01]  /*b5c0*/  FFMA.FTZ R54, R96.reuse, R59, R57 ;  /* 0x0000003b60367223 */ /* 0x040fe20000010039 */
[----:B------:R-:W-:Y:S01]  /*b5d0*/  FFMA.FTZ R55, -R96, R58, R55 ;  /* 0x0000003a60377223 */ /* 0x000fe20000010137 */
[----:B------:R-:W5:Y:S01]  /*b5e0*/  SHFL.DOWN PT, R57, R52, 0x1, 0x1f ;  /* 0x08201f0034397f89 */ /* 0x000f6200000e0000 */
[C---:B------:R-:W-:Y:S01]  /*b5f0*/  ISETP.GT.AND P1, PT, R129.reuse, 0x1e, PT ;  /* 0x0000001e8100780c */ /* 0x040fe20003f24270 */
[----:B------:R-:W-:Y:S01]  /*b600*/  FMUL.FTZ R213, R172, R213 ;  /* 0x000000d5acd57220 */ /* 0x000fe20000410000 */
[----:B------:R-:W-:Y:S01]  /*b610*/  ISETP.GT.AND P2, PT, R129, 0xf, PT ;  /* 0x0000000f8100780c */ /* 0x000fe20003f44270 */
[----:B------:R-:W2:Y:S01]  /*b620*/  SHFL.DOWN PT, R58, R53, 0x1, 0x1f ;  /* 0x08201f00353a7f89 */ /* 0x000ea200000e0000 */
[----:B------:R-:W-:Y:S01]  /*b630*/  FMUL.FTZ R202, R167, R202 ;  /* 0x000000caa7ca7220 */ /* 0x000fe20000410000 */
[----:B------:R-:W-:Y:S01]  /*b640*/  FFMA.FTZ R201, R74, R201, R213 ;  /* 0x000000c94ac97223 */ /* 0x000fe200000100d5 */
[----:B------:R-:W-:Y:S01]  /*b650*/  FMUL.FTZ R182, R171, R182 ;  /* 0x000000b6abb67220 */ /* 0x000fe20000410000 */
[----:B------:R-:W3:Y:S01]  /*b660*/  SHFL.DOWN PT, R59, R54, 0x1, 0x1f ;  /* 0x08201f00363b7f89 */ /* 0x000ee200000e0000 */
[----:B------:R-:W-:Y:S01]  /*b670*/  FMUL.FTZ R165, R165, R204 ;  /* 0x000000cca5a57220 */ /* 0x000fe20000410000 */
[----:B------:R-:W-:Y:S01]  /*b680*/  FMUL.FTZ R180, R175, R180 ;  /* 0x000000b4afb47220 */ /* 0x000fe20000410000 */
[----:B------:R-:W-:Y:S01]  /*b690*/  FMUL.FTZ R170, R170, R211 ;  /* 0x000000d3aaaa7220 */ /* 0x000fe20000410000 */
[----:B01----:R-:W0:Y:S01]  /*b6a0*/  SHFL.DOWN PT, R88, R55, 0x1, 0x1f ;  /* 0x08201f0037587f89 */ /* 0x003e2200000e0000 */
        /* <DEDUP_REMOVED lines=11> */
[----:B-----5:R-:W-:Y:S01]  /*b760*/  @!P1 FADD.FTZ R52, R52, R57 ;  /* 0x0000003934349221 */ /* 0x020fe20000010000 */
[----:B------:R-:W-:Y:S01]  /*b770*/  FFMA.FTZ R77, R77, R178, R182 ;  /* 0x000000b24d4d7223 */ /* 0x000fe200000100b6 */
        /* <DEDUP_REMOVED lines=8> */
[----:B------:R-:W-:Y:S01]  /*b800*/  FFMA.FTZ R68, R68, R179, R163 ;  /* 0x000000b344447223 */ /* 0x000fe200000100a3 */
[----:B------:R-:W-:Y:S01]  /*b810*/  FFMA.FTZ R56, R56, R169, R185 ;  /* 0x000000a938387223 */ /* 0x000fe200000100b9 */
[----:B0-----:R-:W-:Y:S01]  /*b820*/  @!P1 FADD.FTZ R55, R55, R88 ;  /* 0x0000005837379221 */ /* 0x001fe20000010000 */
[----:B------:R-:W0:Y:S01]  /*b830*/  SHFL.DOWN PT, R59, R54, 0x2, 0x1f ;  /* 0x08401f00363b7f89 */ /* 0x000e2200000e0000 */
[----:B------:R-:W-:Y:S01]  /*b840*/  ISETP.GT.AND P1, PT, R129, 0x1d, PT ;  /* 0x0000001d8100780c */ /* 0x000fe20003f24270 */
        /* <DEDUP_REMOVED lines=19> */
[----:B------:R-:W1:Y:S01]  /*b980*/  SHFL.DOWN PT, R57, R52, 0x4, 0x1f ;  /* 0x08801f0034397f89 */ /* 0x000e6200000e0000 */
[----:B------:R-:W-:Y:S01]  /*b990*/  FFMA.FTZ R56, R7, R205, R56 ;  /* 0x000000cd07387223 */ /* 0x000fe20000010038 */
[----:B------:R-:W-:Y:S01]  /*b9a0*/  FFMA.FTZ R67, R14, R192, R67 ;  /* 0x000000c00e437223 */ /* 0x000fe20000010043 */
[----:B0-----:R-:W-:Y:S01]  /*b9b0*/  @!P1 FADD.FTZ R54, R54, R59 ;  /* 0x0000003b36369221 */ /* 0x001fe20000010000 */
[----:B------:R-:W0:Y:S01]  /*b9c0*/  SHFL.DOWN PT, R58, R53, 0x4, 0x1f ;  /* 0x08801f00353a7f89 */ /* 0x000e2200000e0000 */
        /* <DEDUP_REMOVED lines=9> */
[----:B------:R-:W-:-:S08]  /*ba60*/  FFMA.FTZ R63, R16, R193, R63 ;  /* 0x000000c1103f7223 */ /* 0x000fd0000001003f */
[----:B-1----:R-:W-:Y:S01]  /*ba70*/  @!P1 FADD.FTZ R52, R52, R57 ;  /* 0x0000003934349221 */ /* 0x002fe20000010000 */
[----:B0-----:R-:W-:-:S04]  /*ba80*/  @!P1 FADD.FTZ R53, R53, R58 ;  /* 0x0000003a35359221 */ /* 0x001fc80000010000 */
        /* <DEDUP_REMOVED lines=21> */
[----:B------:R0:W-:Y:S02]  /*bbe0*/  @!P1 STS.128 [UR13+0x2110], R52 ;  /* 0x00211034ff009988 */ /* 0x0001e40008000c0d */
.L_x_14476:
[----:B------:R-:W-:Y:S05]  /*bbf0*/  BSYNC.RECONVERGENT B0 ;  /* 0x0000000000007941 */ /* 0x000fea0003800200 */
.L_x_14475:
        /* <DEDUP_REMOVED lines=38> */
[----:B--2---:R-:W0:Y:S04]  /*be60*/  @P1 LDS.64 R2, [UR14+0x4e50] ;  /* 0x004e500eff021984 */ /* 0x004e280008000a00 */
[----:B-1----:R-:W1:Y:S01]  /*be70*/  @P1 LDS.64 R56, [UR14+0x4650] ;  /* 0x0046500eff381984 */ /* 0x002e620008000a00 */
[----:B0-----:R-:W-:Y:S01]  /*be80*/  @P1 FADD.FTZ R54, R54, R2 ;  /* 0x0000000236361221 */ /* 0x001fe20000010000 */
[----:B------:R-:W-:Y:S01]  /*be90*/  @P1 FADD.FTZ R55, R55, R3 ;  /* 0x0000000337371221 */ /* 0x000fe20000010000 */
[----:B-1----:R-:W-:Y:S01]  /*bea0*/  @P1 FADD.FTZ R52, R52, R56 ;  /* 0x0000003834341221 */ /* 0x002fe20000010000 */
[----:B------:R-:W-:-:S03]  /*beb0*/  @P1 FADD.FTZ R53, R53, R57 ;  /* 0x0000003935351221 */ /* 0x000fc60000010000 */
[----:B------:R0:W-:Y:S04]  /*bec0*/  STS.64 [UR14+0x4e50], R54 ;  /* 0x004e5036ff007988 */ /* 0x0001e80008000a0e */
[----:B------:R0:W-:Y:S02]  /*bed0*/  STS.64 [UR14+0x4650], R52 ;  /* 0x00465034ff007988 */ /* 0x0001e40008000a0e */
.L_x_14478:
[----:B------:R-:W-:Y:S05]  /*bee0*/  BSYNC.RECONVERGENT B0 ;  /* 0x0000000000007941 */ /* 0x000fea0003800200 */
.L_x_14477:
[----:B------:R-:W-:-:S04]  /*bef0*/  UIADD3 UR6, UPT, UPT, UR6, 0x1, URZ ;  /* 0x0000000106067890 */ /* 0x000fc8000fffe0ff */
[----:B------:R-:W-:-:S09]  /*bf00*/  UISETP.GE.AND UP0, UPT, UR6, UR43, UPT ;  /* 0x0000002b0600728c */ /* 0x000fd2000bf06270 */
[----:B------:R-:W-:Y:S05]  /*bf10*/  BRA.U !UP0, `(.L_x_14479) ;  /* 0xffffff8908987547 */ /* 0x000fea000b83ffff */
.L_x_14397:
[----:B------:R-:W-:Y:S01]  /*bf20*/  BAR.SYNC.DEFER_BLOCKING 0x0 ;  /* 0x0000000000007b1d */ /* 0x000fe20000010000 */
[----:B------:R-:W-:Y:S01]  /*bf30*/  SHF.L.U32 R130, R130, 0x2, RZ ;  /* 0x0000000282827819 */ /* 0x000fe200000006ff */
[----:B--2---:R-:W-:-:S03]  /*bf40*/  HFMA2 R2, -RZ, RZ, 0, 9.5367431640625e-07 ;  /* 0x00000010ff027431 */ /* 0x004fc600000001ff */
[----:B------:R-:W-:-:S03]  /*bf50*/  LOP3.LUT R130, R130, 0xf80, RZ, 0xc0, !PT ;  /* 0x00000f8082827812 */ /* 0x000fc600078ec0ff */
[----:B------:R-:W2:Y:S01]  /*bf60*/  S2UR UR13, SR_CgaCtaId ;  /* 0x00000000000d79c3 */ /* 0x000ea20000008800 */
[----:B------:R-:W5:Y:S01]  /*bf70*/  S2R R0, SR_LANEID ;  /* 0x0000000000007919 */ /* 0x000f620000000000 */
[----:B------:R-:W-:Y:S01]  /*bf80*/  LOP3.LUT R61, R130, 0x1f, R143, 0xf8, !PT ;  /* 0x0000001f823d7812 */ /* 0x000fe200078ef88f */
[----:B------:R-:W-:Y:S01]  /*bf90*/  UMOV UR6, 0x400 ;  /* 0x0000040000067882 */ /* 0x000fe20000000000 */
[----:B------:R-:W-:Y:S01]  /*bfa0*/  IADD3 R60, PT, PT, R142, -0x1, RZ ;  /* 0xffffffff8e3c7810 */ /* 0x000fe20007ffe0ff */
[----:B------:R-:W4:Y:S02]  /*bfb0*/  LDCU.64 UR14, c[0x0][0x500] ;  /* 0x0000a000ff0e77ac */ /* 0x000f240008000a00 */
[----:B------:R-:W-:-:S05]  /*bfc0*/  IMAD.WIDE.U32 R2, R61, R2, UR8 ;  /* 0x000000083d027e25 */ /* 0x000fca000f8e0002 */
[----:B------:R-:W3:Y:S04]  /*bfd0*/  LDG.E.128 R4, desc[UR16][R2.64] ;  /* 0x0000001002047981 */ /* 0x000ee8000c1e1d00 */
[----:B------:R-:W4:Y:S04]  /*bfe0*/  LDG.E.128 R12, desc[UR16][R2.64+0x200] ;  /* 0x00020010020c7981 */ /* 0x000f28000c1e1d00 */
[----:B------:R-:W4:Y:S04]  /*bff0*/  LDG.E.128 R16, desc[UR16][R2.64+0x400] ;  /* 0x0004001002107981 */ /* 0x000f28000c1e1d00 */
[----:B0-----:R0:W4:Y:S01]  /*c000*/  LDG.E.128 R52, desc[UR16][R2.64+0x600] ;  /* 0x0006001002347981 */ /* 0x001122000c1e1d00 */
[----:B--2---:R-:W-:-:S02]  /*c010*/  ULEA UR6, UR13, UR6, 0x18 ;  /* 0x000000060d067291 */ /* 0x004fc4000f8ec0ff */
[----:B------:R-:W-:Y:S02]  /*c020*/  UIADD3 UR36, UP0, UPT, UR36, -0x1000, URZ ;  /* 0xfffff00024247890 */ /* 0x000fe4000ff1e0ff */
[----:B------:R-:W-:Y:S02]  /*c030*/  UIADD3 UR38, UP1, UPT, UR38, -0x800, URZ ;  /* 0xfffff80026267890 */ /* 0x000fe4000ff3e0ff */
[----:B-----5:R-:W-:Y:S01]  /*c040*/  LEA R62, R0, UR6, 0x6 ;  /* 0x00000006003e7c11 */ /* 0x020fe2000f8e30ff */
[----:B------:R-:W-:Y:S01]  /*c050*/  UIADD3 UR11, UP2, UPT, UR11, -0x800, URZ ;  /* 0xfffff8000b0b7890 */ /* 0x000fe2000ff5e0ff */
[----:B0-----:R-:W-:Y:S01]  /*c060*/  SHF.L.U32 R2, R60, 0x9, RZ ;  /* 0x000000093c027819 */ /* 0x001fe200000006ff */
[----:B------:R-:W-:Y:S02]  /*c070*/  UIADD3 UR13, UP3, UPT, UR8, -0x800, URZ ;  /* 0xfffff800080d7890 */ /* 0x000fe4000ff7e0ff */
[----:B------:R-:W-:Y:S02]  /*c080*/  UIADD3.X UR19, UPT, UPT, UR19, -0x1, URZ, UP0, !UPT ;  /* 0xffffffff13137890 */ /* 0x000fe400087fe4ff */
[----:B------:R-:W-:-:S02]  /*c090*/  UIADD3.X UR37, UPT, UPT, UR37, -0x1, URZ, UP1, !UPT ;  /* 0xffffffff25257890 */ /* 0x000fc40008ffe4ff */
[----:B------:R-:W-:Y:S02]  /*c0a0*/  UIADD3.X UR12, UPT, UPT, UR12, -0x1, URZ, UP2, !UPT ;  /* 0xffffffff0c0c7890 */ /* 0x000fe400097fe4ff */
[----:B------:R-:W-:Y:S01]  /*c0b0*/  UIADD3.X UR9, UPT, UPT, UR9, -0x1, URZ, UP3, !UPT ;  /* 0xffffffff09097890 */ /* 0x000fe20009ffe4ff */
[----:B---3--:R-:W-:Y:S04]  /*c0c0*/  STS.128 [R128], R4 ;  /* 0x0000000480007388 */ /* 0x008fe80000000c00 */
[----:B----4-:R-:W-:Y:S04]  /*c0d0*/  STS.128 [R128+0x200], R12 ;  /* 0x0002000c80007388 */ /* 0x010fe80000000c00 */
[----:B------:R0:W-:Y:S04]  /*c0e0*/  STS.128 [R128+0x400], R16 ;  /* 0x0004001080007388 */ /* 0x0001e80000000c00 */
[----:B------:R2:W-:Y:S01]  /*c0f0*/  STS.128 [R128+0x600], R52 ;  /* 0x0006003480007388 */ /* 0x0005e20000000c00 */
[----:B------:R-:W-:-:S03]  /*c100*/  NOP ;  /* 0x0000000000007918 */ /* 0x000fc60000000000 */
[----:B-1----:R-:W1:Y:S04]  /*c110*/  LDS.128 R56, [R62] ;  /* 0x000000003e387984 */ /* 0x002e680000000c00 */
[----:B------:R-:W3:Y:S01]  /*c120*/  LDS.128 R8, [R62+0x10] ;  /* 0x000010003e087984 */ /* 0x000ee20000000c00 */
[----:B0-----:R-:W0:Y:S03]  /*c130*/  LDC.64 R18, c[0x0][0x4f8] ;  /* 0x00013e00ff127b82 */ /* 0x001e260000000a00 */
[----:B------:R-:W4:Y:S05]  /*c140*/  LDS.128 R4, [R62+0x20] ;  /* 0x000020003e047984 */ /* 0x000f2a0000000c00 */
[----:B--2---:R-:W2:Y:S01]  /*c150*/  LDC.64 R52, c[0x0][0x550] ;  /* 0x00015400ff347b82 */ /* 0x004ea20000000a00 */
[----:B-1----:R-:W-:Y:S01]  /*c160*/  FADD.FTZ R56, R56, UR5 ;  /* 0x0000000538387e21 */ /* 0x002fe20008010000 */
        /* <DEDUP_REMOVED lines=8> */
[----:B------:R-:W-:-:S02]  /*c1f0*/  FSETP.GTU.FTZ.AND P4, PT, R59, 20, PT ;  /* 0x41a000003b00780b */ /* 0x000fc40003f9c000 */
[----:B------:R-:W-:-:S07]  /*c200*/  FSETP.GTU.FTZ.AND P0, PT, R58, 20, PT ;  /* 0x41a000003a00780b */ /* 0x000fce0003f1c000 */
[----:B------:R-:W-:Y:S02]  /*c210*/  @!P2 FMUL.FTZ R0, R56, -1.4426950216293334961 ;  /* 0xbfb8aa3b3800a820 */ /* 0x000fe40000410000 */
[----:B------:R-:W-:Y:S02]  /*c220*/  @!P1 FMUL.FTZ R12, R57, -1.4426950216293334961 ;  /* 0xbfb8aa3b390c9820 */ /* 0x000fe40000410000 */
[----:B------:R-:W-:Y:S02]  /*c230*/  @!P4 FMUL.FTZ R3, R59, -1.4426950216293334961 ;  /* 0xbfb8aa3b3b03c820 */ /* 0x000fe40000410000 */
[----:B------:R-:W1:Y:S01]  /*c240*/  @!P2 MUFU.EX2 R0, R0 ;  /* 0x000000000000a308 */ /* 0x000e620000000800 */
[----:B------:R-:W-:-:S07]  /*c250*/  @!P0 FMUL.FTZ R15, R58, -1.4426950216293334961 ;  /* 0xbfb8aa3b3a0f8820 */ /* 0x000fce0000410000 */
[----:B------:R-:W3:Y:S08]  /*c260*/  @!P1 MUFU.EX2 R14, R12 ;  /* 0x0000000c000e9308 */ /* 0x000ef00000000800 */
[----:B------:R4:W5:Y:S01]  /*c270*/  @!P4 MUFU.EX2 R16, R3 ;  /* 0x000000030010c308 */ /* 0x0009620000000800 */
[----:B-1----:R-:W-:-:S07]  /*c280*/  @!P2 FADD.FTZ R0, R0, 1 ;  /* 0x3f8000000000a421 */ /* 0x002fce0000010000 */
[----:B------:R-:W1:Y:S01]  /*c290*/  @!P0 MUFU.EX2 R15, R15 ;  /* 0x0000000f000f8308 */ /* 0x000e620000000800 */
[----:B----4-:R-:W-:-:S03]  /*c2a0*/  MOV R3, RZ ;  /* 0x000000ff00037202 */ /* 0x010fc60000000f00 */
[----:B0-----:R-:W-:-:S04]  /*c2b0*/  IMAD.WIDE.U32 R12, R18, UR18, R2 ;  /* 0x00000012120c7c25 */ /* 0x001fc8000f8e0002 */
[----:B------:R-:W-:Y:S01]  /*c2c0*/  FADD.FTZ R18, R8, UR5 ;  /* 0x0000000508127e21 */ /* 0x000fe20008010000 */
[----:B---3--:R-:W-:Y:S01]  /*c2d0*/  @!P1 FADD.FTZ R8, R14, 1 ;  /* 0x3f8000000e089421 */ /* 0x008fe20000010000 */
[----:B------:R-:W0:Y:S01]  /*c2e0*/  @!P2 MUFU.RCP R17, R0 ;  /* 0x000000000011a308 */ /* 0x000e220000001000 */
[----:B------:R-:W-:Y:S02]  /*c2f0*/  IMAD R13, R19, UR18, R13 ;  /* 0x00000012130d7c24 */ /* 0x000fe4000f8e020d */
[----:B------:R-:W-:Y:S01]  /*c300*/  FADD.FTZ R19, R9, UR5 ;  /* 0x0000000509137e21 */ /* 0x000fe20008010000 */
[----:B------:R-:W-:Y:S01]  /*c310*/  FSETP.GTU.FTZ.AND P6, PT, R18, 20, PT ;  /* 0x41a000001200780b */ /* 0x000fe20003fdc000 */
[----:B-----5:R-:W-:Y:S01]  /*c320*/  @!P4 FADD.FTZ R16, R16, 1 ;  /* 0x3f8000001010c421 */ /* 0x020fe20000010000 */
[C---:B------:R-:W-:Y:S02]  /*c330*/  IMAD.WIDE.U32 R12, R144.reuse, UR14, R12 ;  /* 0x0000000e900c7c25 */ /* 0x040fe4000f8e000c */
[----:B------:R-:W-:Y:S01]  /*c340*/  FSETP.GTU.FTZ.AND P5, PT, R19, 20, PT ;  /* 0x41a000001300780b */ /* 0x000fe20003fbc000 */
[----:B------:R-:W3:Y:S01]  /*c350*/  @!P1 MUFU.RCP R8, R8 ;  /* 0x0000000800089308 */ /* 0x000ee20000001000 */
[----:B-1----:R-:W-:Y:S01]  /*c360*/  @!P0 FADD.FTZ R9, R15, 1 ;  /* 0x3f8000000f098421 */ /* 0x002fe20000010000 */
[----:B------:R-:W-:Y:S01]  /*c370*/  IMAD R13, R144, UR15, R13 ;  /* 0x0000000f900d7c24 */ /* 0x000fe2000f8e020d */
[C---:B--2---:R-:W-:Y:S01]  /*c380*/  LEA R14, P3, R12.reuse, R52, 0x2 ;  /* 0x000000340c0e7211 */ /* 0x044fe200078610ff */
[----:B------:R-:W1:Y:S03]  /*c390*/  LDCU.64 UR14, c[0x0][0x520] ;  /* 0x0000a400ff0e77ac */ /* 0x000e660008000a00 */
[----:B------:R-:W-:Y:S01]  /*c3a0*/  LEA.HI.X R15, R12, R53, R13, 0x2, P3 ;  /* 0x000000350c0f7211 */ /* 0x000fe200018f140d */
[----:B------:R-:W2:Y:S01]  /*c3b0*/  @!P0 MUFU.RCP R9, R9 ;  /* 0x0000000900098308 */ /* 0x000ea20000001000 */
[----:B------:R-:W-:Y:S01]  /*c3c0*/  FADD.FTZ R13, R4, UR5 ;  /* 0x00000005040d7e21 */ /* 0x000fe20008010000 */
[----:B0-----:R-:W-:Y:S01]  /*c3d0*/  @!P2 FMUL.FTZ R32, R32, R17 ;  /* 0x000000112020a220 */ /* 0x001fe20000410000 */
[----:B------:R-:W-:Y:S01]  /*c3e0*/  FSETP.GTU.FTZ.AND P3, PT, R10, 20, PT ;  /* 0x41a000000a00780b */ /* 0x000fe20003f7c000 */
[----:B------:R-:W-:Y:S01]  /*c3f0*/  @!P5 FMUL.FTZ R12, R19, -1.4426950216293334961 ;  /* 0xbfb8aa3b130cd820 */ /* 0x000fe20000410000 */
[----:B------:R-:W-:Y:S01]  /*c400*/  FSETP.GTU.FTZ.AND P2, PT, R11, 20, PT ;  /* 0x41a000000b00780b */ /* 0x000fe20003f5c000 */
[----:B------:R-:W-:Y:S01]  /*c410*/  FADD.FTZ R17, R5, UR5 ;  /* 0x0000000505117e21 */ /* 0x000fe20008010000 */
[----:B------:R-:W-:Y:S01]  /*c420*/  @!P6 FMUL.FTZ R0, R18, -1.4426950216293334961 ;  /* 0xbfb8aa3b1200e820 */ /* 0x000fe20000410000 */
[----:B------:R-:W-:Y:S01]  /*c430*/  FADD.FTZ R18, R6, UR5 ;  /* 0x0000000506127e21 */ /* 0x000fe20008010000 */
[----:B---3--:R-:W-:Y:S01]  /*c440*/  @!P1 FMUL.FTZ R33, R33, R8 ;  /* 0x0000000821219220 */ /* 0x008fe20000410000 */
[----:B------:R-:W-:Y:S01]  /*c450*/  FSETP.GTU.FTZ.AND P1, PT, R13, 20, PT ;  /* 0x41a000000d00780b */ /* 0x000fe20003f3c000 */
[----:B------:R-:W0:Y:S05]  /*c460*/  @!P5 MUFU.EX2 R12, R12 ;  /* 0x0000000c000cd308 */ /* 0x000e2a0000000800 */
[----:B------:R-:W-:Y:S01]  /*c470*/  @!P3 FMUL.FTZ R4, R10, -1.4426950216293334961 ;  /* 0xbfb8aa3b0a04b820 */ /* 0x000fe20000410000 */
[----:B--2---:R-:W-:Y:S01]  /*c480*/  @!P0 FMUL.FTZ R34, R34, R9 ;  /* 0x0000000922228220 */ /* 0x004fe20000410000 */
[----:B------:R-:W-:Y:S01]  /*c490*/  @!P2 FMUL.FTZ R5, R11, -1.4426950216293334961 ;  /* 0xbfb8aa3b0b05a820 */ /* 0x000fe20000410000 */
[----:B------:R-:W2:Y:S01]  /*c4a0*/  @!P6 MUFU.EX2 R0, R0 ;  /* 0x000000000000e308 */ /* 0x000ea20000000800 */
[----:B------:R-:W3:Y:S01]  /*c4b0*/  LDS.128 R8, [R62+0x30] ;  /* 0x000030003e087984 */ /* 0x000ee20000000c00 */
[----:B------:R-:W-:-:S02]  /*c4c0*/  FSETP.GTU.FTZ.AND P0, PT, R17, 20, PT ;  /* 0x41a000001100780b */ /* 0x000fc40003f1c000 */
[----:B------:R-:W-:Y:S01]  /*c4d0*/  @!P1 FMUL.FTZ R13, R13, -1.4426950216293334961 ;  /* 0xbfb8aa3b0d0d9820 */ /* 0x000fe20000410000 */
[----:B------:R-:W-:Y:S01]  /*c4e0*/  BAR.SYNC.DEFER_BLOCKING 0x0 ;  /* 0x0000000000007b1d */ /* 0x000fe20000010000 */
[----:B0-----:R-:W-:-:S05]  /*c4f0*/  @!P5 FADD.FTZ R12, R12, 1 ;  /* 0x3f8000000c0cd421 */ /* 0x001fca0000010000 */
[----:B------:R-:W0:Y:S04]  /*c500*/  @!P1 MUFU.EX2 R13, R13 ;  /* 0x0000000d000d9308 */ /* 0x000e280000000800 */
[----:B------:R-:W-:Y:S01]  /*c510*/  @!P0 FMUL.FTZ R17, R17, -1.4426950216293334961 ;  /* 0xbfb8aa3b11118820 */ /* 0x000fe20000410000 */
[----:B--2---:R-:W-:-:S03]  /*c520*/  @!P6 FADD.FTZ R0, R0, 1 ;  /* 0x3f8000000000e421 */ /* 0x004fc60000010000 */
[----:B------:R-:W2:Y:S08]  /*c530*/  @!P3 MUFU.EX2 R4, R4 ;  /* 0x000000040004b308 */ /* 0x000eb00000000800 */
[----:B------:R-:W4:Y:S01]  /*c540*/  @!P2 MUFU.EX2 R5, R5 ;  /* 0x000000050005a308 */ /* 0x000f220000000800 */
[----:B0-----:R-:W-:Y:S01]  /*c550*/  @!P1 FADD.FTZ R13, R13, 1 ;  /* 0x3f8000000d0d9421 */ /* 0x001fe20000010000 */
[----:B------:R-:W-:Y:S04]  /*c560*/  STS.128 [R62], R36 ;  /* 0x000000243e007388 */ /* 0x000fe80000000c00 */
[----:B------:R-:W-:Y:S02]  /*c570*/  STS.128 [R62+0x10], R40 ;  /* 0x000010283e007388 */ /* 0x000fe40000000c00 */
[----:B------:R-:W0:Y:S01]  /*c580*/  @!P6 MUFU.RCP R19, R0 ;  /* 0x000000000013e308 */ /* 0x000e220000001000 */
[----:B--2---:R-:W-:Y:S01]  /*c590*/  @!P3 FADD.FTZ R4, R4, 1 ;  /* 0x3f8000000404b421 */ /* 0x004fe20000010000 */
[----:B------:R2:W-:Y:S01]  /*c5a0*/  STS.128 [R62+0x20], R44 ;  /* 0x0000202c3e007388 */ /* 0x0005e20000000c00 */
[----:B---3--:R-:W-:Y:S01]  /*c5b0*/  FADD.FTZ R8, R8, UR5 ;  /* 0x0000000508087e21 */ /* 0x008fe20008010000 */
[----:B------:R-:W-:-:S04]  /*c5c0*/  FADD.FTZ R10, R10, UR5 ;  /* 0x000000050a0a7e21 */ /* 0x000fc80008010000 */
[----:B------:R-:W3:Y:S01]  /*c5d0*/  @!P5 MUFU.RCP R12, R12 ;  /* 0x0000000c000cd308 */ /* 0x000ee20000001000 */
[----:B----4-:R-:W-:Y:S01]  /*c5e0*/  @!P2 FADD.FTZ R5, R5, 1 ;  /* 0x3f8000000505a421 */ /* 0x010fe20000010000 */
[----:B------:R-:W-:Y:S01]  /*c5f0*/  FADD.FTZ R11, R11, UR5 ;  /* 0x000000050b0b7e21 */ /* 0x000fe20008010000 */
[----:B------:R-:W-:Y:S01]  /*c600*/  FADD.FTZ R9, R9, UR5 ;  /* 0x0000000509097e21 */ /* 0x000fe20008010000 */
[----:B------:R-:W-:Y:S01]  /*c610*/  STS.128 [R62+0x30], R48 ;  /* 0x000030303e007388 */ /* 0x000fe20000000c00 */
[----:B------:R-:W-:-:S03]  /*c620*/  NOP ;  /* 0x0000000000007918 */ /* 0x000fc60000000000 */
[----:B------:R4:W5:Y:S01]  /*c630*/  @!P3 MUFU.RCP R53, R4 ;  /* 0x000000040035b308 */ /* 0x0009620000001000 */
[----:B0-----:R-:W-:Y:S01]  /*c640*/  @!P6 FMUL.FTZ R28, R28, R19 ;  /* 0x000000131c1ce220 */ /* 0x001fe20000410000 */
[----:B------:R-:W-:Y:S01]  /*c650*/  FSETP.GTU.FTZ.AND P6, PT, R7, 20, PT ;  /* 0x41a000000700780b */ /* 0x000fe20003fdc000 */
[----:B------:R-:W-:Y:S01]  /*c660*/  LDS.128 R56, [R128+0x200] ;  /* 0x0002000080387984 */ /* 0x000fe20000000c00 */
[----:B--2---:R-:W0:Y:S01]  /*c670*/  LDC.64 R44, c[0x0][0x518] ;  /* 0x00014600ff2c7b82 */ /* 0x004e220000000a00 */
[----:B---3--:R-:W-:Y:S01]  /*c680*/  @!P5 FMUL.FTZ R29, R29, R12 ;  /* 0x0000000c1d1dd220 */ /* 0x008fe20000410000 */
[----:B------:R-:W-:Y:S02]  /*c690*/  FSETP.GTU.FTZ.AND P5, PT, R8, 20, PT ;  /* 0x41a000000800780b */ /* 0x000fe40003fbc000 */
[----:B------:R2:W3:Y:S01]  /*c6a0*/  @!P2 MUFU.RCP R6, R5 ;  /* 0x000000050006a308 */ /* 0x0004e20000001000 */
[----:B------:R-:W-:Y:S04]  /*c6b0*/  LDS.128 R36, [R128+0x400] ;  /* 0x0004000080247984 */ /* 0x000fe80000000c00 */
[----:B------:R-:W-:Y:S02]  /*c6c0*/  LDS.128 R40, [R128+0x600] ;  /* 0x0006000080287984 */ /* 0x000fe40000000c00 */
[----:B----4-:R-:W-:Y:S01]  /*c6d0*/  @!P6 FMUL.FTZ R4, R7, -1.4426950216293334961 ;  /* 0xbfb8aa3b0704e820 */ /* 0x010fe20000410000 */
[----:B------:R-:W4:Y:S01]  /*c6e0*/  @!P1 MUFU.RCP R13, R13 ;  /* 0x0000000d000d9308 */ /* 0x000f220000001000 */
[----:B-----5:R-:W-:Y:S01]  /*c6f0*/  @!P3 FMUL.FTZ R30, R30, R53 ;  /* 0x000000351e1eb220 */ /* 0x020fe20000410000 */
[----:B------:R-:W-:Y:S01]  /*c700*/  FSETP.GTU.FTZ.AND P3, PT, R9, 20, PT ;  /* 0x41a000000900780b */ /* 0x000fe20003f7c000 */
[----:B------:R-:W5:Y:S01]  /*c710*/  LDS.128 R52, [R128] ;  /* 0x0000000080347984 */ /* 0x000f620000000c00 */
[----:B--2---:R-:W-:-:S04]  /*c720*/  @!P5 FMUL.FTZ R5, R8, -1.4426950216293334961 ;  /* 0xbfb8aa3b0805d820 */ /* 0x004fc80000410000 */
[----:B------:R-:W2:Y:S01]  /*c730*/  @!P4 MUFU.RCP R16, R16 ;  /* 0x000000100010c308 */ /* 0x000ea20000001000 */
[----:B---3--:R-:W-:Y:S01]  /*c740*/  @!P2 FMUL.FTZ R31, R31, R6 ;  /* 0x000000061f1fa220 */ /* 0x008fe20000410000 */
[----:B------:R-:W-:Y:S01]  /*c750*/  FSETP.GTU.FTZ.AND P2, PT, R10, 20, PT ;  /* 0x41a000000a00780b */ /* 0x000fe20003f5c000 */
[----:B0-----:R-:W-:-:S04]  /*c760*/  IMAD.WIDE.U32 R2, R44, UR18, R2 ;  /* 0x000000122c027c25 */ /* 0x001fc8000f8e0002 */
[----:B------:R-:W-:Y:S01]  /*c770*/  @!P3 FMUL.FTZ R6, R9, -1.4426950216293334961 ;  /* 0xbfb8aa3b0906b820 */ /* 0x000fe20000410000 */
[----:B------:R-:W0:Y:S01]  /*c780*/  @!P6 MUFU.EX2 R4, R4 ;  /* 0x000000040004e308 */ /* 0x000e220000000800 */
[----:B----4-:R-:W-:Y:S01]  /*c790*/  @!P1 FMUL.FTZ R24, R24, R13 ;  /* 0x0000000d18189220 */ /* 0x010fe20000410000 */
[----:B------:R-:W-:Y:S01]  /*c7a0*/  FSETP.GTU.FTZ.AND P1, PT, R11, 20, PT ;  /* 0x41a000000b00780b */ /* 0x000fe20003f3c000 */
[----:B------:R-:W-:-:S04]  /*c7b0*/  IMAD R3, R45, UR18, R3 ;  /* 0x000000122d037c24 */ /* 0x000fc8000f8e0203 */
[----:B------:R-:W-:Y:S01]  /*c7c0*/  @!P2 FMUL.FTZ R7, R10, -1.4426950216293334961 ;  /* 0xbfb8aa3b0a07a820 */ /* 0x000fe20000410000 */
[----:B------:R-:W3:Y:S01]  /*c7d0*/  @!P5 MUFU.EX2 R5, R5 ;  /* 0x000000050005d308 */ /* 0x000ee20000000800 */
[----:B--2---:R-:W-:Y:S01]  /*c7e0*/  @!P4 FMUL.FTZ R35, R35, R16 ;  /* 0x000000102323c220 */ /* 0x004fe20000410000 */
[----:B------:R-:W-:Y:S01]  /*c7f0*/  FSETP.GTU.FTZ.AND P4, PT, R18, 20, PT ;  /* 0x41a000001200780b */ /* 0x000fe20003f9c000 */
[----:B-1----:R-:W-:-:S04]  /*c800*/  IMAD.WIDE.U32 R2, R144, UR14, R2 ;  /* 0x0000000e90027c25 */ /* 0x002fc8000f8e0002 */
[----:B------:R-:W-:Y:S01]  /*c810*/  @!P1 FMUL.FTZ R10, R11, -1.4426950216293334961 ;  /* 0xbfb8aa3b0b0a9820 */ /* 0x000fe20000410000 */
[----:B------:R0:W1:Y:S07]  /*c820*/  @!P3 MUFU.EX2 R8, R6 ;  /* 0x000000060008b308 */ /* 0x00006e0000000800 */
[----:B------:R-:W-:Y:S01]  /*c830*/  @!P4 FMUL.FTZ R0, R18, -1.4426950216293334961 ;  /* 0xbfb8aa3b1200c820 */ /* 0x000fe20000410000 */
[----:B------:R3:W2:Y:S01]  /*c840*/  @!P2 MUFU.EX2 R9, R7 ;  /* 0x000000070009a308 */ /* 0x0006a20000000800 */
[----:B0-----:R-:W-:-:S07]  /*c850*/  @!P6 FADD.FTZ R6, R4, 1 ;  /* 0x3f8000000406e421 */ /* 0x001fce0000010000 */
[----:B------:R-:W0:Y:S01]  /*c860*/  @!P1 MUFU.EX2 R10, R10 ;  /* 0x0000000a000a9308 */ /* 0x000e220000000800 */
[----:B---3--:R-:W-:Y:S01]  /*c870*/  @!P5 FADD.FTZ R7, R5, 1 ;  /* 0x3f8000000507d421 */ /* 0x008fe20000010000 */
[----:B------:R-:W-:-:S04]  /*c880*/  IMAD.WIDE.U32 R4, R61, 0x10, R14 ;  /* 0x000000103d047825 */ /* 0x000fc800078e000e */
[----:B-1----:R-:W-:Y:S01]  /*c890*/  @!P3 FADD.FTZ R8, R8, 1 ;  /* 0x3f8000000808b421 */ /* 0x002fe20000010000 */
[----:B-----5:R-:W-:Y:S01]  /*c8a0*/  STG.E.128 desc[UR16][R4.64], R52 ;  /* 0x0000003404007986 */ /* 0x020fe2000c101d10 */
[----:B------:R-:W1:Y:S01]  /*c8b0*/  @!P0 MUFU.EX2 R17, R17 ;  /* 0x0000001100118308 */ /* 0x000e620000000800 */
[----:B--2---:R-:W-:Y:S02]  /*c8c0*/  @!P2 FADD.FTZ R9, R9, 1 ;  /* 0x3f8000000909a421 */ /* 0x004fe40000010000 */
[----:B------:R-:W-:Y:S04]  /*c8d0*/  STG.E.128 desc[UR16][R4.64+0x200], R56 ;  /* 0x0002003804007986 */ /* 0x000fe8000c101d10 */
[----:B------:R-:W-:Y:S01]  /*c8e0*/  STG.E.128 desc[UR16][R4.64+0x400], R36 ;  /* 0x0004002404007986 */ /* 0x000fe2000c101d10 */
[----:B------:R-:W2:Y:S01]  /*c8f0*/  @!P4 MUFU.EX2 R0, R0 ;  /* 0x000000000000c308 */ /* 0x000ea20000000800 */
[----:B0-----:R-:W-:-:S02]  /*c900*/  @!P1 FADD.FTZ R10, R10, 1 ;  /* 0x3f8000000a0a9421 */ /* 0x001fc40000010000 */
[----:B------:R0:W-:Y:S01]  /*c910*/  STG.E.128 desc[UR16][R4.64+0x600], R40 ;  /* 0x0006002804007986 */ /* 0x0001e2000c101d10 */
[----:B------:R-:W-:Y:S01]  /*c920*/  BAR.SYNC.DEFER_BLOCKING 0x0 ;  /* 0x0000000000007b1d */ /* 0x000fe20000010000 */
[----:B-1----:R-:W-:-:S05]  /*c930*/  @!P0 FADD.FTZ R17, R17, 1 ;  /* 0x3f80000011118421 */ /* 0x002fca0000010000 */
[----:B------:R-:W1:Y:S01]  /*c940*/  @!P0 MUFU.RCP R12, R17 ;  /* 0x00000011000c8308 */ /* 0x000e620000001000 */
[----:B--2---:R-:W-:-:S07]  /*c950*/  @!P4 FADD.FTZ R0, R0, 1 ;  /* 0x3f8000000000c421 */ /* 0x004fce0000010000 */
[----:B------:R2:W3:Y:S01]  /*c960*/  @!P4 MUFU.RCP R11, R0 ;  /* 0x00000000000bc308 */ /* 0x0004e20000001000 */
[----:B0-----:R-:W0:Y:S07]  /*c970*/  LDC.64 R4, c[0x0][0x560] ;  /* 0x00015800ff047b82 */ /* 0x001e2e0000000a00 */
[----:B------:R-:W4:Y:S01]  /*c980*/  @!P6 MUFU.RCP R6, R6 ;  /* 0x000000060006e308 */ /* 0x000f220000001000 */
[----:B-1----:R-:W-:Y:S01]  /*c990*/  @!P0 FMUL.FTZ R25, R25, R12 ;  /* 0x0000000c19198220 */ /* 0x002fe20000410000 */
[----:B------:R1:W-:Y:S01]  /*c9a0*/  STS.128 [R62], R32 ;  /* 0x000000203e007388 */ /* 0x0003e20000000c00 */
[----:B--2---:R-:W-:-:S03]  /*c9b0*/  FADD.FTZ R0, R32, R145 ;  /* 0x0000009120007221 */ /* 0x004fc60000010000 */
[----:B------:R2:W-:Y:S02]  /*c9c0*/  STS.128 [R62+0x10], R28 ;  /* 0x0000101c3e007388 */ /* 0x0005e40000000c00 */
[----:B------:R-:W5:Y:S01]  /*c9d0*/  @!P5 MUFU.RCP R7, R7 ;  /* 0x000000070007d308 */ /* 0x000f620000001000 */
[----:B---3--:R-:W-:-:S07]  /*c9e0*/  @!P4 FMUL.FTZ R26, R26, R11 ;  /* 0x0000000b1a1ac220 */ /* 0x008fce0000410000 */
[----:B------:R-:W3:Y:S01]  /*c9f0*/  @!P3 MUFU.RCP R8, R8 ;  /* 0x000000080008b308 */ /* 0x000ee20000001000 */
[----:B----4-:R-:W-:Y:S01]  /*ca00*/  @!P6 FMUL.FTZ R27, R27, R6 ;  /* 0x000000061b1be220 */ /* 0x010fe20000410000 */
[----:B0-----:R-:W-:-:S04]  /*ca10*/  LEA R4, P0, R2, R4, 0x2 ;  /* 0x0000000402047211 */ /* 0x001fc800078010ff */
[----:B------:R0:W-:Y:S02]  /*ca20*/  STS.128 [R62+0x20], R24 ;  /* 0x000020183e007388 */ /* 0x0001e40000000c00 */
[----:B------:R-:W4:Y:S01]  /*ca30*/  @!P2 MUFU.RCP R9, R9 ;  /* 0x000000090009a308 */ /* 0x000f220000001000 */
[----:B-----5:R-:W-:Y:S01]  /*ca40*/  @!P5 FMUL.FTZ R20, R20, R7 ;  /* 0x000000071414d220 */ /* 0x020fe20000410000 */
[----:B------:R-:W-:-:S04]  /*ca50*/  FADD.FTZ R7, R0, R33 ;  /* 0x0000002100077221 */ /* 0x000fc80000010000 */
[----:B------:R-:W-:Y:S02]  /*ca60*/  FADD.FTZ R0, R7, R34 ;  /* 0x0000002207007221 */ /* 0x000fe40000010000 */
[----:B------:R-:W5:Y:S01]  /*ca70*/  @!P1 MUFU.RCP R10, R10 ;  /* 0x0000000a000a9308 */ /* 0x000f620000001000 */
[----:B---3--:R-:W-:Y:S01]  /*ca80*/  @!P3 FMUL.FTZ R21, R21, R8 ;  /* 0x000000081515b220 */ /* 0x008fe20000410000 */
[----:B-1----:R-:W-:Y:S01]  /*ca90*/  FADD.FTZ R35, R0, R35 ;  /* 0x0000002300237221 */ /* 0x002fe20000010000 */
[----:B------:R-:W-:-:S03]  /*caa0*/  IMAD R0, R144, UR15, R3 ;  /* 0x0000000f90007c24 */ /* 0x000fc6000f8e0203 */
[----:B--2---:R-:W-:Y:S02]  /*cab0*/  FADD.FTZ R28, R35, R28 ;  /* 0x0000001c231c7221 */ /* 0x004fe40000010000 */
[----:B------:R-:W-:Y:S01]  /*cac0*/  LEA.HI.X R5, R2, R5, R0, 0x2, P0 ;  /* 0x0000000502057211 */ /* 0x000fe200000f1400 */
[----:B----4-:R-:W-:Y:S01]  /*cad0*/  @!P2 FMUL.FTZ R22, R22, R9 ;  /* 0x000000091616a220 */ /* 0x010fe20000410000 */
[----:B------:R-:W-:Y:S01]  /*cae0*/  FADD.FTZ R29, R28, R29 ;  /* 0x0000001d1c1d7221 */ /* 0x000fe20000010000 */
[----:B------:R-:W-:Y:S01]  /*caf0*/  ISETP.GT.AND P0, PT, R142, 0x1, PT ;  /* 0x000000018e00780c */ /* 0x000fe20003f04270 */
[----:B------:R-:W-:-:S04]  /*cb00*/  IMAD.WIDE.U32 R2, R61, 0x10, R4 ;  /* 0x000000103d027825 */ /* 0x000fc800078e0004 */
[----:B------:R-:W-:Y:S01]  /*cb10*/  FADD.FTZ R30, R29, R30 ;  /* 0x0000001e1d1e7221 */ /* 0x000fe20000010000 */
[----:B------:R-:W-:Y:S01]  /*cb20*/  MOV R142, R60 ;  /* 0x0000003c008e7202 */ /* 0x000fe20000000f00 */
[----:B-----5:R-:W-:Y:S02]  /*cb30*/  @!P1 FMUL.FTZ R23, R23, R10 ;  /* 0x0000000a17179220 */ /* 0x020fe40000410000 */
[----:B------:R-:W-:-:S03]  /*cb40*/  FADD.FTZ R31, R30, R31 ;  /* 0x0000001f1e1f7221 */ /* 0x000fc60000010000 */
[----:B------:R1:W-:Y:S01]  /*cb50*/  STS.128 [R62+0x30], R20 ;  /* 0x000030143e007388 */ /* 0x0003e20000000c00 */
[----:B------:R-:W-:-:S03]  /*cb60*/  NOP ;  /* 0x0000000000007918 */ /* 0x000fc60000000000 */
[----:B------:R-:W2:Y:S01]  /*cb70*/  LDS.128 R8, [R128] ;  /* 0x0000000080087984 */ /* 0x000ea20000000c00 */
[----:B0-----:R-:W-:-:S03]  /*cb80*/  FADD.FTZ R24, R31, R24 ;  /* 0x000000181f187221 */ /* 0x001fc60000010000 */
[----:B------:R-:W0:Y:S01]  /*cb90*/  LDS.128 R12, [R128+0x200] ;  /* 0x00020000800c7984 */ /* 0x000e220000000c00 */
[----:B------:R-:W-:-:S03]  /*cba0*/  FADD.FTZ R25, R24, R25 ;  /* 0x0000001918197221 */ /* 0x000fc60000010000 */
[----:B------:R-:W3:Y:S01]  /*cbb0*/  LDS.128 R16, [R128+0x400] ;  /* 0x0004000080107984 */ /* 0x000ee20000000c00 */
[----:B------:R-:W-:-:S03]  /*cbc0*/  FADD.FTZ R26, R25, R26 ;  /* 0x0000001a191a7221 */ /* 0x000fc60000010000 */
[----:B------:R-:W4:Y:S01]  /*cbd0*/  LDS.128 R36, [R128+0x600] ;  /* 0x0006000080247984 */ /* 0x000f220000000c00 */
[----:B------:R-:W-:-:S04]  /*cbe0*/  FADD.FTZ R27, R26, R27 ;  /* 0x0000001b1a1b7221 */ /* 0x000fc80000010000 */
[----:B-1----:R-:W-:-:S04]  /*cbf0*/  FADD.FTZ R20, R27, R20 ;  /* 0x000000141b147221 */ /* 0x002fc80000010000 */
[----:B------:R-:W-:-:S04]  /*cc00*/  FADD.FTZ R21, R20, R21 ;  /* 0x0000001514157221 */ /* 0x000fc80000010000 */
[----:B------:R-:W-:-:S04]  /*cc10*/  FADD.FTZ R22, R21, R22 ;  /* 0x0000001615167221 */ /* 0x000fc80000010000 */
[----:B------:R-:W-:Y:S01]  /*cc20*/  FADD.FTZ R145, R22, R23 ;  /* 0x0000001716917221 */ /* 0x000fe20000010000 */
[----:B--2---:R1:W-:Y:S04]  /*cc30*/  STG.E.128 desc[UR16][R2.64], R8 ;  /* 0x0000000802007986 */ /* 0x0043e8000c101d10 */
[----:B0-----:R1:W-:Y:S04]  /*cc40*/  STG.E.128 desc[UR16][R2.64+0x200], R12 ;  /* 0x0002000c02007986 */ /* 0x0013e8000c101d10 */
[----:B---3--:R1:W-:Y:S04]  /*cc50*/  STG.E.128 desc[UR16][R2.64+0x400], R16 ;  /* 0x0004001002007986 */ /* 0x0083e8000c101d10 */
[----:B----4-:R1:W-:Y:S01]  /*cc60*/  STG.E.128 desc[UR16][R2.64+0x600], R36 ;  /* 0x0006002402007986 */ /* 0x0103e2000c101d10 */
[----:B------:R-:W-:Y:S05]  /*cc70*/  @P0 BRA `(.L_x_14480) ;  /* 0xffffff3c00c80947 */ /* 0x000fea000383ffff */
.L_x_14363:
        /* <DEDUP_REMOVED lines=34> */
.L_x_14482:
[----:B------:R-:W-:Y:S05]  /*cea0*/  BSYNC.RECONVERGENT B0 ;  /* 0x0000000000007941 */ /* 0x000fea0003800200 */
.L_x_14481:
        /* <DEDUP_REMOVED lines=26> */
.L_x_14484:
[----:B------:R-:W-:Y:S05]  /*d050*/  BSYNC.RECONVERGENT B0 ;  /* 0x0000000000007941 */ /* 0x000fea0003800200 */
.L_x_14483:
        /* <DEDUP_REMOVED lines=17> */
.L_x_14486:
        /* <DEDUP_REMOVED lines=26> */
.L_x_14485:
[----:B------:R-:W-:Y:S05]  /*d310*/  EXIT ;  /* 0x000000000000794d */ /* 0x000fea0003800000 */
.L_x_14487:
        /* <DEDUP_REMOVED lines=14> */
.L_x_18743:


//--------------------- .text._Z25selective_scan_bwd_kernelI32Selective_Scan_bwd_kernel_traitsILi32ELi16ELb1ELb1ELb0ELb0ELb0EfN3c107complexIfEEEEv12SSMParamsBwd --------------------------
	.section	.text._Z25selective_scan_bwd_kernelI32Selective_Scan_bwd_kernel_traitsILi32ELi16ELb1ELb1ELb0ELb0ELb0EfN3c107complexIfEEEEv12SSMParamsBwd,"ax",@progbits
	.align	128
        .global         _Z25selective_scan_bwd_kernelI32Selective_Scan_bwd_kernel_traitsILi32ELi16ELb1ELb1ELb0ELb0ELb0EfN3c107complexIfEEEEv12SSMParamsBwd
        .type           _Z25selective_scan_bwd_kernelI32Selective_Scan_bwd_kernel_traitsILi32ELi16ELb1ELb1ELb0ELb0ELb0EfN3c107complexIfEEEEv12SSMParamsBwd,@function
        .size           _Z25selective_scan_bwd_kernelI32Selective_Scan_bwd_kernel_traitsILi32ELi16ELb1ELb1ELb0ELb0ELb0EfN3c107complexIfEEEEv12SSMParamsBwd,(.L_x_18744 - _Z25selective_scan_bwd_kernelI32Selective_Scan_bwd_kernel_traitsILi32ELi16ELb1ELb1ELb0ELb0ELb0EfN3c107complexIfEEEEv12SSMParamsBwd)
        .other          _Z25selective_scan_bwd_kernelI32Selective_Scan_bwd_kernel_traitsILi32ELi16ELb1ELb1ELb0ELb0ELb0EfN3c107complexIfEEEEv12SSMParamsBwd,@"STO_CUDA_ENTRY STV_DEFAULT"
_Z25selective_scan_bwd_kernelI32Selective_Scan_bwd_kernel_traitsILi32ELi16ELb1ELb1ELb0ELb0ELb0EfN3c107complexIfEEEEv12SSMParamsBwd:
.text._Z25selective_scan_bwd_kernelI32Selective_Scan_bwd_kernel_traitsILi32ELi16ELb1ELb1ELb0ELb0ELb0EfN3c107complexIfEEEEv12SSMParamsBwd:
        /* <DEDUP_REMOVED lines=40> */
[----:B------:R-:W-:Y:S01]  /*0280*/  UMOV UR12, UR20 ;  /* 0x00000014000c7c82 */ /* 0x000fe20008000000 */
[----:B--2---:R-:W-:Y:S01]  /*0290*/  UIMAD.WIDE.U32 UR16, UR8, UR26, URZ ;  /* 0x0000001a081072a5 */ /* 0x004fe2000f8e00ff */
[----:B------:R-:W-:Y:S01]  /*02a0*/  MOV R129, RZ ;  /* 0x000000ff00817202 */ /* 0x000fe20000000f00 */
[----:B------:R-:W-:-:S02]  /*02b0*/  UIMAD.WIDE.U32 UR12, UR9, UR14, UR12 ;  /* 0x0000000e090c72a5 */ /* 0x000fc4000f8e000c */
[----:B------:R-:W-:Y:S02]  /*02c0*/  UIMAD UR14, UR9, UR19, UR11 ;  /* 0x00000013090e72a4 */ /* 0x000fe4000f8e020b */
[----:B------:R-:W-:Y:S01]  /*02d0*/  UIMAD UR11, UR8, UR27, UR17 ;  /* 0x0000001b080b72a4 */ /* 0x000fe2000f8e0211 */
[----:B------:R-:W2:Y:S01]  /*02e0*/  LDCU.64 UR26, c[0x0][0x4a0] ;  /* 0x00009400ff1a77ac */ /* 0x000ea20008000a00 */
[----:B0-----:R-:W0:Y:S01]  /*02f0*/  MUFU.RCP R0, R0 ;  /* 0x0000000000007308 */ /* 0x001e220000001000 */
[----:B-1----:R-:W-:Y:S02]  /*0300*/  ULEA UR18, UR25, 0xfffffe00, 0x9 ;  /* 0xfffffe0019127891 */ /* 0x002fe4000f8e48ff */
[----:B------:R-:W-:Y:S02]  /*0310*/  UIMAD UR20, UR9, UR15, UR13 ;  /* 0x0000000f091472a4 */ /* 0x000fe4000f8e020d */
[----:B------:R-:W-:Y:S02]  /*0320*/  UIADD3 UR10, UP3, UPT, UR18, UR10, URZ ;  /* 0x0000000a120a7290 */ /* 0x000fe4000ff7e0ff */
[----:B------:R-:W-:-:S02]  /*0330*/  USHF.R.S32.HI UR19, URZ, 0x1f, UR18 ;  /* 0x0000001fff137899 */ /* 0x000fc40008011412 */
[----:B------:R-:W-:Y:S02]  /*0340*/  UIADD3 UR12, UP2, UPT, UR18, UR12, URZ ;  /* 0x0000000c120c7290 */ /* 0x000fe4000ff5e0ff */
[----:B------:R-:W-:Y:S02]  /*0350*/  UIADD3.X UR14, UPT, UPT, UR19, UR14, URZ, UP3, !UPT ;  /* 0x0000000e130e7290 */ /* 0x000fe40009ffe4ff */
        /* <DEDUP_REMOVED lines=20> */
[----:B------:R-:W-:Y:S02]  /*04a0*/  ULEA.HI.X UR14, UR10, UR5, UR14, 0x2, UP1 ;  /* 0x000000050a0e7291 */ /* 0x000fe400088f140e */
[----:B------:R-:W-:Y:S01]  /*04b0*/  ULEA.HI.X UR17, UR12, UR7, UR17, 0x2, UP3 ;  /* 0x000000070c117291 */ /* 0x000fe200098f1411 */
[----:B------:R-:W-:Y:S01]  /*04c0*/  UMOV UR10, UR16 ;  /* 0x00000010000a7c82 */ /* 0x000fe20008000000 */
[----:B------:R-:W-:Y:S02]  /*04d0*/  USHF.R.U64 UR12, UR32, 0x1, UR33 ;  /* 0x00000001200c7899 */ /* 0x000fe40008001221 */
[----:B--2---:R-:W-:Y:S02]  /*04e0*/  UIMAD.WIDE.U32 UR4, UR9, UR26, UR10 ;  /* 0x0000001a090472a5 */ /* 0x004fe4000f8e000a */
[----:B------:R-:W-:Y:S01]  /*04f0*/  USHF.R.U32.HI UR11, URZ, 0x1, UR33 ;  /* 0x00000001ff0b7899 */ /* 0x000fe20008011621 */
[----:B------:R-:W0:Y:S03]  /*0500*/  LDCU.64 UR32, c[0x0][0x528] ;  /* 0x0000a500ff2077ac */ /* 0x000e260008000a00 */
[----:B------:R-:W-:Y:S01]  /*0510*/  @!P0 IADD3 R0, PT, PT, R0, -R7, RZ ;  /* 0x8000000700008210 */ /* 0x000fe20007ffe0ff */
[----:B------:R-:W-:-:S03]  /*0520*/  UIMAD UR20, UR9, UR27, UR5 ;  /* 0x0000001b091472a4 */ /* 0x000fc6000f8e0205 */
[----:B------:R-:W-:Y:S01]  /*0530*/  ISETP.GE.U32.AND P0, PT, R0, R7, PT ;  /* 0x000000070000720c */ /* 0x000fe20003f06070 */
[----:B------:R-:W-:Y:S02]  /*0540*/  ULOP3.LUT UR5, UR9, UR30, URZ, 0x3c, !UPT ;  /* 0x0000001e09057292 */ /* 0x000fe4000f8e3cff */
[----:B------:R-:W-:Y:S02]  /*0550*/  UIMAD.WIDE.U32 UR6, UR8, UR28, URZ ;  /* 0x0000001c080672a5 */ /* 0x000fe4000f8e00ff */
[----:B------:R-:W-:Y:S02]  /*0560*/  UISETP.GE.AND UP2, UPT, UR5, URZ, UPT ;  /* 0x000000ff0500728c */ /* 0x000fe4000bf46270 */
[----:B------:R-:W-:Y:S01]  /*0570*/  UISETP.NE.AND UP1, UPT, UR30, URZ, UPT ;  /* 0x000000ff1e00728c */ /* 0x000fe2000bf25270 */
[----:B------:R-:W2:Y:S05]  /*0580*/  LDCU.64 UR26, c[0x0][0x3c8] ;  /* 0x00007900ff1a77ac */ /* 0x000eaa0008000a00 */
[----:B------:R-:W-:Y:S01]  /*0590*/  VOTEU.ANY UP3, P0 ;  /* 0x0000000000ff7886 */ /* 0x000fe20000060100 */
[----:B------:R-:W-:-:S02]  /*05a0*/  @!UP0 UIADD3 UR24, UPT, UPT, UR24, 0x1, URZ ;  /* 0x0000000118188890 */ /* 0x000fc4000fffe0ff */
[----:B------:R-:W-:Y:S01]  /*05b0*/  UIMAD UR7, UR8, UR29, UR7 ;  /* 0x0000001d080772a4 */ /* 0x000fe2000f8e0207 */
[----:B------:R-:W3:Y:S01]  /*05c0*/  LDCU.64 UR28, c[0x0][0x4c0] ;  /* 0x00009800ff1c77ac */ /* 0x000ee20008000a00 */
[----:B------:R-:W-:Y:S02]  /*05d0*/  @UP3 UIADD3 UR24, UPT, UPT, UR24, 0x1, URZ ;  /* 0x0000000118183890 */ /* 0x000fe4000fffe0ff */
[----:B------:R-:W-:Y:S02]  /*05e0*/  UIADD3 UR4, UP3, UPT, UR18, UR4, URZ ;  /* 0x0000000412047290 */ /* 0x000fe4000ff7e0ff */
[----:B-1----:R-:W-:Y:S02]  /*05f0*/  UISETP.NE.U32.AND UP0, UPT, UR34, URZ, UPT ;  /* 0x000000ff2200728c */ /* 0x002fe4000bf05070 */
[----:B------:R-:W-:Y:S02]  /*0600*/  @!UP2 UIADD3 UR24, UPT, UPT, -UR24, URZ, URZ ;  /* 0x000000ff1818a290 */ /* 0x000fe4000fffe1ff */
[----:B------:R-:W-:-:S02]  /*0610*/  UIADD3.X UR20, UPT, UPT, UR19, UR20, URZ, UP3, !UPT ;  /* 0x0000001413147290 */ /* 0x000fc40009ffe4ff */
[----:B0-----:R-:W-:Y:S02]  /*0620*/  ULEA UR16, UP2, UR4, UR32, 0x2 ;  /* 0x0000002004107291 */ /* 0x001fe4000f8410ff */
[----:B------:R-:W-:Y:S02]  /*0630*/  @!UP1 ULOP3.LUT UR24, URZ, UR30, URZ, 0x33, !UPT ;  /* 0x0000001eff189292 */ /* 0x000fe4000f8e33ff */
[----:B------:R-:W-:Y:S02]  /*0640*/  UISETP.NE.AND.EX UP0, UPT, UR35, URZ, UPT, UP0 ;  /* 0x000000ff2300728c */ /* 0x000fe4000bf05300 */
[----:B------:R-:W-:Y:S02]  /*0650*/  ULEA.HI.X UR20, UR4, UR33, UR20, 0x2, UP2 ;  /* 0x0000002104147291 */ /* 0x000fe400090f1414 */
[----:B------:R-:W-:Y:S01]  /*0660*/  USHF.R.S32.HI UR4, URZ, 0x1f, UR24 ;  /* 0x0000001fff047899 */ /* 0x000fe20008011418 */
[----:B------:R-:W0:Y:S03]  /*0670*/  LDCU.64 UR30, c[0x0][0x448] ;  /* 0x00008900ff1e77ac */ /* 0x000e260008000a00 */
[----:B--2---:R-:W-:-:S02]  /*0680*/  UIMAD UR5, UR4, UR26, URZ ;  /* 0x0000001a040572a4 */ /* 0x004fc4000f8e02ff */
[----:B---3--:R-:W-:Y:S01]  /*0690*/  UIMAD UR10, UR4, UR28, URZ ;  /* 0x0000001c040a72a4 */ /* 0x008fe2000f8e02ff */
        /* <DEDUP_REMOVED lines=34> */
[----:B------:R-:W-:Y:S01]  /*08c0*/  MOV R129, RZ ;  /* 0x000000ff00817202 */ /* 0x000fe20000000f00 */
[----:B------:R-:W-:Y:S01]  /*08d0*/  UMOV UR21, 0x400 ;  /* 0x0000040000157882 */ /* 0x000fe20000000000 */
[----:B------:R-:W-:Y:S01]  /*08e0*/  MOV R131, RZ ;  /* 0x000000ff00837202 */ /* 0x000fe20000000f00 */
[----:B------:R-:W2:Y:S01]  /*08f0*/  LDCU UR12, c[0x0][0x394] ;  /* 0x00007280ff0c77ac */ /* 0x000ea20008000800 */
[----:B-1----:R-:W-:Y:S01]  /*0900*/  ULEA UR21, UR8, UR21, 0x18 ;  /* 0x0000001508157291 */ /* 0x002fe2000f8ec0ff */
[C---:B0-----:R-:W-:Y:S02]  /*0910*/  LOP3.LUT R128, R84.reuse, 0x1f, RZ, 0xc0, !PT ;  /* 0x0000001f54807812 */ /* 0x041fe400078ec0ff */
[----:B------:R-:W-:-:S04]  /*0920*/  SHF.L.U32 R3, R84, 0x2, RZ ;  /* 0x0000000254037819 */ /* 0x000fc800000006ff */
[----:B--2---:R-:W-:-:S07]  /*0930*/  LOP3.LUT R7, R128, 0xf80, R3, 0xf8, !PT ;  /* 0x00000f8080077812 */ /* 0x004fce00078ef803 */
.L_x_14572:
[----:B------:R-:W-:Y:S01]  /*0940*/  BAR.SYNC.DEFER_BLOCKING 0x0 ;  /* 0x0000000000007b1d */ /* 0x000fe20000010000 */
[----:B-1----:R-:W-:Y:S02]  /*0950*/  MOV R2, UR13 ;  /* 0x0000000d00027c02 */ /* 0x002fe40008000f00 */
[----:B------:R-:W-:-:S03]  /*0960*/  MOV R3, UR14 ;  /* 0x0000000e00037c02 */ /* 0x000fc60008000f00 */
[----:B------:R-:W0:Y:S01]  /*0970*/  S2R R127, SR_LANEID ;  /* 0x00000000007f7919 */ /* 0x000e220000000000 */
[----:B------:R-:W-:Y:S01]  /*0980*/  IMAD.WIDE.U32 R2, R7, 0x10, R2 ;  /* 0x0000001007027825 */ /* 0x000fe200078e0002 */
[----:B------:R-:W-:Y:S01]  /*0990*/  MOV R4, UR15 ;  /* 0x0000000f00047c02 */ /* 0x000fe20008000f00 */
[----:B------:R-:W1:Y:S03]  /*09a0*/  LDCU UR8, c[0x0][0x38c] ;  /* 0x00007180ff0877ac */ /* 0x000e660008000800 */
[----:B------:R-:W2:Y:S04]  /*09b0*/  LDG.E.128 R8, desc[UR22][R2.64] ;  /* 0x0000001602087981 */ /* 0x000ea8000c1e1d00 */
[----:B------:R-:W3:Y:S04]  /*09c0*/  LDG.E.128 R12, desc[UR22][R2.64+0x200] ;  /* 0x00020016020c7981 */ /* 0x000ee8000c1e1d00 */
[----:B------:R-:W4:Y:S04]  /*09d0*/  LDG.E.128 R16, desc[UR22][R2.64+0x400] ;  /* 0x0004001602107981 */ /* 0x000f28000c1e1d00 */
[----:B------:R-:W5:Y:S01]  /*09e0*/  LDG.E.128 R20, desc[UR22][R2.64+0x600] ;  /* 0x0006001602147981 */ /* 0x000f62000c1e1d00 */
[----:B------:R-:W-:-:S02]  /*09f0*/  MOV R5, UR17 ;  /* 0x0000001100057c02 */ /* 0x000fc40008000f00 */
[C---:B0-----:R-:W-:Y:S02]  /*0a00*/  LEA R126, R127.reuse, UR21, 0x4 ;  /* 0x000000157f7e7c11 */ /* 0x041fe4000f8e20ff */
[----:B------:R-:W-:Y:S01]  /*0a10*/  LEA R125, R127, UR21, 0x6 ;  /* 0x000000157f7d7c11 */ /* 0x000fe2000f8e30ff */
[----:B------:R-:W-:Y:S02]  /*0a20*/  IMAD.WIDE.U32 R4, R7, 0x10, R4 ;  /* 0x0000001007047825 */ /* 0x000fe400078e0004 */
        /* <DEDUP_REMOVED lines=10> */
[----:B0-----:R-:W5:Y:S04]  /*0ad0*/  LDG.E.128 R8, desc[UR22][R4.64] ;  /* 0x0000001604087981 */ /* 0x001f68000c1e1d00 */
        /* <DEDUP_REMOVED lines=17> */
[----:B0-----:R-:W5:Y:S04]  /*0bf0*/  LDG.E.128 R8, desc[UR22][R2.64+0x200] ;  /* 0x0002001602087981 */ /* 0x001f68000c1e1d00 */
[----:B--2---:R-:W2:Y:S04]  /*0c00*/  LDG.E.128 R12, desc[UR22][R2.64+0x400] ;  /* 0x00040016020c7981 */ /* 0x004ea8000c1e1d00 */
[----:B---3--:R-:W3:Y:S01]  /*0c10*/  LDG.E.128 R16, desc[UR22][R2.64+0x600] ;  /* 0x0006001602107981 */ /* 0x008ee2000c1e1d00 */
[----:B-1----:R-:W-:Y:S01]  /*0c20*/  UISETP.GE.AND UP0, UPT, UR8, 0x1, UPT ;  /* 0x000000010800788c */ /* 0x002fe2000bf06270 */
[----:B------:R-:W-:-:S02]  /*0c30*/  CS2R R34, SRZ ;  /* 0x0000000000227805 */ /* 0x000fc4000001ff00 */
[----:B------:R-:W-:Y:S02]  /*0c40*/  CS2R R32, SRZ ;  /* 0x0000000000207805 */ /* 0x000fe4000001ff00 */
[----:B------:R-:W-:Y:S02]  /*0c50*/  CS2R R30, SRZ ;  /* 0x00000000001e7805 */ /* 0x000fe4000001ff00 */
[----:B------:R-:W-:Y:S02]  /*0c60*/  CS2R R28, SRZ ;  /* 0x00000000001c7805 */ /* 0x000fe4000001ff00 */
[----:B------:R-:W-:Y:S02]  /*0c70*/  CS2R R26, SRZ ;  /* 0x00000000001a7805 */ /* 0x000fe4000001ff00 */
[----:B------:R-:W-:Y:S02]  /*0c80*/  CS2R R24, SRZ ;  /* 0x0000000000187805 */ /* 0x000fe4000001ff00 */
[----:B----4-:R-:W-:Y:S01]  /*0c90*/  CS2R R22, SRZ ;  /* 0x0000000000167805 */ /* 0x010fe2000001ff00 */
[----:B-----5:R-:W-:Y:S04]  /*0ca0*/  STS.128 [R126], R4 ;  /* 0x000000047e007388 */ /* 0x020fe80000000c00 */
[----:B------:R-:W-:Y:S04]  /*0cb0*/  STS.128 [R126+0x200], R8 ;  /* 0x000200087e007388 */ /* 0x000fe80000000c00 */
        /* <DEDUP_REMOVED lines=16> */
[----:B------:R-:W-:Y:S01]  /*0dc0*/  CS2R R20, SRZ ;  /* 0x0000000000147805 */ /* 0x000fe2000001ff00 */
[----:B------:R-:W-:Y:S01]  /*0dd0*/  FMUL.FTZ R14, R62, UR7 ;  /* 0x000000073e0e7c20 */ /* 0x000fe20008410000 */
[----:B------:R-:W-:Y:S01]  /*0de0*/  FMUL.FTZ R15, R63, UR7 ;  /* 0x000000073f0f7c20 */ /* 0x000fe20008410000 */
[----:B------:R-:W-:Y:S01]  /*0df0*/  FFMA.FTZ R3, R51, R83, R0 ;  /* 0x0000005333037223 */ /* 0x000fe20000010000 */
[----:B--2---:R-:W-:Y:S01]  /*0e00*/  FMUL.FTZ R8, R56, UR7 ;  /* 0x0000000738087c20 */ /* 0x004fe20008410000 */
[----:B------:R-:W-:Y:S01]  /*0e10*/  FMUL.FTZ R9, R57, UR7 ;  /* 0x0000000739097c20 */ /* 0x000fe20008410000 */
[----:B------:R-:W-:Y:S01]  /*0e20*/  FMUL.FTZ R10, R58, UR7 ;  /* 0x000000073a0a7c20 */ /* 0x000fe20008410000 */
[----:B------:R-:W-:Y:S01]  /*0e30*/  FFMA.FTZ R0, R44, R60, R3 ;  /* 0x0000003c2c007223 */ /* 0x000fe20000010003 */
[----:B------:R-:W-:Y:S01]  /*0e40*/  FMUL.FTZ R11, R59, UR7 ;  /* 0x000000073b0b7c20 */ /* 0x000fe20008410000 */
[----:B---3--:R-:W-:Y:S01]  /*0e50*/  FMUL.FTZ R4, R52, UR7 ;  /* 0x0000000734047c20 */ /* 0x008fe20008410000 */
[----:B------:R-:W-:Y:S01]  /*0e60*/  FMUL.FTZ R5, R53, UR7 ;  /* 0x0000000735057c20 */ /* 0x000fe20008410000 */
[----:B------:R-:W-:Y:S01]  /*0e70*/  FFMA.FTZ R3, R45, R61, R0 ;  /* 0x0000003d2d037223 */ /* 0x000fe20000010000 */
[----:B------:R-:W-:Y:S01]  /*0e80*/  FMUL.FTZ R6, R54, UR7 ;  /* 0x0000000736067c20 */ /* 0x000fe20008410000 */
[----:B------:R-:W-:-:S02]  /*0e90*/  FMUL.FTZ R7, R55, UR7 ;  /* 0x0000000737077c20 */ /* 0x000fc40008410000 */
        /* <DEDUP_REMOVED lines=57> */
[----:B------:R-:W0:Y:S01]  /*1230*/  LDCU.128 UR24, c[0x0][0x3a0] ;  /* 0x00007400ff1877ac */ /* 0x000e220008000c00 */
[----:B------:R-:W-:-:S05]  /*1240*/  UMOV UR8, URZ ;  /* 0x000000ff00087c82 */ /* 0x000fca0008000000 */
.L_x_14571:
[----:B------:R-:W5:Y:S01]  /*1250*/  S2R R92, SR_TID.X ;  /* 0x00000000005c7919 */ /* 0x000f620000002100 */
[----:B---3--:R-:W-:-:S04]  /*1260*/  UIMAD.WIDE.U32 UR28, UR8, UR30, URZ ;  /* 0x0000001e081c72a5 */ /* 0x008fc8000f8e00ff */
[----:B------:R-:W-:Y:S02]  /*1270*/  UIMAD UR21, UR8, UR31, UR29 ;  /* 0x0000001f081572a4 */ /* 0x000fe4000f8e021d */
[----:B------:R-:W-:-:S04]  /*1280*/  ULEA UR42, UP0, UR28, UR19, 0x2 ;  /* 0x000000131c2a7291 */ /* 0x000fc8000f8010ff */
[----:B------:R-:W-:Y:S02]  /*1290*/  ULEA.HI.X UR21, UR28, UR18, UR21, 0x2, UP0 ;  /* 0x000000121c157291 */ /* 0x000fe400080f1415 */
[----:B0-----:R-:W-:Y:S01]  /*12a0*/  MOV R84, UR42 ;  /* 0x0000002a00547c02 */ /* 0x001fe20008000f00 */
[----:B0-----:R-:W-:-:S03]  /*12b0*/  UIMAD.WIDE.U32 UR28, UR9, UR24, URZ ;  /* 0x00000018091c72a5 */ /* 0x001fc6000f8e00ff */
[----:B------:R-:W-:Y:S01]  /*12c0*/  MOV R85, UR21 ;  /* 0x0000001500557c02 */ /* 0x000fe20008000f00 */
[----:B------:R-:W-:-:S04]  /*12d0*/  UIMAD UR29, UR9, UR25, UR29 ;  /* 0x00000019091d72a4 */ /* 0x000fc8000f8e021d */
[----:B------:R-:W-:Y:S01]  /*12e0*/  UIMAD.WIDE.U32 UR28, UR8, UR26, UR28 ;  /* 0x0000001a081c72a5 */ /* 0x000fe2000f8e001c */
[----:B-----5:R-:W-:-:S04]  /*12f0*/  SHF.L.U32 R89, R92, 0x3, RZ ;  /* 0x000000035c597819 */ /* 0x020fc800000006ff */
[----:B--2---:R-:W-:-:S05]  /*1300*/  LOP3.LUT R3, R128, 0x1f00, R89, 0xf8, !PT ;  /* 0x00001f0080037812 */ /* 0x004fca00078ef859 */
[----:B------:R-:W-:-:S05]  /*1310*/  IMAD.WIDE.U32 R84, R3, 0x10, R84 ;  /* 0x0000001003547825 */ /* 0x000fca00078e0054 */
[----:B------:R-:W3:Y:S04]  /*1320*/  LDG.E.128 R52, desc[UR22][R84.64] ;  /* 0x0000001654347981 */ /* 0x000ee8000c1e1d00 */
[----:B------:R-:W5:Y:S04]  /*1330*/  LDG.E.128 R56, desc[UR22][R84.64+0x200] ;  /* 0x0002001654387981 */ /* 0x000f68000c1e1d00 */
[----:B------:R-:W2:Y:S04]  /*1340*/  LDG.E.128 R60, desc[UR22][R84.64+0x400] ;  /* 0x00040016543c7981 */ /* 0x000ea8000c1e1d00 */
[----:B------:R-:W2:Y:S01]  /*1350*/  LDG.E.128 R64, desc[UR22][R84.64+0x600] ;  /* 0x0006001654407981 */ /* 0x000ea2000c1e1d00 */
[----:B------:R-:W-:-:S03]  /*1360*/  UIMAD UR21, UR8, UR27, UR29 ;  /* 0x0000001b081572a4 */ /* 0x000fc6000f8e021d */
[----:B------:R-:W2:Y:S04]  /*1370*/  LDG.E.128 R68, desc[UR22][R84.64+0x800] ;  /* 0x0008001654447981 */ /* 0x000ea8000c1e1d00 */
[----:B------:R-:W2:Y:S04]  /*1380*/  LDG.E.128 R72, desc[UR22][R84.64+0xa00] ;  /* 0x000a001654487981 */ /* 0x000ea8000c1e1d00 */
[----:B------:R-:W2:Y:S04]  /*1390*/  LDG.E.128 R76, desc[UR22][R84.64+0xc00] ;  /* 0x000c0016544c7981 */ /* 0x000ea8000c1e1d00 */
[----:B------:R0:W2:Y:S01]  /*13a0*/  LDG.E.128 R80, desc[UR22][R84.64+0xe00] ;  /* 0x000e001654507981 */ /* 0x0000a2000c1e1d00 */
[----:B----4-:R-:W-:-:S04]  /*13b0*/  ULEA UR29, UP0, UR28, UR32, 0x3 ;  /* 0x000000201c1d7291 */ /* 0x010fc8000f8018ff */
[----:B------:R-:W-:Y:S02]  /*13c0*/  ULEA.HI.X UR28, UR28, UR33, UR21, 0x3, UP0 ;  /* 0x000000211c1c7291 */ /* 0x000fe400080f1c15 */
[----:B------:R-:W-:-:S04]  /*13d0*/  MOV R2, UR29 ;  /* 0x0000001d00027c02 */ /* 0x000fc80008000f00 */
[----:B------:R-:W-:-:S06]  /*13e0*/  MOV R3, UR28 ;  /* 0x0000001c00037c02 */ /* 0x000fcc0008000f00 */
[----:B------:R-:W4:Y:S01]  /*13f0*/  LDG.E.64 R2, desc[UR22][R2.64] ;  /* 0x0000001602027981 */ /* 0x000f22000c1e1b00 */
[----:B------:R-:W-:-:S04]  /*1400*/  UIMAD.WIDE.U32 UR28, UR9, UR38, URZ ;  /* 0x00000026091c72a5 */ /* 0x000fc8000f8e00ff */
[----:B------:R-:W-:-:S04]  /*1410*/  UIMAD UR29, UR9, UR39, UR29 ;  /* 0x00000027091d72a4 */ /* 0x000fc8000f8e021d */
[----:B------:R-:W-:-:S04]  /*1420*/  UIMAD.WIDE.U32 UR28, UR8, UR36, UR28 ;  /* 0x00000024081c72a5 */ /* 0x000fc8000f8e001c */
[----:B------:R-:W-:Y:S02]  /*1430*/  UIMAD UR21, UR8, UR37, UR29 ;  /* 0x00000025081572a4 */ /* 0x000fe4000f8e021d */
[----:B------:R-:W-:-:S04]  /*1440*/  ULEA UR29, UP0, UR28, UR34, 0x3 ;  /* 0x000000221c1d7291 */ /* 0x000fc8000f8018ff */
[----:B------:R-:W-:Y:S02]  /*1450*/  ULEA.HI.X UR28, UR28, UR35, UR21, 0x3, UP0 ;  /* 0x000000231c1c7291 */ /* 0x000fe400080f1c15 */
[----:B0-----:R-:W-:-:S04]  /*1460*/  MOV R84, UR29 ;  /* 0x0000001d00547c02 */ /* 0x001fc80008000f00 */
[----:B------:R-:W-:Y:S01]  /*1470*/  MOV R85, UR28 ;  /* 0x0000001c00557c02 */ /* 0x000fe20008000f00 */
[----:B---3--:R0:W-:Y:S04]  /*1480*/  STS.128 [R126], R52 ;  /* 0x000000347e007388 */ /* 0x0081e80000000c00 */
[----:B-----5:R3:W-:Y:S04]  /*1490*/  STS.128 [R126+0x210], R56 ;  /* 0x000210387e007388 */ /* 0x0207e80000000c00 */
[----:B--2---:R-:W-:Y:S04]  /*14a0*/  STS.128 [R126+0x420], R60 ;  /* 0x0004203c7e007388 */ /* 0x004fe80000000c00 */
[----:B------:R-:W-:Y:S04]  /*14b0*/  STS.128 [R126+0x630], R64 ;  /* 0x000630407e007388 */ /* 0x000fe80000000c00 */
[----:B------:R-:W-:Y:S04]  /*14c0*/  STS.128 [R126+0x840], R68 ;  /* 0x000840447e007388 */ /* 0x000fe80000000c00 */
[----:B------:R-:W-:Y:S04]  /*14d0*/  STS.128 [R126+0xa50], R72 ;  /* 0x000a50487e007388 */ /* 0x000fe80000000c00 */
[----:B------:R2:W-:Y:S04]  /*14e0*/  STS.128 [R126+0xc60], R76 ;  /* 0x000c604c7e007388 */ /* 0x0005e80000000c00 */
[----:B------:R5:W-:Y:S01]  /*14f0*/  STS.128 [R126+0xe70], R80 ;  /* 0x000e70507e007388 */ /* 0x000be20000000c00 */
[----:B------:R-:W-:-:S03]  /*1500*/  NOP ;  /* 0x0000000000007918 */ /* 0x000fc60000000000 */
[----:B------:R-:W5:Y:S01]  /*1510*/  LDG.E.64 R84, desc[UR22][R84.64] ;  /* 0x0000001654547981 */ /* 0x000f62000c1e1b00 */
[----:B------:R-:W-:Y:S01]  /*1520*/  USHF.L.U32 UR43, UR12, 0x8, URZ ;  /* 0x000000080c2b7899 */ /* 0x000fe200080006ff */
[----:B-1----:R-:W1:Y:S01]  /*1530*/  S2UR UR28, SR_CgaCtaId ;  /* 0x00000000001c79c3 */ /* 0x002e620000008800 */
[C---:B------:R-:W-:Y:S01]  /*1540*/  ISETP.NE.AND P1, PT, R92.reuse, RZ, PT ;  /* 0x000000ff5c00720c */ /* 0x040fe20003f25270 */
[----:B------:R-:W-:Y:S01]  /*1550*/  UMOV UR21, 0x400 ;  /* 0x0000040000157882 */ /* 0x000fe20000000000 */
[----:B------:R-:W-:Y:S01]  /*1560*/  ISETP.NE.AND P2, PT, R92, 0x1f, PT ;  /* 0x0000001f5c00780c */ /* 0x000fe20003f45270 */
[----:B------:R-:W-:Y:S01]  /*1570*/  BSSY.RECONVERGENT B0, `(.L_x_14490) ;  /* 0x00000c6000007945 */ /* 0x000fe20003800200 */
[----:B----4-:R-:W-:Y:S02]  /*1580*/  R2UR UR42, R3 ;  /* 0x00000000032a72ca */ /* 0x010fe400000e0000 */
[----:B------:R-:W-:-:S11]  /*1590*/  R2UR UR29, R2 ;  /* 0x00000000021d72ca */ /* 0x000fd600000e0000 */
[----:B------:R-:W-:Y:S01]  /*15a0*/  FMUL.FTZ R3, R124, UR42 ;  /* 0x0000002a7c037c20 */ /* 0x000fe20008410000 */
[----:B------:R-:W-:Y:S01]  /*15b0*/  FMUL.FTZ R2, R110, UR42 ;  /* 0x0000002a6e027c20 */ /* 0x000fe20008410000 */
[----:B-1----:R-:W-:Y:S02]  /*15c0*/  ULEA UR21, UR28, UR21, 0x18 ;  /* 0x000000151c157291 */ /* 0x002fe4000f8ec0ff */
[----:B0-----:R-:W-:Y:S01]  /*15d0*/  FMUL.RZ R52, R3, 0.15915493667125701904 ;  /* 0x3e22f98303347820 */ /* 0x001fe2000040c000 */
[----:B------:R-:W-:Y:S01]  /*15e0*/  FMUL.FTZ R3, R121, UR42 ;  /* 0x0000002a79037c20 */ /* 0x000fe20008410000 */
[----:B---3--:R-:W-:Y:S01]  /*15f0*/  FMUL.RZ R59, R2, 0.15915493667125701904 ;  /* 0x3e22f983023b7820 */ /* 0x008fe2000040c000 */
[----:B------:R-:W-:Y:S01]  /*1600*/  FMUL.FTZ R2, R123, UR42 ;  /* 0x0000002a7b027c20 */ /* 0x000fe20008410000 */
[----:B------:R-:W-:Y:S01]  /*1610*/  MUFU.SIN R56, R52 ;  /* 0x0000003400387308 */ /* 0x000fe20000000400 */
[----:B------:R-:W-:Y:S01]  /*1620*/  FMUL.RZ R53, R3, 0.15915493667125701904 ;  /* 0x3e22f98303357820 */ /* 0x000fe2000040c000 */
[----:B------:R-:W-:Y:S01]  /*1630*/  FMUL.FTZ R3, R122, UR42 ;  /* 0x0000002a7a037c20 */ /* 0x000fe20008410000 */
[----:B--2---:R-:W-:-:S03]  /*1640*/  FMUL.RZ R79, R2, 0.15915493667125701904 ;  /* 0x3e22f983024f7820 */ /* 0x004fc6000040c000 */
        /* <DEDUP_REMOVED lines=41> */
[----:B------:R-:W-:Y:S01]  /*18e0*/  MOV R3, UR29 ;  /* 0x0000001d00037c02 */ /* 0x000fe20008000f00 */
[----:B------:R-:W-:Y:S04]  /*18f0*/  MUFU.SIN R86, R52 ;  /* 0x0000003400567308 */ /* 0x000fe80000000400 */
[----:B------:R-:W-:-:S04]  /*1900*/  FMUL.FTZ R2, R3, 1.4426950216293334961 ;  /* 0x3fb8aa3b03027820 */ /* 0x000fc80000410000 */
[-C--:B------:R-:W-:Y:S01]  /*1910*/  FMUL.FTZ R3, R123, R2.reuse ;  /* 0x000000027b037220 */ /* 0x080fe20000410000 */
[----:B------:R-:W-:Y:S01]  /*1920*/  MUFU.COS R214, R52 ;  /* 0x0000003400d67308 */ /* 0x000fe20000000000 */
[-C--:B------:R-:W-:Y:S01]  /*1930*/  FMUL.FTZ R73, R112, R2.reuse ;  /* 0x0000000270497220 */ /* 0x080fe20000410000 */
[-C--:B------:R-:W-:Y:S01]  /*1940*/  FMUL.FTZ R61, R120, R2.reuse ;  /* 0x00000002783d7220 */ /* 0x080fe20000410000 */
[-C--:B------:R-:W-:Y:S01]  /*1950*/  FMUL.FTZ R63, R115, R2.reuse ;  /* 0x00000002733f7220 */ /* 0x080fe20000410000 */
[-C--:B------:R-:W-:Y:S01]  /*1960*/  FMUL.FTZ R65, R116, R2.reuse ;  /* 0x0000000274417220 */ /* 0x080fe20000410000 */
[-C--:B------:R-:W-:Y:S01]  /*1970*/  FMUL.FTZ R67, R113, R2.reuse ;  /* 0x0000000271437220 */ /* 0x080fe20000410000 */
[-C--:B------:R-:W-:Y:S01]  /*1980*/  FMUL.FTZ R69, R114, R2.reuse ;  /* 0x0000000272457220 */ /* 0x080fe20000410000 */
[-C--:B------:R-:W-:Y:S01]  /*1990*/  FMUL.FTZ R71, R111, R2.reuse ;  /* 0x000000026f477220 */ /* 0x080fe20000410000 */
[----:B------:R0:W-:Y:S08]  /*19a0*/  MUFU.EX2 R52, R3 ;  /* 0x0000000300347308 */ /* 0x0001f00000000800 */
[----:B------:R1:W-:Y:S01]  /*19b0*/  MUFU.COS R144, R54 ;  /* 0x0000003600907308 */ /* 0x0003e20000000000 */
[----:B0-----:R-:W-:-:S07]  /*19c0*/  FMUL.FTZ R3, R117, R2 ;  /* 0x0000000275037220 */ /* 0x001fce0000410000 */
[----:B------:R0:W2:Y:S01]  /*19d0*/  MUFU.EX2 R153, R3 ;  /* 0x0000000300997308 */ /* 0x0000a20000000800 */
[----:B-1----:R-:W-:-:S07]  /*19e0*/  FMUL.FTZ R54, R124, R2 ;  /* 0x000000027c367220 */ /* 0x002fce0000410000 */
[----:B------:R1:W3:Y:S01]  /*19f0*/  MUFU.EX2 R163, R54 ;  /* 0x0000003600a37308 */ /* 0x0002e20000000800 */
[----:B0-----:R-:W-:-:S04]  /*1a00*/  MOV R3, UR43 ;  /* 0x0000002b00037c02 */ /* 0x001fc80008000f00 */
[----:B------:R-:W-:-:S03]  /*1a10*/  IADD3 R3, PT, PT, R3, -0x100, RZ ;  /* 0xffffff0003037810 */ /* 0x000fc60007ffe0ff */
[----:B-----5:R-:W-:Y:S01]  /*1a20*/  MUFU.SIN R80, R55 ;  /* 0x0000003700507308 */ /* 0x020fe20000000400 */
[----:B-1----:R-:W-:Y:S01]  /*1a30*/  FMUL.FTZ R54, R118, R2 ;  /* 0x0000000276367220 */ /* 0x002fe20000410000 */
[----:B------:R-:W-:Y:S01]  /*1a40*/  LOP3.LUT R3, R3, 0x100, RZ, 0xc0, !PT ;  /* 0x0000010003037812 */ /* 0x000fe200078ec0ff */
[C---:B--2---:R-:W-:Y:S01]  /*1a50*/  FMUL.FTZ R154, R153.reuse, R154 ;  /* 0x0000009a999a7220 */ /* 0x044fe20000410000 */
[----:B------:R-:W-:Y:S02]  /*1a60*/  FMUL.FTZ R153, R153, R68 ;  /* 0x0000004499997220 */ /* 0x000fe40000410000 */
[----:B------:R-:W-:Y:S02]  /*1a70*/  IADD3 R3, PT, PT, R3, UR8, RZ ;  /* 0x0000000803037c10 */ /* 0x000fe4000fffe0ff */
[----:B------:R0:W1:Y:S01]  /*1a80*/  MUFU.EX2 R151, R54 ;  /* 0x0000003600977308 */ /* 0x0000620000000800 */
[C---:B---3--:R-:W-:Y:S01]  /*1a90*/  FMUL.FTZ R165, R163.reuse, R58 ;  /* 0x0000003aa3a57220 */ /* 0x048fe20000410000 */
[----:B------:R-:W-:-:S06]  /*1aa0*/  FMUL.FTZ R163, R163, R56 ;  /* 0x00000038a3a37220 */ /* 0x000fcc0000410000 */
[----:B------:R2:W-:Y:S01]  /*1ab0*/  MUFU.COS R82, R55 ;  /* 0x0000003700527308 */ /* 0x0005e20000000000 */
[----:B0-----:R-:W-:-:S04]  /*1ac0*/  IADD3 R54, PT, PT, R92, 0x200, RZ ;  /* 0x000002005c367810 */ /* 0x001fc80007ffe0ff */
[----:B------:R-:W-:Y:S01]  /*1ad0*/  SEL R54, R3, R54, !P1 ;  /* 0x0000003603367207 */ /* 0x000fe20004800000 */
[-C--:B------:R-:W-:Y:S02]  /*1ae0*/  FMUL.FTZ R3, R109, R2.reuse ;  /* 0x000000026d037220 */ /* 0x080fe40000410000 */
[----:B------:R-:W-:Y:S01]  /*1af0*/  MUFU.SIN R88, R57 ;  /* 0x0000003900587308 */ /* 0x000fe20000000400 */
[----:B--2---:R-:W-:Y:S01]  /*1b00*/  FMUL.FTZ R55, R121, R2 ;  /* 0x0000000279377220 */ /* 0x004fe20000410000 */
[----:B------:R-:W-:Y:S01]  /*1b10*/  LEA R87, R54, UR21, 0x3 ;  /* 0x0000001536577c11 */ /* 0x000fe2000f8e18ff */
[C---:B-1----:R-:W-:Y:S01]  /*1b20*/  FMUL.FTZ R152, R151.reuse, R152 ;  /* 0x0000009897987220 */ /* 0x042fe20000410000 */
[----:B------:R-:W-:-:S04]  /*1b30*/  FMUL.FTZ R151, R151, R70 ;  /* 0x0000004697977220 */ /* 0x000fc80000410000 */
[----:B------:R0:W-:Y:S08]  /*1b40*/  MUFU.COS R90, R57 ;  /* 0x00000039005a7308 */ /* 0x0001f00000000000 */
[----:B------:R-:W-:Y:S01]  /*1b50*/  MUFU.SIN R75, R59 ;  /* 0x0000003b004b7308 */ /* 0x000fe20000000400 */
[----:B0-----:R-:W-:-:S07]  /*1b60*/  FMUL.FTZ R57, R122, R2 ;  /* 0x000000027a397220 */ /* 0x001fce0000410000 */
[----:B------:R0:W-:Y:S08]  /*1b70*/  MUFU.COS R77, R59 ;  /* 0x0000003b004d7308 */ /* 0x0001f00000000000 */
[----:B------:R-:W1:Y:S01]  /*1b80*/  MUFU.EX2 R73, R73 ;  /* 0x0000004900497308 */ /* 0x000e620000000800 */
[-C--:B0-----:R-:W-:Y:S01]  /*1b90*/  FMUL.FTZ R59, R119, R2.reuse ;  /* 0x00000002773b7220 */ /* 0x081fe20000410000 */
[----:B------:R-:W-:-:S06]  /*1ba0*/  FMUL.FTZ R2, R110, R2 ;  /* 0x000000026e027220 */ /* 0x000fcc0000410000 */
[----:B------:R-:W-:Y:S01]  /*1bb0*/  MUFU.SIN R76, R53 ;  /* 0x00000035004c7308 */ /* 0x000fe20000000400 */
[-C--:B------:R-:W-:Y:S01]  /*1bc0*/  FMUL.FTZ R142, R0, R84.reuse ;  /* 0x00000054008e7220 */ /* 0x080fe20000410000 */
[-C--:B------:R-:W-:Y:S01]  /*1bd0*/  FMUL.FTZ R141, R108, R84.reuse ;  /* 0x000000546c8d7220 */ /* 0x080fe20000410000 */
[-C--:B------:R-:W-:Y:S01]  /*1be0*/  FMUL.FTZ R140, R107, R84.reuse ;  /* 0x000000546b8c7220 */ /* 0x080fe20000410000 */
[----:B------:R-:W-:-:S04]  /*1bf0*/  FMUL.FTZ R139, R106, R84 ;  /* 0x000000546a8b7220 */ /* 0x000fc80000410000 */
[----:B------:R-:W-:Y:S01]  /*1c00*/  MUFU.COS R146, R53 ;  /* 0x0000003500927308 */ /* 0x000fe20000000000 */
[C---:B-1----:R-:W-:Y:S01]  /*1c10*/  FMUL.FTZ R215, R73.reuse, R86 ;  /* 0x0000005649d77220 */ /* 0x042fe20000410000 */
[----:B------:R-:W-:Y:S01]  /*1c20*/  FMUL.FTZ R214, R73, R214 ;  /* 0x000000d649d67220 */ /* 0x000fe20000410000 */
[-C--:B------:R-:W-:Y:S01]  /*1c30*/  FMUL.FTZ R138, R104, R84.reuse ;  /* 0x00000054688a7220 */ /* 0x080fe20000410000 */
[-C--:B------:R-:W-:Y:S01]  /*1c40*/  FMUL.FTZ R137, R103, R84.reuse ;  /* 0x0000005467897220 */ /* 0x080fe20000410000 */
[-C--:B------:R-:W-:Y:S01]  /*1c50*/  FMUL.FTZ R136, R102, R84.reuse ;  /* 0x0000005466887220 */ /* 0x080fe20000410000 */
[-C--:B------:R-:W-:Y:S01]  /*1c60*/  FMUL.FTZ R135, R101, R84.reuse ;  /* 0x0000005465877220 */ /* 0x080fe20000410000 */
[-C--:B------:R-:W-:Y:S01]  /*1c70*/  FMUL.FTZ R134, R100, R84.reuse ;  /* 0x0000005464867220 */ /* 0x080fe20000410000 */
[----:B------:R-:W0:Y:S01]  /*1c80*/  MUFU.EX2 R221, R3 ;  /* 0x0000000300dd7308 */ /* 0x000e220000000800 */
[-C--:B------:R-:W-:Y:S01]  /*1c90*/  FMUL.FTZ R133, R99, R84.reuse ;  /* 0x0000005463857220 */ /* 0x080fe20000410000 */
[-C--:B------:R-:W-:Y:S01]  /*1ca0*/  FMUL.FTZ R132, R98, R84.reuse ;  /* 0x0000005462847220 */ /* 0x080fe20000410000 */
[-C--:B------:R-:W-:Y:S01]  /*1cb0*/  FMUL.FTZ R130, R97, R84.reuse ;  /* 0x0000005461827220 */ /* 0x080fe20000410000 */
[-C--:B------:R-:W-:Y:S01]  /*1cc0*/  FMUL.FTZ R213, R96, R84.reuse ;  /* 0x0000005460d57220 */ /* 0x080fe20000410000 */
[-C--:B------:R-:W-:Y:S01]  /*1cd0*/  FMUL.FTZ R220, R95, R84.reuse ;  /* 0x000000545fdc7220 */ /* 0x080fe20000410000 */
[-C--:B------:R-:W-:Y:S01]  /*1ce0*/  FMUL.FTZ R216, R94, R84.reuse ;  /* 0x000000545ed87220 */ /* 0x080fe20000410000 */
[----:B------:R-:W-:Y:S01]  /*1cf0*/  FMUL.FTZ R225, R93, R84 ;  /* 0x000000545de17220 */ /* 0x000fe20000410000 */
[----:B------:R-:W-:Y:S01]  /*1d00*/  MUFU.COS R53, R79 ;  /* 0x0000004f00357308 */ /* 0x000fe20000000000 */
[-C--:B------:R-:W-:Y:S01]  /*1d10*/  FMUL.FTZ R175, R0, -R85.reuse ;  /* 0x8000005500af7220 */ /* 0x080fe20000410000 */
[-C--:B------:R-:W-:Y:S01]  /*1d20*/  FMUL.FTZ R174, R108, -R85.reuse ;  /* 0x800000556cae7220 */ /* 0x080fe20000410000 */
[-C--:B------:R-:W-:Y:S01]  /*1d30*/  FMUL.FTZ R173, R107, -R85.reuse ;  /* 0x800000556bad7220 */ /* 0x080fe20000410000 */
[-C--:B------:R-:W-:Y:S01]  /*1d40*/  FMUL.FTZ R172, R106, -R85.reuse ;  /* 0x800000556aac7220 */ /* 0x080fe20000410000 */
[-C--:B------:R-:W-:Y:S01]  /*1d50*/  FMUL.FTZ R171, R104, -R85.reuse ;  /* 0x8000005568ab7220 */ /* 0x080fe20000410000 */
[-C--:B------:R-:W-:Y:S01]  /*1d60*/  FMUL.FTZ R170, R103, -R85.reuse ;  /* 0x8000005567aa7220 */ /* 0x080fe20000410000 */
[-C--:B------:R-:W-:Y:S01]  /*1d70*/  FMUL.FTZ R169, R102, -R85.reuse ;  /* 0x8000005566a97220 */ /* 0x080fe20000410000 */
[----:B------:R-:W1:Y:S01]  /*1d80*/  MUFU.SIN R3, R79 ;  /* 0x0000004f00037308 */ /* 0x000e620000000400 */
[C---:B0-----:R-:W-:Y:S01]  /*1d90*/  FMUL.FTZ R223, R221.reuse, R90 ;  /* 0x0000005adddf7220 */ /* 0x041fe20000410000 */
[----:B------:R-:W-:Y:S01]  /*1da0*/  FMUL.FTZ R221, R221, R88 ;  /* 0x00000058dddd7220 */ /* 0x000fe20000410000 */
[-C--:B------:R-:W-:Y:S01]  /*1db0*/  FMUL.FTZ R168, R101, -R85.reuse ;  /* 0x8000005565a87220 */ /* 0x080fe20000410000 */
[-C--:B------:R-:W-:Y:S01]  /*1dc0*/  FMUL.FTZ R167, R100, -R85.reuse ;  /* 0x8000005564a77220 */ /* 0x080fe20000410000 */
[-C--:B------:R-:W-:Y:S01]  /*1dd0*/  FMUL.FTZ R166, R99, -R85.reuse ;  /* 0x8000005563a67220 */ /* 0x080fe20000410000 */
[-C--:B------:R-:W-:Y:S01]  /*1de0*/  FMUL.FTZ R164, R98, -R85.reuse ;  /* 0x8000005562a47220 */ /* 0x080fe20000410000 */
[-C--:B------:R-:W-:Y:S01]  /*1df0*/  FMUL.FTZ R212, R97, -R85.reuse ;  /* 0x8000005561d47220 */ /* 0x080fe20000410000 */
[----:B------:R0:W2:Y:S01]  /*1e00*/  MUFU.EX2 R224, R2 ;  /* 0x0000000200e07308 */ /* 0x0000a20000000800 */
[-C--:B------:R-:W-:Y:S01]  /*1e10*/  FMUL.FTZ R217, R96, -R85.reuse ;  /* 0x8000005560d97220 */ /* 0x080fe20000410000 */
[-C--:B------:R-:W-:Y:S01]  /*1e20*/  FMUL.FTZ R219, R95, -R85.reuse ;  /* 0x800000555fdb7220 */ /* 0x080fe20000410000 */
[-C--:B------:R-:W-:Y:S01]  /*1e30*/  FMUL.FTZ R218, R94, -R85.reuse ;  /* 0x800000555eda7220 */ /* 0x080fe20000410000 */
[----:B------:R-:W-:-:S04]  /*1e40*/  FMUL.FTZ R227, R93, -R85 ;  /* 0x800000555de37220 */ /* 0x000fc80000410000 */
[----:B------:R-:W3:Y:S01]  /*1e50*/  MUFU.EX2 R55, R55 ;  /* 0x0000003700377308 */ /* 0x000ee20000000800 */
[----:B0-----:R-:W-:Y:S01]  /*1e60*/  SHF.L.U32 R2, R127, 0x3, RZ ;  /* 0x000000037f027819 */ /* 0x001fe200000006ff */
[----:B-1----:R-:W-:-:S03]  /*1e70*/  FMUL.FTZ R3, R52, R3 ;  /* 0x0000000334037220 */ /* 0x002fc60000410000 */
[----:B------:R-:W-:-:S03]  /*1e80*/  LEA.HI.SX32 R2, R2, R2, 0x1b ;  /* 0x0000000202027211 */ /* 0x000fc600078fdaff */
[----:B------:R-:W0:Y:S01]  /*1e90*/  MUFU.EX2 R57, R57 ;  /* 0x0000003900397308 */ /* 0x000e220000000800 */
[----:B------:R-:W-:Y:S01]  /*1ea0*/  LEA R86, R2, UR21, 0x4 ;  /* 0x0000001502567c11 */ /* 0x000fe2000f8e20ff */
[----:B------:R-:W-:Y:S01]  /*1eb0*/  FMUL.FTZ R2, R52, R53 ;  /* 0x0000003534027220 */ /* 0x000fe20000410000 */
[C---:B--2---:R-:W-:Y:S01]  /*1ec0*/  FMUL.FTZ R222, R224.reuse, R77 ;  /* 0x0000004de0de7220 */ /* 0x044fe20000410000 */
[----:B------:R-:W-:-:S04]  /*1ed0*/  FMUL.FTZ R224, R224, R75 ;  /* 0x0000004be0e07220 */ /* 0x000fc80000410000 */
[----:B------:R-:W1:Y:S01]  /*1ee0*/  MUFU.EX2 R59, R59 ;  /* 0x0000003b003b7308 */ /* 0x000e620000000800 */
[C---:B---3--:R-:W-:Y:S01]  /*1ef0*/  FMUL.FTZ R162, R55.reuse, R162 ;  /* 0x000000a237a27220 */ /* 0x048fe20000410000 */
[----:B------:R-:W-:Y:S02]  /*1f00*/  FMUL.FTZ R161, R55, R60 ;  /* 0x0000003c37a17220 */ /* 0x000fe40000410000 */
[----:B------:R2:W3:Y:S04]  /*1f10*/  LDS.128 R52, [R86] ;  /* 0x0000000056347984 */ /* 0x0004e80000000c00 */
[----:B------:R-:W4:Y:S01]  /*1f20*/  MUFU.EX2 R61, R61 ;  /* 0x0000003d003d7308 */ /* 0x000f220000000800 */
[C---:B0-----:R-:W-:Y:S01]  /*1f30*/  FMUL.FTZ R160, R57.reuse, R160 ;  /* 0x000000a039a07220 */ /* 0x041fe20000410000 */
[----:B------:R-:W-:-:S06]  /*1f40*/  FMUL.FTZ R159, R57, R62 ;  /* 0x0000003e399f7220 */ /* 0x000fcc0000410000 */
        /* <DEDUP_REMOVED lines=13> */
[----:B------:R-:W-:-:S02]  /*2020*/  FMUL.FTZ R147, R65, R74 ;  /* 0x0000004a41937220 */ /* 0x000fc40000410000 */
[----:B------:R0:W0:Y:S04]  /*2030*/  LDS.128 R72, [R86+0x50] ;  /* 0x0000500056487984 */ /* 0x0000280000000c00 */
[----:B------:R-:W5:Y:S01]  /*2040*/  MUFU.EX2 R71, R71 ;  /* 0x0000004700477308 */ /* 0x000f620000000800 */
[C---:B----4-:R-:W-:Y:S01]  /*2050*/  FMUL.FTZ R146, R67.reuse, R146 ;  /* 0x0000009243927220 */ /* 0x050fe20000410000 */
[----:B------:R-:W-:Y:S02]  /*2060*/  FMUL.FTZ R145, R67, R76 ;  /* 0x0000004c43917220 */ /* 0x000fe40000410000 */
[----:B------:R4:W0:Y:S01]  /*2070*/  LDS.128 R64, [R86+0x30] ;  /* 0x0000300056407984 */ /* 0x0008220000000c00 */
[C---:B--2---:R-:W-:Y:S01]  /*2080*/  FMUL.FTZ R144, R69.reuse, R144 ;  /* 0x0000009045907220 */ /* 0x044fe20000410000 */
[----:B------:R-:W-:-:S02]  /*2090*/  FMUL.FTZ R143, R69, R78 ;  /* 0x0000004e458f7220 */ /* 0x000fc40000410000 */
[----:B------:R4:W2:Y:S01]  /*20a0*/  LDS.128 R76, [R86+0x60] ;  /* 0x00006000564c7984 */ /* 0x0008a20000000c00 */
[C---:B-----5:R-:W-:Y:S01]  /*20b0*/  FMUL.FTZ R211, R71.reuse, R82 ;  /* 0x0000005247d37220 */ /* 0x060fe20000410000 */
[----:B------:R-:W-:Y:S02]  /*20c0*/  FMUL.FTZ R209, R71, R80 ;  /* 0x0000005047d17220 */ /* 0x000fe40000410000 */
[----:B------:R4:W0:Y:S04]  /*20d0*/  LDS.128 R68, [R86+0x40] ;  /* 0x0000400056447984 */ /* 0x0008280000000c00 */
[----:B------:R4:W0:Y:S04]  /*20e0*/  LDS.128 R80, [R86+0x70] ;  /* 0x0000700056507984 */ /* 0x0008280000000c00 */
[----:B------:R4:W-:Y:S01]  /*20f0*/  STS.64 [R87+0x2550], R2 ;  /* 0x0025500257007388 */ /* 0x0009e20000000a00 */
[----:B------:R-:W-:Y:S06]  /*2100*/  BAR.SYNC.DEFER_BLOCKING 0x0 ;  /* 0x0000000000007b1d */ /* 0x000fec0000010000 */
[----:B-1-3--:R-:W-:Y:S05]  /*2110*/  @P2 BRA `(.L_x_14491) ;  /* 0x0000000000282947 */ /* 0x00afea0003800000 */
        /* <DEDUP_REMOVED lines=8> */
[----:B------:R3:W1:Y:S01]  /*21a0*/  LDS.64 R88, [R84+0x2550] ;  /* 0x0025500054587984 */ /* 0x0006620000000a00 */
[----:B------:R-:W-:Y:S05]  /*21b0*/  BRA `(.L_x_14492) ;  /* 0x0000000000047947 */ /* 0x000fea0003800000 */
.L_x_14491:
[----:B------:R-:W1:Y:S02]  /*21c0*/  LDS.64 R88, [R89+UR21+0x3558] ;  /* 0x0035581559587984 */ /* 0x000e640008000a00 */
.L_x_14492:
[----:B------:R-:W-:Y:S05]  /*21d0*/  BSYNC.RECONVERGENT B0 ;  /* 0x0000000000007941 */ /* 0x000fea0003800200 */
.L_x_14490:
[C---:B------:R-:W-:Y:S01]  /*21e0*/  FMUL.FTZ R85, R123.reuse, R52 ;  /* 0x000000347b557220 */ /* 0x040fe20000410000 */
[----:B----4-:R-:W-:Y:S01]  /*21f0*/  FMUL.FTZ R87, R123, R53 ;  /* 0x000000357b577220 */ /* 0x010fe20000410000 */
[C---:B------:R-:W-:Y:S01]  /*2200*/  FMUL.FTZ R198, R124.reuse, R55 ;  /* 0x000000377cc67220 */ /* 0x040fe20000410000 */
[----:B---3--:R-:W-:Y:S01]  /*2210*/  FMUL.FTZ R84, R124, R54 ;  /* 0x000000367c547220 */ /* 0x008fe20000410000 */
        /* <DEDUP_REMOVED lines=15> */
[----:B------:R-:W0:Y:S01]  /*2310*/  @P0 LDC R183, c[0x0][0x38c] ;  /* 0x0000e300ffb70b82 */ /* 0x000e220000000800 */
[C---:B------:R-:W-:Y:S01]  /*2320*/  FMUL.FTZ R85, R161.reuse, R86 ;  /* 0x00000056a1557220 */ /* 0x040fe20000410000 */
[----:B------:R-:W-:Y:S01]  /*2330*/  FMUL.FTZ R87, R161, R84 ;  /* 0x00000054a1577220 */ /* 0x000fe20000410000 */
[----:B------:R-:W-:Y:S01]  /*2340*/  FMUL.FTZ R176, R120, R62 ;  /* 0x0000003e78b07220 */ /* 0x000fe20000410000 */
        /* <DEDUP_REMOVED lines=10> */
[----:B------:R-:W-:-:S03]  /*23f0*/  FMUL.FTZ R85, R159, R87 ;  /* 0x000000579f557220 */ /* 0x000fc60000410000 */
[C---:B------:R-:W-:Y:S01]  /*2400*/  FFMA.FTZ R86, R160.reuse, R87, R86 ;  /* 0x00000057a0567223 */ /* 0x040fe20000010056 */
[----:B------:R-:W-:Y:S01]  /*2410*/  FFMA.FTZ R85, R160, R84, -R85 ;  /* 0x00000054a0557223 */ /* 0x000fe20000010855 */
[----:B------:R-:W-:Y:S02]  /*2420*/  FMUL.FTZ R84, R2, R163 ;  /* 0x000000a302547220 */ /* 0x000fe40000410000 */
[C---:B------:R-:W-:Y:S01]  /*2430*/  FFMA.FTZ R86, R51.reuse, R196, R86 ;  /* 0x000000c433567223 */ /* 0x040fe20000010056 */
[----:B------:R-:W-:Y:S01]  /*2440*/  FFMA.FTZ R85, R51, R194, R85 ;  /* 0x000000c233557223 */ /* 0x000fe20000010055 */
[----:B------:R-:W-:Y:S02]  /*2450*/  FFMA.FTZ R84, R3, R165, R84 ;  /* 0x000000a503547223 */ /* 0x000fe40000010054 */
[C---:B------:R-:W-:Y:S01]  /*2460*/  FMUL.FTZ R87, R157.reuse, R86 ;  /* 0x000000569d577220 */ /* 0x040fe20000410000 */
[----:B------:R-:W-:-:S03]  /*2470*/  FMUL.FTZ R91, R157, R85 ;  /* 0x000000559d5b7220 */ /* 0x000fc60000410000 */
[C---:B------:R-:W-:Y:S01]  /*2480*/  FFMA.FTZ R87, R158.reuse, R85, -R87 ;  /* 0x000000559e577223 */ /* 0x040fe20000010857 */
[----:B------:R-:W-:Y:S01]  /*2490*/  FMUL.FTZ R85, R3, R163 ;  /* 0x000000a303557220 */ /* 0x000fe20000410000 */
[----:B------:R-:W-:Y:S02]  /*24a0*/  FFMA.FTZ R86, R158, R86, R91 ;  /* 0x000000569e567223 */ /* 0x000fe4000001005b */
        /* <DEDUP_REMOVED lines=9> */
[----:B------:R-:W-:-:S02]  /*2540*/  FFMA.FTZ R91, R162, R84, R91 ;  /* 0x00000054a25b7223 */ /* 0x000fc4000001005b */
[----:B------:R-:W-:Y:S01]  /*2550*/  FFMA.FTZ R177, R156, R90, -R85 ;  /* 0x0000005a9cb17223 */ /* 0x000fe20000010855 */
[----:B------:R-:W-:Y:S01]  /*2560*/  FMUL.FTZ R85, R159, R87 ;  /* 0x000000579f557220 */ /* 0x000fe20000410000 */
[----:B------:R-:W-:Y:S01]  /*2570*/  FFMA.FTZ R86, R45, R192, R86 ;  /* 0x000000c02d567223 */ /* 0x000fe20000010056 */
[-C--:B------:R-:W-:Y:S01]  /*2580*/  FMUL.FTZ R84, R159, R91.reuse ;  /* 0x0000005b9f547220 */ /* 0x080fe20000410000 */
[----:B------:R-:W-:Y:S01]  /*2590*/  FFMA.FTZ R177, R45, R176, R177 ;  /* 0x000000b02db17223 */ /* 0x000fe200000100b1 */
[C---:B------:R-:W-:Y:S01]  /*25a0*/  FFMA.FTZ R85, R160.reuse, R91, R85 ;  /* 0x0000005ba0557223 */ /* 0x040fe20000010055 */
[C---:B------:R-:W-:Y:S01]  /*25b0*/  FMUL.FTZ R179, R153.reuse, R86 ;  /* 0x0000005699b37220 */ /* 0x040fe20000410000 */
[----:B------:R-:W-:Y:S01]  /*25c0*/  FFMA.FTZ R84, R160, R87, -R84 ;  /* 0x00000057a0547223 */ /* 0x000fe20000010854 */
[----:B------:R-:W-:Y:S01]  /*25d0*/  FMUL.FTZ R91, R153, R177 ;  /* 0x000000b1995b7220 */ /* 0x000fe20000410000 */
[----:B------:R-:W-:Y:S01]  /*25e0*/  FMUL.FTZ R87, R157, R85 ;  /* 0x000000559d577220 */ /* 0x000fe20000410000 */
[C---:B------:R-:W-:Y:S01]  /*25f0*/  FFMA.FTZ R179, R154.reuse, R177, -R179 ;  /* 0x000000b19ab37223 */ /* 0x040fe200000108b3 */
[----:B------:R-:W-:Y:S01]  /*2600*/  FMUL.FTZ R177, R117, R64 ;  /* 0x0000004075b17220 */ /* 0x000fe20000410000 */
[----:B------:R-:W-:Y:S01]  /*2610*/  FFMA.FTZ R86, R154, R86, R91 ;  /* 0x000000569a567223 */ /* 0x000fe2000001005b */
[-C--:B------:R-:W-:Y:S01]  /*2620*/  FFMA.FTZ R90, R158, R84.reuse, -R87 ;  /* 0x000000549e5a7223 */ /* 0x080fe20000010857 */
[----:B------:R-:W-:Y:S01]  /*2630*/  FMUL.FTZ R87, R157, R84 ;  /* 0x000000549d577220 */ /* 0x000fe20000410000 */
[C---:B------:R-:W-:Y:S01]  /*2640*/  FFMA.FTZ R179, R46.reuse, R177, R179 ;  /* 0x000000b12eb37223 */ /* 0x040fe200000100b3 */
[----:B------:R-:W-:Y:S01]  /*2650*/  MOV R84, UR12 ;  /* 0x0000000c00547c02 */ /* 0x000fe20008000f00 */
[----:B------:R-:W-:Y:S01]  /*2660*/  FFMA.FTZ R86, R46, R191, R86 ;  /* 0x000000bf2e567223 */ /* 0x000fe20000010056 */
[----:B------:R-:W-:Y:S01]  /*2670*/  FFMA.FTZ R91, R158, R85, R87 ;  /* 0x000000559e5b7223 */ /* 0x000fe20000010057 */
[----:B------:R-:W-:-:S02]  /*2680*/  HFMA2 R87, -RZ, RZ, 0, 9.5367431640625e-07 ;  /* 0x00000010ff577431 */ /* 0x000fc400000001ff */
[C---:B------:R-:W-:Y:S01]  /*2690*/  FMUL.FTZ R181, R151.reuse, R179 ;  /* 0x000000b397b57220 */ /* 0x040fe20000410000 */
[----:B------:R-:W-:Y:S01]  /*26a0*/  @P0 IADD3 R84, PT, PT, R84, -0x2, RZ ;  /* 0xfffffffe54540810 */ /* 0x000fe20007ffe0ff */
[-C--:B------:R-:W-:Y:S02]  /*26b0*/  FMUL.FTZ R178, R151, R86.reuse ;  /* 0x0000005697b27220 */ /* 0x080fe40000410000 */
[----:B------:R-:W-:Y:S02]  /*26c0*/  FFMA.FTZ R180, R152, R86, R181 ;  /* 0x0000005698b47223 */ /* 0x000fe400000100b5 */
[----:B0-----:R-:W-:Y:S01]  /*26d0*/  @P0 IMAD R86, R84, R183, UR8 ;  /* 0x0000000854560e24 */ /* 0x001fe2000f8e02b7 */
[----:B------:R-:W-:Y:S01]  /*26e0*/  CS2R R84, SRZ ;  /* 0x0000000000547805 */ /* 0x000fe2000001ff00 */
[----:B------:R-:W-:Y:S01]  /*26f0*/  FFMA.FTZ R179, R152, R179, -R178 ;  /* 0x000000b398b37223 */ /* 0x000fe200000108b2 */
[----:B------:R-:W-:Y:S01]  /*2700*/  FFMA.FTZ R180, R47, R190, R180 ;  /* 0x000000be2fb47223 */ /* 0x000fe200000100b4 */
[----:B------:R-:W-:-:S04]  /*2710*/  @P0 IMAD.WIDE R86, R86, R87, UR4 ;  /* 0x0000000456560e25 */ /* 0x000fc8000f8e0257 */
[----:B------:R-:W-:Y:S01]  /*2720*/  FFMA.FTZ R179, R47, R188, R179 ;  /* 0x000000bc2fb37223 */ /* 0x000fe200000100b3 */
[C---:B------:R-:W-:Y:S01]  /*2730*/  FMUL.FTZ R181, R149.reuse, R180 ;  /* 0x000000b495b57220 */ /* 0x040fe20000410000 */
[----:B------:R0:W3:Y:S02]  /*2740*/  @P0 LDG.E.64 R84, desc[UR22][R86.64+0x8] ;  /* 0x0000081656540981 */ /* 0x0000e4000c1e1b00 */
[-C--:B------:R-:W-:Y:S01]  /*2750*/  FMUL.FTZ R183, R149, R179.reuse ;  /* 0x000000b395b77220 */ /* 0x080fe20000410000 */
[C---:B------:R-:W-:Y:S01]  /*2760*/  FMUL.FTZ R178, R155.reuse, R90 ;  /* 0x0000005a9bb27220 */ /* 0x040fe20000410000 */
[C---:B------:R-:W-:Y:S01]  /*2770*/  FFMA.FTZ R181, R150.reuse, R179, -R181 ;  /* 0x000000b396b57223 */ /* 0x040fe200000108b5 */
[-C--:B------:R-:W-:Y:S01]  /*2780*/  FMUL.FTZ R179, R155, R91.reuse ;  /* 0x0000005b9bb37220 */ /* 0x080fe20000410000 */
[----:B------:R-:W-:Y:S01]  /*2790*/  FFMA.FTZ R180, R150, R180, R183 ;  /* 0x000000b496b47223 */ /* 0x000fe200000100b7 */
[----:B------:R-:W-:Y:S01]  /*27a0*/  FFMA.FTZ R178, R156, R91, R178 ;  /* 0x0000005b9cb27223 */ /* 0x000fe200000100b2 */
[----:B------:R-:W-:Y:S01]  /*27b0*/  FFMA.FTZ R181, R40, R189, R181 ;  /* 0x000000bd28b57223 */ /* 0x000fe200000100b5 */
[----:B------:R-:W-:Y:S01]  /*27c0*/  FFMA.FTZ R179, R156, R90, -R179 ;  /* 0x0000005a9cb37223 */ /* 0x000fe200000108b3 */
[----:B------:R-:W-:Y:S01]  /*27d0*/  FFMA.FTZ R180, R40, R187, R180 ;  /* 0x000000bb28b47223 */ /* 0x000fe200000100b4 */
[----:B0-----:R-:W-:Y:S01]  /*27e0*/  FMUL.FTZ R87, R153, R178 ;  /* 0x000000b299577220 */ /* 0x001fe20000410000 */
[----:B------:R-:W-:Y:S01]  /*27f0*/  FMUL.FTZ R183, R147, R181 ;  /* 0x000000b593b77220 */ /* 0x000fe20000410000 */
[-C--:B------:R-:W-:Y:S01]  /*2800*/  FMUL.FTZ R91, R153, R179.reuse ;  /* 0x000000b3995b7220 */ /* 0x080fe20000410000 */
[-C--:B------:R-:W-:Y:S01]  /*2810*/  FMUL.FTZ R90, R147, R180.reuse ;  /* 0x000000b4935a7220 */ /* 0x080fe20000410000 */
[----:B------:R-:W-:Y:S01]  /*2820*/  FFMA.FTZ R87, R154, R179, -R87 ;  /* 0x000000b39a577223 */ /* 0x000fe20000010857 */
[----:B------:R-:W-:Y:S01]  /*2830*/  FFMA.FTZ R180, R148, R180, R183 ;  /* 0x000000b494b47223 */ /* 0x000fe200000100b7 */
[----:B------:R-:W-:Y:S01]  /*2840*/  FMUL.FTZ R186, R116, R71 ;  /* 0x0000004774ba7220 */ /* 0x000fe20000410000 */
[----:B------:R-:W-:Y:S01]  /*2850*/  FFMA.FTZ R91, R154, R178, R91 ;  /* 0x000000b29a5b7223 */ /* 0x000fe2000001005b */
[----:B------:R-:W-:Y:S01]  /*2860*/  FMUL.FTZ R179, R151, R87 ;  /* 0x0000005797b37220 */ /* 0x000fe20000410000 */
[----:B------:R-:W-:Y:S01]  /*2870*/  FFMA.FTZ R181, R148, R181, -R90 ;  /* 0x000000b594b57223 */ /* 0x000fe2000001085a */
[----:B------:R-:W-:Y:S01]  /*2880*/  FMUL.FTZ R184, R116, R70 ;  /* 0x0000004674b87220 */ /* 0x000fe20000410000 */
[----:B------:R-:W-:Y:S01]  /*2890*/  FFMA.FTZ R180, R41, R186, R180 ;  /* 0x000000ba29b47223 */ /* 0x000fe200000100b4 */
[CC--:B------:R-:W-:Y:S01]  /*28a0*/  FFMA.FTZ R179, R152.reuse, R91.reuse, R179 ;  /* 0x0000005b98b37223 */ /* 0x0c0fe200000100b3 */
[----:B------:R-:W-:Y:S01]  /*28b0*/  FMUL.FTZ R91, R151, R91 ;  /* 0x0000005b975b7220 */ /* 0x000fe20000410000 */
[----:B------:R-:W-:Y:S01]  /*28c0*/  FFMA.FTZ R181, R41, R184, R181 ;  /* 0x000000b829b57223 */ /* 0x000fe200000100b5 */
[----:B------:R-:W-:Y:S01]  /*28d0*/  FMUL.FTZ R183, R145, R180 ;  /* 0x000000b491b77220 */ /* 0x000fe20000410000 */
[----:B------:R-:W-:Y:S01]  /*28e0*/  FMUL.FTZ R185, R113, R72 ;  /* 0x0000004871b97220 */ /* 0x000fe20000410000 */
[----:B------:R-:W-:-:S02]  /*28f0*/  FFMA.FTZ R91, R152, R87, -R91 ;  /* 0x00000057985b7223 */ /* 0x000fc4000001085b */
[-C--:B------:R-:W-:Y:S01]  /*2900*/  FFMA.FTZ R201, R146, R181.reuse, -R183 ;  /* 0x000000b592c97223 */ /* 0x080fe200000108b7 */
[----:B------:R-:W-:Y:S01]  /*2910*/  FMUL.FTZ R181, R145, R181 ;  /* 0x000000b591b57220 */ /* 0x000fe20000410000 */
[----:B------:R-:W-:Y:S01]  /*2920*/  FMUL.FTZ R86, R149, R91 ;  /* 0x0000005b95567220 */ /* 0x000fe20000410000 */
[----:B------:R-:W-:Y:S01]  /*2930*/  FMUL.FTZ R183, R113, R73 ;  /* 0x0000004971b77220 */ /* 0x000fe20000410000 */
[----:B------:R-:W-:Y:S01]  /*2940*/  FFMA.FTZ R201, R42, R185, R201 ;  /* 0x000000b92ac97223 */ /* 0x000fe200000100c9 */
[----:B------:R-:W-:Y:S01]  /*2950*/  FFMA.FTZ R180, R146, R180, R181 ;  /* 0x000000b492b47223 */ /* 0x000fe200000100b5 */
[-C--:B------:R-:W-:Y:S01]  /*2960*/  FMUL.FTZ R87, R149, R179.reuse ;  /* 0x000000b395577220 */ /* 0x080fe20000410000 */
[----:B------:R-:W-:Y:S01]  /*2970*/  FFMA.FTZ R86, R150, R179, R86 ;  /* 0x000000b396567223 */ /* 0x000fe20000010056 */
[----:B------:R-:W-:Y:S01]  /*2980*/  FMUL.FTZ R181, R143, R201 ;  /* 0x000000c98fb57220 */ /* 0x000fe20000410000 */
[----:B------:R-:W-:Y:S01]  /*2990*/  FFMA.FTZ R180, R42, R183, R180 ;  /* 0x000000b72ab47223 */ /* 0x000fe200000100b4 */
[----:B------:R-:W-:Y:S01]  /*29a0*/  FFMA.FTZ R87, R150, R91, -R87 ;  /* 0x0000005b96577223 */ /* 0x000fe20000010857 */
[----:B------:R-:W-:-:S02]  /*29b0*/  FMUL.FTZ R91, R147, R86 ;  /* 0x00000056935b7220 */ /* 0x000fc40000410000 */
[-C--:B------:R-:W-:Y:S01]  /*29c0*/  FMUL.FTZ R90, R143, R180.reuse ;  /* 0x000000b48f5a7220 */ /* 0x080fe20000410000 */
[----:B------:R-:W-:Y:S01]  /*29d0*/  FFMA.FTZ R178, R144, R180, R181 ;  /* 0x000000b490b27223 */ /* 0x000fe200000100b5 */
        /* <DEDUP_REMOVED lines=9> */
[----:B------:R-:W-:-:S02]  /*2a70*/  FMUL.FTZ R204, R209, R178 ;  /* 0x000000b2d1cc7220 */ /* 0x000fc40000410000 */
[CC--:B------:R-:W-:Y:S01]  /*2a80*/  FFMA.FTZ R86, R146.reuse, R179.reuse, R87 ;  /* 0x000000b392567223 */ /* 0x0c0fe20000010057 */
[----:B------:R-:W-:Y:S01]  /*2a90*/  FMUL.FTZ R179, R145, R179 ;  /* 0x000000b391b37220 */ /* 0x000fe20000410000 */
[-C--:B------:R-:W-:Y:S01]  /*2aa0*/  FFMA.FTZ R201, R211, R90.reuse, -R204 ;  /* 0x0000005ad3c97223 */ /* 0x080fe200000108cc */
[----:B------:R-:W-:Y:S01]  /*2ab0*/  FMUL.FTZ R90, R209, R90 ;  /* 0x0000005ad15a7220 */ /* 0x000fe20000410000 */
[C---:B--2---:R-:W-:Y:S01]  /*2ac0*/  FMUL.FTZ R181, R111.reuse, R76 ;  /* 0x0000004c6fb57220 */ /* 0x044fe20000410000 */
[----:B------:R-:W-:Y:S01]  /*2ad0*/  FFMA.FTZ R179, R146, R91, -R179 ;  /* 0x0000005b92b37223 */ /* 0x000fe200000108b3 */
[----:B------:R-:W-:Y:S01]  /*2ae0*/  FMUL.FTZ R87, R111, R77 ;  /* 0x0000004d6f577220 */ /* 0x000fe20000410000 */
[----:B------:R-:W-:Y:S01]  /*2af0*/  FFMA.FTZ R90, R211, R178, R90 ;  /* 0x000000b2d35a7223 */ /* 0x000fe2000001005a */
[C---:B------:R-:W-:Y:S01]  /*2b00*/  FFMA.FTZ R178, R36.reuse, R181, R201 ;  /* 0x000000b524b27223 */ /* 0x040fe200000100c9 */
        /* <DEDUP_REMOVED lines=8> */
[----:B------:R-:W-:Y:S01]  /*2b90*/  FMUL.FTZ R86, R112, R79 ;  /* 0x0000004f70567220 */ /* 0x000fe20000410000 */
[----:B------:R-:W-:Y:S01]  /*2ba0*/  FMUL.FTZ R206, R209, R204 ;  /* 0x000000ccd1ce7220 */ /* 0x000fe20000410000 */
[----:B------:R-:W-:Y:S01]  /*2bb0*/  FFMA.FTZ R179, R214, R178, -R91 ;  /* 0x000000b2d6b37223 */ /* 0x000fe2000001085b */
[----:B------:R-:W-:Y:S01]  /*2bc0*/  FMUL.FTZ R178, R112, R78 ;  /* 0x0000004e70b27220 */ /* 0x000fe20000410000 */
        /* <DEDUP_REMOVED lines=8> */
[----:B------:R-:W-:-:S02]  /*2c50*/  FFMA.FTZ R203, R223, R90, -R210 ;  /* 0x0000005adfcb7223 */ /* 0x000fc400000108d2 */
[-C--:B------:R-:W-:Y:S01]  /*2c60*/  FFMA.FTZ R90, R214, R91.reuse, R179 ;  /* 0x0000005bd65a7223 */ /* 0x080fe200000100b3 */
        /* <DEDUP_REMOVED lines=8> */
[C---:B------:R-:W-:Y:S02]  /*2cf0*/  FMUL.FTZ R231, R224.reuse, R203 ;  /* 0x000000cbe0e77220 */ /* 0x040fe40000410000 */
[-C--:B------:R-:W-:Y:S01]  /*2d00*/  FFMA.FTZ R205, R223, R206.reuse, -R204 ;  /* 0x000000cedfcd7223 */ /* 0x080fe200000108cc */
[-C--:B------:R-:W-:Y:S01]  /*2d10*/  FMUL.FTZ R204, R224, R229.reuse ;  /* 0x000000e5e0cc7220 */ /* 0x080fe20000410000 */
[----:B------:R-:W-:Y:S01]  /*2d20*/  FMUL.FTZ R201, R221, R206 ;  /* 0x000000ceddc97220 */ /* 0x000fe20000410000 */
[----:B------:R-:W-:Y:S01]  /*2d30*/  FFMA.FTZ R206, R222, R229, R231 ;  /* 0x000000e5dece7223 */ /* 0x000fe200000100e7 */
[----:B------:R-:W-:Y:S01]  /*2d40*/  FMUL.FTZ R210, R110, R83 ;  /* 0x000000536ed27220 */ /* 0x000fe20000410000 */
[----:B------:R-:W-:Y:S01]  /*2d50*/  FFMA.FTZ R229, R222, R203, -R204 ;  /* 0x000000cbdee57223 */ /* 0x000fe200000108cc */
[----:B------:R-:W-:Y:S01]  /*2d60*/  FFMA.FTZ R207, R223, R90, R201 ;  /* 0x0000005adfcf7223 */ /* 0x000fe200000100c9 */
[----:B------:R-:W-:Y:S01]  /*2d70*/  FMUL.FTZ R203, R224, R205 ;  /* 0x000000cde0cb7220 */ /* 0x000fe20000410000 */
[----:B------:R-:W-:Y:S01]  /*2d80*/  FMUL.FTZ R90, R110, R82 ;  /* 0x000000526e5a7220 */ /* 0x000fe20000410000 */
[----:B------:R-:W-:-:S02]  /*2d90*/  FFMA.FTZ R201, R39, R210, R206 ;  /* 0x000000d227c97223 */ /* 0x000fc400000100ce */
[-C--:B------:R-:W-:Y:S01]  /*2da0*/  FFMA.FTZ R204, R222, R207.reuse, R203 ;  /* 0x000000cfdecc7223 */ /* 0x080fe200000100cb */
[----:B------:R-:W-:Y:S01]  /*2db0*/  FFMA.FTZ R203, R39, R90, R229 ;  /* 0x0000005a27cb7223 */ /* 0x000fe200000100e5 */
[----:B------:R-:W-:Y:S01]  /*2dc0*/  FMUL.FTZ R207, R224, R207 ;  /* 0x000000cfe0cf7220 */ /* 0x000fe20000410000 */
[----:B------:R-:W0:Y:S03]  /*2dd0*/  SHFL.UP PT, R226, R201, 0x1, RZ ;  /* 0x04200000c9e27989 */ /* 0x000e2600000e00ff */
[----:B------:R-:W-:Y:S01]  /*2de0*/  FFMA.FTZ R205, R222, R205, -R207 ;  /* 0x000000cddecd7223 */ /* 0x000fe200000108cf */
        /* <DEDUP_REMOVED lines=21> */
[CC--:B--2---:R-:W-:Y:S01]  /*2f40*/  FMUL.FTZ R229, R204.reuse, R207.reuse ;  /* 0x000000cfcce57220 */ /* 0x0c4fe20000410000 */
[C---:B------:R-:W-:Y:S01]  /*2f50*/  FMUL.FTZ R207, R205.reuse, R207 ;  /* 0x000000cfcdcf7220 */ /* 0x040fe20000410000 */
[-C--:B----4-:R-:W-:Y:S01]  /*2f60*/  FFMA.FTZ R228, R205, R208.reuse, -R228 ;  /* 0x000000d0cde47223 */ /* 0x090fe200000108e4 */
[----:B------:R-:W-:Y:S01]  /*2f70*/  FFMA.FTZ R208, R204, R208, R231 ;  /* 0x000000d0ccd07223 */ /* 0x000fe200000100e7 */
[----:B------:R-:W-:-:S06]  /*2f80*/  FMUL.FTZ R231, R224, R227 ;  /* 0x000000e3e0e77220 */ /* 0x000fcc0000410000 */
[-C--:B-----5:R-:W-:Y:S01]  /*2f90*/  @P2 FFMA.FTZ R205, R205, R206.reuse, -R229 ;  /* 0x000000cecdcd2223 */ /* 0x0a0fe200000108e5 */
[-C--:B-1----:R-:W-:Y:S01]  /*2fa0*/  FMUL.FTZ R229, R222, R89.reuse ;  /* 0x00000059dee57220 */ /* 0x082fe20000410000 */
[----:B------:R-:W-:Y:S01]  /*2fb0*/  @P2 FFMA.FTZ R204, R204, R206, R207 ;  /* 0x000000cecccc2223 */ /* 0x000fe200000100cf */
[C---:B------:R-:W-:Y:S01]  /*2fc0*/  FMUL.FTZ R207, R224.reuse, R89 ;  /* 0x00000059e0cf7220 */ /* 0x040fe20000410000 */
[----:B------:R-:W-:Y:S01]  /*2fd0*/  @P2 FADD.FTZ R203, R203, R228 ;  /* 0x000000e4cbcb2221 */ /* 0x000fe20000010000 */
[CC--:B------:R-:W-:Y:S01]  /*2fe0*/  FMUL.FTZ R226, R224.reuse, R225.reuse ;  /* 0x000000e1e0e27220 */ /* 0x0c0fe20000410000 */
[-C--:B------:R-:W-:Y:S01]  /*2ff0*/  FFMA.FTZ R228, -R224, R88.reuse, -R229 ;  /* 0x00000058e0e47223 */ /* 0x080fe200000109e5 */
[C---:B------:R-:W-:Y:S01]  /*3000*/  FFMA.FTZ R231, R222.reuse, R225, R231 ;  /* 0x000000e1dee77223 */ /* 0x040fe200000100e7 */
[C---:B------:R-:W-:Y:S01]  /*3010*/  FFMA.FTZ R206, R222.reuse, R88, -R207 ;  /* 0x00000058dece7223 */ /* 0x040fe200000108cf */
[----:B------:R-:W-:Y:S01]  /*3020*/  FFMA.FTZ R207, R222, R227, -R226 ;  /* 0x000000e3decf7223 */ /* 0x000fe200000108e2 */
[----:B------:R-:W-:Y:S01]  /*3030*/  FMUL.FTZ R226, R221, R228 ;  /* 0x000000e4dde27220 */ /* 0x000fe20000410000 */
[----:B------:R-:W-:Y:S01]  /*3040*/  FADD.FTZ R230, R216, R231 ;  /* 0x000000e7d8e67221 */ /* 0x000fe20000010000 */
[----:B------:R-:W-:Y:S01]  /*3050*/  @P2 FADD.FTZ R201, R201, R208 ;  /* 0x000000d0c9c92221 */ /* 0x000fe20000010000 */
[----:B------:R-:W-:Y:S01]  /*3060*/  FADD.FTZ R208, R218, R207 ;  /* 0x000000cfdad07221 */ /* 0x000fe20000010000 */
[----:B------:R-:W-:Y:S01]  /*3070*/  FFMA.FTZ R229, R223, R206, R226 ;  /* 0x000000cedfe57223 */ /* 0x000fe200000100e2 */
[----:B------:R-:W-:-:S02]  /*3080*/  FMUL.FTZ R207, R221, R230 ;  /* 0x000000e6ddcf7220 */ /* 0x000fc40000410000 */
[----:B------:R-:W0:Y:S01]  /*3090*/  SHFL.UP PT, R226, R201, 0x4, RZ ;  /* 0x04800000c9e27989 */ /* 0x000e2200000e00ff */
[----:B------:R-:W-:Y:S01]  /*30a0*/  FMUL.FTZ R232, R221, R206 ;  /* 0x000000cedde87220 */ /* 0x000fe20000410000 */
[-C--:B------:R-:W-:Y:S02]  /*30b0*/  FFMA.FTZ R234, R223, R208.reuse, -R207 ;  /* 0x000000d0dfea7223 */ /* 0x080fe400000108cf */
[----:B------:R-:W1:Y:S01]  /*30c0*/  SHFL.UP PT, R206, R203, 0x4, RZ ;  /* 0x04800000cbce7989 */ /* 0x000e6200000e00ff */
[----:B------:R-:W-:-:S03]  /*30d0*/  FMUL.FTZ R231, R221, R208 ;  /* 0x000000d0dde77220 */ /* 0x000fc60000410000 */
[----:B------:R-:W2:Y:S01]  /*30e0*/  SHFL.UP PT, R207, R204, 0x4, RZ ;  /* 0x04800000cccf7989 */ /* 0x000ea200000e00ff */
[C---:B------:R-:W-:Y:S01]  /*30f0*/  FFMA.FTZ R232, R223.reuse, R228, -R232 ;  /* 0x000000e4dfe87223 */ /* 0x040fe200000108e8 */
[----:B------:R-:W-:Y:S01]  /*3100*/  FFMA.FTZ R231, R223, R230, R231 ;  /* 0x000000e6dfe77223 */ /* 0x000fe200000100e7 */
[----:B------:R-:W-:Y:S01]  /*3110*/  FADD.FTZ R234, R219, R234 ;  /* 0x000000eadbea7221 */ /* 0x000fe20000010000 */
[----:B------:R-:W4:Y:S01]  /*3120*/  SHFL.UP PT, R208, R205, 0x4, RZ ;  /* 0x04800000cdd07989 */ /* 0x000f2200000e00ff */
[CC--:B------:R-:W-:Y:S01]  /*3130*/  FMUL.FTZ R235, R215.reuse, R229.reuse ;  /* 0x000000e5d7eb7220 */ /* 0x0c0fe20000410000 */
[C---:B------:R-:W-:Y:S01]  /*3140*/  FMUL.FTZ R233, R215.reuse, R232 ;  /* 0x000000e8d7e97220 */ /* 0x040fe20000410000 */
[----:B------:R-:W-:Y:S01]  /*3150*/  FADD.FTZ R231, R220, R231 ;  /* 0x000000e7dce77221 */ /* 0x000fe20000010000 */
[----:B------:R-:W-:Y:S01]  /*3160*/  FMUL.FTZ R230, R215, R234 ;  /* 0x000000ead7e67220 */ /* 0x000fe20000410000 */
[C---:B------:R-:W-:Y:S01]  /*3170*/  FFMA.FTZ R232, R214.reuse, R232, -R235 ;  /* 0x000000e8d6e87223 */ /* 0x040fe200000108eb */
[C---:B------:R-:W-:Y:S01]  /*3180*/  FFMA.FTZ R228, R214.reuse, R229, R233 ;  /* 0x000000e5d6e47223 */ /* 0x040fe200000100e9 */
[----:B------:R-:W-:Y:S01]  /*3190*/  ISETP.GE.AND P2, PT, R127, 0x4, PT ;  /* 0x000000047f00780c */ /* 0x000fe20003f46270 */
[-C--:B------:R-:W-:Y:S01]  /*31a0*/  FFMA.FTZ R230, R214, R231.reuse, R230 ;  /* 0x000000e7d6e67223 */ /* 0x080fe200000100e6 */
[----:B------:R-:W-:Y:S01]  /*31b0*/  FMUL.FTZ R236, R209, R232 ;  /* 0x000000e8d1ec7220 */ /* 0x000fe20000410000 */
[----:B------:R-:W-:Y:S01]  /*31c0*/  FMUL.FTZ R231, R215, R231 ;  /* 0x000000e7d7e77220 */ /* 0x000fe20000410000 */
[----:B------:R-:W-:-:S02]  /*31d0*/  FMUL.FTZ R229, R209, R228 ;  /* 0x000000e4d1e57220 */ /* 0x000fc40000410000 */
[----:B------:R-:W-:Y:S01]  /*31e0*/  FFMA.FTZ R236, R211, R228, R236 ;  /* 0x000000e4d3ec7223 */ /* 0x000fe200000100ec */
[----:B------:R-:W-:Y:S01]  /*31f0*/  FFMA.FTZ R234, R214, R234, -R231 ;  /* 0x000000ead6ea7223 */ /* 0x000fe200000108e7 */
[CC--:B0-----:R-:W-:Y:S01]  /*3200*/  FMUL.FTZ R228, R204.reuse, R226.reuse ;  /* 0x000000e2cce47220 */ /* 0x0c1fe20000410000 */
[----:B------:R-:W-:Y:S01]  /*3210*/  FMUL.FTZ R231, R205, R226 ;  /* 0x000000e2cde77220 */ /* 0x000fe20000410000 */
[----:B------:R-:W-:Y:S02]  /*3220*/  FFMA.FTZ R232, R211, R232, -R229 ;  /* 0x000000e8d3e87223 */ /* 0x000fe400000108e5 */
[CC--:B-1----:R-:W-:Y:S01]  /*3230*/  FFMA.FTZ R228, R205.reuse, R206.reuse, -R228 ;  /* 0x000000cecde47223 */ /* 0x0c2fe200000108e4 */
[CC--:B--2---:R-:W-:Y:S01]  /*3240*/  FMUL.FTZ R229, R204.reuse, R207.reuse ;  /* 0x000000cfcce57220 */ /* 0x0c4fe20000410000 */
[----:B------:R-:W-:Y:S01]  /*3250*/  FFMA.FTZ R206, R204, R206, R231 ;  /* 0x000000ceccce7223 */ /* 0x000fe200000100e7 */
[----:B------:R-:W-:Y:S01]  /*3260*/  FMUL.FTZ R207, R205, R207 ;  /* 0x000000cfcdcf7220 */ /* 0x000fe20000410000 */
[----:B------:R-:W-:-:S02]  /*3270*/  FADD.FTZ R230, R213, R230 ;  /* 0x000000e6d5e67221 */ /* 0x000fc40000010000 */
[----:B------:R-:W-:Y:S01]  /*3280*/  @P2 FADD.FTZ R201, R201, R206 ;  /* 0x000000cec9c92221 */ /* 0x000fe20000010000 */
[----:B----4-:R-:W-:Y:S01]  /*3290*/  @P2 FFMA.FTZ R204, R204, R208, R207 ;  /* 0x000000d0cccc2223 */ /* 0x010fe200000100cf */
[----:B------:R-:W-:Y:S01]  /*32a0*/  FMUL.FTZ R207, R143, R232 ;  /* 0x000000e88fcf7220 */ /* 0x000fe20000410000 */
[----:B------:R-:W-:Y:S01]  /*32b0*/  FMUL.FTZ R206, R209, R230 ;  /* 0x000000e6d1ce7220 */ /* 0x000fe20000410000 */
[----:B------:R-:W-:Y:S01]  /*32c0*/  @P2 FADD.FTZ R203, R203, R228 ;  /* 0x000000e4cbcb2221 */ /* 0x000fe20000010000 */
[----:B------:R-:W-:Y:S01]  /*32d0*/  FADD.FTZ R234, R217, R234 ;  /* 0x000000ead9ea7221 */ /* 0x000fe20000010000 */
[----:B------:R-:W0:Y:S01]  /*32e0*/  SHFL.UP PT, R226, R201, 0x8, RZ ;  /* 0x05000000c9e27989 */ /* 0x000e2200000e00ff */
[----:B------:R-:W-:Y:S01]  /*32f0*/  FFMA.FTZ R228, R144, R236, R207 ;  /* 0x000000ec90e47223 */ /* 0x000fe200000100cf */
[----:B------:R-:W-:Y:S01]  /*3300*/  @P2 FFMA.FTZ R205, R205, R208, -R229 ;  /* 0x000000d0cdcd2223 */ /* 0x000fe200000108e5 */
[----:B------:R-:W-:Y:S01]  /*3310*/  FFMA.FTZ R231, R211, R234, -R206 ;  /* 0x000000ead3e77223 */ /* 0x000fe200000108ce */
[----:B------:R-:W1:Y:S01]  /*3320*/  SHFL.UP PT, R207, R204, 0x8, RZ ;  /* 0x05000000cccf7989 */ /* 0x000e6200000e00ff */
[----:B------:R-:W-:-:S03]  /*3330*/  FMUL.FTZ R229, R143, R236 ;  /* 0x000000ec8fe57220 */ /* 0x000fc60000410000 */
[----:B------:R-:W2:Y:S01]  /*3340*/  SHFL.UP PT, R206, R203, 0x8, RZ ;  /* 0x05000000cbce7989 */ /* 0x000ea200000e00ff */
[----:B------:R-:W-:Y:S01]  /*3350*/  FMUL.FTZ R234, R209, R234 ;  /* 0x000000ead1ea7220 */ /* 0x000fe20000410000 */
[----:B------:R-:W-:Y:S02]  /*3360*/  FFMA.FTZ R232, R144, R232, -R229 ;  /* 0x000000e890e87223 */ /* 0x000fe400000108e5 */
[----:B------:R-:W4:Y:S01]  /*3370*/  SHFL.UP PT, R208, R205, 0x8, RZ ;  /* 0x05000000cdd07989 */ /* 0x000f2200000e00ff */
[----:B------:R-:W-:Y:S01]  /*3380*/  FFMA.FTZ R229, R211, R230, R234 ;  /* 0x000000e6d3e57223 */ /* 0x000fe200000100ea */
[----:B------:R-:W-:Y:S01]  /*3390*/  FADD.FTZ R231, R212, R231 ;  /* 0x000000e7d4e77221 */ /* 0x000fe20000010000 */
[C---:B------:R-:W-:Y:S01]  /*33a0*/  FMUL.FTZ R237, R145.reuse, R228 ;  /* 0x000000e491ed7220 */ /* 0x040fe20000410000 */
[-C--:B------:R-:W-:Y:S01]  /*33b0*/  FMUL.FTZ R235, R145, R232.reuse ;  /* 0x000000e891eb7220 */ /* 0x080fe20000410000 */
[----:B------:R-:W-:Y:S01]  /*33c0*/  FADD.FTZ R229, R130, R229 ;  /* 0x000000e582e57221 */ /* 0x000fe20000010000 */
[----:B------:R-:W-:Y:S01]  /*33d0*/  FMUL.FTZ R233, R143, R231 ;  /* 0x000000e78fe97220 */ /* 0x000fe20000410000 */
[C---:B------:R-:W-:Y:S01]  /*33e0*/  FFMA.FTZ R237, R146.reuse, R232, -R237 ;  /* 0x000000e892ed7223 */ /* 0x040fe200000108ed */
[----:B------:R-:W-:Y:S01]  /*33f0*/  FFMA.FTZ R228, R146, R228, R235 ;  /* 0x000000e492e47223 */ /* 0x000fe200000100eb */
[----:B------:R-:W-:Y:S01]  /*3400*/  ISETP.GE.AND P2, PT, R127, 0x8, PT ;  /* 0x000000087f00780c */ /* 0x000fe20003f46270 */
[----:B------:R-:W-:Y:S01]  /*3410*/  FFMA.FTZ R233, R144, R229, R233 ;  /* 0x000000e590e97223 */ /* 0x000fe200000100e9 */
[----:B------:R-:W-:Y:S01]  /*3420*/  FMUL.FTZ R239, R147, R237 ;  /* 0x000000ed93ef7220 */ /* 0x000fe20000410000 */
[----:B------:R-:W-:Y:S01]  /*3430*/  FMUL.FTZ R229, R143, R229 ;  /* 0x000000e58fe57220 */ /* 0x000fe20000410000 */
[----:B------:R-:W-:-:S02]  /*3440*/  FMUL.FTZ R230, R147, R228 ;  /* 0x000000e493e67220 */ /* 0x000fc40000410000 */
[----:B------:R-:W-:Y:S01]  /*3450*/  FFMA.FTZ R239, R148, R228, R239 ;  /* 0x000000e494ef7223 */ /* 0x000fe200000100ef */
[----:B------:R-:W-:Y:S01]  /*3460*/  FFMA.FTZ R235, R144, R231, -R229 ;  /* 0x000000e790eb7223 */ /* 0x000fe200000108e5 */
[CC--:B0-----:R-:W-:Y:S01]  /*3470*/  FMUL.FTZ R228, R204.reuse, R226.reuse ;  /* 0x000000e2cce47220 */ /* 0x0c1fe20000410000 */
[C---:B------:R-:W-:Y:S01]  /*3480*/  FMUL.FTZ R231, R205.reuse, R226 ;  /* 0x000000e2cde77220 */ /* 0x040fe20000410000 */
[-C--:B-1----:R-:W-:Y:S01]  /*3490*/  FMUL.FTZ R229, R204, R207.reuse ;  /* 0x000000cfcce57220 */ /* 0x082fe20000410000 */
[C---:B------:R-:W-:Y:S01]  /*34a0*/  FMUL.FTZ R207, R205.reuse, R207 ;  /* 0x000000cfcdcf7220 */ /* 0x040fe20000410000 */
[CC--:B--2---:R-:W-:Y:S01]  /*34b0*/  FFMA.FTZ R228, R205.reuse, R206.reuse, -R228 ;  /* 0x000000cecde47223 */ /* 0x0c4fe200000108e4 */
[----:B------:R-:W-:Y:S01]  /*34c0*/  FFMA.FTZ R230, R148, R237, -R230 ;  /* 0x000000ed94e67223 */ /* 0x000fe200000108e6 */
[----:B------:R-:W-:Y:S01]  /*34d0*/  FFMA.FTZ R206, R204, R206, R231 ;  /* 0x000000ceccce7223 */ /* 0x000fe200000100e7 */
[----:B------:R-:W-:Y:S01]  /*34e0*/  FADD.FTZ R233, R132, R233 ;  /* 0x000000e984e97221 */ /* 0x000fe20000010000 */
[-C--:B----4-:R-:W-:Y:S01]  /*34f0*/  @P2 FFMA.FTZ R205, R205, R208.reuse, -R229 ;  /* 0x000000d0cdcd2223 */ /* 0x090fe200000108e5 */
[----:B------:R-:W-:Y:S01]  /*3500*/  @P2 FFMA.FTZ R204, R204, R208, R207 ;  /* 0x000000d0cccc2223 */ /* 0x000fe200000100cf */
[----:B------:R-:W-:Y:S01]  /*3510*/  FMUL.FTZ R229, R149, R230 ;  /* 0x000000e695e57220 */ /* 0x000fe20000410000 */
[----:B------:R-:W-:Y:S01]  /*3520*/  @P2 FADD.FTZ R201, R201, R206 ;  /* 0x000000cec9c92221 */ /* 0x000fe20000010000 */
[----:B------:R-:W-:Y:S01]  /*3530*/  FMUL.FTZ R207, R145, R233 ;  /* 0x000000e991cf7220 */ /* 0x000fe20000410000 */
[----:B------:R-:W-:Y:S01]  /*3540*/  FADD.FTZ R235, R164, R235 ;  /* 0x000000eba4eb7221 */ /* 0x000fe20000010000 */
[----:B------:R-:W-:Y:S01]  /*3550*/  @P2 FADD.FTZ R203, R203, R228 ;  /* 0x000000e4cbcb2221 */ /* 0x000fe20000010000 */
[----:B------:R-:W-:Y:S01]  /*3560*/  FFMA.FTZ R232, R150, R239, R229 ;  /* 0x000000ef96e87223 */ /* 0x000fe200000100e5 */
[----:B------:R-:W0:Y:S01]  /*3570*/  SHFL.UP PT, R228, R201, 0x10, RZ ;  /* 0x06000000c9e47989 */ /* 0x000e2200000e00ff */
[----:B------:R-:W-:-:S03]  /*3580*/  FFMA.FTZ R229, R146, R235, -R207 ;  /* 0x000000eb92e57223 */ /* 0x000fc600000108cf */
[----:B------:R-:W1:Y:S01]  /*3590*/  SHFL.UP PT, R207, R204, 0x10, RZ ;  /* 0x06000000cccf7989 */ /* 0x000e6200000e00ff */
[----:B------:R-:W-:-:S03]  /*35a0*/  FMUL.FTZ R239, R149, R239 ;  /* 0x000000ef95ef7220 */ /* 0x000fc60000410000 */
[----:B------:R-:W2:Y:S01]  /*35b0*/  SHFL.UP PT, R206, R203, 0x10, RZ ;  /* 0x06000000cbce7989 */ /* 0x000ea200000e00ff */
[----:B------:R-:W-:-:S03]  /*35c0*/  FMUL.FTZ R235, R145, R235 ;  /* 0x000000eb91eb7220 */ /* 0x000fc60000410000 */
[----:B------:R-:W4:Y:S01]  /*35d0*/  SHFL.UP PT, R208, R205, 0x10, RZ ;  /* 0x06000000cdd07989 */ /* 0x000f2200000e00ff */
[----:B------:R-:W-:Y:S01]  /*35e0*/  FFMA.FTZ R239, R150, R230, -R239 ;  /* 0x000000e696ef7223 */ /* 0x000fe200000108ef */
[----:B------:R-:W-:Y:S01]  /*35f0*/  FFMA.FTZ R226, R146, R233, R235 ;  /* 0x000000e992e27223 */ /* 0x000fe200000100eb */
[----:B------:R-:W-:Y:S01]  /*3600*/  FADD.FTZ R229, R166, R229 ;  /* 0x000000e5a6e57221 */ /* 0x000fe20000010000 */
[CC--:B------:R-:W-:Y:S01]  /*3610*/  FMUL.FTZ R234, R151.reuse, R232.reuse ;  /* 0x000000e897ea7220 */ /* 0x0c0fe20000410000 */
[----:B------:R-:W-:Y:S01]  /*3620*/  FMUL.FTZ R233, R151, R239 ;  /* 0x000000ef97e97220 */ /* 0x000fe20000410000 */
[----:B------:R-:W-:Y:S01]  /*3630*/  FADD.FTZ R226, R133, R226 ;  /* 0x000000e285e27221 */ /* 0x000fe20000010000 */
[----:B------:R-:W-:Y:S01]  /*3640*/  FMUL.FTZ R231, R147, R229 ;  /* 0x000000e593e77220 */ /* 0x000fe20000410000 */
[C---:B------:R-:W-:Y:S01]  /*3650*/  FFMA.FTZ R234, R152.reuse, R239, -R234 ;  /* 0x000000ef98ea7223 */ /* 0x040fe200000108ea */
[----:B------:R-:W-:Y:S01]  /*3660*/  ISETP.GE.AND P2, PT, R127, 0x10, PT ;  /* 0x000000107f00780c */ /* 0x000fe20003f46270 */
[----:B------:R-:W-:Y:S01]  /*3670*/  FFMA.FTZ R230, R152, R232, R233 ;  /* 0x000000e898e67223 */ /* 0x000fe200000100e9 */
[----:B------:R-:W-:Y:S01]  /*3680*/  FFMA.FTZ R233, R148, R226, R231 ;  /* 0x000000e294e97223 */ /* 0x000fe200000100e7 */
[----:B------:R-:W-:Y:S01]  /*3690*/  FMUL.FTZ R235, R153, R234 ;  /* 0x000000ea99eb7220 */ /* 0x000fe20000410000 */
[----:B------:R-:W-:Y:S01]  /*36a0*/  FMUL.FTZ R231, R147, R226 ;  /* 0x000000e293e77220 */ /* 0x000fe20000410000 */
[----:B------:R-:W-:-:S02]  /*36b0*/  FMUL.FTZ R237, R153, R230 ;  /* 0x000000e699ed7220 */ /* 0x000fc40000410000 */
[----:B------:R-:W-:Y:S01]  /*36c0*/  FFMA.FTZ R226, R154, R230, R235 ;  /* 0x000000e69ae27223 */ /* 0x000fe200000100eb */
[----:B------:R-:W-:Y:S01]  /*36d0*/  FFMA.FTZ R232, R148, R229, -R231 ;  /* 0x000000e594e87223 */ /* 0x000fe200000108e7 */
[CC--:B0-----:R-:W-:Y:S01]  /*36e0*/  FMUL.FTZ R230, R204.reuse, R228.reuse ;  /* 0x000000e4cce67220 */ /* 0x0c1fe20000410000 */
[CC--:B-1----:R-:W-:Y:S01]  /*36f0*/  FMUL.FTZ R229, R204.reuse, R207.reuse ;  /* 0x000000cfcce57220 */ /* 0x0c2fe20000410000 */
[C---:B------:R-:W-:Y:S01]  /*3700*/  FMUL.FTZ R231, R205.reuse, R228 ;  /* 0x000000e4cde77220 */ /* 0x040fe20000410000 */
[C---:B------:R-:W-:Y:S01]  /*3710*/  FMUL.FTZ R207, R205.reuse, R207 ;  /* 0x000000cfcdcf7220 */ /* 0x040fe20000410000 */
[C---:B--2---:R-:W-:Y:S01]  /*3720*/  FFMA.FTZ R230, R205.reuse, R206, -R230 ;  /* 0x000000cecde67223 */ /* 0x044fe200000108e6 */
[----:B----4-:R-:W-:Y:S01]  /*3730*/  @P2 FFMA.FTZ R205, R205, R208, -R229 ;  /* 0x000000d0cdcd2223 */ /* 0x010fe200000108e5 */
[C---:B------:R-:W-:Y:S01]  /*3740*/  FFMA.FTZ R206, R204.reuse, R206, R231 ;  /* 0x000000ceccce7223 */ /* 0x040fe200000100e7 */
[----:B------:R-:W-:Y:S01]  /*3750*/  @P2 FFMA.FTZ R204, R204, R208, R207 ;  /* 0x000000d0cccc2223 */ /* 0x000fe200000100cf */
[----:B---3--:R-:W-:Y:S01]  /*3760*/  SHFL.IDX PT, R85, R85, RZ, 0x1f ;  /* 0x00001fff55557589 */ /* 0x008fe200000e0000 */
[----:B------:R-:W-:Y:S01]  /*3770*/  FADD.FTZ R233, R134, R233 ;  /* 0x000000e986e97221 */ /* 0x000fe20000010000 */
[----:B------:R-:W-:-:S02]  /*3780*/  @P2 FADD.FTZ R201, R201, R206 ;  /* 0x000000cec9c92221 */ /* 0x000fc40000010000 */
[----:B------:R-:W0:Y:S01]  /*3790*/  SHFL.UP PT, R205, R205, 0x1, RZ ;  /* 0x04200000cdcd7989 */ /* 0x000e2200000e00ff */
[----:B------:R-:W-:-:S03]  /*37a0*/  @P2 FADD.FTZ R203, R203, R230 ;  /* 0x000000e6cbcb2221 */ /* 0x000fc60000010000 */
[----:B------:R-:W1:Y:S01]  /*37b0*/  SHFL.UP PT, R204, R204, 0x1, RZ ;  /* 0x04200000cccc7989 */ /* 0x000e6200000e00ff */
[----:B------:R-:W-:Y:S01]  /*37c0*/  FADD.FTZ R232, R167, R232 ;  /* 0x000000e8a7e87221 */ /* 0x000fe20000010000 */
[----:B------:R-:W-:Y:S02]  /*37d0*/  FMUL.FTZ R207, R149, R233 ;  /* 0x000000e995cf7220 */ /* 0x000fe40000410000 */
[----:B------:R-:W2:Y:S01]  /*37e0*/  SHFL.IDX PT, R84, R84, RZ, 0x1f ;  /* 0x00001fff54547589 */ /* 0x000ea200000e0000 */
[----:B------:R-:W-:Y:S01]  /*37f0*/  FFMA.FTZ R237, R154, R234, -R237 ;  /* 0x000000ea9aed7223 */ /* 0x000fe200000108ed */
[----:B------:R-:W-:Y:S02]  /*3800*/  FMUL.FTZ R235, R155, R226 ;  /* 0x000000e29beb7220 */ /* 0x000fe40000410000 */
[----:B------:R-:W3:Y:S01]  /*3810*/  SHFL.UP PT, R201, R201, 0x1, RZ ;  /* 0x04200000c9c97989 */ /* 0x000ee200000e00ff */
[-C--:B------:R-:W-:Y:S01]  /*3820*/  FFMA.FTZ R229, R150, R232.reuse, -R207 ;  /* 0x000000e896e57223 */ /* 0x080fe200000108cf */
[----:B------:R-:W-:-:S02]  /*3830*/  FMUL.FTZ R207, R149, R232 ;  /* 0x000000e895cf7220 */ /* 0x000fc40000410000 */
[----:B------:R-:W4:Y:S01]  /*3840*/  SHFL.UP PT, R203, R203, 0x1, RZ ;  /* 0x04200000cbcb7989 */ /* 0x000f2200000e00ff */
[-C--:B------:R-:W-:Y:S01]  /*3850*/  FMUL.FTZ R231, R155, R237.reuse ;  /* 0x000000ed9be77220 */ /* 0x080fe20000410000 */
[----:B------:R-:W-:Y:S01]  /*3860*/  FFMA.FTZ R235, R156, R237, -R235 ;  /* 0x000000ed9ceb7223 */ /* 0x000fe200000108eb */
[----:B------:R-:W-:Y:S01]  /*3870*/  FFMA.FTZ R206, R150, R233, R207 ;  /* 0x000000e996ce7223 */ /* 0x000fe200000100cf */
[----:B------:R-:W-:Y:S01]  /*3880*/  FADD.FTZ R229, R168, R229 ;  /* 0x000000e5a8e57221 */ /* 0x000fe20000010000 */
[----:B------:R-:W-:Y:S01]  /*3890*/  FFMA.FTZ R231, R156, R226, R231 ;  /* 0x000000e29ce77223 */ /* 0x000fe200000100e7 */
[----:B------:R-:W-:Y:S01]  /*38a0*/  FMUL.FTZ R233, R157, R235 ;  /* 0x000000eb9de97220 */ /* 0x000fe20000410000 */
[----:B------:R-:W-:Y:S01]  /*38b0*/  FADD.FTZ R206, R135, R206 ;  /* 0x000000ce87ce7221 */ /* 0x000fe20000010000 */
[----:B------:R-:W-:Y:S01]  /*38c0*/  FMUL.FTZ R207, R151, R229 ;  /* 0x000000e597cf7220 */ /* 0x000fe20000410000 */
[-C--:B------:R-:W-:Y:S01]  /*38d0*/  FMUL.FTZ R226, R157, R231.reuse ;  /* 0x000000e79de27220 */ /* 0x080fe20000410000 */
[----:B------:R-:W-:Y:S01]  /*38e0*/  FFMA.FTZ R233, R158, R231, R233 ;  /* 0x000000e79ee97223 */ /* 0x000fe200000100e9 */
[-C--:B------:R-:W-:Y:S01]  /*38f0*/  FMUL.FTZ R208, R151, R206.reuse ;  /* 0x000000ce97d07220 */ /* 0x080fe20000410000 */
[----:B------:R-:W-:Y:S01]  /*3900*/  FFMA.FTZ R231, R152, R206, R207 ;  /* 0x000000ce98e77223 */ /* 0x000fe200000100cf */
[----:B0-----:R-:W-:Y:S01]  /*3910*/  FMUL.FTZ R207, R205, R85 ;  /* 0x00000055cdcf7220 */ /* 0x001fe20000410000 */
[----:B------:R-:W-:Y:S01]  /*3920*/  FFMA.FTZ R226, R158, R235, -R226 ;  /* 0x000000eb9ee27223 */ /* 0x000fe200000108e2 */
[----:B-1----:R-:W-:Y:S01]  /*3930*/  FMUL.FTZ R206, R204, R85 ;  /* 0x00000055ccce7220 */ /* 0x002fe20000410000 */
[----:B------:R-:W-:Y:S01]  /*3940*/  FFMA.FTZ R208, R152, R229, -R208 ;  /* 0x000000e598d07223 */ /* 0x000fe200000108d0 */
[----:B--2---:R-:W-:Y:S01]  /*3950*/  FFMA.FTZ R204, R204, R84, R207 ;  /* 0x00000054cccc7223 */ /* 0x004fe200000100cf */
[CC--:B------:R-:W-:Y:S01]  /*3960*/  FMUL.FTZ R229, R159.reuse, R233.reuse ;  /* 0x000000e99fe57220 */ /* 0x0c0fe20000410000 */
[----:B------:R-:W-:Y:S01]  /*3970*/  FMUL.FTZ R228, R159, R226 ;  /* 0x000000e29fe47220 */ /* 0x000fe20000410000 */
[----:B------:R-:W-:Y:S01]  /*3980*/  FFMA.FTZ R206, R205, R84, -R206 ;  /* 0x00000054cdce7223 */ /* 0x000fe200000108ce */
[----:B---3--:R-:W-:Y:S01]  /*3990*/  @P1 FADD.FTZ R85, R201, R204 ;  /* 0x000000ccc9551221 */ /* 0x008fe20000010000 */
[C---:B------:R-:W-:Y:S01]  /*39a0*/  FFMA.FTZ R229, R160.reuse, R226, -R229 ;  /* 0x000000e2a0e57223 */ /* 0x040fe200000108e5 */
[----:B------:R-:W-:Y:S01]  /*39b0*/  FFMA.FTZ R228, R160, R233, R228 ;  /* 0x000000e9a0e47223 */ /* 0x000fe200000100e4 */
[----:B----4-:R-:W-:Y:S01]  /*39c0*/  @P1 FADD.FTZ R84, R203, R206 ;  /* 0x000000cecb541221 */ /* 0x010fe20000010000 */
[----:B------:R-:W-:Y:S01]  /*39d0*/  FMUL.FTZ R201, R3, R85 ;  /* 0x0000005503c97220 */ /* 0x000fe20000410000 */
[CC--:B------:R-:W-:Y:S01]  /*39e0*/  FMUL.FTZ R203, R161.reuse, R229.reuse ;  /* 0x000000e5a1cb7220 */ /* 0x0c0fe20000410000 */
[----:B------:R-:W-:Y:S01]  /*39f0*/  FMUL.FTZ R205, R161, R228 ;  /* 0x000000e4a1cd7220 */ /* 0x000fe20000410000 */
[----:B------:R-:W-:Y:S01]  /*3a00*/  FADD.FTZ R208, R169, R208 ;  /* 0x000000d0a9d07221 */ /* 0x000fe20000010000 */
[-C--:B------:R-:W-:Y:S01]  /*3a10*/  FMUL.FTZ R204, R3, R84.reuse ;  /* 0x0000005403cc7220 */ /* 0x080fe20000410000 */
[----:B------:R-:W-:Y:S01]  /*3a20*/  FFMA.FTZ R201, R2, R84, -R201 ;  /* 0x0000005402c97223 */ /* 0x000fe200000108c9 */
[C---:B------:R-:W-:Y:S01]  /*3a30*/  FFMA.FTZ R206, R162.reuse, R228, R203 ;  /* 0x000000e4a2ce7223 */ /* 0x040fe200000100cb */
[----:B------:R-:W-:Y:S01]  /*3a40*/  FFMA.FTZ R226, R162, R229, -R205 ;  /* 0x000000e5a2e27223 */ /* 0x000fe200000108cd */
[----:B------:R-:W-:Y:S01]  /*3a50*/  FADD.FTZ R231, R136, R231 ;  /* 0x000000e788e77221 */ /* 0x000fe20000010000 */
[----:B------:R-:W-:Y:S01]  /*3a60*/  FMUL.FTZ R203, R153, R208 ;  /* 0x000000d099cb7220 */ /* 0x000fe20000410000 */
[----:B------:R-:W-:Y:S01]  /*3a70*/  FFMA.FTZ R3, R2, R85, R204 ;  /* 0x0000005502037223 */ /* 0x000fe200000100cc */
[----:B------:R-:W-:Y:S01]  /*3a80*/  FADD.FTZ R85, R202, R201 ;  /* 0x000000c9ca557221 */ /* 0x000fe20000010000 */
[----:B------:R-:W-:Y:S01]  /*3a90*/  FMUL.FTZ R84, R163, R226 ;  /* 0x000000e2a3547220 */ /* 0x000fe20000410000 */
[-C--:B------:R-:W-:Y:S01]  /*3aa0*/  FFMA.FTZ R204, R154, R231.reuse, R203 ;  /* 0x000000e79acc7223 */ /* 0x080fe200000100cb */
[----:B------:R-:W-:Y:S01]  /*3ab0*/  FADD.FTZ R2, R200, R3 ;  /* 0x00000003c8027221 */ /* 0x000fe20000010000 */
[----:B------:R-:W-:Y:S01]  /*3ac0*/  FMUL.FTZ R231, R153, R231 ;  /* 0x000000e799e77220 */ /* 0x000fe20000410000 */
[-C--:B------:R-:W-:Y:S01]  /*3ad0*/  FMUL.FTZ R200, R163, R85.reuse ;  /* 0x00000055a3c87220 */ /* 0x080fe20000410000 */
[----:B------:R-:W-:Y:S01]  /*3ae0*/  FFMA.FTZ R3, R165, R206, R84 ;  /* 0x000000cea5037223 */ /* 0x000fe20000010054 */
[----:B------:R-:W-:Y:S01]  /*3af0*/  FMUL.FTZ R84, R163, R2 ;  /* 0x00000002a3547220 */ /* 0x000fe20000410000 */
[----:B------:R-:W-:Y:S01]  /*3b00*/  FFMA.FTZ R231, R154, R208, -R231 ;  /* 0x000000d09ae77223 */ /* 0x000fe200000108e7 */
[C---:B------:R-:W-:Y:S01]  /*3b10*/  FFMA.FTZ R200, R165.reuse, R2, R200 ;  /* 0x00000002a5c87223 */ /* 0x040fe200000100c8 */
[----:B------:R-:W-:Y:S01]  /*3b20*/  FMUL.FTZ R205, R124, R54 ;  /* 0x000000367ccd7220 */ /* 0x000fe20000410000 */
[----:B------:R-:W-:Y:S01]  /*3b30*/  FFMA.FTZ R84, R165, R85, -R84 ;  /* 0x00000055a5547223 */ /* 0x000fe20000010854 */
[----:B------:R-:W-:Y:S01]  /*3b40*/  FADD.FTZ R231, R170, R231 ;  /* 0x000000e7aae77221 */ /* 0x000fe20000010000 */
[----:B------:R-:W-:Y:S01]  /*3b50*/  FFMA.FTZ R198, R49, R198, R200 ;  /* 0x000000c631c67223 */ /* 0x000fe200000100c8 */
[----:B------:R-:W-:Y:S01]  /*3b60*/  FADD.FTZ R204, R137, R204 ;  /* 0x000000cc89cc7221 */ /* 0x000fe20000010000 */
        /* <DEDUP_REMOVED lines=10> */
[C---:B------:R-:W-:Y:S01]  /*3c10*/  FFMA.FTZ R199, R50.reuse, R199, R201 ;  /* 0x000000c732c77223 */ /* 0x040fe200000100c9 */
[----:B------:R-:W-:Y:S01]  /*3c20*/  FADD.FTZ R200, R171, R84 ;  /* 0x00000054abc87221 */ /* 0x000fe20000010000 */
[----:B------:R-:W-:Y:S01]  /*3c30*/  FFMA.FTZ R202, R50, R197, R202 ;  /* 0x000000c532ca7223 */ /* 0x000fe200000100ca */
[----:B------:R-:W-:Y:S01]  /*3c40*/  FMUL.FTZ R201, R157, R229 ;  /* 0x000000e59dc97220 */ /* 0x000fe20000410000 */
[----:B------:R-:W-:Y:S01]  /*3c50*/  FMUL.FTZ R197, R159, R199 ;  /* 0x000000c79fc57220 */ /* 0x000fe20000410000 */
[----:B------:R-:W-:Y:S01]  /*3c60*/  FMUL.FTZ R204, R157, R200 ;  /* 0x000000c89dcc7220 */ /* 0x000fe20000410000 */
[----:B------:R-:W-:Y:S01]  /*3c70*/  FMUL.FTZ R84, R159, R202 ;  /* 0x000000ca9f547220 */ /* 0x000fe20000410000 */
[----:B------:R-:W-:Y:S01]  /*3c80*/  FFMA.FTZ R203, R158, R200, -R201 ;  /* 0x000000c89ecb7223 */ /* 0x000fe200000108c9 */
[----:B------:R-:W-:-:S02]  /*3c90*/  FFMA.FTZ R200, R160, R202, R197 ;  /* 0x000000caa0c87223 */ /* 0x000fc400000100c5 */
[----:B------:R-:W-:Y:S01]  /*3ca0*/  FFMA.FTZ R201, R160, R199, -R84 ;  /* 0x000000c7a0c97223 */ /* 0x000fe20000010854 */
[----:B------:R-:W-:Y:S01]  /*3cb0*/  FMUL.FTZ R207, R163, R206 ;  /* 0x000000cea3cf7220 */ /* 0x000fe20000410000 */
[C---:B------:R-:W-:Y:S01]  /*3cc0*/  FFMA.FTZ R196, R51.reuse, R196, R200 ;  /* 0x000000c433c47223 */ /* 0x040fe200000100c8 */
[----:B------:R-:W-:Y:S01]  /*3cd0*/  FFMA.FTZ R204, R158, R229, R204 ;  /* 0x000000e59ecc7223 */ /* 0x000fe200000100cc */
[----:B------:R-:W-:Y:S01]  /*3ce0*/  FADD.FTZ R206, R172, R203 ;  /* 0x000000cbacce7221 */ /* 0x000fe20000010000 */
[----:B------:R-:W-:Y:S01]  /*3cf0*/  FFMA.FTZ R201, R51, R194, R201 ;  /* 0x000000c233c97223 */ /* 0x000fe200000100c9 */
[----:B------:R-:W-:Y:S01]  /*3d00*/  FMUL.FTZ R197, R157, R196 ;  /* 0x000000c49dc57220 */ /* 0x000fe20000410000 */
[----:B------:R-:W-:Y:S01]  /*3d10*/  FADD.FTZ R204, R139, R204 ;  /* 0x000000cc8bcc7221 */ /* 0x000fe20000010000 */
        /* <DEDUP_REMOVED lines=16> */
[----:B------:R-:W-:Y:S01]  /*3e20*/  FFMA.FTZ R203, R162, R206, -R197 ;  /* 0x000000cea2cb7223 */ /* 0x000fe200000108c5 */
[----:B------:R-:W-:Y:S01]  /*3e30*/  FFMA.FTZ R197, R156, R195, -R194 ;  /* 0x000000c39cc57223 */ /* 0x000fe200000108c2 */
        /* <DEDUP_REMOVED lines=8> */
[----:B------:R-:W-:-:S02]  /*3ec0*/  FFMA.FTZ R193, R154, R197, -R193 ;  /* 0x000000c59ac17223 */ /* 0x000fc400000108c1 */
[----:B------:R-:W-:Y:S01]  /*3ed0*/  FFMA.FTZ R229, R165, R204, R176 ;  /* 0x000000cca5e57223 */ /* 0x000fe200000100b0 */
[----:B------:R-:W-:Y:S01]  /*3ee0*/  FFMA.FTZ R194, R154, R192, R203 ;  /* 0x000000c09ac27223 */ /* 0x000fe200000100cb */
[----:B------:R-:W-:Y:S01]  /*3ef0*/  FMUL.FTZ R176, R48, R123 ;  /* 0x0000007b30b07220 */ /* 0x000fe20000410000 */
[C---:B------:R-:W-:Y:S02]  /*3f00*/  FFMA.FTZ R193, R46.reuse, R177, R193 ;  /* 0x000000b12ec17223 */ /* 0x040fe400000100c1 */
[----:B------:R-:W-:Y:S01]  /*3f10*/  FFMA.FTZ R194, R46, R191, R194 ;  /* 0x000000bf2ec27223 */ /* 0x000fe200000100c2 */
[----:B------:R-:W-:Y:S01]  /*3f20*/  FFMA.FTZ R191, R0, R85, RZ ;  /* 0x0000005500bf7223 */ /* 0x000fe200000100ff */
[-C--:B------:R-:W-:Y:S01]  /*3f30*/  FFMA.FTZ R177, -R52, R176.reuse, R85 ;  /* 0x000000b034b17223 */ /* 0x080fe20000010155 */
[----:B------:R-:W-:Y:S01]  /*3f40*/  FMUL.FTZ R85, R151, R193 ;  /* 0x000000c197557220 */ /* 0x000fe20000410000 */
[----:B------:R-:W-:Y:S01]  /*3f50*/  FFMA.FTZ R176, R53, -R176, R2 ;  /* 0x800000b035b07223 */ /* 0x000fe20000010002 */
[----:B------:R-:W-:-:S02]  /*3f60*/  FFMA.FTZ R203, R0, -R2, RZ ;  /* 0x8000000200cb7223 */ /* 0x000fc400000100ff */
[-C--:B------:R-:W-:Y:S01]  /*3f70*/  FFMA.FTZ R2, R152, R194.reuse, R85 ;  /* 0x000000c298027223 */ /* 0x080fe20000010055 */
[----:B------:R-:W-:Y:S01]  /*3f80*/  FMUL.FTZ R85, R151, R194 ;  /* 0x000000c297557220 */ /* 0x000fe20000410000 */
[C---:B------:R-:W-:Y:S01]  /*3f90*/  FFMA.FTZ R200, R108.reuse, R205, R191 ;  /* 0x000000cd6cc87223 */ /* 0x040fe200000100bf */
[----:B------:R-:W-:Y:S01]  /*3fa0*/  FFMA.FTZ R203, R108, -R198, R203 ;  /* 0x800000c66ccb7223 */ /* 0x000fe200000100cb */
[----:B------:R-:W-:Y:S01]  /*3fb0*/  FFMA.FTZ R190, R47, R190, R2 ;  /* 0x000000be2fbe7223 */ /* 0x000fe20000010002 */
[----:B------:R-:W-:Y:S01]  /*3fc0*/  FMUL.FTZ R191, R50, R121 ;  /* 0x0000007932bf7220 */ /* 0x000fe20000410000 */
[----:B------:R-:W-:Y:S01]  /*3fd0*/  FFMA.FTZ R2, R152, R193, -R85 ;  /* 0x000000c198027223 */ /* 0x000fe20000010855 */
[----:B------:R-:W-:Y:S01]  /*3fe0*/  FFMA.FTZ R233, R107, -R202, R203 ;  /* 0x800000ca6be97223 */ /* 0x000fe200000100cb */
[----:B------:R-:W-:Y:S01]  /*3ff0*/  FMUL.FTZ R231, R163, R204 ;  /* 0x000000cca3e77220 */ /* 0x000fe20000410000 */
[-C--:B------:R-:W-:Y:S01]  /*4000*/  FFMA.FTZ R203, -R56, R191.reuse, R199 ;  /* 0x000000bf38cb7223 */ /* 0x080fe200000101c7 */
[----:B------:R-:W-:Y:S01]  /*4010*/  FFMA.FTZ R202, R57, -R191, R202 ;  /* 0x800000bf39ca7223 */ /* 0x000fe200000100ca */
[----:B------:R-:W-:Y:S01]  /*4020*/  FFMA.FTZ R85, R47, R188, R2 ;  /* 0x000000bc2f557223 */ /* 0x000fe20000010002 */
[----:B------:R-:W-:Y:S01]  /*4030*/  FMUL.FTZ R191, R149, R190 ;  /* 0x000000be95bf7220 */ /* 0x000fe20000410000 */
[----:B------:R-:W-:Y:S01]  /*4040*/  FFMA.FTZ R206, R165, R206, -R231 ;  /* 0x000000cea5ce7223 */ /* 0x000fe200000108e7 */
[----:B------:R-:W-:Y:S01]  /*4050*/  FFMA.FTZ R231, R107, R199, R200 ;  /* 0x000000c76be77223 */ /* 0x000fe200000100c8 */
[-C--:B------:R-:W-:Y:S01]  /*4060*/  FMUL.FTZ R199, R149, R85.reuse ;  /* 0x0000005595c77220 */ /* 0x080fe20000410000 */
[----:B------:R-:W-:Y:S01]  /*4070*/  FFMA.FTZ R191, R150, R85, -R191 ;  /* 0x0000005596bf7223 */ /* 0x000fe200000108bf */
[----:B------:R-:W-:-:S03]  /*4080*/  FMUL.FTZ R204, R49, R124 ;  /* 0x0000007c31cc7220 */ /* 0x000fc60000410000 */
[----:B------:R-:W-:Y:S01]  /*4090*/  FFMA.FTZ R189, R40, R189, R191 ;  /* 0x000000bd28bd7223 */ /* 0x000fe200000100bf */
[----:B------:R-:W-:Y:S01]  /*40a0*/  FFMA.FTZ R191, R150, R190, R199 ;  /* 0x000000be96bf7223 */ /* 0x000fe200000100c7 */
[-C--:B------:R-:W-:Y:S01]  /*40b0*/  FFMA.FTZ R205, -R54, R204.reuse, R205 ;  /* 0x000000cc36cd7223 */ /* 0x080fe200000101cd */
[----:B------:R-:W-:Y:S01]  /*40c0*/  FFMA.FTZ R204, R55, -R204, R198 ;  /* 0x800000cc37cc7223 */ /* 0x000fe200000100c6 */
[----:B------:R-:W-:Y:S01]  /*40d0*/  FMUL.FTZ R198, R44, R119 ;  /* 0x000000772cc67220 */ /* 0x000fe20000410000 */
[----:B------:R-:W-:Y:S01]  /*40e0*/  FFMA.FTZ R233, R106, -R196, R233 ;  /* 0x800000c46ae97223 */ /* 0x000fe200000100e9 */
[----:B------:R-:W-:Y:S01]  /*40f0*/  FFMA.FTZ R2, R40, R187, R191 ;  /* 0x000000bb28027223 */ /* 0x000fe200000100bf */
[----:B------:R-:W-:Y:S01]  /*4100*/  FMUL.FTZ R187, R147, R189 ;  /* 0x000000bd93bb7220 */ /* 0x000fe20000410000 */
[----:B------:R-:W-:Y:S01]  /*4110*/  FFMA.FTZ R199, -R60, R198, R195 ;  /* 0x000000c63cc77223 */ /* 0x000fe200000101c3 */
[----:B------:R-:W-:Y:S01]  /*4120*/  FFMA.FTZ R233, R104, -R84, R233 ;  /* 0x8000005468e97223 */ /* 0x000fe200000100e9 */
[----:B------:R-:W-:Y:S01]  /*4130*/  FFMA.FTZ R198, R61, -R198, R84 ;  /* 0x800000c63dc67223 */ /* 0x000fe20000010054 */
[----:B------:R-:W-:Y:S01]  /*4140*/  FMUL.FTZ R200, R51, R122 ;  /* 0x0000007a33c87220 */ /* 0x000fe20000410000 */
[----:B------:R-:W-:Y:S01]  /*4150*/  FFMA.FTZ R231, R106, R201, R231 ;  /* 0x000000c96ae77223 */ /* 0x000fe200000100e7 */
[-C--:B------:R-:W-:Y:S01]  /*4160*/  FFMA.FTZ R84, R148, R2.reuse, R187 ;  /* 0x0000000294547223 */ /* 0x080fe200000100bb */
[----:B------:R-:W-:Y:S01]  /*4170*/  FMUL.FTZ R187, R147, R2 ;  /* 0x0000000293bb7220 */ /* 0x000fe20000410000 */
[----:B------:R-:W-:Y:S01]  /*4180*/  FFMA.FTZ R201, -R58, R200, R201 ;  /* 0x000000c83ac97223 */ /* 0x000fe200000101c9 */
[----:B------:R-:W-:Y:S01]  /*4190*/  FFMA.FTZ R188, R104, R195, R231 ;  /* 0x000000c368bc7223 */ /* 0x000fe200000100e7 */
[----:B------:R-:W-:Y:S01]  /*41a0*/  FFMA.FTZ R186, R41, R186, R84 ;  /* 0x000000ba29ba7223 */ /* 0x000fe20000010054 */
[----:B------:R-:W-:Y:S01]  /*41b0*/  FFMA.FTZ R200, R59, -R200, R196 ;  /* 0x800000c83bc87223 */ /* 0x000fe200000100c4 */
[----:B------:R-:W-:Y:S01]  /*41c0*/  FFMA.FTZ R84, R148, R189, -R187 ;  /* 0x000000bd94547223 */ /* 0x000fe200000108bb */
[----:B------:R-:W-:Y:S01]  /*41d0*/  FMUL.FTZ R196, R45, R120 ;  /* 0x000000782dc47220 */ /* 0x000fe20000410000 */
[----:B------:R-:W-:-:S02]  /*41e0*/  FFMA.FTZ R191, R103, R197, R188 ;  /* 0x000000c567bf7223 */ /* 0x000fc400000100bc */
[----:B------:R-:W-:Y:S01]  /*41f0*/  FFMA.FTZ R235, R41, R184, R84 ;  /* 0x000000b829eb7223 */ /* 0x000fe20000010054 */
[----:B------:R-:W-:Y:S01]  /*4200*/  FFMA.FTZ R197, -R62, R196, R197 ;  /* 0x000000c43ec57223 */ /* 0x000fe200000101c5 */
[----:B------:R-:W-:Y:S01]  /*4210*/  FFMA.FTZ R233, R103, -R192, R233 ;  /* 0x800000c067e97223 */ /* 0x000fe200000100e9 */
[----:B------:R-:W-:Y:S01]  /*4220*/  FFMA.FTZ R196, R63, -R196, R192 ;  /* 0x800000c43fc47223 */ /* 0x000fe200000100c0 */
[----:B------:R-:W-:Y:S01]  /*4230*/  FMUL.FTZ R192, R46, R117 ;  /* 0x000000752ec07220 */ /* 0x000fe20000410000 */
[C---:B------:R-:W-:Y:S01]  /*4240*/  FFMA.FTZ R188, R102.reuse, R193, R191 ;  /* 0x000000c166bc7223 */ /* 0x040fe200000100bf */
[CC--:B------:R-:W-:Y:S01]  /*4250*/  FMUL.FTZ R191, R145.reuse, R235.reuse ;  /* 0x000000eb91bf7220 */ /* 0x0c0fe20000410000 */
[----:B------:R-:W-:Y:S01]  /*4260*/  FMUL.FTZ R187, R145, R186 ;  /* 0x000000ba91bb7220 */ /* 0x000fe20000410000 */
[----:B------:R-:W-:Y:S01]  /*4270*/  FFMA.FTZ R233, R102, -R194, R233 ;  /* 0x800000c266e97223 */ /* 0x000fe200000100e9 */
[-C--:B------:R-:W-:Y:S01]  /*4280*/  FFMA.FTZ R195, -R64, R192.reuse, R193 ;  /* 0x000000c040c37223 */ /* 0x080fe200000101c1 */
[----:B------:R-:W-:Y:S01]  /*4290*/  FFMA.FTZ R194, R65, -R192, R194 ;  /* 0x800000c041c27223 */ /* 0x000fe200000100c2 */
[----:B------:R-:W-:Y:S01]  /*42a0*/  FMUL.FTZ R192, R47, R118 ;  /* 0x000000762fc07220 */ /* 0x000fe20000410000 */
[C---:B------:R-:W-:Y:S01]  /*42b0*/  FFMA.FTZ R84, R146.reuse, R186, R191 ;  /* 0x000000ba92547223 */ /* 0x040fe200000100bf */
[----:B------:R-:W-:Y:S01]  /*42c0*/  FFMA.FTZ R187, R146, R235, -R187 ;  /* 0x000000eb92bb7223 */ /* 0x000fe200000108bb */
[----:B------:R-:W-:Y:S01]  /*42d0*/  FFMA.FTZ R233, R101, -R190, R233 ;  /* 0x800000be65e97223 */ /* 0x000fe200000100e9 */
[-C--:B------:R-:W-:Y:S01]  /*42e0*/  FFMA.FTZ R193, -R66, R192.reuse, R85 ;  /* 0x000000c042c17223 */ /* 0x080fe20000010155 */
[C---:B------:R-:W-:Y:S01]  /*42f0*/  FFMA.FTZ R184, R42.reuse, R183, R84 ;  /* 0x000000b72ab87223 */ /* 0x040fe20000010054 */
[----:B------:R-:W-:Y:S01]  /*4300*/  FFMA.FTZ R192, R67, -R192, R190 ;  /* 0x800000c043c07223 */ /* 0x000fe200000100be */
[----:B------:R-:W-:Y:S01]  /*4310*/  FFMA.FTZ R237, R42, R185, R187 ;  /* 0x000000b92aed7223 */ /* 0x000fe200000100bb */
[----:B------:R-:W-:Y:S01]  /*4320*/  FMUL.FTZ R190, R40, R115 ;  /* 0x0000007328be7220 */ /* 0x000fe20000410000 */
[----:B------:R-:W-:Y:S01]  /*4330*/  FFMA.FTZ R231, R101, R85, R188 ;  /* 0x0000005565e77223 */ /* 0x000fe200000100bc */
[C---:B------:R-:W-:Y:S01]  /*4340*/  FMUL.FTZ R85, R143.reuse, R184 ;  /* 0x000000b88f557220 */ /* 0x040fe20000410000 */
[-C--:B------:R-:W-:Y:S01]  /*4350*/  FMUL.FTZ R183, R143, R237.reuse ;  /* 0x000000ed8fb77220 */ /* 0x080fe20000410000 */
[----:B------:R-:W-:Y:S01]  /*4360*/  FFMA.FTZ R191, -R68, R190, R189 ;  /* 0x000000be44bf7223 */ /* 0x000fe200000101bd */
[----:B------:R-:W-:Y:S01]  /*4370*/  FFMA.FTZ R233, R100, -R2, R233 ;  /* 0x8000000264e97223 */ /* 0x000fe200000100e9 */
[----:B------:R-:W-:Y:S01]  /*4380*/  FFMA.FTZ R190, R69, -R190, R2 ;  /* 0x800000be45be7223 */ /* 0x000fe20000010002 */
[C---:B------:R-:W-:Y:S01]  /*4390*/  FFMA.FTZ R2, R144.reuse, R237, -R85 ;  /* 0x000000ed90027223 */ /* 0x040fe20000010855 */
[----:B------:R-:W-:Y:S01]  /*43a0*/  UISETP.GE.AND UP0, UPT, UR12, UR44, UPT ;  /* 0x0000002c0c00728c */ /* 0x000fe2000bf06270 */
[----:B------:R-:W-:Y:S01]  /*43b0*/  FFMA.FTZ R183, R144, R184, R183 ;  /* 0x000000b890b77223 */ /* 0x000fe200000100b7 */
[----:B------:R-:W-:Y:S01]  /*43c0*/  FFMA.FTZ R84, R100, R189, R231 ;  /* 0x000000bd64547223 */ /* 0x000fe200000100e7 */
[----:B------:R-:W-:-:S02]  /*43d0*/  FFMA.FTZ R231, R43, R182, R2 ;  /* 0x000000b62be77223 */ /* 0x000fc40000010002 */
[----:B------:R-:W-:Y:S01]  /*43e0*/  FFMA.FTZ R183, R43, R180, R183 ;  /* 0x000000b42bb77223 */ /* 0x000fe200000100b7 */
[----:B------:R-:W-:Y:S01]  /*43f0*/  PLOP3.LUT P1, PT, PT, PT, UP0, 0x80, 0x8 ;  /* 0x000000000008781c */ /* 0x000fe20003f2f008 */
[----:B------:R-:W-:Y:S01]  /*4400*/  FFMA.FTZ R185, R99, R235, R84 ;  /* 0x000000eb63b97223 */ /* 0x000fe20000010054 */
[C---:B------:R-:W-:Y:S01]  /*4410*/  FMUL.FTZ R84, R209.reuse, R231 ;  /* 0x000000e7d1547220 */ /* 0x040fe20000410000 */
[-C--:B------:R-:W-:Y:S01]  /*4420*/  FMUL.FTZ R2, R209, R183.reuse ;  /* 0x000000b7d1027220 */ /* 0x080fe20000410000 */
[----:B------:R-:W-:Y:S01]  /*4430*/  ISETP.NE.OR P1, PT, R92, RZ, P1 ;  /* 0x000000ff5c00720c */ /* 0x000fe20000f25670 */
[----:B------:R-:W-:Y:S01]  /*4440*/  FFMA.FTZ R233, R99, -R186, R233 ;  /* 0x800000ba63e97223 */ /* 0x000fe200000100e9 */
[C---:B------:R-:W-:Y:S01]  /*4450*/  FFMA.FTZ R84, R211.reuse, R183, R84 ;  /* 0x000000b7d3547223 */ /* 0x040fe20000010054 */
[C---:B------:R-:W-:Y:S01]  /*4460*/  FFMA.FTZ R180, R98.reuse, R237, R185 ;  /* 0x000000ed62b47223 */ /* 0x040fe200000100b9 */
[----:B------:R-:W-:Y:S01]  /*4470*/  FFMA.FTZ R85, R211, R231, -R2 ;  /* 0x000000e7d3557223 */ /* 0x000fe20000010802 */
[----:B------:R-:W-:Y:S01]  /*4480*/  FFMA.FTZ R182, R98, -R184, R233 ;  /* 0x800000b862b67223 */ /* 0x000fe200000100e9 */
[C---:B------:R-:W-:Y:S01]  /*4490*/  FFMA.FTZ R208, R36.reuse, R87, R84 ;  /* 0x0000005724d07223 */ /* 0x040fe20000010054 */
[----:B------:R-:W-:Y:S01]  /*44a0*/  FFMA.FTZ R87, R97, R231, R180 ;  /* 0x000000e761577223 */ /* 0x000fe200000100b4 */
[----:B------:R-:W-:Y:S01]  /*44b0*/  FFMA.FTZ R233, R36, R181, R85 ;  /* 0x000000b524e97223 */ /* 0x000fe20000010055 */
[----:B------:R-:W-:Y:S01]  /*44c0*/  FMUL.FTZ R187, R41, R116 ;  /* 0x0000007429bb7220 */ /* 0x000fe20000410000 */
[----:B------:R-:W-:-:S02]  /*44d0*/  FMUL.FTZ R85, R215, R208 ;  /* 0x000000d0d7557220 */ /* 0x000fc40000410000 */
[----:B------:R-:W-:Y:S01]  /*44e0*/  FFMA.FTZ R2, R96, R233, R87 ;  /* 0x000000e960027223 */ /* 0x000fe20000010057 */
[----:B------:R-:W-:Y:S01]  /*44f0*/  FFMA.FTZ R188, R71, -R187, R186 ;  /* 0x800000bb47bc7223 */ /* 0x000fe200000100ba */
[----:B------:R-:W-:Y:S01]  /*4500*/  FMUL.FTZ R87, R215, R233 ;  /* 0x000000e9d7577220 */ /* 0x000fe20000410000 */
[----:B------:R-:W-:Y:S01]  /*4510*/  FMUL.FTZ R186, R42, R113 ;  /* 0x000000712aba7220 */ /* 0x000fe20000410000 */
[----:B------:R-:W-:Y:S01]  /*4520*/  VOTEU.ALL UP0, P1 ;  /* 0x0000000000ff7886 */ /* 0x000fe20000800000 */
[----:B------:R-:W-:Y:S01]  /*4530*/  FFMA.FTZ R181, R97, -R183, R182 ;  /* 0x800000b761b57223 */ /* 0x000fe200000100b6 */
[----:B------:R-:W-:Y:S01]  /*4540*/  FFMA.FTZ R84, R214, R233, -R85 ;  /* 0x000000e9d6547223 */ /* 0x000fe20000010855 */
[----:B------:R-:W-:Y:S01]  /*4550*/  ISETP.NE.AND P2, PT, R128, 0x1f, PT ;  /* 0x0000001f8000780c */ /* 0x000fe20003f45270 */
[----:B------:R-:W-:Y:S01]  /*4560*/  FFMA.FTZ R189, -R70, R187, R235 ;  /* 0x000000bb46bd7223 */ /* 0x000fe200000101eb */
[----:B------:R-:W-:Y:S01]  /*4570*/  FFMA.FTZ R87, R214, R208, R87 ;  /* 0x000000d0d6577223 */ /* 0x000fe20000010057 */
[----:B------:R-:W-:Y:S01]  /*4580*/  FFMA.FTZ R187, -R72, R186, R237 ;  /* 0x000000ba48bb7223 */ /* 0x000fe200000101ed */
[----:B------:R-:W-:-:S02]  /*4590*/  HFMA2 R85, -RZ, RZ, 0, 0 ;  /* 0x00000000ff557431 */ /* 0x000fc400000001ff */
[----:B------:R-:W-:Y:S01]  /*45a0*/  FFMA.FTZ R186, R73, -R186, R184 ;  /* 0x800000ba49ba7223 */ /* 0x000fe200000100b8 */
[----:B------:R-:W-:Y:S01]  /*45b0*/  FFMA.FTZ R180, R96, -R208, R181 ;  /* 0x800000d060b47223 */ /* 0x000fe200000100b5 */
[----:B------:R-:W-:Y:S01]  /*45c0*/  @!UP0 ULEA UR28, UR8, UR21, 0x4 ;  /* 0x00000015081c8291 */ /* 0x000fe2000f8e20ff */
[----:B------:R-:W-:Y:S01]  /*45d0*/  FMUL.FTZ R184, R43, R114 ;  /* 0x000000722bb87220 */ /* 0x000fe20000410000 */
[C---:B------:R-:W-:Y:S01]  /*45e0*/  FFMA.FTZ R181, R37.reuse, R178, R84 ;  /* 0x000000b225b57223 */ /* 0x040fe20000010054 */
[----:B------:R-:W-:Y:S01]  /*45f0*/  FFMA.FTZ R178, R37, R86, R87 ;  /* 0x0000005625b27223 */ /* 0x000fe20000010057 */
[----:B------:R-:W-:Y:S01]  /*4600*/  FFMA.FTZ R207, R165, R226, -R207 ;  /* 0x000000e2a5cf7223 */ /* 0x000fe200000108cf */
[----:B------:R-:W-:Y:S01]  /*4610*/  FMUL.FTZ R182, R36, R111 ;  /* 0x0000006f24b67220 */ /* 0x000fe20000410000 */
[----:B------:R-:W-:Y:S02]  /*4620*/  MOV R84, 0x3f800000 ;  /* 0x3f80000000547802 */ /* 0x000fe40000000f00 */
[----:B------:R-:W-:Y:S01]  /*4630*/  CS2R R86, SRZ ;  /* 0x0000000000567805 */ /* 0x000fe2000001ff00 */
[----:B------:R-:W-:Y:S01]  /*4640*/  FADD.FTZ R229, R142, R229 ;  /* 0x000000e58ee57221 */ /* 0x000fe20000010000 */
[----:B------:R-:W-:Y:S01]  /*4650*/  FADD.FTZ R226, R175, R206 ;  /* 0x000000ceafe27221 */ /* 0x000fe20000010000 */
[-C--:B------:R-:W-:Y:S01]  /*4660*/  FFMA.FTZ R185, -R74, R184.reuse, R231 ;  /* 0x000000b84ab97223 */ /* 0x080fe200000101e7 */
[----:B------:R-:W-:Y:S01]  /*4670*/  FFMA.FTZ R184, R75, -R184, R183 ;  /* 0x800000b84bb87223 */ /* 0x000fe200000100b7 */
[-C--:B------:R-:W-:Y:S01]  /*4680*/  FFMA.FTZ R183, -R76, R182.reuse, R233 ;  /* 0x000000b64cb77223 */ /* 0x080fe200000101e9 */
[----:B------:R-:W-:Y:S01]  /*4690*/  FFMA.FTZ R182, R77, -R182, R208 ;  /* 0x800000b64db67223 */ /* 0x000fe200000100d0 */
[----:B------:R-:W0:Y:S01]  /*46a0*/  @!P1 LDS.128 R84, [UR28+0x3650] ;  /* 0x0036501cff549984 */ /* 0x000e220008000c00 */
[----:B------:R-:W-:Y:S03]  /*46b0*/  BSSY.RECONVERGENT B0, `(.L_x_14493) ;  /* 0x0000014000007945 */ /* 0x000fe60003800200 */
[----:B------:R1:W2:Y:S01]  /*46c0*/  SHFL.DOWN PT, R233, R3, 0x1, 0x1f ;  /* 0x08201f0003e97f89 */ /* 0x0002a200000e0000 */
        /* <DEDUP_REMOVED lines=10> */
[-C--:B---3--:R-:W-:Y:S01]  /*4770*/  FMUL.FTZ R206, R207, R208.reuse ;  /* 0x000000d0cfce7220 */ /* 0x088fe20000410000 */
[C---:B------:R-:W-:Y:S01]  /*4780*/  FMUL.FTZ R208, R3.reuse, R208 ;  /* 0x000000d003d07220 */ /* 0x040fe20000410000 */
[-C--:B----4-:R-:W-:Y:S01]  /*4790*/  FFMA.FTZ R228, R3, R231.reuse, -R228 ;  /* 0x000000e703e47223 */ /* 0x090fe200000108e4 */
[----:B------:R-:W-:Y:S01]  /*47a0*/  FFMA.FTZ R231, R207, R231, R230 ;  /* 0x000000e7cfe77223 */ /* 0x000fe200000100e6 */
[C---:B-12---:R-:W-:Y:S01]  /*47b0*/  FFMA.FTZ R3, R233.reuse, R3, -R206 ;  /* 0x00000003e9037223 */ /* 0x046fe200000108ce */
[----:B------:R-:W-:Y:S01]  /*47c0*/  FFMA.FTZ R207, R233, R207, R208 ;  /* 0x000000cfe9cf7223 */ /* 0x000fe200000100d0 */
[----:B------:R-:W-:Y:S01]  /*47d0*/  FADD.FTZ R229, R229, R228 ;  /* 0x000000e4e5e57221 */ /* 0x000fe20000010000 */
[----:B------:R-:W-:-:S07]  /*47e0*/  FADD.FTZ R226, R226, R231 ;  /* 0x000000e7e2e27221 */ /* 0x000fce0000010000 */
.L_x_14494:
[----:B------:R-:W-:Y:S05]  /*47f0*/  BSYNC.RECONVERGENT B0 ;  /* 0x0000000000007941 */ /* 0x000fea0003800200 */
.L_x_14493:
[----:B--2---:R2:W1:Y:S01]  /*4800*/  SHFL.DOWN PT, R233, R3, 0x2, 0x1f ;  /* 0x08401f0003e97f89 */ /* 0x00446200000e0000 */
[----:B------:R-:W-:Y:S03]  /*4810*/  BSSY.RECONVERGENT B0, `(.L_x_14495) ;  /* 0x000000f000007945 */ /* 0x000fe60003800200 */
[----:B---3--:R2:W3:Y:S04]  /*4820*/  SHFL.DOWN PT, R208, R207, 0x2, 0x1f ;  /* 0x08401f00cfd07f89 */ /* 0x0084e800000e0000 */
[----:B----4-:R2:W4:Y:S04]  /*4830*/  SHFL.DOWN PT, R231, R229, 0x2, 0x1f ;  /* 0x08401f00e5e77f89 */ /* 0x01052800000e0000 */
[----:B0-----:R2:W0:Y:S01]  /*4840*/  SHFL.DOWN PT, R230, R226, 0x2, 0x1f ;  /* 0x08401f00e2e67f89 */ /* 0x00142200000e0000 */
[----:B------:R-:W-:Y:S05]  /*4850*/  @P3 BRA `(.L_x_14496) ;  /* 0x0000000000283947 */ /* 0x000fea0003800000 */
[-C--:B0-----:R-:W-:Y:S01]  /*4860*/  FMUL.FTZ R228, R207, R230.reuse ;  /* 0x000000e6cfe47220 */ /* 0x081fe20000410000 */
[----:B------:R-:W-:Y:S01]  /*4870*/  FMUL.FTZ R230, R3, R230 ;  /* 0x000000e603e67220 */ /* 0x000fe20000410000 */
[-C--:B---3--:R-:W-:Y:S01]  /*4880*/  FMUL.FTZ R206, R207, R208.reuse ;  /* 0x000000d0cfce7220 */ /* 0x088fe20000410000 */
[C---:B------:R-:W-:Y:S01]  /*4890*/  FMUL.FTZ R208, R3.reuse, R208 ;  /* 0x000000d003d07220 */ /* 0x040fe20000410000 */
[-C--:B----4-:R-:W-:Y:S01]  /*48a0*/  FFMA.FTZ R228, R3, R231.reuse, -R228 ;  /* 0x000000e703e47223 */ /* 0x090fe200000108e4 */
[----:B------:R-:W-:Y:S01]  /*48b0*/  FFMA.FTZ R231, R207, R231, R230 ;  /* 0x000000e7cfe77223 */ /* 0x000fe200000100e6 */
[-C--:B-12---:R-:W-:Y:S01]  /*48c0*/  FFMA.FTZ R3, R3, R233.reuse, -R206 ;  /* 0x000000e903037223 */ /* 0x086fe200000108ce */
[----:B------:R-:W-:Y:S01]  /*48d0*/  FFMA.FTZ R207, R207, R233, R208 ;  /* 0x000000e9cfcf7223 */ /* 0x000fe200000100d0 */
[----:B------:R-:W-:Y:S01]  /*48e0*/  FADD.FTZ R229, R229, R228 ;  /* 0x000000e4e5e57221 */ /* 0x000fe20000010000 */
[----:B------:R-:W-:-:S07]  /*48f0*/  FADD.FTZ R226, R226, R231 ;  /* 0x000000e7e2e27221 */ /* 0x000fce0000010000 */
.L_x_14496:
[----:B------:R-:W-:Y:S05]  /*4900*/  BSYNC.RECONVERGENT B0 ;  /* 0x0000000000007941 */ /* 0x000fea0003800200 */
.L_x_14495:
        /* <DEDUP_REMOVED lines=12> */
[-C--:B--2---:R-:W-:Y:S01]  /*49d0*/  FFMA.FTZ R3, R3, R233.reuse, -R206 ;  /* 0x000000e903037223 */ /* 0x084fe200000108ce */
[----:B---3--:R-:W-:Y:S01]  /*49e0*/  FFMA.FTZ R207, R207, R233, R208 ;  /* 0x000000e9cfcf7223 */ /* 0x008fe200000100d0 */
[----:B------:R-:W-:Y:S01]  /*49f0*/  FADD.FTZ R229, R229, R228 ;  /* 0x000000e4e5e57221 */ /* 0x000fe20000010000 */
[----:B------:R-:W-:-:S07]  /*4a00*/  FADD.FTZ R226, R226, R231 ;  /* 0x000000e7e2e27221 */ /* 0x000fce0000010000 */
.L_x_14498:
[----:B------:R-:W-:Y:S05]  /*4a10*/  BSYNC.RECONVERGENT B0 ;  /* 0x0000000000007941 */ /* 0x000fea0003800200 */
.L_x_14497:
        /* <DEDUP_REMOVED lines=12> */
[-C--:B--2---:R-:W-:Y:S01]  /*4ae0*/  FFMA.FTZ R3, R3, R233.reuse, -R206 ;  /* 0x000000e903037223 */ /* 0x084fe200000108ce */
[----:B---3--:R-:W-:Y:S01]  /*4af0*/  FFMA.FTZ R207, R207, R233, R208 ;  /* 0x000000e9cfcf7223 */ /* 0x008fe200000100d0 */
[----:B----4-:R-:W-:Y:S01]  /*4b00*/  FADD.FTZ R229, R229, R228 ;  /* 0x000000e4e5e57221 */ /* 0x010fe20000010000 */
[----:B------:R-:W-:-:S07]  /*4b10*/  FADD.FTZ R226, R226, R231 ;  /* 0x000000e7e2e27221 */ /* 0x000fce0000010000 */
.L_x_14500:
[----:B------:R-:W-:Y:S05]  /*4b20*/  BSYNC.RECONVERGENT B0 ;  /* 0x0000000000007941 */ /* 0x000fea0003800200 */
.L_x_14499:
        /* <DEDUP_REMOVED lines=16> */
.L_x_14502:
[----:B------:R-:W-:Y:S05]  /*4c30*/  BSYNC.RECONVERGENT B0 ;  /* 0x0000000000007941 */ /* 0x000fea0003800200 */
.L_x_14501:
[CC--:B-1----:R-:W-:Y:S01]  /*4c40*/  FMUL.FTZ R208, R221.reuse, R181.reuse ;  /* 0x000000b5ddd07220 */ /* 0x0c2fe20000410000 */
[----:B------:R-:W-:Y:S01]  /*4c50*/  FMUL.FTZ R206, R221, R178 ;  /* 0x000000b2ddce7220 */ /* 0x000fe20000410000 */
[----:B------:R-:W-:Y:S01]  /*4c60*/  FMUL.FTZ R232, R37, R112 ;  /* 0x0000007025e87220 */ /* 0x000fe20000410000 */
[----:B0-----:R-:W0:Y:S01]  /*4c70*/  SHFL.IDX PT, R230, R207, RZ, 0x1f ;  /* 0x00001fffcfe67589 */ /* 0x001e2200000e0000 */
[CC--:B------:R-:W-:Y:S01]  /*4c80*/  FFMA.FTZ R208, R223.reuse, R178.reuse, R208 ;  /* 0x000000b2dfd07223 */ /* 0x0c0fe200000100d0 */
[-C--:B------:R-:W-:Y:S01]  /*4c90*/  FFMA.FTZ R231, R223, R181.reuse, -R206 ;  /* 0x000000b5dfe77223 */ /* 0x080fe200000108ce */
[C---:B------:R-:W-:Y:S01]  /*4ca0*/  FFMA.FTZ R233, R95.reuse, R181, R2 ;  /* 0x000000b55fe97223 */ /* 0x040fe20000010002 */
[----:B------:R-:W-:Y:S01]  /*4cb0*/  FFMA.FTZ R235, R95, -R178, R180 ;  /* 0x800000b25feb7223 */ /* 0x000fe200000100b4 */
[----:B------:R-:W-:Y:S01]  /*4cc0*/  FFMA.FTZ R236, R38, R91, R208 ;  /* 0x0000005b26ec7223 */ /* 0x000fe200000100d0 */
[----:B------:R-:W1:Y:S01]  /*4cd0*/  SHFL.IDX PT, R228, R3, RZ, 0x1f ;  /* 0x00001fff03e47589 */ /* 0x000e6200000e0000 */
[-C--:B------:R-:W-:Y:S01]  /*4ce0*/  FFMA.FTZ R181, -R78, R232.reuse, R181 ;  /* 0x000000e84eb57223 */ /* 0x080fe200000101b5 */
[----:B------:R-:W-:Y:S01]  /*4cf0*/  FFMA.FTZ R180, R79, -R232, R178 ;  /* 0x800000e84fb47223 */ /* 0x000fe200000100b2 */
[----:B------:R-:W-:Y:S01]  /*4d00*/  FFMA.FTZ R179, R38, R179, R231 ;  /* 0x000000b326b37223 */ /* 0x000fe200000100e7 */
[----:B------:R-:W-:Y:S01]  /*4d10*/  FMUL.FTZ R91, R224, R236 ;  /* 0x000000ece05b7220 */ /* 0x000fe20000410000 */
[----:B--2---:R-:W-:Y:S01]  /*4d20*/  SHFL.DOWN PT, R3, R3, 0x1, 0x1f ;  /* 0x08201f0003037f89 */ /* 0x004fe200000e0000 */
[----:B------:R-:W-:Y:S01]  /*4d30*/  ISETP.NE.AND P1, PT, R92, 0x1f, PT ;  /* 0x0000001f5c00780c */ /* 0x000fe20003f25270 */
[----:B------:R-:W-:Y:S01]  /*4d40*/  FMUL.FTZ R178, R38, R109 ;  /* 0x0000006d26b27220 */ /* 0x000fe20000410000 */
[-C--:B------:R-:W-:Y:S01]  /*4d50*/  FFMA.FTZ R234, R222, R179.reuse, -R91 ;  /* 0x000000b3deea7223 */ /* 0x080fe2000001085b */
[----:B------:R-:W2:Y:S01]  /*4d60*/  SHFL.IDX PT, R232, R87, RZ, 0x1f ;  /* 0x00001fff57e87589 */ /* 0x000ea200000e0000 */
[-C--:B------:R-:W-:Y:S01]  /*4d70*/  FFMA.FTZ R208, R94, R179.reuse, R233 ;  /* 0x000000b35ed07223 */ /* 0x080fe200000100e9 */
[----:B------:R-:W-:Y:S01]  /*4d80*/  FMUL.FTZ R233, R224, R179 ;  /* 0x000000b3e0e97220 */ /* 0x000fe20000410000 */
[----:B------:R-:W-:Y:S01]  /*4d90*/  FFMA.FTZ R179, -R80, R178, R179 ;  /* 0x000000b250b37223 */ /* 0x000fe200000101b3 */
[----:B------:R3:W5:Y:S01]  /*4da0*/  SHFL.DOWN PT, R2, R207, 0x1, 0x1f ;  /* 0x08201f00cf027f89 */ /* 0x00076200000e0000 */
[----:B------:R-:W-:Y:S01]  /*4db0*/  FFMA.FTZ R206, R94, -R236, R235 ;  /* 0x800000ec5ece7223 */ /* 0x000fe200000100eb */
[----:B------:R-:W-:Y:S01]  /*4dc0*/  FFMA.FTZ R178, R81, -R178, R236 ;  /* 0x800000b251b27223 */ /* 0x000fe200000100ec */
[----:B------:R-:W-:Y:S01]  /*4dd0*/  FFMA.FTZ R236, R222, R236, R233 ;  /* 0x000000ecdeec7223 */ /* 0x000fe200000100e9 */
[----:B------:R-:W4:Y:S01]  /*4de0*/  SHFL.IDX PT, R231, R86, RZ, 0x1f ;  /* 0x00001fff56e77589 */ /* 0x000f2200000e0000 */
[C---:B0-----:R-:W-:Y:S01]  /*4df0*/  FMUL.FTZ R233, R230.reuse, R87 ;  /* 0x00000057e6e97220 */ /* 0x041fe20000410000 */
[C---:B------:R-:W-:Y:S01]  /*4e00*/  FMUL.FTZ R237, R230.reuse, R86 ;  /* 0x00000056e6ed7220 */ /* 0x040fe20000410000 */
[CC--:B------:R-:W-:Y:S01]  /*4e10*/  FMUL.FTZ R235, R230.reuse, R85.reuse ;  /* 0x00000055e6eb7220 */ /* 0x0c0fe20000410000 */
[----:B---3--:R-:W-:Y:S01]  /*4e20*/  FFMA.FTZ R207, R39, R90, R234 ;  /* 0x0000005a27cf7223 */ /* 0x008fe200000100ea */
[----:B------:R-:W0:Y:S01]  /*4e30*/  SHFL.DOWN PT, R91, R229, 0x1, 0x1f ;  /* 0x08201f00e55b7f89 */ /* 0x000e2200000e0000 */
[-C--:B------:R-:W-:Y:S01]  /*4e40*/  FMUL.FTZ R230, R230, R84.reuse ;  /* 0x00000054e6e67220 */ /* 0x080fe20000410000 */
[----:B------:R-:W-:Y:S01]  /*4e50*/  ULEA UR28, UR12, 0xfffffc00, 0xa ;  /* 0xfffffc000c1c7891 */ /* 0x000fe2000f8e50ff */
[C---:B-1----:R-:W-:Y:S01]  /*4e60*/  FFMA.FTZ R84, R228.reuse, R84, -R235 ;  /* 0x00000054e4547223 */ /* 0x042fe200000108eb */
[----:B------:R-:W1:Y:S01]  /*4e70*/  SHFL.DOWN PT, R90, R226, 0x1, 0x1f ;  /* 0x08201f00e25a7f89 */ /* 0x000e6200000e0000 */
[C---:B------:R-:W-:Y:S01]  /*4e80*/  FFMA.FTZ R233, R228.reuse, R86, -R233 ;  /* 0x00000056e4e97223 */ /* 0x040fe200000108e9 */
[C---:B------:R-:W-:Y:S01]  /*4e90*/  FFMA.FTZ R85, R228.reuse, R85, R230 ;  /* 0x00000055e4557223 */ /* 0x040fe200000100e6 */
[----:B------:R-:W-:Y:S01]  /*4ea0*/  FFMA.FTZ R87, R228, R87, R237 ;  /* 0x00000057e4577223 */ /* 0x000fe200000100ed */
[----:B------:R-:W-:Y:S01]  /*4eb0*/  MOV R234, UR28 ;  /* 0x0000001c00ea7c02 */ /* 0x000fe20008000f00 */
[----:B------:R4:W3:Y:S01]  /*4ec0*/  SHFL.IDX PT, R86, R229, RZ, 0x1f ;  /* 0x00001fffe5567589 */ /* 0x0008e200000e0000 */
[C---:B------:R-:W-:Y:S01]  /*4ed0*/  ISETP.NE.AND P2, PT, R92.reuse, RZ, PT ;  /* 0x000000ff5c00720c */ /* 0x040fe20003f45270 */
[----:B--2---:R-:W-:Y:S01]  /*4ee0*/  @P1 FMUL.FTZ R235, R3, R232 ;  /* 0x000000e803eb1220 */ /* 0x004fe20000410000 */
[----:B------:R-:W-:Y:S01]  /*4ef0*/  FFMA.FTZ R210, R39, R210, R236 ;  /* 0x000000d227d27223 */ /* 0x000fe200000100ec */
[----:B------:R2:W3:Y:S01]  /*4f00*/  SHFL.IDX PT, R230, R226, RZ, 0x1f ;  /* 0x00001fffe2e67589 */ /* 0x0004e200000e0000 */
[----:B------:R-:W-:Y:S01]  /*4f10*/  IADD3 R237, PT, PT, R92, 0x200, RZ ;  /* 0x000002005ced7810 */ /* 0x000fe20007ffe0ff */
[C---:B-----5:R-:W-:Y:S01]  /*4f20*/  @P1 FMUL.FTZ R228, R2.reuse, R232 ;  /* 0x000000e802e41220 */ /* 0x060fe20000410000 */
[----:B------:R-:W-:Y:S01]  /*4f30*/  BSSY.RECONVERGENT B0, `(.L_x_14503) ;  /* 0x00001c5000007945 */ /* 0x000fe20003800200 */
[----:B----4-:R-:W-:Y:S01]  /*4f40*/  MOV R229, UR40 ;  /* 0x0000002800e57c02 */ /* 0x010fe20008000f00 */
[-C--:B------:R-:W-:Y:S01]  /*4f50*/  @P1 FFMA.FTZ R235, R2, R231.reuse, R235 ;  /* 0x000000e702eb1223 */ /* 0x080fe200000100eb */
[----:B------:R-:W-:Y:S01]  /*4f60*/  @P1 FFMA.FTZ R228, R3, R231, -R228 ;  /* 0x000000e703e41223 */ /* 0x000fe200000108e4 */
[----:B------:R-:W-:-:S02]  /*4f70*/  LOP3.LUT R2, R92, UR28, RZ, 0xfc, !PT ;  /* 0x0000001c5c027c12 */ /* 0x000fc4000f8efcff */
[----:B------:R-:W-:Y:S01]  /*4f80*/  SHF.R.S32.HI R3, RZ, 0x1f, R234 ;  /* 0x0000001fff037819 */ /* 0x000fe200000114ea */
[----:B0-----:R-:W-:Y:S01]  /*4f90*/  @P1 FADD.FTZ R231, R91, R228 ;  /* 0x000000e45be71221 */ /* 0x001fe20000010000 */
[----:B--2---:R-:W-:Y:S01]  /*4fa0*/  P2R R226, PR, RZ, 0x4 ;  /* 0x00000004ffe27803 */ /* 0x004fe20000000000 */
[----:B------:R-:W-:Y:S01]  /*4fb0*/  VOTEU.ALL UP0, P2 ;  /* 0x0000000000ff7886 */ /* 0x000fe20001000000 */
[----:B-1----:R-:W-:Y:S01]  /*4fc0*/  @P1 FADD.FTZ R232, R90, R235 ;  /* 0x000000eb5ae81221 */ /* 0x002fe20000010000 */
[----:B------:R-:W-:Y:S01]  /*4fd0*/  IMAD.WIDE.U32 R90, R229, UR8, R2 ;  /* 0x00000008e55a7c25 */ /* 0x000fe2000f8e0002 */
[----:B------:R-:W-:Y:S02]  /*4fe0*/  MOV R3, UR41 ;  /* 0x0000002900037c02 */ /* 0x000fe40008000f00 */
[----:B------:R-:W-:Y:S01]  /*4ff0*/  @!UP0 ULEA UR28, UR8, UR21, 0x4 ;  /* 0x00000015081c8291 */ /* 0x000fe2000f8e20ff */
[-C--:B------:R-:W-:Y:S01]  /*5000*/  FMUL.FTZ R226, R232, R89.reuse ;  /* 0x00000059e8e27220 */ /* 0x080fe20000410000 */
[----:B------:R-:W-:Y:S01]  /*5010*/  FMUL.FTZ R89, R231, R89 ;  /* 0x00000059e7597220 */ /* 0x000fe20000410000 */
[----:B---3--:R-:W-:Y:S01]  /*5020*/  FADD.FTZ R86, R86, R233 ;  /* 0x000000e956567221 */ /* 0x008fe20000010000 */
[----:B------:R-:W-:-:S02]  /*5030*/  IMAD R3, R3, UR8, R91 ;  /* 0x0000000803037c24 */ /* 0x000fc4000f8e025b */
[-C--:B------:R-:W-:Y:S01]  /*5040*/  FFMA.FTZ R226, R231, R88.reuse, R226 ;  /* 0x00000058e7e27223 */ /* 0x080fe200000100e2 */
[----:B------:R-:W-:Y:S01]  /*5050*/  FFMA.FTZ R232, R232, R88, -R89 ;  /* 0x00000058e8e87223 */ /* 0x000fe20000010859 */
[----:B------:R-:W-:Y:S01]  /*5060*/  LEA R88, P1, R90, UR10, 0x2 ;  /* 0x0000000a5a587c11 */ /* 0x000fe2000f8210ff */
[----:B------:R-:W-:Y:S01]  /*5070*/  FADD.FTZ R87, R230, R87 ;  /* 0x00000057e6577221 */ /* 0x000fe20000010000 */
[----:B------:R-:W-:Y:S01]  /*5080*/  FADD.FTZ R229, R225, R226 ;  /* 0x000000e2e1e57221 */ /* 0x000fe20000010000 */
[----:B------:R-:W-:Y:S01]  /*5090*/  FADD.FTZ R231, R227, R232 ;  /* 0x000000e8e3e77221 */ /* 0x000fe20000010000 */
[----:B------:R-:W-:Y:S01]  /*50a0*/  LEA.HI.X R89, R90, UR11, R3, 0x2, P1 ;  /* 0x0000000b5a597c11 */ /* 0x000fe200088f1403 */
[----:B------:R-:W-:Y:S01]  /*50b0*/  FMUL.FTZ R90, R39, R110 ;  /* 0x0000006e275a7220 */ /* 0x000fe20000410000 */
[C---:B------:R-:W-:Y:S01]  /*50c0*/  FMUL.FTZ R225, R224.reuse, R229 ;  /* 0x000000e5e0e17220 */ /* 0x040fe20000410000 */
[-C--:B------:R-:W-:Y:S01]  /*50d0*/  FMUL.FTZ R3, R224, R231.reuse ;  /* 0x000000e7e0037220 */ /* 0x080fe20000410000 */
[CC--:B------:R-:W-:Y:S01]  /*50e0*/  FMUL.FTZ R227, R83.reuse, R231.reuse ;  /* 0x000000e753e37220 */ /* 0x0c0fe20000410000 */
[-C--:B------:R-:W-:Y:S01]  /*50f0*/  FFMA.FTZ R83, R83, -R90.reuse, R210 ;  /* 0x8000005a53537223 */ /* 0x080fe200000100d2 */
[C---:B------:R-:W-:Y:S01]  /*5100*/  FFMA.FTZ R225, R222.reuse, R231, -R225 ;  /* 0x000000e7dee17223 */ /* 0x040fe200000108e1 */
[-C--:B------:R-:W-:Y:S01]  /*5110*/  FFMA.FTZ R91, R222, R229.reuse, R3 ;  /* 0x000000e5de5b7223 */ /* 0x080fe20000010003 */
[----:B------:R-:W-:Y:S01]  /*5120*/  FFMA.FTZ R3, -R82, R90, R207 ;  /* 0x0000005a52037223 */ /* 0x000fe200000101cf */
[----:B------:R0:W-:Y:S01]  /*5130*/  @!P2 STS.128 [UR28+0x3650], R84 ;  /* 0x00365054ff00a988 */ /* 0x0001e20008000c1c */
[----:B------:R-:W-:Y:S01]  /*5140*/  FADD.FTZ R218, R218, R225 ;  /* 0x000000e1dada7221 */ /* 0x000fe20000010000 */
[----:B------:R-:W-:Y:S01]  /*5150*/  FADD.FTZ R90, R216, R91 ;  /* 0x0000005bd85a7221 */ /* 0x000fe20000010000 */
[-C--:B------:R-:W-:Y:S01]  /*5160*/  FFMA.FTZ R82, R82, R229.reuse, R227 ;  /* 0x000000e552527223 */ /* 0x080fe200000100e3 */
[----:B------:R-:W-:Y:S01]  /*5170*/  FMUL.FTZ R216, R231, UR42 ;  /* 0x0000002ae7d87c20 */ /* 0x000fe20008410000 */
[----:B------:R-:W-:Y:S01]  /*5180*/  FMUL.FTZ R222, R229, UR42 ;  /* 0x0000002ae5de7c20 */ /* 0x000fe20008410000 */
[-C--:B------:R-:W-:Y:S01]  /*5190*/  FMUL.FTZ R243, R81, R218.reuse ;  /* 0x000000da51f37220 */ /* 0x080fe20000410000 */
[C---:B------:R-:W-:Y:S01]  /*51a0*/  IADD3 R233, PT, PT, R92.reuse, 0x3a0, RZ ;  /* 0x000003a05ce97810 */ /* 0x040fe20007ffe0ff */
[----:B------:R-:W-:Y:S01]  /*51b0*/  FFMA.FTZ R216, R229, UR29, R216 ;  /* 0x0000001de5d87c23 */ /* 0x000fe200080100d8 */
[----:B------:R-:W-:Y:S01]  /*51c0*/  FFMA.FTZ R222, R231, UR29, -R222 ;  /* 0x0000001de7de7c23 */ /* 0x000fe200080108de */
[----:B------:R-:W-:Y:S01]  /*51d0*/  IADD3 R235, PT, PT, R92, 0x3c0, RZ ;  /* 0x000003c05ceb7810 */ /* 0x000fe20007ffe0ff */
[C---:B0-----:R-:W-:Y:S01]  /*51e0*/  FMUL.FTZ R86, R221.reuse, R218 ;  /* 0x000000dadd567220 */ /* 0x041fe20000410000 */
[-C--:B------:R-:W-:Y:S01]  /*51f0*/  FMUL.FTZ R221, R221, R90.reuse ;  /* 0x0000005adddd7220 */ /* 0x080fe20000410000 */
[----:B------:R-:W-:Y:S01]  /*5200*/  MOV R85, UR21 ;  /* 0x0000001500557c02 */ /* 0x000fe20008000f00 */
[-C--:B------:R-:W-:Y:S01]  /*5210*/  FMUL.FTZ R87, R109, R90.reuse ;  /* 0x0000005a6d577220 */ /* 0x080fe20000410000 */
[C---:B------:R-:W-:Y:S01]  /*5220*/  FFMA.FTZ R91, R223.reuse, R90, R86 ;  /* 0x0000005adf5b7223 */ /* 0x040fe20000010056 */
[----:B------:R-:W-:Y:S01]  /*5230*/  FFMA.FTZ R226, R223, R218, -R221 ;  /* 0x000000dadfe27223 */ /* 0x000fe200000108dd */
[----:B------:R-:W-:Y:S01]  /*5240*/  FMUL.FTZ R84, R110, R229 ;  /* 0x000000e56e547220 */ /* 0x000fe20000410000 */
[----:B------:R-:W-:-:S02]  /*5250*/  IMAD R224, R92, 0x84, R85 ;  /* 0x000000845ce07824 */ /* 0x000fc400078e0255 */
[----:B------:R-:W-:Y:S01]  /*5260*/  FADD.FTZ R91, R220, R91 ;  /* 0x0000005bdc5b7221 */ /* 0x000fe20000010000 */
[----:B------:R-:W-:Y:S01]  /*5270*/  FADD.FTZ R219, R219, R226 ;  /* 0x000000e2dbdb7221 */ /* 0x000fe20000010000 */
[----:B------:R-:W-:Y:S01]  /*5280*/  FMUL.FTZ R223, R38, R87 ;  /* 0x0000005726df7220 */ /* 0x000fe20000410000 */
        /* <DEDUP_REMOVED lines=8> */
[----:B------:R-:W-:Y:S01]  /*5310*/  STS [R224+0x10f8], R225 ;  /* 0x0010f8e1e0007388 */ /* 0x000fe20000000800 */
[----:B------:R-:W-:Y:S01]  /*5320*/  FADD.FTZ R214, R217, R226 ;  /* 0x000000e2d9d67221 */ /* 0x000fe20000010000 */
[----:B------:R-:W-:Y:S01]  /*5330*/  FADD.FTZ R220, R213, R220 ;  /* 0x000000dcd5dc7221 */ /* 0x000fe20000010000 */
[----:B------:R-:W-:Y:S01]  /*5340*/  FMUL.FTZ R217, R37, R228 ;  /* 0x000000e425d97220 */ /* 0x000fe20000410000 */
[----:B------:R-:W-:Y:S01]  /*5350*/  FMUL.FTZ R226, R112, R219 ;  /* 0x000000db70e27220 */ /* 0x000fe20000410000 */
[C---:B------:R-:W-:Y:S01]  /*5360*/  FMUL.FTZ R230, R209.reuse, R214 ;  /* 0x000000d6d1e67220 */ /* 0x040fe20000410000 */
[-C--:B------:R-:W-:Y:S01]  /*5370*/  FMUL.FTZ R215, R209, R220.reuse ;  /* 0x000000dcd1d77220 */ /* 0x080fe20000410000 */
[-C--:B------:R-:W-:Y:S01]  /*5380*/  FMUL.FTZ R213, R111, R220.reuse ;  /* 0x000000dc6fd57220 */ /* 0x080fe20000410000 */
[----:B------:R1:W-:Y:S01]  /*5390*/  STS [R224+0x10e8], R217 ;  /* 0x0010e8d9e0007388 */ /* 0x0003e20000000800 */
[C---:B------:R-:W-:Y:S01]  /*53a0*/  FFMA.FTZ R209, R211.reuse, R220, R230 ;  /* 0x000000dcd3d17223 */ /* 0x040fe200000100e6 */
[----:B------:R-:W-:Y:S01]  /*53b0*/  FFMA.FTZ R215, R211, R214, -R215 ;  /* 0x000000d6d3d77223 */ /* 0x000fe200000108d7 */
[----:B------:R-:W-:Y:S01]  /*53c0*/  FMUL.FTZ R221, R36, R213 ;  /* 0x000000d524dd7220 */ /* 0x000fe20000410000 */
[----:B0-----:R-:W-:Y:S01]  /*53d0*/  FMUL.FTZ R223, R37, R226 ;  /* 0x000000e225df7220 */ /* 0x001fe20000410000 */
[----:B------:R-:W-:Y:S01]  /*53e0*/  FADD.FTZ R209, R130, R209 ;  /* 0x000000d182d17221 */ /* 0x000fe20000010000 */
[----:B------:R-:W-:Y:S01]  /*53f0*/  FADD.FTZ R212, R212, R215 ;  /* 0x000000d7d4d47221 */ /* 0x000fe20000010000 */
[----:B------:R-:W-:Y:S01]  /*5400*/  FMUL.FTZ R211, R111, R214 ;  /* 0x000000d66fd37220 */ /* 0x000fe20000410000 */
[----:B------:R0:W-:Y:S01]  /*5410*/  STS [R224+0x10e0], R221 ;  /* 0x0010e0dde0007388 */ /* 0x0001e20000000800 */
[-C--:B------:R-:W-:Y:S01]  /*5420*/  FMUL.FTZ R130, R114, R209.reuse ;  /* 0x000000d172827220 */ /* 0x080fe20000410000 */
[C---:B------:R-:W-:Y:S01]  /*5430*/  FMUL.FTZ R215, R143.reuse, R212 ;  /* 0x000000d48fd77220 */ /* 0x040fe20000410000 */
[-C--:B------:R-:W-:Y:S01]  /*5440*/  FMUL.FTZ R143, R143, R209.reuse ;  /* 0x000000d18f8f7220 */ /* 0x080fe20000410000 */
[----:B------:R2:W-:Y:S01]  /*5450*/  STS [R224+0x10ec], R223 ;  /* 0x0010ecdfe0007388 */ /* 0x0005e20000000800 */
[----:B-1----:R-:W-:Y:S01]  /*5460*/  FMUL.FTZ R217, R43, R130 ;  /* 0x000000822bd97220 */ /* 0x002fe20000410000 */
[C---:B------:R-:W-:Y:S01]  /*5470*/  FFMA.FTZ R215, R144.reuse, R209, R215 ;  /* 0x000000d190d77223 */ /* 0x040fe200000100d7 */
[-C--:B------:R-:W-:Y:S01]  /*5480*/  FFMA.FTZ R143, R144, R212.reuse, -R143 ;  /* 0x000000d4908f7223 */ /* 0x080fe2000001088f */
[----:B------:R-:W-:Y:S01]  /*5490*/  FMUL.FTZ R144, R114, R212 ;  /* 0x000000d472907220 */ /* 0x000fe20000410000 */
[----:B------:R-:W-:Y:S01]  /*54a0*/  FMUL.FTZ R225, R38, R85 ;  /* 0x0000005526e17220 */ /* 0x000fe20000410000 */
[----:B------:R-:W-:Y:S01]  /*54b0*/  FADD.FTZ R132, R132, R215 ;  /* 0x000000d784847221 */ /* 0x000fe20000010000 */
[----:B------:R-:W-:Y:S01]  /*54c0*/  FADD.FTZ R164, R164, R143 ;  /* 0x0000008fa4a47221 */ /* 0x000fe20000010000 */
[----:B------:R-:W-:Y:S01]  /*54d0*/  FMUL.FTZ R230, R184, R144 ;  /* 0x00000090b8e67220 */ /* 0x000fe20000410000 */
[----:B------:R1:W-:Y:S01]  /*54e0*/  STS [R224+0x10d8], R217 ;  /* 0x0010d8d9e0007388 */ /* 0x0003e20000000800 */
[C---:B------:R-:W-:Y:S01]  /*54f0*/  FMUL.FTZ R143, R145.reuse, R132 ;  /* 0x00000084918f7220 */ /* 0x040fe20000410000 */
[-C--:B------:R-:W-:Y:S01]  /*5500*/  FMUL.FTZ R145, R145, R164.reuse ;  /* 0x000000a491917220 */ /* 0x080fe20000410000 */
[----:B0-----:R-:W-:Y:S01]  /*5510*/  FMUL.FTZ R221, R113, R164 ;  /* 0x000000a471dd7220 */ /* 0x001fe20000410000 */
[----:B--2---:R-:W-:Y:S01]  /*5520*/  FMUL.FTZ R223, R43, R144 ;  /* 0x000000902bdf7220 */ /* 0x004fe20000410000 */
[C---:B------:R-:W-:Y:S01]  /*5530*/  FFMA.FTZ R215, R146.reuse, R164, -R143 ;  /* 0x000000a492d77223 */ /* 0x040fe2000001088f */
[----:B------:R-:W-:Y:S01]  /*5540*/  FFMA.FTZ R146, R146, R132, R145 ;  /* 0x0000008492927223 */ /* 0x000fe20000010091 */
[-C--:B------:R-:W-:Y:S01]  /*5550*/  FMUL.FTZ R145, R184, R130.reuse ;  /* 0x00000082b8917220 */ /* 0x080fe20000410000 */
[----:B------:R-:W-:Y:S01]  /*5560*/  FFMA.FTZ R143, R185, R130, R230 ;  /* 0x00000082b98f7223 */ /* 0x000fe200000100e6 */
[----:B------:R-:W-:Y:S01]  /*5570*/  FADD.FTZ R166, R166, R215 ;  /* 0x000000d7a6a67221 */ /* 0x000fe20000010000 */
[----:B------:R-:W-:Y:S01]  /*5580*/  FADD.FTZ R133, R133, R146 ;  /* 0x0000009285857221 */ /* 0x000fe20000010000 */
[----:B------:R-:W-:Y:S01]  /*5590*/  FFMA.FTZ R145, R185, R144, -R145 ;  /* 0x00000090b9917223 */ /* 0x000fe20000010891 */
[----:B-1----:R-:W-:Y:S01]  /*55a0*/  FMUL.FTZ R217, R113, R132 ;  /* 0x0000008471d97220 */ /* 0x002fe20000410000 */
[CC--:B------:R-:W-:Y:S01]  /*55b0*/  FMUL.FTZ R215, R147.reuse, R166.reuse ;  /* 0x000000a693d77220 */ /* 0x0c0fe20000410000 */
[----:B------:R-:W-:Y:S01]  /*55c0*/  FMUL.FTZ R147, R147, R133 ;  /* 0x0000008593937220 */ /* 0x000fe20000410000 */
[C---:B------:R-:W-:Y:S01]  /*55d0*/  FMUL.FTZ R144, R186.reuse, R221 ;  /* 0x000000ddba907220 */ /* 0x040fe20000410000 */
[----:B------:R-:W-:Y:S01]  /*55e0*/  FMUL.FTZ R146, R186, R217 ;  /* 0x000000d9ba927220 */ /* 0x000fe20000410000 */
[C---:B------:R-:W-:Y:S01]  /*55f0*/  FFMA.FTZ R215, R148.reuse, R133, R215 ;  /* 0x0000008594d77223 */ /* 0x040fe200000100d7 */
[----:B------:R-:W-:Y:S01]  /*5600*/  FFMA.FTZ R130, R148, R166, -R147 ;  /* 0x000000a694827223 */ /* 0x000fe20000010893 */
[----:B------:R-:W-:Y:S01]  /*5610*/  FFMA.FTZ R147, R187, R217, R144 ;  /* 0x000000d9bb937223 */ /* 0x000fe20000010090 */
[----:B------:R-:W-:Y:S01]  /*5620*/  FMUL.FTZ R144, R182, R211 ;  /* 0x000000d3b6907220 */ /* 0x000fe20000410000 */
[----:B------:R-:W-:Y:S01]  /*5630*/  FADD.FTZ R134, R134, R215 ;  /* 0x000000d786867221 */ /* 0x000fe20000010000 */
[----:B------:R-:W-:Y:S01]  /*5640*/  FADD.FTZ R130, R167, R130 ;  /* 0x00000082a7827221 */ /* 0x000fe20000010000 */
[----:B------:R-:W-:Y:S01]  /*5650*/  FFMA.FTZ R167, R187, R221, -R146 ;  /* 0x000000ddbba77223 */ /* 0x000fe20000010892 */
[-C--:B------:R-:W-:Y:S01]  /*5660*/  FMUL.FTZ R146, R182, R213.reuse ;  /* 0x000000d5b6927220 */ /* 0x080fe20000410000 */
[C---:B------:R-:W-:Y:S01]  /*5670*/  FMUL.FTZ R215, R149.reuse, R134 ;  /* 0x0000008695d77220 */ /* 0x040fe20000410000 */
[----:B------:R-:W-:Y:S01]  /*5680*/  FMUL.FTZ R149, R149, R130 ;  /* 0x0000008295957220 */ /* 0x000fe20000410000 */
[----:B------:R-:W-:Y:S01]  /*5690*/  FMUL.FTZ R148, R116, R166 ;  /* 0x000000a674947220 */ /* 0x000fe20000410000 */
[----:B------:R0:W-:Y:S01]  /*56a0*/  STS [R224+0x10f4], R225 ;  /* 0x0010f4e1e0007388 */ /* 0x0001e20000000800 */
[C---:B------:R-:W-:Y:S01]  /*56b0*/  FFMA.FTZ R215, R150.reuse, R130, -R215 ;  /* 0x0000008296d77223 */ /* 0x040fe200000108d7 */
[----:B------:R-:W-:Y:S01]  /*56c0*/  FFMA.FTZ R150, R150, R134, R149 ;  /* 0x0000008696967223 */ /* 0x000fe20000010095 */
[----:B------:R-:W-:Y:S01]  /*56d0*/  FFMA.FTZ R149, R183, R213, R144 ;  /* 0x000000d5b7957223 */ /* 0x000fe20000010090 */
[----:B------:R-:W-:Y:S01]  /*56e0*/  FMUL.FTZ R86, R110, R231 ;  /* 0x000000e76e567220 */ /* 0x000fe20000410000 */
[----:B------:R-:W-:Y:S01]  /*56f0*/  FADD.FTZ R168, R168, R215 ;  /* 0x000000d7a8a87221 */ /* 0x000fe20000010000 */
[----:B------:R-:W-:Y:S01]  /*5700*/  FADD.FTZ R135, R135, R150 ;  /* 0x0000009687877221 */ /* 0x000fe20000010000 */
[----:B------:R-:W-:Y:S01]  /*5710*/  FMUL.FTZ R150, R188, R148 ;  /* 0x00000094bc967220 */ /* 0x000fe20000410000 */
[----:B------:R-:W-:Y:S01]  /*5720*/  FMUL.FTZ R227, R39, R86 ;  /* 0x0000005627e37220 */ /* 0x000fe20000410000 */
[CC--:B------:R-:W-:Y:S01]  /*5730*/  FMUL.FTZ R213, R151.reuse, R168.reuse ;  /* 0x000000a897d57220 */ /* 0x0c0fe20000410000 */
[----:B------:R-:W-:Y:S01]  /*5740*/  FMUL.FTZ R151, R151, R135 ;  /* 0x0000008797977220 */ /* 0x000fe20000410000 */
[-C--:B0-----:R-:W-:Y:S01]  /*5750*/  FMUL.FTZ R225, R36, R211.reuse ;  /* 0x000000d324e17220 */ /* 0x081fe20000410000 */
[----:B------:R-:W-:Y:S01]  /*5760*/  FFMA.FTZ R211, R183, R211, -R146 ;  /* 0x000000d3b7d37223 */ /* 0x000fe20000010892 */
[C---:B------:R-:W-:Y:S01]  /*5770*/  FFMA.FTZ R213, R152.reuse, R135, R213 ;  /* 0x0000008798d57223 */ /* 0x040fe200000100d5 */
[----:B------:R-:W-:Y:S01]  /*5780*/  FFMA.FTZ R144, R152, R168, -R151 ;  /* 0x000000a898907223 */ /* 0x000fe20000010897 */
[----:B------:R-:W-:Y:S01]  /*5790*/  FMUL.FTZ R146, R116, R133 ;  /* 0x0000008574927220 */ /* 0x000fe20000410000 */
[----:B------:R-:W-:Y:S01]  /*57a0*/  STS [R224+0x10dc], R223 ;  /* 0x0010dcdfe0007388 */ /* 0x000fe20000000800 */
[----:B------:R-:W-:Y:S01]  /*57b0*/  FADD.FTZ R136, R136, R213 ;  /* 0x000000d588887221 */ /* 0x000fe20000010000 */
[----:B------:R-:W-:Y:S01]  /*57c0*/  FADD.FTZ R144, R169, R144 ;  /* 0x00000090a9907221 */ /* 0x000fe20000010000 */
[-C--:B------:R-:W-:Y:S01]  /*57d0*/  FMUL.FTZ R152, R188, R146.reuse ;  /* 0x00000092bc987220 */ /* 0x080fe20000410000 */
[----:B------:R-:W-:Y:S01]  /*57e0*/  FFMA.FTZ R151, R189, R146, R150 ;  /* 0x00000092bd977223 */ /* 0x000fe20000010096 */
[C---:B------:R-:W-:Y:S01]  /*57f0*/  FMUL.FTZ R169, R153.reuse, R136 ;  /* 0x0000008899a97220 */ /* 0x040fe20000410000 */
[----:B------:R-:W-:Y:S01]  /*5800*/  FMUL.FTZ R153, R153, R144 ;  /* 0x0000009099997220 */ /* 0x000fe20000410000 */
[----:B------:R-:W-:Y:S01]  /*5810*/  FMUL.FTZ R215, R41, R146 ;  /* 0x0000009229d77220 */ /* 0x000fe20000410000 */
        /* <DEDUP_REMOVED lines=10> */
[-C--:B------:R-:W-:Y:S01]  /*58c0*/  FMUL.FTZ R169, R155, R137.reuse ;  /* 0x000000899ba97220 */ /* 0x080fe20000410000 */
[----:B------:R0:W-:Y:S01]  /*58d0*/  STS [R224+0x10c8], R215 ;  /* 0x0010c8d7e0007388 */ /* 0x0001e20000000800 */
        /* <DEDUP_REMOVED lines=9> */
[C---:B------:R-:W-:Y:S01]  /*5970*/  FMUL.FTZ R155, R157.reuse, R138 ;  /* 0x0000008a9d9b7220 */ /* 0x040fe20000410000 */
[----:B------:R-:W-:Y:S01]  /*5980*/  FMUL.FTZ R157, R157, R146 ;  /* 0x000000929d9d7220 */ /* 0x000fe20000410000 */
[----:B0-----:R-:W-:Y:S01]  /*5990*/  FMUL.FTZ R215, R115, R130 ;  /* 0x0000008273d77220 */ /* 0x001fe20000410000 */
[----:B------:R-:W-:Y:S01]  /*59a0*/  FMUL.FTZ R171, R47, R156 ;  /* 0x0000009c2fab7220 */ /* 0x000fe20000410000 */
[C---:B------:R-:W-:Y:S01]  /*59b0*/  FFMA.FTZ R155, R158.reuse, R146, -R155 ;  /* 0x000000929e9b7223 */ /* 0x040fe2000001089b */
[----:B------:R-:W-:Y:S01]  /*59c0*/  FFMA.FTZ R158, R158, R138, R157 ;  /* 0x0000008a9e9e7223 */ /* 0x000fe2000001009d */
[----:B-1----:R-:W-:Y:S01]  /*59d0*/  FMUL.FTZ R213, R115, R134 ;  /* 0x0000008673d57220 */ /* 0x002fe20000410000 */
[----:B------:R-:W-:Y:S01]  /*59e0*/  FMUL.FTZ R148, R190, R215 ;  /* 0x000000d7be947220 */ /* 0x000fe20000410000 */
[----:B------:R-:W-:Y:S01]  /*59f0*/  FADD.FTZ R172, R172, R155 ;  /* 0x0000009bacac7221 */ /* 0x000fe20000010000 */
[----:B------:R-:W-:Y:S01]  /*5a00*/  FADD.FTZ R139, R139, R158 ;  /* 0x0000009e8b8b7221 */ /* 0x000fe20000010000 */
[----:B------:R-:W-:Y:S01]  /*5a10*/  FMUL.FTZ R158, R192, R156 ;  /* 0x0000009cc09e7220 */ /* 0x000fe20000410000 */
[----:B------:R-:W-:Y:S01]  /*5a20*/  FFMA.FTZ R153, R191, R213, R148 ;  /* 0x000000d5bf997223 */ /* 0x000fe20000010094 */
[CC--:B------:R-:W-:Y:S01]  /*5a30*/  FMUL.FTZ R155, R159.reuse, R172.reuse ;  /* 0x000000ac9f9b7220 */ /* 0x0c0fe20000410000 */
[----:B------:R-:W-:Y:S01]  /*5a40*/  FMUL.FTZ R148, R178, R85 ;  /* 0x00000055b2947220 */ /* 0x000fe20000410000 */
[----:B------:R-:W-:Y:S01]  /*5a50*/  FMUL.FTZ R159, R159, R139 ;  /* 0x0000008b9f9f7220 */ /* 0x000fe20000410000 */
[C---:B------:R-:W-:Y:S01]  /*5a60*/  FFMA.FTZ R85, R179.reuse, R85, -R150 ;  /* 0x00000055b3557223 */ /* 0x040fe20000010896 */
[C---:B------:R-:W-:Y:S01]  /*5a70*/  FFMA.FTZ R157, R160.reuse, R139, R155 ;  /* 0x0000008ba09d7223 */ /* 0x040fe2000001009b */
[----:B------:R-:W-:Y:S01]  /*5a80*/  FFMA.FTZ R87, R179, R87, R148 ;  /* 0x00000057b3577223 */ /* 0x000fe20000010094 */
[----:B------:R-:W-:Y:S01]  /*5a90*/  FFMA.FTZ R148, R160, R172, -R159 ;  /* 0x000000aca0947223 */ /* 0x000fe2000001089f */
[----:B------:R-:W-:Y:S01]  /*5aa0*/  FMUL.FTZ R150, R118, R135 ;  /* 0x0000008776967220 */ /* 0x000fe20000410000 */
[----:B------:R-:W-:Y:S01]  /*5ab0*/  FADD.FTZ R140, R140, R157 ;  /* 0x0000009d8c8c7221 */ /* 0x000fe20000010000 */
[----:B------:R-:W-:Y:S01]  /*5ac0*/  FMUL.FTZ R169, R40, R215 ;  /* 0x000000d728a97220 */ /* 0x000fe20000410000 */
[----:B------:R-:W-:Y:S01]  /*5ad0*/  FADD.FTZ R148, R173, R148 ;  /* 0x00000094ad947221 */ /* 0x000fe20000010000 */
[----:B------:R-:W-:Y:S01]  /*5ae0*/  FMUL.FTZ R160, R192, R150 ;  /* 0x00000096c0a07220 */ /* 0x000fe20000410000 */
[----:B------:R-:W-:Y:S01]  /*5af0*/  FMUL.FTZ R157, R161, R140 ;  /* 0x0000008ca19d7220 */ /* 0x000fe20000410000 */
[----:B------:R-:W-:Y:S01]  /*5b00*/  FFMA.FTZ R155, R193, R150, R158 ;  /* 0x00000096c19b7223 */ /* 0x000fe2000001009e */
[----:B------:R-:W-:Y:S01]  /*5b10*/  FMUL.FTZ R161, R161, R148 ;  /* 0x00000094a1a17220 */ /* 0x000fe20000410000 */
[----:B------:R-:W-:Y:S01]  /*5b20*/  FMUL.FTZ R159, R47, R150 ;  /* 0x000000962f9f7220 */ /* 0x000fe20000410000 */
[C---:B------:R-:W-:Y:S01]  /*5b30*/  FFMA.FTZ R157, R162.reuse, R148, -R157 ;  /* 0x00000094a29d7223 */ /* 0x040fe2000001089d */
[C---:B------:R-:W-:Y:S01]  /*5b40*/  FMUL.FTZ R150, R83.reuse, R86 ;  /* 0x0000005653967220 */ /* 0x040fe20000410000 */
[----:B------:R-:W-:Y:S01]  /*5b50*/  FFMA.FTZ R162, R162, R140, R161 ;  /* 0x0000008ca2a27223 */ /* 0x000fe200000100a1 */
[----:B------:R-:W-:Y:S01]  /*5b60*/  FMUL.FTZ R161, R83, R84 ;  /* 0x0000005453a17220 */ /* 0x000fe20000410000 */
[----:B------:R-:W-:Y:S01]  /*5b70*/  FADD.FTZ R174, R174, R157 ;  /* 0x0000009daeae7221 */ /* 0x000fe20000010000 */
[----:B------:R0:W-:Y:S01]  /*5b80*/  STS [R224+0x10c4], R169 ;  /* 0x0010c4a9e0007388 */ /* 0x0001e20000000800 */
[----:B------:R-:W-:Y:S01]  /*5b90*/  FADD.FTZ R141, R141, R162 ;  /* 0x000000a28d8d7221 */ /* 0x000fe20000010000 */
[----:B------:R-:W-:Y:S01]  /*5ba0*/  FFMA.FTZ R157, R3, R86, -R161 ;  /* 0x00000056039d7223 */ /* 0x000fe200000108a1 */
[C---:B------:R-:W-:Y:S01]  /*5bb0*/  FMUL.FTZ R86, R163.reuse, R174 ;  /* 0x000000aea3567220 */ /* 0x040fe20000410000 */
[----:B------:R1:W-:Y:S01]  /*5bc0*/  STS [R224+0x10b8], R159 ;  /* 0x0010b89fe0007388 */ /* 0x0003e20000000800 */
[----:B------:R-:W-:Y:S01]  /*5bd0*/  FMUL.FTZ R163, R163, R141 ;  /* 0x0000008da3a37220 */ /* 0x000fe20000410000 */
[----:B------:R-:W-:Y:S01]  /*5be0*/  FFMA.FTZ R84, R3, R84, R150 ;  /* 0x0000005403547223 */ /* 0x000fe20000010096 */
[----:B------:R-:W-:Y:S01]  /*5bf0*/  FMUL.FTZ R161, R117, R136 ;  /* 0x0000008875a17220 */ /* 0x000fe20000410000 */
[----:B------:R-:W-:Y:S01]  /*5c00*/  FFMA.FTZ R156, R193, R156, -R160 ;  /* 0x0000009cc19c7223 */ /* 0x000fe200000108a0 */
[----:B------:R-:W-:Y:S01]  /*5c10*/  FFMA.FTZ R150, R165, R174, -R163 ;  /* 0x000000aea5967223 */ /* 0x000fe200000108a3 */
[----:B0-----:R-:W-:Y:S01]  /*5c20*/  FMUL.FTZ R169, R117, R144 ;  /* 0x0000009075a97220 */ /* 0x001fe20000410000 */
[----:B------:R-:W-:Y:S01]  /*5c30*/  FMUL.FTZ R160, R194, R161 ;  /* 0x000000a1c2a07220 */ /* 0x000fe20000410000 */
[-C--:B------:R-:W-:Y:S01]  /*5c40*/  FMUL.FTZ R158, R124, R141.reuse ;  /* 0x0000008d7c9e7220 */ /* 0x080fe20000410000 */
[----:B------:R-:W-:Y:S01]  /*5c50*/  FADD.FTZ R150, R175, R150 ;  /* 0x00000096af967221 */ /* 0x000fe20000010000 */
[----:B-1----:R-:W-:Y:S01]  /*5c60*/  FFMA.FTZ R159, R165, R141, R86 ;  /* 0x0000008da59f7223 */ /* 0x002fe20000010056 */
[----:B------:R-:W-:Y:S01]  /*5c70*/  FMUL.FTZ R162, R194, R169 ;  /* 0x000000a9c2a27220 */ /* 0x000fe20000410000 */
[-C--:B------:R-:W-:Y:S01]  /*5c80*/  FMUL.FTZ R165, R46, R161.reuse ;  /* 0x000000a12ea57220 */ /* 0x080fe20000410000 */
[----:B------:R0:W-:Y:S01]  /*5c90*/  STS [R224+0x10bc], R171 ;  /* 0x0010bcabe0007388 */ /* 0x0001e20000000800 */
[----:B------:R-:W-:Y:S01]  /*5ca0*/  FADD.FTZ R142, R142, R159 ;  /* 0x0000009f8e8e7221 */ /* 0x000fe20000010000 */
[----:B------:R-:W-:Y:S01]  /*5cb0*/  FFMA.FTZ R162, R195, R161, R162 ;  /* 0x000000a1c3a27223 */ /* 0x000fe200000100a2 */
[C---:B------:R-:W-:Y:S01]  /*5cc0*/  FMUL.FTZ R159, R123.reuse, R150 ;  /* 0x000000967b9f7220 */ /* 0x040fe20000410000 */
[----:B------:R-:W-:Y:S01]  /*5cd0*/  FMUL.FTZ R86, R124, R174 ;  /* 0x000000ae7c567220 */ /* 0x000fe20000410000 */
[----:B------:R-:W-:Y:S01]  /*5ce0*/  FMUL.FTZ R161, R123, R142 ;  /* 0x0000008e7ba17220 */ /* 0x000fe20000410000 */
[----:B------:R-:W-:Y:S01]  /*5cf0*/  FMUL.FTZ R163, R204, R158 ;  /* 0x0000009ecca37220 */ /* 0x000fe20000410000 */
[----:B------:R-:W-:Y:S01]  /*5d00*/  FMUL.FTZ R230, R176, R159 ;  /* 0x0000009fb0e67220 */ /* 0x000fe20000410000 */
[----:B------:R-:W-:Y:S01]  /*5d10*/  FMUL.FTZ R234, R204, R86 ;  /* 0x00000056ccea7220 */ /* 0x000fe20000410000 */
[----:B------:R-:W-:Y:S01]  /*5d20*/  FMUL.FTZ R232, R176, R161 ;  /* 0x000000a1b0e87220 */ /* 0x000fe20000410000 */
[----:B0-----:R-:W-:Y:S01]  /*5d30*/  FMUL.FTZ R171, R46, R169 ;  /* 0x000000a92eab7220 */ /* 0x001fe20000410000 */
[----:B------:R0:W-:Y:S01]  /*5d40*/  STS [R224+0x10b0], R165 ;  /* 0x0010b0a5e0007388 */ /* 0x0001e20000000800 */
[C---:B------:R-:W-:Y:S01]  /*5d50*/  FFMA.FTZ R230, R177.reuse, R161, R230 ;  /* 0x000000a1b1e67223 */ /* 0x040fe200000100e6 */
[----:B------:R-:W-:Y:S01]  /*5d60*/  FFMA.FTZ R232, R177, R159, -R232 ;  /* 0x0000009fb1e87223 */ /* 0x000fe200000108e8 */
[----:B------:R-:W-:Y:S01]  /*5d70*/  FFMA.FTZ R160, R195, R169, -R160 ;  /* 0x000000a9c3a07223 */ /* 0x000fe200000108a0 */
[----:B------:R1:W-:Y:S01]  /*5d80*/  STS [R224+0x10b4], R171 ;  /* 0x0010b4abe0007388 */ /* 0x0003e20000000800 */
[----:B------:R-:W-:Y:S01]  /*5d90*/  FFMA.FTZ R169, R205, R158, R234 ;  /* 0x0000009ecda97223 */ /* 0x000fe200000100ea */
[----:B------:R-:W-:Y:S01]  /*5da0*/  FADD.FTZ R232, RZ, R232 ;  /* 0x000000e8ffe87221 */ /* 0x000fe20000010000 */
[----:B------:R-:W-:Y:S01]  /*5db0*/  FADD.FTZ R230, RZ, R230 ;  /* 0x000000e6ffe67221 */ /* 0x000fe20000010000 */
[----:B------:R-:W-:Y:S01]  /*5dc0*/  FMUL.FTZ R175, R119, R146 ;  /* 0x0000009277af7220 */ /* 0x000fe20000410000 */
[----:B------:R-:W-:Y:S01]  /*5dd0*/  FMUL.FTZ R242, R196, R240 ;  /* 0x000000f0c4f27220 */ /* 0x000fe20000410000 */
[----:B0-----:R-:W-:Y:S01]  /*5de0*/  FMUL.FTZ R165, R121, R140 ;  /* 0x0000008c79a57220 */ /* 0x001fe20000410000 */
[----:B------:R-:W-:Y:S01]  /*5df0*/  FADD.FTZ R169, R230, R169 ;  /* 0x000000a9e6a97221 */ /* 0x000fe20000010000 */
[----:B------:R-:W-:Y:S01]  /*5e00*/  FMUL.FTZ R230, R122, R172 ;  /* 0x000000ac7ae67220 */ /* 0x000fe20000410000 */
[----:B------:R-:W-:Y:S01]  /*5e10*/  FMUL.FTZ R154, R190, R213 ;  /* 0x000000d5be9a7220 */ /* 0x000fe20000410000 */
[----:B-1----:R-:W-:Y:S01]  /*5e20*/  FFMA.FTZ R171, R205, R86, -R163 ;  /* 0x00000056cdab7223 */ /* 0x002fe200000108a3 */
[----:B------:R-:W-:Y:S01]  /*5e30*/  FMUL.FTZ R163, R121, R148 ;  /* 0x0000009479a37220 */ /* 0x000fe20000410000 */
[----:B------:R-:W-:Y:S01]  /*5e40*/  FMUL.FTZ R236, R202, R165 ;  /* 0x000000a5caec7220 */ /* 0x000fe20000410000 */
[----:B------:R-:W-:Y:S01]  /*5e50*/  FMUL.FTZ R238, R200, R230 ;  /* 0x000000e6c8ee7220 */ /* 0x000fe20000410000 */
[----:B------:R-:W-:Y:S01]  /*5e60*/  FADD.FTZ R171, R232, R171 ;  /* 0x000000abe8ab7221 */ /* 0x000fe20000010000 */
[----:B------:R-:W-:Y:S01]  /*5e70*/  FMUL.FTZ R234, R202, R163 ;  /* 0x000000a3caea7220 */ /* 0x000fe20000410000 */
[----:B------:R-:W-:Y:S01]  /*5e80*/  FMUL.FTZ R232, R122, R139 ;  /* 0x0000008b7ae87220 */ /* 0x000fe20000410000 */
[C---:B------:R-:W-:Y:S01]  /*5e90*/  FFMA.FTZ R236, R203.reuse, R163, -R236 ;  /* 0x000000a3cbec7223 */ /* 0x040fe200000108ec */
[----:B------:R-:W-:Y:S01]  /*5ea0*/  FMUL.FTZ R213, R40, R213 ;  /* 0x000000d528d57220 */ /* 0x000fe20000410000 */
[----:B------:R-:W-:Y:S01]  /*5eb0*/  FFMA.FTZ R234, R203, R165, R234 ;  /* 0x000000a5cbea7223 */ /* 0x000fe200000100ea */
[-C--:B------:R-:W-:Y:S01]  /*5ec0*/  FMUL.FTZ R173, R200, R232.reuse ;  /* 0x000000e8c8ad7220 */ /* 0x080fe20000410000 */
[----:B------:R-:W-:Y:S01]  /*5ed0*/  FADD.FTZ R171, R171, R236 ;  /* 0x000000ecabab7221 */ /* 0x000fe20000010000 */
[----:B------:R-:W-:Y:S01]  /*5ee0*/  FFMA.FTZ R238, R201, R232, R238 ;  /* 0x000000e8c9ee7223 */ /* 0x000fe200000100ee */
[----:B------:R-:W-:Y:S01]  /*5ef0*/  FADD.FTZ R169, R169, R234 ;  /* 0x000000eaa9a97221 */ /* 0x000fe20000010000 */
[----:B------:R-:W-:Y:S01]  /*5f00*/  FFMA.FTZ R234, R201, R230, -R173 ;  /* 0x000000e6c9ea7223 */ /* 0x000fe200000108ad */
[----:B------:R-:W-:Y:S01]  /*5f10*/  FMUL.FTZ R173, R119, R138 ;  /* 0x0000008a77ad7220 */ /* 0x000fe20000410000 */
[----:B------:R0:W-:Y:S01]  /*5f20*/  STS [R224+0x10c0], R213 ;  /* 0x0010c0d5e0007388 */ /* 0x0001e20000000800 */
[----:B------:R-:W-:Y:S01]  /*5f30*/  FADD.FTZ R169, R169, R238 ;  /* 0x000000eea9a97221 */ /* 0x000fe20000010000 */
[----:B------:R-:W-:Y:S01]  /*5f40*/  FADD.FTZ R171, R171, R234 ;  /* 0x000000eaabab7221 */ /* 0x000fe20000010000 */
[----:B------:R-:W-:Y:S01]  /*5f50*/  FMUL.FTZ R234, R198, R175 ;  /* 0x000000afc6ea7220 */ /* 0x000fe20000410000 */
[----:B------:R-:W-:Y:S01]  /*5f60*/  FMUL.FTZ R238, R120, R137 ;  /* 0x0000008978ee7220 */ /* 0x000fe20000410000 */
[----:B------:R-:W-:Y:S01]  /*5f70*/  FMUL.FTZ R236, R198, R173 ;  /* 0x000000adc6ec7220 */ /* 0x000fe20000410000 */
[----:B------:R-:W-:Y:S01]  /*5f80*/  FFMA.FTZ R154, R191, R215, -R154 ;  /* 0x000000d7bf9a7223 */ /* 0x000fe2000001089a */
[----:B------:R-:W-:Y:S01]  /*5f90*/  FFMA.FTZ R234, R199, R173, R234 ;  /* 0x000000adc7ea7223 */ /* 0x000fe200000100ea */
[-C--:B------:R-:W-:Y:S01]  /*5fa0*/  FFMA.FTZ R242, R197, R238.reuse, R242 ;  /* 0x000000eec5f27223 */ /* 0x080fe200000100f2 */
[----:B------:R-:W-:Y:S01]  /*5fb0*/  FFMA.FTZ R236, R199, R175, -R236 ;  /* 0x000000afc7ec7223 */ /* 0x000fe200000108ec */
[----:B0-----:R-:W-:Y:S01]  /*5fc0*/  FMUL.FTZ R213, R196, R238 ;  /* 0x000000eec4d57220 */ /* 0x001fe20000410000 */
[----:B------:R-:W-:Y:S01]  /*5fd0*/  FADD.FTZ R169, R169, R234 ;  /* 0x000000eaa9a97221 */ /* 0x000fe20000010000 */
[C---:B------:R-:W-:Y:S01]  /*5fe0*/  FMUL.FTZ R217, R42.reuse, R217 ;  /* 0x000000d92ad97220 */ /* 0x040fe20000410000 */
[----:B------:R-:W-:Y:S01]  /*5ff0*/  FADD.FTZ R171, R171, R236 ;  /* 0x000000ecabab7221 */ /* 0x000fe20000010000 */
[----:B------:R-:W-:Y:S01]  /*6000*/  FFMA.FTZ R234, R197, R240, -R213 ;  /* 0x000000f0c5ea7223 */ /* 0x000fe200000108d5 */
[----:B------:R-:W-:Y:S01]  /*6010*/  FADD.FTZ R169, R169, R242 ;  /* 0x000000f2a9a97221 */ /* 0x000fe20000010000 */
[----:B------:R-:W-:Y:S01]  /*6020*/  FMUL.FTZ R223, R42, R221 ;  /* 0x000000dd2adf7220 */ /* 0x000fe20000410000 */
[----:B------:R-:W-:Y:S01]  /*6030*/  FMUL.FTZ R213, R45, R238 ;  /* 0x000000ee2dd57220 */ /* 0x000fe20000410000 */
[----:B------:R-:W-:Y:S01]  /*6040*/  FADD.FTZ R171, R171, R234 ;  /* 0x000000eaabab7221 */ /* 0x000fe20000010000 */
[----:B------:R-:W-:Y:S01]  /*6050*/  FADD.FTZ R162, R169, R162 ;  /* 0x000000a2a9a27221 */ /* 0x000fe20000010000 */
[----:B------:R-:W-:Y:S01]  /*6060*/  FMUL.FTZ R215, R45, R240 ;  /* 0x000000f02dd77220 */ /* 0x000fe20000410000 */
[C---:B------:R-:W-:Y:S01]  /*6070*/  FMUL.FTZ R173, R44.reuse, R173 ;  /* 0x000000ad2cad7220 */ /* 0x040fe20000410000 */
[----:B------:R-:W-:Y:S01]  /*6080*/  FMUL.FTZ R175, R44, R175 ;  /* 0x000000af2caf7220 */ /* 0x000fe20000410000 */
[----:B------:R-:W-:Y:S01]  /*6090*/  FADD.FTZ R162, R162, R155 ;  /* 0x0000009ba2a27221 */ /* 0x000fe20000010000 */
[C---:B------:R-:W-:Y:S01]  /*60a0*/  FMUL.FTZ R155, R51.reuse, R232 ;  /* 0x000000e8339b7220 */ /* 0x040fe20000410000 */
[----:B------:R-:W-:Y:S01]  /*60b0*/  FMUL.FTZ R169, R51, R230 ;  /* 0x000000e633a97220 */ /* 0x000fe20000410000 */
[----:B------:R-:W-:Y:S01]  /*60c0*/  FMUL.FTZ R165, R50, R165 ;  /* 0x000000a532a57220 */ /* 0x000fe20000410000 */
[----:B------:R-:W-:Y:S01]  /*60d0*/  FADD.FTZ R162, R162, R153 ;  /* 0x00000099a2a27221 */ /* 0x000fe20000010000 */
[----:B------:R-:W-:Y:S01]  /*60e0*/  FMUL.FTZ R163, R50, R163 ;  /* 0x000000a332a37220 */ /* 0x000fe20000410000 */
[C---:B------:R-:W-:Y:S01]  /*60f0*/  FMUL.FTZ R161, R48.reuse, R161 ;  /* 0x000000a130a17220 */ /* 0x040fe20000410000 */
[----:B------:R-:W-:Y:S01]  /*6100*/  FMUL.FTZ R159, R48, R159 ;  /* 0x0000009f309f7220 */ /* 0x000fe20000410000 */
[----:B------:R-:W-:Y:S01]  /*6110*/  FADD.FTZ R162, R162, R151 ;  /* 0x00000097a2a27221 */ /* 0x000fe20000010000 */
[----:B------:R-:W-:Y:S01]  /*6120*/  FADD.FTZ R171, R171, R160 ;  /* 0x000000a0abab7221 */ /* 0x000fe20000010000 */
[----:B------:R-:W-:Y:S01]  /*6130*/  STS [R224+0x10fc], R227 ;  /* 0x0010fce3e0007388 */ /* 0x000fe20000000800 */
[----:B------:R-:W-:Y:S01]  /*6140*/  FMUL.FTZ R247, R79, R219 ;  /* 0x000000db4ff77220 */ /* 0x000fe20000410000 */
[----:B------:R-:W-:Y:S01]  /*6150*/  FADD.FTZ R162, R162, R147 ;  /* 0x00000093a2a27221 */ /* 0x000fe20000010000 */
[----:B------:R-:W-:Y:S01]  /*6160*/  FMUL.FTZ R147, R49, R158 ;  /* 0x0000009e31937220 */ /* 0x000fe20000410000 */
[----:B------:R-:W-:Y:S01]  /*6170*/  STS [R224+0x10e4], R225 ;  /* 0x0010e4e1e0007388 */ /* 0x000fe20000000800 */
[----:B------:R-:W-:Y:S01]  /*6180*/  FADD.FTZ R171, R171, R156 ;  /* 0x0000009cabab7221 */ /* 0x000fe20000010000 */
[----:B------:R-:W-:Y:S01]  /*6190*/  FADD.FTZ R162, R162, R143 ;  /* 0x0000008fa2a27221 */ /* 0x000fe20000010000 */
[----:B------:R-:W-:Y:S01]  /*61a0*/  FMUL.FTZ R143, R49, R86 ;  /* 0x00000056318f7220 */ /* 0x000fe20000410000 */
[----:B------:R0:W-:Y:S01]  /*61b0*/  STS [R224+0x10d0], R217 ;  /* 0x0010d0d9e0007388 */ /* 0x0001e20000000800 */
[----:B------:R-:W-:Y:S01]  /*61c0*/  FMUL.FTZ R248, R219, UR42 ;  /* 0x0000002adbf87c20 */ /* 0x000fe20008410000 */
        /* <DEDUP_REMOVED lines=9> */
[----:B0-----:R-:W-:Y:S01]  /*6260*/  IADD3 R217, PT, PT, R92, 0x2e0, RZ ;  /* 0x000002e05cd97810 */ /* 0x001fe20007ffe0ff */
[----:B------:R0:W-:Y:S01]  /*6270*/  STS [R224+0x10ac], R215 ;  /* 0x0010acd7e0007388 */ /* 0x0001e20000000800 */
[----:B------:R-:W-:Y:S01]  /*6280*/  FADD.FTZ R228, R149, R228 ;  /* 0x000000e495e47221 */ /* 0x000fe20000010000 */
[----:B------:R-:W-:Y:S01]  /*6290*/  FADD.FTZ R152, R152, R145 ;  /* 0x0000009198987221 */ /* 0x000fe20000010000 */
[-C--:B------:R-:W-:Y:S01]  /*62a0*/  LEA.HI R153, R217, R92.reuse, RZ, 0x1b ;  /* 0x0000005cd9997211 */ /* 0x080fe200078fd8ff */
[----:B------:R-:W-:Y:S01]  /*62b0*/  STS [R224+0x10a0], R173 ;  /* 0x0010a0ade0007388 */ /* 0x000fe20000000800 */
[----:B------:R-:W-:Y:S01]  /*62c0*/  LEA.HI R221, R221, R92, RZ, 0x1b ;  /* 0x0000005cdddd7211 */ /* 0x000fe200078fd8ff */
[----:B------:R-:W-:Y:S01]  /*62d0*/  FADD.FTZ R211, R152, R211 ;  /* 0x000000d398d37221 */ /* 0x000fe20000010000 */
[----:B------:R-:W-:Y:S01]  /*62e0*/  LEA R217, R105, -R2, 0x1 ;  /* 0x8000000269d97211 */ /* 0x000fe200078e08ff */
[----:B------:R-:W-:Y:S01]  /*62f0*/  STS [R224+0x10a4], R175 ;  /* 0x0010a4afe0007388 */ /* 0x000fe20000000800 */
[----:B------:R-:W-:Y:S01]  /*6300*/  FADD.FTZ R145, R228, R87 ;  /* 0x00000057e4917221 */ /* 0x000fe20000010000 */
[----:B------:R-:W-:Y:S01]  /*6310*/  LEA R2, R221, UR21, 0x2 ;  /* 0x00000015dd027c11 */ /* 0x000fe2000f8e10ff */
[----:B------:R-:W-:Y:S01]  /*6320*/  FADD.FTZ R226, R211, R226 ;  /* 0x000000e2d3e27221 */ /* 0x000fe20000010000 */
[----:B------:R-:W-:Y:S01]  /*6330*/  STS [R224+0x1098], R155 ;  /* 0x0010989be0007388 */ /* 0x000fe20000000800 */
[----:B------:R-:W-:Y:S01]  /*6340*/  ISETP.GE.AND P1, PT, R217, 0x1, PT ;  /* 0x00000001d900780c */ /* 0x000fe20003f26270 */
[----:B------:R-:W-:Y:S01]  /*6350*/  FMUL.FTZ R221, R90, UR42 ;  /* 0x0000002a5add7c20 */ /* 0x000fe20008410000 */
[----:B------:R-:W-:Y:S01]  /*6360*/  FADD.FTZ R84, R145, R84 ;  /* 0x0000005491547221 */ /* 0x000fe20000010000 */
[----:B------:R-:W-:Y:S01]  /*6370*/  STS [R224+0x109c], R169 ;  /* 0x00109ca9e0007388 */ /* 0x000fe20000000800 */
[----:B------:R-:W-:Y:S01]  /*6380*/  FADD.FTZ R226, R226, R85 ;  /* 0x00000055e2e27221 */ /* 0x000fe20000010000 */
[----:B------:R-:W-:Y:S01]  /*6390*/  IADD3 R145, PT, PT, R92, 0x80, RZ ;  /* 0x000000805c917810 */ /* 0x000fe20007ffe0ff */
[----:B------:R-:W-:Y:S01]  /*63a0*/  FFMA.FTZ R81, R218, UR29, -R221 ;  /* 0x0000001dda517c23 */ /* 0x000fe200080108dd */
[----:B------:R-:W-:Y:S01]  /*63b0*/  STS [R224+0x1090], R165 ;  /* 0x001090a5e0007388 */ /* 0x000fe20000000800 */
[----:B------:R-:W-:Y:S01]  /*63c0*/  IADD3 R149, PT, PT, R92, 0x1c0, RZ ;  /* 0x000001c05c957810 */ /* 0x000fe20007ffe0ff */
[----:B------:R-:W-:Y:S01]  /*63d0*/  FMUL.FTZ R221, R218, UR42 ;  /* 0x0000002adadd7c20 */ /* 0x000fe20008410000 */
[C---:B------:R-:W-:Y:S01]  /*63e0*/  IADD3 R151, PT, PT, R92.reuse, 0x240, RZ ;  /* 0x000002405c977810 */ /* 0x040fe20007ffe0ff */
[----:B------:R-:W-:Y:S01]  /*63f0*/  STS [R224+0x1094], R163 ;  /* 0x001094a3e0007388 */ /* 0x000fe20000000800 */
[C---:B0-----:R-:W-:Y:S01]  /*6400*/  IADD3 R215, PT, PT, R92.reuse, 0x2c0, RZ ;  /* 0x000002c05cd77810 */ /* 0x041fe20007ffe0ff */
[C---:B------:R-:W-:Y:S01]  /*6410*/  FFMA.FTZ R86, R93.reuse, R207, R208 ;  /* 0x000000cf5d567223 */ /* 0x040fe200000100d0 */
[C---:B------:R-:W-:Y:S01]  /*6420*/  IADD3 R223, PT, PT, R92.reuse, 0x300, RZ ;  /* 0x000003005cdf7810 */ /* 0x040fe20007ffe0ff */
[----:B------:R0:W-:Y:S01]  /*6430*/  STS [R224+0x1088], R147 ;  /* 0x00108893e0007388 */ /* 0x0001e20000000800 */
[C---:B------:R-:W-:Y:S01]  /*6440*/  IADD3 R225, PT, PT, R92.reuse, 0x320, RZ ;  /* 0x000003205ce17810 */ /* 0x040fe20007ffe0ff */
[----:B------:R-:W-:Y:S01]  /*6450*/  FFMA.FTZ R87, R93, -R210, R206 ;  /* 0x800000d25d577223 */ /* 0x000fe200000100ce */
[C---:B------:R-:W-:Y:S01]  /*6460*/  IADD3 R227, PT, PT, R92.reuse, 0x340, RZ ;  /* 0x000003405ce37810 */ /* 0x040fe20007ffe0ff */
[----:B------:R1:W-:Y:S01]  /*6470*/  STS [R224+0x108c], R143 ;  /* 0x00108c8fe0007388 */ /* 0x0003e20000000800 */
[----:B------:R-:W-:Y:S01]  /*6480*/  IADD3 R229, PT, PT, R92, 0x360, RZ ;  /* 0x000003605ce57810 */ /* 0x000fe20007ffe0ff */
[----:B------:R-:W-:Y:S01]  /*6490*/  FADD.FTZ R85, R226, R157 ;  /* 0x0000009de2557221 */ /* 0x000fe20000010000 */
[----:B------:R-:W-:Y:S01]  /*64a0*/  IADD3 R231, PT, PT, R92, 0x380, RZ ;  /* 0x000003805ce77810 */ /* 0x000fe20007ffe0ff */
[----:B------:R-:W-:Y:S01]  /*64b0*/  STS [R224+0x1080], R161 ;  /* 0x001080a1e0007388 */ /* 0x000fe20000000800 */
[-C--:B------:R-:W-:Y:S01]  /*64c0*/  LEA.HI R208, R145, R92.reuse, RZ, 0x1b ;  /* 0x0000005c91d07211 */ /* 0x080fe200078fd8ff */
[----:B------:R-:W-:Y:S01]  /*64d0*/  FFMA.FTZ R250, R90, UR29, R221 ;  /* 0x0000001d5afa7c23 */ /* 0x000fe200080100dd */
[----:B0-----:R-:W-:Y:S01]  /*64e0*/  IADD3 R147, PT, PT, R92, 0xc0, RZ ;  /* 0x000000c05c937810 */ /* 0x001fe20007ffe0ff */
[----:B------:R0:W-:Y:S01]  /*64f0*/  STS [R224+0x1084], R159 ;  /* 0x0010849fe0007388 */ /* 0x0001e20000000800 */
[-C--:B------:R-:W-:Y:S01]  /*6500*/  LEA.HI R162, R149, R92.reuse, RZ, 0x1b ;  /* 0x0000005c95a27211 */ /* 0x080fe200078fd8ff */
[----:B------:R-:W-:Y:S01]  /*6510*/  FMUL.FTZ R241, R220, UR42 ;  /* 0x0000002adcf17c20 */ /* 0x000fe20008410000 */
[----:B-1----:R-:W-:Y:S01]  /*6520*/  IADD3 R143, PT, PT, R92, 0x60, RZ ;  /* 0x000000605c8f7810 */ /* 0x002fe20007ffe0ff */
[----:B------:R-:W-:Y:S01]  /*6530*/  FMUL.FTZ R245, R209, UR42 ;  /* 0x0000002ad1f57c20 */ /* 0x000fe20008410000 */
[-C--:B------:R-:W-:Y:S01]  /*6540*/  LEA.HI R206, R147, R92.reuse, RZ, 0x1b ;  /* 0x0000005c93ce7211 */ /* 0x080fe200078fd8ff */
[----:B------:R-:W-:Y:S01]  /*6550*/  FMUL.FTZ R244, R212, UR42 ;  /* 0x0000002ad4f47c20 */ /* 0x000fe20008410000 */
[-C--:B------:R-:W-:Y:S01]  /*6560*/  LEA.HI R210, R143, R92.reuse, RZ, 0x1b ;  /* 0x0000005c8fd27211 */ /* 0x080fe200078fd8ff */
[----:B------:R-:W-:Y:S01]  /*6570*/  FMUL.FTZ R239, R132, UR42 ;  /* 0x0000002a84ef7c20 */ /* 0x000fe20008410000 */
[-C--:B------:R-:W-:Y:S01]  /*6580*/  LEA.HI R158, R151, R92.reuse, RZ, 0x1b ;  /* 0x0000005c979e7211 */ /* 0x080fe200078fd8ff */
[----:B0-----:R-:W-:Y:S01]  /*6590*/  FMUL.FTZ R224, R91, UR42 ;  /* 0x0000002a5be07c20 */ /* 0x001fe20008410000 */
[-C--:B------:R-:W-:Y:S01]  /*65a0*/  LEA.HI R154, R215, R92.reuse, RZ, 0x1b ;  /* 0x0000005cd79a7211 */ /* 0x080fe200078fd8ff */
[----:B------:R-:W-:Y:S01]  /*65b0*/  FMUL.FTZ R240, R166, UR42 ;  /* 0x0000002aa6f07c20 */ /* 0x000fe20008410000 */
[-C--:B------:R-:W-:Y:S01]  /*65c0*/  LEA.HI R160, R237, R92.reuse, RZ, 0x1b ;  /* 0x0000005ceda07211 */ /* 0x080fe200078fd8ff */
[----:B------:R-:W-:Y:S01]  /*65d0*/  FFMA.FTZ R79, R219, UR29, -R224 ;  /* 0x0000001ddb4f7c23 */ /* 0x000fe200080108e0 */
[----:B------:R-:W-:Y:S01]  /*65e0*/  FMUL.FTZ R219, R214, UR42 ;  /* 0x0000002ad6db7c20 */ /* 0x000fe20008410000 */
[-C--:B------:R-:W-:Y:S01]  /*65f0*/  LEA.HI R152, R223, R92.reuse, RZ, 0x1b ;  /* 0x0000005cdf987211 */ /* 0x080fe200078fd8ff */
[----:B------:R-:W-:Y:S01]  /*6600*/  FMUL.FTZ R237, R133, UR42 ;  /* 0x0000002a85ed7c20 */ /* 0x000fe20008410000 */
[-C--:B------:R-:W-:Y:S01]  /*6610*/  LEA.HI R151, R225, R92.reuse, RZ, 0x1b ;  /* 0x0000005ce1977211 */ /* 0x080fe200078fd8ff */
[----:B------:R-:W-:Y:S01]  /*6620*/  FFMA.FTZ R246, R220, UR29, R219 ;  /* 0x0000001ddcf67c23 */ /* 0x000fe200080100db */
        /* <DEDUP_REMOVED lines=13> */
[----:B------:R-:W-:Y:S01]  /*6700*/  IADD3 R211, PT, PT, R92, 0x40, RZ ;  /* 0x000000405cd37810 */ /* 0x000fe20007ffe0ff */
[----:B------:R-:W-:Y:S01]  /*6710*/  FFMA.FTZ R234, R136, UR29, R219 ;  /* 0x0000001d88ea7c23 */ /* 0x000fe200080100db */
[----:B------:R-:W-:Y:S01]  /*6720*/  FMUL.FTZ R219, R146, UR42 ;  /* 0x0000002a92db7c20 */ /* 0x000fe20008410000 */
[C---:B------:R-:W-:Y:S01]  /*6730*/  IADD3 R207, PT, PT, R92.reuse, 0xa0, RZ ;  /* 0x000000a05ccf7810 */ /* 0x040fe20007ffe0ff */
        /* <DEDUP_REMOVED lines=8> */
[----:B------:R-:W-:Y:S01]  /*67c0*/  IADD3 R169, PT, PT, R92, 0x140, RZ ;  /* 0x000001405ca97810 */ /* 0x000fe20007ffe0ff */
[----:B------:R-:W-:Y:S01]  /*67d0*/  FMUL.FTZ R232, R170, UR42 ;  /* 0x0000002aaae87c20 */ /* 0x000fe20008410000 */
[----:B------:R-:W-:Y:S01]  /*67e0*/  IADD3 R167, PT, PT, R92, 0x160, RZ ;  /* 0x000001605ca77810 */ /* 0x000fe20007ffe0ff */
[----:B------:R-:W-:Y:S01]  /*67f0*/  FMUL.FTZ R227, R138, UR42 ;  /* 0x0000002a8ae37c20 */ /* 0x000fe20008410000 */
[C---:B------:R-:W-:Y:S01]  /*6800*/  IADD3 R165, PT, PT, R92.reuse, 0x180, RZ ;  /* 0x000001805ca57810 */ /* 0x040fe20007ffe0ff */
[----:B------:R-:W-:Y:S01]  /*6810*/  FMUL.FTZ R225, R139, UR42 ;  /* 0x0000002a8be17c20 */ /* 0x000fe20008410000 */
        /* <DEDUP_REMOVED lines=10> */
[----:B------:R-:W-:Y:S01]  /*68c0*/  IADD3 R213, PT, PT, R92, 0x3e0, RZ ;  /* 0x000003e05cd57810 */ /* 0x000fe20007ffe0ff */
[----:B------:R-:W-:Y:S01]  /*68d0*/  FMUL.FTZ R249, R150, UR42 ;  /* 0x0000002a96f97c20 */ /* 0x000fe20008410000 */
[-C--:B------:R-:W-:Y:S01]  /*68e0*/  LEA.HI R211, R211, R92.reuse, RZ, 0x1b ;  /* 0x0000005cd3d37211 */ /* 0x080fe200078fd8ff */
[----:B------:R-:W-:Y:S01]  /*68f0*/  FFMA.FTZ R248, R91, UR29, R248 ;  /* 0x0000001d5bf87c23 */ /* 0x000fe200080100f8 */
[-C--:B------:R-:W-:Y:S01]  /*6900*/  LEA.HI R207, R207, R92.reuse, RZ, 0x1b ;  /* 0x0000005ccfcf7211 */ /* 0x080fe200078fd8ff */
[----:B------:R-:W-:Y:S01]  /*6910*/  FFMA.FTZ R241, R214, UR29, -R241 ;  /* 0x0000001dd6f17c23 */ /* 0x000fe200080108f1 */
[-C--:B------:R-:W-:Y:S01]  /*6920*/  LEA.HI R175, R175, R92.reuse, RZ, 0x1b ;  /* 0x0000005cafaf7211 */ /* 0x080fe200078fd8ff */
[----:B------:R-:W-:Y:S01]  /*6930*/  FFMA.FTZ R245, R212, UR29, -R245 ;  /* 0x0000001dd4f57c23 */ /* 0x000fe200080108f5 */
        /* <DEDUP_REMOVED lines=20> */
[----:B------:R-:W-:Y:S01]  /*6a80*/  LEA.HI R213, R213, R92, RZ, 0x1b ;  /* 0x0000005cd5d57211 */ /* 0x000fe200078fd8ff */
[----:B------:R-:W-:Y:S01]  /*6a90*/  FFMA.FTZ R227, R146, UR29, -R227 ;  /* 0x0000001d92e37c23 */ /* 0x000fe200080108e3 */
[----:B------:R-:W-:Y:S01]  /*6aa0*/  ISETP.GE.AND P2, PT, R217, 0x21, PT ;  /* 0x00000021d900780c */ /* 0x000fe20003f46270 */
[----:B------:R-:W-:Y:S01]  /*6ab0*/  FFMA.FTZ R225, R172, UR29, -R225 ;  /* 0x0000001dace17c23 */ /* 0x000fe200080108e1 */
[----:B------:R-:W-:Y:S01]  /*6ac0*/  FFMA.FTZ R228, R139, UR29, R228 ;  /* 0x0000001d8be47c23 */ /* 0x000fe200080100e4 */
[----:B------:R-:W-:Y:S01]  /*6ad0*/  FFMA.FTZ R223, R148, UR29, -R223 ;  /* 0x0000001d94df7c23 */ /* 0x000fe200080108df */
[----:B------:R-:W-:Y:S01]  /*6ae0*/  FFMA.FTZ R221, R174, UR29, -R221 ;  /* 0x0000001daedd7c23 */ /* 0x000fe200080108dd */
[----:B------:R-:W-:Y:S01]  /*6af0*/  FFMA.FTZ R224, R141, UR29, R224 ;  /* 0x0000001d8de07c23 */ /* 0x000fe200080100e0 */
[----:B------:R-:W-:Y:S01]  /*6b00*/  FFMA.FTZ R219, R150, UR29, -R219 ;  /* 0x0000001d96db7c23 */ /* 0x000fe200080108db */
[----:B------:R-:W-:Y:S01]  /*6b10*/  FFMA.FTZ R218, R142, UR29, R249 ;  /* 0x0000001d8eda7c23 */ /* 0x000fe200080100f9 */
[----:B------:R-:W-:Y:S06]  /*6b20*/  BAR.SYNC.DEFER_BLOCKING 0x0 ;  /* 0x0000000000007b1d */ /* 0x000fec0000010000 */
[----:B------:R-:W-:Y:S05]  /*6b30*/  @!P1 BRA `(.L_x_14504) ;  /* 0x0000000000109947 */ /* 0x000fea0003800000 */
[----:B------:R-:W-:-:S04]  /*6b40*/  LEA.HI R249, R92, R92, RZ, 0x1b ;  /* 0x0000005c5cf97211 */ /* 0x000fc800078fd8ff */
[----:B------:R-:W-:-:S06]  /*6b50*/  LEA R249, R249, UR21, 0x2 ;  /* 0x00000015f9f97c11 */ /* 0x000fcc000f8e10ff */
[----:B------:R-:W0:Y:S04]  /*6b60*/  LDS R249, [R249+0x1080] ;  /* 0x00108000f9f97984 */ /* 0x000e280000000800 */
[----:B0-----:R0:W-:Y:S02]  /*6b70*/  REDG.E.ADD.F32.FTZ.RN.STRONG.GPU desc[UR22][R88.64], R249 ;  /* 0x000000f9580079a6 */ /* 0x0011e4000c12f316 */
.L_x_14504:
[----:B------:R-:W-:Y:S05]  /*6b80*/  BSYNC.RECONVERGENT B0 ;  /* 0x0000000000007941 */ /* 0x000fea0003800200 */
.L_x_14503:
[----:B0-----:R0:W1:Y:S01]  /*6b90*/  LDS R249, [R2+0x1100] ;  /* 0x0011000002f97984 */ /* 0x0010620000000800 */
[----:B------:R-:W-:Y:S04]  /*6ba0*/  BSSY.RECONVERGENT B0, `(.L_x_14505) ;  /* 0x0000003000007945 */ /* 0x000fe80003800200 */
[----:B------:R-:W-:Y:S05]  /*6bb0*/  @!P2 BRA `(.L_x_14506) ;  /* 0x000000000004a947 */ /* 0x000fea0003800000 */
[----:B-1----:R2:W-:Y:S02]  /*6bc0*/  REDG.E.ADD.F32.FTZ.RN.STRONG.GPU desc[UR22][R88.64+0x80], R249 ;  /* 0x000080f9580079a6 */ /* 0x0025e4000c12f316 */
.L_x_14506:
[----:B------:R-:W-:Y:S05]  /*6bd0*/  BSYNC.RECONVERGENT B0 ;  /* 0x0000000000007941 */ /* 0x000fea0003800200 */
.L_x_14505:
[----:B------:R-:W-:Y:S01]  /*6be0*/  LEA R211, R211, UR21, 0x2 ;  /* 0x00000015d3d37c11 */ /* 0x000fe2000f8e10ff */
[----:B------:R-:W-:Y:S01]  /*6bf0*/  BSSY.RECONVERGENT B0, `(.L_x_14507) ;  /* 0x000000b000007945 */ /* 0x000fe20003800200 */
[C---:B------:R-:W-:Y:S02]  /*6c00*/  ISETP.GE.AND P6, PT, R217.reuse, 0x41, PT ;  /* 0x00000041d900780c */ /* 0x040fe40003fc6270 */
[----:B------:R-:W-:Y:S02]  /*6c10*/  LEA R210, R210, UR21, 0x2 ;  /* 0x00000015d2d27c11 */ /* 0x000fe4000f8e10ff */
[----:B------:R-:W3:Y:S01]  /*6c20*/  LDS R211, [R211+0x1180] ;  /* 0x00118000d3d37984 */ /* 0x000ee20000000800 */
[C---:B------:R-:W-:Y:S02]  /*6c30*/  ISETP.GE.AND P1, PT, R217.reuse, 0x61, PT ;  /* 0x00000061d900780c */ /* 0x040fe40003f26270 */
[C---:B------:R-:W-:Y:S02]  /*6c40*/  ISETP.GE.AND P2, PT, R217.reuse, 0x81, PT ;  /* 0x00000081d900780c */ /* 0x040fe40003f46270 */
[----:B------:R-:W-:-:S02]  /*6c50*/  ISETP.GE.AND P3, PT, R217, 0xa1, PT ;  /* 0x000000a1d900780c */ /* 0x000fc40003f66270 */
[C---:B------:R-:W-:Y:S02]  /*6c60*/  ISETP.GE.AND P4, PT, R217.reuse, 0xc1, PT ;  /* 0x000000c1d900780c */ /* 0x040fe40003f86270 */
[----:B------:R-:W-:Y:S01]  /*6c70*/  ISETP.GE.AND P5, PT, R217, 0xe1, PT ;  /* 0x000000e1d900780c */ /* 0x000fe20003fa6270 */
[----:B------:R-:W-:-:S12]  /*6c80*/  @!P6 BRA `(.L_x_14508) ;  /* 0x000000000004e947 */ /* 0x000fd80003800000 */
[----:B---3--:R4:W-:Y:S02]  /*6c90*/  REDG.E.ADD.F32.FTZ.RN.STRONG.GPU desc[UR22][R88.64+0x100], R211 ;  /* 0x000100d3580079a6 */ /* 0x0089e4000c12f316 */
.L_x_14508:
[----:B------:R-:W-:Y:S05]  /*6ca0*/  BSYNC.RECONVERGENT B0 ;  /* 0x0000000000007941 */ /* 0x000fea0003800200 */
.L_x_14507:
[----:B---34-:R3:W4:Y:S01]  /*6cb0*/  LDS R211, [R210+0x1200] ;  /* 0x00120000d2d37984 */ /* 0x0187220000000800 */
[----:B------:R-:W-:Y:S01]  /*6cc0*/  BSSY.RECONVERGENT B0, `(.L_x_14509) ;  /* 0x0000004000007945 */ /* 0x000fe20003800200 */
[----:B------:R-:W-:-:S03]  /*6cd0*/  LEA R208, R208, UR21, 0x2 ;  /* 0x00000015d0d07c11 */ /* 0x000fc6000f8e10ff */
[----:B------:R-:W-:Y:S05]  /*6ce0*/  @!P1 BRA `(.L_x_14510) ;  /* 0x0000000000049947 */ /* 0x000fea0003800000 */
[----:B----4-:R4:W-:Y:S02]  /*6cf0*/  REDG.E.ADD.F32.FTZ.RN.STRONG.GPU desc[UR22][R88.64+0x180], R211 ;  /* 0x000180d3580079a6 */ /* 0x0109e4000c12f316 */
.L_x_14510:
[----:B------:R-:W-:Y:S05]  /*6d00*/  BSYNC.RECONVERGENT B0 ;  /* 0x0000000000007941 */ /* 0x000fea0003800200 */
.L_x_14509:
[----:B0-----:R-:W-:Y:S01]  /*6d10*/  LEA R2, R207, UR21, 0x2 ;  /* 0x00000015cf027c11 */ /* 0x001fe2000f8e10ff */
[----:B------:R-:W-:Y:S01]  /*6d20*/  BSSY.RECONVERGENT B0, `(.L_x_14511) ;  /* 0x0000004000007945 */ /* 0x000fe20003800200 */
[----:B------:R0:W0:Y:S03]  /*6d30*/  LDS R207, [R208+0x1280] ;  /* 0x00128000d0cf7984 */ /* 0x0000260000000800 */
[----:B------:R-:W-:Y:S05]  /*6d40*/  @!P2 BRA `(.L_x_14512) ;  /* 0x000000000004a947 */ /* 0x000fea0003800000 */
[----:B0-----:R0:W-:Y:S02]  /*6d50*/  REDG.E.ADD.F32.FTZ.RN.STRONG.GPU desc[UR22][R88.64+0x200], R207 ;  /* 0x000200cf580079a6 */ /* 0x0011e4000c12f316 */
.L_x_14512:
[----:B------:R-:W-:Y:S05]  /*6d60*/  BSYNC.RECONVERGENT B0 ;  /* 0x0000000000007941 */ /* 0x000fea0003800200 */
.L_x_14511:
[----:B0-----:R0:W0:Y:S01]  /*6d70*/  LDS R207, [R2+0x1300] ;  /* 0x0013000002cf7984 */ /* 0x0010220000000800 */
[----:B------:R-:W-:Y:S01]  /*6d80*/  BSSY.RECONVERGENT B0, `(.L_x_14513) ;  /* 0x0000004000007945 */ /* 0x000fe20003800200 */
[----:B------:R-:W-:-:S03]  /*6d90*/  LEA R206, R206, UR21, 0x2 ;  /* 0x00000015cece7c11 */ /* 0x000fc6000f8e10ff */
[----:B------:R-:W-:Y:S05]  /*6da0*/  @!P3 BRA `(.L_x_14514) ;  /* 0x000000000004b947 */ /* 0x000fea0003800000 */
[----:B0-----:R0:W-:Y:S02]  /*6db0*/  REDG.E.ADD.F32.FTZ.RN.STRONG.GPU desc[UR22][R88.64+0x280], R207 ;  /* 0x000280cf580079a6 */ /* 0x0011e4000c12f316 */
.L_x_14514:
[----:B------:R-:W-:Y:S05]  /*6dc0*/  BSYNC.RECONVERGENT B0 ;  /* 0x0000000000007941 */ /* 0x000fea0003800200 */
.L_x_14513:
[----:B0-----:R-:W-:Y:S01]  /*6dd0*/  LEA R2, R175, UR21, 0x2 ;  /* 0x00000015af027c11 */ /* 0x001fe2000f8e10ff */
[----:B------:R-:W-:Y:S01]  /*6de0*/  BSSY.RECONVERGENT B0, `(.L_x_14515) ;  /* 0x0000004000007945 */ /* 0x000fe20003800200 */
[----:B------:R0:W0:Y:S03]  /*6df0*/  LDS R175, [R206+0x1380] ;  /* 0x00138000ceaf7984 */ /* 0x0000260000000800 */
[----:B------:R-:W-:Y:S05]  /*6e00*/  @!P4 BRA `(.L_x_14516) ;  /* 0x000000000004c947 */ /* 0x000fea0003800000 */
[----:B0-----:R0:W-:Y:S02]  /*6e10*/  REDG.E.ADD.F32.FTZ.RN.STRONG.GPU desc[UR22][R88.64+0x300], R175 ;  /* 0x000300af580079a6 */ /* 0x0011e4000c12f316 */
.L_x_14516:
[----:B------:R-:W-:Y:S05]  /*6e20*/  BSYNC.RECONVERGENT B0 ;  /* 0x0000000000007941 */ /* 0x000fea0003800200 */
.L_x_14515:
[----:B0-----:R0:W0:Y:S01]  /*6e30*/  LDS R175, [R2+0x1400] ;  /* 0x0014000002af7984 */ /* 0x0010220000000800 */
[----:B------:R-:W-:Y:S04]  /*6e40*/  BSSY.RECONVERGENT B0, `(.L_x_14517) ;  /* 0x0000003000007945 */ /* 0x000fe80003800200 */
[----:B------:R-:W-:Y:S05]  /*6e50*/  @!P5 BRA `(.L_x_14518) ;  /* 0x000000000004d947 */ /* 0x000fea0003800000 */
[----:B0-----:R0:W-:Y:S02]  /*6e60*/  REDG.E.ADD.F32.FTZ.RN.STRONG.GPU desc[UR22][R88.64+0x380], R175 ;  /* 0x000380af580079a6 */ /* 0x0011e4000c12f316 */
.L_x_14518:
[----:B------:R-:W-:Y:S05]  /*6e70*/  BSYNC.RECONVERGENT B0 ;  /* 0x0000000000007941 */ /* 0x000fea0003800200 */
.L_x_14517:
[----:B------:R-:W-:Y:S01]  /*6e80*/  LEA R173, R173, UR21, 0x2 ;  /* 0x00000015adad7c11 */ /* 0x000fe2000f8e10ff */
[----:B------:R-:W-:Y:S01]  /*6e90*/  BSSY.RECONVERGENT B0, `(.L_x_14519) ;  /* 0x000000b000007945 */ /* 0x000fe20003800200 */
[----:B0-----:R-:W-:Y:S02]  /*6ea0*/  LEA R2, R171, UR21, 0x2 ;  /* 0x00000015ab027c11 */ /* 0x001fe4000f8e10ff */
[C---:B------:R-:W-:Y:S01]  /*6eb0*/  ISETP.GE.AND P6, PT, R217.reuse, 0x101, PT ;  /* 0x00000101d900780c */ /* 0x040fe20003fc6270 */
[----:B------:R0:W0:Y:S01]  /*6ec0*/  LDS R171, [R173+0x1480] ;  /* 0x00148000adab7984 */ /* 0x0000220000000800 */
[C---:B------:R-:W-:Y:S02]  /*6ed0*/  ISETP.GE.AND P1, PT, R217.reuse, 0x121, PT ;  /* 0x00000121d900780c */ /* 0x040fe40003f26270 */
[C---:B------:R-:W-:Y:S02]  /*6ee0*/  ISETP.GE.AND P2, PT, R217.reuse, 0x141, PT ;  /* 0x00000141d900780c */ /* 0x040fe40003f46270 */
[----:B------:R-:W-:-:S02]  /*6ef0*/  ISETP.GE.AND P3, PT, R217, 0x161, PT ;  /* 0x00000161d900780c */ /* 0x000fc40003f66270 */
[C---:B------:R-:W-:Y:S02]  /*6f00*/  ISETP.GE.AND P4, PT, R217.reuse, 0x181, PT ;  /* 0x00000181d900780c */ /* 0x040fe40003f86270 */
[----:B------:R-:W-:-:S03]  /*6f10*/  ISETP.GE.AND P5, PT, R217, 0x1a1, PT ;  /* 0x000001a1d900780c */ /* 0x000fc60003fa6270 */
[----:B------:R-:W-:Y:S10]  /*6f20*/  @!P6 BRA `(.L_x_14520) ;  /* 0x000000000004e947 */ /* 0x000ff40003800000 */
[----:B0-----:R0:W-:Y:S02]  /*6f30*/  REDG.E.ADD.F32.FTZ.RN.STRONG.GPU desc[UR22][R88.64+0x400], R171 ;  /* 0x000400ab580079a6 */ /* 0x0011e4000c12f316 */
.L_x_14520:
[----:B------:R-:W-:Y:S05]  /*6f40*/  BSYNC.RECONVERGENT B0 ;  /* 0x0000000000007941 */ /* 0x000fea0003800200 */
.L_x_14519:
[----:B0-----:R-:W-:Y:S01]  /*6f50*/  LEA R171, R169, UR21, 0x2 ;  /* 0x00000015a9ab7c11 */ /* 0x001fe2000f8e10ff */
[----:B------:R-:W-:Y:S01]  /*6f60*/  BSSY.RECONVERGENT B0, `(.L_x_14521) ;  /* 0x0000004000007945 */ /* 0x000fe20003800200 */
[----:B------:R0:W0:Y:S03]  /*6f70*/  LDS R169, [R2+0x1500] ;  /* 0x0015000002a97984 */ /* 0x0000260000000800 */
[----:B------:R-:W-:Y:S05]  /*6f80*/  @!P1 BRA `(.L_x_14522) ;  /* 0x0000000000049947 */ /* 0x000fea0003800000 */
[----:B0-----:R0:W-:Y:S02]  /*6f90*/  REDG.E.ADD.F32.FTZ.RN.STRONG.GPU desc[UR22][R88.64+0x480], R169 ;  /* 0x000480a9580079a6 */ /* 0x0011e4000c12f316 */
.L_x_14522:
[----:B------:R-:W-:Y:S05]  /*6fa0*/  BSYNC.RECONVERGENT B0 ;  /* 0x0000000000007941 */ /* 0x000fea0003800200 */
.L_x_14521:
[----:B0-----:R-:W-:Y:S01]  /*6fb0*/  LEA R2, R167, UR21, 0x2 ;  /* 0x00000015a7027c11 */ /* 0x001fe2000f8e10ff */
[----:B------:R-:W-:Y:S01]  /*6fc0*/  BSSY.RECONVERGENT B0, `(.L_x_14523) ;  /* 0x0000004000007945 */ /* 0x000fe20003800200 */
[----:B------:R0:W0:Y:S03]  /*6fd0*/  LDS R167, [R171+0x1580] ;  /* 0x00158000aba77984 */ /* 0x0000260000000800 */
[----:B------:R-:W-:Y:S05]  /*6fe0*/  @!P2 BRA `(.L_x_14524) ;  /* 0x000000000004a947 */ /* 0x000fea0003800000 */
[----:B0-----:R0:W-:Y:S02]  /*6ff0*/  REDG.E.ADD.F32.FTZ.RN.STRONG.GPU desc[UR22][R88.64+0x500], R167 ;  /* 0x000500a7580079a6 */ /* 0x0011e4000c12f316 */
.L_x_14524:
[----:B------:R-:W-:Y:S05]  /*7000*/  BSYNC.RECONVERGENT B0 ;  /* 0x0000000000007941 */ /* 0x000fea0003800200 */
.L_x_14523:
[----:B0-----:R-:W-:Y:S01]  /*7010*/  LEA R167, R165, UR21, 0x2 ;  /* 0x00000015a5a77c11 */ /* 0x001fe2000f8e10ff */
[----:B------:R-:W-:Y:S01]  /*7020*/  BSSY.RECONVERGENT B0, `(.L_x_14525) ;  /* 0x0000004000007945 */ /* 0x000fe20003800200 */
[----:B------:R0:W0:Y:S03]  /*7030*/  LDS R165, [R2+0x1600] ;  /* 0x0016000002a57984 */ /* 0x0000260000000800 */
[----:B------:R-:W-:Y:S05]  /*7040*/  @!P3 BRA `(.L_x_14526) ;  /* 0x000000000004b947 */ /* 0x000fea0003800000 */
[----:B0-----:R0:W-:Y:S02]  /*7050*/  REDG.E.ADD.F32.FTZ.RN.STRONG.GPU desc[UR22][R88.64+0x580], R165 ;  /* 0x000580a5580079a6 */ /* 0x0011e4000c12f316 */
.L_x_14526:
[----:B------:R-:W-:Y:S05]  /*7060*/  BSYNC.RECONVERGENT B0 ;  /* 0x0000000000007941 */ /* 0x000fea0003800200 */
.L_x_14525:
[----:B0-----:R-:W-:Y:S01]  /*7070*/  LEA R2, R163, UR21, 0x2 ;  /* 0x00000015a3027c11 */ /* 0x001fe2000f8e10ff */
[----:B------:R-:W-:Y:S01]  /*7080*/  BSSY.RECONVERGENT B0, `(.L_x_14527) ;  /* 0x0000004000007945 */ /* 0x000fe20003800200 */
[----:B------:R0:W0:Y:S03]  /*7090*/  LDS R163, [R167+0x1680] ;  /* 0x00168000a7a37984 */ /* 0x0000260000000800 */
[----:B------:R-:W-:Y:S05]  /*70a0*/  @!P4 BRA `(.L_x_14528) ;  /* 0x000000000004c947 */ /* 0x000fea0003800000 */
[----:B0-----:R0:W-:Y:S02]  /*70b0*/  REDG.E.ADD.F32.FTZ.RN.STRONG.GPU desc[UR22][R88.64+0x600], R163 ;  /* 0x000600a3580079a6 */ /* 0x0011e4000c12f316 */
.L_x_14528:
[----:B------:R-:W-:Y:S05]  /*70c0*/  BSYNC.RECONVERGENT B0 ;  /* 0x0000000000007941 */ /* 0x000fea0003800200 */
.L_x_14527:
[----:B0-----:R0:W0:Y:S01]  /*70d0*/  LDS R163, [R2+0x1700] ;  /* 0x0017000002a37984 */ /* 0x0010220000000800 */
[----:B------:R-:W-:Y:S04]  /*70e0*/  BSSY.RECONVERGENT B0, `(.L_x_14529) ;  /* 0x0000003000007945 */ /* 0x000fe80003800200 */
[----:B------:R-:W-:Y:S05]  /*70f0*/  @!P5 BRA `(.L_x_14530) ;  /* 0x000000000004d947 */ /* 0x000fea0003800000 */
[----:B0-----:R0:W-:Y:S02]  /*7100*/  REDG.E.ADD.F32.FTZ.RN.STRONG.GPU desc[UR22][R88.64+0x680], R163 ;  /* 0x000680a3580079a6 */ /* 0x0011e4000c12f316 */
.L_x_14530:
[----:B------:R-:W-:Y:S05]  /*7110*/  BSYNC.RECONVERGENT B0 ;  /* 0x0000000000007941 */ /* 0x000fea0003800200 */
.L_x_14529:
        /* <DEDUP_REMOVED lines=12> */
.L_x_14532:
[----:B------:R-:W-:Y:S05]  /*71e0*/  BSYNC.RECONVERGENT B0 ;  /* 0x0000000000007941 */ /* 0x000fea0003800200 */
.L_x_14531:
[----:B0-----:R0:W0:Y:S01]  /*71f0*/  LDS R161, [R2+0x1800] ;  /* 0x0018000002a17984 */ /* 0x0010220000000800 */
[----:B------:R-:W-:Y:S01]  /*7200*/  BSSY.RECONVERGENT B0, `(.L_x_14533) ;  /* 0x0000004000007945 */ /* 0x000fe20003800200 */
[----:B------:R-:W-:-:S03]  /*7210*/  LEA R160, R160, UR21, 0x2 ;  /* 0x00000015a0a07c11 */ /* 0x000fc6000f8e10ff */
[----:B------:R-:W-:Y:S05]  /*7220*/  @!P1 BRA `(.L_x_14534) ;  /* 0x0000000000049947 */ /* 0x000fea0003800000 */
[----:B0-----:R0:W-:Y:S02]  /*7230*/  REDG.E.ADD.F32.FTZ.RN.STRONG.GPU desc[UR22][R88.64+0x780], R161 ;  /* 0x000780a1580079a6 */ /* 0x0011e4000c12f316 */
.L_x_14534:
[----:B------:R-:W-:Y:S05]  /*7240*/  BSYNC.RECONVERGENT B0 ;  /* 0x0000000000007941 */ /* 0x000fea0003800200 */
.L_x_14533:
[----:B0-----:R-:W-:Y:S01]  /*7250*/  LEA R2, R159, UR21, 0x2 ;  /* 0x000000159f027c11 */ /* 0x001fe2000f8e10ff */
[----:B------:R-:W-:Y:S01]  /*7260*/  BSSY.RECONVERGENT B0, `(.L_x_14535) ;  /* 0x0000004000007945 */ /* 0x000fe20003800200 */
[----:B------:R0:W0:Y:S03]  /*7270*/  LDS R159, [R160+0x1880] ;  /* 0x00188000a09f7984 */ /* 0x0000260000000800 */
[----:B------:R-:W-:Y:S05]  /*7280*/  @!P2 BRA `(.L_x_14536) ;  /* 0x000000000004a947 */ /* 0x000fea0003800000 */
[----:B0-----:R0:W-:Y:S02]  /*7290*/  REDG.E.ADD.F32.FTZ.RN.STRONG.GPU desc[UR22][R88.64+0x800], R159 ;  /* 0x0008009f580079a6 */ /* 0x0011e4000c12f316 */
.L_x_14536:
[----:B------:R-:W-:Y:S05]  /*72a0*/  BSYNC.RECONVERGENT B0 ;  /* 0x0000000000007941 */ /* 0x000fea0003800200 */
.L_x_14535:
[----:B0-----:R0:W0:Y:S01]  /*72b0*/  LDS R159, [R2+0x1900] ;  /* 0x00190000029f7984 */ /* 0x0010220000000800 */
[----:B------:R-:W-:Y:S01]  /*72c0*/  BSSY.RECONVERGENT B0, `(.L_x_14537) ;  /* 0x0000004000007945 */ /* 0x000fe20003800200 */
[----:B------:R-:W-:-:S03]  /*72d0*/  LEA R158, R158, UR21, 0x2 ;  /* 0x000000159e9e7c11 */ /* 0x000fc6000f8e10ff */
[----:B------:R-:W-:Y:S05]  /*72e0*/  @!P3 BRA `(.L_x_14538) ;  /* 0x000000000004b947 */ /* 0x000fea0003800000 */
[----:B0-----:R0:W-:Y:S02]  /*72f0*/  REDG.E.ADD.F32.FTZ.RN.STRONG.GPU desc[UR22][R88.64+0x880], R159 ;  /* 0x0008809f580079a6 */ /* 0x0011e4000c12f316 */
.L_x_14538:
[----:B------:R-:W-:Y:S05]  /*7300*/  BSYNC.RECONVERGENT B0 ;  /* 0x0000000000007941 */ /* 0x000fea0003800200 */
.L_x_14537:
[----:B0-----:R-:W-:Y:S01]  /*7310*/  LEA R2, R157, UR21, 0x2 ;  /* 0x000000159d027c11 */ /* 0x001fe2000f8e10ff */
[----:B------:R-:W-:Y:S01]  /*7320*/  BSSY.RECONVERGENT B0, `(.L_x_14539) ;  /* 0x0000004000007945 */ /* 0x000fe20003800200 */
[----:B------:R0:W0:Y:S03]  /*7330*/  LDS R157, [R158+0x1980] ;  /* 0x001980009e9d7984 */ /* 0x0000260000000800 */
[----:B------:R-:W-:Y:S05]  /*7340*/  @!P4 BRA `(.L_x_14540) ;  /* 0x000000000004c947 */ /* 0x000fea0003800000 */
[----:B0-----:R0:W-:Y:S02]  /*7350*/  REDG.E.ADD.F32.FTZ.RN.STRONG.GPU desc[UR22][R88.64+0x900], R157 ;  /* 0x0009009d580079a6 */ /* 0x0011e4000c12f316 */
.L_x_14540:
[----:B------:R-:W-:Y:S05]  /*7360*/  BSYNC.RECONVERGENT B0 ;  /* 0x0000000000007941 */ /* 0x000fea0003800200 */
.L_x_14539:
[----:B0-----:R0:W0:Y:S01]  /*7370*/  LDS R157, [R2+0x1a00] ;  /* 0x001a0000029d7984 */ /* 0x0010220000000800 */
[----:B------:R-:W-:Y:S04]  /*7380*/  BSSY.RECONVERGENT B0, `(.L_x_14541) ;  /* 0x0000003000007945 */ /* 0x000fe80003800200 */
[----:B------:R-:W-:Y:S05]  /*7390*/  @!P5 BRA `(.L_x_14542) ;  /* 0x000000000004d947 */ /* 0x000fea0003800000 */
[----:B0-----:R0:W-:Y:S02]  /*73a0*/  REDG.E.ADD.F32.FTZ.RN.STRONG.GPU desc[UR22][R88.64+0x980], R157 ;  /* 0x0009809d580079a6 */ /* 0x0011e4000c12f316 */
.L_x_14542:
[----:B------:R-:W-:Y:S05]  /*73b0*/  BSYNC.RECONVERGENT B0 ;  /* 0x0000000000007941 */ /* 0x000fea0003800200 */
.L_x_14541:
        /* <DEDUP_REMOVED lines=12> */
.L_x_14544:
[----:B------:R-:W-:Y:S05]  /*7480*/  BSYNC.RECONVERGENT B0 ;  /* 0x0000000000007941 */ /* 0x000fea0003800200 */
.L_x_14543:
[----:B0-----:R0:W0:Y:S01]  /*7490*/  LDS R155, [R2+0x1b00] ;  /* 0x001b0000029b7984 */ /* 0x0010220000000800 */
[----:B------:R-:W-:Y:S01]  /*74a0*/  BSSY.RECONVERGENT B0, `(.L_x_14545) ;  /* 0x0000004000007945 */ /* 0x000fe20003800200 */
[----:B------:R-:W-:-:S03]  /*74b0*/  LEA R154, R154, UR21, 0x2 ;  /* 0x000000159a9a7c11 */ /* 0x000fc6000f8e10ff */
[----:B------:R-:W-:Y:S05]  /*74c0*/  @!P1 BRA `(.L_x_14546) ;  /* 0x0000000000049947 */ /* 0x000fea0003800000 */
[----:B0-----:R0:W-:Y:S02]  /*74d0*/  REDG.E.ADD.F32.FTZ.RN.STRONG.GPU desc[UR22][R88.64+0xa80], R155 ;  /* 0x000a809b580079a6 */ /* 0x0011e4000c12f316 */
.L_x_14546:
[----:B------:R-:W-:Y:S05]  /*74e0*/  BSYNC.RECONVERGENT B0 ;  /* 0x0000000000007941 */ /* 0x000fea0003800200 */
.L_x_14545:
[----:B0-----:R-:W-:Y:S01]  /*74f0*/  LEA R2, R153, UR21, 0x2 ;  /* 0x0000001599027c11 */ /* 0x001fe2000f8e10ff */
[----:B------:R-:W-:Y:S01]  /*7500*/  BSSY.RECONVERGENT B0, `(.L_x_14547) ;  /* 0x0000004000007945 */ /* 0x000fe20003800200 */
[----:B------:R0:W0:Y:S03]  /*7510*/  LDS R153, [R154+0x1b80] ;  /* 0x001b80009a997984 */ /* 0x0000260000000800 */
[----:B------:R-:W-:Y:S05]  /*7520*/  @!P2 BRA `(.L_x_14548) ;  /* 0x000000000004a947 */ /* 0x000fea0003800000 */
[----:B0-----:R0:W-:Y:S02]  /*7530*/  REDG.E.ADD.F32.FTZ.RN.STRONG.GPU desc[UR22][R88.64+0xb00], R153 ;  /* 0x000b0099580079a6 */ /* 0x0011e4000c12f316 */
.L_x_14548:
[----:B------:R-:W-:Y:S05]  /*7540*/  BSYNC.RECONVERGENT B0 ;  /* 0x0000000000007941 */ /* 0x000fea0003800200 */
.L_x_14547:
[----:B0-----:R0:W0:Y:S01]  /*7550*/  LDS R153, [R2+0x1c00] ;  /* 0x001c000002997984 */ /* 0x0010220000000800 */
[----:B------:R-:W-:Y:S01]  /*7560*/  BSSY.RECONVERGENT B0, `(.L_x_14549) ;  /* 0x0000004000007945 */ /* 0x000fe20003800200 */
[----:B------:R-:W-:-:S03]  /*7570*/  LEA R152, R152, UR21, 0x2 ;  /* 0x0000001598987c11 */ /* 0x000fc6000f8e10ff */
[----:B------:R-:W-:Y:S05]  /*7580*/  @!P3 BRA `(.L_x_14550) ;  /* 0x000000000004b947 */ /* 0x000fea0003800000 */
[----:B0-----:R0:W-:Y:S02]  /*7590*/  REDG.E.ADD.F32.FTZ.RN.STRONG.GPU desc[UR22][R88.64+0xb80], R153 ;  /* 0x000b8099580079a6 */ /* 0x0011e4000c12f316 */
.L_x_14550:
[----:B------:R-:W-:Y:S05]  /*75a0*/  BSYNC.RECONVERGENT B0 ;  /* 0x0000000000007941 */ /* 0x000fea0003800200 */
.L_x_14549:
[----:B0-----:R-:W-:Y:S01]  /*75b0*/  LEA R2, R151, UR21, 0x2 ;  /* 0x0000001597027c11 */ /* 0x001fe2000f8e10ff */
[----:B------:R-:W-:Y:S01]  /*75c0*/  BSSY.RECONVERGENT B0, `(.L_x_14551) ;  /* 0x0000004000007945 */ /* 0x000fe20003800200 */
[----:B------:R0:W0:Y:S03]  /*75d0*/  LDS R151, [R152+0x1c80] ;  /* 0x001c800098977984 */ /* 0x0000260000000800 */
[----:B------:R-:W-:Y:S05]  /*75e0*/  @!P4 BRA `(.L_x_14552) ;  /* 0x000000000004c947 */ /* 0x000fea0003800000 */
[----:B0-----:R0:W-:Y:S02]  /*75f0*/  REDG.E.ADD.F32.FTZ.RN.STRONG.GPU desc[UR22][R88.64+0xc00], R151 ;  /* 0x000c0097580079a6 */ /* 0x0011e4000c12f316 */
.L_x_14552:
[----:B------:R-:W-:Y:S05]  /*7600*/  BSYNC.RECONVERGENT B0 ;  /* 0x0000000000007941 */ /* 0x000fea0003800200 */
.L_x_14551:
[----:B0-----:R0:W0:Y:S01]  /*7610*/  LDS R151, [R2+0x1d00] ;  /* 0x001d000002977984 */ /* 0x0010220000000800 */
[----:B------:R-:W-:Y:S04]  /*7620*/  BSSY.RECONVERGENT B0, `(.L_x_14553) ;  /* 0x0000003000007945 */ /* 0x000fe80003800200 */
[----:B------:R-:W-:Y:S05]  /*7630*/  @!P5 BRA `(.L_x_14554) ;  /* 0x000000000004d947 */ /* 0x000fea0003800000 */
[----:B0-----:R0:W-:Y:S02]  /*7640*/  REDG.E.ADD.F32.FTZ.RN.STRONG.GPU desc[UR22][R88.64+0xc80], R151 ;  /* 0x000c8097580079a6 */ /* 0x0011e4000c12f316 */
.L_x_14554:
[----:B------:R-:W-:Y:S05]  /*7650*/  BSYNC.RECONVERGENT B0 ;  /* 0x0000000000007941 */ /* 0x000fea0003800200 */
.L_x_14553:
        /* <DEDUP_REMOVED lines=12> */
.L_x_14556:
[----:B------:R-:W-:Y:S05]  /*7720*/  BSYNC.RECONVERGENT B0 ;  /* 0x0000000000007941 */ /* 0x000fea0003800200 */
.L_x_14555:
[----:B0-----:R-:W-:Y:S01]  /*7730*/  LEA R147, R145, UR21, 0x2 ;  /* 0x0000001591937c11 */ /* 0x001fe2000f8e10ff */
[----:B------:R-:W-:Y:S01]  /*7740*/  BSSY.RECONVERGENT B0, `(.L_x_14557) ;  /* 0x0000004000007945 */ /* 0x000fe20003800200 */
[----:B------:R0:W0:Y:S03]  /*7750*/  LDS R145, [R2+0x1e00] ;  /* 0x001e000002917984 */ /* 0x0000260000000800 */
[----:B------:R-:W-:Y:S05]  /*7760*/  @!P1 BRA `(.L_x_14558) ;  /* 0x0000000000049947 */ /* 0x000fea0003800000 */
[----:B0-----:R0:W-:Y:S02]  /*7770*/  REDG.E.ADD.F32.FTZ.RN.STRONG.GPU desc[UR22][R88.64+0xd80], R145 ;  /* 0x000d8091580079a6 */ /* 0x0011e4000c12f316 */
.L_x_14558:
[----:B------:R-:W-:Y:S05]  /*7780*/  BSYNC.RECONVERGENT B0 ;  /* 0x0000000000007941 */ /* 0x000fea0003800200 */
.L_x_14557:
[----:B0-----:R-:W-:Y:S01]  /*7790*/  LEA R2, R143, UR21, 0x2 ;  /* 0x000000158f027c11 */ /* 0x001fe2000f8e10ff */
[----:B------:R-:W-:Y:S01]  /*77a0*/  BSSY.RECONVERGENT B0, `(.L_x_14559) ;  /* 0x0000004000007945 */ /* 0x000fe20003800200 */
[----:B------:R0:W0:Y:S03]  /*77b0*/  LDS R143, [R147+0x1e80] ;  /* 0x001e8000938f7984 */ /* 0x0000260000000800 */
[----:B------:R-:W-:Y:S05]  /*77c0*/  @!P2 BRA `(.L_x_14560) ;  /* 0x000000000004a947 */ /* 0x000fea0003800000 */
[----:B0-----:R0:W-:Y:S02]  /*77d0*/  REDG.E.ADD.F32.FTZ.RN.STRONG.GPU desc[UR22][R88.64+0xe00], R143 ;  /* 0x000e008f580079a6 */ /* 0x0011e4000c12f316 */
.L_x_14560:
[----:B------:R-:W-:Y:S05]  /*77e0*/  BSYNC.RECONVERGENT B0 ;  /* 0x0000000000007941 */ /* 0x000fea0003800200 */
.L_x_14559:
[----:B0-----:R0:W0:Y:S01]  /*77f0*/  LDS R143, [R2+0x1f00] ;  /* 0x001f0000028f7984 */ /* 0x0010220000000800 */
[----:B------:R-:W-:Y:S01]  /*7800*/  BSSY.RECONVERGENT B0, `(.L_x_14561) ;  /* 0x0000004000007945 */ /* 0x000fe20003800200 */
[----:B------:R-:W-:-:S03]  /*7810*/  LEA R215, R215, UR21, 0x2 ;  /* 0x00000015d7d77c11 */ /* 0x000fc6000f8e10ff */
[----:B------:R-:W-:Y:S05]  /*7820*/  @!P3 BRA `(.L_x_14562) ;  /* 0x000000000004b947 */ /* 0x000fea0003800000 */
[----:B0-----:R0:W-:Y:S02]  /*7830*/  REDG.E.ADD.F32.FTZ.RN.STRONG.GPU desc[UR22][R88.64+0xe80], R143 ;  /* 0x000e808f580079a6 */ /* 0x0011e4000c12f316 */
.L_x_14562:
[----:B------:R-:W-:Y:S05]  /*7840*/  BSYNC.RECONVERGENT B0 ;  /* 0x0000000000007941 */ /* 0x000fea0003800200 */
.L_x_14561:
[----:B0-----:R0:W0:Y:S01]  /*7850*/  LDS R143, [R215+0x1f80] ;  /* 0x001f8000d78f7984 */ /* 0x0010220000000800 */
[----:B------:R-:W-:Y:S01]  /*7860*/  BSSY.RECONVERGENT B0, `(.L_x_14563) ;  /* 0x0000004000007945 */ /* 0x000fe20003800200 */
[----:B------:R-:W-:-:S03]  /*7870*/  LEA R213, R213, UR21, 0x2 ;  /* 0x00000015d5d57c11 */ /* 0x000fc6000f8e10ff */
[----:B------:R-:W-:Y:S05]  /*7880*/  @!P4 BRA `(.L_x_14564) ;  /* 0x000000000004c947 */ /* 0x000fea0003800000 */
[----:B0-----:R0:W-:Y:S02]  /*7890*/  REDG.E.ADD.F32.FTZ.RN.STRONG.GPU desc[UR22][R88.64+0xf00], R143 ;  /* 0x000f008f580079a6 */ /* 0x0011e4000c12f316 */
.L_x_14564:
[----:B------:R-:W-:Y:S05]  /*78a0*/  BSYNC.RECONVERGENT B0 ;  /* 0x0000000000007941 */ /* 0x000fea0003800200 */
.L_x_14563:
[----:B0-----:R0:W0:Y:S01]  /*78b0*/  LDS R143, [R213+0x2000] ;  /* 0x00200000d58f7984 */ /* 0x0010220000000800 */
[----:B------:R-:W-:Y:S04]  /*78c0*/  BSSY.RECONVERGENT B0, `(.L_x_14565) ;  /* 0x0000003000007945 */ /* 0x000fe80003800200 */
[----:B------:R-:W-:Y:S05]  /*78d0*/  @!P5 BRA `(.L_x_14566) ;  /* 0x000000000004d947 */ /* 0x000fea0003800000 */
[----:B0-----:R0:W-:Y:S02]  /*78e0*/  REDG.E.ADD.F32.FTZ.RN.STRONG.GPU desc[UR22][R88.64+0xf80], R143 ;  /* 0x000f808f580079a6 */ /* 0x0011e4000c12f316 */
.L_x_14566:
[----:B------:R-:W-:Y:S05]  /*78f0*/  BSYNC.RECONVERGENT B0 ;  /* 0x0000000000007941 */ /* 0x000fea0003800200 */
.L_x_14565:
[----:B0-2-4-:R-:W0:Y:S01]  /*7900*/  SHFL.DOWN PT, R89, R84, 0x1, 0x1f ;  /* 0x08201f0054597f89 */ /* 0x015e2200000e0000 */
[----:B------:R-:W-:Y:S01]  /*7910*/  ISETP.GT.AND P1, PT, R127, 0x1e, PT ;  /* 0x0000001e7f00780c */ /* 0x000fe20003f24270 */
[----:B------:R-:W-:Y:S01]  /*7920*/  FMUL.FTZ R75, R75, R212 ;  /* 0x000000d44b4b7220 */ /* 0x000fe20000410000 */
[----:B------:R-:W-:Y:S01]  /*7930*/  FMUL.FTZ R71, R71, R166 ;  /* 0x000000a647477220 */ /* 0x000fe20000410000 */
[----:B------:R-:W2:Y:S01]  /*7940*/  SHFL.DOWN PT, R2, R85, 0x1, 0x1f ;  /* 0x08201f0055027f89 */ /* 0x000ea200000e0000 */
[----:B------:R-:W-:Y:S01]  /*7950*/  FMUL.FTZ R73, R73, R164 ;  /* 0x000000a449497220 */ /* 0x000fe20000410000 */
[----:B------:R-:W-:Y:S01]  /*7960*/  FFMA.FTZ R74, R74, R209, R75 ;  /* 0x000000d14a4a7223 */ /* 0x000fe2000001004b */
[----:B------:R-:W-:Y:S01]  /*7970*/  FFMA.FTZ R70, R70, R133, R71 ;  /* 0x0000008546467223 */ /* 0x000fe20000010047 */
[----:B------:R-:W4:Y:S01]  /*7980*/  SHFL.DOWN PT, R143, R86, 0x1, 0x1f ;  /* 0x08201f00568f7f89 */ /* 0x000f2200000e0000 */
[----:B------:R-:W-:Y:S01]  /*7990*/  FFMA.FTZ R73, R72, R132, R73 ;  /* 0x0000008448497223 */ /* 0x000fe20000010049 */
[----:B------:R-:W-:Y:S01]  /*79a0*/  FMUL.FTZ R63, R63, R170 ;  /* 0x000000aa3f3f7220 */ /* 0x000fe20000410000 */
[----:B------:R-:W-:Y:S01]  /*79b0*/  FMUL.FTZ R222, R83, R222 ;  /* 0x000000de53de7220 */ /* 0x000fe20000410000 */
[----:B------:R-:W5:Y:S01]  /*79c0*/  SHFL.DOWN PT, R88, R87, 0x1, 0x1f ;  /* 0x08201f0057587f89 */ /* 0x000f6200000e0000 */
        /* <DEDUP_REMOVED lines=18> */
[----:B------:R-:W-:Y:S01]  /*7af0*/  FMUL.FTZ R178, R178, R81 ;  /* 0x00000051b2b27220 */ /* 0x000fe20000410000 */
[----:B----4-:R-:W-:Y:S01]  /*7b00*/  @!P1 FADD.FTZ R86, R86, R143 ;  /* 0x0000008f56569221 */ /* 0x010fe20000010000 */
[----:B------:R-:W2:Y:S01]  /*7b10*/  SHFL.DOWN PT, R2, R85, 0x2, 0x1f ;  /* 0x08401f0055027f89 */ /* 0x000ea200000e0000 */
[----:B------:R-:W-:Y:S01]  /*7b20*/  FMUL.FTZ R67, R67, R168 ;  /* 0x000000a843437220 */ /* 0x000fe20000410000 */
[----:B------:R-:W-:Y:S01]  /*7b30*/  FMUL.FTZ R192, R192, R233 ;  /* 0x000000e9c0c07220 */ /* 0x000fe20000410000 */
[----:B-----5:R-:W-:Y:S01]  /*7b40*/  @!P1 FADD.FTZ R87, R87, R88 ;  /* 0x0000005857579221 */ /* 0x020fe20000010000 */
[----:B------:R-:W4:Y:S01]  /*7b50*/  SHFL.DOWN PT, R143, R86, 0x2, 0x1f ;  /* 0x08401f00568f7f89 */ /* 0x000f2200000e0000 */
        /* <DEDUP_REMOVED lines=13> */
[----:B------:R-:W-:Y:S01]  /*7c30*/  FMUL.FTZ R176, R176, R219 ;  /* 0x000000dbb0b07220 */ /* 0x000fe20000410000 */
[----:B------:R-:W-:Y:S01]  /*7c40*/  BSSY.RECONVERGENT B0, `(.L_x_14567) ;  /* 0x0000039000007945 */ /* 0x000fe20003800200 */
        /* <DEDUP_REMOVED lines=35> */
[----:B----4-:R-:W-:-:S03]  /*7e80*/  @!P1 FADD.FTZ R86, R86, R75 ;  /* 0x0000004b56569221 */ /* 0x010fc60000010000 */
[----:B------:R-:W2:Y:S01]  /*7e90*/  SHFL.DOWN PT, R2, R85, 0x8, 0x1f ;  /* 0x09001f0055027f89 */ /* 0x000ea200000e0000 */
[----:B-----5:R-:W-:-:S03]  /*7ea0*/  @!P1 FADD.FTZ R87, R87, R72 ;  /* 0x0000004857579221 */ /* 0x020fc60000010000 */
        /* <DEDUP_REMOVED lines=18> */
.L_x_14568:
[----:B------:R-:W-:Y:S05]  /*7fd0*/  BSYNC.RECONVERGENT B0 ;  /* 0x0000000000007941 */ /* 0x000fea0003800200 */
.L_x_14567:
[----:B------:R-:W-:Y:S01]  /*7fe0*/  ISETP.NE.AND P1, PT, R92, RZ, PT ;  /* 0x000000ff5c00720c */ /* 0x000fe20003f25270 */
        /* <DEDUP_REMOVED lines=20> */
[----:B------:R-:W-:Y:S01]  /*8130*/  FFMA.FTZ R4, R111, R77, R4 ;  /* 0x0000004d6f047223 */ /* 0x000fe20000010004 */
[----:B------:R-:W-:Y:S01]  /*8140*/  FFMA.FTZ R11, R114, R74, R11 ;  /* 0x0000004a720b7223 */ /* 0x000fe2000001000b */
[----:B------:R-:W-:Y:S01]  /*8150*/  BSSY.RECONVERGENT B0, `(.L_x_14569) ;  /* 0x0000028000007945 */ /* 0x000fe20003800200 */
[----:B------:R-:W-:Y:S01]  /*8160*/  FFMA.FTZ R10, R113, R73, R10 ;  /* 0x00000049710a7223 */ /* 0x000fe2000001000a */
[----:B------:R-:W-:Y:S01]  /*8170*/  FADD.FTZ R31, R244, R31 ;  /* 0x0000001ff41f7221 */ /* 0x000fe20000010000 */
[----:B------:R-:W-:Y:S01]  /*8180*/  FFMA.FTZ R9, R116, R70, R9 ;  /* 0x0000004674097223 */ /* 0x000fe20000010009 */
        /* <DEDUP_REMOVED lines=25> */
[----:B------:R-:W-:Y:S02]  /*8320*/  UISETP.NE.AND UP0, UPT, UR12, UR44, UPT ;  /* 0x0000002c0c00728c */ /* 0x000fe4000bf05270 */
[----:B------:R-:W-:-:S04]  /*8330*/  ULEA UR28, UR8, UR21, 0x3 ;  /* 0x00000015081c7291 */ /* 0x000fc8000f8e18ff */
[----:B------:R-:W-:-:S13]  /*8340*/  PLOP3.LUT P1, PT, PT, PT, UP0, 0x80, 0x8 ;  /* 0x000000000008781c */ /* 0x000fda0003f2f008 */
[----:B--2-4-:R-:W2:Y:S04]  /*8350*/  @P1 LDS.64 R2, [UR28+0x4e50] ;  /* 0x004e501cff021984 */ /* 0x014ea80008000a00 */
[----:B0-----:R-:W0:Y:S01]  /*8360*/  @P1 LDS.64 R52, [UR28+0x4650] ;  /* 0x0046501cff341984 */ /* 0x001e220008000a00 */
[----:B--2---:R-:W-:Y:S01]  /*8370*/  @P1 FADD.FTZ R86, R86, R2 ;  /* 0x0000000256561221 */ /* 0x004fe20000010000 */
[----:B------:R-:W-:Y:S01]  /*8380*/  @P1 FADD.FTZ R87, R87, R3 ;  /* 0x0000000357571221 */ /* 0x000fe20000010000 */
[----:B0-----:R-:W-:Y:S01]  /*8390*/  @P1 FADD.FTZ R84, R84, R52 ;  /* 0x0000003454541221 */ /* 0x001fe20000010000 */
[----:B------:R-:W-:-:S03]  /*83a0*/  @P1 FADD.FTZ R85, R85, R53 ;  /* 0x0000003555551221 */ /* 0x000fc60000010000 */
[----:B------:R0:W-:Y:S04]  /*83b0*/  STS.64 [UR28+0x4e50], R86 ;  /* 0x004e5056ff007988 */ /* 0x0001e80008000a1c */
[----:B------:R0:W-:Y:S02]  /*83c0*/  STS.64 [UR28+0x4650], R84 ;  /* 0x00465054ff007988 */ /* 0x0001e40008000a1c */
.L_x_14570:
[----:B------:R-:W-:Y:S05]  /*83d0*/  BSYNC.RECONVERGENT B0 ;  /* 0x0000000000007941 */ /* 0x000fea0003800200 */
.L_x_14569:
[----:B------:R-:W-:-:S04]  /*83e0*/  UIADD3 UR8, UPT, UPT, UR8, 0x1, URZ ;  /* 0x0000000108087890 */ /* 0x000fc8000fffe0ff */
[----:B------:R-:W-:-:S09]  /*83f0*/  UISETP.GE.AND UP0, UPT, UR8, UR45, UPT ;  /* 0x0000002d0800728c */ /* 0x000fd2000bf06270 */
[----:B------:R-:W-:Y:S05]  /*8400*/  BRA.U !UP0, `(.L_x_14571) ;  /* 0xffffff8d08907547 */ /* 0x000fea000b83ffff */
.L_x_14489:
[----:B------:R-:W-:Y:S01]  /*8410*/  BAR.SYNC.DEFER_BLOCKING 0x0 ;  /* 0x0000000000007b1d */ /* 0x000fe20000010000 */
[----:B------:R-:W-:Y:S01]  /*8420*/  UIADD3 UR8, UPT, UPT, UR12, -0x1, URZ ;  /* 0xffffffff0c087890 */ /* 0x000fe2000fffe0ff */
[----:B------:R-:W-:Y:S01]  /*8430*/  FADD.FTZ R0, R129, R20 ;  /* 0x0000001481007221 */ /* 0x000fe20000010000 */
[----:B------:R-:W-:Y:S02]  /*8440*/  UIADD3 UR16, UP1, UPT, UR16, -0x800, URZ ;  /* 0xfffff80010107890 */ /* 0x000fe4000ff3e0ff */
[----:B------:R-:W-:-:S03]  /*8450*/  USHF.L.U32 UR26, UR8, 0x9, URZ ;  /* 0x00000009081a7899 */ /* 0x000fc600080006ff */
[----:B------:R-:W5:Y:S01]  /*8460*/  S2UR UR34, SR_CTAID.X ;  /* 0x00000000002279c3 */ /* 0x000f620000002500 */
[----:B------:R-:W5:Y:S01]  /*8470*/  LDCU.64 UR28, c[0x0][0x4f8] ;  /* 0x00009f00ff1c77ac */ /* 0x000f620008000a00 */
[----:B0-----:R-:W0:Y:S01]  /*8480*/  S2R R84, SR_TID.X ;  /* 0x0000000000547919 */ /* 0x001e220000002100 */
[----:B------:R-:W1:Y:S01]  /*8490*/  LDCU.64 UR30, c[0x0][0x500] ;  /* 0x0000a000ff1e77ac */ /* 0x000e620008000a00 */
[----:B------:R-:W2:Y:S01]  /*84a0*/  LDCU.64 UR32, c[0x0][0x550] ;  /* 0x0000aa00ff2077ac */ /* 0x000ea20008000a00 */
[----:B------:R-:W-:Y:S02]  /*84b0*/  USHF.R.S32.HI UR27, URZ, 0x1f, UR26 ;  /* 0x0000001fff1b7899 */ /* 0x000fe4000801141a */
        /* <DEDUP_REMOVED lines=10> */
[----:B------:R0:W-:Y:S01]  /*8560*/  STS.128 [R125+0x30], R4 ;  /* 0x000030047d007388 */ /* 0x0001e20000000c00 */
[----:B------:R-:W-:-:S03]  /*8570*/  NOP ;  /* 0x0000000000007918 */ /* 0x000fc60000000000 */
[----:B------:R-:W5:Y:S01]  /*8580*/  LDS.128 R36, [R126] ;  /* 0x000000007e247984 */ /* 0x000f620000000c00 */
[----:B-1----:R-:W-:-:S03]  /*8590*/  UIMAD.WIDE.U32 UR24, UR9, UR30, UR24 ;  /* 0x0000001e091872a5 */ /* 0x002fc6000f8e0018 */
[----:B------:R-:W1:Y:S01]  /*85a0*/  LDS.128 R40, [R126+0x200] ;  /* 0x000200007e287984 */ /* 0x000e620000000c00 */
[----:B------:R-:W-:Y:S02]  /*85b0*/  UIMAD UR28, UR9, UR31, UR25 ;  /* 0x0000001f091c72a4 */ /* 0x000fe4000f8e0219 */
[----:B--2---:R-:W-:Y:S01]  /*85c0*/  ULEA UR25, UP0, UR24, UR32, 0x2 ;  /* 0x0000002018197291 */ /* 0x004fe2000f8010ff */
[----:B------:R-:W2:Y:S01]  /*85d0*/  LDS.128 R16, [R126+0x400] ;  /* 0x000400007e107984 */ /* 0x000ea20000000c00 */
[----:B0-----:R-:W-:Y:S01]  /*85e0*/  SHF.L.U32 R7, R84, 0x2, RZ ;  /* 0x0000000254077819 */ /* 0x001fe200000006ff */
[----:B------:R-:W0:Y:S01]  /*85f0*/  LDCU.64 UR30, c[0x0][0x560] ;  /* 0x0000ac00ff1e77ac */ /* 0x000e220008000a00 */
[----:B------:R-:W-:Y:S01]  /*8600*/  FADD.FTZ R5, R0, R21 ;  /* 0x0000001500057221 */ /* 0x000fe20000010000 */
[----:B------:R-:W3:Y:S01]  /*8610*/  LDS.128 R12, [R126+0x600] ;  /* 0x000600007e0c7984 */ /* 0x000ee20000000c00 */
[----:B----4-:R-:W-:Y:S01]  /*8620*/  MOV R2, UR25 ;  /* 0x0000001900027c02 */ /* 0x010fe20008000f00 */
[----:B------:R-:W-:Y:S01]  /*8630*/  ULEA.HI.X UR24, UR24, UR33, UR28, 0x2, UP0 ;  /* 0x0000002118187291 */ /* 0x000fe200080f141c */
[----:B------:R-:W-:Y:S01]  /*8640*/  LOP3.LUT R7, R128, 0xf80, R7, 0xf8, !PT ;  /* 0x00000f8080077812 */ /* 0x000fe200078ef807 */
[----:B------:R-:W4:Y:S01]  /*8650*/  LDCU.64 UR28, c[0x0][0x520] ;  /* 0x0000a400ff1c77ac */ /* 0x000f220008000a00 */
[----:B------:R-:W-:-:S03]  /*8660*/  FADD.FTZ R0, R5, R22 ;  /* 0x0000001605007221 */ /* 0x000fc60000010000 */
[----:B------:R-:W-:Y:S01]  /*8670*/  MOV R3, UR24 ;  /* 0x0000001800037c02 */ /* 0x000fe20008000f00 */
[----:B------:R-:W-:Y:S02]  /*8680*/  FADD.FTZ R5, R0, R23 ;  /* 0x0000001700057221 */ /* 0x000fe40000010000 */
[----:B------:R-:W-:Y:S02]  /*8690*/  IMAD.WIDE.U32 R2, R7, 0x10, R2 ;  /* 0x0000001007027825 */ /* 0x000fe400078e0002 */
[----:B------:R-:W0:Y:S02]  /*86a0*/  LDCU.64 UR24, c[0x0][0x518] ;  /* 0x0000a300ff1877ac */ /* 0x000e240008000a00 */
[----:B------:R-:W-:Y:S01]  /*86b0*/  FADD.FTZ R0, R5, R24 ;  /* 0x0000001805007221 */ /* 0x000fe20000010000 */
[----:B-----5:R-:W-:Y:S04]  /*86c0*/  STG.E.128 desc[UR22][R2.64], R36 ;  /* 0x0000002402007986 */ /* 0x020fe8000c101d16 */
[----:B-1----:R-:W-:Y:S01]  /*86d0*/  STG.E.128 desc[UR22][R2.64+0x200], R40 ;  /* 0x0002002802007986 */ /* 0x002fe2000c101d16 */
[----:B0-----:R-:W-:-:S03]  /*86e0*/  UIMAD.WIDE.U32 UR26, UR34, UR24, UR26 ;  /* 0x00000018221a72a5 */ /* 0x001fc6000f8e001a */
[----:B--2---:R-:W-:Y:S01]  /*86f0*/  STG.E.128 desc[UR22][R2.64+0x400], R16 ;  /* 0x0004001002007986 */ /* 0x004fe2000c101d16 */
[----:B------:R-:W-:-:S03]  /*8700*/  UIMAD UR25, UR34, UR25, UR27 ;  /* 0x00000019221972a4 */ /* 0x000fc6000f8e021b */
[----:B---3--:R0:W-:Y:S01]  /*8710*/  STG.E.128 desc[UR22][R2.64+0x600], R12 ;  /* 0x0006000c02007986 */ /* 0x0081e2000c101d16 */
[----:B------:R-:W-:Y:S02]  /*8720*/  UMOV UR24, UR26 ;  /* 0x0000001a00187c82 */ /* 0x000fe40008000000 */
[----:B----4-:R-:W-:Y:S01]  /*8730*/  UIMAD.WIDE.U32 UR24, UR9, UR28, UR24 ;  /* 0x0000001c091872a5 */ /* 0x010fe2000f8e0018 */
[----:B------:R-:W-:Y:S03]  /*8740*/  BAR.SYNC.DEFER_BLOCKING 0x0 ;  /* 0x0000000000007b1d */ /* 0x000fe60000010000 */
[----:B------:R-:W-:Y:S02]  /*8750*/  UIMAD UR26, UR9, UR29, UR25 ;  /* 0x0000001d091a72a4 */ /* 0x000fe4000f8e0219 */
[----:B------:R-:W-:-:S04]  /*8760*/  ULEA UR25, UP0, UR24, UR30, 0x2 ;  /* 0x0000001e18197291 */ /* 0x000fc8000f8010ff */
        /* <DEDUP_REMOVED lines=33> */
.L_x_14488:
        /* <DEDUP_REMOVED lines=33> */
.L_x_14574:
[----:B------:R-:W-:Y:S05]  /*8b90*/  BSYNC.RECONVERGENT B0 ;  /* 0x0000000000007941 */ /* 0x000fea0003800200 */
.L_x_14573:
        /* <DEDUP_REMOVED lines=31> */
.L_x_14576:
[----:B------:R-:W-:Y:S05]  /*8d90*/  BSYNC.RECONVERGENT B0 ;  /* 0x0000000000007941 */ /* 0x000fea0003800200 */
.L_x_14575:
        /* <DEDUP_REMOVED lines=12> */
[----:B---3--:R-:W-:-:S02]  /*8e60*/  UIMAD.WIDE.U32 UR6, UR8, UR12, URZ ;  /* 0x0000000c080672a5 */ /* 0x008fc4000f8e00ff */
[----:B------:R-:W-:Y:S02]  /*8e70*/  UIMAD UR10, UR9, UR11, UR5 ;  /* 0x0000000b090a72a4 */ /* 0x000fe4000f8e0205 */
[----:B------:R-:W-:-:S03]  /*8e80*/  UIMAD UR9, UR8, UR13, UR7 ;  /* 0x0000000d080972a4 */ /* 0x000fc6000f8e0207 */
[----:B------:R-:W-:Y:S02]  /*8e90*/  UMOV UR8, 0x400 ;  /* 0x0000040000087882 */ /* 0x000fe40000000000 */
[----:B-----5:R-:W-:-:S12]  /*8ea0*/  ULEA UR14, UR14, UR8, 0x18 ;  /* 0x000000080e0e7291 */ /* 0x020fd8000f8ec0ff */
.L_x_14578:
[C---:B------:R-:W-:Y:S01]  /*8eb0*/  LEA R0, R11.reuse, UR14, 0x3 ;  /* 0x0000000e0b007c11 */ /* 0x040fe2000f8e18ff */
[----:B------:R-:W-:Y:S01]  /*8ec0*/  UMOV UR8, UR6 ;  /* 0x0000000600087c82 */ /* 0x000fe20008000000 */
[----:B-123--:R-:W-:Y:S01]  /*8ed0*/  MOV R3, UR5 ;  /* 0x0000000500037c02 */ /* 0x00efe20008000f00 */
[----:B0-----:R-:W-:Y:S01]  /*8ee0*/  IMAD.WIDE.U32 R6, R11, R16, UR8 ;  /* 0x000000080b067e25 */ /* 0x001fe2000f8e0010 */
        /* <DEDUP_REMOVED lines=25> */
.L_x_14577:
[----:B------:R-:W-:Y:S05]  /*9080*/  EXIT ;  /* 0x000000000000794d */ /* 0x000fea0003800000 */
.L_x_14579:
        /* <DEDUP_REMOVED lines=15> */
.L_x_18744:


//--------------------- .text._Z25selective_scan_bwd_kernelI32Selective_Scan_bwd_kernel_traitsILi32ELi16ELb1ELb1ELb0ELb0ELb1EfN3c107complexIfEEEEv12SSMParamsBwd --------------------------
	.section	.text._Z25selective_scan_bwd_kernelI32Selective_Scan_bwd_kernel_traitsILi32ELi16ELb1ELb1ELb0ELb0ELb1EfN3c107complexIfEEEEv12SSMParamsBwd,"ax",@progbits
	.align	128
        .global         _Z25selective_scan_bwd_kernelI32Selective_Scan_bwd_kernel_traitsILi32ELi16ELb1ELb1ELb0ELb0ELb1EfN3c107complexIfEEEEv12SSMParamsBwd
        .type           _Z25selective_scan_bwd_kernelI32Selective_Scan_bwd_kernel_traitsILi32ELi16ELb1ELb1ELb0ELb0ELb1EfN3c107complexIfEEEEv12SSMParamsBwd,@function
        .size           _Z25selective_scan_bwd_kernelI32Selective_Scan_bwd_kernel_traitsILi32ELi16ELb1ELb1ELb0ELb0ELb1EfN3c107complexIfEEEEv12SSMParamsBwd,(.L_x_18745 - _Z25selective_scan_bwd_kernelI32Selective_Scan_bwd_kernel_traitsILi32ELi16ELb1ELb1ELb0ELb0ELb1EfN3c107complexIfEEEEv12SSMParamsBwd)
        .other          _Z25selective_scan_bwd_kernelI32Selective_Scan_bwd_kernel_traitsILi32ELi16ELb1ELb1ELb0ELb0ELb1EfN3c107complexIfEEEEv12SSMParamsBwd,@"STO_CUDA_ENTRY STV_DEFAULT"
_Z25selective_scan_bwd_kernelI32Selective_Scan_bwd_kernel_traitsILi32ELi16ELb1ELb1ELb0ELb0ELb1EfN3c107complexIfEEEEv12SSMParamsBwd:
.text._Z25selective_scan_bwd_kernelI32Selective_Scan_bwd_kernel_traitsILi32ELi16ELb1ELb1ELb0ELb0ELb1EfN3c107complexIfEEEEv12SSMParamsBwd:
        /* <DEDUP_REMOVED lines=24> */
[----:B------:R-:W3:Y:S08]  /*0180*/  I2F.RP R0, R9 ;  /* 0x0000000900007306 */ /* 0x000ef00000209400 */
        /* <DEDUP_REMOVED lines=12> */
[----:B--2---:R-:W-:-:S04]  /*0250*/  ISETP.NE.U32.AND P2, PT, R4, RZ, PT ;  /* 0x000000ff0400720c */ /* 0x004fc80003f45070 */
[----:B------:R-:W-:-:S07]  /*0260*/  ISETP.NE.AND.EX P2, PT, R5, RZ, PT, P2 ;  /* 0x000000ff0500720c */ /* 0x000fce0003f45320 */
[----:B------:R-:W-:-:S04]  /*0270*/  @!P5 IADD3 R0, PT, PT, R0, -R9, RZ ;  /* 0x800000090000d210 */ /* 0x000fc80007ffe0ff */
[----:B------:R-:W-:Y:S02]  /*0280*/  ISETP.GE.U32.AND P3, PT, R0, R9, PT ;  /* 0x000000090000720c */ /* 0x000fe40003f66070 */
[----:B------:R-:W-:Y:S01]  /*0290*/  LOP3.LUT R2, R138, R13, RZ, 0x3c, !PT ;  /* 0x0000000d8a027212 */ /* 0x000fe200078e3cff */
[----:B------:R-:W-:Y:S01]  /*02a0*/  UIMAD.WIDE.U32 UR4, UR18, UR8, URZ ;  /* 0x00000008120472a5 */ /* 0x000fe2000f8e00ff */
[----:B------:R-:W-:Y:S01]  /*02b0*/  @!P5 IADD3 R7, PT, PT, R7, 0x1, RZ ;  /* 0x000000010707d810 */ /* 0x000fe20007ffe0ff */
[----:B------:R-:W0:Y:S01]  /*02c0*/  @P2 LDC R21, c[0x0][0x384] ;  /* 0x0000e100ff152b82 */ /* 0x000e220000000800 */
[----:B------:R-:W-:Y:S01]  /*02d0*/  ISETP.GE.AND P4, PT, R2, RZ, PT ;  /* 0x000000ff0200720c */ /* 0x000fe20003f86270 */
[----:B------:R-:W-:Y:S01]  /*02e0*/  UIMAD UR9, UR18, UR9, UR5 ;  /* 0x00000009120972a4 */ /* 0x000fe2000f8e0205 */
[----:B------:R-:W-:Y:S01]  /*02f0*/  ISETP.NE.AND P5, PT, R13, RZ, PT ;  /* 0x000000ff0d00720c */ /* 0x000fe20003fa5270 */
[----:B------:R-:W-:Y:S01]  /*0300*/  UIMAD.WIDE.U32 UR6, UR18, UR12, URZ ;  /* 0x0000000c120672a5 */ /* 0x000fe2000f8e00ff */
[----:B------:R-:W-:-:S03]  /*0310*/  MOV R3, UR5 ;  /* 0x0000000500037c02 */ /* 0x000fc60008000f00 */
[----:B------:R-:W-:Y:S01]  /*0320*/  @P3 IADD3 R7, PT, PT, R7, 0x1, RZ ;  /* 0x0000000107073810 */ /* 0x000fe20007ffe0ff */
[----:B------:R-:W2:Y:S01]  /*0330*/  @P2 LDC R25, c[0x0][0x38c] ;  /* 0x0000e300ff192b82 */ /* 0x000ea20000000800 */
[----:B------:R-:W-:Y:S01]  /*0340*/  MOV R2, UR4 ;  /* 0x0000000400027c02 */ /* 0x000fe20008000f00 */
[----:B------:R-:W-:Y:S01]  /*0350*/  UIMAD UR8, UR18, UR13, UR7 ;  /* 0x0000000d120872a4 */ /* 0x000fe2000f8e0207 */
[----:B------:R-:W-:Y:S01]  /*0360*/  MOV R3, UR9 ;  /* 0x0000000900037c02 */ /* 0x000fe20008000f00 */
[----:B------:R-:W3:Y:S01]  /*0370*/  LDCU.64 UR4, c[0x0][0x498] ;  /* 0x00009300ff0477ac */ /* 0x000ee20008000a00 */
[----:B------:R-:W-:Y:S01]  /*0380*/  MOV R11, R7 ;  /* 0x00000007000b7202 */ /* 0x000fe20000000f00 */
[----:B------:R-:W-:-:S03]  /*0390*/  IMAD.WIDE.U32 R2, R138, UR10, R2 ;  /* 0x0000000a8a027c25 */ /* 0x000fc6000f8e0002 */
[----:B------:R-:W-:Y:S01]  /*03a0*/  @!P4 IADD3 R11, PT, PT, -R11, RZ, RZ ;  /* 0x000000ff0b0bc210 */ /* 0x000fe20007ffe1ff */
[----:B------:R-:W5:Y:S01]  /*03b0*/  LDCU.64 UR12, c[0x0][0x4c0] ;  /* 0x00009800ff0c77ac */ /* 0x000f620008000a00 */
[----:B------:R-:W-:Y:S01]  /*03c0*/  @!P5 LOP3.LUT R11, RZ, R13, RZ, 0x33, !PT ;  /* 0x0000000dff0bd212 */ /* 0x000fe200078e33ff */
[----:B----4-:R-:W-:Y:S01]  /*03d0*/  IMAD.WIDE.U32 R6, R16, UR18, RZ ;  /* 0x0000001210067c25 */ /* 0x010fe2000f8e00ff */
[----:B------:R-:W-:Y:S02]  /*03e0*/  MOV R5, UR7 ;  /* 0x0000000700057c02 */ /* 0x000fe40008000f00 */
[----:B------:R-:W-:Y:S01]  /*03f0*/  MOV R4, UR6 ;  /* 0x0000000600047c02 */ /* 0x000fe20008000f00 */
[C---:B------:R-:W-:Y:S01]  /*0400*/  IMAD R15, R138.reuse, UR11, R3 ;  /* 0x0000000b8a0f7c24 */ /* 0x040fe2000f8e0203 */
[----:B------:R-:W-:Y:S01]  /*0410*/  MOV R5, UR8 ;  /* 0x0000000800057c02 */ /* 0x000fe20008000f00 */
[----:B------:R-:W-:Y:S01]  /*0420*/  IMAD R7, R17, UR18, R7 ;  /* 0x0000001211077c24 */ /* 0x000fe2000f8e0207 */
[----:B------:R-:W-:Y:S01]  /*0430*/  SHF.R.S32.HI R3, RZ, 0x1f, R11 ;  /* 0x0000001fff037819 */ /* 0x000fe2000001140b */
[----:B------:R-:W4:Y:S01]  /*0440*/  LDC.64 R16, c[0x0][0x4a0] ;  /* 0x00012800ff107b82 */ /* 0x000f220000000a00 */
[----:B------:R-:W2:Y:S01]  /*0450*/  LDCU.64 UR10, c[0x0][0x4b8] ;  /* 0x00009700ff0a77ac */ /* 0x000ea20008000a00 */
[----:B------:R-:W-:Y:S01]  /*0460*/  IMAD.WIDE.U32 R4, R138, UR14, R4 ;  /* 0x0000000e8a047c25 */ /* 0x000fe2000f8e0004 */
[----:B------:R-:W-:-:S03]  /*0470*/  R2UR UR9, R3 ;  /* 0x00000000030972ca */ /* 0x000fc600000e0000 */
[-C--:B-1----:R-:W-:Y:S01]  /*0480*/  IMAD R0, R3, R18.reuse, RZ ;  /* 0x0000001203007224 */ /* 0x082fe200078e02ff */
[C---:B------:R-:W-:Y:S01]  /*0490*/  R2UR UR8, R11.reuse ;  /* 0x000000000b0872ca */ /* 0x040fe200000e0000 */
[----:B------:R-:W-:Y:S01]  /*04a0*/  IMAD R13, R138, UR15, R5 ;  /* 0x0000000f8a0d7c24 */ /* 0x000fe2000f8e0205 */
[C---:B------:R-:W-:Y:S01]  /*04b0*/  R2UR UR14, R11.reuse ;  /* 0x000000000b0e72ca */ /* 0x040fe200000e0000 */
[----:B------:R-:W-:Y:S01]  /*04c0*/  IMAD.WIDE.U32 R8, R11, R18, R6 ;  /* 0x000000120b087225 */ /* 0x000fe200078e0006 */
[C---:B------:R-:W-:Y:S01]  /*04d0*/  LEA R5, R23.reuse, 0xfffffe00, 0x9 ;  /* 0xfffffe0017057811 */ /* 0x040fe200078e48ff */
[----:B------:R-:W1:Y:S01]  /*04e0*/  @P2 LDC.64 R6, c[0x0][0x480] ;  /* 0x00012000ff062b82 */ /* 0x000e620000000a00 */
[----:B------:R-:W-:Y:S01]  /*04f0*/  LEA R3, R23, 0xfffffc00, 0xa ;  /* 0xfffffc0017037811 */ /* 0x000fe200078e50ff */
[----:B------:R-:W-:Y:S01]  /*0500*/  IMAD R11, R11, R19, R0 ;  /* 0x000000130b0b7224 */ /* 0x000fe200078e0200 */
[----:B------:R-:W-:Y:S01]  /*0510*/  IADD3 R137, P5, PT, R5, R2, RZ ;  /* 0x0000000205897210 */ /* 0x000fe20007fbe0ff */
[----:B0-----:R-:W-:Y:S01]  /*0520*/  @P2 IMAD R0, R21, UR18, R138 ;  /* 0x0000001215002c24 */ /* 0x001fe2000f8e028a */
[----:B------:R-:W-:-:S02]  /*0530*/  IADD3 R8, P3, PT, R3, R8, RZ ;  /* 0x0000000803087210 */ /* 0x000fc40007f7e0ff */
[----:B------:R-:W-:Y:S01]  /*0540*/  IADD3 R2, PT, PT, R9, R11, RZ ;  /* 0x0000000b09027210 */ /* 0x000fe20007ffe0ff */
[----:B------:R-:W-:Y:S01]  /*0550*/  @P2 IMAD R0, R0, R23, RZ ;  /* 0x0000001700002224 */ /* 0x000fe200078e02ff */
[----:B------:R-:W0:Y:S01]  /*0560*/  LDC.64 R18, c[0x0][0x460] ;  /* 0x00011800ff127b82 */ /* 0x000e220000000a00 */
[----:B------:R-:W-:Y:S01]  /*0570*/  IADD3 R9, P4, PT, R5, R4, RZ ;  /* 0x0000000405097210 */ /* 0x000fe20007f9e0ff */
[----:B---3--:R-:W-:Y:S01]  /*0580*/  UIMAD.WIDE.U32 UR6, UR18, UR4, URZ ;  /* 0x00000004120672a5 */ /* 0x008fe2000f8e00ff */
[----:B------:R-:W-:Y:S01]  /*0590*/  LEA.HI.X.SX32 R4, R3, R2, 0x1, P3 ;  /* 0x0000000203047211 */ /* 0x000fe200018f0eff */
[----:B-----5:R-:W-:Y:S01]  /*05a0*/  UIMAD UR4, UR9, UR12, URZ ;  /* 0x0000000c090472a4 */ /* 0x020fe2000f8e02ff */
[----:B------:R-:W-:Y:S01]  /*05b0*/  ISETP.GE.AND P3, PT, R23, 0x1, PT ;  /* 0x000000011700780c */ /* 0x000fe20003f66270 */
[----:B--2---:R-:W-:Y:S02]  /*05c0*/  @P2 IMAD R3, R0, R25, RZ ;  /* 0x0000001900032224 */ /* 0x004fe400078e02ff */
[----:B------:R-:W2:Y:S01]  /*05d0*/  LDC.64 R22, c[0x0][0x528] ;  /* 0x00014a00ff167b82 */ /* 0x000ea20000000a00 */
[----:B------:R-:W-:-:S02]  /*05e0*/  UIMAD.WIDE.U32 UR8, UR8, UR12, URZ ;  /* 0x0000000c080872a5 */ /* 0x000fc4000f8e00ff */
[----:B------:R-:W-:Y:S01]  /*05f0*/  UIMAD UR12, UR14, UR13, UR4 ;  /* 0x0000000d0e0c72a4 */ /* 0x000fe2000f8e0204 */
[----:B------:R-:W3:Y:S04]  /*0600*/  LDCU.64 UR14, c[0x0][0x538] ;  /* 0x0000a700ff0e77ac */ /* 0x000ee80008000a00 */
[----:B------:R-:W5:Y:S01]  /*0610*/  LDC.64 R20, c[0x0][0x468] ;  /* 0x00011a00ff147b82 */ /* 0x000f620000000a00 */
[----:B------:R-:W-:-:S07]  /*0620*/  UIMAD UR7, UR18, UR5, UR7 ;  /* 0x00000005120772a4 */ /* 0x000fce000f8e0207 */
[----:B------:R-:W5:Y:S01]  /*0630*/  LDC.64 R24, c[0x0][0x448] ;  /* 0x00011200ff187b82 */ /* 0x000f620000000a00 */
[----:B------:R-:W-:Y:S01]  /*0640*/  CS2R R88, SRZ ;  /* 0x0000000000587805 */ /* 0x000fe2000001ff00 */
[----:B------:R-:W-:Y:S01]  /*0650*/  USHF.R.U64 UR10, UR10, 0x1, UR11 ;  /* 0x000000010a0a7899 */ /* 0x000fe2000800120b */
[----:B-1----:R-:W-:Y:S01]  /*0660*/  @P2 IMAD.WIDE R88, R3, 0x10, R6 ;  /* 0x0000001003582825 */ /* 0x002fe200078e0206 */
[----:B------:R-:W-:Y:S02]  /*0670*/  USHF.R.U32.HI UR11, URZ, 0x1, UR11 ;  /* 0x00000001ff0b7899 */ /* 0x000fe4000801160b */
[----:B------:R-:W-:Y:S01]  /*0680*/  UIADD3 UR9, UPT, UPT, UR9, UR12, URZ ;  /* 0x0000000c09097290 */ /* 0x000fe2000fffe0ff */
[C---:B----4-:R-:W-:Y:S01]  /*0690*/  IMAD.WIDE.U32 R2, R138.reuse, R16, UR6 ;  /* 0x000000068a027e25 */ /* 0x050fe2000f8e0010 */
[----:B------:R-:W-:Y:S01]  /*06a0*/  SHF.R.S32.HI R0, RZ, 0x1f, R5 ;  /* 0x0000001fff007819 */ /* 0x000fe20000011405 */
[----:B------:R-:W-:Y:S01]  /*06b0*/  UMOV UR5, URZ ;  /* 0x000000ff00057c82 */ /* 0x000fe20008000000 */
[----:B------:R-:W-:Y:S01]  /*06c0*/  UMOV UR4, URZ ;  /* 0x000000ff00047c82 */ /* 0x000fe20008000000 */
[----:B------:R-:W-:Y:S01]  /*06d0*/  IMAD R7, R138, R17, R3 ;  /* 0x000000118a077224 */ /* 0x000fe200078e0203 */
[----:B------:R-:W-:-:S02]  /*06e0*/  UIMAD UR6, UR11, UR18, URZ ;  /* 0x000000120b0672a4 */ /* 0x000fc4000f8e02ff */
[----:B------:R-:W-:-:S04]  /*06f0*/  UIMAD.WIDE.U32 UR8, UR18, UR10, UR8 ;  /* 0x0000000a120872a5 */ /* 0x000fc8000f8e0008 */
[----:B------:R-:W-:Y:S02]  /*0700*/  UIADD3 UR6, UPT, UPT, UR9, UR6, URZ ;  /* 0x0000000609067290 */ /* 0x000fe4000fffe0ff */
[----:B---3--:R-:W-:Y:S01]  /*0710*/  ULEA UR7, UP0, UR8, UR14, 0x3 ;  /* 0x0000000e08077291 */ /* 0x008fe2000f8018ff */
[----:B------:R-:W-:-:S03]  /*0720*/  HFMA2 R141, -RZ, RZ, 0, 0 ;  /* 0x00000000ff8d7431 */ /* 0x000fc600000001ff */
[----:B------:R-:W-:Y:S01]  /*0730*/  ULEA.HI.X UR8, UR8, UR15, UR6, 0x3, UP0 ;  /* 0x0000000f08087291 */ /* 0x000fe200080f1c06 */
[----:B------:R-:W-:Y:S02]  /*0740*/  MOV R139, RZ ;  /* 0x000000ff008b7202 */ /* 0x000fe40000000f00 */
[----:B------:R-:W-:Y:S02]  /*0750*/  @P1 R2UR UR5, R12 ;  /* 0x000000000c0512ca */ /* 0x000fe400000e0000 */
[----:B------:R-:W-:Y:S02]  /*0760*/  IADD3 R3, P1, PT, R5, R2, RZ ;  /* 0x0000000205037210 */ /* 0x000fe40007f3e0ff */
[----:B------:R-:W-:Y:S02]  /*0770*/  IADD3.X R2, PT, PT, R0, R15, RZ, P5, !PT ;  /* 0x0000000f00027210 */ /* 0x000fe40002ffe4ff */
[----:B------:R-:W-:Y:S02]  /*0780*/  @P0 R2UR UR4, R10 ;  /* 0x000000000a0402ca */ /* 0x000fe400000e0000 */
[----:B0-----:R-:W-:-:S02]  /*0790*/  LEA R136, P0, R137, R18, 0x2 ;  /* 0x0000001289887211 */ /* 0x001fc400078010ff */
[C---:B------:R-:W-:Y:S02]  /*07a0*/  IADD3.X R6, PT, PT, R0.reuse, R7, RZ, P1, !PT ;  /* 0x0000000700067210 */ /* 0x040fe40000ffe4ff */
[----:B------:R-:W-:Y:S02]  /*07b0*/  LEA.HI.X R137, R137, R19, R2, 0x2, P0 ;  /* 0x0000001389897211 */ /* 0x000fe400000f1402 */
[----:B--2---:R-:W-:Y:S02]  /*07c0*/  LEA R5, P1, R3, R22, 0x2 ;  /* 0x0000001603057211 */ /* 0x004fe400078210ff */
[----:B------:R-:W-:Y:S02]  /*07d0*/  IADD3.X R10, PT, PT, R0, R13, RZ, P4, !PT ;  /* 0x0000000d000a7210 */ /* 0x000fe400027fe4ff */
[----:B-----5:R-:W-:Y:S02]  /*07e0*/  LEA R7, P0, R9, R20, 0x2 ;  /* 0x0000001409077211 */ /* 0x020fe400078010ff */
[----:B------:R-:W-:-:S02]  /*07f0*/  LEA R2, P2, R8, R24, 0x2 ;  /* 0x0000001808027211 */ /* 0x000fc400078410ff */
[----:B------:R-:W-:Y:S02]  /*0800*/  LEA.HI.X R6, R3, R23, R6, 0x2, P1 ;  /* 0x0000001703067211 */ /* 0x000fe400008f1406 */
        /* <DEDUP_REMOVED lines=17> */
[C---:B0-----:R-:W-:Y:S02]  /*0920*/  LOP3.LUT R135, R0.reuse, 0x1f, RZ, 0xc0, !PT ;  /* 0x0000001f00877812 */ /* 0x041fe400078ec0ff */
[----:B------:R-:W-:-:S04]  /*0930*/  SHF.L.U32 R76, R0, 0x2, RZ ;  /* 0x00000002004c7819 */ /* 0x000fc800000006ff */
[----:B------:R-:W-:-:S07]  /*0940*/  LOP3.LUT R76, R135, 0xf80, R76, 0xf8, !PT ;  /* 0x00000f80874c7812 */ /* 0x000fce00078ef84c */
.L_x_14665:
[----:B------:R-:W-:Y:S01]  /*0950*/  BAR.SYNC.DEFER_BLOCKING 0x0 ;  /* 0x0000000000007b1d */ /* 0x000fe20000010000 */
[----:B---3--:R-:W-:-:S05]  /*0960*/  IMAD.WIDE.U32 R2, R76, 0x10, R136 ;  /* 0x000000104c027825 */ /* 0x008fca00078e0088 */
[----:B------:R-:W0:Y:S01]  /*0970*/  S2R R133, SR_LANEID ;  /* 0x0000000000857919 */ /* 0x000e220000000000 */
[----:B------:R-:W-:Y:S01]  /*0980*/  MOV R20, UR35 ;  /* 0x0000002300147c02 */ /* 0x000fe20008000f00 */
[----:B------:R-:W1:Y:S01]  /*0990*/  LDCU.64 UR10, c[0x0][0x510] ;  /* 0x0000a200ff0a77ac */ /* 0x000e620008000a00 */
[----:B------:R-:W-:Y:S02]  /*09a0*/  MOV R21, UR34 ;  /* 0x0000002200157c02 */ /* 0x000fe40008000f00 */
[----:B------:R-:W-:Y:S01]  /*09b0*/  MOV R22, UR33 ;  /* 0x0000002100167c02 */ /* 0x000fe20008000f00 */
[----:B------:R-:W2:Y:S01]  /*09c0*/  LDCU.64 UR12, c[0x0][0x490] ;  /* 0x00009200ff0c77ac */ /* 0x000ea20008000a00 */
[----:B------:R-:W3:Y:S04]  /*09d0*/  LDG.E.128 R24, desc[UR16][R2.64] ;  /* 0x0000001002187981 */ /* 0x000ee8000c1e1d00 */
[----:B------:R-:W4:Y:S04]  /*09e0*/  LDG.E.128 R28, desc[UR16][R2.64+0x200] ;  /* 0x00020010021c7981 */ /* 0x000f28000c1e1d00 */
[----:B------:R-:W5:Y:S04]  /*09f0*/  LDG.E.128 R32, desc[UR16][R2.64+0x400] ;  /* 0x0004001002207981 */ /* 0x000f68000c1e1d00 */
[----:B------:R-:W2:Y:S01]  /*0a00*/  LDG.E.128 R36, desc[UR16][R2.64+0x600] ;  /* 0x0006001002247981 */ /* 0x000ea2000c1e1d00 */
[----:B------:R-:W-:Y:S01]  /*0a10*/  IMAD.WIDE.U32 R20, R76, 0x10, R20 ;  /* 0x000000104c147825 */ /* 0x000fe200078e0014 */
[----:B0-----:R-:W-:-:S02]  /*0a20*/  LEA R132, R133, UR9, 0x4 ;  /* 0x0000000985847c11 */ /* 0x001fc4000f8e20ff */
[----:B------:R-:W-:-:S03]  /*0a30*/  LEA R131, R133, UR9, 0x6 ;  /* 0x0000000985837c11 */ /* 0x000fc6000f8e30ff */
[----:B---3--:R0:W-:Y:S04]  /*0a40*/  STS.128 [R132], R24 ;  /* 0x0000001884007388 */ /* 0x0081e80000000c00 */
[----:B----4-:R3:W-:Y:S04]  /*0a50*/  STS.128 [R132+0x200], R28 ;  /* 0x0002001c84007388 */ /* 0x0107e80000000c00 */
[----:B-----5:R4:W-:Y:S04]  /*0a60*/  STS.128 [R132+0x400], R32 ;  /* 0x0004002084007388 */ /* 0x0209e80000000c00 */
[----:B--2---:R2:W-:Y:S01]  /*0a70*/  STS.128 [R132+0x600], R36 ;  /* 0x0006002484007388 */ /* 0x0045e20000000c00 */
        /* <DEDUP_REMOVED lines=9> */
[----:B--2---:R-:W2:Y:S01]  /*0b10*/  LDG.E.128 R36, desc[UR16][R20.64+0x600] ;  /* 0x0006001014247981 */ /* 0x004ea2000c1e1d00 */
[----:B------:R-:W-:-:S03]  /*0b20*/  MOV R23, UR32 ;  /* 0x0000002000177c02 */ /* 0x000fc60008000f00 */
[----:B------:R-:W-:Y:S01]  /*0b30*/  IMAD.WIDE.U32 R22, R76, 0x10, R22 ;  /* 0x000000104c167825 */ /* 0x000fe200078e0016 */
[----:B-----5:R0:W-:Y:S04]  /*0b40*/  STS.128 [R132], R24 ;  /* 0x0000001884007388 */ /* 0x0201e80000000c00 */
[----:B---3--:R-:W-:Y:S04]  /*0b50*/  STS.128 [R132+0x200], R28 ;  /* 0x0002001c84007388 */ /* 0x008fe80000000c00 */
[----:B----4-:R3:W-:Y:S04]  /*0b60*/  STS.128 [R132+0x400], R32 ;  /* 0x0004002084007388 */ /* 0x0107e80000000c00 */
[----:B--2---:R2:W-:Y:S01]  /*0b70*/  STS.128 [R132+0x600], R36 ;  /* 0x0006002484007388 */ /* 0x0045e20000000c00 */
[----:B------:R-:W-:-:S03]  /*0b80*/  NOP ;  /* 0x0000000000007918 */ /* 0x000fc60000000000 */
[----:B------:R-:W-:Y:S01]  /*0b90*/  LDS.128 R68, [R131] ;  /* 0x0000000083447984 */ /* 0x000fe20000000c00 */
[----:B0-----:R-:W0:Y:S03]  /*0ba0*/  LDC.64 R24, c[0x0][0x410] ;  /* 0x00010400ff187b82 */ /* 0x001e260000000a00 */
[----:B------:R-:W-:Y:S04]  /*0bb0*/  LDS.128 R48, [R131+0x10] ;  /* 0x0000100083307984 */ /* 0x000fe80000000c00 */
[----:B------:R-:W-:Y:S01]  /*0bc0*/  LDS.128 R60, [R131+0x20] ;  /* 0x00002000833c7984 */ /* 0x000fe20000000c00 */
[----:B------:R-:W4:Y:S03]  /*0bd0*/  LDC.64 R26, c[0x0][0x418] ;  /* 0x00010600ff1a7b82 */ /* 0x000f260000000a00 */
[----:B------:R-:W-:Y:S05]  /*0be0*/  LDS.128 R56, [R131+0x30] ;  /* 0x0000300083387984 */ /* 0x000fea0000000c00 */
[----:B------:R-:W-:Y:S01]  /*0bf0*/  BAR.SYNC.DEFER_BLOCKING 0x0 ;  /* 0x0000000000007b1d */ /* 0x000fe20000010000 */
[----:B------:R-:W-:-:S07]  /*0c00*/  HFMA2 R3, -RZ, RZ, 0, 0 ;  /* 0x00000000ff037431 */ /* 0x000fce00000001ff */
[----:B---3--:R-:W3:Y:S01]  /*0c10*/  LDC.64 R32, c[0x0][0x488] ;  /* 0x00012200ff207b82 */ /* 0x008ee20000000a00 */
[----:B------:R-:W5:Y:S04]  /*0c20*/  LDG.E.128 R40, desc[UR16][R22.64] ;  /* 0x0000001016287981 */ /* 0x000f68000c1e1d00 */
[----:B------:R-:W5:Y:S04]  /*0c30*/  LDG.E.128 R44, desc[UR16][R22.64+0x200] ;  /* 0x00020010162c7981 */ /* 0x000f68000c1e1d00 */
[----:B------:R-:W5:Y:S04]  /*0c40*/  LDG.E.128 R64, desc[UR16][R22.64+0x400] ;  /* 0x0004001016407981 */ /* 0x000f68000c1e1d00 */
[----:B--2---:R-:W2:Y:S01]  /*0c50*/  LDG.E.128 R36, desc[UR16][R22.64+0x600] ;  /* 0x0006001016247981 */ /* 0x004ea2000c1e1d00 */
[----:B------:R-:W-:-:S05]  /*0c60*/  LEA R2, R134, 0xfffffe00, 0x9 ;  /* 0xfffffe0086027811 */ /* 0x000fca00078e48ff */
[----:B0-----:R-:W-:-:S04]  /*0c70*/  IMAD.WIDE.U32 R20, R24, UR18, R2 ;  /* 0x0000001218147c25 */ /* 0x001fc8000f8e0002 */
[----:B------:R-:W-:Y:S02]  /*0c80*/  IMAD R21, R25, UR18, R21 ;  /* 0x0000001219157c24 */ /* 0x000fe4000f8e0215 */
[----:B----4-:R-:W-:-:S04]  /*0c90*/  IMAD.WIDE.U32 R20, R138, R26, R20 ;  /* 0x0000001a8a147225 */ /* 0x010fc800078e0014 */
[----:B------:R-:W-:Y:S01]  /*0ca0*/  IMAD R21, R138, R27, R21 ;  /* 0x0000001b8a157224 */ /* 0x000fe200078e0215 */
[----:B---3--:R-:W-:-:S04]  /*0cb0*/  LEA R32, P0, R20, R32, 0x2 ;  /* 0x0000002014207211 */ /* 0x008fc800078010ff */
[----:B------:R-:W-:-:S03]  /*0cc0*/  LEA.HI.X R33, R20, R33, R21, 0x2, P0 ;  /* 0x0000002114217211 */ /* 0x000fc600000f1415 */
[----:B------:R-:W-:Y:S01]  /*0cd0*/  IMAD.WIDE.U32 R32, R76, 0x10, R32 ;  /* 0x000000104c207825 */ /* 0x000fe200078e0020 */
[----:B-----5:R-:W-:Y:S04]  /*0ce0*/  STS.128 [R132], R40 ;  /* 0x0000002884007388 */ /* 0x020fe80000000c00 */
[----:B------:R0:W-:Y:S04]  /*0cf0*/  STS.128 [R132+0x200], R44 ;  /* 0x0002002c84007388 */ /* 0x0001e80000000c00 */
[----:B------:R-:W-:Y:S04]  /*0d00*/  STS.128 [R132+0x400], R64 ;  /* 0x0004004084007388 */ /* 0x000fe80000000c00 */
[----:B--2---:R2:W-:Y:S01]  /*0d10*/  STS.128 [R132+0x600], R36 ;  /* 0x0006002484007388 */ /* 0x0045e20000000c00 */
[----:B------:R-:W-:-:S03]  /*0d20*/  NOP ;  /* 0x0000000000007918 */ /* 0x000fc60000000000 */
[----:B------:R-:W-:Y:S01]  /*0d30*/  LDS.128 R52, [R131] ;  /* 0x0000000083347984 */ /* 0x000fe20000000c00 */
[----:B0-----:R-:W0:Y:S03]  /*0d40*/  LDC.64 R44, c[0x0][0x478] ;  /* 0x00011e00ff2c7b82 */ /* 0x001e260000000a00 */
        /* <DEDUP_REMOVED lines=9> */
[----:B------:R-:W5:Y:S01]  /*0de0*/  LDG.E.128 R96, desc[UR16][R32.64+0x600] ;  /* 0x0006001020607981 */ /* 0x000f62000c1e1d00 */
[----:B--2---:R-:W-:-:S04]  /*0df0*/  IMAD.WIDE.U32 R34, R36, UR18, R2 ;  /* 0x0000001224227c25 */ /* 0x004fc8000f8e0002 */
[----:B------:R-:W-:Y:S02]  /*0e00*/  IMAD R35, R37, UR18, R35 ;  /* 0x0000001225237c24 */ /* 0x000fe4000f8e0223 */
[----:B---3--:R-:W-:-:S04]  /*0e10*/  IMAD.WIDE.U32 R34, R138, R38, R34 ;  /* 0x000000268a227225 */ /* 0x008fc800078e0022 */
[----:B------:R-:W-:Y:S01]  /*0e20*/  IMAD R35, R138, R39, R35 ;  /* 0x000000278a237224 */ /* 0x000fe200078e0223 */
[----:B0-----:R-:W-:-:S04]  /*0e30*/  LEA R44, P0, R34, R44, 0x2 ;  /* 0x0000002c222c7211 */ /* 0x001fc800078010ff */
[----:B------:R-:W-:-:S03]  /*0e40*/  LEA.HI.X R45, R34, R45, R35, 0x2, P0 ;  /* 0x0000002d222d7211 */ /* 0x000fc600000f1423 */
[----:B------:R-:W-:Y:S01]  /*0e50*/  IMAD.WIDE.U32 R44, R76, 0x10, R44 ;  /* 0x000000104c2c7825 */ /* 0x000fe200078e002c */
[----:B----4-:R0:W-:Y:S04]  /*0e60*/  STS.128 [R132], R72 ;  /* 0x0000004884007388 */ /* 0x0101e80000000c00 */
[----:B-----5:R-:W-:Y:S04]  /*0e70*/  STS.128 [R132+0x200], R84 ;  /* 0x0002005484007388 */ /* 0x020fe80000000c00 */
[----:B------:R2:W-:Y:S04]  /*0e80*/  STS.128 [R132+0x400], R92 ;  /* 0x0004005c84007388 */ /* 0x0005e80000000c00 */
[----:B------:R-:W-:Y:S01]  /*0e90*/  STS.128 [R132+0x600], R96 ;  /* 0x0006006084007388 */ /* 0x000fe20000000c00 */
[----:B------:R-:W-:-:S03]  /*0ea0*/  NOP ;  /* 0x0000000000007918 */ /* 0x000fc60000000000 */
[----:B------:R-:W3:Y:S04]  /*0eb0*/  LDS.128 R64, [R131] ;  /* 0x0000000083407984 */ /* 0x000ee80000000c00 */
[----:B------:R-:W4:Y:S04]  /*0ec0*/  LDS.128 R32, [R131+0x10] ;  /* 0x0000100083207984 */ /* 0x000f280000000c00 */
[----:B------:R-:W5:Y:S04]  /*0ed0*/  LDS.128 R36, [R131+0x20] ;  /* 0x0000200083247984 */ /* 0x000f680000000c00 */
[----:B------:R-:W1:Y:S01]  /*0ee0*/  LDS.128 R40, [R131+0x30] ;  /* 0x0000300083287984 */ /* 0x000e620000000c00 */
[----:B------:R-:W-:Y:S06]  /*0ef0*/  BAR.SYNC.DEFER_BLOCKING 0x0 ;  /* 0x0000000000007b1d */ /* 0x000fec0000010000 */
[----:B------:R-:W5:Y:S04]  /*0f00*/  LDG.E.128 R80, desc[UR16][R44.64] ;  /* 0x000000102c507981 */ /* 0x000f68000c1e1d00 */
[----:B0-----:R-:W5:Y:S04]  /*0f10*/  LDG.E.128 R72, desc[UR16][R44.64+0x200] ;  /* 0x000200102c487981 */ /* 0x001f68000c1e1d00 */
[----:B--2---:R-:W2:Y:S04]  /*0f20*/  LDG.E.128 R92, desc[UR16][R44.64+0x400] ;  /* 0x000400102c5c7981 */ /* 0x004ea8000c1e1d00 */
[----:B------:R0:W2:Y:S01]  /*0f30*/  LDG.E.128 R84, desc[UR16][R44.64+0x600] ;  /* 0x000600102c547981 */ /* 0x0000a2000c1e1d00 */
[----:B---3--:R-:W-:Y:S01]  /*0f40*/  FMUL.FTZ R46, R64, -1.4426950216293334961 ;  /* 0xbfb8aa3b402e7820 */ /* 0x008fe20000410000 */
[----:B------:R-:W-:Y:S01]  /*0f50*/  FMUL.FTZ R47, R65, -1.4426950216293334961 ;  /* 0xbfb8aa3b412f7820 */ /* 0x000fe20000410000 */
[----:B----4-:R-:W-:Y:S01]  /*0f60*/  FMUL.FTZ R90, R35, -1.4426950216293334961 ;  /* 0xbfb8aa3b235a7820 */ /* 0x010fe20000410000 */
[----:B-----5:R-:W-:Y:S01]  /*0f70*/  FMUL.FTZ R91, R36, -1.4426950216293334961 ;  /* 0xbfb8aa3b245b7820 */ /* 0x020fe20000410000 */
[----:B------:R-:W-:Y:S01]  /*0f80*/  FMUL.FTZ R77, R66, -1.4426950216293334961 ;  /* 0xbfb8aa3b424d7820 */ /* 0x000fe20000410000 */
[----:B------:R-:W-:Y:S01]  /*0f90*/  FMUL.FTZ R78, R67, -1.4426950216293334961 ;  /* 0xbfb8aa3b434e7820 */ /* 0x000fe20000410000 */
[----:B------:R-:W3:Y:S01]  /*0fa0*/  MUFU.EX2 R46, R46 ;  /* 0x0000002e002e7308 */ /* 0x000ee20000000800 */
[----:B------:R-:W-:Y:S01]  /*0fb0*/  FMUL.FTZ R79, R32, -1.4426950216293334961 ;  /* 0xbfb8aa3b204f7820 */ /* 0x000fe20000410000 */
[----:B-1----:R-:W-:Y:S01]  /*0fc0*/  FMUL.FTZ R103, R40, -1.4426950216293334961 ;  /* 0xbfb8aa3b28677820 */ /* 0x002fe20000410000 */
[----:B0-----:R-:W-:Y:S01]  /*0fd0*/  FMUL.FTZ R44, R33, -1.4426950216293334961 ;  /* 0xbfb8aa3b212c7820 */ /* 0x001fe20000410000 */
[----:B------:R-:W-:Y:S01]  /*0fe0*/  FMUL.FTZ R45, R34, -1.4426950216293334961 ;  /* 0xbfb8aa3b222d7820 */ /* 0x000fe20000410000 */
[----:B------:R-:W-:Y:S01]  /*0ff0*/  FMUL.FTZ R98, R37, -1.4426950216293334961 ;  /* 0xbfb8aa3b25627820 */ /* 0x000fe20000410000 */
[----:B------:R-:W-:Y:S01]  /*1000*/  FADD.FTZ R125, R48, UR5 ;  /* 0x00000005307d7e21 */ /* 0x000fe20008010000 */
[----:B------:R-:W-:Y:S01]  /*1010*/  FADD.FTZ R126, R49, UR5 ;  /* 0x00000005317e7e21 */ /* 0x000fe20008010000 */
[----:B------:R-:W0:Y:S01]  /*1020*/  MUFU.EX2 R47, R47 ;  /* 0x0000002f002f7308 */ /* 0x000e220000000800 */
[----:B------:R-:W-:Y:S01]  /*1030*/  FADD.FTZ R123, R50, UR5 ;  /* 0x00000005327b7e21 */ /* 0x000fe20008010000 */
[----:B------:R-:W-:Y:S01]  /*1040*/  FADD.FTZ R124, R51, UR5 ;  /* 0x00000005337c7e21 */ /* 0x000fe20008010000 */
[----:B------:R-:W-:Y:S01]  /*1050*/  FMUL.FTZ R99, R38, -1.4426950216293334961 ;  /* 0xbfb8aa3b26637820 */ /* 0x000fe20000410000 */
[----:B------:R-:W-:Y:S01]  /*1060*/  FMUL.FTZ R100, R39, -1.4426950216293334961 ;  /* 0xbfb8aa3b27647820 */ /* 0x000fe20000410000 */
[----:B------:R-:W-:Y:S01]  /*1070*/  FMUL.FTZ R106, R43, -1.4426950216293334961 ;  /* 0xbfb8aa3b2b6a7820 */ /* 0x000fe20000410000 */
[----:B------:R-:W-:Y:S01]  /*1080*/  FADD.FTZ R117, R56, UR5 ;  /* 0x0000000538757e21 */ /* 0x000fe20008010000 */
[----:B------:R-:W-:Y:S01]  /*1090*/  FADD.FTZ R118, R57, UR5 ;  /* 0x0000000539767e21 */ /* 0x000fe20008010000 */
[----:B------:R-:W-:Y:S01]  /*10a0*/  MUFU.EX2 R44, R44 ;  /* 0x0000002c002c7308 */ /* 0x000fe20000000800 */
[----:B---3--:R-:W-:Y:S01]  /*10b0*/  FADD.FTZ R46, R46, 1 ;  /* 0x3f8000002e2e7421 */ /* 0x008fe20000010000 */
[----:B------:R-:W-:Y:S01]  /*10c0*/  FADD.FTZ R116, R59, UR5 ;  /* 0x000000053b747e21 */ /* 0x000fe20008010000 */
[----:B------:R-:W-:Y:S01]  /*10d0*/  FADD.FTZ R122, R61, UR5 ;  /* 0x000000053d7a7e21 */ /* 0x000fe20008010000 */
[----:B------:R-:W-:Y:S01]  /*10e0*/  FADD.FTZ R115, R58, UR5 ;  /* 0x000000053a737e21 */ /* 0x000fe20008010000 */
[----:B------:R-:W-:Y:S01]  /*10f0*/  FADD.FTZ R121, R60, UR5 ;  /* 0x000000053c797e21 */ /* 0x000fe20008010000 */
[----:B------:R-:W-:Y:S01]  /*1100*/  FADD.FTZ R120, R63, UR5 ;  /* 0x000000053f787e21 */ /* 0x000fe20008010000 */
[----:B------:R-:W-:Y:S01]  /*1110*/  FADD.FTZ R130, R69, UR5 ;  /* 0x0000000545827e21 */ /* 0x000fe20008010000 */
[----:B------:R-:W-:Y:S01]  /*1120*/  MUFU.EX2 R45, R45 ;  /* 0x0000002d002d7308 */ /* 0x000fe20000000800 */
[----:B0-----:R-:W-:Y:S01]  /*1130*/  FADD.FTZ R47, R47, 1 ;  /* 0x3f8000002f2f7421 */ /* 0x001fe20000010000 */
[----:B------:R-:W-:Y:S01]  /*1140*/  FADD.FTZ R119, R62, UR5 ;  /* 0x000000053e777e21 */ /* 0x000fe20008010000 */
[----:B------:R-:W-:Y:S01]  /*1150*/  FADD.FTZ R129, R68, UR5 ;  /* 0x0000000544817e21 */ /* 0x000fe20008010000 */
[----:B------:R-:W-:Y:S01]  /*1160*/  FADD.FTZ R128, R71, UR5 ;  /* 0x0000000547807e21 */ /* 0x000fe20008010000 */
[----:B------:R-:W-:Y:S01]  /*1170*/  FADD.FTZ R127, R70, UR5 ;  /* 0x00000005467f7e21 */ /* 0x000fe20008010000 */
[----:B------:R-:W-:-:S02]  /*1180*/  UISETP.NE.U32.AND UP0, UPT, UR12, URZ, UPT ;  /* 0x000000ff0c00728c */ /* 0x000fc4000bf05070 */
[----:B------:R0:W1:Y:S02]  /*1190*/  MUFU.EX2 R96, R90 ;  /* 0x0000005a00607308 */ /* 0x0000640000000800 */
[----:B------:R-:W-:-:S06]  /*11a0*/  UISETP.NE.AND.EX UP0, UPT, UR13, URZ, UPT, UP0 ;  /* 0x000000ff0d00728c */ /* 0x000fcc000bf05300 */
[----:B------:R3:W4:Y:S01]  /*11b0*/  MUFU.EX2 R97, R91 ;  /* 0x0000005b00617308 */ /* 0x0007220000000800 */
[----:B0-----:R-:W-:-:S07]  /*11c0*/  FMUL.FTZ R90, R41, -1.4426950216293334961 ;  /* 0xbfb8aa3b295a7820 */ /* 0x001fce0000410000 */
[----:B------:R-:W0:Y:S01]  /*11d0*/  MUFU.EX2 R77, R77 ;  /* 0x0000004d004d7308 */ /* 0x000e220000000800 */
[----:B---3--:R-:W-:Y:S01]  /*11e0*/  FMUL.FTZ R91, R42, -1.4426950216293334961 ;  /* 0xbfb8aa3b2a5b7820 */ /* 0x008fe20000410000 */
[----:B-1----:R-:W-:-:S06]  /*11f0*/  FADD.FTZ R96, R96, 1 ;  /* 0x3f80000060607421 */ /* 0x002fcc0000010000 */
[----:B------:R1:W3:Y:S01]  /*1200*/  MUFU.EX2 R112, R90 ;  /* 0x0000005a00707308 */ /* 0x0002e20000000800 */
[----:B----4-:R-:W-:-:S07]  /*1210*/  FADD.FTZ R97, R97, 1 ;  /* 0x3f80000061617421 */ /* 0x010fce0000010000 */
[----:B------:R4:W5:Y:S01]  /*1220*/  MUFU.EX2 R113, R91 ;  /* 0x0000005b00717308 */ /* 0x0009620000000800 */
[----:B-1----:R-:W-:Y:S01]  /*1230*/  FADD.FTZ R90, R44, 1 ;  /* 0x3f8000002c5a7421 */ /* 0x002fe20000010000 */
[----:B0-----:R-:W-:-:S06]  /*1240*/  FADD.FTZ R77, R77, 1 ;  /* 0x3f8000004d4d7421 */ /* 0x001fcc0000010000 */
[----:B------:R-:W0:Y:S01]  /*1250*/  MUFU.RCP R101, R46 ;  /* 0x0000002e00657308 */ /* 0x000e220000001000 */
[----:B----4-:R-:W-:Y:S01]  /*1260*/  FADD.FTZ R91, R45, 1 ;  /* 0x3f8000002d5b7421 */ /* 0x010fe20000010000 */
[----:B---3--:R-:W-:-:S06]  /*1270*/  FADD.FTZ R112, R112, 1 ;  /* 0x3f80000070707421 */ /* 0x008fcc0000010000 */
[----:B------:R-:W1:Y:S01]  /*1280*/  MUFU.RCP R102, R47 ;  /* 0x0000002f00667308 */ /* 0x000e620000001000 */
[----:B-----5:R-:W-:-:S07]  /*1290*/  FADD.FTZ R113, R113, 1 ;  /* 0x3f80000071717421 */ /* 0x020fce0000010000 */
[----:B------:R-:W3:Y:S01]  /*12a0*/  MUFU.EX2 R78, R78 ;  /* 0x0000004e004e7308 */ /* 0x000ee20000000800 */
[----:B0-----:R-:W-:-:S04]  /*12b0*/  FADD.FTZ R57, -R101, 1 ;  /* 0x3f80000065397421 */ /* 0x001fc80000010100 */
[----:B------:R-:W-:-:S03]  /*12c0*/  FFMA.FTZ R57, R64, R57, 1 ;  /* 0x3f80000040397423 */ /* 0x000fc60000010039 */
[----:B------:R-:W0:Y:S01]  /*12d0*/  MUFU.EX2 R79, R79 ;  /* 0x0000004f004f7308 */ /* 0x000e220000000800 */
[----:B-1----:R-:W-:-:S04]  /*12e0*/  FADD.FTZ R56, -R102, 1 ;  /* 0x3f80000066387421 */ /* 0x002fc80000010100 */
[----:B------:R-:W-:-:S03]  /*12f0*/  FFMA.FTZ R56, R65, R56, 1 ;  /* 0x3f80000041387423 */ /* 0x000fc60000010038 */
[----:B------:R-:W1:Y:S01]  /*1300*/  MUFU.EX2 R110, R103 ;  /* 0x00000067006e7308 */ /* 0x000e620000000800 */
[----:B---3--:R-:W-:-:S07]  /*1310*/  FADD.FTZ R78, R78, 1 ;  /* 0x3f8000004e4e7421 */ /* 0x008fce0000010000 */
[----:B------:R-:W3:Y:S01]  /*1320*/  MUFU.RCP R103, R77 ;  /* 0x0000004d00677308 */ /* 0x000ee20000001000 */
[----:B0-----:R-:W-:-:S07]  /*1330*/  FADD.FTZ R79, R79, 1 ;  /* 0x3f8000004f4f7421 */ /* 0x001fce0000010000 */
[----:B------:R-:W0:Y:S01]  /*1340*/  MUFU.EX2 R98, R98 ;  /* 0x0000006200627308 */ /* 0x000e220000000800 */
[----:B-1----:R-:W-:-:S07]  /*1350*/  FADD.FTZ R110, R110, 1 ;  /* 0x3f8000006e6e7421 */ /* 0x002fce0000010000 */
[----:B------:R-:W1:Y:S01]  /*1360*/  MUFU.RCP R104, R78 ;  /* 0x0000004e00687308 */ /* 0x000e620000001000 */
[----:B---3--:R-:W-:-:S04]  /*1370*/  FADD.FTZ R59, -R103, 1 ;  /* 0x3f800000673b7421 */ /* 0x008fc80000010100 */
[----:B------:R-:W-:-:S03]  /*1380*/  FFMA.FTZ R59, R66, R59, 1 ;  /* 0x3f800000423b7423 */ /* 0x000fc6000001003b */
[----:B------:R-:W3:Y:S01]  /*1390*/  MUFU.EX2 R108, R99 ;  /* 0x00000063006c7308 */ /* 0x000ee20000000800 */
[----:B0-----:R-:W-:-:S07]  /*13a0*/  FADD.FTZ R98, R98, 1 ;  /* 0x3f80000062627421 */ /* 0x001fce0000010000 */
[----:B------:R-:W0:Y:S01]  /*13b0*/  MUFU.EX2 R109, R100 ;  /* 0x00000064006d7308 */ /* 0x000e220000000800 */
[----:B-1----:R-:W-:-:S04]  /*13c0*/  FADD.FTZ R58, -R104, 1 ;  /* 0x3f800000683a7421 */ /* 0x002fc80000010100 */
[----:B------:R-:W-:-:S03]  /*13d0*/  FFMA.FTZ R58, R67, R58, 1 ;  /* 0x3f800000433a7423 */ /* 0x000fc6000001003a */
[----:B------:R1:W-:Y:S01]  /*13e0*/  MUFU.RCP R107, R91 ;  /* 0x0000005b006b7308 */ /* 0x0003e20000001000 */
[----:B---3--:R-:W-:-:S07]  /*13f0*/  FADD.FTZ R108, R108, 1 ;  /* 0x3f8000006c6c7421 */ /* 0x008fce0000010000 */
[----:B------:R3:W4:Y:S01]  /*1400*/  MUFU.RCP R100, R96 ;  /* 0x0000006000647308 */ /* 0x0007220000001000 */
[----:B-1----:R-:W-:Y:S01]  /*1410*/  FMUL.FTZ R91, R64, R101 ;  /* 0x00000065405b7220 */ /* 0x002fe20000410000 */
[----:B0-----:R-:W-:-:S06]  /*1420*/  FADD.FTZ R60, R109, 1 ;  /* 0x3f8000006d3c7421 */ /* 0x001fcc0000010000 */
[----:B------:R0:W-:Y:S01]  /*1430*/  MUFU.RCP R99, R97 ;  /* 0x0000006100637308 */ /* 0x0001e20000001000 */
[----:B---3--:R-:W-:-:S04]  /*1440*/  FMUL.FTZ R96, R65, R102 ;  /* 0x0000006641607220 */ /* 0x008fc80000410000 */
[----:B------:R-:W-:-:S03]  /*1450*/  FMUL.FTZ R114, R53, R96 ;  /* 0x0000006035727220 */ /* 0x000fc60000410000 */
[----:B------:R1:W3:Y:S01]  /*1460*/  MUFU.RCP R105, R79 ;  /* 0x0000004f00697308 */ /* 0x0002e20000001000 */
[----:B0-----:R-:W-:Y:S01]  /*1470*/  FMUL.FTZ R97, R66, R103 ;  /* 0x0000006742617220 */ /* 0x001fe20000410000 */
[----:B----4-:R-:W-:-:S03]  /*1480*/  FADD.FTZ R62, -R100, 1 ;  /* 0x3f800000643e7421 */ /* 0x010fc60000010100 */
[----:B------:R-:W-:Y:S01]  /*1490*/  FMUL.FTZ R77, R54, R97 ;  /* 0x00000061364d7220 */ /* 0x000fe20000410000 */
[----:B------:R-:W-:Y:S02]  /*14a0*/  FFMA.FTZ R62, R35, R62, 1 ;  /* 0x3f800000233e7423 */ /* 0x000fe4000001003e */
[----:B------:R-:W0:Y:S01]  /*14b0*/  MUFU.EX2 R140, R106 ;  /* 0x0000006a008c7308 */ /* 0x000e220000000800 */
[----:B-1----:R-:W-:-:S07]  /*14c0*/  FMUL.FTZ R79, R52, R91 ;  /* 0x0000005b344f7220 */ /* 0x002fce0000410000 */
[----:B------:R1:W-:Y:S01]  /*14d0*/  MUFU.RCP R106, R98 ;  /* 0x00000062006a7308 */ /* 0x0003e20000001000 */
[----:B---3--:R-:W-:-:S04]  /*14e0*/  FADD.FTZ R63, -R105, 1 ;  /* 0x3f800000693f7421 */ /* 0x008fc80000010100 */
[----:B------:R-:W-:-:S03]  /*14f0*/  FFMA.FTZ R63, R32, R63, 1 ;  /* 0x3f800000203f7423 */ /* 0x000fc6000001003f */
[----:B------:R-:W3:Y:S01]  /*1500*/  MUFU.RCP R90, R90 ;  /* 0x0000005a005a7308 */ /* 0x000ee20000001000 */
[----:B-1----:R-:W-:Y:S01]  /*1510*/  FMUL.FTZ R98, R67, R104 ;  /* 0x0000006843627220 */ /* 0x002fe20000410000 */
[----:B0-----:R-:W-:-:S03]  /*1520*/  FADD.FTZ R140, R140, 1 ;  /* 0x3f8000008c8c7421 */ /* 0x001fc60000010000 */
[----:B------:R-:W-:-:S03]  /*1530*/  FMUL.FTZ R78, R55, R98 ;  /* 0x00000062374e7220 */ /* 0x000fc60000410000 */
[----:B------:R-:W0:Y:S08]  /*1540*/  MUFU.RCP R109, R108 ;  /* 0x0000006c006d7308 */ /* 0x000e300000001000 */
[----:B------:R1:W4:Y:S08]  /*1550*/  MUFU.RCP R108, R60 ;  /* 0x0000003c006c7308 */ /* 0x0003300000001000 */
[----:B------:R-:W5:Y:S08]  /*1560*/  MUFU.RCP R112, R112 ;  /* 0x0000007000707308 */ /* 0x000f700000001000 */
[----:B------:R-:W5:Y:S08]  /*1570*/  MUFU.RCP R113, R113 ;  /* 0x0000007100717308 */ /* 0x000f700000001000 */
[----:B------:R-:W5:Y:S08]  /*1580*/  MUFU.RCP R140, R140 ;  /* 0x0000008c008c7308 */ /* 0x000f700000001000 */
[----:B------:R-:W5:Y:S01]  /*1590*/  MUFU.RCP R111, R110 ;  /* 0x0000006e006f7308 */ /* 0x000f620000001000 */
[----:B------:R-:W-:Y:S04]  /*15a0*/  STS.128 [R132], R80 ;  /* 0x0000005084007388 */ /* 0x000fe80000000c00 */
[----:B------:R-:W-:Y:S04]  /*15b0*/  STS.128 [R132+0x200], R72 ;  /* 0x0002004884007388 */ /* 0x000fe80000000c00 */
[----:B--2---:R-:W-:Y:S04]  /*15c0*/  STS.128 [R132+0x400], R92 ;  /* 0x0004005c84007388 */ /* 0x004fe80000000c00 */
[----:B------:R-:W-:Y:S01]  /*15d0*/  STS.128 [R132+0x600], R84 ;  /* 0x0006005484007388 */ /* 0x000fe20000000c00 */
[----:B------:R-:W-:-:S03]  /*15e0*/  NOP ;  /* 0x0000000000007918 */ /* 0x000fc60000000000 */
[----:B------:R-:W2:Y:S04]  /*15f0*/  LDS.128 R44, [R131] ;  /* 0x00000000832c7984 */ /* 0x000ea80000000c00 */
        /* <DEDUP_REMOVED lines=13> */
[----:B------:R-:W-:Y:S01]  /*16d0*/  FMUL.FTZ R67, R61, R58 ;  /* 0x0000003a3d437220 */ /* 0x000fe20000410000 */
[----:B-1----:R-:W-:Y:S01]  /*16e0*/  FMUL.FTZ R60, R20, R48 ;  /* 0x00000030143c7220 */ /* 0x002fe20000410000 */
[----:B------:R-:W1:Y:S01]  /*16f0*/  LDS.128 R56, [R131+0x30] ;  /* 0x0000300083387984 */ /* 0x000e620000000c00 */
[----:B------:R-:W-:Y:S01]  /*1700*/  FADD.FTZ R61, -R107, 1 ;  /* 0x3f8000006b3d7421 */ /* 0x000fe20000010100 */
[----:B------:R-:W-:Y:S01]  /*1710*/  FMUL.FTZ R101, R32, R105 ;  /* 0x0000006920657220 */ /* 0x000fe20000410000 */
[----:B------:R-:W-:Y:S01]  /*1720*/  FMUL.FTZ R60, R105, R60 ;  /* 0x0000003c693c7220 */ /* 0x000fe20000410000 */
[----:B---3--:R-:W-:Y:S01]  /*1730*/  FADD.FTZ R32, -R90, 1 ;  /* 0x3f8000005a207421 */ /* 0x008fe20000010100 */
[----:B------:R-:W-:Y:S01]  /*1740*/  FMUL.FTZ R69, R23, R51 ;  /* 0x0000003317457220 */ /* 0x000fe20000410000 */
[----:B------:R-:W-:Y:S01]  /*1750*/  BAR.SYNC.DEFER_BLOCKING 0x0 ;  /* 0x0000000000007b1d */ /* 0x000fe20000010000 */
        /* <DEDUP_REMOVED lines=8> */
[----:B------:R-:W3:Y:S01]  /*17e0*/  LDC.64 R102, c[0x0][0x508] ;  /* 0x00014200ff667b82 */ /* 0x000ee20000000a00 */
[----:B------:R-:W-:Y:S01]  /*17f0*/  FMUL.FTZ R83, R69, R62 ;  /* 0x0000003e45537220 */ /* 0x000fe20000410000 */
[----:B------:R-:W-:Y:S01]  /*1800*/  FMUL.FTZ R81, R61, R32 ;  /* 0x000000203d517220 */ /* 0x000fe20000410000 */
[----:B------:R-:W-:Y:S01]  /*1810*/  FMUL.FTZ R82, R60, R63 ;  /* 0x0000003f3c527220 */ /* 0x000fe20000410000 */
[----:B------:R-:W-:Y:S01]  /*1820*/  FADD.FTZ R32, -R106, 1 ;  /* 0x3f8000006a207421 */ /* 0x000fe20000010100 */
[----:B0-----:R-:W-:Y:S01]  /*1830*/  FADD.FTZ R63, -R109, 1 ;  /* 0x3f8000006d3f7421 */ /* 0x001fe20000010100 */
[----:B----4-:R-:W-:Y:S01]  /*1840*/  FADD.FTZ R62, -R108, 1 ;  /* 0x3f8000006c3e7421 */ /* 0x010fe20000010100 */
[----:B------:R-:W-:Y:S01]  /*1850*/  FADD.FTZ R61, -R99, 1 ;  /* 0x3f800000633d7421 */ /* 0x000fe20000010100 */
[----:B------:R-:W-:Y:S01]  /*1860*/  FFMA.FTZ R60, R37, R32, 1 ;  /* 0x3f800000253c7423 */ /* 0x000fe20000010020 */
[----:B------:R-:W-:Y:S01]  /*1870*/  FFMA.FTZ R69, R38, R63, 1 ;  /* 0x3f80000026457423 */ /* 0x000fe2000001003f */
[----:B------:R-:W-:Y:S01]  /*1880*/  FFMA.FTZ R68, R39, R62, 1 ;  /* 0x3f80000027447423 */ /* 0x000fe2000001003e */
[----:B------:R-:W-:Y:S01]  /*1890*/  FFMA.FTZ R61, R36, R61, 1 ;  /* 0x3f800000243d7423 */ /* 0x000fe2000001003d */
[----:B------:R-:W0:Y:S01]  /*18a0*/  LDC.64 R104, c[0x0][0x558] ;  /* 0x00015600ff687b82 */ /* 0x000e220000000a00 */
[----:B------:R-:W-:Y:S01]  /*18b0*/  FMUL.FTZ R90, R33, R90 ;  /* 0x0000005a215a7220 */ /* 0x000fe20000410000 */
[----:B------:R-:W-:Y:S01]  /*18c0*/  FMUL.FTZ R107, R34, R107 ;  /* 0x0000006b226b7220 */ /* 0x000fe20000410000 */
[----:B------:R-:W-:Y:S01]  /*18d0*/  STS.128 [R131], R64 ;  /* 0x0000004083007388 */ /* 0x000fe20000000c00 */
        /* <DEDUP_REMOVED lines=12> */
[----:B-----5:R-:W-:Y:S01]  /*19a0*/  FADD.FTZ R32, -R112, 1 ;  /* 0x3f80000070207421 */ /* 0x020fe20000010100 */
        /* <DEDUP_REMOVED lines=21> */
[----:B---3--:R-:W-:-:S04]  /*1b00*/  IMAD.WIDE.U32 R32, R102, UR18, R2 ;  /* 0x0000001266207c25 */ /* 0x008fc8000f8e0002 */
[----:B------:R-:W-:Y:S01]  /*1b10*/  FMUL.FTZ R99, R36, R99 ;  /* 0x0000006324637220 */ /* 0x000fe20000410000 */
[----:B------:R-:W-:Y:S01]  /*1b20*/  FMUL.FTZ R106, R37, R106 ;  /* 0x0000006a256a7220 */ /* 0x000fe20000410000 */
[----:B------:R2:W-:Y:S01]  /*1b30*/  STS.128 [R131+0x20], R84 ;  /* 0x0000205483007388 */ /* 0x0005e20000000c00 */
[----:B------:R-:W-:Y:S02]  /*1b40*/  IMAD R33, R103, UR18, R33 ;  /* 0x0000001267217c24 */ /* 0x000fe4000f8e0221 */
[----:B------:R-:W-:Y:S01]  /*1b50*/  FMUL.FTZ R109, R38, R109 ;  /* 0x0000006d266d7220 */ /* 0x000fe20000410000 */
[----:B------:R-:W-:Y:S01]  /*1b60*/  FMUL.FTZ R108, R39, R108 ;  /* 0x0000006c276c7220 */ /* 0x000fe20000410000 */
[----:B------:R3:W-:Y:S01]  /*1b70*/  STS.128 [R131+0x30], R92 ;  /* 0x0000305c83007388 */ /* 0x0007e20000000c00 */
[----:B------:R-:W-:-:S03]  /*1b80*/  NOP ;  /* 0x0000000000007918 */ /* 0x000fc60000000000 */
[----:B------:R-:W4:Y:S01]  /*1b90*/  LDS.128 R60, [R132] ;  /* 0x00000000843c7984 */ /* 0x000f220000000c00 */
[----:B-1----:R-:W-:Y:S01]  /*1ba0*/  FMUL.FTZ R81, R20, R101 ;  /* 0x0000006514517220 */ /* 0x002fe20000410000 */
[----:B------:R-:W-:Y:S01]  /*1bb0*/  FMUL.FTZ R80, R21, R90 ;  /* 0x0000005a15507220 */ /* 0x000fe20000410000 */
[----:B------:R-:W-:Y:S01]  /*1bc0*/  IMAD.WIDE.U32 R20, R138, UR10, R32 ;  /* 0x0000000a8a147c25 */ /* 0x000fe2000f8e0020 */
[----:B------:R-:W1:Y:S03]  /*1bd0*/  LDS.128 R72, [R132+0x200] ;  /* 0x0002000084487984 */ /* 0x000e660000000c00 */
[----:B------:R-:W-:Y:S01]  /*1be0*/  FMUL.FTZ R83, R22, R107 ;  /* 0x0000006b16537220 */ /* 0x000fe20000410000 */
[----:B------:R-:W-:Y:S01]  /*1bf0*/  FMUL.FTZ R82, R23, R100 ;  /* 0x0000006417527220 */ /* 0x000fe20000410000 */
[----:B------:R-:W-:Y:S01]  /*1c00*/  IMAD R21, R138, UR11, R21 ;  /* 0x0000000b8a157c24 */ /* 0x000fe2000f8e0215 */
[----:B------:R-:W5:Y:S01]  /*1c10*/  LDS.128 R68, [R132+0x400] ;  /* 0x0004000084447984 */ /* 0x000f620000000c00 */
[----:B0-----:R-:W-:Y:S01]  /*1c20*/  LEA R22, P0, R20, R104, 0x2 ;  /* 0x0000006814167211 */ /* 0x001fe200078010ff */
[----:B--2---:R-:W-:Y:S01]  /*1c30*/  FMUL.FTZ R85, R24, R99 ;  /* 0x0000006318557220 */ /* 0x004fe20000410000 */
[----:B------:R-:W-:Y:S01]  /*1c40*/  FFMA.FTZ R24, R16, R79, R141 ;  /* 0x0000004f10187223 */ /* 0x000fe2000001008d */
[----:B------:R-:W0:Y:S01]  /*1c50*/  LDS.128 R64, [R132+0x600] ;  /* 0x0006000084407984 */ /* 0x000e220000000c00 */
        /* <DEDUP_REMOVED lines=11> */
[----:B---3--:R-:W-:Y:S01]  /*1d10*/  FMUL.FTZ R93, R28, R111 ;  /* 0x0000006f1c5d7220 */ /* 0x008fe20000410000 */
[----:B------:R-:W-:Y:S01]  /*1d20*/  FMUL.FTZ R92, R29, R112 ;  /* 0x000000701d5c7220 */ /* 0x000fe20000410000 */
[----:B------:R-:W-:Y:S01]  /*1d30*/  FMUL.FTZ R95, R30, R113 ;  /* 0x000000711e5f7220 */ /* 0x000fe20000410000 */
[----:B------:R-:W-:Y:S01]  /*1d40*/  FMUL.FTZ R94, R31, R140 ;  /* 0x0000008c1f5e7220 */ /* 0x000fe20000410000 */
[----:B------:R-:W-:Y:S01]  /*1d50*/  FFMA.FTZ R23, R19, R78, R22 ;  /* 0x0000004e13177223 */ /* 0x000fe20000010016 */
[----:B----4-:R2:W-:Y:S04]  /*1d60*/  STG.E.128 desc[UR16][R20.64], R60 ;  /* 0x0000003c14007986 */ /* 0x0105e8000c101d10 */
[----:B-1----:R2:W-:Y:S04]  /*1d70*/  STG.E.128 desc[UR16][R20.64+0x200], R72 ;  /* 0x0002004814007986 */ /* 0x0025e8000c101d10 */
[----:B-----5:R2:W-:Y:S04]  /*1d80*/  STG.E.128 desc[UR16][R20.64+0x400], R68 ;  /* 0x0004004414007986 */ /* 0x0205e8000c101d10 */
[----:B0-----:R2:W-:Y:S01]  /*1d90*/  STG.E.128 desc[UR16][R20.64+0x600], R64 ;  /* 0x0006004014007986 */ /* 0x0015e2000c101d10 */
[----:B------:R-:W-:Y:S05]  /*1da0*/  BRA.U !UP0, `(.L_x_14581) ;  /* 0x00000001089c7547 */ /* 0x000fea000b800000 */
[----:B------:R-:W-:Y:S01]  /*1db0*/  BAR.SYNC.DEFER_BLOCKING 0x0 ;  /* 0x0000000000007b1d */ /* 0x000fe20000010000 */
[----:B------:R-:W-:Y:S01]  /*1dc0*/  FMUL.FTZ R44, R44, R91 ;  /* 0x0000005b2c2c7220 */ /* 0x000fe20000410000 */
[----:B------:R-:W-:Y:S01]  /*1dd0*/  FMUL.FTZ R45, R45, R96 ;  /* 0x000000602d2d7220 */ /* 0x000fe20000410000 */
[----:B------:R-:W-:Y:S01]  /*1de0*/  FMUL.FTZ R46, R46, R97 ;  /* 0x000000612e2e7220 */ /* 0x000fe20000410000 */
[----:B------:R-:W-:Y:S01]  /*1df0*/  FMUL.FTZ R47, R47, R98 ;  /* 0x000000622f2f7220 */ /* 0x000fe20000410000 */
[----:B------:R-:W-:-:S03]  /*1e00*/  FMUL.FTZ R48, R48, R101 ;  /* 0x0000006530307220 */ /* 0x000fc60000410000 */
[----:B--2---:R-:W0:Y:S01]  /*1e10*/  LDC.64 R20, c[0x0][0x430] ;  /* 0x00010c00ff147b82 */ /* 0x004e220000000a00 */
        /* <DEDUP_REMOVED lines=20> */
[----:B-1----:R-:W-:-:S03]  /*1f60*/  IMAD.WIDE.U32 R2, R138, R40, R2 ;  /* 0x000000288a027225 */ /* 0x002fc600078e0002 */
[----:B------:R-:W1:Y:S01]  /*1f70*/  LDS.128 R28, [R132+0x200] ;  /* 0x00020000841c7984 */ /* 0x000e620000000c00 */
[----:B------:R-:W-:Y:S01]  /*1f80*/  IMAD R3, R138, R41, R3 ;  /* 0x000000298a037224 */ /* 0x000fe200078e0203 */
        /* <DEDUP_REMOVED lines=9> */
.L_x_14581:
[----:B0-----:R-:W-:Y:S01]  /*2020*/  FFMA.FTZ R2, R12, R81, R23 ;  /* 0x000000510c027223 */ /* 0x001fe20000010017 */
[----:B------:R-:W0:Y:S01]  /*2030*/  LDCU UR6, c[0x0][0x38c] ;  /* 0x00007180ff0677ac */ /* 0x000e220008000800 */
[----:B--2---:R-:W-:Y:S02]  /*2040*/  CS2R R20, SRZ ;  /* 0x0000000000147805 */ /* 0x004fe4000001ff00 */
        /* <DEDUP_REMOVED lines=67> */
.L_x_14664:
[----:B------:R-:W5:Y:S01]  /*2480*/  S2R R98, SR_TID.X ;  /* 0x0000000000627919 */ /* 0x000f620000002100 */
[----:B---3--:R-:W-:Y:S01]  /*2490*/  UIMAD.WIDE.U32 UR10, UR6, UR18, URZ ;  /* 0x00000012060a72a5 */ /* 0x008fe2000f8e00ff */
[----:B0-2---:R-:W-:-:S03]  /*24a0*/  IMAD.WIDE.U32 R2, R138, UR12, RZ ;  /* 0x0000000c8a027c25 */ /* 0x005fc6000f8e00ff */
[----:B------:R-:W-:Y:S01]  /*24b0*/  UIMAD UR9, UR6, UR19, UR11 ;  /* 0x00000013060972a4 */ /* 0x000fe2000f8e020b */
[----:B------:R-:W-:Y:S01]  /*24c0*/  IMAD R52, R138, UR13, R3 ;  /* 0x0000000d8a347c24 */ /* 0x000fe2000f8e0203 */
[----:B------:R-:W-:Y:S01]  /*24d0*/  ULEA UR36, UP0, UR10, UR31, 0x2 ;  /* 0x0000001f0a247291 */ /* 0x000fe2000f8010ff */
[----:B------:R-:W-:-:S03]  /*24e0*/  R2UR UR11, R3 ;  /* 0x00000000030b72ca */ /* 0x000fc600000e0000 */
[----:B------:R-:W-:Y:S01]  /*24f0*/  ULEA.HI.X UR9, UR10, UR30, UR9, 0x2, UP0 ;  /* 0x0000001e0a097291 */ /* 0x000fe200080f1409 */
[----:B------:R-:W-:Y:S02]  /*2500*/  R2UR UR11, R52 ;  /* 0x00000000340b72ca */ /* 0x000fe400000e0000 */
[----:B------:R-:W-:Y:S02]  /*2510*/  MOV R84, UR36 ;  /* 0x0000002400547c02 */ /* 0x000fe40008000f00 */
[----:B------:R-:W-:Y:S02]  /*2520*/  R2UR UR10, R2 ;  /* 0x00000000020a72ca */ /* 0x000fe400000e0000 */
[----:B------:R-:W-:Y:S02]  /*2530*/  MOV R85, UR9 ;  /* 0x0000000900557c02 */ /* 0x000fe40008000f00 */
[----:B-----5:R-:W-:-:S04]  /*2540*/  SHF.L.U32 R90, R98, 0x3, RZ ;  /* 0x00000003625a7819 */ /* 0x020fc800000006ff */
[----:B------:R-:W-:-:S05]  /*2550*/  LOP3.LUT R3, R135, 0x1f00, R90, 0xf8, !PT ;  /* 0x00001f0087037812 */ /* 0x000fca00078ef85a */
[----:B------:R-:W-:-:S05]  /*2560*/  IMAD.WIDE.U32 R84, R3, 0x10, R84 ;  /* 0x0000001003547825 */ /* 0x000fca00078e0054 */
[----:B-1----:R-:W3:Y:S04]  /*2570*/  LDG.E.128 R52, desc[UR16][R84.64] ;  /* 0x0000001054347981 */ /* 0x002ee8000c1e1d00 */
[----:B------:R-:W5:Y:S04]  /*2580*/  LDG.E.128 R56, desc[UR16][R84.64+0x200] ;  /* 0x0002001054387981 */ /* 0x000f68000c1e1d00 */
[----:B------:R-:W2:Y:S04]  /*2590*/  LDG.E.128 R60, desc[UR16][R84.64+0x400] ;  /* 0x00040010543c7981 */ /* 0x000ea8000c1e1d00 */
[----:B------:R-:W2:Y:S01]  /*25a0*/  LDG.E.128 R64, desc[UR16][R84.64+0x600] ;  /* 0x0006001054407981 */ /* 0x000ea2000c1e1d00 */
[----:B------:R-:W-:-:S03]  /*25b0*/  UIMAD.WIDE.U32 UR10, UR6, UR14, UR10 ;  /* 0x0000000e060a72a5 */ /* 0x000fc6000f8e000a */
[----:B------:R-:W2:Y:S04]  /*25c0*/  LDG.E.128 R68, desc[UR16][R84.64+0x800] ;  /* 0x0008001054447981 */ /* 0x000ea8000c1e1d00 */
[----:B------:R-:W2:Y:S04]  /*25d0*/  LDG.E.128 R72, desc[UR16][R84.64+0xa00] ;  /* 0x000a001054487981 */ /* 0x000ea8000c1e1d00 */
[----:B------:R-:W2:Y:S04]  /*25e0*/  LDG.E.128 R76, desc[UR16][R84.64+0xc00] ;  /* 0x000c0010544c7981 */ /* 0x000ea8000c1e1d00 */
[----:B------:R0:W2:Y:S01]  /*25f0*/  LDG.E.128 R80, desc[UR16][R84.64+0xe00] ;  /* 0x000e001054507981 */ /* 0x0000a2000c1e1d00 */
[----:B------:R-:W-:-:S02]  /*2600*/  UIMAD UR9, UR6, UR15, UR11 ;  /* 0x0000000f060972a4 */ /* 0x000fc4000f8e020b */
[----:B----4-:R-:W-:-:S04]  /*2610*/  ULEA UR11, UP0, UR10, UR20, 0x3 ;  /* 0x000000140a0b7291 */ /* 0x010fc8000f8018ff */
[----:B------:R-:W-:Y:S02]  /*2620*/  ULEA.HI.X UR10, UR10, UR21, UR9, 0x3, UP0 ;  /* 0x000000150a0a7291 */ /* 0x000fe400080f1c09 */
[----:B------:R-:W-:-:S04]  /*2630*/  MOV R2, UR11 ;  /* 0x0000000b00027c02 */ /* 0x000fc80008000f00 */
[----:B------:R-:W-:-:S06]  /*2640*/  MOV R3, UR10 ;  /* 0x0000000a00037c02 */ /* 0x000fcc0008000f00 */
[----:B------:R-:W4:Y:S01]  /*2650*/  LDG.E.64 R2, desc[UR16][R2.64] ;  /* 0x0000001002027981 */ /* 0x000f22000c1e1b00 */
        /* <DEDUP_REMOVED lines=17> */
[----:B------:R-:W-:Y:S04]  /*2770*/  STS.128 [R132+0xc60], R76 ;  /* 0x000c604c84007388 */ /* 0x000fe80000000c00 */
[----:B------:R2:W-:Y:S01]  /*2780*/  STS.128 [R132+0xe70], R80 ;  /* 0x000e705084007388 */ /* 0x0005e20000000c00 */
[----:B------:R-:W-:-:S03]  /*2790*/  NOP ;  /* 0x0000000000007918 */ /* 0x000fc60000000000 */
[----:B------:R-:W5:Y:S01]  /*27a0*/  LDG.E.64 R84, desc[UR16][R84.64] ;  /* 0x0000001054547981 */ /* 0x000f62000c1e1b00 */
[----:B------:R-:W-:Y:S01]  /*27b0*/  SHF.L.U32 R86, R134, 0x8, RZ ;  /* 0x0000000886567819 */ /* 0x000fe200000006ff */
[----:B------:R-:W1:Y:S01]  /*27c0*/  S2UR UR10, SR_CgaCtaId ;  /* 0x00000000000a79c3 */ /* 0x000e620000008800 */
        /* <DEDUP_REMOVED lines=76> */
[----:B0-----:R-:W-:-:S04]  /*2c90*/  IADD3 R3, PT, PT, R86, -0x100, RZ ;  /* 0xffffff0056037810 */ /* 0x001fc80007ffe0ff */
[----:B------:R-:W-:-:S03]  /*2ca0*/  LOP3.LUT R3, R3, 0x100, RZ, 0xc0, !PT ;  /* 0x0000010003037812 */ /* 0x000fc600078ec0ff */
[----:B------:R-:W-:Y:S01]  /*2cb0*/  MUFU.SIN R162, R55 ;  /* 0x0000003700a27308 */ /* 0x000fe20000000400 */
[----:B-1----:R-:W-:Y:S01]  /*2cc0*/  FMUL.FTZ R54, R124, R2 ;  /* 0x000000027c367220 */ /* 0x002fe20000410000 */
[----:B------:R-:W-:Y:S01]  /*2cd0*/  IADD3 R3, PT, PT, R3, UR6, RZ ;  /* 0x0000000603037c10 */ /* 0x000fe2000fffe0ff */
[C---:B--2---:R-:W-:Y:S01]  /*2ce0*/  FMUL.FTZ R175, R174.reuse, R175 ;  /* 0x000000afaeaf7220 */ /* 0x044fe20000410000 */
[----:B------:R-:W-:-:S04]  /*2cf0*/  FMUL.FTZ R174, R174, R63 ;  /* 0x0000003faeae7220 */ /* 0x000fc80000410000 */
        /* <DEDUP_REMOVED lines=16> */
[----:B------:R-:W-:Y:S01]  /*2e00*/  MUFU.SIN R166, R53 ;  /* 0x0000003500a67308 */ /* 0x000fe20000000400 */
[-C--:B0-----:R-:W-:Y:S01]  /*2e10*/  FMUL.FTZ R59, R125, R2.reuse ;  /* 0x000000027d3b7220 */ /* 0x081fe20000410000 */
[----:B------:R-:W-:-:S06]  /*2e20*/  FMUL.FTZ R2, R116, R2 ;  /* 0x0000000274027220 */ /* 0x000fcc0000410000 */
[----:B------:R-:W-:Y:S01]  /*2e30*/  MUFU.COS R72, R53 ;  /* 0x0000003500487308 */ /* 0x000fe20000000000 */
[-C--:B-----5:R-:W-:Y:S01]  /*2e40*/  FMUL.FTZ R155, R0, R84.reuse ;  /* 0x00000054009b7220 */ /* 0x0a0fe20000410000 */
[-C--:B------:R-:W-:Y:S01]  /*2e50*/  FMUL.FTZ R154, R114, R84.reuse ;  /* 0x00000054729a7220 */ /* 0x080fe20000410000 */
[-C--:B------:R-:W-:Y:S01]  /*2e60*/  FMUL.FTZ R153, R112, R84.reuse ;  /* 0x0000005470997220 */ /* 0x080fe20000410000 */
[-C--:B------:R-:W-:Y:S01]  /*2e70*/  FMUL.FTZ R152, R111, R84.reuse ;  /* 0x000000546f987220 */ /* 0x080fe20000410000 */
[-C--:B------:R-:W-:Y:S01]  /*2e80*/  FMUL.FTZ R151, R110, R84.reuse ;  /* 0x000000546e977220 */ /* 0x080fe20000410000 */
[-C--:B------:R-:W-:Y:S02]  /*2e90*/  FMUL.FTZ R150, R109, R84.reuse ;  /* 0x000000546d967220 */ /* 0x080fe40000410000 */
[----:B------:R-:W0:Y:S01]  /*2ea0*/  MUFU.EX2 R158, R3 ;  /* 0x00000003009e7308 */ /* 0x000e220000000800 */
[-C--:B------:R-:W-:Y:S01]  /*2eb0*/  FMUL.FTZ R149, R108, R84.reuse ;  /* 0x000000546c957220 */ /* 0x080fe20000410000 */
[-C--:B------:R-:W-:Y:S01]  /*2ec0*/  FMUL.FTZ R148, R107, R84.reuse ;  /* 0x000000546b947220 */ /* 0x080fe20000410000 */
[-C--:B------:R-:W-:Y:S01]  /*2ed0*/  FMUL.FTZ R147, R106, R84.reuse ;  /* 0x000000546a937220 */ /* 0x080fe20000410000 */
[-C--:B------:R-:W-:Y:S01]  /*2ee0*/  FMUL.FTZ R146, R105, R84.reuse ;  /* 0x0000005469927220 */ /* 0x080fe20000410000 */
[-C--:B------:R-:W-:Y:S01]  /*2ef0*/  FMUL.FTZ R145, R104, R84.reuse ;  /* 0x0000005468917220 */ /* 0x080fe20000410000 */
[-C--:B------:R-:W-:Y:S01]  /*2f00*/  FMUL.FTZ R144, R103, R84.reuse ;  /* 0x0000005467907220 */ /* 0x080fe20000410000 */
[-C--:B------:R-:W-:Y:S01]  /*2f10*/  FMUL.FTZ R143, R102, R84.reuse ;  /* 0x00000054668f7220 */ /* 0x080fe20000410000 */
[----:B------:R-:W-:Y:S01]  /*2f20*/  MUFU.COS R53, R80 ;  /* 0x0000005000357308 */ /* 0x000fe20000000000 */
[-C--:B------:R-:W-:Y:S01]  /*2f30*/  FMUL.FTZ R142, R101, R84.reuse ;  /* 0x00000054658e7220 */ /* 0x080fe20000410000 */
[-C--:B------:R-:W-:Y:S01]  /*2f40*/  FMUL.FTZ R140, R100, R84.reuse ;  /* 0x00000054648c7220 */ /* 0x080fe20000410000 */
[----:B------:R-:W-:Y:S01]  /*2f50*/  FMUL.FTZ R201, R99, R84 ;  /* 0x0000005463c97220 */ /* 0x000fe20000410000 */
[-C--:B------:R-:W-:Y:S01]  /*2f60*/  FMUL.FTZ R200, R0, -R85.reuse ;  /* 0x8000005500c87220 */ /* 0x080fe20000410000 */
[-C--:B------:R-:W-:Y:S01]  /*2f70*/  FMUL.FTZ R199, R114, -R85.reuse ;  /* 0x8000005572c77220 */ /* 0x080fe20000410000 */
[-C--:B------:R-:W-:Y:S01]  /*2f80*/  FMUL.FTZ R198, R112, -R85.reuse ;  /* 0x8000005570c67220 */ /* 0x080fe20000410000 */
[----:B------:R-:W-:Y:S01]  /*2f90*/  FMUL.FTZ R197, R111, -R85 ;  /* 0x800000556fc57220 */ /* 0x000fe20000410000 */
        /* <DEDUP_REMOVED lines=12> */
[-C--:B------:R-:W-:Y:S01]  /*3060*/  FMUL.FTZ R188, R102, -R85.reuse ;  /* 0x8000005566bc7220 */ /* 0x080fe20000410000 */
[-C--:B------:R-:W-:Y:S01]  /*3070*/  FMUL.FTZ R186, R101, -R85.reuse ;  /* 0x8000005565ba7220 */ /* 0x080fe20000410000 */
[-C--:B------:R-:W-:Y:S01]  /*3080*/  FMUL.FTZ R184, R100, -R85.reuse ;  /* 0x8000005564b87220 */ /* 0x080fe20000410000 */
[----:B------:R-:W-:Y:S01]  /*3090*/  FMUL.FTZ R203, R99, -R85 ;  /* 0x8000005563cb7220 */ /* 0x000fe20000410000 */
        /* <DEDUP_REMOVED lines=8> */
[----:B------:R-:W-:Y:S02]  /*3120*/  FMUL.FTZ R156, R156, R81 ;  /* 0x000000519c9c7220 */ /* 0x000fe40000410000 */
[----:B------:R1:W2:Y:S02]  /*3130*/  LDS.128 R80, [R87+0x70] ;  /* 0x0000700057507984 */ /* 0x0002a40000000c00 */
[----:B------:R-:W4:Y:S01]  /*3140*/  MUFU.EX2 R59, R59 ;  /* 0x0000003b003b7308 */ /* 0x000f220000000800 */
[C---:B---3--:R-:W-:Y:S01]  /*3150*/  FMUL.FTZ R183, R55.reuse, R60 ;  /* 0x0000003c37b77220 */ /* 0x048fe20000410000 */
[----:B------:R-:W-:-:S02]  /*3160*/  FMUL.FTZ R182, R55, R182 ;  /* 0x000000b637b67220 */ /* 0x000fc40000410000 */
[----:B------:R1:W3:Y:S04]  /*3170*/  LDS.128 R52, [R87] ;  /* 0x0000000057347984 */ /* 0x0002e80000000c00 */
[----:B------:R-:W5:Y:S01]  /*3180*/  MUFU.EX2 R61, R61 ;  /* 0x0000003d003d7308 */ /* 0x000f620000000800 */
[C---:B0-----:R-:W-:Y:S01]  /*3190*/  FMUL.FTZ R181, R57.reuse, R62 ;  /* 0x0000003e39b57220 */ /* 0x041fe20000410000 */
[----:B------:R-:W-:-:S06]  /*31a0*/  FMUL.FTZ R180, R57, R180 ;  /* 0x000000b439b47220 */ /* 0x000fcc0000410000 */
[----:B------:R-:W0:Y:S01]  /*31b0*/  MUFU.EX2 R67, R67 ;  /* 0x0000004300437308 */ /* 0x000e220000000800 */
[C---:B----4-:R-:W-:Y:S01]  /*31c0*/  FMUL.FTZ R179, R59.reuse, R64 ;  /* 0x000000403bb37220 */ /* 0x050fe20000410000 */
[----:B------:R-:W-:Y:S02]  /*31d0*/  FMUL.FTZ R178, R59, R178 ;  /* 0x000000b23bb27220 */ /* 0x000fe40000410000 */
[----:B------:R1:W4:Y:S04]  /*31e0*/  LDS.128 R56, [R87+0x10] ;  /* 0x0000100057387984 */ /* 0x0003280000000c00 */
[----:B------:R-:W1:Y:S01]  /*31f0*/  MUFU.EX2 R69, R69 ;  /* 0x0000004500457308 */ /* 0x000e620000000800 */
[C---:B-----5:R-:W-:Y:S01]  /*3200*/  FMUL.FTZ R177, R61.reuse, R66 ;  /* 0x000000423db17220 */ /* 0x060fe20000410000 */
[----:B------:R-:W-:-:S02]  /*3210*/  FMUL.FTZ R176, R61, R176 ;  /* 0x000000b03db07220 */ /* 0x000fc40000410000 */
[----:B------:R1:W2:Y:S04]  /*3220*/  LDS.128 R60, [R87+0x20] ;  /* 0x00002000573c7984 */ /* 0x0002a80000000c00 */
[----:B------:R-:W5:Y:S01]  /*3230*/  MUFU.EX2 R71, R71 ;  /* 0x0000004700477308 */ /* 0x000f620000000800 */
[C---:B0-----:R-:W-:Y:S01]  /*3240*/  FMUL.FTZ R171, R67.reuse, R68 ;  /* 0x0000004443ab7220 */ /* 0x041fe20000410000 */
[----:B------:R-:W-:Y:S02]  /*3250*/  FMUL.FTZ R170, R67, R170 ;  /* 0x000000aa43aa7220 */ /* 0x000fe40000410000 */
[----:B------:R0:W0:Y:S04]  /*3260*/  LDS.128 R64, [R87+0x30] ;  /* 0x0000300057407984 */ /* 0x0000280000000c00 */
[----:B------:R-:W3:Y:S01]  /*3270*/  MUFU.EX2 R73, R73 ;  /* 0x0000004900497308 */ /* 0x000ee20000000800 */
[C---:B-1----:R-:W-:Y:S01]  /*3280*/  FMUL.FTZ R169, R69.reuse, R70 ;  /* 0x0000004645a97220 */ /* 0x042fe20000410000 */
[----:B------:R-:W-:-:S06]  /*3290*/  FMUL.FTZ R168, R69, R168 ;  /* 0x000000a845a87220 */ /* 0x000fcc0000410000 */
[----:B------:R-:W1:Y:S01]  /*32a0*/  MUFU.EX2 R75, R75 ;  /* 0x0000004b004b7308 */ /* 0x000e620000000800 */
[C---:B-----5:R-:W-:Y:S01]  /*32b0*/  FMUL.FTZ R167, R71.reuse, R72 ;  /* 0x0000004847a77220 */ /* 0x060fe20000410000 */
[----:B------:R-:W-:Y:S02]  /*32c0*/  FMUL.FTZ R166, R71, R166 ;  /* 0x000000a647a67220 */ /* 0x000fe40000410000 */
[----:B------:R0:W0:Y:S04]  /*32d0*/  LDS.128 R68, [R87+0x40] ;  /* 0x0000400057447984 */ /* 0x0000280000000c00 */
[----:B------:R-:W5:Y:S01]  /*32e0*/  MUFU.EX2 R77, R77 ;  /* 0x0000004d004d7308 */ /* 0x000f620000000800 */
[C---:B---3--:R-:W-:Y:S01]  /*32f0*/  FMUL.FTZ R165, R73.reuse, R74 ;  /* 0x0000004a49a57220 */ /* 0x048fe20000410000 */
[----:B------:R-:W-:Y:S01]  /*3300*/  FMUL.FTZ R164, R73, R164 ;  /* 0x000000a449a47220 */ /* 0x000fe20000410000 */
[C---:B-1----:R-:W-:Y:S01]  /*3310*/  FMUL.FTZ R163, R75.reuse, R76 ;  /* 0x0000004c4ba37220 */ /* 0x042fe20000410000 */
[----:B------:R-:W-:-:S02]  /*3320*/  FMUL.FTZ R162, R75, R162 ;  /* 0x000000a24ba27220 */ /* 0x000fc40000410000 */
[----:B------:R1:W3:Y:S01]  /*3330*/  LDS.128 R72, [R87+0x50] ;  /* 0x0000500057487984 */ /* 0x0002e20000000c00 */
[C---:B-----5:R-:W-:Y:S01]  /*3340*/  FMUL.FTZ R161, R77.reuse, R78 ;  /* 0x0000004e4da17220 */ /* 0x060fe20000410000 */
[----:B------:R-:W-:Y:S02]  /*3350*/  FMUL.FTZ R160, R77, R160 ;  /* 0x000000a04da07220 */ /* 0x000fe40000410000 */
[----:B------:R1:W0:Y:S04]  /*3360*/  LDS.128 R76, [R87+0x60] ;  /* 0x00006000574c7984 */ /* 0x0002280000000c00 */
[----:B------:R1:W-:Y:S01]  /*3370*/  STS.64 [R91+0x2550], R2 ;  /* 0x002550025b007388 */ /* 0x0003e20000000a00 */
[----:B------:R-:W-:Y:S06]  /*3380*/  BAR.SYNC.DEFER_BLOCKING 0x0 ;  /* 0x0000000000007b1d */ /* 0x000fec0000010000 */
[----:B--2-4-:R-:W-:Y:S05]  /*3390*/  @P1 BRA `(.L_x_14584) ;  /* 0x0000000000241947 */ /* 0x014fea0003800000 */
[----:B------:R-:W-:Y:S01]  /*33a0*/  ISETP.NE.AND P1, PT, R134, UR37, PT ;  /* 0x0000002586007c0c */ /* 0x000fe2000bf25270 */
[----:B------:R-:W-:Y:S01]  /*33b0*/  HFMA2 R90, -RZ, RZ, 1.875, 0 ;  /* 0x3f800000ff5a7431 */ /* 0x000fe200000001ff */
[----:B-1----:R-:W-:-:S11]  /*33c0*/  MOV R91, RZ ;  /* 0x000000ff005b7202 */ /* 0x002fd60000000f00 */
[----:B------:R-:W-:Y:S05]  /*33d0*/  @!P1 BRA `(.L_x_14585) ;  /* 0x0000000000189947 */ /* 0x000fea0003800000 */
[----:B------:R-:W-:-:S04]  /*33e0*/  LOP3.LUT R86, R86, 0x100, RZ, 0xc0, !PT ;  /* 0x0000010056567812 */ /* 0x000fc800078ec0ff */
[----:B------:R-:W-:-:S04]  /*33f0*/  IADD3 R86, PT, PT, R86, UR6, RZ ;  /* 0x0000000656567c10 */ /* 0x000fc8000fffe0ff */
[----:B------:R-:W-:-:S05]  /*3400*/  LEA R86, R86, UR9, 0x3 ;  /* 0x0000000956567c11 */ /* 0x000fca000f8e18ff */
[----:B------:R2:W4:Y:S01]  /*3410*/  LDS.64 R90, [R86+0x2550] ;  /* 0x00255000565a7984 */ /* 0x0005220000000a00 */
[----:B------:R-:W-:Y:S05]  /*3420*/  BRA `(.L_x_14585) ;  /* 0x0000000000047947 */ /* 0x000fea0003800000 */
.L_x_14584:
[----:B-1----:R-:W1:Y:S02]  /*3430*/  LDS.64 R90, [R90+UR9+0x3558] ;  /* 0x003558095a5a7984 */ /* 0x002e640008000a00 */
.L_x_14585:
[----:B------:R-:W-:Y:S05]  /*3440*/  BSYNC.RECONVERGENT B0 ;  /* 0x0000000000007941 */ /* 0x000fea0003800200 */
.L_x_14583:
[C---:B------:R-:W-:Y:S01]  /*3450*/  FMUL.FTZ R85, R129.reuse, R52 ;  /* 0x0000003481557220 */ /* 0x040fe20000410000 */
[----:B0-----:R-:W-:Y:S01]  /*3460*/  FMUL.FTZ R87, R129, R53 ;  /* 0x0000003581577220 */ /* 0x001fe20000410000 */
        /* <DEDUP_REMOVED lines=32> */
[----:B------:R-:W-:Y:S01]  /*3670*/  FMUL.FTZ R216, R122, R70 ;  /* 0x000000467ad87220 */ /* 0x000fe20000410000 */
[----:B---3--:R-:W-:Y:S01]  /*3680*/  FMUL.FTZ R215, R119, R72 ;  /* 0x0000004877d77220 */ /* 0x008fe20000410000 */
[C---:B------:R-:W-:Y:S01]  /*3690*/  FFMA.FTZ R86, R181.reuse, R85, R86 ;  /* 0x00000055b5567223 */ /* 0x040fe20000010056 */
[----:B------:R-:W-:Y:S01]  /*36a0*/  FFMA.FTZ R87, R181, R96, -R84 ;  /* 0x00000060b5577223 */ /* 0x000fe20000010854 */
[----:B------:R-:W-:Y:S01]  /*36b0*/  FMUL.FTZ R84, R2, R185 ;  /* 0x000000b902547220 */ /* 0x000fe20000410000 */
[----:B------:R-:W-:Y:S01]  /*36c0*/  FMUL.FTZ R213, R119, R73 ;  /* 0x0000004977d57220 */ /* 0x000fe20000410000 */
[C---:B------:R-:W-:Y:S01]  /*36d0*/  FFMA.FTZ R86, R19.reuse, R230, R86 ;  /* 0x000000e613567223 */ /* 0x040fe20000010056 */
[----:B------:R-:W-:Y:S01]  /*36e0*/  FFMA.FTZ R87, R19, R234, R87 ;  /* 0x000000ea13577223 */ /* 0x000fe20000010057 */
[----:B------:R-:W-:Y:S01]  /*36f0*/  FFMA.FTZ R84, R3, R187, R84 ;  /* 0x000000bb03547223 */ /* 0x000fe20000010054 */
[----:B------:R-:W-:Y:S01]  /*3700*/  FMUL.FTZ R212, R120, R75 ;  /* 0x0000004b78d47220 */ /* 0x000fe20000410000 */
[C---:B------:R-:W-:Y:S01]  /*3710*/  FMUL.FTZ R96, R178.reuse, R86 ;  /* 0x00000056b2607220 */ /* 0x040fe20000410000 */
[-C--:B------:R-:W-:Y:S01]  /*3720*/  FMUL.FTZ R85, R178, R87.reuse ;  /* 0x00000057b2557220 */ /* 0x080fe20000410000 */
[----:B------:R-:W-:Y:S01]  /*3730*/  FMUL.FTZ R214, R120, R74 ;  /* 0x0000004a78d67220 */ /* 0x000fe20000410000 */
[----:B------:R-:W-:Y:S01]  /*3740*/  FMUL.FTZ R217, R117, R76 ;  /* 0x0000004c75d97220 */ /* 0x000fe20000410000 */
[C---:B------:R-:W-:Y:S01]  /*3750*/  FFMA.FTZ R87, R179.reuse, R87, -R96 ;  /* 0x00000057b3577223 */ /* 0x040fe20000010860 */
[----:B------:R-:W-:Y:S01]  /*3760*/  FFMA.FTZ R96, R179, R86, R85 ;  /* 0x00000056b3607223 */ /* 0x000fe20000010055 */
[----:B------:R-:W-:Y:S01]  /*3770*/  FMUL.FTZ R85, R3, R185 ;  /* 0x000000b903557220 */ /* 0x000fe20000410000 */
[-C--:B------:R-:W-:Y:S01]  /*3780*/  FMUL.FTZ R86, R182, R84.reuse ;  /* 0x00000054b6567220 */ /* 0x080fe20000410000 */
[C---:B------:R-:W-:Y:S01]  /*3790*/  FFMA.FTZ R87, R12.reuse, R235, R87 ;  /* 0x000000eb0c577223 */ /* 0x040fe20000010057 */
[----:B------:R-:W-:Y:S01]  /*37a0*/  FFMA.FTZ R95, R12, R233, R96 ;  /* 0x000000e90c5f7223 */ /* 0x000fe20000010060 */
[----:B------:R-:W-:Y:S01]  /*37b0*/  FFMA.FTZ R85, R2, R187, -R85 ;  /* 0x000000bb02557223 */ /* 0x000fe20000010855 */
        /* <DEDUP_REMOVED lines=11> */
[----:B------:R-:W-:Y:S01]  /*3870*/  FMUL.FTZ R84, R180, R96 ;  /* 0x00000060b4547220 */ /* 0x000fe20000410000 */
[----:B------:R-:W-:Y:S01]  /*3880*/  FMUL.FTZ R222, R118, R78 ;  /* 0x0000004e76de7220 */ /* 0x000fe20000410000 */
[C---:B------:R-:W-:Y:S01]  /*3890*/  FMUL.FTZ R202, R174.reuse, R204 ;  /* 0x000000ccaeca7220 */ /* 0x040fe20000410000 */
[-C--:B------:R-:W-:Y:S01]  /*38a0*/  FMUL.FTZ R85, R174, R87.reuse ;  /* 0x00000057ae557220 */ /* 0x080fe20000410000 */
[-C--:B------:R-:W-:Y:S01]  /*38b0*/  FFMA.FTZ R84, R181, R86.reuse, -R84 ;  /* 0x00000056b5547223 */ /* 0x080fe20000010854 */
[----:B------:R-:W-:Y:S01]  /*38c0*/  FMUL.FTZ R86, R180, R86 ;  /* 0x00000056b4567220 */ /* 0x000fe20000410000 */
[C---:B------:R-:W-:Y:S01]  /*38d0*/  FFMA.FTZ R87, R175.reuse, R87, -R202 ;  /* 0x00000057af577223 */ /* 0x040fe200000108ca */
[----:B------:R-:W-:Y:S01]  /*38e0*/  FFMA.FTZ R204, R175, R204, R85 ;  /* 0x000000ccafcc7223 */ /* 0x000fe20000010055 */
[----:B------:R-:W-:Y:S01]  /*38f0*/  FMUL.FTZ R225, R115, R80 ;  /* 0x0000005073e17220 */ /* 0x000fe20000410000 */
[----:B------:R-:W-:Y:S01]  /*3900*/  FFMA.FTZ R86, R181, R96, R86 ;  /* 0x00000060b5567223 */ /* 0x000fe20000010056 */
[C---:B------:R-:W-:Y:S01]  /*3910*/  FFMA.FTZ R87, R14.reuse, R221, R87 ;  /* 0x000000dd0e577223 */ /* 0x040fe20000010057 */
[----:B------:R-:W-:Y:S01]  /*3920*/  FFMA.FTZ R204, R14, R223, R204 ;  /* 0x000000df0ecc7223 */ /* 0x000fe200000100cc */
[----:B------:R-:W-:Y:S01]  /*3930*/  FMUL.FTZ R227, R115, R81 ;  /* 0x0000005173e37220 */ /* 0x000fe20000410000 */
[----:B------:R-:W-:Y:S01]  /*3940*/  FMUL.FTZ R96, R178, R86 ;  /* 0x00000056b2607220 */ /* 0x000fe20000410000 */
[CC--:B------:R-:W-:Y:S01]  /*3950*/  FMUL.FTZ R206, R172.reuse, R87.reuse ;  /* 0x00000057acce7220 */ /* 0x0c0fe20000410000 */
[----:B------:R-:W-:Y:S01]  /*3960*/  FMUL.FTZ R202, R172, R204 ;  /* 0x000000ccacca7220 */ /* 0x000fe20000410000 */
[----:B------:R-:W-:Y:S01]  /*3970*/  ISETP.GE.AND P1, PT, R133, 0x1, PT ;  /* 0x000000018500780c */ /* 0x000fe20003f26270 */
[-C--:B------:R-:W-:Y:S01]  /*3980*/  FFMA.FTZ R96, R179, R84.reuse, -R96 ;  /* 0x00000054b3607223 */ /* 0x080fe20000010860 */
[----:B------:R-:W-:Y:S01]  /*3990*/  FMUL.FTZ R84, R178, R84 ;  /* 0x00000054b2547220 */ /* 0x000fe20000410000 */
[C---:B------:R-:W-:Y:S01]  /*39a0*/  FFMA.FTZ R206, R173.reuse, R204, R206 ;  /* 0x000000ccadce7223 */ /* 0x040fe200000100ce */
[----:B------:R-:W-:Y:S01]  /*39b0*/  FFMA.FTZ R87, R173, R87, -R202 ;  /* 0x00000057ad577223 */ /* 0x000fe200000108ca */
[----:B------:R-:W0:Y:S01]  /*39c0*/  @P0 LDC R237, c[0x0][0x38c] ;  /* 0x0000e300ffed0b82 */ /* 0x000e220000000800 */
[----:B------:R-:W-:Y:S01]  /*39d0*/  FFMA.FTZ R84, R179, R86, R84 ;  /* 0x00000056b3547223 */ /* 0x000fe20000010054 */
[C---:B------:R-:W-:Y:S01]  /*39e0*/  FFMA.FTZ R206, R15.reuse, R218, R206 ;  /* 0x000000da0fce7223 */ /* 0x040fe200000100ce */
[----:B------:R-:W-:-:S02]  /*39f0*/  FFMA.FTZ R87, R15, R226, R87 ;  /* 0x000000e20f577223 */ /* 0x000fc40000010057 */
[----:B------:R-:W-:Y:S01]  /*3a00*/  FMUL.FTZ R86, R176, R84 ;  /* 0x00000054b0567220 */ /* 0x000fe20000410000 */
[C---:B------:R-:W-:Y:S01]  /*3a10*/  FMUL.FTZ R202, R170.reuse, R206 ;  /* 0x000000ceaaca7220 */ /* 0x040fe20000410000 */
[-C--:B------:R-:W-:Y:S02]  /*3a20*/  FMUL.FTZ R85, R170, R87.reuse ;  /* 0x00000057aa557220 */ /* 0x080fe40000410000 */
[-C--:B------:R-:W-:Y:S01]  /*3a30*/  FFMA.FTZ R86, R177, R96.reuse, -R86 ;  /* 0x00000060b1567223 */ /* 0x080fe20000010856 */
[----:B------:R-:W-:Y:S01]  /*3a40*/  FMUL.FTZ R96, R176, R96 ;  /* 0x00000060b0607220 */ /* 0x000fe20000410000 */
[C---:B------:R-:W-:Y:S01]  /*3a50*/  FFMA.FTZ R87, R171.reuse, R87, -R202 ;  /* 0x00000057ab577223 */ /* 0x040fe200000108ca */
[----:B------:R-:W-:Y:S02]  /*3a60*/  FFMA.FTZ R206, R171, R206, R85 ;  /* 0x000000ceabce7223 */ /* 0x000fe40000010055 */
[----:B------:R-:W-:Y:S01]  /*3a70*/  FFMA.FTZ R96, R177, R84, R96 ;  /* 0x00000054b1607223 */ /* 0x000fe20000010060 */
[C---:B------:R-:W-:Y:S01]  /*3a80*/  FFMA.FTZ R87, R8.reuse, R207, R87 ;  /* 0x000000cf08577223 */ /* 0x040fe20000010057 */
[----:B------:R-:W-:-:S02]  /*3a90*/  FFMA.FTZ R206, R8, R205, R206 ;  /* 0x000000cd08ce7223 */ /* 0x000fc400000100ce */
[----:B------:R-:W-:Y:S01]  /*3aa0*/  FMUL.FTZ R84, R174, R96 ;  /* 0x00000060ae547220 */ /* 0x000fe20000410000 */
[C---:B------:R-:W-:Y:S01]  /*3ab0*/  FMUL.FTZ R204, R168.reuse, R87 ;  /* 0x00000057a8cc7220 */ /* 0x040fe20000410000 */
[----:B------:R-:W-:Y:S02]  /*3ac0*/  FMUL.FTZ R202, R168, R206 ;  /* 0x000000cea8ca7220 */ /* 0x000fe40000410000 */
[-C--:B------:R-:W-:Y:S01]  /*3ad0*/  FFMA.FTZ R84, R175, R86.reuse, -R84 ;  /* 0x00000056af547223 */ /* 0x080fe20000010854 */
[----:B------:R-:W-:Y:S01]  /*3ae0*/  FMUL.FTZ R86, R174, R86 ;  /* 0x00000056ae567220 */ /* 0x000fe20000410000 */
[C---:B------:R-:W-:Y:S01]  /*3af0*/  FFMA.FTZ R204, R169.reuse, R206, R204 ;  /* 0x000000cea9cc7223 */ /* 0x040fe200000100cc */
[----:B------:R-:W-:Y:S01]  /*3b00*/  FMUL.FTZ R206, R122, R71 ;  /* 0x000000477ace7220 */ /* 0x000fe20000410000 */
[----:B------:R-:W-:Y:S01]  /*3b10*/  FFMA.FTZ R87, R169, R87, -R202 ;  /* 0x00000057a9577223 */ /* 0x000fe200000108ca */
[----:B------:R-:W-:Y:S02]  /*3b20*/  FFMA.FTZ R86, R175, R96, R86 ;  /* 0x00000060af567223 */ /* 0x000fe40000010056 */
[C---:B------:R-:W-:Y:S01]  /*3b30*/  FFMA.FTZ R204, R9.reuse, R206, R204 ;  /* 0x000000ce09cc7223 */ /* 0x040fe200000100cc */
[----:B------:R-:W-:Y:S01]  /*3b40*/  FFMA.FTZ R87, R9, R216, R87 ;  /* 0x000000d809577223 */ /* 0x000fe20000010057 */
[----:B------:R-:W-:-:S02]  /*3b50*/  FMUL.FTZ R96, R172, R86 ;  /* 0x00000056ac607220 */ /* 0x000fc40000410000 */
[C---:B------:R-:W-:Y:S01]  /*3b60*/  FMUL.FTZ R202, R166.reuse, R204 ;  /* 0x000000cca6ca7220 */ /* 0x040fe20000410000 */
[-C--:B------:R-:W-:Y:S01]  /*3b70*/  FMUL.FTZ R85, R166, R87.reuse ;  /* 0x00000057a6557220 */ /* 0x080fe20000410000 */
[-C--:B------:R-:W-:Y:S01]  /*3b80*/  FFMA.FTZ R96, R173, R84.reuse, -R96 ;  /* 0x00000054ad607223 */ /* 0x080fe20000010860 */
[----:B------:R-:W-:Y:S01]  /*3b90*/  FMUL.FTZ R84, R172, R84 ;  /* 0x00000054ac547220 */ /* 0x000fe20000410000 */
[C---:B------:R-:W-:Y:S01]  /*3ba0*/  FFMA.FTZ R87, R167.reuse, R87, -R202 ;  /* 0x00000057a7577223 */ /* 0x040fe200000108ca */
[----:B------:R-:W-:Y:S02]  /*3bb0*/  FFMA.FTZ R204, R167, R204, R85 ;  /* 0x000000cca7cc7223 */ /* 0x000fe40000010055 */
[----:B------:R-:W-:Y:S01]  /*3bc0*/  FFMA.FTZ R84, R173, R86, R84 ;  /* 0x00000056ad547223 */ /* 0x000fe20000010054 */
[C---:B------:R-:W-:Y:S01]  /*3bd0*/  FFMA.FTZ R87, R10.reuse, R215, R87 ;  /* 0x000000d70a577223 */ /* 0x040fe20000010057 */
[----:B------:R-:W-:Y:S02]  /*3be0*/  FFMA.FTZ R204, R10, R213, R204 ;  /* 0x000000d50acc7223 */ /* 0x000fe400000100cc */
[----:B------:R-:W-:Y:S01]  /*3bf0*/  FMUL.FTZ R86, R170, R84 ;  /* 0x00000054aa567220 */ /* 0x000fe20000410000 */
[C---:B------:R-:W-:Y:S01]  /*3c00*/  FMUL.FTZ R208, R164.reuse, R87 ;  /* 0x00000057a4d07220 */ /* 0x040fe20000410000 */
[----:B------:R-:W-:-:S02]  /*3c10*/  FMUL.FTZ R202, R164, R204 ;  /* 0x000000cca4ca7220 */ /* 0x000fc40000410000 */
[-C--:B------:R-:W-:Y:S01]  /*3c20*/  FFMA.FTZ R86, R171, R96.reuse, -R86 ;  /* 0x00000060ab567223 */ /* 0x080fe20000010856 */
[----:B------:R-:W-:Y:S01]  /*3c30*/  FMUL.FTZ R96, R170, R96 ;  /* 0x00000060aa607220 */ /* 0x000fe20000410000 */
[C---:B------:R-:W-:Y:S01]  /*3c40*/  FFMA.FTZ R208, R165.reuse, R204, R208 ;  /* 0x000000cca5d07223 */ /* 0x040fe200000100d0 */
[----:B------:R-:W-:Y:S02]  /*3c50*/  FFMA.FTZ R87, R165, R87, -R202 ;  /* 0x00000057a5577223 */ /* 0x000fe400000108ca */
        /* <DEDUP_REMOVED lines=27> */
[C---:B------:R-:W-:Y:S01]  /*3e10*/  FFMA.FTZ R87, R159.reuse, R87, -R202 ;  /* 0x000000579f577223 */ /* 0x040fe200000108ca */
[----:B------:R-:W-:Y:S01]  /*3e20*/  FMUL.FTZ R96, R164, R96 ;  /* 0x00000060a4607220 */ /* 0x000fe20000410000 */
[----:B------:R-:W-:Y:S02]  /*3e30*/  FFMA.FTZ R204, R159, R204, R85 ;  /* 0x000000cc9fcc7223 */ /* 0x000fe40000010055 */
[C---:B------:R-:W-:Y:S01]  /*3e40*/  FFMA.FTZ R87, R6.reuse, R225, R87 ;  /* 0x000000e106577223 */ /* 0x040fe20000010057 */
[----:B------:R-:W-:Y:S01]  /*3e50*/  FFMA.FTZ R96, R165, R84, R96 ;  /* 0x00000054a5607223 */ /* 0x000fe20000010060 */
[----:B------:R-:W-:Y:S02]  /*3e60*/  FFMA.FTZ R204, R6, R227, R204 ;  /* 0x000000e306cc7223 */ /* 0x000fe400000100cc */
[----:B------:R-:W-:Y:S01]  /*3e70*/  FMUL.FTZ R208, R156, R87 ;  /* 0x000000579cd07220 */ /* 0x000fe20000410000 */
[----:B------:R-:W-:Y:S01]  /*3e80*/  FMUL.FTZ R84, R162, R96 ;  /* 0x00000060a2547220 */ /* 0x000fe20000410000 */
[----:B------:R-:W-:-:S02]  /*3e90*/  FMUL.FTZ R202, R156, R204 ;  /* 0x000000cc9cca7220 */ /* 0x000fc40000410000 */
[----:B------:R-:W-:Y:S01]  /*3ea0*/  FFMA.FTZ R208, R157, R204, R208 ;  /* 0x000000cc9dd07223 */ /* 0x000fe200000100d0 */
[-C--:B------:R-:W-:Y:S01]  /*3eb0*/  FFMA.FTZ R84, R163, R86.reuse, -R84 ;  /* 0x00000056a3547223 */ /* 0x080fe20000010854 */
[----:B------:R-:W-:Y:S01]  /*3ec0*/  FMUL.FTZ R204, R116, R83 ;  /* 0x0000005374cc7220 */ /* 0x000fe20000410000 */
[----:B------:R-:W-:Y:S01]  /*3ed0*/  FMUL.FTZ R86, R162, R86 ;  /* 0x00000056a2567220 */ /* 0x000fe20000410000 */
[----:B------:R-:W-:Y:S01]  /*3ee0*/  FFMA.FTZ R87, R157, R87, -R202 ;  /* 0x000000579d577223 */ /* 0x000fe200000108ca */
[----:B------:R-:W-:Y:S01]  /*3ef0*/  FMUL.FTZ R202, R116, R82 ;  /* 0x0000005274ca7220 */ /* 0x000fe20000410000 */
[----:B------:R-:W-:Y:S01]  /*3f00*/  FFMA.FTZ R95, R7, R204, R208 ;  /* 0x000000cc075f7223 */ /* 0x000fe200000100d0 */
[----:B------:R-:W-:Y:S01]  /*3f10*/  FFMA.FTZ R86, R163, R96, R86 ;  /* 0x00000060a3567223 */ /* 0x000fe20000010056 */
[C---:B------:R-:W-:Y:S01]  /*3f20*/  FMUL.FTZ R85, R160.reuse, R84 ;  /* 0x00000054a0557220 */ /* 0x040fe20000410000 */
[----:B------:R-:W-:Y:S02]  /*3f30*/  FFMA.FTZ R96, R7, R202, R87 ;  /* 0x000000ca07607223 */ /* 0x000fe40000010057 */
[-C--:B------:R-:W-:Y:S01]  /*3f40*/  FMUL.FTZ R208, R160, R86.reuse ;  /* 0x00000056a0d07220 */ /* 0x080fe20000410000 */
[----:B------:R-:W2:Y:S01]  /*3f50*/  SHFL.UP PT, R224, R95, 0x1, RZ ;  /* 0x042000005fe07989 */ /* 0x000ea200000e00ff */
[----:B------:R-:W-:-:S02]  /*3f60*/  FFMA.FTZ R85, R161, R86, R85 ;  /* 0x00000056a1557223 */ /* 0x000fc40000010055 */
[----:B------:R-:W-:Y:S01]  /*3f70*/  FFMA.FTZ R208, R161, R84, -R208 ;  /* 0x00000054a1d07223 */ /* 0x000fe200000108d0 */
[----:B------:R-:W3:Y:S01]  /*3f80*/  SHFL.UP PT, R211, R96, 0x1, RZ ;  /* 0x0420000060d37989 */ /* 0x000ee200000e00ff */
[CC--:B------:R-:W-:Y:S02]  /*3f90*/  FMUL.FTZ R87, R158.reuse, R85.reuse ;  /* 0x000000559e577220 */ /* 0x0c0fe40000410000 */
[-C--:B------:R-:W-:Y:S02]  /*3fa0*/  FMUL.FTZ R84, R158, R208.reuse ;  /* 0x000000d09e547220 */ /* 0x080fe40000410000 */
[C---:B------:R-:W-:Y:S02]  /*3fb0*/  FFMA.FTZ R87, R159.reuse, R208, -R87 ;  /* 0x000000d09f577223 */ /* 0x040fe40000010857 */
[----:B------:R-:W-:Y:S02]  /*3fc0*/  FFMA.FTZ R84, R159, R85, R84 ;  /* 0x000000559f547223 */ /* 0x000fe40000010054 */
[----:B------:R-:W-:-:S02]  /*3fd0*/  FMUL.FTZ R85, R156, R87 ;  /* 0x000000579c557220 */ /* 0x000fc40000410000 */
[-C--:B------:R-:W-:Y:S02]  /*3fe0*/  FMUL.FTZ R86, R156, R84.reuse ;  /* 0x000000549c567220 */ /* 0x080fe40000410000 */
[C---:B------:R-:W-:Y:S02]  /*3ff0*/  FFMA.FTZ R208, R157.reuse, R84, R85 ;  /* 0x000000549dd07223 */ /* 0x040fe40000010055 */
[----:B------:R-:W-:-:S03]  /*4000*/  FFMA.FTZ R97, R157, R87, -R86 ;  /* 0x000000579d617223 */ /* 0x000fc60000010856 */
[----:B------:R-:W5:Y:S01]  /*4010*/  SHFL.UP PT, R85, R208, 0x1, RZ ;  /* 0x04200000d0557989 */ /* 0x000f6200000e00ff */
[CC--:B--2---:R-:W-:Y:S01]  /*4020*/  FMUL.FTZ R87, R97.reuse, R224.reuse ;  /* 0x000000e061577220 */ /* 0x0c4fe20000410000 */
[C---:B------:R-:W-:Y:S02]  /*4030*/  FMUL.FTZ R224, R208.reuse, R224 ;  /* 0x000000e0d0e07220 */ /* 0x040fe40000410000 */
[----:B------:R-:W2:Y:S01]  /*4040*/  SHFL.UP PT, R84, R97, 0x1, RZ ;  /* 0x0420000061547989 */ /* 0x000ea200000e00ff */
[-C--:B---3--:R-:W-:Y:S01]  /*4050*/  FFMA.FTZ R86, R208, R211.reuse, R87 ;  /* 0x000000d3d0567223 */ /* 0x088fe20000010057 */
[----:B------:R-:W-:-:S03]  /*4060*/  FFMA.FTZ R211, R97, R211, -R224 ;  /* 0x000000d361d37223 */ /* 0x000fc600000108e0 */
[----:B------:R-:W-:Y:S01]  /*4070*/  @P1 FADD.FTZ R95, R95, R86 ;  /* 0x000000565f5f1221 */ /* 0x000fe20000010000 */
[----:B------:R-:W-:-:S04]  /*4080*/  @P1 FADD.FTZ R96, R96, R211 ;  /* 0x000000d360601221 */ /* 0x000fc80000010000 */
[----:B------:R-:W3:Y:S04]  /*4090*/  SHFL.UP PT, R231, R95, 0x2, RZ ;  /* 0x044000005fe77989 */ /* 0x000ee800000e00ff */
[----:B------:R-:W4:Y:S01]  /*40a0*/  SHFL.UP PT, R229, R96, 0x2, RZ ;  /* 0x0440000060e57989 */ /* 0x000f2200000e00ff */
[-C--:B-----5:R-:W-:Y:S01]  /*40b0*/  FMUL.FTZ R87, R97, R85.reuse ;  /* 0x0000005561577220 */ /* 0x0a0fe20000410000 */
[----:B------:R-:W-:-:S03]  /*40c0*/  FMUL.FTZ R86, R208, R85 ;  /* 0x00000055d0567220 */ /* 0x000fc60000410000 */
[-C--:B--2---:R-:W-:Y:S01]  /*40d0*/  @P1 FFMA.FTZ R208, R208, R84.reuse, R87 ;  /* 0x00000054d0d01223 */ /* 0x084fe20000010057 */
[----:B------:R-:W-:Y:S01]  /*40e0*/  @P1 FFMA.FTZ R97, R97, R84, -R86 ;  /* 0x0000005461611223 */ /* 0x000fe20000010856 */
[----:B------:R-:W-:-:S03]  /*40f0*/  ISETP.GE.AND P1, PT, R133, 0x2, PT ;  /* 0x000000028500780c */ /* 0x000fc60003f26270 */
[----:B------:R-:W2:Y:S04]  /*4100*/  SHFL.UP PT, R224, R208, 0x2, RZ ;  /* 0x04400000d0e07989 */ /* 0x000ea800000e00ff */
[----:B------:R-:W5:Y:S01]  /*4110*/  SHFL.UP PT, R211, R97, 0x2, RZ ;  /* 0x0440000061d37989 */ /* 0x000f6200000e00ff */
[-C--:B---3--:R-:W-:Y:S01]  /*4120*/  FMUL.FTZ R84, R208, R231.reuse ;  /* 0x000000e7d0547220 */ /* 0x088fe20000410000 */
[----:B------:R-:W-:-:S03]  /*4130*/  FMUL.FTZ R231, R97, R231 ;  /* 0x000000e761e77220 */ /* 0x000fc60000410000 */
[-C--:B----4-:R-:W-:Y:S01]  /*4140*/  FFMA.FTZ R85, R97, R229.reuse, -R84 ;  /* 0x000000e561557223 */ /* 0x090fe20000010854 */
[----:B------:R-:W-:Y:S01]  /*4150*/  @P0 IADD3 R84, PT, PT, R134, -0x2, RZ ;  /* 0xfffffffe86540810 */ /* 0x000fe20007ffe0ff */
[----:B------:R-:W-:Y:S02]  /*4160*/  FFMA.FTZ R86, R208, R229, R231 ;  /* 0x000000e5d0567223 */ /* 0x000fe400000100e7 */
[----:B------:R-:W-:Y:S02]  /*4170*/  @P1 FADD.FTZ R96, R96, R85 ;  /* 0x0000005560601221 */ /* 0x000fe40000010000 */
[----:B0-----:R-:W-:Y:S02]  /*4180*/  @P0 IMAD R87, R84, R237, UR6 ;  /* 0x0000000654570e24 */ /* 0x001fe4000f8e02ed */
[----:B------:R-:W-:Y:S01]  /*4190*/  @P1 FADD.FTZ R95, R95, R86 ;  /* 0x000000565f5f1221 */ /* 0x000fe20000010000 */
[----:B------:R-:W-:Y:S01]  /*41a0*/  CS2R R84, SRZ ;  /* 0x0000000000547805 */ /* 0x000fe2000001ff00 */
[----:B------:R-:W-:-:S03]  /*41b0*/  @P0 IMAD.WIDE R86, R87, 0x10, R88 ;  /* 0x0000001057560825 */ /* 0x000fc600078e0258 */
[----:B------:R-:W0:Y:S04]  /*41c0*/  SHFL.UP PT, R236, R95, 0x4, RZ ;  /* 0x048000005fec7989 */ /* 0x000e2800000e00ff */
[----:B------:R3:W4:Y:S01]  /*41d0*/  @P0 LDG.E.64 R84, desc[UR16][R86.64+0x8] ;  /* 0x0000081056540981 */ /* 0x000722000c1e1b00 */
[CC--:B--2---:R-:W-:Y:S01]  /*41e0*/  FMUL.FTZ R229, R97.reuse, R224.reuse ;  /* 0x000000e061e57220 */ /* 0x0c4fe20000410000 */
[C---:B------:R-:W-:Y:S01]  /*41f0*/  FMUL.FTZ R224, R208.reuse, R224 ;  /* 0x000000e0d0e07220 */ /* 0x040fe20000410000 */
[----:B------:R-:W-:Y:S01]  /*4200*/  BSSY.RECONVERGENT B0, `(.L_x_14586) ;  /* 0x00000f3000007945 */ /* 0x000fe20003800200 */
[----:B------:R-:W3:Y:S01]  /*4210*/  SHFL.UP PT, R231, R96, 0x4, RZ ;  /* 0x0480000060e77989 */ /* 0x000ee200000e00ff */
[-C--:B-----5:R-:W-:Y:S01]  /*4220*/  @P1 FFMA.FTZ R208, R208, R211.reuse, R229 ;  /* 0x000000d3d0d01223 */ /* 0x0a0fe200000100e5 */
[----:B------:R-:W-:Y:S01]  /*4230*/  @P1 FFMA.FTZ R97, R97, R211, -R224 ;  /* 0x000000d361611223 */ /* 0x000fe200000108e0 */
[----:B------:R-:W-:-:S02]  /*4240*/  ISETP.GE.AND P1, PT, R133, 0x4, PT ;  /* 0x000000048500780c */ /* 0x000fc40003f26270 */
[C---:B------:R-:W-:Y:S01]  /*4250*/  ISETP.GT.U32.AND P3, PT, R135.reuse, 0x1d, PT ;  /* 0x0000001d8700780c */ /* 0x040fe20003f64070 */
[----:B------:R-:W2:Y:S01]  /*4260*/  SHFL.UP PT, R224, R208, 0x4, RZ ;  /* 0x04800000d0e07989 */ /* 0x000ea200000e00ff */
[C---:B------:R-:W-:Y:S02]  /*4270*/  ISETP.GT.U32.AND P4, PT, R135.reuse, 0x1b, PT ;  /* 0x0000001b8700780c */ /* 0x040fe40003f84070 */
[C---:B------:R-:W-:Y:S01]  /*4280*/  ISETP.GT.U32.AND P5, PT, R135.reuse, 0x17, PT ;  /* 0x000000178700780c */ /* 0x040fe20003fa4070 */
[----:B------:R-:W5:Y:S01]  /*4290*/  SHFL.UP PT, R211, R97, 0x4, RZ ;  /* 0x0480000061d37989 */ /* 0x000f6200000e00ff */
[----:B------:R-:W-:Y:S01]  /*42a0*/  ISETP.GT.U32.AND P6, PT, R135, 0xf, PT ;  /* 0x0000000f8700780c */ /* 0x000fe20003fc4070 */
[-C--:B0-----:R-:W-:Y:S01]  /*42b0*/  FMUL.FTZ R229, R97, R236.reuse ;  /* 0x000000ec61e57220 */ /* 0x081fe20000410000 */
[----:B------:R-:W-:-:S03]  /*42c0*/  FMUL.FTZ R236, R208, R236 ;  /* 0x000000ecd0ec7220 */ /* 0x000fc60000410000 */
[-C--:B---3--:R-:W-:Y:S01]  /*42d0*/  FFMA.FTZ R86, R208, R231.reuse, R229 ;  /* 0x000000e7d0567223 */ /* 0x088fe200000100e5 */
[----:B------:R-:W-:-:S03]  /*42e0*/  FFMA.FTZ R231, R97, R231, -R236 ;  /* 0x000000e761e77223 */ /* 0x000fc600000108ec */
[----:B------:R-:W-:Y:S01]  /*42f0*/  @P1 FADD.FTZ R95, R95, R86 ;  /* 0x000000565f5f1221 */ /* 0x000fe20000010000 */
[----:B------:R-:W-:Y:S01]  /*4300*/  @P1 FADD.FTZ R96, R96, R231 ;  /* 0x000000e760601221 */ /* 0x000fe20000010000 */
[CC--:B--2---:R-:W-:Y:S01]  /*4310*/  FMUL.FTZ R87, R97.reuse, R224.reuse ;  /* 0x000000e061577220 */ /* 0x0c4fe20000410000 */
[C---:B------:R-:W-:Y:S02]  /*4320*/  FMUL.FTZ R224, R208.reuse, R224 ;  /* 0x000000e0d0e07220 */ /* 0x040fe40000410000 */
[----:B------:R-:W0:Y:S01]  /*4330*/  SHFL.UP PT, R231, R95, 0x8, RZ ;  /* 0x050000005fe77989 */ /* 0x000e2200000e00ff */
[-C--:B-----5:R-:W-:Y:S01]  /*4340*/  @P1 FFMA.FTZ R208, R208, R211.reuse, R87 ;  /* 0x000000d3d0d01223 */ /* 0x0a0fe20000010057 */
[----:B------:R-:W-:Y:S01]  /*4350*/  @P1 FFMA.FTZ R97, R97, R211, -R224 ;  /* 0x000000d361611223 */ /* 0x000fe200000108e0 */
[----:B------:R-:W-:Y:S01]  /*4360*/  ISETP.GE.AND P1, PT, R133, 0x8, PT ;  /* 0x000000088500780c */ /* 0x000fe20003f26270 */
[----:B------:R-:W2:Y:S04]  /*4370*/  SHFL.UP PT, R229, R96, 0x8, RZ ;  /* 0x0500000060e57989 */ /* 0x000ea800000e00ff */
[----:B------:R-:W3:Y:S04]  /*4380*/  SHFL.UP PT, R87, R208, 0x8, RZ ;  /* 0x05000000d0577989 */ /* 0x000ee800000e00ff */
[----:B------:R-:W5:Y:S01]  /*4390*/  SHFL.UP PT, R86, R97, 0x8, RZ ;  /* 0x0500000061567989 */ /* 0x000f6200000e00ff */
[-C--:B0-----:R-:W-:Y:S01]  /*43a0*/  FMUL.FTZ R211, R97, R231.reuse ;  /* 0x000000e761d37220 */ /* 0x081fe20000410000 */
[----:B------:R-:W-:-:S03]  /*43b0*/  FMUL.FTZ R224, R208, R231 ;  /* 0x000000e7d0e07220 */ /* 0x000fc60000410000 */
[-C--:B--2---:R-:W-:Y:S01]  /*43c0*/  FFMA.FTZ R236, R208, R229.reuse, R211 ;  /* 0x000000e5d0ec7223 */ /* 0x084fe200000100d3 */
[----:B------:R-:W-:-:S03]  /*43d0*/  FFMA.FTZ R229, R97, R229, -R224 ;  /* 0x000000e561e57223 */ /* 0x000fc600000108e0 */
[----:B------:R-:W-:Y:S01]  /*43e0*/  @P1 FADD.FTZ R95, R95, R236 ;  /* 0x000000ec5f5f1221 */ /* 0x000fe20000010000 */
[CC--:B---3--:R-:W-:Y:S01]  /*43f0*/  FMUL.FTZ R211, R97.reuse, R87.reuse ;  /* 0x0000005761d37220 */ /* 0x0c8fe20000410000 */
[----:B------:R-:W-:Y:S01]  /*4400*/  @P1 FADD.FTZ R96, R96, R229 ;  /* 0x000000e560601221 */ /* 0x000fe20000010000 */
[----:B------:R-:W-:Y:S01]  /*4410*/  FMUL.FTZ R224, R208, R87 ;  /* 0x00000057d0e07220 */ /* 0x000fe20000410000 */
[-C--:B-1----:R-:W-:Y:S01]  /*4420*/  FMUL.FTZ R236, R156, R91.reuse ;  /* 0x0000005b9cec7220 */ /* 0x082fe20000410000 */
[----:B------:R-:W0:Y:S01]  /*4430*/  SHFL.UP PT, R87, R95, 0x10, RZ ;  /* 0x060000005f577989 */ /* 0x000e2200000e00ff */
[-C--:B-----5:R-:W-:Y:S01]  /*4440*/  @P1 FFMA.FTZ R208, R208, R86.reuse, R211 ;  /* 0x00000056d0d01223 */ /* 0x0a0fe200000100d3 */
[----:B------:R-:W-:Y:S01]  /*4450*/  @P1 FFMA.FTZ R97, R97, R86, -R224 ;  /* 0x0000005661611223 */ /* 0x000fe200000108e0 */
[C---:B------:R-:W-:Y:S01]  /*4460*/  FMUL.FTZ R211, R157.reuse, R91 ;  /* 0x0000005b9dd37220 */ /* 0x040fe20000410000 */
[----:B------:R-:W1:Y:S01]  /*4470*/  SHFL.UP PT, R86, R96, 0x10, RZ ;  /* 0x0600000060567989 */ /* 0x000e6200000e00ff */
[-C--:B------:R-:W-:Y:S01]  /*4480*/  FFMA.FTZ R236, R157, R90.reuse, -R236 ;  /* 0x0000005a9dec7223 */ /* 0x080fe200000108ec */
[----:B------:R-:W-:Y:S01]  /*4490*/  ISETP.GE.AND P1, PT, R133, 0x10, PT ;  /* 0x000000108500780c */ /* 0x000fe20003f26270 */
[----:B------:R-:W-:Y:S01]  /*44a0*/  FFMA.FTZ R229, -R156, R90, -R211 ;  /* 0x0000005a9ce57223 */ /* 0x000fe200000109d3 */
[----:B------:R-:W2:Y:S01]  /*44b0*/  SHFL.UP PT, R224, R208, 0x10, RZ ;  /* 0x06000000d0e07989 */ /* 0x000ea200000e00ff */
[----:B------:R-:W-:-:S02]  /*44c0*/  FMUL.FTZ R240, R158, R236 ;  /* 0x000000ec9ef07220 */ /* 0x000fc40000410000 */
[-C--:B------:R-:W-:Y:S01]  /*44d0*/  FMUL.FTZ R238, R158, R229.reuse ;  /* 0x000000e59eee7220 */ /* 0x080fe20000410000 */
[----:B------:R-:W3:Y:S01]  /*44e0*/  SHFL.UP PT, R211, R97, 0x10, RZ ;  /* 0x0600000061d37989 */ /* 0x000ee200000e00ff */
[C---:B------:R-:W-:Y:S02]  /*44f0*/  FFMA.FTZ R240, R159.reuse, R229, -R240 ;  /* 0x000000e59ff07223 */ /* 0x040fe400000108f0 */
[----:B------:R-:W-:Y:S01]  /*4500*/  FFMA.FTZ R238, R159, R236, R238 ;  /* 0x000000ec9fee7223 */ /* 0x000fe200000100ee */
[-C--:B0-----:R-:W-:Y:S01]  /*4510*/  FMUL.FTZ R236, R208, R87.reuse ;  /* 0x00000057d0ec7220 */ /* 0x081fe20000410000 */
[----:B------:R-:W-:-:S03]  /*4520*/  FMUL.FTZ R229, R97, R87 ;  /* 0x0000005761e57220 */ /* 0x000fc60000410000 */
[CC--:B-1----:R-:W-:Y:S01]  /*4530*/  FFMA.FTZ R87, R97.reuse, R86.reuse, -R236 ;  /* 0x0000005661577223 */ /* 0x0c2fe200000108ec */
[C---:B------:R-:W-:Y:S01]  /*4540*/  FFMA.FTZ R86, R208.reuse, R86, R229 ;  /* 0x00000056d0567223 */ /* 0x040fe200000100e5 */
[-C--:B--2---:R-:W-:Y:S01]  /*4550*/  FMUL.FTZ R236, R208, R224.reuse ;  /* 0x000000e0d0ec7220 */ /* 0x084fe20000410000 */
[----:B------:R-:W-:Y:S01]  /*4560*/  FMUL.FTZ R229, R97, R224 ;  /* 0x000000e061e57220 */ /* 0x000fe20000410000 */
[----:B------:R-:W-:Y:S01]  /*4570*/  FMUL.FTZ R224, R160, R240 ;  /* 0x000000f0a0e07220 */ /* 0x000fe20000410000 */
[----:B------:R-:W-:Y:S01]  /*4580*/  @P1 FADD.FTZ R95, R95, R86 ;  /* 0x000000565f5f1221 */ /* 0x000fe20000010000 */
[-C--:B---3--:R-:W-:Y:S01]  /*4590*/  @P1 FFMA.FTZ R97, R97, R211.reuse, -R236 ;  /* 0x000000d361611223 */ /* 0x088fe200000108ec */
[----:B------:R-:W-:Y:S01]  /*45a0*/  @P1 FFMA.FTZ R208, R208, R211, R229 ;  /* 0x000000d3d0d01223 */ /* 0x000fe200000100e5 */
[-C--:B------:R-:W-:Y:S01]  /*45b0*/  FMUL.FTZ R211, R160, R238.reuse ;  /* 0x000000eea0d37220 */ /* 0x080fe20000410000 */
[C---:B------:R-:W-:Y:S01]  /*45c0*/  FMUL.FTZ R236, R156.reuse, R201 ;  /* 0x000000c99cec7220 */ /* 0x040fe20000410000 */
[C---:B------:R-:W-:Y:S01]  /*45d0*/  FFMA.FTZ R238, R161.reuse, R238, R224 ;  /* 0x000000eea1ee7223 */ /* 0x040fe200000100e0 */
[-C--:B------:R-:W-:Y:S01]  /*45e0*/  FMUL.FTZ R224, R156, R203.reuse ;  /* 0x000000cb9ce07220 */ /* 0x080fe20000410000 */
[----:B------:R-:W-:Y:S01]  /*45f0*/  FFMA.FTZ R240, R161, R240, -R211 ;  /* 0x000000f0a1f07223 */ /* 0x000fe200000108d3 */
[C---:B------:R-:W-:Y:S01]  /*4600*/  FFMA.FTZ R229, R157.reuse, R203, -R236 ;  /* 0x000000cb9de57223 */ /* 0x040fe200000108ec */
[----:B------:R-:W-:Y:S01]  /*4610*/  FMUL.FTZ R231, R162, R238 ;  /* 0x000000eea2e77220 */ /* 0x000fe20000410000 */
[----:B------:R-:W-:Y:S01]  /*4620*/  FFMA.FTZ R211, R157, R201, R224 ;  /* 0x000000c99dd37223 */ /* 0x000fe200000100e0 */
[----:B------:R-:W-:Y:S01]  /*4630*/  SHFL.UP PT, R97, R97, 0x1, RZ ;  /* 0x0420000061617989 */ /* 0x000fe200000e00ff */
[----:B------:R-:W-:Y:S01]  /*4640*/  FADD.FTZ R229, R184, R229 ;  /* 0x000000e5b8e57221 */ /* 0x000fe20000010000 */
[-C--:B------:R-:W-:Y:S01]  /*4650*/  FFMA.FTZ R231, R163, R240.reuse, -R231 ;  /* 0x000000f0a3e77223 */ /* 0x080fe200000108e7 */
[----:B------:R-:W-:Y:S01]  /*4660*/  FADD.FTZ R211, R140, R211 ;  /* 0x000000d38cd37221 */ /* 0x000fe20000010000 */
[----:B------:R-:W-:Y:S01]  /*4670*/  SHFL.UP PT, R208, R208, 0x1, RZ ;  /* 0x04200000d0d07989 */ /* 0x000fe200000e00ff */
[----:B------:R-:W-:Y:S01]  /*4680*/  FMUL.FTZ R224, R158, R229 ;  /* 0x000000e59ee07220 */ /* 0x000fe20000410000 */
[----:B------:R-:W-:Y:S01]  /*4690*/  @P1 FADD.FTZ R96, R96, R87 ;  /* 0x0000005760601221 */ /* 0x000fe20000010000 */
[-C--:B------:R-:W-:Y:S01]  /*46a0*/  FMUL.FTZ R236, R158, R211.reuse ;  /* 0x000000d39eec7220 */ /* 0x080fe20000410000 */
[----:B------:R-:W-:Y:S01]  /*46b0*/  SHFL.UP PT, R95, R95, 0x1, RZ ;  /* 0x042000005f5f7989 */ /* 0x000fe200000e00ff */
[C---:B------:R-:W-:Y:S01]  /*46c0*/  FFMA.FTZ R211, R159.reuse, R211, R224 ;  /* 0x000000d39fd37223 */ /* 0x040fe200000100e0 */
[----:B------:R-:W-:Y:S01]  /*46d0*/  FMUL.FTZ R224, R162, R240 ;  /* 0x000000f0a2e07220 */ /* 0x000fe20000410000 */
[----:B------:R-:W-:Y:S01]  /*46e0*/  FFMA.FTZ R229, R159, R229, -R236 ;  /* 0x000000e59fe57223 */ /* 0x000fe200000108ec */
[----:B------:R-:W-:Y:S01]  /*46f0*/  SHFL.UP PT, R96, R96, 0x1, RZ ;  /* 0x0420000060607989 */ /* 0x000fe200000e00ff */
[----:B------:R-:W-:Y:S01]  /*4700*/  FADD.FTZ R211, R142, R211 ;  /* 0x000000d38ed37221 */ /* 0x000fe20000010000 */
[----:B------:R-:W-:Y:S01]  /*4710*/  FFMA.FTZ R238, R163, R238, R224 ;  /* 0x000000eea3ee7223 */ /* 0x000fe200000100e0 */
[----:B------:R-:W-:Y:S01]  /*4720*/  FADD.FTZ R229, R186, R229 ;  /* 0x000000e5bae57221 */ /* 0x000fe20000010000 */
[----:B------:R-:W-:Y:S01]  /*4730*/  ISETP.GE.AND P1, PT, R134, UR37, PT ;  /* 0x0000002586007c0c */ /* 0x000fe2000bf26270 */
[----:B------:R-:W-:Y:S01]  /*4740*/  FMUL.FTZ R236, R160, R211 ;  /* 0x000000d3a0ec7220 */ /* 0x000fe20000410000 */
[-C--:B------:R-:W-:Y:S01]  /*4750*/  FMUL.FTZ R240, R164, R238.reuse ;  /* 0x000000eea4f07220 */ /* 0x080fe20000410000 */
[-C--:B------:R-:W-:Y:S01]  /*4760*/  FMUL.FTZ R224, R160, R229.reuse ;  /* 0x000000e5a0e07220 */ /* 0x080fe20000410000 */
[----:B------:R-:W-:Y:S01]  /*4770*/  ISETP.NE.OR P1, PT, R98, RZ, P1 ;  /* 0x000000ff6200720c */ /* 0x000fe20000f25670 */
[C---:B------:R-:W-:Y:S01]  /*4780*/  FFMA.FTZ R229, R161.reuse, R229, -R236 ;  /* 0x000000e5a1e57223 */ /* 0x040fe200000108ec */
[----:B------:R-:W-:Y:S01]  /*4790*/  FMUL.FTZ R236, R164, R231 ;  /* 0x000000e7a4ec7220 */ /* 0x000fe20000410000 */
[----:B------:R-:W-:Y:S01]  /*47a0*/  FFMA.FTZ R224, R161, R211, R224 ;  /* 0x000000d3a1e07223 */ /* 0x000fe200000100e0 */
[C---:B------:R-:W-:Y:S01]  /*47b0*/  FFMA.FTZ R240, R165.reuse, R231, -R240 ;  /* 0x000000e7a5f07223 */ /* 0x040fe200000108f0 */
[----:B------:R-:W-:Y:S01]  /*47c0*/  FADD.FTZ R229, R188, R229 ;  /* 0x000000e5bce57221 */ /* 0x000fe20000010000 */
[----:B------:R-:W-:Y:S01]  /*47d0*/  FFMA.FTZ R237, R165, R238, R236 ;  /* 0x000000eea5ed7223 */ /* 0x000fe200000100ec */
[----:B------:R-:W-:-:S02]  /*47e0*/  FADD.FTZ R224, R143, R224 ;  /* 0x000000e08fe07221 */ /* 0x000fc40000010000 */
[CC--:B------:R-:W-:Y:S02]  /*47f0*/  FMUL.FTZ R236, R162.reuse, R229.reuse ;  /* 0x000000e5a2ec7220 */ /* 0x0c0fe40000410000 */
[-C--:B------:R-:W-:Y:S02]  /*4800*/  FMUL.FTZ R238, R162, R224.reuse ;  /* 0x000000e0a2ee7220 */ /* 0x080fe40000410000 */
        /* <DEDUP_REMOVED lines=8> */
[C---:B------:R-:W-:Y:S01]  /*4890*/  FMUL.FTZ R229, R164.reuse, R211 ;  /* 0x000000d3a4e57220 */ /* 0x040fe20000410000 */
[----:B------:R-:W-:Y:S01]  /*48a0*/  VOTEU.ALL UP0, P1 ;  /* 0x0000000000ff7886 */ /* 0x000fe20000800000 */
[----:B------:R-:W-:Y:S01]  /*48b0*/  FMUL.FTZ R224, R164, R238 ;  /* 0x000000eea4e07220 */ /* 0x000fe20000410000 */
[----:B------:R-:W-:Y:S01]  /*48c0*/  FMUL.FTZ R236, R168, R240 ;  /* 0x000000f0a8ec7220 */ /* 0x000fe20000410000 */
[----:B------:R-:W-:-:S02]  /*48d0*/  FFMA.FTZ R229, R165, R238, -R229 ;  /* 0x000000eea5e57223 */ /* 0x000fc400000108e5 */
[----:B------:R-:W-:Y:S01]  /*48e0*/  FFMA.FTZ R224, R165, R211, R224 ;  /* 0x000000d3a5e07223 */ /* 0x000fe200000100e0 */
[-C--:B------:R-:W-:Y:S01]  /*48f0*/  FMUL.FTZ R211, R168, R237.reuse ;  /* 0x000000eda8d37220 */ /* 0x080fe20000410000 */
[----:B------:R-:W-:Y:S01]  /*4900*/  FADD.FTZ R229, R190, R229 ;  /* 0x000000e5bee57221 */ /* 0x000fe20000010000 */
[----:B------:R-:W-:Y:S01]  /*4910*/  FFMA.FTZ R237, R169, R237, R236 ;  /* 0x000000eda9ed7223 */ /* 0x000fe200000100ec */
[----:B------:R-:W-:Y:S01]  /*4920*/  FADD.FTZ R224, R145, R224 ;  /* 0x000000e091e07221 */ /* 0x000fe20000010000 */
[----:B------:R-:W-:Y:S01]  /*4930*/  FFMA.FTZ R240, R169, R240, -R211 ;  /* 0x000000f0a9f07223 */ /* 0x000fe200000108d3 */
[CC--:B------:R-:W-:Y:S01]  /*4940*/  FMUL.FTZ R236, R166.reuse, R229.reuse ;  /* 0x000000e5a6ec7220 */ /* 0x0c0fe20000410000 */
[----:B------:R-:W-:Y:S01]  /*4950*/  @!UP0 ULEA UR10, UR6, UR9, 0x4 ;  /* 0x00000009060a8291 */ /* 0x000fe2000f8e20ff */
        /* <DEDUP_REMOVED lines=9> */
[----:B------:R-:W-:-:S02]  /*49f0*/  FMUL.FTZ R229, R168, R211 ;  /* 0x000000d3a8e57220 */ /* 0x000fc40000410000 */
[----:B------:R-:W-:Y:S01]  /*4a00*/  FMUL.FTZ R224, R168, R238 ;  /* 0x000000eea8e07220 */ /* 0x000fe20000410000 */
[C---:B------:R-:W-:Y:S01]  /*4a10*/  FMUL.FTZ R236, R172.reuse, R240 ;  /* 0x000000f0acec7220 */ /* 0x040fe20000410000 */
[C---:B------:R-:W-:Y:S02]  /*4a20*/  FFMA.FTZ R229, R169.reuse, R238, -R229 ;  /* 0x000000eea9e57223 */ /* 0x040fe400000108e5 */
[----:B------:R-:W-:Y:S01]  /*4a30*/  FFMA.FTZ R224, R169, R211, R224 ;  /* 0x000000d3a9e07223 */ /* 0x000fe200000100e0 */
[-C--:B------:R-:W-:Y:S01]  /*4a40*/  FMUL.FTZ R211, R172, R237.reuse ;  /* 0x000000edacd37220 */ /* 0x080fe20000410000 */
[----:B------:R-:W-:Y:S01]  /*4a50*/  FADD.FTZ R229, R192, R229 ;  /* 0x000000e5c0e57221 */ /* 0x000fe20000010000 */
[----:B------:R-:W-:Y:S01]  /*4a60*/  FFMA.FTZ R237, R173, R237, R236 ;  /* 0x000000edaded7223 */ /* 0x000fe200000100ec */
[----:B------:R-:W-:Y:S01]  /*4a70*/  FADD.FTZ R224, R147, R224 ;  /* 0x000000e093e07221 */ /* 0x000fe20000010000 */
[----:B------:R-:W-:Y:S01]  /*4a80*/  FFMA.FTZ R240, R173, R240, -R211 ;  /* 0x000000f0adf07223 */ /* 0x000fe200000108d3 */
[----:B------:R-:W-:-:S02]  /*4a90*/  FMUL.FTZ R236, R170, R229 ;  /* 0x000000e5aaec7220 */ /* 0x000fc40000410000 */
        /* <DEDUP_REMOVED lines=51> */
[----:B------:R-:W-:Y:S01]  /*4dd0*/  FMUL.FTZ R236, R185, R240 ;  /* 0x000000f0b9ec7220 */ /* 0x000fe20000410000 */
[C---:B------:R-:W-:Y:S02]  /*4de0*/  FFMA.FTZ R229, R181.reuse, R238, -R229 ;  /* 0x000000eeb5e57223 */ /* 0x040fe400000108e5 */
[----:B------:R-:W-:Y:S01]  /*4df0*/  FFMA.FTZ R224, R181, R211, R224 ;  /* 0x000000d3b5e07223 */ /* 0x000fe200000100e0 */
[-C--:B------:R-:W-:Y:S01]  /*4e00*/  FFMA.FTZ R236, R187, R242.reuse, R236 ;  /* 0x000000f2bbec7223 */ /* 0x080fe200000100ec */
[----:B------:R-:W-:Y:S01]  /*4e10*/  FADD.FTZ R229, R198, R229 ;  /* 0x000000e5c6e57221 */ /* 0x000fe20000010000 */
[----:B------:R-:W-:Y:S01]  /*4e20*/  FMUL.FTZ R242, R185, R242 ;  /* 0x000000f2b9f27220 */ /* 0x000fe20000410000 */
[----:B------:R-:W-:Y:S02]  /*4e30*/  FADD.FTZ R224, R153, R224 ;  /* 0x000000e099e07221 */ /* 0x000fe40000010000 */
[C---:B------:R-:W-:Y:S01]  /*4e40*/  FMUL.FTZ R86, R182.reuse, R229 ;  /* 0x000000e5b6567220 */ /* 0x040fe20000410000 */
[----:B------:R-:W-:Y:S01]  /*4e50*/  FFMA.FTZ R237, R187, R240, -R242 ;  /* 0x000000f0bbed7223 */ /* 0x000fe200000108f2 */
[----:B------:R-:W-:-:S02]  /*4e60*/  FMUL.FTZ R238, R182, R224 ;  /* 0x000000e0b6ee7220 */ /* 0x000fc40000410000 */
[C---:B------:R-:W-:Y:S02]  /*4e70*/  FFMA.FTZ R211, R183.reuse, R224, R86 ;  /* 0x000000e0b7d37223 */ /* 0x040fe40000010056 */
[----:B------:R-:W-:-:S04]  /*4e80*/  FFMA.FTZ R238, R183, R229, -R238 ;  /* 0x000000e5b7ee7223 */ /* 0x000fc800000108ee */
[----:B------:R-:W-:Y:S01]  /*4e90*/  FADD.FTZ R238, R199, R238 ;  /* 0x000000eec7ee7221 */ /* 0x000fe20000010000 */
[----:B----4-:R-:W0:Y:S04]  /*4ea0*/  SHFL.IDX PT, R85, R85, RZ, 0x1f ;  /* 0x00001fff55557589 */ /* 0x010e2800000e0000 */
[----:B------:R-:W1:Y:S01]  /*4eb0*/  SHFL.IDX PT, R84, R84, RZ, 0x1f ;  /* 0x00001fff54547589 */ /* 0x000e6200000e0000 */
[----:B0-----:R-:W-:-:S04]  /*4ec0*/  FMUL.FTZ R87, R97, R85 ;  /* 0x0000005561577220 */ /* 0x001fc80000410000 */
[C---:B-1----:R-:W-:Y:S01]  /*4ed0*/  FFMA.FTZ R86, R208.reuse, R84, R87 ;  /* 0x00000054d0567223 */ /* 0x042fe20000010057 */
[----:B------:R-:W-:-:S03]  /*4ee0*/  FMUL.FTZ R208, R208, R85 ;  /* 0x00000055d0d07220 */ /* 0x000fc60000410000 */
[----:B------:R-:W-:Y:S01]  /*4ef0*/  @P2 FADD.FTZ R85, R95, R86 ;  /* 0x000000565f552221 */ /* 0x000fe20000010000 */
[----:B------:R-:W-:Y:S01]  /*4f00*/  FFMA.FTZ R97, R97, R84, -R208 ;  /* 0x0000005461617223 */ /* 0x000fe200000108d0 */
[----:B------:R-:W-:Y:S02]  /*4f10*/  FMUL.FTZ R208, R185, R238 ;  /* 0x000000eeb9d07220 */ /* 0x000fe40000410000 */
[----:B------:R-:W-:Y:S01]  /*4f20*/  FMUL.FTZ R87, R3, R85 ;  /* 0x0000005503577220 */ /* 0x000fe20000410000 */
[----:B------:R-:W-:Y:S01]  /*4f30*/  @P2 FADD.FTZ R84, R96, R97 ;  /* 0x0000006160542221 */ /* 0x000fe20000010000 */
[----:B------:R-:W-:Y:S01]  /*4f40*/  FADD.FTZ R96, R154, R211 ;  /* 0x000000d39a607221 */ /* 0x000fe20000010000 */
[----:B------:R-:W-:Y:S02]  /*4f50*/  ISETP.NE.AND P2, PT, R135, 0x1f, PT ;  /* 0x0000001f8700780c */ /* 0x000fe40003f45270 */
[----:B------:R-:W-:Y:S01]  /*4f60*/  FMUL.FTZ R86, R3, R84 ;  /* 0x0000005403567220 */ /* 0x000fe20000410000 */
[----:B------:R-:W-:Y:S01]  /*4f70*/  FMUL.FTZ R95, R185, R96 ;  /* 0x00000060b95f7220 */ /* 0x000fe20000410000 */
[----:B------:R-:W-:Y:S01]  /*4f80*/  FFMA.FTZ R3, R2, R84, -R87 ;  /* 0x0000005402037223 */ /* 0x000fe20000010857 */
[----:B------:R-:W-:-:S02]  /*4f90*/  HFMA2 R84, -RZ, RZ, 1.875, 0 ;  /* 0x3f800000ff547431 */ /* 0x000fc400000001ff */
[----:B------:R-:W-:Y:S01]  /*4fa0*/  FFMA.FTZ R85, R2, R85, R86 ;  /* 0x0000005502557223 */ /* 0x000fe20000010056 */
[C---:B------:R-:W-:Y:S01]  /*4fb0*/  FFMA.FTZ R208, R187.reuse, R96, R208 ;  /* 0x00000060bbd07223 */ /* 0x040fe200000100d0 */
[----:B------:R-:W-:Y:S01]  /*4fc0*/  FFMA.FTZ R95, R187, R238, -R95 ;  /* 0x000000eebb5f7223 */ /* 0x000fe2000001085f */
[----:B------:R-:W-:Y:S01]  /*4fd0*/  CS2R R86, SRZ ;  /* 0x0000000000567805 */ /* 0x000fe2000001ff00 */
[----:B------:R-:W-:Y:S01]  /*4fe0*/  FADD.FTZ R2, R94, R85 ;  /* 0x000000555e027221 */ /* 0x000fe20000010000 */
[----:B------:R-:W-:Y:S01]  /*4ff0*/  MOV R85, RZ ;  /* 0x000000ff00557202 */ /* 0x000fe20000000f00 */
[----:B------:R-:W-:Y:S01]  /*5000*/  FADD.FTZ R231, R155, R208 ;  /* 0x000000d09be77221 */ /* 0x000fe20000010000 */
[----:B------:R-:W-:Y:S01]  /*5010*/  FADD.FTZ R224, R200, R95 ;  /* 0x0000005fc8e07221 */ /* 0x000fe20000010000 */
        /* <DEDUP_REMOVED lines=17> */
.L_x_14587:
[----:B------:R-:W-:Y:S05]  /*5130*/  BSYNC.RECONVERGENT B0 ;  /* 0x0000000000007941 */ /* 0x000fea0003800200 */
.L_x_14586:
        /* <DEDUP_REMOVED lines=16> */
.L_x_14589:
[----:B------:R-:W-:Y:S05]  /*5240*/  BSYNC.RECONVERGENT B0 ;  /* 0x0000000000007941 */ /* 0x000fea0003800200 */
.L_x_14588:
        /* <DEDUP_REMOVED lines=16> */
.L_x_14591:
[----:B------:R-:W-:Y:S05]  /*5350*/  BSYNC.RECONVERGENT B0 ;  /* 0x0000000000007941 */ /* 0x000fea0003800200 */
.L_x_14590:
        /* <DEDUP_REMOVED lines=16> */
.L_x_14593:
[----:B------:R-:W-:Y:S05]  /*5460*/  BSYNC.RECONVERGENT B0 ;  /* 0x0000000000007941 */ /* 0x000fea0003800200 */
.L_x_14592:
[----:B-1----:R1:W1:Y:S01]  /*5470*/  SHFL.DOWN PT, R208, R236, 0x10, 0x1f ;  /* 0x0a001f00ecd07f89 */ /* 0x00226200000e0000 */
[----:B------:R-:W-:Y:S01]  /*5480*/  BSSY.RECONVERGENT B0, `(.L_x_14594) ;  /* 0x0000010000007945 */ /* 0x000fe20003800200 */
[----:B------:R-:W-:Y:S02]  /*5490*/  FMUL.FTZ R94, R185, R3 ;  /* 0x00000003b95e7220 */ /* 0x000fe40000410000 */
        /* <DEDUP_REMOVED lines=14> */
.L_x_14595:
[----:B------:R-:W-:Y:S05]  /*5580*/  BSYNC.RECONVERGENT B0 ;  /* 0x0000000000007941 */ /* 0x000fea0003800200 */
.L_x_14594:
[-C--:B0-----:R-:W-:Y:S01]  /*5590*/  FMUL.FTZ R92, R185, R2.reuse ;  /* 0x00000002b95c7220 */ /* 0x081fe20000410000 */
[C---:B------:R-:W-:Y:S01]  /*55a0*/  FFMA.FTZ R94, R187.reuse, R2, R94 ;  /* 0x00000002bb5e7223 */ /* 0x040fe2000001005e */
[----:B-1----:R-:W-:Y:S01]  /*55b0*/  FMUL.FTZ R211, R130, R54 ;  /* 0x0000003682d37220 */ /* 0x002fe20000410000 */
[----:B------:R-:W-:Y:S01]  /*55c0*/  LEA R97, R134, 0xfffffc00, 0xa ;  /* 0xfffffc0086617811 */ /* 0x000fe200078e50ff */
[----:B------:R-:W-:Y:S01]  /*55d0*/  FFMA.FTZ R92, R187, R3, -R92 ;  /* 0x00000003bb5c7223 */ /* 0x000fe2000001085c */
[C---:B------:R-:W-:Y:S01]  /*55e0*/  FFMA.FTZ R210, R17.reuse, R210, R94 ;  /* 0x000000d211d27223 */ /* 0x040fe2000001005e */
[----:B------:R-:W-:Y:S01]  /*55f0*/  MOV R229, UR28 ;  /* 0x0000001c00e57c02 */ /* 0x000fe20008000f00 */
[----:B------:R-:W2:Y:S01]  /*5600*/  SHFL.IDX PT, R238, R237, RZ, 0x1f ;  /* 0x00001fffedee7589 */ /* 0x000ea200000e0000 */
[----:B------:R-:W-:Y:S01]  /*5610*/  FFMA.FTZ R211, R17, R211, R92 ;  /* 0x000000d311d37223 */ /* 0x000fe2000001005c */
[----:B------:R-:W-:Y:S01]  /*5620*/  FMUL.FTZ R92, R182, R210 ;  /* 0x000000d2b65c7220 */ /* 0x000fe20000410000 */
[----:B------:R-:W-:Y:S01]  /*5630*/  LOP3.LUT R94, R97, R98, RZ, 0xfc, !PT ;  /* 0x00000062615e7212 */ /* 0x000fe200078efcff */
[----:B---3--:R-:W-:Y:S01]  /*5640*/  SHFL.DOWN PT, R237, R237, 0x1, 0x1f ;  /* 0x08201f00eded7f89 */ /* 0x008fe200000e0000 */
[----:B------:R-:W-:Y:S01]  /*5650*/  ISETP.NE.AND P2, PT, R98, RZ, PT ;  /* 0x000000ff6200720c */ /* 0x000fe20003f45270 */
[CC--:B------:R-:W-:Y:S01]  /*5660*/  FFMA.FTZ R95, R183.reuse, R211.reuse, -R92 ;  /* 0x000000d3b75f7223 */ /* 0x0c0fe2000001085c */
[----:B------:R-:W-:Y:S01]  /*5670*/  FMUL.FTZ R92, R182, R211 ;  /* 0x000000d3b65c7220 */ /* 0x000fe20000410000 */
[----:B------:R-:W-:Y:S01]  /*5680*/  SHFL.DOWN PT, R240, R231, 0x1, 0x1f ;  /* 0x08201f00e7f07f89 */ /* 0x000fe200000e0000 */
[----:B------:R-:W-:Y:S01]  /*5690*/  IADD3 R243, PT, PT, R98, 0x280, RZ ;  /* 0x0000028062f37810 */ /* 0x000fe20007ffe0ff */
[----:B------:R-:W-:Y:S01]  /*56a0*/  FFMA.FTZ R209, R18, R209, R95 ;  /* 0x000000d112d17223 */ /* 0x000fe2000001005f */
[----:B------:R-:W-:Y:S01]  /*56b0*/  SHF.R.S32.HI R95, RZ, 0x1f, R97 ;  /* 0x0000001fff5f7819 */ /* 0x000fe20000011461 */
[----:B------:R-:W-:Y:S01]  /*56c0*/  FFMA.FTZ R97, R183, R210, R92 ;  /* 0x000000d2b7617223 */ /* 0x000fe2000001005c */
[C---:B------:R-:W-:Y:S01]  /*56d0*/  IADD3 R247, PT, PT, R98.reuse, 0x2a0, RZ ;  /* 0x000002a062f77810 */ /* 0x040fe20007ffe0ff */
[----:B------:R-:W-:Y:S01]  /*56e0*/  BSSY.RECONVERGENT B0, `(.L_x_14596) ;  /* 0x0000270000007945 */ /* 0x000fe20003800200 */
[----:B------:R-:W-:Y:S01]  /*56f0*/  IADD3 R251, PT, PT, R98, 0x2c0, RZ ;  /* 0x000002c062fb7810 */ /* 0x000fe20007ffe0ff */
[----:B------:R-:W-:Y:S01]  /*5700*/  FFMA.FTZ R208, R18, R93, R97 ;  /* 0x0000005d12d07223 */ /* 0x000fe20000010061 */
[----:B------:R-:W-:Y:S01]  /*5710*/  IMAD.WIDE.U32 R96, R229, UR6, R94 ;  /* 0x00000006e5607c25 */ /* 0x000fe2000f8e005e */
[----:B------:R-:W-:Y:S01]  /*5720*/  MOV R93, UR29 ;  /* 0x0000001d005d7c02 */ /* 0x000fe20008000f00 */
[----:B------:R-:W0:Y:S02]  /*5730*/  SHFL.IDX PT, R229, R236, RZ, 0x1f ;  /* 0x00001fffece57589 */ /* 0x000e2400000e0000 */
[----:B------:R-:W-:Y:S01]  /*5740*/  FMUL.FTZ R95, R180, R209 ;  /* 0x000000d1b45f7220 */ /* 0x000fe20000410000 */
[----:B------:R-:W-:Y:S01]  /*5750*/  VOTEU.ALL UP0, P2 ;  /* 0x0000000000ff7886 */ /* 0x000fe20001000000 */
[----:B------:R-:W-:Y:S01]  /*5760*/  LEA R92, P1, R96, UR7, 0x2 ;  /* 0x00000007605c7c11 */ /* 0x000fe2000f8210ff */
[----:B------:R-:W-:-:S02]  /*5770*/  IMAD R93, R93, UR6, R97 ;  /* 0x000000065d5d7c24 */ /* 0x000fc4000f8e0261 */
[CC--:B------:R-:W-:Y:S01]  /*5780*/  FFMA.FTZ R97, R181.reuse, R208.reuse, R95 ;  /* 0x000000d0b5617223 */ /* 0x0c0fe2000001005f */
[----:B------:R-:W-:Y:S01]  /*5790*/  SHFL.DOWN PT, R236, R236, 0x1, 0x1f ;  /* 0x08201f00ecec7f89 */ /* 0x000fe200000e0000 */
[----:B------:R-:W-:Y:S01]  /*57a0*/  @!UP0 ULEA UR10, UR6, UR9, 0x4 ;  /* 0x00000009060a8291 */ /* 0x000fe2000f8e20ff */
[----:B------:R-:W-:Y:S02]  /*57b0*/  IADD3 R249, PT, PT, R98, 0x20, RZ ;  /* 0x0000002062f97810 */ /* 0x000fe40007ffe0ff */
[----:B------:R-:W-:Y:S01]  /*57c0*/  LEA.HI.X R93, R96, UR8, R93, 0x2, P1 ;  /* 0x00000008605d7c11 */ /* 0x000fe200088f145d */
[----:B------:R-:W-:Y:S01]  /*57d0*/  FMUL.FTZ R96, R180, R208 ;  /* 0x000000d0b4607220 */ /* 0x000fe20000410000 */
[C---:B------:R-:W-:Y:S02]  /*57e0*/  ISETP.NE.AND P1, PT, R98.reuse, 0x1f, PT ;  /* 0x0000001f6200780c */ /* 0x040fe40003f25270 */
[----:B------:R-:W-:Y:S01]  /*57f0*/  IADD3 R245, PT, PT, R98, 0x3c0, RZ ;  /* 0x000003c062f57810 */ /* 0x000fe20007ffe0ff */
[----:B------:R-:W-:Y:S01]  /*5800*/  FFMA.FTZ R96, R181, R209, -R96 ;  /* 0x000000d1b5607223 */ /* 0x000fe20000010860 */
[----:B------:R-:W-:-:S02]  /*5810*/  LEA.HI R249, R249, R98, RZ, 0x1b ;  /* 0x00000062f9f97211 */ /* 0x000fc400078fd8ff */
[----:B------:R-:W-:Y:S01]  /*5820*/  LEA.HI R245, R245, R98, RZ, 0x1b ;  /* 0x00000062f5f57211 */ /* 0x000fe200078fd8ff */
[C---:B------:R-:W-:Y:S01]  /*5830*/  FFMA.FTZ R95, R19.reuse, R234, R96 ;  /* 0x000000ea135f7223 */ /* 0x040fe20000010060 */
[----:B------:R-:W-:Y:S01]  /*5840*/  FFMA.FTZ R96, R19, R230, R97 ;  /* 0x000000e613607223 */ /* 0x000fe20000010061 */
[C---:B--2---:R-:W-:Y:S01]  /*5850*/  FMUL.FTZ R230, R238.reuse, R85 ;  /* 0x00000055eee67220 */ /* 0x044fe20000410000 */
[CC--:B------:R-:W-:Y:S01]  /*5860*/  FMUL.FTZ R234, R238.reuse, R84.reuse ;  /* 0x00000054eeea7220 */ /* 0x0c0fe20000410000 */
[----:B------:R-:W-:Y:S01]  /*5870*/  FMUL.FTZ R97, R238, R87 ;  /* 0x00000057ee617220 */ /* 0x000fe20000410000 */
[C---:B------:R-:W-:Y:S01]  /*5880*/  FMUL.FTZ R241, R178.reuse, R95 ;  /* 0x0000005fb2f17220 */ /* 0x040fe20000410000 */
[C---:B0-----:R-:W-:Y:S01]  /*5890*/  FFMA.FTZ R84, R229.reuse, R84, -R230 ;  /* 0x00000054e5547223 */ /* 0x041fe200000108e6 */
[C---:B------:R-:W-:Y:S01]  /*58a0*/  FFMA.FTZ R85, R229.reuse, R85, R234 ;  /* 0x00000055e5557223 */ /* 0x040fe200000100ea */
[----:B------:R-:W-:Y:S01]  /*58b0*/  FFMA.FTZ R230, R229, R86, -R97 ;  /* 0x00000056e5e67223 */ /* 0x000fe20000010861 */
[----:B------:R-:W-:Y:S01]  /*58c0*/  FMUL.FTZ R234, R178, R96 ;  /* 0x00000060b2ea7220 */ /* 0x000fe20000410000 */
[----:B------:R0:W1:Y:S01]  /*58d0*/  SHFL.IDX PT, R97, R87, RZ, 0x1f ;  /* 0x00001fff57617589 */ /* 0x00006200000e0000 */
[----:B------:R-:W-:Y:S01]  /*58e0*/  FMUL.FTZ R238, R238, R86 ;  /* 0x00000056eeee7220 */ /* 0x000fe20000410000 */
[----:B------:R-:W-:Y:S01]  /*58f0*/  LEA R249, R249, UR9, 0x2 ;  /* 0x00000009f9f97c11 */ /* 0x000fe2000f8e10ff */
[C---:B------:R-:W-:Y:S01]  /*5900*/  FFMA.FTZ R239, R179.reuse, R95, -R234 ;  /* 0x0000005fb3ef7223 */ /* 0x040fe200000108ea */
[----:B------:R-:W2:Y:S01]  /*5910*/  SHFL.IDX PT, R86, R86, RZ, 0x1f ;  /* 0x00001fff56567589 */ /* 0x000ea200000e0000 */
[----:B------:R-:W-:Y:S01]  /*5920*/  FFMA.FTZ R234, R179, R96, R241 ;  /* 0x00000060b3ea7223 */ /* 0x000fe200000100f1 */
[----:B------:R-:W-:Y:S01]  /*5930*/  FFMA.FTZ R229, R229, R87, R238 ;  /* 0x00000057e5e57223 */ /* 0x000fe200000100ee */
[----:B------:R-:W-:Y:S01]  /*5940*/  FFMA.FTZ R235, R12, R235, R239 ;  /* 0x000000eb0ceb7223 */ /* 0x000fe200000100ef */
[----:B------:R-:W-:Y:S01]  /*5950*/  IADD3 R241, PT, PT, R98, 0x60, RZ ;  /* 0x0000006062f17810 */ /* 0x000fe20007ffe0ff */
[----:B------:R-:W-:Y:S01]  /*5960*/  FFMA.FTZ R234, R12, R233, R234 ;  /* 0x000000e90cea7223 */ /* 0x000fe200000100ea */
[----:B------:R-:W3:Y:S02]  /*5970*/  SHFL.DOWN PT, R239, R224, 0x1, 0x1f ;  /* 0x08201f00e0ef7f89 */ /* 0x000ee400000e0000 */
[----:B------:R-:W-:Y:S01]  /*5980*/  LEA.HI R241, R241, R98, RZ, 0x1b ;  /* 0x00000062f1f17211 */ /* 0x000fe200078fd8ff */
[----:B------:R-:W-:-:S04]  /*5990*/  FMUL.FTZ R238, R176, R234 ;  /* 0x000000eab0ee7220 */ /* 0x000fc80000410000 */
[----:B------:R-:W-:-:S04]  /*59a0*/  FFMA.FTZ R238, R177, R235, -R238 ;  /* 0x000000ebb1ee7223 */ /* 0x000fc800000108ee */
[----:B0-----:R-:W-:Y:S01]  /*59b0*/  FFMA.FTZ R87, R13, R232, R238 ;  /* 0x000000e80d577223 */ /* 0x001fe200000100ee */
[----:B------:R-:W-:Y:S01]  /*59c0*/  FMUL.FTZ R232, R176, R235 ;  /* 0x000000ebb0e87220 */ /* 0x000fe20000410000 */
[-C--:B-1----:R-:W-:Y:S01]  /*59d0*/  @P1 FMUL.FTZ R233, R237, R97.reuse ;  /* 0x00000061ede91220 */ /* 0x082fe20000410000 */
[C---:B------:R-:W-:Y:S02]  /*59e0*/  @P1 FMUL.FTZ R238, R236.reuse, R97 ;  /* 0x00000061ecee1220 */ /* 0x040fe40000410000 */
[----:B------:R-:W-:Y:S01]  /*59f0*/  FFMA.FTZ R232, R177, R234, R232 ;  /* 0x000000eab1e87223 */ /* 0x000fe200000100e8 */
[-C--:B--2---:R-:W-:Y:S01]  /*5a00*/  @P1 FFMA.FTZ R233, R236, R86.reuse, -R233 ;  /* 0x00000056ece91223 */ /* 0x084fe200000108e9 */
[----:B------:R-:W-:Y:S02]  /*5a10*/  @P1 FFMA.FTZ R238, R237, R86, R238 ;  /* 0x00000056edee1223 */ /* 0x000fe400000100ee */
[----:B------:R-:W-:Y:S01]  /*5a20*/  FFMA.FTZ R236, R13, R228, R232 ;  /* 0x000000e40dec7223 */ /* 0x000fe200000100e8 */
[----:B------:R-:W-:Y:S01]  /*5a30*/  FMUL.FTZ R232, R174, R87 ;  /* 0x00000057aee87220 */ /* 0x000fe20000410000 */
[----:B------:R-:W-:-:S02]  /*5a40*/  @P1 FADD.FTZ R86, R240, R233 ;  /* 0x000000e9f0561221 */ /* 0x000fc40000010000 */
[-C--:B------:R-:W-:Y:S01]  /*5a50*/  FMUL.FTZ R228, R174, R236.reuse ;  /* 0x000000ecaee47220 */ /* 0x080fe20000410000 */
[----:B------:R-:W-:Y:S01]  /*5a60*/  FFMA.FTZ R233, R175, R236, R232 ;  /* 0x000000ecafe97223 */ /* 0x000fe200000100e8 */
[----:B---3--:R-:W-:Y:S02]  /*5a70*/  @P1 FADD.FTZ R97, R239, R238 ;  /* 0x000000eeef611221 */ /* 0x008fe40000010000 */
[----:B------:R-:W-:Y:S01]  /*5a80*/  FFMA.FTZ R232, R175, R87, -R228 ;  /* 0x00000057afe87223 */ /* 0x000fe200000108e4 */
[----:B------:R-:W-:-:S03]  /*5a90*/  FFMA.FTZ R228, R14, R223, R233 ;  /* 0x000000df0ee47223 */ /* 0x000fc600000100e9 */
[----:B------:R-:W-:Y:S01]  /*5aa0*/  FFMA.FTZ R223, R14, R221, R232 ;  /* 0x000000dd0edf7223 */ /* 0x000fe200000100e8 */
[----:B------:R-:W-:-:S03]  /*5ab0*/  FMUL.FTZ R232, R172, R228 ;  /* 0x000000e4ace87220 */ /* 0x000fc60000410000 */
[-C--:B------:R-:W-:Y:S01]  /*5ac0*/  FMUL.FTZ R221, R172, R223.reuse ;  /* 0x000000dfacdd7220 */ /* 0x080fe20000410000 */
[----:B------:R-:W-:-:S03]  /*5ad0*/  FFMA.FTZ R232, R173, R223, -R232 ;  /* 0x000000dfade87223 */ /* 0x000fc600000108e8 */
[----:B------:R-:W-:Y:S01]  /*5ae0*/  FFMA.FTZ R233, R173, R228, R221 ;  /* 0x000000e4ade97223 */ /* 0x000fe200000100dd */
[C---:B------:R-:W-:Y:S01]  /*5af0*/  FFMA.FTZ R221, R15.reuse, R226, R232 ;  /* 0x000000e20fdd7223 */ /* 0x040fe200000100e8 */
[-C--:B------:R-:W-:Y:S02]  /*5b00*/  FMUL.FTZ R232, R86, R91.reuse ;  /* 0x0000005b56e87220 */ /* 0x080fe40000410000 */
[----:B------:R-:W-:Y:S01]  /*5b10*/  FFMA.FTZ R218, R15, R218, R233 ;  /* 0x000000da0fda7223 */ /* 0x000fe200000100e9 */
[C---:B------:R-:W-:Y:S01]  /*5b20*/  FMUL.FTZ R233, R97.reuse, R91 ;  /* 0x0000005b61e97220 */ /* 0x040fe20000410000 */
[----:B------:R-:W-:Y:S01]  /*5b30*/  FFMA.FTZ R232, R97, R90, -R232 ;  /* 0x0000005a61e87223 */ /* 0x000fe200000108e8 */
[----:B------:R-:W-:Y:S01]  /*5b40*/  FMUL.FTZ R97, R16, R129 ;  /* 0x0000008110617220 */ /* 0x000fe20000410000 */
[----:B------:R-:W-:Y:S01]  /*5b50*/  FMUL.FTZ R226, R170, R218 ;  /* 0x000000daaae27220 */ /* 0x000fe20000410000 */
[----:B------:R-:W-:Y:S01]  /*5b60*/  FFMA.FTZ R86, R86, R90, R233 ;  /* 0x0000005a56567223 */ /* 0x000fe200000100e9 */
[----:B------:R-:W-:Y:S01]  /*5b70*/  FFMA.FTZ R91, R0, R3, RZ ;  /* 0x00000003005b7223 */ /* 0x000fe200000100ff */
[----:B------:R-:W-:Y:S01]  /*5b80*/  FFMA.FTZ R90, -R52, R97, R3 ;  /* 0x00000061345a7223 */ /* 0x000fe20000010103 */
[----:B------:R-:W-:Y:S01]  /*5b90*/  FFMA.FTZ R233, R171, R221, -R226 ;  /* 0x000000ddabe97223 */ /* 0x000fe200000108e2 */
[----:B------:R-:W-:Y:S01]  /*5ba0*/  FFMA.FTZ R3, R53, -R97, R2 ;  /* 0x8000006135037223 */ /* 0x000fe20000010002 */
[----:B------:R-:W-:Y:S01]  /*5bb0*/  FFMA.FTZ R97, R0, -R2, RZ ;  /* 0x8000000200617223 */ /* 0x000fe200000100ff */
[----:B------:R-:W-:Y:S01]  /*5bc0*/  FMUL.FTZ R2, R170, R221 ;  /* 0x000000ddaa027220 */ /* 0x000fe20000410000 */
[----:B------:R-:W-:Y:S01]  /*5bd0*/  FFMA.FTZ R233, R8, R207, R233 ;  /* 0x000000cf08e97223 */ /* 0x000fe200000100e9 */
[C---:B------:R-:W-:Y:S01]  /*5be0*/  FFMA.FTZ R207, R114.reuse, R211, R91 ;  /* 0x000000d372cf7223 */ /* 0x040fe2000001005b */
[----:B------:R-:W-:Y:S01]  /*5bf0*/  FMUL.FTZ R226, R17, R130 ;  /* 0x0000008211e27220 */ /* 0x000fe20000410000 */
[----:B------:R-:W-:Y:S01]  /*5c00*/  FFMA.FTZ R91, R171, R218, R2 ;  /* 0x000000daab5b7223 */ /* 0x000fe20000010002 */
[----:B------:R-:W-:Y:S01]  /*5c10*/  FFMA.FTZ R97, R114, -R210, R97 ;  /* 0x800000d272617223 */ /* 0x000fe20000010061 */
[----:B------:R-:W-:Y:S01]  /*5c20*/  FMUL.FTZ R2, R168, R233 ;  /* 0x000000e9a8027220 */ /* 0x000fe20000410000 */
[-C--:B------:R-:W-:Y:S01]  /*5c30*/  FFMA.FTZ R211, -R54, R226.reuse, R211 ;  /* 0x000000e236d37223 */ /* 0x080fe200000101d3 */
[----:B------:R-:W-:Y:S01]  /*5c40*/  FFMA.FTZ R210, R55, -R226, R210 ;  /* 0x800000e237d27223 */ /* 0x000fe200000100d2 */
[----:B------:R-:W-:Y:S01]  /*5c50*/  FFMA.FTZ R226, R8, R205, R91 ;  /* 0x000000cd08e27223 */ /* 0x000fe2000001005b */
        /* <DEDUP_REMOVED lines=10> */
[----:B------:R-:W-:Y:S01]  /*5d00*/  FFMA.FTZ R97, R111, -R96, R97 ;  /* 0x800000606f617223 */ /* 0x000fe20000010061 */
[----:B------:R4:W-:Y:S01]  /*5d10*/  SHFL.IDX PT, R240, R224, RZ, 0x1f ;  /* 0x00001fffe0f07589 */ /* 0x0009e200000e0000 */
[----:B------:R-:W-:Y:S01]  /*5d20*/  FFMA.FTZ R2, R169, R233, -R2 ;  /* 0x000000e9a9027223 */ /* 0x000fe20000010802 */
[-C--:B------:R-:W-:Y:S01]  /*5d30*/  FFMA.FTZ R207, -R58, R206.reuse, R95 ;  /* 0x000000ce3acf7223 */ /* 0x080fe2000001015f */
[----:B------:R-:W-:Y:S01]  /*5d40*/  FFMA.FTZ R206, R59, -R206, R96 ;  /* 0x800000ce3bce7223 */ /* 0x000fe20000010060 */
[----:B------:R-:W-:Y:S01]  /*5d50*/  FFMA.FTZ R96, R110, R235, R91 ;  /* 0x000000eb6e607223 */ /* 0x000fe2000001005b */
[----:B------:R-:W-:Y:S01]  /*5d60*/  FFMA.FTZ R237, R9, R216, R2 ;  /* 0x000000d809ed7223 */ /* 0x000fe20000010002 */
[----:B------:R-:W-:Y:S01]  /*5d70*/  FMUL.FTZ R2, R166, R238 ;  /* 0x000000eea6027220 */ /* 0x000fe20000410000 */
[----:B------:R-:W-:Y:S01]  /*5d80*/  FMUL.FTZ R216, R12, R125 ;  /* 0x0000007d0cd87220 */ /* 0x000fe20000410000 */
[----:B------:R-:W-:Y:S01]  /*5d90*/  FFMA.FTZ R95, R110, -R234, R97 ;  /* 0x800000ea6e5f7223 */ /* 0x000fe20000010061 */
[----:B------:R-:W-:Y:S01]  /*5da0*/  FADD.FTZ R232, R203, R232 ;  /* 0x000000e8cbe87221 */ /* 0x000fe20000010000 */
[-C--:B------:R-:W-:Y:S01]  /*5db0*/  FFMA.FTZ R91, R167, R237.reuse, -R2 ;  /* 0x000000eda75b7223 */ /* 0x080fe20000010802 */
[----:B------:R-:W-:Y:S01]  /*5dc0*/  FMUL.FTZ R2, R166, R237 ;  /* 0x000000eda6027220 */ /* 0x000fe20000410000 */
[-C--:B------:R-:W-:Y:S01]  /*5dd0*/  FFMA.FTZ R205, -R60, R216.reuse, R235 ;  /* 0x000000d83ccd7223 */ /* 0x080fe200000101eb */
[----:B------:R-:W-:Y:S01]  /*5de0*/  FFMA.FTZ R97, R61, -R216, R234 ;  /* 0x800000d83d617223 */ /* 0x000fe200000100ea */
[----:B------:R-:W-:Y:S01]  /*5df0*/  FFMA.FTZ R235, R10, R215, R91 ;  /* 0x000000d70aeb7223 */ /* 0x000fe2000001005b */
[----:B------:R-:W-:Y:S01]  /*5e00*/  FFMA.FTZ R91, R167, R238, R2 ;  /* 0x000000eea75b7223 */ /* 0x000fe20000010002 */
[----:B------:R-:W-:Y:S01]  /*5e10*/  FMUL.FTZ R216, R13, R126 ;  /* 0x0000007e0dd87220 */ /* 0x000fe20000410000 */
[C---:B------:R-:W-:Y:S01]  /*5e20*/  FFMA.FTZ R215, R109.reuse, R87, R96 ;  /* 0x000000576dd77223 */ /* 0x040fe20000010060 */
[----:B------:R-:W-:Y:S01]  /*5e30*/  FMUL.FTZ R2, R164, R235 ;  /* 0x000000eba4027220 */ /* 0x000fe20000410000 */
[----:B------:R-:W-:Y:S01]  /*5e40*/  FFMA.FTZ R234, R10, R213, R91 ;  /* 0x000000d50aea7223 */ /* 0x000fe2000001005b */
[----:B------:R-:W-:Y:S01]  /*5e50*/  FFMA.FTZ R239, R109, -R236, R95 ;  /* 0x800000ec6def7223 */ /* 0x000fe2000001005f */
[-C--:B------:R-:W-:Y:S01]  /*5e60*/  FFMA.FTZ R96, -R62, R216.reuse, R87 ;  /* 0x000000d83e607223 */ /* 0x080fe20000010157 */
[----:B------:R-:W-:Y:S01]  /*5e70*/  FFMA.FTZ R95, R63, -R216, R236 ;  /* 0x800000d83f5f7223 */ /* 0x000fe200000100ec */
[----:B------:R-:W-:Y:S01]  /*5e80*/  FMUL.FTZ R87, R14, R123 ;  /* 0x0000007b0e577220 */ /* 0x000fe20000410000 */
[----:B------:R-:W-:Y:S01]  /*5e90*/  FFMA.FTZ R216, R165, R234, R2 ;  /* 0x000000eaa5d87223 */ /* 0x000fe20000010002 */
[C---:B------:R-:W-:Y:S01]  /*5ea0*/  FFMA.FTZ R239, R108.reuse, -R228, R239 ;  /* 0x800000e46cef7223 */ /* 0x040fe200000100ef */
[----:B------:R-:W-:Y:S01]  /*5eb0*/  FFMA.FTZ R236, R108, R223, R215 ;  /* 0x000000df6cec7223 */ /* 0x000fe200000100d7 */
[-C--:B------:R-:W-:Y:S01]  /*5ec0*/  FFMA.FTZ R2, R65, -R87.reuse, R228 ;  /* 0x8000005741027223 */ /* 0x080fe200000100e4 */
[----:B------:R-:W-:Y:S01]  /*5ed0*/  FFMA.FTZ R228, R11, R212, R216 ;  /* 0x000000d40be47223 */ /* 0x000fe200000100d8 */
[----:B------:R-:W-:Y:S01]  /*5ee0*/  FMUL.FTZ R212, R164, R234 ;  /* 0x000000eaa4d47220 */ /* 0x000fe20000410000 */
[----:B------:R-:W-:Y:S01]  /*5ef0*/  FFMA.FTZ R91, -R64, R87, R223 ;  /* 0x00000057405b7223 */ /* 0x000fe200000101df */
[----:B------:R-:W-:Y:S01]  /*5f00*/  FMUL.FTZ R87, R15, R124 ;  /* 0x0000007c0f577220 */ /* 0x000fe20000410000 */
[----:B------:R-:W-:Y:S01]  /*5f10*/  FFMA.FTZ R215, R107, R221, R236 ;  /* 0x000000dd6bd77223 */ /* 0x000fe200000100ec */
[----:B------:R-:W-:Y:S01]  /*5f20*/  FFMA.FTZ R216, R165, R235, -R212 ;  /* 0x000000eba5d87223 */ /* 0x000fe200000108d4 */
[----:B------:R-:W-:Y:S01]  /*5f30*/  FFMA.FTZ R239, R107, -R218, R239 ;  /* 0x800000da6bef7223 */ /* 0x000fe200000100ef */
[-C--:B------:R-:W-:Y:S01]  /*5f40*/  FFMA.FTZ R213, -R66, R87.reuse, R221 ;  /* 0x0000005742d57223 */ /* 0x080fe200000101dd */
[----:B------:R-:W-:Y:S01]  /*5f50*/  FFMA.FTZ R212, R67, -R87, R218 ;  /* 0x8000005743d47223 */ /* 0x000fe200000100da */
[----:B------:R-:W-:Y:S01]  /*5f60*/  FFMA.FTZ R87, R11, R214, R216 ;  /* 0x000000d60b577223 */ /* 0x000fe200000100d8 */
[----:B------:R-:W-:Y:S01]  /*5f70*/  FMUL.FTZ R214, R162, R228 ;  /* 0x000000e4a2d67220 */ /* 0x000fe20000410000 */
[----:B------:R-:W-:Y:S01]  /*5f80*/  FMUL.FTZ R216, R8, R121 ;  /* 0x0000007908d87220 */ /* 0x000fe20000410000 */
[C---:B------:R-:W-:Y:S01]  /*5f90*/  FFMA.FTZ R218, R106.reuse, R233, R215 ;  /* 0x000000e96ada7223 */ /* 0x040fe200000100d7 */
[----:B------:R-:W-:Y:S01]  /*5fa0*/  FFMA.FTZ R239, R106, -R226, R239 ;  /* 0x800000e26aef7223 */ /* 0x000fe200000100ef */
[-C--:B------:R-:W-:Y:S01]  /*5fb0*/  FFMA.FTZ R223, R163, R87.reuse, -R214 ;  /* 0x00000057a3df7223 */ /* 0x080fe200000108d6 */
[-C--:B------:R-:W-:Y:S01]  /*5fc0*/  FFMA.FTZ R215, -R68, R216.reuse, R233 ;  /* 0x000000d844d77223 */ /* 0x080fe200000101e9 */
[----:B------:R-:W-:Y:S01]  /*5fd0*/  FFMA.FTZ R214, R69, -R216, R226 ;  /* 0x800000d845d67223 */ /* 0x000fe200000100e2 */
[----:B------:R-:W-:Y:S01]  /*5fe0*/  FMUL.FTZ R216, R162, R87 ;  /* 0x00000057a2d87220 */ /* 0x000fe20000410000 */
[----:B------:R-:W-:Y:S01]  /*5ff0*/  FFMA.FTZ R223, R4, R217, R223 ;  /* 0x000000d904df7223 */ /* 0x000fe200000100df */
[C---:B------:R-:W-:Y:S01]  /*6000*/  FFMA.FTZ R233, R105.reuse, R237, R218 ;  /* 0x000000ed69e97223 */ /* 0x040fe200000100da */
[----:B------:R-:W-:Y:S01]  /*6010*/  FFMA.FTZ R239, R105, -R238, R239 ;  /* 0x800000ee69ef7223 */ /* 0x000fe200000100ef */
[----:B------:R-:W-:Y:S01]  /*6020*/  FFMA.FTZ R221, R163, R228, R216 ;  /* 0x000000e4a3dd7223 */ /* 0x000fe200000100d8 */
[----:B------:R-:W-:Y:S01]  /*6030*/  FMUL.FTZ R218, R160, R223 ;  /* 0x000000dfa0da7220 */ /* 0x000fe20000410000 */
[----:B------:R-:W-:Y:S01]  /*6040*/  FMUL.FTZ R217, R9, R122 ;  /* 0x0000007a09d97220 */ /* 0x000fe20000410000 */
        /* <DEDUP_REMOVED lines=12> */
[C---:B------:R-:W-:Y:S01]  /*6110*/  FFMA.FTZ R233, R103.reuse, R87, R238 ;  /* 0x0000005767e97223 */ /* 0x040fe200000100ee */
        /* <DEDUP_REMOVED lines=9> */
[----:B----4-:R-:W-:Y:S01]  /*61b0*/  P2R R224, PR, RZ, 0x4 ;  /* 0x00000004ffe07803 */ /* 0x010fe20000000000 */
[----:B------:R-:W-:Y:S01]  /*61c0*/  FFMA.FTZ R87, R159, R235, -R222 ;  /* 0x000000eb9f577223 */ /* 0x000fe200000108de */
[----:B------:R-:W-:Y:S01]  /*61d0*/  FFMA.FTZ R222, R77, -R233, R226 ;  /* 0x800000e94dde7223 */ /* 0x000fe200000100e2 */
[----:B------:R-:W-:Y:S01]  /*61e0*/  FMUL.FTZ R226, R158, R235 ;  /* 0x000000eb9ee27220 */ /* 0x000fe20000410000 */
[----:B------:R-:W-:Y:S01]  /*61f0*/  FFMA.FTZ R223, -R76, R233, R223 ;  /* 0x000000e94cdf7223 */ /* 0x000fe200000101df */
[----:B------:R-:W-:Y:S01]  /*6200*/  FFMA.FTZ R237, R6, R225, R87 ;  /* 0x000000e106ed7223 */ /* 0x000fe20000010057 */
[----:B------:R-:W-:Y:S01]  /*6210*/  FMUL.FTZ R233, R5, R118 ;  /* 0x0000007605e97220 */ /* 0x000fe20000410000 */
[----:B------:R-:W-:Y:S01]  /*6220*/  FFMA.FTZ R87, R159, R234, R226 ;  /* 0x000000ea9f577223 */ /* 0x000fe200000100e2 */
[----:B------:R-:W-:Y:S01]  /*6230*/  FFMA.FTZ R225, R101, R235, R228 ;  /* 0x000000eb65e17223 */ /* 0x000fe200000100e4 */
[----:B------:R-:W-:Y:S01]  /*6240*/  FMUL.FTZ R238, R156, R237 ;  /* 0x000000ed9cee7220 */ /* 0x000fe20000410000 */
[----:B------:R-:W-:Y:S01]  /*6250*/  FFMA.FTZ R226, R79, -R233, R234 ;  /* 0x800000e94fe27223 */ /* 0x000fe200000100ea */
[----:B------:R-:W-:Y:S01]  /*6260*/  FFMA.FTZ R242, R6, R227, R87 ;  /* 0x000000e306f27223 */ /* 0x000fe20000010057 */
[----:B------:R-:W-:Y:S01]  /*6270*/  FFMA.FTZ R227, -R78, R233, R235 ;  /* 0x000000e94ee37223 */ /* 0x000fe200000101eb */
[----:B------:R0:W1:Y:S01]  /*6280*/  SHFL.IDX PT, R87, R231, RZ, 0x1f ;  /* 0x00001fffe7577589 */ /* 0x00006200000e0000 */
[----:B------:R-:W-:Y:S01]  /*6290*/  FMUL.FTZ R224, R6, R115 ;  /* 0x0000007306e07220 */ /* 0x000fe20000410000 */
[-C--:B------:R-:W-:Y:S01]  /*62a0*/  FMUL.FTZ R236, R156, R242.reuse ;  /* 0x000000f29cec7220 */ /* 0x080fe20000410000 */
[----:B------:R-:W-:Y:S01]  /*62b0*/  FFMA.FTZ R233, R157, R242, R238 ;  /* 0x000000f29de97223 */ /* 0x000fe200000100ee */
[----:B------:R-:W-:Y:S01]  /*62c0*/  FFMA.FTZ R239, R101, -R234, R239 ;  /* 0x800000ea65ef7223 */ /* 0x000fe200000100ef */
[-C--:B------:R-:W-:Y:S01]  /*62d0*/  FFMA.FTZ R234, R100, R237.reuse, R225 ;  /* 0x000000ed64ea7223 */ /* 0x080fe200000100e1 */
[----:B------:R-:W-:Y:S01]  /*62e0*/  FFMA.FTZ R236, R157, R237, -R236 ;  /* 0x000000ed9dec7223 */ /* 0x000fe200000108ec */
[----:B------:R-:W-:Y:S01]  /*62f0*/  FFMA.FTZ R204, R7, R204, R233 ;  /* 0x000000cc07cc7223 */ /* 0x000fe200000100e9 */
[----:B0-----:R-:W-:Y:S01]  /*6300*/  FADD.FTZ R231, R201, R86 ;  /* 0x00000056c9e77221 */ /* 0x001fe20000010000 */
[----:B------:R-:W-:Y:S01]  /*6310*/  FFMA.FTZ R225, -R80, R224, R237 ;  /* 0x000000e050e17223 */ /* 0x000fe200000101ed */
[----:B------:R-:W-:Y:S01]  /*6320*/  FFMA.FTZ R201, R7, R202, R236 ;  /* 0x000000ca07c97223 */ /* 0x000fe200000100ec */
[----:B------:R-:W-:Y:S01]  /*6330*/  FMUL.FTZ R202, R156, R232 ;  /* 0x000000e89cca7220 */ /* 0x000fe20000410000 */
[----:B------:R-:W-:Y:S01]  /*6340*/  FMUL.FTZ R233, R231, UR36 ;  /* 0x00000024e7e97c20 */ /* 0x000fe20008410000 */
[----:B------:R-:W-:Y:S01]  /*6350*/  FFMA.FTZ R224, R81, -R224, R242 ;  /* 0x800000e051e07223 */ /* 0x000fe200000100f2 */
[----:B------:R-:W-:Y:S01]  /*6360*/  FFMA.FTZ R228, R100, -R242, R239 ;  /* 0x800000f264e47223 */ /* 0x000fe200000100ef */
[----:B------:R-:W-:Y:S01]  /*6370*/  FFMA.FTZ R203, R157, R231, R202 ;  /* 0x000000e79dcb7223 */ /* 0x000fe200000100ca */
[----:B------:R-:W-:Y:S01]  /*6380*/  FMUL.FTZ R202, R83, R232 ;  /* 0x000000e853ca7220 */ /* 0x000fe20000410000 */
[----:B------:R-:W-:-:S02]  /*6390*/  IADD3 R239, PT, PT, R98, 0xa0, RZ ;  /* 0x000000a062ef7810 */ /* 0x000fc40007ffe0ff */
[C---:B------:R-:W-:Y:S02]  /*63a0*/  IADD3 R237, PT, PT, R98.reuse, 0xe0, RZ ;  /* 0x000000e062ed7810 */ /* 0x040fe40007ffe0ff */
[----:B------:R-:W-:Y:S02]  /*63b0*/  IADD3 R235, PT, PT, R98, 0x120, RZ ;  /* 0x0000012062eb7810 */ /* 0x000fe40007ffe0ff */
[----:B------:R-:W-:Y:S01]  /*63c0*/  LEA.HI R239, R239, R98, RZ, 0x1b ;  /* 0x00000062efef7211 */ /* 0x000fe200078fd8ff */
[----:B-1----:R-:W-:Y:S01]  /*63d0*/  FADD.FTZ R86, R87, R230 ;  /* 0x000000e657567221 */ /* 0x002fe20000010000 */
[----:B------:R-:W-:Y:S01]  /*63e0*/  FADD.FTZ R87, R240, R229 ;  /* 0x000000e5f0577221 */ /* 0x000fe20000010000 */
[-C--:B------:R-:W-:Y:S01]  /*63f0*/  FMUL.FTZ R229, R156, R231.reuse ;  /* 0x000000e79ce57220 */ /* 0x080fe20000410000 */
[----:B------:R-:W-:Y:S01]  /*6400*/  FMUL.FTZ R230, R7, R116 ;  /* 0x0000007407e67220 */ /* 0x000fe20000410000 */
[----:B------:R-:W-:Y:S02]  /*6410*/  LEA.HI R237, R237, R98, RZ, 0x1b ;  /* 0x00000062eded7211 */ /* 0x000fe400078fd8ff */
[----:B------:R-:W-:Y:S01]  /*6420*/  FFMA.FTZ R229, R157, R232, -R229 ;  /* 0x000000e89de57223 */ /* 0x000fe200000108e5 */
[-C--:B------:R-:W-:Y:S01]  /*6430*/  FFMA.FTZ R156, R83, -R230.reuse, R204 ;  /* 0x800000e6539c7223 */ /* 0x080fe200000100cc */
[C---:B------:R-:W-:Y:S01]  /*6440*/  FFMA.FTZ R83, -R82.reuse, R230, R201 ;  /* 0x000000e652537223 */ /* 0x040fe200000101c9 */
[----:B------:R0:W-:Y:S01]  /*6450*/  @!P2 STS.128 [UR10+0x3650], R84 ;  /* 0x00365054ff00a988 */ /* 0x0001e20008000c0a */
[----:B------:R-:W-:Y:S01]  /*6460*/  FFMA.FTZ R82, R82, R231, R202 ;  /* 0x000000e752527223 */ /* 0x000fe200000100ca */
[----:B------:R-:W-:Y:S01]  /*6470*/  FMUL.FTZ R202, R116, R232 ;  /* 0x000000e874ca7220 */ /* 0x000fe20000410000 */
[----:B------:R-:W-:-:S02]  /*6480*/  MOV R157, UR9 ;  /* 0x00000009009d7c02 */ /* 0x000fc40008000f00 */
[----:B------:R-:W-:-:S03]  /*6490*/  LEA.HI R235, R235, R98, RZ, 0x1b ;  /* 0x00000062ebeb7211 */ /* 0x000fc600078fd8ff */
[----:B------:R-:W-:Y:S02]  /*64a0*/  IMAD R157, R98, 0x84, R157 ;  /* 0x00000084629d7824 */ /* 0x000fe400078e029d */
[C---:B0-----:R-:W-:Y:S01]  /*64b0*/  FMUL.FTZ R84, R232.reuse, UR36 ;  /* 0x00000024e8547c20 */ /* 0x041fe20008410000 */
[----:B------:R-:W-:Y:S01]  /*64c0*/  FFMA.FTZ R85, R232, UR11, -R233 ;  /* 0x0000000be8557c23 */ /* 0x000fe200080108e9 */
[----:B------:R-:W-:Y:S01]  /*64d0*/  FADD.FTZ R232, R184, R229 ;  /* 0x000000e5b8e87221 */ /* 0x000fe20000010000 */
[----:B------:R-:W-:Y:S01]  /*64e0*/  FADD.FTZ R233, R140, R203 ;  /* 0x000000cb8ce97221 */ /* 0x000fe20000010000 */
[----:B------:R-:W-:Y:S01]  /*64f0*/  FMUL.FTZ R86, R116, R231 ;  /* 0x000000e774567220 */ /* 0x000fe20000410000 */
[----:B------:R-:W-:Y:S01]  /*6500*/  FFMA.FTZ R84, R231, UR11, R84 ;  /* 0x0000000be7547c23 */ /* 0x000fe20008010054 */
[C---:B------:R-:W-:Y:S01]  /*6510*/  FMUL.FTZ R140, R158.reuse, R232 ;  /* 0x000000e89e8c7220 */ /* 0x040fe20000410000 */
[-C--:B------:R-:W-:Y:S01]  /*6520*/  FMUL.FTZ R158, R158, R233.reuse ;  /* 0x000000e99e9e7220 */ /* 0x080fe20000410000 */
[----:B------:R-:W-:Y:S01]  /*6530*/  FMUL.FTZ R230, R7, R86 ;  /* 0x0000005607e67220 */ /* 0x000fe20000410000 */
[-C--:B------:R-:W-:Y:S01]  /*6540*/  FMUL.FTZ R203, R115, R232.reuse ;  /* 0x000000e873cb7220 */ /* 0x080fe20000410000 */
[CC--:B------:R-:W-:Y:S01]  /*6550*/  FFMA.FTZ R229, R159.reuse, R233.reuse, R140 ;  /* 0x000000e99fe57223 */ /* 0x0c0fe2000001008c */
[-C--:B------:R-:W-:Y:S01]  /*6560*/  FFMA.FTZ R231, R159, R232.reuse, -R158 ;  /* 0x000000e89fe77223 */ /* 0x080fe2000001089e */
[----:B------:R-:W-:Y:S01]  /*6570*/  FMUL.FTZ R87, R81, R232 ;  /* 0x000000e851577220 */ /* 0x000fe20000410000 */
[----:B------:R0:W-:Y:S01]  /*6580*/  STS [R157+0x10f8], R230 ;  /* 0x0010f8e69d007388 */ /* 0x0001e20000000800 */
[----:B------:R-:W-:Y:S01]  /*6590*/  FADD.FTZ R229, R142, R229 ;  /* 0x000000e58ee57221 */ /* 0x000fe20000010000 */
[----:B------:R-:W-:Y:S01]  /*65a0*/  FADD.FTZ R231, R186, R231 ;  /* 0x000000e7bae77221 */ /* 0x000fe20000010000 */
[----:B------:R-:W-:Y:S01]  /*65b0*/  FMUL.FTZ R81, R233, UR36 ;  /* 0x00000024e9517c20 */ /* 0x000fe20008410000 */
[----:B------:R-:W-:Y:S01]  /*65c0*/  FFMA.FTZ R87, R80, R233, R87 ;  /* 0x000000e950577223 */ /* 0x000fe20000010057 */
[----:B------:R-:W-:Y:S01]  /*65d0*/  FMUL.FTZ R80, R232, UR36 ;  /* 0x00000024e8507c20 */ /* 0x000fe20008410000 */
[C---:B------:R-:W-:Y:S01]  /*65e0*/  FMUL.FTZ R140, R160.reuse, R231 ;  /* 0x000000e7a08c7220 */ /* 0x040fe20000410000 */
[----:B------:R-:W-:Y:S01]  /*65f0*/  FMUL.FTZ R160, R160, R229 ;  /* 0x000000e5a0a07220 */ /* 0x000fe20000410000 */
[----:B------:R-:W-:Y:S01]  /*6600*/  FMUL.FTZ R79, R79, R231 ;  /* 0x000000e74f4f7220 */ /* 0x000fe20000410000 */
[----:B------:R-:W-:Y:S01]  /*6610*/  FFMA.FTZ R81, R232, UR11, -R81 ;  /* 0x0000000be8517c23 */ /* 0x000fe20008010851 */
[----:B0-----:R-:W-:Y:S01]  /*6620*/  FMUL.FTZ R230, R6, R203 ;  /* 0x000000cb06e67220 */ /* 0x001fe20000410000 */
[C---:B------:R-:W-:Y:S01]  /*6630*/  FFMA.FTZ R142, R161.reuse, R229, R140 ;  /* 0x000000e5a18e7223 */ /* 0x040fe2000001008c */
[----:B------:R-:W-:Y:S01]  /*6640*/  FFMA.FTZ R161, R161, R231, -R160 ;  /* 0x000000e7a1a17223 */ /* 0x000fe200000108a0 */
[----:B------:R-:W-:Y:S01]  /*6650*/  FFMA.FTZ R140, R78, R229, R79 ;  /* 0x000000e54e8c7223 */ /* 0x000fe2000001004f */
[----:B------:R-:W-:Y:S01]  /*6660*/  FMUL.FTZ R78, R229, UR36 ;  /* 0x00000024e54e7c20 */ /* 0x000fe20008410000 */
[----:B------:R0:W-:Y:S01]  /*6670*/  STS [R157+0x10f4], R230 ;  /* 0x0010f4e69d007388 */ /* 0x0001e20000000800 */
[----:B------:R-:W-:Y:S01]  /*6680*/  FADD.FTZ R232, R143, R142 ;  /* 0x0000008e8fe87221 */ /* 0x000fe20000010000 */
[----:B------:R-:W-:Y:S01]  /*6690*/  FMUL.FTZ R159, R115, R233 ;  /* 0x000000e9739f7220 */ /* 0x000fe20000410000 */
[----:B------:R-:W-:Y:S01]  /*66a0*/  FFMA.FTZ R143, R231, UR11, -R78 ;  /* 0x0000000be78f7c23 */ /* 0x000fe2000801084e */
[----:B------:R-:W-:Y:S01]  /*66b0*/  FMUL.FTZ R186, R118, R229 ;  /* 0x000000e576ba7220 */ /* 0x000fe20000410000 */
[----:B------:R-:W-:Y:S01]  /*66c0*/  FMUL.FTZ R78, R162, R232 ;  /* 0x000000e8a24e7220 */ /* 0x000fe20000410000 */
[----:B------:R-:W-:Y:S01]  /*66d0*/  FMUL.FTZ R158, R6, R159 ;  /* 0x0000009f069e7220 */ /* 0x000fe20000410000 */
[----:B------:R-:W-:Y:S01]  /*66e0*/  FMUL.FTZ R184, R7, R202 ;  /* 0x000000ca07b87220 */ /* 0x000fe20000410000 */
[----:B------:R-:W-:Y:S01]  /*66f0*/  FFMA.FTZ R80, R233, UR11, R80 ;  /* 0x0000000be9507c23 */ /* 0x000fe20008010050 */
[----:B------:R-:W-:Y:S01]  /*6700*/  FMUL.FTZ R142, R231, UR36 ;  /* 0x00000024e78e7c20 */ /* 0x000fe20008410000 */
[----:B0-----:R-:W-:Y:S01]  /*6710*/  FADD.FTZ R230, R188, R161 ;  /* 0x000000a1bce67221 */ /* 0x001fe20000010000 */
[----:B------:R0:W-:Y:S02]  /*6720*/  STS [R157+0x10f0], R158 ;  /* 0x0010f09e9d007388 */ /* 0x0001e40000000800 */
[----:B------:R-:W-:Y:S01]  /*6730*/  FFMA.FTZ R142, R229, UR11, R142 ;  /* 0x0000000be58e7c23 */ /* 0x000fe2000801008e */
[-C--:B------:R-:W-:Y:S01]  /*6740*/  FMUL.FTZ R162, R162, R230.reuse ;  /* 0x000000e6a2a27220 */ /* 0x080fe20000410000 */
[-C--:B------:R-:W-:Y:S01]  /*6750*/  FFMA.FTZ R78, R163, R230.reuse, -R78 ;  /* 0x000000e6a34e7223 */ /* 0x080fe2000001084e */
[----:B------:R-:W-:Y:S01]  /*6760*/  FMUL.FTZ R161, R77, R230 ;  /* 0x000000e64da17220 */ /* 0x000fe20000410000 */
[----:B------:R-:W-:Y:S01]  /*6770*/  FMUL.FTZ R77, R230, UR36 ;  /* 0x00000024e64d7c20 */ /* 0x000fe20008410000 */
[-C--:B------:R-:W-:Y:S01]  /*6780*/  FFMA.FTZ R163, R163, R232.reuse, R162 ;  /* 0x000000e8a3a37223 */ /* 0x080fe200000100a2 */
[----:B------:R-:W-:Y:S01]  /*6790*/  FADD.FTZ R189, R189, R78 ;  /* 0x0000004ebdbd7221 */ /* 0x000fe20000010000 */
[----:B------:R-:W-:Y:S01]  /*67a0*/  FFMA.FTZ R161, R76, R232, R161 ;  /* 0x000000e84ca17223 */ /* 0x000fe200000100a1 */
[----:B0-----:R-:W-:Y:S01]  /*67b0*/  FMUL.FTZ R158, R5, R186 ;  /* 0x000000ba059e7220 */ /* 0x001fe20000410000 */
[----:B------:R-:W-:Y:S01]  /*67c0*/  FADD.FTZ R163, R144, R163 ;  /* 0x000000a390a37221 */ /* 0x000fe20000010000 */
[----:B------:R-:W-:Y:S01]  /*67d0*/  FMUL.FTZ R76, R164, R189 ;  /* 0x000000bda44c7220 */ /* 0x000fe20000410000 */
[----:B------:R0:W-:Y:S01]  /*67e0*/  STS [R157+0x10fc], R184 ;  /* 0x0010fcb89d007388 */ /* 0x0001e20000000800 */
[----:B------:R-:W-:Y:S01]  /*67f0*/  FFMA.FTZ R144, R232, UR11, R77 ;  /* 0x0000000be8907c23 */ /* 0x000fe2000801004d */
[-C--:B------:R-:W-:Y:S01]  /*6800*/  FMUL.FTZ R164, R164, R163.reuse ;  /* 0x000000a3a4a47220 */ /* 0x080fe20000410000 */
[C---:B------:R-:W-:Y:S01]  /*6810*/  FFMA.FTZ R76, R165.reuse, R163, R76 ;  /* 0x000000a3a54c7223 */ /* 0x040fe2000001004c */
[----:B------:R1:W-:Y:S01]  /*6820*/  STS [R157+0x10e8], R158 ;  /* 0x0010e89e9d007388 */ /* 0x0003e20000000800 */
[----:B------:R-:W-:Y:S01]  /*6830*/  FMUL.FTZ R77, R232, UR36 ;  /* 0x00000024e84d7c20 */ /* 0x000fe20008410000 */
[----:B------:R-:W-:Y:S01]  /*6840*/  FFMA.FTZ R165, R165, R189, -R164 ;  /* 0x000000bda5a57223 */ /* 0x000fe200000108a4 */
[----:B------:R-:W-:Y:S01]  /*6850*/  FMUL.FTZ R78, R120, R163 ;  /* 0x000000a3784e7220 */ /* 0x000fe20000410000 */
[----:B------:R-:W-:Y:S01]  /*6860*/  FMUL.FTZ R229, R117, R232 ;  /* 0x000000e875e57220 */ /* 0x000fe20000410000 */
[----:B------:R-:W-:Y:S01]  /*6870*/  FMUL.FTZ R248, R163, UR36 ;  /* 0x00000024a3f87c20 */ /* 0x000fe20008410000 */
[----:B0-----:R-:W-:Y:S01]  /*6880*/  FMUL.FTZ R184, R118, R231 ;  /* 0x000000e776b87220 */ /* 0x001fe20000410000 */
[----:B------:R-:W-:Y:S01]  /*6890*/  FADD.FTZ R190, R190, R165 ;  /* 0x000000a5bebe7221 */ /* 0x000fe20000010000 */
[----:B------:R-:W-:Y:S01]  /*68a0*/  FMUL.FTZ R162, R11, R78 ;  /* 0x0000004e0ba27220 */ /* 0x000fe20000410000 */
[----:B------:R-:W-:Y:S01]  /*68b0*/  FMUL.FTZ R231, R117, R230 ;  /* 0x000000e675e77220 */ /* 0x000fe20000410000 */
[----:B-1----:R-:W-:Y:S01]  /*68c0*/  FADD.FTZ R158, R145, R76 ;  /* 0x0000004c919e7221 */ /* 0x002fe20000010000 */
[----:B------:R-:W-:Y:S01]  /*68d0*/  FMUL.FTZ R160, R5, R184 ;  /* 0x000000b805a07220 */ /* 0x000fe20000410000 */
[----:B------:R-:W-:Y:S01]  /*68e0*/  FFMA.FTZ R145, R230, UR11, -R77 ;  /* 0x0000000be6917c23 */ /* 0x000fe2000801084d */
[C---:B------:R-:W-:Y:S01]  /*68f0*/  FMUL.FTZ R77, R166.reuse, R190 ;  /* 0x000000bea64d7220 */ /* 0x040fe20000410000 */
[-C--:B------:R-:W-:Y:S01]  /*6900*/  FMUL.FTZ R76, R166, R158.reuse ;  /* 0x0000009ea64c7220 */ /* 0x080fe20000410000 */
[----:B------:R0:W-:Y:S01]  /*6910*/  STS [R157+0x10d8], R162 ;  /* 0x0010d8a29d007388 */ /* 0x0001e20000000800 */
[----:B------:R-:W-:Y:S01]  /*6920*/  FMUL.FTZ R166, R222, R229 ;  /* 0x000000e5dea67220 */ /* 0x000fe20000410000 */
[C---:B------:R-:W-:Y:S01]  /*6930*/  FFMA.FTZ R77, R167.reuse, R158, R77 ;  /* 0x0000009ea74d7223 */ /* 0x040fe2000001004d */
[-C--:B------:R-:W-:Y:S01]  /*6940*/  FFMA.FTZ R76, R167, R190.reuse, -R76 ;  /* 0x000000bea74c7223 */ /* 0x080fe2000001084c */
[----:B------:R1:W-:Y:S01]  /*6950*/  STS [R157+0x10ec], R160 ;  /* 0x0010eca09d007388 */ /* 0x0003e20000000800 */
[----:B------:R-:W-:Y:S01]  /*6960*/  FMUL.FTZ R167, R119, R190 ;  /* 0x000000be77a77220 */ /* 0x000fe20000410000 */
[----:B------:R-:W-:Y:S01]  /*6970*/  FADD.FTZ R165, R146, R77 ;  /* 0x0000004d92a57221 */ /* 0x000fe20000010000 */
[----:B------:R-:W-:Y:S01]  /*6980*/  FADD.FTZ R191, R191, R76 ;  /* 0x0000004cbfbf7221 */ /* 0x000fe20000010000 */
[----:B------:R-:W-:Y:S01]  /*6990*/  FMUL.FTZ R77, R221, R78 ;  /* 0x0000004edd4d7220 */ /* 0x000fe20000410000 */
[-C--:B------:R-:W-:Y:S01]  /*69a0*/  FMUL.FTZ R233, R219, R167.reuse ;  /* 0x000000a7dbe97220 */ /* 0x080fe20000410000 */
[----:B0-----:R-:W-:Y:S01]  /*69b0*/  FMUL.FTZ R162, R10, R167 ;  /* 0x000000a70aa27220 */ /* 0x001fe20000410000 */
[C---:B------:R-:W-:Y:S01]  /*69c0*/  FMUL.FTZ R230, R4.reuse, R231 ;  /* 0x000000e704e67220 */ /* 0x040fe20000410000 */
[----:B------:R-:W-:Y:S01]  /*69d0*/  FMUL.FTZ R188, R4, R229 ;  /* 0x000000e504bc7220 */ /* 0x000fe20000410000 */
[----:B------:R-:W-:Y:S01]  /*69e0*/  FFMA.FTZ R248, R189, UR11, -R248 ;  /* 0x0000000bbdf87c23 */ /* 0x000fe200080108f8 */
[----:B-1----:R-:W-:Y:S01]  /*69f0*/  FMUL.FTZ R160, R120, R189 ;  /* 0x000000bd78a07220 */ /* 0x002fe20000410000 */
[----:B------:R-:W-:Y:S03]  /*6a00*/  STS [R157+0x10d4], R162 ;  /* 0x0010d4a29d007388 */ /* 0x000fe60000000800 */
[-C--:B------:R-:W-:Y:S01]  /*6a10*/  FMUL.FTZ R79, R221, R160.reuse ;  /* 0x000000a0dd4f7220 */ /* 0x080fe20000410000 */
[-C--:B------:R-:W-:Y:S01]  /*6a20*/  FMUL.FTZ R164, R11, R160.reuse ;  /* 0x000000a00ba47220 */ /* 0x080fe20000410000 */
[C---:B------:R-:W-:Y:S01]  /*6a30*/  FFMA.FTZ R77, R220.reuse, R160, -R77 ;  /* 0x000000a0dc4d7223 */ /* 0x040fe2000001084d */
[----:B------:R-:W-:Y:S01]  /*6a40*/  STS [R157+0x10e4], R230 ;  /* 0x0010e4e69d007388 */ /* 0x000fe20000000800 */
[----:B------:R-:W-:Y:S01]  /*6a50*/  FFMA.FTZ R76, R220, R78, R79 ;  /* 0x0000004edc4c7223 */ /* 0x000fe2000001004f */
[C---:B------:R-:W-:Y:S01]  /*6a60*/  FMUL.FTZ R78, R168.reuse, R191 ;  /* 0x000000bfa84e7220 */ /* 0x040fe20000410000 */
[-C--:B------:R-:W-:Y:S01]  /*6a70*/  FMUL.FTZ R168, R168, R165.reuse ;  /* 0x000000a5a8a87220 */ /* 0x080fe20000410000 */
[----:B------:R-:W-:Y:S01]  /*6a80*/  FMUL.FTZ R79, R119, R158 ;  /* 0x0000009e774f7220 */ /* 0x000fe20000410000 */
[----:B------:R0:W-:Y:S01]  /*6a90*/  STS [R157+0x10dc], R164 ;  /* 0x0010dca49d007388 */ /* 0x0001e20000000800 */
[C---:B------:R-:W-:Y:S01]  /*6aa0*/  FFMA.FTZ R78, R169.reuse, R165, R78 ;  /* 0x000000a5a94e7223 */ /* 0x040fe2000001004e */
[----:B------:R-:W-:Y:S01]  /*6ab0*/  FFMA.FTZ R169, R169, R191, -R168 ;  /* 0x000000bfa9a97223 */ /* 0x000fe200000108a8 */
[-C--:B------:R-:W-:Y:S01]  /*6ac0*/  FMUL.FTZ R160, R10, R79.reuse ;  /* 0x0000004f0aa07220 */ /* 0x080fe20000410000 */
[----:B------:R-:W-:Y:S01]  /*6ad0*/  STS [R157+0x10e0], R188 ;  /* 0x0010e0bc9d007388 */ /* 0x000fe20000000800 */
[----:B------:R-:W-:Y:S01]  /*6ae0*/  FADD.FTZ R147, R147, R78 ;  /* 0x0000004e93937221 */ /* 0x000fe20000010000 */
[----:B------:R-:W-:Y:S01]  /*6af0*/  FADD.FTZ R192, R192, R169 ;  /* 0x000000a9c0c07221 */ /* 0x000fe20000010000 */
[-C--:B------:R-:W-:Y:S01]  /*6b00*/  FMUL.FTZ R169, R219, R79.reuse ;  /* 0x0000004fdba97220 */ /* 0x080fe20000410000 */
[----:B------:R-:W-:Y:S01]  /*6b10*/  FFMA.FTZ R78, R218, R79, R233 ;  /* 0x0000004fda4e7223 */ /* 0x000fe200000100e9 */
[C---:B------:R-:W-:Y:S01]  /*6b20*/  FMUL.FTZ R146, R170.reuse, R147 ;  /* 0x00000093aa927220 */ /* 0x040fe20000410000 */
[-C--:B------:R-:W-:Y:S01]  /*6b30*/  FMUL.FTZ R170, R170, R192.reuse ;  /* 0x000000c0aaaa7220 */ /* 0x080fe20000410000 */
[----:B------:R-:W-:Y:S01]  /*6b40*/  FFMA.FTZ R79, R218, R167, -R169 ;  /* 0x000000a7da4f7223 */ /* 0x000fe200000108a9 */
[----:B------:R1:W-:Y:S01]  /*6b50*/  STS [R157+0x10d0], R160 ;  /* 0x0010d0a09d007388 */ /* 0x0003e20000000800 */
[C---:B------:R-:W-:Y:S01]  /*6b60*/  FFMA.FTZ R146, R171.reuse, R192, -R146 ;  /* 0x000000c0ab927223 */ /* 0x040fe20000010892 */
[----:B------:R-:W-:Y:S01]  /*6b70*/  FFMA.FTZ R167, R171, R147, R170 ;  /* 0x00000093aba77223 */ /* 0x000fe200000100aa */
[----:B0-----:R-:W-:Y:S01]  /*6b80*/  FMUL.FTZ R164, R222, R231 ;  /* 0x000000e7dea47220 */ /* 0x001fe20000410000 */
[----:B------:R-:W-:Y:S01]  /*6b90*/  IADD3 R233, PT, PT, R98, 0x160, RZ ;  /* 0x0000016062e97810 */ /* 0x000fe20007ffe0ff */
[----:B------:R-:W-:Y:S01]  /*6ba0*/  FADD.FTZ R193, R193, R146 ;  /* 0x00000092c1c17221 */ /* 0x000fe20000010000 */
[----:B------:R-:W-:Y:S01]  /*6bb0*/  FADD.FTZ R167, R148, R167 ;  /* 0x000000a794a77221 */ /* 0x000fe20000010000 */
[C---:B------:R-:W-:Y:S01]  /*6bc0*/  FFMA.FTZ R148, R223.reuse, R229, R164 ;  /* 0x000000e5df947223 */ /* 0x040fe200000100a4 */
[----:B------:R-:W-:Y:S01]  /*6bd0*/  FMUL.FTZ R164, R122, R165 ;  /* 0x000000a57aa47220 */ /* 0x000fe20000410000 */
[C---:B------:R-:W-:Y:S01]  /*6be0*/  FMUL.FTZ R146, R172.reuse, R193 ;  /* 0x000000c1ac927220 */ /* 0x040fe20000410000 */
[----:B------:R-:W-:Y:S01]  /*6bf0*/  FMUL.FTZ R172, R172, R167 ;  /* 0x000000a7acac7220 */ /* 0x000fe20000410000 */
[----:B-1----:R-:W-:Y:S01]  /*6c00*/  FFMA.FTZ R160, R223, R231, -R166 ;  /* 0x000000e7dfa07223 */ /* 0x002fe200000108a6 */
        /* <DEDUP_REMOVED lines=8> */
[----:B------:R-:W-:Y:S01]  /*6c90*/  FFMA.FTZ R162, R216, R164, R169 ;  /* 0x000000a4d8a27223 */ /* 0x000fe200000100a9 */
[CC--:B------:R-:W-:Y:S01]  /*6ca0*/  FMUL.FTZ R146, R174.reuse, R149.reuse ;  /* 0x00000095ae927220 */ /* 0x0c0fe20000410000 */
[----:B------:R-:W-:Y:S01]  /*6cb0*/  FMUL.FTZ R174, R174, R194 ;  /* 0x000000c2aeae7220 */ /* 0x000fe20000410000 */
[----:B------:R-:W-:Y:S01]  /*6cc0*/  FFMA.FTZ R164, R216, R166, -R171 ;  /* 0x000000a6d8a47223 */ /* 0x000fe200000108ab */
[----:B------:R-:W-:Y:S01]  /*6cd0*/  FMUL.FTZ R171, R226, R186 ;  /* 0x000000bae2ab7220 */ /* 0x000fe20000410000 */
[C---:B------:R-:W-:Y:S01]  /*6ce0*/  FFMA.FTZ R146, R175.reuse, R194, -R146 ;  /* 0x000000c2af927223 */ /* 0x040fe20000010892 */
[----:B------:R-:W-:Y:S01]  /*6cf0*/  FFMA.FTZ R169, R175, R149, R174 ;  /* 0x00000095afa97223 */ /* 0x000fe200000100ae */
[----:B------:R-:W-:Y:S01]  /*6d00*/  FMUL.FTZ R175, R121, R192 ;  /* 0x000000c079af7220 */ /* 0x000fe20000410000 */
[----:B------:R-:W-:Y:S01]  /*6d10*/  FMUL.FTZ R170, R9, R166 ;  /* 0x000000a609aa7220 */ /* 0x000fe20000410000 */
[----:B------:R-:W-:Y:S01]  /*6d20*/  FADD.FTZ R195, R195, R146 ;  /* 0x00000092c3c37221 */ /* 0x000fe20000010000 */
[----:B------:R-:W-:Y:S01]  /*6d30*/  FADD.FTZ R169, R150, R169 ;  /* 0x000000a996a97221 */ /* 0x000fe20000010000 */
[-C--:B------:R-:W-:Y:S01]  /*6d40*/  FMUL.FTZ R166, R226, R184.reuse ;  /* 0x000000b8e2a67220 */ /* 0x080fe20000410000 */
[----:B------:R-:W-:Y:S01]  /*6d50*/  FFMA.FTZ R184, R227, R184, -R171 ;  /* 0x000000b8e3b87223 */ /* 0x000fe200000108ab */
[C---:B------:R-:W-:Y:S01]  /*6d60*/  FMUL.FTZ R146, R176.reuse, R195 ;  /* 0x000000c3b0927220 */ /* 0x040fe20000410000 */
[----:B------:R-:W-:Y:S01]  /*6d70*/  FMUL.FTZ R176, R176, R169 ;  /* 0x000000a9b0b07220 */ /* 0x000fe20000410000 */
        /* <DEDUP_REMOVED lines=8> */
[-C--:B------:R-:W-:Y:S01]  /*6e00*/  FMUL.FTZ R166, R214, R171.reuse ;  /* 0x000000abd6a67220 */ /* 0x080fe20000410000 */
[----:B------:R-:W-:Y:S01]  /*6e10*/  FFMA.FTZ R150, R215, R171, R150 ;  /* 0x000000abd7967223 */ /* 0x000fe20000010096 */
[C---:B------:R-:W-:Y:S01]  /*6e20*/  FMUL.FTZ R173, R178.reuse, R151 ;  /* 0x00000097b2ad7220 */ /* 0x040fe20000410000 */
[-C--:B------:R-:W-:Y:S01]  /*6e30*/  FMUL.FTZ R146, R178, R196.reuse ;  /* 0x000000c4b2927220 */ /* 0x080fe20000410000 */
[----:B------:R-:W-:Y:S01]  /*6e40*/  FMUL.FTZ R172, R224, R159 ;  /* 0x0000009fe0ac7220 */ /* 0x000fe20000410000 */
[----:B------:R1:W-:Y:S01]  /*6e50*/  STS [R157+0x10cc], R170 ;  /* 0x0010ccaa9d007388 */ /* 0x0003e20000000800 */
[----:B0-----:R-:W-:Y:S01]  /*6e60*/  FMUL.FTZ R168, R8, R171 ;  /* 0x000000ab08a87220 */ /* 0x001fe20000410000 */
[C---:B------:R-:W-:Y:S01]  /*6e70*/  FFMA.FTZ R171, R179.reuse, R151, R146 ;  /* 0x00000097b3ab7223 */ /* 0x040fe20000010092 */
[----:B------:R-:W-:Y:S01]  /*6e80*/  FFMA.FTZ R146, R179, R196, -R173 ;  /* 0x000000c4b3927223 */ /* 0x000fe200000108ad */
[----:B------:R-:W-:Y:S01]  /*6e90*/  FFMA.FTZ R166, R215, R175, -R166 ;  /* 0x000000afd7a67223 */ /* 0x000fe200000108a6 */
[----:B------:R-:W-:Y:S01]  /*6ea0*/  FMUL.FTZ R178, R156, R86 ;  /* 0x000000569cb27220 */ /* 0x000fe20000410000 */
[----:B------:R-:W-:Y:S01]  /*6eb0*/  FADD.FTZ R171, R152, R171 ;  /* 0x000000ab98ab7221 */ /* 0x000fe20000010000 */
[----:B------:R-:W-:Y:S01]  /*6ec0*/  FADD.FTZ R197, R197, R146 ;  /* 0x00000092c5c57221 */ /* 0x000fe20000010000 */
[----:B------:R-:W-:Y:S01]  /*6ed0*/  FMUL.FTZ R152, R224, R203 ;  /* 0x000000cbe0987220 */ /* 0x000fe20000410000 */
[----:B------:R0:W-:Y:S01]  /*6ee0*/  STS [R157+0x10c0], R168 ;  /* 0x0010c0a89d007388 */ /* 0x0001e20000000800 */
[C---:B------:R-:W-:Y:S01]  /*6ef0*/  FMUL.FTZ R146, R180.reuse, R171 ;  /* 0x000000abb4927220 */ /* 0x040fe20000410000 */
[----:B------:R-:W-:Y:S01]  /*6f00*/  FMUL.FTZ R180, R180, R197 ;  /* 0x000000c5b4b47220 */ /* 0x000fe20000410000 */
[----:B-1----:R-:W-:Y:S01]  /*6f10*/  FMUL.FTZ R170, R8, R175 ;  /* 0x000000af08aa7220 */ /* 0x002fe20000410000 */
[----:B------:R-:W-:Y:S01]  /*6f20*/  FFMA.FTZ R203, R225, R203, -R172 ;  /* 0x000000cbe1cb7223 */ /* 0x000fe200000108ac */
[C---:B------:R-:W-:Y:S01]  /*6f30*/  FFMA.FTZ R173, R181.reuse, R197, -R146 ;  /* 0x000000c5b5ad7223 */ /* 0x040fe20000010892 */
[----:B------:R-:W-:Y:S01]  /*6f40*/  FFMA.FTZ R180, R181, R171, R180 ;  /* 0x000000abb5b47223 */ /* 0x000fe200000100b4 */
[----:B------:R-:W-:Y:S01]  /*6f50*/  FMUL.FTZ R172, R124, R193 ;  /* 0x000000c17cac7220 */ /* 0x000fe20000410000 */
[----:B------:R1:W-:Y:S01]  /*6f60*/  STS [R157+0x10c4], R170 ;  /* 0x0010c4aa9d007388 */ /* 0x0003e20000000800 */
[----:B------:R-:W-:Y:S01]  /*6f70*/  FADD.FTZ R198, R198, R173 ;  /* 0x000000adc6c67221 */ /* 0x000fe20000010000 */
[----:B------:R-:W-:Y:S01]  /*6f80*/  FADD.FTZ R153, R153, R180 ;  /* 0x000000b499997221 */ /* 0x000fe20000010000 */
[----:B0-----:R-:W-:Y:S01]  /*6f90*/  FMUL.FTZ R168, R124, R167 ;  /* 0x000000a77ca87220 */ /* 0x001fe20000410000 */
[----:B------:R-:W-:Y:S01]  /*6fa0*/  FFMA.FTZ R159, R225, R159, R152 ;  /* 0x0000009fe19f7223 */ /* 0x000fe20000010098 */
[C---:B------:R-:W-:Y:S01]  /*6fb0*/  FMUL.FTZ R146, R182.reuse, R198 ;  /* 0x000000c6b6927220 */ /* 0x040fe20000410000 */
[-C--:B------:R-:W-:Y:S01]  /*6fc0*/  FMUL.FTZ R175, R182, R153.reuse ;  /* 0x00000099b6af7220 */ /* 0x080fe20000410000 */
[C---:B------:R-:W-:Y:S01]  /*6fd0*/  FMUL.FTZ R152, R212.reuse, R172 ;  /* 0x000000acd4987220 */ /* 0x040fe20000410000 */
[----:B------:R-:W-:Y:S01]  /*6fe0*/  FMUL.FTZ R174, R15, R168 ;  /* 0x000000a80fae7220 */ /* 0x000fe20000410000 */
[C---:B------:R-:W-:Y:S01]  /*6ff0*/  FFMA.FTZ R173, R183.reuse, R153, R146 ;  /* 0x00000099b7ad7223 */ /* 0x040fe20000010092 */
[----:B------:R-:W-:Y:S01]  /*7000*/  FFMA.FTZ R146, R183, R198, -R175 ;  /* 0x000000c6b7927223 */ /* 0x000fe200000108af */
[-C--:B-1----:R-:W-:Y:S01]  /*7010*/  FMUL.FTZ R170, R212, R168.reuse ;  /* 0x000000a8d4aa7220 */ /* 0x082fe20000410000 */
[----:B------:R-:W-:Y:S01]  /*7020*/  FFMA.FTZ R152, R213, R168, R152 ;  /* 0x000000a8d5987223 */ /* 0x000fe20000010098 */
[----:B------:R-:W-:Y:S01]  /*7030*/  FADD.FTZ R154, R154, R173 ;  /* 0x000000ad9a9a7221 */ /* 0x000fe20000010000 */
[----:B------:R-:W-:Y:S01]  /*7040*/  FADD.FTZ R146, R199, R146 ;  /* 0x00000092c7927221 */ /* 0x000fe20000010000 */
[-C--:B------:R-:W-:Y:S01]  /*7050*/  FFMA.FTZ R170, R213, R172.reuse, -R170 ;  /* 0x000000acd5aa7223 */ /* 0x080fe200000108aa */
[----:B------:R-:W-:Y:S01]  /*7060*/  FMUL.FTZ R176, R15, R172 ;  /* 0x000000ac0fb07220 */ /* 0x000fe20000410000 */
[----:B------:R-:W-:Y:S01]  /*7070*/  FMUL.FTZ R168, R156, R202 ;  /* 0x000000ca9ca87220 */ /* 0x000fe20000410000 */
[C---:B------:R-:W-:Y:S01]  /*7080*/  FMUL.FTZ R172, R185.reuse, R154 ;  /* 0x0000009ab9ac7220 */ /* 0x040fe20000410000 */
[----:B------:R-:W-:Y:S01]  /*7090*/  FMUL.FTZ R185, R185, R146 ;  /* 0x00000092b9b97220 */ /* 0x000fe20000410000 */
[----:B------:R0:W-:Y:S01]  /*70a0*/  STS [R157+0x10b8], R174 ;  /* 0x0010b8ae9d007388 */ /* 0x0001e20000000800 */
[----:B------:R-:W-:Y:S01]  /*70b0*/  FFMA.FTZ R168, R83, R86, R168 ;  /* 0x0000005653a87223 */ /* 0x000fe200000100a8 */
[C---:B------:R-:W-:Y:S01]  /*70c0*/  FFMA.FTZ R173, R187.reuse, R146, -R172 ;  /* 0x00000092bbad7223 */ /* 0x040fe200000108ac */
[-C--:B------:R-:W-:Y:S01]  /*70d0*/  FFMA.FTZ R86, R187, R154.reuse, R185 ;  /* 0x0000009abb567223 */ /* 0x080fe200000100b9 */
[----:B------:R-:W-:Y:S01]  /*70e0*/  FMUL.FTZ R172, R130, R154 ;  /* 0x0000009a82ac7220 */ /* 0x000fe20000410000 */
[----:B------:R1:W-:Y:S01]  /*70f0*/  STS [R157+0x10bc], R176 ;  /* 0x0010bcb09d007388 */ /* 0x0003e20000000800 */
[----:B------:R-:W-:Y:S01]  /*7100*/  FADD.FTZ R200, R200, R173 ;  /* 0x000000adc8c87221 */ /* 0x000fe20000010000 */
[----:B------:R-:W-:Y:S01]  /*7110*/  FADD.FTZ R155, R155, R86 ;  /* 0x000000569b9b7221 */ /* 0x000fe20000010000 */
[----:B------:R-:W-:Y:S01]  /*7120*/  FMUL.FTZ R86, R130, R146 ;  /* 0x0000009282567220 */ /* 0x000fe20000410000 */
[----:B------:R-:W-:Y:S01]  /*7130*/  FFMA.FTZ R202, R83, R202, -R178 ;  /* 0x000000ca53ca7223 */ /* 0x000fe200000108b2 */
[C---:B------:R-:W-:Y:S01]  /*7140*/  FMUL.FTZ R173, R129.reuse, R200 ;  /* 0x000000c881ad7220 */ /* 0x040fe20000410000 */
[----:B------:R-:W-:Y:S01]  /*7150*/  FMUL.FTZ R175, R129, R155 ;  /* 0x0000009b81af7220 */ /* 0x000fe20000410000 */
[----:B------:R-:W-:Y:S01]  /*7160*/  FMUL.FTZ R177, R127, R198 ;  /* 0x000000c67fb17220 */ /* 0x000fe20000410000 */
[C---:B------:R-:W-:Y:S01]  /*7170*/  FMUL.FTZ R178, R210.reuse, R172 ;  /* 0x000000acd2b27220 */ /* 0x040fe20000410000 */
[C---:B------:R-:W-:Y:S01]  /*7180*/  FMUL.FTZ R183, R3.reuse, R173 ;  /* 0x000000ad03b77220 */ /* 0x040fe20000410000 */
[----:B0-----:R-:W-:Y:S01]  /*7190*/  FMUL.FTZ R174, R3, R175 ;  /* 0x000000af03ae7220 */ /* 0x001fe20000410000 */
[----:B-1----:R-:W-:Y:S01]  /*71a0*/  FMUL.FTZ R176, R210, R86 ;  /* 0x00000056d2b07220 */ /* 0x002fe20000410000 */
[----:B------:R-:W-:Y:S01]  /*71b0*/  FMUL.FTZ R181, R123, R149 ;  /* 0x000000957bb57220 */ /* 0x000fe20000410000 */
[C---:B------:R-:W-:Y:S01]  /*71c0*/  FFMA.FTZ R183, R90.reuse, R175, R183 ;  /* 0x000000af5ab77223 */ /* 0x040fe200000100b7 */
[----:B------:R-:W-:Y:S01]  /*71d0*/  FFMA.FTZ R174, R90, R173, -R174 ;  /* 0x000000ad5aae7223 */ /* 0x000fe200000108ae */
[----:B------:R-:W-:Y:S01]  /*71e0*/  FFMA.FTZ R176, R211, R172, R176 ;  /* 0x000000acd3b07223 */ /* 0x000fe200000100b0 */
[----:B------:R-:W-:Y:S01]  /*71f0*/  FMUL.FTZ R179, R127, R153 ;  /* 0x000000997fb37220 */ /* 0x000fe20000410000 */
[----:B------:R-:W-:Y:S01]  /*7200*/  FADD.FTZ R183, RZ, R183 ;  /* 0x000000b7ffb77221 */ /* 0x000fe20000010000 */
[----:B------:R-:W-:Y:S01]  /*7210*/  FMUL.FTZ R180, R208, R177 ;  /* 0x000000b1d0b47220 */ /* 0x000fe20000410000 */
[----:B------:R-:W-:Y:S01]  /*7220*/  FFMA.FTZ R185, R211, R86, -R178 ;  /* 0x00000056d3b97223 */ /* 0x000fe200000108b2 */
[----:B------:R-:W-:Y:S01]  /*7230*/  FADD.FTZ R174, RZ, R174 ;  /* 0x000000aeffae7221 */ /* 0x000fe20000010000 */
[----:B------:R-:W-:Y:S01]  /*7240*/  FMUL.FTZ R182, R14, R181 ;  /* 0x000000b50eb67220 */ /* 0x000fe20000410000 */
[----:B------:R-:W-:Y:S01]  /*7250*/  FADD.FTZ R176, R183, R176 ;  /* 0x000000b0b7b07221 */ /* 0x000fe20000010000 */
[----:B------:R-:W-:Y:S01]  /*7260*/  FFMA.FTZ R183, R209, R179, R180 ;  /* 0x000000b3d1b77223 */ /* 0x000fe200000100b4 */
[----:B------:R-:W-:Y:S01]  /*7270*/  FADD.FTZ R185, R174, R185 ;  /* 0x000000b9aeb97221 */ /* 0x000fe20000010000 */
[----:B------:R-:W-:Y:S01]  /*7280*/  FMUL.FTZ R199, R123, R194 ;  /* 0x000000c27bc77220 */ /* 0x000fe20000410000 */
[----:B------:R-:W-:Y:S01]  /*7290*/  FMUL.FTZ R174, R128, R197 ;  /* 0x000000c580ae7220 */ /* 0x000fe20000410000 */
[----:B------:R0:W-:Y:S01]  /*72a0*/  STS [R157+0x10b0], R182 ;  /* 0x0010b0b69d007388 */ /* 0x0001e20000000800 */
[----:B------:R-:W-:Y:S01]  /*72b0*/  FADD.FTZ R183, R176, R183 ;  /* 0x000000b7b0b77221 */ /* 0x000fe20000010000 */
[----:B------:R-:W-:Y:S01]  /*72c0*/  FMUL.FTZ R178, R208, R179 ;  /* 0x000000b3d0b27220 */ /* 0x000fe20000410000 */
[----:B------:R-:W-:Y:S01]  /*72d0*/  FMUL.FTZ R230, R2, R181 ;  /* 0x000000b502e67220 */ /* 0x000fe20000410000 */
[----:B------:R-:W-:Y:S01]  /*72e0*/  FMUL.FTZ R176, R128, R171 ;  /* 0x000000ab80b07220 */ /* 0x000fe20000410000 */
[----:B------:R-:W-:Y:S01]  /*72f0*/  FMUL.FTZ R180, R206, R174 ;  /* 0x000000aeceb47220 */ /* 0x000fe20000410000 */
[----:B------:R-:W-:Y:S01]  /*7300*/  FMUL.FTZ R188, R125, R196 ;  /* 0x000000c47dbc7220 */ /* 0x000fe20000410000 */
[----:B------:R-:W-:Y:S01]  /*7310*/  FFMA.FTZ R178, R209, R177, -R178 ;  /* 0x000000b1d1b27223 */ /* 0x000fe200000108b2 */
[-C--:B------:R-:W-:Y:S01]  /*7320*/  FFMA.FTZ R231, R91, R199.reuse, -R230 ;  /* 0x000000c75be77223 */ /* 0x080fe200000108e6 */
[----:B------:R-:W-:Y:S01]  /*7330*/  FFMA.FTZ R180, R207, R176, R180 ;  /* 0x000000b0cfb47223 */ /* 0x000fe200000100b4 */
[----:B0-----:R-:W-:Y:S01]  /*7340*/  FMUL.FTZ R182, R2, R199 ;  /* 0x000000c702b67220 */ /* 0x001fe20000410000 */
[----:B------:R-:W-:Y:S01]  /*7350*/  FMUL.FTZ R230, R97, R188 ;  /* 0x000000bc61e67220 */ /* 0x000fe20000410000 */
[----:B------:R-:W-:Y:S01]  /*7360*/  FMUL.FTZ R236, R126, R195 ;  /* 0x000000c37eec7220 */ /* 0x000fe20000410000 */
[----:B------:R-:W-:Y:S01]  /*7370*/  FADD.FTZ R178, R185, R178 ;  /* 0x000000b2b9b27221 */ /* 0x000fe20000010000 */
[----:B------:R-:W-:Y:S01]  /*7380*/  FFMA.FTZ R229, R91, R181, R182 ;  /* 0x000000b55be57223 */ /* 0x000fe200000100b6 */
[----:B------:R-:W-:Y:S01]  /*7390*/  FMUL.FTZ R182, R125, R151 ;  /* 0x000000977db67220 */ /* 0x000fe20000410000 */
[----:B------:R-:W-:Y:S01]  /*73a0*/  FMUL.FTZ R187, R206, R176 ;  /* 0x000000b0cebb7220 */ /* 0x000fe20000410000 */
[----:B------:R-:W-:Y:S01]  /*73b0*/  FADD.FTZ R180, R183, R180 ;  /* 0x000000b4b7b47221 */ /* 0x000fe20000010000 */
[----:B------:R-:W-:Y:S01]  /*73c0*/  FMUL.FTZ R232, R126, R169 ;  /* 0x000000a97ee87220 */ /* 0x000fe20000410000 */
[----:B------:R-:W-:Y:S01]  /*73d0*/  FFMA.FTZ R181, R205, R182, R230 ;  /* 0x000000b6cdb57223 */ /* 0x000fe200000100e6 */
[----:B------:R-:W-:Y:S01]  /*73e0*/  FMUL.FTZ R185, R95, R236 ;  /* 0x000000ec5fb97220 */ /* 0x000fe20000410000 */
[----:B------:R-:W-:Y:S01]  /*73f0*/  FFMA.FTZ R187, R207, R174, -R187 ;  /* 0x000000aecfbb7223 */ /* 0x000fe200000108bb */
[----:B------:R-:W-:Y:S01]  /*7400*/  FMUL.FTZ R183, R97, R182 ;  /* 0x000000b661b77220 */ /* 0x000fe20000410000 */
        /* <DEDUP_REMOVED lines=8> */
[----:B------:R-:W-:Y:S01]  /*7490*/  FFMA.FTZ R187, R96, R236, -R187 ;  /* 0x000000ec60bb7223 */ /* 0x000fe200000108bb */
        /* <DEDUP_REMOVED lines=32> */
[----:B0-----:R-:W-:Y:S01]  /*76a0*/  FMUL.FTZ R86, R189, UR36 ;  /* 0x00000024bd567c20 */ /* 0x001fe20008410000 */
[----:B------:R-:W-:Y:S01]  /*76b0*/  FADD.FTZ R159, R186, R159 ;  /* 0x0000009fba9f7221 */ /* 0x000fe20000010000 */
[----:B------:R-:W-:Y:S01]  /*76c0*/  STS [R157+0x10ac], R236 ;  /* 0x0010acec9d007388 */ /* 0x000fe20000000800 */
[-C--:B------:R-:W-:Y:S01]  /*76d0*/  LEA.HI R186, R247, R98.reuse, RZ, 0x1b ;  /* 0x00000062f7ba7211 */ /* 0x080fe200078fd8ff */
[----:B------:R-:W-:Y:S01]  /*76e0*/  FFMA.FTZ R247, R163, UR11, R86 ;  /* 0x0000000ba3f77c23 */ /* 0x000fe20008010056 */
[----:B------:R-:W-:Y:S01]  /*76f0*/  FMUL.FTZ R86, R167, UR36 ;  /* 0x00000024a7567c20 */ /* 0x000fe20008410000 */
[----:B------:R-:W-:Y:S01]  /*7700*/  STS [R157+0x10a0], R182 ;  /* 0x0010a0b69d007388 */ /* 0x000fe20000000800 */
[----:B------:R-:W-:Y:S01]  /*7710*/  FADD.FTZ R184, R77, R184 ;  /* 0x000000b84db87221 */ /* 0x000fe20000010000 */
[----:B------:R-:W-:Y:S01]  /*7720*/  IADD3 R177, PT, PT, R98, 0xc0, RZ ;  /* 0x000000c062b17810 */ /* 0x000fe20007ffe0ff */
[----:B------:R-:W-:Y:S01]  /*7730*/  FADD.FTZ R76, R159, R168 ;  /* 0x000000a89f4c7221 */ /* 0x000fe20000010000 */
[----:B------:R0:W-:Y:S01]  /*7740*/  STS [R157+0x10a4], R188 ;  /* 0x0010a4bc9d007388 */ /* 0x0001e20000000800 */
[----:B------:R-:W-:Y:S01]  /*7750*/  FADD.FTZ R203, R184, R203 ;  /* 0x000000cbb8cb7221 */ /* 0x000fe20000010000 */
[C---:B------:R-:W-:Y:S01]  /*7760*/  IADD3 R173, PT, PT, R98.reuse, 0x40, RZ ;  /* 0x0000004062ad7810 */ /* 0x040fe20007ffe0ff */
[----:B------:R-:W-:Y:S01]  /*7770*/  FMUL.FTZ R170, R165, UR36 ;  /* 0x00000024a5aa7c20 */ /* 0x000fe20008410000 */
[----:B------:R-:W-:Y:S01]  /*7780*/  STS [R157+0x1098], R176 ;  /* 0x001098b09d007388 */ /* 0x000fe20000000800 */
[C---:B------:R-:W-:Y:S01]  /*7790*/  IADD3 R179, PT, PT, R98.reuse, 0x100, RZ ;  /* 0x0000010062b37810 */ /* 0x040fe20007ffe0ff */
[----:B------:R-:W-:Y:S01]  /*77a0*/  FADD.FTZ R77, R203, R202 ;  /* 0x000000cacb4d7221 */ /* 0x000fe20000010000 */
[C---:B------:R-:W-:Y:S01]  /*77b0*/  IADD3 R183, PT, PT, R98.reuse, 0x180, RZ ;  /* 0x0000018062b77810 */ /* 0x040fe20007ffe0ff */
[----:B------:R-:W-:Y:S01]  /*77c0*/  STS [R157+0x109c], R174 ;  /* 0x00109cae9d007388 */ /* 0x000fe20000000800 */
[----:B------:R-:W-:Y:S01]  /*77d0*/  IADD3 R187, PT, PT, R98, 0x220, RZ ;  /* 0x0000022062bb7810 */ /* 0x000fe20007ffe0ff */
[----:B------:R-:W-:Y:S01]  /*77e0*/  FMUL.FTZ R168, R192, UR36 ;  /* 0x00000024c0a87c20 */ /* 0x000fe20008410000 */
[----:B0-----:R-:W-:Y:S01]  /*77f0*/  LEA.HI R188, R243, R98, RZ, 0x1b ;  /* 0x00000062f3bc7211 */ /* 0x001fe200078fd8ff */
[----:B------:R-:W-:Y:S01]  /*7800*/  STS [R157+0x1090], R152 ;  /* 0x001090989d007388 */ /* 0x000fe20000000800 */
[----:B------:R-:W-:Y:S01]  /*7810*/  LEA R243, R113, -R94, 0x1 ;  /* 0x8000005e71f37211 */ /* 0x000fe200078e08ff */
[----:B------:R-:W-:Y:S01]  /*7820*/  FMUL.FTZ R94, R191, UR36 ;  /* 0x00000024bf5e7c20 */ /* 0x000fe20008410000 */
[C---:B------:R-:W-:Y:S01]  /*7830*/  IADD3 R159, PT, PT, R98.reuse, 0x380, RZ ;  /* 0x00000380629f7810 */ /* 0x040fe20007ffe0ff */
[----:B------:R0:W-:Y:S01]  /*7840*/  STS [R157+0x1094], R78 ;  /* 0x0010944e9d007388 */ /* 0x0001e20000000800 */
[----:B------:R-:W-:Y:S01]  /*7850*/  ISETP.GE.AND P1, PT, R243, 0x1, PT ;  /* 0x00000001f300780c */ /* 0x000fe20003f26270 */
[----:B------:R-:W-:Y:S01]  /*7860*/  FMUL.FTZ R166, R193, UR36 ;  /* 0x00000024c1a67c20 */ /* 0x000fe20008410000 */
[-C--:B------:R-:W-:Y:S01]  /*7870*/  LEA.HI R238, R177, R98.reuse, RZ, 0x1b ;  /* 0x00000062b1ee7211 */ /* 0x080fe200078fd8ff */
[----:B------:R-:W-:Y:S01]  /*7880*/  STS [R157+0x1088], R172 ;  /* 0x001088ac9d007388 */ /* 0x000fe20000000800 */
[----:B------:R-:W-:Y:S01]  /*7890*/  IADD3 R175, PT, PT, R98, 0x80, RZ ;  /* 0x0000008062af7810 */ /* 0x000fe20007ffe0ff */
[----:B------:R-:W-:Y:S01]  /*78a0*/  FMUL.FTZ R164, R194, UR36 ;  /* 0x00000024c2a47c20 */ /* 0x000fe20008410000 */
[----:B------:R-:W-:Y:S01]  /*78b0*/  IADD3 R185, PT, PT, R98, 0x1c0, RZ ;  /* 0x000001c062b97810 */ /* 0x000fe20007ffe0ff */
[----:B------:R-:W-:Y:S01]  /*78c0*/  STS [R157+0x108c], R150 ;  /* 0x00108c969d007388 */ /* 0x000fe20000000800 */
[-C--:B------:R-:W-:Y:S01]  /*78d0*/  LEA.HI R242, R173, R98.reuse, RZ, 0x1b ;  /* 0x00000062adf27211 */ /* 0x080fe200078fd8ff */
[----:B0-----:R-:W-:Y:S01]  /*78e0*/  FFMA.FTZ R78, R99, R201, R234 ;  /* 0x000000c9634e7223 */ /* 0x001fe200000100ea */
[-C--:B------:R-:W-:Y:S01]  /*78f0*/  LEA.HI R234, R181, R98.reuse, RZ, 0x1b ;  /* 0x00000062b5ea7211 */ /* 0x080fe200078fd8ff */
[----:B------:R0:W-:Y:S01]  /*7900*/  STS [R157+0x1084], R148 ;  /* 0x001084949d007388 */ /* 0x0001e20000000800 */
        /* <DEDUP_REMOVED lines=9> */
[----:B0-----:R-:W-:Y:S01]  /*79a0*/  IADD3 R157, PT, PT, R98, 0x3e0, RZ ;  /* 0x000003e0629d7810 */ /* 0x001fe20007ffe0ff */
[----:B------:R-:W-:Y:S01]  /*79b0*/  FMUL.FTZ R183, R147, UR36 ;  /* 0x0000002493b77c20 */ /* 0x000fe20008410000 */
[-C--:B------:R-:W-:Y:S01]  /*79c0*/  LEA.HI R184, R251, R98.reuse, RZ, 0x1b ;  /* 0x00000062fbb87211 */ /* 0x080fe200078fd8ff */
[----:B------:R-:W-:Y:S01]  /*79d0*/  FMUL.FTZ R162, R169, UR36 ;  /* 0x00000024a9a27c20 */ /* 0x000fe20008410000 */
[-C--:B------:R-:W-:Y:S01]  /*79e0*/  LEA.HI R246, R157, R98.reuse, RZ, 0x1b ;  /* 0x000000629df67211 */ /* 0x080fe200078fd8ff */
[----:B------:R-:W-:Y:S01]  /*79f0*/  FMUL.FTZ R157, R158, UR36 ;  /* 0x000000249e9d7c20 */ /* 0x000fe20008410000 */
[-C--:B------:R-:W-:Y:S01]  /*7a00*/  LEA.HI R172, R159, R98.reuse, RZ, 0x1b ;  /* 0x000000629fac7211 */ /* 0x080fe200078fd8ff */
[----:B------:R-:W-:Y:S01]  /*7a10*/  FMUL.FTZ R152, R196, UR36 ;  /* 0x00000024c4987c20 */ /* 0x000fe20008410000 */
[----:B------:R-:W-:Y:S01]  /*7a20*/  IADD3 R231, PT, PT, R98, 0x1a0, RZ ;  /* 0x000001a062e77810 */ /* 0x000fe20007ffe0ff */
[----:B------:R-:W-:Y:S01]  /*7a30*/  FFMA.FTZ R244, R190, UR11, -R157 ;  /* 0x0000000bbef47c23 */ /* 0x000fe2000801089d */
[----:B------:R-:W-:Y:S01]  /*7a40*/  FMUL.FTZ R157, R151, UR36 ;  /* 0x00000024979d7c20 */ /* 0x000fe20008410000 */
[C---:B------:R-:W-:Y:S01]  /*7a50*/  IADD3 R229, PT, PT, R98.reuse, 0x1e0, RZ ;  /* 0x000001e062e57810 */ /* 0x040fe20007ffe0ff */
[----:B------:R-:W-:Y:S01]  /*7a60*/  FMUL.FTZ R150, R197, UR36 ;  /* 0x00000024c5967c20 */ /* 0x000fe20008410000 */
[----:B------:R-:W-:Y:S01]  /*7a70*/  IADD3 R203, PT, PT, R98, 0x200, RZ ;  /* 0x0000020062cb7810 */ /* 0x000fe20007ffe0ff */
[----:B------:R-:W-:Y:S01]  /*7a80*/  FFMA.FTZ R160, R196, UR11, -R157 ;  /* 0x0000000bc4a07c23 */ /* 0x000fe2000801089d */
        /* <DEDUP_REMOVED lines=12> */
[----:B------:R-:W-:Y:S01]  /*7b50*/  FFMA.FTZ R187, R158, UR11, R187 ;  /* 0x0000000b9ebb7c23 */ /* 0x000fe200080100bb */
[C---:B------:R-:W-:Y:S01]  /*7b60*/  IADD3 R174, PT, PT, R98.reuse, 0x360, RZ ;  /* 0x0000036062ae7810 */ /* 0x040fe20007ffe0ff */
[----:B------:R-:W-:Y:S01]  /*7b70*/  FFMA.FTZ R170, R191, UR11, -R170 ;  /* 0x0000000bbfaa7c23 */ /* 0x000fe200080108aa */
[----:B------:R-:W-:Y:S01]  /*7b80*/  IADD3 R79, PT, PT, R98, 0x3a0, RZ ;  /* 0x000003a0624f7810 */ /* 0x000fe20007ffe0ff */
[----:B------:R-:W-:Y:S01]  /*7b90*/  FFMA.FTZ R183, R192, UR11, -R183 ;  /* 0x0000000bc0b77c23 */ /* 0x000fe200080108b7 */
[-C--:B------:R-:W-:Y:S01]  /*7ba0*/  LEA.HI R240, R175, R98.reuse, RZ, 0x1b ;  /* 0x00000062aff07211 */ /* 0x080fe200078fd8ff */
[----:B------:R-:W-:Y:S01]  /*7bb0*/  FFMA.FTZ R175, R197, UR11, -R86 ;  /* 0x0000000bc5af7c23 */ /* 0x000fe20008010856 */
[-C--:B------:R-:W-:Y:S01]  /*7bc0*/  LEA.HI R230, R185, R98.reuse, RZ, 0x1b ;  /* 0x00000062b9e67211 */ /* 0x080fe200078fd8ff */
[----:B------:R-:W-:Y:S01]  /*7bd0*/  FFMA.FTZ R185, R165, UR11, R94 ;  /* 0x0000000ba5b97c23 */ /* 0x000fe2000801005e */
[----:B------:R-:W-:Y:S01]  /*7be0*/  FFMA.FTZ R86, R200, UR11, -R157 ;  /* 0x0000000bc8567c23 */ /* 0x000fe2000801089d */
[-C--:B------:R-:W-:Y:S01]  /*7bf0*/  LEA.HI R233, R233, R98.reuse, RZ, 0x1b ;  /* 0x00000062e9e97211 */ /* 0x080fe200078fd8ff */
[----:B------:R-:W-:Y:S01]  /*7c00*/  FFMA.FTZ R168, R147, UR11, R168 ;  /* 0x0000000b93a87c23 */ /* 0x000fe200080100a8 */
[-C--:B------:R-:W-:Y:S01]  /*7c10*/  LEA.HI R231, R231, R98.reuse, RZ, 0x1b ;  /* 0x00000062e7e77211 */ /* 0x080fe200078fd8ff */
[----:B------:R-:W-:Y:S01]  /*7c20*/  FFMA.FTZ R166, R167, UR11, R166 ;  /* 0x0000000ba7a67c23 */ /* 0x000fe200080100a6 */
[-C--:B------:R-:W-:Y:S01]  /*7c30*/  LEA.HI R229, R229, R98.reuse, RZ, 0x1b ;  /* 0x00000062e5e57211 */ /* 0x080fe200078fd8ff */
[----:B------:R-:W-:Y:S01]  /*7c40*/  FFMA.FTZ R179, R194, UR11, -R179 ;  /* 0x0000000bc2b37c23 */ /* 0x000fe200080108b3 */
[-C--:B------:R-:W-:Y:S01]  /*7c50*/  LEA.HI R203, R203, R98.reuse, RZ, 0x1b ;  /* 0x00000062cbcb7211 */ /* 0x080fe200078fd8ff */
[----:B------:R-:W-:Y:S01]  /*7c60*/  FFMA.FTZ R164, R149, UR11, R164 ;  /* 0x0000000b95a47c23 */ /* 0x000fe200080100a4 */
[-C--:B------:R-:W-:Y:S01]  /*7c70*/  LEA.HI R201, R201, R98.reuse, RZ, 0x1b ;  /* 0x00000062c9c97211 */ /* 0x080fe200078fd8ff */
        /* <DEDUP_REMOVED lines=13> */
[----:B------:R-:W-:Y:S01]  /*7d50*/  LEA.HI R79, R79, R98, RZ, 0x1b ;  /* 0x000000624f4f7211 */ /* 0x000fe200078fd8ff */
[----:B------:R-:W-:Y:S01]  /*7d60*/  FFMA.FTZ R157, R155, UR11, R250 ;  /* 0x0000000b9b9d7c23 */ /* 0x000fe200080100fa */
[----:B------:R-:W-:Y:S01]  /*7d70*/  BAR.SYNC.DEFER_BLOCKING 0x0 ;  /* 0x0000000000007b1d */ /* 0x000fe20000010000 */
[----:B------:R-:W-:-:S05]  /*7d80*/  ISETP.GE.AND P2, PT, R243, 0x21, PT ;  /* 0x00000021f300780c */ /* 0x000fca0003f46270 */
[----:B------:R-:W-:Y:S08]  /*7d90*/  @!P1 BRA `(.L_x_14597) ;  /* 0x0000000000109947 */ /* 0x000ff00003800000 */
[----:B------:R-:W-:-:S04]  /*7da0*/  LEA.HI R250, R98, R98, RZ, 0x1b ;  /* 0x0000006262fa7211 */ /* 0x000fc800078fd8ff */
[----:B------:R-:W-:-:S05]  /*7db0*/  LEA R250, R250, UR9, 0x2 ;  /* 0x00000009fafa7c11 */ /* 0x000fca000f8e10ff */
[----:B------:R-:W0:Y:S04]  /*7dc0*/  LDS R251, [R250+0x1080] ;  /* 0x00108000fafb7984 */ /* 0x000e280000000800 */
[----:B0-----:R0:W-:Y:S02]  /*7dd0*/  REDG.E.ADD.F32.FTZ.RN.STRONG.GPU desc[UR16][R92.64], R251 ;  /* 0x000000fb5c0079a6 */ /* 0x0011e4000c12f310 */
.L_x_14597:
[----:B------:R-:W-:Y:S05]  /*7de0*/  BSYNC.RECONVERGENT B0 ;  /* 0x0000000000007941 */ /* 0x000fea0003800200 */
.L_x_14596:
[----:B------:R-:W1:Y:S01]  /*7df0*/  LDS R249, [R249+0x1100] ;  /* 0x00110000f9f97984 */ /* 0x000e620000000800 */
[----:B------:R-:W-:Y:S04]  /*7e00*/  BSSY.RECONVERGENT B0, `(.L_x_14598) ;  /* 0x0000003000007945 */ /* 0x000fe80003800200 */
[----:B------:R-:W-:Y:S05]  /*7e10*/  @!P2 BRA `(.L_x_14599) ;  /* 0x000000000004a947 */ /* 0x000fea0003800000 */
[----:B-1----:R2:W-:Y:S02]  /*7e20*/  REDG.E.ADD.F32.FTZ.RN.STRONG.GPU desc[UR16][R92.64+0x80], R249 ;  /* 0x000080f95c0079a6 */ /* 0x0025e4000c12f310 */
.L_x_14599:
[----:B------:R-:W-:Y:S05]  /*7e30*/  BSYNC.RECONVERGENT B0 ;  /* 0x0000000000007941 */ /* 0x000fea0003800200 */
.L_x_14598:
[----:B------:R-:W-:Y:S01]  /*7e40*/  LEA R242, R242, UR9, 0x2 ;  /* 0x00000009f2f27c11 */ /* 0x000fe2000f8e10ff */
[----:B------:R-:W-:Y:S01]  /*7e50*/  BSSY.RECONVERGENT B0, `(.L_x_14600) ;  /* 0x000000b000007945 */ /* 0x000fe20003800200 */
[----:B-12---:R-:W-:Y:S02]  /*7e60*/  LEA R249, R241, UR9, 0x2 ;  /* 0x00000009f1f97c11 */ /* 0x006fe4000f8e10ff */
[C---:B------:R-:W-:Y:S01]  /*7e70*/  ISETP.GE.AND P6, PT, R243.reuse, 0x41, PT ;  /* 0x00000041f300780c */ /* 0x040fe20003fc6270 */
[----:B------:R1:W2:Y:S01]  /*7e80*/  LDS R241, [R242+0x1180] ;  /* 0x00118000f2f17984 */ /* 0x0002a20000000800 */
[C---:B------:R-:W-:Y:S02]  /*7e90*/  ISETP.GE.AND P1, PT, R243.reuse, 0x61, PT ;  /* 0x00000061f300780c */ /* 0x040fe40003f26270 */
[C---:B------:R-:W-:Y:S02]  /*7ea0*/  ISETP.GE.AND P2, PT, R243.reuse, 0x81, PT ;  /* 0x00000081f300780c */ /* 0x040fe40003f46270 */
[----:B------:R-:W-:-:S02]  /*7eb0*/  ISETP.GE.AND P3, PT, R243, 0xa1, PT ;  /* 0x000000a1f300780c */ /* 0x000fc40003f66270 */
[C---:B------:R-:W-:Y:S02]  /*7ec0*/  ISETP.GE.AND P4, PT, R243.reuse, 0xc1, PT ;  /* 0x000000c1f300780c */ /* 0x040fe40003f86270 */
[----:B------:R-:W-:-:S03]  /*7ed0*/  ISETP.GE.AND P5, PT, R243, 0xe1, PT ;  /* 0x000000e1f300780c */ /* 0x000fc60003fa6270 */
[----:B------:R-:W-:Y:S10]  /*7ee0*/  @!P6 BRA `(.L_x_14601) ;  /* 0x000000000004e947 */ /* 0x000ff40003800000 */
[----:B--2---:R3:W-:Y:S02]  /*7ef0*/  REDG.E.ADD.F32.FTZ.RN.STRONG.GPU desc[UR16][R92.64+0x100], R241 ;  /* 0x000100f15c0079a6 */ /* 0x0047e4000c12f310 */
.L_x_14601:
[----:B------:R-:W-:Y:S05]  /*7f00*/  BSYNC.RECONVERGENT B0 ;  /* 0x0000000000007941 */ /* 0x000fea0003800200 */
.L_x_14600:
[----:B--23--:R2:W3:Y:S01]  /*7f10*/  LDS R241, [R249+0x1200] ;  /* 0x00120000f9f17984 */ /* 0x00c4e20000000800 */
[----:B------:R-:W-:Y:S01]  /*7f20*/  BSSY.RECONVERGENT B0, `(.L_x_14602) ;  /* 0x0000004000007945 */ /* 0x000fe20003800200 */
[----:B------:R-:W-:-:S03]  /*7f30*/  LEA R240, R240, UR9, 0x2 ;  /* 0x00000009f0f07c11 */ /* 0x000fc6000f8e10ff */
[----:B------:R-:W-:Y:S05]  /*7f40*/  @!P1 BRA `(.L_x_14603) ;  /* 0x0000000000049947 */ /* 0x000fea0003800000 */
[----:B---3--:R4:W-:Y:S02]  /*7f50*/  REDG.E.ADD.F32.FTZ.RN.STRONG.GPU desc[UR16][R92.64+0x180], R241 ;  /* 0x000180f15c0079a6 */ /* 0x0089e4000c12f310 */
.L_x_14603:
[----:B------:R-:W-:Y:S05]  /*7f60*/  BSYNC.RECONVERGENT B0 ;  /* 0x0000000000007941 */ /* 0x000fea0003800200 */
.L_x_14602:
[----:B---34-:R-:W-:Y:S01]  /*7f70*/  LEA R241, R239, UR9, 0x2 ;  /* 0x00000009eff17c11 */ /* 0x018fe2000f8e10ff */
[----:B------:R-:W-:Y:S01]  /*7f80*/  BSSY.RECONVERGENT B0, `(.L_x_14604) ;  /* 0x0000004000007945 */ /* 0x000fe20003800200 */
[----:B------:R3:W4:Y:S03]  /*7f90*/  LDS R239, [R240+0x1280] ;  /* 0x00128000f0ef7984 */ /* 0x0007260000000800 */
[----:B------:R-:W-:Y:S05]  /*7fa0*/  @!P2 BRA `(.L_x_14605) ;  /* 0x000000000004a947 */ /* 0x000fea0003800000 */
[----:B----4-:R4:W-:Y:S02]  /*7fb0*/  REDG.E.ADD.F32.FTZ.RN.STRONG.GPU desc[UR16][R92.64+0x200], R239 ;  /* 0x000200ef5c0079a6 */ /* 0x0109e4000c12f310 */
.L_x_14605:
[----:B------:R-:W-:Y:S05]  /*7fc0*/  BSYNC.RECONVERGENT B0 ;  /* 0x0000000000007941 */ /* 0x000fea0003800200 */
.L_x_14604:
[----:B----4-:R4:W0:Y:S01]  /*7fd0*/  LDS R239, [R241+0x1300] ;  /* 0x00130000f1ef7984 */ /* 0x0108220000000800 */
[----:B------:R-:W-:Y:S01]  /*7fe0*/  BSSY.RECONVERGENT B0, `(.L_x_14606) ;  /* 0x0000004000007945 */ /* 0x000fe20003800200 */
[----:B------:R-:W-:-:S03]  /*7ff0*/  LEA R238, R238, UR9, 0x2 ;  /* 0x00000009eeee7c11 */ /* 0x000fc6000f8e10ff */
[----:B------:R-:W-:Y:S05]  /*8000*/  @!P3 BRA `(.L_x_14607) ;  /* 0x000000000004b947 */ /* 0x000fea0003800000 */
[----:B0-----:R0:W-:Y:S02]  /*8010*/  REDG.E.ADD.F32.FTZ.RN.STRONG.GPU desc[UR16][R92.64+0x280], R239 ;  /* 0x000280ef5c0079a6 */ /* 0x0011e4000c12f310 */
.L_x_14607:
[----:B------:R-:W-:Y:S05]  /*8020*/  BSYNC.RECONVERGENT B0 ;  /* 0x0000000000007941 */ /* 0x000fea0003800200 */
.L_x_14606:
[----:B0-----:R-:W-:Y:S01]  /*8030*/  LEA R239, R237, UR9, 0x2 ;  /* 0x00000009edef7c11 */ /* 0x001fe2000f8e10ff */
[----:B------:R-:W-:Y:S01]  /*8040*/  BSSY.RECONVERGENT B0, `(.L_x_14608) ;  /* 0x0000004000007945 */ /* 0x000fe20003800200 */
[----:B------:R0:W0:Y:S03]  /*8050*/  LDS R237, [R238+0x1380] ;  /* 0x00138000eeed7984 */ /* 0x0000260000000800 */
[----:B------:R-:W-:Y:S05]  /*8060*/  @!P4 BRA `(.L_x_14609) ;  /* 0x000000000004c947 */ /* 0x000fea0003800000 */
[----:B0-----:R0:W-:Y:S02]  /*8070*/  REDG.E.ADD.F32.FTZ.RN.STRONG.GPU desc[UR16][R92.64+0x300], R237 ;  /* 0x000300ed5c0079a6 */ /* 0x0011e4000c12f310 */
.L_x_14609:
[----:B------:R-:W-:Y:S05]  /*8080*/  BSYNC.RECONVERGENT B0 ;  /* 0x0000000000007941 */ /* 0x000fea0003800200 */
.L_x_14608:
[----:B0-----:R0:W0:Y:S01]  /*8090*/  LDS R237, [R239+0x1400] ;  /* 0x00140000efed7984 */ /* 0x0010220000000800 */
[----:B------:R-:W-:Y:S04]  /*80a0*/  BSSY.RECONVERGENT B0, `(.L_x_14610) ;  /* 0x0000003000007945 */ /* 0x000fe80003800200 */
[----:B------:R-:W-:Y:S05]  /*80b0*/  @!P5 BRA `(.L_x_14611) ;  /* 0x000000000004d947 */ /* 0x000fea0003800000 */
[----:B0-----:R0:W-:Y:S02]  /*80c0*/  REDG.E.ADD.F32.FTZ.RN.STRONG.GPU desc[UR16][R92.64+0x380], R237 ;  /* 0x000380ed5c0079a6 */ /* 0x0011e4000c12f310 */
.L_x_14611:
[----:B------:R-:W-:Y:S05]  /*80d0*/  BSYNC.RECONVERGENT B0 ;  /* 0x0000000000007941 */ /* 0x000fea0003800200 */
.L_x_14610:
        /* <DEDUP_REMOVED lines=12> */
.L_x_14613:
[----:B------:R-:W-:Y:S05]  /*81a0*/  BSYNC.RECONVERGENT B0 ;  /* 0x0000000000007941 */ /* 0x000fea0003800200 */
.L_x_14612:
[----:B0-----:R0:W0:Y:S01]  /*81b0*/  LDS R235, [R237+0x1500] ;  /* 0x00150000edeb7984 */ /* 0x0010220000000800 */
[----:B------:R-:W-:Y:S01]  /*81c0*/  BSSY.RECONVERGENT B0, `(.L_x_14614) ;  /* 0x0000004000007945 */ /* 0x000fe20003800200 */
[----:B------:R-:W-:-:S03]  /*81d0*/  LEA R234, R234, UR9, 0x2 ;  /* 0x00000009eaea7c11 */ /* 0x000fc6000f8e10ff */
[----:B------:R-:W-:Y:S05]  /*81e0*/  @!P1 BRA `(.L_x_14615) ;  /* 0x0000000000049947 */ /* 0x000fea0003800000 */
[----:B0-----:R0:W-:Y:S02]  /*81f0*/  REDG.E.ADD.F32.FTZ.RN.STRONG.GPU desc[UR16][R92.64+0x480], R235 ;  /* 0x000480eb5c0079a6 */ /* 0x0011e4000c12f310 */
.L_x_14615:
[----:B------:R-:W-:Y:S05]  /*8200*/  BSYNC.RECONVERGENT B0 ;  /* 0x0000000000007941 */ /* 0x000fea0003800200 */
.L_x_14614:
[----:B0-----:R-:W-:Y:S01]  /*8210*/  LEA R235, R233, UR9, 0x2 ;  /* 0x00000009e9eb7c11 */ /* 0x001fe2000f8e10ff */
[----:B------:R-:W-:Y:S01]  /*8220*/  BSSY.RECONVERGENT B0, `(.L_x_14616) ;  /* 0x0000004000007945 */ /* 0x000fe20003800200 */
[----:B------:R0:W0:Y:S03]  /*8230*/  LDS R233, [R234+0x1580] ;  /* 0x00158000eae97984 */ /* 0x0000260000000800 */
[----:B------:R-:W-:Y:S05]  /*8240*/  @!P2 BRA `(.L_x_14617) ;  /* 0x000000000004a947 */ /* 0x000fea0003800000 */
[----:B0-----:R0:W-:Y:S02]  /*8250*/  REDG.E.ADD.F32.FTZ.RN.STRONG.GPU desc[UR16][R92.64+0x500], R233 ;  /* 0x000500e95c0079a6 */ /* 0x0011e4000c12f310 */
.L_x_14617:
[----:B------:R-:W-:Y:S05]  /*8260*/  BSYNC.RECONVERGENT B0 ;  /* 0x0000000000007941 */ /* 0x000fea0003800200 */
.L_x_14616:
[----:B0-----:R0:W0:Y:S01]  /*8270*/  LDS R233, [R235+0x1600] ;  /* 0x00160000ebe97984 */ /* 0x0010220000000800 */
[----:B------:R-:W-:Y:S01]  /*8280*/  BSSY.RECONVERGENT B0, `(.L_x_14618) ;  /* 0x0000004000007945 */ /* 0x000fe20003800200 */
[----:B------:R-:W-:-:S03]  /*8290*/  LEA R232, R232, UR9, 0x2 ;  /* 0x00000009e8e87c11 */ /* 0x000fc6000f8e10ff */
[----:B------:R-:W-:Y:S05]  /*82a0*/  @!P3 BRA `(.L_x_14619) ;  /* 0x000000000004b947 */ /* 0x000fea0003800000 */
[----:B0-----:R0:W-:Y:S02]  /*82b0*/  REDG.E.ADD.F32.FTZ.RN.STRONG.GPU desc[UR16][R92.64+0x580], R233 ;  /* 0x000580e95c0079a6 */ /* 0x0011e4000c12f310 */
.L_x_14619:
[----:B------:R-:W-:Y:S05]  /*82c0*/  BSYNC.RECONVERGENT B0 ;  /* 0x0000000000007941 */ /* 0x000fea0003800200 */
.L_x_14618:
[----:B0-----:R-:W-:Y:S01]  /*82d0*/  LEA R233, R231, UR9, 0x2 ;  /* 0x00000009e7e97c11 */ /* 0x001fe2000f8e10ff */
[----:B------:R-:W-:Y:S01]  /*82e0*/  BSSY.RECONVERGENT B0, `(.L_x_14620) ;  /* 0x0000004000007945 */ /* 0x000fe20003800200 */
[----:B------:R0:W0:Y:S03]  /*82f0*/  LDS R231, [R232+0x1680] ;  /* 0x00168000e8e77984 */ /* 0x0000260000000800 */
[----:B------:R-:W-:Y:S05]  /*8300*/  @!P4 BRA `(.L_x_14621) ;  /* 0x000000000004c947 */ /* 0x000fea0003800000 */
[----:B0-----:R0:W-:Y:S02]  /*8310*/  REDG.E.ADD.F32.FTZ.RN.STRONG.GPU desc[UR16][R92.64+0x600], R231 ;  /* 0x000600e75c0079a6 */ /* 0x0011e4000c12f310 */
.L_x_14621:
[----:B------:R-:W-:Y:S05]  /*8320*/  BSYNC.RECONVERGENT B0 ;  /* 0x0000000000007941 */ /* 0x000fea0003800200 */
.L_x_14620:
[----:B0-----:R0:W0:Y:S01]  /*8330*/  LDS R231, [R233+0x1700] ;  /* 0x00170000e9e77984 */ /* 0x0010220000000800 */
[----:B------:R-:W-:Y:S04]  /*8340*/  BSSY.RECONVERGENT B0, `(.L_x_14622) ;  /* 0x0000003000007945 */ /* 0x000fe80003800200 */
[----:B------:R-:W-:Y:S05]  /*8350*/  @!P5 BRA `(.L_x_14623) ;  /* 0x000000000004d947 */ /* 0x000fea0003800000 */
[----:B0-----:R0:W-:Y:S02]  /*8360*/  REDG.E.ADD.F32.FTZ.RN.STRONG.GPU desc[UR16][R92.64+0x680], R231 ;  /* 0x000680e75c0079a6 */ /* 0x0011e4000c12f310 */
.L_x_14623:
[----:B------:R-:W-:Y:S05]  /*8370*/  BSYNC.RECONVERGENT B0 ;  /* 0x0000000000007941 */ /* 0x000fea0003800200 */
.L_x_14622:
        /* <DEDUP_REMOVED lines=12> */
.L_x_14625:
[----:B------:R-:W-:Y:S05]  /*8440*/  BSYNC.RECONVERGENT B0 ;  /* 0x0000000000007941 */ /* 0x000fea0003800200 */
.L_x_14624:
[----:B0-----:R-:W-:Y:S01]  /*8450*/  LEA R229, R203, UR9, 0x2 ;  /* 0x00000009cbe57c11 */ /* 0x001fe2000f8e10ff */
[----:B------:R-:W-:Y:S01]  /*8460*/  BSSY.RECONVERGENT B0, `(.L_x_14626) ;  /* 0x0000004000007945 */ /* 0x000fe20003800200 */
[----:B------:R0:W0:Y:S03]  /*8470*/  LDS R203, [R231+0x1800] ;  /* 0x00180000e7cb7984 */ /* 0x0000260000000800 */
[----:B------:R-:W-:Y:S05]  /*8480*/  @!P1 BRA `(.L_x_14627) ;  /* 0x0000000000049947 */ /* 0x000fea0003800000 */
[----:B0-----:R0:W-:Y:S02]  /*8490*/  REDG.E.ADD.F32.FTZ.RN.STRONG.GPU desc[UR16][R92.64+0x780], R203 ;  /* 0x000780cb5c0079a6 */ /* 0x0011e4000c12f310 */
.L_x_14627:
[----:B------:R-:W-:Y:S05]  /*84a0*/  BSYNC.RECONVERGENT B0 ;  /* 0x0000000000007941 */ /* 0x000fea0003800200 */
.L_x_14626:
[----:B0-----:R0:W0:Y:S01]  /*84b0*/  LDS R203, [R229+0x1880] ;  /* 0x00188000e5cb7984 */ /* 0x0010220000000800 */
[----:B------:R-:W-:Y:S01]  /*84c0*/  BSSY.RECONVERGENT B0, `(.L_x_14628) ;  /* 0x0000004000007945 */ /* 0x000fe20003800200 */
[----:B------:R-:W-:-:S03]  /*84d0*/  LEA R202, R202, UR9, 0x2 ;  /* 0x00000009caca7c11 */ /* 0x000fc6000f8e10ff */
[----:B------:R-:W-:Y:S05]  /*84e0*/  @!P2 BRA `(.L_x_14629) ;  /* 0x000000000004a947 */ /* 0x000fea0003800000 */
[----:B0-----:R0:W-:Y:S02]  /*84f0*/  REDG.E.ADD.F32.FTZ.RN.STRONG.GPU desc[UR16][R92.64+0x800], R203 ;  /* 0x000800cb5c0079a6 */ /* 0x0011e4000c12f310 */
.L_x_14629:
[----:B------:R-:W-:Y:S05]  /*8500*/  BSYNC.RECONVERGENT B0 ;  /* 0x0000000000007941 */ /* 0x000fea0003800200 */
.L_x_14628:
[----:B0-----:R-:W-:Y:S01]  /*8510*/  LEA R203, R201, UR9, 0x2 ;  /* 0x00000009c9cb7c11 */ /* 0x001fe2000f8e10ff */
[----:B------:R-:W-:Y:S01]  /*8520*/  BSSY.RECONVERGENT B0, `(.L_x_14630) ;  /* 0x0000004000007945 */ /* 0x000fe20003800200 */
[----:B------:R0:W0:Y:S03]  /*8530*/  LDS R201, [R202+0x1900] ;  /* 0x00190000cac97984 */ /* 0x0000260000000800 */
[----:B------:R-:W-:Y:S05]  /*8540*/  @!P3 BRA `(.L_x_14631) ;  /* 0x000000000004b947 */ /* 0x000fea0003800000 */
[----:B0-----:R0:W-:Y:S02]  /*8550*/  REDG.E.ADD.F32.FTZ.RN.STRONG.GPU desc[UR16][R92.64+0x880], R201 ;  /* 0x000880c95c0079a6 */ /* 0x0011e4000c12f310 */
.L_x_14631:
[----:B------:R-:W-:Y:S05]  /*8560*/  BSYNC.RECONVERGENT B0 ;  /* 0x0000000000007941 */ /* 0x000fea0003800200 */
.L_x_14630:
[----:B0-----:R-:W-:Y:S01]  /*8570*/  LEA R201, R199, UR9, 0x2 ;  /* 0x00000009c7c97c11 */ /* 0x001fe2000f8e10ff */
[----:B------:R-:W-:Y:S01]  /*8580*/  BSSY.RECONVERGENT B0, `(.L_x_14632) ;  /* 0x0000004000007945 */ /* 0x000fe20003800200 */
[----:B------:R0:W0:Y:S03]  /*8590*/  LDS R199, [R203+0x1980] ;  /* 0x00198000cbc77984 */ /* 0x0000260000000800 */
[----:B------:R-:W-:Y:S05]  /*85a0*/  @!P4 BRA `(.L_x_14633) ;  /* 0x000000000004c947 */ /* 0x000fea0003800000 */
[----:B0-----:R0:W-:Y:S02]  /*85b0*/  REDG.E.ADD.F32.FTZ.RN.STRONG.GPU desc[UR16][R92.64+0x900], R199 ;  /* 0x000900c75c0079a6 */ /* 0x0011e4000c12f310 */
.L_x_14633:
[----:B------:R-:W-:Y:S05]  /*85c0*/  BSYNC.RECONVERGENT B0 ;  /* 0x0000000000007941 */ /* 0x000fea0003800200 */
.L_x_14632:
[----:B0-----:R0:W0:Y:S01]  /*85d0*/  LDS R199, [R201+0x1a00] ;  /* 0x001a0000c9c77984 */ /* 0x0010220000000800 */
[----:B------:R-:W-:Y:S04]  /*85e0*/  BSSY.RECONVERGENT B0, `(.L_x_14634) ;  /* 0x0000003000007945 */ /* 0x000fe80003800200 */
[----:B------:R-:W-:Y:S05]  /*85f0*/  @!P5 BRA `(.L_x_14635) ;  /* 0x000000000004d947 */ /* 0x000fea0003800000 */
[----:B0-----:R0:W-:Y:S02]  /*8600*/  REDG.E.ADD.F32.FTZ.RN.STRONG.GPU desc[UR16][R92.64+0x980], R199 ;  /* 0x000980c75c0079a6 */ /* 0x0011e4000c12f310 */
.L_x_14635:
[----:B------:R-:W-:Y:S05]  /*8610*/  BSYNC.RECONVERGENT B0 ;  /* 0x0000000000007941 */ /* 0x000fea0003800200 */
.L_x_14634:
[----:B------:R-:W-:Y:S01]  /*8620*/  LEA R188, R188, UR9, 0x2 ;  /* 0x00000009bcbc7c11 */ /* 0x000fe2000f8e10ff */
[----:B------:R-:W-:Y:S01]  /*8630*/  BSSY.RECONVERGENT B0, `(.L_x_14636) ;  /* 0x000000b000007945 */ /* 0x000fe20003800200 */
[C---:B------:R-:W-:Y:S02]  /*8640*/  ISETP.GE.AND P6, PT, R243.reuse, 0x281, PT ;  /* 0x00000281f300780c */ /* 0x040fe40003fc6270 */
[----:B------:R-:W-:Y:S01]  /*8650*/  LEA R186, R186, UR9, 0x2 ;  /* 0x00000009baba7c11 */ /* 0x000fe2000f8e10ff */
[----:B0-----:R0:W0:Y:S01]  /*8660*/  LDS R199, [R188+0x1a80] ;  /* 0x001a8000bcc77984 */ /* 0x0010220000000800 */
[C---:B------:R-:W-:Y:S02]  /*8670*/  ISETP.GE.AND P1, PT, R243.reuse, 0x2a1, PT ;  /* 0x000002a1f300780c */ /* 0x040fe40003f26270 */
[C---:B------:R-:W-:Y:S02]  /*8680*/  ISETP.GE.AND P2, PT, R243.reuse, 0x2c1, PT ;  /* 0x000002c1f300780c */ /* 0x040fe40003f46270 */
[----:B------:R-:W-:-:S02]  /*8690*/  ISETP.GE.AND P3, PT, R243, 0x2e1, PT ;  /* 0x000002e1f300780c */ /* 0x000fc40003f66270 */
[C---:B------:R-:W-:Y:S02]  /*86a0*/  ISETP.GE.AND P4, PT, R243.reuse, 0x301, PT ;  /* 0x00000301f300780c */ /* 0x040fe40003f86270 */
[----:B------:R-:W-:Y:S01]  /*86b0*/  ISETP.GE.AND P5, PT, R243, 0x321, PT ;  /* 0x00000321f300780c */ /* 0x000fe20003fa6270 */
[----:B------:R-:W-:-:S12]  /*86c0*/  @!P6 BRA `(.L_x_14637) ;  /* 0x000000000004e947 */ /* 0x000fd80003800000 */
[----:B0-----:R0:W-:Y:S02]  /*86d0*/  REDG.E.ADD.F32.FTZ.RN.STRONG.GPU desc[UR16][R92.64+0xa00], R199 ;  /* 0x000a00c75c0079a6 */ /* 0x0011e4000c12f310 */
.L_x_14637:
[----:B------:R-:W-:Y:S05]  /*86e0*/  BSYNC.RECONVERGENT B0 ;  /* 0x0000000000007941 */ /* 0x000fea0003800200 */
.L_x_14636:
[----:B0-----:R0:W0:Y:S01]  /*86f0*/  LDS R199, [R186+0x1b00] ;  /* 0x001b0000bac77984 */ /* 0x0010220000000800 */
[----:B------:R-:W-:Y:S01]  /*8700*/  BSSY.RECONVERGENT B0, `(.L_x_14638) ;  /* 0x0000004000007945 */ /* 0x000fe20003800200 */
[----:B------:R-:W-:-:S03]  /*8710*/  LEA R184, R184, UR9, 0x2 ;  /* 0x00000009b8b87c11 */ /* 0x000fc6000f8e10ff */
[----:B------:R-:W-:Y:S05]  /*8720*/  @!P1 BRA `(.L_x_14639) ;  /* 0x0000000000049947 */ /* 0x000fea0003800000 */
[----:B0-----:R0:W-:Y:S02]  /*8730*/  REDG.E.ADD.F32.FTZ.RN.STRONG.GPU desc[UR16][R92.64+0xa80], R199 ;  /* 0x000a80c75c0079a6 */ /* 0x0011e4000c12f310 */
.L_x_14639:
[----:B------:R-:W-:Y:S05]  /*8740*/  BSYNC.RECONVERGENT B0 ;  /* 0x0000000000007941 */ /* 0x000fea0003800200 */
.L_x_14638:
[----:B0-----:R0:W0:Y:S01]  /*8750*/  LDS R199, [R184+0x1b80] ;  /* 0x001b8000b8c77984 */ /* 0x0010220000000800 */
[----:B------:R-:W-:Y:S01]  /*8760*/  BSSY.RECONVERGENT B0, `(.L_x_14640) ;  /* 0x0000004000007945 */ /* 0x000fe20003800200 */
[----:B------:R-:W-:-:S03]  /*8770*/  LEA R182, R182, UR9, 0x2 ;  /* 0x00000009b6b67c11 */ /* 0x000fc6000f8e10ff */
[----:B------:R-:W-:Y:S05]  /*8780*/  @!P2 BRA `(.L_x_14641) ;  /* 0x000000000004a947 */ /* 0x000fea0003800000 */
[----:B0-----:R0:W-:Y:S02]  /*8790*/  REDG.E.ADD.F32.FTZ.RN.STRONG.GPU desc[UR16][R92.64+0xb00], R199 ;  /* 0x000b00c75c0079a6 */ /* 0x0011e4000c12f310 */
.L_x_14641:
[----:B------:R-:W-:Y:S05]  /*87a0*/  BSYNC.RECONVERGENT B0 ;  /* 0x0000000000007941 */ /* 0x000fea0003800200 */
.L_x_14640:
[----:B0-----:R0:W0:Y:S01]  /*87b0*/  LDS R199, [R182+0x1c00] ;  /* 0x001c0000b6c77984 */ /* 0x0010220000000800 */
[----:B------:R-:W-:Y:S01]  /*87c0*/  BSSY.RECONVERGENT B0, `(.L_x_14642) ;  /* 0x0000004000007945 */ /* 0x000fe20003800200 */
[----:B------:R-:W-:-:S03]  /*87d0*/  LEA R180, R180, UR9, 0x2 ;  /* 0x00000009b4b47c11 */ /* 0x000fc6000f8e10ff */
[----:B------:R-:W-:Y:S05]  /*87e0*/  @!P3 BRA `(.L_x_14643) ;  /* 0x000000000004b947 */ /* 0x000fea0003800000 */
[----:B0-----:R0:W-:Y:S02]  /*87f0*/  REDG.E.ADD.F32.FTZ.RN.STRONG.GPU desc[UR16][R92.64+0xb80], R199 ;  /* 0x000b80c75c0079a6 */ /* 0x0011e4000c12f310 */
.L_x_14643:
[----:B------:R-:W-:Y:S05]  /*8800*/  BSYNC.RECONVERGENT B0 ;  /* 0x0000000000007941 */ /* 0x000fea0003800200 */
.L_x_14642:
[----:B0-----:R0:W0:Y:S01]  /*8810*/  LDS R199, [R180+0x1c80] ;  /* 0x001c8000b4c77984 */ /* 0x0010220000000800 */
[----:B------:R-:W-:Y:S01]  /*8820*/  BSSY.RECONVERGENT B0, `(.L_x_14644) ;  /* 0x0000004000007945 */ /* 0x000fe20003800200 */
[----:B------:R-:W-:-:S03]  /*8830*/  LEA R178, R178, UR9, 0x2 ;  /* 0x00000009b2b27c11 */ /* 0x000fc6000f8e10ff */
[----:B------:R-:W-:Y:S05]  /*8840*/  @!P4 BRA `(.L_x_14645) ;  /* 0x000000000004c947 */ /* 0x000fea0003800000 */
[----:B0-----:R0:W-:Y:S02]  /*8850*/  REDG.E.ADD.F32.FTZ.RN.STRONG.GPU desc[UR16][R92.64+0xc00], R199 ;  /* 0x000c00c75c0079a6 */ /* 0x0011e4000c12f310 */
.L_x_14645:
[----:B------:R-:W-:Y:S05]  /*8860*/  BSYNC.RECONVERGENT B0 ;  /* 0x0000000000007941 */ /* 0x000fea0003800200 */
.L_x_14644:
[----:B0-----:R0:W0:Y:S01]  /*8870*/  LDS R199, [R178+0x1d00] ;  /* 0x001d0000b2c77984 */ /* 0x0010220000000800 */
[----:B------:R-:W-:Y:S04]  /*8880*/  BSSY.RECONVERGENT B0, `(.L_x_14646) ;  /* 0x0000003000007945 */ /* 0x000fe80003800200 */
[----:B------:R-:W-:Y:S05]  /*8890*/  @!P5 BRA `(.L_x_14647) ;  /* 0x000000000004d947 */ /* 0x000fea0003800000 */
[----:B0-----:R0:W-:Y:S02]  /*88a0*/  REDG.E.ADD.F32.FTZ.RN.STRONG.GPU desc[UR16][R92.64+0xc80], R199 ;  /* 0x000c80c75c0079a6 */ /* 0x0011e4000c12f310 */
.L_x_14647:
[----:B------:R-:W-:Y:S05]  /*88b0*/  BSYNC.RECONVERGENT B0 ;  /* 0x0000000000007941 */ /* 0x000fea0003800200 */
.L_x_14646:
        /* <DEDUP_REMOVED lines=12> */
.L_x_14649:
[----:B------:R-:W-:Y:S05]  /*8980*/  BSYNC.RECONVERGENT B0 ;  /* 0x0000000000007941 */ /* 0x000fea0003800200 */
.L_x_14648:
[----:B0-----:R0:W0:Y:S01]  /*8990*/  LDS R199, [R174+0x1e00] ;  /* 0x001e0000aec77984 */ /* 0x0010220000000800 */
[----:B------:R-:W-:Y:S01]  /*89a0*/  BSSY.RECONVERGENT B0, `(.L_x_14650) ;  /* 0x0000004000007945 */ /* 0x000fe20003800200 */
[----:B------:R-:W-:-:S03]  /*89b0*/  LEA R172, R172, UR9, 0x2 ;  /* 0x00000009acac7c11 */ /* 0x000fc6000f8e10ff */
[----:B------:R-:W-:Y:S05]  /*89c0*/  @!P1 BRA `(.L_x_14651) ;  /* 0x0000000000049947 */ /* 0x000fea0003800000 */
[----:B0-----:R0:W-:Y:S02]  /*89d0*/  REDG.E.ADD.F32.FTZ.RN.STRONG.GPU desc[UR16][R92.64+0xd80], R199 ;  /* 0x000d80c75c0079a6 */ /* 0x0011e4000c12f310 */
.L_x_14651:
[----:B------:R-:W-:Y:S05]  /*89e0*/  BSYNC.RECONVERGENT B0 ;  /* 0x0000000000007941 */ /* 0x000fea0003800200 */
.L_x_14650:
[----:B0-----:R-:W-:Y:S01]  /*89f0*/  LEA R174, R79, UR9, 0x2 ;  /* 0x000000094fae7c11 */ /* 0x001fe2000f8e10ff */
[----:B------:R-:W-:Y:S01]  /*8a00*/  BSSY.RECONVERGENT B0, `(.L_x_14652) ;  /* 0x0000004000007945 */ /* 0x000fe20003800200 */
[----:B------:R0:W0:Y:S03]  /*8a10*/  LDS R79, [R172+0x1e80] ;  /* 0x001e8000ac4f7984 */ /* 0x0000260000000800 */
[----:B------:R-:W-:Y:S05]  /*8a20*/  @!P2 BRA `(.L_x_14653) ;  /* 0x000000000004a947 */ /* 0x000fea0003800000 */
[----:B0-----:R0:W-:Y:S02]  /*8a30*/  REDG.E.ADD.F32.FTZ.RN.STRONG.GPU desc[UR16][R92.64+0xe00], R79 ;  /* 0x000e004f5c0079a6 */ /* 0x0011e4000c12f310 */
.L_x_14653:
[----:B------:R-:W-:Y:S05]  /*8a40*/  BSYNC.RECONVERGENT B0 ;  /* 0x0000000000007941 */ /* 0x000fea0003800200 */
.L_x_14652:
[----:B0-----:R0:W0:Y:S01]  /*8a50*/  LDS R79, [R174+0x1f00] ;  /* 0x001f0000ae4f7984 */ /* 0x0010220000000800 */
[----:B------:R-:W-:Y:S01]  /*8a60*/  BSSY.RECONVERGENT B0, `(.L_x_14654) ;  /* 0x0000004000007945 */ /* 0x000fe20003800200 */
[----:B------:R-:W-:-:S03]  /*8a70*/  LEA R245, R245, UR9, 0x2 ;  /* 0x00000009f5f57c11 */ /* 0x000fc6000f8e10ff */
[----:B------:R-:W-:Y:S05]  /*8a80*/  @!P3 BRA `(.L_x_14655) ;  /* 0x000000000004b947 */ /* 0x000fea0003800000 */
[----:B0-----:R0:W-:Y:S02]  /*8a90*/  REDG.E.ADD.F32.FTZ.RN.STRONG.GPU desc[UR16][R92.64+0xe80], R79 ;  /* 0x000e804f5c0079a6 */ /* 0x0011e4000c12f310 */
.L_x_14655:
[----:B------:R-:W-:Y:S05]  /*8aa0*/  BSYNC.RECONVERGENT B0 ;  /* 0x0000000000007941 */ /* 0x000fea0003800200 */
.L_x_14654:
[----:B0-----:R0:W0:Y:S01]  /*8ab0*/  LDS R79, [R245+0x1f80] ;  /* 0x001f8000f54f7984 */ /* 0x0010220000000800 */
[----:B------:R-:W-:Y:S01]  /*8ac0*/  BSSY.RECONVERGENT B0, `(.L_x_14656) ;  /* 0x0000004000007945 */ /* 0x000fe20003800200 */
[----:B------:R-:W-:-:S03]  /*8ad0*/  LEA R246, R246, UR9, 0x2 ;  /* 0x00000009f6f67c11 */ /* 0x000fc6000f8e10ff */
[----:B------:R-:W-:Y:S05]  /*8ae0*/  @!P4 BRA `(.L_x_14657) ;  /* 0x000000000004c947 */ /* 0x000fea0003800000 */
[----:B0-----:R0:W-:Y:S02]  /*8af0*/  REDG.E.ADD.F32.FTZ.RN.STRONG.GPU desc[UR16][R92.64+0xf00], R79 ;  /* 0x000f004f5c0079a6 */ /* 0x0011e4000c12f310 */
.L_x_14657:
[----:B------:R-:W-:Y:S05]  /*8b00*/  BSYNC.RECONVERGENT B0 ;  /* 0x0000000000007941 */ /* 0x000fea0003800200 */
.L_x_14656:
[----:B0-----:R0:W0:Y:S01]  /*8b10*/  LDS R79, [R246+0x2000] ;  /* 0x00200000f64f7984 */ /* 0x0010220000000800 */
[----:B------:R-:W-:Y:S04]  /*8b20*/  BSSY.RECONVERGENT B0, `(.L_x_14658) ;  /* 0x0000003000007945 */ /* 0x000fe80003800200 */
[----:B------:R-:W-:Y:S05]  /*8b30*/  @!P5 BRA `(.L_x_14659) ;  /* 0x000000000004d947 */ /* 0x000fea0003800000 */
[----:B0-----:R0:W-:Y:S02]  /*8b40*/  REDG.E.ADD.F32.FTZ.RN.STRONG.GPU desc[UR16][R92.64+0xf80], R79 ;  /* 0x000f804f5c0079a6 */ /* 0x0011e4000c12f310 */
.L_x_14659:
[----:B------:R-:W-:Y:S05]  /*8b50*/  BSYNC.RECONVERGENT B0 ;  /* 0x0000000000007941 */ /* 0x000fea0003800200 */
.L_x_14658:
[----:B0-----:R-:W-:Y:S01]  /*8b60*/  FFMA.FTZ R79, R99, -R204, R228 ;  /* 0x800000cc634f7223 */ /* 0x001fe200000100e4 */
        /* <DEDUP_REMOVED lines=8> */
[----:B------:R-:W1:Y:S01]  /*8bf0*/  SHFL.DOWN PT, R199, R78, 0x1, 0x1f ;  /* 0x08201f004ec77f89 */ /* 0x000e6200000e0000 */
[----:B------:R-:W-:Y:S01]  /*8c00*/  FFMA.FTZ R73, R72, R158, R73 ;  /* 0x0000009e48497223 */ /* 0x000fe20000010049 */
[----:B------:R-:W-:Y:S01]  /*8c10*/  FMUL.FTZ R67, R67, R193 ;  /* 0x000000c143437220 */ /* 0x000fe20000410000 */
[----:B------:R-:W-:Y:S01]  /*8c20*/  FMUL.FTZ R2, R2, R179 ;  /* 0x000000b302027220 */ /* 0x000fe20000410000 */
[----:B------:R-:W2:Y:S01]  /*8c30*/  SHFL.DOWN PT, R172, R79, 0x1, 0x1f ;  /* 0x08201f004fac7f89 */ /* 0x000ea200000e0000 */
[----:B------:R-:W-:Y:S01]  /*8c40*/  FMUL.FTZ R63, R63, R195 ;  /* 0x000000c33f3f7220 */ /* 0x000fe20000410000 */
[----:B------:R-:W-:Y:S01]  /*8c50*/  FMUL.FTZ R65, R65, R194 ;  /* 0x000000c241417220 */ /* 0x000fe20000410000 */
[----:B------:R-:W-:Y:S01]  /*8c60*/  FFMA.FTZ R66, R66, R167, R67 ;  /* 0x000000a742427223 */ /* 0x000fe20000010043 */
        /* <DEDUP_REMOVED lines=34> */
[----:B------:R-:W-:Y:S01]  /*8e90*/  FFMA.FTZ R54, R54, R154, R55 ;  /* 0x0000009a36367223 */ /* 0x000fe20000010037 */
[----:B------:R-:W-:Y:S01]  /*8ea0*/  FFMA.FTZ R53, R52, R155, R53 ;  /* 0x0000009b34357223 */ /* 0x000fe20000010035 */
[----:B------:R-:W-:Y:S01]  /*8eb0*/  FMUL.FTZ R3, R3, R86 ;  /* 0x0000005603037220 */ /* 0x000fe20000410000 */
[----:B0-----:R-:W-:Y:S01]  /*8ec0*/  @!P1 FADD.FTZ R76, R76, R93 ;  /* 0x0000005d4c4c9221 */ /* 0x001fe20000010000 */
[----:B------:R-:W-:Y:S01]  /*8ed0*/  BSSY.RECONVERGENT B0, `(.L_x_14660) ;  /* 0x0000033000007945 */ /* 0x000fe20003800200 */
        /* <DEDUP_REMOVED lines=50> */
.L_x_14661:
[----:B------:R-:W-:Y:S05]  /*9200*/  BSYNC.RECONVERGENT B0 ;  /* 0x0000000000007941 */ /* 0x000fea0003800200 */
.L_x_14660:
        /* <DEDUP_REMOVED lines=52> */
[----:B------:R-:W-:Y:S01]  /*9550*/  ISETP.NE.AND P1, PT, R134, UR37, PT ;  /* 0x0000002586007c0c */ /* 0x000fe2000bf25270 */
[----:B------:R-:W-:-:S12]  /*9560*/  ULEA UR10, UR6, UR9, 0x3 ;  /* 0x00000009060a7291 */ /* 0x000fd8000f8e18ff */
[----:B--2---:R-:W2:Y:S04]  /*9570*/  @P1 LDS.64 R2, [UR10+0x4e50] ;  /* 0x004e500aff021984 */ /* 0x004ea80008000a00 */
[----:B0-----:R-:W0:Y:S01]  /*9580*/  @P1 LDS.64 R52, [UR10+0x4650] ;  /* 0x0046500aff341984 */ /* 0x001e220008000a00 */
[----:B--2---:R-:W-:Y:S01]  /*9590*/  @P1 FADD.FTZ R78, R78, R2 ;  /* 0x000000024e4e1221 */ /* 0x004fe20000010000 */
[----:B------:R-:W-:Y:S01]  /*95a0*/  @P1 FADD.FTZ R79, R79, R3 ;  /* 0x000000034f4f1221 */ /* 0x000fe20000010000 */
[----:B0-----:R-:W-:Y:S01]  /*95b0*/  @P1 FADD.FTZ R76, R76, R52 ;  /* 0x000000344c4c1221 */ /* 0x001fe20000010000 */
[----:B------:R-:W-:-:S03]  /*95c0*/  @P1 FADD.FTZ R77, R77, R53 ;  /* 0x000000354d4d1221 */ /* 0x000fc60000010000 */
[----:B------:R0:W-:Y:S04]  /*95d0*/  STS.64 [UR10+0x4e50], R78 ;  /* 0x004e504eff007988 */ /* 0x0001e80008000a0a */
[----:B------:R0:W-:Y:S02]  /*95e0*/  STS.64 [UR10+0x4650], R76 ;  /* 0x0046504cff007988 */ /* 0x0001e40008000a0a */
.L_x_14663:
[----:B------:R-:W-:Y:S05]  /*95f0*/  BSYNC.RECONVERGENT B0 ;  /* 0x0000000000007941 */ /* 0x000fea0003800200 */
.L_x_14662:
[----:B------:R-:W-:-:S04]  /*9600*/  UIADD3 UR6, UPT, UPT, UR6, 0x1, URZ ;  /* 0x0000000106067890 */ /* 0x000fc8000fffe0ff */
[----:B------:R-:W-:-:S09]  /*9610*/  UISETP.GE.AND UP0, UPT, UR6, UR38, UPT ;  /* 0x000000260600728c */ /* 0x000fd2000bf06270 */
[----:B------:R-:W-:Y:S05]  /*9620*/  BRA.U !UP0, `(.L_x_14664) ;  /* 0xffffff8d08947547 */ /* 0x000fea000b83ffff */
.L_x_14582:
[----:B------:R-:W-:Y:S01]  /*9630*/  BAR.SYNC.DEFER_BLOCKING 0x0 ;  /* 0x0000000000007b1d */ /* 0x000fe20000010000 */
[----:B------:R-:W-:Y:S01]  /*9640*/  HFMA2 R5, -RZ, RZ, 0, 0 ;  /* 0x00000000ff057431 */ /* 0x000fe200000001ff */
[----:B------:R-:W-:Y:S01]  /*9650*/  IADD3 R8, PT, PT, R134, -0x1, RZ ;  /* 0xffffffff86087810 */ /* 0x000fe20007ffe0ff */
[----:B------:R-:W-:Y:S01]  /*9660*/  UIADD3 UR31, UP0, UPT, UR31, -0x1000, URZ ;  /* 0xfffff0001f1f7890 */ /* 0x000fe2000ff1e0ff */
[----:B------:R-:W-:Y:S01]  /*9670*/  IADD3 R136, P1, PT, R136, -0x800, RZ ;  /* 0xfffff80088887810 */ /* 0x000fe20007f3e0ff */
[----:B------:R-:W-:-:S03]  /*9680*/  UIADD3 UR33, UP1, UPT, UR33, -0x800, URZ ;  /* 0xfffff80021217890 */ /* 0x000fc6000ff3e0ff */
[----:B------:R-:W5:Y:S01]  /*9690*/  S2UR UR18, SR_CTAID.X ;  /* 0x00000000001279c3 */ /* 0x000f620000002500 */
[----:B------:R-:W1:Y:S01]  /*96a0*/  LDCU.64 UR10, c[0x0][0x500] ;  /* 0x0000a000ff0a77ac */ /* 0x000e620008000a00 */
[----:B------:R-:W0:Y:S01]  /*96b0*/  S2R R0, SR_TID.X ;  /* 0x0000000000007919 */ /* 0x000e220000002100 */
[----:B------:R-:W-:Y:S01]  /*96c0*/  SHF.L.U32 R4, R8, 0x9, RZ ;  /* 0x0000000908047819 */ /* 0x000fe200000006ff */
[----:B------:R-:W-:Y:S01]  /*96d0*/  UIADD3 UR35, UP2, UPT, UR35, -0x800, URZ ;  /* 0xfffff80023237890 */ /* 0x000fe2000ff5e0ff */
[----:B------:R-:W-:Y:S01]  /*96e0*/  IADD3.X R137, PT, PT, R137, -0x1, RZ, P1, !PT ;  /* 0xffffffff89897810 */ /* 0x000fe20000ffe4ff */
[----:B------:R-:W-:Y:S02]  /*96f0*/  UIADD3.X UR30, UPT, UPT, UR30, -0x1, URZ, UP0, !UPT ;  /* 0xffffffff1e1e7890 */ /* 0x000fe400087fe4ff */
[----:B--2---:R-:W5:Y:S01]  /*9700*/  LDC.64 R2, c[0x0][0x4f8] ;  /* 0x00013e00ff027b82 */ /* 0x004f620000000a00 */
[----:B------:R-:W-:Y:S02]  /*9710*/  UIADD3.X UR32, UPT, UPT, UR32, -0x1, URZ, UP1, !UPT ;  /* 0xffffffff20207890 */ /* 0x000fe40008ffe4ff */
[----:B------:R-:W-:-:S05]  /*9720*/  UIADD3.X UR34, UPT, UPT, UR34, -0x1, URZ, UP2, !UPT ;  /* 0xffffffff22227890 */ /* 0x000fca00097fe4ff */
[----:B------:R-:W2:Y:S01]  /*9730*/  LDC.64 R10, c[0x0][0x550] ;  /* 0x00015400ff0a7b82 */ /* 0x000ea20000000a00 */
[----:B------:R-:W-:Y:S04]  /*9740*/  STS.128 [R131], R36 ;  /* 0x0000002483007388 */ /* 0x000fe80000000c00 */
[----:B------:R-:W-:Y:S04]  /*9750*/  STS.128 [R131+0x10], R40 ;  /* 0x0000102883007388 */ /* 0x000fe80000000c00 */
[----:B------:R3:W-:Y:S04]  /*9760*/  STS.128 [R131+0x20], R44 ;  /* 0x0000202c83007388 */ /* 0x0007e80000000c00 */
[----:B------:R-:W-:Y:S01]  /*9770*/  STS.128 [R131+0x30], R48 ;  /* 0x0000303083007388 */ /* 0x000fe20000000c00 */
[----:B------:R-:W-:-:S03]  /*9780*/  NOP ;  /* 0x0000000000007918 */ /* 0x000fc60000000000 */
[----:B------:R-:W4:Y:S01]  /*9790*/  LDS.128 R12, [R132] ;  /* 0x00000000840c7984 */ /* 0x000f220000000c00 */
[----:B-----5:R-:W-:Y:S01]  /*97a0*/  IMAD R7, R3, UR18, RZ ;  /* 0x0000001203077c24 */ /* 0x020fe2000f8e02ff */
[----:B0-----:R-:W-:Y:S01]  /*97b0*/  SHF.L.U32 R76, R0, 0x2, RZ ;  /* 0x00000002004c7819 */ /* 0x001fe200000006ff */
[----:B------:R-:W-:Y:S01]  /*97c0*/  IMAD.WIDE.U32 R2, R2, UR18, R4 ;  /* 0x0000001202027c25 */ /* 0x000fe2000f8e0004 */
[----:B------:R-:W0:Y:S01]  /*97d0*/  LDS.128 R16, [R132+0x200] ;  /* 0x0002000084107984 */ /* 0x000e220000000c00 */
[----:B---3--:R-:W3:Y:S01]  /*97e0*/  LDC.64 R44, c[0x0][0x560] ;  /* 0x00015800ff2c7b82 */ /* 0x008ee20000000a00 */
[----:B------:R-:W-:Y:S02]  /*97f0*/  LOP3.LUT R76, R135, 0xf80, R76, 0xf8, !PT ;  /* 0x00000f80874c7812 */ /* 0x000fe400078ef84c */
[----:B------:R-:W5:Y:S01]  /*9800*/  LDS.128 R36, [R132+0x400] ;  /* 0x0004000084247984 */ /* 0x000f620000000c00 */
[----:B------:R-:W-:-:S03]  /*9810*/  IADD3 R3, PT, PT, R3, R7, RZ ;  /* 0x0000000703037210 */ /* 0x000fc60007ffe0ff */
[----:B------:R-:W3:Y:S01]  /*9820*/  LDS.128 R40, [R132+0x600] ;  /* 0x0006000084287984 */ /* 0x000ee20000000c00 */
[----:B-1----:R-:W-:-:S04]  /*9830*/  IMAD.WIDE.U32 R2, R138, UR10, R2 ;  /* 0x0000000a8a027c25 */ /* 0x002fc8000f8e0002 */
[----:B------:R-:W-:Y:S01]  /*9840*/  IMAD R3, R138, UR11, R3 ;  /* 0x0000000b8a037c24 */ /* 0x000fe2000f8e0203 */
[C---:B--2---:R-:W-:Y:S01]  /*9850*/  LEA R6, P0, R2.reuse, R10, 0x2 ;  /* 0x0000000a02067211 */ /* 0x044fe200078010ff */
[----:B------:R-:W1:Y:S03]  /*9860*/  LDCU.64 UR10, c[0x0][0x520] ;  /* 0x0000a400ff0a77ac */ /* 0x000e660008000a00 */
[----:B------:R-:W-:Y:S01]  /*9870*/  LEA.HI.X R7, R2, R11, R3, 0x2, P0 ;  /* 0x0000000b02077211 */ /* 0x000fe200000f1403 */
[----:B------:R-:W-:Y:S01]  /*9880*/  FADD.FTZ R2, R139, R20 ;  /* 0x000000148b027221 */ /* 0x000fe20000010000 */
[----:B------:R-:W2:Y:S03]  /*9890*/  LDC.64 R10, c[0x0][0x518] ;  /* 0x00014600ff0a7b82 */ /* 0x000ea60000000a00 */
[----:B------:R-:W-:Y:S01]  /*98a0*/  FADD.FTZ R9, R2, R21 ;  /* 0x0000001502097221 */ /* 0x000fe20000010000 */
[----:B------:R-:W-:-:S04]  /*98b0*/  IMAD.WIDE.U32 R2, R76, 0x10, R6 ;  /* 0x000000104c027825 */ /* 0x000fc800078e0006 */
[----:B------:R-:W-:-:S04]  /*98c0*/  FADD.FTZ R6, R9, R22 ;  /* 0x0000001609067221 */ /* 0x000fc80000010000 */
[----:B------:R-:W-:Y:S01]  /*98d0*/  FADD.FTZ R7, R6, R23 ;  /* 0x0000001706077221 */ /* 0x000fe20000010000 */
[----:B----4-:R-:W-:Y:S03]  /*98e0*/  STG.E.128 desc[UR16][R2.64], R12 ;  /* 0x0000000c02007986 */ /* 0x010fe6000c101d10 */
[----:B------:R-:W-:Y:S01]  /*98f0*/  FADD.FTZ R6, R7, R24 ;  /* 0x0000001807067221 */ /* 0x000fe20000010000 */
[----:B0-----:R-:W-:Y:S04]  /*9900*/  STG.E.128 desc[UR16][R2.64+0x200], R16 ;  /* 0x0002001002007986 */ /* 0x001fe8000c101d10 */
[----:B-----5:R-:W-:Y:S01]  /*9910*/  STG.E.128 desc[UR16][R2.64+0x400], R36 ;  /* 0x0004002402007986 */ /* 0x020fe2000c101d10 */
[----:B--2---:R-:W-:-:S03]  /*9920*/  IMAD.WIDE.U32 R4, R10, UR18, R4 ;  /* 0x000000120a047c25 */ /* 0x004fc6000f8e0004 */
[----:B---3--:R0:W-:Y:S01]  /*9930*/  STG.E.128 desc[UR16][R2.64+0x600], R40 ;  /* 0x0006002802007986 */ /* 0x0081e2000c101d10 */
[----:B------:R-:W-:Y:S01]  /*9940*/  IMAD R7, R11, UR18, RZ ;  /* 0x000000120b077c24 */ /* 0x000fe2000f8e02ff */
[----:B------:R-:W-:Y:S04]  /*9950*/  BAR.SYNC.DEFER_BLOCKING 0x0 ;  /* 0x0000000000007b1d */ /* 0x000fe80000010000 */
[----:B------:R-:W-:Y:S01]  /*9960*/  IADD3 R5, PT, PT, R5, R7, RZ ;  /* 0x0000000705057210 */ /* 0x000fe20007ffe0ff */
[----:B0-----:R-:W-:Y:S01]  /*9970*/  FADD.FTZ R3, R6, R25 ;  /* 0x0000001906037221 */ /* 0x001fe20000010000 */
[----:B------:R-:W-:Y:S04]  /*9980*/  STS.128 [R131], R20 ;  /* 0x0000001483007388 */ /* 0x000fe80000000c00 */
[----:B------:R0:W-:Y:S04]  /*9990*/  STS.128 [R131+0x10], R24 ;  /* 0x0000101883007388 */ /* 0x0001e80000000c00 */
[----:B------:R2:W-:Y:S04]  /*99a0*/  STS.128 [R131+0x20], R28 ;  /* 0x0000201c83007388 */ /* 0x0005e80000000c00 */
[----:B------:R3:W-:Y:S01]  /*99b0*/  STS.128 [R131+0x30], R32 ;  /* 0x0000302083007388 */ /* 0x0007e20000000c00 */
[----:B------:R-:W-:-:S03]  /*99c0*/  NOP ;  /* 0x0000000000007918 */ /* 0x000fc60000000000 */
[----:B------:R-:W4:Y:S01]  /*99d0*/  LDS.128 R12, [R132] ;  /* 0x00000000840c7984 */ /* 0x000f220000000c00 */
[----:B0-----:R-:W-:Y:S01]  /*99e0*/  FADD.FTZ R26, R3, R26 ;  /* 0x0000001a031a7221 */ /* 0x001fe20000010000 */
[----:B-1----:R-:W-:Y:S02]  /*99f0*/  IMAD.WIDE.U32 R2, R138, UR10, R4 ;  /* 0x0000000a8a027c25 */ /* 0x002fe4000f8e0004 */
[----:B------:R-:W0:Y:S02]  /*9a00*/  LDS.128 R16, [R132+0x200] ;  /* 0x0002000084107984 */ /* 0x000e240000000c00 */
[----:B------:R-:W-:Y:S01]  /*9a10*/  FADD.FTZ R27, R26, R27 ;  /* 0x0000001b1a1b7221 */ /* 0x000fe20000010000 */
[----:B------:R-:W-:Y:S01]  /*9a20*/  IMAD R3, R138, UR11, R3 ;  /* 0x0000000b8a037c24 */ /* 0x000fe2000f8e0203 */
[----:B------:R-:W-:Y:S01]  /*9a30*/  LEA R4, P0, R2, R44, 0x2 ;  /* 0x0000002c02047211 */ /* 0x000fe200078010ff */
[----:B------:R-:W1:Y:S01]  /*9a40*/  LDS.128 R36, [R132+0x400] ;  /* 0x0004000084247984 */ /* 0x000e620000000c00 */
[----:B--2---:R-:W-:-:S02]  /*9a50*/  FADD.FTZ R28, R27, R28 ;  /* 0x0000001c1b1c7221 */ /* 0x004fc40000010000 */
[----:B------:R-:W-:Y:S01]  /*9a60*/  LEA.HI.X R5, R2, R45, R3, 0x2, P0 ;  /* 0x0000002d02057211 */ /* 0x000fe200000f1403 */
[----:B------:R-:W2:Y:S01]  /*9a70*/  LDS.128 R40, [R132+0x600] ;  /* 0x0006000084287984 */ /* 0x000ea20000000c00 */
[----:B------:R-:W-:Y:S01]  /*9a80*/  FADD.FTZ R29, R28, R29 ;  /* 0x0000001d1c1d7221 */ /* 0x000fe20000010000 */
[----:B------:R-:W-:Y:S01]  /*9a90*/  ISETP.GT.AND P0, PT, R134, 0x1, PT ;  /* 0x000000018600780c */ /* 0x000fe20003f04270 */
[----:B------:R-:W-:-:S04]  /*9aa0*/  IMAD.WIDE.U32 R2, R76, 0x10, R4 ;  /* 0x000000104c027825 */ /* 0x000fc800078e0004 */
[----:B------:R-:W-:Y:S01]  /*9ab0*/  FADD.FTZ R30, R29, R30 ;  /* 0x0000001e1d1e7221 */ /* 0x000fe20000010000 */
[----:B------:R-:W-:-:S03]  /*9ac0*/  MOV R134, R8 ;  /* 0x0000000800867202 */ /* 0x000fc60000000f00 */
[----:B------:R-:W-:-:S04]  /*9ad0*/  FADD.FTZ R31, R30, R31 ;  /* 0x0000001f1e1f7221 */ /* 0x000fc80000010000 */
[----:B---3--:R-:W-:-:S04]  /*9ae0*/  FADD.FTZ R32, R31, R32 ;  /* 0x000000201f207221 */ /* 0x008fc80000010000 */
[----:B------:R-:W-:-:S04]  /*9af0*/  FADD.FTZ R33, R32, R33 ;  /* 0x0000002120217221 */ /* 0x000fc80000010000 */
[----:B------:R-:W-:-:S04]  /*9b00*/  FADD.FTZ R34, R33, R34 ;  /* 0x0000002221227221 */ /* 0x000fc80000010000 */
[----:B------:R-:W-:Y:S01]  /*9b10*/  FADD.FTZ R139, R34, R35 ;  /* 0x00000023228b7221 */ /* 0x000fe20000010000 */
[----:B----4-:R3:W-:Y:S04]  /*9b20*/  STG.E.128 desc[UR16][R2.64], R12 ;  /* 0x0000000c02007986 */ /* 0x0107e8000c101d10 */
[----:B0-----:R3:W-:Y:S04]  /*9b30*/  STG.E.128 desc[UR16][R2.64+0x200], R16 ;  /* 0x0002001002007986 */ /* 0x0017e8000c101d10 */
[----:B-1----:R3:W-:Y:S04]  /*9b40*/  STG.E.128 desc[UR16][R2.64+0x400], R36 ;  /* 0x0004002402007986 */ /* 0x0027e8000c101d10 */
[----:B--2---:R3:W-:Y:S01]  /*9b50*/  STG.E.128 desc[UR16][R2.64+0x600], R40 ;  /* 0x0006002802007986 */ /* 0x0047e2000c101d10 */
[----:B------:R-:W-:Y:S05]  /*9b60*/  @P0 BRA `(.L_x_14665) ;  /* 0xffffff6c00780947 */ /* 0x000fea000383ffff */
.L_x_14580:
[----:B------:R-:W0:Y:S01]  /*9b70*/  LDC.64 R6, c[0x0][0x548] ;  /* 0x00015200ff067b82 */ /* 0x000e220000000a00 */
[----:B---3--:R-:W1:Y:S01]  /*9b80*/  S2R R13, SR_TID.X ;  /* 0x00000000000d7919 */ /* 0x008e620000002100 */
        /* <DEDUP_REMOVED lines=32> */
.L_x_14667:
[----:B------:R-:W-:Y:S05]  /*9d90*/  BSYNC.RECONVERGENT B0 ;  /* 0x0000000000007941 */ /* 0x000fea0003800200 */
.L_x_14666:
        /* <DEDUP_REMOVED lines=26> */
.L_x_14669:
[----:B------:R-:W-:Y:S05]  /*9f40*/  BSYNC.RECONVERGENT B0 ;  /* 0x0000000000007941 */ /* 0x000fea0003800200 */
.L_x_14668:
[----:B------:R-:W-:Y:S05]  /*9f50*/  @P2 EXIT ;  /* 0x000000000000294d */ /* 0x000fea0003800000 */
[----:B------:R-:W2:Y:S01]  /*9f60*/  S2UR UR8, SR_CTAID.Y ;  /* 0x00000000000879c3 */ /* 0x000ea20000002600 */
[----:B------:R-:W0:Y:S01]  /*9f70*/  LDCU.64 UR12, c[0x0][0x4e8] ;  /* 0x00009d00ff0c77ac */ /* 0x000e220008000a00 */
[----:B------:R-:W-:Y:S01]  /*9f80*/  BSSY.RECONVERGENT B0, `(.L_x_14670) ;  /* 0x0000028000007945 */ /* 0x000fe20003800200 */
[----:B------:R-:W2:Y:S05]  /*9f90*/  LDCU.64 UR6, c[0x0][0x4a8] ;  /* 0x00009500ff0677ac */ /* 0x000eaa0008000a00 */
[----:B------:R-:W3:Y:S01]  /*9fa0*/  S2UR UR9, SR_CgaCtaId ;  /* 0x00000000000979c3 */ /* 0x000ee20000008800 */
[----:B------:R-:W4:Y:S01]  /*9fb0*/  LDCU UR10, c[0x0][0x360] ;  /* 0x00006c00ff0a77ac */ /* 0x000f220008000800 */
[----:B------:R-:W1:Y:S06]  /*9fc0*/  LDCU.64 UR14, c[0x0][0x530] ;  /* 0x0000a600ff0e77ac */ /* 0x000e6c0008000a00 */
[----:B------:R-:W1:Y:S01]  /*9fd0*/  LDC.64 R20, c[0x0][0x4b0] ;  /* 0x00012c00ff147b82 */ /* 0x000e620000000a00 */
[----:B------:R-:W1:Y:S01]  /*9fe0*/  LDCU.64 UR18, c[0x0][0x4f0] ;  /* 0x00009e00ff1277ac */ /* 0x000e620008000a00 */
[C---:B0-----:R-:W-:Y:S01]  /*9ff0*/  IMAD.WIDE.U32 R6, R138.reuse, UR12, RZ ;  /* 0x0000000c8a067c25 */ /* 0x041fe2000f8e00ff */
[----:B------:R-:W0:Y:S03]  /*a000*/  LDCU.64 UR20, c[0x0][0x540] ;  /* 0x0000a800ff1477ac */ /* 0x000e260008000a00 */
[----:B------:R-:W-:Y:S01]  /*a010*/  IMAD R19, R138, UR13, R7 ;  /* 0x0000000d8a137c24 */ /* 0x000fe2000f8e0207 */
[----:B--2---:R-:W-:-:S03]  /*a020*/  UIMAD.WIDE.U32 UR4, UR8, UR6, URZ ;  /* 0x00000006080472a5 */ /* 0x004fc6000f8e00ff */
[----:B------:R-:W-:Y:S01]  /*a030*/  UMOV UR6, 0x400 ;  /* 0x0000040000067882 */ /* 0x000fe20000000000 */
[----:B------:R-:W-:Y:S02]  /*a040*/  UIMAD UR7, UR8, UR7, UR5 ;  /* 0x00000007080772a4 */ /* 0x000fe4000f8e0205 */
[----:B---34-:R-:W-:-:S12]  /*a050*/  ULEA UR9, UR9, UR6, 0x18 ;  /* 0x0000000609097291 */ /* 0x018fd8000f8ec0ff */
.L_x_14671:
[C---:B------:R-:W-:Y:S01]  /*a060*/  LEA R0, R13.reuse, UR9, 0x3 ;  /* 0x000000090d007c11 */ /* 0x040fe2000f8e18ff */
[----:B------:R-:W-:Y:S01]  /*a070*/  UMOV UR6, UR4 ;  /* 0x0000000400067c82 */ /* 0x000fe20008000000 */
[----:B---3--:R-:W-:Y:S01]  /*a080*/  SHF.R.S32.HI R5, RZ, 0x1f, R13 ;  /* 0x0000001fff057819 */ /* 0x008fe2000001140d */
[----:B-1----:R-:W-:Y:S01]  /*a090*/  IMAD.WIDE.U32 R8, R13, R20, UR6 ;  /* 0x000000060d087e25 */ /* 0x002fe2000f8e0014 */
[----:B------:R-:W-:Y:S01]  /*a0a0*/  MOV R2, R6 ;  /* 0x0000000600027202 */ /* 0x000fe20000000f00 */
[----:B------:R-:W1:Y:S01]  /*a0b0*/  LDS.64 R14, [R0+0x4650] ;  /* 0x00465000000e7984 */ /* 0x000e620000000a00 */
[----:B------:R-:W-:Y:S01]  /*a0c0*/  MOV R3, R19 ;  /* 0x0000001300037202 */ /* 0x000fe20000000f00 */
[C---:B------:R-:W-:Y:S02]  /*a0d0*/  IMAD R4, R5.reuse, R20, RZ ;  /* 0x0000001405047224 */ /* 0x040fe400078e02ff */
[----:B------:R-:W2:Y:S01]  /*a0e0*/  LDS.64 R16, [R0+0x4e50] ;  /* 0x004e500000107984 */ /* 0x000ea20000000a00 */
[----:B------:R-:W-:-:S02]  /*a0f0*/  IMAD R12, R5, UR18, RZ ;  /* 0x00000012050c7c24 */ /* 0x000fc4000f8e02ff */
[----:B------:R-:W-:Y:S01]  /*a100*/  IMAD.WIDE.U32 R10, R13, UR18, R2 ;  /* 0x000000120d0a7c25 */ /* 0x000fe2000f8e0002 */
[----:B------:R-:W-:-:S03]  /*a110*/  LEA R2, P0, R8, UR14, 0x3 ;  /* 0x0000000e08027c11 */ /* 0x000fc6000f8018ff */
[C---:B------:R-:W-:Y:S01]  /*a120*/  IMAD R3, R13.reuse, R21, R4 ;  /* 0x000000150d037224 */ /* 0x040fe200078e0204 */
[----:B0-----:R-:W-:Y:S01]  /*a130*/  LEA R4, P1, R10, UR20, 0x3 ;  /* 0x000000140a047c11 */ /* 0x001fe2000f8218ff */
[C---:B------:R-:W-:Y:S01]  /*a140*/  IMAD R5, R13.reuse, UR19, R12 ;  /* 0x000000130d057c24 */ /* 0x040fe2000f8e020c */
[----:B------:R-:W-:Y:S02]  /*a150*/  IADD3 R13, PT, PT, R13, UR10, RZ ;  /* 0x0000000a0d0d7c10 */ /* 0x000fe4000fffe0ff */
[----:B------:R-:W-:Y:S02]  /*a160*/  IADD3 R3, PT, PT, R9, R3, RZ ;  /* 0x0000000309037210 */ /* 0x000fe40007ffe0ff */
[----:B------:R-:W-:Y:S02]  /*a170*/  IADD3 R5, PT, PT, R11, R5, RZ ;  /* 0x000000050b057210 */ /* 0x000fe40007ffe0ff */
[----:B------:R-:W-:Y:S02]  /*a180*/  LEA.HI.X R3, R8, UR15, R3, 0x3, P0 ;  /* 0x0000000f08037c11 */ /* 0x000fe400080f1c03 */
[----:B------:R-:W-:-:S02]  /*a190*/  ISETP.GE.AND P0, PT, R13, UR11, PT ;  /* 0x0000000b0d007c0c */ /* 0x000fc4000bf06270 */
[----:B------:R-:W-:Y:S01]  /*a1a0*/  LEA.HI.X R5, R10, UR21, R5, 0x3, P1 ;  /* 0x000000150a057c11 */ /* 0x000fe200088f1c05 */
[----:B-1----:R3:W-:Y:S04]  /*a1b0*/  REDG.E.ADD.F32.FTZ.RN.STRONG.GPU desc[UR16][R2.64], R14 ;  /* 0x0000000e020079a6 */ /* 0x0027e8000c12f310 */
[----:B------:R3:W-:Y:S04]  /*a1c0*/  REDG.E.ADD.F32.FTZ.RN.STRONG.GPU desc[UR16][R2.64+0x4], R15 ;  /* 0x0000040f020079a6 */ /* 0x0007e8000c12f310 */
[----:B--2---:R3:W-:Y:S04]  /*a1d0*/  REDG.E.ADD.F32.FTZ.RN.STRONG.GPU desc[UR16][R4.64], R16 ;  /* 0x00000010040079a6 */ /* 0x0047e8000c12f310 */
[----:B------:R3:W-:Y:S01]  /*a1e0*/  REDG.E.ADD.F32.FTZ.RN.STRONG.GPU desc[UR16][R4.64+0x4], R17 ;  /* 0x00000411040079a6 */ /* 0x0007e2000c12f310 */
[----:B------:R-:W-:Y:S05]  /*a1f0*/  @!P0 BRA `(.L_x_14671) ;  /* 0xfffffffc00988947 */ /* 0x000fea000383ffff */
[----:B------:R-:W-:Y:S05]  /*a200*/  BSYNC.RECONVERGENT B0 ;  /* 0x0000000000007941 */ /* 0x000fea0003800200 */
.L_x_14670:
[----:B------:R-:W-:Y:S05]  /*a210*/  EXIT ;  /* 0x000000000000794d */ /* 0x000fea0003800000 */
.L_x_14672:
        /* <DEDUP_REMOVED lines=14> */
.L_x_18745:


//--------------------- .text._Z25selective_scan_bwd_kernelI32Selective_Scan_bwd_kernel_traitsILi32ELi16ELb1ELb1ELb0ELb1ELb0EfN3c107complexIfEEEEv12SSMParamsBwd --------------------------
	.section	.text._Z25selective_scan_bwd_kernelI32Selective_Scan_bwd_kernel_traitsILi32ELi16ELb1ELb1ELb0ELb1ELb0EfN3c107complexIfEEEEv12SSMParamsBwd,"ax",@progbits
	.align	128
        .global         _Z25selective_scan_bwd_kernelI32Selective_Scan_bwd_kernel_traitsILi32ELi16ELb1ELb1ELb0ELb1ELb0EfN3c107complexIfEEEEv12SSMParamsBwd
        .type           _Z25selective_scan_bwd_kernelI32Selective_Scan_bwd_kernel_traitsILi32ELi16ELb1ELb1ELb0ELb1ELb0EfN3c107complexIfEEEEv12SSMParamsBwd,@function
        .size           _Z25selective_scan_bwd_kernelI32Selective_Scan_bwd_kernel_traitsILi32ELi16ELb1ELb1ELb0ELb1ELb0EfN3c107complexIfEEEEv12SSMParamsBwd,(.L_x_18746 - _Z25selective_scan_bwd_kernelI32Selective_Scan_bwd_kernel_traitsILi32ELi16ELb1ELb1ELb0ELb1ELb0EfN3c107complexIfEEEEv12SSMParamsBwd)
        .other          _Z25selective_scan_bwd_kernelI32Selective_Scan_bwd_kernel_traitsILi32ELi16ELb1ELb1ELb0ELb1ELb0EfN3c107complexIfEEEEv12SSMParamsBwd,@"STO_CUDA_ENTRY STV_DEFAULT"
_Z25selective_scan_bwd_kernelI32Selective_Scan_bwd_kernel_traitsILi32ELi16ELb1ELb1ELb0ELb1ELb0EfN3c107complexIfEEEEv12SSMParamsBwd:
.text._Z25selective_scan_bwd_kernelI32Selective_Scan_bwd_kernel_traitsILi32ELi16ELb1ELb1ELb0ELb1ELb0EfN3c107complexIfEEEEv12SSMParamsBwd:
        /* <DEDUP_REMOVED lines=44> */
[----:B------:R-:W-:Y:S01]  /*02c0*/  UIMAD.WIDE.U32 UR6, UR10, UR20, URZ ;  /* 0x000000140a0672a5 */ /* 0x000fe2000f8e00ff */
[----:B------:R-:W-:Y:S01]  /*02d0*/  ISETP.GE.AND P4, PT, R2, RZ, PT ;  /* 0x000000ff0200720c */ /* 0x000fe20003f86270 */
[----:B------:R-:W-:Y:S01]  /*02e0*/  UIMAD UR9, UR10, UR17, UR5 ;  /* 0x000000110a0972a4 */ /* 0x000fe2000f8e0205 */
[----:B------:R-:W-:Y:S01]  /*02f0*/  ISETP.NE.AND P5, PT, R13, RZ, PT ;  /* 0x000000ff0d00720c */ /* 0x000fe20003fa5270 */
[----:B------:R-:W0:Y:S01]  /*0300*/  @P2 LDC R21, c[0x0][0x384] ;  /* 0x0000e100ff152b82 */ /* 0x000e220000000800 */
[----:B------:R-:W-:-:S03]  /*0310*/  MOV R3, UR5 ;  /* 0x0000000500037c02 */ /* 0x000fc60008000f00 */
[----:B------:R-:W-:Y:S01]  /*0320*/  @P3 IADD3 R7, PT, PT, R7, 0x1, RZ ;  /* 0x0000000107073810 */ /* 0x000fe20007ffe0ff */
[----:B------:R-:W-:Y:S01]  /*0330*/  UIMAD UR8, UR10, UR21, UR7 ;  /* 0x000000150a0872a4 */ /* 0x000fe2000f8e0207 */
[----:B------:R-:W-:Y:S01]  /*0340*/  MOV R2, UR4 ;  /* 0x0000000400027c02 */ /* 0x000fe20008000f00 */
[----:B------:R-:W2:Y:S01]  /*0350*/  LDCU.64 UR4, c[0x0][0x498] ;  /* 0x00009300ff0477ac */ /* 0x000ea20008000a00 */
[----:B------:R-:W-:Y:S01]  /*0360*/  MOV R3, UR9 ;  /* 0x0000000900037c02 */ /* 0x000fe20008000f00 */
[----:B------:R-:W3:Y:S01]  /*0370*/  @P2 LDC R25, c[0x0][0x38c] ;  /* 0x0000e300ff192b82 */ /* 0x000ee20000000800 */
[----:B------:R-:W-:Y:S01]  /*0380*/  MOV R11, R7 ;  /* 0x00000007000b7202 */ /* 0x000fe20000000f00 */
[----:B----4-:R-:W-:Y:S01]  /*0390*/  IMAD.WIDE.U32 R6, R16, UR10, RZ ;  /* 0x0000000a10067c25 */ /* 0x010fe2000f8e00ff */
[----:B------:R-:W-:Y:S01]  /*03a0*/  MOV R5, UR7 ;  /* 0x0000000700057c02 */ /* 0x000fe20008000f00 */
[----:B------:R-:W4:Y:S01]  /*03b0*/  LDCU.64 UR16, c[0x0][0x4c0] ;  /* 0x00009800ff1077ac */ /* 0x000f220008000a00 */
[----:B------:R-:W-:Y:S01]  /*03c0*/  @!P4 IADD3 R11, PT, PT, -R11, RZ, RZ ;  /* 0x000000ff0b0bc210 */ /* 0x000fe20007ffe1ff */
[----:B------:R-:W-:Y:S01]  /*03d0*/  IMAD.WIDE.U32 R2, R138, UR18, R2 ;  /* 0x000000128a027c25 */ /* 0x000fe2000f8e0002 */
[----:B------:R-:W-:-:S02]  /*03e0*/  @!P5 LOP3.LUT R11, RZ, R13, RZ, 0x33, !PT ;  /* 0x0000000dff0bd212 */ /* 0x000fc400078e33ff */
[----:B------:R-:W-:Y:S01]  /*03f0*/  MOV R4, UR6 ;  /* 0x0000000600047c02 */ /* 0x000fe20008000f00 */
[C---:B------:R-:W-:Y:S01]  /*0400*/  IMAD R15, R138.reuse, UR19, R3 ;  /* 0x000000138a0f7c24 */ /* 0x040fe2000f8e0203 */
[----:B------:R-:W-:Y:S01]  /*0410*/  MOV R5, UR8 ;  /* 0x0000000800057c02 */ /* 0x000fe20008000f00 */
[----:B------:R-:W-:Y:S01]  /*0420*/  IMAD R7, R17, UR10, R7 ;  /* 0x0000000a11077c24 */ /* 0x000fe2000f8e0207 */
[----:B------:R-:W-:Y:S01]  /*0430*/  SHF.R.S32.HI R3, RZ, 0x1f, R11 ;  /* 0x0000001fff037819 */ /* 0x000fe2000001140b */
[----:B------:R-:W5:Y:S01]  /*0440*/  LDCU.64 UR8, c[0x0][0x4b8] ;  /* 0x00009700ff0877ac */ /* 0x000f620008000a00 */
[----:B------:R-:W-:Y:S01]  /*0450*/  R2UR UR13, R11 ;  /* 0x000000000b0d72ca */ /* 0x000fe200000e0000 */
[----:B------:R-:W-:Y:S01]  /*0460*/  IMAD.WIDE.U32 R4, R138, UR22, R4 ;  /* 0x000000168a047c25 */ /* 0x000fe2000f8e0004 */
[C---:B------:R-:W-:Y:S01]  /*0470*/  R2UR UR18, R3.reuse ;  /* 0x00000000031272ca */ /* 0x040fe200000e0000 */
[----:B------:R-:W5:Y:S02]  /*0480*/  LDC.64 R16, c[0x0][0x4a0] ;  /* 0x00012800ff107b82 */ /* 0x000f640000000a00 */
[----:B-1----:R-:W-:-:S02]  /*0490*/  IMAD R0, R3, R18, RZ ;  /* 0x0000001203007224 */ /* 0x002fc400078e02ff */
[C---:B------:R-:W-:Y:S01]  /*04a0*/  IMAD.WIDE.U32 R8, R11.reuse, R18, R6 ;  /* 0x000000120b087225 */ /* 0x040fe200078e0006 */
[----:B------:R-:W-:-:S03]  /*04b0*/  R2UR UR19, R11 ;  /* 0x000000000b1372ca */ /* 0x000fc600000e0000 */
[----:B------:R-:W1:Y:S01]  /*04c0*/  @P2 LDC.64 R6, c[0x0][0x480] ;  /* 0x00012000ff062b82 */ /* 0x000e620000000a00 */
[----:B------:R-:W-:Y:S01]  /*04d0*/  IMAD R13, R138, UR23, R5 ;  /* 0x000000178a0d7c24 */ /* 0x000fe2000f8e0205 */
[----:B------:R-:W-:Y:S01]  /*04e0*/  LEA R5, R23, 0xfffffe00, 0x9 ;  /* 0xfffffe0017057811 */ /* 0x000fe200078e48ff */
[----:B------:R-:W-:Y:S01]  /*04f0*/  IMAD R11, R11, R19, R0 ;  /* 0x000000130b0b7224 */ /* 0x000fe200078e0200 */
[----:B------:R-:W-:Y:S01]  /*0500*/  LEA R3, R23, 0xfffffc00, 0xa ;  /* 0xfffffc0017037811 */ /* 0x000fe200078e50ff */
[----:B0-----:R-:W-:Y:S01]  /*0510*/  @P2 IMAD R0, R21, UR10, R138 ;  /* 0x0000000a15002c24 */ /* 0x001fe2000f8e028a */
[----:B------:R-:W-:Y:S02]  /*0520*/  IADD3 R137, P5, PT, R5, R2, RZ ;  /* 0x0000000205897210 */ /* 0x000fe40007fbe0ff */
[----:B------:R-:W-:Y:S01]  /*0530*/  IADD3 R2, PT, PT, R9, R11, RZ ;  /* 0x0000000b09027210 */ /* 0x000fe20007ffe0ff */
[----:B------:R-:W0:Y:S01]  /*0540*/  LDC.64 R18, c[0x0][0x460] ;  /* 0x00011800ff127b82 */ /* 0x000e220000000a00 */
[----:B------:R-:W-:Y:S01]  /*0550*/  IADD3 R8, P3, PT, R3, R8, RZ ;  /* 0x0000000803087210 */ /* 0x000fe20007f7e0ff */
[----:B------:R-:W-:Y:S01]  /*0560*/  @P2 IMAD R0, R0, R23, RZ ;  /* 0x0000001700002224 */ /* 0x000fe200078e02ff */
[----:B------:R-:W-:Y:S01]  /*0570*/  IADD3 R9, P4, PT, R5, R4, RZ ;  /* 0x0000000405097210 */ /* 0x000fe20007f9e0ff */
[----:B--2---:R-:W-:Y:S01]  /*0580*/  UIMAD.WIDE.U32 UR6, UR10, UR4, URZ ;  /* 0x000000040a0672a5 */ /* 0x004fe2000f8e00ff */
[----:B------:R-:W-:Y:S01]  /*0590*/  LEA.HI.X.SX32 R4, R3, R2, 0x1, P3 ;  /* 0x0000000203047211 */ /* 0x000fe200018f0eff */
[----:B----4-:R-:W-:Y:S01]  /*05a0*/  UIMAD UR4, UR18, UR16, URZ ;  /* 0x00000010120472a4 */ /* 0x010fe2000f8e02ff */
[----:B------:R-:W-:Y:S01]  /*05b0*/  ISETP.GE.AND P3, PT, R23, 0x1, PT ;  /* 0x000000011700780c */ /* 0x000fe20003f66270 */
[----:B---3--:R-:W-:Y:S01]  /*05c0*/  @P2 IMAD R3, R0, R25, RZ ;  /* 0x0000001900032224 */ /* 0x008fe200078e02ff */
[----:B------:R-:W2:Y:S01]  /*05d0*/  LDC.64 R22, c[0x0][0x528] ;  /* 0x00014a00ff167b82 */ /* 0x000ea20000000a00 */
[----:B-----5:R-:W-:-:S02]  /*05e0*/  USHF.R.U64 UR11, UR8, 0x1, UR9 ;  /* 0x00000001080b7899 */ /* 0x020fc40008001209 */
[----:B------:R-:W-:Y:S02]  /*05f0*/  USHF.R.U32.HI UR12, URZ, 0x1, UR9 ;  /* 0x00000001ff0c7899 */ /* 0x000fe40008011609 */
[----:B------:R-:W-:-:S03]  /*0600*/  UIMAD.WIDE.U32 UR8, UR13, UR16, URZ ;  /* 0x000000100d0872a5 */ /* 0x000fc6000f8e00ff */
[----:B------:R-:W3:Y:S01]  /*0610*/  LDC.64 R20, c[0x0][0x468] ;  /* 0x00011a00ff147b82 */ /* 0x000ee20000000a00 */
[----:B------:R-:W-:Y:S01]  /*0620*/  UIMAD UR13, UR19, UR17, UR4 ;  /* 0x00000011130d72a4 */ /* 0x000fe2000f8e0204 */
[----:B------:R-:W4:Y:S06]  /*0630*/  LDCU.64 UR16, c[0x0][0x538] ;  /* 0x0000a700ff1077ac */ /* 0x000f2c0008000a00 */
[----:B------:R-:W5:Y:S01]  /*0640*/  LDC.64 R24, c[0x0][0x448] ;  /* 0x00011200ff187b82 */ /* 0x000f620000000a00 */
[----:B------:R-:W-:Y:S01]  /*0650*/  UIMAD UR7, UR10, UR5, UR7 ;  /* 0x000000050a0772a4 */ /* 0x000fe2000f8e0207 */
[----:B------:R-:W-:-:S02]  /*0660*/  CS2R R88, SRZ ;  /* 0x0000000000587805 */ /* 0x000fc4000001ff00 */
[----:B-1----:R-:W-:-:S04]  /*0670*/  @P2 IMAD.WIDE R88, R3, 0x10, R6 ;  /* 0x0000001003582825 */ /* 0x002fc800078e0206 */
[C---:B------:R-:W-:Y:S01]  /*0680*/  IMAD.WIDE.U32 R2, R138.reuse, R16, UR6 ;  /* 0x000000068a027e25 */ /* 0x040fe2000f8e0010 */
[----:B------:R-:W-:Y:S01]  /*0690*/  UIADD3 UR7, UPT, UPT, UR9, UR13, URZ ;  /* 0x0000000d09077290 */ /* 0x000fe2000fffe0ff */
[----:B------:R-:W-:Y:S01]  /*06a0*/  SHF.R.S32.HI R0, RZ, 0x1f, R5 ;  /* 0x0000001fff007819 */ /* 0x000fe20000011405 */
[----:B------:R-:W-:Y:S01]  /*06b0*/  UMOV UR6, UR8 ;  /* 0x0000000800067c82 */ /* 0x000fe20008000000 */
[----:B------:R-:W-:Y:S01]  /*06c0*/  UMOV UR4, URZ ;  /* 0x000000ff00047c82 */ /* 0x000fe20008000000 */
[----:B------:R-:W-:Y:S01]  /*06d0*/  UIMAD UR12, UR12, UR10, URZ ;  /* 0x0000000a0c0c72a4 */ /* 0x000fe2000f8e02ff */
[----:B------:R-:W-:Y:S01]  /*06e0*/  IMAD R3, R138, R17, R3 ;  /* 0x000000118a037224 */ /* 0x000fe200078e0203 */
[----:B------:R-:W-:Y:S01]  /*06f0*/  UIMAD.WIDE.U32 UR6, UR10, UR11, UR6 ;  /* 0x0000000b0a0672a5 */ /* 0x000fe2000f8e0006 */
[----:B------:R-:W-:Y:S01]  /*0700*/  UMOV UR5, URZ ;  /* 0x000000ff00057c82 */ /* 0x000fe20008000000 */
[----:B------:R-:W-:Y:S02]  /*0710*/  IADD3.X R6, PT, PT, R0, R15, RZ, P5, !PT ;  /* 0x0000000f00067210 */ /* 0x000fe40002ffe4ff */
[----:B------:R-:W-:-:S02]  /*0720*/  UIADD3 UR8, UPT, UPT, UR7, UR12, URZ ;  /* 0x0000000c07087290 */ /* 0x000fc4000fffe0ff */
[----:B----4-:R-:W-:Y:S01]  /*0730*/  ULEA UR7, UP0, UR6, UR16, 0x3 ;  /* 0x0000001006077291 */ /* 0x010fe2000f8018ff */
[----:B------:R-:W-:-:S03]  /*0740*/  HFMA2 R141, -RZ, RZ, 0, 0 ;  /* 0x00000000ff8d7431 */ /* 0x000fc600000001ff */
[----:B------:R-:W-:Y:S01]  /*0750*/  ULEA.HI.X UR13, UR6, UR17, UR8, 0x3, UP0 ;  /* 0x00000011060d7291 */ /* 0x000fe200080f1c08 */
[----:B------:R-:W-:Y:S02]  /*0760*/  MOV R139, RZ ;  /* 0x000000ff008b7202 */ /* 0x000fe40000000f00 */
[----:B------:R-:W-:Y:S02]  /*0770*/  @P1 R2UR UR4, R12 ;  /* 0x000000000c0412ca */ /* 0x000fe400000e0000 */
[----:B------:R-:W-:Y:S02]  /*0780*/  IADD3 R5, P1, PT, R5, R2, RZ ;  /* 0x0000000205057210 */ /* 0x000fe40007f3e0ff */
[----:B------:R-:W-:Y:S02]  /*0790*/  @P0 R2UR UR5, R10 ;  /* 0x000000000a0502ca */ /* 0x000fe400000e0000 */
[----:B0-----:R-:W-:Y:S02]  /*07a0*/  LEA R136, P0, R137, R18, 0x2 ;  /* 0x0000001289887211 */ /* 0x001fe400078010ff */
[----:B------:R-:W-:-:S02]  /*07b0*/  IADD3.X R2, PT, PT, R0, R3, RZ, P1, !PT ;  /* 0x0000000300027210 */ /* 0x000fc40000ffe4ff */
[----:B------:R-:W-:Y:S02]  /*07c0*/  IADD3.X R10, PT, PT, R0, R13, RZ, P4, !PT ;  /* 0x0000000d000a7210 */ /* 0x000fe400027fe4ff */
[----:B------:R-:W-:Y:S02]  /*07d0*/  LEA.HI.X R137, R137, R19, R6, 0x2, P0 ;  /* 0x0000001389897211 */ /* 0x000fe400000f1406 */
[----:B--2---:R-:W-:Y:S02]  /*07e0*/  LEA R3, P1, R5, R22, 0x2 ;  /* 0x0000001605037211 */ /* 0x004fe400078210ff */
[----:B---3--:R-:W-:Y:S02]  /*07f0*/  LEA R6, P0, R9, R20, 0x2 ;  /* 0x0000001409067211 */ /* 0x008fe400078010ff */
[----:B-----5:R-:W-:Y:S02]  /*0800*/  LEA R0, P2, R8, R24, 0x2 ;  /* 0x0000001808007211 */ /* 0x020fe400078410ff */
        /* <DEDUP_REMOVED lines=21> */
.L_x_14789:
[----:B------:R-:W-:Y:S01]  /*0960*/  BAR.SYNC.DEFER_BLOCKING 0x0 ;  /* 0x0000000000007b1d */ /* 0x000fe20000010000 */
[----:B-1----:R-:W-:-:S05]  /*0970*/  IMAD.WIDE.U32 R2, R0, 0x10, R136 ;  /* 0x0000001000027825 */ /* 0x002fca00078e0088 */
[----:B------:R-:W2:Y:S04]  /*0980*/  LDG.E.128 R4, desc[UR14][R2.64] ;  /* 0x0000000e02047981 */ /* 0x000ea8000c1e1d00 */
[----:B------:R-:W3:Y:S04]  /*0990*/  LDG.E.128 R24, desc[UR14][R2.64+0x200] ;  /* 0x0002000e02187981 */ /* 0x000ee8000c1e1d00 */
[----:B------:R-:W4:Y:S04]  /*09a0*/  LDG.E.128 R28, desc[UR14][R2.64+0x400] ;  /* 0x0004000e021c7981 */ /* 0x000f28000c1e1d00 */
[----:B------:R-:W5:Y:S01]  /*09b0*/  LDG.E.128 R32, desc[UR14][R2.64+0x600] ;  /* 0x0006000e02207981 */ /* 0x000f62000c1e1d00 */
[----:B------:R-:W-:Y:S01]  /*09c0*/  HFMA2 R21, -RZ, RZ, 0, 9.5367431640625e-07 ;  /* 0x00000010ff157431 */ /* 0x000fe200000001ff */
[----:B------:R-:W0:Y:S04]  /*09d0*/  S2R R133, SR_LANEID ;  /* 0x0000000000857919 */ /* 0x000e280000000000 */
[----:B------:R-:W-:Y:S01]  /*09e0*/  IMAD.WIDE.U32 R20, R0, R21, UR8 ;  /* 0x0000000800147e25 */ /* 0x000fe2000f8e0015 */
[----:B0-----:R-:W-:-:S02]  /*09f0*/  LEA R132, R133, UR10, 0x4 ;  /* 0x0000000a85847c11 */ /* 0x001fc4000f8e20ff */
        /* <DEDUP_REMOVED lines=86> */
.L_x_14675:
[----:B------:R-:W-:Y:S05]  /*0f60*/  BSYNC.RECONVERGENT B0 ;  /* 0x0000000000007941 */ /* 0x000fea0003800200 */
.L_x_14674:
        /* <DEDUP_REMOVED lines=34> */
.L_x_14677:
[----:B------:R-:W-:Y:S05]  /*1190*/  BSYNC.RECONVERGENT B0 ;  /* 0x0000000000007941 */ /* 0x000fea0003800200 */
.L_x_14676:
        /* <DEDUP_REMOVED lines=34> */
.L_x_14679:
[----:B------:R-:W-:Y:S05]  /*13c0*/  BSYNC.RECONVERGENT B0 ;  /* 0x0000000000007941 */ /* 0x000fea0003800200 */
.L_x_14678:
        /* <DEDUP_REMOVED lines=34> */
.L_x_14681:
[----:B------:R-:W-:Y:S05]  /*15f0*/  BSYNC.RECONVERGENT B0 ;  /* 0x0000000000007941 */ /* 0x000fea0003800200 */
.L_x_14680:
        /* <DEDUP_REMOVED lines=34> */
.L_x_14683:
[----:B------:R-:W-:Y:S05]  /*1820*/  BSYNC.RECONVERGENT B0 ;  /* 0x0000000000007941 */ /* 0x000fea0003800200 */
.L_x_14682:
        /* <DEDUP_REMOVED lines=36> */
.L_x_14685:
[----:B------:R-:W-:Y:S05]  /*1a70*/  BSYNC.RECONVERGENT B0 ;  /* 0x0000000000007941 */ /* 0x000fea0003800200 */
.L_x_14684:
        /* <DEDUP_REMOVED lines=39> */
.L_x_14687:
[----:B------:R-:W-:Y:S05]  /*1cf0*/  BSYNC.RECONVERGENT B0 ;  /* 0x0000000000007941 */ /* 0x000fea0003800200 */
.L_x_14686:
        /* <DEDUP_REMOVED lines=38> */
.L_x_14689:
[----:B------:R-:W-:Y:S05]  /*1f60*/  BSYNC.RECONVERGENT B0 ;  /* 0x0000000000007941 */ /* 0x000fea0003800200 */
.L_x_14688:
        /* <DEDUP_REMOVED lines=38> */
.L_x_14691:
[----:B------:R-:W-:Y:S05]  /*21d0*/  BSYNC.RECONVERGENT B0 ;  /* 0x0000000000007941 */ /* 0x000fea0003800200 */
.L_x_14690:
        /* <DEDUP_REMOVED lines=38> */
.L_x_14693:
[----:B------:R-:W-:Y:S05]  /*2440*/  BSYNC.RECONVERGENT B0 ;  /* 0x0000000000007941 */ /* 0x000fea0003800200 */
.L_x_14692:
        /* <DEDUP_REMOVED lines=38> */
.L_x_14695:
[----:B------:R-:W-:Y:S05]  /*26b0*/  BSYNC.RECONVERGENT B0 ;  /* 0x0000000000007941 */ /* 0x000fea0003800200 */
.L_x_14694:
        /* <DEDUP_REMOVED lines=32> */
.L_x_14697:
[----:B------:R-:W-:Y:S05]  /*28c0*/  BSYNC.RECONVERGENT B0 ;  /* 0x0000000000007941 */ /* 0x000fea0003800200 */
.L_x_14696:
        /* <DEDUP_REMOVED lines=32> */
.L_x_14699:
[----:B------:R-:W-:Y:S05]  /*2ad0*/  BSYNC.RECONVERGENT B0 ;  /* 0x0000000000007941 */ /* 0x000fea0003800200 */
.L_x_14698:
        /* <DEDUP_REMOVED lines=32> */
.L_x_14701:
[----:B------:R-:W-:Y:S05]  /*2ce0*/  BSYNC.RECONVERGENT B0 ;  /* 0x0000000000007941 */ /* 0x000fea0003800200 */
.L_x_14700:
        /* <DEDUP_REMOVED lines=32> */
.L_x_14703:
[----:B------:R-:W-:Y:S05]  /*2ef0*/  BSYNC.RECONVERGENT B0 ;  /* 0x0000000000007941 */ /* 0x000fea0003800200 */
.L_x_14702:
        /* <DEDUP_REMOVED lines=32> */
.L_x_14705:
[----:B------:R-:W-:Y:S05]  /*3100*/  BSYNC.RECONVERGENT B0 ;  /* 0x0000000000007941 */ /* 0x000fea0003800200 */
.L_x_14704:
        /* <DEDUP_REMOVED lines=54> */
.L_x_14788:
[----:B------:R-:W5:Y:S01]  /*3470*/  S2R R98, SR_TID.X ;  /* 0x0000000000627919 */ /* 0x000f620000002100 */
[----:B---3--:R-:W-:Y:S01]  /*3480*/  UIMAD.WIDE.U32 UR10, UR6, UR20, URZ ;  /* 0x00000014060a72a5 */ /* 0x008fe2000f8e00ff */
[----:B0-----:R-:W-:-:S03]  /*3490*/  IMAD.WIDE.U32 R2, R138, UR16, RZ ;  /* 0x000000108a027c25 */ /* 0x001fc6000f8e00ff */
[----:B------:R-:W-:Y:S01]  /*34a0*/  UIMAD UR12, UR6, UR21, UR11 ;  /* 0x00000015060c72a4 */ /* 0x000fe2000f8e020b */
[----:B--2---:R-:W-:Y:S01]  /*34b0*/  IMAD R52, R138, UR17, R3 ;  /* 0x000000118a347c24 */ /* 0x004fe2000f8e0203 */
        /* <DEDUP_REMOVED lines=109> */
[C---:B------:R-:W-:Y:S01]  /*3b90*/  FMUL.FTZ R3, R2.reuse, R129 ;  /* 0x0000008102037220 */ /* 0x040fe20000410000 */
[----:B------:R-:W-:Y:S01]  /*3ba0*/  MUFU.COS R78, R52 ;  /* 0x00000034004e7308 */ /* 0x000fe20000000000 */
[C---:B------:R-:W-:Y:S01]  /*3bb0*/  FMUL.FTZ R61, R2.reuse, R126 ;  /* 0x0000007e023d7220 */ /* 0x040fe20000410000 */
[C---:B------:R-:W-:Y:S01]  /*3bc0*/  FMUL.FTZ R67, R2.reuse, R121 ;  /* 0x0000007902437220 */ /* 0x040fe20000410000 */
[C---:B------:R-:W-:Y:S01]  /*3bd0*/  FMUL.FTZ R69, R2.reuse, R122 ;  /* 0x0000007a02457220 */ /* 0x040fe20000410000 */
[C---:B------:R-:W-:Y:S01]  /*3be0*/  FMUL.FTZ R71, R2.reuse, R119 ;  /* 0x0000007702477220 */ /* 0x040fe20000410000 */
[C---:B------:R-:W-:Y:S01]  /*3bf0*/  FMUL.FTZ R73, R2.reuse, R120 ;  /* 0x0000007802497220 */ /* 0x040fe20000410000 */
[C---:B------:R-:W-:Y:S01]  /*3c00*/  FMUL.FTZ R75, R2.reuse, R117 ;  /* 0x00000075024b7220 */ /* 0x040fe20000410000 */
[C---:B------:R-:W-:Y:S01]  /*3c10*/  FMUL.FTZ R77, R2.reuse, R118 ;  /* 0x00000076024d7220 */ /* 0x040fe20000410000 */
        /* <DEDUP_REMOVED lines=19> */
[C---:B------:R-:W-:Y:S02]  /*3d50*/  FMUL.FTZ R3, R2.reuse, R115 ;  /* 0x0000007302037220 */ /* 0x040fe40000410000 */
        /* <DEDUP_REMOVED lines=10> */
[C---:B0-----:R-:W-:Y:S01]  /*3e00*/  FMUL.FTZ R59, R2.reuse, R125 ;  /* 0x0000007d023b7220 */ /* 0x041fe20000410000 */
        /* <DEDUP_REMOVED lines=97> */
.L_x_14708:
[----:B-1----:R-:W1:Y:S02]  /*4420*/  LDS.64 R90, [R90+UR10+0x3558] ;  /* 0x0035580a5a5a7984 */ /* 0x002e640008000a00 */
.L_x_14709:
[----:B------:R-:W-:Y:S05]  /*4430*/  BSYNC.RECONVERGENT B0 ;  /* 0x0000000000007941 */ /* 0x000fea0003800200 */
.L_x_14707:
[-C--:B------:R-:W-:Y:S01]  /*4440*/  FMUL.FTZ R85, R52, R129.reuse ;  /* 0x0000008134557220 */ /* 0x080fe20000410000 */
[----:B0-----:R-:W-:Y:S01]  /*4450*/  FMUL.FTZ R87, R53, R129 ;  /* 0x0000008135577220 */ /* 0x001fe20000410000 */
        /* <DEDUP_REMOVED lines=36> */
[-C--:B---3--:R-:W-:Y:S01]  /*46a0*/  FMUL.FTZ R213, R72, R119.reuse ;  /* 0x0000007748d57220 */ /* 0x088fe20000410000 */
        /* <DEDUP_REMOVED lines=18> */
[----:B------:R-:W-:Y:S01]  /*47d0*/  FMUL.FTZ R86, R176, R87 ;  /* 0x00000057b0567220 */ /* 0x000fe20000410000 */
[----:B------:R-:W-:-:S02]  /*47e0*/  ISETP.GE.AND P1, PT, R133, 0x1, PT ;  /* 0x000000018500780c */ /* 0x000fc40003f26270 */
        /* <DEDUP_REMOVED lines=20> */
[C---:B------:R-:W-:Y:S02]  /*4930*/  FMUL.FTZ R85, R3.reuse, R185 ;  /* 0x000000b903557220 */ /* 0x040fe40000410000 */
[C---:B------:R-:W-:Y:S01]  /*4940*/  FFMA.FTZ R86, R8.reuse, R207, R84 ;  /* 0x000000cf08567223 */ /* 0x040fe20000010054 */
[----:B------:R-:W-:Y:S01]  /*4950*/  FFMA.FTZ R87, R8, R205, R87 ;  /* 0x000000cd08577223 */ /* 0x000fe20000010057 */
[C---:B------:R-:W-:Y:S01]  /*4960*/  FMUL.FTZ R84, R2.reuse, R185 ;  /* 0x000000b902547220 */ /* 0x040fe20000410000 */
[----:B------:R-:W-:Y:S01]  /*4970*/  FFMA.FTZ R85, R2, R187, -R85 ;  /* 0x000000bb02557223 */ /* 0x000fe20000010855 */
[C---:B------:R-:W-:Y:S01]  /*4980*/  FMUL.FTZ R202, R168.reuse, R86 ;  /* 0x00000056a8ca7220 */ /* 0x040fe20000410000 */
[----:B------:R-:W-:Y:S01]  /*4990*/  FMUL.FTZ R92, R168, R87 ;  /* 0x00000057a85c7220 */ /* 0x000fe20000410000 */
[----:B------:R-:W-:-:S02]  /*49a0*/  FFMA.FTZ R84, R3, R187, R84 ;  /* 0x000000bb03547223 */ /* 0x000fc40000010054 */
[C---:B------:R-:W-:Y:S01]  /*49b0*/  FFMA.FTZ R202, R169.reuse, R87, R202 ;  /* 0x00000057a9ca7223 */ /* 0x040fe200000100ca */
[----:B------:R-:W-:Y:S01]  /*49c0*/  FFMA.FTZ R93, R169, R86, -R92 ;  /* 0x00000056a95d7223 */ /* 0x000fe2000001085c */
        /* <DEDUP_REMOVED lines=61> */
[----:B------:R-:W-:-:S02]  /*4da0*/  FFMA.FTZ R85, R169, R86, -R85 ;  /* 0x00000056a9557223 */ /* 0x000fc40000010855 */
[----:B------:R-:W-:Y:S01]  /*4db0*/  FFMA.FTZ R95, R6, R225, R95 ;  /* 0x000000e1065f7223 */ /* 0x000fe2000001005f */
[CC--:B------:R-:W-:Y:S01]  /*4dc0*/  FMUL.FTZ R86, R166.reuse, R84.reuse ;  /* 0x00000054a6567220 */ /* 0x0c0fe20000410000 */
[----:B------:R-:W-:Y:S02]  /*4dd0*/  FMUL.FTZ R87, R166, R85 ;  /* 0x00000055a6577220 */ /* 0x000fe40000410000 */
[----:B------:R-:W-:Y:S01]  /*4de0*/  FMUL.FTZ R202, R156, R95 ;  /* 0x0000005f9cca7220 */ /* 0x000fe20000410000 */
[C---:B------:R-:W-:Y:S01]  /*4df0*/  FFMA.FTZ R86, R167.reuse, R85, -R86 ;  /* 0x00000055a7567223 */ /* 0x040fe20000010856 */
[----:B------:R-:W-:-:S03]  /*4e00*/  FFMA.FTZ R87, R167, R84, R87 ;  /* 0x00000054a7577223 */ /* 0x000fc60000010057 */
[----:B------:R-:W-:-:S04]  /*4e10*/  FMUL.FTZ R84, R164, R86 ;  /* 0x00000056a4547220 */ /* 0x000fc80000410000 */
[-C--:B------:R-:W-:Y:S01]  /*4e20*/  FFMA.FTZ R85, R165, R87.reuse, R84 ;  /* 0x00000057a5557223 */ /* 0x080fe20000010054 */
[----:B------:R-:W-:Y:S01]  /*4e30*/  FMUL.FTZ R84, R164, R87 ;  /* 0x00000057a4547220 */ /* 0x000fe20000410000 */
[----:B------:R-:W-:-:S03]  /*4e40*/  FFMA.FTZ R87, R6, R227, R92 ;  /* 0x000000e306577223 */ /* 0x000fc6000001005c */
[----:B------:R-:W-:Y:S01]  /*4e50*/  FFMA.FTZ R84, R165, R86, -R84 ;  /* 0x00000056a5547223 */ /* 0x000fe20000010854 */
        /* <DEDUP_REMOVED lines=8> */
[----:B------:R-:W-:Y:S01]  /*4ee0*/  FMUL.FTZ R84, R160, R86 ;  /* 0x00000056a0547220 */ /* 0x000fe20000410000 */
[----:B------:R-:W-:Y:S01]  /*4ef0*/  FMUL.FTZ R204, R82, R116 ;  /* 0x0000007452cc7220 */ /* 0x000fe20000410000 */
[----:B------:R-:W-:-:S02]  /*4f00*/  FFMA.FTZ R95, R7, R202, R224 ;  /* 0x000000ca075f7223 */ /* 0x000fc400000100e0 */
[-C--:B------:R-:W-:Y:S01]  /*4f10*/  FFMA.FTZ R84, R161, R92.reuse, R84 ;  /* 0x0000005ca1547223 */ /* 0x080fe20000010054 */
[----:B------:R-:W-:Y:S01]  /*4f20*/  FMUL.FTZ R92, R160, R92 ;  /* 0x0000005ca05c7220 */ /* 0x000fe20000410000 */
[----:B------:R-:W-:Y:S01]  /*4f30*/  FFMA.FTZ R209, R7, R204, R87 ;  /* 0x000000cc07d17223 */ /* 0x000fe20000010057 */
[----:B------:R-:W0:Y:S02]  /*4f40*/  SHFL.UP PT, R224, R95, 0x1, RZ ;  /* 0x042000005fe07989 */ /* 0x000e2400000e00ff */
[----:B------:R-:W-:Y:S01]  /*4f50*/  FFMA.FTZ R92, R161, R86, -R92 ;  /* 0x00000056a15c7223 */ /* 0x000fe2000001085c */
[----:B------:R-:W-:-:S03]  /*4f60*/  FMUL.FTZ R86, R158, R84 ;  /* 0x000000549e567220 */ /* 0x000fc60000410000 */
[-C--:B------:R-:W-:Y:S01]  /*4f70*/  FMUL.FTZ R85, R158, R92.reuse ;  /* 0x0000005c9e557220 */ /* 0x080fe20000410000 */
[C---:B------:R-:W-:Y:S02]  /*4f80*/  FFMA.FTZ R86, R159.reuse, R92, -R86 ;  /* 0x0000005c9f567223 */ /* 0x040fe40000010856 */
[----:B------:R-:W2:Y:S01]  /*4f90*/  SHFL.UP PT, R92, R209, 0x1, RZ ;  /* 0x04200000d15c7989 */ /* 0x000ea200000e00ff */
[----:B------:R-:W-:Y:S01]  /*4fa0*/  FFMA.FTZ R85, R159, R84, R85 ;  /* 0x000000549f557223 */ /* 0x000fe20000010055 */
[----:B------:R-:W-:-:S04]  /*4fb0*/  FMUL.FTZ R84, R156, R86 ;  /* 0x000000569c547220 */ /* 0x000fc80000410000 */
[-C--:B------:R-:W-:Y:S01]  /*4fc0*/  FFMA.FTZ R229, R157, R85.reuse, R84 ;  /* 0x000000559de57223 */ /* 0x080fe20000010054 */
[----:B------:R-:W-:-:S04]  /*4fd0*/  FMUL.FTZ R85, R156, R85 ;  /* 0x000000559c557220 */ /* 0x000fc80000410000 */
[----:B------:R-:W-:Y:S02]  /*4fe0*/  FFMA.FTZ R231, R157, R86, -R85 ;  /* 0x000000569de77223 */ /* 0x000fe40000010855 */
[----:B------:R-:W3:Y:S01]  /*4ff0*/  SHFL.UP PT, R86, R229, 0x1, RZ ;  /* 0x04200000e5567989 */ /* 0x000ee200000e00ff */
[----:B------:R-:W5:Y:S01]  /*5000*/  @P0 LDC R85, c[0x0][0x38c] ;  /* 0x0000e300ff550b82 */ /* 0x000f620000000800 */
[-C--:B0-----:R-:W-:Y:S01]  /*5010*/  FMUL.FTZ R230, R231, R224.reuse ;  /* 0x000000e0e7e67220 */ /* 0x081fe20000410000 */
[C---:B------:R-:W-:Y:S01]  /*5020*/  FMUL.FTZ R224, R229.reuse, R224 ;  /* 0x000000e0e5e07220 */ /* 0x040fe20000410000 */
[----:B------:R-:W0:Y:S02]  /*5030*/  SHFL.UP PT, R84, R231, 0x1, RZ ;  /* 0x04200000e7547989 */ /* 0x000e2400000e00ff */
[-C--:B--2---:R-:W-:Y:S01]  /*5040*/  FFMA.FTZ R230, R229, R92.reuse, R230 ;  /* 0x0000005ce5e67223 */ /* 0x084fe200000100e6 */
[----:B------:R-:W-:-:S03]  /*5050*/  FFMA.FTZ R224, R231, R92, -R224 ;  /* 0x0000005ce7e07223 */ /* 0x000fc600000108e0 */
[----:B------:R-:W-:Y:S01]  /*5060*/  @P1 FADD.FTZ R95, R95, R230 ;  /* 0x000000e65f5f1221 */ /* 0x000fe20000010000 */
[----:B------:R-:W-:-:S04]  /*5070*/  @P1 FADD.FTZ R209, R209, R224 ;  /* 0x000000e0d1d11221 */ /* 0x000fc80000010000 */
[----:B------:R-:W2:Y:S01]  /*5080*/  SHFL.UP PT, R230, R95, 0x2, RZ ;  /* 0x044000005fe67989 */ /* 0x000ea200000e00ff */
[----:B---3--:R-:W-:-:S03]  /*5090*/  FMUL.FTZ R92, R231, R86 ;  /* 0x00000056e75c7220 */ /* 0x008fc60000410000 */
[----:B------:R-:W3:Y:S01]  /*50a0*/  SHFL.UP PT, R224, R209, 0x2, RZ ;  /* 0x04400000d1e07989 */ /* 0x000ee200000e00ff */
[C---:B------:R-:W-:Y:S01]  /*50b0*/  FMUL.FTZ R86, R229.reuse, R86 ;  /* 0x00000056e5567220 */ /* 0x040fe20000410000 */
[----:B0-----:R-:W-:-:S03]  /*50c0*/  @P1 FFMA.FTZ R229, R229, R84, R92 ;  /* 0x00000054e5e51223 */ /* 0x001fc6000001005c */
[----:B------:R-:W-:Y:S01]  /*50d0*/  @P1 FFMA.FTZ R231, R231, R84, -R86 ;  /* 0x00000054e7e71223 */ /* 0x000fe20000010856 */
[----:B------:R-:W-:Y:S01]  /*50e0*/  ISETP.GE.AND P1, PT, R133, 0x2, PT ;  /* 0x000000028500780c */ /* 0x000fe20003f26270 */
[----:B------:R-:W0:Y:S04]  /*50f0*/  SHFL.UP PT, R86, R229, 0x2, RZ ;  /* 0x04400000e5567989 */ /* 0x000e2800000e00ff */
[----:B------:R-:W4:Y:S01]  /*5100*/  SHFL.UP PT, R84, R231, 0x2, RZ ;  /* 0x04400000e7547989 */ /* 0x000f2200000e00ff */
[-C--:B--2---:R-:W-:Y:S01]  /*5110*/  FMUL.FTZ R92, R231, R230.reuse ;  /* 0x000000e6e75c7220 */ /* 0x084fe20000410000 */
[----:B------:R-:W-:-:S03]  /*5120*/  FMUL.FTZ R230, R229, R230 ;  /* 0x000000e6e5e67220 */ /* 0x000fc60000410000 */
[-C--:B---3--:R-:W-:Y:S01]  /*5130*/  FFMA.FTZ R92, R229, R224.reuse, R92 ;  /* 0x000000e0e55c7223 */ /* 0x088fe2000001005c */
[----:B------:R-:W-:-:S03]  /*5140*/  FFMA.FTZ R230, R231, R224, -R230 ;  /* 0x000000e0e7e67223 */ /* 0x000fc600000108e6 */
[----:B------:R-:W-:Y:S01]  /*5150*/  @P1 FADD.FTZ R95, R95, R92 ;  /* 0x0000005c5f5f1221 */ /* 0x000fe20000010000 */
[----:B------:R-:W-:Y:S01]  /*5160*/  @P1 FADD.FTZ R209, R209, R230 ;  /* 0x000000e6d1d11221 */ /* 0x000fe20000010000 */
[----:B0-----:R-:W-:-:S03]  /*5170*/  FMUL.FTZ R92, R231, R86 ;  /* 0x00000056e75c7220 */ /* 0x001fc60000410000 */
[----:B------:R-:W0:Y:S01]  /*5180*/  SHFL.UP PT, R224, R95, 0x4, RZ ;  /* 0x048000005fe07989 */ /* 0x000e2200000e00ff */
[C---:B------:R-:W-:Y:S01]  /*5190*/  FMUL.FTZ R86, R229.reuse, R86 ;  /* 0x00000056e5567220 */ /* 0x040fe20000410000 */
[-C--:B----4-:R-:W-:Y:S02]  /*51a0*/  @P1 FFMA.FTZ R229, R229, R84.reuse, R92 ;  /* 0x00000054e5e51223 */ /* 0x090fe4000001005c */
[----:B------:R-:W2:Y:S01]  /*51b0*/  SHFL.UP PT, R92, R209, 0x4, RZ ;  /* 0x04800000d15c7989 */ /* 0x000ea200000e00ff */
[----:B------:R-:W-:Y:S01]  /*51c0*/  @P1 FFMA.FTZ R231, R231, R84, -R86 ;  /* 0x00000054e7e71223 */ /* 0x000fe20000010856 */
[----:B------:R-:W-:Y:S02]  /*51d0*/  ISETP.GE.AND P1, PT, R133, 0x4, PT ;  /* 0x000000048500780c */ /* 0x000fe40003f26270 */
[----:B------:R-:W3:Y:S04]  /*51e0*/  SHFL.UP PT, R84, R229, 0x4, RZ ;  /* 0x04800000e5547989 */ /* 0x000ee800000e00ff */
[----:B------:R-:W4:Y:S01]  /*51f0*/  SHFL.UP PT, R86, R231, 0x4, RZ ;  /* 0x04800000e7567989 */ /* 0x000f2200000e00ff */
[-C--:B0-----:R-:W-:Y:S01]  /*5200*/  FMUL.FTZ R230, R231, R224.reuse ;  /* 0x000000e0e7e67220 */ /* 0x081fe20000410000 */
[----:B------:R-:W-:-:S03]  /*5210*/  FMUL.FTZ R224, R229, R224 ;  /* 0x000000e0e5e07220 */ /* 0x000fc60000410000 */
[-C--:B--2---:R-:W-:Y:S01]  /*5220*/  FFMA.FTZ R234, R229, R92.reuse, R230 ;  /* 0x0000005ce5ea7223 */ /* 0x084fe200000100e6 */
[----:B------:R-:W-:Y:S01]  /*5230*/  FFMA.FTZ R230, R231, R92, -R224 ;  /* 0x0000005ce7e67223 */ /* 0x000fe200000108e0 */
[-C--:B---3--:R-:W-:Y:S01]  /*5240*/  FMUL.FTZ R92, R229, R84.reuse ;  /* 0x00000054e55c7220 */ /* 0x088fe20000410000 */
[----:B------:R-:W-:Y:S01]  /*5250*/  FMUL.FTZ R224, R231, R84 ;  /* 0x00000054e7e07220 */ /* 0x000fe20000410000 */
[----:B------:R-:W-:Y:S01]  /*5260*/  @P0 IADD3 R84, PT, PT, R134, -0x2, RZ ;  /* 0xfffffffe86540810 */ /* 0x000fe20007ffe0ff */
[----:B------:R-:W-:Y:S01]  /*5270*/  @P1 FADD.FTZ R95, R95, R234 ;  /* 0x000000ea5f5f1221 */ /* 0x000fe20000010000 */
[-C--:B----4-:R-:W-:Y:S01]  /*5280*/  @P1 FFMA.FTZ R231, R231, R86.reuse, -R92 ;  /* 0x00000056e7e71223 */ /* 0x090fe2000001085c */
[----:B------:R-:W-:Y:S01]  /*5290*/  CS2R R92, SRZ ;  /* 0x00000000005c7805 */ /* 0x000fe2000001ff00 */
[----:B------:R-:W-:Y:S01]  /*52a0*/  @P1 FADD.FTZ R209, R209, R230 ;  /* 0x000000e6d1d11221 */ /* 0x000fe20000010000 */
[----:B-----5:R-:W-:Y:S01]  /*52b0*/  @P0 IMAD R85, R84, R85, UR6 ;  /* 0x0000000654550e24 */ /* 0x020fe2000f8e0255 */
[----:B------:R-:W0:Y:S01]  /*52c0*/  SHFL.UP PT, R234, R95, 0x8, RZ ;  /* 0x050000005fea7989 */ /* 0x000e2200000e00ff */
[----:B------:R-:W-:-:S02]  /*52d0*/  @P1 FFMA.FTZ R229, R229, R86, R224 ;  /* 0x00000056e5e51223 */ /* 0x000fc400000100e0 */
[----:B------:R-:W-:Y:S01]  /*52e0*/  @P0 IMAD.WIDE R84, R85, 0x10, R88 ;  /* 0x0000001055540825 */ /* 0x000fe200078e0258 */
[----:B------:R-:W2:Y:S04]  /*52f0*/  SHFL.UP PT, R230, R209, 0x8, RZ ;  /* 0x05000000d1e67989 */ /* 0x000ea800000e00ff */
[----:B------:R1:W3:Y:S01]  /*5300*/  @P0 LDG.E.64 R92, desc[UR14][R84.64+0x8] ;  /* 0x0000080e545c0981 */ /* 0x0002e2000c1e1b00 */
[C---:B------:R-:W-:Y:S01]  /*5310*/  ISETP.GE.AND P1, PT, R133.reuse, 0x8, PT ;  /* 0x000000088500780c */ /* 0x040fe20003f26270 */
[----:B------:R-:W-:Y:S01]  /*5320*/  BSSY.RECONVERGENT B0, `(.L_x_14710) ;  /* 0x00000d0000007945 */ /* 0x000fe20003800200 */
[----:B------:R-:W-:Y:S01]  /*5330*/  ISETP.GE.AND P3, PT, R133, 0x10, PT ;  /* 0x000000108500780c */ /* 0x000fe20003f66270 */
[----:B------:R-:W4:Y:S04]  /*5340*/  SHFL.UP PT, R224, R229, 0x8, RZ ;  /* 0x05000000e5e07989 */ /* 0x000f2800000e00ff */
[----:B------:R-:W5:Y:S01]  /*5350*/  SHFL.UP PT, R86, R231, 0x8, RZ ;  /* 0x05000000e7567989 */ /* 0x000f6200000e00ff */
[----:B-1----:R-:W-:-:S04]  /*5360*/  FMUL.FTZ R85, R157, R91 ;  /* 0x0000005b9d557220 */ /* 0x002fc80000410000 */
[----:B------:R-:W-:Y:S01]  /*5370*/  FFMA.FTZ R85, -R156, R90, -R85 ;  /* 0x0000005a9c557223 */ /* 0x000fe20000010955 */
[-C--:B0-----:R-:W-:Y:S01]  /*5380*/  FMUL.FTZ R236, R231, R234.reuse ;  /* 0x000000eae7ec7220 */ /* 0x081fe20000410000 */
[----:B------:R-:W-:-:S03]  /*5390*/  FMUL.FTZ R234, R229, R234 ;  /* 0x000000eae5ea7220 */ /* 0x000fc60000410000 */
[-C--:B--2---:R-:W-:Y:S01]  /*53a0*/  FFMA.FTZ R236, R229, R230.reuse, R236 ;  /* 0x000000e6e5ec7223 */ /* 0x084fe200000100ec */
[----:B------:R-:W-:-:S03]  /*53b0*/  FFMA.FTZ R234, R231, R230, -R234 ;  /* 0x000000e6e7ea7223 */ /* 0x000fc600000108ea */
[----:B------:R-:W-:Y:S01]  /*53c0*/  @P1 FADD.FTZ R95, R95, R236 ;  /* 0x000000ec5f5f1221 */ /* 0x000fe20000010000 */
[----:B------:R-:W-:Y:S01]  /*53d0*/  @P1 FADD.FTZ R209, R209, R234 ;  /* 0x000000ead1d11221 */ /* 0x000fe20000010000 */
[----:B------:R-:W-:Y:S01]  /*53e0*/  FMUL.FTZ R234, R156, R91 ;  /* 0x0000005b9cea7220 */ /* 0x000fe20000410000 */
[-C--:B------:R-:W-:Y:S01]  /*53f0*/  FMUL.FTZ R236, R158, R85.reuse ;  /* 0x000000559eec7220 */ /* 0x080fe20000410000 */
[-C--:B----4-:R-:W-:Y:S01]  /*5400*/  FMUL.FTZ R230, R231, R224.reuse ;  /* 0x000000e0e7e67220 */ /* 0x090fe20000410000 */
[----:B------:R-:W-:Y:S01]  /*5410*/  FMUL.FTZ R224, R229, R224 ;  /* 0x000000e0e5e07220 */ /* 0x000fe20000410000 */
[----:B------:R-:W0:Y:S01]  /*5420*/  SHFL.UP PT, R84, R95, 0x10, RZ ;  /* 0x060000005f547989 */ /* 0x000e2200000e00ff */
[----:B------:R-:W-:Y:S01]  /*5430*/  FFMA.FTZ R234, R157, R90, -R234 ;  /* 0x0000005a9dea7223 */ /* 0x000fe200000108ea */
[-C--:B-----5:R-:W-:Y:S01]  /*5440*/  @P1 FFMA.FTZ R229, R229, R86.reuse, R230 ;  /* 0x00000056e5e51223 */ /* 0x0a0fe200000100e6 */
[----:B------:R-:W-:Y:S01]  /*5450*/  @P1 FFMA.FTZ R231, R231, R86, -R224 ;  /* 0x00000056e7e71223 */ /* 0x000fe200000108e0 */
[----:B------:R-:W-:Y:S01]  /*5460*/  ISETP.GE.AND P1, PT, R134, UR37, PT ;  /* 0x0000002586007c0c */ /* 0x000fe2000bf26270 */
[----:B------:R-:W1:Y:S01]  /*5470*/  SHFL.UP PT, R86, R209, 0x10, RZ ;  /* 0x06000000d1567989 */ /* 0x000e6200000e00ff */
[-C--:B------:R-:W-:Y:S01]  /*5480*/  FMUL.FTZ R242, R158, R234.reuse ;  /* 0x000000ea9ef27220 */ /* 0x080fe20000410000 */
[C---:B------:R-:W-:Y:S01]  /*5490*/  FFMA.FTZ R87, R159.reuse, R234, R236 ;  /* 0x000000ea9f577223 */ /* 0x040fe200000100ec */
[----:B------:R-:W-:Y:S01]  /*54a0*/  ISETP.NE.OR P1, PT, R98, RZ, P1 ;  /* 0x000000ff6200720c */ /* 0x000fe20000f25670 */
[----:B------:R-:W2:Y:S01]  /*54b0*/  SHFL.UP PT, R230, R229, 0x10, RZ ;  /* 0x06000000e5e67989 */ /* 0x000ea200000e00ff */
[----:B------:R-:W-:Y:S01]  /*54c0*/  FFMA.FTZ R242, R159, R85, -R242 ;  /* 0x000000559ff27223 */ /* 0x000fe200000108f2 */
[----:B------:R-:W-:-:S02]  /*54d0*/  FMUL.FTZ R85, R160, R87 ;  /* 0x00000057a0557220 */ /* 0x000fc40000410000 */
[----:B------:R-:W4:Y:S08]  /*54e0*/  SHFL.UP PT, R224, R231, 0x10, RZ ;  /* 0x06000000e7e07989 */ /* 0x000f3000000e00ff */
[----:B------:R-:W-:Y:S01]  /*54f0*/  VOTEU.ALL UP0, P1 ;  /* 0x0000000000ff7886 */ /* 0x000fe20000800000 */
[-C--:B0-----:R-:W-:Y:S01]  /*5500*/  FMUL.FTZ R234, R229, R84.reuse ;  /* 0x00000054e5ea7220 */ /* 0x081fe20000410000 */
[----:B------:R-:W-:-:S03]  /*5510*/  FMUL.FTZ R236, R231, R84 ;  /* 0x00000054e7ec7220 */ /* 0x000fc60000410000 */
[----:B------:R-:W-:Y:S01]  /*5520*/  @!UP0 ULEA UR11, UR6, UR10, 0x4 ;  /* 0x0000000a060b8291 */ /* 0x000fe2000f8e20ff */
[-C--:B-1----:R-:W-:Y:S01]  /*5530*/  FFMA.FTZ R84, R231, R86.reuse, -R234 ;  /* 0x00000056e7547223 */ /* 0x082fe200000108ea */
[C---:B------:R-:W-:Y:S01]  /*5540*/  FFMA.FTZ R86, R229.reuse, R86, R236 ;  /* 0x00000056e5567223 */ /* 0x040fe200000100ec */
[-C--:B--2---:R-:W-:Y:S01]  /*5550*/  FMUL.FTZ R234, R229, R230.reuse ;  /* 0x000000e6e5ea7220 */ /* 0x084fe20000410000 */
[----:B------:R-:W-:Y:S01]  /*5560*/  FMUL.FTZ R230, R231, R230 ;  /* 0x000000e6e7e67220 */ /* 0x000fe20000410000 */
[----:B------:R-:W-:Y:S01]  /*5570*/  @P3 FADD.FTZ R209, R209, R84 ;  /* 0x00000054d1d13221 */ /* 0x000fe20000010000 */
[----:B------:R-:W-:Y:S01]  /*5580*/  @P3 FADD.FTZ R95, R95, R86 ;  /* 0x000000565f5f3221 */ /* 0x000fe20000010000 */
[-C--:B----4-:R-:W-:Y:S01]  /*5590*/  @P3 FFMA.FTZ R231, R231, R224.reuse, -R234 ;  /* 0x000000e0e7e73223 */ /* 0x090fe200000108ea */
[----:B------:R-:W-:Y:S01]  /*55a0*/  @P3 FFMA.FTZ R229, R229, R224, R230 ;  /* 0x000000e0e5e53223 */ /* 0x000fe200000100e6 */
[-C--:B------:R-:W-:Y:S01]  /*55b0*/  FMUL.FTZ R224, R160, R242.reuse ;  /* 0x000000f2a0e07220 */ /* 0x080fe20000410000 */
[C---:B------:R-:W-:Y:S01]  /*55c0*/  FMUL.FTZ R230, R156.reuse, R201 ;  /* 0x000000c99ce67220 */ /* 0x040fe20000410000 */
[----:B------:R-:W-:Y:S01]  /*55d0*/  FFMA.FTZ R242, R161, R242, -R85 ;  /* 0x000000f2a1f27223 */ /* 0x000fe20000010855 */
[----:B------:R-:W-:Y:S01]  /*55e0*/  ISETP.NE.AND P3, PT, R135, 0x1f, PT ;  /* 0x0000001f8700780c */ /* 0x000fe20003f65270 */
[----:B------:R-:W-:Y:S01]  /*55f0*/  FFMA.FTZ R234, R161, R87, R224 ;  /* 0x00000057a1ea7223 */ /* 0x000fe200000100e0 */
[-C--:B------:R-:W-:Y:S01]  /*5600*/  FMUL.FTZ R224, R156, R203.reuse ;  /* 0x000000cb9ce07220 */ /* 0x080fe20000410000 */
[C---:B------:R-:W-:Y:S01]  /*5610*/  FFMA.FTZ R87, R157.reuse, R203, -R230 ;  /* 0x000000cb9d577223 */ /* 0x040fe200000108e6 */
[----:B------:R-:W-:Y:S01]  /*5620*/  HFMA2 R84, -RZ, RZ, 1.875, 0 ;  /* 0x3f800000ff547431 */ /* 0x000fe200000001ff */
[----:B------:R-:W0:Y:S01]  /*5630*/  SHFL.UP PT, R231, R231, 0x1, RZ ;  /* 0x04200000e7e77989 */ /* 0x000e2200000e00ff */
[----:B------:R-:W-:Y:S01]  /*5640*/  FFMA.FTZ R85, R157, R201, R224 ;  /* 0x000000c99d557223 */ /* 0x000fe200000100e0 */
[----:B------:R-:W-:-:S02]  /*5650*/  FADD.FTZ R87, R192, R87 ;  /* 0x00000057c0577221 */ /* 0x000fc40000010000 */
[----:B------:R-:W1:Y:S01]  /*5660*/  SHFL.UP PT, R229, R229, 0x1, RZ ;  /* 0x04200000e5e57989 */ /* 0x000e6200000e00ff */
[----:B------:R-:W-:Y:S01]  /*5670*/  FADD.FTZ R85, R140, R85 ;  /* 0x000000558c557221 */ /* 0x000fe20000010000 */
[C---:B------:R-:W-:Y:S02]  /*5680*/  FMUL.FTZ R224, R158.reuse, R87 ;  /* 0x000000579ee07220 */ /* 0x040fe40000410000 */
[----:B------:R-:W2:Y:S01]  /*5690*/  SHFL.UP PT, R209, R209, 0x1, RZ ;  /* 0x04200000d1d17989 */ /* 0x000ea200000e00ff */
[-C--:B------:R-:W-:Y:S01]  /*56a0*/  FMUL.FTZ R230, R158, R85.reuse ;  /* 0x000000559ee67220 */ /* 0x080fe20000410000 */
[C---:B------:R-:W-:Y:S01]  /*56b0*/  FFMA.FTZ R85, R159.reuse, R85, R224 ;  /* 0x000000559f557223 */ /* 0x040fe200000100e0 */
[C---:B------:R-:W-:Y:S01]  /*56c0*/  FMUL.FTZ R224, R162.reuse, R242 ;  /* 0x000000f2a2e07220 */ /* 0x040fe20000410000 */
[----:B------:R-:W4:Y:S01]  /*56d0*/  SHFL.UP PT, R95, R95, 0x1, RZ ;  /* 0x042000005f5f7989 */ /* 0x000f2200000e00ff */
[----:B------:R-:W-:Y:S01]  /*56e0*/  FFMA.FTZ R230, R159, R87, -R230 ;  /* 0x000000579fe67223 */ /* 0x000fe200000108e6 */
[-C--:B------:R-:W-:Y:S01]  /*56f0*/  FMUL.FTZ R87, R162, R234.reuse ;  /* 0x000000eaa2577220 */ /* 0x080fe20000410000 */
[----:B------:R-:W-:Y:S01]  /*5700*/  FADD.FTZ R85, R142, R85 ;  /* 0x000000558e557221 */ /* 0x000fe20000010000 */
[----:B------:R-:W-:Y:S01]  /*5710*/  FFMA.FTZ R234, R163, R234, R224 ;  /* 0x000000eaa3ea7223 */ /* 0x000fe200000100e0 */
[----:B------:R-:W-:Y:S01]  /*5720*/  FADD.FTZ R230, R193, R230 ;  /* 0x000000e6c1e67221 */ /* 0x000fe20000010000 */
[----:B------:R-:W-:Y:S01]  /*5730*/  FFMA.FTZ R242, R163, R242, -R87 ;  /* 0x000000f2a3f27223 */ /* 0x000fe20000010857 */
[----:B------:R-:W-:-:S02]  /*5740*/  FMUL.FTZ R87, R160, R85 ;  /* 0x00000055a0577220 */ /* 0x000fc40000410000 */
[-C--:B------:R-:W-:Y:S02]  /*5750*/  FMUL.FTZ R224, R160, R230.reuse ;  /* 0x000000e6a0e07220 */ /* 0x080fe40000410000 */
[C---:B------:R-:W-:Y:S01]  /*5760*/  FFMA.FTZ R87, R161.reuse, R230, -R87 ;  /* 0x000000e6a1577223 */ /* 0x040fe20000010857 */
[C---:B------:R-:W-:Y:S01]  /*5770*/  FMUL.FTZ R230, R164.reuse, R242 ;  /* 0x000000f2a4e67220 */ /* 0x040fe20000410000 */
[----:B------:R-:W-:Y:S01]  /*5780*/  FFMA.FTZ R224, R161, R85, R224 ;  /* 0x00000055a1e07223 */ /* 0x000fe200000100e0 */
[-C--:B------:R-:W-:Y:S01]  /*5790*/  FMUL.FTZ R85, R164, R234.reuse ;  /* 0x000000eaa4557220 */ /* 0x080fe20000410000 */
[----:B------:R-:W-:Y:S01]  /*57a0*/  FADD.FTZ R87, R190, R87 ;  /* 0x00000057be577221 */ /* 0x000fe20000010000 */
[----:B------:R-:W-:Y:S01]  /*57b0*/  FFMA.FTZ R236, R165, R234, R230 ;  /* 0x000000eaa5ec7223 */ /* 0x000fe200000100e6 */
[----:B------:R-:W-:Y:S01]  /*57c0*/  FADD.FTZ R224, R143, R224 ;  /* 0x000000e08fe07221 */ /* 0x000fe20000010000 */
[----:B------:R-:W-:Y:S01]  /*57d0*/  FFMA.FTZ R242, R165, R242, -R85 ;  /* 0x000000f2a5f27223 */ /* 0x000fe20000010855 */
[----:B------:R-:W-:Y:S01]  /*57e0*/  FMUL.FTZ R230, R162, R87 ;  /* 0x00000057a2e67220 */ /* 0x000fe20000410000 */
[----:B------:R-:W-:Y:S01]  /*57f0*/  FMUL.FTZ R237, R166, R236 ;  /* 0x000000eca6ed7220 */ /* 0x000fe20000410000 */
[----:B------:R-:W-:-:S02]  /*5800*/  FMUL.FTZ R234, R162, R224 ;  /* 0x000000e0a2ea7220 */ /* 0x000fc40000410000 */
[C---:B------:R-:W-:Y:S01]  /*5810*/  FFMA.FTZ R85, R163.reuse, R224, R230 ;  /* 0x000000e0a3557223 */ /* 0x040fe200000100e6 */
[-C--:B------:R-:W-:Y:S01]  /*5820*/  FMUL.FTZ R224, R166, R242.reuse ;  /* 0x000000f2a6e07220 */ /* 0x080fe20000410000 */
[----:B------:R-:W-:Y:S01]  /*5830*/  FFMA.FTZ R87, R163, R87, -R234 ;  /* 0x00000057a3577223 */ /* 0x000fe200000108ea */
[C---:B------:R-:W-:Y:S01]  /*5840*/  FFMA.FTZ R237, R167.reuse, R242, -R237 ;  /* 0x000000f2a7ed7223 */ /* 0x040fe200000108ed */
[----:B------:R-:W-:Y:S01]  /*5850*/  FADD.FTZ R85, R144, R85 ;  /* 0x0000005590557221 */ /* 0x000fe20000010000 */
[----:B------:R-:W-:Y:S01]  /*5860*/  FFMA.FTZ R236, R167, R236, R224 ;  /* 0x000000eca7ec7223 */ /* 0x000fe200000100e0 */
[----:B------:R-:W-:Y:S02]  /*5870*/  FADD.FTZ R87, R200, R87 ;  /* 0x00000057c8577221 */ /* 0x000fe40000010000 */
[----:B------:R-:W-:Y:S01]  /*5880*/  FMUL.FTZ R230, R164, R85 ;  /* 0x00000055a4e67220 */ /* 0x000fe20000410000 */
[----:B------:R-:W-:Y:S01]  /*5890*/  FMUL.FTZ R234, R168, R236 ;  /* 0x000000eca8ea7220 */ /* 0x000fe20000410000 */
[----:B------:R-:W-:-:S02]  /*58a0*/  FMUL.FTZ R224, R164, R87 ;  /* 0x00000057a4e07220 */ /* 0x000fc40000410000 */
[C---:B------:R-:W-:Y:S01]  /*58b0*/  FFMA.FTZ R87, R165.reuse, R87, -R230 ;  /* 0x00000057a5577223 */ /* 0x040fe200000108e6 */
[----:B------:R-:W-:Y:S01]  /*58c0*/  FMUL.FTZ R230, R168, R237 ;  /* 0x000000eda8e67220 */ /* 0x000fe20000410000 */
[----:B------:R-:W-:Y:S01]  /*58d0*/  FFMA.FTZ R224, R165, R85, R224 ;  /* 0x00000055a5e07223 */ /* 0x000fe200000100e0 */
        /* <DEDUP_REMOVED lines=34> */
[C---:B------:R-:W-:Y:S02]  /*5b00*/  FMUL.FTZ R87, R172.reuse, R85 ;  /* 0x00000055ac577220 */ /* 0x040fe40000410000 */
        /* <DEDUP_REMOVED lines=11> */
[-C--:B------:R-:W-:Y:S02]  /*5bc0*/  FMUL.FTZ R87, R174, R224.reuse ;  /* 0x000000e0ae577220 */ /* 0x080fe40000410000 */
[C---:B------:R-:W-:Y:S01]  /*5bd0*/  FFMA.FTZ R85, R175.reuse, R224, R230 ;  /* 0x000000e0af557223 */ /* 0x040fe200000100e6 */
[----:B------:R-:W-:Y:S01]  /*5be0*/  FMUL.FTZ R224, R178, R236 ;  /* 0x000000ecb2e07220 */ /* 0x000fe20000410000 */
[----:B------:R-:W-:Y:S01]  /*5bf0*/  FFMA.FTZ R87, R175, R234, -R87 ;  /* 0x000000eaaf577223 */ /* 0x000fe20000010857 */
[C---:B------:R-:W-:Y:S01]  /*5c00*/  FFMA.FTZ R237, R179.reuse, R236, -R237 ;  /* 0x000000ecb3ed7223 */ /* 0x040fe200000108ed */
[----:B------:R-:W-:Y:S01]  /*5c10*/  FADD.FTZ R85, R150, R85 ;  /* 0x0000005596557221 */ /* 0x000fe20000010000 */
[----:B------:R-:W-:Y:S01]  /*5c20*/  FFMA.FTZ R242, R179, R242, R224 ;  /* 0x000000f2b3f27223 */ /* 0x000fe200000100e0 */
        /* <DEDUP_REMOVED lines=8> */
[----:B------:R-:W-:-:S02]  /*5cb0*/  FFMA.FTZ R224, R177, R85, R224 ;  /* 0x00000055b1e07223 */ /* 0x000fc400000100e0 */
[----:B------:R-:W-:Y:S02]  /*5cc0*/  FADD.FTZ R230, R191, R230 ;  /* 0x000000e6bfe67221 */ /* 0x000fe40000010000 */
[----:B------:R-:W-:Y:S02]  /*5cd0*/  FADD.FTZ R224, R151, R224 ;  /* 0x000000e097e07221 */ /* 0x000fe40000010000 */
[C---:B------:R-:W-:Y:S02]  /*5ce0*/  FMUL.FTZ R234, R178.reuse, R230 ;  /* 0x000000e6b2ea7220 */ /* 0x040fe40000410000 */
[-C--:B------:R-:W-:Y:S02]  /*5cf0*/  FMUL.FTZ R87, R178, R224.reuse ;  /* 0x000000e0b2577220 */ /* 0x080fe40000410000 */
        /* <DEDUP_REMOVED lines=21> */
[----:B------:R0:W0:Y:S01]  /*5e50*/  SHFL.DOWN PT, R245, R236, 0x1, 0x1f ;  /* 0x08201f00ecf57f89 */ /* 0x00002200000e0000 */
[----:B------:R-:W-:Y:S02]  /*5e60*/  FFMA.FTZ R87, R183, R87, -R242 ;  /* 0x00000057b7577223 */ /* 0x000fe400000108f2 */
[----:B------:R-:W-:Y:S02]  /*5e70*/  FADD.FTZ R224, R154, R85 ;  /* 0x000000559ae07221 */ /* 0x000fe40000010000 */
[----:B------:R-:W-:Y:S01]  /*5e80*/  FADD.FTZ R230, R196, R87 ;  /* 0x00000057c4e67221 */ /* 0x000fe20000010000 */
[----:B------:R-:W-:Y:S01]  /*5e90*/  CS2R R86, SRZ ;  /* 0x0000000000567805 */ /* 0x000fe2000001ff00 */
[----:B------:R-:W-:-:S02]  /*5ea0*/  FMUL.FTZ R85, R185, R224 ;  /* 0x000000e0b9557220 */ /* 0x000fc40000410000 */
[-C--:B------:R-:W-:Y:S02]  /*5eb0*/  FMUL.FTZ R242, R185, R230.reuse ;  /* 0x000000e6b9f27220 */ /* 0x080fe40000410000 */
[C---:B------:R-:W-:Y:S01]  /*5ec0*/  FFMA.FTZ R230, R187.reuse, R230, -R85 ;  /* 0x000000e6bbe67223 */ /* 0x040fe20000010855 */
[----:B------:R-:W-:Y:S01]  /*5ed0*/  MOV R85, RZ ;  /* 0x000000ff00557202 */ /* 0x000fe20000000f00 */
[----:B------:R-:W-:Y:S02]  /*5ee0*/  FFMA.FTZ R224, R187, R224, R242 ;  /* 0x000000e0bbe07223 */ /* 0x000fe400000100f2 */
[----:B------:R-:W-:Y:S01]  /*5ef0*/  FADD.FTZ R230, R195, R230 ;  /* 0x000000e6c3e67221 */ /* 0x000fe20000010000 */
[----:B------:R0:W0:Y:S01]  /*5f00*/  SHFL.DOWN PT, R242, R234, 0x1, 0x1f ;  /* 0x08201f00eaf27f89 */ /* 0x00002200000e0000 */
[----:B------:R-:W-:-:S03]  /*5f10*/  FADD.FTZ R224, R155, R224 ;  /* 0x000000e09be07221 */ /* 0x000fc60000010000 */
[----:B------:R-:W0:Y:S04]  /*5f20*/  @!P1 LDS.128 R84, [UR11+0x3650] ;  /* 0x0036500bff549984 */ /* 0x000e280008000c00 */
[----:B------:R0:W0:Y:S04]  /*5f30*/  SHFL.DOWN PT, R243, R224, 0x1, 0x1f ;  /* 0x08201f00e0f37f89 */ /* 0x00002800000e0000 */
[----:B------:R0:W0:Y:S04]  /*5f40*/  SHFL.DOWN PT, R239, R230, 0x1, 0x1f ;  /* 0x08201f00e6ef7f89 */ /* 0x00002800000e0000 */
[----:B---3--:R-:W3:Y:S04]  /*5f50*/  SHFL.IDX PT, R92, R92, RZ, 0x1f ;  /* 0x00001fff5c5c7589 */ /* 0x008ee800000e0000 */
[----:B------:R-:W0:Y:S01]  /*5f60*/  SHFL.IDX PT, R93, R93, RZ, 0x1f ;  /* 0x00001fff5d5d7589 */ /* 0x000e2200000e0000 */
[----:B-12-4-:R-:W-:Y:S05]  /*5f70*/  @!P3 BRA `(.L_x_14711) ;  /* 0x000000000028b947 */ /* 0x016fea0003800000 */
[-C--:B0-----:R-:W-:Y:S01]  /*5f80*/  FMUL.FTZ R237, R236, R239.reuse ;  /* 0x000000efeced7220 */ /* 0x081fe20000410000 */
[----:B------:R-:W-:-:S03]  /*5f90*/  FMUL.FTZ R239, R234, R239 ;  /* 0x000000efeaef7220 */ /* 0x000fc60000410000 */
[-C--:B------:R-:W-:Y:S01]  /*5fa0*/  FFMA.FTZ R241, R234, R243.reuse, -R237 ;  /* 0x000000f3eaf17223 */ /* 0x080fe200000108ed */
[C---:B------:R-:W-:Y:S01]  /*5fb0*/  FFMA.FTZ R243, R236.reuse, R243, R239 ;  /* 0x000000f3ecf37223 */ /* 0x040fe200000100ef */
[-C--:B------:R-:W-:Y:S01]  /*5fc0*/  FMUL.FTZ R237, R236, R245.reuse ;  /* 0x000000f5eced7220 */ /* 0x080fe20000410000 */
[----:B------:R-:W-:Y:S01]  /*5fd0*/  FMUL.FTZ R239, R234, R245 ;  /* 0x000000f5eaef7220 */ /* 0x000fe20000410000 */
[----:B------:R-:W-:Y:S01]  /*5fe0*/  FADD.FTZ R224, R224, R241 ;  /* 0x000000f1e0e07221 */ /* 0x000fe20000010000 */
[----:B------:R-:W-:Y:S01]  /*5ff0*/  FADD.FTZ R230, R230, R243 ;  /* 0x000000f3e6e67221 */ /* 0x000fe20000010000 */
[C---:B------:R-:W-:Y:S01]  /*6000*/  FFMA.FTZ R234, R242.reuse, R234, -R237 ;  /* 0x000000eaf2ea7223 */ /* 0x040fe200000108ed */
[----:B------:R-:W-:-:S07]  /*6010*/  FFMA.FTZ R236, R242, R236, R239 ;  /* 0x000000ecf2ec7223 */ /* 0x000fce00000100ef */
.L_x_14711:
[----:B------:R-:W-:Y:S05]  /*6020*/  BSYNC.RECONVERGENT B0 ;  /* 0x0000000000007941 */ /* 0x000fea0003800200 */
.L_x_14710:
[----:B------:R-:W-:Y:S01]  /*6030*/  ISETP.GT.U32.AND P1, PT, R135, 0x1d, PT ;  /* 0x0000001d8700780c */ /* 0x000fe20003f24070 */
[----:B0-----:R0:W1:Y:S01]  /*6040*/  SHFL.DOWN PT, R242, R234, 0x2, 0x1f ;  /* 0x08401f00eaf27f89 */ /* 0x00106200000e0000 */
[----:B------:R-:W-:Y:S03]  /*6050*/  BSSY.RECONVERGENT B0, `(.L_x_14712) ;  /* 0x000000f000007945 */ /* 0x000fe60003800200 */
[----:B------:R0:W2:Y:S04]  /*6060*/  SHFL.DOWN PT, R245, R236, 0x2, 0x1f ;  /* 0x08401f00ecf57f89 */ /* 0x0000a800000e0000 */
[----:B------:R0:W4:Y:S04]  /*6070*/  SHFL.DOWN PT, R243, R224, 0x2, 0x1f ;  /* 0x08401f00e0f37f89 */ /* 0x00012800000e0000 */
[----:B------:R0:W0:Y:S01]  /*6080*/  SHFL.DOWN PT, R239, R230, 0x2, 0x1f ;  /* 0x08401f00e6ef7f89 */ /* 0x00002200000e0000 */
[----:B------:R-:W-:Y:S05]  /*6090*/  @P1 BRA `(.L_x_14713) ;  /* 0x0000000000281947 */ /* 0x000fea0003800000 */
[-C--:B0-----:R-:W-:Y:S01]  /*60a0*/  FMUL.FTZ R237, R236, R239.reuse ;  /* 0x000000efeced7220 */ /* 0x081fe20000410000 */
[----:B------:R-:W-:-:S03]  /*60b0*/  FMUL.FTZ R239, R234, R239 ;  /* 0x000000efeaef7220 */ /* 0x000fc60000410000 */
[-C--:B----4-:R-:W-:Y:S01]  /*60c0*/  FFMA.FTZ R241, R234, R243.reuse, -R237 ;  /* 0x000000f3eaf17223 */ /* 0x090fe200000108ed */
[C---:B------:R-:W-:Y:S01]  /*60d0*/  FFMA.FTZ R243, R236.reuse, R243, R239 ;  /* 0x000000f3ecf37223 */ /* 0x040fe200000100ef */
[-C--:B--2---:R-:W-:Y:S01]  /*60e0*/  FMUL.FTZ R237, R236, R245.reuse ;  /* 0x000000f5eced7220 */ /* 0x084fe20000410000 */
[----:B------:R-:W-:Y:S01]  /*60f0*/  FMUL.FTZ R239, R234, R245 ;  /* 0x000000f5eaef7220 */ /* 0x000fe20000410000 */
[----:B------:R-:W-:Y:S01]  /*6100*/  FADD.FTZ R224, R224, R241 ;  /* 0x000000f1e0e07221 */ /* 0x000fe20000010000 */
[----:B------:R-:W-:Y:S01]  /*6110*/  FADD.FTZ R230, R230, R243 ;  /* 0x000000f3e6e67221 */ /* 0x000fe20000010000 */
[-C--:B-1----:R-:W-:Y:S01]  /*6120*/  FFMA.FTZ R234, R234, R242.reuse, -R237 ;  /* 0x000000f2eaea7223 */ /* 0x082fe200000108ed */
[----:B------:R-:W-:-:S07]  /*6130*/  FFMA.FTZ R236, R236, R242, R239 ;  /* 0x000000f2ecec7223 */ /* 0x000fce00000100ef */
.L_x_14713:
[----:B------:R-:W-:Y:S05]  /*6140*/  BSYNC.RECONVERGENT B0 ;  /* 0x0000000000007941 */ /* 0x000fea0003800200 */
.L_x_14712:
[----:B------:R-:W-:Y:S01]  /*6150*/  ISETP.GT.U32.AND P1, PT, R135, 0x1b, PT ;  /* 0x0000001b8700780c */ /* 0x000fe20003f24070 */
[----:B-1----:R1:W1:Y:S01]  /*6160*/  SHFL.DOWN PT, R242, R234, 0x4, 0x1f ;  /* 0x08801f00eaf27f89 */ /* 0x00226200000e0000 */
[----:B------:R-:W-:Y:S03]  /*6170*/  BSSY.RECONVERGENT B0, `(.L_x_14714) ;  /* 0x000000f000007945 */ /* 0x000fe60003800200 */
[----:B--2---:R2:W1:Y:S04]  /*6180*/  SHFL.DOWN PT, R245, R236, 0x4, 0x1f ;  /* 0x08801f00ecf57f89 */ /* 0x00446800000e0000 */
        /* <DEDUP_REMOVED lines=9> */
[----:B--2---:R-:W-:Y:S01]  /*6220*/  FADD.FTZ R224, R224, R241 ;  /* 0x000000f1e0e07221 */ /* 0x004fe20000010000 */
[----:B------:R-:W-:Y:S01]  /*6230*/  FADD.FTZ R230, R230, R243 ;  /* 0x000000f3e6e67221 */ /* 0x000fe20000010000 */
[-C--:B------:R-:W-:Y:S01]  /*6240*/  FFMA.FTZ R234, R234, R242.reuse, -R237 ;  /* 0x000000f2eaea7223 */ /* 0x080fe200000108ed */
[----:B------:R-:W-:-:S07]  /*6250*/  FFMA.FTZ R236, R236, R242, R239 ;  /* 0x000000f2ecec7223 */ /* 0x000fce00000100ef */
.L_x_14715:
[----:B------:R-:W-:Y:S05]  /*6260*/  BSYNC.RECONVERGENT B0 ;  /* 0x0000000000007941 */ /* 0x000fea0003800200 */
.L_x_14714:
        /* <DEDUP_REMOVED lines=13> */
[----:B--2-4-:R-:W-:Y:S01]  /*6340*/  FADD.FTZ R224, R224, R241 ;  /* 0x000000f1e0e07221 */ /* 0x014fe20000010000 */
[----:B------:R-:W-:Y:S01]  /*6350*/  FADD.FTZ R230, R230, R243 ;  /* 0x000000f3e6e67221 */ /* 0x000fe20000010000 */
[-C--:B------:R-:W-:Y:S01]  /*6360*/  FFMA.FTZ R234, R234, R242.reuse, -R237 ;  /* 0x000000f2eaea7223 */ /* 0x080fe200000108ed */
[----:B------:R-:W-:-:S07]  /*6370*/  FFMA.FTZ R236, R236, R242, R239 ;  /* 0x000000f2ecec7223 */ /* 0x000fce00000100ef */
.L_x_14717:
[----:B------:R-:W-:Y:S05]  /*6380*/  BSYNC.RECONVERGENT B0 ;  /* 0x0000000000007941 */ /* 0x000fea0003800200 */
.L_x_14716:
        /* <DEDUP_REMOVED lines=17> */
.L_x_14719:
[----:B------:R-:W-:Y:S05]  /*64a0*/  BSYNC.RECONVERGENT B0 ;  /* 0x0000000000007941 */ /* 0x000fea0003800200 */
.L_x_14718:
[-C--:B-1----:R-:W-:Y:S01]  /*64b0*/  FMUL.FTZ R242, R231, R93.reuse ;  /* 0x0000005de7f27220 */ /* 0x082fe20000410000 */
[C---:B------:R-:W-:Y:S01]  /*64c0*/  ISETP.NE.AND P3, PT, R98.reuse, RZ, PT ;  /* 0x000000ff6200720c */ /* 0x040fe20003f65270 */
[----:B------:R-:W-:Y:S01]  /*64d0*/  BSSY.RECONVERGENT B0, `(.L_x_14720) ;  /* 0x000028f000007945 */ /* 0x000fe20003800200 */
[C---:B------:R-:W-:Y:S01]  /*64e0*/  IADD3 R243, PT, PT, R98.reuse, 0x300, RZ ;  /* 0x0000030062f37810 */ /* 0x040fe20007ffe0ff */
[CC--:B---3--:R-:W-:Y:S01]  /*64f0*/  FFMA.FTZ R244, R229.reuse, R92.reuse, R242 ;  /* 0x0000005ce5f47223 */ /* 0x0c8fe200000100f2 */
[----:B------:R-:W-:Y:S01]  /*6500*/  FMUL.FTZ R242, R229, R93 ;  /* 0x0000005de5f27220 */ /* 0x000fe20000410000 */
[----:B------:R-:W-:Y:S02]  /*6510*/  MOV R229, UR30 ;  /* 0x0000001e00e57c02 */ /* 0x000fe40008000f00 */
[----:B------:R-:W-:Y:S01]  /*6520*/  @P2 FADD.FTZ R93, R95, R244 ;  /* 0x000000f45f5d2221 */ /* 0x000fe20000010000 */
[----:B------:R-:W-:Y:S01]  /*6530*/  FFMA.FTZ R242, R231, R92, -R242 ;  /* 0x0000005ce7f27223 */ /* 0x000fe200000108f2 */
[C---:B------:R-:W-:Y:S01]  /*6540*/  IADD3 R247, PT, PT, R98.reuse, 0x320, RZ ;  /* 0x0000032062f77810 */ /* 0x040fe20007ffe0ff */
[----:B------:R-:W1:Y:S01]  /*6550*/  SHFL.IDX PT, R231, R236, RZ, 0x1f ;  /* 0x00001fffece77589 */ /* 0x000e6200000e0000 */
[-C--:B------:R-:W-:Y:S01]  /*6560*/  FMUL.FTZ R95, R3, R93.reuse ;  /* 0x0000005d035f7220 */ /* 0x080fe20000410000 */
[----:B------:R-:W-:Y:S01]  /*6570*/  @P2 FADD.FTZ R92, R209, R242 ;  /* 0x000000f2d15c2221 */ /* 0x000fe20000010000 */
[----:B------:R-:W-:Y:S01]  /*6580*/  VOTEU.ALL UP0, P3 ;  /* 0x0000000000ff7886 */ /* 0x000fe20001800000 */
[----:B--2---:R-:W-:Y:S01]  /*6590*/  SHFL.DOWN PT, R236, R236, 0x1, 0x1f ;  /* 0x08201f00ecec7f89 */ /* 0x004fe200000e0000 */
[----:B------:R-:W-:Y:S01]  /*65a0*/  IADD3 R251, PT, PT, R98, 0x340, RZ ;  /* 0x0000034062fb7810 */ /* 0x000fe20007ffe0ff */
[-C--:B------:R-:W-:Y:S01]  /*65b0*/  FMUL.FTZ R242, R3, R92.reuse ;  /* 0x0000005c03f27220 */ /* 0x080fe20000410000 */
[----:B------:R-:W-:Y:S01]  /*65c0*/  FFMA.FTZ R3, R2, R92, -R95 ;  /* 0x0000005c02037223 */ /* 0x000fe2000001085f */
[----:B------:R-:W-:Y:S01]  /*65d0*/  LEA R95, R134, 0xfffffc00, 0xa ;  /* 0xfffffc00865f7811 */ /* 0x000fe200078e50ff */
[----:B------:R-:W-:Y:S01]  /*65e0*/  @!UP0 ULEA UR11, UR6, UR10, 0x4 ;  /* 0x0000000a060b8291 */ /* 0x000fe2000f8e20ff */
[----:B------:R-:W-:Y:S01]  /*65f0*/  FFMA.FTZ R93, R2, R93, R242 ;  /* 0x0000005d025d7223 */ /* 0x000fe200000100f2 */
[----:B------:R-:W-:Y:S01]  /*6600*/  FADD.FTZ R3, R96, R3 ;  /* 0x0000000360037221 */ /* 0x000fe20000010000 */
[----:B------:R-:W-:Y:S01]  /*6610*/  SHFL.DOWN PT, R242, R224, 0x1, 0x1f ;  /* 0x08201f00e0f27f89 */ /* 0x000fe200000e0000 */
[----:B------:R-:W-:Y:S01]  /*6620*/  IADD3 R249, PT, PT, R98, 0x20, RZ ;  /* 0x0000002062f97810 */ /* 0x000fe20007ffe0ff */
[----:B------:R-:W-:Y:S01]  /*6630*/  FADD.FTZ R2, R206, R93 ;  /* 0x0000005dce027221 */ /* 0x000fe20000010000 */
[----:B------:R-:W-:Y:S01]  /*6640*/  FMUL.FTZ R96, R185, R3 ;  /* 0x00000003b9607220 */ /* 0x000fe20000410000 */
[----:B------:R-:W-:-:S02]  /*6650*/  IADD3 R241, PT, PT, R98, 0x60, RZ ;  /* 0x0000006062f17810 */ /* 0x000fc40007ffe0ff */
[-C--:B------:R-:W-:Y:S01]  /*6660*/  FMUL.FTZ R92, R185, R2.reuse ;  /* 0x00000002b95c7220 */ /* 0x080fe20000410000 */
[C---:B------:R-:W-:Y:S01]  /*6670*/  FFMA.FTZ R96, R187.reuse, R2, R96 ;  /* 0x00000002bb607223 */ /* 0x040fe20000010060 */
[----:B------:R-:W-:Y:S02]  /*6680*/  IADD3 R245, PT, PT, R98, 0x3c0, RZ ;  /* 0x000003c062f57810 */ /* 0x000fe40007ffe0ff */
[----:B------:R-:W-:Y:S01]  /*6690*/  FFMA.FTZ R209, R187, R3, -R92 ;  /* 0x00000003bbd17223 */ /* 0x000fe2000001085c */
[----:B------:R-:W-:Y:S01]  /*66a0*/  FFMA.FTZ R208, R17, R208, R96 ;  /* 0x000000d011d07223 */ /* 0x000fe20000010060 */
[----:B------:R-:W-:Y:S02]  /*66b0*/  LEA.HI R249, R249, R98, RZ, 0x1b ;  /* 0x00000062f9f97211 */ /* 0x000fe400078fd8ff */
[----:B------:R-:W-:Y:S01]  /*66c0*/  FFMA.FTZ R209, R17, R94, R209 ;  /* 0x0000005e11d17223 */ /* 0x000fe200000100d1 */
[----:B------:R-:W-:Y:S01]  /*66d0*/  FMUL.FTZ R92, R182, R208 ;  /* 0x000000d0b65c7220 */ /* 0x000fe20000410000 */
[----:B------:R-:W-:-:S02]  /*66e0*/  LOP3.LUT R94, R95, R98, RZ, 0xfc, !PT ;  /* 0x000000625f5e7212 */ /* 0x000fc400078efcff */
[----:B------:R-:W-:Y:S01]  /*66f0*/  SHF.R.S32.HI R95, RZ, 0x1f, R95 ;  /* 0x0000001fff5f7819 */ /* 0x000fe2000001145f */
[-C--:B------:R-:W-:Y:S01]  /*6700*/  FFMA.FTZ R93, R183, R209.reuse, -R92 ;  /* 0x000000d1b75d7223 */ /* 0x080fe2000001085c */
[----:B------:R-:W-:Y:S01]  /*6710*/  FMUL.FTZ R92, R182, R209 ;  /* 0x000000d1b65c7220 */ /* 0x000fe20000410000 */
[----:B------:R-:W-:Y:S02]  /*6720*/  LEA.HI R241, R241, R98, RZ, 0x1b ;  /* 0x00000062f1f17211 */ /* 0x000fe400078fd8ff */
[C---:B------:R-:W-:Y:S01]  /*6730*/  FFMA.FTZ R215, R18.reuse, R215, R93 ;  /* 0x000000d712d77223 */ /* 0x040fe2000001005d */
[----:B------:R-:W-:Y:S01]  /*6740*/  FFMA.FTZ R93, R183, R208, R92 ;  /* 0x000000d0b75d7223 */ /* 0x000fe2000001005c */
[----:B------:R-:W-:Y:S02]  /*6750*/  LEA.HI R245, R245, R98, RZ, 0x1b ;  /* 0x00000062f5f57211 */ /* 0x000fe400078fd8ff */
[----:B------:R-:W-:Y:S01]  /*6760*/  LEA R249, R249, UR10, 0x2 ;  /* 0x0000000af9f97c11 */ /* 0x000fe2000f8e10ff */
[----:B------:R-:W-:Y:S01]  /*6770*/  FFMA.FTZ R206, R18, R97, R93 ;  /* 0x0000006112ce7223 */ /* 0x000fe2000001005d */
[----:B------:R-:W-:Y:S01]  /*6780*/  IMAD.WIDE.U32 R96, R229, UR6, R94 ;  /* 0x00000006e5607c25 */ /* 0x000fe2000f8e005e */
[----:B------:R-:W-:Y:S01]  /*6790*/  MOV R93, UR31 ;  /* 0x0000001f005d7c02 */ /* 0x000fe20008000f00 */
[----:B------:R-:W2:Y:S02]  /*67a0*/  SHFL.IDX PT, R229, R234, RZ, 0x1f ;  /* 0x00001fffeae57589 */ /* 0x000ea400000e0000 */
[----:B------:R-:W-:Y:S01]  /*67b0*/  FMUL.FTZ R95, R180, R215 ;  /* 0x000000d7b45f7220 */ /* 0x000fe20000410000 */
[----:B------:R-:W-:Y:S01]  /*67c0*/  LEA R92, P1, R96, UR7, 0x2 ;  /* 0x00000007605c7c11 */ /* 0x000fe2000f8210ff */
[----:B------:R-:W-:-:S02]  /*67d0*/  IMAD R93, R93, UR6, R97 ;  /* 0x000000065d5d7c24 */ /* 0x000fc4000f8e0261 */
[-C--:B------:R-:W-:Y:S01]  /*67e0*/  FFMA.FTZ R97, R181, R206.reuse, R95 ;  /* 0x000000ceb5617223 */ /* 0x080fe2000001005f */
[----:B------:R-:W-:Y:S02]  /*67f0*/  SHFL.DOWN PT, R234, R234, 0x1, 0x1f ;  /* 0x08201f00eaea7f89 */ /* 0x000fe400000e0000 */
[----:B------:R-:W-:Y:S01]  /*6800*/  LEA.HI.X R93, R96, UR13, R93, 0x2, P1 ;  /* 0x0000000d605d7c11 */ /* 0x000fe200088f145d */
[----:B------:R-:W-:Y:S01]  /*6810*/  FMUL.FTZ R96, R180, R206 ;  /* 0x000000ceb4607220 */ /* 0x000fe20000410000 */
[----:B------:R-:W-:-:S03]  /*6820*/  ISETP.NE.AND P1, PT, R98, 0x1f, PT ;  /* 0x0000001f6200780c */ /* 0x000fc60003f25270 */
[----:B------:R-:W-:-:S04]  /*6830*/  FFMA.FTZ R96, R181, R215, -R96 ;  /* 0x000000d7b5607223 */ /* 0x000fc80000010860 */
[C---:B------:R-:W-:Y:S01]  /*6840*/  FFMA.FTZ R95, R19.reuse, R240, R96 ;  /* 0x000000f0135f7223 */ /* 0x040fe20000010060 */
[----:B------:R-:W-:Y:S01]  /*6850*/  FFMA.FTZ R96, R19, R238, R97 ;  /* 0x000000ee13607223 */ /* 0x000fe20000010061 */
[C---:B-1----:R-:W-:Y:S01]  /*6860*/  FMUL.FTZ R238, R231.reuse, R85 ;  /* 0x00000055e7ee7220 */ /* 0x042fe20000410000 */
[CC--:B------:R-:W-:Y:S01]  /*6870*/  FMUL.FTZ R240, R231.reuse, R84.reuse ;  /* 0x00000054e7f07220 */ /* 0x0c0fe20000410000 */
[----:B------:R-:W-:Y:S01]  /*6880*/  FMUL.FTZ R97, R231, R87 ;  /* 0x00000057e7617220 */ /* 0x000fe20000410000 */
[C---:B0-----:R-:W-:Y:S01]  /*6890*/  FMUL.FTZ R239, R178.reuse, R95 ;  /* 0x0000005fb2ef7220 */ /* 0x041fe20000410000 */
[----:B--2---:R-:W-:Y:S01]  /*68a0*/  FFMA.FTZ R84, R229, R84, -R238 ;  /* 0x00000054e5547223 */ /* 0x004fe200000108ee */
[-C--:B------:R-:W-:Y:S01]  /*68b0*/  FMUL.FTZ R238, R231, R86.reuse ;  /* 0x00000056e7ee7220 */ /* 0x080fe20000410000 */
[C---:B------:R-:W-:Y:S01]  /*68c0*/  FFMA.FTZ R85, R229.reuse, R85, R240 ;  /* 0x00000055e5557223 */ /* 0x040fe200000100f0 */
[C---:B------:R-:W-:Y:S02]  /*68d0*/  FFMA.FTZ R231, R229.reuse, R86, -R97 ;  /* 0x00000056e5e77223 */ /* 0x040fe40000010861 */
[----:B------:R-:W-:Y:S01]  /*68e0*/  FFMA.FTZ R229, R229, R87, R238 ;  /* 0x00000057e5e57223 */ /* 0x000fe200000100ee */
[-C--:B------:R-:W-:Y:S01]  /*68f0*/  FMUL.FTZ R238, R178, R96.reuse ;  /* 0x00000060b2ee7220 */ /* 0x080fe20000410000 */
[----:B------:R0:W1:Y:S03]  /*6900*/  SHFL.IDX PT, R97, R87, RZ, 0x1f ;  /* 0x00001fff57617589 */ /* 0x00006600000e0000 */
[C---:B------:R-:W-:Y:S01]  /*6910*/  FFMA.FTZ R237, R179.reuse, R95, -R238 ;  /* 0x0000005fb3ed7223 */ /* 0x040fe200000108ee */
[----:B------:R-:W2:Y:S01]  /*6920*/  SHFL.IDX PT, R86, R86, RZ, 0x1f ;  /* 0x00001fff56567589 */ /* 0x000ea200000e0000 */
[----:B------:R-:W-:-:S02]  /*6930*/  FFMA.FTZ R238, R179, R96, R239 ;  /* 0x00000060b3ee7223 */ /* 0x000fc400000100ef */
[C---:B------:R-:W-:Y:S02]  /*6940*/  FFMA.FTZ R235, R12.reuse, R235, R237 ;  /* 0x000000eb0ceb7223 */ /* 0x040fe400000100ed */
[----:B------:R-:W-:-:S04]  /*6950*/  FFMA.FTZ R238, R12, R233, R238 ;  /* 0x000000e90cee7223 */ /* 0x000fc800000100ee */
[----:B------:R-:W-:-:S04]  /*6960*/  FMUL.FTZ R240, R176, R238 ;  /* 0x000000eeb0f07220 */ /* 0x000fc80000410000 */
[----:B------:R-:W-:-:S04]  /*6970*/  FFMA.FTZ R240, R177, R235, -R240 ;  /* 0x000000ebb1f07223 */ /* 0x000fc800000108f0 */
[----:B0-----:R-:W-:Y:S01]  /*6980*/  FFMA.FTZ R87, R13, R232, R240 ;  /* 0x000000e80d577223 */ /* 0x001fe200000100f0 */
[----:B------:R-:W-:Y:S01]  /*6990*/  FMUL.FTZ R232, R176, R235 ;  /* 0x000000ebb0e87220 */ /* 0x000fe20000410000 */
[----:B------:R-:W0:Y:S01]  /*69a0*/  SHFL.DOWN PT, R240, R230, 0x1, 0x1f ;  /* 0x08201f00e6f07f89 */ /* 0x000e2200000e0000 */
[-C--:B-1----:R-:W-:Y:S01]  /*69b0*/  @P1 FMUL.FTZ R233, R236, R97.reuse ;  /* 0x00000061ece91220 */ /* 0x082fe20000410000 */
[C---:B------:R-:W-:Y:S01]  /*69c0*/  @P1 FMUL.FTZ R237, R234.reuse, R97 ;  /* 0x00000061eaed1220 */ /* 0x040fe20000410000 */
[----:B------:R-:W-:Y:S02]  /*69d0*/  FFMA.FTZ R232, R177, R238, R232 ;  /* 0x000000eeb1e87223 */ /* 0x000fe400000100e8 */
[-C--:B--2---:R-:W-:Y:S01]  /*69e0*/  @P1 FFMA.FTZ R233, R234, R86.reuse, -R233 ;  /* 0x00000056eae91223 */ /* 0x084fe200000108e9 */
[----:B------:R-:W-:Y:S01]  /*69f0*/  @P1 FFMA.FTZ R237, R236, R86, R237 ;  /* 0x00000056eced1223 */ /* 0x000fe200000100ed */
[----:B------:R-:W-:Y:S01]  /*6a00*/  FFMA.FTZ R234, R13, R228, R232 ;  /* 0x000000e40dea7223 */ /* 0x000fe200000100e8 */
[----:B------:R-:W-:Y:S01]  /*6a10*/  FMUL.FTZ R232, R174, R87 ;  /* 0x00000057aee87220 */ /* 0x000fe20000410000 */
[----:B------:R-:W-:-:S02]  /*6a20*/  @P1 FADD.FTZ R86, R242, R233 ;  /* 0x000000e9f2561221 */ /* 0x000fc40000010000 */
        /* <DEDUP_REMOVED lines=8> */
[----:B0-----:R-:W-:Y:S02]  /*6ab0*/  @P1 FADD.FTZ R97, R240, R237 ;  /* 0x000000edf0611221 */ /* 0x001fe40000010000 */
[----:B------:R-:W-:Y:S01]  /*6ac0*/  FFMA.FTZ R233, R173, R228, R221 ;  /* 0x000000e4ade97223 */ /* 0x000fe200000100dd */
[C---:B------:R-:W-:Y:S01]  /*6ad0*/  FFMA.FTZ R221, R15.reuse, R226, R232 ;  /* 0x000000e20fdd7223 */ /* 0x040fe200000100e8 */
[-C--:B------:R-:W-:Y:S01]  /*6ae0*/  FMUL.FTZ R232, R86, R91.reuse ;  /* 0x0000005b56e87220 */ /* 0x080fe20000410000 */
[----:B------:R-:W0:Y:S01]  /*6af0*/  SHFL.IDX PT, R240, R230, RZ, 0x1f ;  /* 0x00001fffe6f07589 */ /* 0x000e2200000e0000 */
[----:B------:R-:W-:Y:S01]  /*6b00*/  FFMA.FTZ R218, R15, R218, R233 ;  /* 0x000000da0fda7223 */ /* 0x000fe200000100e9 */
[C---:B------:R-:W-:Y:S01]  /*6b10*/  FMUL.FTZ R233, R97.reuse, R91 ;  /* 0x0000005b61e97220 */ /* 0x040fe20000410000 */
[----:B------:R-:W-:Y:S01]  /*6b20*/  FFMA.FTZ R232, R97, R90, -R232 ;  /* 0x0000005a61e87223 */ /* 0x000fe200000108e8 */
[----:B------:R-:W-:Y:S01]  /*6b30*/  FMUL.FTZ R97, R16, R129 ;  /* 0x0000008110617220 */ /* 0x000fe20000410000 */
[----:B------:R-:W-:Y:S01]  /*6b40*/  FMUL.FTZ R226, R170, R218 ;  /* 0x000000daaae27220 */ /* 0x000fe20000410000 */
[----:B------:R-:W-:Y:S01]  /*6b50*/  FFMA.FTZ R86, R86, R90, R233 ;  /* 0x0000005a56567223 */ /* 0x000fe200000100e9 */
[----:B------:R-:W-:Y:S01]  /*6b60*/  FFMA.FTZ R91, R0, R3, RZ ;  /* 0x00000003005b7223 */ /* 0x000fe200000100ff */
[-C--:B------:R-:W-:Y:S01]  /*6b70*/  FFMA.FTZ R90, -R52, R97.reuse, R3 ;  /* 0x00000061345a7223 */ /* 0x080fe20000010103 */
[----:B------:R-:W-:Y:S01]  /*6b80*/  FFMA.FTZ R3, R53, -R97, R2 ;  /* 0x8000006135037223 */ /* 0x000fe20000010002 */
[----:B------:R-:W-:Y:S01]  /*6b90*/  FFMA.FTZ R97, R0, -R2, RZ ;  /* 0x8000000200617223 */ /* 0x000fe200000100ff */
[CC--:B------:R-:W-:Y:S01]  /*6ba0*/  FFMA.FTZ R233, R171.reuse, R221.reuse, -R226 ;  /* 0x000000ddabe97223 */ /* 0x0c0fe200000108e2 */
[----:B------:R-:W-:Y:S01]  /*6bb0*/  FMUL.FTZ R2, R170, R221 ;  /* 0x000000ddaa027220 */ /* 0x000fe20000410000 */
[C---:B------:R-:W-:Y:S01]  /*6bc0*/  FFMA.FTZ R236, R114.reuse, R209, R91 ;  /* 0x000000d172ec7223 */ /* 0x040fe2000001005b */
[----:B------:R-:W-:Y:S01]  /*6bd0*/  FFMA.FTZ R97, R114, -R208, R97 ;  /* 0x800000d072617223 */ /* 0x000fe20000010061 */
[----:B------:R-:W-:Y:S01]  /*6be0*/  FFMA.FTZ R233, R8, R207, R233 ;  /* 0x000000cf08e97223 */ /* 0x000fe200000100e9 */
[----:B------:R-:W-:Y:S01]  /*6bf0*/  FFMA.FTZ R91, R171, R218, R2 ;  /* 0x000000daab5b7223 */ /* 0x000fe20000010002 */
[----:B------:R-:W-:Y:S01]  /*6c00*/  FMUL.FTZ R207, R17, R130 ;  /* 0x0000008211cf7220 */ /* 0x000fe20000410000 */
[C---:B------:R-:W-:Y:S01]  /*6c10*/  FFMA.FTZ R97, R113.reuse, -R206, R97 ;  /* 0x800000ce71617223 */ /* 0x040fe20000010061 */
[----:B------:R-:W-:Y:S01]  /*6c20*/  FMUL.FTZ R2, R168, R233 ;  /* 0x000000e9a8027220 */ /* 0x000fe20000410000 */
[----:B------:R-:W-:Y:S01]  /*6c30*/  FFMA.FTZ R226, R8, R205, R91 ;  /* 0x000000cd08e27223 */ /* 0x000fe2000001005b */
[----:B------:R-:W-:Y:S01]  /*6c40*/  FFMA.FTZ R91, R113, R215, R236 ;  /* 0x000000d7715b7223 */ /* 0x000fe200000100ec */
[----:B------:R-:W-:Y:S01]  /*6c50*/  FMUL.FTZ R205, R18, R127 ;  /* 0x0000007f12cd7220 */ /* 0x000fe20000410000 */
[----:B------:R-:W-:Y:S01]  /*6c60*/  FFMA.FTZ R209, -R54, R207, R209 ;  /* 0x000000cf36d17223 */ /* 0x000fe200000101d1 */
[----:B------:R-:W-:Y:S01]  /*6c70*/  FFMA.FTZ R2, R169, R226, R2 ;  /* 0x000000e2a9027223 */ /* 0x000fe20000010002 */
[----:B------:R-:W-:Y:S01]  /*6c80*/  FFMA.FTZ R91, R112, R95, R91 ;  /* 0x0000005f705b7223 */ /* 0x000fe2000001005b */
[----:B------:R-:W-:Y:S01]  /*6c90*/  FFMA.FTZ R208, R55, -R207, R208 ;  /* 0x800000cf37d07223 */ /* 0x000fe200000100d0 */
[-C--:B------:R-:W-:Y:S01]  /*6ca0*/  FFMA.FTZ R207, -R56, R205.reuse, R215 ;  /* 0x000000cd38cf7223 */ /* 0x080fe200000101d7 */
[----:B------:R-:W-:Y:S01]  /*6cb0*/  FFMA.FTZ R236, R9, R216, R2 ;  /* 0x000000d809ec7223 */ /* 0x000fe20000010002 */
[----:B------:R-:W-:Y:S01]  /*6cc0*/  FMUL.FTZ R2, R168, R226 ;  /* 0x000000e2a8027220 */ /* 0x000fe20000410000 */
[----:B------:R-:W-:Y:S01]  /*6cd0*/  FMUL.FTZ R216, R19, R128 ;  /* 0x0000008013d87220 */ /* 0x000fe20000410000 */
[----:B------:R-:W-:Y:S01]  /*6ce0*/  FFMA.FTZ R206, R57, -R205, R206 ;  /* 0x800000cd39ce7223 */ /* 0x000fe200000100ce */
[----:B------:R-:W-:Y:S01]  /*6cf0*/  FFMA.FTZ R215, R112, -R96, R97 ;  /* 0x8000006070d77223 */ /* 0x000fe20000010061 */
[----:B------:R-:W-:Y:S01]  /*6d00*/  FFMA.FTZ R2, R169, R233, -R2 ;  /* 0x000000e9a9027223 */ /* 0x000fe20000010802 */
[-C--:B------:R-:W-:Y:S01]  /*6d10*/  FFMA.FTZ R205, -R58, R216.reuse, R95 ;  /* 0x000000d83acd7223 */ /* 0x080fe2000001015f */
[----:B------:R-:W-:Y:S01]  /*6d20*/  FMUL.FTZ R95, R12, R125 ;  /* 0x0000007d0c5f7220 */ /* 0x000fe20000410000 */
[----:B------:R-:W-:Y:S01]  /*6d30*/  FFMA.FTZ R97, R59, -R216, R96 ;  /* 0x800000d83b617223 */ /* 0x000fe20000010060 */
[----:B------:R-:W-:Y:S01]  /*6d40*/  FFMA.FTZ R237, R9, R210, R2 ;  /* 0x000000d209ed7223 */ /* 0x000fe20000010002 */
[----:B------:R-:W-:Y:S01]  /*6d50*/  FMUL.FTZ R2, R166, R236 ;  /* 0x000000eca6027220 */ /* 0x000fe20000410000 */
[----:B------:R-:W-:Y:S01]  /*6d60*/  FFMA.FTZ R210, R110, R235, R91 ;  /* 0x000000eb6ed27223 */ /* 0x000fe2000001005b */
[----:B------:R-:W-:Y:S01]  /*6d70*/  FFMA.FTZ R96, -R60, R95, R235 ;  /* 0x0000005f3c607223 */ /* 0x000fe200000101eb */
[----:B------:R-:W-:Y:S01]  /*6d80*/  FFMA.FTZ R215, R110, -R238, R215 ;  /* 0x800000ee6ed77223 */ /* 0x000fe200000100d7 */
[-C--:B------:R-:W-:Y:S01]  /*6d90*/  FFMA.FTZ R91, R167, R237.reuse, -R2 ;  /* 0x000000eda75b7223 */ /* 0x080fe20000010802 */
[----:B------:R-:W-:Y:S01]  /*6da0*/  FMUL.FTZ R2, R166, R237 ;  /* 0x000000eda6027220 */ /* 0x000fe20000410000 */
[----:B------:R-:W-:Y:S01]  /*6db0*/  FFMA.FTZ R239, R109, R87, R210 ;  /* 0x000000576def7223 */ /* 0x000fe200000100d2 */
[----:B------:R-:W-:Y:S01]  /*6dc0*/  FMUL.FTZ R210, R13, R126 ;  /* 0x0000007e0dd27220 */ /* 0x000fe20000410000 */
[----:B------:R-:W-:Y:S01]  /*6dd0*/  FFMA.FTZ R235, R10, R213, R91 ;  /* 0x000000d50aeb7223 */ /* 0x000fe2000001005b */
[----:B------:R-:W-:Y:S01]  /*6de0*/  FFMA.FTZ R213, R167, R236, R2 ;  /* 0x000000eca7d57223 */ /* 0x000fe20000010002 */
[----:B------:R-:W-:Y:S01]  /*6df0*/  FFMA.FTZ R215, R109, -R234, R215 ;  /* 0x800000ea6dd77223 */ /* 0x000fe200000100d7 */
[-C--:B------:R-:W-:Y:S01]  /*6e00*/  FFMA.FTZ R91, -R62, R210.reuse, R87 ;  /* 0x000000d23e5b7223 */ /* 0x080fe20000010157 */
[----:B------:R-:W-:Y:S01]  /*6e10*/  FFMA.FTZ R2, R63, -R210, R234 ;  /* 0x800000d23f027223 */ /* 0x000fe200000100ea */
[----:B------:R-:W-:Y:S01]  /*6e20*/  FFMA.FTZ R234, R10, R211, R213 ;  /* 0x000000d30aea7223 */ /* 0x000fe200000100d5 */
[----:B------:R-:W-:Y:S01]  /*6e30*/  FMUL.FTZ R210, R164, R235 ;  /* 0x000000eba4d27220 */ /* 0x000fe20000410000 */
[----:B------:R-:W-:Y:S01]  /*6e40*/  FMUL.FTZ R87, R14, R123 ;  /* 0x0000007b0e577220 */ /* 0x000fe20000410000 */
[----:B------:R-:W-:Y:S01]  /*6e50*/  FFMA.FTZ R215, R108, -R228, R215 ;  /* 0x800000e46cd77223 */ /* 0x000fe200000100d7 */
[----:B------:R-:W-:Y:S01]  /*6e60*/  FFMA.FTZ R95, R61, -R95, R238 ;  /* 0x8000005f3d5f7223 */ /* 0x000fe200000100ee */
[----:B------:R-:W-:Y:S01]  /*6e70*/  FFMA.FTZ R216, R165, R234, R210 ;  /* 0x000000eaa5d87223 */ /* 0x000fe200000100d2 */
[-C--:B------:R-:W-:Y:S01]  /*6e80*/  FFMA.FTZ R210, R65, -R87.reuse, R228 ;  /* 0x8000005741d27223 */ /* 0x080fe200000100e4 */
[----:B------:R-:W-:Y:S01]  /*6e90*/  FFMA.FTZ R211, -R64, R87, R223 ;  /* 0x0000005740d37223 */ /* 0x000fe200000101df */
[----:B------:R-:W-:Y:S01]  /*6ea0*/  FMUL.FTZ R87, R15, R124 ;  /* 0x0000007c0f577220 */ /* 0x000fe20000410000 */
[----:B------:R-:W-:Y:S01]  /*6eb0*/  FFMA.FTZ R228, R11, R212, R216 ;  /* 0x000000d40be47223 */ /* 0x000fe200000100d8 */
[----:B------:R-:W-:Y:S01]  /*6ec0*/  FMUL.FTZ R212, R164, R234 ;  /* 0x000000eaa4d47220 */ /* 0x000fe20000410000 */
[----:B------:R-:W-:Y:S01]  /*6ed0*/  FFMA.FTZ R238, R108, R223, R239 ;  /* 0x000000df6cee7223 */ /* 0x000fe200000100ef */
[----:B------:R-:W-:Y:S01]  /*6ee0*/  FFMA.FTZ R213, -R66, R87, R221 ;  /* 0x0000005742d57223 */ /* 0x000fe200000101dd */
[----:B------:R-:W-:Y:S01]  /*6ef0*/  FFMA.FTZ R215, R107, -R218, R215 ;  /* 0x800000da6bd77223 */ /* 0x000fe200000100d7 */
[----:B------:R-:W-:Y:S01]  /*6f00*/  FFMA.FTZ R216, R165, R235, -R212 ;  /* 0x000000eba5d87223 */ /* 0x000fe200000108d4 */
[----:B------:R-:W-:Y:S01]  /*6f10*/  FFMA.FTZ R212, R67, -R87, R218 ;  /* 0x8000005743d47223 */ /* 0x000fe200000100da */
[----:B------:R-:W-:Y:S01]  /*6f20*/  FFMA.FTZ R223, R107, R221, R238 ;  /* 0x000000dd6bdf7223 */ /* 0x000fe200000100ee */
[----:B------:R-:W-:Y:S01]  /*6f30*/  FFMA.FTZ R239, R106, -R226, R215 ;  /* 0x800000e26aef7223 */ /* 0x000fe200000100d7 */
[----:B------:R-:W-:Y:S01]  /*6f40*/  FFMA.FTZ R87, R11, R214, R216 ;  /* 0x000000d60b577223 */ /* 0x000fe200000100d8 */
[----:B------:R-:W-:Y:S01]  /*6f50*/  FMUL.FTZ R214, R162, R228 ;  /* 0x000000e4a2d67220 */ /* 0x000fe20000410000 */
[----:B------:R-:W-:Y:S01]  /*6f60*/  FMUL.FTZ R216, R8, R121 ;  /* 0x0000007908d87220 */ /* 0x000fe20000410000 */
[----:B------:R-:W-:Y:S01]  /*6f70*/  FFMA.FTZ R218, R106, R233, R223 ;  /* 0x000000e96ada7223 */ /* 0x000fe200000100df */
[----:B------:R-:W-:Y:S01]  /*6f80*/  FFMA.FTZ R239, R105, -R236, R239 ;  /* 0x800000ec69ef7223 */ /* 0x000fe200000100ef */
[-C--:B------:R-:W-:Y:S01]  /*6f90*/  FFMA.FTZ R223, R163, R87.reuse, -R214 ;  /* 0x00000057a3df7223 */ /* 0x080fe200000108d6 */
[-C--:B------:R-:W-:Y:S01]  /*6fa0*/  FFMA.FTZ R215, -R68, R216.reuse, R233 ;  /* 0x000000d844d77223 */ /* 0x080fe200000101e9 */
[----:B------:R-:W-:Y:S01]  /*6fb0*/  FFMA.FTZ R214, R69, -R216, R226 ;  /* 0x800000d845d67223 */ /* 0x000fe200000100e2 */
[----:B------:R-:W-:Y:S01]  /*6fc0*/  FMUL.FTZ R216, R162, R87 ;  /* 0x00000057a2d87220 */ /* 0x000fe20000410000 */
[----:B------:R-:W-:Y:S01]  /*6fd0*/  FFMA.FTZ R223, R4, R217, R223 ;  /* 0x000000d904df7223 */ /* 0x000fe200000100df */
[----:B------:R-:W-:Y:S01]  /*6fe0*/  FMUL.FTZ R217, R9, R122 ;  /* 0x0000007a09d97220 */ /* 0x000fe20000410000 */
[----:B------:R-:W-:Y:S01]  /*6ff0*/  FFMA.FTZ R233, R105, R237, R218 ;  /* 0x000000ed69e97223 */ /* 0x000fe200000100da */
[----:B------:R-:W-:Y:S01]  /*7000*/  FFMA.FTZ R221, R163, R228, R216 ;  /* 0x000000e4a3dd7223 */ /* 0x000fe200000100d8 */
[----:B------:R-:W-:Y:S01]  /*7010*/  FMUL.FTZ R218, R160, R223 ;  /* 0x000000dfa0da7220 */ /* 0x000fe20000410000 */
[-C--:B------:R-:W-:Y:S01]  /*7020*/  FFMA.FTZ R216, -R70, R217.reuse, R237 ;  /* 0x000000d946d87223 */ /* 0x080fe200000101ed */
[----:B------:R-:W-:Y:S01]  /*7030*/  FFMA.FTZ R217, R71, -R217, R236 ;  /* 0x800000d947d97223 */ /* 0x000fe200000100ec */
[----:B------:R-:W-:Y:S01]  /*7040*/  FFMA.FTZ R226, R4, R219, R221 ;  /* 0x000000db04e27223 */ /* 0x000fe200000100dd */
[----:B------:R-:W-:Y:S01]  /*7050*/  FMUL.FTZ R219, R10, R119 ;  /* 0x000000770adb7220 */ /* 0x000fe20000410000 */
[C---:B------:R-:W-:Y:S01]  /*7060*/  FFMA.FTZ R239, R104.reuse, -R234, R239 ;  /* 0x800000ea68ef7223 */ /* 0x040fe200000100ef */
[----:B------:R-:W-:Y:S01]  /*7070*/  FFMA.FTZ R238, R104, R235, R233 ;  /* 0x000000eb68ee7223 */ /* 0x000fe200000100e9 */
[----:B------:R-:W-:Y:S01]  /*7080*/  FFMA.FTZ R236, R161, R226, R218 ;  /* 0x000000e2a1ec7223 */ /* 0x000fe200000100da */
[-C--:B------:R-:W-:Y:S01]  /*7090*/  FFMA.FTZ R218, -R72, R219.reuse, R235 ;  /* 0x000000db48da7223 */ /* 0x080fe200000101eb */
[----:B------:R-:W-:Y:S01]  /*70a0*/  FFMA.FTZ R219, R73, -R219, R234 ;  /* 0x800000db49db7223 */ /* 0x000fe200000100ea */
[----:B------:R-:W-:Y:S01]  /*70b0*/  FMUL.FTZ R221, R11, R120 ;  /* 0x000000780bdd7220 */ /* 0x000fe20000410000 */
[----:B------:R-:W-:Y:S01]  /*70c0*/  FFMA.FTZ R234, R5, R220, R236 ;  /* 0x000000dc05ea7223 */ /* 0x000fe200000100ec */
[----:B------:R-:W-:Y:S01]  /*70d0*/  FMUL.FTZ R220, R160, R226 ;  /* 0x000000e2a0dc7220 */ /* 0x000fe20000410000 */
[C---:B------:R-:W-:Y:S01]  /*70e0*/  FFMA.FTZ R233, R103.reuse, R87, R238 ;  /* 0x0000005767e97223 */ /* 0x040fe200000100ee */
[----:B------:R-:W-:Y:S01]  /*70f0*/  FFMA.FTZ R239, R103, -R228, R239 ;  /* 0x800000e467ef7223 */ /* 0x000fe200000100ef */
[----:B------:R4:W1:Y:S01]  /*7100*/  SHFL.IDX PT, R238, R224, RZ, 0x1f ;  /* 0x00001fffe0ee7589 */ /* 0x00086200000e0000 */
        /* <DEDUP_REMOVED lines=8> */
[----:B----4-:R-:W-:Y:S01]  /*7190*/  FMUL.FTZ R224, R6, R115 ;  /* 0x0000007306e07220 */ /* 0x010fe20000410000 */
[----:B------:R-:W-:Y:S01]  /*71a0*/  FFMA.FTZ R87, R159, R235, -R222 ;  /* 0x000000eb9f577223 */ /* 0x000fe200000108de */
[----:B------:R-:W-:Y:S01]  /*71b0*/  FFMA.FTZ R222, R77, -R233, R226 ;  /* 0x800000e94dde7223 */ /* 0x000fe200000100e2 */
[----:B------:R-:W-:Y:S01]  /*71c0*/  FMUL.FTZ R226, R158, R235 ;  /* 0x000000eb9ee27220 */ /* 0x000fe20000410000 */
[----:B------:R-:W-:Y:S01]  /*71d0*/  FFMA.FTZ R223, -R76, R233, R223 ;  /* 0x000000e94cdf7223 */ /* 0x000fe200000101df */
[----:B------:R-:W-:Y:S01]  /*71e0*/  FFMA.FTZ R233, R6, R227, R87 ;  /* 0x000000e306e97223 */ /* 0x000fe20000010057 */
[-C--:B------:R-:W-:Y:S01]  /*71f0*/  FFMA.FTZ R239, R101, -R234.reuse, R239 ;  /* 0x800000ea65ef7223 */ /* 0x080fe200000100ef */
[----:B------:R-:W-:Y:S01]  /*7200*/  FFMA.FTZ R87, R159, R234, R226 ;  /* 0x000000ea9f577223 */ /* 0x000fe200000100e2 */
[----:B------:R-:W-:Y:S01]  /*7210*/  FADD.FTZ R232, R203, R232 ;  /* 0x000000e8cbe87221 */ /* 0x000fe20000010000 */
[----:B------:R-:W-:Y:S01]  /*7220*/  FMUL.FTZ R230, R156, R233 ;  /* 0x000000e99ce67220 */ /* 0x000fe20000410000 */
[----:B------:R-:W-:Y:S01]  /*7230*/  IADD3 R237, PT, PT, R98, 0xe0, RZ ;  /* 0x000000e062ed7810 */ /* 0x000fe20007ffe0ff */
[----:B------:R-:W-:Y:S01]  /*7240*/  FFMA.FTZ R242, R6, R225, R87 ;  /* 0x000000e106f27223 */ /* 0x000fe20000010057 */
[----:B------:R-:W-:Y:S01]  /*7250*/  P2R R87, PR, RZ, 0x8 ;  /* 0x00000008ff577803 */ /* 0x000fe20000000000 */
[----:B------:R-:W-:Y:S01]  /*7260*/  FMUL.FTZ R225, R5, R118 ;  /* 0x0000007605e17220 */ /* 0x000fe20000410000 */
[----:B------:R-:W-:Y:S01]  /*7270*/  FFMA.FTZ R87, R101, R235, R228 ;  /* 0x000000eb65577223 */ /* 0x000fe200000100e4 */
[-C--:B------:R-:W-:Y:S01]  /*7280*/  FMUL.FTZ R236, R156, R242.reuse ;  /* 0x000000f29cec7220 */ /* 0x080fe20000410000 */
[----:B------:R-:W-:Y:S01]  /*7290*/  FFMA.FTZ R228, R100, -R242, R239 ;  /* 0x800000f264e47223 */ /* 0x000fe200000100ef */
[-C--:B------:R-:W-:Y:S01]  /*72a0*/  FFMA.FTZ R227, -R78, R225.reuse, R235 ;  /* 0x000000e14ee37223 */ /* 0x080fe200000101eb */
[----:B------:R-:W-:Y:S01]  /*72b0*/  FFMA.FTZ R226, R79, -R225, R234 ;  /* 0x800000e14fe27223 */ /* 0x000fe200000100ea */
[-C--:B------:R-:W-:Y:S01]  /*72c0*/  FFMA.FTZ R234, R100, R233.reuse, R87 ;  /* 0x000000e964ea7223 */ /* 0x080fe20000010057 */
[----:B------:R-:W-:Y:S01]  /*72d0*/  FFMA.FTZ R236, R157, R233, -R236 ;  /* 0x000000e99dec7223 */ /* 0x000fe200000108ec */
[----:B------:R-:W-:Y:S01]  /*72e0*/  FFMA.FTZ R225, -R80, R224, R233 ;  /* 0x000000e050e17223 */ /* 0x000fe200000101e9 */
[----:B------:R-:W-:Y:S01]  /*72f0*/  FADD.FTZ R233, R201, R86 ;  /* 0x00000056c9e97221 */ /* 0x000fe20000010000 */
[----:B0-----:R-:W-:Y:S01]  /*7300*/  FADD.FTZ R87, R240, R229 ;  /* 0x000000e5f0577221 */ /* 0x001fe20000010000 */
[----:B------:R-:W-:Y:S01]  /*7310*/  FFMA.FTZ R201, R7, R204, R236 ;  /* 0x000000cc07c97223 */ /* 0x000fe200000100ec */
[CC--:B------:R-:W-:Y:S01]  /*7320*/  FMUL.FTZ R204, R156.reuse, R232.reuse ;  /* 0x000000e89ccc7220 */ /* 0x0c0fe20000410000 */
[-C--:B------:R-:W-:Y:S01]  /*7330*/  FMUL.FTZ R229, R156, R233.reuse ;  /* 0x000000e99ce57220 */ /* 0x080fe20000410000 */
[----:B-1----:R-:W-:Y:S01]  /*7340*/  FADD.FTZ R86, R238, R231 ;  /* 0x000000e7ee567221 */ /* 0x002fe20000010000 */
[----:B------:R-:W-:Y:S01]  /*7350*/  FMUL.FTZ R231, R233, UR32 ;  /* 0x00000020e9e77c20 */ /* 0x000fe20008410000 */
[C---:B------:R-:W-:Y:S01]  /*7360*/  FFMA.FTZ R203, R157.reuse, R233, R204 ;  /* 0x000000e99dcb7223 */ /* 0x040fe200000100cc */
[C---:B------:R-:W-:Y:S01]  /*7370*/  FFMA.FTZ R229, R157.reuse, R232, -R229 ;  /* 0x000000e89de57223 */ /* 0x040fe200000108e5 */
[----:B------:R-:W-:Y:S01]  /*7380*/  FFMA.FTZ R235, R157, R242, R230 ;  /* 0x000000f29deb7223 */ /* 0x000fe200000100e6 */
[----:B------:R0:W-:Y:S01]  /*7390*/  @!P3 STS.128 [UR11+0x3650], R84 ;  /* 0x00365054ff00b988 */ /* 0x0001e20008000c0b */
[C---:B------:R-:W-:Y:S01]  /*73a0*/  FMUL.FTZ R230, R7.reuse, R116 ;  /* 0x0000007407e67220 */ /* 0x040fe20000410000 */
[----:B------:R-:W-:Y:S01]  /*73b0*/  FADD.FTZ R192, R192, R229 ;  /* 0x000000e5c0c07221 */ /* 0x000fe20000010000 */
[----:B------:R-:W-:Y:S01]  /*73c0*/  FFMA.FTZ R202, R7, R202, R235 ;  /* 0x000000ca07ca7223 */ /* 0x000fe200000100eb */
[----:B------:R-:W-:Y:S01]  /*73d0*/  MOV R157, UR10 ;  /* 0x0000000a009d7c02 */ /* 0x000fe20008000f00 */
[----:B------:R-:W-:Y:S01]  /*73e0*/  FMUL.FTZ R204, R83, R232 ;  /* 0x000000e853cc7220 */ /* 0x000fe20000410000 */
[----:B------:R-:W-:Y:S01]  /*73f0*/  FFMA.FTZ R224, R81, -R224, R242 ;  /* 0x800000e051e07223 */ /* 0x000fe200000100f2 */
[-C--:B------:R-:W-:Y:S01]  /*7400*/  FFMA.FTZ R156, R83, -R230.reuse, R202 ;  /* 0x800000e6539c7223 */ /* 0x080fe200000100ca */
[----:B------:R-:W-:Y:S01]  /*7410*/  FFMA.FTZ R83, -R82, R230, R201 ;  /* 0x000000e652537223 */ /* 0x000fe200000101c9 */
[----:B------:R-:W-:-:S02]  /*7420*/  IMAD R157, R98, 0x84, R157 ;  /* 0x00000084629d7824 */ /* 0x000fc400078e029d */
[----:B------:R-:W-:Y:S01]  /*7430*/  FFMA.FTZ R82, R82, R233, R204 ;  /* 0x000000e952527223 */ /* 0x000fe200000100cc */
[----:B------:R-:W-:Y:S01]  /*7440*/  FMUL.FTZ R204, R232, R116 ;  /* 0x00000074e8cc7220 */ /* 0x000fe20000410000 */
[----:B------:R-:W-:Y:S01]  /*7450*/  IADD3 R239, PT, PT, R98, 0xa0, RZ ;  /* 0x000000a062ef7810 */ /* 0x000fe20007ffe0ff */
[----:B0-----:R-:W-:Y:S01]  /*7460*/  FFMA.FTZ R85, R232, UR12, -R231 ;  /* 0x0000000ce8557c23 */ /* 0x001fe200080108e7 */
[----:B------:R-:W-:Y:S01]  /*7470*/  FADD.FTZ R231, R140, R203 ;  /* 0x000000cb8ce77221 */ /* 0x000fe20000010000 */
[C---:B------:R-:W-:Y:S01]  /*7480*/  FMUL.FTZ R140, R158.reuse, R192 ;  /* 0x000000c09e8c7220 */ /* 0x040fe20000410000 */
[----:B------:R-:W-:Y:S01]  /*7490*/  FMUL.FTZ R86, R233, R116 ;  /* 0x00000074e9567220 */ /* 0x000fe20000410000 */
[----:B------:R-:W-:Y:S01]  /*74a0*/  FMUL.FTZ R87, R81, R192 ;  /* 0x000000c051577220 */ /* 0x000fe20000410000 */
[-C--:B------:R-:W-:Y:S01]  /*74b0*/  FMUL.FTZ R158, R158, R231.reuse ;  /* 0x000000e79e9e7220 */ /* 0x080fe20000410000 */
[----:B------:R-:W-:Y:S01]  /*74c0*/  FFMA.FTZ R229, R159, R231, R140 ;  /* 0x000000e79fe57223 */ /* 0x000fe2000001008c */
[----:B------:R-:W-:Y:S01]  /*74d0*/  FMUL.FTZ R230, R7, R86 ;  /* 0x0000005607e67220 */ /* 0x000fe20000410000 */
[----:B------:R-:W-:Y:S01]  /*74e0*/  FMUL.FTZ R81, R231, UR32 ;  /* 0x00000020e7517c20 */ /* 0x000fe20008410000 */
[----:B------:R-:W-:Y:S01]  /*74f0*/  FFMA.FTZ R158, R159, R192, -R158 ;  /* 0x000000c09f9e7223 */ /* 0x000fe2000001089e */
[----:B------:R-:W-:Y:S01]  /*7500*/  FADD.FTZ R229, R142, R229 ;  /* 0x000000e58ee57221 */ /* 0x000fe20000010000 */
[----:B------:R-:W-:Y:S01]  /*7510*/  FMUL.FTZ R159, R231, R115 ;  /* 0x00000073e79f7220 */ /* 0x000fe20000410000 */
[----:B------:R0:W-:Y:S01]  /*7520*/  STS [R157+0x10f8], R230 ;  /* 0x0010f8e69d007388 */ /* 0x0001e20000000800 */
[----:B------:R-:W-:Y:S01]  /*7530*/  FADD.FTZ R193, R193, R158 ;  /* 0x0000009ec1c17221 */ /* 0x000fe20000010000 */
[----:B------:R-:W-:Y:S01]  /*7540*/  FFMA.FTZ R87, R80, R231, R87 ;  /* 0x000000e750577223 */ /* 0x000fe20000010057 */
[C---:B------:R-:W-:Y:S01]  /*7550*/  FMUL.FTZ R80, R192.reuse, UR32 ;  /* 0x00000020c0507c20 */ /* 0x040fe20008410000 */
[----:B------:R-:W-:Y:S01]  /*7560*/  FFMA.FTZ R81, R192, UR12, -R81 ;  /* 0x0000000cc0517c23 */ /* 0x000fe20008010851 */
[C---:B------:R-:W-:Y:S01]  /*7570*/  FMUL.FTZ R140, R160.reuse, R193 ;  /* 0x000000c1a08c7220 */ /* 0x040fe20000410000 */
[----:B------:R-:W-:Y:S01]  /*7580*/  FMUL.FTZ R160, R160, R229 ;  /* 0x000000e5a0a07220 */ /* 0x000fe20000410000 */
[----:B------:R-:W-:Y:S01]  /*7590*/  FMUL.FTZ R79, R79, R193 ;  /* 0x000000c14f4f7220 */ /* 0x000fe20000410000 */
[----:B------:R-:W-:Y:S01]  /*75a0*/  FMUL.FTZ R203, R192, R115 ;  /* 0x00000073c0cb7220 */ /* 0x000fe20000410000 */
[C---:B------:R-:W-:Y:S01]  /*75b0*/  FFMA.FTZ R142, R161.reuse, R229, R140 ;  /* 0x000000e5a18e7223 */ /* 0x040fe2000001008c */
[----:B------:R-:W-:Y:S01]  /*75c0*/  FFMA.FTZ R161, R161, R193, -R160 ;  /* 0x000000c1a1a17223 */ /* 0x000fe200000108a0 */
[----:B------:R-:W-:Y:S01]  /*75d0*/  FFMA.FTZ R140, R78, R229, R79 ;  /* 0x000000e54e8c7223 */ /* 0x000fe2000001004f */
[----:B------:R-:W-:Y:S01]  /*75e0*/  FMUL.FTZ R78, R229, UR32 ;  /* 0x00000020e54e7c20 */ /* 0x000fe20008410000 */
[----:B------:R-:W-:Y:S01]  /*75f0*/  FADD.FTZ R236, R143, R142 ;  /* 0x0000008e8fec7221 */ /* 0x000fe20000010000 */
[----:B------:R-:W-:Y:S01]  /*7600*/  FMUL.FTZ R142, R193, UR32 ;  /* 0x00000020c18e7c20 */ /* 0x000fe20008410000 */
[----:B0-----:R-:W-:Y:S01]  /*7610*/  FMUL.FTZ R230, R229, R118 ;  /* 0x00000076e5e67220 */ /* 0x001fe20000410000 */
[----:B------:R-:W-:Y:S01]  /*7620*/  FFMA.FTZ R143, R193, UR12, -R78 ;  /* 0x0000000cc18f7c23 */ /* 0x000fe2000801084e */
[----:B------:R-:W-:Y:S01]  /*7630*/  FMUL.FTZ R78, R162, R236 ;  /* 0x000000eca24e7220 */ /* 0x000fe20000410000 */
[----:B------:R-:W-:Y:S01]  /*7640*/  FFMA.FTZ R142, R229, UR12, R142 ;  /* 0x0000000ce58e7c23 */ /* 0x000fe2000801008e */
[----:B------:R-:W-:Y:S01]  /*7650*/  FADD.FTZ R229, R190, R161 ;  /* 0x000000a1bee57221 */ /* 0x000fe20000010000 */
[----:B------:R-:W-:Y:S01]  /*7660*/  FMUL.FTZ R192, R6, R159 ;  /* 0x0000009f06c07220 */ /* 0x000fe20000410000 */
[----:B------:R-:W-:Y:S01]  /*7670*/  FMUL.FTZ R158, R5, R230 ;  /* 0x000000e6059e7220 */ /* 0x000fe20000410000 */
[----:B------:R-:W-:Y:S01]  /*7680*/  FFMA.FTZ R80, R231, UR12, R80 ;  /* 0x0000000ce7507c23 */ /* 0x000fe20008010050 */
[-C--:B------:R-:W-:Y:S01]  /*7690*/  FMUL.FTZ R162, R162, R229.reuse ;  /* 0x000000e5a2a27220 */ /* 0x080fe20000410000 */
[-C--:B------:R-:W-:Y:S01]  /*76a0*/  FMUL.FTZ R161, R77, R229.reuse ;  /* 0x000000e54da17220 */ /* 0x080fe20000410000 */
[C---:B------:R-:W-:Y:S01]  /*76b0*/  FFMA.FTZ R77, R163.reuse, R229, -R78 ;  /* 0x000000e5a34d7223 */ /* 0x040fe2000001084e */
[----:B------:R0:W-:Y:S01]  /*76c0*/  STS [R157+0x10f0], R192 ;  /* 0x0010f0c09d007388 */ /* 0x0001e20000000800 */
[-C--:B------:R-:W-:Y:S01]  /*76d0*/  FFMA.FTZ R163, R163, R236.reuse, R162 ;  /* 0x000000eca3a37223 */ /* 0x080fe200000100a2 */
[----:B------:R-:W-:Y:S01]  /*76e0*/  FFMA.FTZ R161, R76, R236, R161 ;  /* 0x000000ec4ca17223 */ /* 0x000fe200000100a1 */
[----:B------:R-:W-:Y:S01]  /*76f0*/  FADD.FTZ R200, R200, R77 ;  /* 0x0000004dc8c87221 */ /* 0x000fe20000010000 */
[----:B------:R-:W-:Y:S01]  /*7700*/  FMUL.FTZ R77, R229, UR32 ;  /* 0x00000020e54d7c20 */ /* 0x000fe20008410000 */
[----:B------:R-:W-:Y:S01]  /*7710*/  FADD.FTZ R163, R144, R163 ;  /* 0x000000a390a37221 */ /* 0x000fe20000010000 */
[----:B------:R1:W-:Y:S01]  /*7720*/  STS [R157+0x10e8], R158 ;  /* 0x0010e89e9d007388 */ /* 0x0003e20000000800 */
[----:B------:R-:W-:Y:S01]  /*7730*/  FMUL.FTZ R76, R164, R200 ;  /* 0x000000c8a44c7220 */ /* 0x000fe20000410000 */
[----:B------:R-:W-:Y:S01]  /*7740*/  FFMA.FTZ R144, R236, UR12, R77 ;  /* 0x0000000cec907c23 */ /* 0x000fe2000801004d */
[-C--:B------:R-:W-:Y:S01]  /*7750*/  FMUL.FTZ R77, R164, R163.reuse ;  /* 0x000000a3a44d7220 */ /* 0x080fe20000410000 */
[----:B0-----:R-:W-:Y:S01]  /*7760*/  FMUL.FTZ R192, R193, R118 ;  /* 0x00000076c1c07220 */ /* 0x001fe20000410000 */
[C---:B------:R-:W-:Y:S01]  /*7770*/  FFMA.FTZ R76, R165.reuse, R163, R76 ;  /* 0x000000a3a54c7223 */ /* 0x040fe2000001004c */
[C---:B------:R-:W-:Y:S01]  /*7780*/  FMUL.FTZ R78, R236.reuse, UR32 ;  /* 0x00000020ec4e7c20 */ /* 0x040fe20008410000 */
[----:B------:R-:W-:Y:S01]  /*7790*/  FFMA.FTZ R77, R165, R200, -R77 ;  /* 0x000000c8a54d7223 */ /* 0x000fe2000001084d */
[----:B------:R-:W-:Y:S01]  /*77a0*/  FMUL.FTZ R160, R5, R192 ;  /* 0x000000c005a07220 */ /* 0x000fe20000410000 */
[----:B------:R-:W-:Y:S01]  /*77b0*/  FMUL.FTZ R193, R236, R117 ;  /* 0x00000075ecc17220 */ /* 0x000fe20000410000 */
[----:B-1----:R-:W-:Y:S01]  /*77c0*/  FADD.FTZ R158, R145, R76 ;  /* 0x0000004c919e7221 */ /* 0x002fe20000010000 */
[----:B------:R-:W-:Y:S01]  /*77d0*/  FADD.FTZ R186, R186, R77 ;  /* 0x0000004dbaba7221 */ /* 0x000fe20000010000 */
[----:B------:R-:W-:Y:S01]  /*77e0*/  FFMA.FTZ R145, R229, UR12, -R78 ;  /* 0x0000000ce5917c23 */ /* 0x000fe2000801084e */
[----:B------:R0:W-:Y:S01]  /*77f0*/  STS [R157+0x10ec], R160 ;  /* 0x0010eca09d007388 */ /* 0x0001e20000000800 */
        /* <DEDUP_REMOVED lines=8> */
[----:B------:R-:W-:Y:S01]  /*7880*/  FADD.FTZ R184, R184, R79 ;  /* 0x0000004fb8b87221 */ /* 0x000fe20000010000 */
[----:B0-----:R-:W-:Y:S01]  /*7890*/  FMUL.FTZ R160, R200, R120 ;  /* 0x00000078c8a07220 */ /* 0x001fe20000410000 */
[----:B------:R-:W-:Y:S01]  /*78a0*/  FADD.FTZ R165, R146, R77 ;  /* 0x0000004d92a57221 */ /* 0x000fe20000010000 */
[C---:B------:R-:W-:Y:S01]  /*78b0*/  FMUL.FTZ R77, R221.reuse, R78 ;  /* 0x0000004edd4d7220 */ /* 0x040fe20000410000 */
[----:B------:R0:W-:Y:S01]  /*78c0*/  STS [R157+0x10d8], R162 ;  /* 0x0010d8a29d007388 */ /* 0x0001e20000000800 */
[-C--:B------:R-:W-:Y:S01]  /*78d0*/  FMUL.FTZ R167, R221, R160.reuse ;  /* 0x000000a0dda77220 */ /* 0x080fe20000410000 */
[----:B------:R-:W-:Y:S01]  /*78e0*/  FMUL.FTZ R79, R168, R165 ;  /* 0x000000a5a84f7220 */ /* 0x000fe20000410000 */
[----:B------:R-:W-:Y:S01]  /*78f0*/  FMUL.FTZ R164, R11, R160 ;  /* 0x000000a00ba47220 */ /* 0x000fe20000410000 */
[----:B------:R-:W-:Y:S01]  /*7900*/  FMUL.FTZ R166, R184, R122 ;  /* 0x0000007ab8a67220 */ /* 0x000fe20000410000 */
[----:B------:R-:W-:Y:S01]  /*7910*/  FFMA.FTZ R76, R220, R78, R167 ;  /* 0x0000004edc4c7223 */ /* 0x000fe200000100a7 */
[-C--:B------:R-:W-:Y:S01]  /*7920*/  FMUL.FTZ R78, R168, R184.reuse ;  /* 0x000000b8a84e7220 */ /* 0x080fe20000410000 */
[C---:B------:R-:W-:Y:S01]  /*7930*/  FFMA.FTZ R79, R169.reuse, R184, -R79 ;  /* 0x000000b8a94f7223 */ /* 0x040fe2000001084f */
[----:B------:R-:W-:Y:S01]  /*7940*/  FMUL.FTZ R167, R158, R119 ;  /* 0x000000779ea77220 */ /* 0x000fe20000410000 */
[----:B------:R1:W-:Y:S01]  /*7950*/  STS [R157+0x10dc], R164 ;  /* 0x0010dca49d007388 */ /* 0x0003e20000000800 */
[----:B------:R-:W-:Y:S01]  /*7960*/  FFMA.FTZ R78, R169, R165, R78 ;  /* 0x000000a5a94e7223 */ /* 0x000fe2000001004e */
[----:B------:R-:W-:Y:S01]  /*7970*/  FADD.FTZ R188, R188, R79 ;  /* 0x0000004fbcbc7221 */ /* 0x000fe20000010000 */
[C---:B------:R-:W-:Y:S01]  /*7980*/  FMUL.FTZ R169, R219.reuse, R231 ;  /* 0x000000e7dba97220 */ /* 0x040fe20000410000 */
[-C--:B------:R-:W-:Y:S01]  /*7990*/  FMUL.FTZ R79, R219, R167.reuse ;  /* 0x000000a7db4f7220 */ /* 0x080fe20000410000 */
[----:B------:R-:W-:Y:S01]  /*79a0*/  FADD.FTZ R147, R147, R78 ;  /* 0x0000004e93937221 */ /* 0x000fe20000010000 */
[-C--:B0-----:R-:W-:Y:S01]  /*79b0*/  FMUL.FTZ R162, R10, R167.reuse ;  /* 0x000000a70aa27220 */ /* 0x081fe20000410000 */
[----:B------:R-:W-:Y:S01]  /*79c0*/  FFMA.FTZ R78, R218, R167, R169 ;  /* 0x000000a7da4e7223 */ /* 0x000fe200000100a9 */
[----:B------:R-:W-:Y:S01]  /*79d0*/  FMUL.FTZ R169, R217, R166 ;  /* 0x000000a6d9a97220 */ /* 0x000fe20000410000 */
[C---:B------:R-:W-:Y:S01]  /*79e0*/  FMUL.FTZ R146, R170.reuse, R147 ;  /* 0x00000093aa927220 */ /* 0x040fe20000410000 */
[-C--:B------:R-:W-:Y:S01]  /*79f0*/  FMUL.FTZ R170, R170, R188.reuse ;  /* 0x000000bcaaaa7220 */ /* 0x080fe20000410000 */
[----:B-1----:R-:W-:Y:S01]  /*7a00*/  FMUL.FTZ R164, R10, R231 ;  /* 0x000000e70aa47220 */ /* 0x002fe20000410000 */
[----:B------:R0:W-:Y:S01]  /*7a10*/  STS [R157+0x10d0], R162 ;  /* 0x0010d0a29d007388 */ /* 0x0001e20000000800 */
[C---:B------:R-:W-:Y:S01]  /*7a20*/  FFMA.FTZ R146, R171.reuse, R188, -R146 ;  /* 0x000000bcab927223 */ /* 0x040fe20000010892 */
[----:B------:R-:W-:Y:S01]  /*7a30*/  FFMA.FTZ R167, R171, R147, R170 ;  /* 0x00000093aba77223 */ /* 0x000fe200000100aa */
[----:B------:R-:W-:Y:S01]  /*7a40*/  FMUL.FTZ R170, R9, R166 ;  /* 0x000000a609aa7220 */ /* 0x000fe20000410000 */
[----:B------:R1:W-:Y:S01]  /*7a50*/  STS [R157+0x10d4], R164 ;  /* 0x0010d4a49d007388 */ /* 0x0003e20000000800 */
[----:B------:R-:W-:Y:S01]  /*7a60*/  FADD.FTZ R199, R199, R146 ;  /* 0x00000092c7c77221 */ /* 0x000fe20000010000 */
[----:B------:R-:W-:Y:S01]  /*7a70*/  FADD.FTZ R167, R148, R167 ;  /* 0x000000a794a77221 */ /* 0x000fe20000010000 */
[----:B------:R-:W-:Y:S01]  /*7a80*/  FMUL.FTZ R148, R222, R193 ;  /* 0x000000c1de947220 */ /* 0x000fe20000410000 */
[----:B------:R-:W-:Y:S01]  /*7a90*/  STS [R157+0x10cc], R170 ;  /* 0x0010ccaa9d007388 */ /* 0x000fe20000000800 */
[C---:B------:R-:W-:Y:S01]  /*7aa0*/  FMUL.FTZ R146, R172.reuse, R199 ;  /* 0x000000c7ac927220 */ /* 0x040fe20000410000 */
[----:B------:R-:W-:Y:S01]  /*7ab0*/  FMUL.FTZ R172, R172, R167 ;  /* 0x000000a7acac7220 */ /* 0x000fe20000410000 */
[----:B0-----:R-:W-:Y:S01]  /*7ac0*/  FFMA.FTZ R162, R223, R229, -R148 ;  /* 0x000000e5dfa27223 */ /* 0x001fe20000010894 */
[----:B------:R-:W-:Y:S01]  /*7ad0*/  FMUL.FTZ R148, R165, R122 ;  /* 0x0000007aa5947220 */ /* 0x000fe20000410000 */
[C---:B------:R-:W-:Y:S01]  /*7ae0*/  FFMA.FTZ R146, R173.reuse, R167, R146 ;  /* 0x000000a7ad927223 */ /* 0x040fe20000010092 */
[----:B------:R-:W-:Y:S01]  /*7af0*/  FFMA.FTZ R172, R173, R199, -R172 ;  /* 0x000000c7adac7223 */ /* 0x000fe200000108ac */
[----:B------:R-:W-:Y:S01]  /*7b00*/  FMUL.FTZ R173, R226, R230 ;  /* 0x000000e6e2ad7220 */ /* 0x000fe20000410000 */
[-C--:B------:R-:W-:Y:S01]  /*7b10*/  FMUL.FTZ R171, R217, R148.reuse ;  /* 0x00000094d9ab7220 */ /* 0x080fe20000410000 */
[----:B------:R-:W-:Y:S01]  /*7b20*/  FADD.FTZ R149, R149, R146 ;  /* 0x0000009295957221 */ /* 0x000fe20000010000 */
[----:B------:R-:W-:Y:S01]  /*7b30*/  FADD.FTZ R146, R189, R172 ;  /* 0x000000acbd927221 */ /* 0x000fe20000010000 */
[-C--:B-1----:R-:W-:Y:S01]  /*7b40*/  FFMA.FTZ R164, R216, R148.reuse, R169 ;  /* 0x00000094d8a47223 */ /* 0x082fe200000100a9 */
[----:B------:R-:W-:Y:S01]  /*7b50*/  FMUL.FTZ R168, R9, R148 ;  /* 0x0000009409a87220 */ /* 0x000fe20000410000 */
[CC--:B------:R-:W-:Y:S01]  /*7b60*/  FMUL.FTZ R148, R174.reuse, R149.reuse ;  /* 0x00000095ae947220 */ /* 0x0c0fe20000410000 */
[----:B------:R-:W-:Y:S01]  /*7b70*/  FMUL.FTZ R174, R174, R146 ;  /* 0x00000092aeae7220 */ /* 0x000fe20000410000 */
[----:B------:R-:W-:Y:S01]  /*7b80*/  FFMA.FTZ R166, R216, R166, -R171 ;  /* 0x000000a6d8a67223 */ /* 0x000fe200000108ab */
[----:B------:R-:W-:Y:S01]  /*7b90*/  FMUL.FTZ R84, R232, UR32 ;  /* 0x00000020e8547c20 */ /* 0x000fe20008410000 */
[C---:B------:R-:W-:Y:S01]  /*7ba0*/  FFMA.FTZ R171, R175.reuse, R146, -R148 ;  /* 0x00000092afab7223 */ /* 0x040fe20000010894 */
[----:B------:R-:W-:Y:S01]  /*7bb0*/  FFMA.FTZ R169, R175, R149, R174 ;  /* 0x00000095afa97223 */ /* 0x000fe200000100ae */
[----:B------:R-:W-:Y:S01]  /*7bc0*/  FMUL.FTZ R148, R226, R192 ;  /* 0x000000c0e2947220 */ /* 0x000fe20000410000 */
[----:B------:R-:W-:Y:S01]  /*7bd0*/  FMUL.FTZ R175, R188, R121 ;  /* 0x00000079bcaf7220 */ /* 0x000fe20000410000 */
[----:B------:R-:W-:Y:S01]  /*7be0*/  FADD.FTZ R198, R198, R171 ;  /* 0x000000abc6c67221 */ /* 0x000fe20000010000 */
[----:B------:R-:W-:Y:S01]  /*7bf0*/  FADD.FTZ R169, R150, R169 ;  /* 0x000000a996a97221 */ /* 0x000fe20000010000 */
[C---:B------:R-:W-:Y:S01]  /*7c00*/  FFMA.FTZ R230, R227.reuse, R230, R148 ;  /* 0x000000e6e3e67223 */ /* 0x040fe20000010094 */
[----:B------:R0:W-:Y:S01]  /*7c10*/  STS [R157+0x10c8], R168 ;  /* 0x0010c8a89d007388 */ /* 0x0001e20000000800 */
[C---:B------:R-:W-:Y:S01]  /*7c20*/  FMUL.FTZ R148, R176.reuse, R198 ;  /* 0x000000c6b0947220 */ /* 0x040fe20000410000 */
[-C--:B------:R-:W-:Y:S01]  /*7c30*/  FMUL.FTZ R171, R176, R169.reuse ;  /* 0x000000a9b0ab7220 */ /* 0x080fe20000410000 */
[----:B------:R-:W-:Y:S01]  /*7c40*/  FFMA.FTZ R192, R227, R192, -R173 ;  /* 0x000000c0e3c07223 */ /* 0x000fe200000108ad */
[----:B------:R-:W-:Y:S01]  /*7c50*/  FMUL.FTZ R232, R7, R204 ;  /* 0x000000cc07e87220 */ /* 0x000fe20000410000 */
[C---:B------:R-:W-:Y:S01]  /*7c60*/  FFMA.FTZ R148, R177.reuse, R169, R148 ;  /* 0x000000a9b1947223 */ /* 0x040fe20000010094 */
[----:B------:R-:W-:Y:S01]  /*7c70*/  FFMA.FTZ R150, R177, R198, -R171 ;  /* 0x000000c6b1967223 */ /* 0x000fe200000108ab */
[----:B------:R-:W-:Y:S01]  /*7c80*/  FMUL.FTZ R171, R147, R121 ;  /* 0x0000007993ab7220 */ /* 0x000fe20000410000 */
[-C--:B------:R-:W-:Y:S01]  /*7c90*/  FMUL.FTZ R176, R8, R175.reuse ;  /* 0x000000af08b07220 */ /* 0x080fe20000410000 */
[----:B------:R-:W-:Y:S01]  /*7ca0*/  FADD.FTZ R151, R151, R148 ;  /* 0x0000009497977221 */ /* 0x000fe20000010000 */
[----:B------:R-:W-:Y:S01]  /*7cb0*/  FADD.FTZ R148, R191, R150 ;  /* 0x00000096bf947221 */ /* 0x000fe20000010000 */
[C---:B0-----:R-:W-:Y:S01]  /*7cc0*/  FMUL.FTZ R168, R214.reuse, R175 ;  /* 0x000000afd6a87220 */ /* 0x041fe20000410000 */
[----:B------:R-:W-:Y:S01]  /*7cd0*/  FMUL.FTZ R172, R214, R171 ;  /* 0x000000abd6ac7220 */ /* 0x000fe20000410000 */
[C---:B------:R-:W-:Y:S01]  /*7ce0*/  FMUL.FTZ R173, R178.reuse, R151 ;  /* 0x00000097b2ad7220 */ /* 0x040fe20000410000 */
[-C--:B------:R-:W-:Y:S01]  /*7cf0*/  FMUL.FTZ R170, R178, R148.reuse ;  /* 0x00000094b2aa7220 */ /* 0x080fe20000410000 */
[CC--:B------:R-:W-:Y:S01]  /*7d00*/  FFMA.FTZ R150, R215.reuse, R171.reuse, R168 ;  /* 0x000000abd7967223 */ /* 0x0c0fe200000100a8 */
[----:B------:R-:W-:Y:S01]  /*7d10*/  FMUL.FTZ R174, R8, R171 ;  /* 0x000000ab08ae7220 */ /* 0x000fe20000410000 */
[----:B------:R-:W-:Y:S01]  /*7d20*/  FFMA.FTZ R168, R215, R175, -R172 ;  /* 0x000000afd7a87223 */ /* 0x000fe200000108ac */
        /* <DEDUP_REMOVED lines=8> */
[C---:B------:R-:W-:Y:S01]  /*7db0*/  FMUL.FTZ R152, R180.reuse, R171 ;  /* 0x000000abb4987220 */ /* 0x040fe20000410000 */
[----:B------:R-:W-:Y:S01]  /*7dc0*/  FMUL.FTZ R180, R180, R197 ;  /* 0x000000c5b4b47220 */ /* 0x000fe20000410000 */
[----:B------:R-:W-:Y:S01]  /*7dd0*/  FFMA.FTZ R159, R225, R159, R170 ;  /* 0x0000009fe19f7223 */ /* 0x000fe200000100aa */
[----:B------:R2:W-:Y:S01]  /*7de0*/  STS [R157+0x10c4], R176 ;  /* 0x0010c4b09d007388 */ /* 0x0005e20000000800 */
[C---:B------:R-:W-:Y:S01]  /*7df0*/  FFMA.FTZ R173, R181.reuse, R197, -R152 ;  /* 0x000000c5b5ad7223 */ /* 0x040fe20000010898 */
[----:B------:R-:W-:Y:S01]  /*7e00*/  FFMA.FTZ R180, R181, R171, R180 ;  /* 0x000000abb5b47223 */ /* 0x000fe200000100b4 */
[-C--:B0-----:R-:W-:Y:S01]  /*7e10*/  FMUL.FTZ R232, R6, R203.reuse ;  /* 0x000000cb06e87220 */ /* 0x081fe20000410000 */
[----:B------:R-:W-:Y:S01]  /*7e20*/  FFMA.FTZ R203, R225, R203, -R172 ;  /* 0x000000cbe1cb7223 */ /* 0x000fe200000108ac */
[----:B------:R-:W-:Y:S01]  /*7e30*/  FADD.FTZ R194, R194, R173 ;  /* 0x000000adc2c27221 */ /* 0x000fe20000010000 */
[----:B------:R-:W-:Y:S01]  /*7e40*/  FADD.FTZ R153, R153, R180 ;  /* 0x000000b499997221 */ /* 0x000fe20000010000 */
[-C--:B-1----:R-:W-:Y:S01]  /*7e50*/  FMUL.FTZ R174, R199, R124.reuse ;  /* 0x0000007cc7ae7220 */ /* 0x082fe20000410000 */
[----:B------:R-:W-:Y:S01]  /*7e60*/  FMUL.FTZ R172, R167, R124 ;  /* 0x0000007ca7ac7220 */ /* 0x000fe20000410000 */
[C---:B------:R-:W-:Y:S01]  /*7e70*/  FMUL.FTZ R170, R182.reuse, R194 ;  /* 0x000000c2b6aa7220 */ /* 0x040fe20000410000 */
[-C--:B------:R-:W-:Y:S01]  /*7e80*/  FMUL.FTZ R175, R182, R153.reuse ;  /* 0x00000099b6af7220 */ /* 0x080fe20000410000 */
[C---:B------:R-:W-:Y:S01]  /*7e90*/  FMUL.FTZ R152, R212.reuse, R174 ;  /* 0x000000aed4987220 */ /* 0x040fe20000410000 */
[----:B--2---:R-:W-:Y:S01]  /*7ea0*/  FMUL.FTZ R176, R212, R172 ;  /* 0x000000acd4b07220 */ /* 0x004fe20000410000 */
[C---:B------:R-:W-:Y:S01]  /*7eb0*/  FFMA.FTZ R173, R183.reuse, R153, R170 ;  /* 0x00000099b7ad7223 */ /* 0x040fe200000100aa */
[----:B------:R-:W-:Y:S01]  /*7ec0*/  FFMA.FTZ R175, R183, R194, -R175 ;  /* 0x000000c2b7af7223 */ /* 0x000fe200000108af */
[-C--:B------:R-:W-:Y:S01]  /*7ed0*/  FFMA.FTZ R152, R213, R172.reuse, R152 ;  /* 0x000000acd5987223 */ /* 0x080fe20000010098 */
[----:B------:R-:W-:Y:S01]  /*7ee0*/  FMUL.FTZ R178, R15, R172 ;  /* 0x000000ac0fb27220 */ /* 0x000fe20000410000 */
[----:B------:R-:W-:Y:S01]  /*7ef0*/  FADD.FTZ R154, R154, R173 ;  /* 0x000000ad9a9a7221 */ /* 0x000fe20000010000 */
[----:B------:R-:W-:Y:S01]  /*7f00*/  FADD.FTZ R196, R196, R175 ;  /* 0x000000afc4c47221 */ /* 0x000fe20000010000 */
[-C--:B------:R-:W-:Y:S01]  /*7f10*/  FFMA.FTZ R172, R213, R174.reuse, -R176 ;  /* 0x000000aed5ac7223 */ /* 0x080fe200000108b0 */
[----:B------:R-:W-:Y:S01]  /*7f20*/  FMUL.FTZ R176, R15, R174 ;  /* 0x000000ae0fb07220 */ /* 0x000fe20000410000 */
[C---:B------:R-:W-:Y:S01]  /*7f30*/  FMUL.FTZ R170, R156.reuse, R204 ;  /* 0x000000cc9caa7220 */ /* 0x040fe20000410000 */
        /* <DEDUP_REMOVED lines=12> */
[-C--:B------:R-:W-:Y:S01]  /*8000*/  FMUL.FTZ R173, R86, R129.reuse ;  /* 0x0000008156ad7220 */ /* 0x080fe20000410000 */
[----:B------:R-:W-:Y:S01]  /*8010*/  FMUL.FTZ R175, R155, R129 ;  /* 0x000000819baf7220 */ /* 0x000fe20000410000 */
[----:B------:R-:W-:Y:S01]  /*8020*/  FFMA.FTZ R204, R83, R204, -R180 ;  /* 0x000000cc53cc7223 */ /* 0x000fe200000108b4 */
[----:B------:R-:W-:Y:S01]  /*8030*/  FMUL.FTZ R180, R208, R174 ;  /* 0x000000aed0b47220 */ /* 0x000fe20000410000 */
[C---:B------:R-:W-:Y:S01]  /*8040*/  FMUL.FTZ R183, R3.reuse, R173 ;  /* 0x000000ad03b77220 */ /* 0x040fe20000410000 */
[----:B0-----:R-:W-:Y:S01]  /*8050*/  FMUL.FTZ R178, R3, R175 ;  /* 0x000000af03b27220 */ /* 0x001fe20000410000 */
[----:B------:R-:W-:Y:S01]  /*8060*/  FMUL.FTZ R177, R194, R127 ;  /* 0x0000007fc2b17220 */ /* 0x000fe20000410000 */
[----:B------:R0:W-:Y:S01]  /*8070*/  STS [R157+0x10e0], R190 ;  /* 0x0010e0be9d007388 */ /* 0x0001e20000000800 */
[----:B-1----:R-:W-:Y:S01]  /*8080*/  FMUL.FTZ R176, R154, R130 ;  /* 0x000000829ab07220 */ /* 0x002fe20000410000 */
[C---:B------:R-:W-:Y:S01]  /*8090*/  FFMA.FTZ R183, R90.reuse, R175, R183 ;  /* 0x000000af5ab77223 */ /* 0x040fe200000100b7 */
[----:B------:R-:W-:Y:S01]  /*80a0*/  FFMA.FTZ R178, R90, R173, -R178 ;  /* 0x000000ad5ab27223 */ /* 0x000fe200000108b2 */
[----:B------:R-:W-:Y:S01]  /*80b0*/  FMUL.FTZ R179, R153, R127 ;  /* 0x0000007f99b37220 */ /* 0x000fe20000410000 */
[-C--:B------:R-:W-:Y:S01]  /*80c0*/  FMUL.FTZ R182, R208, R176.reuse ;  /* 0x000000b0d0b67220 */ /* 0x080fe20000410000 */
[C---:B------:R-:W-:Y:S01]  /*80d0*/  FFMA.FTZ R180, R209.reuse, R176, R180 ;  /* 0x000000b0d1b47223 */ /* 0x040fe200000100b4 */
[----:B------:R-:W-:Y:S01]  /*80e0*/  FADD.FTZ R183, RZ, R183 ;  /* 0x000000b7ffb77221 */ /* 0x000fe20000010000 */
[----:B------:R-:W-:Y:S01]  /*80f0*/  FADD.FTZ R178, RZ, R178 ;  /* 0x000000b2ffb27221 */ /* 0x000fe20000010000 */
[----:B------:R-:W-:Y:S01]  /*8100*/  FFMA.FTZ R185, R209, R174, -R182 ;  /* 0x000000aed1b97223 */ /* 0x000fe200000108b6 */
[----:B0-----:R-:W-:Y:S01]  /*8110*/  FMUL.FTZ R190, R206, R177 ;  /* 0x000000b1cebe7220 */ /* 0x001fe20000410000 */
[----:B------:R0:W-:Y:S01]  /*8120*/  STS [R157+0x10f4], R232 ;  /* 0x0010f4e89d007388 */ /* 0x0001e20000000800 */
[----:B------:R-:W-:Y:S01]  /*8130*/  FADD.FTZ R180, R183, R180 ;  /* 0x000000b4b7b47221 */ /* 0x000fe20000010000 */
[----:B------:R-:W-:Y:S01]  /*8140*/  FMUL.FTZ R181, R149, R123 ;  /* 0x0000007b95b57220 */ /* 0x000fe20000410000 */
[-C--:B------:R-:W-:Y:S01]  /*8150*/  FFMA.FTZ R183, R207, R179.reuse, R190 ;  /* 0x000000b3cfb77223 */ /* 0x080fe200000100be */
[----:B------:R-:W-:Y:S01]  /*8160*/  FADD.FTZ R185, R178, R185 ;  /* 0x000000b9b2b97221 */ /* 0x000fe20000010000 */
[-C--:B------:R-:W-:Y:S01]  /*8170*/  FMUL.FTZ R178, R197, R128.reuse ;  /* 0x00000080c5b27220 */ /* 0x080fe20000410000 */
[----:B------:R-:W-:Y:S01]  /*8180*/  FMUL.FTZ R182, R206, R179 ;  /* 0x000000b3ceb67220 */ /* 0x000fe20000410000 */
[----:B------:R-:W-:Y:S01]  /*8190*/  FADD.FTZ R183, R180, R183 ;  /* 0x000000b7b4b77221 */ /* 0x000fe20000010000 */
[----:B------:R-:W-:Y:S01]  /*81a0*/  FMUL.FTZ R180, R171, R128 ;  /* 0x00000080abb47220 */ /* 0x000fe20000410000 */
[----:B------:R-:W-:Y:S01]  /*81b0*/  FMUL.FTZ R190, R97, R178 ;  /* 0x000000b261be7220 */ /* 0x000fe20000410000 */
[----:B0-----:R-:W-:Y:S01]  /*81c0*/  FMUL.FTZ R232, R4, R229 ;  /* 0x000000e504e87220 */ /* 0x001fe20000410000 */
[----:B------:R-:W-:Y:S01]  /*81d0*/  FMUL.FTZ R189, R146, R123 ;  /* 0x0000007b92bd7220 */ /* 0x000fe20000410000 */
[----:B------:R-:W-:Y:S01]  /*81e0*/  FFMA.FTZ R182, R207, R177, -R182 ;  /* 0x000000b1cfb67223 */ /* 0x000fe200000108b6 */
[-C--:B------:R-:W-:Y:S01]  /*81f0*/  FMUL.FTZ R187, R97, R180.reuse ;  /* 0x000000b461bb7220 */ /* 0x080fe20000410000 */
[----:B------:R-:W-:Y:S01]  /*8200*/  FFMA.FTZ R190, R205, R180, R190 ;  /* 0x000000b4cdbe7223 */ /* 0x000fe200000100be */
[----:B------:R0:W-:Y:S01]  /*8210*/  STS [R157+0x10e4], R232 ;  /* 0x0010e4e89d007388 */ /* 0x0001e20000000800 */
[----:B------:R-:W-:Y:S01]  /*8220*/  FADD.FTZ R182, R185, R182 ;  /* 0x000000b6b9b67221 */ /* 0x000fe20000010000 */
[----:B------:R-:W-:Y:S01]  /*8230*/  FFMA.FTZ R187, R205, R178, -R187 ;  /* 0x000000b2cdbb7223 */ /* 0x000fe200000108bb */
[----:B------:R-:W-:Y:S01]  /*8240*/  FADD.FTZ R183, R183, R190 ;  /* 0x000000beb7b77221 */ /* 0x000fe20000010000 */
[----:B------:R-:W-:Y:S01]  /*8250*/  FMUL.FTZ R190, R210, R181 ;  /* 0x000000b5d2be7220 */ /* 0x000fe20000410000 */
[----:B------:R-:W-:Y:S01]  /*8260*/  FMUL.FTZ R185, R148, R125 ;  /* 0x0000007d94b97220 */ /* 0x000fe20000410000 */
[----:B------:R-:W-:Y:S01]  /*8270*/  FADD.FTZ R182, R182, R187 ;  /* 0x000000bbb6b67221 */ /* 0x000fe20000010000 */
[-C--:B------:R-:W-:Y:S01]  /*8280*/  FMUL.FTZ R238, R198, R126.reuse ;  /* 0x0000007ec6ee7220 */ /* 0x080fe20000410000 */
[----:B------:R-:W-:Y:S01]  /*8290*/  FFMA.FTZ R242, R211, R189, -R190 ;  /* 0x000000bdd3f27223 */ /* 0x000fe200000108be */
[----:B------:R-:W-:Y:S01]  /*82a0*/  FMUL.FTZ R187, R95, R185 ;  /* 0x000000b95fbb7220 */ /* 0x000fe20000410000 */
[C---:B0-----:R-:W-:Y:S01]  /*82b0*/  FMUL.FTZ R232, R14.reuse, R181 ;  /* 0x000000b50ee87220 */ /* 0x041fe20000410000 */
[----:B------:R-:W-:Y:S01]  /*82c0*/  FMUL.FTZ R236, R169, R126 ;  /* 0x0000007ea9ec7220 */ /* 0x000fe20000410000 */
[----:B------:R-:W-:Y:S01]  /*82d0*/  FMUL.FTZ R244, R14, R189 ;  /* 0x000000bd0ef47220 */ /* 0x000fe20000410000 */
[----:B------:R-:W-:Y:S01]  /*82e0*/  FFMA.FTZ R77, R220, R160, -R77 ;  /* 0x000000a0dc4d7223 */ /* 0x000fe2000001084d */
[----:B------:R-:W-:Y:S01]  /*82f0*/  FMUL.FTZ R160, R222, R229 ;  /* 0x000000e5dea07220 */ /* 0x000fe20000410000 */
[----:B------:R0:W-:Y:S01]  /*8300*/  STS [R157+0x10b0], R232 ;  /* 0x0010b0e89d007388 */ /* 0x0001e20000000800 */
[C---:B------:R-:W-:Y:S01]  /*8310*/  FMUL.FTZ R180, R19.reuse, R180 ;  /* 0x000000b413b47220 */ /* 0x040fe20000410000 */
[----:B------:R-:W-:Y:S01]  /*8320*/  FMUL.FTZ R178, R19, R178 ;  /* 0x000000b213b27220 */ /* 0x000fe20000410000 */
[----:B------:R-:W-:Y:S01]  /*8330*/  FFMA.FTZ R160, R223, R193, R160 ;  /* 0x000000c1dfa07223 */ /* 0x000fe200000100a0 */
[C---:B------:R-:W-:Y:S01]  /*8340*/  FMUL.FTZ R176, R17.reuse, R176 ;  /* 0x000000b011b07220 */ /* 0x040fe20000410000 */
[----:B------:R-:W-:Y:S01]  /*8350*/  FMUL.FTZ R174, R17, R174 ;  /* 0x000000ae11ae7220 */ /* 0x000fe20000410000 */
[----:B------:R-:W-:Y:S01]  /*8360*/  FFMA.FTZ R79, R218, R231, -R79 ;  /* 0x000000e7da4f7223 */ /* 0x000fe2000001084f */
[----:B------:R-:W-:Y:S01]  /*8370*/  STS [R157+0x10b4], R244 ;  /* 0x0010b4f49d007388 */ /* 0x000fe20000000800 */
[----:B------:R-:W-:Y:S01]  /*8380*/  FFMA.FTZ R84, R233, UR12, R84 ;  /* 0x0000000ce9547c23 */ /* 0x000fe20008010054 */
[----:B------:R-:W-:Y:S01]  /*8390*/  IADD3 R235, PT, PT, R98, 0x120, RZ ;  /* 0x0000012062eb7810 */ /* 0x000fe20007ffe0ff */
[----:B0-----:R-:W-:Y:S01]  /*83a0*/  FMUL.FTZ R232, R210, R189 ;  /* 0x000000bdd2e87220 */ /* 0x001fe20000410000 */
[----:B------:R-:W-:Y:S01]  /*83b0*/  FMUL.FTZ R189, R2, R236 ;  /* 0x000000ec02bd7220 */ /* 0x000fe20000410000 */
[----:B------:R0:W-:Y:S01]  /*83c0*/  STS [R157+0x1098], R180 ;  /* 0x001098b49d007388 */ /* 0x0001e20000000800 */
[C---:B------:R-:W-:Y:S01]  /*83d0*/  IADD3 R233, PT, PT, R98.reuse, 0x160, RZ ;  /* 0x0000016062e97810 */ /* 0x040fe20007ffe0ff */
[----:B------:R-:W-:Y:S01]  /*83e0*/  FFMA.FTZ R240, R211, R181, R232 ;  /* 0x000000b5d3f07223 */ /* 0x000fe200000100e8 */
[----:B------:R-:W-:Y:S01]  /*83f0*/  FMUL.FTZ R181, R151, R125 ;  /* 0x0000007d97b57220 */ /* 0x000fe20000410000 */
[----:B------:R-:W-:Y:S01]  /*8400*/  FFMA.FTZ R189, R91, R238, -R189 ;  /* 0x000000ee5bbd7223 */ /* 0x000fe200000108bd */
[----:B------:R-:W-:Y:S01]  /*8410*/  STS [R157+0x109c], R178 ;  /* 0x00109cb29d007388 */ /* 0x000fe20000000800 */
[----:B------:R-:W-:Y:S01]  /*8420*/  IADD3 R231, PT, PT, R98, 0x1a0, RZ ;  /* 0x000001a062e77810 */ /* 0x000fe20007ffe0ff */
[-C--:B------:R-:W-:Y:S01]  /*8430*/  FMUL.FTZ R232, R95, R181.reuse ;  /* 0x000000b55fe87220 */ /* 0x080fe20000410000 */
[C---:B------:R-:W-:Y:S01]  /*8440*/  FFMA.FTZ R190, R96.reuse, R181, R187 ;  /* 0x000000b560be7223 */ /* 0x040fe200000100bb */
[----:B------:R-:W-:Y:S01]  /*8450*/  STS [R157+0x1088], R176 ;  /* 0x001088b09d007388 */ /* 0x000fe20000000800 */
[----:B0-----:R-:W-:Y:S01]  /*8460*/  LEA.HI R180, R251, R98, RZ, 0x1b ;  /* 0x00000062fbb47211 */ /* 0x001fe200078fd8ff */
[----:B------:R-:W-:Y:S01]  /*8470*/  FFMA.FTZ R187, R96, R185, -R232 ;  /* 0x000000b960bb7223 */ /* 0x000fe200000108e8 */
[-C--:B------:R-:W-:Y:S01]  /*8480*/  FMUL.FTZ R232, R2, R238.reuse ;  /* 0x000000ee02e87220 */ /* 0x080fe20000410000 */
[----:B------:R-:W-:Y:S01]  /*8490*/  FADD.FTZ R183, R183, R190 ;  /* 0x000000beb7b77221 */ /* 0x000fe20000010000 */
[----:B------:R-:W-:Y:S01]  /*84a0*/  FMUL.FTZ R238, R13, R238 ;  /* 0x000000ee0dee7220 */ /* 0x000fe20000410000 */
[----:B------:R-:W-:Y:S01]  /*84b0*/  FADD.FTZ R182, R182, R187 ;  /* 0x000000bbb6b67221 */ /* 0x000fe20000010000 */
[-C--:B------:R-:W-:Y:S01]  /*84c0*/  FFMA.FTZ R232, R91, R236.reuse, R232 ;  /* 0x000000ec5be87223 */ /* 0x080fe200000100e8 */
        /* <DEDUP_REMOVED lines=20> */
[----:B------:R-:W-:Y:S01]  /*8610*/  IADD3 R189, PT, PT, R98, 0x2e0, RZ ;  /* 0x000002e062bd7810 */ /* 0x000fe20007ffe0ff */
[----:B------:R1:W-:Y:S01]  /*8620*/  STS [R157+0x10a0], R182 ;  /* 0x0010a0b69d007388 */ /* 0x0003e20000000800 */
        /* <DEDUP_REMOVED lines=8> */
[-C--:B------:R-:W-:Y:S01]  /*86b0*/  LEA.HI R190, R189, R98.reuse, RZ, 0x1b ;  /* 0x00000062bdbe7211 */ /* 0x080fe200078fd8ff */
[----:B------:R-:W-:Y:S01]  /*86c0*/  FADD.FTZ R183, R183, R160 ;  /* 0x000000a0b7b77221 */ /* 0x000fe20000010000 */
[----:B------:R-:W-:Y:S01]  /*86d0*/  LEA.HI R189, R243, R98, RZ, 0x1b ;  /* 0x00000062f3bd7211 */ /* 0x000fe200078fd8ff */
[----:B------:R-:W-:Y:S01]  /*86e0*/  STS [R157+0x1080], R150 ;  /* 0x001080969d007388 */ /* 0x000fe20000000800 */
[----:B------:R-:W-:Y:S01]  /*86f0*/  LEA R243, R111, -R94, 0x1 ;  /* 0x8000005e6ff37211 */ /* 0x000fe200078e08ff */
[----:B------:R-:W-:Y:S01]  /*8700*/  FADD.FTZ R230, R183, R230 ;  /* 0x000000e6b7e67221 */ /* 0x000fe20000010000 */
[----:B------:R-:W-:Y:S01]  /*8710*/  FADD.FTZ R77, R77, R162 ;  /* 0x000000a24d4d7221 */ /* 0x000fe20000010000 */
[----:B------:R0:W-:Y:S01]  /*8720*/  STS [R157+0x1084], R152 ;  /* 0x001084989d007388 */ /* 0x0001e20000000800 */
[----:B------:R-:W-:Y:S01]  /*8730*/  FMUL.FTZ R94, R200, UR32 ;  /* 0x00000020c85e7c20 */ /* 0x000fe20008410000 */
[----:B------:R-:W-:Y:S01]  /*8740*/  FADD.FTZ R159, R230, R159 ;  /* 0x0000009fe69f7221 */ /* 0x000fe20000010000 */
[----:B------:R-:W-:Y:S01]  /*8750*/  ISETP.GE.AND P1, PT, R243, 0x1, PT ;  /* 0x00000001f300780c */ /* 0x000fe20003f26270 */
[----:B------:R-:W-:Y:S01]  /*8760*/  FADD.FTZ R192, R77, R192 ;  /* 0x000000c04dc07221 */ /* 0x000fe20000010000 */
[-C--:B-1----:R-:W-:Y:S01]  /*8770*/  LEA.HI R182, R247, R98.reuse, RZ, 0x1b ;  /* 0x00000062f7b67211 */ /* 0x082fe200078fd8ff */
[----:B------:R-:W-:Y:S01]  /*8780*/  FADD.FTZ R76, R159, R170 ;  /* 0x000000aa9f4c7221 */ /* 0x000fe20000010000 */
[C---:B------:R-:W-:Y:S01]  /*8790*/  IADD3 R159, PT, PT, R98.reuse, 0x380, RZ ;  /* 0x00000380629f7810 */ /* 0x040fe20007ffe0ff */
[----:B------:R-:W-:Y:S01]  /*87a0*/  FFMA.FTZ R247, R163, UR12, R94 ;  /* 0x0000000ca3f77c23 */ /* 0x000fe2000801005e */
[----:B------:R-:W-:Y:S01]  /*87b0*/  FMUL.FTZ R94, R167, UR32 ;  /* 0x00000020a75e7c20 */ /* 0x000fe20008410000 */
[----:B0-----:R-:W-:Y:S01]  /*87c0*/  IADD3 R157, PT, PT, R98, 0x3e0, RZ ;  /* 0x000003e0629d7810 */ /* 0x001fe20007ffe0ff */
[----:B------:R-:W-:Y:S01]  /*87d0*/  FADD.FTZ R203, R192, R203 ;  /* 0x000000cbc0cb7221 */ /* 0x000fe20000010000 */
[-C--:B------:R-:W-:Y:S01]  /*87e0*/  LEA.HI R176, R159, R98.reuse, RZ, 0x1b ;  /* 0x000000629fb07211 */ /* 0x080fe200078fd8ff */
[----:B------:R-:W-:Y:S01]  /*87f0*/  FFMA.FTZ R78, R99, R201, R234 ;  /* 0x000000c9634e7223 */ /* 0x000fe200000100ea */
[-C--:B------:R-:W-:Y:S01]  /*8800*/  LEA.HI R246, R157, R98.reuse, RZ, 0x1b ;  /* 0x000000629df67211 */ /* 0x080fe200078fd8ff */
[----:B------:R-:W-:Y:S01]  /*8810*/  FMUL.FTZ R157, R163, UR32 ;  /* 0x00000020a39d7c20 */ /* 0x000fe20008410000 */
[----:B------:R-:W-:Y:S01]  /*8820*/  IADD3 R173, PT, PT, R98, 0x40, RZ ;  /* 0x0000004062ad7810 */ /* 0x000fe20007ffe0ff */
[----:B------:R-:W-:Y:S01]  /*8830*/  FMUL.FTZ R159, R158, UR32 ;  /* 0x000000209e9f7c20 */ /* 0x000fe20008410000 */
[----:B------:R-:W-:Y:S01]  /*8840*/  IADD3 R177, PT, PT, R98, 0xc0, RZ ;  /* 0x000000c062b17810 */ /* 0x000fe20007ffe0ff */
[----:B------:R-:W-:Y:S01]  /*8850*/  FFMA.FTZ R248, R200, UR12, -R157 ;  /* 0x0000000cc8f87c23 */ /* 0x000fe2000801089d */
[----:B------:R-:W-:Y:S01]  /*8860*/  FMUL.FTZ R157, R165, UR32 ;  /* 0x00000020a59d7c20 */ /* 0x000fe20008410000 */
[C---:B------:R-:W-:Y:S01]  /*8870*/  IADD3 R179, PT, PT, R98.reuse, 0x100, RZ ;  /* 0x0000010062b37810 */ /* 0x040fe20007ffe0ff */
[----:B------:R-:W-:Y:S01]  /*8880*/  FADD.FTZ R77, R203, R204 ;  /* 0x000000cccb4d7221 */ /* 0x000fe20000010000 */
[----:B------:R-:W-:Y:S01]  /*8890*/  IADD3 R183, PT, PT, R98, 0x180, RZ ;  /* 0x0000018062b77810 */ /* 0x000fe20007ffe0ff */
[----:B------:R-:W-:Y:S01]  /*88a0*/  FFMA.FTZ R174, R184, UR12, -R157 ;  /* 0x0000000cb8ae7c23 */ /* 0x000fe2000801089d */
[----:B------:R-:W-:Y:S01]  /*88b0*/  FMUL.FTZ R157, R151, UR32 ;  /* 0x00000020979d7c20 */ /* 0x000fe20008410000 */
[----:B------:R-:W-:Y:S01]  /*88c0*/  IADD3 R187, PT, PT, R98, 0x2a0, RZ ;  /* 0x000002a062bb7810 */ /* 0x000fe20007ffe0ff */
[----:B------:R-:W-:Y:S01]  /*88d0*/  FFMA.FTZ R244, R186, UR12, -R159 ;  /* 0x0000000cbaf47c23 */ /* 0x000fe2000801089f */
[-C--:B------:R-:W-:Y:S01]  /*88e0*/  LEA.HI R234, R181, R98.reuse, RZ, 0x1b ;  /* 0x00000062b5ea7211 */ /* 0x080fe200078fd8ff */
[----:B------:R-:W-:Y:S01]  /*88f0*/  FFMA.FTZ R181, R199, UR12, -R94 ;  /* 0x0000000cc7b57c23 */ /* 0x000fe2000801085e */
[----:B------:R-:W-:Y:S01]  /*8900*/  IADD3 R175, PT, PT, R98, 0x80, RZ ;  /* 0x0000008062af7810 */ /* 0x000fe20007ffe0ff */
[----:B------:R-:W-:Y:S01]  /*8910*/  FFMA.FTZ R164, R148, UR12, -R157 ;  /* 0x0000000c94a47c23 */ /* 0x000fe2000801089d */
[----:B------:R-:W-:Y:S01]  /*8920*/  IADD3 R185, PT, PT, R98, 0x1c0, RZ ;  /* 0x000001c062b97810 */ /* 0x000fe20007ffe0ff */
[----:B------:R-:W-:Y:S01]  /*8930*/  FMUL.FTZ R94, R148, UR32 ;  /* 0x00000020945e7c20 */ /* 0x000fe20008410000 */
[-C--:B------:R-:W-:Y:S01]  /*8940*/  LEA.HI R242, R173, R98.reuse, RZ, 0x1b ;  /* 0x00000062adf27211 */ /* 0x080fe200078fd8ff */
        /* <DEDUP_REMOVED lines=9> */
[C---:B------:R-:W-:Y:S01]  /*89e0*/  IADD3 R229, PT, PT, R98.reuse, 0x1e0, RZ ;  /* 0x000001e062e57810 */ /* 0x040fe20007ffe0ff */
[----:B------:R-:W-:Y:S01]  /*89f0*/  FMUL.FTZ R170, R199, UR32 ;  /* 0x00000020c7aa7c20 */ /* 0x000fe20008410000 */
[C---:B------:R-:W-:Y:S01]  /*8a00*/  IADD3 R204, PT, PT, R98.reuse, 0x200, RZ ;  /* 0x0000020062cc7810 */ /* 0x040fe20007ffe0ff */
[----:B------:R-:W-:Y:S01]  /*8a10*/  FMUL.FTZ R179, R149, UR32 ;  /* 0x0000002095b37c20 */ /* 0x000fe20008410000 */
[----:B------:R-:W-:Y:S01]  /*8a20*/  IADD3 R203, PT, PT, R98, 0x220, RZ ;  /* 0x0000022062cb7810 */ /* 0x000fe20007ffe0ff */
[----:B------:R-:W-:Y:S01]  /*8a30*/  FMUL.FTZ R168, R146, UR32 ;  /* 0x0000002092a87c20 */ /* 0x000fe20008410000 */
[C---:B------:R-:W-:Y:S01]  /*8a40*/  IADD3 R201, PT, PT, R98.reuse, 0x240, RZ ;  /* 0x0000024062c97810 */ /* 0x040fe20007ffe0ff */
[----:B------:R-:W-:Y:S01]  /*8a50*/  FMUL.FTZ R177, R169, UR32 ;  /* 0x00000020a9b17c20 */ /* 0x000fe20008410000 */
[----:B------:R-:W-:Y:S01]  /*8a60*/  IADD3 R195, PT, PT, R98, 0x260, RZ ;  /* 0x0000026062c37810 */ /* 0x000fe20007ffe0ff */
[----:B------:R-:W-:Y:S01]  /*8a70*/  FMUL.FTZ R166, R198, UR32 ;  /* 0x00000020c6a67c20 */ /* 0x000fe20008410000 */
[C---:B------:R-:W-:Y:S01]  /*8a80*/  IADD3 R193, PT, PT, R98.reuse, 0x280, RZ ;  /* 0x0000028062c17810 */ /* 0x040fe20007ffe0ff */
[----:B------:R-:W-:Y:S01]  /*8a90*/  FMUL.FTZ R162, R171, UR32 ;  /* 0x00000020aba27c20 */ /* 0x000fe20008410000 */
[C---:B------:R-:W-:Y:S01]  /*8aa0*/  IADD3 R191, PT, PT, R98.reuse, 0x2c0, RZ ;  /* 0x000002c062bf7810 */ /* 0x040fe20007ffe0ff */
[----:B------:R-:W-:Y:S01]  /*8ab0*/  FMUL.FTZ R160, R197, UR32 ;  /* 0x00000020c5a07c20 */ /* 0x000fe20008410000 */
[C---:B------:R-:W-:Y:S01]  /*8ac0*/  IADD3 R178, PT, PT, R98.reuse, 0x360, RZ ;  /* 0x0000036062b27810 */ /* 0x040fe20007ffe0ff */
[----:B------:R-:W-:Y:S01]  /*8ad0*/  FMUL.FTZ R173, R153, UR32 ;  /* 0x0000002099ad7c20 */ /* 0x000fe20008410000 */
[----:B------:R-:W-:Y:S01]  /*8ae0*/  IADD3 R79, PT, PT, R98, 0x3a0, RZ ;  /* 0x000003a0624f7810 */ /* 0x000fe20007ffe0ff */
[----:B------:R-:W-:Y:S01]  /*8af0*/  FMUL.FTZ R152, R194, UR32 ;  /* 0x00000020c2987c20 */ /* 0x000fe20008410000 */
[----:B------:R-:W-:Y:S01]  /*8b00*/  FMUL.FTZ R159, R154, UR32 ;  /* 0x000000209a9f7c20 */ /* 0x000fe20008410000 */
[----:B------:R-:W-:Y:S01]  /*8b10*/  FMUL.FTZ R251, R196, UR32 ;  /* 0x00000020c4fb7c20 */ /* 0x000fe20008410000 */
[C---:B------:R-:W-:Y:S01]  /*8b20*/  FMUL.FTZ R250, R86.reuse, UR32 ;  /* 0x0000002056fa7c20 */ /* 0x040fe20008410000 */
[-C--:B------:R-:W-:Y:S01]  /*8b30*/  LEA.HI R240, R175, R98.reuse, RZ, 0x1b ;  /* 0x00000062aff07211 */ /* 0x080fe200078fd8ff */
[----:B------:R-:W-:Y:S01]  /*8b40*/  FFMA.FTZ R175, R151, UR12, R94 ;  /* 0x0000000c97af7c23 */ /* 0x000fe2000801005e */
[-C--:B------:R-:W-:Y:S01]  /*8b50*/  LEA.HI R230, R185, R98.reuse, RZ, 0x1b ;  /* 0x00000062b9e67211 */ /* 0x080fe200078fd8ff */
[----:B------:R-:W-:Y:S01]  /*8b60*/  FFMA.FTZ R185, R165, UR12, R150 ;  /* 0x0000000ca5b97c23 */ /* 0x000fe20008010096 */
        /* <DEDUP_REMOVED lines=27> */
[----:B------:R-:W-:Y:S01]  /*8d20*/  LEA.HI R79, R79, R98, RZ, 0x1b ;  /* 0x000000624f4f7211 */ /* 0x000fe200078fd8ff */
[----:B------:R-:W-:Y:S01]  /*8d30*/  FFMA.FTZ R150, R154, UR12, R251 ;  /* 0x0000000c9a967c23 */ /* 0x000fe200080100fb */
[----:B------:R-:W-:Y:S01]  /*8d40*/  BAR.SYNC.DEFER_BLOCKING 0x0 ;  /* 0x0000000000007b1d */ /* 0x000fe20000010000 */
[----:B------:R-:W-:Y:S01]  /*8d50*/  ISETP.GE.AND P2, PT, R243, 0x21, PT ;  /* 0x00000021f300780c */ /* 0x000fe20003f46270 */
[----:B------:R-:W-:-:S04]  /*8d60*/  FFMA.FTZ R157, R155, UR12, R250 ;  /* 0x0000000c9b9d7c23 */ /* 0x000fc800080100fa */
[----:B------:R-:W-:Y:S08]  /*8d70*/  @!P1 BRA `(.L_x_14721) ;  /* 0x0000000000109947 */ /* 0x000ff00003800000 */
[----:B------:R-:W-:-:S04]  /*8d80*/  LEA.HI R250, R98, R98, RZ, 0x1b ;  /* 0x0000006262fa7211 */ /* 0x000fc800078fd8ff */
[----:B------:R-:W-:-:S05]  /*8d90*/  LEA R250, R250, UR10, 0x2 ;  /* 0x0000000afafa7c11 */ /* 0x000fca000f8e10ff */
[----:B------:R-:W0:Y:S04]  /*8da0*/  LDS R251, [R250+0x1080] ;  /* 0x00108000fafb7984 */ /* 0x000e280000000800 */
[----:B0-----:R0:W-:Y:S02]  /*8db0*/  REDG.E.ADD.F32.FTZ.RN.STRONG.GPU desc[UR14][R92.64], R251 ;  /* 0x000000fb5c0079a6 */ /* 0x0011e4000c12f30e */
.L_x_14721:
[----:B------:R-:W-:Y:S05]  /*8dc0*/  BSYNC.RECONVERGENT B0 ;  /* 0x0000000000007941 */ /* 0x000fea0003800200 */
.L_x_14720:
[----:B------:R-:W1:Y:S01]  /*8dd0*/  LDS R249, [R249+0x1100] ;  /* 0x00110000f9f97984 */ /* 0x000e620000000800 */
[----:B------:R-:W-:Y:S04]  /*8de0*/  BSSY.RECONVERGENT B0, `(.L_x_14722) ;  /* 0x0000003000007945 */ /* 0x000fe80003800200 */
[----:B------:R-:W-:Y:S05]  /*8df0*/  @!P2 BRA `(.L_x_14723) ;  /* 0x000000000004a947 */ /* 0x000fea0003800000 */
[----:B-1----:R2:W-:Y:S02]  /*8e00*/  REDG.E.ADD.F32.FTZ.RN.STRONG.GPU desc[UR14][R92.64+0x80], R249 ;  /* 0x000080f95c0079a6 */ /* 0x0025e4000c12f30e */
.L_x_14723:
[----:B------:R-:W-:Y:S05]  /*8e10*/  BSYNC.RECONVERGENT B0 ;  /* 0x0000000000007941 */ /* 0x000fea0003800200 */
.L_x_14722:
        /* <DEDUP_REMOVED lines=12> */
.L_x_14725:
[----:B------:R-:W-:Y:S05]  /*8ee0*/  BSYNC.RECONVERGENT B0 ;  /* 0x0000000000007941 */ /* 0x000fea0003800200 */
.L_x_14724:
[----:B--23--:R2:W3:Y:S01]  /*8ef0*/  LDS R241, [R249+0x1200] ;  /* 0x00120000f9f17984 */ /* 0x00c4e20000000800 */
[----:B------:R-:W-:Y:S01]  /*8f00*/  BSSY.RECONVERGENT B0, `(.L_x_14726) ;  /* 0x0000004000007945 */ /* 0x000fe20003800200 */
[----:B------:R-:W-:-:S03]  /*8f10*/  LEA R240, R240, UR10, 0x2 ;  /* 0x0000000af0f07c11 */ /* 0x000fc6000f8e10ff */
[----:B------:R-:W-:Y:S05]  /*8f20*/  @!P1 BRA `(.L_x_14727) ;  /* 0x0000000000049947 */ /* 0x000fea0003800000 */
[----:B---3--:R4:W-:Y:S02]  /*8f30*/  REDG.E.ADD.F32.FTZ.RN.STRONG.GPU desc[UR14][R92.64+0x180], R241 ;  /* 0x000180f15c0079a6 */ /* 0x0089e4000c12f30e */
.L_x_14727:
[----:B------:R-:W-:Y:S05]  /*8f40*/  BSYNC.RECONVERGENT B0 ;  /* 0x0000000000007941 */ /* 0x000fea0003800200 */
.L_x_14726:
[----:B---34-:R-:W-:Y:S01]  /*8f50*/  LEA R241, R239, UR10, 0x2 ;  /* 0x0000000aeff17c11 */ /* 0x018fe2000f8e10ff */
[----:B------:R-:W-:Y:S01]  /*8f60*/  BSSY.RECONVERGENT B0, `(.L_x_14728) ;  /* 0x0000004000007945 */ /* 0x000fe20003800200 */
[----:B------:R3:W4:Y:S03]  /*8f70*/  LDS R239, [R240+0x1280] ;  /* 0x00128000f0ef7984 */ /* 0x0007260000000800 */
[----:B------:R-:W-:Y:S05]  /*8f80*/  @!P2 BRA `(.L_x_14729) ;  /* 0x000000000004a947 */ /* 0x000fea0003800000 */
[----:B----4-:R4:W-:Y:S02]  /*8f90*/  REDG.E.ADD.F32.FTZ.RN.STRONG.GPU desc[UR14][R92.64+0x200], R239 ;  /* 0x000200ef5c0079a6 */ /* 0x0109e4000c12f30e */
.L_x_14729:
[----:B------:R-:W-:Y:S05]  /*8fa0*/  BSYNC.RECONVERGENT B0 ;  /* 0x0000000000007941 */ /* 0x000fea0003800200 */
.L_x_14728:
[----:B----4-:R4:W0:Y:S01]  /*8fb0*/  LDS R239, [R241+0x1300] ;  /* 0x00130000f1ef7984 */ /* 0x0108220000000800 */
[----:B------:R-:W-:Y:S01]  /*8fc0*/  BSSY.RECONVERGENT B0, `(.L_x_14730) ;  /* 0x0000004000007945 */ /* 0x000fe20003800200 */
[----:B------:R-:W-:-:S03]  /*8fd0*/  LEA R238, R238, UR10, 0x2 ;  /* 0x0000000aeeee7c11 */ /* 0x000fc6000f8e10ff */
[----:B------:R-:W-:Y:S05]  /*8fe0*/  @!P3 BRA `(.L_x_14731) ;  /* 0x000000000004b947 */ /* 0x000fea0003800000 */
[----:B0-----:R0:W-:Y:S02]  /*8ff0*/  REDG.E.ADD.F32.FTZ.RN.STRONG.GPU desc[UR14][R92.64+0x280], R239 ;  /* 0x000280ef5c0079a6 */ /* 0x0011e4000c12f30e */
.L_x_14731:
[----:B------:R-:W-:Y:S05]  /*9000*/  BSYNC.RECONVERGENT B0 ;  /* 0x0000000000007941 */ /* 0x000fea0003800200 */
.L_x_14730:
[----:B0-----:R-:W-:Y:S01]  /*9010*/  LEA R239, R237, UR10, 0x2 ;  /* 0x0000000aedef7c11 */ /* 0x001fe2000f8e10ff */
[----:B------:R-:W-:Y:S01]  /*9020*/  BSSY.RECONVERGENT B0, `(.L_x_14732) ;  /* 0x0000004000007945 */ /* 0x000fe20003800200 */
[----:B------:R0:W0:Y:S03]  /*9030*/  LDS R237, [R238+0x1380] ;  /* 0x00138000eeed7984 */ /* 0x0000260000000800 */
[----:B------:R-:W-:Y:S05]  /*9040*/  @!P4 BRA `(.L_x_14733) ;  /* 0x000000000004c947 */ /* 0x000fea0003800000 */
[----:B0-----:R0:W-:Y:S02]  /*9050*/  REDG.E.ADD.F32.FTZ.RN.STRONG.GPU desc[UR14][R92.64+0x300], R237 ;  /* 0x000300ed5c0079a6 */ /* 0x0011e4000c12f30e */
.L_x_14733:
[----:B------:R-:W-:Y:S05]  /*9060*/  BSYNC.RECONVERGENT B0 ;  /* 0x0000000000007941 */ /* 0x000fea0003800200 */
.L_x_14732:
[----:B0-----:R0:W0:Y:S01]  /*9070*/  LDS R237, [R239+0x1400] ;  /* 0x00140000efed7984 */ /* 0x0010220000000800 */
[----:B------:R-:W-:Y:S04]  /*9080*/  BSSY.RECONVERGENT B0, `(.L_x_14734) ;  /* 0x0000003000007945 */ /* 0x000fe80003800200 */
[----:B------:R-:W-:Y:S05]  /*9090*/  @!P5 BRA `(.L_x_14735) ;  /* 0x000000000004d947 */ /* 0x000fea0003800000 */
[----:B0-----:R0:W-:Y:S02]  /*90a0*/  REDG.E.ADD.F32.FTZ.RN.STRONG.GPU desc[UR14][R92.64+0x380], R237 ;  /* 0x000380ed5c0079a6 */ /* 0x0011e4000c12f30e */
.L_x_14735:
[----:B------:R-:W-:Y:S05]  /*90b0*/  BSYNC.RECONVERGENT B0 ;  /* 0x0000000000007941 */ /* 0x000fea0003800200 */
.L_x_14734:
        /* <DEDUP_REMOVED lines=12> */
.L_x_14737:
[----:B------:R-:W-:Y:S05]  /*9180*/  BSYNC.RECONVERGENT B0 ;  /* 0x0000000000007941 */ /* 0x000fea0003800200 */
.L_x_14736:
[----:B0-----:R0:W0:Y:S01]  /*9190*/  LDS R235, [R237+0x1500] ;  /* 0x00150000edeb7984 */ /* 0x0010220000000800 */
[----:B------:R-:W-:Y:S01]  /*91a0*/  BSSY.RECONVERGENT B0, `(.L_x_14738) ;  /* 0x0000004000007945 */ /* 0x000fe20003800200 */
[----:B------:R-:W-:-:S03]  /*91b0*/  LEA R234, R234, UR10, 0x2 ;  /* 0x0000000aeaea7c11 */ /* 0x000fc6000f8e10ff */
[----:B------:R-:W-:Y:S05]  /*91c0*/  @!P1 BRA `(.L_x_14739) ;  /* 0x0000000000049947 */ /* 0x000fea0003800000 */
[----:B0-----:R0:W-:Y:S02]  /*91d0*/  REDG.E.ADD.F32.FTZ.RN.STRONG.GPU desc[UR14][R92.64+0x480], R235 ;  /* 0x000480eb5c0079a6 */ /* 0x0011e4000c12f30e */
.L_x_14739:
[----:B------:R-:W-:Y:S05]  /*91e0*/  BSYNC.RECONVERGENT B0 ;  /* 0x0000000000007941 */ /* 0x000fea0003800200 */
.L_x_14738:
[----:B0-----:R-:W-:Y:S01]  /*91f0*/  LEA R235, R233, UR10, 0x2 ;  /* 0x0000000ae9eb7c11 */ /* 0x001fe2000f8e10ff */
[----:B------:R-:W-:Y:S01]  /*9200*/  BSSY.RECONVERGENT B0, `(.L_x_14740) ;  /* 0x0000004000007945 */ /* 0x000fe20003800200 */
[----:B------:R0:W0:Y:S03]  /*9210*/  LDS R233, [R234+0x1580] ;  /* 0x00158000eae97984 */ /* 0x0000260000000800 */
[----:B------:R-:W-:Y:S05]  /*9220*/  @!P2 BRA `(.L_x_14741) ;  /* 0x000000000004a947 */ /* 0x000fea0003800000 */
[----:B0-----:R0:W-:Y:S02]  /*9230*/  REDG.E.ADD.F32.FTZ.RN.STRONG.GPU desc[UR14][R92.64+0x500], R233 ;  /* 0x000500e95c0079a6 */ /* 0x0011e4000c12f30e */
.L_x_14741:
[----:B------:R-:W-:Y:S05]  /*9240*/  BSYNC.RECONVERGENT B0 ;  /* 0x0000000000007941 */ /* 0x000fea0003800200 */
.L_x_14740:
[----:B0-----:R0:W0:Y:S01]  /*9250*/  LDS R233, [R235+0x1600] ;  /* 0x00160000ebe97984 */ /* 0x0010220000000800 */
[----:B------:R-:W-:Y:S01]  /*9260*/  BSSY.RECONVERGENT B0, `(.L_x_14742) ;  /* 0x0000004000007945 */ /* 0x000fe20003800200 */
[----:B------:R-:W-:-:S03]  /*9270*/  LEA R232, R232, UR10, 0x2 ;  /* 0x0000000ae8e87c11 */ /* 0x000fc6000f8e10ff */
[----:B------:R-:W-:Y:S05]  /*9280*/  @!P3 BRA `(.L_x_14743) ;  /* 0x000000000004b947 */ /* 0x000fea0003800000 */
[----:B0-----:R0:W-:Y:S02]  /*9290*/  REDG.E.ADD.F32.FTZ.RN.STRONG.GPU desc[UR14][R92.64+0x580], R233 ;  /* 0x000580e95c0079a6 */ /* 0x0011e4000c12f30e */
.L_x_14743:
[----:B------:R-:W-:Y:S05]  /*92a0*/  BSYNC.RECONVERGENT B0 ;  /* 0x0000000000007941 */ /* 0x000fea0003800200 */
.L_x_14742:
[----:B0-----:R-:W-:Y:S01]  /*92b0*/  LEA R233, R231, UR10, 0x2 ;  /* 0x0000000ae7e97c11 */ /* 0x001fe2000f8e10ff */
[----:B------:R-:W-:Y:S01]  /*92c0*/  BSSY.RECONVERGENT B0, `(.L_x_14744) ;  /* 0x0000004000007945 */ /* 0x000fe20003800200 */
[----:B------:R0:W0:Y:S03]  /*92d0*/  LDS R231, [R232+0x1680] ;  /* 0x00168000e8e77984 */ /* 0x0000260000000800 */
[----:B------:R-:W-:Y:S05]  /*92e0*/  @!P4 BRA `(.L_x_14745) ;  /* 0x000000000004c947 */ /* 0x000fea0003800000 */
[----:B0-----:R0:W-:Y:S02]  /*92f0*/  REDG.E.ADD.F32.FTZ.RN.STRONG.GPU desc[UR14][R92.64+0x600], R231 ;  /* 0x000600e75c0079a6 */ /* 0x0011e4000c12f30e */
.L_x_14745:
[----:B------:R-:W-:Y:S05]  /*9300*/  BSYNC.RECONVERGENT B0 ;  /* 0x0000000000007941 */ /* 0x000fea0003800200 */
.L_x_14744:
[----:B0-----:R0:W0:Y:S01]  /*9310*/  LDS R231, [R233+0x1700] ;  /* 0x00170000e9e77984 */ /* 0x0010220000000800 */
[----:B------:R-:W-:Y:S04]  /*9320*/  BSSY.RECONVERGENT B0, `(.L_x_14746) ;  /* 0x0000003000007945 */ /* 0x000fe80003800200 */
[----:B------:R-:W-:Y:S05]  /*9330*/  @!P5 BRA `(.L_x_14747) ;  /* 0x000000000004d947 */ /* 0x000fea0003800000 */
[----:B0-----:R0:W-:Y:S02]  /*9340*/  REDG.E.ADD.F32.FTZ.RN.STRONG.GPU desc[UR14][R92.64+0x680], R231 ;  /* 0x000680e75c0079a6 */ /* 0x0011e4000c12f30e */
.L_x_14747:
[----:B------:R-:W-:Y:S05]  /*9350*/  BSYNC.RECONVERGENT B0 ;  /* 0x0000000000007941 */ /* 0x000fea0003800200 */
.L_x_14746:
        /* <DEDUP_REMOVED lines=12> */
.L_x_14749:
[----:B------:R-:W-:Y:S05]  /*9420*/  BSYNC.RECONVERGENT B0 ;  /* 0x0000000000007941 */ /* 0x000fea0003800200 */
.L_x_14748:
[----:B0-----:R0:W0:Y:S01]  /*9430*/  LDS R229, [R231+0x1800] ;  /* 0x00180000e7e57984 */ /* 0x0010220000000800 */
[----:B------:R-:W-:Y:S01]  /*9440*/  BSSY.RECONVERGENT B0, `(.L_x_14750) ;  /* 0x0000004000007945 */ /* 0x000fe20003800200 */
[----:B------:R-:W-:-:S03]  /*9450*/  LEA R204, R204, UR10, 0x2 ;  /* 0x0000000acccc7c11 */ /* 0x000fc6000f8e10ff */
[----:B------:R-:W-:Y:S05]  /*9460*/  @!P1 BRA `(.L_x_14751) ;  /* 0x0000000000049947 */ /* 0x000fea0003800000 */
[----:B0-----:R0:W-:Y:S02]  /*9470*/  REDG.E.ADD.F32.FTZ.RN.STRONG.GPU desc[UR14][R92.64+0x780], R229 ;  /* 0x000780e55c0079a6 */ /* 0x0011e4000c12f30e */
.L_x_14751:
[----:B------:R-:W-:Y:S05]  /*9480*/  BSYNC.RECONVERGENT B0 ;  /* 0x0000000000007941 */ /* 0x000fea0003800200 */
.L_x_14750:
[----:B0-----:R-:W-:Y:S01]  /*9490*/  LEA R229, R203, UR10, 0x2 ;  /* 0x0000000acbe57c11 */ /* 0x001fe2000f8e10ff */
[----:B------:R-:W-:Y:S01]  /*94a0*/  BSSY.RECONVERGENT B0, `(.L_x_14752) ;  /* 0x0000004000007945 */ /* 0x000fe20003800200 */
[----:B------:R0:W0:Y:S03]  /*94b0*/  LDS R203, [R204+0x1880] ;  /* 0x00188000cccb7984 */ /* 0x0000260000000800 */
[----:B------:R-:W-:Y:S05]  /*94c0*/  @!P2 BRA `(.L_x_14753) ;  /* 0x000000000004a947 */ /* 0x000fea0003800000 */
[----:B0-----:R0:W-:Y:S02]  /*94d0*/  REDG.E.ADD.F32.FTZ.RN.STRONG.GPU desc[UR14][R92.64+0x800], R203 ;  /* 0x000800cb5c0079a6 */ /* 0x0011e4000c12f30e */
.L_x_14753:
[----:B------:R-:W-:Y:S05]  /*94e0*/  BSYNC.RECONVERGENT B0 ;  /* 0x0000000000007941 */ /* 0x000fea0003800200 */
.L_x_14752:
[----:B0-----:R-:W-:Y:S01]  /*94f0*/  LEA R203, R201, UR10, 0x2 ;  /* 0x0000000ac9cb7c11 */ /* 0x001fe2000f8e10ff */
[----:B------:R-:W-:Y:S01]  /*9500*/  BSSY.RECONVERGENT B0, `(.L_x_14754) ;  /* 0x0000004000007945 */ /* 0x000fe20003800200 */
[----:B------:R0:W0:Y:S03]  /*9510*/  LDS R201, [R229+0x1900] ;  /* 0x00190000e5c97984 */ /* 0x0000260000000800 */
[----:B------:R-:W-:Y:S05]  /*9520*/  @!P3 BRA `(.L_x_14755) ;  /* 0x000000000004b947 */ /* 0x000fea0003800000 */
[----:B0-----:R0:W-:Y:S02]  /*9530*/  REDG.E.ADD.F32.FTZ.RN.STRONG.GPU desc[UR14][R92.64+0x880], R201 ;  /* 0x000880c95c0079a6 */ /* 0x0011e4000c12f30e */
.L_x_14755:
[----:B------:R-:W-:Y:S05]  /*9540*/  BSYNC.RECONVERGENT B0 ;  /* 0x0000000000007941 */ /* 0x000fea0003800200 */
.L_x_14754:
[----:B0-----:R-:W-:Y:S01]  /*9550*/  LEA R201, R195, UR10, 0x2 ;  /* 0x0000000ac3c97c11 */ /* 0x001fe2000f8e10ff */
[----:B------:R-:W-:Y:S01]  /*9560*/  BSSY.RECONVERGENT B0, `(.L_x_14756) ;  /* 0x0000004000007945 */ /* 0x000fe20003800200 */
[----:B------:R0:W0:Y:S03]  /*9570*/  LDS R195, [R203+0x1980] ;  /* 0x00198000cbc37984 */ /* 0x0000260000000800 */
[----:B------:R-:W-:Y:S05]  /*9580*/  @!P4 BRA `(.L_x_14757) ;  /* 0x000000000004c947 */ /* 0x000fea0003800000 */
[----:B0-----:R0:W-:Y:S02]  /*9590*/  REDG.E.ADD.F32.FTZ.RN.STRONG.GPU desc[UR14][R92.64+0x900], R195 ;  /* 0x000900c35c0079a6 */ /* 0x0011e4000c12f30e */
.L_x_14757:
[----:B------:R-:W-:Y:S05]  /*95a0*/  BSYNC.RECONVERGENT B0 ;  /* 0x0000000000007941 */ /* 0x000fea0003800200 */
.L_x_14756:
[----:B0-----:R0:W0:Y:S01]  /*95b0*/  LDS R195, [R201+0x1a00] ;  /* 0x001a0000c9c37984 */ /* 0x0010220000000800 */
[----:B------:R-:W-:Y:S04]  /*95c0*/  BSSY.RECONVERGENT B0, `(.L_x_14758) ;  /* 0x0000003000007945 */ /* 0x000fe80003800200 */
[----:B------:R-:W-:Y:S05]  /*95d0*/  @!P5 BRA `(.L_x_14759) ;  /* 0x000000000004d947 */ /* 0x000fea0003800000 */
[----:B0-----:R0:W-:Y:S02]  /*95e0*/  REDG.E.ADD.F32.FTZ.RN.STRONG.GPU desc[UR14][R92.64+0x980], R195 ;  /* 0x000980c35c0079a6 */ /* 0x0011e4000c12f30e */
.L_x_14759:
[----:B------:R-:W-:Y:S05]  /*95f0*/  BSYNC.RECONVERGENT B0 ;  /* 0x0000000000007941 */ /* 0x000fea0003800200 */
.L_x_14758:
[----:B------:R-:W-:Y:S01]  /*9600*/  LEA R193, R193, UR10, 0x2 ;  /* 0x0000000ac1c17c11 */ /* 0x000fe2000f8e10ff */
        /* <DEDUP_REMOVED lines=11> */
.L_x_14761:
[----:B------:R-:W-:Y:S05]  /*96c0*/  BSYNC.RECONVERGENT B0 ;  /* 0x0000000000007941 */ /* 0x000fea0003800200 */
.L_x_14760:
[----:B0-----:R-:W-:Y:S01]  /*96d0*/  LEA R193, R191, UR10, 0x2 ;  /* 0x0000000abfc17c11 */ /* 0x001fe2000f8e10ff */
[----:B------:R-:W-:Y:S01]  /*96e0*/  BSSY.RECONVERGENT B0, `(.L_x_14762) ;  /* 0x0000004000007945 */ /* 0x000fe20003800200 */
[----:B------:R0:W0:Y:S03]  /*96f0*/  LDS R191, [R192+0x1b00] ;  /* 0x001b0000c0bf7984 */ /* 0x0000260000000800 */
[----:B------:R-:W-:Y:S05]  /*9700*/  @!P1 BRA `(.L_x_14763) ;  /* 0x0000000000049947 */ /* 0x000fea0003800000 */
[----:B0-----:R0:W-:Y:S02]  /*9710*/  REDG.E.ADD.F32.FTZ.RN.STRONG.GPU desc[UR14][R92.64+0xa80], R191 ;  /* 0x000a80bf5c0079a6 */ /* 0x0011e4000c12f30e */
.L_x_14763:
[----:B------:R-:W-:Y:S05]  /*9720*/  BSYNC.RECONVERGENT B0 ;  /* 0x0000000000007941 */ /* 0x000fea0003800200 */
.L_x_14762:
[----:B0-----:R0:W0:Y:S01]  /*9730*/  LDS R191, [R193+0x1b80] ;  /* 0x001b8000c1bf7984 */ /* 0x0010220000000800 */
[----:B------:R-:W-:Y:S01]  /*9740*/  BSSY.RECONVERGENT B0, `(.L_x_14764) ;  /* 0x0000004000007945 */ /* 0x000fe20003800200 */
[----:B------:R-:W-:-:S03]  /*9750*/  LEA R190, R190, UR10, 0x2 ;  /* 0x0000000abebe7c11 */ /* 0x000fc6000f8e10ff */
[----:B------:R-:W-:Y:S05]  /*9760*/  @!P2 BRA `(.L_x_14765) ;  /* 0x000000000004a947 */ /* 0x000fea0003800000 */
[----:B0-----:R0:W-:Y:S02]  /*9770*/  REDG.E.ADD.F32.FTZ.RN.STRONG.GPU desc[UR14][R92.64+0xb00], R191 ;  /* 0x000b00bf5c0079a6 */ /* 0x0011e4000c12f30e */
.L_x_14765:
[----:B------:R-:W-:Y:S05]  /*9780*/  BSYNC.RECONVERGENT B0 ;  /* 0x0000000000007941 */ /* 0x000fea0003800200 */
.L_x_14764:
[----:B0-----:R-:W-:Y:S01]  /*9790*/  LEA R191, R189, UR10, 0x2 ;  /* 0x0000000abdbf7c11 */ /* 0x001fe2000f8e10ff */
[----:B------:R-:W-:Y:S01]  /*97a0*/  BSSY.RECONVERGENT B0, `(.L_x_14766) ;  /* 0x0000004000007945 */ /* 0x000fe20003800200 */
[----:B------:R0:W0:Y:S03]  /*97b0*/  LDS R189, [R190+0x1c00] ;  /* 0x001c0000bebd7984 */ /* 0x0000260000000800 */
[----:B------:R-:W-:Y:S05]  /*97c0*/  @!P3 BRA `(.L_x_14767) ;  /* 0x000000000004b947 */ /* 0x000fea0003800000 */
[----:B0-----:R0:W-:Y:S02]  /*97d0*/  REDG.E.ADD.F32.FTZ.RN.STRONG.GPU desc[UR14][R92.64+0xb80], R189 ;  /* 0x000b80bd5c0079a6 */ /* 0x0011e4000c12f30e */
.L_x_14767:
[----:B------:R-:W-:Y:S05]  /*97e0*/  BSYNC.RECONVERGENT B0 ;  /* 0x0000000000007941 */ /* 0x000fea0003800200 */
.L_x_14766:
[----:B0-----:R0:W0:Y:S01]  /*97f0*/  LDS R189, [R191+0x1c80] ;  /* 0x001c8000bfbd7984 */ /* 0x0010220000000800 */
[----:B------:R-:W-:Y:S01]  /*9800*/  BSSY.RECONVERGENT B0, `(.L_x_14768) ;  /* 0x0000004000007945 */ /* 0x000fe20003800200 */
[----:B------:R-:W-:-:S03]  /*9810*/  LEA R182, R182, UR10, 0x2 ;  /* 0x0000000ab6b67c11 */ /* 0x000fc6000f8e10ff */
[----:B------:R-:W-:Y:S05]  /*9820*/  @!P4 BRA `(.L_x_14769) ;  /* 0x000000000004c947 */ /* 0x000fea0003800000 */
[----:B0-----:R0:W-:Y:S02]  /*9830*/  REDG.E.ADD.F32.FTZ.RN.STRONG.GPU desc[UR14][R92.64+0xc00], R189 ;  /* 0x000c00bd5c0079a6 */ /* 0x0011e4000c12f30e */
.L_x_14769:
[----:B------:R-:W-:Y:S05]  /*9840*/  BSYNC.RECONVERGENT B0 ;  /* 0x0000000000007941 */ /* 0x000fea0003800200 */
.L_x_14768:
[----:B0-----:R0:W0:Y:S01]  /*9850*/  LDS R189, [R182+0x1d00] ;  /* 0x001d0000b6bd7984 */ /* 0x0010220000000800 */
[----:B------:R-:W-:Y:S04]  /*9860*/  BSSY.RECONVERGENT B0, `(.L_x_14770) ;  /* 0x0000003000007945 */ /* 0x000fe80003800200 */
[----:B------:R-:W-:Y:S05]  /*9870*/  @!P5 BRA `(.L_x_14771) ;  /* 0x000000000004d947 */ /* 0x000fea0003800000 */
[----:B0-----:R0:W-:Y:S02]  /*9880*/  REDG.E.ADD.F32.FTZ.RN.STRONG.GPU desc[UR14][R92.64+0xc80], R189 ;  /* 0x000c80bd5c0079a6 */ /* 0x0011e4000c12f30e */
.L_x_14771:
[----:B------:R-:W-:Y:S05]  /*9890*/  BSYNC.RECONVERGENT B0 ;  /* 0x0000000000007941 */ /* 0x000fea0003800200 */
.L_x_14770:
        /* <DEDUP_REMOVED lines=12> */
.L_x_14773:
[----:B------:R-:W-:Y:S05]  /*9960*/  BSYNC.RECONVERGENT B0 ;  /* 0x0000000000007941 */ /* 0x000fea0003800200 */
.L_x_14772:
[----:B0-----:R0:W0:Y:S01]  /*9970*/  LDS R189, [R178+0x1e00] ;  /* 0x001e0000b2bd7984 */ /* 0x0010220000000800 */
[----:B------:R-:W-:Y:S01]  /*9980*/  BSSY.RECONVERGENT B0, `(.L_x_14774) ;  /* 0x0000004000007945 */ /* 0x000fe20003800200 */
[----:B------:R-:W-:-:S03]  /*9990*/  LEA R176, R176, UR10, 0x2 ;  /* 0x0000000ab0b07c11 */ /* 0x000fc6000f8e10ff */
[----:B------:R-:W-:Y:S05]  /*99a0*/  @!P1 BRA `(.L_x_14775) ;  /* 0x0000000000049947 */ /* 0x000fea0003800000 */
[----:B0-----:R0:W-:Y:S02]  /*99b0*/  REDG.E.ADD.F32.FTZ.RN.STRONG.GPU desc[UR14][R92.64+0xd80], R189 ;  /* 0x000d80bd5c0079a6 */ /* 0x0011e4000c12f30e */
.L_x_14775:
[----:B------:R-:W-:Y:S05]  /*99c0*/  BSYNC.RECONVERGENT B0 ;  /* 0x0000000000007941 */ /* 0x000fea0003800200 */
.L_x_14774:
[----:B0-----:R-:W-:Y:S01]  /*99d0*/  LEA R178, R79, UR10, 0x2 ;  /* 0x0000000a4fb27c11 */ /* 0x001fe2000f8e10ff */
[----:B------:R-:W-:Y:S01]  /*99e0*/  BSSY.RECONVERGENT B0, `(.L_x_14776) ;  /* 0x0000004000007945 */ /* 0x000fe20003800200 */
[----:B------:R0:W0:Y:S03]  /*99f0*/  LDS R79, [R176+0x1e80] ;  /* 0x001e8000b04f7984 */ /* 0x0000260000000800 */
[----:B------:R-:W-:Y:S05]  /*9a00*/  @!P2 BRA `(.L_x_14777) ;  /* 0x000000000004a947 */ /* 0x000fea0003800000 */
[----:B0-----:R0:W-:Y:S02]  /*9a10*/  REDG.E.ADD.F32.FTZ.RN.STRONG.GPU desc[UR14][R92.64+0xe00], R79 ;  /* 0x000e004f5c0079a6 */ /* 0x0011e4000c12f30e */
.L_x_14777:
[----:B------:R-:W-:Y:S05]  /*9a20*/  BSYNC.RECONVERGENT B0 ;  /* 0x0000000000007941 */ /* 0x000fea0003800200 */
.L_x_14776:
[----:B0-----:R0:W0:Y:S01]  /*9a30*/  LDS R79, [R178+0x1f00] ;  /* 0x001f0000b24f7984 */ /* 0x0010220000000800 */
[----:B------:R-:W-:Y:S01]  /*9a40*/  BSSY.RECONVERGENT B0, `(.L_x_14778) ;  /* 0x0000004000007945 */ /* 0x000fe20003800200 */
[----:B------:R-:W-:-:S03]  /*9a50*/  LEA R245, R245, UR10, 0x2 ;  /* 0x0000000af5f57c11 */ /* 0x000fc6000f8e10ff */
[----:B------:R-:W-:Y:S05]  /*9a60*/  @!P3 BRA `(.L_x_14779) ;  /* 0x000000000004b947 */ /* 0x000fea0003800000 */
[----:B0-----:R0:W-:Y:S02]  /*9a70*/  REDG.E.ADD.F32.FTZ.RN.STRONG.GPU desc[UR14][R92.64+0xe80], R79 ;  /* 0x000e804f5c0079a6 */ /* 0x0011e4000c12f30e */
.L_x_14779:
[----:B------:R-:W-:Y:S05]  /*9a80*/  BSYNC.RECONVERGENT B0 ;  /* 0x0000000000007941 */ /* 0x000fea0003800200 */
.L_x_14778:
[----:B0-----:R0:W0:Y:S01]  /*9a90*/  LDS R79, [R245+0x1f80] ;  /* 0x001f8000f54f7984 */ /* 0x0010220000000800 */
[----:B------:R-:W-:Y:S01]  /*9aa0*/  BSSY.RECONVERGENT B0, `(.L_x_14780) ;  /* 0x0000004000007945 */ /* 0x000fe20003800200 */
[----:B------:R-:W-:-:S03]  /*9ab0*/  LEA R246, R246, UR10, 0x2 ;  /* 0x0000000af6f67c11 */ /* 0x000fc6000f8e10ff */
[----:B------:R-:W-:Y:S05]  /*9ac0*/  @!P4 BRA `(.L_x_14781) ;  /* 0x000000000004c947 */ /* 0x000fea0003800000 */
[----:B0-----:R0:W-:Y:S02]  /*9ad0*/  REDG.E.ADD.F32.FTZ.RN.STRONG.GPU desc[UR14][R92.64+0xf00], R79 ;  /* 0x000f004f5c0079a6 */ /* 0x0011e4000c12f30e */
.L_x_14781:
[----:B------:R-:W-:Y:S05]  /*9ae0*/  BSYNC.RECONVERGENT B0 ;  /* 0x0000000000007941 */ /* 0x000fea0003800200 */
.L_x_14780:
[----:B0-----:R0:W0:Y:S01]  /*9af0*/  LDS R79, [R246+0x2000] ;  /* 0x00200000f64f7984 */ /* 0x0010220000000800 */
[----:B------:R-:W-:Y:S04]  /*9b00*/  BSSY.RECONVERGENT B0, `(.L_x_14782) ;  /* 0x0000003000007945 */ /* 0x000fe80003800200 */
[----:B------:R-:W-:Y:S05]  /*9b10*/  @!P5 BRA `(.L_x_14783) ;  /* 0x000000000004d947 */ /* 0x000fea0003800000 */
[----:B0-----:R0:W-:Y:S02]  /*9b20*/  REDG.E.ADD.F32.FTZ.RN.STRONG.GPU desc[UR14][R92.64+0xf80], R79 ;  /* 0x000f804f5c0079a6 */ /* 0x0011e4000c12f30e */
.L_x_14783:
[----:B------:R-:W-:Y:S05]  /*9b30*/  BSYNC.RECONVERGENT B0 ;  /* 0x0000000000007941 */ /* 0x000fea0003800200 */
.L_x_14782:
        /* <DEDUP_REMOVED lines=51> */
[----:B------:R-:W-:Y:S01]  /*9e70*/  FMUL.FTZ R208, R208, R159 ;  /* 0x0000009fd0d07220 */ /* 0x000fe20000410000 */
[----:B------:R-:W-:Y:S01]  /*9e80*/  FFMA.FTZ R54, R54, R154, R55 ;  /* 0x0000009a36367223 */ /* 0x000fe20000010037 */
[----:B------:R-:W-:Y:S01]  /*9e90*/  FFMA.FTZ R53, R52, R155, R53 ;  /* 0x0000009b34357223 */ /* 0x000fe20000010035 */
[----:B0-----:R-:W-:Y:S01]  /*9ea0*/  @!P1 FADD.FTZ R76, R76, R93 ;  /* 0x0000005d4c4c9221 */ /* 0x001fe20000010000 */
[----:B------:R-:W-:Y:S01]  /*9eb0*/  FMUL.FTZ R3, R3, R94 ;  /* 0x0000005e03037220 */ /* 0x000fe20000410000 */
[----:B------:R-:W-:Y:S01]  /*9ec0*/  BSSY.RECONVERGENT B0, `(.L_x_14784) ;  /* 0x0000032000007945 */ /* 0x000fe20003800200 */
        /* <DEDUP_REMOVED lines=49> */
.L_x_14785:
[----:B------:R-:W-:Y:S05]  /*a1e0*/  BSYNC.RECONVERGENT B0 ;  /* 0x0000000000007941 */ /* 0x000fea0003800200 */
.L_x_14784:
        /* <DEDUP_REMOVED lines=54> */
[----:B------:R-:W0:Y:S04]  /*a550*/  @P1 LDS.64 R2, [UR11+0x4e50] ;  /* 0x004e500bff021984 */ /* 0x000e280008000a00 */
[----:B--2---:R-:W2:Y:S01]  /*a560*/  @P1 LDS.64 R52, [UR11+0x4650] ;  /* 0x0046500bff341984 */ /* 0x004ea20008000a00 */
[----:B0-----:R-:W-:Y:S01]  /*a570*/  @P1 FADD.FTZ R78, R78, R2 ;  /* 0x000000024e4e1221 */ /* 0x001fe20000010000 */
[----:B------:R-:W-:Y:S01]  /*a580*/  @P1 FADD.FTZ R79, R79, R3 ;  /* 0x000000034f4f1221 */ /* 0x000fe20000010000 */
[----:B--2---:R-:W-:Y:S01]  /*a590*/  @P1 FADD.FTZ R76, R76, R52 ;  /* 0x000000344c4c1221 */ /* 0x004fe20000010000 */
[----:B------:R-:W-:-:S03]  /*a5a0*/  @P1 FADD.FTZ R77, R77, R53 ;  /* 0x000000354d4d1221 */ /* 0x000fc60000010000 */
[----:B------:R0:W-:Y:S04]  /*a5b0*/  STS.64 [UR11+0x4e50], R78 ;  /* 0x004e504eff007988 */ /* 0x0001e80008000a0b */
[----:B------:R0:W-:Y:S02]  /*a5c0*/  STS.64 [UR11+0x4650], R76 ;  /* 0x0046504cff007988 */ /* 0x0001e40008000a0b */
.L_x_14787:
[----:B------:R-:W-:Y:S05]  /*a5d0*/  BSYNC.RECONVERGENT B0 ;  /* 0x0000000000007941 */ /* 0x000fea0003800200 */
.L_x_14786:
[----:B------:R-:W-:-:S04]  /*a5e0*/  UIADD3 UR6, UPT, UPT, UR6, 0x1, URZ ;  /* 0x0000000106067890 */ /* 0x000fc8000fffe0ff */
[----:B------:R-:W-:-:S09]  /*a5f0*/  UISETP.GE.AND UP0, UPT, UR6, UR38, UPT ;  /* 0x000000260600728c */ /* 0x000fd2000bf06270 */
[----:B------:R-:W-:Y:S05]  /*a600*/  BRA.U !UP0, `(.L_x_14788) ;  /* 0xffffff8d08987547 */ /* 0x000fea000b83ffff */
.L_x_14706:
[----:B------:R-:W5:Y:S01]  /*a610*/  S2R R60, SR_TID.X ;  /* 0x00000000003c7919 */ /* 0x000f620000002100 */
[----:B------:R-:W-:Y:S01]  /*a620*/  HFMA2 R3, -RZ, RZ, 0, 9.5367431640625e-07 ;  /* 0x00000010ff037431 */ /* 0x000fe200000001ff */
[----:B------:R-:W-:Y:S08]  /*a630*/  BAR.SYNC.DEFER_BLOCKING 0x0 ;  /* 0x0000000000007b1d */ /* 0x000ff00000010000 */
[----:B------:R-:W3:Y:S01]  /*a640*/  S2UR UR6, SR_CTAID.X ;  /* 0x00000000000679c3 */ /* 0x000ee20000002500 */
[----:B------:R-:W4:Y:S01]  /*a650*/  LDCU.64 UR16, c[0x0][0x500] ;  /* 0x0000a000ff1077ac */ /* 0x000f220008000a00 */
[----:B-----5:R-:W-:-:S04]  /*a660*/  SHF.L.U32 R0, R60, 0x2, RZ ;  /* 0x000000023c007819 */ /* 0x020fc800000006ff */
[----:B------:R-:W-:-:S05]  /*a670*/  LOP3.LUT R0, R135, 0xf80, R0, 0xf8, !PT ;  /* 0x00000f8087007812 */ /* 0x000fca00078ef800 */
[----:B------:R-:W-:-:S05]  /*a680*/  IMAD.WIDE.U32 R2, R0, R3, UR8 ;  /* 0x0000000800027e25 */ /* 0x000fca000f8e0003 */
[----:B------:R-:W5:Y:S04]  /*a690*/  LDG.E.128 R4, desc[UR14][R2.64] ;  /* 0x0000000e02047981 */ /* 0x000f68000c1e1d00 */
[----:B------:R-:W2:Y:S04]  /*a6a0*/  LDG.E.128 R8, desc[UR14][R2.64+0x200] ;  /* 0x0002000e02087981 */ /* 0x000ea8000c1e1d00 */
[----:B------:R-:W4:Y:S04]  /*a6b0*/  LDG.E.128 R12, desc[UR14][R2.64+0x400] ;  /* 0x0004000e020c7981 */ /* 0x000f28000c1e1d00 */
[----:B------:R-:W3:Y:S01]  /*a6c0*/  LDG.E.128 R16, desc[UR14][R2.64+0x600] ;  /* 0x0006000e02107981 */ /* 0x000ee2000c1e1d00 */
[----:B------:R-:W-:-:S02]  /*a6d0*/  UIADD3 UR33, UP0, UPT, UR33, -0x1000, URZ ;  /* 0xfffff00021217890 */ /* 0x000fc4000ff1e0ff */
[----:B------:R-:W-:Y:S02]  /*a6e0*/  UIADD3 UR35, UP1, UPT, UR35, -0x800, URZ ;  /* 0xfffff80023237890 */ /* 0x000fe4000ff3e0ff */
[----:B------:R-:W-:Y:S02]  /*a6f0*/  UIADD3 UR8, UP2, UPT, UR8, -0x800, URZ ;  /* 0xfffff80008087890 */ /* 0x000fe4000ff5e0ff */
[----:B------:R-:W-:Y:S02]  /*a700*/  UIADD3.X UR34, UPT, UPT, UR34, -0x1, URZ, UP0, !UPT ;  /* 0xffffffff22227890 */ /* 0x000fe400087fe4ff */
[----:B------:R-:W-:Y:S02]  /*a710*/  UIADD3.X UR36, UPT, UPT, UR36, -0x1, URZ, UP1, !UPT ;  /* 0xffffffff24247890 */ /* 0x000fe40008ffe4ff */
[----:B------:R-:W-:Y:S01]  /*a720*/  UIADD3.X UR9, UPT, UPT, UR9, -0x1, URZ, UP2, !UPT ;  /* 0xffffffff09097890 */ /* 0x000fe200097fe4ff */
[----:B-----5:R-:W-:Y:S04]  /*a730*/  STS.128 [R132], R4 ;  /* 0x0000000484007388 */ /* 0x020fe80000000c00 */
[----:B--2---:R-:W-:Y:S04]  /*a740*/  STS.128 [R132+0x200], R8 ;  /* 0x0002000884007388 */ /* 0x004fe80000000c00 */
[----:B----4-:R-:W-:Y:S04]  /*a750*/  STS.128 [R132+0x400], R12 ;  /* 0x0004000c84007388 */ /* 0x010fe80000000c00 */
[----:B---3--:R2:W-:Y:S01]  /*a760*/  STS.128 [R132+0x600], R16 ;  /* 0x0006001084007388 */ /* 0x0085e20000000c00 */
[----:B------:R-:W-:-:S03]  /*a770*/  NOP ;  /* 0x0000000000007918 */ /* 0x000fc60000000000 */
[----:B-1----:R-:W1:Y:S04]  /*a780*/  LDS.128 R52, [R131] ;  /* 0x0000000083347984 */ /* 0x002e680000000c00 */
[----:B0-----:R-:W0:Y:S04]  /*a790*/  LDS.128 R56, [R131+0x10] ;  /* 0x0000100083387984 */ /* 0x001e280000000c00 */
[----:B------:R-:W3:Y:S01]  /*a7a0*/  LDS.128 R4, [R131+0x20] ;  /* 0x0000200083047984 */ /* 0x000ee20000000c00 */
[----:B--2---:R-:W-:-:S04]  /*a7b0*/  IADD3 R19, PT, PT, R134, -0x1, RZ ;  /* 0xffffffff86137810 */ /* 0x004fc80007ffe0ff */
[----:B------:R-:W-:-:S04]  /*a7c0*/  SHF.L.U32 R2, R19, 0x9, RZ ;  /* 0x0000000913027819 */ /* 0x000fc800000006ff */
[----:B------:R-:W-:Y:S01]  /*a7d0*/  SHF.R.S32.HI R3, RZ, 0x1f, R2 ;  /* 0x0000001fff037819 */ /* 0x000fe20000011402 */
[----:B-1----:R-:W-:Y:S01]  /*a7e0*/  FADD.FTZ R61, R52, UR4 ;  /* 0x00000004343d7e21 */ /* 0x002fe20008010000 */
[----:B------:R-:W-:Y:S01]  /*a7f0*/  FADD.FTZ R62, R53, UR4 ;  /* 0x00000004353e7e21 */ /* 0x000fe20008010000 */
[----:B------:R-:W-:Y:S01]  /*a800*/  FADD.FTZ R54, R54, UR4 ;  /* 0x0000000436367e21 */ /* 0x000fe20008010000 */
[----:B------:R-:W1:Y:S01]  /*a810*/  LDC.64 R52, c[0x0][0x4f8] ;  /* 0x00013e00ff347b82 */ /* 0x000e620000000a00 */
[----:B------:R-:W-:Y:S01]  /*a820*/  FADD.FTZ R15, R55, UR4 ;  /* 0x00000004370f7e21 */ /* 0x000fe20008010000 */
[----:B------:R-:W-:Y:S01]  /*a830*/  FSETP.GTU.FTZ.AND P2, PT, R61, 20, PT ;  /* 0x41a000003d00780b */ /* 0x000fe20003f5c000 */
[----:B0-----:R-:W-:Y:S01]  /*a840*/  FADD.FTZ R57, R57, UR4 ;  /* 0x0000000439397e21 */ /* 0x001fe20008010000 */
        /* <DEDUP_REMOVED lines=8> */
[----:B------:R-:W-:-:S03]  /*a8d0*/  FSETP.GTU.FTZ.AND P6, PT, R56, 20, PT ;  /* 0x41a000003800780b */ /* 0x000fc60003fdc000 */
[----:B------:R-:W-:Y:S02]  /*a8e0*/  @!P2 FMUL.FTZ R8, R61, -1.4426950216293334961 ;  /* 0xbfb8aa3b3d08a820 */ /* 0x000fe40000410000 */
[----:B------:R-:W-:Y:S02]  /*a8f0*/  @!P1 FMUL.FTZ R11, R62, -1.4426950216293334961 ;  /* 0xbfb8aa3b3e0b9820 */ /* 0x000fe40000410000 */
[----:B------:R1:W0:Y:S01]  /*a900*/  @!P2 MUFU.EX2 R10, R8 ;  /* 0x00000008000aa308 */ /* 0x0002220000000800 */
[----:B------:R-:W-:Y:S01]  /*a910*/  @!P0 FMUL.FTZ R13, R54, -1.4426950216293334961 ;  /* 0xbfb8aa3b360d8820 */ /* 0x000fe20000410000 */
[----:B------:R-:W-:Y:S01]  /*a920*/  @!P4 FMUL.FTZ R15, R15, -1.4426950216293334961 ;  /* 0xbfb8aa3b0f0fc820 */ /* 0x000fe20000410000 */
[----:B------:R-:W2:Y:S05]  /*a930*/  LDC.64 R54, c[0x0][0x550] ;  /* 0x00015400ff367b82 */ /* 0x000eaa0000000a00 */
[----:B------:R-:W3:Y:S01]  /*a940*/  @!P1 MUFU.EX2 R11, R11 ;  /* 0x0000000b000b9308 */ /* 0x000ee20000000800 */
[----:B-1----:R-:W-:-:S04]  /*a950*/  IMAD.WIDE.U32 R8, R52, UR6, R2 ;  /* 0x0000000634087c25 */ /* 0x002fc8000f8e0002 */
[----:B------:R-:W-:Y:S01]  /*a960*/  FADD.FTZ R52, R6, UR4 ;  /* 0x0000000406347e21 */ /* 0x000fe20008010000 */
[----:B------:R-:W-:Y:S02]  /*a970*/  IMAD R9, R53, UR6, R9 ;  /* 0x0000000635097c24 */ /* 0x000fe4000f8e0209 */
[----:B------:R3:W1:Y:S01]  /*a980*/  @!P0 MUFU.EX2 R14, R13 ;  /* 0x0000000d000e8308 */ /* 0x0006620000000800 */
[----:B0-----:R-:W-:Y:S01]  /*a990*/  @!P2 FADD.FTZ R12, R10, 1 ;  /* 0x3f8000000a0ca421 */ /* 0x001fe20000010000 */
[----:B------:R-:W-:-:S04]  /*a9a0*/  IMAD.WIDE.U32 R8, R138, UR16, R8 ;  /* 0x000000108a087c25 */ /* 0x000fc8000f8e0008 */
[----:B------:R-:W-:Y:S01]  /*a9b0*/  IMAD R9, R138, UR17, R9 ;  /* 0x000000118a097c24 */ /* 0x000fe2000f8e0209 */
[----:B------:R-:W0:Y:S01]  /*a9c0*/  LDCU.64 UR16, c[0x0][0x520] ;  /* 0x0000a400ff1077ac */ /* 0x000e220008000a00 */
[----:B------:R-:W4:Y:S01]  /*a9d0*/  @!P2 MUFU.RCP R17, R12 ;  /* 0x0000000c0011a308 */ /* 0x000f220000001000 */
[----:B---3--:R-:W-:Y:S01]  /*a9e0*/  @!P1 FADD.FTZ R13, R11, 1 ;  /* 0x3f8000000b0d9421 */ /* 0x008fe20000010000 */
[----:B--2---:R-:W-:-:S04]  /*a9f0*/  LEA R10, P3, R8, R54, 0x2 ;  /* 0x00000036080a7211 */ /* 0x004fc800078610ff */
[----:B------:R-:W-:Y:S02]  /*aa00*/  LEA.HI.X R11, R8, R55, R9, 0x2, P3 ;  /* 0x00000037080b7211 */ /* 0x000fe400018f1409 */
[----:B------:R-:W2:Y:S01]  /*aa10*/  @!P1 MUFU.RCP R18, R13 ;  /* 0x0000000d00129308 */ /* 0x000ea20000001000 */
[----:B-1----:R-:W-:Y:S01]  /*aa20*/  @!P0 FADD.FTZ R14, R14, 1 ;  /* 0x3f8000000e0e8421 */ /* 0x002fe20000010000 */
[----:B------:R-:W-:Y:S01]  /*aa30*/  FSETP.GTU.FTZ.AND P3, PT, R58, 20, PT ;  /* 0x41a000003a00780b */ /* 0x000fe20003f7c000 */
[----:B------:R-:W-:-:S05]  /*aa40*/  @!P6 FMUL.FTZ R8, R56, -1.4426950216293334961 ;  /* 0xbfb8aa3b3808e820 */ /* 0x000fca0000410000 */
[----:B------:R-:W1:Y:S01]  /*aa50*/  @!P4 MUFU.EX2 R16, R15 ;  /* 0x0000000f0010c308 */ /* 0x000e620000000800 */
[----:B----4-:R-:W-:Y:S01]  /*aa60*/  @!P2 FMUL.FTZ R32, R32, R17 ;  /* 0x000000112020a220 */ /* 0x010fe20000410000 */
[----:B------:R-:W-:Y:S01]  /*aa70*/  FADD.FTZ R17, R4, UR4 ;  /* 0x0000000404117e21 */ /* 0x000fe20008010000 */
[----:B------:R-:W-:Y:S01]  /*aa80*/  FSETP.GTU.FTZ.AND P2, PT, R59, 20, PT ;  /* 0x41a000003b00780b */ /* 0x000fe20003f5c000 */
[----:B------:R-:W-:-:S03]  /*aa90*/  @!P5 FMUL.FTZ R4, R57, -1.4426950216293334961 ;  /* 0xbfb8aa3b3904d820 */ /* 0x000fc60000410000 */
[----:B------:R-:W-:Y:S01]  /*aaa0*/  @!P3 FMUL.FTZ R9, R58, -1.4426950216293334961 ;  /* 0xbfb8aa3b3a09b820 */ /* 0x000fe20000410000 */
[----:B------:R-:W3:Y:S01]  /*aab0*/  @!P0 MUFU.RCP R15, R14 ;  /* 0x0000000e000f8308 */ /* 0x000ee20000001000 */
[----:B--2---:R-:W-:Y:S01]  /*aac0*/  @!P1 FMUL.FTZ R33, R33, R18 ;  /* 0x0000001221219220 */ /* 0x004fe20000410000 */
[----:B------:R-:W-:Y:S01]  /*aad0*/  FSETP.GTU.FTZ.AND P1, PT, R17, 20, PT ;  /* 0x41a000001100780b */ /* 0x000fe20003f3c000 */
[----:B------:R-:W-:-:S05]  /*aae0*/  FADD.FTZ R18, R5, UR4 ;  /* 0x0000000405127e21 */ /* 0x000fca0008010000 */
[----:B------:R-:W2:Y:S01]  /*aaf0*/  @!P5 MUFU.EX2 R4, R4 ;  /* 0x000000040004d308 */ /* 0x000ea20000000800 */
[----:B------:R-:W-:Y:S01]  /*ab00*/  @!P2 FMUL.FTZ R5, R59, -1.4426950216293334961 ;  /* 0xbfb8aa3b3b05a820 */ /* 0x000fe20000410000 */
[----:B-1----:R-:W-:-:S05]  /*ab10*/  @!P4 FADD.FTZ R16, R16, 1 ;  /* 0x3f8000001010c421 */ /* 0x002fca0000010000 */
[----:B------:R-:W-:Y:S01]  /*ab20*/  @!P1 FMUL.FTZ R17, R17, -1.4426950216293334961 ;  /* 0xbfb8aa3b11119820 */ /* 0x000fe20000410000 */
[----:B------:R-:W1:Y:S01]  /*ab30*/  @!P6 MUFU.EX2 R8, R8 ;  /* 0x000000080008e308 */ /* 0x000e620000000800 */
[----:B---3--:R-:W-:Y:S01]  /*ab40*/  @!P0 FMUL.FTZ R34, R34, R15 ;  /* 0x0000000f22228220 */ /* 0x008fe20000410000 */
[----:B------:R-:W-:Y:S01]  /*ab50*/  FSETP.GTU.FTZ.AND P0, PT, R18, 20, PT ;  /* 0x41a000001200780b */ /* 0x000fe20003f1c000 */
[----:B------:R-:W3:Y:S01]  /*ab60*/  LDS.128 R12, [R131+0x30] ;  /* 0x00003000830c7984 */ /* 0x000ee20000000c00 */
[----:B------:R-:W-:Y:S01]  /*ab70*/  BAR.SYNC.DEFER_BLOCKING 0x0 ;  /* 0x0000000000007b1d */ /* 0x000fe20000010000 */
[----:B--2---:R-:W-:-:S05]  /*ab80*/  @!P5 FADD.FTZ R4, R4, 1 ;  /* 0x3f8000000404d421 */ /* 0x004fca0000010000 */
[----:B------:R-:W2:Y:S05]  /*ab90*/  @!P3 MUFU.EX2 R9, R9 ;  /* 0x000000090009b308 */ /* 0x000eaa0000000800 */
[----:B------:R-:W-:Y:S01]  /*aba0*/  @!P0 FMUL.FTZ R18, R18, -1.4426950216293334961 ;  /* 0xbfb8aa3b12128820 */ /* 0x000fe20000410000 */
[----:B-1----:R-:W-:Y:S02]  /*abb0*/  @!P6 FADD.FTZ R8, R8, 1 ;  /* 0x3f8000000808e421 */ /* 0x002fe40000010000 */
[----:B------:R-:W1:Y:S08]  /*abc0*/  @!P1 MUFU.EX2 R17, R17 ;  /* 0x0000001100119308 */ /* 0x000e700000000800 */
[----:B------:R-:W4:Y:S01]  /*abd0*/  @!P2 MUFU.EX2 R5, R5 ;  /* 0x000000050005a308 */ /* 0x000f220000000800 */
[----:B--2---:R-:W-:Y:S01]  /*abe0*/  @!P3 FADD.FTZ R9, R9, 1 ;  /* 0x3f8000000909b421 */ /* 0x004fe20000010000 */
[----:B------:R-:W-:Y:S04]  /*abf0*/  STS.128 [R131], R36 ;  /* 0x0000002483007388 */ /* 0x000fe80000000c00 */
[----:B------:R-:W-:Y:S02]  /*ac00*/  STS.128 [R131+0x10], R40 ;  /* 0x0000102883007388 */ /* 0x000fe40000000c00 */
[----:B------:R-:W2:Y:S01]  /*ac10*/  @!P4 MUFU.RCP R16, R16 ;  /* 0x000000100010c308 */ /* 0x000ea20000001000 */
[----:B-1----:R-:W-:Y:S01]  /*ac20*/  @!P1 FADD.FTZ R17, R17, 1 ;  /* 0x3f80000011119421 */ /* 0x002fe20000010000 */
[----:B------:R-:W-:Y:S01]  /*ac30*/  STS.128 [R131+0x20], R44 ;  /* 0x0000202c83007388 */ /* 0x000fe20000000c00 */
[----:B---3--:R-:W-:Y:S01]  /*ac40*/  FADD.FTZ R12, R12, UR4 ;  /* 0x000000040c0c7e21 */ /* 0x008fe20008010000 */
[----:B------:R-:W-:-:S04]  /*ac50*/  FADD.FTZ R13, R13, UR4 ;  /* 0x000000040d0d7e21 */ /* 0x000fc80008010000 */
[----:B------:R-:W1:Y:S01]  /*ac60*/  @!P6 MUFU.RCP R53, R8 ;  /* 0x000000080035e308 */ /* 0x000e620000001000 */
[----:B----4-:R-:W-:Y:S01]  /*ac70*/  @!P2 FADD.FTZ R5, R5, 1 ;  /* 0x3f8000000505a421 */ /* 0x010fe20000010000 */
        /* <DEDUP_REMOVED lines=8> */
[----:B-1----:R-:W-:Y:S01]  /*ad00*/  @!P6 FMUL.FTZ R28, R28, R53 ;  /* 0x000000351c1ce220 */ /* 0x002fe20000410000 */
[----:B------:R-:W-:-:S03]  /*ad10*/  FSETP.GTU.FTZ.AND P6, PT, R7, 20, PT ;  /* 0x41a000000700780b */ /* 0x000fc60003fdc000 */
[----:B------:R-:W1:Y:S01]  /*ad20*/  @!P3 MUFU.RCP R9, R9 ;  /* 0x000000090009b308 */ /* 0x000e620000001000 */
[----:B------:R-:W-:Y:S04]  /*ad30*/  LDS.128 R64, [R132+0x400] ;  /* 0x0004000084407984 */ /* 0x000fe80000000c00 */
[----:B------:R-:W-:Y:S03]  /*ad40*/  LDS.128 R36, [R132+0x600] ;  /* 0x0006000084247984 */ /* 0x000fe60000000c00 */
[----:B------:R2:W4:Y:S01]  /*ad50*/  @!P2 MUFU.RCP R6, R5 ;  /* 0x000000050006a308 */ /* 0x0005220000001000 */
[----:B---3--:R-:W-:Y:S01]  /*ad60*/  @!P5 FMUL.FTZ R29, R29, R4 ;  /* 0x000000041d1dd220 */ /* 0x008fe20000410000 */
[----:B------:R-:W-:Y:S01]  /*ad70*/  @!P4 FMUL.FTZ R4, R52, -1.4426950216293334961 ;  /* 0xbfb8aa3b3404c820 */ /* 0x000fe20000410000 */
[----:B------:R-:W-:Y:S01]  /*ad80*/  FSETP.GTU.FTZ.AND P5, PT, R12, 20, PT ;  /* 0x41a000000c00780b */ /* 0x000fe20003fbc000 */
[----:B------:R-:W3:Y:S04]  /*ad90*/  LDS.128 R52, [R132] ;  /* 0x0000000084347984 */ /* 0x000ee80000000c00 */
[----:B------:R-:W5:Y:S01]  /*ada0*/  @!P1 MUFU.RCP R17, R17 ;  /* 0x0000001100119308 */ /* 0x000f620000001000 */
[----:B-1----:R-:W-:Y:S01]  /*adb0*/  @!P3 FMUL.FTZ R30, R30, R9 ;  /* 0x000000091e1eb220 */ /* 0x002fe20000410000 */
[----:B------:R-:W-:Y:S01]  /*adc0*/  FSETP.GTU.FTZ.AND P3, PT, R13, 20, PT ;  /* 0x41a000000d00780b */ /* 0x000fe20003f7c000 */
[----:B--2---:R-:W-:-:S05]  /*add0*/  @!P6 FMUL.FTZ R5, R7, -1.4426950216293334961 ;  /* 0xbfb8aa3b0705e820 */ /* 0x004fca0000410000 */
[----:B------:R-:W1:Y:S01]  /*ade0*/  @!P4 MUFU.EX2 R4, R4 ;  /* 0x000000040004c308 */ /* 0x000e620000000800 */
[----:B----4-:R-:W-:Y:S01]  /*adf0*/  @!P2 FMUL.FTZ R31, R31, R6 ;  /* 0x000000061f1fa220 */ /* 0x010fe20000410000 */
[----:B------:R-:W-:Y:S01]  /*ae00*/  FSETP.GTU.FTZ.AND P2, PT, R14, 20, PT ;  /* 0x41a000000e00780b */ /* 0x000fe20003f5c000 */
[----:B------:R-:W-:-:S04]  /*ae10*/  @!P5 FMUL.FTZ R6, R12, -1.4426950216293334961 ;  /* 0xbfb8aa3b0c06d820 */ /* 0x000fc80000410000 */
[----:B------:R-:W-:Y:S01]  /*ae20*/  @!P3 FMUL.FTZ R7, R13, -1.4426950216293334961 ;  /* 0xbfb8aa3b0d07b820 */ /* 0x000fe20000410000 */
[----:B------:R-:W2:Y:S01]  /*ae30*/  @!P6 MUFU.EX2 R5, R5 ;  /* 0x000000050005e308 */ /* 0x000ea20000000800 */
[----:B-----5:R-:W-:Y:S01]  /*ae40*/  @!P1 FMUL.FTZ R24, R24, R17 ;  /* 0x0000001118189220 */ /* 0x020fe20000410000 */
[----:B------:R-:W-:-:S05]  /*ae50*/  FSETP.GTU.FTZ.AND P1, PT, R15, 20, PT ;  /* 0x41a000000f00780b */ /* 0x000fca0003f3c000 */
[----:B------:R-:W-:Y:S01]  /*ae60*/  @!P2 FMUL.FTZ R12, R14, -1.4426950216293334961 ;  /* 0xbfb8aa3b0e0ca820 */ /* 0x000fe20000410000 */
[----:B------:R1:W4:Y:S07]  /*ae70*/  @!P5 MUFU.EX2 R8, R6 ;  /* 0x000000060008d308 */ /* 0x00032e0000000800 */
[----:B------:R-:W-:Y:S01]  /*ae80*/  @!P1 FMUL.FTZ R13, R15, -1.4426950216293334961 ;  /* 0xbfb8aa3b0f0d9820 */ /* 0x000fe20000410000 */
[----:B------:R2:W5:Y:S01]  /*ae90*/  @!P3 MUFU.EX2 R9, R7 ;  /* 0x000000070009b308 */ /* 0x0005620000000800 */
[----:B-1----:R-:W-:-:S07]  /*aea0*/  @!P4 FADD.FTZ R6, R4, 1 ;  /* 0x3f8000000406c421 */ /* 0x002fce0000010000 */
[----:B------:R-:W1:Y:S01]  /*aeb0*/  @!P0 MUFU.EX2 R18, R18 ;  /* 0x0000001200128308 */ /* 0x000e620000000800 */
[----:B--2---:R-:W-:Y:S01]  /*aec0*/  @!P6 FADD.FTZ R7, R5, 1 ;  /* 0x3f8000000507e421 */ /* 0x004fe20000010000 */
[----:B----4-:R-:W-:Y:S01]  /*aed0*/  @!P5 FADD.FTZ R8, R8, 1 ;  /* 0x3f8000000808d421 */ /* 0x010fe20000010000 */
[----:B------:R-:W-:-:S05]  /*aee0*/  IMAD.WIDE.U32 R4, R0, 0x10, R10 ;  /* 0x0000001000047825 */ /* 0x000fca00078e000a */
[----:B------:R-:W2:Y:S01]  /*aef0*/  @!P2 MUFU.EX2 R12, R12 ;  /* 0x0000000c000ca308 */ /* 0x000ea20000000800 */
[----:B-----5:R-:W-:Y:S01]  /*af00*/  @!P3 FADD.FTZ R9, R9, 1 ;  /* 0x3f8000000909b421 */ /* 0x020fe20000010000 */
[----:B---3--:R-:W-:Y:S04]  /*af10*/  STG.E.128 desc[UR14][R4.64], R52 ;  /* 0x0000003404007986 */ /* 0x008fe8000c101d0e */
[----:B------:R-:W-:Y:S02]  /*af20*/  STG.E.128 desc[UR14][R4.64+0x200], R56 ;  /* 0x0002003804007986 */ /* 0x000fe4000c101d0e */
[----:B------:R-:W3:Y:S01]  /*af30*/  @!P1 MUFU.EX2 R13, R13 ;  /* 0x0000000d000d9308 */ /* 0x000ee20000000800 */
[----:B-1----:R-:W-:Y:S01]  /*af40*/  @!P0 FADD.FTZ R18, R18, 1 ;  /* 0x3f80000012128421 */ /* 0x002fe20000010000 */
[----:B------:R-:W-:Y:S04]  /*af50*/  STG.E.128 desc[UR14][R4.64+0x400], R64 ;  /* 0x0004004004007986 */ /* 0x000fe8000c101d0e */
[----:B------:R1:W-:Y:S02]  /*af60*/  STG.E.128 desc[UR14][R4.64+0x600], R36 ;  /* 0x0006002404007986 */ /* 0x0003e4000c101d0e */
[----:B------:R-:W4:Y:S01]  /*af70*/  @!P5 MUFU.RCP R17, R8 ;  /* 0x000000080011d308 */ /* 0x000f220000001000 */
[----:B--2---:R-:W-:Y:S01]  /*af80*/  @!P2 FADD.FTZ R12, R12, 1 ;  /* 0x3f8000000c0ca421 */ /* 0x004fe20000010000 */
[----:B------:R-:W-:Y:S06]  /*af90*/  BAR.SYNC.DEFER_BLOCKING 0x0 ;  /* 0x0000000000007b1d */ /* 0x000fec0000010000 */
[----:B------:R-:W2:Y:S01]  /*afa0*/  @!P3 MUFU.RCP R16, R9 ;  /* 0x000000090010b308 */ /* 0x000ea20000001000 */
[----:B---3--:R-:W-:-:S07]  /*afb0*/  @!P1 FADD.FTZ R13, R13, 1 ;  /* 0x3f8000000d0d9421 */ /* 0x008fce0000010000 */
[----:B------:R-:W3:Y:S01]  /*afc0*/  @!P0 MUFU.RCP R18, R18 ;  /* 0x0000001200128308 */ /* 0x000ee20000001000 */
[----:B----4-:R-:W-:-:S07]  /*afd0*/  @!P5 FMUL.FTZ R20, R20, R17 ;  /* 0x000000111414d220 */ /* 0x010fce0000410000 */
[----:B------:R4:W5:Y:S01]  /*afe0*/  @!P4 MUFU.RCP R15, R6 ;  /* 0x00000006000fc308 */ /* 0x0009620000001000 */
[----:B--2---:R-:W-:Y:S01]  /*aff0*/  @!P3 FMUL.FTZ R21, R21, R16 ;  /* 0x000000101515b220 */ /* 0x004fe20000410000 */
[----:B------:R2:W-:Y:S01]  /*b000*/  STS.128 [R131], R32 ;  /* 0x0000002083007388 */ /* 0x0005e20000000c00 */
[----:B------:R-:W0:Y:S03]  /*b010*/  LDC.64 R16, c[0x0][0x518] ;  /* 0x00014600ff107b82 */ /* 0x000e260000000a00 */
[----:B------:R0:W-:Y:S02]  /*b020*/  STS.128 [R131+0x10], R28 ;  /* 0x0000101c83007388 */ /* 0x0001e40000000c00 */
[----:B------:R1:W2:Y:S01]  /*b030*/  @!P6 MUFU.RCP R14, R7 ;  /* 0x00000007000ee308 */ /* 0x0002a20000001000 */
[----:B----4-:R-:W-:Y:S01]  /*b040*/  FADD.FTZ R6, R32, R139 ;  /* 0x0000008b20067221 */ /* 0x010fe20000010000 */
[----:B---3--:R-:W-:-:S06]  /*b050*/  @!P0 FMUL.FTZ R25, R25, R18 ;  /* 0x0000001219198220 */ /* 0x008fcc0000410000 */
[----:B------:R-:W3:Y:S01]  /*b060*/  @!P2 MUFU.RCP R41, R12 ;  /* 0x0000000c0029a308 */ /* 0x000ee20000001000 */
[----:B-----5:R-:W-:Y:S01]  /*b070*/  @!P4 FMUL.FTZ R26, R26, R15 ;  /* 0x0000000f1a1ac220 */ /* 0x020fe20000410000 */
[----:B-1----:R-:W-:-:S04]  /*b080*/  FADD.FTZ R7, R6, R33 ;  /* 0x0000002106077221 */ /* 0x002fc80000010000 */
[----:B------:R-:W-:Y:S02]  /*b090*/  FADD.FTZ R4, R7, R34 ;  /* 0x0000002207047221 */ /* 0x000fe40000010000 */
[----:B------:R-:W1:Y:S01]  /*b0a0*/  @!P1 MUFU.RCP R10, R13 ;  /* 0x0000000d000a9308 */ /* 0x000e620000001000 */
[----:B--2---:R-:W-:Y:S01]  /*b0b0*/  @!P6 FMUL.FTZ R27, R27, R14 ;  /* 0x0000000e1b1be220 */ /* 0x004fe20000410000 */
[----:B------:R-:W2:Y:S01]  /*b0c0*/  LDC.64 R6, c[0x0][0x560] ;  /* 0x00015800ff067b82 */ /* 0x000ea20000000a00 */
[----:B------:R-:W-:Y:S01]  /*b0d0*/  FADD.FTZ R35, R4, R35 ;  /* 0x0000002304237221 */ /* 0x000fe20000010000 */
[----:B0-----:R-:W-:Y:S02]  /*b0e0*/  IMAD.WIDE.U32 R2, R16, UR6, R2 ;  /* 0x0000000610027c25 */ /* 0x001fe4000f8e0002 */
[----:B------:R0:W-:Y:S02]  /*b0f0*/  STS.128 [R131+0x20], R24 ;  /* 0x0000201883007388 */ /* 0x0001e40000000c00 */
[----:B------:R-:W-:Y:S01]  /*b100*/  FADD.FTZ R28, R35, R28 ;  /* 0x0000001c231c7221 */ /* 0x000fe20000010000 */
[----:B------:R-:W-:-:S02]  /*b110*/  IMAD R3, R17, UR6, R3 ;  /* 0x0000000611037c24 */ /* 0x000fc4000f8e0203 */
[----:B---3--:R-:W-:Y:S01]  /*b120*/  @!P2 FMUL.FTZ R22, R22, R41 ;  /* 0x000000291616a220 */ /* 0x008fe20000410000 */
[----:B------:R-:W-:Y:S01]  /*b130*/  FADD.FTZ R29, R28, R29 ;  /* 0x0000001d1c1d7221 */ /* 0x000fe20000010000 */
[----:B------:R-:W-:-:S04]  /*b140*/  IMAD.WIDE.U32 R2, R138, UR16, R2 ;  /* 0x000000108a027c25 */ /* 0x000fc8000f8e0002 */
[----:B------:R-:W-:Y:S01]  /*b150*/  FADD.FTZ R30, R29, R30 ;  /* 0x0000001e1d1e7221 */ /* 0x000fe20000010000 */
[----:B------:R-:W-:Y:S02]  /*b160*/  IMAD R3, R138, UR17, R3 ;  /* 0x000000118a037c24 */ /* 0x000fe4000f8e0203 */
[----:B-1----:R-:W-:Y:S01]  /*b170*/  @!P1 FMUL.FTZ R23, R23, R10 ;  /* 0x0000000a17179220 */ /* 0x002fe20000410000 */
[----:B------:R-:W-:Y:S01]  /*b180*/  IADD3 R136, P1, PT, R136, -0x800, RZ ;  /* 0xfffff80088887810 */ /* 0x000fe20007f3e0ff */
[----:B------:R-:W-:-:S03]  /*b190*/  FADD.FTZ R31, R30, R31 ;  /* 0x0000001f1e1f7221 */ /* 0x000fc60000010000 */
[----:B------:R1:W-:Y:S01]  /*b1a0*/  STS.128 [R131+0x30], R20 ;  /* 0x0000301483007388 */ /* 0x0003e20000000c00 */
[----:B------:R-:W-:-:S03]  /*b1b0*/  NOP ;  /* 0x0000000000007918 */ /* 0x000fc60000000000 */
[----:B------:R-:W3:Y:S01]  /*b1c0*/  LDS.128 R8, [R132] ;  /* 0x0000000084087984 */ /* 0x000ee20000000c00 */
[C---:B--2---:R-:W-:Y:S01]  /*b1d0*/  LEA R4, P0, R2.reuse, R6, 0x2 ;  /* 0x0000000602047211 */ /* 0x044fe200078010ff */
[----:B0-----:R-:W-:Y:S01]  /*b1e0*/  FADD.FTZ R24, R31, R24 ;  /* 0x000000181f187221 */ /* 0x001fe20000010000 */
[----:B------:R-:W-:Y:S01]  /*b1f0*/  IADD3.X R137, PT, PT, R137, -0x1, RZ, P1, !PT ;  /* 0xffffffff89897810 */ /* 0x000fe20000ffe4ff */
[----:B------:R-:W0:Y:S01]  /*b200*/  LDS.128 R12, [R132+0x200] ;  /* 0x00020000840c7984 */ /* 0x000e220000000c00 */
[----:B------:R-:W-:Y:S01]  /*b210*/  LEA.HI.X R5, R2, R7, R3, 0x2, P0 ;  /* 0x0000000702057211 */ /* 0x000fe200000f1403 */
[----:B------:R-:W-:Y:S01]  /*b220*/  FADD.FTZ R25, R24, R25 ;  /* 0x0000001918197221 */ /* 0x000fe20000010000 */
[----:B------:R-:W-:Y:S01]  /*b230*/  ISETP.GT.AND P0, PT, R134, 0x1, PT ;  /* 0x000000018600780c */ /* 0x000fe20003f04270 */
[----:B------:R-:W2:Y:S01]  /*b240*/  LDS.128 R36, [R132+0x400] ;  /* 0x0004000084247984 */ /* 0x000ea20000000c00 */
[----:B------:R-:W-:Y:S01]  /*b250*/  MOV R134, R19 ;  /* 0x0000001300867202 */ /* 0x000fe20000000f00 */
[----:B------:R-:W-:-:S04]  /*b260*/  IMAD.WIDE.U32 R2, R0, 0x10, R4 ;  /* 0x0000001000027825 */ /* 0x000fc800078e0004 */
[----:B------:R-:W-:Y:S01]  /*b270*/  FADD.FTZ R26, R25, R26 ;  /* 0x0000001a191a7221 */ /* 0x000fe20000010000 */
[----:B------:R-:W4:Y:S03]  /*b280*/  LDS.128 R40, [R132+0x600] ;  /* 0x0006000084287984 */ /* 0x000f260000000c00 */
[----:B------:R-:W-:-:S04]  /*b290*/  FADD.FTZ R27, R26, R27 ;  /* 0x0000001b1a1b7221 */ /* 0x000fc80000010000 */
[----:B-1----:R-:W-:-:S04]  /*b2a0*/  FADD.FTZ R20, R27, R20 ;  /* 0x000000141b147221 */ /* 0x002fc80000010000 */
[----:B------:R-:W-:-:S04]  /*b2b0*/  FADD.FTZ R21, R20, R21 ;  /* 0x0000001514157221 */ /* 0x000fc80000010000 */
[----:B------:R-:W-:-:S04]  /*b2c0*/  FADD.FTZ R22, R21, R22 ;  /* 0x0000001615167221 */ /* 0x000fc80000010000 */
[----:B------:R-:W-:Y:S01]  /*b2d0*/  FADD.FTZ R139, R22, R23 ;  /* 0x00000017168b7221 */ /* 0x000fe20000010000 */
[----:B---3--:R1:W-:Y:S04]  /*b2e0*/  STG.E.128 desc[UR14][R2.64], R8 ;  /* 0x0000000802007986 */ /* 0x0083e8000c101d0e */
[----:B0-----:R1:W-:Y:S04]  /*b2f0*/  STG.E.128 desc[UR14][R2.64+0x200], R12 ;  /* 0x0002000c02007986 */ /* 0x0013e8000c101d0e */
[----:B--2---:R1:W-:Y:S04]  /*b300*/  STG.E.128 desc[UR14][R2.64+0x400], R36 ;  /* 0x0004002402007986 */ /* 0x0043e8000c101d0e */
[----:B----4-:R1:W-:Y:S01]  /*b310*/  STG.E.128 desc[UR14][R2.64+0x600], R40 ;  /* 0x0006002802007986 */ /* 0x0103e2000c101d0e */
[----:B------:R-:W-:Y:S05]  /*b320*/  @P0 BRA `(.L_x_14789) ;  /* 0xffffff54008c0947 */ /* 0x000fea000383ffff */
.L_x_14673:
        /* <DEDUP_REMOVED lines=34> */
.L_x_14791:
[----:B------:R-:W-:Y:S05]  /*b550*/  BSYNC.RECONVERGENT B0 ;  /* 0x0000000000007941 */ /* 0x000fea0003800200 */
.L_x_14790:
        /* <DEDUP_REMOVED lines=26> */
.L_x_14793:
[----:B------:R-:W-:Y:S05]  /*b700*/  BSYNC.RECONVERGENT B0 ;  /* 0x0000000000007941 */ /* 0x000fea0003800200 */
.L_x_14792:
        /* <DEDUP_REMOVED lines=17> */
.L_x_14795:
        /* <DEDUP_REMOVED lines=27> */
.L_x_14794:
[----:B------:R-:W-:Y:S05]  /*b9d0*/  EXIT ;  /* 0x000000000000794d */ /* 0x000fea0003800000 */
.L_x_14796:
        /* <DEDUP_REMOVED lines=10> */
.L_x_18746:


//--------------------- .text._Z25selective_scan_bwd_kernelI32Selective_Scan_bwd_kernel_traitsILi32ELi16ELb1ELb1ELb0ELb1ELb1EfN3c107complexIfEEEEv12SSMParamsBwd --------------------------
	.section	.text._Z25selective_scan_bwd_kernelI32Selective_Scan_bwd_kernel_traitsILi32ELi16ELb1ELb1ELb0ELb1ELb1EfN3c107complexIfEEEEv12SSMParamsBwd,"ax",@progbits
	.align	128
        .global         _Z25selective_scan_bwd_kernelI32Selective_Scan_bwd_kernel_traitsILi32ELi16ELb1ELb1ELb0ELb1ELb1EfN3c107complexIfEEEEv12SSMParamsBwd
        .type           _Z25selective_scan_bwd_kernelI32Selective_Scan_bwd_kernel_traitsILi32ELi16ELb1ELb1ELb0ELb1ELb1EfN3c107complexIfEEEEv12SSMParamsBwd,@function
        .size           _Z25selective_scan_bwd_kernelI32Selective_Scan_bwd_kernel_traitsILi32ELi16ELb1ELb1ELb0ELb1ELb1EfN3c107complexIfEEEEv12SSMParamsBwd,(.L_x_18747 - _Z25selective_scan_bwd_kernelI32Selective_Scan_bwd_kernel_traitsILi32ELi16ELb1ELb1ELb0ELb1ELb1EfN3c107complexIfEEEEv12SSMParamsBwd)
        .other          _Z25selective_scan_bwd_kernelI32Selective_Scan_bwd_kernel_traitsILi32ELi16ELb1ELb1ELb0ELb1ELb1EfN3c107complexIfEEEEv12SSMParamsBwd,@"STO_CUDA_ENTRY STV_DEFAULT"
_Z25selective_scan_bwd_kernelI32Selective_Scan_bwd_kernel_traitsILi32ELi16ELb1ELb1ELb0ELb1ELb1EfN3c107complexIfEEEEv12SSMParamsBwd:
.text._Z25selective_scan_bwd_kernelI32Selective_Scan_bwd_kernel_traitsILi32ELi16ELb1ELb1ELb0ELb1ELb1EfN3c107complexIfEEEEv12SSMParamsBwd:
        /* <DEDUP_REMOVED lines=57> */
[----:B------:R-:W5:Y:S01]  /*0390*/  LDCU.64 UR16, c[0x0][0x4c0] ;  /* 0x00009800ff1077ac */ /* 0x000f620008000a00 */
[----:B------:R-:W-:Y:S02]  /*03a0*/  IMAD.WIDE.U32 R2, R138, UR18, R2 ;  /* 0x000000128a027c25 */ /* 0x000fe4000f8e0002 */
[----:B------:R-:W-:-:S02]  /*03b0*/  @!P4 IADD3 R11, PT, PT, -R11, RZ, RZ ;  /* 0x000000ff0b0bc210 */ /* 0x000fc40007ffe1ff */
        /* <DEDUP_REMOVED lines=8> */
[----:B------:R-:W4:Y:S01]  /*0440*/  LDCU.64 UR8, c[0x0][0x4b8] ;  /* 0x00009700ff0877ac */ /* 0x000f220008000a00 */
[----:B------:R-:W-:Y:S01]  /*0450*/  R2UR UR13, R11 ;  /* 0x000000000b0d72ca */ /* 0x000fe200000e0000 */
[C---:B------:R-:W-:Y:S01]  /*0460*/  IMAD.WIDE.U32 R4, R138.reuse, UR22, R4 ;  /* 0x000000168a047c25 */ /* 0x040fe2000f8e0004 */
[C---:B------:R-:W-:Y:S01]  /*0470*/  R2UR UR18, R3.reuse ;  /* 0x00000000031272ca */ /* 0x040fe200000e0000 */
[----:B------:R-:W4:Y:S02]  /*0480*/  LDC.64 R16, c[0x0][0x4a0] ;  /* 0x00012800ff107b82 */ /* 0x000f240000000a00 */
[-C--:B-1----:R-:W-:Y:S01]  /*0490*/  IMAD R0, R3, R18.reuse, RZ ;  /* 0x0000001203007224 */ /* 0x082fe200078e02ff */
[----:B------:R-:W-:Y:S01]  /*04a0*/  R2UR UR19, R11 ;  /* 0x000000000b1372ca */ /* 0x000fe200000e0000 */
[----:B------:R-:W-:Y:S01]  /*04b0*/  IMAD R13, R138, UR23, R5 ;  /* 0x000000178a0d7c24 */ /* 0x000fe2000f8e0205 */
[----:B------:R-:W-:Y:S01]  /*04c0*/  LEA R5, R23, 0xfffffe00, 0x9 ;  /* 0xfffffe0017057811 */ /* 0x000fe200078e48ff */
[----:B------:R-:W-:Y:S01]  /*04d0*/  IMAD.WIDE.U32 R8, R11, R18, R6 ;  /* 0x000000120b087225 */ /* 0x000fe200078e0006 */
[----:B------:R-:W-:Y:S01]  /*04e0*/  LEA R3, R23, 0xfffffc00, 0xa ;  /* 0xfffffc0017037811 */ /* 0x000fe200078e50ff */
[----:B------:R-:W1:Y:S02]  /*04f0*/  @P2 LDC.64 R6, c[0x0][0x480] ;  /* 0x00012000ff062b82 */ /* 0x000e640000000a00 */
        /* <DEDUP_REMOVED lines=8> */
[----:B--2---:R-:W-:Y:S01]  /*0580*/  UIMAD.WIDE.U32 UR6, UR10, UR4, URZ ;  /* 0x000000040a0672a5 */ /* 0x004fe2000f8e00ff */
[----:B------:R-:W-:Y:S01]  /*0590*/  LEA.HI.X.SX32 R4, R3, R2, 0x1, P3 ;  /* 0x0000000203047211 */ /* 0x000fe200018f0eff */
[----:B-----5:R-:W-:Y:S01]  /*05a0*/  UIMAD UR4, UR18, UR16, URZ ;  /* 0x00000010120472a4 */ /* 0x020fe2000f8e02ff */
[----:B------:R-:W-:Y:S01]  /*05b0*/  ISETP.GE.AND P3, PT, R23, 0x1, PT ;  /* 0x000000011700780c */ /* 0x000fe20003f66270 */
[----:B---3--:R-:W-:Y:S01]  /*05c0*/  @P2 IMAD R3, R0, R25, RZ ;  /* 0x0000001900032224 */ /* 0x008fe200078e02ff */
[----:B----4-:R-:W-:Y:S01]  /*05d0*/  USHF.R.U64 UR11, UR8, 0x1, UR9 ;  /* 0x00000001080b7899 */ /* 0x010fe20008001209 */
[----:B------:R-:W2:Y:S01]  /*05e0*/  LDC.64 R22, c[0x0][0x528] ;  /* 0x00014a00ff167b82 */ /* 0x000ea20000000a00 */
[----:B------:R-:W-:-:S02]  /*05f0*/  USHF.R.U32.HI UR12, URZ, 0x1, UR9 ;  /* 0x00000001ff0c7899 */ /* 0x000fc40008011609 */
[----:B------:R-:W-:Y:S02]  /*0600*/  UIMAD.WIDE.U32 UR8, UR13, UR16, URZ ;  /* 0x000000100d0872a5 */ /* 0x000fe4000f8e00ff */
[----:B------:R-:W-:Y:S01]  /*0610*/  UIMAD UR13, UR19, UR17, UR4 ;  /* 0x00000011130d72a4 */ /* 0x000fe2000f8e0204 */
[----:B------:R-:W3:Y:S02]  /*0620*/  LDCU.64 UR16, c[0x0][0x538] ;  /* 0x0000a700ff1077ac */ /* 0x000ee40008000a00 */
[----:B------:R-:W4:Y:S08]  /*0630*/  LDC.64 R20, c[0x0][0x468] ;  /* 0x00011a00ff147b82 */ /* 0x000f300000000a00 */
[----:B------:R-:W5:Y:S01]  /*0640*/  LDC.64 R24, c[0x0][0x448] ;  /* 0x00011200ff187b82 */ /* 0x000f620000000a00 */
[----:B------:R-:W-:Y:S01]  /*0650*/  UIMAD UR7, UR10, UR5, UR7 ;  /* 0x000000050a0772a4 */ /* 0x000fe2000f8e0207 */
[----:B------:R-:W-:Y:S01]  /*0660*/  CS2R R88, SRZ ;  /* 0x0000000000587805 */ /* 0x000fe2000001ff00 */
[----:B------:R-:W-:Y:S01]  /*0670*/  UIADD3 UR9, UPT, UPT, UR9, UR13, URZ ;  /* 0x0000000d09097290 */ /* 0x000fe2000fffe0ff */
[----:B-1----:R-:W-:Y:S01]  /*0680*/  @P2 IMAD.WIDE R88, R3, 0x10, R6 ;  /* 0x0000001003582825 */ /* 0x002fe200078e0206 */
[----:B------:R-:W-:-:S03]  /*0690*/  SHF.R.S32.HI R0, RZ, 0x1f, R5 ;  /* 0x0000001fff007819 */ /* 0x000fc60000011405 */
[C---:B------:R-:W-:Y:S01]  /*06a0*/  IMAD.WIDE.U32 R2, R138.reuse, R16, UR6 ;  /* 0x000000068a027e25 */ /* 0x040fe2000f8e0010 */
[----:B------:R-:W-:Y:S01]  /*06b0*/  UMOV UR5, URZ ;  /* 0x000000ff00057c82 */ /* 0x000fe20008000000 */
[----:B------:R-:W-:Y:S01]  /*06c0*/  UIMAD UR6, UR12, UR10, URZ ;  /* 0x0000000a0c0672a4 */ /* 0x000fe2000f8e02ff */
[----:B------:R-:W-:Y:S01]  /*06d0*/  UMOV UR4, URZ ;  /* 0x000000ff00047c82 */ /* 0x000fe20008000000 */
[----:B------:R-:W-:Y:S01]  /*06e0*/  IMAD R3, R138, R17, R3 ;  /* 0x000000118a037224 */ /* 0x000fe200078e0203 */
[----:B------:R-:W-:Y:S01]  /*06f0*/  UIMAD.WIDE.U32 UR10, UR10, UR11, UR8 ;  /* 0x0000000b0a0a72a5 */ /* 0x000fe2000f8e0008 */
[----:B------:R-:W-:-:S03]  /*0700*/  IADD3.X R6, PT, PT, R0, R15, RZ, P5, !PT ;  /* 0x0000000f00067210 */ /* 0x000fc60002ffe4ff */
[----:B------:R-:W-:Y:S02]  /*0710*/  UIADD3 UR6, UPT, UPT, UR11, UR6, URZ ;  /* 0x000000060b067290 */ /* 0x000fe4000fffe0ff */
[----:B---3--:R-:W-:Y:S01]  /*0720*/  ULEA UR7, UP0, UR10, UR16, 0x3 ;  /* 0x000000100a077291 */ /* 0x008fe2000f8018ff */
        /* <DEDUP_REMOVED lines=11> */
[----:B----4-:R-:W-:Y:S02]  /*07e0*/  LEA R6, P0, R9, R20, 0x2 ;  /* 0x0000001409067211 */ /* 0x010fe400078010ff */
        /* <DEDUP_REMOVED lines=22> */
.L_x_14914:
[----:B------:R-:W-:Y:S01]  /*0950*/  BAR.SYNC.DEFER_BLOCKING 0x0 ;  /* 0x0000000000007b1d */ /* 0x000fe20000010000 */
[----:B-1----:R-:W-:-:S05]  /*0960*/  IMAD.WIDE.U32 R2, R0, 0x10, R136 ;  /* 0x0000001000027825 */ /* 0x002fca00078e0088 */
[----:B------:R-:W2:Y:S04]  /*0970*/  LDG.E.128 R4, desc[UR14][R2.64] ;  /* 0x0000000e02047981 */ /* 0x000ea8000c1e1d00 */
[----:B------:R-:W3:Y:S04]  /*0980*/  LDG.E.128 R24, desc[UR14][R2.64+0x200] ;  /* 0x0002000e02187981 */ /* 0x000ee8000c1e1d00 */
[----:B------:R-:W4:Y:S04]  /*0990*/  LDG.E.128 R28, desc[UR14][R2.64+0x400] ;  /* 0x0004000e021c7981 */ /* 0x000f28000c1e1d00 */
[----:B------:R0:W5:Y:S01]  /*09a0*/  LDG.E.128 R32, desc[UR14][R2.64+0x600] ;  /* 0x0006000e02207981 */ /* 0x000162000c1e1d00 */
[----:B------:R-:W-:Y:S01]  /*09b0*/  HFMA2 R21, -RZ, RZ, 0, 9.5367431640625e-07 ;  /* 0x00000010ff157431 */ /* 0x000fe200000001ff */
[----:B------:R-:W1:Y:S01]  /*09c0*/  S2R R133, SR_LANEID ;  /* 0x0000000000857919 */ /* 0x000e620000000000 */
[----:B0-----:R-:W0:Y:S03]  /*09d0*/  LDC.64 R2, c[0x0][0x410] ;  /* 0x00010400ff027b82 */ /* 0x001e260000000a00 */
[----:B------:R-:W-:Y:S01]  /*09e0*/  IMAD.WIDE.U32 R20, R0, R21, UR8 ;  /* 0x0000000800147e25 */ /* 0x000fe2000f8e0015 */
[----:B-1----:R-:W-:-:S02]  /*09f0*/  LEA R132, R133, UR11, 0x4 ;  /* 0x0000000b85847c11 */ /* 0x002fc4000f8e20ff */
        /* <DEDUP_REMOVED lines=23> */
[----:B------:R-:W5:Y:S04]  /*0b70*/  LDS.128 R48, [R131] ;  /* 0x0000000083307984 */ /* 0x000f680000000c00 */
[----:B------:R-:W0:Y:S04]  /*0b80*/  LDS.128 R52, [R131+0x10] ;  /* 0x0000100083347984 */ /* 0x000e280000000c00 */
[----:B------:R0:W0:Y:S04]  /*0b90*/  LDS.128 R24, [R131+0x20] ;  /* 0x0000200083187984 */ /* 0x0000280000000c00 */
[----:B------:R0:W0:Y:S01]  /*0ba0*/  LDS.128 R20, [R131+0x30] ;  /* 0x0000300083147984 */ /* 0x0000220000000c00 */
[----:B------:R-:W-:Y:S06]  /*0bb0*/  BAR.SYNC.DEFER_BLOCKING 0x0 ;  /* 0x0000000000007b1d */ /* 0x000fec0000010000 */
[----:B-1----:R-:W5:Y:S04]  /*0bc0*/  LDG.E.128 R36, desc[UR14][R28.64] ;  /* 0x0000000e1c247981 */ /* 0x002f68000c1e1d00 */
[----:B--2---:R-:W2:Y:S04]  /*0bd0*/  LDG.E.128 R32, desc[UR14][R28.64+0x200] ;  /* 0x0002000e1c207981 */ /* 0x004ea8000c1e1d00 */
[----:B---3--:R-:W3:Y:S04]  /*0be0*/  LDG.E.128 R40, desc[UR14][R28.64+0x400] ;  /* 0x0004000e1c287981 */ /* 0x008ee8000c1e1d00 */
[----:B----4-:R-:W4:Y:S01]  /*0bf0*/  LDG.E.128 R44, desc[UR14][R28.64+0x600] ;  /* 0x0006000e1c2c7981 */ /* 0x010f22000c1e1d00 */
[----:B-----5:R-:W-:Y:S01]  /*0c00*/  FADD.FTZ R129, R48, UR5 ;  /* 0x0000000530817e21 */ /* 0x020fe20008010000 */
[----:B------:R-:W-:Y:S01]  /*0c10*/  FADD.FTZ R130, R49, UR5 ;  /* 0x0000000531827e21 */ /* 0x000fe20008010000 */
[----:B------:R-:W-:Y:S01]  /*0c20*/  FADD.FTZ R127, R50, UR5 ;  /* 0x00000005327f7e21 */ /* 0x000fe20008010000 */
[----:B------:R-:W-:Y:S01]  /*0c30*/  FADD.FTZ R128, R51, UR5 ;  /* 0x0000000533807e21 */ /* 0x000fe20008010000 */
[----:B0-----:R-:W-:Y:S01]  /*0c40*/  FADD.FTZ R125, R52, UR5 ;  /* 0x00000005347d7e21 */ /* 0x001fe20008010000 */
        /* <DEDUP_REMOVED lines=10> */
[----:B--2---:R0:W-:Y:S04]  /*0cf0*/  STS.128 [R132+0x200], R32 ;  /* 0x0002002084007388 */ /* 0x0041e80000000c00 */
[----:B---3--:R0:W-:Y:S04]  /*0d00*/  STS.128 [R132+0x400], R40 ;  /* 0x0004002884007388 */ /* 0x0081e80000000c00 */
[----:B----4-:R0:W-:Y:S01]  /*0d10*/  STS.128 [R132+0x600], R44 ;  /* 0x0006002c84007388 */ /* 0x0101e20000000c00 */
[----:B------:R-:W-:Y:S01]  /*0d20*/  NOP ;  /* 0x0000000000007918 */ /* 0x000fe20000000000 */
[----:B------:R-:W-:Y:S05]  /*0d30*/  @P0 BRA `(.L_x_14799) ;  /* 0x0000000000780947 */ /* 0x000fea0003800000 */
        /* <DEDUP_REMOVED lines=30> */
.L_x_14799:
[----:B------:R-:W-:Y:S05]  /*0f20*/  BSYNC.RECONVERGENT B0 ;  /* 0x0000000000007941 */ /* 0x000fea0003800200 */
.L_x_14798:
        /* <DEDUP_REMOVED lines=34> */
.L_x_14801:
[----:B------:R-:W-:Y:S05]  /*1150*/  BSYNC.RECONVERGENT B0 ;  /* 0x0000000000007941 */ /* 0x000fea0003800200 */
.L_x_14800:
        /* <DEDUP_REMOVED lines=34> */
.L_x_14803:
[----:B------:R-:W-:Y:S05]  /*1380*/  BSYNC.RECONVERGENT B0 ;  /* 0x0000000000007941 */ /* 0x000fea0003800200 */
.L_x_14802:
        /* <DEDUP_REMOVED lines=34> */
.L_x_14805:
[----:B------:R-:W-:Y:S05]  /*15b0*/  BSYNC.RECONVERGENT B0 ;  /* 0x0000000000007941 */ /* 0x000fea0003800200 */
.L_x_14804:
        /* <DEDUP_REMOVED lines=34> */
.L_x_14807:
[----:B------:R-:W-:Y:S05]  /*17e0*/  BSYNC.RECONVERGENT B0 ;  /* 0x0000000000007941 */ /* 0x000fea0003800200 */
.L_x_14806:
        /* <DEDUP_REMOVED lines=34> */
.L_x_14809:
[----:B------:R-:W-:Y:S05]  /*1a10*/  BSYNC.RECONVERGENT B0 ;  /* 0x0000000000007941 */ /* 0x000fea0003800200 */
.L_x_14808:
        /* <DEDUP_REMOVED lines=34> */
.L_x_14811:
[----:B------:R-:W-:Y:S05]  /*1c40*/  BSYNC.RECONVERGENT B0 ;  /* 0x0000000000007941 */ /* 0x000fea0003800200 */
.L_x_14810:
        /* <DEDUP_REMOVED lines=34> */
.L_x_14813:
[----:B------:R-:W-:Y:S05]  /*1e70*/  BSYNC.RECONVERGENT B0 ;  /* 0x0000000000007941 */ /* 0x000fea0003800200 */
.L_x_14812:
        /* <DEDUP_REMOVED lines=34> */
.L_x_14815:
[----:B------:R-:W-:Y:S05]  /*20a0*/  BSYNC.RECONVERGENT B0 ;  /* 0x0000000000007941 */ /* 0x000fea0003800200 */
.L_x_14814:
        /* <DEDUP_REMOVED lines=34> */
.L_x_14817:
[----:B------:R-:W-:Y:S05]  /*22d0*/  BSYNC.RECONVERGENT B0 ;  /* 0x0000000000007941 */ /* 0x000fea0003800200 */
.L_x_14816:
        /* <DEDUP_REMOVED lines=33> */
.L_x_14819:
[----:B------:R-:W-:Y:S05]  /*24f0*/  BSYNC.RECONVERGENT B0 ;  /* 0x0000000000007941 */ /* 0x000fea0003800200 */
.L_x_14818:
        /* <DEDUP_REMOVED lines=32> */
.L_x_14821:
[----:B------:R-:W-:Y:S05]  /*2700*/  BSYNC.RECONVERGENT B0 ;  /* 0x0000000000007941 */ /* 0x000fea0003800200 */
.L_x_14820:
        /* <DEDUP_REMOVED lines=32> */
.L_x_14823:
[----:B------:R-:W-:Y:S05]  /*2910*/  BSYNC.RECONVERGENT B0 ;  /* 0x0000000000007941 */ /* 0x000fea0003800200 */
.L_x_14822:
        /* <DEDUP_REMOVED lines=32> */
.L_x_14825:
[----:B------:R-:W-:Y:S05]  /*2b20*/  BSYNC.RECONVERGENT B0 ;  /* 0x0000000000007941 */ /* 0x000fea0003800200 */
.L_x_14824:
        /* <DEDUP_REMOVED lines=32> */
.L_x_14827:
[----:B------:R-:W-:Y:S05]  /*2d30*/  BSYNC.RECONVERGENT B0 ;  /* 0x0000000000007941 */ /* 0x000fea0003800200 */
.L_x_14826:
        /* <DEDUP_REMOVED lines=32> */
.L_x_14829:
[----:B------:R-:W-:Y:S05]  /*2f40*/  BSYNC.RECONVERGENT B0 ;  /* 0x0000000000007941 */ /* 0x000fea0003800200 */
.L_x_14828:
[----:B------:R-:W1:Y:S01]  /*2f50*/  S2UR UR6, SR_CTAID.X ;  /* 0x00000000000679c3 */ /* 0x000e620000002500 */
[----:B------:R-:W-:Y:S01]  /*2f60*/  HFMA2 R61, -RZ, RZ, 0, 0 ;  /* 0x00000000ff3d7431 */ /* 0x000fe200000001ff */
[----:B------:R-:W-:Y:S01]  /*2f70*/  IADD3 R60, PT, PT, R134, -0x1, RZ ;  /* 0xffffffff863c7810 */ /* 0x000fe20007ffe0ff */
[----:B------:R-:W-:Y:S01]  /*2f80*/  LDS.128 R48, [R131] ;  /* 0x0000000083307984 */ /* 0x000fe20000000c00 */
[----:B------:R-:W2:Y:S02]  /*2f90*/  LDCU.64 UR12, c[0x0][0x510] ;  /* 0x0000a200ff0c77ac */ /* 0x000ea40008000a00 */
[----:B------:R-:W-:Y:S01]  /*2fa0*/  SHF.L.U32 R60, R60, 0x9, RZ ;  /* 0x000000093c3c7819 */ /* 0x000fe200000006ff */
[----:B------:R-:W-:Y:S01]  /*2fb0*/  LDS.128 R28, [R131+0x30] ;  /* 0x00003000831c7984 */ /* 0x000fe20000000c00 */
[----:B------:R-:W3:Y:S01]  /*2fc0*/  LDC.64 R22, c[0x0][0x418] ;  /* 0x00010600ff167b82 */ /* 0x000ee20000000a00 */
[----:B------:R-:W4:Y:S07]  /*2fd0*/  LDCU.64 UR16, c[0x0][0x490] ;  /* 0x00009200ff1077ac */ /* 0x000f2e0008000a00 */
[----:B------:R-:W5:Y:S01]  /*2fe0*/  LDC.64 R24, c[0x0][0x488] ;  /* 0x00012200ff187b82 */ /* 0x000f620000000a00 */
[----:B-1----:R-:W-:-:S07]  /*2ff0*/  IMAD.WIDE.U32 R20, R2, UR6, R60 ;  /* 0x0000000602147c25 */ /* 0x002fce000f8e003c */
[----:B0-----:R-:W0:Y:S01]  /*3000*/  LDC.64 R34, c[0x0][0x420] ;  /* 0x00010800ff227b82 */ /* 0x001e220000000a00 */
[----:B------:R-:W-:Y:S02]  /*3010*/  IMAD R21, R3, UR6, R21 ;  /* 0x0000000603157c24 */ /* 0x000fe4000f8e0215 */
[----:B---3--:R-:W-:-:S05]  /*3020*/  IMAD.WIDE.U32 R2, R138, R22, R20 ;  /* 0x000000168a027225 */ /* 0x008fca00078e0014 */
[----:B------:R-:W1:Y:S01]  /*3030*/  LDC.64 R36, c[0x0][0x428] ;  /* 0x00010a00ff247b82 */ /* 0x000e620000000a00 */
[----:B------:R-:W-:Y:S01]  /*3040*/  IMAD R3, R138, R23, R3 ;  /* 0x000000178a037224 */ /* 0x000fe200078e0203 */
[----:B-----5:R-:W-:-:S06]  /*3050*/  LEA R20, P0, R2, R24, 0x2 ;  /* 0x0000001802147211 */ /* 0x020fcc00078010ff */
[----:B------:R-:W3:Y:S01]  /*3060*/  LDC.64 R38, c[0x0][0x478] ;  /* 0x00011e00ff267b82 */ /* 0x000ee20000000a00 */
[----:B------:R-:W-:Y:S02]  /*3070*/  LEA.HI.X R21, R2, R25, R3, 0x2, P0 ;  /* 0x0000001902157211 */ /* 0x000fe400000f1403 */
[----:B------:R-:W-:Y:S01]  /*3080*/  LDS.128 R24, [R131+0x20] ;  /* 0x0000200083187984 */ /* 0x000fe20000000c00 */
[----:B------:R-:W-:-:S04]  /*3090*/  IMAD.WIDE.U32 R2, R0, 0x10, R20 ;  /* 0x0000001000027825 */ /* 0x000fc800078e0014 */
[----:B------:R-:W5:Y:S01]  /*30a0*/  LDC.64 R108, c[0x0][0x508] ;  /* 0x00014200ff6c7b82 */ /* 0x000f620000000a00 */
[----:B------:R-:W-:Y:S07]  /*30b0*/  LDS.128 R20, [R131+0x10] ;  /* 0x0000100083147984 */ /* 0x000fee0000000c00 */
[----:B------:R-:W-:Y:S08]  /*30c0*/  BAR.SYNC.DEFER_BLOCKING 0x0 ;  /* 0x0000000000007b1d */ /* 0x000ff00000010000 */
[----:B------:R-:W2:Y:S01]  /*30d0*/  LDC.64 R110, c[0x0][0x558] ;  /* 0x00015600ff6e7b82 */ /* 0x000ea20000000a00 */
[----:B------:R-:W4:Y:S04]  /*30e0*/  LDG.E.128 R44, desc[UR14][R2.64] ;  /* 0x0000000e022c7981 */ /* 0x000f28000c1e1d00 */
[----:B------:R-:W5:Y:S04]  /*30f0*/  LDG.E.128 R52, desc[UR14][R2.64+0x200] ;  /* 0x0002000e02347981 */ /* 0x000f68000c1e1d00 */
[----:B------:R-:W2:Y:S04]  /*3100*/  LDG.E.128 R72, desc[UR14][R2.64+0x400] ;  /* 0x0004000e02487981 */ /* 0x000ea8000c1e1d00 */
[----:B------:R3:W2:Y:S01]  /*3110*/  LDG.E.128 R76, desc[UR14][R2.64+0x600] ;  /* 0x0006000e024c7981 */ /* 0x0006a2000c1e1d00 */
[----:B0-----:R-:W-:-:S04]  /*3120*/  IMAD.WIDE.U32 R32, R34, UR6, R60 ;  /* 0x0000000622207c25 */ /* 0x001fc8000f8e003c */
[----:B------:R-:W-:Y:S02]  /*3130*/  IMAD R33, R35, UR6, R33 ;  /* 0x0000000623217c24 */ /* 0x000fe4000f8e0221 */
[----:B-1----:R-:W-:-:S04]  /*3140*/  IMAD.WIDE.U32 R32, R138, R36, R32 ;  /* 0x000000248a207225 */ /* 0x002fc800078e0020 */
[----:B------:R-:W-:Y:S01]  /*3150*/  IMAD R33, R138, R37, R33 ;  /* 0x000000258a217224 */ /* 0x000fe200078e0221 */
[----:B---3--:R-:W-:-:S04]  /*3160*/  LEA R34, P0, R32, R38, 0x2 ;  /* 0x0000002620227211 */ /* 0x008fc800078010ff */
[----:B------:R-:W-:-:S03]  /*3170*/  LEA.HI.X R35, R32, R39, R33, 0x2, P0 ;  /* 0x0000002720237211 */ /* 0x000fc600000f1421 */
[----:B------:R-:W-:Y:S01]  /*3180*/  IMAD.WIDE.U32 R2, R0, 0x10, R34 ;  /* 0x0000001000027825 */ /* 0x000fe200078e0022 */
[----:B----4-:R0:W-:Y:S04]  /*3190*/  STS.128 [R132], R44 ;  /* 0x0000002c84007388 */ /* 0x0101e80000000c00 */
[----:B-----5:R-:W-:Y:S04]  /*31a0*/  STS.128 [R132+0x200], R52 ;  /* 0x0002003484007388 */ /* 0x020fe80000000c00 */
[----:B--2---:R1:W-:Y:S04]  /*31b0*/  STS.128 [R132+0x400], R72 ;  /* 0x0004004884007388 */ /* 0x0043e80000000c00 */
        /* <DEDUP_REMOVED lines=20> */
[----:B------:R-:W-:Y:S01]  /*3300*/  FMUL.FTZ R62, R32, -1.4426950216293334961 ;  /* 0xbfb8aa3b203e7820 */ /* 0x000fe20000410000 */
[----:B0-----:R-:W-:Y:S01]  /*3310*/  FMUL.FTZ R3, R34, -1.4426950216293334961 ;  /* 0xbfb8aa3b22037820 */ /* 0x001fe20000410000 */
        /* <DEDUP_REMOVED lines=18> */
[----:B------:R-:W0:Y:S01]  /*3440*/  MUFU.EX2 R85, R79 ;  /* 0x0000004f00557308 */ /* 0x000e220000000800 */
[----:B--2---:R-:W-:-:S07]  /*3450*/  FADD.FTZ R83, R83, 1 ;  /* 0x3f80000053537421 */ /* 0x004fce0000010000 */
[----:B------:R-:W-:Y:S01]  /*3460*/  MUFU.RCP R77, R52 ;  /* 0x00000034004d7308 */ /* 0x000fe20000001000 */
[----:B-1----:R-:W-:-:S07]  /*3470*/  FADD.FTZ R84, R84, 1 ;  /* 0x3f80000054547421 */ /* 0x002fce0000010000 */
[----:B------:R-:W-:Y:S01]  /*3480*/  MUFU.RCP R76, R53 ;  /* 0x00000035004c7308 */ /* 0x000fe20000001000 */
[----:B0-----:R-:W-:-:S07]  /*3490*/  FADD.FTZ R85, R85, 1 ;  /* 0x3f80000055557421 */ /* 0x001fce0000010000 */
[----:B------:R-:W-:Y:S08]  /*34a0*/  MUFU.RCP R79, R54 ;  /* 0x00000036004f7308 */ /* 0x000ff00000001000 */
[----:B------:R-:W0:Y:S08]  /*34b0*/  MUFU.RCP R78, R55 ;  /* 0x00000037004e7308 */ /* 0x000e300000001000 */
[----:B------:R-:W1:Y:S08]  /*34c0*/  MUFU.EX2 R62, R62 ;  /* 0x0000003e003e7308 */ /* 0x000e700000000800 */
[----:B------:R-:W-:Y:S01]  /*34d0*/  MUFU.EX2 R3, R3 ;  /* 0x0000000300037308 */ /* 0x000fe20000000800 */
[----:B0-----:R-:W-:-:S07]  /*34e0*/  FMUL.FTZ R92, R59, R78 ;  /* 0x0000004e3b5c7220 */ /* 0x001fce0000410000 */
[----:B------:R-:W0:Y:S01]  /*34f0*/  MUFU.EX2 R2, R2 ;  /* 0x0000000200027308 */ /* 0x000e220000000800 */
[----:B-1----:R-:W-:-:S07]  /*3500*/  FADD.FTZ R62, R62, 1 ;  /* 0x3f8000003e3e7421 */ /* 0x002fce0000010000 */
[----:B------:R1:W2:Y:S08]  /*3510*/  MUFU.EX2 R80, R63 ;  /* 0x0000003f00507308 */ /* 0x0002b00000000800 */
[----:B------:R-:W3:Y:S01]  /*3520*/  MUFU.EX2 R86, R81 ;  /* 0x0000005100567308 */ /* 0x000ee20000000800 */
[----:B-1----:R-:W-:Y:S01]  /*3530*/  FMUL.FTZ R63, R41, -1.4426950216293334961 ;  /* 0xbfb8aa3b293f7820 */ /* 0x002fe20000410000 */
[----:B0-----:R-:W-:-:S06]  /*3540*/  FADD.FTZ R2, R2, 1 ;  /* 0x3f80000002027421 */ /* 0x001fcc0000010000 */
[----:B------:R0:W1:Y:S01]  /*3550*/  MUFU.EX2 R87, R63 ;  /* 0x0000003f00577308 */ /* 0x0000620000000800 */
[----:B--2---:R-:W-:-:S07]  /*3560*/  FADD.FTZ R80, R80, 1 ;  /* 0x3f80000050507421 */ /* 0x004fce0000010000 */
[----:B------:R-:W2:Y:S01]  /*3570*/  MUFU.RCP R81, R62 ;  /* 0x0000003e00517308 */ /* 0x000ea20000001000 */
[----:B0-----:R-:W-:Y:S01]  /*3580*/  FADD.FTZ R63, R3, 1 ;  /* 0x3f800000033f7421 */ /* 0x001fe20000010000 */
[----:B------:R-:W-:Y:S01]  /*3590*/  FADD.FTZ R3, -R77, 1 ;  /* 0x3f8000004d037421 */ /* 0x000fe20000010100 */
[----:B---3--:R-:W-:-:S05]  /*35a0*/  FADD.FTZ R86, R86, 1 ;  /* 0x3f80000056567421 */ /* 0x008fca0000010000 */
[----:B------:R0:W-:Y:S01]  /*35b0*/  MUFU.RCP R97, R63 ;  /* 0x0000003f00617308 */ /* 0x0001e20000001000 */
[----:B-1----:R-:W-:-:S07]  /*35c0*/  FADD.FTZ R87, R87, 1 ;  /* 0x3f80000057577421 */ /* 0x002fce0000010000 */
[----:B------:R1:W-:Y:S01]  /*35d0*/  MUFU.RCP R94, R2 ;  /* 0x00000002005e7308 */ /* 0x0003e20000001000 */
[----:B0-----:R-:W-:Y:S01]  /*35e0*/  FMUL.FTZ R63, R56, R77 ;  /* 0x0000004d383f7220 */ /* 0x001fe20000410000 */
[----:B--2---:R-:W-:-:S03]  /*35f0*/  FMUL.FTZ R95, R32, R81 ;  /* 0x00000051205f7220 */ /* 0x004fc60000410000 */
[----:B------:R-:W-:-:S03]  /*3600*/  FMUL.FTZ R62, R48, R63 ;  /* 0x0000003f303e7220 */ /* 0x000fc60000410000 */
[----:B------:R0:W2:Y:S01]  /*3610*/  MUFU.EX2 R104, R90 ;  /* 0x0000005a00687308 */ /* 0x0000a20000000800 */
[----:B-1----:R-:W-:-:S07]  /*3620*/  FADD.FTZ R2, -R76, 1 ;  /* 0x3f8000004c027421 */ /* 0x002fce0000010100 */
[----:B------:R1:W3:Y:S01]  /*3630*/  MUFU.EX2 R106, R91 ;  /* 0x0000005b006a7308 */ /* 0x0002e20000000800 */
[----:B0-----:R-:W-:-:S04]  /*3640*/  FMUL.FTZ R90, R57, R76 ;  /* 0x0000004c395a7220 */ /* 0x001fc80000410000 */
[----:B------:R-:W-:-:S03]  /*3650*/  FMUL.FTZ R114, R49, R90 ;  /* 0x0000005a31727220 */ /* 0x000fc60000410000 */
[----:B------:R-:W0:Y:S01]  /*3660*/  MUFU.RCP R96, R80 ;  /* 0x0000005000607308 */ /* 0x000e220000001000 */
[----:B-1----:R-:W-:Y:S01]  /*3670*/  FMUL.FTZ R91, R58, R79 ;  /* 0x0000004f3a5b7220 */ /* 0x002fe20000410000 */
[----:B--2---:R-:W-:-:S06]  /*3680*/  FADD.FTZ R104, R104, 1 ;  /* 0x3f80000068687421 */ /* 0x004fcc0000010000 */
[----:B------:R-:W-:Y:S01]  /*3690*/  MUFU.RCP R98, R83 ;  /* 0x0000005300627308 */ /* 0x000fe20000001000 */
[----:B---3--:R-:W-:-:S07]  /*36a0*/  FADD.FTZ R106, R106, 1 ;  /* 0x3f8000006a6a7421 */ /* 0x008fce0000010000 */
[----:B------:R-:W1:Y:S08]  /*36b0*/  MUFU.RCP R101, R84 ;  /* 0x0000005400657308 */ /* 0x000e700000001000 */
[----:B------:R-:W2:Y:S08]  /*36c0*/  MUFU.RCP R100, R85 ;  /* 0x0000005500647308 */ /* 0x000eb00000001000 */
[----:B------:R-:W3:Y:S08]  /*36d0*/  MUFU.RCP R99, R82 ;  /* 0x0000005200637308 */ /* 0x000ef00000001000 */
[----:B------:R-:W4:Y:S08]  /*36e0*/  MUFU.RCP R102, R87 ;  /* 0x0000005700667308 */ /* 0x000f300000001000 */
[----:B------:R-:W4:Y:S08]  /*36f0*/  MUFU.RCP R105, R104 ;  /* 0x0000006800697308 */ /* 0x000f300000001000 */
[----:B------:R-:W4:Y:S08]  /*3700*/  MUFU.RCP R106, R106 ;  /* 0x0000006a006a7308 */ /* 0x000f300000001000 */
[----:B------:R-:W4:Y:S01]  /*3710*/  MUFU.RCP R103, R86 ;  /* 0x0000005600677308 */ /* 0x000f220000001000 */
[----:B-----5:R-:W-:Y:S04]  /*3720*/  STS.128 [R132], R68 ;  /* 0x0000004484007388 */ /* 0x020fe80000000c00 */
[----:B------:R5:W-:Y:S04]  /*3730*/  STS.128 [R132+0x200], R64 ;  /* 0x0002004084007388 */ /* 0x000be80000000c00 */
[----:B------:R-:W-:Y:S04]  /*3740*/  STS.128 [R132+0x400], R44 ;  /* 0x0004002c84007388 */ /* 0x000fe80000000c00 */
[----:B------:R-:W-:Y:S01]  /*3750*/  STS.128 [R132+0x600], R72 ;  /* 0x0006004884007388 */ /* 0x000fe20000000c00 */
[----:B------:R-:W-:-:S03]  /*3760*/  NOP ;  /* 0x0000000000007918 */ /* 0x000fc60000000000 */
[----:B------:R-:W1:Y:S01]  /*3770*/  LDS.128 R52, [R131] ;  /* 0x0000000083347984 */ /* 0x000e620000000c00 */
[----:B-----5:R-:W-:Y:S01]  /*3780*/  FFMA.FTZ R65, R56, R3, 1 ;  /* 0x3f80000038417423 */ /* 0x020fe20000010003 */
[----:B------:R-:W-:Y:S01]  /*3790*/  FADD.FTZ R56, -R78, 1 ;  /* 0x3f8000004e387421 */ /* 0x000fe20000010100 */
[----:B------:R-:W-:Y:S01]  /*37a0*/  FADD.FTZ R3, -R79, 1 ;  /* 0x3f8000004f037421 */ /* 0x000fe20000010100 */
[----:B------:R-:W5:Y:S01]  /*37b0*/  LDS.128 R44, [R131+0x10] ;  /* 0x00001000832c7984 */ /* 0x000f620000000c00 */
[----:B------:R-:W-:Y:S01]  /*37c0*/  FFMA.FTZ R66, R57, R2, 1 ;  /* 0x3f80000039427423 */ /* 0x000fe20000010002 */
[----:B------:R-:W-:Y:S01]  /*37d0*/  FFMA.FTZ R68, R59, R56, 1 ;  /* 0x3f8000003b447423 */ /* 0x000fe20000010038 */
[----:B------:R-:W-:Y:S01]  /*37e0*/  FFMA.FTZ R67, R58, R3, 1 ;  /* 0x3f8000003a437423 */ /* 0x000fe20000010003 */
[----:B------:R-:W-:Y:S01]  /*37f0*/  FMUL.FTZ R3, R50, R91 ;  /* 0x0000005b32037220 */ /* 0x000fe20000410000 */
[----:B------:R-:W2:Y:S01]  /*3800*/  LDS.128 R56, [R131+0x20] ;  /* 0x0000200083387984 */ /* 0x000ea20000000c00 */
[----:B------:R-:W-:Y:S01]  /*3810*/  FMUL.FTZ R2, R51, R92 ;  /* 0x0000005c33027220 */ /* 0x000fe20000410000 */
[----:B------:R-:W-:Y:S01]  /*3820*/  FADD.FTZ R69, -R81, 1 ;  /* 0x3f80000051457421 */ /* 0x000fe20000010100 */
[----:B0-----:R-:W-:-:S03]  /*3830*/  FADD.FTZ R70, -R96, 1 ;  /* 0x3f80000060467421 */ /* 0x001fc60000010100 */
[----:B------:R-:W-:Y:S01]  /*3840*/  FFMA.FTZ R69, R32, R69, 1 ;  /* 0x3f80000020457423 */ /* 0x000fe20000010045 */
[----:B------:R-:W-:Y:S01]  /*3850*/  FADD.FTZ R32, -R94, 1 ;  /* 0x3f8000005e207421 */ /* 0x000fe20000010100 */
[----:B------:R-:W-:-:S03]  /*3860*/  FFMA.FTZ R70, R35, R70, 1 ;  /* 0x3f80000023467423 */ /* 0x000fc60000010046 */
[----:B------:R-:W-:Y:S01]  /*3870*/  FFMA.FTZ R32, R33, R32, 1 ;  /* 0x3f80000021207423 */ /* 0x000fe20000010020 */
[----:B-1----:R-:W-:Y:S01]  /*3880*/  FMUL.FTZ R48, R48, R52 ;  /* 0x0000003430307220 */ /* 0x002fe20000410000 */
        /* <DEDUP_REMOVED lines=18> */
[----:B------:R-:W-:Y:S01]  /*39b0*/  BAR.SYNC.DEFER_BLOCKING 0x0 ;  /* 0x0000000000007b1d */ /* 0x000fe20000010000 */
[----:B------:R-:W-:Y:S01]  /*39c0*/  FFMA.FTZ R71, R34, R69, 1 ;  /* 0x3f80000022477423 */ /* 0x000fe20000010045 */
[----:B------:R-:W-:Y:S01]  /*39d0*/  FMUL.FTZ R69, R21, R45 ;  /* 0x0000002d15457220 */ /* 0x000fe20000410000 */
[----:B------:R-:W-:Y:S01]  /*39e0*/  FMUL.FTZ R68, R97, R68 ;  /* 0x0000004461447220 */ /* 0x000fe20000410000 */
[----:B------:R-:W-:Y:S01]  /*39f0*/  FMUL.FTZ R73, R96, R73 ;  /* 0x0000004960497220 */ /* 0x000fe20000410000 */
[----:B--2---:R-:W-:Y:S01]  /*3a00*/  FMUL.FTZ R75, R27, R59 ;  /* 0x0000003b1b4b7220 */ /* 0x004fe20000410000 */
        /* <DEDUP_REMOVED lines=8> */
[----:B---3--:R-:W-:Y:S01]  /*3a90*/  FADD.FTZ R69, -R99, 1 ;  /* 0x3f80000063457421 */ /* 0x008fe20000010100 */
[----:B------:R-:W-:Y:S01]  /*3aa0*/  FFMA.FTZ R68, R37, R32, 1 ;  /* 0x3f80000025447423 */ /* 0x000fe20000010020 */
        /* <DEDUP_REMOVED lines=35> */
[----:B------:R-:W-:-:S04]  /*3ce0*/  IMAD.WIDE.U32 R32, R108, UR6, R60 ;  /* 0x000000066c207c25 */ /* 0x000fc8000f8e003c */
[----:B------:R-:W-:Y:S01]  /*3cf0*/  FMUL.FTZ R97, R34, R97 ;  /* 0x0000006122617220 */ /* 0x000fe20000410000 */
[----:B------:R-:W-:Y:S01]  /*3d00*/  STS.128 [R131+0x10], R76 ;  /* 0x0000104c83007388 */ /* 0x000fe20000000c00 */
[----:B------:R-:W-:Y:S01]  /*3d10*/  FMUL.FTZ R96, R35, R96 ;  /* 0x0000006023607220 */ /* 0x000fe20000410000 */
[----:B------:R-:W-:Y:S02]  /*3d20*/  IMAD R33, R109, UR6, R33 ;  /* 0x000000066d217c24 */ /* 0x000fe4000f8e0221 */
        /* <DEDUP_REMOVED lines=14> */
[----:B------:R-:W-:Y:S01]  /*3e10*/  IMAD.WIDE.U32 R20, R138, UR12, R32 ;  /* 0x0000000c8a147c25 */ /* 0x000fe2000f8e0020 */
[----:B------:R-:W0:Y:S03]  /*3e20*/  LDS.128 R64, [R132+0x400] ;  /* 0x0004000084407984 */ /* 0x000e260000000c00 */
[----:B------:R-:W-:Y:S01]  /*3e30*/  FMUL.FTZ R83, R22, R97 ;  /* 0x0000006116537220 */ /* 0x000fe20000410000 */
[----:B------:R-:W-:Y:S01]  /*3e40*/  FMUL.FTZ R82, R23, R96 ;  /* 0x0000006017527220 */ /* 0x000fe20000410000 */
[----:B------:R-:W-:Y:S01]  /*3e50*/  IMAD R21, R138, UR13, R21 ;  /* 0x0000000d8a157c24 */ /* 0x000fe2000f8e0215 */
[----:B------:R-:W4:Y:S01]  /*3e60*/  LDS.128 R76, [R132+0x600] ;  /* 0x00060000844c7984 */ /* 0x000f220000000c00 */
[----:B------:R-:W-:Y:S01]  /*3e70*/  LEA R22, P0, R20, R110, 0x2 ;  /* 0x0000006e14167211 */ /* 0x000fe200078010ff */
[----:B-1----:R-:W-:Y:S01]  /*3e80*/  FMUL.FTZ R85, R24, R99 ;  /* 0x0000006318557220 */ /* 0x002fe20000410000 */
[----:B------:R-:W-:Y:S01]  /*3e90*/  FFMA.FTZ R24, R16, R62, R141 ;  /* 0x0000003e10187223 */ /* 0x000fe2000001008d */
        /* <DEDUP_REMOVED lines=57> */
.L_x_14830:
[----:B------:R-:W-:Y:S01]  /*4230*/  FFMA.FTZ R0, R12, R81, R41 ;  /* 0x000000510c007223 */ /* 0x000fe20000010029 */
[----:B------:R-:W2:Y:S01]  /*4240*/  LDCU UR6, c[0x0][0x38c] ;  /* 0x00007180ff0677ac */ /* 0x000ea20008000800 */
[----:B------:R-:W-:Y:S02]  /*4250*/  CS2R R22, SRZ ;  /* 0x0000000000167805 */ /* 0x000fe4000001ff00 */
[----:B01----:R-:W-:Y:S01]  /*4260*/  CS2R R20, SRZ ;  /* 0x0000000000147805 */ /* 0x003fe2000001ff00 */
        /* <DEDUP_REMOVED lines=66> */
.L_x_14913:
        /* <DEDUP_REMOVED lines=251> */
.L_x_14833:
[----:B-1----:R-:W1:Y:S02]  /*5640*/  LDS.64 R90, [R90+UR11+0x3558] ;  /* 0x0035580b5a5a7984 */ /* 0x002e640008000a00 */
.L_x_14834:
[----:B------:R-:W-:Y:S05]  /*5650*/  BSYNC.RECONVERGENT B0 ;  /* 0x0000000000007941 */ /* 0x000fea0003800200 */
.L_x_14832:
        /* <DEDUP_REMOVED lines=446> */
.L_x_14836:
[----:B------:R-:W-:Y:S05]  /*7240*/  BSYNC.RECONVERGENT B0 ;  /* 0x0000000000007941 */ /* 0x000fea0003800200 */
.L_x_14835:
        /* <DEDUP_REMOVED lines=17> */
.L_x_14838:
[----:B------:R-:W-:Y:S05]  /*7360*/  BSYNC.RECONVERGENT B0 ;  /* 0x0000000000007941 */ /* 0x000fea0003800200 */
.L_x_14837:
        /* <DEDUP_REMOVED lines=17> */
.L_x_14840:
[----:B------:R-:W-:Y:S05]  /*7480*/  BSYNC.RECONVERGENT B0 ;  /* 0x0000000000007941 */ /* 0x000fea0003800200 */
.L_x_14839:
        /* <DEDUP_REMOVED lines=17> */
.L_x_14842:
[----:B------:R-:W-:Y:S05]  /*75a0*/  BSYNC.RECONVERGENT B0 ;  /* 0x0000000000007941 */ /* 0x000fea0003800200 */
.L_x_14841:
        /* <DEDUP_REMOVED lines=17> */
.L_x_14844:
[----:B------:R-:W-:Y:S05]  /*76c0*/  BSYNC.RECONVERGENT B0 ;  /* 0x0000000000007941 */ /* 0x000fea0003800200 */
.L_x_14843:
        /* <DEDUP_REMOVED lines=132> */
[----:B------:R-:W0:Y:S01]  /*7f10*/  SHFL.IDX PT, R240, R230, RZ, 0x1f ;  /* 0x00001fffe6f07589 */ /* 0x000e2200000e0000 */
        /* <DEDUP_REMOVED lines=524> */
.L_x_14846:
[----:B------:R-:W-:Y:S05]  /*9fe0*/  BSYNC.RECONVERGENT B0 ;  /* 0x0000000000007941 */ /* 0x000fea0003800200 */
.L_x_14845:
[----:B------:R-:W1:Y:S01]  /*9ff0*/  LDS R249, [R249+0x1100] ;  /* 0x00110000f9f97984 */ /* 0x000e620000000800 */
[----:B------:R-:W-:Y:S04]  /*a000*/  BSSY.RECONVERGENT B0, `(.L_x_14847) ;  /* 0x0000003000007945 */ /* 0x000fe80003800200 */
[----:B------:R-:W-:Y:S05]  /*a010*/  @!P2 BRA `(.L_x_14848) ;  /* 0x000000000004a947 */ /* 0x000fea0003800000 */
[----:B-1----:R2:W-:Y:S02]  /*a020*/  REDG.E.ADD.F32.FTZ.RN.STRONG.GPU desc[UR14][R92.64+0x80], R249 ;  /* 0x000080f95c0079a6 */ /* 0x0025e4000c12f30e */
.L_x_14848:
[----:B------:R-:W-:Y:S05]  /*a030*/  BSYNC.RECONVERGENT B0 ;  /* 0x0000000000007941 */ /* 0x000fea0003800200 */
.L_x_14847:
        /* <DEDUP_REMOVED lines=12> */
.L_x_14850:
[----:B------:R-:W-:Y:S05]  /*a100*/  BSYNC.RECONVERGENT B0 ;  /* 0x0000000000007941 */ /* 0x000fea0003800200 */
.L_x_14849:
[----:B--23--:R2:W3:Y:S01]  /*a110*/  LDS R241, [R249+0x1200] ;  /* 0x00120000f9f17984 */ /* 0x00c4e20000000800 */
[----:B------:R-:W-:Y:S01]  /*a120*/  BSSY.RECONVERGENT B0, `(.L_x_14851) ;  /* 0x0000004000007945 */ /* 0x000fe20003800200 */
[----:B------:R-:W-:-:S03]  /*a130*/  LEA R240, R240, UR11, 0x2 ;  /* 0x0000000bf0f07c11 */ /* 0x000fc6000f8e10ff */
[----:B------:R-:W-:Y:S05]  /*a140*/  @!P1 BRA `(.L_x_14852) ;  /* 0x0000000000049947 */ /* 0x000fea0003800000 */
[----:B---3--:R4:W-:Y:S02]  /*a150*/  REDG.E.ADD.F32.FTZ.RN.STRONG.GPU desc[UR14][R92.64+0x180], R241 ;  /* 0x000180f15c0079a6 */ /* 0x0089e4000c12f30e */
.L_x_14852:
[----:B------:R-:W-:Y:S05]  /*a160*/  BSYNC.RECONVERGENT B0 ;  /* 0x0000000000007941 */ /* 0x000fea0003800200 */
.L_x_14851:
[----:B---34-:R-:W-:Y:S01]  /*a170*/  LEA R241, R239, UR11, 0x2 ;  /* 0x0000000beff17c11 */ /* 0x018fe2000f8e10ff */
[----:B------:R-:W-:Y:S01]  /*a180*/  BSSY.RECONVERGENT B0, `(.L_x_14853) ;  /* 0x0000004000007945 */ /* 0x000fe20003800200 */
[----:B------:R3:W4:Y:S03]  /*a190*/  LDS R239, [R240+0x1280] ;  /* 0x00128000f0ef7984 */ /* 0x0007260000000800 */
[----:B------:R-:W-:Y:S05]  /*a1a0*/  @!P2 BRA `(.L_x_14854) ;  /* 0x000000000004a947 */ /* 0x000fea0003800000 */
[----:B----4-:R4:W-:Y:S02]  /*a1b0*/  REDG.E.ADD.F32.FTZ.RN.STRONG.GPU desc[UR14][R92.64+0x200], R239 ;  /* 0x000200ef5c0079a6 */ /* 0x0109e4000c12f30e */
.L_x_14854:
[----:B------:R-:W-:Y:S05]  /*a1c0*/  BSYNC.RECONVERGENT B0 ;  /* 0x0000000000007941 */ /* 0x000fea0003800200 */
.L_x_14853:
[----:B----4-:R4:W0:Y:S01]  /*a1d0*/  LDS R239, [R241+0x1300] ;  /* 0x00130000f1ef7984 */ /* 0x0108220000000800 */
[----:B------:R-:W-:Y:S01]  /*a1e0*/  BSSY.RECONVERGENT B0, `(.L_x_14855) ;  /* 0x0000004000007945 */ /* 0x000fe20003800200 */
[----:B------:R-:W-:-:S03]  /*a1f0*/  LEA R238, R238, UR11, 0x2 ;  /* 0x0000000beeee7c11 */ /* 0x000fc6000f8e10ff */
[----:B------:R-:W-:Y:S05]  /*a200*/  @!P3 BRA `(.L_x_14856) ;  /* 0x000000000004b947 */ /* 0x000fea0003800000 */
[----:B0-----:R0:W-:Y:S02]  /*a210*/  REDG.E.ADD.F32.FTZ.RN.STRONG.GPU desc[UR14][R92.64+0x280], R239 ;  /* 0x000280ef5c0079a6 */ /* 0x0011e4000c12f30e */
.L_x_14856:
[----:B------:R-:W-:Y:S05]  /*a220*/  BSYNC.RECONVERGENT B0 ;  /* 0x0000000000007941 */ /* 0x000fea0003800200 */
.L_x_14855:
[----:B0-----:R-:W-:Y:S01]  /*a230*/  LEA R239, R237, UR11, 0x2 ;  /* 0x0000000bedef7c11 */ /* 0x001fe2000f8e10ff */
[----:B------:R-:W-:Y:S01]  /*a240*/  BSSY.RECONVERGENT B0, `(.L_x_14857) ;  /* 0x0000004000007945 */ /* 0x000fe20003800200 */
[----:B------:R0:W0:Y:S03]  /*a250*/  LDS R237, [R238+0x1380] ;  /* 0x00138000eeed7984 */ /* 0x0000260000000800 */
[----:B------:R-:W-:Y:S05]  /*a260*/  @!P4 BRA `(.L_x_14858) ;  /* 0x000000000004c947 */ /* 0x000fea0003800000 */
[----:B0-----:R0:W-:Y:S02]  /*a270*/  REDG.E.ADD.F32.FTZ.RN.STRONG.GPU desc[UR14][R92.64+0x300], R237 ;  /* 0x000300ed5c0079a6 */ /* 0x0011e4000c12f30e */
.L_x_14858:
[----:B------:R-:W-:Y:S05]  /*a280*/  BSYNC.RECONVERGENT B0 ;  /* 0x0000000000007941 */ /* 0x000fea0003800200 */
.L_x_14857:
[----:B0-----:R0:W0:Y:S01]  /*a290*/  LDS R237, [R239+0x1400] ;  /* 0x00140000efed7984 */ /* 0x0010220000000800 */
[----:B------:R-:W-:Y:S04]  /*a2a0*/  BSSY.RECONVERGENT B0, `(.L_x_14859) ;  /* 0x0000003000007945 */ /* 0x000fe80003800200 */
[----:B------:R-:W-:Y:S05]  /*a2b0*/  @!P5 BRA `(.L_x_14860) ;  /* 0x000000000004d947 */ /* 0x000fea0003800000 */
[----:B0-----:R0:W-:Y:S02]  /*a2c0*/  REDG.E.ADD.F32.FTZ.RN.STRONG.GPU desc[UR14][R92.64+0x380], R237 ;  /* 0x000380ed5c0079a6 */ /* 0x0011e4000c12f30e */
.L_x_14860:
[----:B------:R-:W-:Y:S05]  /*a2d0*/  BSYNC.RECONVERGENT B0 ;  /* 0x0000000000007941 */ /* 0x000fea0003800200 */
.L_x_14859:
        /* <DEDUP_REMOVED lines=12> */
.L_x_14862:
[----:B------:R-:W-:Y:S05]  /*a3a0*/  BSYNC.RECONVERGENT B0 ;  /* 0x0000000000007941 */ /* 0x000fea0003800200 */
.L_x_14861:
[----:B0-----:R0:W0:Y:S01]  /*a3b0*/  LDS R235, [R237+0x1500] ;  /* 0x00150000edeb7984 */ /* 0x0010220000000800 */
[----:B------:R-:W-:Y:S01]  /*a3c0*/  BSSY.RECONVERGENT B0, `(.L_x_14863) ;  /* 0x0000004000007945 */ /* 0x000fe20003800200 */
[----:B------:R-:W-:-:S03]  /*a3d0*/  LEA R234, R234, UR11, 0x2 ;  /* 0x0000000beaea7c11 */ /* 0x000fc6000f8e10ff */
[----:B------:R-:W-:Y:S05]  /*a3e0*/  @!P1 BRA `(.L_x_14864) ;  /* 0x0000000000049947 */ /* 0x000fea0003800000 */
[----:B0-----:R0:W-:Y:S02]  /*a3f0*/  REDG.E.ADD.F32.FTZ.RN.STRONG.GPU desc[UR14][R92.64+0x480], R235 ;  /* 0x000480eb5c0079a6 */ /* 0x0011e4000c12f30e */
.L_x_14864:
[----:B------:R-:W-:Y:S05]  /*a400*/  BSYNC.RECONVERGENT B0 ;  /* 0x0000000000007941 */ /* 0x000fea0003800200 */
.L_x_14863:
[----:B0-----:R-:W-:Y:S01]  /*a410*/  LEA R235, R233, UR11, 0x2 ;  /* 0x0000000be9eb7c11 */ /* 0x001fe2000f8e10ff */
[----:B------:R-:W-:Y:S01]  /*a420*/  BSSY.RECONVERGENT B0, `(.L_x_14865) ;  /* 0x0000004000007945 */ /* 0x000fe20003800200 */
[----:B------:R0:W0:Y:S03]  /*a430*/  LDS R233, [R234+0x1580] ;  /* 0x00158000eae97984 */ /* 0x0000260000000800 */
[----:B------:R-:W-:Y:S05]  /*a440*/  @!P2 BRA `(.L_x_14866) ;  /* 0x000000000004a947 */ /* 0x000fea0003800000 */
[----:B0-----:R0:W-:Y:S02]  /*a450*/  REDG.E.ADD.F32.FTZ.RN.STRONG.GPU desc[UR14][R92.64+0x500], R233 ;  /* 0x000500e95c0079a6 */ /* 0x0011e4000c12f30e */
.L_x_14866:
[----:B------:R-:W-:Y:S05]  /*a460*/  BSYNC.RECONVERGENT B0 ;  /* 0x0000000000007941 */ /* 0x000fea0003800200 */
.L_x_14865:
[----:B0-----:R0:W0:Y:S01]  /*a470*/  LDS R233, [R235+0x1600] ;  /* 0x00160000ebe97984 */ /* 0x0010220000000800 */
[----:B------:R-:W-:Y:S01]  /*a480*/  BSSY.RECONVERGENT B0, `(.L_x_14867) ;  /* 0x0000004000007945 */ /* 0x000fe20003800200 */
[----:B------:R-:W-:-:S03]  /*a490*/  LEA R232, R232, UR11, 0x2 ;  /* 0x0000000be8e87c11 */ /* 0x000fc6000f8e10ff */
[----:B------:R-:W-:Y:S05]  /*a4a0*/  @!P3 BRA `(.L_x_14868) ;  /* 0x000000000004b947 */ /* 0x000fea0003800000 */
[----:B0-----:R0:W-:Y:S02]  /*a4b0*/  REDG.E.ADD.F32.FTZ.RN.STRONG.GPU desc[UR14][R92.64+0x580], R233 ;  /* 0x000580e95c0079a6 */ /* 0x0011e4000c12f30e */
.L_x_14868:
[----:B------:R-:W-:Y:S05]  /*a4c0*/  BSYNC.RECONVERGENT B0 ;  /* 0x0000000000007941 */ /* 0x000fea0003800200 */
.L_x_14867:
[----:B0-----:R-:W-:Y:S01]  /*a4d0*/  LEA R233, R231, UR11, 0x2 ;  /* 0x0000000be7e97c11 */ /* 0x001fe2000f8e10ff */
[----:B------:R-:W-:Y:S01]  /*a4e0*/  BSSY.RECONVERGENT B0, `(.L_x_14869) ;  /* 0x0000004000007945 */ /* 0x000fe20003800200 */
[----:B------:R0:W0:Y:S03]  /*a4f0*/  LDS R231, [R232+0x1680] ;  /* 0x00168000e8e77984 */ /* 0x0000260000000800 */
[----:B------:R-:W-:Y:S05]  /*a500*/  @!P4 BRA `(.L_x_14870) ;  /* 0x000000000004c947 */ /* 0x000fea0003800000 */
[----:B0-----:R0:W-:Y:S02]  /*a510*/  REDG.E.ADD.F32.FTZ.RN.STRONG.GPU desc[UR14][R92.64+0x600], R231 ;  /* 0x000600e75c0079a6 */ /* 0x0011e4000c12f30e */
.L_x_14870:
[----:B------:R-:W-:Y:S05]  /*a520*/  BSYNC.RECONVERGENT B0 ;  /* 0x0000000000007941 */ /* 0x000fea0003800200 */
.L_x_14869:
[----:B0-----:R0:W0:Y:S01]  /*a530*/  LDS R231, [R233+0x1700] ;  /* 0x00170000e9e77984 */ /* 0x0010220000000800 */
[----:B------:R-:W-:Y:S04]  /*a540*/  BSSY.RECONVERGENT B0, `(.L_x_14871) ;  /* 0x0000003000007945 */ /* 0x000fe80003800200 */
[----:B------:R-:W-:Y:S05]  /*a550*/  @!P5 BRA `(.L_x_14872) ;  /* 0x000000000004d947 */ /* 0x000fea0003800000 */
[----:B0-----:R0:W-:Y:S02]  /*a560*/  REDG.E.ADD.F32.FTZ.RN.STRONG.GPU desc[UR14][R92.64+0x680], R231 ;  /* 0x000680e75c0079a6 */ /* 0x0011e4000c12f30e */
.L_x_14872:
[----:B------:R-:W-:Y:S05]  /*a570*/  BSYNC.RECONVERGENT B0 ;  /* 0x0000000000007941 */ /* 0x000fea0003800200 */
.L_x_14871:
        /* <DEDUP_REMOVED lines=12> */
.L_x_14874:
[----:B------:R-:W-:Y:S05]  /*a640*/  BSYNC.RECONVERGENT B0 ;  /* 0x0000000000007941 */ /* 0x000fea0003800200 */
.L_x_14873:
[----:B0-----:R0:W0:Y:S01]  /*a650*/  LDS R229, [R231+0x1800] ;  /* 0x00180000e7e57984 */ /* 0x0010220000000800 */
[----:B------:R-:W-:Y:S01]  /*a660*/  BSSY.RECONVERGENT B0, `(.L_x_14875) ;  /* 0x0000004000007945 */ /* 0x000fe20003800200 */
[----:B------:R-:W-:-:S03]  /*a670*/  LEA R204, R204, UR11, 0x2 ;  /* 0x0000000bcccc7c11 */ /* 0x000fc6000f8e10ff */
[----:B------:R-:W-:Y:S05]  /*a680*/  @!P1 BRA `(.L_x_14876) ;  /* 0x0000000000049947 */ /* 0x000fea0003800000 */
[----:B0-----:R0:W-:Y:S02]  /*a690*/  REDG.E.ADD.F32.FTZ.RN.STRONG.GPU desc[UR14][R92.64+0x780], R229 ;  /* 0x000780e55c0079a6 */ /* 0x0011e4000c12f30e */
.L_x_14876:
[----:B------:R-:W-:Y:S05]  /*a6a0*/  BSYNC.RECONVERGENT B0 ;  /* 0x0000000000007941 */ /* 0x000fea0003800200 */
.L_x_14875:
[----:B0-----:R-:W-:Y:S01]  /*a6b0*/  LEA R229, R203, UR11, 0x2 ;  /* 0x0000000bcbe57c11 */ /* 0x001fe2000f8e10ff */
[----:B------:R-:W-:Y:S01]  /*a6c0*/  BSSY.RECONVERGENT B0, `(.L_x_14877) ;  /* 0x0000004000007945 */ /* 0x000fe20003800200 */
[----:B------:R0:W0:Y:S03]  /*a6d0*/  LDS R203, [R204+0x1880] ;  /* 0x00188000cccb7984 */ /* 0x0000260000000800 */
[----:B------:R-:W-:Y:S05]  /*a6e0*/  @!P2 BRA `(.L_x_14878) ;  /* 0x000000000004a947 */ /* 0x000fea0003800000 */
[----:B0-----:R0:W-:Y:S02]  /*a6f0*/  REDG.E.ADD.F32.FTZ.RN.STRONG.GPU desc[UR14][R92.64+0x800], R203 ;  /* 0x000800cb5c0079a6 */ /* 0x0011e4000c12f30e */
.L_x_14878:
[----:B------:R-:W-:Y:S05]  /*a700*/  BSYNC.RECONVERGENT B0 ;  /* 0x0000000000007941 */ /* 0x000fea0003800200 */
.L_x_14877:
[----:B0-----:R-:W-:Y:S01]  /*a710*/  LEA R203, R201, UR11, 0x2 ;  /* 0x0000000bc9cb7c11 */ /* 0x001fe2000f8e10ff */
[----:B------:R-:W-:Y:S01]  /*a720*/  BSSY.RECONVERGENT B0, `(.L_x_14879) ;  /* 0x0000004000007945 */ /* 0x000fe20003800200 */
[----:B------:R0:W0:Y:S03]  /*a730*/  LDS R201, [R229+0x1900] ;  /* 0x00190000e5c97984 */ /* 0x0000260000000800 */
[----:B------:R-:W-:Y:S05]  /*a740*/  @!P3 BRA `(.L_x_14880) ;  /* 0x000000000004b947 */ /* 0x000fea0003800000 */
[----:B0-----:R0:W-:Y:S02]  /*a750*/  REDG.E.ADD.F32.FTZ.RN.STRONG.GPU desc[UR14][R92.64+0x880], R201 ;  /* 0x000880c95c0079a6 */ /* 0x0011e4000c12f30e */
.L_x_14880:
[----:B------:R-:W-:Y:S05]  /*a760*/  BSYNC.RECONVERGENT B0 ;  /* 0x0000000000007941 */ /* 0x000fea0003800200 */
.L_x_14879:
[----:B0-----:R-:W-:Y:S01]  /*a770*/  LEA R201, R195, UR11, 0x2 ;  /* 0x0000000bc3c97c11 */ /* 0x001fe2000f8e10ff */
[----:B------:R-:W-:Y:S01]  /*a780*/  BSSY.RECONVERGENT B0, `(.L_x_14881) ;  /* 0x0000004000007945 */ /* 0x000fe20003800200 */
[----:B------:R0:W0:Y:S03]  /*a790*/  LDS R195, [R203+0x1980] ;  /* 0x00198000cbc37984 */ /* 0x0000260000000800 */
[----:B------:R-:W-:Y:S05]  /*a7a0*/  @!P4 BRA `(.L_x_14882) ;  /* 0x000000000004c947 */ /* 0x000fea0003800000 */
[----:B0-----:R0:W-:Y:S02]  /*a7b0*/  REDG.E.ADD.F32.FTZ.RN.STRONG.GPU desc[UR14][R92.64+0x900], R195 ;  /* 0x000900c35c0079a6 */ /* 0x0011e4000c12f30e */
.L_x_14882:
[----:B------:R-:W-:Y:S05]  /*a7c0*/  BSYNC.RECONVERGENT B0 ;  /* 0x0000000000007941 */ /* 0x000fea0003800200 */
.L_x_14881:
[----:B0-----:R0:W0:Y:S01]  /*a7d0*/  LDS R195, [R201+0x1a00] ;  /* 0x001a0000c9c37984 */ /* 0x0010220000000800 */
[----:B------:R-:W-:Y:S04]  /*a7e0*/  BSSY.RECONVERGENT B0, `(.L_x_14883) ;  /* 0x0000003000007945 */ /* 0x000fe80003800200 */
[----:B------:R-:W-:Y:S05]  /*a7f0*/  @!P5 BRA `(.L_x_14884) ;  /* 0x000000000004d947 */ /* 0x000fea0003800000 */
[----:B0-----:R0:W-:Y:S02]  /*a800*/  REDG.E.ADD.F32.FTZ.RN.STRONG.GPU desc[UR14][R92.64+0x980], R195 ;  /* 0x000980c35c0079a6 */ /* 0x0011e4000c12f30e */
.L_x_14884:
[----:B------:R-:W-:Y:S05]  /*a810*/  BSYNC.RECONVERGENT B0 ;  /* 0x0000000000007941 */ /* 0x000fea0003800200 */
.L_x_14883:
        /* <DEDUP_REMOVED lines=12> */
.L_x_14886:
[----:B------:R-:W-:Y:S05]  /*a8e0*/  BSYNC.RECONVERGENT B0 ;  /* 0x0000000000007941 */ /* 0x000fea0003800200 */
.L_x_14885:
[----:B0-----:R-:W-:Y:S01]  /*a8f0*/  LEA R193, R191, UR11, 0x2 ;  /* 0x0000000bbfc17c11 */ /* 0x001fe2000f8e10ff */
[----:B------:R-:W-:Y:S01]  /*a900*/  BSSY.RECONVERGENT B0, `(.L_x_14887) ;  /* 0x0000004000007945 */ /* 0x000fe20003800200 */
[----:B------:R0:W0:Y:S03]  /*a910*/  LDS R191, [R192+0x1b00] ;  /* 0x001b0000c0bf7984 */ /* 0x0000260000000800 */
[----:B------:R-:W-:Y:S05]  /*a920*/  @!P1 BRA `(.L_x_14888) ;  /* 0x0000000000049947 */ /* 0x000fea0003800000 */
[----:B0-----:R0:W-:Y:S02]  /*a930*/  REDG.E.ADD.F32.FTZ.RN.STRONG.GPU desc[UR14][R92.64+0xa80], R191 ;  /* 0x000a80bf5c0079a6 */ /* 0x0011e4000c12f30e */
.L_x_14888:
[----:B------:R-:W-:Y:S05]  /*a940*/  BSYNC.RECONVERGENT B0 ;  /* 0x0000000000007941 */ /* 0x000fea0003800200 */
.L_x_14887:
[----:B0-----:R0:W0:Y:S01]  /*a950*/  LDS R191, [R193+0x1b80] ;  /* 0x001b8000c1bf7984 */ /* 0x0010220000000800 */
[----:B------:R-:W-:Y:S01]  /*a960*/  BSSY.RECONVERGENT B0, `(.L_x_14889) ;  /* 0x0000004000007945 */ /* 0x000fe20003800200 */
[----:B------:R-:W-:-:S03]  /*a970*/  LEA R190, R190, UR11, 0x2 ;  /* 0x0000000bbebe7c11 */ /* 0x000fc6000f8e10ff */
[----:B------:R-:W-:Y:S05]  /*a980*/  @!P2 BRA `(.L_x_14890) ;  /* 0x000000000004a947 */ /* 0x000fea0003800000 */
[----:B0-----:R0:W-:Y:S02]  /*a990*/  REDG.E.ADD.F32.FTZ.RN.STRONG.GPU desc[UR14][R92.64+0xb00], R191 ;  /* 0x000b00bf5c0079a6 */ /* 0x0011e4000c12f30e */
.L_x_14890:
[----:B------:R-:W-:Y:S05]  /*a9a0*/  BSYNC.RECONVERGENT B0 ;  /* 0x0000000000007941 */ /* 0x000fea0003800200 */
.L_x_14889:
[----:B0-----:R-:W-:Y:S01]  /*a9b0*/  LEA R191, R189, UR11, 0x2 ;  /* 0x0000000bbdbf7c11 */ /* 0x001fe2000f8e10ff */
[----:B------:R-:W-:Y:S01]  /*a9c0*/  BSSY.RECONVERGENT B0, `(.L_x_14891) ;  /* 0x0000004000007945 */ /* 0x000fe20003800200 */
[----:B------:R0:W0:Y:S03]  /*a9d0*/  LDS R189, [R190+0x1c00] ;  /* 0x001c0000bebd7984 */ /* 0x0000260000000800 */
[----:B------:R-:W-:Y:S05]  /*a9e0*/  @!P3 BRA `(.L_x_14892) ;  /* 0x000000000004b947 */ /* 0x000fea0003800000 */
[----:B0-----:R0:W-:Y:S02]  /*a9f0*/  REDG.E.ADD.F32.FTZ.RN.STRONG.GPU desc[UR14][R92.64+0xb80], R189 ;  /* 0x000b80bd5c0079a6 */ /* 0x0011e4000c12f30e */
.L_x_14892:
[----:B------:R-:W-:Y:S05]  /*aa00*/  BSYNC.RECONVERGENT B0 ;  /* 0x0000000000007941 */ /* 0x000fea0003800200 */
.L_x_14891:
[----:B0-----:R0:W0:Y:S01]  /*aa10*/  LDS R189, [R191+0x1c80] ;  /* 0x001c8000bfbd7984 */ /* 0x0010220000000800 */
[----:B------:R-:W-:Y:S01]  /*aa20*/  BSSY.RECONVERGENT B0, `(.L_x_14893) ;  /* 0x0000004000007945 */ /* 0x000fe20003800200 */
[----:B------:R-:W-:-:S03]  /*aa30*/  LEA R182, R182, UR11, 0x2 ;  /* 0x0000000bb6b67c11 */ /* 0x000fc6000f8e10ff */
[----:B------:R-:W-:Y:S05]  /*aa40*/  @!P4 BRA `(.L_x_14894) ;  /* 0x000000000004c947 */ /* 0x000fea0003800000 */
[----:B0-----:R0:W-:Y:S02]  /*aa50*/  REDG.E.ADD.F32.FTZ.RN.STRONG.GPU desc[UR14][R92.64+0xc00], R189 ;  /* 0x000c00bd5c0079a6 */ /* 0x0011e4000c12f30e */
.L_x_14894:
[----:B------:R-:W-:Y:S05]  /*aa60*/  BSYNC.RECONVERGENT B0 ;  /* 0x0000000000007941 */ /* 0x000fea0003800200 */
.L_x_14893:
[----:B0-----:R0:W0:Y:S01]  /*aa70*/  LDS R189, [R182+0x1d00] ;  /* 0x001d0000b6bd7984 */ /* 0x0010220000000800 */
[----:B------:R-:W-:Y:S04]  /*aa80*/  BSSY.RECONVERGENT B0, `(.L_x_14895) ;  /* 0x0000003000007945 */ /* 0x000fe80003800200 */
[----:B------:R-:W-:Y:S05]  /*aa90*/  @!P5 BRA `(.L_x_14896) ;  /* 0x000000000004d947 */ /* 0x000fea0003800000 */
[----:B0-----:R0:W-:Y:S02]  /*aaa0*/  REDG.E.ADD.F32.FTZ.RN.STRONG.GPU desc[UR14][R92.64+0xc80], R189 ;  /* 0x000c80bd5c0079a6 */ /* 0x0011e4000c12f30e */
.L_x_14896:
[----:B------:R-:W-:Y:S05]  /*aab0*/  BSYNC.RECONVERGENT B0 ;  /* 0x0000000000007941 */ /* 0x000fea0003800200 */
.L_x_14895:
        /* <DEDUP_REMOVED lines=12> */
.L_x_14898:
[----:B------:R-:W-:Y:S05]  /*ab80*/  BSYNC.RECONVERGENT B0 ;  /* 0x0000000000007941 */ /* 0x000fea0003800200 */
.L_x_14897:
[----:B0-----:R0:W0:Y:S01]  /*ab90*/  LDS R189, [R178+0x1e00] ;  /* 0x001e0000b2bd7984 */ /* 0x0010220000000800 */
[----:B------:R-:W-:Y:S01]  /*aba0*/  BSSY.RECONVERGENT B0, `(.L_x_14899) ;  /* 0x0000004000007945 */ /* 0x000fe20003800200 */
[----:B------:R-:W-:-:S03]  /*abb0*/  LEA R176, R176, UR11, 0x2 ;  /* 0x0000000bb0b07c11 */ /* 0x000fc6000f8e10ff */
[----:B------:R-:W-:Y:S05]  /*abc0*/  @!P1 BRA `(.L_x_14900) ;  /* 0x0000000000049947 */ /* 0x000fea0003800000 */
[----:B0-----:R0:W-:Y:S02]  /*abd0*/  REDG.E.ADD.F32.FTZ.RN.STRONG.GPU desc[UR14][R92.64+0xd80], R189 ;  /* 0x000d80bd5c0079a6 */ /* 0x0011e4000c12f30e */
.L_x_14900:
[----:B------:R-:W-:Y:S05]  /*abe0*/  BSYNC.RECONVERGENT B0 ;  /* 0x0000000000007941 */ /* 0x000fea0003800200 */
.L_x_14899:
[----:B0-----:R-:W-:Y:S01]  /*abf0*/  LEA R178, R79, UR11, 0x2 ;  /* 0x0000000b4fb27c11 */ /* 0x001fe2000f8e10ff */
[----:B------:R-:W-:Y:S01]  /*ac00*/  BSSY.RECONVERGENT B0, `(.L_x_14901) ;  /* 0x0000004000007945 */ /* 0x000fe20003800200 */
[----:B------:R0:W0:Y:S03]  /*ac10*/  LDS R79, [R176+0x1e80] ;  /* 0x001e8000b04f7984 */ /* 0x0000260000000800 */
[----:B------:R-:W-:Y:S05]  /*ac20*/  @!P2 BRA `(.L_x_14902) ;  /* 0x000000000004a947 */ /* 0x000fea0003800000 */
[----:B0-----:R0:W-:Y:S02]  /*ac30*/  REDG.E.ADD.F32.FTZ.RN.STRONG.GPU desc[UR14][R92.64+0xe00], R79 ;  /* 0x000e004f5c0079a6 */ /* 0x0011e4000c12f30e */
.L_x_14902:
[----:B------:R-:W-:Y:S05]  /*ac40*/  BSYNC.RECONVERGENT B0 ;  /* 0x0000000000007941 */ /* 0x000fea0003800200 */
.L_x_14901:
[----:B0-----:R0:W0:Y:S01]  /*ac50*/  LDS R79, [R178+0x1f00] ;  /* 0x001f0000b24f7984 */ /* 0x0010220000000800 */
[----:B------:R-:W-:Y:S01]  /*ac60*/  BSSY.RECONVERGENT B0, `(.L_x_14903) ;  /* 0x0000004000007945 */ /* 0x000fe20003800200 */
[----:B------:R-:W-:-:S03]  /*ac70*/  LEA R245, R245, UR11, 0x2 ;  /* 0x0000000bf5f57c11 */ /* 0x000fc6000f8e10ff */
[----:B------:R-:W-:Y:S05]  /*ac80*/  @!P3 BRA `(.L_x_14904) ;  /* 0x000000000004b947 */ /* 0x000fea0003800000 */
[----:B0-----:R0:W-:Y:S02]  /*ac90*/  REDG.E.ADD.F32.FTZ.RN.STRONG.GPU desc[UR14][R92.64+0xe80], R79 ;  /* 0x000e804f5c0079a6 */ /* 0x0011e4000c12f30e */
.L_x_14904:
[----:B------:R-:W-:Y:S05]  /*aca0*/  BSYNC.RECONVERGENT B0 ;  /* 0x0000000000007941 */ /* 0x000fea0003800200 */
.L_x_14903:
[----:B0-----:R0:W0:Y:S01]  /*acb0*/  LDS R79, [R245+0x1f80] ;  /* 0x001f8000f54f7984 */ /* 0x0010220000000800 */
[----:B------:R-:W-:Y:S01]  /*acc0*/  BSSY.RECONVERGENT B0, `(.L_x_14905) ;  /* 0x0000004000007945 */ /* 0x000fe20003800200 */
[----:B------:R-:W-:-:S03]  /*acd0*/  LEA R246, R246, UR11, 0x2 ;  /* 0x0000000bf6f67c11 */ /* 0x000fc6000f8e10ff */
[----:B------:R-:W-:Y:S05]  /*ace0*/  @!P4 BRA `(.L_x_14906) ;  /* 0x000000000004c947 */ /* 0x000fea0003800000 */
[----:B0-----:R0:W-:Y:S02]  /*acf0*/  REDG.E.ADD.F32.FTZ.RN.STRONG.GPU desc[UR14][R92.64+0xf00], R79 ;  /* 0x000f004f5c0079a6 */ /* 0x0011e4000c12f30e */
.L_x_14906:
[----:B------:R-:W-:Y:S05]  /*ad00*/  BSYNC.RECONVERGENT B0 ;  /* 0x0000000000007941 */ /* 0x000fea0003800200 */
.L_x_14905:
[----:B0-----:R0:W0:Y:S01]  /*ad10*/  LDS R79, [R246+0x2000] ;  /* 0x00200000f64f7984 */ /* 0x0010220000000800 */
[----:B------:R-:W-:Y:S04]  /*ad20*/  BSSY.RECONVERGENT B0, `(.L_x_14907) ;  /* 0x0000003000007945 */ /* 0x000fe80003800200 */
[----:B------:R-:W-:Y:S05]  /*ad30*/  @!P5 BRA `(.L_x_14908) ;  /* 0x000000000004d947 */ /* 0x000fea0003800000 */
[----:B0-----:R0:W-:Y:S02]  /*ad40*/  REDG.E.ADD.F32.FTZ.RN.STRONG.GPU desc[UR14][R92.64+0xf80], R79 ;  /* 0x000f804f5c0079a6 */ /* 0x0011e4000c12f30e */
.L_x_14908:
[----:B------:R-:W-:Y:S05]  /*ad50*/  BSYNC.RECONVERGENT B0 ;  /* 0x0000000000007941 */ /* 0x000fea0003800200 */
.L_x_14907:
        /* <DEDUP_REMOVED lines=106> */
.L_x_14910:
[----:B------:R-:W-:Y:S05]  /*b400*/  BSYNC.RECONVERGENT B0 ;  /* 0x0000000000007941 */ /* 0x000fea0003800200 */
.L_x_14909:
        /* <DEDUP_REMOVED lines=62> */
.L_x_14912:
[----:B------:R-:W-:Y:S05]  /*b7f0*/  BSYNC.RECONVERGENT B0 ;  /* 0x0000000000007941 */ /* 0x000fea0003800200 */
.L_x_14911:
[----:B------:R-:W-:-:S04]  /*b800*/  UIADD3 UR6, UPT, UPT, UR6, 0x1, URZ ;  /* 0x0000000106067890 */ /* 0x000fc8000fffe0ff */
[----:B------:R-:W-:-:S09]  /*b810*/  UISETP.GE.AND UP0, UPT, UR6, UR38, UPT ;  /* 0x000000260600728c */ /* 0x000fd2000bf06270 */
[----:B------:R-:W-:Y:S05]  /*b820*/  BRA.U !UP0, `(.L_x_14913) ;  /* 0xffffff8d08987547 */ /* 0x000fea000b83ffff */
.L_x_14831:
[----:B------:R-:W5:Y:S01]  /*b830*/  S2R R93, SR_TID.X ;  /* 0x00000000005d7919 */ /* 0x000f620000002100 */
[----:B------:R-:W-:Y:S01]  /*b840*/  HFMA2 R3, -RZ, RZ, 0, 9.5367431640625e-07 ;  /* 0x00000010ff037431 */ /* 0x000fe200000001ff */
[----:B------:R-:W-:Y:S08]  /*b850*/  BAR.SYNC.DEFER_BLOCKING 0x0 ;  /* 0x0000000000007b1d */ /* 0x000ff00000010000 */
[----:B------:R-:W3:Y:S01]  /*b860*/  S2UR UR6, SR_CTAID.X ;  /* 0x00000000000679c3 */ /* 0x000ee20000002500 */
[----:B------:R-:W-:Y:S01]  /*b870*/  IADD3 R64, PT, PT, R134, -0x1, RZ ;  /* 0xffffffff86407810 */ /* 0x000fe20007ffe0ff */
[----:B------:R-:W4:Y:S01]  /*b880*/  LDCU.64 UR12, c[0x0][0x500] ;  /* 0x0000a000ff0c77ac */ /* 0x000f220008000a00 */
[----:B-----5:R-:W-:-:S04]  /*b890*/  SHF.L.U32 R0, R93, 0x2, RZ ;  /* 0x000000025d007819 */ /* 0x020fc800000006ff */
[----:B------:R-:W-:-:S05]  /*b8a0*/  LOP3.LUT R0, R135, 0xf80, R0, 0xf8, !PT ;  /* 0x00000f8087007812 */ /* 0x000fca00078ef800 */
[----:B------:R-:W-:-:S05]  /*b8b0*/  IMAD.WIDE.U32 R2, R0, R3, UR8 ;  /* 0x0000000800027e25 */ /* 0x000fca000f8e0003 */
[----:B------:R-:W5:Y:S04]  /*b8c0*/  LDG.E.128 R4, desc[UR14][R2.64] ;  /* 0x0000000e02047981 */ /* 0x000f68000c1e1d00 */
[----:B------:R-:W2:Y:S04]  /*b8d0*/  LDG.E.128 R8, desc[UR14][R2.64+0x200] ;  /* 0x0002000e02087981 */ /* 0x000ea8000c1e1d00 */
[----:B------:R-:W4:Y:S04]  /*b8e0*/  LDG.E.128 R12, desc[UR14][R2.64+0x400] ;  /* 0x0004000e020c7981 */ /* 0x000f28000c1e1d00 */
[----:B------:R0:W3:Y:S01]  /*b8f0*/  LDG.E.128 R16, desc[UR14][R2.64+0x600] ;  /* 0x0006000e02107981 */ /* 0x0000e2000c1e1d00 */
[----:B------:R-:W-:-:S02]  /*b900*/  UIADD3 UR33, UP0, UPT, UR33, -0x1000, URZ ;  /* 0xfffff00021217890 */ /* 0x000fc4000ff1e0ff */
[----:B------:R-:W-:Y:S02]  /*b910*/  UIADD3 UR35, UP1, UPT, UR35, -0x800, URZ ;  /* 0xfffff80023237890 */ /* 0x000fe4000ff3e0ff */
[----:B------:R-:W-:Y:S02]  /*b920*/  UIADD3 UR8, UP2, UPT, UR8, -0x800, URZ ;  /* 0xfffff80008087890 */ /* 0x000fe4000ff5e0ff */
[----:B------:R-:W-:Y:S02]  /*b930*/  UIADD3.X UR32, UPT, UPT, UR32, -0x1, URZ, UP0, !UPT ;  /* 0xffffffff20207890 */ /* 0x000fe400087fe4ff */
[----:B------:R-:W-:Y:S01]  /*b940*/  UIADD3.X UR34, UPT, UPT, UR34, -0x1, URZ, UP1, !UPT ;  /* 0xffffffff22227890 */ /* 0x000fe20008ffe4ff */
[----:B0-----:R-:W-:Y:S01]  /*b950*/  SHF.L.U32 R2, R64, 0x9, RZ ;  /* 0x0000000940027819 */ /* 0x001fe200000006ff */
[----:B------:R-:W-:Y:S01]  /*b960*/  UIADD3.X UR9, UPT, UPT, UR9, -0x1, URZ, UP2, !UPT ;  /* 0xffffffff09097890 */ /* 0x000fe200097fe4ff */
[----:B-----5:R-:W-:Y:S04]  /*b970*/  STS.128 [R132], R4 ;  /* 0x0000000484007388 */ /* 0x020fe80000000c00 */
[----:B--2---:R-:W-:Y:S04]  /*b980*/  STS.128 [R132+0x200], R8 ;  /* 0x0002000884007388 */ /* 0x004fe80000000c00 */
[----:B----4-:R0:W-:Y:S04]  /*b990*/  STS.128 [R132+0x400], R12 ;  /* 0x0004000c84007388 */ /* 0x0101e80000000c00 */
[----:B---3--:R-:W-:Y:S01]  /*b9a0*/  STS.128 [R132+0x600], R16 ;  /* 0x0006001084007388 */ /* 0x008fe20000000c00 */
[----:B------:R-:W-:-:S03]  /*b9b0*/  NOP ;  /* 0x0000000000007918 */ /* 0x000fc60000000000 */
[----:B-1----:R-:W1:Y:S04]  /*b9c0*/  LDS.128 R52, [R131] ;  /* 0x0000000083347984 */ /* 0x002e680000000c00 */
[----:B------:R-:W2:Y:S01]  /*b9d0*/  LDS.128 R56, [R131+0x10] ;  /* 0x0000100083387984 */ /* 0x000ea20000000c00 */
[----:B0-----:R-:W0:Y:S03]  /*b9e0*/  LDC.64 R12, c[0x0][0x4f8] ;  /* 0x00013e00ff0c7b82 */ /* 0x001e260000000a00 */
        /* <DEDUP_REMOVED lines=14> */
[----:B------:R-:W-:-:S02]  /*bad0*/  FSETP.GTU.FTZ.AND P5, PT, R57, 20, PT ;  /* 0x41a000003900780b */ /* 0x000fc40003fbc000 */
[----:B------:R-:W-:-:S03]  /*bae0*/  FSETP.GTU.FTZ.AND P6, PT, R56, 20, PT ;  /* 0x41a000003800780b */ /* 0x000fc60003fdc000 */
[----:B------:R-:W-:Y:S02]  /*baf0*/  @!P2 FMUL.FTZ R8, R52, -1.4426950216293334961 ;  /* 0xbfb8aa3b3408a820 */ /* 0x000fe40000410000 */
[----:B------:R-:W-:Y:S02]  /*bb00*/  @!P1 FMUL.FTZ R11, R53, -1.4426950216293334961 ;  /* 0xbfb8aa3b350b9820 */ /* 0x000fe40000410000 */
[----:B------:R-:W1:Y:S01]  /*bb10*/  @!P2 MUFU.EX2 R10, R8 ;  /* 0x00000008000aa308 */ /* 0x000e620000000800 */
[----:B------:R-:W-:Y:S01]  /*bb20*/  @!P0 FMUL.FTZ R3, R54, -1.4426950216293334961 ;  /* 0xbfb8aa3b36038820 */ /* 0x000fe20000410000 */
[----:B------:R-:W2:Y:S01]  /*bb30*/  LDC.64 R52, c[0x0][0x550] ;  /* 0x00015400ff347b82 */ /* 0x000ea20000000a00 */
[----:B------:R-:W-:-:S05]  /*bb40*/  @!P4 FMUL.FTZ R15, R55, -1.4426950216293334961 ;  /* 0xbfb8aa3b370fc820 */ /* 0x000fca0000410000 */
[----:B------:R-:W-:Y:S08]  /*bb50*/  @!P1 MUFU.EX2 R11, R11 ;  /* 0x0000000b000b9308 */ /* 0x000ff00000000800 */
[----:B------:R3:W4:Y:S08]  /*bb60*/  @!P0 MUFU.EX2 R14, R3 ;  /* 0x00000003000e8308 */ /* 0x0007300000000800 */
[----:B------:R-:W5:Y:S01]  /*bb70*/  @!P4 MUFU.EX2 R16, R15 ;  /* 0x0000000f0010c308 */ /* 0x000f620000000800 */
[----:B---3--:R-:W-:-:S03]  /*bb80*/  MOV R3, RZ ;  /* 0x000000ff00037202 */ /* 0x008fc60000000f00 */
[----:B0-----:R-:W-:-:S04]  /*bb90*/  IMAD.WIDE.U32 R8, R12, UR6, R2 ;  /* 0x000000060c087c25 */ /* 0x001fc8000f8e0002 */
[----:B-1----:R-:W-:Y:S01]  /*bba0*/  @!P2 FADD.FTZ R12, R10, 1 ;  /* 0x3f8000000a0ca421 */ /* 0x002fe20000010000 */
[----:B----4-:R-:W-:Y:S01]  /*bbb0*/  @!P0 FADD.FTZ R14, R14, 1 ;  /* 0x3f8000000e0e8421 */ /* 0x010fe20000010000 */
[----:B------:R-:W-:Y:S02]  /*bbc0*/  IMAD R9, R13, UR6, R9 ;  /* 0x000000060d097c24 */ /* 0x000fe4000f8e0209 */
[----:B------:R-:W0:Y:S01]  /*bbd0*/  @!P2 MUFU.RCP R17, R12 ;  /* 0x0000000c0011a308 */ /* 0x000e220000001000 */
[----:B------:R-:W-:Y:S01]  /*bbe0*/  @!P1 FADD.FTZ R13, R11, 1 ;  /* 0x3f8000000b0d9421 */ /* 0x000fe20000010000 */
[----:B------:R-:W-:-:S04]  /*bbf0*/  IMAD.WIDE.U32 R8, R138, UR12, R8 ;  /* 0x0000000c8a087c25 */ /* 0x000fc8000f8e0008 */
[----:B-----5:R-:W-:Y:S01]  /*bc00*/  @!P4 FADD.FTZ R16, R16, 1 ;  /* 0x3f8000001010c421 */ /* 0x020fe20000010000 */
[----:B------:R-:W-:Y:S01]  /*bc10*/  IMAD R9, R138, UR13, R9 ;  /* 0x0000000d8a097c24 */ /* 0x000fe2000f8e0209 */
[----:B------:R-:W1:Y:S01]  /*bc20*/  @!P1 MUFU.RCP R18, R13 ;  /* 0x0000000d00129308 */ /* 0x000e620000001000 */
[----:B--2---:R-:W-:Y:S01]  /*bc30*/  LEA R10, P3, R8, R52, 0x2 ;  /* 0x00000034080a7211 */ /* 0x004fe200078610ff */
[----:B------:R-:W-:Y:S01]  /*bc40*/  FADD.FTZ R52, R6, UR5 ;  /* 0x0000000506347e21 */ /* 0x000fe20008010000 */
[----:B------:R-:W2:Y:S02]  /*bc50*/  LDCU.64 UR12, c[0x0][0x520] ;  /* 0x0000a400ff0c77ac */ /* 0x000ea40008000a00 */
[----:B------:R-:W-:Y:S01]  /*bc60*/  LEA.HI.X R11, R8, R53, R9, 0x2, P3 ;  /* 0x00000035080b7211 */ /* 0x000fe200018f1409 */
[----:B------:R-:W-:Y:S01]  /*bc70*/  @!P6 FMUL.FTZ R8, R56, -1.4426950216293334961 ;  /* 0xbfb8aa3b3808e820 */ /* 0x000fe20000410000 */
[----:B------:R-:W-:Y:S01]  /*bc80*/  FSETP.GTU.FTZ.AND P3, PT, R58, 20, PT ;  /* 0x41a000003a00780b */ /* 0x000fe20003f7c000 */
[----:B------:R-:W3:Y:S01]  /*bc90*/  @!P0 MUFU.RCP R15, R14 ;  /* 0x0000000e000f8308 */ /* 0x000ee20000001000 */
[----:B0-----:R-:W-:Y:S01]  /*bca0*/  @!P2 FMUL.FTZ R32, R32, R17 ;  /* 0x000000112020a220 */ /* 0x001fe20000410000 */
[----:B------:R-:W-:Y:S01]  /*bcb0*/  FADD.FTZ R17, R4, UR5 ;  /* 0x0000000504117e21 */ /* 0x000fe20008010000 */
[----:B------:R-:W-:Y:S01]  /*bcc0*/  FSETP.GTU.FTZ.AND P2, PT, R59, 20, PT ;  /* 0x41a000003b00780b */ /* 0x000fe20003f5c000 */
[----:B------:R-:W-:-:S04]  /*bcd0*/  @!P5 FMUL.FTZ R4, R57, -1.4426950216293334961 ;  /* 0xbfb8aa3b3904d820 */ /* 0x000fc80000410000 */
[----:B------:R-:W0:Y:S01]  /*bce0*/  @!P6 MUFU.EX2 R8, R8 ;  /* 0x000000080008e308 */ /* 0x000e220000000800 */
[----:B-1----:R-:W-:Y:S01]  /*bcf0*/  @!P1 FMUL.FTZ R33, R33, R18 ;  /* 0x0000001221219220 */ /* 0x002fe20000410000 */
[----:B------:R-:W-:Y:S01]  /*bd00*/  FSETP.GTU.FTZ.AND P1, PT, R17, 20, PT ;  /* 0x41a000001100780b */ /* 0x000fe20003f3c000 */
[----:B------:R-:W-:Y:S01]  /*bd10*/  FADD.FTZ R18, R5, UR5 ;  /* 0x0000000505127e21 */ /* 0x000fe20008010000 */
[----:B------:R-:W-:-:S04]  /*bd20*/  @!P3 FMUL.FTZ R9, R58, -1.4426950216293334961 ;  /* 0xbfb8aa3b3a09b820 */ /* 0x000fc80000410000 */
[----:B------:R-:W1:Y:S01]  /*bd30*/  @!P5 MUFU.EX2 R4, R4 ;  /* 0x000000040004d308 */ /* 0x000e620000000800 */
[----:B---3--:R-:W-:Y:S01]  /*bd40*/  @!P0 FMUL.FTZ R34, R34, R15 ;  /* 0x0000000f22228220 */ /* 0x008fe20000410000 */
[----:B------:R-:W-:Y:S01]  /*bd50*/  @!P2 FMUL.FTZ R5, R59, -1.4426950216293334961 ;  /* 0xbfb8aa3b3b05a820 */ /* 0x000fe20000410000 */
[----:B------:R-:W3:Y:S01]  /*bd60*/  LDS.128 R12, [R131+0x30] ;  /* 0x00003000830c7984 */ /* 0x000ee20000000c00 */
[----:B------:R-:W-:-:S03]  /*bd70*/  FSETP.GTU.FTZ.AND P0, PT, R18, 20, PT ;  /* 0x41a000001200780b */ /* 0x000fc60003f1c000 */
[----:B------:R-:W-:Y:S01]  /*bd80*/  @!P1 FMUL.FTZ R17, R17, -1.4426950216293334961 ;  /* 0xbfb8aa3b11119820 */ /* 0x000fe20000410000 */
[----:B------:R-:W4:Y:S01]  /*bd90*/  @!P3 MUFU.EX2 R9, R9 ;  /* 0x000000090009b308 */ /* 0x000f220000000800 */
[----:B------:R-:W-:Y:S01]  /*bda0*/  BAR.SYNC.DEFER_BLOCKING 0x0 ;  /* 0x0000000000007b1d */ /* 0x000fe20000010000 */
[----:B0-----:R-:W-:-:S06]  /*bdb0*/  @!P6 FADD.FTZ R8, R8, 1 ;  /* 0x3f8000000808e421 */ /* 0x001fcc0000010000 */
[----:B------:R-:W0:Y:S01]  /*bdc0*/  @!P1 MUFU.EX2 R17, R17 ;  /* 0x0000001100119308 */ /* 0x000e220000000800 */
[----:B-1----:R-:W-:Y:S01]  /*bdd0*/  @!P5 FADD.FTZ R4, R4, 1 ;  /* 0x3f8000000404d421 */ /* 0x002fe20000010000 */
[----:B------:R-:W-:-:S06]  /*bde0*/  @!P0 FMUL.FTZ R18, R18, -1.4426950216293334961 ;  /* 0xbfb8aa3b12128820 */ /* 0x000fcc0000410000 */
[----:B------:R-:W1:Y:S01]  /*bdf0*/  @!P2 MUFU.EX2 R5, R5 ;  /* 0x000000050005a308 */ /* 0x000e620000000800 */
[----:B----4-:R-:W-:-:S07]  /*be00*/  @!P3 FADD.FTZ R9, R9, 1 ;  /* 0x3f8000000909b421 */ /* 0x010fce0000010000 */
[----:B------:R-:W4:Y:S01]  /*be10*/  @!P4 MUFU.RCP R16, R16 ;  /* 0x000000100010c308 */ /* 0x000f220000001000 */
[----:B0-----:R-:W-:Y:S01]  /*be20*/  @!P1 FADD.FTZ R17, R17, 1 ;  /* 0x3f80000011119421 */ /* 0x001fe20000010000 */
[----:B------:R-:W-:Y:S04]  /*be30*/  STS.128 [R131], R36 ;  /* 0x0000002483007388 */ /* 0x000fe80000000c00 */
[----:B------:R0:W-:Y:S02]  /*be40*/  STS.128 [R131+0x10], R40 ;  /* 0x0000102883007388 */ /* 0x0001e40000000c00 */
[----:B------:R-:W5:Y:S01]  /*be50*/  @!P6 MUFU.RCP R19, R8 ;  /* 0x000000080013e308 */ /* 0x000f620000001000 */
[----:B-1----:R-:W-:Y:S01]  /*be60*/  @!P2 FADD.FTZ R5, R5, 1 ;  /* 0x3f8000000505a421 */ /* 0x002fe20000010000 */
[----:B------:R-:W-:Y:S01]  /*be70*/  STS.128 [R131+0x20], R44 ;  /* 0x0000202c83007388 */ /* 0x000fe20000000c00 */
[----:B---3--:R-:W-:Y:S01]  /*be80*/  FADD.FTZ R12, R12, UR5 ;  /* 0x000000050c0c7e21 */ /* 0x008fe20008010000 */
[----:B------:R-:W-:Y:S01]  /*be90*/  FADD.FTZ R13, R13, UR5 ;  /* 0x000000050d0d7e21 */ /* 0x000fe20008010000 */
[----:B------:R-:W-:Y:S01]  /*bea0*/  FADD.FTZ R14, R14, UR5 ;  /* 0x000000050e0e7e21 */ /* 0x000fe20008010000 */
[----:B------:R-:W-:Y:S01]  /*beb0*/  FADD.FTZ R15, R15, UR5 ;  /* 0x000000050f0f7e21 */ /* 0x000fe20008010000 */
[----:B------:R-:W-:Y:S01]  /*bec0*/  STS.128 [R131+0x30], R48 ;  /* 0x0000303083007388 */ /* 0x000fe20000000c00 */
[----:B------:R-:W1:Y:S01]  /*bed0*/  @!P5 MUFU.RCP R4, R4 ;  /* 0x000000040004d308 */ /* 0x000e620000001000 */
[----:B----4-:R-:W-:Y:S01]  /*bee0*/  @!P4 FMUL.FTZ R35, R35, R16 ;  /* 0x000000102323c220 */ /* 0x010fe20000410000 */
[----:B------:R-:W-:Y:S01]  /*bef0*/  FSETP.GTU.FTZ.AND P4, PT, R52, 20, PT ;  /* 0x41a000003400780b */ /* 0x000fe20003f9c000 */
[----:B------:R-:W-:-:S05]  /*bf00*/  NOP ;  /* 0x0000000000007918 */ /* 0x000fca0000000000 */
[----:B------:R-:W3:Y:S01]  /*bf10*/  @!P3 MUFU.RCP R9, R9 ;  /* 0x000000090009b308 */ /* 0x000ee20000001000 */
[----:B-----5:R-:W-:Y:S01]  /*bf20*/  @!P6 FMUL.FTZ R28, R28, R19 ;  /* 0x000000131c1ce220 */ /* 0x020fe20000410000 */
[----:B------:R-:W-:Y:S01]  /*bf30*/  FSETP.GTU.FTZ.AND P6, PT, R7, 20, PT ;  /* 0x41a000000700780b */ /* 0x000fe20003fdc000 */
[----:B------:R-:W-:Y:S01]  /*bf40*/  LDS.128 R56, [R132+0x200] ;  /* 0x0002000084387984 */ /* 0x000fe20000000c00 */
[----:B0-----:R-:W0:Y:S03]  /*bf50*/  LDC.64 R40, c[0x0][0x518] ;  /* 0x00014600ff287b82 */ /* 0x001e260000000a00 */
[----:B------:R-:W-:Y:S01]  /*bf60*/  LDS.128 R60, [R132+0x400] ;  /* 0x00040000843c7984 */ /* 0x000fe20000000c00 */
[----:B------:R4:W5:Y:S01]  /*bf70*/  @!P2 MUFU.RCP R6, R5 ;  /* 0x000000050006a308 */ /* 0x0009620000001000 */
[----:B-1----:R-:W-:Y:S01]  /*bf80*/  @!P5 FMUL.FTZ R29, R29, R4 ;  /* 0x000000041d1dd220 */ /* 0x002fe20000410000 */
[----:B------:R-:W-:Y:S01]  /*bf90*/  @!P4 FMUL.FTZ R4, R52, -1.4426950216293334961 ;  /* 0xbfb8aa3b3404c820 */ /* 0x000fe20000410000 */
[----:B------:R-:W-:Y:S01]  /*bfa0*/  LDS.128 R36, [R132+0x600] ;  /* 0x0006000084247984 */ /* 0x000fe20000000c00 */
[----:B------:R-:W-:-:S03]  /*bfb0*/  FSETP.GTU.FTZ.AND P5, PT, R12, 20, PT ;  /* 0x41a000000c00780b */ /* 0x000fc60003fbc000 */
[----:B------:R-:W1:Y:S01]  /*bfc0*/  LDS.128 R52, [R132] ;  /* 0x0000000084347984 */ /* 0x000e620000000c00 */
[----:B------:R-:W2:Y:S01]  /*bfd0*/  @!P1 MUFU.RCP R17, R17 ;  /* 0x0000001100119308 */ /* 0x000ea20000001000 */
[----:B---3--:R-:W-:Y:S01]  /*bfe0*/  @!P3 FMUL.FTZ R30, R30, R9 ;  /* 0x000000091e1eb220 */ /* 0x008fe20000410000 */
[----:B------:R-:W-:Y:S01]  /*bff0*/  FSETP.GTU.FTZ.AND P3, PT, R13, 20, PT ;  /* 0x41a000000d00780b */ /* 0x000fe20003f7c000 */
[----:B----4-:R-:W-:-:S05]  /*c000*/  @!P6 FMUL.FTZ R5, R7, -1.4426950216293334961 ;  /* 0xbfb8aa3b0705e820 */ /* 0x010fca0000410000 */
[----:B------:R-:W3:Y:S01]  /*c010*/  @!P4 MUFU.EX2 R4, R4 ;  /* 0x000000040004c308 */ /* 0x000ee20000000800 */
[----:B-----5:R-:W-:Y:S01]  /*c020*/  @!P2 FMUL.FTZ R31, R31, R6 ;  /* 0x000000061f1fa220 */ /* 0x020fe20000410000 */
[----:B------:R-:W-:Y:S01]  /*c030*/  FSETP.GTU.FTZ.AND P2, PT, R14, 20, PT ;  /* 0x41a000000e00780b */ /* 0x000fe20003f5c000 */
[----:B------:R-:W-:Y:S01]  /*c040*/  @!P5 FMUL.FTZ R6, R12, -1.4426950216293334961 ;  /* 0xbfb8aa3b0c06d820 */ /* 0x000fe20000410000 */
[----:B0-----:R-:W-:-:S04]  /*c050*/  IMAD.WIDE.U32 R2, R40, UR6, R2 ;  /* 0x0000000628027c25 */ /* 0x001fc8000f8e0002 */
[----:B------:R-:W-:Y:S01]  /*c060*/  @!P3 FMUL.FTZ R7, R13, -1.4426950216293334961 ;  /* 0xbfb8aa3b0d07b820 */ /* 0x000fe20000410000 */
[----:B------:R-:W-:Y:S01]  /*c070*/  @!P6 MUFU.EX2 R5, R5 ;  /* 0x000000050005e308 */ /* 0x000fe20000000800 */
[----:B--2---:R-:W-:Y:S01]  /*c080*/  @!P1 FMUL.FTZ R24, R24, R17 ;  /* 0x0000001118189220 */ /* 0x004fe20000410000 */
[----:B------:R-:W-:Y:S01]  /*c090*/  FSETP.GTU.FTZ.AND P1, PT, R15, 20, PT ;  /* 0x41a000000f00780b */ /* 0x000fe20003f3c000 */
[----:B------:R-:W-:-:S03]  /*c0a0*/  IMAD R3, R41, UR6, R3 ;  /* 0x0000000629037c24 */ /* 0x000fc6000f8e0203 */
[----:B------:R-:W-:Y:S02]  /*c0b0*/  @!P2 FMUL.FTZ R12, R14, -1.4426950216293334961 ;  /* 0xbfb8aa3b0e0ca820 */ /* 0x000fe40000410000 */
[----:B------:R-:W0:Y:S01]  /*c0c0*/  @!P0 MUFU.EX2 R18, R18 ;  /* 0x0000001200128308 */ /* 0x000e220000000800 */
[----:B------:R-:W-:-:S04]  /*c0d0*/  IMAD.WIDE.U32 R2, R138, UR12, R2 ;  /* 0x0000000c8a027c25 */ /* 0x000fc8000f8e0002 */
[----:B------:R-:W-:Y:S02]  /*c0e0*/  IMAD R3, R138, UR13, R3 ;  /* 0x0000000d8a037c24 */ /* 0x000fe4000f8e0203 */
[----:B------:R-:W-:Y:S01]  /*c0f0*/  @!P1 FMUL.FTZ R13, R15, -1.4426950216293334961 ;  /* 0xbfb8aa3b0f0d9820 */ /* 0x000fe20000410000 */
[----:B------:R3:W2:Y:S08]  /*c100*/  @!P5 MUFU.EX2 R8, R6 ;  /* 0x000000060008d308 */ /* 0x0006b00000000800 */
[----:B------:R4:W5:Y:S01]  /*c110*/  @!P3 MUFU.EX2 R9, R7 ;  /* 0x000000070009b308 */ /* 0x0009620000000800 */
[----:B---3--:R-:W-:Y:S01]  /*c120*/  @!P4 FADD.FTZ R6, R4, 1 ;  /* 0x3f8000000406c421 */ /* 0x008fe20000010000 */
[----:B0-----:R-:W-:-:S06]  /*c130*/  @!P0 FADD.FTZ R18, R18, 1 ;  /* 0x3f80000012128421 */ /* 0x001fcc0000010000 */
[----:B------:R-:W0:Y:S01]  /*c140*/  @!P2 MUFU.EX2 R12, R12 ;  /* 0x0000000c000ca308 */ /* 0x000e220000000800 */
[----:B----4-:R-:W-:Y:S01]  /*c150*/  @!P6 FADD.FTZ R7, R5, 1 ;  /* 0x3f8000000507e421 */ /* 0x010fe20000010000 */
[----:B------:R-:W-:-:S04]  /*c160*/  IMAD.WIDE.U32 R4, R0, 0x10, R10 ;  /* 0x0000001000047825 */ /* 0x000fc800078e000a */
[----:B--2---:R-:W-:Y:S01]  /*c170*/  @!P5 FADD.FTZ R8, R8, 1 ;  /* 0x3f8000000808d421 */ /* 0x004fe20000010000 */
[----:B-1----:R-:W-:Y:S01]  /*c180*/  STG.E.128 desc[UR14][R4.64], R52 ;  /* 0x0000003404007986 */ /* 0x002fe2000c101d0e */
[----:B------:R-:W1:Y:S01]  /*c190*/  @!P1 MUFU.EX2 R13, R13 ;  /* 0x0000000d000d9308 */ /* 0x000e620000000800 */
[----:B-----5:R-:W-:Y:S02]  /*c1a0*/  @!P3 FADD.FTZ R9, R9, 1 ;  /* 0x3f8000000909b421 */ /* 0x020fe40000010000 */
[----:B------:R-:W-:Y:S04]  /*c1b0*/  STG.E.128 desc[UR14][R4.64+0x200], R56 ;  /* 0x0002003804007986 */ /* 0x000fe8000c101d0e */
[----:B------:R-:W-:Y:S01]  /*c1c0*/  STG.E.128 desc[UR14][R4.64+0x400], R60 ;  /* 0x0004003c04007986 */ /* 0x000fe2000c101d0e */
[----:B------:R-:W2:Y:S01]  /*c1d0*/  @!P0 MUFU.RCP R18, R18 ;  /* 0x0000001200128308 */ /* 0x000ea20000001000 */
[----:B0-----:R-:W-:-:S02]  /*c1e0*/  @!P2 FADD.FTZ R12, R12, 1 ;  /* 0x3f8000000c0ca421 */ /* 0x001fc40000010000 */
[----:B------:R0:W-:Y:S01]  /*c1f0*/  STG.E.128 desc[UR14][R4.64+0x600], R36 ;  /* 0x0006002404007986 */ /* 0x0001e2000c101d0e */
[----:B------:R-:W-:Y:S01]  /*c200*/  BAR.SYNC.DEFER_BLOCKING 0x0 ;  /* 0x0000000000007b1d */ /* 0x000fe20000010000 */
[----:B-1----:R-:W-:-:S05]  /*c210*/  @!P1 FADD.FTZ R13, R13, 1 ;  /* 0x3f8000000d0d9421 */ /* 0x002fca0000010000 */
[----:B------:R1:W3:Y:S01]  /*c220*/  @!P4 MUFU.RCP R15, R6 ;  /* 0x00000006000fc308 */ /* 0x0002e20000001000 */
[----:B--2---:R-:W-:-:S07]  /*c230*/  @!P0 FMUL.FTZ R25, R25, R18 ;  /* 0x0000001219198220 */ /* 0x004fce0000410000 */
[----:B------:R2:W4:Y:S01]  /*c240*/  @!P6 MUFU.RCP R14, R7 ;  /* 0x00000007000ee308 */ /* 0x0005220000001000 */
[----:B-1----:R-:W-:-:S07]  /*c250*/  FADD.FTZ R6, R32, R139 ;  /* 0x0000008b20067221 */ /* 0x002fce0000010000 */
[----:B------:R-:W1:Y:S01]  /*c260*/  @!P5 MUFU.RCP R17, R8 ;  /* 0x000000080011d308 */ /* 0x000e620000001000 */
[----:B---3--:R-:W-:Y:S01]  /*c270*/  @!P4 FMUL.FTZ R26, R26, R15 ;  /* 0x0000000f1a1ac220 */ /* 0x008fe20000410000 */
[----:B--2---:R-:W-:Y:S01]  /*c280*/  FADD.FTZ R7, R6, R33 ;  /* 0x0000002106077221 */ /* 0x004fe20000010000 */
[----:B------:R2:W-:Y:S03]  /*c290*/  STS.128 [R131], R32 ;  /* 0x0000002083007388 */ /* 0x0005e60000000c00 */
[----:B0-----:R-:W-:Y:S01]  /*c2a0*/  FADD.FTZ R4, R7, R34 ;  /* 0x0000002207047221 */ /* 0x001fe20000010000 */
[----:B------:R0:W-:Y:S01]  /*c2b0*/  STS.128 [R131+0x10], R28 ;  /* 0x0000101c83007388 */ /* 0x0001e20000000c00 */
[----:B------:R-:W3:Y:S01]  /*c2c0*/  @!P3 MUFU.RCP R16, R9 ;  /* 0x000000090010b308 */ /* 0x000ee20000001000 */
[----:B----4-:R-:W-:Y:S01]  /*c2d0*/  @!P6 FMUL.FTZ R27, R27, R14 ;  /* 0x0000000e1b1be220 */ /* 0x010fe20000410000 */
[----:B------:R-:W4:Y:S04]  /*c2e0*/  LDC.64 R6, c[0x0][0x560] ;  /* 0x00015800ff067b82 */ /* 0x000f280000000a00 */
[----:B------:R5:W-:Y:S02]  /*c2f0*/  STS.128 [R131+0x20], R24 ;  /* 0x0000201883007388 */ /* 0x000be40000000c00 */
[----:B------:R-:W5:Y:S01]  /*c300*/  @!P2 MUFU.RCP R19, R12 ;  /* 0x0000000c0013a308 */ /* 0x000f620000001000 */
[----:B-1----:R-:W-:Y:S01]  /*c310*/  @!P5 FMUL.FTZ R20, R20, R17 ;  /* 0x000000111414d220 */ /* 0x002fe20000410000 */
[----:B--2---:R-:W-:-:S04]  /*c320*/  FADD.FTZ R35, R4, R35 ;  /* 0x0000002304237221 */ /* 0x004fc80000010000 */
[----:B0-----:R-:W-:Y:S02]  /*c330*/  FADD.FTZ R28, R35, R28 ;  /* 0x0000001c231c7221 */ /* 0x001fe40000010000 */
[----:B------:R-:W0:Y:S01]  /*c340*/  @!P1 MUFU.RCP R10, R13 ;  /* 0x0000000d000a9308 */ /* 0x000e220000001000 */
[----:B---3--:R-:W-:Y:S01]  /*c350*/  @!P3 FMUL.FTZ R21, R21, R16 ;  /* 0x000000101515b220 */ /* 0x008fe20000410000 */
[----:B------:R-:W-:-:S04]  /*c360*/  FADD.FTZ R29, R28, R29 ;  /* 0x0000001d1c1d7221 */ /* 0x000fc80000010000 */
[----:B------:R-:W-:Y:S01]  /*c370*/  FADD.FTZ R30, R29, R30 ;  /* 0x0000001e1d1e7221 */ /* 0x000fe20000010000 */
[----:B-----5:R-:W-:Y:S01]  /*c380*/  @!P2 FMUL.FTZ R22, R22, R19 ;  /* 0x000000131616a220 */ /* 0x020fe20000410000 */
[----:B----4-:R-:W-:Y:S02]  /*c390*/  LEA R4, P0, R2, R6, 0x2 ;  /* 0x0000000602047211 */ /* 0x010fe400078010ff */
[----:B------:R-:W-:Y:S02]  /*c3a0*/  FADD.FTZ R31, R30, R31 ;  /* 0x0000001f1e1f7221 */ /* 0x000fe40000010000 */
[----:B------:R-:W-:Y:S02]  /*c3b0*/  LEA.HI.X R5, R2, R7, R3, 0x2, P0 ;  /* 0x0000000702057211 */ /* 0x000fe400000f1403 */
[----:B------:R-:W-:Y:S01]  /*c3c0*/  FADD.FTZ R24, R31, R24 ;  /* 0x000000181f187221 */ /* 0x000fe20000010000 */
[----:B------:R-:W-:Y:S01]  /*c3d0*/  ISETP.GT.AND P0, PT, R134, 0x1, PT ;  /* 0x000000018600780c */ /* 0x000fe20003f04270 */
[----:B0-----:R-:W-:Y:S01]  /*c3e0*/  @!P1 FMUL.FTZ R23, R23, R10 ;  /* 0x0000000a17179220 */ /* 0x001fe20000410000 */
[----:B------:R-:W-:Y:S01]  /*c3f0*/  IADD3 R136, P1, PT, R136, -0x800, RZ ;  /* 0xfffff80088887810 */ /* 0x000fe20007f3e0ff */
[----:B------:R-:W-:-:S04]  /*c400*/  IMAD.WIDE.U32 R2, R0, 0x10, R4 ;  /* 0x0000001000027825 */ /* 0x000fc800078e0004 */
[----:B------:R-:W-:Y:S01]  /*c410*/  FADD.FTZ R25, R24, R25 ;  /* 0x0000001918197221 */ /* 0x000fe20000010000 */
[----:B------:R-:W-:Y:S01]  /*c420*/  MOV R134, R64 ;  /* 0x0000004000867202 */ /* 0x000fe20000000f00 */
[----:B------:R0:W-:Y:S01]  /*c430*/  STS.128 [R131+0x30], R20 ;  /* 0x0000301483007388 */ /* 0x0001e20000000c00 */
[----:B------:R-:W-:-:S03]  /*c440*/  NOP ;  /* 0x0000000000007918 */ /* 0x000fc60000000000 */
[----:B------:R-:W1:Y:S01]  /*c450*/  LDS.128 R8, [R132] ;  /* 0x0000000084087984 */ /* 0x000e620000000c00 */
[----:B------:R-:W-:Y:S01]  /*c460*/  FADD.FTZ R26, R25, R26 ;  /* 0x0000001a191a7221 */ /* 0x000fe20000010000 */
[----:B------:R-:W-:Y:S02]  /*c470*/  IADD3.X R137, PT, PT, R137, -0x1, RZ, P1, !PT ;  /* 0xffffffff89897810 */ /* 0x000fe40000ffe4ff */
[----:B------:R-:W2:Y:S01]  /*c480*/  LDS.128 R12, [R132+0x200] ;  /* 0x00020000840c7984 */ /* 0x000ea20000000c00 */
[----:B------:R-:W-:-:S03]  /*c490*/  FADD.FTZ R27, R26, R27 ;  /* 0x0000001b1a1b7221 */ /* 0x000fc60000010000 */
[----:B------:R-:W3:Y:S01]  /*c4a0*/  LDS.128 R16, [R132+0x400] ;  /* 0x0004000084107984 */ /* 0x000ee20000000c00 */
[----:B0-----:R-:W-:-:S03]  /*c4b0*/  FADD.FTZ R20, R27, R20 ;  /* 0x000000141b147221 */ /* 0x001fc60000010000 */
[----:B------:R-:W0:Y:S01]  /*c4c0*/  LDS.128 R36, [R132+0x600] ;  /* 0x0006000084247984 */ /* 0x000e220000000c00 */
[----:B------:R-:W-:-:S04]  /*c4d0*/  FADD.FTZ R21, R20, R21 ;  /* 0x0000001514157221 */ /* 0x000fc80000010000 */
[----:B------:R-:W-:-:S04]  /*c4e0*/  FADD.FTZ R22, R21, R22 ;  /* 0x0000001615167221 */ /* 0x000fc80000010000 */
[----:B------:R-:W-:Y:S01]  /*c4f0*/  FADD.FTZ R139, R22, R23 ;  /* 0x00000017168b7221 */ /* 0x000fe20000010000 */
[----:B-1----:R1:W-:Y:S04]  /*c500*/  STG.E.128 desc[UR14][R2.64], R8 ;  /* 0x0000000802007986 */ /* 0x0023e8000c101d0e */
[----:B--2---:R1:W-:Y:S04]  /*c510*/  STG.E.128 desc[UR14][R2.64+0x200], R12 ;  /* 0x0002000c02007986 */ /* 0x0043e8000c101d0e */
[----:B---3--:R1:W-:Y:S04]  /*c520*/  STG.E.128 desc[UR14][R2.64+0x400], R16 ;  /* 0x0004001002007986 */ /* 0x0083e8000c101d0e */
[----:B0-----:R1:W-:Y:S01]  /*c530*/  STG.E.128 desc[UR14][R2.64+0x600], R36 ;  /* 0x0006002402007986 */ /* 0x0013e2000c101d0e */
[----:B------:R-:W-:Y:S05]  /*c540*/  @P0 BRA `(.L_x_14914) ;  /* 0xffffff4400000947 */ /* 0x000fea000383ffff */
.L_x_14797:
        /* <DEDUP_REMOVED lines=34> */
.L_x_14916:
[----:B------:R-:W-:Y:S05]  /*c770*/  BSYNC.RECONVERGENT B0 ;  /* 0x0000000000007941 */ /* 0x000fea0003800200 */
.L_x_14915:
        /* <DEDUP_REMOVED lines=26> */
.L_x_14918:
[----:B------:R-:W-:Y:S05]  /*c920*/  BSYNC.RECONVERGENT B0 ;  /* 0x0000000000007941 */ /* 0x000fea0003800200 */
.L_x_14917:
        /* <DEDUP_REMOVED lines=17> */
.L_x_14920:
        /* <DEDUP_REMOVED lines=27> */
.L_x_14919:
[----:B------:R-:W-:Y:S05]  /*cbf0*/  EXIT ;  /* 0x000000000000794d */ /* 0x000fea0003800000 */
.L_x_14921:
        /* <DEDUP_REMOVED lines=16> */
.L_x_18747:


//--------------------- .text._Z25selective_scan_bwd_kernelI32Selective_Scan_bwd_kernel_traitsILi32ELi16ELb1ELb1ELb1ELb0ELb0EfN3c107complexIfEEEEv12SSMParamsBwd --------------------------
	.section	.text._Z25selective_scan_bwd_kernelI32Selective_Scan_bwd_kernel_traitsILi32ELi16ELb1ELb1ELb1ELb0ELb0EfN3c107complexIfEEEEv12SSMParamsBwd,"ax",@progbits
	.align	128
        .global         _Z25selective_scan_bwd_kernelI32Selective_Scan_bwd_kernel_traitsILi32ELi16ELb1ELb1ELb1ELb0ELb0EfN3c107complexIfEEEEv12SSMParamsBwd
        .type           _Z25selective_scan_bwd_kernelI32Selective_Scan_bwd_kernel_traitsILi32ELi16ELb1ELb1ELb1ELb0ELb0EfN3c107complexIfEEEEv12SSMParamsBwd,@function
        .size           _Z25selective_scan_bwd_kernelI32Selective_Scan_bwd_kernel_traitsILi32ELi16ELb1ELb1ELb1ELb0ELb0EfN3c107complexIfEEEEv12SSMParamsBwd,(.L_x_18748 - _Z25selective_scan_bwd_kernelI32Selective_Scan_bwd_kernel_traitsILi32ELi16ELb1ELb1ELb1ELb0ELb0EfN3c107complexIfEEEEv12SSMParamsBwd)
        .other          _Z25selective_scan_bwd_kernelI32Selective_Scan_bwd_kernel_traitsILi32ELi16ELb1ELb1ELb1ELb0ELb0EfN3c107complexIfEEEEv12SSMParamsBwd,@"STO_CUDA_ENTRY STV_DEFAULT"
_Z25selective_scan_bwd_kernelI32Selective_Scan_bwd_kernel_traitsILi32ELi16ELb1ELb1ELb1ELb0ELb0EfN3c107complexIfEEEEv12SSMParamsBwd:
.text._Z25selective_scan_bwd_kernelI32Selective_Scan_bwd_kernel_traitsILi32ELi16ELb1ELb1ELb1ELb0ELb0EfN3c107complexIfEEEEv12SSMParamsBwd:
        /* <DEDUP_REMOVED lines=31> */
[----:B------:R-:W4:Y:S01]  /*01f0*/  LDCU.64 UR38, c[0x0][0x480] ;  /* 0x00009000ff2677ac */ /* 0x000f220008000a00 */
[----:B------:R-:W-:Y:S01]  /*0200*/  HFMA2 R169, -RZ, RZ, 0, 0 ;  /* 0x00000000ffa97431 */ /* 0x000fe200000001ff */
[----:B------:R-:W0:Y:S01]  /*0210*/  I2F.RP R0, R9 ;  /* 0x0000000900007306 */ /* 0x000e220000209400 */
[----:B------:R-:W-:-:S07]  /*0220*/  MOV R167, RZ ;  /* 0x000000ff00a77202 */ /* 0x000fce0000000f00 */
[----:B0-----:R-:W0:Y:S01]  /*0230*/  MUFU.RCP R0, R0 ;  /* 0x0000000000007308 */ /* 0x001e220000001000 */
[----:B-----5:R-:W-:Y:S02]  /*0240*/  UIMAD.WIDE.U32 UR6, UR4, UR12, URZ ;  /* 0x0000000c040672a5 */ /* 0x020fe4000f8e00ff */
[----:B------:R-:W-:Y:S02]  /*0250*/  UIMAD.WIDE.U32 UR10, UR4, UR16, URZ ;  /* 0x00000010040a72a5 */ /* 0x000fe4000f8e00ff */
[----:B------:R-:W-:Y:S02]  /*0260*/  UIMAD UR7, UR4, UR13, UR7 ;  /* 0x0000000d040772a4 */ /* 0x000fe4000f8e0207 */
[----:B------:R-:W-:Y:S02]  /*0270*/  UIMAD UR11, UR4, UR17, UR11 ;  /* 0x00000011040b72a4 */ /* 0x000fe4000f8e020b */
[----:B------:R-:W-:Y:S02]  /*0280*/  UIMAD.WIDE.U32 UR6, UR8, UR14, UR6 ;  /* 0x0000000e080672a5 */ /* 0x000fe4000f8e0006 */
[----:B------:R-:W-:Y:S01]  /*0290*/  UIMAD.WIDE.U32 UR10, UR8, UR18, UR10 ;  /* 0x00000012080a72a5 */ /* 0x000fe2000f8e000a */
[----:B0-----:R-:W-:Y:S01]  /*02a0*/  IADD3 R6, PT, PT, R0, 0xffffffe, RZ ;  /* 0x0ffffffe00067810 */ /* 0x001fe20007ffe0ff */
[----:B------:R-:W-:-:S02]  /*02b0*/  UIMAD UR7, UR8, UR15, UR7 ;  /* 0x0000000f080772a4 */ /* 0x000fc4000f8e0207 */
[----:B------:R-:W-:Y:S01]  /*02c0*/  MOV R0, UR8 ;  /* 0x0000000800007c02 */ /* 0x000fe20008000f00 */
[----:B------:R-:W0:Y:S01]  /*02d0*/  LDCU.128 UR12, c[0x0][0x460] ;  /* 0x00008c00ff0c77ac */ /* 0x000e220008000c00 */
[----:B---3--:R-:W3:Y:S02]  /*02e0*/  F2I.FTZ.U32.TRUNC.NTZ R3, R6 ;  /* 0x0000000600037305 */ /* 0x008ee4000021f000 */
[----:B------:R-:W-:Y:S01]  /*02f0*/  IABS R0, R0 ;  /* 0x0000000000007213 */ /* 0x000fe20000000000 */
[----:B------:R-:W-:Y:S02]  /*0300*/  ULEA UR16, UR33, 0xfffffe00, 0x9 ;  /* 0xfffffe0021107891 */ /* 0x000fe4000f8e48ff */
[----:B------:R-:W-:Y:S02]  /*0310*/  UIMAD UR5, UR8, UR19, UR11 ;  /* 0x00000013080572a4 */ /* 0x000fe4000f8e020b */
[----:B------:R-:W-:Y:S01]  /*0320*/  UIADD3 UR6, UP0, UPT, UR16, UR6, URZ ;  /* 0x0000000610067290 */ /* 0x000fe2000ff1e0ff */
[----:B------:R-:W5:Y:S01]  /*0330*/  LDCU.64 UR18, c[0x0][0x498] ;  /* 0x00009300ff1277ac */ /* 0x000f620008000a00 */
[----:B------:R-:W-:Y:S01]  /*0340*/  USHF.R.S32.HI UR22, URZ, 0x1f, UR16 ;  /* 0x0000001fff167899 */ /* 0x000fe20008011410 */
[----:B---3--:R-:W-:Y:S01]  /*0350*/  IADD3 R2, PT, PT, RZ, -R3, RZ ;  /* 0x80000003ff027210 */ /* 0x008fe20007ffe0ff */
[----:B------:R-:W-:-:S02]  /*0360*/  UIADD3 UR10, UP2, UPT, UR16, UR10, URZ ;  /* 0x0000000a100a7290 */ /* 0x000fc4000ff5e0ff */
[----:B0-----:R-:W-:Y:S02]  /*0370*/  ULEA UR11, UP1, UR6, UR12, 0x2 ;  /* 0x0000000c060b7291 */ /* 0x001fe4000f8210ff */
[----:B-1----:R-:W-:Y:S02]  /*0380*/  IMAD R5, R2, R9, RZ ;  /* 0x0000000902057224 */ /* 0x002fe400078e02ff */
[----:B------:R-:W-:Y:S01]  /*0390*/  HFMA2 R2, -RZ, RZ, 0, 0 ;  /* 0x00000000ff027431 */ /* 0x000fe200000001ff */
[----:B--2---:R-:W-:Y:S02]  /*03a0*/  UIMAD.WIDE.U32 UR30, UR4, UR20, URZ ;  /* 0x00000014041e72a5 */ /* 0x004fe4000f8e00ff */
[----:B------:R-:W-:Y:S02]  /*03b0*/  UIADD3.X UR12, UPT, UPT, UR22, UR7, URZ, UP0, !UPT ;  /* 0x00000007160c7290 */ /* 0x000fe400087fe4ff */
[----:B------:R-:W-:Y:S02]  /*03c0*/  ULEA UR9, UP3, UR10, UR14, 0x2 ;  /* 0x0000000e0a097291 */ /* 0x000fe4000f8610ff */
[----:B------:R-:W-:-:S02]  /*03d0*/  UIADD3.X UR5, UPT, UPT, UR22, UR5, URZ, UP2, !UPT ;  /* 0x0000000516057290 */ /* 0x000fc400097fe4ff */
[----:B------:R-:W-:Y:S01]  /*03e0*/  UIMAD UR31, UR4, UR21, UR31 ;  /* 0x00000015041f72a4 */ /* 0x000fe2000f8e021f */
[----:B------:R-:W-:Y:S01]  /*03f0*/  IMAD.HI.U32 R2, R3, R5, R2 ;  /* 0x0000000503027227 */ /* 0x000fe200078e0002 */
[----:B------:R-:W-:Y:S01]  /*0400*/  ULEA.HI.X UR12, UR6, UR13, UR12, 0x2, UP1 ;  /* 0x0000000d060c7291 */ /* 0x000fe200088f140c */
[----:B------:R-:W0:Y:S04]  /*0410*/  LDCU.64 UR20, c[0x0][0x4a0] ;  /* 0x00009400ff1477ac */ /* 0x000e280008000a00 */
[----:B------:R-:W-:Y:S01]  /*0420*/  IMAD.HI.U32 R2, R2, R0, RZ ;  /* 0x0000000002027227 */ /* 0x000fe200078e00ff */
[----:B------:R-:W-:Y:S02]  /*0430*/  ULEA.HI.X UR13, UR10, UR15, UR5, 0x2, UP3 ;  /* 0x0000000f0a0d7291 */ /* 0x000fe400098f1405 */
[----:B------:R-:W-:-:S02]  /*0440*/  USHF.R.U64 UR5, UR26, 0x1, UR27 ;  /* 0x000000011a057899 */ /* 0x000fc4000800121b */
[----:B------:R-:W-:Y:S01]  /*0450*/  IADD3 R3, PT, PT, -R2, RZ, RZ ;  /* 0x000000ff02037210 */ /* 0x000fe20007ffe1ff */
[----:B------:R-:W-:Y:S01]  /*0460*/  USHF.R.U32.HI UR17, URZ, 0x1, UR27 ;  /* 0x00000001ff117899 */ /* 0x000fe2000801161b */
[----:B------:R-:W1:Y:S03]  /*0470*/  LDCU.64 UR26, c[0x0][0x3d0] ;  /* 0x00007a00ff1a77ac */ /* 0x000e660008000a00 */
[C---:B------:R-:W-:Y:S01]  /*0480*/  IMAD R0, R9.reuse, R3, R0 ;  /* 0x0000000309007224 */ /* 0x040fe200078e0200 */
[----:B-----5:R-:W-:Y:S02]  /*0490*/  UIMAD.WIDE.U32 UR6, UR4, UR18, URZ ;  /* 0x00000012040672a5 */ /* 0x020fe4000f8e00ff */
[----:B------:R-:W-:Y:S02]  /*04a0*/  USHF.R.U64 UR10, UR24, 0x1, UR25 ;  /* 0x00000001180a7899 */ /* 0x000fe40008001219 */
[----:B------:R-:W-:Y:S01]  /*04b0*/  ISETP.GT.U32.AND P1, PT, R9, R0, PT ;  /* 0x000000000900720c */ /* 0x000fe20003f24070 */
[----:B------:R-:W-:-:S02]  /*04c0*/  USHF.R.U32.HI UR15, URZ, 0x1, UR25 ;  /* 0x00000001ff0f7899 */ /* 0x000fc40008011619 */
[----:B------:R-:W-:Y:S01]  /*04d0*/  UIMAD UR7, UR4, UR19, UR7 ;  /* 0x00000013040772a4 */ /* 0x000fe2000f8e0207 */
[----:B------:R-:W2:Y:S03]  /*04e0*/  LDCU.64 UR24, c[0x0][0x4c0] ;  /* 0x00009800ff1877ac */ /* 0x000ea60008000a00 */
[----:B0-----:R-:W-:Y:S02]  /*04f0*/  UIMAD.WIDE.U32 UR6, UR8, UR20, UR6 ;  /* 0x00000014080672a5 */ /* 0x001fe4000f8e0006 */
[----:B-1----:R-:W-:-:S04]  /*0500*/  UIMAD.WIDE.U32 UR18, UR4, UR26, URZ ;  /* 0x0000001a041272a5 */ /* 0x002fc8000f8e00ff */
[-C--:B------:R-:W-:Y:S01]  /*0510*/  @!P1 IADD3 R0, PT, PT, R0, -R9.reuse, RZ ;  /* 0x8000000900009210 */ /* 0x080fe20007ffe0ff */
[----:B------:R-:W-:Y:S01]  /*0520*/  UIMAD UR14, UR8, UR21, UR7 ;  /* 0x00000015080e72a4 */ /* 0x000fe2000f8e0207 */
[----:B------:R-:W-:Y:S01]  /*0530*/  @!P1 IADD3 R2, PT, PT, R2, 0x1, RZ ;  /* 0x0000000102029810 */ /* 0x000fe20007ffe0ff */
[----:B------:R-:W0:Y:S01]  /*0540*/  LDCU.64 UR20, c[0x0][0x3e8] ;  /* 0x00007d00ff1477ac */ /* 0x000e220008000a00 */
[----:B------:R-:W-:Y:S02]  /*0550*/  ISETP.GE.U32.AND P0, PT, R0, R9, PT ;  /* 0x000000090000720c */ /* 0x000fe40003f06070 */
[C---:B------:R-:W-:Y:S01]  /*0560*/  LOP3.LUT R0, R8.reuse, UR8, RZ, 0x3c, !PT ;  /* 0x0000000808007c12 */ /* 0x040fe2000f8e3cff */
[----:B------:R-:W-:Y:S01]  /*0570*/  UIMAD UR19, UR4, UR27, UR19 ;  /* 0x0000001b041372a4 */ /* 0x000fe2000f8e0213 */
[----:B------:R-:W-:Y:S01]  /*0580*/  ISETP.NE.AND P1, PT, R8, RZ, PT ;  /* 0x000000ff0800720c */ /* 0x000fe20003f25270 */
[----:B------:R-:W1:Y:S01]  /*0590*/  LDCU.64 UR26, c[0x0][0x3c8] ;  /* 0x00007900ff1a77ac */ /* 0x000e620008000a00 */
[----:B------:R-:W-:Y:S01]  /*05a0*/  ISETP.GE.AND P2, PT, R0, RZ, PT ;  /* 0x000000ff0000720c */ /* 0x000fe20003f46270 */
[----:B------:R-:W-:-:S02]  /*05b0*/  UIADD3 UR6, UP1, UPT, UR16, UR6, URZ ;  /* 0x0000000610067290 */ /* 0x000fc4000ff3e0ff */
[----:B----4-:R-:W-:-:S04]  /*05c0*/  UISETP.NE.U32.AND UP0, UPT, UR38, URZ, UPT ;  /* 0x000000ff2600728c */ /* 0x010fc8000bf05070 */
[----:B------:R-:W-:Y:S01]  /*05d0*/  @P0 IADD3 R2, PT, PT, R2, 0x1, RZ ;  /* 0x0000000102020810 */ /* 0x000fe20007ffe0ff */
[----:B------:R-:W-:Y:S02]  /*05e0*/  UIADD3.X UR14, UPT, UPT, UR22, UR14, URZ, UP1, !UPT ;  /* 0x0000000e160e7290 */ /* 0x000fe40008ffe4ff */
[----:B------:R-:W-:Y:S01]  /*05f0*/  ULEA UR16, UP1, UR6, UR34, 0x2 ;  /* 0x0000002206107291 */ /* 0x000fe2000f8210ff */
[----:B------:R-:W-:Y:S01]  /*0600*/  @!P1 LOP3.LUT R8, RZ, R8, RZ, 0x33, !PT ;  /* 0x00000008ff089212 */ /* 0x000fe200078e33ff */
[----:B------:R-:W3:Y:S01]  /*0610*/  LDCU.64 UR22, c[0x0][0x4e0] ;  /* 0x00009c00ff1677ac */ /* 0x000ee20008000a00 */
[----:B------:R-:W-:Y:S01]  /*0620*/  @!P2 IADD3 R2, PT, PT, -R2, RZ, RZ ;  /* 0x000000ff0202a210 */ /* 0x000fe20007ffe1ff */
[----:B------:R-:W-:-:S03]  /*0630*/  ULEA.HI.X UR14, UR6, UR35, UR14, 0x2, UP1 ;  /* 0x00000023060e7291 */ /* 0x000fc600088f140e */
[----:B------:R-:W-:Y:S01]  /*0640*/  R2UR UR32, R2 ;  /* 0x00000000022072ca */ /* 0x000fe200000e0000 */
[----:B------:R-:W-:Y:S01]  /*0650*/  UISETP.NE.AND.EX UP0, UPT, UR39, URZ, UPT, UP0 ;  /* 0x000000ff2700728c */ /* 0x000fe2000bf05300 */
[----:B------:R-:W-:Y:S01]  /*0660*/  @!P1 R2UR UR32, R8 ;  /* 0x00000000082092ca */ /* 0x000fe200000e0000 */
[----:B------:R-:W-:-:S12]  /*0670*/  UIMAD UR15, UR15, UR4, URZ ;  /* 0x000000040f0f72a4 */ /* 0x000fd8000f8e02ff */
[----:B------:R-:W-:Y:S02]  /*0680*/  USHF.R.S32.HI UR37, URZ, 0x1f, UR32 ;  /* 0x0000001fff257899 */ /* 0x000fe40008011420 */
[----:B--2---:R-:W-:Y:S02]  /*0690*/  UIMAD.WIDE.U32 UR6, UR32, UR24, URZ ;  /* 0x00000018200672a5 */ /* 0x004fe4000f8e00ff */
[----:B------:R-:W-:Y:S02]  /*06a0*/  UIMAD UR34, UR37, UR24, URZ ;  /* 0x00000018252272a4 */ /* 0x000fe4000f8e02ff */
[----:B0-----:R-:W-:Y:S02]  /*06b0*/  UIMAD UR36, UR37, UR20, URZ ;  /* 0x00000014252472a4 */ /* 0x001fe4000f8e02ff */
[----:B------:R-:W-:Y:S01]  /*06c0*/  UIMAD UR41, UR32, UR25, UR34 ;  /* 0x00000019202972a4 */ /* 0x000fe2000f8e0222 */
[----:B------:R-:W0:Y:S01]  /*06d0*/  LDCU.64 UR24, c[0x0][0x448] ;  /* 0x00008900ff1877ac */ /* 0x000e220008000a00 */
[----:B-1----:R-:W-:-:S02]  /*06e0*/  UIMAD UR34, UR37, UR26, URZ ;  /* 0x0000001a252272a4 */ /* 0x002fc4000f8e02ff */
[----:B------:R-:W-:Y:S02]  /*06f0*/  UIMAD UR40, UR32, UR21, UR36 ;  /* 0x00000015202872a4 */ /* 0x000fe4000f8e0224 */
[----:B------:R-:W-:Y:S02]  /*0700*/  UIMAD.WIDE.U32 UR30, UR32, UR26, UR30 ;  /* 0x0000001a201e72a5 */ /* 0x000fe4000f8e001e */
[----:B------:R-:W-:Y:S02]  /*0710*/  ULEA UR36, UR33, 0xfffffc00, 0xa ;  /* 0xfffffc0021247891 */ /* 0x000fe4000f8e50ff */
[----:B------:R-:W-:Y:S02]  /*0720*/  UIMAD UR39, UR32, UR27, UR34 ;  /* 0x0000001b202772a4 */ /* 0x000fe4000f8e0222 */
[----:B------:R-:W-:Y:S02]  /*0730*/  UIMAD.WIDE.U32 UR34, UR32, UR20, UR18 ;  /* 0x00000014202272a5 */ /* 0x000fe4000f8e0012 */
[----:B------:R-:W-:-:S02]  /*0740*/  UIADD3 UR30, UP1, UPT, UR36, UR30, URZ ;  /* 0x0000001e241e7290 */ /* 0x000fc4000ff3e0ff */
[----:B---3--:R-:W-:Y:S02]  /*0750*/  UIMAD.WIDE.U32 UR18, UR32, UR22, URZ ;  /* 0x00000016201272a5 */ /* 0x008fe4000f8e00ff */
[----:B------:R-:W-:Y:S02]  /*0760*/  UIMAD UR37, UR37, UR22, URZ ;  /* 0x00000016252572a4 */ /* 0x000fe4000f8e02ff */
[----:B------:R-:W-:Y:S02]  /*0770*/  USHF.R.S32.HI UR38, URZ, 0x1f, UR36 ;  /* 0x0000001fff267899 */ /* 0x000fe40008011424 */
[----:B------:R-:W-:Y:S02]  /*0780*/  UIADD3 UR22, UPT, UPT, UR31, UR39, URZ ;  /* 0x000000271f167290 */ /* 0x000fe4000fffe0ff */
[----:B0-----:R-:W-:Y:S02]  /*0790*/  ULEA UR24, UP2, UR30, UR24, 0x2 ;  /* 0x000000181e187291 */ /* 0x001fe4000f8410ff */
        /* <DEDUP_REMOVED lines=11> */
[----:B------:R-:W4:Y:S01]  /*0850*/  @UP0 LDCU.64 UR34, c[0x0][0x480] ;  /* 0x00009000ff2207ac */ /* 0x000f220008000a00 */
[----:B------:R-:W-:Y:S02]  /*0860*/  UIADD3 UR19, UPT, UPT, UR19, UR37, URZ ;  /* 0x0000002513137290 */ /* 0x000fe4000fffe0ff */
[----:B0-----:R-:W-:-:S02]  /*0870*/  ULEA UR10, UP1, UR6, UR20, 0x3 ;  /* 0x00000014060a7291 */ /* 0x001fc4000f8218ff */
[----:B------:R-:W-:Y:S02]  /*0880*/  UIMAD UR20, UR17, UR4, URZ ;  /* 0x00000004111472a4 */ /* 0x000fe4000f8e02ff */
[----:B-1----:R-:W-:Y:S02]  /*0890*/  @UP0 UIMAD UR17, UR4, UR30, UR8 ;  /* 0x0000001e041102a4 */ /* 0x002fe4000f8e0208 */
[----:B------:R-:W-:Y:S02]  /*08a0*/  UIMAD.WIDE.U32 UR4, UR4, UR5, UR18 ;  /* 0x00000005040472a5 */ /* 0x000fe4000f8e0012 */
[----:B------:R-:W-:Y:S02]  /*08b0*/  UIADD3 UR15, UPT, UPT, UR7, UR15, URZ ;  /* 0x0000000f070f7290 */ /* 0x000fe4000fffe0ff */
[----:B------:R-:W-:Y:S02]  /*08c0*/  @UP0 UIMAD UR18, UR17, UR33, URZ ;  /* 0x00000021111202a4 */ /* 0x000fe4000f8e02ff */
[----:B------:R-:W-:Y:S01]  /*08d0*/  UIADD3 UR5, UPT, UPT, UR5, UR20, URZ ;  /* 0x0000001405057290 */ /* 0x000fe2000fffe0ff */
[----:B------:R-:W0:Y:S01]  /*08e0*/  LDCU.64 UR26, c[0x0][0x450] ;  /* 0x00008a00ff1a77ac */ /* 0x000e220008000a00 */
[----:B------:R-:W-:-:S02]  /*08f0*/  ULEA.HI.X UR15, UR6, UR21, UR15, 0x3, UP1 ;  /* 0x00000015060f7291 */ /* 0x000fc400088f1c0f */
[----:B--2---:R-:W-:Y:S02]  /*0900*/  ULEA UR17, UP1, UR4, UR22, 0x3 ;  /* 0x0000001604117291 */ /* 0x004fe4000f8218ff */
[----:B---3--:R-:W-:Y:S02]  /*0910*/  @UP0 UIMAD UR19, UR18, UR31, URZ ;  /* 0x0000001f121302a4 */ /* 0x008fe4000f8e02ff */
[----:B------:R-:W-:Y:S01]  /*0920*/  ULEA.HI.X UR18, UR4, UR23, UR5, 0x3, UP1 ;  /* 0x0000001704127291 */ /* 0x000fe200088f1c05 */
[----:B------:R-:W-:Y:S02]  /*0930*/  UMOV UR7, URZ ;  /* 0x000000ff00077c82 */ /* 0x000fe40008000000 */
[----:B------:R-:W-:Y:S01]  /*0940*/  UMOV UR4, URZ ;  /* 0x000000ff00047c82 */ /* 0x000fe20008000000 */
[----:B------:R-:W-:Y:S01]  /*0950*/  UMOV UR5, URZ ;  /* 0x000000ff00057c82 */ /* 0x000fe20008000000 */
[----:B----4-:R-:W-:Y:S02]  /*0960*/  @UP0 UIMAD.WIDE UR4, UR19, 0x10, UR34 ;  /* 0x00000010130408a5 */ /* 0x010fe4000f8e0222 */
[----:B------:R-:W-:Y:S01]  /*0970*/  UISETP.GE.AND UP0, UPT, UR33, 0x1, UPT ;  /* 0x000000012100788c */ /* 0x000fe2000bf06270 */
[----:B------:R-:W-:Y:S01]  /*0980*/  UMOV UR6, URZ ;  /* 0x000000ff00067c82 */ /* 0x000fe20008000000 */
[----:B0-----:R-:W-:-:S02]  /*0990*/  ULEA UR26, UP4, UR36, UR26, 0x2 ;  /* 0x0000001a241a7291 */ /* 0x001fc4000f8810ff */
[----:B------:R-:W-:-:S04]  /*09a0*/  UIADD3.X UR38, UPT, UPT, UR38, UR40, URZ, UP3, !UPT ;  /* 0x0000002826267290 */ /* 0x000fc80009ffe4ff */
[----:B------:R-:W-:Y:S01]  /*09b0*/  ULEA.HI.X UR27, UR36, UR27, UR38, 0x2, UP4 ;  /* 0x0000001b241b7291 */ /* 0x000fe2000a0f1426 */
[----:B------:R-:W-:Y:S02]  /*09c0*/  @P3 R2UR UR7, R7 ;  /* 0x00000000070732ca */ /* 0x000fe400000e0000 */
[----:B------:R-:W-:Y:S01]  /*09d0*/  @P4 R2UR UR6, R4 ;  /* 0x00000000040642ca */ /* 0x000fe200000e0000 */
[----:B------:R-:W-:-:S14]  /*09e0*/  BRA.U !UP0, `(.L_x_14922) ;  /* 0x00000089080c7547 */ /* 0x000fdc000b800000 */
[----:B------:R-:W0:Y:S01]  /*09f0*/  S2R R166, SR_TID.X ;  /* 0x0000000000a67919 */ /* 0x000e220000002100 */
[----:B------:R-:W1:Y:S01]  /*0a00*/  S2UR UR8, SR_CgaCtaId ;  /* 0x00000000000879c3 */ /* 0x000e620000008800 */
[----:B------:R-:W-:Y:S01]  /*0a10*/  MOV R167, RZ ;  /* 0x000000ff00a77202 */ /* 0x000fe20000000f00 */
[----:B------:R-:W-:Y:S01]  /*0a20*/  UMOV UR30, 0x400 ;  /* 0x00000400001e7882 */ /* 0x000fe20000000000 */
[----:B------:R-:W-:Y:S01]  /*0a30*/  MOV R169, RZ ;  /* 0x000000ff00a97202 */ /* 0x000fe20000000f00 */
[----:B------:R-:W2:Y:S01]  /*0a40*/  LDCU UR19, c[0x0][0x394] ;  /* 0x00007280ff1377ac */ /* 0x000ea20008000800 */
[----:B------:R-:W-:Y:S01]  /*0a50*/  UMOV UR20, UR24 ;  /* 0x0000001800147c82 */ /* 0x000fe20008000000 */
[----:B------:R-:W-:Y:S01]  /*0a60*/  UMOV UR21, UR25 ;  /* 0x0000001900157c82 */ /* 0x000fe20008000000 */
[----:B------:R-:W-:Y:S01]  /*0a70*/  UMOV UR22, UR26 ;  /* 0x0000001a00167c82 */ /* 0x000fe20008000000 */
[----:B------:R-:W-:Y:S01]  /*0a80*/  UMOV UR23, UR27 ;  /* 0x0000001b00177c82 */ /* 0x000fe20008000000 */
[----:B-1----:R-:W-:Y:S01]  /*0a90*/  ULEA UR30, UR8, UR30, 0x18 ;  /* 0x0000001e081e7291 */ /* 0x002fe2000f8ec0ff */
[----:B0-----:R-:W-:-:S04]  /*0aa0*/  SHF.L.U32 R0, R166, 0x2, RZ ;  /* 0x00000002a6007819 */ /* 0x001fc800000006ff */
[----:B------:R-:W-:-:S04]  /*0ab0*/  LOP3.LUT R3, R0, 0xf80, RZ, 0xc0, !PT ;  /* 0x00000f8000037812 */ /* 0x000fc800078ec0ff */
[----:B--2---:R-:W-:-:S07]  /*0ac0*/  LOP3.LUT R7, R3, 0x1f, R166, 0xf8, !PT ;  /* 0x0000001f03077812 */ /* 0x004fce00078ef8a6 */
.L_x_15004:
        /* <DEDUP_REMOVED lines=99> */
[----:B------:R-:W1:Y:S01]  /*1100*/  LDC R143, c[0x0][0x388] ;  /* 0x0000e200ff8f7b82 */ /* 0x000e620000000800 */
        /* <DEDUP_REMOVED lines=30> */
[----:B0-----:R-:W-:Y:S01]  /*12f0*/  ISETP.EQ.AND P0, PT, R0, RZ, P0 ;  /* 0x000000ff0000720c */ /* 0x001fe20000702270 */
[----:B------:R-:W-:Y:S01]  /*1300*/  FADD.FTZ R134, R59, R59 ;  /* 0x0000003b3b867221 */ /* 0x000fe20000010000 */
[----:B------:R-:W-:Y:S01]  /*1310*/  FADD.FTZ R133, R52, R52 ;  /* 0x0000003434857221 */ /* 0x000fe20000010000 */
[----:B------:R-:W-:Y:S01]  /*1320*/  FADD.FTZ R132, R53, R53 ;  /* 0x0000003535847221 */ /* 0x000fe20000010000 */
[----:B------:R-:W-:Y:S01]  /*1330*/  FADD.FTZ R131, R54, R54 ;  /* 0x0000003636837221 */ /* 0x000fe20000010000 */
[----:B------:R-:W-:Y:S01]  /*1340*/  FADD.FTZ R130, R55, R55 ;  /* 0x0000003737827221 */ /* 0x000fe20000010000 */
[----:B------:R-:W0:Y:S01]  /*1350*/  LDCU UR43, c[0x0][0x394] ;  /* 0x00007280ff2b77ac */ /* 0x000e220008000800 */
[----:B------:R-:W2:Y:S01]  /*1360*/  LDCU UR44, c[0x0][0x38c] ;  /* 0x00007180ff2c77ac */ /* 0x000ea20008000800 */
[----:B------:R-:W3:Y:S01]  /*1370*/  LDCU.64 UR32, c[0x0][0x3c0] ;  /* 0x00007800ff2077ac */ /* 0x000ee20008000a00 */
[----:B------:R-:W4:Y:S01]  /*1380*/  LDCU.64 UR34, c[0x0][0x440] ;  /* 0x00008800ff2277ac */ /* 0x000f220008000a00 */
[----:B------:R-:W0:Y:S01]  /*1390*/  LDCU.64 UR36, c[0x0][0x3e0] ;  /* 0x00007c00ff2477ac */ /* 0x000e220008000a00 */
[----:B------:R-:W0:Y:S01]  /*13a0*/  LDCU.64 UR38, c[0x0][0x4d0] ;  /* 0x00009a00ff2677ac */ /* 0x000e220008000a00 */
[----:B------:R-:W0:Y:S01]  /*13b0*/  LDCU.64 UR40, c[0x0][0x4f0] ;  /* 0x00009e00ff2877ac */ /* 0x000e220008000a00 */
[----:B------:R-:W0:Y:S01]  /*13c0*/  LDCU.128 UR24, c[0x0][0x3a0] ;  /* 0x00007400ff1877ac */ /* 0x000e220008000c00 */
[----:B------:R-:W-:-:S05]  /*13d0*/  UMOV UR8, URZ ;  /* 0x000000ff00087c82 */ /* 0x000fca0008000000 */
.L_x_15003:
[----:B------:R-:W5:Y:S01]  /*13e0*/  S2R R129, SR_TID.X ;  /* 0x0000000000817919 */ /* 0x000f620000002100 */
[----:B---3--:R-:W-:-:S04]  /*13f0*/  UIMAD.WIDE.U32 UR30, UR8, UR32, URZ ;  /* 0x00000020081e72a5 */ /* 0x008fc8000f8e00ff */
[----:B------:R-:W-:Y:S02]  /*1400*/  UIMAD UR31, UR8, UR33, UR31 ;  /* 0x00000021081f72a4 */ /* 0x000fe4000f8e021f */
[----:B------:R-:W-:-:S04]  /*1410*/  ULEA UR42, UP0, UR30, UR20, 0x2 ;  /* 0x000000141e2a7291 */ /* 0x000fc8000f8010ff */
[----:B------:R-:W-:Y:S02]  /*1420*/  ULEA.HI.X UR30, UR30, UR21, UR31, 0x2, UP0 ;  /* 0x000000151e1e7291 */ /* 0x000fe400080f141f */
[----:B-1----:R-:W-:-:S04]  /*1430*/  MOV R2, UR42 ;  /* 0x0000002a00027c02 */ /* 0x002fc80008000f00 */
[----:B------:R-:W-:Y:S02]  /*1440*/  MOV R3, UR30 ;  /* 0x0000001e00037c02 */ /* 0x000fe40008000f00 */
[----:B-----5:R-:W-:-:S04]  /*1450*/  SHF.L.U32 R195, R129, 0x3, RZ ;  /* 0x0000000381c37819 */ /* 0x020fc800000006ff */
[----:B------:R-:W-:-:S04]  /*1460*/  LOP3.LUT R53, R195, 0x1f00, RZ, 0xc0, !PT ;  /* 0x00001f00c3357812 */ /* 0x000fc800078ec0ff */
[----:B------:R-:W-:-:S05]  /*1470*/  LOP3.LUT R87, R53, 0x1f, R166, 0xf8, !PT ;  /* 0x0000001f35577812 */ /* 0x000fca00078ef8a6 */
[----:B------:R-:W-:-:S05]  /*1480*/  IMAD.WIDE.U32 R2, R87, 0x10, R2 ;  /* 0x0000001057027825 */ /* 0x000fca00078e0002 */
[----:B------:R-:W3:Y:S04]  /*1490*/  LDG.E.128 R52, desc[UR28][R2.64] ;  /* 0x0000001c02347981 */ /* 0x000ee8000c1e1d00 */
[----:B------:R-:W5:Y:S04]  /*14a0*/  LDG.E.128 R56, desc[UR28][R2.64+0x200] ;  /* 0x0002001c02387981 */ /* 0x000f68000c1e1d00 */
[----:B------:R-:W2:Y:S04]  /*14b0*/  LDG.E.128 R60, desc[UR28][R2.64+0x400] ;  /* 0x0004001c023c7981 */ /* 0x000ea8000c1e1d00 */
[----:B------:R-:W2:Y:S04]  /*14c0*/  LDG.E.128 R64, desc[UR28][R2.64+0x600] ;  /* 0x0006001c02407981 */ /* 0x000ea8000c1e1d00 */
[----:B------:R-:W2:Y:S04]  /*14d0*/  LDG.E.128 R68, desc[UR28][R2.64+0x800] ;  /* 0x0008001c02447981 */ /* 0x000ea8000c1e1d00 */
[----:B------:R-:W2:Y:S04]  /*14e0*/  LDG.E.128 R72, desc[UR28][R2.64+0xa00] ;  /* 0x000a001c02487981 */ /* 0x000ea8000c1e1d00 */
[----:B------:R-:W2:Y:S04]  /*14f0*/  LDG.E.128 R76, desc[UR28][R2.64+0xc00] ;  /* 0x000c001c024c7981 */ /* 0x000ea8000c1e1d00 */
[----:B------:R-:W2:Y:S01]  /*1500*/  LDG.E.128 R80, desc[UR28][R2.64+0xe00] ;  /* 0x000e001c02507981 */ /* 0x000ea2000c1e1d00 */
[----:B0-----:R-:W0:Y:S02]  /*1510*/  S2UR UR42, SR_CTAID.Y ;  /* 0x00000000002a79c3 */ /* 0x001e240000002600 */
[----:B0-----:R-:W-:-:S04]  /*1520*/  UIMAD.WIDE.U32 UR30, UR42, UR24, URZ ;  /* 0x000000182a1e72a5 */ /* 0x001fc8000f8e00ff */
[----:B------:R-:W-:-:S04]  /*1530*/  UIMAD UR31, UR42, UR25, UR31 ;  /* 0x000000192a1f72a4 */ /* 0x000fc8000f8e021f */
[----:B------:R-:W-:-:S04]  /*1540*/  UIMAD.WIDE.U32 UR30, UR8, UR26, UR30 ;  /* 0x0000001a081e72a5 */ /* 0x000fc8000f8e001e */
[----:B------:R-:W-:Y:S02]  /*1550*/  UIMAD UR31, UR8, UR27, UR31 ;  /* 0x0000001b081f72a4 */ /* 0x000fe4000f8e021f */
[----:B----4-:R-:W-:-:S04]  /*1560*/  ULEA UR42, UP0, UR30, UR34, 0x3 ;  /* 0x000000221e2a7291 */ /* 0x010fc8000f8018ff */
[----:B------:R-:W-:Y:S02]  /*1570*/  ULEA.HI.X UR30, UR30, UR35, UR31, 0x3, UP0 ;  /* 0x000000231e1e7291 */ /* 0x000fe400080f1c1f */
[----:B------:R-:W-:-:S04]  /*1580*/  MOV R84, UR42 ;  /* 0x0000002a00547c02 */ /* 0x000fc80008000f00 */
[----:B------:R-:W-:-:S05]  /*1590*/  MOV R85, UR30 ;  /* 0x0000001e00557c02 */ /* 0x000fca0008000f00 */
[----:B------:R-:W4:Y:S01]  /*15a0*/  LDG.E.64 R2, desc[UR28][R84.64] ;  /* 0x0000001c54027981 */ /* 0x000f22000c1e1b00 */
[----:B------:R-:W-:-:S04]  /*15b0*/  UIMAD.WIDE.U32 UR30, UR8, UR36, URZ ;  /* 0x00000024081e72a5 */ /* 0x000fc8000f8e00ff */
[----:B------:R-:W-:Y:S02]  /*15c0*/  UIMAD UR31, UR8, UR37, UR31 ;  /* 0x00000025081f72a4 */ /* 0x000fe4000f8e021f */
[----:B------:R-:W-:-:S04]  /*15d0*/  ULEA UR42, UP0, UR30, UR22, 0x2 ;  /* 0x000000161e2a7291 */ /* 0x000fc8000f8010ff */
[----:B------:R-:W-:Y:S02]  /*15e0*/  ULEA.HI.X UR30, UR30, UR23, UR31, 0x2, UP0 ;  /* 0x000000171e1e7291 */ /* 0x000fe400080f141f */
[----:B------:R-:W-:-:S04]  /*15f0*/  MOV R116, UR42 ;  /* 0x0000002a00747c02 */ /* 0x000fc80008000f00 */
[----:B------:R-:W-:-:S03]  /*1600*/  MOV R117, UR30 ;  /* 0x0000001e00757c02 */ /* 0x000fc60008000f00 */
[----:B------:R-:W-:Y:S01]  /*1610*/  IMAD.WIDE.U32 R116, R87, 0x10, R116 ;  /* 0x0000001057747825 */ /* 0x000fe200078e0074 */
[----:B---3--:R0:W-:Y:S04]  /*1620*/  STS.128 [R164], R52 ;  /* 0x00000034a4007388 */ /* 0x0081e80000000c00 */
[----:B-----5:R3:W-:Y:S04]  /*1630*/  STS.128 [R164+0x210], R56 ;  /* 0x00021038a4007388 */ /* 0x0207e80000000c00 */
[----:B--2---:R2:W-:Y:S04]  /*1640*/  STS.128 [R164+0x420], R60 ;  /* 0x0004203ca4007388 */ /* 0x0045e80000000c00 */
[----:B------:R5:W-:Y:S04]  /*1650*/  STS.128 [R164+0x630], R64 ;  /* 0x00063040a4007388 */ /* 0x000be80000000c00 */
[----:B------:R-:W-:Y:S04]  /*1660*/  STS.128 [R164+0x840], R68 ;  /* 0x00084044a4007388 */ /* 0x000fe80000000c00 */
[----:B------:R-:W-:Y:S04]  /*1670*/  STS.128 [R164+0xa50], R72 ;  /* 0x000a5048a4007388 */ /* 0x000fe80000000c00 */
[----:B------:R1:W-:Y:S04]  /*1680*/  STS.128 [R164+0xc60], R76 ;  /* 0x000c604ca4007388 */ /* 0x0003e80000000c00 */
[----:B------:R-:W-:Y:S01]  /*1690*/  STS.128 [R164+0xe70], R80 ;  /* 0x000e7050a4007388 */ /* 0x000fe20000000c00 */
[----:B------:R-:W-:-:S03]  /*16a0*/  NOP ;  /* 0x0000000000007918 */ /* 0x000fc60000000000 */
[----:B------:R-:W5:Y:S04]  /*16b0*/  LDG.E.128 R84, desc[UR28][R116.64] ;  /* 0x0000001c74547981 */ /* 0x000f68000c1e1d00 */
[----:B------:R-:W5:Y:S04]  /*16c0*/  LDG.E.128 R92, desc[UR28][R116.64+0x400] ;  /* 0x0004001c745c7981 */ /* 0x000f68000c1e1d00 */
[----:B------:R-:W5:Y:S04]  /*16d0*/  LDG.E.128 R88, desc[UR28][R116.64+0x200] ;  /* 0x0002001c74587981 */ /* 0x000f68000c1e1d00 */
[----:B------:R-:W5:Y:S04]  /*16e0*/  LDG.E.128 R96, desc[UR28][R116.64+0x600] ;  /* 0x0006001c74607981 */ /* 0x000f68000c1e1d00 */
[----:B------:R-:W5:Y:S04]  /*16f0*/  LDG.E.128 R100, desc[UR28][R116.64+0x800] ;  /* 0x0008001c74647981 */ /* 0x000f68000c1e1d00 */
[----:B------:R-:W5:Y:S04]  /*1700*/  LDG.E.128 R104, desc[UR28][R116.64+0xa00] ;  /* 0x000a001c74687981 */ /* 0x000f68000c1e1d00 */
[----:B------:R-:W5:Y:S04]  /*1710*/  LDG.E.128 R108, desc[UR28][R116.64+0xc00] ;  /* 0x000c001c746c7981 */ /* 0x000f68000c1e1d00 */
[----:B------:R1:W5:Y:S01]  /*1720*/  LDG.E.128 R112, desc[UR28][R116.64+0xe00] ;  /* 0x000e001c74707981 */ /* 0x000362000c1e1d00 */
[----:B----4-:R-:W-:-:S13]  /*1730*/  R2UR UR46, R3 ;  /* 0x00000000032e72ca */ /* 0x010fda00000e0000 */
[----:B------:R-:W-:-:S04]  /*1740*/  FMUL.FTZ R0, R162, UR46 ;  /* 0x0000002ea2007c20 */ /* 0x000fc80008410000 */
[----:B------:R-:W-:Y:S01]  /*1750*/  FMUL.RZ R3, R0, 0.15915493667125701904 ;  /* 0x3e22f98300037820 */ /* 0x000fe2000040c000 */
[----:B------:R-:W-:-:S04]  /*1760*/  FMUL.FTZ R0, R159, UR46 ;  /* 0x0000002e9f007c20 */ /* 0x000fc80008410000 */
[----:B0-----:R-:W-:Y:S01]  /*1770*/  FMUL.RZ R52, R0, 0.15915493667125701904 ;  /* 0x3e22f98300347820 */ /* 0x001fe2000040c000 */
[----:B------:R-:W-:-:S04]  /*1780*/  FMUL.FTZ R0, R160, UR46 ;  /* 0x0000002ea0007c20 */ /* 0x000fc80008410000 */
[----:B------:R-:W-:Y:S01]  /*1790*/  FMUL.RZ R54, R0, 0.15915493667125701904 ;  /* 0x3e22f98300367820 */ /* 0x000fe2000040c000 */
[----:B------:R-:W-:-:S04]  /*17a0*/  FMUL.FTZ R0, R157, UR46 ;  /* 0x0000002e9d007c20 */ /* 0x000fc80008410000 */
[----:B---3--:R-:W-:Y:S01]  /*17b0*/  FMUL.RZ R56, R0, 0.15915493667125701904 ;  /* 0x3e22f98300387820 */ /* 0x008fe2000040c000 */
        /* <DEDUP_REMOVED lines=17> */
[----:B--2---:R-:W-:Y:S08]  /*18d0*/  MUFU.SIN R61, R3 ;  /* 0x00000003003d7308 */ /* 0x004ff00000000400 */
        /* <DEDUP_REMOVED lines=14> */
[----:B------:R-:W-:Y:S01]  /*19c0*/  MOV R185, UR45 ;  /* 0x0000002d00b97c02 */ /* 0x000fe20008000f00 */
[----:B0-----:R-:W-:Y:S01]  /*19d0*/  FMUL.RZ R56, R0, 0.15915493667125701904 ;  /* 0x3e22f98300387820 */ /* 0x001fe2000040c000 */
[----:B------:R-:W-:-:S04]  /*19e0*/  FMUL.FTZ R0, R150, UR46 ;  /* 0x0000002e96007c20 */ /* 0x000fc80008410000 */
[----:B------:R-:W-:Y:S01]  /*19f0*/  FMUL.RZ R58, R0, 0.15915493667125701904 ;  /* 0x3e22f983003a7820 */ /* 0x000fe2000040c000 */
[----:B------:R-:W-:Y:S01]  /*1a00*/  FMUL.FTZ R0, R147, UR46 ;  /* 0x0000002e93007c20 */ /* 0x000fe20008410000 */
[----:B------:R-:W-:-:S03]  /*1a10*/  FMUL.FTZ R185, R185, 1.4426950216293334961 ;  /* 0x3fb8aa3bb9b97820 */ /* 0x000fc60000410000 */
[----:B------:R-:W-:Y:S01]  /*1a20*/  FMUL.RZ R60, R0, 0.15915493667125701904 ;  /* 0x3e22f983003c7820 */ /* 0x000fe2000040c000 */
[----:B------:R-:W-:Y:S01]  /*1a30*/  FMUL.FTZ R0, R148, UR46 ;  /* 0x0000002e94007c20 */ /* 0x000fe20008410000 */
[----:B------:R-:W0:Y:S03]  /*1a40*/  S2UR UR31, SR_CgaCtaId ;  /* 0x00000000001f79c3 */ /* 0x000e260000008800 */
[----:B------:R-:W-:Y:S01]  /*1a50*/  FMUL.RZ R62, R0, 0.15915493667125701904 ;  /* 0x3e22f983003e7820 */ /* 0x000fe2000040c000 */
[----:B------:R-:W-:-:S06]  /*1a60*/  FMUL.FTZ R0, R162, R185 ;  /* 0x000000b9a2007220 */ /* 0x000fcc0000410000 */
[----:B------:R-:W2:Y:S08]  /*1a70*/  MUFU.EX2 R0, R0 ;  /* 0x0000000000007308 */ /* 0x000eb00000000800 */
[----:B------:R-:W-:Y:S08]  /*1a80*/  MUFU.SIN R175, R52 ;  /* 0x0000003400af7308 */ /* 0x000ff00000000400 */
        /* <DEDUP_REMOVED lines=9> */
[----:B------:R3:W-:Y:S02]  /*1b20*/  MUFU.COS R170, R58 ;  /* 0x0000003a00aa7308 */ /* 0x0007e40000000000 */
[----:B---3--:R-:W-:-:S06]  /*1b30*/  FMUL.FTZ R58, R158, R185 ;  /* 0x000000b99e3a7220 */ /* 0x008fcc0000410000 */
[----:B------:R-:W3:Y:S01]  /*1b40*/  MUFU.EX2 R52, R52 ;  /* 0x0000003400347308 */ /* 0x000ee20000000800 */
[----:B-----5:R-:W-:Y:S01]  /*1b50*/  FMUL.FTZ R64, R153, R185 ;  /* 0x000000b999407220 */ /* 0x020fe20000410000 */
[C---:B--2---:R-:W-:Y:S01]  /*1b60*/  FMUL.FTZ R128, R0.reuse, R53 ;  /* 0x0000003500807220 */ /* 0x044fe20000410000 */
[----:B------:R-:W-:-:S05]  /*1b70*/  FMUL.FTZ R127, R0, R127 ;  /* 0x0000007f007f7220 */ /* 0x000fca0000410000 */
[----:B------:R-:W2:Y:S01]  /*1b80*/  MUFU.EX2 R54, R54 ;  /* 0x0000003600367308 */ /* 0x000ea20000000800 */
[----:B------:R-:W-:Y:S01]  /*1b90*/  UMOV UR30, 0x400 ;  /* 0x00000400001e7882 */ /* 0x000fe20000000000 */
[----:B------:R-:W-:-:S06]  /*1ba0*/  SHF.L.U32 R0, R165, 0x3, RZ ;  /* 0x00000003a5007819 */ /* 0x000fcc00000006ff */
[----:B------:R-:W4:Y:S01]  /*1bb0*/  MUFU.EX2 R56, R56 ;  /* 0x0000003800387308 */ /* 0x000f220000000800 */
[----:B0-----:R-:W-:-:S07]  /*1bc0*/  ULEA UR30, UR31, UR30, 0x18 ;  /* 0x0000001e1f1e7291 */ /* 0x001fce000f8ec0ff */
[----:B------:R-:W0:Y:S01]  /*1bd0*/  MUFU.EX2 R58, R58 ;  /* 0x0000003a003a7308 */ /* 0x000e220000000800 */
[----:B------:R-:W-:Y:S01]  /*1be0*/  LEA.HI.SX32 R188, R0, R0, 0x1b ;  /* 0x0000000000bc7211 */ /* 0x000fe200078fdaff */
[-C--:B------:R-:W-:Y:S01]  /*1bf0*/  FMUL.FTZ R53, R154, R185.reuse ;  /* 0x000000b99a357220 */ /* 0x080fe20000410000 */
[----:B-1----:R-:W-:-:S05]  /*1c00*/  FMUL.FTZ R76, R151, R185 ;  /* 0x000000b9974c7220 */ /* 0x002fca0000410000 */
[----:B------:R-:W1:Y:S01]  /*1c10*/  MUFU.EX2 R189, R64 ;  /* 0x0000004000bd7308 */ /* 0x000e620000000800 */
[----:B------:R-:W-:Y:S01]  /*1c20*/  LEA R188, R188, UR30, 0x4 ;  /* 0x0000001ebcbc7c11 */ /* 0x000fe2000f8e20ff */
[----:B------:R-:W-:-:S06]  /*1c30*/  FMUL.FTZ R198, R147, R185 ;  /* 0x000000b993c67220 */ /* 0x000fcc0000410000 */
[----:B------:R-:W-:Y:S01]  /*1c40*/  MUFU.SIN R177, R3 ;  /* 0x0000000300b17308 */ /* 0x000fe20000000400 */
[----:B---3--:R-:W-:-:S07]  /*1c50*/  FMUL.FTZ R126, R52, R55 ;  /* 0x00000037347e7220 */ /* 0x008fce0000410000 */
[----:B------:R-:W-:Y:S01]  /*1c60*/  MUFU.COS R178, R3 ;  /* 0x0000000300b27308 */ /* 0x000fe20000000000 */
[----:B------:R-:W-:Y:S01]  /*1c70*/  FMUL.FTZ R125, R52, R125 ;  /* 0x0000007d347d7220 */ /* 0x000fe20000410000 */
[----:B--2---:R-:W-:-:S06]  /*1c80*/  FMUL.FTZ R124, R54, R57 ;  /* 0x00000039367c7220 */ /* 0x004fcc0000410000 */
[----:B------:R-:W-:Y:S01]  /*1c90*/  MUFU.SIN R186, R60 ;  /* 0x0000003c00ba7308 */ /* 0x000fe20000000400 */
[----:B------:R-:W-:Y:S01]  /*1ca0*/  FMUL.FTZ R123, R54, R123 ;  /* 0x0000007b367b7220 */ /* 0x000fe20000410000 */
[----:B----4-:R-:W-:-:S06]  /*1cb0*/  FMUL.FTZ R122, R56, R59 ;  /* 0x0000003b387a7220 */ /* 0x010fcc0000410000 */
[----:B------:R2:W-:Y:S01]  /*1cc0*/  MUFU.COS R187, R60 ;  /* 0x0000003c00bb7308 */ /* 0x0005e20000000000 */
[----:B------:R-:W-:Y:S01]  /*1cd0*/  FMUL.FTZ R121, R56, R121 ;  /* 0x0000007938797220 */ /* 0x000fe20000410000 */
[----:B0-----:R-:W-:-:S06]  /*1ce0*/  FMUL.FTZ R120, R58, R63 ;  /* 0x0000003f3a787220 */ /* 0x001fcc0000410000 */
[----:B------:R-:W-:Y:S01]  /*1cf0*/  MUFU.SIN R2, R62 ;  /* 0x0000003e00027308 */ /* 0x000fe20000000400 */
[----:B--2---:R-:W-:Y:S01]  /*1d00*/  FMUL.FTZ R60, R155, R185 ;  /* 0x000000b99b3c7220 */ /* 0x004fe20000410000 */
[----:B------:R-:W-:Y:S01]  /*1d10*/  FMUL.FTZ R0, R58, R61 ;  /* 0x0000003d3a007220 */ /* 0x000fe20000410000 */
[----:B------:R-:W-:Y:S01]  /*1d20*/  LDS.128 R64, [R188+0x30] ;  /* 0x00003000bc407984 */ /* 0x000fe20000000c00 */
[----:B------:R-:W-:-:S03]  /*1d30*/  FMUL.FTZ R116, R152, R185 ;  /* 0x000000b998747220 */ /* 0x000fc60000410000 */
[----:B------:R-:W-:Y:S01]  /*1d40*/  LDS.128 R56, [R188+0x10] ;  /* 0x00001000bc387984 */ /* 0x000fe20000000c00 */
[----:B------:R0:W-:Y:S03]  /*1d50*/  MUFU.COS R3, R62 ;  /* 0x0000003e00037308 */ /* 0x0001e60000000000 */
[----:B------:R-:W-:Y:S04]  /*1d60*/  LDS.128 R68, [R188+0x40] ;  /* 0x00004000bc447984 */ /* 0x000fe80000000c00 */
[----:B------:R-:W-:Y:S01]  /*1d70*/  LDS.128 R72, [R188+0x50] ;  /* 0x00005000bc487984 */ /* 0x000fe20000000c00 */
[----:B0-----:R-:W-:Y:S01]  /*1d80*/  FMUL.FTZ R62, R156, R185 ;  /* 0x000000b99c3e7220 */ /* 0x001fe20000410000 */
[----:B------:R-:W0:Y:S02]  /*1d90*/  MUFU.EX2 R183, R60 ;  /* 0x0000003c00b77308 */ /* 0x000e240000000800 */
[----:B------:R-:W-:Y:S06]  /*1da0*/  LDS.128 R80, [R188+0x70] ;  /* 0x00007000bc507984 */ /* 0x000fec0000000c00 */
[----:B------:R2:W3:Y:S01]  /*1db0*/  MUFU.EX2 R181, R62 ;  /* 0x0000003e00b57308 */ /* 0x0004e20000000800 */
[----:B-1----:R-:W-:-:S07]  /*1dc0*/  FMUL.FTZ R180, R189, R180 ;  /* 0x000000b4bdb47220 */ /* 0x002fce0000410000 */
[----:B------:R1:W-:Y:S01]  /*1dd0*/  MUFU.EX2 R191, R53 ;  /* 0x0000003500bf7308 */ /* 0x0003e20000000800 */
[----:B--2---:R-:W-:Y:S07]  /*1de0*/  LDS.128 R60, [R188+0x20] ;  /* 0x00002000bc3c7984 */ /* 0x004fee0000000c00 */
[----:B------:R2:W-:Y:S01]  /*1df0*/  MUFU.EX2 R193, R76 ;  /* 0x0000004c00c17308 */ /* 0x0005e20000000800 */
[----:B-1----:R-:W-:Y:S01]  /*1e00*/  LDS.128 R52, [R188] ;  /* 0x00000000bc347984 */ /* 0x002fe20000000c00 */
[----:B------:R-:W-:-:S03]  /*1e10*/  FMUL.FTZ R179, R189, R179 ;  /* 0x000000b3bdb37220 */ /* 0x000fc60000410000 */
[----:B--2---:R-:W-:Y:S03]  /*1e20*/  LDS.128 R76, [R188+0x60] ;  /* 0x00006000bc4c7984 */ /* 0x004fe60000000c00 */
[----:B------:R-:W1:Y:S01]  /*1e30*/  MUFU.EX2 R198, R198 ;  /* 0x000000c600c67308 */ /* 0x000e620000000800 */
[----:B------:R2:W-:Y:S04]  /*1e40*/  STS.128 [R164+0x1080], R84 ;  /* 0x00108054a4007388 */ /* 0x0005e80000000c00 */
[----:B------:R4:W-:Y:S03]  /*1e50*/  STS.128 [R164+0x14a0], R92 ;  /* 0x0014a05ca4007388 */ /* 0x0009e60000000c00 */
[----:B------:R5:W-:Y:S01]  /*1e60*/  MUFU.EX2 R194, R116 ;  /* 0x0000007400c27308 */ /* 0x000be20000000800 */
[----:B------:R-:W-:Y:S04]  /*1e70*/  STS.128 [R164+0x1290], R88 ;  /* 0x00129058a4007388 */ /* 0x000fe80000000c00 */
[----:B------:R-:W-:Y:S01]  /*1e80*/  STS.128 [R164+0x16b0], R96 ;  /* 0x0016b060a4007388 */ /* 0x000fe20000000c00 */
[----:B--2---:R-:W-:Y:S01]  /*1e90*/  FMUL.FTZ R84, R161, UR46 ;  /* 0x0000002ea1547c20 */ /* 0x004fe20008410000 */
[----:B----4-:R-:W-:-:S02]  /*1ea0*/  FMUL.FTZ R92, R148, R185 ;  /* 0x000000b9945c7220 */ /* 0x010fc40000410000 */
[----:B------:R-:W-:Y:S01]  /*1eb0*/  STS.128 [R164+0x18c0], R100 ;  /* 0x0018c064a4007388 */ /* 0x000fe20000000c00 */
[----:B------:R-:W-:-:S03]  /*1ec0*/  FMUL.RZ R189, R84, 0.15915493667125701904 ;  /* 0x3e22f98354bd7820 */ /* 0x000fc6000040c000 */
[----:B------:R-:W-:Y:S04]  /*1ed0*/  STS.128 [R164+0x1ad0], R104 ;  /* 0x001ad068a4007388 */ /* 0x000fe80000000c00 */
[----:B------:R-:W-:Y:S04]  /*1ee0*/  STS.128 [R164+0x1ce0], R108 ;  /* 0x001ce06ca4007388 */ /* 0x000fe80000000c00 */
[----:B------:R2:W-:Y:S01]  /*1ef0*/  STS.128 [R164+0x1ef0], R112 ;  /* 0x001ef070a4007388 */ /* 0x0005e20000000c00 */
[----:B------:R-:W-:-:S03]  /*1f00*/  NOP ;  /* 0x0000000000007918 */ /* 0x000fc60000000000 */
[----:B-----5:R-:W4:Y:S04]  /*1f10*/  LDS.128 R116, [R188+0x1080] ;  /* 0x00108000bc747984 */ /* 0x020f280000000c00 */
[----:B------:R-:W5:Y:S04]  /*1f20*/  LDS.128 R104, [R188+0x1090] ;  /* 0x00109000bc687984 */ /* 0x000f680000000c00 */
[----:B------:R-:W5:Y:S01]  /*1f30*/  LDS.128 R108, [R188+0x10a0] ;  /* 0x0010a000bc6c7984 */ /* 0x000f620000000c00 */
[----:B--2---:R2:W4:Y:S03]  /*1f40*/  MUFU.EX2 R112, R92 ;  /* 0x0000005c00707308 */ /* 0x0045260000000800 */
[----:B------:R-:W5:Y:S04]  /*1f50*/  LDS.128 R84, [R188+0x10b0] ;  /* 0x0010b000bc547984 */ /* 0x000f680000000c00 */
[----:B------:R-:W5:Y:S04]  /*1f60*/  LDS.128 R88, [R188+0x10c0] ;  /* 0x0010c000bc587984 */ /* 0x000f680000000c00 */
[----:B--2---:R-:W2:Y:S04]  /*1f70*/  LDS.128 R92, [R188+0x10d0] ;  /* 0x0010d000bc5c7984 */ /* 0x004ea80000000c00 */
[----:B------:R-:W2:Y:S04]  /*1f80*/  LDS.128 R96, [R188+0x10e0] ;  /* 0x0010e000bc607984 */ /* 0x000ea80000000c00 */
[----:B------:R5:W2:Y:S01]  /*1f90*/  LDS.128 R100, [R188+0x10f0] ;  /* 0x0010f000bc647984 */ /* 0x000aa20000000c00 */
[-C--:B------:R-:W-:Y:S01]  /*1fa0*/  FMUL.FTZ R196, R149, R185.reuse ;  /* 0x000000b995c47220 */ /* 0x080fe20000410000 */
[-C--:B------:R-:W-:Y:S01]  /*1fb0*/  FMUL.FTZ R197, R150, R185.reuse ;  /* 0x000000b996c57220 */ /* 0x080fe20000410000 */
[----:B------:R-:W-:Y:S01]  /*1fc0*/  FMUL.FTZ R185, R161, R185 ;  /* 0x000000b9a1b97220 */ /* 0x000fe20000410000 */
[----:B------:R-:W-:Y:S01]  /*1fd0*/  USHF.L.U32 UR42, UR19, 0x8, URZ ;  /* 0x00000008132a7899 */ /* 0x000fe200080006ff */
[C---:B0-----:R-:W-:Y:S01]  /*1fe0*/  FMUL.FTZ R184, R183.reuse, R184 ;  /* 0x000000b8b7b87220 */ /* 0x041fe20000410000 */
[----:B------:R-:W-:Y:S01]  /*1ff0*/  FMUL.FTZ R183, R183, R182 ;  /* 0x000000b6b7b77220 */ /* 0x000fe20000410000 */
[C---:B---3--:R-:W-:Y:S01]  /*2000*/  FMUL.FTZ R182, R181.reuse, R192 ;  /* 0x000000c0b5b67220 */ /* 0x048fe20000410000 */
[----:B------:R-:W0:Y:S01]  /*2010*/  MUFU.EX2 R196, R196 ;  /* 0x000000c400c47308 */ /* 0x000e220000000800 */
[----:B------:R-:W-:Y:S01]  /*2020*/  FMUL.FTZ R181, R181, R190 ;  /* 0x000000beb5b57220 */ /* 0x000fe20000410000 */
[----:B-1----:R-:W-:Y:S01]  /*2030*/  FMUL.FTZ R114, R198, R186 ;  /* 0x000000bac6727220 */ /* 0x002fe20000410000 */
[----:B------:R-:W-:-:S05]  /*2040*/  UIADD3 UR31, UPT, UPT, UR42, -0x100, URZ ;  /* 0xffffff002a1f7890 */ /* 0x000fca000fffe0ff */
[----:B------:R-:W-:Y:S01]  /*2050*/  MUFU.SIN R190, R189 ;  /* 0x000000bd00be7308 */ /* 0x000fe20000000400 */
[----:B------:R-:W-:-:S07]  /*2060*/  ULOP3.LUT UR31, UR31, 0x100, URZ, 0xc0, !UPT ;  /* 0x000001001f1f7892 */ /* 0x000fce000f8ec0ff */
[----:B------:R-:W-:Y:S01]  /*2070*/  MUFU.COS R186, R189 ;  /* 0x000000bd00ba7308 */ /* 0x000fe20000000000 */
[----:B----4-:R-:W-:-:S07]  /*2080*/  FMUL.FTZ R113, R112, R3 ;  /* 0x0000000370717220 */ /* 0x010fce0000410000 */
[----:B------:R-:W1:Y:S01]  /*2090*/  MUFU.EX2 R185, R185 ;  /* 0x000000b900b97308 */ /* 0x000e620000000800 */
[----:B------:R-:W-:Y:S01]  /*20a0*/  UIADD3 UR31, UPT, UPT, UR31, UR8, URZ ;  /* 0x000000081f1f7290 */ /* 0x000fe2000fffe0ff */
[----:B------:R-:W-:Y:S01]  /*20b0*/  FMUL.FTZ R112, R112, R2 ;  /* 0x0000000270707220 */ /* 0x000fe20000410000 */
[C---:B------:R-:W-:Y:S02]  /*20c0*/  ISETP.NE.AND P1, PT, R129.reuse, RZ, PT ;  /* 0x000000ff8100720c */ /* 0x040fe40003f25270 */
[----:B------:R-:W-:-:S03]  /*20d0*/  IADD3 R2, PT, PT, R129, 0x200, RZ ;  /* 0x0000020081027810 */ /* 0x000fc60007ffe0ff */
[----:B------:R-:W3:Y:S01]  /*20e0*/  MUFU.EX2 R197, R197 ;  /* 0x000000c500c57308 */ /* 0x000ee20000000800 */
[----:B------:R-:W-:Y:S01]  /*20f0*/  ISETP.NE.AND P2, PT, R129, 0x1f, PT ;  /* 0x0000001f8100780c */ /* 0x000fe20003f45270 */
[----:B------:R-:W-:Y:S01]  /*2100*/  FMUL.FTZ R115, R198, R187 ;  /* 0x000000bbc6737220 */ /* 0x000fe20000410000 */
[----:B------:R-:W-:Y:S01]  /*2110*/  SEL R187, R2, UR31, P1 ;  /* 0x0000001f02bb7c07 */ /* 0x000fe20008800000 */
[C---:B0-----:R-:W-:Y:S01]  /*2120*/  FMUL.FTZ R172, R196.reuse, R172 ;  /* 0x000000acc4ac7220 */ /* 0x041fe20000410000 */
[----:B------:R-:W-:Y:S02]  /*2130*/  FMUL.FTZ R171, R196, R171 ;  /* 0x000000abc4ab7220 */ /* 0x000fe40000410000 */
[----:B------:R-:W-:Y:S01]  /*2140*/  LEA R196, R187, UR30, 0x3 ;  /* 0x0000001ebbc47c11 */ /* 0x000fe2000f8e18ff */
[C---:B-1----:R-:W-:Y:S01]  /*2150*/  FMUL.FTZ R2, R185.reuse, R186 ;  /* 0x000000bab9027220 */ /* 0x042fe20000410000 */
[----:B------:R-:W-:Y:S01]  /*2160*/  FMUL.FTZ R3, R185, R190 ;  /* 0x000000beb9037220 */ /* 0x000fe20000410000 */
[----:B------:R-:W-:Y:S01]  /*2170*/  BSSY.RECONVERGENT B0, `(.L_x_14924) ;  /* 0x0000036000007945 */ /* 0x000fe20003800200 */
[----:B------:R-:W-:-:S03]  /*2180*/  FMUL.FTZ R178, R191, R178 ;  /* 0x000000b2bfb27220 */ /* 0x000fc60000410000 */
[----:B------:R0:W-:Y:S01]  /*2190*/  STS.64 [R196+0x4650], R2 ;  /* 0x00465002c4007388 */ /* 0x0001e20000000a00 */
[----:B------:R-:W-:Y:S01]  /*21a0*/  FMUL.FTZ R177, R191, R177 ;  /* 0x000000b1bfb17220 */ /* 0x000fe20000410000 */
[C---:B------:R-:W-:Y:S01]  /*21b0*/  FMUL.FTZ R176, R193.reuse, R176 ;  /* 0x000000b0c1b07220 */ /* 0x040fe20000410000 */
[----:B------:R-:W-:Y:S01]  /*21c0*/  FMUL.FTZ R175, R193, R175 ;  /* 0x000000afc1af7220 */ /* 0x000fe20000410000 */
[C---:B------:R-:W-:Y:S01]  /*21d0*/  FMUL.FTZ R174, R194.reuse, R174 ;  /* 0x000000aec2ae7220 */ /* 0x040fe20000410000 */
[----:B------:R-:W-:Y:S01]  /*21e0*/  FMUL.FTZ R173, R194, R173 ;  /* 0x000000adc2ad7220 */ /* 0x000fe20000410000 */
[C---:B---3--:R-:W-:Y:S01]  /*21f0*/  FMUL.FTZ R170, R197.reuse, R170 ;  /* 0x000000aac5aa7220 */ /* 0x048fe20000410000 */
[----:B------:R-:W-:Y:S01]  /*2200*/  FMUL.FTZ R168, R197, R168 ;  /* 0x000000a8c5a87220 */ /* 0x000fe20000410000 */
        /* <DEDUP_REMOVED lines=43> */
.L_x_14925:
[----:B------:R0:W1:Y:S02]  /*24c0*/  LDS.64 R88, [R195+UR30+0x5658] ;  /* 0x0056581ec3587984 */ /* 0x0000640008000a00 */
.L_x_14926:
[----:B------:R-:W-:Y:S05]  /*24d0*/  BSYNC.RECONVERGENT B0 ;  /* 0x0000000000007941 */ /* 0x000fea0003800200 */
.L_x_14924:
        /* <DEDUP_REMOVED lines=22> */
[C---:B0-----:R-:W-:Y:S01]  /*2640*/  FMUL.FTZ R195, R155.reuse, R65 ;  /* 0x000000419bc37220 */ /* 0x041fe20000410000 */
        /* <DEDUP_REMOVED lines=9> */
[CC--:B------:R-:W-:Y:S01]  /*26e0*/  FMUL.FTZ R85, R123.reuse, R91.reuse ;  /* 0x0000005b7b557220 */ /* 0x0c0fe20000410000 */
[----:B------:R-:W-:Y:S01]  /*26f0*/  FMUL.FTZ R84, R123, R86 ;  /* 0x000000567b547220 */ /* 0x000fe20000410000 */
[----:B------:R-:W0:Y:S01]  /*2700*/  @P0 LDC R207, c[0x0][0x38c] ;  /* 0x0000e300ffcf0b82 */ /* 0x000e220000000800 */
[----:B------:R-:W-:Y:S01]  /*2710*/  FMUL.FTZ R228, R154, R70 ;  /* 0x000000469ae47220 */ /* 0x000fe20000410000 */
[C---:B------:R-:W-:Y:S01]  /*2720*/  FFMA.FTZ R85, R124.reuse, R86, -R85 ;  /* 0x000000567c557223 */ /* 0x040fe20000010855 */
[----:B------:R-:W-:Y:S01]  /*2730*/  FFMA.FTZ R84, R124, R91, R84 ;  /* 0x0000005b7c547223 */ /* 0x000fe20000010054 */
[----:B------:R-:W-:Y:S01]  /*2740*/  FMUL.FTZ R218, R154, R71 ;  /* 0x000000479ada7220 */ /* 0x000fe20000410000 */
[----:B------:R-:W-:Y:S01]  /*2750*/  FMUL.FTZ R101, R151, R73 ;  /* 0x0000004997657220 */ /* 0x000fe20000410000 */
[C---:B------:R-:W-:Y:S01]  /*2760*/  FFMA.FTZ R85, R51.reuse, R202, R85 ;  /* 0x000000ca33557223 */ /* 0x040fe20000010055 */
[----:B------:R-:W-:Y:S01]  /*2770*/  FFMA.FTZ R84, R51, R208, R84 ;  /* 0x000000d033547223 */ /* 0x000fe20000010054 */
[----:B------:R-:W-:Y:S01]  /*2780*/  FMUL.FTZ R103, R151, R72 ;  /* 0x0000004897677220 */ /* 0x000fe20000410000 */
[----:B------:R-:W-:Y:S01]  /*2790*/  FMUL.FTZ R100, R152, R75 ;  /* 0x0000004b98647220 */ /* 0x000fe20000410000 */
        /* <DEDUP_REMOVED lines=21> */
[----:B------:R-:W-:Y:S01]  /*28f0*/  FMUL.FTZ R90, R181, R86 ;  /* 0x00000056b55a7220 */ /* 0x000fe20000410000 */
[----:B------:R-:W-:-:S02]  /*2900*/  FMUL.FTZ R87, R125, R84 ;  /* 0x000000547d577220 */ /* 0x000fc40000410000 */
[C---:B------:R-:W-:Y:S01]  /*2910*/  FFMA.FTZ R86, R182.reuse, R86, -R85 ;  /* 0x00000056b6567223 */ /* 0x040fe20000010855 */
[----:B------:R-:W-:Y:S01]  /*2920*/  FMUL.FTZ R85, R3, R127 ;  /* 0x0000007f03557220 */ /* 0x000fe20000410000 */
[----:B------:R-:W-:Y:S02]  /*2930*/  FFMA.FTZ R91, R182, R91, R90 ;  /* 0x0000005bb65b7223 */ /* 0x000fe4000001005a */
[C---:B------:R-:W-:Y:S01]  /*2940*/  FFMA.FTZ R86, R47.reuse, R102, R86 ;  /* 0x000000662f567223 */ /* 0x040fe20000010056 */
[----:B------:R-:W-:Y:S01]  /*2950*/  FFMA.FTZ R85, R2, R128, -R85 ;  /* 0x0000008002557223 */ /* 0x000fe20000010855 */
[----:B------:R-:W-:Y:S02]  /*2960*/  FFMA.FTZ R90, R47, R200, R91 ;  /* 0x000000c82f5a7223 */ /* 0x000fe4000001005b */
        /* <DEDUP_REMOVED lines=13> */
[----:B------:R-:W-:-:S03]  /*2a40*/  FFMA.FTZ R85, R124, R87, -R85 ;  /* 0x000000577c557223 */ /* 0x000fc60000010855 */
[CC--:B------:R-:W-:Y:S01]  /*2a50*/  FFMA.FTZ R90, R178.reuse, R86.reuse, -R99 ;  /* 0x00000056b25a7223 */ /* 0x0c0fe20000010863 */
[----:B------:R-:W-:Y:S01]  /*2a60*/  FMUL.FTZ R99, R177, R86 ;  /* 0x00000056b1637220 */ /* 0x000fe20000410000 */
[----:B------:R-:W-:Y:S02]  /*2a70*/  FMUL.FTZ R87, R121, R85 ;  /* 0x0000005579577220 */ /* 0x000fe40000410000 */
[----:B------:R-:W-:Y:S01]  /*2a80*/  FFMA.FTZ R86, R41, R228, R90 ;  /* 0x000000e429567223 */ /* 0x000fe2000001005a */
[----:B------:R-:W-:Y:S01]  /*2a90*/  FFMA.FTZ R99, R178, R93, R99 ;  /* 0x0000005db2637223 */ /* 0x000fe20000010063 */
[CC--:B------:R-:W-:Y:S01]  /*2aa0*/  FFMA.FTZ R91, R122.reuse, R84.reuse, R87 ;  /* 0x000000547a5b7223 */ /* 0x0c0fe20000010057 */
[----:B------:R-:W-:Y:S01]  /*2ab0*/  FMUL.FTZ R87, R121, R84 ;  /* 0x0000005479577220 */ /* 0x000fe20000410000 */
[----:B------:R-:W-:Y:S01]  /*2ac0*/  FMUL.FTZ R93, R175, R86 ;  /* 0x00000056af5d7220 */ /* 0x000fe20000410000 */
[----:B------:R-:W-:Y:S01]  /*2ad0*/  FFMA.FTZ R99, R41, R218, R99 ;  /* 0x000000da29637223 */ /* 0x000fe20000010063 */
[----:B------:R-:W-:Y:S01]  /*2ae0*/  MOV R84, UR19 ;  /* 0x0000001300547c02 */ /* 0x000fe20008000f00 */
[----:B------:R-:W-:Y:S01]  /*2af0*/  FFMA.FTZ R87, R122, R85, -R87 ;  /* 0x000000557a577223 */ /* 0x000fe20000010857 */
[----:B------:R-:W-:Y:S01]  /*2b00*/  FMUL.FTZ R85, R0, R91 ;  /* 0x0000005b00557220 */ /* 0x000fe20000410000 */
[-C--:B------:R-:W-:Y:S01]  /*2b10*/  FFMA.FTZ R93, R176, R99.reuse, R93 ;  /* 0x00000063b05d7223 */ /* 0x080fe2000001005d */
[----:B------:R-:W-:Y:S01]  /*2b20*/  FMUL.FTZ R99, R175, R99 ;  /* 0x00000063af637220 */ /* 0x000fe20000410000 */
[----:B------:R-:W-:Y:S01]  /*2b30*/  @P0 IADD3 R84, PT, PT, R84, -0x2, RZ ;  /* 0xfffffffe54540810 */ /* 0x000fe20007ffe0ff */
[-C--:B------:R-:W-:Y:S01]  /*2b40*/  FFMA.FTZ R90, R120, R87.reuse, -R85 ;  /* 0x00000057785a7223 */ /* 0x080fe20000010855 */
[----:B------:R-:W-:Y:S01]  /*2b50*/  FMUL.FTZ R87, R0, R87 ;  /* 0x0000005700577220 */ /* 0x000fe20000410000 */
[----:B------:R-:W-:Y:S01]  /*2b60*/  FFMA.FTZ R92, R176, R86, -R99 ;  /* 0x00000056b05c7223 */ /* 0x000fe20000010863 */
[----:B------:R-:W-:-:S02]  /*2b70*/  HFMA2 R99, -RZ, RZ, 0, 9.5367431640625e-07 ;  /* 0x00000010ff637431 */ /* 0x000fc400000001ff */
[----:B------:R-:W-:Y:S01]  /*2b80*/  FFMA.FTZ R98, R42, R101, R93 ;  /* 0x000000652a627223 */ /* 0x000fe2000001005d */
[----:B------:R-:W-:Y:S01]  /*2b90*/  FFMA.FTZ R91, R120, R91, R87 ;  /* 0x0000005b785b7223 */ /* 0x000fe20000010057 */
[----:B------:R-:W-:Y:S01]  /*2ba0*/  FFMA.FTZ R92, R42, R103, R92 ;  /* 0x000000672a5c7223 */ /* 0x000fe2000001005c */
[----:B0-----:R-:W-:Y:S02]  /*2bb0*/  @P0 IMAD R86, R84, R207, UR8 ;  /* 0x0000000854560e24 */ /* 0x001fe4000f8e02cf */
[----:B------:R-:W-:Y:S01]  /*2bc0*/  FMUL.FTZ R87, R173, R98 ;  /* 0x00000062ad577220 */ /* 0x000fe20000410000 */
[----:B------:R-:W-:Y:S01]  /*2bd0*/  CS2R R84, SRZ ;  /* 0x0000000000547805 */ /* 0x000fe2000001ff00 */
[----:B------:R-:W-:Y:S01]  /*2be0*/  FMUL.FTZ R93, R183, R91 ;  /* 0x0000005bb75d7220 */ /* 0x000fe20000410000 */
[-C--:B------:R-:W-:Y:S01]  /*2bf0*/  FMUL.FTZ R211, R173, R92.reuse ;  /* 0x0000005cadd37220 */ /* 0x080fe20000410000 */
[----:B------:R-:W-:Y:S01]  /*2c00*/  FFMA.FTZ R207, R174, R92, -R87 ;  /* 0x0000005caecf7223 */ /* 0x000fe20000010857 */
[----:B------:R-:W-:-:S04]  /*2c10*/  @P0 IMAD.WIDE R86, R86, R99, UR4 ;  /* 0x0000000456560e25 */ /* 0x000fc8000f8e0263 */
[-C--:B------:R-:W-:Y:S01]  /*2c20*/  FFMA.FTZ R93, R184, R90.reuse, -R93 ;  /* 0x0000005ab85d7223 */ /* 0x080fe2000001085d */
[----:B------:R-:W-:Y:S01]  /*2c30*/  FMUL.FTZ R99, R183, R90 ;  /* 0x0000005ab7637220 */ /* 0x000fe20000410000 */
[----:B------:R-:W-:Y:S01]  /*2c40*/  FFMA.FTZ R90, R174, R98, R211 ;  /* 0x00000062ae5a7223 */ /* 0x000fe200000100d3 */
[----:B------:R-:W-:Y:S01]  /*2c50*/  FMUL.FTZ R98, R152, R74 ;  /* 0x0000004a98627220 */ /* 0x000fe20000410000 */
[----:B------:R0:W3:Y:S01]  /*2c60*/  @P0 LDG.E.64 R84, desc[UR28][R86.64+0x8] ;  /* 0x0000081c56540981 */ /* 0x0000e2000c1e1b00 */
[----:B------:R-:W-:Y:S01]  /*2c70*/  FFMA.FTZ R99, R184, R91, R99 ;  /* 0x0000005bb8637223 */ /* 0x000fe20000010063 */
[----:B------:R-:W-:Y:S01]  /*2c80*/  FFMA.FTZ R92, R43, R100, R90 ;  /* 0x000000642b5c7223 */ /* 0x000fe2000001005a */
[C---:B------:R-:W-:Y:S02]  /*2c90*/  FMUL.FTZ R90, R181.reuse, R93 ;  /* 0x0000005db55a7220 */ /* 0x040fe40000410000 */
[-C--:B------:R-:W-:Y:S02]  /*2ca0*/  FMUL.FTZ R91, R181, R99.reuse ;  /* 0x00000063b55b7220 */ /* 0x080fe40000410000 */
[C---:B------:R-:W-:Y:S01]  /*2cb0*/  FFMA.FTZ R90, R182.reuse, R99, R90 ;  /* 0x00000063b65a7223 */ /* 0x040fe2000001005a */
[----:B------:R-:W-:Y:S01]  /*2cc0*/  FFMA.FTZ R207, R43, R98, R207 ;  /* 0x000000622bcf7223 */ /* 0x000fe200000100cf */
[----:B------:R-:W-:Y:S01]  /*2cd0*/  FFMA.FTZ R91, R182, R93, -R91 ;  /* 0x0000005db65b7223 */ /* 0x000fe2000001085b */
[----:B------:R-:W-:Y:S01]  /*2ce0*/  FMUL.FTZ R211, R171, R92 ;  /* 0x0000005cabd37220 */ /* 0x000fe20000410000 */
[----:B0-----:R-:W-:Y:S01]  /*2cf0*/  FMUL.FTZ R86, R179, R90 ;  /* 0x0000005ab3567220 */ /* 0x001fe20000410000 */
[----:B------:R-:W-:Y:S01]  /*2d00*/  FMUL.FTZ R213, R171, R207 ;  /* 0x000000cfabd57220 */ /* 0x000fe20000410000 */
[----:B------:R-:W-:Y:S01]  /*2d10*/  FMUL.FTZ R87, R179, R91 ;  /* 0x0000005bb3577220 */ /* 0x000fe20000410000 */
[----:B------:R-:W-:Y:S01]  /*2d20*/  FFMA.FTZ R206, R172, R207, -R211 ;  /* 0x000000cfacce7223 */ /* 0x000fe200000108d3 */
[C---:B------:R-:W-:Y:S01]  /*2d30*/  FMUL.FTZ R99, R149.reuse, R76 ;  /* 0x0000004c95637220 */ /* 0x040fe20000410000 */
[C---:B------:R-:W-:Y:S01]  /*2d40*/  FFMA.FTZ R86, R180.reuse, R91, -R86 ;  /* 0x0000005bb4567223 */ /* 0x040fe20000010856 */
[----:B------:R-:W-:Y:S01]  /*2d50*/  FFMA.FTZ R87, R180, R90, R87 ;  /* 0x0000005ab4577223 */ /* 0x000fe20000010057 */
[----:B------:R-:W-:Y:S01]  /*2d60*/  FFMA.FTZ R213, R172, R92, R213 ;  /* 0x0000005cacd57223 */ /* 0x000fe200000100d5 */
[----:B------:R-:W-:Y:S01]  /*2d70*/  FMUL.FTZ R93, R149, R77 ;  /* 0x0000004d955d7220 */ /* 0x000fe20000410000 */
[C---:B------:R-:W-:Y:S01]  /*2d80*/  FFMA.FTZ R207, R36.reuse, R99, R206 ;  /* 0x0000006324cf7223 */ /* 0x040fe200000100ce */
[CC--:B------:R-:W-:Y:S01]  /*2d90*/  FMUL.FTZ R90, R177.reuse, R86.reuse ;  /* 0x00000056b15a7220 */ /* 0x0c0fe20000410000 */
[----:B------:R-:W-:Y:S01]  /*2da0*/  FMUL.FTZ R91, R177, R87 ;  /* 0x00000057b15b7220 */ /* 0x000fe20000410000 */
[----:B------:R-:W-:Y:S01]  /*2db0*/  FFMA.FTZ R213, R36, R93, R213 ;  /* 0x0000005d24d57223 */ /* 0x000fe200000100d5 */
[----:B------:R-:W-:Y:S01]  /*2dc0*/  FMUL.FTZ R92, R168, R207 ;  /* 0x000000cfa85c7220 */ /* 0x000fe20000410000 */
        /* <DEDUP_REMOVED lines=14> */
[----:B------:R-:W-:-:S02]  /*2eb0*/  FMUL.FTZ R91, R173, R87 ;  /* 0x00000057ad5b7220 */ /* 0x000fc40000410000 */
[----:B------:R-:W-:Y:S02]  /*2ec0*/  FFMA.FTZ R90, R115, R211, -R86 ;  /* 0x000000d3735a7223 */ /* 0x000fe40000010856 */
[-C--:B------:R-:W-:Y:S01]  /*2ed0*/  FFMA.FTZ R86, R174, R207.reuse, R91 ;  /* 0x000000cfae567223 */ /* 0x080fe2000001005b */
[----:B------:R-:W-:Y:S01]  /*2ee0*/  FMUL.FTZ R207, R173, R207 ;  /* 0x000000cfadcf7220 */ /* 0x000fe20000410000 */
[----:B------:R-:W-:Y:S01]  /*2ef0*/  FMUL.FTZ R213, R114, R211 ;  /* 0x000000d372d57220 */ /* 0x000fe20000410000 */
[----:B------:R-:W-:Y:S02]  /*2f00*/  FMUL.FTZ R217, R147, R80 ;  /* 0x0000005093d97220 */ /* 0x000fe40000410000 */
[----:B------:R-:W-:Y:S01]  /*2f10*/  FFMA.FTZ R207, R174, R87, -R207 ;  /* 0x00000057aecf7223 */ /* 0x000fe200000108cf */
[----:B------:R-:W-:Y:S01]  /*2f20*/  FMUL.FTZ R87, R171, R86 ;  /* 0x00000056ab577220 */ /* 0x000fe20000410000 */
[----:B------:R-:W-:Y:S01]  /*2f30*/  FFMA.FTZ R213, R115, R206, R213 ;  /* 0x000000ce73d57223 */ /* 0x000fe200000100d5 */
        /* <DEDUP_REMOVED lines=9> */
[C---:B------:R-:W-:Y:S01]  /*2fd0*/  FFMA.FTZ R210, R113.reuse, R213, R210 ;  /* 0x000000d571d27223 */ /* 0x040fe200000100d2 */
[----:B------:R-:W-:Y:S01]  /*2fe0*/  FMUL.FTZ R220, R148, R83 ;  /* 0x0000005394dc7220 */ /* 0x000fe20000410000 */
[-C--:B------:R-:W-:Y:S01]  /*2ff0*/  FFMA.FTZ R207, R170, R211.reuse, R207 ;  /* 0x000000d3aacf7223 */ /* 0x080fe200000100cf */
[----:B------:R-:W-:Y:S01]  /*3000*/  FFMA.FTZ R219, R113, R90, -R206 ;  /* 0x0000005a71db7223 */ /* 0x000fe200000108ce */
[----:B------:R-:W-:Y:S01]  /*3010*/  FMUL.FTZ R211, R168, R211 ;  /* 0x000000d3a8d37220 */ /* 0x000fe20000410000 */
[----:B------:R-:W-:Y:S01]  /*3020*/  FMUL.FTZ R90, R148, R82 ;  /* 0x00000052945a7220 */ /* 0x000fe20000410000 */
[C---:B------:R-:W-:Y:S01]  /*3030*/  FFMA.FTZ R86, R39.reuse, R220, R210 ;  /* 0x000000dc27567223 */ /* 0x040fe200000100d2 */
[----:B------:R-:W-:Y:S01]  /*3040*/  FMUL.FTZ R206, R114, R207 ;  /* 0x000000cf72ce7220 */ /* 0x000fe20000410000 */
[----:B------:R-:W-:Y:S01]  /*3050*/  FFMA.FTZ R211, R170, R87, -R211 ;  /* 0x00000057aad37223 */ /* 0x000fe200000108d3 */
[----:B------:R-:W-:-:S02]  /*3060*/  FFMA.FTZ R87, R39, R90, R219 ;  /* 0x0000005a27577223 */ /* 0x000fc400000100db */
[----:B------:R-:W0:Y:S01]  /*3070*/  SHFL.UP PT, R219, R86, 0x1, RZ ;  /* 0x0420000056db7989 */ /* 0x000e2200000e00ff */
[CC--:B------:R-:W-:Y:S01]  /*3080*/  FFMA.FTZ R210, R115.reuse, R211.reuse, -R206 ;  /* 0x000000d373d27223 */ /* 0x0c0fe200000108ce */
[----:B------:R-:W-:Y:S02]  /*3090*/  FMUL.FTZ R206, R114, R211 ;  /* 0x000000d372ce7220 */ /* 0x000fe40000410000 */
[----:B------:R-:W4:Y:S02]  /*30a0*/  SHFL.UP PT, R213, R87, 0x1, RZ ;  /* 0x0420000057d57989 */ /* 0x000f2400000e00ff */
[----:B------:R-:W-:Y:S01]  /*30b0*/  FFMA.FTZ R207, R115, R207, R206 ;  /* 0x000000cf73cf7223 */ /* 0x000fe200000100ce */
[----:B------:R-:W-:-:S04]  /*30c0*/  FMUL.FTZ R206, R112, R210 ;  /* 0x000000d270ce7220 */ /* 0x000fc80000410000 */
[-C--:B------:R-:W-:Y:S01]  /*30d0*/  FFMA.FTZ R206, R113, R207.reuse, R206 ;  /* 0x000000cf71ce7223 */ /* 0x080fe200000100ce */
[----:B------:R-:W-:Y:S01]  /*30e0*/  FMUL.FTZ R207, R112, R207 ;  /* 0x000000cf70cf7220 */ /* 0x000fe20000410000 */
[----:B------:R-:W-:-:S03]  /*30f0*/  ISETP.GE.AND P2, PT, R165, 0x1, PT ;  /* 0x00000001a500780c */ /* 0x000fc60003f46270 */
[----:B------:R-:W-:Y:S01]  /*3100*/  FFMA.FTZ R207, R113, R210, -R207 ;  /* 0x000000d271cf7223 */ /* 0x000fe200000108cf */
[----:B------:R-:W5:Y:S04]  /*3110*/  SHFL.UP PT, R211, R206, 0x1, RZ ;  /* 0x04200000ced37989 */ /* 0x000f6800000e00ff */
[----:B------:R-:W2:Y:S01]  /*3120*/  SHFL.UP PT, R210, R207, 0x1, RZ ;  /* 0x04200000cfd27989 */ /* 0x000ea200000e00ff */
[-C--:B0-----:R-:W-:Y:S01]  /*3130*/  FMUL.FTZ R227, R207, R219.reuse ;  /* 0x000000dbcfe37220 */ /* 0x081fe20000410000 */
[----:B------:R-:W-:-:S03]  /*3140*/  FMUL.FTZ R230, R206, R219 ;  /* 0x000000dbcee67220 */ /* 0x000fc60000410000 */
[-C--:B----4-:R-:W-:Y:S01]  /*3150*/  FFMA.FTZ R227, R206, R213.reuse, R227 ;  /* 0x000000d5cee37223 */ /* 0x090fe200000100e3 */
[----:B------:R-:W-:-:S03]  /*3160*/  FFMA.FTZ R230, R207, R213, -R230 ;  /* 0x000000d5cfe67223 */ /* 0x000fc600000108e6 */
[----:B------:R-:W-:Y:S01]  /*3170*/  @P2 FADD.FTZ R86, R86, R227 ;  /* 0x000000e356562221 */ /* 0x000fe20000010000 */
[----:B------:R-:W-:-:S04]  /*3180*/  @P2 FADD.FTZ R87, R87, R230 ;  /* 0x000000e657572221 */ /* 0x000fc80000010000 */
[----:B------:R-:W0:Y:S04]  /*3190*/  SHFL.UP PT, R227, R86, 0x2, RZ ;  /* 0x0440000056e37989 */ /* 0x000e2800000e00ff */
[----:B------:R-:W4:Y:S01]  /*31a0*/  SHFL.UP PT, R219, R87, 0x2, RZ ;  /* 0x0440000057db7989 */ /* 0x000f2200000e00ff */
[-C--:B-----5:R-:W-:Y:S01]  /*31b0*/  FMUL.FTZ R213, R207, R211.reuse ;  /* 0x000000d3cfd57220 */ /* 0x0a0fe20000410000 */
[----:B------:R-:W-:-:S03]  /*31c0*/  FMUL.FTZ R230, R206, R211 ;  /* 0x000000d3cee67220 */ /* 0x000fc60000410000 */
[-C--:B--2---:R-:W-:Y:S01]  /*31d0*/  @P2 FFMA.FTZ R206, R206, R210.reuse, R213 ;  /* 0x000000d2cece2223 */ /* 0x084fe200000100d5 */
[----:B------:R-:W-:-:S04]  /*31e0*/  @P2 FFMA.FTZ R207, R207, R210, -R230 ;  /* 0x000000d2cfcf2223 */ /* 0x000fc800000108e6 */
[----:B------:R-:W2:Y:S01]  /*31f0*/  SHFL.UP PT, R211, R206, 0x2, RZ ;  /* 0x04400000ced37989 */ /* 0x000ea200000e00ff */
[----:B------:R-:W-:-:S03]  /*3200*/  ISETP.GE.AND P2, PT, R165, 0x2, PT ;  /* 0x00000002a500780c */ /* 0x000fc60003f46270 */
[----:B------:R-:W5:Y:S01]  /*3210*/  SHFL.UP PT, R210, R207, 0x2, RZ ;  /* 0x04400000cfd27989 */ /* 0x000f6200000e00ff */
[-C--:B0-----:R-:W-:Y:S01]  /*3220*/  FMUL.FTZ R213, R207, R227.reuse ;  /* 0x000000e3cfd57220 */ /* 0x081fe20000410000 */
[----:B------:R-:W-:-:S03]  /*3230*/  FMUL.FTZ R230, R206, R227 ;  /* 0x000000e3cee67220 */ /* 0x000fc60000410000 */
[-C--:B----4-:R-:W-:Y:S01]  /*3240*/  FFMA.FTZ R213, R206, R219.reuse, R213 ;  /* 0x000000dbced57223 */ /* 0x090fe200000100d5 */
[----:B------:R-:W-:-:S04]  /*3250*/  FFMA.FTZ R230, R207, R219, -R230 ;  /* 0x000000dbcfe67223 */ /* 0x000fc800000108e6 */
[----:B------:R-:W-:Y:S01]  /*3260*/  @P2 FADD.FTZ R86, R86, R213 ;  /* 0x000000d556562221 */ /* 0x000fe20000010000 */
[----:B------:R-:W-:-:S04]  /*3270*/  @P2 FADD.FTZ R87, R87, R230 ;  /* 0x000000e657572221 */ /* 0x000fc80000010000 */
[----:B------:R-:W0:Y:S01]  /*3280*/  SHFL.UP PT, R227, R86, 0x4, RZ ;  /* 0x0480000056e37989 */ /* 0x000e2200000e00ff */
[CC--:B--2---:R-:W-:Y:S01]  /*3290*/  FMUL.FTZ R213, R207.reuse, R211.reuse ;  /* 0x000000d3cfd57220 */ /* 0x0c4fe20000410000 */
[C---:B------:R-:W-:Y:S02]  /*32a0*/  FMUL.FTZ R230, R206.reuse, R211 ;  /* 0x000000d3cee67220 */ /* 0x040fe40000410000 */
[----:B------:R-:W2:Y:S01]  /*32b0*/  SHFL.UP PT, R219, R87, 0x4, RZ ;  /* 0x0480000057db7989 */ /* 0x000ea200000e00ff */
[-C--:B-----5:R-:W-:Y:S01]  /*32c0*/  @P2 FFMA.FTZ R206, R206, R210.reuse, R213 ;  /* 0x000000d2cece2223 */ /* 0x0a0fe200000100d5 */
[----:B------:R-:W-:-:S04]  /*32d0*/  @P2 FFMA.FTZ R207, R207, R210, -R230 ;  /* 0x000000d2cfcf2223 */ /* 0x000fc800000108e6 */
        /* <DEDUP_REMOVED lines=8> */
[----:B------:R-:W-:Y:S01]  /*3360*/  @P2 FADD.FTZ R87, R87, R230 ;  /* 0x000000e657572221 */ /* 0x000fe20000010000 */
[CC--:B----4-:R-:W-:Y:S01]  /*3370*/  FMUL.FTZ R213, R207.reuse, R211.reuse ;  /* 0x000000d3cfd57220 */ /* 0x0d0fe20000410000 */
        /* <DEDUP_REMOVED lines=15> */
[----:B------:R-:W-:Y:S01]  /*3470*/  @P2 FADD.FTZ R87, R87, R232 ;  /* 0x000000e857572221 */ /* 0x000fe20000010000 */
[-C--:B-----5:R-:W-:Y:S02]  /*3480*/  @P2 FFMA.FTZ R206, R206, R210.reuse, R219 ;  /* 0x000000d2cece2223 */ /* 0x0a0fe400000100db */
[----:B------:R-:W0:Y:S01]  /*3490*/  SHFL.UP PT, R219, R86, 0x10, RZ ;  /* 0x0600000056db7989 */ /* 0x000e2200000e00ff */
[----:B------:R-:W-:-:S03]  /*34a0*/  @P2 FFMA.FTZ R207, R207, R210, -R230 ;  /* 0x000000d2cfcf2223 */ /* 0x000fc600000108e6 */
        /* <DEDUP_REMOVED lines=10> */
[----:B------:R-:W-:-:S06]  /*3550*/  LOP3.LUT R213, R166, 0x1f, RZ, 0xc0, !PT ;  /* 0x0000001fa6d57812 */ /* 0x000fcc00078ec0ff */
[-C--:B-----5:R-:W-:Y:S01]  /*3560*/  @P2 FFMA.FTZ R207, R207, R210.reuse, -R219 ;  /* 0x000000d2cfcf2223 */ /* 0x0a0fe200000108db */
[----:B------:R-:W-:Y:S01]  /*3570*/  @P2 FFMA.FTZ R206, R206, R210, R211 ;  /* 0x000000d2cece2223 */ /* 0x000fe200000100d3 */
[----:B------:R-:W-:Y:S01]  /*3580*/  @P2 FADD.FTZ R87, R87, R230 ;  /* 0x000000e657572221 */ /* 0x000fe20000010000 */
[----:B------:R-:W-:Y:S01]  /*3590*/  @P2 FADD.FTZ R86, R86, R227 ;  /* 0x000000e356562221 */ /* 0x000fe20000010000 */
[----:B------:R-:W-:Y:S01]  /*35a0*/  ISETP.NE.AND P6, PT, R213, 0x1f, PT ;  /* 0x0000001fd500780c */ /* 0x000fe20003fc5270 */
[----:B-1----:R-:W-:Y:S01]  /*35b0*/  FMUL.FTZ R211, R113, R89 ;  /* 0x0000005971d37220 */ /* 0x002fe20000410000 */
[C---:B------:R-:W-:Y:S01]  /*35c0*/  ISETP.GT.U32.AND P2, PT, R213.reuse, 0x1d, PT ;  /* 0x0000001dd500780c */ /* 0x040fe20003f44070 */
[----:B------:R-:W-:Y:S01]  /*35d0*/  FMUL.FTZ R230, R112, R226 ;  /* 0x000000e270e67220 */ /* 0x000fe20000410000 */
[C---:B------:R-:W-:Y:S02]  /*35e0*/  ISETP.GT.U32.AND P3, PT, R213.reuse, 0x1b, PT ;  /* 0x0000001bd500780c */ /* 0x040fe40003f64070 */
[----:B------:R-:W-:-:S02]  /*35f0*/  ISETP.GT.U32.AND P4, PT, R213, 0x17, PT ;  /* 0x00000017d500780c */ /* 0x000fc40003f84070 */
[----:B------:R-:W-:Y:S01]  /*3600*/  ISETP.GT.U32.AND P5, PT, R213, 0xf, PT ;  /* 0x0000000fd500780c */ /* 0x000fe20003fa4070 */
[C---:B------:R-:W-:Y:S01]  /*3610*/  FMUL.FTZ R213, R112.reuse, R225 ;  /* 0x000000e170d57220 */ /* 0x040fe20000410000 */
[C---:B------:R-:W-:Y:S01]  /*3620*/  FMUL.FTZ R210, R112.reuse, R89 ;  /* 0x0000005970d27220 */ /* 0x040fe20000410000 */
[----:B------:R-:W-:Y:S01]  /*3630*/  FFMA.FTZ R211, -R112, R88, -R211 ;  /* 0x0000005870d37223 */ /* 0x000fe200000109d3 */
[C---:B------:R-:W-:Y:S01]  /*3640*/  FFMA.FTZ R219, R113.reuse, R225, -R230 ;  /* 0x000000e171db7223 */ /* 0x040fe200000108e6 */
[C---:B------:R-:W-:Y:S01]  /*3650*/  FFMA.FTZ R230, R113.reuse, R226, R213 ;  /* 0x000000e271e67223 */ /* 0x040fe200000100d5 */
[----:B------:R-:W-:Y:S01]  /*3660*/  FFMA.FTZ R210, R113, R88, -R210 ;  /* 0x0000005871d27223 */ /* 0x000fe200000108d2 */
[CC--:B------:R-:W-:Y:S02]  /*3670*/  FMUL.FTZ R232, R114.reuse, R211.reuse ;  /* 0x000000d372e87220 */ /* 0x0c0fe40000410000 */
[----:B------:R-:W-:Y:S01]  /*3680*/  FADD.FTZ R230, R223, R230 ;  /* 0x000000e6dfe67221 */ /* 0x000fe20000010000 */
[-C--:B------:R-:W-:Y:S01]  /*3690*/  FMUL.FTZ R234, R114, R210.reuse ;  /* 0x000000d272ea7220 */ /* 0x080fe20000410000 */
[----:B------:R-:W-:Y:S01]  /*36a0*/  FADD.FTZ R219, R224, R219 ;  /* 0x000000dbe0db7221 */ /* 0x000fe20000010000 */
[C---:B------:R-:W-:Y:S01]  /*36b0*/  FFMA.FTZ R213, R115.reuse, R210, R232 ;  /* 0x000000d273d57223 */ /* 0x040fe200000100e8 */
[CC--:B------:R-:W-:Y:S01]  /*36c0*/  FMUL.FTZ R232, R114.reuse, R230.reuse ;  /* 0x000000e672e87220 */ /* 0x0c0fe20000410000 */
[C---:B------:R-:W-:Y:S01]  /*36d0*/  FFMA.FTZ R211, R115.reuse, R211, -R234 ;  /* 0x000000d373d37223 */ /* 0x040fe200000108ea */
[----:B------:R-:W-:Y:S01]  /*36e0*/  FMUL.FTZ R210, R114, R219 ;  /* 0x000000db72d27220 */ /* 0x000fe20000410000 */
[C---:B------:R-:W-:Y:S01]  /*36f0*/  FMUL.FTZ R227, R168.reuse, R213 ;  /* 0x000000d5a8e37220 */ /* 0x040fe20000410000 */
[C---:B------:R-:W-:Y:S01]  /*3700*/  FFMA.FTZ R219, R115.reuse, R219, -R232 ;  /* 0x000000db73db7223 */ /* 0x040fe200000108e8 */
[-C--:B------:R-:W-:Y:S01]  /*3710*/  FMUL.FTZ R234, R168, R211.reuse ;  /* 0x000000d3a8ea7220 */ /* 0x080fe20000410000 */
[----:B------:R-:W-:Y:S01]  /*3720*/  FFMA.FTZ R210, R115, R230, R210 ;  /* 0x000000e673d27223 */ /* 0x000fe200000100d2 */
[----:B------:R-:W-:Y:S01]  /*3730*/  FFMA.FTZ R227, R170, R211, -R227 ;  /* 0x000000d3aae37223 */ /* 0x000fe200000108e3 */
[----:B------:R-:W-:Y:S01]  /*3740*/  FADD.FTZ R219, R222, R219 ;  /* 0x000000dbdedb7221 */ /* 0x000fe20000010000 */
[----:B------:R-:W-:Y:S01]  /*3750*/  FFMA.FTZ R234, R170, R213, R234 ;  /* 0x000000d5aaea7223 */ /* 0x000fe200000100ea */
[----:B------:R-:W-:Y:S01]  /*3760*/  FADD.FTZ R211, R221, R210 ;  /* 0x000000d2ddd37221 */ /* 0x000fe20000010000 */
[C---:B------:R-:W-:Y:S01]  /*3770*/  FMUL.FTZ R229, R171.reuse, R227 ;  /* 0x000000e3abe57220 */ /* 0x040fe20000410000 */
[C---:B------:R-:W-:Y:S01]  /*3780*/  FMUL.FTZ R210, R168.reuse, R219 ;  /* 0x000000dba8d27220 */ /* 0x040fe20000410000 */
[-C--:B------:R-:W-:Y:S01]  /*3790*/  FMUL.FTZ R230, R171, R234.reuse ;  /* 0x000000eaabe67220 */ /* 0x080fe20000410000 */
[-C--:B------:R-:W-:Y:S01]  /*37a0*/  FMUL.FTZ R213, R168, R211.reuse ;  /* 0x000000d3a8d57220 */ /* 0x080fe20000410000 */
[----:B------:R-:W-:Y:S01]  /*37b0*/  FFMA.FTZ R229, R172, R234, R229 ;  /* 0x000000eaace57223 */ /* 0x000fe200000100e5 */
[----:B------:R-:W-:Y:S01]  /*37c0*/  FFMA.FTZ R211, R170, R211, R210 ;  /* 0x000000d3aad37223 */ /* 0x000fe200000100d2 */
[----:B------:R-:W-:Y:S01]  /*37d0*/  FFMA.FTZ R227, R172, R227, -R230 ;  /* 0x000000e3ace37223 */ /* 0x000fe200000108e6 */
[----:B------:R-:W-:Y:S01]  /*37e0*/  FFMA.FTZ R230, R170, R219, -R213 ;  /* 0x000000dbaae67223 */ /* 0x000fe200000108d5 */
[C---:B------:R-:W-:Y:S01]  /*37f0*/  FMUL.FTZ R213, R173.reuse, R229 ;  /* 0x000000e5add57220 */ /* 0x040fe20000410000 */
[----:B------:R-:W-:Y:S01]  /*3800*/  FADD.FTZ R211, R96, R211 ;  /* 0x000000d360d37221 */ /* 0x000fe20000010000 */
[-C--:B------:R-:W-:Y:S01]  /*3810*/  FMUL.FTZ R210, R173, R227.reuse ;  /* 0x000000e3add27220 */ /* 0x080fe20000410000 */
[----:B------:R-:W-:Y:S01]  /*3820*/  FADD.FTZ R230, R97, R230 ;  /* 0x000000e661e67221 */ /* 0x000fe20000010000 */
[C---:B------:R-:W-:Y:S01]  /*3830*/  FFMA.FTZ R227, R174.reuse, R227, -R213 ;  /* 0x000000e3aee37223 */ /* 0x040fe200000108d5 */
[C---:B------:R-:W-:Y:S01]  /*3840*/  FMUL.FTZ R219, R171.reuse, R211 ;  /* 0x000000d3abdb7220 */ /* 0x040fe20000410000 */
[----:B------:R-:W-:Y:S01]  /*3850*/  FFMA.FTZ R210, R174, R229, R210 ;  /* 0x000000e5aed27223 */ /* 0x000fe200000100d2 */
[----:B------:R-:W-:-:S02]  /*3860*/  FMUL.FTZ R213, R171, R230 ;  /* 0x000000e6abd57220 */ /* 0x000fc40000410000 */
[C---:B------:R-:W-:Y:S01]  /*3870*/  FFMA.FTZ R230, R172.reuse, R230, -R219 ;  /* 0x000000e6ace67223 */ /* 0x040fe200000108db */
[----:B------:R-:W-:Y:S01]  /*3880*/  FMUL.FTZ R232, R175, R210 ;  /* 0x000000d2afe87220 */ /* 0x000fe20000410000 */
[----:B------:R-:W-:Y:S01]  /*3890*/  FFMA.FTZ R213, R172, R211, R213 ;  /* 0x000000d3acd57223 */ /* 0x000fe200000100d5 */
[----:B---3--:R-:W-:Y:S01]  /*38a0*/  SHFL.IDX PT, R85, R85, RZ, 0x1f ;  /* 0x00001fff55557589 */ /* 0x008fe200000e0000 */
[----:B------:R-:W-:Y:S01]  /*38b0*/  FADD.FTZ R230, R95, R230 ;  /* 0x000000e65fe67221 */ /* 0x000fe20000010000 */
[-C--:B------:R-:W-:Y:S02]  /*38c0*/  FMUL.FTZ R229, R175, R227.reuse ;  /* 0x000000e3afe57220 */ /* 0x080fe40000410000 */
[----:B------:R-:W0:Y:S01]  /*38d0*/  SHFL.UP PT, R206, R206, 0x1, RZ ;  /* 0x04200000cece7989 */ /* 0x000e2200000e00ff */
[----:B------:R-:W-:Y:S01]  /*38e0*/  FFMA.FTZ R232, R176, R227, -R232 ;  /* 0x000000e3b0e87223 */ /* 0x000fe200000108e8 */
[----:B------:R-:W-:Y:S01]  /*38f0*/  FADD.FTZ R213, R94, R213 ;  /* 0x000000d55ed57221 */ /* 0x000fe20000010000 */
[----:B------:R-:W-:Y:S01]  /*3900*/  FMUL.FTZ R211, R173, R230 ;  /* 0x000000e6add37220 */ /* 0x000fe20000410000 */
[----:B------:R-:W-:Y:S01]  /*3910*/  SHFL.IDX PT, R84, R84, RZ, 0x1f ;  /* 0x00001fff54547589 */ /* 0x000fe200000e0000 */
[----:B------:R-:W-:Y:S01]  /*3920*/  FFMA.FTZ R229, R176, R210, R229 ;  /* 0x000000d2b0e57223 */ /* 0x000fe200000100e5 */
[----:B------:R-:W-:-:S02]  /*3930*/  FMUL.FTZ R227, R177, R232 ;  /* 0x000000e8b1e37220 */ /* 0x000fc40000410000 */
[----:B------:R-:W1:Y:S01]  /*3940*/  SHFL.UP PT, R207, R207, 0x1, RZ ;  /* 0x04200000cfcf7989 */ /* 0x000e6200000e00ff */
[-C--:B------:R-:W-:Y:S01]  /*3950*/  FMUL.FTZ R219, R173, R213.reuse ;  /* 0x000000d5addb7220 */ /* 0x080fe20000410000 */
[----:B------:R-:W-:Y:S01]  /*3960*/  FFMA.FTZ R210, R174, R213, R211 ;  /* 0x000000d5aed27223 */ /* 0x000fe200000100d3 */
[-C--:B------:R-:W-:Y:S01]  /*3970*/  FMUL.FTZ R211, R177, R229.reuse ;  /* 0x000000e5b1d37220 */ /* 0x080fe20000410000 */
[----:B------:R-:W-:Y:S01]  /*3980*/  FFMA.FTZ R227, R178, R229, R227 ;  /* 0x000000e5b2e37223 */ /* 0x000fe200000100e3 */
[----:B------:R-:W-:Y:S01]  /*3990*/  FFMA.FTZ R219, R174, R230, -R219 ;  /* 0x000000e6aedb7223 */ /* 0x000fe200000108db */
[----:B------:R-:W2:Y:S01]  /*39a0*/  SHFL.UP PT, R87, R87, 0x1, RZ ;  /* 0x0420000057577989 */ /* 0x000ea200000e00ff */
[----:B------:R-:W-:Y:S01]  /*39b0*/  FFMA.FTZ R211, R178, R232, -R211 ;  /* 0x000000e8b2d37223 */ /* 0x000fe200000108d3 */
[C---:B------:R-:W-:Y:S02]  /*39c0*/  FMUL.FTZ R213, R179.reuse, R227 ;  /* 0x000000e3b3d57220 */ /* 0x040fe40000410000 */
[----:B------:R-:W3:Y:S01]  /*39d0*/  SHFL.UP PT, R86, R86, 0x1, RZ ;  /* 0x0420000056567989 */ /* 0x000ee200000e00ff */
[----:B------:R-:W-:Y:S01]  /*39e0*/  FADD.FTZ R219, R194, R219 ;  /* 0x000000dbc2db7221 */ /* 0x000fe20000010000 */
[-C--:B------:R-:W-:Y:S01]  /*39f0*/  FMUL.FTZ R230, R179, R211.reuse ;  /* 0x000000d3b3e67220 */ /* 0x080fe20000410000 */
[C---:B------:R-:W-:Y:S01]  /*3a00*/  FFMA.FTZ R213, R180.reuse, R211, -R213 ;  /* 0x000000d3b4d57223 */ /* 0x040fe200000108d5 */
[----:B------:R-:W-:Y:S01]  /*3a10*/  FADD.FTZ R210, R193, R210 ;  /* 0x000000d2c1d27221 */ /* 0x000fe20000010000 */
[----:B------:R-:W-:Y:S01]  /*3a20*/  FMUL.FTZ R211, R175, R219 ;  /* 0x000000dbafd37220 */ /* 0x000fe20000410000 */
[----:B------:R-:W-:-:S02]  /*3a30*/  FFMA.FTZ R227, R180, R227, R230 ;  /* 0x000000e3b4e37223 */ /* 0x000fc400000100e6 */
[-C--:B------:R-:W-:Y:S01]  /*3a40*/  FMUL.FTZ R232, R175, R210.reuse ;  /* 0x000000d2afe87220 */ /* 0x080fe20000410000 */
[----:B------:R-:W-:Y:S01]  /*3a50*/  FFMA.FTZ R230, R176, R210, R211 ;  /* 0x000000d2b0e67223 */ /* 0x000fe200000100d3 */
[----:B0-----:R-:W-:Y:S01]  /*3a60*/  FMUL.FTZ R210, R206, R85 ;  /* 0x00000055ced27220 */ /* 0x001fe20000410000 */
[----:B------:R-:W-:Y:S01]  /*3a70*/  FMUL.FTZ R229, R181, R213 ;  /* 0x000000d5b5e57220 */ /* 0x000fe20000410000 */
[----:B------:R-:W-:Y:S02]  /*3a80*/  FFMA.FTZ R219, R176, R219, -R232 ;  /* 0x000000dbb0db7223 */ /* 0x000fe400000108e8 */
[CC--:B-1----:R-:W-:Y:S01]  /*3a90*/  FFMA.FTZ R210, R207.reuse, R84.reuse, -R210 ;  /* 0x00000054cfd27223 */ /* 0x0c2fe200000108d2 */
[----:B------:R-:W-:Y:S01]  /*3aa0*/  FMUL.FTZ R207, R207, R85 ;  /* 0x00000055cfcf7220 */ /* 0x000fe20000410000 */
[-C--:B------:R-:W-:Y:S01]  /*3ab0*/  FFMA.FTZ R229, R182, R227.reuse, R229 ;  /* 0x000000e3b6e57223 */ /* 0x080fe200000100e5 */
[----:B------:R-:W-:Y:S01]  /*3ac0*/  FADD.FTZ R219, R192, R219 ;  /* 0x000000dbc0db7221 */ /* 0x000fe20000010000 */
[----:B------:R-:W-:Y:S01]  /*3ad0*/  FMUL.FTZ R227, R181, R227 ;  /* 0x000000e3b5e37220 */ /* 0x000fe20000410000 */
[----:B------:R-:W-:Y:S01]  /*3ae0*/  FADD.FTZ R230, R191, R230 ;  /* 0x000000e6bfe67221 */ /* 0x000fe20000010000 */
[----:B------:R-:W-:Y:S01]  /*3af0*/  FFMA.FTZ R207, R206, R84, R207 ;  /* 0x00000054cecf7223 */ /* 0x000fe200000100cf */
[----:B------:R-:W-:Y:S01]  /*3b00*/  FMUL.FTZ R211, R177, R219 ;  /* 0x000000dbb1d37220 */ /* 0x000fe20000410000 */
[----:B--2---:R-:W-:Y:S01]  /*3b10*/  @P1 FADD.FTZ R84, R87, R210 ;  /* 0x000000d257541221 */ /* 0x004fe20000010000 */
[----:B------:R-:W-:Y:S01]  /*3b20*/  FFMA.FTZ R227, R182, R213, -R227 ;  /* 0x000000d5b6e37223 */ /* 0x000fe200000108e3 */
[-C--:B------:R-:W-:Y:S01]  /*3b30*/  FMUL.FTZ R87, R177, R230.reuse ;  /* 0x000000e6b1577220 */ /* 0x080fe20000410000 */
[----:B---3--:R-:W-:Y:S01]  /*3b40*/  @P1 FADD.FTZ R85, R86, R207 ;  /* 0x000000cf56551221 */ /* 0x008fe20000010000 */
[C---:B------:R-:W-:Y:S01]  /*3b50*/  FMUL.FTZ R86, R183.reuse, R229 ;  /* 0x000000e5b7567220 */ /* 0x040fe20000410000 */
[C---:B------:R-:W-:Y:S01]  /*3b60*/  FFMA.FTZ R206, R178.reuse, R230, R211 ;  /* 0x000000e6b2ce7223 */ /* 0x040fe200000100d3 */
[----:B------:R-:W-:Y:S01]  /*3b70*/  FMUL.FTZ R211, R183, R227 ;  /* 0x000000e3b7d37220 */ /* 0x000fe20000410000 */
[----:B------:R-:W-:Y:S01]  /*3b80*/  FFMA.FTZ R219, R178, R219, -R87 ;  /* 0x000000dbb2db7223 */ /* 0x000fe20000010857 */
[C---:B------:R-:W-:Y:S01]  /*3b90*/  FMUL.FTZ R87, R3.reuse, R85 ;  /* 0x0000005503577220 */ /* 0x040fe20000410000 */
[----:B------:R-:W-:Y:S01]  /*3ba0*/  FFMA.FTZ R227, R184, R227, -R86 ;  /* 0x000000e3b8e37223 */ /* 0x000fe20000010856 */
[----:B------:R-:W-:Y:S01]  /*3bb0*/  FMUL.FTZ R86, R3, R84 ;  /* 0x0000005403567220 */ /* 0x000fe20000410000 */
[----:B------:R-:W-:Y:S01]  /*3bc0*/  FMUL.FTZ R207, R161, R52 ;  /* 0x00000034a1cf7220 */ /* 0x000fe20000410000 */
[----:B------:R-:W-:-:S02]  /*3bd0*/  FFMA.FTZ R87, R2, R84, -R87 ;  /* 0x0000005402577223 */ /* 0x000fc40000010857 */
[----:B------:R-:W-:Y:S01]  /*3be0*/  FFMA.FTZ R85, R2, R85, R86 ;  /* 0x0000005502557223 */ /* 0x000fe20000010056 */
[----:B------:R-:W-:Y:S01]  /*3bf0*/  FMUL.FTZ R84, R48, R207 ;  /* 0x000000cf30547220 */ /* 0x000fe20000410000 */
[----:B------:R-:W-:Y:S01]  /*3c00*/  FFMA.FTZ R211, R184, R229, R211 ;  /* 0x000000e5b8d37223 */ /* 0x000fe200000100d3 */
[----:B------:R-:W-:Y:S01]  /*3c10*/  FMUL.FTZ R3, R0, R227 ;  /* 0x000000e300037220 */ /* 0x000fe20000410000 */
        /* <DEDUP_REMOVED lines=8> */
[----:B------:R-:W-:-:S03]  /*3ca0*/  FFMA.FTZ R85, R128, R214, R85 ;  /* 0x000000d680557223 */ /* 0x000fc60000010055 */
[C---:B------:R-:W-:Y:S01]  /*3cb0*/  FFMA.FTZ R211, R49.reuse, R196, R2 ;  /* 0x000000c431d37223 */ /* 0x040fe20000010002 */
[----:B------:R-:W-:-:S03]  /*3cc0*/  FFMA.FTZ R212, R49, R212, R85 ;  /* 0x000000d431d47223 */ /* 0x000fc60000010055 */
[CC--:B------:R-:W-:Y:S01]  /*3cd0*/  FMUL.FTZ R3, R125.reuse, R211.reuse ;  /* 0x000000d37d037220 */ /* 0x0c0fe20000410000 */
[-C--:B------:R-:W-:Y:S01]  /*3ce0*/  FMUL.FTZ R2, R125, R212.reuse ;  /* 0x000000d47d027220 */ /* 0x080fe20000410000 */
[----:B------:R-:W-:Y:S02]  /*3cf0*/  FADD.FTZ R206, R189, R206 ;  /* 0x000000cebdce7221 */ /* 0x000fe40000010000 */
[C---:B------:R-:W-:Y:S01]  /*3d00*/  FFMA.FTZ R3, R126.reuse, R212, R3 ;  /* 0x000000d47e037223 */ /* 0x040fe20000010003 */
[----:B------:R-:W-:Y:S01]  /*3d10*/  FFMA.FTZ R2, R126, R211, -R2 ;  /* 0x000000d37e027223 */ /* 0x000fe20000010802 */
[----:B------:R-:W-:Y:S01]  /*3d20*/  FMUL.FTZ R85, R121, R227 ;  /* 0x000000e379557220 */ /* 0x000fe20000410000 */
[----:B------:R-:W-:Y:S01]  /*3d30*/  FADD.FTZ R219, R190, R219 ;  /* 0x000000dbbedb7221 */ /* 0x000fe20000010000 */
[C---:B------:R-:W-:Y:S01]  /*3d40*/  FFMA.FTZ R210, R50.reuse, R199, R3 ;  /* 0x000000c732d27223 */ /* 0x040fe20000010003 */
[----:B------:R-:W-:Y:S01]  /*3d50*/  FFMA.FTZ R209, R50, R209, R2 ;  /* 0x000000d132d17223 */ /* 0x000fe20000010002 */
[C---:B------:R-:W-:Y:S01]  /*3d60*/  FMUL.FTZ R84, R179.reuse, R206 ;  /* 0x000000ceb3547220 */ /* 0x040fe20000410000 */
[----:B------:R-:W-:Y:S01]  /*3d70*/  FFMA.FTZ R196, R122, R86, R85 ;  /* 0x000000567ac47223 */ /* 0x000fe20000010055 */
[----:B------:R-:W-:Y:S01]  /*3d80*/  FMUL.FTZ R87, R179, R219 ;  /* 0x000000dbb3577220 */ /* 0x000fe20000410000 */
[C---:B------:R-:W-:Y:S01]  /*3d90*/  FMUL.FTZ R3, R123.reuse, R210 ;  /* 0x000000d27b037220 */ /* 0x040fe20000410000 */
[----:B------:R-:W-:Y:S01]  /*3da0*/  FMUL.FTZ R85, R123, R209 ;  /* 0x000000d17b557220 */ /* 0x000fe20000410000 */
[----:B------:R-:W-:Y:S01]  /*3db0*/  FFMA.FTZ R219, R180, R219, -R84 ;  /* 0x000000dbb4db7223 */ /* 0x000fe20000010854 */
[----:B------:R-:W-:Y:S01]  /*3dc0*/  FMUL.FTZ R84, R121, R86 ;  /* 0x0000005679547220 */ /* 0x000fe20000410000 */
[C---:B------:R-:W-:Y:S01]  /*3dd0*/  FFMA.FTZ R2, R124.reuse, R209, -R3 ;  /* 0x000000d17c027223 */ /* 0x040fe20000010803 */
[----:B------:R-:W-:Y:S01]  /*3de0*/  FFMA.FTZ R85, R124, R210, R85 ;  /* 0x000000d27c557223 */ /* 0x000fe20000010055 */
[----:B------:R-:W-:Y:S01]  /*3df0*/  FMUL.FTZ R3, R123, R196 ;  /* 0x000000c47b037220 */ /* 0x000fe20000410000 */
[----:B------:R-:W-:Y:S01]  /*3e00*/  FFMA.FTZ R227, R122, R227, -R84 ;  /* 0x000000e37ae37223 */ /* 0x000fe20000010854 */
[C---:B------:R-:W-:Y:S01]  /*3e10*/  FFMA.FTZ R207, R51.reuse, R202, R2 ;  /* 0x000000ca33cf7223 */ /* 0x040fe20000010002 */
[----:B------:R-:W-:Y:S01]  /*3e20*/  FFMA.FTZ R208, R51, R208, R85 ;  /* 0x000000d033d07223 */ /* 0x000fe20000010055 */
[----:B------:R-:W-:Y:S01]  /*3e30*/  FFMA.FTZ R206, R180, R206, R87 ;  /* 0x000000ceb4ce7223 */ /* 0x000fe20000010057 */
[----:B------:R-:W-:Y:S01]  /*3e40*/  FADD.FTZ R219, R188, R219 ;  /* 0x000000dbbcdb7221 */ /* 0x000fe20000010000 */
[-C--:B------:R-:W-:Y:S01]  /*3e50*/  FMUL.FTZ R85, R123, R227.reuse ;  /* 0x000000e37b557220 */ /* 0x080fe20000410000 */
[----:B------:R-:W-:Y:S01]  /*3e60*/  FFMA.FTZ R227, R124, R227, -R3 ;  /* 0x000000e37ce37223 */ /* 0x000fe20000010803 */
        /* <DEDUP_REMOVED lines=8> */
[----:B------:R-:W-:Y:S01]  /*3ef0*/  FFMA.FTZ R85, R124, R196, R85 ;  /* 0x000000c47c557223 */ /* 0x000fe20000010055 */
[C---:B------:R-:W-:Y:S01]  /*3f00*/  FMUL.FTZ R87, R125.reuse, R227 ;  /* 0x000000e37d577220 */ /* 0x040fe20000410000 */
[C---:B------:R-:W-:Y:S01]  /*3f10*/  FFMA.FTZ R206, R44.reuse, R203, R3 ;  /* 0x000000cb2cce7223 */ /* 0x040fe20000010003 */
[----:B------:R-:W-:Y:S01]  /*3f20*/  FFMA.FTZ R205, R44, R205, R2 ;  /* 0x000000cd2ccd7223 */ /* 0x000fe20000010002 */
[----:B------:R-:W-:Y:S01]  /*3f30*/  FFMA.FTZ R219, R182, R219, -R86 ;  /* 0x000000dbb6db7223 */ /* 0x000fe20000010856 */
[-C--:B------:R-:W-:Y:S01]  /*3f40*/  FMUL.FTZ R86, R125, R85.reuse ;  /* 0x000000557d567220 */ /* 0x080fe20000410000 */
[----:B------:R-:W-:Y:S01]  /*3f50*/  FFMA.FTZ R196, R126, R85, R87 ;  /* 0x000000557ec47223 */ /* 0x000fe20000010057 */
[C---:B------:R-:W-:Y:S01]  /*3f60*/  FMUL.FTZ R3, R0.reuse, R206 ;  /* 0x000000ce00037220 */ /* 0x040fe20000410000 */
[----:B------:R-:W-:Y:S01]  /*3f70*/  FMUL.FTZ R85, R0, R205 ;  /* 0x000000cd00557220 */ /* 0x000fe20000410000 */
[----:B------:R-:W-:-:S02]  /*3f80*/  FADD.FTZ R219, R186, R219 ;  /* 0x000000dbbadb7221 */ /* 0x000fc40000010000 */
[C---:B------:R-:W-:Y:S01]  /*3f90*/  FFMA.FTZ R2, R120.reuse, R205, -R3 ;  /* 0x000000cd78027223 */ /* 0x040fe20000010803 */
[----:B------:R-:W-:Y:S01]  /*3fa0*/  FFMA.FTZ R85, R120, R206, R85 ;  /* 0x000000ce78557223 */ /* 0x000fe20000010055 */
[----:B------:R-:W-:Y:S01]  /*3fb0*/  FFMA.FTZ R227, R126, R227, -R86 ;  /* 0x000000e37ee37223 */ /* 0x000fe20000010856 */
[----:B------:R-:W-:Y:S01]  /*3fc0*/  FADD.FTZ R84, R185, R84 ;  /* 0x00000054b9547221 */ /* 0x000fe20000010000 */
[----:B------:R-:W-:Y:S01]  /*3fd0*/  FMUL.FTZ R87, R183, R219 ;  /* 0x000000dbb7577220 */ /* 0x000fe20000410000 */
[C---:B------:R-:W-:Y:S01]  /*3fe0*/  FFMA.FTZ R203, R45.reuse, R198, R2 ;  /* 0x000000c62dcb7223 */ /* 0x040fe20000010002 */
[----:B------:R-:W-:Y:S01]  /*3ff0*/  FFMA.FTZ R204, R45, R204, R85 ;  /* 0x000000cc2dcc7223 */ /* 0x000fe20000010055 */
[-C--:B------:R-:W-:Y:S01]  /*4000*/  FMUL.FTZ R86, R183, R84.reuse ;  /* 0x00000054b7567220 */ /* 0x080fe20000410000 */
[----:B------:R-:W-:Y:S01]  /*4010*/  FFMA.FTZ R87, R184, R84, R87 ;  /* 0x00000054b8577223 */ /* 0x000fe20000010057 */
[----:B------:R-:W-:Y:S01]  /*4020*/  FMUL.FTZ R85, R127, R227 ;  /* 0x000000e37f557220 */ /* 0x000fe20000410000 */
[C---:B------:R-:W-:Y:S01]  /*4030*/  FMUL.FTZ R3, R183.reuse, R203 ;  /* 0x000000cbb7037220 */ /* 0x040fe20000410000 */
[----:B------:R-:W-:-:S02]  /*4040*/  FMUL.FTZ R84, R183, R204 ;  /* 0x000000ccb7547220 */ /* 0x000fc40000410000 */
[----:B------:R-:W-:Y:S01]  /*4050*/  FFMA.FTZ R2, R128, R196, R85 ;  /* 0x000000c480027223 */ /* 0x000fe20000010055 */
[C---:B------:R-:W-:Y:S01]  /*4060*/  FFMA.FTZ R85, R184.reuse, R204, R3 ;  /* 0x000000ccb8557223 */ /* 0x040fe20000010003 */
[C---:B------:R-:W-:Y:S01]  /*4070*/  FFMA.FTZ R84, R184.reuse, R203, -R84 ;  /* 0x000000cbb8547223 */ /* 0x040fe20000010854 */
[----:B------:R-:W-:Y:S01]  /*4080*/  FFMA.FTZ R86, R184, R219, -R86 ;  /* 0x000000dbb8567223 */ /* 0x000fe20000010856 */
[----:B------:R-:W-:Y:S01]  /*4090*/  FADD.FTZ R199, R110, R87 ;  /* 0x000000576ec77221 */ /* 0x000fe20000010000 */
[C---:B------:R-:W-:Y:S01]  /*40a0*/  FFMA.FTZ R202, R46.reuse, R195, R85 ;  /* 0x000000c32eca7223 */ /* 0x040fe20000010055 */
[----:B------:R-:W-:Y:S01]  /*40b0*/  FFMA.FTZ R201, R46, R201, R84 ;  /* 0x000000c92ec97223 */ /* 0x000fe20000010054 */
[----:B------:R-:W-:Y:S01]  /*40c0*/  FADD.FTZ R195, R111, R86 ;  /* 0x000000566fc37221 */ /* 0x000fe20000010000 */
[C---:B------:R-:W-:Y:S01]  /*40d0*/  FMUL.FTZ R219, R0.reuse, R199 ;  /* 0x000000c700db7220 */ /* 0x040fe20000410000 */
[C---:B------:R-:W-:Y:S01]  /*40e0*/  FMUL.FTZ R85, R181.reuse, R202 ;  /* 0x000000cab5557220 */ /* 0x040fe20000410000 */
[----:B------:R-:W-:Y:S01]  /*40f0*/  FMUL.FTZ R87, R181, R201 ;  /* 0x000000c9b5577220 */ /* 0x000fe20000410000 */
[----:B------:R-:W-:Y:S01]  /*4100*/  FMUL.FTZ R198, R127, R196 ;  /* 0x000000c47fc67220 */ /* 0x000fe20000410000 */
[-C--:B------:R-:W-:Y:S01]  /*4110*/  FMUL.FTZ R86, R0, R195.reuse ;  /* 0x000000c300567220 */ /* 0x080fe20000410000 */
[----:B------:R-:W-:Y:S01]  /*4120*/  FFMA.FTZ R196, R120, R195, -R219 ;  /* 0x000000c378c47223 */ /* 0x000fe200000108db */
[C---:B------:R-:W-:Y:S01]  /*4130*/  FFMA.FTZ R84, R182.reuse, R201, -R85 ;  /* 0x000000c9b6547223 */ /* 0x040fe20000010855 */
[----:B------:R-:W-:Y:S01]  /*4140*/  FFMA.FTZ R87, R182, R202, R87 ;  /* 0x000000cab6577223 */ /* 0x000fe20000010057 */
[----:B------:R-:W-:Y:S01]  /*4150*/  FFMA.FTZ R85, R120, R199, R86 ;  /* 0x000000c778557223 */ /* 0x000fe20000010056 */
[----:B------:R-:W-:Y:S01]  /*4160*/  FADD.FTZ R196, R109, R196 ;  /* 0x000000c46dc47221 */ /* 0x000fe20000010000 */
[C---:B------:R-:W-:Y:S01]  /*4170*/  FFMA.FTZ R199, R47.reuse, R102, R84 ;  /* 0x000000662fc77223 */ /* 0x040fe20000010054 */
[----:B------:R-:W-:Y:S01]  /*4180*/  FFMA.FTZ R200, R47, R200, R87 ;  /* 0x000000c82fc87223 */ /* 0x000fe20000010057 */
[----:B------:R-:W-:Y:S01]  /*4190*/  FADD.FTZ R86, R108, R85 ;  /* 0x000000556c567221 */ /* 0x000fe20000010000 */
        /* <DEDUP_REMOVED lines=8> */
[----:B------:R-:W-:Y:S01]  /*4220*/  FFMA.FTZ R3, R128, R227, -R198 ;  /* 0x000000e380037223 */ /* 0x000fe200000108c6 */
[----:B------:R-:W-:Y:S01]  /*4230*/  FADD.FTZ R86, R106, R87 ;  /* 0x000000576a567221 */ /* 0x000fe20000010000 */
[C---:B------:R-:W-:Y:S01]  /*4240*/  FFMA.FTZ R198, R40.reuse, R215, R85 ;  /* 0x000000d728c67223 */ /* 0x040fe20000010055 */
[----:B------:R-:W-:Y:S01]  /*4250*/  FFMA.FTZ R197, R40, R197, R84 ;  /* 0x000000c528c57223 */ /* 0x000fe20000010054 */
        /* <DEDUP_REMOVED lines=12> */
[----:B------:R-:W-:-:S02]  /*4320*/  FADD.FTZ R84, R104, R85 ;  /* 0x0000005568547221 */ /* 0x000fc40000010000 */
[CC--:B------:R-:W-:Y:S01]  /*4330*/  FMUL.FTZ R87, R175.reuse, R195.reuse ;  /* 0x000000c3af577220 */ /* 0x0c0fe20000410000 */
[-C--:B------:R-:W-:Y:S01]  /*4340*/  FMUL.FTZ R85, R175, R196.reuse ;  /* 0x000000c4af557220 */ /* 0x080fe20000410000 */
[----:B------:R-:W-:Y:S02]  /*4350*/  UISETP.GE.AND UP0, UPT, UR19, UR43, UPT ;  /* 0x0000002b1300728c */ /* 0x000fe4000bf06270 */
[C---:B------:R-:W-:Y:S01]  /*4360*/  FFMA.FTZ R102, R176.reuse, R196, R87 ;  /* 0x000000c4b0667223 */ /* 0x040fe20000010057 */
[----:B------:R-:W-:Y:S01]  /*4370*/  FFMA.FTZ R85, R176, R195, -R85 ;  /* 0x000000c3b0557223 */ /* 0x000fe20000010855 */
[C---:B------:R-:W-:Y:S01]  /*4380*/  FMUL.FTZ R215, R125.reuse, R86 ;  /* 0x000000567dd77220 */ /* 0x040fe20000410000 */
[-C--:B------:R-:W-:Y:S01]  /*4390*/  FMUL.FTZ R219, R125, R84.reuse ;  /* 0x000000547ddb7220 */ /* 0x080fe20000410000 */
[----:B------:R-:W-:Y:S01]  /*43a0*/  PLOP3.LUT P1, PT, PT, PT, UP0, 0x80, 0x8 ;  /* 0x000000000008781c */ /* 0x000fe20003f2f008 */
[C---:B------:R-:W-:Y:S01]  /*43b0*/  FFMA.FTZ R103, R42.reuse, R103, R85 ;  /* 0x000000672a677223 */ /* 0x040fe20000010055 */
[----:B------:R-:W-:Y:S01]  /*43c0*/  FFMA.FTZ R102, R42, R101, R102 ;  /* 0x000000652a667223 */ /* 0x000fe20000010066 */
[C---:B------:R-:W-:Y:S01]  /*43d0*/  FFMA.FTZ R215, R126.reuse, R84, R215 ;  /* 0x000000547ed77223 */ /* 0x040fe200000100d7 */
[----:B------:R-:W-:Y:S01]  /*43e0*/  FFMA.FTZ R86, R126, R86, -R219 ;  /* 0x000000567e567223 */ /* 0x000fe200000108db */
[----:B------:R-:W-:Y:S01]  /*43f0*/  ISETP.NE.OR P1, PT, R129, RZ, P1 ;  /* 0x000000ff8100720c */ /* 0x000fe20000f25670 */
[C---:B------:R-:W-:Y:S01]  /*4400*/  FMUL.FTZ R85, R173.reuse, R103 ;  /* 0x00000067ad557220 */ /* 0x040fe20000410000 */
[----:B------:R-:W-:Y:S01]  /*4410*/  FMUL.FTZ R84, R173, R102 ;  /* 0x00000066ad547220 */ /* 0x000fe20000410000 */
[----:B------:R-:W-:-:S02]  /*4420*/  FADD.FTZ R87, R119, R86 ;  /* 0x0000005677577221 */ /* 0x000fc40000010000 */
[C---:B------:R-:W-:Y:S01]  /*4430*/  FFMA.FTZ R86, R174.reuse, R102, R85 ;  /* 0x00000066ae567223 */ /* 0x040fe20000010055 */
[----:B------:R-:W-:Y:S01]  /*4440*/  FFMA.FTZ R101, R174, R103, -R84 ;  /* 0x00000067ae657223 */ /* 0x000fe20000010854 */
[----:B------:R-:W-:Y:S01]  /*4450*/  FADD.FTZ R215, R118, R215 ;  /* 0x000000d776d77221 */ /* 0x000fe20000010000 */
[----:B------:R-:W-:Y:S01]  /*4460*/  FMUL.FTZ R219, R127, R87 ;  /* 0x000000577fdb7220 */ /* 0x000fe20000410000 */
[C---:B------:R-:W-:Y:S01]  /*4470*/  FFMA.FTZ R100, R43.reuse, R100, R86 ;  /* 0x000000642b647223 */ /* 0x040fe20000010056 */
[----:B------:R-:W-:Y:S02]  /*4480*/  FFMA.FTZ R101, R43, R98, R101 ;  /* 0x000000622b657223 */ /* 0x000fe40000010065 */
[----:B------:R-:W-:Y:S01]  /*4490*/  FFMA.FTZ R227, R128, R215, R219 ;  /* 0x000000d780e37223 */ /* 0x000fe200000100db */
[CC--:B------:R-:W-:Y:S01]  /*44a0*/  FMUL.FTZ R85, R171.reuse, R100.reuse ;  /* 0x00000064ab557220 */ /* 0x0c0fe20000410000 */
[----:B------:R-:W-:Y:S01]  /*44b0*/  FMUL.FTZ R219, R171, R101 ;  /* 0x00000065abdb7220 */ /* 0x000fe20000410000 */
[----:B------:R-:W-:Y:S01]  /*44c0*/  VOTEU.ALL UP0, P1 ;  /* 0x0000000000ff7886 */ /* 0x000fe20000800000 */
[----:B------:R-:W-:Y:S01]  /*44d0*/  FMUL.FTZ R218, R127, R215 ;  /* 0x000000d77fda7220 */ /* 0x000fe20000410000 */
[C---:B------:R-:W-:Y:S01]  /*44e0*/  FFMA.FTZ R215, R172.reuse, R101, -R85 ;  /* 0x00000065acd77223 */ /* 0x040fe20000010855 */
[----:B------:R-:W-:Y:S01]  /*44f0*/  FFMA.FTZ R98, R172, R100, R219 ;  /* 0x00000064ac627223 */ /* 0x000fe200000100db */
[----:B------:R-:W-:-:S02]  /*4500*/  HFMA2 R85, -RZ, RZ, 0, 0 ;  /* 0x00000000ff557431 */ /* 0x000fc400000001ff */
[----:B------:R-:W-:Y:S01]  /*4510*/  FFMA.FTZ R218, R128, R87, -R218 ;  /* 0x0000005780da7223 */ /* 0x000fe200000108da */
[----:B------:R-:W-:Y:S01]  /*4520*/  @!UP0 ULEA UR31, UR8, UR30, 0x4 ;  /* 0x0000001e081f8291 */ /* 0x000fe2000f8e20ff */
[----:B------:R-:W-:Y:S01]  /*4530*/  FFMA.FTZ R98, R36, R93, R98 ;  /* 0x0000005d24627223 */ /* 0x000fe20000010062 */
[----:B------:R-:W-:Y:S02]  /*4540*/  MOV R84, 0x3f800000 ;  /* 0x3f80000000547802 */ /* 0x000fe40000000f00 */
[----:B------:R-:W-:Y:S01]  /*4550*/  CS2R R86, SRZ ;  /* 0x0000000000567805 */ /* 0x000fe2000001ff00 */
[----:B------:R-:W-:Y:S01]  /*4560*/  FADD.FTZ R93, R116, R227 ;  /* 0x000000e3745d7221 */ /* 0x000fe20000010000 */
[----:B------:R-:W-:Y:S01]  /*4570*/  FADD.FTZ R227, R117, R218 ;  /* 0x000000da75e37221 */ /* 0x000fe20000010000 */
[----:B------:R0:W1:Y:S01]  /*4580*/  SHFL.DOWN PT, R232, R2, 0x1, 0x1f ;  /* 0x08201f0002e87f89 */ /* 0x00006200000e0000 */
[----:B------:R-:W-:Y:S03]  /*4590*/  BSSY.RECONVERGENT B0, `(.L_x_14927) ;  /* 0x0000011000007945 */ /* 0x000fe60003800200 */
[----:B------:R-:W2:Y:S01]  /*45a0*/  @!P1 LDS.128 R84, [UR31+0x5750] ;  /* 0x0057501fff549984 */ /* 0x000ea20008000c00 */
[----:B------:R-:W-:-:S03]  /*45b0*/  FFMA.FTZ R99, R36, R99, R215 ;  /* 0x0000006324637223 */ /* 0x000fc600000100d7 */
        /* <DEDUP_REMOVED lines=14> */
.L_x_14928:
[----:B------:R-:W-:Y:S05]  /*46a0*/  BSYNC.RECONVERGENT B0 ;  /* 0x0000000000007941 */ /* 0x000fea0003800200 */
.L_x_14927:
        /* <DEDUP_REMOVED lines=16> */
.L_x_14930:
[----:B------:R-:W-:Y:S05]  /*47b0*/  BSYNC.RECONVERGENT B0 ;  /* 0x0000000000007941 */ /* 0x000fea0003800200 */
.L_x_14929:
        /* <DEDUP_REMOVED lines=16> */
.L_x_14932:
[----:B------:R-:W-:Y:S05]  /*48c0*/  BSYNC.RECONVERGENT B0 ;  /* 0x0000000000007941 */ /* 0x000fea0003800200 */
.L_x_14931:
        /* <DEDUP_REMOVED lines=16> */
.L_x_14934:
[----:B------:R-:W-:Y:S05]  /*49d0*/  BSYNC.RECONVERGENT B0 ;  /* 0x0000000000007941 */ /* 0x000fea0003800200 */
.L_x_14933:
[CC--:B------:R-:W-:Y:S01]  /*49e0*/  FMUL.FTZ R215, R168.reuse, R98.reuse ;  /* 0x00000062a8d77220 */ /* 0x0c0fe20000410000 */
[-C--:B------:R-:W-:Y:S01]  /*49f0*/  FMUL.FTZ R219, R168, R99.reuse ;  /* 0x00000063a8db7220 */ /* 0x080fe20000410000 */
[----:B------:R0:W0:Y:S01]  /*4a00*/  SHFL.DOWN PT, R234, R2, 0x10, 0x1f ;  /* 0x0a001f0002ea7f89 */ /* 0x00002200000e0000 */
[----:B------:R-:W-:Y:S01]  /*4a10*/  BSSY.RECONVERGENT B0, `(.L_x_14935) ;  /* 0x0000011000007945 */ /* 0x000fe20003800200 */
[C---:B-1----:R-:W-:Y:S01]  /*4a20*/  FFMA.FTZ R218, R170.reuse, R99, -R215 ;  /* 0x00000063aada7223 */ /* 0x042fe200000108d7 */
[----:B------:R-:W-:Y:S01]  /*4a30*/  FFMA.FTZ R219, R170, R98, R219 ;  /* 0x00000062aadb7223 */ /* 0x000fe200000100db */
[----:B------:R1:W0:Y:S04]  /*4a40*/  SHFL.DOWN PT, R228, R3, 0x10, 0x1f ;  /* 0x0a001f0003e47f89 */ /* 0x00022800000e0000 */
[----:B------:R1:W0:Y:S04]  /*4a50*/  SHFL.DOWN PT, R231, R93, 0x10, 0x1f ;  /* 0x0a001f005de77f89 */ /* 0x00022800000e0000 */
[----:B------:R1:W0:Y:S01]  /*4a60*/  SHFL.DOWN PT, R232, R227, 0x10, 0x1f ;  /* 0x0a001f00e3e87f89 */ /* 0x00022200000e0000 */
[----:B------:R-:W-:Y:S05]  /*4a70*/  @P5 BRA `(.L_x_14936) ;  /* 0x0000000000285947 */ /* 0x000fea0003800000 */
[CC--:B0-----:R-:W-:Y:S01]  /*4a80*/  FMUL.FTZ R229, R3.reuse, R232.reuse ;  /* 0x000000e803e57220 */ /* 0x0c1fe20000410000 */
[C---:B------:R-:W-:Y:S01]  /*4a90*/  FMUL.FTZ R232, R2.reuse, R232 ;  /* 0x000000e802e87220 */ /* 0x040fe20000410000 */
[CC--:B------:R-:W-:Y:S01]  /*4aa0*/  FMUL.FTZ R215, R3.reuse, R228.reuse ;  /* 0x000000e403d77220 */ /* 0x0c0fe20000410000 */
[C---:B------:R-:W-:Y:S01]  /*4ab0*/  FMUL.FTZ R228, R2.reuse, R228 ;  /* 0x000000e402e47220 */ /* 0x040fe20000410000 */
[CC--:B------:R-:W-:Y:S01]  /*4ac0*/  FFMA.FTZ R230, R2.reuse, R231.reuse, -R229 ;  /* 0x000000e702e67223 */ /* 0x0c0fe200000108e5 */
[C---:B------:R-:W-:Y:S01]  /*4ad0*/  FFMA.FTZ R232, R3.reuse, R231, R232 ;  /* 0x000000e703e87223 */ /* 0x040fe200000100e8 */
[-C--:B------:R-:W-:Y:S01]  /*4ae0*/  FFMA.FTZ R2, R2, R234.reuse, -R215 ;  /* 0x000000ea02027223 */ /* 0x080fe200000108d7 */
[----:B-1-3--:R-:W-:Y:S01]  /*4af0*/  FFMA.FTZ R3, R3, R234, R228 ;  /* 0x000000ea03037223 */ /* 0x00afe200000100e4 */
[----:B----4-:R-:W-:Y:S01]  /*4b00*/  FADD.FTZ R93, R93, R230 ;  /* 0x000000e65d5d7221 */ /* 0x010fe20000010000 */
[----:B------:R-:W-:-:S07]  /*4b10*/  FADD.FTZ R227, R227, R232 ;  /* 0x000000e8e3e37221 */ /* 0x000fce0000010000 */
.L_x_14936:
[----:B------:R-:W-:Y:S05]  /*4b20*/  BSYNC.RECONVERGENT B0 ;  /* 0x0000000000007941 */ /* 0x000fea0003800200 */
.L_x_14935:
[C---:B------:R-:W-:Y:S01]  /*4b30*/  FFMA.FTZ R215, R37.reuse, R92, R218 ;  /* 0x0000005c25d77223 */ /* 0x040fe200000100da */
[----:B------:R-:W-:Y:S01]  /*4b40*/  FFMA.FTZ R216, R37, R216, R219 ;  /* 0x000000d825d87223 */ /* 0x000fe200000100db */
[----:B0-----:R-:W0:Y:S01]  /*4b50*/  SHFL.IDX PT, R231, R3, RZ, 0x1f ;  /* 0x00001fff03e77589 */ /* 0x001e2200000e0000 */
[C---:B------:R-:W-:Y:S01]  /*4b60*/  ISETP.NE.AND P1, PT, R129.reuse, 0x1f, PT ;  /* 0x0000001f8100780c */ /* 0x040fe20003f25270 */
[CC--:B------:R-:W-:Y:S01]  /*4b70*/  FMUL.FTZ R228, R114.reuse, R215.reuse ;  /* 0x000000d772e47220 */ /* 0x0c0fe20000410000 */
[-C--:B------:R-:W-:Y:S01]  /*4b80*/  FMUL.FTZ R218, R114, R216.reuse ;  /* 0x000000d872da7220 */ /* 0x080fe20000410000 */
[----:B------:R-:W-:Y:S01]  /*4b90*/  SHFL.DOWN PT, R92, R2, 0x1, 0x1f ;  /* 0x08201f00025c7f89 */ /* 0x000fe200000e0000 */
[----:B------:R-:W-:Y:S01]  /*4ba0*/  ISETP.NE.AND P2, PT, R129, RZ, PT ;  /* 0x000000ff8100720c */ /* 0x000fe20003f45270 */
[C---:B------:R-:W-:Y:S01]  /*4bb0*/  FFMA.FTZ R219, R115.reuse, R216, R228 ;  /* 0x000000d873db7223 */ /* 0x040fe200000100e4 */
[----:B------:R-:W-:Y:S01]  /*4bc0*/  FFMA.FTZ R232, R115, R215, -R218 ;  /* 0x000000d773e87223 */ /* 0x000fe200000108da */
[----:B--2---:R-:W2:Y:S01]  /*4bd0*/  SHFL.IDX PT, R228, R87, RZ, 0x1f ;  /* 0x00001fff57e47589 */ /* 0x004ea200000e0000 */
[----:B------:R-:W-:Y:S01]  /*4be0*/  ULEA UR31, UR19, 0xfffffc00, 0xa ;  /* 0xfffffc00131f7891 */ /* 0x000fe2000f8e50ff */
[C---:B------:R-:W-:Y:S01]  /*4bf0*/  FFMA.FTZ R218, R38.reuse, R91, R219 ;  /* 0x0000005b26da7223 */ /* 0x040fe200000100db */
[----:B------:R-:W-:Y:S01]  /*4c00*/  FFMA.FTZ R217, R38, R217, R232 ;  /* 0x000000d926d97223 */ /* 0x000fe200000100e8 */
[----:B------:R5:W4:Y:S01]  /*4c10*/  SHFL.IDX PT, R230, R2, RZ, 0x1f ;  /* 0x00001fff02e67589 */ /* 0x000b2200000e0000 */
[----:B------:R-:W-:Y:S01]  /*4c20*/  USHF.R.S32.HI UR42, URZ, 0x1f, UR31 ;  /* 0x0000001fff2a7899 */ /* 0x000fe2000801141f */
[----:B------:R-:W-:Y:S01]  /*4c30*/  FMUL.FTZ R232, R112, R218 ;  /* 0x000000da70e87220 */ /* 0x000fe20000410000 */
[C---:B------:R-:W-:Y:S01]  /*4c40*/  IADD3 R246, PT, PT, R129.reuse, 0x200, RZ ;  /* 0x0000020081f67810 */ /* 0x040fe20007ffe0ff */
[----:B------:R-:W4:Y:S01]  /*4c50*/  SHFL.DOWN PT, R229, R3, 0x1, 0x1f ;  /* 0x08201f0003e57f89 */ /* 0x000f2200000e0000 */
[----:B------:R-:W-:Y:S01]  /*4c60*/  IADD3 R236, PT, PT, R129, 0x360, RZ ;  /* 0x0000036081ec7810 */ /* 0x000fe20007ffe0ff */
[----:B------:R-:W-:Y:S01]  /*4c70*/  FFMA.FTZ R232, R113, R217, -R232 ;  /* 0x000000d971e87223 */ /* 0x000fe200000108e8 */
[----:B------:R-:W-:Y:S01]  /*4c80*/  VOTEU.ALL UP0, P2 ;  /* 0x0000000000ff7886 */ /* 0x000fe20001000000 */
[----:B------:R4:W4:Y:S01]  /*4c90*/  SHFL.IDX PT, R91, R86, RZ, 0x1f ;  /* 0x00001fff565b7589 */ /* 0x00092200000e0000 */
[----:B-----5:R-:W-:Y:S01]  /*4ca0*/  P2R R2, PR, RZ, 0x4 ;  /* 0x00000004ff027803 */ /* 0x020fe20000000000 */
[----:B------:R-:W-:Y:S01]  /*4cb0*/  FFMA.FTZ R219, R39, R90, R232 ;  /* 0x0000005a27db7223 */ /* 0x000fe200000100e8 */
[----:B------:R-:W-:Y:S01]  /*4cc0*/  IADD3 R238, PT, PT, R129, 0x380, RZ ;  /* 0x0000038081ee7810 */ /* 0x000fe20007ffe0ff */
[----:B------:R-:W5:Y:S01]  /*4cd0*/  SHFL.DOWN PT, R239, R227, 0x1, 0x1f ;  /* 0x08201f00e3ef7f89 */ /* 0x000f6200000e0000 */
[C---:B0-----:R-:W-:Y:S01]  /*4ce0*/  FMUL.FTZ R2, R231.reuse, R84 ;  /* 0x00000054e7027220 */ /* 0x041fe20000410000 */
[C---:B------:R-:W-:Y:S01]  /*4cf0*/  FMUL.FTZ R235, R231.reuse, R85 ;  /* 0x00000055e7eb7220 */ /* 0x040fe20000410000 */
[C---:B------:R-:W-:Y:S01]  /*4d00*/  FMUL.FTZ R237, R231.reuse, R87 ;  /* 0x00000057e7ed7220 */ /* 0x040fe20000410000 */
[----:B------:R-:W0:Y:S01]  /*4d10*/  SHFL.DOWN PT, R234, R93, 0x1, 0x1f ;  /* 0x08201f005dea7f89 */ /* 0x000e2200000e0000 */
[----:B------:R-:W-:Y:S01]  /*4d20*/  FMUL.FTZ R231, R231, R86 ;  /* 0x00000056e7e77220 */ /* 0x000fe20000410000 */
[----:B------:R-:W-:Y:S01]  /*4d30*/  @!UP0 ULEA UR47, UR8, UR30, 0x4 ;  /* 0x0000001e082f8291 */ /* 0x000fe2000f8e20ff */
[C---:B------:R-:W-:Y:S01]  /*4d40*/  IADD3 R240, PT, PT, R129.reuse, 0x3a0, RZ ;  /* 0x000003a081f07810 */ /* 0x040fe20007ffe0ff */
[----:B-1-3--:R-:W1:Y:S01]  /*4d50*/  SHFL.IDX PT, R3, R227, RZ, 0x1f ;  /* 0x00001fffe3037589 */ /* 0x00ae6200000e0000 */
[----:B--2---:R-:W-:Y:S01]  /*4d60*/  @P1 FMUL.FTZ R90, R92, R228 ;  /* 0x000000e45c5a1220 */ /* 0x004fe20000410000 */
[----:B------:R-:W-:Y:S01]  /*4d70*/  IADD3 R242, PT, PT, R129, 0x3c0, RZ ;  /* 0x000003c081f27810 */ /* 0x000fe20007ffe0ff */
[----:B------:R-:W-:Y:S01]  /*4d80*/  BSSY.RECONVERGENT B0, `(.L_x_14937) ;  /* 0x00002a2000007945 */ /* 0x000fe20003800200 */
[----:B------:R2:W3:Y:S01]  /*4d90*/  SHFL.IDX PT, R233, R93, RZ, 0x1f ;  /* 0x00001fff5de97589 */ /* 0x0004e200000e0000 */
[----:B----4-:R-:W-:Y:S01]  /*4da0*/  FFMA.FTZ R85, R230, R85, R2 ;  /* 0x00000055e6557223 */ /* 0x010fe20000010002 */
[----:B------:R-:W-:Y:S01]  /*4db0*/  FMUL.FTZ R2, R112, R217 ;  /* 0x000000d970027220 */ /* 0x000fe20000410000 */
[C---:B------:R-:W-:Y:S01]  /*4dc0*/  FFMA.FTZ R86, R230.reuse, R86, -R237 ;  /* 0x00000056e6567223 */ /* 0x040fe200000108ed */
[C---:B------:R-:W-:Y:S01]  /*4dd0*/  FFMA.FTZ R84, R230.reuse, R84, -R235 ;  /* 0x00000054e6547223 */ /* 0x040fe200000108eb */
[----:B------:R-:W-:Y:S01]  /*4de0*/  FFMA.FTZ R230, R230, R87, R231 ;  /* 0x00000057e6e67223 */ /* 0x000fe200000100e7 */
[----:B------:R-:W-:Y:S01]  /*4df0*/  FFMA.FTZ R2, R113, R218, R2 ;  /* 0x000000da71027223 */ /* 0x000fe20000010002 */
[----:B------:R-:W-:Y:S01]  /*4e00*/  MOV R231, UR40 ;  /* 0x0000002800e77c02 */ /* 0x000fe20008000f00 */
[C---:B--2---:R-:W-:Y:S01]  /*4e10*/  @P1 FMUL.FTZ R93, R229.reuse, R228 ;  /* 0x000000e4e55d1220 */ /* 0x044fe20000410000 */
[-C--:B------:R-:W-:Y:S01]  /*4e20*/  @P1 FFMA.FTZ R90, R229, R91.reuse, R90 ;  /* 0x0000005be55a1223 */ /* 0x080fe2000001005a */
[----:B------:R-:W-:Y:S01]  /*4e30*/  FFMA.FTZ R220, R39, R220, R2 ;  /* 0x000000dc27dc7223 */ /* 0x000fe20000010002 */
[----:B------:R-:W-:Y:S01]  /*4e40*/  LOP3.LUT R2, R129, UR31, RZ, 0xfc, !PT ;  /* 0x0000001f81027c12 */ /* 0x000fe2000f8efcff */
[----:B------:R-:W-:Y:S01]  /*4e50*/  @P1 FFMA.FTZ R93, R92, R91, -R93 ;  /* 0x0000005b5c5d1223 */ /* 0x000fe2000001085d */
[----:B-----5:R-:W-:Y:S01]  /*4e60*/  @P1 FADD.FTZ R228, R239, R90 ;  /* 0x0000005aefe41221 */ /* 0x020fe20000010000 */
[----:B------:R-:W-:Y:S01]  /*4e70*/  MOV R229, UR39 ;  /* 0x0000002700e57c02 */ /* 0x000fe20008000f00 */
[----:B------:R-:W-:Y:S01]  /*4e80*/  UIADD3 UR31, UPT, UPT, UR30, 0x2100, URZ ;  /* 0x000021001e1f7890 */ /* 0x000fe2000fffe0ff */
[----:B0-----:R-:W-:Y:S01]  /*4e90*/  @P1 FADD.FTZ R91, R234, R93 ;  /* 0x0000005dea5b1221 */ /* 0x001fe20000010000 */
[----:B------:R-:W-:Y:S01]  /*4ea0*/  MOV R93, UR38 ;  /* 0x00000026005d7c02 */ /* 0x000fe20008000f00 */
[-C--:B------:R-:W-:Y:S01]  /*4eb0*/  FMUL.FTZ R90, R228, R89.reuse ;  /* 0x00000059e45a7220 */ /* 0x080fe20000410000 */
[----:B------:R-:W-:Y:S01]  /*4ec0*/  IADD3 R244, PT, PT, R129, 0x3e0, RZ ;  /* 0x000003e081f47810 */ /* 0x000fe20007ffe0ff */
[----:B-1----:R-:W-:Y:S01]  /*4ed0*/  FADD.FTZ R87, R3, R230 ;  /* 0x000000e603577221 */ /* 0x002fe20000010000 */
[----:B------:R-:W-:Y:S01]  /*4ee0*/  MOV R3, UR42 ;  /* 0x0000002a00037c02 */ /* 0x000fe20008000f00 */
[C---:B------:R-:W-:Y:S01]  /*4ef0*/  FMUL.FTZ R227, R91.reuse, R89 ;  /* 0x000000595be37220 */ /* 0x040fe20000410000 */
[----:B------:R-:W-:Y:S01]  /*4f00*/  FFMA.FTZ R89, R91, R88, R90 ;  /* 0x000000585b597223 */ /* 0x000fe2000001005a */
[----:B---3--:R-:W-:Y:S01]  /*4f10*/  FADD.FTZ R86, R233, R86 ;  /* 0x00000056e9567221 */ /* 0x008fe20000010000 */
[----:B------:R-:W-:Y:S01]  /*4f20*/  LEA.HI R236, R236, R129, RZ, 0x1b ;  /* 0x00000081ecec7211 */ /* 0x000fe200078fd8ff */
[----:B------:R-:W-:-:S04]  /*4f30*/  IMAD.WIDE.U32 R90, R93, UR8, R2 ;  /* 0x000000085d5a7c25 */ /* 0x000fc8000f8e0002 */
[----:B------:R-:W-:Y:S01]  /*4f40*/  FFMA.FTZ R88, R228, R88, -R227 ;  /* 0x00000058e4587223 */ /* 0x000fe200000108e3 */
[----:B------:R-:W-:Y:S01]  /*4f50*/  FADD.FTZ R232, R226, R89 ;  /* 0x00000059e2e87221 */ /* 0x000fe20000010000 */
[----:B------:R0:W-:Y:S01]  /*4f60*/  @!P2 STS.128 [UR47+0x5750], R84 ;  /* 0x00575054ff00a988 */ /* 0x0001e20008000c2f */
[----:B------:R-:W-:Y:S01]  /*4f70*/  IMAD.WIDE.U32 R92, R231, UR8, R2 ;  /* 0x00000008e75c7c25 */ /* 0x000fe2000f8e0002 */
[----:B------:R-:W-:-:S03]  /*4f80*/  MOV R3, UR41 ;  /* 0x0000002900037c02 */ /* 0x000fc60008000f00 */
[----:B------:R-:W-:Y:S01]  /*4f90*/  FADD.FTZ R225, R225, R88 ;  /* 0x00000058e1e17221 */ /* 0x000fe20000010000 */
[----:B------:R-:W-:Y:S01]  /*4fa0*/  FMUL.FTZ R89, R39, R148 ;  /* 0x0000009427597220 */ /* 0x000fe20000410000 */
[----:B------:R-:W-:Y:S01]  /*4fb0*/  LEA.HI R238, R238, R129, RZ, 0x1b ;  /* 0x00000081eeee7211 */ /* 0x000fe200078fd8ff */
[----:B------:R-:W-:Y:S02]  /*4fc0*/  IMAD R3, R3, UR8, R93 ;  /* 0x0000000803037c24 */ /* 0x000fe4000f8e025d */
[C---:B------:R-:W-:Y:S01]  /*4fd0*/  FMUL.FTZ R88, R112.reuse, R225 ;  /* 0x000000e170587220 */ /* 0x040fe20000410000 */
[-C--:B------:R-:W-:Y:S01]  /*4fe0*/  FMUL.FTZ R112, R112, R232.reuse ;  /* 0x000000e870707220 */ /* 0x080fe20000410000 */
[----:B------:R-:W-:Y:S01]  /*4ff0*/  FMUL.FTZ R93, R38, R147 ;  /* 0x00000093265d7220 */ /* 0x000fe20000410000 */
[----:B------:R-:W-:Y:S01]  /*5000*/  LEA.HI R240, R240, R129, RZ, 0x1b ;  /* 0x00000081f0f07211 */ /* 0x000fe200078fd8ff */
[CC--:B------:R-:W-:Y:S01]  /*5010*/  FFMA.FTZ R226, R113.reuse, R232.reuse, R88 ;  /* 0x000000e871e27223 */ /* 0x0c0fe20000010058 */
[----:B------:R-:W-:Y:S01]  /*5020*/  FFMA.FTZ R113, R113, R225, -R112 ;  /* 0x000000e171717223 */ /* 0x000fe20000010870 */
[----:B0-----:R-:W-:Y:S01]  /*5030*/  IMAD R85, R229, UR8, R91 ;  /* 0x00000008e5557c24 */ /* 0x001fe2000f8e025b */
[----:B------:R-:W-:Y:S01]  /*5040*/  LEA R84, P1, R90, UR10, 0x2 ;  /* 0x0000000a5a547c11 */ /* 0x000fe2000f8210ff */
[----:B------:R-:W-:Y:S01]  /*5050*/  FMUL.FTZ R112, R232, UR46 ;  /* 0x0000002ee8707c20 */ /* 0x000fe20008410000 */
[----:B------:R-:W-:Y:S01]  /*5060*/  LEA R86, P2, R92, UR17, 0x2 ;  /* 0x000000115c567c11 */ /* 0x000fe2000f8410ff */
[----:B------:R-:W-:Y:S01]  /*5070*/  FFMA.FTZ R88, -R82, R89, R219 ;  /* 0x0000005952587223 */ /* 0x000fe200000101db */
[----:B------:R-:W-:Y:S01]  /*5080*/  LEA.HI.X R85, R90, UR15, R85, 0x2, P1 ;  /* 0x0000000f5a557c11 */ /* 0x000fe200088f1455 */
[----:B------:R-:W-:Y:S01]  /*5090*/  FFMA.FTZ R112, R225, UR45, -R112 ;  /* 0x0000002de1707c23 */ /* 0x000fe20008010870 */
[----:B------:R-:W-:Y:S01]  /*50a0*/  LEA.HI.X R87, R92, UR18, R3, 0x2, P2 ;  /* 0x000000125c577c11 */ /* 0x000fe200090f1403 */
[C---:B------:R-:W-:Y:S01]  /*50b0*/  FMUL.FTZ R3, R83.reuse, R225 ;  /* 0x000000e153037220 */ /* 0x040fe20000410000 */
[----:B------:R-:W-:Y:S01]  /*50c0*/  MOV R90, UR30 ;  /* 0x0000001e005a7c02 */ /* 0x000fe20008000f00 */
[----:B------:R-:W-:Y:S01]  /*50d0*/  FFMA.FTZ R83, R83, -R89, R220 ;  /* 0x8000005953537223 */ /* 0x000fe200000100dc */
[----:B------:R-:W-:Y:S01]  /*50e0*/  FMUL.FTZ R89, R225, UR46 ;  /* 0x0000002ee1597c20 */ /* 0x000fe20008410000 */
[----:B------:R-:W-:Y:S01]  /*50f0*/  FFMA.FTZ R82, R82, R232, R3 ;  /* 0x000000e852527223 */ /* 0x000fe20000010003 */
[----:B------:R-:W-:Y:S01]  /*5100*/  FADD.FTZ R227, R223, R226 ;  /* 0x000000e2dfe37221 */ /* 0x000fe20000010000 */
[----:B------:R-:W-:-:S02]  /*5110*/  IMAD R3, R129, 0x84, R90 ;  /* 0x0000008481037824 */ /* 0x000fc400078e025a */
[----:B------:R-:W-:Y:S01]  /*5120*/  FMUL.FTZ R90, R148, R225 ;  /* 0x000000e1945a7220 */ /* 0x000fe20000410000 */
[----:B------:R-:W-:Y:S01]  /*5130*/  FADD.FTZ R225, R224, R113 ;  /* 0x00000071e0e17221 */ /* 0x000fe20000010000 */
[----:B------:R-:W-:Y:S01]  /*5140*/  FMUL.FTZ R92, R148, R232 ;  /* 0x000000e8945c7220 */ /* 0x000fe20000410000 */
[----:B------:R-:W-:Y:S01]  /*5150*/  FFMA.FTZ R89, R232, UR45, R89 ;  /* 0x0000002de8597c23 */ /* 0x000fe20008010059 */
[C---:B------:R-:W-:Y:S01]  /*5160*/  FFMA.FTZ R113, R81.reuse, -R93, R218 ;  /* 0x8000005d51717223 */ /* 0x040fe200000100da */
[C---:B------:R-:W-:Y:S01]  /*5170*/  FMUL.FTZ R224, R114.reuse, R225 ;  /* 0x000000e172e07220 */ /* 0x040fe20000410000 */
[----:B------:R-:W-:Y:S01]  /*5180*/  FMUL.FTZ R114, R114, R227 ;  /* 0x000000e372727220 */ /* 0x000fe20000410000 */
[----:B------:R-:W-:Y:S01]  /*5190*/  FMUL.FTZ R91, R81, R225 ;  /* 0x000000e1515b7220 */ /* 0x000fe20000410000 */
[----:B------:R-:W-:Y:S01]  /*51a0*/  FMUL.FTZ R230, R39, R90 ;  /* 0x0000005a27e67220 */ /* 0x000fe20000410000 */
[C---:B------:R-:W-:Y:S01]  /*51b0*/  FFMA.FTZ R226, R115.reuse, R227, R224 ;  /* 0x000000e373e27223 */ /* 0x040fe200000100e0 */
[----:B------:R-:W-:Y:S01]  /*51c0*/  FFMA.FTZ R115, R115, R225, -R114 ;  /* 0x000000e173737223 */ /* 0x000fe20000010872 */
[----:B------:R-:W-:Y:S01]  /*51d0*/  FMUL.FTZ R224, R227, UR46 ;  /* 0x0000002ee3e07c20 */ /* 0x000fe20008410000 */
[----:B------:R-:W-:Y:S01]  /*51e0*/  FFMA.FTZ R114, -R80, R93, R217 ;  /* 0x0000005d50727223 */ /* 0x000fe200000101d9 */
[----:B------:R-:W-:Y:S01]  /*51f0*/  FADD.FTZ R232, R221, R226 ;  /* 0x000000e2dde87221 */ /* 0x000fe20000010000 */
[----:B------:R-:W-:Y:S01]  /*5200*/  FADD.FTZ R234, R222, R115 ;  /* 0x00000073deea7221 */ /* 0x000fe20000010000 */
[----:B------:R-:W-:Y:S01]  /*5210*/  FFMA.FTZ R81, R80, R227, R91 ;  /* 0x000000e350517223 */ /* 0x000fe2000001005b */
[C---:B------:R-:W-:Y:S01]  /*5220*/  FMUL.FTZ R80, R225.reuse, UR46 ;  /* 0x0000002ee1507c20 */ /* 0x040fe20008410000 */
[----:B------:R-:W-:Y:S01]  /*5230*/  FFMA.FTZ R224, R225, UR45, -R224 ;  /* 0x0000002de1e07c23 */ /* 0x000fe200080108e0 */
[----:B------:R-:W-:Y:S01]  /*5240*/  FMUL.FTZ R225, R147, R225 ;  /* 0x000000e193e17220 */ /* 0x000fe20000410000 */
[C---:B------:R-:W-:Y:S01]  /*5250*/  FMUL.FTZ R91, R168.reuse, R234 ;  /* 0x000000eaa85b7220 */ /* 0x040fe20000410000 */
[----:B------:R-:W-:Y:S01]  /*5260*/  FMUL.FTZ R93, R168, R232 ;  /* 0x000000e8a85d7220 */ /* 0x000fe20000410000 */
[----:B------:R0:W-:Y:S01]  /*5270*/  STS [R3+0x217c], R230 ;  /* 0x00217ce603007388 */ /* 0x0001e20000000800 */
[----:B------:R-:W-:Y:S01]  /*5280*/  FMUL.FTZ R222, R37, R150 ;  /* 0x0000009625de7220 */ /* 0x000fe20000410000 */
[----:B------:R-:W-:Y:S01]  /*5290*/  FMUL.FTZ R228, R39, R92 ;  /* 0x0000005c27e47220 */ /* 0x000fe20000410000 */
[----:B------:R-:W-:Y:S01]  /*52a0*/  FFMA.FTZ R91, R170, R232, R91 ;  /* 0x000000e8aa5b7223 */ /* 0x000fe2000001005b */
[----:B------:R-:W-:Y:S01]  /*52b0*/  FMUL.FTZ R231, R232, UR46 ;  /* 0x0000002ee8e77c20 */ /* 0x000fe20008410000 */
[-C--:B------:R-:W-:Y:S01]  /*52c0*/  FFMA.FTZ R170, R170, R234.reuse, -R93 ;  /* 0x000000eaaaaa7223 */ /* 0x080fe2000001085d */
[----:B------:R-:W-:Y:S01]  /*52d0*/  FMUL.FTZ R223, R147, R227 ;  /* 0x000000e393df7220 */ /* 0x000fe20000410000 */
[----:B------:R-:W-:Y:S01]  /*52e0*/  FFMA.FTZ R221, R227, UR45, R80 ;  /* 0x0000002de3dd7c23 */ /* 0x000fe20008010050 */
[C---:B------:R-:W-:Y:S01]  /*52f0*/  FMUL.FTZ R93, R79.reuse, R234 ;  /* 0x000000ea4f5d7220 */ /* 0x040fe20000410000 */
[----:B------:R-:W-:Y:S01]  /*5300*/  FFMA.FTZ R226, R79, -R222, R216 ;  /* 0x800000de4fe27223 */ /* 0x000fe200000100d8 */
[----:B0-----:R-:W-:Y:S01]  /*5310*/  FMUL.FTZ R230, R38, R225 ;  /* 0x000000e126e67220 */ /* 0x001fe20000410000 */
[C---:B------:R-:W-:Y:S01]  /*5320*/  FMUL.FTZ R79, R234.reuse, UR46 ;  /* 0x0000002eea4f7c20 */ /* 0x040fe20008410000 */
[----:B------:R-:W-:Y:S01]  /*5330*/  FFMA.FTZ R231, R234, UR45, -R231 ;  /* 0x0000002deae77c23 */ /* 0x000fe200080108e7 */
[----:B------:R-:W-:Y:S01]  /*5340*/  FMUL.FTZ R227, R150, R234 ;  /* 0x000000ea96e37220 */ /* 0x000fe20000410000 */
[----:B------:R0:W-:Y:S01]  /*5350*/  STS [R3+0x2178], R228 ;  /* 0x002178e403007388 */ /* 0x0001e20000000800 */
[----:B------:R-:W-:Y:S01]  /*5360*/  FADD.FTZ R234, R97, R170 ;  /* 0x000000aa61ea7221 */ /* 0x000fe20000010000 */
[----:B------:R-:W-:Y:S01]  /*5370*/  FFMA.FTZ R97, R232, UR45, R79 ;  /* 0x0000002de8617c23 */ /* 0x000fe2000801004f */
[----:B------:R-:W-:Y:S01]  /*5380*/  FMUL.FTZ R80, R36, R149 ;  /* 0x0000009524507220 */ /* 0x000fe20000410000 */
[----:B------:R1:W-:Y:S01]  /*5390*/  STS [R3+0x2174], R230 ;  /* 0x002174e603007388 */ /* 0x0003e20000000800 */
[----:B------:R-:W-:Y:S01]  /*53a0*/  FMUL.FTZ R79, R171, R234 ;  /* 0x000000eaab4f7220 */ /* 0x000fe20000410000 */
[C---:B------:R-:W-:Y:S01]  /*53b0*/  FFMA.FTZ R222, -R78.reuse, R222, R215 ;  /* 0x000000de4ede7223 */ /* 0x040fe200000101d7 */
[----:B------:R-:W-:Y:S01]  /*53c0*/  FFMA.FTZ R233, R77, -R80, R98 ;  /* 0x800000504de97223 */ /* 0x000fe20000010062 */
[-C--:B------:R-:W-:Y:S01]  /*53d0*/  FFMA.FTZ R78, R78, R232.reuse, R93 ;  /* 0x000000e84e4e7223 */ /* 0x080fe2000001005d */
[----:B------:R-:W-:Y:S01]  /*53e0*/  FMUL.FTZ R229, R150, R232 ;  /* 0x000000e896e57220 */ /* 0x000fe20000410000 */
[----:B0-----:R-:W-:Y:S01]  /*53f0*/  FMUL.FTZ R228, R38, R223 ;  /* 0x000000df26e47220 */ /* 0x001fe20000410000 */
[----:B------:R-:W-:Y:S01]  /*5400*/  FMUL.FTZ R231, R226, R231 ;  /* 0x000000e7e2e77220 */ /* 0x000fe20000410000 */
[----:B------:R-:W-:Y:S01]  /*5410*/  LEA.HI R242, R242, R129, RZ, 0x1b ;  /* 0x00000081f2f27211 */ /* 0x000fe200078fd8ff */
[----:B------:R-:W-:Y:S01]  /*5420*/  FMUL.FTZ R168, R37, R229 ;  /* 0x000000e525a87220 */ /* 0x000fe20000410000 */
[----:B-1----:R-:W-:Y:S01]  /*5430*/  FADD.FTZ R230, R96, R91 ;  /* 0x0000005b60e67221 */ /* 0x002fe20000010000 */
[----:B------:R0:W-:Y:S01]  /*5440*/  STS [R3+0x2170], R228 ;  /* 0x002170e403007388 */ /* 0x0001e20000000800 */
[----:B------:R-:W-:Y:S01]  /*5450*/  FMUL.FTZ R91, R77, R234 ;  /* 0x000000ea4d5b7220 */ /* 0x000fe20000410000 */
[----:B------:R-:W-:Y:S01]  /*5460*/  LEA.HI R244, R244, R129, RZ, 0x1b ;  /* 0x00000081f4f47211 */ /* 0x000fe200078fd8ff */
[-C--:B------:R-:W-:Y:S01]  /*5470*/  FMUL.FTZ R171, R171, R230.reuse ;  /* 0x000000e6abab7220 */ /* 0x080fe20000410000 */
[-C--:B------:R-:W-:Y:S01]  /*5480*/  FFMA.FTZ R79, R172, R230.reuse, R79 ;  /* 0x000000e6ac4f7223 */ /* 0x080fe2000001004f */
[-C--:B------:R-:W-:Y:S01]  /*5490*/  FFMA.FTZ R77, R76, R230.reuse, R91 ;  /* 0x000000e64c4d7223 */ /* 0x080fe2000001005b */
[----:B------:R-:W-:Y:S01]  /*54a0*/  FMUL.FTZ R170, R149, R230 ;  /* 0x000000e695aa7220 */ /* 0x000fe20000410000 */
[----:B------:R-:W-:Y:S01]  /*54b0*/  FFMA.FTZ R172, R172, R234, -R171 ;  /* 0x000000eaacac7223 */ /* 0x000fe200000108ab */
[----:B------:R-:W-:Y:S01]  /*54c0*/  FFMA.FTZ R171, -R76, R80, R99 ;  /* 0x000000504cab7223 */ /* 0x000fe20000010163 */
[----:B------:R-:W-:Y:S01]  /*54d0*/  FMUL.FTZ R76, R234, UR46 ;  /* 0x0000002eea4c7c20 */ /* 0x000fe20008410000 */
[----:B0-----:R-:W-:Y:S01]  /*54e0*/  FMUL.FTZ R228, R37, R227 ;  /* 0x000000e325e47220 */ /* 0x001fe20000410000 */
[----:B------:R-:W-:Y:S01]  /*54f0*/  FADD.FTZ R232, R94, R79 ;  /* 0x0000004f5ee87221 */ /* 0x000fe20000010000 */
[----:B------:R-:W-:Y:S01]  /*5500*/  FMUL.FTZ R80, R149, R234 ;  /* 0x000000ea95507220 */ /* 0x000fe20000410000 */
[----:B------:R-:W-:Y:S01]  /*5510*/  FFMA.FTZ R94, R230, UR45, R76 ;  /* 0x0000002de65e7c23 */ /* 0x000fe2000801004c */
[----:B------:R-:W-:Y:S01]  /*5520*/  FMUL.FTZ R91, R43, R152 ;  /* 0x000000982b5b7220 */ /* 0x000fe20000410000 */
[----:B------:R0:W-:Y:S01]  /*5530*/  STS [R3+0x216c], R228 ;  /* 0x00216ce403007388 */ /* 0x0001e20000000800 */
[----:B------:R-:W-:Y:S01]  /*5540*/  FMUL.FTZ R93, R232, UR46 ;  /* 0x0000002ee85d7c20 */ /* 0x000fe20008410000 */
[----:B------:R-:W-:Y:S01]  /*5550*/  FMUL.FTZ R96, R230, UR46 ;  /* 0x0000002ee6607c20 */ /* 0x000fe20008410000 */
[----:B------:R-:W-:Y:S01]  /*5560*/  FMUL.FTZ R98, R133, -R98 ;  /* 0x8000006285627220 */ /* 0x000fe20000410000 */
[----:B------:R1:W-:Y:S01]  /*5570*/  STS [R3+0x2168], R168 ;  /* 0x002168a803007388 */ /* 0x0003e20000000800 */
[----:B------:R-:W-:Y:S01]  /*5580*/  FMUL.FTZ R216, R132, -R216 ;  /* 0x800000d884d87220 */ /* 0x000fe20000410000 */
[----:B------:R-:W-:Y:S01]  /*5590*/  FFMA.FTZ R96, R234, UR45, -R96 ;  /* 0x0000002dea607c23 */ /* 0x000fe20008010860 */
[----:B------:R-:W-:Y:S01]  /*55a0*/  FMUL.FTZ R218, R131, -R218 ;  /* 0x800000da83da7220 */ /* 0x000fe20000410000 */
[----:B------:R-:W-:Y:S01]  /*55b0*/  FMUL.FTZ R220, R130, -R220 ;  /* 0x800000dc82dc7220 */ /* 0x000fe20000410000 */
[----:B0-----:R-:W-:Y:S01]  /*55c0*/  FADD.FTZ R228, R95, R172 ;  /* 0x000000ac5fe47221 */ /* 0x001fe20000010000 */
[----:B------:R-:W-:Y:S01]  /*55d0*/  FMUL.FTZ R172, R36, R80 ;  /* 0x0000005024ac7220 */ /* 0x000fe20000410000 */
[-C--:B------:R-:W-:Y:S01]  /*55e0*/  FFMA.FTZ R95, -R74, R91.reuse, R101 ;  /* 0x0000005b4a5f7223 */ /* 0x080fe20000010165 */
[----:B------:R-:W-:Y:S01]  /*55f0*/  FMUL.FTZ R96, R233, R96 ;  /* 0x00000060e9607220 */ /* 0x000fe20000410000 */
[C---:B------:R-:W-:Y:S01]  /*5600*/  FMUL.FTZ R79, R173.reuse, R228 ;  /* 0x000000e4ad4f7220 */ /* 0x040fe20000410000 */
[----:B-1----:R-:W-:Y:S01]  /*5610*/  FMUL.FTZ R168, R36, R170 ;  /* 0x000000aa24a87220 */ /* 0x002fe20000410000 */
[-C--:B------:R-:W-:Y:S01]  /*5620*/  FMUL.FTZ R173, R173, R232.reuse ;  /* 0x000000e8adad7220 */ /* 0x080fe20000410000 */
[----:B------:R0:W-:Y:S01]  /*5630*/  STS [R3+0x2164], R172 ;  /* 0x002164ac03007388 */ /* 0x0001e20000000800 */
[C---:B------:R-:W-:Y:S01]  /*5640*/  FFMA.FTZ R76, R174.reuse, R232, R79 ;  /* 0x000000e8ae4c7223 */ /* 0x040fe2000001004f */
[CC--:B------:R-:W-:Y:S01]  /*5650*/  FMUL.FTZ R79, R75.reuse, R228.reuse ;  /* 0x000000e44b4f7220 */ /* 0x0c0fe20000410000 */
[----:B------:R-:W-:Y:S01]  /*5660*/  FFMA.FTZ R75, R75, -R91, R100 ;  /* 0x8000005b4b4b7223 */ /* 0x000fe20000010064 */
[----:B------:R-:W-:Y:S01]  /*5670*/  FFMA.FTZ R173, R174, R228, -R173 ;  /* 0x000000e4aead7223 */ /* 0x000fe200000108ad */
[----:B------:R1:W-:Y:S01]  /*5680*/  STS [R3+0x2160], R168 ;  /* 0x002160a803007388 */ /* 0x0003e20000000800 */
[-C--:B------:R-:W-:Y:S01]  /*5690*/  FFMA.FTZ R74, R74, R232.reuse, R79 ;  /* 0x000000e84a4a7223 */ /* 0x080fe2000001004f */
[----:B------:R-:W-:Y:S01]  /*56a0*/  FMUL.FTZ R79, R228, UR46 ;  /* 0x0000002ee44f7c20 */ /* 0x000fe20008410000 */
[----:B------:R-:W-:Y:S01]  /*56b0*/  FADD.FTZ R234, R193, R76 ;  /* 0x0000004cc1ea7221 */ /* 0x000fe20000010000 */
[----:B------:R-:W-:Y:S01]  /*56c0*/  FMUL.FTZ R174, R152, R232 ;  /* 0x000000e898ae7220 */ /* 0x000fe20000410000 */
[----:B0-----:R-:W-:Y:S01]  /*56d0*/  FFMA.FTZ R172, R228, UR45, -R93 ;  /* 0x0000002de4ac7c23 */ /* 0x001fe2000801085d */
[----:B------:R-:W-:Y:S01]  /*56e0*/  FMUL.FTZ R228, R152, R228 ;  /* 0x000000e498e47220 */ /* 0x000fe20000410000 */
[----:B------:R-:W-:Y:S01]  /*56f0*/  FADD.FTZ R194, R194, R173 ;  /* 0x000000adc2c27221 */ /* 0x000fe20000010000 */
[----:B------:R-:W-:Y:S01]  /*5700*/  FMUL.FTZ R93, R42, R151 ;  /* 0x000000972a5d7220 */ /* 0x000fe20000410000 */
[C---:B------:R-:W-:Y:S01]  /*5710*/  FMUL.FTZ R76, R75.reuse, R172 ;  /* 0x000000ac4b4c7220 */ /* 0x040fe20000410000 */
[----:B-1----:R-:W-:Y:S01]  /*5720*/  FFMA.FTZ R168, R232, UR45, R79 ;  /* 0x0000002de8a87c23 */ /* 0x002fe2000801004f */
[----:B------:R-:W-:Y:S01]  /*5730*/  FMUL.FTZ R79, R75, R228 ;  /* 0x000000e44b4f7220 */ /* 0x000fe20000410000 */
[C---:B------:R-:W-:Y:S01]  /*5740*/  FMUL.FTZ R91, R175.reuse, R194 ;  /* 0x000000c2af5b7220 */ /* 0x040fe20000410000 */
[----:B------:R-:W-:Y:S01]  /*5750*/  FMUL.FTZ R175, R175, R234 ;  /* 0x000000eaafaf7220 */ /* 0x000fe20000410000 */
[----:B------:R-:W-:Y:S01]  /*5760*/  FFMA.FTZ R76, R95, R168, R76 ;  /* 0x000000a85f4c7223 */ /* 0x000fe2000001004c */
[-C--:B------:R-:W-:Y:S01]  /*5770*/  FMUL.FTZ R168, R75, R174.reuse ;  /* 0x000000ae4ba87220 */ /* 0x080fe20000410000 */
[----:B------:R-:W-:Y:S01]  /*5780*/  FFMA.FTZ R75, R95, R174, R79 ;  /* 0x000000ae5f4b7223 */ /* 0x000fe2000001004f */
[C---:B------:R-:W-:Y:S01]  /*5790*/  FFMA.FTZ R175, R176.reuse, R194, -R175 ;  /* 0x000000c2b0af7223 */ /* 0x040fe200000108af */
[----:B------:R-:W-:Y:S01]  /*57a0*/  FMUL.FTZ R230, R43, R174 ;  /* 0x000000ae2be67220 */ /* 0x000fe20000410000 */
[----:B------:R-:W-:Y:S01]  /*57b0*/  FFMA.FTZ R79, R95, R228, -R168 ;  /* 0x000000e45f4f7223 */ /* 0x000fe200000108a8 */
[----:B------:R-:W-:Y:S01]  /*57c0*/  FFMA.FTZ R168, R176, R234, R91 ;  /* 0x000000eab0a87223 */ /* 0x000fe2000001005b */
[CC--:B------:R-:W-:Y:S01]  /*57d0*/  FFMA.FTZ R91, R73.reuse, -R93.reuse, R102 ;  /* 0x8000005d495b7223 */ /* 0x0c0fe20000010066 */
[-C--:B------:R-:W-:Y:S01]  /*57e0*/  FMUL.FTZ R73, R73, R194.reuse ;  /* 0x000000c249497220 */ /* 0x080fe20000410000 */
[----:B------:R-:W-:Y:S01]  /*57f0*/  FMUL.FTZ R115, R234, UR46 ;  /* 0x0000002eea737c20 */ /* 0x000fe20008410000 */
[----:B------:R-:W-:Y:S01]  /*5800*/  FMUL.FTZ R95, R194, UR46 ;  /* 0x0000002ec25f7c20 */ /* 0x000fe20008410000 */
[C---:B------:R-:W-:Y:S01]  /*5810*/  FMUL.FTZ R176, R151.reuse, R194 ;  /* 0x000000c297b07220 */ /* 0x040fe20000410000 */
[-C--:B------:R-:W-:Y:S01]  /*5820*/  FMUL.FTZ R174, R151, R234.reuse ;  /* 0x000000ea97ae7220 */ /* 0x080fe20000410000 */
[C---:B------:R-:W-:Y:S01]  /*5830*/  FFMA.FTZ R93, -R72.reuse, R93, R103 ;  /* 0x0000005d485d7223 */ /* 0x040fe20000010167 */
[----:B------:R-:W-:Y:S01]  /*5840*/  FFMA.FTZ R73, R72, R234, R73 ;  /* 0x000000ea48497223 */ /* 0x000fe20000010049 */
[----:B------:R-:W-:Y:S01]  /*5850*/  FADD.FTZ R191, R191, R168 ;  /* 0x000000a8bfbf7221 */ /* 0x000fe20000010000 */
[----:B------:R-:W-:Y:S01]  /*5860*/  FFMA.FTZ R172, R194, UR45, -R115 ;  /* 0x0000002dc2ac7c23 */ /* 0x000fe20008010873 */
[----:B------:R-:W-:Y:S01]  /*5870*/  FFMA.FTZ R72, R234, UR45, R95 ;  /* 0x0000002dea487c23 */ /* 0x000fe2000801005f */
[C---:B------:R-:W-:Y:S01]  /*5880*/  FMUL.FTZ R168, R91.reuse, R176 ;  /* 0x000000b05ba87220 */ /* 0x040fe20000410000 */
[C---:B------:R-:W-:Y:S01]  /*5890*/  FMUL.FTZ R95, R91.reuse, R174 ;  /* 0x000000ae5b5f7220 */ /* 0x040fe20000410000 */
[----:B------:R-:W-:Y:S01]  /*58a0*/  FMUL.FTZ R172, R91, R172 ;  /* 0x000000ac5bac7220 */ /* 0x000fe20000410000 */
[----:B------:R-:W-:Y:S01]  /*58b0*/  FMUL.FTZ R232, R43, R228 ;  /* 0x000000e42be87220 */ /* 0x000fe20000410000 */
[C---:B------:R-:W-:Y:S01]  /*58c0*/  FFMA.FTZ R115, R93.reuse, R174, R168 ;  /* 0x000000ae5d737223 */ /* 0x040fe200000100a8 */
[----:B------:R-:W-:Y:S01]  /*58d0*/  FFMA.FTZ R168, R93, R176, -R95 ;  /* 0x000000b05da87223 */ /* 0x000fe2000001085f */
[----:B------:R-:W-:Y:S01]  /*58e0*/  FMUL.FTZ R95, R233, R80 ;  /* 0x00000050e95f7220 */ /* 0x000fe20000410000 */
[----:B------:R-:W-:Y:S01]  /*58f0*/  FADD.FTZ R228, R192, R175 ;  /* 0x000000afc0e47221 */ /* 0x000fe20000010000 */
[----:B------:R-:W-:Y:S01]  /*5900*/  FFMA.FTZ R93, R93, R72, R172 ;  /* 0x000000485d5d7223 */ /* 0x000fe200000100ac */
[-C--:B------:R-:W-:Y:S01]  /*5910*/  FMUL.FTZ R72, R233, R170.reuse ;  /* 0x000000aae9487220 */ /* 0x080fe20000410000 */
[C---:B------:R-:W-:Y:S01]  /*5920*/  FFMA.FTZ R170, R171.reuse, R170, R95 ;  /* 0x000000aaabaa7223 */ /* 0x040fe2000001005f */
[----:B------:R-:W-:Y:S01]  /*5930*/  FFMA.FTZ R91, R171, R94, R96 ;  /* 0x0000005eab5b7223 */ /* 0x000fe20000010060 */
[----:B------:R-:W-:Y:S01]  /*5940*/  FMUL.FTZ R95, R177, R228 ;  /* 0x000000e4b15f7220 */ /* 0x000fe20000410000 */
[----:B------:R-:W-:Y:S01]  /*5950*/  FMUL.FTZ R94, R41, R154 ;  /* 0x0000009a295e7220 */ /* 0x000fe20000410000 */
[----:B------:R-:W-:Y:S01]  /*5960*/  FFMA.FTZ R171, R171, R80, -R72 ;  /* 0x00000050abab7223 */ /* 0x000fe20000010848 */
[C---:B------:R-:W-:Y:S01]  /*5970*/  FMUL.FTZ R80, R71.reuse, R228 ;  /* 0x000000e447507220 */ /* 0x040fe20000410000 */
[-C--:B------:R-:W-:Y:S01]  /*5980*/  FFMA.FTZ R72, R178, R191.reuse, R95 ;  /* 0x000000bfb2487223 */ /* 0x080fe2000001005f */
[-C--:B------:R-:W-:Y:S01]  /*5990*/  FFMA.FTZ R95, R71, -R94.reuse, R196 ;  /* 0x8000005e475f7223 */ /* 0x080fe200000100c4 */
[----:B------:R-:W-:Y:S01]  /*59a0*/  FMUL.FTZ R71, R191, UR46 ;  /* 0x0000002ebf477c20 */ /* 0x000fe20008410000 */
[----:B------:R-:W-:Y:S01]  /*59b0*/  FMUL.FTZ R96, R228, UR46 ;  /* 0x0000002ee4607c20 */ /* 0x000fe20008410000 */
[C---:B------:R-:W-:Y:S01]  /*59c0*/  FFMA.FTZ R94, -R70.reuse, R94, R195 ;  /* 0x0000005e465e7223 */ /* 0x040fe200000101c3 */
[-C--:B------:R-:W-:Y:S01]  /*59d0*/  FFMA.FTZ R70, R70, R191.reuse, R80 ;  /* 0x000000bf46467223 */ /* 0x080fe20000010050 */
[-C--:B------:R-:W-:Y:S01]  /*59e0*/  FMUL.FTZ R177, R177, R191.reuse ;  /* 0x000000bfb1b17220 */ /* 0x080fe20000410000 */
[----:B------:R-:W-:Y:S01]  /*59f0*/  FFMA.FTZ R80, R228, UR45, -R71 ;  /* 0x0000002de4507c23 */ /* 0x000fe20008010847 */
[----:B------:R-:W-:Y:S01]  /*5a00*/  FFMA.FTZ R71, R191, UR45, R96 ;  /* 0x0000002dbf477c23 */ /* 0x000fe20008010060 */
[CC--:B------:R-:W-:Y:S01]  /*5a10*/  FMUL.FTZ R172, R154.reuse, R228.reuse ;  /* 0x000000e49aac7220 */ /* 0x0c0fe20000410000 */
[----:B------:R-:W-:Y:S01]  /*5a20*/  FMUL.FTZ R96, R154, R191 ;  /* 0x000000bf9a607220 */ /* 0x000fe20000410000 */
[----:B------:R-:W-:Y:S01]  /*5a30*/  FFMA.FTZ R177, R178, R228, -R177 ;  /* 0x000000e4b2b17223 */ /* 0x000fe200000108b1 */
[----:B------:R-:W-:Y:S01]  /*5a40*/  FMUL.FTZ R192, R42, R174 ;  /* 0x000000ae2ac07220 */ /* 0x000fe20000410000 */
[C---:B------:R-:W-:Y:S01]  /*5a50*/  FMUL.FTZ R173, R95.reuse, R172 ;  /* 0x000000ac5fad7220 */ /* 0x040fe20000410000 */
[C---:B------:R-:W-:Y:S01]  /*5a60*/  FMUL.FTZ R175, R95.reuse, R96 ;  /* 0x000000605faf7220 */ /* 0x040fe20000410000 */
[----:B------:R-:W-:Y:S01]  /*5a70*/  FMUL.FTZ R95, R95, R80 ;  /* 0x000000505f5f7220 */ /* 0x000fe20000410000 */
[----:B------:R-:W-:Y:S01]  /*5a80*/  FADD.FTZ R190, R190, R177 ;  /* 0x000000b1bebe7221 */ /* 0x000fe20000010000 */
[----:B------:R0:W-:Y:S01]  /*5a90*/  STS [R3+0x2150], R192 ;  /* 0x002150c003007388 */ /* 0x0001e20000000800 */
[----:B------:R-:W-:Y:S01]  /*5aa0*/  FMUL.FTZ R194, R42, R176 ;  /* 0x000000b02ac27220 */ /* 0x000fe20000410000 */
[C---:B------:R-:W-:Y:S01]  /*5ab0*/  FFMA.FTZ R80, R94.reuse, R71, R95 ;  /* 0x000000475e507223 */ /* 0x040fe2000001005f */
[----:B------:R-:W-:Y:S01]  /*5ac0*/  FMUL.FTZ R71, R179, R190 ;  /* 0x000000beb3477220 */ /* 0x000fe20000410000 */
[C---:B------:R-:W-:Y:S01]  /*5ad0*/  FMUL.FTZ R178, R41.reuse, R172 ;  /* 0x000000ac29b27220 */ /* 0x040fe20000410000 */
[-C--:B------:R-:W-:Y:S01]  /*5ae0*/  FMUL.FTZ R176, R41, R96.reuse ;  /* 0x0000006029b07220 */ /* 0x080fe20000410000 */
[C---:B------:R-:W-:Y:S01]  /*5af0*/  FFMA.FTZ R173, R94.reuse, R96, R173 ;  /* 0x000000605ead7223 */ /* 0x040fe200000100ad */
[----:B------:R-:W-:Y:S01]  /*5b00*/  FFMA.FTZ R172, R94, R172, -R175 ;  /* 0x000000ac5eac7223 */ /* 0x000fe200000108af */
[----:B------:R-:W-:Y:S01]  /*5b10*/  FMUL.FTZ R95, R40, R153 ;  /* 0x00000099285f7220 */ /* 0x000fe20000410000 */
[----:B------:R-:W-:Y:S01]  /*5b20*/  FMUL.FTZ R177, R153, R190 ;  /* 0x000000be99b17220 */ /* 0x000fe20000410000 */
[----:B0-----:R-:W-:Y:S01]  /*5b30*/  FADD.FTZ R192, R189, R72 ;  /* 0x00000048bdc07221 */ /* 0x001fe20000010000 */
[----:B------:R-:W-:Y:S01]  /*5b40*/  FFMA.FTZ R72, R222, R97, R231 ;  /* 0x00000061de487223 */ /* 0x000fe200000100e7 */
[----:B------:R0:W-:Y:S01]  /*5b50*/  STS [R3+0x2148], R176 ;  /* 0x002148b003007388 */ /* 0x0001e20000000800 */
[CC--:B------:R-:W-:Y:S01]  /*5b60*/  FFMA.FTZ R97, R69.reuse, -R95.reuse, R198 ;  /* 0x8000005f45617223 */ /* 0x0c0fe200000100c6 */
[----:B------:R-:W-:Y:S01]  /*5b70*/  FFMA.FTZ R94, R180, R192, R71 ;  /* 0x000000c0b45e7223 */ /* 0x000fe20000010047 */
[----:B------:R-:W-:Y:S01]  /*5b80*/  FMUL.FTZ R71, R69, R190 ;  /* 0x000000be45477220 */ /* 0x000fe20000410000 */
[-C--:B------:R-:W-:Y:S01]  /*5b90*/  FMUL.FTZ R179, R179, R192.reuse ;  /* 0x000000c0b3b37220 */ /* 0x080fe20000410000 */
[C---:B------:R-:W-:Y:S01]  /*5ba0*/  FFMA.FTZ R96, -R68.reuse, R95, R197 ;  /* 0x0000005f44607223 */ /* 0x040fe200000101c5 */
[----:B------:R-:W-:Y:S01]  /*5bb0*/  FMUL.FTZ R95, R97, R177 ;  /* 0x000000b1615f7220 */ /* 0x000fe20000410000 */
[-C--:B------:R-:W-:Y:S01]  /*5bc0*/  FFMA.FTZ R69, R68, R192.reuse, R71 ;  /* 0x000000c044457223 */ /* 0x080fe20000010047 */
[----:B------:R-:W-:Y:S01]  /*5bd0*/  FMUL.FTZ R68, R190, UR46 ;  /* 0x0000002ebe447c20 */ /* 0x000fe20008410000 */
[----:B------:R-:W-:Y:S01]  /*5be0*/  FMUL.FTZ R71, R153, R192 ;  /* 0x000000c099477220 */ /* 0x000fe20000410000 */
[----:B0-----:R-:W-:Y:S01]  /*5bf0*/  FMUL.FTZ R176, R192, UR46 ;  /* 0x0000002ec0b07c20 */ /* 0x001fe20008410000 */
[----:B------:R-:W-:Y:S01]  /*5c00*/  FFMA.FTZ R179, R180, R190, -R179 ;  /* 0x000000beb4b37223 */ /* 0x000fe200000108b3 */
[----:B------:R-:W-:Y:S01]  /*5c10*/  FFMA.FTZ R189, R192, UR45, R68 ;  /* 0x0000002dc0bd7c23 */ /* 0x000fe20008010044 */
[----:B------:R-:W-:Y:S01]  /*5c20*/  FADD.FTZ R187, R187, R94 ;  /* 0x0000005ebbbb7221 */ /* 0x000fe20000010000 */
[----:B------:R-:W-:Y:S01]  /*5c30*/  FFMA.FTZ R176, R190, UR45, -R176 ;  /* 0x0000002dbeb07c23 */ /* 0x000fe200080108b0 */
[CC--:B------:R-:W-:Y:S01]  /*5c40*/  FMUL.FTZ R68, R97.reuse, R71.reuse ;  /* 0x0000004761447220 */ /* 0x0c0fe20000410000 */
[----:B------:R-:W-:Y:S01]  /*5c50*/  FADD.FTZ R191, R188, R179 ;  /* 0x000000b3bcbf7221 */ /* 0x000fe20000010000 */
[----:B------:R0:W-:Y:S01]  /*5c60*/  STS [R3+0x214c], R178 ;  /* 0x00214cb203007388 */ /* 0x0001e20000000800 */
[----:B------:R-:W-:Y:S01]  /*5c70*/  FMUL.FTZ R179, R97, R176 ;  /* 0x000000b061b37220 */ /* 0x000fe20000410000 */
[-C--:B------:R-:W-:Y:S01]  /*5c80*/  FFMA.FTZ R176, R96, R71.reuse, R95 ;  /* 0x0000004760b07223 */ /* 0x080fe2000001005f */
[----:B------:R-:W-:Y:S01]  /*5c90*/  FMUL.FTZ R94, R40, R71 ;  /* 0x00000047285e7220 */ /* 0x000fe20000410000 */
[----:B------:R-:W-:Y:S01]  /*5ca0*/  FMUL.FTZ R71, R181, R187 ;  /* 0x000000bbb5477220 */ /* 0x000fe20000410000 */
[----:B------:R-:W-:Y:S01]  /*5cb0*/  FMUL.FTZ R97, R113, R224 ;  /* 0x000000e071617220 */ /* 0x000fe20000410000 */
[----:B------:R-:W-:Y:S01]  /*5cc0*/  FMUL.FTZ R188, R45, R158 ;  /* 0x0000009e2dbc7220 */ /* 0x000fe20000410000 */
[----:B------:R-:W-:Y:S01]  /*5cd0*/  FMUL.FTZ R174, R226, R227 ;  /* 0x000000e3e2ae7220 */ /* 0x000fe20000410000 */
[----:B------:R-:W-:Y:S01]  /*5ce0*/  FFMA.FTZ R95, R182, R191, -R71 ;  /* 0x000000bfb65f7223 */ /* 0x000fe20000010847 */
[----:B------:R-:W-:Y:S01]  /*5cf0*/  FFMA.FTZ R71, R96, R189, R179 ;  /* 0x000000bd60477223 */ /* 0x000fe200000100b3 */
[-C--:B0-----:R-:W-:Y:S01]  /*5d00*/  FMUL.FTZ R178, R40, R177.reuse ;  /* 0x000000b128b27220 */ /* 0x081fe20000410000 */
[----:B------:R-:W-:Y:S01]  /*5d10*/  FFMA.FTZ R177, R96, R177, -R68 ;  /* 0x000000b160b17223 */ /* 0x000fe20000010844 */
[----:B------:R-:W-:Y:S01]  /*5d20*/  FMUL.FTZ R68, R181, R191 ;  /* 0x000000bfb5447220 */ /* 0x000fe20000410000 */
[----:B------:R-:W-:Y:S01]  /*5d30*/  FADD.FTZ R96, R186, R95 ;  /* 0x0000005fba607221 */ /* 0x000fe20000010000 */
[----:B------:R-:W-:Y:S01]  /*5d40*/  FFMA.FTZ R95, R114, R221, R97 ;  /* 0x000000dd725f7223 */ /* 0x000fe20000010061 */
[----:B------:R-:W-:Y:S01]  /*5d50*/  FMUL.FTZ R179, R113, R225 ;  /* 0x000000e171b37220 */ /* 0x000fe20000410000 */
        /* <DEDUP_REMOVED lines=8> */
[-C--:B------:R-:W-:Y:S01]  /*5de0*/  FMUL.FTZ R183, R183, R185.reuse ;  /* 0x000000b9b7b77220 */ /* 0x080fe20000410000 */
[C---:B------:R-:W-:Y:S01]  /*5df0*/  FFMA.FTZ R97, R184.reuse, R185, R97 ;  /* 0x000000b9b8617223 */ /* 0x040fe20000010061 */
[----:B------:R1:W-:Y:S01]  /*5e00*/  STS [R3+0x2144], R178 ;  /* 0x002144b203007388 */ /* 0x0003e20000000800 */
[----:B------:R-:W-:Y:S01]  /*5e10*/  FFMA.FTZ R189, R63, -R188, R204 ;  /* 0x800000bc3fbd7223 */ /* 0x000fe200000100cc */
[----:B------:R-:W-:Y:S01]  /*5e20*/  FFMA.FTZ R184, R184, R96, -R183 ;  /* 0x00000060b8b87223 */ /* 0x000fe200000108b7 */
[----:B0-----:R-:W-:Y:S01]  /*5e30*/  FMUL.FTZ R94, R47, R156 ;  /* 0x0000009c2f5e7220 */ /* 0x001fe20000410000 */
[----:B------:R-:W-:Y:S01]  /*5e40*/  FADD.FTZ R113, R110, R97 ;  /* 0x000000616e717221 */ /* 0x000fe20000010000 */
[----:B------:R-:W-:Y:S01]  /*5e50*/  FMUL.FTZ R226, R226, R229 ;  /* 0x000000e5e2e27220 */ /* 0x000fe20000410000 */
[----:B------:R-:W-:Y:S01]  /*5e60*/  FADD.FTZ R179, R111, R184 ;  /* 0x000000b86fb37221 */ /* 0x000fe20000010000 */
[-C--:B------:R-:W-:Y:S01]  /*5e70*/  FFMA.FTZ R110, R67, -R94.reuse, R200 ;  /* 0x8000005e436e7223 */ /* 0x080fe200000100c8 */
[----:B------:R-:W-:Y:S01]  /*5e80*/  FFMA.FTZ R97, -R66, R94, R199 ;  /* 0x0000005e42617223 */ /* 0x000fe200000101c7 */
[----:B------:R-:W-:Y:S01]  /*5e90*/  FMUL.FTZ R94, R187, UR46 ;  /* 0x0000002ebb5e7c20 */ /* 0x000fe20008410000 */
[C---:B------:R-:W-:Y:S01]  /*5ea0*/  FMUL.FTZ R67, R0.reuse, R179 ;  /* 0x000000b300437220 */ /* 0x040fe20000410000 */
[----:B------:R-:W-:Y:S01]  /*5eb0*/  FMUL.FTZ R0, R0, R113 ;  /* 0x0000007100007220 */ /* 0x000fe20000410000 */
[----:B-1----:R-:W-:Y:S01]  /*5ec0*/  FMUL.FTZ R178, R156, R191 ;  /* 0x000000bf9cb27220 */ /* 0x002fe20000410000 */
[----:B------:R-:W-:Y:S01]  /*5ed0*/  FFMA.FTZ R111, R191, UR45, -R94 ;  /* 0x0000002dbf6f7c23 */ /* 0x000fe2000801085e */
[----:B------:R-:W-:Y:S01]  /*5ee0*/  FFMA.FTZ R67, R120, R113, R67 ;  /* 0x0000007178437223 */ /* 0x000fe20000010043 */
[----:B------:R-:W-:Y:S01]  /*5ef0*/  FMUL.FTZ R94, R156, R187 ;  /* 0x000000bb9c5e7220 */ /* 0x000fe20000410000 */
[----:B------:R-:W-:Y:S01]  /*5f00*/  FFMA.FTZ R0, R120, R179, -R0 ;  /* 0x000000b378007223 */ /* 0x000fe20000010800 */
[----:B------:R-:W-:Y:S01]  /*5f10*/  FMUL.FTZ R120, R110, R178 ;  /* 0x000000b26e787220 */ /* 0x000fe20000410000 */
[----:B------:R-:W-:Y:S01]  /*5f20*/  FADD.FTZ R108, R108, R67 ;  /* 0x000000436c6c7221 */ /* 0x000fe20000010000 */
[C---:B------:R-:W-:Y:S01]  /*5f30*/  FMUL.FTZ R67, R110.reuse, R94 ;  /* 0x0000005e6e437220 */ /* 0x040fe20000410000 */
[----:B------:R-:W-:Y:S01]  /*5f40*/  FADD.FTZ R0, R109, R0 ;  /* 0x000000006d007221 */ /* 0x000fe20000010000 */
[-C--:B------:R-:W-:Y:S01]  /*5f50*/  FMUL.FTZ R182, R47, R178.reuse ;  /* 0x000000b22fb67220 */ /* 0x080fe20000410000 */
[----:B------:R-:W-:Y:S01]  /*5f60*/  FMUL.FTZ R180, R110, R111 ;  /* 0x0000006f6eb47220 */ /* 0x000fe20000410000 */
[----:B------:R-:W-:Y:S01]  /*5f70*/  FFMA.FTZ R178, R97, R178, -R67 ;  /* 0x000000b261b27223 */ /* 0x000fe20000010843 */
[C---:B------:R-:W-:Y:S01]  /*5f80*/  FMUL.FTZ R67, R121.reuse, R108 ;  /* 0x0000006c79437220 */ /* 0x040fe20000410000 */
[----:B------:R-:W-:Y:S01]  /*5f90*/  FMUL.FTZ R121, R121, R0 ;  /* 0x0000000079797220 */ /* 0x000fe20000410000 */
        /* <DEDUP_REMOVED lines=8> */
[----:B------:R-:W-:Y:S01]  /*6020*/  FMUL.FTZ R68, R191, UR46 ;  /* 0x0000002ebf447c20 */ /* 0x000fe20008410000 */
[----:B------:R-:W-:Y:S01]  /*6030*/  FFMA.FTZ R94, R88, R89, R109 ;  /* 0x00000059585e7223 */ /* 0x000fe2000001006d */
[C---:B------:R-:W-:Y:S01]  /*6040*/  FMUL.FTZ R89, R123.reuse, R107 ;  /* 0x0000006b7b597220 */ /* 0x040fe20000410000 */
[----:B------:R-:W-:Y:S01]  /*6050*/  FMUL.FTZ R106, R123, R67 ;  /* 0x000000437b6a7220 */ /* 0x000fe20000410000 */
[C---:B------:R-:W-:Y:S01]  /*6060*/  FMUL.FTZ R121, R83.reuse, R90 ;  /* 0x0000005a53797220 */ /* 0x040fe20000410000 */
[-C--:B------:R-:W-:Y:S01]  /*6070*/  FMUL.FTZ R83, R83, R92.reuse ;  /* 0x0000005c53537220 */ /* 0x080fe20000410000 */
[----:B------:R-:W-:Y:S01]  /*6080*/  FFMA.FTZ R68, R187, UR45, R68 ;  /* 0x0000002dbb447c23 */ /* 0x000fe20008010044 */
[C---:B------:R-:W-:Y:S01]  /*6090*/  FFMA.FTZ R106, R124.reuse, R107, -R106 ;  /* 0x0000006b7c6a7223 */ /* 0x040fe2000001086a */
[----:B------:R-:W-:Y:S01]  /*60a0*/  FFMA.FTZ R89, R124, R67, R89 ;  /* 0x000000437c597223 */ /* 0x000fe20000010059 */
[C---:B------:R-:W-:Y:S01]  /*60b0*/  FFMA.FTZ R121, R88.reuse, R92, R121 ;  /* 0x0000005c58797223 */ /* 0x040fe20000010079 */
[----:B------:R-:W-:Y:S01]  /*60c0*/  FFMA.FTZ R186, R88, R90, -R83 ;  /* 0x0000005a58ba7223 */ /* 0x000fe20000010853 */
[----:B------:R-:W-:Y:S01]  /*60d0*/  FFMA.FTZ R68, R97, R68, R180 ;  /* 0x0000004461447223 */ /* 0x000fe200000100b4 */
[----:B------:R-:W-:Y:S01]  /*60e0*/  FADD.FTZ R88, R105, R106 ;  /* 0x0000006a69587221 */ /* 0x000fe20000010000 */
[----:B------:R-:W-:Y:S01]  /*60f0*/  FMUL.FTZ R97, R46, R155 ;  /* 0x0000009b2e617220 */ /* 0x000fe20000410000 */
[----:B------:R-:W-:Y:S01]  /*6100*/  FADD.FTZ R104, R104, R89 ;  /* 0x0000005968687221 */ /* 0x000fe20000010000 */
[----:B------:R-:W-:Y:S01]  /*6110*/  FMUL.FTZ R90, R65, R96 ;  /* 0x00000060415a7220 */ /* 0x000fe20000410000 */
[----:B------:R-:W-:Y:S01]  /*6120*/  FMUL.FTZ R83, R125, R88 ;  /* 0x000000587d537220 */ /* 0x000fe20000410000 */
[-C--:B------:R-:W-:Y:S01]  /*6130*/  FFMA.FTZ R89, R65, -R97.reuse, R202 ;  /* 0x8000006141597223 */ /* 0x080fe200000100ca */
[-C--:B------:R-:W-:Y:S01]  /*6140*/  FMUL.FTZ R125, R125, R104.reuse ;  /* 0x000000687d7d7220 */ /* 0x080fe20000410000 */
[C---:B------:R-:W-:Y:S01]  /*6150*/  FFMA.FTZ R97, -R64.reuse, R97, R201 ;  /* 0x0000006140617223 */ /* 0x040fe200000101c9 */
[-C--:B------:R-:W-:Y:S01]  /*6160*/  FFMA.FTZ R65, R64, R185.reuse, R90 ;  /* 0x000000b940417223 */ /* 0x080fe2000001005a */
[C---:B------:R-:W-:Y:S01]  /*6170*/  FMUL.FTZ R105, R185.reuse, UR46 ;  /* 0x0000002eb9697c20 */ /* 0x040fe20008410000 */
[----:B------:R-:W-:Y:S01]  /*6180*/  FMUL.FTZ R64, R96, UR46 ;  /* 0x0000002e60407c20 */ /* 0x000fe20008410000 */
[C---:B------:R-:W-:Y:S01]  /*6190*/  FFMA.FTZ R83, R126.reuse, R104, R83 ;  /* 0x000000687e537223 */ /* 0x040fe20000010053 */
[----:B------:R-:W-:Y:S01]  /*61a0*/  FFMA.FTZ R126, R126, R88, -R125 ;  /* 0x000000587e7e7223 */ /* 0x000fe2000001087d */
[----:B------:R-:W-:Y:S01]  /*61b0*/  FFMA.FTZ R90, R96, UR45, -R105 ;  /* 0x0000002d605a7c23 */ /* 0x000fe20008010869 */
[----:B------:R-:W-:Y:S01]  /*61c0*/  FFMA.FTZ R180, R185, UR45, R64 ;  /* 0x0000002db9b47c23 */ /* 0x000fe20008010040 */
[C---:B------:R-:W-:Y:S01]  /*61d0*/  FMUL.FTZ R96, R155.reuse, R96 ;  /* 0x000000609b607220 */ /* 0x040fe20000410000 */
[----:B------:R-:W-:Y:S01]  /*61e0*/  FMUL.FTZ R64, R155, R185 ;  /* 0x000000b99b407220 */ /* 0x000fe20000410000 */
[----:B------:R-:W-:Y:S01]  /*61f0*/  FADD.FTZ R119, R119, R126 ;  /* 0x0000007e77777221 */ /* 0x000fe20000010000 */
[----:B------:R0:W-:Y:S01]  /*6200*/  STS [R3+0x213c], R182 ;  /* 0x00213cb603007388 */ /* 0x0001e20000000800 */
[----:B------:R-:W-:Y:S01]  /*6210*/  FADD.FTZ R83, R118, R83 ;  /* 0x0000005376537221 */ /* 0x000fe20000010000 */
[C---:B------:R-:W-:Y:S01]  /*6220*/  FMUL.FTZ R118, R89.reuse, R96 ;  /* 0x0000006059767220 */ /* 0x040fe20000410000 */
[-C--:B------:R-:W-:Y:S01]  /*6230*/  FMUL.FTZ R122, R89, R64.reuse ;  /* 0x00000040597a7220 */ /* 0x080fe20000410000 */
[-C--:B------:R-:W-:Y:S01]  /*6240*/  FMUL.FTZ R92, R46, R64.reuse ;  /* 0x000000402e5c7220 */ /* 0x080fe20000410000 */
[----:B------:R-:W-:Y:S01]  /*6250*/  FMUL.FTZ R106, R48, R161 ;  /* 0x000000a1306a7220 */ /* 0x000fe20000410000 */
[----:B------:R-:W-:Y:S01]  /*6260*/  FFMA.FTZ R118, R97, R64, R118 ;  /* 0x0000004061767223 */ /* 0x000fe20000010076 */
[----:B------:R-:W-:Y:S01]  /*6270*/  FMUL.FTZ R64, R127, R83 ;  /* 0x000000537f407220 */ /* 0x000fe20000410000 */
[-C--:B------:R-:W-:Y:S01]  /*6280*/  FMUL.FTZ R112, R46, R96.reuse ;  /* 0x000000602e707220 */ /* 0x080fe20000410000 */
[----:B------:R-:W-:Y:S01]  /*6290*/  FFMA.FTZ R122, R97, R96, -R122 ;  /* 0x00000060617a7223 */ /* 0x000fe2000001087a */
[----:B0-----:R-:W-:Y:S01]  /*62a0*/  FMUL.FTZ R182, R89, R90 ;  /* 0x0000005a59b67220 */ /* 0x001fe20000410000 */
[-C--:B------:R-:W-:Y:S01]  /*62b0*/  FMUL.FTZ R89, R127, R119.reuse ;  /* 0x000000777f597220 */ /* 0x080fe20000410000 */
[C---:B------:R-:W-:Y:S01]  /*62c0*/  FFMA.FTZ R64, R128.reuse, R119, -R64 ;  /* 0x0000007780407223 */ /* 0x040fe20000010840 */
[----:B------:R-:W-:Y:S01]  /*62d0*/  FMUL.FTZ R96, R49, R162 ;  /* 0x000000a231607220 */ /* 0x000fe20000410000 */
[----:B------:R0:W-:Y:S01]  /*62e0*/  STS [R3+0x2138], R110 ;  /* 0x0021386e03007388 */ /* 0x0001e20000000800 */
[----:B------:R-:W-:Y:S01]  /*62f0*/  FFMA.FTZ R89, R128, R83, R89 ;  /* 0x0000005380597223 */ /* 0x000fe20000010059 */
[-C--:B------:R-:W-:Y:S01]  /*6300*/  FFMA.FTZ R109, -R52, R106.reuse, R213 ;  /* 0x0000006a346d7223 */ /* 0x080fe200000101d5 */
[----:B------:R-:W-:Y:S01]  /*6310*/  FFMA.FTZ R106, R53, -R106, R214 ;  /* 0x8000006a356a7223 */ /* 0x000fe200000100d6 */
[-C--:B------:R-:W-:Y:S01]  /*6320*/  FFMA.FTZ R105, -R54, R96.reuse, R211 ;  /* 0x0000006036697223 */ /* 0x080fe200000101d3 */
[----:B------:R-:W-:Y:S01]  /*6330*/  FADD.FTZ R116, R116, R89 ;  /* 0x0000005974747221 */ /* 0x000fe20000010000 */
[----:B------:R1:W-:Y:S01]  /*6340*/  STS [R3+0x2134], R112 ;  /* 0x0021347003007388 */ /* 0x0003e20000000800 */
[----:B------:R-:W-:Y:S01]  /*6350*/  FMUL.FTZ R90, R50, R159 ;  /* 0x0000009f325a7220 */ /* 0x000fe20000410000 */
[----:B------:R-:W-:Y:S01]  /*6360*/  FFMA.FTZ R96, R55, -R96, R212 ;  /* 0x8000006037607223 */ /* 0x000fe200000100d4 */
[----:B------:R-:W-:Y:S01]  /*6370*/  FMUL.FTZ R123, R161, R116 ;  /* 0x00000074a17b7220 */ /* 0x000fe20000410000 */
[----:B0-----:R-:W-:Y:S01]  /*6380*/  FADD.FTZ R110, R117, R64 ;  /* 0x00000040756e7221 */ /* 0x001fe20000010000 */
[C---:B------:R-:W-:Y:S01]  /*6390*/  FMUL.FTZ R124, R162.reuse, R119 ;  /* 0x00000077a27c7220 */ /* 0x040fe20000410000 */
[----:B------:R-:W-:Y:S01]  /*63a0*/  FMUL.FTZ R126, R162, R83 ;  /* 0x00000053a27e7220 */ /* 0x000fe20000410000 */
[----:B------:R0:W-:Y:S01]  /*63b0*/  STS [R3+0x2130], R92 ;  /* 0x0021305c03007388 */ /* 0x0001e20000000800 */
[----:B------:R-:W-:Y:S01]  /*63c0*/  FMUL.FTZ R117, R161, R110 ;  /* 0x0000006ea1757220 */ /* 0x000fe20000410000 */
[----:B------:R-:W-:Y:S01]  /*63d0*/  FMUL.FTZ R128, R96, R124 ;  /* 0x0000007c60807220 */ /* 0x000fe20000410000 */
[C---:B-1----:R-:W-:Y:S01]  /*63e0*/  FMUL.FTZ R112, R106.reuse, R123 ;  /* 0x0000007b6a707220 */ /* 0x042fe20000410000 */
[----:B------:R-:W-:Y:S01]  /*63f0*/  FMUL.FTZ R127, R159, R104 ;  /* 0x000000689f7f7220 */ /* 0x000fe20000410000 */
[-C--:B------:R-:W-:Y:S01]  /*6400*/  FMUL.FTZ R64, R106, R117.reuse ;  /* 0x000000756a407220 */ /* 0x080fe20000410000 */
[-C--:B------:R-:W-:Y:S01]  /*6410*/  FMUL.FTZ R111, R96, R126.reuse ;  /* 0x0000007e606f7220 */ /* 0x080fe20000410000 */
[----:B------:R-:W-:Y:S01]  /*6420*/  FFMA.FTZ R112, R109, R117, -R112 ;  /* 0x000000756d707223 */ /* 0x000fe20000010870 */
[----:B------:R-:W-:Y:S01]  /*6430*/  FFMA.FTZ R89, R105, R126, R128 ;  /* 0x0000007e69597223 */ /* 0x000fe20000010080 */
[----:B------:R-:W-:Y:S01]  /*6440*/  FMUL.FTZ R125, R159, R88 ;  /* 0x000000589f7d7220 */ /* 0x000fe20000410000 */
[-C--:B0-----:R-:W-:Y:S01]  /*6450*/  FFMA.FTZ R92, -R56, R90.reuse, R209 ;  /* 0x0000005a385c7223 */ /* 0x081fe200000101d1 */
[----:B------:R-:W-:Y:S01]  /*6460*/  FFMA.FTZ R90, R57, -R90, R210 ;  /* 0x8000005a395a7223 */ /* 0x000fe200000100d2 */
[----:B------:R-:W-:Y:S01]  /*6470*/  FFMA.FTZ R64, R109, R123, R64 ;  /* 0x0000007b6d407223 */ /* 0x000fe20000010040 */
[----:B------:R-:W-:Y:S01]  /*6480*/  FFMA.FTZ R111, R105, R124, -R111 ;  /* 0x0000007c696f7223 */ /* 0x000fe2000001086f */
[----:B------:R-:W-:Y:S01]  /*6490*/  FADD.FTZ R112, RZ, R112 ;  /* 0x00000070ff707221 */ /* 0x000fe20000010000 */
[C---:B------:R-:W-:Y:S01]  /*64a0*/  FMUL.FTZ R128, R90.reuse, R127 ;  /* 0x0000007f5a807220 */ /* 0x040fe20000410000 */
[----:B------:R-:W-:Y:S01]  /*64b0*/  FADD.FTZ R64, RZ, R64 ;  /* 0x00000040ff407221 */ /* 0x000fe20000010000 */
[-C--:B------:R-:W-:Y:S01]  /*64c0*/  FMUL.FTZ R181, R90, R125.reuse ;  /* 0x0000007d5ab57220 */ /* 0x080fe20000410000 */
[----:B------:R-:W-:Y:S01]  /*64d0*/  FADD.FTZ R111, R112, R111 ;  /* 0x0000006f706f7221 */ /* 0x000fe20000010000 */
[----:B------:R-:W-:Y:S01]  /*64e0*/  FFMA.FTZ R128, R92, R125, -R128 ;  /* 0x0000007d5c807223 */ /* 0x000fe20000010880 */
[----:B------:R-:W-:Y:S01]  /*64f0*/  FMUL.FTZ R112, R51, R160 ;  /* 0x000000a033707220 */ /* 0x000fe20000410000 */
[----:B------:R-:W-:Y:S01]  /*6500*/  FADD.FTZ R64, R64, R89 ;  /* 0x0000005940407221 */ /* 0x000fe20000010000 */
[----:B------:R-:W-:Y:S01]  /*6510*/  FFMA.FTZ R181, R92, R127, R181 ;  /* 0x0000007f5cb57223 */ /* 0x000fe200000100b5 */
[----:B------:R-:W-:Y:S01]  /*6520*/  FADD.FTZ R111, R111, R128 ;  /* 0x000000806f6f7221 */ /* 0x000fe20000010000 */
[----:B------:R-:W-:Y:S01]  /*6530*/  FFMA.FTZ R89, R59, -R112, R208 ;  /* 0x800000703b597223 */ /* 0x000fe200000100d0 */
[C---:B------:R-:W-:Y:S01]  /*6540*/  FMUL.FTZ R128, R160.reuse, R107 ;  /* 0x0000006ba0807220 */ /* 0x040fe20000410000 */
[----:B------:R-:W-:Y:S01]  /*6550*/  FFMA.FTZ R97, R97, R180, R182 ;  /* 0x000000b461617223 */ /* 0x000fe200000100b6 */
[----:B------:R-:W-:Y:S01]  /*6560*/  FMUL.FTZ R180, R160, R67 ;  /* 0x00000043a0b47220 */ /* 0x000fe20000410000 */
[----:B------:R-:W-:Y:S01]  /*6570*/  FADD.FTZ R181, R64, R181 ;  /* 0x000000b540b57221 */ /* 0x000fe20000010000 */
[----:B------:R-:W-:Y:S01]  /*6580*/  FFMA.FTZ R64, -R58, R112, R207 ;  /* 0x000000703a407223 */ /* 0x000fe200000101cf */
[----:B------:R-:W-:Y:S01]  /*6590*/  FMUL.FTZ R183, R89, R128 ;  /* 0x0000008059b77220 */ /* 0x000fe20000410000 */
[----:B------:R-:W-:Y:S01]  /*65a0*/  FMUL.FTZ R112, R63, R179 ;  /* 0x000000b33f707220 */ /* 0x000fe20000410000 */
[-C--:B------:R-:W-:Y:S01]  /*65b0*/  FMUL.FTZ R185, R89, R180.reuse ;  /* 0x000000b459b97220 */ /* 0x080fe20000410000 */
[----:B------:R-:W-:Y:S01]  /*65c0*/  FMUL.FTZ R187, R44, R157 ;  /* 0x0000009d2cbb7220 */ /* 0x000fe20000410000 */
[----:B------:R-:W-:Y:S01]  /*65d0*/  FFMA.FTZ R182, R64, R180, R183 ;  /* 0x000000b440b67223 */ /* 0x000fe200000100b7 */
[C---:B------:R-:W-:Y:S01]  /*65e0*/  FFMA.FTZ R183, -R62.reuse, R188, R203 ;  /* 0x000000bc3eb77223 */ /* 0x040fe200000101cb */
[----:B------:R-:W-:Y:S01]  /*65f0*/  FFMA.FTZ R112, R62, R113, R112 ;  /* 0x000000713e707223 */ /* 0x000fe20000010070 */
[----:B------:R-:W-:Y:S01]  /*6600*/  FFMA.FTZ R184, R64, R128, -R185 ;  /* 0x0000008040b87223 */ /* 0x000fe200000108b9 */
[----:B------:R-:W-:Y:S01]  /*6610*/  FMUL.FTZ R62, R113, UR46 ;  /* 0x0000002e713e7c20 */ /* 0x000fe20008410000 */
[-C--:B------:R-:W-:Y:S01]  /*6620*/  FFMA.FTZ R63, R61, -R187.reuse, R206 ;  /* 0x800000bb3d3f7223 */ /* 0x080fe200000100ce */
[----:B------:R-:W-:Y:S01]  /*6630*/  FMUL.FTZ R188, R157, R0 ;  /* 0x000000009dbc7220 */ /* 0x000fe20000410000 */
[----:B------:R-:W-:Y:S01]  /*6640*/  FADD.FTZ R181, R181, R182 ;  /* 0x000000b6b5b57221 */ /* 0x000fe20000010000 */
[----:B------:R-:W-:Y:S01]  /*6650*/  FADD.FTZ R184, R111, R184 ;  /* 0x000000b86fb87221 */ /* 0x000fe20000010000 */
[----:B------:R-:W-:Y:S01]  /*6660*/  FFMA.FTZ R192, R179, UR45, -R62 ;  /* 0x0000002db3c07c23 */ /* 0x000fe2000801083e */
[----:B------:R-:W-:Y:S01]  /*6670*/  FFMA.FTZ R111, -R60, R187, R205 ;  /* 0x000000bb3c6f7223 */ /* 0x000fe200000101cd */
[----:B------:R-:W-:Y:S01]  /*6680*/  FMUL.FTZ R182, R157, R108 ;  /* 0x0000006c9db67220 */ /* 0x000fe20000410000 */
[----:B------:R-:W-:Y:S01]  /*6690*/  FMUL.FTZ R62, R63, R188 ;  /* 0x000000bc3f3e7220 */ /* 0x000fe20000410000 */
[C---:B------:R-:W-:Y:S01]  /*66a0*/  FFMA.FTZ R174, R222.reuse, R229, R174 ;  /* 0x000000e5deae7223 */ /* 0x040fe200000100ae */
[----:B------:R-:W-:Y:S01]  /*66b0*/  FFMA.FTZ R175, R222, R227, -R226 ;  /* 0x000000e3deaf7223 */ /* 0x000fe200000108e2 */
[----:B------:R-:W-:Y:S01]  /*66c0*/  FMUL.FTZ R190, R179, UR46 ;  /* 0x0000002eb3be7c20 */ /* 0x000fe20008410000 */
[----:B------:R-:W-:Y:S01]  /*66d0*/  FMUL.FTZ R222, R158, R179 ;  /* 0x000000b39ede7220 */ /* 0x000fe20000410000 */
[----:B------:R0:W-:Y:S01]  /*66e0*/  STS [R3+0x2154], R194 ;  /* 0x002154c203007388 */ /* 0x0001e20000000800 */
[-C--:B------:R-:W-:Y:S01]  /*66f0*/  FMUL.FTZ R179, R63, R182.reuse ;  /* 0x000000b63fb37220 */ /* 0x080fe20000410000 */
[----:B------:R-:W-:Y:S01]  /*6700*/  FFMA.FTZ R62, R111, R182, R62 ;  /* 0x000000b66f3e7223 */ /* 0x000fe2000001003e */
[----:B------:R-:W-:Y:S01]  /*6710*/  FMUL.FTZ R224, R189, R222 ;  /* 0x000000debde07220 */ /* 0x000fe20000410000 */
[----:B------:R-:W-:Y:S01]  /*6720*/  FFMA.FTZ R190, R113, UR45, R190 ;  /* 0x0000002d71be7c23 */ /* 0x000fe200080100be */
[----:B------:R-:W-:Y:S01]  /*6730*/  FFMA.FTZ R179, R111, R188, -R179 ;  /* 0x000000bc6fb37223 */ /* 0x000fe200000108b3 */
[----:B------:R-:W-:Y:S01]  /*6740*/  FADD.FTZ R62, R181, R62 ;  /* 0x0000003eb53e7221 */ /* 0x000fe20000010000 */
[C---:B------:R-:W-:Y:S01]  /*6750*/  FMUL.FTZ R182, R44.reuse, R182 ;  /* 0x000000b62cb67220 */ /* 0x040fe20000410000 */
[----:B------:R-:W-:Y:S01]  /*6760*/  FMUL.FTZ R188, R44, R188 ;  /* 0x000000bc2cbc7220 */ /* 0x000fe20000410000 */
[----:B------:R-:W-:Y:S01]  /*6770*/  FADD.FTZ R179, R184, R179 ;  /* 0x000000b3b8b37221 */ /* 0x000fe20000010000 */
[----:B0-----:R-:W-:Y:S01]  /*6780*/  FMUL.FTZ R194, R158, R113 ;  /* 0x000000719ec27220 */ /* 0x001fe20000410000 */
[C---:B------:R-:W-:Y:S01]  /*6790*/  FMUL.FTZ R180, R51.reuse, R180 ;  /* 0x000000b433b47220 */ /* 0x040fe20000410000 */
[----:B------:R-:W-:Y:S01]  /*67a0*/  FMUL.FTZ R128, R51, R128 ;  /* 0x0000008033807220 */ /* 0x000fe20000410000 */
[----:B------:R-:W-:Y:S01]  /*67b0*/  FMUL.FTZ R126, R49, R126 ;  /* 0x0000007e317e7220 */ /* 0x000fe20000410000 */
[-C--:B------:R-:W-:Y:S01]  /*67c0*/  FMUL.FTZ R181, R189, R194.reuse ;  /* 0x000000c2bdb57220 */ /* 0x080fe20000410000 */
[-C--:B------:R-:W-:Y:S01]  /*67d0*/  FFMA.FTZ R113, R183, R194.reuse, R224 ;  /* 0x000000c2b7717223 */ /* 0x080fe200000100e0 */
[----:B------:R-:W-:Y:S01]  /*67e0*/  FMUL.FTZ R194, R45, R194 ;  /* 0x000000c22dc27220 */ /* 0x000fe20000410000 */
[----:B------:R-:W-:Y:S01]  /*67f0*/  FMUL.FTZ R124, R49, R124 ;  /* 0x0000007c317c7220 */ /* 0x000fe20000410000 */
[-C--:B------:R-:W-:Y:S01]  /*6800*/  FFMA.FTZ R184, R183, R222.reuse, -R181 ;  /* 0x000000deb7b87223 */ /* 0x080fe200000108b5 */
        /* <DEDUP_REMOVED lines=14> */
[----:B------:R-:W-:Y:S01]  /*68f0*/  FMUL.FTZ R192, R189, R192 ;  /* 0x000000c0bdc07220 */ /* 0x000fe20000410000 */
[----:B------:R-:W-:Y:S01]  /*6900*/  FADD.FTZ R177, R178, R177 ;  /* 0x000000b1b2b17221 */ /* 0x000fe20000010000 */
[----:B------:R-:W-:Y:S01]  /*6910*/  FADD.FTZ R176, R176, R173 ;  /* 0x000000adb0b07221 */ /* 0x000fe20000010000 */
[----:B------:R-:W-:Y:S01]  /*6920*/  STS [R3+0x212c], R222 ;  /* 0x00212cde03007388 */ /* 0x000fe20000000800 */
[----:B0-----:R-:W-:Y:S01]  /*6930*/  IADD3 R230, PT, PT, R129, 0x300, RZ ;  /* 0x0000030081e67810 */ /* 0x001fe20007ffe0ff */
[----:B------:R-:W-:Y:S01]  /*6940*/  FADD.FTZ R177, R177, R172 ;  /* 0x000000acb1b17221 */ /* 0x000fe20000010000 */
[----:B------:R-:W-:Y:S01]  /*6950*/  FADD.FTZ R176, R176, R115 ;  /* 0x00000073b0b07221 */ /* 0x000fe20000010000 */
[----:B------:R-:W-:Y:S01]  /*6960*/  STS [R3+0x2120], R182 ;  /* 0x002120b603007388 */ /* 0x000fe20000000800 */
[----:B------:R-:W-:Y:S01]  /*6970*/  IADD3 R172, PT, PT, R129, 0x140, RZ ;  /* 0x0000014081ac7810 */ /* 0x000fe20007ffe0ff */
[----:B------:R-:W-:Y:S01]  /*6980*/  FADD.FTZ R168, R177, R168 ;  /* 0x000000a8b1a87221 */ /* 0x000fe20000010000 */
[----:B------:R-:W-:Y:S01]  /*6990*/  FADD.FTZ R75, R176, R75 ;  /* 0x0000004bb04b7221 */ /* 0x000fe20000010000 */
[----:B------:R-:W-:Y:S01]  /*69a0*/  STS [R3+0x2124], R188 ;  /* 0x002124bc03007388 */ /* 0x000fe20000000800 */
[----:B------:R-:W-:Y:S01]  /*69b0*/  FFMA.FTZ R62, R183, R190, R192 ;  /* 0x000000beb73e7223 */ /* 0x000fe200000100c0 */
[----:B------:R-:W-:Y:S01]  /*69c0*/  FADD.FTZ R168, R168, R79 ;  /* 0x0000004fa8a87221 */ /* 0x000fe20000010000 */
[----:B------:R-:W-:Y:S01]  /*69d0*/  FADD.FTZ R75, R75, R170 ;  /* 0x000000aa4b4b7221 */ /* 0x000fe20000010000 */
[----:B------:R0:W-:Y:S01]  /*69e0*/  STS [R3+0x2118], R180 ;  /* 0x002118b403007388 */ /* 0x0001e20000000800 */
[----:B------:R-:W-:Y:S01]  /*69f0*/  IADD3 R170, PT, PT, R129, 0xe0, RZ ;  /* 0x000000e081aa7810 */ /* 0x000fe20007ffe0ff */
[----:B------:R-:W-:Y:S01]  /*6a00*/  FADD.FTZ R168, R168, R171 ;  /* 0x000000aba8a87221 */ /* 0x000fe20000010000 */
[----:B------:R-:W-:Y:S01]  /*6a10*/  FADD.FTZ R174, R75, R174 ;  /* 0x000000ae4bae7221 */ /* 0x000fe20000010000 */
[----:B------:R-:W-:Y:S01]  /*6a20*/  STS [R3+0x211c], R128 ;  /* 0x00211c8003007388 */ /* 0x000fe20000000800 */
[C---:B------:R-:W-:Y:S01]  /*6a30*/  IADD3 R176, PT, PT, R129.reuse, 0x160, RZ ;  /* 0x0000016081b07810 */ /* 0x040fe20007ffe0ff */
[----:B------:R-:W-:Y:S01]  /*6a40*/  FADD.FTZ R175, R168, R175 ;  /* 0x000000afa8af7221 */ /* 0x000fe20000010000 */
[C---:B------:R-:W-:Y:S01]  /*6a50*/  IADD3 R168, PT, PT, R129.reuse, 0xc0, RZ ;  /* 0x000000c081a87810 */ /* 0x040fe20007ffe0ff */
[----:B------:R1:W-:Y:S01]  /*6a60*/  STS [R3+0x2110], R120 ;  /* 0x0021107803007388 */ /* 0x0003e20000000800 */
[----:B------:R-:W-:Y:S01]  /*6a70*/  IADD3 R178, PT, PT, R129, 0x180, RZ ;  /* 0x0000018081b27810 */ /* 0x000fe20007ffe0ff */
[----:B------:R-:W-:Y:S01]  /*6a80*/  FADD.FTZ R175, R175, R114 ;  /* 0x00000072afaf7221 */ /* 0x000fe20000010000 */
[C---:B------:R-:W-:Y:S01]  /*6a90*/  IADD3 R114, PT, PT, R129.reuse, 0x20, RZ ;  /* 0x0000002081727810 */ /* 0x040fe20007ffe0ff */
[----:B------:R2:W-:Y:S01]  /*6aa0*/  STS [R3+0x2114], R122 ;  /* 0x0021147a03007388 */ /* 0x0005e20000000800 */
[C---:B0-----:R-:W-:Y:S01]  /*6ab0*/  IADD3 R180, PT, PT, R129.reuse, 0x1a0, RZ ;  /* 0x000001a081b47810 */ /* 0x041fe20007ffe0ff */
[----:B------:R-:W-:Y:S01]  /*6ac0*/  FADD.FTZ R174, R174, R223 ;  /* 0x000000dfaeae7221 */ /* 0x000fe20000010000 */
[----:B------:R-:W-:Y:S01]  /*6ad0*/  LEA.HI R184, R114, R129, RZ, 0x1b ;  /* 0x0000008172b87211 */ /* 0x000fe200078fd8ff */
[----:B------:R-:W-:Y:S01]  /*6ae0*/  FMUL.FTZ R114, R48, R117 ;  /* 0x0000007530727220 */ /* 0x000fe20000410000 */
[----:B------:R0:W-:Y:S01]  /*6af0*/  STS [R3+0x2108], R126 ;  /* 0x0021087e03007388 */ /* 0x0001e20000000800 */
[----:B-1----:R-:W-:Y:S01]  /*6b00*/  IADD3 R120, PT, PT, R129, 0x40, RZ ;  /* 0x0000004081787810 */ /* 0x002fe20007ffe0ff */
[----:B------:R-:W-:Y:S01]  /*6b10*/  FADD.FTZ R186, R175, R186 ;  /* 0x000000baafba7221 */ /* 0x000fe20000010000 */
[C---:B------:R-:W-:Y:S01]  /*6b20*/  IADD3 R128, PT, PT, R129.reuse, 0x80, RZ ;  /* 0x0000008081807810 */ /* 0x040fe20007ffe0ff */
[----:B------:R1:W-:Y:S01]  /*6b30*/  STS [R3+0x210c], R124 ;  /* 0x00210c7c03007388 */ /* 0x0003e20000000800 */
[C---:B--2---:R-:W-:Y:S01]  /*6b40*/  IADD3 R122, PT, PT, R129.reuse, 0x60, RZ ;  /* 0x00000060817a7810 */ /* 0x044fe20007ffe0ff */
[----:B------:R-:W-:Y:S01]  /*6b50*/  FADD.FTZ R75, R174, R121 ;  /* 0x00000079ae4b7221 */ /* 0x000fe20000010000 */
[C---:B------:R-:W-:Y:S01]  /*6b60*/  IADD3 R182, PT, PT, R129.reuse, 0x1c0, RZ ;  /* 0x000001c081b67810 */ /* 0x040fe20007ffe0ff */
[----:B------:R2:W-:Y:S01]  /*6b70*/  STS [R3+0x2100], R118 ;  /* 0x0021007603007388 */ /* 0x0005e20000000800 */
[C---:B------:R-:W-:Y:S01]  /*6b80*/  IADD3 R188, PT, PT, R129.reuse, 0x1e0, RZ ;  /* 0x000001e081bc7810 */ /* 0x040fe20007ffe0ff */
[----:B------:R-:W-:Y:S01]  /*6b90*/  FMUL.FTZ R100, R134, -R100 ;  /* 0x8000006486647220 */ /* 0x000fe20000410000 */
[C---:B0-----:R-:W-:Y:S01]  /*6ba0*/  IADD3 R126, PT, PT, R129.reuse, 0xa0, RZ ;  /* 0x000000a0817e7810 */ /* 0x041fe20007ffe0ff */
[----:B------:R0:W-:Y:S01]  /*6bb0*/  STS [R3+0x2104], R114 ;  /* 0x0021047203007388 */ /* 0x0001e20000000800 */
[----:B------:R-:W-:Y:S01]  /*6bc0*/  IADD3 R190, PT, PT, R129, 0x220, RZ ;  /* 0x0000022081be7810 */ /* 0x000fe20007ffe0ff */
[----:B------:R-:W-:Y:S01]  /*6bd0*/  FMUL.FTZ R212, R145, -R212 ;  /* 0x800000d491d47220 */ /* 0x000fe20000410000 */
[----:B-1----:R-:W-:Y:S01]  /*6be0*/  IADD3 R124, PT, PT, R129, 0x100, RZ ;  /* 0x00000100817c7810 */ /* 0x002fe20007ffe0ff */
[----:B------:R-:W-:Y:S01]  /*6bf0*/  FMUL.FTZ R198, R137, -R198 ;  /* 0x800000c689c67220 */ /* 0x000fe20000410000 */
[C---:B------:R-:W-:Y:S01]  /*6c00*/  IADD3 R192, PT, PT, R129.reuse, 0x240, RZ ;  /* 0x0000024081c07810 */ /* 0x040fe20007ffe0ff */
[----:B------:R-:W-:Y:S01]  /*6c10*/  FMUL.FTZ R210, R144, -R210 ;  /* 0x800000d290d27220 */ /* 0x000fe20000410000 */
[C---:B--2---:R-:W-:Y:S01]  /*6c20*/  IADD3 R118, PT, PT, R129.reuse, 0x120, RZ ;  /* 0x0000012081767810 */ /* 0x044fe20007ffe0ff */
        /* <DEDUP_REMOVED lines=63> */
[----:B------:R-:W4:Y:S01]  /*7020*/  LDS R190, [R178+0x2480] ;  /* 0x00248000b2be7984 */ /* 0x000f220000000800 */
[----:B------:R-:W-:Y:S02]  /*7030*/  LEA R126, R194, UR30, 0x2 ;  /* 0x0000001ec27e7c11 */ /* 0x000fe4000f8e10ff */
[----:B------:R-:W-:Y:S01]  /*7040*/  LEA R125, R125, UR30, 0x2 ;  /* 0x0000001e7d7d7c11 */ /* 0x000fe2000f8e10ff */
[----:B------:R-:W1:Y:S01]  /*7050*/  LDS R194, [R180+0x2380] ;  /* 0x00238000b4c27984 */ /* 0x000e620000000800 */
[----:B------:R-:W-:-:S02]  /*7060*/  LEA R124, R224, UR30, 0x2 ;  /* 0x0000001ee07c7c11 */ /* 0x000fc4000f8e10ff */
[----:B------:R-:W-:Y:S01]  /*7070*/  LEA R123, R123, UR30, 0x2 ;  /* 0x0000001e7b7b7c11 */ /* 0x000fe2000f8e10ff */
[----:B------:R-:W1:Y:S01]  /*7080*/  LDS R224, [R183+0x2200] ;  /* 0x00220000b7e07984 */ /* 0x000e620000000800 */
[----:B------:R-:W-:Y:S02]  /*7090*/  LEA R122, R228, UR30, 0x2 ;  /* 0x0000001ee47a7c11 */ /* 0x000fe4000f8e10ff */
[----:B------:R-:W-:Y:S01]  /*70a0*/  LEA R121, R185, UR30, 0x2 ;  /* 0x0000001eb9797c11 */ /* 0x000fe2000f8e10ff */
[----:B------:R-:W1:Y:S01]  /*70b0*/  LDS R228, [R187+0x2100] ;  /* 0x00210000bbe47984 */ /* 0x000e620000000800 */
[----:B------:R-:W-:Y:S01]  /*70c0*/  LEA R120, R232, UR30, 0x2 ;  /* 0x0000001ee8787c11 */ /* 0x000fe2000f8e10ff */
[----:B------:R-:W-:Y:S01]  /*70d0*/  FMUL.FTZ R232, R146, R213 ;  /* 0x000000d592e87220 */ /* 0x000fe20000410000 */
[----:B------:R-:W-:Y:S01]  /*70e0*/  LEA R118, R234, UR30, 0x2 ;  /* 0x0000001eea767c11 */ /* 0x000fe2000f8e10ff */
[----:B------:R-:W-:Y:S01]  /*70f0*/  FMUL.FTZ R234, R146, -R214 ;  /* 0x800000d692ea7220 */ /* 0x000fe20000410000 */
[----:B------:R-:W-:Y:S01]  /*7100*/  LEA R117, R236, UR30, 0x2 ;  /* 0x0000001eec757c11 */ /* 0x000fe2000f8e10ff */
[----:B------:R-:W-:Y:S01]  /*7110*/  FMUL.FTZ R236, R145, R211 ;  /* 0x000000d391ec7220 */ /* 0x000fe20000410000 */
[----:B------:R-:W-:Y:S01]  /*7120*/  LEA R115, R238, UR30, 0x2 ;  /* 0x0000001eee737c11 */ /* 0x000fe2000f8e10ff */
[----:B------:R-:W1:Y:S01]  /*7130*/  LDS R214, [R181+0x2300] ;  /* 0x00230000b5d67984 */ /* 0x000e620000000800 */
[----:B0-----:R-:W-:Y:S01]  /*7140*/  LEA R114, R240, UR30, 0x2 ;  /* 0x0000001ef0727c11 */ /* 0x001fe2000f8e10ff */
[----:B------:R-:W-:Y:S01]  /*7150*/  FMUL.FTZ R238, R144, R209 ;  /* 0x000000d190ee7220 */ /* 0x000fe20000410000 */
[----:B------:R-:W-:Y:S01]  /*7160*/  LEA R113, R242, UR30, 0x2 ;  /* 0x0000001ef2717c11 */ /* 0x000fe2000f8e10ff */
[----:B------:R-:W0:Y:S01]  /*7170*/  LDS R188, [R177+0x2500] ;  /* 0x00250000b1bc7984 */ /* 0x000e220000000800 */
[----:B------:R-:W-:Y:S01]  /*7180*/  LEA R79, R244, UR30, 0x2 ;  /* 0x0000001ef44f7c11 */ /* 0x000fe2000f8e10ff */
[----:B------:R-:W-:Y:S01]  /*7190*/  FMUL.FTZ R240, R142, R207 ;  /* 0x000000cf8ef07220 */ /* 0x000fe20000410000 */
        /* <DEDUP_REMOVED lines=27> */
[----:B-----5:R-:W-:Y:S01]  /*7350*/  LEA R100, R143, -R2, 0x1 ;  /* 0x800000028f647211 */ /* 0x020fe200078e08ff */
[----:B------:R-:W-:-:S02]  /*7360*/  FMUL.FTZ R2, R107, UR46 ;  /* 0x0000002e6b027c20 */ /* 0x000fc40008410000 */
[----:B------:R5:W-:Y:S01]  /*7370*/  STS [R3+0x3180], R232 ;  /* 0x003180e803007388 */ /* 0x000be20000000800 */
[----:B--2---:R-:W-:Y:S01]  /*7380*/  FMUL.FTZ R212, R139, R201 ;  /* 0x000000c98bd47220 */ /* 0x004fe20000410000 */
[C---:B------:R-:W-:Y:S02]  /*7390*/  ISETP.GE.AND P1, PT, R100.reuse, 0x1, PT ;  /* 0x000000016400780c */ /* 0x040fe40003f26270 */
[----:B------:R2:W-:Y:S01]  /*73a0*/  STS [R3+0x3184], R234 ;  /* 0x003184ea03007388 */ /* 0x0005e20000000800 */
[----:B------:R-:W-:Y:S01]  /*73b0*/  ISETP.GE.AND P2, PT, R100, 0x21, PT ;  /* 0x000000216400780c */ /* 0x000fe20003f46270 */
[----:B---3--:R-:W-:Y:S01]  /*73c0*/  FMUL.FTZ R198, R133, R99 ;  /* 0x0000006385c67220 */ /* 0x008fe20000410000 */
[----:B------:R-:W-:Y:S01]  /*73d0*/  FMUL.FTZ R99, R0, UR46 ;  /* 0x0000002e00637c20 */ /* 0x000fe20008410000 */
[----:B------:R3:W-:Y:S01]  /*73e0*/  STS [R3+0x3194], R210 ;  /* 0x003194d203007388 */ /* 0x0007e20000000800 */
[----:B-----5:R-:W-:-:S03]  /*73f0*/  FMUL.FTZ R232, R141, R205 ;  /* 0x000000cd8de87220 */ /* 0x020fc60000410000 */
[----:B------:R5:W-:Y:S01]  /*7400*/  STS [R3+0x319c], R208 ;  /* 0x00319cd003007388 */ /* 0x000be20000000800 */
[----:B--2---:R-:W-:-:S03]  /*7410*/  FMUL.FTZ R234, R140, R203 ;  /* 0x000000cb8cea7220 */ /* 0x004fc60000410000 */
[----:B------:R2:W-:Y:S01]  /*7420*/  STS [R3+0x31a4], R206 ;  /* 0x0031a4ce03007388 */ /* 0x0005e20000000800 */
[----:B---3--:R-:W-:Y:S01]  /*7430*/  FMUL.FTZ R210, R137, R197 ;  /* 0x000000c589d27220 */ /* 0x008fe20000410000 */
[----:B------:R-:W-:Y:S02]  /*7440*/  FMUL.FTZ R197, R110, UR46 ;  /* 0x0000002e6ec57c20 */ /* 0x000fe40008410000 */
[----:B------:R3:W-:Y:S01]  /*7450*/  STS [R3+0x31ac], R204 ;  /* 0x0031accc03007388 */ /* 0x0007e20000000800 */
[----:B-----5:R-:W-:-:S03]  /*7460*/  FMUL.FTZ R208, R138, R199 ;  /* 0x000000c78ad07220 */ /* 0x020fc60000410000 */
[----:B------:R5:W-:Y:S01]  /*7470*/  STS [R3+0x31b0], R212 ;  /* 0x0031b0d403007388 */ /* 0x000be20000000800 */
[----:B--2---:R-:W-:Y:S01]  /*7480*/  FMUL.FTZ R206, R135, R103 ;  /* 0x0000006787ce7220 */ /* 0x004fe20000410000 */
[----:B------:R-:W-:Y:S02]  /*7490*/  FMUL.FTZ R103, R104, UR46 ;  /* 0x0000002e68677c20 */ /* 0x000fe40008410000 */
[----:B------:R2:W-:Y:S01]  /*74a0*/  STS [R3+0x31b4], R202 ;  /* 0x0031b4ca03007388 */ /* 0x0005e20000000800 */
[----:B---3--:R-:W-:Y:S01]  /*74b0*/  FMUL.FTZ R204, R136, R195 ;  /* 0x000000c388cc7220 */ /* 0x008fe20000410000 */
[----:B------:R-:W-:Y:S02]  /*74c0*/  FFMA.FTZ R195, R67, UR45, R2 ;  /* 0x0000002d43c37c23 */ /* 0x000fe40008010002 */
[----:B------:R3:W-:Y:S01]  /*74d0*/  STS [R3+0x31bc], R200 ;  /* 0x0031bcc803007388 */ /* 0x0007e20000000800 */
[----:B------:R-:W-:Y:S01]  /*74e0*/  FMUL.FTZ R2, R83, UR46 ;  /* 0x0000002e53027c20 */ /* 0x000fe20008410000 */
[----:B-----5:R-:W-:Y:S01]  /*74f0*/  FMUL.FTZ R212, R134, R101 ;  /* 0x0000006586d47220 */ /* 0x020fe20000410000 */
[----:B------:R-:W-:Y:S01]  /*7500*/  FMUL.FTZ R101, R108, UR46 ;  /* 0x0000002e6c657c20 */ /* 0x000fe20008410000 */
[----:B------:R5:W-:Y:S01]  /*7510*/  STS [R3+0x31d4], R102 ;  /* 0x0031d46603007388 */ /* 0x000be20000000800 */
[----:B------:R-:W-:Y:S01]  /*7520*/  FFMA.FTZ R103, R88, UR45, -R103 ;  /* 0x0000002d58677c23 */ /* 0x000fe20008010867 */
[----:B--2---:R-:W-:-:S02]  /*7530*/  FMUL.FTZ R202, R130, R219 ;  /* 0x000000db82ca7220 */ /* 0x004fc40000410000 */
[----:B------:R2:W-:Y:S01]  /*7540*/  STS [R3+0x31e0], R198 ;  /* 0x0031e0c603007388 */ /* 0x0005e20000000800 */
[----:B---3--:R-:W-:-:S03]  /*7550*/  FMUL.FTZ R200, R132, R215 ;  /* 0x000000d784c87220 */ /* 0x008fc60000410000 */
[----:B------:R-:W-:Y:S01]  /*7560*/  STS [R3+0x3188], R236 ;  /* 0x003188ec03007388 */ /* 0x000fe20000000800 */
[----:B-----5:R-:W-:-:S03]  /*7570*/  FMUL.FTZ R102, R131, R217 ;  /* 0x000000d983667220 */ /* 0x020fc60000410000 */
[----:B------:R-:W-:Y:S01]  /*7580*/  STS [R3+0x3190], R238 ;  /* 0x003190ee03007388 */ /* 0x000fe20000000800 */
[----:B--2---:R-:W-:Y:S01]  /*7590*/  FFMA.FTZ R198, R0, UR45, -R101 ;  /* 0x0000002d00c67c23 */ /* 0x004fe20008010865 */
        /* <DEDUP_REMOVED lines=11> */
[----:B--2---:R-:W-:-:S03]  /*7650*/  FMUL.FTZ R196, R67, UR46 ;  /* 0x0000002e43c47c20 */ /* 0x004fc60008410000 */
[----:B------:R2:W-:Y:S01]  /*7660*/  STS [R3+0x31e4], R98 ;  /* 0x0031e46203007388 */ /* 0x0005e20000000800 */
[----:B------:R-:W-:-:S03]  /*7670*/  FFMA.FTZ R196, R107, UR45, -R196 ;  /* 0x0000002d6bc47c23 */ /* 0x000fc600080108c4 */
[----:B------:R-:W-:Y:S04]  /*7680*/  STS [R3+0x31e8], R200 ;  /* 0x0031e8c803007388 */ /* 0x000fe80000000800 */
[----:B------:R-:W-:Y:S01]  /*7690*/  STS [R3+0x31ec], R216 ;  /* 0x0031ecd803007388 */ /* 0x000fe20000000800 */
[----:B--2---:R-:W-:-:S03]  /*76a0*/  FMUL.FTZ R98, R119, UR46 ;  /* 0x0000002e77627c20 */ /* 0x004fc60008410000 */
[----:B------:R2:W-:Y:S01]  /*76b0*/  STS [R3+0x31f0], R102 ;  /* 0x0031f06603007388 */ /* 0x0005e20000000800 */
[----:B------:R-:W-:-:S03]  /*76c0*/  FFMA.FTZ R98, R83, UR45, R98 ;  /* 0x0000002d53627c23 */ /* 0x000fc60008010062 */
[----:B------:R-:W-:Y:S04]  /*76d0*/  STS [R3+0x31f4], R218 ;  /* 0x0031f4da03007388 */ /* 0x000fe80000000800 */
[----:B------:R-:W-:Y:S01]  /*76e0*/  STS [R3+0x31f8], R202 ;  /* 0x0031f8ca03007388 */ /* 0x000fe20000000800 */
[----:B--2---:R-:W-:Y:S01]  /*76f0*/  FFMA.FTZ R102, R108, UR45, R99 ;  /* 0x0000002d6c667c23 */ /* 0x004fe20008010063 */
[----:B------:R-:W-:Y:S02]  /*7700*/  FFMA.FTZ R99, R119, UR45, -R2 ;  /* 0x0000002d77637c23 */ /* 0x000fe40008010802 */
[----:B------:R2:W-:Y:S01]  /*7710*/  STS [R3+0x31fc], R220 ;  /* 0x0031fcdc03007388 */ /* 0x0005e20000000800 */
[C---:B------:R-:W-:Y:S01]  /*7720*/  FFMA.FTZ R2, R116.reuse, UR45, R197 ;  /* 0x0000002d74027c23 */ /* 0x040fe200080100c5 */
[----:B--2---:R-:W-:-:S04]  /*7730*/  FMUL.FTZ R3, R116, UR46 ;  /* 0x0000002e74037c20 */ /* 0x004fc80008410000 */
[----:B------:R-:W-:Y:S01]  /*7740*/  FFMA.FTZ R3, R110, UR45, -R3 ;  /* 0x0000002d6e037c23 */ /* 0x000fe20008010803 */
[----:B------:R-:W-:Y:S06]  /*7750*/  BAR.SYNC.DEFER_BLOCKING 0x0 ;  /* 0x0000000000007b1d */ /* 0x000fec0000010000 */
[----:B01--4-:R-:W-:Y:S05]  /*7760*/  @!P1 BRA `(.L_x_14938) ;  /* 0x00000000000c9947 */ /* 0x013fea0003800000 */
[----:B------:R-:W0:Y:S04]  /*7770*/  LDS R197, [R230+0x1080] ;  /* 0x00108000e6c57984 */ /* 0x000e280000000800 */
[----:B------:R1:W-:Y:S04]  /*7780*/  REDG.E.ADD.F32.FTZ.RN.STRONG.GPU desc[UR28][R84.64], R228 ;  /* 0x000000e4540079a6 */ /* 0x0003e8000c12f31c */
[----:B0-----:R1:W-:Y:S02]  /*7790*/  REDG.E.ADD.F32.FTZ.RN.STRONG.GPU desc[UR28][R86.64], R197 ;  /* 0x000000c5560079a6 */ /* 0x0013e4000c12f31c */
.L_x_14938:
[----:B------:R-:W-:Y:S05]  /*77a0*/  BSYNC.RECONVERGENT B0 ;  /* 0x0000000000007941 */ /* 0x000fea0003800200 */
.L_x_14937:
[----:B-1----:R0:W1:Y:S01]  /*77b0*/  LDS R197, [R184+0x3200] ;  /* 0x00320000b8c57984 */ /* 0x0020620000000800 */
[----:B------:R-:W-:Y:S04]  /*77c0*/  BSSY.RECONVERGENT B0, `(.L_x_14939) ;  /* 0x0000004000007945 */ /* 0x000fe80003800200 */
[----:B------:R-:W-:Y:S05]  /*77d0*/  @!P2 BRA `(.L_x_14940) ;  /* 0x000000000008a947 */ /* 0x000fea0003800000 */
[----:B------:R2:W-:Y:S04]  /*77e0*/  REDG.E.ADD.F32.FTZ.RN.STRONG.GPU desc[UR28][R84.64+0x80], R226 ;  /* 0x000080e2540079a6 */ /* 0x0005e8000c12f31c */
[----:B-1----:R2:W-:Y:S02]  /*77f0*/  REDG.E.ADD.F32.FTZ.RN.STRONG.GPU desc[UR28][R86.64+0x80], R197 ;  /* 0x000080c5560079a6 */ /* 0x0025e4000c12f31c */
.L_x_14940:
[----:B------:R-:W-:Y:S05]  /*7800*/  BSYNC.RECONVERGENT B0 ;  /* 0x0000000000007941 */ /* 0x000fea0003800200 */
.L_x_14939:
[----:B------:R-:W3:Y:S01]  /*7810*/  LDS R183, [R183+0x3280] ;  /* 0x00328000b7b77984 */ /* 0x000ee20000000800 */
        /* <DEDUP_REMOVED lines=8> */
[----:B------:R4:W-:Y:S04]  /*78a0*/  REDG.E.ADD.F32.FTZ.RN.STRONG.GPU desc[UR28][R84.64+0x100], R224 ;  /* 0x000100e0540079a6 */ /* 0x0009e8000c12f31c */
[----:B---3--:R4:W-:Y:S02]  /*78b0*/  REDG.E.ADD.F32.FTZ.RN.STRONG.GPU desc[UR28][R86.64+0x100], R183 ;  /* 0x000100b7560079a6 */ /* 0x0089e4000c12f31c */
.L_x_14942:
[----:B------:R-:W-:Y:S05]  /*78c0*/  BSYNC.RECONVERGENT B0 ;  /* 0x0000000000007941 */ /* 0x000fea0003800200 */
.L_x_14941:
[----:B---34-:R3:W4:Y:S01]  /*78d0*/  LDS R183, [R182+0x3300] ;  /* 0x00330000b6b77984 */ /* 0x0187220000000800 */
[----:B------:R-:W-:Y:S04]  /*78e0*/  BSSY.RECONVERGENT B0, `(.L_x_14943) ;  /* 0x0000004000007945 */ /* 0x000fe80003800200 */
[----:B------:R-:W-:Y:S05]  /*78f0*/  @!P1 BRA `(.L_x_14944) ;  /* 0x0000000000089947 */ /* 0x000fea0003800000 */
[----:B------:R0:W-:Y:S04]  /*7900*/  REDG.E.ADD.F32.FTZ.RN.STRONG.GPU desc[UR28][R84.64+0x180], R222 ;  /* 0x000180de540079a6 */ /* 0x0001e8000c12f31c */
[----:B----4-:R0:W-:Y:S02]  /*7910*/  REDG.E.ADD.F32.FTZ.RN.STRONG.GPU desc[UR28][R86.64+0x180], R183 ;  /* 0x000180b7560079a6 */ /* 0x0101e4000c12f31c */
.L_x_14944:
[----:B------:R-:W-:Y:S05]  /*7920*/  BSYNC.RECONVERGENT B0 ;  /* 0x0000000000007941 */ /* 0x000fea0003800200 */
.L_x_14943:
[----:B------:R-:W0:Y:S01]  /*7930*/  LDS R181, [R181+0x3380] ;  /* 0x00338000b5b57984 */ /* 0x000e220000000800 */
[----:B------:R-:W-:Y:S04]  /*7940*/  BSSY.RECONVERGENT B0, `(.L_x_14945) ;  /* 0x0000004000007945 */ /* 0x000fe80003800200 */
[----:B------:R-:W-:Y:S05]  /*7950*/  @!P2 BRA `(.L_x_14946) ;  /* 0x000000000008a947 */ /* 0x000fea0003800000 */
[----:B------:R1:W-:Y:S04]  /*7960*/  REDG.E.ADD.F32.FTZ.RN.STRONG.GPU desc[UR28][R84.64+0x200], R214 ;  /* 0x000200d6540079a6 */ /* 0x0003e8000c12f31c */
[----:B0-----:R0:W-:Y:S02]  /*7970*/  REDG.E.ADD.F32.FTZ.RN.STRONG.GPU desc[UR28][R86.64+0x200], R181 ;  /* 0x000200b5560079a6 */ /* 0x0011e4000c12f31c */
.L_x_14946:
[----:B------:R-:W-:Y:S05]  /*7980*/  BSYNC.RECONVERGENT B0 ;  /* 0x0000000000007941 */ /* 0x000fea0003800200 */
.L_x_14945:
[----:B0-----:R0:W0:Y:S01]  /*7990*/  LDS R181, [R180+0x3400] ;  /* 0x00340000b4b57984 */ /* 0x0010220000000800 */
[----:B------:R-:W-:Y:S04]  /*79a0*/  BSSY.RECONVERGENT B0, `(.L_x_14947) ;  /* 0x0000004000007945 */ /* 0x000fe80003800200 */
[----:B------:R-:W-:Y:S05]  /*79b0*/  @!P3 BRA `(.L_x_14948) ;  /* 0x000000000008b947 */ /* 0x000fea0003800000 */
[----:B------:R1:W-:Y:S04]  /*79c0*/  REDG.E.ADD.F32.FTZ.RN.STRONG.GPU desc[UR28][R84.64+0x280], R194 ;  /* 0x000280c2540079a6 */ /* 0x0003e8000c12f31c */
[----:B0-----:R0:W-:Y:S02]  /*79d0*/  REDG.E.ADD.F32.FTZ.RN.STRONG.GPU desc[UR28][R86.64+0x280], R181 ;  /* 0x000280b5560079a6 */ /* 0x0011e4000c12f31c */
.L_x_14948:
[----:B------:R-:W-:Y:S05]  /*79e0*/  BSYNC.RECONVERGENT B0 ;  /* 0x0000000000007941 */ /* 0x000fea0003800200 */
.L_x_14947:
[----:B------:R-:W0:Y:S01]  /*79f0*/  LDS R179, [R179+0x3480] ;  /* 0x00348000b3b37984 */ /* 0x000e220000000800 */
[----:B------:R-:W-:Y:S04]  /*7a00*/  BSSY.RECONVERGENT B0, `(.L_x_14949) ;  /* 0x0000004000007945 */ /* 0x000fe80003800200 */
[----:B------:R-:W-:Y:S05]  /*7a10*/  @!P4 BRA `(.L_x_14950) ;  /* 0x000000000008c947 */ /* 0x000fea0003800000 */
[----:B------:R1:W-:Y:S04]  /*7a20*/  REDG.E.ADD.F32.FTZ.RN.STRONG.GPU desc[UR28][R84.64+0x300], R192 ;  /* 0x000300c0540079a6 */ /* 0x0003e8000c12f31c */
[----:B0-----:R0:W-:Y:S02]  /*7a30*/  REDG.E.ADD.F32.FTZ.RN.STRONG.GPU desc[UR28][R86.64+0x300], R179 ;  /* 0x000300b3560079a6 */ /* 0x0011e4000c12f31c */
.L_x_14950:
[----:B------:R-:W-:Y:S05]  /*7a40*/  BSYNC.RECONVERGENT B0 ;  /* 0x0000000000007941 */ /* 0x000fea0003800200 */
.L_x_14949:
[----:B0-----:R0:W0:Y:S01]  /*7a50*/  LDS R179, [R178+0x3500] ;  /* 0x00350000b2b37984 */ /* 0x0010220000000800 */
[----:B------:R-:W-:Y:S04]  /*7a60*/  BSSY.RECONVERGENT B0, `(.L_x_14951) ;  /* 0x0000004000007945 */ /* 0x000fe80003800200 */
[----:B------:R-:W-:Y:S05]  /*7a70*/  @!P5 BRA `(.L_x_14952) ;  /* 0x000000000008d947 */ /* 0x000fea0003800000 */
[----:B------:R1:W-:Y:S04]  /*7a80*/  REDG.E.ADD.F32.FTZ.RN.STRONG.GPU desc[UR28][R84.64+0x380], R190 ;  /* 0x000380be540079a6 */ /* 0x0003e8000c12f31c */
[----:B0-----:R0:W-:Y:S02]  /*7a90*/  REDG.E.ADD.F32.FTZ.RN.STRONG.GPU desc[UR28][R86.64+0x380], R179 ;  /* 0x000380b3560079a6 */ /* 0x0011e4000c12f31c */
.L_x_14952:
[----:B------:R-:W-:Y:S05]  /*7aa0*/  BSYNC.RECONVERGENT B0 ;  /* 0x0000000000007941 */ /* 0x000fea0003800200 */
.L_x_14951:
[----:B------:R-:W0:Y:S01]  /*7ab0*/  LDS R177, [R177+0x3580] ;  /* 0x00358000b1b17984 */ /* 0x000e220000000800 */
        /* <DEDUP_REMOVED lines=9> */
[----:B0-----:R0:W-:Y:S02]  /*7b50*/  REDG.E.ADD.F32.FTZ.RN.STRONG.GPU desc[UR28][R86.64+0x400], R177 ;  /* 0x000400b1560079a6 */ /* 0x0011e4000c12f31c */
.L_x_14954:
[----:B------:R-:W-:Y:S05]  /*7b60*/  BSYNC.RECONVERGENT B0 ;  /* 0x0000000000007941 */ /* 0x000fea0003800200 */
.L_x_14953:
[----:B0-----:R0:W0:Y:S01]  /*7b70*/  LDS R177, [R176+0x3600] ;  /* 0x00360000b0b17984 */ /* 0x0010220000000800 */
[----:B------:R-:W-:Y:S04]  /*7b80*/  BSSY.RECONVERGENT B0, `(.L_x_14955) ;  /* 0x0000004000007945 */ /* 0x000fe80003800200 */
[----:B------:R-:W-:Y:S05]  /*7b90*/  @!P1 BRA `(.L_x_14956) ;  /* 0x0000000000089947 */ /* 0x000fea0003800000 */
[----:B------:R1:W-:Y:S04]  /*7ba0*/  REDG.E.ADD.F32.FTZ.RN.STRONG.GPU desc[UR28][R84.64+0x480], R251 ;  /* 0x000480fb540079a6 */ /* 0x0003e8000c12f31c */
[----:B0-----:R0:W-:Y:S02]  /*7bb0*/  REDG.E.ADD.F32.FTZ.RN.STRONG.GPU desc[UR28][R86.64+0x480], R177 ;  /* 0x000480b1560079a6 */ /* 0x0011e4000c12f31c */
.L_x_14956:
[----:B------:R-:W-:Y:S05]  /*7bc0*/  BSYNC.RECONVERGENT B0 ;  /* 0x0000000000007941 */ /* 0x000fea0003800200 */
.L_x_14955:
[----:B------:R-:W0:Y:S01]  /*7bd0*/  LDS R175, [R175+0x3680] ;  /* 0x00368000afaf7984 */ /* 0x000e220000000800 */
[----:B------:R-:W-:Y:S04]  /*7be0*/  BSSY.RECONVERGENT B0, `(.L_x_14957) ;  /* 0x0000004000007945 */ /* 0x000fe80003800200 */
[----:B------:R-:W-:Y:S05]  /*7bf0*/  @!P2 BRA `(.L_x_14958) ;  /* 0x000000000008a947 */ /* 0x000fea0003800000 */
[----:B------:R1:W-:Y:S04]  /*7c00*/  REDG.E.ADD.F32.FTZ.RN.STRONG.GPU desc[UR28][R84.64+0x500], R249 ;  /* 0x000500f9540079a6 */ /* 0x0003e8000c12f31c */
[----:B0-----:R0:W-:Y:S02]  /*7c10*/  REDG.E.ADD.F32.FTZ.RN.STRONG.GPU desc[UR28][R86.64+0x500], R175 ;  /* 0x000500af560079a6 */ /* 0x0011e4000c12f31c */
.L_x_14958:
[----:B------:R-:W-:Y:S05]  /*7c20*/  BSYNC.RECONVERGENT B0 ;  /* 0x0000000000007941 */ /* 0x000fea0003800200 */
.L_x_14957:
[----:B0-----:R0:W0:Y:S01]  /*7c30*/  LDS R175, [R174+0x3700] ;  /* 0x00370000aeaf7984 */ /* 0x0010220000000800 */
[----:B------:R-:W-:Y:S04]  /*7c40*/  BSSY.RECONVERGENT B0, `(.L_x_14959) ;  /* 0x0000004000007945 */ /* 0x000fe80003800200 */
[----:B------:R-:W-:Y:S05]  /*7c50*/  @!P3 BRA `(.L_x_14960) ;  /* 0x000000000008b947 */ /* 0x000fea0003800000 */
[----:B------:R1:W-:Y:S04]  /*7c60*/  REDG.E.ADD.F32.FTZ.RN.STRONG.GPU desc[UR28][R84.64+0x580], R247 ;  /* 0x000580f7540079a6 */ /* 0x0003e8000c12f31c */
[----:B0-----:R0:W-:Y:S02]  /*7c70*/  REDG.E.ADD.F32.FTZ.RN.STRONG.GPU desc[UR28][R86.64+0x580], R175 ;  /* 0x000580af560079a6 */ /* 0x0011e4000c12f31c */
.L_x_14960:
[----:B------:R-:W-:Y:S05]  /*7c80*/  BSYNC.RECONVERGENT B0 ;  /* 0x0000000000007941 */ /* 0x000fea0003800200 */
.L_x_14959:
[----:B------:R-:W0:Y:S01]  /*7c90*/  LDS R173, [R173+0x3780] ;  /* 0x00378000adad7984 */ /* 0x000e220000000800 */
[----:B------:R-:W-:Y:S04]  /*7ca0*/  BSSY.RECONVERGENT B0, `(.L_x_14961) ;  /* 0x0000004000007945 */ /* 0x000fe80003800200 */
[----:B------:R-:W-:Y:S05]  /*7cb0*/  @!P4 BRA `(.L_x_14962) ;  /* 0x000000000008c947 */ /* 0x000fea0003800000 */
[----:B------:R1:W-:Y:S04]  /*7cc0*/  REDG.E.ADD.F32.FTZ.RN.STRONG.GPU desc[UR28][R84.64+0x600], R245 ;  /* 0x000600f5540079a6 */ /* 0x0003e8000c12f31c */
[----:B0-----:R0:W-:Y:S02]  /*7cd0*/  REDG.E.ADD.F32.FTZ.RN.STRONG.GPU desc[UR28][R86.64+0x600], R173 ;  /* 0x000600ad560079a6 */ /* 0x0011e4000c12f31c */
.L_x_14962:
[----:B------:R-:W-:Y:S05]  /*7ce0*/  BSYNC.RECONVERGENT B0 ;  /* 0x0000000000007941 */ /* 0x000fea0003800200 */
.L_x_14961:
[----:B0-----:R0:W0:Y:S01]  /*7cf0*/  LDS R173, [R172+0x3800] ;  /* 0x00380000acad7984 */ /* 0x0010220000000800 */
[----:B------:R-:W-:Y:S04]  /*7d00*/  BSSY.RECONVERGENT B0, `(.L_x_14963) ;  /* 0x0000004000007945 */ /* 0x000fe80003800200 */
[----:B------:R-:W-:Y:S05]  /*7d10*/  @!P5 BRA `(.L_x_14964) ;  /* 0x000000000008d947 */ /* 0x000fea0003800000 */
[----:B------:R1:W-:Y:S04]  /*7d20*/  REDG.E.ADD.F32.FTZ.RN.STRONG.GPU desc[UR28][R84.64+0x680], R243 ;  /* 0x000680f3540079a6 */ /* 0x0003e8000c12f31c */
[----:B0-----:R0:W-:Y:S02]  /*7d30*/  REDG.E.ADD.F32.FTZ.RN.STRONG.GPU desc[UR28][R86.64+0x680], R173 ;  /* 0x000680ad560079a6 */ /* 0x0011e4000c12f31c */
.L_x_14964:
[----:B------:R-:W-:Y:S05]  /*7d40*/  BSYNC.RECONVERGENT B0 ;  /* 0x0000000000007941 */ /* 0x000fea0003800200 */
.L_x_14963:
        /* <DEDUP_REMOVED lines=11> */
.L_x_14966:
[----:B------:R-:W-:Y:S05]  /*7e00*/  BSYNC.RECONVERGENT B0 ;  /* 0x0000000000007941 */ /* 0x000fea0003800200 */
.L_x_14965:
[----:B0-----:R0:W0:Y:S01]  /*7e10*/  LDS R171, [R170+0x3900] ;  /* 0x00390000aaab7984 */ /* 0x0010220000000800 */
[----:B------:R-:W-:Y:S04]  /*7e20*/  BSSY.RECONVERGENT B0, `(.L_x_14967) ;  /* 0x0000004000007945 */ /* 0x000fe80003800200 */
[----:B------:R-:W-:Y:S05]  /*7e30*/  @!P1 BRA `(.L_x_14968) ;  /* 0x0000000000089947 */ /* 0x000fea0003800000 */
[----:B------:R1:W-:Y:S04]  /*7e40*/  REDG.E.ADD.F32.FTZ.RN.STRONG.GPU desc[UR28][R84.64+0x780], R239 ;  /* 0x000780ef540079a6 */ /* 0x0003e8000c12f31c */
[----:B0-----:R0:W-:Y:S02]  /*7e50*/  REDG.E.ADD.F32.FTZ.RN.STRONG.GPU desc[UR28][R86.64+0x780], R171 ;  /* 0x000780ab560079a6 */ /* 0x0011e4000c12f31c */
.L_x_14968:
[----:B------:R-:W-:Y:S05]  /*7e60*/  BSYNC.RECONVERGENT B0 ;  /* 0x0000000000007941 */ /* 0x000fea0003800200 */
.L_x_14967:
[----:B0-----:R0:W0:Y:S01]  /*7e70*/  LDS R171, [R168+0x3980] ;  /* 0x00398000a8ab7984 */ /* 0x0010220000000800 */
[----:B------:R-:W-:Y:S04]  /*7e80*/  BSSY.RECONVERGENT B0, `(.L_x_14969) ;  /* 0x0000004000007945 */ /* 0x000fe80003800200 */
[----:B------:R-:W-:Y:S05]  /*7e90*/  @!P2 BRA `(.L_x_14970) ;  /* 0x000000000008a947 */ /* 0x000fea0003800000 */
[----:B------:R1:W-:Y:S04]  /*7ea0*/  REDG.E.ADD.F32.FTZ.RN.STRONG.GPU desc[UR28][R84.64+0x800], R237 ;  /* 0x000800ed540079a6 */ /* 0x0003e8000c12f31c */
[----:B0-----:R0:W-:Y:S02]  /*7eb0*/  REDG.E.ADD.F32.FTZ.RN.STRONG.GPU desc[UR28][R86.64+0x800], R171 ;  /* 0x000800ab560079a6 */ /* 0x0011e4000c12f31c */
.L_x_14970:
[----:B------:R-:W-:Y:S05]  /*7ec0*/  BSYNC.RECONVERGENT B0 ;  /* 0x0000000000007941 */ /* 0x000fea0003800200 */
.L_x_14969:
[----:B0-----:R0:W0:Y:S01]  /*7ed0*/  LDS R171, [R128+0x3a00] ;  /* 0x003a000080ab7984 */ /* 0x0010220000000800 */
[----:B------:R-:W-:Y:S04]  /*7ee0*/  BSSY.RECONVERGENT B0, `(.L_x_14971) ;  /* 0x0000004000007945 */ /* 0x000fe80003800200 */
[----:B------:R-:W-:Y:S05]  /*7ef0*/  @!P3 BRA `(.L_x_14972) ;  /* 0x000000000008b947 */ /* 0x000fea0003800000 */
[----:B------:R1:W-:Y:S04]  /*7f00*/  REDG.E.ADD.F32.FTZ.RN.STRONG.GPU desc[UR28][R84.64+0x880], R235 ;  /* 0x000880eb540079a6 */ /* 0x0003e8000c12f31c */
[----:B0-----:R0:W-:Y:S02]  /*7f10*/  REDG.E.ADD.F32.FTZ.RN.STRONG.GPU desc[UR28][R86.64+0x880], R171 ;  /* 0x000880ab560079a6 */ /* 0x0011e4000c12f31c */
.L_x_14972:
[----:B------:R-:W-:Y:S05]  /*7f20*/  BSYNC.RECONVERGENT B0 ;  /* 0x0000000000007941 */ /* 0x000fea0003800200 */
.L_x_14971:
[----:B------:R-:W0:Y:S01]  /*7f30*/  LDS R127, [R127+0x3a80] ;  /* 0x003a80007f7f7984 */ /* 0x000e220000000800 */
[----:B------:R-:W-:Y:S04]  /*7f40*/  BSSY.RECONVERGENT B0, `(.L_x_14973) ;  /* 0x0000004000007945 */ /* 0x000fe80003800200 */
[----:B------:R-:W-:Y:S05]  /*7f50*/  @!P4 BRA `(.L_x_14974) ;  /* 0x000000000008c947 */ /* 0x000fea0003800000 */
[----:B------:R1:W-:Y:S04]  /*7f60*/  REDG.E.ADD.F32.FTZ.RN.STRONG.GPU desc[UR28][R84.64+0x900], R233 ;  /* 0x000900e9540079a6 */ /* 0x0003e8000c12f31c */
[----:B0-----:R0:W-:Y:S02]  /*7f70*/  REDG.E.ADD.F32.FTZ.RN.STRONG.GPU desc[UR28][R86.64+0x900], R127 ;  /* 0x0009007f560079a6 */ /* 0x0011e4000c12f31c */
.L_x_14974:
[----:B------:R-:W-:Y:S05]  /*7f80*/  BSYNC.RECONVERGENT B0 ;  /* 0x0000000000007941 */ /* 0x000fea0003800200 */
.L_x_14973:
[----:B0-----:R0:W0:Y:S01]  /*7f90*/  LDS R127, [R126+0x3b00] ;  /* 0x003b00007e7f7984 */ /* 0x0010220000000800 */
[----:B------:R-:W-:Y:S04]  /*7fa0*/  BSSY.RECONVERGENT B0, `(.L_x_14975) ;  /* 0x0000004000007945 */ /* 0x000fe80003800200 */
[----:B------:R-:W-:Y:S05]  /*7fb0*/  @!P5 BRA `(.L_x_14976) ;  /* 0x000000000008d947 */ /* 0x000fea0003800000 */
[----:B------:R1:W-:Y:S04]  /*7fc0*/  REDG.E.ADD.F32.FTZ.RN.STRONG.GPU desc[UR28][R84.64+0x980], R231 ;  /* 0x000980e7540079a6 */ /* 0x0003e8000c12f31c */
[----:B0-----:R0:W-:Y:S02]  /*7fd0*/  REDG.E.ADD.F32.FTZ.RN.STRONG.GPU desc[UR28][R86.64+0x980], R127 ;  /* 0x0009807f560079a6 */ /* 0x0011e4000c12f31c */
.L_x_14976:
[----:B------:R-:W-:Y:S05]  /*7fe0*/  BSYNC.RECONVERGENT B0 ;  /* 0x0000000000007941 */ /* 0x000fea0003800200 */
.L_x_14975:
        /* <DEDUP_REMOVED lines=11> */
.L_x_14978:
[----:B------:R-:W-:Y:S05]  /*80a0*/  BSYNC.RECONVERGENT B0 ;  /* 0x0000000000007941 */ /* 0x000fea0003800200 */
.L_x_14977:
[----:B0-----:R0:W0:Y:S01]  /*80b0*/  LDS R125, [R124+0x3c00] ;  /* 0x003c00007c7d7984 */ /* 0x0010220000000800 */
[----:B------:R-:W-:Y:S04]  /*80c0*/  BSSY.RECONVERGENT B0, `(.L_x_14979) ;  /* 0x0000004000007945 */ /* 0x000fe80003800200 */
[----:B------:R-:W-:Y:S05]  /*80d0*/  @!P1 BRA `(.L_x_14980) ;  /* 0x0000000000089947 */ /* 0x000fea0003800000 */
[----:B------:R1:W-:Y:S04]  /*80e0*/  REDG.E.ADD.F32.FTZ.RN.STRONG.GPU desc[UR28][R84.64+0xa80], R227 ;  /* 0x000a80e3540079a6 */ /* 0x0003e8000c12f31c */
[----:B0-----:R0:W-:Y:S02]  /*80f0*/  REDG.E.ADD.F32.FTZ.RN.STRONG.GPU desc[UR28][R86.64+0xa80], R125 ;  /* 0x000a807d560079a6 */ /* 0x0011e4000c12f31c */
.L_x_14980:
[----:B------:R-:W-:Y:S05]  /*8100*/  BSYNC.RECONVERGENT B0 ;  /* 0x0000000000007941 */ /* 0x000fea0003800200 */
.L_x_14979:
[----:B------:R-:W0:Y:S01]  /*8110*/  LDS R123, [R123+0x3c80] ;  /* 0x003c80007b7b7984 */ /* 0x000e220000000800 */
[----:B------:R-:W-:Y:S04]  /*8120*/  BSSY.RECONVERGENT B0, `(.L_x_14981) ;  /* 0x0000004000007945 */ /* 0x000fe80003800200 */
[----:B------:R-:W-:Y:S05]  /*8130*/  @!P2 BRA `(.L_x_14982) ;  /* 0x000000000008a947 */ /* 0x000fea0003800000 */
[----:B------:R1:W-:Y:S04]  /*8140*/  REDG.E.ADD.F32.FTZ.RN.STRONG.GPU desc[UR28][R84.64+0xb00], R225 ;  /* 0x000b00e1540079a6 */ /* 0x0003e8000c12f31c */
[----:B0-----:R0:W-:Y:S02]  /*8150*/  REDG.E.ADD.F32.FTZ.RN.STRONG.GPU desc[UR28][R86.64+0xb00], R123 ;  /* 0x000b007b560079a6 */ /* 0x0011e4000c12f31c */
.L_x_14982:
[----:B------:R-:W-:Y:S05]  /*8160*/  BSYNC.RECONVERGENT B0 ;  /* 0x0000000000007941 */ /* 0x000fea0003800200 */
.L_x_14981:
[----:B0-----:R0:W0:Y:S01]  /*8170*/  LDS R123, [R122+0x3d00] ;  /* 0x003d00007a7b7984 */ /* 0x0010220000000800 */
[----:B------:R-:W-:Y:S04]  /*8180*/  BSSY.RECONVERGENT B0, `(.L_x_14983) ;  /* 0x0000004000007945 */ /* 0x000fe80003800200 */
[----:B------:R-:W-:Y:S05]  /*8190*/  @!P3 BRA `(.L_x_14984) ;  /* 0x000000000008b947 */ /* 0x000fea0003800000 */
[----:B------:R1:W-:Y:S04]  /*81a0*/  REDG.E.ADD.F32.FTZ.RN.STRONG.GPU desc[UR28][R84.64+0xb80], R223 ;  /* 0x000b80df540079a6 */ /* 0x0003e8000c12f31c */
[----:B0-----:R0:W-:Y:S02]  /*81b0*/  REDG.E.ADD.F32.FTZ.RN.STRONG.GPU desc[UR28][R86.64+0xb80], R123 ;  /* 0x000b807b560079a6 */ /* 0x0011e4000c12f31c */
.L_x_14984:
[----:B------:R-:W-:Y:S05]  /*81c0*/  BSYNC.RECONVERGENT B0 ;  /* 0x0000000000007941 */ /* 0x000fea0003800200 */
.L_x_14983:
[----:B------:R-:W0:Y:S01]  /*81d0*/  LDS R121, [R121+0x3d80] ;  /* 0x003d800079797984 */ /* 0x000e220000000800 */
[----:B------:R-:W-:Y:S04]  /*81e0*/  BSSY.RECONVERGENT B0, `(.L_x_14985) ;  /* 0x0000004000007945 */ /* 0x000fe80003800200 */
[----:B------:R-:W-:Y:S05]  /*81f0*/  @!P4 BRA `(.L_x_14986) ;  /* 0x000000000008c947 */ /* 0x000fea0003800000 */
[----:B------:R1:W-:Y:S04]  /*8200*/  REDG.E.ADD.F32.FTZ.RN.STRONG.GPU desc[UR28][R84.64+0xc00], R221 ;  /* 0x000c00dd540079a6 */ /* 0x0003e8000c12f31c */
[----:B0-----:R0:W-:Y:S02]  /*8210*/  REDG.E.ADD.F32.FTZ.RN.STRONG.GPU desc[UR28][R86.64+0xc00], R121 ;  /* 0x000c0079560079a6 */ /* 0x0011e4000c12f31c */
.L_x_14986:
[----:B------:R-:W-:Y:S05]  /*8220*/  BSYNC.RECONVERGENT B0 ;  /* 0x0000000000007941 */ /* 0x000fea0003800200 */
.L_x_14985:
[----:B0-----:R0:W0:Y:S01]  /*8230*/  LDS R121, [R120+0x3e00] ;  /* 0x003e000078797984 */ /* 0x0010220000000800 */
[----:B------:R-:W-:Y:S04]  /*8240*/  BSSY.RECONVERGENT B0, `(.L_x_14987) ;  /* 0x0000004000007945 */ /* 0x000fe80003800200 */
[----:B------:R-:W-:Y:S05]  /*8250*/  @!P5 BRA `(.L_x_14988) ;  /* 0x000000000008d947 */ /* 0x000fea0003800000 */
[----:B------:R1:W-:Y:S04]  /*8260*/  REDG.E.ADD.F32.FTZ.RN.STRONG.GPU desc[UR28][R84.64+0xc80], R213 ;  /* 0x000c80d5540079a6 */ /* 0x0003e8000c12f31c */
[----:B0-----:R0:W-:Y:S02]  /*8270*/  REDG.E.ADD.F32.FTZ.RN.STRONG.GPU desc[UR28][R86.64+0xc80], R121 ;  /* 0x000c8079560079a6 */ /* 0x0011e4000c12f31c */
.L_x_14988:
[----:B------:R-:W-:Y:S05]  /*8280*/  BSYNC.RECONVERGENT B0 ;  /* 0x0000000000007941 */ /* 0x000fea0003800200 */
.L_x_14987:
        /* <DEDUP_REMOVED lines=11> */
.L_x_14990:
[----:B------:R-:W-:Y:S05]  /*8340*/  BSYNC.RECONVERGENT B0 ;  /* 0x0000000000007941 */ /* 0x000fea0003800200 */
.L_x_14989:
[----:B------:R-:W0:Y:S01]  /*8350*/  LDS R117, [R117+0x3f00] ;  /* 0x003f000075757984 */ /* 0x000e220000000800 */
[----:B------:R-:W-:Y:S04]  /*8360*/  BSSY.RECONVERGENT B0, `(.L_x_14991) ;  /* 0x0000004000007945 */ /* 0x000fe80003800200 */
[----:B------:R-:W-:Y:S05]  /*8370*/  @!P1 BRA `(.L_x_14992) ;  /* 0x0000000000089947 */ /* 0x000fea0003800000 */
[----:B------:R1:W-:Y:S04]  /*8380*/  REDG.E.ADD.F32.FTZ.RN.STRONG.GPU desc[UR28][R84.64+0xd80], R193 ;  /* 0x000d80c1540079a6 */ /* 0x0003e8000c12f31c */
[----:B0-----:R0:W-:Y:S02]  /*8390*/  REDG.E.ADD.F32.FTZ.RN.STRONG.GPU desc[UR28][R86.64+0xd80], R117 ;  /* 0x000d8075560079a6 */ /* 0x0011e4000c12f31c */
.L_x_14992:
[----:B------:R-:W-:Y:S05]  /*83a0*/  BSYNC.RECONVERGENT B0 ;  /* 0x0000000000007941 */ /* 0x000fea0003800200 */
.L_x_14991:
[----:B------:R-:W0:Y:S01]  /*83b0*/  LDS R115, [R115+0x3f80] ;  /* 0x003f800073737984 */ /* 0x000e220000000800 */
[----:B------:R-:W-:Y:S04]  /*83c0*/  BSSY.RECONVERGENT B0, `(.L_x_14993) ;  /* 0x0000004000007945 */ /* 0x000fe80003800200 */
[----:B------:R-:W-:Y:S05]  /*83d0*/  @!P2 BRA `(.L_x_14994) ;  /* 0x000000000008a947 */ /* 0x000fea0003800000 */
[----:B------:R1:W-:Y:S04]  /*83e0*/  REDG.E.ADD.F32.FTZ.RN.STRONG.GPU desc[UR28][R84.64+0xe00], R191 ;  /* 0x000e00bf540079a6 */ /* 0x0003e8000c12f31c */
[----:B0-----:R0:W-:Y:S02]  /*83f0*/  REDG.E.ADD.F32.FTZ.RN.STRONG.GPU desc[UR28][R86.64+0xe00], R115 ;  /* 0x000e0073560079a6 */ /* 0x0011e4000c12f31c */
.L_x_14994:
[----:B------:R-:W-:Y:S05]  /*8400*/  BSYNC.RECONVERGENT B0 ;  /* 0x0000000000007941 */ /* 0x000fea0003800200 */
.L_x_14993:
[----:B0-----:R0:W0:Y:S01]  /*8410*/  LDS R115, [R114+0x4000] ;  /* 0x0040000072737984 */ /* 0x0010220000000800 */
[----:B------:R-:W-:Y:S04]  /*8420*/  BSSY.RECONVERGENT B0, `(.L_x_14995) ;  /* 0x0000004000007945 */ /* 0x000fe80003800200 */
[----:B------:R-:W-:Y:S05]  /*8430*/  @!P3 BRA `(.L_x_14996) ;  /* 0x000000000008b947 */ /* 0x000fea0003800000 */
[----:B------:R1:W-:Y:S04]  /*8440*/  REDG.E.ADD.F32.FTZ.RN.STRONG.GPU desc[UR28][R84.64+0xe80], R189 ;  /* 0x000e80bd540079a6 */ /* 0x0003e8000c12f31c */
[----:B0-----:R0:W-:Y:S02]  /*8450*/  REDG.E.ADD.F32.FTZ.RN.STRONG.GPU desc[UR28][R86.64+0xe80], R115 ;  /* 0x000e8073560079a6 */ /* 0x0011e4000c12f31c */
.L_x_14996:
[----:B------:R-:W-:Y:S05]  /*8460*/  BSYNC.RECONVERGENT B0 ;  /* 0x0000000000007941 */ /* 0x000fea0003800200 */
.L_x_14995:
[----:B------:R-:W0:Y:S01]  /*8470*/  LDS R113, [R113+0x4080] ;  /* 0x0040800071717984 */ /* 0x000e220000000800 */
[----:B------:R-:W-:Y:S04]  /*8480*/  BSSY.RECONVERGENT B0, `(.L_x_14997) ;  /* 0x0000004000007945 */ /* 0x000fe80003800200 */
[----:B------:R-:W-:Y:S05]  /*8490*/  @!P4 BRA `(.L_x_14998) ;  /* 0x000000000008c947 */ /* 0x000fea0003800000 */
[----:B------:R1:W-:Y:S04]  /*84a0*/  REDG.E.ADD.F32.FTZ.RN.STRONG.GPU desc[UR28][R84.64+0xf00], R187 ;  /* 0x000f00bb540079a6 */ /* 0x0003e8000c12f31c */
[----:B0-----:R0:W-:Y:S02]  /*84b0*/  REDG.E.ADD.F32.FTZ.RN.STRONG.GPU desc[UR28][R86.64+0xf00], R113 ;  /* 0x000f0071560079a6 */ /* 0x0011e4000c12f31c */
.L_x_14998:
[----:B------:R-:W-:Y:S05]  /*84c0*/  BSYNC.RECONVERGENT B0 ;  /* 0x0000000000007941 */ /* 0x000fea0003800200 */
.L_x_14997:
[----:B------:R-:W0:Y:S01]  /*84d0*/  LDS R79, [R79+0x4100] ;  /* 0x004100004f4f7984 */ /* 0x000e220000000800 */
[----:B------:R-:W-:Y:S04]  /*84e0*/  BSSY.RECONVERGENT B0, `(.L_x_14999) ;  /* 0x0000004000007945 */ /* 0x000fe80003800200 */
[----:B------:R-:W-:Y:S05]  /*84f0*/  @!P5 BRA `(.L_x_15000) ;  /* 0x000000000008d947 */ /* 0x000fea0003800000 */
[----:B------:R1:W-:Y:S04]  /*8500*/  REDG.E.ADD.F32.FTZ.RN.STRONG.GPU desc[UR28][R84.64+0xf80], R185 ;  /* 0x000f80b9540079a6 */ /* 0x0003e8000c12f31c */
[----:B0-----:R0:W-:Y:S02]  /*8510*/  REDG.E.ADD.F32.FTZ.RN.STRONG.GPU desc[UR28][R86.64+0xf80], R79 ;  /* 0x000f804f560079a6 */ /* 0x0011e4000c12f31c */
.L_x_15000:
[----:B------:R-:W-:Y:S05]  /*8520*/  BSYNC.RECONVERGENT B0 ;  /* 0x0000000000007941 */ /* 0x000fea0003800200 */
.L_x_14999:
[----:B-12---:R-:W1:Y:S01]  /*8530*/  SHFL.DOWN PT, R84, R75, 0x1, 0x1f ;  /* 0x08201f004b547f89 */ /* 0x006e6200000e0000 */
[----:B------:R-:W-:Y:S01]  /*8540*/  ISETP.GT.AND P1, PT, R165, 0x1e, PT ;  /* 0x0000001ea500780c */ /* 0x000fe20003f24270 */
[----:B------:R-:W-:Y:S01]  /*8550*/  FMUL.FTZ R61, R61, R0 ;  /* 0x000000003d3d7220 */ /* 0x000fe20000410000 */
[----:B------:R-:W-:Y:S01]  /*8560*/  ISETP.NE.AND P2, PT, R165, RZ, PT ;  /* 0x000000ffa500720c */ /* 0x000fe20003f45270 */
[----:B0-----:R-:W0:Y:S01]  /*8570*/  SHFL.DOWN PT, R79, R186, 0x1, 0x1f ;  /* 0x08201f00ba4f7f89 */ /* 0x001e2200000e0000 */
[----:B------:R-:W-:Y:S01]  /*8580*/  ISETP.NE.AND P3, PT, R129, RZ, PT ;  /* 0x000000ff8100720c */ /* 0x000fe20003f65270 */
        /* <DEDUP_REMOVED lines=22> */
[----:B0-----:R-:W-:Y:S01]  /*86f0*/  @!P1 FADD.FTZ R186, R186, R79 ;  /* 0x0000004fbaba9221 */ /* 0x001fe20000010000 */
[----:B------:R-:W0:Y:S01]  /*8700*/  SHFL.DOWN PT, R84, R75, 0x2, 0x1f ;  /* 0x08401f004b547f89 */ /* 0x000e2200000e0000 */
[----:B------:R-:W-:Y:S01]  /*8710*/  ISETP.GT.AND P1, PT, R165, 0x1d, PT ;  /* 0x0000001da500780c */ /* 0x000fe20003f24270 */
[----:B------:R-:W-:Y:S01]  /*8720*/  FFMA.FTZ R72, R37, R78, R72 ;  /* 0x0000004e25487223 */ /* 0x000fe20000010048 */
        /* <DEDUP_REMOVED lines=23> */
[----:B------:R-:W-:Y:S01]  /*88a0*/  FFMA.FTZ R9, R154, R70, R9 ;  /* 0x000000469a097223 */ /* 0x000fe20000010009 */
[----:B------:R-:W-:Y:S01]  /*88b0*/  FADD.FTZ R26, R93, R26 ;  /* 0x0000001a5d1a7221 */ /* 0x000fe20000010000 */
[----:B-1----:R-:W-:Y:S01]  /*88c0*/  @!P1 FADD.FTZ R186, R186, R79 ;  /* 0x0000004fbaba9221 */ /* 0x002fe20000010000 */
[----:B------:R-:W0:Y:S01]  /*88d0*/  SHFL.DOWN PT, R84, R75, 0x4, 0x1f ;  /* 0x08801f004b547f89 */ /* 0x000e2200000e0000 */
[----:B------:R-:W-:Y:S01]  /*88e0*/  ISETP.GT.AND P1, PT, R165, 0x1b, PT ;  /* 0x0000001ba500780c */ /* 0x000fe20003f24270 */
[----:B------:R-:W-:Y:S01]  /*88f0*/  FADD.FTZ R20, R91, R20 ;  /* 0x000000145b147221 */ /* 0x000fe20000010000 */
[----:B------:R-:W-:Y:S01]  /*8900*/  FFMA.FTZ R8, R153, R69, R8 ;  /* 0x0000004599087223 */ /* 0x000fe20000010008 */
[----:B------:R-:W1:Y:S01]  /*8910*/  SHFL.DOWN PT, R79, R186, 0x4, 0x1f ;  /* 0x08801f00ba4f7f89 */ /* 0x000e6200000e0000 */
        /* <DEDUP_REMOVED lines=21> */
[----:B------:R-:W-:Y:S01]  /*8a70*/  FADD.FTZ R32, R109, R32 ;  /* 0x000000206d207221 */ /* 0x000fe20000010000 */
[----:B-1----:R-:W-:-:S02]  /*8a80*/  @!P1 FADD.FTZ R186, R186, R79 ;  /* 0x0000004fbaba9221 */ /* 0x002fc40000010000 */
[----:B------:R-:W0:Y:S01]  /*8a90*/  SHFL.DOWN PT, R84, R75, 0x8, 0x1f ;  /* 0x09001f004b547f89 */ /* 0x000e2200000e0000 */
[----:B------:R-:W-:-:S03]  /*8aa0*/  ISETP.GT.AND P1, PT, R165, 0x17, PT ;  /* 0x00000017a500780c */ /* 0x000fc60003f24270 */
[----:B------:R-:W1:Y:S10]  /*8ab0*/  SHFL.DOWN PT, R79, R186, 0x8, 0x1f ;  /* 0x09001f00ba4f7f89 */ /* 0x000e7400000e0000 */
[----:B0-----:R-:W-:Y:S01]  /*8ac0*/  @!P1 FADD.FTZ R75, R75, R84 ;  /* 0x000000544b4b9221 */ /* 0x001fe20000010000 */
[----:B-1----:R-:W-:-:S04]  /*8ad0*/  @!P1 FADD.FTZ R186, R186, R79 ;  /* 0x0000004fbaba9221 */ /* 0x002fc80000010000 */
[----:B------:R-:W0:Y:S01]  /*8ae0*/  SHFL.DOWN PT, R84, R75, 0x10, 0x1f ;  /* 0x0a001f004b547f89 */ /* 0x000e2200000e0000 */
[----:B------:R-:W-:-:S03]  /*8af0*/  ISETP.GT.AND P1, PT, R165, 0xf, PT ;  /* 0x0000000fa500780c */ /* 0x000fc60003f24270 */
[----:B------:R-:W1:Y:S01]  /*8b00*/  SHFL.DOWN PT, R79, R186, 0x10, 0x1f ;  /* 0x0a001f00ba4f7f89 */ /* 0x000e6200000e0000 */
[----:B0-----:R-:W-:Y:S01]  /*8b10*/  FADD.FTZ R84, R75, R84 ;  /* 0x000000544b547221 */ /* 0x001fe20000010000 */
[----:B-1----:R-:W-:-:S04]  /*8b20*/  FADD.FTZ R85, R186, R79 ;  /* 0x0000004fba557221 */ /* 0x002fc80000010000 */
[----:B------:R-:W-:Y:S01]  /*8b30*/  FSEL R75, R75, R84, P1 ;  /* 0x000000544b4b7208 */ /* 0x000fe20000800000 */
[----:B------:R0:W-:Y:S01]  /*8b40*/  @!P2 STS.64 [UR30+0x4208], R84 ;  /* 0x00420854ff00a988 */ /* 0x0001e20008000a1e */
[----:B------:R-:W-:Y:S01]  /*8b50*/  FSEL R186, R186, R85, P1 ;  /* 0x00000055baba7208 */ /* 0x000fe20000800000 */
[----:B------:R-:W-:Y:S06]  /*8b60*/  BAR.SYNC.DEFER_BLOCKING 0x0 ;  /* 0x0000000000007b1d */ /* 0x000fec0000010000 */
[----:B------:R-:W-:Y:S05]  /*8b70*/  @P3 BRA `(.L_x_15002) ;  /* 0x0000000000243947 */ /* 0x000fea0003800000 */
[----:B------:R-:W-:Y:S01]  /*8b80*/  UISETP.NE.AND UP0, UPT, UR19, UR43, UPT ;  /* 0x0000002b1300728c */ /* 0x000fe2000bf05270 */
[----:B------:R-:W-:Y:S01]  /*8b90*/  MOV R2, R75 ;  /* 0x0000004b00027202 */ /* 0x000fe20000000f00 */
[----:B------:R-:W-:Y:S01]  /*8ba0*/  ULEA UR31, UR8, UR30, 0x3 ;  /* 0x0000001e081f7291 */ /* 0x000fe2000f8e18ff */
[----:B------:R-:W-:-:S03]  /*8bb0*/  MOV R3, R186 ;  /* 0x000000ba00037202 */ /* 0x000fc60000000f00 */
[----:B------:R-:W-:-:S13]  /*8bc0*/  PLOP3.LUT P1, PT, PT, PT, UP0, 0x80, 0x8 ;  /* 0x000000000008781c */ /* 0x000fda0003f2f008 */
[----:B------:R-:W1:Y:S02]  /*8bd0*/  @P1 LDS.64 R52, [UR31+0x6750] ;  /* 0x0067501fff341984 */ /* 0x000e640008000a00 */
[----:B-1----:R-:W-:Y:S01]  /*8be0*/  @P1 FADD.FTZ R2, R2, R52 ;  /* 0x0000003402021221 */ /* 0x002fe20000010000 */
[----:B------:R-:W-:-:S05]  /*8bf0*/  @P1 FADD.FTZ R3, R3, R53 ;  /* 0x0000003503031221 */ /* 0x000fca0000010000 */
[----:B------:R1:W-:Y:S02]  /*8c00*/  STS.64 [UR31+0x6750], R2 ;  /* 0x00675002ff007988 */ /* 0x0003e40008000a1f */
.L_x_15002:
[----:B------:R-:W-:Y:S05]  /*8c10*/  BSYNC.RECONVERGENT B0 ;  /* 0x0000000000007941 */ /* 0x000fea0003800200 */
.L_x_15001:
[----:B------:R-:W-:-:S04]  /*8c20*/  UIADD3 UR8, UPT, UPT, UR8, 0x1, URZ ;  /* 0x0000000108087890 */ /* 0x000fc8000fffe0ff */
[----:B------:R-:W-:-:S09]  /*8c30*/  UISETP.GE.AND UP0, UPT, UR8, UR44, UPT ;  /* 0x0000002c0800728c */ /* 0x000fd2000bf06270 */
[----:B------:R-:W-:Y:S05]  /*8c40*/  BRA.U !UP0, `(.L_x_15003) ;  /* 0xffffff8508e47547 */ /* 0x000fea000b83ffff */
.L_x_14923:
[----:B------:R-:W-:Y:S01]  /*8c50*/  BAR.SYNC.DEFER_BLOCKING 0x0 ;  /* 0x0000000000007b1d */ /* 0x000fe20000010000 */
[----:B------:R-:W-:Y:S02]  /*8c60*/  UIADD3 UR31, UPT, UPT, UR19, -0x1, URZ ;  /* 0xffffffff131f7890 */ /* 0x000fe4000fffe0ff */
[----:B------:R-:W-:Y:S02]  /*8c70*/  UIADD3 UR22, UP1, UPT, UR22, -0x1000, URZ ;  /* 0xfffff00016167890 */ /* 0x000fe4000ff3e0ff */
[----:B------:R-:W-:-:S03]  /*8c80*/  USHF.L.U32 UR26, UR31, 0x9, URZ ;  /* 0x000000091f1a7899 */ /* 0x000fc600080006ff */
[----:B------:R-:W2:Y:S01]  /*8c90*/  S2UR UR38, SR_CTAID.X ;  /* 0x00000000002679c3 */ /* 0x000ea20000002500 */
[----:B------:R-:W2:Y:S01]  /*8ca0*/  LDCU.64 UR32, c[0x0][0x4f8] ;  /* 0x00009f00ff2077ac */ /* 0x000ea20008000a00 */
[----:B------:R-:W5:Y:S01]  /*8cb0*/  S2R R0, SR_TID.X ;  /* 0x0000000000007919 */ /* 0x000f620000002100 */
[----:B------:R-:W0:Y:S05]  /*8cc0*/  LDCU.64 UR34, c[0x0][0x500] ;  /* 0x0000a000ff2277ac */ /* 0x000e2a0008000a00 */
[----:B------:R-:W0:Y:S01]  /*8cd0*/  S2UR UR8, SR_CTAID.Y ;  /* 0x00000000000879c3 */ /* 0x000e220000002600 */
[----:B------:R-:W1:Y:S01]  /*8ce0*/  LDCU.64 UR36, c[0x0][0x550] ;  /* 0x0000aa00ff2477ac */ /* 0x000e620008000a00 */
        /* <DEDUP_REMOVED lines=8> */
[----:B--2---:R-:W-:Y:S01]  /*8d70*/  UIMAD.WIDE.U32 UR24, UR38, UR32, UR26 ;  /* 0x00000020261872a5 */ /* 0x004fe2000f8e001a */
[----:B------:R-:W-:Y:S01]  /*8d80*/  STS.128 [R163+0x20], R8 ;  /* 0x00002008a3007388 */ /* 0x000fe20000000c00 */
[----:B------:R-:W-:-:S02]  /*8d90*/  UIADD3.X UR13, UPT, UPT, UR13, -0x1, URZ, UP3, !UPT ;  /* 0xffffffff0d0d7890 */ /* 0x000fc40009ffe4ff */
[----:B------:R-:W-:Y:S01]  /*8da0*/  UIMAD UR25, UR38, UR33, UR25 ;  /* 0x00000021261972a4 */ /* 0x000fe2000f8e0219 */
[----:B------:R2:W-:Y:S01]  /*8db0*/  STS.128 [R163+0x30], R4 ;  /* 0x00003004a3007388 */ /* 0x0005e20000000c00 */
[----:B------:R-:W-:-:S03]  /*8dc0*/  NOP ;  /* 0x0000000000007918 */ /* 0x000fc60000000000 */
[----:B------:R-:W3:Y:S01]  /*8dd0*/  LDS.128 R16, [R164] ;  /* 0x00000000a4107984 */ /* 0x000ee20000000c00 */
[----:B0-----:R-:W-:Y:S01]  /*8de0*/  UIMAD UR32, UR8, UR35, URZ ;  /* 0x00000023082072a4 */ /* 0x001fe2000f8e02ff */
[----:B-----5:R-:W-:Y:S01]  /*8df0*/  SHF.L.U32 R0, R0, 0x2, RZ ;  /* 0x0000000200007819 */ /* 0x020fe200000006ff */
[----:B------:R-:W-:Y:S01]  /*8e00*/  UIMAD.WIDE.U32 UR24, UR8, UR34, UR24 ;  /* 0x00000022081872a5 */ /* 0x000fe2000f8e0018 */
[----:B------:R-:W0:Y:S01]  /*8e10*/  LDS.128 R36, [R164+0x200] ;  /* 0x00020000a4247984 */ /* 0x000e220000000c00 */
[----:B------:R-:W5:Y:S03]  /*8e20*/  LDCU.64 UR34, c[0x0][0x560] ;  /* 0x0000ac00ff2277ac */ /* 0x000f660008000a00 */
[----:B------:R-:W4:Y:S01]  /*8e30*/  LDS.128 R12, [R164+0x400] ;  /* 0x00040000a40c7984 */ /* 0x000f220000000c00 */
[----:B------:R-:W-:Y:S01]  /*8e40*/  UIADD3 UR32, UPT, UPT, UR25, UR32, URZ ;  /* 0x0000002019207290 */ /* 0x000fe2000fffe0ff */
[----:B--2---:R-:W-:Y:S01]  /*8e50*/  LOP3.LUT R7, R0, 0xf80, RZ, 0xc0, !PT ;  /* 0x00000f8000077812 */ /* 0x004fe200078ec0ff */
[----:B-1----:R-:W-:Y:S01]  /*8e60*/  ULEA UR25, UP0, UR24, UR36, 0x2 ;  /* 0x0000002418197291 */ /* 0x002fe2000f8010ff */
[----:B------:R-:W1:Y:S01]  /*8e70*/  LDS.128 R8, [R164+0x600] ;  /* 0x00060000a4087984 */ /* 0x000e620000000c00 */
[----:B------:R-:W-:Y:S01]  /*8e80*/  FADD.FTZ R0, R167, R32 ;  /* 0x00000020a7007221 */ /* 0x000fe20000010000 */
[----:B------:R-:W-:Y:S01]  /*8e90*/  LOP3.LUT R7, R7, 0x1f, R166, 0xf8, !PT ;  /* 0x0000001f07077812 */ /* 0x000fe200078ef8a6 */
[----:B------:R-:W-:-:S02]  /*8ea0*/  ULEA.HI.X UR24, UR24, UR37, UR32, 0x2, UP0 ;  /* 0x0000002518187291 */ /* 0x000fc400080f1420 */
[----:B------:R-:W-:Y:S01]  /*8eb0*/  MOV R2, UR25 ;  /* 0x0000001900027c02 */ /* 0x000fe20008000f00 */
[----:B------:R-:W-:Y:S01]  /*8ec0*/  FADD.FTZ R5, R0, R33 ;  /* 0x0000002100057221 */ /* 0x000fe20000010000 */
[----:B------:R-:W-:Y:S02]  /*8ed0*/  UIADD3.X UR12, UPT, UPT, UR12, -0x1, URZ, UP4, !UPT ;  /* 0xffffffff0c0c7890 */ /* 0x000fe4000a7fe4ff */
[----:B------:R-:W-:Y:S01]  /*8ee0*/  MOV R3, UR24 ;  /* 0x0000001800037c02 */ /* 0x000fe20008000f00 */
[----:B------:R-:W2:Y:S01]  /*8ef0*/  LDCU.64 UR32, c[0x0][0x520] ;  /* 0x0000a400ff2077ac */ /* 0x000ea20008000a00 */
[----:B------:R-:W-:Y:S01]  /*8f00*/  FADD.FTZ R0, R5, R34 ;  /* 0x0000002205007221 */ /* 0x000fe20000010000 */
[----:B------:R-:W-:Y:S02]  /*8f10*/  IMAD.WIDE.U32 R2, R7, 0x10, R2 ;  /* 0x0000001007027825 */ /* 0x000fe400078e0002 */
[----:B------:R-:W5:Y:S02]  /*8f20*/  LDCU.64 UR24, c[0x0][0x518] ;  /* 0x0000a300ff1877ac */ /* 0x000f640008000a00 */
[----:B------:R-:W-:-:S04]  /*8f30*/  FADD.FTZ R5, R0, R35 ;  /* 0x0000002300057221 */ /* 0x000fc80000010000 */
[----:B------:R-:W-:Y:S01]  /*8f40*/  FADD.FTZ R0, R5, R28 ;  /* 0x0000001c05007221 */ /* 0x000fe20000010000 */
[----:B---3--:R-:W-:Y:S04]  /*8f50*/  STG.E.128 desc[UR28][R2.64], R16 ;  /* 0x0000001002007986 */ /* 0x008fe8000c101d1c */
[----:B0-----:R-:W-:Y:S01]  /*8f60*/  STG.E.128 desc[UR28][R2.64+0x200], R36 ;  /* 0x0002002402007986 */ /* 0x001fe2000c101d1c */
[----:B-----5:R-:W-:-:S03]  /*8f70*/  UIMAD.WIDE.U32 UR26, UR38, UR24, UR26 ;  /* 0x00000018261a72a5 */ /* 0x020fc6000f8e001a */
[----:B----4-:R-:W-:Y:S01]  /*8f80*/  STG.E.128 desc[UR28][R2.64+0x400], R12 ;  /* 0x0004000c02007986 */ /* 0x010fe2000c101d1c */
[----:B------:R-:W-:Y:S02]  /*8f90*/  UIMAD UR25, UR38, UR25, UR27 ;  /* 0x00000019261972a4 */ /* 0x000fe4000f8e021b */
[----:B--2---:R-:W-:Y:S01]  /*8fa0*/  UIMAD UR27, UR8, UR33, URZ ;  /* 0x00000021081b72a4 */ /* 0x004fe2000f8e02ff */
[----:B-1----:R0:W-:Y:S01]  /*8fb0*/  STG.E.128 desc[UR28][R2.64+0x600], R8 ;  /* 0x0006000802007986 */ /* 0x0021e2000c101d1c */
[----:B------:R-:W-:Y:S02]  /*8fc0*/  UMOV UR24, UR26 ;  /* 0x0000001a00187c82 */ /* 0x000fe40008000000 */
[----:B------:R-:W-:Y:S01]  /*8fd0*/  UIMAD.WIDE.U32 UR24, UR8, UR32, UR24 ;  /* 0x00000020081872a5 */ /* 0x000fe2000f8e0018 */
[----:B------:R-:W-:Y:S03]  /*8fe0*/  BAR.SYNC.DEFER_BLOCKING 0x0 ;  /* 0x0000000000007b1d */ /* 0x000fe60000010000 */
[----:B------:R-:W-:-:S02]  /*8ff0*/  UIADD3 UR26, UPT, UPT, UR25, UR27, URZ ;  /* 0x0000001b191a7290 */ /* 0x000fc4000fffe0ff */
        /* <DEDUP_REMOVED lines=34> */
.L_x_14922:
        /* <DEDUP_REMOVED lines=33> */
.L_x_15006:
[----:B------:R-:W-:Y:S05]  /*9430*/  BSYNC.RECONVERGENT B0 ;  /* 0x0000000000007941 */ /* 0x000fea0003800200 */
.L_x_15005:
        /* <DEDUP_REMOVED lines=31> */
.L_x_15008:
[----:B------:R-:W-:Y:S05]  /*9630*/  BSYNC.RECONVERGENT B0 ;  /* 0x0000000000007941 */ /* 0x000fea0003800200 */
.L_x_15007:
        /* <DEDUP_REMOVED lines=11> */
.L_x_15009:
[C---:B------:R-:W-:Y:S02]  /*96f0*/  LEA R0, R7.reuse, UR6, 0x3 ;  /* 0x0000000607007c11 */ /* 0x040fe4000f8e18ff */
[----:B-12---:R-:W-:Y:S02]  /*9700*/  SHF.R.S32.HI R4, RZ, 0x1f, R7 ;  /* 0x0000001fff047819 */ /* 0x006fe40000011407 */
        /* <DEDUP_REMOVED lines=17> */
.L_x_15010:
        /* <DEDUP_REMOVED lines=14> */
.L_x_18748:


//--------------------- .text._Z25selective_scan_bwd_kernelI32Selective_Scan_bwd_kernel_traitsILi32ELi16ELb1ELb1ELb1ELb0ELb1EfN3c107complexIfEEEEv12SSMParamsBwd --------------------------
	.section	.text._Z25selective_scan_bwd_kernelI32Selective_Scan_bwd_kernel_traitsILi32ELi16ELb1ELb1ELb1ELb0ELb1EfN3c107complexIfEEEEv12SSMParamsBwd,"ax",@progbits
	.align	128
        .global         _Z25selective_scan_bwd_kernelI32Selective_Scan_bwd_kernel_traitsILi32ELi16ELb1ELb1ELb1ELb0ELb1EfN3c107complexIfEEEEv12SSMParamsBwd
        .type           _Z25selective_scan_bwd_kernelI32Selective_Scan_bwd_kernel_traitsILi32ELi16ELb1ELb1ELb1ELb0ELb1EfN3c107complexIfEEEEv12SSMParamsBwd,@function
        .size           _Z25selective_scan_bwd_kernelI32Selective_Scan_bwd_kernel_traitsILi32ELi16ELb1ELb1ELb1ELb0ELb1EfN3c107complexIfEEEEv12SSMParamsBwd,(.L_x_18749 - _Z25selective_scan_bwd_kernelI32Selective_Scan_bwd_kernel_traitsILi32ELi16ELb1ELb1ELb1ELb0ELb1EfN3c107complexIfEEEEv12SSMParamsBwd)
        .other          _Z25selective_scan_bwd_kernelI32Selective_Scan_bwd_kernel_traitsILi32ELi16ELb1ELb1ELb1ELb0ELb1EfN3c107complexIfEEEEv12SSMParamsBwd,@"STO_CUDA_ENTRY STV_DEFAULT"
_Z25selective_scan_bwd_kernelI32Selective_Scan_bwd_kernel_traitsILi32ELi16ELb1ELb1ELb1ELb0ELb1EfN3c107complexIfEEEEv12SSMParamsBwd:
.text._Z25selective_scan_bwd_kernelI32Selective_Scan_bwd_kernel_traitsILi32ELi16ELb1ELb1ELb1ELb0ELb1EfN3c107complexIfEEEEv12SSMParamsBwd:
        /* <DEDUP_REMOVED lines=12> */
[----:B------:R-:W5:Y:S01]  /*00c0*/  S2UR UR11, SR_CTAID.X ;  /* 0x00000000000b79c3 */ /* 0x000f620000002500 */
[----:B------:R-:W0:Y:S02]  /*00d0*/  LDCU UR36, c[0x0][0x394] ;  /* 0x00007280ff2477ac */ /* 0x000e240008000800 */
        /* <DEDUP_REMOVED lines=17> */
[----:B-----5:R-:W-:Y:S01]  /*01f0*/  UIMAD.WIDE.U32 UR4, UR11, UR12, URZ ;  /* 0x0000000c0b0472a5 */ /* 0x020fe2000f8e00ff */
[----:B------:R-:W-:Y:S01]  /*0200*/  HFMA2 R169, -RZ, RZ, 0, 0 ;  /* 0x00000000ffa97431 */ /* 0x000fe200000001ff */
[----:B------:R-:W-:Y:S01]  /*0210*/  UIMAD.WIDE.U32 UR6, UR11, UR16, URZ ;  /* 0x000000100b0672a5 */ /* 0x000fe2000f8e00ff */
[----:B------:R-:W4:Y:S01]  /*0220*/  I2F.RP R0, R9 ;  /* 0x0000000900007306 */ /* 0x000f220000209400 */
[----:B------:R-:W-:Y:S01]  /*0230*/  UIMAD UR5, UR11, UR13, UR5 ;  /* 0x0000000d0b0572a4 */ /* 0x000fe2000f8e0205 */
[----:B------:R-:W-:Y:S01]  /*0240*/  MOV R167, RZ ;  /* 0x000000ff00a77202 */ /* 0x000fe20000000f00 */
[----:B------:R-:W-:-:S02]  /*0250*/  UIMAD UR7, UR11, UR17, UR7 ;  /* 0x000000110b0772a4 */ /* 0x000fc4000f8e0207 */
[----:B------:R-:W-:Y:S02]  /*0260*/  UIMAD.WIDE.U32 UR8, UR10, UR14, UR4 ;  /* 0x0000000e0a0872a5 */ /* 0x000fe4000f8e0004 */
[----:B------:R-:W-:Y:S01]  /*0270*/  UIMAD.WIDE.U32 UR12, UR10, UR18, UR6 ;  /* 0x000000120a0c72a5 */ /* 0x000fe2000f8e0006 */
[----:B------:R-:W5:Y:S03]  /*0280*/  LDCU.64 UR16, c[0x0][0x498] ;  /* 0x00009300ff1077ac */ /* 0x000f660008000a00 */
[----:B------:R-:W-:Y:S01]  /*0290*/  UIMAD UR14, UR10, UR19, UR13 ;  /* 0x000000130a0e72a4 */ /* 0x000fe2000f8e020d */
[----:B----4-:R-:W4:Y:S02]  /*02a0*/  MUFU.RCP R0, R0 ;  /* 0x0000000000007308 */ /* 0x010f240000001000 */
[----:B------:R-:W3:Y:S01]  /*02b0*/  LDCU.128 UR4, c[0x0][0x460] ;  /* 0x00008c00ff0477ac */ /* 0x000ee20008000c00 */
[----:B0-----:R-:W-:-:S02]  /*02c0*/  ULEA UR13, UR36, 0xfffffe00, 0x9 ;  /* 0xfffffe00240d7891 */ /* 0x001fc4000f8e48ff */
[----:B------:R-:W-:Y:S02]  /*02d0*/  UIMAD UR22, UR10, UR15, UR9 ;  /* 0x0000000f0a1672a4 */ /* 0x000fe4000f8e0209 */
[----:B------:R-:W-:Y:S02]  /*02e0*/  UIADD3 UR9, UP0, UPT, UR13, UR8, URZ ;  /* 0x000000080d097290 */ /* 0x000fe4000ff1e0ff */
[----:B------:R-:W-:Y:S02]  /*02f0*/  UIADD3 UR24, UP2, UPT, UR13, UR12, URZ ;  /* 0x0000000c0d187290 */ /* 0x000fe4000ff5e0ff */
[----:B------:R-:W-:Y:S01]  /*0300*/  USHF.R.S32.HI UR12, URZ, 0x1f, UR13 ;  /* 0x0000001fff0c7899 */ /* 0x000fe2000801140d */
[----:B------:R-:W0:Y:S01]  /*0310*/  LDCU.64 UR18, c[0x0][0x3b0] ;  /* 0x00007600ff1277ac */ /* 0x000e220008000a00 */
[----:B----4-:R-:W-:Y:S02]  /*0320*/  IADD3 R6, PT, PT, R0, 0xffffffe, RZ ;  /* 0x0ffffffe00067810 */ /* 0x010fe40007ffe0ff */
[----:B------:R-:W-:Y:S01]  /*0330*/  MOV R0, UR10 ;  /* 0x0000000a00007c02 */ /* 0x000fe20008000f00 */
[----:B---3--:R-:W-:Y:S01]  /*0340*/  ULEA UR21, UP1, UR9, UR4, 0x2 ;  /* 0x0000000409157291 */ /* 0x008fe2000f8210ff */
[----:B------:R-:W3:Y:S01]  /*0350*/  F2I.FTZ.U32.TRUNC.NTZ R3, R6 ;  /* 0x0000000600037305 */ /* 0x000ee2000021f000 */
[----:B------:R-:W-:Y:S01]  /*0360*/  ULEA UR8, UP3, UR24, UR6, 0x2 ;  /* 0x0000000618087291 */ /* 0x000fe2000f8610ff */
[----:B------:R-:W-:Y:S01]  /*0370*/  IABS R0, R0 ;  /* 0x0000000000007213 */ /* 0x000fe20000000000 */
[----:B------:R-:W-:-:S02]  /*0380*/  UIADD3.X UR22, UPT, UPT, UR12, UR22, URZ, UP0, !UPT ;  /* 0x000000160c167290 */ /* 0x000fc400087fe4ff */
[----:B------:R-:W-:Y:S02]  /*0390*/  UIADD3.X UR4, UPT, UPT, UR12, UR14, URZ, UP2, !UPT ;  /* 0x0000000e0c047290 */ /* 0x000fe400097fe4ff */
[----:B------:R-:W-:Y:S02]  /*03a0*/  ULEA.HI.X UR22, UR9, UR5, UR22, 0x2, UP1 ;  /* 0x0000000509167291 */ /* 0x000fe400088f1416 */
[----:B------:R-:W-:Y:S02]  /*03b0*/  ULEA.HI.X UR24, UR24, UR7, UR4, 0x2, UP3 ;  /* 0x0000000718187291 */ /* 0x000fe400098f1404 */
[----:B-----5:R-:W-:Y:S02]  /*03c0*/  UIMAD.WIDE.U32 UR4, UR11, UR16, URZ ;  /* 0x000000100b0472a5 */ /* 0x020fe4000f8e00ff */
[----:B--2---:R-:W-:Y:S01]  /*03d0*/  USHF.R.U64 UR15, UR26, 0x1, UR27 ;  /* 0x000000011a0f7899 */ /* 0x004fe2000800121b */
[----:B---3--:R-:W-:Y:S01]  /*03e0*/  IADD3 R2, PT, PT, RZ, -R3, RZ ;  /* 0x80000003ff027210 */ /* 0x008fe20007ffe0ff */
[----:B------:R-:W-:Y:S01]  /*03f0*/  UIMAD UR5, UR11, UR17, UR5 ;  /* 0x000000110b0572a4 */ /* 0x000fe2000f8e0205 */
[----:B------:R-:W2:Y:S03]  /*0400*/  LDCU.64 UR16, c[0x0][0x4a0] ;  /* 0x00009400ff1077ac */ /* 0x000ea60008000a00 */
[----:B-1----:R-:W-:-:S02]  /*0410*/  IMAD R5, R2, R9, RZ ;  /* 0x0000000902057224 */ /* 0x002fc400078e02ff */
[----:B------:R-:W-:Y:S01]  /*0420*/  HFMA2 R2, -RZ, RZ, 0, 0 ;  /* 0x00000000ff027431 */ /* 0x000fe200000001ff */
[----:B------:R-:W-:Y:S01]  /*0430*/  USHF.R.U32.HI UR20, URZ, 0x1, UR27 ;  /* 0x00000001ff147899 */ /* 0x000fe2000801161b */
[----:B------:R-:W1:Y:S01]  /*0440*/  LDCU.64 UR26, c[0x0][0x3d0] ;  /* 0x00007a00ff1a77ac */ /* 0x000e620008000a00 */
[----:B------:R-:W-:Y:S02]  /*0450*/  USHF.R.U64 UR9, UR28, 0x1, UR29 ;  /* 0x000000011c097899 */ /* 0x000fe4000800121d */
[----:B------:R-:W-:Y:S01]  /*0460*/  USHF.R.U32.HI UR14, URZ, 0x1, UR29 ;  /* 0x00000001ff0e7899 */ /* 0x000fe2000801161d */
[----:B------:R-:W-:Y:S01]  /*0470*/  IMAD.HI.U32 R2, R3, R5, R2 ;  /* 0x0000000503027227 */ /* 0x000fe200078e0002 */
[----:B0-----:R-:W-:Y:S01]  /*0480*/  UIMAD.WIDE.U32 UR28, UR11, UR18, URZ ;  /* 0x000000120b1c72a5 */ /* 0x001fe2000f8e00ff */
[----:B------:R-:W0:Y:S04]  /*0490*/  LDCU.64 UR38, c[0x0][0x480] ;  /* 0x00009000ff2677ac */ /* 0x000e280008000a00 */
[----:B------:R-:W-:Y:S01]  /*04a0*/  IMAD.HI.U32 R2, R2, R0, RZ ;  /* 0x0000000002027227 */ /* 0x000fe200078e00ff */
[----:B------:R-:W-:Y:S01]  /*04b0*/  UIMAD UR29, UR11, UR19, UR29 ;  /* 0x000000130b1d72a4 */ /* 0x000fe2000f8e021d */
[----:B------:R-:W3:Y:S03]  /*04c0*/  LDCU.64 UR18, c[0x0][0x4c0] ;  /* 0x00009800ff1277ac */ /* 0x000ee60008000a00 */
[----:B------:R-:W-:Y:S01]  /*04d0*/  IADD3 R3, PT, PT, -R2, RZ, RZ ;  /* 0x000000ff02037210 */ /* 0x000fe20007ffe1ff */
[----:B--2---:R-:W-:-:S02]  /*04e0*/  UIMAD.WIDE.U32 UR4, UR10, UR16, UR4 ;  /* 0x000000100a0472a5 */ /* 0x004fc4000f8e0004 */
[----:B-1----:R-:W-:Y:S02]  /*04f0*/  UIMAD.WIDE.U32 UR6, UR11, UR26, URZ ;  /* 0x0000001a0b0672a5 */ /* 0x002fe4000f8e00ff */
[C---:B------:R-:W-:Y:S01]  /*0500*/  IMAD R0, R9.reuse, R3, R0 ;  /* 0x0000000309007224 */ /* 0x040fe200078e0200 */
[----:B------:R-:W-:Y:S01]  /*0510*/  UIMAD UR26, UR10, UR17, UR5 ;  /* 0x000000110a1a72a4 */ /* 0x000fe2000f8e0205 */
[----:B------:R-:W1:Y:S03]  /*0520*/  LDCU.64 UR16, c[0x0][0x3e8] ;  /* 0x00007d00ff1077ac */ /* 0x000e660008000a00 */
[----:B------:R-:W-:Y:S01]  /*0530*/  ISETP.GT.U32.AND P1, PT, R9, R0, PT ;  /* 0x000000000900720c */ /* 0x000fe20003f24070 */
[----:B------:R-:W-:Y:S02]  /*0540*/  UIADD3 UR4, UP1, UPT, UR13, UR4, URZ ;  /* 0x000000040d047290 */ /* 0x000fe4000ff3e0ff */
[----:B------:R-:W-:-:S02]  /*0550*/  UIMAD UR7, UR11, UR27, UR7 ;  /* 0x0000001b0b0772a4 */ /* 0x000fc4000f8e0207 */
[----:B------:R-:W-:Y:S02]  /*0560*/  UIADD3.X UR26, UPT, UPT, UR12, UR26, URZ, UP1, !UPT ;  /* 0x0000001a0c1a7290 */ /* 0x000fe40008ffe4ff */
[----:B------:R-:W-:Y:S01]  /*0570*/  ULEA UR25, UP1, UR4, UR30, 0x2 ;  /* 0x0000001e04197291 */ /* 0x000fe2000f8210ff */
[----:B------:R-:W2:Y:S05]  /*0580*/  LDCU.64 UR12, c[0x0][0x4e0] ;  /* 0x00009c00ff0c77ac */ /* 0x000eaa0008000a00 */
[-C--:B------:R-:W-:Y:S01]  /*0590*/  @!P1 IADD3 R0, PT, PT, R0, -R9.reuse, RZ ;  /* 0x8000000900009210 */ /* 0x080fe20007ffe0ff */
[----:B------:R-:W-:Y:S01]  /*05a0*/  ULEA.HI.X UR26, UR4, UR31, UR26, 0x2, UP1 ;  /* 0x0000001f041a7291 */ /* 0x000fe200088f141a */
[----:B------:R-:W-:Y:S01]  /*05b0*/  @!P1 IADD3 R2, PT, PT, R2, 0x1, RZ ;  /* 0x0000000102029810 */ /* 0x000fe20007ffe0ff */
[----:B0-----:R-:W-:Y:S01]  /*05c0*/  UISETP.NE.U32.AND UP0, UPT, UR38, URZ, UPT ;  /* 0x000000ff2600728c */ /* 0x001fe2000bf05070 */
[----:B------:R-:W-:Y:S01]  /*05d0*/  ISETP.GE.U32.AND P0, PT, R0, R9, PT ;  /* 0x000000090000720c */ /* 0x000fe20003f06070 */
[----:B------:R-:W-:Y:S01]  /*05e0*/  UIMAD UR20, UR20, UR11, URZ ;  /* 0x0000000b141472a4 */ /* 0x000fe2000f8e02ff */
[C---:B------:R-:W-:Y:S01]  /*05f0*/  LOP3.LUT R0, R8.reuse, UR10, RZ, 0x3c, !PT ;  /* 0x0000000a08007c12 */ /* 0x040fe2000f8e3cff */
[----:B------:R-:W-:Y:S01]  /*0600*/  UISETP.NE.AND.EX UP0, UPT, UR39, URZ, UPT, UP0 ;  /* 0x000000ff2700728c */ /* 0x000fe2000bf05300 */
[----:B------:R-:W-:Y:S01]  /*0610*/  ISETP.NE.AND P1, PT, R8, RZ, PT ;  /* 0x000000ff0800720c */ /* 0x000fe20003f25270 */
[----:B------:R-:W-:Y:S01]  /*0620*/  UIMAD UR14, UR14, UR11, URZ ;  /* 0x0000000b0e0e72a4 */ /* 0x000fe2000f8e02ff */
[----:B------:R-:W-:-:S07]  /*0630*/  ISETP.GE.AND P2, PT, R0, RZ, PT ;  /* 0x000000ff0000720c */ /* 0x000fce0003f46270 */
[----:B------:R-:W-:-:S04]  /*0640*/  @P0 IADD3 R2, PT, PT, R2, 0x1, RZ ;  /* 0x0000000102020810 */ /* 0x000fc80007ffe0ff */
[----:B------:R-:W-:Y:S02]  /*0650*/  @!P1 LOP3.LUT R8, RZ, R8, RZ, 0x33, !PT ;  /* 0x00000008ff089212 */ /* 0x000fe400078e33ff */
[----:B------:R-:W-:-:S04]  /*0660*/  @!P2 IADD3 R2, PT, PT, -R2, RZ, RZ ;  /* 0x000000ff0202a210 */ /* 0x000fc80007ffe1ff */
[----:B------:R-:W-:Y:S02]  /*0670*/  R2UR UR23, R2 ;  /* 0x00000000021772ca */ /* 0x000fe400000e0000 */
[----:B------:R-:W-:-:S13]  /*0680*/  @!P1 R2UR UR23, R8 ;  /* 0x00000000081792ca */ /* 0x000fda00000e0000 */
[----:B------:R-:W-:Y:S02]  /*0690*/  USHF.R.S32.HI UR37, URZ, 0x1f, UR23 ;  /* 0x0000001fff257899 */ /* 0x000fe40008011417 */
[----:B------:R-:W-:Y:S02]  /*06a0*/  UIMAD.WIDE.U32 UR30, UR23, UR34, UR28 ;  /* 0x00000022171e72a5 */ /* 0x000fe4000f8e001c */
[----:B---3--:R-:W-:Y:S02]  /*06b0*/  UIMAD UR27, UR37, UR18, URZ ;  /* 0x00000012251b72a4 */ /* 0x008fe4000f8e02ff */
[----:B------:R-:W-:Y:S02]  /*06c0*/  UIMAD.WIDE.U32 UR4, UR23, UR18, URZ ;  /* 0x00000012170472a5 */ /* 0x000fe4000f8e00ff */
[----:B------:R-:W-:Y:S02]  /*06d0*/  UIMAD UR42, UR23, UR19, UR27 ;  /* 0x00000013172a72a4 */ /* 0x000fe4000f8e021b */
[----:B------:R-:W-:Y:S01]  /*06e0*/  UIMAD UR27, UR37, UR34, URZ ;  /* 0x00000022251b72a4 */ /* 0x000fe2000f8e02ff */
[----:B------:R-:W0:Y:S01]  /*06f0*/  LDCU.64 UR28, c[0x0][0x450] ;  /* 0x00008a00ff1c77ac */ /* 0x000e220008000a00 */
[----:B------:R-:W3:Y:S02]  /*0700*/  LDCU.64 UR18, c[0x0][0x448] ;  /* 0x00008900ff1277ac */ /* 0x000ee40008000a00 */
[----:B------:R-:W-:-:S02]  /*0710*/  UIMAD UR40, UR23, UR35, UR27 ;  /* 0x00000023172872a4 */ /* 0x000fc4000f8e021b */
[----:B-1----:R-:W-:Y:S02]  /*0720*/  UIMAD UR27, UR37, UR16, URZ ;  /* 0x00000010251b72a4 */ /* 0x002fe4000f8e02ff */
[----:B------:R-:W-:Y:S02]  /*0730*/  UIMAD.WIDE.U32 UR34, UR23, UR16, UR6 ;  /* 0x00000010172272a5 */ /* 0x000fe4000f8e0006 */
[----:B------:R-:W-:Y:S02]  /*0740*/  UIMAD UR41, UR23, UR17, UR27 ;  /* 0x00000011172972a4 */ /* 0x000fe4000f8e021b */
[----:B------:R-:W-:Y:S01]  /*0750*/  ULEA UR27, UR36, 0xfffffc00, 0xa ;  /* 0xfffffc00241b7891 */ /* 0x000fe2000f8e50ff */
[----:B------:R-:W1:Y:S03]  /*0760*/  LDCU.64 UR16, c[0x0][0x538] ;  /* 0x0000a700ff1077ac */ /* 0x000e660008000a00 */
[----:B------:R-:W-:-:S02]  /*0770*/  UIADD3 UR39, UP1, UPT, UR27, UR30, URZ ;  /* 0x0000001e1b277290 */ /* 0x000fc4000ff3e0ff */
[----:B--2---:R-:W-:Y:S02]  /*0780*/  UIMAD UR37, UR37, UR12, URZ ;  /* 0x0000000c252572a4 */ /* 0x004fe4000f8e02ff */
[----:B------:R-:W-:Y:S02]  /*0790*/  UIADD3 UR30, UP3, UPT, UR27, UR34, URZ ;  /* 0x000000221b1e7290 */ /* 0x000fe4000ff7e0ff */
[----:B------:R-:W-:Y:S02]  /*07a0*/  USHF.R.S32.HI UR38, URZ, 0x1f, UR27 ;  /* 0x0000001fff267899 */ /* 0x000fe4000801141b */
[----:B------:R-:W-:Y:S02]  /*07b0*/  UIADD3 UR40, UPT, UPT, UR31, UR40, URZ ;  /* 0x000000281f287290 */ /* 0x000fe4000fffe0ff */
[----:B------:R-:W-:Y:S02]  /*07c0*/  UIMAD.WIDE.U32 UR6, UR23, UR12, URZ ;  /* 0x0000000c170672a5 */ /* 0x000fe4000f8e00ff */
[----:B------:R-:W-:-:S02]  /*07d0*/  UIMAD UR13, UR23, UR13, UR37 ;  /* 0x0000000d170d72a4 */ /* 0x000fc4000f8e0225 */
[----:B0-----:R-:W-:Y:S01]  /*07e0*/  ULEA UR12, UP4, UR30, UR28, 0x2 ;  /* 0x0000001c1e0c7291 */ /* 0x001fe2000f8810ff */
[----:B------:R-:W0:Y:S01]  /*07f0*/  @UP0 LDCU UR23, c[0x0][0x384] ;  /* 0x00007080ff1707ac */ /* 0x000e220008000800 */
[----:B---3--:R-:W-:Y:S02]  /*0800*/  ULEA UR27, UP2, UR39, UR18, 0x2 ;  /* 0x00000012271b7291 */ /* 0x008fe4000f8410ff */
[----:B------:R-:W-:Y:S02]  /*0810*/  UIADD3.X UR28, UPT, UPT, UR38, UR40, URZ, UP1, !UPT ;  /* 0x00000028261c7290 */ /* 0x000fe40008ffe4ff */
[----:B------:R-:W-:Y:S02]  /*0820*/  UIADD3 UR5, UPT, UPT, UR5, UR42, URZ ;  /* 0x0000002a05057290 */ /* 0x000fe4000fffe0ff */
[----:B------:R-:W-:Y:S01]  /*0830*/  ULEA.HI.X UR28, UR39, UR19, UR28, 0x2, UP2 ;  /* 0x00000013271c7291 */ /* 0x000fe200090f141c */
[----:B------:R-:W2:Y:S01]  /*0840*/  LDCU.64 UR18, c[0x0][0x540] ;  /* 0x0000a800ff1277ac */ /* 0x000ea20008000a00 */
[----:B------:R-:W-:Y:S01]  /*0850*/  UIMAD.WIDE.U32 UR4, UR11, UR15, UR4 ;  /* 0x0000000f0b0472a5 */ /* 0x000fe2000f8e0004 */
[----:B------:R-:W3:Y:S01]  /*0860*/  @UP0 LDCU UR15, c[0x0][0x38c] ;  /* 0x00007180ff0f07ac */ /* 0x000ee20008000800 */
[----:B------:R-:W-:Y:S01]  /*0870*/  UIADD3 UR41, UPT, UPT, UR35, UR41, URZ ;  /* 0x0000002923297290 */ /* 0x000fe2000fffe0ff */
[----:B------:R-:W4:Y:S01]  /*0880*/  @UP0 LDCU.64 UR34, c[0x0][0x480] ;  /* 0x00009000ff2207ac */ /* 0x000f220008000a00 */
[----:B------:R-:W-:-:S02]  /*0890*/  UIADD3 UR5, UPT, UPT, UR5, UR20, URZ ;  /* 0x0000001405057290 */ /* 0x000fc4000fffe0ff */
[----:B-1----:R-:W-:Y:S02]  /*08a0*/  ULEA UR16, UP1, UR4, UR16, 0x3 ;  /* 0x0000001004107291 */ /* 0x002fe4000f8218ff */
[----:B------:R-:W-:Y:S02]  /*08b0*/  UIADD3 UR7, UPT, UPT, UR7, UR13, URZ ;  /* 0x0000000d07077290 */ /* 0x000fe4000fffe0ff */
[----:B------:R-:W-:Y:S02]  /*08c0*/  ULEA.HI.X UR17, UR4, UR17, UR5, 0x3, UP1 ;  /* 0x0000001104117291 */ /* 0x000fe400088f1c05 */
[----:B0-----:R-:W-:Y:S02]  /*08d0*/  @UP0 UIMAD UR13, UR11, UR23, UR10 ;  /* 0x000000170b0d02a4 */ /* 0x001fe4000f8e020a */
        /* <DEDUP_REMOVED lines=25> */
[----:B-1----:R-:W-:Y:S01]  /*0a70*/  ULEA UR31, UR9, UR31, 0x18 ;  /* 0x0000001f091f7291 */ /* 0x002fe2000f8ec0ff */
[----:B0-----:R-:W-:-:S04]  /*0a80*/  SHF.L.U32 R0, R166, 0x2, RZ ;  /* 0x00000002a6007819 */ /* 0x001fc800000006ff */
[----:B------:R-:W-:-:S04]  /*0a90*/  LOP3.LUT R3, R0, 0xf80, RZ, 0xc0, !PT ;  /* 0x00000f8000037812 */ /* 0x000fc800078ec0ff */
[----:B--2---:R-:W-:-:S07]  /*0aa0*/  LOP3.LUT R0, R3, 0x1f, R166, 0xf8, !PT ;  /* 0x0000001f03007812 */ /* 0x004fce00078ef8a6 */
.L_x_15094:
        /* <DEDUP_REMOVED lines=8> */
[----:B------:R-:W-:Y:S01]  /*0b30*/  ULEA UR8, UR20, 0xfffffe00, 0x9 ;  /* 0xfffffe0014087891 */ /* 0x000fe2000f8e48ff */
[----:B------:R-:W2:Y:S01]  /*0b40*/  LDCU.64 UR36, c[0x0][0x488] ;  /* 0x00009100ff2477ac */ /* 0x000ea20008000a00 */
[----:B------:R-:W-:Y:S01]  /*0b50*/  UMOV UR9, URZ ;  /* 0x000000ff00097c82 */ /* 0x000fe20008000000 */
[----:B------:R-:W3:Y:S01]  /*0b60*/  LDCU.64 UR38, c[0x0][0x558] ;  /* 0x0000ab00ff2677ac */ /* 0x000ee20008000a00 */
[----:B------:R-:W4:Y:S04]  /*0b70*/  LDG.E.128 R8, desc[UR32][R2.64] ;  /* 0x0000002002087981 */ /* 0x000f28000c1e1d00 */
[----:B------:R-:W5:Y:S04]  /*0b80*/  LDG.E.128 R12, desc[UR32][R2.64+0x200] ;  /* 0x00020020020c7981 */ /* 0x000f68000c1e1d00 */
[----:B------:R-:W2:Y:S04]  /*0b90*/  LDG.E.128 R16, desc[UR32][R2.64+0x400] ;  /* 0x0004002002107981 */ /* 0x000ea8000c1e1d00 */
[----:B------:R-:W3:Y:S01]  /*0ba0*/  LDG.E.128 R20, desc[UR32][R2.64+0x600] ;  /* 0x0006002002147981 */ /* 0x000ee2000c1e1d00 */
[----:B------:R-:W-:Y:S01]  /*0bb0*/  IMAD.WIDE.U32 R4, R0, 0x10, R4 ;  /* 0x0000001000047825 */ /* 0x000fe200078e0004 */
[----:B0-----:R-:W-:-:S02]  /*0bc0*/  LEA R164, R165, UR31, 0x4 ;  /* 0x0000001fa5a47c11 */ /* 0x001fc4000f8e20ff */
[----:B------:R-:W-:-:S03]  /*0bd0*/  LEA R163, R165, UR31, 0x6 ;  /* 0x0000001fa5a37c11 */ /* 0x000fc6000f8e30ff */
[----:B----4-:R0:W-:Y:S04]  /*0be0*/  STS.128 [R164], R8 ;  /* 0x00000008a4007388 */ /* 0x0101e80000000c00 */
[----:B-----5:R4:W-:Y:S04]  /*0bf0*/  STS.128 [R164+0x200], R12 ;  /* 0x0002000ca4007388 */ /* 0x0209e80000000c00 */
        /* <DEDUP_REMOVED lines=8> */
[----:B0-----:R-:W5:Y:S04]  /*0c80*/  LDG.E.128 R8, desc[UR32][R4.64] ;  /* 0x0000002004087981 */ /* 0x001f68000c1e1d00 */
[----:B----4-:R-:W4:Y:S04]  /*0c90*/  LDG.E.128 R12, desc[UR32][R4.64+0x200] ;  /* 0x00020020040c7981 */ /* 0x010f28000c1e1d00 */
[----:B--2---:R-:W2:Y:S04]  /*0ca0*/  LDG.E.128 R16, desc[UR32][R4.64+0x400] ;  /* 0x0004002004107981 */ /* 0x004ea8000c1e1d00 */
[----:B---3--:R-:W3:Y:S01]  /*0cb0*/  LDG.E.128 R20, desc[UR32][R4.64+0x600] ;  /* 0x0006002004147981 */ /* 0x008ee2000c1e1d00 */
[----:B------:R-:W-:-:S02]  /*0cc0*/  MOV R2, UR25 ;  /* 0x0000001900027c02 */ /* 0x000fc40008000f00 */
[----:B------:R-:W-:-:S03]  /*0cd0*/  MOV R3, UR26 ;  /* 0x0000001a00037c02 */ /* 0x000fc60008000f00 */
[----:B------:R-:W-:Y:S01]  /*0ce0*/  IMAD.WIDE.U32 R2, R0, 0x10, R2 ;  /* 0x0000001000027825 */ /* 0x000fe200078e0002 */
[----:B-----5:R-:W-:Y:S04]  /*0cf0*/  STS.128 [R164], R8 ;  /* 0x00000008a4007388 */ /* 0x020fe80000000c00 */
[----:B----4-:R-:W-:Y:S04]  /*0d00*/  STS.128 [R164+0x200], R12 ;  /* 0x0002000ca4007388 */ /* 0x010fe80000000c00 */
[----:B--2---:R0:W-:Y:S04]  /*0d10*/  STS.128 [R164+0x400], R16 ;  /* 0x00040010a4007388 */ /* 0x0041e80000000c00 */
[----:B---3--:R2:W-:Y:S01]  /*0d20*/  STS.128 [R164+0x600], R20 ;  /* 0x00060014a4007388 */ /* 0x0085e20000000c00 */
[----:B------:R-:W-:-:S03]  /*0d30*/  NOP ;  /* 0x0000000000007918 */ /* 0x000fc60000000000 */
[----:B------:R-:W-:Y:S04]  /*0d40*/  LDS.128 R68, [R163] ;  /* 0x00000000a3447984 */ /* 0x000fe80000000c00 */
[----:B------:R-:W-:Y:S04]  /*0d50*/  LDS.128 R64, [R163+0x10] ;  /* 0x00001000a3407984 */ /* 0x000fe80000000c00 */
[----:B------:R-:W3:Y:S04]  /*0d60*/  LDS.128 R56, [R163+0x20] ;  /* 0x00002000a3387984 */ /* 0x000ee80000000c00 */
[----:B------:R-:W4:Y:S01]  /*0d70*/  LDS.128 R52, [R163+0x30] ;  /* 0x00003000a3347984 */ /* 0x000f220000000c00 */
[----:B------:R-:W-:Y:S06]  /*0d80*/  BAR.SYNC.DEFER_BLOCKING 0x0 ;  /* 0x0000000000007b1d */ /* 0x000fec0000010000 */
[----:B------:R-:W5:Y:S04]  /*0d90*/  LDG.E.128 R24, desc[UR32][R2.64] ;  /* 0x0000002002187981 */ /* 0x000f68000c1e1d00 */
[----:B------:R-:W3:Y:S04]  /*0da0*/  LDG.E.128 R32, desc[UR32][R2.64+0x200] ;  /* 0x0002002002207981 */ /* 0x000ee8000c1e1d00 */
[----:B0-----:R-:W4:Y:S04]  /*0db0*/  LDG.E.128 R16, desc[UR32][R2.64+0x400] ;  /* 0x0004002002107981 */ /* 0x001f28000c1e1d00 */
[----:B--2---:R0:W2:Y:S01]  /*0dc0*/  LDG.E.128 R20, desc[UR32][R2.64+0x600] ;  /* 0x0006002002147981 */ /* 0x0040a2000c1e1d00 */
        /* <DEDUP_REMOVED lines=12> */
[----:B-----5:R-:W-:Y:S04]  /*0e90*/  STS.128 [R164], R24 ;  /* 0x00000018a4007388 */ /* 0x020fe80000000c00 */
[----:B---3--:R3:W-:Y:S04]  /*0ea0*/  STS.128 [R164+0x200], R32 ;  /* 0x00020020a4007388 */ /* 0x0087e80000000c00 */
[----:B----4-:R4:W-:Y:S04]  /*0eb0*/  STS.128 [R164+0x400], R16 ;  /* 0x00040010a4007388 */ /* 0x0109e80000000c00 */
        /* <DEDUP_REMOVED lines=9> */
[----:B------:R-:W5:Y:S04]  /*0f50*/  LDG.E.128 R84, desc[UR32][R2.64+0x400] ;  /* 0x0004002002547981 */ /* 0x000f68000c1e1d00 */
[----:B------:R4:W5:Y:S01]  /*0f60*/  LDG.E.128 R88, desc[UR32][R2.64+0x600] ;  /* 0x0006002002587981 */ /* 0x000962000c1e1d00 */
        /* <DEDUP_REMOVED lines=13> */
[----:B----4-:R-:W-:Y:S01]  /*1040*/  MOV R16, UR13 ;  /* 0x0000000d00107c02 */ /* 0x010fe20008000f00 */
        /* <DEDUP_REMOVED lines=10> */
[----:B------:R-:W-:Y:S01]  /*10f0*/  FADD.FTZ R159, R70, UR7 ;  /* 0x00000007469f7e21 */ /* 0x000fe20008010000 */
[----:B------:R-:W-:Y:S01]  /*1100*/  FADD.FTZ R160, R71, UR7 ;  /* 0x0000000747a07e21 */ /* 0x000fe20008010000 */
[----:B------:R-:W0:Y:S01]  /*1110*/  LDCU.64 UR14, c[0x0][0x508] ;  /* 0x0000a100ff0e77ac */ /* 0x000e220008000a00 */
[----:B------:R-:W1:Y:S01]  /*1120*/  LDCU.64 UR36, c[0x0][0x510] ;  /* 0x0000a200ff2477ac */ /* 0x000e620008000a00 */
[----:B------:R-:W4:Y:S01]  /*1130*/  LDCU.64 UR34, c[0x0][0x490] ;  /* 0x00009200ff2277ac */ /* 0x000f220008000a00 */
[----:B--2---:R2:W-:Y:S04]  /*1140*/  STS.128 [R164], R72 ;  /* 0x00000048a4007388 */ /* 0x0045e80000000c00 */
[----:B---3--:R-:W-:Y:S04]  /*1150*/  STS.128 [R164+0x200], R32 ;  /* 0x00020020a4007388 */ /* 0x008fe80000000c00 */
[----:B-----5:R3:W-:Y:S04]  /*1160*/  STS.128 [R164+0x400], R84 ;  /* 0x00040054a4007388 */ /* 0x0207e80000000c00 */
[----:B------:R-:W-:Y:S01]  /*1170*/  STS.128 [R164+0x600], R88 ;  /* 0x00060058a4007388 */ /* 0x000fe20000000c00 */
[----:B------:R-:W-:-:S03]  /*1180*/  NOP ;  /* 0x0000000000007918 */ /* 0x000fc60000000000 */
[----:B------:R-:W5:Y:S04]  /*1190*/  LDS.128 R60, [R163] ;  /* 0x00000000a33c7984 */ /* 0x000f680000000c00 */
[----:B------:R-:W0:Y:S04]  /*11a0*/  LDS.128 R24, [R163+0x10] ;  /* 0x00001000a3187984 */ /* 0x000e280000000c00 */
[----:B------:R-:W1:Y:S04]  /*11b0*/  LDS.128 R20, [R163+0x20] ;  /* 0x00002000a3147984 */ /* 0x000e680000000c00 */
[----:B------:R-:W4:Y:S01]  /*11c0*/  LDS.128 R16, [R163+0x30] ;  /* 0x00003000a3107984 */ /* 0x000f220000000c00 */
[----:B------:R-:W-:Y:S06]  /*11d0*/  BAR.SYNC.DEFER_BLOCKING 0x0 ;  /* 0x0000000000007b1d */ /* 0x000fec0000010000 */
[----:B------:R-:W4:Y:S04]  /*11e0*/  LDG.E.128 R80, desc[UR32][R2.64] ;  /* 0x0000002002507981 */ /* 0x000f28000c1e1d00 */
[----:B------:R-:W4:Y:S04]  /*11f0*/  LDG.E.128 R76, desc[UR32][R2.64+0x200] ;  /* 0x00020020024c7981 */ /* 0x000f28000c1e1d00 */
[----:B--2---:R-:W2:Y:S04]  /*1200*/  LDG.E.128 R72, desc[UR32][R2.64+0x400] ;  /* 0x0004002002487981 */ /* 0x004ea8000c1e1d00 */
[----:B---3--:R3:W2:Y:S01]  /*1210*/  LDG.E.128 R84, desc[UR32][R2.64+0x600] ;  /* 0x0006002002547981 */ /* 0x0086a2000c1e1d00 */
        /* <DEDUP_REMOVED lines=9> */
[----:B---3--:R-:W-:Y:S01]  /*12b0*/  FMUL.FTZ R2, R25, -1.4426950216293334961 ;  /* 0xbfb8aa3b19027820 */ /* 0x008fe20000410000 */
[----:B------:R-:W-:Y:S01]  /*12c0*/  FMUL.FTZ R3, R26, -1.4426950216293334961 ;  /* 0xbfb8aa3b1a037820 */ /* 0x000fe20000410000 */
[----:B----4-:R-:W-:Y:S01]  /*12d0*/  FMUL.FTZ R100, R17, -1.4426950216293334961 ;  /* 0xbfb8aa3b11647820 */ /* 0x010fe20000410000 */
        /* <DEDUP_REMOVED lines=17> */
[----:B------:R3:W5:Y:S01]  /*13f0*/  MUFU.EX2 R92, R2 ;  /* 0x00000002005c7308 */ /* 0x0007620000000800 */
[----:B-1----:R-:W-:Y:S01]  /*1400*/  FMUL.FTZ R88, R22, -1.4426950216293334961 ;  /* 0xbfb8aa3b16587820 */ /* 0x002fe20000410000 */
[----:B0-----:R-:W-:-:S06]  /*1410*/  FADD.FTZ R35, R35, 1 ;  /* 0x3f80000023237421 */ /* 0x001fcc0000010000 */
[----:B------:R-:W0:Y:S01]  /*1420*/  MUFU.EX2 R93, R3 ;  /* 0x00000003005d7308 */ /* 0x000e220000000800 */
[----:B---3--:R-:W-:Y:S01]  /*1430*/  FMUL.FTZ R2, R23, -1.4426950216293334961 ;  /* 0xbfb8aa3b17027820 */ /* 0x008fe20000410000 */
[----:B----4-:R-:W-:-:S06]  /*1440*/  FADD.FTZ R90, R90, 1 ;  /* 0x3f8000005a5a7421 */ /* 0x010fcc0000010000 */
[----:B------:R-:W1:Y:S01]  /*1450*/  MUFU.EX2 R94, R89 ;  /* 0x00000059005e7308 */ /* 0x000e620000000800 */
[----:B-----5:R-:W-:-:S07]  /*1460*/  FADD.FTZ R92, R92, 1 ;  /* 0x3f8000005c5c7421 */ /* 0x020fce0000010000 */
[----:B------:R-:W3:Y:S01]  /*1470*/  MUFU.EX2 R97, R88 ;  /* 0x0000005800617308 */ /* 0x000ee20000000800 */
[----:B0-----:R-:W-:-:S07]  /*1480*/  FADD.FTZ R93, R93, 1 ;  /* 0x3f8000005d5d7421 */ /* 0x001fce0000010000 */
[----:B------:R-:W0:Y:S01]  /*1490*/  MUFU.EX2 R98, R2 ;  /* 0x0000000200627308 */ /* 0x000e220000000800 */
[----:B-1----:R-:W-:-:S07]  /*14a0*/  FADD.FTZ R94, R94, 1 ;  /* 0x3f8000005e5e7421 */ /* 0x002fce0000010000 */
[----:B------:R-:W1:Y:S01]  /*14b0*/  MUFU.RCP R3, R32 ;  /* 0x0000002000037308 */ /* 0x000e620000001000 */
[----:B---3--:R-:W-:-:S07]  /*14c0*/  FADD.FTZ R97, R97, 1 ;  /* 0x3f80000061617421 */ /* 0x008fce0000010000 */
[----:B------:R-:W3:Y:S01]  /*14d0*/  MUFU.RCP R2, R33 ;  /* 0x0000002100027308 */ /* 0x000ee20000001000 */
[----:B0-----:R-:W-:-:S07]  /*14e0*/  FADD.FTZ R98, R98, 1 ;  /* 0x3f80000062627421 */ /* 0x001fce0000010000 */
[----:B------:R-:W0:Y:S01]  /*14f0*/  MUFU.RCP R89, R34 ;  /* 0x0000002200597308 */ /* 0x000e220000001000 */
[----:B-1----:R-:W-:-:S04]  /*1500*/  FADD.FTZ R53, -R3, 1 ;  /* 0x3f80000003357421 */ /* 0x002fc80000010100 */
[----:B------:R-:W-:-:S03]  /*1510*/  FFMA.FTZ R53, R60, R53, 1 ;  /* 0x3f8000003c357423 */ /* 0x000fc60000010035 */
[----:B------:R-:W1:Y:S01]  /*1520*/  MUFU.RCP R88, R35 ;  /* 0x0000002300587308 */ /* 0x000e620000001000 */
[----:B---3--:R-:W-:-:S04]  /*1530*/  FADD.FTZ R52, -R2, 1 ;  /* 0x3f80000002347421 */ /* 0x008fc80000010100 */
[----:B------:R-:W-:-:S03]  /*1540*/  FFMA.FTZ R52, R61, R52, 1 ;  /* 0x3f8000003d347423 */ /* 0x000fc60000010034 */
[----:B------:R3:W4:Y:S01]  /*1550*/  MUFU.EX2 R95, R91 ;  /* 0x0000005b005f7308 */ /* 0x0007220000000800 */
[----:B0-----:R-:W-:-:S04]  /*1560*/  FADD.FTZ R55, -R89, 1 ;  /* 0x3f80000059377421 */ /* 0x001fc80000010100 */
[----:B------:R-:W-:-:S03]  /*1570*/  FFMA.FTZ R55, R62, R55, 1 ;  /* 0x3f8000003e377423 */ /* 0x000fc60000010037 */
[----:B------:R-:W0:Y:S01]  /*1580*/  MUFU.EX2 R96, R96 ;  /* 0x0000006000607308 */ /* 0x000e220000000800 */
[----:B---3--:R-:W-:Y:S01]  /*1590*/  FMUL.FTZ R91, R18, -1.4426950216293334961 ;  /* 0xbfb8aa3b125b7820 */ /* 0x008fe20000410000 */
[----:B-1----:R-:W-:-:S04]  /*15a0*/  FADD.FTZ R54, -R88, 1 ;  /* 0x3f80000058367421 */ /* 0x002fc80000010100 */
[----:B------:R-:W-:Y:S02]  /*15b0*/  FFMA.FTZ R54, R63, R54, 1 ;  /* 0x3f8000003f367423 */ /* 0x000fe40000010036 */
[----:B------:R-:W1:Y:S01]  /*15c0*/  MUFU.EX2 R101, R91 ;  /* 0x0000005b00657308 */ /* 0x000e620000000800 */
[----:B----4-:R-:W-:-:S07]  /*15d0*/  FADD.FTZ R95, R95, 1 ;  /* 0x3f8000005f5f7421 */ /* 0x010fce0000010000 */
[----:B------:R-:W-:Y:S01]  /*15e0*/  MUFU.RCP R91, R90 ;  /* 0x0000005a005b7308 */ /* 0x000fe20000001000 */
[----:B0-----:R-:W-:-:S07]  /*15f0*/  FADD.FTZ R96, R96, 1 ;  /* 0x3f80000060607421 */ /* 0x001fce0000010000 */
[----:B------:R-:W-:Y:S01]  /*1600*/  MUFU.RCP R92, R92 ;  /* 0x0000005c005c7308 */ /* 0x000fe20000001000 */
[----:B-1----:R-:W-:-:S07]  /*1610*/  FADD.FTZ R101, R101, 1 ;  /* 0x3f80000065657421 */ /* 0x002fce0000010000 */
[----:B------:R-:W0:Y:S08]  /*1620*/  MUFU.EX2 R100, R100 ;  /* 0x0000006400647308 */ /* 0x000e300000000800 */
[----:B------:R-:W1:Y:S08]  /*1630*/  MUFU.EX2 R102, R102 ;  /* 0x0000006600667308 */ /* 0x000e700000000800 */
[----:B------:R-:W-:Y:S01]  /*1640*/  MUFU.RCP R93, R93 ;  /* 0x0000005d005d7308 */ /* 0x000fe20000001000 */
[----:B0-----:R-:W-:-:S07]  /*1650*/  FADD.FTZ R100, R100, 1 ;  /* 0x3f80000064647421 */ /* 0x001fce0000010000 */
[----:B------:R-:W0:Y:S01]  /*1660*/  MUFU.RCP R94, R94 ;  /* 0x0000005e005e7308 */ /* 0x000e220000001000 */
[----:B-1----:R-:W-:-:S07]  /*1670*/  FADD.FTZ R102, R102, 1 ;  /* 0x3f80000066667421 */ /* 0x002fce0000010000 */
[----:B------:R-:W1:Y:S08]  /*1680*/  MUFU.EX2 R99, R99 ;  /* 0x0000006300637308 */ /* 0x000e700000000800 */
[----:B------:R-:W3:Y:S01]  /*1690*/  MUFU.RCP R96, R96 ;  /* 0x0000006000607308 */ /* 0x000ee20000001000 */
[----:B0-----:R-:W-:-:S04]  /*16a0*/  FADD.FTZ R66, -R94, 1 ;  /* 0x3f8000005e427421 */ /* 0x001fc80000010100 */
[----:B------:R-:W-:-:S03]  /*16b0*/  FFMA.FTZ R68, R27, R66, 1 ;  /* 0x3f8000001b447423 */ /* 0x000fc60000010042 */
[----:B------:R-:W0:Y:S01]  /*16c0*/  MUFU.RCP R97, R97 ;  /* 0x0000006100617308 */ /* 0x000e220000001000 */
[----:B-1----:R-:W-:-:S07]  /*16d0*/  FADD.FTZ R99, R99, 1 ;  /* 0x3f80000063637421 */ /* 0x002fce0000010000 */
[----:B------:R-:W1:Y:S08]  /*16e0*/  MUFU.RCP R98, R98 ;  /* 0x0000006200627308 */ /* 0x000e700000001000 */
[----:B------:R-:W4:Y:S08]  /*16f0*/  MUFU.RCP R95, R95 ;  /* 0x0000005f005f7308 */ /* 0x000f300000001000 */
[----:B------:R-:W5:Y:S08]  /*1700*/  MUFU.RCP R100, R100 ;  /* 0x0000006400647308 */ /* 0x000f700000001000 */
[----:B------:R-:W5:Y:S08]  /*1710*/  MUFU.RCP R101, R101 ;  /* 0x0000006500657308 */ /* 0x000f700000001000 */
[----:B------:R-:W5:Y:S08]  /*1720*/  MUFU.RCP R102, R102 ;  /* 0x0000006600667308 */ /* 0x000f700000001000 */
[----:B------:R-:W5:Y:S01]  /*1730*/  MUFU.RCP R99, R99 ;  /* 0x0000006300637308 */ /* 0x000f620000001000 */
[----:B------:R-:W-:Y:S04]  /*1740*/  STS.128 [R164], R80 ;  /* 0x00000050a4007388 */ /* 0x000fe80000000c00 */
[----:B------:R-:W-:Y:S04]  /*1750*/  STS.128 [R164+0x200], R76 ;  /* 0x0002004ca4007388 */ /* 0x000fe80000000c00 */
[----:B--2---:R-:W-:Y:S04]  /*1760*/  STS.128 [R164+0x400], R72 ;  /* 0x00040048a4007388 */ /* 0x004fe80000000c00 */
[----:B------:R2:W-:Y:S01]  /*1770*/  STS.128 [R164+0x600], R84 ;  /* 0x00060054a4007388 */ /* 0x0005e20000000c00 */
[----:B------:R-:W-:-:S03]  /*1780*/  NOP ;  /* 0x0000000000007918 */ /* 0x000fc60000000000 */
[----:B------:R-:W3:Y:S04]  /*1790*/  LDS.128 R32, [R163] ;  /* 0x00000000a3207984 */ /* 0x000ee80000000c00 */
[----:B------:R-:W0:Y:S01]  /*17a0*/  LDS.128 R56, [R163+0x10] ;  /* 0x00001000a3387984 */ /* 0x000e220000000c00 */
        /* <DEDUP_REMOVED lines=21> */
[C---:B------:R-:W-:Y:S01]  /*1900*/  FADD.FTZ R3, -R91.reuse, 1 ;  /* 0x3f8000005b037421 */ /* 0x040fe20000010100 */
[----:B------:R-:W3:Y:S01]  /*1910*/  LDS.128 R52, [R163+0x30] ;  /* 0x00003000a3347984 */ /* 0x000ee20000000c00 */
[----:B0-----:R-:W-:Y:S01]  /*1920*/  FMUL.FTZ R2, R8, R56 ;  /* 0x0000003808027220 */ /* 0x001fe20000410000 */
[C---:B------:R-:W-:Y:S01]  /*1930*/  FMUL.FTZ R89, R24.reuse, R91 ;  /* 0x0000005b18597220 */ /* 0x040fe20000410000 */
[----:B------:R-:W-:Y:S01]  /*1940*/  FFMA.FTZ R3, R24, R3, 1 ;  /* 0x3f80000018037423 */ /* 0x000fe20000010003 */
[----:B------:R-:W-:Y:S01]  /*1950*/  FADD.FTZ R24, -R92, 1 ;  /* 0x3f8000005c187421 */ /* 0x000fe20000010100 */
[----:B------:R-:W-:Y:S01]  /*1960*/  FMUL.FTZ R2, R91, R2 ;  /* 0x000000025b027220 */ /* 0x000fe20000410000 */
        /* <DEDUP_REMOVED lines=16> */
[----:B------:R-:W-:Y:S01]  /*1a70*/  FADD.FTZ R25, -R97, 1 ;  /* 0x3f80000061197421 */ /* 0x000fe20000010100 */
[----:B-1----:R-:W-:Y:S01]  /*1a80*/  FADD.FTZ R68, -R98, 1 ;  /* 0x3f80000062447421 */ /* 0x002fe20000010100 */
[----:B----4-:R-:W-:Y:S01]  /*1a90*/  FADD.FTZ R3, -R95, 1 ;  /* 0x3f8000005f037421 */ /* 0x010fe20000010100 */
[----:B------:R-:W-:Y:S01]  /*1aa0*/  FFMA.FTZ R24, R21, R2, 1 ;  /* 0x3f80000015187423 */ /* 0x000fe20000010002 */
[----:B------:R-:W-:Y:S01]  /*1ab0*/  FFMA.FTZ R69, R22, R25, 1 ;  /* 0x3f80000016457423 */ /* 0x000fe20000010019 */
[----:B------:R-:W-:Y:S01]  /*1ac0*/  FFMA.FTZ R70, R23, R68, 1 ;  /* 0x3f80000017467423 */ /* 0x000fe20000010044 */
[----:B------:R-:W-:Y:S01]  /*1ad0*/  FFMA.FTZ R3, R20, R3, 1 ;  /* 0x3f80000014037423 */ /* 0x000fe20000010003 */
[----:B------:R-:W-:Y:S01]  /*1ae0*/  FMUL.FTZ R93, R26, R93 ;  /* 0x0000005d1a5d7220 */ /* 0x000fe20000410000 */
[----:B------:R-:W-:Y:S01]  /*1af0*/  FMUL.FTZ R94, R27, R94 ;  /* 0x0000005e1b5e7220 */ /* 0x000fe20000410000 */
[----:B------:R-:W-:Y:S01]  /*1b00*/  FMUL.FTZ R141, R8, R89 ;  /* 0x00000059088d7220 */ /* 0x000fe20000410000 */
[----:B------:R-:W-:Y:S01]  /*1b10*/  FFMA.FTZ R8, R48, R146, R169 ;  /* 0x0000009230087223 */ /* 0x000fe200000100a9 */
[----:B------:R-:W-:Y:S01]  /*1b20*/  FMUL.FTZ R140, R9, R88 ;  /* 0x00000058098c7220 */ /* 0x000fe20000410000 */
        /* <DEDUP_REMOVED lines=34> */
[----:B------:R-:W-:Y:S01]  /*1d50*/  MOV R2, UR13 ;  /* 0x0000000d00027c02 */ /* 0x000fe20008000f00 */
[----:B------:R-:W-:Y:S01]  /*1d60*/  FMUL.FTZ R100, R17, R100 ;  /* 0x0000006411647220 */ /* 0x000fe20000410000 */
[----:B------:R-:W-:Y:S01]  /*1d70*/  MOV R3, UR12 ;  /* 0x0000000c00037c02 */ /* 0x000fe20008000f00 */
[----:B------:R-:W-:Y:S01]  /*1d80*/  STS.128 [R163+0x10], R64 ;  /* 0x00001040a3007388 */ /* 0x000fe20000000c00 */
[----:B------:R-:W-:Y:S01]  /*1d90*/  FMUL.FTZ R99, R16, R99 ;  /* 0x0000006310637220 */ /* 0x000fe20000410000 */
[----:B------:R-:W-:Y:S01]  /*1da0*/  FMUL.FTZ R132, R5, R100 ;  /* 0x0000006405847220 */ /* 0x000fe20000410000 */
[----:B------:R-:W-:Y:S01]  /*1db0*/  FFMA.FTZ R5, R49, R144, R8 ;  /* 0x0000009031057223 */ /* 0x000fe20000010008 */
[----:B------:R-:W-:Y:S01]  /*1dc0*/  STS.128 [R163+0x20], R76 ;  /* 0x0000204ca3007388 */ /* 0x000fe20000000c00 */
[----:B------:R-:W-:-:S04]  /*1dd0*/  IMAD.WIDE.U32 R2, R0, 0x10, R2 ;  /* 0x0000001000027825 */ /* 0x000fc800078e0002 */
        /* <DEDUP_REMOVED lines=11> */
[----:B------:R-:W-:Y:S01]  /*1e90*/  FFMA.FTZ R4, R50, R143, R5 ;  /* 0x0000008f32047223 */ /* 0x000fe20000010005 */
        /* <DEDUP_REMOVED lines=55> */
.L_x_15012:
        /* <DEDUP_REMOVED lines=64> */
[----:B0-----:R-:W-:Y:S01]  /*2610*/  ISETP.EQ.AND P0, PT, R0, RZ, P0 ;  /* 0x000000ff0000720c */ /* 0x001fe20000702270 */
[----:B------:R-:W0:Y:S01]  /*2620*/  LDCU.64 UR36, c[0x0][0x440] ;  /* 0x00008800ff2477ac */ /* 0x000e220008000a00 */
[----:B------:R-:W0:Y:S01]  /*2630*/  LDCU.64 UR38, c[0x0][0x3e0] ;  /* 0x00007c00ff2677ac */ /* 0x000e220008000a00 */
[----:B------:R-:W0:Y:S01]  /*2640*/  LDCU.64 UR40, c[0x0][0x4d0] ;  /* 0x00009a00ff2877ac */ /* 0x000e220008000a00 */
[----:B------:R-:W0:Y:S01]  /*2650*/  LDCU.64 UR42, c[0x0][0x4f0] ;  /* 0x00009e00ff2a77ac */ /* 0x000e220008000a00 */
[----:B------:R-:W0:Y:S01]  /*2660*/  LDCU.128 UR12, c[0x0][0x3a0] ;  /* 0x00007400ff0c77ac */ /* 0x000e220008000c00 */
[----:B------:R-:W-:-:S07]  /*2670*/  UMOV UR8, URZ ;  /* 0x000000ff00087c82 */ /* 0x000fce0008000000 */
.L_x_15093:
[----:B------:R-:W5:Y:S01]  /*2680*/  S2R R129, SR_TID.X ;  /* 0x0000000000817919 */ /* 0x000f620000002100 */
[----:B----4-:R-:W-:-:S04]  /*2690*/  UIMAD.WIDE.U32 UR10, UR8, UR34, URZ ;  /* 0x00000022080a72a5 */ /* 0x010fc8000f8e00ff */
        /* <DEDUP_REMOVED lines=9> */
[----:B------:R-:W4:Y:S04]  /*2730*/  LDG.E.128 R52, desc[UR32][R2.64] ;  /* 0x0000002002347981 */ /* 0x000f28000c1e1d00 */
[----:B------:R-:W5:Y:S04]  /*2740*/  LDG.E.128 R56, desc[UR32][R2.64+0x200] ;  /* 0x0002002002387981 */ /* 0x000f68000c1e1d00 */
[----:B------:R-:W2:Y:S04]  /*2750*/  LDG.E.128 R60, desc[UR32][R2.64+0x400] ;  /* 0x00040020023c7981 */ /* 0x000ea8000c1e1d00 */
[----:B---3--:R-:W3:Y:S04]  /*2760*/  LDG.E.128 R64, desc[UR32][R2.64+0x600] ;  /* 0x0006002002407981 */ /* 0x008ee8000c1e1d00 */
[----:B------:R-:W3:Y:S04]  /*2770*/  LDG.E.128 R68, desc[UR32][R2.64+0x800] ;  /* 0x0008002002447981 */ /* 0x000ee8000c1e1d00 */
[----:B------:R-:W3:Y:S04]  /*2780*/  LDG.E.128 R72, desc[UR32][R2.64+0xa00] ;  /* 0x000a002002487981 */ /* 0x000ee8000c1e1d00 */
[----:B------:R-:W3:Y:S04]  /*2790*/  LDG.E.128 R76, desc[UR32][R2.64+0xc00] ;  /* 0x000c0020024c7981 */ /* 0x000ee8000c1e1d00 */
[----:B------:R-:W3:Y:S01]  /*27a0*/  LDG.E.128 R80, desc[UR32][R2.64+0xe00] ;  /* 0x000e002002507981 */ /* 0x000ee2000c1e1d00 */
        /* <DEDUP_REMOVED lines=8> */
[----:B------:R-:W-:-:S05]  /*2830*/  MOV R85, UR10 ;  /* 0x0000000a00557c02 */ /* 0x000fca0008000f00 */
[----:B------:R-:W3:Y:S01]  /*2840*/  LDG.E.64 R2, desc[UR32][R84.64] ;  /* 0x0000002054027981 */ /* 0x000ee2000c1e1b00 */
[----:B------:R-:W-:-:S04]  /*2850*/  UIMAD.WIDE.U32 UR10, UR8, UR38, URZ ;  /* 0x00000026080a72a5 */ /* 0x000fc8000f8e00ff */
[----:B------:R-:W-:Y:S02]  /*2860*/  UIMAD UR9, UR8, UR39, UR11 ;  /* 0x00000027080972a4 */ /* 0x000fe4000f8e020b */
[----:B------:R-:W-:-:S04]  /*2870*/  ULEA UR11, UP0, UR10, UR29, 0x2 ;  /* 0x0000001d0a0b7291 */ /* 0x000fc8000f8010ff */
[----:B------:R-:W-:Y:S02]  /*2880*/  ULEA.HI.X UR10, UR10, UR30, UR9, 0x2, UP0 ;  /* 0x0000001e0a0a7291 */ /* 0x000fe400080f1409 */
[----:B------:R-:W-:-:S04]  /*2890*/  MOV R116, UR11 ;  /* 0x0000000b00747c02 */ /* 0x000fc80008000f00 */
[----:B------:R-:W-:-:S03]  /*28a0*/  MOV R117, UR10 ;  /* 0x0000000a00757c02 */ /* 0x000fc60008000f00 */
[----:B------:R-:W-:Y:S01]  /*28b0*/  IMAD.WIDE.U32 R116, R87, 0x10, R116 ;  /* 0x0000001057747825 */ /* 0x000fe200078e0074 */
[----:B----4-:R0:W-:Y:S04]  /*28c0*/  STS.128 [R164], R52 ;  /* 0x00000034a4007388 */ /* 0x0101e80000000c00 */
[----:B-----5:R4:W-:Y:S04]  /*28d0*/  STS.128 [R164+0x210], R56 ;  /* 0x00021038a4007388 */ /* 0x0209e80000000c00 */
[----:B--2---:R2:W-:Y:S04]  /*28e0*/  STS.128 [R164+0x420], R60 ;  /* 0x0004203ca4007388 */ /* 0x0045e80000000c00 */
[----:B---3--:R3:W-:Y:S04]  /*28f0*/  STS.128 [R164+0x630], R64 ;  /* 0x00063040a4007388 */ /* 0x0087e80000000c00 */
        /* <DEDUP_REMOVED lines=13> */
[----:B------:R-:W-:-:S13]  /*29d0*/  R2UR UR46, R3 ;  /* 0x00000000032e72ca */ /* 0x000fda00000e0000 */
[----:B------:R-:W-:-:S04]  /*29e0*/  FMUL.FTZ R0, R162, UR46 ;  /* 0x0000002ea2007c20 */ /* 0x000fc80008410000 */
[----:B------:R-:W-:Y:S01]  /*29f0*/  FMUL.RZ R3, R0, 0.15915493667125701904 ;  /* 0x3e22f98300037820 */ /* 0x000fe2000040c000 */
[----:B------:R-:W-:-:S04]  /*2a00*/  FMUL.FTZ R0, R159, UR46 ;  /* 0x0000002e9f007c20 */ /* 0x000fc80008410000 */
[----:B0-----:R-:W-:Y:S01]  /*2a10*/  FMUL.RZ R52, R0, 0.15915493667125701904 ;  /* 0x3e22f98300347820 */ /* 0x001fe2000040c000 */
[----:B------:R-:W-:-:S04]  /*2a20*/  FMUL.FTZ R0, R160, UR46 ;  /* 0x0000002ea0007c20 */ /* 0x000fc80008410000 */
[----:B------:R-:W-:Y:S01]  /*2a30*/  FMUL.RZ R54, R0, 0.15915493667125701904 ;  /* 0x3e22f98300367820 */ /* 0x000fe2000040c000 */
[----:B------:R-:W-:-:S04]  /*2a40*/  FMUL.FTZ R0, R157, UR46 ;  /* 0x0000002e9d007c20 */ /* 0x000fc80008410000 */
[----:B----4-:R-:W-:Y:S01]  /*2a50*/  FMUL.RZ R56, R0, 0.15915493667125701904 ;  /* 0x3e22f98300387820 */ /* 0x010fe2000040c000 */
        /* <DEDUP_REMOVED lines=47> */
[----:B----4-:R-:W-:-:S07]  /*2d50*/  FMUL.FTZ R52, R159, R185 ;  /* 0x000000b99f347220 */ /* 0x010fce0000410000 */
[----:B------:R4:W-:Y:S08]  /*2d60*/  MUFU.COS R174, R54 ;  /* 0x0000003600ae7308 */ /* 0x0009f00000000000 */
[----:B------:R-:W-:Y:S01]  /*2d70*/  MUFU.SIN R171, R56 ;  /* 0x0000003800ab7308 */ /* 0x000fe20000000400 */
[----:B----4-:R-:W-:-:S07]  /*2d80*/  FMUL.FTZ R54, R160, R185 ;  /* 0x000000b9a0367220 */ /* 0x010fce0000410000 */
[----:B------:R4:W-:Y:S08]  /*2d90*/  MUFU.COS R172, R56 ;  /* 0x0000003800ac7308 */ /* 0x0009f00000000000 */
[----:B------:R-:W-:Y:S01]  /*2da0*/  MUFU.SIN R168, R58 ;  /* 0x0000003a00a87308 */ /* 0x000fe20000000400 */
[----:B----4-:R-:W-:-:S07]  /*2db0*/  FMUL.FTZ R56, R157, R185 ;  /* 0x000000b99d387220 */ /* 0x010fce0000410000 */
[----:B------:R4:W-:Y:S02]  /*2dc0*/  MUFU.COS R170, R58 ;  /* 0x0000003a00aa7308 */ /* 0x0009e40000000000 */
[----:B----4-:R-:W-:-:S06]  /*2dd0*/  FMUL.FTZ R58, R158, R185 ;  /* 0x000000b99e3a7220 */ /* 0x010fcc0000410000 */
[----:B------:R-:W4:Y:S01]  /*2de0*/  MUFU.EX2 R52, R52 ;  /* 0x0000003400347308 */ /* 0x000f220000000800 */
[----:B---3--:R-:W-:Y:S01]  /*2df0*/  FMUL.FTZ R64, R153, R185 ;  /* 0x000000b999407220 */ /* 0x008fe20000410000 */
[C---:B--2---:R-:W-:Y:S01]  /*2e00*/  FMUL.FTZ R128, R0.reuse, R53 ;  /* 0x0000003500807220 */ /* 0x044fe20000410000 */
[----:B------:R-:W-:-:S05]  /*2e10*/  FMUL.FTZ R127, R0, R127 ;  /* 0x0000007f007f7220 */ /* 0x000fca0000410000 */
[----:B------:R-:W2:Y:S01]  /*2e20*/  MUFU.EX2 R54, R54 ;  /* 0x0000003600367308 */ /* 0x000ea20000000800 */
[----:B------:R-:W-:Y:S01]  /*2e30*/  UMOV UR31, 0x400 ;  /* 0x00000400001f7882 */ /* 0x000fe20000000000 */
[----:B------:R-:W-:-:S06]  /*2e40*/  SHF.L.U32 R0, R165, 0x3, RZ ;  /* 0x00000003a5007819 */ /* 0x000fcc00000006ff */
[----:B------:R-:W3:Y:S01]  /*2e50*/  MUFU.EX2 R56, R56 ;  /* 0x0000003800387308 */ /* 0x000ee20000000800 */
[----:B0-----:R-:W-:-:S07]  /*2e60*/  ULEA UR31, UR9, UR31, 0x18 ;  /* 0x0000001f091f7291 */ /* 0x001fce000f8ec0ff */
[----:B------:R-:W0:Y:S01]  /*2e70*/  MUFU.EX2 R58, R58 ;  /* 0x0000003a003a7308 */ /* 0x000e220000000800 */
[----:B------:R-:W-:Y:S01]  /*2e80*/  LEA.HI.SX32 R188, R0, R0, 0x1b ;  /* 0x0000000000bc7211 */ /* 0x000fe200078fdaff */
[-C--:B------:R-:W-:Y:S01]  /*2e90*/  FMUL.FTZ R53, R154, R185.reuse ;  /* 0x000000b99a357220 */ /* 0x080fe20000410000 */
[----:B-----5:R-:W-:-:S05]  /*2ea0*/  FMUL.FTZ R76, R151, R185 ;  /* 0x000000b9974c7220 */ /* 0x020fca0000410000 */
[----:B------:R-:W5:Y:S01]  /*2eb0*/  MUFU.EX2 R189, R64 ;  /* 0x0000004000bd7308 */ /* 0x000f620000000800 */
[----:B------:R-:W-:Y:S01]  /*2ec0*/  LEA R188, R188, UR31, 0x4 ;  /* 0x0000001fbcbc7c11 */ /* 0x000fe2000f8e20ff */
[----:B------:R-:W-:-:S06]  /*2ed0*/  FMUL.FTZ R198, R147, R185 ;  /* 0x000000b993c67220 */ /* 0x000fcc0000410000 */
[----:B------:R-:W-:Y:S01]  /*2ee0*/  MUFU.SIN R177, R3 ;  /* 0x0000000300b17308 */ /* 0x000fe20000000400 */
[----:B----4-:R-:W-:-:S07]  /*2ef0*/  FMUL.FTZ R126, R52, R55 ;  /* 0x00000037347e7220 */ /* 0x010fce0000410000 */
[----:B------:R-:W-:Y:S01]  /*2f00*/  MUFU.COS R178, R3 ;  /* 0x0000000300b27308 */ /* 0x000fe20000000000 */
[----:B------:R-:W-:Y:S01]  /*2f10*/  FMUL.FTZ R125, R52, R125 ;  /* 0x0000007d347d7220 */ /* 0x000fe20000410000 */
[----:B--2---:R-:W-:-:S06]  /*2f20*/  FMUL.FTZ R124, R54, R57 ;  /* 0x00000039367c7220 */ /* 0x004fcc0000410000 */
[----:B------:R-:W-:Y:S01]  /*2f30*/  MUFU.SIN R186, R60 ;  /* 0x0000003c00ba7308 */ /* 0x000fe20000000400 */
[----:B------:R-:W-:Y:S01]  /*2f40*/  FMUL.FTZ R123, R54, R123 ;  /* 0x0000007b367b7220 */ /* 0x000fe20000410000 */
[----:B---3--:R-:W-:-:S06]  /*2f50*/  FMUL.FTZ R122, R56, R59 ;  /* 0x0000003b387a7220 */ /* 0x008fcc0000410000 */
[----:B------:R2:W-:Y:S01]  /*2f60*/  MUFU.COS R187, R60 ;  /* 0x0000003c00bb7308 */ /* 0x0005e20000000000 */
[----:B------:R-:W-:Y:S01]  /*2f70*/  FMUL.FTZ R121, R56, R121 ;  /* 0x0000007938797220 */ /* 0x000fe20000410000 */
[----:B0-----:R-:W-:-:S06]  /*2f80*/  FMUL.FTZ R120, R58, R63 ;  /* 0x0000003f3a787220 */ /* 0x001fcc0000410000 */
[----:B------:R-:W-:Y:S01]  /*2f90*/  MUFU.SIN R2, R62 ;  /* 0x0000003e00027308 */ /* 0x000fe20000000400 */
[----:B--2---:R-:W-:Y:S01]  /*2fa0*/  FMUL.FTZ R60, R155, R185 ;  /* 0x000000b99b3c7220 */ /* 0x004fe20000410000 */
[----:B------:R-:W-:Y:S01]  /*2fb0*/  FMUL.FTZ R0, R58, R61 ;  /* 0x0000003d3a007220 */ /* 0x000fe20000410000 */
[----:B------:R-:W-:Y:S01]  /*2fc0*/  LDS.128 R64, [R188+0x30] ;  /* 0x00003000bc407984 */ /* 0x000fe20000000c00 */
[----:B-1----:R-:W-:-:S03]  /*2fd0*/  FMUL.FTZ R116, R152, R185 ;  /* 0x000000b998747220 */ /* 0x002fc60000410000 */
[----:B------:R-:W-:Y:S01]  /*2fe0*/  LDS.128 R56, [R188+0x10] ;  /* 0x00001000bc387984 */ /* 0x000fe20000000c00 */
[----:B------:R0:W-:Y:S03]  /*2ff0*/  MUFU.COS R3, R62 ;  /* 0x0000003e00037308 */ /* 0x0001e60000000000 */
[----:B------:R-:W-:Y:S04]  /*3000*/  LDS.128 R68, [R188+0x40] ;  /* 0x00004000bc447984 */ /* 0x000fe80000000c00 */
[----:B------:R-:W-:Y:S01]  /*3010*/  LDS.128 R72, [R188+0x50] ;  /* 0x00005000bc487984 */ /* 0x000fe20000000c00 */
[----:B0-----:R-:W-:Y:S01]  /*3020*/  FMUL.FTZ R62, R156, R185 ;  /* 0x000000b99c3e7220 */ /* 0x001fe20000410000 */
[----:B------:R-:W0:Y:S02]  /*3030*/  MUFU.EX2 R183, R60 ;  /* 0x0000003c00b77308 */ /* 0x000e240000000800 */
[----:B------:R-:W-:Y:S06]  /*3040*/  LDS.128 R80, [R188+0x70] ;  /* 0x00007000bc507984 */ /* 0x000fec0000000c00 */
[----:B------:R1:W2:Y:S01]  /*3050*/  MUFU.EX2 R181, R62 ;  /* 0x0000003e00b57308 */ /* 0x0002a20000000800 */
[----:B-----5:R-:W-:-:S07]  /*3060*/  FMUL.FTZ R180, R189, R180 ;  /* 0x000000b4bdb47220 */ /* 0x020fce0000410000 */
[----:B------:R3:W-:Y:S01]  /*3070*/  MUFU.EX2 R191, R53 ;  /* 0x0000003500bf7308 */ /* 0x0007e20000000800 */
[----:B-1----:R-:W-:Y:S07]  /*3080*/  LDS.128 R60, [R188+0x20] ;  /* 0x00002000bc3c7984 */ /* 0x002fee0000000c00 */
[----:B------:R1:W-:Y:S01]  /*3090*/  MUFU.EX2 R193, R76 ;  /* 0x0000004c00c17308 */ /* 0x0003e20000000800 */
[----:B---3--:R-:W-:Y:S01]  /*30a0*/  LDS.128 R52, [R188] ;  /* 0x00000000bc347984 */ /* 0x008fe20000000c00 */
[----:B------:R-:W-:-:S03]  /*30b0*/  FMUL.FTZ R179, R189, R179 ;  /* 0x000000b3bdb37220 */ /* 0x000fc60000410000 */
[----:B-1----:R-:W-:Y:S03]  /*30c0*/  LDS.128 R76, [R188+0x60] ;  /* 0x00006000bc4c7984 */ /* 0x002fe60000000c00 */
[----:B------:R-:W1:Y:S01]  /*30d0*/  MUFU.EX2 R198, R198 ;  /* 0x000000c600c67308 */ /* 0x000e620000000800 */
[----:B------:R3:W-:Y:S04]  /*30e0*/  STS.128 [R164+0x1080], R84 ;  /* 0x00108054a4007388 */ /* 0x0007e80000000c00 */
[----:B------:R4:W-:Y:S03]  /*30f0*/  STS.128 [R164+0x14a0], R92 ;  /* 0x0014a05ca4007388 */ /* 0x0009e60000000c00 */
[----:B------:R5:W-:Y:S01]  /*3100*/  MUFU.EX2 R194, R116 ;  /* 0x0000007400c27308 */ /* 0x000be20000000800 */
[----:B------:R-:W-:Y:S04]  /*3110*/  STS.128 [R164+0x1290], R88 ;  /* 0x00129058a4007388 */ /* 0x000fe80000000c00 */
[----:B------:R-:W-:Y:S01]  /*3120*/  STS.128 [R164+0x16b0], R96 ;  /* 0x0016b060a4007388 */ /* 0x000fe20000000c00 */
[----:B---3--:R-:W-:Y:S01]  /*3130*/  FMUL.FTZ R84, R161, UR46 ;  /* 0x0000002ea1547c20 */ /* 0x008fe20008410000 */
        /* <DEDUP_REMOVED lines=10> */
[----:B---3--:R3:W4:Y:S03]  /*31e0*/  MUFU.EX2 R112, R92 ;  /* 0x0000005c00707308 */ /* 0x0087260000000800 */
[----:B------:R-:W5:Y:S04]  /*31f0*/  LDS.128 R84, [R188+0x10b0] ;  /* 0x0010b000bc547984 */ /* 0x000f680000000c00 */
[----:B------:R-:W5:Y:S04]  /*3200*/  LDS.128 R88, [R188+0x10c0] ;  /* 0x0010c000bc587984 */ /* 0x000f680000000c00 */
[----:B---3--:R-:W3:Y:S04]  /*3210*/  LDS.128 R92, [R188+0x10d0] ;  /* 0x0010d000bc5c7984 */ /* 0x008ee80000000c00 */
[----:B------:R-:W3:Y:S04]  /*3220*/  LDS.128 R96, [R188+0x10e0] ;  /* 0x0010e000bc607984 */ /* 0x000ee80000000c00 */
[----:B------:R5:W3:Y:S01]  /*3230*/  LDS.128 R100, [R188+0x10f0] ;  /* 0x0010f000bc647984 */ /* 0x000ae20000000c00 */
[-C--:B------:R-:W-:Y:S01]  /*3240*/  FMUL.FTZ R196, R149, R185.reuse ;  /* 0x000000b995c47220 */ /* 0x080fe20000410000 */
[-C--:B------:R-:W-:Y:S01]  /*3250*/  FMUL.FTZ R197, R150, R185.reuse ;  /* 0x000000b996c57220 */ /* 0x080fe20000410000 */
[----:B------:R-:W-:Y:S01]  /*3260*/  FMUL.FTZ R185, R161, R185 ;  /* 0x000000b9a1b97220 */ /* 0x000fe20000410000 */
[----:B------:R-:W-:Y:S01]  /*3270*/  USHF.L.U32 UR10, UR20, 0x8, URZ ;  /* 0x00000008140a7899 */ /* 0x000fe200080006ff */
[C---:B0-----:R-:W-:Y:S01]  /*3280*/  FMUL.FTZ R184, R183.reuse, R184 ;  /* 0x000000b8b7b87220 */ /* 0x041fe20000410000 */
[----:B------:R-:W-:Y:S01]  /*3290*/  FMUL.FTZ R183, R183, R182 ;  /* 0x000000b6b7b77220 */ /* 0x000fe20000410000 */
[C---:B--2---:R-:W-:Y:S01]  /*32a0*/  FMUL.FTZ R182, R181.reuse, R192 ;  /* 0x000000c0b5b67220 */ /* 0x044fe20000410000 */
        /* <DEDUP_REMOVED lines=13> */
[----:B------:R-:W2:Y:S01]  /*3380*/  MUFU.EX2 R197, R197 ;  /* 0x000000c500c57308 */ /* 0x000ea20000000800 */
        /* <DEDUP_REMOVED lines=61> */
.L_x_15015:
[----:B------:R0:W1:Y:S02]  /*3760*/  LDS.64 R88, [R195+UR31+0x5658] ;  /* 0x0056581fc3587984 */ /* 0x0000640008000a00 */
.L_x_15016:
[----:B------:R-:W-:Y:S05]  /*3770*/  BSYNC.RECONVERGENT B0 ;  /* 0x0000000000007941 */ /* 0x000fea0003800200 */
.L_x_15014:
        /* <DEDUP_REMOVED lines=540> */
.L_x_15018:
[----:B------:R-:W-:Y:S05]  /*5940*/  BSYNC.RECONVERGENT B0 ;  /* 0x0000000000007941 */ /* 0x000fea0003800200 */
.L_x_15017:
        /* <DEDUP_REMOVED lines=16> */
.L_x_15020:
[----:B------:R-:W-:Y:S05]  /*5a50*/  BSYNC.RECONVERGENT B0 ;  /* 0x0000000000007941 */ /* 0x000fea0003800200 */
.L_x_15019:
        /* <DEDUP_REMOVED lines=16> */
.L_x_15022:
[----:B------:R-:W-:Y:S05]  /*5b60*/  BSYNC.RECONVERGENT B0 ;  /* 0x0000000000007941 */ /* 0x000fea0003800200 */
.L_x_15021:
        /* <DEDUP_REMOVED lines=16> */
.L_x_15024:
[----:B------:R-:W-:Y:S05]  /*5c70*/  BSYNC.RECONVERGENT B0 ;  /* 0x0000000000007941 */ /* 0x000fea0003800200 */
.L_x_15023:
        /* <DEDUP_REMOVED lines=20> */
.L_x_15026:
[----:B------:R-:W-:Y:S05]  /*5dc0*/  BSYNC.RECONVERGENT B0 ;  /* 0x0000000000007941 */ /* 0x000fea0003800200 */
.L_x_15025:
        /* <DEDUP_REMOVED lines=521> */
[C---:B------:R-:W-:Y:S01]  /*7e60*/  IADD3 R190, PT, PT, R129.reuse, 0x220, RZ ;  /* 0x0000022081be7810 */ /* 0x040fe20007ffe0ff */
[----:B------:R-:W-:Y:S01]  /*7e70*/  FMUL.FTZ R212, R144, -R212 ;  /* 0x800000d490d47220 */ /* 0x000fe20000410000 */
[----:B-1----:R-:W-:Y:S01]  /*7e80*/  IADD3 R124, PT, PT, R129, 0x100, RZ ;  /* 0x00000100817c7810 */ /* 0x002fe20007ffe0ff */
[----:B------:R-:W-:Y:S01]  /*7e90*/  FMUL.FTZ R198, R137, -R198 ;  /* 0x800000c689c67220 */ /* 0x000fe20000410000 */
[----:B------:R-:W-:Y:S01]  /*7ea0*/  IADD3 R192, PT, PT, R129, 0x240, RZ ;  /* 0x0000024081c07810 */ /* 0x000fe20007ffe0ff */
        /* <DEDUP_REMOVED lines=185> */
.L_x_15028:
[----:B------:R-:W-:Y:S05]  /*8a40*/  BSYNC.RECONVERGENT B0 ;  /* 0x0000000000007941 */ /* 0x000fea0003800200 */
.L_x_15027:
[----:B-1----:R0:W1:Y:S01]  /*8a50*/  LDS R197, [R184+0x3200] ;  /* 0x00320000b8c57984 */ /* 0x0020620000000800 */
[----:B------:R-:W-:Y:S04]  /*8a60*/  BSSY.RECONVERGENT B0, `(.L_x_15029) ;  /* 0x0000004000007945 */ /* 0x000fe80003800200 */
[----:B------:R-:W-:Y:S05]  /*8a70*/  @!P2 BRA `(.L_x_15030) ;  /* 0x000000000008a947 */ /* 0x000fea0003800000 */
[----:B------:R2:W-:Y:S04]  /*8a80*/  REDG.E.ADD.F32.FTZ.RN.STRONG.GPU desc[UR32][R84.64+0x80], R226 ;  /* 0x000080e2540079a6 */ /* 0x0005e8000c12f320 */
[----:B-1----:R2:W-:Y:S02]  /*8a90*/  REDG.E.ADD.F32.FTZ.RN.STRONG.GPU desc[UR32][R86.64+0x80], R197 ;  /* 0x000080c5560079a6 */ /* 0x0025e4000c12f320 */
.L_x_15030:
[----:B------:R-:W-:Y:S05]  /*8aa0*/  BSYNC.RECONVERGENT B0 ;  /* 0x0000000000007941 */ /* 0x000fea0003800200 */
.L_x_15029:
        /* <DEDUP_REMOVED lines=11> */
.L_x_15032:
[----:B------:R-:W-:Y:S05]  /*8b60*/  BSYNC.RECONVERGENT B0 ;  /* 0x0000000000007941 */ /* 0x000fea0003800200 */
.L_x_15031:
[----:B---34-:R3:W4:Y:S01]  /*8b70*/  LDS R183, [R182+0x3300] ;  /* 0x00330000b6b77984 */ /* 0x0187220000000800 */
[----:B------:R-:W-:Y:S04]  /*8b80*/  BSSY.RECONVERGENT B0, `(.L_x_15033) ;  /* 0x0000004000007945 */ /* 0x000fe80003800200 */
[----:B------:R-:W-:Y:S05]  /*8b90*/  @!P1 BRA `(.L_x_15034) ;  /* 0x0000000000089947 */ /* 0x000fea0003800000 */
[----:B------:R0:W-:Y:S04]  /*8ba0*/  REDG.E.ADD.F32.FTZ.RN.STRONG.GPU desc[UR32][R84.64+0x180], R222 ;  /* 0x000180de540079a6 */ /* 0x0001e8000c12f320 */
[----:B----4-:R0:W-:Y:S02]  /*8bb0*/  REDG.E.ADD.F32.FTZ.RN.STRONG.GPU desc[UR32][R86.64+0x180], R183 ;  /* 0x000180b7560079a6 */ /* 0x0101e4000c12f320 */
.L_x_15034:
[----:B------:R-:W-:Y:S05]  /*8bc0*/  BSYNC.RECONVERGENT B0 ;  /* 0x0000000000007941 */ /* 0x000fea0003800200 */
.L_x_15033:
[----:B------:R-:W0:Y:S01]  /*8bd0*/  LDS R181, [R181+0x3380] ;  /* 0x00338000b5b57984 */ /* 0x000e220000000800 */
[----:B------:R-:W-:Y:S04]  /*8be0*/  BSSY.RECONVERGENT B0, `(.L_x_15035) ;  /* 0x0000004000007945 */ /* 0x000fe80003800200 */
[----:B------:R-:W-:Y:S05]  /*8bf0*/  @!P2 BRA `(.L_x_15036) ;  /* 0x000000000008a947 */ /* 0x000fea0003800000 */
[----:B------:R1:W-:Y:S04]  /*8c00*/  REDG.E.ADD.F32.FTZ.RN.STRONG.GPU desc[UR32][R84.64+0x200], R214 ;  /* 0x000200d6540079a6 */ /* 0x0003e8000c12f320 */
[----:B0-----:R0:W-:Y:S02]  /*8c10*/  REDG.E.ADD.F32.FTZ.RN.STRONG.GPU desc[UR32][R86.64+0x200], R181 ;  /* 0x000200b5560079a6 */ /* 0x0011e4000c12f320 */
.L_x_15036:
[----:B------:R-:W-:Y:S05]  /*8c20*/  BSYNC.RECONVERGENT B0 ;  /* 0x0000000000007941 */ /* 0x000fea0003800200 */
.L_x_15035:
[----:B0-----:R0:W0:Y:S01]  /*8c30*/  LDS R181, [R180+0x3400] ;  /* 0x00340000b4b57984 */ /* 0x0010220000000800 */
[----:B------:R-:W-:Y:S04]  /*8c40*/  BSSY.RECONVERGENT B0, `(.L_x_15037) ;  /* 0x0000004000007945 */ /* 0x000fe80003800200 */
[----:B------:R-:W-:Y:S05]  /*8c50*/  @!P3 BRA `(.L_x_15038) ;  /* 0x000000000008b947 */ /* 0x000fea0003800000 */
[----:B------:R1:W-:Y:S04]  /*8c60*/  REDG.E.ADD.F32.FTZ.RN.STRONG.GPU desc[UR32][R84.64+0x280], R194 ;  /* 0x000280c2540079a6 */ /* 0x0003e8000c12f320 */
[----:B0-----:R0:W-:Y:S02]  /*8c70*/  REDG.E.ADD.F32.FTZ.RN.STRONG.GPU desc[UR32][R86.64+0x280], R181 ;  /* 0x000280b5560079a6 */ /* 0x0011e4000c12f320 */
.L_x_15038:
[----:B------:R-:W-:Y:S05]  /*8c80*/  BSYNC.RECONVERGENT B0 ;  /* 0x0000000000007941 */ /* 0x000fea0003800200 */
.L_x_15037:
[----:B------:R-:W0:Y:S01]  /*8c90*/  LDS R179, [R179+0x3480] ;  /* 0x00348000b3b37984 */ /* 0x000e220000000800 */
[----:B------:R-:W-:Y:S04]  /*8ca0*/  BSSY.RECONVERGENT B0, `(.L_x_15039) ;  /* 0x0000004000007945 */ /* 0x000fe80003800200 */
[----:B------:R-:W-:Y:S05]  /*8cb0*/  @!P4 BRA `(.L_x_15040) ;  /* 0x000000000008c947 */ /* 0x000fea0003800000 */
[----:B------:R1:W-:Y:S04]  /*8cc0*/  REDG.E.ADD.F32.FTZ.RN.STRONG.GPU desc[UR32][R84.64+0x300], R192 ;  /* 0x000300c0540079a6 */ /* 0x0003e8000c12f320 */
[----:B0-----:R0:W-:Y:S02]  /*8cd0*/  REDG.E.ADD.F32.FTZ.RN.STRONG.GPU desc[UR32][R86.64+0x300], R179 ;  /* 0x000300b3560079a6 */ /* 0x0011e4000c12f320 */
.L_x_15040:
[----:B------:R-:W-:Y:S05]  /*8ce0*/  BSYNC.RECONVERGENT B0 ;  /* 0x0000000000007941 */ /* 0x000fea0003800200 */
.L_x_15039:
[----:B0-----:R0:W0:Y:S01]  /*8cf0*/  LDS R179, [R178+0x3500] ;  /* 0x00350000b2b37984 */ /* 0x0010220000000800 */
[----:B------:R-:W-:Y:S04]  /*8d00*/  BSSY.RECONVERGENT B0, `(.L_x_15041) ;  /* 0x0000004000007945 */ /* 0x000fe80003800200 */
[----:B------:R-:W-:Y:S05]  /*8d10*/  @!P5 BRA `(.L_x_15042) ;  /* 0x000000000008d947 */ /* 0x000fea0003800000 */
[----:B------:R1:W-:Y:S04]  /*8d20*/  REDG.E.ADD.F32.FTZ.RN.STRONG.GPU desc[UR32][R84.64+0x380], R190 ;  /* 0x000380be540079a6 */ /* 0x0003e8000c12f320 */
[----:B0-----:R0:W-:Y:S02]  /*8d30*/  REDG.E.ADD.F32.FTZ.RN.STRONG.GPU desc[UR32][R86.64+0x380], R179 ;  /* 0x000380b3560079a6 */ /* 0x0011e4000c12f320 */
.L_x_15042:
[----:B------:R-:W-:Y:S05]  /*8d40*/  BSYNC.RECONVERGENT B0 ;  /* 0x0000000000007941 */ /* 0x000fea0003800200 */
.L_x_15041:
        /* <DEDUP_REMOVED lines=11> */
.L_x_15044:
[----:B------:R-:W-:Y:S05]  /*8e00*/  BSYNC.RECONVERGENT B0 ;  /* 0x0000000000007941 */ /* 0x000fea0003800200 */
.L_x_15043:
[----:B0-----:R0:W0:Y:S01]  /*8e10*/  LDS R177, [R176+0x3600] ;  /* 0x00360000b0b17984 */ /* 0x0010220000000800 */
[----:B------:R-:W-:Y:S04]  /*8e20*/  BSSY.RECONVERGENT B0, `(.L_x_15045) ;  /* 0x0000004000007945 */ /* 0x000fe80003800200 */
[----:B------:R-:W-:Y:S05]  /*8e30*/  @!P1 BRA `(.L_x_15046) ;  /* 0x0000000000089947 */ /* 0x000fea0003800000 */
[----:B------:R1:W-:Y:S04]  /*8e40*/  REDG.E.ADD.F32.FTZ.RN.STRONG.GPU desc[UR32][R84.64+0x480], R251 ;  /* 0x000480fb540079a6 */ /* 0x0003e8000c12f320 */
[----:B0-----:R0:W-:Y:S02]  /*8e50*/  REDG.E.ADD.F32.FTZ.RN.STRONG.GPU desc[UR32][R86.64+0x480], R177 ;  /* 0x000480b1560079a6 */ /* 0x0011e4000c12f320 */
.L_x_15046:
[----:B------:R-:W-:Y:S05]  /*8e60*/  BSYNC.RECONVERGENT B0 ;  /* 0x0000000000007941 */ /* 0x000fea0003800200 */
.L_x_15045:
[----:B------:R-:W0:Y:S01]  /*8e70*/  LDS R175, [R175+0x3680] ;  /* 0x00368000afaf7984 */ /* 0x000e220000000800 */
[----:B------:R-:W-:Y:S04]  /*8e80*/  BSSY.RECONVERGENT B0, `(.L_x_15047) ;  /* 0x0000004000007945 */ /* 0x000fe80003800200 */
[----:B------:R-:W-:Y:S05]  /*8e90*/  @!P2 BRA `(.L_x_15048) ;  /* 0x000000000008a947 */ /* 0x000fea0003800000 */
[----:B------:R1:W-:Y:S04]  /*8ea0*/  REDG.E.ADD.F32.FTZ.RN.STRONG.GPU desc[UR32][R84.64+0x500], R249 ;  /* 0x000500f9540079a6 */ /* 0x0003e8000c12f320 */
[----:B0-----:R0:W-:Y:S02]  /*8eb0*/  REDG.E.ADD.F32.FTZ.RN.STRONG.GPU desc[UR32][R86.64+0x500], R175 ;  /* 0x000500af560079a6 */ /* 0x0011e4000c12f320 */
.L_x_15048:
[----:B------:R-:W-:Y:S05]  /*8ec0*/  BSYNC.RECONVERGENT B0 ;  /* 0x0000000000007941 */ /* 0x000fea0003800200 */
.L_x_15047:
[----:B0-----:R0:W0:Y:S01]  /*8ed0*/  LDS R175, [R174+0x3700] ;  /* 0x00370000aeaf7984 */ /* 0x0010220000000800 */
[----:B------:R-:W-:Y:S04]  /*8ee0*/  BSSY.RECONVERGENT B0, `(.L_x_15049) ;  /* 0x0000004000007945 */ /* 0x000fe80003800200 */
[----:B------:R-:W-:Y:S05]  /*8ef0*/  @!P3 BRA `(.L_x_15050) ;  /* 0x000000000008b947 */ /* 0x000fea0003800000 */
[----:B------:R1:W-:Y:S04]  /*8f00*/  REDG.E.ADD.F32.FTZ.RN.STRONG.GPU desc[UR32][R84.64+0x580], R247 ;  /* 0x000580f7540079a6 */ /* 0x0003e8000c12f320 */
[----:B0-----:R0:W-:Y:S02]  /*8f10*/  REDG.E.ADD.F32.FTZ.RN.STRONG.GPU desc[UR32][R86.64+0x580], R175 ;  /* 0x000580af560079a6 */ /* 0x0011e4000c12f320 */
.L_x_15050:
[----:B------:R-:W-:Y:S05]  /*8f20*/  BSYNC.RECONVERGENT B0 ;  /* 0x0000000000007941 */ /* 0x000fea0003800200 */
.L_x_15049:
[----:B------:R-:W0:Y:S01]  /*8f30*/  LDS R173, [R173+0x3780] ;  /* 0x00378000adad7984 */ /* 0x000e220000000800 */
[----:B------:R-:W-:Y:S04]  /*8f40*/  BSSY.RECONVERGENT B0, `(.L_x_15051) ;  /* 0x0000004000007945 */ /* 0x000fe80003800200 */
[----:B------:R-:W-:Y:S05]  /*8f50*/  @!P4 BRA `(.L_x_15052) ;  /* 0x000000000008c947 */ /* 0x000fea0003800000 */
[----:B------:R1:W-:Y:S04]  /*8f60*/  REDG.E.ADD.F32.FTZ.RN.STRONG.GPU desc[UR32][R84.64+0x600], R245 ;  /* 0x000600f5540079a6 */ /* 0x0003e8000c12f320 */
[----:B0-----:R0:W-:Y:S02]  /*8f70*/  REDG.E.ADD.F32.FTZ.RN.STRONG.GPU desc[UR32][R86.64+0x600], R173 ;  /* 0x000600ad560079a6 */ /* 0x0011e4000c12f320 */
.L_x_15052:
[----:B------:R-:W-:Y:S05]  /*8f80*/  BSYNC.RECONVERGENT B0 ;  /* 0x0000000000007941 */ /* 0x000fea0003800200 */
.L_x_15051:
[----:B0-----:R0:W0:Y:S01]  /*8f90*/  LDS R173, [R172+0x3800] ;  /* 0x00380000acad7984 */ /* 0x0010220000000800 */
[----:B------:R-:W-:Y:S04]  /*8fa0*/  BSSY.RECONVERGENT B0, `(.L_x_15053) ;  /* 0x0000004000007945 */ /* 0x000fe80003800200 */
[----:B------:R-:W-:Y:S05]  /*8fb0*/  @!P5 BRA `(.L_x_15054) ;  /* 0x000000000008d947 */ /* 0x000fea0003800000 */
[----:B------:R1:W-:Y:S04]  /*8fc0*/  REDG.E.ADD.F32.FTZ.RN.STRONG.GPU desc[UR32][R84.64+0x680], R243 ;  /* 0x000680f3540079a6 */ /* 0x0003e8000c12f320 */
[----:B0-----:R0:W-:Y:S02]  /*8fd0*/  REDG.E.ADD.F32.FTZ.RN.STRONG.GPU desc[UR32][R86.64+0x680], R173 ;  /* 0x000680ad560079a6 */ /* 0x0011e4000c12f320 */
.L_x_15054:
[----:B------:R-:W-:Y:S05]  /*8fe0*/  BSYNC.RECONVERGENT B0 ;  /* 0x0000000000007941 */ /* 0x000fea0003800200 */
.L_x_15053:
        /* <DEDUP_REMOVED lines=11> */
.L_x_15056:
[----:B------:R-:W-:Y:S05]  /*90a0*/  BSYNC.RECONVERGENT B0 ;  /* 0x0000000000007941 */ /* 0x000fea0003800200 */
.L_x_15055:
[----:B0-----:R0:W0:Y:S01]  /*90b0*/  LDS R171, [R170+0x3900] ;  /* 0x00390000aaab7984 */ /* 0x0010220000000800 */
[----:B------:R-:W-:Y:S04]  /*90c0*/  BSSY.RECONVERGENT B0, `(.L_x_15057) ;  /* 0x0000004000007945 */ /* 0x000fe80003800200 */
[----:B------:R-:W-:Y:S05]  /*90d0*/  @!P1 BRA `(.L_x_15058) ;  /* 0x0000000000089947 */ /* 0x000fea0003800000 */
[----:B------:R1:W-:Y:S04]  /*90e0*/  REDG.E.ADD.F32.FTZ.RN.STRONG.GPU desc[UR32][R84.64+0x780], R239 ;  /* 0x000780ef540079a6 */ /* 0x0003e8000c12f320 */
[----:B0-----:R0:W-:Y:S02]  /*90f0*/  REDG.E.ADD.F32.FTZ.RN.STRONG.GPU desc[UR32][R86.64+0x780], R171 ;  /* 0x000780ab560079a6 */ /* 0x0011e4000c12f320 */
.L_x_15058:
[----:B------:R-:W-:Y:S05]  /*9100*/  BSYNC.RECONVERGENT B0 ;  /* 0x0000000000007941 */ /* 0x000fea0003800200 */
.L_x_15057:
[----:B0-----:R0:W0:Y:S01]  /*9110*/  LDS R171, [R168+0x3980] ;  /* 0x00398000a8ab7984 */ /* 0x0010220000000800 */
[----:B------:R-:W-:Y:S04]  /*9120*/  BSSY.RECONVERGENT B0, `(.L_x_15059) ;  /* 0x0000004000007945 */ /* 0x000fe80003800200 */
[----:B------:R-:W-:Y:S05]  /*9130*/  @!P2 BRA `(.L_x_15060) ;  /* 0x000000000008a947 */ /* 0x000fea0003800000 */
[----:B------:R1:W-:Y:S04]  /*9140*/  REDG.E.ADD.F32.FTZ.RN.STRONG.GPU desc[UR32][R84.64+0x800], R237 ;  /* 0x000800ed540079a6 */ /* 0x0003e8000c12f320 */
[----:B0-----:R0:W-:Y:S02]  /*9150*/  REDG.E.ADD.F32.FTZ.RN.STRONG.GPU desc[UR32][R86.64+0x800], R171 ;  /* 0x000800ab560079a6 */ /* 0x0011e4000c12f320 */
.L_x_15060:
[----:B------:R-:W-:Y:S05]  /*9160*/  BSYNC.RECONVERGENT B0 ;  /* 0x0000000000007941 */ /* 0x000fea0003800200 */
.L_x_15059:
[----:B0-----:R0:W0:Y:S01]  /*9170*/  LDS R171, [R128+0x3a00] ;  /* 0x003a000080ab7984 */ /* 0x0010220000000800 */
[----:B------:R-:W-:Y:S04]  /*9180*/  BSSY.RECONVERGENT B0, `(.L_x_15061) ;  /* 0x0000004000007945 */ /* 0x000fe80003800200 */
[----:B------:R-:W-:Y:S05]  /*9190*/  @!P3 BRA `(.L_x_15062) ;  /* 0x000000000008b947 */ /* 0x000fea0003800000 */
[----:B------:R1:W-:Y:S04]  /*91a0*/  REDG.E.ADD.F32.FTZ.RN.STRONG.GPU desc[UR32][R84.64+0x880], R235 ;  /* 0x000880eb540079a6 */ /* 0x0003e8000c12f320 */
[----:B0-----:R0:W-:Y:S02]  /*91b0*/  REDG.E.ADD.F32.FTZ.RN.STRONG.GPU desc[UR32][R86.64+0x880], R171 ;  /* 0x000880ab560079a6 */ /* 0x0011e4000c12f320 */
.L_x_15062:
[----:B------:R-:W-:Y:S05]  /*91c0*/  BSYNC.RECONVERGENT B0 ;  /* 0x0000000000007941 */ /* 0x000fea0003800200 */
.L_x_15061:
[----:B------:R-:W0:Y:S01]  /*91d0*/  LDS R127, [R127+0x3a80] ;  /* 0x003a80007f7f7984 */ /* 0x000e220000000800 */
[----:B------:R-:W-:Y:S04]  /*91e0*/  BSSY.RECONVERGENT B0, `(.L_x_15063) ;  /* 0x0000004000007945 */ /* 0x000fe80003800200 */
[----:B------:R-:W-:Y:S05]  /*91f0*/  @!P4 BRA `(.L_x_15064) ;  /* 0x000000000008c947 */ /* 0x000fea0003800000 */
[----:B------:R1:W-:Y:S04]  /*9200*/  REDG.E.ADD.F32.FTZ.RN.STRONG.GPU desc[UR32][R84.64+0x900], R233 ;  /* 0x000900e9540079a6 */ /* 0x0003e8000c12f320 */
[----:B0-----:R0:W-:Y:S02]  /*9210*/  REDG.E.ADD.F32.FTZ.RN.STRONG.GPU desc[UR32][R86.64+0x900], R127 ;  /* 0x0009007f560079a6 */ /* 0x0011e4000c12f320 */
.L_x_15064:
[----:B------:R-:W-:Y:S05]  /*9220*/  BSYNC.RECONVERGENT B0 ;  /* 0x0000000000007941 */ /* 0x000fea0003800200 */
.L_x_15063:
[----:B0-----:R0:W0:Y:S01]  /*9230*/  LDS R127, [R126+0x3b00] ;  /* 0x003b00007e7f7984 */ /* 0x0010220000000800 */
[----:B------:R-:W-:Y:S04]  /*9240*/  BSSY.RECONVERGENT B0, `(.L_x_15065) ;  /* 0x0000004000007945 */ /* 0x000fe80003800200 */
[----:B------:R-:W-:Y:S05]  /*9250*/  @!P5 BRA `(.L_x_15066) ;  /* 0x000000000008d947 */ /* 0x000fea0003800000 */
[----:B------:R1:W-:Y:S04]  /*9260*/  REDG.E.ADD.F32.FTZ.RN.STRONG.GPU desc[UR32][R84.64+0x980], R231 ;  /* 0x000980e7540079a6 */ /* 0x0003e8000c12f320 */
[----:B0-----:R0:W-:Y:S02]  /*9270*/  REDG.E.ADD.F32.FTZ.RN.STRONG.GPU desc[UR32][R86.64+0x980], R127 ;  /* 0x0009807f560079a6 */ /* 0x0011e4000c12f320 */
.L_x_15066:
[----:B------:R-:W-:Y:S05]  /*9280*/  BSYNC.RECONVERGENT B0 ;  /* 0x0000000000007941 */ /* 0x000fea0003800200 */
.L_x_15065:
        /* <DEDUP_REMOVED lines=11> */
.L_x_15068:
[----:B------:R-:W-:Y:S05]  /*9340*/  BSYNC.RECONVERGENT B0 ;  /* 0x0000000000007941 */ /* 0x000fea0003800200 */
.L_x_15067:
[----:B0-----:R0:W0:Y:S01]  /*9350*/  LDS R125, [R124+0x3c00] ;  /* 0x003c00007c7d7984 */ /* 0x0010220000000800 */
[----:B------:R-:W-:Y:S04]  /*9360*/  BSSY.RECONVERGENT B0, `(.L_x_15069) ;  /* 0x0000004000007945 */ /* 0x000fe80003800200 */
[----:B------:R-:W-:Y:S05]  /*9370*/  @!P1 BRA `(.L_x_15070) ;  /* 0x0000000000089947 */ /* 0x000fea0003800000 */
[----:B------:R1:W-:Y:S04]  /*9380*/  REDG.E.ADD.F32.FTZ.RN.STRONG.GPU desc[UR32][R84.64+0xa80], R227 ;  /* 0x000a80e3540079a6 */ /* 0x0003e8000c12f320 */
[----:B0-----:R0:W-:Y:S02]  /*9390*/  REDG.E.ADD.F32.FTZ.RN.STRONG.GPU desc[UR32][R86.64+0xa80], R125 ;  /* 0x000a807d560079a6 */ /* 0x0011e4000c12f320 */
.L_x_15070:
[----:B------:R-:W-:Y:S05]  /*93a0*/  BSYNC.RECONVERGENT B0 ;  /* 0x0000000000007941 */ /* 0x000fea0003800200 */
.L_x_15069:
[----:B------:R-:W0:Y:S01]  /*93b0*/  LDS R123, [R123+0x3c80] ;  /* 0x003c80007b7b7984 */ /* 0x000e220000000800 */
[----:B------:R-:W-:Y:S04]  /*93c0*/  BSSY.RECONVERGENT B0, `(.L_x_15071) ;  /* 0x0000004000007945 */ /* 0x000fe80003800200 */
[----:B------:R-:W-:Y:S05]  /*93d0*/  @!P2 BRA `(.L_x_15072) ;  /* 0x000000000008a947 */ /* 0x000fea0003800000 */
[----:B------:R1:W-:Y:S04]  /*93e0*/  REDG.E.ADD.F32.FTZ.RN.STRONG.GPU desc[UR32][R84.64+0xb00], R225 ;  /* 0x000b00e1540079a6 */ /* 0x0003e8000c12f320 */
[----:B0-----:R0:W-:Y:S02]  /*93f0*/  REDG.E.ADD.F32.FTZ.RN.STRONG.GPU desc[UR32][R86.64+0xb00], R123 ;  /* 0x000b007b560079a6 */ /* 0x0011e4000c12f320 */
.L_x_15072:
[----:B------:R-:W-:Y:S05]  /*9400*/  BSYNC.RECONVERGENT B0 ;  /* 0x0000000000007941 */ /* 0x000fea0003800200 */
.L_x_15071:
[----:B0-----:R0:W0:Y:S01]  /*9410*/  LDS R123, [R122+0x3d00] ;  /* 0x003d00007a7b7984 */ /* 0x0010220000000800 */
[----:B------:R-:W-:Y:S04]  /*9420*/  BSSY.RECONVERGENT B0, `(.L_x_15073) ;  /* 0x0000004000007945 */ /* 0x000fe80003800200 */
[----:B------:R-:W-:Y:S05]  /*9430*/  @!P3 BRA `(.L_x_15074) ;  /* 0x000000000008b947 */ /* 0x000fea0003800000 */
[----:B------:R1:W-:Y:S04]  /*9440*/  REDG.E.ADD.F32.FTZ.RN.STRONG.GPU desc[UR32][R84.64+0xb80], R223 ;  /* 0x000b80df540079a6 */ /* 0x0003e8000c12f320 */
[----:B0-----:R0:W-:Y:S02]  /*9450*/  REDG.E.ADD.F32.FTZ.RN.STRONG.GPU desc[UR32][R86.64+0xb80], R123 ;  /* 0x000b807b560079a6 */ /* 0x0011e4000c12f320 */
.L_x_15074:
[----:B------:R-:W-:Y:S05]  /*9460*/  BSYNC.RECONVERGENT B0 ;  /* 0x0000000000007941 */ /* 0x000fea0003800200 */
.L_x_15073:
[----:B------:R-:W0:Y:S01]  /*9470*/  LDS R121, [R121+0x3d80] ;  /* 0x003d800079797984 */ /* 0x000e220000000800 */
[----:B------:R-:W-:Y:S04]  /*9480*/  BSSY.RECONVERGENT B0, `(.L_x_15075) ;  /* 0x0000004000007945 */ /* 0x000fe80003800200 */
[----:B------:R-:W-:Y:S05]  /*9490*/  @!P4 BRA `(.L_x_15076) ;  /* 0x000000000008c947 */ /* 0x000fea0003800000 */
[----:B------:R1:W-:Y:S04]  /*94a0*/  REDG.E.ADD.F32.FTZ.RN.STRONG.GPU desc[UR32][R84.64+0xc00], R221 ;  /* 0x000c00dd540079a6 */ /* 0x0003e8000c12f320 */
[----:B0-----:R0:W-:Y:S02]  /*94b0*/  REDG.E.ADD.F32.FTZ.RN.STRONG.GPU desc[UR32][R86.64+0xc00], R121 ;  /* 0x000c0079560079a6 */ /* 0x0011e4000c12f320 */
.L_x_15076:
[----:B------:R-:W-:Y:S05]  /*94c0*/  BSYNC.RECONVERGENT B0 ;  /* 0x0000000000007941 */ /* 0x000fea0003800200 */
.L_x_15075:
[----:B0-----:R0:W0:Y:S01]  /*94d0*/  LDS R121, [R120+0x3e00] ;  /* 0x003e000078797984 */ /* 0x0010220000000800 */
[----:B------:R-:W-:Y:S04]  /*94e0*/  BSSY.RECONVERGENT B0, `(.L_x_15077) ;  /* 0x0000004000007945 */ /* 0x000fe80003800200 */
[----:B------:R-:W-:Y:S05]  /*94f0*/  @!P5 BRA `(.L_x_15078) ;  /* 0x000000000008d947 */ /* 0x000fea0003800000 */
[----:B------:R1:W-:Y:S04]  /*9500*/  REDG.E.ADD.F32.FTZ.RN.STRONG.GPU desc[UR32][R84.64+0xc80], R213 ;  /* 0x000c80d5540079a6 */ /* 0x0003e8000c12f320 */
[----:B0-----:R0:W-:Y:S02]  /*9510*/  REDG.E.ADD.F32.FTZ.RN.STRONG.GPU desc[UR32][R86.64+0xc80], R121 ;  /* 0x000c8079560079a6 */ /* 0x0011e4000c12f320 */
.L_x_15078:
[----:B------:R-:W-:Y:S05]  /*9520*/  BSYNC.RECONVERGENT B0 ;  /* 0x0000000000007941 */ /* 0x000fea0003800200 */
.L_x_15077:
        /* <DEDUP_REMOVED lines=11> */
.L_x_15080:
[----:B------:R-:W-:Y:S05]  /*95e0*/  BSYNC.RECONVERGENT B0 ;  /* 0x0000000000007941 */ /* 0x000fea0003800200 */
.L_x_15079:
[----:B------:R-:W0:Y:S01]  /*95f0*/  LDS R117, [R117+0x3f00] ;  /* 0x003f000075757984 */ /* 0x000e220000000800 */
[----:B------:R-:W-:Y:S04]  /*9600*/  BSSY.RECONVERGENT B0, `(.L_x_15081) ;  /* 0x0000004000007945 */ /* 0x000fe80003800200 */
[----:B------:R-:W-:Y:S05]  /*9610*/  @!P1 BRA `(.L_x_15082) ;  /* 0x0000000000089947 */ /* 0x000fea0003800000 */
[----:B------:R1:W-:Y:S04]  /*9620*/  REDG.E.ADD.F32.FTZ.RN.STRONG.GPU desc[UR32][R84.64+0xd80], R193 ;  /* 0x000d80c1540079a6 */ /* 0x0003e8000c12f320 */
[----:B0-----:R0:W-:Y:S02]  /*9630*/  REDG.E.ADD.F32.FTZ.RN.STRONG.GPU desc[UR32][R86.64+0xd80], R117 ;  /* 0x000d8075560079a6 */ /* 0x0011e4000c12f320 */
.L_x_15082:
[----:B------:R-:W-:Y:S05]  /*9640*/  BSYNC.RECONVERGENT B0 ;  /* 0x0000000000007941 */ /* 0x000fea0003800200 */
.L_x_15081:
[----:B------:R-:W0:Y:S01]  /*9650*/  LDS R115, [R115+0x3f80] ;  /* 0x003f800073737984 */ /* 0x000e220000000800 */
[----:B------:R-:W-:Y:S04]  /*9660*/  BSSY.RECONVERGENT B0, `(.L_x_15083) ;  /* 0x0000004000007945 */ /* 0x000fe80003800200 */
[----:B------:R-:W-:Y:S05]  /*9670*/  @!P2 BRA `(.L_x_15084) ;  /* 0x000000000008a947 */ /* 0x000fea0003800000 */
[----:B------:R1:W-:Y:S04]  /*9680*/  REDG.E.ADD.F32.FTZ.RN.STRONG.GPU desc[UR32][R84.64+0xe00], R191 ;  /* 0x000e00bf540079a6 */ /* 0x0003e8000c12f320 */
[----:B0-----:R0:W-:Y:S02]  /*9690*/  REDG.E.ADD.F32.FTZ.RN.STRONG.GPU desc[UR32][R86.64+0xe00], R115 ;  /* 0x000e0073560079a6 */ /* 0x0011e4000c12f320 */
.L_x_15084:
[----:B------:R-:W-:Y:S05]  /*96a0*/  BSYNC.RECONVERGENT B0 ;  /* 0x0000000000007941 */ /* 0x000fea0003800200 */
.L_x_15083:
[----:B0-----:R0:W0:Y:S01]  /*96b0*/  LDS R115, [R114+0x4000] ;  /* 0x0040000072737984 */ /* 0x0010220000000800 */
[----:B------:R-:W-:Y:S04]  /*96c0*/  BSSY.RECONVERGENT B0, `(.L_x_15085) ;  /* 0x0000004000007945 */ /* 0x000fe80003800200 */
[----:B------:R-:W-:Y:S05]  /*96d0*/  @!P3 BRA `(.L_x_15086) ;  /* 0x000000000008b947 */ /* 0x000fea0003800000 */
[----:B------:R1:W-:Y:S04]  /*96e0*/  REDG.E.ADD.F32.FTZ.RN.STRONG.GPU desc[UR32][R84.64+0xe80], R189 ;  /* 0x000e80bd540079a6 */ /* 0x0003e8000c12f320 */
[----:B0-----:R0:W-:Y:S02]  /*96f0*/  REDG.E.ADD.F32.FTZ.RN.STRONG.GPU desc[UR32][R86.64+0xe80], R115 ;  /* 0x000e8073560079a6 */ /* 0x0011e4000c12f320 */
.L_x_15086:
[----:B------:R-:W-:Y:S05]  /*9700*/  BSYNC.RECONVERGENT B0 ;  /* 0x0000000000007941 */ /* 0x000fea0003800200 */
.L_x_15085:
[----:B------:R-:W0:Y:S01]  /*9710*/  LDS R113, [R113+0x4080] ;  /* 0x0040800071717984 */ /* 0x000e220000000800 */
[----:B------:R-:W-:Y:S04]  /*9720*/  BSSY.RECONVERGENT B0, `(.L_x_15087) ;  /* 0x0000004000007945 */ /* 0x000fe80003800200 */
[----:B------:R-:W-:Y:S05]  /*9730*/  @!P4 BRA `(.L_x_15088) ;  /* 0x000000000008c947 */ /* 0x000fea0003800000 */
[----:B------:R1:W-:Y:S04]  /*9740*/  REDG.E.ADD.F32.FTZ.RN.STRONG.GPU desc[UR32][R84.64+0xf00], R187 ;  /* 0x000f00bb540079a6 */ /* 0x0003e8000c12f320 */
[----:B0-----:R0:W-:Y:S02]  /*9750*/  REDG.E.ADD.F32.FTZ.RN.STRONG.GPU desc[UR32][R86.64+0xf00], R113 ;  /* 0x000f0071560079a6 */ /* 0x0011e4000c12f320 */
.L_x_15088:
[----:B------:R-:W-:Y:S05]  /*9760*/  BSYNC.RECONVERGENT B0 ;  /* 0x0000000000007941 */ /* 0x000fea0003800200 */
.L_x_15087:
[----:B------:R-:W0:Y:S01]  /*9770*/  LDS R79, [R79+0x4100] ;  /* 0x004100004f4f7984 */ /* 0x000e220000000800 */
[----:B------:R-:W-:Y:S04]  /*9780*/  BSSY.RECONVERGENT B0, `(.L_x_15089) ;  /* 0x0000004000007945 */ /* 0x000fe80003800200 */
[----:B------:R-:W-:Y:S05]  /*9790*/  @!P5 BRA `(.L_x_15090) ;  /* 0x000000000008d947 */ /* 0x000fea0003800000 */
[----:B------:R1:W-:Y:S04]  /*97a0*/  REDG.E.ADD.F32.FTZ.RN.STRONG.GPU desc[UR32][R84.64+0xf80], R185 ;  /* 0x000f80b9540079a6 */ /* 0x0003e8000c12f320 */
[----:B0-----:R0:W-:Y:S02]  /*97b0*/  REDG.E.ADD.F32.FTZ.RN.STRONG.GPU desc[UR32][R86.64+0xf80], R79 ;  /* 0x000f804f560079a6 */ /* 0x0011e4000c12f320 */
.L_x_15090:
[----:B------:R-:W-:Y:S05]  /*97c0*/  BSYNC.RECONVERGENT B0 ;  /* 0x0000000000007941 */ /* 0x000fea0003800200 */
.L_x_15089:
        /* <DEDUP_REMOVED lines=110> */
.L_x_15092:
[----:B------:R-:W-:Y:S05]  /*9eb0*/  BSYNC.RECONVERGENT B0 ;  /* 0x0000000000007941 */ /* 0x000fea0003800200 */
.L_x_15091:
[----:B------:R-:W-:-:S04]  /*9ec0*/  UIADD3 UR8, UPT, UPT, UR8, 0x1, URZ ;  /* 0x0000000108087890 */ /* 0x000fc8000fffe0ff */
[----:B------:R-:W-:-:S09]  /*9ed0*/  UISETP.GE.AND UP0, UPT, UR8, UR45, UPT ;  /* 0x0000002d0800728c */ /* 0x000fd2000bf06270 */
[----:B------:R-:W-:Y:S05]  /*9ee0*/  BRA.U !UP0, `(.L_x_15093) ;  /* 0xffffff8508e47547 */ /* 0x000fea000b83ffff */
.L_x_15013:
        /* <DEDUP_REMOVED lines=18> */
[----:B--2---:R-:W-:Y:S01]  /*a010*/  UIMAD UR15, UR11, UR13, URZ ;  /* 0x0000000d0b0f72a4 */ /* 0x004fe2000f8e02ff */
[----:B------:R-:W-:Y:S01]  /*a020*/  STS.128 [R163+0x20], R8 ;  /* 0x00002008a3007388 */ /* 0x000fe20000000c00 */
[----:B------:R-:W-:-:S02]  /*a030*/  UIMAD.WIDE.U32 UR12, UR11, UR12, UR8 ;  /* 0x0000000c0b0c72a5 */ /* 0x000fc4000f8e0008 */
[----:B------:R-:W-:Y:S01]  /*a040*/  UIADD3.X UR24, UPT, UPT, UR24, -0x1, URZ, UP3, !UPT ;  /* 0xffffffff18187890 */ /* 0x000fe20009ffe4ff */
[----:B------:R2:W-:Y:S01]  /*a050*/  STS.128 [R163+0x30], R4 ;  /* 0x00003004a3007388 */ /* 0x0005e20000000c00 */
[----:B------:R-:W-:-:S03]  /*a060*/  NOP ;  /* 0x0000000000007918 */ /* 0x000fc60000000000 */
[----:B------:R-:W3:Y:S01]  /*a070*/  LDS.128 R36, [R164] ;  /* 0x00000000a4247984 */ /* 0x000ee20000000c00 */
[----:B------:R-:W-:Y:S01]  /*a080*/  UIADD3 UR13, UPT, UPT, UR13, UR15, URZ ;  /* 0x0000000f0d0d7290 */ /* 0x000fe2000fffe0ff */
[----:B-----5:R-:W-:Y:S01]  /*a090*/  SHF.L.U32 R0, R0, 0x2, RZ ;  /* 0x0000000200007819 */ /* 0x020fe200000006ff */
[----:B0-----:R-:W-:Y:S01]  /*a0a0*/  UIMAD UR15, UR10, UR35, URZ ;  /* 0x000000230a0f72a4 */ /* 0x001fe2000f8e02ff */
[----:B------:R-:W0:Y:S01]  /*a0b0*/  LDS.128 R40, [R164+0x200] ;  /* 0x00020000a4287984 */ /* 0x000e220000000c00 */
[----:B------:R-:W-:Y:S01]  /*a0c0*/  UIMAD.WIDE.U32 UR12, UR10, UR34, UR12 ;  /* 0x000000220a0c72a5 */ /* 0x000fe2000f8e000c */
[----:B------:R-:W5:Y:S02]  /*a0d0*/  LDCU.64 UR34, c[0x0][0x518] ;  /* 0x0000a300ff2277ac */ /* 0x000f640008000a00 */
[----:B------:R-:W4:Y:S01]  /*a0e0*/  LDS.128 R44, [R164+0x400] ;  /* 0x00040000a42c7984 */ /* 0x000f220000000c00 */
[----:B--2---:R-:W-:Y:S01]  /*a0f0*/  LOP3.LUT R5, R0, 0xf80, RZ, 0xc0, !PT ;  /* 0x00000f8000057812 */ /* 0x004fe200078ec0ff */
[----:B------:R-:W-:Y:S01]  /*a100*/  FADD.FTZ R4, R167, R32 ;  /* 0x00000020a7047221 */ /* 0x000fe20000010000 */
[----:B------:R-:W-:Y:S01]  /*a110*/  UIADD3 UR15, UPT, UPT, UR13, UR15, URZ ;  /* 0x0000000f0d0f7290 */ /* 0x000fe2000fffe0ff */
[----:B------:R-:W2:Y:S01]  /*a120*/  LDS.128 R16, [R164+0x600] ;  /* 0x00060000a4107984 */ /* 0x000ea20000000c00 */
[----:B-1----:R-:W-:Y:S01]  /*a130*/  ULEA UR13, UP0, UR12, UR36, 0x2 ;  /* 0x000000240c0d7291 */ /* 0x002fe2000f8010ff */
[----:B------:R-:W-:Y:S01]  /*a140*/  LOP3.LUT R0, R5, 0x1f, R166, 0xf8, !PT ;  /* 0x0000001f05007812 */ /* 0x000fe200078ef8a6 */
[----:B------:R-:W-:Y:S01]  /*a150*/  FADD.FTZ R5, R4, R33 ;  /* 0x0000002104057221 */ /* 0x000fe20000010000 */
[----:B------:R-:W-:-:S02]  /*a160*/  UIADD3.X UR22, UPT, UPT, UR22, -0x1, URZ, UP4, !UPT ;  /* 0xffffffff16167890 */ /* 0x000fc4000a7fe4ff */
[----:B------:R-:W-:Y:S01]  /*a170*/  ULEA.HI.X UR12, UR12, UR37, UR15, 0x2, UP0 ;  /* 0x000000250c0c7291 */ /* 0x000fe200080f140f */
[----:B------:R-:W-:Y:S01]  /*a180*/  MOV R2, UR13 ;  /* 0x0000000d00027c02 */ /* 0x000fe20008000f00 */
[----:B------:R-:W1:Y:S01]  /*a190*/  LDCU.64 UR36, c[0x0][0x560] ;  /* 0x0000ac00ff2477ac */ /* 0x000e620008000a00 */
[----:B------:R-:W-:-:S03]  /*a1a0*/  FADD.FTZ R4, R5, R34 ;  /* 0x0000002205047221 */ /* 0x000fc60000010000 */
[----:B------:R-:W-:Y:S01]  /*a1b0*/  MOV R3, UR12 ;  /* 0x0000000c00037c02 */ /* 0x000fe20008000f00 */
[----:B-----5:R-:W-:Y:S01]  /*a1c0*/  UIMAD UR12, UR11, UR35, URZ ;  /* 0x000000230b0c72a4 */ /* 0x020fe2000f8e02ff */
[----:B------:R-:W-:Y:S01]  /*a1d0*/  FADD.FTZ R5, R4, R35 ;  /* 0x0000002304057221 */ /* 0x000fe20000010000 */
[----:B------:R-:W-:Y:S01]  /*a1e0*/  UIMAD.WIDE.U32 UR8, UR11, UR34, UR8 ;  /* 0x000000220b0872a5 */ /* 0x000fe2000f8e0008 */
[----:B------:R-:W-:Y:S01]  /*a1f0*/  IMAD.WIDE.U32 R2, R0, 0x10, R2 ;  /* 0x0000001000027825 */ /* 0x000fe200078e0002 */
[----:B------:R-:W5:Y:S02]  /*a200*/  LDCU.64 UR34, c[0x0][0x520] ;  /* 0x0000a400ff2277ac */ /* 0x000f640008000a00 */
[----:B------:R-:W-:Y:S02]  /*a210*/  UIADD3 UR9, UPT, UPT, UR9, UR12, URZ ;  /* 0x0000000c09097290 */ /* 0x000fe4000fffe0ff */
[----:B---3--:R-:W-:Y:S04]  /*a220*/  STG.E.128 desc[UR32][R2.64], R36 ;  /* 0x0000002402007986 */ /* 0x008fe8000c101d20 */
[----:B0-----:R-:W-:Y:S04]  /*a230*/  STG.E.128 desc[UR32][R2.64+0x200], R40 ;  /* 0x0002002802007986 */ /* 0x001fe8000c101d20 */
[----:B----4-:R-:W-:Y:S01]  /*a240*/  STG.E.128 desc[UR32][R2.64+0x400], R44 ;  /* 0x0004002c02007986 */ /* 0x010fe2000c101d20 */
[----:B-----5:R-:W-:-:S02]  /*a250*/  UIMAD UR12, UR10, UR35, URZ ;  /* 0x000000230a0c72a4 */ /* 0x020fc4000f8e02ff */
[----:B------:R-:W-:Y:S01]  /*a260*/  UIMAD.WIDE.U32 UR8, UR10, UR34, UR8 ;  /* 0x000000220a0872a5 */ /* 0x000fe2000f8e0008 */
[----:B--2---:R0:W-:Y:S03]  /*a270*/  STG.E.128 desc[UR32][R2.64+0x600], R16 ;  /* 0x0006001002007986 */ /* 0x0041e6000c101d20 */
[----:B------:R-:W-:Y:S01]  /*a280*/  UIADD3 UR12, UPT, UPT, UR9, UR12, URZ ;  /* 0x0000000c090c7290 */ /* 0x000fe2000fffe0ff */
[----:B------:R-:W-:Y:S01]  /*a290*/  BAR.SYNC.DEFER_BLOCKING 0x0 ;  /* 0x0000000000007b1d */ /* 0x000fe20000010000 */
[----:B-1----:R-:W-:-:S04]  /*a2a0*/  ULEA UR9, UP0, UR8, UR36, 0x2 ;  /* 0x0000002408097291 */ /* 0x002fc8000f8010ff */
[----:B------:R-:W-:Y:S02]  /*a2b0*/  ULEA.HI.X UR8, UR8, UR37, UR12, 0x2, UP0 ;  /* 0x0000002508087291 */ /* 0x000fe400080f140c */
[----:B------:R-:W-:-:S04]  /*a2c0*/  UIADD3 UR27, UP0, UPT, UR27, -0x1000, URZ ;  /* 0xfffff0001b1b7890 */ /* 0x000fc8000ff1e0ff */
[----:B------:R-:W-:Y:S02]  /*a2d0*/  UIADD3.X UR28, UPT, UPT, UR28, -0x1, URZ, UP0, !UPT ;  /* 0xffffffff1c1c7890 */ /* 0x000fe400087fe4ff */
[----:B------:R-:W-:Y:S01]  /*a2e0*/  UISETP.GT.AND UP0, UPT, UR20, 0x1, UPT ;  /* 0x000000011400788c */ /* 0x000fe2000bf04270 */
[----:B0-----:R-:W-:Y:S01]  /*a2f0*/  FADD.FTZ R2, R5, R28 ;  /* 0x0000001c05027221 */ /* 0x001fe20000010000 */
[----:B------:R-:W-:Y:S01]  /*a300*/  MOV R3, UR8 ;  /* 0x0000000800037c02 */ /* 0x000fe20008000f00 */
        /* <DEDUP_REMOVED lines=28> */
.L_x_15011:
        /* <DEDUP_REMOVED lines=33> */
.L_x_15096:
[----:B------:R-:W-:Y:S05]  /*a6e0*/  BSYNC.RECONVERGENT B0 ;  /* 0x0000000000007941 */ /* 0x000fea0003800200 */
.L_x_15095:
        /* <DEDUP_REMOVED lines=31> */
.L_x_15098:
[----:B------:R-:W-:Y:S05]  /*a8e0*/  BSYNC.RECONVERGENT B0 ;  /* 0x0000000000007941 */ /* 0x000fea0003800200 */
.L_x_15097:
        /* <DEDUP_REMOVED lines=11> */
.L_x_15099:
        /* <DEDUP_REMOVED lines=19> */
.L_x_15100:
        /* <DEDUP_REMOVED lines=11> */
.L_x_18749:


//--------------------- .text._Z25selective_scan_bwd_kernelI32Selective_Scan_bwd_kernel_traitsILi32ELi16ELb1ELb1ELb1ELb1ELb0EfN3c107complexIfEEEEv12SSMParamsBwd --------------------------
	.section	.text._Z25selective_scan_bwd_kernelI32Selective_Scan_bwd_kernel_traitsILi32ELi16ELb1ELb1ELb1ELb1ELb0EfN3c107complexIfEEEEv12SSMParamsBwd,"ax",@progbits
	.align	128
        .global         _Z25selective_scan_bwd_kernelI32Selective_Scan_bwd_kernel_traitsILi32ELi16ELb1ELb1ELb1ELb1ELb0EfN3c107complexIfEEEEv12SSMParamsBwd
        .type           _Z25selective_scan_bwd_kernelI32Selective_Scan_bwd_kernel_traitsILi32ELi16ELb1ELb1ELb1ELb1ELb0EfN3c107complexIfEEEEv12SSMParamsBwd,@function
        .size           _Z25selective_scan_bwd_kernelI32Selective_Scan_bwd_kernel_traitsILi32ELi16ELb1ELb1ELb1ELb1ELb0EfN3c107complexIfEEEEv12SSMParamsBwd,(.L_x_18750 - _Z25selective_scan_bwd_kernelI32Selective_Scan_bwd_kernel_traitsILi32ELi16ELb1ELb1ELb1ELb1ELb0EfN3c107complexIfEEEEv12SSMParamsBwd)
        .other          _Z25selective_scan_bwd_kernelI32Selective_Scan_bwd_kernel_traitsILi32ELi16ELb1ELb1ELb1ELb1ELb0EfN3c107complexIfEEEEv12SSMParamsBwd,@"STO_CUDA_ENTRY STV_DEFAULT"
_Z25selective_scan_bwd_kernelI32Selective_Scan_bwd_kernel_traitsILi32ELi16ELb1ELb1ELb1ELb1ELb0EfN3c107complexIfEEEEv12SSMParamsBwd:
.text._Z25selective_scan_bwd_kernelI32Selective_Scan_bwd_kernel_traitsILi32ELi16ELb1ELb1ELb1ELb1ELb0EfN3c107complexIfEEEEv12SSMParamsBwd:
        /* <DEDUP_REMOVED lines=24> */
[----:B------:R-:W2:Y:S01]  /*0180*/  LDCU.64 UR24, c[0x0][0x3b0] ;  /* 0x00007600ff1877ac */ /* 0x000ea20008000a00 */
[----:B------:R-:W-:-:S03]  /*0190*/  MOV R5, UR7 ;  /* 0x0000000700057c02 */ /* 0x000fc60008000f00 */
[----:B---3--:R3:W2:Y:S01]  /*01a0*/  @P3 LDG.E R7, desc[UR28][R2.64] ;  /* 0x0000001c02073981 */ /* 0x0086a2000c1e1900 */
[----:B------:R-:W2:Y:S03]  /*01b0*/  LDCU.64 UR20, c[0x0][0x4b8] ;  /* 0x00009700ff1477ac */ /* 0x000ea60008000a00 */
[----:B------:R1:W2:Y:S01]  /*01c0*/  @P4 LDG.E R4, desc[UR28][R4.64] ;  /* 0x0000001c04044981 */ /* 0x0002a2000c1e1900 */
[----:B----4-:R-:W-:Y:S01]  /*01d0*/  IABS R9, R8 ;  /* 0x0000000800097213 */ /* 0x010fe20000000000 */
[----:B------:R-:W5:Y:S01]  /*01e0*/  S2UR UR4, SR_CTAID.X ;  /* 0x00000000000479c3 */ /* 0x000f620000002500 */
[----:B------:R-:W4:Y:S01]  /*01f0*/  LDCU.64 UR34, c[0x0][0x528] ;  /* 0x0000a500ff2277ac */ /* 0x000f220008000a00 */
[----:B------:R-:W-:Y:S01]  /*0200*/  HFMA2 R169, -RZ, RZ, 0, 0 ;  /* 0x00000000ffa97431 */ /* 0x000fe200000001ff */
[----:B------:R-:W0:Y:S01]  /*0210*/  I2F.RP R0, R9 ;  /* 0x0000000900007306 */ /* 0x000e220000209400 */
[----:B------:R-:W-:Y:S01]  /*0220*/  MOV R167, RZ ;  /* 0x000000ff00a77202 */ /* 0x000fe20000000f00 */
[----:B------:R-:W4:Y:S06]  /*0230*/  LDCU.64 UR38, c[0x0][0x480] ;  /* 0x00009000ff2677ac */ /* 0x000f2c0008000a00 */
        /* <DEDUP_REMOVED lines=15> */
[----:B------:R-:W-:Y:S02]  /*0330*/  UIADD3 UR6, UP0, UPT, UR16, UR6, URZ ;  /* 0x0000000610067290 */ /* 0x000fe4000ff1e0ff */
[----:B------:R-:W-:-:S02]  /*0340*/  USHF.R.S32.HI UR19, URZ, 0x1f, UR16 ;  /* 0x0000001fff137899 */ /* 0x000fc40008011410 */
[----:B------:R-:W-:Y:S02]  /*0350*/  UIADD3 UR10, UP2, UPT, UR16, UR10, URZ ;  /* 0x0000000a100a7290 */ /* 0x000fe4000ff5e0ff */
[----:B-1----:R-:W-:Y:S01]  /*0360*/  USHF.R.U32.HI UR18, URZ, 0x1, UR27 ;  /* 0x00000001ff127899 */ /* 0x002fe2000801161b */
[----:B---3--:R-:W-:Y:S01]  /*0370*/  IADD3 R2, PT, PT, RZ, -R3, RZ ;  /* 0x80000003ff027210 */ /* 0x008fe20007ffe0ff */
[----:B------:R-:W-:Y:S02]  /*0380*/  UIADD3.X UR5, UPT, UPT, UR19, UR5, URZ, UP2, !UPT ;  /* 0x0000000513057290 */ /* 0x000fe400097fe4ff */
[----:B0-----:R-:W-:Y:S02]  /*0390*/  ULEA UR11, UP1, UR6, UR12, 0x2 ;  /* 0x0000000c060b7291 */ /* 0x001fe4000f8210ff */
[----:B------:R-:W-:Y:S02]  /*03a0*/  IMAD R5, R2, R9, RZ ;  /* 0x0000000902057224 */ /* 0x000fe400078e02ff */
[----:B------:R-:W-:Y:S01]  /*03b0*/  HFMA2 R2, -RZ, RZ, 0, 0 ;  /* 0x00000000ff027431 */ /* 0x000fe200000001ff */
[----:B------:R-:W-:-:S02]  /*03c0*/  UIADD3.X UR12, UPT, UPT, UR19, UR7, URZ, UP0, !UPT ;  /* 0x00000007130c7290 */ /* 0x000fc400087fe4ff */
[----:B------:R-:W-:Y:S02]  /*03d0*/  ULEA UR9, UP3, UR10, UR14, 0x2 ;  /* 0x0000000e0a097291 */ /* 0x000fe4000f8610ff */
[----:B------:R-:W-:Y:S02]  /*03e0*/  ULEA.HI.X UR12, UR6, UR13, UR12, 0x2, UP1 ;  /* 0x0000000d060c7291 */ /* 0x000fe400088f140c */
[----:B--2---:R-:W-:Y:S02]  /*03f0*/  UIMAD.WIDE.U32 UR6, UR4, UR22, URZ ;  /* 0x00000016040672a5 */ /* 0x004fe4000f8e00ff */
[----:B------:R-:W-:Y:S01]  /*0400*/  ULEA.HI.X UR13, UR10, UR15, UR5, 0x2, UP3 ;  /* 0x0000000f0a0d7291 */ /* 0x000fe200098f1405 */
[----:B------:R-:W-:Y:S01]  /*0410*/  IMAD.HI.U32 R2, R3, R5, R2 ;  /* 0x0000000503027227 */ /* 0x000fe200078e0002 */
[----:B------:R-:W-:Y:S01]  /*0420*/  UIMAD UR7, UR4, UR23, UR7 ;  /* 0x00000017040772a4 */ /* 0x000fe2000f8e0207 */
[----:B------:R-:W0:Y:S04]  /*0430*/  LDCU.64 UR22, c[0x0][0x4a0] ;  /* 0x00009400ff1677ac */ /* 0x000e280008000a00 */
[----:B------:R-:W-:Y:S01]  /*0440*/  IMAD.HI.U32 R2, R2, R0, RZ ;  /* 0x0000000002027227 */ /* 0x000fe200078e00ff */
[----:B------:R-:W-:Y:S01]  /*0450*/  USHF.R.U64 UR5, UR26, 0x1, UR27 ;  /* 0x000000011a057899 */ /* 0x000fe2000800121b */
[----:B------:R-:W1:Y:S03]  /*0460*/  LDCU.64 UR26, c[0x0][0x3d0] ;  /* 0x00007a00ff1a77ac */ /* 0x000e660008000a00 */
[----:B------:R-:W-:Y:S01]  /*0470*/  IADD3 R3, PT, PT, -R2, RZ, RZ ;  /* 0x000000ff02037210 */ /* 0x000fe20007ffe1ff */
[----:B------:R-:W-:-:S02]  /*0480*/  UIMAD.WIDE.U32 UR30, UR4, UR24, URZ ;  /* 0x00000018041e72a5 */ /* 0x000fc4000f8e00ff */
[----:B------:R-:W-:Y:S02]  /*0490*/  USHF.R.U64 UR10, UR20, 0x1, UR21 ;  /* 0x00000001140a7899 */ /* 0x000fe40008001215 */
[C---:B------:R-:W-:Y:S01]  /*04a0*/  IMAD R0, R9.reuse, R3, R0 ;  /* 0x0000000309007224 */ /* 0x040fe200078e0200 */
[----:B------:R-:W-:Y:S01]  /*04b0*/  UIMAD UR31, UR4, UR25, UR31 ;  /* 0x00000019041f72a4 */ /* 0x000fe2000f8e021f */
[----:B------:R-:W2:Y:S03]  /*04c0*/  LDCU.64 UR24, c[0x0][0x4c0] ;  /* 0x00009800ff1877ac */ /* 0x000ea60008000a00 */
[----:B------:R-:W-:Y:S01]  /*04d0*/  ISETP.GT.U32.AND P1, PT, R9, R0, PT ;  /* 0x000000000900720c */ /* 0x000fe20003f24070 */
[----:B0-----:R-:W-:Y:S02]  /*04e0*/  UIMAD.WIDE.U32 UR6, UR8, UR22, UR6 ;  /* 0x00000016080672a5 */ /* 0x001fe4000f8e0006 */
[----:B----4-:R-:W-:-:S02]  /*04f0*/  UISETP.NE.U32.AND UP0, UPT, UR38, URZ, UPT ;  /* 0x000000ff2600728c */ /* 0x010fc4000bf05070 */
[----:B-1----:R-:W-:Y:S02]  /*0500*/  UIMAD.WIDE.U32 UR14, UR4, UR26, URZ ;  /* 0x0000001a040e72a5 */ /* 0x002fe4000f8e00ff */
[----:B------:R-:W-:Y:S01]  /*0510*/  UIADD3 UR6, UP1, UPT, UR16, UR6, URZ ;  /* 0x0000000610067290 */ /* 0x000fe2000ff3e0ff */
[----:B------:R-:W0:Y:S05]  /*0520*/  LDCU.64 UR16, c[0x0][0x3e8] ;  /* 0x00007d00ff1077ac */ /* 0x000e2a0008000a00 */
[-C--:B------:R-:W-:Y:S01]  /*0530*/  @!P1 IADD3 R0, PT, PT, R0, -R9.reuse, RZ ;  /* 0x8000000900009210 */ /* 0x080fe20007ffe0ff */
[----:B------:R-:W-:Y:S01]  /*0540*/  UIMAD UR15, UR4, UR27, UR15 ;  /* 0x0000001b040f72a4 */ /* 0x000fe2000f8e020f */
[----:B------:R-:W-:Y:S01]  /*0550*/  @!P1 IADD3 R2, PT, PT, R2, 0x1, RZ ;  /* 0x0000000102029810 */ /* 0x000fe20007ffe0ff */
[----:B------:R-:W1:Y:S01]  /*0560*/  LDCU.64 UR26, c[0x0][0x3c8] ;  /* 0x00007900ff1a77ac */ /* 0x000e620008000a00 */
[----:B------:R-:W-:-:S02]  /*0570*/  ISETP.GE.U32.AND P0, PT, R0, R9, PT ;  /* 0x000000090000720c */ /* 0x000fc40003f06070 */
[C---:B------:R-:W-:Y:S01]  /*0580*/  LOP3.LUT R0, R8.reuse, UR8, RZ, 0x3c, !PT ;  /* 0x0000000808007c12 */ /* 0x040fe2000f8e3cff */
[----:B------:R-:W-:Y:S01]  /*0590*/  UIMAD UR7, UR8, UR23, UR7 ;  /* 0x00000017080772a4 */ /* 0x000fe2000f8e0207 */
[----:B------:R-:W-:Y:S01]  /*05a0*/  ISETP.NE.AND P1, PT, R8, RZ, PT ;  /* 0x000000ff0800720c */ /* 0x000fe20003f25270 */
[----:B------:R-:W3:Y:S01]  /*05b0*/  LDCU.64 UR22, c[0x0][0x4e0] ;  /* 0x00009c00ff1677ac */ /* 0x000ee20008000a00 */
[----:B------:R-:W-:Y:S01]  /*05c0*/  ISETP.GE.AND P2, PT, R0, RZ, PT ;  /* 0x000000ff0000720c */ /* 0x000fe20003f46270 */
[----:B------:R-:W-:Y:S02]  /*05d0*/  UIADD3.X UR19, UPT, UPT, UR19, UR7, URZ, UP1, !UPT ;  /* 0x0000000713137290 */ /* 0x000fe40008ffe4ff */
[----:B------:R-:W-:-:S04]  /*05e0*/  ULEA UR20, UP1, UR6, UR34, 0x2 ;  /* 0x0000002206147291 */ /* 0x000fc8000f8210ff */
[----:B------:R-:W-:Y:S01]  /*05f0*/  @P0 IADD3 R2, PT, PT, R2, 0x1, RZ ;  /* 0x0000000102020810 */ /* 0x000fe20007ffe0ff */
[----:B------:R-:W-:Y:S02]  /*0600*/  UISETP.NE.AND.EX UP0, UPT, UR39, URZ, UPT, UP0 ;  /* 0x000000ff2700728c */ /* 0x000fe4000bf05300 */
[----:B------:R-:W-:Y:S01]  /*0610*/  ULEA.HI.X UR19, UR6, UR35, UR19, 0x2, UP1 ;  /* 0x0000002306137291 */ /* 0x000fe200088f1413 */
[----:B------:R-:W-:Y:S01]  /*0620*/  @!P1 LOP3.LUT R8, RZ, R8, RZ, 0x33, !PT ;  /* 0x00000008ff089212 */ /* 0x000fe200078e33ff */
[----:B------:R-:W-:Y:S01]  /*0630*/  USHF.R.U32.HI UR21, URZ, 0x1, UR21 ;  /* 0x00000001ff157899 */ /* 0x000fe20008011615 */
[----:B------:R-:W-:Y:S01]  /*0640*/  @!P2 IADD3 R2, PT, PT, -R2, RZ, RZ ;  /* 0x000000ff0202a210 */ /* 0x000fe20007ffe1ff */
[----:B------:R-:W-:Y:S02]  /*0650*/  UIMAD UR18, UR18, UR4, URZ ;  /* 0x00000004121272a4 */ /* 0x000fe4000f8e02ff */
[----:B------:R-:W-:Y:S01]  /*0660*/  UIMAD UR21, UR21, UR4, URZ ;  /* 0x00000004151572a4 */ /* 0x000fe2000f8e02ff */
[----:B------:R-:W-:-:S02]  /*0670*/  R2UR UR32, R2 ;  /* 0x00000000022072ca */ /* 0x000fc400000e0000 */
[----:B------:R-:W-:-:S13]  /*0680*/  @!P1 R2UR UR32, R8 ;  /* 0x00000000082092ca */ /* 0x000fda00000e0000 */
        /* <DEDUP_REMOVED lines=16> */
[----:B------:R-:W-:Y:S01]  /*0790*/  UIADD3 UR22, UPT, UPT, UR31, UR39, URZ ;  /* 0x000000271f167290 */ /* 0x000fe2000fffe0ff */
[----:B------:R-:W1:Y:S01]  /*07a0*/  LDCU.64 UR14, c[0x0][0x538] ;  /* 0x0000a700ff0e77ac */ /* 0x000e620008000a00 */
[----:B0-----:R-:W-:Y:S02]  /*07b0*/  ULEA UR24, UP2, UR30, UR24, 0x2 ;  /* 0x000000181e187291 */ /* 0x001fe4000f8410ff */
[----:B------:R-:W-:-:S02]  /*07c0*/  UIADD3.X UR22, UPT, UPT, UR38, UR22, URZ, UP1, !UPT ;  /* 0x0000001626167290 */ /* 0x000fc40008ffe4ff */
[----:B------:R-:W-:Y:S02]  /*07d0*/  UIADD3 UR7, UPT, UPT, UR7, UR41, URZ ;  /* 0x0000002907077290 */ /* 0x000fe4000fffe0ff */
[----:B------:R-:W-:Y:S01]  /*07e0*/  ULEA.HI.X UR25, UR30, UR25, UR22, 0x2, UP2 ;  /* 0x000000191e197291 */ /* 0x000fe200090f1416 */
[----:B------:R-:W0:Y:S01]  /*07f0*/  @UP0 LDCU UR30, c[0x0][0x384] ;  /* 0x00007080ff1e07ac */ /* 0x000e220008000800 */
[----:B------:R-:W-:-:S05]  /*0800*/  UIMAD UR37, UR32, UR23, UR37 ;  /* 0x00000017202572a4 */ /* 0x000fca000f8e0225 */
[----:B------:R-:W2:Y:S01]  /*0810*/  LDCU.64 UR22, c[0x0][0x540] ;  /* 0x0000a800ff1677ac */ /* 0x000ea20008000a00 */
[----:B------:R-:W-:Y:S01]  /*0820*/  UIMAD.WIDE.U32 UR6, UR4, UR10, UR6 ;  /* 0x0000000a040672a5 */ /* 0x000fe2000f8e0006 */
[----:B------:R-:W3:Y:S01]  /*0830*/  @UP0 LDCU UR31, c[0x0][0x38c] ;  /* 0x00007180ff1f07ac */ /* 0x000ee20008000800 */
[----:B------:R-:W-:Y:S02]  /*0840*/  UIADD3 UR36, UP3, UPT, UR36, UR34, URZ ;  /* 0x0000002224247290 */ /* 0x000fe4000ff7e0ff */
[----:B------:R-:W-:Y:S02]  /*0850*/  UIADD3 UR40, UPT, UPT, UR35, UR40, URZ ;  /* 0x0000002823287290 */ /* 0x000fe4000fffe0ff */
[----:B------:R-:W-:Y:S02]  /*0860*/  UIADD3 UR7, UPT, UPT, UR7, UR21, URZ ;  /* 0x0000001507077290 */ /* 0x000fe4000fffe0ff */
[----:B-1----:R-:W-:Y:S01]  /*0870*/  ULEA UR10, UP1, UR6, UR14, 0x3 ;  /* 0x0000000e060a7291 */ /* 0x002fe2000f8218ff */
[----:B------:R-:W1:Y:S01]  /*0880*/  @UP0 LDCU.64 UR34, c[0x0][0x480] ;  /* 0x00009000ff2207ac */ /* 0x000e620008000a00 */
[----:B------:R-:W-:-:S02]  /*0890*/  UIADD3 UR17, UPT, UPT, UR17, UR37, URZ ;  /* 0x0000002511117290 */ /* 0x000fc4000fffe0ff */
[----:B------:R-:W-:Y:S02]  /*08a0*/  ULEA.HI.X UR14, UR6, UR15, UR7, 0x3, UP1 ;  /* 0x0000000f060e7291 */ /* 0x000fe400088f1c07 */
[----:B0-----:R-:W-:Y:S02]  /*08b0*/  @UP0 UIMAD UR15, UR4, UR30, UR8 ;  /* 0x0000001e040f02a4 */ /* 0x001fe4000f8e0208 */
[----:B------:R-:W-:Y:S02]  /*08c0*/  UIMAD.WIDE.U32 UR4, UR4, UR5, UR16 ;  /* 0x00000005040472a5 */ /* 0x000fe4000f8e0010 */
[----:B------:R-:W-:Y:S02]  /*08d0*/  @UP0 UIMAD UR16, UR15, UR33, URZ ;  /* 0x000000210f1002a4 */ /* 0x000fe4000f8e02ff */
[----:B------:R-:W-:Y:S01]  /*08e0*/  UIADD3 UR5, UPT, UPT, UR5, UR18, URZ ;  /* 0x0000001205057290 */ /* 0x000fe2000fffe0ff */
[----:B------:R-:W0:Y:S01]  /*08f0*/  LDCU.64 UR26, c[0x0][0x450] ;  /* 0x00008a00ff1a77ac */ /* 0x000e220008000a00 */
[----:B--2---:R-:W-:-:S02]  /*0900*/  ULEA UR15, UP1, UR4, UR22, 0x3 ;  /* 0x00000016040f7291 */ /* 0x004fc4000f8218ff */
[----:B---3--:R-:W-:Y:S02]  /*0910*/  @UP0 UIMAD UR17, UR16, UR31, URZ ;  /* 0x0000001f101102a4 */ /* 0x008fe4000f8e02ff */
[----:B------:R-:W-:Y:S01]  /*0920*/  ULEA.HI.X UR16, UR4, UR23, UR5, 0x3, UP1 ;  /* 0x0000001704107291 */ /* 0x000fe200088f1c05 */
[----:B------:R-:W-:Y:S02]  /*0930*/  UMOV UR7, URZ ;  /* 0x000000ff00077c82 */ /* 0x000fe40008000000 */
[----:B------:R-:W-:Y:S01]  /*0940*/  UMOV UR4, URZ ;  /* 0x000000ff00047c82 */ /* 0x000fe20008000000 */
[----:B------:R-:W-:Y:S01]  /*0950*/  UMOV UR5, URZ ;  /* 0x000000ff00057c82 */ /* 0x000fe20008000000 */
[----:B-1----:R-:W-:Y:S02]  /*0960*/  @UP0 UIMAD.WIDE UR4, UR17, 0x10, UR34 ;  /* 0x00000010110408a5 */ /* 0x002fe4000f8e0222 */
        /* <DEDUP_REMOVED lines=11> */
[----:B------:R-:W-:Y:S01]  /*0a20*/  UMOV UR18, UR12 ;  /* 0x0000000c00127c82 */ /* 0x000fe20008000000 */
[----:B------:R-:W-:Y:S01]  /*0a30*/  MOV R169, RZ ;  /* 0x000000ff00a97202 */ /* 0x000fe20000000f00 */
[----:B------:R-:W-:Y:S01]  /*0a40*/  UMOV UR30, 0x400 ;  /* 0x00000400001e7882 */ /* 0x000fe20000000000 */
[----:B------:R-:W-:Y:S01]  /*0a50*/  UMOV UR12, UR9 ;  /* 0x00000009000c7c82 */ /* 0x000fe20008000000 */
        /* <DEDUP_REMOVED lines=9> */
.L_x_15215:
[----:B------:R-:W-:Y:S01]  /*0af0*/  BAR.SYNC.DEFER_BLOCKING 0x0 ;  /* 0x0000000000007b1d */ /* 0x000fe20000010000 */
[----:B-1----:R-:W-:Y:S02]  /*0b00*/  MOV R2, UR11 ;  /* 0x0000000b00027c02 */ /* 0x002fe40008000f00 */
[----:B------:R-:W-:-:S03]  /*0b10*/  MOV R3, UR18 ;  /* 0x0000001200037c02 */ /* 0x000fc60008000f00 */
[----:B------:R-:W-:-:S05]  /*0b20*/  IMAD.WIDE.U32 R2, R0, 0x10, R2 ;  /* 0x0000001000027825 */ /* 0x000fca00078e0002 */
        /* <DEDUP_REMOVED lines=26> */
[----:B---3--:R0:W-:Y:S04]  /*0cd0*/  STS.128 [R164], R12 ;  /* 0x0000000ca4007388 */ /* 0x0081e80000000c00 */
[----:B----4-:R1:W-:Y:S04]  /*0ce0*/  STS.128 [R164+0x200], R16 ;  /* 0x00020010a4007388 */ /* 0x0103e80000000c00 */
[----:B--2---:R2:W-:Y:S04]  /*0cf0*/  STS.128 [R164+0x400], R20 ;  /* 0x00040014a4007388 */ /* 0x0045e80000000c00 */
        /* <DEDUP_REMOVED lines=65> */
.L_x_15103:
[----:B------:R-:W-:Y:S05]  /*1110*/  BSYNC.RECONVERGENT B0 ;  /* 0x0000000000007941 */ /* 0x000fea0003800200 */
.L_x_15102:
        /* <DEDUP_REMOVED lines=34> */
.L_x_15105:
[----:B------:R-:W-:Y:S05]  /*1340*/  BSYNC.RECONVERGENT B0 ;  /* 0x0000000000007941 */ /* 0x000fea0003800200 */
.L_x_15104:
        /* <DEDUP_REMOVED lines=34> */
.L_x_15107:
[----:B------:R-:W-:Y:S05]  /*1570*/  BSYNC.RECONVERGENT B0 ;  /* 0x0000000000007941 */ /* 0x000fea0003800200 */
.L_x_15106:
        /* <DEDUP_REMOVED lines=34> */
.L_x_15109:
[----:B------:R-:W-:Y:S05]  /*17a0*/  BSYNC.RECONVERGENT B0 ;  /* 0x0000000000007941 */ /* 0x000fea0003800200 */
.L_x_15108:
        /* <DEDUP_REMOVED lines=34> */
.L_x_15111:
[----:B------:R-:W-:Y:S05]  /*19d0*/  BSYNC.RECONVERGENT B0 ;  /* 0x0000000000007941 */ /* 0x000fea0003800200 */
.L_x_15110:
        /* <DEDUP_REMOVED lines=36> */
.L_x_15113:
[----:B------:R-:W-:Y:S05]  /*1c20*/  BSYNC.RECONVERGENT B0 ;  /* 0x0000000000007941 */ /* 0x000fea0003800200 */
.L_x_15112:
        /* <DEDUP_REMOVED lines=39> */
.L_x_15115:
[----:B------:R-:W-:Y:S05]  /*1ea0*/  BSYNC.RECONVERGENT B0 ;  /* 0x0000000000007941 */ /* 0x000fea0003800200 */
.L_x_15114:
[----:B------:R-:W-:Y:S01]  /*1eb0*/  FFMA.FTZ R3, R51, R67, R4 ;  /* 0x0000004333037223 */ /* 0x000fe20000010004 */
[----:B------:R-:W-:Y:S01]  /*1ec0*/  BSSY.RECONVERGENT B0, `(.L_x_15116) ;  /* 0x0000024000007945 */ /* 0x000fe20003800200 */
[----:B------:R-:W-:Y:S02]  /*1ed0*/  FSETP.GTU.FTZ.AND P0, PT, R149, 20, PT ;  /* 0x41a000009500780b */ /* 0x000fe40003f1c000 */
[----:B------:R-:W-:Y:S02]  /*1ee0*/  CS2R R30, SRZ ;  /* 0x00000000001e7805 */ /* 0x000fe4000001ff00 */
[----:B------:R-:W-:Y:S01]  /*1ef0*/  CS2R R28, SRZ ;  /* 0x00000000001c7805 */ /* 0x000fe2000001ff00 */
[----:B--2---:R-:W-:Y:S01]  /*1f00*/  FFMA.FTZ R4, R44, R60, R3 ;  /* 0x0000003c2c047223 */ /* 0x004fe20000010003 */
[----:B------:R-:W-:Y:S07]  /*1f10*/  @P1 BRA `(.L_x_15117) ;  /* 0x0000000000781947 */ /* 0x000fee0003800000 */
        /* <DEDUP_REMOVED lines=30> */
.L_x_15117:
[----:B------:R-:W-:Y:S05]  /*2100*/  BSYNC.RECONVERGENT B0 ;  /* 0x0000000000007941 */ /* 0x000fea0003800200 */
.L_x_15116:
        /* <DEDUP_REMOVED lines=38> */
.L_x_15119:
[----:B------:R-:W-:Y:S05]  /*2370*/  BSYNC.RECONVERGENT B0 ;  /* 0x0000000000007941 */ /* 0x000fea0003800200 */
.L_x_15118:
[----:B------:R-:W-:Y:S01]  /*2380*/  FFMA.FTZ R3, R47, R63, R4 ;  /* 0x0000003f2f037223 */ /* 0x000fe20000010004 */
[----:B------:R-:W-:Y:S01]  /*2390*/  BSSY.RECONVERGENT B0, `(.L_x_15120) ;  /* 0x0000025000007945 */ /* 0x000fe20003800200 */
[----:B------:R-:W-:Y:S01]  /*23a0*/  HFMA2 R25, -RZ, RZ, 0, 0 ;  /* 0x00000000ff197431 */ /* 0x000fe200000001ff */
[----:B------:R-:W-:Y:S02]  /*23b0*/  FSETP.GTU.FTZ.AND P2, PT, R147, 20, PT ;  /* 0x41a000009300780b */ /* 0x000fe40003f5c000 */
[----:B------:R-:W-:Y:S02]  /*23c0*/  CS2R R26, SRZ ;  /* 0x00000000001a7805 */ /* 0x000fe4000001ff00 */
[----:B0-----:R-:W-:Y:S01]  /*23d0*/  MOV R20, RZ ;  /* 0x000000ff00147202 */ /* 0x001fe20000000f00 */
        /* <DEDUP_REMOVED lines=32> */
.L_x_15121:
[----:B------:R-:W-:Y:S05]  /*25e0*/  BSYNC.RECONVERGENT B0 ;  /* 0x0000000000007941 */ /* 0x000fea0003800200 */
.L_x_15120:
[----:B------:R-:W-:Y:S01]  /*25f0*/  FFMA.FTZ R3, R41, R57, R4 ;  /* 0x0000003929037223 */ /* 0x000fe20000010004 */
[----:B------:R-:W-:Y:S01]  /*2600*/  BSSY.RECONVERGENT B0, `(.L_x_15122) ;  /* 0x0000025000007945 */ /* 0x000fe20003800200 */
[----:B------:R-:W-:Y:S01]  /*2610*/  HFMA2 R21, -RZ, RZ, 0, 0 ;  /* 0x00000000ff157431 */ /* 0x000fe200000001ff */
[----:B------:R-:W-:Y:S02]  /*2620*/  FSETP.GTU.FTZ.AND P3, PT, R148, 20, PT ;  /* 0x41a000009400780b */ /* 0x000fe40003f7c000 */
[----:B------:R-:W-:Y:S01]  /*2630*/  CS2R R22, SRZ ;  /* 0x0000000000167805 */ /* 0x000fe2000001ff00 */
[----:B------:R-:W-:Y:S01]  /*2640*/  FMUL.FTZ R16, R64, UR7 ;  /* 0x0000000740107c20 */ /* 0x000fe20008410000 */
        /* <DEDUP_REMOVED lines=32> */
.L_x_15123:
[----:B------:R-:W-:Y:S05]  /*2850*/  BSYNC.RECONVERGENT B0 ;  /* 0x0000000000007941 */ /* 0x000fea0003800200 */
.L_x_15122:
[----:B------:R-:W-:Y:S04]  /*2860*/  BSSY.RECONVERGENT B0, `(.L_x_15124) ;  /* 0x0000020000007945 */ /* 0x000fe80003800200 */
[----:B------:R-:W-:Y:S05]  /*2870*/  @P5 BRA `(.L_x_15125) ;  /* 0x0000000000785947 */ /* 0x000fea0003800000 */
        /* <DEDUP_REMOVED lines=30> */
.L_x_15125:
[----:B------:R-:W-:Y:S05]  /*2a60*/  BSYNC.RECONVERGENT B0 ;  /* 0x0000000000007941 */ /* 0x000fea0003800200 */
.L_x_15124:
        /* <DEDUP_REMOVED lines=32> */
.L_x_15127:
[----:B------:R-:W-:Y:S05]  /*2c70*/  BSYNC.RECONVERGENT B0 ;  /* 0x0000000000007941 */ /* 0x000fea0003800200 */
.L_x_15126:
        /* <DEDUP_REMOVED lines=32> */
.L_x_15129:
[----:B------:R-:W-:Y:S05]  /*2e80*/  BSYNC.RECONVERGENT B0 ;  /* 0x0000000000007941 */ /* 0x000fea0003800200 */
.L_x_15128:
        /* <DEDUP_REMOVED lines=32> */
.L_x_15131:
[----:B------:R-:W-:Y:S05]  /*3090*/  BSYNC.RECONVERGENT B0 ;  /* 0x0000000000007941 */ /* 0x000fea0003800200 */
.L_x_15130:
        /* <DEDUP_REMOVED lines=32> */
.L_x_15133:
[----:B------:R-:W-:Y:S05]  /*32a0*/  BSYNC.RECONVERGENT B0 ;  /* 0x0000000000007941 */ /* 0x000fea0003800200 */
.L_x_15132:
        /* <DEDUP_REMOVED lines=55> */
.L_x_15214:
        /* <DEDUP_REMOVED lines=129> */
[C---:B------:R-:W-:Y:S01]  /*3e30*/  FMUL.FTZ R53, R185.reuse, R154 ;  /* 0x0000009ab9357220 */ /* 0x040fe20000410000 */
        /* <DEDUP_REMOVED lines=16> */
[C---:B--2---:R-:W-:Y:S01]  /*3f40*/  FMUL.FTZ R60, R185.reuse, R155 ;  /* 0x0000009bb93c7220 */ /* 0x044fe20000410000 */
        /* <DEDUP_REMOVED lines=41> */
[C---:B------:R-:W-:Y:S01]  /*41e0*/  FMUL.FTZ R196, R185.reuse, R149 ;  /* 0x00000095b9c47220 */ /* 0x040fe20000410000 */
[C---:B------:R-:W-:Y:S01]  /*41f0*/  FMUL.FTZ R197, R185.reuse, R150 ;  /* 0x00000096b9c57220 */ /* 0x040fe20000410000 */
        /* <DEDUP_REMOVED lines=80> */
.L_x_15136:
[----:B------:R0:W1:Y:S02]  /*4700*/  LDS.64 R88, [R195+UR30+0x5658] ;  /* 0x0056581ec3587984 */ /* 0x0000640008000a00 */
.L_x_15137:
[----:B------:R-:W-:Y:S05]  /*4710*/  BSYNC.RECONVERGENT B0 ;  /* 0x0000000000007941 */ /* 0x000fea0003800200 */
.L_x_15135:
[-C--:B------:R-:W-:Y:S01]  /*4720*/  FMUL.FTZ R213, R52, R161.reuse ;  /* 0x000000a134d57220 */ /* 0x080fe20000410000 */
[----:B------:R-:W-:Y:S01]  /*4730*/  FMUL.FTZ R85, R53, R161 ;  /* 0x000000a135557220 */ /* 0x000fe20000410000 */
[-C--:B------:R-:W-:Y:S01]  /*4740*/  FMUL.FTZ R84, R54, R162.reuse ;  /* 0x000000a236547220 */ /* 0x080fe20000410000 */
[----:B------:R-:W-:Y:S01]  /*4750*/  FMUL.FTZ R86, R55, R162 ;  /* 0x000000a237567220 */ /* 0x000fe20000410000 */
[C---:B------:R-:W-:Y:S01]  /*4760*/  FMUL.FTZ R213, R48.reuse, R213 ;  /* 0x000000d530d57220 */ /* 0x040fe20000410000 */
[----:B------:R-:W-:Y:S01]  /*4770*/  FMUL.FTZ R214, R48, R85 ;  /* 0x0000005530d67220 */ /* 0x000fe20000410000 */
        /* <DEDUP_REMOVED lines=12> */
[----:B------:R-:W-:Y:S01]  /*4840*/  FMUL.FTZ R204, R63, R158 ;  /* 0x0000009e3fcc7220 */ /* 0x000fe20000410000 */
[-C--:B------:R-:W-:Y:S01]  /*4850*/  FMUL.FTZ R101, R65, R155.reuse ;  /* 0x0000009b41657220 */ /* 0x080fe20000410000 */
        /* <DEDUP_REMOVED lines=8> */
[----:B0-----:R-:W-:Y:S01]  /*48e0*/  FMUL.FTZ R195, R69, R153 ;  /* 0x0000009945c37220 */ /* 0x001fe20000410000 */
[C---:B------:R-:W-:Y:S01]  /*48f0*/  FFMA.FTZ R87, R50.reuse, R103, R87 ;  /* 0x0000006732577223 */ /* 0x040fe20000010057 */
[----:B------:R-:W-:Y:S01]  /*4900*/  FFMA.FTZ R84, R50, R85, R84 ;  /* 0x0000005532547223 */ /* 0x000fe20000010054 */
[----:B------:R-:W-:Y:S01]  /*4910*/  FMUL.FTZ R197, R68, R153 ;  /* 0x0000009944c57220 */ /* 0x000fe20000410000 */
[----:B------:R-:W0:Y:S01]  /*4920*/  @P0 LDC R203, c[0x0][0x38c] ;  /* 0x0000e300ffcb0b82 */ /* 0x000e220000000800 */
        /* <DEDUP_REMOVED lines=84> */
[-C--:B------:R-:W-:Y:S01]  /*4e70*/  FMUL.FTZ R99, R183, R90.reuse ;  /* 0x0000005ab7637220 */ /* 0x080fe20000410000 */
[----:B------:R-:W-:Y:S01]  /*4e80*/  FFMA.FTZ R93, R184, R90, -R93 ;  /* 0x0000005ab85d7223 */ /* 0x000fe2000001085d */
[----:B------:R-:W-:Y:S01]  /*4e90*/  FFMA.FTZ R198, R174, R198, R207 ;  /* 0x000000c6aec67223 */ /* 0x000fe200000100cf */
[----:B------:R0:W3:Y:S01]  /*4ea0*/  @P0 LDG.E.64 R84, desc[UR28][R86.64+0x8] ;  /* 0x0000081c56540981 */ /* 0x0000e2000c1e1b00 */
[----:B------:R-:W-:Y:S01]  /*4eb0*/  FFMA.FTZ R99, R184, R91, R99 ;  /* 0x0000005bb8637223 */ /* 0x000fe20000010063 */
[----:B------:R-:W-:Y:S01]  /*4ec0*/  FMUL.FTZ R90, R181, R93 ;  /* 0x0000005db55a7220 */ /* 0x000fe20000410000 */
[----:B------:R-:W-:Y:S02]  /*4ed0*/  FFMA.FTZ R198, R43, R230, R198 ;  /* 0x000000e62bc67223 */ /* 0x000fe400000100c6 */
[-C--:B------:R-:W-:Y:S01]  /*4ee0*/  FMUL.FTZ R91, R181, R99.reuse ;  /* 0x00000063b55b7220 */ /* 0x080fe20000410000 */
[C---:B------:R-:W-:Y:S01]  /*4ef0*/  FFMA.FTZ R90, R182.reuse, R99, R90 ;  /* 0x00000063b65a7223 */ /* 0x040fe2000001005a */
[----:B------:R-:W-:Y:S01]  /*4f00*/  FFMA.FTZ R203, R43, R228, R203 ;  /* 0x000000e42bcb7223 */ /* 0x000fe200000100cb */
[----:B------:R-:W-:Y:S01]  /*4f10*/  FMUL.FTZ R207, R171, R198 ;  /* 0x000000c6abcf7220 */ /* 0x000fe20000410000 */
[----:B------:R-:W-:Y:S01]  /*4f20*/  FFMA.FTZ R91, R182, R93, -R91 ;  /* 0x0000005db65b7223 */ /* 0x000fe2000001085b */
[----:B0-----:R-:W-:Y:S01]  /*4f30*/  FMUL.FTZ R86, R179, R90 ;  /* 0x0000005ab3567220 */ /* 0x001fe20000410000 */
[-C--:B------:R-:W-:Y:S01]  /*4f40*/  FMUL.FTZ R209, R171, R203.reuse ;  /* 0x000000cbabd17220 */ /* 0x080fe20000410000 */
[----:B------:R-:W-:Y:S01]  /*4f50*/  FFMA.FTZ R92, R172, R203, -R207 ;  /* 0x000000cbac5c7223 */ /* 0x000fe200000108cf */
[----:B------:R-:W-:Y:S01]  /*4f60*/  FMUL.FTZ R87, R179, R91 ;  /* 0x0000005bb3577220 */ /* 0x000fe20000410000 */
[----:B------:R-:W-:Y:S01]  /*4f70*/  FMUL.FTZ R99, R76, R149 ;  /* 0x000000954c637220 */ /* 0x000fe20000410000 */
[----:B------:R-:W-:Y:S01]  /*4f80*/  FFMA.FTZ R86, R180, R91, -R86 ;  /* 0x0000005bb4567223 */ /* 0x000fe20000010856 */
        /* <DEDUP_REMOVED lines=11> */
[C---:B------:R-:W-:Y:S01]  /*5040*/  FFMA.FTZ R86, R170.reuse, R209, R92 ;  /* 0x000000d1aa567223 */ /* 0x040fe2000001005c */
        /* <DEDUP_REMOVED lines=28> */
[----:B------:R-:W-:Y:S01]  /*5210*/  FFMA.FTZ R202, R113, R209, R202 ;  /* 0x000000d171ca7223 */ /* 0x000fe200000100ca */
[----:B------:R-:W-:Y:S01]  /*5220*/  FMUL.FTZ R220, R83, R148 ;  /* 0x0000009453dc7220 */ /* 0x000fe20000410000 */
[-C--:B------:R-:W-:Y:S01]  /*5230*/  FFMA.FTZ R203, R170, R207.reuse, R203 ;  /* 0x000000cfaacb7223 */ /* 0x080fe200000100cb */
[----:B------:R-:W-:Y:S01]  /*5240*/  FMUL.FTZ R207, R168, R207 ;  /* 0x000000cfa8cf7220 */ /* 0x000fe20000410000 */
[----:B------:R-:W-:Y:S01]  /*5250*/  FFMA.FTZ R211, R113, R90, -R198 ;  /* 0x0000005a71d37223 */ /* 0x000fe200000108c6 */
[----:B------:R-:W-:Y:S01]  /*5260*/  FMUL.FTZ R90, R82, R148 ;  /* 0x00000094525a7220 */ /* 0x000fe20000410000 */
[C---:B------:R-:W-:Y:S01]  /*5270*/  FFMA.FTZ R86, R39.reuse, R220, R202 ;  /* 0x000000dc27567223 */ /* 0x040fe200000100ca */
[----:B------:R-:W-:Y:S01]  /*5280*/  FFMA.FTZ R207, R170, R87, -R207 ;  /* 0x00000057aacf7223 */ /* 0x000fe200000108cf */
[----:B------:R-:W-:Y:S01]  /*5290*/  FMUL.FTZ R198, R114, R203 ;  /* 0x000000cb72c67220 */ /* 0x000fe20000410000 */
        /* <DEDUP_REMOVED lines=35> */
[-C--:B--2---:R-:W-:Y:S01]  /*54d0*/  FMUL.FTZ R209, R202, R207.reuse ;  /* 0x000000cfcad17220 */ /* 0x084fe20000410000 */
        /* <DEDUP_REMOVED lines=12> */
[-C--:B----4-:R-:W-:Y:S01]  /*55a0*/  FMUL.FTZ R209, R202, R207.reuse ;  /* 0x000000cfcad17220 */ /* 0x090fe20000410000 */
        /* <DEDUP_REMOVED lines=18> */
[----:B------:R-:W0:Y:S01]  /*56d0*/  SHFL.UP PT, R211, R86, 0x10, RZ ;  /* 0x0600000056d37989 */ /* 0x000e2200000e00ff */
[----:B------:R-:W-:-:S03]  /*56e0*/  @P2 FFMA.FTZ R202, R202, R203, -R207 ;  /* 0x000000cbcaca2223 */ /* 0x000fc600000108cf */
[----:B------:R-:W2:Y:S04]  /*56f0*/  SHFL.UP PT, R207, R198, 0x10, RZ ;  /* 0x06000000c6cf7989 */ /* 0x000ea800000e00ff */
[----:B------:R-:W4:Y:S04]  /*5700*/  SHFL.UP PT, R209, R87, 0x10, RZ ;  /* 0x0600000057d17989 */ /* 0x000f2800000e00ff */
[----:B------:R-:W5:Y:S01]  /*5710*/  SHFL.UP PT, R203, R202, 0x10, RZ ;  /* 0x06000000cacb7989 */ /* 0x000f6200000e00ff */
[----:B------:R-:W-:Y:S01]  /*5720*/  ISETP.GE.AND P2, PT, R165, 0x10, PT ;  /* 0x00000010a500780c */ /* 0x000fe20003f46270 */
[-C--:B0-----:R-:W-:Y:S01]  /*5730*/  FMUL.FTZ R227, R198, R211.reuse ;  /* 0x000000d3c6e37220 */ /* 0x081fe20000410000 */
[----:B------:R-:W-:Y:S01]  /*5740*/  FMUL.FTZ R211, R202, R211 ;  /* 0x000000d3cad37220 */ /* 0x000fe20000410000 */
[-C--:B--2---:R-:W-:Y:S01]  /*5750*/  FMUL.FTZ R206, R198, R207.reuse ;  /* 0x000000cfc6ce7220 */ /* 0x084fe20000410000 */
[C---:B------:R-:W-:Y:S01]  /*5760*/  FMUL.FTZ R207, R202.reuse, R207 ;  /* 0x000000cfcacf7220 */ /* 0x040fe20000410000 */
[-C--:B----4-:R-:W-:Y:S01]  /*5770*/  FFMA.FTZ R210, R202, R209.reuse, -R227 ;  /* 0x000000d1cad27223 */ /* 0x090fe200000108e3 */
[----:B------:R-:W-:-:S07]  /*5780*/  FFMA.FTZ R211, R198, R209, R211 ;  /* 0x000000d1c6d37223 */ /* 0x000fce00000100d3 */
[-C--:B-----5:R-:W-:Y:S01]  /*5790*/  @P2 FFMA.FTZ R202, R202, R203.reuse, -R206 ;  /* 0x000000cbcaca2223 */ /* 0x0a0fe200000108ce */
[----:B------:R-:W-:Y:S01]  /*57a0*/  LOP3.LUT R206, R166, 0x1f, RZ, 0xc0, !PT ;  /* 0x0000001fa6ce7812 */ /* 0x000fe200078ec0ff */
[----:B------:R-:W-:Y:S01]  /*57b0*/  @P2 FFMA.FTZ R198, R198, R203, R207 ;  /* 0x000000cbc6c62223 */ /* 0x000fe200000100cf */
[----:B------:R-:W-:Y:S01]  /*57c0*/  @P2 FADD.FTZ R87, R87, R210 ;  /* 0x000000d257572221 */ /* 0x000fe20000010000 */
[----:B------:R-:W-:Y:S01]  /*57d0*/  @P2 FADD.FTZ R86, R86, R211 ;  /* 0x000000d356562221 */ /* 0x000fe20000010000 */
[C---:B------:R-:W-:Y:S01]  /*57e0*/  ISETP.NE.AND P6, PT, R206.reuse, 0x1f, PT ;  /* 0x0000001fce00780c */ /* 0x040fe20003fc5270 */
[----:B-1----:R-:W-:Y:S01]  /*57f0*/  FMUL.FTZ R203, R113, R89 ;  /* 0x0000005971cb7220 */ /* 0x002fe20000410000 */
[C---:B------:R-:W-:Y:S02]  /*5800*/  ISETP.GT.U32.AND P2, PT, R206.reuse, 0x1d, PT ;  /* 0x0000001dce00780c */ /* 0x040fe40003f44070 */
[C---:B------:R-:W-:Y:S02]  /*5810*/  ISETP.GT.U32.AND P3, PT, R206.reuse, 0x1b, PT ;  /* 0x0000001bce00780c */ /* 0x040fe40003f64070 */
[----:B------:R-:W-:-:S02]  /*5820*/  ISETP.GT.U32.AND P4, PT, R206, 0x17, PT ;  /* 0x00000017ce00780c */ /* 0x000fc40003f84070 */
[----:B------:R-:W-:Y:S01]  /*5830*/  ISETP.GT.U32.AND P5, PT, R206, 0xf, PT ;  /* 0x0000000fce00780c */ /* 0x000fe20003fa4070 */
[C---:B------:R-:W-:Y:S01]  /*5840*/  FMUL.FTZ R206, R112.reuse, R89 ;  /* 0x0000005970ce7220 */ /* 0x040fe20000410000 */
[C---:B------:R-:W-:Y:S01]  /*5850*/  FMUL.FTZ R210, R112.reuse, R226 ;  /* 0x000000e270d27220 */ /* 0x040fe20000410000 */
[CC--:B------:R-:W-:Y:S01]  /*5860*/  FFMA.FTZ R203, -R112.reuse, R88.reuse, -R203 ;  /* 0x0000005870cb7223 */ /* 0x0c0fe200000109cb */
[-C--:B------:R-:W-:Y:S01]  /*5870*/  FMUL.FTZ R207, R112, R225.reuse ;  /* 0x000000e170cf7220 */ /* 0x080fe20000410000 */
[C---:B------:R-:W-:Y:S01]  /*5880*/  FFMA.FTZ R206, R113.reuse, R88, -R206 ;  /* 0x0000005871ce7223 */ /* 0x040fe200000108ce */
[C---:B------:R-:W-:Y:S01]  /*5890*/  FFMA.FTZ R209, R113.reuse, R225, -R210 ;  /* 0x000000e171d17223 */ /* 0x040fe200000108d2 */
[CC--:B------:R-:W-:Y:S01]  /*58a0*/  FMUL.FTZ R212, R114.reuse, R203.reuse ;  /* 0x000000cb72d47220 */ /* 0x0c0fe20000410000 */
[----:B------:R-:W-:Y:S01]  /*58b0*/  FFMA.FTZ R210, R113, R226, R207 ;  /* 0x000000e271d27223 */ /* 0x000fe200000100cf */
[-C--:B------:R-:W-:Y:S01]  /*58c0*/  FMUL.FTZ R232, R114, R206.reuse ;  /* 0x000000ce72e87220 */ /* 0x080fe20000410000 */
[----:B------:R-:W-:Y:S01]  /*58d0*/  FADD.FTZ R209, R224, R209 ;  /* 0x000000d1e0d17221 */ /* 0x000fe20000010000 */
[----:B------:R-:W-:Y:S01]  /*58e0*/  FFMA.FTZ R207, R115, R206, R212 ;  /* 0x000000ce73cf7223 */ /* 0x000fe200000100d4 */
[----:B------:R-:W-:Y:S01]  /*58f0*/  FADD.FTZ R210, R223, R210 ;  /* 0x000000d2dfd27221 */ /* 0x000fe20000010000 */
[C---:B------:R-:W-:Y:S01]  /*5900*/  FFMA.FTZ R203, R115.reuse, R203, -R232 ;  /* 0x000000cb73cb7223 */ /* 0x040fe200000108e8 */
        /* <DEDUP_REMOVED lines=9> */
[C---:B------:R-:W-:Y:S01]  /*59a0*/  FMUL.FTZ R227, R171.reuse, R211 ;  /* 0x000000d3abe37220 */ /* 0x040fe20000410000 */
[----:B------:R-:W-:Y:S01]  /*59b0*/  FADD.FTZ R209, R222, R209 ;  /* 0x000000d1ded17221 */ /* 0x000fe20000010000 */
[-C--:B------:R-:W-:Y:S01]  /*59c0*/  FMUL.FTZ R210, R171, R232.reuse ;  /* 0x000000e8abd27220 */ /* 0x080fe20000410000 */
[----:B------:R-:W-:Y:S01]  /*59d0*/  FMUL.FTZ R207, R168, R203 ;  /* 0x000000cba8cf7220 */ /* 0x000fe20000410000 */
[----:B------:R-:W-:Y:S01]  /*59e0*/  FFMA.FTZ R227, R172, R232, R227 ;  /* 0x000000e8ace37223 */ /* 0x000fe200000100e3 */
[----:B------:R-:W-:Y:S01]  /*59f0*/  FMUL.FTZ R206, R168, R209 ;  /* 0x000000d1a8ce7220 */ /* 0x000fe20000410000 */
[----:B------:R-:W-:Y:S01]  /*5a00*/  FFMA.FTZ R211, R172, R211, -R210 ;  /* 0x000000d3acd37223 */ /* 0x000fe200000108d2 */
[C---:B------:R-:W-:Y:S01]  /*5a10*/  FFMA.FTZ R210, R170.reuse, R209, -R207 ;  /* 0x000000d1aad27223 */ /* 0x040fe200000108cf */
[----:B------:R-:W-:Y:S01]  /*5a20*/  FMUL.FTZ R207, R173, R227 ;  /* 0x000000e3adcf7220 */ /* 0x000fe20000410000 */
[----:B------:R-:W-:-:S02]  /*5a30*/  FFMA.FTZ R203, R170, R203, R206 ;  /* 0x000000cbaacb7223 */ /* 0x000fc400000100ce */
[----:B------:R-:W-:Y:S01]  /*5a40*/  FADD.FTZ R210, R97, R210 ;  /* 0x000000d261d27221 */ /* 0x000fe20000010000 */
[-C--:B------:R-:W-:Y:S01]  /*5a50*/  FMUL.FTZ R206, R173, R211.reuse ;  /* 0x000000d3adce7220 */ /* 0x080fe20000410000 */
[----:B------:R-:W-:Y:S01]  /*5a60*/  FFMA.FTZ R211, R174, R211, -R207 ;  /* 0x000000d3aed37223 */ /* 0x000fe200000108cf */
[----:B------:R-:W-:Y:S01]  /*5a70*/  FADD.FTZ R203, R96, R203 ;  /* 0x000000cb60cb7221 */ /* 0x000fe20000010000 */
[C---:B------:R-:W-:Y:S01]  /*5a80*/  FMUL.FTZ R207, R171.reuse, R210 ;  /* 0x000000d2abcf7220 */ /* 0x040fe20000410000 */
[----:B------:R-:W-:Y:S02]  /*5a90*/  FFMA.FTZ R206, R174, R227, R206 ;  /* 0x000000e3aece7223 */ /* 0x000fe400000100ce */
[-C--:B------:R-:W-:Y:S01]  /*5aa0*/  FMUL.FTZ R209, R171, R203.reuse ;  /* 0x000000cbabd17220 */ /* 0x080fe20000410000 */
[C---:B------:R-:W-:Y:S01]  /*5ab0*/  FFMA.FTZ R207, R172.reuse, R203, R207 ;  /* 0x000000cbaccf7223 */ /* 0x040fe200000100cf */
[C---:B------:R-:W-:Y:S01]  /*5ac0*/  FMUL.FTZ R212, R175.reuse, R206 ;  /* 0x000000ceafd47220 */ /* 0x040fe20000410000 */
[-C--:B------:R-:W-:Y:S01]  /*5ad0*/  FMUL.FTZ R227, R175, R211.reuse ;  /* 0x000000d3afe37220 */ /* 0x080fe20000410000 */
[----:B------:R-:W-:Y:S01]  /*5ae0*/  FFMA.FTZ R210, R172, R210, -R209 ;  /* 0x000000d2acd27223 */ /* 0x000fe200000108d1 */
[----:B------:R-:W-:Y:S01]  /*5af0*/  FADD.FTZ R207, R94, R207 ;  /* 0x000000cf5ecf7221 */ /* 0x000fe20000010000 */
[----:B---3--:R-:W-:Y:S01]  /*5b00*/  SHFL.IDX PT, R85, R85, RZ, 0x1f ;  /* 0x00001fff55557589 */ /* 0x008fe200000e0000 */
[----:B------:R-:W-:-:S03]  /*5b10*/  FFMA.FTZ R212, R176, R211, -R212 ;  /* 0x000000d3b0d47223 */ /* 0x000fc600000108d4 */
[----:B------:R-:W0:Y:S01]  /*5b20*/  SHFL.UP PT, R198, R198, 0x1, RZ ;  /* 0x04200000c6c67989 */ /* 0x000e2200000e00ff */
[----:B------:R-:W-:Y:S01]  /*5b30*/  FADD.FTZ R210, R95, R210 ;  /* 0x000000d25fd27221 */ /* 0x000fe20000010000 */
[----:B------:R-:W-:Y:S02]  /*5b40*/  FMUL.FTZ R203, R173, R207 ;  /* 0x000000cfadcb7220 */ /* 0x000fe40000410000 */
[----:B------:R-:W1:Y:S01]  /*5b50*/  SHFL.UP PT, R202, R202, 0x1, RZ ;  /* 0x04200000caca7989 */ /* 0x000e6200000e00ff */
[----:B------:R-:W-:Y:S01]  /*5b60*/  FFMA.FTZ R227, R176, R206, R227 ;  /* 0x000000ceb0e37223 */ /* 0x000fe200000100e3 */
[C---:B------:R-:W-:Y:S02]  /*5b70*/  FMUL.FTZ R211, R177.reuse, R212 ;  /* 0x000000d4b1d37220 */ /* 0x040fe40000410000 */
[----:B------:R-:W2:Y:S01]  /*5b80*/  SHFL.IDX PT, R84, R84, RZ, 0x1f ;  /* 0x00001fff54547589 */ /* 0x000ea200000e0000 */
[-C--:B------:R-:W-:Y:S01]  /*5b90*/  FFMA.FTZ R209, R174, R210.reuse, -R203 ;  /* 0x000000d2aed17223 */ /* 0x080fe200000108cb */
[-C--:B------:R-:W-:Y:S01]  /*5ba0*/  FMUL.FTZ R229, R177, R227.reuse ;  /* 0x000000e3b1e57220 */ /* 0x080fe20000410000 */
[----:B------:R-:W-:Y:S01]  /*5bb0*/  FMUL.FTZ R203, R173, R210 ;  /* 0x000000d2adcb7220 */ /* 0x000fe20000410000 */
[----:B------:R-:W3:Y:S01]  /*5bc0*/  SHFL.UP PT, R87, R87, 0x1, RZ ;  /* 0x0420000057577989 */ /* 0x000ee200000e00ff */
[C---:B------:R-:W-:Y:S01]  /*5bd0*/  FFMA.FTZ R211, R178.reuse, R227, R211 ;  /* 0x000000e3b2d37223 */ /* 0x040fe200000100d3 */
[----:B------:R-:W-:-:S02]  /*5be0*/  FFMA.FTZ R229, R178, R212, -R229 ;  /* 0x000000d4b2e57223 */ /* 0x000fc400000108e5 */
[----:B------:R-:W4:Y:S01]  /*5bf0*/  SHFL.UP PT, R86, R86, 0x1, RZ ;  /* 0x0420000056567989 */ /* 0x000f2200000e00ff */
[----:B------:R-:W-:Y:S01]  /*5c00*/  FFMA.FTZ R206, R174, R207, R203 ;  /* 0x000000cfaece7223 */ /* 0x000fe200000100cb */
[C---:B------:R-:W-:Y:S01]  /*5c10*/  FMUL.FTZ R203, R179.reuse, R211 ;  /* 0x000000d3b3cb7220 */ /* 0x040fe20000410000 */
[----:B------:R-:W-:Y:S01]  /*5c20*/  FADD.FTZ R209, R194, R209 ;  /* 0x000000d1c2d17221 */ /* 0x000fe20000010000 */
[-C--:B------:R-:W-:Y:S01]  /*5c30*/  FMUL.FTZ R210, R179, R229.reuse ;  /* 0x000000e5b3d27220 */ /* 0x080fe20000410000 */
[----:B------:R-:W-:Y:S01]  /*5c40*/  FADD.FTZ R206, R193, R206 ;  /* 0x000000cec1ce7221 */ /* 0x000fe20000010000 */
[C---:B------:R-:W-:Y:S01]  /*5c50*/  FFMA.FTZ R229, R180.reuse, R229, -R203 ;  /* 0x000000e5b4e57223 */ /* 0x040fe200000108cb */
[C---:B------:R-:W-:Y:S01]  /*5c60*/  FMUL.FTZ R203, R175.reuse, R209 ;  /* 0x000000d1afcb7220 */ /* 0x040fe20000410000 */
[----:B------:R-:W-:Y:S01]  /*5c70*/  FFMA.FTZ R211, R180, R211, R210 ;  /* 0x000000d3b4d37223 */ /* 0x000fe200000100d2 */
[-C--:B------:R-:W-:Y:S01]  /*5c80*/  FMUL.FTZ R210, R175, R206.reuse ;  /* 0x000000ceafd27220 */ /* 0x080fe20000410000 */
[C---:B------:R-:W-:Y:S01]  /*5c90*/  FMUL.FTZ R207, R181.reuse, R229 ;  /* 0x000000e5b5cf7220 */ /* 0x040fe20000410000 */
[----:B------:R-:W-:Y:S01]  /*5ca0*/  FFMA.FTZ R206, R176, R206, R203 ;  /* 0x000000ceb0ce7223 */ /* 0x000fe200000100cb */
[----:B------:R-:W-:Y:S01]  /*5cb0*/  FMUL.FTZ R212, R181, R211 ;  /* 0x000000d3b5d47220 */ /* 0x000fe20000410000 */
[----:B0-----:R-:W-:Y:S01]  /*5cc0*/  FMUL.FTZ R203, R198, R85 ;  /* 0x00000055c6cb7220 */ /* 0x001fe20000410000 */
[----:B------:R-:W-:Y:S01]  /*5cd0*/  FFMA.FTZ R211, R182, R211, R207 ;  /* 0x000000d3b6d37223 */ /* 0x000fe200000100cf */
[----:B-1----:R-:W-:Y:S01]  /*5ce0*/  FMUL.FTZ R207, R202, R85 ;  /* 0x00000055cacf7220 */ /* 0x002fe20000410000 */
[----:B------:R-:W-:Y:S01]  /*5cf0*/  FFMA.FTZ R209, R176, R209, -R210 ;  /* 0x000000d1b0d17223 */ /* 0x000fe200000108d2 */
[-C--:B--2---:R-:W-:Y:S01]  /*5d00*/  FFMA.FTZ R202, R202, R84.reuse, -R203 ;  /* 0x00000054caca7223 */ /* 0x084fe200000108cb */
[----:B------:R-:W-:Y:S01]  /*5d10*/  FADD.FTZ R206, R191, R206 ;  /* 0x000000cebfce7221 */ /* 0x000fe20000010000 */
[----:B------:R-:W-:Y:S01]  /*5d20*/  FFMA.FTZ R207, R198, R84, R207 ;  /* 0x00000054c6cf7223 */ /* 0x000fe200000100cf */
[----:B------:R-:W-:Y:S01]  /*5d30*/  FADD.FTZ R209, R192, R209 ;  /* 0x000000d1c0d17221 */ /* 0x000fe20000010000 */
[----:B---3--:R-:W-:Y:S01]  /*5d40*/  @P1 FADD.FTZ R84, R87, R202 ;  /* 0x000000ca57541221 */ /* 0x008fe20000010000 */
[C---:B------:R-:W-:Y:S01]  /*5d50*/  FMUL.FTZ R87, R177.reuse, R206 ;  /* 0x000000ceb1577220 */ /* 0x040fe20000410000 */
[----:B----4-:R-:W-:Y:S01]  /*5d60*/  @P1 FADD.FTZ R85, R86, R207 ;  /* 0x000000cf56551221 */ /* 0x010fe20000010000 */
[----:B------:R-:W-:-:S02]  /*5d70*/  FMUL.FTZ R203, R177, R209 ;  /* 0x000000d1b1cb7220 */ /* 0x000fc40000410000 */
[----:B------:R-:W-:Y:S01]  /*5d80*/  FFMA.FTZ R209, R178, R209, -R87 ;  /* 0x000000d1b2d17223 */ /* 0x000fe20000010857 */
[CC--:B------:R-:W-:Y:S01]  /*5d90*/  FMUL.FTZ R86, R3.reuse, R84.reuse ;  /* 0x0000005403567220 */ /* 0x0c0fe20000410000 */
[----:B------:R-:W-:Y:S01]  /*5da0*/  FMUL.FTZ R87, R3, R85 ;  /* 0x0000005503577220 */ /* 0x000fe20000410000 */
[----:B------:R-:W-:Y:S01]  /*5db0*/  FFMA.FTZ R212, R182, R229, -R212 ;  /* 0x000000e5b6d47223 */ /* 0x000fe200000108d4 */
[C---:B------:R-:W-:Y:S01]  /*5dc0*/  FMUL.FTZ R227, R183.reuse, R211 ;  /* 0x000000d3b7e37220 */ /* 0x040fe20000410000 */
[C---:B------:R-:W-:Y:S01]  /*5dd0*/  FFMA.FTZ R85, R2.reuse, R85, R86 ;  /* 0x0000005502557223 */ /* 0x040fe20000010056 */
[----:B------:R-:W-:Y:S01]  /*5de0*/  FFMA.FTZ R84, R2, R84, -R87 ;  /* 0x0000005402547223 */ /* 0x000fe20000010857 */
[-C--:B------:R-:W-:Y:S01]  /*5df0*/  FMUL.FTZ R202, R183, R212.reuse ;  /* 0x000000d4b7ca7220 */ /* 0x080fe20000410000 */
[----:B------:R-:W-:Y:S01]  /*5e00*/  FFMA.FTZ R227, R184, R212, -R227 ;  /* 0x000000d4b8e37223 */ /* 0x000fe200000108e3 */
[----:B------:R-:W-:Y:S01]  /*5e10*/  FADD.FTZ R214, R214, R85 ;  /* 0x00000055d6d67221 */ /* 0x000fe20000010000 */
[----:B------:R-:W-:Y:S01]  /*5e20*/  FADD.FTZ R213, R213, R84 ;  /* 0x00000054d5d57221 */ /* 0x000fe20000010000 */
[----:B------:R-:W-:Y:S01]  /*5e30*/  FFMA.FTZ R198, R178, R206, R203 ;  /* 0x000000ceb2c67223 */ /* 0x000fe200000100cb */
[----:B------:R-:W-:Y:S01]  /*5e40*/  FFMA.FTZ R211, R184, R211, R202 ;  /* 0x000000d3b8d37223 */ /* 0x000fe200000100ca */
[C---:B------:R-:W-:Y:S01]  /*5e50*/  FMUL.FTZ R203, R0.reuse, R227 ;  /* 0x000000e300cb7220 */ /* 0x040fe20000410000 */
[C---:B------:R-:W-:Y:S01]  /*5e60*/  FMUL.FTZ R3, R127.reuse, R214 ;  /* 0x000000d67f037220 */ /* 0x040fe20000410000 */
[----:B------:R-:W-:Y:S01]  /*5e70*/  FMUL.FTZ R85, R127, R213 ;  /* 0x000000d57f557220 */ /* 0x000fe20000410000 */
[-C--:B------:R-:W-:Y:S01]  /*5e80*/  FMUL.FTZ R202, R0, R211.reuse ;  /* 0x000000d300ca7220 */ /* 0x080fe20000410000 */
[----:B------:R-:W-:Y:S01]  /*5e90*/  FFMA.FTZ R203, R120, R211, R203 ;  /* 0x000000d378cb7223 */ /* 0x000fe200000100cb */
[----:B------:R-:W-:Y:S01]  /*5ea0*/  FADD.FTZ R198, R189, R198 ;  /* 0x000000c6bdc67221 */ /* 0x000fe20000010000 */
[-C--:B------:R-:W-:Y:S01]  /*5eb0*/  FMUL.FTZ R211, R54, R162.reuse ;  /* 0x000000a236d37220 */ /* 0x080fe20000410000 */
[C---:B------:R-:W-:Y:S01]  /*5ec0*/  FFMA.FTZ R2, R128.reuse, R213, -R3 ;  /* 0x000000d580027223 */ /* 0x040fe20000010803 */
[----:B------:R-:W-:Y:S01]  /*5ed0*/  FMUL.FTZ R207, R55, R162 ;  /* 0x000000a237cf7220 */ /* 0x000fe20000410000 */
[----:B------:R-:W-:Y:S01]  /*5ee0*/  FFMA.FTZ R212, R128, R214, R85 ;  /* 0x000000d680d47223 */ /* 0x000fe20000010055 */
[----:B------:R-:W-:Y:S01]  /*5ef0*/  FADD.FTZ R209, R190, R209 ;  /* 0x000000d1bed17221 */ /* 0x000fe20000010000 */
[----:B------:R-:W-:Y:S01]  /*5f00*/  FMUL.FTZ R3, R179, R198 ;  /* 0x000000c6b3037220 */ /* 0x000fe20000410000 */
[C---:B------:R-:W-:Y:S01]  /*5f10*/  FFMA.FTZ R211, R49.reuse, R211, R2 ;  /* 0x000000d331d37223 */ /* 0x040fe20000010002 */
[----:B------:R-:W-:-:S02]  /*5f20*/  FFMA.FTZ R212, R49, R207, R212 ;  /* 0x000000cf31d47223 */ /* 0x000fc400000100d4 */
[----:B------:R-:W-:Y:S01]  /*5f30*/  FFMA.FTZ R85, R180, R209, -R3 ;  /* 0x000000d1b4557223 */ /* 0x000fe20000010803 */
[C---:B------:R-:W-:Y:S01]  /*5f40*/  FMUL.FTZ R3, R125.reuse, R211 ;  /* 0x000000d37d037220 */ /* 0x040fe20000410000 */
[-C--:B------:R-:W-:Y:S01]  /*5f50*/  FMUL.FTZ R2, R125, R212.reuse ;  /* 0x000000d47d027220 */ /* 0x080fe20000410000 */
[----:B------:R-:W-:Y:S01]  /*5f60*/  FMUL.FTZ R87, R179, R209 ;  /* 0x000000d1b3577220 */ /* 0x000fe20000410000 */
[----:B------:R-:W-:Y:S01]  /*5f70*/  FFMA.FTZ R202, R120, R227, -R202 ;  /* 0x000000e378ca7223 */ /* 0x000fe200000108ca */
[----:B------:R-:W-:Y:S01]  /*5f80*/  FFMA.FTZ R3, R126, R212, R3 ;  /* 0x000000d47e037223 */ /* 0x000fe20000010003 */
[----:B------:R-:W-:Y:S01]  /*5f90*/  FMUL.FTZ R206, R56, R159 ;  /* 0x0000009f38ce7220 */ /* 0x000fe20000410000 */
[----:B------:R-:W-:Y:S01]  /*5fa0*/  FFMA.FTZ R209, R126, R211, -R2 ;  /* 0x000000d37ed17223 */ /* 0x000fe20000010802 */
[----:B------:R-:W-:Y:S01]  /*5fb0*/  FFMA.FTZ R84, R180, R198, R87 ;  /* 0x000000c6b4547223 */ /* 0x000fe20000010057 */
[C---:B------:R-:W-:Y:S01]  /*5fc0*/  FFMA.FTZ R210, R50.reuse, R103, R3 ;  /* 0x0000006732d27223 */ /* 0x040fe20000010003 */
[----:B------:R-:W-:Y:S01]  /*5fd0*/  FMUL.FTZ R87, R121, R202 ;  /* 0x000000ca79577220 */ /* 0x000fe20000410000 */
[----:B------:R-:W-:Y:S01]  /*5fe0*/  FFMA.FTZ R209, R50, R206, R209 ;  /* 0x000000ce32d17223 */ /* 0x000fe200000100d1 */
[----:B------:R-:W-:Y:S01]  /*5ff0*/  FADD.FTZ R86, R188, R85 ;  /* 0x00000055bc567221 */ /* 0x000fe20000010000 */
[C---:B------:R-:W-:Y:S01]  /*6000*/  FMUL.FTZ R3, R123.reuse, R210 ;  /* 0x000000d27b037220 */ /* 0x040fe20000410000 */
[----:B------:R-:W-:Y:S01]  /*6010*/  FFMA.FTZ R198, R122, R203, R87 ;  /* 0x000000cb7ac67223 */ /* 0x000fe20000010057 */
[----:B------:R-:W-:Y:S01]  /*6020*/  FMUL.FTZ R85, R123, R209 ;  /* 0x000000d17b557220 */ /* 0x000fe20000410000 */
[----:B------:R-:W-:Y:S01]  /*6030*/  FMUL.FTZ R203, R121, R203 ;  /* 0x000000cb79cb7220 */ /* 0x000fe20000410000 */
[----:B------:R-:W-:-:S02]  /*6040*/  FFMA.FTZ R2, R124, R209, -R3 ;  /* 0x000000d17c027223 */ /* 0x000fc40000010803 */
[----:B------:R-:W-:Y:S01]  /*6050*/  FFMA.FTZ R85, R124, R210, R85 ;  /* 0x000000d27c557223 */ /* 0x000fe20000010055 */
[----:B------:R-:W-:Y:S01]  /*6060*/  FFMA.FTZ R203, R122, R202, -R203 ;  /* 0x000000ca7acb7223 */ /* 0x000fe200000108cb */
[----:B------:R-:W-:Y:S01]  /*6070*/  FMUL.FTZ R3, R123, R198 ;  /* 0x000000c67b037220 */ /* 0x000fe20000410000 */
[C---:B------:R-:W-:Y:S01]  /*6080*/  FFMA.FTZ R207, R51.reuse, R102, R2 ;  /* 0x0000006633cf7223 */ /* 0x040fe20000010002 */
[----:B------:R-:W-:Y:S01]  /*6090*/  FFMA.FTZ R208, R51, R208, R85 ;  /* 0x000000d033d07223 */ /* 0x000fe20000010055 */
[-C--:B------:R-:W-:Y:S01]  /*60a0*/  FMUL.FTZ R85, R123, R203.reuse ;  /* 0x000000cb7b557220 */ /* 0x080fe20000410000 */
[----:B------:R-:W-:Y:S01]  /*60b0*/  FFMA.FTZ R203, R124, R203, -R3 ;  /* 0x000000cb7ccb7223 */ /* 0x000fe20000010803 */
[CC--:B------:R-:W-:Y:S01]  /*60c0*/  FMUL.FTZ R3, R121.reuse, R207.reuse ;  /* 0x000000cf79037220 */ /* 0x0c0fe20000410000 */
[----:B------:R-:W-:Y:S01]  /*60d0*/  FMUL.FTZ R2, R121, R208 ;  /* 0x000000d079027220 */ /* 0x000fe20000410000 */
        /* <DEDUP_REMOVED lines=23> */
[----:B------:R-:W-:Y:S01]  /*6250*/  FMUL.FTZ R85, R127, R198 ;  /* 0x000000c67f557220 */ /* 0x000fe20000410000 */
[CC--:B------:R-:W-:Y:S01]  /*6260*/  FMUL.FTZ R86, R183.reuse, R84.reuse ;  /* 0x00000054b7567220 */ /* 0x0c0fe20000410000 */
[----:B------:R-:W-:Y:S01]  /*6270*/  FFMA.FTZ R87, R184, R84, R87 ;  /* 0x00000054b8577223 */ /* 0x000fe20000010057 */
[C---:B------:R-:W-:Y:S01]  /*6280*/  FMUL.FTZ R3, R183.reuse, R203 ;  /* 0x000000cbb7037220 */ /* 0x040fe20000410000 */
[----:B------:R-:W-:Y:S01]  /*6290*/  FMUL.FTZ R84, R183, R204 ;  /* 0x000000ccb7547220 */ /* 0x000fe20000410000 */
[----:B------:R-:W-:Y:S01]  /*62a0*/  FFMA.FTZ R2, R128, R102, R85 ;  /* 0x0000006680027223 */ /* 0x000fe20000010055 */
[C---:B------:R-:W-:Y:S01]  /*62b0*/  FFMA.FTZ R86, R184.reuse, R103, -R86 ;  /* 0x00000067b8567223 */ /* 0x040fe20000010856 */
[C---:B------:R-:W-:Y:S01]  /*62c0*/  FFMA.FTZ R85, R184.reuse, R204, R3 ;  /* 0x000000ccb8557223 */ /* 0x040fe20000010003 */
[----:B------:R-:W-:Y:S01]  /*62d0*/  FFMA.FTZ R84, R184, R203, -R84 ;  /* 0x000000cbb8547223 */ /* 0x000fe20000010854 */
[----:B------:R-:W-:-:S02]  /*62e0*/  FMUL.FTZ R103, R127, R102 ;  /* 0x000000667f677220 */ /* 0x000fc40000410000 */
[C---:B------:R-:W-:Y:S01]  /*62f0*/  FFMA.FTZ R202, R46.reuse, R101, R85 ;  /* 0x000000652eca7223 */ /* 0x040fe20000010055 */
[----:B------:R-:W-:Y:S01]  /*6300*/  FFMA.FTZ R201, R46, R201, R84 ;  /* 0x000000c92ec97223 */ /* 0x000fe20000010054 */
[----:B------:R-:W-:Y:S01]  /*6310*/  FFMA.FTZ R3, R128, R198, -R103 ;  /* 0x000000c680037223 */ /* 0x000fe20000010867 */
[----:B------:R-:W-:Y:S01]  /*6320*/  FADD.FTZ R103, R110, R87 ;  /* 0x000000576e677221 */ /* 0x000fe20000010000 */
[CC--:B------:R-:W-:Y:S01]  /*6330*/  FMUL.FTZ R85, R181.reuse, R202.reuse ;  /* 0x000000cab5557220 */ /* 0x0c0fe20000410000 */
[----:B------:R-:W-:Y:S01]  /*6340*/  FMUL.FTZ R87, R181, R201 ;  /* 0x000000c9b5577220 */ /* 0x000fe20000410000 */
[----:B------:R-:W-:Y:S01]  /*6350*/  FADD.FTZ R101, R111, R86 ;  /* 0x000000566f657221 */ /* 0x000fe20000010000 */
[----:B------:R-:W-:Y:S01]  /*6360*/  FMUL.FTZ R199, R0, R103 ;  /* 0x0000006700c77220 */ /* 0x000fe20000410000 */
[C---:B------:R-:W-:Y:S01]  /*6370*/  FFMA.FTZ R84, R182.reuse, R201, -R85 ;  /* 0x000000c9b6547223 */ /* 0x040fe20000010855 */
[----:B------:R-:W-:Y:S01]  /*6380*/  FFMA.FTZ R87, R182, R202, R87 ;  /* 0x000000cab6577223 */ /* 0x000fe20000010057 */
[-C--:B------:R-:W-:Y:S01]  /*6390*/  FMUL.FTZ R86, R0, R101.reuse ;  /* 0x0000006500567220 */ /* 0x080fe20000410000 */
[C---:B------:R-:W-:Y:S01]  /*63a0*/  FFMA.FTZ R100, R120.reuse, R101, -R199 ;  /* 0x0000006578647223 */ /* 0x040fe200000108c7 */
[C---:B------:R-:W-:Y:S01]  /*63b0*/  FFMA.FTZ R199, R47.reuse, R98, R84 ;  /* 0x000000622fc77223 */ /* 0x040fe20000010054 */
[----:B------:R-:W-:Y:S01]  /*63c0*/  FFMA.FTZ R200, R47, R200, R87 ;  /* 0x000000c82fc87223 */ /* 0x000fe20000010057 */
[----:B------:R-:W-:Y:S01]  /*63d0*/  FFMA.FTZ R103, R120, R103, R86 ;  /* 0x0000006778677223 */ /* 0x000fe20000010056 */
        /* <DEDUP_REMOVED lines=9> */
[C---:B------:R-:W-:Y:S01]  /*6470*/  FFMA.FTZ R198, R40.reuse, R195, R85 ;  /* 0x000000c328c67223 */ /* 0x040fe20000010055 */
        /* <DEDUP_REMOVED lines=19> */
[----:B------:R-:W-:Y:S01]  /*65b0*/  UISETP.GE.AND UP0, UPT, UR17, UR43, UPT ;  /* 0x0000002b1100728c */ /* 0x000fe2000bf06270 */
[C---:B------:R-:W-:Y:S01]  /*65c0*/  FFMA.FTZ R85, R176.reuse, R195, -R85 ;  /* 0x000000c3b0557223 */ /* 0x040fe20000010855 */
[----:B------:R-:W-:Y:S01]  /*65d0*/  FFMA.FTZ R102, R176, R196, R87 ;  /* 0x000000c4b0667223 */ /* 0x000fe20000010057 */
[-C--:B------:R-:W-:Y:S01]  /*65e0*/  FFMA.FTZ R227, R126, R101.reuse, R103 ;  /* 0x000000657ee37223 */ /* 0x080fe20000010067 */
[----:B------:R-:W-:Y:S01]  /*65f0*/  FMUL.FTZ R101, R125, R101 ;  /* 0x000000657d657220 */ /* 0x000fe20000410000 */
[C---:B------:R-:W-:Y:S01]  /*6600*/  FFMA.FTZ R103, R42.reuse, R219, R85 ;  /* 0x000000db2a677223 */ /* 0x040fe20000010055 */
[----:B------:R-:W-:Y:S01]  /*6610*/  PLOP3.LUT P1, PT, PT, PT, UP0, 0x80, 0x8 ;  /* 0x000000000008781c */ /* 0x000fe20003f2f008 */
[----:B------:R-:W-:Y:S01]  /*6620*/  FFMA.FTZ R102, R42, R215, R102 ;  /* 0x000000d72a667223 */ /* 0x000fe20000010066 */
[----:B------:R-:W-:Y:S01]  /*6630*/  FFMA.FTZ R100, R126, R100, -R101 ;  /* 0x000000647e647223 */ /* 0x000fe20000010865 */
[----:B------:R-:W-:Y:S01]  /*6640*/  FMUL.FTZ R85, R173, R103 ;  /* 0x00000067ad557220 */ /* 0x000fe20000410000 */
[----:B------:R-:W-:Y:S01]  /*6650*/  ISETP.NE.OR P1, PT, R129, RZ, P1 ;  /* 0x000000ff8100720c */ /* 0x000fe20000f25670 */
[-C--:B------:R-:W-:Y:S01]  /*6660*/  FMUL.FTZ R84, R173, R102.reuse ;  /* 0x00000066ad547220 */ /* 0x080fe20000410000 */
[----:B------:R-:W-:Y:S01]  /*6670*/  FADD.FTZ R86, R119, R100 ;  /* 0x0000006477567221 */ /* 0x000fe20000010000 */
[----:B------:R-:W-:-:S02]  /*6680*/  FFMA.FTZ R100, R174, R102, R85 ;  /* 0x00000066ae647223 */ /* 0x000fc40000010055 */
[----:B------:R-:W-:Y:S01]  /*6690*/  FFMA.FTZ R101, R174, R103, -R84 ;  /* 0x00000067ae657223 */ /* 0x000fe20000010854 */
[----:B------:R-:W-:Y:S01]  /*66a0*/  FADD.FTZ R227, R118, R227 ;  /* 0x000000e376e37221 */ /* 0x000fe20000010000 */
[C---:B------:R-:W-:Y:S02]  /*66b0*/  FFMA.FTZ R100, R43.reuse, R230, R100 ;  /* 0x000000e62b647223 */ /* 0x040fe40000010064 */
[----:B------:R-:W-:Y:S01]  /*66c0*/  FFMA.FTZ R101, R43, R228, R101 ;  /* 0x000000e42b657223 */ /* 0x000fe20000010065 */
[----:B------:R-:W-:Y:S01]  /*66d0*/  FMUL.FTZ R215, R127, R227 ;  /* 0x000000e37fd77220 */ /* 0x000fe20000410000 */
[----:B------:R-:W-:Y:S01]  /*66e0*/  FMUL.FTZ R85, R171, R100 ;  /* 0x00000064ab557220 */ /* 0x000fe20000410000 */
[-C--:B------:R-:W-:Y:S01]  /*66f0*/  FMUL.FTZ R87, R127, R86.reuse ;  /* 0x000000567f577220 */ /* 0x080fe20000410000 */
[-C--:B------:R-:W-:Y:S01]  /*6700*/  FMUL.FTZ R219, R171, R101.reuse ;  /* 0x00000065abdb7220 */ /* 0x080fe20000410000 */
[----:B------:R-:W-:Y:S01]  /*6710*/  VOTEU.ALL UP0, P1 ;  /* 0x0000000000ff7886 */ /* 0x000fe20000800000 */
[----:B------:R-:W-:Y:S01]  /*6720*/  FFMA.FTZ R218, R128, R86, -R215 ;  /* 0x0000005680da7223 */ /* 0x000fe200000108d7 */
[C---:B------:R-:W-:Y:S01]  /*6730*/  FFMA.FTZ R215, R172.reuse, R101, -R85 ;  /* 0x00000065acd77223 */ /* 0x040fe20000010855 */
[----:B------:R-:W-:Y:S01]  /*6740*/  FFMA.FTZ R98, R172, R100, R219 ;  /* 0x00000064ac627223 */ /* 0x000fe200000100db */
[----:B------:R-:W-:Y:S01]  /*6750*/  FFMA.FTZ R227, R128, R227, R87 ;  /* 0x000000e380e37223 */ /* 0x000fe20000010057 */
[----:B------:R-:W-:Y:S01]  /*6760*/  HFMA2 R85, -RZ, RZ, 0, 0 ;  /* 0x00000000ff557431 */ /* 0x000fe200000001ff */
[----:B------:R-:W-:Y:S01]  /*6770*/  @!UP0 ULEA UR31, UR8, UR30, 0x4 ;  /* 0x0000001e081f8291 */ /* 0x000fe2000f8e20ff */
[----:B------:R-:W-:Y:S01]  /*6780*/  FFMA.FTZ R98, R36, R93, R98 ;  /* 0x0000005d24627223 */ /* 0x000fe20000010062 */
[----:B------:R-:W-:-:S02]  /*6790*/  MOV R84, 0x3f800000 ;  /* 0x3f80000000547802 */ /* 0x000fc40000000f00 */
        /* <DEDUP_REMOVED lines=21> */
.L_x_15139:
[----:B------:R-:W-:Y:S05]  /*68f0*/  BSYNC.RECONVERGENT B0 ;  /* 0x0000000000007941 */ /* 0x000fea0003800200 */
.L_x_15138:
        /* <DEDUP_REMOVED lines=16> */
.L_x_15141:
[----:B------:R-:W-:Y:S05]  /*6a00*/  BSYNC.RECONVERGENT B0 ;  /* 0x0000000000007941 */ /* 0x000fea0003800200 */
.L_x_15140:
        /* <DEDUP_REMOVED lines=16> */
.L_x_15143:
[----:B------:R-:W-:Y:S05]  /*6b10*/  BSYNC.RECONVERGENT B0 ;  /* 0x0000000000007941 */ /* 0x000fea0003800200 */
.L_x_15142:
        /* <DEDUP_REMOVED lines=16> */
.L_x_15145:
[----:B------:R-:W-:Y:S05]  /*6c20*/  BSYNC.RECONVERGENT B0 ;  /* 0x0000000000007941 */ /* 0x000fea0003800200 */
.L_x_15144:
        /* <DEDUP_REMOVED lines=20> */
.L_x_15147:
[----:B------:R-:W-:Y:S05]  /*6d70*/  BSYNC.RECONVERGENT B0 ;  /* 0x0000000000007941 */ /* 0x000fea0003800200 */
.L_x_15146:
        /* <DEDUP_REMOVED lines=95> */
[-C--:B------:R-:W-:Y:S01]  /*7370*/  FMUL.FTZ R90, R225, R148.reuse ;  /* 0x00000094e15a7220 */ /* 0x080fe20000410000 */
[----:B------:R-:W-:Y:S01]  /*7380*/  FADD.FTZ R225, R224, R113 ;  /* 0x00000071e0e17221 */ /* 0x000fe20000010000 */
[C---:B------:R-:W-:Y:S01]  /*7390*/  FMUL.FTZ R92, R232.reuse, R148 ;  /* 0x00000094e85c7220 */ /* 0x040fe20000410000 */
        /* <DEDUP_REMOVED lines=14> */
[C---:B------:R-:W-:Y:S01]  /*7480*/  FFMA.FTZ R224, R225.reuse, UR45, -R224 ;  /* 0x0000002de1e07c23 */ /* 0x040fe200080108e0 */
[-C--:B------:R-:W-:Y:S01]  /*7490*/  FMUL.FTZ R225, R225, R147.reuse ;  /* 0x00000093e1e17220 */ /* 0x080fe20000410000 */
        /* <DEDUP_REMOVED lines=8> */
[C---:B------:R-:W-:Y:S01]  /*7520*/  FMUL.FTZ R223, R227.reuse, R147 ;  /* 0x00000093e3df7220 */ /* 0x040fe20000410000 */
[----:B------:R-:W-:Y:S01]  /*7530*/  FFMA.FTZ R221, R227, UR45, R80 ;  /* 0x0000002de3dd7c23 */ /* 0x000fe20008010050 */
[C---:B------:R-:W-:Y:S01]  /*7540*/  FMUL.FTZ R93, R79.reuse, R234 ;  /* 0x000000ea4f5d7220 */ /* 0x040fe20000410000 */
[----:B------:R-:W-:Y:S01]  /*7550*/  FFMA.FTZ R226, R79, -R222, R216 ;  /* 0x800000de4fe27223 */ /* 0x000fe200000100d8 */
[----:B0-----:R-:W-:Y:S01]  /*7560*/  FMUL.FTZ R230, R38, R225 ;  /* 0x000000e126e67220 */ /* 0x001fe20000410000 */
[C---:B------:R-:W-:Y:S01]  /*7570*/  FMUL.FTZ R79, R234.reuse, UR46 ;  /* 0x0000002eea4f7c20 */ /* 0x040fe20008410000 */
[C---:B------:R-:W-:Y:S01]  /*7580*/  FFMA.FTZ R231, R234.reuse, UR45, -R231 ;  /* 0x0000002deae77c23 */ /* 0x040fe200080108e7 */
        /* <DEDUP_REMOVED lines=9> */
[----:B------:R-:W-:Y:S01]  /*7620*/  FFMA.FTZ R78, R78, R232, R93 ;  /* 0x000000e84e4e7223 */ /* 0x000fe2000001005d */
        /* <DEDUP_REMOVED lines=11> */
[----:B------:R-:W-:Y:S01]  /*76e0*/  FFMA.FTZ R77, R76, R230, R91 ;  /* 0x000000e64c4d7223 */ /* 0x000fe2000001005b */
        /* <DEDUP_REMOVED lines=31> */
[----:B------:R-:W-:Y:S01]  /*78e0*/  FFMA.FTZ R74, R74, R232, R79 ;  /* 0x000000e84a4a7223 */ /* 0x000fe2000001004f */
[----:B------:R-:W-:Y:S01]  /*78f0*/  FMUL.FTZ R79, R228, UR46 ;  /* 0x0000002ee44f7c20 */ /* 0x000fe20008410000 */
[----:B------:R-:W-:Y:S01]  /*7900*/  FADD.FTZ R234, R193, R76 ;  /* 0x0000004cc1ea7221 */ /* 0x000fe20000010000 */
[-C--:B------:R-:W-:Y:S01]  /*7910*/  FMUL.FTZ R174, R232, R152.reuse ;  /* 0x00000098e8ae7220 */ /* 0x080fe20000410000 */
[C---:B0-----:R-:W-:Y:S01]  /*7920*/  FFMA.FTZ R172, R228.reuse, UR45, -R93 ;  /* 0x0000002de4ac7c23 */ /* 0x041fe2000801085d */
        /* <DEDUP_REMOVED lines=15> */
[C---:B------:R-:W-:Y:S01]  /*7a20*/  FFMA.FTZ R91, R73.reuse, -R93, R102 ;  /* 0x8000005d495b7223 */ /* 0x040fe20000010066 */
[----:B------:R-:W-:Y:S01]  /*7a30*/  FMUL.FTZ R73, R73, R194 ;  /* 0x000000c249497220 */ /* 0x000fe20000410000 */
[----:B------:R-:W-:Y:S01]  /*7a40*/  FMUL.FTZ R115, R234, UR46 ;  /* 0x0000002eea737c20 */ /* 0x000fe20008410000 */
[C---:B------:R-:W-:Y:S01]  /*7a50*/  FMUL.FTZ R95, R194.reuse, UR46 ;  /* 0x0000002ec25f7c20 */ /* 0x040fe20008410000 */
[-C--:B------:R-:W-:Y:S01]  /*7a60*/  FMUL.FTZ R176, R194, R151.reuse ;  /* 0x00000097c2b07220 */ /* 0x080fe20000410000 */
[----:B------:R-:W-:Y:S01]  /*7a70*/  FMUL.FTZ R174, R234, R151 ;  /* 0x00000097eaae7220 */ /* 0x000fe20000410000 */
        /* <DEDUP_REMOVED lines=27> */
[----:B------:R-:W-:Y:S01]  /*7c30*/  FMUL.FTZ R177, R177, R191 ;  /* 0x000000bfb1b17220 */ /* 0x000fe20000410000 */
[C---:B------:R-:W-:Y:S01]  /*7c40*/  FFMA.FTZ R80, R228.reuse, UR45, -R71 ;  /* 0x0000002de4507c23 */ /* 0x040fe20008010847 */
[C---:B------:R-:W-:Y:S01]  /*7c50*/  FFMA.FTZ R71, R191.reuse, UR45, R96 ;  /* 0x0000002dbf477c23 */ /* 0x040fe20008010060 */
[-C--:B------:R-:W-:Y:S01]  /*7c60*/  FMUL.FTZ R172, R228, R154.reuse ;  /* 0x0000009ae4ac7220 */ /* 0x080fe20000410000 */
        /* <DEDUP_REMOVED lines=15> */
[-C--:B------:R-:W-:Y:S01]  /*7d60*/  FMUL.FTZ R95, R40, R153.reuse ;  /* 0x00000099285f7220 */ /* 0x080fe20000410000 */
        /* <DEDUP_REMOVED lines=10> */
[----:B------:R-:W-:Y:S01]  /*7e10*/  FFMA.FTZ R69, R68, R192, R71 ;  /* 0x000000c044457223 */ /* 0x000fe20000010047 */
[----:B------:R-:W-:Y:S01]  /*7e20*/  FMUL.FTZ R68, R190, UR46 ;  /* 0x0000002ebe447c20 */ /* 0x000fe20008410000 */
[C---:B------:R-:W-:Y:S01]  /*7e30*/  FMUL.FTZ R71, R192.reuse, R153 ;  /* 0x00000099c0477220 */ /* 0x040fe20000410000 */
        /* <DEDUP_REMOVED lines=44> */
[-C--:B------:R-:W-:Y:S01]  /*8100*/  FMUL.FTZ R0, R0, R113.reuse ;  /* 0x0000007100007220 */ /* 0x080fe20000410000 */
[CC--:B-1----:R-:W-:Y:S01]  /*8110*/  FMUL.FTZ R178, R191.reuse, R156.reuse ;  /* 0x0000009cbfb27220 */ /* 0x0c2fe20000410000 */
[----:B------:R-:W-:Y:S01]  /*8120*/  FFMA.FTZ R111, R191, UR45, -R94 ;  /* 0x0000002dbf6f7c23 */ /* 0x000fe2000801085e */
[C---:B------:R-:W-:Y:S01]  /*8130*/  FFMA.FTZ R67, R120.reuse, R113, R67 ;  /* 0x0000007178437223 */ /* 0x040fe20000010043 */
        /* <DEDUP_REMOVED lines=39> */
[----:B------:R-:W-:Y:S01]  /*83b0*/  FFMA.FTZ R65, R64, R185, R90 ;  /* 0x000000b940417223 */ /* 0x000fe2000001005a */
[C---:B------:R-:W-:Y:S01]  /*83c0*/  FMUL.FTZ R105, R185.reuse, UR46 ;  /* 0x0000002eb9697c20 */ /* 0x040fe20008410000 */
[----:B------:R-:W-:Y:S01]  /*83d0*/  FMUL.FTZ R64, R96, UR46 ;  /* 0x0000002e60407c20 */ /* 0x000fe20008410000 */
[C---:B------:R-:W-:Y:S01]  /*83e0*/  FFMA.FTZ R83, R126.reuse, R104, R83 ;  /* 0x000000687e537223 */ /* 0x040fe20000010053 */
[----:B------:R-:W-:Y:S01]  /*83f0*/  FFMA.FTZ R126, R126, R88, -R125 ;  /* 0x000000587e7e7223 */ /* 0x000fe2000001087d */
[C---:B------:R-:W-:Y:S01]  /*8400*/  FFMA.FTZ R90, R96.reuse, UR45, -R105 ;  /* 0x0000002d605a7c23 */ /* 0x040fe20008010869 */
[C---:B------:R-:W-:Y:S01]  /*8410*/  FFMA.FTZ R180, R185.reuse, UR45, R64 ;  /* 0x0000002db9b47c23 */ /* 0x040fe20008010040 */
[-C--:B------:R-:W-:Y:S01]  /*8420*/  FMUL.FTZ R96, R96, R155.reuse ;  /* 0x0000009b60607220 */ /* 0x080fe20000410000 */
        /* <DEDUP_REMOVED lines=25> */
[-C--:B------:R-:W-:Y:S01]  /*85c0*/  FMUL.FTZ R123, R116, R161.reuse ;  /* 0x000000a1747b7220 */ /* 0x080fe20000410000 */
[----:B0-----:R-:W-:Y:S01]  /*85d0*/  FADD.FTZ R110, R117, R64 ;  /* 0x00000040756e7221 */ /* 0x001fe20000010000 */
[-C--:B------:R-:W-:Y:S01]  /*85e0*/  FMUL.FTZ R124, R119, R162.reuse ;  /* 0x000000a2777c7220 */ /* 0x080fe20000410000 */
[----:B------:R-:W-:Y:S01]  /*85f0*/  FMUL.FTZ R126, R83, R162 ;  /* 0x000000a2537e7220 */ /* 0x000fe20000410000 */
[----:B------:R0:W-:Y:S01]  /*8600*/  STS [R3+0x2130], R92 ;  /* 0x0021305c03007388 */ /* 0x0001e20000000800 */
[----:B------:R-:W-:Y:S01]  /*8610*/  FMUL.FTZ R117, R110, R161 ;  /* 0x000000a16e757220 */ /* 0x000fe20000410000 */
[----:B------:R-:W-:Y:S01]  /*8620*/  FMUL.FTZ R128, R96, R124 ;  /* 0x0000007c60807220 */ /* 0x000fe20000410000 */
[----:B-1----:R-:W-:Y:S01]  /*8630*/  FMUL.FTZ R112, R106, R123 ;  /* 0x0000007b6a707220 */ /* 0x002fe20000410000 */
        /* <DEDUP_REMOVED lines=21> */
[----:B------:R-:W-:Y:S01]  /*8790*/  FMUL.FTZ R128, R107, R160 ;  /* 0x000000a06b807220 */ /* 0x000fe20000410000 */
        /* <DEDUP_REMOVED lines=13> */
[----:B------:R-:W-:Y:S01]  /*8870*/  FFMA.FTZ R63, R61, -R187, R206 ;  /* 0x800000bb3d3f7223 */ /* 0x000fe200000100ce */
        /* <DEDUP_REMOVED lines=9> */
[C---:B------:R-:W-:Y:S01]  /*8910*/  FMUL.FTZ R190, R179.reuse, UR46 ;  /* 0x0000002eb3be7c20 */ /* 0x040fe20008410000 */
        /* <DEDUP_REMOVED lines=269> */
.L_x_15149:
[----:B------:R-:W-:Y:S05]  /*99f0*/  BSYNC.RECONVERGENT B0 ;  /* 0x0000000000007941 */ /* 0x000fea0003800200 */
.L_x_15148:
[----:B-1----:R0:W1:Y:S01]  /*9a00*/  LDS R197, [R184+0x3200] ;  /* 0x00320000b8c57984 */ /* 0x0020620000000800 */
[----:B------:R-:W-:Y:S04]  /*9a10*/  BSSY.RECONVERGENT B0, `(.L_x_15150) ;  /* 0x0000004000007945 */ /* 0x000fe80003800200 */
[----:B------:R-:W-:Y:S05]  /*9a20*/  @!P2 BRA `(.L_x_15151) ;  /* 0x000000000008a947 */ /* 0x000fea0003800000 */
[----:B------:R2:W-:Y:S04]  /*9a30*/  REDG.E.ADD.F32.FTZ.RN.STRONG.GPU desc[UR28][R84.64+0x80], R226 ;  /* 0x000080e2540079a6 */ /* 0x0005e8000c12f31c */
[----:B-1----:R2:W-:Y:S02]  /*9a40*/  REDG.E.ADD.F32.FTZ.RN.STRONG.GPU desc[UR28][R86.64+0x80], R197 ;  /* 0x000080c5560079a6 */ /* 0x0025e4000c12f31c */
.L_x_15151:
[----:B------:R-:W-:Y:S05]  /*9a50*/  BSYNC.RECONVERGENT B0 ;  /* 0x0000000000007941 */ /* 0x000fea0003800200 */
.L_x_15150:
        /* <DEDUP_REMOVED lines=11> */
.L_x_15153:
[----:B------:R-:W-:Y:S05]  /*9b10*/  BSYNC.RECONVERGENT B0 ;  /* 0x0000000000007941 */ /* 0x000fea0003800200 */
.L_x_15152:
[----:B---34-:R3:W4:Y:S01]  /*9b20*/  LDS R183, [R182+0x3300] ;  /* 0x00330000b6b77984 */ /* 0x0187220000000800 */
[----:B------:R-:W-:Y:S04]  /*9b30*/  BSSY.RECONVERGENT B0, `(.L_x_15154) ;  /* 0x0000004000007945 */ /* 0x000fe80003800200 */
[----:B------:R-:W-:Y:S05]  /*9b40*/  @!P1 BRA `(.L_x_15155) ;  /* 0x0000000000089947 */ /* 0x000fea0003800000 */
[----:B------:R0:W-:Y:S04]  /*9b50*/  REDG.E.ADD.F32.FTZ.RN.STRONG.GPU desc[UR28][R84.64+0x180], R222 ;  /* 0x000180de540079a6 */ /* 0x0001e8000c12f31c */
[----:B----4-:R0:W-:Y:S02]  /*9b60*/  REDG.E.ADD.F32.FTZ.RN.STRONG.GPU desc[UR28][R86.64+0x180], R183 ;  /* 0x000180b7560079a6 */ /* 0x0101e4000c12f31c */
.L_x_15155:
[----:B------:R-:W-:Y:S05]  /*9b70*/  BSYNC.RECONVERGENT B0 ;  /* 0x0000000000007941 */ /* 0x000fea0003800200 */
.L_x_15154:
[----:B------:R-:W0:Y:S01]  /*9b80*/  LDS R181, [R181+0x3380] ;  /* 0x00338000b5b57984 */ /* 0x000e220000000800 */
[----:B------:R-:W-:Y:S04]  /*9b90*/  BSSY.RECONVERGENT B0, `(.L_x_15156) ;  /* 0x0000004000007945 */ /* 0x000fe80003800200 */
[----:B------:R-:W-:Y:S05]  /*9ba0*/  @!P2 BRA `(.L_x_15157) ;  /* 0x000000000008a947 */ /* 0x000fea0003800000 */
[----:B------:R1:W-:Y:S04]  /*9bb0*/  REDG.E.ADD.F32.FTZ.RN.STRONG.GPU desc[UR28][R84.64+0x200], R214 ;  /* 0x000200d6540079a6 */ /* 0x0003e8000c12f31c */
[----:B0-----:R0:W-:Y:S02]  /*9bc0*/  REDG.E.ADD.F32.FTZ.RN.STRONG.GPU desc[UR28][R86.64+0x200], R181 ;  /* 0x000200b5560079a6 */ /* 0x0011e4000c12f31c */
.L_x_15157:
[----:B------:R-:W-:Y:S05]  /*9bd0*/  BSYNC.RECONVERGENT B0 ;  /* 0x0000000000007941 */ /* 0x000fea0003800200 */
.L_x_15156:
[----:B0-----:R0:W0:Y:S01]  /*9be0*/  LDS R181, [R180+0x3400] ;  /* 0x00340000b4b57984 */ /* 0x0010220000000800 */
[----:B------:R-:W-:Y:S04]  /*9bf0*/  BSSY.RECONVERGENT B0, `(.L_x_15158) ;  /* 0x0000004000007945 */ /* 0x000fe80003800200 */
[----:B------:R-:W-:Y:S05]  /*9c00*/  @!P3 BRA `(.L_x_15159) ;  /* 0x000000000008b947 */ /* 0x000fea0003800000 */
[----:B------:R1:W-:Y:S04]  /*9c10*/  REDG.E.ADD.F32.FTZ.RN.STRONG.GPU desc[UR28][R84.64+0x280], R194 ;  /* 0x000280c2540079a6 */ /* 0x0003e8000c12f31c */
[----:B0-----:R0:W-:Y:S02]  /*9c20*/  REDG.E.ADD.F32.FTZ.RN.STRONG.GPU desc[UR28][R86.64+0x280], R181 ;  /* 0x000280b5560079a6 */ /* 0x0011e4000c12f31c */
.L_x_15159:
[----:B------:R-:W-:Y:S05]  /*9c30*/  BSYNC.RECONVERGENT B0 ;  /* 0x0000000000007941 */ /* 0x000fea0003800200 */
.L_x_15158:
[----:B------:R-:W0:Y:S01]  /*9c40*/  LDS R179, [R179+0x3480] ;  /* 0x00348000b3b37984 */ /* 0x000e220000000800 */
[----:B------:R-:W-:Y:S04]  /*9c50*/  BSSY.RECONVERGENT B0, `(.L_x_15160) ;  /* 0x0000004000007945 */ /* 0x000fe80003800200 */
[----:B------:R-:W-:Y:S05]  /*9c60*/  @!P4 BRA `(.L_x_15161) ;  /* 0x000000000008c947 */ /* 0x000fea0003800000 */
[----:B------:R1:W-:Y:S04]  /*9c70*/  REDG.E.ADD.F32.FTZ.RN.STRONG.GPU desc[UR28][R84.64+0x300], R192 ;  /* 0x000300c0540079a6 */ /* 0x0003e8000c12f31c */
[----:B0-----:R0:W-:Y:S02]  /*9c80*/  REDG.E.ADD.F32.FTZ.RN.STRONG.GPU desc[UR28][R86.64+0x300], R179 ;  /* 0x000300b3560079a6 */ /* 0x0011e4000c12f31c */
.L_x_15161:
[----:B------:R-:W-:Y:S05]  /*9c90*/  BSYNC.RECONVERGENT B0 ;  /* 0x0000000000007941 */ /* 0x000fea0003800200 */
.L_x_15160:
[----:B0-----:R0:W0:Y:S01]  /*9ca0*/  LDS R179, [R178+0x3500] ;  /* 0x00350000b2b37984 */ /* 0x0010220000000800 */
[----:B------:R-:W-:Y:S04]  /*9cb0*/  BSSY.RECONVERGENT B0, `(.L_x_15162) ;  /* 0x0000004000007945 */ /* 0x000fe80003800200 */
[----:B------:R-:W-:Y:S05]  /*9cc0*/  @!P5 BRA `(.L_x_15163) ;  /* 0x000000000008d947 */ /* 0x000fea0003800000 */
[----:B------:R1:W-:Y:S04]  /*9cd0*/  REDG.E.ADD.F32.FTZ.RN.STRONG.GPU desc[UR28][R84.64+0x380], R190 ;  /* 0x000380be540079a6 */ /* 0x0003e8000c12f31c */
[----:B0-----:R0:W-:Y:S02]  /*9ce0*/  REDG.E.ADD.F32.FTZ.RN.STRONG.GPU desc[UR28][R86.64+0x380], R179 ;  /* 0x000380b3560079a6 */ /* 0x0011e4000c12f31c */
.L_x_15163:
[----:B------:R-:W-:Y:S05]  /*9cf0*/  BSYNC.RECONVERGENT B0 ;  /* 0x0000000000007941 */ /* 0x000fea0003800200 */
.L_x_15162:
        /* <DEDUP_REMOVED lines=11> */
.L_x_15165:
[----:B------:R-:W-:Y:S05]  /*9db0*/  BSYNC.RECONVERGENT B0 ;  /* 0x0000000000007941 */ /* 0x000fea0003800200 */
.L_x_15164:
[----:B0-----:R0:W0:Y:S01]  /*9dc0*/  LDS R177, [R176+0x3600] ;  /* 0x00360000b0b17984 */ /* 0x0010220000000800 */
[----:B------:R-:W-:Y:S04]  /*9dd0*/  BSSY.RECONVERGENT B0, `(.L_x_15166) ;  /* 0x0000004000007945 */ /* 0x000fe80003800200 */
[----:B------:R-:W-:Y:S05]  /*9de0*/  @!P1 BRA `(.L_x_15167) ;  /* 0x0000000000089947 */ /* 0x000fea0003800000 */
[----:B------:R1:W-:Y:S04]  /*9df0*/  REDG.E.ADD.F32.FTZ.RN.STRONG.GPU desc[UR28][R84.64+0x480], R251 ;  /* 0x000480fb540079a6 */ /* 0x0003e8000c12f31c */
[----:B0-----:R0:W-:Y:S02]  /*9e00*/  REDG.E.ADD.F32.FTZ.RN.STRONG.GPU desc[UR28][R86.64+0x480], R177 ;  /* 0x000480b1560079a6 */ /* 0x0011e4000c12f31c */
.L_x_15167:
[----:B------:R-:W-:Y:S05]  /*9e10*/  BSYNC.RECONVERGENT B0 ;  /* 0x0000000000007941 */ /* 0x000fea0003800200 */
.L_x_15166:
[----:B------:R-:W0:Y:S01]  /*9e20*/  LDS R175, [R175+0x3680] ;  /* 0x00368000afaf7984 */ /* 0x000e220000000800 */
[----:B------:R-:W-:Y:S04]  /*9e30*/  BSSY.RECONVERGENT B0, `(.L_x_15168) ;  /* 0x0000004000007945 */ /* 0x000fe80003800200 */
[----:B------:R-:W-:Y:S05]  /*9e40*/  @!P2 BRA `(.L_x_15169) ;  /* 0x000000000008a947 */ /* 0x000fea0003800000 */
[----:B------:R1:W-:Y:S04]  /*9e50*/  REDG.E.ADD.F32.FTZ.RN.STRONG.GPU desc[UR28][R84.64+0x500], R249 ;  /* 0x000500f9540079a6 */ /* 0x0003e8000c12f31c */
[----:B0-----:R0:W-:Y:S02]  /*9e60*/  REDG.E.ADD.F32.FTZ.RN.STRONG.GPU desc[UR28][R86.64+0x500], R175 ;  /* 0x000500af560079a6 */ /* 0x0011e4000c12f31c */
.L_x_15169:
[----:B------:R-:W-:Y:S05]  /*9e70*/  BSYNC.RECONVERGENT B0 ;  /* 0x0000000000007941 */ /* 0x000fea0003800200 */
.L_x_15168:
[----:B0-----:R0:W0:Y:S01]  /*9e80*/  LDS R175, [R174+0x3700] ;  /* 0x00370000aeaf7984 */ /* 0x0010220000000800 */
[----:B------:R-:W-:Y:S04]  /*9e90*/  BSSY.RECONVERGENT B0, `(.L_x_15170) ;  /* 0x0000004000007945 */ /* 0x000fe80003800200 */
[----:B------:R-:W-:Y:S05]  /*9ea0*/  @!P3 BRA `(.L_x_15171) ;  /* 0x000000000008b947 */ /* 0x000fea0003800000 */
[----:B------:R1:W-:Y:S04]  /*9eb0*/  REDG.E.ADD.F32.FTZ.RN.STRONG.GPU desc[UR28][R84.64+0x580], R247 ;  /* 0x000580f7540079a6 */ /* 0x0003e8000c12f31c */
[----:B0-----:R0:W-:Y:S02]  /*9ec0*/  REDG.E.ADD.F32.FTZ.RN.STRONG.GPU desc[UR28][R86.64+0x580], R175 ;  /* 0x000580af560079a6 */ /* 0x0011e4000c12f31c */
.L_x_15171:
[----:B------:R-:W-:Y:S05]  /*9ed0*/  BSYNC.RECONVERGENT B0 ;  /* 0x0000000000007941 */ /* 0x000fea0003800200 */
.L_x_15170:
[----:B------:R-:W0:Y:S01]  /*9ee0*/  LDS R173, [R173+0x3780] ;  /* 0x00378000adad7984 */ /* 0x000e220000000800 */
[----:B------:R-:W-:Y:S04]  /*9ef0*/  BSSY.RECONVERGENT B0, `(.L_x_15172) ;  /* 0x0000004000007945 */ /* 0x000fe80003800200 */
[----:B------:R-:W-:Y:S05]  /*9f00*/  @!P4 BRA `(.L_x_15173) ;  /* 0x000000000008c947 */ /* 0x000fea0003800000 */
[----:B------:R1:W-:Y:S04]  /*9f10*/  REDG.E.ADD.F32.FTZ.RN.STRONG.GPU desc[UR28][R84.64+0x600], R245 ;  /* 0x000600f5540079a6 */ /* 0x0003e8000c12f31c */
[----:B0-----:R0:W-:Y:S02]  /*9f20*/  REDG.E.ADD.F32.FTZ.RN.STRONG.GPU desc[UR28][R86.64+0x600], R173 ;  /* 0x000600ad560079a6 */ /* 0x0011e4000c12f31c */
.L_x_15173:
[----:B------:R-:W-:Y:S05]  /*9f30*/  BSYNC.RECONVERGENT B0 ;  /* 0x0000000000007941 */ /* 0x000fea0003800200 */
.L_x_15172:
[----:B0-----:R0:W0:Y:S01]  /*9f40*/  LDS R173, [R172+0x3800] ;  /* 0x00380000acad7984 */ /* 0x0010220000000800 */
[----:B------:R-:W-:Y:S04]  /*9f50*/  BSSY.RECONVERGENT B0, `(.L_x_15174) ;  /* 0x0000004000007945 */ /* 0x000fe80003800200 */
[----:B------:R-:W-:Y:S05]  /*9f60*/  @!P5 BRA `(.L_x_15175) ;  /* 0x000000000008d947 */ /* 0x000fea0003800000 */
[----:B------:R1:W-:Y:S04]  /*9f70*/  REDG.E.ADD.F32.FTZ.RN.STRONG.GPU desc[UR28][R84.64+0x680], R243 ;  /* 0x000680f3540079a6 */ /* 0x0003e8000c12f31c */
[----:B0-----:R0:W-:Y:S02]  /*9f80*/  REDG.E.ADD.F32.FTZ.RN.STRONG.GPU desc[UR28][R86.64+0x680], R173 ;  /* 0x000680ad560079a6 */ /* 0x0011e4000c12f31c */
.L_x_15175:
[----:B------:R-:W-:Y:S05]  /*9f90*/  BSYNC.RECONVERGENT B0 ;  /* 0x0000000000007941 */ /* 0x000fea0003800200 */
.L_x_15174:
        /* <DEDUP_REMOVED lines=11> */
.L_x_15177:
[----:B------:R-:W-:Y:S05]  /*a050*/  BSYNC.RECONVERGENT B0 ;  /* 0x0000000000007941 */ /* 0x000fea0003800200 */
.L_x_15176:
[----:B0-----:R0:W0:Y:S01]  /*a060*/  LDS R171, [R170+0x3900] ;  /* 0x00390000aaab7984 */ /* 0x0010220000000800 */
[----:B------:R-:W-:Y:S04]  /*a070*/  BSSY.RECONVERGENT B0, `(.L_x_15178) ;  /* 0x0000004000007945 */ /* 0x000fe80003800200 */
[----:B------:R-:W-:Y:S05]  /*a080*/  @!P1 BRA `(.L_x_15179) ;  /* 0x0000000000089947 */ /* 0x000fea0003800000 */
[----:B------:R1:W-:Y:S04]  /*a090*/  REDG.E.ADD.F32.FTZ.RN.STRONG.GPU desc[UR28][R84.64+0x780], R239 ;  /* 0x000780ef540079a6 */ /* 0x0003e8000c12f31c */
[----:B0-----:R0:W-:Y:S02]  /*a0a0*/  REDG.E.ADD.F32.FTZ.RN.STRONG.GPU desc[UR28][R86.64+0x780], R171 ;  /* 0x000780ab560079a6 */ /* 0x0011e4000c12f31c */
.L_x_15179:
[----:B------:R-:W-:Y:S05]  /*a0b0*/  BSYNC.RECONVERGENT B0 ;  /* 0x0000000000007941 */ /* 0x000fea0003800200 */
.L_x_15178:
[----:B0-----:R0:W0:Y:S01]  /*a0c0*/  LDS R171, [R168+0x3980] ;  /* 0x00398000a8ab7984 */ /* 0x0010220000000800 */
[----:B------:R-:W-:Y:S04]  /*a0d0*/  BSSY.RECONVERGENT B0, `(.L_x_15180) ;  /* 0x0000004000007945 */ /* 0x000fe80003800200 */
[----:B------:R-:W-:Y:S05]  /*a0e0*/  @!P2 BRA `(.L_x_15181) ;  /* 0x000000000008a947 */ /* 0x000fea0003800000 */
[----:B------:R1:W-:Y:S04]  /*a0f0*/  REDG.E.ADD.F32.FTZ.RN.STRONG.GPU desc[UR28][R84.64+0x800], R237 ;  /* 0x000800ed540079a6 */ /* 0x0003e8000c12f31c */
[----:B0-----:R0:W-:Y:S02]  /*a100*/  REDG.E.ADD.F32.FTZ.RN.STRONG.GPU desc[UR28][R86.64+0x800], R171 ;  /* 0x000800ab560079a6 */ /* 0x0011e4000c12f31c */
.L_x_15181:
[----:B------:R-:W-:Y:S05]  /*a110*/  BSYNC.RECONVERGENT B0 ;  /* 0x0000000000007941 */ /* 0x000fea0003800200 */
.L_x_15180:
[----:B0-----:R0:W0:Y:S01]  /*a120*/  LDS R171, [R128+0x3a00] ;  /* 0x003a000080ab7984 */ /* 0x0010220000000800 */
[----:B------:R-:W-:Y:S04]  /*a130*/  BSSY.RECONVERGENT B0, `(.L_x_15182) ;  /* 0x0000004000007945 */ /* 0x000fe80003800200 */
[----:B------:R-:W-:Y:S05]  /*a140*/  @!P3 BRA `(.L_x_15183) ;  /* 0x000000000008b947 */ /* 0x000fea0003800000 */
[----:B------:R1:W-:Y:S04]  /*a150*/  REDG.E.ADD.F32.FTZ.RN.STRONG.GPU desc[UR28][R84.64+0x880], R235 ;  /* 0x000880eb540079a6 */ /* 0x0003e8000c12f31c */
[----:B0-----:R0:W-:Y:S02]  /*a160*/  REDG.E.ADD.F32.FTZ.RN.STRONG.GPU desc[UR28][R86.64+0x880], R171 ;  /* 0x000880ab560079a6 */ /* 0x0011e4000c12f31c */
.L_x_15183:
[----:B------:R-:W-:Y:S05]  /*a170*/  BSYNC.RECONVERGENT B0 ;  /* 0x0000000000007941 */ /* 0x000fea0003800200 */
.L_x_15182:
[----:B------:R-:W0:Y:S01]  /*a180*/  LDS R127, [R127+0x3a80] ;  /* 0x003a80007f7f7984 */ /* 0x000e220000000800 */
[----:B------:R-:W-:Y:S04]  /*a190*/  BSSY.RECONVERGENT B0, `(.L_x_15184) ;  /* 0x0000004000007945 */ /* 0x000fe80003800200 */
[----:B------:R-:W-:Y:S05]  /*a1a0*/  @!P4 BRA `(.L_x_15185) ;  /* 0x000000000008c947 */ /* 0x000fea0003800000 */
[----:B------:R1:W-:Y:S04]  /*a1b0*/  REDG.E.ADD.F32.FTZ.RN.STRONG.GPU desc[UR28][R84.64+0x900], R233 ;  /* 0x000900e9540079a6 */ /* 0x0003e8000c12f31c */
[----:B0-----:R0:W-:Y:S02]  /*a1c0*/  REDG.E.ADD.F32.FTZ.RN.STRONG.GPU desc[UR28][R86.64+0x900], R127 ;  /* 0x0009007f560079a6 */ /* 0x0011e4000c12f31c */
.L_x_15185:
[----:B------:R-:W-:Y:S05]  /*a1d0*/  BSYNC.RECONVERGENT B0 ;  /* 0x0000000000007941 */ /* 0x000fea0003800200 */
.L_x_15184:
[----:B0-----:R0:W0:Y:S01]  /*a1e0*/  LDS R127, [R126+0x3b00] ;  /* 0x003b00007e7f7984 */ /* 0x0010220000000800 */
[----:B------:R-:W-:Y:S04]  /*a1f0*/  BSSY.RECONVERGENT B0, `(.L_x_15186) ;  /* 0x0000004000007945 */ /* 0x000fe80003800200 */
[----:B------:R-:W-:Y:S05]  /*a200*/  @!P5 BRA `(.L_x_15187) ;  /* 0x000000000008d947 */ /* 0x000fea0003800000 */
[----:B------:R1:W-:Y:S04]  /*a210*/  REDG.E.ADD.F32.FTZ.RN.STRONG.GPU desc[UR28][R84.64+0x980], R231 ;  /* 0x000980e7540079a6 */ /* 0x0003e8000c12f31c */
[----:B0-----:R0:W-:Y:S02]  /*a220*/  REDG.E.ADD.F32.FTZ.RN.STRONG.GPU desc[UR28][R86.64+0x980], R127 ;  /* 0x0009807f560079a6 */ /* 0x0011e4000c12f31c */
.L_x_15187:
[----:B------:R-:W-:Y:S05]  /*a230*/  BSYNC.RECONVERGENT B0 ;  /* 0x0000000000007941 */ /* 0x000fea0003800200 */
.L_x_15186:
        /* <DEDUP_REMOVED lines=11> */
.L_x_15189:
[----:B------:R-:W-:Y:S05]  /*a2f0*/  BSYNC.RECONVERGENT B0 ;  /* 0x0000000000007941 */ /* 0x000fea0003800200 */
.L_x_15188:
[----:B0-----:R0:W0:Y:S01]  /*a300*/  LDS R125, [R124+0x3c00] ;  /* 0x003c00007c7d7984 */ /* 0x0010220000000800 */
[----:B------:R-:W-:Y:S04]  /*a310*/  BSSY.RECONVERGENT B0, `(.L_x_15190) ;  /* 0x0000004000007945 */ /* 0x000fe80003800200 */
[----:B------:R-:W-:Y:S05]  /*a320*/  @!P1 BRA `(.L_x_15191) ;  /* 0x0000000000089947 */ /* 0x000fea0003800000 */
[----:B------:R1:W-:Y:S04]  /*a330*/  REDG.E.ADD.F32.FTZ.RN.STRONG.GPU desc[UR28][R84.64+0xa80], R227 ;  /* 0x000a80e3540079a6 */ /* 0x0003e8000c12f31c */
[----:B0-----:R0:W-:Y:S02]  /*a340*/  REDG.E.ADD.F32.FTZ.RN.STRONG.GPU desc[UR28][R86.64+0xa80], R125 ;  /* 0x000a807d560079a6 */ /* 0x0011e4000c12f31c */
.L_x_15191:
[----:B------:R-:W-:Y:S05]  /*a350*/  BSYNC.RECONVERGENT B0 ;  /* 0x0000000000007941 */ /* 0x000fea0003800200 */
.L_x_15190:
[----:B------:R-:W0:Y:S01]  /*a360*/  LDS R123, [R123+0x3c80] ;  /* 0x003c80007b7b7984 */ /* 0x000e220000000800 */
[----:B------:R-:W-:Y:S04]  /*a370*/  BSSY.RECONVERGENT B0, `(.L_x_15192) ;  /* 0x0000004000007945 */ /* 0x000fe80003800200 */
[----:B------:R-:W-:Y:S05]  /*a380*/  @!P2 BRA `(.L_x_15193) ;  /* 0x000000000008a947 */ /* 0x000fea0003800000 */
[----:B------:R1:W-:Y:S04]  /*a390*/  REDG.E.ADD.F32.FTZ.RN.STRONG.GPU desc[UR28][R84.64+0xb00], R225 ;  /* 0x000b00e1540079a6 */ /* 0x0003e8000c12f31c */
[----:B0-----:R0:W-:Y:S02]  /*a3a0*/  REDG.E.ADD.F32.FTZ.RN.STRONG.GPU desc[UR28][R86.64+0xb00], R123 ;  /* 0x000b007b560079a6 */ /* 0x0011e4000c12f31c */
.L_x_15193:
[----:B------:R-:W-:Y:S05]  /*a3b0*/  BSYNC.RECONVERGENT B0 ;  /* 0x0000000000007941 */ /* 0x000fea0003800200 */
.L_x_15192:
[----:B0-----:R0:W0:Y:S01]  /*a3c0*/  LDS R123, [R122+0x3d00] ;  /* 0x003d00007a7b7984 */ /* 0x0010220000000800 */
[----:B------:R-:W-:Y:S04]  /*a3d0*/  BSSY.RECONVERGENT B0, `(.L_x_15194) ;  /* 0x0000004000007945 */ /* 0x000fe80003800200 */
[----:B------:R-:W-:Y:S05]  /*a3e0*/  @!P3 BRA `(.L_x_15195) ;  /* 0x000000000008b947 */ /* 0x000fea0003800000 */
[----:B------:R1:W-:Y:S04]  /*a3f0*/  REDG.E.ADD.F32.FTZ.RN.STRONG.GPU desc[UR28][R84.64+0xb80], R223 ;  /* 0x000b80df540079a6 */ /* 0x0003e8000c12f31c */
[----:B0-----:R0:W-:Y:S02]  /*a400*/  REDG.E.ADD.F32.FTZ.RN.STRONG.GPU desc[UR28][R86.64+0xb80], R123 ;  /* 0x000b807b560079a6 */ /* 0x0011e4000c12f31c */
.L_x_15195:
[----:B------:R-:W-:Y:S05]  /*a410*/  BSYNC.RECONVERGENT B0 ;  /* 0x0000000000007941 */ /* 0x000fea0003800200 */
.L_x_15194:
[----:B------:R-:W0:Y:S01]  /*a420*/  LDS R121, [R121+0x3d80] ;  /* 0x003d800079797984 */ /* 0x000e220000000800 */
[----:B------:R-:W-:Y:S04]  /*a430*/  BSSY.RECONVERGENT B0, `(.L_x_15196) ;  /* 0x0000004000007945 */ /* 0x000fe80003800200 */
[----:B------:R-:W-:Y:S05]  /*a440*/  @!P4 BRA `(.L_x_15197) ;  /* 0x000000000008c947 */ /* 0x000fea0003800000 */
[----:B------:R1:W-:Y:S04]  /*a450*/  REDG.E.ADD.F32.FTZ.RN.STRONG.GPU desc[UR28][R84.64+0xc00], R221 ;  /* 0x000c00dd540079a6 */ /* 0x0003e8000c12f31c */
[----:B0-----:R0:W-:Y:S02]  /*a460*/  REDG.E.ADD.F32.FTZ.RN.STRONG.GPU desc[UR28][R86.64+0xc00], R121 ;  /* 0x000c0079560079a6 */ /* 0x0011e4000c12f31c */
.L_x_15197:
[----:B------:R-:W-:Y:S05]  /*a470*/  BSYNC.RECONVERGENT B0 ;  /* 0x0000000000007941 */ /* 0x000fea0003800200 */
.L_x_15196:
[----:B0-----:R0:W0:Y:S01]  /*a480*/  LDS R121, [R120+0x3e00] ;  /* 0x003e000078797984 */ /* 0x0010220000000800 */
[----:B------:R-:W-:Y:S04]  /*a490*/  BSSY.RECONVERGENT B0, `(.L_x_15198) ;  /* 0x0000004000007945 */ /* 0x000fe80003800200 */
[----:B------:R-:W-:Y:S05]  /*a4a0*/  @!P5 BRA `(.L_x_15199) ;  /* 0x000000000008d947 */ /* 0x000fea0003800000 */
[----:B------:R1:W-:Y:S04]  /*a4b0*/  REDG.E.ADD.F32.FTZ.RN.STRONG.GPU desc[UR28][R84.64+0xc80], R213 ;  /* 0x000c80d5540079a6 */ /* 0x0003e8000c12f31c */
[----:B0-----:R0:W-:Y:S02]  /*a4c0*/  REDG.E.ADD.F32.FTZ.RN.STRONG.GPU desc[UR28][R86.64+0xc80], R121 ;  /* 0x000c8079560079a6 */ /* 0x0011e4000c12f31c */
.L_x_15199:
[----:B------:R-:W-:Y:S05]  /*a4d0*/  BSYNC.RECONVERGENT B0 ;  /* 0x0000000000007941 */ /* 0x000fea0003800200 */
.L_x_15198:
        /* <DEDUP_REMOVED lines=11> */
.L_x_15201:
[----:B------:R-:W-:Y:S05]  /*a590*/  BSYNC.RECONVERGENT B0 ;  /* 0x0000000000007941 */ /* 0x000fea0003800200 */
.L_x_15200:
[----:B------:R-:W0:Y:S01]  /*a5a0*/  LDS R117, [R117+0x3f00] ;  /* 0x003f000075757984 */ /* 0x000e220000000800 */
[----:B------:R-:W-:Y:S04]  /*a5b0*/  BSSY.RECONVERGENT B0, `(.L_x_15202) ;  /* 0x0000004000007945 */ /* 0x000fe80003800200 */
[----:B------:R-:W-:Y:S05]  /*a5c0*/  @!P1 BRA `(.L_x_15203) ;  /* 0x0000000000089947 */ /* 0x000fea0003800000 */
[----:B------:R1:W-:Y:S04]  /*a5d0*/  REDG.E.ADD.F32.FTZ.RN.STRONG.GPU desc[UR28][R84.64+0xd80], R193 ;  /* 0x000d80c1540079a6 */ /* 0x0003e8000c12f31c */
[----:B0-----:R0:W-:Y:S02]  /*a5e0*/  REDG.E.ADD.F32.FTZ.RN.STRONG.GPU desc[UR28][R86.64+0xd80], R117 ;  /* 0x000d8075560079a6 */ /* 0x0011e4000c12f31c */
.L_x_15203:
[----:B------:R-:W-:Y:S05]  /*a5f0*/  BSYNC.RECONVERGENT B0 ;  /* 0x0000000000007941 */ /* 0x000fea0003800200 */
.L_x_15202:
[----:B------:R-:W0:Y:S01]  /*a600*/  LDS R115, [R115+0x3f80] ;  /* 0x003f800073737984 */ /* 0x000e220000000800 */
[----:B------:R-:W-:Y:S04]  /*a610*/  BSSY.RECONVERGENT B0, `(.L_x_15204) ;  /* 0x0000004000007945 */ /* 0x000fe80003800200 */
[----:B------:R-:W-:Y:S05]  /*a620*/  @!P2 BRA `(.L_x_15205) ;  /* 0x000000000008a947 */ /* 0x000fea0003800000 */
[----:B------:R1:W-:Y:S04]  /*a630*/  REDG.E.ADD.F32.FTZ.RN.STRONG.GPU desc[UR28][R84.64+0xe00], R191 ;  /* 0x000e00bf540079a6 */ /* 0x0003e8000c12f31c */
[----:B0-----:R0:W-:Y:S02]  /*a640*/  REDG.E.ADD.F32.FTZ.RN.STRONG.GPU desc[UR28][R86.64+0xe00], R115 ;  /* 0x000e0073560079a6 */ /* 0x0011e4000c12f31c */
.L_x_15205:
[----:B------:R-:W-:Y:S05]  /*a650*/  BSYNC.RECONVERGENT B0 ;  /* 0x0000000000007941 */ /* 0x000fea0003800200 */
.L_x_15204:
[----:B0-----:R0:W0:Y:S01]  /*a660*/  LDS R115, [R114+0x4000] ;  /* 0x0040000072737984 */ /* 0x0010220000000800 */
[----:B------:R-:W-:Y:S04]  /*a670*/  BSSY.RECONVERGENT B0, `(.L_x_15206) ;  /* 0x0000004000007945 */ /* 0x000fe80003800200 */
[----:B------:R-:W-:Y:S05]  /*a680*/  @!P3 BRA `(.L_x_15207) ;  /* 0x000000000008b947 */ /* 0x000fea0003800000 */
[----:B------:R1:W-:Y:S04]  /*a690*/  REDG.E.ADD.F32.FTZ.RN.STRONG.GPU desc[UR28][R84.64+0xe80], R189 ;  /* 0x000e80bd540079a6 */ /* 0x0003e8000c12f31c */
[----:B0-----:R0:W-:Y:S02]  /*a6a0*/  REDG.E.ADD.F32.FTZ.RN.STRONG.GPU desc[UR28][R86.64+0xe80], R115 ;  /* 0x000e8073560079a6 */ /* 0x0011e4000c12f31c */
.L_x_15207:
[----:B------:R-:W-:Y:S05]  /*a6b0*/  BSYNC.RECONVERGENT B0 ;  /* 0x0000000000007941 */ /* 0x000fea0003800200 */
.L_x_15206:
[----:B------:R-:W0:Y:S01]  /*a6c0*/  LDS R113, [R113+0x4080] ;  /* 0x0040800071717984 */ /* 0x000e220000000800 */
[----:B------:R-:W-:Y:S04]  /*a6d0*/  BSSY.RECONVERGENT B0, `(.L_x_15208) ;  /* 0x0000004000007945 */ /* 0x000fe80003800200 */
[----:B------:R-:W-:Y:S05]  /*a6e0*/  @!P4 BRA `(.L_x_15209) ;  /* 0x000000000008c947 */ /* 0x000fea0003800000 */
[----:B------:R1:W-:Y:S04]  /*a6f0*/  REDG.E.ADD.F32.FTZ.RN.STRONG.GPU desc[UR28][R84.64+0xf00], R187 ;  /* 0x000f00bb540079a6 */ /* 0x0003e8000c12f31c */
[----:B0-----:R0:W-:Y:S02]  /*a700*/  REDG.E.ADD.F32.FTZ.RN.STRONG.GPU desc[UR28][R86.64+0xf00], R113 ;  /* 0x000f0071560079a6 */ /* 0x0011e4000c12f31c */
.L_x_15209:
[----:B------:R-:W-:Y:S05]  /*a710*/  BSYNC.RECONVERGENT B0 ;  /* 0x0000000000007941 */ /* 0x000fea0003800200 */
.L_x_15208:
[----:B------:R-:W0:Y:S01]  /*a720*/  LDS R79, [R79+0x4100] ;  /* 0x004100004f4f7984 */ /* 0x000e220000000800 */
[----:B------:R-:W-:Y:S04]  /*a730*/  BSSY.RECONVERGENT B0, `(.L_x_15210) ;  /* 0x0000004000007945 */ /* 0x000fe80003800200 */
[----:B------:R-:W-:Y:S05]  /*a740*/  @!P5 BRA `(.L_x_15211) ;  /* 0x000000000008d947 */ /* 0x000fea0003800000 */
[----:B------:R1:W-:Y:S04]  /*a750*/  REDG.E.ADD.F32.FTZ.RN.STRONG.GPU desc[UR28][R84.64+0xf80], R185 ;  /* 0x000f80b9540079a6 */ /* 0x0003e8000c12f31c */
[----:B0-----:R0:W-:Y:S02]  /*a760*/  REDG.E.ADD.F32.FTZ.RN.STRONG.GPU desc[UR28][R86.64+0xf80], R79 ;  /* 0x000f804f560079a6 */ /* 0x0011e4000c12f31c */
.L_x_15211:
[----:B------:R-:W-:Y:S05]  /*a770*/  BSYNC.RECONVERGENT B0 ;  /* 0x0000000000007941 */ /* 0x000fea0003800200 */
.L_x_15210:
        /* <DEDUP_REMOVED lines=110> */
.L_x_15213:
[----:B------:R-:W-:Y:S05]  /*ae60*/  BSYNC.RECONVERGENT B0 ;  /* 0x0000000000007941 */ /* 0x000fea0003800200 */
.L_x_15212:
[----:B------:R-:W-:-:S04]  /*ae70*/  UIADD3 UR8, UPT, UPT, UR8, 0x1, URZ ;  /* 0x0000000108087890 */ /* 0x000fc8000fffe0ff */
[----:B------:R-:W-:-:S09]  /*ae80*/  UISETP.GE.AND UP0, UPT, UR8, UR44, UPT ;  /* 0x0000002c0800728c */ /* 0x000fd2000bf06270 */
[----:B------:R-:W-:Y:S05]  /*ae90*/  BRA.U !UP0, `(.L_x_15214) ;  /* 0xffffff8508e07547 */ /* 0x000fea000b83ffff */
.L_x_15134:
[----:B------:R-:W2:Y:S01]  /*aea0*/  S2R R0, SR_TID.X ;  /* 0x0000000000007919 */ /* 0x000ea20000002100 */
[----:B------:R-:W-:Y:S01]  /*aeb0*/  HFMA2 R37, -RZ, RZ, 0, 9.5367431640625e-07 ;  /* 0x00000010ff257431 */ /* 0x000fe200000001ff */
[----:B------:R-:W-:Y:S08]  /*aec0*/  BAR.SYNC.DEFER_BLOCKING 0x0 ;  /* 0x0000000000007b1d */ /* 0x000ff00000010000 */
[----:B------:R-:W5:Y:S01]  /*aed0*/  S2UR UR38, SR_CTAID.X ;  /* 0x00000000002679c3 */ /* 0x000f620000002500 */
[----:B------:R-:W5:Y:S01]  /*aee0*/  LDCU.64 UR32, c[0x0][0x4f8] ;  /* 0x00009f00ff2077ac */ /* 0x000f620008000a00 */
[----:B------:R-:W-:Y:S01]  /*aef0*/  UIADD3 UR31, UPT, UPT, UR17, -0x1, URZ ;  /* 0xffffffff111f7890 */ /* 0x000fe2000fffe0ff */
[----:B------:R-:W0:Y:S05]  /*af00*/  LDCU.64 UR34, c[0x0][0x500] ;  /* 0x0000a000ff2277ac */ /* 0x000e2a0008000a00 */
[----:B------:R-:W0:Y:S01]  /*af10*/  S2UR UR8, SR_CTAID.Y ;  /* 0x00000000000879c3 */ /* 0x000e220000002600 */
[----:B------:R-:W3:Y:S01]  /*af20*/  LDCU.64 UR36, c[0x0][0x550] ;  /* 0x0000aa00ff2477ac */ /* 0x000ee20008000a00 */
[----:B--2---:R-:W-:-:S04]  /*af30*/  SHF.L.U32 R0, R0, 0x2, RZ ;  /* 0x0000000200007819 */ /* 0x004fc800000006ff */
[----:B-1----:R-:W-:-:S04]  /*af40*/  LOP3.LUT R3, R0, 0xf80, RZ, 0xc0, !PT ;  /* 0x00000f8000037812 */ /* 0x002fc800078ec0ff */
[----:B------:R-:W-:-:S05]  /*af50*/  LOP3.LUT R0, R3, 0x1f, R166, 0xf8, !PT ;  /* 0x0000001f03007812 */ /* 0x000fca00078ef8a6 */
[----:B------:R-:W-:-:S05]  /*af60*/  IMAD.WIDE.U32 R2, R0, R37, UR12 ;  /* 0x0000000c00027e25 */ /* 0x000fca000f8e0025 */
[----:B------:R-:W2:Y:S04]  /*af70*/  LDG.E.128 R36, desc[UR28][R2.64] ;  /* 0x0000001c02247981 */ /* 0x000ea8000c1e1d00 */
[----:B------:R-:W4:Y:S04]  /*af80*/  LDG.E.128 R40, desc[UR28][R2.64+0x200] ;  /* 0x0002001c02287981 */ /* 0x000f28000c1e1d00 */
[----:B------:R-:W4:Y:S04]  /*af90*/  LDG.E.128 R44, desc[UR28][R2.64+0x400] ;  /* 0x0004001c022c7981 */ /* 0x000f28000c1e1d00 */
[----:B------:R-:W4:Y:S01]  /*afa0*/  LDG.E.128 R48, desc[UR28][R2.64+0x600] ;  /* 0x0006001c02307981 */ /* 0x000f22000c1e1d00 */
[----:B------:R-:W-:-:S02]  /*afb0*/  USHF.L.U32 UR26, UR31, 0x9, URZ ;  /* 0x000000091f1a7899 */ /* 0x000fc400080006ff */
[----:B------:R-:W-:Y:S02]  /*afc0*/  UIADD3 UR22, UP1, UPT, UR22, -0x1000, URZ ;  /* 0xfffff00016167890 */ /* 0x000fe4000ff3e0ff */
[----:B------:R-:W-:Y:S02]  /*afd0*/  USHF.R.S32.HI UR27, URZ, 0x1f, UR26 ;  /* 0x0000001fff1b7899 */ /* 0x000fe4000801141a */
[----:B------:R-:W-:Y:S02]  /*afe0*/  UIADD3 UR20, UP2, UPT, UR20, -0x800, URZ ;  /* 0xfffff80014147890 */ /* 0x000fe4000ff5e0ff */
[----:B-----5:R-:W-:Y:S02]  /*aff0*/  UIMAD.WIDE.U32 UR24, UR38, UR32, UR26 ;  /* 0x00000020261872a5 */ /* 0x020fe4000f8e001a */
[----:B0-----:R-:W-:Y:S02]  /*b000*/  UIMAD UR32, UR8, UR35, URZ ;  /* 0x00000023082072a4 */ /* 0x001fe4000f8e02ff */
[----:B------:R-:W-:-:S02]  /*b010*/  UIMAD UR25, UR38, UR33, UR25 ;  /* 0x00000021261972a4 */ /* 0x000fc4000f8e0219 */
[----:B------:R-:W-:Y:S02]  /*b020*/  UIADD3 UR11, UP3, UPT, UR11, -0x800, URZ ;  /* 0xfffff8000b0b7890 */ /* 0x000fe4000ff7e0ff */
[----:B------:R-:W-:Y:S01]  /*b030*/  UIMAD.WIDE.U32 UR24, UR8, UR34, UR24 ;  /* 0x00000022081872a5 */ /* 0x000fe2000f8e0018 */
[----:B------:R-:W0:Y:S03]  /*b040*/  LDCU.64 UR34, c[0x0][0x560] ;  /* 0x0000ac00ff2277ac */ /* 0x000e260008000a00 */
[----:B------:R-:W-:Y:S02]  /*b050*/  UIADD3 UR32, UPT, UPT, UR25, UR32, URZ ;  /* 0x0000002019207290 */ /* 0x000fe4000fffe0ff */
[----:B---3--:R-:W-:Y:S02]  /*b060*/  ULEA UR25, UP0, UR24, UR36, 0x2 ;  /* 0x0000002418197291 */ /* 0x008fe4000f8010ff */
[----:B------:R-:W-:-:S02]  /*b070*/  UIADD3 UR12, UP4, UPT, UR12, -0x800, URZ ;  /* 0xfffff8000c0c7890 */ /* 0x000fc4000ff9e0ff */
[----:B------:R-:W-:Y:S02]  /*b080*/  ULEA.HI.X UR24, UR24, UR37, UR32, 0x2, UP0 ;  /* 0x0000002518187291 */ /* 0x000fe400080f1420 */
[----:B------:R-:W-:Y:S02]  /*b090*/  UIADD3.X UR23, UPT, UPT, UR23, -0x1, URZ, UP1, !UPT ;  /* 0xffffffff17177890 */ /* 0x000fe40008ffe4ff */
[----:B------:R-:W-:Y:S01]  /*b0a0*/  UIADD3.X UR19, UPT, UPT, UR19, -0x1, URZ, UP2, !UPT ;  /* 0xffffffff13137890 */ /* 0x000fe200097fe4ff */
[----:B------:R-:W1:Y:S01]  /*b0b0*/  LDCU.64 UR32, c[0x0][0x520] ;  /* 0x0000a400ff2077ac */ /* 0x000e620008000a00 */
[----:B------:R-:W-:Y:S02]  /*b0c0*/  UIADD3.X UR18, UPT, UPT, UR18, -0x1, URZ, UP3, !UPT ;  /* 0xffffffff12127890 */ /* 0x000fe40009ffe4ff */
[----:B------:R-:W-:Y:S01]  /*b0d0*/  UIADD3.X UR13, UPT, UPT, UR13, -0x1, URZ, UP4, !UPT ;  /* 0xffffffff0d0d7890 */ /* 0x000fe2000a7fe4ff */
[----:B--2---:R-:W-:Y:S04]  /*b0e0*/  STS.128 [R164], R36 ;  /* 0x00000024a4007388 */ /* 0x004fe80000000c00 */
        /* <DEDUP_REMOVED lines=74> */
[----:B------:R4:W-:Y:S01]  /*b590*/  STS.128 [R163+0x30], R4 ;  /* 0x00003004a3007388 */ /* 0x0009e20000000c00 */
[----:B------:R-:W-:-:S03]  /*b5a0*/  NOP ;  /* 0x0000000000007918 */ /* 0x000fc60000000000 */
[----:B------:R-:W5:Y:S01]  /*b5b0*/  @!P3 MUFU.RCP R47, R36 ;  /* 0x00000024002fb308 */ /* 0x000f620000001000 */
[----:B--2---:R-:W-:Y:S01]  /*b5c0*/  @!P6 FMUL.FTZ R32, R32, R3 ;  /* 0x000000032020e220 */ /* 0x004fe20000410000 */
[----:B------:R-:W-:Y:S01]  /*b5d0*/  FSETP.GTU.FTZ.AND P6, PT, R39, 20, PT ;  /* 0x41a000002700780b */ /* 0x000fe20003fdc000 */
[----:B------:R-:W2:Y:S01]  /*b5e0*/  LDS.128 R8, [R164] ;  /* 0x00000000a4087984 */ /* 0x000ea20000000c00 */
[----:B---3--:R-:W-:Y:S01]  /*b5f0*/  @!P5 FMUL.FTZ R33, R33, R2 ;  /* 0x000000022121d220 */ /* 0x008fe20000410000 */
[----:B------:R-:W-:-:S03]  /*b600*/  FSETP.GTU.FTZ.AND P5, PT, R40, 20, PT ;  /* 0x41a000002800780b */ /* 0x000fc60003fbc000 */
[----:B------:R-:W3:Y:S01]  /*b610*/  @!P2 MUFU.RCP R38, R37 ;  /* 0x000000250026a308 */ /* 0x000ee20000001000 */
[----:B------:R-:W0:Y:S01]  /*b620*/  LDS.128 R12, [R164+0x200] ;  /* 0x00020000a40c7984 */ /* 0x000e220000000c00 */
[----:B----4-:R-:W-:-:S03]  /*b630*/  FADD.FTZ R4, R28, R167 ;  /* 0x000000a71c047221 */ /* 0x010fc60000010000 */
[----:B------:R-:W4:Y:S02]  /*b640*/  LDS.128 R16, [R164+0x400] ;  /* 0x00040000a4107984 */ /* 0x000f240000000c00 */
[----:B------:R-:W-:Y:S01]  /*b650*/  @!P6 FMUL.FTZ R3, R39, -1.4426950216293334961 ;  /* 0xbfb8aa3b2703e820 */ /* 0x000fe20000410000 */
[----:B------:R-:W1:Y:S01]  /*b660*/  @!P1 MUFU.RCP R45, R45 ;  /* 0x0000002d002d9308 */ /* 0x000e620000001000 */
[----:B-----5:R-:W-:Y:S01]  /*b670*/  @!P3 FMUL.FTZ R34, R34, R47 ;  /* 0x0000002f2222b220 */ /* 0x020fe20000410000 */
[----:B------:R-:W-:Y:S01]  /*b680*/  FSETP.GTU.FTZ.AND P3, PT, R41, 20, PT ;  /* 0x41a000002900780b */ /* 0x000fe20003f7c000 */
[----:B------:R-:W-:-:S05]  /*b690*/  @!P5 FMUL.FTZ R36, R40, -1.4426950216293334961 ;  /* 0xbfb8aa3b2824d820 */ /* 0x000fca0000410000 */
[----:B------:R-:W5:Y:S01]  /*b6a0*/  @!P4 MUFU.RCP R44, R44 ;  /* 0x0000002c002cc308 */ /* 0x000f620000001000 */
[----:B---3--:R-:W-:Y:S01]  /*b6b0*/  @!P2 FMUL.FTZ R35, R35, R38 ;  /* 0x000000262323a220 */ /* 0x008fe20000410000 */
[----:B------:R-:W-:-:S05]  /*b6c0*/  FSETP.GTU.FTZ.AND P2, PT, R42, 20, PT ;  /* 0x41a000002a00780b */ /* 0x000fca0003f5c000 */
[----:B------:R-:W-:Y:S01]  /*b6d0*/  @!P3 FMUL.FTZ R37, R41, -1.4426950216293334961 ;  /* 0xbfb8aa3b2925b820 */ /* 0x000fe20000410000 */
[----:B------:R-:W3:Y:S01]  /*b6e0*/  @!P6 MUFU.EX2 R3, R3 ;  /* 0x000000030003e308 */ /* 0x000ee20000000800 */
[----:B-1----:R-:W-:Y:S01]  /*b6f0*/  @!P1 FMUL.FTZ R24, R24, R45 ;  /* 0x0000002d18189220 */ /* 0x002fe20000410000 */
[----:B------:R-:W-:-:S05]  /*b700*/  FSETP.GTU.FTZ.AND P1, PT, R43, 20, PT ;  /* 0x41a000002b00780b */ /* 0x000fca0003f3c000 */
[----:B------:R-:W-:Y:S01]  /*b710*/  @!P2 FMUL.FTZ R38, R42, -1.4426950216293334961 ;  /* 0xbfb8aa3b2a26a820 */ /* 0x000fe20000410000 */
[----:B------:R-:W1:Y:S01]  /*b720*/  @!P0 MUFU.EX2 R46, R46 ;  /* 0x0000002e002e8308 */ /* 0x000e620000000800 */
[----:B-----5:R-:W-:Y:S01]  /*b730*/  @!P4 FMUL.FTZ R31, R31, R44 ;  /* 0x0000002c1f1fc220 */ /* 0x020fe20000410000 */
[----:B------:R-:W-:-:S05]  /*b740*/  FSETP.GTU.FTZ.AND P4, PT, R48, 20, PT ;  /* 0x41a000003000780b */ /* 0x000fca0003f9c000 */
[----:B------:R-:W-:Y:S01]  /*b750*/  @!P1 FMUL.FTZ R39, R43, -1.4426950216293334961 ;  /* 0xbfb8aa3b2b279820 */ /* 0x000fe20000410000 */
[----:B------:R-:W5:Y:S01]  /*b760*/  @!P5 MUFU.EX2 R36, R36 ;  /* 0x000000240024d308 */ /* 0x000f620000000800 */
[----:B------:R-:W4:Y:S01]  /*b770*/  LDS.128 R40, [R164+0x600] ;  /* 0x00060000a4287984 */ /* 0x000f220000000c00 */
[----:B---3--:R-:W-:-:S05]  /*b780*/  @!P6 FADD.FTZ R3, R3, 1 ;  /* 0x3f8000000303e421 */ /* 0x008fca0000010000 */
[----:B------:R-:W-:Y:S01]  /*b790*/  @!P4 FMUL.FTZ R2, R48, -1.4426950216293334961 ;  /* 0xbfb8aa3b3002c820 */ /* 0x000fe20000410000 */
[----:B------:R-:W3:Y:S01]  /*b7a0*/  @!P3 MUFU.EX2 R37, R37 ;  /* 0x000000250025b308 */ /* 0x000ee20000000800 */
[----:B-1----:R-:W-:-:S07]  /*b7b0*/  @!P0 FADD.FTZ R46, R46, 1 ;  /* 0x3f8000002e2e8421 */ /* 0x002fce0000010000 */
[----:B------:R-:W1:Y:S01]  /*b7c0*/  @!P4 MUFU.EX2 R2, R2 ;  /* 0x000000020002c308 */ /* 0x000e620000000800 */
[----:B-----5:R-:W-:-:S07]  /*b7d0*/  @!P5 FADD.FTZ R36, R36, 1 ;  /* 0x3f8000002424d421 */ /* 0x020fce0000010000 */
[----:B------:R-:W5:Y:S01]  /*b7e0*/  @!P2 MUFU.EX2 R38, R38 ;  /* 0x000000260026a308 */ /* 0x000f620000000800 */
[----:B---3--:R-:W-:-:S07]  /*b7f0*/  @!P3 FADD.FTZ R37, R37, 1 ;  /* 0x3f8000002525b421 */ /* 0x008fce0000010000 */
[----:B------:R-:W3:Y:S01]  /*b800*/  @!P1 MUFU.EX2 R39, R39 ;  /* 0x0000002700279308 */ /* 0x000ee20000000800 */
[----:B-1----:R-:W-:-:S07]  /*b810*/  @!P4 FADD.FTZ R2, R2, 1 ;  /* 0x3f8000000202c421 */ /* 0x002fce0000010000 */
[----:B------:R1:W2:Y:S01]  /*b820*/  @!P4 MUFU.RCP R5, R2 ;  /* 0x000000020005c308 */ /* 0x0002a20000001000 */
[----:B-----5:R-:W-:-:S07]  /*b830*/  @!P2 FADD.FTZ R38, R38, 1 ;  /* 0x3f8000002626a421 */ /* 0x020fce0000010000 */
[----:B------:R5:W0:Y:S01]  /*b840*/  @!P6 MUFU.RCP R6, R3 ;  /* 0x000000030006e308 */ /* 0x000a220000001000 */
[----:B-1----:R-:W-:Y:S01]  /*b850*/  MOV R2, UR25 ;  /* 0x0000001900027c02 */ /* 0x002fe20008000f00 */
[----:B---3--:R-:W-:-:S06]  /*b860*/  @!P1 FADD.FTZ R39, R39, 1 ;  /* 0x3f80000027279421 */ /* 0x008fcc0000010000 */
[----:B------:R-:W1:Y:S01]  /*b870*/  @!P5 MUFU.RCP R7, R36 ;  /* 0x000000240007d308 */ /* 0x000e620000001000 */
[----:B-----5:R-:W-:Y:S01]  /*b880*/  MOV R3, UR24 ;  /* 0x0000001800037c02 */ /* 0x020fe20008000f00 */
[----:B------:R-:W3:Y:S01]  /*b890*/  LDCU.64 UR24, c[0x0][0x518] ;  /* 0x0000a300ff1877ac */ /* 0x000ee20008000a00 */
[----:B--2---:R-:W-:Y:S01]  /*b8a0*/  @!P4 FMUL.FTZ R26, R26, R5 ;  /* 0x000000051a1ac220 */ /* 0x004fe20000410000 */
[----:B------:R-:W-:Y:S01]  /*b8b0*/  FADD.FTZ R5, R4, R29 ;  /* 0x0000001d04057221 */ /* 0x000fe20000010000 */
[----:B------:R-:W-:-:S03]  /*b8c0*/  IMAD.WIDE.U32 R2, R0, 0x10, R2 ;  /* 0x0000001000027825 */ /* 0x000fc600078e0002 */
[----:B------:R-:W2:Y:S01]  /*b8d0*/  @!P0 MUFU.RCP R46, R46 ;  /* 0x0000002e002e8308 */ /* 0x000ea20000001000 */
[----:B0-----:R-:W-:Y:S01]  /*b8e0*/  @!P6 FMUL.FTZ R27, R27, R6 ;  /* 0x000000061b1be220 */ /* 0x001fe20000410000 */
[----:B------:R-:W-:Y:S01]  /*b8f0*/  FADD.FTZ R4, R5, R30 ;  /* 0x0000001e05047221 */ /* 0x000fe20000010000 */
[----:B------:R-:W-:Y:S04]  /*b900*/  STG.E.128 desc[UR28][R2.64], R8 ;  /* 0x0000000802007986 */ /* 0x000fe8000c101d1c */
[----:B------:R-:W-:Y:S01]  /*b910*/  STG.E.128 desc[UR28][R2.64+0x200], R12 ;  /* 0x0002000c02007986 */ /* 0x000fe2000c101d1c */
[----:B------:R-:W0:Y:S01]  /*b920*/  @!P3 MUFU.RCP R44, R37 ;  /* 0x00000025002cb308 */ /* 0x000e220000001000 */
[----:B-1----:R-:W-:Y:S02]  /*b930*/  @!P5 FMUL.FTZ R20, R20, R7 ;  /* 0x000000071414d220 */ /* 0x002fe40000410000 */
[----:B----4-:R-:W-:Y:S01]  /*b940*/  STG.E.128 desc[UR28][R2.64+0x400], R16 ;  /* 0x0004001002007986 */ /* 0x010fe2000c101d1c */
[----:B---3--:R-:W-:-:S03]  /*b950*/  UIMAD.WIDE.U32 UR26, UR38, UR24, UR26 ;  /* 0x00000018261a72a5 */ /* 0x008fc6000f8e001a */
[----:B------:R1:W-:Y:S01]  /*b960*/  STG.E.128 desc[UR28][R2.64+0x600], R40 ;  /* 0x0006002802007986 */ /* 0x0003e2000c101d1c */
[----:B------:R-:W3:Y:S01]  /*b970*/  @!P2 MUFU.RCP R45, R38 ;  /* 0x00000026002da308 */ /* 0x000ee20000001000 */
[----:B--2---:R-:W-:Y:S01]  /*b980*/  @!P0 FMUL.FTZ R25, R25, R46 ;  /* 0x0000002e19198220 */ /* 0x004fe20000410000 */
[----:B------:R-:W-:Y:S01]  /*b990*/  UIMAD UR25, UR38, UR25, UR27 ;  /* 0x00000019261972a4 */ /* 0x000fe2000f8e021b */
[----:B------:R-:W-:Y:S01]  /*b9a0*/  BAR.SYNC.DEFER_BLOCKING 0x0 ;  /* 0x0000000000007b1d */ /* 0x000fe20000010000 */
[----:B------:R-:W-:-:S05]  /*b9b0*/  UIMAD UR27, UR8, UR33, URZ ;  /* 0x00000021081b72a4 */ /* 0x000fca000f8e02ff */
[----:B------:R-:W2:Y:S01]  /*b9c0*/  @!P1 MUFU.RCP R36, R39 ;  /* 0x0000002700249308 */ /* 0x000ea20000001000 */
[----:B0-----:R-:W-:Y:S01]  /*b9d0*/  @!P3 FMUL.FTZ R21, R21, R44 ;  /* 0x0000002c1515b220 */ /* 0x001fe20000410000 */
[----:B------:R-:W-:Y:S02]  /*b9e0*/  UMOV UR24, UR26 ;  /* 0x0000001a00187c82 */ /* 0x000fe40008000000 */
[----:B------:R-:W-:Y:S01]  /*b9f0*/  UIMAD.WIDE.U32 UR24, UR8, UR32, UR24 ;  /* 0x00000020081872a5 */ /* 0x000fe2000f8e0018 */
[----:B---3--:R-:W-:Y:S01]  /*ba00*/  @!P2 FMUL.FTZ R22, R22, R45 ;  /* 0x0000002d1616a220 */ /* 0x008fe20000410000 */
[----:B-1----:R-:W-:Y:S02]  /*ba10*/  FADD.FTZ R3, R4, R31 ;  /* 0x0000001f04037221 */ /* 0x002fe40000010000 */
[----:B------:R-:W-:Y:S02]  /*ba20*/  UIADD3 UR26, UPT, UPT, UR25, UR27, URZ ;  /* 0x0000001b191a7290 */ /* 0x000fe4000fffe0ff */
[----:B------:R-:W-:Y:S01]  /*ba30*/  ULEA UR25, UP0, UR24, UR34, 0x2 ;  /* 0x0000002218197291 */ /* 0x000fe2000f8010ff */
[----:B------:R-:W-:-:S03]  /*ba40*/  FADD.FTZ R2, R3, R32 ;  /* 0x0000002003027221 */ /* 0x000fc60000010000 */
[----:B------:R-:W-:Y:S01]  /*ba50*/  ULEA.HI.X UR24, UR24, UR35, UR26, 0x2, UP0 ;  /* 0x0000002318187291 */ /* 0x000fe200080f141a */
[----:B--2---:R-:W-:Y:S01]  /*ba60*/  @!P1 FMUL.FTZ R23, R23, R36 ;  /* 0x0000002417179220 */ /* 0x004fe20000410000 */
[----:B------:R-:W-:Y:S01]  /*ba70*/  STS.128 [R163], R28 ;  /* 0x0000001ca3007388 */ /* 0x000fe20000000c00 */
[----:B------:R-:W-:-:S03]  /*ba80*/  UIADD3 UR9, UP0, UPT, UR9, -0x1000, URZ ;  /* 0xfffff00009097890 */ /* 0x000fc6000ff1e0ff */
[----:B------:R0:W-:Y:S01]  /*ba90*/  STS.128 [R163+0x10], R32 ;  /* 0x00001020a3007388 */ /* 0x0001e20000000c00 */
[----:B------:R-:W-:Y:S01]  /*baa0*/  MOV R3, UR24 ;  /* 0x0000001800037c02 */ /* 0x000fe20008000f00 */
[----:B------:R-:W-:Y:S02]  /*bab0*/  UIADD3.X UR21, UPT, UPT, UR21, -0x1, URZ, UP0, !UPT ;  /* 0xffffffff15157890 */ /* 0x000fe400087fe4ff */
[----:B------:R1:W-:Y:S01]  /*bac0*/  STS.128 [R163+0x20], R24 ;  /* 0x00002018a3007388 */ /* 0x0003e20000000c00 */
[----:B------:R-:W-:-:S03]  /*bad0*/  UISETP.GT.AND UP0, UPT, UR17, 0x1, UPT ;  /* 0x000000011100788c */ /* 0x000fc6000bf04270 */
[----:B------:R2:W-:Y:S01]  /*bae0*/  STS.128 [R163+0x30], R20 ;  /* 0x00003014a3007388 */ /* 0x0005e20000000c00 */
[----:B------:R-:W-:-:S03]  /*baf0*/  NOP ;  /* 0x0000000000007918 */ /* 0x000fc60000000000 */
[----:B------:R-:W3:Y:S01]  /*bb00*/  LDS.128 R4, [R164] ;  /* 0x00000000a4047984 */ /* 0x000ee20000000c00 */
[----:B0-----:R-:W-:Y:S01]  /*bb10*/  FADD.FTZ R33, R2, R33 ;  /* 0x0000002102217221 */ /* 0x001fe20000010000 */
[----:B------:R-:W-:Y:S01]  /*bb20*/  MOV R2, UR25 ;  /* 0x0000001900027c02 */ /* 0x000fe20008000f00 */
[----:B------:R-:W-:Y:S01]  /*bb30*/  UMOV UR17, UR31 ;  /* 0x0000001f00117c82 */ /* 0x000fe20008000000 */
        /* <DEDUP_REMOVED lines=19> */
.L_x_15101:
        /* <DEDUP_REMOVED lines=33> */
.L_x_15217:
[----:B------:R-:W-:Y:S05]  /*be80*/  BSYNC.RECONVERGENT B0 ;  /* 0x0000000000007941 */ /* 0x000fea0003800200 */
.L_x_15216:
        /* <DEDUP_REMOVED lines=31> */
.L_x_15219:
[----:B------:R-:W-:Y:S05]  /*c080*/  BSYNC.RECONVERGENT B0 ;  /* 0x0000000000007941 */ /* 0x000fea0003800200 */
.L_x_15218:
        /* <DEDUP_REMOVED lines=11> */
.L_x_15220:
        /* <DEDUP_REMOVED lines=19> */
.L_x_15221:
        /* <DEDUP_REMOVED lines=9> */
.L_x_18750:


//--------------------- .text._Z25selective_scan_bwd_kernelI32Selective_Scan_bwd_kernel_traitsILi32ELi16ELb1ELb1ELb1ELb1ELb1EfN3c107complexIfEEEEv12SSMParamsBwd --------------------------
	.section	.text._Z25selective_scan_bwd_kernelI32Selective_Scan_bwd_kernel_traitsILi32ELi16ELb1ELb1ELb1ELb1ELb1EfN3c107complexIfEEEEv12SSMParamsBwd,"ax",@progbits
	.align	128
        .global         _Z25selective_scan_bwd_kernelI32Selective_Scan_bwd_kernel_traitsILi32ELi16ELb1ELb1ELb1ELb1ELb1EfN3c107complexIfEEEEv12SSMParamsBwd
        .type           _Z25selective_scan_bwd_kernelI32Selective_Scan_bwd_kernel_traitsILi32ELi16ELb1ELb1ELb1ELb1ELb1EfN3c107complexIfEEEEv12SSMParamsBwd,@function
        .size           _Z25selective_scan_bwd_kernelI32Selective_Scan_bwd_kernel_traitsILi32ELi16ELb1ELb1ELb1ELb1ELb1EfN3c107complexIfEEEEv12SSMParamsBwd,(.L_x_18751 - _Z25selective_scan_bwd_kernelI32Selective_Scan_bwd_kernel_traitsILi32ELi16ELb1ELb1ELb1ELb1ELb1EfN3c107complexIfEEEEv12SSMParamsBwd)
        .other          _Z25selective_scan_bwd_kernelI32Selective_Scan_bwd_kernel_traitsILi32ELi16ELb1ELb1ELb1ELb1ELb1EfN3c107complexIfEEEEv12SSMParamsBwd,@"STO_CUDA_ENTRY STV_DEFAULT"
_Z25selective_scan_bwd_kernelI32Selective_Scan_bwd_kernel_traitsILi32ELi16ELb1ELb1ELb1ELb1ELb1EfN3c107complexIfEEEEv12SSMParamsBwd:
.text._Z25selective_scan_bwd_kernelI32Selective_Scan_bwd_kernel_traitsILi32ELi16ELb1ELb1ELb1ELb1ELb1EfN3c107complexIfEEEEv12SSMParamsBwd:
        /* <DEDUP_REMOVED lines=24> */
[----:B------:R-:W5:Y:S01]  /*0180*/  LDCU.64 UR26, c[0x0][0x4d8] ;  /* 0x00009b00ff1a77ac */ /* 0x000f620008000a00 */
[----:B------:R-:W-:-:S03]  /*0190*/  MOV R5, UR7 ;  /* 0x0000000700057c02 */ /* 0x000fc60008000f00 */
[----:B---3--:R3:W2:Y:S01]  /*01a0*/  @P3 LDG.E R7, desc[UR32][R2.64] ;  /* 0x0000002002073981 */ /* 0x0086a2000c1e1900 */
[----:B------:R-:W2:Y:S03]  /*01b0*/  LDCU.64 UR34, c[0x0][0x528] ;  /* 0x0000a500ff2277ac */ /* 0x000ea60008000a00 */
[----:B------:R2:W2:Y:S01]  /*01c0*/  @P4 LDG.E R4, desc[UR32][R4.64] ;  /* 0x0000002004044981 */ /* 0x0004a2000c1e1900 */
[----:B----4-:R-:W-:Y:S01]  /*01d0*/  IABS R9, R8 ;  /* 0x0000000800097213 */ /* 0x010fe20000000000 */
[----:B------:R-:W4:Y:S01]  /*01e0*/  S2UR UR4, SR_CTAID.X ;  /* 0x00000000000479c3 */ /* 0x000f220000002500 */
[----:B0-----:R-:W-:Y:S01]  /*01f0*/  ULEA UR16, UR31, 0xfffffe00, 0x9 ;  /* 0xfffffe001f107891 */ /* 0x001fe2000f8e48ff */
[----:B------:R-:W-:Y:S01]  /*0200*/  HFMA2 R169, -RZ, RZ, 0, 0 ;  /* 0x00000000ffa97431 */ /* 0x000fe200000001ff */
[----:B------:R-:W0:Y:S01]  /*0210*/  I2F.RP R0, R9 ;  /* 0x0000000900007306 */ /* 0x000e220000209400 */
[----:B---3--:R-:W-:Y:S01]  /*0220*/  HFMA2 R2, -RZ, RZ, 0, 0 ;  /* 0x00000000ff027431 */ /* 0x008fe200000001ff */
[----:B------:R-:W-:Y:S01]  /*0230*/  USHF.R.S32.HI UR17, URZ, 0x1f, UR16 ;  /* 0x0000001fff117899 */ /* 0x000fe20008011410 */
[----:B------:R-:W-:Y:S01]  /*0240*/  MOV R167, RZ ;  /* 0x000000ff00a77202 */ /* 0x000fe20000000f00 */
[----:B-1----:R-:W-:-:S02]  /*0250*/  USHF.R.U64 UR11, UR18, 0x1, UR19 ;  /* 0x00000001120b7899 */ /* 0x002fc40008001213 */
[----:B-----5:R-:W-:Y:S01]  /*0260*/  USHF.R.U32.HI UR18, URZ, 0x1, UR27 ;  /* 0x00000001ff127899 */ /* 0x020fe2000801161b */
[----:B------:R-:W1:Y:S01]  /*0270*/  LDCU.64 UR38, c[0x0][0x480] ;  /* 0x00009000ff2677ac */ /* 0x000e620008000a00 */
[----:B------:R-:W-:Y:S01]  /*0280*/  USHF.R.U32.HI UR19, URZ, 0x1, UR19 ;  /* 0x00000001ff137899 */ /* 0x000fe20008011613 */
[----:B0-----:R-:W0:Y:S01]  /*0290*/  MUFU.RCP R0, R0 ;  /* 0x0000000000007308 */ /* 0x001e220000001000 */
[----:B----4-:R-:W-:Y:S02]  /*02a0*/  UIMAD.WIDE.U32 UR8, UR4, UR12, URZ ;  /* 0x0000000c040872a5 */ /* 0x010fe4000f8e00ff */
[----:B------:R-:W-:Y:S02]  /*02b0*/  UIMAD.WIDE.U32 UR6, UR4, UR20, URZ ;  /* 0x00000014040672a5 */ /* 0x000fe4000f8e00ff */
[----:B------:R-:W-:Y:S02]  /*02c0*/  UIMAD UR9, UR4, UR13, UR9 ;  /* 0x0000000d040972a4 */ /* 0x000fe4000f8e0209 */
[----:B------:R-:W-:-:S02]  /*02d0*/  UIMAD UR7, UR4, UR21, UR7 ;  /* 0x00000015040772a4 */ /* 0x000fc4000f8e0207 */
[----:B------:R-:W-:Y:S01]  /*02e0*/  UIMAD.WIDE.U32 UR8, UR10, UR14, UR8 ;  /* 0x0000000e0a0872a5 */ /* 0x000fe2000f8e0008 */
[----:B------:R-:W3:Y:S01]  /*02f0*/  LDCU.64 UR20, c[0x0][0x498] ;  /* 0x00009300ff1477ac */ /* 0x000ee20008000a00 */
[----:B0-----:R-:W-:Y:S02]  /*0300*/  IADD3 R6, PT, PT, R0, 0xffffffe, RZ ;  /* 0x0ffffffe00067810 */ /* 0x001fe40007ffe0ff */
[----:B------:R-:W-:Y:S02]  /*0310*/  UIMAD UR5, UR10, UR15, UR9 ;  /* 0x0000000f0a0572a4 */ /* 0x000fe4000f8e0209 */
[----:B------:R-:W0:Y:S01]  /*0320*/  F2I.FTZ.U32.TRUNC.NTZ R3, R6 ;  /* 0x0000000600037305 */ /* 0x000e22000021f000 */
[----:B------:R-:W4:Y:S01]  /*0330*/  LDCU.128 UR12, c[0x0][0x460] ;  /* 0x00008c00ff0c77ac */ /* 0x000f220008000c00 */
[----:B------:R-:W-:Y:S02]  /*0340*/  UIMAD.WIDE.U32 UR6, UR10, UR22, UR6 ;  /* 0x000000160a0672a5 */ /* 0x000fe4000f8e0006 */
[----:B------:R-:W-:-:S02]  /*0350*/  UIADD3 UR9, UP2, UPT, UR16, UR8, URZ ;  /* 0x0000000810097290 */ /* 0x000fc4000ff5e0ff */
[----:B--2---:R-:W-:Y:S02]  /*0360*/  UIMAD.WIDE.U32 UR28, UR4, UR24, URZ ;  /* 0x00000018041c72a5 */ /* 0x004fe4000f8e00ff */
[----:B------:R-:W-:Y:S02]  /*0370*/  UIMAD UR23, UR10, UR23, UR7 ;  /* 0x000000170a1772a4 */ /* 0x000fe4000f8e0207 */
[----:B------:R-:W-:Y:S01]  /*0380*/  UIADD3 UR6, UP0, UPT, UR16, UR6, URZ ;  /* 0x0000000610067290 */ /* 0x000fe2000ff1e0ff */
[----:B0-----:R-:W-:Y:S01]  /*0390*/  IADD3 R0, PT, PT, RZ, -R3, RZ ;  /* 0x80000003ff007210 */ /* 0x001fe20007ffe0ff */
[----:B------:R-:W-:Y:S02]  /*03a0*/  UIADD3.X UR5, UPT, UPT, UR17, UR5, URZ, UP2, !UPT ;  /* 0x0000000511057290 */ /* 0x000fe400097fe4ff */
[----:B------:R-:W-:Y:S02]  /*03b0*/  UIMAD UR29, UR4, UR25, UR29 ;  /* 0x00000019041d72a4 */ /* 0x000fe4000f8e021d */
[----:B------:R-:W-:Y:S01]  /*03c0*/  IMAD R5, R0, R9, RZ ;  /* 0x0000000900057224 */ /* 0x000fe200078e02ff */
[----:B------:R-:W-:Y:S01]  /*03d0*/  IABS R0, UR10 ;  /* 0x0000000a00007c13 */ /* 0x000fe20008000000 */
[----:B----4-:R-:W-:-:S02]  /*03e0*/  ULEA UR8, UP3, UR9, UR14, 0x2 ;  /* 0x0000000e09087291 */ /* 0x010fc4000f8610ff */
[----:B------:R-:W-:Y:S01]  /*03f0*/  IMAD.HI.U32 R2, R3, R5, R2 ;  /* 0x0000000503027227 */ /* 0x000fe200078e0002 */
[----:B------:R-:W-:Y:S02]  /*0400*/  ULEA UR22, UP1, UR6, UR12, 0x2 ;  /* 0x0000000c06167291 */ /* 0x000fe4000f8210ff */
[----:B------:R-:W-:Y:S01]  /*0410*/  UIADD3.X UR23, UPT, UPT, UR17, UR23, URZ, UP0, !UPT ;  /* 0x0000001711177290 */ /* 0x000fe200087fe4ff */
[----:B------:R-:W0:Y:S02]  /*0420*/  LDCU.64 UR24, c[0x0][0x4a0] ;  /* 0x00009400ff1877ac */ /* 0x000e240008000a00 */
[----:B------:R-:W-:Y:S01]  /*0430*/  IMAD.HI.U32 R2, R2, R0, RZ ;  /* 0x0000000002027227 */ /* 0x000fe200078e00ff */
[----:B------:R-:W-:-:S04]  /*0440*/  ULEA.HI.X UR9, UR9, UR15, UR5, 0x2, UP3 ;  /* 0x0000000f09097291 */ /* 0x000fc800098f1405 */
[----:B------:R-:W-:Y:S01]  /*0450*/  IADD3 R3, PT, PT, -R2, RZ, RZ ;  /* 0x000000ff02037210 */ /* 0x000fe20007ffe1ff */
[----:B------:R-:W2:Y:S04]  /*0460*/  LDCU.64 UR14, c[0x0][0x3d0] ;  /* 0x00007a00ff0e77ac */ /* 0x000ea80008000a00 */
[C---:B------:R-:W-:Y:S01]  /*0470*/  IMAD R0, R9.reuse, R3, R0 ;  /* 0x0000000309007224 */ /* 0x040fe200078e0200 */
[----:B------:R-:W-:Y:S02]  /*0480*/  ULEA.HI.X UR23, UR6, UR13, UR23, 0x2, UP1 ;  /* 0x0000000d06177291 */ /* 0x000fe400088f1417 */
[----:B---3--:R-:W-:Y:S02]  /*0490*/  UIMAD.WIDE.U32 UR6, UR4, UR20, URZ ;  /* 0x00000014040672a5 */ /* 0x008fe4000f8e00ff */
[----:B------:R-:W-:Y:S01]  /*04a0*/  ISETP.GT.U32.AND P1, PT, R9, R0, PT ;  /* 0x000000000900720c */ /* 0x000fe20003f24070 */
[----:B------:R-:W-:-:S02]  /*04b0*/  USHF.R.U64 UR5, UR26, 0x1, UR27 ;  /* 0x000000011a057899 */ /* 0x000fc4000800121b */
[----:B------:R-:W-:Y:S01]  /*04c0*/  UIMAD UR7, UR4, UR21, UR7 ;  /* 0x00000015040772a4 */ /* 0x000fe2000f8e0207 */
[----:B------:R-:W3:Y:S01]  /*04d0*/  LDCU.64 UR20, c[0x0][0x4c0] ;  /* 0x00009800ff1477ac */ /* 0x000ee20008000a00 */
[----:B------:R-:W4:Y:S08]  /*04e0*/  LDCU.64 UR26, c[0x0][0x3c8] ;  /* 0x00007900ff1a77ac */ /* 0x000f300008000a00 */
[-C--:B------:R-:W-:Y:S01]  /*04f0*/  @!P1 IADD3 R0, PT, PT, R0, -R9.reuse, RZ ;  /* 0x8000000900009210 */ /* 0x080fe20007ffe0ff */
[----:B0-----:R-:W-:Y:S01]  /*0500*/  UIMAD.WIDE.U32 UR6, UR10, UR24, UR6 ;  /* 0x000000180a0672a5 */ /* 0x001fe2000f8e0006 */
[----:B------:R-:W-:Y:S01]  /*0510*/  @!P1 IADD3 R2, PT, PT, R2, 0x1, RZ ;  /* 0x0000000102029810 */ /* 0x000fe20007ffe0ff */
[----:B--2---:R-:W-:Y:S01]  /*0520*/  UIMAD.WIDE.U32 UR12, UR4, UR14, URZ ;  /* 0x0000000e040c72a5 */ /* 0x004fe2000f8e00ff */
[----:B------:R-:W-:Y:S01]  /*0530*/  ISETP.GE.U32.AND P0, PT, R0, R9, PT ;  /* 0x000000090000720c */ /* 0x000fe20003f06070 */
[----:B------:R-:W-:-:S02]  /*0540*/  UIMAD UR25, UR10, UR25, UR7 ;  /* 0x000000190a1972a4 */ /* 0x000fc4000f8e0207 */
[C---:B------:R-:W-:Y:S01]  /*0550*/  LOP3.LUT R0, R8.reuse, UR10, RZ, 0x3c, !PT ;  /* 0x0000000a08007c12 */ /* 0x040fe2000f8e3cff */
[----:B------:R-:W-:Y:S01]  /*0560*/  UIADD3 UR6, UP1, UPT, UR16, UR6, URZ ;  /* 0x0000000610067290 */ /* 0x000fe2000ff3e0ff */
[----:B------:R-:W-:Y:S01]  /*0570*/  ISETP.NE.AND P1, PT, R8, RZ, PT ;  /* 0x000000ff0800720c */ /* 0x000fe20003f25270 */
[----:B------:R-:W-:Y:S01]  /*0580*/  UIMAD UR13, UR4, UR15, UR13 ;  /* 0x0000000f040d72a4 */ /* 0x000fe2000f8e020d */
[----:B------:R-:W-:Y:S01]  /*0590*/  ISETP.GE.AND P2, PT, R0, RZ, PT ;  /* 0x000000ff0000720c */ /* 0x000fe20003f46270 */
[----:B------:R-:W0:Y:S01]  /*05a0*/  LDCU.64 UR14, c[0x0][0x3e8] ;  /* 0x00007d00ff0e77ac */ /* 0x000e220008000a00 */
[----:B------:R-:W-:-:S04]  /*05b0*/  UIADD3.X UR25, UPT, UPT, UR17, UR25, URZ, UP1, !UPT ;  /* 0x0000001911197290 */ /* 0x000fc80008ffe4ff */
[----:B------:R-:W-:Y:S01]  /*05c0*/  @P0 IADD3 R2, PT, PT, R2, 0x1, RZ ;  /* 0x0000000102020810 */ /* 0x000fe20007ffe0ff */
[----:B------:R-:W-:Y:S02]  /*05d0*/  ULEA UR24, UP1, UR6, UR34, 0x2 ;  /* 0x0000002206187291 */ /* 0x000fe4000f8210ff */
[----:B-1----:R-:W-:Y:S02]  /*05e0*/  UISETP.NE.U32.AND UP0, UPT, UR38, URZ, UPT ;  /* 0x000000ff2600728c */ /* 0x002fe4000bf05070 */
[----:B------:R-:W-:Y:S01]  /*05f0*/  @!P1 LOP3.LUT R8, RZ, R8, RZ, 0x33, !PT ;  /* 0x00000008ff089212 */ /* 0x000fe200078e33ff */
[----:B------:R-:W-:Y:S01]  /*0600*/  ULEA.HI.X UR25, UR6, UR35, UR25, 0x2, UP1 ;  /* 0x0000002306197291 */ /* 0x000fe200088f1419 */
[----:B------:R-:W-:Y:S01]  /*0610*/  @!P2 IADD3 R2, PT, PT, -R2, RZ, RZ ;  /* 0x000000ff0202a210 */ /* 0x000fe20007ffe1ff */
[----:B------:R-:W1:Y:S03]  /*0620*/  LDCU.64 UR16, c[0x0][0x4e0] ;  /* 0x00009c00ff1077ac */ /* 0x000e660008000a00 */
[----:B------:R-:W-:Y:S01]  /*0630*/  R2UR UR30, R2 ;  /* 0x00000000021e72ca */ /* 0x000fe200000e0000 */
[----:B------:R-:W-:Y:S01]  /*0640*/  UISETP.NE.AND.EX UP0, UPT, UR39, URZ, UPT, UP0 ;  /* 0x000000ff2700728c */ /* 0x000fe2000bf05300 */
[----:B------:R-:W-:Y:S01]  /*0650*/  @!P1 R2UR UR30, R8 ;  /* 0x00000000081e92ca */ /* 0x000fe200000e0000 */
[----:B------:R-:W-:-:S02]  /*0660*/  UIMAD UR19, UR19, UR4, URZ ;  /* 0x00000004131372a4 */ /* 0x000fc4000f8e02ff */
[----:B------:R-:W-:-:S10]  /*0670*/  UIMAD UR18, UR18, UR4, URZ ;  /* 0x00000004121272a4 */ /* 0x000fd4000f8e02ff */
[----:B------:R-:W-:Y:S02]  /*0680*/  USHF.R.S32.HI UR37, URZ, 0x1f, UR30 ;  /* 0x0000001fff257899 */ /* 0x000fe4000801141e */
[----:B----4-:R-:W-:Y:S02]  /*0690*/  UIMAD.WIDE.U32 UR28, UR30, UR26, UR28 ;  /* 0x0000001a1e1c72a5 */ /* 0x010fe4000f8e001c */
[----:B---3--:R-:W-:Y:S02]  /*06a0*/  UIMAD UR34, UR37, UR20, URZ ;  /* 0x00000014252272a4 */ /* 0x008fe4000f8e02ff */
[----:B------:R-:W-:Y:S02]  /*06b0*/  UIMAD.WIDE.U32 UR6, UR30, UR20, URZ ;  /* 0x000000141e0672a5 */ /* 0x000fe4000f8e00ff */
[----:B------:R-:W-:Y:S02]  /*06c0*/  UIMAD UR42, UR30, UR21, UR34 ;  /* 0x000000151e2a72a4 */ /* 0x000fe4000f8e0222 */
[----:B------:R-:W-:Y:S01]  /*06d0*/  UIMAD UR34, UR37, UR26, URZ ;  /* 0x0000001a252272a4 */ /* 0x000fe2000f8e02ff */
[----:B------:R-:W2:Y:S03]  /*06e0*/  LDCU.64 UR20, c[0x0][0x448] ;  /* 0x00008900ff1477ac */ /* 0x000ea60008000a00 */
[----:B------:R-:W-:Y:S01]  /*06f0*/  UIMAD UR40, UR30, UR27, UR34 ;  /* 0x0000001b1e2872a4 */ /* 0x000fe2000f8e0222 */
[----:B------:R-:W3:Y:S01]  /*0700*/  LDCU.64 UR26, c[0x0][0x450] ;  /* 0x00008a00ff1a77ac */ /* 0x000ee20008000a00 */
[----:B0-----:R-:W-:-:S02]  /*0710*/  UIMAD UR36, UR37, UR14, URZ ;  /* 0x0000000e252472a4 */ /* 0x001fc4000f8e02ff */
[----:B------:R-:W-:Y:S02]  /*0720*/  UIMAD.WIDE.U32 UR34, UR30, UR14, UR12 ;  /* 0x0000000e1e2272a5 */ /* 0x000fe4000f8e000c */
[----:B------:R-:W-:Y:S02]  /*0730*/  UIMAD UR41, UR30, UR15, UR36 ;  /* 0x0000000f1e2972a4 */ /* 0x000fe4000f8e0224 */
[----:B------:R-:W-:Y:S02]  /*0740*/  ULEA UR36, UR31, 0xfffffc00, 0xa ;  /* 0xfffffc001f247891 */ /* 0x000fe4000f8e50ff */
[----:B------:R-:W-:Y:S02]  /*0750*/  UIADD3 UR40, UPT, UPT, UR29, UR40, URZ ;  /* 0x000000281d287290 */ /* 0x000fe4000fffe0ff */
[----:B------:R-:W-:Y:S02]  /*0760*/  UIADD3 UR34, UP3, UPT, UR36, UR34, URZ ;  /* 0x0000002224227290 */ /* 0x000fe4000ff7e0ff */
[----:B------:R-:W-:-:S02]  /*0770*/  USHF.R.S32.HI UR38, URZ, 0x1f, UR36 ;  /* 0x0000001fff267899 */ /* 0x000fc40008011424 */
[----:B------:R-:W-:Y:S01]  /*0780*/  UIADD3 UR39, UP1, UPT, UR36, UR28, URZ ;  /* 0x0000001c24277290 */ /* 0x000fe2000ff3e0ff */
[----:B------:R-:W0:Y:S01]  /*0790*/  LDCU.64 UR14, c[0x0][0x538] ;  /* 0x0000a700ff0e77ac */ /* 0x000e220008000a00 */
[----:B---3--:R-:W-:Y:S02]  /*07a0*/  ULEA UR29, UP4, UR34, UR26, 0x2 ;  /* 0x0000001a221d7291 */ /* 0x008fe4000f8810ff */
[----:B------:R-:W-:Y:S01]  /*07b0*/  UIADD3 UR41, UPT, UPT, UR35, UR41, URZ ;  /* 0x0000002923297290 */ /* 0x000fe2000fffe0ff */
[----:B------:R-:W3:Y:S01]  /*07c0*/  @UP0 LDCU UR26, c[0x0][0x384] ;  /* 0x00007080ff1a07ac */ /* 0x000ee20008000800 */
[----:B--2---:R-:W-:Y:S02]  /*07d0*/  ULEA UR28, UP2, UR39, UR20, 0x2 ;  /* 0x00000014271c7291 */ /* 0x004fe4000f8410ff */
[----:B------:R-:W-:Y:S02]  /*07e0*/  UIADD3.X UR35, UPT, UPT, UR38, UR40, URZ, UP1, !UPT ;  /* 0x0000002826237290 */ /* 0x000fe40008ffe4ff */
[----:B------:R-:W-:-:S02]  /*07f0*/  UIADD3.X UR38, UPT, UPT, UR38, UR41, URZ, UP3, !UPT ;  /* 0x0000002926267290 */ /* 0x000fc40009ffe4ff */
[----:B-1----:R-:W-:Y:S02]  /*0800*/  UIMAD.WIDE.U32 UR12, UR30, UR16, URZ ;  /* 0x000000101e0c72a5 */ /* 0x002fe4000f8e00ff */
[----:B------:R-:W-:Y:S02]  /*0810*/  ULEA.HI.X UR35, UR39, UR21, UR35, 0x2, UP2 ;  /* 0x0000001527237291 */ /* 0x000fe400090f1423 */
[----:B------:R-:W-:Y:S01]  /*0820*/  UIMAD UR16, UR37, UR16, URZ ;  /* 0x00000010251072a4 */ /* 0x000fe2000f8e02ff */
[----:B------:R-:W1:Y:S01]  /*0830*/  LDCU.64 UR20, c[0x0][0x540] ;  /* 0x0000a800ff1477ac */ /* 0x000e620008000a00 */
[----:B------:R-:W-:Y:S02]  /*0840*/  ULEA.HI.X UR34, UR34, UR27, UR38, 0x2, UP4 ;  /* 0x0000001b22227291 */ /* 0x000fe4000a0f1426 */
[----:B------:R-:W-:Y:S01]  /*0850*/  UIADD3 UR7, UPT, UPT, UR7, UR42, URZ ;  /* 0x0000002a07077290 */ /* 0x000fe2000fffe0ff */
[----:B------:R-:W2:Y:S01]  /*0860*/  @UP0 LDCU UR27, c[0x0][0x38c] ;  /* 0x00007180ff1b07ac */ /* 0x000ea20008000800 */
[----:B------:R-:W-:-:S02]  /*0870*/  UIMAD UR30, UR30, UR17, UR16 ;  /* 0x000000111e1e72a4 */ /* 0x000fc4000f8e0210 */
[----:B------:R-:W-:Y:S01]  /*0880*/  UIMAD.WIDE.U32 UR16, UR4, UR11, UR6 ;  /* 0x0000000b041072a5 */ /* 0x000fe2000f8e0006 */
[----:B------:R-:W4:Y:S01]  /*0890*/  @UP0 LDCU.64 UR36, c[0x0][0x480] ;  /* 0x00009000ff2407ac */ /* 0x000f220008000a00 */
[----:B------:R-:W-:Y:S02]  /*08a0*/  UIADD3 UR13, UPT, UPT, UR13, UR30, URZ ;  /* 0x0000001e0d0d7290 */ /* 0x000fe4000fffe0ff */
[----:B0-----:R-:W-:Y:S02]  /*08b0*/  ULEA UR11, UP1, UR16, UR14, 0x3 ;  /* 0x0000000e100b7291 */ /* 0x001fe4000f8218ff */
[----:B---3--:R-:W-:Y:S02]  /*08c0*/  @UP0 UIMAD UR14, UR4, UR26, UR10 ;  /* 0x0000001a040e02a4 */ /* 0x008fe4000f8e020a */
[----:B------:R-:W-:Y:S02]  /*08d0*/  UIMAD.WIDE.U32 UR4, UR4, UR5, UR12 ;  /* 0x00000005040472a5 */ /* 0x000fe4000f8e000c */
[----:B------:R-:W-:-:S02]  /*08e0*/  UIADD3 UR6, UPT, UPT, UR17, UR19, URZ ;  /* 0x0000001311067290 */ /* 0x000fc4000fffe0ff */
[----:B------:R-:W-:Y:S02]  /*08f0*/  @UP0 UIMAD UR14, UR14, UR31, URZ ;  /* 0x0000001f0e0e02a4 */ /* 0x000fe4000f8e02ff */
[----:B------:R-:W-:Y:S02]  /*0900*/  UIADD3 UR5, UPT, UPT, UR5, UR18, URZ ;  /* 0x0000001205057290 */ /* 0x000fe4000fffe0ff */
[----:B------:R-:W-:Y:S02]  /*0910*/  ULEA.HI.X UR16, UR16, UR15, UR6, 0x3, UP1 ;  /* 0x0000000f10107291 */ /* 0x000fe400088f1c06 */
[----:B-1----:R-:W-:Y:S02]  /*0920*/  ULEA UR17, UP1, UR4, UR20, 0x3 ;  /* 0x0000001404117291 */ /* 0x002fe4000f8218ff */
[----:B--2---:R-:W-:Y:S02]  /*0930*/  @UP0 UIMAD UR14, UR14, UR27, URZ ;  /* 0x0000001b0e0e02a4 */ /* 0x004fe4000f8e02ff */
[----:B------:R-:W-:Y:S01]  /*0940*/  ULEA.HI.X UR20, UR4, UR21, UR5, 0x3, UP1 ;  /* 0x0000001504147291 */ /* 0x000fe200088f1c05 */
[----:B------:R-:W-:-:S02]  /*0950*/  UMOV UR6, URZ ;  /* 0x000000ff00067c82 */ /* 0x000fc40008000000 */
[----:B------:R-:W-:Y:S01]  /*0960*/  UMOV UR4, URZ ;  /* 0x000000ff00047c82 */ /* 0x000fe20008000000 */
[----:B------:R-:W-:Y:S01]  /*0970*/  UMOV UR5, URZ ;  /* 0x000000ff00057c82 */ /* 0x000fe20008000000 */
[----:B----4-:R-:W-:Y:S02]  /*0980*/  @UP0 UIMAD.WIDE UR4, UR14, 0x10, UR36 ;  /* 0x000000100e0408a5 */ /* 0x010fe4000f8e0224 */
[----:B------:R-:W-:Y:S01]  /*0990*/  UISETP.GE.AND UP0, UPT, UR31, 0x1, UPT ;  /* 0x000000011f00788c */ /* 0x000fe2000bf06270 */
[----:B------:R-:W-:Y:S01]  /*09a0*/  UMOV UR7, URZ ;  /* 0x000000ff00077c82 */ /* 0x000fe20008000000 */
[----:B------:R-:W-:Y:S02]  /*09b0*/  @P3 R2UR UR6, R7 ;  /* 0x00000000070632ca */ /* 0x000fe400000e0000 */
[----:B------:R-:W-:-:S05]  /*09c0*/  @P4 R2UR UR7, R4 ;  /* 0x00000000040742ca */ /* 0x000fca00000e0000 */
[----:B------:R-:W-:Y:S10]  /*09d0*/  BRA.U !UP0, `(.L_x_15222) ;  /* 0x000000c508447547 */ /* 0x000ff4000b800000 */
        /* <DEDUP_REMOVED lines=16> */
.L_x_15337:
        /* <DEDUP_REMOVED lines=94> */
.L_x_15224:
[----:B------:R-:W-:Y:S05]  /*10c0*/  BSYNC.RECONVERGENT B0 ;  /* 0x0000000000007941 */ /* 0x000fea0003800200 */
.L_x_15223:
        /* <DEDUP_REMOVED lines=34> */
.L_x_15226:
[----:B------:R-:W-:Y:S05]  /*12f0*/  BSYNC.RECONVERGENT B0 ;  /* 0x0000000000007941 */ /* 0x000fea0003800200 */
.L_x_15225:
        /* <DEDUP_REMOVED lines=34> */
.L_x_15228:
[----:B------:R-:W-:Y:S05]  /*1520*/  BSYNC.RECONVERGENT B0 ;  /* 0x0000000000007941 */ /* 0x000fea0003800200 */
.L_x_15227:
        /* <DEDUP_REMOVED lines=34> */
.L_x_15230:
[----:B------:R-:W-:Y:S05]  /*1750*/  BSYNC.RECONVERGENT B0 ;  /* 0x0000000000007941 */ /* 0x000fea0003800200 */
.L_x_15229:
        /* <DEDUP_REMOVED lines=34> */
.L_x_15232:
[----:B------:R-:W-:Y:S05]  /*1980*/  BSYNC.RECONVERGENT B0 ;  /* 0x0000000000007941 */ /* 0x000fea0003800200 */
.L_x_15231:
        /* <DEDUP_REMOVED lines=34> */
.L_x_15234:
[----:B------:R-:W-:Y:S05]  /*1bb0*/  BSYNC.RECONVERGENT B0 ;  /* 0x0000000000007941 */ /* 0x000fea0003800200 */
.L_x_15233:
        /* <DEDUP_REMOVED lines=34> */
.L_x_15236:
[----:B------:R-:W-:Y:S05]  /*1de0*/  BSYNC.RECONVERGENT B0 ;  /* 0x0000000000007941 */ /* 0x000fea0003800200 */
.L_x_15235:
        /* <DEDUP_REMOVED lines=34> */
.L_x_15238:
[----:B------:R-:W-:Y:S05]  /*2010*/  BSYNC.RECONVERGENT B0 ;  /* 0x0000000000007941 */ /* 0x000fea0003800200 */
.L_x_15237:
        /* <DEDUP_REMOVED lines=34> */
.L_x_15240:
[----:B------:R-:W-:Y:S05]  /*2240*/  BSYNC.RECONVERGENT B0 ;  /* 0x0000000000007941 */ /* 0x000fea0003800200 */
.L_x_15239:
        /* <DEDUP_REMOVED lines=34> */
.L_x_15242:
[----:B------:R-:W-:Y:S05]  /*2470*/  BSYNC.RECONVERGENT B0 ;  /* 0x0000000000007941 */ /* 0x000fea0003800200 */
.L_x_15241:
        /* <DEDUP_REMOVED lines=34> */
.L_x_15244:
[----:B------:R-:W-:Y:S05]  /*26a0*/  BSYNC.RECONVERGENT B0 ;  /* 0x0000000000007941 */ /* 0x000fea0003800200 */
.L_x_15243:
        /* <DEDUP_REMOVED lines=32> */
.L_x_15246:
[----:B------:R-:W-:Y:S05]  /*28b0*/  BSYNC.RECONVERGENT B0 ;  /* 0x0000000000007941 */ /* 0x000fea0003800200 */
.L_x_15245:
        /* <DEDUP_REMOVED lines=32> */
.L_x_15248:
[----:B------:R-:W-:Y:S05]  /*2ac0*/  BSYNC.RECONVERGENT B0 ;  /* 0x0000000000007941 */ /* 0x000fea0003800200 */
.L_x_15247:
        /* <DEDUP_REMOVED lines=32> */
.L_x_15250:
[----:B------:R-:W-:Y:S05]  /*2cd0*/  BSYNC.RECONVERGENT B0 ;  /* 0x0000000000007941 */ /* 0x000fea0003800200 */
.L_x_15249:
        /* <DEDUP_REMOVED lines=32> */
.L_x_15252:
[----:B------:R-:W-:Y:S05]  /*2ee0*/  BSYNC.RECONVERGENT B0 ;  /* 0x0000000000007941 */ /* 0x000fea0003800200 */
.L_x_15251:
        /* <DEDUP_REMOVED lines=32> */
.L_x_15254:
[----:B------:R-:W-:Y:S05]  /*30f0*/  BSYNC.RECONVERGENT B0 ;  /* 0x0000000000007941 */ /* 0x000fea0003800200 */
.L_x_15253:
[----:B------:R-:W1:Y:S01]  /*3100*/  S2UR UR31, SR_CTAID.X ;  /* 0x00000000001f79c3 */ /* 0x000e620000002500 */
[----:B------:R-:W1:Y:S01]  /*3110*/  LDCU.128 UR12, c[0x0][0x410] ;  /* 0x00008200ff0c77ac */ /* 0x000e620008000c00 */
[----:B------:R-:W-:Y:S01]  /*3120*/  LDS.128 R28, [R163] ;  /* 0x00000000a31c7984 */ /* 0x000fe20000000c00 */
[----:B------:R-:W2:Y:S03]  /*3130*/  LDCU.64 UR36, c[0x0][0x488] ;  /* 0x00009100ff2477ac */ /* 0x000ea60008000a00 */
[----:B------:R-:W-:Y:S02]  /*3140*/  LDS.128 R8, [R163+0x10] ;  /* 0x00001000a3087984 */ /* 0x000fe40000000c00 */
[----:B------:R-:W3:Y:S01]  /*3150*/  S2UR UR10, SR_CTAID.Y ;  /* 0x00000000000a79c3 */ /* 0x000ee20000002600 */
[----:B------:R-:W-:Y:S01]  /*3160*/  USHF.L.U32 UR8, UR8, 0x9, URZ ;  /* 0x0000000908087899 */ /* 0x000fe200080006ff */
[----:B0-----:R-:W-:Y:S01]  /*3170*/  LDS.128 R12, [R163+0x20] ;  /* 0x00002000a30c7984 */ /* 0x001fe20000000c00 */
[----:B------:R-:W-:-:S03]  /*3180*/  UMOV UR9, URZ ;  /* 0x000000ff00097c82 */ /* 0x000fc60008000000 */
[----:B------:R-:W-:Y:S01]  /*3190*/  LDS.128 R4, [R163+0x30] ;  /* 0x00003000a3047984 */ /* 0x000fe20000000c00 */
[----:B-1----:R-:W-:-:S04]  /*31a0*/  UIMAD.WIDE.U32 UR34, UR31, UR12, UR8 ;  /* 0x0000000c1f2272a5 */ /* 0x002fc8000f8e0008 */
[----:B------:R-:W-:Y:S02]  /*31b0*/  UIMAD UR35, UR31, UR13, UR35 ;  /* 0x0000000d1f2372a4 */ /* 0x000fe4000f8e0223 */
[----:B---3--:R-:W-:Y:S02]  /*31c0*/  UIMAD UR13, UR10, UR15, URZ ;  /* 0x0000000f0a0d72a4 */ /* 0x008fe4000f8e02ff */
[----:B------:R-:W-:-:S04]  /*31d0*/  UIMAD.WIDE.U32 UR14, UR10, UR14, UR34 ;  /* 0x0000000e0a0e72a5 */ /* 0x000fc8000f8e0022 */
[----:B------:R-:W-:Y:S02]  /*31e0*/  UIADD3 UR13, UPT, UPT, UR15, UR13, URZ ;  /* 0x0000000d0f0d7290 */ /* 0x000fe4000fffe0ff */
[----:B--2---:R-:W-:-:S04]  /*31f0*/  ULEA UR12, UP0, UR14, UR36, 0x2 ;  /* 0x000000240e0c7291 */ /* 0x004fc8000f8010ff */
[----:B------:R-:W-:Y:S02]  /*3200*/  ULEA.HI.X UR14, UR14, UR37, UR13, 0x2, UP0 ;  /* 0x000000250e0e7291 */ /* 0x000fe400080f140d */
[----:B------:R-:W-:Y:S01]  /*3210*/  MOV R2, UR12 ;  /* 0x0000000c00027c02 */ /* 0x000fe20008000f00 */
[----:B------:R-:W0:Y:S03]  /*3220*/  LDCU.64 UR36, c[0x0][0x478] ;  /* 0x00008f00ff2477ac */ /* 0x000e260008000a00 */
[----:B------:R-:W-:-:S03]  /*3230*/  MOV R3, UR14 ;  /* 0x0000000e00037c02 */ /* 0x000fc60008000f00 */
[----:B------:R-:W-:Y:S01]  /*3240*/  IMAD.WIDE.U32 R2, R0, 0x10, R2 ;  /* 0x0000001000027825 */ /* 0x000fe200078e0002 */
[----:B------:R-:W-:Y:S06]  /*3250*/  BAR.SYNC.DEFER_BLOCKING 0x0 ;  /* 0x0000000000007b1d */ /* 0x000fec0000010000 */
[----:B------:R-:W1:Y:S01]  /*3260*/  LDCU.128 UR12, c[0x0][0x420] ;  /* 0x00008400ff0c77ac */ /* 0x000e620008000c00 */
[----:B------:R-:W2:Y:S04]  /*3270*/  LDG.E.128 R32, desc[UR32][R2.64] ;  /* 0x0000002002207981 */ /* 0x000ea8000c1e1d00 */
[----:B------:R-:W3:Y:S04]  /*3280*/  LDG.E.128 R52, desc[UR32][R2.64+0x200] ;  /* 0x0002002002347981 */ /* 0x000ee8000c1e1d00 */
[----:B------:R-:W4:Y:S04]  /*3290*/  LDG.E.128 R68, desc[UR32][R2.64+0x400] ;  /* 0x0004002002447981 */ /* 0x000f28000c1e1d00 */
[----:B------:R5:W4:Y:S01]  /*32a0*/  LDG.E.128 R72, desc[UR32][R2.64+0x600] ;  /* 0x0006002002487981 */ /* 0x000b22000c1e1d00 */
[----:B-1----:R-:W-:-:S04]  /*32b0*/  UIMAD.WIDE.U32 UR34, UR31, UR12, UR8 ;  /* 0x0000000c1f2272a5 */ /* 0x002fc8000f8e0008 */
[----:B------:R-:W-:Y:S02]  /*32c0*/  UIMAD UR35, UR31, UR13, UR35 ;  /* 0x0000000d1f2372a4 */ /* 0x000fe4000f8e0223 */
[----:B------:R-:W-:Y:S02]  /*32d0*/  UIMAD UR13, UR10, UR15, URZ ;  /* 0x0000000f0a0d72a4 */ /* 0x000fe4000f8e02ff */
[----:B------:R-:W-:-:S04]  /*32e0*/  UIMAD.WIDE.U32 UR14, UR10, UR14, UR34 ;  /* 0x0000000e0a0e72a5 */ /* 0x000fc8000f8e0022 */
[----:B------:R-:W-:Y:S02]  /*32f0*/  UIADD3 UR13, UPT, UPT, UR15, UR13, URZ ;  /* 0x0000000d0f0d7290 */ /* 0x000fe4000fffe0ff */
[----:B0-----:R-:W-:Y:S01]  /*3300*/  ULEA UR12, UP0, UR14, UR36, 0x2 ;  /* 0x000000240e0c7291 */ /* 0x001fe2000f8010ff */
[----:B------:R-:W0:Y:S03]  /*3310*/  LDCU.64 UR34, c[0x0][0x510] ;  /* 0x0000a200ff2277ac */ /* 0x000e260008000a00 */
[----:B------:R-:W-:Y:S02]  /*3320*/  ULEA.HI.X UR14, UR14, UR37, UR13, 0x2, UP0 ;  /* 0x000000250e0e7291 */ /* 0x000fe400080f140d */
[----:B-----5:R-:W-:Y:S01]  /*3330*/  MOV R2, UR12 ;  /* 0x0000000c00027c02 */ /* 0x020fe20008000f00 */
[----:B------:R-:W1:Y:S03]  /*3340*/  LDCU.64 UR36, c[0x0][0x558] ;  /* 0x0000ab00ff2477ac */ /* 0x000e660008000a00 */
[----:B------:R-:W-:-:S03]  /*3350*/  MOV R3, UR14 ;  /* 0x0000000e00037c02 */ /* 0x000fc60008000f00 */
[----:B------:R-:W-:Y:S02]  /*3360*/  IMAD.WIDE.U32 R2, R0, 0x10, R2 ;  /* 0x0000001000027825 */ /* 0x000fe400078e0002 */
[----:B------:R-:W5:Y:S01]  /*3370*/  LDCU.64 UR14, c[0x0][0x508] ;  /* 0x0000a100ff0e77ac */ /* 0x000f620008000a00 */
[----:B--2---:R2:W-:Y:S04]  /*3380*/  STS.128 [R164], R32 ;  /* 0x00000020a4007388 */ /* 0x0045e80000000c00 */
[----:B---3--:R-:W-:Y:S04]  /*3390*/  STS.128 [R164+0x200], R52 ;  /* 0x00020034a4007388 */ /* 0x008fe80000000c00 */
[----:B----4-:R3:W-:Y:S04]  /*33a0*/  STS.128 [R164+0x400], R68 ;  /* 0x00040044a4007388 */ /* 0x0107e80000000c00 */
[----:B------:R-:W-:Y:S01]  /*33b0*/  STS.128 [R164+0x600], R72 ;  /* 0x00060048a4007388 */ /* 0x000fe20000000c00 */
[----:B------:R-:W-:-:S03]  /*33c0*/  NOP ;  /* 0x0000000000007918 */ /* 0x000fc60000000000 */
[----:B------:R-:W4:Y:S04]  /*33d0*/  LDS.128 R56, [R163] ;  /* 0x00000000a3387984 */ /* 0x000f280000000c00 */
[----:B------:R-:W0:Y:S04]  /*33e0*/  LDS.128 R24, [R163+0x10] ;  /* 0x00001000a3187984 */ /* 0x000e280000000c00 */
[----:B------:R-:W1:Y:S04]  /*33f0*/  LDS.128 R20, [R163+0x20] ;  /* 0x00002000a3147984 */ /* 0x000e680000000c00 */
[----:B------:R-:W5:Y:S01]  /*3400*/  LDS.128 R16, [R163+0x30] ;  /* 0x00003000a3107984 */ /* 0x000f620000000c00 */
[----:B------:R-:W-:Y:S06]  /*3410*/  BAR.SYNC.DEFER_BLOCKING 0x0 ;  /* 0x0000000000007b1d */ /* 0x000fec0000010000 */
[----:B------:R-:W5:Y:S04]  /*3420*/  LDG.E.128 R64, desc[UR32][R2.64] ;  /* 0x0000002002407981 */ /* 0x000f68000c1e1d00 */
[----:B------:R-:W5:Y:S04]  /*3430*/  LDG.E.128 R60, desc[UR32][R2.64+0x200] ;  /* 0x00020020023c7981 */ /* 0x000f68000c1e1d00 */
[----:B--2---:R-:W2:Y:S04]  /*3440*/  LDG.E.128 R32, desc[UR32][R2.64+0x400] ;  /* 0x0004002002207981 */ /* 0x004ea8000c1e1d00 */
[----:B---3--:R3:W2:Y:S01]  /*3450*/  LDG.E.128 R68, desc[UR32][R2.64+0x600] ;  /* 0x0006002002447981 */ /* 0x0086a2000c1e1d00 */
[----:B----4-:R-:W-:Y:S01]  /*3460*/  FMUL.FTZ R52, R56, -1.4426950216293334961 ;  /* 0xbfb8aa3b38347820 */ /* 0x010fe20000410000 */
[----:B------:R-:W-:Y:S01]  /*3470*/  FMUL.FTZ R53, R57, -1.4426950216293334961 ;  /* 0xbfb8aa3b39357820 */ /* 0x000fe20000410000 */
[----:B------:R-:W-:Y:S01]  /*3480*/  FMUL.FTZ R54, R58, -1.4426950216293334961 ;  /* 0xbfb8aa3b3a367820 */ /* 0x000fe20000410000 */
[----:B------:R-:W-:Y:S01]  /*3490*/  FMUL.FTZ R55, R59, -1.4426950216293334961 ;  /* 0xbfb8aa3b3b377820 */ /* 0x000fe20000410000 */
[----:B0-----:R-:W-:Y:S01]  /*34a0*/  FMUL.FTZ R72, R24, -1.4426950216293334961 ;  /* 0xbfb8aa3b18487820 */ /* 0x001fe20000410000 */
[----:B-1----:R-:W-:Y:S01]  /*34b0*/  FMUL.FTZ R74, R20, -1.4426950216293334961 ;  /* 0xbfb8aa3b144a7820 */ /* 0x002fe20000410000 */
[----:B------:R-:W0:Y:S01]  /*34c0*/  MUFU.EX2 R52, R52 ;  /* 0x0000003400347308 */ /* 0x000e220000000800 */
[----:B------:R-:W-:Y:S01]  /*34d0*/  FMUL.FTZ R73, R27, -1.4426950216293334961 ;  /* 0xbfb8aa3b1b497820 */ /* 0x000fe20000410000 */
[----:B-----5:R-:W-:Y:S01]  /*34e0*/  FMUL.FTZ R85, R19, -1.4426950216293334961 ;  /* 0xbfb8aa3b13557820 */ /* 0x020fe20000410000 */
[----:B---3--:R-:W-:Y:S01]  /*34f0*/  FMUL.FTZ R2, R25, -1.4426950216293334961 ;  /* 0xbfb8aa3b19027820 */ /* 0x008fe20000410000 */
[----:B------:R-:W-:Y:S01]  /*3500*/  FMUL.FTZ R3, R26, -1.4426950216293334961 ;  /* 0xbfb8aa3b1a037820 */ /* 0x000fe20000410000 */
[----:B------:R-:W-:Y:S01]  /*3510*/  FMUL.FTZ R84, R17, -1.4426950216293334961 ;  /* 0xbfb8aa3b11547820 */ /* 0x000fe20000410000 */
[----:B------:R-:W-:Y:S01]  /*3520*/  FMUL.FTZ R80, R21, -1.4426950216293334961 ;  /* 0xbfb8aa3b15507820 */ /* 0x000fe20000410000 */
[----:B------:R-:W-:Y:S01]  /*3530*/  FMUL.FTZ R83, R16, -1.4426950216293334961 ;  /* 0xbfb8aa3b10537820 */ /* 0x000fe20000410000 */
[----:B------:R-:W1:Y:S01]  /*3540*/  MUFU.EX2 R53, R53 ;  /* 0x0000003500357308 */ /* 0x000e620000000800 */
[----:B------:R-:W-:-:S02]  /*3550*/  UIMAD.WIDE.U32 UR12, UR31, UR14, UR8 ;  /* 0x0000000e1f0c72a5 */ /* 0x000fc4000f8e0008 */
[----:B------:R-:W-:Y:S02]  /*3560*/  UIMAD UR14, UR10, UR35, URZ ;  /* 0x000000230a0e72a4 */ /* 0x000fe4000f8e02ff */
[----:B------:R-:W-:-:S03]  /*3570*/  UIMAD UR13, UR31, UR15, UR13 ;  /* 0x0000000f1f0d72a4 */ /* 0x000fc6000f8e020d */
[----:B------:R-:W-:Y:S01]  /*3580*/  MUFU.EX2 R54, R54 ;  /* 0x0000003600367308 */ /* 0x000fe20000000800 */
[----:B0-----:R-:W-:Y:S01]  /*3590*/  FADD.FTZ R52, R52, 1 ;  /* 0x3f80000034347421 */ /* 0x001fe20000010000 */
[----:B------:R-:W-:Y:S01]  /*35a0*/  UIMAD.WIDE.U32 UR12, UR10, UR34, UR12 ;  /* 0x000000220a0c72a5 */ /* 0x000fe2000f8e000c */
[----:B------:R-:W0:Y:S05]  /*35b0*/  LDCU.64 UR34, c[0x0][0x490] ;  /* 0x00009200ff2277ac */ /* 0x000e2a0008000a00 */
[----:B------:R-:W-:Y:S01]  /*35c0*/  MUFU.EX2 R55, R55 ;  /* 0x0000003700377308 */ /* 0x000fe20000000800 */
[----:B-1----:R-:W-:Y:S01]  /*35d0*/  FADD.FTZ R53, R53, 1 ;  /* 0x3f80000035357421 */ /* 0x002fe20000010000 */
[----:B------:R-:W-:-:S02]  /*35e0*/  UIADD3 UR14, UPT, UPT, UR13, UR14, URZ ;  /* 0x0000000e0d0e7290 */ /* 0x000fc4000fffe0ff */
[----:B------:R-:W-:-:S04]  /*35f0*/  ULEA UR13, UP0, UR12, UR36, 0x2 ;  /* 0x000000240c0d7291 */ /* 0x000fc8000f8010ff */
[----:B------:R1:W3:Y:S01]  /*3600*/  MUFU.EX2 R76, R2 ;  /* 0x00000002004c7308 */ /* 0x0002e20000000800 */
[----:B------:R-:W-:Y:S02]  /*3610*/  ULEA.HI.X UR12, UR12, UR37, UR14, 0x2, UP0 ;  /* 0x000000250c0c7291 */ /* 0x000fe400080f140e */
[----:B0-----:R-:W-:-:S05]  /*3620*/  UISETP.NE.U32.AND UP0, UPT, UR34, URZ, UPT ;  /* 0x000000ff2200728c */ /* 0x001fca000bf05070 */
[----:B------:R0:W4:Y:S01]  /*3630*/  MUFU.EX2 R75, R72 ;  /* 0x00000048004b7308 */ /* 0x0001220000000800 */
[----:B-1----:R-:W-:Y:S01]  /*3640*/  FMUL.FTZ R2, R23, -1.4426950216293334961 ;  /* 0xbfb8aa3b17027820 */ /* 0x002fe20000410000 */
[----:B------:R-:W-:-:S06]  /*3650*/  UISETP.NE.AND.EX UP0, UPT, UR35, URZ, UPT, UP0 ;  /* 0x000000ff2300728c */ /* 0x000fcc000bf05300 */
[----:B------:R1:W5:Y:S01]  /*3660*/  MUFU.EX2 R79, R74 ;  /* 0x0000004a004f7308 */ /* 0x0003620000000800 */
[----:B0-----:R-:W-:Y:S01]  /*3670*/  FMUL.FTZ R72, R22, -1.4426950216293334961 ;  /* 0xbfb8aa3b16487820 */ /* 0x001fe20000410000 */
[----:B---3--:R-:W-:-:S06]  /*3680*/  FADD.FTZ R76, R76, 1 ;  /* 0x3f8000004c4c7421 */ /* 0x008fcc0000010000 */
[----:B------:R-:W0:Y:S01]  /*3690*/  MUFU.EX2 R77, R3 ;  /* 0x00000003004d7308 */ /* 0x000e220000000800 */
[----:B-1----:R-:W-:Y:S01]  /*36a0*/  FMUL.FTZ R74, R18, -1.4426950216293334961 ;  /* 0xbfb8aa3b124a7820 */ /* 0x002fe20000410000 */
[----:B----4-:R-:W-:-:S06]  /*36b0*/  FADD.FTZ R75, R75, 1 ;  /* 0x3f8000004b4b7421 */ /* 0x010fcc0000010000 */
[----:B------:R1:W3:Y:S01]  /*36c0*/  MUFU.EX2 R81, R72 ;  /* 0x0000004800517308 */ /* 0x0002e20000000800 */
[----:B-----5:R-:W-:-:S07]  /*36d0*/  FADD.FTZ R79, R79, 1 ;  /* 0x3f8000004f4f7421 */ /* 0x020fce0000010000 */
[----:B------:R-:W4:Y:S01]  /*36e0*/  MUFU.EX2 R82, R2 ;  /* 0x0000000200527308 */ /* 0x000f220000000800 */
[----:B-1----:R-:W-:Y:S01]  /*36f0*/  FADD.FTZ R72, R54, 1 ;  /* 0x3f80000036487421 */ /* 0x002fe20000010000 */
[----:B0-----:R-:W-:-:S06]  /*3700*/  FADD.FTZ R77, R77, 1 ;  /* 0x3f8000004d4d7421 */ /* 0x001fcc0000010000 */
[----:B------:R0:W1:Y:S01]  /*3710*/  MUFU.EX2 R96, R74 ;  /* 0x0000004a00607308 */ /* 0x0000620000000800 */
[----:B---3--:R-:W-:-:S07]  /*3720*/  FADD.FTZ R81, R81, 1 ;  /* 0x3f80000051517421 */ /* 0x008fce0000010000 */
[----:B------:R-:W-:Y:S01]  /*3730*/  MUFU.RCP R3, R52 ;  /* 0x0000003400037308 */ /* 0x000fe20000001000 */
[----:B0-----:R-:W-:Y:S01]  /*3740*/  FADD.FTZ R74, R55, 1 ;  /* 0x3f800000374a7421 */ /* 0x001fe20000010000 */
[----:B----4-:R-:W-:-:S06]  /*3750*/  FADD.FTZ R82, R82, 1 ;  /* 0x3f80000052527421 */ /* 0x010fcc0000010000 */
[----:B------:R-:W-:Y:S01]  /*3760*/  MUFU.RCP R2, R53 ;  /* 0x0000003500027308 */ /* 0x000fe20000001000 */
[----:B-1----:R-:W-:-:S07]  /*3770*/  FADD.FTZ R96, R96, 1 ;  /* 0x3f80000060607421 */ /* 0x002fce0000010000 */
[----:B------:R-:W0:Y:S08]  /*3780*/  MUFU.EX2 R78, R73 ;  /* 0x00000049004e7308 */ /* 0x000e300000000800 */
[----:B------:R-:W1:Y:S08]  /*3790*/  MUFU.RCP R73, R72 ;  /* 0x0000004800497308 */ /* 0x000e700000001000 */
[----:B------:R-:W3:Y:S01]  /*37a0*/  MUFU.RCP R74, R74 ;  /* 0x0000004a004a7308 */ /* 0x000ee20000001000 */
[----:B0-----:R-:W-:-:S07]  /*37b0*/  FADD.FTZ R78, R78, 1 ;  /* 0x3f8000004e4e7421 */ /* 0x001fce0000010000 */
[----:B------:R0:W4:Y:S01]  /*37c0*/  MUFU.EX2 R98, R85 ;  /* 0x0000005500627308 */ /* 0x0001220000000800 */
[----:B-1----:R-:W-:-:S04]  /*37d0*/  FMUL.FTZ R87, R58, R73 ;  /* 0x000000493a577220 */ /* 0x002fc80000410000 */
[----:B------:R-:W-:-:S03]  /*37e0*/  FMUL.FTZ R143, R30, R87 ;  /* 0x000000571e8f7220 */ /* 0x000fc60000410000 */
[----:B------:R1:W5:Y:S01]  /*37f0*/  MUFU.EX2 R94, R84 ;  /* 0x00000054005e7308 */ /* 0x0003620000000800 */
[----:B0-----:R-:W-:Y:S01]  /*3800*/  FMUL.FTZ R85, R56, R3 ;  /* 0x0000000338557220 */ /* 0x001fe20000410000 */
[----:B---3--:R-:W-:-:S03]  /*3810*/  FMUL.FTZ R86, R59, R74 ;  /* 0x0000004a3b567220 */ /* 0x008fc60000410000 */
[----:B------:R-:W-:Y:S01]  /*3820*/  FMUL.FTZ R146, R28, R85 ;  /* 0x000000551c927220 */ /* 0x000fe20000410000 */
[----:B------:R-:W-:Y:S02]  /*3830*/  FMUL.FTZ R142, R31, R86 ;  /* 0x000000561f8e7220 */ /* 0x000fe40000410000 */
[----:B------:R-:W0:Y:S01]  /*3840*/  MUFU.RCP R75, R75 ;  /* 0x0000004b004b7308 */ /* 0x000e220000001000 */
[----:B-1----:R-:W-:Y:S01]  /*3850*/  FMUL.FTZ R84, R57, R2 ;  /* 0x0000000239547220 */ /* 0x002fe20000410000 */
[----:B----4-:R-:W-:-:S03]  /*3860*/  FADD.FTZ R98, R98, 1 ;  /* 0x3f80000062627421 */ /* 0x010fc60000010000 */
[----:B------:R-:W-:-:S03]  /*3870*/  FMUL.FTZ R144, R29, R84 ;  /* 0x000000541d907220 */ /* 0x000fc60000410000 */
[----:B------:R-:W-:Y:S01]  /*3880*/  MUFU.RCP R76, R76 ;  /* 0x0000004c004c7308 */ /* 0x000fe20000001000 */
[----:B-----5:R-:W-:-:S07]  /*3890*/  FADD.FTZ R94, R94, 1 ;  /* 0x3f8000005e5e7421 */ /* 0x020fce0000010000 */
[----:B------:R-:W1:Y:S01]  /*38a0*/  MUFU.EX2 R80, R80 ;  /* 0x0000005000507308 */ /* 0x000e620000000800 */
[----:B0-----:R-:W-:-:S04]  /*38b0*/  FMUL.FTZ R89, R24, R75 ;  /* 0x0000004b18597220 */ /* 0x001fc80000410000 */
[----:B------:R-:W-:-:S03]  /*38c0*/  FMUL.FTZ R141, R8, R89 ;  /* 0x00000059088d7220 */ /* 0x000fc60000410000 */
[----:B------:R-:W0:Y:S08]  /*38d0*/  MUFU.EX2 R83, R83 ;  /* 0x0000005300537308 */ /* 0x000e300000000800 */
[----:B------:R-:W3:Y:S01]  /*38e0*/  MUFU.RCP R91, R77 ;  /* 0x0000004d005b7308 */ /* 0x000ee20000001000 */
[----:B-1----:R-:W-:-:S07]  /*38f0*/  FADD.FTZ R80, R80, 1 ;  /* 0x3f80000050507421 */ /* 0x002fce0000010000 */
[----:B------:R-:W1:Y:S01]  /*3900*/  MUFU.RCP R88, R78 ;  /* 0x0000004e00587308 */ /* 0x000e620000001000 */
[----:B0-----:R-:W-:-:S07]  /*3910*/  FADD.FTZ R83, R83, 1 ;  /* 0x3f80000053537421 */ /* 0x001fce0000010000 */
[----:B------:R-:W0:Y:S08]  /*3920*/  MUFU.RCP R93, R79 ;  /* 0x0000004f005d7308 */ /* 0x000e300000001000 */
[----:B------:R-:W4:Y:S08]  /*3930*/  MUFU.RCP R90, R80 ;  /* 0x00000050005a7308 */ /* 0x000f300000001000 */
[----:B------:R-:W5:Y:S08]  /*3940*/  MUFU.RCP R92, R82 ;  /* 0x00000052005c7308 */ /* 0x000f700000001000 */
[----:B------:R-:W-:Y:S08]  /*3950*/  MUFU.RCP R97, R83 ;  /* 0x0000005300617308 */ /* 0x000ff00000001000 */
[----:B------:R-:W5:Y:S08]  /*3960*/  MUFU.RCP R95, R81 ;  /* 0x00000051005f7308 */ /* 0x000f700000001000 */
[----:B------:R-:W5:Y:S08]  /*3970*/  MUFU.RCP R94, R94 ;  /* 0x0000005e005e7308 */ /* 0x000f700000001000 */
[----:B------:R-:W5:Y:S08]  /*3980*/  MUFU.RCP R99, R96 ;  /* 0x0000006000637308 */ /* 0x000f700000001000 */
[----:B------:R-:W5:Y:S01]  /*3990*/  MUFU.RCP R98, R98 ;  /* 0x0000006200627308 */ /* 0x000f620000001000 */
[----:B------:R-:W-:Y:S04]  /*39a0*/  STS.128 [R164], R64 ;  /* 0x00000040a4007388 */ /* 0x000fe80000000c00 */
[----:B------:R3:W-:Y:S04]  /*39b0*/  STS.128 [R164+0x200], R60 ;  /* 0x0002003ca4007388 */ /* 0x0007e80000000c00 */
[----:B--2---:R-:W-:Y:S04]  /*39c0*/  STS.128 [R164+0x400], R32 ;  /* 0x00040020a4007388 */ /* 0x004fe80000000c00 */
[----:B------:R-:W-:Y:S01]  /*39d0*/  STS.128 [R164+0x600], R68 ;  /* 0x00060044a4007388 */ /* 0x000fe20000000c00 */
[----:B------:R-:W-:-:S03]  /*39e0*/  NOP ;  /* 0x0000000000007918 */ /* 0x000fc60000000000 */
[----:B------:R-:W2:Y:S01]  /*39f0*/  LDS.128 R52, [R163] ;  /* 0x00000000a3347984 */ /* 0x000ea20000000c00 */
[----:B---3--:R-:W-:Y:S01]  /*3a00*/  FADD.FTZ R61, -R3, 1 ;  /* 0x3f800000033d7421 */ /* 0x008fe20000010100 */
[----:B------:R-:W-:Y:S01]  /*3a10*/  FADD.FTZ R60, -R2, 1 ;  /* 0x3f800000023c7421 */ /* 0x000fe20000010100 */
[----:B------:R-:W-:Y:S01]  /*3a20*/  FADD.FTZ R63, -R73, 1 ;  /* 0x3f800000493f7421 */ /* 0x000fe20000010100 */
[----:B------:R-:W3:Y:S01]  /*3a30*/  LDS.128 R32, [R163+0x10] ;  /* 0x00001000a3207984 */ /* 0x000ee20000000c00 */
[----:B------:R-:W-:Y:S01]  /*3a40*/  FADD.FTZ R62, -R74, 1 ;  /* 0x3f8000004a3e7421 */ /* 0x000fe20000010100 */
[----:B------:R-:W-:Y:S01]  /*3a50*/  FFMA.FTZ R61, R56, R61, 1 ;  /* 0x3f800000383d7423 */ /* 0x000fe2000001003d */
[----:B------:R-:W-:Y:S01]  /*3a60*/  FFMA.FTZ R56, R57, R60, 1 ;  /* 0x3f80000039387423 */ /* 0x000fe2000001003c */
[----:B------:R-:W-:Y:S01]  /*3a70*/  FFMA.FTZ R63, R58, R63, 1 ;  /* 0x3f8000003a3f7423 */ /* 0x000fe2000001003f */
[----:B------:R-:W-:Y:S01]  /*3a80*/  FFMA.FTZ R65, R59, R62, 1 ;  /* 0x3f8000003b417423 */ /* 0x000fe2000001003e */
[----:B--2---:R-:W-:Y:S01]  /*3a90*/  FMUL.FTZ R28, R28, R52 ;  /* 0x000000341c1c7220 */ /* 0x004fe20000410000 */
        /* <DEDUP_REMOVED lines=8> */
[----:B---3--:R-:W-:Y:S01]  /*3b20*/  FMUL.FTZ R59, R9, R33 ;  /* 0x00000021093b7220 */ /* 0x008fe20000410000 */
[----:B------:R-:W-:Y:S01]  /*3b30*/  FADD.FTZ R3, -R75, 1 ;  /* 0x3f8000004b037421 */ /* 0x000fe20000010100 */
[----:B------:R-:W-:Y:S01]  /*3b40*/  FMUL.FTZ R60, R60, R61 ;  /* 0x0000003d3c3c7220 */ /* 0x000fe20000410000 */
[----:B------:R-:W-:Y:S01]  /*3b50*/  FMUL.FTZ R61, R57, R56 ;  /* 0x00000038393d7220 */ /* 0x000fe20000410000 */
[----:B------:R-:W-:Y:S01]  /*3b60*/  FMUL.FTZ R73, R76, R59 ;  /* 0x0000003b4c497220 */ /* 0x000fe20000410000 */
[----:B------:R-:W-:Y:S01]  /*3b70*/  FMUL.FTZ R62, R58, R63 ;  /* 0x0000003f3a3e7220 */ /* 0x000fe20000410000 */
[----:B------:R-:W-:Y:S01]  /*3b80*/  FFMA.FTZ R3, R24, R3, 1 ;  /* 0x3f80000018037423 */ /* 0x000fe20000010003 */
[----:B------:R-:W3:Y:S01]  /*3b90*/  LDS.128 R56, [R163+0x30] ;  /* 0x00003000a3387984 */ /* 0x000ee20000000c00 */
[----:B------:R-:W-:Y:S01]  /*3ba0*/  FADD.FTZ R24, -R76, 1 ;  /* 0x3f8000004c187421 */ /* 0x000fe20000010100 */
[----:B------:R-:W-:Y:S01]  /*3bb0*/  FMUL.FTZ R2, R8, R32 ;  /* 0x0000002008027220 */ /* 0x000fe20000410000 */
[----:B------:R-:W-:Y:S01]  /*3bc0*/  FMUL.FTZ R66, R10, R34 ;  /* 0x000000220a427220 */ /* 0x000fe20000410000 */
[----:B------:R-:W-:Y:S01]  /*3bd0*/  FMUL.FTZ R63, R74, R65 ;  /* 0x000000414a3f7220 */ /* 0x000fe20000410000 */
[C---:B------:R-:W-:Y:S01]  /*3be0*/  FFMA.FTZ R64, R25.reuse, R24, 1 ;  /* 0x3f80000019407423 */ /* 0x040fe20000010018 */
[----:B------:R-:W-:Y:S01]  /*3bf0*/  FMUL.FTZ R24, R25, R76 ;  /* 0x0000004c19187220 */ /* 0x000fe20000410000 */
[----:B------:R-:W-:Y:S01]  /*3c00*/  FADD.FTZ R25, -R91, 1 ;  /* 0x3f8000005b197421 */ /* 0x000fe20000010100 */
[----:B------:R-:W-:Y:S01]  /*3c10*/  FMUL.FTZ R2, R75, R2 ;  /* 0x000000024b027220 */ /* 0x000fe20000410000 */
[----:B------:R-:W-:Y:S01]  /*3c20*/  FMUL.FTZ R66, R91, R66 ;  /* 0x000000425b427220 */ /* 0x000fe20000410000 */
[----:B------:R-:W-:Y:S01]  /*3c30*/  FMUL.FTZ R73, R73, R64 ;  /* 0x0000004049497220 */ /* 0x000fe20000410000 */
[----:B------:R-:W-:Y:S01]  /*3c40*/  FFMA.FTZ R25, R26, R25, 1 ;  /* 0x3f8000001a197423 */ /* 0x000fe20000010019 */
[----:B------:R-:W-:Y:S01]  /*3c50*/  FMUL.FTZ R72, R2, R3 ;  /* 0x0000000302487220 */ /* 0x000fe20000410000 */
[----:B-1----:R-:W-:Y:S01]  /*3c60*/  FADD.FTZ R2, -R88, 1 ;  /* 0x3f80000058027421 */ /* 0x002fe20000010100 */
[----:B------:R-:W-:Y:S01]  /*3c70*/  FMUL.FTZ R3, R11, R35 ;  /* 0x000000230b037220 */ /* 0x000fe20000410000 */
[----:B------:R-:W-:Y:S01]  /*3c80*/  FMUL.FTZ R74, R66, R25 ;  /* 0x00000019424a7220 */ /* 0x000fe20000410000 */
[----:B0-----:R-:W-:Y:S01]  /*3c90*/  FADD.FTZ R25, -R93, 1 ;  /* 0x3f8000005d197421 */ /* 0x001fe20000010100 */
[----:B----4-:R-:W-:Y:S01]  /*3ca0*/  FADD.FTZ R66, -R90, 1 ;  /* 0x3f8000005a427421 */ /* 0x010fe20000010100 */
[----:B------:R-:W-:Y:S01]  /*3cb0*/  FFMA.FTZ R2, R27, R2, 1 ;  /* 0x3f8000001b027423 */ /* 0x000fe20000010002 */
[----:B------:R-:W-:Y:S01]  /*3cc0*/  FMUL.FTZ R3, R88, R3 ;  /* 0x0000000358037220 */ /* 0x000fe20000410000 */
[----:B------:R-:W-:Y:S01]  /*3cd0*/  FFMA.FTZ R25, R20, R25, 1 ;  /* 0x3f80000014197423 */ /* 0x000fe20000010019 */
[----:B------:R-:W-:Y:S01]  /*3ce0*/  FFMA.FTZ R66, R21, R66, 1 ;  /* 0x3f80000015427423 */ /* 0x000fe20000010042 */
[----:B------:R-:W-:Y:S01]  /*3cf0*/  BAR.SYNC.DEFER_BLOCKING 0x0 ;  /* 0x0000000000007b1d */ /* 0x000fe20000010000 */
[----:B------:R-:W-:Y:S01]  /*3d00*/  FMUL.FTZ R75, R3, R2 ;  /* 0x00000002034b7220 */ /* 0x000fe20000410000 */
[----:B-----5:R-:W-:Y:S01]  /*3d10*/  FADD.FTZ R2, -R92, 1 ;  /* 0x3f8000005c027421 */ /* 0x020fe20000010100 */
[----:B------:R-:W-:Y:S01]  /*3d20*/  FADD.FTZ R3, -R95, 1 ;  /* 0x3f8000005f037421 */ /* 0x000fe20000010100 */
[----:B------:R-:W-:Y:S01]  /*3d30*/  FFMA.FTZ R8, R48, R146, R169 ;  /* 0x0000009230087223 */ /* 0x000fe200000100a9 */
[----:B------:R-:W-:Y:S01]  /*3d40*/  FMUL.FTZ R91, R26, R91 ;  /* 0x0000005b1a5b7220 */ /* 0x000fe20000410000 */
[----:B------:R-:W-:Y:S01]  /*3d50*/  FMUL.FTZ R88, R27, R88 ;  /* 0x000000581b587220 */ /* 0x000fe20000410000 */
        /* <DEDUP_REMOVED lines=12> */
[----:B------:R-:W-:Y:S01]  /*3e20*/  FFMA.FTZ R64, R23, R2, 1 ;  /* 0x3f80000017407423 */ /* 0x000fe20000010002 */
[----:B------:R-:W-:Y:S01]  /*3e30*/  FMUL.FTZ R2, R14, R30 ;  /* 0x0000001e0e027220 */ /* 0x000fe20000410000 */
[----:B------:R-:W-:Y:S01]  /*3e40*/  FFMA.FTZ R65, R16, R25, 1 ;  /* 0x3f80000010417423 */ /* 0x000fe20000010019 */
[----:B------:R-:W-:Y:S01]  /*3e50*/  FMUL.FTZ R25, R15, R31 ;  /* 0x0000001f0f197220 */ /* 0x000fe20000410000 */
[----:B------:R-:W-:Y:S01]  /*3e60*/  FADD.FTZ R66, -R94, 1 ;  /* 0x3f8000005e427421 */ /* 0x000fe20000010100 */
[----:B------:R-:W-:Y:S01]  /*3e70*/  FMUL.FTZ R2, R95, R2 ;  /* 0x000000025f027220 */ /* 0x000fe20000410000 */
[----:B---3--:R-:W-:Y:S01]  /*3e80*/  FMUL.FTZ R67, R5, R57 ;  /* 0x0000003905437220 */ /* 0x008fe20000410000 */
[----:B------:R-:W-:Y:S01]  /*3e90*/  FMUL.FTZ R25, R92, R25 ;  /* 0x000000195c197220 */ /* 0x000fe20000410000 */
[----:B------:R-:W-:Y:S01]  /*3ea0*/  FFMA.FTZ R68, R17, R66, 1 ;  /* 0x3f80000011447423 */ /* 0x000fe20000010042 */
[----:B------:R-:W-:Y:S01]  /*3eb0*/  FMUL.FTZ R78, R2, R3 ;  /* 0x00000003024e7220 */ /* 0x000fe20000410000 */
[----:B------:R-:W-:Y:S01]  /*3ec0*/  FMUL.FTZ R66, R4, R56 ;  /* 0x0000003804427220 */ /* 0x000fe20000410000 */
[----:B------:R-:W-:Y:S01]  /*3ed0*/  FMUL.FTZ R79, R25, R64 ;  /* 0x00000040194f7220 */ /* 0x000fe20000410000 */
[----:B------:R-:W-:Y:S01]  /*3ee0*/  FADD.FTZ R3, -R99, 1 ;  /* 0x3f80000063037421 */ /* 0x000fe20000010100 */
[----:B------:R-:W-:Y:S01]  /*3ef0*/  FMUL.FTZ R2, R6, R58 ;  /* 0x0000003a06027220 */ /* 0x000fe20000410000 */
[----:B------:R-:W-:Y:S01]  /*3f00*/  FADD.FTZ R64, -R98, 1 ;  /* 0x3f80000062407421 */ /* 0x000fe20000010100 */
[----:B------:R-:W-:Y:S01]  /*3f10*/  FMUL.FTZ R25, R7, R59 ;  /* 0x0000003b07197220 */ /* 0x000fe20000410000 */
        /* <DEDUP_REMOVED lines=85> */
.L_x_15255:
        /* <DEDUP_REMOVED lines=71> */
.L_x_15336:
        /* <DEDUP_REMOVED lines=20> */
[----:B0-----:R-:W-:-:S02]  /*4a20*/  UIMAD.WIDE.U32 UR30, UR10, UR12, URZ ;  /* 0x0000000c0a1e72a5 */ /* 0x001fc4000f8e00ff */
[----:B------:R-:W-:-:S04]  /*4a30*/  UIMAD UR9, UR10, UR13, URZ ;  /* 0x0000000d0a0972a4 */ /* 0x000fc8000f8e02ff */
[----:B------:R-:W-:-:S04]  /*4a40*/  UIADD3 UR31, UPT, UPT, UR31, UR9, URZ ;  /* 0x000000091f1f7290 */ /* 0x000fc8000fffe0ff */
        /* <DEDUP_REMOVED lines=248> */
.L_x_15258:
[----:B------:R0:W1:Y:S02]  /*59d0*/  LDS.64 R88, [R195+UR30+0x5658] ;  /* 0x0056581ec3587984 */ /* 0x0000640008000a00 */
.L_x_15259:
[----:B------:R-:W-:Y:S05]  /*59e0*/  BSYNC.RECONVERGENT B0 ;  /* 0x0000000000007941 */ /* 0x000fea0003800200 */
.L_x_15257:
        /* <DEDUP_REMOVED lines=9> */
[-C--:B------:R-:W-:Y:S01]  /*5a80*/  FMUL.FTZ R91, R127, R85.reuse ;  /* 0x000000557f5b7220 */ /* 0x080fe20000410000 */
        /* <DEDUP_REMOVED lines=12> */
[-C--:B0-----:R-:W-:Y:S01]  /*5b50*/  FMUL.FTZ R195, R65, R155.reuse ;  /* 0x0000009b41c37220 */ /* 0x081fe20000410000 */
        /* <DEDUP_REMOVED lines=16> */
[-C--:B------:R-:W-:Y:S01]  /*5c60*/  FMUL.FTZ R101, R73, R151.reuse ;  /* 0x0000009749657220 */ /* 0x080fe20000410000 */
        /* <DEDUP_REMOVED lines=89> */
[-C--:B0-----:R-:W-:Y:S01]  /*6200*/  FMUL.FTZ R86, R179, R90.reuse ;  /* 0x0000005ab3567220 */ /* 0x081fe20000410000 */
[----:B------:R-:W-:Y:S01]  /*6210*/  FMUL.FTZ R213, R171, R207 ;  /* 0x000000cfabd57220 */ /* 0x000fe20000410000 */
[----:B------:R-:W-:Y:S01]  /*6220*/  FMUL.FTZ R87, R179, R91 ;  /* 0x0000005bb3577220 */ /* 0x000fe20000410000 */
[----:B------:R-:W-:Y:S01]  /*6230*/  FFMA.FTZ R206, R172, R207, -R211 ;  /* 0x000000cfacce7223 */ /* 0x000fe200000108d3 */
[----:B------:R-:W-:Y:S01]  /*6240*/  FMUL.FTZ R99, R76, R149 ;  /* 0x000000954c637220 */ /* 0x000fe20000410000 */
        /* <DEDUP_REMOVED lines=231> */
[-C--:B------:R-:W-:Y:S01]  /*70c0*/  FMUL.FTZ R86, R3, R84.reuse ;  /* 0x0000005403567220 */ /* 0x080fe20000410000 */
        /* <DEDUP_REMOVED lines=174> */
.L_x_15261:
[----:B------:R-:W-:Y:S05]  /*7bb0*/  BSYNC.RECONVERGENT B0 ;  /* 0x0000000000007941 */ /* 0x000fea0003800200 */
.L_x_15260:
        /* <DEDUP_REMOVED lines=16> */
.L_x_15263:
[----:B------:R-:W-:Y:S05]  /*7cc0*/  BSYNC.RECONVERGENT B0 ;  /* 0x0000000000007941 */ /* 0x000fea0003800200 */
.L_x_15262:
        /* <DEDUP_REMOVED lines=16> */
.L_x_15265:
[----:B------:R-:W-:Y:S05]  /*7dd0*/  BSYNC.RECONVERGENT B0 ;  /* 0x0000000000007941 */ /* 0x000fea0003800200 */
.L_x_15264:
        /* <DEDUP_REMOVED lines=16> */
.L_x_15267:
[----:B------:R-:W-:Y:S05]  /*7ee0*/  BSYNC.RECONVERGENT B0 ;  /* 0x0000000000007941 */ /* 0x000fea0003800200 */
.L_x_15266:
        /* <DEDUP_REMOVED lines=20> */
.L_x_15269:
[----:B------:R-:W-:Y:S05]  /*8030*/  BSYNC.RECONVERGENT B0 ;  /* 0x0000000000007941 */ /* 0x000fea0003800200 */
.L_x_15268:
        /* <DEDUP_REMOVED lines=711> */
.L_x_15271:
[----:B------:R-:W-:Y:S05]  /*acb0*/  BSYNC.RECONVERGENT B0 ;  /* 0x0000000000007941 */ /* 0x000fea0003800200 */
.L_x_15270:
[----:B-1----:R0:W1:Y:S01]  /*acc0*/  LDS R197, [R184+0x3200] ;  /* 0x00320000b8c57984 */ /* 0x0020620000000800 */
[----:B------:R-:W-:Y:S04]  /*acd0*/  BSSY.RECONVERGENT B0, `(.L_x_15272) ;  /* 0x0000004000007945 */ /* 0x000fe80003800200 */
[----:B------:R-:W-:Y:S05]  /*ace0*/  @!P2 BRA `(.L_x_15273) ;  /* 0x000000000008a947 */ /* 0x000fea0003800000 */
[----:B------:R2:W-:Y:S04]  /*acf0*/  REDG.E.ADD.F32.FTZ.RN.STRONG.GPU desc[UR32][R84.64+0x80], R226 ;  /* 0x000080e2540079a6 */ /* 0x0005e8000c12f320 */
[----:B-1----:R2:W-:Y:S02]  /*ad00*/  REDG.E.ADD.F32.FTZ.RN.STRONG.GPU desc[UR32][R86.64+0x80], R197 ;  /* 0x000080c5560079a6 */ /* 0x0025e4000c12f320 */
.L_x_15273:
[----:B------:R-:W-:Y:S05]  /*ad10*/  BSYNC.RECONVERGENT B0 ;  /* 0x0000000000007941 */ /* 0x000fea0003800200 */
.L_x_15272:
        /* <DEDUP_REMOVED lines=11> */
.L_x_15275:
[----:B------:R-:W-:Y:S05]  /*add0*/  BSYNC.RECONVERGENT B0 ;  /* 0x0000000000007941 */ /* 0x000fea0003800200 */
.L_x_15274:
[----:B---34-:R3:W4:Y:S01]  /*ade0*/  LDS R183, [R182+0x3300] ;  /* 0x00330000b6b77984 */ /* 0x0187220000000800 */
[----:B------:R-:W-:Y:S04]  /*adf0*/  BSSY.RECONVERGENT B0, `(.L_x_15276) ;  /* 0x0000004000007945 */ /* 0x000fe80003800200 */
[----:B------:R-:W-:Y:S05]  /*ae00*/  @!P1 BRA `(.L_x_15277) ;  /* 0x0000000000089947 */ /* 0x000fea0003800000 */
[----:B------:R0:W-:Y:S04]  /*ae10*/  REDG.E.ADD.F32.FTZ.RN.STRONG.GPU desc[UR32][R84.64+0x180], R222 ;  /* 0x000180de540079a6 */ /* 0x0001e8000c12f320 */
[----:B----4-:R0:W-:Y:S02]  /*ae20*/  REDG.E.ADD.F32.FTZ.RN.STRONG.GPU desc[UR32][R86.64+0x180], R183 ;  /* 0x000180b7560079a6 */ /* 0x0101e4000c12f320 */
.L_x_15277:
[----:B------:R-:W-:Y:S05]  /*ae30*/  BSYNC.RECONVERGENT B0 ;  /* 0x0000000000007941 */ /* 0x000fea0003800200 */
.L_x_15276:
[----:B------:R-:W0:Y:S01]  /*ae40*/  LDS R181, [R181+0x3380] ;  /* 0x00338000b5b57984 */ /* 0x000e220000000800 */
[----:B------:R-:W-:Y:S04]  /*ae50*/  BSSY.RECONVERGENT B0, `(.L_x_15278) ;  /* 0x0000004000007945 */ /* 0x000fe80003800200 */
[----:B------:R-:W-:Y:S05]  /*ae60*/  @!P2 BRA `(.L_x_15279) ;  /* 0x000000000008a947 */ /* 0x000fea0003800000 */
[----:B------:R1:W-:Y:S04]  /*ae70*/  REDG.E.ADD.F32.FTZ.RN.STRONG.GPU desc[UR32][R84.64+0x200], R214 ;  /* 0x000200d6540079a6 */ /* 0x0003e8000c12f320 */
[----:B0-----:R0:W-:Y:S02]  /*ae80*/  REDG.E.ADD.F32.FTZ.RN.STRONG.GPU desc[UR32][R86.64+0x200], R181 ;  /* 0x000200b5560079a6 */ /* 0x0011e4000c12f320 */
.L_x_15279:
[----:B------:R-:W-:Y:S05]  /*ae90*/  BSYNC.RECONVERGENT B0 ;  /* 0x0000000000007941 */ /* 0x000fea0003800200 */
.L_x_15278:
[----:B0-----:R0:W0:Y:S01]  /*aea0*/  LDS R181, [R180+0x3400] ;  /* 0x00340000b4b57984 */ /* 0x0010220000000800 */
[----:B------:R-:W-:Y:S04]  /*aeb0*/  BSSY.RECONVERGENT B0, `(.L_x_15280) ;  /* 0x0000004000007945 */ /* 0x000fe80003800200 */
[----:B------:R-:W-:Y:S05]  /*aec0*/  @!P3 BRA `(.L_x_15281) ;  /* 0x000000000008b947 */ /* 0x000fea0003800000 */
[----:B------:R1:W-:Y:S04]  /*aed0*/  REDG.E.ADD.F32.FTZ.RN.STRONG.GPU desc[UR32][R84.64+0x280], R194 ;  /* 0x000280c2540079a6 */ /* 0x0003e8000c12f320 */
[----:B0-----:R0:W-:Y:S02]  /*aee0*/  REDG.E.ADD.F32.FTZ.RN.STRONG.GPU desc[UR32][R86.64+0x280], R181 ;  /* 0x000280b5560079a6 */ /* 0x0011e4000c12f320 */
.L_x_15281:
[----:B------:R-:W-:Y:S05]  /*aef0*/  BSYNC.RECONVERGENT B0 ;  /* 0x0000000000007941 */ /* 0x000fea0003800200 */
.L_x_15280:
[----:B------:R-:W0:Y:S01]  /*af00*/  LDS R179, [R179+0x3480] ;  /* 0x00348000b3b37984 */ /* 0x000e220000000800 */
[----:B------:R-:W-:Y:S04]  /*af10*/  BSSY.RECONVERGENT B0, `(.L_x_15282) ;  /* 0x0000004000007945 */ /* 0x000fe80003800200 */
[----:B------:R-:W-:Y:S05]  /*af20*/  @!P4 BRA `(.L_x_15283) ;  /* 0x000000000008c947 */ /* 0x000fea0003800000 */
[----:B------:R1:W-:Y:S04]  /*af30*/  REDG.E.ADD.F32.FTZ.RN.STRONG.GPU desc[UR32][R84.64+0x300], R192 ;  /* 0x000300c0540079a6 */ /* 0x0003e8000c12f320 */
[----:B0-----:R0:W-:Y:S02]  /*af40*/  REDG.E.ADD.F32.FTZ.RN.STRONG.GPU desc[UR32][R86.64+0x300], R179 ;  /* 0x000300b3560079a6 */ /* 0x0011e4000c12f320 */
.L_x_15283:
[----:B------:R-:W-:Y:S05]  /*af50*/  BSYNC.RECONVERGENT B0 ;  /* 0x0000000000007941 */ /* 0x000fea0003800200 */
.L_x_15282:
[----:B0-----:R0:W0:Y:S01]  /*af60*/  LDS R179, [R178+0x3500] ;  /* 0x00350000b2b37984 */ /* 0x0010220000000800 */
[----:B------:R-:W-:Y:S04]  /*af70*/  BSSY.RECONVERGENT B0, `(.L_x_15284) ;  /* 0x0000004000007945 */ /* 0x000fe80003800200 */
[----:B------:R-:W-:Y:S05]  /*af80*/  @!P5 BRA `(.L_x_15285) ;  /* 0x000000000008d947 */ /* 0x000fea0003800000 */
[----:B------:R1:W-:Y:S04]  /*af90*/  REDG.E.ADD.F32.FTZ.RN.STRONG.GPU desc[UR32][R84.64+0x380], R190 ;  /* 0x000380be540079a6 */ /* 0x0003e8000c12f320 */
[----:B0-----:R0:W-:Y:S02]  /*afa0*/  REDG.E.ADD.F32.FTZ.RN.STRONG.GPU desc[UR32][R86.64+0x380], R179 ;  /* 0x000380b3560079a6 */ /* 0x0011e4000c12f320 */
.L_x_15285:
[----:B------:R-:W-:Y:S05]  /*afb0*/  BSYNC.RECONVERGENT B0 ;  /* 0x0000000000007941 */ /* 0x000fea0003800200 */
.L_x_15284:
        /* <DEDUP_REMOVED lines=11> */
.L_x_15287:
[----:B------:R-:W-:Y:S05]  /*b070*/  BSYNC.RECONVERGENT B0 ;  /* 0x0000000000007941 */ /* 0x000fea0003800200 */
.L_x_15286:
[----:B0-----:R0:W0:Y:S01]  /*b080*/  LDS R177, [R176+0x3600] ;  /* 0x00360000b0b17984 */ /* 0x0010220000000800 */
[----:B------:R-:W-:Y:S04]  /*b090*/  BSSY.RECONVERGENT B0, `(.L_x_15288) ;  /* 0x0000004000007945 */ /* 0x000fe80003800200 */
[----:B------:R-:W-:Y:S05]  /*b0a0*/  @!P1 BRA `(.L_x_15289) ;  /* 0x0000000000089947 */ /* 0x000fea0003800000 */
[----:B------:R1:W-:Y:S04]  /*b0b0*/  REDG.E.ADD.F32.FTZ.RN.STRONG.GPU desc[UR32][R84.64+0x480], R251 ;  /* 0x000480fb540079a6 */ /* 0x0003e8000c12f320 */
[----:B0-----:R0:W-:Y:S02]  /*b0c0*/  REDG.E.ADD.F32.FTZ.RN.STRONG.GPU desc[UR32][R86.64+0x480], R177 ;  /* 0x000480b1560079a6 */ /* 0x0011e4000c12f320 */
.L_x_15289:
[----:B------:R-:W-:Y:S05]  /*b0d0*/  BSYNC.RECONVERGENT B0 ;  /* 0x0000000000007941 */ /* 0x000fea0003800200 */
.L_x_15288:
[----:B------:R-:W0:Y:S01]  /*b0e0*/  LDS R175, [R175+0x3680] ;  /* 0x00368000afaf7984 */ /* 0x000e220000000800 */
[----:B------:R-:W-:Y:S04]  /*b0f0*/  BSSY.RECONVERGENT B0, `(.L_x_15290) ;  /* 0x0000004000007945 */ /* 0x000fe80003800200 */
[----:B------:R-:W-:Y:S05]  /*b100*/  @!P2 BRA `(.L_x_15291) ;  /* 0x000000000008a947 */ /* 0x000fea0003800000 */
[----:B------:R1:W-:Y:S04]  /*b110*/  REDG.E.ADD.F32.FTZ.RN.STRONG.GPU desc[UR32][R84.64+0x500], R249 ;  /* 0x000500f9540079a6 */ /* 0x0003e8000c12f320 */
[----:B0-----:R0:W-:Y:S02]  /*b120*/  REDG.E.ADD.F32.FTZ.RN.STRONG.GPU desc[UR32][R86.64+0x500], R175 ;  /* 0x000500af560079a6 */ /* 0x0011e4000c12f320 */
.L_x_15291:
[----:B------:R-:W-:Y:S05]  /*b130*/  BSYNC.RECONVERGENT B0 ;  /* 0x0000000000007941 */ /* 0x000fea0003800200 */
.L_x_15290:
[----:B0-----:R0:W0:Y:S01]  /*b140*/  LDS R175, [R174+0x3700] ;  /* 0x00370000aeaf7984 */ /* 0x0010220000000800 */
[----:B------:R-:W-:Y:S04]  /*b150*/  BSSY.RECONVERGENT B0, `(.L_x_15292) ;  /* 0x0000004000007945 */ /* 0x000fe80003800200 */
[----:B------:R-:W-:Y:S05]  /*b160*/  @!P3 BRA `(.L_x_15293) ;  /* 0x000000000008b947 */ /* 0x000fea0003800000 */
[----:B------:R1:W-:Y:S04]  /*b170*/  REDG.E.ADD.F32.FTZ.RN.STRONG.GPU desc[UR32][R84.64+0x580], R247 ;  /* 0x000580f7540079a6 */ /* 0x0003e8000c12f320 */
[----:B0-----:R0:W-:Y:S02]  /*b180*/  REDG.E.ADD.F32.FTZ.RN.STRONG.GPU desc[UR32][R86.64+0x580], R175 ;  /* 0x000580af560079a6 */ /* 0x0011e4000c12f320 */
.L_x_15293:
[----:B------:R-:W-:Y:S05]  /*b190*/  BSYNC.RECONVERGENT B0 ;  /* 0x0000000000007941 */ /* 0x000fea0003800200 */
.L_x_15292:
[----:B------:R-:W0:Y:S01]  /*b1a0*/  LDS R173, [R173+0x3780] ;  /* 0x00378000adad7984 */ /* 0x000e220000000800 */
[----:B------:R-:W-:Y:S04]  /*b1b0*/  BSSY.RECONVERGENT B0, `(.L_x_15294) ;  /* 0x0000004000007945 */ /* 0x000fe80003800200 */
[----:B------:R-:W-:Y:S05]  /*b1c0*/  @!P4 BRA `(.L_x_15295) ;  /* 0x000000000008c947 */ /* 0x000fea0003800000 */
[----:B------:R1:W-:Y:S04]  /*b1d0*/  REDG.E.ADD.F32.FTZ.RN.STRONG.GPU desc[UR32][R84.64+0x600], R245 ;  /* 0x000600f5540079a6 */ /* 0x0003e8000c12f320 */
[----:B0-----:R0:W-:Y:S02]  /*b1e0*/  REDG.E.ADD.F32.FTZ.RN.STRONG.GPU desc[UR32][R86.64+0x600], R173 ;  /* 0x000600ad560079a6 */ /* 0x0011e4000c12f320 */
.L_x_15295:
[----:B------:R-:W-:Y:S05]  /*b1f0*/  BSYNC.RECONVERGENT B0 ;  /* 0x0000000000007941 */ /* 0x000fea0003800200 */
.L_x_15294:
[----:B0-----:R0:W0:Y:S01]  /*b200*/  LDS R173, [R172+0x3800] ;  /* 0x00380000acad7984 */ /* 0x0010220000000800 */
[----:B------:R-:W-:Y:S04]  /*b210*/  BSSY.RECONVERGENT B0, `(.L_x_15296) ;  /* 0x0000004000007945 */ /* 0x000fe80003800200 */
[----:B------:R-:W-:Y:S05]  /*b220*/  @!P5 BRA `(.L_x_15297) ;  /* 0x000000000008d947 */ /* 0x000fea0003800000 */
[----:B------:R1:W-:Y:S04]  /*b230*/  REDG.E.ADD.F32.FTZ.RN.STRONG.GPU desc[UR32][R84.64+0x680], R243 ;  /* 0x000680f3540079a6 */ /* 0x0003e8000c12f320 */
[----:B0-----:R0:W-:Y:S02]  /*b240*/  REDG.E.ADD.F32.FTZ.RN.STRONG.GPU desc[UR32][R86.64+0x680], R173 ;  /* 0x000680ad560079a6 */ /* 0x0011e4000c12f320 */
.L_x_15297:
[----:B------:R-:W-:Y:S05]  /*b250*/  BSYNC.RECONVERGENT B0 ;  /* 0x0000000000007941 */ /* 0x000fea0003800200 */
.L_x_15296:
        /* <DEDUP_REMOVED lines=11> */
.L_x_15299:
[----:B------:R-:W-:Y:S05]  /*b310*/  BSYNC.RECONVERGENT B0 ;  /* 0x0000000000007941 */ /* 0x000fea0003800200 */
.L_x_15298:
[----:B0-----:R0:W0:Y:S01]  /*b320*/  LDS R171, [R170+0x3900] ;  /* 0x00390000aaab7984 */ /* 0x0010220000000800 */
[----:B------:R-:W-:Y:S04]  /*b330*/  BSSY.RECONVERGENT B0, `(.L_x_15300) ;  /* 0x0000004000007945 */ /* 0x000fe80003800200 */
[----:B------:R-:W-:Y:S05]  /*b340*/  @!P1 BRA `(.L_x_15301) ;  /* 0x0000000000089947 */ /* 0x000fea0003800000 */
[----:B------:R1:W-:Y:S04]  /*b350*/  REDG.E.ADD.F32.FTZ.RN.STRONG.GPU desc[UR32][R84.64+0x780], R239 ;  /* 0x000780ef540079a6 */ /* 0x0003e8000c12f320 */
[----:B0-----:R0:W-:Y:S02]  /*b360*/  REDG.E.ADD.F32.FTZ.RN.STRONG.GPU desc[UR32][R86.64+0x780], R171 ;  /* 0x000780ab560079a6 */ /* 0x0011e4000c12f320 */
.L_x_15301:
[----:B------:R-:W-:Y:S05]  /*b370*/  BSYNC.RECONVERGENT B0 ;  /* 0x0000000000007941 */ /* 0x000fea0003800200 */
.L_x_15300:
[----:B0-----:R0:W0:Y:S01]  /*b380*/  LDS R171, [R168+0x3980] ;  /* 0x00398000a8ab7984 */ /* 0x0010220000000800 */
[----:B------:R-:W-:Y:S04]  /*b390*/  BSSY.RECONVERGENT B0, `(.L_x_15302) ;  /* 0x0000004000007945 */ /* 0x000fe80003800200 */
[----:B------:R-:W-:Y:S05]  /*b3a0*/  @!P2 BRA `(.L_x_15303) ;  /* 0x000000000008a947 */ /* 0x000fea0003800000 */
[----:B------:R1:W-:Y:S04]  /*b3b0*/  REDG.E.ADD.F32.FTZ.RN.STRONG.GPU desc[UR32][R84.64+0x800], R237 ;  /* 0x000800ed540079a6 */ /* 0x0003e8000c12f320 */
[----:B0-----:R0:W-:Y:S02]  /*b3c0*/  REDG.E.ADD.F32.FTZ.RN.STRONG.GPU desc[UR32][R86.64+0x800], R171 ;  /* 0x000800ab560079a6 */ /* 0x0011e4000c12f320 */
.L_x_15303:
[----:B------:R-:W-:Y:S05]  /*b3d0*/  BSYNC.RECONVERGENT B0 ;  /* 0x0000000000007941 */ /* 0x000fea0003800200 */
.L_x_15302:
[----:B0-----:R0:W0:Y:S01]  /*b3e0*/  LDS R171, [R128+0x3a00] ;  /* 0x003a000080ab7984 */ /* 0x0010220000000800 */
[----:B------:R-:W-:Y:S04]  /*b3f0*/  BSSY.RECONVERGENT B0, `(.L_x_15304) ;  /* 0x0000004000007945 */ /* 0x000fe80003800200 */
[----:B------:R-:W-:Y:S05]  /*b400*/  @!P3 BRA `(.L_x_15305) ;  /* 0x000000000008b947 */ /* 0x000fea0003800000 */
[----:B------:R1:W-:Y:S04]  /*b410*/  REDG.E.ADD.F32.FTZ.RN.STRONG.GPU desc[UR32][R84.64+0x880], R235 ;  /* 0x000880eb540079a6 */ /* 0x0003e8000c12f320 */
[----:B0-----:R0:W-:Y:S02]  /*b420*/  REDG.E.ADD.F32.FTZ.RN.STRONG.GPU desc[UR32][R86.64+0x880], R171 ;  /* 0x000880ab560079a6 */ /* 0x0011e4000c12f320 */
.L_x_15305:
[----:B------:R-:W-:Y:S05]  /*b430*/  BSYNC.RECONVERGENT B0 ;  /* 0x0000000000007941 */ /* 0x000fea0003800200 */
.L_x_15304:
[----:B------:R-:W0:Y:S01]  /*b440*/  LDS R127, [R127+0x3a80] ;  /* 0x003a80007f7f7984 */ /* 0x000e220000000800 */
[----:B------:R-:W-:Y:S04]  /*b450*/  BSSY.RECONVERGENT B0, `(.L_x_15306) ;  /* 0x0000004000007945 */ /* 0x000fe80003800200 */
[----:B------:R-:W-:Y:S05]  /*b460*/  @!P4 BRA `(.L_x_15307) ;  /* 0x000000000008c947 */ /* 0x000fea0003800000 */
[----:B------:R1:W-:Y:S04]  /*b470*/  REDG.E.ADD.F32.FTZ.RN.STRONG.GPU desc[UR32][R84.64+0x900], R233 ;  /* 0x000900e9540079a6 */ /* 0x0003e8000c12f320 */
[----:B0-----:R0:W-:Y:S02]  /*b480*/  REDG.E.ADD.F32.FTZ.RN.STRONG.GPU desc[UR32][R86.64+0x900], R127 ;  /* 0x0009007f560079a6 */ /* 0x0011e4000c12f320 */
.L_x_15307:
[----:B------:R-:W-:Y:S05]  /*b490*/  BSYNC.RECONVERGENT B0 ;  /* 0x0000000000007941 */ /* 0x000fea0003800200 */
.L_x_15306:
[----:B0-----:R0:W0:Y:S01]  /*b4a0*/  LDS R127, [R126+0x3b00] ;  /* 0x003b00007e7f7984 */ /* 0x0010220000000800 */
[----:B------:R-:W-:Y:S04]  /*b4b0*/  BSSY.RECONVERGENT B0, `(.L_x_15308) ;  /* 0x0000004000007945 */ /* 0x000fe80003800200 */
[----:B------:R-:W-:Y:S05]  /*b4c0*/  @!P5 BRA `(.L_x_15309) ;  /* 0x000000000008d947 */ /* 0x000fea0003800000 */
[----:B------:R1:W-:Y:S04]  /*b4d0*/  REDG.E.ADD.F32.FTZ.RN.STRONG.GPU desc[UR32][R84.64+0x980], R231 ;  /* 0x000980e7540079a6 */ /* 0x0003e8000c12f320 */
[----:B0-----:R0:W-:Y:S02]  /*b4e0*/  REDG.E.ADD.F32.FTZ.RN.STRONG.GPU desc[UR32][R86.64+0x980], R127 ;  /* 0x0009807f560079a6 */ /* 0x0011e4000c12f320 */
.L_x_15309:
[----:B------:R-:W-:Y:S05]  /*b4f0*/  BSYNC.RECONVERGENT B0 ;  /* 0x0000000000007941 */ /* 0x000fea0003800200 */
.L_x_15308:
        /* <DEDUP_REMOVED lines=11> */
.L_x_15311:
[----:B------:R-:W-:Y:S05]  /*b5b0*/  BSYNC.RECONVERGENT B0 ;  /* 0x0000000000007941 */ /* 0x000fea0003800200 */
.L_x_15310:
[----:B0-----:R0:W0:Y:S01]  /*b5c0*/  LDS R125, [R124+0x3c00] ;  /* 0x003c00007c7d7984 */ /* 0x0010220000000800 */
[----:B------:R-:W-:Y:S04]  /*b5d0*/  BSSY.RECONVERGENT B0, `(.L_x_15312) ;  /* 0x0000004000007945 */ /* 0x000fe80003800200 */
[----:B------:R-:W-:Y:S05]  /*b5e0*/  @!P1 BRA `(.L_x_15313) ;  /* 0x0000000000089947 */ /* 0x000fea0003800000 */
[----:B------:R1:W-:Y:S04]  /*b5f0*/  REDG.E.ADD.F32.FTZ.RN.STRONG.GPU desc[UR32][R84.64+0xa80], R227 ;  /* 0x000a80e3540079a6 */ /* 0x0003e8000c12f320 */
[----:B0-----:R0:W-:Y:S02]  /*b600*/  REDG.E.ADD.F32.FTZ.RN.STRONG.GPU desc[UR32][R86.64+0xa80], R125 ;  /* 0x000a807d560079a6 */ /* 0x0011e4000c12f320 */
.L_x_15313:
[----:B------:R-:W-:Y:S05]  /*b610*/  BSYNC.RECONVERGENT B0 ;  /* 0x0000000000007941 */ /* 0x000fea0003800200 */
.L_x_15312:
[----:B------:R-:W0:Y:S01]  /*b620*/  LDS R123, [R123+0x3c80] ;  /* 0x003c80007b7b7984 */ /* 0x000e220000000800 */
[----:B------:R-:W-:Y:S04]  /*b630*/  BSSY.RECONVERGENT B0, `(.L_x_15314) ;  /* 0x0000004000007945 */ /* 0x000fe80003800200 */
[----:B------:R-:W-:Y:S05]  /*b640*/  @!P2 BRA `(.L_x_15315) ;  /* 0x000000000008a947 */ /* 0x000fea0003800000 */
[----:B------:R1:W-:Y:S04]  /*b650*/  REDG.E.ADD.F32.FTZ.RN.STRONG.GPU desc[UR32][R84.64+0xb00], R225 ;  /* 0x000b00e1540079a6 */ /* 0x0003e8000c12f320 */
[----:B0-----:R0:W-:Y:S02]  /*b660*/  REDG.E.ADD.F32.FTZ.RN.STRONG.GPU desc[UR32][R86.64+0xb00], R123 ;  /* 0x000b007b560079a6 */ /* 0x0011e4000c12f320 */
.L_x_15315:
[----:B------:R-:W-:Y:S05]  /*b670*/  BSYNC.RECONVERGENT B0 ;  /* 0x0000000000007941 */ /* 0x000fea0003800200 */
.L_x_15314:
[----:B0-----:R0:W0:Y:S01]  /*b680*/  LDS R123, [R122+0x3d00] ;  /* 0x003d00007a7b7984 */ /* 0x0010220000000800 */
[----:B------:R-:W-:Y:S04]  /*b690*/  BSSY.RECONVERGENT B0, `(.L_x_15316) ;  /* 0x0000004000007945 */ /* 0x000fe80003800200 */
[----:B------:R-:W-:Y:S05]  /*b6a0*/  @!P3 BRA `(.L_x_15317) ;  /* 0x000000000008b947 */ /* 0x000fea0003800000 */
[----:B------:R1:W-:Y:S04]  /*b6b0*/  REDG.E.ADD.F32.FTZ.RN.STRONG.GPU desc[UR32][R84.64+0xb80], R223 ;  /* 0x000b80df540079a6 */ /* 0x0003e8000c12f320 */
[----:B0-----:R0:W-:Y:S02]  /*b6c0*/  REDG.E.ADD.F32.FTZ.RN.STRONG.GPU desc[UR32][R86.64+0xb80], R123 ;  /* 0x000b807b560079a6 */ /* 0x0011e4000c12f320 */
.L_x_15317:
[----:B------:R-:W-:Y:S05]  /*b6d0*/  BSYNC.RECONVERGENT B0 ;  /* 0x0000000000007941 */ /* 0x000fea0003800200 */
.L_x_15316:
[----:B------:R-:W0:Y:S01]  /*b6e0*/  LDS R121, [R121+0x3d80] ;  /* 0x003d800079797984 */ /* 0x000e220000000800 */
[----:B------:R-:W-:Y:S04]  /*b6f0*/  BSSY.RECONVERGENT B0, `(.L_x_15318) ;  /* 0x0000004000007945 */ /* 0x000fe80003800200 */
[----:B------:R-:W-:Y:S05]  /*b700*/  @!P4 BRA `(.L_x_15319) ;  /* 0x000000000008c947 */ /* 0x000fea0003800000 */
[----:B------:R1:W-:Y:S04]  /*b710*/  REDG.E.ADD.F32.FTZ.RN.STRONG.GPU desc[UR32][R84.64+0xc00], R221 ;  /* 0x000c00dd540079a6 */ /* 0x0003e8000c12f320 */
[----:B0-----:R0:W-:Y:S02]  /*b720*/  REDG.E.ADD.F32.FTZ.RN.STRONG.GPU desc[UR32][R86.64+0xc00], R121 ;  /* 0x000c0079560079a6 */ /* 0x0011e4000c12f320 */
.L_x_15319:
[----:B------:R-:W-:Y:S05]  /*b730*/  BSYNC.RECONVERGENT B0 ;  /* 0x0000000000007941 */ /* 0x000fea0003800200 */
.L_x_15318:
[----:B0-----:R0:W0:Y:S01]  /*b740*/  LDS R121, [R120+0x3e00] ;  /* 0x003e000078797984 */ /* 0x0010220000000800 */
[----:B------:R-:W-:Y:S04]  /*b750*/  BSSY.RECONVERGENT B0, `(.L_x_15320) ;  /* 0x0000004000007945 */ /* 0x000fe80003800200 */
[----:B------:R-:W-:Y:S05]  /*b760*/  @!P5 BRA `(.L_x_15321) ;  /* 0x000000000008d947 */ /* 0x000fea0003800000 */
[----:B------:R1:W-:Y:S04]  /*b770*/  REDG.E.ADD.F32.FTZ.RN.STRONG.GPU desc[UR32][R84.64+0xc80], R213 ;  /* 0x000c80d5540079a6 */ /* 0x0003e8000c12f320 */
[----:B0-----:R0:W-:Y:S02]  /*b780*/  REDG.E.ADD.F32.FTZ.RN.STRONG.GPU desc[UR32][R86.64+0xc80], R121 ;  /* 0x000c8079560079a6 */ /* 0x0011e4000c12f320 */
.L_x_15321:
[----:B------:R-:W-:Y:S05]  /*b790*/  BSYNC.RECONVERGENT B0 ;  /* 0x0000000000007941 */ /* 0x000fea0003800200 */
.L_x_15320:
        /* <DEDUP_REMOVED lines=11> */
.L_x_15323:
[----:B------:R-:W-:Y:S05]  /*b850*/  BSYNC.RECONVERGENT B0 ;  /* 0x0000000000007941 */ /* 0x000fea0003800200 */
.L_x_15322:
[----:B------:R-:W0:Y:S01]  /*b860*/  LDS R117, [R117+0x3f00] ;  /* 0x003f000075757984 */ /* 0x000e220000000800 */
[----:B------:R-:W-:Y:S04]  /*b870*/  BSSY.RECONVERGENT B0, `(.L_x_15324) ;  /* 0x0000004000007945 */ /* 0x000fe80003800200 */
[----:B------:R-:W-:Y:S05]  /*b880*/  @!P1 BRA `(.L_x_15325) ;  /* 0x0000000000089947 */ /* 0x000fea0003800000 */
[----:B------:R1:W-:Y:S04]  /*b890*/  REDG.E.ADD.F32.FTZ.RN.STRONG.GPU desc[UR32][R84.64+0xd80], R193 ;  /* 0x000d80c1540079a6 */ /* 0x0003e8000c12f320 */
[----:B0-----:R0:W-:Y:S02]  /*b8a0*/  REDG.E.ADD.F32.FTZ.RN.STRONG.GPU desc[UR32][R86.64+0xd80], R117 ;  /* 0x000d8075560079a6 */ /* 0x0011e4000c12f320 */
.L_x_15325:
[----:B------:R-:W-:Y:S05]  /*b8b0*/  BSYNC.RECONVERGENT B0 ;  /* 0x0000000000007941 */ /* 0x000fea0003800200 */
.L_x_15324:
[----:B------:R-:W0:Y:S01]  /*b8c0*/  LDS R115, [R115+0x3f80] ;  /* 0x003f800073737984 */ /* 0x000e220000000800 */
[----:B------:R-:W-:Y:S04]  /*b8d0*/  BSSY.RECONVERGENT B0, `(.L_x_15326) ;  /* 0x0000004000007945 */ /* 0x000fe80003800200 */
[----:B------:R-:W-:Y:S05]  /*b8e0*/  @!P2 BRA `(.L_x_15327) ;  /* 0x000000000008a947 */ /* 0x000fea0003800000 */
[----:B------:R1:W-:Y:S04]  /*b8f0*/  REDG.E.ADD.F32.FTZ.RN.STRONG.GPU desc[UR32][R84.64+0xe00], R191 ;  /* 0x000e00bf540079a6 */ /* 0x0003e8000c12f320 */
[----:B0-----:R0:W-:Y:S02]  /*b900*/  REDG.E.ADD.F32.FTZ.RN.STRONG.GPU desc[UR32][R86.64+0xe00], R115 ;  /* 0x000e0073560079a6 */ /* 0x0011e4000c12f320 */
.L_x_15327:
[----:B------:R-:W-:Y:S05]  /*b910*/  BSYNC.RECONVERGENT B0 ;  /* 0x0000000000007941 */ /* 0x000fea0003800200 */
.L_x_15326:
[----:B0-----:R0:W0:Y:S01]  /*b920*/  LDS R115, [R114+0x4000] ;  /* 0x0040000072737984 */ /* 0x0010220000000800 */
[----:B------:R-:W-:Y:S04]  /*b930*/  BSSY.RECONVERGENT B0, `(.L_x_15328) ;  /* 0x0000004000007945 */ /* 0x000fe80003800200 */
[----:B------:R-:W-:Y:S05]  /*b940*/  @!P3 BRA `(.L_x_15329) ;  /* 0x000000000008b947 */ /* 0x000fea0003800000 */
[----:B------:R1:W-:Y:S04]  /*b950*/  REDG.E.ADD.F32.FTZ.RN.STRONG.GPU desc[UR32][R84.64+0xe80], R189 ;  /* 0x000e80bd540079a6 */ /* 0x0003e8000c12f320 */
[----:B0-----:R0:W-:Y:S02]  /*b960*/  REDG.E.ADD.F32.FTZ.RN.STRONG.GPU desc[UR32][R86.64+0xe80], R115 ;  /* 0x000e8073560079a6 */ /* 0x0011e4000c12f320 */
.L_x_15329:
[----:B------:R-:W-:Y:S05]  /*b970*/  BSYNC.RECONVERGENT B0 ;  /* 0x0000000000007941 */ /* 0x000fea0003800200 */
.L_x_15328:
[----:B------:R-:W0:Y:S01]  /*b980*/  LDS R113, [R113+0x4080] ;  /* 0x0040800071717984 */ /* 0x000e220000000800 */
[----:B------:R-:W-:Y:S04]  /*b990*/  BSSY.RECONVERGENT B0, `(.L_x_15330) ;  /* 0x0000004000007945 */ /* 0x000fe80003800200 */
[----:B------:R-:W-:Y:S05]  /*b9a0*/  @!P4 BRA `(.L_x_15331) ;  /* 0x000000000008c947 */ /* 0x000fea0003800000 */
[----:B------:R1:W-:Y:S04]  /*b9b0*/  REDG.E.ADD.F32.FTZ.RN.STRONG.GPU desc[UR32][R84.64+0xf00], R187 ;  /* 0x000f00bb540079a6 */ /* 0x0003e8000c12f320 */
[----:B0-----:R0:W-:Y:S02]  /*b9c0*/  REDG.E.ADD.F32.FTZ.RN.STRONG.GPU desc[UR32][R86.64+0xf00], R113 ;  /* 0x000f0071560079a6 */ /* 0x0011e4000c12f320 */
.L_x_15331:
[----:B------:R-:W-:Y:S05]  /*b9d0*/  BSYNC.RECONVERGENT B0 ;  /* 0x0000000000007941 */ /* 0x000fea0003800200 */
.L_x_15330:
[----:B------:R-:W0:Y:S01]  /*b9e0*/  LDS R79, [R79+0x4100] ;  /* 0x004100004f4f7984 */ /* 0x000e220000000800 */
[----:B------:R-:W-:Y:S04]  /*b9f0*/  BSSY.RECONVERGENT B0, `(.L_x_15332) ;  /* 0x0000004000007945 */ /* 0x000fe80003800200 */
[----:B------:R-:W-:Y:S05]  /*ba00*/  @!P5 BRA `(.L_x_15333) ;  /* 0x000000000008d947 */ /* 0x000fea0003800000 */
[----:B------:R1:W-:Y:S04]  /*ba10*/  REDG.E.ADD.F32.FTZ.RN.STRONG.GPU desc[UR32][R84.64+0xf80], R185 ;  /* 0x000f80b9540079a6 */ /* 0x0003e8000c12f320 */
[----:B0-----:R0:W-:Y:S02]  /*ba20*/  REDG.E.ADD.F32.FTZ.RN.STRONG.GPU desc[UR32][R86.64+0xf80], R79 ;  /* 0x000f804f560079a6 */ /* 0x0011e4000c12f320 */
.L_x_15333:
[----:B------:R-:W-:Y:S05]  /*ba30*/  BSYNC.RECONVERGENT B0 ;  /* 0x0000000000007941 */ /* 0x000fea0003800200 */
.L_x_15332:
        /* <DEDUP_REMOVED lines=110> */
.L_x_15335:
[----:B------:R-:W-:Y:S05]  /*c120*/  BSYNC.RECONVERGENT B0 ;  /* 0x0000000000007941 */ /* 0x000fea0003800200 */
.L_x_15334:
[----:B------:R-:W-:-:S04]  /*c130*/  UIADD3 UR8, UPT, UPT, UR8, 0x1, URZ ;  /* 0x0000000108087890 */ /* 0x000fc8000fffe0ff */
[----:B------:R-:W-:-:S09]  /*c140*/  UISETP.GE.AND UP0, UPT, UR8, UR44, UPT ;  /* 0x0000002c0800728c */ /* 0x000fd2000bf06270 */
[----:B------:R-:W-:Y:S05]  /*c150*/  BRA.U !UP0, `(.L_x_15336) ;  /* 0xffffff8508e07547 */ /* 0x000fea000b83ffff */
.L_x_15256:
[----:B------:R-:W2:Y:S01]  /*c160*/  S2R R0, SR_TID.X ;  /* 0x0000000000007919 */ /* 0x000ea20000002100 */
[----:B------:R-:W-:Y:S01]  /*c170*/  HFMA2 R37, -RZ, RZ, 0, 9.5367431640625e-07 ;  /* 0x00000010ff257431 */ /* 0x000fe200000001ff */
[----:B------:R-:W-:Y:S08]  /*c180*/  BAR.SYNC.DEFER_BLOCKING 0x0 ;  /* 0x0000000000007b1d */ /* 0x000ff00000010000 */
[----:B------:R-:W5:Y:S01]  /*c190*/  S2UR UR38, SR_CTAID.X ;  /* 0x00000000002679c3 */ /* 0x000f620000002500 */
[----:B------:R-:W5:Y:S01]  /*c1a0*/  LDCU.64 UR14, c[0x0][0x4f8] ;  /* 0x00009f00ff0e77ac */ /* 0x000f620008000a00 */
[----:B------:R-:W0:Y:S01]  /*c1b0*/  LDCU.64 UR34, c[0x0][0x500] ;  /* 0x0000a000ff2277ac */ /* 0x000e220008000a00 */
[----:B------:R-:W-:Y:S01]  /*c1c0*/  UIADD3 UR31, UPT, UPT, UR21, -0x1, URZ ;  /* 0xffffffff151f7890 */ /* 0x000fe2000fffe0ff */
        /* <DEDUP_REMOVED lines=9> */
[----:B------:R-:W-:Y:S01]  /*c260*/  USHF.L.U32 UR8, UR31, 0x9, URZ ;  /* 0x000000091f087899 */ /* 0x000fe200080006ff */
[----:B------:R-:W-:Y:S01]  /*c270*/  UMOV UR9, URZ ;  /* 0x000000ff00097c82 */ /* 0x000fe20008000000 */
[----:B------:R-:W-:-:S02]  /*c280*/  UIADD3 UR28, UP1, UPT, UR28, -0x1000, URZ ;  /* 0xfffff0001c1c7890 */ /* 0x000fc4000ff3e0ff */
[----:B-----5:R-:W-:Y:S02]  /*c290*/  UIMAD.WIDE.U32 UR12, UR38, UR14, UR8 ;  /* 0x0000000e260c72a5 */ /* 0x020fe4000f8e0008 */
[----:B------:R-:W-:Y:S02]  /*c2a0*/  UIADD3 UR24, UP2, UPT, UR24, -0x800, URZ ;  /* 0xfffff80018187890 */ /* 0x000fe4000ff5e0ff */
[----:B------:R-:W-:Y:S02]  /*c2b0*/  UIMAD UR13, UR38, UR15, UR13 ;  /* 0x0000000f260d72a4 */ /* 0x000fe4000f8e020d */
[----:B------:R-:W-:Y:S02]  /*c2c0*/  UIADD3 UR22, UP3, UPT, UR22, -0x800, URZ ;  /* 0xfffff80016167890 */ /* 0x000fe4000ff7e0ff */
[----:B0-----:R-:W-:Y:S02]  /*c2d0*/  UIMAD.WIDE.U32 UR12, UR10, UR34, UR12 ;  /* 0x000000220a0c72a5 */ /* 0x001fe4000f8e000c */
[----:B------:R-:W-:-:S02]  /*c2e0*/  UIADD3 UR18, UP4, UPT, UR18, -0x800, URZ ;  /* 0xfffff80012127890 */ /* 0x000fc4000ff9e0ff */
[----:B------:R-:W-:Y:S02]  /*c2f0*/  UIMAD UR14, UR10, UR35, UR13 ;  /* 0x000000230a0e72a4 */ /* 0x000fe4000f8e020d */
[----:B---3--:R-:W-:Y:S01]  /*c300*/  ULEA UR13, UP0, UR12, UR36, 0x2 ;  /* 0x000000240c0d7291 */ /* 0x008fe2000f8010ff */
[----:B------:R-:W0:Y:S03]  /*c310*/  LDCU.64 UR34, c[0x0][0x560] ;  /* 0x0000ac00ff2277ac */ /* 0x000e260008000a00 */
[----:B------:R-:W-:Y:S02]  /*c320*/  ULEA.HI.X UR12, UR12, UR37, UR14, 0x2, UP0 ;  /* 0x000000250c0c7291 */ /* 0x000fe400080f140e */
[----:B------:R-:W-:-:S03]  /*c330*/  UIADD3.X UR29, UPT, UPT, UR29, -0x1, URZ, UP1, !UPT ;  /* 0xffffffff1d1d7890 */ /* 0x000fc60008ffe4ff */
[----:B------:R-:W1:Y:S01]  /*c340*/  LDCU.64 UR14, c[0x0][0x520] ;  /* 0x0000a400ff0e77ac */ /* 0x000e620008000a00 */
[----:B------:R-:W-:Y:S02]  /*c350*/  UIADD3.X UR25, UPT, UPT, UR25, -0x1, URZ, UP2, !UPT ;  /* 0xffffffff19197890 */ /* 0x000fe400097fe4ff */
        /* <DEDUP_REMOVED lines=33> */
[----:B------:R-:W-:-:S03]  /*c570*/  @!P4 FMUL.FTZ R42, R55, -1.4426950216293334961 ;  /* 0xbfb8aa3b372ac820 */ /* 0x000fc60000410000 */
[----:B------:R-:W-:-:S04]  /*c580*/  @!P5 FMUL.FTZ R45, R57, -1.4426950216293334961 ;  /* 0xbfb8aa3b392dd820 */ /* 0x000fc80000410000 */
[----:B------:R-:W3:Y:S08]  /*c590*/  @!P1 MUFU.EX2 R40, R40 ;  /* 0x0000002800289308 */ /* 0x000ef00000000800 */
[----:B------:R-:W4:Y:S01]  /*c5a0*/  @!P0 MUFU.EX2 R41, R41 ;  /* 0x0000002900298308 */ /* 0x000f220000000800 */
[----:B--2---:R-:W-:-:S07]  /*c5b0*/  @!P2 FADD.FTZ R3, R2, 1 ;  /* 0x3f8000000203a421 */ /* 0x004fce0000010000 */
[----:B------:R-:W2:Y:S01]  /*c5c0*/  @!P2 MUFU.RCP R43, R3 ;  /* 0x00000003002ba308 */ /* 0x000ea20000001000 */
[----:B---3--:R-:W-:Y:S01]  /*c5d0*/  @!P1 FADD.FTZ R2, R40, 1 ;  /* 0x3f80000028029421 */ /* 0x008fe20000010000 */
[----:B------:R-:W-:-:S06]  /*c5e0*/  @!P6 FMUL.FTZ R40, R56, -1.4426950216293334961 ;  /* 0xbfb8aa3b3828e820 */ /* 0x000fcc0000410000 */
[----:B------:R-:W3:Y:S01]  /*c5f0*/  @!P1 MUFU.RCP R2, R2 ;  /* 0x0000000200029308 */ /* 0x000ee20000001000 */
[----:B----4-:R-:W-:-:S07]  /*c600*/  @!P0 FADD.FTZ R41, R41, 1 ;  /* 0x3f80000029298421 */ /* 0x010fce0000010000 */
[----:B------:R-:W4:Y:S01]  /*c610*/  @!P0 MUFU.RCP R41, R41 ;  /* 0x0000002900298308 */ /* 0x000f220000001000 */
[----:B--2---:R-:W-:Y:S01]  /*c620*/  @!P2 FMUL.FTZ R32, R32, R43 ;  /* 0x0000002b2020a220 */ /* 0x004fe20000410000 */
[----:B------:R-:W-:-:S06]  /*c630*/  FSETP.GTU.FTZ.AND P2, PT, R59, 20, PT ;  /* 0x41a000003b00780b */ /* 0x000fcc0003f5c000 */
[----:B------:R-:W2:Y:S01]  /*c640*/  @!P4 MUFU.EX2 R44, R42 ;  /* 0x0000002a002cc308 */ /* 0x000ea20000000800 */
[----:B---3--:R-:W-:Y:S01]  /*c650*/  @!P1 FMUL.FTZ R33, R33, R2 ;  /* 0x0000000221219220 */ /* 0x008fe20000410000 */
[----:B------:R-:W-:Y:S01]  /*c660*/  FSETP.GTU.FTZ.AND P1, PT, R46, 20, PT ;  /* 0x41a000002e00780b */ /* 0x000fe20003f3c000 */
[----:B------:R-:W-:-:S04]  /*c670*/  @!P3 FMUL.FTZ R2, R58, -1.4426950216293334961 ;  /* 0xbfb8aa3b3a02b820 */ /* 0x000fc80000410000 */
        /* <DEDUP_REMOVED lines=35> */
[----:B------:R3:W0:Y:S01]  /*c8b0*/  @!P3 MUFU.RCP R47, R2 ;  /* 0x00000002002fb308 */ /* 0x0006220000001000 */
[----:B------:R-:W1:Y:S04]  /*c8c0*/  LDS.128 R16, [R164+0x200] ;  /* 0x00020000a4107984 */ /* 0x000e680000000c00 */
[----:B------:R-:W1:Y:S03]  /*c8d0*/  LDS.128 R8, [R164+0x400] ;  /* 0x00040000a4087984 */ /* 0x000e660000000c00 */
[----:B------:R-:W4:Y:S01]  /*c8e0*/  @!P2 MUFU.RCP R36, R36 ;  /* 0x000000240024a308 */ /* 0x000f220000001000 */
[----:B-----5:R-:W-:Y:S01]  /*c8f0*/  @!P5 FMUL.FTZ R29, R29, R48 ;  /* 0x000000301d1dd220 */ /* 0x020fe20000410000 */
[----:B------:R-:W-:Y:S01]  /*c900*/  FSETP.GTU.FTZ.AND P5, PT, R40, 20, PT ;  /* 0x41a000002800780b */ /* 0x000fe20003fbc000 */
[----:B---3--:R-:W-:Y:S01]  /*c910*/  @!P4 FMUL.FTZ R2, R38, -1.4426950216293334961 ;  /* 0xbfb8aa3b2602c820 */ /* 0x008fe20000410000 */
[----:B------:R-:W-:-:S04]  /*c920*/  @!P6 FMUL.FTZ R3, R39, -1.4426950216293334961 ;  /* 0xbfb8aa3b2703e820 */ /* 0x000fc80000410000 */
[----:B------:R-:W3:Y:S01]  /*c930*/  @!P1 MUFU.RCP R37, R37 ;  /* 0x0000002500259308 */ /* 0x000ee20000001000 */
[----:B0-----:R-:W-:Y:S01]  /*c940*/  @!P3 FMUL.FTZ R30, R30, R47 ;  /* 0x0000002f1e1eb220 */ /* 0x001fe20000410000 */
[----:B------:R-:W-:-:S06]  /*c950*/  FSETP.GTU.FTZ.AND P3, PT, R41, 20, PT ;  /* 0x41a000002900780b */ /* 0x000fcc0003f7c000 */
[----:B------:R-:W0:Y:S01]  /*c960*/  @!P4 MUFU.EX2 R2, R2 ;  /* 0x000000020002c308 */ /* 0x000e220000000800 */
[----:B----4-:R-:W-:Y:S01]  /*c970*/  @!P2 FMUL.FTZ R31, R31, R36 ;  /* 0x000000241f1fa220 */ /* 0x010fe20000410000 */
[----:B------:R-:W-:Y:S01]  /*c980*/  FSETP.GTU.FTZ.AND P2, PT, R42, 20, PT ;  /* 0x41a000002a00780b */ /* 0x000fe20003f5c000 */
[----:B------:R-:W-:-:S05]  /*c990*/  @!P5 FMUL.FTZ R36, R40, -1.4426950216293334961 ;  /* 0xbfb8aa3b2824d820 */ /* 0x000fca0000410000 */
[----:B------:R-:W4:Y:S01]  /*c9a0*/  @!P6 MUFU.EX2 R3, R3 ;  /* 0x000000030003e308 */ /* 0x000f220000000800 */
[----:B---3--:R-:W-:Y:S01]  /*c9b0*/  @!P1 FMUL.FTZ R24, R24, R37 ;  /* 0x0000002518189220 */ /* 0x008fe20000410000 */
[----:B------:R-:W-:Y:S01]  /*c9c0*/  FSETP.GTU.FTZ.AND P1, PT, R43, 20, PT ;  /* 0x41a000002b00780b */ /* 0x000fe20003f3c000 */
[----:B------:R-:W-:-:S04]  /*c9d0*/  @!P3 FMUL.FTZ R37, R41, -1.4426950216293334961 ;  /* 0xbfb8aa3b2925b820 */ /* 0x000fc80000410000 */
[----:B------:R-:W-:Y:S01]  /*c9e0*/  @!P2 FMUL.FTZ R38, R42, -1.4426950216293334961 ;  /* 0xbfb8aa3b2a26a820 */ /* 0x000fe20000410000 */
[----:B------:R-:W3:Y:S01]  /*c9f0*/  @!P0 MUFU.EX2 R46, R46 ;  /* 0x0000002e002e8308 */ /* 0x000ee20000000800 */
[----:B0-----:R-:W-:-:S06]  /*ca00*/  @!P4 FADD.FTZ R2, R2, 1 ;  /* 0x3f8000000202c421 */ /* 0x001fcc0000010000 */
[----:B------:R-:W-:Y:S01]  /*ca10*/  @!P1 FMUL.FTZ R39, R43, -1.4426950216293334961 ;  /* 0xbfb8aa3b2b279820 */ /* 0x000fe20000410000 */
[----:B------:R-:W0:Y:S01]  /*ca20*/  @!P5 MUFU.EX2 R36, R36 ;  /* 0x000000240024d308 */ /* 0x000e220000000800 */
[----:B------:R-:W5:Y:S01]  /*ca30*/  LDS.128 R40, [R164+0x600] ;  /* 0x00060000a4287984 */ /* 0x000f620000000c00 */
[----:B----4-:R-:W-:Y:S01]  /*ca40*/  @!P6 FADD.FTZ R4, R3, 1 ;  /* 0x3f8000000304e421 */ /* 0x010fe20000010000 */
[----:B------:R-:W-:-:S05]  /*ca50*/  MOV R3, UR12 ;  /* 0x0000000c00037c02 */ /* 0x000fca0008000f00 */
[----:B------:R-:W4:Y:S01]  /*ca60*/  @!P3 MUFU.EX2 R37, R37 ;  /* 0x000000250025b308 */ /* 0x000f220000000800 */
[----:B---3--:R-:W-:-:S07]  /*ca70*/  @!P0 FADD.FTZ R46, R46, 1 ;  /* 0x3f8000002e2e8421 */ /* 0x008fce0000010000 */
[----:B------:R-:W3:Y:S01]  /*ca80*/  @!P2 MUFU.EX2 R38, R38 ;  /* 0x000000260026a308 */ /* 0x000ee20000000800 */
[----:B0-----:R-:W-:-:S07]  /*ca90*/  @!P5 FADD.FTZ R36, R36, 1 ;  /* 0x3f8000002424d421 */ /* 0x001fce0000010000 */
[----:B------:R-:W0:Y:S01]  /*caa0*/  @!P1 MUFU.EX2 R39, R39 ;  /* 0x0000002700279308 */ /* 0x000e220000000800 */
[----:B----4-:R-:W-:-:S07]  /*cab0*/  @!P3 FADD.FTZ R37, R37, 1 ;  /* 0x3f8000002525b421 */ /* 0x010fce0000010000 */
[----:B------:R4:W2:Y:S01]  /*cac0*/  @!P4 MUFU.RCP R5, R2 ;  /* 0x000000020005c308 */ /* 0x0008a20000001000 */
[----:B---3--:R-:W-:-:S07]  /*cad0*/  @!P2 FADD.FTZ R38, R38, 1 ;  /* 0x3f8000002626a421 */ /* 0x008fce0000010000 */
[----:B------:R-:W3:Y:S01]  /*cae0*/  @!P5 MUFU.RCP R7, R36 ;  /* 0x000000240007d308 */ /* 0x000ee20000001000 */
[----:B----4-:R-:W-:Y:S01]  /*caf0*/  MOV R2, UR13 ;  /* 0x0000000d00027c02 */ /* 0x010fe20008000f00 */
[----:B0-----:R-:W-:Y:S01]  /*cb00*/  @!P1 FADD.FTZ R39, R39, 1 ;  /* 0x3f80000027279421 */ /* 0x001fe20000010000 */
[----:B------:R-:W0:Y:S03]  /*cb10*/  LDCU.64 UR12, c[0x0][0x518] ;  /* 0x0000a300ff0c77ac */ /* 0x000e260008000a00 */
[----:B------:R-:W-:Y:S02]  /*cb20*/  IMAD.WIDE.U32 R2, R0, 0x10, R2 ;  /* 0x0000001000027825 */ /* 0x000fe400078e0002 */
[----:B------:R-:W4:Y:S02]  /*cb30*/  @!P0 MUFU.RCP R46, R46 ;  /* 0x0000002e002e8308 */ /* 0x000f240000001000 */
[----:B--2---:R-:W-:Y:S01]  /*cb40*/  @!P4 FMUL.FTZ R26, R26, R5 ;  /* 0x000000051a1ac220 */ /* 0x004fe20000410000 */
[----:B------:R-:W-:Y:S04]  /*cb50*/  STG.E.128 desc[UR32][R2.64], R12 ;  /* 0x0000000c02007986 */ /* 0x000fe8000c101d20 */
[----:B-1----:R-:W-:Y:S01]  /*cb60*/  STG.E.128 desc[UR32][R2.64+0x200], R16 ;  /* 0x0002001002007986 */ /* 0x002fe2000c101d20 */
[----:B------:R1:W2:Y:S01]  /*cb70*/  @!P6 MUFU.RCP R6, R4 ;  /* 0x000000040006e308 */ /* 0x0002a20000001000 */
[----:B---3--:R-:W-:-:S02]  /*cb80*/  @!P5 FMUL.FTZ R20, R20, R7 ;  /* 0x000000071414d220 */ /* 0x008fc40000410000 */
[----:B------:R-:W-:Y:S01]  /*cb90*/  STG.E.128 desc[UR32][R2.64+0x400], R8 ;  /* 0x0004000802007986 */ /* 0x000fe2000c101d20 */
[----:B0-----:R-:W-:-:S03]  /*cba0*/  UIMAD.WIDE.U32 UR8, UR38, UR12, UR8 ;  /* 0x0000000c260872a5 */ /* 0x001fc6000f8e0008 */
[----:B-----5:R0:W-:Y:S01]  /*cbb0*/  STG.E.128 desc[UR32][R2.64+0x600], R40 ;  /* 0x0006002802007986 */ /* 0x0201e2000c101d20 */
[----:B------:R-:W3:Y:S01]  /*cbc0*/  @!P3 MUFU.RCP R44, R37 ;  /* 0x00000025002cb308 */ /* 0x000ee20000001000 */
[----:B-1----:R-:W-:Y:S01]  /*cbd0*/  FADD.FTZ R4, R32, R167 ;  /* 0x000000a720047221 */ /* 0x002fe20000010000 */
[----:B----4-:R-:W-:Y:S01]  /*cbe0*/  @!P0 FMUL.FTZ R25, R25, R46 ;  /* 0x0000002e19198220 */ /* 0x010fe20000410000 */
[----:B------:R-:W-:Y:S01]  /*cbf0*/  BAR.SYNC.DEFER_BLOCKING 0x0 ;  /* 0x0000000000007b1d */ /* 0x000fe20000010000 */
[----:B------:R-:W-:Y:S01]  /*cc00*/  UIMAD UR9, UR38, UR13, UR9 ;  /* 0x0000000d260972a4 */ /* 0x000fe2000f8e0209 */
[----:B------:R-:W-:-:S03]  /*cc10*/  FADD.FTZ R5, R4, R33 ;  /* 0x0000002104057221 */ /* 0x000fc60000010000 */
[----:B------:R-:W-:Y:S01]  /*cc20*/  UIMAD.WIDE.U32 UR8, UR10, UR14, UR8 ;  /* 0x0000000e0a0872a5 */ /* 0x000fe2000f8e0008 */
[----:B------:R-:W1:Y:S01]  /*cc30*/  @!P2 MUFU.RCP R45, R38 ;  /* 0x00000026002da308 */ /* 0x000e620000001000 */
[----:B--2---:R-:W-:Y:S01]  /*cc40*/  @!P6 FMUL.FTZ R27, R27, R6 ;  /* 0x000000061b1be220 */ /* 0x004fe20000410000 */
[----:B------:R-:W-:Y:S01]  /*cc50*/  FADD.FTZ R4, R5, R34 ;  /* 0x0000002205047221 */ /* 0x000fe20000010000 */
[----:B------:R-:W-:Y:S02]  /*cc60*/  UIMAD UR12, UR10, UR15, UR9 ;  /* 0x0000000f0a0c72a4 */ /* 0x000fe4000f8e0209 */
[----:B------:R-:W-:-:S03]  /*cc70*/  ULEA UR9, UP0, UR8, UR34, 0x2 ;  /* 0x0000002208097291 */ /* 0x000fc6000f8010ff */
[----:B------:R-:W2:Y:S01]  /*cc80*/  @!P1 MUFU.RCP R36, R39 ;  /* 0x0000002700249308 */ /* 0x000ea20000001000 */
[----:B---3--:R-:W-:Y:S01]  /*cc90*/  @!P3 FMUL.FTZ R21, R21, R44 ;  /* 0x0000002c1515b220 */ /* 0x008fe20000410000 */
[----:B0-----:R-:W-:Y:S01]  /*cca0*/  FADD.FTZ R3, R4, R35 ;  /* 0x0000002304037221 */ /* 0x001fe20000010000 */
[----:B------:R-:W-:Y:S02]  /*ccb0*/  ULEA.HI.X UR8, UR8, UR35, UR12, 0x2, UP0 ;  /* 0x0000002308087291 */ /* 0x000fe400080f140c */
[----:B------:R-:W-:Y:S01]  /*ccc0*/  UIADD3 UR26, UP0, UPT, UR26, -0x1000, URZ ;  /* 0xfffff0001a1a7890 */ /* 0x000fe2000ff1e0ff */
[----:B------:R-:W-:Y:S01]  /*ccd0*/  FADD.FTZ R2, R3, R28 ;  /* 0x0000001c03027221 */ /* 0x000fe20000010000 */
[----:B-1----:R-:W-:Y:S01]  /*cce0*/  @!P2 FMUL.FTZ R22, R22, R45 ;  /* 0x0000002d1616a220 */ /* 0x002fe20000410000 */
[----:B------:R-:W-:Y:S01]  /*ccf0*/  STS.128 [R163], R32 ;  /* 0x00000020a3007388 */ /* 0x000fe20000000c00 */
[----:B------:R-:W-:Y:S01]  /*cd00*/  MOV R3, UR8 ;  /* 0x0000000800037c02 */ /* 0x000fe20008000f00 */
[----:B------:R-:W-:-:S02]  /*cd10*/  UIADD3.X UR27, UPT, UPT, UR27, -0x1, URZ, UP0, !UPT ;  /* 0xffffffff1b1b7890 */ /* 0x000fc400087fe4ff */
[----:B------:R0:W-:Y:S01]  /*cd20*/  STS.128 [R163+0x10], R28 ;  /* 0x0000101ca3007388 */ /* 0x0001e20000000c00 */
[----:B------:R-:W-:Y:S01]  /*cd30*/  UISETP.GT.AND UP0, UPT, UR21, 0x1, UPT ;  /* 0x000000011500788c */ /* 0x000fe2000bf04270 */
        /* <DEDUP_REMOVED lines=27> */
.L_x_15222:
        /* <DEDUP_REMOVED lines=33> */
.L_x_15339:
[----:B------:R-:W-:Y:S05]  /*d100*/  BSYNC.RECONVERGENT B0 ;  /* 0x0000000000007941 */ /* 0x000fea0003800200 */
.L_x_15338:
        /* <DEDUP_REMOVED lines=31> */
.L_x_15341:
[----:B------:R-:W-:Y:S05]  /*d300*/  BSYNC.RECONVERGENT B0 ;  /* 0x0000000000007941 */ /* 0x000fea0003800200 */
.L_x_15340:
        /* <DEDUP_REMOVED lines=11> */
.L_x_15342:
        /* <DEDUP_REMOVED lines=19> */
.L_x_15343:
        /* <DEDUP_REMOVED lines=9> */
.L_x_18751:


//--------------------- .text._Z25selective_scan_bwd_kernelI32Selective_Scan_bwd_kernel_traitsILi32ELi8ELb0ELb0ELb0ELb0ELb0EfN3c107complexIfEEEEv12SSMParamsBwd --------------------------
	.section	.text._Z25selective_scan_bwd_kernelI32Selective_Scan_bwd_kernel_traitsILi32ELi8ELb0ELb0ELb0ELb0ELb0EfN3c107complexIfEEEEv12SSMParamsBwd,"ax",@progbits
	.align	128
        .global         _Z25selective_scan_bwd_kernelI32Selective_Scan_bwd_kernel_traitsILi32ELi8ELb0ELb0ELb0ELb0ELb0EfN3c107complexIfEEEEv12SSMParamsBwd
        .type           _Z25selective_scan_bwd_kernelI32Selective_Scan_bwd_kernel_traitsILi32ELi8ELb0ELb0ELb0ELb0ELb0EfN3c107complexIfEEEEv12SSMParamsBwd,@function
        .size           _Z25selective_scan_bwd_kernelI32Selective_Scan_bwd_kernel_traitsILi32ELi8ELb0ELb0ELb0ELb0ELb0EfN3c107complexIfEEEEv12SSMParamsBwd,(.L_x_18752 - _Z25selective_scan_bwd_kernelI32Selective_Scan_bwd_kernel_traitsILi32ELi8ELb0ELb0ELb0ELb0ELb0EfN3c107complexIfEEEEv12SSMParamsBwd)
        .other          _Z25selective_scan_bwd_kernelI32Selective_Scan_bwd_kernel_traitsILi32ELi8ELb0ELb0ELb0ELb0ELb0EfN3c107complexIfEEEEv12SSMParamsBwd,@"STO_CUDA_ENTRY STV_DEFAULT"
_Z25selective_scan_bwd_kernelI32Selective_Scan_bwd_kernel_traitsILi32ELi8ELb0ELb0ELb0ELb0ELb0EfN3c107complexIfEEEEv12SSMParamsBwd:
.text._Z25selective_scan_bwd_kernelI32Selective_Scan_bwd_kernel_traitsILi32ELi8ELb0ELb0ELb0ELb0ELb0EfN3c107complexIfEEEEv12SSMParamsBwd:
[----:B------:R-:W-:Y:S08]  /*0000*/  LDC R1, c[0x0][0x37c] ;  /* 0x0000df00ff017b82 */ /* 0x000ff00000000800 */
[----:B------:R-:W0:Y:S01]  /*0010*/  LDC.64 R4, c[0x0][0x458] ;  /* 0x00011600ff047b82 */ /* 0x000e220000000a00 */
[----:B------:R-:W1:Y:S01]  /*0020*/  S2R R3, SR_CTAID.Y ;  /* 0x0000000000037919 */ /* 0x000e620000002600 */
[----:B------:R-:W2:Y:S01]  /*0030*/  LDCU.64 UR16, c[0x0][0x358] ;  /* 0x00006b00ff1077ac */ /* 0x000ea20008000a00 */
[----:B------:R-:W-:Y:S01]  /*0040*/  CS2R R30, SRZ ;  /* 0x00000000001e7805 */ /* 0x000fe2000001ff00 */
[----:B------:R-:W3:Y:S04]  /*0050*/  LDCU.128 UR12, c[0x0][0x400] ;  /* 0x00008000ff0c77ac */ /* 0x000ee80008000c00 */
[----:B------:R-:W4:Y:S01]  /*0060*/  LDC.64 R6, c[0x0][0x470] ;  /* 0x00011c00ff067b82 */ /* 0x000f220000000a00 */
[----:B------:R-:W3:Y:S07]  /*0070*/  LDCU.128 UR8, c[0x0][0x3f0] ;  /* 0x00007e00ff0877ac */ /* 0x000eee0008000c00 */
[----:B------:R-:W3:Y:S01]  /*0080*/  LDC.64 R8, c[0x0][0x480] ;  /* 0x00012000ff087b82 */ /* 0x000ee20000000a00 */
[----:B0-----:R-:W-:-:S07]  /*0090*/  ISETP.NE.U32.AND P0, PT, R4, RZ, PT ;  /* 0x000000ff0400720c */ /* 0x001fce0003f05070 */
[----:B------:R-:W0:Y:S01]  /*00a0*/  S2UR UR18, SR_CTAID.X ;  /* 0x00000000001279c3 */ /* 0x000e220000002500 */
[----:B------:R-:W-:Y:S02]  /*00b0*/  ISETP.NE.AND.EX P0, PT, R5, RZ, PT, P0 ;  /* 0x000000ff0500720c */ /* 0x000fe40003f05300 */
[----:B----4-:R-:W-:-:S05]  /*00c0*/  ISETP.NE.U32.AND P1, PT, R6, RZ, PT ;  /* 0x000000ff0600720c */ /* 0x010fca0003f25070 */
[----:B------:R-:W4:Y:S01]  /*00d0*/  LDC R13, c[0x0][0x394] ;  /* 0x0000e500ff0d7b82 */ /* 0x000f220000000800 */
[----:B------:R-:W-:-:S05]  /*00e0*/  ISETP.NE.AND.EX P1, PT, R7, RZ, PT, P1 ;  /* 0x000000ff0700720c */ /* 0x000fca0003f25310 */
[C---:B-1----:R-:W-:Y:S02]  /*00f0*/  @P0 LEA R4, P2, R3.reuse, R4, 0x2 ;  /* 0x0000000403040211 */ /* 0x042fe400078410ff */
[----:B------:R-:W1:Y:S02]  /*0100*/  LDC.64 R18, c[0x0][0x4a0] ;  /* 0x00012800ff127b82 */ /* 0x000e640000000a00 */
[----:B------:R-:W-:-:S04]  /*0110*/  @P0 LEA.HI.X R5, R3, R5, RZ, 0x2, P2 ;  /* 0x0000000503050211 */ /* 0x000fc800010f14ff */
[C---:B------:R-:W-:Y:S01]  /*0120*/  @P1 LEA R6, P3, R3.reuse, R6, 0x2 ;  /* 0x0000000603061211 */ /* 0x040fe200078610ff */
[----:B--2---:R-:W5:Y:S01]  /*0130*/  @P0 LDG.E R30, desc[UR16][R4.64] ;  /* 0x00000010041e0981 */ /* 0x004f62000c1e1900 */
[----:B---3--:R-:W-:Y:S01]  /*0140*/  ISETP.NE.U32.AND P0, PT, R8, RZ, PT ;  /* 0x000000ff0800720c */ /* 0x008fe20003f05070 */
[----:B0-----:R-:W-:Y:S01]  /*0150*/  UIMAD.WIDE.U32 UR6, UR18, UR12, URZ ;  /* 0x0000000c120672a5 */ /* 0x001fe2000f8e00ff */
[----:B------:R-:W-:Y:S01]  /*0160*/  @P1 LEA.HI.X R7, R3, R7, RZ, 0x2, P3 ;  /* 0x0000000703071211 */ /* 0x000fe200018f14ff */
[----:B------:R-:W0:Y:S01]  /*0170*/  LDC.64 R20, c[0x0][0x448] ;  /* 0x00011200ff147b82 */ /* 0x000e220000000a00 */
[----:B------:R-:W-:Y:S01]  /*0180*/  ISETP.NE.AND.EX P0, PT, R9, RZ, PT, P0 ;  /* 0x000000ff0900720c */ /* 0x000fe20003f05300 */
[----:B------:R-:W-:Y:S02]  /*0190*/  UIMAD.WIDE.U32 UR4, UR18, UR8, URZ ;  /* 0x00000008120472a5 */ /* 0x000fe4000f8e00ff */
[----:B------:R2:W5:Y:S01]  /*01a0*/  @P1 LDG.E R31, desc[UR16][R6.64] ;  /* 0x00000010061f1981 */ /* 0x000562000c1e1900 */
[----:B------:R-:W-:-:S02]  /*01b0*/  UIMAD UR8, UR18, UR13, UR7 ;  /* 0x0000000d120872a4 */ /* 0x000fc4000f8e0207 */
[----:B------:R-:W-:Y:S01]  /*01c0*/  UIMAD UR9, UR18, UR9, UR5 ;  /* 0x00000009120972a4 */ /* 0x000fe2000f8e0205 */
[----:B------:R-:W3:Y:S08]  /*01d0*/  LDC.64 R40, c[0x0][0x468] ;  /* 0x00011a00ff287b82 */ /* 0x000ef00000000a00 */
[----:B------:R-:W4:Y:S01]  /*01e0*/  @P0 LDC R0, c[0x0][0x384] ;  /* 0x0000e100ff000b82 */ /* 0x000f220000000800 */
[----:B--2---:R-:W-:-:S02]  /*01f0*/  MOV R6, UR6 ;  /* 0x0000000600067c02 */ /* 0x004fc40008000f00 */
[----:B------:R-:W-:Y:S01]  /*0200*/  MOV R7, UR7 ;  /* 0x0000000700077c02 */ /* 0x000fe20008000f00 */
[----:B------:R-:W2:Y:S01]  /*0210*/  LDCU.64 UR6, c[0x0][0x498] ;  /* 0x00009300ff0677ac */ /* 0x000ea20008000a00 */
[----:B------:R-:W-:-:S03]  /*0220*/  MOV R5, UR5 ;  /* 0x0000000500057c02 */ /* 0x000fc60008000f00 */
[----:B------:R-:W1:Y:S01]  /*0230*/  @P0 LDC R23, c[0x0][0x38c] ;  /* 0x0000e300ff170b82 */ /* 0x000e620000000800 */
[----:B------:R-:W-:Y:S02]  /*0240*/  MOV R4, UR4 ;  /* 0x0000000400047c02 */ /* 0x000fe40008000f00 */
[----:B------:R-:W-:Y:S02]  /*0250*/  MOV R5, UR9 ;  /* 0x0000000900057c02 */ /* 0x000fe40008000f00 */
[----:B------:R-:W-:Y:S01]  /*0260*/  MOV R7, UR8 ;  /* 0x0000000800077c02 */ /* 0x000fe20008000f00 */
[----:B------:R-:W0:Y:S02]  /*0270*/  LDCU.64 UR8, c[0x0][0x3b8] ;  /* 0x00007700ff0877ac */ /* 0x000e240008000a00 */
[----:B------:R-:W3:Y:S01]  /*0280*/  @P0 LDC.64 R10, c[0x0][0x480] ;  /* 0x00012000ff0a0b82 */ /* 0x000ee20000000a00 */
[----:B------:R-:W-:-:S04]  /*0290*/  IMAD.WIDE.U32 R4, R3, UR10, R4 ;  /* 0x0000000a03047c25 */ /* 0x000fc8000f8e0004 */
[----:B------:R-:W-:Y:S01]  /*02a0*/  IMAD R17, R3, UR11, R5 ;  /* 0x0000000b03117c24 */ /* 0x000fe2000f8e0205 */
[----:B------:R-:W3:Y:S02]  /*02b0*/  LDCU.64 UR10, c[0x0][0x3d8] ;  /* 0x00007b00ff0a77ac */ /* 0x000ee40008000a00 */
[----:B------:R-:W3:Y:S01]  /*02c0*/  LDC.64 R24, c[0x0][0x450] ;  /* 0x00011400ff187b82 */ /* 0x000ee20000000a00 */
[----:B----4-:R-:W-:Y:S01]  /*02d0*/  @P0 IMAD R0, R0, UR18, R3 ;  /* 0x0000001200000c24 */ /* 0x010fe2000f8e0203 */
[----:B--2---:R-:W-:-:S06]  /*02e0*/  UIMAD.WIDE.U32 UR4, UR18, UR6, URZ ;  /* 0x00000006120472a5 */ /* 0x004fcc000f8e00ff */
[----:B------:R-:W2:Y:S01]  /*02f0*/  LDC.64 R38, c[0x0][0x460] ;  /* 0x00011800ff267b82 */ /* 0x000ea20000000a00 */
[----:B------:R-:W-:-:S07]  /*0300*/  ISETP.GE.AND P1, PT, R13, 0x1, PT ;  /* 0x000000010d00780c */ /* 0x000fce0003f26270 */
[----:B------:R-:W4:Y:S01]  /*0310*/  LDC.64 R42, c[0x0][0x528] ;  /* 0x00014a00ff2a7b82 */ /* 0x000f220000000a00 */
[----:B------:R-:W-:Y:S01]  /*0320*/  @P0 IMAD R0, R0, R13, RZ ;  /* 0x0000000d00000224 */ /* 0x000fe200078e02ff */
[----:B------:R-:W-:Y:S01]  /*0330*/  UIMAD UR5, UR18, UR7, UR5 ;  /* 0x00000007120572a4 */ /* 0x000fe2000f8e0205 */
[----:B------:R-:W-:Y:S01]  /*0340*/  IMAD.WIDE.U32 R6, R3, UR14, R6 ;  /* 0x0000000e03067c25 */ /* 0x000fe2000f8e0006 */
[----:B------:R-:W-:-:S03]  /*0350*/  LEA R13, R13, 0xffffff00, 0x8 ;  /* 0xffffff000d0d7811 */ /* 0x000fc600078e40ff */
[----:B------:R-:W-:Y:S01]  /*0360*/  IMAD R15, R3, UR15, R7 ;  /* 0x0000000f030f7c24 */ /* 0x000fe2000f8e0207 */
[----:B------:R-:W-:Y:S01]  /*0370*/  IADD3 R36, P3, PT, R13, R4, RZ ;  /* 0x000000040d247210 */ /* 0x000fe20007f7e0ff */
[----:B-1----:R-:W-:Y:S02]  /*0380*/  @P0 IMAD R7, R0, R23, RZ ;  /* 0x0000001700070224 */ /* 0x002fe400078e02ff */
[----:B------:R-:W-:Y:S01]  /*0390*/  IMAD.WIDE.U32 R4, R3, R18, UR4 ;  /* 0x0000000403047e25 */ /* 0x000fe2000f8e0012 */
[----:B------:R-:W-:-:S03]  /*03a0*/  CS2R R22, SRZ ;  /* 0x0000000000167805 */ /* 0x000fc6000001ff00 */
[----:B0-----:R-:W-:Y:S01]  /*03b0*/  IMAD.WIDE.U32 R8, R3, UR8, RZ ;  /* 0x0000000803087c25 */ /* 0x001fe2000f8e00ff */
[----:B------:R-:W-:Y:S02]  /*03c0*/  IADD3 R6, P4, PT, R13, R6, RZ ;  /* 0x000000060d067210 */ /* 0x000fe40007f9e0ff */
[----:B------:R-:W-:Y:S01]  /*03d0*/  SHF.R.S32.HI R0, RZ, 0x1f, R13 ;  /* 0x0000001fff007819 */ /* 0x000fe2000001140d */
[----:B---3--:R-:W-:Y:S01]  /*03e0*/  @P0 IMAD.WIDE R22, R7, 0x10, R10 ;  /* 0x0000001007160825 */ /* 0x008fe200078e020a */
[----:B------:R-:W-:Y:S02]  /*03f0*/  IADD3 R13, P0, PT, R13, R4, RZ ;  /* 0x000000040d0d7210 */ /* 0x000fe40007f1e0ff */
[----:B------:R-:W-:Y:S01]  /*0400*/  LEA R26, P2, R8, R20, 0x3 ;  /* 0x00000014081a7211 */ /* 0x000fe200078418ff */
[C---:B------:R-:W-:Y:S02]  /*0410*/  IMAD R27, R3.reuse, UR9, R9 ;  /* 0x00000009031b7c24 */ /* 0x040fe4000f8e0209 */
[----:B------:R-:W-:-:S02]  /*0420*/  IMAD R7, R3, R19, R5 ;  /* 0x0000001303077224 */ /* 0x000fc400078e0205 */
[C---:B------:R-:W-:Y:S01]  /*0430*/  IMAD.WIDE.U32 R4, R3.reuse, UR10, RZ ;  /* 0x0000000a03047c25 */ /* 0x040fe2000f8e00ff */
[----:B------:R-:W-:Y:S02]  /*0440*/  IADD3.X R2, PT, PT, R0, R17, RZ, P3, !PT ;  /* 0x0000001100027210 */ /* 0x000fe40001ffe4ff */
[----:B------:R-:W-:Y:S01]  /*0450*/  LEA.HI.X R27, R8, R21, R27, 0x3, P2 ;  /* 0x00000015081b7211 */ /* 0x000fe200010f1c1b */
[----:B------:R-:W-:Y:S01]  /*0460*/  IMAD R29, R3, UR11, R5 ;  /* 0x0000000b031d7c24 */ /* 0x000fe2000f8e0205 */
[C---:B------:R-:W-:Y:S02]  /*0470*/  IADD3.X R34, PT, PT, R0.reuse, R15, RZ, P4, !PT ;  /* 0x0000000f00227210 */ /* 0x040fe400027fe4ff */
[----:B------:R-:W-:Y:S02]  /*0480*/  IADD3.X R32, PT, PT, R0, R7, RZ, P0, !PT ;  /* 0x0000000700207210 */ /* 0x000fe400007fe4ff */
[----:B------:R-:W-:Y:S02]  /*0490*/  LEA R35, P3, R6, R40, 0x2 ;  /* 0x0000002806237211 */ /* 0x000fe400078610ff */
[----:B------:R-:W-:-:S02]  /*04a0*/  LEA R28, P0, R4, R24, 0x3 ;  /* 0x00000018041c7211 */ /* 0x000fc400078018ff */
[----:B--2---:R-:W-:Y:S02]  /*04b0*/  LEA R37, P2, R36, R38, 0x2 ;  /* 0x0000002624257211 */ /* 0x004fe400078410ff */
[----:B----4-:R-:W-:Y:S02]  /*04c0*/  LEA R33, P4, R13, R42, 0x2 ;  /* 0x0000002a0d217211 */ /* 0x010fe400078810ff */
[----:B------:R-:W-:Y:S02]  /*04d0*/  LEA.HI.X R34, R6, R41, R34, 0x2, P3 ;  /* 0x0000002906227211 */ /* 0x000fe400018f1422 */
[----:B------:R-:W-:Y:S02]  /*04e0*/  CS2R R40, SRZ ;  /* 0x0000000000287805 */ /* 0x000fe4000001ff00 */
[----:B------:R-:W-:Y:S02]  /*04f0*/  LEA.HI.X R29, R4, R25, R29, 0x3, P0 ;  /* 0x00000019041d7211 */ /* 0x000fe400000f1c1d */
[----:B------:R-:W-:-:S02]  /*0500*/  LEA.HI.X R36, R36, R39, R2, 0x2, P2 ;  /* 0x0000002724247211 */ /* 0x000fc400010f1402 */
[----:B------:R-:W-:Y:S01]  /*0510*/  LEA.HI.X R32, R13, R43, R32, 0x2, P4 ;  /* 0x0000002b0d207211 */ /* 0x000fe200020f1420 */
[----:B------:R-:W-:Y:S06]  /*0520*/  @!P1 BRA `(.L_x_15344) ;  /* 0x0000004800309947 */ /* 0x000fec0003800000 */
[----:B------:R-:W0:Y:S01]  /*0530*/  S2R R38, SR_TID.X ;  /* 0x0000000000267919 */ /* 0x000e220000002100 */
[----:B------:R-:W1:Y:S01]  /*0540*/  LDCU.64 UR6, c[0x0][0x3a0] ;  /* 0x00007400ff0677ac */ /* 0x000e620008000a00 */
[----:B------:R-:W2:Y:S01]  /*0550*/  S2UR UR5, SR_CgaCtaId ;  /* 0x00000000000579c3 */ /* 0x000ea20000008800 */
[----:B------:R-:W-:Y:S01]  /*0560*/  CS2R R40, SRZ ;  /* 0x0000000000287805 */ /* 0x000fe2000001ff00 */
[----:B------:R-:W3:Y:S01]  /*0570*/  LDCU UR8, c[0x0][0x394] ;  /* 0x00007280ff0877ac */ /* 0x000ee20008000800 */
[----:B------:R-:W-:Y:S01]  /*0580*/  UMOV UR4, 0x400 ;  /* 0x0000040000047882 */ /* 0x000fe20000000000 */
[----:B-1----:R-:W-:-:S04]  /*0590*/  IMAD.WIDE.U32 R20, R3, UR6, RZ ;  /* 0x0000000603147c25 */ /* 0x002fc8000f8e00ff */
[----:B------:R-:W-:Y:S01]  /*05a0*/  IMAD R39, R3, UR7, R21 ;  /* 0x0000000703277c24 */ /* 0x000fe2000f8e0215 */
[----:B---3--:R-:W-:Y:S01]  /*05b0*/  MOV R43, UR8 ;  /* 0x00000008002b7c02 */ /* 0x008fe20008000f00 */
[----:B--2---:R-:W-:Y:S01]  /*05c0*/  ULEA UR5, UR5, UR4, 0x18 ;  /* 0x0000000405057291 */ /* 0x004fe2000f8ec0ff */
[C---:B0-----:R-:W-:Y:S02]  /*05d0*/  SHF.L.U32 R152, R38.reuse, 0x3, RZ ;  /* 0x0000000326987819 */ /* 0x041fe400000006ff */
[----:B------:R-:W-:Y:S02]  /*05e0*/  LOP3.LUT R153, R38, 0x1f, RZ, 0xc0, !PT ;  /* 0x0000001f26997812 */ /* 0x000fe400078ec0ff */
[----:B------:R-:W-:Y:S02]  /*05f0*/  LOP3.LUT R5, R152, 0x1f00, RZ, 0xc0, !PT ;  /* 0x00001f0098057812 */ /* 0x000fe400078ec0ff */
[----:B------:R-:W-:Y:S02]  /*0600*/  IADD3 R44, PT, PT, R38, 0x200, RZ ;  /* 0x00000200262c7810 */ /* 0x000fe40007ffe0ff */
[----:B------:R-:W-:-:S04]  /*0610*/  LOP3.LUT R42, R5, 0x1f, R38, 0xf8, !PT ;  /* 0x0000001f052a7812 */ /* 0x000fc800078ef826 */
[C---:B------:R-:W-:Y:S02]  /*0620*/  LOP3.LUT R45, R42.reuse, 0x20, RZ, 0xfc, !PT ;  /* 0x000000202a2d7812 */ /* 0x040fe400078efcff */
[C---:B------:R-:W-:Y:S02]  /*0630*/  LOP3.LUT R46, R42.reuse, 0x40, RZ, 0xfc, !PT ;  /* 0x000000402a2e7812 */ /* 0x040fe400078efcff */
[C---:B------:R-:W-:Y:S02]  /*0640*/  LOP3.LUT R47, R42.reuse, 0x60, RZ, 0xfc, !PT ;  /* 0x000000602a2f7812 */ /* 0x040fe400078efcff */
[C---:B------:R-:W-:Y:S02]  /*0650*/  LOP3.LUT R48, R42.reuse, 0x80, RZ, 0xfc, !PT ;  /* 0x000000802a307812 */ /* 0x040fe400078efcff */
[C---:B------:R-:W-:Y:S02]  /*0660*/  LOP3.LUT R49, R42.reuse, 0xa0, RZ, 0xfc, !PT ;  /* 0x000000a02a317812 */ /* 0x040fe400078efcff */
[----:B------:R-:W-:-:S02]  /*0670*/  LOP3.LUT R50, R42, 0xc0, RZ, 0xfc, !PT ;  /* 0x000000c02a327812 */ /* 0x000fc400078efcff */
[----:B------:R-:W-:-:S07]  /*0680*/  LOP3.LUT R51, R42, 0xe0, RZ, 0xfc, !PT ;  /* 0x000000e02a337812 */ /* 0x000fce00078efcff */
.L_x_15364:
[----:B0-----:R-:W0:Y:S01]  /*0690*/  LDCU UR4, c[0x0][0x388] ;  /* 0x00007100ff0477ac */ /* 0x001e220008000800 */
[----:B------:R-:W-:Y:S01]  /*06a0*/  IADD3 R52, PT, PT, R43, -0x1, RZ ;  /* 0xffffffff2b347810 */ /* 0x000fe20007ffe0ff */
[----:B------:R-:W-:Y:S01]  /*06b0*/  HFMA2 R0, -RZ, RZ, 0, 0 ;  /* 0x00000000ff007431 */ /* 0x000fe200000001ff */
[----:B------:R-:W-:Y:S02]  /*06c0*/  SHF.L.U32 R8, R42, 0x2, RZ ;  /* 0x000000022a087819 */ /* 0x000fe400000006ff */
[----:B------:R-:W-:Y:S02]  /*06d0*/  CS2R R10, SRZ ;  /* 0x00000000000a7805 */ /* 0x000fe4000001ff00 */
[----:B------:R-:W-:Y:S01]  /*06e0*/  SHF.L.U32 R18, R52, 0x8, RZ ;  /* 0x0000000834127819 */ /* 0x000fe200000006ff */
[----:B------:R-:W-:Y:S01]  /*06f0*/  HFMA2 R15, -RZ, RZ, 0, 0 ;  /* 0x00000000ff0f7431 */ /* 0x000fe200000001ff */
[C---:B------:R-:W-:Y:S01]  /*0700*/  IADD3 R4, P0, PT, R8.reuse, R37, RZ ;  /* 0x0000002508047210 */ /* 0x040fe20007f1e0ff */
[----:B------:R-:W-:Y:S01]  /*0710*/  HFMA2 R17, -RZ, RZ, 0, 0 ;  /* 0x00000000ff117431 */ /* 0x000fe200000001ff */
[----:B------:R-:W-:-:S02]  /*0720*/  IADD3 R6, P2, PT, R8, R35, RZ ;  /* 0x0000002308067210 */ /* 0x000fc40007f5e0ff */
[----:B------:R-:W-:Y:S02]  /*0730*/  IADD3.X R5, PT, PT, RZ, R36, RZ, P0, !PT ;  /* 0x00000024ff057210 */ /* 0x000fe400007fe4ff */
[----:B------:R-:W-:Y:S02]  /*0740*/  IADD3 R8, P3, PT, R8, R33, RZ ;  /* 0x0000002108087210 */ /* 0x000fe40007f7e0ff */
[----:B------:R-:W-:Y:S02]  /*0750*/  IADD3.X R7, PT, PT, RZ, R34, RZ, P2, !PT ;  /* 0x00000022ff077210 */ /* 0x000fe400017fe4ff */
[----:B------:R-:W-:Y:S02]  /*0760*/  IADD3.X R9, PT, PT, RZ, R32, RZ, P3, !PT ;  /* 0x00000020ff097210 */ /* 0x000fe40001ffe4ff */
[----:B0-----:R-:W-:Y:S02]  /*0770*/  IADD3 R53, PT, PT, -R18, UR4, RZ ;  /* 0x0000000412357c10 */ /* 0x001fe4000fffe1ff */
[----:B------:R-:W-:-:S02]  /*0780*/  MOV R13, RZ ;  /* 0x000000ff000d7202 */ /* 0x000fc40000000f00 */
[-C--:B------:R-:W-:Y:S01]  /*0790*/  ISETP.GE.AND P6, PT, R42, R53.reuse, PT ;  /* 0x000000352a00720c */ /* 0x080fe20003fc6270 */
[----:B------:R-:W-:Y:S01]  /*07a0*/  BAR.SYNC.DEFER_BLOCKING 0x0 ;  /* 0x0000000000007b1d */ /* 0x000fe20000010000 */
[-C--:B------:R-:W-:Y:S02]  /*07b0*/  ISETP.GE.AND P0, PT, R45, R53.reuse, PT ;  /* 0x000000352d00720c */ /* 0x080fe40003f06270 */
[-C--:B------:R-:W-:Y:S02]  /*07c0*/  ISETP.GE.AND P1, PT, R46, R53.reuse, PT ;  /* 0x000000352e00720c */ /* 0x080fe40003f26270 */
[-C--:B------:R-:W-:Y:S02]  /*07d0*/  ISETP.GE.AND P2, PT, R47, R53.reuse, PT ;  /* 0x000000352f00720c */ /* 0x080fe40003f46270 */
[-C--:B------:R-:W-:Y:S02]  /*07e0*/  ISETP.GE.AND P3, PT, R48, R53.reuse, PT ;  /* 0x000000353000720c */ /* 0x080fe40003f66270 */
[----:B------:R-:W-:-:S02]  /*07f0*/  ISETP.GE.AND P4, PT, R49, R53, PT ;  /* 0x000000353100720c */ /* 0x000fc40003f86270 */
[-C--:B------:R-:W-:Y:S02]  /*0800*/  ISETP.GE.AND P5, PT, R50, R53.reuse, PT ;  /* 0x000000353200720c */ /* 0x080fe40003fa6270 */
[----:B------:R-:W-:Y:S02]  /*0810*/  MOV R2, RZ ;  /* 0x000000ff00027202 */ /* 0x000fe40000000f00 */
[----:B------:R-:W-:Y:S01]  /*0820*/  MOV R25, RZ ;  /* 0x000000ff00197202 */ /* 0x000fe20000000f00 */
[----:B------:R-:W2:Y:S01]  /*0830*/  @!P6 LDG.E R11, desc[UR16][R4.64] ;  /* 0x00000010040be981 */ /* 0x000ea2000c1e1900 */
[----:B------:R-:W-:-:S03]  /*0840*/  ISETP.GE.AND P6, PT, R51, R53, PT ;  /* 0x000000353300720c */ /* 0x000fc60003fc6270 */
[----:B------:R-:W3:Y:S01]  /*0850*/  @!P0 LDG.E R0, desc[UR16][R4.64+0x80] ;  /* 0x0000801004008981 */ /* 0x000ee2000c1e1900 */
[----:B------:R-:W0:Y:S01]  /*0860*/  S2R R57, SR_LANEID ;  /* 0x0000000000397919 */ /* 0x000e220000000000 */
[----:B------:R-:W1:Y:S01]  /*0870*/  S2UR UR6, SR_CgaCtaId ;  /* 0x00000000000679c3 */ /* 0x000e620000008800 */
[----:B------:R-:W-:Y:S01]  /*0880*/  UMOV UR4, 0x400 ;  /* 0x0000040000047882 */ /* 0x000fe20000000000 */
[----:B------:R-:W-:Y:S01]  /*0890*/  P2R R71, PR, RZ, 0x1 ;  /* 0x00000001ff477803 */ /* 0x000fe20000000000 */
[----:B------:R-:W4:Y:S04]  /*08a0*/  @!P1 LDG.E R13, desc[UR16][R4.64+0x100] ;  /* 0x00010010040d9981 */ /* 0x000f28000c1e1900 */
[----:B------:R-:W4:Y:S04]  /*08b0*/  @!P2 LDG.E R15, desc[UR16][R4.64+0x180] ;  /* 0x00018010040fa981 */ /* 0x000f28000c1e1900 */
[----:B------:R-:W4:Y:S04]  /*08c0*/  @!P3 LDG.E R2, desc[UR16][R4.64+0x200] ;  /* 0x000200100402b981 */ /* 0x000f28000c1e1900 */
[----:B------:R-:W4:Y:S04]  /*08d0*/  @!P4 LDG.E R17, desc[UR16][R4.64+0x280] ;  /* 0x000280100411c981 */ /* 0x000f28000c1e1900 */
[----:B------:R-:W4:Y:S04]  /*08e0*/  @!P5 LDG.E R10, desc[UR16][R4.64+0x300] ;  /* 0x00030010040ad981 */ /* 0x000f28000c1e1900 */
[----:B------:R0:W4:Y:S01]  /*08f0*/  @!P6 LDG.E R25, desc[UR16][R4.64+0x380] ;  /* 0x000380100419e981 */ /* 0x000122000c1e1900 */
[----:B-1----:R-:W-:Y:S01]  /*0900*/  ULEA UR6, UR6, UR4, 0x18 ;  /* 0x0000000406067291 */ /* 0x002fe2000f8ec0ff */
[----:B------:R-:W-:Y:S01]  /*0910*/  ISETP.GE.AND P0, PT, R42, R53, PT ;  /* 0x000000352a00720c */ /* 0x000fe20003f06270 */
[----:B------:R-:W1:Y:S01]  /*0920*/  LDCU UR4, c[0x0][0x38c] ;  /* 0x00007180ff0477ac */ /* 0x000e620008000800 */
[----:B0-----:R-:W-:-:S02]  /*0930*/  IADD3 R12, PT, PT, R57, 0x20, RZ ;  /* 0x00000020390c7810 */ /* 0x001fc40007ffe0ff */
[C---:B------:R-:W-:Y:S02]  /*0940*/  IADD3 R14, PT, PT, R57.reuse, 0x40, RZ ;  /* 0x00000040390e7810 */ /* 0x040fe40007ffe0ff */
[-C--:B------:R-:W-:Y:S02]  /*0950*/  LEA.HI.SX32 R54, R57, R57.reuse, 0x1b ;  /* 0x0000003939367211 */ /* 0x080fe400078fdaff */
[-C--:B------:R-:W-:Y:S02]  /*0960*/  LEA.HI.SX32 R12, R12, R57.reuse, 0x1b ;  /* 0x000000390c0c7211 */ /* 0x080fe400078fdaff */
[----:B------:R-:W-:Y:S02]  /*0970*/  LEA.HI.SX32 R14, R14, R57, 0x1b ;  /* 0x000000390e0e7211 */ /* 0x000fe400078fdaff */
[----:B------:R-:W-:Y:S02]  /*0980*/  LEA R54, R54, UR6, 0x2 ;  /* 0x0000000636367c11 */ /* 0x000fe4000f8e10ff */
[----:B------:R-:W-:-:S02]  /*0990*/  LEA R55, R12, UR6, 0x2 ;  /* 0x000000060c377c11 */ /* 0x000fc4000f8e10ff */
[C---:B------:R-:W-:Y:S02]  /*09a0*/  IADD3 R4, PT, PT, R57.reuse, 0x60, RZ ;  /* 0x0000006039047810 */ /* 0x040fe40007ffe0ff */
[----:B------:R-:W-:Y:S02]  /*09b0*/  LEA R56, R14, UR6, 0x2 ;  /* 0x000000060e387c11 */ /* 0x000fe4000f8e10ff */
[C---:B------:R-:W-:Y:S02]  /*09c0*/  IADD3 R12, PT, PT, R57.reuse, 0x80, RZ ;  /* 0x00000080390c7810 */ /* 0x040fe40007ffe0ff */
[C---:B------:R-:W-:Y:S02]  /*09d0*/  IADD3 R14, PT, PT, R57.reuse, 0xa0, RZ ;  /* 0x000000a0390e7810 */ /* 0x040fe40007ffe0ff */
[C---:B------:R-:W-:Y:S02]  /*09e0*/  IADD3 R16, PT, PT, R57.reuse, 0xc0, RZ ;  /* 0x000000c039107810 */ /* 0x040fe40007ffe0ff */
[----:B------:R-:W-:-:S02]  /*09f0*/  IADD3 R24, PT, PT, R57, 0xe0, RZ ;  /* 0x000000e039187810 */ /* 0x000fc40007ffe0ff */
[-C--:B------:R-:W-:Y:S02]  /*0a00*/  LEA.HI.SX32 R4, R4, R57.reuse, 0x1b ;  /* 0x0000003904047211 */ /* 0x080fe400078fdaff */
[-C--:B------:R-:W-:Y:S02]  /*0a10*/  LEA.HI.SX32 R12, R12, R57.reuse, 0x1b ;  /* 0x000000390c0c7211 */ /* 0x080fe400078fdaff */
[-C--:B------:R-:W-:Y:S02]  /*0a20*/  LEA.HI.SX32 R14, R14, R57.reuse, 0x1b ;  /* 0x000000390e0e7211 */ /* 0x080fe400078fdaff */
[-C--:B------:R-:W-:Y:S02]  /*0a30*/  LEA.HI.SX32 R16, R16, R57.reuse, 0x1b ;  /* 0x0000003910107211 */ /* 0x080fe400078fdaff */
[----:B------:R-:W-:Y:S02]  /*0a40*/  LEA.HI.SX32 R24, R24, R57, 0x1b ;  /* 0x0000003918187211 */ /* 0x000fe400078fdaff */
[----:B------:R-:W-:-:S02]  /*0a50*/  LEA R58, R4, UR6, 0x2 ;  /* 0x00000006043a7c11 */ /* 0x000fc4000f8e10ff */
[----:B------:R-:W-:Y:S02]  /*0a60*/  CS2R R4, SRZ ;  /* 0x0000000000047805 */ /* 0x000fe4000001ff00 */
[----:B------:R-:W-:Y:S02]  /*0a70*/  LEA R59, R12, UR6, 0x2 ;  /* 0x000000060c3b7c11 */ /* 0x000fe4000f8e10ff */
[----:B------:R-:W-:Y:S02]  /*0a80*/  LEA R60, R14, UR6, 0x2 ;  /* 0x000000060e3c7c11 */ /* 0x000fe4000f8e10ff */
[----:B------:R-:W-:Y:S02]  /*0a90*/  LEA R61, R16, UR6, 0x2 ;  /* 0x00000006103d7c11 */ /* 0x000fe4000f8e10ff */
[----:B------:R-:W-:Y:S01]  /*0aa0*/  LEA R62, R24, UR6, 0x2 ;  /* 0x00000006183e7c11 */ /* 0x000fe2000f8e10ff */
[----:B--2---:R0:W-:Y:S04]  /*0ab0*/  STS [R54], R11 ;  /* 0x0000000b36007388 */ /* 0x0041e80000000800 */
[----:B---3--:R2:W-:Y:S01]  /*0ac0*/  STS [R55+0x80], R0 ;  /* 0x0000800037007388 */ /* 0x0085e20000000800 */
[----:B0-----:R-:W-:-:S03]  /*0ad0*/  HFMA2 R11, -RZ, RZ, 0, 0 ;  /* 0x00000000ff0b7431 */ /* 0x001fc600000001ff */
[----:B----4-:R0:W-:Y:S01]  /*0ae0*/  STS [R56+0x100], R13 ;  /* 0x0001000d38007388 */ /* 0x0101e20000000800 */
[----:B--2---:R-:W-:-:S03]  /*0af0*/  SHF.L.U32 R0, R57, 0x3, RZ ;  /* 0x0000000339007819 */ /* 0x004fc600000006ff */
[----:B------:R2:W-:Y:S01]  /*0b00*/  STS [R58+0x180], R15 ;  /* 0x0001800f3a007388 */ /* 0x0005e20000000800 */
[----:B------:R-:W-:Y:S01]  /*0b10*/  LEA.HI.SX32 R63, R0, R0, 0x1b ;  /* 0x00000000003f7211 */ /* 0x000fe200078fdaff */
[----:B------:R-:W-:Y:S02]  /*0b20*/  HFMA2 R0, -RZ, RZ, 0, 0 ;  /* 0x00000000ff007431 */ /* 0x000fe400000001ff */
[----:B------:R-:W-:Y:S01]  /*0b30*/  STS [R59+0x200], R2 ;  /* 0x000200023b007388 */ /* 0x000fe20000000800 */
[----:B------:R-:W-:Y:S02]  /*0b40*/  LEA R63, R63, UR6, 0x2 ;  /* 0x000000063f3f7c11 */ /* 0x000fe4000f8e10ff */
[----:B0-----:R-:W-:Y:S01]  /*0b50*/  CS2R R12, SRZ ;  /* 0x00000000000c7805 */ /* 0x001fe2000001ff00 */
[----:B------:R0:W-:Y:S01]  /*0b60*/  STS [R60+0x280], R17 ;  /* 0x000280113c007388 */ /* 0x0001e20000000800 */
[----:B--2---:R-:W-:-:S03]  /*0b70*/  MOV R15, RZ ;  /* 0x000000ff000f7202 */ /* 0x004fc60000000f00 */
[----:B------:R-:W-:Y:S04]  /*0b80*/  STS [R61+0x300], R10 ;  /* 0x0003000a3d007388 */ /* 0x000fe80000000800 */
[----:B------:R2:W-:Y:S01]  /*0b90*/  STS [R62+0x380], R25 ;  /* 0x000380193e007388 */ /* 0x0005e20000000800 */
[----:B------:R-:W-:-:S03]  /*0ba0*/  NOP ;  /* 0x0000000000007918 */ /* 0x000fc60000000000 */
[----:B------:R-:W-:Y:S01]  /*0bb0*/  LDS R72, [R63] ;  /* 0x000000003f487984 */ /* 0x000fe20000000800 */
[----:B0-----:R-:W-:-:S03]  /*0bc0*/  CS2R R16, SRZ ;  /* 0x0000000000107805 */ /* 0x001fc6000001ff00 */
        /* <DEDUP_REMOVED lines=9> */
[----:B------:R-:W-:-:S03]  /*0c60*/  ISETP.NE.AND P0, PT, R71, RZ, PT ;  /* 0x000000ff4700720c */ /* 0x000fc60003f05270 */
[----:B------:R-:W4:Y:S04]  /*0c70*/  @!P1 LDG.E R11, desc[UR16][R6.64+0x100] ;  /* 0x00010010060b9981 */ /* 0x000f28000c1e1900 */
[----:B------:R-:W4:Y:S04]  /*0c80*/  @!P2 LDG.E R13, desc[UR16][R6.64+0x180] ;  /* 0x00018010060da981 */ /* 0x000f28000c1e1900 */
[----:B------:R-:W4:Y:S04]  /*0c90*/  @!P3 LDG.E R12, desc[UR16][R6.64+0x200] ;  /* 0x00020010060cb981 */ /* 0x000f28000c1e1900 */
[----:B------:R-:W4:Y:S01]  /*0ca0*/  @!P0 LDG.E R4, desc[UR16][R6.64+0x80] ;  /* 0x0000801006048981 */ /* 0x000f22000c1e1900 */
[----:B------:R-:W-:-:S03]  /*0cb0*/  P2R R14, PR, RZ, 0x1 ;  /* 0x00000001ff0e7803 */ /* 0x000fc60000000000 */
[----:B------:R-:W4:Y:S04]  /*0cc0*/  @!P4 LDG.E R15, desc[UR16][R6.64+0x280] ;  /* 0x00028010060fc981 */ /* 0x000f28000c1e1900 */
[----:B------:R-:W4:Y:S04]  /*0cd0*/  @!P5 LDG.E R0, desc[UR16][R6.64+0x300] ;  /* 0x000300100600d981 */ /* 0x000f28000c1e1900 */
[----:B------:R0:W4:Y:S01]  /*0ce0*/  @!P6 LDG.E R17, desc[UR16][R6.64+0x380] ;  /* 0x000380100611e981 */ /* 0x000122000c1e1900 */
[----:B------:R-:W-:Y:S02]  /*0cf0*/  ISETP.GE.AND P0, PT, R42, R53, PT ;  /* 0x000000352a00720c */ /* 0x000fe40003f06270 */
[----:B--2---:R-:W-:-:S02]  /*0d00*/  MOV R25, RZ ;  /* 0x000000ff00197202 */ /* 0x004fc40000000f00 */
[----:B0-----:R-:W-:Y:S01]  /*0d10*/  MOV R7, RZ ;  /* 0x000000ff00077202 */ /* 0x001fe20000000f00 */
[----:B---3--:R0:W-:Y:S04]  /*0d20*/  STS [R54], R5 ;  /* 0x0000000536007388 */ /* 0x0081e80000000800 */
[----:B----4-:R-:W-:Y:S04]  /*0d30*/  STS [R55+0x80], R4 ;  /* 0x0000800437007388 */ /* 0x010fe80000000800 */
[----:B------:R-:W-:Y:S04]  /*0d40*/  STS [R56+0x100], R11 ;  /* 0x0001000b38007388 */ /* 0x000fe80000000800 */
        /* <DEDUP_REMOVED lines=16> */
[----:B--2---:R-:W-:-:S02]  /*0e50*/  CS2R R12, SRZ ;  /* 0x00000000000c7805 */ /* 0x004fc4000001ff00 */
[----:B------:R-:W-:Y:S02]  /*0e60*/  MOV R11, RZ ;  /* 0x000000ff000b7202 */ /* 0x000fe40000000f00 */
[----:B------:R-:W2:Y:S01]  /*0e70*/  @!P0 LDG.E R25, desc[UR16][R8.64] ;  /* 0x0000001008198981 */ /* 0x000ea2000c1e1900 */
[----:B------:R-:W-:Y:S01]  /*0e80*/  ISETP.NE.AND P0, PT, R14, RZ, PT ;  /* 0x000000ff0e00720c */ /* 0x000fe20003f05270 */
[----:B------:R-:W-:Y:S02]  /*0e90*/  HFMA2 R14, -RZ, RZ, 0, 0 ;  /* 0x00000000ff0e7431 */ /* 0x000fe400000001ff */
[----:B------:R-:W3:Y:S04]  /*0ea0*/  @!P1 LDG.E R5, desc[UR16][R8.64+0x100] ;  /* 0x0001001008059981 */ /* 0x000ee8000c1e1900 */
[----:B------:R-:W4:Y:S04]  /*0eb0*/  @!P2 LDG.E R7, desc[UR16][R8.64+0x180] ;  /* 0x000180100807a981 */ /* 0x000f28000c1e1900 */
[----:B------:R-:W4:Y:S04]  /*0ec0*/  @!P3 LDG.E R14, desc[UR16][R8.64+0x200] ;  /* 0x00020010080eb981 */ /* 0x000f28000c1e1900 */
[----:B------:R-:W3:Y:S04]  /*0ed0*/  @!P0 LDG.E R12, desc[UR16][R8.64+0x80] ;  /* 0x00008010080c8981 */ /* 0x000ee8000c1e1900 */
[----:B------:R-:W4:Y:S04]  /*0ee0*/  @!P4 LDG.E R11, desc[UR16][R8.64+0x280] ;  /* 0x00028010080bc981 */ /* 0x000f28000c1e1900 */
[----:B------:R-:W4:Y:S04]  /*0ef0*/  @!P5 LDG.E R16, desc[UR16][R8.64+0x300] ;  /* 0x000300100810d981 */ /* 0x000f28000c1e1900 */
[----:B------:R-:W4:Y:S01]  /*0f00*/  @!P6 LDG.E R13, desc[UR16][R8.64+0x380] ;  /* 0x00038010080de981 */ /* 0x000f22000c1e1900 */
[----:B-1----:R-:W-:Y:S01]  /*0f10*/  UISETP.GE.AND UP0, UPT, UR4, 0x1, UPT ;  /* 0x000000010400788c */ /* 0x002fe2000bf06270 */
[----:B------:R-:W-:-:S02]  /*0f20*/  HFMA2 R74, -RZ, RZ, 0, 0 ;  /* 0x00000000ff4a7431 */ /* 0x000fc400000001ff */
[----:B------:R-:W-:Y:S02]  /*0f30*/  HFMA2 R78, -RZ, RZ, 0, 0 ;  /* 0x00000000ff4e7431 */ /* 0x000fe400000001ff */
[----:B------:R-:W-:Y:S02]  /*0f40*/  HFMA2 R82, -RZ, RZ, 0, 0 ;  /* 0x00000000ff527431 */ /* 0x000fe400000001ff */
[----:B------:R-:W-:Y:S01]  /*0f50*/  HFMA2 R86, -RZ, RZ, 0, 0 ;  /* 0x00000000ff567431 */ /* 0x000fe200000001ff */
[----:B------:R-:W-:Y:S02]  /*0f60*/  MOV R76, RZ ;  /* 0x000000ff004c7202 */ /* 0x000fe40000000f00 */
[----:B------:R-:W-:Y:S02]  /*0f70*/  MOV R80, RZ ;  /* 0x000000ff00507202 */ /* 0x000fe40000000f00 */
[----:B------:R-:W-:Y:S02]  /*0f80*/  MOV R84, RZ ;  /* 0x000000ff00547202 */ /* 0x000fe40000000f00 */
[----:B------:R-:W-:Y:S01]  /*0f90*/  MOV R71, RZ ;  /* 0x000000ff00477202 */ /* 0x000fe20000000f00 */
[----:B--2---:R-:W-:Y:S04]  /*0fa0*/  STS [R54], R25 ;  /* 0x0000001936007388 */ /* 0x004fe80000000800 */
[----:B---3--:R-:W-:Y:S04]  /*0fb0*/  STS [R55+0x80], R12 ;  /* 0x0000800c37007388 */ /* 0x008fe80000000800 */
[----:B------:R-:W-:Y:S04]  /*0fc0*/  STS [R56+0x100], R5 ;  /* 0x0001000538007388 */ /* 0x000fe80000000800 */
[----:B----4-:R-:W-:Y:S04]  /*0fd0*/  STS [R58+0x180], R7 ;  /* 0x000180073a007388 */ /* 0x010fe80000000800 */
        /* <DEDUP_REMOVED lines=12> */
[----:B------:R-:W4:Y:S01]  /*10a0*/  LDS R95, [R63+0x1c] ;  /* 0x00001c003f5f7984 */ /* 0x000f220000000800 */
[----:B0-----:R-:W-:-:S04]  /*10b0*/  FFMA.FTZ R41, R72, R15, R41 ;  /* 0x0000000f48297223 */ /* 0x001fc80000010029 */
[----:B-1----:R-:W-:-:S04]  /*10c0*/  FFMA.FTZ R8, R70, R83, R41 ;  /* 0x0000005346087223 */ /* 0x002fc80000010029 */
[----:B--2---:R-:W-:-:S04]  /*10d0*/  FFMA.FTZ R5, R69, R85, R8 ;  /* 0x0000005545057223 */ /* 0x004fc80000010008 */
[----:B---3--:R-:W-:-:S04]  /*10e0*/  FFMA.FTZ R8, R68, R87, R5 ;  /* 0x0000005744087223 */ /* 0x008fc80000010005 */
[----:B----4-:R-:W-:-:S04]  /*10f0*/  FFMA.FTZ R5, R67, R89, R8 ;  /* 0x0000005943057223 */ /* 0x010fc80000010008 */
[----:B------:R-:W-:-:S04]  /*1100*/  FFMA.FTZ R8, R66, R91, R5 ;  /* 0x0000005b42087223 */ /* 0x000fc80000010005 */
[----:B------:R-:W-:Y:S01]  /*1110*/  FFMA.FTZ R41, R65, R93, R8 ;  /* 0x0000005d41297223 */ /* 0x000fe20000010008 */
[-C--:B-----5:R-:W-:Y:S01]  /*1120*/  FMUL.FTZ R88, R15, R30.reuse ;  /* 0x0000001e0f587220 */ /* 0x0a0fe20000410000 */
        /* <DEDUP_REMOVED lines=10> */
[----:B------:R-:W-:Y:S01]  /*11d0*/  FADD.FTZ R81, R0, R31 ;  /* 0x0000001f00517221 */ /* 0x000fe20000010000 */
[----:B------:R-:W-:Y:S01]  /*11e0*/  FADD.FTZ R0, R15, R15 ;  /* 0x0000000f0f007221 */ /* 0x000fe20000010000 */
[----:B------:R-:W0:Y:S01]  /*11f0*/  LDC.64 R130, c[0x0][0x3e0] ;  /* 0x0000f800ff827b82 */ /* 0x000e220000000a00 */
[--C-:B------:R-:W-:Y:S01]  /*1200*/  FADD.FTZ R73, R2, R31.reuse ;  /* 0x0000001f02497221 */ /* 0x100fe20000010000 */
[--C-:B------:R-:W-:Y:S01]  /*1210*/  FADD.FTZ R75, R6, R31.reuse ;  /* 0x0000001f064b7221 */ /* 0x100fe20000010000 */
[--C-:B------:R-:W-:Y:S01]  /*1220*/  FADD.FTZ R104, R104, R31.reuse ;  /* 0x0000001f68687221 */ /* 0x100fe20000010000 */
[--C-:B------:R-:W-:Y:S01]  /*1230*/  FADD.FTZ R77, R4, R31.reuse ;  /* 0x0000001f044d7221 */ /* 0x100fe20000010000 */
[--C-:B------:R-:W-:Y:S01]  /*1240*/  FADD.FTZ R106, R106, R31.reuse ;  /* 0x0000001f6a6a7221 */ /* 0x100fe20000010000 */
[--C-:B------:R-:W-:Y:S01]  /*1250*/  FADD.FTZ R79, R10, R31.reuse ;  /* 0x0000001f0a4f7221 */ /* 0x100fe20000010000 */
[----:B------:R-:W-:Y:S01]  /*1260*/  FADD.FTZ R108, R108, R31 ;  /* 0x0000001f6c6c7221 */ /* 0x000fe20000010000 */
[----:B------:R-:W1:Y:S01]  /*1270*/  LDC.64 R128, c[0x0][0x3c0] ;  /* 0x0000f000ff807b82 */ /* 0x000e620000000a00 */
[----:B------:R-:W-:Y:S01]  /*1280*/  ISETP.NE.AND P0, PT, R43, 0x1, PT ;  /* 0x000000012b00780c */ /* 0x000fe20003f05270 */
[----:B------:R-:W-:Y:S01]  /*1290*/  FADD.FTZ R83, R83, R83 ;  /* 0x0000005353537221 */ /* 0x000fe20000010000 */
[----:B------:R-:W-:Y:S01]  /*12a0*/  SHF.L.U32 R99, R43, 0x8, RZ ;  /* 0x000000082b637819 */ /* 0x000fe200000006ff */
[----:B------:R-:W-:Y:S01]  /*12b0*/  FADD.FTZ R85, R85, R85 ;  /* 0x0000005555557221 */ /* 0x000fe20000010000 */
[----:B------:R-:W-:Y:S01]  /*12c0*/  FADD.FTZ R87, R87, R87 ;  /* 0x0000005757577221 */ /* 0x000fe20000010000 */
[----:B------:R-:W-:Y:S01]  /*12d0*/  FADD.FTZ R89, R89, R89 ;  /* 0x0000005959597221 */ /* 0x000fe20000010000 */
[----:B------:R-:W-:Y:S01]  /*12e0*/  FADD.FTZ R91, R91, R91 ;  /* 0x0000005b5b5b7221 */ /* 0x000fe20000010000 */
[----:B------:R-:W2:Y:S01]  /*12f0*/  LDC.64 R16, c[0x0][0x440] ;  /* 0x00011000ff107b82 */ /* 0x000ea20000000a00 */
[----:B------:R-:W-:Y:S01]  /*1300*/  FADD.FTZ R93, R93, R93 ;  /* 0x0000005d5d5d7221 */ /* 0x000fe20000010000 */
[----:B------:R-:W-:Y:S01]  /*1310*/  FADD.FTZ R95, R95, R95 ;  /* 0x0000005f5f5f7221 */ /* 0x000fe20000010000 */
[----:B------:R-:W-:Y:S01]  /*1320*/  LOP3.LUT R154, R18, 0x100, RZ, 0xc0, !PT ;  /* 0x00000100129a7812 */ /* 0x000fe200078ec0ff */
[----:B------:R-:W-:Y:S01]  /*1330*/  FMUL.FTZ R101, R72, R73 ;  /* 0x0000004948657220 */ /* 0x000fe20000410000 */
[----:B------:R-:W-:Y:S01]  /*1340*/  IADD3 R97, PT, PT, R43, -0x2, RZ ;  /* 0xfffffffe2b617810 */ /* 0x000fe20007ffe0ff */
[----:B------:R-:W-:Y:S01]  /*1350*/  FMUL.FTZ R103, R70, R75 ;  /* 0x0000004b46677220 */ /* 0x000fe20000410000 */
[----:B------:R-:W-:Y:S01]  /*1360*/  MOV R74, RZ ;  /* 0x000000ff004a7202 */ /* 0x000fe20000000f00 */
[----:B------:R-:W3:Y:S01]  /*1370*/  LDC.64 R14, c[0x0][0x3a8] ;  /* 0x0000ea00ff0e7b82 */ /* 0x000ee20000000a00 */
[----:B------:R-:W-:Y:S01]  /*1380*/  ISETP.EQ.AND P0, PT, R38, RZ, P0 ;  /* 0x000000ff2600720c */ /* 0x000fe20000702270 */
[----:B------:R-:W-:Y:S01]  /*1390*/  FMUL.FTZ R105, R69, R104 ;  /* 0x0000006845697220 */ /* 0x000fe20000410000 */
[----:B------:R-:W-:Y:S01]  /*13a0*/  LOP3.LUT R99, R99, 0x100, RZ, 0xc0, !PT ;  /* 0x0000010063637812 */ /* 0x000fe200078ec0ff */
[----:B------:R-:W-:Y:S01]  /*13b0*/  FMUL.FTZ R107, R68, R77 ;  /* 0x0000004d446b7220 */ /* 0x000fe20000410000 */
[----:B------:R-:W-:Y:S01]  /*13c0*/  FMUL.FTZ R109, R67, R106 ;  /* 0x0000006a436d7220 */ /* 0x000fe20000410000 */
[----:B------:R-:W-:Y:S01]  /*13d0*/  FMUL.FTZ R110, R66, R79 ;  /* 0x0000004f426e7220 */ /* 0x000fe20000410000 */
[----:B------:R-:W-:Y:S01]  /*13e0*/  FMUL.FTZ R111, R65, R108 ;  /* 0x0000006c416f7220 */ /* 0x000fe20000410000 */
[----:B------:R-:W-:Y:S01]  /*13f0*/  FMUL.FTZ R112, R64, R81 ;  /* 0x0000005140707220 */ /* 0x000fe20000410000 */
[----:B------:R-:W4:Y:S01]  /*1400*/  LDCU UR8, c[0x0][0x394] ;  /* 0x00007280ff0877ac */ /* 0x000f220008000800 */
[----:B------:R-:W0:Y:S01]  /*1410*/  LDCU UR9, c[0x0][0x38c] ;  /* 0x00007180ff0977ac */ /* 0x000e220008000800 */
[----:B------:R-:W-:-:S05]  /*1420*/  UMOV UR4, URZ ;  /* 0x000000ff00047c82 */ /* 0x000fca0008000000 */
.L_x_15363:
[----:B--2---:R-:W-:Y:S02]  /*1430*/  MOV R4, R20 ;  /* 0x0000001400047202 */ /* 0x004fe40000000f00 */
[----:B------:R-:W-:-:S03]  /*1440*/  MOV R5, R39 ;  /* 0x0000002700057202 */ /* 0x000fc60000000f00 */
[----:B---3--:R-:W-:-:S04]  /*1450*/  IMAD.WIDE.U32 R4, R14, UR4, R4 ;  /* 0x000000040e047c25 */ /* 0x008fc8000f8e0004 */
[----:B------:R-:W-:Y:S01]  /*1460*/  IMAD R2, R15, UR4, R5 ;  /* 0x000000040f027c24 */ /* 0x000fe2000f8e0205 */
[----:B--2---:R-:W-:-:S04]  /*1470*/  LEA R12, P1, R4, R16, 0x3 ;  /* 0x00000010040c7211 */ /* 0x004fc800078218ff */
[----:B------:R-:W-:-:S06]  /*1480*/  LEA.HI.X R13, R4, R17, R2, 0x3, P1 ;  /* 0x00000011040d7211 */ /* 0x000fcc00008f1c02 */
[----:B------:R-:W2:Y:S01]  /*1490*/  LDG.E.64 R12, desc[UR16][R12.64] ;  /* 0x000000100c0c7981 */ /* 0x000ea2000c1e1b00 */
[----:B-1----:R-:W-:-:S04]  /*14a0*/  IMAD.WIDE.U32 R4, R128, UR4, RZ ;  /* 0x0000000480047c25 */ /* 0x002fc8000f8e00ff */
[----:B0-----:R-:W-:Y:S01]  /*14b0*/  IMAD.WIDE.U32 R6, R130, UR4, RZ ;  /* 0x0000000482067c25 */ /* 0x001fe2000f8e00ff */
[----:B------:R-:W-:-:S03]  /*14c0*/  LEA R8, P1, R4, R26, 0x3 ;  /* 0x0000001a04087211 */ /* 0x000fc600078218ff */
[----:B------:R-:W-:Y:S01]  /*14d0*/  IMAD R5, R129, UR4, R5 ;  /* 0x0000000481057c24 */ /* 0x000fe2000f8e0205 */
[----:B------:R-:W-:Y:S01]  /*14e0*/  LEA R10, P2, R6, R28, 0x3 ;  /* 0x0000001c060a7211 */ /* 0x000fe200078418ff */
[----:B------:R-:W-:-:S03]  /*14f0*/  IMAD R2, R131, UR4, R7 ;  /* 0x0000000483027c24 */ /* 0x000fc6000f8e0207 */
[----:B------:R-:W-:Y:S02]  /*1500*/  LEA.HI.X R9, R4, R27, R5, 0x3, P1 ;  /* 0x0000001b04097211 */ /* 0x000fe400008f1c05 */
[----:B------:R-:W-:-:S03]  /*1510*/  LEA.HI.X R11, R6, R29, R2, 0x3, P2 ;  /* 0x0000001d060b7211 */ /* 0x000fc600010f1c02 */
        /* <DEDUP_REMOVED lines=16> */
[----:B------:R-:W-:Y:S01]  /*1620*/  MUFU.SIN R25, R114 ;  /* 0x0000007200197308 */ /* 0x000fe20000000400 */
[-C--:B------:R-:W-:Y:S01]  /*1630*/  FMUL.FTZ R8, R75, R2.reuse ;  /* 0x000000024b087220 */ /* 0x080fe20000410000 */
[-C--:B------:R-:W-:Y:S01]  /*1640*/  FMUL.FTZ R9, R104, R2.reuse ;  /* 0x0000000268097220 */ /* 0x080fe20000410000 */
[----:B------:R-:W-:Y:S01]  /*1650*/  FMUL.RZ R124, R10, 0.15915493667125701904 ;  /* 0x3e22f9830a7c7820 */ /* 0x000fe2000040c000 */
[-C--:B------:R-:W-:Y:S01]  /*1660*/  FMUL.FTZ R24, R73, R2.reuse ;  /* 0x0000000249187220 */ /* 0x080fe20000410000 */
[----:B------:R-:W-:-:S03]  /*1670*/  FMUL.FTZ R10, R77, R2 ;  /* 0x000000024d0a7220 */ /* 0x000fc60000410000 */
[----:B------:R0:W-:Y:S08]  /*1680*/  MUFU.COS R119, R114 ;  /* 0x0000007200777308 */ /* 0x0001f00000000000 */
[----:B------:R1:W-:Y:S01]  /*1690*/  MUFU.EX2 R116, R9 ;  /* 0x0000000900747308 */ /* 0x0003e20000000800 */
[----:B0-----:R-:W-:-:S04]  /*16a0*/  FMUL.FTZ R114, R106, R13 ;  /* 0x0000000d6a727220 */ /* 0x001fc80000410000 */
[----:B------:R-:W-:Y:S01]  /*16b0*/  FMUL.RZ R132, R114, 0.15915493667125701904 ;  /* 0x3e22f98372847820 */ /* 0x000fe2000040c000 */
[----:B------:R-:W-:Y:S02]  /*16c0*/  FMUL.FTZ R114, R106, R2 ;  /* 0x000000026a727220 */ /* 0x000fe40000410000 */
[----:B------:R-:W-:Y:S01]  /*16d0*/  MUFU.SIN R115, R118 ;  /* 0x0000007600737308 */ /* 0x000fe20000000400 */
[----:B-1----:R-:W-:-:S04]  /*16e0*/  FMUL.FTZ R9, R79, R13 ;  /* 0x0000000d4f097220 */ /* 0x002fc80000410000 */
[----:B------:R-:W-:Y:S01]  /*16f0*/  FMUL.RZ R134, R9, 0.15915493667125701904 ;  /* 0x3e22f98309867820 */ /* 0x000fe2000040c000 */
[-C--:B------:R-:W-:Y:S02]  /*1700*/  FMUL.FTZ R9, R79, R2.reuse ;  /* 0x000000024f097220 */ /* 0x080fe40000410000 */
[----:B------:R-:W-:Y:S08]  /*1710*/  MUFU.EX2 R8, R8 ;  /* 0x0000000800087308 */ /* 0x000ff00000000800 */
[----:B------:R-:W-:Y:S08]  /*1720*/  MUFU.COS R117, R120 ;  /* 0x0000007800757308 */ /* 0x000ff00000000000 */
[----:B------:R0:W-:Y:S08]  /*1730*/  MUFU.SIN R11, R120 ;  /* 0x00000078000b7308 */ /* 0x0001f00000000400 */
[----:B------:R1:W2:Y:S01]  /*1740*/  MUFU.COS R113, R118 ;  /* 0x0000007600717308 */ /* 0x0002a20000000000 */
[----:B0-----:R-:W-:-:S07]  /*1750*/  FMUL.FTZ R120, R81, R2 ;  /* 0x0000000251787220 */ /* 0x001fce0000410000 */
[----:B------:R-:W0:Y:S01]  /*1760*/  MUFU.EX2 R24, R24 ;  /* 0x0000001800187308 */ /* 0x000e220000000800 */
[C---:B-1----:R-:W-:Y:S01]  /*1770*/  FMUL.FTZ R118, R108.reuse, R2 ;  /* 0x000000026c767220 */ /* 0x042fe20000410000 */
[----:B------:R-:W-:-:S04]  /*1780*/  FMUL.FTZ R2, R108, R13 ;  /* 0x0000000d6c027220 */ /* 0x000fc80000410000 */
[----:B------:R-:W-:Y:S01]  /*1790*/  FMUL.RZ R136, R2, 0.15915493667125701904 ;  /* 0x3e22f98302887820 */ /* 0x000fe2000040c000 */
[----:B------:R-:W-:Y:S01]  /*17a0*/  FMUL.FTZ R2, R81, R13 ;  /* 0x0000000d51027220 */ /* 0x000fe20000410000 */
[----:B------:R-:W-:Y:S01]  /*17b0*/  MUFU.SIN R133, R134 ;  /* 0x0000008600857308 */ /* 0x000fe20000000400 */
[----:B--2---:R-:W-:-:S07]  /*17c0*/  FMUL.FTZ R113, R8, R113 ;  /* 0x0000007108717220 */ /* 0x004fce0000410000 */
[----:B------:R1:W-:Y:S08]  /*17d0*/  MUFU.COS R135, R134 ;  /* 0x0000008600877308 */ /* 0x0003f00000000000 */
[----:B------:R2:W-:Y:S01]  /*17e0*/  MUFU.EX2 R122, R114 ;  /* 0x00000072007a7308 */ /* 0x0005e20000000800 */
[----:B-1----:R-:W-:Y:S01]  /*17f0*/  FMUL.RZ R134, R2, 0.15915493667125701904 ;  /* 0x3e22f98302867820 */ /* 0x002fe2000040c000 */
[----:B---3--:R-:W-:-:S04]  /*1800*/  FMUL.FTZ R2, R4, R7 ;  /* 0x0000000704027220 */ /* 0x008fc80000410000 */
[----:B------:R-:W-:Y:S02]  /*1810*/  FFMA.FTZ R2, R5, R6, R2 ;  /* 0x0000000605027223 */ /* 0x000fe40000010002 */
[----:B------:R-:W-:Y:S01]  /*1820*/  MUFU.SIN R121, R124 ;  /* 0x0000007c00797308 */ /* 0x000fe20000000400 */
[----:B--2---:R-:W-:Y:S01]  /*1830*/  FMUL.FTZ R114, R8, R115 ;  /* 0x0000007308727220 */ /* 0x004fe20000410000 */
[C---:B------:R-:W-:Y:S01]  /*1840*/  FMUL.FTZ R115, R116.reuse, R117 ;  /* 0x0000007574737220 */ /* 0x040fe20000410000 */
[----:B------:R-:W-:Y:S01]  /*1850*/  FMUL.FTZ R116, R116, R11 ;  /* 0x0000000b74747220 */ /* 0x000fe20000410000 */
[----:B0-----:R-:W-:Y:S01]  /*1860*/  FMUL.FTZ R8, R24, R119 ;  /* 0x0000007718087220 */ /* 0x001fe20000410000 */
[-C--:B------:R-:W-:Y:S01]  /*1870*/  FMUL.FTZ R138, R87, -R2.reuse ;  /* 0x80000002578a7220 */ /* 0x080fe20000410000 */
[-C--:B------:R-:W-:Y:S01]  /*1880*/  FMUL.FTZ R140, R89, -R2.reuse ;  /* 0x80000002598c7220 */ /* 0x080fe20000410000 */
[-C--:B------:R-:W-:Y:S01]  /*1890*/  FMUL.FTZ R142, R91, -R2.reuse ;  /* 0x800000025b8e7220 */ /* 0x080fe20000410000 */
[----:B------:R-:W-:Y:S01]  /*18a0*/  MUFU.COS R123, R124 ;  /* 0x0000007c007b7308 */ /* 0x000fe20000000000 */
[-C--:B------:R-:W-:Y:S01]  /*18b0*/  FMUL.FTZ R144, R93, -R2.reuse ;  /* 0x800000025d907220 */ /* 0x080fe20000410000 */
[----:B------:R-:W-:-:S06]  /*18c0*/  FMUL.FTZ R148, R95, -R2 ;  /* 0x800000025f947220 */ /* 0x000fcc0000410000 */
[----:B------:R-:W-:Y:S08]  /*18d0*/  MUFU.COS R127, R132 ;  /* 0x00000084007f7308 */ /* 0x000ff00000000000 */
[----:B------:R-:W0:Y:S08]  /*18e0*/  MUFU.EX2 R10, R10 ;  /* 0x0000000a000a7308 */ /* 0x000e300000000800 */
[----:B------:R-:W-:Y:S08]  /*18f0*/  MUFU.SIN R125, R132 ;  /* 0x00000084007d7308 */ /* 0x000ff00000000400 */
[----:B------:R1:W2:Y:S01]  /*1900*/  MUFU.EX2 R124, R9 ;  /* 0x00000009007c7308 */ /* 0x0002a20000000800 */
[----:B0-----:R-:W-:-:S07]  /*1910*/  FMUL.FTZ R117, R10, R123 ;  /* 0x0000007b0a757220 */ /* 0x001fce0000410000 */
[----:B------:R0:W-:Y:S01]  /*1920*/  MUFU.EX2 R126, R118 ;  /* 0x00000076007e7308 */ /* 0x0001e20000000800 */
[----:B-1----:R-:W-:Y:S01]  /*1930*/  FMUL.FTZ R9, R5, R7 ;  /* 0x0000000705097220 */ /* 0x002fe20000410000 */
[----:B------:R-:W-:-:S03]  /*1940*/  IADD3 R5, PT, PT, R154, UR4, RZ ;  /* 0x000000049a057c10 */ /* 0x000fc6000fffe0ff */
[----:B------:R-:W-:Y:S01]  /*1950*/  FFMA.FTZ R4, R4, R6, -R9 ;  /* 0x0000000604047223 */ /* 0x000fe20000010809 */
[----:B------:R-:W-:Y:S01]  /*1960*/  SEL R5, R5, R44, !P3 ;  /* 0x0000002c05057207 */ /* 0x000fe20005800000 */
[----:B------:R-:W-:Y:S01]  /*1970*/  FMUL.FTZ R9, R24, R25 ;  /* 0x0000001918097220 */ /* 0x000fe20000410000 */
[----:B------:R-:W1:Y:S01]  /*1980*/  MUFU.COS R139, R136 ;  /* 0x00000088008b7308 */ /* 0x000e620000000000 */
[----:B0-----:R-:W-:Y:S01]  /*1990*/  FMUL.FTZ R118, R10, R121 ;  /* 0x000000790a767220 */ /* 0x001fe20000410000 */
[----:B------:R-:W-:Y:S01]  /*19a0*/  LEA R5, R5, UR6, 0x3 ;  /* 0x0000000605057c11 */ /* 0x000fe2000f8e18ff */
[C---:B--2---:R-:W-:Y:S01]  /*19b0*/  FMUL.FTZ R121, R124.reuse, R135 ;  /* 0x000000877c797220 */ /* 0x044fe20000410000 */
[----:B------:R-:W-:Y:S01]  /*19c0*/  FMUL.FTZ R124, R124, R133 ;  /* 0x000000857c7c7220 */ /* 0x000fe20000410000 */
[----:B------:R-:W-:Y:S01]  /*19d0*/  P2R R6, PR, RZ, 0x8 ;  /* 0x00000008ff067803 */ /* 0x000fe20000000000 */
[-C--:B------:R-:W-:Y:S01]  /*19e0*/  FMUL.FTZ R133, R83, R4.reuse ;  /* 0x0000000453857220 */ /* 0x080fe20000410000 */
[----:B------:R0:W-:Y:S01]  /*19f0*/  STS.64 [R5+0x880], R8 ;  /* 0x0008800805007388 */ /* 0x0001e20000000a00 */
[----:B------:R2:W-:Y:S01]  /*1a00*/  MUFU.EX2 R132, R120 ;  /* 0x0000007800847308 */ /* 0x0005e20000000800 */
[-C--:B------:R-:W-:Y:S01]  /*1a10*/  FMUL.FTZ R135, R85, R4.reuse ;  /* 0x0000000455877220 */ /* 0x080fe20000410000 */
[-C--:B------:R-:W-:Y:S01]  /*1a20*/  FMUL.FTZ R141, R91, R4.reuse ;  /* 0x000000045b8d7220 */ /* 0x080fe20000410000 */
[-C--:B------:R-:W-:Y:S01]  /*1a30*/  FMUL.FTZ R143, R93, R4.reuse ;  /* 0x000000045d8f7220 */ /* 0x080fe20000410000 */
[----:B------:R-:W-:-:S04]  /*1a40*/  FMUL.FTZ R146, R95, R4 ;  /* 0x000000045f927220 */ /* 0x000fc80000410000 */
[----:B------:R3:W5:Y:S01]  /*1a50*/  MUFU.SIN R137, R136 ;  /* 0x0000008800897308 */ /* 0x0007620000000400 */
[C---:B--2---:R-:W-:Y:S01]  /*1a60*/  FMUL.FTZ R120, R122.reuse, R127 ;  /* 0x0000007f7a787220 */ /* 0x044fe20000410000 */
[----:B------:R-:W-:Y:S01]  /*1a70*/  FMUL.FTZ R122, R122, R125 ;  /* 0x0000007d7a7a7220 */ /* 0x000fe20000410000 */
[----:B-1----:R-:W-:Y:S01]  /*1a80*/  FMUL.FTZ R125, R126, R139 ;  /* 0x0000008b7e7d7220 */ /* 0x002fe20000410000 */
[-C--:B------:R-:W-:Y:S01]  /*1a90*/  FMUL.FTZ R127, R0, R4.reuse ;  /* 0x00000004007f7220 */ /* 0x080fe20000410000 */
[----:B------:R-:W-:-:S03]  /*1aa0*/  FMUL.FTZ R139, R89, R4 ;  /* 0x00000004598b7220 */ /* 0x000fc60000410000 */
[----:B------:R-:W1:Y:S01]  /*1ab0*/  MUFU.SIN R7, R134 ;  /* 0x0000008600077308 */ /* 0x000e620000000400 */
[----:B---3--:R-:W-:-:S07]  /*1ac0*/  FMUL.FTZ R136, R85, -R2 ;  /* 0x8000000255887220 */ /* 0x008fce0000410000 */
[----:B------:R2:W3:Y:S01]  /*1ad0*/  MUFU.COS R11, R134 ;  /* 0x00000086000b7308 */ /* 0x0004e20000000000 */
[----:B-----5:R-:W-:Y:S01]  /*1ae0*/  FMUL.FTZ R126, R126, R137 ;  /* 0x000000897e7e7220 */ /* 0x020fe20000410000 */
[----:B------:R-:W-:Y:S01]  /*1af0*/  FMUL.FTZ R137, R87, R4 ;  /* 0x0000000457897220 */ /* 0x000fe20000410000 */
[C---:B-1----:R-:W-:Y:S01]  /*1b00*/  FMUL.FTZ R123, R132.reuse, R7 ;  /* 0x00000007847b7220 */ /* 0x042fe20000410000 */
[-C--:B--2---:R-:W-:Y:S01]  /*1b10*/  FMUL.FTZ R134, R83, -R2.reuse ;  /* 0x8000000253867220 */ /* 0x084fe20000410000 */
[----:B---3--:R-:W-:Y:S01]  /*1b20*/  FMUL.FTZ R119, R132, R11 ;  /* 0x0000000b84777220 */ /* 0x008fe20000410000 */
[----:B------:R-:W-:Y:S01]  /*1b30*/  FMUL.FTZ R132, R0, -R2 ;  /* 0x8000000200847220 */ /* 0x000fe20000410000 */
[----:B------:R-:W-:Y:S06]  /*1b40*/  BAR.SYNC.DEFER_BLOCKING 0x0 ;  /* 0x0000000000007b1d */ /* 0x000fec0000010000 */
[----:B0-----:R-:W-:Y:S05]  /*1b50*/  @P1 BRA `(.L_x_15347) ;  /* 0x0000000000201947 */ /* 0x001fea0003800000 */
[----:B----4-:R-:W-:Y:S01]  /*1b60*/  ISETP.NE.AND P1, PT, R43, UR8, PT ;  /* 0x000000082b007c0c */ /* 0x010fe2000bf25270 */
[----:B------:R-:W-:Y:S01]  /*1b70*/  HFMA2 R10, -RZ, RZ, 1.875, 0 ;  /* 0x3f800000ff0a7431 */ /* 0x000fe200000001ff */
[----:B------:R-:W-:-:S11]  /*1b80*/  MOV R11, RZ ;  /* 0x000000ff000b7202 */ /* 0x000fd60000000f00 */
[----:B------:R-:W-:Y:S05]  /*1b90*/  @!P1 BRA `(.L_x_15348) ;  /* 0x0000000000149947 */ /* 0x000fea0003800000 */
[----:B------:R-:W-:-:S04]  /*1ba0*/  IADD3 R2, PT, PT, R99, UR4, RZ ;  /* 0x0000000463027c10 */ /* 0x000fc8000fffe0ff */
[----:B------:R-:W-:-:S05]  /*1bb0*/  LEA R2, R2, UR6, 0x3 ;  /* 0x0000000602027c11 */ /* 0x000fca000f8e18ff */
[----:B------:R2:W3:Y:S01]  /*1bc0*/  LDS.64 R10, [R2+0x880] ;  /* 0x00088000020a7984 */ /* 0x0004e20000000a00 */
[----:B------:R-:W-:Y:S05]  /*1bd0*/  BRA `(.L_x_15348) ;  /* 0x0000000000047947 */ /* 0x000fea0003800000 */
.L_x_15347:
[----:B------:R0:W1:Y:S02]  /*1be0*/  LDS.64 R10, [R152+UR5+0x1888] ;  /* 0x00188805980a7984 */ /* 0x0000640008000a00 */
.L_x_15348:
[----:B----4-:R-:W-:Y:S05]  /*1bf0*/  BSYNC.RECONVERGENT B0 ;  /* 0x0000000000007941 */ /* 0x010fea0003800200 */
.L_x_15346:
[----:B--2---:R-:W2:Y:S01]  /*1c00*/  @P0 LDC R2, c[0x0][0x38c] ;  /* 0x0000e300ff020b82 */ /* 0x004ea20000000800 */
[----:B------:R-:W-:Y:S01]  /*1c10*/  CS2R R24, SRZ ;  /* 0x0000000000187805 */ /* 0x000fe2000001ff00 */
[----:B--2---:R-:W-:-:S04]  /*1c20*/  @P0 IMAD R5, R97, R2, UR4 ;  /* 0x0000000461050e24 */ /* 0x004fc8000f8e0202 */
[----:B------:R-:W-:-:S05]  /*1c30*/  @P0 IMAD.WIDE R4, R5, 0x10, R22 ;  /* 0x0000001005040825 */ /* 0x000fca00078e0216 */
[----:B------:R2:W4:Y:S01]  /*1c40*/  @P0 LDG.E.64 R24, desc[UR16][R4.64+0x8] ;  /* 0x0000081004180981 */ /* 0x000522000c1e1b00 */
[-C--:B------:R-:W-:Y:S01]  /*1c50*/  FMUL.FTZ R2, R101, R114.reuse ;  /* 0x0000007265027220 */ /* 0x080fe20000410000 */
[----:B------:R-:W-:Y:S01]  /*1c60*/  FMUL.FTZ R6, RZ, R114 ;  /* 0x00000072ff067220 */ /* 0x000fe20000410000 */
[----:B------:R-:W-:Y:S01]  /*1c70*/  ISETP.GE.AND P1, PT, R57, 0x1, PT ;  /* 0x000000013900780c */ /* 0x000fe20003f26270 */
[----:B------:R-:W-:Y:S01]  /*1c80*/  FMUL.FTZ R151, R123, R146 ;  /* 0x000000927b977220 */ /* 0x000fe20000410000 */
[-C--:B------:R-:W-:Y:S01]  /*1c90*/  FFMA.FTZ R2, RZ, R113.reuse, R2 ;  /* 0x00000071ff027223 */ /* 0x080fe20000010002 */
[----:B------:R-:W-:Y:S01]  /*1ca0*/  FFMA.FTZ R6, R101, R113, -R6 ;  /* 0x0000007165067223 */ /* 0x000fe20000010806 */
[----:B------:R-:W-:Y:S01]  /*1cb0*/  ISETP.NE.AND P6, PT, R153, 0x1f, PT ;  /* 0x0000001f9900780c */ /* 0x000fe20003fc5270 */
[----:B------:R-:W-:Y:S01]  /*1cc0*/  FFMA.FTZ R151, R119, R148, -R151 ;  /* 0x0000009477977223 */ /* 0x000fe20000010897 */
[----:B------:R-:W-:Y:S01]  /*1cd0*/  FADD.FTZ R2, RZ, R2 ;  /* 0x00000002ff027221 */ /* 0x000fe20000010000 */
[----:B------:R-:W-:Y:S01]  /*1ce0*/  FADD.FTZ R6, R103, R6 ;  /* 0x0000000667067221 */ /* 0x000fe20000010000 */
[----:B------:R-:W-:Y:S01]  /*1cf0*/  ISETP.GE.AND P4, PT, R43, UR8, PT ;  /* 0x000000082b007c0c */ /* 0x000fe2000bf86270 */
[----:B------:R-:W-:Y:S01]  /*1d00*/  FADD.FTZ R151, R144, R151 ;  /* 0x0000009790977221 */ /* 0x000fe20000010000 */
[C---:B------:R-:W-:Y:S01]  /*1d10*/  FMUL.FTZ R150, R116.reuse, R2 ;  /* 0x0000000274967220 */ /* 0x040fe20000410000 */
[-C--:B------:R-:W-:Y:S01]  /*1d20*/  FMUL.FTZ R7, R116, R6.reuse ;  /* 0x0000000674077220 */ /* 0x080fe20000410000 */
[----:B------:R-:W-:Y:S01]  /*1d30*/  ULEA UR7, UR4, UR6, 0x4 ;  /* 0x0000000604077291 */ /* 0x000fe2000f8e20ff */
[----:B------:R-:W-:Y:S01]  /*1d40*/  FMUL.FTZ R162, R126, R151 ;  /* 0x000000977ea27220 */ /* 0x000fe20000410000 */
[C---:B------:R-:W-:Y:S01]  /*1d50*/  FFMA.FTZ R150, R115.reuse, R6, -R150 ;  /* 0x0000000673967223 */ /* 0x040fe20000010896 */
[----:B------:R-:W-:Y:S01]  /*1d60*/  FFMA.FTZ R7, R115, R2, R7 ;  /* 0x0000000273077223 */ /* 0x000fe20000010007 */
[----:B------:R-:W-:Y:S01]  /*1d70*/  BSSY.RECONVERGENT B0, `(.L_x_15349) ;  /* 0x00000e6000007945 */ /* 0x000fe20003800200 */
[----:B------:R-:W-:Y:S01]  /*1d80*/  ISETP.GT.U32.AND P2, PT, R153, 0x1b, PT ;  /* 0x0000001b9900780c */ /* 0x000fe20003f44070 */
[----:B------:R-:W-:Y:S01]  /*1d90*/  FADD.FTZ R150, R105, R150 ;  /* 0x0000009669967221 */ /* 0x000fe20000010000 */
[----:B------:R-:W-:Y:S01]  /*1da0*/  FADD.FTZ R7, RZ, R7 ;  /* 0x00000007ff077221 */ /* 0x000fe20000010000 */
[----:B------:R-:W-:-:S02]  /*1db0*/  ISETP.GT.U32.AND P3, PT, R153, 0x17, PT ;  /* 0x000000179900780c */ /* 0x000fc40003f64070 */
[CC--:B------:R-:W-:Y:S01]  /*1dc0*/  FMUL.FTZ R2, R118.reuse, R150.reuse ;  /* 0x0000009676027220 */ /* 0x0c0fe20000410000 */
[-C--:B--2---:R-:W-:Y:S01]  /*1dd0*/  FMUL.FTZ R5, R118, R7.reuse ;  /* 0x0000000776057220 */ /* 0x084fe20000410000 */
[----:B------:R-:W-:Y:S02]  /*1de0*/  ISETP.NE.OR P4, PT, R38, RZ, P4 ;  /* 0x000000ff2600720c */ /* 0x000fe40002785670 */
[C---:B------:R-:W-:Y:S01]  /*1df0*/  FFMA.FTZ R7, R117.reuse, R7, R2 ;  /* 0x0000000775077223 */ /* 0x040fe20000010002 */
[----:B------:R-:W-:Y:S01]  /*1e00*/  FFMA.FTZ R150, R117, R150, -R5 ;  /* 0x0000009675967223 */ /* 0x000fe20000010805 */
[CC--:B------:R-:W-:Y:S01]  /*1e10*/  FMUL.FTZ R2, R8.reuse, R114.reuse ;  /* 0x0000007208027220 */ /* 0x0c0fe20000410000 */
[----:B------:R-:W-:Y:S01]  /*1e20*/  FMUL.FTZ R5, R9, R114 ;  /* 0x0000007209057220 */ /* 0x000fe20000410000 */
[----:B------:R-:W-:Y:S01]  /*1e30*/  FADD.FTZ R145, RZ, R7 ;  /* 0x00000007ff917221 */ /* 0x000fe20000010000 */
[----:B------:R-:W-:Y:S01]  /*1e40*/  FADD.FTZ R7, R107, R150 ;  /* 0x000000966b077221 */ /* 0x000fe20000010000 */
[-C--:B------:R-:W-:Y:S01]  /*1e50*/  FFMA.FTZ R2, R9, R113.reuse, R2 ;  /* 0x0000007109027223 */ /* 0x080fe20000010002 */
[----:B------:R-:W-:Y:S01]  /*1e60*/  FFMA.FTZ R5, R8, R113, -R5 ;  /* 0x0000007108057223 */ /* 0x000fe20000010805 */
[C---:B------:R-:W-:Y:S01]  /*1e70*/  FMUL.FTZ R147, R122.reuse, R145 ;  /* 0x000000917a937220 */ /* 0x040fe20000410000 */
[-C--:B------:R-:W-:Y:S01]  /*1e80*/  FMUL.FTZ R150, R122, R7.reuse ;  /* 0x000000077a967220 */ /* 0x080fe20000410000 */
[-C--:B------:R-:W-:Y:S01]  /*1e90*/  FMUL.FTZ R4, R116, R2.reuse ;  /* 0x0000000274047220 */ /* 0x080fe20000410000 */
[----:B------:R-:W-:Y:S01]  /*1ea0*/  ISETP.GT.U32.AND P5, PT, R153, 0xf, PT ;  /* 0x0000000f9900780c */ /* 0x000fe20003fa4070 */
[----:B------:R-:W-:Y:S01]  /*1eb0*/  FFMA.FTZ R6, R120, R7, -R147 ;  /* 0x0000000778067223 */ /* 0x000fe20000010893 */
[----:B------:R-:W-:Y:S01]  /*1ec0*/  FMUL.FTZ R7, R116, R5 ;  /* 0x0000000574077220 */ /* 0x000fe20000410000 */
[----:B------:R-:W-:Y:S01]  /*1ed0*/  FFMA.FTZ R150, R120, R145, R150 ;  /* 0x0000009178967223 */ /* 0x000fe20000010096 */
[----:B------:R-:W-:Y:S01]  /*1ee0*/  FFMA.FTZ R4, R115, R5, -R4 ;  /* 0x0000000573047223 */ /* 0x000fe20000010804 */
[----:B------:R-:W-:Y:S01]  /*1ef0*/  FADD.FTZ R6, R109, R6 ;  /* 0x000000066d067221 */ /* 0x000fe20000010000 */
[----:B------:R-:W-:Y:S01]  /*1f00*/  FFMA.FTZ R7, R115, R2, R7 ;  /* 0x0000000273077223 */ /* 0x000fe20000010007 */
        /* <DEDUP_REMOVED lines=9> */
[C---:B------:R-:W-:Y:S01]  /*1fa0*/  FMUL.FTZ R145, R122.reuse, R7 ;  /* 0x000000077a917220 */ /* 0x040fe20000410000 */
[----:B------:R-:W-:Y:S01]  /*1fb0*/  FADD.FTZ R156, RZ, R156 ;  /* 0x0000009cff9c7221 */ /* 0x000fe20000010000 */
[-C--:B------:R-:W-:Y:S01]  /*1fc0*/  FMUL.FTZ R2, R122, R5.reuse ;  /* 0x000000057a027220 */ /* 0x080fe20000410000 */
[----:B------:R-:W-:Y:S01]  /*1fd0*/  FADD.FTZ R147, R110, R147 ;  /* 0x000000936e937221 */ /* 0x000fe20000010000 */
[----:B------:R-:W-:Y:S01]  /*1fe0*/  FFMA.FTZ R145, R120, R5, -R145 ;  /* 0x0000000578917223 */ /* 0x000fe20000010891 */
        /* <DEDUP_REMOVED lines=8> */
[----:B------:R-:W-:Y:S01]  /*2070*/  FADD.FTZ R150, R111, R150 ;  /* 0x000000966f967221 */ /* 0x000fe20000010000 */
[----:B------:R-:W-:Y:S01]  /*2080*/  FFMA.FTZ R4, R121, R145, -R4 ;  /* 0x0000009179047223 */ /* 0x000fe20000010804 */
        /* <DEDUP_REMOVED lines=9> */
[----:B------:R-:W-:Y:S01]  /*2120*/  FMUL.FTZ R145, R123, R4 ;  /* 0x000000047b917220 */ /* 0x000fe20000410000 */
[----:B------:R-:W-:-:S02]  /*2130*/  FADD.FTZ R2, RZ, R158 ;  /* 0x0000009eff027221 */ /* 0x000fc40000010000 */
[----:B------:R-:W-:Y:S01]  /*2140*/  FADD.FTZ R147, R112, R7 ;  /* 0x0000000770937221 */ /* 0x000fe20000010000 */
[-C--:B------:R-:W-:Y:S01]  /*2150*/  FFMA.FTZ R145, R119, R6.reuse, R145 ;  /* 0x0000000677917223 */ /* 0x080fe20000010091 */
[----:B------:R-:W-:Y:S01]  /*2160*/  FMUL.FTZ R6, R123, R6 ;  /* 0x000000067b067220 */ /* 0x000fe20000410000 */
[----:B------:R-:W2:Y:S03]  /*2170*/  SHFL.UP PT, R156, R2, 0x1, RZ ;  /* 0x04200000029c7989 */ /* 0x000ea600000e00ff */
[----:B------:R-:W-:Y:S01]  /*2180*/  FFMA.FTZ R149, R119, R4, -R6 ;  /* 0x0000000477957223 */ /* 0x000fe20000010806 */
[----:B------:R-:W5:Y:S04]  /*2190*/  SHFL.UP PT, R150, R147, 0x1, RZ ;  /* 0x0420000093967989 */ /* 0x000f6800000e00ff */
[----:B------:R-:W0:Y:S04]  /*21a0*/  SHFL.UP PT, R6, R145, 0x1, RZ ;  /* 0x0420000091067989 */ /* 0x000e2800000e00ff */
[----:B------:R-:W3:Y:S01]  /*21b0*/  SHFL.UP PT, R4, R149, 0x1, RZ ;  /* 0x0420000095047989 */ /* 0x000ee200000e00ff */
[-C--:B--2---:R-:W-:Y:S01]  /*21c0*/  FMUL.FTZ R160, R149, R156.reuse ;  /* 0x0000009c95a07220 */ /* 0x084fe20000410000 */
[----:B------:R-:W-:-:S03]  /*21d0*/  FMUL.FTZ R158, R145, R156 ;  /* 0x0000009c919e7220 */ /* 0x000fc60000410000 */
[-C--:B-----5:R-:W-:Y:S01]  /*21e0*/  FFMA.FTZ R5, R145, R150.reuse, R160 ;  /* 0x0000009691057223 */ /* 0x0a0fe200000100a0 */
[C---:B------:R-:W-:Y:S01]  /*21f0*/  FFMA.FTZ R158, R149.reuse, R150, -R158 ;  /* 0x00000096959e7223 */ /* 0x040fe2000001089e */
[-C--:B0-----:R-:W-:Y:S02]  /*2200*/  FMUL.FTZ R156, R149, R6.reuse ;  /* 0x00000006959c7220 */ /* 0x081fe40000410000 */
[----:B------:R-:W-:Y:S01]  /*2210*/  @P1 FADD.FTZ R2, R2, R5 ;  /* 0x0000000502021221 */ /* 0x000fe20000010000 */
[----:B------:R-:W-:Y:S01]  /*2220*/  FMUL.FTZ R6, R145, R6 ;  /* 0x0000000691067220 */ /* 0x000fe20000410000 */
[----:B------:R-:W-:Y:S01]  /*2230*/  @P1 FADD.FTZ R147, R147, R158 ;  /* 0x0000009e93931221 */ /* 0x000fe20000010000 */
[-C--:B---3--:R-:W-:Y:S02]  /*2240*/  @P1 FFMA.FTZ R145, R145, R4.reuse, R156 ;  /* 0x0000000491911223 */ /* 0x088fe4000001009c */
[----:B------:R-:W0:Y:S01]  /*2250*/  SHFL.UP PT, R156, R2, 0x2, RZ ;  /* 0x04400000029c7989 */ /* 0x000e2200000e00ff */
[----:B------:R-:W-:Y:S01]  /*2260*/  @P1 FFMA.FTZ R149, R149, R4, -R6 ;  /* 0x0000000495951223 */ /* 0x000fe20000010806 */
[----:B------:R-:W-:-:S02]  /*2270*/  ISETP.GE.AND P1, PT, R57, 0x2, PT ;  /* 0x000000023900780c */ /* 0x000fc40003f26270 */
[----:B------:R-:W2:Y:S04]  /*2280*/  SHFL.UP PT, R150, R147, 0x2, RZ ;  /* 0x0440000093967989 */ /* 0x000ea800000e00ff */
[----:B------:R-:W3:Y:S04]  /*2290*/  SHFL.UP PT, R6, R145, 0x2, RZ ;  /* 0x0440000091067989 */ /* 0x000ee800000e00ff */
[----:B------:R-:W5:Y:S01]  /*22a0*/  SHFL.UP PT, R4, R149, 0x2, RZ ;  /* 0x0440000095047989 */ /* 0x000f6200000e00ff */
[-C--:B0-----:R-:W-:Y:S01]  /*22b0*/  FMUL.FTZ R158, R145, R156.reuse ;  /* 0x0000009c919e7220 */ /* 0x081fe20000410000 */
[----:B------:R-:W-:-:S03]  /*22c0*/  FMUL.FTZ R156, R149, R156 ;  /* 0x0000009c959c7220 */ /* 0x000fc60000410000 */
[-C--:B--2---:R-:W-:Y:S01]  /*22d0*/  FFMA.FTZ R158, R149, R150.reuse, -R158 ;  /* 0x00000096959e7223 */ /* 0x084fe2000001089e */
[C---:B------:R-:W-:Y:S01]  /*22e0*/  FFMA.FTZ R7, R145.reuse, R150, R156 ;  /* 0x0000009691077223 */ /* 0x040fe2000001009c */
[-C--:B---3--:R-:W-:Y:S01]  /*22f0*/  FMUL.FTZ R5, R145, R6.reuse ;  /* 0x0000000691057220 */ /* 0x088fe20000410000 */
[----:B------:R-:W-:Y:S02]  /*2300*/  FMUL.FTZ R6, R149, R6 ;  /* 0x0000000695067220 */ /* 0x000fe40000410000 */
[----:B------:R-:W-:Y:S01]  /*2310*/  @P1 FADD.FTZ R2, R2, R7 ;  /* 0x0000000702021221 */ /* 0x000fe20000010000 */
[----:B------:R-:W-:Y:S01]  /*2320*/  @P1 FADD.FTZ R147, R147, R158 ;  /* 0x0000009e93931221 */ /* 0x000fe20000010000 */
[-C--:B-----5:R-:W-:Y:S01]  /*2330*/  @P1 FFMA.FTZ R149, R149, R4.reuse, -R5 ;  /* 0x0000000495951223 */ /* 0x0a0fe20000010805 */
[----:B------:R-:W-:Y:S01]  /*2340*/  @P1 FFMA.FTZ R145, R145, R4, R6 ;  /* 0x0000000491911223 */ /* 0x000fe20000010006 */
[CC--:B-1----:R-:W-:Y:S01]  /*2350*/  FMUL.FTZ R4, R123.reuse, R11.reuse ;  /* 0x0000000b7b047220 */ /* 0x0c2fe20000410000 */
[----:B------:R-:W-:Y:S01]  /*2360*/  FMUL.FTZ R7, R123, R148 ;  /* 0x000000947b077220 */ /* 0x000fe20000410000 */
[----:B------:R-:W0:Y:S01]  /*2370*/  SHFL.UP PT, R156, R2, 0x4, RZ ;  /* 0x04800000029c7989 */ /* 0x000e2200000e00ff */
[C---:B------:R-:W-:Y:S01]  /*2380*/  FMUL.FTZ R6, R119.reuse, R11 ;  /* 0x0000000b77067220 */ /* 0x040fe20000410000 */
[C---:B------:R-:W-:Y:S01]  /*2390*/  FFMA.FTZ R5, R119.reuse, R10, -R4 ;  /* 0x0000000a77057223 */ /* 0x040fe20000010804 */
[----:B------:R-:W-:Y:S01]  /*23a0*/  FFMA.FTZ R4, R119, R146, R7 ;  /* 0x0000009277047223 */ /* 0x000fe20000010007 */
[----:B------:R-:W1:Y:S01]  /*23b0*/  SHFL.UP PT, R150, R147, 0x4, RZ ;  /* 0x0480000093967989 */ /* 0x000e6200000e00ff */
[----:B------:R-:W-:Y:S01]  /*23c0*/  FFMA.FTZ R7, -R123, R10, -R6 ;  /* 0x0000000a7b077223 */ /* 0x000fe20000010906 */
[C---:B------:R-:W-:Y:S01]  /*23d0*/  FMUL.FTZ R160, R126.reuse, R5 ;  /* 0x000000057ea07220 */ /* 0x040fe20000410000 */
[----:B------:R-:W-:Y:S01]  /*23e0*/  FADD.FTZ R155, R143, R4 ;  /* 0x000000048f9b7221 */ /* 0x000fe20000010000 */
[----:B------:R-:W2:Y:S01]  /*23f0*/  SHFL.UP PT, R6, R145, 0x4, RZ ;  /* 0x0480000091067989 */ /* 0x000ea200000e00ff */
[CC--:B------:R-:W-:Y:S01]  /*2400*/  FMUL.FTZ R158, R126.reuse, R7.reuse ;  /* 0x000000077e9e7220 */ /* 0x0c0fe20000410000 */
[C---:B------:R-:W-:Y:S01]  /*2410*/  FFMA.FTZ R160, R125.reuse, R7, -R160 ;  /* 0x000000077da07223 */ /* 0x040fe200000108a0 */
[----:B------:R-:W-:Y:S01]  /*2420*/  FMUL.FTZ R164, R126, R155 ;  /* 0x0000009b7ea47220 */ /* 0x000fe20000410000 */
[----:B------:R-:W3:Y:S01]  /*2430*/  SHFL.UP PT, R4, R149, 0x4, RZ ;  /* 0x0480000095047989 */ /* 0x000ee200000e00ff */
[C---:B------:R-:W-:Y:S01]  /*2440*/  FFMA.FTZ R158, R125.reuse, R5, R158 ;  /* 0x000000057d9e7223 */ /* 0x040fe2000001009e */
[C---:B------:R-:W-:Y:S01]  /*2450*/  FFMA.FTZ R162, R125.reuse, R155, R162 ;  /* 0x0000009b7da27223 */ /* 0x040fe200000100a2 */
[----:B------:R-:W-:Y:S01]  /*2460*/  FFMA.FTZ R151, R125, R151, -R164 ;  /* 0x000000977d977223 */ /* 0x000fe200000108a4 */
[----:B------:R-:W-:Y:S01]  /*2470*/  FMUL.FTZ R164, R124, R160 ;  /* 0x000000a07ca47220 */ /* 0x000fe20000410000 */
[----:B------:R-:W-:Y:S01]  /*2480*/  ISETP.GE.AND P1, PT, R57, 0x4, PT ;  /* 0x000000043900780c */ /* 0x000fe20003f26270 */
[----:B------:R-:W-:Y:S01]  /*2490*/  FADD.FTZ R162, R141, R162 ;  /* 0x000000a28da27221 */ /* 0x000fe20000010000 */
[----:B------:R-:W-:Y:S01]  /*24a0*/  FADD.FTZ R151, R142, R151 ;  /* 0x000000978e977221 */ /* 0x000fe20000010000 */
[-C--:B------:R-:W-:Y:S01]  /*24b0*/  FFMA.FTZ R7, R121, R158.reuse, R164 ;  /* 0x0000009e79077223 */ /* 0x080fe200000100a4 */
[----:B------:R-:W-:-:S02]  /*24c0*/  FMUL.FTZ R164, R124, R158 ;  /* 0x0000009e7ca47220 */ /* 0x000fc40000410000 */
[C---:B------:R-:W-:Y:S01]  /*24d0*/  FMUL.FTZ R5, R124.reuse, R151 ;  /* 0x000000977c057220 */ /* 0x040fe20000410000 */
[----:B0-----:R-:W-:Y:S01]  /*24e0*/  FMUL.FTZ R158, R149, R156 ;  /* 0x0000009c959e7220 */ /* 0x001fe20000410000 */
[----:B------:R-:W-:Y:S01]  /*24f0*/  FFMA.FTZ R155, R121, R160, -R164 ;  /* 0x000000a0799b7223 */ /* 0x000fe200000108a4 */
[----:B------:R-:W-:Y:S01]  /*2500*/  FMUL.FTZ R156, R145, R156 ;  /* 0x0000009c919c7220 */ /* 0x000fe20000410000 */
[----:B------:R-:W-:Y:S01]  /*2510*/  FFMA.FTZ R160, R121, R162, R5 ;  /* 0x000000a279a07223 */ /* 0x000fe20000010005 */
[----:B-1----:R-:W-:Y:S01]  /*2520*/  FFMA.FTZ R5, R145, R150, R158 ;  /* 0x0000009691057223 */ /* 0x002fe2000001009e */
[----:B------:R-:W-:Y:S01]  /*2530*/  FMUL.FTZ R162, R124, R162 ;  /* 0x000000a27ca27220 */ /* 0x000fe20000410000 */
[C---:B------:R-:W-:Y:S01]  /*2540*/  FFMA.FTZ R156, R149.reuse, R150, -R156 ;  /* 0x00000096959c7223 */ /* 0x040fe2000001089c */
[----:B------:R-:W-:Y:S01]  /*2550*/  FMUL.FTZ R157, R122, R155 ;  /* 0x0000009b7a9d7220 */ /* 0x000fe20000410000 */
[----:B------:R-:W-:Y:S01]  /*2560*/  @P1 FADD.FTZ R2, R2, R5 ;  /* 0x0000000502021221 */ /* 0x000fe20000010000 */
[-C--:B--2---:R-:W-:Y:S01]  /*2570*/  FMUL.FTZ R150, R149, R6.reuse ;  /* 0x0000000695967220 */ /* 0x084fe20000410000 */
[----:B------:R-:W-:Y:S01]  /*2580*/  @P1 FADD.FTZ R147, R147, R156 ;  /* 0x0000009c93931221 */ /* 0x000fe20000010000 */
[----:B------:R-:W-:Y:S01]  /*2590*/  FMUL.FTZ R6, R145, R6 ;  /* 0x0000000691067220 */ /* 0x000fe20000410000 */
[----:B------:R-:W-:Y:S01]  /*25a0*/  FFMA.FTZ R151, R121, R151, -R162 ;  /* 0x0000009779977223 */ /* 0x000fe200000108a2 */
[----:B------:R-:W0:Y:S01]  /*25b0*/  SHFL.UP PT, R156, R2, 0x8, RZ ;  /* 0x05000000029c7989 */ /* 0x000e2200000e00ff */
[-C--:B---3--:R-:W-:Y:S01]  /*25c0*/  @P1 FFMA.FTZ R145, R145, R4.reuse, R150 ;  /* 0x0000000491911223 */ /* 0x088fe20000010096 */
[----:B------:R-:W-:Y:S01]  /*25d0*/  @P1 FFMA.FTZ R149, R149, R4, -R6 ;  /* 0x0000000495951223 */ /* 0x000fe20000010806 */
[----:B------:R-:W-:Y:S01]  /*25e0*/  FADD.FTZ R5, R139, R160 ;  /* 0x000000a08b057221 */ /* 0x000fe20000010000 */
[----:B------:R-:W1:Y:S01]  /*25f0*/  SHFL.UP PT, R150, R147, 0x8, RZ ;  /* 0x0500000093967989 */ /* 0x000e6200000e00ff */
[----:B------:R-:W-:Y:S01]  /*2600*/  FADD.FTZ R151, R140, R151 ;  /* 0x000000978c977221 */ /* 0x000fe20000010000 */
[C---:B------:R-:W-:Y:S01]  /*2610*/  FMUL.FTZ R158, R122.reuse, R7 ;  /* 0x000000077a9e7220 */ /* 0x040fe20000410000 */
[C---:B------:R-:W-:Y:S01]  /*2620*/  FMUL.FTZ R162, R122.reuse, R5 ;  /* 0x000000057aa27220 */ /* 0x040fe20000410000 */
[----:B------:R-:W2:Y:S01]  /*2630*/  SHFL.UP PT, R6, R145, 0x8, RZ ;  /* 0x0500000091067989 */ /* 0x000ea200000e00ff */
[----:B------:R-:W-:Y:S01]  /*2640*/  FMUL.FTZ R160, R122, R151 ;  /* 0x000000977aa07220 */ /* 0x000fe20000410000 */
[C---:B------:R-:W-:Y:S01]  /*2650*/  FFMA.FTZ R157, R120.reuse, R7, R157 ;  /* 0x00000007789d7223 */ /* 0x040fe2000001009d */
[C---:B------:R-:W-:Y:S01]  /*2660*/  FFMA.FTZ R151, R120.reuse, R151, -R162 ;  /* 0x0000009778977223 */ /* 0x040fe200000108a2 */
[----:B------:R-:W3:Y:S01]  /*2670*/  SHFL.UP PT, R4, R149, 0x8, RZ ;  /* 0x0500000095047989 */ /* 0x000ee200000e00ff */
[C---:B------:R-:W-:Y:S01]  /*2680*/  FFMA.FTZ R160, R120.reuse, R5, R160 ;  /* 0x0000000578a07223 */ /* 0x040fe200000100a0 */
[----:B------:R-:W-:Y:S01]  /*2690*/  FFMA.FTZ R158, R120, R155, -R158 ;  /* 0x0000009b789e7223 */ /* 0x000fe2000001089e */
[----:B------:R-:W-:Y:S01]  /*26a0*/  ISETP.GE.AND P1, PT, R57, 0x8, PT ;  /* 0x000000083900780c */ /* 0x000fe20003f26270 */
[----:B------:R-:W-:Y:S01]  /*26b0*/  FADD.FTZ R151, R138, R151 ;  /* 0x000000978a977221 */ /* 0x000fe20000010000 */
[C---:B------:R-:W-:Y:S01]  /*26c0*/  FMUL.FTZ R5, R118.reuse, R157 ;  /* 0x0000009d76057220 */ /* 0x040fe20000410000 */
[----:B------:R-:W-:Y:S01]  /*26d0*/  FADD.FTZ R160, R137, R160 ;  /* 0x000000a089a07221 */ /* 0x000fe20000010000 */
[CC--:B------:R-:W-:Y:S01]  /*26e0*/  FMUL.FTZ R162, R118.reuse, R158.reuse ;  /* 0x0000009e76a27220 */ /* 0x0c0fe20000410000 */
[C---:B------:R-:W-:Y:S01]  /*26f0*/  FMUL.FTZ R7, R118.reuse, R151 ;  /* 0x0000009776077220 */ /* 0x040fe20000410000 */
[C---:B------:R-:W-:Y:S01]  /*2700*/  FFMA.FTZ R155, R117.reuse, R158, -R5 ;  /* 0x0000009e759b7223 */ /* 0x040fe20000010805 */
[----:B------:R-:W-:Y:S01]  /*2710*/  FMUL.FTZ R164, R118, R160 ;  /* 0x000000a076a47220 */ /* 0x000fe20000410000 */
[----:B------:R-:W-:Y:S01]  /*2720*/  FFMA.FTZ R162, R117, R157, R162 ;  /* 0x0000009d75a27223 */ /* 0x000fe200000100a2 */
[----:B0-----:R-:W-:Y:S01]  /*2730*/  FMUL.FTZ R158, R149, R156 ;  /* 0x0000009c959e7220 */ /* 0x001fe20000410000 */
[----:B------:R-:W-:Y:S01]  /*2740*/  FFMA.FTZ R160, R117, R160, R7 ;  /* 0x000000a075a07223 */ /* 0x000fe20000010007 */
[----:B------:R-:W-:Y:S01]  /*2750*/  FMUL.FTZ R156, R145, R156 ;  /* 0x0000009c919c7220 */ /* 0x000fe20000410000 */
[----:B------:R-:W-:Y:S01]  /*2760*/  FFMA.FTZ R151, R117, R151, -R164 ;  /* 0x0000009775977223 */ /* 0x000fe200000108a4 */
[-C--:B-1----:R-:W-:Y:S01]  /*2770*/  FFMA.FTZ R7, R145, R150.reuse, R158 ;  /* 0x0000009691077223 */ /* 0x082fe2000001009e */
[----:B------:R-:W-:Y:S01]  /*2780*/  FADD.FTZ R160, R135, R160 ;  /* 0x000000a087a07221 */ /* 0x000fe20000010000 */
[----:B------:R-:W-:Y:S01]  /*2790*/  FFMA.FTZ R156, R149, R150, -R156 ;  /* 0x00000096959c7223 */ /* 0x000fe2000001089c */
[----:B------:R-:W-:Y:S01]  /*27a0*/  FADD.FTZ R151, R136, R151 ;  /* 0x0000009788977221 */ /* 0x000fe20000010000 */
[-C--:B--2---:R-:W-:Y:S01]  /*27b0*/  FMUL.FTZ R5, R145, R6.reuse ;  /* 0x0000000691057220 */ /* 0x084fe20000410000 */
[----:B------:R-:W-:Y:S01]  /*27c0*/  FMUL.FTZ R6, R149, R6 ;  /* 0x0000000695067220 */ /* 0x000fe20000410000 */
[----:B------:R-:W-:Y:S01]  /*27d0*/  @P1 FADD.FTZ R2, R2, R7 ;  /* 0x0000000702021221 */ /* 0x000fe20000010000 */
[----:B------:R-:W-:Y:S01]  /*27e0*/  @P1 FADD.FTZ R147, R147, R156 ;  /* 0x0000009c93931221 */ /* 0x000fe20000010000 */
[-C--:B---3--:R-:W-:Y:S01]  /*27f0*/  @P1 FFMA.FTZ R149, R149, R4.reuse, -R5 ;  /* 0x0000000495951223 */ /* 0x088fe20000010805 */
[----:B------:R-:W-:Y:S01]  /*2800*/  @P1 FFMA.FTZ R145, R145, R4, R6 ;  /* 0x0000000491911223 */ /* 0x000fe20000010006 */
[C---:B------:R-:W-:Y:S01]  /*2810*/  FMUL.FTZ R166, R116.reuse, R160 ;  /* 0x000000a074a67220 */ /* 0x040fe20000410000 */
[----:B------:R-:W0:Y:S01]  /*2820*/  SHFL.UP PT, R158, R2, 0x10, RZ ;  /* 0x06000000029e7989 */ /* 0x000e2200000e00ff */
[CC--:B------:R-:W-:Y:S01]  /*2830*/  FMUL.FTZ R5, R116.reuse, R151.reuse ;  /* 0x0000009774057220 */ /* 0x0c0fe20000410000 */
[C---:B------:R-:W-:Y:S01]  /*2840*/  FMUL.FTZ R164, R116.reuse, R162 ;  /* 0x000000a274a47220 */ /* 0x040fe20000410000 */
[C---:B------:R-:W-:Y:S01]  /*2850*/  FFMA.FTZ R151, R115.reuse, R151, -R166 ;  /* 0x0000009773977223 */ /* 0x040fe200000108a6 */
[----:B------:R-:W1:Y:S01]  /*2860*/  SHFL.UP PT, R6, R145, 0x10, RZ ;  /* 0x0600000091067989 */ /* 0x000e6200000e00ff */
[-C--:B------:R-:W-:Y:S01]  /*2870*/  FMUL.FTZ R150, R116, R155.reuse ;  /* 0x0000009b74967220 */ /* 0x080fe20000410000 */
[C---:B------:R-:W-:Y:S01]  /*2880*/  FFMA.FTZ R160, R115.reuse, R160, R5 ;  /* 0x000000a073a07223 */ /* 0x040fe20000010005 */
[C---:B------:R-:W-:Y:S01]  /*2890*/  FFMA.FTZ R164, R115.reuse, R155, -R164 ;  /* 0x0000009b73a47223 */ /* 0x040fe200000108a4 */
[----:B------:R-:W2:Y:S01]  /*28a0*/  SHFL.UP PT, R156, R147, 0x10, RZ ;  /* 0x06000000939c7989 */ /* 0x000ea200000e00ff */
[----:B------:R-:W-:Y:S01]  /*28b0*/  FADD.FTZ R5, R134, R151 ;  /* 0x0000009786057221 */ /* 0x000fe20000010000 */
[----:B------:R-:W-:Y:S01]  /*28c0*/  FFMA.FTZ R150, R115, R162, R150 ;  /* 0x000000a273967223 */ /* 0x000fe20000010096 */
[C---:B------:R-:W-:Y:S01]  /*28d0*/  FMUL.FTZ R162, R114.reuse, R164 ;  /* 0x000000a472a27220 */ /* 0x040fe20000410000 */
[----:B------:R-:W3:Y:S01]  /*28e0*/  SHFL.UP PT, R4, R149, 0x10, RZ ;  /* 0x0600000095047989 */ /* 0x000ee200000e00ff */
[----:B------:R-:W-:Y:S01]  /*28f0*/  FADD.FTZ R160, R133, R160 ;  /* 0x000000a085a07221 */ /* 0x000fe20000010000 */
[C---:B------:R-:W-:Y:S01]  /*2900*/  FMUL.FTZ R7, R114.reuse, R5 ;  /* 0x0000000572077220 */ /* 0x040fe20000410000 */
[----:B------:R-:W-:Y:S01]  /*2910*/  ISETP.GE.AND P1, PT, R57, 0x10, PT ;  /* 0x000000103900780c */ /* 0x000fe20003f26270 */
[CC--:B------:R-:W-:Y:S01]  /*2920*/  FMUL.FTZ R151, R114.reuse, R150.reuse ;  /* 0x0000009672977220 */ /* 0x0c0fe20000410000 */
[C---:B------:R-:W-:Y:S01]  /*2930*/  FFMA.FTZ R150, R113.reuse, R150, R162 ;  /* 0x0000009671967223 */ /* 0x040fe200000100a2 */
[-C--:B------:R-:W-:Y:S01]  /*2940*/  FMUL.FTZ R166, R114, R160.reuse ;  /* 0x000000a072a67220 */ /* 0x080fe20000410000 */
[C---:B------:R-:W-:Y:S01]  /*2950*/  FFMA.FTZ R162, R113.reuse, R160, R7 ;  /* 0x000000a071a27223 */ /* 0x040fe20000010007 */
[----:B------:R-:W-:-:S02]  /*2960*/  FFMA.FTZ R151, R113, R164, -R151 ;  /* 0x000000a471977223 */ /* 0x000fc40000010897 */
[----:B------:R-:W-:Y:S01]  /*2970*/  FFMA.FTZ R155, R113, R5, -R166 ;  /* 0x00000005719b7223 */ /* 0x000fe200000108a6 */
[-C--:B0-----:R-:W-:Y:S01]  /*2980*/  FMUL.FTZ R160, R145, R158.reuse ;  /* 0x0000009e91a07220 */ /* 0x081fe20000410000 */
[----:B------:R-:W-:Y:S01]  /*2990*/  FMUL.FTZ R158, R149, R158 ;  /* 0x0000009e959e7220 */ /* 0x000fe20000410000 */
[----:B------:R-:W0:Y:S01]  /*29a0*/  SHFL.DOWN PT, R166, R150, 0x1, 0x1f ;  /* 0x08201f0096a67f89 */ /* 0x000e2200000e0000 */
[-C--:B-1----:R-:W-:Y:S01]  /*29b0*/  FMUL.FTZ R5, R145, R6.reuse ;  /* 0x0000000691057220 */ /* 0x082fe20000410000 */
[C---:B------:R-:W-:Y:S01]  /*29c0*/  FMUL.FTZ R6, R149.reuse, R6 ;  /* 0x0000000695067220 */ /* 0x040fe20000410000 */
[-C--:B--2---:R-:W-:Y:S01]  /*29d0*/  FFMA.FTZ R160, R149, R156.reuse, -R160 ;  /* 0x0000009c95a07223 */ /* 0x084fe200000108a0 */
[----:B------:R-:W-:Y:S01]  /*29e0*/  FFMA.FTZ R7, R145, R156, R158 ;  /* 0x0000009c91077223 */ /* 0x000fe2000001009e */
[-C--:B---3--:R-:W-:Y:S01]  /*29f0*/  @P1 FFMA.FTZ R149, R149, R4.reuse, -R5 ;  /* 0x0000000495951223 */ /* 0x088fe20000010805 */
[----:B------:R-:W-:Y:S01]  /*2a00*/  @P1 FFMA.FTZ R145, R145, R4, R6 ;  /* 0x0000000491911223 */ /* 0x000fe20000010006 */
[----:B------:R-:W-:Y:S01]  /*2a10*/  @P1 FADD.FTZ R147, R147, R160 ;  /* 0x000000a093931221 */ /* 0x000fe20000010000 */
[----:B------:R-:W-:Y:S01]  /*2a20*/  @P1 FADD.FTZ R2, R2, R7 ;  /* 0x0000000702021221 */ /* 0x000fe20000010000 */
[----:B------:R-:W1:Y:S01]  /*2a30*/  SHFL.DOWN PT, R160, R151, 0x1, 0x1f ;  /* 0x08201f0097a07f89 */ /* 0x000e6200000e0000 */
[----:B------:R-:W-:Y:S01]  /*2a40*/  HFMA2 R4, -RZ, RZ, 1.875, 0 ;  /* 0x3f800000ff047431 */ /* 0x000fe200000001ff */
[----:B------:R-:W-:-:S02]  /*2a50*/  ISETP.GT.U32.AND P1, PT, R153, 0x1d, PT ;  /* 0x0000001d9900780c */ /* 0x000fc40003f24070 */
[----:B------:R-:W-:Y:S01]  /*2a60*/  CS2R R6, SRZ ;  /* 0x0000000000067805 */ /* 0x000fe2000001ff00 */
[----:B------:R-:W2:Y:S01]  /*2a70*/  SHFL.UP PT, R149, R149, 0x1, RZ ;  /* 0x0420000095957989 */ /* 0x000ea200000e00ff */
[----:B------:R-:W-:-:S03]  /*2a80*/  MOV R5, RZ ;  /* 0x000000ff00057202 */ /* 0x000fc60000000f00 */
[----:B------:R-:W3:Y:S04]  /*2a90*/  SHFL.UP PT, R145, R145, 0x1, RZ ;  /* 0x0420000091917989 */ /* 0x000ee800000e00ff */
[----:B------:R-:W0:Y:S04]  /*2aa0*/  SHFL.UP PT, R147, R147, 0x1, RZ ;  /* 0x0420000093937989 */ /* 0x000e2800000e00ff */
[----:B------:R-:W0:Y:S04]  /*2ab0*/  SHFL.UP PT, R2, R2, 0x1, RZ ;  /* 0x0420000002027989 */ /* 0x000e2800000e00ff */
[----:B----4-:R4:W0:Y:S04]  /*2ac0*/  SHFL.IDX PT, R156, R24, RZ, 0x1f ;  /* 0x00001fff189c7589 */ /* 0x01082800000e0000 */
[----:B------:R5:W0:Y:S01]  /*2ad0*/  SHFL.IDX PT, R158, R25, RZ, 0x1f ;  /* 0x00001fff199e7589 */ /* 0x000a2200000e0000 */
[----:B----4-:R-:W-:Y:S01]  /*2ae0*/  FADD.FTZ R24, R132, R155 ;  /* 0x0000009b84187221 */ /* 0x010fe20000010000 */
[----:B-----5:R-:W-:-:S04]  /*2af0*/  FADD.FTZ R25, R127, R162 ;  /* 0x000000a27f197221 */ /* 0x020fc80000010000 */
[----:B------:R4:W0:Y:S04]  /*2b00*/  SHFL.DOWN PT, R164, R24, 0x1, 0x1f ;  /* 0x08201f0018a47f89 */ /* 0x00082800000e0000 */
[----:B------:R4:W0:Y:S01]  /*2b10*/  SHFL.DOWN PT, R159, R25, 0x1, 0x1f ;  /* 0x08201f00199f7f89 */ /* 0x00082200000e0000 */
[----:B-123--:R-:W-:Y:S05]  /*2b20*/  @!P6 BRA `(.L_x_15350) ;  /* 0x000000000028e947 */ /* 0x00efea0003800000 */
[CC--:B0-----:R-:W-:Y:S01]  /*2b30*/  FMUL.FTZ R157, R151.reuse, R164.reuse ;  /* 0x000000a4979d7220 */ /* 0x0c1fe20000410000 */
[C---:B------:R-:W-:Y:S01]  /*2b40*/  FMUL.FTZ R164, R150.reuse, R164 ;  /* 0x000000a496a47220 */ /* 0x040fe20000410000 */
[CC--:B------:R-:W-:Y:S01]  /*2b50*/  FMUL.FTZ R155, R151.reuse, R160.reuse ;  /* 0x000000a0979b7220 */ /* 0x0c0fe20000410000 */
[C---:B------:R-:W-:Y:S01]  /*2b60*/  FMUL.FTZ R160, R150.reuse, R160 ;  /* 0x000000a096a07220 */ /* 0x040fe20000410000 */
[-C--:B------:R-:W-:Y:S01]  /*2b70*/  FFMA.FTZ R162, R150, R159.reuse, -R157 ;  /* 0x0000009f96a27223 */ /* 0x080fe2000001089d */
[----:B------:R-:W-:Y:S01]  /*2b80*/  FFMA.FTZ R157, R151, R159, R164 ;  /* 0x0000009f979d7223 */ /* 0x000fe200000100a4 */
[C---:B------:R-:W-:Y:S01]  /*2b90*/  FFMA.FTZ R150, R166.reuse, R150, -R155 ;  /* 0x00000096a6967223 */ /* 0x040fe2000001089b */
[----:B------:R-:W-:Y:S01]  /*2ba0*/  FFMA.FTZ R151, R166, R151, R160 ;  /* 0x00000097a6977223 */ /* 0x000fe200000100a0 */
[----:B----4-:R-:W-:Y:S01]  /*2bb0*/  FADD.FTZ R25, R25, R162 ;  /* 0x000000a219197221 */ /* 0x010fe20000010000 */
[----:B------:R-:W-:-:S07]  /*2bc0*/  FADD.FTZ R24, R24, R157 ;  /* 0x0000009d18187221 */ /* 0x000fce0000010000 */
.L_x_15350:
[----:B------:R-:W-:Y:S05]  /*2bd0*/  BSYNC.RECONVERGENT B0 ;  /* 0x0000000000007941 */ /* 0x000fea0003800200 */
.L_x_15349:
[----:B------:R-:W1:Y:S01]  /*2be0*/  @!P4 LDS.128 R4, [UR7+0x1980] ;  /* 0x00198007ff04c984 */ /* 0x000e620008000c00 */
[----:B------:R-:W-:Y:S03]  /*2bf0*/  BSSY.RECONVERGENT B0, `(.L_x_15351) ;  /* 0x0000010000007945 */ /* 0x000fe60003800200 */
[----:B0-----:R0:W2:Y:S04]  /*2c00*/  SHFL.DOWN PT, R166, R150, 0x2, 0x1f ;  /* 0x08401f0096a67f89 */ /* 0x0010a800000e0000 */
[----:B------:R0:W3:Y:S04]  /*2c10*/  SHFL.DOWN PT, R160, R151, 0x2, 0x1f ;  /* 0x08401f0097a07f89 */ /* 0x0000e800000e0000 */
        /* <DEDUP_REMOVED lines=11> */
[----:B----4-:R-:W-:Y:S01]  /*2cd0*/  FADD.FTZ R25, R25, R162 ;  /* 0x000000a219197221 */ /* 0x010fe20000010000 */
[----:B------:R-:W-:-:S07]  /*2ce0*/  FADD.FTZ R24, R24, R157 ;  /* 0x0000009d18187221 */ /* 0x000fce0000010000 */
.L_x_15352:
[----:B------:R-:W-:Y:S05]  /*2cf0*/  BSYNC.RECONVERGENT B0 ;  /* 0x0000000000007941 */ /* 0x000fea0003800200 */
.L_x_15351:
[----:B--2---:R2:W1:Y:S01]  /*2d00*/  SHFL.DOWN PT, R166, R150, 0x4, 0x1f ;  /* 0x08801f0096a67f89 */ /* 0x00446200000e0000 */
[----:B------:R-:W-:Y:S03]  /*2d10*/  BSSY.RECONVERGENT B0, `(.L_x_15353) ;  /* 0x000000f000007945 */ /* 0x000fe60003800200 */
[----:B---3--:R2:W3:Y:S04]  /*2d20*/  SHFL.DOWN PT, R160, R151, 0x4, 0x1f ;  /* 0x08801f0097a07f89 */ /* 0x0084e800000e0000 */
[----:B0-----:R2:W0:Y:S04]  /*2d30*/  SHFL.DOWN PT, R159, R25, 0x4, 0x1f ;  /* 0x08801f00199f7f89 */ /* 0x00142800000e0000 */
        /* <DEDUP_REMOVED lines=8> */
[-C--:B-12---:R-:W-:Y:S01]  /*2dc0*/  FFMA.FTZ R150, R150, R166.reuse, -R155 ;  /* 0x000000a696967223 */ /* 0x086fe2000001089b */
[----:B------:R-:W-:Y:S01]  /*2dd0*/  FFMA.FTZ R151, R151, R166, R160 ;  /* 0x000000a697977223 */ /* 0x000fe200000100a0 */
[----:B----4-:R-:W-:Y:S01]  /*2de0*/  FADD.FTZ R25, R25, R162 ;  /* 0x000000a219197221 */ /* 0x010fe20000010000 */
[----:B------:R-:W-:-:S07]  /*2df0*/  FADD.FTZ R24, R24, R157 ;  /* 0x0000009d18187221 */ /* 0x000fce0000010000 */
.L_x_15354:
[----:B------:R-:W-:Y:S05]  /*2e00*/  BSYNC.RECONVERGENT B0 ;  /* 0x0000000000007941 */ /* 0x000fea0003800200 */
.L_x_15353:
[----:B-1----:R1:W1:Y:S01]  /*2e10*/  SHFL.DOWN PT, R166, R150, 0x8, 0x1f ;  /* 0x09001f0096a67f89 */ /* 0x00226200000e0000 */
[----:B------:R-:W-:Y:S03]  /*2e20*/  BSSY.RECONVERGENT B0, `(.L_x_15355) ;  /* 0x000000f000007945 */ /* 0x000fe60003800200 */
[----:B---3--:R3:W1:Y:S04]  /*2e30*/  SHFL.DOWN PT, R160, R151, 0x8, 0x1f ;  /* 0x09001f0097a07f89 */ /* 0x00866800000e0000 */
[----:B0-----:R3:W0:Y:S04]  /*2e40*/  SHFL.DOWN PT, R159, R25, 0x8, 0x1f ;  /* 0x09001f00199f7f89 */ /* 0x00162800000e0000 */
[----:B------:R3:W0:Y:S01]  /*2e50*/  SHFL.DOWN PT, R164, R24, 0x8, 0x1f ;  /* 0x09001f0018a47f89 */ /* 0x00062200000e0000 */
        /* <DEDUP_REMOVED lines=11> */
.L_x_15356:
[----:B------:R-:W-:Y:S05]  /*2f10*/  BSYNC.RECONVERGENT B0 ;  /* 0x0000000000007941 */ /* 0x000fea0003800200 */
.L_x_15355:
[----:B-1----:R1:W1:Y:S01]  /*2f20*/  SHFL.DOWN PT, R166, R150, 0x10, 0x1f ;  /* 0x0a001f0096a67f89 */ /* 0x00226200000e0000 */
[----:B------:R-:W-:Y:S03]  /*2f30*/  BSSY.RECONVERGENT B0, `(.L_x_15357) ;  /* 0x000000f000007945 */ /* 0x000fe60003800200 */
[----:B------:R1:W1:Y:S04]  /*2f40*/  SHFL.DOWN PT, R160, R151, 0x10, 0x1f ;  /* 0x0a001f0097a07f89 */ /* 0x00026800000e0000 */
        /* <DEDUP_REMOVED lines=13> */
.L_x_15358:
[----:B------:R-:W-:Y:S05]  /*3020*/  BSYNC.RECONVERGENT B0 ;  /* 0x0000000000007941 */ /* 0x000fea0003800200 */
.L_x_15357:
[----:B------:R-:W-:Y:S01]  /*3030*/  SHFL.DOWN PT, R161, R151, 0x1, 0x1f ;  /* 0x08201f0097a17f89 */ /* 0x000fe200000e0000 */
[C---:B------:R-:W-:Y:S01]  /*3040*/  ISETP.NE.AND P1, PT, R38.reuse, 0x1f, PT ;  /* 0x0000001f2600780c */ /* 0x040fe20003f25270 */
[----:B------:R-:W-:Y:S01]  /*3050*/  BSSY.RECONVERGENT B0, `(.L_x_15359) ;  /* 0x0000140000007945 */ /* 0x000fe20003800200 */
[----:B------:R-:W-:Y:S01]  /*3060*/  ISETP.NE.AND P2, PT, R38, RZ, PT ;  /* 0x000000ff2600720c */ /* 0x000fe20003f45270 */
[----:B------:R-:W5:Y:S01]  /*3070*/  SHFL.IDX PT, R157, R7, RZ, 0x1f ;  /* 0x00001fff079d7589 */ /* 0x000f6200000e0000 */
[----:B------:R-:W-:-:S03]  /*3080*/  ISETP.GT.AND P3, PT, R57, 0xf, PT ;  /* 0x0000000f3900780c */ /* 0x000fc60003f64270 */
[----:B0-----:R-:W0:Y:S04]  /*3090*/  SHFL.DOWN PT, R159, R150, 0x1, 0x1f ;  /* 0x08201f00969f7f89 */ /* 0x001e2800000e0000 */
[----:B------:R-:W4:Y:S04]  /*30a0*/  SHFL.IDX PT, R155, R6, RZ, 0x1f ;  /* 0x00001fff069b7589 */ /* 0x000f2800000e0000 */
[----:B------:R-:W4:Y:S04]  /*30b0*/  SHFL.DOWN PT, R163, R25, 0x1, 0x1f ;  /* 0x08201f0019a37f89 */ /* 0x000f2800000e0000 */
[----:B------:R-:W4:Y:S04]  /*30c0*/  SHFL.DOWN PT, R165, R24, 0x1, 0x1f ;  /* 0x08201f0018a57f89 */ /* 0x000f2800000e0000 */
[----:B-123--:R-:W1:Y:S01]  /*30d0*/  SHFL.IDX PT, R151, R151, RZ, 0x1f ;  /* 0x00001fff97977589 */ /* 0x00ee6200000e0000 */
[----:B-----5:R-:W-:-:S03]  /*30e0*/  @P1 FMUL.FTZ R160, R161, R157 ;  /* 0x0000009da1a01220 */ /* 0x020fc60000410000 */
[----:B------:R-:W-:Y:S01]  /*30f0*/  SHFL.IDX PT, R150, R150, RZ, 0x1f ;  /* 0x00001fff96967589 */ /* 0x000fe200000e0000 */
[----:B0-----:R-:W-:-:S03]  /*3100*/  @P1 FMUL.FTZ R162, R159, R157 ;  /* 0x0000009d9fa21220 */ /* 0x001fc60000410000 */
[----:B----4-:R-:W-:Y:S01]  /*3110*/  SHFL.IDX PT, R25, R25, RZ, 0x1f ;  /* 0x00001fff19197589 */ /* 0x010fe200000e0000 */
[-C--:B------:R-:W-:Y:S01]  /*3120*/  @P1 FFMA.FTZ R160, R159, R155.reuse, -R160 ;  /* 0x0000009b9fa01223 */ /* 0x080fe200000108a0 */
[----:B------:R-:W-:Y:S02]  /*3130*/  @P1 FFMA.FTZ R162, R161, R155, R162 ;  /* 0x0000009ba1a21223 */ /* 0x000fe400000100a2 */
[----:B------:R-:W-:Y:S01]  /*3140*/  SHFL.IDX PT, R24, R24, RZ, 0x1f ;  /* 0x00001fff18187589 */ /* 0x000fe200000e0000 */
[----:B------:R-:W-:Y:S01]  /*3150*/  @P1 FADD.FTZ R155, R163, R160 ;  /* 0x000000a0a39b1221 */ /* 0x000fe20000010000 */
[-C--:B------:R-:W-:Y:S01]  /*3160*/  FMUL.FTZ R160, R145, R158.reuse ;  /* 0x0000009e91a07220 */ /* 0x080fe20000410000 */
[----:B------:R-:W-:Y:S02]  /*3170*/  @P1 FADD.FTZ R157, R165, R162 ;  /* 0x000000a2a59d1221 */ /* 0x000fe40000010000 */
[-C--:B------:R-:W-:Y:S01]  /*3180*/  FMUL.FTZ R166, R155, R11.reuse ;  /* 0x0000000b9ba67220 */ /* 0x080fe20000410000 */
[C---:B------:R-:W-:Y:S01]  /*3190*/  FMUL.FTZ R162, R149.reuse, R158 ;  /* 0x0000009e95a27220 */ /* 0x040fe20000410000 */
[----:B------:R-:W-:Y:S01]  /*31a0*/  FFMA.FTZ R160, R149, R156, -R160 ;  /* 0x0000009c95a07223 */ /* 0x000fe200000108a0 */
[C---:B------:R-:W-:Y:S01]  /*31b0*/  FMUL.FTZ R164, R157.reuse, R11 ;  /* 0x0000000b9da47220 */ /* 0x040fe20000410000 */
[----:B------:R-:W-:Y:S01]  /*31c0*/  FFMA.FTZ R157, R157, R10, -R166 ;  /* 0x0000000a9d9d7223 */ /* 0x000fe200000108a6 */
[----:B------:R-:W-:Y:S01]  /*31d0*/  FFMA.FTZ R145, R145, R156, R162 ;  /* 0x0000009c91917223 */ /* 0x000fe200000100a2 */
[----:B------:R-:W-:Y:S01]  /*31e0*/  @P2 FADD.FTZ R156, R147, R160 ;  /* 0x000000a0939c2221 */ /* 0x000fe20000010000 */
[----:B------:R-:W-:Y:S01]  /*31f0*/  FFMA.FTZ R155, R155, R10, R164 ;  /* 0x0000000a9b9b7223 */ /* 0x000fe200000100a4 */
[----:B------:R-:W-:Y:S01]  /*3200*/  FADD.FTZ R148, R148, R157 ;  /* 0x0000009d94947221 */ /* 0x000fe20000010000 */
[----:B------:R-:W-:Y:S01]  /*3210*/  @P2 FADD.FTZ R158, R2, R145 ;  /* 0x00000091029e2221 */ /* 0x000fe20000010000 */
[----:B------:R-:W-:Y:S01]  /*3220*/  ISETP.GT.AND P1, PT, R57, 0x1e, PT ;  /* 0x0000001e3900780c */ /* 0x000fe20003f24270 */
[----:B------:R-:W-:Y:S01]  /*3230*/  FADD.FTZ R146, R146, R155 ;  /* 0x0000009b92927221 */ /* 0x000fe20000010000 */
[----:B------:R-:W-:Y:S01]  /*3240*/  FMUL.FTZ R2, R123, R148 ;  /* 0x000000947b027220 */ /* 0x000fe20000410000 */
[C---:B------:R-:W-:Y:S01]  /*3250*/  FMUL.FTZ R11, R9.reuse, R158 ;  /* 0x0000009e090b7220 */ /* 0x040fe20000410000 */
[----:B------:R-:W-:Y:S01]  /*3260*/  FMUL.FTZ R9, R9, R156 ;  /* 0x0000009c09097220 */ /* 0x000fe20000410000 */
[-C--:B------:R-:W-:Y:S01]  /*3270*/  FMUL.FTZ R145, R123, R146.reuse ;  /* 0x000000927b917220 */ /* 0x080fe20000410000 */
[C---:B------:R-:W-:Y:S01]  /*3280*/  FFMA.FTZ R2, R119.reuse, R146, R2 ;  /* 0x0000009277027223 */ /* 0x040fe20000010002 */
[C---:B------:R-:W-:Y:S01]  /*3290*/  FFMA.FTZ R156, R8.reuse, R156, -R11 ;  /* 0x0000009c089c7223 */ /* 0x040fe2000001080b */
[----:B------:R-:W-:Y:S01]  /*32a0*/  FFMA.FTZ R9, R8, R158, R9 ;  /* 0x0000009e08097223 */ /* 0x000fe20000010009 */
[----:B------:R-:W-:Y:S01]  /*32b0*/  FFMA.FTZ R145, R119, R148, -R145 ;  /* 0x0000009477917223 */ /* 0x000fe20000010891 */
[----:B------:R-:W-:Y:S01]  /*32c0*/  FADD.FTZ R2, R143, R2 ;  /* 0x000000028f027221 */ /* 0x000fe20000010000 */
[----:B------:R-:W-:Y:S01]  /*32d0*/  FADD.FTZ R155, R101, R156 ;  /* 0x0000009c659b7221 */ /* 0x000fe20000010000 */
[----:B------:R-:W-:Y:S01]  /*32e0*/  FADD.FTZ R143, RZ, R9 ;  /* 0x00000009ff8f7221 */ /* 0x000fe20000010000 */
[----:B------:R-:W-:Y:S01]  /*32f0*/  FADD.FTZ R145, R144, R145 ;  /* 0x0000009190917221 */ /* 0x000fe20000010000 */
[-C--:B------:R-:W-:Y:S01]  /*3300*/  FMUL.FTZ R144, R126, R2.reuse ;  /* 0x000000027e907220 */ /* 0x080fe20000410000 */
        /* <DEDUP_REMOVED lines=21> */
[----:B------:R-:W-:Y:S01]  /*3460*/  FMUL.FTZ R165, R81, R146 ;  /* 0x0000009251a57220 */ /* 0x000fe20000410000 */
        /* <DEDUP_REMOVED lines=40> */
[----:B------:R-:W-:Y:S01]  /*36f0*/  FMUL.FTZ R11, R114, R133 ;  /* 0x00000085720b7220 */ /* 0x000fe20000410000 */
[----:B------:R-:W-:Y:S01]  /*3700*/  FMUL.FTZ R9, R126, R163 ;  /* 0x000000a37e097220 */ /* 0x000fe20000410000 */
[C---:B------:R-:W-:Y:S01]  /*3710*/  FFMA.FTZ R10, R113.reuse, R133, R10 ;  /* 0x00000085710a7223 */ /* 0x040fe2000001000a */
[----:B------:R-:W-:Y:S01]  /*3720*/  FFMA.FTZ R114, R0, R155, RZ ;  /* 0x0000009b00727223 */ /* 0x000fe200000100ff */
[----:B------:R-:W-:Y:S01]  /*3730*/  FFMA.FTZ R11, R113, R134, -R11 ;  /* 0x00000086710b7223 */ /* 0x000fe2000001080b */
[----:B------:R-:W-:Y:S01]  /*3740*/  FFMA.FTZ R9, R125, R122, R9 ;  /* 0x0000007a7d097223 */ /* 0x000fe20000010009 */
[----:B------:R-:W-:Y:S01]  /*3750*/  FADD.FTZ R127, R127, R10 ;  /* 0x0000000a7f7f7221 */ /* 0x000fe20000010000 */
[----:B------:R-:W-:Y:S01]  /*3760*/  FMUL.FTZ R115, R75, R133 ;  /* 0x000000854b737220 */ /* 0x000fe20000410000 */
[----:B------:R-:W-:Y:S01]  /*3770*/  FFMA.FTZ R8, R125, R163, -R8 ;  /* 0x000000a37d087223 */ /* 0x000fe20000010808 */
[----:B------:R-:W-:Y:S01]  /*3780*/  FADD.FTZ R132, R132, R11 ;  /* 0x0000000b84847221 */ /* 0x000fe20000010000 */
[----:B------:R-:W-:Y:S01]  /*3790*/  FMUL.FTZ R113, R73, R127 ;  /* 0x0000007f49717220 */ /* 0x000fe20000410000 */
[----:B------:R-:W-:Y:S01]  /*37a0*/  FFMA.FTZ R10, R83, R157, R114 ;  /* 0x0000009d530a7223 */ /* 0x000fe20000010072 */
[----:B------:R-:W-:Y:S01]  /*37b0*/  FADD.FTZ R116, -R103, R157 ;  /* 0x0000009d67747221 */ /* 0x000fe20000010100 */
[----:B------:R-:W-:Y:S01]  /*37c0*/  FADD.FTZ R124, RZ, R9 ;  /* 0x00000009ff7c7221 */ /* 0x000fe20000010000 */
[----:B------:R-:W-:Y:S01]  /*37d0*/  FMUL.FTZ R121, R75, R134 ;  /* 0x000000864b797220 */ /* 0x000fe20000410000 */
[----:B------:R-:W-:Y:S01]  /*37e0*/  FMUL.FTZ R125, R142, R115 ;  /* 0x000000738e7d7220 */ /* 0x000fe20000410000 */
[----:B------:R-:W-:Y:S01]  /*37f0*/  FADD.FTZ R162, R111, R8 ;  /* 0x000000086fa27221 */ /* 0x000fe20000010000 */
[----:B------:R-:W-:Y:S01]  /*3800*/  FADD.FTZ R114, -R101, R155 ;  /* 0x0000009b65727221 */ /* 0x000fe20000010100 */
[----:B------:R-:W-:Y:S01]  /*3810*/  FMUL.FTZ R9, R73, R132 ;  /* 0x0000008449097220 */ /* 0x000fe20000410000 */
[----:B------:R-:W-:Y:S01]  /*3820*/  FMUL.FTZ R11, R143, R113 ;  /* 0x000000718f0b7220 */ /* 0x000fe20000410000 */
[----:B------:R-:W-:Y:S01]  /*3830*/  FFMA.FTZ R136, R85, R159, R10 ;  /* 0x0000009f55887223 */ /* 0x000fe2000001000a */
[C---:B------:R-:W-:Y:S01]  /*3840*/  FMUL.FTZ R8, R123.reuse, R124 ;  /* 0x0000007c7b087220 */ /* 0x040fe20000410000 */
[-C--:B------:R-:W-:Y:S01]  /*3850*/  FFMA.FTZ R126, R116, R121.reuse, -R125 ;  /* 0x00000079747e7223 */ /* 0x080fe2000001087d */
[-C--:B------:R-:W-:Y:S01]  /*3860*/  FMUL.FTZ R10, R123, R162.reuse ;  /* 0x000000a27b0a7220 */ /* 0x080fe20000410000 */
[----:B------:R-:W-:Y:S01]  /*3870*/  FMUL.FTZ R125, R142, R121 ;  /* 0x000000798e7d7220 */ /* 0x000fe20000410000 */
[----:B------:R-:W-:Y:S01]  /*3880*/  FFMA.FTZ R123, R114, R9, -R11 ;  /* 0x00000009727b7223 */ /* 0x000fe2000001080b */
[----:B------:R-:W-:Y:S01]  /*3890*/  FMUL.FTZ R121, R104, R135 ;  /* 0x0000008768797220 */ /* 0x000fe20000410000 */
[----:B------:R-:W-:Y:S01]  /*38a0*/  FMUL.FTZ R11, R143, R9 ;  /* 0x000000098f0b7220 */ /* 0x000fe20000410000 */
[----:B------:R-:W-:Y:S01]  /*38b0*/  FFMA.FTZ R9, R119, R162, -R8 ;  /* 0x000000a277097223 */ /* 0x000fe20000010808 */
[----:B------:R-:W-:Y:S01]  /*38c0*/  FFMA.FTZ R8, R116, R115, R125 ;  /* 0x0000007374087223 */ /* 0x000fe2000001007d */
[----:B------:R-:W-:Y:S01]  /*38d0*/  FADD.FTZ R120, -R105, R159 ;  /* 0x0000009f69787221 */ /* 0x000fe20000010100 */
[----:B------:R-:W-:Y:S01]  /*38e0*/  FMUL.FTZ R155, R104, R117 ;  /* 0x00000075689b7220 */ /* 0x000fe20000410000 */
[----:B------:R-:W-:Y:S01]  /*38f0*/  FMUL.FTZ R125, R140, R121 ;  /* 0x000000798c7d7220 */ /* 0x000fe20000410000 */
[----:B------:R-:W-:Y:S01]  /*3900*/  FFMA.FTZ R11, R114, R113, R11 ;  /* 0x00000071720b7223 */ /* 0x000fe2000001000b */
[----:B------:R-:W-:Y:S01]  /*3910*/  FADD.FTZ R123, RZ, R123 ;  /* 0x0000007bff7b7221 */ /* 0x000fe20000010000 */
[----:B------:R-:W-:Y:S01]  /*3920*/  FFMA.FTZ R164, R119, R124, R10 ;  /* 0x0000007c77a47223 */ /* 0x000fe2000001000a */
[-C--:B------:R-:W-:Y:S01]  /*3930*/  FFMA.FTZ R156, R120, R155.reuse, -R125 ;  /* 0x0000009b789c7223 */ /* 0x080fe2000001087d */
[----:B------:R-:W-:Y:S01]  /*3940*/  FADD.FTZ R11, RZ, R11 ;  /* 0x0000000bff0b7221 */ /* 0x000fe20000010000 */
[----:B------:R-:W-:Y:S01]  /*3950*/  FMUL.FTZ R155, R140, R155 ;  /* 0x0000009b8c9b7220 */ /* 0x000fe20000410000 */
[----:B------:R-:W-:Y:S01]  /*3960*/  FMUL.FTZ R119, R77, R137 ;  /* 0x000000894d777220 */ /* 0x000fe20000410000 */
[----:B------:R-:W-:Y:S01]  /*3970*/  FADD.FTZ R123, R123, R126 ;  /* 0x0000007e7b7b7221 */ /* 0x000fe20000010000 */
[----:B------:R-:W-:Y:S01]  /*3980*/  FADD.FTZ R11, R11, R8 ;  /* 0x000000080b0b7221 */ /* 0x000fe20000010000 */
[----:B------:R-:W-:Y:S01]  /*3990*/  FFMA.FTZ R10, R120, R121, R155 ;  /* 0x00000079780a7223 */ /* 0x000fe2000001009b */
[----:B------:R-:W-:Y:S01]  /*39a0*/  FADD.FTZ R126, -R107, R158 ;  /* 0x0000009e6b7e7221 */ /* 0x000fe20000010100 */
[----:B------:R-:W-:Y:S01]  /*39b0*/  FMUL.FTZ R125, R77, R138 ;  /* 0x0000008a4d7d7220 */ /* 0x000fe20000410000 */
[----:B------:R-:W-:Y:S01]  /*39c0*/  FMUL.FTZ R155, R149, R119 ;  /* 0x00000077959b7220 */ /* 0x000fe20000410000 */
[----:B------:R-:W-:Y:S01]  /*39d0*/  FADD.FTZ R10, R11, R10 ;  /* 0x0000000a0b0a7221 */ /* 0x000fe20000010000 */
[----:B------:R-:W-:Y:S01]  /*39e0*/  FFMA.FTZ R136, R87, R158, R136 ;  /* 0x0000009e57887223 */ /* 0x000fe20000010088 */
[-C--:B------:R-:W-:Y:S01]  /*39f0*/  FMUL.FTZ R11, R149, R125.reuse ;  /* 0x0000007d950b7220 */ /* 0x080fe20000410000 */
[----:B------:R-:W-:Y:S01]  /*3a00*/  FFMA.FTZ R155, R126, R125, -R155 ;  /* 0x0000007d7e9b7223 */ /* 0x000fe2000001089b */
[C---:B------:R-:W-:Y:S01]  /*3a10*/  FMUL.FTZ R125, R106.reuse, R139 ;  /* 0x0000008b6a7d7220 */ /* 0x040fe20000410000 */
[----:B------:R-:W-:Y:S01]  /*3a20*/  FADD.FTZ R156, R123, R156 ;  /* 0x0000009c7b9c7221 */ /* 0x000fe20000010000 */
[----:B------:R-:W-:Y:S01]  /*3a30*/  FMUL.FTZ R157, R106, R147 ;  /* 0x000000936a9d7220 */ /* 0x000fe20000410000 */
[----:B------:R-:W-:Y:S01]  /*3a40*/  FADD.FTZ R123, -R109, R161 ;  /* 0x000000a16d7b7221 */ /* 0x000fe20000010100 */
[----:B------:R-:W-:Y:S01]  /*3a50*/  FMUL.FTZ R160, R118, R125 ;  /* 0x0000007d76a07220 */ /* 0x000fe20000410000 */
[----:B------:R-:W-:Y:S01]  /*3a60*/  FFMA.FTZ R136, R89, R161, R136 ;  /* 0x000000a159887223 */ /* 0x000fe20000010088 */
[----:B------:R-:W-:Y:S01]  /*3a70*/  FADD.FTZ R155, R156, R155 ;  /* 0x0000009b9c9b7221 */ /* 0x000fe20000010000 */
[----:B------:R-:W-:Y:S01]  /*3a80*/  FFMA.FTZ R8, R0, -R143, RZ ;  /* 0x8000008f00087223 */ /* 0x000fe200000100ff */
[----:B------:R-:W-:Y:S01]  /*3a90*/  FFMA.FTZ R160, R123, R157, -R160 ;  /* 0x0000009d7ba07223 */ /* 0x000fe200000108a0 */
[----:B------:R-:W-:Y:S01]  /*3aa0*/  FFMA.FTZ R136, R91, R163, R136 ;  /* 0x000000a35b887223 */ /* 0x000fe20000010088 */
[----:B------:R-:W-:Y:S01]  /*3ab0*/  FFMA.FTZ R11, R126, R119, R11 ;  /* 0x000000777e0b7223 */ /* 0x000fe2000001000b */
[----:B------:R-:W-:Y:S01]  /*3ac0*/  FMUL.FTZ R161, R79, R141 ;  /* 0x0000008d4fa17220 */ /* 0x000fe20000410000 */
[----:B------:R-:W-:Y:S01]  /*3ad0*/  FMUL.FTZ R158, R118, R157 ;  /* 0x0000009d769e7220 */ /* 0x000fe20000410000 */
[----:B------:R-:W-:Y:S01]  /*3ae0*/  FADD.FTZ R155, R155, R160 ;  /* 0x000000a09b9b7221 */ /* 0x000fe20000010000 */
[----:B------:R-:W-:Y:S01]  /*3af0*/  FFMA.FTZ R160, R93, R162, R136 ;  /* 0x000000a25da07223 */ /* 0x000fe20000010088 */
[----:B------:R-:W-:Y:S01]  /*3b00*/  FADD.FTZ R169, R112, R9 ;  /* 0x0000000970a97221 */ /* 0x000fe20000010000 */
[----:B------:R-:W-:Y:S01]  /*3b10*/  FFMA.FTZ R8, R83, -R142, R8 ;  /* 0x8000008e53087223 */ /* 0x000fe20000010008 */
[----:B------:R-:W-:Y:S01]  /*3b20*/  FADD.FTZ R10, R10, R11 ;  /* 0x0000000b0a0a7221 */ /* 0x000fe20000010000 */
[----:B------:R-:W-:Y:S01]  /*3b30*/  FADD.FTZ R159, -R110, R163 ;  /* 0x000000a36e9f7221 */ /* 0x000fe20000010100 */
[----:B------:R-:W-:Y:S01]  /*3b40*/  FMUL.FTZ R9, R79, R144 ;  /* 0x000000904f097220 */ /* 0x000fe20000410000 */
[----:B------:R-:W-:Y:S01]  /*3b50*/  FMUL.FTZ R136, R122, R161 ;  /* 0x000000a17a887220 */ /* 0x000fe20000410000 */
[----:B------:R-:W-:Y:S01]  /*3b60*/  FFMA.FTZ R11, R123, R125, R158 ;  /* 0x0000007d7b0b7223 */ /* 0x000fe2000001009e */
[----:B------:R-:W-:Y:S01]  /*3b70*/  FMUL.FTZ R163, R108, R2 ;  /* 0x000000026ca37220 */ /* 0x000fe20000410000 */
[----:B------:R-:W-:Y:S01]  /*3b80*/  FFMA.FTZ R8, R85, -R140, R8 ;  /* 0x8000008c55087223 */ /* 0x000fe20000010008 */
[-C--:B------:R-:W-:Y:S01]  /*3b90*/  FFMA.FTZ R156, R159, R9.reuse, -R136 ;  /* 0x000000099f9c7223 */ /* 0x080fe20000010888 */
[----:B------:R-:W-:Y:S01]  /*3ba0*/  FADD.FTZ R10, R10, R11 ;  /* 0x0000000b0a0a7221 */ /* 0x000fe20000010000 */
[----:B------:R-:W-:Y:S01]  /*3bb0*/  FMUL.FTZ R136, R122, R9 ;  /* 0x000000097a887220 */ /* 0x000fe20000410000 */
[----:B------:R-:W-:Y:S01]  /*3bc0*/  FADD.FTZ R162, -R111, R162 ;  /* 0x000000a26fa27221 */ /* 0x000fe20000010100 */
[----:B------:R-:W-:Y:S01]  /*3bd0*/  FMUL.FTZ R11, R108, R145 ;  /* 0x000000916c0b7220 */ /* 0x000fe20000410000 */
[----:B------:R-:W-:Y:S01]  /*3be0*/  FMUL.FTZ R157, R124, R163 ;  /* 0x000000a37c9d7220 */ /* 0x000fe20000410000 */
[----:B------:R-:W-:Y:S01]  /*3bf0*/  FADD.FTZ R158, RZ, R164 ;  /* 0x000000a4ff9e7221 */ /* 0x000fe20000010000 */
[----:B------:R-:W-:Y:S01]  /*3c00*/  FFMA.FTZ R8, R87, -R149, R8 ;  /* 0x8000009557087223 */ /* 0x000fe20000010008 */
[----:B------:R-:W-:Y:S01]  /*3c10*/  FFMA.FTZ R9, R159, R161, R136 ;  /* 0x000000a19f097223 */ /* 0x000fe20000010088 */
[-C--:B------:R-:W-:Y:S01]  /*3c20*/  FFMA.FTZ R136, R162, R11.reuse, -R157 ;  /* 0x0000000ba2887223 */ /* 0x080fe2000001089d */
[----:B------:R-:W-:Y:S01]  /*3c30*/  FMUL.FTZ R167, R81, R148 ;  /* 0x0000009451a77220 */ /* 0x000fe20000410000 */
[----:B------:R-:W-:Y:S01]  /*3c40*/  FADD.FTZ R164, -R112, R169 ;  /* 0x000000a970a47221 */ /* 0x000fe20000010100 */
[----:B------:R-:W-:Y:S01]  /*3c50*/  FMUL.FTZ R11, R124, R11 ;  /* 0x0000000b7c0b7220 */ /* 0x000fe20000410000 */
[----:B------:R-:W-:Y:S01]  /*3c60*/  FMUL.FTZ R157, R158, R165 ;  /* 0x000000a59e9d7220 */ /* 0x000fe20000410000 */
[----:B------:R-:W-:Y:S01]  /*3c70*/  FFMA.FTZ R8, R89, -R118, R8 ;  /* 0x8000007659087223 */ /* 0x000fe20000010008 */
[----:B------:R-:W-:Y:S01]  /*3c80*/  FADD.FTZ R9, R10, R9 ;  /* 0x000000090a097221 */ /* 0x000fe20000010000 */
[----:B------:R-:W-:Y:S01]  /*3c90*/  FFMA.FTZ R10, R162, R163, R11 ;  /* 0x000000a3a20a7223 */ /* 0x000fe2000001000b */
[-C--:B------:R-:W-:Y:S01]  /*3ca0*/  FFMA.FTZ R157, R164, R167.reuse, -R157 ;  /* 0x000000a7a49d7223 */ /* 0x080fe2000001089d */
[----:B------:R-:W-:Y:S01]  /*3cb0*/  FFMA.FTZ R8, R91, -R122, R8 ;  /* 0x8000007a5b087223 */ /* 0x000fe20000010008 */
[----:B------:R-:W-:Y:S01]  /*3cc0*/  FMUL.FTZ R167, R158, R167 ;  /* 0x000000a79ea77220 */ /* 0x000fe20000410000 */
[----:B------:R-:W-:Y:S01]  /*3cd0*/  FADD.FTZ R155, R155, R156 ;  /* 0x0000009c9b9b7221 */ /* 0x000fe20000010000 */
[----:B------:R-:W-:Y:S01]  /*3ce0*/  FADD.FTZ R10, R9, R10 ;  /* 0x0000000a090a7221 */ /* 0x000fe20000010000 */
[----:B------:R-:W-:Y:S01]  /*3cf0*/  FFMA.FTZ R9, R93, -R124, R8 ;  /* 0x8000007c5d097223 */ /* 0x000fe20000010008 */
[----:B------:R-:W-:Y:S01]  /*3d00*/  FFMA.FTZ R167, R164, R165, R167 ;  /* 0x000000a5a4a77223 */ /* 0x000fe200000100a7 */
[----:B------:R-:W-:Y:S01]  /*3d10*/  FADD.FTZ R136, R155, R136 ;  /* 0x000000889b887221 */ /* 0x000fe20000010000 */
[C---:B------:R-:W-:Y:S01]  /*3d20*/  FFMA.FTZ R160, R95.reuse, R169, R160 ;  /* 0x000000a95fa07223 */ /* 0x040fe200000100a0 */
[----:B------:R-:W-:Y:S01]  /*3d30*/  FFMA.FTZ R11, R95, -R158, R9 ;  /* 0x8000009e5f0b7223 */ /* 0x000fe20000010009 */
[----:B------:R-:W-:Y:S01]  /*3d40*/  FADD.FTZ R8, R10, R167 ;  /* 0x000000a70a087221 */ /* 0x000fe20000010000 */
[----:B------:R-:W-:Y:S01]  /*3d50*/  FADD.FTZ R136, R136, R157 ;  /* 0x0000009d88887221 */ /* 0x000fe20000010000 */
[----:B------:R-:W-:Y:S01]  /*3d60*/  ISETP.GT.AND P2, PT, R57, 0x1d, PT ;  /* 0x0000001d3900780c */ /* 0x000fe20003f44270 */
[----:B------:R-:W0:Y:S01]  /*3d70*/  SHFL.DOWN PT, R157, R160, 0x1, 0x1f ;  /* 0x08201f00a09d7f89 */ /* 0x000e2200000e0000 */
[----:B------:R-:W-:Y:S01]  /*3d80*/  MOV R10, R160 ;  /* 0x000000a0000a7202 */ /* 0x000fe20000000f00 */
[----:B------:R-:W-:Y:S01]  /*3d90*/  FADD.FTZ R102, R165, R102 ;  /* 0x00000066a5667221 */ /* 0x000fe20000010000 */
[----:B------:R-:W-:Y:S01]  /*3da0*/  MOV R9, R136 ;  /* 0x0000008800097202 */ /* 0x000fe20000000f00 */
[----:B------:R-:W2:Y:S01]  /*3db0*/  SHFL.DOWN PT, R166, R11, 0x1, 0x1f ;  /* 0x08201f000ba67f89 */ /* 0x000ea200000e0000 */
[----:B------:R-:W-:Y:S01]  /*3dc0*/  FADD.FTZ R96, R125, R96 ;  /* 0x000000607d607221 */ /* 0x000fe20000010000 */
[----:B------:R-:W-:Y:S01]  /*3dd0*/  FADD.FTZ R94, R119, R94 ;  /* 0x0000005e775e7221 */ /* 0x000fe20000010000 */
[----:B------:R-:W-:Y:S01]  /*3de0*/  FADD.FTZ R100, R163, R100 ;  /* 0x00000064a3647221 */ /* 0x000fe20000010000 */
[----:B------:R-:W3:Y:S01]  /*3df0*/  SHFL.DOWN PT, R155, R8, 0x1, 0x1f ;  /* 0x08201f00089b7f89 */ /* 0x000ee200000e0000 */
[----:B------:R-:W-:Y:S01]  /*3e00*/  FADD.FTZ R98, R161, R98 ;  /* 0x00000062a1627221 */ /* 0x000fe20000010000 */
[----:B------:R-:W-:-:S02]  /*3e10*/  FADD.FTZ R92, R121, R92 ;  /* 0x0000005c795c7221 */ /* 0x000fc40000010000 */
[----:B------:R1:W4:Y:S02]  /*3e20*/  SHFL.DOWN PT, R156, R136, 0x1, 0x1f ;  /* 0x08201f00889c7f89 */ /* 0x00032400000e0000 */
[C---:B-1----:R-:W-:Y:S01]  /*3e30*/  FMUL.FTZ R136, R151.reuse, R4 ;  /* 0x0000000497887220 */ /* 0x042fe20000410000 */
[----:B0-----:R-:W-:Y:S01]  /*3e40*/  @!P1 FADD.FTZ R10, R10, R157 ;  /* 0x0000009d0a0a9221 */ /* 0x001fe20000010000 */
[----:B------:R-:W-:Y:S01]  /*3e50*/  FMUL.FTZ R157, R151, R7 ;  /* 0x00000007979d7220 */ /* 0x000fe20000410000 */
[----:B--2---:R-:W-:-:S03]  /*3e60*/  @!P1 FADD.FTZ R11, R11, R166 ;  /* 0x000000a60b0b9221 */ /* 0x004fc60000010000 */
[----:B------:R-:W0:Y:S01]  /*3e70*/  SHFL.DOWN PT, R169, R10, 0x2, 0x1f ;  /* 0x08401f000aa97f89 */ /* 0x000e2200000e0000 */
[----:B---3--:R-:W-:-:S03]  /*3e80*/  @!P1 FADD.FTZ R8, R155, R8 ;  /* 0x000000089b089221 */ /* 0x008fc60000010000 */
[----:B------:R-:W1:Y:S01]  /*3e90*/  SHFL.DOWN PT, R166, R11, 0x2, 0x1f ;  /* 0x08401f000ba67f89 */ /* 0x000e6200000e0000 */
[-C--:B------:R-:W-:Y:S01]  /*3ea0*/  FMUL.FTZ R155, R151, R5.reuse ;  /* 0x00000005979b7220 */ /* 0x080fe20000410000 */
[----:B------:R-:W-:Y:S01]  /*3eb0*/  FFMA.FTZ R5, R150, R5, R136 ;  /* 0x0000000596057223 */ /* 0x000fe20000010088 */
[----:B----4-:R-:W-:Y:S01]  /*3ec0*/  @!P1 FADD.FTZ R9, R9, R156 ;  /* 0x0000009c09099221 */ /* 0x010fe20000010000 */
[----:B------:R-:W2:Y:S01]  /*3ed0*/  SHFL.DOWN PT, R167, R8, 0x2, 0x1f ;  /* 0x08401f0008a77f89 */ /* 0x000ea200000e0000 */
[-C--:B------:R-:W-:Y:S01]  /*3ee0*/  FMUL.FTZ R156, R151, R6.reuse ;  /* 0x00000006979c7220 */ /* 0x080fe20000410000 */
[----:B------:R-:W-:Y:S01]  /*3ef0*/  ISETP.NE.AND P1, PT, R38, RZ, PT ;  /* 0x000000ff2600720c */ /* 0x000fe20003f25270 */
[C---:B------:R-:W-:Y:S01]  /*3f00*/  FFMA.FTZ R6, R150.reuse, R6, -R157 ;  /* 0x0000000696067223 */ /* 0x040fe2000001089d */
[----:B------:R-:W3:Y:S01]  /*3f10*/  SHFL.DOWN PT, R160, R9, 0x2, 0x1f ;  /* 0x08401f0009a07f89 */ /* 0x000ee200000e0000 */
[C---:B------:R-:W-:Y:S01]  /*3f20*/  FFMA.FTZ R7, R150.reuse, R7, R156 ;  /* 0x0000000796077223 */ /* 0x040fe2000001009c */
[----:B------:R-:W-:Y:S01]  /*3f30*/  FFMA.FTZ R4, R150, R4, -R155 ;  /* 0x0000000496047223 */ /* 0x000fe2000001089b */
[----:B------:R-:W-:Y:S01]  /*3f40*/  FADD.FTZ R6, R25, R6 ;  /* 0x0000000619067221 */ /* 0x000fe20000010000 */
[C---:B------:R-:W-:Y:S01]  /*3f50*/  FMUL.FTZ R151, R13.reuse, R148 ;  /* 0x000000940d977220 */ /* 0x040fe20000410000 */
[----:B------:R-:W-:Y:S01]  /*3f60*/  FADD.FTZ R7, R24, R7 ;  /* 0x0000000718077221 */ /* 0x000fe20000010000 */
[----:B------:R-:W-:-:S02]  /*3f70*/  FMUL.FTZ R25, R13, R146 ;  /* 0x000000920d197220 */ /* 0x000fc40000410000 */
[C---:B------:R-:W-:Y:S02]  /*3f80*/  FFMA.FTZ R151, R12.reuse, R146, R151 ;  /* 0x000000920c977223 */ /* 0x040fe40000010097 */
[----:B------:R-:W-:Y:S01]  /*3f90*/  FFMA.FTZ R25, R12, R148, -R25 ;  /* 0x000000940c197223 */ /* 0x000fe20000010819 */
[----:B------:R4:W-:Y:S01]  /*3fa0*/  @!P1 STS.128 [UR7+0x1980], R4 ;  /* 0x00198004ff009988 */ /* 0x0009e20008000c07 */
[----:B0-----:R-:W-:Y:S01]  /*3fb0*/  @!P2 FADD.FTZ R10, R10, R169 ;  /* 0x000000a90a0aa221 */ /* 0x001fe20000010000 */
[----:B------:R-:W-:Y:S01]  /*3fc0*/  FMUL.FTZ R151, R164, R151 ;  /* 0x00000097a4977220 */ /* 0x000fe20000410000 */
[----:B-1----:R-:W-:-:S03]  /*3fd0*/  @!P2 FADD.FTZ R11, R11, R166 ;  /* 0x000000a60b0ba221 */ /* 0x002fc60000010000 */
[----:B------:R-:W0:Y:S01]  /*3fe0*/  SHFL.DOWN PT, R165, R10, 0x4, 0x1f ;  /* 0x08801f000aa57f89 */ /* 0x000e2200000e0000 */
[----:B------:R-:W-:Y:S01]  /*3ff0*/  FFMA.FTZ R155, R158, R25, R151 ;  /* 0x000000199e9b7223 */ /* 0x000fe20000010097 */
[CC--:B------:R-:W-:Y:S01]  /*4000*/  FMUL.FTZ R25, R13.reuse, R145.reuse ;  /* 0x000000910d197220 */ /* 0x0c0fe20000410000 */
[----:B--2---:R-:W-:Y:S01]  /*4010*/  @!P2 FADD.FTZ R8, R8, R167 ;  /* 0x000000a70808a221 */ /* 0x004fe20000010000 */
[----:B------:R-:W1:Y:S01]  /*4020*/  SHFL.DOWN PT, R24, R11, 0x4, 0x1f ;  /* 0x08801f000b187f89 */ /* 0x000e6200000e0000 */
[-C--:B------:R-:W-:Y:S01]  /*4030*/  FMUL.FTZ R151, R13, R2.reuse ;  /* 0x000000020d977220 */ /* 0x080fe20000410000 */
[C---:B------:R-:W-:Y:S01]  /*4040*/  FFMA.FTZ R25, R12.reuse, R2, R25 ;  /* 0x000000020c197223 */ /* 0x040fe20000010019 */
[----:B---3--:R-:W-:Y:S01]  /*4050*/  @!P2 FADD.FTZ R9, R9, R160 ;  /* 0x000000a00909a221 */ /* 0x008fe20000010000 */
[----:B------:R-:W2:Y:S01]  /*4060*/  SHFL.DOWN PT, R157, R8, 0x4, 0x1f ;  /* 0x08801f00089d7f89 */ /* 0x000ea200000e0000 */
[----:B------:R-:W-:Y:S01]  /*4070*/  ISETP.GT.AND P2, PT, R57, 0x1b, PT ;  /* 0x0000001b3900780c */ /* 0x000fe20003f44270 */
[C---:B----4-:R-:W-:Y:S01]  /*4080*/  FMUL.FTZ R5, R13.reuse, R144 ;  /* 0x000000900d057220 */ /* 0x050fe20000410000 */
[----:B------:R-:W-:Y:S01]  /*4090*/  FFMA.FTZ R151, R12, R145, -R151 ;  /* 0x000000910c977223 */ /* 0x000fe20000010897 */
[----:B------:R-:W3:Y:S01]  /*40a0*/  SHFL.DOWN PT, R6, R9, 0x4, 0x1f ;  /* 0x08801f0009067f89 */ /* 0x000ee200000e0000 */
[----:B------:R-:W-:Y:S01]  /*40b0*/  FMUL.FTZ R25, R162, R25 ;  /* 0x00000019a2197220 */ /* 0x000fe20000410000 */
[-C--:B------:R-:W-:Y:S01]  /*40c0*/  FFMA.FTZ R4, R12, R141.reuse, R5 ;  /* 0x0000008d0c047223 */ /* 0x080fe20000010005 */
[----:B------:R-:W-:Y:S01]  /*40d0*/  FMUL.FTZ R7, R13, R141 ;  /* 0x0000008d0d077220 */ /* 0x000fe20000410000 */
[----:B------:R-:W-:Y:S01]  /*40e0*/  FFMA.FTZ R155, R64, R146, R155 ;  /* 0x00000092409b7223 */ /* 0x000fe2000001009b */
[----:B------:R-:W-:Y:S01]  /*40f0*/  FFMA.FTZ R124, R124, R151, R25 ;  /* 0x000000977c7c7223 */ /* 0x000fe20000010019 */
[----:B------:R-:W-:Y:S01]  /*4100*/  FMUL.FTZ R159, R159, R4 ;  /* 0x000000049f9f7220 */ /* 0x000fe20000410000 */
[----:B------:R-:W-:Y:S01]  /*4110*/  FFMA.FTZ R7, R12, R144, -R7 ;  /* 0x000000900c077223 */ /* 0x000fe20000010807 */
[----:B------:R-:W-:Y:S01]  /*4120*/  FADD.FTZ R74, R155, R74 ;  /* 0x0000004a9b4a7221 */ /* 0x000fe20000010000 */
[----:B------:R-:W-:-:S02]  /*4130*/  FFMA.FTZ R5, R65, R2, R124 ;  /* 0x0000000241057223 */ /* 0x000fc4000001007c */
[----:B------:R-:W-:Y:S01]  /*4140*/  FFMA.FTZ R7, R122, R7, R159 ;  /* 0x000000077a077223 */ /* 0x000fe2000001009f */
[----:B0-----:R-:W-:Y:S01]  /*4150*/  @!P2 FADD.FTZ R10, R10, R165 ;  /* 0x000000a50a0aa221 */ /* 0x001fe20000010000 */
[----:B------:R-:W-:Y:S01]  /*4160*/  FADD.FTZ R76, R5, R76 ;  /* 0x0000004c054c7221 */ /* 0x000fe20000010000 */
[----:B------:R-:W-:Y:S01]  /*4170*/  FMUL.FTZ R5, R13, R139 ;  /* 0x0000008b0d057220 */ /* 0x000fe20000410000 */
[----:B------:R-:W-:Y:S01]  /*4180*/  FFMA.FTZ R7, R66, R141, R7 ;  /* 0x0000008d42077223 */ /* 0x000fe20000010007 */
[----:B-1----:R-:W-:Y:S01]  /*4190*/  @!P2 FADD.FTZ R11, R11, R24 ;  /* 0x000000180b0ba221 */ /* 0x002fe20000010000 */
[----:B------:R-:W0:Y:S01]  /*41a0*/  SHFL.DOWN PT, R145, R10, 0x8, 0x1f ;  /* 0x09001f000a917f89 */ /* 0x000e2200000e0000 */
[-C--:B------:R-:W-:Y:S01]  /*41b0*/  FFMA.FTZ R25, R12, R147.reuse, -R5 ;  /* 0x000000930c197223 */ /* 0x080fe20000010805 */
[C---:B------:R-:W-:Y:S01]  /*41c0*/  FMUL.FTZ R147, R13.reuse, R147 ;  /* 0x000000930d937220 */ /* 0x040fe20000410000 */
[----:B--2---:R-:W-:Y:S01]  /*41d0*/  @!P2 FADD.FTZ R8, R8, R157 ;  /* 0x0000009d0808a221 */ /* 0x004fe20000010000 */
[----:B------:R-:W-:Y:S01]  /*41e0*/  FMUL.FTZ R5, R13, R138 ;  /* 0x0000008a0d057220 */ /* 0x000fe20000410000 */
[----:B------:R-:W-:Y:S01]  /*41f0*/  FADD.FTZ R78, R7, R78 ;  /* 0x0000004e074e7221 */ /* 0x000fe20000010000 */
[C---:B------:R-:W-:Y:S01]  /*4200*/  FFMA.FTZ R2, R12.reuse, R139, R147 ;  /* 0x0000008b0c027223 */ /* 0x040fe20000010093 */
[----:B---3--:R-:W-:Y:S01]  /*4210*/  @!P2 FADD.FTZ R9, R9, R6 ;  /* 0x000000060909a221 */ /* 0x008fe20000010000 */
[----:B------:R-:W1:Y:S01]  /*4220*/  SHFL.DOWN PT, R125, R8, 0x8, 0x1f ;  /* 0x09001f00087d7f89 */ /* 0x000e6200000e0000 */
[----:B------:R-:W-:Y:S01]  /*4230*/  ISETP.GT.AND P2, PT, R57, 0x17, PT ;  /* 0x000000173900780c */ /* 0x000fe20003f44270 */
[-C--:B------:R-:W-:Y:S01]  /*4240*/  FFMA.FTZ R5, R12, R137.reuse, R5 ;  /* 0x000000890c057223 */ /* 0x080fe20000010005 */
[----:B------:R-:W-:Y:S01]  /*4250*/  FMUL.FTZ R123, R123, R2 ;  /* 0x000000027b7b7220 */ /* 0x000fe20000410000 */
[----:B------:R-:W2:Y:S01]  /*4260*/  SHFL.DOWN PT, R6, R11, 0x8, 0x1f ;  /* 0x09001f000b067f89 */ /* 0x000ea200000e0000 */
[C---:B------:R-:W-:Y:S01]  /*4270*/  FMUL.FTZ R7, R13.reuse, R137 ;  /* 0x000000890d077220 */ /* 0x040fe20000410000 */
[----:B------:R-:W-:Y:S01]  /*4280*/  FMUL.FTZ R126, R126, R5 ;  /* 0x000000057e7e7220 */ /* 0x000fe20000410000 */
[C---:B------:R-:W-:Y:S01]  /*4290*/  FMUL.FTZ R5, R13.reuse, R135 ;  /* 0x000000870d057220 */ /* 0x040fe20000410000 */
[----:B------:R-:W3:Y:S01]  /*42a0*/  SHFL.DOWN PT, R4, R9, 0x8, 0x1f ;  /* 0x09001f0009047f89 */ /* 0x000ee200000e0000 */
[----:B------:R-:W-:Y:S01]  /*42b0*/  FMUL.FTZ R2, R13, R117 ;  /* 0x000000750d027220 */ /* 0x000fe20000410000 */
[----:B------:R-:W-:Y:S01]  /*42c0*/  FFMA.FTZ R118, R118, R25, R123 ;  /* 0x0000001976767223 */ /* 0x000fe2000001007b */
[C---:B------:R-:W-:Y:S01]  /*42d0*/  FFMA.FTZ R138, R12.reuse, R138, -R7 ;  /* 0x0000008a0c8a7223 */ /* 0x040fe20000010807 */
[C---:B------:R-:W-:Y:S01]  /*42e0*/  FFMA.FTZ R117, R12.reuse, R117, -R5 ;  /* 0x000000750c757223 */ /* 0x040fe20000010805 */
[----:B------:R-:W-:Y:S01]  /*42f0*/  FFMA.FTZ R5, R12, R135, R2 ;  /* 0x000000870c057223 */ /* 0x000fe20000010002 */
[----:B------:R-:W-:Y:S01]  /*4300*/  FFMA.FTZ R139, R67, R139, R118 ;  /* 0x0000008b438b7223 */ /* 0x000fe20000010076 */
[----:B------:R-:W-:Y:S01]  /*4310*/  FFMA.FTZ R149, R149, R138, R126 ;  /* 0x0000008a95957223 */ /* 0x000fe2000001007e */
[----:B0-----:R-:W-:Y:S01]  /*4320*/  @!P2 FADD.FTZ R10, R10, R145 ;  /* 0x000000910a0aa221 */ /* 0x001fe20000010000 */
[----:B------:R-:W-:Y:S01]  /*4330*/  FMUL.FTZ R119, R120, R5 ;  /* 0x0000000578777220 */ /* 0x000fe20000410000 */
[----:B------:R-:W-:Y:S01]  /*4340*/  FADD.FTZ R80, R139, R80 ;  /* 0x000000508b507221 */ /* 0x000fe20000010000 */
[----:B------:R-:W-:Y:S01]  /*4350*/  FFMA.FTZ R149, R68, R137, R149 ;  /* 0x0000008944957223 */ /* 0x000fe20000010095 */
        /* <DEDUP_REMOVED lines=15> */
.L_x_15360:
[----:B------:R-:W-:Y:S05]  /*4450*/  BSYNC.RECONVERGENT B0 ;  /* 0x0000000000007941 */ /* 0x000fea0003800200 */
.L_x_15359:
[C---:B---3--:R-:W-:Y:S01]  /*4460*/  FMUL.FTZ R2, R13.reuse, R132 ;  /* 0x000000840d027220 */ /* 0x048fe20000410000 */
[CC--:B----4-:R-:W-:Y:S01]  /*4470*/  FMUL.FTZ R25, R13.reuse, R133.reuse ;  /* 0x000000850d197220 */ /* 0x0d0fe20000410000 */
[C---:B-1----:R-:W-:Y:S01]  /*4480*/  FFMA.FTZ R7, R12.reuse, R133, R5 ;  /* 0x000000850c077223 */ /* 0x042fe20000010005 */
        /* <DEDUP_REMOVED lines=24> */
[----:B------:R-:W1:Y:S01]  /*4610*/  @P1 LDS.64 R6, [UR7+0x2980] ;  /* 0x00298007ff061984 */ /* 0x000e620008000a00 */
[----:B0-----:R-:W-:Y:S01]  /*4620*/  @P1 FADD.FTZ R10, R10, R4 ;  /* 0x000000040a0a1221 */ /* 0x001fe20000010000 */
[----:B------:R-:W-:Y:S01]  /*4630*/  @P1 FADD.FTZ R11, R11, R5 ;  /* 0x000000050b0b1221 */ /* 0x000fe20000010000 */
[----:B-1----:R-:W-:Y:S01]  /*4640*/  @P1 FADD.FTZ R8, R8, R6 ;  /* 0x0000000608081221 */ /* 0x002fe20000010000 */
[----:B------:R-:W-:-:S03]  /*4650*/  @P1 FADD.FTZ R9, R9, R7 ;  /* 0x0000000709091221 */ /* 0x000fc60000010000 */
[----:B------:R1:W-:Y:S04]  /*4660*/  STS.64 [UR7+0x3180], R10 ;  /* 0x0031800aff007988 */ /* 0x0003e80008000a07 */
[----:B------:R1:W-:Y:S02]  /*4670*/  STS.64 [UR7+0x2980], R8 ;  /* 0x00298008ff007988 */ /* 0x0003e40008000a07 */
.L_x_15362:
[----:B------:R-:W-:Y:S05]  /*4680*/  BSYNC.RECONVERGENT B0 ;  /* 0x0000000000007941 */ /* 0x000fea0003800200 */
.L_x_15361:
[----:B------:R-:W-:-:S04]  /*4690*/  UIADD3 UR4, UPT, UPT, UR4, 0x1, URZ ;  /* 0x0000000104047890 */ /* 0x000fc8000fffe0ff */
[----:B------:R-:W-:-:S09]  /*46a0*/  UISETP.GE.AND UP0, UPT, UR4, UR9, UPT ;  /* 0x000000090400728c */ /* 0x000fd2000bf06270 */
[----:B------:R-:W-:Y:S05]  /*46b0*/  BRA.U !UP0, `(.L_x_15363) ;  /* 0xffffffcd085c7547 */ /* 0x000fea000b83ffff */
.L_x_15345:
[----:B------:R-:W-:Y:S01]  /*46c0*/  BAR.SYNC.DEFER_BLOCKING 0x0 ;  /* 0x0000000000007b1d */ /* 0x000fe20000010000 */
[----:B------:R-:W-:Y:S02]  /*46d0*/  ISETP.NE.AND P0, PT, R38, RZ, PT ;  /* 0x000000ff2600720c */ /* 0x000fe40003f05270 */
[----:B------:R-:W-:-:S05]  /*46e0*/  SHF.R.S32.HI R19, RZ, 0x1f, R18 ;  /* 0x0000001fff137819 */ /* 0x000fca0000011412 */
[----:B------:R-:W2:Y:S01]  /*46f0*/  LDC.64 R64, c[0x0][0x4f8] ;  /* 0x00013e00ff407b82 */ /* 0x000ea20000000a00 */
[----:B------:R-:W3:Y:S01]  /*4700*/  LDCU.64 UR8, c[0x0][0x500] ;  /* 0x0000a000ff0877ac */ /* 0x000ee20008000a00 */
[----:B------:R-:W4:Y:S01]  /*4710*/  LDCU.64 UR10, c[0x0][0x550] ;  /* 0x0000aa00ff0a77ac */ /* 0x000f220008000a00 */
[----:B------:R-:W-:Y:S04]  /*4720*/  STS [R63], R88 ;  /* 0x000000583f007388 */ /* 0x000fe80000000800 */
[----:B------:R-:W-:Y:S01]  /*4730*/  STS [R63+0x4], R90 ;  /* 0x0000045a3f007388 */ /* 0x000fe20000000800 */
[----:B--2---:R-:W-:-:S03]  /*4740*/  IMAD.WIDE.U32 R4, R64, UR18, R18 ;  /* 0x0000001240047c25 */ /* 0x004fc6000f8e0012 */
[----:B------:R-:W-:Y:S01]  /*4750*/  STS [R63+0x8], R92 ;  /* 0x0000085c3f007388 */ /* 0x000fe20000000800 */
[----:B------:R-:W-:-:S03]  /*4760*/  IMAD R5, R65, UR18, R5 ;  /* 0x0000001241057c24 */ /* 0x000fc6000f8e0205 */
[----:B------:R-:W-:Y:S01]  /*4770*/  STS [R63+0xc], R94 ;  /* 0x00000c5e3f007388 */ /* 0x000fe20000000800 */
[----:B---3--:R-:W-:-:S03]  /*4780*/  IMAD.WIDE.U32 R4, R3, UR8, R4 ;  /* 0x0000000803047c25 */ /* 0x008fc6000f8e0004 */
[----:B------:R-:W-:Y:S01]  /*4790*/  STS [R63+0x10], R96 ;  /* 0x000010603f007388 */ /* 0x000fe20000000800 */
[----:B------:R-:W-:Y:S01]  /*47a0*/  IMAD R2, R3, UR9, R5 ;  /* 0x0000000903027c24 */ /* 0x000fe2000f8e0205 */
[----:B------:R-:W-:Y:S02]  /*47b0*/  IADD3 R5, P1, PT, R42, R4, RZ ;  /* 0x000000042a057210 */ /* 0x000fe40007f3e0ff */
[----:B------:R-:W-:Y:S01]  /*47c0*/  STS [R63+0x14], R98 ;  /* 0x000014623f007388 */ /* 0x000fe20000000800 */
[----:B------:R-:W2:Y:S01]  /*47d0*/  LDCU.64 UR8, c[0x0][0x560] ;  /* 0x0000ac00ff0877ac */ /* 0x000ea20008000a00 */
[----:B------:R-:W-:Y:S02]  /*47e0*/  IADD3.X R2, PT, PT, RZ, R2, RZ, P1, !PT ;  /* 0x00000002ff027210 */ /* 0x000fe40000ffe4ff */
[----:B------:R-:W-:Y:S01]  /*47f0*/  STS [R63+0x18], R100 ;  /* 0x000018643f007388 */ /* 0x000fe20000000800 */
[----:B----4-:R-:W-:-:S03]  /*4800*/  LEA R4, P1, R5, UR10, 0x2 ;  /* 0x0000000a05047c11 */ /* 0x010fc6000f8210ff */
[----:B------:R-:W-:Y:S01]  /*4810*/  STS [R63+0x1c], R102 ;  /* 0x00001c663f007388 */ /* 0x000fe20000000800 */
[----:B------:R-:W-:-:S03]  /*4820*/  NOP ;  /* 0x0000000000007918 */ /* 0x000fc60000000000 */
[----:B------:R-:W-:Y:S01]  /*4830*/  LDS R7, [R54] ;  /* 0x0000000036077984 */ /* 0x000fe20000000800 */
[----:B------:R-:W-:-:S03]  /*4840*/  LEA.HI.X R5, R5, UR11, R2, 0x2, P1 ;  /* 0x0000000b05057c11 */ /* 0x000fc600088f1402 */
[----:B01----:R-:W-:Y:S04]  /*4850*/  LDS R9, [R55+0x80] ;  /* 0x0000800037097984 */ /* 0x003fe80000000800 */
        /* <DEDUP_REMOVED lines=19> */
[----:B------:R-:W-:Y:S04]  /*4990*/  @!P1 STG.E desc[UR16][R4.64+0x100], R11 ;  /* 0x0001000b04009986 */ /* 0x000fe8000c101910 */
[----:B------:R0:W-:Y:S04]  /*49a0*/  @!P4 STG.E desc[UR16][R4.64+0x280], R17 ;  /* 0x000280110400c986 */ /* 0x0001e8000c101910 */
[----:B------:R-:W-:Y:S04]  /*49b0*/  @!P2 STG.E desc[UR16][R4.64+0x180], R13 ;  /* 0x0001800d0400a986 */ /* 0x000fe8000c101910 */
[----:B------:R-:W-:Y:S04]  /*49c0*/  @!P3 STG.E desc[UR16][R4.64+0x200], R15 ;  /* 0x0002000f0400b986 */ /* 0x000fe8000c101910 */
[----:B------:R-:W-:Y:S01]  /*49d0*/  @!P5 STG.E desc[UR16][R4.64+0x300], R25 ;  /* 0x000300190400d986 */ /* 0x000fe2000c101910 */
[----:B0-----:R-:W0:Y:S03]  /*49e0*/  LDC.64 R16, c[0x0][0x518] ;  /* 0x00014600ff107b82 */ /* 0x001e260000000a00 */
[----:B------:R-:W-:Y:S05]  /*49f0*/  @!P6 STG.E desc[UR16][R4.64+0x380], R57 ;  /* 0x000380390400e986 */ /* 0x000fea000c101910 */
[----:B------:R-:W-:Y:S01]  /*4a00*/  BAR.SYNC.DEFER_BLOCKING 0x0 ;  /* 0x0000000000007b1d */ /* 0x000fe20000010000 */
[----:B0-----:R-:W-:-:S04]  /*4a10*/  IMAD.WIDE.U32 R18, R16, UR18, R18 ;  /* 0x0000001210127c25 */ /* 0x001fc8000f8e0012 */
[----:B------:R-:W-:Y:S01]  /*4a20*/  IMAD R19, R17, UR18, R19 ;  /* 0x0000001211137c24 */ /* 0x000fe2000f8e0213 */
        /* <DEDUP_REMOVED lines=25> */
[----:B------:R-:W-:Y:S01]  /*4bc0*/  @!P0 STS [UR6+0x420], R53 ;  /* 0x00042035ff008988 */ /* 0x000fe20008000806 */
[----:B------:R-:W-:Y:S06]  /*4bd0*/  BAR.SYNC.DEFER_BLOCKING 0x0 ;  /* 0x0000000000007b1d */ /* 0x000fec0000010000 */
[----:B------:R-:W0:Y:S01]  /*4be0*/  LDS R0, [UR6+0x420] ;  /* 0x00042006ff007984 */ /* 0x000e220008000800 */
[----:B------:R-:W1:Y:S02]  /*4bf0*/  LDCU.64 UR6, c[0x0][0x520] ;  /* 0x0000a400ff0677ac */ /* 0x000e640008000a00 */
[----:B-1----:R-:W-:-:S04]  /*4c00*/  IMAD.WIDE.U32 R4, R3, UR6, R18 ;  /* 0x0000000603047c25 */ /* 0x002fc8000f8e0012 */
[----:B------:R-:W-:Y:S01]  /*4c10*/  IMAD R2, R3, UR7, R5 ;  /* 0x0000000703027c24 */ /* 0x000fe2000f8e0205 */
[----:B------:R-:W-:-:S04]  /*4c20*/  IADD3 R5, P0, PT, R42, R4, RZ ;  /* 0x000000042a057210 */ /* 0x000fc80007f1e0ff */
[----:B------:R-:W-:Y:S02]  /*4c30*/  IADD3.X R2, PT, PT, RZ, R2, RZ, P0, !PT ;  /* 0x00000002ff027210 */ /* 0x000fe400007fe4ff */
[----:B--2---:R-:W-:-:S04]  /*4c40*/  LEA R4, P0, R5, UR8, 0x2 ;  /* 0x0000000805047c11 */ /* 0x004fc8000f8010ff */
[----:B------:R-:W-:Y:S02]  /*4c50*/  LEA.HI.X R5, R5, UR9, R2, 0x2, P0 ;  /* 0x0000000905057c11 */ /* 0x000fe400080f1402 */
[-C--:B0-----:R-:W-:Y:S02]  /*4c60*/  ISETP.GE.AND P4, PT, R49, R0.reuse, PT ;  /* 0x000000003100720c */ /* 0x081fe40003f86270 */
[-C--:B------:R-:W-:Y:S02]  /*4c70*/  ISETP.GE.AND P5, PT, R50, R0.reuse, PT ;  /* 0x000000003200720c */ /* 0x080fe40003fa6270 */
[-C--:B------:R-:W-:Y:S02]  /*4c80*/  ISETP.GE.AND P6, PT, R51, R0.reuse, PT ;  /* 0x000000003300720c */ /* 0x080fe40003fc6270 */
[-C--:B------:R-:W-:Y:S02]  /*4c90*/  ISETP.GE.AND P1, PT, R42, R0.reuse, PT ;  /* 0x000000002a00720c */ /* 0x080fe40003f26270 */
[----:B------:R-:W-:-:S02]  /*4ca0*/  ISETP.GE.AND P0, PT, R45, R0, PT ;  /* 0x000000002d00720c */ /* 0x000fc40003f06270 */
[-C--:B------:R-:W-:Y:S02]  /*4cb0*/  ISETP.GE.AND P2, PT, R47, R0.reuse, PT ;  /* 0x000000002f00720c */ /* 0x080fe40003f46270 */
[-C--:B------:R-:W-:Y:S01]  /*4cc0*/  ISETP.GE.AND P3, PT, R48, R0.reuse, PT ;  /* 0x000000003000720c */ /* 0x080fe20003f66270 */
[----:B------:R0:W-:Y:S04]  /*4cd0*/  @!P4 STG.E desc[UR16][R4.64+0x280], R13 ;  /* 0x0002800d0400c986 */ /* 0x0001e8000c101910 */
[----:B------:R0:W-:Y:S04]  /*4ce0*/  @!P5 STG.E desc[UR16][R4.64+0x300], R61 ;  /* 0x0003003d0400d986 */ /* 0x0001e8000c101910 */
[----:B------:R0:W-:Y:S04]  /*4cf0*/  @!P6 STG.E desc[UR16][R4.64+0x380], R15 ;  /* 0x0003800f0400e986 */ /* 0x0001e8000c101910 */
[----:B------:R0:W-:Y:S01]  /*4d00*/  @!P1 STG.E desc[UR16][R4.64], R7 ;  /* 0x0000000704009986 */ /* 0x0001e2000c101910 */
[----:B------:R-:W-:-:S03]  /*4d10*/  ISETP.GE.AND P1, PT, R46, R0, PT ;  /* 0x000000002e00720c */ /* 0x000fc60003f26270 */
[----:B------:R0:W-:Y:S01]  /*4d20*/  @!P0 STG.E desc[UR16][R4.64+0x80], R55 ;  /* 0x0000803704008986 */ /* 0x0001e2000c101910 */
[----:B------:R-:W-:Y:S02]  /*4d30*/  ISETP.GT.AND P0, PT, R43, 0x1, PT ;  /* 0x000000012b00780c */ /* 0x000fe40003f04270 */
[----:B------:R-:W-:Y:S01]  /*4d40*/  MOV R43, R52 ;  /* 0x00000034002b7202 */ /* 0x000fe20000000f00 */
[----:B------:R0:W-:Y:S01]  /*4d50*/  @!P2 STG.E desc[UR16][R4.64+0x180], R11 ;  /* 0x0001800b0400a986 */ /* 0x0001e2000c101910 */
[----:B------:R-:W-:-:S03]  /*4d60*/  IADD3 R35, P2, PT, R35, -0x400, RZ ;  /* 0xfffffc0023237810 */ /* 0x000fc60007f5e0ff */
[----:B------:R0:W-:Y:S01]  /*4d70*/  @!P3 STG.E desc[UR16][R4.64+0x200], R59 ;  /* 0x0002003b0400b986 */ /* 0x0001e2000c101910 */
[----:B------:R-:W-:Y:S02]  /*4d80*/  IADD3 R33, P3, PT, R33, -0x400, RZ ;  /* 0xfffffc0021217810 */ /* 0x000fe40007f7e0ff */
[----:B------:R-:W-:Y:S01]  /*4d90*/  IADD3.X R34, PT, PT, R34, -0x1, RZ, P2, !PT ;  /* 0xffffffff22227810 */ /* 0x000fe200017fe4ff */
[----:B------:R0:W-:Y:S01]  /*4da0*/  @!P1 STG.E desc[UR16][R4.64+0x100], R9 ;  /* 0x0001000904009986 */ /* 0x0001e2000c101910 */
[----:B------:R-:W-:Y:S02]  /*4db0*/  IADD3 R37, P1, PT, R37, -0x400, RZ ;  /* 0xfffffc0025257810 */ /* 0x000fe40007f3e0ff */
[----:B------:R-:W-:Y:S02]  /*4dc0*/  IADD3.X R32, PT, PT, R32, -0x1, RZ, P3, !PT ;  /* 0xffffffff20207810 */ /* 0x000fe40001ffe4ff */
[----:B------:R-:W-:Y:S01]  /*4dd0*/  IADD3.X R36, PT, PT, R36, -0x1, RZ, P1, !PT ;  /* 0xffffffff24247810 */ /* 0x000fe20000ffe4ff */
[----:B------:R-:W-:Y:S08]  /*4de0*/  @P0 BRA `(.L_x_15364) ;  /* 0xffffffb800280947 */ /* 0x000ff0000383ffff */
.L_x_15344:
[----:B0-----:R-:W0:Y:S01]  /*4df0*/  LDC.64 R8, c[0x0][0x548] ;  /* 0x00015200ff087b82 */ /* 0x001e220000000a00 */
[----:B------:R-:W1:Y:S01]  /*4e00*/  S2R R19, SR_TID.X ;  /* 0x0000000000137919 */ /* 0x000e620000002100 */
        /* <DEDUP_REMOVED lines=11> */
[----:B0-----:R-:W-:-:S05]  /*4ec0*/  @P1 FADD R0, R0, R41 ;  /* 0x0000002900001221 */ /* 0x001fca0000000000 */
[----:B------:R-:W0:Y:S01]  /*4ed0*/  SHFL.DOWN P1, R5, R0, 0x2, 0x1f ;  /* 0x08401f0000057f89 */ /* 0x000e220000020000 */
[----:B-1----:R-:W-:Y:S02]  /*4ee0*/  ISETP.NE.AND P3, PT, R4, RZ, PT ;  /* 0x000000ff0400720c */ /* 0x002fe40003f65270 */
[----:B------:R-:W1:Y:S11]  /*4ef0*/  S2R R4, SR_TID.X ;  /* 0x0000000000047919 */ /* 0x000e760000002100 */
        /* <DEDUP_REMOVED lines=17> */
.L_x_15366:
[----:B------:R-:W-:Y:S05]  /*5010*/  BSYNC.RECONVERGENT B0 ;  /* 0x0000000000007941 */ /* 0x000fea0003800200 */
.L_x_15365:
[----:B------:R-:W-:Y:S05]  /*5020*/  @!P0 BRA `(.L_x_15367) ;  /* 0x0000000000688947 */ /* 0x000fea0003800000 */
[----:B------:R-:W-:Y:S06]  /*5030*/  BAR.SYNC.DEFER_BLOCKING 0x0 ;  /* 0x0000000000007b1d */ /* 0x000fec0000010000 */
[----:B------:R-:W-:Y:S01]  /*5040*/  BSSY.RECONVERGENT B0, `(.L_x_15367) ;  /* 0x0000018000007945 */ /* 0x000fe20003800200 */
[----:B-1----:R-:W1:Y:S01]  /*5050*/  SHFL.DOWN P0, R5, R40, 0x1, 0x1f ;  /* 0x08201f0028057f89 */ /* 0x002e620000000000 */
[----:B------:R-:W2:Y:S01]  /*5060*/  S2R R4, SR_LANEID ;  /* 0x0000000000047919 */ /* 0x000ea20000000000 */
[----:B0-----:R-:W0:Y:S01]  /*5070*/  S2R R6, SR_TID.X ;  /* 0x0000000000067919 */ /* 0x001e220000002100 */
[----:B-1----:R-:W-:-:S05]  /*5080*/  @P0 FADD R5, R5, R40 ;  /* 0x0000002805050221 */ /* 0x002fca0000000000 */
[----:B------:R-:W1:Y:S01]  /*5090*/  SHFL.DOWN P0, R0, R5, 0x2, 0x1f ;  /* 0x08401f0005007f89 */ /* 0x000e620000000000 */
[----:B--2---:R-:W-:-:S13]  /*50a0*/  ISETP.NE.AND P1, PT, R4, RZ, PT ;  /* 0x000000ff0400720c */ /* 0x004fda0003f25270 */
[----:B------:R-:W2:Y:S01]  /*50b0*/  @!P1 S2R R13, SR_CgaCtaId ;  /* 0x00000000000d9919 */ /* 0x000ea20000008800 */
[----:B------:R-:W-:Y:S01]  /*50c0*/  @!P1 MOV R4, 0x400 ;  /* 0x0000040000049802 */ /* 0x000fe20000000f00 */
[----:B-1----:R-:W-:-:S05]  /*50d0*/  @P0 FADD R0, R5, R0 ;  /* 0x0000000005000221 */ /* 0x002fca0000000000 */
[----:B------:R-:W1:Y:S01]  /*50e0*/  SHFL.DOWN P0, R7, R0, 0x4, 0x1f ;  /* 0x08801f0000077f89 */ /* 0x000e620000000000 */
[----:B--2---:R-:W-:Y:S01]  /*50f0*/  @!P1 LEA R4, R13, R4, 0x18 ;  /* 0x000000040d049211 */ /* 0x004fe200078ec0ff */
[----:B-1----:R-:W-:-:S05]  /*5100*/  @P0 FADD R7, R0, R7 ;  /* 0x0000000700070221 */ /* 0x002fca0000000000 */
[----:B------:R-:W1:Y:S02]  /*5110*/  SHFL.DOWN P0, R2, R7, 0x8, 0x1f ;  /* 0x09001f0007027f89 */ /* 0x000e640000000000 */
[----:B-1----:R-:W-:-:S05]  /*5120*/  @P0 FADD R2, R7, R2 ;  /* 0x0000000207020221 */ /* 0x002fca0000000000 */
[----:B------:R-:W1:Y:S02]  /*5130*/  SHFL.DOWN P0, R9, R2, 0x10, 0x1f ;  /* 0x0a001f0002097f89 */ /* 0x000e640000000000 */
[----:B-1----:R-:W-:Y:S01]  /*5140*/  @P0 FADD R9, R2, R9 ;  /* 0x0000000902090221 */ /* 0x002fe20000000000 */
[----:B0-----:R-:W-:-:S04]  /*5150*/  ISETP.NE.AND P0, PT, R6, RZ, PT ;  /* 0x000000ff0600720c */ /* 0x001fc80003f05270 */
[----:B------:R0:W-:Y:S01]  /*5160*/  @!P1 STS [R4+0x434], R9 ;  /* 0x0004340904009388 */ /* 0x0001e20000000800 */
[----:B------:R-:W-:Y:S08]  /*5170*/  BAR.SYNC.DEFER_BLOCKING 0x0 ;  /* 0x0000000000007b1d */ /* 0x000ff00000010000 */
[----:B------:R-:W-:Y:S05]  /*5180*/  @P0 BRA `(.L_x_15368) ;  /* 0x00000000000c0947 */ /* 0x000fea0003800000 */
[----:B0-----:R-:W-:-:S04]  /*5190*/  LEA R4, P0, R3, R10, 0x2 ;  /* 0x0000000a03047211 */ /* 0x001fc800078010ff */
[----:B------:R-:W-:-:S05]  /*51a0*/  LEA.HI.X R5, R3, R11, RZ, 0x2, P0 ;  /* 0x0000000b03057211 */ /* 0x000fca00000f14ff */
[----:B------:R1:W-:Y:S04]  /*51b0*/  REDG.E.ADD.F32.FTZ.RN.STRONG.GPU desc[UR16][R4.64], R9 ;  /* 0x00000009040079a6 */ /* 0x0003e8000c12f310 */
.L_x_15368:
[----:B------:R-:W-:Y:S05]  /*51c0*/  BSYNC.RECONVERGENT B0 ;  /* 0x0000000000007941 */ /* 0x000fea0003800200 */
.L_x_15367:
[----:B------:R-:W-:Y:S05]  /*51d0*/  @P2 EXIT ;  /* 0x000000000000294d */ /* 0x000fea0003800000 */
[----:B------:R-:W0:Y:S01]  /*51e0*/  LDCU.64 UR8, c[0x0][0x4e8] ;  /* 0x00009d00ff0877ac */ /* 0x000e220008000a00 */
[----:B------:R-:W2:Y:S01]  /*51f0*/  S2UR UR5, SR_CgaCtaId ;  /* 0x00000000000579c3 */ /* 0x000ea20000008800 */
[----:B------:R-:W-:Y:S01]  /*5200*/  BSSY.RECONVERGENT B0, `(.L_x_15369) ;  /* 0x000004e000007945 */ /* 0x000fe20003800200 */
[----:B------:R-:W3:Y:S01]  /*5210*/  LDCU.64 UR10, c[0x0][0x4c8] ;  /* 0x00009900ff0a77ac */ /* 0x000ee20008000a00 */
[----:B------:R-:W4:Y:S01]  /*5220*/  LDCU.64 UR12, c[0x0][0x4a8] ;  /* 0x00009500ff0c77ac */ /* 0x000f220008000a00 */
[----:B------:R-:W-:Y:S01]  /*5230*/  UMOV UR4, 0x400 ;  /* 0x0000040000047882 */ /* 0x000fe20000000000 */
[----:B------:R-:W2:Y:S01]  /*5240*/  LDCU UR6, c[0x0][0x360] ;  /* 0x00006c00ff0677ac */ /* 0x000ea20008000800 */
[----:B------:R-:W2:Y:S01]  /*5250*/  LDCU.64 UR28, c[0x0][0x3e0] ;  /* 0x00007c00ff1c77ac */ /* 0x000ea20008000a00 */
[C---:B01----:R-:W-:Y:S01]  /*5260*/  IMAD.WIDE.U32 R6, R3.reuse, UR8, RZ ;  /* 0x0000000803067c25 */ /* 0x043fe2000f8e00ff */
[----:B------:R-:W0:Y:S03]  /*5270*/  LDCU.64 UR30, c[0x0][0x3c0] ;  /* 0x00007800ff1e77ac */ /* 0x000e260008000a00 */
[C---:B---3--:R-:W-:Y:S01]  /*5280*/  IMAD.WIDE.U32 R8, R3.reuse, UR10, RZ ;  /* 0x0000000a03087c25 */ /* 0x048fe2000f8e00ff */
[----:B------:R-:W1:Y:S03]  /*5290*/  LDCU.64 UR14, c[0x0][0x4b0] ;  /* 0x00009600ff0e77ac */ /* 0x000e660008000a00 */
[C---:B----4-:R-:W-:Y:S01]  /*52a0*/  IMAD.WIDE.U32 R10, R3.reuse, UR12, RZ ;  /* 0x0000000c030a7c25 */ /* 0x050fe2000f8e00ff */
[----:B------:R-:W3:Y:S03]  /*52b0*/  LDCU.64 UR18, c[0x0][0x4d0] ;  /* 0x00009a00ff1277ac */ /* 0x000ee60008000a00 */
[----:B------:R-:W-:-:S02]  /*52c0*/  IMAD R33, R3, UR9, R7 ;  /* 0x0000000903217c24 */ /* 0x000fc4000f8e0207 */
[C---:B-----5:R-:W-:Y:S01]  /*52d0*/  IMAD R31, R3.reuse, UR11, R9 ;  /* 0x0000000b031f7c24 */ /* 0x060fe2000f8e0209 */
[----:B------:R-:W4:Y:S01]  /*52e0*/  LDCU.64 UR24, c[0x0][0x4f0] ;  /* 0x00009e00ff1877ac */ /* 0x000f220008000a00 */
[----:B------:R-:W-:Y:S01]  /*52f0*/  IMAD R25, R3, UR13, R11 ;  /* 0x0000000d03197c24 */ /* 0x000fe2000f8e020b */
[----:B------:R-:W0:Y:S01]  /*5300*/  LDCU.64 UR26, c[0x0][0x540] ;  /* 0x0000a800ff1a77ac */ /* 0x000e220008000a00 */
[----:B------:R-:W0:Y:S01]  /*5310*/  LDCU.128 UR20, c[0x0][0x530] ;  /* 0x0000a600ff1477ac */ /* 0x000e220008000c00 */
[----:B--2---:R-:W-:-:S12]  /*5320*/  ULEA UR4, UR5, UR4, 0x18 ;  /* 0x0000000405047291 */ /* 0x004fd8000f8ec0ff */
.L_x_15370:
[C---:B------:R-:W-:Y:S01]  /*5330*/  LEA R0, R19.reuse, UR4, 0x3 ;  /* 0x0000000413007c11 */ /* 0x040fe2000f8e18ff */
[C---:B--2---:R-:W-:Y:S01]  /*5340*/  IMAD.WIDE.U32 R12, R19.reuse, UR28, RZ ;  /* 0x0000001c130c7c25 */ /* 0x044fe2000f8e00ff */
[----:B------:R-:W-:Y:S02]  /*5350*/  SHF.R.S32.HI R18, RZ, 0x1f, R19 ;  /* 0x0000001fff127819 */ /* 0x000fe40000011413 */
[----:B------:R-:W-:Y:S01]  /*5360*/  MOV R2, R10 ;  /* 0x0000000a00027202 */ /* 0x000fe20000000f00 */
[----:B------:R-:W2:Y:S01]  /*5370*/  LDS.64 R20, [R0+0x2980] ;  /* 0x0029800000147984 */ /* 0x000ea20000000a00 */
[----:B------:R-:W-:Y:S01]  /*5380*/  MOV R3, R25 ;  /* 0x0000001900037202 */ /* 0x000fe20000000f00 */
[C---:B-1----:R-:W-:Y:S02]  /*5390*/  IMAD R14, R18.reuse, UR14, RZ ;  /* 0x0000000e120e7c24 */ /* 0x042fe4000f8e02ff */
[----:B------:R-:W-:Y:S01]  /*53a0*/  IMAD R16, R18, UR28, RZ ;  /* 0x0000001c12107c24 */ /* 0x000fe2000f8e02ff */
[----:B------:R-:W1:Y:S01]  /*53b0*/  LDS.64 R22, [R0+0x3180] ;  /* 0x0031800000167984 */ /* 0x000e620000000a00 */
[----:B------:R-:W-:-:S04]  /*53c0*/  IMAD.WIDE.U32 R4, R19, UR14, R2 ;  /* 0x0000000e13047c25 */ /* 0x000fc8000f8e0002 */
[C---:B------:R-:W-:Y:S01]  /*53d0*/  IMAD R3, R19.reuse, UR15, R14 ;  /* 0x0000000f13037c24 */ /* 0x040fe2000f8e020e */
[----:B0-----:R-:W-:Y:S01]  /*53e0*/  LEA R2, P0, R4, UR20, 0x3 ;  /* 0x0000001404027c11 */ /* 0x001fe2000f8018ff */
[----:B------:R-:W-:Y:S01]  /*53f0*/  IMAD R15, R19, UR29, R16 ;  /* 0x0000001d130f7c24 */ /* 0x000fe2000f8e0210 */
[----:B------:R-:W-:Y:S02]  /*5400*/  LEA R14, P1, R12, R28, 0x3 ;  /* 0x0000001c0c0e7211 */ /* 0x000fe400078218ff */
[----:B------:R-:W-:Y:S02]  /*5410*/  IADD3 R3, PT, PT, R5, R3, RZ ;  /* 0x0000000305037210 */ /* 0x000fe40007ffe0ff */
[----:B------:R-:W-:Y:S02]  /*5420*/  IADD3 R5, PT, PT, R13, R15, RZ ;  /* 0x0000000f0d057210 */ /* 0x000fe40007ffe0ff */
[----:B------:R-:W-:Y:S02]  /*5430*/  LEA.HI.X R3, R4, UR21, R3, 0x3, P0 ;  /* 0x0000001504037c11 */ /* 0x000fe400080f1c03 */
[----:B------:R-:W-:-:S03]  /*5440*/  LEA.HI.X R15, R12, R29, R5, 0x3, P1 ;  /* 0x0000001d0c0f7211 */ /* 0x000fc600008f1c05 */
[----:B--2---:R-:W-:Y:S04]  /*5450*/  REDG.E.ADD.F32.FTZ.RN.STRONG.GPU desc[UR16][R2.64], R20 ;  /* 0x00000014020079a6 */ /* 0x004fe8000c12f310 */
[----:B------:R0:W-:Y:S04]  /*5460*/  REDG.E.ADD.F32.FTZ.RN.STRONG.GPU desc[UR16][R2.64+0x4], R21 ;  /* 0x00000415020079a6 */ /* 0x0001e8000c12f310 */
[----:B------:R-:W1:Y:S01]  /*5470*/  LDG.E.64 R14, desc[UR16][R14.64] ;  /* 0x000000100e0e7981 */ /* 0x000e62000c1e1b00 */
[C---:B---3--:R-:W-:Y:S02]  /*5480*/  IMAD R16, R18.reuse, UR18, RZ ;  /* 0x0000001212107c24 */ /* 0x048fe4000f8e02ff */
[----:B------:R-:W-:-:S02]  /*5490*/  IMAD R24, R18, UR30, RZ ;  /* 0x0000001e12187c24 */ /* 0x000fc4000f8e02ff */
[C---:B------:R-:W-:Y:S02]  /*54a0*/  IMAD R17, R19.reuse, UR19, R16 ;  /* 0x0000001313117c24 */ /* 0x040fe4000f8e0210 */
[C---:B------:R-:W-:Y:S01]  /*54b0*/  IMAD.WIDE.U32 R12, R19.reuse, UR30, RZ ;  /* 0x0000001e130c7c25 */ /* 0x040fe2000f8e00ff */
[----:B0-----:R-:W-:Y:S02]  /*54c0*/  MOV R2, R8 ;  /* 0x0000000800027202 */ /* 0x001fe40000000f00 */
[----:B------:R-:W-:Y:S01]  /*54d0*/  MOV R3, R31 ;  /* 0x0000001f00037202 */ /* 0x000fe20000000f00 */
[C---:B------:R-:W-:Y:S01]  /*54e0*/  IMAD R35, R19.reuse, UR31, R24 ;  /* 0x0000001f13237c24 */ /* 0x040fe2000f8e0218 */
[----:B------:R-:W-:Y:S01]  /*54f0*/  LEA R16, P1, R12, R26, 0x3 ;  /* 0x0000001a0c107211 */ /* 0x000fe200078218ff */
[----:B------:R-:W-:-:S03]  /*5500*/  IMAD.WIDE.U32 R4, R19, UR18, R2 ;  /* 0x0000001213047c25 */ /* 0x000fc6000f8e0002 */
[----:B------:R-:W-:Y:S02]  /*5510*/  IADD3 R13, PT, PT, R13, R35, RZ ;  /* 0x000000230d0d7210 */ /* 0x000fe40007ffe0ff */
[----:B------:R-:W-:Y:S02]  /*5520*/  IADD3 R3, PT, PT, R5, R17, RZ ;  /* 0x0000001105037210 */ /* 0x000fe40007ffe0ff */
[----:B------:R-:W-:Y:S02]  /*5530*/  LEA R2, P0, R4, UR22, 0x3 ;  /* 0x0000001604027c11 */ /* 0x000fe4000f8018ff */
[----:B------:R-:W-:Y:S02]  /*5540*/  LEA.HI.X R17, R12, R27, R13, 0x3, P1 ;  /* 0x0000001b0c117211 */ /* 0x000fe400008f1c0d */
[----:B------:R-:W-:Y:S01]  /*5550*/  LEA.HI.X R3, R4, UR23, R3, 0x3, P0 ;  /* 0x0000001704037c11 */ /* 0x000fe200080f1c03 */
[-C--:B-1----:R-:W-:Y:S01]  /*5560*/  FMUL.FTZ R5, R23, R15.reuse ;  /* 0x0000000f17057220 */ /* 0x082fe20000410000 */
[----:B------:R-:W-:-:S03]  /*5570*/  FMUL.FTZ R0, R22, R15 ;  /* 0x0000000f16007220 */ /* 0x000fc60000410000 */
[-C--:B------:R-:W-:Y:S01]  /*5580*/  FFMA.FTZ R15, R22, R14.reuse, R5 ;  /* 0x0000000e160f7223 */ /* 0x080fe20000010005 */
[----:B------:R-:W-:-:S04]  /*5590*/  FFMA.FTZ R21, R23, R14, -R0 ;  /* 0x0000000e17157223 */ /* 0x000fc80000010800 */
[----:B------:R-:W-:Y:S04]  /*55a0*/  REDG.E.ADD.F32.FTZ.RN.STRONG.GPU desc[UR16][R2.64], R15 ;  /* 0x0000000f020079a6 */ /* 0x000fe8000c12f310 */
[----:B------:R0:W-:Y:S04]  /*55b0*/  REDG.E.ADD.F32.FTZ.RN.STRONG.GPU desc[UR16][R2.64+0x4], R21 ;  /* 0x00000415020079a6 */ /* 0x0001e8000c12f310 */
[----:B------:R-:W2:Y:S01]  /*55c0*/  LDG.E.64 R16, desc[UR16][R16.64] ;  /* 0x0000001010107981 */ /* 0x000ea2000c1e1b00 */
[----:B----4-:R-:W-:-:S04]  /*55d0*/  IMAD R18, R18, UR24, RZ ;  /* 0x0000001812127c24 */ /* 0x010fc8000f8e02ff */
[----:B------:R-:W-:Y:S01]  /*55e0*/  IMAD R5, R19, UR25, R18 ;  /* 0x0000001913057c24 */ /* 0x000fe2000f8e0212 */
[----:B0-----:R-:W-:Y:S02]  /*55f0*/  MOV R2, R6 ;  /* 0x0000000600027202 */ /* 0x001fe40000000f00 */
[----:B------:R-:W-:-:S03]  /*5600*/  MOV R3, R33 ;  /* 0x0000002100037202 */ /* 0x000fc60000000f00 */
[C---:B------:R-:W-:Y:S01]  /*5610*/  IMAD.WIDE.U32 R12, R19.reuse, UR24, R2 ;  /* 0x00000018130c7c25 */ /* 0x040fe2000f8e0002 */
[----:B------:R-:W-:Y:S02]  /*5620*/  IADD3 R19, PT, PT, R19, UR6, RZ ;  /* 0x0000000613137c10 */ /* 0x000fe4000fffe0ff */
[----:B------:R-:W-:Y:S02]  /*5630*/  LEA R4, P0, R12, UR26, 0x3 ;  /* 0x0000001a0c047c11 */ /* 0x000fe4000f8018ff */
[----:B------:R-:W-:-:S04]  /*5640*/  IADD3 R5, PT, PT, R13, R5, RZ ;  /* 0x000000050d057210 */ /* 0x000fc80007ffe0ff */
        /* <DEDUP_REMOVED lines=10> */
.L_x_15369:
[----:B------:R-:W-:Y:S05]  /*56f0*/  EXIT ;  /* 0x000000000000794d */ /* 0x000fea0003800000 */
.L_x_15371:
        /* <DEDUP_REMOVED lines=16> */
.L_x_18752:


//--------------------- .text._Z25selective_scan_bwd_kernelI32Selective_Scan_bwd_kernel_traitsILi32ELi8ELb0ELb0ELb0ELb0ELb1EfN3c107complexIfEEEEv12SSMParamsBwd --------------------------
	.section	.text._Z25selective_scan_bwd_kernelI32Selective_Scan_bwd_kernel_traitsILi32ELi8ELb0ELb0ELb0ELb0ELb1EfN3c107complexIfEEEEv12SSMParamsBwd,"ax",@progbits
	.align	128
        .global         _Z25selective_scan_bwd_kernelI32Selective_Scan_bwd_kernel_traitsILi32ELi8ELb0ELb0ELb0ELb0ELb1EfN3c107complexIfEEEEv12SSMParamsBwd
        .type           _Z25selective_scan_bwd_kernelI32Selective_Scan_bwd_kernel_traitsILi32ELi8ELb0ELb0ELb0ELb0ELb1EfN3c107complexIfEEEEv12SSMParamsBwd,@function
        .size           _Z25selective_scan_bwd_kernelI32Selective_Scan_bwd_kernel_traitsILi32ELi8ELb0ELb0ELb0ELb0ELb1EfN3c107complexIfEEEEv12SSMParamsBwd,(.L_x_18753 - _Z25selective_scan_bwd_kernelI32Selective_Scan_bwd_kernel_traitsILi32ELi8ELb0ELb0ELb0ELb0ELb1EfN3c107complexIfEEEEv12SSMParamsBwd)
        .other          _Z25selective_scan_bwd_kernelI32Selective_Scan_bwd_kernel_traitsILi32ELi8ELb0ELb0ELb0ELb0ELb1EfN3c107complexIfEEEEv12SSMParamsBwd,@"STO_CUDA_ENTRY STV_DEFAULT"
_Z25selective_scan_bwd_kernelI32Selective_Scan_bwd_kernel_traitsILi32ELi8ELb0ELb0ELb0ELb0ELb1EfN3c107complexIfEEEEv12SSMParamsBwd:
.text._Z25selective_scan_bwd_kernelI32Selective_Scan_bwd_kernel_traitsILi32ELi8ELb0ELb0ELb0ELb0ELb1EfN3c107complexIfEEEEv12SSMParamsBwd:
        /* <DEDUP_REMOVED lines=68> */
[C---:B------:R-:W-:Y:S02]  /*0440*/  IADD3.X R2, PT, PT, R0.reuse, R15, RZ, P3, !PT ;  /* 0x0000000f00027210 */ /* 0x040fe40001ffe4ff */
[----:B------:R-:W-:Y:S01]  /*0450*/  IADD3.X R39, PT, PT, R0, R39, RZ, P4, !PT ;  /* 0x0000002700277210 */ /* 0x000fe200027fe4ff */
[----:B------:R-:W-:Y:S01]  /*0460*/  IMAD R31, R3, UR11, R5 ;  /* 0x0000000b031f7c24 */ /* 0x000fe2000f8e0205 */
[----:B------:R-:W-:Y:S02]  /*0470*/  LEA.HI.X R29, R8, R21, R29, 0x3, P2 ;  /* 0x00000015081d7211 */ /* 0x000fe400010f1c1d */
        /* <DEDUP_REMOVED lines=33> */
.L_x_15393:
[----:B0-----:R-:W0:Y:S01]  /*0690*/  LDC.64 R8, c[0x0][0x410] ;  /* 0x00010400ff087b82 */ /* 0x001e220000000a00 */
[----:B------:R-:W-:Y:S01]  /*06a0*/  HFMA2 R13, -RZ, RZ, 0, 0 ;  /* 0x00000000ff0d7431 */ /* 0x000fe200000001ff */
[----:B------:R-:W-:Y:S01]  /*06b0*/  IADD3 R52, PT, PT, R43, -0x1, RZ ;  /* 0xffffffff2b347810 */ /* 0x000fe20007ffe0ff */
[----:B------:R-:W1:Y:S01]  /*06c0*/  LDCU.64 UR6, c[0x0][0x488] ;  /* 0x00009100ff0677ac */ /* 0x000e620008000a00 */
[----:B------:R-:W-:Y:S02]  /*06d0*/  SHF.L.U32 R73, R42, 0x2, RZ ;  /* 0x000000022a497819 */ /* 0x000fe400000006ff */
[----:B------:R-:W-:Y:S01]  /*06e0*/  SHF.L.U32 R12, R52, 0x8, RZ ;  /* 0x00000008340c7819 */ /* 0x000fe200000006ff */
[----:B------:R-:W2:Y:S01]  /*06f0*/  LDCU.64 UR8, c[0x0][0x478] ;  /* 0x00008f00ff0877ac */ /* 0x000ea20008000a00 */
[----:B------:R-:W3:Y:S01]  /*0700*/  LDC.64 R18, c[0x0][0x420] ;  /* 0x00010800ff127b82 */ /* 0x000ee20000000a00 */
[C---:B------:R-:W-:Y:S01]  /*0710*/  IADD3 R72, P3, PT, R73.reuse, R40, RZ ;  /* 0x0000002849487210 */ /* 0x040fe20007f7e0ff */
[----:B------:R-:W4:Y:S06]  /*0720*/  LDCU UR4, c[0x0][0x388] ;  /* 0x00007100ff0477ac */ /* 0x000f2c0008000800 */
[----:B------:R-:W1:Y:S08]  /*0730*/  LDC.64 R10, c[0x0][0x418] ;  /* 0x00010600ff0a7b82 */ /* 0x000e700000000a00 */
[----:B------:R-:W2:Y:S01]  /*0740*/  LDC.64 R20, c[0x0][0x428] ;  /* 0x00010a00ff147b82 */ /* 0x000ea20000000a00 */
[----:B0-----:R-:W-:Y:S01]  /*0750*/  IMAD.WIDE.U32 R4, R8, UR18, R12 ;  /* 0x0000001208047c25 */ /* 0x001fe2000f8e000c */
[----:B------:R-:W-:-:S03]  /*0760*/  IADD3 R8, P2, PT, R73, R38, RZ ;  /* 0x0000002649087210 */ /* 0x000fc60007f5e0ff */
[----:B------:R-:W-:-:S03]  /*0770*/  HFMA2 R23, -RZ, RZ, 0, 0 ;  /* 0x00000000ff177431 */ /* 0x000fc600000001ff */
[----:B------:R-:W-:Y:S01]  /*0780*/  BAR.SYNC.DEFER_BLOCKING 0x0 ;  /* 0x0000000000007b1d */ /* 0x000fe20000010000 */
[----:B------:R-:W-:Y:S01]  /*0790*/  IMAD R5, R9, UR18, R5 ;  /* 0x0000001209057c24 */ /* 0x000fe2000f8e0205 */
[----:B----4-:R-:W-:Y:S01]  /*07a0*/  IADD3 R53, PT, PT, -R12, UR4, RZ ;  /* 0x000000040c357c10 */ /* 0x010fe2000fffe1ff */
[----:B---3--:R-:W-:Y:S01]  /*07b0*/  IMAD.WIDE.U32 R6, R18, UR18, R12 ;  /* 0x0000001212067c25 */ /* 0x008fe2000f8e000c */
[----:B------:R-:W-:Y:S02]  /*07c0*/  IADD3.X R9, PT, PT, RZ, R39, RZ, P2, !PT ;  /* 0x00000027ff097210 */ /* 0x000fe400017fe4ff */
[----:B------:R-:W0:Y:S01]  /*07d0*/  S2R R63, SR_LANEID ;  /* 0x00000000003f7919 */ /* 0x000e220000000000 */
[----:B------:R-:W-:Y:S01]  /*07e0*/  IMAD R7, R19, UR18, R7 ;  /* 0x0000001213077c24 */ /* 0x000fe2000f8e0207 */
[-C--:B------:R-:W-:Y:S02]  /*07f0*/  ISETP.GE.AND P6, PT, R42, R53.reuse, PT ;  /* 0x000000352a00720c */ /* 0x080fe40003fc6270 */
[----:B------:R-:W-:Y:S01]  /*0800*/  CS2R R18, SRZ ;  /* 0x0000000000127805 */ /* 0x000fe2000001ff00 */
[----:B-1----:R-:W-:Y:S01]  /*0810*/  IMAD.WIDE.U32 R4, R3, R10, R4 ;  /* 0x0000000a03047225 */ /* 0x002fe200078e0004 */
[----:B------:R-:W-:-:S02]  /*0820*/  ISETP.GE.AND P2, PT, R47, R53, PT ;  /* 0x000000352f00720c */ /* 0x000fc40003f46270 */
[----:B------:R-:W-:Y:S02]  /*0830*/  CS2R R76, SRZ ;  /* 0x00000000004c7805 */ /* 0x000fe4000001ff00 */
[----:B------:R-:W-:Y:S01]  /*0840*/  ISETP.GE.AND P4, PT, R49, R53, PT ;  /* 0x000000353100720c */ /* 0x000fe20003f86270 */
[C---:B------:R-:W-:Y:S01]  /*0850*/  IMAD R2, R3.reuse, R11, R5 ;  /* 0x0000000b03027224 */ /* 0x040fe200078e0205 */
[----:B------:R-:W-:Y:S02]  /*0860*/  IADD3 R0, P0, PT, R42, R4, RZ ;  /* 0x000000042a007210 */ /* 0x000fe40007f1e0ff */
[----:B------:R-:W-:Y:S02]  /*0870*/  CS2R R10, SRZ ;  /* 0x00000000000a7805 */ /* 0x000fe4000001ff00 */
[----:B------:R-:W-:Y:S01]  /*0880*/  ISETP.GE.AND P5, PT, R50, R53, PT ;  /* 0x000000353200720c */ /* 0x000fe20003fa6270 */
[----:B--2---:R-:W-:Y:S01]  /*0890*/  IMAD.WIDE.U32 R6, R3, R20, R6 ;  /* 0x0000001403067225 */ /* 0x004fe200078e0006 */
[----:B------:R-:W-:-:S02]  /*08a0*/  CS2R R78, SRZ ;  /* 0x00000000004e7805 */ /* 0x000fc4000001ff00 */
[----:B------:R-:W-:Y:S01]  /*08b0*/  CS2R R80, SRZ ;  /* 0x0000000000507805 */ /* 0x000fe2000001ff00 */
[----:B------:R-:W-:Y:S02]  /*08c0*/  HFMA2 R84, -RZ, RZ, 0, 0 ;  /* 0x00000000ff547431 */ /* 0x000fe400000001ff */
[----:B------:R-:W-:Y:S01]  /*08d0*/  IMAD R5, R3, R21, R7 ;  /* 0x0000001503057224 */ /* 0x000fe200078e0207 */
[----:B------:R-:W-:Y:S02]  /*08e0*/  IADD3 R6, P1, PT, R42, R6, RZ ;  /* 0x000000062a067210 */ /* 0x000fe40007f3e0ff */
[----:B------:R-:W-:Y:S02]  /*08f0*/  MOV R82, RZ ;  /* 0x000000ff00527202 */ /* 0x000fe40000000f00 */
[----:B------:R-:W-:Y:S02]  /*0900*/  CS2R R86, SRZ ;  /* 0x0000000000567805 */ /* 0x000fe4000001ff00 */
[----:B------:R-:W-:Y:S01]  /*0910*/  IADD3.X R7, PT, PT, RZ, R2, RZ, P0, !PT ;  /* 0x00000002ff077210 */ /* 0x000fe200007fe4ff */
[----:B------:R-:W-:Y:S01]  /*0920*/  HFMA2 R2, -RZ, RZ, 0, 0 ;  /* 0x00000000ff027431 */ /* 0x000fe200000001ff */
[----:B------:R-:W-:Y:S01]  /*0930*/  IADD3.X R5, PT, PT, RZ, R5, RZ, P1, !PT ;  /* 0x00000005ff057210 */ /* 0x000fe20000ffe4ff */
[----:B------:R-:W1:Y:S01]  /*0940*/  LDC.64 R108, c[0x0][0x508] ;  /* 0x00014200ff6c7b82 */ /* 0x000e620000000a00 */
[----:B------:R-:W-:Y:S01]  /*0950*/  LEA R24, P0, R0, UR6, 0x2 ;  /* 0x0000000600187c11 */ /* 0x000fe2000f8010ff */
[----:B------:R-:W2:Y:S01]  /*0960*/  LDCU.64 UR10, c[0x0][0x558] ;  /* 0x0000ab00ff0a77ac */ /* 0x000ea20008000a00 */
[----:B------:R-:W-:-:S02]  /*0970*/  LEA R4, P1, R6, UR8, 0x2 ;  /* 0x0000000806047c11 */ /* 0x000fc4000f8210ff */
[----:B------:R-:W-:Y:S02]  /*0980*/  LEA.HI.X R25, R0, UR7, R7, 0x2, P0 ;  /* 0x0000000700197c11 */ /* 0x000fe400080f1407 */
[----:B------:R-:W-:Y:S02]  /*0990*/  LEA.HI.X R5, R6, UR9, R5, 0x2, P1 ;  /* 0x0000000906057c11 */ /* 0x000fe400088f1405 */
[----:B------:R-:W-:Y:S01]  /*09a0*/  MOV R21, RZ ;  /* 0x000000ff00157202 */ /* 0x000fe20000000f00 */
[----:B------:R-:W3:Y:S01]  /*09b0*/  S2UR UR6, SR_CgaCtaId ;  /* 0x00000000000679c3 */ /* 0x000ee20000008800 */
[----:B------:R-:W-:Y:S01]  /*09c0*/  IADD3 R6, P0, PT, R73, R36, RZ ;  /* 0x0000002449067210 */ /* 0x000fe20007f1e0ff */
[----:B------:R-:W-:Y:S01]  /*09d0*/  UMOV UR4, 0x400 ;  /* 0x0000040000047882 */ /* 0x000fe20000000000 */
[----:B------:R-:W-:Y:S01]  /*09e0*/  MOV R0, RZ ;  /* 0x000000ff00007202 */ /* 0x000fe20000000f00 */
[----:B------:R-:W4:Y:S01]  /*09f0*/  LDCU.64 UR8, c[0x0][0x510] ;  /* 0x0000a200ff0877ac */ /* 0x000f220008000a00 */
[----:B------:R-:W-:-:S02]  /*0a00*/  IADD3.X R7, PT, PT, RZ, R37, RZ, P0, !PT ;  /* 0x00000025ff077210 */ /* 0x000fc400007fe4ff */
[-C--:B------:R-:W-:Y:S02]  /*0a10*/  ISETP.GE.AND P0, PT, R45, R53.reuse, PT ;  /* 0x000000352d00720c */ /* 0x080fe40003f06270 */
[----:B------:R-:W-:Y:S01]  /*0a20*/  ISETP.GE.AND P1, PT, R46, R53, PT ;  /* 0x000000352e00720c */ /* 0x000fe20003f26270 */
[----:B------:R-:W2:Y:S01]  /*0a30*/  @!P6 LDG.E R11, desc[UR16][R6.64] ;  /* 0x00000010060be981 */ /* 0x000ea2000c1e1900 */
[----:B------:R-:W-:Y:S02]  /*0a40*/  IADD3.X R73, PT, PT, RZ, R41, RZ, P3, !PT ;  /* 0x00000029ff497210 */ /* 0x000fe40001ffe4ff */
[-C--:B------:R-:W-:Y:S01]  /*0a50*/  ISETP.GE.AND P3, PT, R48, R53.reuse, PT ;  /* 0x000000353000720c */ /* 0x080fe20003f66270 */
[----:B------:R-:W4:Y:S01]  /*0a60*/  @!P2 LDG.E R2, desc[UR16][R6.64+0x180] ;  /* 0x000180100602a981 */ /* 0x000f22000c1e1900 */
[----:B------:R-:W-:-:S03]  /*0a70*/  ISETP.GE.AND P6, PT, R51, R53, PT ;  /* 0x000000353300720c */ /* 0x000fc60003fc6270 */
[----:B------:R-:W4:Y:S04]  /*0a80*/  @!P4 LDG.E R10, desc[UR16][R6.64+0x280] ;  /* 0x00028010060ac981 */ /* 0x000f28000c1e1900 */
[----:B------:R-:W4:Y:S04]  /*0a90*/  @!P0 LDG.E R0, desc[UR16][R6.64+0x80] ;  /* 0x0000801006008981 */ /* 0x000f28000c1e1900 */
[----:B------:R-:W4:Y:S04]  /*0aa0*/  @!P1 LDG.E R19, desc[UR16][R6.64+0x100] ;  /* 0x0001001006139981 */ /* 0x000f28000c1e1900 */
[----:B------:R-:W4:Y:S04]  /*0ab0*/  @!P3 LDG.E R21, desc[UR16][R6.64+0x200] ;  /* 0x000200100615b981 */ /* 0x000f28000c1e1900 */
[----:B------:R-:W4:Y:S04]  /*0ac0*/  @!P5 LDG.E R23, desc[UR16][R6.64+0x300] ;  /* 0x000300100617d981 */ /* 0x000f28000c1e1900 */
[----:B------:R1:W4:Y:S01]  /*0ad0*/  @!P6 LDG.E R18, desc[UR16][R6.64+0x380] ;  /* 0x000380100612e981 */ /* 0x000322000c1e1900 */
[C---:B0-----:R-:W-:Y:S01]  /*0ae0*/  IADD3 R20, PT, PT, R63.reuse, 0x20, RZ ;  /* 0x000000203f147810 */ /* 0x041fe20007ffe0ff */
[----:B---3--:R-:W-:Y:S01]  /*0af0*/  ULEA UR6, UR6, UR4, 0x18 ;  /* 0x0000000406067291 */ /* 0x008fe2000f8ec0ff */
[C---:B------:R-:W-:Y:S01]  /*0b00*/  IADD3 R22, PT, PT, R63.reuse, 0x40, RZ ;  /* 0x000000403f167810 */ /* 0x040fe20007ffe0ff */
[----:B------:R-:W0:Y:S01]  /*0b10*/  LDCU UR4, c[0x0][0x38c] ;  /* 0x00007180ff0477ac */ /* 0x000e220008000800 */
[----:B------:R-:W-:-:S02]  /*0b20*/  LEA.HI.SX32 R54, R63, R63, 0x1b ;  /* 0x0000003f3f367211 */ /* 0x000fc400078fdaff */
[-C--:B------:R-:W-:Y:S02]  /*0b30*/  LEA.HI.SX32 R20, R20, R63.reuse, 0x1b ;  /* 0x0000003f14147211 */ /* 0x080fe400078fdaff */
[----:B------:R-:W-:Y:S02]  /*0b40*/  LEA.HI.SX32 R22, R22, R63, 0x1b ;  /* 0x0000003f16167211 */ /* 0x000fe400078fdaff */
[----:B------:R-:W-:Y:S02]  /*0b50*/  LEA R54, R54, UR6, 0x2 ;  /* 0x0000000636367c11 */ /* 0x000fe4000f8e10ff */
[----:B------:R-:W-:Y:S02]  /*0b60*/  LEA R55, R20, UR6, 0x2 ;  /* 0x0000000614377c11 */ /* 0x000fe4000f8e10ff */
[----:B-1----:R-:W-:Y:S02]  /*0b70*/  IADD3 R6, PT, PT, R63, 0x60, RZ ;  /* 0x000000603f067810 */ /* 0x002fe40007ffe0ff */
[----:B------:R-:W-:-:S02]  /*0b80*/  LEA R56, R22, UR6, 0x2 ;  /* 0x0000000616387c11 */ /* 0x000fc4000f8e10ff */
[C---:B------:R-:W-:Y:S02]  /*0b90*/  IADD3 R20, PT, PT, R63.reuse, 0x80, RZ ;  /* 0x000000803f147810 */ /* 0x040fe40007ffe0ff */
[C---:B------:R-:W-:Y:S02]  /*0ba0*/  IADD3 R22, PT, PT, R63.reuse, 0xa0, RZ ;  /* 0x000000a03f167810 */ /* 0x040fe40007ffe0ff */
[C---:B------:R-:W-:Y:S02]  /*0bb0*/  IADD3 R58, PT, PT, R63.reuse, 0xc0, RZ ;  /* 0x000000c03f3a7810 */ /* 0x040fe40007ffe0ff */
[----:B------:R-:W-:Y:S02]  /*0bc0*/  IADD3 R62, PT, PT, R63, 0xe0, RZ ;  /* 0x000000e03f3e7810 */ /* 0x000fe40007ffe0ff */
[-C--:B------:R-:W-:Y:S02]  /*0bd0*/  LEA.HI.SX32 R6, R6, R63.reuse, 0x1b ;  /* 0x0000003f06067211 */ /* 0x080fe400078fdaff */
[----:B------:R-:W-:-:S02]  /*0be0*/  LEA.HI.SX32 R20, R20, R63, 0x1b ;  /* 0x0000003f14147211 */ /* 0x000fc400078fdaff */
[-C--:B------:R-:W-:Y:S02]  /*0bf0*/  LEA.HI.SX32 R22, R22, R63.reuse, 0x1b ;  /* 0x0000003f16167211 */ /* 0x080fe400078fdaff */
[-C--:B------:R-:W-:Y:S02]  /*0c00*/  LEA.HI.SX32 R60, R58, R63.reuse, 0x1b ;  /* 0x0000003f3a3c7211 */ /* 0x080fe400078fdaff */
[----:B------:R-:W-:Y:S02]  /*0c10*/  LEA.HI.SX32 R61, R62, R63, 0x1b ;  /* 0x0000003f3e3d7211 */ /* 0x000fe400078fdaff */
[----:B------:R-:W-:Y:S02]  /*0c20*/  LEA R57, R6, UR6, 0x2 ;  /* 0x0000000606397c11 */ /* 0x000fe4000f8e10ff */
[----:B------:R-:W-:Y:S02]  /*0c30*/  LEA R58, R20, UR6, 0x2 ;  /* 0x00000006143a7c11 */ /* 0x000fe4000f8e10ff */
[----:B------:R-:W-:-:S02]  /*0c40*/  LEA R59, R22, UR6, 0x2 ;  /* 0x00000006163b7c11 */ /* 0x000fc4000f8e10ff */
[----:B------:R-:W-:Y:S02]  /*0c50*/  LEA R60, R60, UR6, 0x2 ;  /* 0x000000063c3c7c11 */ /* 0x000fe4000f8e10ff */
[----:B------:R-:W-:Y:S02]  /*0c60*/  LEA R61, R61, UR6, 0x2 ;  /* 0x000000063d3d7c11 */ /* 0x000fe4000f8e10ff */
[----:B------:R-:W-:Y:S02]  /*0c70*/  P2R R74, PR, RZ, 0x1 ;  /* 0x00000001ff4a7803 */ /* 0x000fe40000000000 */
[----:B------:R-:W-:Y:S02]  /*0c80*/  ISETP.GE.AND P0, PT, R42, R53, PT ;  /* 0x000000352a00720c */ /* 0x000fe40003f06270 */
[----:B------:R-:W-:Y:S01]  /*0c90*/  CS2R R6, SRZ ;  /* 0x0000000000067805 */ /* 0x000fe2000001ff00 */
[----:B------:R-:W-:Y:S01]  /*0ca0*/  HFMA2 R20, -RZ, RZ, 0, 0 ;  /* 0x00000000ff147431 */ /* 0x000fe200000001ff */
[----:B--2---:R-:W-:Y:S04]  /*0cb0*/  STS [R54], R11 ;  /* 0x0000000b36007388 */ /* 0x004fe80000000800 */
[----:B----4-:R1:W-:Y:S04]  /*0cc0*/  STS [R55+0x80], R0 ;  /* 0x0000800037007388 */ /* 0x0103e80000000800 */
[----:B------:R-:W-:Y:S01]  /*0cd0*/  STS [R56+0x100], R19 ;  /* 0x0001001338007388 */ /* 0x000fe20000000800 */
[----:B-1----:R-:W-:-:S03]  /*0ce0*/  SHF.L.U32 R0, R63, 0x3, RZ ;  /* 0x000000033f007819 */ /* 0x002fc600000006ff */
[----:B------:R1:W-:Y:S01]  /*0cf0*/  STS [R57+0x180], R2 ;  /* 0x0001800239007388 */ /* 0x0003e20000000800 */
[----:B------:R-:W-:-:S03]  /*0d00*/  LEA.HI.SX32 R62, R0, R0, 0x1b ;  /* 0x00000000003e7211 */ /* 0x000fc600078fdaff */
[----:B------:R2:W-:Y:S01]  /*0d10*/  STS [R58+0x200], R21 ;  /* 0x000200153a007388 */ /* 0x0005e20000000800 */
[----:B------:R-:W-:-:S03]  /*0d20*/  LEA R62, R62, UR6, 0x2 ;  /* 0x000000063e3e7c11 */ /* 0x000fc6000f8e10ff */
        /* <DEDUP_REMOVED lines=13> */
[----:B------:R-:W-:Y:S01]  /*0e00*/  HFMA2 R0, -RZ, RZ, 0, 0 ;  /* 0x00000000ff007431 */ /* 0x000fe200000001ff */
[----:B------:R-:W-:Y:S01]  /*0e10*/  MOV R11, RZ ;  /* 0x000000ff000b7202 */ /* 0x000fe20000000f00 */
[----:B-1----:R-:W-:Y:S01]  /*0e20*/  HFMA2 R2, -RZ, RZ, 0, 0 ;  /* 0x00000000ff027431 */ /* 0x002fe200000001ff */
[----:B------:R-:W-:-:S02]  /*0e30*/  MOV R19, RZ ;  /* 0x000000ff00137202 */ /* 0x000fc40000000f00 */
[----:B--2---:R-:W-:Y:S01]  /*0e40*/  MOV R21, RZ ;  /* 0x000000ff00157202 */ /* 0x004fe20000000f00 */
        /* <DEDUP_REMOVED lines=10> */
[----:B------:R-:W-:Y:S02]  /*0ef0*/  ISETP.GE.AND P0, PT, R42, R53, PT ;  /* 0x000000352a00720c */ /* 0x000fe40003f06270 */
[----:B---3--:R-:W-:Y:S01]  /*0f00*/  MOV R23, RZ ;  /* 0x000000ff00177202 */ /* 0x008fe20000000f00 */
[----:B------:R-:W-:Y:S01]  /*0f10*/  HFMA2 R74, -RZ, RZ, 0, 0 ;  /* 0x00000000ff4a7431 */ /* 0x000fe200000001ff */
[----:B-1----:R-:W-:Y:S01]  /*0f20*/  MOV R9, RZ ;  /* 0x000000ff00097202 */ /* 0x002fe20000000f00 */
[----:B--2---:R1:W-:Y:S04]  /*0f30*/  STS [R54], R7 ;  /* 0x0000000736007388 */ /* 0x0043e80000000800 */
[----:B----4-:R-:W-:Y:S04]  /*0f40*/  STS [R55+0x80], R6 ;  /* 0x0000800637007388 */ /* 0x010fe80000000800 */
[----:B------:R2:W-:Y:S04]  /*0f50*/  STS [R56+0x100], R11 ;  /* 0x0001000b38007388 */ /* 0x0005e80000000800 */
        /* <DEDUP_REMOVED lines=15> */
[----:B-1----:R-:W-:Y:S01]  /*1050*/  HFMA2 R7, -RZ, RZ, 0, 0 ;  /* 0x00000000ff077431 */ /* 0x002fe200000001ff */
[----:B--2---:R-:W-:-:S04]  /*1060*/  MOV R11, RZ ;  /* 0x000000ff000b7202 */ /* 0x004fc80000000f00 */
[----:B------:R-:W2:Y:S01]  /*1070*/  @!P0 LDG.E R23, desc[UR16][R72.64] ;  /* 0x0000001048178981 */ /* 0x000ea2000c1e1900 */
[----:B------:R-:W-:-:S03]  /*1080*/  ISETP.NE.AND P0, PT, R75, RZ, PT ;  /* 0x000000ff4b00720c */ /* 0x000fc60003f05270 */
[----:B------:R-:W3:Y:S04]  /*1090*/  @!P1 LDG.E R9, desc[UR16][R72.64+0x100] ;  /* 0x0001001048099981 */ /* 0x000ee8000c1e1900 */
[----:B------:R-:W4:Y:S04]  /*10a0*/  @!P2 LDG.E R76, desc[UR16][R72.64+0x180] ;  /* 0x00018010484ca981 */ /* 0x000f28000c1e1900 */
[----:B------:R-:W4:Y:S04]  /*10b0*/  @!P3 LDG.E R7, desc[UR16][R72.64+0x200] ;  /* 0x000200104807b981 */ /* 0x000f28000c1e1900 */
[----:B------:R-:W3:Y:S04]  /*10c0*/  @!P0 LDG.E R74, desc[UR16][R72.64+0x80] ;  /* 0x00008010484a8981 */ /* 0x000ee8000c1e1900 */
[----:B------:R-:W4:Y:S04]  /*10d0*/  @!P4 LDG.E R78, desc[UR16][R72.64+0x280] ;  /* 0x00028010484ec981 */ /* 0x000f28000c1e1900 */
[----:B------:R-:W4:Y:S04]  /*10e0*/  @!P5 LDG.E R11, desc[UR16][R72.64+0x300] ;  /* 0x00030010480bd981 */ /* 0x000f28000c1e1900 */
[----:B------:R-:W4:Y:S01]  /*10f0*/  @!P6 LDG.E R80, desc[UR16][R72.64+0x380] ;  /* 0x000380104850e981 */ /* 0x000f22000c1e1900 */
[----:B------:R-:W-:-:S02]  /*1100*/  P2R R83, PR, RZ, 0x1 ;  /* 0x00000001ff537803 */ /* 0x000fc40000000000 */
[----:B------:R-:W-:Y:S01]  /*1110*/  ISETP.GE.AND P0, PT, R42, R53, PT ;  /* 0x000000352a00720c */ /* 0x000fe20003f06270 */
[----:B------:R-:W-:Y:S01]  /*1120*/  HFMA2 R75, -RZ, RZ, 0, 0 ;  /* 0x00000000ff4b7431 */ /* 0x000fe200000001ff */
[----:B--2---:R-:W-:Y:S04]  /*1130*/  STS [R54], R23 ;  /* 0x0000001736007388 */ /* 0x004fe80000000800 */
[----:B---3--:R-:W-:Y:S04]  /*1140*/  STS [R55+0x80], R74 ;  /* 0x0000804a37007388 */ /* 0x008fe80000000800 */
[----:B------:R-:W-:Y:S04]  /*1150*/  STS [R56+0x100], R9 ;  /* 0x0001000938007388 */ /* 0x000fe80000000800 */
[----:B----4-:R1:W-:Y:S04]  /*1160*/  STS [R57+0x180], R76 ;  /* 0x0001804c39007388 */ /* 0x0103e80000000800 */
        /* <DEDUP_REMOVED lines=15> */
[----:B------:R-:W-:-:S04]  /*1260*/  MOV R74, RZ ;  /* 0x000000ff004a7202 */ /* 0x000fc80000000f00 */
        /* <DEDUP_REMOVED lines=10> */
[----:B------:R-:W-:Y:S02]  /*1310*/  ISETP.GE.AND P0, PT, R42, R53, PT ;  /* 0x000000352a00720c */ /* 0x000fe40003f06270 */
        /* <DEDUP_REMOVED lines=8> */
[----:B------:R1:W-:Y:S01]  /*13a0*/  STS [R61+0x380], R76 ;  /* 0x0003804c3d007388 */ /* 0x0003e20000000800 */
[----:B------:R-:W-:-:S03]  /*13b0*/  NOP ;  /* 0x0000000000007918 */ /* 0x000fc60000000000 */
[----:B------:R-:W2:Y:S04]  /*13c0*/  LDS R24, [R62] ;  /* 0x000000003e187984 */ /* 0x000ea80000000800 */
[----:B------:R-:W3:Y:S04]  /*13d0*/  LDS R25, [R62+0x4] ;  /* 0x000004003e197984 */ /* 0x000ee80000000800 */
[----:B------:R-:W-:Y:S04]  /*13e0*/  LDS R75, [R62+0x8] ;  /* 0x000008003e4b7984 */ /* 0x000fe80000000800 */
[----:B------:R-:W4:Y:S04]  /*13f0*/  LDS R77, [R62+0xc] ;  /* 0x00000c003e4d7984 */ /* 0x000f280000000800 */
[----:B------:R-:W-:Y:S04]  /*1400*/  LDS R78, [R62+0x10] ;  /* 0x000010003e4e7984 */ /* 0x000fe80000000800 */
[----:B------:R-:W0:Y:S04]  /*1410*/  LDS R79, [R62+0x14] ;  /* 0x000014003e4f7984 */ /* 0x000e280000000800 */
[----:B------:R-:W0:Y:S04]  /*1420*/  LDS R74, [R62+0x18] ;  /* 0x000018003e4a7984 */ /* 0x000e280000000800 */
[----:B------:R-:W0:Y:S01]  /*1430*/  LDS R80, [R62+0x1c] ;  /* 0x00001c003e507984 */ /* 0x000e220000000800 */
[----:B------:R-:W-:Y:S01]  /*1440*/  BAR.SYNC.DEFER_BLOCKING 0x0 ;  /* 0x0000000000007b1d */ /* 0x000fe20000010000 */
[----:B-1----:R-:W-:-:S02]  /*1450*/  HFMA2 R76, -RZ, RZ, 0, 0 ;  /* 0x00000000ff4c7431 */ /* 0x002fc400000001ff */
[----:B------:R-:W-:Y:S01]  /*1460*/  HFMA2 R82, -RZ, RZ, 0, 0 ;  /* 0x00000000ff527431 */ /* 0x000fe200000001ff */
[----:B------:R-:W-:Y:S01]  /*1470*/  MOV R81, RZ ;  /* 0x000000ff00517202 */ /* 0x000fe20000000f00 */
[----:B------:R-:W-:Y:S01]  /*1480*/  HFMA2 R84, -RZ, RZ, 0, 0 ;  /* 0x00000000ff547431 */ /* 0x000fe200000001ff */
[----:B------:R-:W4:Y:S01]  /*1490*/  @!P0 LDG.E R83, desc[UR16][R4.64] ;  /* 0x0000001004538981 */ /* 0x000f22000c1e1900 */
[----:B------:R-:W-:Y:S02]  /*14a0*/  ISETP.NE.AND P0, PT, R85, RZ, PT ;  /* 0x000000ff5500720c */ /* 0x000fe40003f05270 */
[----:B------:R-:W-:Y:S01]  /*14b0*/  MOV R85, RZ ;  /* 0x000000ff00557202 */ /* 0x000fe20000000f00 */
[----:B------:R-:W4:Y:S04]  /*14c0*/  @!P1 LDG.E R81, desc[UR16][R4.64+0x100] ;  /* 0x0001001004519981 */ /* 0x000f28000c1e1900 */
[----:B------:R-:W4:Y:S04]  /*14d0*/  @!P2 LDG.E R82, desc[UR16][R4.64+0x180] ;  /* 0x000180100452a981 */ /* 0x000f28000c1e1900 */
[----:B------:R-:W4:Y:S04]  /*14e0*/  @!P3 LDG.E R85, desc[UR16][R4.64+0x200] ;  /* 0x000200100455b981 */ /* 0x000f28000c1e1900 */
[----:B------:R-:W4:Y:S04]  /*14f0*/  @!P0 LDG.E R76, desc[UR16][R4.64+0x80] ;  /* 0x00008010044c8981 */ /* 0x000f28000c1e1900 */
[----:B------:R-:W4:Y:S04]  /*1500*/  @!P4 LDG.E R84, desc[UR16][R4.64+0x280] ;  /* 0x000280100454c981 */ /* 0x000f28000c1e1900 */
[----:B------:R-:W4:Y:S04]  /*1510*/  @!P5 LDG.E R87, desc[UR16][R4.64+0x300] ;  /* 0x000300100457d981 */ /* 0x000f28000c1e1900 */
[----:B------:R0:W4:Y:S01]  /*1520*/  @!P6 LDG.E R86, desc[UR16][R4.64+0x380] ;  /* 0x000380100456e981 */ /* 0x000122000c1e1900 */
[----:B--2---:R-:W-:Y:S01]  /*1530*/  FMUL.FTZ R88, R24, -1.4426950216293334961 ;  /* 0xbfb8aa3b18587820 */ /* 0x004fe20000410000 */
[----:B---3--:R-:W-:Y:S01]  /*1540*/  FMUL.FTZ R89, R25, -1.4426950216293334961 ;  /* 0xbfb8aa3b19597820 */ /* 0x008fe20000410000 */
[----:B----4-:R-:W-:-:S03]  /*1550*/  FMUL.FTZ R92, R77, -1.4426950216293334961 ;  /* 0xbfb8aa3b4d5c7820 */ /* 0x010fc60000410000 */
[----:B------:R-:W1:Y:S08]  /*1560*/  MUFU.EX2 R90, R89 ;  /* 0x00000059005a7308 */ /* 0x000e700000000800 */
[----:B------:R-:W2:Y:S08]  /*1570*/  MUFU.EX2 R88, R88 ;  /* 0x0000005800587308 */ /* 0x000eb00000000800 */
[----:B------:R-:W3:Y:S01]  /*1580*/  MUFU.EX2 R92, R92 ;  /* 0x0000005c005c7308 */ /* 0x000ee20000000800 */
[----:B-1----:R-:W-:Y:S01]  /*1590*/  FADD.FTZ R90, R90, 1 ;  /* 0x3f8000005a5a7421 */ /* 0x002fe20000010000 */
[----:B------:R-:W-:Y:S01]  /*15a0*/  FMUL.FTZ R91, R75, -1.4426950216293334961 ;  /* 0xbfb8aa3b4b5b7820 */ /* 0x000fe20000410000 */
[----:B--2---:R-:W-:-:S05]  /*15b0*/  FADD.FTZ R88, R88, 1 ;  /* 0x3f80000058587421 */ /* 0x004fca0000010000 */
[----:B------:R-:W-:Y:S01]  /*15c0*/  MUFU.RCP R94, R90 ;  /* 0x0000005a005e7308 */ /* 0x000fe20000001000 */
[----:B0-----:R-:W-:Y:S01]  /*15d0*/  FMUL.FTZ R4, R79, -1.4426950216293334961 ;  /* 0xbfb8aa3b4f047820 */ /* 0x001fe20000410000 */
[----:B------:R-:W-:Y:S01]  /*15e0*/  FMUL.FTZ R5, R74, -1.4426950216293334961 ;  /* 0xbfb8aa3b4a057820 */ /* 0x000fe20000410000 */
[----:B------:R-:W-:-:S05]  /*15f0*/  FMUL.FTZ R93, R78, -1.4426950216293334961 ;  /* 0xbfb8aa3b4e5d7820 */ /* 0x000fca0000410000 */
[----:B------:R-:W-:Y:S01]  /*1600*/  MUFU.RCP R89, R88 ;  /* 0x0000005800597308 */ /* 0x000fe20000001000 */
[----:B---3--:R-:W-:Y:S01]  /*1610*/  FADD.FTZ R92, R92, 1 ;  /* 0x3f8000005c5c7421 */ /* 0x008fe20000010000 */
[----:B------:R-:W-:-:S06]  /*1620*/  FMUL.FTZ R95, R80, -1.4426950216293334961 ;  /* 0xbfb8aa3b505f7820 */ /* 0x000fcc0000410000 */
[----:B------:R-:W0:Y:S08]  /*1630*/  MUFU.EX2 R91, R91 ;  /* 0x0000005b005b7308 */ /* 0x000e300000000800 */
[----:B------:R-:W-:Y:S08]  /*1640*/  MUFU.EX2 R4, R4 ;  /* 0x0000000400047308 */ /* 0x000ff00000000800 */
[----:B------:R-:W-:Y:S08]  /*1650*/  MUFU.EX2 R5, R5 ;  /* 0x0000000500057308 */ /* 0x000ff00000000800 */
[----:B------:R-:W-:Y:S08]  /*1660*/  MUFU.RCP R102, R92 ;  /* 0x0000005c00667308 */ /* 0x000ff00000001000 */
[----:B------:R-:W1:Y:S08]  /*1670*/  MUFU.EX2 R93, R93 ;  /* 0x0000005d005d7308 */ /* 0x000e700000000800 */
[----:B------:R-:W2:Y:S01]  /*1680*/  MUFU.EX2 R95, R95 ;  /* 0x0000005f005f7308 */ /* 0x000ea20000000800 */
[----:B0-----:R-:W-:-:S07]  /*1690*/  FADD.FTZ R91, R91, 1 ;  /* 0x3f8000005b5b7421 */ /* 0x001fce0000010000 */
[----:B------:R-:W0:Y:S01]  /*16a0*/  MUFU.RCP R98, R91 ;  /* 0x0000005b00627308 */ /* 0x000e220000001000 */
[----:B-1----:R-:W-:Y:S01]  /*16b0*/  FADD.FTZ R93, R93, 1 ;  /* 0x3f8000005d5d7421 */ /* 0x002fe20000010000 */
[----:B--2---:R-:W-:-:S06]  /*16c0*/  FADD.FTZ R95, R95, 1 ;  /* 0x3f8000005f5f7421 */ /* 0x004fcc0000010000 */
[----:B------:R-:W1:Y:S08]  /*16d0*/  MUFU.RCP R93, R93 ;  /* 0x0000005d005d7308 */ /* 0x000e700000001000 */
[----:B------:R-:W2:Y:S01]  /*16e0*/  MUFU.RCP R101, R95 ;  /* 0x0000005f00657308 */ /* 0x000ea20000001000 */
[----:B0-----:R-:W-:Y:S01]  /*16f0*/  FADD.FTZ R100, -R98, 1 ;  /* 0x3f80000062647421 */ /* 0x001fe20000010100 */
[----:B------:R-:W-:-:S03]  /*1700*/  FADD.FTZ R104, -R102, 1 ;  /* 0x3f80000066687421 */ /* 0x000fc60000010100 */
[----:B------:R-:W-:Y:S01]  /*1710*/  FFMA.FTZ R100, R75, R100, 1 ;  /* 0x3f8000004b647423 */ /* 0x000fe20000010064 */
[----:B------:R-:W-:Y:S01]  /*1720*/  FFMA.FTZ R104, R77, R104, 1 ;  /* 0x3f8000004d687423 */ /* 0x000fe20000010068 */
[----:B-1----:R-:W-:Y:S01]  /*1730*/  FADD.FTZ R91, -R93, 1 ;  /* 0x3f8000005d5b7421 */ /* 0x002fe20000010100 */
[----:B------:R-:W-:-:S03]  /*1740*/  ISETP.NE.AND P1, PT, R34, RZ, PT ;  /* 0x000000ff2200720c */ /* 0x000fc60003f25270 */
[----:B------:R-:W-:Y:S01]  /*1750*/  FFMA.FTZ R91, R78, R91, 1 ;  /* 0x3f8000004e5b7423 */ /* 0x000fe2000001005b */
[----:B--2---:R-:W-:-:S04]  /*1760*/  FADD.FTZ R103, -R101, 1 ;  /* 0x3f80000065677421 */ /* 0x004fc80000010100 */
[----:B------:R-:W-:Y:S01]  /*1770*/  FFMA.FTZ R103, R80, R103, 1 ;  /* 0x3f80000050677423 */ /* 0x000fe20000010067 */
[----:B------:R0:W-:Y:S04]  /*1780*/  STS [R54], R83 ;  /* 0x0000005336007388 */ /* 0x0001e80000000800 */
        /* <DEDUP_REMOVED lines=8> */
[----:B------:R-:W2:Y:S04]  /*1810*/  LDS R76, [R62] ;  /* 0x000000003e4c7984 */ /* 0x000ea80000000800 */
[----:B------:R-:W3:Y:S04]  /*1820*/  LDS R88, [R62+0x4] ;  /* 0x000004003e587984 */ /* 0x000ee80000000800 */
[----:B------:R-:W4:Y:S04]  /*1830*/  LDS R90, [R62+0x8] ;  /* 0x000008003e5a7984 */ /* 0x000f280000000800 */
[----:B------:R-:W4:Y:S04]  /*1840*/  LDS R82, [R62+0xc] ;  /* 0x00000c003e527984 */ /* 0x000f280000000800 */
[----:B------:R-:W4:Y:S04]  /*1850*/  LDS R84, [R62+0x10] ;  /* 0x000010003e547984 */ /* 0x000f280000000800 */
[----:B------:R-:W4:Y:S04]  /*1860*/  LDS R86, [R62+0x14] ;  /* 0x000014003e567984 */ /* 0x000f280000000800 */
[----:B------:R-:W4:Y:S04]  /*1870*/  LDS R81, [R62+0x18] ;  /* 0x000018003e517984 */ /* 0x000f280000000800 */
[----:B------:R-:W4:Y:S01]  /*1880*/  LDS R92, [R62+0x1c] ;  /* 0x00001c003e5c7984 */ /* 0x000f220000000800 */
[----:B0-----:R-:W-:Y:S01]  /*1890*/  FADD.FTZ R83, R4, 1 ;  /* 0x3f80000004537421 */ /* 0x001fe20000010000 */
[----:B-1----:R-:W-:-:S03]  /*18a0*/  FADD.FTZ R85, R5, 1 ;  /* 0x3f80000005557421 */ /* 0x002fc60000010000 */
[----:B------:R3:W0:Y:S01]  /*18b0*/  MUFU.RCP R106, R83 ;  /* 0x00000053006a7308 */ /* 0x0006220000001000 */
[----:B------:R-:W-:-:S07]  /*18c0*/  FADD.FTZ R4, -R94, 1 ;  /* 0x3f8000005e047421 */ /* 0x000fce0000010100 */
[----:B------:R4:W1:Y:S01]  /*18d0*/  MUFU.RCP R97, R85 ;  /* 0x0000005500617308 */ /* 0x0008620000001000 */
[----:B------:R-:W-:Y:S01]  /*18e0*/  FFMA.FTZ R96, R25, R4, 1 ;  /* 0x3f80000019607423 */ /* 0x000fe20000010004 */
[----:B------:R-:W-:Y:S01]  /*18f0*/  FADD.FTZ R5, -R89, 1 ;  /* 0x3f80000059057421 */ /* 0x000fe20000010100 */
[----:B--2---:R-:W-:Y:S01]  /*1900*/  FMUL.FTZ R4, R7, R76 ;  /* 0x0000004c07047220 */ /* 0x004fe20000410000 */
[----:B---3--:R-:W-:Y:S02]  /*1910*/  FMUL.FTZ R83, R9, R88 ;  /* 0x0000005809537220 */ /* 0x008fe40000410000 */
[----:B------:R-:W-:Y:S01]  /*1920*/  FFMA.FTZ R5, R24, R5, 1 ;  /* 0x3f80000018057423 */ /* 0x000fe20000010005 */
[----:B------:R-:W-:Y:S01]  /*1930*/  FMUL.FTZ R4, R89, R4 ;  /* 0x0000000459047220 */ /* 0x000fe20000410000 */
[----:B----4-:R-:W-:Y:S01]  /*1940*/  FMUL.FTZ R85, R11, R90 ;  /* 0x0000005a0b557220 */ /* 0x010fe20000410000 */
[----:B------:R-:W-:Y:S01]  /*1950*/  FMUL.FTZ R87, R19, R82 ;  /* 0x0000005213577220 */ /* 0x000fe20000410000 */
[----:B------:R-:W-:Y:S01]  /*1960*/  FMUL.FTZ R83, R94, R83 ;  /* 0x000000535e537220 */ /* 0x000fe20000410000 */
[----:B------:R-:W-:Y:S01]  /*1970*/  FMUL.FTZ R5, R4, R5 ;  /* 0x0000000504057220 */ /* 0x000fe20000410000 */
[----:B------:R-:W-:Y:S01]  /*1980*/  BAR.SYNC.DEFER_BLOCKING 0x0 ;  /* 0x0000000000007b1d */ /* 0x000fe20000010000 */
        /* <DEDUP_REMOVED lines=40> */
[----:B0-----:R-:W-:-:S05]  /*1c10*/  IMAD.WIDE.U32 R4, R108, UR18, R12 ;  /* 0x000000126c047c25 */ /* 0x001fca000f8e000c */
[----:B------:R-:W0:Y:S01]  /*1c20*/  LDS R96, [UR6+0x420] ;  /* 0x00042006ff607984 */ /* 0x000e220008000800 */
[----:B------:R-:W-:Y:S02]  /*1c30*/  IMAD R5, R109, UR18, R5 ;  /* 0x000000126d057c24 */ /* 0x000fe4000f8e0205 */
[----:B------:R-:W-:-:S04]  /*1c40*/  IMAD.WIDE.U32 R4, R3, UR8, R4 ;  /* 0x0000000803047c25 */ /* 0x000fc8000f8e0004 */
[----:B------:R-:W-:Y:S01]  /*1c50*/  IMAD R100, R3, UR9, R5 ;  /* 0x0000000903647c24 */ /* 0x000fe2000f8e0205 */
[----:B------:R-:W-:Y:S01]  /*1c60*/  IADD3 R5, P0, PT, R42, R4, RZ ;  /* 0x000000042a057210 */ /* 0x000fe20007f1e0ff */
[----:B------:R-:W1:Y:S03]  /*1c70*/  LDCU.64 UR8, c[0x0][0x490] ;  /* 0x00009200ff0877ac */ /* 0x000e660008000a00 */
[----:B------:R-:W-:Y:S02]  /*1c80*/  IADD3.X R100, PT, PT, RZ, R100, RZ, P0, !PT ;  /* 0x00000064ff647210 */ /* 0x000fe400007fe4ff */
[----:B------:R-:W-:-:S04]  /*1c90*/  LEA R4, P0, R5, UR10, 0x2 ;  /* 0x0000000a05047c11 */ /* 0x000fc8000f8010ff */
[----:B------:R-:W-:Y:S02]  /*1ca0*/  LEA.HI.X R5, R5, UR11, R100, 0x2, P0 ;  /* 0x0000000b05057c11 */ /* 0x000fe400080f1464 */
        /* <DEDUP_REMOVED lines=16> */
[----:B-1----:R-:W-:-:S04]  /*1db0*/  UISETP.NE.U32.AND UP0, UPT, UR8, URZ, UPT ;  /* 0x000000ff0800728c */ /* 0x002fc8000bf05070 */
        /* <DEDUP_REMOVED lines=27> */
[----:B------:R-:W0:Y:S01]  /*1f70*/  LDC.64 R88, c[0x0][0x430] ;  /* 0x00010c00ff587b82 */ /* 0x000e220000000a00 */
[----:B------:R0:W-:Y:S04]  /*1f80*/  STS [R62], R5 ;  /* 0x000000053e007388 */ /* 0x0001e80000000800 */
[----:B------:R-:W-:Y:S04]  /*1f90*/  STS [R62+0x4], R25 ;  /* 0x000004193e007388 */ /* 0x000fe80000000800 */
[----:B------:R-:W-:Y:S01]  /*1fa0*/  STS [R62+0x8], R75 ;  /* 0x0000084b3e007388 */ /* 0x000fe20000000800 */
[----:B0-----:R-:W-:-:S03]  /*1fb0*/  IMAD.WIDE.U32 R4, R88, UR18, R12 ;  /* 0x0000001258047c25 */ /* 0x001fc6000f8e000c */
[----:B------:R-:W-:Y:S01]  /*1fc0*/  STS [R62+0xc], R77 ;  /* 0x00000c4d3e007388 */ /* 0x000fe20000000800 */
[----:B------:R-:W-:-:S03]  /*1fd0*/  IMAD R5, R89, UR18, R5 ;  /* 0x0000001259057c24 */ /* 0x000fc6000f8e0205 */
[----:B------:R-:W-:Y:S04]  /*1fe0*/  STS [R62+0x10], R73 ;  /* 0x000010493e007388 */ /* 0x000fe80000000800 */
[----:B------:R-:W-:Y:S04]  /*1ff0*/  STS [R62+0x14], R79 ;  /* 0x0000144f3e007388 */ /* 0x000fe80000000800 */
[----:B------:R-:W-:Y:S04]  /*2000*/  STS [R62+0x18], R81 ;  /* 0x000018513e007388 */ /* 0x000fe80000000800 */
[----:B------:R0:W-:Y:S01]  /*2010*/  STS [R62+0x1c], R83 ;  /* 0x00001c533e007388 */ /* 0x0001e20000000800 */
[----:B------:R-:W-:-:S03]  /*2020*/  NOP ;  /* 0x0000000000007918 */ /* 0x000fc60000000000 */
[----:B------:R-:W-:Y:S01]  /*2030*/  LDS R85, [R54] ;  /* 0x0000000036557984 */ /* 0x000fe20000000800 */
[----:B0-----:R-:W0:Y:S03]  /*2040*/  LDC.64 R82, c[0x0][0x438] ;  /* 0x00010e00ff527b82 */ /* 0x001e260000000a00 */
[----:B------:R-:W-:Y:S04]  /*2050*/  LDS R87, [R55+0x80] ;  /* 0x0000800037577984 */ /* 0x000fe80000000800 */
[----:B------:R-:W-:Y:S04]  /*2060*/  LDS R25, [R56+0x100] ;  /* 0x0001000038197984 */ /* 0x000fe80000000800 */
[----:B------:R-:W-:Y:S04]  /*2070*/  LDS R75, [R57+0x180] ;  /* 0x00018000394b7984 */ /* 0x000fe80000000800 */
[----:B------:R-:W-:Y:S04]  /*2080*/  LDS R77, [R58+0x200] ;  /* 0x000200003a4d7984 */ /* 0x000fe80000000800 */
[----:B------:R-:W-:Y:S04]  /*2090*/  LDS R73, [R59+0x280] ;  /* 0x000280003b497984 */ /* 0x000fe80000000800 */
[----:B------:R-:W-:Y:S01]  /*20a0*/  LDS R79, [R60+0x300] ;  /* 0x000300003c4f7984 */ /* 0x000fe20000000800 */
[----:B0-----:R-:W-:-:S03]  /*20b0*/  IMAD.WIDE.U32 R4, R3, R82, R4 ;  /* 0x0000005203047225 */ /* 0x001fc600078e0004 */
[----:B------:R-:W-:Y:S01]  /*20c0*/  LDS R81, [R61+0x380] ;  /* 0x000380003d517984 */ /* 0x000fe20000000800 */
[----:B------:R-:W-:-:S03]  /*20d0*/  IMAD R72, R3, R83, R5 ;  /* 0x0000005303487224 */ /* 0x000fc600078e0205 */
[----:B------:R-:W-:Y:S01]  /*20e0*/  @!P1 STS [UR6+0x420], R53 ;  /* 0x00042035ff009988 */ /* 0x000fe20008000806 */
[----:B------:R-:W-:Y:S01]  /*20f0*/  BAR.SYNC.DEFER_BLOCKING 0x0 ;  /* 0x0000000000007b1d */ /* 0x000fe20000010000 */
[----:B------:R-:W-:-:S04]  /*2100*/  IADD3 R5, P0, PT, R42, R4, RZ ;  /* 0x000000042a057210 */ /* 0x000fc80007f1e0ff */
[----:B------:R-:W-:Y:S02]  /*2110*/  IADD3.X R72, PT, PT, RZ, R72, RZ, P0, !PT ;  /* 0x00000048ff487210 */ /* 0x000fe400007fe4ff */
[----:B------:R-:W-:-:S04]  /*2120*/  LEA R4, P0, R5, UR8, 0x2 ;  /* 0x0000000805047c11 */ /* 0x000fc8000f8010ff */
        /* <DEDUP_REMOVED lines=18> */
.L_x_15373:
[----:B0-----:R-:W-:Y:S01]  /*2250*/  FFMA.FTZ R5, R65, R7, R32 ;  /* 0x0000000741057223 */ /* 0x001fe20000010020 */
[----:B------:R-:W-:Y:S01]  /*2260*/  BAR.SYNC.DEFER_BLOCKING 0x0 ;  /* 0x0000000000007b1d */ /* 0x000fe20000010000 */
[----:B-----5:R-:W-:Y:S01]  /*2270*/  FADD.FTZ R86, R2, R27 ;  /* 0x0000001b02567221 */ /* 0x020fe20000010000 */
[----:B------:R-:W-:Y:S01]  /*2280*/  UISETP.GE.AND UP0, UPT, UR4, 0x1, UPT ;  /* 0x000000010400788c */ /* 0x000fe2000bf06270 */
[----:B------:R-:W-:Y:S01]  /*2290*/  FFMA.FTZ R5, R64, R9, R5 ;  /* 0x0000000940057223 */ /* 0x000fe20000010005 */
[----:B------:R-:W-:Y:S02]  /*22a0*/  CS2R R72, SRZ ;  /* 0x0000000000487805 */ /* 0x000fe4000001ff00 */
[----:B------:R-:W-:Y:S01]  /*22b0*/  MOV R75, RZ ;  /* 0x000000ff004b7202 */ /* 0x000fe20000000f00 */
[----:B------:R-:W-:Y:S01]  /*22c0*/  FADD.FTZ R74, R22, R27 ;  /* 0x0000001b164a7221 */ /* 0x000fe20000010000 */
        /* <DEDUP_REMOVED lines=11> */
[--C-:B------:R-:W-:Y:S01]  /*2380*/  FADD.FTZ R82, R8, R27.reuse ;  /* 0x0000001b08527221 */ /* 0x100fe20000010000 */
[----:B------:R-:W-:Y:S01]  /*2390*/  FFMA.FTZ R5, R69, R23, R2 ;  /* 0x0000001745057223 */ /* 0x000fe20000010002 */
[--C-:B------:R-:W-:Y:S01]  /*23a0*/  FADD.FTZ R84, R6, R27.reuse ;  /* 0x0000001b06547221 */ /* 0x100fe20000010000 */
[----:B------:R-:W-:Y:S01]  /*23b0*/  FADD.FTZ R88, R0, R27 ;  /* 0x0000001b00587221 */ /* 0x000fe20000010000 */
[-C--:B------:R-:W-:Y:S01]  /*23c0*/  FMUL.FTZ R87, R7, R26.reuse ;  /* 0x0000001a07577220 */ /* 0x080fe20000410000 */
        /* <DEDUP_REMOVED lines=9> */
[----:B------:R-:W-:Y:S06]  /*2460*/  BRA.U !UP0, `(.L_x_15374) ;  /* 0x0000003508207547 */ /* 0x000fec000b800000 */
[----:B------:R-:W-:Y:S01]  /*2470*/  FADD.FTZ R96, R21, R21 ;  /* 0x0000001515607221 */ /* 0x000fe20000010000 */
[----:B------:R-:W-:Y:S01]  /*2480*/  FADD.FTZ R98, R23, R23 ;  /* 0x0000001717627221 */ /* 0x000fe20000010000 */
[----:B------:R-:W0:Y:S01]  /*2490*/  LDC.64 R130, c[0x0][0x3e0] ;  /* 0x0000f800ff827b82 */ /* 0x000e220000000a00 */
[----:B------:R-:W-:Y:S01]  /*24a0*/  ISETP.NE.AND P0, PT, R43, 0x1, PT ;  /* 0x000000012b00780c */ /* 0x000fe20003f05270 */
[----:B------:R-:W-:Y:S01]  /*24b0*/  FADD.FTZ R100, R103, R103 ;  /* 0x0000006767647221 */ /* 0x000fe20000010000 */
[----:B------:R-:W-:Y:S01]  /*24c0*/  SHF.L.U32 R112, R43, 0x8, RZ ;  /* 0x000000082b707819 */ /* 0x000fe200000006ff */
[----:B------:R-:W-:Y:S01]  /*24d0*/  FADD.FTZ R0, R7, R7 ;  /* 0x0000000707007221 */ /* 0x000fe20000010000 */
[----:B------:R-:W-:Y:S01]  /*24e0*/  FADD.FTZ R90, R9, R9 ;  /* 0x00000009095a7221 */ /* 0x000fe20000010000 */
[----:B------:R-:W-:Y:S01]  /*24f0*/  FADD.FTZ R92, R11, R11 ;  /* 0x0000000b0b5c7221 */ /* 0x000fe20000010000 */
[----:B------:R-:W-:Y:S01]  /*2500*/  FADD.FTZ R94, R19, R19 ;  /* 0x00000013135e7221 */ /* 0x000fe20000010000 */
[----:B------:R-:W1:Y:S01]  /*2510*/  LDC.64 R128, c[0x0][0x3c0] ;  /* 0x0000f000ff807b82 */ /* 0x000e620000000a00 */
[----:B------:R-:W-:Y:S01]  /*2520*/  FADD.FTZ R102, R102, R102 ;  /* 0x0000006666667221 */ /* 0x000fe20000010000 */
[----:B------:R-:W-:Y:S01]  /*2530*/  LOP3.LUT R156, R12, 0x100, RZ, 0xc0, !PT ;  /* 0x000001000c9c7812 */ /* 0x000fe200078ec0ff */
[----:B------:R-:W-:Y:S01]  /*2540*/  FMUL.FTZ R104, R65, R74 ;  /* 0x0000004a41687220 */ /* 0x000fe20000410000 */
[----:B------:R-:W-:Y:S01]  /*2550*/  IADD3 R103, PT, PT, R43, -0x2, RZ ;  /* 0xfffffffe2b677810 */ /* 0x000fe20007ffe0ff */
[----:B------:R-:W-:Y:S01]  /*2560*/  FMUL.FTZ R105, R64, R76 ;  /* 0x0000004c40697220 */ /* 0x000fe20000410000 */
[----:B------:R-:W-:Y:S01]  /*2570*/  FMUL.FTZ R106, R66, R78 ;  /* 0x0000004e426a7220 */ /* 0x000fe20000410000 */
[----:B------:R-:W-:Y:S01]  /*2580*/  FMUL.FTZ R107, R67, R80 ;  /* 0x00000050436b7220 */ /* 0x000fe20000410000 */
[----:B------:R-:W2:Y:S01]  /*2590*/  LDC.64 R22, c[0x0][0x440] ;  /* 0x00011000ff167b82 */ /* 0x000ea20000000a00 */
[----:B------:R-:W-:Y:S01]  /*25a0*/  ISETP.EQ.AND P0, PT, R34, RZ, P0 ;  /* 0x000000ff2200720c */ /* 0x000fe20000702270 */
[----:B------:R-:W-:Y:S01]  /*25b0*/  FMUL.FTZ R108, R68, R82 ;  /* 0x00000052446c7220 */ /* 0x000fe20000410000 */
[----:B------:R-:W-:Y:S01]  /*25c0*/  FMUL.FTZ R109, R69, R84 ;  /* 0x00000054456d7220 */ /* 0x000fe20000410000 */
[----:B------:R-:W-:Y:S01]  /*25d0*/  FMUL.FTZ R110, R70, R86 ;  /* 0x00000056466e7220 */ /* 0x000fe20000410000 */
[----:B------:R-:W-:Y:S01]  /*25e0*/  FMUL.FTZ R111, R71, R88 ;  /* 0x00000058476f7220 */ /* 0x000fe20000410000 */
[----:B------:R-:W-:Y:S01]  /*25f0*/  MOV R73, RZ ;  /* 0x000000ff00497202 */ /* 0x000fe20000000f00 */
[----:B------:R-:W3:Y:S01]  /*2600*/  LDCU UR8, c[0x0][0x394] ;  /* 0x00007280ff0877ac */ /* 0x000ee20008000800 */
[----:B------:R-:W4:Y:S01]  /*2610*/  LDC.64 R20, c[0x0][0x3a8] ;  /* 0x0000ea00ff147b82 */ /* 0x000f220000000a00 */
[----:B------:R-:W-:Y:S01]  /*2620*/  LOP3.LUT R112, R112, 0x100, RZ, 0xc0, !PT ;  /* 0x0000010070707812 */ /* 0x000fe200078ec0ff */
[----:B------:R-:W0:Y:S01]  /*2630*/  LDCU UR9, c[0x0][0x38c] ;  /* 0x00007180ff0977ac */ /* 0x000e220008000800 */
[----:B------:R-:W-:-:S05]  /*2640*/  UMOV UR4, URZ ;  /* 0x000000ff00047c82 */ /* 0x000fca0008000000 */
.L_x_15392:
[----:B------:R-:W-:Y:S02]  /*2650*/  MOV R4, R14 ;  /* 0x0000000e00047202 */ /* 0x000fe40000000f00 */
[----:B------:R-:W-:-:S03]  /*2660*/  MOV R5, R35 ;  /* 0x0000002300057202 */ /* 0x000fc60000000f00 */
[----:B----4-:R-:W-:-:S04]  /*2670*/  IMAD.WIDE.U32 R4, R20, UR4, R4 ;  /* 0x0000000414047c25 */ /* 0x010fc8000f8e0004 */
        /* <DEDUP_REMOVED lines=12> */
[----:B------:R0:W4:Y:S04]  /*2740*/  LDG.E.64 R4, desc[UR16][R8.64] ;  /* 0x0000001008047981 */ /* 0x000128000c1e1b00 */
[----:B------:R1:W4:Y:S01]  /*2750*/  LDG.E.64 R6, desc[UR16][R10.64] ;  /* 0x000000100a067981 */ /* 0x000322000c1e1b00 */
        /* <DEDUP_REMOVED lines=8> */
[-C--:B0-----:R-:W-:Y:S01]  /*27e0*/  FMUL.FTZ R9, R78, R19.reuse ;  /* 0x000000134e097220 */ /* 0x081fe20000410000 */
[----:B------:R-:W-:Y:S01]  /*27f0*/  FMUL.FTZ R113, R76, R19 ;  /* 0x000000134c717220 */ /* 0x000fe20000410000 */
[----:B------:R-:W-:Y:S01]  /*2800*/  FMUL.RZ R114, R2, 0.15915493667125701904 ;  /* 0x3e22f98302727820 */ /* 0x000fe2000040c000 */
[----:B------:R-:W-:Y:S01]  /*2810*/  FMUL.FTZ R2, R74, R25 ;  /* 0x000000194a027220 */ /* 0x000fe20000410000 */
[----:B-1----:R-:W-:Y:S01]  /*2820*/  FMUL.RZ R11, R9, 0.15915493667125701904 ;  /* 0x3e22f983090b7820 */ /* 0x002fe2000040c000 */
[----:B------:R-:W-:Y:S01]  /*2830*/  FMUL.FTZ R10, R82, R19 ;  /* 0x00000013520a7220 */ /* 0x000fe20000410000 */
[----:B------:R-:W-:Y:S01]  /*2840*/  MUFU.SIN R119, R114 ;  /* 0x0000007200777308 */ /* 0x000fe20000000400 */
[----:B------:R-:W-:Y:S01]  /*2850*/  FMUL.RZ R118, R113, 0.15915493667125701904 ;  /* 0x3e22f98371767820 */ /* 0x000fe2000040c000 */
[-C--:B------:R-:W-:Y:S01]  /*2860*/  FMUL.FTZ R8, R76, R25.reuse ;  /* 0x000000194c087220 */ /* 0x080fe20000410000 */
[-C--:B------:R-:W-:Y:S01]  /*2870*/  FMUL.FTZ R9, R78, R25.reuse ;  /* 0x000000194e097220 */ /* 0x080fe20000410000 */
[----:B------:R-:W-:Y:S01]  /*2880*/  FMUL.RZ R120, R10, 0.15915493667125701904 ;  /* 0x3e22f9830a787820 */ /* 0x000fe2000040c000 */
[----:B------:R-:W-:-:S03]  /*2890*/  FMUL.FTZ R10, R82, R25 ;  /* 0x00000019520a7220 */ /* 0x000fc60000410000 */
[----:B------:R0:W-:Y:S08]  /*28a0*/  MUFU.EX2 R24, R2 ;  /* 0x0000000200187308 */ /* 0x0001f00000000800 */
[----:B------:R1:W-:Y:S01]  /*28b0*/  MUFU.COS R123, R114 ;  /* 0x00000072007b7308 */ /* 0x0003e20000000000 */
[----:B0-----:R-:W-:-:S07]  /*28c0*/  FMUL.FTZ R2, R80, R19 ;  /* 0x0000001350027220 */ /* 0x001fce0000410000 */
[----:B------:R-:W-:Y:S01]  /*28d0*/  MUFU.SIN R117, R11 ;  /* 0x0000000b00757308 */ /* 0x000fe20000000400 */
[----:B-1----:R-:W-:Y:S01]  /*28e0*/  FMUL.RZ R114, R2, 0.15915493667125701904 ;  /* 0x3e22f98302727820 */ /* 0x002fe2000040c000 */
[----:B------:R-:W-:-:S06]  /*28f0*/  FMUL.FTZ R2, R80, R25 ;  /* 0x0000001950027220 */ /* 0x000fcc0000410000 */
[----:B------:R0:W-:Y:S08]  /*2900*/  MUFU.COS R121, R11 ;  /* 0x0000000b00797308 */ /* 0x0001f00000000000 */
[----:B------:R-:W-:Y:S01]  /*2910*/  MUFU.SIN R115, R118 ;  /* 0x0000007600737308 */ /* 0x000fe20000000400 */
[----:B0-----:R-:W-:-:S07]  /*2920*/  FMUL.FTZ R11, R86, R19 ;  /* 0x00000013560b7220 */ /* 0x001fce0000410000 */
[----:B------:R-:W-:Y:S08]  /*2930*/  MUFU.COS R113, R118 ;  /* 0x0000007600717308 */ /* 0x000ff00000000000 */
[----:B------:R0:W-:Y:S08]  /*2940*/  MUFU.EX2 R116, R9 ;  /* 0x0000000900747308 */ /* 0x0001f00000000800 */
[----:B------:R1:W-:Y:S01]  /*2950*/  MUFU.EX2 R118, R2 ;  /* 0x0000000200767308 */ /* 0x0003e20000000800 */
[----:B0-----:R-:W-:-:S04]  /*2960*/  FMUL.FTZ R9, R84, R19 ;  /* 0x0000001354097220 */ /* 0x001fc80000410000 */
[----:B------:R-:W-:Y:S01]  /*2970*/  FMUL.RZ R122, R9, 0.15915493667125701904 ;  /* 0x3e22f983097a7820 */ /* 0x000fe2000040c000 */
[-C--:B------:R-:W-:Y:S02]  /*2980*/  FMUL.FTZ R9, R84, R25.reuse ;  /* 0x0000001954097220 */ /* 0x080fe40000410000 */
[----:B------:R-:W-:Y:S01]  /*2990*/  MUFU.SIN R133, R120 ;  /* 0x0000007800857308 */ /* 0x000fe20000000400 */
[----:B-1----:R-:W-:-:S07]  /*29a0*/  FMUL.FTZ R2, R86, R25 ;  /* 0x0000001956027220 */ /* 0x002fce0000410000 */
[----:B------:R0:W-:Y:S08]  /*29b0*/  MUFU.COS R135, R120 ;  /* 0x0000007800877308 */ /* 0x0001f00000000000 */
[----:B------:R-:W1:Y:S01]  /*29c0*/  MUFU.EX2 R8, R8 ;  /* 0x0000000800087308 */ /* 0x000e620000000800 */
[----:B0-----:R-:W-:Y:S01]  /*29d0*/  FMUL.RZ R120, R11, 0.15915493667125701904 ;  /* 0x3e22f9830b787820 */ /* 0x001fe2000040c000 */
[----:B------:R-:W-:-:S04]  /*29e0*/  FMUL.FTZ R11, R88, R19 ;  /* 0x00000013580b7220 */ /* 0x000fc80000410000 */
[----:B------:R-:W-:Y:S02]  /*29f0*/  FMUL.RZ R134, R11, 0.15915493667125701904 ;  /* 0x3e22f9830b867820 */ /* 0x000fe4000040c000 */
[----:B------:R-:W-:Y:S08]  /*2a00*/  MUFU.SIN R125, R114 ;  /* 0x00000072007d7308 */ /* 0x000ff00000000400 */
[----:B------:R0:W-:Y:S01]  /*2a10*/  MUFU.COS R127, R114 ;  /* 0x00000072007f7308 */ /* 0x0001e20000000000 */
[C---:B-1----:R-:W-:Y:S01]  /*2a20*/  FMUL.FTZ R113, R8.reuse, R113 ;  /* 0x0000007108717220 */ /* 0x042fe20000410000 */
[----:B------:R-:W-:Y:S01]  /*2a30*/  FMUL.FTZ R115, R8, R115 ;  /* 0x0000007308737220 */ /* 0x000fe20000410000 */
[----:B------:R-:W-:-:S05]  /*2a40*/  FMUL.FTZ R8, R24, R123 ;  /* 0x0000007b18087220 */ /* 0x000fca0000410000 */
[----:B------:R4:W-:Y:S01]  /*2a50*/  MUFU.EX2 R126, R2 ;  /* 0x00000002007e7308 */ /* 0x0009e20000000800 */
[----:B0-----:R-:W-:-:S07]  /*2a60*/  FMUL.FTZ R114, R88, R25 ;  /* 0x0000001958727220 */ /* 0x001fce0000410000 */
[----:B------:R-:W-:Y:S01]  /*2a70*/  MUFU.COS R139, R122 ;  /* 0x0000007a008b7308 */ /* 0x000fe20000000000 */
[----:B----4-:R-:W-:-:S04]  /*2a80*/  FMUL.FTZ R2, R4, R7 ;  /* 0x0000000704027220 */ /* 0x010fc80000410000 */
[C---:B------:R-:W-:Y:S01]  /*2a90*/  FFMA.FTZ R11, R5.reuse, R6, R2 ;  /* 0x00000006050b7223 */ /* 0x040fe20000010002 */
[----:B------:R-:W-:Y:S02]  /*2aa0*/  P2R R2, PR, RZ, 0x8 ;  /* 0x00000008ff027803 */ /* 0x000fe40000000000 */
[----:B------:R0:W-:Y:S01]  /*2ab0*/  MUFU.EX2 R124, R9 ;  /* 0x00000009007c7308 */ /* 0x0001e20000000800 */
[-C--:B------:R-:W-:Y:S01]  /*2ac0*/  FMUL.FTZ R136, R92, -R11.reuse ;  /* 0x8000000b5c887220 */ /* 0x080fe20000410000 */
[-C--:B------:R-:W-:Y:S01]  /*2ad0*/  FMUL.FTZ R138, R94, -R11.reuse ;  /* 0x8000000b5e8a7220 */ /* 0x080fe20000410000 */
[-C--:B------:R-:W-:Y:S01]  /*2ae0*/  FMUL.FTZ R140, R96, -R11.reuse ;  /* 0x8000000b608c7220 */ /* 0x080fe20000410000 */
[-C--:B------:R-:W-:Y:S01]  /*2af0*/  FMUL.FTZ R142, R98, -R11.reuse ;  /* 0x8000000b628e7220 */ /* 0x080fe20000410000 */
[-C--:B------:R-:W-:Y:S01]  /*2b00*/  FMUL.FTZ R144, R100, -R11.reuse ;  /* 0x8000000b64907220 */ /* 0x080fe20000410000 */
[----:B------:R-:W-:Y:S02]  /*2b10*/  FMUL.FTZ R148, R102, -R11 ;  /* 0x8000000b66947220 */ /* 0x000fe40000410000 */
[----:B------:R-:W1:Y:S01]  /*2b20*/  MUFU.EX2 R10, R10 ;  /* 0x0000000a000a7308 */ /* 0x000e620000000800 */
[----:B0-----:R-:W-:Y:S01]  /*2b30*/  FMUL.FTZ R9, R5, R7 ;  /* 0x0000000705097220 */ /* 0x001fe20000410000 */
[----:B------:R-:W-:-:S03]  /*2b40*/  IADD3 R5, PT, PT, R156, UR4, RZ ;  /* 0x000000049c057c10 */ /* 0x000fc6000fffe0ff */
[----:B------:R-:W-:Y:S01]  /*2b50*/  FFMA.FTZ R7, R4, R6, -R9 ;  /* 0x0000000604077223 */ /* 0x000fe20000010809 */
[----:B------:R-:W-:Y:S01]  /*2b60*/  SEL R5, R5, R44, !P3 ;  /* 0x0000002c05057207 */ /* 0x000fe20005800000 */
[----:B------:R-:W-:Y:S01]  /*2b70*/  FMUL.FTZ R9, R24, R119 ;  /* 0x0000007718097220 */ /* 0x000fe20000410000 */
[----:B------:R1:W0:Y:S01]  /*2b80*/  MUFU.SIN R137, R122 ;  /* 0x0000007a00897308 */ /* 0x0002220000000400 */
[----:B------:R-:W-:Y:S01]  /*2b90*/  FMUL.FTZ R146, R102, R7 ;  /* 0x0000000766927220 */ /* 0x000fe20000410000 */
[----:B------:R-:W-:-:S05]  /*2ba0*/  LEA R5, R5, UR6, 0x3 ;  /* 0x0000000605057c11 */ /* 0x000fca000f8e18ff */
[----:B------:R2:W-:Y:S01]  /*2bb0*/  STS.64 [R5+0x880], R8 ;  /* 0x0008800805007388 */ /* 0x0005e20000000a00 */
[----:B------:R4:W-:Y:S01]  /*2bc0*/  MUFU.EX2 R132, R114 ;  /* 0x0000007200847308 */ /* 0x0009e20000000800 */
[----:B-1----:R-:W-:Y:S01]  /*2bd0*/  FMUL.FTZ R122, R10, R133 ;  /* 0x000000850a7a7220 */ /* 0x002fe20000410000 */
[----:B------:R-:W-:-:S06]  /*2be0*/  FMUL.FTZ R133, R90, R7 ;  /* 0x000000075a857220 */ /* 0x000fcc0000410000 */
[----:B------:R-:W1:Y:S01]  /*2bf0*/  MUFU.COS R141, R120 ;  /* 0x00000078008d7308 */ /* 0x000e620000000000 */
[C---:B----4-:R-:W-:Y:S01]  /*2c00*/  FMUL.FTZ R114, R116.reuse, R121 ;  /* 0x0000007974727220 */ /* 0x050fe20000410000 */
[----:B------:R-:W-:Y:S01]  /*2c10*/  FMUL.FTZ R116, R116, R117 ;  /* 0x0000007574747220 */ /* 0x000fe20000410000 */
[C---:B------:R-:W-:Y:S01]  /*2c20*/  FMUL.FTZ R117, R118.reuse, R127 ;  /* 0x0000007f76757220 */ /* 0x040fe20000410000 */
[----:B------:R-:W-:Y:S01]  /*2c30*/  FMUL.FTZ R118, R118, R125 ;  /* 0x0000007d76767220 */ /* 0x000fe20000410000 */
[C---:B------:R-:W-:Y:S01]  /*2c40*/  FMUL.FTZ R121, R124.reuse, R139 ;  /* 0x0000008b7c797220 */ /* 0x040fe20000410000 */
[----:B0-----:R-:W-:Y:S01]  /*2c50*/  FMUL.FTZ R124, R124, R137 ;  /* 0x000000897c7c7220 */ /* 0x001fe20000410000 */
[-C--:B------:R-:W-:Y:S01]  /*2c60*/  FMUL.FTZ R127, R0, R7.reuse ;  /* 0x00000007007f7220 */ /* 0x080fe20000410000 */
[----:B------:R-:W0:Y:S01]  /*2c70*/  MUFU.SIN R143, R134 ;  /* 0x00000086008f7308 */ /* 0x000e220000000400 */
[-C--:B------:R-:W-:Y:S01]  /*2c80*/  FMUL.FTZ R137, R94, R7.reuse ;  /* 0x000000075e897220 */ /* 0x080fe20000410000 */
[----:B------:R-:W-:-:S06]  /*2c90*/  FMUL.FTZ R139, R96, R7 ;  /* 0x00000007608b7220 */ /* 0x000fcc0000410000 */
[----:B------:R4:W5:Y:S01]  /*2ca0*/  MUFU.COS R145, R134 ;  /* 0x0000008600917308 */ /* 0x0009620000000000 */
[----:B-1----:R-:W-:Y:S01]  /*2cb0*/  FMUL.FTZ R125, R126, R141 ;  /* 0x0000008d7e7d7220 */ /* 0x002fe20000410000 */
[----:B------:R-:W-:-:S06]  /*2cc0*/  FMUL.FTZ R141, R98, R7 ;  /* 0x00000007628d7220 */ /* 0x000fcc0000410000 */
[----:B------:R1:W3:Y:S01]  /*2cd0*/  MUFU.SIN R25, R120 ;  /* 0x0000007800197308 */ /* 0x0002e20000000400 */
[----:B0-----:R-:W-:Y:S01]  /*2ce0*/  FMUL.FTZ R123, R132, R143 ;  /* 0x0000008f847b7220 */ /* 0x001fe20000410000 */
[----:B------:R-:W-:Y:S01]  /*2cf0*/  FMUL.FTZ R143, R100, R7 ;  /* 0x00000007648f7220 */ /* 0x000fe20000410000 */
[----:B----4-:R-:W-:Y:S01]  /*2d00*/  FMUL.FTZ R134, R90, -R11 ;  /* 0x8000000b5a867220 */ /* 0x010fe20000410000 */
[----:B-1----:R-:W-:Y:S01]  /*2d10*/  FMUL.FTZ R120, R10, R135 ;  /* 0x000000870a787220 */ /* 0x002fe20000410000 */
[----:B-----5:R-:W-:Y:S01]  /*2d20*/  FMUL.FTZ R119, R132, R145 ;  /* 0x0000009184777220 */ /* 0x020fe20000410000 */
[----:B------:R-:W-:Y:S01]  /*2d30*/  FMUL.FTZ R135, R92, R7 ;  /* 0x000000075c877220 */ /* 0x000fe20000410000 */
[----:B------:R-:W-:Y:S01]  /*2d40*/  FMUL.FTZ R132, R0, -R11 ;  /* 0x8000000b00847220 */ /* 0x000fe20000410000 */
[----:B---3--:R-:W-:Y:S01]  /*2d50*/  FMUL.FTZ R126, R126, R25 ;  /* 0x000000197e7e7220 */ /* 0x008fe20000410000 */
[----:B------:R-:W-:Y:S06]  /*2d60*/  BAR.SYNC.DEFER_BLOCKING 0x0 ;  /* 0x0000000000007b1d */ /* 0x000fec0000010000 */
[----:B--2---:R-:W-:Y:S05]  /*2d70*/  @P1 BRA `(.L_x_15376) ;  /* 0x0000000000201947 */ /* 0x004fea0003800000 */
[----:B------:R-:W-:Y:S01]  /*2d80*/  ISETP.NE.AND P1, PT, R43, UR8, PT ;  /* 0x000000082b007c0c */ /* 0x000fe2000bf25270 */
[----:B------:R-:W-:Y:S01]  /*2d90*/  HFMA2 R10, -RZ, RZ, 1.875, 0 ;  /* 0x3f800000ff0a7431 */ /* 0x000fe200000001ff */
[----:B------:R-:W-:-:S11]  /*2da0*/  MOV R11, RZ ;  /* 0x000000ff000b7202 */ /* 0x000fd60000000f00 */
[----:B------:R-:W-:Y:S05]  /*2db0*/  @!P1 BRA `(.L_x_15377) ;  /* 0x0000000000149947 */ /* 0x000fea0003800000 */
[----:B------:R-:W-:-:S04]  /*2dc0*/  IADD3 R2, PT, PT, R112, UR4, RZ ;  /* 0x0000000470027c10 */ /* 0x000fc8000fffe0ff */
[----:B------:R-:W-:-:S05]  /*2dd0*/  LEA R2, R2, UR6, 0x3 ;  /* 0x0000000602027c11 */ /* 0x000fca000f8e18ff */
[----:B------:R2:W3:Y:S01]  /*2de0*/  LDS.64 R10, [R2+0x880] ;  /* 0x00088000020a7984 */ /* 0x0004e20000000a00 */
[----:B------:R-:W-:Y:S05]  /*2df0*/  BRA `(.L_x_15377) ;  /* 0x0000000000047947 */ /* 0x000fea0003800000 */
.L_x_15376:
[----:B------:R0:W1:Y:S02]  /*2e00*/  LDS.64 R10, [R152+UR5+0x1888] ;  /* 0x00188805980a7984 */ /* 0x0000640008000a00 */
.L_x_15377:
[----:B------:R-:W-:Y:S05]  /*2e10*/  BSYNC.RECONVERGENT B0 ;  /* 0x0000000000007941 */ /* 0x000fea0003800200 */
.L_x_15375:
[----:B--2---:R-:W2:Y:S01]  /*2e20*/  @P0 LDC R2, c[0x0][0x38c] ;  /* 0x0000e300ff020b82 */ /* 0x004ea20000000800 */
[----:B------:R-:W-:Y:S01]  /*2e30*/  CS2R R24, SRZ ;  /* 0x0000000000187805 */ /* 0x000fe2000001ff00 */
[----:B--2---:R-:W-:-:S04]  /*2e40*/  @P0 IMAD R5, R103, R2, UR4 ;  /* 0x0000000467050e24 */ /* 0x004fc8000f8e0202 */
[----:B------:R-:W-:-:S05]  /*2e50*/  @P0 IMAD.WIDE R4, R5, 0x10, R16 ;  /* 0x0000001005040825 */ /* 0x000fca00078e0210 */
[----:B------:R2:W4:Y:S01]  /*2e60*/  @P0 LDG.E.64 R24, desc[UR16][R4.64+0x8] ;  /* 0x0000081004180981 */ /* 0x000522000c1e1b00 */
[CC--:B------:R-:W-:Y:S01]  /*2e70*/  FMUL.FTZ R2, R104.reuse, R115.reuse ;  /* 0x0000007368027220 */ /* 0x0c0fe20000410000 */
[----:B------:R-:W-:Y:S01]  /*2e80*/  FMUL.FTZ R7, RZ, R115 ;  /* 0x00000073ff077220 */ /* 0x000fe20000410000 */
[----:B------:R-:W-:Y:S01]  /*2e90*/  ISETP.GE.AND P1, PT, R63, 0x1, PT ;  /* 0x000000013f00780c */ /* 0x000fe20003f26270 */
[----:B------:R-:W-:Y:S01]  /*2ea0*/  ULEA UR7, UR4, UR6, 0x4 ;  /* 0x0000000604077291 */ /* 0x000fe2000f8e20ff */
[-C--:B------:R-:W-:Y:S01]  /*2eb0*/  FFMA.FTZ R6, RZ, R113.reuse, R2 ;  /* 0x00000071ff067223 */ /* 0x080fe20000010002 */
[----:B------:R-:W-:Y:S01]  /*2ec0*/  FFMA.FTZ R2, R104, R113, -R7 ;  /* 0x0000007168027223 */ /* 0x000fe20000010807 */
[----:B------:R-:W-:Y:S01]  /*2ed0*/  ISETP.NE.AND P6, PT, R154, 0x1f, PT ;  /* 0x0000001f9a00780c */ /* 0x000fe20003fc5270 */
[----:B------:R-:W-:Y:S01]  /*2ee0*/  BSSY.RECONVERGENT B0, `(.L_x_15378) ;  /* 0x00000f1000007945 */ /* 0x000fe20003800200 */
[----:B------:R-:W-:Y:S01]  /*2ef0*/  FADD.FTZ R145, RZ, R6 ;  /* 0x00000006ff917221 */ /* 0x000fe20000010000 */
[----:B------:R-:W-:Y:S01]  /*2f00*/  FADD.FTZ R7, R105, R2 ;  /* 0x0000000269077221 */ /* 0x000fe20000010000 */
[----:B--2---:R-:W-:Y:S01]  /*2f10*/  FMUL.FTZ R5, R9, R115 ;  /* 0x0000007309057220 */ /* 0x004fe20000410000 */
[----:B------:R-:W-:Y:S01]  /*2f20*/  ISETP.GE.AND P4, PT, R43, UR8, PT ;  /* 0x000000082b007c0c */ /* 0x000fe2000bf86270 */
[C---:B------:R-:W-:Y:S01]  /*2f30*/  FMUL.FTZ R147, R116.reuse, R145 ;  /* 0x0000009174937220 */ /* 0x040fe20000410000 */
[----:B------:R-:W-:Y:S01]  /*2f40*/  FMUL.FTZ R2, R116, R7 ;  /* 0x0000000774027220 */ /* 0x000fe20000410000 */
[----:B------:R-:W-:Y:S01]  /*2f50*/  FFMA.FTZ R5, R8, R113, -R5 ;  /* 0x0000007108057223 */ /* 0x000fe20000010805 */
[----:B------:R-:W-:Y:S01]  /*2f60*/  ISETP.GT.U32.AND P2, PT, R154, 0x1b, PT ;  /* 0x0000001b9a00780c */ /* 0x000fe20003f44070 */
[C---:B------:R-:W-:Y:S01]  /*2f70*/  FFMA.FTZ R147, R114.reuse, R7, -R147 ;  /* 0x0000000772937223 */ /* 0x040fe20000010893 */
[----:B------:R-:W-:Y:S01]  /*2f80*/  FFMA.FTZ R2, R114, R145, R2 ;  /* 0x0000009172027223 */ /* 0x000fe20000010002 */
[----:B------:R-:W-:-:S02]  /*2f90*/  ISETP.GT.U32.AND P3, PT, R154, 0x17, PT ;  /* 0x000000179a00780c */ /* 0x000fc40003f64070 */
[----:B------:R-:W-:Y:S01]  /*2fa0*/  FADD.FTZ R147, R106, R147 ;  /* 0x000000936a937221 */ /* 0x000fe20000010000 */
[----:B------:R-:W-:Y:S01]  /*2fb0*/  FADD.FTZ R2, RZ, R2 ;  /* 0x00000002ff027221 */ /* 0x000fe20000010000 */
[----:B------:R-:W-:Y:S02]  /*2fc0*/  ISETP.NE.OR P4, PT, R34, RZ, P4 ;  /* 0x000000ff2200720c */ /* 0x000fe40002785670 */
[CC--:B------:R-:W-:Y:S01]  /*2fd0*/  FMUL.FTZ R6, R118.reuse, R147.reuse ;  /* 0x0000009376067220 */ /* 0x0c0fe20000410000 */
[-C--:B------:R-:W-:Y:S01]  /*2fe0*/  FMUL.FTZ R4, R118, R2.reuse ;  /* 0x0000000276047220 */ /* 0x080fe20000410000 */
[----:B------:R-:W-:Y:S02]  /*2ff0*/  ISETP.GT.U32.AND P5, PT, R154, 0xf, PT ;  /* 0x0000000f9a00780c */ /* 0x000fe40003fa4070 */
[C---:B------:R-:W-:Y:S01]  /*3000*/  FFMA.FTZ R6, R117.reuse, R2, R6 ;  /* 0x0000000275067223 */ /* 0x040fe20000010006 */
[----:B------:R-:W-:Y:S01]  /*3010*/  FFMA.FTZ R4, R117, R147, -R4 ;  /* 0x0000009375047223 */ /* 0x000fe20000010804 */
[----:B------:R-:W-:-:S02]  /*3020*/  FMUL.FTZ R2, R8, R115 ;  /* 0x0000007308027220 */ /* 0x000fc40000410000 */
[----:B------:R-:W-:Y:S01]  /*3030*/  FADD.FTZ R149, RZ, R6 ;  /* 0x00000006ff957221 */ /* 0x000fe20000010000 */
[----:B------:R-:W-:Y:S01]  /*3040*/  FADD.FTZ R147, R107, R4 ;  /* 0x000000046b937221 */ /* 0x000fe20000010000 */
        /* <DEDUP_REMOVED lines=8> */
[----:B------:R-:W-:-:S02]  /*30d0*/  FFMA.FTZ R145, R114, R5, -R145 ;  /* 0x0000000572917223 */ /* 0x000fc40000010891 */
[----:B------:R-:W-:Y:S01]  /*30e0*/  FADD.FTZ R151, R108, R151 ;  /* 0x000000976c977221 */ /* 0x000fe20000010000 */
        /* <DEDUP_REMOVED lines=20> */
[----:B------:R-:W-:Y:S01]  /*3230*/  FMUL.FTZ R4, R124, R2 ;  /* 0x000000027c047220 */ /* 0x000fe20000410000 */
[----:B------:R-:W-:Y:S01]  /*3240*/  FFMA.FTZ R145, R125, R158, R145 ;  /* 0x0000009e7d917223 */ /* 0x000fe20000010091 */
[C---:B------:R-:W-:Y:S01]  /*3250*/  FFMA.FTZ R6, R121.reuse, R2, R6 ;  /* 0x0000000279067223 */ /* 0x040fe20000010006 */
        /* <DEDUP_REMOVED lines=12> */
[----:B------:R-:W-:Y:S01]  /*3320*/  FADD.FTZ R2, RZ, R160 ;  /* 0x000000a0ff027221 */ /* 0x000fe20000010000 */
[----:B------:R-:W-:Y:S01]  /*3330*/  FFMA.FTZ R151, R119, R148, -R151 ;  /* 0x0000009477977223 */ /* 0x000fe20000010897 */
[----:B------:R-:W-:Y:S01]  /*3340*/  FADD.FTZ R147, R111, R150 ;  /* 0x000000966f937221 */ /* 0x000fe20000010000 */
[-C--:B------:R-:W-:Y:S01]  /*3350*/  FFMA.FTZ R145, R119, R6.reuse, R145 ;  /* 0x0000000677917223 */ /* 0x080fe20000010091 */
[----:B------:R-:W-:Y:S01]  /*3360*/  FMUL.FTZ R6, R123, R6 ;  /* 0x000000067b067220 */ /* 0x000fe20000410000 */
[----:B------:R-:W2:Y:S01]  /*3370*/  SHFL.UP PT, R158, R2, 0x1, RZ ;  /* 0x04200000029e7989 */ /* 0x000ea200000e00ff */
[----:B------:R-:W-:-:S02]  /*3380*/  FADD.FTZ R151, R144, R151 ;  /* 0x0000009790977221 */ /* 0x000fc40000010000 */
[----:B------:R-:W-:Y:S01]  /*3390*/  FFMA.FTZ R149, R119, R4, -R6 ;  /* 0x0000000477957223 */ /* 0x000fe20000010806 */
[----:B------:R-:W5:Y:S01]  /*33a0*/  SHFL.UP PT, R150, R147, 0x1, RZ ;  /* 0x0420000093967989 */ /* 0x000f6200000e00ff */
[----:B------:R-:W-:-:S03]  /*33b0*/  FMUL.FTZ R164, R126, R151 ;  /* 0x000000977ea47220 */ /* 0x000fc60000410000 */
        /* <DEDUP_REMOVED lines=78> */
[C---:B------:R-:W-:Y:S01]  /*38a0*/  FFMA.FTZ R160, R120.reuse, R153, -R160 ;  /* 0x0000009978a07223 */ /* 0x040fe200000108a0 */
[----:B------:R-:W-:Y:S01]  /*38b0*/  FFMA.FTZ R162, R120, R5, R162 ;  /* 0x0000000578a27223 */ /* 0x000fe200000100a2 */
[----:B------:R-:W-:Y:S01]  /*38c0*/  ISETP.GE.AND P1, PT, R63, 0x8, PT ;  /* 0x000000083f00780c */ /* 0x000fe20003f26270 */
[----:B------:R-:W-:Y:S01]  /*38d0*/  FADD.FTZ R151, R138, R151 ;  /* 0x000000978a977221 */ /* 0x000fe20000010000 */
[C---:B------:R-:W-:Y:S01]  /*38e0*/  FMUL.FTZ R5, R118.reuse, R155 ;  /* 0x0000009b76057220 */ /* 0x040fe20000410000 */
[CC--:B------:R-:W-:Y:S01]  /*38f0*/  FMUL.FTZ R164, R118.reuse, R160.reuse ;  /* 0x000000a076a47220 */ /* 0x0c0fe20000410000 */
[----:B------:R-:W-:Y:S01]  /*3900*/  FADD.FTZ R162, R137, R162 ;  /* 0x000000a289a27221 */ /* 0x000fe20000010000 */
[C---:B------:R-:W-:Y:S01]  /*3910*/  FMUL.FTZ R7, R118.reuse, R151 ;  /* 0x0000009776077220 */ /* 0x040fe20000410000 */
[C---:B------:R-:W-:Y:S01]  /*3920*/  FFMA.FTZ R153, R117.reuse, R160, -R5 ;  /* 0x000000a075997223 */ /* 0x040fe20000010805 */
[----:B------:R-:W-:Y:S01]  /*3930*/  FFMA.FTZ R155, R117, R155, R164 ;  /* 0x0000009b759b7223 */ /* 0x000fe200000100a4 */
[----:B------:R-:W-:Y:S01]  /*3940*/  FMUL.FTZ R164, R118, R162 ;  /* 0x000000a276a47220 */ /* 0x000fe20000410000 */
[----:B0-----:R-:W-:Y:S01]  /*3950*/  FMUL.FTZ R160, R149, R158 ;  /* 0x0000009e95a07220 */ /* 0x001fe20000410000 */
[----:B------:R-:W-:Y:S01]  /*3960*/  FFMA.FTZ R162, R117, R162, R7 ;  /* 0x000000a275a27223 */ /* 0x000fe20000010007 */
[----:B------:R-:W-:Y:S01]  /*3970*/  FMUL.FTZ R158, R145, R158 ;  /* 0x0000009e919e7220 */ /* 0x000fe20000410000 */
[----:B------:R-:W-:Y:S01]  /*3980*/  FFMA.FTZ R151, R117, R151, -R164 ;  /* 0x0000009775977223 */ /* 0x000fe200000108a4 */
[----:B-1----:R-:W-:-:S02]  /*3990*/  FFMA.FTZ R7, R145, R150, R160 ;  /* 0x0000009691077223 */ /* 0x002fc400000100a0 */
        /* <DEDUP_REMOVED lines=8> */
[----:B------:R-:W-:Y:S01]  /*3a20*/  FADD.FTZ R5, R135, R162 ;  /* 0x000000a287057221 */ /* 0x000fe20000010000 */
[----:B------:R-:W0:Y:S01]  /*3a30*/  SHFL.UP PT, R160, R2, 0x10, RZ ;  /* 0x0600000002a07989 */ /* 0x000e2200000e00ff */
[C---:B------:R-:W-:Y:S01]  /*3a40*/  FMUL.FTZ R7, R116.reuse, R153 ;  /* 0x0000009974077220 */ /* 0x040fe20000410000 */
[C---:B------:R-:W-:Y:S01]  /*3a50*/  FMUL.FTZ R164, R116.reuse, R151 ;  /* 0x0000009774a47220 */ /* 0x040fe20000410000 */
[C---:B------:R-:W-:Y:S01]  /*3a60*/  FMUL.FTZ R166, R116.reuse, R5 ;  /* 0x0000000574a67220 */ /* 0x040fe20000410000 */
[----:B------:R-:W1:Y:S01]  /*3a70*/  SHFL.UP PT, R6, R145, 0x10, RZ ;  /* 0x0600000091067989 */ /* 0x000e6200000e00ff */
[-C--:B------:R-:W-:Y:S01]  /*3a80*/  FMUL.FTZ R162, R116, R155.reuse ;  /* 0x0000009b74a27220 */ /* 0x080fe20000410000 */
[C---:B------:R-:W-:Y:S01]  /*3a90*/  FFMA.FTZ R150, R114.reuse, R155, R7 ;  /* 0x0000009b72967223 */ /* 0x040fe20000010007 */
[C---:B------:R-:W-:Y:S01]  /*3aa0*/  FFMA.FTZ R151, R114.reuse, R151, -R166 ;  /* 0x0000009772977223 */ /* 0x040fe200000108a6 */
[----:B------:R-:W2:Y:S01]  /*3ab0*/  SHFL.UP PT, R158, R147, 0x10, RZ ;  /* 0x06000000939e7989 */ /* 0x000ea200000e00ff */
[C---:B------:R-:W-:Y:S01]  /*3ac0*/  FFMA.FTZ R164, R114.reuse, R5, R164 ;  /* 0x0000000572a47223 */ /* 0x040fe200000100a4 */
[----:B------:R-:W-:Y:S01]  /*3ad0*/  FFMA.FTZ R162, R114, R153, -R162 ;  /* 0x0000009972a27223 */ /* 0x000fe200000108a2 */
[----:B------:R-:W-:Y:S01]  /*3ae0*/  FADD.FTZ R166, R134, R151 ;  /* 0x0000009786a67221 */ /* 0x000fe20000010000 */
[----:B------:R-:W3:Y:S01]  /*3af0*/  SHFL.UP PT, R4, R149, 0x10, RZ ;  /* 0x0600000095047989 */ /* 0x000ee200000e00ff */
[----:B------:R-:W-:Y:S01]  /*3b00*/  FMUL.FTZ R151, R115, R150 ;  /* 0x0000009673977220 */ /* 0x000fe20000410000 */
[----:B------:R-:W-:Y:S01]  /*3b10*/  ISETP.GE.AND P1, PT, R63, 0x10, PT ;  /* 0x000000103f00780c */ /* 0x000fe20003f26270 */
[----:B------:R-:W-:Y:S01]  /*3b20*/  FADD.FTZ R164, R133, R164 ;  /* 0x000000a485a47221 */ /* 0x000fe20000010000 */
[C---:B------:R-:W-:Y:S01]  /*3b30*/  FMUL.FTZ R168, R115.reuse, R162 ;  /* 0x000000a273a87220 */ /* 0x040fe20000410000 */
[----:B------:R-:W-:Y:S01]  /*3b40*/  FMUL.FTZ R5, R115, R166 ;  /* 0x000000a673057220 */ /* 0x000fe20000410000 */
[----:B------:R-:W-:Y:S01]  /*3b50*/  FFMA.FTZ R151, R113, R162, -R151 ;  /* 0x000000a271977223 */ /* 0x000fe20000010897 */
[----:B------:R-:W-:Y:S01]  /*3b60*/  FMUL.FTZ R7, R115, R164 ;  /* 0x000000a473077220 */ /* 0x000fe20000410000 */
[C---:B------:R-:W-:Y:S01]  /*3b70*/  FFMA.FTZ R150, R113.reuse, R150, R168 ;  /* 0x0000009671967223 */ /* 0x040fe200000100a8 */
[----:B------:R-:W-:-:S02]  /*3b80*/  FFMA.FTZ R164, R113, R164, R5 ;  /* 0x000000a471a47223 */ /* 0x000fc40000010005 */
        /* <DEDUP_REMOVED lines=38> */
.L_x_15379:
[----:B------:R-:W-:Y:S05]  /*3df0*/  BSYNC.RECONVERGENT B0 ;  /* 0x0000000000007941 */ /* 0x000fea0003800200 */
.L_x_15378:
        /* <DEDUP_REMOVED lines=17> */
.L_x_15381:
[----:B------:R-:W-:Y:S05]  /*3f10*/  BSYNC.RECONVERGENT B0 ;  /* 0x0000000000007941 */ /* 0x000fea0003800200 */
.L_x_15380:
        /* <DEDUP_REMOVED lines=16> */
.L_x_15383:
[----:B------:R-:W-:Y:S05]  /*4020*/  BSYNC.RECONVERGENT B0 ;  /* 0x0000000000007941 */ /* 0x000fea0003800200 */
.L_x_15382:
        /* <DEDUP_REMOVED lines=16> */
.L_x_15385:
[----:B------:R-:W-:Y:S05]  /*4130*/  BSYNC.RECONVERGENT B0 ;  /* 0x0000000000007941 */ /* 0x000fea0003800200 */
.L_x_15384:
        /* <DEDUP_REMOVED lines=16> */
.L_x_15387:
[----:B------:R-:W-:Y:S05]  /*4240*/  BSYNC.RECONVERGENT B0 ;  /* 0x0000000000007941 */ /* 0x000fea0003800200 */
.L_x_15386:
        /* <DEDUP_REMOVED lines=54> */
[----:B------:R-:W-:Y:S01]  /*45b0*/  FFMA.FTZ R11, R0, R163, RZ ;  /* 0x000000a3000b7223 */ /* 0x000fe200000100ff */
[----:B------:R-:W-:Y:S01]  /*45c0*/  FADD.FTZ R158, R105, R8 ;  /* 0x00000008699e7221 */ /* 0x000fe20000010000 */
[----:B------:R-:W-:Y:S01]  /*45d0*/  FADD.FTZ R142, R141, R144 ;  /* 0x000000908d8e7221 */ /* 0x000fe20000010000 */
[----:B------:R-:W-:Y:S01]  /*45e0*/  FADD.FTZ R141, RZ, R10 ;  /* 0x0000000aff8d7221 */ /* 0x000fe20000010000 */
[----:B------:R-:W-:Y:S01]  /*45f0*/  FMUL.FTZ R10, R124, R147 ;  /* 0x000000937c0a7220 */ /* 0x000fe20000410000 */
[----:B------:R-:W-:Y:S01]  /*4600*/  FMUL.FTZ R8, R116, R158 ;  /* 0x0000009e74087220 */ /* 0x000fe20000410000 */
[-C--:B------:R-:W-:Y:S01]  /*4610*/  FMUL.FTZ R144, R124, R142.reuse ;  /* 0x0000008e7c907220 */ /* 0x080fe20000410000 */
[-C--:B------:R-:W-:Y:S01]  /*4620*/  FMUL.FTZ R9, R116, R141.reuse ;  /* 0x0000008d74097220 */ /* 0x080fe20000410000 */
[C---:B------:R-:W-:Y:S01]  /*4630*/  FFMA.FTZ R10, R121.reuse, R142, R10 ;  /* 0x0000008e790a7223 */ /* 0x040fe2000001000a */
[C---:B------:R-:W-:Y:S01]  /*4640*/  FFMA.FTZ R8, R114.reuse, R141, R8 ;  /* 0x0000008d72087223 */ /* 0x040fe20000010008 */
[----:B------:R-:W-:Y:S01]  /*4650*/  FFMA.FTZ R153, R121, R147, -R144 ;  /* 0x0000009379997223 */ /* 0x000fe20000010890 */
[-C--:B------:R-:W-:Y:S01]  /*4660*/  FFMA.FTZ R9, R114, R158.reuse, -R9 ;  /* 0x0000009e72097223 */ /* 0x080fe20000010809 */
        /* <DEDUP_REMOVED lines=12> */
[----:B------:R-:W-:Y:S01]  /*4730*/  FADD.FTZ R155, R138, R9 ;  /* 0x000000098a9b7221 */ /* 0x000fe20000010000 */
[----:B------:R-:W-:Y:S01]  /*4740*/  FADD.FTZ R138, R107, R8 ;  /* 0x000000086b8a7221 */ /* 0x000fe20000010000 */
[----:B------:R-:W-:Y:S01]  /*4750*/  FADD.FTZ R137, R137, R140 ;  /* 0x0000008c89897221 */ /* 0x000fe20000010000 */
[----:B------:R-:W-:Y:S01]  /*4760*/  FADD.FTZ R157, RZ, R10 ;  /* 0x0000000aff9d7221 */ /* 0x000fe20000010000 */
[----:B------:R-:W-:Y:S01]  /*4770*/  FMUL.FTZ R8, R118, R155 ;  /* 0x0000009b76087220 */ /* 0x000fe20000410000 */
[----:B------:R-:W-:Y:S01]  /*4780*/  FFMA.FTZ R11, R90, R158, R11 ;  /* 0x0000009e5a0b7223 */ /* 0x000fe2000001000b */
[----:B------:R-:W-:Y:S01]  /*4790*/  FMUL.FTZ R118, R118, R137 ;  /* 0x0000008976767220 */ /* 0x000fe20000410000 */
[C---:B------:R-:W-:Y:S01]  /*47a0*/  FMUL.FTZ R9, R122.reuse, R157 ;  /* 0x0000009d7a097220 */ /* 0x040fe20000410000 */
[C---:B------:R-:W-:Y:S01]  /*47b0*/  FFMA.FTZ R8, R117.reuse, R137, R8 ;  /* 0x0000008975087223 */ /* 0x040fe20000010008 */
[-C--:B------:R-:W-:Y:S01]  /*47c0*/  FMUL.FTZ R122, R122, R138.reuse ;  /* 0x0000008a7a7a7220 */ /* 0x080fe20000410000 */
[----:B------:R-:W-:Y:S01]  /*47d0*/  FFMA.FTZ R117, R117, R155, -R118 ;  /* 0x0000009b75757223 */ /* 0x000fe20000010876 */
[C---:B------:R-:W-:Y:S01]  /*47e0*/  FFMA.FTZ R9, R120.reuse, R138, -R9 ;  /* 0x0000008a78097223 */ /* 0x040fe20000010809 */
[----:B------:R-:W-:Y:S01]  /*47f0*/  FADD.FTZ R135, R135, R8 ;  /* 0x0000000887877221 */ /* 0x000fe20000010000 */
[----:B------:R-:W-:Y:S01]  /*4800*/  FFMA.FTZ R122, R120, R157, R122 ;  /* 0x0000009d787a7223 */ /* 0x000fe2000001007a */
[----:B------:R-:W-:Y:S01]  /*4810*/  FADD.FTZ R117, R136, R117 ;  /* 0x0000007588757221 */ /* 0x000fe20000010000 */
[----:B------:R-:W-:Y:S01]  /*4820*/  FADD.FTZ R167, R108, R9 ;  /* 0x000000096ca77221 */ /* 0x000fe20000010000 */
[C---:B------:R-:W-:Y:S01]  /*4830*/  FMUL.FTZ R9, R116.reuse, R135 ;  /* 0x0000008774097220 */ /* 0x040fe20000410000 */
[----:B------:R-:W-:Y:S01]  /*4840*/  FADD.FTZ R159, RZ, R122 ;  /* 0x0000007aff9f7221 */ /* 0x000fe20000010000 */
[----:B------:R-:W-:Y:S01]  /*4850*/  FMUL.FTZ R116, R116, R117 ;  /* 0x0000007574747220 */ /* 0x000fe20000410000 */
        /* <DEDUP_REMOVED lines=8> */
[----:B------:R-:W-:Y:S01]  /*48e0*/  FADD.FTZ R161, RZ, R8 ;  /* 0x00000008ffa17221 */ /* 0x000fe20000010000 */
[----:B------:R-:W-:Y:S01]  /*48f0*/  FMUL.FTZ R10, R115, R134 ;  /* 0x00000086730a7220 */ /* 0x000fe20000410000 */
[----:B------:R-:W-:Y:S01]  /*4900*/  FADD.FTZ R140, R109, R124 ;  /* 0x0000007c6d8c7221 */ /* 0x000fe20000010000 */
[----:B------:R-:W-:Y:S01]  /*4910*/  FMUL.FTZ R115, R115, R133 ;  /* 0x0000008573737220 */ /* 0x000fe20000410000 */
[C---:B------:R-:W-:Y:S01]  /*4920*/  FMUL.FTZ R8, R126.reuse, R161 ;  /* 0x000000a17e087220 */ /* 0x040fe20000410000 */
[C---:B------:R-:W-:Y:S01]  /*4930*/  FFMA.FTZ R10, R113.reuse, R133, R10 ;  /* 0x00000085710a7223 */ /* 0x040fe2000001000a */
[----:B------:R-:W-:Y:S01]  /*4940*/  FMUL.FTZ R126, R126, R140 ;  /* 0x0000008c7e7e7220 */ /* 0x000fe20000410000 */
[----:B------:R-:W-:Y:S01]  /*4950*/  FFMA.FTZ R115, R113, R134, -R115 ;  /* 0x0000008671737223 */ /* 0x000fe20000010873 */
[----:B------:R-:W-:Y:S01]  /*4960*/  FFMA.FTZ R9, R125, R140, -R8 ;  /* 0x0000008c7d097223 */ /* 0x000fe20000010808 */
[----:B------:R-:W-:Y:S01]  /*4970*/  FADD.FTZ R127, R127, R10 ;  /* 0x0000000a7f7f7221 */ /* 0x000fe20000010000 */
[----:B------:R-:W-:Y:S01]  /*4980*/  FFMA.FTZ R124, R125, R161, R126 ;  /* 0x000000a17d7c7223 */ /* 0x000fe2000001007e */
[----:B------:R-:W-:Y:S01]  /*4990*/  FADD.FTZ R115, R132, R115 ;  /* 0x0000007384737221 */ /* 0x000fe20000010000 */
[----:B------:R-:W-:Y:S01]  /*49a0*/  FFMA.FTZ R125, R92, R165, R11 ;  /* 0x000000a55c7d7223 */ /* 0x000fe2000001000b */
[----:B------:R-:W-:Y:S01]  /*49b0*/  FMUL.FTZ R113, R74, R127 ;  /* 0x0000007f4a717220 */ /* 0x000fe20000410000 */
[----:B------:R-:W-:Y:S01]  /*49c0*/  FADD.FTZ R144, R110, R9 ;  /* 0x000000096e907221 */ /* 0x000fe20000010000 */
[----:B------:R-:W-:Y:S01]  /*49d0*/  FADD.FTZ R116, -R104, R163 ;  /* 0x000000a368747221 */ /* 0x000fe20000010100 */
[----:B------:R-:W-:Y:S01]  /*49e0*/  FMUL.FTZ R114, R76, R133 ;  /* 0x000000854c727220 */ /* 0x000fe20000410000 */
[----:B------:R-:W-:Y:S01]  /*49f0*/  FMUL.FTZ R9, R74, R115 ;  /* 0x000000734a097220 */ /* 0x000fe20000410000 */
[----:B------:R-:W-:Y:S01]  /*4a00*/  FMUL.FTZ R11, R2, R113 ;  /* 0x00000071020b7220 */ /* 0x000fe20000410000 */
[----:B------:R-:W-:Y:S01]  /*4a10*/  FADD.FTZ R121, -R105, R158 ;  /* 0x0000009e69797221 */ /* 0x000fe20000010100 */
[----:B------:R-:W-:Y:S01]  /*4a20*/  FMUL.FTZ R120, R76, R134 ;  /* 0x000000864c787220 */ /* 0x000fe20000410000 */
[----:B------:R-:W-:Y:S01]  /*4a30*/  FMUL.FTZ R122, R141, R114 ;  /* 0x000000728d7a7220 */ /* 0x000fe20000410000 */
[-C--:B------:R-:W-:Y:S01]  /*4a40*/  FFMA.FTZ R11, R116, R9.reuse, -R11 ;  /* 0x00000009740b7223 */ /* 0x080fe2000001080b */
[----:B------:R-:W-:Y:S01]  /*4a50*/  FMUL.FTZ R9, R2, R9 ;  /* 0x0000000902097220 */ /* 0x000fe20000410000 */
[----:B------:R-:W-:Y:S01]  /*4a60*/  FADD.FTZ R124, RZ, R124 ;  /* 0x0000007cff7c7221 */ /* 0x000fe20000010000 */
[-C--:B------:R-:W-:Y:S01]  /*4a70*/  FFMA.FTZ R126, R121, R120.reuse, -R122 ;  /* 0x00000078797e7223 */ /* 0x080fe2000001087a */
[----:B------:R-:W-:Y:S01]  /*4a80*/  FMUL.FTZ R122, R141, R120 ;  /* 0x000000788d7a7220 */ /* 0x000fe20000410000 */
[----:B------:R-:W-:Y:S01]  /*4a90*/  FFMA.FTZ R9, R116, R113, R9 ;  /* 0x0000007174097223 */ /* 0x000fe20000010009 */
[----:B------:R-:W-:Y:S01]  /*4aa0*/  FMUL.FTZ R120, R78, R135 ;  /* 0x000000874e787220 */ /* 0x000fe20000410000 */
[----:B------:R-:W-:Y:S01]  /*4ab0*/  FMUL.FTZ R10, R123, R144 ;  /* 0x000000907b0a7220 */ /* 0x000fe20000410000 */
[----:B------:R-:W-:Y:S01]  /*4ac0*/  FFMA.FTZ R122, R121, R114, R122 ;  /* 0x00000072797a7223 */ /* 0x000fe2000001007a */
[----:B------:R-:W-:Y:S01]  /*4ad0*/  FADD.FTZ R9, RZ, R9 ;  /* 0x00000009ff097221 */ /* 0x000fe20000010000 */
[----:B------:R-:W-:Y:S01]  /*4ae0*/  FMUL.FTZ R8, R123, R124 ;  /* 0x0000007c7b087220 */ /* 0x000fe20000410000 */
[----:B------:R-:W-:Y:S01]  /*4af0*/  FADD.FTZ R11, RZ, R11 ;  /* 0x0000000bff0b7221 */ /* 0x000fe20000010000 */
[----:B------:R-:W-:Y:S01]  /*4b00*/  FADD.FTZ R118, -R106, R165 ;  /* 0x000000a56a767221 */ /* 0x000fe20000010100 */
[----:B------:R-:W-:Y:S01]  /*4b10*/  FMUL.FTZ R123, R78, R117 ;  /* 0x000000754e7b7220 */ /* 0x000fe20000410000 */
[----:B------:R-:W-:Y:S01]  /*4b20*/  FMUL.FTZ R163, R139, R120 ;  /* 0x000000788ba37220 */ /* 0x000fe20000410000 */
[----:B------:R-:W-:Y:S01]  /*4b30*/  FFMA.FTZ R158, R119, R124, R10 ;  /* 0x0000007c779e7223 */ /* 0x000fe2000001000a */
[----:B------:R-:W-:Y:S01]  /*4b40*/  FADD.FTZ R10, R9, R122 ;  /* 0x0000007a090a7221 */ /* 0x000fe20000010000 */
[----:B------:R-:W-:Y:S01]  /*4b50*/  FADD.FTZ R11, R11, R126 ;  /* 0x0000007e0b0b7221 */ /* 0x000fe20000010000 */
[----:B------:R-:W-:Y:S01]  /*4b60*/  FMUL.FTZ R122, R80, R137 ;  /* 0x00000089507a7220 */ /* 0x000fe20000410000 */
[-C--:B------:R-:W-:Y:S01]  /*4b70*/  FFMA.FTZ R126, R118, R123.reuse, -R163 ;  /* 0x0000007b767e7223 */ /* 0x080fe200000108a3 */
[----:B------:R-:W-:Y:S01]  /*4b80*/  FMUL.FTZ R123, R139, R123 ;  /* 0x0000007b8b7b7220 */ /* 0x000fe20000410000 */
[----:B------:R-:W-:Y:S01]  /*4b90*/  FFMA.FTZ R8, R119, R144, -R8 ;  /* 0x0000009077087223 */ /* 0x000fe20000010808 */
[----:B------:R-:W-:Y:S01]  /*4ba0*/  FADD.FTZ R119, -R107, R138 ;  /* 0x0000008a6b777221 */ /* 0x000fe20000010100 */
[----:B------:R-:W-:Y:S01]  /*4bb0*/  FMUL.FTZ R132, R80, R155 ;  /* 0x0000009b50847220 */ /* 0x000fe20000410000 */
[----:B------:R-:W-:Y:S01]  /*4bc0*/  FMUL.FTZ R136, R157, R122 ;  /* 0x0000007a9d887220 */ /* 0x000fe20000410000 */
[----:B------:R-:W-:Y:S01]  /*4bd0*/  FFMA.FTZ R123, R118, R120, R123 ;  /* 0x00000078767b7223 */ /* 0x000fe2000001007b */
[----:B------:R-:W-:Y:S01]  /*4be0*/  FADD.FTZ R11, R11, R126 ;  /* 0x0000007e0b0b7221 */ /* 0x000fe20000010000 */
[----:B------:R-:W-:Y:S01]  /*4bf0*/  FMUL.FTZ R126, R82, R149 ;  /* 0x00000095527e7220 */ /* 0x000fe20000410000 */
[----:B------:R-:W-:Y:S01]  /*4c00*/  FFMA.FTZ R125, R94, R138, R125 ;  /* 0x0000008a5e7d7223 */ /* 0x000fe2000001007d */
[-C--:B------:R-:W-:Y:S01]  /*4c10*/  FFMA.FTZ R136, R119, R132.reuse, -R136 ;  /* 0x0000008477887223 */ /* 0x080fe20000010888 */
[----:B------:R-:W-:Y:S01]  /*4c20*/  FMUL.FTZ R132, R157, R132 ;  /* 0x000000849d847220 */ /* 0x000fe20000410000 */
[----:B------:R-:W-:Y:S01]  /*4c30*/  FADD.FTZ R10, R10, R123 ;  /* 0x0000007b0a0a7221 */ /* 0x000fe20000010000 */
[----:B------:R-:W-:Y:S01]  /*4c40*/  FMUL.FTZ R138, R82, R153 ;  /* 0x00000099528a7220 */ /* 0x000fe20000410000 */
[----:B------:R-:W-:Y:S01]  /*4c50*/  FADD.FTZ R123, -R108, R167 ;  /* 0x000000a76c7b7221 */ /* 0x000fe20000010100 */
[----:B------:R-:W-:Y:S01]  /*4c60*/  FMUL.FTZ R165, R159, R126 ;  /* 0x0000007e9fa57220 */ /* 0x000fe20000410000 */
[----:B------:R-:W-:Y:S01]  /*4c70*/  FFMA.FTZ R163, R96, R167, R125 ;  /* 0x000000a760a37223 */ /* 0x000fe2000001007d */
[----:B------:R-:W-:Y:S01]  /*4c80*/  FFMA.FTZ R125, R119, R122, R132 ;  /* 0x0000007a777d7223 */ /* 0x000fe20000010084 */
[-C--:B------:R-:W-:Y:S01]  /*4c90*/  FMUL.FTZ R132, R159, R138.reuse ;  /* 0x0000008a9f847220 */ /* 0x080fe20000410000 */
[----:B------:R-:W-:Y:S01]  /*4ca0*/  FFMA.FTZ R138, R123, R138, -R165 ;  /* 0x0000008a7b8a7223 */ /* 0x000fe200000108a5 */
[----:B------:R-:W-:Y:S01]  /*4cb0*/  FADD.FTZ R11, R11, R136 ;  /* 0x000000880b0b7221 */ /* 0x000fe20000010000 */
[----:B------:R-:W-:Y:S01]  /*4cc0*/  FFMA.FTZ R9, R0, -R2, RZ ;  /* 0x8000000200097223 */ /* 0x000fe200000100ff */
[----:B------:R-:W-:Y:S01]  /*4cd0*/  FADD.FTZ R10, R10, R125 ;  /* 0x0000007d0a0a7221 */ /* 0x000fe20000010000 */
[----:B------:R-:W-:Y:S01]  /*4ce0*/  FFMA.FTZ R125, R123, R126, R132 ;  /* 0x0000007e7b7d7223 */ /* 0x000fe20000010084 */
[----:B------:R-:W-:Y:S01]  /*4cf0*/  FADD.FTZ R11, R11, R138 ;  /* 0x0000008a0b0b7221 */ /* 0x000fe20000010000 */
[----:B------:R-:W-:Y:S01]  /*4d00*/  FFMA.FTZ R163, R98, R140, R163 ;  /* 0x0000008c62a37223 */ /* 0x000fe200000100a3 */
[----:B------:R-:W-:Y:S01]  /*4d10*/  FADD.FTZ R138, -R109, R140 ;  /* 0x0000008c6d8a7221 */ /* 0x000fe20000010100 */
[----:B------:R-:W-:Y:S01]  /*4d20*/  FMUL.FTZ R140, R84, R142 ;  /* 0x0000008e548c7220 */ /* 0x000fe20000410000 */
[----:B------:R-:W-:Y:S01]  /*4d30*/  FFMA.FTZ R9, R90, -R141, R9 ;  /* 0x8000008d5a097223 */ /* 0x000fe20000010009 */
[----:B------:R-:W-:Y:S01]  /*4d40*/  FADD.FTZ R10, R10, R125 ;  /* 0x0000007d0a0a7221 */ /* 0x000fe20000010000 */
[----:B------:R-:W-:Y:S01]  /*4d50*/  FADD.FTZ R164, R111, R8 ;  /* 0x000000086fa47221 */ /* 0x000fe20000010000 */
[----:B------:R-:W-:Y:S01]  /*4d60*/  FMUL.FTZ R8, R84, R147 ;  /* 0x0000009354087220 */ /* 0x000fe20000410000 */
[C---:B------:R-:W-:Y:S01]  /*4d70*/  FMUL.FTZ R125, R161.reuse, R140 ;  /* 0x0000008ca17d7220 */ /* 0x040fe20000410000 */
[----:B------:R-:W-:Y:S01]  /*4d80*/  FFMA.FTZ R9, R92, -R139, R9 ;  /* 0x8000008b5c097223 */ /* 0x000fe20000010009 */
[----:B------:R-:W-:Y:S01]  /*4d90*/  FMUL.FTZ R167, R86, R143 ;  /* 0x0000008f56a77220 */ /* 0x000fe20000410000 */
[----:B------:R-:W-:Y:S01]  /*4da0*/  FFMA.FTZ R163, R100, R144, R163 ;  /* 0x0000009064a37223 */ /* 0x000fe200000100a3 */
[-C--:B------:R-:W-:Y:S01]  /*4db0*/  FFMA.FTZ R132, R138, R8.reuse, -R125 ;  /* 0x000000088a847223 */ /* 0x080fe2000001087d */
[----:B------:R-:W-:Y:S01]  /*4dc0*/  FFMA.FTZ R9, R94, -R157, R9 ;  /* 0x8000009d5e097223 */ /* 0x000fe20000010009 */
[----:B------:R-:W-:Y:S01]  /*4dd0*/  FADD.FTZ R144, -R110, R144 ;  /* 0x000000906e907221 */ /* 0x000fe20000010100 */
[----:B------:R-:W-:Y:S01]  /*4de0*/  FMUL.FTZ R169, R86, R145 ;  /* 0x0000009156a97220 */ /* 0x000fe20000410000 */
[----:B------:R-:W-:Y:S01]  /*4df0*/  FMUL.FTZ R125, R161, R8 ;  /* 0x00000008a17d7220 */ /* 0x000fe20000410000 */
[----:B------:R-:W-:Y:S01]  /*4e00*/  FMUL.FTZ R171, R124, R167 ;  /* 0x000000a77cab7220 */ /* 0x000fe20000410000 */
[----:B------:R-:W-:Y:S01]  /*4e10*/  FADD.FTZ R165, RZ, R158 ;  /* 0x0000009effa57221 */ /* 0x000fe20000010000 */
[----:B------:R-:W-:Y:S01]  /*4e20*/  FMUL.FTZ R160, R88, R146 ;  /* 0x0000009258a07220 */ /* 0x000fe20000410000 */
[----:B------:R-:W-:Y:S01]  /*4e30*/  FFMA.FTZ R9, R96, -R159, R9 ;  /* 0x8000009f60097223 */ /* 0x000fe20000010009 */
[----:B------:R-:W-:Y:S01]  /*4e40*/  FFMA.FTZ R125, R138, R140, R125 ;  /* 0x0000008c8a7d7223 */ /* 0x000fe2000001007d */
[-C--:B------:R-:W-:Y:S01]  /*4e50*/  FFMA.FTZ R136, R144, R169.reuse, -R171 ;  /* 0x000000a990887223 */ /* 0x080fe200000108ab */
[----:B------:R-:W-:Y:S01]  /*4e60*/  FMUL.FTZ R8, R88, R148 ;  /* 0x0000009458087220 */ /* 0x000fe20000410000 */
[----:B------:R-:W-:Y:S01]  /*4e70*/  FMUL.FTZ R169, R124, R169 ;  /* 0x000000a97ca97220 */ /* 0x000fe20000410000 */
[----:B------:R-:W-:Y:S01]  /*4e80*/  FADD.FTZ R158, -R111, R164 ;  /* 0x000000a46f9e7221 */ /* 0x000fe20000010100 */
[C---:B------:R-:W-:Y:S01]  /*4e90*/  FMUL.FTZ R171, R165.reuse, R160 ;  /* 0x000000a0a5ab7220 */ /* 0x040fe20000410000 */
[----:B------:R-:W-:Y:S01]  /*4ea0*/  FADD.FTZ R10, R10, R125 ;  /* 0x0000007d0a0a7221 */ /* 0x000fe20000010000 */
[----:B------:R-:W-:Y:S01]  /*4eb0*/  FFMA.FTZ R9, R98, -R161, R9 ;  /* 0x800000a162097223 */ /* 0x000fe20000010009 */
[----:B------:R-:W-:Y:S01]  /*4ec0*/  FFMA.FTZ R169, R144, R167, R169 ;  /* 0x000000a790a97223 */ /* 0x000fe200000100a9 */
[-C--:B------:R-:W-:Y:S01]  /*4ed0*/  FMUL.FTZ R125, R165, R8.reuse ;  /* 0x00000008a57d7220 */ /* 0x080fe20000410000 */
[----:B------:R-:W-:Y:S01]  /*4ee0*/  FADD.FTZ R11, R11, R132 ;  /* 0x000000840b0b7221 */ /* 0x000fe20000010000 */
[----:B------:R-:W-:Y:S01]  /*4ef0*/  FFMA.FTZ R162, R158, R8, -R171 ;  /* 0x000000089ea27223 */ /* 0x000fe200000108ab */
[----:B------:R-:W-:Y:S01]  /*4f00*/  FFMA.FTZ R8, R100, -R124, R9 ;  /* 0x8000007c64087223 */ /* 0x000fe20000010009 */
[----:B------:R-:W-:Y:S01]  /*4f10*/  FADD.FTZ R10, R10, R169 ;  /* 0x000000a90a0a7221 */ /* 0x000fe20000010000 */
[----:B------:R-:W-:Y:S01]  /*4f20*/  FFMA.FTZ R9, R158, R160, R125 ;  /* 0x000000a09e097223 */ /* 0x000fe2000001007d */
[----:B------:R-:W-:Y:S01]  /*4f30*/  FADD.FTZ R11, R11, R136 ;  /* 0x000000880b0b7221 */ /* 0x000fe20000010000 */
[C---:B------:R-:W-:Y:S01]  /*4f40*/  FFMA.FTZ R125, R102.reuse, -R165, R8 ;  /* 0x800000a5667d7223 */ /* 0x040fe20000010008 */
[----:B------:R-:W-:Y:S01]  /*4f50*/  FFMA.FTZ R163, R102, R164, R163 ;  /* 0x000000a466a37223 */ /* 0x000fe200000100a3 */
[----:B------:R-:W-:Y:S01]  /*4f60*/  FADD.FTZ R8, R10, R9 ;  /* 0x000000090a087221 */ /* 0x000fe20000010000 */
[----:B------:R-:W-:Y:S01]  /*4f70*/  FADD.FTZ R162, R11, R162 ;  /* 0x000000a20ba27221 */ /* 0x000fe20000010000 */
[----:B------:R-:W-:Y:S01]  /*4f80*/  ISETP.GT.AND P2, PT, R63, 0x1d, PT ;  /* 0x0000001d3f00780c */ /* 0x000fe20003f44270 */
[----:B------:R1:W0:Y:S01]  /*4f90*/  SHFL.DOWN PT, R136, R125, 0x1, 0x1f ;  /* 0x08201f007d887f89 */ /* 0x00022200000e0000 */
[----:B------:R-:W-:Y:S01]  /*4fa0*/  MOV R10, R163 ;  /* 0x000000a3000a7202 */ /* 0x000fe20000000f00 */
[----:B------:R-:W-:Y:S01]  /*4fb0*/  FADD.FTZ R95, R126, R95 ;  /* 0x0000005f7e5f7221 */ /* 0x000fe20000010000 */
[----:B------:R-:W-:Y:S01]  /*4fc0*/  MOV R11, R125 ;  /* 0x0000007d000b7202 */ /* 0x000fe20000000f00 */
[----:B------:R2:W3:Y:S01]  /*4fd0*/  SHFL.DOWN PT, R171, R163, 0x1, 0x1f ;  /* 0x08201f00a3ab7f89 */ /* 0x0004e200000e0000 */
[----:B------:R-:W-:Y:S01]  /*4fe0*/  MOV R9, R162 ;  /* 0x000000a200097202 */ /* 0x000fe20000000f00 */
[----:B------:R-:W-:Y:S01]  /*4ff0*/  FADD.FTZ R93, R122, R93 ;  /* 0x0000005d7a5d7221 */ /* 0x000fe20000010000 */
[----:B------:R-:W-:Y:S01]  /*5000*/  FADD.FTZ R91, R120, R91 ;  /* 0x0000005b785b7221 */ /* 0x000fe20000010000 */
[----:B------:R-:W4:Y:S01]  /*5010*/  SHFL.DOWN PT, R169, R8, 0x1, 0x1f ;  /* 0x08201f0008a97f89 */ /* 0x000f2200000e0000 */
[----:B-1----:R-:W-:Y:S01]  /*5020*/  FMUL.FTZ R125, R151, R5 ;  /* 0x00000005977d7220 */ /* 0x002fe20000410000 */
[----:B------:R-:W-:Y:S01]  /*5030*/  FADD.FTZ R101, R160, R101 ;  /* 0x00000065a0657221 */ /* 0x000fe20000010000 */
[----:B------:R-:W-:Y:S01]  /*5040*/  FADD.FTZ R99, R167, R99 ;  /* 0x00000063a7637221 */ /* 0x000fe20000010000 */
[----:B------:R-:W1:Y:S01]  /*5050*/  SHFL.DOWN PT, R132, R162, 0x1, 0x1f ;  /* 0x08201f00a2847f89 */ /* 0x000e6200000e0000 */
[----:B--2---:R-:W-:Y:S01]  /*5060*/  FMUL.FTZ R163, R151, R7 ;  /* 0x0000000797a37220 */ /* 0x004fe20000410000 */
[----:B------:R-:W-:Y:S01]  /*5070*/  FADD.FTZ R97, R140, R97 ;  /* 0x000000618c617221 */ /* 0x000fe20000010000 */
[----:B0-----:R-:W-:Y:S01]  /*5080*/  @!P1 FADD.FTZ R11, R11, R136 ;  /* 0x000000880b0b9221 */ /* 0x001fe20000010000 */
[-C--:B------:R-:W-:Y:S01]  /*5090*/  FMUL.FTZ R136, R151, R6.reuse ;  /* 0x0000000697887220 */ /* 0x080fe20000410000 */
[----:B------:R-:W-:Y:S01]  /*50a0*/  FFMA.FTZ R6, R150, R6, -R163 ;  /* 0x0000000696067223 */ /* 0x000fe200000108a3 */
[----:B---3--:R-:W-:-:S02]  /*50b0*/  @!P1 FADD.FTZ R10, R10, R171 ;  /* 0x000000ab0a0a9221 */ /* 0x008fc40000010000 */
[----:B------:R-:W0:Y:S01]  /*50c0*/  SHFL.DOWN PT, R164, R11, 0x2, 0x1f ;  /* 0x08401f000ba47f89 */ /* 0x000e2200000e0000 */
[----:B------:R-:W-:Y:S01]  /*50d0*/  FFMA.FTZ R7, R150, R7, R136 ;  /* 0x0000000796077223 */ /* 0x000fe20000010088 */
[----:B------:R-:W-:Y:S01]  /*50e0*/  FADD.FTZ R6, R25, R6 ;  /* 0x0000000619067221 */ /* 0x000fe20000010000 */
[----:B----4-:R-:W-:Y:S01]  /*50f0*/  @!P1 FADD.FTZ R8, R169, R8 ;  /* 0x00000008a9089221 */ /* 0x010fe20000010000 */
[----:B------:R-:W2:Y:S01]  /*5100*/  SHFL.DOWN PT, R171, R10, 0x2, 0x1f ;  /* 0x08401f000aab7f89 */ /* 0x000ea200000e0000 */
[----:B------:R-:W-:Y:S01]  /*5110*/  FADD.FTZ R7, R24, R7 ;  /* 0x0000000718077221 */ /* 0x000fe20000010000 */
[----:B------:R-:W-:Y:S01]  /*5120*/  FMUL.FTZ R25, R19, R146 ;  /* 0x0000009213197220 */ /* 0x000fe20000410000 */
[----:B-1----:R-:W-:Y:S01]  /*5130*/  @!P1 FADD.FTZ R9, R9, R132 ;  /* 0x0000008409099221 */ /* 0x002fe20000010000 */
[----:B------:R-:W1:Y:S01]  /*5140*/  SHFL.DOWN PT, R169, R8, 0x2, 0x1f ;  /* 0x08401f0008a97f89 */ /* 0x000e6200000e0000 */
[----:B------:R-:W-:Y:S01]  /*5150*/  ISETP.NE.AND P1, PT, R34, RZ, PT ;  /* 0x000000ff2200720c */ /* 0x000fe20003f25270 */
[-C--:B------:R-:W-:Y:S01]  /*5160*/  FMUL.FTZ R132, R151, R4.reuse ;  /* 0x0000000497847220 */ /* 0x080fe20000410000 */
[C---:B------:R-:W-:Y:S01]  /*5170*/  FFMA.FTZ R4, R150.reuse, R4, -R125 ;  /* 0x0000000496047223 */ /* 0x040fe2000001087d */
[----:B------:R-:W3:Y:S01]  /*5180*/  SHFL.DOWN PT, R162, R9, 0x2, 0x1f ;  /* 0x08401f0009a27f89 */ /* 0x000ee200000e0000 */
[CC--:B------:R-:W-:Y:S01]  /*5190*/  FMUL.FTZ R125, R19.reuse, R148.reuse ;  /* 0x00000094137d7220 */ /* 0x0c0fe20000410000 */
[----:B------:R-:W-:Y:S01]  /*51a0*/  FFMA.FTZ R5, R150, R5, R132 ;  /* 0x0000000596057223 */ /* 0x000fe20000010084 */
[C---:B------:R-:W-:Y:S01]  /*51b0*/  FFMA.FTZ R148, R18.reuse, R148, -R25 ;  /* 0x0000009412947223 */ /* 0x040fe20000010819 */
[----:B------:R-:W-:Y:S01]  /*51c0*/  FMUL.FTZ R25, R19, R145 ;  /* 0x0000009113197220 */ /* 0x000fe20000410000 */
[----:B------:R-:W-:-:S03]  /*51d0*/  FFMA.FTZ R125, R18, R146, R125 ;  /* 0x00000092127d7223 */ /* 0x000fc6000001007d */
[----:B------:R-:W-:Y:S01]  /*51e0*/  FFMA.FTZ R25, R18, R143, R25 ;  /* 0x0000008f12197223 */ /* 0x000fe20000010019 */
[----:B------:R-:W-:Y:S01]  /*51f0*/  FMUL.FTZ R158, R158, R125 ;  /* 0x0000007d9e9e7220 */ /* 0x000fe20000410000 */
[----:B------:R4:W-:Y:S01]  /*5200*/  @!P1 STS.128 [UR7+0x1980], R4 ;  /* 0x00198004ff009988 */ /* 0x0009e20008000c07 */
[----:B------:R-:W-:Y:S01]  /*5210*/  FMUL.FTZ R125, R19, R143 ;  /* 0x0000008f137d7220 */ /* 0x000fe20000410000 */
[----:B0-----:R-:W-:Y:S01]  /*5220*/  @!P2 FADD.FTZ R11, R11, R164 ;  /* 0x000000a40b0ba221 */ /* 0x001fe20000010000 */
[----:B------:R-:W-:Y:S01]  /*5230*/  FMUL.FTZ R25, R144, R25 ;  /* 0x0000001990197220 */ /* 0x000fe20000410000 */
[----:B------:R-:W-:Y:S01]  /*5240*/  FFMA.FTZ R148, R165, R148, R158 ;  /* 0x00000094a5947223 */ /* 0x000fe2000001009e */
[----:B------:R-:W-:Y:S01]  /*5250*/  FFMA.FTZ R125, R18, R145, -R125 ;  /* 0x00000091127d7223 */ /* 0x000fe2000001087d */
[----:B--2---:R-:W-:Y:S01]  /*5260*/  @!P2 FADD.FTZ R10, R10, R171 ;  /* 0x000000ab0a0aa221 */ /* 0x004fe20000010000 */
[----:B------:R-:W0:Y:S01]  /*5270*/  SHFL.DOWN PT, R136, R11, 0x4, 0x1f ;  /* 0x08801f000b887f89 */ /* 0x000e2200000e0000 */
[----:B------:R-:W-:Y:S01]  /*5280*/  FFMA.FTZ R148, R71, R146, R148 ;  /* 0x0000009247947223 */ /* 0x000fe20000010094 */
[----:B------:R-:W-:Y:S01]  /*5290*/  FFMA.FTZ R25, R124, R125, R25 ;  /* 0x0000007d7c197223 */ /* 0x000fe20000010019 */
[----:B-1----:R-:W-:Y:S01]  /*52a0*/  @!P2 FADD.FTZ R8, R8, R169 ;  /* 0x000000a90808a221 */ /* 0x002fe20000010000 */
[----:B------:R-:W1:Y:S01]  /*52b0*/  SHFL.DOWN PT, R151, R10, 0x4, 0x1f ;  /* 0x08801f000a977f89 */ /* 0x000e6200000e0000 */
[----:B------:R-:W-:Y:S01]  /*52c0*/  FADD.FTZ R73, R148, R73 ;  /* 0x0000004994497221 */ /* 0x000fe20000010000 */
[----:B---3--:R-:W-:-:S02]  /*52d0*/  @!P2 FADD.FTZ R9, R9, R162 ;  /* 0x000000a20909a221 */ /* 0x008fc40000010000 */
[----:B------:R-:W2:Y:S01]  /*52e0*/  SHFL.DOWN PT, R7, R8, 0x4, 0x1f ;  /* 0x08801f0008077f89 */ /* 0x000ea200000e0000 */
[----:B------:R-:W-:Y:S01]  /*52f0*/  ISETP.GT.AND P2, PT, R63, 0x1b, PT ;  /* 0x0000001b3f00780c */ /* 0x000fe20003f44270 */
[C---:B----4-:R-:W-:Y:S01]  /*5300*/  FMUL.FTZ R5, R19.reuse, R147 ;  /* 0x0000009313057220 */ /* 0x050fe20000410000 */
[CC--:B------:R-:W-:Y:S01]  /*5310*/  FMUL.FTZ R4, R19.reuse, R142.reuse ;  /* 0x0000008e13047220 */ /* 0x0c0fe20000410000 */
[----:B------:R-:W3:Y:S01]  /*5320*/  SHFL.DOWN PT, R132, R9, 0x4, 0x1f ;  /* 0x08801f0009847f89 */ /* 0x000ee200000e0000 */
[----:B------:R-:W-:Y:S01]  /*5330*/  FFMA.FTZ R6, R70, R143, R25 ;  /* 0x0000008f46067223 */ /* 0x000fe20000010019 */
[C---:B------:R-:W-:Y:S01]  /*5340*/  FFMA.FTZ R5, R18.reuse, R142, R5 ;  /* 0x0000008e12057223 */ /* 0x040fe20000010005 */
[----:B------:R-:W-:Y:S02]  /*5350*/  FFMA.FTZ R4, R18, R147, -R4 ;  /* 0x0000009312047223 */ /* 0x000fe40000010804 */
[----:B------:R-:W-:Y:S01]  /*5360*/  FADD.FTZ R75, R6, R75 ;  /* 0x0000004b064b7221 */ /* 0x000fe20000010000 */
[----:B------:R-:W-:Y:S01]  /*5370*/  FMUL.FTZ R138, R138, R5 ;  /* 0x000000058a8a7220 */ /* 0x000fe20000410000 */
[C---:B------:R-:W-:Y:S01]  /*5380*/  FMUL.FTZ R5, R19.reuse, R149 ;  /* 0x0000009513057220 */ /* 0x040fe20000410000 */
[----:B------:R-:W-:-:S02]  /*5390*/  FMUL.FTZ R6, R19, R137 ;  /* 0x0000008913067220 */ /* 0x000fc40000410000 */
[----:B------:R-:W-:Y:S01]  /*53a0*/  FFMA.FTZ R138, R161, R4, R138 ;  /* 0x00000004a18a7223 */ /* 0x000fe2000001008a */
[CC--:B------:R-:W-:Y:S01]  /*53b0*/  FFMA.FTZ R24, R18.reuse, R153.reuse, -R5 ;  /* 0x0000009912187223 */ /* 0x0c0fe20000010805 */
[----:B0-----:R-:W-:Y:S01]  /*53c0*/  @!P2 FADD.FTZ R11, R11, R136 ;  /* 0x000000880b0ba221 */ /* 0x001fe20000010000 */
[C---:B------:R-:W-:Y:S01]  /*53d0*/  FMUL.FTZ R153, R19.reuse, R153 ;  /* 0x0000009913997220 */ /* 0x040fe20000410000 */
[-C--:B------:R-:W-:Y:S01]  /*53e0*/  FMUL.FTZ R5, R19, R155.reuse ;  /* 0x0000009b13057220 */ /* 0x080fe20000410000 */
[----:B------:R-:W-:Y:S01]  /*53f0*/  FFMA.FTZ R6, R18, R155, -R6 ;  /* 0x0000009b12067223 */ /* 0x000fe20000010806 */
[----:B-1----:R-:W-:Y:S01]  /*5400*/  @!P2 FADD.FTZ R10, R10, R151 ;  /* 0x000000970a0aa221 */ /* 0x002fe20000010000 */
[----:B------:R-:W0:Y:S01]  /*5410*/  SHFL.DOWN PT, R126, R11, 0x8, 0x1f ;  /* 0x09001f000b7e7f89 */ /* 0x000e2200000e0000 */
[----:B------:R-:W-:Y:S01]  /*5420*/  FFMA.FTZ R4, R18, R149, R153 ;  /* 0x0000009512047223 */ /* 0x000fe20000010099 */
[----:B------:R-:W-:Y:S01]  /*5430*/  FFMA.FTZ R138, R69, R142, R138 ;  /* 0x0000008e458a7223 */ /* 0x000fe2000001008a */
[----:B--2---:R-:W-:Y:S01]  /*5440*/  @!P2 FADD.FTZ R8, R8, R7 ;  /* 0x000000070808a221 */ /* 0x004fe20000010000 */
[----:B------:R-:W1:Y:S01]  /*5450*/  SHFL.DOWN PT, R25, R10, 0x8, 0x1f ;  /* 0x09001f000a197f89 */ /* 0x000e6200000e0000 */
[----:B------:R-:W-:Y:S01]  /*5460*/  FMUL.FTZ R4, R123, R4 ;  /* 0x000000047b047220 */ /* 0x000fe20000410000 */
[----:B------:R-:W-:Y:S01]  /*5470*/  FADD.FTZ R77, R138, R77 ;  /* 0x0000004d8a4d7221 */ /* 0x000fe20000010000 */
[----:B---3--:R-:W-:Y:S01]  /*5480*/  @!P2 FADD.FTZ R9, R9, R132 ;  /* 0x000000840909a221 */ /* 0x008fe20000010000 */
[----:B------:R-:W2:Y:S01]  /*5490*/  SHFL.DOWN PT, R7, R8, 0x8, 0x1f ;  /* 0x09001f0008077f89 */ /* 0x000ea200000e0000 */
[----:B------:R-:W-:Y:S01]  /*54a0*/  ISETP.GT.AND P2, PT, R63, 0x17, PT ;  /* 0x000000173f00780c */ /* 0x000fe20003f44270 */
[----:B------:R-:W-:Y:S01]  /*54b0*/  FFMA.FTZ R159, R159, R24, R4 ;  /* 0x000000189f9f7223 */ /* 0x000fe20000010004 */
[----:B------:R-:W-:Y:S01]  /*54c0*/  FFMA.FTZ R4, R18, R137, R5 ;  /* 0x0000008912047223 */ /* 0x000fe20000010005 */
[----:B------:R-:W3:Y:S01]  /*54d0*/  SHFL.DOWN PT, R124, R9, 0x8, 0x1f ;  /* 0x09001f00097c7f89 */ /* 0x000ee200000e0000 */
[----:B------:R-:W-:Y:S01]  /*54e0*/  FMUL.FTZ R5, R19, R135 ;  /* 0x0000008713057220 */ /* 0x000fe20000410000 */
[----:B------:R-:W-:Y:S01]  /*54f0*/  FFMA.FTZ R24, R68, R149, R159 ;  /* 0x0000009544187223 */ /* 0x000fe2000001009f */
[----:B------:R-:W-:-:S02]  /*5500*/  FMUL.FTZ R4, R119, R4 ;  /* 0x0000000477047220 */ /* 0x000fc40000410000 */
[-C--:B------:R-:W-:Y:S01]  /*5510*/  FFMA.FTZ R122, R18, R117.reuse, -R5 ;  /* 0x00000075127a7223 */ /* 0x080fe20000010805 */
[----:B------:R-:W-:Y:S01]  /*5520*/  FADD.FTZ R79, R24, R79 ;  /* 0x0000004f184f7221 */ /* 0x000fe20000010000 */
[----:B------:R-:W-:Y:S01]  /*5530*/  FFMA.FTZ R6, R157, R6, R4 ;  /* 0x000000069d067223 */ /* 0x000fe20000010004 */
[----:B------:R-:W-:-:S03]  /*5540*/  FMUL.FTZ R4, R19, R117 ;  /* 0x0000007513047220 */ /* 0x000fc60000410000 */
[----:B------:R-:W-:Y:S01]  /*5550*/  FFMA.FTZ R120, R67, R137, R6 ;  /* 0x0000008943787223 */ /* 0x000fe20000010006 */
[----:B0-----:R-:W-:Y:S01]  /*5560*/  @!P2 FADD.FTZ R11, R11, R126 ;  /* 0x0000007e0b0ba221 */ /* 0x001fe20000010000 */
[----:B------:R-:W-:Y:S01]  /*5570*/  FFMA.FTZ R5, R18, R135, R4 ;  /* 0x0000008712057223 */ /* 0x000fe20000010004 */
[----:B-1----:R-:W-:-:S03]  /*5580*/  @!P2 FADD.FTZ R10, R10, R25 ;  /* 0x000000190a0aa221 */ /* 0x002fc60000010000 */
[----:B------:R0:W1:Y:S01]  /*5590*/  SHFL.DOWN PT, R6, R11, 0x10, 0x1f ;  /* 0x0a001f000b067f89 */ /* 0x00006200000e0000 */
[----:B------:R-:W-:Y:S01]  /*55a0*/  FMUL.FTZ R118, R118, R5 ;  /* 0x0000000576767220 */ /* 0x000fe20000410000 */
[----:B------:R-:W-:Y:S01]  /*55b0*/  FMUL.FTZ R5, R19, R134 ;  /* 0x0000008613057220 */ /* 0x000fe20000410000 */
        /* <DEDUP_REMOVED lines=12> */
.L_x_15389:
[----:B------:R-:W-:Y:S05]  /*5680*/  BSYNC.RECONVERGENT B0 ;  /* 0x0000000000007941 */ /* 0x000fea0003800200 */
.L_x_15388:
[C---:B----4-:R-:W-:Y:S01]  /*5690*/  FMUL.FTZ R4, R19.reuse, R115 ;  /* 0x0000007313047220 */ /* 0x050fe20000410000 */
[CC--:B------:R-:W-:Y:S01]  /*56a0*/  FFMA.FTZ R24, R18.reuse, R133.reuse, R5 ;  /* 0x0000008512187223 */ /* 0x0c0fe20000010005 */
[C---:B---3--:R-:W-:Y:S01]  /*56b0*/  FMUL.FTZ R7, R19.reuse, R133 ;  /* 0x0000008513077220 */ /* 0x048fe20000410000 */
[-C--:B-1----:R-:W-:Y:S01]  /*56c0*/  FMUL.FTZ R6, R19, R127.reuse ;  /* 0x0000007f13067220 */ /* 0x082fe20000410000 */
[C---:B------:R-:W-:Y:S01]  /*56d0*/  FFMA.FTZ R5, R18.reuse, R127, R4 ;  /* 0x0000007f12057223 */ /* 0x040fe20000010004 */
[----:B------:R-:W-:Y:S01]  /*56e0*/  FMUL.FTZ R24, R121, R24 ;  /* 0x0000001879187220 */ /* 0x000fe20000410000 */
[C---:B------:R-:W-:Y:S01]  /*56f0*/  FFMA.FTZ R134, R18.reuse, R134, -R7 ;  /* 0x0000008612867223 */ /* 0x040fe20000010807 */
        /* <DEDUP_REMOVED lines=27> */
.L_x_15391:
[----:B------:R-:W-:Y:S05]  /*58b0*/  BSYNC.RECONVERGENT B0 ;  /* 0x0000000000007941 */ /* 0x000fea0003800200 */
.L_x_15390:
[----:B------:R-:W-:-:S04]  /*58c0*/  UIADD3 UR4, UPT, UPT, UR4, 0x1, URZ ;  /* 0x0000000104047890 */ /* 0x000fc8000fffe0ff */
[----:B------:R-:W-:-:S09]  /*58d0*/  UISETP.GE.AND UP0, UPT, UR4, UR9, UPT ;  /* 0x000000090400728c */ /* 0x000fd2000bf06270 */
[----:B------:R-:W-:Y:S05]  /*58e0*/  BRA.U !UP0, `(.L_x_15392) ;  /* 0xffffffcd08587547 */ /* 0x000fea000b83ffff */
.L_x_15374:
[----:B------:R-:W-:Y:S01]  /*58f0*/  BAR.SYNC.DEFER_BLOCKING 0x0 ;  /* 0x0000000000007b1d */ /* 0x000fe20000010000 */
[----:B------:R-:W-:-:S07]  /*5900*/  HFMA2 R13, -RZ, RZ, 0, 0 ;  /* 0x00000000ff0d7431 */ /* 0x000fce00000001ff */
[----:B------:R-:W3:Y:S01]  /*5910*/  LDC.64 R64, c[0x0][0x4f8] ;  /* 0x00013e00ff407b82 */ /* 0x000ee20000000a00 */
[----:B------:R-:W4:Y:S01]  /*5920*/  LDCU.64 UR8, c[0x0][0x500] ;  /* 0x0000a000ff0877ac */ /* 0x000f220008000a00 */
[----:B------:R-:W5:Y:S01]  /*5930*/  LDCU.64 UR10, c[0x0][0x550] ;  /* 0x0000aa00ff0a77ac */ /* 0x000f620008000a00 */
[----:B------:R-:W-:Y:S04]  /*5940*/  STS [R62], R87 ;  /* 0x000000573e007388 */ /* 0x000fe80000000800 */
[----:B------:R-:W-:Y:S01]  /*5950*/  STS [R62+0x4], R89 ;  /* 0x000004593e007388 */ /* 0x000fe20000000800 */
[----:B---3--:R-:W-:-:S03]  /*5960*/  IMAD.WIDE.U32 R4, R64, UR18, R12 ;  /* 0x0000001240047c25 */ /* 0x008fc6000f8e000c */
[----:B------:R-:W-:Y:S01]  /*5970*/  STS [R62+0x8], R91 ;  /* 0x0000085b3e007388 */ /* 0x000fe20000000800 */
[----:B------:R-:W-:-:S03]  /*5980*/  IMAD R5, R65, UR18, R5 ;  /* 0x0000001241057c24 */ /* 0x000fc6000f8e0205 */
[----:B------:R-:W-:Y:S01]  /*5990*/  STS [R62+0xc], R93 ;  /* 0x00000c5d3e007388 */ /* 0x000fe20000000800 */
[----:B----4-:R-:W-:-:S03]  /*59a0*/  IMAD.WIDE.U32 R4, R3, UR8, R4 ;  /* 0x0000000803047c25 */ /* 0x010fc6000f8e0004 */
[----:B------:R-:W-:Y:S01]  /*59b0*/  STS [R62+0x10], R95 ;  /* 0x0000105f3e007388 */ /* 0x000fe20000000800 */
[----:B------:R-:W-:Y:S01]  /*59c0*/  IMAD R2, R3, UR9, R5 ;  /* 0x0000000903027c24 */ /* 0x000fe2000f8e0205 */
[----:B------:R-:W-:Y:S02]  /*59d0*/  IADD3 R5, P0, PT, R42, R4, RZ ;  /* 0x000000042a057210 */ /* 0x000fe40007f1e0ff */
[----:B------:R-:W-:Y:S01]  /*59e0*/  STS [R62+0x14], R97 ;  /* 0x000014613e007388 */ /* 0x000fe20000000800 */
[----:B------:R-:W3:Y:S01]  /*59f0*/  LDCU.64 UR8, c[0x0][0x560] ;  /* 0x0000ac00ff0877ac */ /* 0x000ee20008000a00 */
[----:B------:R-:W-:Y:S02]  /*5a00*/  IADD3.X R2, PT, PT, RZ, R2, RZ, P0, !PT ;  /* 0x00000002ff027210 */ /* 0x000fe400007fe4ff */
[----:B------:R-:W-:Y:S01]  /*5a10*/  STS [R62+0x18], R99 ;  /* 0x000018633e007388 */ /* 0x000fe20000000800 */
[----:B-----5:R-:W-:-:S03]  /*5a20*/  LEA R4, P0, R5, UR10, 0x2 ;  /* 0x0000000a05047c11 */ /* 0x020fc6000f8010ff */
        /* <DEDUP_REMOVED lines=9> */
[----:B--2---:R-:W-:Y:S04]  /*5ac0*/  LDS R25, [R60+0x300] ;  /* 0x000300003c197984 */ /* 0x004fe80000000800 */
        /* <DEDUP_REMOVED lines=17> */
[----:B------:R0:W-:Y:S04]  /*5be0*/  @!P3 STG.E desc[UR16][R4.64+0x200], R21 ;  /* 0x000200150400b986 */ /* 0x0001e8000c101910 */
[----:B------:R-:W-:Y:S04]  /*5bf0*/  @!P5 STG.E desc[UR16][R4.64+0x300], R25 ;  /* 0x000300190400d986 */ /* 0x000fe8000c101910 */
[----:B------:R1:W-:Y:S01]  /*5c00*/  @!P6 STG.E desc[UR16][R4.64+0x380], R63 ;  /* 0x0003803f0400e986 */ /* 0x0003e2000c101910 */
[----:B------:R-:W-:Y:S08]  /*5c10*/  BAR.SYNC.DEFER_BLOCKING 0x0 ;  /* 0x0000000000007b1d */ /* 0x000ff00000010000 */
[----:B0-----:R-:W1:Y:S01]  /*5c20*/  LDC.64 R20, c[0x0][0x518] ;  /* 0x00014600ff147b82 */ /* 0x001e620000000a00 */
[----:B------:R0:W-:Y:S04]  /*5c30*/  STS [R62], R72 ;  /* 0x000000483e007388 */ /* 0x0001e80000000800 */
[----:B------:R-:W-:Y:S01]  /*5c40*/  STS [R62+0x4], R85 ;  /* 0x000004553e007388 */ /* 0x000fe20000000800 */
[----:B-1----:R-:W-:-:S03]  /*5c50*/  IMAD.WIDE.U32 R4, R20, UR18, R12 ;  /* 0x0000001214047c25 */ /* 0x002fc6000f8e000c */
[----:B------:R-:W-:Y:S01]  /*5c60*/  STS [R62+0x8], R83 ;  /* 0x000008533e007388 */ /* 0x000fe20000000800 */
[----:B------:R-:W-:Y:S02]  /*5c70*/  IMAD R5, R21, UR18, R5 ;  /* 0x0000001215057c24 */ /* 0x000fe4000f8e0205 */
[----:B0-----:R-:W-:Y:S01]  /*5c80*/  FADD.FTZ R72, R72, R33 ;  /* 0x0000002148487221 */ /* 0x001fe20000010000 */
[----:B------:R-:W-:Y:S03]  /*5c90*/  STS [R62+0xc], R81 ;  /* 0x00000c513e007388 */ /* 0x000fe60000000800 */
[----:B------:R-:W-:Y:S01]  /*5ca0*/  FADD.FTZ R72, R72, R85 ;  /* 0x0000005548487221 */ /* 0x000fe20000010000 */
[----:B------:R-:W-:Y:S03]  /*5cb0*/  STS [R62+0x10], R79 ;  /* 0x0000104f3e007388 */ /* 0x000fe60000000800 */
[----:B------:R-:W-:Y:S01]  /*5cc0*/  FADD.FTZ R72, R72, R83 ;  /* 0x0000005348487221 */ /* 0x000fe20000010000 */
[----:B------:R-:W-:Y:S03]  /*5cd0*/  STS [R62+0x14], R77 ;  /* 0x0000144d3e007388 */ /* 0x000fe60000000800 */
[----:B------:R-:W-:Y:S01]  /*5ce0*/  FADD.FTZ R72, R72, R81 ;  /* 0x0000005148487221 */ /* 0x000fe20000010000 */
[----:B------:R-:W-:Y:S03]  /*5cf0*/  STS [R62+0x18], R75 ;  /* 0x0000184b3e007388 */ /* 0x000fe60000000800 */
[----:B------:R-:W-:Y:S01]  /*5d00*/  FADD.FTZ R72, R72, R79 ;  /* 0x0000004f48487221 */ /* 0x000fe20000010000 */
        /* <DEDUP_REMOVED lines=21> */
[----:B---3--:R-:W-:-:S04]  /*5e60*/  LEA R4, P0, R5, UR8, 0x2 ;  /* 0x0000000805047c11 */ /* 0x008fc8000f8010ff */
        /* <DEDUP_REMOVED lines=26> */
.L_x_15372:
        /* <DEDUP_REMOVED lines=19> */
[----:B0-----:R-:W-:-:S05]  /*6140*/  @P1 FADD R0, R5, R0 ;  /* 0x0000000005001221 */ /* 0x001fca0000000000 */
        /* <DEDUP_REMOVED lines=11> */
[----:B0-----:R-:W-:-:S04]  /*6200*/  LEA R4, P1, R3, R10, 0x2 ;  /* 0x0000000a03047211 */ /* 0x001fc800078210ff */
[----:B------:R-:W-:-:S05]  /*6210*/  LEA.HI.X R5, R3, R11, RZ, 0x2, P1 ;  /* 0x0000000b03057211 */ /* 0x000fca00008f14ff */
[----:B------:R1:W-:Y:S04]  /*6220*/  REDG.E.ADD.F32.FTZ.RN.STRONG.GPU desc[UR16][R4.64], R9 ;  /* 0x00000009040079a6 */ /* 0x0003e8000c12f310 */
.L_x_15395:
[----:B------:R-:W-:Y:S05]  /*6230*/  BSYNC.RECONVERGENT B0 ;  /* 0x0000000000007941 */ /* 0x000fea0003800200 */
.L_x_15394:
[----:B------:R-:W-:Y:S05]  /*6240*/  @!P0 BRA `(.L_x_15396) ;  /* 0x0000000000688947 */ /* 0x000fea0003800000 */
[----:B------:R-:W-:Y:S06]  /*6250*/  BAR.SYNC.DEFER_BLOCKING 0x0 ;  /* 0x0000000000007b1d */ /* 0x000fec0000010000 */
[----:B------:R-:W-:Y:S01]  /*6260*/  BSSY.RECONVERGENT B0, `(.L_x_15396) ;  /* 0x0000018000007945 */ /* 0x000fe20003800200 */
[----:B------:R-:W2:Y:S01]  /*6270*/  SHFL.DOWN P0, R0, R33, 0x1, 0x1f ;  /* 0x08201f0021007f89 */ /* 0x000ea20000000000 */
[----:B01----:R-:W0:Y:S01]  /*6280*/  S2R R4, SR_LANEID ;  /* 0x0000000000047919 */ /* 0x003e220000000000 */
[----:B--2---:R-:W-:-:S05]  /*6290*/  @P0 FADD R0, R0, R33 ;  /* 0x0000002100000221 */ /* 0x004fca0000000000 */
[----:B------:R-:W1:Y:S01]  /*62a0*/  SHFL.DOWN P0, R5, R0, 0x2, 0x1f ;  /* 0x08401f0000057f89 */ /* 0x000e620000000000 */
[----:B0-----:R-:W-:Y:S02]  /*62b0*/  ISETP.NE.AND P1, PT, R4, RZ, PT ;  /* 0x000000ff0400720c */ /* 0x001fe40003f25270 */
[----:B------:R-:W0:Y:S11]  /*62c0*/  S2R R4, SR_TID.X ;  /* 0x0000000000047919 */ /* 0x000e360000002100 */
        /* <DEDUP_REMOVED lines=14> */
[----:B------:R-:W-:-:S04]  /*63b0*/  LEA R4, P0, R3, R12, 0x2 ;  /* 0x0000000c03047211 */ /* 0x000fc800078010ff */
[----:B------:R-:W-:-:S05]  /*63c0*/  LEA.HI.X R5, R3, R13, RZ, 0x2, P0 ;  /* 0x0000000d03057211 */ /* 0x000fca00000f14ff */
[----:B------:R1:W-:Y:S04]  /*63d0*/  REDG.E.ADD.F32.FTZ.RN.STRONG.GPU desc[UR16][R4.64], R6 ;  /* 0x00000006040079a6 */ /* 0x0003e8000c12f310 */
.L_x_15397:
[----:B------:R-:W-:Y:S05]  /*63e0*/  BSYNC.RECONVERGENT B0 ;  /* 0x0000000000007941 */ /* 0x000fea0003800200 */
.L_x_15396:
        /* <DEDUP_REMOVED lines=22> */
.L_x_15399:
        /* <DEDUP_REMOVED lines=60> */
.L_x_15398:
[----:B------:R-:W-:Y:S05]  /*6910*/  EXIT ;  /* 0x000000000000794d */ /* 0x000fea0003800000 */
.L_x_15400:
        /* <DEDUP_REMOVED lines=14> */
.L_x_18753:


//--------------------- .text._Z25selective_scan_bwd_kernelI32Selective_Scan_bwd_kernel_traitsILi32ELi8ELb0ELb0ELb0ELb1ELb0EfN3c107complexIfEEEEv12SSMParamsBwd --------------------------
	.section	.text._Z25selective_scan_bwd_kernelI32Selective_Scan_bwd_kernel_traitsILi32ELi8ELb0ELb0ELb0ELb1ELb0EfN3c107complexIfEEEEv12SSMParamsBwd,"ax",@progbits
	.align	128
        .global         _Z25selective_scan_bwd_kernelI32Selective_Scan_bwd_kernel_traitsILi32ELi8ELb0ELb0ELb0ELb1ELb0EfN3c107complexIfEEEEv12SSMParamsBwd
        .type           _Z25selective_scan_bwd_kernelI32Selective_Scan_bwd_kernel_traitsILi32ELi8ELb0ELb0ELb0ELb1ELb0EfN3c107complexIfEEEEv12SSMParamsBwd,@function
        .size           _Z25selective_scan_bwd_kernelI32Selective_Scan_bwd_kernel_traitsILi32ELi8ELb0ELb0ELb0ELb1ELb0EfN3c107complexIfEEEEv12SSMParamsBwd,(.L_x_18754 - _Z25selective_scan_bwd_kernelI32Selective_Scan_bwd_kernel_traitsILi32ELi8ELb0ELb0ELb0ELb1ELb0EfN3c107complexIfEEEEv12SSMParamsBwd)
        .other          _Z25selective_scan_bwd_kernelI32Selective_Scan_bwd_kernel_traitsILi32ELi8ELb0ELb0ELb0ELb1ELb0EfN3c107complexIfEEEEv12SSMParamsBwd,@"STO_CUDA_ENTRY STV_DEFAULT"
_Z25selective_scan_bwd_kernelI32Selective_Scan_bwd_kernel_traitsILi32ELi8ELb0ELb0ELb0ELb1ELb0EfN3c107complexIfEEEEv12SSMParamsBwd:
.text._Z25selective_scan_bwd_kernelI32Selective_Scan_bwd_kernel_traitsILi32ELi8ELb0ELb0ELb0ELb1ELb0EfN3c107complexIfEEEEv12SSMParamsBwd:
        /* <DEDUP_REMOVED lines=76> */
[----:B----4-:R-:W-:Y:S01]  /*04c0*/  LEA R36, P4, R13, R34, 0x2 ;  /* 0x000000220d247211 */ /* 0x010fe200078810ff */
[----:B------:R-:W-:Y:S01]  /*04d0*/  HFMA2 R43, -RZ, RZ, 0, 0 ;  /* 0x00000000ff2b7431 */ /* 0x000fe200000001ff */
[----:B------:R-:W-:Y:S02]  /*04e0*/  LEA.HI.X R33, R4, R23, R33, 0x3, P0 ;  /* 0x0000001704217211 */ /* 0x000fe400000f1c21 */
[----:B------:R-:W-:Y:S02]  /*04f0*/  LEA.HI.X R39, R39, R41, R2, 0x2, P2 ;  /* 0x0000002927277211 */ /* 0x000fe400010f1402 */
[----:B------:R-:W-:Y:S02]  /*0500*/  LEA.HI.X R37, R6, R25, R37, 0x2, P3 ;  /* 0x0000001906257211 */ /* 0x000fe400018f1425 */
[----:B------:R-:W-:-:S02]  /*0510*/  LEA.HI.X R35, R13, R35, R0, 0x2, P4 ;  /* 0x000000230d237211 */ /* 0x000fc400020f1400 */
[----:B------:R-:W-:Y:S01]  /*0520*/  MOV R34, RZ ;  /* 0x000000ff00227202 */ /* 0x000fe20000000f00 */
[----:B------:R-:W-:Y:S06]  /*0530*/  @!P1 BRA `(.L_x_15401) ;  /* 0x0000006000009947 */ /* 0x000fec0003800000 */
[----:B------:R-:W0:Y:S01]  /*0540*/  S2R R42, SR_TID.X ;  /* 0x00000000002a7919 */ /* 0x000e220000002100 */
[----:B------:R-:W1:Y:S01]  /*0550*/  LDCU.64 UR6, c[0x0][0x3a0] ;  /* 0x00007400ff0677ac */ /* 0x000e620008000a00 */
[----:B------:R-:W2:Y:S01]  /*0560*/  S2UR UR5, SR_CgaCtaId ;  /* 0x00000000000579c3 */ /* 0x000ea20000008800 */
[----:B------:R-:W-:Y:S01]  /*0570*/  MOV R34, RZ ;  /* 0x000000ff00227202 */ /* 0x000fe20000000f00 */
[----:B------:R-:W3:Y:S01]  /*0580*/  LDCU UR8, c[0x0][0x394] ;  /* 0x00007280ff0877ac */ /* 0x000ee20008000800 */
[----:B------:R-:W-:Y:S01]  /*0590*/  MOV R43, RZ ;  /* 0x000000ff002b7202 */ /* 0x000fe20000000f00 */
        /* <DEDUP_REMOVED lines=17> */
.L_x_15437:
        /* <DEDUP_REMOVED lines=40> */
[----:B------:R-:W-:-:S02]  /*0930*/  ISETP.GE.AND P0, PT, R44, R55, PT ;  /* 0x000000372c00720c */ /* 0x000fc40003f06270 */
[C---:B0-----:R-:W-:Y:S02]  /*0940*/  IADD3 R10, PT, PT, R59.reuse, 0x20, RZ ;  /* 0x000000203b0a7810 */ /* 0x041fe40007ffe0ff */
[C---:B------:R-:W-:Y:S02]  /*0950*/  IADD3 R20, PT, PT, R59.reuse, 0x40, RZ ;  /* 0x000000403b147810 */ /* 0x040fe40007ffe0ff */
[-C--:B------:R-:W-:Y:S02]  /*0960*/  LEA.HI.SX32 R56, R59, R59.reuse, 0x1b ;  /* 0x0000003b3b387211 */ /* 0x080fe400078fdaff */
[-C--:B------:R-:W-:Y:S02]  /*0970*/  LEA.HI.SX32 R10, R10, R59.reuse, 0x1b ;  /* 0x0000003b0a0a7211 */ /* 0x080fe400078fdaff */
[----:B------:R-:W-:Y:S02]  /*0980*/  LEA.HI.SX32 R20, R20, R59, 0x1b ;  /* 0x0000003b14147211 */ /* 0x000fe400078fdaff */
[----:B------:R-:W-:-:S02]  /*0990*/  LEA R56, R56, UR6, 0x2 ;  /* 0x0000000638387c11 */ /* 0x000fc4000f8e10ff */
[----:B------:R-:W-:Y:S02]  /*09a0*/  LEA R57, R10, UR6, 0x2 ;  /* 0x000000060a397c11 */ /* 0x000fe4000f8e10ff */
[C---:B------:R-:W-:Y:S02]  /*09b0*/  IADD3 R4, PT, PT, R59.reuse, 0x60, RZ ;  /* 0x000000603b047810 */ /* 0x040fe40007ffe0ff */
[----:B------:R-:W-:Y:S02]  /*09c0*/  LEA R58, R20, UR6, 0x2 ;  /* 0x00000006143a7c11 */ /* 0x000fe4000f8e10ff */
[C---:B------:R-:W-:Y:S02]  /*09d0*/  IADD3 R10, PT, PT, R59.reuse, 0x80, RZ ;  /* 0x000000803b0a7810 */ /* 0x040fe40007ffe0ff */
[C---:B------:R-:W-:Y:S02]  /*09e0*/  IADD3 R20, PT, PT, R59.reuse, 0xa0, RZ ;  /* 0x000000a03b147810 */ /* 0x040fe40007ffe0ff */
[----:B------:R-:W-:-:S02]  /*09f0*/  IADD3 R22, PT, PT, R59, 0xc0, RZ ;  /* 0x000000c03b167810 */ /* 0x000fc40007ffe0ff */
[----:B------:R-:W-:Y:S02]  /*0a00*/  IADD3 R24, PT, PT, R59, 0xe0, RZ ;  /* 0x000000e03b187810 */ /* 0x000fe40007ffe0ff */
[-C--:B------:R-:W-:Y:S02]  /*0a10*/  LEA.HI.SX32 R4, R4, R59.reuse, 0x1b ;  /* 0x0000003b04047211 */ /* 0x080fe400078fdaff */
[-C--:B------:R-:W-:Y:S02]  /*0a20*/  LEA.HI.SX32 R10, R10, R59.reuse, 0x1b ;  /* 0x0000003b0a0a7211 */ /* 0x080fe400078fdaff */
[-C--:B------:R-:W-:Y:S02]  /*0a30*/  LEA.HI.SX32 R20, R20, R59.reuse, 0x1b ;  /* 0x0000003b14147211 */ /* 0x080fe400078fdaff */
[-C--:B------:R-:W-:Y:S02]  /*0a40*/  LEA.HI.SX32 R22, R22, R59.reuse, 0x1b ;  /* 0x0000003b16167211 */ /* 0x080fe400078fdaff */
[----:B------:R-:W-:-:S02]  /*0a50*/  LEA.HI.SX32 R24, R24, R59, 0x1b ;  /* 0x0000003b18187211 */ /* 0x000fc400078fdaff */
[----:B------:R-:W-:Y:S02]  /*0a60*/  LEA R60, R4, UR6, 0x2 ;  /* 0x00000006043c7c11 */ /* 0x000fe4000f8e10ff */
        /* <DEDUP_REMOVED lines=9> */
[----:B-1----:R-:W-:-:S03]  /*0b00*/  SHF.L.U32 R0, R59, 0x3, RZ ;  /* 0x000000033b007819 */ /* 0x002fc600000006ff */
[----:B------:R1:W-:Y:S01]  /*0b10*/  STS [R60+0x180], R21 ;  /* 0x000180153c007388 */ /* 0x0003e20000000800 */
[----:B------:R-:W-:Y:S01]  /*0b20*/  LEA.HI.SX32 R65, R0, R0, 0x1b ;  /* 0x0000000000417211 */ /* 0x000fe200078fdaff */
[----:B------:R-:W-:Y:S02]  /*0b30*/  HFMA2 R0, -RZ, RZ, 0, 0 ;  /* 0x00000000ff007431 */ /* 0x000fe400000001ff */
[----:B------:R-:W-:Y:S01]  /*0b40*/  STS [R61+0x200], R2 ;  /* 0x000200023d007388 */ /* 0x000fe20000000800 */
[----:B------:R-:W-:Y:S02]  /*0b50*/  LEA R65, R65, UR6, 0x2 ;  /* 0x0000000641417c11 */ /* 0x000fe4000f8e10ff */
[----:B0-----:R-:W-:Y:S01]  /*0b60*/  CS2R R10, SRZ ;  /* 0x00000000000a7805 */ /* 0x001fe2000001ff00 */
[----:B------:R0:W-:Y:S01]  /*0b70*/  STS [R62+0x280], R23 ;  /* 0x000280173e007388 */ /* 0x0001e20000000800 */
[----:B-1----:R-:W-:-:S03]  /*0b80*/  MOV R21, RZ ;  /* 0x000000ff00157202 */ /* 0x002fc60000000f00 */
[----:B------:R-:W-:Y:S04]  /*0b90*/  STS [R63+0x300], R8 ;  /* 0x000300083f007388 */ /* 0x000fe80000000800 */
[----:B------:R1:W-:Y:S01]  /*0ba0*/  STS [R64+0x380], R25 ;  /* 0x0003801940007388 */ /* 0x0003e20000000800 */
[----:B------:R-:W-:-:S03]  /*0bb0*/  NOP ;  /* 0x0000000000007918 */ /* 0x000fc60000000000 */
[----:B------:R-:W-:Y:S01]  /*0bc0*/  LDS R66, [R65] ;  /* 0x0000000041427984 */ /* 0x000fe20000000800 */
[----:B0-----:R-:W-:-:S03]  /*0bd0*/  MOV R23, RZ ;  /* 0x000000ff00177202 */ /* 0x001fc60000000f00 */
        /* <DEDUP_REMOVED lines=12> */
[----:B------:R-:W4:Y:S04]  /*0ca0*/  @!P3 LDG.E R10, desc[UR16][R12.64+0x200] ;  /* 0x000200100c0ab981 */ /* 0x000f28000c1e1900 */
[----:B------:R-:W3:Y:S01]  /*0cb0*/  @!P0 LDG.E R4, desc[UR16][R12.64+0x80] ;  /* 0x000080100c048981 */ /* 0x000ee2000c1e1900 */
[----:B------:R-:W-:-:S03]  /*0cc0*/  P2R R2, PR, RZ, 0x1 ;  /* 0x00000001ff027803 */ /* 0x000fc60000000000 */
[----:B------:R-:W4:Y:S04]  /*0cd0*/  @!P4 LDG.E R21, desc[UR16][R12.64+0x280] ;  /* 0x000280100c15c981 */ /* 0x000f28000c1e1900 */
[----:B------:R-:W4:Y:S04]  /*0ce0*/  @!P5 LDG.E R0, desc[UR16][R12.64+0x300] ;  /* 0x000300100c00d981 */ /* 0x000f28000c1e1900 */
[----:B------:R-:W4:Y:S01]  /*0cf0*/  @!P6 LDG.E R23, desc[UR16][R12.64+0x380] ;  /* 0x000380100c17e981 */ /* 0x000f22000c1e1900 */
[----:B------:R-:W-:Y:S02]  /*0d00*/  ISETP.GE.AND P0, PT, R44, R55, PT ;  /* 0x000000372c00720c */ /* 0x000fe40003f06270 */
[----:B-1----:R-:W-:-:S02]  /*0d10*/  CS2R R24, SRZ ;  /* 0x0000000000187805 */ /* 0x002fc4000001ff00 */
[----:B------:R-:W-:Y:S01]  /*0d20*/  MOV R27, RZ ;  /* 0x000000ff001b7202 */ /* 0x000fe20000000f00 */
[----:B--2---:R-:W-:Y:S04]  /*0d30*/  STS [R56], R5 ;  /* 0x0000000538007388 */ /* 0x004fe80000000800 */
[----:B---3--:R-:W-:Y:S04]  /*0d40*/  STS [R57+0x80], R4 ;  /* 0x0000800439007388 */ /* 0x008fe80000000800 */
[----:B------:R-:W-:Y:S04]  /*0d50*/  STS [R58+0x100], R9 ;  /* 0x000100093a007388 */ /* 0x000fe80000000800 */
[----:B----4-:R-:W-:Y:S04]  /*0d60*/  STS [R60+0x180], R11 ;  /* 0x0001800b3c007388 */ /* 0x010fe80000000800 */
        /* <DEDUP_REMOVED lines=12> */
[----:B------:R2:W3:Y:S01]  /*0e30*/  LDS R82, [R65+0x1c] ;  /* 0x00001c0041527984 */ /* 0x0004e20000000800 */
[----:B------:R-:W-:Y:S01]  /*0e40*/  BAR.SYNC.DEFER_BLOCKING 0x0 ;  /* 0x0000000000007b1d */ /* 0x000fe20000010000 */
[----:B0-----:R-:W-:-:S02]  /*0e50*/  HFMA2 R0, -RZ, RZ, 0, 0 ;  /* 0x00000000ff007431 */ /* 0x001fc400000001ff */
[----:B------:R-:W-:Y:S01]  /*0e60*/  HFMA2 R21, -RZ, RZ, 0, 0 ;  /* 0x00000000ff157431 */ /* 0x000fe200000001ff */
[----:B------:R-:W-:Y:S01]  /*0e70*/  MOV R5, RZ ;  /* 0x000000ff00057202 */ /* 0x000fe20000000f00 */
[----:B-1----:R-:W-:Y:S01]  /*0e80*/  HFMA2 R23, -RZ, RZ, 0, 0 ;  /* 0x00000000ff177431 */ /* 0x002fe200000001ff */
        /* <DEDUP_REMOVED lines=9> */
[----:B------:R-:W4:Y:S01]  /*0f20*/  @!P6 LDG.E R27, desc[UR16][R6.64+0x380] ;  /* 0x00038010061be981 */ /* 0x000f22000c1e1900 */
[----:B--2--5:R-:W-:-:S05]  /*0f30*/  FADD.FTZ R80, R80, R29 ;  /* 0x0000001d50507221 */ /* 0x024fca0000010000 */
[----:B------:R-:W-:Y:S01]  /*0f40*/  FSETP.GTU.FTZ.AND P4, PT, R80, 20, PT ;  /* 0x41a000005000780b */ /* 0x000fe20003f9c000 */
[--C-:B---3--:R-:W-:Y:S01]  /*0f50*/  FADD.FTZ R74, R74, R29.reuse ;  /* 0x0000001d4a4a7221 */ /* 0x108fe20000010000 */
[--C-:B----4-:R-:W-:Y:S01]  /*0f60*/  FADD.FTZ R75, R20, R29.reuse ;  /* 0x0000001d144b7221 */ /* 0x110fe20000010000 */
        /* <DEDUP_REMOVED lines=26> */
[----:B------:R0:W0:Y:S01]  /*1110*/  LDS R2, [R65+0x1c] ;  /* 0x00001c0041027984 */ /* 0x0000220000000800 */
        /* <DEDUP_REMOVED lines=31> */
.L_x_15403:
[----:B------:R-:W-:Y:S05]  /*1310*/  BSYNC.RECONVERGENT B0 ;  /* 0x0000000000007941 */ /* 0x000fea0003800200 */
.L_x_15402:
[----:B------:R-:W-:Y:S01]  /*1320*/  BSSY.RECONVERGENT B0, `(.L_x_15404) ;  /* 0x0000023000007945 */ /* 0x000fe20003800200 */
[----:B------:R-:W-:Y:S01]  /*1330*/  FSETP.GTU.FTZ.AND P4, PT, R79, 20, PT ;  /* 0x41a000004f00780b */ /* 0x000fe20003f9c000 */
[----:B------:R-:W-:Y:S01]  /*1340*/  FADD.FTZ R82, R82, R29 ;  /* 0x0000001d52527221 */ /* 0x000fe20000010000 */
[----:B-1----:R-:W-:Y:S01]  /*1350*/  FFMA.FTZ R22, R66, R11, R43 ;  /* 0x0000000b42167223 */ /* 0x002fe2000001002b */
        /* <DEDUP_REMOVED lines=31> */
.L_x_15405:
[----:B------:R-:W-:Y:S05]  /*1550*/  BSYNC.RECONVERGENT B0 ;  /* 0x0000000000007941 */ /* 0x000fea0003800200 */
.L_x_15404:
[----:B0-2---:R-:W-:Y:S01]  /*1560*/  FFMA.FTZ R21, R67, R8, R22 ;  /* 0x0000000843157223 */ /* 0x005fe20000010016 */
[----:B------:R-:W-:Y:S01]  /*1570*/  BSSY.RECONVERGENT B0, `(.L_x_15406) ;  /* 0x0000023000007945 */ /* 0x000fe20003800200 */
[----:B------:R-:W-:Y:S01]  /*1580*/  HFMA2 R84, -RZ, RZ, 0, 0 ;  /* 0x00000000ff547431 */ /* 0x000fe200000001ff */
[----:B------:R-:W-:Y:S01]  /*1590*/  FSETP.GTU.FTZ.AND P5, PT, R82, 20, PT ;  /* 0x41a000005200780b */ /* 0x000fe20003fbc000 */
[----:B---3--:R-:W-:Y:S01]  /*15a0*/  FFMA.FTZ R22, R68, R9, R21 ;  /* 0x0000000944167223 */ /* 0x008fe20000010015 */
[----:B------:R-:W-:Y:S11]  /*15b0*/  @P0 BRA `(.L_x_15407) ;  /* 0x0000000000780947 */ /* 0x000ff60003800000 */
        /* <DEDUP_REMOVED lines=30> */
.L_x_15407:
[----:B------:R-:W-:Y:S05]  /*17a0*/  BSYNC.RECONVERGENT B0 ;  /* 0x0000000000007941 */ /* 0x000fea0003800200 */
.L_x_15406:
        /* <DEDUP_REMOVED lines=32> */
.L_x_15409:
[----:B------:R-:W-:Y:S05]  /*19b0*/  BSYNC.RECONVERGENT B0 ;  /* 0x0000000000007941 */ /* 0x000fea0003800200 */
.L_x_15408:
        /* <DEDUP_REMOVED lines=32> */
.L_x_15411:
[----:B------:R-:W-:Y:S05]  /*1bc0*/  BSYNC.RECONVERGENT B0 ;  /* 0x0000000000007941 */ /* 0x000fea0003800200 */
.L_x_15410:
        /* <DEDUP_REMOVED lines=32> */
.L_x_15413:
[----:B------:R-:W-:Y:S05]  /*1dd0*/  BSYNC.RECONVERGENT B0 ;  /* 0x0000000000007941 */ /* 0x000fea0003800200 */
.L_x_15412:
        /* <DEDUP_REMOVED lines=32> */
.L_x_15415:
[----:B------:R-:W-:Y:S05]  /*1fe0*/  BSYNC.RECONVERGENT B0 ;  /* 0x0000000000007941 */ /* 0x000fea0003800200 */
.L_x_15414:
        /* <DEDUP_REMOVED lines=32> */
.L_x_15417:
[----:B------:R-:W-:Y:S05]  /*21f0*/  BSYNC.RECONVERGENT B0 ;  /* 0x0000000000007941 */ /* 0x000fea0003800200 */
.L_x_15416:
[----:B------:R-:W0:Y:S01]  /*2200*/  LDCU UR4, c[0x0][0x38c] ;  /* 0x00007180ff0477ac */ /* 0x000e220008000800 */
[----:B----4-:R-:W-:Y:S01]  /*2210*/  FFMA.FTZ R21, R69, R6, R22 ;  /* 0x0000000645157223 */ /* 0x010fe20000010016 */
[----:B------:R-:W-:Y:S01]  /*2220*/  HFMA2 R86, -RZ, RZ, 0, 0 ;  /* 0x00000000ff567431 */ /* 0x000fe200000001ff */
[----:B------:R-:W-:Y:S01]  /*2230*/  MOV R88, RZ ;  /* 0x000000ff00587202 */ /* 0x000fe20000000f00 */
[----:B------:R-:W-:Y:S02]  /*2240*/  HFMA2 R90, -RZ, RZ, 0, 0 ;  /* 0x00000000ff5a7431 */ /* 0x000fe400000001ff */
[----:B------:R-:W-:Y:S01]  /*2250*/  FFMA.FTZ R0, R70, R7, R21 ;  /* 0x0000000746007223 */ /* 0x000fe20000010015 */
[----:B------:R-:W-:Y:S01]  /*2260*/  HFMA2 R94, -RZ, RZ, 0, 0 ;  /* 0x00000000ff5e7431 */ /* 0x000fe200000001ff */
[----:B------:R-:W-:Y:S01]  /*2270*/  MOV R92, RZ ;  /* 0x000000ff005c7202 */ /* 0x000fe20000000f00 */
[----:B------:R-:W-:Y:S02]  /*2280*/  HFMA2 R81, -RZ, RZ, 0, 0 ;  /* 0x00000000ff517431 */ /* 0x000fe400000001ff */
[----:B------:R-:W-:Y:S01]  /*2290*/  FFMA.FTZ R21, R71, R4, R0 ;  /* 0x0000000447157223 */ /* 0x000fe20000010000 */
[----:B------:R-:W-:Y:S01]  /*22a0*/  MOV R96, RZ ;  /* 0x000000ff00607202 */ /* 0x000fe20000000f00 */
[-C--:B------:R-:W-:Y:S01]  /*22b0*/  FMUL.FTZ R98, R11, R28.reuse ;  /* 0x0000001c0b627220 */ /* 0x080fe20000410000 */
[-C--:B------:R-:W-:Y:S01]  /*22c0*/  FMUL.FTZ R100, R8, R28.reuse ;  /* 0x0000001c08647220 */ /* 0x080fe20000410000 */
        /* <DEDUP_REMOVED lines=21> */
[----:B------:R-:W-:Y:S01]  /*2420*/  FADD.FTZ R93, R5, R5 ;  /* 0x00000005055d7221 */ /* 0x000fe20000010000 */
[----:B------:R-:W-:Y:S01]  /*2430*/  FADD.FTZ R95, R2, R2 ;  /* 0x00000002025f7221 */ /* 0x000fe20000010000 */
[----:B------:R-:W-:Y:S01]  /*2440*/  LOP3.LUT R158, R14, 0x100, RZ, 0xc0, !PT ;  /* 0x000001000e9e7812 */ /* 0x000fe200078ec0ff */
[----:B------:R-:W-:Y:S01]  /*2450*/  FMUL.FTZ R99, R66, R80 ;  /* 0x0000005042637220 */ /* 0x000fe20000410000 */
[----:B------:R-:W-:Y:S01]  /*2460*/  IADD3 R97, PT, PT, R45, -0x2, RZ ;  /* 0xfffffffe2d617810 */ /* 0x000fe20007ffe0ff */
[----:B------:R-:W-:Y:S01]  /*2470*/  FMUL.FTZ R101, R67, R74 ;  /* 0x0000004a43657220 */ /* 0x000fe20000410000 */
[----:B------:R-:W2:Y:S01]  /*2480*/  LDC.64 R22, c[0x0][0x440] ;  /* 0x00011000ff167b82 */ /* 0x000ea20000000a00 */
[----:B------:R-:W-:Y:S01]  /*2490*/  FMUL.FTZ R103, R68, R75 ;  /* 0x0000004b44677220 */ /* 0x000fe20000410000 */
[----:B------:R-:W-:Y:S01]  /*24a0*/  FMUL.FTZ R105, R69, R76 ;  /* 0x0000004c45697220 */ /* 0x000fe20000410000 */
[----:B------:R-:W-:Y:S01]  /*24b0*/  ISETP.EQ.AND P0, PT, R42, RZ, P0 ;  /* 0x000000ff2a00720c */ /* 0x000fe20000702270 */
[----:B------:R-:W-:Y:S01]  /*24c0*/  FMUL.FTZ R107, R70, R77 ;  /* 0x0000004d466b7220 */ /* 0x000fe20000410000 */
[----:B------:R-:W-:Y:S01]  /*24d0*/  FMUL.FTZ R109, R71, R78 ;  /* 0x0000004e476d7220 */ /* 0x000fe20000410000 */
[----:B------:R-:W-:Y:S01]  /*24e0*/  FMUL.FTZ R111, R72, R79 ;  /* 0x0000004f486f7220 */ /* 0x000fe20000410000 */
[----:B------:R-:W-:Y:S01]  /*24f0*/  FMUL.FTZ R113, R73, R82 ;  /* 0x0000005249717220 */ /* 0x000fe20000410000 */
[----:B------:R-:W3:Y:S01]  /*2500*/  LDC.64 R20, c[0x0][0x3a8] ;  /* 0x0000ea00ff147b82 */ /* 0x000ee20000000a00 */
[----:B------:R-:W-:Y:S01]  /*2510*/  MOV R84, RZ ;  /* 0x000000ff00547202 */ /* 0x000fe20000000f00 */
[----:B------:R-:W4:Y:S01]  /*2520*/  LDCU UR8, c[0x0][0x394] ;  /* 0x00007280ff0877ac */ /* 0x000f220008000800 */
[----:B------:R-:W-:Y:S01]  /*2530*/  LOP3.LUT R114, R114, 0x100, RZ, 0xc0, !PT ;  /* 0x0000010072727812 */ /* 0x000fe200078ec0ff */
[----:B------:R-:W0:Y:S01]  /*2540*/  LDCU UR9, c[0x0][0x38c] ;  /* 0x00007180ff0977ac */ /* 0x000e220008000800 */
[----:B------:R-:W-:-:S05]  /*2550*/  UMOV UR4, URZ ;  /* 0x000000ff00047c82 */ /* 0x000fca0008000000 */
.L_x_15436:
[----:B------:R-:W-:Y:S02]  /*2560*/  MOV R4, R16 ;  /* 0x0000001000047202 */ /* 0x000fe40000000f00 */
        /* <DEDUP_REMOVED lines=22> */
[----:B--2---:R-:W-:Y:S01]  /*26d0*/  FMUL.FTZ R27, R24, 1.4426950216293334961 ;  /* 0x3fb8aa3b181b7820 */ /* 0x004fe20000410000 */
[C---:B------:R-:W-:Y:S01]  /*26e0*/  FMUL.FTZ R2, R25.reuse, R80 ;  /* 0x0000005019027220 */ /* 0x040fe20000410000 */
[CC--:B------:R-:W-:Y:S01]  /*26f0*/  FMUL.FTZ R115, R25.reuse, R74.reuse ;  /* 0x0000004a19737220 */ /* 0x0c0fe20000410000 */
[-C--:B0-----:R-:W-:Y:S01]  /*2700*/  FMUL.FTZ R9, R25, R75.reuse ;  /* 0x0000004b19097220 */ /* 0x081fe20000410000 */
[C---:B------:R-:W-:Y:S01]  /*2710*/  FMUL.FTZ R8, R27.reuse, R74 ;  /* 0x0000004a1b087220 */ /* 0x040fe20000410000 */
[----:B------:R-:W-:Y:S01]  /*2720*/  FMUL.RZ R116, R2, 0.15915493667125701904 ;  /* 0x3e22f98302747820 */ /* 0x000fe2000040c000 */
[----:B------:R-:W-:Y:S01]  /*2730*/  FMUL.FTZ R2, R27, R80 ;  /* 0x000000501b027220 */ /* 0x000fe20000410000 */
[----:B------:R-:W-:Y:S01]  /*2740*/  FMUL.RZ R120, R115, 0.15915493667125701904 ;  /* 0x3e22f98373787820 */ /* 0x000fe2000040c000 */
[----:B------:R-:W-:Y:S01]  /*2750*/  FMUL.RZ R122, R9, 0.15915493667125701904 ;  /* 0x3e22f983097a7820 */ /* 0x000fe2000040c000 */
[----:B------:R-:W-:Y:S01]  /*2760*/  FMUL.FTZ R9, R27, R75 ;  /* 0x0000004b1b097220 */ /* 0x000fe20000410000 */
[----:B------:R0:W-:Y:S01]  /*2770*/  MUFU.EX2 R26, R2 ;  /* 0x00000002001a7308 */ /* 0x0001e20000000800 */
[----:B-1----:R-:W-:-:S04]  /*2780*/  FMUL.FTZ R10, R25, R77 ;  /* 0x0000004d190a7220 */ /* 0x002fc80000410000 */
[----:B------:R-:W-:Y:S01]  /*2790*/  FMUL.RZ R124, R10, 0.15915493667125701904 ;  /* 0x3e22f9830a7c7820 */ /* 0x000fe2000040c000 */
[----:B------:R-:W-:Y:S02]  /*27a0*/  FMUL.FTZ R10, R27, R77 ;  /* 0x0000004d1b0a7220 */ /* 0x000fe40000410000 */
[----:B------:R-:W-:Y:S01]  /*27b0*/  MUFU.SIN R117, R120 ;  /* 0x0000007800757308 */ /* 0x000fe20000000400 */
[----:B0-----:R-:W-:-:S07]  /*27c0*/  FMUL.FTZ R2, R25, R76 ;  /* 0x0000004c19027220 */ /* 0x001fce0000410000 */
[----:B------:R-:W-:Y:S08]  /*27d0*/  MUFU.EX2 R8, R8 ;  /* 0x0000000800087308 */ /* 0x000ff00000000800 */
[----:B------:R-:W-:Y:S08]  /*27e0*/  MUFU.COS R119, R122 ;  /* 0x0000007a00777308 */ /* 0x000ff00000000000 */
[----:B------:R0:W-:Y:S08]  /*27f0*/  MUFU.EX2 R118, R9 ;  /* 0x0000000900767308 */ /* 0x0001f00000000800 */
[----:B------:R1:W-:Y:S01]  /*2800*/  MUFU.SIN R11, R122 ;  /* 0x0000007a000b7308 */ /* 0x0003e20000000400 */
[----:B0-----:R-:W-:-:S07]  /*2810*/  FMUL.FTZ R9, R25, R78 ;  /* 0x0000004e19097220 */ /* 0x001fce0000410000 */
[----:B------:R-:W-:Y:S01]  /*2820*/  MUFU.SIN R121, R116 ;  /* 0x0000007400797308 */ /* 0x000fe20000000400 */
[----:B-1----:R-:W-:Y:S01]  /*2830*/  FMUL.RZ R122, R9, 0.15915493667125701904 ;  /* 0x3e22f983097a7820 */ /* 0x002fe2000040c000 */
[----:B------:R-:W-:-:S06]  /*2840*/  FMUL.FTZ R9, R27, R78 ;  /* 0x0000004e1b097220 */ /* 0x000fcc0000410000 */
[----:B------:R0:W-:Y:S08]  /*2850*/  MUFU.COS R125, R116 ;  /* 0x00000074007d7308 */ /* 0x0001f00000000000 */
[----:B------:R-:W1:Y:S01]  /*2860*/  MUFU.COS R115, R120 ;  /* 0x0000007800737308 */ /* 0x000e620000000000 */
[----:B0-----:R-:W-:Y:S01]  /*2870*/  FMUL.RZ R116, R2, 0.15915493667125701904 ;  /* 0x3e22f98302747820 */ /* 0x001fe2000040c000 */
[----:B------:R-:W-:-:S06]  /*2880*/  FMUL.FTZ R2, R27, R76 ;  /* 0x0000004c1b027220 */ /* 0x000fcc0000410000 */
[----:B------:R-:W-:Y:S08]  /*2890*/  MUFU.SIN R123, R116 ;  /* 0x00000074007b7308 */ /* 0x000ff00000000400 */
[----:B------:R0:W-:Y:S01]  /*28a0*/  MUFU.COS R127, R116 ;  /* 0x00000074007f7308 */ /* 0x0001e20000000000 */
[----:B-1----:R-:W-:-:S07]  /*28b0*/  FMUL.FTZ R115, R8, R115 ;  /* 0x0000007308737220 */ /* 0x002fce0000410000 */
[----:B------:R1:W2:Y:S01]  /*28c0*/  MUFU.EX2 R120, R2 ;  /* 0x0000000200787308 */ /* 0x0002a20000000800 */
[----:B0-----:R-:W-:-:S07]  /*28d0*/  FMUL.FTZ R116, R27, R82 ;  /* 0x000000521b747220 */ /* 0x001fce0000410000 */
[----:B------:R-:W-:Y:S01]  /*28e0*/  MUFU.SIN R137, R122 ;  /* 0x0000007a00897308 */ /* 0x000fe20000000400 */
[-C--:B-1----:R-:W-:Y:S01]  /*28f0*/  FMUL.FTZ R2, R27, R79.reuse ;  /* 0x0000004f1b027220 */ /* 0x082fe20000410000 */
[----:B------:R-:W-:-:S06]  /*2900*/  FMUL.FTZ R27, R25, R79 ;  /* 0x0000004f191b7220 */ /* 0x000fcc0000410000 */
[----:B------:R0:W-:Y:S08]  /*2910*/  MUFU.COS R139, R122 ;  /* 0x0000007a008b7308 */ /* 0x0001f00000000000 */
[----:B------:R-:W-:Y:S01]  /*2920*/  MUFU.SIN R133, R124 ;  /* 0x0000007c00857308 */ /* 0x000fe20000000400 */
[----:B0-----:R-:W-:-:S04]  /*2930*/  FMUL.FTZ R122, R25, R82 ;  /* 0x00000052197a7220 */ /* 0x001fc80000410000 */
[----:B------:R-:W-:-:S03]  /*2940*/  FMUL.RZ R136, R122, 0.15915493667125701904 ;  /* 0x3e22f9837a887820 */ /* 0x000fc6000040c000 */
[----:B------:R0:W-:Y:S08]  /*2950*/  MUFU.COS R135, R124 ;  /* 0x0000007c00877308 */ /* 0x0001f00000000000 */
[----:B------:R3:W-:Y:S01]  /*2960*/  MUFU.EX2 R132, R2 ;  /* 0x0000000200847308 */ /* 0x0007e20000000800 */
[----:B0-----:R-:W-:-:S07]  /*2970*/  FMUL.RZ R124, R27, 0.15915493667125701904 ;  /* 0x3e22f9831b7c7820 */ /* 0x001fce000040c000 */
[----:B------:R0:W-:Y:S01]  /*2980*/  MUFU.EX2 R134, R116 ;  /* 0x0000007400867308 */ /* 0x0001e20000000800 */
[----:B---3--:R-:W-:-:S04]  /*2990*/  FMUL.FTZ R2, R4, R7 ;  /* 0x0000000704027220 */ /* 0x008fc80000410000 */
[----:B------:R-:W-:-:S03]  /*29a0*/  FFMA.FTZ R2, R5, R6, R2 ;  /* 0x0000000605027223 */ /* 0x000fc60000010002 */
[----:B------:R1:W3:Y:S01]  /*29b0*/  MUFU.EX2 R126, R9 ;  /* 0x00000009007e7308 */ /* 0x0002e20000000800 */
[----:B0-----:R-:W-:Y:S01]  /*29c0*/  FMUL.FTZ R116, R8, R117 ;  /* 0x0000007508747220 */ /* 0x001fe20000410000 */
[C---:B------:R-:W-:Y:S01]  /*29d0*/  FMUL.FTZ R117, R118.reuse, R119 ;  /* 0x0000007776757220 */ /* 0x040fe20000410000 */
[----:B------:R-:W-:Y:S01]  /*29e0*/  FMUL.FTZ R118, R118, R11 ;  /* 0x0000000b76767220 */ /* 0x000fe20000410000 */
[----:B------:R-:W-:Y:S01]  /*29f0*/  FMUL.FTZ R8, R26, R125 ;  /* 0x0000007d1a087220 */ /* 0x000fe20000410000 */
[C---:B--2---:R-:W-:Y:S01]  /*2a00*/  FMUL.FTZ R119, R120.reuse, R127 ;  /* 0x0000007f78777220 */ /* 0x044fe20000410000 */
[----:B------:R-:W-:Y:S01]  /*2a10*/  FMUL.FTZ R120, R120, R123 ;  /* 0x0000007b78787220 */ /* 0x000fe20000410000 */
[-C--:B------:R-:W-:Y:S01]  /*2a20*/  FMUL.FTZ R138, R85, -R2.reuse ;  /* 0x80000002558a7220 */ /* 0x080fe20000410000 */
[----:B------:R-:W0:Y:S01]  /*2a30*/  MUFU.EX2 R10, R10 ;  /* 0x0000000a000a7308 */ /* 0x000e220000000800 */
[----:B-1----:R-:W-:Y:S01]  /*2a40*/  FMUL.FTZ R9, R5, R7 ;  /* 0x0000000705097220 */ /* 0x002fe20000410000 */
[----:B------:R-:W-:Y:S01]  /*2a50*/  IADD3 R5, PT, PT, R158, UR4, RZ ;  /* 0x000000049e057c10 */ /* 0x000fe2000fffe0ff */
[-C--:B------:R-:W-:Y:S01]  /*2a60*/  FMUL.FTZ R140, R87, -R2.reuse ;  /* 0x80000002578c7220 */ /* 0x080fe20000410000 */
[----:B------:R-:W-:Y:S01]  /*2a70*/  FMUL.FTZ R142, R89, -R2 ;  /* 0x80000002598e7220 */ /* 0x000fe20000410000 */
[----:B------:R-:W-:Y:S01]  /*2a80*/  FFMA.FTZ R4, R4, R6, -R9 ;  /* 0x0000000604047223 */ /* 0x000fe20000010809 */
[----:B------:R-:W-:Y:S01]  /*2a90*/  SEL R5, R5, R46, !P3 ;  /* 0x0000002e05057207 */ /* 0x000fe20005800000 */
[----:B------:R-:W-:Y:S01]  /*2aa0*/  FMUL.FTZ R9, R26, R121 ;  /* 0x000000791a097220 */ /* 0x000fe20000410000 */
[----:B------:R-:W1:Y:S01]  /*2ab0*/  MUFU.COS R141, R124 ;  /* 0x0000007c008d7308 */ /* 0x000e620000000000 */
[C---:B---3--:R-:W-:Y:S01]  /*2ac0*/  FMUL.FTZ R123, R126.reuse, R139 ;  /* 0x0000008b7e7b7220 */ /* 0x048fe20000410000 */
[----:B------:R-:W-:Y:S01]  /*2ad0*/  LEA R5, R5, UR6, 0x3 ;  /* 0x0000000605057c11 */ /* 0x000fe2000f8e18ff */
[----:B------:R-:W-:Y:S01]  /*2ae0*/  FMUL.FTZ R126, R126, R137 ;  /* 0x000000897e7e7220 */ /* 0x000fe20000410000 */
[----:B------:R-:W-:Y:S01]  /*2af0*/  P2R R6, PR, RZ, 0x8 ;  /* 0x00000008ff067803 */ /* 0x000fe20000000000 */
[-C--:B------:R-:W-:Y:S01]  /*2b00*/  FMUL.FTZ R137, R85, R4.reuse ;  /* 0x0000000455897220 */ /* 0x080fe20000410000 */
[-C--:B------:R-:W-:Y:S01]  /*2b10*/  FMUL.FTZ R139, R87, R4.reuse ;  /* 0x00000004578b7220 */ /* 0x080fe20000410000 */
[----:B------:R2:W-:Y:S01]  /*2b20*/  STS.64 [R5+0x880], R8 ;  /* 0x0008800805007388 */ /* 0x0005e20000000a00 */
[----:B------:R-:W3:Y:S01]  /*2b30*/  MUFU.SIN R7, R136 ;  /* 0x0000008800077308 */ /* 0x000ee20000000400 */
[----:B0-----:R-:W-:Y:S01]  /*2b40*/  FMUL.FTZ R122, R10, R135 ;  /* 0x000000870a7a7220 */ /* 0x001fe20000410000 */
[-C--:B------:R-:W-:Y:S01]  /*2b50*/  FMUL.FTZ R135, R83, R4.reuse ;  /* 0x0000000453877220 */ /* 0x080fe20000410000 */
[-C--:B------:R-:W-:Y:S01]  /*2b60*/  FMUL.FTZ R143, R91, R4.reuse ;  /* 0x000000045b8f7220 */ /* 0x080fe20000410000 */
[-C--:B------:R-:W-:Y:S01]  /*2b70*/  FMUL.FTZ R145, R93, R4.reuse ;  /* 0x000000045d917220 */ /* 0x080fe20000410000 */
[----:B------:R-:W-:Y:S01]  /*2b80*/  FMUL.FTZ R148, R95, R4 ;  /* 0x000000045f947220 */ /* 0x000fe20000410000 */
[-C--:B------:R-:W-:Y:S01]  /*2b90*/  FMUL.FTZ R144, R91, -R2.reuse ;  /* 0x800000025b907220 */ /* 0x080fe20000410000 */
[----:B------:R-:W-:Y:S01]  /*2ba0*/  FMUL.FTZ R146, R93, -R2 ;  /* 0x800000025d927220 */ /* 0x000fe20000410000 */
[----:B------:R0:W5:Y:S01]  /*2bb0*/  MUFU.COS R11, R136 ;  /* 0x00000088000b7308 */ /* 0x0001620000000000 */
[----:B-1----:R-:W-:Y:S01]  /*2bc0*/  FMUL.FTZ R127, R132, R141 ;  /* 0x0000008d847f7220 */ /* 0x002fe20000410000 */
[----:B------:R-:W-:Y:S01]  /*2bd0*/  FMUL.FTZ R141, R89, R4 ;  /* 0x00000004598d7220 */ /* 0x000fe20000410000 */
[----:B------:R-:W-:-:S05]  /*2be0*/  FMUL.FTZ R150, R95, -R2 ;  /* 0x800000025f967220 */ /* 0x000fca0000410000 */
[----:B------:R1:W4:Y:S01]  /*2bf0*/  MUFU.SIN R27, R124 ;  /* 0x0000007c001b7308 */ /* 0x0003220000000400 */
[----:B---3--:R-:W-:Y:S01]  /*2c00*/  FMUL.FTZ R125, R134, R7 ;  /* 0x00000007867d7220 */ /* 0x008fe20000410000 */
[----:B0-----:R-:W-:Y:S01]  /*2c10*/  FMUL.FTZ R136, R83, -R2 ;  /* 0x8000000253887220 */ /* 0x001fe20000410000 */
[----:B-1----:R-:W-:Y:S01]  /*2c20*/  FMUL.FTZ R124, R10, R133 ;  /* 0x000000850a7c7220 */ /* 0x002fe20000410000 */
[----:B-----5:R-:W-:Y:S01]  /*2c30*/  FMUL.FTZ R121, R134, R11 ;  /* 0x0000000b86797220 */ /* 0x020fe20000410000 */
[C---:B------:R-:W-:Y:S01]  /*2c40*/  FMUL.FTZ R133, R0.reuse, R4 ;  /* 0x0000000400857220 */ /* 0x040fe20000410000 */
[----:B------:R-:W-:Y:S01]  /*2c50*/  FMUL.FTZ R134, R0, -R2 ;  /* 0x8000000200867220 */ /* 0x000fe20000410000 */
[----:B----4-:R-:W-:Y:S01]  /*2c60*/  FMUL.FTZ R132, R132, R27 ;  /* 0x0000001b84847220 */ /* 0x010fe20000410000 */
        /* <DEDUP_REMOVED lines=10> */
.L_x_15420:
[----:B------:R0:W1:Y:S02]  /*2d10*/  LDS.64 R10, [R154+UR5+0x1888] ;  /* 0x001888059a0a7984 */ /* 0x0000640008000a00 */
.L_x_15421:
[----:B------:R-:W-:Y:S05]  /*2d20*/  BSYNC.RECONVERGENT B0 ;  /* 0x0000000000007941 */ /* 0x000fea0003800200 */
.L_x_15419:
        /* <DEDUP_REMOVED lines=24> */
[C---:B------:R-:W-:Y:S01]  /*2eb0*/  ISETP.GT.U32.AND P2, PT, R156.reuse, 0x1b, PT ;  /* 0x0000001b9c00780c */ /* 0x040fe20003f44070 */
        /* <DEDUP_REMOVED lines=40> */
[-C--:B------:R-:W-:Y:S01]  /*3140*/  FMUL.FTZ R5, R132, R4.reuse ;  /* 0x0000000484057220 */ /* 0x080fe20000410000 */
[CC--:B------:R-:W-:Y:S01]  /*3150*/  FMUL.FTZ R6, R126.reuse, R147.reuse ;  /* 0x000000937e067220 */ /* 0x0c0fe20000410000 */
        /* <DEDUP_REMOVED lines=186> */
.L_x_15423:
[----:B------:R-:W-:Y:S05]  /*3d00*/  BSYNC.RECONVERGENT B0 ;  /* 0x0000000000007941 */ /* 0x000fea0003800200 */
.L_x_15422:
        /* <DEDUP_REMOVED lines=17> */
.L_x_15425:
[----:B------:R-:W-:Y:S05]  /*3e20*/  BSYNC.RECONVERGENT B0 ;  /* 0x0000000000007941 */ /* 0x000fea0003800200 */
.L_x_15424:
        /* <DEDUP_REMOVED lines=16> */
.L_x_15427:
[----:B------:R-:W-:Y:S05]  /*3f30*/  BSYNC.RECONVERGENT B0 ;  /* 0x0000000000007941 */ /* 0x000fea0003800200 */
.L_x_15426:
        /* <DEDUP_REMOVED lines=16> */
.L_x_15429:
[----:B------:R-:W-:Y:S05]  /*4040*/  BSYNC.RECONVERGENT B0 ;  /* 0x0000000000007941 */ /* 0x000fea0003800200 */
.L_x_15428:
        /* <DEDUP_REMOVED lines=16> */
.L_x_15431:
[----:B------:R-:W-:Y:S05]  /*4150*/  BSYNC.RECONVERGENT B0 ;  /* 0x0000000000007941 */ /* 0x000fea0003800200 */
.L_x_15430:
        /* <DEDUP_REMOVED lines=59> */
[-C--:B------:R-:W-:Y:S01]  /*4510*/  FMUL.FTZ R8, R118, R2.reuse ;  /* 0x0000000276087220 */ /* 0x080fe20000410000 */
[----:B------:R-:W-:Y:S01]  /*4520*/  FMUL.FTZ R144, R126, R143 ;  /* 0x0000008f7e907220 */ /* 0x000fe20000410000 */
[----:B------:R-:W-:Y:S01]  /*4530*/  FMUL.FTZ R9, R118, R159 ;  /* 0x0000009f76097220 */ /* 0x000fe20000410000 */
        /* <DEDUP_REMOVED lines=51> */
[----:B------:R-:W-:Y:S01]  /*4870*/  FFMA.FTZ R116, R0, R11, RZ ;  /* 0x0000000b00747223 */ /* 0x000fe200000100ff */
[----:B------:R-:W-:Y:S01]  /*4880*/  FFMA.FTZ R9, R127, R124, R9 ;  /* 0x0000007c7f097223 */ /* 0x000fe20000010009 */
[----:B------:R-:W-:Y:S01]  /*4890*/  FADD.FTZ R133, R133, R10 ;  /* 0x0000000a85857221 */ /* 0x000fe20000010000 */
[----:B------:R-:W-:Y:S01]  /*48a0*/  FADD.FTZ R164, R111, R8 ;  /* 0x000000086fa47221 */ /* 0x000fe20000010000 */
[----:B------:R-:W-:Y:S01]  /*48b0*/  FFMA.FTZ R10, R83, R159, R116 ;  /* 0x0000009f530a7223 */ /* 0x000fe20000010074 */
[----:B------:R-:W-:Y:S01]  /*48c0*/  FADD.FTZ R126, RZ, R9 ;  /* 0x00000009ff7e7221 */ /* 0x000fe20000010000 */
[----:B------:R-:W-:Y:S01]  /*48d0*/  FMUL.FTZ R119, R135, R74 ;  /* 0x0000004a87777220 */ /* 0x000fe20000410000 */
[----:B------:R-:W-:Y:S01]  /*48e0*/  FADD.FTZ R123, R134, R123 ;  /* 0x0000007b867b7221 */ /* 0x000fe20000010000 */
[----:B------:R-:W-:Y:S01]  /*48f0*/  FFMA.FTZ R136, R85, R161, R10 ;  /* 0x000000a155887223 */ /* 0x000fe2000001000a */
[----:B------:R-:W-:Y:S01]  /*4900*/  FMUL.FTZ R115, R133, R80 ;  /* 0x0000005085737220 */ /* 0x000fe20000410000 */
[C---:B------:R-:W-:Y:S01]  /*4910*/  FMUL.FTZ R8, R125.reuse, R126 ;  /* 0x0000007e7d087220 */ /* 0x040fe20000410000 */
[----:B------:R-:W-:Y:S01]  /*4920*/  FMUL.FTZ R10, R125, R164 ;  /* 0x000000a47d0a7220 */ /* 0x000fe20000410000 */
[----:B------:R-:W-:Y:S01]  /*4930*/  FADD.FTZ R118, -R101, R159 ;  /* 0x0000009f65767221 */ /* 0x000fe20000010100 */
[----:B------:R-:W-:Y:S01]  /*4940*/  FMUL.FTZ R125, R117, R74 ;  /* 0x0000004a757d7220 */ /* 0x000fe20000410000 */
[----:B------:R-:W-:Y:S01]  /*4950*/  FMUL.FTZ R127, R2, R119 ;  /* 0x00000077027f7220 */ /* 0x000fe20000410000 */
[----:B------:R-:W-:Y:S01]  /*4960*/  FADD.FTZ R116, -R99, R11 ;  /* 0x0000000b63747221 */ /* 0x000fe20000010100 */
        /* <DEDUP_REMOVED lines=8> */
[----:B------:R-:W-:Y:S01]  /*49f0*/  FADD.FTZ R122, -R103, R161 ;  /* 0x000000a1677a7221 */ /* 0x000fe20000010100 */
[----:B------:R-:W-:Y:S01]  /*4a00*/  FMUL.FTZ R159, R138, R75 ;  /* 0x0000004b8a9f7220 */ /* 0x000fe20000410000 */
[----:B------:R-:W-:Y:S01]  /*4a10*/  FMUL.FTZ R127, R142, R125 ;  /* 0x0000007d8e7f7220 */ /* 0x000fe20000410000 */
[----:B------:R-:W-:Y:S01]  /*4a20*/  FFMA.FTZ R9, R116, R115, R9 ;  /* 0x0000007374097223 */ /* 0x000fe20000010009 */
[----:B------:R-:W-:Y:S01]  /*4a30*/  FADD.FTZ R11, RZ, R11 ;  /* 0x0000000bff0b7221 */ /* 0x000fe20000010000 */
[C---:B------:R-:W-:Y:S01]  /*4a40*/  FFMA.FTZ R8, R121.reuse, R164, -R8 ;  /* 0x000000a479087223 */ /* 0x040fe20000010808 */
[-C--:B------:R-:W-:Y:S01]  /*4a50*/  FFMA.FTZ R140, R122, R159.reuse, -R127 ;  /* 0x0000009f7a8c7223 */ /* 0x080fe2000001087f */
[----:B------:R-:W-:Y:S01]  /*4a60*/  FADD.FTZ R9, RZ, R9 ;  /* 0x00000009ff097221 */ /* 0x000fe20000010000 */
[----:B------:R-:W-:Y:S01]  /*4a70*/  FFMA.FTZ R166, R121, R126, R10 ;  /* 0x0000007e79a67223 */ /* 0x000fe2000001000a */
[----:B------:R-:W-:Y:S01]  /*4a80*/  FMUL.FTZ R159, R142, R159 ;  /* 0x0000009f8e9f7220 */ /* 0x000fe20000410000 */
[-C--:B------:R-:W-:Y:S01]  /*4a90*/  FMUL.FTZ R121, R139, R76.reuse ;  /* 0x0000004c8b797220 */ /* 0x080fe20000410000 */
        /* <DEDUP_REMOVED lines=8> */
[----:B------:R-:W-:Y:S01]  /*4b20*/  FADD.FTZ R9, R9, R134 ;  /* 0x0000008609097221 */ /* 0x000fe20000010000 */
[-C--:B------:R-:W-:Y:S01]  /*4b30*/  FFMA.FTZ R140, R132, R127.reuse, -R159 ;  /* 0x0000007f848c7223 */ /* 0x080fe2000001089f */
[----:B------:R-:W-:Y:S01]  /*4b40*/  FMUL.FTZ R127, R157, R127 ;  /* 0x0000007f9d7f7220 */ /* 0x000fe20000410000 */
[-C--:B------:R-:W-:Y:S01]  /*4b50*/  FMUL.FTZ R159, R141, R77.reuse ;  /* 0x0000004d8d9f7220 */ /* 0x080fe20000410000 */
[----:B------:R-:W-:Y:S01]  /*4b60*/  FMUL.FTZ R144, R151, R77 ;  /* 0x0000004d97907220 */ /* 0x000fe20000410000 */
[----:B------:R-:W-:Y:S01]  /*4b70*/  FFMA.FTZ R10, R0, -R147, RZ ;  /* 0x80000093000a7223 */ /* 0x000fe200000100ff */
[----:B------:R-:W-:Y:S01]  /*4b80*/  FFMA.FTZ R134, R132, R121, R127 ;  /* 0x0000007984867223 */ /* 0x000fe2000001007f */
[----:B------:R-:W-:Y:S01]  /*4b90*/  FADD.FTZ R127, -R107, R163 ;  /* 0x000000a36b7f7221 */ /* 0x000fe20000010100 */
[C---:B------:R-:W-:Y:S01]  /*4ba0*/  FMUL.FTZ R161, R120.reuse, R159 ;  /* 0x0000009f78a17220 */ /* 0x040fe20000410000 */
[----:B------:R-:W-:Y:S01]  /*4bb0*/  FMUL.FTZ R160, R120, R144 ;  /* 0x0000009078a07220 */ /* 0x000fe20000410000 */
[----:B------:R-:W-:Y:S01]  /*4bc0*/  FADD.FTZ R11, R11, R140 ;  /* 0x0000008c0b0b7221 */ /* 0x000fe20000010000 */
[----:B------:R-:W-:Y:S01]  /*4bd0*/  FMUL.FTZ R165, R143, R78 ;  /* 0x0000004e8fa57220 */ /* 0x000fe20000410000 */
[----:B------:R-:W-:Y:S01]  /*4be0*/  FFMA.FTZ R144, R127, R144, -R161 ;  /* 0x000000907f907223 */ /* 0x000fe200000108a1 */
[----:B------:R-:W-:Y:S01]  /*4bf0*/  FFMA.FTZ R10, R83, -R2, R10 ;  /* 0x80000002530a7223 */ /* 0x000fe2000001000a */
[----:B------:R-:W-:Y:S01]  /*4c00*/  FFMA.FTZ R136, R89, R163, R136 ;  /* 0x000000a359887223 */ /* 0x000fe20000010088 */
[----:B------:R-:W-:Y:S01]  /*4c10*/  FMUL.FTZ R161, R149, R78 ;  /* 0x0000004e95a17220 */ /* 0x000fe20000410000 */
[----:B------:R-:W-:Y:S01]  /*4c20*/  FADD.FTZ R11, R11, R144 ;  /* 0x000000900b0b7221 */ /* 0x000fe20000010000 */
[----:B------:R-:W-:Y:S01]  /*4c30*/  FADD.FTZ R144, -R109, R162 ;  /* 0x000000a26d907221 */ /* 0x000fe20000010100 */
[----:B------:R-:W-:Y:S01]  /*4c40*/  FMUL.FTZ R163, R124, R165 ;  /* 0x000000a57ca37220 */ /* 0x000fe20000410000 */
[----:B------:R-:W-:Y:S01]  /*4c50*/  FADD.FTZ R9, R9, R134 ;  /* 0x0000008609097221 */ /* 0x000fe20000010000 */
[----:B------:R-:W-:Y:S01]  /*4c60*/  FFMA.FTZ R160, R127, R159, R160 ;  /* 0x0000009f7fa07223 */ /* 0x000fe200000100a0 */
[----:B------:R-:W-:Y:S01]  /*4c70*/  FMUL.FTZ R167, R145, R79 ;  /* 0x0000004f91a77220 */ /* 0x000fe20000410000 */
[----:B------:R-:W-:Y:S01]  /*4c80*/  FFMA.FTZ R10, R85, -R142, R10 ;  /* 0x8000008e550a7223 */ /* 0x000fe2000001000a */
[-C--:B------:R-:W-:Y:S01]  /*4c90*/  FFMA.FTZ R134, R144, R161.reuse, -R163 ;  /* 0x000000a190867223 */ /* 0x080fe200000108a3 */
[----:B------:R-:W-:Y:S01]  /*4ca0*/  FADD.FTZ R9, R9, R160 ;  /* 0x000000a009097221 */ /* 0x000fe20000010000 */
[----:B------:R-:W-:Y:S01]  /*4cb0*/  FFMA.FTZ R136, R91, R162, R136 ;  /* 0x000000a25b887223 */ /* 0x000fe20000010088 */
[----:B------:R-:W-:Y:S01]  /*4cc0*/  FMUL.FTZ R161, R124, R161 ;  /* 0x000000a17ca17220 */ /* 0x000fe20000410000 */
[----:B------:R-:W-:Y:S01]  /*4cd0*/  FADD.FTZ R160, -R111, R164 ;  /* 0x000000a46fa07221 */ /* 0x000fe20000010100 */
[----:B------:R-:W-:Y:S01]  /*4ce0*/  FADD.FTZ R168, R113, R8 ;  /* 0x0000000871a87221 */ /* 0x000fe20000010000 */
[----:B------:R-:W-:Y:S01]  /*4cf0*/  FADD.FTZ R140, RZ, R166 ;  /* 0x000000a6ff8c7221 */ /* 0x000fe20000010000 */
[----:B------:R-:W-:Y:S01]  /*4d00*/  FMUL.FTZ R169, R146, R79 ;  /* 0x0000004f92a97220 */ /* 0x000fe20000410000 */
[----:B------:R-:W-:Y:S01]  /*4d10*/  FMUL.FTZ R163, R126, R167 ;  /* 0x000000a77ea37220 */ /* 0x000fe20000410000 */
[----:B------:R-:W-:Y:S01]  /*4d20*/  FFMA.FTZ R10, R87, -R157, R10 ;  /* 0x8000009d570a7223 */ /* 0x000fe2000001000a */
[----:B------:R-:W-:Y:S01]  /*4d30*/  FFMA.FTZ R136, R93, R164, R136 ;  /* 0x000000a45d887223 */ /* 0x000fe20000010088 */
[----:B------:R-:W-:Y:S01]  /*4d40*/  FFMA.FTZ R8, R144, R165, R161 ;  /* 0x000000a590087223 */ /* 0x000fe200000100a1 */
[----:B------:R-:W-:Y:S01]  /*4d50*/  FMUL.FTZ R173, R150, R82 ;  /* 0x0000005296ad7220 */ /* 0x000fe20000410000 */
[----:B------:R-:W-:Y:S01]  /*4d60*/  FADD.FTZ R164, -R113, R168 ;  /* 0x000000a871a47221 */ /* 0x000fe20000010100 */
[----:B------:R-:W-:Y:S01]  /*4d70*/  FFMA.FTZ R162, R160, R169, -R163 ;  /* 0x000000a9a0a27223 */ /* 0x000fe200000108a3 */
[----:B------:R-:W-:Y:S01]  /*4d80*/  FMUL.FTZ R161, R140, R171 ;  /* 0x000000ab8ca17220 */ /* 0x000fe20000410000 */
[----:B------:R-:W-:Y:S01]  /*4d90*/  FFMA.FTZ R10, R89, -R120, R10 ;  /* 0x80000078590a7223 */ /* 0x000fe2000001000a */
[----:B------:R-:W-:Y:S01]  /*4da0*/  FMUL.FTZ R169, R126, R169 ;  /* 0x000000a97ea97220 */ /* 0x000fe20000410000 */
[----:B------:R-:W-:Y:S01]  /*4db0*/  FADD.FTZ R8, R9, R8 ;  /* 0x0000000809087221 */ /* 0x000fe20000010000 */
[----:B------:R-:W-:Y:S01]  /*4dc0*/  FFMA.FTZ R166, R164, R173, -R161 ;  /* 0x000000ada4a67223 */ /* 0x000fe200000108a1 */
[----:B------:R-:W-:Y:S01]  /*4dd0*/  FFMA.FTZ R10, R91, -R124, R10 ;  /* 0x8000007c5b0a7223 */ /* 0x000fe2000001000a */
[----:B------:R-:W-:Y:S01]  /*4de0*/  FFMA.FTZ R169, R160, R167, R169 ;  /* 0x000000a7a0a97223 */ /* 0x000fe200000100a9 */
[----:B------:R-:W-:Y:S01]  /*4df0*/  FMUL.FTZ R173, R140, R173 ;  /* 0x000000ad8cad7220 */ /* 0x000fe20000410000 */
[----:B------:R-:W-:Y:S01]  /*4e00*/  FADD.FTZ R11, R11, R134 ;  /* 0x000000860b0b7221 */ /* 0x000fe20000010000 */
[----:B------:R-:W-:Y:S01]  /*4e10*/  FFMA.FTZ R9, R93, -R126, R10 ;  /* 0x8000007e5d097223 */ /* 0x000fe2000001000a */
[----:B------:R-:W-:Y:S01]  /*4e20*/  FADD.FTZ R8, R8, R169 ;  /* 0x000000a908087221 */ /* 0x000fe20000010000 */
[----:B------:R-:W-:Y:S01]  /*4e30*/  FFMA.FTZ R173, R164, R171, R173 ;  /* 0x000000aba4ad7223 */ /* 0x000fe200000100ad */
[----:B------:R-:W-:Y:S01]  /*4e40*/  FADD.FTZ R11, R11, R162 ;  /* 0x000000a20b0b7221 */ /* 0x000fe20000010000 */
[C---:B------:R-:W-:Y:S01]  /*4e50*/  FFMA.FTZ R136, R95.reuse, R168, R136 ;  /* 0x000000a85f887223 */ /* 0x040fe20000010088 */
[----:B------:R-:W-:Y:S01]  /*4e60*/  FFMA.FTZ R134, R95, -R140, R9 ;  /* 0x8000008c5f867223 */ /* 0x000fe20000010009 */
        /* <DEDUP_REMOVED lines=20> */
[----:B------:R-:W-:Y:S01]  /*4fb0*/  FFMA.FTZ R7, R152, R7, R136 ;  /* 0x0000000798077223 */ /* 0x000fe20000010088 */
[----:B---3--:R-:W-:-:S02]  /*4fc0*/  @!P1 FADD.FTZ R11, R11, R168 ;  /* 0x000000a80b0b9221 */ /* 0x008fc40000010000 */
[----:B------:R-:W0:Y:S01]  /*4fd0*/  SHFL.DOWN PT, R173, R10, 0x2, 0x1f ;  /* 0x08401f000aad7f89 */ /* 0x000e2200000e0000 */
[----:B------:R-:W-:Y:S01]  /*4fe0*/  FFMA.FTZ R6, R152, R6, -R163 ;  /* 0x0000000698067223 */ /* 0x000fe200000108a3 */
[----:B------:R-:W-:Y:S01]  /*4ff0*/  FADD.FTZ R7, R26, R7 ;  /* 0x000000071a077221 */ /* 0x000fe20000010000 */
[----:B----4-:R-:W-:Y:S01]  /*5000*/  @!P1 FADD.FTZ R8, R161, R8 ;  /* 0x00000008a1089221 */ /* 0x010fe20000010000 */
[----:B------:R-:W2:Y:S01]  /*5010*/  SHFL.DOWN PT, R166, R11, 0x2, 0x1f ;  /* 0x08401f000ba67f89 */ /* 0x000ea200000e0000 */
[-C--:B------:R-:W-:Y:S01]  /*5020*/  FMUL.FTZ R161, R153, R5.reuse ;  /* 0x0000000599a17220 */ /* 0x080fe20000410000 */
[----:B------:R-:W-:Y:S01]  /*5030*/  FFMA.FTZ R5, R152, R5, R134 ;  /* 0x0000000598057223 */ /* 0x000fe20000010086 */
[----:B-1----:R-:W-:Y:S01]  /*5040*/  @!P1 FADD.FTZ R9, R9, R162 ;  /* 0x000000a209099221 */ /* 0x002fe20000010000 */
[----:B------:R-:W1:Y:S01]  /*5050*/  SHFL.DOWN PT, R169, R8, 0x2, 0x1f ;  /* 0x08401f0008a97f89 */ /* 0x000e6200000e0000 */
[----:B------:R-:W-:Y:S01]  /*5060*/  ISETP.NE.AND P1, PT, R42, RZ, PT ;  /* 0x000000ff2a00720c */ /* 0x000fe20003f25270 */
[----:B------:R-:W-:Y:S01]  /*5070*/  FFMA.FTZ R4, R152, R4, -R161 ;  /* 0x0000000498047223 */ /* 0x000fe200000108a1 */
[----:B------:R-:W-:Y:S01]  /*5080*/  FADD.FTZ R6, R27, R6 ;  /* 0x000000061b067221 */ /* 0x000fe20000010000 */
[----:B------:R-:W3:Y:S01]  /*5090*/  SHFL.DOWN PT, R162, R9, 0x2, 0x1f ;  /* 0x08401f0009a27f89 */ /* 0x000ee200000e0000 */
[C---:B------:R-:W-:Y:S01]  /*50a0*/  FMUL.FTZ R153, R25.reuse, R150 ;  /* 0x0000009619997220 */ /* 0x040fe20000410000 */
[----:B------:R-:W-:-:S03]  /*50b0*/  FMUL.FTZ R27, R25, R148 ;  /* 0x00000094191b7220 */ /* 0x000fc60000410000 */
[C---:B------:R-:W-:Y:S01]  /*50c0*/  FFMA.FTZ R153, R24.reuse, R148, R153 ;  /* 0x0000009418997223 */ /* 0x040fe20000010099 */
[----:B------:R-:W-:-:S03]  /*50d0*/  FFMA.FTZ R27, R24, R150, -R27 ;  /* 0x00000096181b7223 */ /* 0x000fc6000001081b */
[----:B------:R-:W-:Y:S01]  /*50e0*/  FMUL.FTZ R153, R164, R153 ;  /* 0x00000099a4997220 */ /* 0x000fe20000410000 */
[----:B------:R4:W-:Y:S01]  /*50f0*/  @!P1 STS.128 [UR7+0x1980], R4 ;  /* 0x00198004ff009988 */ /* 0x0009e20008000c07 */
[----:B0-----:R-:W-:Y:S02]  /*5100*/  @!P2 FADD.FTZ R10, R10, R173 ;  /* 0x000000ad0a0aa221 */ /* 0x001fe40000010000 */
[----:B------:R-:W-:Y:S01]  /*5110*/  FFMA.FTZ R140, R140, R27, R153 ;  /* 0x0000001b8c8c7223 */ /* 0x000fe20000010099 */
[CC--:B------:R-:W-:Y:S01]  /*5120*/  FMUL.FTZ R27, R25.reuse, R146.reuse ;  /* 0x00000092191b7220 */ /* 0x0c0fe20000410000 */
[-C--:B------:R-:W-:Y:S01]  /*5130*/  FMUL.FTZ R153, R25, R145.reuse ;  /* 0x0000009119997220 */ /* 0x080fe20000410000 */
[----:B--2---:R-:W-:Y:S01]  /*5140*/  @!P2 FADD.FTZ R11, R11, R166 ;  /* 0x000000a60b0ba221 */ /* 0x004fe20000010000 */
[----:B------:R-:W0:Y:S01]  /*5150*/  SHFL.DOWN PT, R163, R10, 0x4, 0x1f ;  /* 0x08801f000aa37f89 */ /* 0x000e2200000e0000 */
[C---:B------:R-:W-:Y:S01]  /*5160*/  FFMA.FTZ R27, R24.reuse, R145, R27 ;  /* 0x00000091181b7223 */ /* 0x040fe2000001001b */
[----:B------:R-:W-:Y:S01]  /*5170*/  FFMA.FTZ R153, R24, R146, -R153 ;  /* 0x0000009218997223 */ /* 0x000fe20000010899 */
[----:B-1----:R-:W-:Y:S01]  /*5180*/  @!P2 FADD.FTZ R8, R8, R169 ;  /* 0x000000a90808a221 */ /* 0x002fe20000010000 */
[----:B------:R-:W1:Y:S01]  /*5190*/  SHFL.DOWN PT, R26, R11, 0x4, 0x1f ;  /* 0x08801f000b1a7f89 */ /* 0x000e6200000e0000 */
[----:B------:R-:W-:Y:S01]  /*51a0*/  FMUL.FTZ R27, R160, R27 ;  /* 0x0000001ba01b7220 */ /* 0x000fe20000410000 */
[----:B---3--:R-:W-:-:S02]  /*51b0*/  @!P2 FADD.FTZ R9, R9, R162 ;  /* 0x000000a20909a221 */ /* 0x008fc40000010000 */
[----:B------:R-:W2:Y:S01]  /*51c0*/  SHFL.DOWN PT, R161, R8, 0x4, 0x1f ;  /* 0x08801f0008a17f89 */ /* 0x000ea200000e0000 */
[----:B------:R-:W-:Y:S01]  /*51d0*/  ISETP.GT.AND P2, PT, R59, 0x1b, PT ;  /* 0x0000001b3b00780c */ /* 0x000fe20003f44270 */
[----:B----4-:R-:W-:Y:S01]  /*51e0*/  FMUL.FTZ R5, R25, R149 ;  /* 0x0000009519057220 */ /* 0x010fe20000410000 */
[----:B------:R-:W-:Y:S01]  /*51f0*/  FFMA.FTZ R7, R73, R148, R140 ;  /* 0x0000009449077223 */ /* 0x000fe2000001008c */
[----:B------:R-:W3:Y:S01]  /*5200*/  SHFL.DOWN PT, R6, R9, 0x4, 0x1f ;  /* 0x08801f0009067f89 */ /* 0x000ee200000e0000 */
[-C--:B------:R-:W-:Y:S01]  /*5210*/  FMUL.FTZ R4, R25, R143.reuse ;  /* 0x0000008f19047220 */ /* 0x080fe20000410000 */
[----:B------:R-:W-:Y:S01]  /*5220*/  FFMA.FTZ R5, R24, R143, R5 ;  /* 0x0000008f18057223 */ /* 0x000fe20000010005 */
[----:B------:R-:W-:Y:S01]  /*5230*/  FADD.FTZ R84, R7, R84 ;  /* 0x0000005407547221 */ /* 0x000fe20000010000 */
[----:B------:R-:W-:Y:S01]  /*5240*/  FFMA.FTZ R27, R126, R153, R27 ;  /* 0x000000997e1b7223 */ /* 0x000fe2000001001b */
[----:B------:R-:W-:Y:S01]  /*5250*/  FFMA.FTZ R149, R24, R149, -R4 ;  /* 0x0000009518957223 */ /* 0x000fe20000010804 */
[----:B------:R-:W-:Y:S01]  /*5260*/  FMUL.FTZ R7, R144, R5 ;  /* 0x0000000590077220 */ /* 0x000fe20000410000 */
[----:B------:R-:W-:Y:S01]  /*5270*/  FMUL.FTZ R5, R25, R141 ;  /* 0x0000008d19057220 */ /* 0x000fe20000410000 */
[----:B------:R-:W-:-:S02]  /*5280*/  FFMA.FTZ R27, R72, R145, R27 ;  /* 0x00000091481b7223 */ /* 0x000fc4000001001b */
[----:B------:R-:W-:Y:S01]  /*5290*/  FFMA.FTZ R124, R124, R149, R7 ;  /* 0x000000957c7c7223 */ /* 0x000fe20000010007 */
[-C--:B------:R-:W-:Y:S01]  /*52a0*/  FFMA.FTZ R7, R24, R151.reuse, -R5 ;  /* 0x0000009718077223 */ /* 0x080fe20000010805 */
[----:B0-----:R-:W-:Y:S01]  /*52b0*/  @!P2 FADD.FTZ R10, R10, R163 ;  /* 0x000000a30a0aa221 */ /* 0x001fe20000010000 */
[C---:B------:R-:W-:Y:S01]  /*52c0*/  FMUL.FTZ R151, R25.reuse, R151 ;  /* 0x0000009719977220 */ /* 0x040fe20000410000 */
[----:B------:R-:W-:Y:S01]  /*52d0*/  FMUL.FTZ R5, R25, R155 ;  /* 0x0000009b19057220 */ /* 0x000fe20000410000 */
[----:B------:R-:W-:Y:S01]  /*52e0*/  FADD.FTZ R86, R27, R86 ;  /* 0x000000561b567221 */ /* 0x000fe20000010000 */
[----:B-1----:R-:W-:Y:S01]  /*52f0*/  @!P2 FADD.FTZ R11, R11, R26 ;  /* 0x0000001a0b0ba221 */ /* 0x002fe20000010000 */
[----:B------:R-:W0:Y:S01]  /*5300*/  SHFL.DOWN PT, R149, R10, 0x8, 0x1f ;  /* 0x09001f000a957f89 */ /* 0x000e2200000e0000 */
[C---:B------:R-:W-:Y:S01]  /*5310*/  FFMA.FTZ R4, R24.reuse, R141, R151 ;  /* 0x0000008d18047223 */ /* 0x040fe20000010097 */
[-C--:B------:R-:W-:Y:S01]  /*5320*/  FFMA.FTZ R5, R24, R139.reuse, R5 ;  /* 0x0000008b18057223 */ /* 0x080fe20000010005 */
[----:B--2---:R-:W-:Y:S01]  /*5330*/  @!P2 FADD.FTZ R8, R8, R161 ;  /* 0x000000a10808a221 */ /* 0x004fe20000010000 */
[----:B------:R-:W1:Y:S01]  /*5340*/  SHFL.DOWN PT, R26, R11, 0x8, 0x1f ;  /* 0x09001f000b1a7f89 */ /* 0x000e6200000e0000 */
[----:B------:R-:W-:Y:S01]  /*5350*/  FMUL.FTZ R127, R127, R4 ;  /* 0x000000047f7f7220 */ /* 0x000fe20000410000 */
[----:B------:R-:W-:Y:S01]  /*5360*/  FMUL.FTZ R4, R25, R139 ;  /* 0x0000008b19047220 */ /* 0x000fe20000410000 */
[----:B---3--:R-:W-:Y:S01]  /*5370*/  @!P2 FADD.FTZ R9, R9, R6 ;  /* 0x000000060909a221 */ /* 0x008fe20000010000 */
[----:B------:R-:W2:Y:S01]  /*5380*/  SHFL.DOWN PT, R145, R8, 0x8, 0x1f ;  /* 0x09001f0008917f89 */ /* 0x000ea200000e0000 */
[----:B------:R-:W-:Y:S01]  /*5390*/  ISETP.GT.AND P2, PT, R59, 0x17, PT ;  /* 0x000000173b00780c */ /* 0x000fe20003f44270 */
[----:B------:R-:W-:Y:S01]  /*53a0*/  FFMA.FTZ R4, R24, R155, -R4 ;  /* 0x0000009b18047223 */ /* 0x000fe20000010804 */
[----:B------:R-:W-:Y:S01]  /*53b0*/  FMUL.FTZ R132, R132, R5 ;  /* 0x0000000584847220 */ /* 0x000fe20000410000 */
[----:B------:R-:W3:Y:S01]  /*53c0*/  SHFL.DOWN PT, R6, R9, 0x8, 0x1f ;  /* 0x09001f0009067f89 */ /* 0x000ee200000e0000 */
[----:B------:R-:W-:Y:S01]  /*53d0*/  FFMA.FTZ R7, R120, R7, R127 ;  /* 0x0000000778077223 */ /* 0x000fe2000001007f */
[----:B------:R-:W-:Y:S01]  /*53e0*/  FMUL.FTZ R5, R25, R137 ;  /* 0x0000008919057220 */ /* 0x000fe20000410000 */
[----:B------:R-:W-:Y:S01]  /*53f0*/  FFMA.FTZ R132, R157, R4, R132 ;  /* 0x000000049d847223 */ /* 0x000fe20000010084 */
[-C--:B------:R-:W-:Y:S01]  /*5400*/  FMUL.FTZ R4, R25, R138.reuse ;  /* 0x0000008a19047220 */ /* 0x080fe20000410000 */
[----:B------:R-:W-:Y:S01]  /*5410*/  FFMA.FTZ R7, R70, R141, R7 ;  /* 0x0000008d46077223 */ /* 0x000fe20000010007 */
[C---:B------:R-:W-:Y:S01]  /*5420*/  FFMA.FTZ R27, R24.reuse, R138, -R5 ;  /* 0x0000008a181b7223 */ /* 0x040fe20000010805 */
[----:B------:R-:W-:Y:S01]  /*5430*/  FFMA.FTZ R143, R71, R143, R124 ;  /* 0x0000008f478f7223 */ /* 0x000fe2000001007c */
[----:B------:R-:W-:Y:S01]  /*5440*/  FFMA.FTZ R5, R24, R137, R4 ;  /* 0x0000008918057223 */ /* 0x000fe20000010004 */
[----:B------:R-:W-:Y:S01]  /*5450*/  FADD.FTZ R90, R7, R90 ;  /* 0x0000005a075a7221 */ /* 0x000fe20000010000 */
[----:B------:R-:W-:Y:S01]  /*5460*/  FFMA.FTZ R139, R69, R139, R132 ;  /* 0x0000008b458b7223 */ /* 0x000fe20000010084 */
[----:B------:R-:W-:Y:S01]  /*5470*/  FADD.FTZ R88, R143, R88 ;  /* 0x000000588f587221 */ /* 0x000fe20000010000 */
[----:B0-----:R-:W-:Y:S01]  /*5480*/  @!P2 FADD.FTZ R10, R10, R149 ;  /* 0x000000950a0aa221 */ /* 0x001fe20000010000 */
[----:B------:R-:W-:Y:S01]  /*5490*/  FMUL.FTZ R121, R122, R5 ;  /* 0x000000057a797220 */ /* 0x000fe20000410000 */
[----:B------:R-:W-:Y:S01]  /*54a0*/  FMUL.FTZ R5, R25, R117 ;  /* 0x0000007519057220 */ /* 0x000fe20000410000 */
[----:B-1----:R-:W-:-:S02]  /*54b0*/  @!P2 FADD.FTZ R11, R11, R26 ;  /* 0x0000001a0b0ba221 */ /* 0x002fc40000010000 */
[----:B------:R0:W1:Y:S01]  /*54c0*/  SHFL.DOWN PT, R125, R10, 0x10, 0x1f ;  /* 0x0a001f000a7d7f89 */ /* 0x00006200000e0000 */
[----:B--2---:R-:W-:Y:S01]  /*54d0*/  @!P2 FADD.FTZ R8, R8, R145 ;  /* 0x000000910808a221 */ /* 0x004fe20000010000 */
[----:B---3--:R-:W-:-:S04]  /*54e0*/  @!P2 FADD.FTZ R9, R9, R6 ;  /* 0x000000060909a221 */ /* 0x008fc80000010000 */
        /* <DEDUP_REMOVED lines=9> */
[----:B------:R0:W-:Y:S02]  /*5580*/  @!P2 STS.128 [UR6+0x440], R8 ;  /* 0x00044008ff00a988 */ /* 0x0001e40008000c06 */
.L_x_15433:
[----:B------:R-:W-:Y:S05]  /*5590*/  BSYNC.RECONVERGENT B0 ;  /* 0x0000000000007941 */ /* 0x000fea0003800200 */
.L_x_15432:
[C---:B----4-:R-:W-:Y:S01]  /*55a0*/  FMUL.FTZ R4, R25.reuse, R123 ;  /* 0x0000007b19047220 */ /* 0x050fe20000410000 */
[CC--:B------:R-:W-:Y:S01]  /*55b0*/  FMUL.FTZ R26, R25.reuse, R135.reuse ;  /* 0x00000087191a7220 */ /* 0x0c0fe20000410000 */
[C---:B--2---:R-:W-:Y:S01]  /*55c0*/  FFMA.FTZ R7, R24.reuse, R135, R5 ;  /* 0x0000008718077223 */ /* 0x044fe20000010005 */
[-C--:B---3--:R-:W-:Y:S01]  /*55d0*/  FMUL.FTZ R6, R25, R133.reuse ;  /* 0x0000008519067220 */ /* 0x088fe20000410000 */
        /* <DEDUP_REMOVED lines=23> */
[----:B------:R-:W2:Y:S01]  /*5750*/  @P1 LDS.64 R6, [UR7+0x2980] ;  /* 0x00298007ff061984 */ /* 0x000ea20008000a00 */
[----:B0-----:R-:W-:Y:S01]  /*5760*/  @P1 FADD.FTZ R10, R10, R4 ;  /* 0x000000040a0a1221 */ /* 0x001fe20000010000 */
[----:B------:R-:W-:Y:S01]  /*5770*/  @P1 FADD.FTZ R11, R11, R5 ;  /* 0x000000050b0b1221 */ /* 0x000fe20000010000 */
[----:B--2---:R-:W-:Y:S01]  /*5780*/  @P1 FADD.FTZ R8, R8, R6 ;  /* 0x0000000608081221 */ /* 0x004fe20000010000 */
[----:B------:R-:W-:-:S03]  /*5790*/  @P1 FADD.FTZ R9, R9, R7 ;  /* 0x0000000709091221 */ /* 0x000fc60000010000 */
[----:B------:R2:W-:Y:S04]  /*57a0*/  STS.64 [UR7+0x3180], R10 ;  /* 0x0031800aff007988 */ /* 0x0005e80008000a07 */
[----:B------:R2:W-:Y:S02]  /*57b0*/  STS.64 [UR7+0x2980], R8 ;  /* 0x00298008ff007988 */ /* 0x0005e40008000a07 */
.L_x_15435:
[----:B------:R-:W-:Y:S05]  /*57c0*/  BSYNC.RECONVERGENT B0 ;  /* 0x0000000000007941 */ /* 0x000fea0003800200 */
.L_x_15434:
[----:B------:R-:W-:-:S04]  /*57d0*/  UIADD3 UR4, UPT, UPT, UR4, 0x1, URZ ;  /* 0x0000000104047890 */ /* 0x000fc8000fffe0ff */
[----:B------:R-:W-:-:S09]  /*57e0*/  UISETP.GE.AND UP0, UPT, UR4, UR9, UPT ;  /* 0x000000090400728c */ /* 0x000fd2000bf06270 */
[----:B------:R-:W-:Y:S05]  /*57f0*/  BRA.U !UP0, `(.L_x_15436) ;  /* 0xffffffcd08587547 */ /* 0x000fea000b83ffff */
.L_x_15418:
[----:B------:R-:W-:Y:S01]  /*5800*/  BAR.SYNC.DEFER_BLOCKING 0x0 ;  /* 0x0000000000007b1d */ /* 0x000fe20000010000 */
[-C--:B------:R-:W-:Y:S02]  /*5810*/  ISETP.GE.AND P6, PT, R44, R55.reuse, PT ;  /* 0x000000372c00720c */ /* 0x080fe40003fc6270 */
[----:B------:R-:W-:Y:S02]  /*5820*/  CS2R R4, SRZ ;  /* 0x0000000000047805 */ /* 0x000fe4000001ff00 */
[-C--:B------:R-:W-:Y:S02]  /*5830*/  ISETP.GE.AND P5, PT, R47, R55.reuse, PT ;  /* 0x000000372f00720c */ /* 0x080fe40003fa6270 */
[-C--:B------:R-:W-:Y:S01]  /*5840*/  ISETP.GE.AND P4, PT, R48, R55.reuse, PT ;  /* 0x000000373000720c */ /* 0x080fe20003f86270 */
[----:B------:R-:W3:Y:S01]  /*5850*/  LDC.64 R76, c[0x0][0x4f8] ;  /* 0x00013e00ff4c7b82 */ /* 0x000ee20000000a00 */
[-C--:B------:R-:W-:Y:S01]  /*5860*/  ISETP.GE.AND P3, PT, R49, R55.reuse, PT ;  /* 0x000000373100720c */ /* 0x080fe20003f66270 */
[----:B------:R-:W4:Y:S01]  /*5870*/  LDCU.64 UR8, c[0x0][0x500] ;  /* 0x0000a000ff0877ac */ /* 0x000f220008000a00 */
[----:B------:R-:W-:-:S02]  /*5880*/  ISETP.GE.AND P2, PT, R50, R55, PT ;  /* 0x000000373200720c */ /* 0x000fc40003f46270 */
[-C--:B------:R-:W-:Y:S01]  /*5890*/  ISETP.GE.AND P1, PT, R51, R55.reuse, PT ;  /* 0x000000373300720c */ /* 0x080fe20003f26270 */
[----:B------:R-:W5:Y:S01]  /*58a0*/  LDCU.64 UR10, c[0x0][0x550] ;  /* 0x0000aa00ff0a77ac */ /* 0x000f620008000a00 */
[-C--:B------:R-:W-:Y:S02]  /*58b0*/  ISETP.GE.AND P0, PT, R52, R55.reuse, PT ;  /* 0x000000373400720c */ /* 0x080fe40003f06270 */
[----:B------:R-:W-:Y:S02]  /*58c0*/  MOV R0, RZ ;  /* 0x000000ff00007202 */ /* 0x000fe40000000f00 */
[----:B------:R-:W-:Y:S02]  /*58d0*/  MOV R7, RZ ;  /* 0x000000ff00077202 */ /* 0x000fe40000000f00 */
[----:B0-2---:R-:W-:Y:S01]  /*58e0*/  MOV R9, RZ ;  /* 0x000000ff00097202 */ /* 0x005fe20000000f00 */
[----:B------:R-:W2:Y:S01]  /*58f0*/  @!P6 LDG.E R5, desc[UR16][R12.64] ;  /* 0x000000100c05e981 */ /* 0x000ea2000c1e1900 */
[----:B------:R-:W-:-:S02]  /*5900*/  ISETP.GE.AND P6, PT, R53, R55, PT ;  /* 0x000000373500720c */ /* 0x000fc40003fc6270 */
[----:B------:R-:W-:Y:S01]  /*5910*/  MOV R2, RZ ;  /* 0x000000ff00027202 */ /* 0x000fe20000000f00 */
[----:B------:R-:W4:Y:S01]  /*5920*/  @!P5 LDG.E R0, desc[UR16][R12.64+0x80] ;  /* 0x000080100c00d981 */ /* 0x000f22000c1e1900 */
[----:B------:R-:W-:Y:S02]  /*5930*/  MOV R11, RZ ;  /* 0x000000ff000b7202 */ /* 0x000fe40000000f00 */
[----:B------:R-:W-:Y:S01]  /*5940*/  MOV R15, RZ ;  /* 0x000000ff000f7202 */ /* 0x000fe20000000f00 */
[----:B------:R-:W5:Y:S04]  /*5950*/  @!P4 LDG.E R7, desc[UR16][R12.64+0x100] ;  /* 0x000100100c07c981 */ /* 0x000f68000c1e1900 */
[----:B------:R-:W3:Y:S04]  /*5960*/  @!P3 LDG.E R9, desc[UR16][R12.64+0x180] ;  /* 0x000180100c09b981 */ /* 0x000ee8000c1e1900 */
[----:B------:R-:W3:Y:S04]  /*5970*/  @!P2 LDG.E R2, desc[UR16][R12.64+0x200] ;  /* 0x000200100c02a981 */ /* 0x000ee8000c1e1900 */
[----:B------:R-:W3:Y:S04]  /*5980*/  @!P1 LDG.E R11, desc[UR16][R12.64+0x280] ;  /* 0x000280100c0b9981 */ /* 0x000ee8000c1e1900 */
[----:B------:R-:W3:Y:S04]  /*5990*/  @!P0 LDG.E R4, desc[UR16][R12.64+0x300] ;  /* 0x000300100c048981 */ /* 0x000ee8000c1e1900 */
[----:B------:R-:W3:Y:S01]  /*59a0*/  @!P6 LDG.E R15, desc[UR16][R12.64+0x380] ;  /* 0x000380100c0fe981 */ /* 0x000ee2000c1e1900 */
[----:B------:R-:W-:-:S03]  /*59b0*/  ISETP.NE.AND P4, PT, R42, RZ, PT ;  /* 0x000000ff2a00720c */ /* 0x000fc60003f85270 */
[----:B--2---:R-:W-:Y:S04]  /*59c0*/  STS [R56], R5 ;  /* 0x0000000538007388 */ /* 0x004fe80000000800 */
[----:B----4-:R-:W-:Y:S04]  /*59d0*/  STS [R57+0x80], R0 ;  /* 0x0000800039007388 */ /* 0x010fe80000000800 */
[----:B-----5:R-:W-:Y:S04]  /*59e0*/  STS [R58+0x100], R7 ;  /* 0x000100073a007388 */ /* 0x020fe80000000800 */
[----:B---3--:R-:W-:Y:S04]  /*59f0*/  STS [R60+0x180], R9 ;  /* 0x000180093c007388 */ /* 0x008fe80000000800 */
[----:B------:R-:W-:Y:S04]  /*5a00*/  STS [R61+0x200], R2 ;  /* 0x000200023d007388 */ /* 0x000fe80000000800 */
[----:B------:R-:W-:Y:S04]  /*5a10*/  STS [R62+0x280], R11 ;  /* 0x0002800b3e007388 */ /* 0x000fe80000000800 */
[----:B------:R-:W-:Y:S04]  /*5a20*/  STS [R63+0x300], R4 ;  /* 0x000300043f007388 */ /* 0x000fe80000000800 */
[----:B------:R-:W-:Y:S01]  /*5a30*/  STS [R64+0x380], R15 ;  /* 0x0003800f40007388 */ /* 0x000fe20000000800 */
[----:B------:R-:W-:-:S03]  /*5a40*/  NOP ;  /* 0x0000000000007918 */ /* 0x000fc60000000000 */
[----:B------:R-:W0:Y:S04]  /*5a50*/  LDS R6, [R65] ;  /* 0x0000000041067984 */ /* 0x000e280000000800 */
[----:B------:R-:W2:Y:S04]  /*5a60*/  LDS R8, [R65+0x4] ;  /* 0x0000040041087984 */ /* 0x000ea80000000800 */
[----:B------:R-:W3:Y:S04]  /*5a70*/  LDS R10, [R65+0x8] ;  /* 0x00000800410a7984 */ /* 0x000ee80000000800 */
[----:B------:R-:W4:Y:S04]  /*5a80*/  LDS R0, [R65+0xc] ;  /* 0x00000c0041007984 */ /* 0x000f280000000800 */
[----:B------:R-:W5:Y:S04]  /*5a90*/  LDS R2, [R65+0x10] ;  /* 0x0000100041027984 */ /* 0x000f680000000800 */
[----:B------:R-:W-:Y:S01]  /*5aa0*/  LDS R4, [R65+0x14] ;  /* 0x0000140041047984 */ /* 0x000fe20000000800 */
[----:B0-----:R-:W-:-:S05]  /*5ab0*/  FADD.FTZ R6, R6, R29 ;  /* 0x0000001d06067221 */ /* 0x001fca0000010000 */
[----:B------:R-:W-:Y:S01]  /*5ac0*/  FSETP.GTU.FTZ.AND P2, PT, R6, 20, PT ;  /* 0x41a000000600780b */ /* 0x000fe20003f5c000 */
[----:B--2---:R-:W-:-:S05]  /*5ad0*/  FADD.FTZ R8, R8, R29 ;  /* 0x0000001d08087221 */ /* 0x004fca0000010000 */
[----:B------:R-:W-:-:S07]  /*5ae0*/  FSETP.GTU.FTZ.AND P3, PT, R8, 20, PT ;  /* 0x41a000000800780b */ /* 0x000fce0003f7c000 */
[----:B------:R-:W-:Y:S02]  /*5af0*/  @!P2 FMUL.FTZ R5, R6, -1.4426950216293334961 ;  /* 0xbfb8aa3b0605a820 */ /* 0x000fe40000410000 */
[----:B------:R-:W0:Y:S04]  /*5b00*/  LDS R6, [R65+0x18] ;  /* 0x0000180041067984 */ /* 0x000e280000000800 */
[----:B------:R-:W2:Y:S01]  /*5b10*/  @!P2 MUFU.EX2 R5, R5 ;  /* 0x000000050005a308 */ /* 0x000ea20000000800 */
[----:B------:R-:W-:Y:S01]  /*5b20*/  @!P3 FMUL.FTZ R9, R8, -1.4426950216293334961 ;  /* 0xbfb8aa3b0809b820 */ /* 0x000fe20000410000 */
[----:B---3--:R-:W-:Y:S01]  /*5b30*/  FADD.FTZ R11, R10, R29 ;  /* 0x0000001d0a0b7221 */ /* 0x008fe20000010000 */
[----:B------:R-:W3:Y:S05]  /*5b40*/  LDS R8, [R65+0x1c] ;  /* 0x00001c0041087984 */ /* 0x000eea0000000800 */
[----:B------:R-:W1:Y:S01]  /*5b50*/  @!P3 MUFU.EX2 R9, R9 ;  /* 0x000000090009b308 */ /* 0x000e620000000800 */
[----:B------:R-:W-:Y:S01]  /*5b60*/  BAR.SYNC.DEFER_BLOCKING 0x0 ;  /* 0x0000000000007b1d */ /* 0x000fe20000010000 */
[----:B------:R-:W-:Y:S01]  /*5b70*/  FSETP.GTU.FTZ.AND P5, PT, R11, 20, PT ;  /* 0x41a000000b00780b */ /* 0x000fe20003fbc000 */
[----:B--2---:R-:W-:-:S05]  /*5b80*/  @!P2 FADD.FTZ R7, R5, 1 ;  /* 0x3f8000000507a421 */ /* 0x004fca0000010000 */
[----:B------:R-:W2:Y:S01]  /*5b90*/  @!P2 MUFU.RCP R10, R7 ;  /* 0x00000007000aa308 */ /* 0x000ea20000001000 */
[--C-:B----4-:R-:W-:Y:S01]  /*5ba0*/  FADD.FTZ R12, R0, R29.reuse ;  /* 0x0000001d000c7221 */ /* 0x110fe20000010000 */
[----:B-----5:R-:W-:Y:S01]  /*5bb0*/  FADD.FTZ R13, R2, R29 ;  /* 0x0000001d020d7221 */ /* 0x020fe20000010000 */
[----:B-1----:R-:W-:-:S04]  /*5bc0*/  @!P3 FADD.FTZ R0, R9, 1 ;  /* 0x3f8000000900b421 */ /* 0x002fc80000010000 */
[----:B------:R-:W-:Y:S01]  /*5bd0*/  @!P5 FMUL.FTZ R2, R11, -1.4426950216293334961 ;  /* 0xbfb8aa3b0b02d820 */ /* 0x000fe20000410000 */
[----:B------:R-:W-:Y:S01]  /*5be0*/  FSETP.GTU.FTZ.AND P0, PT, R13, 20, PT ;  /* 0x41a000000d00780b */ /* 0x000fe20003f1c000 */
[----:B------:R1:W4:Y:S01]  /*5bf0*/  @!P3 MUFU.RCP R5, R0 ;  /* 0x000000000005b308 */ /* 0x0003220000001000 */
[----:B0-----:R-:W-:Y:S01]  /*5c00*/  FADD.FTZ R11, R6, R29 ;  /* 0x0000001d060b7221 */ /* 0x001fe20000010000 */
[----:B--2---:R-:W-:-:S04]  /*5c10*/  @!P2 FMUL.FTZ R81, R81, R10 ;  /* 0x0000000a5151a220 */ /* 0x004fc80000410000 */
[----:B------:R-:W-:-:S06]  /*5c20*/  FSETP.GTU.FTZ.AND P2, PT, R11, 20, PT ;  /* 0x41a000000b00780b */ /* 0x000fcc0003f5c000 */
[----:B-1----:R-:W-:Y:S01]  /*5c30*/  @!P0 FMUL.FTZ R0, R13, -1.4426950216293334961 ;  /* 0xbfb8aa3b0d008820 */ /* 0x002fe20000410000 */
[----:B------:R-:W-:Y:S01]  /*5c40*/  STS [R65], R98 ;  /* 0x0000006241007388 */ /* 0x000fe20000000800 */
[----:B----4-:R-:W-:-:S03]  /*5c50*/  @!P3 FMUL.FTZ R96, R96, R5 ;  /* 0x000000056060b220 */ /* 0x010fc60000410000 */
[----:B------:R-:W-:Y:S01]  /*5c60*/  STS [R65+0x4], R100 ;  /* 0x0000046441007388 */ /* 0x000fe20000000800 */
[----:B------:R0:W-:Y:S03]  /*5c70*/  @!P0 MUFU.EX2 R5, R0 ;  /* 0x0000000000058308 */ /* 0x0001e60000000800 */
[----:B------:R-:W-:Y:S04]  /*5c80*/  STS [R65+0x8], R102 ;  /* 0x0000086641007388 */ /* 0x000fe80000000800 */
[----:B------:R-:W-:Y:S01]  /*5c90*/  STS [R65+0xc], R104 ;  /* 0x00000c6841007388 */ /* 0x000fe20000000800 */
[----:B0-----:R-:W-:-:S03]  /*5ca0*/  @!P2 FMUL.FTZ R0, R11, -1.4426950216293334961 ;  /* 0xbfb8aa3b0b00a820 */ /* 0x001fc60000410000 */
        /* <DEDUP_REMOVED lines=14> */
[--C-:B------:R-:W-:Y:S01]  /*5d90*/  FADD.FTZ R9, R4, R29.reuse ;  /* 0x0000001d04097221 */ /* 0x100fe20000010000 */
[----:B---3--:R-:W-:Y:S01]  /*5da0*/  FADD.FTZ R10, R8, R29 ;  /* 0x0000001d080a7221 */ /* 0x008fe20000010000 */
[----:B------:R-:W-:Y:S01]  /*5db0*/  BAR.SYNC.DEFER_BLOCKING 0x0 ;  /* 0x0000000000007b1d */ /* 0x000fe20000010000 */
[----:B------:R-:W-:-:S02]  /*5dc0*/  FSETP.GTU.FTZ.AND P6, PT, R12, 20, PT ;  /* 0x41a000000c00780b */ /* 0x000fc40003fdc000 */
[----:B------:R-:W-:Y:S02]  /*5dd0*/  FSETP.GTU.FTZ.AND P1, PT, R9, 20, PT ;  /* 0x41a000000900780b */ /* 0x000fe40003f3c000 */
[----:B------:R-:W-:Y:S01]  /*5de0*/  FSETP.GTU.FTZ.AND P3, PT, R10, 20, PT ;  /* 0x41a000000a00780b */ /* 0x000fe20003f7c000 */
[----:B------:R-:W0:Y:S08]  /*5df0*/  @!P5 MUFU.EX2 R2, R2 ;  /* 0x000000020002d308 */ /* 0x000e300000000800 */
[----:B------:R-:W-:-:S02]  /*5e00*/  @!P6 FMUL.FTZ R4, R12, -1.4426950216293334961 ;  /* 0xbfb8aa3b0c04e820 */ /* 0x000fc40000410000 */
[----:B------:R-:W-:Y:S02]  /*5e10*/  @!P1 FMUL.FTZ R6, R9, -1.4426950216293334961 ;  /* 0xbfb8aa3b09069820 */ /* 0x000fe40000410000 */
[----:B------:R-:W-:Y:S02]  /*5e20*/  @!P3 FMUL.FTZ R9, R10, -1.4426950216293334961 ;  /* 0xbfb8aa3b0a09b820 */ /* 0x000fe40000410000 */
[----:B------:R-:W1:Y:S01]  /*5e30*/  @!P6 MUFU.EX2 R4, R4 ;  /* 0x000000040004e308 */ /* 0x000e620000000800 */
[----:B------:R-:W2:Y:S07]  /*5e40*/  LDS R10, [UR6+0x420] ;  /* 0x00042006ff0a7984 */ /* 0x000eae0008000800 */
[----:B------:R3:W4:Y:S01]  /*5e50*/  @!P1 MUFU.EX2 R7, R6 ;  /* 0x0000000600079308 */ /* 0x0007220000000800 */
[----:B0-----:R-:W-:-:S07]  /*5e60*/  @!P5 FADD.FTZ R2, R2, 1 ;  /* 0x3f8000000202d421 */ /* 0x001fce0000010000 */
[----:B------:R-:W0:Y:S01]  /*5e70*/  @!P3 MUFU.EX2 R9, R9 ;  /* 0x000000090009b308 */ /* 0x000e220000000800 */
[----:B---3--:R-:W-:Y:S01]  /*5e80*/  @!P0 FADD.FTZ R6, R5, 1 ;  /* 0x3f80000005068421 */ /* 0x008fe20000010000 */
[----:B------:R-:W-:-:S06]  /*5e90*/  SHF.R.S32.HI R15, RZ, 0x1f, R14 ;  /* 0x0000001fff0f7819 */ /* 0x000fcc000001140e */
[----:B------:R1:W3:Y:S02]  /*5ea0*/  @!P2 MUFU.EX2 R8, R0 ;  /* 0x000000000008a308 */ /* 0x0002e40000000800 */
[----:B-1----:R-:W-:-:S06]  /*5eb0*/  @!P6 FADD.FTZ R0, R4, 1 ;  /* 0x3f8000000400e421 */ /* 0x002fcc0000010000 */
[----:B------:R-:W1:Y:S01]  /*5ec0*/  @!P5 MUFU.RCP R69, R2 ;  /* 0x000000020045d308 */ /* 0x000e620000001000 */
[----:B------:R-:W-:-:S07]  /*5ed0*/  IMAD.WIDE.U32 R4, R76, UR18, R14 ;  /* 0x000000124c047c25 */ /* 0x000fce000f8e000e */
[----:B------:R5:W2:Y:S08]  /*5ee0*/  @!P6 MUFU.RCP R71, R0 ;  /* 0x000000000047e308 */ /* 0x000ab00000001000 */
[----:B------:R-:W2:Y:S01]  /*5ef0*/  @!P0 MUFU.RCP R73, R6 ;  /* 0x0000000600498308 */ /* 0x000ea20000001000 */
[----:B----4-:R-:W-:Y:S01]  /*5f00*/  @!P1 FADD.FTZ R7, R7, 1 ;  /* 0x3f80000007079421 */ /* 0x010fe20000010000 */
[----:B------:R-:W-:-:S02]  /*5f10*/  IMAD R5, R77, UR18, R5 ;  /* 0x000000124d057c24 */ /* 0x000fc4000f8e0205 */
[----:B0-----:R-:W-:Y:S01]  /*5f20*/  @!P3 FADD.FTZ R9, R9, 1 ;  /* 0x3f8000000909b421 */ /* 0x001fe20000010000 */
[----:B---3--:R-:W-:Y:S01]  /*5f30*/  @!P2 FADD.FTZ R8, R8, 1 ;  /* 0x3f8000000808a421 */ /* 0x008fe20000010000 */
[C---:B------:R-:W-:Y:S02]  /*5f40*/  IMAD.WIDE.U32 R4, R3.reuse, UR8, R4 ;  /* 0x0000000803047c25 */ /* 0x040fe4000f8e0004 */
[----:B------:R-:W0:Y:S02]  /*5f50*/  @!P1 MUFU.RCP R7, R7 ;  /* 0x0000000700079308 */ /* 0x000e240000001000 */
[----:B-1----:R-:W-:Y:S01]  /*5f60*/  @!P5 FMUL.FTZ R94, R94, R69 ;  /* 0x000000455e5ed220 */ /* 0x002fe20000410000 */
[----:B-----5:R-:W-:Y:S02]  /*5f70*/  IMAD R0, R3, UR9, R5 ;  /* 0x0000000903007c24 */ /* 0x020fe4000f8e0205 */
[----:B--2---:R-:W-:Y:S01]  /*5f80*/  @!P6 FMUL.FTZ R92, R92, R71 ;  /* 0x000000475c5ce220 */ /* 0x004fe20000410000 */
[----:B------:R-:W-:Y:S01]  /*5f90*/  IADD3 R5, P5, PT, R44, R4, RZ ;  /* 0x000000042c057210 */ /* 0x000fe20007fbe0ff */
[----:B------:R-:W1:Y:S01]  /*5fa0*/  LDCU.64 UR8, c[0x0][0x560] ;  /* 0x0000ac00ff0877ac */ /* 0x000e620008000a00 */
[----:B------:R-:W2:Y:S01]  /*5fb0*/  @!P2 MUFU.RCP R75, R8 ;  /* 0x00000008004ba308 */ /* 0x000ea20000001000 */
[----:B------:R-:W-:Y:S01]  /*5fc0*/  @!P0 FMUL.FTZ R90, R90, R73 ;  /* 0x000000495a5a8220 */ /* 0x000fe20000410000 */
[----:B------:R-:W-:-:S02]  /*5fd0*/  ISETP.GE.AND P6, PT, R44, R10, PT ;  /* 0x0000000a2c00720c */ /* 0x000fc40003fc6270 */
[----:B------:R-:W-:-:S04]  /*5fe0*/  ISETP.GE.AND P0, PT, R47, R10, PT ;  /* 0x0000000a2f00720c */ /* 0x000fc80003f06270 */
[----:B------:R-:W3:Y:S01]  /*5ff0*/  @!P3 MUFU.RCP R9, R9 ;  /* 0x000000090009b308 */ /* 0x000ee20000001000 */
[----:B------:R-:W-:Y:S02]  /*6000*/  IADD3.X R0, PT, PT, RZ, R0, RZ, P5, !PT ;  /* 0x00000000ff007210 */ /* 0x000fe40002ffe4ff */
[----:B------:R-:W-:-:S04]  /*6010*/  LEA R4, P5, R5, UR10, 0x2 ;  /* 0x0000000a05047c11 */ /* 0x000fc8000f8a10ff */
[----:B------:R-:W-:Y:S01]  /*6020*/  LEA.HI.X R5, R5, UR11, R0, 0x2, P5 ;  /* 0x0000000b05057c11 */ /* 0x000fe2000a8f1400 */
[----:B0-----:R-:W-:Y:S01]  /*6030*/  @!P1 FMUL.FTZ R88, R88, R7 ;  /* 0x0000000758589220 */ /* 0x001fe20000410000 */
[----:B--2---:R-:W-:Y:S01]  /*6040*/  @!P2 FMUL.FTZ R86, R86, R75 ;  /* 0x0000004b5656a220 */ /* 0x004fe20000410000 */
[-C--:B------:R-:W-:Y:S02]  /*6050*/  ISETP.GE.AND P1, PT, R49, R10.reuse, PT ;  /* 0x0000000a3100720c */ /* 0x080fe40003f26270 */
[----:B------:R-:W-:Y:S01]  /*6060*/  @!P6 STG.E desc[UR16][R4.64], R11 ;  /* 0x0000000b0400e986 */ /* 0x000fe2000c101910 */
[-C--:B------:R-:W-:Y:S02]  /*6070*/  ISETP.GE.AND P2, PT, R50, R10.reuse, PT ;  /* 0x0000000a3200720c */ /* 0x080fe40003f46270 */
[-C--:B------:R-:W-:Y:S01]  /*6080*/  ISETP.GE.AND P5, PT, R52, R10.reuse, PT ;  /* 0x0000000a3400720c */ /* 0x080fe20003fa6270 */
[----:B------:R-:W-:Y:S01]  /*6090*/  @!P0 STG.E desc[UR16][R4.64+0x80], R13 ;  /* 0x0000800d04008986 */ /* 0x000fe2000c101910 */
[----:B---3--:R-:W-:Y:S01]  /*60a0*/  @!P3 FMUL.FTZ R84, R84, R9 ;  /* 0x000000095454b220 */ /* 0x008fe20000410000 */
[----:B------:R-:W-:-:S02]  /*60b0*/  ISETP.GE.AND P0, PT, R48, R10, PT ;  /* 0x0000000a3000720c */ /* 0x000fc40003f06270 */
[-C--:B------:R-:W-:Y:S02]  /*60c0*/  ISETP.GE.AND P3, PT, R51, R10.reuse, PT ;  /* 0x0000000a3300720c */ /* 0x080fe40003f66270 */
[----:B------:R-:W-:Y:S01]  /*60d0*/  ISETP.GE.AND P6, PT, R53, R10, PT ;  /* 0x0000000a3500720c */ /* 0x000fe20003fc6270 */
[----:B------:R0:W-:Y:S04]  /*60e0*/  @!P1 STG.E desc[UR16][R4.64+0x180], R23 ;  /* 0x0001801704009986 */ /* 0x0001e8000c101910 */
[----:B------:R-:W-:Y:S04]  /*60f0*/  @!P2 STG.E desc[UR16][R4.64+0x200], R25 ;  /* 0x000200190400a986 */ /* 0x000fe8000c101910 */
[----:B------:R-:W-:Y:S04]  /*6100*/  @!P0 STG.E desc[UR16][R4.64+0x100], R21 ;  /* 0x0001001504008986 */ /* 0x000fe8000c101910 */
[----:B------:R-:W-:Y:S01]  /*6110*/  @!P3 STG.E desc[UR16][R4.64+0x280], R27 ;  /* 0x0002801b0400b986 */ /* 0x000fe2000c101910 */
[----:B0-----:R-:W0:Y:S03]  /*6120*/  LDC.64 R22, c[0x0][0x518] ;  /* 0x00014600ff167b82 */ /* 0x001e260000000a00 */
        /* <DEDUP_REMOVED lines=24> */
[----:B------:R-:W3:Y:S01]  /*62b0*/  LDCU.64 UR6, c[0x0][0x520] ;  /* 0x0000a400ff0677ac */ /* 0x000ee20008000a00 */
[----:B------:R-:W-:Y:S02]  /*62c0*/  IMAD R15, R23, UR18, R15 ;  /* 0x00000012170f7c24 */ /* 0x000fe4000f8e020f */
[----:B--2---:R-:W-:Y:S01]  /*62d0*/  FADD.FTZ R81, R81, R34 ;  /* 0x0000002251517221 */ /* 0x004fe20000010000 */
[----:B---3--:R-:W-:-:S04]  /*62e0*/  IMAD.WIDE.U32 R4, R3, UR6, R14 ;  /* 0x0000000603047c25 */ /* 0x008fc8000f8e000e */
[----:B------:R-:W-:Y:S01]  /*62f0*/  IMAD R2, R3, UR7, R5 ;  /* 0x0000000703027c24 */ /* 0x000fe2000f8e0205 */
[----:B------:R-:W-:-:S04]  /*6300*/  IADD3 R5, P0, PT, R44, R4, RZ ;  /* 0x000000042c057210 */ /* 0x000fc80007f1e0ff */
[----:B------:R-:W-:Y:S02]  /*6310*/  IADD3.X R2, PT, PT, RZ, R2, RZ, P0, !PT ;  /* 0x00000002ff027210 */ /* 0x000fe400007fe4ff */
[----:B-1----:R-:W-:-:S04]  /*6320*/  LEA R4, P0, R5, UR8, 0x2 ;  /* 0x0000000805047c11 */ /* 0x002fc8000f8010ff */
[----:B------:R-:W-:Y:S02]  /*6330*/  LEA.HI.X R5, R5, UR9, R2, 0x2, P0 ;  /* 0x0000000905057c11 */ /* 0x000fe400080f1402 */
[-C--:B0-----:R-:W-:Y:S02]  /*6340*/  ISETP.GE.AND P4, PT, R51, R0.reuse, PT ;  /* 0x000000003300720c */ /* 0x081fe40003f86270 */
[-C--:B------:R-:W-:Y:S02]  /*6350*/  ISETP.GE.AND P5, PT, R52, R0.reuse, PT ;  /* 0x000000003400720c */ /* 0x080fe40003fa6270 */
[-C--:B------:R-:W-:Y:S02]  /*6360*/  ISETP.GE.AND P6, PT, R53, R0.reuse, PT ;  /* 0x000000003500720c */ /* 0x080fe40003fc6270 */
[-C--:B------:R-:W-:Y:S02]  /*6370*/  ISETP.GE.AND P1, PT, R44, R0.reuse, PT ;  /* 0x000000002c00720c */ /* 0x080fe40003f26270 */
[-C--:B------:R-:W-:Y:S01]  /*6380*/  ISETP.GE.AND P0, PT, R47, R0.reuse, PT ;  /* 0x000000002f00720c */ /* 0x080fe20003f06270 */
[----:B------:R-:W-:Y:S01]  /*6390*/  FADD.FTZ R81, R81, R96 ;  /* 0x0000006051517221 */ /* 0x000fe20000010000 */
[----:B------:R-:W-:-:S03]  /*63a0*/  ISETP.GE.AND P2, PT, R49, R0, PT ;  /* 0x000000003100720c */ /* 0x000fc60003f46270 */
[----:B------:R-:W-:Y:S01]  /*63b0*/  FADD.FTZ R81, R81, R94 ;  /* 0x0000005e51517221 */ /* 0x000fe20000010000 */
[----:B------:R0:W-:Y:S01]  /*63c0*/  @!P4 STG.E desc[UR16][R4.64+0x280], R13 ;  /* 0x0002800d0400c986 */ /* 0x0001e2000c101910 */
[----:B------:R-:W-:-:S03]  /*63d0*/  ISETP.GE.AND P3, PT, R50, R0, PT ;  /* 0x000000003200720c */ /* 0x000fc60003f66270 */
[----:B------:R0:W-:Y:S04]  /*63e0*/  @!P5 STG.E desc[UR16][R4.64+0x300], R63 ;  /* 0x0003003f0400d986 */ /* 0x0001e8000c101910 */
[----:B------:R0:W-:Y:S01]  /*63f0*/  @!P6 STG.E desc[UR16][R4.64+0x380], R21 ;  /* 0x000380150400e986 */ /* 0x0001e2000c101910 */
[----:B------:R-:W-:-:S03]  /*6400*/  FADD.FTZ R81, R81, R92 ;  /* 0x0000005c51517221 */ /* 0x000fc60000010000 */
[----:B------:R0:W-:Y:S01]  /*6410*/  @!P1 STG.E desc[UR16][R4.64], R7 ;  /* 0x0000000704009986 */ /* 0x0001e2000c101910 */
[----:B------:R-:W-:-:S03]  /*6420*/  ISETP.GE.AND P1, PT, R48, R0, PT ;  /* 0x000000003000720c */ /* 0x000fc60003f26270 */
[----:B------:R0:W-:Y:S01]  /*6430*/  @!P0 STG.E desc[UR16][R4.64+0x80], R57 ;  /* 0x0000803904008986 */ /* 0x0001e2000c101910 */
[----:B------:R-:W-:Y:S01]  /*6440*/  ISETP.GT.AND P0, PT, R45, 0x1, PT ;  /* 0x000000012d00780c */ /* 0x000fe20003f04270 */
[----:B------:R-:W-:-:S04]  /*6450*/  FADD.FTZ R81, R81, R90 ;  /* 0x0000005a51517221 */ /* 0x000fc80000010000 */
[----:B------:R-:W-:Y:S01]  /*6460*/  FADD.FTZ R81, R81, R88 ;  /* 0x0000005851517221 */ /* 0x000fe20000010000 */
[----:B------:R0:W-:Y:S01]  /*6470*/  @!P2 STG.E desc[UR16][R4.64+0x180], R11 ;  /* 0x0001800b0400a986 */ /* 0x0001e2000c101910 */
[----:B------:R-:W-:Y:S02]  /*6480*/  IADD3 R36, P2, PT, R36, -0x400, RZ ;  /* 0xfffffc0024247810 */ /* 0x000fe40007f5e0ff */
[----:B------:R-:W-:Y:S01]  /*6490*/  FADD.FTZ R81, R81, R86 ;  /* 0x0000005651517221 */ /* 0x000fe20000010000 */
[----:B------:R0:W-:Y:S01]  /*64a0*/  @!P1 STG.E desc[UR16][R4.64+0x100], R9 ;  /* 0x0001000904009986 */ /* 0x0001e2000c101910 */
[----:B------:R-:W-:-:S03]  /*64b0*/  IADD3 R40, P1, PT, R40, -0x400, RZ ;  /* 0xfffffc0028287810 */ /* 0x000fc60007f3e0ff */
[----:B------:R0:W-:Y:S01]  /*64c0*/  @!P3 STG.E desc[UR16][R4.64+0x200], R61 ;  /* 0x0002003d0400b986 */ /* 0x0001e2000c101910 */
[----:B------:R-:W-:Y:S01]  /*64d0*/  IADD3 R38, P3, PT, R38, -0x400, RZ ;  /* 0xfffffc0026267810 */ /* 0x000fe20007f7e0ff */
[----:B------:R-:W-:Y:S01]  /*64e0*/  FADD.FTZ R34, R81, R84 ;  /* 0x0000005451227221 */ /* 0x000fe20000010000 */
[----:B------:R-:W-:Y:S02]  /*64f0*/  MOV R45, R54 ;  /* 0x00000036002d7202 */ /* 0x000fe40000000f00 */
[----:B------:R-:W-:Y:S02]  /*6500*/  IADD3.X R39, PT, PT, R39, -0x1, RZ, P1, !PT ;  /* 0xffffffff27277810 */ /* 0x000fe40000ffe4ff */
[----:B------:R-:W-:Y:S02]  /*6510*/  IADD3.X R35, PT, PT, R35, -0x1, RZ, P2, !PT ;  /* 0xffffffff23237810 */ /* 0x000fe400017fe4ff */
[----:B------:R-:W-:Y:S01]  /*6520*/  IADD3.X R37, PT, PT, R37, -0x1, RZ, P3, !PT ;  /* 0xffffffff25257810 */ /* 0x000fe20001ffe4ff */
[----:B------:R-:W-:Y:S06]  /*6530*/  @P0 BRA `(.L_x_15437) ;  /* 0xffffffa0005c0947 */ /* 0x000fec000383ffff */
.L_x_15401:
        /* <DEDUP_REMOVED lines=34> */
.L_x_15439:
[----:B------:R-:W-:Y:S05]  /*6760*/  BSYNC.RECONVERGENT B0 ;  /* 0x0000000000007941 */ /* 0x000fea0003800200 */
.L_x_15438:
        /* <DEDUP_REMOVED lines=26> */
.L_x_15441:
[----:B------:R-:W-:Y:S05]  /*6910*/  BSYNC.RECONVERGENT B0 ;  /* 0x0000000000007941 */ /* 0x000fea0003800200 */
.L_x_15440:
        /* <DEDUP_REMOVED lines=15> */
[----:B-----5:R-:W-:-:S02]  /*6a10*/  IMAD R29, R3, UR9, R7 ;  /* 0x00000009031d7c24 */ /* 0x020fc4000f8e0207 */
[C---:B------:R-:W-:Y:S01]  /*6a20*/  IMAD R27, R3.reuse, UR11, R9 ;  /* 0x0000000b031b7c24 */ /* 0x040fe2000f8e0209 */
[----:B------:R-:W4:Y:S01]  /*6a30*/  LDCU.64 UR24, c[0x0][0x4f0] ;  /* 0x00009e00ff1877ac */ /* 0x000f220008000a00 */
[----:B------:R-:W-:Y:S01]  /*6a40*/  IMAD R25, R3, UR13, R11 ;  /* 0x0000000d03197c24 */ /* 0x000fe2000f8e020b */
[----:B------:R-:W0:Y:S01]  /*6a50*/  LDCU.64 UR26, c[0x0][0x540] ;  /* 0x0000a800ff1a77ac */ /* 0x000e220008000a00 */
[----:B------:R-:W0:Y:S01]  /*6a60*/  LDCU.128 UR20, c[0x0][0x530] ;  /* 0x0000a600ff1477ac */ /* 0x000e220008000c00 */
[----:B--2---:R-:W-:-:S12]  /*6a70*/  ULEA UR4, UR5, UR4, 0x18 ;  /* 0x0000000405047291 */ /* 0x004fd8000f8ec0ff */
.L_x_15443:
        /* <DEDUP_REMOVED lines=60> */
.L_x_15442:
[----:B------:R-:W-:Y:S05]  /*6e40*/  EXIT ;  /* 0x000000000000794d */ /* 0x000fea0003800000 */
.L_x_15444:
        /* <DEDUP_REMOVED lines=11> */
.L_x_18754:


//--------------------- .text._Z25selective_scan_bwd_kernelI32Selective_Scan_bwd_kernel_traitsILi32ELi8ELb0ELb0ELb0ELb1ELb1EfN3c107complexIfEEEEv12SSMParamsBwd --------------------------
	.section	.text._Z25selective_scan_bwd_kernelI32Selective_Scan_bwd_kernel_traitsILi32ELi8ELb0ELb0ELb0ELb1ELb1EfN3c107complexIfEEEEv12SSMParamsBwd,"ax",@progbits
	.align	128
        .global         _Z25selective_scan_bwd_kernelI32Selective_Scan_bwd_kernel_traitsILi32ELi8ELb0ELb0ELb0ELb1ELb1EfN3c107complexIfEEEEv12SSMParamsBwd
        .type           _Z25selective_scan_bwd_kernelI32Selective_Scan_bwd_kernel_traitsILi32ELi8ELb0ELb0ELb0ELb1ELb1EfN3c107complexIfEEEEv12SSMParamsBwd,@function
        .size           _Z25selective_scan_bwd_kernelI32Selective_Scan_bwd_kernel_traitsILi32ELi8ELb0ELb0ELb0ELb1ELb1EfN3c107complexIfEEEEv12SSMParamsBwd,(.L_x_18755 - _Z25selective_scan_bwd_kernelI32Selective_Scan_bwd_kernel_traitsILi32ELi8ELb0ELb0ELb0ELb1ELb1EfN3c107complexIfEEEEv12SSMParamsBwd)
        .other          _Z25selective_scan_bwd_kernelI32Selective_Scan_bwd_kernel_traitsILi32ELi8ELb0ELb0ELb0ELb1ELb1EfN3c107complexIfEEEEv12SSMParamsBwd,@"STO_CUDA_ENTRY STV_DEFAULT"
_Z25selective_scan_bwd_kernelI32Selective_Scan_bwd_kernel_traitsILi32ELi8ELb0ELb0ELb0ELb1ELb1EfN3c107complexIfEEEEv12SSMParamsBwd:
.text._Z25selective_scan_bwd_kernelI32Selective_Scan_bwd_kernel_traitsILi32ELi8ELb0ELb0ELb0ELb1ELb1EfN3c107complexIfEEEEv12SSMParamsBwd:
        /* <DEDUP_REMOVED lines=68> */
[----:B------:R-:W-:Y:S02]  /*0440*/  LEA.HI.X R31, R8, R21, R31, 0x3, P2 ;  /* 0x00000015081f7211 */ /* 0x000fe400010f1c1f */
[C---:B------:R-:W-:Y:S01]  /*0450*/  IADD3.X R2, PT, PT, R0.reuse, R15, RZ, P3, !PT ;  /* 0x0000000f00027210 */ /* 0x040fe20001ffe4ff */
[----:B------:R-:W-:Y:S01]  /*0460*/  IMAD R33, R3, UR11, R5 ;  /* 0x0000000b03217c24 */ /* 0x000fe2000f8e0205 */
[C---:B------:R-:W-:Y:S02]  /*0470*/  IADD3.X R41, PT, PT, R0.reuse, R41, RZ, P4, !PT ;  /* 0x0000002900297210 */ /* 0x040fe400027fe4ff */
        /* <DEDUP_REMOVED lines=24> */
[C---:B------:R-:W-:Y:S02]  /*0600*/  LOP3.LUT R156, R35.reuse, 0x1f, RZ, 0xc0, !PT ;  /* 0x0000001f239c7812 */ /* 0x040fe400078ec0ff */
        /* <DEDUP_REMOVED lines=10> */
.L_x_15482:
[----:B0-----:R-:W0:Y:S01]  /*06b0*/  LDC.64 R8, c[0x0][0x410] ;  /* 0x00010400ff087b82 */ /* 0x001e220000000a00 */
[----:B------:R-:W-:Y:S01]  /*06c0*/  HFMA2 R15, -RZ, RZ, 0, 0 ;  /* 0x00000000ff0f7431 */ /* 0x000fe200000001ff */
[----:B------:R-:W-:Y:S01]  /*06d0*/  IADD3 R34, PT, PT, R52, -0x1, RZ ;  /* 0xffffffff34227810 */ /* 0x000fe20007ffe0ff */
[----:B------:R-:W1:Y:S01]  /*06e0*/  LDCU UR4, c[0x0][0x388] ;  /* 0x00007100ff0477ac */ /* 0x000e620008000800 */
[----:B------:R-:W-:Y:S02]  /*06f0*/  CS2R R22, SRZ ;  /* 0x0000000000167805 */ /* 0x000fe4000001ff00 */
[----:B------:R-:W-:Y:S02]  /*0700*/  MOV R25, RZ ;  /* 0x000000ff00197202 */ /* 0x000fe40000000f00 */
[----:B------:R-:W-:Y:S01]  /*0710*/  SHF.L.U32 R14, R34, 0x8, RZ ;  /* 0x00000008220e7819 */ /* 0x000fe200000006ff */
[----:B------:R-:W2:Y:S08]  /*0720*/  LDC.64 R12, c[0x0][0x420] ;  /* 0x00010800ff0c7b82 */ /* 0x000eb00000000a00 */
[----:B------:R-:W3:Y:S01]  /*0730*/  LDC.64 R10, c[0x0][0x418] ;  /* 0x00010600ff0a7b82 */ /* 0x000ee20000000a00 */
[----:B-1----:R-:W-:-:S07]  /*0740*/  IADD3 R55, PT, PT, -R14, UR4, RZ ;  /* 0x000000040e377c10 */ /* 0x002fce000fffe1ff */
[----:B------:R-:W1:Y:S01]  /*0750*/  LDC.64 R20, c[0x0][0x428] ;  /* 0x00010a00ff147b82 */ /* 0x000e620000000a00 */
[----:B0-----:R-:W-:Y:S01]  /*0760*/  IMAD.WIDE.U32 R4, R8, UR18, R14 ;  /* 0x0000001208047c25 */ /* 0x001fe2000f8e000e */
[-C--:B------:R-:W-:Y:S02]  /*0770*/  ISETP.GE.AND P6, PT, R45, R55.reuse, PT ;  /* 0x000000372d00720c */ /* 0x080fe40003fc6270 */
[----:B------:R-:W-:Y:S01]  /*0780*/  ISETP.GE.AND P5, PT, R46, R55, PT ;  /* 0x000000372e00720c */ /* 0x000fe20003fa6270 */
[----:B------:R-:W-:Y:S02]  /*0790*/  IMAD R5, R9, UR18, R5 ;  /* 0x0000001209057c24 */ /* 0x000fe4000f8e0205 */
[----:B--2---:R-:W-:-:S04]  /*07a0*/  IMAD.WIDE.U32 R6, R12, UR18, R14 ;  /* 0x000000120c067c25 */ /* 0x004fc8000f8e000e */
[----:B------:R-:W-:Y:S01]  /*07b0*/  HFMA2 R27, -RZ, RZ, 0, 0 ;  /* 0x00000000ff1b7431 */ /* 0x000fe200000001ff */
[----:B------:R-:W-:Y:S01]  /*07c0*/  BAR.SYNC.DEFER_BLOCKING 0x0 ;  /* 0x0000000000007b1d */ /* 0x000fe20000010000 */
[----:B------:R-:W-:Y:S01]  /*07d0*/  P2R R83, PR, RZ, 0x40 ;  /* 0x00000040ff537803 */ /* 0x000fe20000000000 */
[----:B------:R-:W-:-:S04]  /*07e0*/  IMAD R7, R13, UR18, R7 ;  /* 0x000000120d077c24 */ /* 0x000fc8000f8e0207 */
[----:B------:R-:W0:Y:S01]  /*07f0*/  S2R R65, SR_LANEID ;  /* 0x0000000000417919 */ /* 0x000e220000000000 */
[C---:B---3--:R-:W-:Y:S01]  /*0800*/  IMAD.WIDE.U32 R4, R3.reuse, R10, R4 ;  /* 0x0000000a03047225 */ /* 0x048fe200078e0004 */
[----:B------:R-:W2:Y:S01]  /*0810*/  S2UR UR6, SR_CgaCtaId ;  /* 0x00000000000679c3 */ /* 0x000ea20000008800 */
[----:B------:R-:W-:Y:S01]  /*0820*/  UMOV UR4, 0x400 ;  /* 0x0000040000047882 */ /* 0x000fe20000000000 */
[----:B------:R-:W-:Y:S01]  /*0830*/  P2R R74, PR, RZ, 0x40 ;  /* 0x00000040ff4a7803 */ /* 0x000fe20000000000 */
[C---:B-1----:R-:W-:Y:S01]  /*0840*/  IMAD.WIDE.U32 R6, R3.reuse, R20, R6 ;  /* 0x0000001403067225 */ /* 0x042fe200078e0006 */
[C---:B------:R-:W-:Y:S02]  /*0850*/  IADD3 R0, P2, PT, R42.reuse, R4, RZ ;  /* 0x000000042a007210 */ /* 0x040fe40007f5e0ff */
[----:B------:R-:W-:Y:S01]  /*0860*/  MOV R4, RZ ;  /* 0x000000ff00047202 */ /* 0x000fe20000000f00 */
[C---:B------:R-:W-:Y:S01]  /*0870*/  IMAD R20, R3.reuse, R11, R5 ;  /* 0x0000000b03147224 */ /* 0x040fe200078e0205 */
[C---:B------:R-:W-:Y:S01]  /*0880*/  SHF.L.U32 R11, R42.reuse, 0x2, RZ ;  /* 0x000000022a0b7819 */ /* 0x040fe200000006ff */
[----:B------:R-:W-:Y:S01]  /*0890*/  IMAD R5, R3, R21, R7 ;  /* 0x0000001503057224 */ /* 0x000fe200078e0207 */
[----:B------:R-:W-:Y:S01]  /*08a0*/  IADD3 R2, P3, PT, R42, R6, RZ ;  /* 0x000000062a027210 */ /* 0x000fe20007f7e0ff */
[----:B------:R-:W-:Y:S01]  /*08b0*/  HFMA2 R6, -RZ, RZ, 0, 0 ;  /* 0x00000000ff067431 */ /* 0x000fe200000001ff */
[----:B------:R-:W-:-:S02]  /*08c0*/  IADD3 R10, P4, PT, R11, R36, RZ ;  /* 0x000000240b0a7210 */ /* 0x000fc40007f9e0ff */
[C---:B------:R-:W-:Y:S02]  /*08d0*/  IADD3 R8, P0, PT, R11.reuse, R51, RZ ;  /* 0x000000330b087210 */ /* 0x040fe40007f1e0ff */
[----:B------:R-:W-:Y:S02]  /*08e0*/  IADD3 R12, P1, PT, R11, R40, RZ ;  /* 0x000000280b0c7210 */ /* 0x000fe40007f3e0ff */
[----:B------:R-:W-:Y:S02]  /*08f0*/  IADD3.X R11, PT, PT, RZ, R38, RZ, P4, !PT ;  /* 0x00000026ff0b7210 */ /* 0x000fe400027fe4ff */
[----:B------:R-:W-:Y:S02]  /*0900*/  ISETP.GE.AND P4, PT, R42, R55, PT ;  /* 0x000000372a00720c */ /* 0x000fe40003f86270 */
[----:B------:R-:W-:Y:S02]  /*0910*/  IADD3.X R9, PT, PT, RZ, R43, RZ, P0, !PT ;  /* 0x0000002bff097210 */ /* 0x000fe400007fe4ff */
[----:B------:R-:W-:-:S02]  /*0920*/  IADD3.X R13, PT, PT, RZ, R41, RZ, P1, !PT ;  /* 0x00000029ff0d7210 */ /* 0x000fc40000ffe4ff */
[-C--:B------:R-:W-:Y:S01]  /*0930*/  ISETP.GE.AND P0, PT, R47, R55.reuse, PT ;  /* 0x000000372f00720c */ /* 0x080fe20003f06270 */
[----:B------:R-:W3:Y:S01]  /*0940*/  @!P5 LDG.E R23, desc[UR16][R8.64+0x100] ;  /* 0x000100100817d981 */ /* 0x000ee2000c1e1900 */
[-C--:B------:R-:W-:Y:S02]  /*0950*/  ISETP.GE.AND P1, PT, R48, R55.reuse, PT ;  /* 0x000000373000720c */ /* 0x080fe40003f26270 */
[----:B------:R-:W-:Y:S02]  /*0960*/  IADD3.X R7, PT, PT, RZ, R20, RZ, P2, !PT ;  /* 0x00000014ff077210 */ /* 0x000fe400017fe4ff */
[----:B------:R-:W-:Y:S02]  /*0970*/  CS2R R20, SRZ ;  /* 0x0000000000147805 */ /* 0x000fe4000001ff00 */
[----:B------:R-:W-:Y:S01]  /*0980*/  ISETP.GE.AND P2, PT, R49, R55, PT ;  /* 0x000000373100720c */ /* 0x000fe20003f46270 */
[----:B------:R-:W4:Y:S01]  /*0990*/  @!P4 LDG.E R4, desc[UR16][R8.64] ;  /* 0x000000100804c981 */ /* 0x000f22000c1e1900 */
[----:B------:R-:W-:-:S02]  /*09a0*/  IADD3.X R5, PT, PT, RZ, R5, RZ, P3, !PT ;  /* 0x00000005ff057210 */ /* 0x000fc40001ffe4ff */
[----:B------:R-:W-:Y:S01]  /*09b0*/  P2R R81, PR, RZ, 0x10 ;  /* 0x00000010ff517803 */ /* 0x000fe20000000000 */
[----:B------:R-:W3:Y:S01]  /*09c0*/  @!P6 LDG.E R21, desc[UR16][R8.64+0x80] ;  /* 0x000080100815e981 */ /* 0x000ee2000c1e1900 */
[-C--:B------:R-:W-:Y:S02]  /*09d0*/  ISETP.GE.AND P3, PT, R50, R55.reuse, PT ;  /* 0x000000373200720c */ /* 0x080fe40003f66270 */
[----:B------:R-:W-:Y:S01]  /*09e0*/  ISETP.GE.AND P4, PT, R39, R55, PT ;  /* 0x000000372700720c */ /* 0x000fe20003f86270 */
[----:B------:R-:W3:Y:S01]  /*09f0*/  @!P0 LDG.E R6, desc[UR16][R8.64+0x180] ;  /* 0x0001801008068981 */ /* 0x000ee2000c1e1900 */
[----:B------:R-:W-:Y:S02]  /*0a00*/  MOV R79, RZ ;  /* 0x000000ff004f7202 */ /* 0x000fe40000000f00 */
[----:B------:R-:W-:Y:S01]  /*0a10*/  P2R R84, PR, RZ, 0x20 ;  /* 0x00000020ff547803 */ /* 0x000fe20000000000 */
[----:B------:R-:W3:Y:S04]  /*0a20*/  @!P1 LDG.E R25, desc[UR16][R8.64+0x200] ;  /* 0x0002001008199981 */ /* 0x000ee8000c1e1900 */
[----:B------:R-:W3:Y:S04]  /*0a30*/  @!P2 LDG.E R20, desc[UR16][R8.64+0x280] ;  /* 0x000280100814a981 */ /* 0x000ee8000c1e1900 */
[----:B------:R-:W3:Y:S04]  /*0a40*/  @!P3 LDG.E R27, desc[UR16][R8.64+0x300] ;  /* 0x00030010081bb981 */ /* 0x000ee8000c1e1900 */
[----:B------:R1:W3:Y:S01]  /*0a50*/  @!P4 LDG.E R22, desc[UR16][R8.64+0x380] ;  /* 0x000380100816c981 */ /* 0x0002e2000c1e1900 */
[C---:B0-----:R-:W-:Y:S01]  /*0a60*/  IADD3 R24, PT, PT, R65.reuse, 0x20, RZ ;  /* 0x0000002041187810 */ /* 0x041fe20007ffe0ff */
[----:B--2---:R-:W-:Y:S01]  /*0a70*/  ULEA UR6, UR6, UR4, 0x18 ;  /* 0x0000000406067291 */ /* 0x004fe2000f8ec0ff */
[----:B------:R-:W-:-:S02]  /*0a80*/  IADD3 R26, PT, PT, R65, 0x40, RZ ;  /* 0x00000040411a7810 */ /* 0x000fc40007ffe0ff */
[-C--:B------:R-:W-:Y:S02]  /*0a90*/  LEA.HI.SX32 R63, R65, R65.reuse, 0x1b ;  /* 0x00000041413f7211 */ /* 0x080fe400078fdaff */
[-C--:B------:R-:W-:Y:S02]  /*0aa0*/  LEA.HI.SX32 R24, R24, R65.reuse, 0x1b ;  /* 0x0000004118187211 */ /* 0x080fe400078fdaff */
[----:B------:R-:W-:Y:S02]  /*0ab0*/  LEA.HI.SX32 R26, R26, R65, 0x1b ;  /* 0x000000411a1a7211 */ /* 0x000fe400078fdaff */
[----:B------:R-:W-:Y:S02]  /*0ac0*/  LEA R63, R63, UR6, 0x2 ;  /* 0x000000063f3f7c11 */ /* 0x000fe4000f8e10ff */
[----:B------:R-:W-:Y:S02]  /*0ad0*/  LEA R62, R24, UR6, 0x2 ;  /* 0x00000006183e7c11 */ /* 0x000fe4000f8e10ff */
[----:B-1----:R-:W-:-:S02]  /*0ae0*/  IADD3 R8, PT, PT, R65, 0x60, RZ ;  /* 0x0000006041087810 */ /* 0x002fc40007ffe0ff */
[----:B------:R-:W-:Y:S02]  /*0af0*/  LEA R56, R26, UR6, 0x2 ;  /* 0x000000061a387c11 */ /* 0x000fe4000f8e10ff */
[C---:B------:R-:W-:Y:S02]  /*0b00*/  IADD3 R24, PT, PT, R65.reuse, 0x80, RZ ;  /* 0x0000008041187810 */ /* 0x040fe40007ffe0ff */
[C---:B------:R-:W-:Y:S02]  /*0b10*/  IADD3 R26, PT, PT, R65.reuse, 0xa0, RZ ;  /* 0x000000a0411a7810 */ /* 0x040fe40007ffe0ff */
[C---:B------:R-:W-:Y:S02]  /*0b20*/  IADD3 R58, PT, PT, R65.reuse, 0xc0, RZ ;  /* 0x000000c0413a7810 */ /* 0x040fe40007ffe0ff */
[----:B------:R-:W-:Y:S02]  /*0b30*/  IADD3 R60, PT, PT, R65, 0xe0, RZ ;  /* 0x000000e0413c7810 */ /* 0x000fe40007ffe0ff */
[----:B------:R-:W-:-:S02]  /*0b40*/  LEA.HI.SX32 R8, R8, R65, 0x1b ;  /* 0x0000004108087211 */ /* 0x000fc400078fdaff */
[-C--:B------:R-:W-:Y:S02]  /*0b50*/  LEA.HI.SX32 R24, R24, R65.reuse, 0x1b ;  /* 0x0000004118187211 */ /* 0x080fe400078fdaff */
[-C--:B------:R-:W-:Y:S02]  /*0b60*/  LEA.HI.SX32 R26, R26, R65.reuse, 0x1b ;  /* 0x000000411a1a7211 */ /* 0x080fe400078fdaff */
[-C--:B------:R-:W-:Y:S02]  /*0b70*/  LEA.HI.SX32 R58, R58, R65.reuse, 0x1b ;  /* 0x000000413a3a7211 */ /* 0x080fe400078fdaff */
[----:B------:R-:W-:Y:S02]  /*0b80*/  LEA.HI.SX32 R57, R60, R65, 0x1b ;  /* 0x000000413c397211 */ /* 0x000fe400078fdaff */
[----:B------:R-:W-:Y:S02]  /*0b90*/  LEA R61, R8, UR6, 0x2 ;  /* 0x00000006083d7c11 */ /* 0x000fe4000f8e10ff */
[----:B------:R-:W-:-:S02]  /*0ba0*/  LEA R60, R24, UR6, 0x2 ;  /* 0x00000006183c7c11 */ /* 0x000fc4000f8e10ff */
[----:B------:R-:W-:Y:S02]  /*0bb0*/  LEA R59, R26, UR6, 0x2 ;  /* 0x000000061a3b7c11 */ /* 0x000fe4000f8e10ff */
[----:B------:R-:W-:Y:S02]  /*0bc0*/  LEA R58, R58, UR6, 0x2 ;  /* 0x000000063a3a7c11 */ /* 0x000fe4000f8e10ff */
[----:B------:R-:W-:Y:S02]  /*0bd0*/  LEA R57, R57, UR6, 0x2 ;  /* 0x0000000639397c11 */ /* 0x000fe4000f8e10ff */
[----:B------:R-:W-:Y:S02]  /*0be0*/  ISETP.NE.AND P6, PT, R81, RZ, PT ;  /* 0x000000ff5100720c */ /* 0x000fe40003fc5270 */
[----:B------:R-:W-:Y:S02]  /*0bf0*/  CS2R R8, SRZ ;  /* 0x0000000000087805 */ /* 0x000fe4000001ff00 */
[----:B------:R-:W-:Y:S01]  /*0c00*/  MOV R24, RZ ;  /* 0x000000ff00187202 */ /* 0x000fe20000000f00 */
[----:B----4-:R0:W-:Y:S04]  /*0c10*/  STS [R63], R4 ;  /* 0x000000043f007388 */ /* 0x0101e80000000800 */
[----:B---3--:R-:W-:Y:S01]  /*0c20*/  STS [R62+0x80], R21 ;  /* 0x000080153e007388 */ /* 0x008fe20000000800 */
[----:B0-----:R-:W-:-:S03]  /*0c30*/  SHF.L.U32 R4, R65, 0x3, RZ ;  /* 0x0000000341047819 */ /* 0x001fc600000006ff */
[----:B------:R-:W-:Y:S01]  /*0c40*/  STS [R56+0x100], R23 ;  /* 0x0001001738007388 */ /* 0x000fe20000000800 */
[----:B------:R-:W-:-:S03]  /*0c50*/  LEA.HI.SX32 R64, R4, R4, 0x1b ;  /* 0x0000000404407211 */ /* 0x000fc600078fdaff */
[----:B------:R-:W-:Y:S01]  /*0c60*/  STS [R61+0x180], R6 ;  /* 0x000180063d007388 */ /* 0x000fe20000000800 */
[----:B------:R-:W-:-:S03]  /*0c70*/  LEA R64, R64, UR6, 0x2 ;  /* 0x0000000640407c11 */ /* 0x000fc6000f8e10ff */
        /* <DEDUP_REMOVED lines=15> */
[----:B0-----:R-:W-:Y:S01]  /*0d70*/  CS2R R20, SRZ ;  /* 0x0000000000147805 */ /* 0x001fe2000001ff00 */
[----:B------:R-:W-:Y:S01]  /*0d80*/  HFMA2 R6, -RZ, RZ, 0, 0 ;  /* 0x00000000ff067431 */ /* 0x000fe200000001ff */
[----:B-1----:R-:W-:-:S02]  /*0d90*/  CS2R R22, SRZ ;  /* 0x0000000000167805 */ /* 0x002fc4000001ff00 */
[----:B------:R-:W-:Y:S01]  /*0da0*/  MOV R25, RZ ;  /* 0x000000ff00197202 */ /* 0x000fe20000000f00 */
        /* <DEDUP_REMOVED lines=10> */
[----:B------:R-:W-:Y:S02]  /*0e50*/  ISETP.NE.AND P6, PT, R81, RZ, PT ;  /* 0x000000ff5100720c */ /* 0x000fe40003fc5270 */
[----:B------:R-:W-:Y:S01]  /*0e60*/  CS2R R26, SRZ ;  /* 0x00000000001a7805 */ /* 0x000fe2000001ff00 */
[----:B--2---:R-:W-:Y:S04]  /*0e70*/  STS [R63], R8 ;  /* 0x000000083f007388 */ /* 0x004fe80000000800 */
[----:B---3--:R0:W-:Y:S04]  /*0e80*/  STS [R62+0x80], R9 ;  /* 0x000080093e007388 */ /* 0x0081e80000000800 */
[----:B------:R-:W-:Y:S04]  /*0e90*/  STS [R56+0x100], R21 ;  /* 0x0001001538007388 */ /* 0x000fe80000000800 */
[----:B----4-:R1:W-:Y:S04]  /*0ea0*/  STS [R61+0x180], R24 ;  /* 0x000180183d007388 */ /* 0x0103e80000000800 */
        /* <DEDUP_REMOVED lines=11> */
[----:B------:R-:W-:Y:S04]  /*0f60*/  LDS R8, [R64+0x18] ;  /* 0x0000180040087984 */ /* 0x000fe80000000800 */
[----:B------:R-:W4:Y:S01]  /*0f70*/  LDS R82, [R64+0x1c] ;  /* 0x00001c0040527984 */ /* 0x000f220000000800 */
[----:B------:R-:W-:Y:S01]  /*0f80*/  BAR.SYNC.DEFER_BLOCKING 0x0 ;  /* 0x0000000000007b1d */ /* 0x000fe20000010000 */
[----:B0-----:R-:W-:-:S02]  /*0f90*/  HFMA2 R9, -RZ, RZ, 0, 0 ;  /* 0x00000000ff097431 */ /* 0x001fc400000001ff */
[----:B-1----:R-:W-:Y:S01]  /*0fa0*/  HFMA2 R24, -RZ, RZ, 0, 0 ;  /* 0x00000000ff187431 */ /* 0x002fe200000001ff */
[----:B------:R-:W-:Y:S02]  /*0fb0*/  MOV R21, RZ ;  /* 0x000000ff00157202 */ /* 0x000fe40000000f00 */
        /* <DEDUP_REMOVED lines=11> */
[----:B------:R-:W-:Y:S01]  /*1070*/  BSSY.RECONVERGENT B0, `(.L_x_15446) ;  /* 0x0000030000007945 */ /* 0x000fe20003800200 */
[--C-:B---3--:R-:W-:Y:S01]  /*1080*/  FADD.FTZ R75, R4, R29.reuse ;  /* 0x0000001d044b7221 */ /* 0x108fe20000010000 */
[--C-:B----4-:R-:W-:Y:S01]  /*1090*/  FADD.FTZ R76, R76, R29.reuse ;  /* 0x0000001d4c4c7221 */ /* 0x110fe20000010000 */
[--C-:B------:R-:W-:Y:S01]  /*10a0*/  FADD.FTZ R78, R78, R29.reuse ;  /* 0x0000001d4e4e7221 */ /* 0x100fe20000010000 */
[--C-:B------:R-:W-:Y:S01]  /*10b0*/  FADD.FTZ R77, R6, R29.reuse ;  /* 0x0000001d064d7221 */ /* 0x100fe20000010000 */
[--C-:B------:R-:W-:Y:S01]  /*10c0*/  FADD.FTZ R80, R80, R29.reuse ;  /* 0x0000001d50507221 */ /* 0x100fe20000010000 */
[--C-:B------:R-:W-:Y:S01]  /*10d0*/  FADD.FTZ R82, R82, R29.reuse ;  /* 0x0000001d52527221 */ /* 0x100fe20000010000 */
[----:B------:R-:W-:Y:S04]  /*10e0*/  STS [R63], R20 ;  /* 0x000000143f007388 */ /* 0x000fe80000000800 */
[----:B------:R-:W-:Y:S04]  /*10f0*/  STS [R62+0x80], R27 ;  /* 0x0000801b3e007388 */ /* 0x000fe80000000800 */
[----:B------:R0:W-:Y:S04]  /*1100*/  STS [R56+0x100], R79 ;  /* 0x0001004f38007388 */ /* 0x0001e80000000800 */
[----:B------:R1:W-:Y:S04]  /*1110*/  STS [R61+0x180], R22 ;  /* 0x000180163d007388 */ /* 0x0003e80000000800 */
[----:B------:R1:W-:Y:S04]  /*1120*/  STS [R60+0x200], R9 ;  /* 0x000200093c007388 */ /* 0x0003e80000000800 */
[----:B------:R1:W-:Y:S04]  /*1130*/  STS [R59+0x280], R26 ;  /* 0x0002801a3b007388 */ /* 0x0003e80000000800 */
[----:B------:R1:W-:Y:S04]  /*1140*/  STS [R58+0x300], R21 ;  /* 0x000300153a007388 */ /* 0x0003e80000000800 */
[----:B------:R1:W-:Y:S01]  /*1150*/  STS [R57+0x380], R24 ;  /* 0x0003801839007388 */ /* 0x0003e20000000800 */
[----:B0-----:R-:W-:Y:S01]  /*1160*/  FADD.FTZ R79, R8, R29 ;  /* 0x0000001d084f7221 */ /* 0x001fe20000010000 */
[----:B------:R-:W-:Y:S01]  /*1170*/  NOP ;  /* 0x0000000000007918 */ /* 0x000fe20000000000 */
[----:B------:R-:W-:Y:S05]  /*1180*/  @P5 BRA `(.L_x_15447) ;  /* 0x0000000000785947 */ /* 0x000fea0003800000 */
[----:B------:R-:W-:Y:S01]  /*1190*/  FMUL.FTZ R74, R74, 1.4426950216293334961 ;  /* 0x3fb8aa3b4a4a7820 */ /* 0x000fe20000410000 */
[----:B-1----:R-:W-:Y:S02]  /*11a0*/  MOV R9, 0x3e800000 ;  /* 0x3e80000000097802 */ /* 0x002fe40000000f00 */
        /* <DEDUP_REMOVED lines=28> */
.L_x_15447:
[----:B------:R-:W-:Y:S05]  /*1370*/  BSYNC.RECONVERGENT B0 ;  /* 0x0000000000007941 */ /* 0x000fea0003800200 */
.L_x_15446:
[----:B------:R-:W-:Y:S01]  /*1380*/  FSETP.GTU.FTZ.AND P5, PT, R75, 20, PT ;  /* 0x41a000004b00780b */ /* 0x000fe20003fbc000 */
[----:B------:R-:W-:-:S12]  /*1390*/  BSSY.RECONVERGENT B0, `(.L_x_15448) ;  /* 0x0000020000007945 */ /* 0x000fd80003800200 */
[----:B------:R-:W-:Y:S05]  /*13a0*/  @P5 BRA `(.L_x_15449) ;  /* 0x0000000000785947 */ /* 0x000fea0003800000 */
[----:B------:R-:W-:Y:S01]  /*13b0*/  FMUL.FTZ R75, R75, 1.4426950216293334961 ;  /* 0x3fb8aa3b4b4b7820 */ /* 0x000fe20000410000 */
[----:B-1----:R-:W-:Y:S01]  /*13c0*/  MOV R9, 0x3e800000 ;  /* 0x3e80000000097802 */ /* 0x002fe20000000f00 */
        /* <DEDUP_REMOVED lines=28> */
.L_x_15449:
[----:B------:R-:W-:Y:S05]  /*1590*/  BSYNC.RECONVERGENT B0 ;  /* 0x0000000000007941 */ /* 0x000fea0003800200 */
.L_x_15448:
[----:B------:R-:W-:Y:S01]  /*15a0*/  FSETP.GTU.FTZ.AND P5, PT, R76, 20, PT ;  /* 0x41a000004c00780b */ /* 0x000fe20003fbc000 */
[----:B------:R-:W-:-:S12]  /*15b0*/  BSSY.RECONVERGENT B0, `(.L_x_15450) ;  /* 0x0000020000007945 */ /* 0x000fd80003800200 */
[----:B------:R-:W-:Y:S05]  /*15c0*/  @P5 BRA `(.L_x_15451) ;  /* 0x0000000000785947 */ /* 0x000fea0003800000 */
        /* <DEDUP_REMOVED lines=30> */
.L_x_15451:
[----:B------:R-:W-:Y:S05]  /*17b0*/  BSYNC.RECONVERGENT B0 ;  /* 0x0000000000007941 */ /* 0x000fea0003800200 */
.L_x_15450:
        /* <DEDUP_REMOVED lines=33> */
.L_x_15453:
[----:B------:R-:W-:Y:S05]  /*19d0*/  BSYNC.RECONVERGENT B0 ;  /* 0x0000000000007941 */ /* 0x000fea0003800200 */
.L_x_15452:
        /* <DEDUP_REMOVED lines=33> */
.L_x_15455:
[----:B------:R-:W-:Y:S05]  /*1bf0*/  BSYNC.RECONVERGENT B0 ;  /* 0x0000000000007941 */ /* 0x000fea0003800200 */
.L_x_15454:
        /* <DEDUP_REMOVED lines=33> */
.L_x_15457:
[----:B------:R-:W-:Y:S05]  /*1e10*/  BSYNC.RECONVERGENT B0 ;  /* 0x0000000000007941 */ /* 0x000fea0003800200 */
.L_x_15456:
        /* <DEDUP_REMOVED lines=33> */
.L_x_15459:
[----:B------:R-:W-:Y:S05]  /*2030*/  BSYNC.RECONVERGENT B0 ;  /* 0x0000000000007941 */ /* 0x000fea0003800200 */
.L_x_15458:
        /* <DEDUP_REMOVED lines=33> */
.L_x_15461:
[----:B------:R-:W-:Y:S05]  /*2250*/  BSYNC.RECONVERGENT B0 ;  /* 0x0000000000007941 */ /* 0x000fea0003800200 */
.L_x_15460:
[----:B------:R-:W0:Y:S01]  /*2260*/  LDCU.64 UR8, c[0x0][0x488] ;  /* 0x00009100ff0877ac */ /* 0x000e220008000a00 */
[----:B------:R-:W-:Y:S01]  /*2270*/  LDS R8, [R64+0x8] ;  /* 0x0000080040087984 */ /* 0x000fe20000000800 */
[----:B------:R-:W-:Y:S02]  /*2280*/  P2R R85, PR, RZ, 0x10 ;  /* 0x00000010ff557803 */ /* 0x000fe40000000000 */
[----:B-1----:R-:W-:Y:S02]  /*2290*/  CS2R R22, SRZ ;  /* 0x0000000000167805 */ /* 0x002fe4000001ff00 */
[----:B------:R-:W-:Y:S01]  /*22a0*/  ISETP.NE.AND P4, PT, R81, RZ, PT ;  /* 0x000000ff5100720c */ /* 0x000fe20003f85270 */
[----:B------:R-:W-:Y:S01]  /*22b0*/  LDS R9, [R64+0xc] ;  /* 0x00000c0040097984 */ /* 0x000fe20000000800 */
[----:B------:R-:W-:Y:S02]  /*22c0*/  ISETP.NE.AND P6, PT, R84, RZ, PT ;  /* 0x000000ff5400720c */ /* 0x000fe40003fc5270 */
[----:B------:R-:W-:-:S02]  /*22d0*/  CS2R R24, SRZ ;  /* 0x0000000000187805 */ /* 0x000fc4000001ff00 */
[----:B------:R-:W-:Y:S01]  /*22e0*/  CS2R R26, SRZ ;  /* 0x00000000001a7805 */ /* 0x000fe2000001ff00 */
[----:B------:R-:W-:Y:S01]  /*22f0*/  LDS R10, [R64+0x10] ;  /* 0x00001000400a7984 */ /* 0x000fe20000000800 */
[----:B------:R-:W-:-:S03]  /*2300*/  MOV R84, RZ ;  /* 0x000000ff00547202 */ /* 0x000fc60000000f00 */
[----:B------:R-:W-:Y:S04]  /*2310*/  LDS R11, [R64+0x14] ;  /* 0x00001400400b7984 */ /* 0x000fe80000000800 */
[----:B------:R-:W-:Y:S01]  /*2320*/  LDS R20, [R64+0x18] ;  /* 0x0000180040147984 */ /* 0x000fe20000000800 */
[----:B0-----:R-:W-:-:S03]  /*2330*/  LEA R6, P5, R0, UR8, 0x2 ;  /* 0x0000000800067c11 */ /* 0x001fc6000f8a10ff */
[----:B------:R-:W-:Y:S01]  /*2340*/  LDS R21, [R64+0x1c] ;  /* 0x00001c0040157984 */ /* 0x000fe20000000800 */
[----:B------:R-:W-:Y:S01]  /*2350*/  LEA.HI.X R7, R0, UR9, R7, 0x2, P5 ;  /* 0x0000000900077c11 */ /* 0x000fe2000a8f1407 */
[----:B------:R-:W0:Y:S01]  /*2360*/  LDCU.64 UR8, c[0x0][0x478] ;  /* 0x00008f00ff0877ac */ /* 0x000e220008000a00 */
[----:B------:R-:W-:Y:S01]  /*2370*/  CS2R R86, SRZ ;  /* 0x0000000000567805 */ /* 0x000fe2000001ff00 */
[----:B------:R-:W-:Y:S01]  /*2380*/  LDS R0, [R64] ;  /* 0x0000000040007984 */ /* 0x000fe20000000800 */
[----:B------:R-:W-:Y:S01]  /*2390*/  HFMA2 R88, -RZ, RZ, 0, 0 ;  /* 0x00000000ff587431 */ /* 0x000fe200000001ff */
[----:B------:R-:W-:Y:S01]  /*23a0*/  MOV R90, RZ ;  /* 0x000000ff005a7202 */ /* 0x000fe20000000f00 */
[----:B------:R-:W1:Y:S01]  /*23b0*/  LDC.64 R116, c[0x0][0x508] ;  /* 0x00014200ff747b82 */ /* 0x000e620000000a00 */
[----:B------:R-:W2:Y:S01]  /*23c0*/  LDCU.64 UR10, c[0x0][0x558] ;  /* 0x0000ab00ff0a77ac */ /* 0x000ea20008000a00 */
[----:B0-----:R-:W-:-:S04]  /*23d0*/  LEA R4, P5, R2, UR8, 0x2 ;  /* 0x0000000802047c11 */ /* 0x001fc8000f8a10ff */
[----:B------:R-:W-:Y:S01]  /*23e0*/  LEA.HI.X R5, R2, UR9, R5, 0x2, P5 ;  /* 0x0000000902057c11 */ /* 0x000fe2000a8f1405 */
[----:B------:R-:W0:Y:S01]  /*23f0*/  LDCU.64 UR8, c[0x0][0x510] ;  /* 0x0000a200ff0877ac */ /* 0x000e220008000a00 */
[----:B------:R-:W-:Y:S01]  /*2400*/  LDS R2, [R64+0x4] ;  /* 0x0000040040027984 */ /* 0x000fe20000000800 */
[----:B------:R-:W-:Y:S01]  /*2410*/  BAR.SYNC.DEFER_BLOCKING 0x0 ;  /* 0x0000000000007b1d */ /* 0x000fe20000010000 */
[----:B------:R-:W-:Y:S01]  /*2420*/  ISETP.NE.AND P5, PT, R83, RZ, PT ;  /* 0x000000ff5300720c */ /* 0x000fe20003fa5270 */
[----:B------:R-:W-:-:S04]  /*2430*/  HFMA2 R83, -RZ, RZ, 0, 0 ;  /* 0x00000000ff537431 */ /* 0x000fc800000001ff */
[----:B------:R-:W3:Y:S01]  /*2440*/  @!P4 LDG.E R22, desc[UR16][R6.64] ;  /* 0x000000100616c981 */ /* 0x000ee2000c1e1900 */
[----:B------:R-:W-:-:S07]  /*2450*/  ISETP.NE.AND P4, PT, R85, RZ, PT ;  /* 0x000000ff5500720c */ /* 0x000fce0003f85270 */
[----:B------:R-:W4:Y:S01]  /*2460*/  @!P5 LDG.E R23, desc[UR16][R6.64+0x80] ;  /* 0x000080100617d981 */ /* 0x000f22000c1e1900 */
[----:B------:R-:W-:Y:S02]  /*2470*/  P2R R85, PR, RZ, 0x20 ;  /* 0x00000020ff557803 */ /* 0x000fe40000000000 */
[----:B------:R-:W-:Y:S01]  /*2480*/  ISETP.NE.AND P5, PT, R81, RZ, PT ;  /* 0x000000ff5100720c */ /* 0x000fe20003fa5270 */
[----:B------:R-:W5:Y:S04]  /*2490*/  @!P6 LDG.E R25, desc[UR16][R6.64+0x100] ;  /* 0x000100100619e981 */ /* 0x000f68000c1e1900 */
[----:B------:R-:W2:Y:S04]  /*24a0*/  @!P0 LDG.E R24, desc[UR16][R6.64+0x180] ;  /* 0x0001801006188981 */ /* 0x000ea8000c1e1900 */
[----:B------:R-:W2:Y:S04]  /*24b0*/  @!P1 LDG.E R27, desc[UR16][R6.64+0x200] ;  /* 0x00020010061b9981 */ /* 0x000ea8000c1e1900 */
[----:B------:R-:W2:Y:S04]  /*24c0*/  @!P2 LDG.E R26, desc[UR16][R6.64+0x280] ;  /* 0x00028010061aa981 */ /* 0x000ea8000c1e1900 */
[----:B------:R-:W2:Y:S04]  /*24d0*/  @!P3 LDG.E R83, desc[UR16][R6.64+0x300] ;  /* 0x000300100653b981 */ /* 0x000ea8000c1e1900 */
[----:B------:R-:W2:Y:S01]  /*24e0*/  @!P4 LDG.E R84, desc[UR16][R6.64+0x380] ;  /* 0x000380100654c981 */ /* 0x000ea2000c1e1900 */
[----:B------:R-:W-:-:S03]  /*24f0*/  HFMA2 R81, -RZ, RZ, 0, 0 ;  /* 0x00000000ff517431 */ /* 0x000fc600000001ff */
[----:B---3--:R-:W-:Y:S04]  /*2500*/  STS [R63], R22 ;  /* 0x000000163f007388 */ /* 0x008fe80000000800 */
[----:B----4-:R-:W-:Y:S04]  /*2510*/  STS [R62+0x80], R23 ;  /* 0x000080173e007388 */ /* 0x010fe80000000800 */
[----:B-----5:R-:W-:Y:S04]  /*2520*/  STS [R56+0x100], R25 ;  /* 0x0001001938007388 */ /* 0x020fe80000000800 */
[----:B--2---:R-:W-:Y:S04]  /*2530*/  STS [R61+0x180], R24 ;  /* 0x000180183d007388 */ /* 0x004fe80000000800 */
[----:B------:R-:W-:Y:S04]  /*2540*/  STS [R60+0x200], R27 ;  /* 0x0002001b3c007388 */ /* 0x000fe80000000800 */
[----:B------:R-:W-:Y:S04]  /*2550*/  STS [R59+0x280], R26 ;  /* 0x0002801a3b007388 */ /* 0x000fe80000000800 */
[----:B------:R2:W-:Y:S04]  /*2560*/  STS [R58+0x300], R83 ;  /* 0x000300533a007388 */ /* 0x0005e80000000800 */
[----:B------:R3:W-:Y:S01]  /*2570*/  STS [R57+0x380], R84 ;  /* 0x0003805439007388 */ /* 0x0007e20000000800 */
[----:B------:R-:W-:-:S03]  /*2580*/  NOP ;  /* 0x0000000000007918 */ /* 0x000fc60000000000 */
[----:B------:R-:W4:Y:S04]  /*2590*/  LDS R6, [R64] ;  /* 0x0000000040067984 */ /* 0x000f280000000800 */
[----:B------:R-:W5:Y:S04]  /*25a0*/  LDS R7, [R64+0x4] ;  /* 0x0000040040077984 */ /* 0x000f680000000800 */
[----:B------:R-:W-:Y:S04]  /*25b0*/  LDS R22, [R64+0x8] ;  /* 0x0000080040167984 */ /* 0x000fe80000000800 */
[----:B------:R-:W0:Y:S04]  /*25c0*/  LDS R23, [R64+0xc] ;  /* 0x00000c0040177984 */ /* 0x000e280000000800 */
[----:B------:R-:W-:Y:S04]  /*25d0*/  LDS R24, [R64+0x10] ;  /* 0x0000100040187984 */ /* 0x000fe80000000800 */
[----:B------:R-:W1:Y:S04]  /*25e0*/  LDS R25, [R64+0x14] ;  /* 0x0000140040197984 */ /* 0x000e680000000800 */
[----:B------:R-:W1:Y:S04]  /*25f0*/  LDS R26, [R64+0x18] ;  /* 0x00001800401a7984 */ /* 0x000e680000000800 */
[----:B------:R-:W1:Y:S01]  /*2600*/  LDS R27, [R64+0x1c] ;  /* 0x00001c00401b7984 */ /* 0x000e620000000800 */
[----:B------:R-:W-:Y:S01]  /*2610*/  BAR.SYNC.DEFER_BLOCKING 0x0 ;  /* 0x0000000000007b1d */ /* 0x000fe20000010000 */
[----:B--2---:R-:W-:-:S05]  /*2620*/  MOV R83, RZ ;  /* 0x000000ff00537202 */ /* 0x004fca0000000f00 */
[----:B------:R-:W2:Y:S01]  /*2630*/  @!P5 LDG.E R86, desc[UR16][R4.64] ;  /* 0x000000100456d981 */ /* 0x000ea2000c1e1900 */
[----:B------:R-:W-:Y:S02]  /*2640*/  ISETP.NE.AND P5, PT, R85, RZ, PT ;  /* 0x000000ff5500720c */ /* 0x000fe40003fa5270 */
[----:B---3--:R-:W-:Y:S01]  /*2650*/  CS2R R84, SRZ ;  /* 0x0000000000547805 */ /* 0x008fe2000001ff00 */
[----:B------:R-:W3:Y:S05]  /*2660*/  @!P6 LDG.E R83, desc[UR16][R4.64+0x100] ;  /* 0x000100100453e981 */ /* 0x000eea000c1e1900 */
[----:B------:R-:W3:Y:S04]  /*2670*/  @!P0 LDG.E R84, desc[UR16][R4.64+0x180] ;  /* 0x0001801004548981 */ /* 0x000ee8000c1e1900 */
[----:B------:R-:W3:Y:S04]  /*2680*/  @!P1 LDG.E R85, desc[UR16][R4.64+0x200] ;  /* 0x0002001004559981 */ /* 0x000ee8000c1e1900 */
[----:B------:R-:W3:Y:S04]  /*2690*/  @!P5 LDG.E R81, desc[UR16][R4.64+0x80] ;  /* 0x000080100451d981 */ /* 0x000ee8000c1e1900 */
[----:B------:R-:W3:Y:S04]  /*26a0*/  @!P2 LDG.E R88, desc[UR16][R4.64+0x280] ;  /* 0x000280100458a981 */ /* 0x000ee8000c1e1900 */
[----:B------:R-:W3:Y:S04]  /*26b0*/  @!P3 LDG.E R87, desc[UR16][R4.64+0x300] ;  /* 0x000300100457b981 */ /* 0x000ee8000c1e1900 */
[----:B------:R1:W3:Y:S01]  /*26c0*/  @!P4 LDG.E R90, desc[UR16][R4.64+0x380] ;  /* 0x00038010045ac981 */ /* 0x0002e2000c1e1900 */
[----:B----4-:R-:W-:-:S06]  /*26d0*/  FMUL.FTZ R89, R6, -1.4426950216293334961 ;  /* 0xbfb8aa3b06597820 */ /* 0x010fcc0000410000 */
[----:B------:R-:W4:Y:S01]  /*26e0*/  MUFU.EX2 R89, R89 ;  /* 0x0000005900597308 */ /* 0x000f220000000800 */
[----:B-----5:R-:W-:Y:S01]  /*26f0*/  FMUL.FTZ R91, R7, -1.4426950216293334961 ;  /* 0xbfb8aa3b075b7820 */ /* 0x020fe20000410000 */
[----:B0-----:R-:W-:Y:S01]  /*2700*/  FMUL.FTZ R94, R23, -1.4426950216293334961 ;  /* 0xbfb8aa3b175e7820 */ /* 0x001fe20000410000 */
[----:B------:R-:W-:-:S05]  /*2710*/  FMUL.FTZ R93, R22, -1.4426950216293334961 ;  /* 0xbfb8aa3b165d7820 */ /* 0x000fca0000410000 */
[----:B------:R-:W0:Y:S08]  /*2720*/  MUFU.EX2 R92, R91 ;  /* 0x0000005b005c7308 */ /* 0x000e300000000800 */
[----:B------:R-:W5:Y:S01]  /*2730*/  MUFU.EX2 R94, R94 ;  /* 0x0000005e005e7308 */ /* 0x000f620000000800 */
[----:B----4-:R-:W-:Y:S01]  /*2740*/  FADD.FTZ R89, R89, 1 ;  /* 0x3f80000059597421 */ /* 0x010fe20000010000 */
[----:B-1----:R-:W-:Y:S01]  /*2750*/  FMUL.FTZ R4, R25, -1.4426950216293334961 ;  /* 0xbfb8aa3b19047820 */ /* 0x002fe20000410000 */
[----:B------:R-:W-:-:S05]  /*2760*/  FMUL.FTZ R5, R26, -1.4426950216293334961 ;  /* 0xbfb8aa3b1a057820 */ /* 0x000fca0000410000 */
[----:B------:R-:W1:Y:S01]  /*2770*/  MUFU.EX2 R93, R93 ;  /* 0x0000005d005d7308 */ /* 0x000e620000000800 */
[----:B------:R-:W-:-:S07]  /*2780*/  FMUL.FTZ R96, R27, -1.4426950216293334961 ;  /* 0xbfb8aa3b1b607820 */ /* 0x000fce0000410000 */
[----:B------:R-:W-:Y:S01]  /*2790*/  MUFU.RCP R91, R89 ;  /* 0x00000059005b7308 */ /* 0x000fe20000001000 */
[----:B------:R-:W-:Y:S01]  /*27a0*/  FMUL.FTZ R95, R24, -1.4426950216293334961 ;  /* 0xbfb8aa3b185f7820 */ /* 0x000fe20000410000 */
[----:B0-----:R-:W-:Y:S01]  /*27b0*/  FADD.FTZ R92, R92, 1 ;  /* 0x3f8000005c5c7421 */ /* 0x001fe20000010000 */
[----:B-----5:R-:W-:-:S05]  /*27c0*/  FADD.FTZ R94, R94, 1 ;  /* 0x3f8000005e5e7421 */ /* 0x020fca0000010000 */
[----:B------:R-:W-:Y:S01]  /*27d0*/  MUFU.EX2 R4, R4 ;  /* 0x0000000400047308 */ /* 0x000fe20000000800 */
[----:B-1----:R-:W-:-:S07]  /*27e0*/  FADD.FTZ R93, R93, 1 ;  /* 0x3f8000005d5d7421 */ /* 0x002fce0000010000 */
[----:B------:R-:W-:Y:S08]  /*27f0*/  MUFU.EX2 R5, R5 ;  /* 0x0000000500057308 */ /* 0x000ff00000000800 */
[----:B------:R-:W0:Y:S08]  /*2800*/  MUFU.EX2 R98, R96 ;  /* 0x0000006000627308 */ /* 0x000e300000000800 */
[----:B------:R-:W1:Y:S08]  /*2810*/  MUFU.EX2 R97, R95 ;  /* 0x0000005f00617308 */ /* 0x000e700000000800 */
[----:B------:R-:W4:Y:S08]  /*2820*/  MUFU.RCP R92, R92 ;  /* 0x0000005c005c7308 */ /* 0x000f300000001000 */
[----:B------:R-:W5:Y:S01]  /*2830*/  MUFU.RCP R96, R94 ;  /* 0x0000005e00607308 */ /* 0x000f620000001000 */
[----:B0-----:R-:W-:-:S07]  /*2840*/  FADD.FTZ R99, R98, 1 ;  /* 0x3f80000062637421 */ /* 0x001fce0000010000 */
[----:B------:R0:W5:Y:S01]  /*2850*/  MUFU.RCP R95, R93 ;  /* 0x0000005d005f7308 */ /* 0x0001620000001000 */
[----:B-1----:R-:W-:Y:S01]  /*2860*/  FADD.FTZ R97, R97, 1 ;  /* 0x3f80000061617421 */ /* 0x002fe20000010000 */
[----:B0-----:R-:W-:-:S06]  /*2870*/  FADD.FTZ R93, R4, 1 ;  /* 0x3f800000045d7421 */ /* 0x001fcc0000010000 */
[----:B------:R-:W-:Y:S01]  /*2880*/  MUFU.RCP R102, R99 ;  /* 0x0000006300667308 */ /* 0x000fe20000001000 */
[----:B----4-:R-:W-:Y:S01]  /*2890*/  FADD.FTZ R4, -R92, 1 ;  /* 0x3f8000005c047421 */ /* 0x010fe20000010100 */
[----:B-----5:R-:W-:-:S06]  /*28a0*/  FADD.FTZ R94, -R96, 1 ;  /* 0x3f800000605e7421 */ /* 0x020fcc0000010100 */
[----:B------:R0:W-:Y:S01]  /*28b0*/  MUFU.RCP R100, R93 ;  /* 0x0000005d00647308 */ /* 0x0001e20000001000 */
[----:B------:R-:W-:-:S07]  /*28c0*/  FFMA.FTZ R98, R23, R94, 1 ;  /* 0x3f80000017627423 */ /* 0x000fce000001005e */
[----:B------:R1:W4:Y:S01]  /*28d0*/  MUFU.RCP R101, R97 ;  /* 0x0000006100657308 */ /* 0x0003220000001000 */
[----:B0-----:R-:W-:-:S04]  /*28e0*/  FADD.FTZ R93, -R95, 1 ;  /* 0x3f8000005f5d7421 */ /* 0x001fc80000010100 */
[----:B-1----:R-:W-:Y:S01]  /*28f0*/  FFMA.FTZ R97, R22, R93, 1 ;  /* 0x3f80000016617423 */ /* 0x002fe2000001005d */
[----:B------:R-:W-:Y:S01]  /*2900*/  ISETP.NE.AND P1, PT, R35, RZ, PT ;  /* 0x000000ff2300720c */ /* 0x000fe20003f25270 */
[----:B----4-:R-:W-:-:S04]  /*2910*/  FADD.FTZ R103, -R101, 1 ;  /* 0x3f80000065677421 */ /* 0x010fc80000010100 */
[----:B------:R-:W-:Y:S01]  /*2920*/  FFMA.FTZ R103, R24, R103, 1 ;  /* 0x3f80000018677423 */ /* 0x000fe20000010067 */
[----:B--2---:R-:W-:Y:S04]  /*2930*/  STS [R63], R86 ;  /* 0x000000563f007388 */ /* 0x004fe80000000800 */
[----:B---3--:R-:W-:Y:S04]  /*2940*/  STS [R62+0x80], R81 ;  /* 0x000080513e007388 */ /* 0x008fe80000000800 */
        /* <DEDUP_REMOVED lines=14> */
[----:B------:R-:W5:Y:S01]  /*2a30*/  LDS R88, [R64+0x1c] ;  /* 0x00001c0040587984 */ /* 0x000f620000000800 */
[----:B0-----:R-:W-:-:S04]  /*2a40*/  FADD.FTZ R90, R5, 1 ;  /* 0x3f800000055a7421 */ /* 0x001fc80000010000 */
[----:B------:R0:W4:Y:S01]  /*2a50*/  MUFU.RCP R107, R90 ;  /* 0x0000005a006b7308 */ /* 0x0001220000001000 */
[----:B------:R-:W-:Y:S01]  /*2a60*/  FADD.FTZ R5, -R91, 1 ;  /* 0x3f8000005b057421 */ /* 0x000fe20000010100 */
[----:B0-----:R-:W-:Y:S01]  /*2a70*/  FFMA.FTZ R90, R7, R4, 1 ;  /* 0x3f800000075a7423 */ /* 0x001fe20000010004 */
[----:B-1----:R-:W-:Y:S01]  /*2a80*/  FMUL.FTZ R4, R0, R81 ;  /* 0x0000005100047220 */ /* 0x002fe20000410000 */
[----:B--2---:R-:W-:Y:S01]  /*2a90*/  FMUL.FTZ R94, R8, R83 ;  /* 0x00000053085e7220 */ /* 0x004fe20000410000 */
[----:B------:R-:W-:Y:S02]  /*2aa0*/  FFMA.FTZ R5, R6, R5, 1 ;  /* 0x3f80000006057423 */ /* 0x000fe40000010005 */
[----:B------:R-:W-:Y:S01]  /*2ab0*/  FMUL.FTZ R4, R91, R4 ;  /* 0x000000045b047220 */ /* 0x000fe20000410000 */
[----:B---3--:R-:W-:Y:S01]  /*2ac0*/  FMUL.FTZ R93, R2, R89 ;  /* 0x00000059025d7220 */ /* 0x008fe20000410000 */
[----:B------:R-:W-:Y:S01]  /*2ad0*/  FMUL.FTZ R94, R95, R94 ;  /* 0x0000005e5f5e7220 */ /* 0x000fe20000410000 */
[----:B----4-:R-:W-:-:S02]  /*2ae0*/  FMUL.FTZ R99, R9, R84 ;  /* 0x0000005409637220 */ /* 0x010fc40000410000 */
[----:B------:R-:W-:Y:S01]  /*2af0*/  FMUL.FTZ R93, R92, R93 ;  /* 0x0000005d5c5d7220 */ /* 0x000fe20000410000 */
[----:B------:R-:W-:Y:S01]  /*2b00*/  FMUL.FTZ R5, R4, R5 ;  /* 0x0000000504057220 */ /* 0x000fe20000410000 */
[----:B------:R-:W-:Y:S01]  /*2b10*/  BAR.SYNC.DEFER_BLOCKING 0x0 ;  /* 0x0000000000007b1d */ /* 0x000fe20000010000 */
[----:B------:R-:W-:Y:S01]  /*2b20*/  FMUL.FTZ R99, R96, R99 ;  /* 0x0000006360637220 */ /* 0x000fe20000410000 */
[----:B------:R-:W-:Y:S01]  /*2b30*/  FMUL.FTZ R97, R94, R97 ;  /* 0x000000615e617220 */ /* 0x000fe20000410000 */
[----:B------:R-:W-:Y:S01]  /*2b40*/  FADD.FTZ R4, -R100, 1 ;  /* 0x3f80000064047421 */ /* 0x000fe20000010100 */
[----:B------:R-:W-:Y:S01]  /*2b50*/  FADD.FTZ R105, -R107, 1 ;  /* 0x3f8000006b697421 */ /* 0x000fe20000010100 */
[----:B------:R-:W-:Y:S01]  /*2b60*/  FADD.FTZ R94, -R102, 1 ;  /* 0x3f800000665e7421 */ /* 0x000fe20000010100 */
[----:B------:R-:W-:Y:S01]  /*2b70*/  FMUL.FTZ R93, R93, R90 ;  /* 0x0000005a5d5d7220 */ /* 0x000fe20000410000 */
[----:B------:R-:W-:Y:S01]  /*2b80*/  FMUL.FTZ R99, R99, R98 ;  /* 0x0000006263637220 */ /* 0x000fe20000410000 */
[----:B------:R-:W-:Y:S01]  /*2b90*/  FFMA.FTZ R90, R25, R4, 1 ;  /* 0x3f800000195a7423 */ /* 0x000fe20000010004 */
[----:B------:R-:W-:Y:S01]  /*2ba0*/  FFMA.FTZ R109, R26, R105, 1 ;  /* 0x3f8000001a6d7423 */ /* 0x000fe20000010069 */
        /* <DEDUP_REMOVED lines=46> */
[----:B------:R-:W-:-:S05]  /*2e90*/  ISETP.GE.AND P5, PT, R49, R90, PT ;  /* 0x0000005a3100720c */ /* 0x000fca0003fa6270 */
        /* <DEDUP_REMOVED lines=8> */
[----:B------:R-:W-:Y:S01]  /*2f20*/  @!P0 STG.E desc[UR16][R4.64+0x380], R115 ;  /* 0x0003807304008986 */ /* 0x000fe2000c101910 */
[----:B-1----:R-:W-:Y:S01]  /*2f30*/  UISETP.NE.U32.AND UP0, UPT, UR8, URZ, UPT ;  /* 0x000000ff0800728c */ /* 0x002fe2000bf05070 */
[----:B------:R-:W-:Y:S01]  /*2f40*/  ISETP.GE.AND P3, PT, R47, R90, PT ;  /* 0x0000005a2f00720c */ /* 0x000fe20003f66270 */
        /* <DEDUP_REMOVED lines=12> */
[----:B------:R0:W-:Y:S01]  /*3010*/  @!P3 STG.E desc[UR16][R4.64+0x180], R99 ;  /* 0x000180630400b986 */ /* 0x0001e2000c101910 */
[----:B------:R-:W-:Y:S01]  /*3020*/  FMUL.FTZ R25, R8, R22 ;  /* 0x0000001608197220 */ /* 0x000fe20000410000 */
[----:B------:R-:W-:Y:S01]  /*3030*/  FMUL.FTZ R9, R9, R96 ;  /* 0x0000006009097220 */ /* 0x000fe20000410000 */
[----:B------:R-:W-:Y:S01]  /*3040*/  FMUL.FTZ R27, R10, R24 ;  /* 0x000000180a1b7220 */ /* 0x000fe20000410000 */
[----:B------:R-:W-:Y:S01]  /*3050*/  FMUL.FTZ R11, R11, R100 ;  /* 0x000000640b0b7220 */ /* 0x000fe20000410000 */
[----:B------:R-:W-:Y:S01]  /*3060*/  FMUL.FTZ R111, R20, R26 ;  /* 0x0000001a146f7220 */ /* 0x000fe20000410000 */
[----:B------:R-:W-:Y:S01]  /*3070*/  FMUL.FTZ R21, R21, R102 ;  /* 0x0000006615157220 */ /* 0x000fe20000410000 */
[----:B0-----:R-:W-:Y:S01]  /*3080*/  FFMA.FTZ R99, R66, R23, R91 ;  /* 0x0000001742637223 */ /* 0x001fe2000001005b */
        /* <DEDUP_REMOVED lines=11> */
[----:B------:R-:W-:Y:S04]  /*3140*/  STS [R64], R81 ;  /* 0x0000005140007388 */ /* 0x000fe80000000800 */
[----:B------:R-:W-:Y:S04]  /*3150*/  STS [R64+0x4], R89 ;  /* 0x0000045940007388 */ /* 0x000fe80000000800 */
[----:B------:R-:W-:Y:S04]  /*3160*/  STS [R64+0x8], R83 ;  /* 0x0000085340007388 */ /* 0x000fe80000000800 */
[----:B------:R0:W-:Y:S04]  /*3170*/  STS [R64+0xc], R5 ;  /* 0x00000c0540007388 */ /* 0x0001e80000000800 */
[----:B------:R-:W-:Y:S04]  /*3180*/  STS [R64+0x10], R85 ;  /* 0x0000105540007388 */ /* 0x000fe80000000800 */
[----:B------:R-:W-:Y:S01]  /*3190*/  STS [R64+0x14], R91 ;  /* 0x0000145b40007388 */ /* 0x000fe20000000800 */
[----:B0-----:R-:W-:-:S03]  /*31a0*/  IMAD.WIDE.U32 R4, R100, UR18, R14 ;  /* 0x0000001264047c25 */ /* 0x001fc6000f8e000e */
[----:B------:R-:W-:Y:S01]  /*31b0*/  STS [R64+0x18], R87 ;  /* 0x0000185740007388 */ /* 0x000fe20000000800 */
[----:B------:R-:W-:-:S03]  /*31c0*/  IMAD R5, R101, UR18, R5 ;  /* 0x0000001265057c24 */ /* 0x000fc6000f8e0205 */
        /* <DEDUP_REMOVED lines=36> */
.L_x_15462:
[----:B------:R-:W1:Y:S01]  /*3410*/  LDCU UR4, c[0x0][0x38c] ;  /* 0x00007180ff0477ac */ /* 0x000e620008000800 */
[----:B------:R-:W-:Y:S01]  /*3420*/  FFMA.FTZ R0, R68, R25, R99 ;  /* 0x0000001944007223 */ /* 0x000fe20000010063 */
[----:B0-----:R-:W-:Y:S02]  /*3430*/  MOV R81, RZ ;  /* 0x000000ff00517202 */ /* 0x001fe40000000f00 */
[----:B------:R-:W-:Y:S02]  /*3440*/  CS2R R84, SRZ ;  /* 0x0000000000547805 */ /* 0x000fe4000001ff00 */
[----:B------:R-:W-:Y:S01]  /*3450*/  MOV R83, RZ ;  /* 0x000000ff00537202 */ /* 0x000fe20000000f00 */
[----:B------:R-:W-:Y:S01]  /*3460*/  FFMA.FTZ R5, R69, R9, R0 ;  /* 0x0000000945057223 */ /* 0x000fe20000010000 */
[----:B------:R-:W-:Y:S01]  /*3470*/  MOV R87, RZ ;  /* 0x000000ff00577202 */ /* 0x000fe20000000f00 */
[-C--:B------:R-:W-:Y:S01]  /*3480*/  FMUL.FTZ R95, R7, R28.reuse ;  /* 0x0000001c075f7220 */ /* 0x080fe20000410000 */
[----:B------:R-:W-:Y:S01]  /*3490*/  MOV R89, RZ ;  /* 0x000000ff00597202 */ /* 0x000fe20000000f00 */
[----:B------:R-:W-:Y:S01]  /*34a0*/  FFMA.FTZ R0, R70, R27, R5 ;  /* 0x0000001b46007223 */ /* 0x000fe20000010005 */
[----:B------:R-:W-:Y:S01]  /*34b0*/  MOV R91, RZ ;  /* 0x000000ff005b7202 */ /* 0x000fe20000000f00 */
[-C--:B------:R-:W-:Y:S01]  /*34c0*/  FMUL.FTZ R97, R23, R28.reuse ;  /* 0x0000001c17617220 */ /* 0x080fe20000410000 */
[----:B------:R-:W-:Y:S01]  /*34d0*/  MOV R93, RZ ;  /* 0x000000ff005d7202 */ /* 0x000fe20000000f00 */
[----:B------:R-:W-:Y:S01]  /*34e0*/  FFMA.FTZ R5, R71, R11, R0 ;  /* 0x0000000b47057223 */ /* 0x000fe20000010000 */
[-C--:B------:R-:W-:Y:S01]  /*34f0*/  FMUL.FTZ R99, R25, R28.reuse ;  /* 0x0000001c19637220 */ /* 0x080fe20000410000 */
[-C--:B------:R-:W-:Y:S01]  /*3500*/  FMUL.FTZ R101, R9, R28.reuse ;  /* 0x0000001c09657220 */ /* 0x080fe20000410000 */
[-C--:B------:R-:W-:Y:S01]  /*3510*/  FMUL.FTZ R103, R27, R28.reuse ;  /* 0x0000001c1b677220 */ /* 0x080fe20000410000 */
[----:B------:R-:W-:Y:S01]  /*3520*/  FFMA.FTZ R54, R72, R111, R5 ;  /* 0x0000006f48367223 */ /* 0x000fe20000010005 */
[----:B-1----:R-:W-:Y:S01]  /*3530*/  UISETP.GE.AND UP0, UPT, UR4, 0x1, UPT ;  /* 0x000000010400788c */ /* 0x002fe2000bf06270 */
        /* <DEDUP_REMOVED lines=9> */
[C---:B------:R-:W-:Y:S01]  /*35d0*/  ISETP.NE.AND P0, PT, R52.reuse, 0x1, PT ;  /* 0x000000013400780c */ /* 0x040fe20003f05270 */
[----:B------:R-:W-:Y:S01]  /*35e0*/  HFMA2 R81, -RZ, RZ, 0, 0 ;  /* 0x00000000ff517431 */ /* 0x000fe200000001ff */
        /* <DEDUP_REMOVED lines=8> */
[----:B------:R-:W-:Y:S01]  /*3670*/  LOP3.LUT R158, R14, 0x100, RZ, 0xc0, !PT ;  /* 0x000001000e9e7812 */ /* 0x000fe200078ec0ff */
[----:B------:R-:W-:Y:S01]  /*3680*/  FMUL.FTZ R102, R67, R74 ;  /* 0x0000004a43667220 */ /* 0x000fe20000410000 */
[----:B------:R-:W-:Y:S01]  /*3690*/  IADD3 R100, PT, PT, R52, -0x2, RZ ;  /* 0xfffffffe34647810 */ /* 0x000fe20007ffe0ff */
[----:B------:R-:W-:Y:S01]  /*36a0*/  FMUL.FTZ R104, R66, R75 ;  /* 0x0000004b42687220 */ /* 0x000fe20000410000 */
[----:B------:R-:W-:Y:S01]  /*36b0*/  FMUL.FTZ R106, R68, R76 ;  /* 0x0000004c446a7220 */ /* 0x000fe20000410000 */
[----:B------:R-:W2:Y:S01]  /*36c0*/  LDC.64 R24, c[0x0][0x440] ;  /* 0x00011000ff187b82 */ /* 0x000ea20000000a00 */
[----:B------:R-:W-:Y:S01]  /*36d0*/  FMUL.FTZ R108, R69, R78 ;  /* 0x0000004e456c7220 */ /* 0x000fe20000410000 */
[----:B------:R-:W-:Y:S01]  /*36e0*/  ISETP.EQ.AND P0, PT, R35, RZ, P0 ;  /* 0x000000ff2300720c */ /* 0x000fe20000702270 */
[----:B------:R-:W-:Y:S01]  /*36f0*/  FMUL.FTZ R110, R70, R77 ;  /* 0x0000004d466e7220 */ /* 0x000fe20000410000 */
[----:B------:R-:W-:Y:S01]  /*3700*/  FMUL.FTZ R111, R71, R80 ;  /* 0x00000050476f7220 */ /* 0x000fe20000410000 */
[----:B------:R-:W-:Y:S01]  /*3710*/  FMUL.FTZ R112, R72, R79 ;  /* 0x0000004f48707220 */ /* 0x000fe20000410000 */
[----:B------:R-:W-:Y:S01]  /*3720*/  FMUL.FTZ R113, R73, R82 ;  /* 0x0000005249717220 */ /* 0x000fe20000410000 */
[----:B------:R-:W-:Y:S01]  /*3730*/  LOP3.LUT R114, R114, 0x100, RZ, 0xc0, !PT ;  /* 0x0000010072727812 */ /* 0x000fe200078ec0ff */
[----:B------:R-:W3:Y:S01]  /*3740*/  LDC.64 R22, c[0x0][0x3a8] ;  /* 0x0000ea00ff167b82 */ /* 0x000ee20000000a00 */
[----:B------:R-:W4:Y:S01]  /*3750*/  LDCU UR8, c[0x0][0x394] ;  /* 0x00007280ff0877ac */ /* 0x000f220008000800 */
[----:B------:R-:W0:Y:S01]  /*3760*/  LDCU UR9, c[0x0][0x38c] ;  /* 0x00007180ff0977ac */ /* 0x000e220008000800 */
[----:B------:R-:W-:-:S05]  /*3770*/  UMOV UR4, URZ ;  /* 0x000000ff00047c82 */ /* 0x000fca0008000000 */
.L_x_15481:
        /* <DEDUP_REMOVED lines=26> */
[----:B------:R-:W-:Y:S01]  /*3920*/  FMUL.FTZ R115, R21, R75 ;  /* 0x0000004b15737220 */ /* 0x000fe20000410000 */
[----:B------:R-:W-:Y:S01]  /*3930*/  FMUL.RZ R116, R2, 0.15915493667125701904 ;  /* 0x3e22f98302747820 */ /* 0x000fe2000040c000 */
[----:B------:R-:W-:Y:S01]  /*3940*/  FMUL.FTZ R2, R27, R74 ;  /* 0x0000004a1b027220 */ /* 0x000fe20000410000 */
[----:B-1----:R-:W-:Y:S01]  /*3950*/  FMUL.RZ R11, R9, 0.15915493667125701904 ;  /* 0x3e22f983090b7820 */ /* 0x002fe2000040c000 */
[----:B------:R-:W-:Y:S01]  /*3960*/  FMUL.FTZ R10, R21, R77 ;  /* 0x0000004d150a7220 */ /* 0x000fe20000410000 */
[----:B------:R-:W-:Y:S01]  /*3970*/  MUFU.SIN R121, R116 ;  /* 0x0000007400797308 */ /* 0x000fe20000000400 */
[----:B------:R-:W-:Y:S01]  /*3980*/  FMUL.RZ R120, R115, 0.15915493667125701904 ;  /* 0x3e22f98373787820 */ /* 0x000fe2000040c000 */
[C---:B------:R-:W-:Y:S01]  /*3990*/  FMUL.FTZ R8, R27.reuse, R75 ;  /* 0x0000004b1b087220 */ /* 0x040fe20000410000 */
[C---:B------:R-:W-:Y:S01]  /*39a0*/  FMUL.FTZ R9, R27.reuse, R76 ;  /* 0x0000004c1b097220 */ /* 0x040fe20000410000 */
        /* <DEDUP_REMOVED lines=16> */
[C---:B------:R-:W-:Y:S02]  /*3ab0*/  FMUL.FTZ R9, R27.reuse, R80 ;  /* 0x000000501b097220 */ /* 0x040fe40000410000 */
        /* <DEDUP_REMOVED lines=15> */
[----:B---3--:R-:W-:-:S04]  /*3bb0*/  FMUL.FTZ R2, R4, R7 ;  /* 0x0000000704027220 */ /* 0x008fc80000410000 */
        /* <DEDUP_REMOVED lines=23> */
[C---:B---3--:R-:W-:Y:S01]  /*3d30*/  FMUL.FTZ R116, R118.reuse, R123 ;  /* 0x0000007b76747220 */ /* 0x048fe20000410000 */
        /* <DEDUP_REMOVED lines=12> */
[----:B------:R1:W4:Y:S01]  /*3e00*/  MUFU.SIN R27, R122 ;  /* 0x0000007a001b7308 */ /* 0x0003220000000400 */
[----:B0-----:R-:W-:Y:S01]  /*3e10*/  FMUL.FTZ R125, R134, R145 ;  /* 0x00000091867d7220 */ /* 0x001fe20000410000 */
[----:B------:R-:W-:Y:S01]  /*3e20*/  FMUL.FTZ R145, R96, R7 ;  /* 0x0000000760917220 */ /* 0x000fe20000410000 */
[----:B---3--:R-:W-:Y:S01]  /*3e30*/  FMUL.FTZ R136, R86, -R11 ;  /* 0x8000000b56887220 */ /* 0x008fe20000410000 */
[----:B-1----:R-:W-:Y:S01]  /*3e40*/  FMUL.FTZ R122, R10, R137 ;  /* 0x000000890a7a7220 */ /* 0x002fe20000410000 */
[----:B-----5:R-:W-:Y:S01]  /*3e50*/  FMUL.FTZ R121, R134, R147 ;  /* 0x0000009386797220 */ /* 0x020fe20000410000 */
[----:B------:R-:W-:Y:S01]  /*3e60*/  FMUL.FTZ R137, R88, R7 ;  /* 0x0000000758897220 */ /* 0x000fe20000410000 */
        /* <DEDUP_REMOVED lines=12> */
.L_x_15465:
[----:B------:R0:W1:Y:S02]  /*3f30*/  LDS.64 R10, [R154+UR5+0x1888] ;  /* 0x001888059a0a7984 */ /* 0x0000640008000a00 */
.L_x_15466:
[----:B------:R-:W-:Y:S05]  /*3f40*/  BSYNC.RECONVERGENT B0 ;  /* 0x0000000000007941 */ /* 0x000fea0003800200 */
.L_x_15464:
[----:B------:R-:W4:Y:S01]  /*3f50*/  @P0 LDC R5, c[0x0][0x38c] ;  /* 0x0000e300ff050b82 */ /* 0x000f220000000800 */
[----:B------:R-:W-:Y:S01]  /*3f60*/  CS2R R26, SRZ ;  /* 0x00000000001a7805 */ /* 0x000fe2000001ff00 */
[----:B----4-:R-:W-:-:S04]  /*3f70*/  @P0 IMAD R5, R100, R5, UR4 ;  /* 0x0000000464050e24 */ /* 0x010fc8000f8e0205 */
[----:B------:R-:W-:-:S05]  /*3f80*/  @P0 IMAD.WIDE R4, R5, 0x10, R18 ;  /* 0x0000001005040825 */ /* 0x000fca00078e0212 */
[----:B------:R4:W5:Y:S01]  /*3f90*/  @P0 LDG.E.64 R26, desc[UR16][R4.64+0x8] ;  /* 0x00000810041a0981 */ /* 0x000962000c1e1b00 */
[CC--:B--2---:R-:W-:Y:S01]  /*3fa0*/  FMUL.FTZ R2, R102.reuse, R117.reuse ;  /* 0x0000007566027220 */ /* 0x0c4fe20000410000 */
        /* <DEDUP_REMOVED lines=9> */
[----:B----4-:R-:W-:Y:S01]  /*4040*/  FMUL.FTZ R5, R9, R117 ;  /* 0x0000007509057220 */ /* 0x010fe20000410000 */
        /* <DEDUP_REMOVED lines=72> */
[----:B------:R-:W4:Y:S01]  /*44d0*/  SHFL.UP PT, R152, R149, 0x1, RZ ;  /* 0x0420000095987989 */ /* 0x000f2200000e00ff */
[----:B------:R-:W-:-:S03]  /*44e0*/  FMUL.FTZ R166, R128, R153 ;  /* 0x0000009980a67220 */ /* 0x000fc60000410000 */
[----:B------:R-:W0:Y:S04]  /*44f0*/  SHFL.UP PT, R6, R147, 0x1, RZ ;  /* 0x0420000093067989 */ /* 0x000e2800000e00ff */
[----:B------:R-:W3:Y:S01]  /*4500*/  SHFL.UP PT, R4, R151, 0x1, RZ ;  /* 0x0420000097047989 */ /* 0x000ee200000e00ff */
[-C--:B--2---:R-:W-:Y:S01]  /*4510*/  FMUL.FTZ R164, R151, R160.reuse ;  /* 0x000000a097a47220 */ /* 0x084fe20000410000 */
[----:B------:R-:W-:-:S03]  /*4520*/  FMUL.FTZ R162, R147, R160 ;  /* 0x000000a093a27220 */ /* 0x000fc60000410000 */
[-C--:B----4-:R-:W-:Y:S01]  /*4530*/  FFMA.FTZ R5, R147, R152.reuse, R164 ;  /* 0x0000009893057223 */ /* 0x090fe200000100a4 */
        /* <DEDUP_REMOVED lines=20> */
[-C--:B----4-:R-:W-:Y:S01]  /*4680*/  @P1 FFMA.FTZ R151, R151, R4.reuse, -R5 ;  /* 0x0000000497971223 */ /* 0x090fe20000010805 */
        /* <DEDUP_REMOVED lines=118> */
[----:B------:R-:W4:Y:S04]  /*4df0*/  SHFL.UP PT, R149, R149, 0x1, RZ ;  /* 0x0420000095957989 */ /* 0x000f2800000e00ff */
[----:B------:R-:W0:Y:S04]  /*4e00*/  SHFL.UP PT, R2, R2, 0x1, RZ ;  /* 0x0420000002027989 */ /* 0x000e2800000e00ff */
[----:B-----5:R5:W0:Y:S04]  /*4e10*/  SHFL.IDX PT, R160, R26, RZ, 0x1f ;  /* 0x00001fff1aa07589 */ /* 0x020a2800000e0000 */
[----:B------:R1:W0:Y:S01]  /*4e20*/  SHFL.IDX PT, R162, R27, RZ, 0x1f ;  /* 0x00001fff1ba27589 */ /* 0x00022200000e0000 */
[----:B-----5:R-:W-:Y:S01]  /*4e30*/  FADD.FTZ R26, R134, R155 ;  /* 0x0000009b861a7221 */ /* 0x020fe20000010000 */
[----:B-1----:R-:W-:-:S04]  /*4e40*/  FADD.FTZ R27, R129, R166 ;  /* 0x000000a6811b7221 */ /* 0x002fc80000010000 */
[----:B------:R1:W0:Y:S04]  /*4e50*/  SHFL.DOWN PT, R168, R26, 0x1, 0x1f ;  /* 0x08201f001aa87f89 */ /* 0x00022800000e0000 */
[----:B------:R1:W0:Y:S01]  /*4e60*/  SHFL.DOWN PT, R159, R27, 0x1, 0x1f ;  /* 0x08201f001b9f7f89 */ /* 0x00022200000e0000 */
[----:B--234-:R-:W-:Y:S05]  /*4e70*/  @!P6 BRA `(.L_x_15468) ;  /* 0x000000000028e947 */ /* 0x01cfea0003800000 */
        /* <DEDUP_REMOVED lines=8> */
[----:B-1----:R-:W-:Y:S01]  /*4f00*/  FADD.FTZ R27, R27, R166 ;  /* 0x000000a61b1b7221 */ /* 0x002fe20000010000 */
[----:B------:R-:W-:-:S07]  /*4f10*/  FADD.FTZ R26, R26, R157 ;  /* 0x0000009d1a1a7221 */ /* 0x000fce0000010000 */
.L_x_15468:
[----:B------:R-:W-:Y:S05]  /*4f20*/  BSYNC.RECONVERGENT B0 ;  /* 0x0000000000007941 */ /* 0x000fea0003800200 */
.L_x_15467:
[----:B------:R-:W2:Y:S01]  /*4f30*/  @!P4 LDS.128 R4, [UR7+0x1980] ;  /* 0x00198007ff04c984 */ /* 0x000ea20008000c00 */
[----:B------:R-:W-:Y:S03]  /*4f40*/  BSSY.RECONVERGENT B0, `(.L_x_15469) ;  /* 0x0000010000007945 */ /* 0x000fe60003800200 */
[----:B0-----:R0:W3:Y:S04]  /*4f50*/  SHFL.DOWN PT, R170, R152, 0x2, 0x1f ;  /* 0x08401f0098aa7f89 */ /* 0x0010e800000e0000 */
[----:B------:R0:W4:Y:S04]  /*4f60*/  SHFL.DOWN PT, R164, R153, 0x2, 0x1f ;  /* 0x08401f0099a47f89 */ /* 0x00012800000e0000 */
[----:B------:R0:W0:Y:S04]  /*4f70*/  SHFL.DOWN PT, R159, R27, 0x2, 0x1f ;  /* 0x08401f001b9f7f89 */ /* 0x00002800000e0000 */
[----:B------:R0:W0:Y:S01]  /*4f80*/  SHFL.DOWN PT, R168, R26, 0x2, 0x1f ;  /* 0x08401f001aa87f89 */ /* 0x00002200000e0000 */
[----:B------:R-:W-:Y:S05]  /*4f90*/  @P1 BRA `(.L_x_15470) ;  /* 0x0000000000281947 */ /* 0x000fea0003800000 */
[CC--:B0-----:R-:W-:Y:S01]  /*4fa0*/  FMUL.FTZ R157, R153.reuse, R168.reuse ;  /* 0x000000a8999d7220 */ /* 0x0c1fe20000410000 */
[C---:B------:R-:W-:Y:S01]  /*4fb0*/  FMUL.FTZ R168, R152.reuse, R168 ;  /* 0x000000a898a87220 */ /* 0x040fe20000410000 */
[CC--:B----4-:R-:W-:Y:S01]  /*4fc0*/  FMUL.FTZ R155, R153.reuse, R164.reuse ;  /* 0x000000a4999b7220 */ /* 0x0d0fe20000410000 */
[C---:B------:R-:W-:Y:S01]  /*4fd0*/  FMUL.FTZ R164, R152.reuse, R164 ;  /* 0x000000a498a47220 */ /* 0x040fe20000410000 */
[CC--:B------:R-:W-:Y:S01]  /*4fe0*/  FFMA.FTZ R166, R152.reuse, R159.reuse, -R157 ;  /* 0x0000009f98a67223 */ /* 0x0c0fe2000001089d */
[C---:B------:R-:W-:Y:S01]  /*4ff0*/  FFMA.FTZ R157, R153.reuse, R159, R168 ;  /* 0x0000009f999d7223 */ /* 0x040fe200000100a8 */
[-C--:B---3--:R-:W-:Y:S01]  /*5000*/  FFMA.FTZ R152, R152, R170.reuse, -R155 ;  /* 0x000000aa98987223 */ /* 0x088fe2000001089b */
[----:B------:R-:W-:Y:S01]  /*5010*/  FFMA.FTZ R153, R153, R170, R164 ;  /* 0x000000aa99997223 */ /* 0x000fe200000100a4 */
[----:B-1----:R-:W-:Y:S01]  /*5020*/  FADD.FTZ R27, R27, R166 ;  /* 0x000000a61b1b7221 */ /* 0x002fe20000010000 */
[----:B------:R-:W-:-:S07]  /*5030*/  FADD.FTZ R26, R26, R157 ;  /* 0x0000009d1a1a7221 */ /* 0x000fce0000010000 */
.L_x_15470:
[----:B------:R-:W-:Y:S05]  /*5040*/  BSYNC.RECONVERGENT B0 ;  /* 0x0000000000007941 */ /* 0x000fea0003800200 */
.L_x_15469:
[----:B---3--:R3:W1:Y:S01]  /*5050*/  SHFL.DOWN PT, R170, R152, 0x4, 0x1f ;  /* 0x08801f0098aa7f89 */ /* 0x00866200000e0000 */
[----:B------:R-:W-:Y:S03]  /*5060*/  BSSY.RECONVERGENT B0, `(.L_x_15471) ;  /* 0x000000f000007945 */ /* 0x000fe60003800200 */
[----:B----4-:R3:W4:Y:S04]  /*5070*/  SHFL.DOWN PT, R164, R153, 0x4, 0x1f ;  /* 0x08801f0099a47f89 */ /* 0x01072800000e0000 */
[----:B0-----:R3:W0:Y:S04]  /*5080*/  SHFL.DOWN PT, R159, R27, 0x4, 0x1f ;  /* 0x08801f001b9f7f89 */ /* 0x00162800000e0000 */
        /* <DEDUP_REMOVED lines=8> */
[-C--:B-1-3--:R-:W-:Y:S01]  /*5110*/  FFMA.FTZ R152, R152, R170.reuse, -R155 ;  /* 0x000000aa98987223 */ /* 0x08afe2000001089b */
[----:B------:R-:W-:Y:S01]  /*5120*/  FFMA.FTZ R153, R153, R170, R164 ;  /* 0x000000aa99997223 */ /* 0x000fe200000100a4 */
[----:B------:R-:W-:Y:S01]  /*5130*/  FADD.FTZ R27, R27, R166 ;  /* 0x000000a61b1b7221 */ /* 0x000fe20000010000 */
[----:B------:R-:W-:-:S07]  /*5140*/  FADD.FTZ R26, R26, R157 ;  /* 0x0000009d1a1a7221 */ /* 0x000fce0000010000 */
.L_x_15472:
[----:B------:R-:W-:Y:S05]  /*5150*/  BSYNC.RECONVERGENT B0 ;  /* 0x0000000000007941 */ /* 0x000fea0003800200 */
.L_x_15471:
[----:B-1----:R1:W1:Y:S01]  /*5160*/  SHFL.DOWN PT, R170, R152, 0x8, 0x1f ;  /* 0x09001f0098aa7f89 */ /* 0x00226200000e0000 */
[----:B------:R-:W-:Y:S03]  /*5170*/  BSSY.RECONVERGENT B0, `(.L_x_15473) ;  /* 0x000000f000007945 */ /* 0x000fe60003800200 */
[----:B----4-:R4:W1:Y:S04]  /*5180*/  SHFL.DOWN PT, R164, R153, 0x8, 0x1f ;  /* 0x09001f0099a47f89 */ /* 0x01086800000e0000 */
        /* <DEDUP_REMOVED lines=9> */
[-C--:B---3--:R-:W-:Y:S01]  /*5220*/  FFMA.FTZ R152, R152, R170.reuse, -R155 ;  /* 0x000000aa98987223 */ /* 0x088fe2000001089b */
[----:B----4-:R-:W-:Y:S01]  /*5230*/  FFMA.FTZ R153, R153, R170, R164 ;  /* 0x000000aa99997223 */ /* 0x010fe200000100a4 */
[----:B------:R-:W-:Y:S01]  /*5240*/  FADD.FTZ R27, R27, R166 ;  /* 0x000000a61b1b7221 */ /* 0x000fe20000010000 */
[----:B------:R-:W-:-:S07]  /*5250*/  FADD.FTZ R26, R26, R157 ;  /* 0x0000009d1a1a7221 */ /* 0x000fce0000010000 */
.L_x_15474:
[----:B------:R-:W-:Y:S05]  /*5260*/  BSYNC.RECONVERGENT B0 ;  /* 0x0000000000007941 */ /* 0x000fea0003800200 */
.L_x_15473:
        /* <DEDUP_REMOVED lines=16> */
.L_x_15476:
[----:B------:R-:W-:Y:S05]  /*5370*/  BSYNC.RECONVERGENT B0 ;  /* 0x0000000000007941 */ /* 0x000fea0003800200 */
.L_x_15475:
[----:B------:R-:W-:Y:S01]  /*5380*/  SHFL.DOWN PT, R161, R153, 0x1, 0x1f ;  /* 0x08201f0099a17f89 */ /* 0x000fe200000e0000 */
[C---:B------:R-:W-:Y:S01]  /*5390*/  ISETP.NE.AND P1, PT, R35.reuse, 0x1f, PT ;  /* 0x0000001f2300780c */ /* 0x040fe20003f25270 */
[----:B------:R-:W-:Y:S01]  /*53a0*/  BSSY.RECONVERGENT B0, `(.L_x_15477) ;  /* 0x0000141000007945 */ /* 0x000fe20003800200 */
[----:B------:R-:W-:Y:S01]  /*53b0*/  ISETP.NE.AND P2, PT, R35, RZ, PT ;  /* 0x000000ff2300720c */ /* 0x000fe20003f45270 */
[----:B--2---:R-:W2:Y:S01]  /*53c0*/  SHFL.IDX PT, R157, R7, RZ, 0x1f ;  /* 0x00001fff079d7589 */ /* 0x004ea200000e0000 */
[----:B------:R-:W-:-:S03]  /*53d0*/  ISETP.GT.AND P3, PT, R65, 0xf, PT ;  /* 0x0000000f4100780c */ /* 0x000fc60003f64270 */
[----:B0-----:R-:W0:Y:S04]  /*53e0*/  SHFL.DOWN PT, R159, R152, 0x1, 0x1f ;  /* 0x08201f00989f7f89 */ /* 0x001e2800000e0000 */
[----:B------:R-:W5:Y:S04]  /*53f0*/  SHFL.IDX PT, R155, R6, RZ, 0x1f ;  /* 0x00001fff069b7589 */ /* 0x000f6800000e0000 */
[----:B------:R-:W5:Y:S04]  /*5400*/  SHFL.DOWN PT, R163, R27, 0x1, 0x1f ;  /* 0x08201f001ba37f89 */ /* 0x000f6800000e0000 */
[----:B------:R-:W5:Y:S04]  /*5410*/  SHFL.DOWN PT, R165, R26, 0x1, 0x1f ;  /* 0x08201f001aa57f89 */ /* 0x000f6800000e0000 */
[----:B-1-34-:R-:W1:Y:S01]  /*5420*/  SHFL.IDX PT, R153, R153, RZ, 0x1f ;  /* 0x00001fff99997589 */ /* 0x01ae6200000e0000 */
[----:B--2---:R-:W-:-:S03]  /*5430*/  @P1 FMUL.FTZ R164, R161, R157 ;  /* 0x0000009da1a41220 */ /* 0x004fc60000410000 */
[----:B------:R-:W-:Y:S01]  /*5440*/  SHFL.IDX PT, R152, R152, RZ, 0x1f ;  /* 0x00001fff98987589 */ /* 0x000fe200000e0000 */
[----:B0-----:R-:W-:-:S03]  /*5450*/  @P1 FMUL.FTZ R166, R159, R157 ;  /* 0x0000009d9fa61220 */ /* 0x001fc60000410000 */
[----:B------:R-:W-:Y:S01]  /*5460*/  SHFL.IDX PT, R27, R27, RZ, 0x1f ;  /* 0x00001fff1b1b7589 */ /* 0x000fe200000e0000 */
[-C--:B-----5:R-:W-:Y:S01]  /*5470*/  @P1 FFMA.FTZ R164, R159, R155.reuse, -R164 ;  /* 0x0000009b9fa41223 */ /* 0x0a0fe200000108a4 */
        /* <DEDUP_REMOVED lines=71> */
[----:B------:R-:W-:Y:S01]  /*58f0*/  FMUL.FTZ R124, R124, R167 ;  /* 0x000000a77c7c7220 */ /* 0x000fe20000410000 */
        /* <DEDUP_REMOVED lines=20> */
[-C--:B------:R-:W-:Y:S01]  /*5a40*/  FMUL.FTZ R117, R117, R116.reuse ;  /* 0x0000007475757220 */ /* 0x080fe20000410000 */
[CC--:B------:R-:W-:Y:S01]  /*5a50*/  FMUL.FTZ R8, R128.reuse, R135.reuse ;  /* 0x0000008780087220 */ /* 0x0c0fe20000410000 */
        /* <DEDUP_REMOVED lines=8> */
[-C--:B------:R-:W-:Y:S01]  /*5ae0*/  FMUL.FTZ R115, R129, R74.reuse ;  /* 0x0000004a81737220 */ /* 0x080fe20000410000 */
        /* <DEDUP_REMOVED lines=54> */
[-C--:B------:R-:W-:Y:S01]  /*5e50*/  FMUL.FTZ R160, R144, R80.reuse ;  /* 0x0000005090a07220 */ /* 0x080fe20000410000 */
[----:B------:R-:W-:Y:S01]  /*5e60*/  FFMA.FTZ R9, R86, -R143, R9 ;  /* 0x8000008f56097223 */ /* 0x000fe20000010009 */
[----:B------:R-:W-:Y:S01]  /*5e70*/  FADD.FTZ R10, R10, R127 ;  /* 0x0000007f0a0a7221 */ /* 0x000fe20000010000 */
[----:B------:R-:W-:Y:S01]  /*5e80*/  FADD.FTZ R170, R113, R8 ;  /* 0x0000000871aa7221 */ /* 0x000fe20000010000 */
[----:B------:R-:W-:Y:S01]  /*5e90*/  FMUL.FTZ R8, R147, R80 ;  /* 0x0000005093087220 */ /* 0x000fe20000410000 */
[----:B------:R-:W-:Y:S01]  /*5ea0*/  FMUL.FTZ R127, R135, R160 ;  /* 0x000000a0877f7220 */ /* 0x000fe20000410000 */
        /* <DEDUP_REMOVED lines=144> */
.L_x_15478:
[----:B------:R-:W-:Y:S05]  /*67b0*/  BSYNC.RECONVERGENT B0 ;  /* 0x0000000000007941 */ /* 0x000fea0003800200 */
.L_x_15477:
        /* <DEDUP_REMOVED lines=34> */
.L_x_15480:
[----:B------:R-:W-:Y:S05]  /*69e0*/  BSYNC.RECONVERGENT B0 ;  /* 0x0000000000007941 */ /* 0x000fea0003800200 */
.L_x_15479:
[----:B------:R-:W-:-:S04]  /*69f0*/  UIADD3 UR4, UPT, UPT, UR4, 0x1, URZ ;  /* 0x0000000104047890 */ /* 0x000fc8000fffe0ff */
[----:B------:R-:W-:-:S09]  /*6a00*/  UISETP.GE.AND UP0, UPT, UR4, UR9, UPT ;  /* 0x000000090400728c */ /* 0x000fd2000bf06270 */
[----:B------:R-:W-:Y:S05]  /*6a10*/  BRA.U !UP0, `(.L_x_15481) ;  /* 0xffffffcd08587547 */ /* 0x000fea000b83ffff */
.L_x_15463:
[----:B------:R-:W-:Y:S01]  /*6a20*/  BAR.SYNC.DEFER_BLOCKING 0x0 ;  /* 0x0000000000007b1d */ /* 0x000fe20000010000 */
[-C--:B------:R-:W-:Y:S01]  /*6a30*/  ISETP.GE.AND P6, PT, R42, R55.reuse, PT ;  /* 0x000000372a00720c */ /* 0x080fe20003fc6270 */
[----:B------:R-:W-:Y:S01]  /*6a40*/  HFMA2 R0, -RZ, RZ, 0, 0 ;  /* 0x00000000ff007431 */ /* 0x000fe200000001ff */
[-C--:B------:R-:W-:Y:S02]  /*6a50*/  ISETP.GE.AND P0, PT, R45, R55.reuse, PT ;  /* 0x000000372d00720c */ /* 0x080fe40003f06270 */
[----:B------:R-:W-:Y:S02]  /*6a60*/  CS2R R4, SRZ ;  /* 0x0000000000047805 */ /* 0x000fe4000001ff00 */
[-C--:B------:R-:W-:Y:S02]  /*6a70*/  ISETP.GE.AND P2, PT, R46, R55.reuse, PT ;  /* 0x000000372e00720c */ /* 0x080fe40003f46270 */
[-C--:B------:R-:W-:Y:S02]  /*6a80*/  ISETP.GE.AND P3, PT, R47, R55.reuse, PT ;  /* 0x000000372f00720c */ /* 0x080fe40003f66270 */
[----:B------:R-:W-:-:S02]  /*6a90*/  ISETP.GE.AND P4, PT, R48, R55, PT ;  /* 0x000000373000720c */ /* 0x000fc40003f86270 */
[-C--:B------:R-:W-:Y:S01]  /*6aa0*/  ISETP.GE.AND P5, PT, R49, R55.reuse, PT ;  /* 0x000000373100720c */ /* 0x080fe20003fa6270 */
[----:B01----:R-:W-:Y:S01]  /*6ab0*/  HFMA2 R9, -RZ, RZ, 0, 0 ;  /* 0x00000000ff097431 */ /* 0x003fe200000001ff */
[----:B------:R-:W-:Y:S02]  /*6ac0*/  CS2R R6, SRZ ;  /* 0x0000000000067805 */ /* 0x000fe4000001ff00 */
[----:B------:R-:W-:Y:S01]  /*6ad0*/  MOV R2, RZ ;  /* 0x000000ff00027202 */ /* 0x000fe20000000f00 */
[----:B------:R-:W0:Y:S01]  /*6ae0*/  LDC.64 R68, c[0x0][0x4f8] ;  /* 0x00013e00ff447b82 */ /* 0x000e220000000a00 */
[----:B------:R-:W-:Y:S01]  /*6af0*/  MOV R11, RZ ;  /* 0x000000ff000b7202 */ /* 0x000fe20000000f00 */
[----:B------:R-:W1:Y:S01]  /*6b00*/  LDCU.64 UR8, c[0x0][0x500] ;  /* 0x0000a000ff0877ac */ /* 0x000e620008000a00 */
[----:B------:R-:W-:Y:S01]  /*6b10*/  HFMA2 R15, -RZ, RZ, 0, 0 ;  /* 0x00000000ff0f7431 */ /* 0x000fe200000001ff */
[----:B------:R-:W3:Y:S01]  /*6b20*/  LDCU.64 UR10, c[0x0][0x550] ;  /* 0x0000aa00ff0a77ac */ /* 0x000ee20008000a00 */
[----:B------:R-:W4:Y:S01]  /*6b30*/  @!P6 LDG.E R0, desc[UR16][R12.64] ;  /* 0x000000100c00e981 */ /* 0x000f22000c1e1900 */
[----:B------:R-:W-:-:S03]  /*6b40*/  ISETP.GE.AND P6, PT, R50, R55, PT ;  /* 0x000000373200720c */ /* 0x000fc60003fc6270 */
[----:B------:R-:W5:Y:S01]  /*6b50*/  @!P0 LDG.E R5, desc[UR16][R12.64+0x80] ;  /* 0x000080100c058981 */ /* 0x000f62000c1e1900 */
[----:B------:R-:W-:-:S03]  /*6b60*/  ISETP.GE.AND P0, PT, R39, R55, PT ;  /* 0x000000372700720c */ /* 0x000fc60003f06270 */
[----:B------:R-:W2:Y:S04]  /*6b70*/  @!P2 LDG.E R7, desc[UR16][R12.64+0x100] ;  /* 0x000100100c07a981 */ /* 0x000ea8000c1e1900 */
[----:B------:R-:W3:Y:S04]  /*6b80*/  @!P3 LDG.E R2, desc[UR16][R12.64+0x180] ;  /* 0x000180100c02b981 */ /* 0x000ee8000c1e1900 */
[----:B------:R-:W3:Y:S04]  /*6b90*/  @!P4 LDG.E R9, desc[UR16][R12.64+0x200] ;  /* 0x000200100c09c981 */ /* 0x000ee8000c1e1900 */
[----:B------:R-:W3:Y:S04]  /*6ba0*/  @!P5 LDG.E R4, desc[UR16][R12.64+0x280] ;  /* 0x000280100c04d981 */ /* 0x000ee8000c1e1900 */
[----:B------:R-:W3:Y:S04]  /*6bb0*/  @!P6 LDG.E R11, desc[UR16][R12.64+0x300] ;  /* 0x000300100c0be981 */ /* 0x000ee8000c1e1900 */
[----:B------:R-:W3:Y:S04]  /*6bc0*/  @!P0 LDG.E R6, desc[UR16][R12.64+0x380] ;  /* 0x000380100c068981 */ /* 0x000ee8000c1e1900 */
[----:B----4-:R-:W-:Y:S04]  /*6bd0*/  STS [R63], R0 ;  /* 0x000000003f007388 */ /* 0x010fe80000000800 */
[----:B-----5:R-:W-:Y:S04]  /*6be0*/  STS [R62+0x80], R5 ;  /* 0x000080053e007388 */ /* 0x020fe80000000800 */
[----:B--2---:R-:W-:Y:S04]  /*6bf0*/  STS [R56+0x100], R7 ;  /* 0x0001000738007388 */ /* 0x004fe80000000800 */
[----:B---3--:R-:W-:Y:S04]  /*6c00*/  STS [R61+0x180], R2 ;  /* 0x000180023d007388 */ /* 0x008fe80000000800 */
        /* <DEDUP_REMOVED lines=9> */
[----:B------:R-:W1:Y:S04]  /*6ca0*/  LDS R6, [R64+0x18] ;  /* 0x0000180040067984 */ /* 0x000e680000000800 */
[----:B------:R-:W-:Y:S01]  /*6cb0*/  LDS R4, [R64+0x14] ;  /* 0x0000140040047984 */ /* 0x000fe20000000800 */
[----:B--2---:R-:W-:-:S03]  /*6cc0*/  FADD.FTZ R5, R8, R29 ;  /* 0x0000001d08057221 */ /* 0x004fc60000010000 */
[----:B------:R-:W2:Y:S01]  /*6cd0*/  LDS R8, [R64+0xc] ;  /* 0x00000c0040087984 */ /* 0x000ea20000000800 */
[--C-:B---3--:R-:W-:Y:S01]  /*6ce0*/  FADD.FTZ R10, R10, R29.reuse ;  /* 0x0000001d0a0a7221 */ /* 0x108fe20000010000 */
[----:B------:R-:W-:Y:S01]  /*6cf0*/  FSETP.GTU.FTZ.AND P3, PT, R5, 20, PT ;  /* 0x41a000000500780b */ /* 0x000fe20003f7c000 */
[----:B----4-:R-:W-:-:S03]  /*6d00*/  FADD.FTZ R11, R0, R29 ;  /* 0x0000001d000b7221 */ /* 0x010fc60000010000 */
[----:B------:R-:W-:Y:S02]  /*6d10*/  FSETP.GTU.FTZ.AND P2, PT, R10, 20, PT ;  /* 0x41a000000a00780b */ /* 0x000fe40003f5c000 */
[----:B------:R-:W-:-:S07]  /*6d20*/  FSETP.GTU.FTZ.AND P5, PT, R11, 20, PT ;  /* 0x41a000000b00780b */ /* 0x000fce0003fbc000 */
[----:B------:R-:W-:-:S04]  /*6d30*/  @!P3 FMUL.FTZ R5, R5, -1.4426950216293334961 ;  /* 0xbfb8aa3b0505b820 */ /* 0x000fc80000410000 */
[----:B------:R-:W-:Y:S02]  /*6d40*/  @!P2 FMUL.FTZ R7, R10, -1.4426950216293334961 ;  /* 0xbfb8aa3b0a07a820 */ /* 0x000fe40000410000 */
[----:B------:R-:W3:Y:S01]  /*6d50*/  @!P3 MUFU.EX2 R5, R5 ;  /* 0x000000050005b308 */ /* 0x000ee20000000800 */
[----:B------:R-:W4:Y:S01]  /*6d60*/  LDS R10, [R64+0x1c] ;  /* 0x00001c00400a7984 */ /* 0x000f220000000800 */
[----:B------:R-:W-:Y:S06]  /*6d70*/  BAR.SYNC.DEFER_BLOCKING 0x0 ;  /* 0x0000000000007b1d */ /* 0x000fec0000010000 */
[----:B------:R-:W0:Y:S01]  /*6d80*/  @!P2 MUFU.EX2 R7, R7 ;  /* 0x000000070007a308 */ /* 0x000e220000000800 */
[----:B---3--:R-:W-:Y:S01]  /*6d90*/  @!P3 FADD.FTZ R0, R5, 1 ;  /* 0x3f8000000500b421 */ /* 0x008fe20000010000 */
[--C-:B-----5:R-:W-:Y:S01]  /*6da0*/  FADD.FTZ R5, R2, R29.reuse ;  /* 0x0000001d02057221 */ /* 0x120fe20000010000 */
[----:B------:R-:W-:Y:S01]  /*6db0*/  @!P5 FMUL.FTZ R2, R11, -1.4426950216293334961 ;  /* 0xbfb8aa3b0b02d820 */ /* 0x000fe20000410000 */
[----:B-1----:R-:W-:-:S04]  /*6dc0*/  FADD.FTZ R11, R6, R29 ;  /* 0x0000001d060b7221 */ /* 0x002fc80000010000 */
[----:B------:R1:W3:Y:S01]  /*6dd0*/  @!P3 MUFU.RCP R9, R0 ;  /* 0x000000000009b308 */ /* 0x0002e20000001000 */
[----:B--2---:R-:W-:Y:S01]  /*6de0*/  FADD.FTZ R12, R8, R29 ;  /* 0x0000001d080c7221 */ /* 0x004fe20000010000 */
[----:B------:R-:W-:-:S04]  /*6df0*/  FSETP.GTU.FTZ.AND P4, PT, R5, 20, PT ;  /* 0x41a000000500780b */ /* 0x000fc80003f9c000 */
[----:B------:R-:W-:Y:S01]  /*6e00*/  FSETP.GTU.FTZ.AND P6, PT, R12, 20, PT ;  /* 0x41a000000c00780b */ /* 0x000fe20003fdc000 */
[----:B0-----:R-:W-:Y:S01]  /*6e10*/  @!P2 FADD.FTZ R8, R7, 1 ;  /* 0x3f8000000708a421 */ /* 0x001fe20000010000 */
[----:B------:R-:W-:Y:S01]  /*6e20*/  STS [R64], R95 ;  /* 0x0000005f40007388 */ /* 0x000fe20000000800 */
[--C-:B------:R-:W-:Y:S01]  /*6e30*/  FADD.FTZ R7, R4, R29.reuse ;  /* 0x0000001d04077221 */ /* 0x100fe20000010000 */
[----:B------:R-:W0:Y:S02]  /*6e40*/  @!P5 MUFU.EX2 R2, R2 ;  /* 0x000000020002d308 */ /* 0x000e240000000800 */
[----:B------:R-:W-:Y:S02]  /*6e50*/  STS [R64+0x4], R97 ;  /* 0x0000046140007388 */ /* 0x000fe40000000800 */
[----:B------:R-:W-:Y:S01]  /*6e60*/  FSETP.GTU.FTZ.AND P0, PT, R7, 20, PT ;  /* 0x41a000000700780b */ /* 0x000fe20003f1c000 */
[----:B-1----:R-:W-:Y:S01]  /*6e70*/  @!P4 FMUL.FTZ R0, R5, -1.4426950216293334961 ;  /* 0xbfb8aa3b0500c820 */ /* 0x002fe20000410000 */
[----:B------:R-:W-:Y:S01]  /*6e80*/  STS [R64+0x8], R99 ;  /* 0x0000086340007388 */ /* 0x000fe20000000800 */
[----:B---3--:R-:W-:Y:S01]  /*6e90*/  @!P3 FMUL.FTZ R84, R84, R9 ;  /* 0x000000095454b220 */ /* 0x008fe20000410000 */
[----:B------:R-:W-:Y:S01]  /*6ea0*/  FSETP.GTU.FTZ.AND P3, PT, R11, 20, PT ;  /* 0x41a000000b00780b */ /* 0x000fe20003f7c000 */
[----:B------:R-:W1:Y:S01]  /*6eb0*/  @!P2 MUFU.RCP R8, R8 ;  /* 0x000000080008a308 */ /* 0x000e620000001000 */
[----:B------:R-:W-:Y:S01]  /*6ec0*/  STS [R64+0xc], R101 ;  /* 0x00000c6540007388 */ /* 0x000fe20000000800 */
[----:B----4-:R-:W-:Y:S01]  /*6ed0*/  FADD.FTZ R10, R10, R29 ;  /* 0x0000001d0a0a7221 */ /* 0x010fe20000010000 */
[----:B------:R-:W-:-:S02]  /*6ee0*/  @!P6 FMUL.FTZ R4, R12, -1.4426950216293334961 ;  /* 0xbfb8aa3b0c04e820 */ /* 0x000fc40000410000 */
[----:B------:R-:W-:Y:S03]  /*6ef0*/  STS [R64+0x10], R103 ;  /* 0x0000106740007388 */ /* 0x000fe60000000800 */
[----:B------:R2:W-:Y:S01]  /*6f00*/  @!P4 MUFU.EX2 R5, R0 ;  /* 0x000000000005c308 */ /* 0x0005e20000000800 */
[----:B------:R-:W-:Y:S01]  /*6f10*/  STS [R64+0x14], R105 ;  /* 0x0000146940007388 */ /* 0x000fe20000000800 */
[----:B------:R-:W-:Y:S01]  /*6f20*/  @!P0 FMUL.FTZ R6, R7, -1.4426950216293334961 ;  /* 0xbfb8aa3b07068820 */ /* 0x000fe20000410000 */
[----:B0-----:R-:W-:Y:S02]  /*6f30*/  @!P5 FADD.FTZ R2, R2, 1 ;  /* 0x3f8000000202d421 */ /* 0x001fe40000010000 */
[----:B------:R-:W-:Y:S03]  /*6f40*/  STS [R64+0x18], R107 ;  /* 0x0000186b40007388 */ /* 0x000fe60000000800 */
[----:B------:R-:W0:Y:S01]  /*6f50*/  @!P6 MUFU.EX2 R4, R4 ;  /* 0x000000040004e308 */ /* 0x000e220000000800 */
[----:B------:R-:W-:Y:S01]  /*6f60*/  STS [R64+0x1c], R109 ;  /* 0x00001c6d40007388 */ /* 0x000fe20000000800 */
[----:B--2---:R-:W-:Y:S01]  /*6f70*/  @!P3 FMUL.FTZ R0, R11, -1.4426950216293334961 ;  /* 0xbfb8aa3b0b00b820 */ /* 0x004fe20000410000 */
[----:B------:R-:W-:-:S02]  /*6f80*/  NOP ;  /* 0x0000000000007918 */ /* 0x000fc40000000000 */
[----:B------:R-:W-:Y:S01]  /*6f90*/  LDS R11, [R63] ;  /* 0x000000003f0b7984 */ /* 0x000fe20000000800 */
[----:B-1----:R-:W-:Y:S01]  /*6fa0*/  @!P2 FMUL.FTZ R93, R93, R8 ;  /* 0x000000085d5da220 */ /* 0x002fe20000410000 */
[----:B------:R-:W-:Y:S01]  /*6fb0*/  FSETP.GTU.FTZ.AND P2, PT, R10, 20, PT ;  /* 0x41a000000a00780b */ /* 0x000fe20003f5c000 */
[----:B------:R0:W1:Y:S01]  /*6fc0*/  @!P3 MUFU.EX2 R8, R0 ;  /* 0x000000000008b308 */ /* 0x0000620000000800 */
[----:B------:R-:W-:Y:S04]  /*6fd0*/  LDS R13, [R62+0x80] ;  /* 0x000080003e0d7984 */ /* 0x000fe80000000800 */
[----:B------:R-:W-:Y:S03]  /*6fe0*/  LDS R21, [R56+0x100] ;  /* 0x0001000038157984 */ /* 0x000fe60000000800 */
[----:B------:R2:W3:Y:S01]  /*6ff0*/  @!P0 MUFU.EX2 R7, R6 ;  /* 0x0000000600078308 */ /* 0x0004e20000000800 */
[----:B------:R-:W-:Y:S01]  /*7000*/  LDS R23, [R61+0x180] ;  /* 0x000180003d177984 */ /* 0x000fe20000000800 */
[----:B0-----:R-:W-:-:S02]  /*7010*/  @!P6 FADD.FTZ R0, R4, 1 ;  /* 0x3f8000000400e421 */ /* 0x001fc40000010000 */
[----:B------:R-:W-:Y:S01]  /*7020*/  @!P2 FMUL.FTZ R9, R10, -1.4426950216293334961 ;  /* 0xbfb8aa3b0a09a820 */ /* 0x000fe20000410000 */
[----:B------:R-:W-:Y:S03]  /*7030*/  LDS R25, [R60+0x200] ;  /* 0x000200003c197984 */ /* 0x000fe60000000800 */
[----:B------:R-:W0:Y:S01]  /*7040*/  @!P6 MUFU.RCP R0, R0 ;  /* 0x000000000000e308 */ /* 0x000e220000001000 */
[----:B------:R-:W-:Y:S01]  /*7050*/  LDS R27, [R59+0x280] ;  /* 0x000280003b1b7984 */ /* 0x000fe20000000800 */
[----:B--2---:R-:W-:Y:S01]  /*7060*/  @!P4 FADD.FTZ R6, R5, 1 ;  /* 0x3f8000000506c421 */ /* 0x004fe20000010000 */
[----:B------:R-:W-:-:S04]  /*7070*/  IMAD.WIDE.U32 R4, R68, UR18, R14 ;  /* 0x0000001244047c25 */ /* 0x000fc8000f8e000e */
[----:B-1----:R-:W-:Y:S01]  /*7080*/  @!P3 FADD.FTZ R8, R8, 1 ;  /* 0x3f8000000808b421 */ /* 0x002fe20000010000 */
[----:B------:R-:W-:Y:S01]  /*7090*/  LDS R65, [R58+0x300] ;  /* 0x000300003a417984 */ /* 0x000fe20000000800 */
[----:B------:R-:W-:Y:S01]  /*70a0*/  IMAD R5, R69, UR18, R5 ;  /* 0x0000001245057c24 */ /* 0x000fe2000f8e0205 */
[----:B------:R-:W1:Y:S02]  /*70b0*/  @!P2 MUFU.EX2 R9, R9 ;  /* 0x000000090009a308 */ /* 0x000e640000000800 */
[----:B------:R-:W-:Y:S01]  /*70c0*/  LDS R67, [R57+0x380] ;  /* 0x0003800039437984 */ /* 0x000fe20000000800 */
[----:B---3--:R-:W-:Y:S01]  /*70d0*/  @!P0 FADD.FTZ R7, R7, 1 ;  /* 0x3f80000007078421 */ /* 0x008fe20000010000 */
[----:B------:R-:W-:Y:S02]  /*70e0*/  IMAD.WIDE.U32 R4, R3, UR8, R4 ;  /* 0x0000000803047c25 */ /* 0x000fe4000f8e0004 */
[----:B------:R-:W-:Y:S02]  /*70f0*/  @!P1 STS [UR6+0x420], R55 ;  /* 0x00042037ff009988 */ /* 0x000fe40008000806 */
[----:B------:R-:W2:Y:S01]  /*7100*/  @!P5 MUFU.RCP R2, R2 ;  /* 0x000000020002d308 */ /* 0x000ea20000001000 */
[----:B------:R-:W-:Y:S01]  /*7110*/  BAR.SYNC.DEFER_BLOCKING 0x0 ;  /* 0x0000000000007b1d */ /* 0x000fe20000010000 */
[----:B0-----:R-:W-:Y:S01]  /*7120*/  @!P6 FMUL.FTZ R89, R89, R0 ;  /* 0x000000005959e220 */ /* 0x001fe20000410000 */
[----:B------:R-:W-:-:S04]  /*7130*/  IMAD R0, R3, UR9, R5 ;  /* 0x0000000903007c24 */ /* 0x000fc8000f8e0205 */
[----:B------:R-:W0:Y:S01]  /*7140*/  LDCU.64 UR8, c[0x0][0x560] ;  /* 0x0000ac00ff0877ac */ /* 0x000e220008000a00 */
[----:B------:R-:W3:Y:S01]  /*7150*/  @!P4 MUFU.RCP R6, R6 ;  /* 0x000000060006c308 */ /* 0x000ee20000001000 */
[----:B-1----:R-:W-:-:S07]  /*7160*/  @!P2 FADD.FTZ R9, R9, 1 ;  /* 0x3f8000000909a421 */ /* 0x002fce0000010000 */
[----:B------:R-:W1:Y:S01]  /*7170*/  @!P0 MUFU.RCP R12, R7 ;  /* 0x00000007000c8308 */ /* 0x000e620000001000 */
[----:B--2---:R-:W-:Y:S01]  /*7180*/  @!P5 FMUL.FTZ R91, R91, R2 ;  /* 0x000000025b5bd220 */ /* 0x004fe20000410000 */
[----:B------:R-:W-:-:S04]  /*7190*/  IADD3 R5, P5, PT, R42, R4, RZ ;  /* 0x000000042a057210 */ /* 0x000fc80007fbe0ff */
[----:B------:R-:W-:Y:S02]  /*71a0*/  IADD3.X R0, PT, PT, RZ, R0, RZ, P5, !PT ;  /* 0x00000000ff007210 */ /* 0x000fe40002ffe4ff */
[----:B------:R-:W2:Y:S01]  /*71b0*/  @!P3 MUFU.RCP R8, R8 ;  /* 0x000000080008b308 */ /* 0x000ea20000001000 */
[----:B------:R-:W4:Y:S01]  /*71c0*/  LDS R10, [UR6+0x420] ;  /* 0x00042006ff0a7984 */ /* 0x000f220008000800 */
[----:B---3--:R-:W-:Y:S01]  /*71d0*/  @!P4 FMUL.FTZ R87, R87, R6 ;  /* 0x000000065757c220 */ /* 0x008fe20000410000 */
[----:B------:R-:W-:-:S04]  /*71e0*/  LEA R4, P5, R5, UR10, 0x2 ;  /* 0x0000000a05047c11 */ /* 0x000fc8000f8a10ff */
[----:B------:R-:W-:Y:S01]  /*71f0*/  LEA.HI.X R5, R5, UR11, R0, 0x2, P5 ;  /* 0x0000000b05057c11 */ /* 0x000fe2000a8f1400 */
[----:B------:R-:W3:Y:S01]  /*7200*/  @!P2 MUFU.RCP R20, R9 ;  /* 0x000000090014a308 */ /* 0x000ee20000001000 */
[----:B-1----:R-:W-:Y:S01]  /*7210*/  @!P0 FMUL.FTZ R85, R85, R12 ;  /* 0x0000000c55558220 */ /* 0x002fe20000410000 */
[----:B--2---:R-:W-:Y:S01]  /*7220*/  @!P3 FMUL.FTZ R83, R83, R8 ;  /* 0x000000085353b220 */ /* 0x004fe20000410000 */
[----:B---3--:R-:W-:Y:S01]  /*7230*/  @!P2 FMUL.FTZ R81, R81, R20 ;  /* 0x000000145151a220 */ /* 0x008fe20000410000 */
[-C--:B----4-:R-:W-:Y:S02]  /*7240*/  ISETP.GE.AND P6, PT, R42, R10.reuse, PT ;  /* 0x0000000a2a00720c */ /* 0x090fe40003fc6270 */
[-C--:B------:R-:W-:Y:S02]  /*7250*/  ISETP.GE.AND P4, PT, R45, R10.reuse, PT ;  /* 0x0000000a2d00720c */ /* 0x080fe40003f86270 */
[-C--:B------:R-:W-:Y:S02]  /*7260*/  ISETP.GE.AND P0, PT, R46, R10.reuse, PT ;  /* 0x0000000a2e00720c */ /* 0x080fe40003f06270 */
[----:B------:R-:W-:-:S02]  /*7270*/  ISETP.GE.AND P2, PT, R47, R10, PT ;  /* 0x0000000a2f00720c */ /* 0x000fc40003f46270 */
[-C--:B------:R-:W-:Y:S02]  /*7280*/  ISETP.GE.AND P3, PT, R48, R10.reuse, PT ;  /* 0x0000000a3000720c */ /* 0x080fe40003f66270 */
[----:B------:R-:W-:-:S03]  /*7290*/  ISETP.GE.AND P5, PT, R50, R10, PT ;  /* 0x0000000a3200720c */ /* 0x000fc60003fa6270 */
[----:B------:R-:W-:Y:S01]  /*72a0*/  @!P6 STG.E desc[UR16][R4.64], R11 ;  /* 0x0000000b0400e986 */ /* 0x000fe2000c101910 */
[----:B------:R-:W-:-:S03]  /*72b0*/  ISETP.GE.AND P6, PT, R39, R10, PT ;  /* 0x0000000a2700720c */ /* 0x000fc60003fc6270 */
[----:B------:R-:W-:Y:S01]  /*72c0*/  @!P4 STG.E desc[UR16][R4.64+0x80], R13 ;  /* 0x0000800d0400c986 */ /* 0x000fe2000c101910 */
[----:B------:R-:W-:-:S03]  /*72d0*/  ISETP.GE.AND P4, PT, R49, R10, PT ;  /* 0x0000000a3100720c */ /* 0x000fc60003f86270 */
[----:B------:R1:W-:Y:S04]  /*72e0*/  @!P0 STG.E desc[UR16][R4.64+0x100], R21 ;  /* 0x0001001504008986 */ /* 0x0003e8000c101910 */
[----:B------:R-:W-:Y:S04]  /*72f0*/  @!P2 STG.E desc[UR16][R4.64+0x180], R23 ;  /* 0x000180170400a986 */ /* 0x000fe8000c101910 */
[----:B------:R-:W-:Y:S04]  /*7300*/  @!P3 STG.E desc[UR16][R4.64+0x200], R25 ;  /* 0x000200190400b986 */ /* 0x000fe8000c101910 */
[----:B------:R-:W-:Y:S01]  /*7310*/  @!P4 STG.E desc[UR16][R4.64+0x280], R27 ;  /* 0x0002801b0400c986 */ /* 0x000fe2000c101910 */
[----:B-1----:R-:W1:Y:S03]  /*7320*/  LDC.64 R20, c[0x0][0x518] ;  /* 0x00014600ff147b82 */ /* 0x002e660000000a00 */
[----:B------:R-:W-:Y:S04]  /*7330*/  @!P5 STG.E desc[UR16][R4.64+0x300], R65 ;  /* 0x000300410400d986 */ /* 0x000fe8000c101910 */
[----:B------:R1:W-:Y:S01]  /*7340*/  @!P6 STG.E desc[UR16][R4.64+0x380], R67 ;  /* 0x000380430400e986 */ /* 0x0003e2000c101910 */
[----:B------:R-:W-:Y:S01]  /*7350*/  BAR.SYNC.DEFER_BLOCKING 0x0 ;  /* 0x0000000000007b1d */ /* 0x000fe20000010000 */
[----:B-1----:R-:W-:-:S04]  /*7360*/  IMAD.WIDE.U32 R4, R20, UR18, R14 ;  /* 0x0000001214047c25 */ /* 0x002fc8000f8e000e */
[----:B------:R-:W-:Y:S01]  /*7370*/  IMAD R5, R21, UR18, R5 ;  /* 0x0000001215057c24 */ /* 0x000fe2000f8e0205 */
        /* <DEDUP_REMOVED lines=29> */
[----:B--2---:R-:W-:-:S04]  /*7550*/  IMAD.WIDE.U32 R4, R3, UR6, R4 ;  /* 0x0000000603047c25 */ /* 0x004fc8000f8e0004 */
[----:B------:R-:W-:Y:S01]  /*7560*/  IMAD R2, R3, UR7, R5 ;  /* 0x0000000703027c24 */ /* 0x000fe2000f8e0205 */
[----:B------:R-:W-:-:S04]  /*7570*/  IADD3 R5, P0, PT, R42, R4, RZ ;  /* 0x000000042a057210 */ /* 0x000fc80007f1e0ff */
[----:B------:R-:W-:Y:S02]  /*7580*/  IADD3.X R2, PT, PT, RZ, R2, RZ, P0, !PT ;  /* 0x00000002ff027210 */ /* 0x000fe400007fe4ff */
[----:B0-----:R-:W-:-:S04]  /*7590*/  LEA R4, P0, R5, UR8, 0x2 ;  /* 0x0000000805047c11 */ /* 0x001fc8000f8010ff */
        /* <DEDUP_REMOVED lines=26> */
.L_x_15445:
        /* <DEDUP_REMOVED lines=34> */
.L_x_15484:
[----:B------:R-:W-:Y:S05]  /*7960*/  BSYNC.RECONVERGENT B0 ;  /* 0x0000000000007941 */ /* 0x000fea0003800200 */
.L_x_15483:
        /* <DEDUP_REMOVED lines=26> */
.L_x_15486:
[----:B------:R-:W-:Y:S05]  /*7b10*/  BSYNC.RECONVERGENT B0 ;  /* 0x0000000000007941 */ /* 0x000fea0003800200 */
.L_x_15485:
        /* <DEDUP_REMOVED lines=22> */
.L_x_15488:
        /* <DEDUP_REMOVED lines=60> */
.L_x_15487:
[----:B------:R-:W-:Y:S05]  /*8040*/  EXIT ;  /* 0x000000000000794d */ /* 0x000fea0003800000 */
.L_x_15489:
        /* <DEDUP_REMOVED lines=11> */
.L_x_18755:


//--------------------- .text._Z25selective_scan_bwd_kernelI32Selective_Scan_bwd_kernel_traitsILi32ELi8ELb0ELb0ELb1ELb0ELb0EfN3c107complexIfEEEEv12SSMParamsBwd --------------------------
	.section	.text._Z25selective_scan_bwd_kernelI32Selective_Scan_bwd_kernel_traitsILi32ELi8ELb0ELb0ELb1ELb0ELb0EfN3c107complexIfEEEEv12SSMParamsBwd,"ax",@progbits
	.align	128
        .global         _Z25selective_scan_bwd_kernelI32Selective_Scan_bwd_kernel_traitsILi32ELi8ELb0ELb0ELb1ELb0ELb0EfN3c107complexIfEEEEv12SSMParamsBwd
        .type           _Z25selective_scan_bwd_kernelI32Selective_Scan_bwd_kernel_traitsILi32ELi8ELb0ELb0ELb1ELb0ELb0EfN3c107complexIfEEEEv12SSMParamsBwd,@function
        .size           _Z25selective_scan_bwd_kernelI32Selective_Scan_bwd_kernel_traitsILi32ELi8ELb0ELb0ELb1ELb0ELb0EfN3c107complexIfEEEEv12SSMParamsBwd,(.L_x_18756 - _Z25selective_scan_bwd_kernelI32Selective_Scan_bwd_kernel_traitsILi32ELi8ELb0ELb0ELb1ELb0ELb0EfN3c107complexIfEEEEv12SSMParamsBwd)
        .other          _Z25selective_scan_bwd_kernelI32Selective_Scan_bwd_kernel_traitsILi32ELi8ELb0ELb0ELb1ELb0ELb0EfN3c107complexIfEEEEv12SSMParamsBwd,@"STO_CUDA_ENTRY STV_DEFAULT"
_Z25selective_scan_bwd_kernelI32Selective_Scan_bwd_kernel_traitsILi32ELi8ELb0ELb0ELb1ELb0ELb0EfN3c107complexIfEEEEv12SSMParamsBwd:
.text._Z25selective_scan_bwd_kernelI32Selective_Scan_bwd_kernel_traitsILi32ELi8ELb0ELb0ELb1ELb0ELb0EfN3c107complexIfEEEEv12SSMParamsBwd:
[----:B------:R-:W-:Y:S08]  /*0000*/  LDC R1, c[0x0][0x37c] ;  /* 0x0000df00ff017b82 */ /* 0x000ff00000000800 */
[----:B------:R-:W0:Y:S01]  /*0010*/  LDC R8, c[0x0][0x398] ;  /* 0x0000e600ff087b82 */ /* 0x000e220000000800 */
[----:B------:R-:W1:Y:S01]  /*0020*/  S2R R173, SR_CTAID.Y ;  /* 0x0000000000ad7919 */ /* 0x000e620000002600 */
[----:B------:R-:W2:Y:S01]  /*0030*/  LDCU.64 UR16, c[0x0][0x358] ;  /* 0x00006b00ff1077ac */ /* 0x000ea20008000a00 */
[----:B------:R-:W-:Y:S01]  /*0040*/  HFMA2 R160, -RZ, RZ, 0, 0 ;  /* 0x00000000ffa07431 */ /* 0x000fe200000001ff */
[----:B------:R-:W-:Y:S01]  /*0050*/  MOV R158, RZ ;  /* 0x000000ff009e7202 */ /* 0x000fe20000000f00 */
[----:B------:R-:W3:Y:S03]  /*0060*/  LDCU.128 UR8, c[0x0][0x3f0] ;  /* 0x00007e00ff0877ac */ /* 0x000ee60008000c00 */
[----:B------:R-:W4:Y:S01]  /*0070*/  LDC.64 R2, c[0x0][0x458] ;  /* 0x00011600ff027b82 */ /* 0x000f220000000a00 */
[----:B------:R-:W3:Y:S07]  /*0080*/  LDCU.128 UR12, c[0x0][0x400] ;  /* 0x00008000ff0c77ac */ /* 0x000eee0008000c00 */
[----:B------:R-:W2:Y:S01]  /*0090*/  LDC.64 R4, c[0x0][0x470] ;  /* 0x00011c00ff047b82 */ /* 0x000ea20000000a00 */
[----:B0-----:R-:W-:-:S07]  /*00a0*/  IABS R9, R8 ;  /* 0x0000000800097213 */ /* 0x001fce0000000000 */
[----:B------:R-:W0:Y:S01]  /*00b0*/  LDC.64 R18, c[0x0][0x480] ;  /* 0x00012000ff127b82 */ /* 0x000e220000000a00 */
[----:B------:R-:W3:Y:S01]  /*00c0*/  I2F.RP R0, R9 ;  /* 0x0000000900007306 */ /* 0x000ee20000209400 */
[----:B----4-:R-:W-:-:S06]  /*00d0*/  ISETP.NE.U32.AND P0, PT, R2, RZ, PT ;  /* 0x000000ff0200720c */ /* 0x010fcc0003f05070 */
[----:B------:R-:W4:Y:S01]  /*00e0*/  S2UR UR18, SR_CTAID.X ;  /* 0x00000000001279c3 */ /* 0x000f220000002500 */
[----:B------:R-:W-:Y:S02]  /*00f0*/  ISETP.NE.AND.EX P0, PT, R3, RZ, PT, P0 ;  /* 0x000000ff0300720c */ /* 0x000fe40003f05300 */
[----:B--2---:R-:W-:-:S05]  /*0100*/  ISETP.NE.U32.AND P1, PT, R4, RZ, PT ;  /* 0x000000ff0400720c */ /* 0x004fca0003f25070 */
[----:B------:R-:W2:Y:S01]  /*0110*/  LDC.64 R12, c[0x0][0x4e0] ;  /* 0x00013800ff0c7b82 */ /* 0x000ea20000000a00 */
[----:B---3--:R-:W3:Y:S01]  /*0120*/  MUFU.RCP R0, R0 ;  /* 0x0000000000007308 */ /* 0x008ee20000001000 */
[----:B------:R-:W-:-:S04]  /*0130*/  ISETP.NE.AND.EX P1, PT, R5, RZ, PT, P1 ;  /* 0x000000ff0500720c */ /* 0x000fc80003f25310 */
[C---:B-1----:R-:W-:Y:S02]  /*0140*/  @P0 LEA R2, P2, R173.reuse, R2, 0x2 ;  /* 0x00000002ad020211 */ /* 0x042fe400078410ff */
[----:B------:R-:W1:Y:S02]  /*0150*/  LDC.64 R24, c[0x0][0x4d8] ;  /* 0x00013600ff187b82 */ /* 0x000e640000000a00 */
[----:B------:R-:W-:-:S05]  /*0160*/  @P0 LEA.HI.X R3, R173, R3, RZ, 0x2, P2 ;  /* 0x00000003ad030211 */ /* 0x000fca00010f14ff */
[C---:B------:R-:W-:Y:S01]  /*0170*/  @P1 LEA R4, P3, R173.reuse, R4, 0x2 ;  /* 0x00000004ad041211 */ /* 0x040fe200078610ff */
[----:B------:R4:W5:Y:S01]  /*0180*/  @P0 LDG.E R160, desc[UR16][R2.64] ;  /* 0x0000001002a00981 */ /* 0x000962000c1e1900 */
[----:B------:R-:W1:Y:S01]  /*0190*/  LDC.64 R16, c[0x0][0x3d0] ;  /* 0x0000f400ff107b82 */ /* 0x000e620000000a00 */
[----:B---3--:R-:W-:Y:S02]  /*01a0*/  IADD3 R6, PT, PT, R0, 0xffffffe, RZ ;  /* 0x0ffffffe00067810 */ /* 0x008fe40007ffe0ff */
[----:B------:R-:W-:Y:S02]  /*01b0*/  @P1 LEA.HI.X R5, R173, R5, RZ, 0x2, P3 ;  /* 0x00000005ad051211 */ /* 0x000fe400018f14ff */
[----:B------:R3:W4:Y:S03]  /*01c0*/  F2I.FTZ.U32.TRUNC.NTZ R7, R6 ;  /* 0x0000000600077305 */ /* 0x000726000021f000 */
[----:B------:R2:W5:Y:S01]  /*01d0*/  @P1 LDG.E R158, desc[UR16][R4.64] ;  /* 0x00000010049e1981 */ /* 0x000562000c1e1900 */
[----:B------:R-:W1:Y:S01]  /*01e0*/  LDC.64 R22, c[0x0][0x3e8] ;  /* 0x0000fa00ff167b82 */ /* 0x000e620000000a00 */
[----:B---3--:R-:W-:-:S07]  /*01f0*/  HFMA2 R6, -RZ, RZ, 0, 0 ;  /* 0x00000000ff067431 */ /* 0x008fce00000001ff */
[----:B------:R-:W3:Y:S01]  /*0200*/  LDC R29, c[0x0][0x394] ;  /* 0x0000e500ff1d7b82 */ /* 0x000ee20000000800 */
[----:B----4-:R-:W-:-:S05]  /*0210*/  IADD3 R10, PT, PT, RZ, -R7, RZ ;  /* 0x80000007ff0a7210 */ /* 0x010fca0007ffe0ff */
[----:B------:R-:W-:Y:S01]  /*0220*/  IMAD R3, R10, R9, RZ ;  /* 0x000000090a037224 */ /* 0x000fe200078e02ff */
[----:B------:R-:W-:Y:S01]  /*0230*/  IABS R2, R173 ;  /* 0x000000ad00027213 */ /* 0x000fe20000000000 */
[----:B------:R-:W4:Y:S02]  /*0240*/  LDC.64 R26, c[0x0][0x540] ;  /* 0x00015000ff1a7b82 */ /* 0x000f240000000a00 */
[----:B------:R-:W-:-:S06]  /*0250*/  IMAD.HI.U32 R7, R7, R3, R6 ;  /* 0x0000000307077227 */ /* 0x000fcc00078e0006 */
[----:B------:R-:W-:Y:S01]  /*0260*/  IMAD.HI.U32 R7, R7, R2, RZ ;  /* 0x0000000207077227 */ /* 0x000fe200078e00ff */
[----:B------:R-:W4:Y:S04]  /*0270*/  LDC.64 R30, c[0x0][0x450] ;  /* 0x00011400ff1e7b82 */ /* 0x000f280000000a00 */
[----:B------:R-:W-:-:S04]  /*0280*/  IADD3 R0, PT, PT, -R7, RZ, RZ ;  /* 0x000000ff07007210 */ /* 0x000fc80007ffe1ff */
[----:B------:R-:W4:Y:S01]  /*0290*/  LDC.64 R164, c[0x0][0x4a8] ;  /* 0x00012a00ffa47b82 */ /* 0x000f220000000a00 */
[----:B------:R-:W-:-:S05]  /*02a0*/  IMAD R0, R9, R0, R2 ;  /* 0x0000000009007224 */ /* 0x000fca00078e0202 */
[----:B------:R-:W-:-:S13]  /*02b0*/  ISETP.GT.U32.AND P1, PT, R9, R0, PT ;  /* 0x000000000900720c */ /* 0x000fda0003f24070 */
[----:B------:R-:W-:-:S04]  /*02c0*/  @!P1 IADD3 R0, PT, PT, R0, -R9, RZ ;  /* 0x8000000900009210 */ /* 0x000fc80007ffe0ff */
[----:B------:R-:W-:Y:S02]  /*02d0*/  ISETP.GE.U32.AND P0, PT, R0, R9, PT ;  /* 0x000000090000720c */ /* 0x000fe40003f06070 */
[----:B------:R-:W-:Y:S02]  /*02e0*/  LOP3.LUT R0, R173, R8, RZ, 0x3c, !PT ;  /* 0x00000008ad007212 */ /* 0x000fe400078e3cff */
[----:B------:R-:W-:Y:S02]  /*02f0*/  @!P1 IADD3 R7, PT, PT, R7, 0x1, RZ ;  /* 0x0000000107079810 */ /* 0x000fe40007ffe0ff */
[----:B------:R-:W-:Y:S02]  /*0300*/  ISETP.GE.AND P2, PT, R0, RZ, PT ;  /* 0x000000ff0000720c */ /* 0x000fe40003f46270 */
[----:B------:R-:W-:-:S05]  /*0310*/  ISETP.NE.AND P1, PT, R8, RZ, PT ;  /* 0x000000ff0800720c */ /* 0x000fca0003f25270 */
[----:B------:R-:W-:Y:S01]  /*0320*/  @P0 IADD3 R7, PT, PT, R7, 0x1, RZ ;  /* 0x0000000107070810 */ /* 0x000fe20007ffe0ff */
[----:B------:R-:W-:Y:S01]  /*0330*/  UIMAD.WIDE.U32 UR4, UR18, UR8, URZ ;  /* 0x00000008120472a5 */ /* 0x000fe2000f8e00ff */
[----:B0-----:R-:W-:Y:S02]  /*0340*/  ISETP.NE.U32.AND P0, PT, R18, RZ, PT ;  /* 0x000000ff1200720c */ /* 0x001fe40003f05070 */
[----:B------:R-:W-:Y:S01]  /*0350*/  MOV R11, R7 ;  /* 0x00000007000b7202 */ /* 0x000fe20000000f00 */
[----:B------:R-:W-:Y:S01]  /*0360*/  UIMAD UR8, UR18, UR9, UR5 ;  /* 0x00000009120872a4 */ /* 0x000fe2000f8e0205 */
[----:B------:R-:W-:Y:S02]  /*0370*/  ISETP.NE.AND.EX P0, PT, R19, RZ, PT, P0 ;  /* 0x000000ff1300720c */ /* 0x000fe40003f05300 */
[----:B------:R-:W-:Y:S02]  /*0380*/  @!P2 IADD3 R11, PT, PT, -R11, RZ, RZ ;  /* 0x000000ff0b0ba210 */ /* 0x000fe40007ffe1ff */
[----:B------:R-:W-:Y:S01]  /*0390*/  @!P1 LOP3.LUT R11, RZ, R8, RZ, 0x33, !PT ;  /* 0x00000008ff0b9212 */ /* 0x000fe200078e33ff */
[----:B------:R-:W-:-:S03]  /*03a0*/  UIMAD.WIDE.U32 UR6, UR18, UR12, URZ ;  /* 0x0000000c120672a5 */ /* 0x000fc6000f8e00ff */
[----:B------:R-:W-:Y:S02]  /*03b0*/  SHF.R.S32.HI R15, RZ, 0x1f, R11 ;  /* 0x0000001fff0f7819 */ /* 0x000fe4000001140b */
[----:B------:R-:W-:Y:S02]  /*03c0*/  MOV R3, UR5 ;  /* 0x0000000500037c02 */ /* 0x000fe40008000f00 */
[----:B------:R-:W-:Y:S01]  /*03d0*/  MOV R2, UR4 ;  /* 0x0000000400027c02 */ /* 0x000fe20008000f00 */
[-C--:B--2---:R-:W-:Y:S01]  /*03e0*/  IMAD R0, R15, R12.reuse, RZ ;  /* 0x0000000c0f007224 */ /* 0x084fe200078e02ff */
[----:B------:R-:W-:Y:S01]  /*03f0*/  MOV R3, UR8 ;  /* 0x0000000800037c02 */ /* 0x000fe20008000f00 */
[----:B------:R-:W-:Y:S01]  /*0400*/  UIMAD UR4, UR18, UR13, UR7 ;  /* 0x0000000d120472a4 */ /* 0x000fe2000f8e0207 */
[----:B------:R-:W-:Y:S01]  /*0410*/  MOV R4, UR6 ;  /* 0x0000000600047c02 */ /* 0x000fe20008000f00 */
[----:B------:R-:W-:Y:S01]  /*0420*/  IMAD R13, R11, R13, R0 ;  /* 0x0000000d0b0d7224 */ /* 0x000fe200078e0200 */
[----:B------:R-:W-:Y:S01]  /*0430*/  MOV R5, UR7 ;  /* 0x0000000700057c02 */ /* 0x000fe20008000f00 */
[----:B------:R-:W-:Y:S01]  /*0440*/  IMAD.WIDE.U32 R2, R173, UR10, R2 ;  /* 0x0000000aad027c25 */ /* 0x000fe2000f8e0002 */
[----:B------:R-:W0:Y:S01]  /*0450*/  LDCU.64 UR6, c[0x0][0x498] ;  /* 0x00009300ff0677ac */ /* 0x000e220008000a00 */
[----:B------:R-:W2:Y:S02]  /*0460*/  @P0 LDC R10, c[0x0][0x384] ;  /* 0x0000e100ff0a0b82 */ /* 0x000ea40000000800 */
[----:B------:R-:W-:Y:S01]  /*0470*/  IMAD.WIDE.U32 R8, R11, R12, RZ ;  /* 0x0000000c0b087225 */ /* 0x000fe200078e00ff */
[----:B-1----:R-:W-:-:S03]  /*0480*/  SHF.R.U32.HI R0, RZ, 0x1, R25 ;  /* 0x00000001ff007819 */ /* 0x002fc60000011619 */
[----:B------:R-:W-:Y:S01]  /*0490*/  IMAD R21, R173, UR11, R3 ;  /* 0x0000000bad157c24 */ /* 0x000fe2000f8e0203 */
[----:B------:R-:W-:Y:S01]  /*04a0*/  IADD3 R9, PT, PT, R9, R13, RZ ;  /* 0x0000000d09097210 */ /* 0x000fe20007ffe0ff */
[----:B------:R-:W-:Y:S01]  /*04b0*/  IMAD.WIDE.U32 R6, R16, UR18, RZ ;  /* 0x0000001210067c25 */ /* 0x000fe2000f8e00ff */
[----:B------:R-:W-:Y:S02]  /*04c0*/  SHF.R.U64 R3, R24, 0x1, R25 ;  /* 0x0000000118037819 */ /* 0x000fe40000001219 */
[----:B------:R-:W-:Y:S01]  /*04d0*/  MOV R5, UR4 ;  /* 0x0000000400057c02 */ /* 0x000fe20008000f00 */
[----:B------:R-:W-:Y:S01]  /*04e0*/  IMAD R169, R0, UR18, RZ ;  /* 0x0000001200a97c24 */ /* 0x000fe2000f8e02ff */
[----:B---3--:R-:W-:Y:S01]  /*04f0*/  LEA R13, R29, 0xffffff00, 0x8 ;  /* 0xffffff001d0d7811 */ /* 0x008fe200078e40ff */
[----:B------:R-:W-:Y:S01]  /*0500*/  IMAD R0, R15, R22, RZ ;  /* 0x000000160f007224 */ /* 0x000fe200078e02ff */
[----:B------:R-:W1:Y:S01]  /*0510*/  LDC.64 R24, c[0x0][0x468] ;  /* 0x00011a00ff187b82 */ /* 0x000e620000000a00 */
[----:B------:R-:W-:-:S02]  /*0520*/  IMAD R7, R17, UR18, R7 ;  /* 0x0000001211077c24 */ /* 0x000fc4000f8e0207 */
[----:B------:R-:W-:-:S05]  /*0530*/  IMAD.WIDE.U32 R8, R3, UR18, R8 ;  /* 0x0000001203087c25 */ /* 0x000fca000f8e0008 */
[----:B------:R-:W3:Y:S01]  /*0540*/  @P0 LDC R15, c[0x0][0x38c] ;  /* 0x0000e300ff0f0b82 */ /* 0x000ee20000000800 */
[----:B------:R-:W-:Y:S01]  /*0550*/  IMAD.WIDE.U32 R4, R173, UR14, R4 ;  /* 0x0000000ead047c25 */ /* 0x000fe2000f8e0004 */
[----:B------:R-:W-:-:S03]  /*0560*/  IADD3 R169, PT, PT, R9, R169, RZ ;  /* 0x000000a909a97210 */ /* 0x000fc60007ffe0ff */
[----:B------:R-:W-:-:S03]  /*0570*/  IMAD.WIDE.U32 R6, R11, R22, R6 ;  /* 0x000000160b067225 */ /* 0x000fc600078e0006 */
[----:B------:R-:W1:Y:S01]  /*0580*/  LDC.64 R16, c[0x0][0x4a0] ;  /* 0x00012800ff107b82 */ /* 0x000e620000000a00 */
[----:B------:R-:W-:Y:S01]  /*0590*/  IMAD R11, R11, R23, R0 ;  /* 0x000000170b0b7224 */ /* 0x000fe200078e0200 */
[----:B----4-:R-:W-:Y:S01]  /*05a0*/  LEA R171, P1, R8, R26, 0x3 ;  /* 0x0000001a08ab7211 */ /* 0x010fe200078218ff */
[----:B------:R-:W-:Y:S01]  /*05b0*/  IMAD R19, R173, UR15, R5 ;  /* 0x0000000fad137c24 */ /* 0x000fe2000f8e0205 */
[----:B------:R-:W-:Y:S01]  /*05c0*/  IADD3 R152, P3, PT, R13, R4, RZ ;  /* 0x000000040d987210 */ /* 0x000fe20007f7e0ff */
[----:B0-----:R-:W-:-:S03]  /*05d0*/  UIMAD.WIDE.U32 UR4, UR18, UR6, URZ ;  /* 0x00000006120472a5 */ /* 0x001fc6000f8e00ff */
[----:B------:R-:W0:Y:S01]  /*05e0*/  LDC.64 R22, c[0x0][0x460] ;  /* 0x00011800ff167b82 */ /* 0x000e220000000a00 */
[----:B------:R-:W-:Y:S01]  /*05f0*/  LEA.HI.X R169, R8, R27, R169, 0x3, P1 ;  /* 0x0000001b08a97211 */ /* 0x000fe200008f1ca9 */
[----:B------:R-:W-:Y:S01]  /*0600*/  UIMAD UR5, UR18, UR7, UR5 ;  /* 0x00000007120572a4 */ /* 0x000fe2000f8e0205 */
[----:B------:R-:W4:Y:S05]  /*0610*/  LDCU.64 UR6, c[0x0][0x4c8] ;  /* 0x00009900ff0677ac */ /* 0x000f2a0008000a00 */
[----:B------:R-:W4:Y:S01]  /*0620*/  @P0 LDC.64 R4, c[0x0][0x480] ;  /* 0x00012000ff040b82 */ /* 0x000f220000000a00 */
[----:B--2---:R-:W-:-:S07]  /*0630*/  @P0 IMAD R0, R10, UR18, R173 ;  /* 0x000000120a000c24 */ /* 0x004fce000f8e02ad */
[----:B------:R-:W2:Y:S01]  /*0640*/  LDC.64 R26, c[0x0][0x528] ;  /* 0x00014a00ff1a7b82 */ /* 0x000ea20000000a00 */
[----:B------:R-:W-:Y:S01]  /*0650*/  LEA R9, R29, 0xfffffe00, 0x9 ;  /* 0xfffffe001d097811 */ /* 0x000fe200078e48ff */
[----:B------:R-:W-:Y:S01]  /*0660*/  @P0 IMAD R0, R0, R29, RZ ;  /* 0x0000001d00000224 */ /* 0x000fe200078e02ff */
[----:B------:R-:W-:Y:S02]  /*0670*/  IADD3 R8, PT, PT, R7, R11, RZ ;  /* 0x0000000b07087210 */ /* 0x000fe40007ffe0ff */
[----:B------:R-:W-:Y:S01]  /*0680*/  IADD3 R6, P4, PT, R9, R6, RZ ;  /* 0x0000000609067210 */ /* 0x000fe20007f9e0ff */
[----:B---3--:R-:W-:Y:S01]  /*0690*/  @P0 IMAD R7, R0, R15, RZ ;  /* 0x0000000f00070224 */ /* 0x008fe200078e02ff */
[----:B------:R-:W-:Y:S02]  /*06a0*/  ISETP.GE.AND P1, PT, R29, 0x1, PT ;  /* 0x000000011d00780c */ /* 0x000fe40003f26270 */
[----:B------:R-:W-:Y:S01]  /*06b0*/  IADD3 R154, P2, PT, R13, R2, RZ ;  /* 0x000000020d9a7210 */ /* 0x000fe20007f5e0ff */
[----:B-1----:R-:W-:Y:S01]  /*06c0*/  IMAD.WIDE.U32 R2, R173, R16, UR4 ;  /* 0x00000004ad027e25 */ /* 0x002fe2000f8e0010 */
[----:B------:R-:W-:-:S02]  /*06d0*/  SHF.R.S32.HI R0, RZ, 0x1f, R13 ;  /* 0x0000001fff007819 */ /* 0x000fc4000001140d */
[----:B------:R-:W-:Y:S01]  /*06e0*/  LEA.HI.X.SX32 R149, R9, R8, 0x1, P4 ;  /* 0x0000000809957211 */ /* 0x000fe200020f0eff */
[----:B------:R-:W-:Y:S01]  /*06f0*/  IMAD R9, R173, R17, R3 ;  /* 0x00000011ad097224 */ /* 0x000fe200078e0203 */
[----:B------:R-:W-:Y:S02]  /*0700*/  IADD3.X R8, PT, PT, R0, R21, RZ, P2, !PT ;  /* 0x0000001500087210 */ /* 0x000fe400017fe4ff */
[----:B0-----:R-:W-:Y:S02]  /*0710*/  LEA R155, P2, R154, R22, 0x2 ;  /* 0x000000169a9b7211 */ /* 0x001fe400078410ff */
[----:B------:R-:W-:Y:S02]  /*0720*/  CS2R R16, SRZ ;  /* 0x0000000000107805 */ /* 0x000fe4000001ff00 */
[----:B------:R-:W-:Y:S01]  /*0730*/  IADD3 R2, P4, PT, R13, R2, RZ ;  /* 0x000000020d027210 */ /* 0x000fe20007f9e0ff */
[----:B----4-:R-:W-:Y:S01]  /*0740*/  IMAD.WIDE.U32 R14, R173, UR6, RZ ;  /* 0x00000006ad0e7c25 */ /* 0x010fe2000f8e00ff */
[----:B------:R-:W-:-:S02]  /*0750*/  IADD3.X R3, PT, PT, R0, R19, RZ, P3, !PT ;  /* 0x0000001300037210 */ /* 0x000fc40001ffe4ff */
[----:B------:R-:W-:Y:S01]  /*0760*/  LEA.HI.X R154, R154, R23, R8, 0x2, P2 ;  /* 0x000000179a9a7211 */ /* 0x000fe200010f1408 */
[----:B------:R-:W-:Y:S01]  /*0770*/  @P0 IMAD.WIDE R16, R7, 0x10, R4 ;  /* 0x0000001007100825 */ /* 0x000fe200078e0204 */
[----:B------:R-:W-:Y:S02]  /*0780*/  LEA R153, P3, R152, R24, 0x2 ;  /* 0x0000001898997211 */ /* 0x000fe400078610ff */
[----:B------:R-:W-:Y:S01]  /*0790*/  IADD3.X R148, PT, PT, R0, R9, RZ, P4, !PT ;  /* 0x0000000900947210 */ /* 0x000fe200027fe4ff */
[C---:B------:R-:W-:Y:S01]  /*07a0*/  IMAD.WIDE.U32 R12, R173.reuse, R164, RZ ;  /* 0x000000a4ad0c7225 */ /* 0x040fe200078e00ff */
[----:B--2---:R-:W-:Y:S02]  /*07b0*/  LEA R150, P0, R2, R26, 0x2 ;  /* 0x0000001a02967211 */ /* 0x004fe400078010ff */
[----:B------:R-:W-:Y:S01]  /*07c0*/  LEA R151, P2, R6, R30, 0x2 ;  /* 0x0000001e06977211 */ /* 0x000fe200078410ff */
[C---:B------:R-:W-:Y:S02]  /*07d0*/  IMAD R167, R173.reuse, UR7, R15 ;  /* 0x00000007ada77c24 */ /* 0x040fe4000f8e020f */
[----:B------:R-:W-:Y:S01]  /*07e0*/  HFMA2 R156, -RZ, RZ, 0, 0 ;  /* 0x00000000ff9c7431 */ /* 0x000fe200000001ff */
[----:B------:R-:W-:Y:S01]  /*07f0*/  LEA.HI.X R152, R152, R25, R3, 0x2, P3 ;  /* 0x0000001998987211 */ /* 0x000fe200018f1403 */
[----:B------:R-:W-:Y:S01]  /*0800*/  IMAD R165, R173, R165, R13 ;  /* 0x000000a5ada57224 */ /* 0x000fe200078e020d */
[----:B------:R-:W-:-:S02]  /*0810*/  LEA.HI.X R148, R2, R27, R148, 0x2, P0 ;  /* 0x0000001b02947211 */ /* 0x000fc400000f1494 */
[----:B------:R-:W-:Y:S02]  /*0820*/  LEA.HI.X R149, R6, R31, R149, 0x2, P2 ;  /* 0x0000001f06957211 */ /* 0x000fe400010f1495 */
[----:B------:R-:W-:Y:S01]  /*0830*/  MOV R163, RZ ;  /* 0x000000ff00a37202 */ /* 0x000fe20000000f00 */
[----:B------:R-:W-:Y:S06]  /*0840*/  @!P1 BRA `(.L_x_15490) ;  /* 0x0000006400509947 */ /* 0x000fec0003800000 */
[----:B------:R-:W0:Y:S01]  /*0850*/  S2R R161, SR_TID.X ;  /* 0x0000000000a17919 */ /* 0x000e220000002100 */
[----:B------:R-:W1:Y:S01]  /*0860*/  LDCU.64 UR6, c[0x0][0x3a0] ;  /* 0x00007400ff0677ac */ /* 0x000e620008000a00 */
[----:B------:R-:W2:Y:S01]  /*0870*/  S2UR UR5, SR_CgaCtaId ;  /* 0x00000000000579c3 */ /* 0x000ea20000008800 */
[----:B------:R-:W-:Y:S01]  /*0880*/  MOV R163, RZ ;  /* 0x000000ff00a37202 */ /* 0x000fe20000000f00 */
[----:B------:R-:W3:Y:S01]  /*0890*/  LDCU.64 UR8, c[0x0][0x3b8] ;  /* 0x00007700ff0877ac */ /* 0x000ee20008000a00 */
[----:B------:R-:W-:Y:S01]  /*08a0*/  MOV R156, RZ ;  /* 0x000000ff009c7202 */ /* 0x000fe20000000f00 */
[----:B------:R-:W-:Y:S01]  /*08b0*/  UMOV UR4, 0x400 ;  /* 0x0000040000047882 */ /* 0x000fe20000000000 */
[C---:B-1----:R-:W-:Y:S01]  /*08c0*/  IMAD.WIDE.U32 R10, R173.reuse, UR6, RZ ;  /* 0x00000006ad0a7c25 */ /* 0x042fe2000f8e00ff */
[----:B------:R-:W1:Y:S03]  /*08d0*/  LDCU UR6, c[0x0][0x394] ;  /* 0x00007280ff0677ac */ /* 0x000e660008000800 */
[----:B---3--:R-:W-:Y:S01]  /*08e0*/  IMAD.WIDE.U32 R8, R173, UR8, RZ ;  /* 0x00000008ad087c25 */ /* 0x008fe2000f8e00ff */
[----:B--2---:R-:W-:-:S03]  /*08f0*/  ULEA UR5, UR5, UR4, 0x18 ;  /* 0x0000000405057291 */ /* 0x004fc6000f8ec0ff */
[C---:B------:R-:W-:Y:S02]  /*0900*/  IMAD R159, R173.reuse, UR7, R11 ;  /* 0x00000007ad9f7c24 */ /* 0x040fe4000f8e020b */
[----:B------:R-:W-:Y:S01]  /*0910*/  IMAD R157, R173, UR9, R9 ;  /* 0x00000009ad9d7c24 */ /* 0x000fe2000f8e0209 */
[----:B------:R-:W-:Y:S01]  /*0920*/  UIADD3 UR4, UPT, UPT, UR5, 0x840, URZ ;  /* 0x0000084005047890 */ /* 0x000fe2000fffe0ff */
[C---:B0-----:R-:W-:Y:S02]  /*0930*/  SHF.L.U32 R0, R161.reuse, 0x4, RZ ;  /* 0x00000004a1007819 */ /* 0x041fe400000006ff */
[C---:B------:R-:W-:Y:S02]  /*0940*/  SHF.L.U32 R211, R161.reuse, 0x3, RZ ;  /* 0x00000003a1d37819 */ /* 0x040fe400000006ff */
[----:B------:R-:W-:Y:S02]  /*0950*/  LOP3.LUT R2, R0, 0x3e00, RZ, 0xc0, !PT ;  /* 0x00003e0000027812 */ /* 0x000fe400078ec0ff */
[----:B------:R-:W-:-:S02]  /*0960*/  LEA.HI R143, R161, R0, RZ, 0x1f ;  /* 0x00000000a18f7211 */ /* 0x000fc400078ff8ff */
[----:B------:R-:W-:Y:S02]  /*0970*/  LEA.HI R142, R0, R0, RZ, 0x1b ;  /* 0x00000000008e7211 */ /* 0x000fe400078fd8ff */
[----:B------:R-:W-:Y:S02]  /*0980*/  LOP3.LUT R0, R211, 0x1f00, RZ, 0xc0, !PT ;  /* 0x00001f00d3007812 */ /* 0x000fe400078ec0ff */
        /* <DEDUP_REMOVED lines=15> */
[----:B------:R-:W-:-:S02]  /*0a80*/  LOP3.LUT R135, R0, 0x1f, R161, 0xf8, !PT ;  /* 0x0000001f00877812 */ /* 0x000fc400078ef8a1 */
        /* <DEDUP_REMOVED lines=17> */
[----:B-1----:R-:W-:-:S02]  /*0ba0*/  MOV R147, UR6 ;  /* 0x0000000600937c02 */ /* 0x002fc40008000f00 */
[C---:B------:R-:W-:Y:S02]  /*0bb0*/  LOP3.LUT R210, R161.reuse, 0x1f, RZ, 0xc0, !PT ;  /* 0x0000001fa1d27812 */ /* 0x040fe400078ec0ff */
[----:B------:R-:W-:Y:S02]  /*0bc0*/  IADD3 R146, PT, PT, R161, 0x200, RZ ;  /* 0x00000200a1927810 */ /* 0x000fe40007ffe0ff */
[----:B------:R-:W-:Y:S02]  /*0bd0*/  LEA R144, R144, UR5, 0x2 ;  /* 0x0000000590907c11 */ /* 0x000fe4000f8e10ff */
[----:B------:R-:W-:Y:S02]  /*0be0*/  LOP3.LUT R145, R2, 0x1f, R161, 0xf8, !PT ;  /* 0x0000001f02917812 */ /* 0x000fe400078ef8a1 */
        /* <DEDUP_REMOVED lines=17> */
[C---:B------:R-:W-:Y:S02]  /*0d00*/  LOP3.LUT R131, R135.reuse, 0x40, RZ, 0xfc, !PT ;  /* 0x0000004087837812 */ /* 0x040fe400078efcff */
[C---:B------:R-:W-:Y:S02]  /*0d10*/  LOP3.LUT R129, R135.reuse, 0x60, RZ, 0xfc, !PT ;  /* 0x0000006087817812 */ /* 0x040fe400078efcff */
[----:B------:R-:W-:-:S02]  /*0d20*/  LOP3.LUT R127, R135, 0x80, RZ, 0xfc, !PT ;  /* 0x00000080877f7812 */ /* 0x000fc400078efcff */
[C---:B------:R-:W-:Y:S02]  /*0d30*/  LOP3.LUT R125, R135.reuse, 0xa0, RZ, 0xfc, !PT ;  /* 0x000000a0877d7812 */ /* 0x040fe400078efcff */
[C---:B------:R-:W-:Y:S02]  /*0d40*/  LOP3.LUT R123, R135.reuse, 0xc0, RZ, 0xfc, !PT ;  /* 0x000000c0877b7812 */ /* 0x040fe400078efcff */
[----:B------:R-:W-:Y:S02]  /*0d50*/  LOP3.LUT R121, R135, 0xe0, RZ, 0xfc, !PT ;  /* 0x000000e087797812 */ /* 0x000fe400078efcff */
[----:B------:R-:W-:-:S07]  /*0d60*/  IADD3 R119, PT, PT, R0, R133, RZ ;  /* 0x0000008500777210 */ /* 0x000fce0007ffe0ff */
.L_x_15542:
[----:B0-----:R-:W0:Y:S01]  /*0d70*/  LDC R19, c[0x0][0x388] ;  /* 0x0000e200ff137b82 */ /* 0x001e220000000800 */
[----:B------:R-:W-:Y:S01]  /*0d80*/  IADD3 R117, PT, PT, R147, -0x1, RZ ;  /* 0xffffffff93757810 */ /* 0x000fe20007ffe0ff */
[----:B------:R-:W-:Y:S01]  /*0d90*/  HFMA2 R21, -RZ, RZ, 0, 0 ;  /* 0x00000000ff157431 */ /* 0x000fe200000001ff */
[----:B------:R-:W-:Y:S01]  /*0da0*/  SHF.L.U32 R2, R135, 0x2, RZ ;  /* 0x0000000287027819 */ /* 0x000fe200000006ff */
[----:B------:R-:W-:Y:S01]  /*0db0*/  HFMA2 R25, -RZ, RZ, 0, 0 ;  /* 0x00000000ff197431 */ /* 0x000fe200000001ff */
[----:B------:R-:W-:Y:S01]  /*0dc0*/  SHF.L.U32 R18, R117, 0x8, RZ ;  /* 0x0000000875127819 */ /* 0x000fe200000006ff */
[----:B------:R-:W-:Y:S01]  /*0dd0*/  HFMA2 R29, -RZ, RZ, 0, 0 ;  /* 0x00000000ff1d7431 */ /* 0x000fe200000001ff */
[C---:B------:R-:W-:Y:S02]  /*0de0*/  IADD3 R4, P0, PT, R2.reuse, R155, RZ ;  /* 0x0000009b02047210 */ /* 0x040fe40007f1e0ff */
[C---:B------:R-:W-:Y:S02]  /*0df0*/  IADD3 R6, P2, PT, R2.reuse, R153, RZ ;  /* 0x0000009902067210 */ /* 0x040fe40007f5e0ff */
[----:B------:R-:W-:-:S02]  /*0e00*/  IADD3 R2, P3, PT, R2, R150, RZ ;  /* 0x0000009602027210 */ /* 0x000fc40007f7e0ff */
[----:B------:R-:W-:Y:S02]  /*0e10*/  IADD3.X R5, PT, PT, RZ, R154, RZ, P0, !PT ;  /* 0x0000009aff057210 */ /* 0x000fe400007fe4ff */
[----:B------:R-:W-:Y:S02]  /*0e20*/  IADD3.X R7, PT, PT, RZ, R152, RZ, P2, !PT ;  /* 0x00000098ff077210 */ /* 0x000fe400017fe4ff */
[----:B------:R-:W-:Y:S02]  /*0e30*/  IADD3.X R3, PT, PT, RZ, R148, RZ, P3, !PT ;  /* 0x00000094ff037210 */ /* 0x000fe40001ffe4ff */
[----:B------:R-:W-:Y:S02]  /*0e40*/  MOV R23, RZ ;  /* 0x000000ff00177202 */ /* 0x000fe40000000f00 */
[----:B------:R-:W-:Y:S02]  /*0e50*/  MOV R27, RZ ;  /* 0x000000ff001b7202 */ /* 0x000fe40000000f00 */
[----:B------:R-:W-:-:S02]  /*0e60*/  MOV R31, RZ ;  /* 0x000000ff001f7202 */ /* 0x000fc40000000f00 */
[----:B0-----:R-:W-:-:S04]  /*0e70*/  IADD3 R116, PT, PT, -R18, R19, RZ ;  /* 0x0000001312747210 */ /* 0x001fc80007ffe1ff */
[-C--:B------:R-:W-:Y:S01]  /*0e80*/  ISETP.GE.AND P6, PT, R135, R116.reuse, PT ;  /* 0x000000748700720c */ /* 0x080fe20003fc6270 */
[----:B------:R-:W-:Y:S01]  /*0e90*/  BAR.SYNC.DEFER_BLOCKING 0x0 ;  /* 0x0000000000007b1d */ /* 0x000fe20000010000 */
[-C--:B------:R-:W-:Y:S02]  /*0ea0*/  ISETP.GE.AND P0, PT, R133, R116.reuse, PT ;  /* 0x000000748500720c */ /* 0x080fe40003f06270 */
[-C--:B------:R-:W-:Y:S02]  /*0eb0*/  ISETP.GE.AND P1, PT, R131, R116.reuse, PT ;  /* 0x000000748300720c */ /* 0x080fe40003f26270 */
[-C--:B------:R-:W-:Y:S02]  /*0ec0*/  ISETP.GE.AND P2, PT, R129, R116.reuse, PT ;  /* 0x000000748100720c */ /* 0x080fe40003f46270 */
[-C--:B------:R-:W-:Y:S02]  /*0ed0*/  ISETP.GE.AND P3, PT, R127, R116.reuse, PT ;  /* 0x000000747f00720c */ /* 0x080fe40003f66270 */
[----:B------:R-:W-:-:S02]  /*0ee0*/  ISETP.GE.AND P4, PT, R125, R116, PT ;  /* 0x000000747d00720c */ /* 0x000fc40003f86270 */
[-C--:B------:R-:W-:Y:S01]  /*0ef0*/  ISETP.GE.AND P5, PT, R123, R116.reuse, PT ;  /* 0x000000747b00720c */ /* 0x080fe20003fa6270 */
[----:B------:R-:W-:Y:S01]  /*0f00*/  HFMA2 R33, -RZ, RZ, 0, 0 ;  /* 0x00000000ff217431 */ /* 0x000fe200000001ff */
[----:B------:R-:W-:Y:S01]  /*0f10*/  MOV R35, RZ ;  /* 0x000000ff00237202 */ /* 0x000fe20000000f00 */
[----:B------:R-:W2:Y:S01]  /*0f20*/  @!P6 LDG.E R21, desc[UR16][R4.64] ;  /* 0x000000100415e981 */ /* 0x000ea2000c1e1900 */
[----:B------:R-:W-:-:S03]  /*0f30*/  ISETP.GE.AND P6, PT, R121, R116, PT ;  /* 0x000000747900720c */ /* 0x000fc60003fc6270 */
[----:B---3--:R-:W3:Y:S01]  /*0f40*/  @!P0 LDG.E R23, desc[UR16][R4.64+0x80] ;  /* 0x0000801004178981 */ /* 0x008ee2000c1e1900 */
[----:B------:R-:W0:Y:S01]  /*0f50*/  S2R R115, SR_LANEID ;  /* 0x0000000000737919 */ /* 0x000e220000000000 */
[----:B------:R-:W1:Y:S01]  /*0f60*/  S2UR UR6, SR_CgaCtaId ;  /* 0x00000000000679c3 */ /* 0x000e620000008800 */
[----:B------:R-:W-:Y:S01]  /*0f70*/  UMOV UR4, 0x400 ;  /* 0x0000040000047882 */ /* 0x000fe20000000000 */
[----:B------:R-:W-:Y:S01]  /*0f80*/  P2R R26, PR, RZ, 0x1 ;  /* 0x00000001ff1a7803 */ /* 0x000fe20000000000 */
[----:B----4-:R-:W4:Y:S04]  /*0f90*/  @!P1 LDG.E R25, desc[UR16][R4.64+0x100] ;  /* 0x0001001004199981 */ /* 0x010f28000c1e1900 */
[----:B------:R-:W4:Y:S04]  /*0fa0*/  @!P2 LDG.E R27, desc[UR16][R4.64+0x180] ;  /* 0x00018010041ba981 */ /* 0x000f28000c1e1900 */
[----:B------:R-:W4:Y:S04]  /*0fb0*/  @!P3 LDG.E R29, desc[UR16][R4.64+0x200] ;  /* 0x00020010041db981 */ /* 0x000f28000c1e1900 */
[----:B------:R-:W4:Y:S04]  /*0fc0*/  @!P4 LDG.E R31, desc[UR16][R4.64+0x280] ;  /* 0x00028010041fc981 */ /* 0x000f28000c1e1900 */
[----:B------:R-:W4:Y:S04]  /*0fd0*/  @!P5 LDG.E R33, desc[UR16][R4.64+0x300] ;  /* 0x000300100421d981 */ /* 0x000f28000c1e1900 */
[----:B------:R0:W4:Y:S01]  /*0fe0*/  @!P6 LDG.E R35, desc[UR16][R4.64+0x380] ;  /* 0x000380100423e981 */ /* 0x000122000c1e1900 */
[----:B-1----:R-:W-:Y:S01]  /*0ff0*/  ULEA UR6, UR6, UR4, 0x18 ;  /* 0x0000000406067291 */ /* 0x002fe2000f8ec0ff */
[----:B------:R-:W-:Y:S01]  /*1000*/  ISETP.GE.AND P0, PT, R135, R116, PT ;  /* 0x000000748700720c */ /* 0x000fe20003f06270 */
[----:B------:R-:W-:-:S02]  /*1010*/  HFMA2 R37, -RZ, RZ, 0, 0 ;  /* 0x00000000ff257431 */ /* 0x000fc400000001ff */
[----:B------:R-:W-:Y:S01]  /*1020*/  HFMA2 R41, -RZ, RZ, 0, 0 ;  /* 0x00000000ff297431 */ /* 0x000fe200000001ff */
[----:B------:R-:W-:Y:S01]  /*1030*/  MOV R39, RZ ;  /* 0x000000ff00277202 */ /* 0x000fe20000000f00 */
[----:B------:R-:W-:Y:S01]  /*1040*/  HFMA2 R45, -RZ, RZ, 0, 0 ;  /* 0x00000000ff2d7431 */ /* 0x000fe200000001ff */
[C---:B0-----:R-:W-:Y:S01]  /*1050*/  IADD3 R0, PT, PT, R115.reuse, 0x20, RZ ;  /* 0x0000002073007810 */ /* 0x041fe20007ffe0ff */
[----:B------:R-:W0:Y:S01]  /*1060*/  LDCU UR4, c[0x0][0x38c] ;  /* 0x00007180ff0477ac */ /* 0x000e220008000800 */
[C---:B------:R-:W-:Y:S01]  /*1070*/  IADD3 R20, PT, PT, R115.reuse, 0x40, RZ ;  /* 0x0000004073147810 */ /* 0x040fe20007ffe0ff */
[----:B------:R-:W-:Y:S01]  /*1080*/  HFMA2 R5, -RZ, RZ, 0, 0 ;  /* 0x00000000ff057431 */ /* 0x000fe200000001ff */
[-C--:B------:R-:W-:Y:S02]  /*1090*/  LEA.HI.SX32 R0, R0, R115.reuse, 0x1b ;  /* 0x0000007300007211 */ /* 0x080fe400078fdaff */
[----:B------:R-:W-:Y:S02]  /*10a0*/  LEA.HI.SX32 R20, R20, R115, 0x1b ;  /* 0x0000007314147211 */ /* 0x000fe400078fdaff */
[----:B------:R-:W-:-:S02]  /*10b0*/  IADD3 R4, PT, PT, R115, 0x80, RZ ;  /* 0x0000008073047810 */ /* 0x000fc40007ffe0ff */
[----:B------:R-:W-:Y:S02]  /*10c0*/  LEA R112, R0, UR6, 0x2 ;  /* 0x0000000600707c11 */ /* 0x000fe4000f8e10ff */
[C---:B------:R-:W-:Y:S02]  /*10d0*/  IADD3 R0, PT, PT, R115.reuse, 0x60, RZ ;  /* 0x0000006073007810 */ /* 0x040fe40007ffe0ff */
[CC--:B------:R-:W-:Y:S02]  /*10e0*/  LEA.HI.SX32 R114, R115.reuse, R115.reuse, 0x1b ;  /* 0x0000007373727211 */ /* 0x0c0fe400078fdaff */
[----:B------:R-:W-:Y:S02]  /*10f0*/  LEA R110, R20, UR6, 0x2 ;  /* 0x00000006146e7c11 */ /* 0x000fe4000f8e10ff */
[----:B------:R-:W-:Y:S02]  /*1100*/  LEA.HI.SX32 R4, R4, R115, 0x1b ;  /* 0x0000007304047211 */ /* 0x000fe400078fdaff */
[----:B------:R-:W-:-:S02]  /*1110*/  IADD3 R20, PT, PT, R115, 0xa0, RZ ;  /* 0x000000a073147810 */ /* 0x000fc40007ffe0ff */
[C---:B------:R-:W-:Y:S02]  /*1120*/  IADD3 R22, PT, PT, R115.reuse, 0xc0, RZ ;  /* 0x000000c073167810 */ /* 0x040fe40007ffe0ff */
[----:B------:R-:W-:Y:S02]  /*1130*/  IADD3 R24, PT, PT, R115, 0xe0, RZ ;  /* 0x000000e073187810 */ /* 0x000fe40007ffe0ff */
[-C--:B------:R-:W-:Y:S02]  /*1140*/  LEA.HI.SX32 R0, R0, R115.reuse, 0x1b ;  /* 0x0000007300007211 */ /* 0x080fe400078fdaff */
[----:B------:R-:W-:Y:S02]  /*1150*/  LEA R114, R114, UR6, 0x2 ;  /* 0x0000000672727c11 */ /* 0x000fe4000f8e10ff */
[----:B------:R-:W-:Y:S02]  /*1160*/  LEA R106, R4, UR6, 0x2 ;  /* 0x00000006046a7c11 */ /* 0x000fe4000f8e10ff */
[----:B------:R-:W-:-:S02]  /*1170*/  LEA.HI.SX32 R20, R20, R115, 0x1b ;  /* 0x0000007314147211 */ /* 0x000fc400078fdaff */
[----:B------:R-:W-:Y:S02]  /*1180*/  SHF.L.U32 R4, R115, 0x3, RZ ;  /* 0x0000000373047819 */ /* 0x000fe400000006ff */
[-C--:B------:R-:W-:Y:S02]  /*1190*/  LEA.HI.SX32 R22, R22, R115.reuse, 0x1b ;  /* 0x0000007316167211 */ /* 0x080fe400078fdaff */
[----:B------:R-:W-:Y:S02]  /*11a0*/  LEA.HI.SX32 R24, R24, R115, 0x1b ;  /* 0x0000007318187211 */ /* 0x000fe400078fdaff */
[----:B------:R-:W-:Y:S02]  /*11b0*/  LEA R108, R0, UR6, 0x2 ;  /* 0x00000006006c7c11 */ /* 0x000fe4000f8e10ff */
[----:B------:R-:W-:Y:S02]  /*11c0*/  LEA R104, R20, UR6, 0x2 ;  /* 0x0000000614687c11 */ /* 0x000fe4000f8e10ff */
[----:B------:R-:W-:-:S02]  /*11d0*/  LEA.HI.SX32 R98, R4, R4, 0x1b ;  /* 0x0000000404627211 */ /* 0x000fc400078fdaff */
[----:B------:R-:W-:Y:S02]  /*11e0*/  LEA R102, R22, UR6, 0x2 ;  /* 0x0000000616667c11 */ /* 0x000fe4000f8e10ff */
[----:B------:R-:W-:Y:S02]  /*11f0*/  LEA R100, R24, UR6, 0x2 ;  /* 0x0000000618647c11 */ /* 0x000fe4000f8e10ff */
[----:B------:R-:W-:Y:S01]  /*1200*/  LEA R98, R98, UR6, 0x2 ;  /* 0x0000000662627c11 */ /* 0x000fe2000f8e10ff */
[----:B--2---:R1:W-:Y:S04]  /*1210*/  STS [R114], R21 ;  /* 0x0000001572007388 */ /* 0x0043e80000000800 */
[----:B---3--:R2:W-:Y:S01]  /*1220*/  STS [R112+0x80], R23 ;  /* 0x0000801770007388 */ /* 0x0085e20000000800 */
[----:B-1----:R-:W-:-:S03]  /*1230*/  MOV R21, RZ ;  /* 0x000000ff00157202 */ /* 0x002fc60000000f00 */
[----:B----4-:R1:W-:Y:S01]  /*1240*/  STS [R110+0x100], R25 ;  /* 0x000100196e007388 */ /* 0x0103e20000000800 */
[----:B--2---:R-:W-:-:S03]  /*1250*/  HFMA2 R23, -RZ, RZ, 0, 0 ;  /* 0x00000000ff177431 */ /* 0x004fc600000001ff */
[----:B------:R2:W-:Y:S04]  /*1260*/  STS [R108+0x180], R27 ;  /* 0x0001801b6c007388 */ /* 0x0005e80000000800 */
[----:B------:R3:W-:Y:S01]  /*1270*/  STS [R106+0x200], R29 ;  /* 0x0002001d6a007388 */ /* 0x0007e20000000800 */
[----:B-1----:R-:W-:-:S03]  /*1280*/  MOV R25, RZ ;  /* 0x000000ff00197202 */ /* 0x002fc60000000f00 */
[----:B------:R1:W-:Y:S01]  /*1290*/  STS [R104+0x280], R31 ;  /* 0x0002801f68007388 */ /* 0x0003e20000000800 */
[----:B--2---:R-:W-:-:S03]  /*12a0*/  MOV R27, RZ ;  /* 0x000000ff001b7202 */ /* 0x004fc60000000f00 */
[----:B------:R-:W-:Y:S01]  /*12b0*/  STS [R102+0x300], R33 ;  /* 0x0003002166007388 */ /* 0x000fe20000000800 */
[----:B---3--:R-:W-:-:S03]  /*12c0*/  HFMA2 R29, -RZ, RZ, 0, 0 ;  /* 0x00000000ff1d7431 */ /* 0x008fc600000001ff */
[----:B------:R2:W-:Y:S01]  /*12d0*/  STS [R100+0x380], R35 ;  /* 0x0003802364007388 */ /* 0x0005e20000000800 */
[----:B------:R-:W-:-:S03]  /*12e0*/  NOP ;  /* 0x0000000000007918 */ /* 0x000fc60000000000 */
[----:B------:R-:W-:Y:S01]  /*12f0*/  LDS R113, [R98] ;  /* 0x0000000062717984 */ /* 0x000fe20000000800 */
[----:B-1----:R-:W-:-:S03]  /*1300*/  MOV R31, RZ ;  /* 0x000000ff001f7202 */ /* 0x002fc60000000f00 */
        /* <DEDUP_REMOVED lines=17> */
[----:B------:R-:W4:Y:S01]  /*1420*/  @!P6 LDG.E R31, desc[UR16][R6.64+0x380] ;  /* 0x00038010061fe981 */ /* 0x000f22000c1e1900 */
[----:B------:R-:W-:Y:S01]  /*1430*/  ISETP.GE.AND P0, PT, R135, R116, PT ;  /* 0x000000748700720c */ /* 0x000fe20003f06270 */
[----:B--2---:R-:W-:Y:S01]  /*1440*/  HFMA2 R35, -RZ, RZ, 0, 0 ;  /* 0x00000000ff237431 */ /* 0x004fe200000001ff */
[----:B------:R-:W-:-:S02]  /*1450*/  MOV R43, RZ ;  /* 0x000000ff002b7202 */ /* 0x000fc40000000f00 */
[----:B------:R-:W-:Y:S01]  /*1460*/  MOV R47, RZ ;  /* 0x000000ff002f7202 */ /* 0x000fe20000000f00 */
[----:B---3--:R-:W-:Y:S04]  /*1470*/  STS [R114], R5 ;  /* 0x0000000572007388 */ /* 0x008fe80000000800 */
[----:B----4-:R-:W-:Y:S04]  /*1480*/  STS [R112+0x80], R21 ;  /* 0x0000801570007388 */ /* 0x010fe80000000800 */
        /* <DEDUP_REMOVED lines=27> */
[----:B0-----:R-:W-:Y:S01]  /*1640*/  UISETP.GE.AND UP0, UPT, UR4, 0x1, UPT ;  /* 0x000000010400788c */ /* 0x001fe2000bf06270 */
[----:B------:R-:W-:-:S02]  /*1650*/  CS2R R96, SRZ ;  /* 0x0000000000607805 */ /* 0x000fc4000001ff00 */
[----:B------:R-:W-:Y:S02]  /*1660*/  CS2R R94, SRZ ;  /* 0x00000000005e7805 */ /* 0x000fe4000001ff00 */
[----:B------:R-:W-:Y:S02]  /*1670*/  CS2R R92, SRZ ;  /* 0x00000000005c7805 */ /* 0x000fe4000001ff00 */
[----:B------:R-:W-:Y:S01]  /*1680*/  CS2R R90, SRZ ;  /* 0x00000000005a7805 */ /* 0x000fe2000001ff00 */
        /* <DEDUP_REMOVED lines=35> */
[--C-:B------:R-:W-:Y:S01]  /*18c0*/  FADD.FTZ R84, R21, R158.reuse ;  /* 0x0000009e15547221 */ /* 0x100fe20000010000 */
[--C-:B------:R-:W-:Y:S01]  /*18d0*/  FADD.FTZ R82, R23, R158.reuse ;  /* 0x0000009e17527221 */ /* 0x100fe20000010000 */
[--C-:B------:R-:W-:Y:S01]  /*18e0*/  FADD.FTZ R80, R25, R158.reuse ;  /* 0x0000009e19507221 */ /* 0x100fe20000010000 */
[--C-:B------:R-:W-:Y:S01]  /*18f0*/  FADD.FTZ R76, R27, R158.reuse ;  /* 0x0000009e1b4c7221 */ /* 0x100fe20000010000 */
[--C-:B------:R-:W-:Y:S01]  /*1900*/  FADD.FTZ R74, R29, R158.reuse ;  /* 0x0000009e1d4a7221 */ /* 0x100fe20000010000 */
[----:B------:R-:W0:Y:S01]  /*1910*/  LDC R65, c[0x0][0x388] ;  /* 0x0000e200ff417b82 */ /* 0x000e220000000800 */
[----:B------:R-:W-:Y:S01]  /*1920*/  SHF.L.U32 R2, R115, 0x4, RZ ;  /* 0x0000000473027819 */ /* 0x000fe200000006ff */
[--C-:B------:R-:W-:Y:S01]  /*1930*/  FADD.FTZ R88, R7, R158.reuse ;  /* 0x0000009e07587221 */ /* 0x100fe20000010000 */
[----:B------:R-:W-:Y:S01]  /*1940*/  SHF.L.U32 R66, R117, 0x9, RZ ;  /* 0x0000000975427819 */ /* 0x000fe200000006ff */
[--C-:B------:R-:W-:Y:S01]  /*1950*/  FADD.FTZ R86, R5, R158.reuse ;  /* 0x0000009e05567221 */ /* 0x100fe20000010000 */
[----:B------:R-:W-:Y:S01]  /*1960*/  FADD.FTZ R78, R33, R158 ;  /* 0x0000009e214e7221 */ /* 0x000fe20000010000 */
[----:B------:R-:W-:Y:S01]  /*1970*/  FADD.FTZ R0, R49, R49 ;  /* 0x0000003131007221 */ /* 0x000fe20000010000 */
[C-C-:B------:R-:W-:Y:S01]  /*1980*/  IADD3 R3, PT, PT, R4.reuse, 0x1, R4.reuse ;  /* 0x0000000104037810 */ /* 0x140fe20007ffe004 */
[----:B------:R-:W1:Y:S01]  /*1990*/  LDC.64 R20, c[0x0][0x440] ;  /* 0x00011000ff147b82 */ /* 0x000e620000000a00 */
[C-C-:B------:R-:W-:Y:S01]  /*19a0*/  IADD3 R5, PT, PT, R4.reuse, 0x2, R4.reuse ;  /* 0x0000000204057810 */ /* 0x140fe20007ffe004 */
[----:B------:R-:W-:Y:S01]  /*19b0*/  FADD.FTZ R73, R73, R73 ;  /* 0x0000004949497221 */ /* 0x000fe20000010000 */
[----:B------:R-:W-:Y:S01]  /*19c0*/  IADD3 R7, PT, PT, R4, 0x3, R4 ;  /* 0x0000000304077810 */ /* 0x000fe20007ffe004 */
[----:B------:R-:W-:Y:S01]  /*19d0*/  FADD.FTZ R72, R72, R72 ;  /* 0x0000004848487221 */ /* 0x000fe20000010000 */
[C-C-:B------:R-:W-:Y:S01]  /*19e0*/  IADD3 R33, PT, PT, R4.reuse, 0x4, R4.reuse ;  /* 0x0000000404217810 */ /* 0x140fe20007ffe004 */
[----:B------:R-:W-:Y:S01]  /*19f0*/  FADD.FTZ R71, R71, R71 ;  /* 0x0000004747477221 */ /* 0x000fe20000010000 */
[C-C-:B------:R-:W-:Y:S01]  /*1a00*/  IADD3 R35, PT, PT, R4.reuse, 0x5, R4.reuse ;  /* 0x0000000504237810 */ /* 0x140fe20007ffe004 */
[----:B------:R-:W2:Y:S01]  /*1a10*/  LDC.64 R22, c[0x0][0x448] ;  /* 0x00011200ff167b82 */ /* 0x000ea20000000a00 */
[----:B------:R-:W-:Y:S01]  /*1a20*/  IADD3 R37, PT, PT, R4, 0x6, R4 ;  /* 0x0000000604257810 */ /* 0x000fe20007ffe004 */
[----:B------:R-:W-:Y:S01]  /*1a30*/  FADD.FTZ R70, R70, R70 ;  /* 0x0000004646467221 */ /* 0x000fe20000010000 */
[----:B------:R-:W-:Y:S01]  /*1a40*/  IADD3 R39, PT, PT, R4, 0x7, R4 ;  /* 0x0000000704277810 */ /* 0x000fe20007ffe004 */
[----:B------:R-:W-:Y:S01]  /*1a50*/  FADD.FTZ R69, R69, R69 ;  /* 0x0000004545457221 */ /* 0x000fe20000010000 */
[C---:B------:R-:W-:Y:S01]  /*1a60*/  IADD3 R40, PT, PT, R115.reuse, 0x1c0, RZ ;  /* 0x000001c073287810 */ /* 0x040fe20007ffe0ff */
[----:B------:R-:W-:Y:S01]  /*1a70*/  FADD.FTZ R68, R68, R68 ;  /* 0x0000004444447221 */ /* 0x000fe20000010000 */
[----:B------:R-:W-:Y:S01]  /*1a80*/  IADD3 R42, PT, PT, R115, 0x1e0, RZ ;  /* 0x000001e0732a7810 */ /* 0x000fe20007ffe0ff */
[----:B------:R-:W3:Y:S01]  /*1a90*/  LDC.64 R24, c[0x0][0x3a8] ;  /* 0x0000ea00ff187b82 */ /* 0x000ee20000000a00 */
[C---:B------:R-:W-:Y:S01]  /*1aa0*/  IADD3 R41, PT, PT, R2.reuse, 0x8, RZ ;  /* 0x0000000802297810 */ /* 0x040fe20007ffe0ff */
[----:B------:R-:W-:Y:S01]  /*1ab0*/  FADD.FTZ R67, R67, R67 ;  /* 0x0000004343437221 */ /* 0x000fe20000010000 */
[----:B------:R-:W-:Y:S01]  /*1ac0*/  IADD3 R43, PT, PT, R2, 0x9, RZ ;  /* 0x00000009022b7810 */ /* 0x000fe20007ffe0ff */
[----:B------:R-:W4:Y:S01]  /*1ad0*/  LDCU UR8, c[0x0][0x394] ;  /* 0x00007280ff0877ac */ /* 0x000f220008000800 */
[----:B------:R-:W-:-:S02]  /*1ae0*/  IADD3 R4, PT, PT, R115, 0x100, RZ ;  /* 0x0000010073047810 */ /* 0x000fc40007ffe0ff */
[C---:B------:R-:W-:Y:S01]  /*1af0*/  IADD3 R6, PT, PT, R115.reuse, 0x120, RZ ;  /* 0x0000012073067810 */ /* 0x040fe20007ffe0ff */
[----:B------:R-:W0:Y:S01]  /*1b00*/  LDC.64 R26, c[0x0][0x3c0] ;  /* 0x0000f000ff1a7b82 */ /* 0x000e220000000a00 */
[C---:B------:R-:W-:Y:S01]  /*1b10*/  IADD3 R32, PT, PT, R115.reuse, 0x140, RZ ;  /* 0x0000014073207810 */ /* 0x040fe20007ffe0ff */
[----:B------:R-:W0:Y:S01]  /*1b20*/  LDCU UR9, c[0x0][0x38c] ;  /* 0x00007180ff0977ac */ /* 0x000e220008000800 */
[C---:B------:R-:W-:Y:S02]  /*1b30*/  IADD3 R34, PT, PT, R115.reuse, 0x160, RZ ;  /* 0x0000016073227810 */ /* 0x040fe40007ffe0ff */
[C---:B------:R-:W-:Y:S01]  /*1b40*/  IADD3 R36, PT, PT, R115.reuse, 0x180, RZ ;  /* 0x0000018073247810 */ /* 0x040fe20007ffe0ff */
[----:B------:R-:W-:Y:S01]  /*1b50*/  UMOV UR4, URZ ;  /* 0x000000ff00047c82 */ /* 0x000fe20008000000 */
[----:B------:R-:W-:Y:S01]  /*1b60*/  IADD3 R38, PT, PT, R115, 0x1a0, RZ ;  /* 0x000001a073267810 */ /* 0x000fe20007ffe0ff */
[----:B------:R-:W0:Y:S01]  /*1b70*/  LDC.64 R28, c[0x0][0x3e0] ;  /* 0x0000f800ff1c7b82 */ /* 0x000e220000000a00 */
[----:B------:R-:W-:-:S02]  /*1b80*/  IADD3 R45, PT, PT, R2, 0xa, RZ ;  /* 0x0000000a022d7810 */ /* 0x000fc40007ffe0ff */
[C---:B------:R-:W-:Y:S02]  /*1b90*/  IADD3 R47, PT, PT, R2.reuse, 0xb, RZ ;  /* 0x0000000b022f7810 */ /* 0x040fe40007ffe0ff */
[C---:B------:R-:W-:Y:S02]  /*1ba0*/  IADD3 R49, PT, PT, R2.reuse, 0xc, RZ ;  /* 0x0000000c02317810 */ /* 0x040fe40007ffe0ff */
[C---:B------:R-:W-:Y:S01]  /*1bb0*/  IADD3 R51, PT, PT, R2.reuse, 0xd, RZ ;  /* 0x0000000d02337810 */ /* 0x040fe20007ffe0ff */
[----:B------:R-:W0:Y:S01]  /*1bc0*/  LDC.64 R30, c[0x0][0x4f0] ;  /* 0x00013c00ff1e7b82 */ /* 0x000e220000000a00 */
[C---:B------:R-:W-:Y:S02]  /*1bd0*/  IADD3 R53, PT, PT, R2.reuse, 0xe, RZ ;  /* 0x0000000e02357810 */ /* 0x040fe40007ffe0ff */
[----:B------:R-:W-:Y:S02]  /*1be0*/  IADD3 R55, PT, PT, R2, 0xf, RZ ;  /* 0x0000000f02377810 */ /* 0x000fe40007ffe0ff */
[----:B------:R-:W-:-:S02]  /*1bf0*/  LEA R64, R19, -R66, 0x1 ;  /* 0x8000004213407211 */ /* 0x000fc400078e08ff */
[-C--:B------:R-:W-:Y:S02]  /*1c00*/  LEA.HI.SX32 R41, R41, R2.reuse, 0x1b ;  /* 0x0000000229297211 */ /* 0x080fe400078fdaff */
[-C--:B------:R-:W-:Y:S02]  /*1c10*/  LEA.HI.SX32 R43, R43, R2.reuse, 0x1b ;  /* 0x000000022b2b7211 */ /* 0x080fe400078fdaff */
[-C--:B------:R-:W-:Y:S02]  /*1c20*/  LEA.HI.SX32 R40, R40, R115.reuse, 0x1b ;  /* 0x0000007328287211 */ /* 0x080fe400078fdaff */
[----:B------:R-:W-:Y:S02]  /*1c30*/  LEA.HI.SX32 R42, R42, R115, 0x1b ;  /* 0x000000732a2a7211 */ /* 0x000fe400078fdaff */
[----:B------:R-:W-:Y:S02]  /*1c40*/  ISETP.NE.AND P4, PT, R147, 0x1, PT ;  /* 0x000000019300780c */ /* 0x000fe40003f85270 */
        /* <DEDUP_REMOVED lines=14> */
[-C--:B------:R-:W-:Y:S02]  /*1d30*/  LEA.HI.SX32 R4, R4, R115.reuse, 0x1b ;  /* 0x0000007304047211 */ /* 0x080fe400078fdaff */
[-C--:B------:R-:W-:Y:S02]  /*1d40*/  LEA.HI.SX32 R6, R6, R115.reuse, 0x1b ;  /* 0x0000007306067211 */ /* 0x080fe400078fdaff */
[-C--:B------:R-:W-:Y:S02]  /*1d50*/  LEA.HI.SX32 R32, R32, R115.reuse, 0x1b ;  /* 0x0000007320207211 */ /* 0x080fe400078fdaff */
[-C--:B------:R-:W-:Y:S02]  /*1d60*/  LEA.HI.SX32 R34, R34, R115.reuse, 0x1b ;  /* 0x0000007322227211 */ /* 0x080fe400078fdaff */
[----:B------:R-:W-:-:S02]  /*1d70*/  LEA.HI.SX32 R36, R36, R115, 0x1b ;  /* 0x0000007324247211 */ /* 0x000fc400078fdaff */
[----:B------:R-:W-:Y:S02]  /*1d80*/  LEA.HI.SX32 R38, R38, R115, 0x1b ;  /* 0x0000007326267211 */ /* 0x000fe400078fdaff */
[----:B------:R-:W-:Y:S02]  /*1d90*/  ISETP.GE.AND P0, PT, R145, R64, PT ;  /* 0x000000409100720c */ /* 0x000fe40003f06270 */
[----:B------:R-:W-:Y:S02]  /*1da0*/  LEA R49, R40, UR6, 0x2 ;  /* 0x0000000628317c11 */ /* 0x000fe4000f8e10ff */
[----:B------:R-:W-:Y:S02]  /*1db0*/  LEA R48, R42, UR6, 0x2 ;  /* 0x000000062a307c11 */ /* 0x000fe4000f8e10ff */
[----:B------:R-:W-:Y:S02]  /*1dc0*/  LEA R47, R41, UR6, 0x2 ;  /* 0x00000006292f7c11 */ /* 0x000fe4000f8e10ff */
[----:B------:R-:W-:-:S02]  /*1dd0*/  LEA R46, R43, UR6, 0x2 ;  /* 0x000000062b2e7c11 */ /* 0x000fc4000f8e10ff */
[----:B------:R-:W-:Y:S02]  /*1de0*/  MOV R97, RZ ;  /* 0x000000ff00617202 */ /* 0x000fe40000000f00 */
[----:B------:R-:W-:Y:S02]  /*1df0*/  ISETP.EQ.AND P4, PT, R161, RZ, P4 ;  /* 0x000000ffa100720c */ /* 0x000fe40002782270 */
        /* <DEDUP_REMOVED lines=14> */
[----:B------:R-:W-:Y:S02]  /*1ee0*/  P2R R209, PR, RZ, 0x1 ;  /* 0x00000001ffd17803 */ /* 0x000fe40000000000 */
[----:B------:R-:W-:-:S02]  /*1ef0*/  LEA R45, R45, UR6, 0x2 ;  /* 0x000000062d2d7c11 */ /* 0x000fc4000f8e10ff */
[----:B------:R-:W-:Y:S02]  /*1f00*/  LEA R44, R44, UR6, 0x2 ;  /* 0x000000062c2c7c11 */ /* 0x000fe4000f8e10ff */
[----:B------:R-:W-:Y:S02]  /*1f10*/  LEA R43, R162, UR6, 0x2 ;  /* 0x00000006a22b7c11 */ /* 0x000fe4000f8e10ff */
[----:B------:R-:W-:Y:S02]  /*1f20*/  LEA R42, R164, UR6, 0x2 ;  /* 0x00000006a42a7c11 */ /* 0x000fe4000f8e10ff */
[----:B------:R-:W-:Y:S02]  /*1f30*/  LEA R41, R166, UR6, 0x2 ;  /* 0x00000006a6297c11 */ /* 0x000fe4000f8e10ff */
[----:B01234-:R-:W-:-:S07]  /*1f40*/  LEA R40, R168, UR6, 0x2 ;  /* 0x00000006a8287c11 */ /* 0x01ffce000f8e10ff */
.L_x_15541:
[----:B------:R-:W-:Y:S02]  /*1f50*/  MOV R2, R10 ;  /* 0x0000000a00027202 */ /* 0x000fe40000000f00 */
[----:B------:R-:W-:Y:S02]  /*1f60*/  MOV R3, R159 ;  /* 0x0000009f00037202 */ /* 0x000fe40000000f00 */
[----:B------:R-:W-:Y:S01]  /*1f70*/  ISETP.NE.AND P6, PT, R209, RZ, PT ;  /* 0x000000ffd100720c */ /* 0x000fe20003fc5270 */
[----:B------:R-:W-:-:S04]  /*1f80*/  IMAD.WIDE.U32 R2, R24, UR4, R2 ;  /* 0x0000000418027c25 */ /* 0x000fc8000f8e0002 */
[----:B------:R-:W-:Y:S01]  /*1f90*/  IMAD R3, R25, UR4, R3 ;  /* 0x0000000419037c24 */ /* 0x000fe2000f8e0203 */
[----:B------:R-:W-:-:S04]  /*1fa0*/  LEA R32, P0, R2, R20, 0x3 ;  /* 0x0000001402207211 */ /* 0x000fc800078018ff */
[----:B------:R-:W-:Y:S01]  /*1fb0*/  LEA.HI.X R33, R2, R21, R3, 0x3, P0 ;  /* 0x0000001502217211 */ /* 0x000fe200000f1c03 */
[----:B------:R-:W-:Y:S01]  /*1fc0*/  HFMA2 R3, -RZ, RZ, 0, 0 ;  /* 0x00000000ff037431 */ /* 0x000fe200000001ff */
[----:B------:R-:W-:Y:S02]  /*1fd0*/  MOV R2, R145 ;  /* 0x0000009100027202 */ /* 0x000fe40000000f00 */
[C---:B------:R-:W-:Y:S02]  /*1fe0*/  ISETP.GE.AND P0, PT, R119.reuse, R64, PT ;  /* 0x000000407700720c */ /* 0x040fe40003f06270 */
[C---:B0-----:R-:W-:Y:S02]  /*1ff0*/  IADD3 R5, PT, PT, R119.reuse, 0x20, RZ ;  /* 0x0000002077057810 */ /* 0x041fe40007ffe0ff */
[----:B------:R-:W-:Y:S02]  /*2000*/  CS2R R36, SRZ ;  /* 0x0000000000247805 */ /* 0x000fe4000001ff00 */
[----:B------:R-:W-:-:S02]  /*2010*/  IADD3 R7, PT, PT, R119, 0x40, RZ ;  /* 0x0000004077077810 */ /* 0x000fc40007ffe0ff */
[----:B------:R-:W-:Y:S01]  /*2020*/  CS2R R38, SRZ ;  /* 0x0000000000267805 */ /* 0x000fe2000001ff00 */
[----:B------:R-:W-:Y:S02]  /*2030*/  HFMA2 R177, -RZ, RZ, 0, 0 ;  /* 0x00000000ffb17431 */ /* 0x000fe400000001ff */
[----:B------:R-:W-:Y:S01]  /*2040*/  IMAD.WIDE.U32 R2, R28, UR4, R2 ;  /* 0x000000041c027c25 */ /* 0x000fe2000f8e0002 */
[----:B------:R-:W-:Y:S02]  /*2050*/  ISETP.GE.AND P1, PT, R5, R64, PT ;  /* 0x000000400500720c */ /* 0x000fe40003f26270 */
[----:B------:R-:W-:Y:S01]  /*2060*/  MOV R175, RZ ;  /* 0x000000ff00af7202 */ /* 0x000fe20000000f00 */
[----:B------:R-:W-:Y:S01]  /*2070*/  IMAD R6, R29, UR4, R3 ;  /* 0x000000041d067c24 */ /* 0x000fe2000f8e0203 */
[C---:B------:R-:W-:Y:S01]  /*2080*/  LEA R4, P3, R2.reuse, R151, 0x2 ;  /* 0x0000009702047211 */ /* 0x040fe200078610ff */
[----:B------:R-:W-:Y:S01]  /*2090*/  HFMA2 R181, -RZ, RZ, 0, 0 ;  /* 0x00000000ffb57431 */ /* 0x000fe200000001ff */
[----:B------:R-:W-:Y:S01]  /*20a0*/  IADD3 R3, PT, PT, R119, 0x60, RZ ;  /* 0x0000006077037810 */ /* 0x000fe20007ffe0ff */
[----:B------:R-:W2:Y:S01]  /*20b0*/  LDG.E.64 R32, desc[UR16][R32.64] ;  /* 0x0000001020207981 */ /* 0x000ea2000c1e1b00 */
[----:B------:R-:W-:-:S02]  /*20c0*/  LEA.HI.X R5, R2, R149, R6, 0x2, P3 ;  /* 0x0000009502057211 */ /* 0x000fc400018f1406 */
[-C--:B------:R-:W-:Y:S02]  /*20d0*/  ISETP.GE.AND P3, PT, R3, R64.reuse, PT ;  /* 0x000000400300720c */ /* 0x080fe40003f66270 */
[-C--:B------:R-:W-:Y:S01]  /*20e0*/  ISETP.GE.AND P2, PT, R7, R64.reuse, PT ;  /* 0x000000400700720c */ /* 0x080fe20003f46270 */
[----:B---3--:R-:W3:Y:S01]  /*20f0*/  @!P0 LDG.E R37, desc[UR16][R4.64+0x80] ;  /* 0x0000801004258981 */ /* 0x008ee2000c1e1900 */
[C---:B------:R-:W-:Y:S02]  /*2100*/  IADD3 R3, PT, PT, R119.reuse, 0xa0, RZ ;  /* 0x000000a077037810 */ /* 0x040fe40007ffe0ff */
[----:B------:R-:W-:Y:S01]  /*2110*/  IADD3 R7, PT, PT, R119, 0x80, RZ ;  /* 0x0000008077077810 */ /* 0x000fe20007ffe0ff */
[----:B----4-:R-:W4:Y:S01]  /*2120*/  @!P1 LDG.E R39, desc[UR16][R4.64+0x100] ;  /* 0x0001001004279981 */ /* 0x010f22000c1e1900 */
[-C--:B------:R-:W-:Y:S02]  /*2130*/  ISETP.GE.AND P0, PT, R3, R64.reuse, PT ;  /* 0x000000400300720c */ /* 0x080fe40003f06270 */
[----:B------:R-:W-:-:S02]  /*2140*/  ISETP.GE.AND P5, PT, R7, R64, PT ;  /* 0x000000400700720c */ /* 0x000fc40003fa6270 */
[C---:B------:R-:W-:Y:S01]  /*2150*/  IADD3 R3, PT, PT, R119.reuse, 0xc0, RZ ;  /* 0x000000c077037810 */ /* 0x040fe20007ffe0ff */
[----:B------:R-:W5:Y:S01]  /*2160*/  @!P3 LDG.E R177, desc[UR16][R4.64+0x200] ;  /* 0x0002001004b1b981 */ /* 0x000f62000c1e1900 */
[----:B------:R-:W-:Y:S02]  /*2170*/  IADD3 R7, PT, PT, R119, 0xe0, RZ ;  /* 0x000000e077077810 */ /* 0x000fe40007ffe0ff */
[-C--:B------:R-:W-:Y:S01]  /*2180*/  ISETP.GE.AND P1, PT, R3, R64.reuse, PT ;  /* 0x000000400300720c */ /* 0x080fe20003f26270 */
[----:B------:R-:W5:Y:S01]  /*2190*/  @!P2 LDG.E R175, desc[UR16][R4.64+0x180] ;  /* 0x0001801004afa981 */ /* 0x000f62000c1e1900 */
[----:B------:R-:W-:Y:S02]  /*21a0*/  IADD3 R3, PT, PT, R119, 0x100, RZ ;  /* 0x0000010077037810 */ /* 0x000fe40007ffe0ff */
[----:B------:R-:W-:Y:S01]  /*21b0*/  MOV R179, RZ ;  /* 0x000000ff00b37202 */ /* 0x000fe20000000f00 */
[----:B------:R-:W5:Y:S01]  /*21c0*/  @!P0 LDG.E R181, desc[UR16][R4.64+0x300] ;  /* 0x0003001004b58981 */ /* 0x000f62000c1e1900 */
[----:B------:R-:W-:-:S02]  /*21d0*/  ISETP.GE.AND P3, PT, R3, R64, PT ;  /* 0x000000400300720c */ /* 0x000fc40003f66270 */
[-C--:B------:R-:W-:Y:S02]  /*21e0*/  ISETP.GE.AND P2, PT, R7, R64.reuse, PT ;  /* 0x000000400700720c */ /* 0x080fe40003f46270 */
[C---:B------:R-:W-:Y:S01]  /*21f0*/  IADD3 R3, PT, PT, R119.reuse, 0x120, RZ ;  /* 0x0000012077037810 */ /* 0x040fe20007ffe0ff */
[----:B------:R-:W5:Y:S01]  /*2200*/  @!P5 LDG.E R179, desc[UR16][R4.64+0x280] ;  /* 0x0002801004b3d981 */ /* 0x000f62000c1e1900 */
[----:B------:R-:W-:Y:S02]  /*2210*/  MOV R183, RZ ;  /* 0x000000ff00b77202 */ /* 0x000fe40000000f00 */
[----:B------:R-:W-:Y:S02]  /*2220*/  IADD3 R7, PT, PT, R119, 0x140, RZ ;  /* 0x0000014077077810 */ /* 0x000fe40007ffe0ff */
[-C--:B------:R-:W-:Y:S02]  /*2230*/  ISETP.GE.AND P5, PT, R3, R64.reuse, PT ;  /* 0x000000400300720c */ /* 0x080fe40003fa6270 */
[----:B------:R-:W-:Y:S01]  /*2240*/  IADD3 R3, PT, PT, R119, 0x160, RZ ;  /* 0x0000016077037810 */ /* 0x000fe20007ffe0ff */
[----:B------:R-:W-:Y:S01]  /*2250*/  HFMA2 R185, -RZ, RZ, 0, 0 ;  /* 0x00000000ffb97431 */ /* 0x000fe200000001ff */
[----:B------:R-:W-:-:S02]  /*2260*/  ISETP.GE.AND P0, PT, R7, R64, PT ;  /* 0x000000400700720c */ /* 0x000fc40003f06270 */
[----:B------:R-:W-:Y:S01]  /*2270*/  CS2R R6, SRZ ;  /* 0x0000000000067805 */ /* 0x000fe2000001ff00 */
[----:B------:R-:W5:Y:S01]  /*2280*/  @!P1 LDG.E R183, desc[UR16][R4.64+0x380] ;  /* 0x0003801004b79981 */ /* 0x000f62000c1e1900 */
[-C--:B------:R-:W-:Y:S02]  /*2290*/  ISETP.GE.AND P1, PT, R3, R64.reuse, PT ;  /* 0x000000400300720c */ /* 0x080fe40003f26270 */
[C---:B------:R-:W-:Y:S02]  /*22a0*/  IADD3 R3, PT, PT, R119.reuse, 0x180, RZ ;  /* 0x0000018077037810 */ /* 0x040fe40007ffe0ff */
[----:B------:R-:W5:Y:S01]  /*22b0*/  @!P2 LDG.E R6, desc[UR16][R4.64+0x400] ;  /* 0x000400100406a981 */ /* 0x000f62000c1e1900 */
[----:B------:R-:W-:Y:S02]  /*22c0*/  IADD3 R35, PT, PT, R119, 0x1a0, RZ ;  /* 0x000001a077237810 */ /* 0x000fe40007ffe0ff */
[----:B------:R-:W-:Y:S01]  /*22d0*/  ISETP.GE.AND P2, PT, R3, R64, PT ;  /* 0x000000400300720c */ /* 0x000fe20003f46270 */
[----:B------:R-:W3:Y:S01]  /*22e0*/  @!P6 LDG.E R7, desc[UR16][R4.64] ;  /* 0x000000100407e981 */ /* 0x000ee2000c1e1900 */
[----:B------:R-:W-:-:S03]  /*22f0*/  IADD3 R3, PT, PT, R119, 0x1c0, RZ ;  /* 0x000001c077037810 */ /* 0x000fc60007ffe0ff */
[----:B------:R-:W5:Y:S01]  /*2300*/  @!P3 LDG.E R185, desc[UR16][R4.64+0x480] ;  /* 0x0004801004b9b981 */ /* 0x000f62000c1e1900 */
[-C--:B------:R-:W-:Y:S01]  /*2310*/  ISETP.GE.AND P3, PT, R35, R64.reuse, PT ;  /* 0x000000402300720c */ /* 0x080fe20003f66270 */
[----:B------:R-:W-:Y:S02]  /*2320*/  HFMA2 R189, -RZ, RZ, 0, 0 ;  /* 0x00000000ffbd7431 */ /* 0x000fe400000001ff */
[----:B------:R-:W5:Y:S01]  /*2330*/  @!P5 LDG.E R36, desc[UR16][R4.64+0x500] ;  /* 0x000500100424d981 */ /* 0x000f62000c1e1900 */
[----:B------:R-:W-:Y:S01]  /*2340*/  ISETP.GE.AND P5, PT, R3, R64, PT ;  /* 0x000000400300720c */ /* 0x000fe20003fa6270 */
[----:B------:R-:W-:Y:S01]  /*2350*/  HFMA2 R191, -RZ, RZ, 0, 0 ;  /* 0x00000000ffbf7431 */ /* 0x000fe200000001ff */
[----:B------:R-:W-:Y:S01]  /*2360*/  MOV R187, RZ ;  /* 0x000000ff00bb7202 */ /* 0x000fe20000000f00 */
[----:B------:R-:W5:Y:S01]  /*2370*/  @!P1 LDG.E R38, desc[UR16][R4.64+0x600] ;  /* 0x0006001004269981 */ /* 0x000f62000c1e1900 */
[----:B------:R-:W-:-:S03]  /*2380*/  MOV R162, RZ ;  /* 0x000000ff00a27202 */ /* 0x000fc60000000f00 */
[----:B------:R-:W5:Y:S04]  /*2390*/  @!P2 LDG.E R189, desc[UR16][R4.64+0x680] ;  /* 0x0006801004bda981 */ /* 0x000f68000c1e1900 */
[----:B------:R-:W5:Y:S04]  /*23a0*/  @!P0 LDG.E R187, desc[UR16][R4.64+0x580] ;  /* 0x0005801004bb8981 */ /* 0x000f68000c1e1900 */
[----:B------:R-:W5:Y:S04]  /*23b0*/  @!P3 LDG.E R162, desc[UR16][R4.64+0x700] ;  /* 0x0007001004a2b981 */ /* 0x000f68000c1e1900 */
[----:B------:R0:W5:Y:S01]  /*23c0*/  @!P5 LDG.E R191, desc[UR16][R4.64+0x780] ;  /* 0x0007801004bfd981 */ /* 0x000162000c1e1900 */
[----:B------:R-:W-:-:S02]  /*23d0*/  MOV R2, R8 ;  /* 0x0000000800027202 */ /* 0x000fc40000000f00 */
[----:B------:R-:W-:-:S03]  /*23e0*/  MOV R3, R157 ;  /* 0x0000009d00037202 */ /* 0x000fc60000000f00 */
[----:B------:R-:W-:-:S04]  /*23f0*/  IMAD.WIDE.U32 R2, R26, UR4, R2 ;  /* 0x000000041a027c25 */ /* 0x000fc8000f8e0002 */
[----:B------:R-:W-:Y:S01]  /*2400*/  IMAD R3, R27, UR4, R3 ;  /* 0x000000041b037c24 */ /* 0x000fe2000f8e0203 */
[----:B------:R-:W-:-:S04]  /*2410*/  LEA R34, P0, R2, R22, 0x3 ;  /* 0x0000001602227211 */ /* 0x000fc800078018ff */
[----:B------:R-:W-:-:S06]  /*2420*/  LEA.HI.X R35, R2, R23, R3, 0x3, P0 ;  /* 0x0000001702237211 */ /* 0x000fcc00000f1c03 */
[----:B------:R-:W5:Y:S01]  /*2430*/  LDG.E.64 R34, desc[UR16][R34.64] ;  /* 0x0000001022227981 */ /* 0x000f62000c1e1b00 */
[----:B------:R-:W1:Y:S01]  /*2440*/  S2UR UR7, SR_CgaCtaId ;  /* 0x00000000000779c3 */ /* 0x000e620000008800 */
[----:B------:R-:W-:Y:S01]  /*2450*/  UMOV UR6, 0x400 ;  /* 0x0000040000067882 */ /* 0x000fe20000000000 */
[C---:B------:R-:W-:Y:S02]  /*2460*/  ISETP.NE.AND P0, PT, R161.reuse, RZ, PT ;  /* 0x000000ffa100720c */ /* 0x040fe40003f05270 */
[----:B------:R-:W-:Y:S01]  /*2470*/  ISETP.NE.AND P1, PT, R161, 0x1f, PT ;  /* 0x0000001fa100780c */ /* 0x000fe20003f25270 */
[----:B------:R-:W-:Y:S01]  /*2480*/  BSSY.RECONVERGENT B0, `(.L_x_15492) ;  /* 0x00000a7000007945 */ /* 0x000fe20003800200 */
[----:B-1----:R-:W-:Y:S01]  /*2490*/  ULEA UR6, UR7, UR6, 0x18 ;  /* 0x0000000607067291 */ /* 0x002fe2000f8ec0ff */
[-C--:B--2---:R-:W-:Y:S01]  /*24a0*/  FMUL.FTZ R2, R88, R33.reuse ;  /* 0x0000002158027220 */ /* 0x084fe20000410000 */
[-C--:B------:R-:W-:Y:S01]  /*24b0*/  FMUL.FTZ R164, R86, R33.reuse ;  /* 0x0000002156a47220 */ /* 0x080fe20000410000 */
[----:B------:R-:W-:-:S02]  /*24c0*/  FMUL.FTZ R166, R84, R33 ;  /* 0x0000002154a67220 */ /* 0x000fc40000410000 */
[----:B------:R-:W-:Y:S01]  /*24d0*/  FMUL.RZ R168, R2, 0.15915493667125701904 ;  /* 0x3e22f98302a87820 */ /* 0x000fe2000040c000 */
[----:B------:R-:W-:Y:S01]  /*24e0*/  FMUL.RZ R170, R164, 0.15915493667125701904 ;  /* 0x3e22f983a4aa7820 */ /* 0x000fe2000040c000 */
[----:B------:R-:W-:Y:S02]  /*24f0*/  FMUL.FTZ R3, R32, 1.4426950216293334961 ;  /* 0x3fb8aa3b20037820 */ /* 0x000fe40000410000 */
[----:B------:R-:W-:Y:S01]  /*2500*/  MUFU.SIN R2, R168 ;  /* 0x000000a800027308 */ /* 0x000fe20000000400 */
[----:B------:R-:W-:-:S07]  /*2510*/  FMUL.RZ R172, R166, 0.15915493667125701904 ;  /* 0x3e22f983a6ac7820 */ /* 0x000fce000040c000 */
[----:B0-----:R0:W-:Y:S01]  /*2520*/  MUFU.COS R4, R168 ;  /* 0x000000a800047308 */ /* 0x0011e20000000000 */
[----:B------:R-:W-:Y:S01]  /*2530*/  FMUL.FTZ R166, R84, R3 ;  /* 0x0000000354a67220 */ /* 0x000fe20000410000 */
[----:B0-----:R-:W-:-:S06]  /*2540*/  FMUL.FTZ R168, R82, R33 ;  /* 0x0000002152a87220 */ /* 0x001fcc0000410000 */
[----:B------:R-:W-:Y:S01]  /*2550*/  MUFU.SIN R193, R170 ;  /* 0x000000aa00c17308 */ /* 0x000fe20000000400 */
[----:B------:R-:W-:Y:S01]  /*2560*/  FMUL.RZ R174, R168, 0.15915493667125701904 ;  /* 0x3e22f983a8ae7820 */ /* 0x000fe2000040c000 */
[----:B------:R-:W-:-:S06]  /*2570*/  FMUL.FTZ R168, R82, R3 ;  /* 0x0000000352a87220 */ /* 0x000fcc0000410000 */
[----:B------:R0:W-:Y:S01]  /*2580*/  MUFU.COS R195, R170 ;  /* 0x000000aa00c37308 */ /* 0x0001e20000000000 */
[----:B------:R-:W-:Y:S01]  /*2590*/  FMUL.FTZ R164, R86, R3 ;  /* 0x0000000356a47220 */ /* 0x000fe20000410000 */
[----:B0-----:R-:W-:-:S06]  /*25a0*/  FMUL.FTZ R170, R80, R33 ;  /* 0x0000002150aa7220 */ /* 0x001fcc0000410000 */
[----:B------:R-:W-:Y:S01]  /*25b0*/  MUFU.SIN R197, R172 ;  /* 0x000000ac00c57308 */ /* 0x000fe20000000400 */
[----:B------:R-:W-:Y:S01]  /*25c0*/  FMUL.RZ R176, R170, 0.15915493667125701904 ;  /* 0x3e22f983aab07820 */ /* 0x000fe2000040c000 */
[----:B------:R-:W-:-:S06]  /*25d0*/  FMUL.FTZ R170, R80, R3 ;  /* 0x0000000350aa7220 */ /* 0x000fcc0000410000 */
[----:B------:R0:W-:Y:S01]  /*25e0*/  MUFU.COS R199, R172 ;  /* 0x000000ac00c77308 */ /* 0x0001e20000000000 */
[----:B---3--:R-:W-:Y:S01]  /*25f0*/  STS [R114], R7 ;  /* 0x0000000772007388 */ /* 0x008fe20000000800 */
[----:B0-----:R-:W-:-:S06]  /*2600*/  FMUL.FTZ R172, R78, R33 ;  /* 0x000000214eac7220 */ /* 0x001fcc0000410000 */
[----:B------:R-:W-:Y:S01]  /*2610*/  MUFU.COS R203, R174 ;  /* 0x000000ae00cb7308 */ /* 0x000fe20000000000 */
[----:B------:R-:W-:Y:S01]  /*2620*/  FMUL.RZ R182, R172, 0.15915493667125701904 ;  /* 0x3e22f983acb67820 */ /* 0x000fe2000040c000 */
[----:B------:R-:W-:Y:S01]  /*2630*/  FMUL.FTZ R172, R78, R3 ;  /* 0x000000034eac7220 */ /* 0x000fe20000410000 */
[----:B------:R-:W-:Y:S05]  /*2640*/  STS [R112+0x80], R37 ;  /* 0x0000802570007388 */ /* 0x000fea0000000800 */
[----:B------:R-:W0:Y:S01]  /*2650*/  MUFU.EX2 R168, R168 ;  /* 0x000000a800a87308 */ /* 0x000e220000000800 */
[----:B----4-:R-:W-:Y:S04]  /*2660*/  STS [R110+0x100], R39 ;  /* 0x000100276e007388 */ /* 0x010fe80000000800 */
[----:B-----5:R1:W-:Y:S03]  /*2670*/  STS [R108+0x180], R175 ;  /* 0x000180af6c007388 */ /* 0x0203e60000000800 */
[----:B------:R0:W2:Y:S01]  /*2680*/  MUFU.SIN R201, R174 ;  /* 0x000000ae00c97308 */ /* 0x0000a20000000400 */
[----:B------:R-:W-:Y:S07]  /*2690*/  STS [R106+0x200], R177 ;  /* 0x000200b16a007388 */ /* 0x000fee0000000800 */
[----:B------:R-:W-:Y:S01]  /*26a0*/  MUFU.COS R213, R176 ;  /* 0x000000b000d57308 */ /* 0x000fe20000000000 */
[----:B------:R3:W-:Y:S07]  /*26b0*/  STS [R104+0x280], R179 ;  /* 0x000280b368007388 */ /* 0x0007ee0000000800 */
[----:B------:R-:W4:Y:S01]  /*26c0*/  MUFU.EX2 R178, R170 ;  /* 0x000000aa00b27308 */ /* 0x000f220000000800 */
[----:B------:R-:W-:Y:S07]  /*26d0*/  STS [R102+0x300], R181 ;  /* 0x000300b566007388 */ /* 0x000fee0000000800 */
[----:B------:R-:W5:Y:S01]  /*26e0*/  MUFU.EX2 R166, R166 ;  /* 0x000000a600a67308 */ /* 0x000f620000000800 */
[----:B------:R-:W-:Y:S07]  /*26f0*/  STS [R100+0x380], R183 ;  /* 0x000380b764007388 */ /* 0x000fee0000000800 */
[----:B------:R-:W3:Y:S01]  /*2700*/  MUFU.EX2 R164, R164 ;  /* 0x000000a400a47308 */ /* 0x000ee20000000800 */
[----:B------:R-:W-:Y:S07]  /*2710*/  STS [R55+0x400], R6 ;  /* 0x0004000637007388 */ /* 0x000fee0000000800 */
[----:B------:R-:W3:Y:S01]  /*2720*/  MUFU.SIN R207, R176 ;  /* 0x000000b000cf7308 */ /* 0x000ee20000000400 */
[----:B------:R-:W-:Y:S07]  /*2730*/  STS [R54+0x480], R185 ;  /* 0x000480b936007388 */ /* 0x000fee0000000800 */
[----:B------:R-:W-:Y:S01]  /*2740*/  MUFU.COS R219, R182 ;  /* 0x000000b600db7308 */ /* 0x000fe20000000000 */
[----:B------:R-:W-:Y:S07]  /*2750*/  STS [R53+0x500], R36 ;  /* 0x0005002435007388 */ /* 0x000fee0000000800 */
[----:B------:R2:W3:Y:S01]  /*2760*/  MUFU.EX2 R180, R172 ;  /* 0x000000ac00b47308 */ /* 0x0004e20000000800 */
[----:B------:R-:W-:Y:S07]  /*2770*/  STS [R52+0x580], R187 ;  /* 0x000580bb34007388 */ /* 0x000fee0000000800 */
[----:B------:R-:W3:Y:S01]  /*2780*/  MUFU.SIN R217, R182 ;  /* 0x000000b600d97308 */ /* 0x000ee20000000400 */
[----:B------:R3:W-:Y:S01]  /*2790*/  STS [R51+0x600], R38 ;  /* 0x0006002633007388 */ /* 0x0007e20000000800 */
[----:B0-----:R-:W-:-:S03]  /*27a0*/  FMUL.FTZ R174, R168, R203 ;  /* 0x000000cba8ae7220 */ /* 0x001fc60000410000 */
[----:B------:R-:W-:Y:S01]  /*27b0*/  STS [R50+0x680], R189 ;  /* 0x000680bd32007388 */ /* 0x000fe20000000800 */
[----:B--2---:R-:W-:-:S03]  /*27c0*/  FMUL.FTZ R172, R168, R201 ;  /* 0x000000c9a8ac7220 */ /* 0x004fc60000410000 */
[----:B------:R-:W-:Y:S01]  /*27d0*/  STS [R49+0x700], R162 ;  /* 0x000700a231007388 */ /* 0x000fe20000000800 */
[----:B----4-:R-:W-:-:S03]  /*27e0*/  FMUL.FTZ R170, R178, R213 ;  /* 0x000000d5b2aa7220 */ /* 0x010fc60000410000 */
[----:B------:R-:W-:Y:S01]  /*27f0*/  STS [R48+0x780], R191 ;  /* 0x000780bf30007388 */ /* 0x000fe20000000800 */
[----:B------:R-:W-:-:S03]  /*2800*/  NOP ;  /* 0x0000000000007918 */ /* 0x000fc60000000000 */
[----:B------:R-:W0:Y:S01]  /*2810*/  LDS R203, [R63+0x4] ;  /* 0x000004003fcb7984 */ /* 0x000e220000000800 */
[C---:B-----5:R-:W-:Y:S01]  /*2820*/  FMUL.FTZ R176, R166.reuse, R199 ;  /* 0x000000c7a6b07220 */ /* 0x060fe20000410000 */
[----:B-1----:R-:W-:Y:S02]  /*2830*/  FMUL.FTZ R175, R166, R197 ;  /* 0x000000c5a6af7220 */ /* 0x002fe40000410000 */
[----:B------:R-:W1:Y:S01]  /*2840*/  LDS R206, [R61+0xc] ;  /* 0x00000c003dce7984 */ /* 0x000e620000000800 */
[----:B---3--:R-:W-:-:S03]  /*2850*/  FMUL.FTZ R179, R164, R195 ;  /* 0x000000c3a4b37220 */ /* 0x008fc60000410000 */
[----:B------:R-:W2:Y:S01]  /*2860*/  LDS R205, [R59+0x14] ;  /* 0x000014003bcd7984 */ /* 0x000ea20000000800 */
[----:B------:R-:W-:-:S03]  /*2870*/  FMUL.FTZ R177, R164, R193 ;  /* 0x000000c1a4b17220 */ /* 0x000fc60000410000 */
[----:B------:R-:W3:Y:S01]  /*2880*/  LDS R162, [R40+0x3c] ;  /* 0x00003c0028a27984 */ /* 0x000ee20000000800 */
[----:B------:R-:W-:Y:S01]  /*2890*/  FMUL.FTZ R168, R178, R207 ;  /* 0x000000cfb2a87220 */ /* 0x000fe20000410000 */
[C---:B------:R-:W-:Y:S02]  /*28a0*/  FMUL.FTZ R166, R180.reuse, R219 ;  /* 0x000000dbb4a67220 */ /* 0x040fe40000410000 */
[----:B------:R-:W4:Y:S01]  /*28b0*/  LDS R213, [R57+0x1c] ;  /* 0x00001c0039d57984 */ /* 0x000f220000000800 */
[----:B------:R-:W-:-:S03]  /*28c0*/  FMUL.FTZ R164, R180, R217 ;  /* 0x000000d9b4a47220 */ /* 0x000fc60000410000 */
[----:B------:R-:W5:Y:S04]  /*28d0*/  LDS R208, [R46+0x24] ;  /* 0x000024002ed07984 */ /* 0x000f680000000800 */
[----:B------:R-:W5:Y:S04]  /*28e0*/  LDS R215, [R44+0x2c] ;  /* 0x00002c002cd77984 */ /* 0x000f680000000800 */
[----:B------:R-:W5:Y:S04]  /*28f0*/  LDS R201, [R42+0x34] ;  /* 0x000034002ac97984 */ /* 0x000f680000000800 */
[----:B------:R-:W5:Y:S04]  /*2900*/  LDS R219, [R56] ;  /* 0x0000000038db7984 */ /* 0x000f680000000800 */
[----:B------:R-:W5:Y:S04]  /*2910*/  LDS R214, [R62+0x8] ;  /* 0x000008003ed67984 */ /* 0x000f680000000800 */
[----:B------:R-:W5:Y:S04]  /*2920*/  LDS R212, [R60+0x10] ;  /* 0x000010003cd47984 */ /* 0x000f680000000800 */
[----:B------:R-:W5:Y:S01]  /*2930*/  LDS R178, [R41+0x38] ;  /* 0x0000380029b27984 */ /* 0x000f620000000800 */
[----:B------:R-:W-:-:S03]  /*2940*/  FMUL.FTZ R5, R88, R3 ;  /* 0x0000000358057220 */ /* 0x000fc60000410000 */
[----:B------:R-:W5:Y:S01]  /*2950*/  LDS R207, [R58+0x18] ;  /* 0x000018003acf7984 */ /* 0x000f620000000800 */
[----:B------:R-:W-:-:S03]  /*2960*/  FMUL.FTZ R7, R76, R3 ;  /* 0x000000034c077220 */ /* 0x000fc60000410000 */
[----:B------:R-:W5:Y:S01]  /*2970*/  LDS R216, [R47+0x20] ;  /* 0x000020002fd87984 */ /* 0x000f620000000800 */
[----:B------:R-:W-:-:S03]  /*2980*/  FMUL.FTZ R37, R74, R3 ;  /* 0x000000034a257220 */ /* 0x000fc60000410000 */
[----:B------:R-:W5:Y:S04]  /*2990*/  LDS R217, [R45+0x28] ;  /* 0x000028002dd97984 */ /* 0x000f680000000800 */
[----:B------:R-:W5:Y:S01]  /*29a0*/  LDS R200, [R43+0x30] ;  /* 0x000030002bc87984 */ /* 0x000f620000000800 */
[----:B------:R-:W-:-:S04]  /*29b0*/  FMUL.FTZ R3, R76, R33 ;  /* 0x000000214c037220 */ /* 0x000fc80000410000 */
[----:B------:R-:W-:Y:S01]  /*29c0*/  FMUL.RZ R38, R3, 0.15915493667125701904 ;  /* 0x3e22f98303267820 */ /* 0x000fe2000040c000 */
[----:B------:R-:W-:Y:S01]  /*29d0*/  FMUL.FTZ R3, R74, R33 ;  /* 0x000000214a037220 */ /* 0x000fe20000410000 */
[----:B------:R-:W0:Y:S03]  /*29e0*/  MUFU.EX2 R5, R5 ;  /* 0x0000000500057308 */ /* 0x000e260000000800 */
[----:B------:R-:W-:Y:S01]  /*29f0*/  FMUL.RZ R39, R3, 0.15915493667125701904 ;  /* 0x3e22f98303277820 */ /* 0x000fe2000040c000 */
[----:B------:R-:W-:-:S04]  /*2a00*/  SHF.L.U32 R3, R117, 0x8, RZ ;  /* 0x0000000875037819 */ /* 0x000fc800000006ff */
[----:B------:R-:W-:Y:S01]  /*2a10*/  MUFU.EX2 R37, R37 ;  /* 0x0000002500257308 */ /* 0x000fe20000000800 */
[----:B------:R-:W-:-:S07]  /*2a20*/  LOP3.LUT R3, R3, 0x100, RZ, 0xc0, !PT ;  /* 0x0000010003037812 */ /* 0x000fce00078ec0ff */
[----:B------:R-:W-:Y:S08]  /*2a30*/  MUFU.SIN R36, R39 ;  /* 0x0000002700247308 */ /* 0x000ff00000000400 */
[----:B------:R-:W1:Y:S08]  /*2a40*/  MUFU.COS R196, R39 ;  /* 0x0000002700c47308 */ /* 0x000e700000000000 */
[----:B------:R-:W-:Y:S08]  /*2a50*/  MUFU.EX2 R7, R7 ;  /* 0x0000000700077308 */ /* 0x000ff00000000800 */
[----:B------:R-:W2:Y:S08]  /*2a60*/  MUFU.SIN R192, R38 ;  /* 0x0000002600c07308 */ /* 0x000eb00000000400 */
[----:B------:R4:W5:Y:S01]  /*2a70*/  MUFU.COS R6, R38 ;  /* 0x0000002600067308 */ /* 0x0009620000000000 */
[----:B------:R-:W-:Y:S01]  /*2a80*/  IADD3 R3, PT, PT, R3, UR4, RZ ;  /* 0x0000000403037c10 */ /* 0x000fe2000fffe0ff */
[----:B0-----:R-:W-:-:S03]  /*2a90*/  FMUL.FTZ R4, R5, R4 ;  /* 0x0000000405047220 */ /* 0x001fc60000410000 */
[----:B------:R-:W-:Y:S01]  /*2aa0*/  SEL R3, R3, R146, !P0 ;  /* 0x0000009203037207 */ /* 0x000fe20004000000 */
[----:B------:R-:W-:Y:S01]  /*2ab0*/  FMUL.FTZ R5, R5, R2 ;  /* 0x0000000205057220 */ /* 0x000fe20000410000 */
[C---:B-1----:R-:W-:Y:S01]  /*2ac0*/  FMUL.FTZ R196, R37.reuse, R196 ;  /* 0x000000c425c47220 */ /* 0x042fe20000410000 */
[----:B------:R-:W-:Y:S01]  /*2ad0*/  FMUL.FTZ R197, R37, R36 ;  /* 0x0000002425c57220 */ /* 0x000fe20000410000 */
[----:B------:R-:W-:Y:S01]  /*2ae0*/  LEA R3, R3, UR6, 0x3 ;  /* 0x0000000603037c11 */ /* 0x000fe2000f8e18ff */
[----:B--2---:R-:W-:Y:S01]  /*2af0*/  FMUL.FTZ R192, R7, R192 ;  /* 0x000000c007c07220 */ /* 0x004fe20000410000 */
[C---:B------:R-:W-:Y:S01]  /*2b00*/  FMUL.FTZ R2, R34.reuse, R203 ;  /* 0x000000cb22027220 */ /* 0x040fe20000410000 */
[C---:B------:R-:W-:Y:S01]  /*2b10*/  FMUL.FTZ R37, R35.reuse, R206 ;  /* 0x000000ce23257220 */ /* 0x040fe20000410000 */
[CC--:B------:R-:W-:Y:S01]  /*2b20*/  FMUL.FTZ R36, R34.reuse, R205.reuse ;  /* 0x000000cd22247220 */ /* 0x0c0fe20000410000 */
[C---:B---3--:R-:W-:Y:S01]  /*2b30*/  FMUL.FTZ R199, R35.reuse, R162 ;  /* 0x000000a223c77220 */ /* 0x048fe20000410000 */
[C---:B------:R-:W-:Y:S01]  /*2b40*/  FMUL.FTZ R39, R35.reuse, R205 ;  /* 0x000000cd23277220 */ /* 0x040fe20000410000 */
[----:B----4-:R-:W-:Y:S01]  /*2b50*/  FMUL.FTZ R38, R35, R213 ;  /* 0x000000d523267220 */ /* 0x010fe20000410000 */
[----:B-----5:R-:W-:Y:S01]  /*2b60*/  FMUL.FTZ R193, R7, R6 ;  /* 0x0000000607c17220 */ /* 0x020fe20000410000 */
[C---:B------:R-:W-:Y:S01]  /*2b70*/  FMUL.FTZ R7, R35.reuse, R203 ;  /* 0x000000cb23077220 */ /* 0x040fe20000410000 */
[C---:B------:R-:W-:Y:S01]  /*2b80*/  FMUL.FTZ R6, R34.reuse, R206 ;  /* 0x000000ce22067220 */ /* 0x040fe20000410000 */
[C---:B------:R-:W-:Y:S01]  /*2b90*/  FMUL.FTZ R180, R34.reuse, R213 ;  /* 0x000000d522b47220 */ /* 0x040fe20000410000 */
[CC--:B------:R-:W-:Y:S01]  /*2ba0*/  FMUL.FTZ R183, R35.reuse, R208.reuse ;  /* 0x000000d023b77220 */ /* 0x0c0fe20000410000 */
[C---:B------:R-:W-:Y:S01]  /*2bb0*/  FMUL.FTZ R184, R34.reuse, R208 ;  /* 0x000000d022b87220 */ /* 0x040fe20000410000 */
[CC--:B------:R-:W-:Y:S01]  /*2bc0*/  FMUL.FTZ R186, R35.reuse, R215.reuse ;  /* 0x000000d723ba7220 */ /* 0x0c0fe20000410000 */
[C---:B------:R-:W-:Y:S01]  /*2bd0*/  FMUL.FTZ R188, R34.reuse, R215 ;  /* 0x000000d722bc7220 */ /* 0x040fe20000410000 */
[CC--:B------:R-:W-:Y:S01]  /*2be0*/  FMUL.FTZ R187, R35.reuse, R201.reuse ;  /* 0x000000c923bb7220 */ /* 0x0c0fe20000410000 */
[C---:B------:R-:W-:Y:S01]  /*2bf0*/  FMUL.FTZ R191, R34.reuse, R201 ;  /* 0x000000c922bf7220 */ /* 0x040fe20000410000 */
[C---:B------:R-:W-:Y:S01]  /*2c00*/  FMUL.FTZ R194, R34.reuse, R162 ;  /* 0x000000a222c27220 */ /* 0x040fe20000410000 */
[----:B------:R0:W-:Y:S01]  /*2c10*/  STS.64 [R3+0x14d0], R4 ;  /* 0x0014d00403007388 */ /* 0x0001e20000000a00 */
[CC--:B------:R-:W-:Y:S01]  /*2c20*/  FFMA.FTZ R181, R35.reuse, R219.reuse, R2 ;  /* 0x000000db23b57223 */ /* 0x0c0fe20000010002 */
[C---:B------:R-:W-:Y:S01]  /*2c30*/  FFMA.FTZ R182, R34.reuse, R214, -R37 ;  /* 0x000000d622b67223 */ /* 0x040fe20000010825 */
[C---:B------:R-:W-:Y:S01]  /*2c40*/  FFMA.FTZ R185, R35.reuse, R212, R36 ;  /* 0x000000d423b97223 */ /* 0x040fe20000010024 */
[C---:B------:R-:W-:Y:S01]  /*2c50*/  FFMA.FTZ R198, R34.reuse, R178, -R199 ;  /* 0x000000b222c67223 */ /* 0x040fe200000108c7 */
[C---:B------:R-:W-:Y:S01]  /*2c60*/  FFMA.FTZ R7, R34.reuse, R219, -R7 ;  /* 0x000000db22077223 */ /* 0x040fe20000010807 */
[C---:B------:R-:W-:Y:S01]  /*2c70*/  FFMA.FTZ R6, R35.reuse, R214, R6 ;  /* 0x000000d623067223 */ /* 0x040fe20000010006 */
[C---:B------:R-:W-:Y:S01]  /*2c80*/  FFMA.FTZ R39, R34.reuse, R212, -R39 ;  /* 0x000000d422277223 */ /* 0x040fe20000010827 */
[CC--:B------:R-:W-:Y:S01]  /*2c90*/  FFMA.FTZ R38, R34.reuse, R207.reuse, -R38 ;  /* 0x000000cf22267223 */ /* 0x0c0fe20000010826 */
[C---:B------:R-:W-:Y:S01]  /*2ca0*/  FFMA.FTZ R2, R35.reuse, R207, R180 ;  /* 0x000000cf23027223 */ /* 0x040fe200000100b4 */
[CC--:B------:R-:W-:Y:S01]  /*2cb0*/  FFMA.FTZ R189, R35.reuse, R216.reuse, R184 ;  /* 0x000000d823bd7223 */ /* 0x0c0fe200000100b8 */
[CC--:B------:R-:W-:Y:S01]  /*2cc0*/  FFMA.FTZ R36, R34.reuse, R217.reuse, -R186 ;  /* 0x000000d922247223 */ /* 0x0c0fe200000108ba */
[C---:B0-----:R-:W-:Y:S01]  /*2cd0*/  FFMA.FTZ R3, R34.reuse, R216, -R183 ;  /* 0x000000d822037223 */ /* 0x041fe200000108b7 */
[C---:B------:R-:W-:Y:S01]  /*2ce0*/  FFMA.FTZ R190, R35.reuse, R217, R188 ;  /* 0x000000d923be7223 */ /* 0x040fe200000100bc */
[-C--:B------:R-:W-:Y:S01]  /*2cf0*/  FFMA.FTZ R37, R34, R200.reuse, -R187 ;  /* 0x000000c822257223 */ /* 0x080fe200000108bb */
[C---:B------:R-:W-:Y:S01]  /*2d00*/  FFMA.FTZ R195, R35.reuse, R200, R191 ;  /* 0x000000c823c37223 */ /* 0x040fe200000100bf */
[----:B------:R-:W-:Y:S01]  /*2d10*/  FFMA.FTZ R202, R35, R178, R194 ;  /* 0x000000b223ca7223 */ /* 0x000fe200000100c2 */
        /* <DEDUP_REMOVED lines=16> */
[----:B------:R-:W-:Y:S06]  /*2e20*/  BAR.SYNC.DEFER_BLOCKING 0x0 ;  /* 0x0000000000007b1d */ /* 0x000fec0000010000 */
[----:B------:R-:W-:Y:S05]  /*2e30*/  @P1 BRA `(.L_x_15493) ;  /* 0x0000000000281947 */ /* 0x000fea0003800000 */
[----:B------:R-:W-:Y:S02]  /*2e40*/  ISETP.NE.AND P1, PT, R147, UR8, PT ;  /* 0x0000000893007c0c */ /* 0x000fe4000bf25270 */
[----:B------:R-:W-:Y:S02]  /*2e50*/  MOV R36, 0x3f800000 ;  /* 0x3f80000000247802 */ /* 0x000fe40000000f00 */
[----:B------:R-:W-:-:S09]  /*2e60*/  MOV R37, RZ ;  /* 0x000000ff00257202 */ /* 0x000fd20000000f00 */
[----:B------:R-:W-:Y:S05]  /*2e70*/  @!P1 BRA `(.L_x_15494) ;  /* 0x00000000001c9947 */ /* 0x000fea0003800000 */
[----:B------:R-:W-:-:S04]  /*2e80*/  SHF.L.U32 R2, R147, 0x8, RZ ;  /* 0x0000000893027819 */ /* 0x000fc800000006ff */
[----:B------:R-:W-:-:S04]  /*2e90*/  LOP3.LUT R2, R2, 0x100, RZ, 0xc0, !PT ;  /* 0x0000010002027812 */ /* 0x000fc800078ec0ff */
[----:B------:R-:W-:-:S04]  /*2ea0*/  IADD3 R2, PT, PT, R2, UR4, RZ ;  /* 0x0000000402027c10 */ /* 0x000fc8000fffe0ff */
[----:B------:R-:W-:-:S05]  /*2eb0*/  LEA R2, R2, UR6, 0x3 ;  /* 0x0000000602027c11 */ /* 0x000fca000f8e18ff */
[----:B------:R2:W3:Y:S01]  /*2ec0*/  LDS.64 R36, [R2+0x14d0] ;  /* 0x0014d00002247984 */ /* 0x0004e20000000a00 */
[----:B------:R-:W-:Y:S05]  /*2ed0*/  BRA `(.L_x_15494) ;  /* 0x0000000000047947 */ /* 0x000fea0003800000 */
.L_x_15493:
[----:B------:R0:W1:Y:S02]  /*2ee0*/  LDS.64 R36, [R211+UR5+0x24d8] ;  /* 0x0024d805d3247984 */ /* 0x0000640008000a00 */
.L_x_15494:
[----:B------:R-:W-:Y:S05]  /*2ef0*/  BSYNC.RECONVERGENT B0 ;  /* 0x0000000000007941 */ /* 0x000fea0003800200 */
.L_x_15492:
[----:B------:R-:W4:Y:S01]  /*2f00*/  @P4 LDC R39, c[0x0][0x38c] ;  /* 0x0000e300ff274b82 */ /* 0x000f220000000800 */
[----:B--2---:R-:W-:Y:S02]  /*2f10*/  @P4 IADD3 R2, PT, PT, R147, -0x2, RZ ;  /* 0xfffffffe93024810 */ /* 0x004fe40007ffe0ff */
[----:B------:R-:W-:-:S03]  /*2f20*/  CS2R R6, SRZ ;  /* 0x0000000000067805 */ /* 0x000fc6000001ff00 */
[----:B----4-:R-:W-:-:S04]  /*2f30*/  @P4 IMAD R39, R2, R39, UR4 ;  /* 0x0000000402274e24 */ /* 0x010fc8000f8e0227 */
[----:B------:R-:W-:-:S05]  /*2f40*/  @P4 IMAD.WIDE R38, R39, 0x10, R16 ;  /* 0x0000001027264825 */ /* 0x000fca00078e0210 */
[----:B------:R2:W4:Y:S01]  /*2f50*/  @P4 LDG.E.64 R6, desc[UR16][R38.64+0x8] ;  /* 0x0000081026064981 */ /* 0x000522000c1e1b00 */
[----:B------:R-:W-:Y:S01]  /*2f60*/  FMUL.FTZ R204, R113, R88 ;  /* 0x0000005871cc7220 */ /* 0x000fe20000410000 */
[----:B------:R-:W-:Y:S01]  /*2f70*/  FMUL.FTZ R202, RZ, R177 ;  /* 0x000000b1ffca7220 */ /* 0x000fe20000410000 */
[----:B------:R-:W-:Y:S01]  /*2f80*/  ISETP.GE.AND P1, PT, R115, 0x1, PT ;  /* 0x000000017300780c */ /* 0x000fe20003f26270 */
[----:B------:R-:W-:Y:S01]  /*2f90*/  ULEA UR7, UR4, UR6, 0x4 ;  /* 0x0000000604077291 */ /* 0x000fe2000f8e20ff */
[-C--:B------:R-:W-:Y:S01]  /*2fa0*/  FMUL.FTZ R2, R177, R204.reuse ;  /* 0x000000ccb1027220 */ /* 0x080fe20000410000 */
[----:B------:R-:W-:Y:S01]  /*2fb0*/  FFMA.FTZ R202, R179, R204, -R202 ;  /* 0x000000ccb3ca7223 */ /* 0x000fe200000108ca */
[----:B------:R-:W-:Y:S01]  /*2fc0*/  BSSY.RECONVERGENT B0, `(.L_x_15495) ;  /* 0x000012e000007945 */ /* 0x000fe20003800200 */
[C---:B------:R-:W-:Y:S01]  /*2fd0*/  ISETP.GT.U32.AND P3, PT, R210.reuse, 0x17, PT ;  /* 0x00000017d200780c */ /* 0x040fe20003f64070 */
[----:B------:R-:W-:Y:S01]  /*2fe0*/  FFMA.FTZ R2, RZ, R179, R2 ;  /* 0x000000b3ff027223 */ /* 0x000fe20000010002 */
[----:B------:R-:W-:Y:S01]  /*2ff0*/  FFMA.FTZ R202, R111, R86, R202 ;  /* 0x000000566fca7223 */ /* 0x000fe200000100ca */
[----:B------:R-:W-:-:S02]  /*3000*/  ISETP.GT.U32.AND P5, PT, R210, 0xf, PT ;  /* 0x0000000fd200780c */ /* 0x000fc40003fa4070 */
        /* <DEDUP_REMOVED lines=11> */
[----:B------:R-:W-:Y:S01]  /*30c0*/  FFMA.FTZ R3, R107, R82, R2 ;  /* 0x000000526b037223 */ /* 0x000fe20000010002 */
[----:B------:R-:W-:Y:S02]  /*30d0*/  FMUL.FTZ R2, R4, R177 ;  /* 0x000000b104027220 */ /* 0x000fe40000410000 */
[----:B------:R-:W-:Y:S01]  /*30e0*/  FADD.FTZ R39, RZ, R39 ;  /* 0x00000027ff277221 */ /* 0x000fe20000010000 */
[C---:B------:R-:W-:Y:S01]  /*30f0*/  FMUL.FTZ R202, R168.reuse, R3 ;  /* 0x00000003a8ca7220 */ /* 0x040fe20000410000 */
[----:B------:R-:W-:Y:S02]  /*3100*/  FFMA.FTZ R2, R5, R179, R2 ;  /* 0x000000b305027223 */ /* 0x000fe40000010002 */
[-C--:B------:R-:W-:Y:S01]  /*3110*/  FMUL.FTZ R221, R168, R39.reuse ;  /* 0x00000027a8dd7220 */ /* 0x080fe20000410000 */
[----:B------:R-:W-:-:S03]  /*3120*/  FFMA.FTZ R202, R170, R39, R202 ;  /* 0x00000027aaca7223 */ /* 0x000fc600000100ca */
[----:B------:R-:W-:Y:S01]  /*3130*/  FFMA.FTZ R38, R170, R3, -R221 ;  /* 0x00000003aa267223 */ /* 0x000fe200000108dd */
[----:B------:R-:W-:Y:S01]  /*3140*/  FMUL.FTZ R3, R5, R177 ;  /* 0x000000b105037220 */ /* 0x000fe20000410000 */
[----:B------:R-:W-:Y:S02]  /*3150*/  FADD.FTZ R223, RZ, R202 ;  /* 0x000000caffdf7221 */ /* 0x000fe40000010000 */
[----:B------:R-:W-:Y:S01]  /*3160*/  FFMA.FTZ R221, R105, R80, R38 ;  /* 0x0000005069dd7223 */ /* 0x000fe20000010026 */
[----:B------:R-:W-:Y:S01]  /*3170*/  FFMA.FTZ R3, R4, R179, -R3 ;  /* 0x000000b304037223 */ /* 0x000fe20000010803 */
[CC--:B------:R-:W-:Y:S01]  /*3180*/  FMUL.FTZ R38, R175.reuse, R2.reuse ;  /* 0x00000002af267220 */ /* 0x0c0fe20000410000 */
[C---:B------:R-:W-:Y:S01]  /*3190*/  FMUL.FTZ R202, R164.reuse, R223 ;  /* 0x000000dfa4ca7220 */ /* 0x040fe20000410000 */
[----:B------:R-:W-:Y:S01]  /*31a0*/  FMUL.FTZ R225, R164, R221 ;  /* 0x000000dda4e17220 */ /* 0x000fe20000410000 */
[-C--:B------:R-:W-:Y:S01]  /*31b0*/  FMUL.FTZ R39, R175, R3.reuse ;  /* 0x00000003af277220 */ /* 0x080fe20000410000 */
[----:B------:R-:W-:Y:S01]  /*31c0*/  FFMA.FTZ R3, R176, R3, -R38 ;  /* 0x00000003b0037223 */ /* 0x000fe20000010826 */
[C---:B------:R-:W-:Y:S01]  /*31d0*/  FFMA.FTZ R202, R166.reuse, R221, -R202 ;  /* 0x000000dda6ca7223 */ /* 0x040fe200000108ca */
[----:B------:R-:W-:Y:S01]  /*31e0*/  FFMA.FTZ R225, R166, R223, R225 ;  /* 0x000000dfa6e17223 */ /* 0x000fe200000100e1 */
[----:B------:R-:W-:Y:S01]  /*31f0*/  FFMA.FTZ R39, R176, R2, R39 ;  /* 0x00000002b0277223 */ /* 0x000fe20000010027 */
[C---:B------:R-:W-:Y:S01]  /*3200*/  FMUL.FTZ R2, R172.reuse, R3 ;  /* 0x00000003ac027220 */ /* 0x040fe20000410000 */
[----:B------:R-:W-:Y:S01]  /*3210*/  FFMA.FTZ R202, R103, R78, R202 ;  /* 0x0000004e67ca7223 */ /* 0x000fe200000100ca */
[----:B------:R-:W-:Y:S01]  /*3220*/  FADD.FTZ R225, RZ, R225 ;  /* 0x000000e1ffe17221 */ /* 0x000fe20000010000 */
[-C--:B------:R-:W-:Y:S01]  /*3230*/  FMUL.FTZ R221, R172, R39.reuse ;  /* 0x00000027acdd7220 */ /* 0x080fe20000410000 */
[----:B------:R-:W-:Y:S01]  /*3240*/  FFMA.FTZ R39, R174, R39, R2 ;  /* 0x00000027ae277223 */ /* 0x000fe20000010002 */
[CC--:B------:R-:W-:Y:S01]  /*3250*/  FMUL.FTZ R218, R192.reuse, R202.reuse ;  /* 0x000000cac0da7220 */ /* 0x0c0fe20000410000 */
        /* <DEDUP_REMOVED lines=10> */
[C---:B------:R-:W-:Y:S01]  /*3300*/  FMUL.FTZ R2, R164.reuse, R221 ;  /* 0x000000dda4027220 */ /* 0x040fe20000410000 */
[C---:B------:R-:W-:Y:S01]  /*3310*/  FMUL.FTZ R223, R197.reuse, R218 ;  /* 0x000000dac5df7220 */ /* 0x040fe20000410000 */
[----:B------:R-:W-:Y:S01]  /*3320*/  FMUL.FTZ R225, R197, R38 ;  /* 0x00000026c5e17220 */ /* 0x000fe20000410000 */
[-C--:B------:R-:W-:Y:S01]  /*3330*/  FMUL.FTZ R39, R164, R3.reuse ;  /* 0x00000003a4277220 */ /* 0x080fe20000410000 */
[----:B------:R-:W-:-:S02]  /*3340*/  FFMA.FTZ R2, R166, R3, R2 ;  /* 0x00000003a6027223 */ /* 0x000fc40000010002 */
[C---:B------:R-:W-:Y:S01]  /*3350*/  FFMA.FTZ R225, R196.reuse, R218, R225 ;  /* 0x000000dac4e17223 */ /* 0x040fe200000100e1 */
[----:B------:R-:W-:Y:S01]  /*3360*/  FFMA.FTZ R218, R196, R38, -R223 ;  /* 0x00000026c4da7223 */ /* 0x000fe200000108df */
[----:B------:R-:W-:Y:S01]  /*3370*/  FFMA.FTZ R39, R166, R221, -R39 ;  /* 0x000000dda6277223 */ /* 0x000fe20000010827 */
[C---:B------:R-:W-:Y:S01]  /*3380*/  FMUL.FTZ R38, R192.reuse, R2 ;  /* 0x00000002c0267220 */ /* 0x040fe20000410000 */
[----:B------:R-:W-:Y:S01]  /*3390*/  FADD.FTZ R202, RZ, R225 ;  /* 0x000000e1ffca7221 */ /* 0x000fe20000010000 */
[----:B------:R-:W-:Y:S01]  /*33a0*/  FFMA.FTZ R218, R99, R74, R218 ;  /* 0x0000004a63da7223 */ /* 0x000fe200000100da */
[-C--:B------:R-:W-:Y:S01]  /*33b0*/  FMUL.FTZ R3, R192, R39.reuse ;  /* 0x00000027c0037220 */ /* 0x080fe20000410000 */
[C---:B------:R-:W-:Y:S02]  /*33c0*/  FFMA.FTZ R38, R193.reuse, R39, -R38 ;  /* 0x00000027c1267223 */ /* 0x040fe40000010826 */
[----:B------:R-:W2:Y:S01]  /*33d0*/  SHFL.UP PT, R223, R202, 0x1, RZ ;  /* 0x04200000cadf7989 */ /* 0x000ea200000e00ff */
[----:B------:R-:W-:Y:S01]  /*33e0*/  FFMA.FTZ R3, R193, R2, R3 ;  /* 0x00000002c1037223 */ /* 0x000fe20000010003 */
[----:B------:R-:W-:-:S02]  /*33f0*/  FMUL.FTZ R39, R197, R38 ;  /* 0x00000026c5277220 */ /* 0x000fc40000410000 */
[----:B------:R-:W5:Y:S02]  /*3400*/  SHFL.UP PT, R222, R218, 0x1, RZ ;  /* 0x04200000dade7989 */ /* 0x000f6400000e00ff */
[-C--:B------:R-:W-:Y:S01]  /*3410*/  FFMA.FTZ R220, R196, R3.reuse, R39 ;  /* 0x00000003c4dc7223 */ /* 0x080fe20000010027 */
[----:B------:R-:W-:-:S04]  /*3420*/  FMUL.FTZ R3, R197, R3 ;  /* 0x00000003c5037220 */ /* 0x000fc80000410000 */
[----:B------:R-:W-:Y:S02]  /*3430*/  FFMA.FTZ R221, R196, R38, -R3 ;  /* 0x00000026c4dd7223 */ /* 0x000fe40000010803 */
[----:B------:R-:W0:Y:S04]  /*3440*/  SHFL.UP PT, R3, R220, 0x1, RZ ;  /* 0x04200000dc037989 */ /* 0x000e2800000e00ff */
[----:B------:R-:W3:Y:S01]  /*3450*/  SHFL.UP PT, R2, R221, 0x1, RZ ;  /* 0x04200000dd027989 */ /* 0x000ee200000e00ff */
[-C--:B--2---:R-:W-:Y:S01]  /*3460*/  FMUL.FTZ R39, R221, R223.reuse ;  /* 0x000000dfdd277220 */ /* 0x084fe20000410000 */
[----:B------:R-:W-:-:S03]  /*3470*/  FMUL.FTZ R38, R220, R223 ;  /* 0x000000dfdc267220 */ /* 0x000fc60000410000 */
[-C--:B-----5:R-:W-:Y:S01]  /*3480*/  FFMA.FTZ R223, R220, R222.reuse, R39 ;  /* 0x000000dedcdf7223 */ /* 0x0a0fe20000010027 */
[----:B------:R-:W-:-:S03]  /*3490*/  FFMA.FTZ R39, R221, R222, -R38 ;  /* 0x000000dedd277223 */ /* 0x000fc60000010826 */
[----:B------:R-:W-:Y:S01]  /*34a0*/  @P1 FADD.FTZ R202, R202, R223 ;  /* 0x000000dfcaca1221 */ /* 0x000fe20000010000 */
[----:B------:R-:W-:-:S04]  /*34b0*/  @P1 FADD.FTZ R218, R218, R39 ;  /* 0x00000027dada1221 */ /* 0x000fc80000010000 */
[----:B------:R-:W2:Y:S01]  /*34c0*/  SHFL.UP PT, R223, R202, 0x2, RZ ;  /* 0x04400000cadf7989 */ /* 0x000ea200000e00ff */
[CC--:B0-----:R-:W-:Y:S01]  /*34d0*/  FMUL.FTZ R39, R221.reuse, R3.reuse ;  /* 0x00000003dd277220 */ /* 0x0c1fe20000410000 */
[C---:B------:R-:W-:Y:S02]  /*34e0*/  FMUL.FTZ R38, R220.reuse, R3 ;  /* 0x00000003dc267220 */ /* 0x040fe40000410000 */
[----:B------:R-:W0:Y:S01]  /*34f0*/  SHFL.UP PT, R222, R218, 0x2, RZ ;  /* 0x04400000dade7989 */ /* 0x000e2200000e00ff */
[-C--:B---3--:R-:W-:Y:S01]  /*3500*/  @P1 FFMA.FTZ R220, R220, R2.reuse, R39 ;  /* 0x00000002dcdc1223 */ /* 0x088fe20000010027 */
[----:B------:R-:W-:Y:S01]  /*3510*/  @P1 FFMA.FTZ R221, R221, R2, -R38 ;  /* 0x00000002dddd1223 */ /* 0x000fe20000010826 */
[----:B------:R-:W-:-:S03]  /*3520*/  ISETP.GE.AND P1, PT, R115, 0x2, PT ;  /* 0x000000027300780c */ /* 0x000fc60003f26270 */
[----:B------:R-:W3:Y:S04]  /*3530*/  SHFL.UP PT, R3, R220, 0x2, RZ ;  /* 0x04400000dc037989 */ /* 0x000ee800000e00ff */
[----:B------:R-:W5:Y:S01]  /*3540*/  SHFL.UP PT, R2, R221, 0x2, RZ ;  /* 0x04400000dd027989 */ /* 0x000f6200000e00ff */
[-C--:B--2---:R-:W-:Y:S01]  /*3550*/  FMUL.FTZ R39, R221, R223.reuse ;  /* 0x000000dfdd277220 */ /* 0x084fe20000410000 */
[----:B------:R-:W-:-:S03]  /*3560*/  FMUL.FTZ R38, R220, R223 ;  /* 0x000000dfdc267220 */ /* 0x000fc60000410000 */
[-C--:B0-----:R-:W-:Y:S01]  /*3570*/  FFMA.FTZ R39, R220, R222.reuse, R39 ;  /* 0x000000dedc277223 */ /* 0x081fe20000010027 */
[----:B------:R-:W-:-:S03]  /*3580*/  FFMA.FTZ R223, R221, R222, -R38 ;  /* 0x000000dedddf7223 */ /* 0x000fc60000010826 */
[----:B------:R-:W-:Y:S01]  /*3590*/  @P1 FADD.FTZ R202, R202, R39 ;  /* 0x00000027caca1221 */ /* 0x000fe20000010000 */
[----:B------:R-:W-:Y:S01]  /*35a0*/  @P1 FADD.FTZ R218, R218, R223 ;  /* 0x000000dfdada1221 */ /* 0x000fe20000010000 */
[CC--:B---3--:R-:W-:Y:S01]  /*35b0*/  FMUL.FTZ R39, R221.reuse, R3.reuse ;  /* 0x00000003dd277220 */ /* 0x0c8fe20000410000 */
        /* <DEDUP_REMOVED lines=11> */
[C---:B------:R-:W-:Y:S01]  /*3670*/  FFMA.FTZ R223, R221.reuse, R39, -R222 ;  /* 0x00000027dddf7223 */ /* 0x040fe200000108de */
[----:B-1----:R-:W-:Y:S01]  /*3680*/  FMUL.FTZ R222, R196, R37 ;  /* 0x00000025c4de7220 */ /* 0x002fe20000410000 */
[-C--:B---3--:R-:W-:Y:S01]  /*3690*/  FMUL.FTZ R39, R221, R3.reuse ;  /* 0x00000003dd277220 */ /* 0x088fe20000410000 */
[----:B------:R-:W-:Y:S01]  /*36a0*/  @P1 FADD.FTZ R202, R202, R225 ;  /* 0x000000e1caca1221 */ /* 0x000fe20000010000 */
[----:B------:R-:W-:Y:S01]  /*36b0*/  FMUL.FTZ R38, R220, R3 ;  /* 0x00000003dc267220 */ /* 0x000fe20000410000 */
[----:B------:R-:W-:Y:S01]  /*36c0*/  @P1 FADD.FTZ R218, R218, R223 ;  /* 0x000000dfdada1221 */ /* 0x000fe20000010000 */
[-C--:B-----5:R-:W-:Y:S01]  /*36d0*/  @P1 FFMA.FTZ R220, R220, R2.reuse, R39 ;  /* 0x00000002dcdc1223 */ /* 0x0a0fe20000010027 */
[----:B------:R-:W-:Y:S01]  /*36e0*/  FMUL.FTZ R223, R197, R37 ;  /* 0x00000025c5df7220 */ /* 0x000fe20000410000 */
[----:B------:R-:W0:Y:S01]  /*36f0*/  SHFL.UP PT, R39, R202, 0x8, RZ ;  /* 0x05000000ca277989 */ /* 0x000e2200000e00ff */
[----:B------:R-:W-:Y:S01]  /*3700*/  @P1 FFMA.FTZ R221, R221, R2, -R38 ;  /* 0x00000002dddd1223 */ /* 0x000fe20000010826 */
[-C--:B------:R-:W-:Y:S01]  /*3710*/  FFMA.FTZ R222, -R197, R36.reuse, -R222 ;  /* 0x00000024c5de7223 */ /* 0x080fe200000109de */
[----:B------:R-:W-:Y:S01]  /*3720*/  FFMA.FTZ R223, R196, R36, -R223 ;  /* 0x00000024c4df7223 */ /* 0x000fe200000108df */
[----:B------:R-:W1:Y:S01]  /*3730*/  SHFL.UP PT, R3, R220, 0x8, RZ ;  /* 0x05000000dc037989 */ /* 0x000e6200000e00ff */
[----:B------:R-:W-:Y:S01]  /*3740*/  ISETP.GE.AND P1, PT, R115, 0x8, PT ;  /* 0x000000087300780c */ /* 0x000fe20003f26270 */
[CC--:B------:R-:W-:Y:S01]  /*3750*/  FMUL.FTZ R224, R192.reuse, R222.reuse ;  /* 0x000000dec0e07220 */ /* 0x0c0fe20000410000 */
[-C--:B------:R-:W-:Y:S01]  /*3760*/  FMUL.FTZ R227, R192, R223.reuse ;  /* 0x000000dfc0e37220 */ /* 0x080fe20000410000 */
[----:B------:R-:W2:Y:S02]  /*3770*/  SHFL.UP PT, R38, R218, 0x8, RZ ;  /* 0x05000000da267989 */ /* 0x000ea400000e00ff */
[C---:B------:R-:W-:Y:S01]  /*3780*/  FFMA.FTZ R225, R193.reuse, R223, R224 ;  /* 0x000000dfc1e17223 */ /* 0x040fe200000100e0 */
[----:B------:R-:W-:Y:S01]  /*3790*/  FFMA.FTZ R223, R193, R222, -R227 ;  /* 0x000000dec1df7223 */ /* 0x000fe200000108e3 */
[----:B------:R-:W3:Y:S01]  /*37a0*/  SHFL.UP PT, R2, R221, 0x8, RZ ;  /* 0x05000000dd027989 */ /* 0x000ee200000e00ff */
[CC--:B0-----:R-:W-:Y:S01]  /*37b0*/  FMUL.FTZ R224, R220.reuse, R39.reuse ;  /* 0x00000027dce07220 */ /* 0x0c1fe20000410000 */
[C---:B------:R-:W-:Y:S01]  /*37c0*/  FMUL.FTZ R39, R221.reuse, R39 ;  /* 0x00000027dd277220 */ /* 0x040fe20000410000 */
[-C--:B-1----:R-:W-:Y:S01]  /*37d0*/  FMUL.FTZ R222, R220, R3.reuse ;  /* 0x00000003dcde7220 */ /* 0x082fe20000410000 */
[----:B------:R-:W-:-:S02]  /*37e0*/  FMUL.FTZ R3, R221, R3 ;  /* 0x00000003dd037220 */ /* 0x000fc40000410000 */
[-C--:B--2---:R-:W-:Y:S01]  /*37f0*/  FFMA.FTZ R229, R220, R38.reuse, R39 ;  /* 0x00000026dce57223 */ /* 0x084fe20000010027 */
[----:B------:R-:W-:Y:S01]  /*3800*/  FMUL.FTZ R39, R197, R199 ;  /* 0x000000c7c5277220 */ /* 0x000fe20000410000 */
[C---:B------:R-:W-:Y:S01]  /*3810*/  FFMA.FTZ R227, R221.reuse, R38, -R224 ;  /* 0x00000026dde37223 */ /* 0x040fe200000108e0 */
[----:B------:R-:W-:Y:S01]  /*3820*/  IADD3 R38, P2, PT, R66, R161, RZ ;  /* 0x000000a142267210 */ /* 0x000fe20007f5e0ff */
[----:B---3--:R-:W-:Y:S01]  /*3830*/  @P1 FFMA.FTZ R221, R221, R2, -R222 ;  /* 0x00000002dddd1223 */ /* 0x008fe200000108de */
[-C--:B------:R-:W-:Y:S01]  /*3840*/  FMUL.FTZ R222, R197, R198.reuse ;  /* 0x000000c6c5de7220 */ /* 0x080fe20000410000 */
[----:B------:R-:W-:Y:S01]  /*3850*/  FFMA.FTZ R224, R196, R198, -R39 ;  /* 0x000000c6c4e07223 */ /* 0x000fe20000010827 */
[----:B------:R-:W-:Y:S01]  /*3860*/  @P1 FFMA.FTZ R220, R220, R2, R3 ;  /* 0x00000002dcdc1223 */ /* 0x000fe20000010003 */
[----:B------:R-:W-:Y:S01]  /*3870*/  LEA.HI.X.SX32 R39, R66, RZ, 0x1, P2 ;  /* 0x000000ff42277211 */ /* 0x000fe200010f0eff */
[----:B------:R-:W-:Y:S01]  /*3880*/  FFMA.FTZ R3, R196, R199, R222 ;  /* 0x000000c7c4037223 */ /* 0x000fe200000100de */
[----:B------:R-:W-:Y:S01]  /*3890*/  FADD.FTZ R228, R195, R224 ;  /* 0x000000e0c3e47221 */ /* 0x000fe20000010000 */
[----:B------:R-:W-:Y:S01]  /*38a0*/  @P1 FADD.FTZ R202, R202, R229 ;  /* 0x000000e5caca1221 */ /* 0x000fe20000010000 */
[----:B------:R-:W-:Y:S01]  /*38b0*/  @P1 FADD.FTZ R218, R218, R227 ;  /* 0x000000e3dada1221 */ /* 0x000fe20000010000 */
[----:B------:R-:W-:Y:S01]  /*38c0*/  FADD.FTZ R3, R194, R3 ;  /* 0x00000003c2037221 */ /* 0x000fe20000010000 */
[-C--:B------:R-:W-:Y:S01]  /*38d0*/  FMUL.FTZ R2, R192, R228.reuse ;  /* 0x000000e4c0027220 */ /* 0x080fe20000410000 */
[----:B------:R-:W-:Y:S01]  /*38e0*/  IMAD.WIDE.U32 R38, R30, UR4, R38 ;  /* 0x000000041e267c25 */ /* 0x000fe2000f8e0026 */
[----:B------:R-:W0:Y:S03]  /*38f0*/  SHFL.UP PT, R226, R202, 0x10, RZ ;  /* 0x06000000cae27989 */ /* 0x000e2600000e00ff */
[-C--:B------:R-:W-:Y:S01]  /*3900*/  FMUL.FTZ R232, R192, R3.reuse ;  /* 0x00000003c0e87220 */ /* 0x080fe20000410000 */
[----:B------:R-:W-:Y:S01]  /*3910*/  FFMA.FTZ R230, R193, R3, R2 ;  /* 0x00000003c1e67223 */ /* 0x000fe20000010002 */
[----:B------:R-:W-:Y:S01]  /*3920*/  IMAD R3, R31, UR4, R39 ;  /* 0x000000041f037c24 */ /* 0x000fe2000f8e0227 */
[----:B------:R-:W1:Y:S01]  /*3930*/  SHFL.UP PT, R222, R220, 0x10, RZ ;  /* 0x06000000dcde7989 */ /* 0x000e6200000e00ff */
[----:B------:R-:W-:Y:S01]  /*3940*/  LEA R2, P1, R38, R171, 0x2 ;  /* 0x000000ab26027211 */ /* 0x000fe200078210ff */
[----:B------:R-:W-:Y:S01]  /*3950*/  FMUL.FTZ R229, R164, R223 ;  /* 0x000000dfa4e57220 */ /* 0x000fe20000410000 */
[----:B------:R-:W-:Y:S01]  /*3960*/  FFMA.FTZ R227, R193, R228, -R232 ;  /* 0x000000e4c1e37223 */ /* 0x000fe200000108e8 */
[----:B------:R-:W2:Y:S01]  /*3970*/  SHFL.UP PT, R224, R218, 0x10, RZ ;  /* 0x06000000dae07989 */ /* 0x000ea200000e00ff */
[----:B------:R-:W-:Y:S01]  /*3980*/  LEA.HI.X R3, R38, R169, R3, 0x2, P1 ;  /* 0x000000a926037211 */ /* 0x000fe200008f1403 */
[-C--:B------:R-:W-:Y:S01]  /*3990*/  FMUL.FTZ R38, R164, R225.reuse ;  /* 0x000000e1a4267220 */ /* 0x080fe20000410000 */
[----:B------:R-:W-:Y:S01]  /*39a0*/  FFMA.FTZ R229, R166, R225, R229 ;  /* 0x000000e1a6e57223 */ /* 0x000fe200000100e5 */
[----:B------:R-:W3:Y:S01]  /*39b0*/  SHFL.UP PT, R39, R221, 0x10, RZ ;  /* 0x06000000dd277989 */ /* 0x000ee200000e00ff */
[----:B------:R-:W-:Y:S01]  /*39c0*/  FADD.FTZ R227, R190, R227 ;  /* 0x000000e3bee37221 */ /* 0x000fe20000010000 */
[----:B------:R-:W-:Y:S01]  /*39d0*/  FADD.FTZ R225, R191, R230 ;  /* 0x000000e6bfe17221 */ /* 0x000fe20000010000 */
[----:B------:R-:W-:Y:S01]  /*39e0*/  ISETP.GE.AND P1, PT, R115, 0x10, PT ;  /* 0x000000107300780c */ /* 0x000fe20003f26270 */
[----:B------:R-:W-:Y:S01]  /*39f0*/  FFMA.FTZ R223, R166, R223, -R38 ;  /* 0x000000dfa6df7223 */ /* 0x000fe20000010826 */
[C---:B------:R-:W-:Y:S01]  /*3a00*/  FMUL.FTZ R231, R164.reuse, R227 ;  /* 0x000000e3a4e77220 */ /* 0x040fe20000410000 */
[----:B------:R-:W-:Y:S01]  /*3a10*/  FMUL.FTZ R38, R164, R225 ;  /* 0x000000e1a4267220 */ /* 0x000fe20000410000 */
[C---:B------:R-:W-:Y:S01]  /*3a20*/  FMUL.FTZ R228, R168.reuse, R229 ;  /* 0x000000e5a8e47220 */ /* 0x040fe20000410000 */
[----:B------:R-:W-:Y:S01]  /*3a30*/  FMUL.FTZ R233, R168, R223 ;  /* 0x000000dfa8e97220 */ /* 0x000fe20000410000 */
[C---:B------:R-:W-:Y:S01]  /*3a40*/  FFMA.FTZ R231, R166.reuse, R225, R231 ;  /* 0x000000e1a6e77223 */ /* 0x040fe200000100e7 */
[----:B------:R-:W-:Y:S01]  /*3a50*/  FFMA.FTZ R230, R166, R227, -R38 ;  /* 0x000000e3a6e67223 */ /* 0x000fe20000010826 */
[----:B------:R-:W-:Y:S01]  /*3a60*/  FFMA.FTZ R227, R170, R223, -R228 ;  /* 0x000000dfaae37223 */ /* 0x000fe200000108e4 */
[CC--:B0-----:R-:W-:Y:S01]  /*3a70*/  FMUL.FTZ R225, R221.reuse, R226.reuse ;  /* 0x000000e2dde17220 */ /* 0x0c1fe20000410000 */
[----:B------:R-:W-:Y:S01]  /*3a80*/  FMUL.FTZ R228, R220, R226 ;  /* 0x000000e2dce47220 */ /* 0x000fe20000410000 */
[----:B------:R-:W-:Y:S01]  /*3a90*/  FADD.FTZ R231, R188, R231 ;  /* 0x000000e7bce77221 */ /* 0x000fe20000010000 */
[----:B------:R-:W-:Y:S01]  /*3aa0*/  FFMA.FTZ R233, R170, R229, R233 ;  /* 0x000000e5aae97223 */ /* 0x000fe200000100e9 */
[-C--:B-1----:R-:W-:Y:S01]  /*3ab0*/  FMUL.FTZ R38, R220, R222.reuse ;  /* 0x000000dedc267220 */ /* 0x082fe20000410000 */
[C---:B------:R-:W-:Y:S01]  /*3ac0*/  FMUL.FTZ R222, R221.reuse, R222 ;  /* 0x000000deddde7220 */ /* 0x040fe20000410000 */
[----:B------:R-:W-:Y:S01]  /*3ad0*/  ISETP.GT.U32.AND P2, PT, R210, 0x1b, PT ;  /* 0x0000001bd200780c */ /* 0x000fe20003f44070 */
[-C--:B--2---:R-:W-:Y:S01]  /*3ae0*/  FFMA.FTZ R225, R220, R224.reuse, R225 ;  /* 0x000000e0dce17223 */ /* 0x084fe200000100e1 */
[C---:B------:R-:W-:Y:S01]  /*3af0*/  FFMA.FTZ R223, R221.reuse, R224, -R228 ;  /* 0x000000e0dddf7223 */ /* 0x040fe200000108e4 */
[----:B------:R-:W-:Y:S01]  /*3b00*/  FMUL.FTZ R224, R172, R227 ;  /* 0x000000e3ace07220 */ /* 0x000fe20000410000 */
[-C--:B---3--:R-:W-:Y:S01]  /*3b10*/  @P1 FFMA.FTZ R220, R220, R39.reuse, R222 ;  /* 0x00000027dcdc1223 */ /* 0x088fe200000100de */
[----:B------:R-:W-:Y:S01]  /*3b20*/  @P1 FFMA.FTZ R221, R221, R39, -R38 ;  /* 0x00000027dddd1223 */ /* 0x000fe20000010826 */
[----:B------:R-:W-:Y:S01]  /*3b30*/  @P1 FADD.FTZ R218, R218, R223 ;  /* 0x000000dfdada1221 */ /* 0x000fe20000010000 */
[----:B------:R-:W-:Y:S01]  /*3b40*/  FADD.FTZ R39, R189, R230 ;  /* 0x000000e6bd277221 */ /* 0x000fe20000010000 */
[----:B------:R-:W-:Y:S01]  /*3b50*/  FMUL.FTZ R223, R168, R231 ;  /* 0x000000e7a8df7220 */ /* 0x000fe20000410000 */
[----:B------:R-:W-:Y:S01]  /*3b60*/  @P1 FADD.FTZ R202, R202, R225 ;  /* 0x000000e1caca1221 */ /* 0x000fe20000010000 */
[----:B------:R-:W-:Y:S01]  /*3b70*/  SHFL.UP PT, R220, R220, 0x1, RZ ;  /* 0x04200000dcdc7989 */ /* 0x000fe200000e00ff */
[----:B------:R-:W-:Y:S01]  /*3b80*/  FMUL.FTZ R225, R172, R233 ;  /* 0x000000e9ace17220 */ /* 0x000fe20000410000 */
[-C--:B------:R-:W-:Y:S01]  /*3b90*/  FFMA.FTZ R222, R170, R39.reuse, -R223 ;  /* 0x00000027aade7223 */ /* 0x080fe200000108df */
[----:B------:R-:W-:Y:S01]  /*3ba0*/  FMUL.FTZ R39, R168, R39 ;  /* 0x00000027a8277220 */ /* 0x000fe20000410000 */
[----:B------:R-:W-:Y:S01]  /*3bb0*/  SHFL.UP PT, R221, R221, 0x1, RZ ;  /* 0x04200000dddd7989 */ /* 0x000fe200000e00ff */
[----:B------:R-:W-:Y:S01]  /*3bc0*/  FFMA.FTZ R225, R174, R227, -R225 ;  /* 0x000000e3aee17223 */ /* 0x000fe200000108e1 */
[----:B------:R-:W-:Y:S01]  /*3bd0*/  FADD.FTZ R223, R187, R222 ;  /* 0x000000debbdf7221 */ /* 0x000fe20000010000 */
[----:B------:R-:W-:Y:S01]  /*3be0*/  FFMA.FTZ R39, R170, R231, R39 ;  /* 0x000000e7aa277223 */ /* 0x000fe20000010027 */
[----:B----4-:R-:W0:Y:S01]  /*3bf0*/  SHFL.IDX PT, R7, R7, RZ, 0x1f ;  /* 0x00001fff07077589 */ /* 0x010e2200000e0000 */
[----:B------:R-:W-:Y:S01]  /*3c00*/  FFMA.FTZ R224, R174, R233, R224 ;  /* 0x000000e9aee07223 */ /* 0x000fe200000100e0 */
[C---:B------:R-:W-:Y:S01]  /*3c10*/  FMUL.FTZ R229, R175.reuse, R225 ;  /* 0x000000e1afe57220 */ /* 0x040fe20000410000 */
[----:B------:R-:W-:Y:S01]  /*3c20*/  FADD.FTZ R39, R186, R39 ;  /* 0x00000027ba277221 */ /* 0x000fe20000010000 */
[----:B------:R-:W1:Y:S01]  /*3c30*/  SHFL.IDX PT, R6, R6, RZ, 0x1f ;  /* 0x00001fff06067589 */ /* 0x000e6200000e0000 */
[C---:B------:R-:W-:Y:S01]  /*3c40*/  FMUL.FTZ R227, R172.reuse, R223 ;  /* 0x000000dface37220 */ /* 0x040fe20000410000 */
[-C--:B------:R-:W-:Y:S01]  /*3c50*/  FMUL.FTZ R228, R175, R224.reuse ;  /* 0x000000e0afe47220 */ /* 0x080fe20000410000 */
[-C--:B------:R-:W-:Y:S01]  /*3c60*/  FMUL.FTZ R222, R172, R39.reuse ;  /* 0x00000027acde7220 */ /* 0x080fe20000410000 */
[----:B------:R2:W3:Y:S01]  /*3c70*/  SHFL.UP PT, R38, R218, 0x1, RZ ;  /* 0x04200000da267989 */ /* 0x0004e200000e00ff */
[----:B------:R-:W-:Y:S01]  /*3c80*/  FFMA.FTZ R226, R176, R224, R229 ;  /* 0x000000e0b0e27223 */ /* 0x000fe200000100e5 */
[C---:B------:R-:W-:Y:S01]  /*3c90*/  FFMA.FTZ R227, R174.reuse, R39, R227 ;  /* 0x00000027aee37223 */ /* 0x040fe200000100e3 */
[----:B------:R-:W-:Y:S01]  /*3ca0*/  FFMA.FTZ R224, R174, R223, -R222 ;  /* 0x000000dfaee07223 */ /* 0x000fe200000108de */
[----:B------:R-:W4:Y:S01]  /*3cb0*/  SHFL.UP PT, R202, R202, 0x1, RZ ;  /* 0x04200000caca7989 */ /* 0x000f2200000e00ff */
[----:B------:R-:W-:Y:S01]  /*3cc0*/  FFMA.FTZ R228, R176, R225, -R228 ;  /* 0x000000e1b0e47223 */ /* 0x000fe200000108e4 */
[----:B------:R-:W-:Y:S01]  /*3cd0*/  FADD.FTZ R227, R184, R227 ;  /* 0x000000e3b8e37221 */ /* 0x000fe20000010000 */
[----:B------:R-:W-:Y:S01]  /*3ce0*/  FADD.FTZ R224, R185, R224 ;  /* 0x000000e0b9e07221 */ /* 0x000fe20000010000 */
[C---:B------:R-:W-:Y:S01]  /*3cf0*/  FMUL.FTZ R223, R177.reuse, R226 ;  /* 0x000000e2b1df7220 */ /* 0x040fe20000410000 */
[----:B--2---:R-:W-:Y:S01]  /*3d00*/  FMUL.FTZ R218, R177, R228 ;  /* 0x000000e4b1da7220 */ /* 0x004fe20000410000 */
[----:B------:R-:W-:-:S03]  /*3d10*/  ISETP.GT.U32.AND P1, PT, R210, 0x1d, PT ;  /* 0x0000001dd200780c */ /* 0x000fc60003f24070 */
[----:B------:R-:W-:Y:S01]  /*3d20*/  FFMA.FTZ R218, R179, R226, R218 ;  /* 0x000000e2b3da7223 */ /* 0x000fe200000100da */
[-C--:B0-----:R-:W-:Y:S01]  /*3d30*/  FMUL.FTZ R222, R220, R7.reuse ;  /* 0x00000007dcde7220 */ /* 0x081fe20000410000 */
[----:B------:R-:W-:-:S03]  /*3d40*/  FMUL.FTZ R39, R221, R7 ;  /* 0x00000007dd277220 */ /* 0x000fc60000410000 */
[-C--:B-1----:R-:W-:Y:S01]  /*3d50*/  FFMA.FTZ R221, R221, R6.reuse, -R222 ;  /* 0x00000006dddd7223 */ /* 0x082fe200000108de */
[----:B------:R-:W-:Y:S01]  /*3d60*/  FFMA.FTZ R39, R220, R6, R39 ;  /* 0x00000006dc277223 */ /* 0x000fe20000010027 */
[----:B------:R-:W-:Y:S02]  /*3d70*/  FFMA.FTZ R220, R179, R228, -R223 ;  /* 0x000000e4b3dc7223 */ /* 0x000fe400000108df */
[----:B---3--:R-:W-:Y:S01]  /*3d80*/  @P0 FADD.FTZ R6, R38, R221 ;  /* 0x000000dd26060221 */ /* 0x008fe20000010000 */
[----:B------:R-:W-:Y:S01]  /*3d90*/  FMUL.FTZ R221, R175, R224 ;  /* 0x000000e0afdd7220 */ /* 0x000fe20000410000 */
[----:B----4-:R-:W-:Y:S02]  /*3da0*/  @P0 FADD.FTZ R7, R202, R39 ;  /* 0x00000027ca070221 */ /* 0x010fe40000010000 */
[-C--:B------:R-:W-:Y:S01]  /*3db0*/  FMUL.FTZ R38, R5, R6.reuse ;  /* 0x0000000605267220 */ /* 0x080fe20000410000 */
[----:B------:R-:W-:Y:S01]  /*3dc0*/  FFMA.FTZ R221, R176, R227, R221 ;  /* 0x000000e3b0dd7223 */ /* 0x000fe200000100dd */
[----:B------:R-:W-:Y:S01]  /*3dd0*/  ISETP.GE.AND P0, PT, R147, UR8, PT ;  /* 0x0000000893007c0c */ /* 0x000fe2000bf06270 */
[-C--:B------:R-:W-:Y:S01]  /*3de0*/  FMUL.FTZ R39, R5, R7.reuse ;  /* 0x0000000705277220 */ /* 0x080fe20000410000 */
[C---:B------:R-:W-:Y:S01]  /*3df0*/  FFMA.FTZ R38, R4.reuse, R7, R38 ;  /* 0x0000000704267223 */ /* 0x040fe20000010026 */
[----:B------:R-:W-:Y:S01]  /*3e00*/  FMUL.FTZ R5, R175, R227 ;  /* 0x000000e3af057220 */ /* 0x000fe20000410000 */
[----:B------:R-:W-:Y:S01]  /*3e10*/  ISETP.NE.OR P0, PT, R161, RZ, P0 ;  /* 0x000000ffa100720c */ /* 0x000fe20000705670 */
[----:B------:R-:W-:Y:S01]  /*3e20*/  FFMA.FTZ R39, R4, R6, -R39 ;  /* 0x0000000604277223 */ /* 0x000fe20000010827 */
[----:B------:R-:W-:Y:S01]  /*3e30*/  FADD.FTZ R38, RZ, R38 ;  /* 0x00000026ff267221 */ /* 0x000fe20000010000 */
[----:B------:R-:W-:Y:S01]  /*3e40*/  FFMA.FTZ R224, R176, R224, -R5 ;  /* 0x000000e0b0e07223 */ /* 0x000fe20000010805 */
[----:B------:R-:W-:-:S02]  /*3e50*/  HFMA2 R4, -RZ, RZ, 1.875, 0 ;  /* 0x3f800000ff047431 */ /* 0x000fc400000001ff */
[----:B------:R-:W-:Y:S01]  /*3e60*/  FADD.FTZ R204, R204, R39 ;  /* 0x00000027cccc7221 */ /* 0x000fe20000010000 */
[-C--:B------:R-:W-:Y:S01]  /*3e70*/  FMUL.FTZ R5, R177, R38.reuse ;  /* 0x00000026b1057220 */ /* 0x080fe20000410000 */
[----:B------:R-:W-:Y:S01]  /*3e80*/  FMUL.FTZ R222, R203, R38 ;  /* 0x00000026cbde7220 */ /* 0x000fe20000410000 */
[----:B------:R-:W-:Y:S01]  /*3e90*/  FADD.FTZ R224, R183, R224 ;  /* 0x000000e0b7e07221 */ /* 0x000fe20000010000 */
[-C--:B------:R-:W-:Y:S01]  /*3ea0*/  FMUL.FTZ R6, R177, R204.reuse ;  /* 0x000000ccb1067220 */ /* 0x080fe20000410000 */
[-C--:B------:R-:W-:Y:S01]  /*3eb0*/  FFMA.FTZ R202, R179, R204.reuse, -R5 ;  /* 0x000000ccb3ca7223 */ /* 0x080fe20000010805 */
[-C--:B------:R-:W-:Y:S01]  /*3ec0*/  FMUL.FTZ R203, R203, R204.reuse ;  /* 0x000000cccbcb7220 */ /* 0x080fe20000410000 */
[----:B------:R-:W-:Y:S01]  /*3ed0*/  FFMA.FTZ R223, R219, R204, -R222 ;  /* 0x000000ccdbdf7223 */ /* 0x000fe200000108de */
[----:B------:R-:W-:Y:S01]  /*3ee0*/  FFMA.FTZ R39, R179, R38, R6 ;  /* 0x00000026b3277223 */ /* 0x000fe20000010006 */
[----:B------:R-:W-:Y:S01]  /*3ef0*/  FFMA.FTZ R202, R111, R86, R202 ;  /* 0x000000566fca7223 */ /* 0x000fe200000100ca */
[----:B------:R-:W-:Y:S01]  /*3f00*/  FFMA.FTZ R225, R219, R38, R203 ;  /* 0x00000026dbe17223 */ /* 0x000fe200000100cb */
[----:B------:R-:W-:Y:S01]  /*3f10*/  FMUL.FTZ R222, R177, R224 ;  /* 0x000000e0b1de7220 */ /* 0x000fe20000410000 */
[----:B------:R-:W-:Y:S01]  /*3f20*/  FADD.FTZ R39, RZ, R39 ;  /* 0x00000027ff277221 */ /* 0x000fe20000010000 */
[CC--:B------:R-:W-:Y:S01]  /*3f30*/  FMUL.FTZ R219, R175.reuse, R202.reuse ;  /* 0x000000caafdb7220 */ /* 0x0c0fe20000410000 */
[----:B------:R-:W-:Y:S01]  /*3f40*/  FFMA.FTZ R226, R0, R223, RZ ;  /* 0x000000df00e27223 */ /* 0x000fe200000100ff */
[----:B------:R-:W-:Y:S01]  /*3f50*/  CS2R R6, SRZ ;  /* 0x0000000000067805 */ /* 0x000fe2000001ff00 */
[CC--:B------:R-:W-:Y:S01]  /*3f60*/  FMUL.FTZ R227, R206.reuse, R39.reuse ;  /* 0x00000027cee37220 */ /* 0x0c0fe20000410000 */
[-C--:B------:R-:W-:Y:S01]  /*3f70*/  FMUL.FTZ R206, R206, R202.reuse ;  /* 0x000000cacece7220 */ /* 0x080fe20000410000 */
[-C--:B------:R-:W-:Y:S01]  /*3f80*/  FMUL.FTZ R203, R175, R39.reuse ;  /* 0x00000027afcb7220 */ /* 0x080fe20000410000 */
[-C--:B------:R-:W-:Y:S01]  /*3f90*/  FFMA.FTZ R219, R176, R39.reuse, R219 ;  /* 0x00000027b0db7223 */ /* 0x080fe200000100db */
[CC--:B------:R-:W-:Y:S01]  /*3fa0*/  FFMA.FTZ R227, R214.reuse, R202.reuse, -R227 ;  /* 0x000000cad6e37223 */ /* 0x0c0fe200000108e3 */
[----:B------:R-:W-:Y:S01]  /*3fb0*/  FFMA.FTZ R228, R214, R39, R206 ;  /* 0x00000027d6e47223 */ /* 0x000fe200000100ce */
[----:B------:R-:W-:Y:S01]  /*3fc0*/  FFMA.FTZ R206, R176, R202, -R203 ;  /* 0x000000cab0ce7223 */ /* 0x000fe200000108cb */
[----:B------:R-:W-:Y:S01]  /*3fd0*/  FADD.FTZ R203, RZ, R219 ;  /* 0x000000dbffcb7221 */ /* 0x000fe20000010000 */
[----:B------:R-:W-:Y:S01]  /*3fe0*/  FADD.FTZ R214, R182, R221 ;  /* 0x000000ddb6d67221 */ /* 0x000fe20000010000 */
[----:B------:R-:W-:Y:S01]  /*3ff0*/  FFMA.FTZ R227, R73, R227, R226 ;  /* 0x000000e349e37223 */ /* 0x000fe200000100e2 */
[----:B------:R-:W-:Y:S01]  /*4000*/  FFMA.FTZ R206, R109, R84, R206 ;  /* 0x000000546dce7223 */ /* 0x000fe200000100ce */
[-C--:B------:R-:W-:Y:S01]  /*4010*/  FMUL.FTZ R219, R205, R203.reuse ;  /* 0x000000cbcddb7220 */ /* 0x080fe20000410000 */
[-C--:B------:R-:W-:Y:S01]  /*4020*/  FFMA.FTZ R221, R179, R214.reuse, R222 ;  /* 0x000000d6b3dd7223 */ /* 0x080fe200000100de */
[----:B------:R-:W-:Y:S01]  /*4030*/  FMUL.FTZ R214, R177, R214 ;  /* 0x000000d6b1d67220 */ /* 0x000fe20000410000 */
[----:B------:R-:W-:Y:S01]  /*4040*/  MOV R5, RZ ;  /* 0x000000ff00057202 */ /* 0x000fe20000000f00 */
[-C--:B------:R-:W-:Y:S01]  /*4050*/  FFMA.FTZ R219, R212, R206.reuse, -R219 ;  /* 0x000000ced4db7223 */ /* 0x080fe200000108db */
[----:B------:R-:W-:Y:S01]  /*4060*/  FMUL.FTZ R226, R205, R206 ;  /* 0x000000cecde27220 */ /* 0x000fe20000410000 */
[----:B------:R-:W-:Y:S01]  /*4070*/  FFMA.FTZ R214, R179, R224, -R214 ;  /* 0x000000e0b3d67223 */ /* 0x000fe200000108d6 */
[----:B------:R-:W-:Y:S01]  /*4080*/  FMUL.FTZ R205, R172, R203 ;  /* 0x000000cbaccd7220 */ /* 0x000fe20000410000 */
[----:B------:R-:W-:Y:S01]  /*4090*/  FFMA.FTZ R224, R72, R219, R227 ;  /* 0x000000db48e07223 */ /* 0x000fe200000100e3 */
[-C--:B------:R-:W-:Y:S01]  /*40a0*/  FMUL.FTZ R219, R172, R206.reuse ;  /* 0x000000ceacdb7220 */ /* 0x080fe20000410000 */
[-C--:B------:R-:W-:Y:S01]  /*40b0*/  FFMA.FTZ R226, R212, R203.reuse, R226 ;  /* 0x000000cbd4e27223 */ /* 0x080fe200000100e2 */
[C---:B------:R-:W-:Y:S01]  /*40c0*/  FFMA.FTZ R212, R174.reuse, R206, -R205 ;  /* 0x000000ceaed47223 */ /* 0x040fe200000108cd */
[----:B------:R-:W0:Y:S01]  /*40d0*/  @!P0 LDS.128 R4, [UR7+0x25d0] ;  /* 0x0025d007ff048984 */ /* 0x000e220008000c00 */
[----:B------:R-:W-:Y:S01]  /*40e0*/  FFMA.FTZ R219, R174, R203, R219 ;  /* 0x000000cbaedb7223 */ /* 0x000fe200000100db */
[----:B------:R-:W-:Y:S01]  /*40f0*/  ISETP.NE.AND P0, PT, R210, 0x1f, PT ;  /* 0x0000001fd200780c */ /* 0x000fe20003f05270 */
[----:B------:R-:W-:Y:S01]  /*4100*/  FFMA.FTZ R222, -R0, R225, RZ ;  /* 0x000000e100de7223 */ /* 0x000fe200000101ff */
[----:B------:R-:W-:Y:S01]  /*4110*/  FFMA.FTZ R212, R107, R82, R212 ;  /* 0x000000526bd47223 */ /* 0x000fe200000100d4 */
[----:B------:R-:W-:Y:S01]  /*4120*/  FADD.FTZ R205, RZ, R219 ;  /* 0x000000dbffcd7221 */ /* 0x000fe20000010000 */
[----:B------:R-:W-:Y:S01]  /*4130*/  FADD.FTZ R219, R180, R221 ;  /* 0x000000ddb4db7221 */ /* 0x000fe20000010000 */
[----:B------:R-:W-:Y:S01]  /*4140*/  FFMA.FTZ R223, -R73, R228, R222 ;  /* 0x000000e449df7223 */ /* 0x000fe200000101de */
[CC--:B------:R-:W-:Y:S01]  /*4150*/  FMUL.FTZ R228, R213.reuse, R212.reuse ;  /* 0x000000d4d5e47220 */ /* 0x0c0fe20000410000 */
[-C--:B------:R-:W-:Y:S01]  /*4160*/  FMUL.FTZ R222, R213, R205.reuse ;  /* 0x000000cdd5de7220 */ /* 0x080fe20000410000 */
[----:B------:R-:W-:Y:S01]  /*4170*/  FADD.FTZ R221, R181, R214 ;  /* 0x000000d6b5dd7221 */ /* 0x000fe20000010000 */
[----:B------:R1:W2:Y:S01]  /*4180*/  SHFL.DOWN PT, R213, R220, 0x1, 0x1f ;  /* 0x08201f00dcd57f89 */ /* 0x0002a200000e0000 */
[C---:B------:R-:W-:Y:S01]  /*4190*/  FFMA.FTZ R229, R207.reuse, R205, R228 ;  /* 0x000000cdcfe57223 */ /* 0x040fe200000100e4 */
[----:B------:R-:W-:Y:S01]  /*41a0*/  FFMA.FTZ R227, R207, R212, -R222 ;  /* 0x000000d4cfe37223 */ /* 0x000fe200000108de */
[----:B------:R-:W-:Y:S01]  /*41b0*/  FFMA.FTZ R226, -R72, R226, R223 ;  /* 0x000000e248e27223 */ /* 0x000fe200000101df */
[----:B------:R1:W3:Y:S04]  /*41c0*/  SHFL.DOWN PT, R228, R218, 0x1, 0x1f ;  /* 0x08201f00dae47f89 */ /* 0x0002e800000e0000 */
[----:B------:R1:W4:Y:S04]  /*41d0*/  SHFL.DOWN PT, R222, R219, 0x1, 0x1f ;  /* 0x08201f00dbde7f89 */ /* 0x00032800000e0000 */
[----:B------:R1:W0:Y:S01]  /*41e0*/  SHFL.DOWN PT, R225, R221, 0x1, 0x1f ;  /* 0x08201f00dde17f89 */ /* 0x00022200000e0000 */
[----:B------:R-:W-:Y:S05]  /*41f0*/  @!P0 BRA `(.L_x_15496) ;  /* 0x0000000000288947 */ /* 0x000fea0003800000 */
[-C--:B0-----:R-:W-:Y:S01]  /*4200*/  FMUL.FTZ R223, R220, R225.reuse ;  /* 0x000000e1dcdf7220 */ /* 0x081fe20000410000 */
[----:B------:R-:W-:Y:S01]  /*4210*/  FMUL.FTZ R225, R218, R225 ;  /* 0x000000e1dae17220 */ /* 0x000fe20000410000 */
[-C--:B--2---:R-:W-:Y:S01]  /*4220*/  FMUL.FTZ R207, R220, R213.reuse ;  /* 0x000000d5dccf7220 */ /* 0x084fe20000410000 */
[C---:B------:R-:W-:Y:S01]  /*4230*/  FMUL.FTZ R213, R218.reuse, R213 ;  /* 0x000000d5dad57220 */ /* 0x040fe20000410000 */
[-C--:B----4-:R-:W-:Y:S01]  /*4240*/  FFMA.FTZ R214, R218, R222.reuse, -R223 ;  /* 0x000000dedad67223 */ /* 0x090fe200000108df */
[----:B------:R-:W-:Y:S01]  /*4250*/  FFMA.FTZ R222, R220, R222, R225 ;  /* 0x000000dedcde7223 */ /* 0x000fe200000100e1 */
[C---:B-1-3--:R-:W-:Y:S01]  /*4260*/  FFMA.FTZ R218, R228.reuse, R218, -R207 ;  /* 0x000000dae4da7223 */ /* 0x04afe200000108cf */
[----:B------:R-:W-:Y:S01]  /*4270*/  FFMA.FTZ R220, R228, R220, R213 ;  /* 0x000000dce4dc7223 */ /* 0x000fe200000100d5 */
[----:B------:R-:W-:Y:S01]  /*4280*/  FADD.FTZ R219, R219, R214 ;  /* 0x000000d6dbdb7221 */ /* 0x000fe20000010000 */
[----:B------:R-:W-:-:S07]  /*4290*/  FADD.FTZ R221, R221, R222 ;  /* 0x000000dedddd7221 */ /* 0x000fce0000010000 */
.L_x_15496:
[----:B------:R-:W-:Y:S05]  /*42a0*/  BSYNC.RECONVERGENT B0 ;  /* 0x0000000000007941 */ /* 0x000fea0003800200 */
.L_x_15495:
[C---:B0-----:R-:W-:Y:S01]  /*42b0*/  FFMA.FTZ R225, R71.reuse, R227, R224 ;  /* 0x000000e347e17223 */ /* 0x041fe200000100e0 */
[----:B------:R-:W-:Y:S01]  /*42c0*/  FFMA.FTZ R223, -R71, R229, R226 ;  /* 0x000000e547df7223 */ /* 0x000fe200000101e2 */
[----:B------:R0:W0:Y:S01]  /*42d0*/  SHFL.DOWN PT, R224, R218, 0x2, 0x1f ;  /* 0x08401f00dae07f89 */ /* 0x00002200000e0000 */
[----:B------:R-:W-:Y:S03]  /*42e0*/  BSSY.RECONVERGENT B0, `(.L_x_15497) ;  /* 0x000000f000007945 */ /* 0x000fe60003800200 */
[----:B--2---:R2:W0:Y:S04]  /*42f0*/  SHFL.DOWN PT, R213, R220, 0x2, 0x1f ;  /* 0x08401f00dcd57f89 */ /* 0x00442800000e0000 */
[----:B----4-:R2:W4:Y:S04]  /*4300*/  SHFL.DOWN PT, R222, R219, 0x2, 0x1f ;  /* 0x08401f00dbde7f89 */ /* 0x01052800000e0000 */
[----:B------:R2:W0:Y:S01]  /*4310*/  SHFL.DOWN PT, R229, R221, 0x2, 0x1f ;  /* 0x08401f00dde57f89 */ /* 0x00042200000e0000 */
[----:B------:R-:W-:Y:S05]  /*4320*/  @P1 BRA `(.L_x_15498) ;  /* 0x0000000000281947 */ /* 0x000fea0003800000 */
[-C--:B0-----:R-:W-:Y:S01]  /*4330*/  FMUL.FTZ R227, R220, R229.reuse ;  /* 0x000000e5dce37220 */ /* 0x081fe20000410000 */
[----:B------:R-:W-:Y:S01]  /*4340*/  FMUL.FTZ R229, R218, R229 ;  /* 0x000000e5dae57220 */ /* 0x000fe20000410000 */
[-C--:B------:R-:W-:Y:S01]  /*4350*/  FMUL.FTZ R207, R220, R213.reuse ;  /* 0x000000d5dccf7220 */ /* 0x080fe20000410000 */
[C---:B------:R-:W-:Y:S01]  /*4360*/  FMUL.FTZ R213, R218.reuse, R213 ;  /* 0x000000d5dad57220 */ /* 0x040fe20000410000 */
[-C--:B----4-:R-:W-:Y:S01]  /*4370*/  FFMA.FTZ R214, R218, R222.reuse, -R227 ;  /* 0x000000dedad67223 */ /* 0x090fe200000108e3 */
[----:B------:R-:W-:Y:S01]  /*4380*/  FFMA.FTZ R222, R220, R222, R229 ;  /* 0x000000dedcde7223 */ /* 0x000fe200000100e5 */
[-C--:B-1----:R-:W-:Y:S01]  /*4390*/  FFMA.FTZ R218, R218, R224.reuse, -R207 ;  /* 0x000000e0dada7223 */ /* 0x082fe200000108cf */
[----:B--2---:R-:W-:Y:S01]  /*43a0*/  FFMA.FTZ R220, R220, R224, R213 ;  /* 0x000000e0dcdc7223 */ /* 0x004fe200000100d5 */
[----:B------:R-:W-:Y:S01]  /*43b0*/  FADD.FTZ R219, R219, R214 ;  /* 0x000000d6dbdb7221 */ /* 0x000fe20000010000 */
[----:B------:R-:W-:-:S07]  /*43c0*/  FADD.FTZ R221, R221, R222 ;  /* 0x000000dedddd7221 */ /* 0x000fce0000010000 */
.L_x_15498:
[----:B------:R-:W-:Y:S05]  /*43d0*/  BSYNC.RECONVERGENT B0 ;  /* 0x0000000000007941 */ /* 0x000fea0003800200 */
.L_x_15497:
[----:B0-----:R0:W0:Y:S01]  /*43e0*/  SHFL.DOWN PT, R224, R218, 0x4, 0x1f ;  /* 0x08801f00dae07f89 */ /* 0x00102200000e0000 */
[----:B------:R-:W-:Y:S03]  /*43f0*/  BSSY.RECONVERGENT B0, `(.L_x_15499) ;  /* 0x000000f000007945 */ /* 0x000fe60003800200 */
[----:B------:R0:W0:Y:S04]  /*4400*/  SHFL.DOWN PT, R213, R220, 0x4, 0x1f ;  /* 0x08801f00dcd57f89 */ /* 0x00002800000e0000 */
[----:B----4-:R4:W0:Y:S04]  /*4410*/  SHFL.DOWN PT, R222, R219, 0x4, 0x1f ;  /* 0x08801f00dbde7f89 */ /* 0x01082800000e0000 */
        /* <DEDUP_REMOVED lines=8> */
[-C--:B-1----:R-:W-:Y:S01]  /*44a0*/  FFMA.FTZ R218, R218, R224.reuse, -R207 ;  /* 0x000000e0dada7223 */ /* 0x082fe200000108cf */
[----:B--2---:R-:W-:Y:S01]  /*44b0*/  FFMA.FTZ R220, R220, R224, R213 ;  /* 0x000000e0dcdc7223 */ /* 0x004fe200000100d5 */
[----:B----4-:R-:W-:Y:S01]  /*44c0*/  FADD.FTZ R219, R219, R214 ;  /* 0x000000d6dbdb7221 */ /* 0x010fe20000010000 */
[----:B------:R-:W-:-:S07]  /*44d0*/  FADD.FTZ R221, R221, R222 ;  /* 0x000000dedddd7221 */ /* 0x000fce0000010000 */
.L_x_15500:
[----:B------:R-:W-:Y:S05]  /*44e0*/  BSYNC.RECONVERGENT B0 ;  /* 0x0000000000007941 */ /* 0x000fea0003800200 */
.L_x_15499:
[----:B0-----:R0:W0:Y:S01]  /*44f0*/  SHFL.DOWN PT, R224, R218, 0x8, 0x1f ;  /* 0x09001f00dae07f89 */ /* 0x00102200000e0000 */
[----:B------:R-:W-:Y:S03]  /*4500*/  BSSY.RECONVERGENT B0, `(.L_x_15501) ;  /* 0x000000f000007945 */ /* 0x000fe60003800200 */
        /* <DEDUP_REMOVED lines=14> */
.L_x_15502:
[----:B------:R-:W-:Y:S05]  /*45f0*/  BSYNC.RECONVERGENT B0 ;  /* 0x0000000000007941 */ /* 0x000fea0003800200 */
.L_x_15501:
[----:B------:R1:W1:Y:S01]  /*4600*/  SHFL.DOWN PT, R226, R218, 0x10, 0x1f ;  /* 0x0a001f00dae27f89 */ /* 0x00026200000e0000 */
[----:B------:R-:W-:Y:S01]  /*4610*/  BSSY.RECONVERGENT B0, `(.L_x_15503) ;  /* 0x0000011000007945 */ /* 0x000fe20003800200 */
[C---:B------:R-:W-:Y:S01]  /*4620*/  FMUL.FTZ R207, R168.reuse, R205 ;  /* 0x000000cda8cf7220 */ /* 0x040fe20000410000 */
[----:B0-----:R-:W-:Y:S01]  /*4630*/  FMUL.FTZ R222, R168, R212 ;  /* 0x000000d4a8de7220 */ /* 0x001fe20000410000 */
        /* <DEDUP_REMOVED lines=14> */
.L_x_15504:
[----:B------:R-:W-:Y:S05]  /*4720*/  BSYNC.RECONVERGENT B0 ;  /* 0x0000000000007941 */ /* 0x000fea0003800200 */
.L_x_15503:
[C---:B------:R-:W-:Y:S01]  /*4730*/  FFMA.FTZ R214, R170.reuse, R212, -R207 ;  /* 0x000000d4aad67223 */ /* 0x040fe200000108cf */
[----:B------:R-:W-:Y:S01]  /*4740*/  FFMA.FTZ R207, R170, R205, R222 ;  /* 0x000000cdaacf7223 */ /* 0x000fe200000100de */
[----:B------:R-:W-:Y:S01]  /*4750*/  SHFL.DOWN PT, R232, R220, 0x1, 0x1f ;  /* 0x08201f00dce87f89 */ /* 0x000fe200000e0000 */
[----:B------:R-:W-:Y:S01]  /*4760*/  ISETP.NE.AND P0, PT, R161, 0x1f, PT ;  /* 0x0000001fa100780c */ /* 0x000fe20003f05270 */
[----:B------:R-:W-:Y:S01]  /*4770*/  FFMA.FTZ R213, R105, R80, R214 ;  /* 0x0000005069d57223 */ /* 0x000fe200000100d6 */
[----:B------:R-:W-:Y:S01]  /*4780*/  FADD.FTZ R207, RZ, R207 ;  /* 0x000000cfffcf7221 */ /* 0x000fe20000010000 */
[----:B------:R-:W5:Y:S01]  /*4790*/  SHFL.IDX PT, R222, R7, RZ, 0x1f ;  /* 0x00001fff07de7589 */ /* 0x000f6200000e0000 */
[----:B------:R-:W-:Y:S01]  /*47a0*/  ISETP.NE.AND P5, PT, R161, RZ, PT ;  /* 0x000000ffa100720c */ /* 0x000fe20003fa5270 */
[C---:B0-----:R-:W-:Y:S01]  /*47b0*/  FMUL.FTZ R227, R164.reuse, R213 ;  /* 0x000000d5a4e37220 */ /* 0x041fe20000410000 */
[-C--:B------:R-:W-:Y:S01]  /*47c0*/  FMUL.FTZ R214, R164, R207.reuse ;  /* 0x000000cfa4d67220 */ /* 0x080fe20000410000 */
[----:B------:R-:W0:Y:S01]  /*47d0*/  SHFL.DOWN PT, R230, R218, 0x1, 0x1f ;  /* 0x08201f00dae67f89 */ /* 0x000e2200000e0000 */
[-C--:B------:R-:W-:Y:S01]  /*47e0*/  FMUL.FTZ R229, R208, R207.reuse ;  /* 0x000000cfd0e57220 */ /* 0x080fe20000410000 */
[C---:B------:R-:W-:Y:S01]  /*47f0*/  FFMA.FTZ R227, R166.reuse, R207, R227 ;  /* 0x000000cfa6e37223 */ /* 0x040fe200000100e3 */
[-C--:B------:R-:W-:Y:S01]  /*4800*/  FFMA.FTZ R214, R166, R213.reuse, -R214 ;  /* 0x000000d5a6d67223 */ /* 0x080fe200000108d6 */
[----:B------:R-:W4:Y:S01]  /*4810*/  SHFL.IDX PT, R224, R6, RZ, 0x1f ;  /* 0x00001fff06e07589 */ /* 0x000f2200000e0000 */
[----:B-1----:R-:W-:Y:S01]  /*4820*/  FMUL.FTZ R226, R208, R213 ;  /* 0x000000d5d0e27220 */ /* 0x002fe20000410000 */
[----:B------:R-:W-:Y:S01]  /*4830*/  FADD.FTZ R208, RZ, R227 ;  /* 0x000000e3ffd07221 */ /* 0x000fe20000010000 */
[----:B------:R-:W-:Y:S01]  /*4840*/  FFMA.FTZ R214, R103, R78, R214 ;  /* 0x0000004e67d67223 */ /* 0x000fe200000100d6 */
[----:B------:R-:W1:Y:S01]  /*4850*/  SHFL.DOWN PT, R234, R219, 0x1, 0x1f ;  /* 0x08201f00dbea7f89 */ /* 0x000e6200000e0000 */
[C---:B------:R-:W-:Y:S01]  /*4860*/  FFMA.FTZ R226, R216.reuse, R207, R226 ;  /* 0x000000cfd8e27223 */ /* 0x040fe200000100e2 */
[C---:B---3--:R-:W-:Y:S01]  /*4870*/  FMUL.FTZ R228, R215.reuse, R208 ;  /* 0x000000d0d7e47220 */ /* 0x048fe20000410000 */
[----:B------:R-:W-:Y:S01]  /*4880*/  FMUL.FTZ R215, R215, R214 ;  /* 0x000000d6d7d77220 */ /* 0x000fe20000410000 */
[----:B------:R-:W3:Y:S01]  /*4890*/  SHFL.DOWN PT, R236, R221, 0x1, 0x1f ;  /* 0x08201f00ddec7f89 */ /* 0x000ee200000e0000 */
[----:B------:R-:W-:Y:S01]  /*48a0*/  FFMA.FTZ R229, R216, R213, -R229 ;  /* 0x000000d5d8e57223 */ /* 0x000fe200000108e5 */
[C---:B------:R-:W-:Y:S01]  /*48b0*/  FFMA.FTZ R226, -R70.reuse, R226, R223 ;  /* 0x000000e246e27223 */ /* 0x040fe200000101df */
[C---:B------:R-:W-:Y:S01]  /*48c0*/  FFMA.FTZ R223, R217.reuse, R214, -R228 ;  /* 0x000000d6d9df7223 */ /* 0x040fe200000108e4 */
[----:B------:R-:W-:Y:S01]  /*48d0*/  FFMA.FTZ R217, R217, R208, R215 ;  /* 0x000000d0d9d97223 */ /* 0x000fe200000100d7 */
[----:B------:R-:W-:Y:S01]  /*48e0*/  FFMA.FTZ R216, R70, R229, R225 ;  /* 0x000000e546d87223 */ /* 0x000fe200000100e1 */
[----:B--2---:R-:W2:Y:S01]  /*48f0*/  SHFL.IDX PT, R220, R220, RZ, 0x1f ;  /* 0x00001fffdcdc7589 */ /* 0x004ea200000e0000 */
[----:B------:R-:W-:Y:S01]  /*4900*/  FMUL.FTZ R229, R34, R203 ;  /* 0x000000cb22e57220 */ /* 0x000fe20000410000 */
[----:B-----5:R-:W-:Y:S01]  /*4910*/  @P0 FMUL.FTZ R215, R232, R222 ;  /* 0x000000dee8d70220 */ /* 0x020fe20000410000 */
[C---:B------:R-:W-:Y:S01]  /*4920*/  FFMA.FTZ R223, R69.reuse, R223, R216 ;  /* 0x000000df45df7223 */ /* 0x040fe200000100d8 */
[----:B------:R-:W-:Y:S01]  /*4930*/  FMUL.FTZ R216, R192, R214 ;  /* 0x000000d6c0d87220 */ /* 0x000fe20000410000 */
[----:B------:R-:W5:Y:S01]  /*4940*/  SHFL.IDX PT, R218, R218, RZ, 0x1f ;  /* 0x00001fffdada7589 */ /* 0x000f6200000e0000 */
[C---:B0-----:R-:W-:Y:S01]  /*4950*/  @P0 FMUL.FTZ R227, R230.reuse, R222 ;  /* 0x000000dee6e30220 */ /* 0x041fe20000410000 */
[----:B------:R-:W-:Y:S01]  /*4960*/  FFMA.FTZ R217, -R69, R217, R226 ;  /* 0x000000d945d97223 */ /* 0x000fe200000101e2 */
[----:B------:R-:W-:Y:S01]  /*4970*/  FFMA.FTZ R229, R35, R206, R229 ;  /* 0x000000ce23e57223 */ /* 0x000fe200000100e5 */
[----:B----4-:R-:W0:Y:S01]  /*4980*/  SHFL.IDX PT, R219, R219, RZ, 0x1f ;  /* 0x00001fffdbdb7589 */ /* 0x010e2200000e0000 */
[-C--:B------:R-:W-:Y:S01]  /*4990*/  @P0 FFMA.FTZ R225, R230, R224.reuse, -R215 ;  /* 0x000000e0e6e10223 */ /* 0x080fe200000108d7 */
[----:B------:R-:W-:Y:S01]  /*49a0*/  @P0 FFMA.FTZ R227, R232, R224, R227 ;  /* 0x000000e0e8e30223 */ /* 0x000fe200000100e3 */
[-C--:B------:R-:W-:Y:S01]  /*49b0*/  FMUL.FTZ R215, R192, R208.reuse ;  /* 0x000000d0c0d77220 */ /* 0x080fe20000410000 */
[----:B------:R-:W4:Y:S01]  /*49c0*/  SHFL.IDX PT, R221, R221, RZ, 0x1f ;  /* 0x00001fffdddd7589 */ /* 0x000f2200000e0000 */
[----:B-1----:R-:W-:Y:S01]  /*49d0*/  @P0 FADD.FTZ R224, R234, R225 ;  /* 0x000000e1eae00221 */ /* 0x002fe20000010000 */
[C---:B------:R-:W-:Y:S01]  /*49e0*/  FFMA.FTZ R225, R193.reuse, R208, R216 ;  /* 0x000000d0c1e17223 */ /* 0x040fe200000100d8 */
[----:B------:R-:W-:Y:S01]  /*49f0*/  FFMA.FTZ R216, R193, R214, -R215 ;  /* 0x000000d6c1d87223 */ /* 0x000fe200000108d7 */
[----:B------:R-:W-:Y:S01]  /*4a00*/  FMUL.FTZ R229, R72, -R229 ;  /* 0x800000e548e57220 */ /* 0x000fe20000410000 */
[----:B---3--:R-:W-:Y:S01]  /*4a10*/  @P0 FADD.FTZ R222, R236, R227 ;  /* 0x000000e3ecde0221 */ /* 0x008fe20000010000 */
[----:B------:R-:W-:Y:S01]  /*4a20*/  FADD.FTZ R215, RZ, R225 ;  /* 0x000000e1ffd77221 */ /* 0x000fe20000010000 */
[----:B------:R-:W-:Y:S01]  /*4a30*/  FFMA.FTZ R216, R101, R76, R216 ;  /* 0x0000004c65d87223 */ /* 0x000fe200000100d8 */
[----:B------:R-:W-:Y:S01]  /*4a40*/  BSSY.RECONVERGENT B0, `(.L_x_15505) ;  /* 0x00000d4000007945 */ /* 0x000fe20003800200 */
[-C--:B------:R-:W-:Y:S01]  /*4a50*/  FMUL.FTZ R225, R222, R37.reuse ;  /* 0x00000025dee17220 */ /* 0x080fe20000410000 */
[C---:B------:R-:W-:Y:S01]  /*4a60*/  FMUL.FTZ R37, R224.reuse, R37 ;  /* 0x00000025e0257220 */ /* 0x040fe20000410000 */
[CC--:B------:R-:W-:Y:S01]  /*4a70*/  FMUL.FTZ R227, R201.reuse, R215.reuse ;  /* 0x000000d7c9e37220 */ /* 0x0c0fe20000410000 */
[----:B------:R-:W-:Y:S01]  /*4a80*/  FMUL.FTZ R226, R201, R216 ;  /* 0x000000d8c9e27220 */ /* 0x000fe20000410000 */
[-C--:B------:R-:W-:Y:S01]  /*4a90*/  FFMA.FTZ R224, R224, R36.reuse, R225 ;  /* 0x00000024e0e07223 */ /* 0x080fe200000100e1 */
[----:B------:R-:W-:Y:S01]  /*4aa0*/  FFMA.FTZ R37, R222, R36, -R37 ;  /* 0x00000024de257223 */ /* 0x000fe20000010825 */
[C---:B------:R-:W-:Y:S01]  /*4ab0*/  FMUL.FTZ R201, R197.reuse, R215 ;  /* 0x000000d7c5c97220 */ /* 0x040fe20000410000 */
[-C--:B------:R-:W-:Y:S01]  /*4ac0*/  FMUL.FTZ R36, R197, R216.reuse ;  /* 0x000000d8c5247220 */ /* 0x080fe20000410000 */
[----:B------:R-:W-:Y:S01]  /*4ad0*/  FADD.FTZ R199, R199, R224 ;  /* 0x000000e0c7c77221 */ /* 0x000fe20000010000 */
[----:B------:R-:W-:Y:S01]  /*4ae0*/  FADD.FTZ R37, R198, R37 ;  /* 0x00000025c6257221 */ /* 0x000fe20000010000 */
[-C--:B------:R-:W-:Y:S01]  /*4af0*/  FFMA.FTZ R198, R196, R216.reuse, -R201 ;  /* 0x000000d8c4c67223 */ /* 0x080fe200000108c9 */
[----:B--2---:R-:W-:Y:S01]  /*4b00*/  FMUL.FTZ R201, R220, R7 ;  /* 0x00000007dcc97220 */ /* 0x004fe20000410000 */
[C---:B------:R-:W-:Y:S01]  /*4b10*/  FMUL.FTZ R224, R197.reuse, R199 ;  /* 0x000000c7c5e07220 */ /* 0x040fe20000410000 */
[----:B------:R-:W-:Y:S01]  /*4b20*/  FMUL.FTZ R222, R197, R37 ;  /* 0x00000025c5de7220 */ /* 0x000fe20000410000 */
[----:B------:R-:W-:Y:S01]  /*4b30*/  FFMA.FTZ R197, R196, R215, R36 ;  /* 0x000000d7c4c57223 */ /* 0x000fe20000010024 */
[----:B------:R-:W-:Y:S01]  /*4b40*/  FFMA.FTZ R227, R200, R216, -R227 ;  /* 0x000000d8c8e37223 */ /* 0x000fe200000108e3 */
[C---:B------:R-:W-:Y:S01]  /*4b50*/  FFMA.FTZ R224, R196.reuse, R37, -R224 ;  /* 0x00000025c4e07223 */ /* 0x040fe200000108e0 */
[----:B------:R-:W-:Y:S01]  /*4b60*/  FFMA.FTZ R225, R196, R199, R222 ;  /* 0x000000c7c4e17223 */ /* 0x000fe200000100de */
[-C--:B-----5:R-:W-:Y:S01]  /*4b70*/  FFMA.FTZ R196, R218, R6.reuse, -R201 ;  /* 0x00000006dac47223 */ /* 0x0a0fe200000108c9 */
[C---:B------:R-:W-:Y:S01]  /*4b80*/  FMUL.FTZ R201, R220.reuse, R5 ;  /* 0x00000005dcc97220 */ /* 0x040fe20000410000 */
[C---:B------:R-:W-:Y:S01]  /*4b90*/  FMUL.FTZ R6, R220.reuse, R6 ;  /* 0x00000006dc067220 */ /* 0x040fe20000410000 */
        /* <DEDUP_REMOVED lines=13> */
[C---:B------:R-:W-:Y:S01]  /*4c70*/  FMUL.FTZ R201, R35.reuse, R205 ;  /* 0x000000cd23c97220 */ /* 0x040fe20000410000 */
[----:B------:R-:W-:Y:S01]  /*4c80*/  FMUL.FTZ R192, R34, R207 ;  /* 0x000000cf22c07220 */ /* 0x000fe20000410000 */
[----:B------:R-:W-:Y:S01]  /*4c90*/  FADD.FTZ R193, R190, R193 ;  /* 0x000000c1bec17221 */ /* 0x000fe20000010000 */
[C---:B------:R-:W-:Y:S01]  /*4ca0*/  FMUL.FTZ R190, R34.reuse, R38 ;  /* 0x0000002622be7220 */ /* 0x040fe20000410000 */
[----:B------:R-:W-:Y:S01]  /*4cb0*/  FFMA.FTZ R220, R34, R212, -R201 ;  /* 0x000000d422dc7223 */ /* 0x000fe200000108c9 */
[----:B------:R-:W-:Y:S01]  /*4cc0*/  FMUL.FTZ R201, R35, R208 ;  /* 0x000000d023c97220 */ /* 0x000fe20000410000 */
[----:B0-----:R-:W-:Y:S01]  /*4cd0*/  FADD.FTZ R6, R219, R196 ;  /* 0x000000c4db067221 */ /* 0x001fe20000010000 */
[----:B------:R-:W-:Y:S01]  /*4ce0*/  FADD.FTZ R197, RZ, R197 ;  /* 0x000000c5ffc57221 */ /* 0x000fe20000010000 */
[----:B------:R-:W-:Y:S01]  /*4cf0*/  FFMA.FTZ R36, R68, R227, R223 ;  /* 0x000000e344247223 */ /* 0x000fe200000100df */
[C---:B------:R-:W-:Y:S01]  /*4d00*/  FMUL.FTZ R219, R35.reuse, R39 ;  /* 0x0000002723db7220 */ /* 0x040fe20000410000 */
[C---:B------:R-:W-:Y:S01]  /*4d10*/  FFMA.FTZ R231, R35.reuse, R204, R190 ;  /* 0x000000cc23e77223 */ /* 0x040fe200000100be */
[----:B------:R-:W-:Y:S01]  /*4d20*/  FFMA.FTZ R223, R35, R213, R192 ;  /* 0x000000d523df7223 */ /* 0x000fe200000100c0 */
[----:B------:R-:W-:Y:S01]  /*4d30*/  FADD.FTZ R191, R191, R222 ;  /* 0x000000debfbf7221 */ /* 0x000fe20000010000 */
[----:B----4-:R-:W-:Y:S01]  /*4d40*/  FADD.FTZ R7, R221, R218 ;  /* 0x000000dadd077221 */ /* 0x010fe20000010000 */
[C---:B------:R-:W-:Y:S01]  /*4d50*/  FMUL.FTZ R190, R35.reuse, R207 ;  /* 0x000000cf23be7220 */ /* 0x040fe20000410000 */
[----:B------:R-:W-:Y:S01]  /*4d60*/  FFMA.FTZ R192, R34, R214, -R201 ;  /* 0x000000d622c07223 */ /* 0x000fe200000108c9 */
[----:B------:R-:W-:Y:S01]  /*4d70*/  FFMA.FTZ R200, R200, R215, R226 ;  /* 0x000000d7c8c87223 */ /* 0x000fe200000100e2 */
[C---:B------:R-:W-:Y:S01]  /*4d80*/  FMUL.FTZ R227, R35.reuse, R203 ;  /* 0x000000cb23e37220 */ /* 0x040fe20000410000 */
[----:B------:R-:W-:Y:S01]  /*4d90*/  FMUL.FTZ R221, R35, R215 ;  /* 0x000000d723dd7220 */ /* 0x000fe20000410000 */
[----:B------:R-:W-:Y:S01]  /*4da0*/  FFMA.FTZ R198, R99, R74, R198 ;  /* 0x0000004a63c67223 */ /* 0x000fe200000100c6 */
[C---:B------:R-:W-:Y:S01]  /*4db0*/  FMUL.FTZ R201, R35.reuse, R197 ;  /* 0x000000c523c97220 */ /* 0x040fe20000410000 */
[C---:B------:R-:W-:Y:S01]  /*4dc0*/  FMUL.FTZ R222, R34.reuse, R39 ;  /* 0x0000002722de7220 */ /* 0x040fe20000410000 */
[C---:B------:R-:W-:Y:S01]  /*4dd0*/  FFMA.FTZ R226, R34.reuse, R202, -R219 ;  /* 0x000000ca22e27223 */ /* 0x040fe200000108db */
[C---:B------:R-:W-:Y:S01]  /*4de0*/  FMUL.FTZ R218, R34.reuse, R205 ;  /* 0x000000cd22da7220 */ /* 0x040fe20000410000 */
[C---:B------:R-:W-:Y:S01]  /*4df0*/  FMUL.FTZ R196, R34.reuse, R208 ;  /* 0x000000d022c47220 */ /* 0x040fe20000410000 */
[C---:B------:R-:W-:Y:S01]  /*4e00*/  FMUL.FTZ R228, R34.reuse, R215 ;  /* 0x000000d722e47220 */ /* 0x040fe20000410000 */
[----:B------:R-:W-:Y:S01]  /*4e10*/  FMUL.FTZ R233, R34, R197 ;  /* 0x000000c522e97220 */ /* 0x000fe20000410000 */
[----:B------:R-:W-:Y:S01]  /*4e20*/  FMUL.FTZ R219, R164, R193 ;  /* 0x000000c1a4db7220 */ /* 0x000fe20000410000 */
[----:B------:R-:W-:Y:S01]  /*4e30*/  FFMA.FTZ R225, R34, R213, -R190 ;  /* 0x000000d522e17223 */ /* 0x000fe200000108be */
[-C--:B------:R-:W-:Y:S01]  /*4e40*/  FMUL.FTZ R164, R164, R191.reuse ;  /* 0x000000bfa4a47220 */ /* 0x080fe20000410000 */
[C---:B------:R-:W-:Y:S01]  /*4e50*/  FFMA.FTZ R227, R34.reuse, R206, -R227 ;  /* 0x000000ce22e37223 */ /* 0x040fe200000108e3 */
[C---:B------:R-:W-:Y:S01]  /*4e60*/  FFMA.FTZ R221, R34.reuse, R216, -R221 ;  /* 0x000000d822dd7223 */ /* 0x040fe200000108dd */
[----:B------:R-:W-:Y:S01]  /*4e70*/  FFMA.FTZ R190, R34, R198, -R201 ;  /* 0x000000c622be7223 */ /* 0x000fe200000108c9 */
[C---:B------:R-:W-:Y:S01]  /*4e80*/  FFMA.FTZ R222, R35.reuse, R202, R222 ;  /* 0x000000ca23de7223 */ /* 0x040fe200000100de */
[C---:B------:R-:W-:Y:S01]  /*4e90*/  FFMA.FTZ R218, R35.reuse, R212, R218 ;  /* 0x000000d423da7223 */ /* 0x040fe200000100da */
[C---:B------:R-:W-:Y:S01]  /*4ea0*/  FFMA.FTZ R196, R35.reuse, R214, R196 ;  /* 0x000000d623c47223 */ /* 0x040fe200000100c4 */
[C---:B------:R-:W-:Y:S01]  /*4eb0*/  FFMA.FTZ R201, R35.reuse, R216, R228 ;  /* 0x000000d823c97223 */ /* 0x040fe200000100e4 */
[----:B------:R-:W-:Y:S01]  /*4ec0*/  FFMA.FTZ R34, R35, R198, R233 ;  /* 0x000000c623227223 */ /* 0x000fe200000100e9 */
[C---:B------:R-:W-:Y:S01]  /*4ed0*/  FFMA.FTZ R35, R166.reuse, R191, R219 ;  /* 0x000000bfa6237223 */ /* 0x040fe200000100db */
[----:B------:R-:W-:Y:S01]  /*4ee0*/  FFMA.FTZ R164, R166, R193, -R164 ;  /* 0x000000c1a6a47223 */ /* 0x000fe200000108a4 */
[----:B------:R0:W-:Y:S01]  /*4ef0*/  @!P5 STS.128 [UR7+0x25d0], R4 ;  /* 0x0025d004ff00d988 */ /* 0x0001e20008000c07 */
[----:B------:R-:W-:Y:S01]  /*4f00*/  FMUL.FTZ R231, R0, -R231 ;  /* 0x800000e700e77220 */ /* 0x000fe20000410000 */
[----:B------:R-:W-:Y:S01]  /*4f10*/  FADD.FTZ R35, R188, R35 ;  /* 0x00000023bc237221 */ /* 0x000fe20000010000 */
[----:B------:R-:W-:Y:S01]  /*4f20*/  FADD.FTZ R189, R189, R164 ;  /* 0x000000a4bdbd7221 */ /* 0x000fe20000010000 */
[----:B------:R-:W-:Y:S01]  /*4f30*/  STS [R143+0x840], R224 ;  /* 0x000840e08f007388 */ /* 0x000fe20000000800 */
[----:B------:R-:W-:Y:S01]  /*4f40*/  FMUL.FTZ R223, R70, -R223 ;  /* 0x800000df46df7220 */ /* 0x000fe20000410000 */
        /* <DEDUP_REMOVED lines=10> */
[----:B0-----:R-:W-:Y:S01]  /*4ff0*/  FMUL.FTZ R7, R71, R220 ;  /* 0x000000dc47077220 */ /* 0x001fe20000410000 */
[----:B------:R-:W-:Y:S01]  /*5000*/  STS [R142+0x30], R221 ;  /* 0x000030dd8e007388 */ /* 0x000fe20000000800 */
[C---:B------:R-:W-:Y:S01]  /*5010*/  FMUL.FTZ R5, R172.reuse, R187 ;  /* 0x000000bbac057220 */ /* 0x040fe20000410000 */
[-C--:B------:R-:W-:Y:S01]  /*5020*/  FMUL.FTZ R172, R172, R219.reuse ;  /* 0x000000dbacac7220 */ /* 0x080fe20000410000 */
[----:B------:R-:W-:Y:S01]  /*5030*/  FMUL.FTZ R235, R73, -R222 ;  /* 0x800000de49eb7220 */ /* 0x000fe20000410000 */
[----:B------:R0:W-:Y:S01]  /*5040*/  STS [R142+0x18], R7 ;  /* 0x000018078e007388 */ /* 0x0001e20000000800 */
[C---:B------:R-:W-:Y:S01]  /*5050*/  FFMA.FTZ R5, R174.reuse, R219, R5 ;  /* 0x000000dbae057223 */ /* 0x040fe20000010005 */
[----:B------:R-:W-:Y:S01]  /*5060*/  FFMA.FTZ R172, R174, R187, -R172 ;  /* 0x000000bbaeac7223 */ /* 0x000fe200000108ac */
[----:B------:R-:W-:Y:S01]  /*5070*/  FMUL.FTZ R227, R72, R227 ;  /* 0x000000e348e37220 */ /* 0x000fe20000410000 */
[----:B-1----:R-:W-:Y:S01]  /*5080*/  FMUL.FTZ R231, R71, -R218 ;  /* 0x800000da47e77220 */ /* 0x002fe20000410000 */
[----:B------:R-:W-:Y:S01]  /*5090*/  FADD.FTZ R184, R184, R5 ;  /* 0x00000005b8b87221 */ /* 0x000fe20000010000 */
[----:B------:R-:W-:Y:S01]  /*50a0*/  FADD.FTZ R185, R185, R172 ;  /* 0x000000acb9b97221 */ /* 0x000fe20000010000 */
[----:B------:R-:W-:Y:S01]  /*50b0*/  FMUL.FTZ R225, R70, R225 ;  /* 0x000000e146e17220 */ /* 0x000fe20000410000 */
[----:B------:R-:W-:Y:S01]  /*50c0*/  FMUL.FTZ R201, R68, -R201 ;  /* 0x800000c944c97220 */ /* 0x000fe20000410000 */
[C---:B------:R-:W-:Y:S01]  /*50d0*/  FMUL.FTZ R5, R175.reuse, R184 ;  /* 0x000000b8af057220 */ /* 0x040fe20000410000 */
[-C--:B------:R-:W-:Y:S01]  /*50e0*/  FMUL.FTZ R175, R175, R185.reuse ;  /* 0x000000b9afaf7220 */ /* 0x080fe20000410000 */
[----:B0-----:R-:W-:Y:S01]  /*50f0*/  FMUL.FTZ R7, R69, R192 ;  /* 0x000000c045077220 */ /* 0x001fe20000410000 */
[C---:B------:R-:W-:Y:S01]  /*5100*/  FMUL.FTZ R221, R67.reuse, R190 ;  /* 0x000000be43dd7220 */ /* 0x040fe20000410000 */
[C---:B------:R-:W-:Y:S01]  /*5110*/  FFMA.FTZ R164, R176.reuse, R185, -R5 ;  /* 0x000000b9b0a47223 */ /* 0x040fe20000010805 */
[----:B------:R-:W-:Y:S01]  /*5120*/  FFMA.FTZ R175, R176, R184, R175 ;  /* 0x000000b8b0af7223 */ /* 0x000fe200000100af */
[----:B------:R-:W-:Y:S01]  /*5130*/  FMUL.FTZ R223, R67, -R34 ;  /* 0x8000002243df7220 */ /* 0x000fe20000410000 */
[----:B------:R0:W-:Y:S01]  /*5140*/  STS [R142+0x28], R7 ;  /* 0x000028078e007388 */ /* 0x0001e20000000800 */
[----:B------:R-:W-:Y:S01]  /*5150*/  FADD.FTZ R164, R183, R164 ;  /* 0x000000a4b7a47221 */ /* 0x000fe20000010000 */
[----:B------:R-:W-:Y:S01]  /*5160*/  FADD.FTZ R182, R182, R175 ;  /* 0x000000afb6b67221 */ /* 0x000fe20000010000 */
[----:B------:R-:W-:Y:S01]  /*5170*/  FFMA.FTZ R175, R113, -R88, R204 ;  /* 0x8000005871af7223 */ /* 0x000fe200000100cc */
[----:B------:R-:W-:Y:S01]  /*5180*/  FMUL.FTZ R183, R69, -R196 ;  /* 0x800000c445b77220 */ /* 0x000fe20000410000 */
[C---:B------:R-:W-:Y:S01]  /*5190*/  FMUL.FTZ R4, R177.reuse, R164 ;  /* 0x000000a4b1047220 */ /* 0x040fe20000410000 */
[-C--:B------:R-:W-:Y:S01]  /*51a0*/  FMUL.FTZ R177, R177, R182.reuse ;  /* 0x000000b6b1b17220 */ /* 0x080fe20000410000 */
[C---:B------:R-:W-:Y:S01]  /*51b0*/  FMUL.FTZ R168, R86.reuse, R182 ;  /* 0x000000b656a87220 */ /* 0x040fe20000410000 */
        /* <DEDUP_REMOVED lines=8> */
[----:B0-----:R-:W-:Y:S01]  /*5240*/  FFMA.FTZ R7, R177, R170, -R172 ;  /* 0x000000aab1077223 */ /* 0x001fe200000108ac */
[C---:B------:R-:W-:Y:S01]  /*5250*/  FMUL.FTZ R166, R88.reuse, R180 ;  /* 0x000000b458a67220 */ /* 0x040fe20000410000 */
[----:B------:R-:W-:Y:S01]  /*5260*/  FMUL.FTZ R4, R88, R181 ;  /* 0x000000b558047220 */ /* 0x000fe20000410000 */
[----:B------:R-:W-:Y:S01]  /*5270*/  FMUL.FTZ R170, R39, R170 ;  /* 0x000000aa27aa7220 */ /* 0x000fe20000410000 */
[----:B------:R-:W-:Y:S01]  /*5280*/  STS [R142+0x8], R233 ;  /* 0x000008e98e007388 */ /* 0x000fe20000000800 */
[C---:B------:R-:W-:Y:S01]  /*5290*/  FMUL.FTZ R6, R38.reuse, R166 ;  /* 0x000000a626067220 */ /* 0x040fe20000410000 */
[----:B------:R-:W-:Y:S01]  /*52a0*/  FMUL.FTZ R5, R38, R4 ;  /* 0x0000000426057220 */ /* 0x000fe20000410000 */
[----:B------:R-:W-:Y:S01]  /*52b0*/  FFMA.FTZ R170, R177, R168, R170 ;  /* 0x000000a8b1aa7223 */ /* 0x000fe200000100aa */
[----:B------:R-:W-:Y:S01]  /*52c0*/  STS [R142+0xc], R235 ;  /* 0x00000ceb8e007388 */ /* 0x000fe20000000800 */
[C---:B------:R-:W-:Y:S01]  /*52d0*/  FFMA.FTZ R6, R175.reuse, R4, -R6 ;  /* 0x00000004af067223 */ /* 0x040fe20000010806 */
[----:B------:R-:W-:Y:S01]  /*52e0*/  FFMA.FTZ R5, R175, R166, R5 ;  /* 0x000000a6af057223 */ /* 0x000fe20000010005 */
[----:B------:R-:W-:Y:S01]  /*52f0*/  FFMA.FTZ R179, R109, -R84, R206 ;  /* 0x800000546db37223 */ /* 0x000fe200000100ce */
[----:B------:R-:W-:Y:S01]  /*5300*/  STS [R142+0x10], R227 ;  /* 0x000010e38e007388 */ /* 0x000fe20000000800 */
[----:B------:R-:W-:Y:S01]  /*5310*/  FADD.FTZ R6, RZ, R6 ;  /* 0x00000006ff067221 */ /* 0x000fe20000010000 */
[----:B------:R-:W-:Y:S01]  /*5320*/  FADD.FTZ R5, RZ, R5 ;  /* 0x00000005ff057221 */ /* 0x000fe20000010000 */
[----:B------:R-:W-:Y:S01]  /*5330*/  FMUL.FTZ R4, R84, R185 ;  /* 0x000000b954047220 */ /* 0x000fe20000410000 */
[----:B------:R-:W-:Y:S01]  /*5340*/  STS [R142+0x14], R229 ;  /* 0x000014e58e007388 */ /* 0x000fe20000000800 */
[----:B------:R-:W-:Y:S01]  /*5350*/  FMUL.FTZ R172, R203, R34 ;  /* 0x00000022cbac7220 */ /* 0x000fe20000410000 */
[----:B------:R-:W-:Y:S01]  /*5360*/  FADD.FTZ R5, R5, R170 ;  /* 0x000000aa05057221 */ /* 0x000fe20000010000 */
[----:B------:R-:W-:Y:S01]  /*5370*/  FMUL.FTZ R170, R82, R219 ;  /* 0x000000db52aa7220 */ /* 0x000fe20000410000 */
[----:B------:R-:W-:Y:S01]  /*5380*/  STS [R142+0x1c], R231 ;  /* 0x00001ce78e007388 */ /* 0x000fe20000000800 */
[----:B------:R-:W-:Y:S01]  /*5390*/  FADD.FTZ R6, R6, R7 ;  /* 0x0000000706067221 */ /* 0x000fe20000010000 */
[----:B------:R-:W-:Y:S01]  /*53a0*/  FFMA.FTZ R7, R179, R4, -R172 ;  /* 0x00000004b3077223 */ /* 0x000fe200000108ac */
[----:B------:R-:W-:Y:S01]  /*53b0*/  FMUL.FTZ R174, R82, R187 ;  /* 0x000000bb52ae7220 */ /* 0x000fe20000410000 */
[----:B------:R-:W-:Y:S01]  /*53c0*/  STS [R142+0x20], R225 ;  /* 0x000020e18e007388 */ /* 0x000fe20000000800 */
[----:B------:R-:W-:Y:S01]  /*53d0*/  FMUL.FTZ R176, R205, R170 ;  /* 0x000000aacdb07220 */ /* 0x000fe20000410000 */
[----:B------:R-:W-:Y:S01]  /*53e0*/  FMUL.FTZ R4, R203, R4 ;  /* 0x00000004cb047220 */ /* 0x000fe20000410000 */
[----:B------:R-:W-:Y:S01]  /*53f0*/  FMUL.FTZ R172, R80, R35 ;  /* 0x0000002350ac7220 */ /* 0x000fe20000410000 */
[----:B------:R0:W-:Y:S01]  /*5400*/  STS [R142+0x2c], R183 ;  /* 0x00002cb78e007388 */ /* 0x0001e20000000800 */
[----:B------:R-:W-:Y:S01]  /*5410*/  FFMA.FTZ R213, R105, -R80, R213 ;  /* 0x8000005069d57223 */ /* 0x000fe200000100d5 */
[----:B------:R-:W-:Y:S01]  /*5420*/  FFMA.FTZ R4, R179, R34, R4 ;  /* 0x00000022b3047223 */ /* 0x000fe20000010004 */
[----:B------:R-:W-:Y:S01]  /*5430*/  FMUL.FTZ R186, R207, R172 ;  /* 0x000000accfba7220 */ /* 0x000fe20000410000 */
[----:B------:R1:W-:Y:S01]  /*5440*/  STS [R142+0x34], R201 ;  /* 0x000034c98e007388 */ /* 0x0003e20000000800 */
[----:B------:R-:W-:Y:S01]  /*5450*/  FADD.FTZ R6, R6, R7 ;  /* 0x0000000706067221 */ /* 0x000fe20000010000 */
[----:B------:R-:W-:Y:S01]  /*5460*/  FADD.FTZ R4, R5, R4 ;  /* 0x0000000405047221 */ /* 0x000fe20000010000 */
[----:B------:R-:W-:Y:S01]  /*5470*/  FFMA.FTZ R200, -R68, R200, R217 ;  /* 0x000000c844c87223 */ /* 0x000fe200000101d9 */
[----:B------:R2:W-:Y:S01]  /*5480*/  STS [R142+0x38], R221 ;  /* 0x000038dd8e007388 */ /* 0x0005e20000000800 */
[C---:B------:R-:W-:Y:S01]  /*5490*/  FMUL.FTZ R217, R162.reuse, R197 ;  /* 0x000000c5a2d97220 */ /* 0x040fe20000410000 */
[----:B0-----:R-:W-:Y:S01]  /*54a0*/  FFMA.FTZ R183, R107, -R82, R212 ;  /* 0x800000526bb77223 */ /* 0x001fe200000100d4 */
[-C--:B------:R-:W-:Y:S01]  /*54b0*/  FMUL.FTZ R162, R162, R198.reuse ;  /* 0x000000c6a2a27220 */ /* 0x080fe20000410000 */
[----:B------:R0:W-:Y:S01]  /*54c0*/  STS [R142+0x3c], R223 ;  /* 0x00003cdf8e007388 */ /* 0x0001e20000000800 */
[----:B------:R-:W-:Y:S01]  /*54d0*/  FFMA.FTZ R217, R178, R198, -R217 ;  /* 0x000000c6b2d97223 */ /* 0x000fe200000108d9 */
[-C--:B-1----:R-:W-:Y:S01]  /*54e0*/  FFMA.FTZ R201, R183, R174.reuse, -R176 ;  /* 0x000000aeb7c97223 */ /* 0x082fe200000108b0 */
[----:B------:R-:W-:Y:S01]  /*54f0*/  FMUL.FTZ R174, R205, R174 ;  /* 0x000000aecdae7220 */ /* 0x000fe20000410000 */
[----:B------:R-:W-:Y:S01]  /*5500*/  BAR.SYNC.DEFER_BLOCKING 0x0 ;  /* 0x0000000000007b1d */ /* 0x000fe20000010000 */
[----:B------:R-:W-:Y:S01]  /*5510*/  FMUL.FTZ R176, R80, R189 ;  /* 0x000000bd50b07220 */ /* 0x000fe20000410000 */
        /* <DEDUP_REMOVED lines=10> */
[----:B--2---:R-:W-:Y:S01]  /*55c0*/  FFMA.FTZ R221, R101, -R76, R216 ;  /* 0x8000004c65dd7223 */ /* 0x004fe200000100d8 */
[----:B------:R-:W-:Y:S01]  /*55d0*/  FADD.FTZ R6, R6, R7 ;  /* 0x0000000706067221 */ /* 0x000fe20000010000 */
[----:B------:R-:W-:Y:S01]  /*55e0*/  FADD.FTZ R4, R4, R5 ;  /* 0x0000000504047221 */ /* 0x000fe20000010000 */
[CC--:B0-----:R-:W-:Y:S01]  /*55f0*/  FFMA.FTZ R223, R201.reuse, R176.reuse, -R186 ;  /* 0x000000b0c9df7223 */ /* 0x0c1fe200000108ba */
[----:B------:R-:W-:Y:S01]  /*5600*/  FMUL.FTZ R186, R208, R176 ;  /* 0x000000b0d0ba7220 */ /* 0x000fe20000410000 */
[----:B------:R-:W-:Y:S01]  /*5610*/  FMUL.FTZ R176, R76, R194 ;  /* 0x000000c24cb07220 */ /* 0x000fe20000410000 */
[----:B------:R-:W-:Y:S01]  /*5620*/  FFMA.FTZ R162, R178, R197, R162 ;  /* 0x000000c5b2a27223 */ /* 0x000fe200000100a2 */
[----:B------:R-:W-:Y:S01]  /*5630*/  FADD.FTZ R6, R6, R223 ;  /* 0x000000df06067221 */ /* 0x000fe20000010000 */
[----:B------:R-:W-:Y:S01]  /*5640*/  FFMA.FTZ R5, R201, R174, R186 ;  /* 0x000000aec9057223 */ /* 0x000fe200000100ba */
[----:B------:R-:W-:Y:S01]  /*5650*/  FMUL.FTZ R186, R76, R195 ;  /* 0x000000c34cba7220 */ /* 0x000fe20000410000 */
[----:B------:R-:W-:Y:S01]  /*5660*/  FMUL.FTZ R188, R215, R176 ;  /* 0x000000b0d7bc7220 */ /* 0x000fe20000410000 */
[----:B------:R0:W1:Y:S01]  /*5670*/  LDS R225, [R141+0x8c0] ;  /* 0x0008c0008de17984 */ /* 0x0000620000000800 */
[----:B------:R-:W-:-:S02]  /*5680*/  FADD.FTZ R4, R4, R5 ;  /* 0x0000000504047221 */ /* 0x000fc40000010000 */
[-C--:B------:R-:W-:Y:S01]  /*5690*/  FFMA.FTZ R7, R221, R186.reuse, -R188 ;  /* 0x000000badd077223 */ /* 0x080fe200000108bc */
[----:B------:R-:W-:Y:S01]  /*56a0*/  IADD3 R188, PT, PT, R66, R161, RZ ;  /* 0x000000a142bc7210 */ /* 0x000fe20007ffe0ff */
[----:B------:R-:W-:Y:S02]  /*56b0*/  FMUL.FTZ R186, R215, R186 ;  /* 0x000000bad7ba7220 */ /* 0x000fe40000410000 */
[----:B------:R-:W-:Y:S01]  /*56c0*/  FADD.FTZ R7, R6, R7 ;  /* 0x0000000706077221 */ /* 0x000fe20000010000 */
[----:B------:R-:W-:Y:S01]  /*56d0*/  LEA R188, R65, -R188, 0x1 ;  /* 0x800000bc41bc7211 */ /* 0x000fe200078e08ff */
[----:B------:R-:W-:-:S03]  /*56e0*/  FFMA.FTZ R5, R221, R176, R186 ;  /* 0x000000b0dd057223 */ /* 0x000fc600000100ba */
[----:B------:R-:W-:Y:S01]  /*56f0*/  ISETP.GE.AND P6, PT, R188, 0x1, PT ;  /* 0x00000001bc00780c */ /* 0x000fe20003fc6270 */
[----:B------:R-:W-:Y:S01]  /*5700*/  FADD.FTZ R4, R4, R5 ;  /* 0x0000000504047221 */ /* 0x000fe20000010000 */
[C---:B------:R-:W-:Y:S02]  /*5710*/  ISETP.GE.AND P3, PT, R188.reuse, 0x21, PT ;  /* 0x00000021bc00780c */ /* 0x040fe40003f66270 */
[C---:B------:R-:W-:Y:S02]  /*5720*/  ISETP.GE.AND P2, PT, R188.reuse, 0x41, PT ;  /* 0x00000041bc00780c */ /* 0x040fe40003f46270 */
[C---:B------:R-:W-:Y:S02]  /*5730*/  ISETP.GE.AND P1, PT, R188.reuse, 0x61, PT ;  /* 0x00000061bc00780c */ /* 0x040fe40003f26270 */
[----:B------:R-:W-:-:S05]  /*5740*/  ISETP.GE.AND P0, PT, R188, 0x81, PT ;  /* 0x00000081bc00780c */ /* 0x000fca0003f06270 */
[----:B0-----:R-:W-:Y:S08]  /*5750*/  @!P6 BRA `(.L_x_15506) ;  /* 0x000000000008e947 */ /* 0x001ff00003800000 */
[----:B------:R-:W0:Y:S04]  /*5760*/  LDS R5, [R144+0x840] ;  /* 0x0008400090057984 */ /* 0x000e280000000800 */
[----:B0-----:R0:W-:Y:S02]  /*5770*/  REDG.E.ADD.F32.FTZ.RN.STRONG.GPU desc[UR16][R2.64], R5 ;  /* 0x00000005020079a6 */ /* 0x0011e4000c12f310 */
.L_x_15506:
[----:B------:R-:W-:Y:S05]  /*5780*/  BSYNC.RECONVERGENT B0 ;  /* 0x0000000000007941 */ /* 0x000fea0003800200 */
.L_x_15505:
[----:B------:R-:W-:Y:S01]  /*5790*/  BSSY.RECONVERGENT B0, `(.L_x_15507) ;  /* 0x0000004000007945 */ /* 0x000fe20003800200 */
[----:B------:R-:W-:-:S03]  /*57a0*/  ISETP.GE.AND P6, PT, R188, 0xa1, PT ;  /* 0x000000a1bc00780c */ /* 0x000fc60003fc6270 */
[----:B------:R-:W-:Y:S10]  /*57b0*/  @!P3 BRA `(.L_x_15508) ;  /* 0x000000000004b947 */ /* 0x000ff40003800000 */
[----:B-1----:R2:W-:Y:S02]  /*57c0*/  REDG.E.ADD.F32.FTZ.RN.STRONG.GPU desc[UR16][R2.64+0x80], R225 ;  /* 0x000080e1020079a6 */ /* 0x0025e4000c12f310 */
.L_x_15508:
[----:B------:R-:W-:Y:S05]  /*57d0*/  BSYNC.RECONVERGENT B0 ;  /* 0x0000000000007941 */ /* 0x000fea0003800200 */
.L_x_15507:
[----:B0-----:R0:W3:Y:S01]  /*57e0*/  LDS R5, [R140+0x940] ;  /* 0x000940008c057984 */ /* 0x0010e20000000800 */
[----:B------:R-:W-:Y:S04]  /*57f0*/  BSSY.RECONVERGENT B0, `(.L_x_15509) ;  /* 0x0000003000007945 */ /* 0x000fe80003800200 */
[----:B------:R-:W-:Y:S05]  /*5800*/  @!P2 BRA `(.L_x_15510) ;  /* 0x000000000004a947 */ /* 0x000fea0003800000 */
[----:B---3--:R4:W-:Y:S02]  /*5810*/  REDG.E.ADD.F32.FTZ.RN.STRONG.GPU desc[UR16][R2.64+0x100], R5 ;  /* 0x00010005020079a6 */ /* 0x0089e4000c12f310 */
.L_x_15510:
[----:B------:R-:W-:Y:S05]  /*5820*/  BSYNC.RECONVERGENT B0 ;  /* 0x0000000000007941 */ /* 0x000fea0003800200 */
.L_x_15509:
[----:B---34-:R3:W4:Y:S01]  /*5830*/  LDS R5, [R139+0x9c0] ;  /* 0x0009c0008b057984 */ /* 0x0187220000000800 */
[----:B------:R-:W-:Y:S04]  /*5840*/  BSSY.RECONVERGENT B0, `(.L_x_15511) ;  /* 0x0000003000007945 */ /* 0x000fe80003800200 */
[----:B------:R-:W-:Y:S05]  /*5850*/  @!P1 BRA `(.L_x_15512) ;  /* 0x0000000000049947 */ /* 0x000fea0003800000 */
[----:B----4-:R4:W-:Y:S02]  /*5860*/  REDG.E.ADD.F32.FTZ.RN.STRONG.GPU desc[UR16][R2.64+0x180], R5 ;  /* 0x00018005020079a6 */ /* 0x0109e4000c12f310 */
.L_x_15512:
[----:B------:R-:W-:Y:S05]  /*5870*/  BSYNC.RECONVERGENT B0 ;  /* 0x0000000000007941 */ /* 0x000fea0003800200 */
.L_x_15511:
[----:B----4-:R4:W0:Y:S01]  /*5880*/  LDS R5, [R138+0xa40] ;  /* 0x000a40008a057984 */ /* 0x0108220000000800 */
[----:B------:R-:W-:Y:S04]  /*5890*/  BSSY.RECONVERGENT B0, `(.L_x_15513) ;  /* 0x0000003000007945 */ /* 0x000fe80003800200 */
[----:B------:R-:W-:Y:S05]  /*58a0*/  @!P0 BRA `(.L_x_15514) ;  /* 0x0000000000048947 */ /* 0x000fea0003800000 */
[----:B0-----:R0:W-:Y:S02]  /*58b0*/  REDG.E.ADD.F32.FTZ.RN.STRONG.GPU desc[UR16][R2.64+0x200], R5 ;  /* 0x00020005020079a6 */ /* 0x0011e4000c12f310 */
.L_x_15514:
[----:B------:R-:W-:Y:S05]  /*58c0*/  BSYNC.RECONVERGENT B0 ;  /* 0x0000000000007941 */ /* 0x000fea0003800200 */
.L_x_15513:
[----:B0-----:R0:W0:Y:S01]  /*58d0*/  LDS R5, [R137+0xac0] ;  /* 0x000ac00089057984 */ /* 0x0010220000000800 */
[----:B------:R-:W-:Y:S04]  /*58e0*/  BSSY.RECONVERGENT B0, `(.L_x_15515) ;  /* 0x0000003000007945 */ /* 0x000fe80003800200 */
[----:B------:R-:W-:Y:S05]  /*58f0*/  @!P6 BRA `(.L_x_15516) ;  /* 0x000000000004e947 */ /* 0x000fea0003800000 */
[----:B0-----:R0:W-:Y:S02]  /*5900*/  REDG.E.ADD.F32.FTZ.RN.STRONG.GPU desc[UR16][R2.64+0x280], R5 ;  /* 0x00028005020079a6 */ /* 0x0011e4000c12f310 */
.L_x_15516:
[----:B------:R-:W-:Y:S05]  /*5910*/  BSYNC.RECONVERGENT B0 ;  /* 0x0000000000007941 */ /* 0x000fea0003800200 */
.L_x_15515:
        /* <DEDUP_REMOVED lines=8> */
[----:B0-----:R0:W-:Y:S02]  /*59a0*/  REDG.E.ADD.F32.FTZ.RN.STRONG.GPU desc[UR16][R2.64+0x300], R5 ;  /* 0x00030005020079a6 */ /* 0x0011e4000c12f310 */
.L_x_15518:
[----:B------:R-:W-:Y:S05]  /*59b0*/  BSYNC.RECONVERGENT B0 ;  /* 0x0000000000007941 */ /* 0x000fea0003800200 */
.L_x_15517:
[----:B0-----:R0:W0:Y:S01]  /*59c0*/  LDS R5, [R134+0xbc0] ;  /* 0x000bc00086057984 */ /* 0x0010220000000800 */
[----:B------:R-:W-:Y:S04]  /*59d0*/  BSSY.RECONVERGENT B0, `(.L_x_15519) ;  /* 0x0000003000007945 */ /* 0x000fe80003800200 */
[----:B------:R-:W-:Y:S05]  /*59e0*/  @!P0 BRA `(.L_x_15520) ;  /* 0x0000000000048947 */ /* 0x000fea0003800000 */
[----:B0-----:R0:W-:Y:S02]  /*59f0*/  REDG.E.ADD.F32.FTZ.RN.STRONG.GPU desc[UR16][R2.64+0x380], R5 ;  /* 0x00038005020079a6 */ /* 0x0011e4000c12f310 */
.L_x_15520:
[----:B------:R-:W-:Y:S05]  /*5a00*/  BSYNC.RECONVERGENT B0 ;  /* 0x0000000000007941 */ /* 0x000fea0003800200 */
.L_x_15519:
[----:B0-----:R0:W0:Y:S01]  /*5a10*/  LDS R5, [R132+0xc40] ;  /* 0x000c400084057984 */ /* 0x0010220000000800 */
[----:B------:R-:W-:Y:S04]  /*5a20*/  BSSY.RECONVERGENT B0, `(.L_x_15521) ;  /* 0x0000003000007945 */ /* 0x000fe80003800200 */
[----:B------:R-:W-:Y:S05]  /*5a30*/  @!P1 BRA `(.L_x_15522) ;  /* 0x0000000000049947 */ /* 0x000fea0003800000 */
[----:B0-----:R0:W-:Y:S02]  /*5a40*/  REDG.E.ADD.F32.FTZ.RN.STRONG.GPU desc[UR16][R2.64+0x400], R5 ;  /* 0x00040005020079a6 */ /* 0x0011e4000c12f310 */
.L_x_15522:
[----:B------:R-:W-:Y:S05]  /*5a50*/  BSYNC.RECONVERGENT B0 ;  /* 0x0000000000007941 */ /* 0x000fea0003800200 */
.L_x_15521:
[----:B0-----:R0:W0:Y:S01]  /*5a60*/  LDS R5, [R130+0xcc0] ;  /* 0x000cc00082057984 */ /* 0x0010220000000800 */
[----:B------:R-:W-:Y:S04]  /*5a70*/  BSSY.RECONVERGENT B0, `(.L_x_15523) ;  /* 0x0000003000007945 */ /* 0x000fe80003800200 */
[----:B------:R-:W-:Y:S05]  /*5a80*/  @!P2 BRA `(.L_x_15524) ;  /* 0x000000000004a947 */ /* 0x000fea0003800000 */
[----:B0-----:R0:W-:Y:S02]  /*5a90*/  REDG.E.ADD.F32.FTZ.RN.STRONG.GPU desc[UR16][R2.64+0x480], R5 ;  /* 0x00048005020079a6 */ /* 0x0011e4000c12f310 */
.L_x_15524:
[----:B------:R-:W-:Y:S05]  /*5aa0*/  BSYNC.RECONVERGENT B0 ;  /* 0x0000000000007941 */ /* 0x000fea0003800200 */
.L_x_15523:
[----:B0-----:R0:W0:Y:S01]  /*5ab0*/  LDS R5, [R128+0xd40] ;  /* 0x000d400080057984 */ /* 0x0010220000000800 */
[----:B------:R-:W-:Y:S04]  /*5ac0*/  BSSY.RECONVERGENT B0, `(.L_x_15525) ;  /* 0x0000003000007945 */ /* 0x000fe80003800200 */
[----:B------:R-:W-:Y:S05]  /*5ad0*/  @!P3 BRA `(.L_x_15526) ;  /* 0x000000000004b947 */ /* 0x000fea0003800000 */
[----:B0-----:R0:W-:Y:S02]  /*5ae0*/  REDG.E.ADD.F32.FTZ.RN.STRONG.GPU desc[UR16][R2.64+0x500], R5 ;  /* 0x00050005020079a6 */ /* 0x0011e4000c12f310 */
.L_x_15526:
[----:B------:R-:W-:Y:S05]  /*5af0*/  BSYNC.RECONVERGENT B0 ;  /* 0x0000000000007941 */ /* 0x000fea0003800200 */
.L_x_15525:
[----:B0-----:R0:W0:Y:S01]  /*5b00*/  LDS R5, [R126+0xdc0] ;  /* 0x000dc0007e057984 */ /* 0x0010220000000800 */
[C---:B------:R-:W-:Y:S01]  /*5b10*/  ISETP.GE.AND P6, PT, R188.reuse, 0x161, PT ;  /* 0x00000161bc00780c */ /* 0x040fe20003fc6270 */
[----:B------:R-:W-:Y:S01]  /*5b20*/  BSSY.RECONVERGENT B0, `(.L_x_15527) ;  /* 0x0000008000007945 */ /* 0x000fe20003800200 */
[----:B------:R-:W-:Y:S01]  /*5b30*/  ISETP.GE.AND P0, PT, R188, 0x181, PT ;  /* 0x00000181bc00780c */ /* 0x000fe20003f06270 */
[----:B------:R-:W-:Y:S01]  /*5b40*/  FMUL.FTZ R178, R74, R199 ;  /* 0x000000c74ab27220 */ /* 0x000fe20000410000 */
[C---:B------:R-:W-:Y:S02]  /*5b50*/  ISETP.GE.AND P1, PT, R188.reuse, 0x1a1, PT ;  /* 0x000001a1bc00780c */ /* 0x040fe40003f26270 */
[C---:B------:R-:W-:Y:S02]  /*5b60*/  ISETP.GE.AND P2, PT, R188.reuse, 0x1c1, PT ;  /* 0x000001c1bc00780c */ /* 0x040fe40003f46270 */
[----:B------:R-:W-:-:S05]  /*5b70*/  ISETP.GE.AND P3, PT, R188, 0x1e1, PT ;  /* 0x000001e1bc00780c */ /* 0x000fca0003f66270 */
[----:B------:R-:W-:Y:S08]  /*5b80*/  @!P6 BRA `(.L_x_15528) ;  /* 0x000000000004e947 */ /* 0x000ff00003800000 */
[----:B0-----:R0:W-:Y:S02]  /*5b90*/  REDG.E.ADD.F32.FTZ.RN.STRONG.GPU desc[UR16][R2.64+0x580], R5 ;  /* 0x00058005020079a6 */ /* 0x0011e4000c12f310 */
.L_x_15528:
[----:B------:R-:W-:Y:S05]  /*5ba0*/  BSYNC.RECONVERGENT B0 ;  /* 0x0000000000007941 */ /* 0x000fea0003800200 */
.L_x_15527:
[----:B-12---:R1:W2:Y:S01]  /*5bb0*/  LDS R225, [R124+0xe40] ;  /* 0x000e40007ce17984 */ /* 0x0062a20000000800 */
[----:B------:R-:W-:Y:S01]  /*5bc0*/  BSSY.RECONVERGENT B0, `(.L_x_15529) ;  /* 0x0000006000007945 */ /* 0x000fe20003800200 */
[----:B0-----:R-:W-:Y:S01]  /*5bd0*/  FMUL.FTZ R5, R74, R37 ;  /* 0x000000254a057220 */ /* 0x001fe20000410000 */
[----:B------:R-:W-:Y:S01]  /*5be0*/  FFMA.FTZ R198, R99, -R74, R198 ;  /* 0x8000004a63c67223 */ /* 0x000fe200000100c6 */
[----:B------:R-:W-:Y:S01]  /*5bf0*/  FMUL.FTZ R223, R197, R178 ;  /* 0x000000b2c5df7220 */ /* 0x000fe20000410000 */
[----:B------:R-:W-:Y:S06]  /*5c00*/  @!P0 BRA `(.L_x_15530) ;  /* 0x0000000000048947 */ /* 0x000fec0003800000 */
[----:B--2---:R0:W-:Y:S02]  /*5c10*/  REDG.E.ADD.F32.FTZ.RN.STRONG.GPU desc[UR16][R2.64+0x600], R225 ;  /* 0x000600e1020079a6 */ /* 0x0041e4000c12f310 */
.L_x_15530:
[----:B------:R-:W-:Y:S05]  /*5c20*/  BSYNC.RECONVERGENT B0 ;  /* 0x0000000000007941 */ /* 0x000fea0003800200 */
.L_x_15529:
[-C--:B------:R-:W-:Y:S01]  /*5c30*/  FFMA.FTZ R186, R198, R5.reuse, -R223 ;  /* 0x00000005c6ba7223 */ /* 0x080fe200000108df */
[----:B------:R-:W-:Y:S01]  /*5c40*/  BSSY.RECONVERGENT B0, `(.L_x_15531) ;  /* 0x0000005000007945 */ /* 0x000fe20003800200 */
[----:B------:R0:W0:Y:S01]  /*5c50*/  LDS R223, [R122+0xec0] ;  /* 0x000ec0007adf7984 */ /* 0x0000220000000800 */
[----:B------:R-:W-:Y:S02]  /*5c60*/  FMUL.FTZ R5, R197, R5 ;  /* 0x00000005c5057220 */ /* 0x000fe40000410000 */
[----:B------:R-:W-:Y:S05]  /*5c70*/  @!P1 BRA `(.L_x_15532) ;  /* 0x0000000000049947 */ /* 0x000fea0003800000 */
[----:B0-----:R0:W-:Y:S02]  /*5c80*/  REDG.E.ADD.F32.FTZ.RN.STRONG.GPU desc[UR16][R2.64+0x680], R223 ;  /* 0x000680df020079a6 */ /* 0x0011e4000c12f310 */
.L_x_15532:
[----:B------:R-:W-:Y:S05]  /*5c90*/  BSYNC.RECONVERGENT B0 ;  /* 0x0000000000007941 */ /* 0x000fea0003800200 */
.L_x_15531:
[----:B0-----:R0:W0:Y:S01]  /*5ca0*/  LDS R223, [R120+0xf40] ;  /* 0x000f400078df7984 */ /* 0x0010220000000800 */
[----:B------:R-:W-:Y:S01]  /*5cb0*/  BSSY.RECONVERGENT B0, `(.L_x_15533) ;  /* 0x0000004000007945 */ /* 0x000fe20003800200 */
[----:B------:R-:W-:-:S03]  /*5cc0*/  FFMA.FTZ R5, R198, R178, R5 ;  /* 0x000000b2c6057223 */ /* 0x000fc60000010005 */
[----:B------:R-:W-:Y:S05]  /*5cd0*/  @!P2 BRA `(.L_x_15534) ;  /* 0x000000000004a947 */ /* 0x000fea0003800000 */
[----:B0-----:R0:W-:Y:S02]  /*5ce0*/  REDG.E.ADD.F32.FTZ.RN.STRONG.GPU desc[UR16][R2.64+0x700], R223 ;  /* 0x000700df020079a6 */ /* 0x0011e4000c12f310 */
.L_x_15534:
[----:B------:R-:W-:Y:S05]  /*5cf0*/  BSYNC.RECONVERGENT B0 ;  /* 0x0000000000007941 */ /* 0x000fea0003800200 */
.L_x_15533:
[----:B------:R-:W-:Y:S01]  /*5d00*/  FADD.FTZ R4, R4, R5 ;  /* 0x0000000504047221 */ /* 0x000fe20000010000 */
[----:B------:R-:W-:Y:S01]  /*5d10*/  FADD.FTZ R5, R7, R186 ;  /* 0x000000ba07057221 */ /* 0x000fe20000010000 */
[----:B------:R-:W-:Y:S01]  /*5d20*/  BSSY.RECONVERGENT B0, `(.L_x_15535) ;  /* 0x0000005000007945 */ /* 0x000fe20003800200 */
[----:B------:R0:W0:Y:S01]  /*5d30*/  LDS R7, [R118+0xfc0] ;  /* 0x000fc00076077984 */ /* 0x0000220000000800 */
[----:B------:R-:W-:Y:S02]  /*5d40*/  FFMA.FTZ R6, R67, R217, R36 ;  /* 0x000000d943067223 */ /* 0x000fe40000010024 */
[----:B------:R-:W-:Y:S05]  /*5d50*/  @!P3 BRA `(.L_x_15536) ;  /* 0x000000000004b947 */ /* 0x000fea0003800000 */
[----:B0-----:R0:W-:Y:S02]  /*5d60*/  REDG.E.ADD.F32.FTZ.RN.STRONG.GPU desc[UR16][R2.64+0x780], R7 ;  /* 0x00078007020079a6 */ /* 0x0011e4000c12f310 */
.L_x_15536:
[----:B------:R-:W-:Y:S05]  /*5d70*/  BSYNC.RECONVERGENT B0 ;  /* 0x0000000000007941 */ /* 0x000fea0003800200 */
.L_x_15535:
[----:B0-----:R-:W-:Y:S01]  /*5d80*/  FFMA.FTZ R7, -R67, R162, R200 ;  /* 0x000000a243077223 */ /* 0x001fe200000101c8 */
[----:B------:R-:W0:Y:S01]  /*5d90*/  SHFL.DOWN PT, R3, R4, 0x1, 0x1f ;  /* 0x08201f0004037f89 */ /* 0x000e2200000e0000 */
[C---:B------:R-:W-:Y:S01]  /*5da0*/  ISETP.GT.AND P0, PT, R115.reuse, 0x1e, PT ;  /* 0x0000001e7300780c */ /* 0x040fe20003f04270 */
[----:B------:R-:W-:Y:S01]  /*5db0*/  FADD.FTZ R75, R178, R75 ;  /* 0x0000004bb24b7221 */ /* 0x000fe20000010000 */
[----:B------:R-:W-:Y:S01]  /*5dc0*/  FADD.FTZ R77, R176, R77 ;  /* 0x0000004db04d7221 */ /* 0x000fe20000010000 */
[----:B------:R-:W5:Y:S01]  /*5dd0*/  SHFL.DOWN PT, R2, R5, 0x1, 0x1f ;  /* 0x08201f0005027f89 */ /* 0x000f6200000e0000 */
[----:B------:R-:W-:Y:S01]  /*5de0*/  FADD.FTZ R79, R174, R79 ;  /* 0x0000004fae4f7221 */ /* 0x000fe20000010000 */
[----:B------:R-:W-:Y:S01]  /*5df0*/  ISETP.GT.AND P1, PT, R115, 0xf, PT ;  /* 0x0000000f7300780c */ /* 0x000fe20003f24270 */
[----:B------:R-:W-:Y:S01]  /*5e00*/  FADD.FTZ R83, R170, R83 ;  /* 0x00000053aa537221 */ /* 0x000fe20000010000 */
[----:B------:R-:W1:Y:S01]  /*5e10*/  SHFL.DOWN PT, R217, R6, 0x1, 0x1f ;  /* 0x08201f0006d97f89 */ /* 0x000e6200000e0000 */
[----:B------:R-:W-:Y:S01]  /*5e20*/  FADD.FTZ R81, R172, R81 ;  /* 0x00000051ac517221 */ /* 0x000fe20000010000 */
[----:B------:R-:W-:Y:S01]  /*5e30*/  FADD.FTZ R85, R34, R85 ;  /* 0x0000005522557221 */ /* 0x000fe20000010000 */
[----:B------:R-:W-:Y:S01]  /*5e40*/  BSSY.RECONVERGENT B0, `(.L_x_15537) ;  /* 0x0000059000007945 */ /* 0x000fe20003800200 */
[----:B------:R-:W2:Y:S02]  /*5e50*/  SHFL.DOWN PT, R36, R7, 0x1, 0x1f ;  /* 0x08201f0007247f89 */ /* 0x000ea400000e0000 */
[----:B0-----:R-:W-:Y:S01]  /*5e60*/  @!P0 FADD.FTZ R4, R4, R3 ;  /* 0x0000000304048221 */ /* 0x001fe20000010000 */
[----:B------:R-:W-:Y:S01]  /*5e70*/  FMUL.FTZ R3, R33, R37 ;  /* 0x0000002521037220 */ /* 0x000fe20000410000 */
[----:B-----5:R-:W-:-:S03]  /*5e80*/  @!P0 FADD.FTZ R5, R5, R2 ;  /* 0x0000000205058221 */ /* 0x020fc60000010000 */
[-C--:B------:R-:W-:Y:S01]  /*5e90*/  FFMA.FTZ R3, R32, R199.reuse, R3 ;  /* 0x000000c720037223 */ /* 0x080fe20000010003 */
[C---:B------:R-:W-:Y:S01]  /*5ea0*/  FMUL.FTZ R2, R33.reuse, R199 ;  /* 0x000000c721027220 */ /* 0x040fe20000410000 */
[----:B-1----:R-:W-:Y:S01]  /*5eb0*/  @!P0 FADD.FTZ R6, R6, R217 ;  /* 0x000000d906068221 */ /* 0x002fe20000010000 */
[----:B------:R-:W0:Y:S01]  /*5ec0*/  SHFL.DOWN PT, R162, R5, 0x2, 0x1f ;  /* 0x08401f0005a27f89 */ /* 0x000e2200000e0000 */
[----:B------:R-:W-:Y:S01]  /*5ed0*/  FMUL.FTZ R198, R198, R3 ;  /* 0x00000003c6c67220 */ /* 0x000fe20000410000 */
[----:B------:R-:W-:Y:S01]  /*5ee0*/  FMUL.FTZ R3, R33, R194 ;  /* 0x000000c221037220 */ /* 0x000fe20000410000 */
[----:B--2---:R-:W-:Y:S01]  /*5ef0*/  @!P0 FADD.FTZ R7, R7, R36 ;  /* 0x0000002407078221 */ /* 0x004fe20000010000 */
[----:B------:R-:W1:Y:S01]  /*5f00*/  SHFL.DOWN PT, R217, R4, 0x2, 0x1f ;  /* 0x08401f0004d97f89 */ /* 0x000e6200000e0000 */
[----:B------:R-:W-:Y:S01]  /*5f10*/  ISETP.GT.AND P0, PT, R115, 0x1d, PT ;  /* 0x0000001d7300780c */ /* 0x000fe20003f04270 */
[C---:B------:R-:W-:Y:S01]  /*5f20*/  FFMA.FTZ R36, R32.reuse, R195, -R3 ;  /* 0x000000c320247223 */ /* 0x040fe20000010803 */
[C---:B------:R-:W-:Y:S01]  /*5f30*/  FFMA.FTZ R2, R32.reuse, R37, -R2 ;  /* 0x0000002520027223 */ /* 0x040fe20000010802 */
[----:B------:R-:W2:Y:S01]  /*5f40*/  SHFL.DOWN PT, R223, R6, 0x2, 0x1f ;  /* 0x08401f0006df7f89 */ /* 0x000ea200000e0000 */
[C---:B------:R-:W-:Y:S01]  /*5f50*/  FMUL.FTZ R195, R33.reuse, R195 ;  /* 0x000000c321c37220 */ /* 0x040fe20000410000 */
[----:B------:R-:W-:Y:S01]  /*5f60*/  FMUL.FTZ R3, R33, R193 ;  /* 0x000000c121037220 */ /* 0x000fe20000410000 */
[----:B------:R-:W-:Y:S01]  /*5f70*/  FFMA.FTZ R198, R197, R2, R198 ;  /* 0x00000002c5c67223 */ /* 0x000fe200000100c6 */
[----:B------:R-:W5:Y:S01]  /*5f80*/  SHFL.DOWN PT, R186, R7, 0x2, 0x1f ;  /* 0x08401f0007ba7f89 */ /* 0x000f6200000e0000 */
[----:B------:R-:W-:-:S02]  /*5f90*/  FFMA.FTZ R2, R32, R194, R195 ;  /* 0x000000c220027223 */ /* 0x000fc400000100c3 */
[----:B------:R-:W-:Y:S02]  /*5fa0*/  FFMA.FTZ R198, R99, R199, R198 ;  /* 0x000000c763c67223 */ /* 0x000fe400000100c6 */
[----:B------:R-:W-:Y:S02]  /*5fb0*/  FMUL.FTZ R2, R221, R2 ;  /* 0x00000002dd027220 */ /* 0x000fe40000410000 */
[----:B------:R-:W-:Y:S01]  /*5fc0*/  FADD.FTZ R97, R198, R97 ;  /* 0x00000061c6617221 */ /* 0x000fe20000010000 */
[----:B0-----:R-:W-:Y:S01]  /*5fd0*/  @!P0 FADD.FTZ R5, R5, R162 ;  /* 0x000000a205058221 */ /* 0x001fe20000010000 */
[----:B------:R-:W-:Y:S01]  /*5fe0*/  FFMA.FTZ R162, R215, R36, R2 ;  /* 0x00000024d7a27223 */ /* 0x000fe20000010002 */
[CC--:B------:R-:W-:Y:S01]  /*5ff0*/  FMUL.FTZ R36, R33.reuse, R191.reuse ;  /* 0x000000bf21247220 */ /* 0x0c0fe20000410000 */
[----:B------:R-:W-:Y:S01]  /*6000*/  FFMA.FTZ R2, R32, R191, R3 ;  /* 0x000000bf20027223 */ /* 0x000fe20000010003 */
[----:B-1----:R-:W-:Y:S01]  /*6010*/  @!P0 FADD.FTZ R4, R4, R217 ;  /* 0x000000d904048221 */ /* 0x002fe20000010000 */
[----:B------:R-:W0:Y:S01]  /*6020*/  SHFL.DOWN PT, R178, R5, 0x4, 0x1f ;  /* 0x08801f0005b27f89 */ /* 0x000e2200000e0000 */
[----:B------:R-:W-:Y:S01]  /*6030*/  FMUL.FTZ R3, R33, R35 ;  /* 0x0000002321037220 */ /* 0x000fe20000410000 */
[----:B------:R-:W-:Y:S01]  /*6040*/  FFMA.FTZ R193, R32, R193, -R36 ;  /* 0x000000c120c17223 */ /* 0x000fe20000010824 */
[----:B--2---:R-:W-:Y:S01]  /*6050*/  @!P0 FADD.FTZ R6, R6, R223 ;  /* 0x000000df06068221 */ /* 0x004fe20000010000 */
[----:B------:R-:W1:Y:S01]  /*6060*/  SHFL.DOWN PT, R195, R4, 0x4, 0x1f ;  /* 0x08801f0004c37f89 */ /* 0x000e6200000e0000 */
[CC--:B------:R-:W-:Y:S01]  /*6070*/  FFMA.FTZ R36, R32.reuse, R189.reuse, -R3 ;  /* 0x000000bd20247223 */ /* 0x0c0fe20000010803 */
[----:B------:R-:W-:Y:S01]  /*6080*/  FFMA.FTZ R37, R101, R194, R162 ;  /* 0x000000c265257223 */ /* 0x000fe200000100a2 */
[----:B-----5:R-:W-:Y:S01]  /*6090*/  @!P0 FADD.FTZ R7, R7, R186 ;  /* 0x000000ba07078221 */ /* 0x020fe20000010000 */
[----:B------:R-:W2:Y:S01]  /*60a0*/  SHFL.DOWN PT, R197, R6, 0x4, 0x1f ;  /* 0x08801f0006c57f89 */ /* 0x000ea200000e0000 */
[----:B------:R-:W-:Y:S01]  /*60b0*/  ISETP.GT.AND P0, PT, R115, 0x1b, PT ;  /* 0x0000001b7300780c */ /* 0x000fe20003f04270 */
[----:B------:R-:W-:Y:S01]  /*60c0*/  FMUL.FTZ R189, R33, R189 ;  /* 0x000000bd21bd7220 */ /* 0x000fe20000410000 */
[----:B------:R-:W-:Y:S01]  /*60d0*/  FMUL.FTZ R201, R201, R2 ;  /* 0x00000002c9c97220 */ /* 0x000fe20000410000 */
[----:B------:R-:W5:Y:S01]  /*60e0*/  SHFL.DOWN PT, R186, R7, 0x4, 0x1f ;  /* 0x08801f0007ba7f89 */ /* 0x000f6200000e0000 */
[----:B------:R-:W-:Y:S01]  /*60f0*/  FADD.FTZ R96, R37, R96 ;  /* 0x0000006025607221 */ /* 0x000fe20000010000 */
[----:B------:R-:W-:Y:S01]  /*6100*/  FFMA.FTZ R2, R32, R35, R189 ;  /* 0x0000002320027223 */ /* 0x000fe200000100bd */
[----:B------:R-:W-:Y:S01]  /*6110*/  FMUL.FTZ R3, R33, R219 ;  /* 0x000000db21037220 */ /* 0x000fe20000410000 */
[----:B------:R-:W-:-:S02]  /*6120*/  FFMA.FTZ R208, R208, R193, R201 ;  /* 0x000000c1d0d07223 */ /* 0x000fc400000100c9 */
[----:B------:R-:W-:Y:S01]  /*6130*/  FMUL.FTZ R162, R213, R2 ;  /* 0x00000002d5a27220 */ /* 0x000fe20000410000 */
[----:B------:R-:W-:Y:S01]  /*6140*/  FMUL.FTZ R2, R33, R187 ;  /* 0x000000bb21027220 */ /* 0x000fe20000410000 */
[----:B------:R-:W-:Y:S02]  /*6150*/  FFMA.FTZ R208, R103, R191, R208 ;  /* 0x000000bf67d07223 */ /* 0x000fe400000100d0 */
[----:B------:R-:W-:Y:S01]  /*6160*/  FFMA.FTZ R36, R207, R36, R162 ;  /* 0x00000024cf247223 */ /* 0x000fe200000100a2 */
[C---:B------:R-:W-:Y:S01]  /*6170*/  FFMA.FTZ R2, R32.reuse, R219, R2 ;  /* 0x000000db20027223 */ /* 0x040fe20000010002 */
[----:B0-----:R-:W-:Y:S01]  /*6180*/  @!P0 FADD.FTZ R5, R5, R178 ;  /* 0x000000b205058221 */ /* 0x001fe20000010000 */
[----:B------:R-:W-:Y:S01]  /*6190*/  FFMA.FTZ R162, R32, R187, -R3 ;  /* 0x000000bb20a27223 */ /* 0x000fe20000010803 */
        /* <DEDUP_REMOVED lines=8> */
[-C--:B------:R-:W-:Y:S01]  /*6220*/  FFMA.FTZ R2, R32, R184.reuse, R3 ;  /* 0x000000b820027223 */ /* 0x080fe20000010003 */
        /* <DEDUP_REMOVED lines=8> */
[----:B------:R-:W-:Y:S01]  /*62b0*/  FADD.FTZ R95, R208, R95 ;  /* 0x0000005fd05f7221 */ /* 0x000fe20000010000 */
[----:B------:R-:W-:Y:S01]  /*62c0*/  FFMA.FTZ R162, R32, R185, -R36 ;  /* 0x000000b920a27223 */ /* 0x000fe20000010824 */
[----:B------:R-:W-:-:S06]  /*62d0*/  FMUL.FTZ R35, R33, R164 ;  /* 0x000000a421237220 */ /* 0x000fcc0000410000 */
        /* <DEDUP_REMOVED lines=15> */
.L_x_15538:
[----:B------:R-:W-:Y:S05]  /*63d0*/  BSYNC.RECONVERGENT B0 ;  /* 0x0000000000007941 */ /* 0x000fea0003800200 */
.L_x_15537:
[CC--:B--2---:R-:W-:Y:S01]  /*63e0*/  FMUL.FTZ R3, R33.reuse, R181.reuse ;  /* 0x000000b521037220 */ /* 0x0c4fe20000410000 */
[CC--:B0-----:R-:W-:Y:S01]  /*63f0*/  FMUL.FTZ R37, R33.reuse, R182.reuse ;  /* 0x000000b621257220 */ /* 0x0c1fe20000410000 */
[C---:B------:R-:W-:Y:S01]  /*6400*/  FFMA.FTZ R36, R32.reuse, R182, R35 ;  /* 0x000000b620247223 */ /* 0x040fe20000010023 */
[-C--:B------:R-:W-:Y:S01]  /*6410*/  FMUL.FTZ R34, R33, R180.reuse ;  /* 0x000000b421227220 */ /* 0x080fe20000410000 */
[C---:B-1----:R-:W-:Y:S01]  /*6420*/  FFMA.FTZ R2, R32.reuse, R180, R3 ;  /* 0x000000b420027223 */ /* 0x042fe20000010003 */
        /* <DEDUP_REMOVED lines=29> */
.L_x_15540:
[----:B------:R-:W-:Y:S05]  /*6600*/  BSYNC.RECONVERGENT B0 ;  /* 0x0000000000007941 */ /* 0x000fea0003800200 */
.L_x_15539:
[----:B------:R-:W-:-:S04]  /*6610*/  UIADD3 UR4, UPT, UPT, UR4, 0x1, URZ ;  /* 0x0000000104047890 */ /* 0x000fc8000fffe0ff */
[----:B------:R-:W-:-:S09]  /*6620*/  UISETP.GE.AND UP0, UPT, UR4, UR9, UPT ;  /* 0x000000090400728c */ /* 0x000fd2000bf06270 */
[----:B------:R-:W-:Y:S05]  /*6630*/  BRA.U !UP0, `(.L_x_15541) ;  /* 0xffffffb908447547 */ /* 0x000fea000b83ffff */
.L_x_15491:
[----:B------:R-:W-:Y:S01]  /*6640*/  BAR.SYNC.DEFER_BLOCKING 0x0 ;  /* 0x0000000000007b1d */ /* 0x000fe20000010000 */
[----:B------:R-:W-:Y:S02]  /*6650*/  ISETP.NE.AND P0, PT, R161, RZ, PT ;  /* 0x000000ffa100720c */ /* 0x000fe40003f05270 */
[----:B------:R-:W-:-:S05]  /*6660*/  SHF.R.S32.HI R19, RZ, 0x1f, R18 ;  /* 0x0000001fff137819 */ /* 0x000fca0000011412 */
[----:B------:R-:W1:Y:S01]  /*6670*/  LDC.64 R32, c[0x0][0x4f8] ;  /* 0x00013e00ff207b82 */ /* 0x000e620000000a00 */
[----:B------:R-:W2:Y:S01]  /*6680*/  LDCU.64 UR8, c[0x0][0x500] ;  /* 0x0000a000ff0877ac */ /* 0x000ea20008000a00 */
[----:B------:R-:W5:Y:S01]  /*6690*/  LDCU.64 UR10, c[0x0][0x550] ;  /* 0x0000aa00ff0a77ac */ /* 0x000f620008000a00 */
[----:B------:R-:W-:Y:S04]  /*66a0*/  STS [R98], R89 ;  /* 0x0000005962007388 */ /* 0x000fe80000000800 */
[----:B------:R-:W-:Y:S01]  /*66b0*/  STS [R98+0x4], R87 ;  /* 0x0000045762007388 */ /* 0x000fe20000000800 */
[----:B-1----:R-:W-:-:S03]  /*66c0*/  IMAD.WIDE.U32 R2, R32, UR18, R18 ;  /* 0x0000001220027c25 */ /* 0x002fc6000f8e0012 */
[----:B------:R-:W-:Y:S01]  /*66d0*/  STS [R98+0x8], R85 ;  /* 0x0000085562007388 */ /* 0x000fe20000000800 */
[----:B------:R-:W-:-:S03]  /*66e0*/  IMAD R3, R33, UR18, R3 ;  /* 0x0000001221037c24 */ /* 0x000fc6000f8e0203 */
[----:B------:R-:W-:Y:S01]  /*66f0*/  STS [R98+0xc], R83 ;  /* 0x00000c5362007388 */ /* 0x000fe20000000800 */
[----:B------:R-:W1:Y:S01]  /*6700*/  LDC.64 R32, c[0x0][0x518] ;  /* 0x00014600ff207b82 */ /* 0x000e620000000a00 */
[C---:B--2---:R-:W-:Y:S02]  /*6710*/  IMAD.WIDE.U32 R2, R173.reuse, UR8, R2 ;  /* 0x00000008ad027c25 */ /* 0x044fe4000f8e0002 */
[----:B------:R-:W-:Y:S02]  /*6720*/  STS [R98+0x10], R81 ;  /* 0x0000105162007388 */ /* 0x000fe40000000800 */
[----:B0-----:R-:W-:Y:S01]  /*6730*/  IMAD R4, R173, UR9, R3 ;  /* 0x00000009ad047c24 */ /* 0x001fe2000f8e0203 */
[----:B------:R-:W-:Y:S01]  /*6740*/  IADD3 R3, P1, PT, R135, R2, RZ ;  /* 0x0000000287037210 */ /* 0x000fe20007f3e0ff */
[----:B------:R-:W-:Y:S01]  /*6750*/  STS [R98+0x14], R79 ;  /* 0x0000144f62007388 */ /* 0x000fe20000000800 */
[----:B------:R-:W0:Y:S02]  /*6760*/  LDCU.64 UR8, c[0x0][0x560] ;  /* 0x0000ac00ff0877ac */ /* 0x000e240008000a00 */
[----:B------:R-:W-:Y:S01]  /*6770*/  IADD3.X R4, PT, PT, RZ, R4, RZ, P1, !PT ;  /* 0x00000004ff047210 */ /* 0x000fe20000ffe4ff */
[----:B------:R-:W-:Y:S01]  /*6780*/  STS [R98+0x18], R77 ;  /* 0x0000184d62007388 */ /* 0x000fe20000000800 */
[----:B-----5:R-:W-:-:S03]  /*6790*/  LEA R2, P1, R3, UR10, 0x2 ;  /* 0x0000000a03027c11 */ /* 0x020fc6000f8210ff */
[----:B------:R-:W-:Y:S01]  /*67a0*/  STS [R98+0x1c], R75 ;  /* 0x00001c4b62007388 */ /* 0x000fe20000000800 */
[----:B------:R-:W-:-:S03]  /*67b0*/  NOP ;  /* 0x0000000000007918 */ /* 0x000fc60000000000 */
[----:B------:R-:W-:Y:S01]  /*67c0*/  LDS R5, [R114] ;  /* 0x0000000072057984 */ /* 0x000fe20000000800 */
[----:B------:R-:W-:Y:S01]  /*67d0*/  LEA.HI.X R3, R3, UR11, R4, 0x2, P1 ;  /* 0x0000000b03037c11 */ /* 0x000fe200088f1404 */
[----:B-1----:R-:W-:Y:S02]  /*67e0*/  IMAD.WIDE.U32 R18, R32, UR18, R18 ;  /* 0x0000001220127c25 */ /* 0x002fe4000f8e0012 */
[----:B------:R-:W-:Y:S02]  /*67f0*/  LDS R7, [R112+0x80] ;  /* 0x0000800070077984 */ /* 0x000fe40000000800 */
[----:B------:R-:W-:Y:S02]  /*6800*/  IMAD R19, R33, UR18, R19 ;  /* 0x0000001221137c24 */ /* 0x000fe4000f8e0213 */
        /* <DEDUP_REMOVED lines=38> */
[----:B------:R-:W-:Y:S01]  /*6a70*/  STS [R98+0x1c], R97 ;  /* 0x00001c6162007388 */ /* 0x000fe20000000800 */
[----:B------:R-:W-:-:S03]  /*6a80*/  NOP ;  /* 0x0000000000007918 */ /* 0x000fc60000000000 */
[----:B------:R-:W-:Y:S01]  /*6a90*/  LDS R5, [R114] ;  /* 0x0000000072057984 */ /* 0x000fe20000000800 */
[----:B-----5:R-:W-:-:S03]  /*6aa0*/  FADD.FTZ R95, R94, R95 ;  /* 0x0000005f5e5f7221 */ /* 0x020fc60000010000 */
[----:B------:R-:W-:Y:S01]  /*6ab0*/  LDS R7, [R112+0x80] ;  /* 0x0000800070077984 */ /* 0x000fe20000000800 */
[----:B-1----:R-:W-:-:S03]  /*6ac0*/  FADD.FTZ R96, R95, R96 ;  /* 0x000000605f607221 */ /* 0x002fc60000010000 */
        /* <DEDUP_REMOVED lines=38> */
[----:B------:R-:W-:Y:S01]  /*6d30*/  IADD3.X R152, PT, PT, R152, -0x1, RZ, P3, !PT ;  /* 0xffffffff98987810 */ /* 0x000fe20001ffe4ff */
[----:B------:R0:W-:Y:S01]  /*6d40*/  @!P4 STG.E desc[UR16][R2.64+0x280], R27 ;  /* 0x0002801b0200c986 */ /* 0x0001e2000c101910 */
[----:B------:R-:W-:Y:S02]  /*6d50*/  IADD3 R150, P4, PT, R150, -0x400, RZ ;  /* 0xfffffc0096967810 */ /* 0x000fe40007f9e0ff */
[----:B------:R-:W-:-:S02]  /*6d60*/  IADD3.X R149, PT, PT, R149, -0x1, RZ, P1, !PT ;  /* 0xffffffff95957810 */ /* 0x000fc40000ffe4ff */
[----:B------:R-:W-:Y:S01]  /*6d70*/  IADD3.X R148, PT, PT, R148, -0x1, RZ, P4, !PT ;  /* 0xffffffff94947810 */ /* 0x000fe200027fe4ff */
[----:B------:R-:W-:Y:S08]  /*6d80*/  @P0 BRA `(.L_x_15542) ;  /* 0xffffff9c00f80947 */ /* 0x000ff0000383ffff */
.L_x_15490:
[----:B------:R-:W1:Y:S01]  /*6d90*/  LDC.64 R8, c[0x0][0x548] ;  /* 0x00015200ff087b82 */ /* 0x000e620000000a00 */
[----:B------:R-:W2:Y:S01]  /*6da0*/  S2R R16, SR_TID.X ;  /* 0x0000000000107919 */ /* 0x000ea20000002100 */
[----:B------:R-:W2:Y:S06]  /*6db0*/  LDCU UR7, c[0x0][0x38c] ;  /* 0x00007180ff0777ac */ /* 0x000eac0008000800 */
[----:B------:R-:W0:Y:S01]  /*6dc0*/  LDC.64 R10, c[0x0][0x568] ;  /* 0x00015a00ff0a7b82 */ /* 0x000e220000000a00 */
        /* <DEDUP_REMOVED lines=30> */
.L_x_15544:
[----:B------:R-:W-:Y:S05]  /*6fb0*/  BSYNC.RECONVERGENT B0 ;  /* 0x0000000000007941 */ /* 0x000fea0003800200 */
.L_x_15543:
        /* <DEDUP_REMOVED lines=23> */
[----:B------:R-:W-:-:S04]  /*7130*/  LEA R2, P0, R173, R10, 0x2 ;  /* 0x0000000aad027211 */ /* 0x000fc800078010ff */
[----:B------:R-:W-:-:S05]  /*7140*/  LEA.HI.X R3, R173, R11, RZ, 0x2, P0 ;  /* 0x0000000bad037211 */ /* 0x000fca00000f14ff */
[----:B------:R1:W-:Y:S04]  /*7150*/  REDG.E.ADD.F32.FTZ.RN.STRONG.GPU desc[UR16][R2.64], R4 ;  /* 0x00000004020079a6 */ /* 0x0003e8000c12f310 */
.L_x_15546:
[----:B------:R-:W-:Y:S05]  /*7160*/  BSYNC.RECONVERGENT B0 ;  /* 0x0000000000007941 */ /* 0x000fea0003800200 */
.L_x_15545:
[----:B------:R-:W-:Y:S05]  /*7170*/  @P2 EXIT ;  /* 0x000000000000294d */ /* 0x000fea0003800000 */
[----:B------:R-:W2:Y:S01]  /*7180*/  S2UR UR5, SR_CgaCtaId ;  /* 0x00000000000579c3 */ /* 0x000ea20000008800 */
[----:B------:R-:W-:Y:S01]  /*7190*/  BSSY.RECONVERGENT B0, `(.L_x_15547) ;  /* 0x0000021000007945 */ /* 0x000fe20003800200 */
[----:B------:R-:W-:Y:S01]  /*71a0*/  MOV R11, R16 ;  /* 0x00000010000b7202 */ /* 0x000fe20000000f00 */
[----:B------:R-:W-:Y:S01]  /*71b0*/  UMOV UR4, 0x400 ;  /* 0x0000040000047882 */ /* 0x000fe20000000000 */
[----:B------:R-:W0:Y:S01]  /*71c0*/  LDCU UR6, c[0x0][0x360] ;  /* 0x00006c00ff0677ac */ /* 0x000e220008000800 */
[----:B------:R-:W0:Y:S01]  /*71d0*/  LDCU.64 UR8, c[0x0][0x4b0] ;  /* 0x00009600ff0877ac */ /* 0x000e220008000a00 */
[----:B------:R-:W0:Y:S01]  /*71e0*/  LDCU.64 UR10, c[0x0][0x4d0] ;  /* 0x00009a00ff0a77ac */ /* 0x000e220008000a00 */
[----:B------:R-:W0:Y:S01]  /*71f0*/  LDCU.128 UR12, c[0x0][0x530] ;  /* 0x0000a600ff0c77ac */ /* 0x000e220008000c00 */
[----:B--2---:R-:W-:-:S12]  /*7200*/  ULEA UR4, UR5, UR4, 0x18 ;  /* 0x0000000405047291 */ /* 0x004fd8000f8ec0ff */
.L_x_15548:
[----:B------:R-:W-:Y:S02]  /*7210*/  LEA R0, R11, UR4, 0x3 ;  /* 0x000000040b007c11 */ /* 0x000fe4000f8e18ff */
[----:B-12---:R-:W-:Y:S02]  /*7220*/  SHF.R.S32.HI R2, RZ, 0x1f, R11 ;  /* 0x0000001fff027819 */ /* 0x006fe4000001140b */
[----:B------:R-:W-:Y:S01]  /*7230*/  MOV R164, R12 ;  /* 0x0000000c00a47202 */ /* 0x000fe20000000f00 */
[----:B------:R-:W1:Y:S01]  /*7240*/  LDS.64 R16, [R0+0x35d0] ;  /* 0x0035d00000107984 */ /* 0x000e620000000a00 */
[----:B------:R-:W-:Y:S01]  /*7250*/  MOV R166, R14 ;  /* 0x0000000e00a67202 */ /* 0x000fe20000000f00 */
[C---:B0-----:R-:W-:Y:S02]  /*7260*/  IMAD R4, R2.reuse, UR8, RZ ;  /* 0x0000000802047c24 */ /* 0x041fe4000f8e02ff */
[----:B------:R-:W0:Y:S01]  /*7270*/  LDS.64 R18, [R0+0x3dd0] ;  /* 0x003dd00000127984 */ /* 0x000e220000000a00 */
[----:B------:R-:W-:-:S02]  /*7280*/  IMAD R2, R2, UR10, RZ ;  /* 0x0000000a02027c24 */ /* 0x000fc4000f8e02ff */
[----:B------:R-:W-:-:S04]  /*7290*/  IMAD.WIDE.U32 R6, R11, UR8, R164 ;  /* 0x000000080b067c25 */ /* 0x000fc8000f8e00a4 */
[C---:B------:R-:W-:Y:S02]  /*72a0*/  IMAD R3, R11.reuse, UR9, R4 ;  /* 0x000000090b037c24 */ /* 0x040fe4000f8e0204 */
[C---:B------:R-:W-:Y:S01]  /*72b0*/  IMAD R5, R11.reuse, UR11, R2 ;  /* 0x0000000b0b057c24 */ /* 0x040fe2000f8e0202 */
[C---:B------:R-:W-:Y:S01]  /*72c0*/  LEA R2, P0, R6.reuse, UR12, 0x3 ;  /* 0x0000000c06027c11 */ /* 0x040fe2000f8018ff */
[----:B------:R-:W-:Y:S01]  /*72d0*/  IMAD.WIDE.U32 R8, R11, UR10, R166 ;  /* 0x0000000a0b087c25 */ /* 0x000fe2000f8e00a6 */
[----:B------:R-:W-:Y:S02]  /*72e0*/  IADD3 R3, PT, PT, R7, R3, RZ ;  /* 0x0000000307037210 */ /* 0x000fe40007ffe0ff */
[----:B------:R-:W-:Y:S02]  /*72f0*/  IADD3 R11, PT, PT, R11, UR6, RZ ;  /* 0x000000060b0b7c10 */ /* 0x000fe4000fffe0ff */
[----:B------:R-:W-:Y:S02]  /*7300*/  LEA.HI.X R3, R6, UR13, R3, 0x3, P0 ;  /* 0x0000000d06037c11 */ /* 0x000fe400080f1c03 */
[----:B------:R-:W-:-:S02]  /*7310*/  ISETP.GE.AND P0, PT, R11, UR7, PT ;  /* 0x000000070b007c0c */ /* 0x000fc4000bf06270 */
[----:B------:R-:W-:Y:S02]  /*7320*/  LEA R4, P1, R8, UR14, 0x3 ;  /* 0x0000000e08047c11 */ /* 0x000fe4000f8218ff */
[----:B------:R-:W-:-:S04]  /*7330*/  IADD3 R5, PT, PT, R9, R5, RZ ;  /* 0x0000000509057210 */ /* 0x000fc80007ffe0ff */
[----:B------:R-:W-:Y:S01]  /*7340*/  LEA.HI.X R5, R8, UR15, R5, 0x3, P1 ;  /* 0x0000000f08057c11 */ /* 0x000fe200088f1c05 */
[----:B-1----:R2:W-:Y:S04]  /*7350*/  REDG.E.ADD.F32.FTZ.RN.STRONG.GPU desc[UR16][R2.64], R16 ;  /* 0x00000010020079a6 */ /* 0x0025e8000c12f310 */
[----:B------:R2:W-:Y:S04]  /*7360*/  REDG.E.ADD.F32.FTZ.RN.STRONG.GPU desc[UR16][R2.64+0x4], R17 ;  /* 0x00000411020079a6 */ /* 0x0005e8000c12f310 */
[----:B0-----:R2:W-:Y:S04]  /*7370*/  REDG.E.ADD.F32.FTZ.RN.STRONG.GPU desc[UR16][R4.64], R18 ;  /* 0x00000012040079a6 */ /* 0x0015e8000c12f310 */
[----:B------:R2:W-:Y:S01]  /*7380*/  REDG.E.ADD.F32.FTZ.RN.STRONG.GPU desc[UR16][R4.64+0x4], R19 ;  /* 0x00000413040079a6 */ /* 0x0005e2000c12f310 */
[----:B------:R-:W-:Y:S05]  /*7390*/  @!P0 BRA `(.L_x_15548) ;  /* 0xfffffffc009c8947 */ /* 0x000fea000383ffff */
[----:B------:R-:W-:Y:S05]  /*73a0*/  BSYNC.RECONVERGENT B0 ;  /* 0x0000000000007941 */ /* 0x000fea0003800200 */
.L_x_15547:
[----:B------:R-:W-:Y:S05]  /*73b0*/  EXIT ;  /* 0x000000000000794d */ /* 0x000fea0003800000 */
.L_x_15549:
        /* <DEDUP_REMOVED lines=12> */
.L_x_18756:


//--------------------- .text._Z25selective_scan_bwd_kernelI32Selective_Scan_bwd_kernel_traitsILi32ELi8ELb0ELb0ELb1ELb0ELb1EfN3c107complexIfEEEEv12SSMParamsBwd --------------------------
	.section	.text._Z25selective_scan_bwd_kernelI32Selective_Scan_bwd_kernel_traitsILi32ELi8ELb0ELb0ELb1ELb0ELb1EfN3c107complexIfEEEEv12SSMParamsBwd,"ax",@progbits
	.align	128
        .global         _Z25selective_scan_bwd_kernelI32Selective_Scan_bwd_kernel_traitsILi32ELi8ELb0ELb0ELb1ELb0ELb1EfN3c107complexIfEEEEv12SSMParamsBwd
        .type           _Z25selective_scan_bwd_kernelI32Selective_Scan_bwd_kernel_traitsILi32ELi8ELb0ELb0ELb1ELb0ELb1EfN3c107complexIfEEEEv12SSMParamsBwd,@function
        .size           _Z25selective_scan_bwd_kernelI32Selective_Scan_bwd_kernel_traitsILi32ELi8ELb0ELb0ELb1ELb0ELb1EfN3c107complexIfEEEEv12SSMParamsBwd,(.L_x_18757 - _Z25selective_scan_bwd_kernelI32Selective_Scan_bwd_kernel_traitsILi32ELi8ELb0ELb0ELb1ELb0ELb1EfN3c107complexIfEEEEv12SSMParamsBwd)
        .other          _Z25selective_scan_bwd_kernelI32Selective_Scan_bwd_kernel_traitsILi32ELi8ELb0ELb0ELb1ELb0ELb1EfN3c107complexIfEEEEv12SSMParamsBwd,@"STO_CUDA_ENTRY STV_DEFAULT"
_Z25selective_scan_bwd_kernelI32Selective_Scan_bwd_kernel_traitsILi32ELi8ELb0ELb0ELb1ELb0ELb1EfN3c107complexIfEEEEv12SSMParamsBwd:
.text._Z25selective_scan_bwd_kernelI32Selective_Scan_bwd_kernel_traitsILi32ELi8ELb0ELb0ELb1ELb0ELb1EfN3c107complexIfEEEEv12SSMParamsBwd:
        /* <DEDUP_REMOVED lines=11> */
[----:B------:R-:W3:Y:S01]  /*00b0*/  S2UR UR18, SR_CTAID.X ;  /* 0x00000000001279c3 */ /* 0x000ee20000002500 */
[----:B------:R-:W0:Y:S01]  /*00c0*/  I2F.RP R0, R9 ;  /* 0x0000000900007306 */ /* 0x000e220000209400 */
[----:B----4-:R-:W-:-:S06]  /*00d0*/  ISETP.NE.U32.AND P0, PT, R2, RZ, PT ;  /* 0x000000ff0200720c */ /* 0x010fcc0003f05070 */
[----:B------:R-:W4:Y:S01]  /*00e0*/  LDC.64 R18, c[0x0][0x480] ;  /* 0x00012000ff127b82 */ /* 0x000f220000000a00 */
[----:B------:R-:W-:Y:S02]  /*00f0*/  ISETP.NE.AND.EX P0, PT, R3, RZ, PT, P0 ;  /* 0x000000ff0300720c */ /* 0x000fe40003f05300 */
[----:B--2---:R-:W-:-:S05]  /*0100*/  ISETP.NE.U32.AND P1, PT, R4, RZ, PT ;  /* 0x000000ff0400720c */ /* 0x004fca0003f25070 */
[----:B------:R-:W2:Y:S01]  /*0110*/  LDC.64 R16, c[0x0][0x4d8] ;  /* 0x00013600ff107b82 */ /* 0x000ea20000000a00 */
[----:B0-----:R-:W0:Y:S01]  /*0120*/  MUFU.RCP R0, R0 ;  /* 0x0000000000007308 */ /* 0x001e220000001000 */
[----:B------:R-:W-:-:S04]  /*0130*/  ISETP.NE.AND.EX P1, PT, R5, RZ, PT, P1 ;  /* 0x000000ff0500720c */ /* 0x000fc80003f25310 */
[C---:B-1----:R-:W-:Y:S02]  /*0140*/  @P0 LEA R2, P2, R167.reuse, R2, 0x2 ;  /* 0x00000002a7020211 */ /* 0x042fe400078410ff */
[----:B------:R-:W1:Y:S02]  /*0150*/  LDC.64 R14, c[0x0][0x3d0] ;  /* 0x0000f400ff0e7b82 */ /* 0x000e640000000a00 */
[----:B------:R-:W-:-:S05]  /*0160*/  @P0 LEA.HI.X R3, R167, R3, RZ, 0x2, P2 ;  /* 0x00000003a7030211 */ /* 0x000fca00010f14ff */
[C---:B------:R-:W-:Y:S01]  /*0170*/  @P1 LEA R4, P3, R167.reuse, R4, 0x2 ;  /* 0x00000004a7041211 */ /* 0x040fe200078610ff */
[----:B------:R3:W5:Y:S01]  /*0180*/  @P0 LDG.E R160, desc[UR16][R2.64] ;  /* 0x0000001002a00981 */ /* 0x000762000c1e1900 */
[----:B------:R-:W1:Y:S01]  /*0190*/  LDC.64 R24, c[0x0][0x540] ;  /* 0x00015000ff187b82 */ /* 0x000e620000000a00 */
[----:B0-----:R-:W-:Y:S02]  /*01a0*/  IADD3 R6, PT, PT, R0, 0xffffffe, RZ ;  /* 0x0ffffffe00067810 */ /* 0x001fe40007ffe0ff */
[----:B------:R-:W-:Y:S02]  /*01b0*/  @P1 LEA.HI.X R5, R167, R5, RZ, 0x2, P3 ;  /* 0x00000005a7051211 */ /* 0x000fe400018f14ff */
[----:B------:R0:W4:Y:S03]  /*01c0*/  F2I.FTZ.U32.TRUNC.NTZ R7, R6 ;  /* 0x0000000600077305 */ /* 0x000126000021f000 */
[----:B------:R4:W5:Y:S01]  /*01d0*/  @P1 LDG.E R158, desc[UR16][R4.64] ;  /* 0x00000010049e1981 */ /* 0x000962000c1e1900 */
[----:B------:R-:W1:Y:S01]  /*01e0*/  LDC.64 R22, c[0x0][0x3e8] ;  /* 0x0000fa00ff167b82 */ /* 0x000e620000000a00 */
[----:B0-----:R-:W-:Y:S01]  /*01f0*/  HFMA2 R6, -RZ, RZ, 0, 0 ;  /* 0x00000000ff067431 */ /* 0x001fe200000001ff */
[----:B---3--:R-:W-:-:S06]  /*0200*/  IABS R2, R167 ;  /* 0x000000a700027213 */ /* 0x008fcc0000000000 */
[----:B------:R-:W0:Y:S01]  /*0210*/  LDC R27, c[0x0][0x394] ;  /* 0x0000e500ff1b7b82 */ /* 0x000e220000000800 */
[----:B----4-:R-:W-:-:S05]  /*0220*/  IADD3 R10, PT, PT, RZ, -R7, RZ ;  /* 0x80000007ff0a7210 */ /* 0x010fca0007ffe0ff */
[----:B------:R-:W-:Y:S02]  /*0230*/  IMAD R3, R10, R9, RZ ;  /* 0x000000090a037224 */ /* 0x000fe400078e02ff */
[----:B------:R-:W3:Y:S02]  /*0240*/  LDC.64 R4, c[0x0][0x4e0] ;  /* 0x00013800ff047b82 */ /* 0x000ee40000000a00 */
[----:B------:R-:W-:-:S06]  /*0250*/  IMAD.HI.U32 R7, R7, R3, R6 ;  /* 0x0000000307077227 */ /* 0x000fcc00078e0006 */
[----:B------:R-:W4:Y:S01]  /*0260*/  LDC.64 R20, c[0x0][0x4a0] ;  /* 0x00012800ff147b82 */ /* 0x000f220000000a00 */
[----:B------:R-:W-:-:S05]  /*0270*/  IMAD.HI.U32 R7, R7, R2, RZ ;  /* 0x0000000207077227 */ /* 0x000fca00078e00ff */
[----:B------:R-:W-:Y:S02]  /*0280*/  IADD3 R0, PT, PT, -R7, RZ, RZ ;  /* 0x000000ff07007210 */ /* 0x000fe40007ffe1ff */
[----:B------:R-:W4:Y:S03]  /*0290*/  LDC.64 R28, c[0x0][0x468] ;  /* 0x00011a00ff1c7b82 */ /* 0x000f260000000a00 */
[----:B------:R-:W-:-:S05]  /*02a0*/  IMAD R0, R9, R0, R2 ;  /* 0x0000000009007224 */ /* 0x000fca00078e0202 */
[----:B------:R-:W-:Y:S01]  /*02b0*/  ISETP.GT.U32.AND P1, PT, R9, R0, PT ;  /* 0x000000000900720c */ /* 0x000fe20003f24070 */
[----:B------:R-:W4:Y:S08]  /*02c0*/  LDC.64 R30, c[0x0][0x528] ;  /* 0x00014a00ff1e7b82 */ /* 0x000f300000000a00 */
[----:B------:R-:W4:Y:S04]  /*02d0*/  LDC.64 R32, c[0x0][0x450] ;  /* 0x00011400ff207b82 */ /* 0x000f280000000a00 */
[----:B------:R-:W-:-:S04]  /*02e0*/  @!P1 IADD3 R0, PT, PT, R0, -R9, RZ ;  /* 0x8000000900009210 */ /* 0x000fc80007ffe0ff */
[----:B------:R-:W-:Y:S02]  /*02f0*/  ISETP.GE.U32.AND P0, PT, R0, R9, PT ;  /* 0x000000090000720c */ /* 0x000fe40003f06070 */
[----:B------:R-:W-:Y:S02]  /*0300*/  LOP3.LUT R0, R167, R8, RZ, 0x3c, !PT ;  /* 0x00000008a7007212 */ /* 0x000fe400078e3cff */
[----:B------:R-:W-:Y:S02]  /*0310*/  @!P1 IADD3 R7, PT, PT, R7, 0x1, RZ ;  /* 0x0000000107079810 */ /* 0x000fe40007ffe0ff */
[----:B------:R-:W-:Y:S02]  /*0320*/  ISETP.GE.AND P2, PT, R0, RZ, PT ;  /* 0x000000ff0000720c */ /* 0x000fe40003f46270 */
[----:B------:R-:W-:-:S05]  /*0330*/  ISETP.NE.AND P1, PT, R8, RZ, PT ;  /* 0x000000ff0800720c */ /* 0x000fca0003f25270 */
[----:B------:R-:W-:Y:S01]  /*0340*/  @P0 IADD3 R7, PT, PT, R7, 0x1, RZ ;  /* 0x0000000107070810 */ /* 0x000fe20007ffe0ff */
[----:B------:R-:W-:-:S03]  /*0350*/  UIMAD.WIDE.U32 UR4, UR18, UR8, URZ ;  /* 0x00000008120472a5 */ /* 0x000fc6000f8e00ff */
[----:B------:R-:W-:Y:S01]  /*0360*/  MOV R13, R7 ;  /* 0x00000007000d7202 */ /* 0x000fe20000000f00 */
[----:B------:R-:W-:-:S03]  /*0370*/  UIMAD UR6, UR18, UR9, UR5 ;  /* 0x00000009120672a4 */ /* 0x000fc6000f8e0205 */
[----:B------:R-:W-:Y:S02]  /*0380*/  @!P2 IADD3 R13, PT, PT, -R13, RZ, RZ ;  /* 0x000000ff0d0da210 */ /* 0x000fe40007ffe1ff */
[----:B------:R-:W-:Y:S02]  /*0390*/  @!P1 LOP3.LUT R13, RZ, R8, RZ, 0x33, !PT ;  /* 0x00000008ff0d9212 */ /* 0x000fe400078e33ff */
[----:B------:R-:W-:Y:S02]  /*03a0*/  ISETP.NE.U32.AND P0, PT, R18, RZ, PT ;  /* 0x000000ff1200720c */ /* 0x000fe40003f05070 */
[----:B------:R-:W-:Y:S02]  /*03b0*/  SHF.R.S32.HI R11, RZ, 0x1f, R13 ;  /* 0x0000001fff0b7819 */ /* 0x000fe4000001140d */
[----:B------:R-:W-:Y:S02]  /*03c0*/  MOV R2, UR4 ;  /* 0x0000000400027c02 */ /* 0x000fe40008000f00 */
[----:B------:R-:W-:Y:S01]  /*03d0*/  MOV R3, UR5 ;  /* 0x0000000500037c02 */ /* 0x000fe20008000f00 */
[----:B------:R-:W-:Y:S01]  /*03e0*/  UIMAD.WIDE.U32 UR4, UR18, UR12, URZ ;  /* 0x0000000c120472a5 */ /* 0x000fe2000f8e00ff */
[----:B------:R-:W-:Y:S01]  /*03f0*/  ISETP.NE.AND.EX P0, PT, R19, RZ, PT, P0 ;  /* 0x000000ff1300720c */ /* 0x000fe20003f05300 */
[-C--:B---3--:R-:W-:Y:S01]  /*0400*/  IMAD R0, R11, R4.reuse, RZ ;  /* 0x000000040b007224 */ /* 0x088fe200078e02ff */
[----:B------:R-:W-:Y:S01]  /*0410*/  MOV R3, UR6 ;  /* 0x0000000600037c02 */ /* 0x000fe20008000f00 */
[----:B------:R-:W-:Y:S01]  /*0420*/  UIMAD UR6, UR18, UR13, UR5 ;  /* 0x0000000d120672a4 */ /* 0x000fe2000f8e0205 */
[----:B------:R-:W-:Y:S01]  /*0430*/  IMAD.WIDE.U32 R6, R13, R4, RZ ;  /* 0x000000040d067225 */ /* 0x000fe200078e00ff */
[----:B------:R-:W-:-:S03]  /*0440*/  MOV R4, UR4 ;  /* 0x0000000400047c02 */ /* 0x000fc60008000f00 */
[----:B------:R-:W-:Y:S02]  /*0450*/  IMAD R9, R13, R5, R0 ;  /* 0x000000050d097224 */ /* 0x000fe400078e0200 */
[C---:B------:R-:W-:Y:S01]  /*0460*/  IMAD.WIDE.U32 R2, R167.reuse, UR10, R2 ;  /* 0x0000000aa7027c25 */ /* 0x040fe2000f8e0002 */
[----:B------:R-:W-:Y:S02]  /*0470*/  MOV R5, UR5 ;  /* 0x0000000500057c02 */ /* 0x000fe40008000f00 */
[----:B------:R-:W-:Y:S01]  /*0480*/  MOV R5, UR6 ;  /* 0x0000000600057c02 */ /* 0x000fe20008000f00 */
[----:B------:R-:W-:Y:S01]  /*0490*/  IMAD R19, R167, UR11, R3 ;  /* 0x0000000ba7137c24 */ /* 0x000fe2000f8e0203 */
[----:B------:R-:W-:Y:S01]  /*04a0*/  IADD3 R9, PT, PT, R7, R9, RZ ;  /* 0x0000000907097210 */ /* 0x000fe20007ffe0ff */
[----:B------:R-:W3:Y:S01]  /*04b0*/  @P0 LDC R12, c[0x0][0x384] ;  /* 0x0000e100ff0c0b82 */ /* 0x000ee20000000800 */
[----:B------:R-:W-:Y:S01]  /*04c0*/  MOV R8, R6 ;  /* 0x0000000600087202 */ /* 0x000fe20000000f00 */
[----:B------:R-:W4:Y:S01]  /*04d0*/  LDCU.64 UR6, c[0x0][0x498] ;  /* 0x00009300ff0677ac */ /* 0x000f220008000a00 */
[----:B--2---:R-:W-:-:S02]  /*04e0*/  SHF.R.U64 R3, R16, 0x1, R17 ;  /* 0x0000000110037819 */ /* 0x004fc40000001211 */
[----:B------:R-:W-:Y:S01]  /*04f0*/  SHF.R.U32.HI R0, RZ, 0x1, R17 ;  /* 0x00000001ff007819 */ /* 0x000fe20000011611 */
[----:B------:R-:W-:-:S04]  /*0500*/  IMAD.WIDE.U32 R4, R167, UR14, R4 ;  /* 0x0000000ea7047c25 */ /* 0x000fc8000f8e0004 */
[----:B------:R-:W-:-:S04]  /*0510*/  IMAD.WIDE.U32 R8, R3, UR18, R8 ;  /* 0x0000001203087c25 */ /* 0x000fc8000f8e0008 */
[----:B------:R-:W-:Y:S02]  /*0520*/  IMAD R163, R0, UR18, RZ ;  /* 0x0000001200a37c24 */ /* 0x000fe4000f8e02ff */
[----:B------:R-:W-:Y:S01]  /*0530*/  IMAD R17, R167, UR15, R5 ;  /* 0x0000000fa7117c24 */ /* 0x000fe2000f8e0205 */
[----:B-1----:R-:W-:Y:S01]  /*0540*/  LEA R165, P1, R8, R24, 0x3 ;  /* 0x0000001808a57211 */ /* 0x002fe200078218ff */
[----:B------:R-:W-:Y:S01]  /*0550*/  IMAD.WIDE.U32 R6, R14, UR18, RZ ;  /* 0x000000120e067c25 */ /* 0x000fe2000f8e00ff */
[----:B------:R-:W1:Y:S01]  /*0560*/  @P0 LDC R5, c[0x0][0x38c] ;  /* 0x0000e300ff050b82 */ /* 0x000e620000000800 */
[----:B------:R-:W-:Y:S02]  /*0570*/  IADD3 R163, PT, PT, R9, R163, RZ ;  /* 0x000000a309a37210 */ /* 0x000fe40007ffe0ff */
[----:B------:R-:W-:Y:S02]  /*0580*/  IMAD R7, R15, UR18, R7 ;  /* 0x000000120f077c24 */ /* 0x000fe4000f8e0207 */
[----:B------:R-:W-:Y:S01]  /*0590*/  LEA.HI.X R163, R8, R25, R163, 0x3, P1 ;  /* 0x0000001908a37211 */ /* 0x000fe200008f1ca3 */
[----:B------:R-:W-:-:S02]  /*05a0*/  IMAD R0, R11, R22, RZ ;  /* 0x000000160b007224 */ /* 0x000fc400078e02ff */
[----:B------:R-:W2:Y:S01]  /*05b0*/  LDC.64 R24, c[0x0][0x460] ;  /* 0x00011800ff187b82 */ /* 0x000ea20000000a00 */
[----:B------:R-:W-:-:S04]  /*05c0*/  IMAD.WIDE.U32 R10, R13, R22, R6 ;  /* 0x000000160d0a7225 */ /* 0x000fc800078e0006 */
[----:B------:R-:W-:-:S03]  /*05d0*/  IMAD R13, R13, R23, R0 ;  /* 0x000000170d0d7224 */ /* 0x000fc600078e0200 */
[----:B------:R-:W2:Y:S01]  /*05e0*/  @P0 LDC.64 R6, c[0x0][0x480] ;  /* 0x00012000ff060b82 */ /* 0x000ea20000000a00 */
[C---:B0-----:R-:W-:Y:S01]  /*05f0*/  LEA R9, R27.reuse, 0xffffff00, 0x8 ;  /* 0xffffff001b097811 */ /* 0x041fe200078e40ff */
[----:B----4-:R-:W-:Y:S01]  /*0600*/  UIMAD.WIDE.U32 UR4, UR18, UR6, URZ ;  /* 0x00000006120472a5 */ /* 0x010fe2000f8e00ff */
[----:B------:R-:W-:-:S05]  /*0610*/  LEA R3, R27, 0xfffffe00, 0x9 ;  /* 0xfffffe001b037811 */ /* 0x000fca00078e48ff */
[----:B------:R-:W0:Y:S01]  /*0620*/  LDC.64 R22, c[0x0][0x4a8] ;  /* 0x00012a00ff167b82 */ /* 0x000e220000000a00 */
[----:B---3--:R-:W-:Y:S01]  /*0630*/  @P0 IMAD R0, R12, UR18, R167 ;  /* 0x000000120c000c24 */ /* 0x008fe2000f8e02a7 */
[----:B------:R-:W-:Y:S01]  /*0640*/  IADD3 R152, P2, PT, R9, R2, RZ ;  /* 0x0000000209987210 */ /* 0x000fe20007f5e0ff */
[----:B------:R-:W-:Y:S01]  /*0650*/  UIMAD UR5, UR18, UR7, UR5 ;  /* 0x00000007120572a4 */ /* 0x000fe2000f8e0205 */
[----:B------:R-:W-:Y:S01]  /*0660*/  IADD3 R2, PT, PT, R11, R13, RZ ;  /* 0x0000000d0b027210 */ /* 0x000fe20007ffe0ff */
[----:B------:R-:W-:Y:S01]  /*0670*/  @P0 IMAD R0, R0, R27, RZ ;  /* 0x0000001b00000224 */ /* 0x000fe200078e02ff */
[----:B------:R-:W-:Y:S02]  /*0680*/  IADD3 R10, P4, PT, R3, R10, RZ ;  /* 0x0000000a030a7210 */ /* 0x000fe40007f9e0ff */
[----:B------:R-:W-:Y:S01]  /*0690*/  ISETP.GE.AND P1, PT, R27, 0x1, PT ;  /* 0x000000011b00780c */ /* 0x000fe20003f26270 */
[----:B-1----:R-:W-:Y:S01]  /*06a0*/  @P0 IMAD R5, R0, R5, RZ ;  /* 0x0000000500050224 */ /* 0x002fe200078e02ff */
[----:B------:R-:W-:Y:S01]  /*06b0*/  LEA.HI.X.SX32 R147, R3, R2, 0x1, P4 ;  /* 0x0000000203937211 */ /* 0x000fe200020f0eff */
[----:B------:R-:W-:Y:S01]  /*06c0*/  IMAD.WIDE.U32 R2, R167, R20, UR4 ;  /* 0x00000004a7027e25 */ /* 0x000fe2000f8e0014 */
[----:B------:R-:W-:-:S03]  /*06d0*/  SHF.R.S32.HI R0, RZ, 0x1f, R9 ;  /* 0x0000001fff007819 */ /* 0x000fc60000011409 */
[----:B------:R-:W-:Y:S01]  /*06e0*/  IMAD R11, R167, R21, R3 ;  /* 0x00000015a70b7224 */ /* 0x000fe200078e0203 */
[----:B------:R-:W-:Y:S02]  /*06f0*/  IADD3.X R3, PT, PT, R0, R19, RZ, P2, !PT ;  /* 0x0000001300037210 */ /* 0x000fe400017fe4ff */
[C---:B------:R-:W-:Y:S02]  /*0700*/  IADD3 R4, P3, PT, R9.reuse, R4, RZ ;  /* 0x0000000409047210 */ /* 0x040fe40007f7e0ff */
[----:B--2---:R-:W-:Y:S02]  /*0710*/  LEA R153, P2, R152, R24, 0x2 ;  /* 0x0000001898997211 */ /* 0x004fe400078410ff */
[----:B------:R-:W-:Y:S02]  /*0720*/  CS2R R14, SRZ ;  /* 0x00000000000e7805 */ /* 0x000fe4000001ff00 */
[----:B------:R-:W-:Y:S01]  /*0730*/  IADD3 R2, P4, PT, R9, R2, RZ ;  /* 0x0000000209027210 */ /* 0x000fe20007f9e0ff */
[----:B------:R-:W-:Y:S01]  /*0740*/  @P0 IMAD.WIDE R14, R5, 0x10, R6 ;  /* 0x00000010050e0825 */ /* 0x000fe200078e0206 */
[----:B------:R-:W-:-:S02]  /*0750*/  IADD3.X R150, PT, PT, R0, R17, RZ, P3, !PT ;  /* 0x0000001100967210 */ /* 0x000fc40001ffe4ff */
[----:B------:R-:W-:Y:S01]  /*0760*/  LEA.HI.X R152, R152, R25, R3, 0x2, P2 ;  /* 0x0000001998987211 */ /* 0x000fe200010f1403 */
[C---:B0-----:R-:W-:Y:S01]  /*0770*/  IMAD.WIDE.U32 R12, R167.reuse, R22, RZ ;  /* 0x00000016a70c7225 */ /* 0x041fe200078e00ff */
[----:B------:R-:W-:Y:S02]  /*0780*/  IADD3.X R146, PT, PT, R0, R11, RZ, P4, !PT ;  /* 0x0000000b00927210 */ /* 0x000fe400027fe4ff */
[----:B------:R-:W-:Y:S02]  /*0790*/  LEA R151, P0, R4, R28, 0x2 ;  /* 0x0000001c04977211 */ /* 0x000fe400078010ff */
[----:B------:R-:W-:Y:S02]  /*07a0*/  LEA R148, P2, R2, R30, 0x2 ;  /* 0x0000001e02947211 */ /* 0x000fe400078410ff */
[----:B------:R-:W-:Y:S01]  /*07b0*/  LEA R149, P3, R10, R32, 0x2 ;  /* 0x000000200a957211 */ /* 0x000fe200078610ff */
        /* <DEDUP_REMOVED lines=89> */
.L_x_15603:
[----:B0-----:R-:W0:Y:S01]  /*0d50*/  LDC.64 R6, c[0x0][0x410] ;  /* 0x00010400ff067b82 */ /* 0x001e220000000a00 */
[----:B------:R-:W-:Y:S01]  /*0d60*/  HFMA2 R17, -RZ, RZ, 0, 0 ;  /* 0x00000000ff117431 */ /* 0x000fe200000001ff */
[----:B------:R-:W-:Y:S01]  /*0d70*/  IADD3 R115, PT, PT, R145, -0x1, RZ ;  /* 0xffffffff91737810 */ /* 0x000fe20007ffe0ff */
[----:B------:R-:W1:Y:S01]  /*0d80*/  LDCU.64 UR6, c[0x0][0x488] ;  /* 0x00009100ff0677ac */ /* 0x000e620008000a00 */
[----:B------:R-:W-:Y:S01]  /*0d90*/  HFMA2 R25, -RZ, RZ, 0, 0 ;  /* 0x00000000ff197431 */ /* 0x000fe200000001ff */
[----:B------:R-:W-:Y:S01]  /*0da0*/  MOV R27, RZ ;  /* 0x000000ff001b7202 */ /* 0x000fe20000000f00 */
[----:B------:R-:W-:Y:S01]  /*0db0*/  HFMA2 R29, -RZ, RZ, 0, 0 ;  /* 0x00000000ff1d7431 */ /* 0x000fe200000001ff */
[----:B------:R-:W-:Y:S01]  /*0dc0*/  SHF.L.U32 R16, R115, 0x8, RZ ;  /* 0x0000000873107819 */ /* 0x000fe200000006ff */
[----:B------:R-:W2:Y:S01]  /*0dd0*/  LDC.64 R18, c[0x0][0x418] ;  /* 0x00010600ff127b82 */ /* 0x000ea20000000a00 */
[----:B------:R-:W3:Y:S01]  /*0de0*/  LDCU.64 UR8, c[0x0][0x478] ;  /* 0x00008f00ff0877ac */ /* 0x000ee20008000a00 */
[----:B------:R-:W-:Y:S01]  /*0df0*/  HFMA2 R35, -RZ, RZ, 0, 0 ;  /* 0x00000000ff237431 */ /* 0x000fe200000001ff */
[----:B------:R-:W-:-:S05]  /*0e00*/  MOV R33, RZ ;  /* 0x000000ff00217202 */ /* 0x000fca0000000f00 */
[----:B----4-:R-:W4:Y:S08]  /*0e10*/  LDC.64 R20, c[0x0][0x420] ;  /* 0x00010800ff147b82 */ /* 0x010f300000000a00 */
[----:B------:R-:W1:Y:S01]  /*0e20*/  LDC.64 R22, c[0x0][0x428] ;  /* 0x00010a00ff167b82 */ /* 0x000e620000000a00 */
[----:B0-----:R-:W-:-:S07]  /*0e30*/  IMAD.WIDE.U32 R2, R6, UR18, R16 ;  /* 0x0000001206027c25 */ /* 0x001fce000f8e0010 */
[----:B------:R-:W0:Y:S01]  /*0e40*/  LDC R31, c[0x0][0x388] ;  /* 0x0000e200ff1f7b82 */ /* 0x000e220000000800 */
[----:B------:R-:W-:Y:S02]  /*0e50*/  IMAD R3, R7, UR18, R3 ;  /* 0x0000001207037c24 */ /* 0x000fe4000f8e0203 */
[----:B------:R-:W-:Y:S01]  /*0e60*/  HFMA2 R39, -RZ, RZ, 0, 0 ;  /* 0x00000000ff277431 */ /* 0x000fe200000001ff */
[----:B------:R-:W-:-:S04]  /*0e70*/  MOV R37, RZ ;  /* 0x000000ff00257202 */ /* 0x000fc80000000f00 */
[----:B------:R-:W-:Y:S01]  /*0e80*/  BAR.SYNC.DEFER_BLOCKING 0x0 ;  /* 0x0000000000007b1d */ /* 0x000fe20000010000 */
[----:B--2---:R-:W-:-:S04]  /*0e90*/  IMAD.WIDE.U32 R2, R167, R18, R2 ;  /* 0x00000012a7027225 */ /* 0x004fc800078e0002 */
[----:B----4-:R-:W-:Y:S01]  /*0ea0*/  IMAD.WIDE.U32 R4, R20, UR18, R16 ;  /* 0x0000001214047c25 */ /* 0x010fe2000f8e0010 */
[----:B------:R-:W2:Y:S03]  /*0eb0*/  S2R R113, SR_LANEID ;  /* 0x0000000000717919 */ /* 0x000ea60000000000 */
[----:B------:R-:W-:Y:S01]  /*0ec0*/  IMAD R6, R167, R19, R3 ;  /* 0x00000013a7067224 */ /* 0x000fe200078e0203 */
[----:B------:R-:W-:Y:S01]  /*0ed0*/  IADD3 R3, P0, PT, R133, R2, RZ ;  /* 0x0000000285037210 */ /* 0x000fe20007f1e0ff */
[----:B------:R-:W-:Y:S01]  /*0ee0*/  IMAD R5, R21, UR18, R5 ;  /* 0x0000001215057c24 */ /* 0x000fe2000f8e0205 */
[----:B------:R-:W-:Y:S01]  /*0ef0*/  UMOV UR4, 0x400 ;  /* 0x0000040000047882 */ /* 0x000fe20000000000 */
[----:B------:R-:W-:Y:S01]  /*0f00*/  MOV R41, RZ ;  /* 0x000000ff00297202 */ /* 0x000fe20000000f00 */
[----:B------:R-:W-:Y:S01]  /*0f10*/  HFMA2 R43, -RZ, RZ, 0, 0 ;  /* 0x00000000ff2b7431 */ /* 0x000fe200000001ff */
[----:B------:R-:W-:Y:S01]  /*0f20*/  IADD3.X R6, PT, PT, RZ, R6, RZ, P0, !PT ;  /* 0x00000006ff067210 */ /* 0x000fe200007fe4ff */
[----:B-1----:R-:W-:Y:S01]  /*0f30*/  IMAD.WIDE.U32 R4, R167, R22, R4 ;  /* 0x00000016a7047225 */ /* 0x002fe200078e0004 */
[----:B------:R-:W-:-:S03]  /*0f40*/  LEA R2, P0, R3, UR6, 0x2 ;  /* 0x0000000603027c11 */ /* 0x000fc6000f8010ff */
[----:B------:R-:W-:Y:S01]  /*0f50*/  HFMA2 R47, -RZ, RZ, 0, 0 ;  /* 0x00000000ff2f7431 */ /* 0x000fe200000001ff */
[----:B------:R-:W-:Y:S01]  /*0f60*/  MOV R45, RZ ;  /* 0x000000ff002d7202 */ /* 0x000fe20000000f00 */
[----:B------:R-:W-:Y:S01]  /*0f70*/  IMAD R0, R167, R23, R5 ;  /* 0x00000017a7007224 */ /* 0x000fe200078e0205 */
[----:B0-----:R-:W-:Y:S01]  /*0f80*/  IADD3 R114, PT, PT, -R16, R31, RZ ;  /* 0x0000001f10727210 */ /* 0x001fe20007ffe1ff */
[----:B------:R-:W-:Y:S01]  /*0f90*/  HFMA2 R51, -RZ, RZ, 0, 0 ;  /* 0x00000000ff337431 */ /* 0x000fe200000001ff */
[----:B------:R-:W-:Y:S02]  /*0fa0*/  LEA.HI.X R3, R3, UR7, R6, 0x2, P0 ;  /* 0x0000000703037c11 */ /* 0x000fe400080f1406 */
[----:B------:R-:W-:Y:S02]  /*0fb0*/  MOV R49, RZ ;  /* 0x000000ff00317202 */ /* 0x000fe40000000f00 */
[----:B------:R-:W-:Y:S01]  /*0fc0*/  MOV R53, RZ ;  /* 0x000000ff00357202 */ /* 0x000fe20000000f00 */
[----:B------:R-:W-:Y:S01]  /*0fd0*/  HFMA2 R55, -RZ, RZ, 0, 0 ;  /* 0x00000000ff377431 */ /* 0x000fe200000001ff */
[C---:B------:R-:W-:Y:S01]  /*0fe0*/  IADD3 R5, P1, PT, R133.reuse, R4, RZ ;  /* 0x0000000485057210 */ /* 0x040fe20007f3e0ff */
[----:B------:R-:W0:Y:S01]  /*0ff0*/  LDCU.64 UR10, c[0x0][0x558] ;  /* 0x0000ab00ff0a77ac */ /* 0x000e220008000a00 */
[----:B------:R-:W-:-:S02]  /*1000*/  SHF.L.U32 R6, R133, 0x2, RZ ;  /* 0x0000000285067819 */ /* 0x000fc400000006ff */
[----:B------:R-:W-:Y:S02]  /*1010*/  ISETP.GE.AND P6, PT, R133, R114, PT ;  /* 0x000000728500720c */ /* 0x000fe40003fc6270 */
[----:B------:R-:W-:Y:S02]  /*1020*/  IADD3.X R0, PT, PT, RZ, R0, RZ, P1, !PT ;  /* 0x00000000ff007210 */ /* 0x000fe40000ffe4ff */
[C---:B------:R-:W-:Y:S02]  /*1030*/  IADD3 R18, P0, PT, R6.reuse, R153, RZ ;  /* 0x0000009906127210 */ /* 0x040fe40007f1e0ff */
[----:B---3--:R-:W-:Y:S02]  /*1040*/  LEA R4, P1, R5, UR8, 0x2 ;  /* 0x0000000805047c11 */ /* 0x008fe4000f8210ff */
[C---:B------:R-:W-:Y:S02]  /*1050*/  IADD3 R20, P2, PT, R6.reuse, R151, RZ ;  /* 0x0000009706147210 */ /* 0x040fe40007f5e0ff */
[----:B------:R-:W-:-:S02]  /*1060*/  IADD3 R6, P3, PT, R6, R148, RZ ;  /* 0x0000009406067210 */ /* 0x000fc40007f7e0ff */
[----:B------:R-:W-:Y:S02]  /*1070*/  MOV R23, RZ ;  /* 0x000000ff00177202 */ /* 0x000fe40000000f00 */
[----:B------:R-:W-:Y:S02]  /*1080*/  IADD3.X R19, PT, PT, RZ, R152, RZ, P0, !PT ;  /* 0x00000098ff137210 */ /* 0x000fe400007fe4ff */
[----:B------:R-:W-:Y:S01]  /*1090*/  LEA.HI.X R5, R5, UR9, R0, 0x2, P1 ;  /* 0x0000000905057c11 */ /* 0x000fe200088f1400 */
[----:B------:R-:W1:Y:S01]  /*10a0*/  S2UR UR6, SR_CgaCtaId ;  /* 0x00000000000679c3 */ /* 0x000e620000008800 */
[-C--:B------:R-:W-:Y:S01]  /*10b0*/  ISETP.GE.AND P0, PT, R131, R114.reuse, PT ;  /* 0x000000728300720c */ /* 0x080fe20003f06270 */
[----:B------:R-:W3:Y:S01]  /*10c0*/  @!P6 LDG.E R23, desc[UR16][R18.64] ;  /* 0x000000101217e981 */ /* 0x000ee2000c1e1900 */
[----:B------:R-:W-:Y:S01]  /*10d0*/  ISETP.GE.AND P1, PT, R129, R114, PT ;  /* 0x000000728100720c */ /* 0x000fe20003f26270 */
[----:B------:R-:W4:Y:S01]  /*10e0*/  LDCU.64 UR8, c[0x0][0x510] ;  /* 0x0000a200ff0877ac */ /* 0x000f220008000a00 */
[----:B------:R-:W-:-:S02]  /*10f0*/  IADD3.X R21, PT, PT, RZ, R150, RZ, P2, !PT ;  /* 0x00000096ff157210 */ /* 0x000fc400017fe4ff */
[----:B------:R-:W-:Y:S02]  /*1100*/  IADD3.X R7, PT, PT, RZ, R146, RZ, P3, !PT ;  /* 0x00000092ff077210 */ /* 0x000fe40001ffe4ff */
[-C--:B------:R-:W-:Y:S02]  /*1110*/  ISETP.GE.AND P2, PT, R127, R114.reuse, PT ;  /* 0x000000727f00720c */ /* 0x080fe40003f46270 */
[-C--:B------:R-:W-:Y:S02]  /*1120*/  ISETP.GE.AND P3, PT, R125, R114.reuse, PT ;  /* 0x000000727d00720c */ /* 0x080fe40003f66270 */
[-C--:B------:R-:W-:Y:S01]  /*1130*/  ISETP.GE.AND P4, PT, R123, R114.reuse, PT ;  /* 0x000000727b00720c */ /* 0x080fe20003f86270 */
[----:B------:R-:W4:Y:S01]  /*1140*/  @!P0 LDG.E R25, desc[UR16][R18.64+0x80] ;  /* 0x0000801012198981 */ /* 0x000f22000c1e1900 */
[-C--:B------:R-:W-:Y:S02]  /*1150*/  ISETP.GE.AND P5, PT, R121, R114.reuse, PT ;  /* 0x000000727900720c */ /* 0x080fe40003fa6270 */
[----:B------:R-:W-:Y:S01]  /*1160*/  ISETP.GE.AND P6, PT, R119, R114, PT ;  /* 0x000000727700720c */ /* 0x000fe20003fc6270 */
[----:B------:R-:W4:Y:S04]  /*1170*/  @!P1 LDG.E R27, desc[UR16][R18.64+0x100] ;  /* 0x00010010121b9981 */ /* 0x000f28000c1e1900 */
[----:B------:R-:W4:Y:S04]  /*1180*/  @!P2 LDG.E R29, desc[UR16][R18.64+0x180] ;  /* 0x00018010121da981 */ /* 0x000f28000c1e1900 */
[----:B------:R-:W4:Y:S04]  /*1190*/  @!P3 LDG.E R33, desc[UR16][R18.64+0x200] ;  /* 0x000200101221b981 */ /* 0x000f28000c1e1900 */
[----:B------:R-:W4:Y:S04]  /*11a0*/  @!P4 LDG.E R35, desc[UR16][R18.64+0x280] ;  /* 0x000280101223c981 */ /* 0x000f28000c1e1900 */
[----:B------:R-:W4:Y:S04]  /*11b0*/  @!P5 LDG.E R37, desc[UR16][R18.64+0x300] ;  /* 0x000300101225d981 */ /* 0x000f28000c1e1900 */
[----:B------:R0:W4:Y:S01]  /*11c0*/  @!P6 LDG.E R39, desc[UR16][R18.64+0x380] ;  /* 0x000380101227e981 */ /* 0x000122000c1e1900 */
[C---:B--2---:R-:W-:Y:S01]  /*11d0*/  IADD3 R0, PT, PT, R113.reuse, 0x20, RZ ;  /* 0x0000002071007810 */ /* 0x044fe20007ffe0ff */
[----:B-1----:R-:W-:Y:S01]  /*11e0*/  ULEA UR6, UR6, UR4, 0x18 ;  /* 0x0000000406067291 */ /* 0x002fe2000f8ec0ff */
[----:B------:R-:W-:Y:S01]  /*11f0*/  IADD3 R22, PT, PT, R113, 0x40, RZ ;  /* 0x0000004071167810 */ /* 0x000fe20007ffe0ff */
[----:B------:R-:W1:Y:S01]  /*1200*/  LDCU UR4, c[0x0][0x38c] ;  /* 0x00007180ff0477ac */ /* 0x000e620008000800 */
[----:B------:R-:W-:-:S02]  /*1210*/  LEA.HI.SX32 R0, R0, R113, 0x1b ;  /* 0x0000007100007211 */ /* 0x000fc400078fdaff */
[-C--:B------:R-:W-:Y:S02]  /*1220*/  LEA.HI.SX32 R22, R22, R113.reuse, 0x1b ;  /* 0x0000007116167211 */ /* 0x080fe400078fdaff */
[C---:B0-----:R-:W-:Y:S02]  /*1230*/  IADD3 R18, PT, PT, R113.reuse, 0x80, RZ ;  /* 0x0000008071127810 */ /* 0x041fe40007ffe0ff */
[----:B------:R-:W-:Y:S02]  /*1240*/  LEA R110, R0, UR6, 0x2 ;  /* 0x00000006006e7c11 */ /* 0x000fe4000f8e10ff */
[C---:B------:R-:W-:Y:S02]  /*1250*/  IADD3 R0, PT, PT, R113.reuse, 0x60, RZ ;  /* 0x0000006071007810 */ /* 0x040fe40007ffe0ff */
[----:B------:R-:W-:Y:S02]  /*1260*/  LEA.HI.SX32 R112, R113, R113, 0x1b ;  /* 0x0000007171707211 */ /* 0x000fe400078fdaff */
[----:B------:R-:W-:-:S02]  /*1270*/  LEA R108, R22, UR6, 0x2 ;  /* 0x00000006166c7c11 */ /* 0x000fc4000f8e10ff */
[-C--:B------:R-:W-:Y:S02]  /*1280*/  LEA.HI.SX32 R18, R18, R113.reuse, 0x1b ;  /* 0x0000007112127211 */ /* 0x080fe400078fdaff */
[C---:B------:R-:W-:Y:S02]  /*1290*/  IADD3 R22, PT, PT, R113.reuse, 0xa0, RZ ;  /* 0x000000a071167810 */ /* 0x040fe40007ffe0ff */
[C---:B------:R-:W-:Y:S02]  /*12a0*/  IADD3 R24, PT, PT, R113.reuse, 0xc0, RZ ;  /* 0x000000c071187810 */ /* 0x040fe40007ffe0ff */
[----:B------:R-:W-:Y:S02]  /*12b0*/  IADD3 R26, PT, PT, R113, 0xe0, RZ ;  /* 0x000000e0711a7810 */ /* 0x000fe40007ffe0ff */
[----:B------:R-:W-:Y:S02]  /*12c0*/  LEA.HI.SX32 R0, R0, R113, 0x1b ;  /* 0x0000007100007211 */ /* 0x000fe400078fdaff */
[----:B------:R-:W-:-:S02]  /*12d0*/  LEA R112, R112, UR6, 0x2 ;  /* 0x0000000670707c11 */ /* 0x000fc4000f8e10ff */
[----:B------:R-:W-:Y:S02]  /*12e0*/  LEA R104, R18, UR6, 0x2 ;  /* 0x0000000612687c11 */ /* 0x000fe4000f8e10ff */
[-C--:B------:R-:W-:Y:S02]  /*12f0*/  LEA.HI.SX32 R22, R22, R113.reuse, 0x1b ;  /* 0x0000007116167211 */ /* 0x080fe400078fdaff */
[----:B------:R-:W-:Y:S02]  /*1300*/  SHF.L.U32 R18, R113, 0x3, RZ ;  /* 0x0000000371127819 */ /* 0x000fe400000006ff */
[-C--:B------:R-:W-:Y:S02]  /*1310*/  LEA.HI.SX32 R24, R24, R113.reuse, 0x1b ;  /* 0x0000007118187211 */ /* 0x080fe400078fdaff */
[----:B------:R-:W-:Y:S02]  /*1320*/  LEA.HI.SX32 R26, R26, R113, 0x1b ;  /* 0x000000711a1a7211 */ /* 0x000fe400078fdaff */
[----:B------:R-:W-:-:S02]  /*1330*/  LEA R106, R0, UR6, 0x2 ;  /* 0x00000006006a7c11 */ /* 0x000fc4000f8e10ff */
[----:B------:R-:W-:Y:S02]  /*1340*/  LEA R102, R22, UR6, 0x2 ;  /* 0x0000000616667c11 */ /* 0x000fe4000f8e10ff */
[----:B------:R-:W-:Y:S02]  /*1350*/  LEA.HI.SX32 R96, R18, R18, 0x1b ;  /* 0x0000001212607211 */ /* 0x000fe400078fdaff */
[----:B------:R-:W-:Y:S02]  /*1360*/  LEA R100, R24, UR6, 0x2 ;  /* 0x0000000618647c11 */ /* 0x000fe4000f8e10ff */
[----:B------:R-:W-:Y:S02]  /*1370*/  LEA R98, R26, UR6, 0x2 ;  /* 0x000000061a627c11 */ /* 0x000fe4000f8e10ff */
[----:B------:R-:W-:Y:S02]  /*1380*/  LEA R96, R96, UR6, 0x2 ;  /* 0x0000000660607c11 */ /* 0x000fe4000f8e10ff */
[----:B------:R-:W-:-:S02]  /*1390*/  P2R R28, PR, RZ, 0x1 ;  /* 0x00000001ff1c7803 */ /* 0x000fc40000000000 */
[----:B------:R-:W-:Y:S02]  /*13a0*/  ISETP.GE.AND P0, PT, R133, R114, PT ;  /* 0x000000728500720c */ /* 0x000fe40003f06270 */
[----:B------:R-:W-:Y:S01]  /*13b0*/  MOV R19, RZ ;  /* 0x000000ff00137202 */ /* 0x000fe20000000f00 */
[----:B---3--:R0:W-:Y:S04]  /*13c0*/  STS [R112], R23 ;  /* 0x0000001770007388 */ /* 0x0081e80000000800 */
[----:B----4-:R-:W-:Y:S04]  /*13d0*/  STS [R110+0x80], R25 ;  /* 0x000080196e007388 */ /* 0x010fe80000000800 */
        /* <DEDUP_REMOVED lines=17> */
[----:B--2---:R-:W-:Y:S01]  /*14f0*/  HFMA2 R27, -RZ, RZ, 0, 0 ;  /* 0x00000000ff1b7431 */ /* 0x004fe200000001ff */
[----:B------:R-:W-:Y:S01]  /*1500*/  MOV R25, RZ ;  /* 0x000000ff00197202 */ /* 0x000fe20000000f00 */
[----:B---3--:R-:W-:Y:S02]  /*1510*/  HFMA2 R29, -RZ, RZ, 0, 0 ;  /* 0x00000000ff1d7431 */ /* 0x008fe400000001ff */
[----:B----4-:R-:W-:Y:S01]  /*1520*/  HFMA2 R37, -RZ, RZ, 0, 0 ;  /* 0x00000000ff257431 */ /* 0x010fe200000001ff */
        /* <DEDUP_REMOVED lines=12> */
[----:B-1----:R-:W-:Y:S01]  /*15f0*/  MOV R39, RZ ;  /* 0x000000ff00277202 */ /* 0x002fe20000000f00 */
[----:B--2---:R-:W-:Y:S04]  /*1600*/  STS [R112], R19 ;  /* 0x0000001370007388 */ /* 0x004fe80000000800 */
[----:B---3--:R-:W-:Y:S04]  /*1610*/  STS [R110+0x80], R23 ;  /* 0x000080176e007388 */ /* 0x008fe80000000800 */
[----:B------:R-:W-:Y:S04]  /*1620*/  STS [R108+0x100], R25 ;  /* 0x000100196c007388 */ /* 0x000fe80000000800 */
[----:B----4-:R-:W-:Y:S04]  /*1630*/  STS [R106+0x180], R27 ;  /* 0x0001801b6a007388 */ /* 0x010fe80000000800 */
        /* <DEDUP_REMOVED lines=26> */
[----:B-1----:R-:W-:Y:S02]  /*17e0*/  MOV R37, RZ ;  /* 0x000000ff00257202 */ /* 0x002fe40000000f00 */
[----:B------:R-:W-:Y:S01]  /*17f0*/  MOV R57, RZ ;  /* 0x000000ff00397202 */ /* 0x000fe20000000f00 */
[----:B--2---:R0:W-:Y:S04]  /*1800*/  STS [R112], R39 ;  /* 0x0000002770007388 */ /* 0x0041e80000000800 */
[----:B---3--:R-:W-:Y:S04]  /*1810*/  STS [R110+0x80], R43 ;  /* 0x0000802b6e007388 */ /* 0x008fe80000000800 */
[----:B------:R1:W-:Y:S04]  /*1820*/  STS [R108+0x100], R45 ;  /* 0x0001002d6c007388 */ /* 0x0003e80000000800 */
        /* <DEDUP_REMOVED lines=16> */
[----:B-1----:R-:W-:Y:S01]  /*1930*/  HFMA2 R45, -RZ, RZ, 0, 0 ;  /* 0x00000000ff2d7431 */ /* 0x002fe200000001ff */
[----:B------:R-:W-:Y:S01]  /*1940*/  MOV R43, RZ ;  /* 0x000000ff002b7202 */ /* 0x000fe20000000f00 */
[----:B--2---:R-:W-:Y:S01]  /*1950*/  HFMA2 R49, -RZ, RZ, 0, 0 ;  /* 0x00000000ff317431 */ /* 0x004fe200000001ff */
[----:B------:R-:W-:Y:S01]  /*1960*/  MOV R47, RZ ;  /* 0x000000ff002f7202 */ /* 0x000fe20000000f00 */
        /* <DEDUP_REMOVED lines=12> */
[----:B0-----:R-:W-:Y:S02]  /*1a30*/  HFMA2 R3, -RZ, RZ, 0, 0 ;  /* 0x00000000ff037431 */ /* 0x001fe400000001ff */
[----:B------:R-:W-:Y:S01]  /*1a40*/  HFMA2 R53, -RZ, RZ, 0, 0 ;  /* 0x00000000ff357431 */ /* 0x000fe200000001ff */
[----:B------:R-:W-:Y:S01]  /*1a50*/  MOV R51, RZ ;  /* 0x000000ff00337202 */ /* 0x000fe20000000f00 */
[----:B--2---:R-:W-:Y:S04]  /*1a60*/  STS [R112], R37 ;  /* 0x0000002570007388 */ /* 0x004fe80000000800 */
        /* <DEDUP_REMOVED lines=9> */
[----:B------:R-:W2:Y:S04]  /*1b00*/  LDS R32, [R96+0x4] ;  /* 0x0000040060207984 */ /* 0x000ea80000000800 */
[----:B------:R-:W-:Y:S04]  /*1b10*/  LDS R34, [R96+0x8] ;  /* 0x0000080060227984 */ /* 0x000fe80000000800 */
[----:B------:R-:W3:Y:S04]  /*1b20*/  LDS R36, [R96+0xc] ;  /* 0x00000c0060247984 */ /* 0x000ee80000000800 */
[----:B------:R-:W-:Y:S04]  /*1b30*/  LDS R37, [R96+0x10] ;  /* 0x0000100060257984 */ /* 0x000fe80000000800 */
[----:B------:R-:W4:Y:S04]  /*1b40*/  LDS R38, [R96+0x14] ;  /* 0x0000140060267984 */ /* 0x000f280000000800 */
[----:B------:R-:W4:Y:S04]  /*1b50*/  LDS R39, [R96+0x18] ;  /* 0x0000180060277984 */ /* 0x000f280000000800 */
[----:B------:R-:W4:Y:S01]  /*1b60*/  LDS R40, [R96+0x1c] ;  /* 0x00001c0060287984 */ /* 0x000f220000000800 */
[----:B------:R-:W-:Y:S01]  /*1b70*/  BAR.SYNC.DEFER_BLOCKING 0x0 ;  /* 0x0000000000007b1d */ /* 0x000fe20000010000 */
[----:B0-----:R-:W-:Y:S01]  /*1b80*/  HFMA2 R45, -RZ, RZ, 0, 0 ;  /* 0x00000000ff2d7431 */ /* 0x001fe200000001ff */
[----:B------:R-:W-:Y:S01]  /*1b90*/  MOV R43, RZ ;  /* 0x000000ff002b7202 */ /* 0x000fe20000000f00 */
[----:B-1----:R-:W-:Y:S01]  /*1ba0*/  HFMA2 R49, -RZ, RZ, 0, 0 ;  /* 0x00000000ff317431 */ /* 0x002fe200000001ff */
[----:B------:R-:W-:-:S02]  /*1bb0*/  MOV R47, RZ ;  /* 0x000000ff002f7202 */ /* 0x000fc40000000f00 */
        /* <DEDUP_REMOVED lines=9> */
[----:B--2---:R-:W-:-:S06]  /*1c50*/  FMUL.FTZ R42, R32, -1.4426950216293334961 ;  /* 0xbfb8aa3b202a7820 */ /* 0x004fcc0000410000 */
[----:B------:R-:W0:Y:S01]  /*1c60*/  MUFU.EX2 R42, R42 ;  /* 0x0000002a002a7308 */ /* 0x000e220000000800 */
[----:B------:R-:W-:Y:S01]  /*1c70*/  FMUL.FTZ R2, R30, -1.4426950216293334961 ;  /* 0xbfb8aa3b1e027820 */ /* 0x000fe20000410000 */
[----:B---3--:R-:W-:Y:S01]  /*1c80*/  FMUL.FTZ R46, R36, -1.4426950216293334961 ;  /* 0xbfb8aa3b242e7820 */ /* 0x008fe20000410000 */
[----:B------:R-:W-:Y:S01]  /*1c90*/  FMUL.FTZ R44, R34, -1.4426950216293334961 ;  /* 0xbfb8aa3b222c7820 */ /* 0x000fe20000410000 */
[----:B----4-:R-:W-:Y:S01]  /*1ca0*/  FMUL.FTZ R4, R38, -1.4426950216293334961 ;  /* 0xbfb8aa3b26047820 */ /* 0x010fe20000410000 */
[----:B------:R-:W-:-:S03]  /*1cb0*/  FMUL.FTZ R5, R39, -1.4426950216293334961 ;  /* 0xbfb8aa3b27057820 */ /* 0x000fc60000410000 */
[----:B------:R-:W1:Y:S01]  /*1cc0*/  MUFU.EX2 R2, R2 ;  /* 0x0000000200027308 */ /* 0x000e620000000800 */
[----:B------:R-:W-:Y:S01]  /*1cd0*/  FMUL.FTZ R50, R40, -1.4426950216293334961 ;  /* 0xbfb8aa3b28327820 */ /* 0x000fe20000410000 */
[----:B------:R-:W-:Y:S01]  /*1ce0*/  FMUL.FTZ R48, R37, -1.4426950216293334961 ;  /* 0xbfb8aa3b25307820 */ /* 0x000fe20000410000 */
[----:B0-----:R-:W-:-:S05]  /*1cf0*/  FADD.FTZ R42, R42, 1 ;  /* 0x3f8000002a2a7421 */ /* 0x001fca0000010000 */
[----:B------:R-:W0:Y:S08]  /*1d00*/  MUFU.EX2 R46, R46 ;  /* 0x0000002e002e7308 */ /* 0x000e300000000800 */
[----:B------:R-:W-:Y:S08]  /*1d10*/  MUFU.RCP R59, R42 ;  /* 0x0000002a003b7308 */ /* 0x000ff00000001000 */
[----:B------:R-:W2:Y:S08]  /*1d20*/  MUFU.EX2 R44, R44 ;  /* 0x0000002c002c7308 */ /* 0x000eb00000000800 */
[----:B------:R-:W3:Y:S08]  /*1d30*/  MUFU.EX2 R4, R4 ;  /* 0x0000000400047308 */ /* 0x000ef00000000800 */
[----:B------:R-:W-:Y:S08]  /*1d40*/  MUFU.EX2 R5, R5 ;  /* 0x0000000500057308 */ /* 0x000ff00000000800 */
[----:B------:R-:W4:Y:S01]  /*1d50*/  MUFU.EX2 R52, R50 ;  /* 0x0000003200347308 */ /* 0x000f220000000800 */
[----:B-1----:R-:W-:-:S07]  /*1d60*/  FADD.FTZ R2, R2, 1 ;  /* 0x3f80000002027421 */ /* 0x002fce0000010000 */
[----:B------:R-:W1:Y:S01]  /*1d70*/  MUFU.EX2 R48, R48 ;  /* 0x0000003000307308 */ /* 0x000e620000000800 */
[----:B0-----:R-:W-:Y:S01]  /*1d80*/  FADD.FTZ R46, R46, 1 ;  /* 0x3f8000002e2e7421 */ /* 0x001fe20000010000 */
[----:B--2---:R-:W-:Y:S01]  /*1d90*/  FADD.FTZ R44, R44, 1 ;  /* 0x3f8000002c2c7421 */ /* 0x004fe20000010000 */
[----:B---3--:R-:W-:-:S05]  /*1da0*/  FADD.FTZ R4, R4, 1 ;  /* 0x3f80000004047421 */ /* 0x008fca0000010000 */
[----:B------:R0:W-:Y:S01]  /*1db0*/  MUFU.RCP R57, R2 ;  /* 0x0000000200397308 */ /* 0x0001e20000001000 */
[----:B----4-:R-:W-:-:S07]  /*1dc0*/  FADD.FTZ R52, R52, 1 ;  /* 0x3f80000034347421 */ /* 0x010fce0000010000 */
[----:B------:R-:W2:Y:S01]  /*1dd0*/  MUFU.RCP R65, R46 ;  /* 0x0000002e00417308 */ /* 0x000ea20000001000 */
[----:B0-----:R-:W-:Y:S01]  /*1de0*/  FADD.FTZ R2, R5, 1 ;  /* 0x3f80000005027421 */ /* 0x001fe20000010000 */
[----:B-1----:R-:W-:-:S06]  /*1df0*/  FADD.FTZ R48, R48, 1 ;  /* 0x3f80000030307421 */ /* 0x002fcc0000010000 */
[----:B------:R-:W0:Y:S08]  /*1e00*/  MUFU.RCP R61, R44 ;  /* 0x0000002c003d7308 */ /* 0x000e300000001000 */
[----:B------:R-:W-:Y:S08]  /*1e10*/  MUFU.RCP R71, R4 ;  /* 0x0000000400477308 */ /* 0x000ff00000001000 */
[----:B------:R-:W-:Y:S08]  /*1e20*/  MUFU.RCP R50, R2 ;  /* 0x0000000200327308 */ /* 0x000ff00000001000 */
[----:B------:R-:W1:Y:S01]  /*1e30*/  MUFU.RCP R77, R52 ;  /* 0x00000034004d7308 */ /* 0x000e620000001000 */
[----:B------:R-:W-:-:S07]  /*1e40*/  FADD.FTZ R5, -R59, 1 ;  /* 0x3f8000003b057421 */ /* 0x000fce0000010100 */
[----:B------:R-:W3:Y:S01]  /*1e50*/  MUFU.RCP R48, R48 ;  /* 0x0000003000307308 */ /* 0x000ee20000001000 */
[----:B--2---:R-:W-:Y:S01]  /*1e60*/  FADD.FTZ R67, -R65, 1 ;  /* 0x3f80000041437421 */ /* 0x004fe20000010100 */
[----:B0-----:R-:W-:-:S03]  /*1e70*/  FADD.FTZ R63, -R61, 1 ;  /* 0x3f8000003d3f7421 */ /* 0x001fc60000010100 */
[----:B------:R-:W-:Y:S01]  /*1e80*/  FFMA.FTZ R67, R36, R67, 1 ;  /* 0x3f80000024437423 */ /* 0x000fe20000010043 */
[----:B-1----:R-:W-:Y:S01]  /*1e90*/  FADD.FTZ R69, -R77, 1 ;  /* 0x3f8000004d457421 */ /* 0x002fe20000010100 */
[----:B------:R-:W-:-:S03]  /*1ea0*/  FFMA.FTZ R63, R34, R63, 1 ;  /* 0x3f800000223f7423 */ /* 0x000fc6000001003f */
[----:B------:R-:W-:Y:S01]  /*1eb0*/  FFMA.FTZ R79, R40, R69, 1 ;  /* 0x3f800000284f7423 */ /* 0x000fe20000010045 */
[----:B------:R-:W-:Y:S01]  /*1ec0*/  ISETP.NE.AND P4, PT, R159, RZ, PT ;  /* 0x000000ff9f00720c */ /* 0x000fe20003f85270 */
[----:B------:R-:W-:Y:S04]  /*1ed0*/  STS [R112], R41 ;  /* 0x0000002970007388 */ /* 0x000fe80000000800 */
        /* <DEDUP_REMOVED lines=8> */
[----:B------:R-:W2:Y:S04]  /*1f60*/  LDS R41, [R96] ;  /* 0x0000000060297984 */ /* 0x000ea80000000800 */
[----:B------:R-:W4:Y:S04]  /*1f70*/  LDS R55, [R96+0x4] ;  /* 0x0000040060377984 */ /* 0x000f280000000800 */
[----:B------:R-:W3:Y:S04]  /*1f80*/  LDS R43, [R96+0xc] ;  /* 0x00000c00602b7984 */ /* 0x000ee80000000800 */
[----:B------:R-:W3:Y:S04]  /*1f90*/  LDS R42, [R96+0x8] ;  /* 0x00000800602a7984 */ /* 0x000ee80000000800 */
[----:B------:R-:W3:Y:S04]  /*1fa0*/  LDS R45, [R96+0x10] ;  /* 0x00001000602d7984 */ /* 0x000ee80000000800 */
[----:B------:R-:W3:Y:S04]  /*1fb0*/  LDS R47, [R96+0x14] ;  /* 0x00001400602f7984 */ /* 0x000ee80000000800 */
[----:B------:R-:W3:Y:S04]  /*1fc0*/  LDS R49, [R96+0x18] ;  /* 0x0000180060317984 */ /* 0x000ee80000000800 */
[----:B------:R-:W3:Y:S01]  /*1fd0*/  LDS R51, [R96+0x1c] ;  /* 0x00001c0060337984 */ /* 0x000ee20000000800 */
[----:B0-----:R-:W-:Y:S01]  /*1fe0*/  FADD.FTZ R3, -R57, 1 ;  /* 0x3f80000039037421 */ /* 0x001fe20000010100 */
[----:B-1----:R-:W-:-:S03]  /*1ff0*/  FFMA.FTZ R53, R32, R5, 1 ;  /* 0x3f80000020357423 */ /* 0x002fc60000010005 */
[----:B------:R-:W-:Y:S01]  /*2000*/  FFMA.FTZ R3, R30, R3, 1 ;  /* 0x3f8000001e037423 */ /* 0x000fe20000010003 */
[----:B--2---:R-:W-:Y:S01]  /*2010*/  FMUL.FTZ R2, R0, R41 ;  /* 0x0000002900027220 */ /* 0x004fe20000410000 */
[----:B----4-:R-:W-:-:S03]  /*2020*/  FMUL.FTZ R4, R6, R55 ;  /* 0x0000003706047220 */ /* 0x010fc60000410000 */
[----:B------:R-:W-:Y:S01]  /*2030*/  FMUL.FTZ R2, R57, R2 ;  /* 0x0000000239027220 */ /* 0x000fe20000410000 */
[----:B------:R-:W-:Y:S01]  /*2040*/  FMUL.FTZ R4, R59, R4 ;  /* 0x000000043b047220 */ /* 0x000fe20000410000 */
[----:B---3--:R-:W-:Y:S02]  /*2050*/  FMUL.FTZ R46, R20, R43 ;  /* 0x0000002b142e7220 */ /* 0x008fe40000410000 */
[----:B------:R-:W-:Y:S01]  /*2060*/  FMUL.FTZ R5, R2, R3 ;  /* 0x0000000302057220 */ /* 0x000fe20000410000 */
[----:B------:R-:W-:Y:S01]  /*2070*/  BAR.SYNC.DEFER_BLOCKING 0x0 ;  /* 0x0000000000007b1d */ /* 0x000fe20000010000 */
[----:B------:R-:W-:Y:S01]  /*2080*/  FMUL.FTZ R53, R4, R53 ;  /* 0x0000003504357220 */ /* 0x000fe20000410000 */
[----:B------:R-:W-:Y:S01]  /*2090*/  FMUL.FTZ R44, R7, R42 ;  /* 0x0000002a072c7220 */ /* 0x000fe20000410000 */
[----:B------:R-:W-:Y:S01]  /*20a0*/  FMUL.FTZ R46, R65, R46 ;  /* 0x0000002e412e7220 */ /* 0x000fe20000410000 */
[----:B------:R-:W-:Y:S01]  /*20b0*/  FADD.FTZ R3, -R71, 1 ;  /* 0x3f80000047037421 */ /* 0x000fe20000010100 */
[----:B------:R-:W-:Y:S01]  /*20c0*/  FADD.FTZ R4, -R50, 1 ;  /* 0x3f80000032047421 */ /* 0x000fe20000010100 */
[----:B------:R-:W-:Y:S01]  /*20d0*/  FMUL.FTZ R44, R61, R44 ;  /* 0x0000002c3d2c7220 */ /* 0x000fe20000410000 */
[----:B------:R-:W-:Y:S01]  /*20e0*/  FMUL.FTZ R67, R46, R67 ;  /* 0x000000432e437220 */ /* 0x000fe20000410000 */
[----:B------:R-:W-:Y:S01]  /*20f0*/  FFMA.FTZ R73, R38, R3, 1 ;  /* 0x3f80000026497423 */ /* 0x000fe20000010003 */
[----:B------:R-:W-:Y:S01]  /*2100*/  FFMA.FTZ R75, R39, R4, 1 ;  /* 0x3f800000274b7423 */ /* 0x000fe20000010004 */
[----:B------:R-:W-:Y:S01]  /*2110*/  FADD.FTZ R2, -R48, 1 ;  /* 0x3f80000030027421 */ /* 0x000fe20000010100 */
[----:B------:R-:W-:Y:S01]  /*2120*/  FMUL.FTZ R3, R22, R45 ;  /* 0x0000002d16037220 */ /* 0x000fe20000410000 */
        /* <DEDUP_REMOVED lines=13> */
[----:B------:R0:W-:Y:S01]  /*2200*/  STS [R96], R5 ;  /* 0x0000000560007388 */ /* 0x0001e20000000800 */
[----:B------:R-:W0:Y:S03]  /*2210*/  LDC.64 R2, c[0x0][0x508] ;  /* 0x00014200ff027b82 */ /* 0x000e260000000a00 */
        /* <DEDUP_REMOVED lines=75> */
[----:B------:R0:W-:Y:S04]  /*26d0*/  STS [R96+0x8], R3 ;  /* 0x0000080360007388 */ /* 0x0001e80000000800 */
[----:B------:R-:W-:Y:S04]  /*26e0*/  STS [R96+0xc], R43 ;  /* 0x00000c2b60007388 */ /* 0x000fe80000000800 */
[----:B------:R-:W-:Y:S01]  /*26f0*/  STS [R96+0x10], R37 ;  /* 0x0000102560007388 */ /* 0x000fe20000000800 */
[----:B0-----:R-:W-:-:S03]  /*2700*/  IMAD.WIDE.U32 R2, R56, UR18, R16 ;  /* 0x0000001238027c25 */ /* 0x001fc6000f8e0010 */
[----:B------:R-:W-:Y:S01]  /*2710*/  STS [R96+0x14], R47 ;  /* 0x0000142f60007388 */ /* 0x000fe20000000800 */
[----:B------:R-:W-:-:S03]  /*2720*/  IMAD R3, R57, UR18, R3 ;  /* 0x0000001239037c24 */ /* 0x000fc6000f8e0203 */
        /* <DEDUP_REMOVED lines=37> */
.L_x_15551:
[----:B------:R-:W-:Y:S01]  /*2980*/  FFMA.FTZ R156, R111, R5, R156 ;  /* 0x000000056f9c7223 */ /* 0x000fe2000001009c */
[----:B------:R-:W-:Y:S01]  /*2990*/  BAR.SYNC.DEFER_BLOCKING 0x0 ;  /* 0x0000000000007b1d */ /* 0x000fe20000010000 */
[----:B------:R-:W-:Y:S01]  /*29a0*/  UISETP.GE.AND UP0, UPT, UR4, 0x1, UPT ;  /* 0x000000010400788c */ /* 0x000fe2000bf06270 */
[----:B------:R-:W-:Y:S01]  /*29b0*/  MOV R95, RZ ;  /* 0x000000ff005f7202 */ /* 0x000fe20000000f00 */
[----:B------:R-:W-:Y:S01]  /*29c0*/  FFMA.FTZ R156, R109, R6, R156 ;  /* 0x000000066d9c7223 */ /* 0x000fe2000001009c */
[----:B------:R-:W-:Y:S01]  /*29d0*/  MOV R93, RZ ;  /* 0x000000ff005d7202 */ /* 0x000fe20000000f00 */
[----:B-----5:R-:W-:Y:S01]  /*29e0*/  FADD.FTZ R94, R35, R158 ;  /* 0x0000009e235e7221 */ /* 0x020fe20000010000 */
[----:B------:R-:W-:Y:S01]  /*29f0*/  MOV R91, RZ ;  /* 0x000000ff005b7202 */ /* 0x000fe20000000f00 */
[----:B------:R-:W-:Y:S01]  /*2a00*/  FFMA.FTZ R156, R107, R7, R156 ;  /* 0x000000076b9c7223 */ /* 0x000fe2000001009c */
[----:B------:R-:W-:Y:S01]  /*2a10*/  MOV R89, RZ ;  /* 0x000000ff00597202 */ /* 0x000fe20000000f00 */
[----:B------:R-:W-:Y:S01]  /*2a20*/  FADD.FTZ R92, R33, R158 ;  /* 0x0000009e215c7221 */ /* 0x000fe20000010000 */
        /* <DEDUP_REMOVED lines=8> */
[----:B------:R-:W-:Y:S01]  /*2ab0*/  FADD.FTZ R86, R25, R158 ;  /* 0x0000009e19567221 */ /* 0x000fe20000010000 */
[----:B------:R-:W-:Y:S01]  /*2ac0*/  FFMA.FTZ R156, R101, R24, R156 ;  /* 0x00000018659c7223 */ /* 0x000fe2000001009c */
[--C-:B------:R-:W-:Y:S01]  /*2ad0*/  FADD.FTZ R84, R23, R158.reuse ;  /* 0x0000009e17547221 */ /* 0x100fe20000010000 */
[--C-:B------:R-:W-:Y:S01]  /*2ae0*/  FADD.FTZ R82, R21, R158.reuse ;  /* 0x0000009e15527221 */ /* 0x100fe20000010000 */
[----:B------:R-:W-:Y:S01]  /*2af0*/  FADD.FTZ R80, R19, R158 ;  /* 0x0000009e13507221 */ /* 0x000fe20000010000 */
        /* <DEDUP_REMOVED lines=13> */
[----:B------:R-:W-:Y:S01]  /*2bd0*/  FADD.FTZ R69, R20, R20 ;  /* 0x0000001414457221 */ /* 0x000fe20000010000 */
[----:B------:R-:W-:Y:S01]  /*2be0*/  FADD.FTZ R68, R22, R22 ;  /* 0x0000001616447221 */ /* 0x000fe20000010000 */
[----:B------:R-:W-:Y:S01]  /*2bf0*/  FADD.FTZ R67, R24, R24 ;  /* 0x0000001818437221 */ /* 0x000fe20000010000 */
[----:B------:R-:W-:Y:S01]  /*2c00*/  FADD.FTZ R66, R26, R26 ;  /* 0x0000001a1a427221 */ /* 0x000fe20000010000 */
[----:B------:R-:W-:Y:S01]  /*2c10*/  FADD.FTZ R65, R28, R28 ;  /* 0x0000001c1c417221 */ /* 0x000fe20000010000 */
[C-C-:B0-----:R-:W-:Y:S01]  /*2c20*/  IADD3 R3, PT, PT, R18.reuse, 0x1, R18.reuse ;  /* 0x0000000112037810 */ /* 0x141fe20007ffe012 */
[----:B------:R-:W0:Y:S01]  /*2c30*/  LDC R63, c[0x0][0x388] ;  /* 0x0000e200ff3f7b82 */ /* 0x000e220000000800 */
[----:B------:R-:W-:Y:S01]  /*2c40*/  IADD3 R5, PT, PT, R18, 0x2, R18 ;  /* 0x0000000212057810 */ /* 0x000fe20007ffe012 */
[----:B------:R-:W-:Y:S01]  /*2c50*/  FADD.FTZ R71, R6, R6 ;  /* 0x0000000606477221 */ /* 0x000fe20000010000 */
[C-C-:B------:R-:W-:Y:S01]  /*2c60*/  IADD3 R7, PT, PT, R18.reuse, 0x3, R18.reuse ;  /* 0x0000000312077810 */ /* 0x140fe20007ffe012 */
[----:B------:R-:W1:Y:S01]  /*2c70*/  LDCU UR8, c[0x0][0x394] ;  /* 0x00007280ff0877ac */ /* 0x000e620008000800 */
[----:B------:R-:W-:-:S02]  /*2c80*/  IADD3 R33, PT, PT, R18, 0x4, R18 ;  /* 0x0000000412217810 */ /* 0x000fc40007ffe012 */
[C-C-:B------:R-:W-:Y:S01]  /*2c90*/  IADD3 R35, PT, PT, R18.reuse, 0x5, R18.reuse ;  /* 0x0000000512237810 */ /* 0x140fe20007ffe012 */
[----:B------:R-:W2:Y:S01]  /*2ca0*/  LDC.64 R20, c[0x0][0x448] ;  /* 0x00011200ff147b82 */ /* 0x000ea20000000a00 */
[C-C-:B------:R-:W-:Y:S01]  /*2cb0*/  IADD3 R37, PT, PT, R18.reuse, 0x6, R18.reuse ;  /* 0x0000000612257810 */ /* 0x140fe20007ffe012 */
[----:B------:R-:W3:Y:S01]  /*2cc0*/  LDCU UR9, c[0x0][0x38c] ;  /* 0x00007180ff0977ac */ /* 0x000ee20008000800 */
[----:B------:R-:W-:Y:S02]  /*2cd0*/  IADD3 R39, PT, PT, R18, 0x7, R18 ;  /* 0x0000000712277810 */ /* 0x000fe40007ffe012 */
[----:B------:R-:W-:Y:S01]  /*2ce0*/  SHF.L.U32 R2, R113, 0x4, RZ ;  /* 0x0000000471027819 */ /* 0x000fe200000006ff */
[----:B------:R-:W-:Y:S01]  /*2cf0*/  UMOV UR4, URZ ;  /* 0x000000ff00047c82 */ /* 0x000fe20008000000 */
[----:B------:R-:W-:Y:S01]  /*2d00*/  SHF.L.U32 R64, R115, 0x9, RZ ;  /* 0x0000000973407819 */ /* 0x000fe200000006ff */
[----:B------:R-:W4:Y:S01]  /*2d10*/  LDC.64 R18, c[0x0][0x440] ;  /* 0x00011000ff127b82 */ /* 0x000f220000000a00 */
[----:B------:R-:W-:-:S02]  /*2d20*/  IADD3 R43, PT, PT, R2, 0x9, RZ ;  /* 0x00000009022b7810 */ /* 0x000fc40007ffe0ff */
[C---:B------:R-:W-:Y:S02]  /*2d30*/  IADD3 R38, PT, PT, R113.reuse, 0x1c0, RZ ;  /* 0x000001c071267810 */ /* 0x040fe40007ffe0ff */
[C---:B------:R-:W-:Y:S02]  /*2d40*/  IADD3 R40, PT, PT, R113.reuse, 0x1e0, RZ ;  /* 0x000001e071287810 */ /* 0x040fe40007ffe0ff */
[C---:B------:R-:W-:Y:S01]  /*2d50*/  IADD3 R41, PT, PT, R2.reuse, 0x8, RZ ;  /* 0x0000000802297810 */ /* 0x040fe20007ffe0ff */
[----:B------:R-:W0:Y:S01]  /*2d60*/  LDC.64 R22, c[0x0][0x3a8] ;  /* 0x0000ea00ff167b82 */ /* 0x000e220000000a00 */
[----:B------:R-:W-:Y:S02]  /*2d70*/  IADD3 R45, PT, PT, R2, 0xa, RZ ;  /* 0x0000000a022d7810 */ /* 0x000fe40007ffe0ff */
[C---:B------:R-:W-:Y:S02]  /*2d80*/  IADD3 R4, PT, PT, R113.reuse, 0x100, RZ ;  /* 0x0000010071047810 */ /* 0x040fe40007ffe0ff */
[----:B------:R-:W-:-:S02]  /*2d90*/  IADD3 R6, PT, PT, R113, 0x120, RZ ;  /* 0x0000012071067810 */ /* 0x000fc40007ffe0ff */
[C---:B------:R-:W-:Y:S01]  /*2da0*/  IADD3 R30, PT, PT, R113.reuse, 0x140, RZ ;  /* 0x00000140711e7810 */ /* 0x040fe20007ffe0ff */
[----:B------:R-:W0:Y:S01]  /*2db0*/  LDC.64 R24, c[0x0][0x3c0] ;  /* 0x0000f000ff187b82 */ /* 0x000e220000000a00 */
[C---:B------:R-:W-:Y:S02]  /*2dc0*/  IADD3 R32, PT, PT, R113.reuse, 0x160, RZ ;  /* 0x0000016071207810 */ /* 0x040fe40007ffe0ff */
[C---:B------:R-:W-:Y:S02]  /*2dd0*/  IADD3 R34, PT, PT, R113.reuse, 0x180, RZ ;  /* 0x0000018071227810 */ /* 0x040fe40007ffe0ff */
[----:B------:R-:W-:Y:S02]  /*2de0*/  IADD3 R36, PT, PT, R113, 0x1a0, RZ ;  /* 0x000001a071247810 */ /* 0x000fe40007ffe0ff */
[C---:B------:R-:W-:Y:S01]  /*2df0*/  IADD3 R47, PT, PT, R2.reuse, 0xb, RZ ;  /* 0x0000000b022f7810 */ /* 0x040fe20007ffe0ff */
[----:B------:R-:W0:Y:S01]  /*2e00*/  LDC.64 R26, c[0x0][0x3e0] ;  /* 0x0000f800ff1a7b82 */ /* 0x000e220000000a00 */
[----:B------:R-:W-:-:S02]  /*2e10*/  IADD3 R49, PT, PT, R2, 0xc, RZ ;  /* 0x0000000c02317810 */ /* 0x000fc40007ffe0ff */
[C---:B------:R-:W-:Y:S02]  /*2e20*/  IADD3 R51, PT, PT, R2.reuse, 0xd, RZ ;  /* 0x0000000d02337810 */ /* 0x040fe40007ffe0ff */
[C---:B------:R-:W-:Y:S02]  /*2e30*/  IADD3 R53, PT, PT, R2.reuse, 0xe, RZ ;  /* 0x0000000e02357810 */ /* 0x040fe40007ffe0ff */
[----:B------:R-:W-:Y:S01]  /*2e40*/  IADD3 R55, PT, PT, R2, 0xf, RZ ;  /* 0x0000000f02377810 */ /* 0x000fe20007ffe0ff */
[----:B------:R-:W0:Y:S01]  /*2e50*/  LDC.64 R28, c[0x0][0x4f0] ;  /* 0x00013c00ff1c7b82 */ /* 0x000e220000000a00 */
[----:B------:R-:W-:Y:S02]  /*2e60*/  LEA R62, R31, -R64, 0x1 ;  /* 0x800000401f3e7211 */ /* 0x000fe400078e08ff */
[-C--:B------:R-:W-:Y:S02]  /*2e70*/  LEA.HI.SX32 R43, R43, R2.reuse, 0x1b ;  /* 0x000000022b2b7211 */ /* 0x080fe400078fdaff */
[----:B------:R-:W-:-:S02]  /*2e80*/  LEA.HI.SX32 R39, R39, R2, 0x1b ;  /* 0x0000000227277211 */ /* 0x000fc400078fdaff */
        /* <DEDUP_REMOVED lines=17> */
[----:B------:R-:W-:-:S02]  /*2fa0*/  LEA.HI.SX32 R4, R4, R113, 0x1b ;  /* 0x0000007104047211 */ /* 0x000fc400078fdaff */
[-C--:B------:R-:W-:Y:S02]  /*2fb0*/  LEA.HI.SX32 R6, R6, R113.reuse, 0x1b ;  /* 0x0000007106067211 */ /* 0x080fe400078fdaff */
[-C--:B------:R-:W-:Y:S02]  /*2fc0*/  LEA.HI.SX32 R30, R30, R113.reuse, 0x1b ;  /* 0x000000711e1e7211 */ /* 0x080fe400078fdaff */
[-C--:B------:R-:W-:Y:S02]  /*2fd0*/  LEA.HI.SX32 R32, R32, R113.reuse, 0x1b ;  /* 0x0000007120207211 */ /* 0x080fe400078fdaff */
[-C--:B------:R-:W-:Y:S02]  /*2fe0*/  LEA.HI.SX32 R34, R34, R113.reuse, 0x1b ;  /* 0x0000007122227211 */ /* 0x080fe400078fdaff */
[----:B------:R-:W-:Y:S02]  /*2ff0*/  LEA.HI.SX32 R36, R36, R113, 0x1b ;  /* 0x0000007124247211 */ /* 0x000fe400078fdaff */
[----:B------:R-:W-:-:S02]  /*3000*/  ISETP.GE.AND P0, PT, R143, R62, PT ;  /* 0x0000003e8f00720c */ /* 0x000fc40003f06270 */
[----:B------:R-:W-:Y:S02]  /*3010*/  LEA R44, R43, UR6, 0x2 ;  /* 0x000000062b2c7c11 */ /* 0x000fe4000f8e10ff */
[----:B------:R-:W-:Y:S02]  /*3020*/  LEA R55, R39, UR6, 0x2 ;  /* 0x0000000627377c11 */ /* 0x000fe4000f8e10ff */
        /* <DEDUP_REMOVED lines=19> */
[----:B------:R-:W-:Y:S02]  /*3160*/  P2R R207, PR, RZ, 0x1 ;  /* 0x00000001ffcf7803 */ /* 0x000fe40000000000 */
[----:B------:R-:W-:Y:S02]  /*3170*/  LEA R42, R162, UR6, 0x2 ;  /* 0x00000006a22a7c11 */ /* 0x000fe4000f8e10ff */
[----:B------:R-:W-:-:S02]  /*3180*/  LEA R41, R164, UR6, 0x2 ;  /* 0x00000006a4297c11 */ /* 0x000fc4000f8e10ff */
[----:B------:R-:W-:Y:S02]  /*3190*/  LEA R40, R166, UR6, 0x2 ;  /* 0x00000006a6287c11 */ /* 0x000fe4000f8e10ff */
[----:B------:R-:W-:Y:S02]  /*31a0*/  LEA R39, R168, UR6, 0x2 ;  /* 0x00000006a8277c11 */ /* 0x000fe4000f8e10ff */
[----:B01234-:R-:W-:-:S07]  /*31b0*/  LEA R38, R169, UR6, 0x2 ;  /* 0x00000006a9267c11 */ /* 0x01ffce000f8e10ff */
.L_x_15602:
        /* <DEDUP_REMOVED lines=26> */
[----:B------:R-:W3:Y:S01]  /*3360*/  @!P0 LDG.E R35, desc[UR16][R4.64+0x80] ;  /* 0x0000801004238981 */ /* 0x000ee2000c1e1900 */
        /* <DEDUP_REMOVED lines=60> */
[----:B------:R-:W-:Y:S01]  /*3730*/  FMUL.FTZ R3, R30, 1.4426950216293334961 ;  /* 0x3fb8aa3b1e037820 */ /* 0x000fe20000410000 */
[----:B------:R-:W-:Y:S01]  /*3740*/  FMUL.FTZ R168, R90, R31 ;  /* 0x0000001f5aa87220 */ /* 0x000fe20000410000 */
[----:B------:R-:W-:Y:S01]  /*3750*/  FMUL.RZ R170, R2, 0.15915493667125701904 ;  /* 0x3e22f98302aa7820 */ /* 0x000fe2000040c000 */
[----:B------:R-:W-:Y:S01]  /*3760*/  FMUL.RZ R172, R166, 0.15915493667125701904 ;  /* 0x3e22f983a6ac7820 */ /* 0x000fe2000040c000 */
[----:B------:R-:W-:Y:S01]  /*3770*/  FMUL.FTZ R2, R94, R3 ;  /* 0x000000035e027220 */ /* 0x000fe20000410000 */
[----:B------:R-:W-:Y:S01]  /*3780*/  FMUL.RZ R174, R168, 0.15915493667125701904 ;  /* 0x3e22f983a8ae7820 */ /* 0x000fe2000040c000 */
[----:B------:R-:W-:Y:S08]  /*3790*/  MUFU.SIN R164, R170 ;  /* 0x000000aa00a47308 */ /* 0x000ff00000000400 */
[----:B------:R-:W-:Y:S08]  /*37a0*/  MUFU.SIN R185, R172 ;  /* 0x000000ac00b97308 */ /* 0x000ff00000000400 */
[----:B------:R1:W-:Y:S08]  /*37b0*/  MUFU.COS R187, R172 ;  /* 0x000000ac00bb7308 */ /* 0x0003f00000000000 */
[----:B0-----:R0:W-:Y:S01]  /*37c0*/  MUFU.COS R4, R170 ;  /* 0x000000aa00047308 */ /* 0x0011e20000000000 */
[----:B-1----:R-:W-:-:S07]  /*37d0*/  FMUL.FTZ R172, R84, R31 ;  /* 0x0000001f54ac7220 */ /* 0x002fce0000410000 */
[----:B------:R1:W-:Y:S01]  /*37e0*/  MUFU.EX2 R5, R2 ;  /* 0x0000000200057308 */ /* 0x0003e20000000800 */
[----:B0-----:R-:W-:-:S04]  /*37f0*/  FMUL.FTZ R170, R86, R31 ;  /* 0x0000001f56aa7220 */ /* 0x001fc80000410000 */
[----:B------:R-:W-:Y:S01]  /*3800*/  FMUL.RZ R178, R170, 0.15915493667125701904 ;  /* 0x3e22f983aab27820 */ /* 0x000fe2000040c000 */
[----:B-1----:R-:W-:Y:S02]  /*3810*/  FMUL.FTZ R2, R88, R31 ;  /* 0x0000001f58027220 */ /* 0x002fe40000410000 */
[----:B------:R-:W-:Y:S01]  /*3820*/  MUFU.SIN R183, R174 ;  /* 0x000000ae00b77308 */ /* 0x000fe20000000400 */
[-C--:B------:R-:W-:Y:S01]  /*3830*/  FMUL.FTZ R170, R86, R3.reuse ;  /* 0x0000000356aa7220 */ /* 0x080fe20000410000 */
[----:B------:R-:W-:Y:S01]  /*3840*/  FMUL.RZ R176, R2, 0.15915493667125701904 ;  /* 0x3e22f98302b07820 */ /* 0x000fe2000040c000 */
[----:B------:R-:W-:-:S05]  /*3850*/  FMUL.FTZ R2, R88, R3 ;  /* 0x0000000358027220 */ /* 0x000fca0000410000 */
[----:B------:R0:W-:Y:S01]  /*3860*/  MUFU.COS R193, R174 ;  /* 0x000000ae00c17308 */ /* 0x0001e20000000000 */
[----:B---3--:R-:W-:Y:S01]  /*3870*/  STS [R112], R7 ;  /* 0x0000000770007388 */ /* 0x008fe20000000800 */
[----:B0-----:R-:W-:Y:S01]  /*3880*/  FMUL.RZ R174, R172, 0.15915493667125701904 ;  /* 0x3e22f983acae7820 */ /* 0x001fe2000040c000 */
[----:B------:R-:W-:-:S05]  /*3890*/  FMUL.FTZ R172, R84, R3 ;  /* 0x0000000354ac7220 */ /* 0x000fca0000410000 */
[----:B------:R-:W-:Y:S01]  /*38a0*/  MUFU.COS R197, R176 ;  /* 0x000000b000c57308 */ /* 0x000fe20000000000 */
[----:B------:R-:W-:Y:S04]  /*38b0*/  STS [R110+0x80], R35 ;  /* 0x000080236e007388 */ /* 0x000fe80000000800 */
[----:B----4-:R-:W-:Y:S03]  /*38c0*/  STS [R108+0x100], R37 ;  /* 0x000100256c007388 */ /* 0x010fe60000000800 */
[----:B------:R-:W-:Y:S01]  /*38d0*/  MUFU.COS R213, R174 ;  /* 0x000000ae00d57308 */ /* 0x000fe20000000000 */
[----:B-----5:R-:W-:Y:S07]  /*38e0*/  STS [R106+0x180], R169 ;  /* 0x000180a96a007388 */ /* 0x020fee0000000800 */
[----:B------:R-:W0:Y:S01]  /*38f0*/  MUFU.EX2 R172, R172 ;  /* 0x000000ac00ac7308 */ /* 0x000e220000000800 */
[----:B------:R-:W-:Y:S07]  /*3900*/  STS [R104+0x200], R171 ;  /* 0x000200ab68007388 */ /* 0x000fee0000000800 */
[----:B------:R-:W1:Y:S01]  /*3910*/  MUFU.EX2 R2, R2 ;  /* 0x0000000200027308 */ /* 0x000e620000000800 */
[----:B------:R-:W-:Y:S07]  /*3920*/  STS [R102+0x280], R173 ;  /* 0x000280ad66007388 */ /* 0x000fee0000000800 */
[----:B------:R-:W-:Y:S01]  /*3930*/  MUFU.COS R201, R178 ;  /* 0x000000b200c97308 */ /* 0x000fe20000000000 */
[----:B------:R-:W-:Y:S07]  /*3940*/  STS [R100+0x300], R175 ;  /* 0x000300af64007388 */ /* 0x000fee0000000800 */
[----:B------:R-:W2:Y:S01]  /*3950*/  MUFU.EX2 R170, R170 ;  /* 0x000000aa00aa7308 */ /* 0x000ea20000000800 */
[----:B------:R-:W-:Y:S07]  /*3960*/  STS [R98+0x380], R177 ;  /* 0x000380b162007388 */ /* 0x000fee0000000800 */
[----:B------:R0:W3:Y:S01]  /*3970*/  MUFU.SIN R199, R178 ;  /* 0x000000b200c77308 */ /* 0x0000e20000000400 */
[----:B------:R-:W-:Y:S07]  /*3980*/  STS [R53+0x400], R6 ;  /* 0x0004000635007388 */ /* 0x000fee0000000800 */
[----:B------:R-:W4:Y:S01]  /*3990*/  MUFU.SIN R203, R174 ;  /* 0x000000ae00cb7308 */ /* 0x000f220000000400 */
[----:B------:R3:W-:Y:S04]  /*39a0*/  STS [R52+0x480], R179 ;  /* 0x000480b334007388 */ /* 0x0007e80000000800 */
[----:B------:R-:W-:Y:S04]  /*39b0*/  STS [R51+0x500], R34 ;  /* 0x0005002233007388 */ /* 0x000fe80000000800 */
[----:B------:R5:W-:Y:S01]  /*39c0*/  STS [R50+0x580], R181 ;  /* 0x000580b532007388 */ /* 0x000be20000000800 */
[----:B------:R5:W5:Y:S03]  /*39d0*/  MUFU.SIN R195, R176 ;  /* 0x000000b000c37308 */ /* 0x000b660000000400 */
[----:B------:R5:W-:Y:S01]  /*39e0*/  STS [R49+0x600], R36 ;  /* 0x0006002431007388 */ /* 0x000be20000000800 */
[----:B0-----:R-:W-:-:S03]  /*39f0*/  FMUL.FTZ R178, R172, R213 ;  /* 0x000000d5acb27220 */ /* 0x001fc60000410000 */
[----:B------:R0:W-:Y:S01]  /*3a00*/  STS [R48+0x680], R189 ;  /* 0x000680bd30007388 */ /* 0x0001e20000000800 */
[----:B-1----:R-:W-:-:S03]  /*3a10*/  FMUL.FTZ R182, R2, R197 ;  /* 0x000000c502b67220 */ /* 0x002fc60000410000 */
[----:B------:R-:W-:Y:S01]  /*3a20*/  STS [R47+0x700], R162 ;  /* 0x000700a22f007388 */ /* 0x000fe20000000800 */
[----:B--2---:R-:W-:-:S03]  /*3a30*/  FMUL.FTZ R180, R170, R201 ;  /* 0x000000c9aab47220 */ /* 0x004fc60000410000 */
[----:B------:R-:W-:Y:S01]  /*3a40*/  STS [R46+0x780], R191 ;  /* 0x000780bf2e007388 */ /* 0x000fe20000000800 */
[----:B------:R-:W-:-:S03]  /*3a50*/  NOP ;  /* 0x0000000000007918 */ /* 0x000fc60000000000 */
[----:B------:R-:W1:Y:S01]  /*3a60*/  LDS R215, [R61+0x4] ;  /* 0x000004003dd77984 */ /* 0x000e620000000800 */
[----:B---3--:R-:W-:-:S03]  /*3a70*/  FMUL.FTZ R179, R170, R199 ;  /* 0x000000c7aab37220 */ /* 0x008fc60000410000 */
[----:B------:R-:W2:Y:S04]  /*3a80*/  LDS R206, [R55+0x1c] ;  /* 0x00001c0037ce7984 */ /* 0x000ea80000000800 */
[----:B------:R-:W3:Y:S01]  /*3a90*/  LDS R213, [R40+0x34] ;  /* 0x0000340028d57984 */ /* 0x000ee20000000800 */
[----:B----4-:R-:W-:-:S03]  /*3aa0*/  FMUL.FTZ R177, R172, R203 ;  /* 0x000000cbacb17220 */ /* 0x010fc60000410000 */
[----:B------:R-:W4:Y:S04]  /*3ab0*/  LDS R217, [R59+0xc] ;  /* 0x00000c003bd97984 */ /* 0x000f280000000800 */
[----:B------:R-:W4:Y:S04]  /*3ac0*/  LDS R197, [R57+0x14] ;  /* 0x0000140039c57984 */ /* 0x000f280000000800 */
[----:B------:R-:W4:Y:S04]  /*3ad0*/  LDS R201, [R44+0x24] ;  /* 0x000024002cc97984 */ /* 0x000f280000000800 */
[----:B------:R-:W4:Y:S04]  /*3ae0*/  LDS R205, [R42+0x2c] ;  /* 0x00002c002acd7984 */ /* 0x000f280000000800 */
[----:B-----5:R-:W5:Y:S04]  /*3af0*/  LDS R176, [R38+0x3c] ;  /* 0x00003c0026b07984 */ /* 0x020f680000000800 */
[----:B------:R-:W5:Y:S04]  /*3b00*/  LDS R219, [R54] ;  /* 0x0000000036db7984 */ /* 0x000f680000000800 */
[----:B------:R-:W5:Y:S04]  /*3b10*/  LDS R199, [R56+0x18] ;  /* 0x0000180038c77984 */ /* 0x000f680000000800 */
[----:B------:R-:W5:Y:S04]  /*3b20*/  LDS R214, [R41+0x30] ;  /* 0x0000300029d67984 */ /* 0x000f680000000800 */
[----:B------:R-:W5:Y:S04]  /*3b30*/  LDS R221, [R60+0x8] ;  /* 0x000008003cdd7984 */ /* 0x000f680000000800 */
[----:B------:R-:W5:Y:S04]  /*3b40*/  LDS R204, [R58+0x10] ;  /* 0x000010003acc7984 */ /* 0x000f680000000800 */
[----:B------:R-:W5:Y:S04]  /*3b50*/  LDS R203, [R45+0x20] ;  /* 0x000020002dcb7984 */ /* 0x000f680000000800 */
[----:B------:R-:W5:Y:S04]  /*3b60*/  LDS R210, [R43+0x28] ;  /* 0x000028002bd27984 */ /* 0x000f680000000800 */
[----:B------:R-:W5:Y:S01]  /*3b70*/  LDS R175, [R39+0x38] ;  /* 0x0000380027af7984 */ /* 0x000f620000000800 */
[-C--:B------:R-:W-:Y:S01]  /*3b80*/  FMUL.FTZ R166, R92, R3.reuse ;  /* 0x000000035ca67220 */ /* 0x080fe20000410000 */
[-C--:B------:R-:W-:Y:S01]  /*3b90*/  FMUL.FTZ R168, R90, R3.reuse ;  /* 0x000000035aa87220 */ /* 0x080fe20000410000 */
[-C--:B------:R-:W-:Y:S01]  /*3ba0*/  FMUL.FTZ R7, R82, R3.reuse ;  /* 0x0000000352077220 */ /* 0x080fe20000410000 */
[----:B------:R-:W-:Y:S01]  /*3bb0*/  FMUL.FTZ R35, R80, R3 ;  /* 0x0000000350237220 */ /* 0x000fe20000410000 */
[----:B------:R-:W-:Y:S01]  /*3bc0*/  FMUL.FTZ R181, R2, R195 ;  /* 0x000000c302b57220 */ /* 0x000fe20000410000 */
[-C--:B------:R-:W-:Y:S01]  /*3bd0*/  FMUL.FTZ R3, R82, R31.reuse ;  /* 0x0000001f52037220 */ /* 0x080fe20000410000 */
[----:B------:R-:W-:-:S03]  /*3be0*/  FMUL.FTZ R2, R80, R31 ;  /* 0x0000001f50027220 */ /* 0x000fc60000410000 */
[----:B------:R-:W-:Y:S01]  /*3bf0*/  FMUL.RZ R3, R3, 0.15915493667125701904 ;  /* 0x3e22f98303037820 */ /* 0x000fe2000040c000 */
[----:B------:R-:W-:Y:S01]  /*3c00*/  FMUL.RZ R36, R2, 0.15915493667125701904 ;  /* 0x3e22f98302247820 */ /* 0x000fe2000040c000 */
[----:B------:R-:W0:Y:S01]  /*3c10*/  MUFU.EX2 R168, R168 ;  /* 0x000000a800a87308 */ /* 0x000e220000000800 */
[----:B------:R-:W-:-:S07]  /*3c20*/  SHF.L.U32 R2, R115, 0x8, RZ ;  /* 0x0000000873027819 */ /* 0x000fce00000006ff */
[----:B------:R-:W1:Y:S01]  /*3c30*/  MUFU.EX2 R166, R166 ;  /* 0x000000a600a67308 */ /* 0x000e620000000800 */
[----:B------:R-:W-:-:S07]  /*3c40*/  LOP3.LUT R2, R2, 0x100, RZ, 0xc0, !PT ;  /* 0x0000010002027812 */ /* 0x000fce00078ec0ff */
[----:B------:R-:W-:Y:S08]  /*3c50*/  MUFU.EX2 R7, R7 ;  /* 0x0000000700077308 */ /* 0x000ff00000000800 */
[----:B------:R-:W-:Y:S08]  /*3c60*/  MUFU.EX2 R35, R35 ;  /* 0x0000002300237308 */ /* 0x000ff00000000800 */
[----:B------:R-:W-:Y:S08]  /*3c70*/  MUFU.SIN R6, R3 ;  /* 0x0000000300067308 */ /* 0x000ff00000000400 */
[----:B------:R2:W3:Y:S08]  /*3c80*/  MUFU.COS R190, R3 ;  /* 0x0000000300be7308 */ /* 0x0004f00000000000 */
[----:B------:R-:W4:Y:S08]  /*3c90*/  MUFU.SIN R34, R36 ;  /* 0x0000002400227308 */ /* 0x000f300000000400 */
[----:B------:R-:W5:Y:S01]  /*3ca0*/  MUFU.COS R194, R36 ;  /* 0x0000002400c27308 */ /* 0x000f620000000000 */
[----:B--2---:R-:W-:Y:S01]  /*3cb0*/  IADD3 R3, PT, PT, R2, UR4, RZ ;  /* 0x0000000402037c10 */ /* 0x004fe2000fffe0ff */
[----:B------:R-:W-:-:S03]  /*3cc0*/  FMUL.FTZ R4, R5, R4 ;  /* 0x0000000405047220 */ /* 0x000fc60000410000 */
[----:B------:R-:W-:Y:S01]  /*3cd0*/  SEL R3, R3, R144, !P0 ;  /* 0x0000009003037207 */ /* 0x000fe20004000000 */
[----:B0-----:R-:W-:Y:S01]  /*3ce0*/  FMUL.FTZ R184, R168, R193 ;  /* 0x000000c1a8b87220 */ /* 0x001fe20000410000 */
[----:B------:R-:W-:Y:S01]  /*3cf0*/  FMUL.FTZ R5, R5, R164 ;  /* 0x000000a405057220 */ /* 0x000fe20000410000 */
[C---:B-1----:R-:W-:Y:S01]  /*3d00*/  FMUL.FTZ R187, R166.reuse, R187 ;  /* 0x000000bba6bb7220 */ /* 0x042fe20000410000 */
[----:B------:R-:W-:Y:S01]  /*3d10*/  LEA R3, R3, UR6, 0x3 ;  /* 0x0000000603037c11 */ /* 0x000fe2000f8e18ff */
[----:B------:R-:W-:Y:S01]  /*3d20*/  FMUL.FTZ R185, R166, R185 ;  /* 0x000000b9a6b97220 */ /* 0x000fe20000410000 */
[----:B------:R-:W-:Y:S01]  /*3d30*/  FMUL.FTZ R183, R168, R183 ;  /* 0x000000b7a8b77220 */ /* 0x000fe20000410000 */
[C---:B---3--:R-:W-:Y:S01]  /*3d40*/  FMUL.FTZ R190, R7.reuse, R190 ;  /* 0x000000be07be7220 */ /* 0x048fe20000410000 */
[----:B------:R-:W-:Y:S01]  /*3d50*/  FMUL.FTZ R189, R7, R6 ;  /* 0x0000000607bd7220 */ /* 0x000fe20000410000 */
[----:B----4-:R-:W-:Y:S01]  /*3d60*/  FMUL.FTZ R193, R35, R34 ;  /* 0x0000002223c17220 */ /* 0x010fe20000410000 */
[C---:B------:R-:W-:Y:S01]  /*3d70*/  FMUL.FTZ R2, R32.reuse, R215 ;  /* 0x000000d720027220 */ /* 0x040fe20000410000 */
[----:B------:R-:W-:Y:S01]  /*3d80*/  FMUL.FTZ R162, R33, R206 ;  /* 0x000000ce21a27220 */ /* 0x000fe20000410000 */
        /* <DEDUP_REMOVED lines=13> */
[CC--:B------:R-:W-:Y:S01]  /*3e60*/  FMUL.FTZ R174, R33.reuse, R176.reuse ;  /* 0x000000b021ae7220 */ /* 0x0c0fe20000410000 */
[C---:B------:R-:W-:Y:S01]  /*3e70*/  FMUL.FTZ R192, R32.reuse, R176 ;  /* 0x000000b020c07220 */ /* 0x040fe20000410000 */
[----:B------:R0:W-:Y:S01]  /*3e80*/  STS.64 [R3+0x14d0], R4 ;  /* 0x0014d00403007388 */ /* 0x0001e20000000a00 */
[C---:B------:R-:W-:Y:S01]  /*3e90*/  FFMA.FTZ R173, R33.reuse, R219, R2 ;  /* 0x000000db21ad7223 */ /* 0x040fe20000010002 */
[CC--:B------:R-:W-:Y:S01]  /*3ea0*/  FFMA.FTZ R162, R32.reuse, R199.reuse, -R162 ;  /* 0x000000c720a27223 */ /* 0x0c0fe200000108a2 */
[C---:B------:R-:W-:Y:S01]  /*3eb0*/  FFMA.FTZ R164, R33.reuse, R199, R164 ;  /* 0x000000c721a47223 */ /* 0x040fe200000100a4 */
[C---:B------:R-:W-:Y:S01]  /*3ec0*/  FFMA.FTZ R195, R33.reuse, R214, R172 ;  /* 0x000000d621c37223 */ /* 0x040fe200000100ac */
[C---:B------:R-:W-:Y:S01]  /*3ed0*/  FFMA.FTZ R7, R32.reuse, R219, -R7 ;  /* 0x000000db20077223 */ /* 0x040fe20000010807 */
[CC--:B------:R-:W-:Y:S01]  /*3ee0*/  FFMA.FTZ R6, R32.reuse, R221.reuse, -R6 ;  /* 0x000000dd20067223 */ /* 0x0c0fe20000010806 */
[C---:B------:R-:W-:Y:S01]  /*3ef0*/  FFMA.FTZ R34, R33.reuse, R221, R34 ;  /* 0x000000dd21227223 */ /* 0x040fe20000010022 */
[CC--:B------:R-:W-:Y:S01]  /*3f00*/  FFMA.FTZ R35, R32.reuse, R204.reuse, -R35 ;  /* 0x000000cc20237223 */ /* 0x0c0fe20000010823 */
[C---:B------:R-:W-:Y:S01]  /*3f10*/  FFMA.FTZ R169, R33.reuse, R204, R36 ;  /* 0x000000cc21a97223 */ /* 0x040fe20000010024 */
[CC--:B------:R-:W-:Y:S01]  /*3f20*/  FFMA.FTZ R37, R33.reuse, R203.reuse, R168 ;  /* 0x000000cb21257223 */ /* 0x0c0fe200000100a8 */
[CC--:B------:R-:W-:Y:S01]  /*3f30*/  FFMA.FTZ R188, R32.reuse, R210.reuse, -R171 ;  /* 0x000000d220bc7223 */ /* 0x0c0fe200000108ab */
[C---:B0-----:R-:W-:Y:S01]  /*3f40*/  FFMA.FTZ R3, R32.reuse, R203, -R166 ;  /* 0x000000cb20037223 */ /* 0x041fe200000108a6 */
[C---:B------:R-:W-:Y:S01]  /*3f50*/  FFMA.FTZ R186, R33.reuse, R210, R170 ;  /* 0x000000d221ba7223 */ /* 0x040fe200000100aa */
[C---:B------:R-:W-:Y:S01]  /*3f60*/  FFMA.FTZ R191, R32.reuse, R214, -R191 ;  /* 0x000000d620bf7223 */ /* 0x040fe200000108bf */
[-C--:B------:R-:W-:Y:S01]  /*3f70*/  FFMA.FTZ R212, R32, R175.reuse, -R174 ;  /* 0x000000af20d47223 */ /* 0x080fe200000108ae */
[----:B------:R-:W-:Y:S01]  /*3f80*/  FFMA.FTZ R2, R33, R175, R192 ;  /* 0x000000af21027223 */ /* 0x000fe200000100c0 */
[C---:B------:R-:W-:Y:S01]  /*3f90*/  FMUL.FTZ R168, R69.reuse, R162 ;  /* 0x000000a245a87220 */ /* 0x040fe20000410000 */
[----:B------:R-:W-:Y:S01]  /*3fa0*/  FMUL.FTZ R166, R69, -R164 ;  /* 0x800000a445a67220 */ /* 0x000fe20000410000 */
        /* <DEDUP_REMOVED lines=11> */
[----:B------:R-:W-:Y:S01]  /*4060*/  FMUL.FTZ R191, R66, R191 ;  /* 0x000000bf42bf7220 */ /* 0x000fe20000410000 */
[C---:B------:R-:W-:Y:S01]  /*4070*/  FMUL.FTZ R212, R65.reuse, R212 ;  /* 0x000000d441d47220 */ /* 0x040fe20000410000 */
        /* <DEDUP_REMOVED lines=13> */
.L_x_15554:
[----:B------:R0:W1:Y:S02]  /*4150*/  LDS.64 R34, [R211+UR5+0x24d8] ;  /* 0x0024d805d3227984 */ /* 0x0000640008000a00 */
.L_x_15555:
[----:B------:R-:W-:Y:S05]  /*4160*/  BSYNC.RECONVERGENT B0 ;  /* 0x0000000000007941 */ /* 0x000fea0003800200 */
.L_x_15553:
        /* <DEDUP_REMOVED lines=13> */
[----:B------:R-:W-:Y:S01]  /*4240*/  ISETP.GT.U32.AND P3, PT, R209, 0x17, PT ;  /* 0x00000017d100780c */ /* 0x000fe20003f64070 */
[----:B------:R-:W-:Y:S01]  /*4250*/  FFMA.FTZ R2, RZ, R187, R2 ;  /* 0x000000bbff027223 */ /* 0x000fe20000010002 */
[----:B------:R-:W-:Y:S01]  /*4260*/  FFMA.FTZ R196, R109, R92, R196 ;  /* 0x0000005c6dc47223 */ /* 0x000fe200000100c4 */
[----:B------:R-:W-:-:S02]  /*4270*/  ISETP.GT.U32.AND P4, PT, R209, 0xf, PT ;  /* 0x0000000fd100780c */ /* 0x000fc40003f84070 */
[----:B------:R-:W-:Y:S01]  /*4280*/  FADD.FTZ R2, RZ, R2 ;  /* 0x00000002ff027221 */ /* 0x000fe20000010000 */
[----:B------:R-:W-:-:S03]  /*4290*/  FMUL.FTZ R223, R183, R196 ;  /* 0x000000c4b7df7220 */ /* 0x000fc60000410000 */
[-C--:B------:R-:W-:Y:S01]  /*42a0*/  FMUL.FTZ R3, R183, R2.reuse ;  /* 0x00000002b7037220 */ /* 0x080fe20000410000 */
[----:B------:R-:W-:Y:S01]  /*42b0*/  FFMA.FTZ R223, R184, R2, R223 ;  /* 0x00000002b8df7223 */ /* 0x000fe200000100df */
[----:B------:R-:W-:Y:S02]  /*42c0*/  FMUL.FTZ R2, R4, R185 ;  /* 0x000000b904027220 */ /* 0x000fe40000410000 */
[----:B------:R-:W-:Y:S01]  /*42d0*/  FFMA.FTZ R196, R184, R196, -R3 ;  /* 0x000000c4b8c47223 */ /* 0x000fe20000010803 */
[----:B------:R-:W-:Y:S01]  /*42e0*/  FADD.FTZ R223, RZ, R223 ;  /* 0x000000dfffdf7221 */ /* 0x000fe20000010000 */
[----:B------:R-:W-:Y:S02]  /*42f0*/  FFMA.FTZ R2, R5, R187, R2 ;  /* 0x000000bb05027223 */ /* 0x000fe40000010002 */
        /* <DEDUP_REMOVED lines=11> */
[----:B------:R-:W-:Y:S01]  /*43b0*/  FMUL.FTZ R3, R5, R185 ;  /* 0x000000b905037220 */ /* 0x000fe20000410000 */
[----:B------:R-:W-:Y:S01]  /*43c0*/  FADD.FTZ R198, RZ, R36 ;  /* 0x00000024ffc67221 */ /* 0x000fe20000010000 */
[----:B------:R-:W-:Y:S01]  /*43d0*/  FMUL.FTZ R36, R183, R2 ;  /* 0x00000002b7247220 */ /* 0x000fe20000410000 */
[----:B------:R-:W-:Y:S01]  /*43e0*/  FFMA.FTZ R196, R103, R86, R196 ;  /* 0x0000005667c47223 */ /* 0x000fe200000100c4 */
[----:B------:R-:W-:Y:S01]  /*43f0*/  FFMA.FTZ R3, R4, R187, -R3 ;  /* 0x000000bb04037223 */ /* 0x000fe20000010803 */
[C---:B------:R-:W-:Y:S02]  /*4400*/  FMUL.FTZ R223, R177.reuse, R198 ;  /* 0x000000c6b1df7220 */ /* 0x040fe40000410000 */
[-C--:B------:R-:W-:Y:S01]  /*4410*/  FMUL.FTZ R225, R177, R196.reuse ;  /* 0x000000c4b1e17220 */ /* 0x080fe20000410000 */
[-C--:B------:R-:W-:Y:S01]  /*4420*/  FMUL.FTZ R37, R183, R3.reuse ;  /* 0x00000003b7257220 */ /* 0x080fe20000410000 */
[----:B------:R-:W-:Y:S01]  /*4430*/  FFMA.FTZ R36, R184, R3, -R36 ;  /* 0x00000003b8247223 */ /* 0x000fe20000010824 */
[C---:B------:R-:W-:Y:S01]  /*4440*/  FFMA.FTZ R196, R178.reuse, R196, -R223 ;  /* 0x000000c4b2c47223 */ /* 0x040fe200000108df */
[----:B------:R-:W-:Y:S01]  /*4450*/  FFMA.FTZ R225, R178, R198, R225 ;  /* 0x000000c6b2e17223 */ /* 0x000fe200000100e1 */
[----:B------:R-:W-:Y:S01]  /*4460*/  FFMA.FTZ R37, R184, R2, R37 ;  /* 0x00000002b8257223 */ /* 0x000fe20000010025 */
        /* <DEDUP_REMOVED lines=18> */
[----:B------:R-:W-:Y:S01]  /*4590*/  FMUL.FTZ R225, R193, R196 ;  /* 0x000000c4c1e17220 */ /* 0x000fe20000410000 */
[-C--:B------:R-:W-:Y:S01]  /*45a0*/  FMUL.FTZ R3, R177, R37.reuse ;  /* 0x00000025b1037220 */ /* 0x080fe20000410000 */
[----:B------:R-:W-:-:S02]  /*45b0*/  FFMA.FTZ R2, R178, R37, R2 ;  /* 0x00000025b2027223 */ /* 0x000fc40000010002 */
[C---:B------:R-:W-:Y:S01]  /*45c0*/  FFMA.FTZ R225, R194.reuse, R198, R225 ;  /* 0x000000c6c2e17223 */ /* 0x040fe200000100e1 */
[----:B------:R-:W-:Y:S01]  /*45d0*/  FFMA.FTZ R198, R194, R196, -R223 ;  /* 0x000000c4c2c67223 */ /* 0x000fe200000108df */
[----:B------:R-:W-:Y:S01]  /*45e0*/  FFMA.FTZ R3, R178, R36, -R3 ;  /* 0x00000024b2037223 */ /* 0x000fe20000010803 */
[----:B------:R-:W-:Y:S01]  /*45f0*/  FMUL.FTZ R37, R189, R2 ;  /* 0x00000002bd257220 */ /* 0x000fe20000410000 */
[----:B------:R-:W-:Y:S01]  /*4600*/  FADD.FTZ R196, RZ, R225 ;  /* 0x000000e1ffc47221 */ /* 0x000fe20000010000 */
[----:B------:R-:W-:Y:S01]  /*4610*/  FFMA.FTZ R198, R97, R80, R198 ;  /* 0x0000005061c67223 */ /* 0x000fe200000100c6 */
[-C--:B------:R-:W-:Y:S01]  /*4620*/  FMUL.FTZ R223, R189, R3.reuse ;  /* 0x00000003bddf7220 */ /* 0x080fe20000410000 */
[----:B------:R-:W-:Y:S01]  /*4630*/  FFMA.FTZ R37, R190, R3, -R37 ;  /* 0x00000003be257223 */ /* 0x000fe20000010825 */
[----:B------:R-:W-:Y:S01]  /*4640*/  IADD3 R36, P2, PT, R64, R159, RZ ;  /* 0x0000009f40247210 */ /* 0x000fe20007f5e0ff */
[----:B------:R-:W2:Y:S01]  /*4650*/  SHFL.UP PT, R227, R196, 0x1, RZ ;  /* 0x04200000c4e37989 */ /* 0x000ea200000e00ff */
[----:B------:R-:W-:Y:S01]  /*4660*/  FFMA.FTZ R223, R190, R2, R223 ;  /* 0x00000002bedf7223 */ /* 0x000fe200000100df */
[C---:B------:R-:W-:Y:S01]  /*4670*/  FMUL.FTZ R3, R193.reuse, R37 ;  /* 0x00000025c1037220 */ /* 0x040fe20000410000 */
[C---:B-1-3--:R-:W-:Y:S01]  /*4680*/  FMUL.FTZ R2, R194.reuse, R35 ;  /* 0x00000023c2027220 */ /* 0x04afe20000410000 */
[----:B------:R-:W1:Y:S01]  /*4690*/  SHFL.UP PT, R225, R198, 0x1, RZ ;  /* 0x04200000c6e17989 */ /* 0x000e6200000e00ff */
[CC--:B------:R-:W-:Y:S01]  /*46a0*/  FMUL.FTZ R208, R193.reuse, R223.reuse ;  /* 0x000000dfc1d07220 */ /* 0x0c0fe20000410000 */
[----:B------:R-:W-:Y:S01]  /*46b0*/  FFMA.FTZ R202, R194, R223, R3 ;  /* 0x000000dfc2ca7223 */ /* 0x000fe20000010003 */
[----:B------:R-:W-:-:S02]  /*46c0*/  FFMA.FTZ R2, -R193, R34, -R2 ;  /* 0x00000022c1027223 */ /* 0x000fc40000010902 */
[----:B------:R-:W-:Y:S02]  /*46d0*/  FFMA.FTZ R208, R194, R37, -R208 ;  /* 0x00000025c2d07223 */ /* 0x000fe400000108d0 */
[----:B------:R-:W3:Y:S01]  /*46e0*/  SHFL.UP PT, R37, R202, 0x1, RZ ;  /* 0x04200000ca257989 */ /* 0x000ee200000e00ff */
[----:B------:R-:W-:-:S03]  /*46f0*/  FMUL.FTZ R229, R189, R2 ;  /* 0x00000002bde57220 */ /* 0x000fc60000410000 */
[----:B------:R-:W5:Y:S01]  /*4700*/  SHFL.UP PT, R3, R208, 0x1, RZ ;  /* 0x04200000d0037989 */ /* 0x000f6200000e00ff */
[-C--:B--2---:R-:W-:Y:S01]  /*4710*/  FMUL.FTZ R223, R208, R227.reuse ;  /* 0x000000e3d0df7220 */ /* 0x084fe20000410000 */
[----:B------:R-:W-:-:S03]  /*4720*/  FMUL.FTZ R227, R202, R227 ;  /* 0x000000e3cae37220 */ /* 0x000fc60000410000 */
[-C--:B-1----:R-:W-:Y:S01]  /*4730*/  FFMA.FTZ R223, R202, R225.reuse, R223 ;  /* 0x000000e1cadf7223 */ /* 0x082fe200000100df */
[----:B------:R-:W-:-:S03]  /*4740*/  FFMA.FTZ R227, R208, R225, -R227 ;  /* 0x000000e1d0e37223 */ /* 0x000fc600000108e3 */
[----:B------:R-:W-:Y:S01]  /*4750*/  @P1 FADD.FTZ R196, R196, R223 ;  /* 0x000000dfc4c41221 */ /* 0x000fe20000010000 */
[----:B------:R-:W-:Y:S01]  /*4760*/  @P1 FADD.FTZ R198, R198, R227 ;  /* 0x000000e3c6c61221 */ /* 0x000fe20000010000 */
[-C--:B---3--:R-:W-:Y:S01]  /*4770*/  FMUL.FTZ R223, R208, R37.reuse ;  /* 0x00000025d0df7220 */ /* 0x088fe20000410000 */
[C---:B------:R-:W-:Y:S02]  /*4780*/  FMUL.FTZ R37, R202.reuse, R37 ;  /* 0x00000025ca257220 */ /* 0x040fe40000410000 */
[----:B------:R-:W1:Y:S01]  /*4790*/  SHFL.UP PT, R227, R196, 0x2, RZ ;  /* 0x04400000c4e37989 */ /* 0x000e6200000e00ff */
[-C--:B-----5:R-:W-:Y:S01]  /*47a0*/  @P1 FFMA.FTZ R202, R202, R3.reuse, R223 ;  /* 0x00000003caca1223 */ /* 0x0a0fe200000100df */
[----:B------:R-:W-:Y:S02]  /*47b0*/  @P1 FFMA.FTZ R208, R208, R3, -R37 ;  /* 0x00000003d0d01223 */ /* 0x000fe40000010825 */
[----:B------:R-:W2:Y:S01]  /*47c0*/  SHFL.UP PT, R225, R198, 0x2, RZ ;  /* 0x04400000c6e17989 */ /* 0x000ea200000e00ff */
[----:B------:R-:W-:-:S03]  /*47d0*/  ISETP.GE.AND P1, PT, R113, 0x2, PT ;  /* 0x000000027100780c */ /* 0x000fc60003f26270 */
[----:B------:R-:W3:Y:S04]  /*47e0*/  SHFL.UP PT, R37, R202, 0x2, RZ ;  /* 0x04400000ca257989 */ /* 0x000ee800000e00ff */
[----:B------:R-:W5:Y:S01]  /*47f0*/  SHFL.UP PT, R3, R208, 0x2, RZ ;  /* 0x04400000d0037989 */ /* 0x000f6200000e00ff */
[-C--:B-1----:R-:W-:Y:S01]  /*4800*/  FMUL.FTZ R223, R208, R227.reuse ;  /* 0x000000e3d0df7220 */ /* 0x082fe20000410000 */
[----:B------:R-:W-:-:S03]  /*4810*/  FMUL.FTZ R227, R202, R227 ;  /* 0x000000e3cae37220 */ /* 0x000fc60000410000 */
[-C--:B--2---:R-:W-:Y:S01]  /*4820*/  FFMA.FTZ R223, R202, R225.reuse, R223 ;  /* 0x000000e1cadf7223 */ /* 0x084fe200000100df */
[----:B------:R-:W-:-:S03]  /*4830*/  FFMA.FTZ R227, R208, R225, -R227 ;  /* 0x000000e1d0e37223 */ /* 0x000fc600000108e3 */
[----:B------:R-:W-:Y:S01]  /*4840*/  @P1 FADD.FTZ R196, R196, R223 ;  /* 0x000000dfc4c41221 */ /* 0x000fe20000010000 */
[-C--:B---3--:R-:W-:Y:S01]  /*4850*/  FMUL.FTZ R223, R208, R37.reuse ;  /* 0x00000025d0df7220 */ /* 0x088fe20000410000 */
[----:B------:R-:W-:Y:S01]  /*4860*/  @P1 FADD.FTZ R198, R198, R227 ;  /* 0x000000e3c6c61221 */ /* 0x000fe20000010000 */
[C---:B------:R-:W-:Y:S02]  /*4870*/  FMUL.FTZ R37, R202.reuse, R37 ;  /* 0x00000025ca257220 */ /* 0x040fe40000410000 */
[----:B------:R-:W1:Y:S01]  /*4880*/  SHFL.UP PT, R225, R196, 0x4, RZ ;  /* 0x04800000c4e17989 */ /* 0x000e6200000e00ff */
[-C--:B-----5:R-:W-:Y:S01]  /*4890*/  @P1 FFMA.FTZ R202, R202, R3.reuse, R223 ;  /* 0x00000003caca1223 */ /* 0x0a0fe200000100df */
[----:B------:R-:W-:Y:S01]  /*48a0*/  @P1 FFMA.FTZ R208, R208, R3, -R37 ;  /* 0x00000003d0d01223 */ /* 0x000fe20000010825 */
[----:B------:R-:W-:Y:S01]  /*48b0*/  ISETP.GE.AND P1, PT, R113, 0x4, PT ;  /* 0x000000047100780c */ /* 0x000fe20003f26270 */
[----:B------:R-:W2:Y:S04]  /*48c0*/  SHFL.UP PT, R223, R198, 0x4, RZ ;  /* 0x04800000c6df7989 */ /* 0x000ea800000e00ff */
[----:B------:R-:W3:Y:S04]  /*48d0*/  SHFL.UP PT, R37, R202, 0x4, RZ ;  /* 0x04800000ca257989 */ /* 0x000ee800000e00ff */
[----:B------:R-:W5:Y:S01]  /*48e0*/  SHFL.UP PT, R3, R208, 0x4, RZ ;  /* 0x04800000d0037989 */ /* 0x000f6200000e00ff */
[-C--:B-1----:R-:W-:Y:S01]  /*48f0*/  FMUL.FTZ R227, R208, R225.reuse ;  /* 0x000000e1d0e37220 */ /* 0x082fe20000410000 */
[----:B------:R-:W-:-:S03]  /*4900*/  FMUL.FTZ R225, R202, R225 ;  /* 0x000000e1cae17220 */ /* 0x000fc60000410000 */
[-C--:B--2---:R-:W-:Y:S01]  /*4910*/  FFMA.FTZ R227, R202, R223.reuse, R227 ;  /* 0x000000dfcae37223 */ /* 0x084fe200000100e3 */
[C---:B------:R-:W-:Y:S01]  /*4920*/  FFMA.FTZ R225, R208.reuse, R223, -R225 ;  /* 0x000000dfd0e17223 */ /* 0x040fe200000108e1 */
[-C--:B---3--:R-:W-:Y:S02]  /*4930*/  FMUL.FTZ R223, R208, R37.reuse ;  /* 0x00000025d0df7220 */ /* 0x088fe40000410000 */
[----:B------:R-:W-:Y:S01]  /*4940*/  @P1 FADD.FTZ R196, R196, R227 ;  /* 0x000000e3c4c41221 */ /* 0x000fe20000010000 */
[----:B------:R-:W-:Y:S01]  /*4950*/  FMUL.FTZ R37, R202, R37 ;  /* 0x00000025ca257220 */ /* 0x000fe20000410000 */
[----:B------:R-:W-:Y:S01]  /*4960*/  @P1 FADD.FTZ R198, R198, R225 ;  /* 0x000000e1c6c61221 */ /* 0x000fe20000010000 */
[----:B-----5:R-:W-:Y:S01]  /*4970*/  @P1 FFMA.FTZ R202, R202, R3, R223 ;  /* 0x00000003caca1223 */ /* 0x020fe200000100df */
[----:B------:R-:W-:Y:S01]  /*4980*/  FMUL.FTZ R227, R193, R35 ;  /* 0x00000023c1e37220 */ /* 0x000fe20000410000 */
[----:B------:R-:W1:Y:S01]  /*4990*/  SHFL.UP PT, R225, R196, 0x8, RZ ;  /* 0x05000000c4e17989 */ /* 0x000e6200000e00ff */
[----:B------:R-:W-:Y:S01]  /*49a0*/  @P1 FFMA.FTZ R208, R208, R3, -R37 ;  /* 0x00000003d0d01223 */ /* 0x000fe20000010825 */
[----:B------:R-:W-:Y:S01]  /*49b0*/  ISETP.GE.AND P1, PT, R113, 0x8, PT ;  /* 0x000000087100780c */ /* 0x000fe20003f26270 */
[----:B------:R-:W-:Y:S01]  /*49c0*/  FFMA.FTZ R227, R194, R34, -R227 ;  /* 0x00000022c2e37223 */ /* 0x000fe200000108e3 */
[----:B------:R-:W2:Y:S03]  /*49d0*/  SHFL.UP PT, R37, R202, 0x8, RZ ;  /* 0x05000000ca257989 */ /* 0x000ea600000e00ff */
[-C--:B------:R-:W-:Y:S01]  /*49e0*/  FMUL.FTZ R231, R189, R227.reuse ;  /* 0x000000e3bde77220 */ /* 0x080fe20000410000 */
[----:B------:R-:W3:Y:S01]  /*49f0*/  SHFL.UP PT, R223, R198, 0x8, RZ ;  /* 0x05000000c6df7989 */ /* 0x000ee200000e00ff */
[----:B------:R-:W-:-:S02]  /*4a00*/  FFMA.FTZ R216, R190, R227, R229 ;  /* 0x000000e3bed87223 */ /* 0x000fc400000100e5 */
[----:B------:R-:W-:Y:S01]  /*4a10*/  FFMA.FTZ R218, R190, R2, -R231 ;  /* 0x00000002beda7223 */ /* 0x000fe200000108e7 */
[----:B------:R-:W5:Y:S01]  /*4a20*/  SHFL.UP PT, R3, R208, 0x8, RZ ;  /* 0x05000000d0037989 */ /* 0x000f6200000e00ff */
[----:B------:R-:W-:Y:S01]  /*4a30*/  FMUL.FTZ R231, R193, R212 ;  /* 0x000000d4c1e77220 */ /* 0x000fe20000410000 */
[C---:B------:R-:W-:Y:S01]  /*4a40*/  FMUL.FTZ R235, R177.reuse, R216 ;  /* 0x000000d8b1eb7220 */ /* 0x040fe20000410000 */
[-C--:B------:R-:W-:Y:S02]  /*4a50*/  FMUL.FTZ R233, R177, R218.reuse ;  /* 0x000000dab1e97220 */ /* 0x080fe40000410000 */
[----:B------:R-:W-:Y:S01]  /*4a60*/  FFMA.FTZ R231, R194, R195, -R231 ;  /* 0x000000c3c2e77223 */ /* 0x000fe200000108e7 */
[C---:B------:R-:W-:Y:S01]  /*4a70*/  FFMA.FTZ R235, R178.reuse, R218, -R235 ;  /* 0x000000dab2eb7223 */ /* 0x040fe200000108eb */
[----:B------:R-:W-:Y:S02]  /*4a80*/  FFMA.FTZ R233, R178, R216, R233 ;  /* 0x000000d8b2e97223 */ /* 0x000fe400000100e9 */
[----:B------:R-:W-:Y:S01]  /*4a90*/  FADD.FTZ R231, R192, R231 ;  /* 0x000000e7c0e77221 */ /* 0x000fe20000010000 */
[C---:B------:R-:W-:Y:S01]  /*4aa0*/  FMUL.FTZ R239, R179.reuse, R235 ;  /* 0x000000ebb3ef7220 */ /* 0x040fe20000410000 */
[----:B------:R-:W-:Y:S01]  /*4ab0*/  FMUL.FTZ R216, R179, R233 ;  /* 0x000000e9b3d87220 */ /* 0x000fe20000410000 */
[-C--:B-1----:R-:W-:Y:S01]  /*4ac0*/  FMUL.FTZ R229, R208, R225.reuse ;  /* 0x000000e1d0e57220 */ /* 0x082fe20000410000 */
[----:B------:R-:W-:Y:S01]  /*4ad0*/  FMUL.FTZ R227, R202, R225 ;  /* 0x000000e1cae37220 */ /* 0x000fe20000410000 */
[C---:B------:R-:W-:Y:S01]  /*4ae0*/  FFMA.FTZ R239, R180.reuse, R233, R239 ;  /* 0x000000e9b4ef7223 */ /* 0x040fe200000100ef */
[----:B------:R-:W-:Y:S01]  /*4af0*/  FFMA.FTZ R216, R180, R235, -R216 ;  /* 0x000000ebb4d87223 */ /* 0x000fe200000108d8 */
[-C--:B--2---:R-:W-:Y:S01]  /*4b00*/  FMUL.FTZ R225, R202, R37.reuse ;  /* 0x00000025cae17220 */ /* 0x084fe20000410000 */
[----:B------:R-:W-:Y:S01]  /*4b10*/  FMUL.FTZ R37, R208, R37 ;  /* 0x00000025d0257220 */ /* 0x000fe20000410000 */
[-C--:B---3--:R-:W-:Y:S01]  /*4b20*/  FFMA.FTZ R229, R202, R223.reuse, R229 ;  /* 0x000000dfcae57223 */ /* 0x088fe200000100e5 */
[----:B------:R-:W-:Y:S01]  /*4b30*/  FFMA.FTZ R227, R208, R223, -R227 ;  /* 0x000000dfd0e37223 */ /* 0x000fe200000108e3 */
[----:B------:R-:W-:Y:S01]  /*4b40*/  FMUL.FTZ R223, R193, R195 ;  /* 0x000000c3c1df7220 */ /* 0x000fe20000410000 */
[-C--:B-----5:R-:W-:Y:S01]  /*4b50*/  @P1 FFMA.FTZ R202, R202, R3.reuse, R37 ;  /* 0x00000003caca1223 */ /* 0x0a0fe20000010025 */
[----:B------:R-:W-:Y:S01]  /*4b60*/  LEA.HI.X.SX32 R37, R64, RZ, 0x1, P2 ;  /* 0x000000ff40257211 */ /* 0x000fe200010f0eff */
[----:B------:R-:W-:Y:S01]  /*4b70*/  @P1 FADD.FTZ R196, R196, R229 ;  /* 0x000000e5c4c41221 */ /* 0x000fe20000010000 */
[----:B------:R-:W-:Y:S01]  /*4b80*/  FFMA.FTZ R2, R194, R212, R223 ;  /* 0x000000d4c2027223 */ /* 0x000fe200000100df */
[----:B------:R-:W-:Y:S01]  /*4b90*/  @P1 FADD.FTZ R198, R198, R227 ;  /* 0x000000e3c6c61221 */ /* 0x000fe20000010000 */
[----:B------:R-:W-:Y:S01]  /*4ba0*/  @P1 FFMA.FTZ R208, R208, R3, -R225 ;  /* 0x00000003d0d01223 */ /* 0x000fe200000108e1 */
[----:B------:R-:W-:Y:S01]  /*4bb0*/  IMAD.WIDE.U32 R36, R28, UR4, R36 ;  /* 0x000000041c247c25 */ /* 0x000fe2000f8e0024 */
[----:B------:R-:W1:Y:S03]  /*4bc0*/  SHFL.UP PT, R227, R196, 0x10, RZ ;  /* 0x06000000c4e37989 */ /* 0x000e6600000e00ff */
[----:B------:R-:W-:Y:S01]  /*4bd0*/  FADD.FTZ R2, R191, R2 ;  /* 0x00000002bf027221 */ /* 0x000fe20000010000 */
[----:B------:R-:W-:Y:S01]  /*4be0*/  FMUL.FTZ R3, R189, R231 ;  /* 0x000000e7bd037220 */ /* 0x000fe20000410000 */
[----:B------:R-:W-:Y:S01]  /*4bf0*/  IMAD R220, R29, UR4, R37 ;  /* 0x000000041ddc7c24 */ /* 0x000fe2000f8e0225 */
[----:B------:R-:W2:Y:S01]  /*4c00*/  SHFL.UP PT, R223, R202, 0x10, RZ ;  /* 0x06000000cadf7989 */ /* 0x000ea200000e00ff */
[----:B------:R-:W-:Y:S01]  /*4c10*/  ISETP.GT.U32.AND P2, PT, R209, 0x1b, PT ;  /* 0x0000001bd100780c */ /* 0x000fe20003f44070 */
[-C--:B------:R-:W-:Y:S01]  /*4c20*/  FFMA.FTZ R229, R190, R2.reuse, R3 ;  /* 0x00000002bee57223 */ /* 0x080fe20000010003 */
[----:B------:R-:W-:Y:S01]  /*4c30*/  FMUL.FTZ R3, R189, R2 ;  /* 0x00000002bd037220 */ /* 0x000fe20000410000 */
[----:B------:R-:W3:Y:S01]  /*4c40*/  SHFL.UP PT, R225, R198, 0x10, RZ ;  /* 0x06000000c6e17989 */ /* 0x000ee200000e00ff */
[----:B------:R-:W-:Y:S01]  /*4c50*/  LEA R2, P1, R36, R165, 0x2 ;  /* 0x000000a524027211 */ /* 0x000fe200078210ff */
[----:B------:R-:W-:Y:S01]  /*4c60*/  FADD.FTZ R229, R188, R229 ;  /* 0x000000e5bce57221 */ /* 0x000fe20000010000 */
[----:B------:R-:W-:Y:S01]  /*4c70*/  FFMA.FTZ R231, R190, R231, -R3 ;  /* 0x000000e7bee77223 */ /* 0x000fe20000010803 */
[----:B------:R-:W5:Y:S01]  /*4c80*/  SHFL.UP PT, R37, R208, 0x10, RZ ;  /* 0x06000000d0257989 */ /* 0x000f6200000e00ff */
[----:B------:R-:W-:Y:S01]  /*4c90*/  LEA.HI.X R3, R36, R163, R220, 0x2, P1 ;  /* 0x000000a324037211 */ /* 0x000fe200008f14dc */
[----:B------:R-:W-:Y:S01]  /*4ca0*/  FMUL.FTZ R36, R177, R229 ;  /* 0x000000e5b1247220 */ /* 0x000fe20000410000 */
[----:B------:R-:W-:Y:S01]  /*4cb0*/  FADD.FTZ R231, R186, R231 ;  /* 0x000000e7bae77221 */ /* 0x000fe20000010000 */
[----:B------:R-:W-:-:S03]  /*4cc0*/  ISETP.GE.AND P1, PT, R113, 0x10, PT ;  /* 0x000000107100780c */ /* 0x000fc60003f26270 */
[-C--:B------:R-:W-:Y:S01]  /*4cd0*/  FMUL.FTZ R237, R177, R231.reuse ;  /* 0x000000e7b1ed7220 */ /* 0x080fe20000410000 */
[----:B------:R-:W-:-:S03]  /*4ce0*/  FFMA.FTZ R231, R178, R231, -R36 ;  /* 0x000000e7b2e77223 */ /* 0x000fc60000010824 */
[----:B------:R-:W-:Y:S01]  /*4cf0*/  FFMA.FTZ R237, R178, R229, R237 ;  /* 0x000000e5b2ed7223 */ /* 0x000fe200000100ed */
[-C--:B-1----:R-:W-:Y:S01]  /*4d00*/  FMUL.FTZ R229, R202, R227.reuse ;  /* 0x000000e3cae57220 */ /* 0x082fe20000410000 */
[----:B------:R-:W-:Y:S01]  /*4d10*/  FMUL.FTZ R227, R208, R227 ;  /* 0x000000e3d0e37220 */ /* 0x000fe20000410000 */
[----:B------:R-:W-:Y:S01]  /*4d20*/  FADD.FTZ R231, R162, R231 ;  /* 0x000000e7a2e77221 */ /* 0x000fe20000010000 */
[----:B------:R-:W-:Y:S01]  /*4d30*/  FADD.FTZ R237, R164, R237 ;  /* 0x000000eda4ed7221 */ /* 0x000fe20000010000 */
[-C--:B--2---:R-:W-:Y:S01]  /*4d40*/  FMUL.FTZ R36, R202, R223.reuse ;  /* 0x000000dfca247220 */ /* 0x084fe20000410000 */
[C---:B------:R-:W-:Y:S01]  /*4d50*/  FMUL.FTZ R223, R208.reuse, R223 ;  /* 0x000000dfd0df7220 */ /* 0x040fe20000410000 */
[-C--:B---3--:R-:W-:Y:S01]  /*4d60*/  FFMA.FTZ R229, R208, R225.reuse, -R229 ;  /* 0x000000e1d0e57223 */ /* 0x088fe200000108e5 */
[----:B------:R-:W-:Y:S01]  /*4d70*/  FFMA.FTZ R227, R202, R225, R227 ;  /* 0x000000e1cae37223 */ /* 0x000fe200000100e3 */
[-C--:B-----5:R-:W-:Y:S01]  /*4d80*/  @P1 FFMA.FTZ R208, R208, R37.reuse, -R36 ;  /* 0x00000025d0d01223 */ /* 0x0a0fe20000010824 */
[----:B------:R-:W-:Y:S01]  /*4d90*/  @P1 FFMA.FTZ R202, R202, R37, R223 ;  /* 0x00000025caca1223 */ /* 0x000fe200000100df */
[----:B------:R-:W-:Y:S01]  /*4da0*/  @P1 FADD.FTZ R198, R198, R229 ;  /* 0x000000e5c6c61221 */ /* 0x000fe20000010000 */
[----:B------:R-:W-:Y:S01]  /*4db0*/  FMUL.FTZ R37, R179, R237 ;  /* 0x000000edb3257220 */ /* 0x000fe20000410000 */
[----:B------:R-:W-:Y:S01]  /*4dc0*/  @P1 FADD.FTZ R196, R196, R227 ;  /* 0x000000e3c4c41221 */ /* 0x000fe20000010000 */
[----:B------:R-:W-:Y:S01]  /*4dd0*/  FMUL.FTZ R223, R181, R239 ;  /* 0x000000efb5df7220 */ /* 0x000fe20000410000 */
[----:B------:R-:W-:Y:S01]  /*4de0*/  SHFL.UP PT, R208, R208, 0x1, RZ ;  /* 0x04200000d0d07989 */ /* 0x000fe200000e00ff */
[-C--:B------:R-:W-:Y:S01]  /*4df0*/  FFMA.FTZ R37, R180, R231.reuse, -R37 ;  /* 0x000000e7b4257223 */ /* 0x080fe20000010825 */
[----:B------:R-:W-:Y:S01]  /*4e00*/  FMUL.FTZ R231, R179, R231 ;  /* 0x000000e7b3e77220 */ /* 0x000fe20000410000 */
[-C--:B------:R-:W-:Y:S01]  /*4e10*/  FMUL.FTZ R36, R181, R216.reuse ;  /* 0x000000d8b5247220 */ /* 0x080fe20000410000 */
[----:B------:R-:W-:Y:S01]  /*4e20*/  SHFL.UP PT, R202, R202, 0x1, RZ ;  /* 0x04200000caca7989 */ /* 0x000fe200000e00ff */
[----:B------:R-:W-:Y:S01]  /*4e30*/  FFMA.FTZ R223, R182, R216, -R223 ;  /* 0x000000d8b6df7223 */ /* 0x000fe200000108df */
[----:B------:R-:W-:Y:S01]  /*4e40*/  FFMA.FTZ R231, R180, R237, R231 ;  /* 0x000000edb4e77223 */ /* 0x000fe200000100e7 */
[----:B------:R-:W-:Y:S01]  /*4e50*/  FFMA.FTZ R36, R182, R239, R36 ;  /* 0x000000efb6247223 */ /* 0x000fe20000010024 */
[----:B------:R-:W-:Y:S01]  /*4e60*/  SHFL.UP PT, R196, R196, 0x1, RZ ;  /* 0x04200000c4c47989 */ /* 0x000fe200000e00ff */
[C---:B------:R-:W-:Y:S01]  /*4e70*/  FMUL.FTZ R227, R183.reuse, R223 ;  /* 0x000000dfb7e37220 */ /* 0x040fe20000410000 */
[----:B------:R-:W-:Y:S01]  /*4e80*/  FADD.FTZ R231, R168, R231 ;  /* 0x000000e7a8e77221 */ /* 0x000fe20000010000 */
[----:B------:R-:W-:Y:S01]  /*4e90*/  FADD.FTZ R37, R166, R37 ;  /* 0x00000025a6257221 */ /* 0x000fe20000010000 */
[----:B------:R-:W-:Y:S01]  /*4ea0*/  SHFL.UP PT, R198, R198, 0x1, RZ ;  /* 0x04200000c6c67989 */ /* 0x000fe200000e00ff */
[-C--:B------:R-:W-:Y:S01]  /*4eb0*/  FMUL.FTZ R220, R183, R36.reuse ;  /* 0x00000024b7dc7220 */ /* 0x080fe20000410000 */
[C---:B------:R-:W-:Y:S01]  /*4ec0*/  FMUL.FTZ R216, R181.reuse, R231 ;  /* 0x000000e7b5d87220 */ /* 0x040fe20000410000 */
[C---:B------:R-:W-:Y:S01]  /*4ed0*/  FFMA.FTZ R218, R184.reuse, R36, R227 ;  /* 0x00000024b8da7223 */ /* 0x040fe200000100e3 */
[----:B----4-:R-:W1:Y:S01]  /*4ee0*/  SHFL.IDX PT, R7, R7, RZ, 0x1f ;  /* 0x00001fff07077589 */ /* 0x010e6200000e0000 */
[----:B------:R-:W-:Y:S01]  /*4ef0*/  FMUL.FTZ R225, R181, R37 ;  /* 0x00000025b5e17220 */ /* 0x000fe20000410000 */
[----:B------:R-:W-:Y:S01]  /*4f00*/  FFMA.FTZ R220, R184, R223, -R220 ;  /* 0x000000dfb8dc7223 */ /* 0x000fe200000108dc */
[C---:B------:R-:W-:Y:S01]  /*4f10*/  FFMA.FTZ R36, R182.reuse, R37, -R216 ;  /* 0x00000025b6247223 */ /* 0x040fe200000108d8 */
[----:B------:R-:W2:Y:S01]  /*4f20*/  SHFL.IDX PT, R6, R6, RZ, 0x1f ;  /* 0x00001fff06067589 */ /* 0x000ea200000e0000 */
[----:B------:R-:W-:Y:S01]  /*4f30*/  FFMA.FTZ R225, R182, R231, R225 ;  /* 0x000000e7b6e17223 */ /* 0x000fe200000100e1 */
[C---:B------:R-:W-:Y:S01]  /*4f40*/  FMUL.FTZ R216, R185.reuse, R220 ;  /* 0x000000dcb9d87220 */ /* 0x040fe20000410000 */
[-C--:B------:R-:W-:Y:S01]  /*4f50*/  FMUL.FTZ R227, R185, R218.reuse ;  /* 0x000000dab9e37220 */ /* 0x080fe20000410000 */
[----:B------:R-:W-:Y:S01]  /*4f60*/  ISETP.GT.U32.AND P1, PT, R209, 0x1d, PT ;  /* 0x0000001dd100780c */ /* 0x000fe20003f24070 */
[----:B------:R-:W-:Y:S01]  /*4f70*/  FADD.FTZ R225, R170, R225 ;  /* 0x000000e1aae17221 */ /* 0x000fe20000010000 */
[C---:B------:R-:W-:Y:S01]  /*4f80*/  FFMA.FTZ R216, R187.reuse, R218, R216 ;  /* 0x000000dabbd87223 */ /* 0x040fe200000100d8 */
[----:B------:R-:W-:-:S04]  /*4f90*/  FFMA.FTZ R218, R187, R220, -R227 ;  /* 0x000000dcbbda7223 */ /* 0x000fc800000108e3 */
[----:B------:R3:W4:Y:S01]  /*4fa0*/  SHFL.DOWN PT, R226, R216, 0x1, 0x1f ;  /* 0x08201f00d8e27f89 */ /* 0x00072200000e0000 */
[-C--:B-1----:R-:W-:Y:S01]  /*4fb0*/  FMUL.FTZ R223, R208, R7.reuse ;  /* 0x00000007d0df7220 */ /* 0x082fe20000410000 */
[----:B------:R-:W-:-:S03]  /*4fc0*/  FMUL.FTZ R37, R202, R7 ;  /* 0x00000007ca257220 */ /* 0x000fc60000410000 */
[-C--:B--2---:R-:W-:Y:S01]  /*4fd0*/  FFMA.FTZ R223, R202, R6.reuse, R223 ;  /* 0x00000006cadf7223 */ /* 0x084fe200000100df */
[----:B------:R-:W-:-:S03]  /*4fe0*/  FFMA.FTZ R37, R208, R6, -R37 ;  /* 0x00000006d0257223 */ /* 0x000fc60000010825 */
[----:B------:R-:W-:Y:S01]  /*4ff0*/  @P0 FADD.FTZ R7, R196, R223 ;  /* 0x000000dfc4070221 */ /* 0x000fe20000010000 */
[----:B------:R-:W-:Y:S01]  /*5000*/  @P0 FADD.FTZ R6, R198, R37 ;  /* 0x00000025c6060221 */ /* 0x000fe20000010000 */
[----:B------:R-:W-:Y:S01]  /*5010*/  FADD.FTZ R196, R169, R36 ;  /* 0x00000024a9c47221 */ /* 0x000fe20000010000 */
[----:B------:R-:W-:Y:S01]  /*5020*/  ISETP.GE.AND P0, PT, R145, UR8, PT ;  /* 0x0000000891007c0c */ /* 0x000fe2000bf06270 */
        /* <DEDUP_REMOVED lines=10> */
[----:B------:R-:W-:Y:S01]  /*50d0*/  ISETP.NE.OR P0, PT, R159, RZ, P0 ;  /* 0x000000ff9f00720c */ /* 0x000fe20000705670 */
[----:B------:R-:W-:-:S02]  /*50e0*/  HFMA2 R4, -RZ, RZ, 1.875, 0 ;  /* 0x3f800000ff047431 */ /* 0x000fc400000001ff */
[C---:B------:R-:W-:Y:S01]  /*50f0*/  FMUL.FTZ R6, R185.reuse, R200 ;  /* 0x000000c8b9067220 */ /* 0x040fe20000410000 */
[-C--:B------:R-:W-:Y:S01]  /*5100*/  FMUL.FTZ R5, R185, R196.reuse ;  /* 0x000000c4b9057220 */ /* 0x080fe20000410000 */
[C---:B------:R-:W-:Y:S01]  /*5110*/  FMUL.FTZ R208, R215.reuse, R196 ;  /* 0x000000c4d7d07220 */ /* 0x040fe20000410000 */
[----:B------:R-:W-:Y:S01]  /*5120*/  FMUL.FTZ R215, R215, R200 ;  /* 0x000000c8d7d77220 */ /* 0x000fe20000410000 */
[C---:B------:R-:W-:Y:S01]  /*5130*/  FFMA.FTZ R36, R187.reuse, R196, R6 ;  /* 0x000000c4bb247223 */ /* 0x040fe20000010006 */
[----:B------:R-:W-:Y:S01]  /*5140*/  FFMA.FTZ R198, R187, R200, -R5 ;  /* 0x000000c8bbc67223 */ /* 0x000fe20000010805 */
[----:B------:R-:W-:Y:S02]  /*5150*/  CS2R R6, SRZ ;  /* 0x0000000000067805 */ /* 0x000fe4000001ff00 */
[----:B------:R-:W-:Y:S01]  /*5160*/  MOV R5, RZ ;  /* 0x000000ff00057202 */ /* 0x000fe20000000f00 */
[----:B------:R-:W-:Y:S01]  /*5170*/  FADD.FTZ R36, RZ, R36 ;  /* 0x00000024ff247221 */ /* 0x000fe20000010000 */
[----:B------:R-:W-:-:S03]  /*5180*/  FFMA.FTZ R198, R109, R92, R198 ;  /* 0x0000005c6dc67223 */ /* 0x000fc600000100c6 */
[C---:B------:R-:W-:Y:S01]  /*5190*/  FMUL.FTZ R220, R217.reuse, R36 ;  /* 0x00000024d9dc7220 */ /* 0x040fe20000410000 */
[----:B------:R-:W-:Y:S01]  /*51a0*/  FMUL.FTZ R37, R217, R198 ;  /* 0x000000c6d9257220 */ /* 0x000fe20000410000 */
[C---:B------:R-:W-:Y:S01]  /*51b0*/  FFMA.FTZ R217, R219.reuse, R200, -R208 ;  /* 0x000000c8dbd97223 */ /* 0x040fe200000108d0 */
[----:B------:R-:W-:Y:S01]  /*51c0*/  FFMA.FTZ R219, R219, R196, R215 ;  /* 0x000000c4dbdb7223 */ /* 0x000fe200000100d7 */
[-C--:B------:R-:W-:Y:S01]  /*51d0*/  FMUL.FTZ R215, R183, R198.reuse ;  /* 0x000000c6b7d77220 */ /* 0x080fe20000410000 */
[C---:B------:R-:W-:Y:S01]  /*51e0*/  FFMA.FTZ R225, R221.reuse, R198, -R220 ;  /* 0x000000c6dde17223 */ /* 0x040fe200000108dc */
[-C--:B------:R-:W-:Y:S01]  /*51f0*/  FFMA.FTZ R221, R221, R36.reuse, R37 ;  /* 0x00000024dddd7223 */ /* 0x080fe20000010025 */
[-C--:B------:R-:W-:Y:S01]  /*5200*/  FMUL.FTZ R37, R183, R36.reuse ;  /* 0x00000024b7257220 */ /* 0x080fe20000410000 */
[----:B------:R-:W-:Y:S01]  /*5210*/  FFMA.FTZ R215, R184, R36, R215 ;  /* 0x00000024b8d77223 */ /* 0x000fe200000100d7 */
[----:B------:R-:W-:Y:S01]  /*5220*/  FADD.FTZ R220, R171, R202 ;  /* 0x000000caabdc7221 */ /* 0x000fe20000010000 */
[----:B------:R-:W-:Y:S01]  /*5230*/  FADD.FTZ R208, R172, R223 ;  /* 0x000000dfacd07221 */ /* 0x000fe20000010000 */
[----:B------:R-:W-:Y:S01]  /*5240*/  FFMA.FTZ R202, R184, R198, -R37 ;  /* 0x000000c6b8ca7223 */ /* 0x000fe20000010825 */
[----:B------:R-:W-:Y:S01]  /*5250*/  FADD.FTZ R37, RZ, R215 ;  /* 0x000000d7ff257221 */ /* 0x000fe20000010000 */
[----:B------:R-:W-:Y:S01]  /*5260*/  FMUL.FTZ R222, R185, R220 ;  /* 0x000000dcb9de7220 */ /* 0x000fe20000410000 */
[----:B------:R-:W-:Y:S01]  /*5270*/  FFMA.FTZ R224, R0, R217, RZ ;  /* 0x000000d900e07223 */ /* 0x000fe200000100ff */
[----:B------:R-:W-:Y:S01]  /*5280*/  FFMA.FTZ R202, R107, R90, R202 ;  /* 0x0000005a6bca7223 */ /* 0x000fe200000100ca */
[----:B------:R-:W-:Y:S01]  /*5290*/  FMUL.FTZ R215, R197, R37 ;  /* 0x00000025c5d77220 */ /* 0x000fe20000410000 */
[-C--:B------:R-:W-:Y:S01]  /*52a0*/  FFMA.FTZ R217, R187, R208.reuse, R222 ;  /* 0x000000d0bbd97223 */ /* 0x080fe200000100de */
[----:B------:R-:W-:Y:S01]  /*52b0*/  FMUL.FTZ R208, R185, R208 ;  /* 0x000000d0b9d07220 */ /* 0x000fe20000410000 */
[----:B------:R-:W-:Y:S01]  /*52c0*/  FFMA.FTZ R225, R71, R225, R224 ;  /* 0x000000e147e17223 */ /* 0x000fe200000100e0 */
[-C--:B------:R-:W-:Y:S01]  /*52d0*/  FFMA.FTZ R215, R204, R202.reuse, -R215 ;  /* 0x000000caccd77223 */ /* 0x080fe200000108d7 */
[----:B------:R-:W-:Y:S01]  /*52e0*/  FMUL.FTZ R224, R197, R202 ;  /* 0x000000cac5e07220 */ /* 0x000fe20000410000 */
[----:B------:R-:W-:Y:S01]  /*52f0*/  FFMA.FTZ R208, R187, R220, -R208 ;  /* 0x000000dcbbd07223 */ /* 0x000fe200000108d0 */
[----:B------:R-:W1:Y:S01]  /*5300*/  @!P0 LDS.128 R4, [UR7+0x25d0] ;  /* 0x0025d007ff048984 */ /* 0x000e620008000c00 */
[----:B------:R-:W-:Y:S01]  /*5310*/  FFMA.FTZ R220, R70, R215, R225 ;  /* 0x000000d746dc7223 */ /* 0x000fe200000100e1 */
[CC--:B------:R-:W-:Y:S01]  /*5320*/  FMUL.FTZ R215, R181.reuse, R202.reuse ;  /* 0x000000cab5d77220 */ /* 0x0c0fe20000410000 */
[-C--:B------:R-:W-:Y:S01]  /*5330*/  FMUL.FTZ R197, R181, R37.reuse ;  /* 0x00000025b5c57220 */ /* 0x080fe20000410000 */
[----:B------:R-:W-:Y:S01]  /*5340*/  ISETP.NE.AND P0, PT, R209, 0x1f, PT ;  /* 0x0000001fd100780c */ /* 0x000fe20003f05270 */
[-C--:B------:R-:W-:Y:S01]  /*5350*/  FFMA.FTZ R224, R204, R37.reuse, R224 ;  /* 0x00000025cce07223 */ /* 0x080fe200000100e0 */
[C---:B------:R-:W-:Y:S01]  /*5360*/  FFMA.FTZ R215, R182.reuse, R37, R215 ;  /* 0x00000025b6d77223 */ /* 0x040fe200000100d7 */
[----:B------:R-:W-:Y:S01]  /*5370*/  FFMA.FTZ R204, R182, R202, -R197 ;  /* 0x000000cab6cc7223 */ /* 0x000fe200000108c5 */
[----:B------:R-:W-:-:S02]  /*5380*/  FFMA.FTZ R222, -R0, R219, RZ ;  /* 0x000000db00de7223 */ /* 0x000fc400000101ff */
[----:B------:R-:W-:Y:S01]  /*5390*/  FADD.FTZ R197, RZ, R215 ;  /* 0x000000d7ffc57221 */ /* 0x000fe20000010000 */
[----:B------:R-:W-:Y:S01]  /*53a0*/  FADD.FTZ R215, R174, R217 ;  /* 0x000000d9aed77221 */ /* 0x000fe20000010000 */
[----:B------:R-:W-:Y:S01]  /*53b0*/  FFMA.FTZ R204, R105, R88, R204 ;  /* 0x0000005869cc7223 */ /* 0x000fe200000100cc */
[----:B------:R-:W-:Y:S01]  /*53c0*/  FADD.FTZ R217, R173, R208 ;  /* 0x000000d0add97221 */ /* 0x000fe20000010000 */
[----:B------:R-:W-:Y:S01]  /*53d0*/  FFMA.FTZ R221, -R71, R221, R222 ;  /* 0x000000dd47dd7223 */ /* 0x000fe200000101de */
[CC--:B------:R-:W-:Y:S01]  /*53e0*/  FMUL.FTZ R222, R206.reuse, R197.reuse ;  /* 0x000000c5cede7220 */ /* 0x0c0fe20000410000 */
[----:B------:R-:W-:Y:S01]  /*53f0*/  FMUL.FTZ R206, R206, R204 ;  /* 0x000000cccece7220 */ /* 0x000fe20000410000 */
[----:B------:R3:W2:Y:S01]  /*5400*/  SHFL.DOWN PT, R219, R218, 0x1, 0x1f ;  /* 0x08201f00dadb7f89 */ /* 0x0006a200000e0000 */
[----:B------:R-:W-:Y:S01]  /*5410*/  FFMA.FTZ R224, -R70, R224, R221 ;  /* 0x000000e046e07223 */ /* 0x000fe200000101dd */
[C---:B------:R-:W-:Y:S01]  /*5420*/  FFMA.FTZ R222, R199.reuse, R204, -R222 ;  /* 0x000000ccc7de7223 */ /* 0x040fe200000108de */
[----:B------:R-:W-:Y:S01]  /*5430*/  FFMA.FTZ R225, R199, R197, R206 ;  /* 0x000000c5c7e17223 */ /* 0x000fe200000100ce */
[----:B------:R3:W0:Y:S04]  /*5440*/  SHFL.DOWN PT, R208, R215, 0x1, 0x1f ;  /* 0x08201f00d7d07f89 */ /* 0x00062800000e0000 */
[----:B------:R3:W0:Y:S01]  /*5450*/  SHFL.DOWN PT, R223, R217, 0x1, 0x1f ;  /* 0x08201f00d9df7f89 */ /* 0x00062200000e0000 */
[----:B----4-:R-:W-:Y:S05]  /*5460*/  @!P0 BRA `(.L_x_15557) ;  /* 0x0000000000288947 */ /* 0x010fea0003800000 */
[-C--:B0-----:R-:W-:Y:S01]  /*5470*/  FMUL.FTZ R221, R218, R223.reuse ;  /* 0x000000dfdadd7220 */ /* 0x081fe20000410000 */
[----:B------:R-:W-:Y:S01]  /*5480*/  FMUL.FTZ R223, R216, R223 ;  /* 0x000000dfd8df7220 */ /* 0x000fe20000410000 */
[-C--:B--2---:R-:W-:Y:S01]  /*5490*/  FMUL.FTZ R199, R218, R219.reuse ;  /* 0x000000dbdac77220 */ /* 0x084fe20000410000 */
[C---:B------:R-:W-:Y:S01]  /*54a0*/  FMUL.FTZ R219, R216.reuse, R219 ;  /* 0x000000dbd8db7220 */ /* 0x040fe20000410000 */
[-C--:B------:R-:W-:Y:S01]  /*54b0*/  FFMA.FTZ R206, R216, R208.reuse, -R221 ;  /* 0x000000d0d8ce7223 */ /* 0x080fe200000108dd */
[----:B------:R-:W-:Y:S01]  /*54c0*/  FFMA.FTZ R208, R218, R208, R223 ;  /* 0x000000d0dad07223 */ /* 0x000fe200000100df */
[C---:B---3--:R-:W-:Y:S01]  /*54d0*/  FFMA.FTZ R216, R226.reuse, R216, -R199 ;  /* 0x000000d8e2d87223 */ /* 0x048fe200000108c7 */
[----:B------:R-:W-:Y:S01]  /*54e0*/  FFMA.FTZ R218, R226, R218, R219 ;  /* 0x000000dae2da7223 */ /* 0x000fe200000100db */
[----:B------:R-:W-:Y:S01]  /*54f0*/  FADD.FTZ R215, R215, R206 ;  /* 0x000000ced7d77221 */ /* 0x000fe20000010000 */
[----:B------:R-:W-:-:S07]  /*5500*/  FADD.FTZ R217, R217, R208 ;  /* 0x000000d0d9d97221 */ /* 0x000fce0000010000 */
.L_x_15557:
[----:B------:R-:W-:Y:S05]  /*5510*/  BSYNC.RECONVERGENT B0 ;  /* 0x0000000000007941 */ /* 0x000fea0003800200 */
.L_x_15556:
[C---:B------:R-:W-:Y:S01]  /*5520*/  FFMA.FTZ R221, R69.reuse, R222, R220 ;  /* 0x000000de45dd7223 */ /* 0x040fe200000100dc */
[----:B0-----:R0:W4:Y:S01]  /*5530*/  SHFL.DOWN PT, R223, R218, 0x2, 0x1f ;  /* 0x08401f00dadf7f89 */ /* 0x00112200000e0000 */
[----:B------:R-:W-:Y:S01]  /*5540*/  BSSY.RECONVERGENT B0, `(.L_x_15558) ;  /* 0x0000010000007945 */ /* 0x000fe20003800200 */
[----:B--2---:R-:W-:Y:S02]  /*5550*/  FFMA.FTZ R219, -R69, R225, R224 ;  /* 0x000000e145db7223 */ /* 0x004fe400000101e0 */
[----:B------:R0:W2:Y:S04]  /*5560*/  SHFL.DOWN PT, R220, R216, 0x2, 0x1f ;  /* 0x08401f00d8dc7f89 */ /* 0x0000a800000e0000 */
[----:B------:R0:W0:Y:S04]  /*5570*/  SHFL.DOWN PT, R208, R215, 0x2, 0x1f ;  /* 0x08401f00d7d07f89 */ /* 0x00002800000e0000 */
[----:B------:R0:W0:Y:S01]  /*5580*/  SHFL.DOWN PT, R227, R217, 0x2, 0x1f ;  /* 0x08401f00d9e37f89 */ /* 0x00002200000e0000 */
[----:B------:R-:W-:Y:S05]  /*5590*/  @P1 BRA `(.L_x_15559) ;  /* 0x0000000000281947 */ /* 0x000fea0003800000 */
[-C--:B0-----:R-:W-:Y:S01]  /*55a0*/  FMUL.FTZ R225, R218, R227.reuse ;  /* 0x000000e3dae17220 */ /* 0x081fe20000410000 */
[----:B------:R-:W-:Y:S01]  /*55b0*/  FMUL.FTZ R227, R216, R227 ;  /* 0x000000e3d8e37220 */ /* 0x000fe20000410000 */
[-C--:B----4-:R-:W-:Y:S01]  /*55c0*/  FMUL.FTZ R199, R218, R223.reuse ;  /* 0x000000dfdac77220 */ /* 0x090fe20000410000 */
[C---:B------:R-:W-:Y:S01]  /*55d0*/  FMUL.FTZ R223, R216.reuse, R223 ;  /* 0x000000dfd8df7220 */ /* 0x040fe20000410000 */
[-C--:B------:R-:W-:Y:S01]  /*55e0*/  FFMA.FTZ R206, R216, R208.reuse, -R225 ;  /* 0x000000d0d8ce7223 */ /* 0x080fe200000108e1 */
[----:B------:R-:W-:Y:S01]  /*55f0*/  FFMA.FTZ R208, R218, R208, R227 ;  /* 0x000000d0dad07223 */ /* 0x000fe200000100e3 */
[-C--:B--23--:R-:W-:Y:S01]  /*5600*/  FFMA.FTZ R216, R216, R220.reuse, -R199 ;  /* 0x000000dcd8d87223 */ /* 0x08cfe200000108c7 */
[----:B------:R-:W-:Y:S01]  /*5610*/  FFMA.FTZ R218, R218, R220, R223 ;  /* 0x000000dcdada7223 */ /* 0x000fe200000100df */
[----:B------:R-:W-:Y:S01]  /*5620*/  FADD.FTZ R215, R215, R206 ;  /* 0x000000ced7d77221 */ /* 0x000fe20000010000 */
[----:B------:R-:W-:-:S07]  /*5630*/  FADD.FTZ R217, R217, R208 ;  /* 0x000000d0d9d97221 */ /* 0x000fce0000010000 */
.L_x_15559:
[----:B------:R-:W-:Y:S05]  /*5640*/  BSYNC.RECONVERGENT B0 ;  /* 0x0000000000007941 */ /* 0x000fea0003800200 */
.L_x_15558:
[----:B--2---:R2:W1:Y:S01]  /*5650*/  SHFL.DOWN PT, R220, R216, 0x4, 0x1f ;  /* 0x08801f00d8dc7f89 */ /* 0x00446200000e0000 */
[----:B------:R-:W-:Y:S03]  /*5660*/  BSSY.RECONVERGENT B0, `(.L_x_15560) ;  /* 0x000000f000007945 */ /* 0x000fe60003800200 */
[----:B----4-:R2:W4:Y:S04]  /*5670*/  SHFL.DOWN PT, R223, R218, 0x4, 0x1f ;  /* 0x08801f00dadf7f89 */ /* 0x01052800000e0000 */
[----:B0-----:R2:W0:Y:S04]  /*5680*/  SHFL.DOWN PT, R208, R215, 0x4, 0x1f ;  /* 0x08801f00d7d07f89 */ /* 0x00142800000e0000 */
        /* <DEDUP_REMOVED lines=8> */
[-C--:B-123--:R-:W-:Y:S01]  /*5710*/  FFMA.FTZ R216, R216, R220.reuse, -R199 ;  /* 0x000000dcd8d87223 */ /* 0x08efe200000108c7 */
[----:B------:R-:W-:Y:S01]  /*5720*/  FFMA.FTZ R218, R218, R220, R223 ;  /* 0x000000dcdada7223 */ /* 0x000fe200000100df */
[----:B------:R-:W-:Y:S01]  /*5730*/  FADD.FTZ R215, R215, R206 ;  /* 0x000000ced7d77221 */ /* 0x000fe20000010000 */
[----:B------:R-:W-:-:S07]  /*5740*/  FADD.FTZ R217, R217, R208 ;  /* 0x000000d0d9d97221 */ /* 0x000fce0000010000 */
.L_x_15561:
[----:B------:R-:W-:Y:S05]  /*5750*/  BSYNC.RECONVERGENT B0 ;  /* 0x0000000000007941 */ /* 0x000fea0003800200 */
.L_x_15560:
[----:B-1----:R1:W1:Y:S01]  /*5760*/  SHFL.DOWN PT, R220, R216, 0x8, 0x1f ;  /* 0x09001f00d8dc7f89 */ /* 0x00226200000e0000 */
[----:B------:R-:W-:Y:S03]  /*5770*/  BSSY.RECONVERGENT B0, `(.L_x_15562) ;  /* 0x000000f000007945 */ /* 0x000fe60003800200 */
[----:B----4-:R4:W1:Y:S04]  /*5780*/  SHFL.DOWN PT, R223, R218, 0x8, 0x1f ;  /* 0x09001f00dadf7f89 */ /* 0x01086800000e0000 */
        /* <DEDUP_REMOVED lines=10> */
[----:B----4-:R-:W-:Y:S01]  /*5830*/  FFMA.FTZ R218, R218, R220, R223 ;  /* 0x000000dcdada7223 */ /* 0x010fe200000100df */
[----:B------:R-:W-:Y:S01]  /*5840*/  FADD.FTZ R215, R215, R206 ;  /* 0x000000ced7d77221 */ /* 0x000fe20000010000 */
[----:B------:R-:W-:-:S07]  /*5850*/  FADD.FTZ R217, R217, R208 ;  /* 0x000000d0d9d97221 */ /* 0x000fce0000010000 */
.L_x_15563:
[----:B------:R-:W-:Y:S05]  /*5860*/  BSYNC.RECONVERGENT B0 ;  /* 0x0000000000007941 */ /* 0x000fea0003800200 */
.L_x_15562:
[----:B------:R1:W2:Y:S01]  /*5870*/  SHFL.DOWN PT, R222, R216, 0x10, 0x1f ;  /* 0x0a001f00d8de7f89 */ /* 0x0002a200000e0000 */
[----:B------:R-:W-:Y:S01]  /*5880*/  BSSY.RECONVERGENT B0, `(.L_x_15564) ;  /* 0x0000011000007945 */ /* 0x000fe20003800200 */
[C---:B------:R-:W-:Y:S01]  /*5890*/  FMUL.FTZ R199, R179.reuse, R197 ;  /* 0x000000c5b3c77220 */ /* 0x040fe20000410000 */
[----:B0-----:R-:W-:Y:S01]  /*58a0*/  FMUL.FTZ R208, R179, R204 ;  /* 0x000000ccb3d07220 */ /* 0x001fe20000410000 */
[----:B------:R0:W0:Y:S04]  /*58b0*/  SHFL.DOWN PT, R225, R218, 0x10, 0x1f ;  /* 0x0a001f00dae17f89 */ /* 0x00002800000e0000 */
[----:B-1----:R1:W0:Y:S04]  /*58c0*/  SHFL.DOWN PT, R220, R215, 0x10, 0x1f ;  /* 0x0a001f00d7dc7f89 */ /* 0x00222800000e0000 */
        /* <DEDUP_REMOVED lines=9> */
[----:B----4-:R-:W-:Y:S01]  /*5960*/  FFMA.FTZ R218, R218, R222, R225 ;  /* 0x000000dedada7223 */ /* 0x010fe200000100e1 */
[----:B-1----:R-:W-:Y:S01]  /*5970*/  FADD.FTZ R215, R215, R206 ;  /* 0x000000ced7d77221 */ /* 0x002fe20000010000 */
[----:B------:R-:W-:-:S07]  /*5980*/  FADD.FTZ R217, R217, R220 ;  /* 0x000000dcd9d97221 */ /* 0x000fce0000010000 */
.L_x_15565:
[----:B------:R-:W-:Y:S05]  /*5990*/  BSYNC.RECONVERGENT B0 ;  /* 0x0000000000007941 */ /* 0x000fea0003800200 */
.L_x_15564:
[----:B0-----:R-:W-:Y:S01]  /*59a0*/  SHFL.IDX PT, R220, R7, RZ, 0x1f ;  /* 0x00001fff07dc7589 */ /* 0x001fe200000e0000 */
[C---:B------:R-:W-:Y:S01]  /*59b0*/  FFMA.FTZ R206, R180.reuse, R204, -R199 ;  /* 0x000000ccb4ce7223 */ /* 0x040fe200000108c7 */
[----:B------:R-:W-:Y:S01]  /*59c0*/  FFMA.FTZ R199, R180, R197, R208 ;  /* 0x000000c5b4c77223 */ /* 0x000fe200000100d0 */
[----:B------:R-:W-:Y:S01]  /*59d0*/  ISETP.NE.AND P0, PT, R159, 0x1f, PT ;  /* 0x0000001f9f00780c */ /* 0x000fe20003f05270 */
[----:B------:R-:W0:Y:S01]  /*59e0*/  SHFL.DOWN PT, R230, R216, 0x1, 0x1f ;  /* 0x08201f00d8e67f89 */ /* 0x000e2200000e0000 */
[----:B------:R-:W-:Y:S01]  /*59f0*/  FFMA.FTZ R206, R103, R86, R206 ;  /* 0x0000005667ce7223 */ /* 0x000fe200000100ce */
[----:B------:R-:W-:Y:S01]  /*5a00*/  FADD.FTZ R199, RZ, R199 ;  /* 0x000000c7ffc77221 */ /* 0x000fe20000010000 */
[----:B------:R-:W-:Y:S01]  /*5a10*/  ISETP.NE.AND P4, PT, R159, RZ, PT ;  /* 0x000000ff9f00720c */ /* 0x000fe20003f85270 */
[----:B------:R-:W5:Y:S01]  /*5a20*/  SHFL.DOWN PT, R232, R218, 0x1, 0x1f ;  /* 0x08201f00dae87f89 */ /* 0x000f6200000e0000 */
[CC--:B------:R-:W-:Y:S01]  /*5a30*/  FMUL.FTZ R225, R177.reuse, R206.reuse ;  /* 0x000000ceb1e17220 */ /* 0x0c0fe20000410000 */
[-C--:B------:R-:W-:Y:S01]  /*5a40*/  FMUL.FTZ R223, R177, R199.reuse ;  /* 0x000000c7b1df7220 */ /* 0x080fe20000410000 */
[CC--:B------:R-:W-:Y:S01]  /*5a50*/  FMUL.FTZ R224, R201.reuse, R199.reuse ;  /* 0x000000c7c9e07220 */ /* 0x0c0fe20000410000 */
[----:B--2---:R-:W2:Y:S01]  /*5a60*/  SHFL.IDX PT, R222, R6, RZ, 0x1f ;  /* 0x00001fff06de7589 */ /* 0x004ea200000e0000 */
[CC--:B------:R-:W-:Y:S01]  /*5a70*/  FFMA.FTZ R225, R178.reuse, R199.reuse, R225 ;  /* 0x000000c7b2e17223 */ /* 0x0c0fe200000100e1 */
[-C--:B------:R-:W-:Y:S01]  /*5a80*/  FMUL.FTZ R226, R201, R206.reuse ;  /* 0x000000cec9e27220 */ /* 0x080fe20000410000 */
[-C--:B------:R-:W-:Y:S01]  /*5a90*/  FFMA.FTZ R208, R178, R206.reuse, -R223 ;  /* 0x000000ceb2d07223 */ /* 0x080fe200000108df */
[----:B------:R-:W2:Y:S01]  /*5aa0*/  SHFL.DOWN PT, R234, R217, 0x1, 0x1f ;  /* 0x08201f00d9ea7f89 */ /* 0x000ea200000e0000 */
[----:B------:R-:W-:Y:S01]  /*5ab0*/  FADD.FTZ R201, RZ, R225 ;  /* 0x000000e1ffc97221 */ /* 0x000fe20000010000 */
[C---:B------:R-:W-:Y:S01]  /*5ac0*/  FFMA.FTZ R224, R203.reuse, R206, -R224 ;  /* 0x000000cecbe07223 */ /* 0x040fe200000108e0 */
[----:B------:R-:W-:Y:S01]  /*5ad0*/  FFMA.FTZ R226, R203, R199, R226 ;  /* 0x000000c7cbe27223 */ /* 0x000fe200000100e2 */
[----:B------:R-:W2:Y:S01]  /*5ae0*/  SHFL.DOWN PT, R227, R215, 0x1, 0x1f ;  /* 0x08201f00d7e37f89 */ /* 0x000ea200000e0000 */
[----:B------:R-:W-:Y:S01]  /*5af0*/  FFMA.FTZ R208, R101, R84, R208 ;  /* 0x0000005465d07223 */ /* 0x000fe200000100d0 */
[CC--:B------:R-:W-:Y:S01]  /*5b00*/  FMUL.FTZ R203, R205.reuse, R201.reuse ;  /* 0x000000c9cdcb7220 */ /* 0x0c0fe20000410000 */
[C---:B------:R-:W-:Y:S01]  /*5b10*/  FFMA.FTZ R224, R68.reuse, R224, R221 ;  /* 0x000000e044e07223 */ /* 0x040fe200000100dd */
[----:B------:R-:W-:Y:S01]  /*5b20*/  FFMA.FTZ R226, -R68, R226, R219 ;  /* 0x000000e244e27223 */ /* 0x000fe200000101db */
[-C--:B------:R-:W-:Y:S01]  /*5b30*/  FMUL.FTZ R228, R205, R208.reuse ;  /* 0x000000d0cde47220 */ /* 0x080fe20000410000 */
[----:B------:R-:W-:Y:S01]  /*5b40*/  FFMA.FTZ R219, R210, R208, -R203 ;  /* 0x000000d0d2db7223 */ /* 0x000fe200000108cb */
[----:B---34-:R-:W3:Y:S01]  /*5b50*/  SHFL.IDX PT, R218, R218, RZ, 0x1f ;  /* 0x00001fffdada7589 */ /* 0x018ee200000e0000 */
[-C--:B0-----:R-:W-:Y:S01]  /*5b60*/  @P0 FMUL.FTZ R221, R230, R220.reuse ;  /* 0x000000dce6dd0220 */ /* 0x081fe20000410000 */
[----:B------:R-:W-:Y:S01]  /*5b70*/  FFMA.FTZ R205, R210, R201, R228 ;  /* 0x000000c9d2cd7223 */ /* 0x000fe200000100e4 */
[C---:B------:R-:W-:Y:S01]  /*5b80*/  FFMA.FTZ R219, R67.reuse, R219, R224 ;  /* 0x000000db43db7223 */ /* 0x040fe200000100e0 */
[----:B------:R-:W0:Y:S01]  /*5b90*/  SHFL.IDX PT, R216, R216, RZ, 0x1f ;  /* 0x00001fffd8d87589 */ /* 0x000e2200000e0000 */
[C---:B-----5:R-:W-:Y:S01]  /*5ba0*/  @P0 FMUL.FTZ R203, R232.reuse, R220 ;  /* 0x000000dce8cb0220 */ /* 0x060fe20000410000 */
[----:B------:R-:W-:Y:S01]  /*5bb0*/  FFMA.FTZ R205, -R67, R205, R226 ;  /* 0x000000cd43cd7223 */ /* 0x000fe200000101e2 */
[----:B------:R-:W-:Y:S01]  /*5bc0*/  BSSY.RECONVERGENT B0, `(.L_x_15566) ;  /* 0x00000e3000007945 */ /* 0x000fe20003800200 */
[----:B-1----:R-:W1:Y:S01]  /*5bd0*/  SHFL.IDX PT, R215, R215, RZ, 0x1f ;  /* 0x00001fffd7d77589 */ /* 0x002e6200000e0000 */
[----:B--2---:R-:W-:Y:S01]  /*5be0*/  @P0 FFMA.FTZ R223, R232, R222, R221 ;  /* 0x000000dee8df0223 */ /* 0x004fe200000100dd */
[C---:B------:R-:W-:Y:S01]  /*5bf0*/  FMUL.FTZ R221, R189.reuse, R208 ;  /* 0x000000d0bddd7220 */ /* 0x040fe20000410000 */
[----:B------:R-:W-:Y:S01]  /*5c00*/  @P0 FFMA.FTZ R210, R230, R222, -R203 ;  /* 0x000000dee6d20223 */ /* 0x000fe200000108cb */
[-C--:B------:R-:W-:Y:S01]  /*5c10*/  FMUL.FTZ R203, R189, R201.reuse ;  /* 0x000000c9bdcb7220 */ /* 0x080fe20000410000 */
[----:B------:R-:W-:Y:S01]  /*5c20*/  @P0 FADD.FTZ R220, R234, R223 ;  /* 0x000000dfeadc0221 */ /* 0x000fe20000010000 */
[C---:B------:R-:W-:Y:S01]  /*5c30*/  FFMA.FTZ R221, R190.reuse, R201, R221 ;  /* 0x000000c9bedd7223 */ /* 0x040fe200000100dd */
[----:B------:R-:W2:Y:S01]  /*5c40*/  SHFL.IDX PT, R217, R217, RZ, 0x1f ;  /* 0x00001fffd9d97589 */ /* 0x000ea200000e0000 */
[----:B------:R-:W-:Y:S01]  /*5c50*/  @P0 FADD.FTZ R222, R227, R210 ;  /* 0x000000d2e3de0221 */ /* 0x000fe20000010000 */
[----:B------:R-:W-:Y:S01]  /*5c60*/  FFMA.FTZ R210, R190, R208, -R203 ;  /* 0x000000d0bed27223 */ /* 0x000fe200000108cb */
[----:B------:R-:W-:Y:S01]  /*5c70*/  FADD.FTZ R203, RZ, R221 ;  /* 0x000000ddffcb7221 */ /* 0x000fe20000010000 */
[-C--:B------:R-:W-:Y:S01]  /*5c80*/  FMUL.FTZ R221, R220, R35.reuse ;  /* 0x00000023dcdd7220 */ /* 0x080fe20000410000 */
[C---:B------:R-:W-:Y:S01]  /*5c90*/  FMUL.FTZ R35, R222.reuse, R35 ;  /* 0x00000023de237220 */ /* 0x040fe20000410000 */
[----:B------:R-:W-:Y:S01]  /*5ca0*/  FFMA.FTZ R210, R99, R82, R210 ;  /* 0x0000005263d27223 */ /* 0x000fe200000100d2 */
[-C--:B------:R-:W-:Y:S01]  /*5cb0*/  FMUL.FTZ R223, R213, R203.reuse ;  /* 0x000000cbd5df7220 */ /* 0x080fe20000410000 */
[-C--:B------:R-:W-:Y:S01]  /*5cc0*/  FFMA.FTZ R221, R222, R34.reuse, R221 ;  /* 0x00000022dedd7223 */ /* 0x080fe200000100dd */
[----:B------:R-:W-:Y:S01]  /*5cd0*/  FFMA.FTZ R220, R220, R34, -R35 ;  /* 0x00000022dcdc7223 */ /* 0x000fe20000010823 */
[----:B------:R-:W-:Y:S01]  /*5ce0*/  FMUL.FTZ R35, R193, R203 ;  /* 0x000000cbc1237220 */ /* 0x000fe20000410000 */
[-C--:B------:R-:W-:Y:S01]  /*5cf0*/  FMUL.FTZ R224, R213, R210.reuse ;  /* 0x000000d2d5e07220 */ /* 0x080fe20000410000 */
[----:B------:R-:W-:Y:S01]  /*5d00*/  FADD.FTZ R34, R212, R221 ;  /* 0x000000ddd4227221 */ /* 0x000fe20000010000 */
[----:B------:R-:W-:Y:S01]  /*5d10*/  FADD.FTZ R195, R195, R220 ;  /* 0x000000dcc3c37221 */ /* 0x000fe20000010000 */
[CC--:B------:R-:W-:Y:S01]  /*5d20*/  FMUL.FTZ R220, R193.reuse, R210.reuse ;  /* 0x000000d2c1dc7220 */ /* 0x0c0fe20000410000 */
[C---:B------:R-:W-:Y:S01]  /*5d30*/  FFMA.FTZ R212, R194.reuse, R210, -R35 ;  /* 0x000000d2c2d47223 */ /* 0x040fe20000010823 */
[C---:B------:R-:W-:Y:S01]  /*5d40*/  FMUL.FTZ R222, R193.reuse, R34 ;  /* 0x00000022c1de7220 */ /* 0x040fe20000410000 */
[----:B------:R-:W-:Y:S01]  /*5d50*/  FMUL.FTZ R213, R193, R195 ;  /* 0x000000c3c1d57220 */ /* 0x000fe20000410000 */
[----:B------:R-:W-:Y:S01]  /*5d60*/  FFMA.FTZ R193, R194, R203, R220 ;  /* 0x000000cbc2c17223 */ /* 0x000fe200000100dc */
[----:B------:R-:W-:Y:S01]  /*5d70*/  FFMA.FTZ R223, R214, R210, -R223 ;  /* 0x000000d2d6df7223 */ /* 0x000fe200000108df */
[C---:B------:R-:W-:Y:S01]  /*5d80*/  FFMA.FTZ R35, R194.reuse, R195, -R222 ;  /* 0x000000c3c2237223 */ /* 0x040fe200000108de */
[----:B------:R-:W-:Y:S01]  /*5d90*/  FFMA.FTZ R220, R194, R34, R213 ;  /* 0x00000022c2dc7223 */ /* 0x000fe200000100d5 */
[----:B---3--:R-:W-:Y:S01]  /*5da0*/  FMUL.FTZ R213, R218, R7 ;  /* 0x00000007dad57220 */ /* 0x008fe20000410000 */
[----:B------:R-:W-:Y:S01]  /*5db0*/  FFMA.FTZ R194, R66, R223, R219 ;  /* 0x000000df42c27223 */ /* 0x000fe200000100db */
[----:B------:R-:W-:Y:S01]  /*5dc0*/  FADD.FTZ R35, R192, R35 ;  /* 0x00000023c0237221 */ /* 0x000fe20000010000 */
[----:B------:R-:W-:Y:S01]  /*5dd0*/  FADD.FTZ R191, R191, R220 ;  /* 0x000000dcbfbf7221 */ /* 0x000fe20000010000 */
[-C--:B0-----:R-:W-:Y:S01]  /*5de0*/  FFMA.FTZ R192, R216, R6.reuse, -R213 ;  /* 0x00000006d8c07223 */ /* 0x081fe200000108d5 */
[C---:B------:R-:W-:Y:S01]  /*5df0*/  FMUL.FTZ R6, R218.reuse, R6 ;  /* 0x00000006da067220 */ /* 0x040fe20000410000 */
[C---:B------:R-:W-:Y:S01]  /*5e00*/  FMUL.FTZ R213, R189.reuse, R35 ;  /* 0x00000023bdd57220 */ /* 0x040fe20000410000 */
[----:B------:R-:W-:Y:S01]  /*5e10*/  FMUL.FTZ R220, R189, R191 ;  /* 0x000000bfbddc7220 */ /* 0x000fe20000410000 */
[C---:B------:R-:W-:Y:S01]  /*5e20*/  FMUL.FTZ R189, R218.reuse, R5 ;  /* 0x00000005dabd7220 */ /* 0x040fe20000410000 */
[-C--:B------:R-:W-:Y:S01]  /*5e30*/  FMUL.FTZ R218, R218, R4.reuse ;  /* 0x00000004dada7220 */ /* 0x080fe20000410000 */
[C---:B------:R-:W-:Y:S01]  /*5e40*/  FFMA.FTZ R213, R190.reuse, R191, R213 ;  /* 0x000000bfbed57223 */ /* 0x040fe200000100d5 */
[----:B------:R-:W-:Y:S01]  /*5e50*/  FFMA.FTZ R219, R190, R35, -R220 ;  /* 0x00000023bedb7223 */ /* 0x000fe200000108dc */
[----:B------:R-:W-:Y:S01]  /*5e60*/  FFMA.FTZ R4, R216, R4, -R189 ;  /* 0x00000004d8047223 */ /* 0x000fe200000108bd */
[----:B------:R-:W-:Y:S01]  /*5e70*/  FFMA.FTZ R214, R214, R203, R224 ;  /* 0x000000cbd6d67223 */ /* 0x000fe200000100e0 */
[----:B------:R-:W-:Y:S01]  /*5e80*/  FADD.FTZ R188, R188, R213 ;  /* 0x000000d5bcbc7221 */ /* 0x000fe20000010000 */
[CC--:B------:R-:W-:Y:S01]  /*5e90*/  FMUL.FTZ R213, R33.reuse, R196.reuse ;  /* 0x000000c421d57220 */ /* 0x0c0fe20000410000 */
[----:B------:R-:W-:Y:S01]  /*5ea0*/  FADD.FTZ R189, R186, R219 ;  /* 0x000000dbbabd7221 */ /* 0x000fe20000010000 */
[----:B------:R-:W-:Y:S01]  /*5eb0*/  FMUL.FTZ R186, R32, R196 ;  /* 0x000000c420ba7220 */ /* 0x000fe20000410000 */
[----:B------:R-:W-:Y:S01]  /*5ec0*/  FFMA.FTZ R5, R216, R5, R218 ;  /* 0x00000005d8057223 */ /* 0x000fe200000100da */
[-C--:B------:R-:W-:Y:S01]  /*5ed0*/  FFMA.FTZ R213, R32, R200.reuse, -R213 ;  /* 0x000000c820d57223 */ /* 0x080fe200000108d5 */
[----:B------:R-:W-:Y:S01]  /*5ee0*/  FFMA.FTZ R216, R216, R7, R6 ;  /* 0x00000007d8d87223 */ /* 0x000fe20000010006 */
[C---:B------:R-:W-:Y:S01]  /*5ef0*/  FFMA.FTZ R225, R33.reuse, R200, R186 ;  /* 0x000000c821e17223 */ /* 0x040fe200000100ba */
[----:B------:R-:W-:Y:S01]  /*5f00*/  FMUL.FTZ R186, R32, R36 ;  /* 0x0000002420ba7220 */ /* 0x000fe20000410000 */
[----:B------:R-:W-:Y:S01]  /*5f10*/  FMUL.FTZ R224, R0, R213 ;  /* 0x000000d500e07220 */ /* 0x000fe20000410000 */
[----:B------:R-:W-:Y:S01]  /*5f20*/  FMUL.FTZ R213, R33, R197 ;  /* 0x000000c521d57220 */ /* 0x000fe20000410000 */
[----:B-1----:R-:W-:Y:S01]  /*5f30*/  FADD.FTZ R6, R215, R192 ;  /* 0x000000c0d7067221 */ /* 0x002fe20000010000 */
[C---:B------:R-:W-:Y:S01]  /*5f40*/  FFMA.FTZ R228, R33.reuse, R198, R186 ;  /* 0x000000c621e47223 */ /* 0x040fe200000100ba */
[C---:B------:R-:W-:Y:S01]  /*5f50*/  FMUL.FTZ R215, R33.reuse, R36 ;  /* 0x0000002421d77220 */ /* 0x040fe20000410000 */
[C---:B------:R-:W-:Y:S01]  /*5f60*/  FFMA.FTZ R220, R32.reuse, R204, -R213 ;  /* 0x000000cc20dc7223 */ /* 0x040fe200000108d5 */
[-C--:B------:R-:W-:Y:S01]  /*5f70*/  FMUL.FTZ R213, R33, R201.reuse ;  /* 0x000000c921d57220 */ /* 0x080fe20000410000 */
[----:B------:R-:W-:Y:S01]  /*5f80*/  FADD.FTZ R186, RZ, R193 ;  /* 0x000000c1ffba7221 */ /* 0x000fe20000010000 */
[----:B--2---:R-:W-:Y:S01]  /*5f90*/  FADD.FTZ R7, R217, R216 ;  /* 0x000000d8d9077221 */ /* 0x004fe20000010000 */
[C---:B------:R-:W-:Y:S01]  /*5fa0*/  FMUL.FTZ R192, R32.reuse, R201 ;  /* 0x000000c920c07220 */ /* 0x040fe20000410000 */
[C---:B------:R-:W-:Y:S01]  /*5fb0*/  FFMA.FTZ R216, R32.reuse, R208, -R213 ;  /* 0x000000d020d87223 */ /* 0x040fe200000108d5 */
[C---:B------:R-:W-:Y:S01]  /*5fc0*/  FMUL.FTZ R219, R33.reuse, R37 ;  /* 0x0000002521db7220 */ /* 0x040fe20000410000 */
[C---:B------:R-:W-:Y:S01]  /*5fd0*/  FFMA.FTZ R226, R32.reuse, R198, -R215 ;  /* 0x000000c620e27223 */ /* 0x040fe200000108d7 */
[C---:B------:R-:W-:Y:S01]  /*5fe0*/  FMUL.FTZ R217, R33.reuse, R199 ;  /* 0x000000c721d97220 */ /* 0x040fe20000410000 */
[----:B------:R-:W-:Y:S01]  /*5ff0*/  FMUL.FTZ R213, R33, R203 ;  /* 0x000000cb21d57220 */ /* 0x000fe20000410000 */
[----:B------:R-:W-:Y:S01]  /*6000*/  FFMA.FTZ R190, R97, R80, R212 ;  /* 0x0000005061be7223 */ /* 0x000fe200000100d4 */
[-C--:B------:R-:W-:Y:S01]  /*6010*/  FMUL.FTZ R193, R33, R186.reuse ;  /* 0x000000ba21c17220 */ /* 0x080fe20000410000 */
[C---:B------:R-:W-:Y:S01]  /*6020*/  FMUL.FTZ R221, R32.reuse, R37 ;  /* 0x0000002520dd7220 */ /* 0x040fe20000410000 */
[C---:B------:R-:W-:Y:S01]  /*6030*/  FMUL.FTZ R218, R32.reuse, R197 ;  /* 0x000000c520da7220 */ /* 0x040fe20000410000 */
[C---:B------:R-:W-:Y:S01]  /*6040*/  FMUL.FTZ R215, R32.reuse, R199 ;  /* 0x000000c720d77220 */ /* 0x040fe20000410000 */
[C---:B------:R-:W-:Y:S01]  /*6050*/  FMUL.FTZ R230, R32.reuse, R203 ;  /* 0x000000cb20e67220 */ /* 0x040fe20000410000 */
[C---:B------:R-:W-:Y:S01]  /*6060*/  FMUL.FTZ R227, R32.reuse, R186 ;  /* 0x000000ba20e37220 */ /* 0x040fe20000410000 */
[CC--:B------:R-:W-:Y:S01]  /*6070*/  FMUL.FTZ R223, R177.reuse, R189.reuse ;  /* 0x000000bdb1df7220 */ /* 0x0c0fe20000410000 */
[----:B------:R-:W-:Y:S01]  /*6080*/  FMUL.FTZ R222, R177, R188 ;  /* 0x000000bcb1de7220 */ /* 0x000fe20000410000 */
[C---:B------:R-:W-:Y:S01]  /*6090*/  FFMA.FTZ R212, R33.reuse, R208, R192 ;  /* 0x000000d021d47223 */ /* 0x040fe200000100c0 */
[C---:B------:R-:W-:Y:S01]  /*60a0*/  FFMA.FTZ R219, R32.reuse, R202, -R219 ;  /* 0x000000ca20db7223 */ /* 0x040fe200000108db */
        /* <DEDUP_REMOVED lines=15> */
[----:B------:R-:W-:Y:S01]  /*61a0*/  FMUL.FTZ R223, R71, R226 ;  /* 0x000000e247df7220 */ /* 0x000fe20000410000 */
[C---:B------:R-:W-:Y:S01]  /*61b0*/  FMUL.FTZ R177, R179.reuse, R164 ;  /* 0x000000a4b3b17220 */ /* 0x040fe20000410000 */
[----:B------:R-:W-:Y:S01]  /*61c0*/  FMUL.FTZ R179, R179, R33 ;  /* 0x00000021b3b37220 */ /* 0x000fe20000410000 */
[----:B------:R-:W-:Y:S01]  /*61d0*/  FMUL.FTZ R227, R71, -R228 ;  /* 0x800000e447e37220 */ /* 0x000fe20000410000 */
[----:B------:R-:W-:Y:S01]  /*61e0*/  FMUL.FTZ R219, R70, R219 ;  /* 0x000000db46db7220 */ /* 0x000fe20000410000 */
[C---:B------:R-:W-:Y:S01]  /*61f0*/  FFMA.FTZ R177, R180.reuse, R33, -R177 ;  /* 0x00000021b4b17223 */ /* 0x040fe200000108b1 */
[----:B------:R-:W-:Y:S01]  /*6200*/  FFMA.FTZ R179, R180, R164, R179 ;  /* 0x000000a4b4b37223 */ /* 0x000fe200000100b3 */
[----:B------:R-:W-:Y:S01]  /*6210*/  FMUL.FTZ R221, R70, -R221 ;  /* 0x800000dd46dd7220 */ /* 0x000fe20000410000 */
[----:B------:R-:W-:Y:S01]  /*6220*/  FMUL.FTZ R217, R68, R217 ;  /* 0x000000d944d97220 */ /* 0x000fe20000410000 */
[----:B------:R-:W-:Y:S01]  /*6230*/  FADD.FTZ R177, R166, R177 ;  /* 0x000000b1a6b17221 */ /* 0x000fe20000010000 */
[----:B------:R-:W-:Y:S01]  /*6240*/  FADD.FTZ R168, R168, R179 ;  /* 0x000000b3a8a87221 */ /* 0x000fe20000010000 */
[C---:B0-----:R-:W-:Y:S01]  /*6250*/  FMUL.FTZ R7, R69.reuse, R220 ;  /* 0x000000dc45077220 */ /* 0x041fe20000410000 */
[----:B------:R-:W-:Y:S01]  /*6260*/  FMUL.FTZ R179, R69, -R218 ;  /* 0x800000da45b37220 */ /* 0x000fe20000410000 */
[C---:B------:R-:W-:Y:S01]  /*6270*/  FMUL.FTZ R5, R181.reuse, R177 ;  /* 0x000000b1b5057220 */ /* 0x040fe20000410000 */
[-C--:B------:R-:W-:Y:S01]  /*6280*/  FMUL.FTZ R4, R181, R168.reuse ;  /* 0x000000a8b5047220 */ /* 0x080fe20000410000 */
[----:B------:R-:W-:Y:S01]  /*6290*/  FMUL.FTZ R215, R68, -R215 ;  /* 0x800000d744d77220 */ /* 0x000fe20000410000 */
[----:B------:R0:W-:Y:S01]  /*62a0*/  STS [R140+0x18], R7 ;  /* 0x000018078c007388 */ /* 0x0001e20000000800 */
[C---:B------:R-:W-:Y:S01]  /*62b0*/  FFMA.FTZ R5, R182.reuse, R168, R5 ;  /* 0x000000a8b6057223 */ /* 0x040fe20000010005 */
[----:B------:R-:W-:Y:S01]  /*62c0*/  FFMA.FTZ R4, R182, R177, -R4 ;  /* 0x000000b1b6047223 */ /* 0x000fe20000010804 */
[----:B------:R-:W-:Y:S01]  /*62d0*/  FMUL.FTZ R181, R67, -R212 ;  /* 0x800000d443b57220 */ /* 0x000fe20000410000 */
[----:B------:R-:W-:Y:S01]  /*62e0*/  FMUL.FTZ R213, R66, R213 ;  /* 0x000000d542d57220 */ /* 0x000fe20000410000 */
[----:B------:R-:W-:Y:S01]  /*62f0*/  FADD.FTZ R170, R170, R5 ;  /* 0x00000005aaaa7221 */ /* 0x000fe20000010000 */
[----:B------:R-:W-:Y:S01]  /*6300*/  FADD.FTZ R169, R169, R4 ;  /* 0x00000004a9a97221 */ /* 0x000fe20000010000 */
[----:B------:R-:W-:Y:S01]  /*6310*/  FMUL.FTZ R193, R66, -R193 ;  /* 0x800000c142c17220 */ /* 0x000fe20000410000 */
[----:B------:R-:W-:Y:S01]  /*6320*/  STS [R140+0x4], R225 ;  /* 0x000004e18c007388 */ /* 0x000fe20000000800 */
[C---:B------:R-:W-:Y:S01]  /*6330*/  FMUL.FTZ R5, R183.reuse, R170 ;  /* 0x000000aab7057220 */ /* 0x040fe20000410000 */
[-C--:B------:R-:W-:Y:S01]  /*6340*/  FMUL.FTZ R183, R183, R169.reuse ;  /* 0x000000a9b7b77220 */ /* 0x080fe20000410000 */
[----:B0-----:R-:W-:Y:S01]  /*6350*/  FMUL.FTZ R7, R67, R216 ;  /* 0x000000d843077220 */ /* 0x001fe20000410000 */
[----:B------:R-:W-:Y:S01]  /*6360*/  STS [R140+0x8], R223 ;  /* 0x000008df8c007388 */ /* 0x000fe20000000800 */
[C---:B------:R-:W-:Y:S01]  /*6370*/  FFMA.FTZ R162, R184.reuse, R169, -R5 ;  /* 0x000000a9b8a27223 */ /* 0x040fe20000010805 */
[----:B------:R-:W-:Y:S01]  /*6380*/  FFMA.FTZ R183, R184, R170, R183 ;  /* 0x000000aab8b77223 */ /* 0x000fe200000100b7 */
[----:B------:R-:W-:Y:S01]  /*6390*/  FFMA.FTZ R198, R109, -R92, R198 ;  /* 0x8000005c6dc67223 */ /* 0x000fe200000100c6 */
[----:B------:R-:W-:Y:S01]  /*63a0*/  STS [R140+0xc], R227 ;  /* 0x00000ce38c007388 */ /* 0x000fe20000000800 */
[----:B------:R-:W-:Y:S01]  /*63b0*/  FADD.FTZ R162, R171, R162 ;  /* 0x000000a2aba27221 */ /* 0x000fe20000010000 */
[----:B------:R-:W-:Y:S01]  /*63c0*/  FADD.FTZ R172, R172, R183 ;  /* 0x000000b7acac7221 */ /* 0x000fe20000010000 */
[----:B------:R-:W-:Y:S01]  /*63d0*/  FMUL.FTZ R183, R65, R192 ;  /* 0x000000c041b77220 */ /* 0x000fe20000410000 */
[----:B------:R-:W-:Y:S01]  /*63e0*/  STS [R140+0x10], R219 ;  /* 0x000010db8c007388 */ /* 0x000fe20000000800 */
[C---:B------:R-:W-:Y:S01]  /*63f0*/  FMUL.FTZ R4, R185.reuse, R162 ;  /* 0x000000a2b9047220 */ /* 0x040fe20000410000 */
[-C--:B------:R-:W-:Y:S01]  /*6400*/  FMUL.FTZ R185, R185, R172.reuse ;  /* 0x000000acb9b97220 */ /* 0x080fe20000410000 */
[-C--:B------:R-:W-:Y:S01]  /*6410*/  FMUL.FTZ R171, R92, R172.reuse ;  /* 0x000000ac5cab7220 */ /* 0x080fe20000410000 */
[----:B------:R-:W-:Y:S01]  /*6420*/  STS [R140+0x14], R221 ;  /* 0x000014dd8c007388 */ /* 0x000fe20000000800 */
[C---:B------:R-:W-:Y:S01]  /*6430*/  FFMA.FTZ R5, R187.reuse, R172, R4 ;  /* 0x000000acbb057223 */ /* 0x040fe20000010004 */
[----:B------:R-:W-:Y:S01]  /*6440*/  FFMA.FTZ R4, R187, R162, -R185 ;  /* 0x000000a2bb047223 */ /* 0x000fe200000108b9 */
[----:B------:R-:W-:Y:S01]  /*6450*/  FMUL.FTZ R185, R65, -R32 ;  /* 0x8000002041b97220 */ /* 0x000fe20000410000 */
[----:B------:R0:W-:Y:S01]  /*6460*/  STS [R140+0x1c], R179 ;  /* 0x00001cb38c007388 */ /* 0x0001e20000000800 */
[----:B------:R-:W-:Y:S01]  /*6470*/  FADD.FTZ R174, R174, R5 ;  /* 0x00000005aeae7221 */ /* 0x000fe20000010000 */
[----:B------:R-:W-:Y:S01]  /*6480*/  FADD.FTZ R173, R173, R4 ;  /* 0x00000004adad7221 */ /* 0x000fe20000010000 */
[----:B------:R-:W-:Y:S01]  /*6490*/  FMUL.FTZ R32, R90, R170 ;  /* 0x000000aa5a207220 */ /* 0x000fe20000410000 */
[----:B------:R-:W-:Y:S01]  /*64a0*/  STS [R140+0x20], R217 ;  /* 0x000020d98c007388 */ /* 0x000fe20000000800 */
[C---:B------:R-:W-:Y:S01]  /*64b0*/  FMUL.FTZ R166, R94.reuse, R174 ;  /* 0x000000ae5ea67220 */ /* 0x040fe20000410000 */
[----:B------:R-:W-:Y:S01]  /*64c0*/  FMUL.FTZ R4, R94, R173 ;  /* 0x000000ad5e047220 */ /* 0x000fe20000410000 */
[----:B------:R-:W-:Y:S01]  /*64d0*/  FFMA.FTZ R202, R107, -R90, R202 ;  /* 0x8000005a6bca7223 */ /* 0x000fe200000100ca */
[----:B------:R-:W-:Y:S01]  /*64e0*/  STS [R140+0x24], R215 ;  /* 0x000024d78c007388 */ /* 0x000fe20000000800 */
[C---:B------:R-:W-:Y:S01]  /*64f0*/  FMUL.FTZ R6, R196.reuse, R166 ;  /* 0x000000a6c4067220 */ /* 0x040fe20000410000 */
[----:B0-----:R-:W-:Y:S01]  /*6500*/  FFMA.FTZ R179, R111, -R94, R200 ;  /* 0x8000005e6fb37223 */ /* 0x001fe200000100c8 */
[----:B------:R-:W-:Y:S01]  /*6510*/  FMUL.FTZ R5, R196, R4 ;  /* 0x00000004c4057220 */ /* 0x000fe20000410000 */
[----:B------:R0:W-:Y:S01]  /*6520*/  STS [R140+0x28], R7 ;  /* 0x000028078c007388 */ /* 0x0001e20000000800 */
[C---:B------:R-:W-:Y:S01]  /*6530*/  FMUL.FTZ R178, R88.reuse, R168 ;  /* 0x000000a858b27220 */ /* 0x040fe20000410000 */
[C---:B------:R-:W-:Y:S01]  /*6540*/  FFMA.FTZ R6, R179.reuse, R4, -R6 ;  /* 0x00000004b3067223 */ /* 0x040fe20000010806 */
[----:B------:R-:W-:Y:S01]  /*6550*/  FFMA.FTZ R5, R179, R166, R5 ;  /* 0x000000a6b3057223 */ /* 0x000fe20000010005 */
[----:B------:R1:W-:Y:S01]  /*6560*/  STS [R140+0x2c], R181 ;  /* 0x00002cb58c007388 */ /* 0x0003e20000000800 */
[----:B------:R-:W-:Y:S01]  /*6570*/  FMUL.FTZ R182, R88, R177 ;  /* 0x000000b158b67220 */ /* 0x000fe20000410000 */
[----:B------:R-:W-:Y:S01]  /*6580*/  FADD.FTZ R6, RZ, R6 ;  /* 0x00000006ff067221 */ /* 0x000fe20000010000 */
[----:B------:R-:W-:Y:S01]  /*6590*/  FADD.FTZ R5, RZ, R5 ;  /* 0x00000005ff057221 */ /* 0x000fe20000010000 */
[----:B------:R-:W-:Y:S01]  /*65a0*/  STS [R140+0x30], R213 ;  /* 0x000030d58c007388 */ /* 0x000fe20000000800 */
[----:B------:R-:W-:Y:S01]  /*65b0*/  FMUL.FTZ R184, R197, R178 ;  /* 0x000000b2c5b87220 */ /* 0x000fe20000410000 */
[----:B0-----:R-:W-:Y:S01]  /*65c0*/  FMUL.FTZ R7, R92, R162 ;  /* 0x000000a25c077220 */ /* 0x001fe20000410000 */
[----:B------:R-:W-:Y:S01]  /*65d0*/  FMUL.FTZ R180, R86, R164 ;  /* 0x000000a456b47220 */ /* 0x000fe20000410000 */
[----:B------:R-:W-:Y:S01]  /*65e0*/  STS [R140+0x34], R193 ;  /* 0x000034c18c007388 */ /* 0x000fe20000000800 */
[----:B------:R-:W-:Y:S01]  /*65f0*/  FFMA.FTZ R206, R103, -R86, R206 ;  /* 0x8000005667ce7223 */ /* 0x000fe200000100ce */
[----:B-1----:R-:W-:Y:S01]  /*6600*/  FMUL.FTZ R181, R36, R171 ;  /* 0x000000ab24b57220 */ /* 0x002fe20000410000 */
[----:B------:R-:W-:Y:S01]  /*6610*/  FMUL.FTZ R187, R176, R190 ;  /* 0x000000beb0bb7220 */ /* 0x000fe20000410000 */
[----:B------:R0:W-:Y:S01]  /*6620*/  STS [R140+0x38], R183 ;  /* 0x000038b78c007388 */ /* 0x0001e20000000800 */
[----:B------:R-:W-:Y:S01]  /*6630*/  FFMA.FTZ R214, -R66, R214, R205 ;  /* 0x000000d642d67223 */ /* 0x000fe200000101cd */
[-C--:B------:R-:W-:Y:S01]  /*6640*/  FFMA.FTZ R181, R198, R7.reuse, -R181 ;  /* 0x00000007c6b57223 */ /* 0x080fe200000108b5 */
[----:B------:R-:W-:Y:S01]  /*6650*/  FMUL.FTZ R7, R36, R7 ;  /* 0x0000000724077220 */ /* 0x000fe20000410000 */
[----:B------:R1:W-:Y:S01]  /*6660*/  STS [R140+0x3c], R185 ;  /* 0x00003cb98c007388 */ /* 0x0003e20000000800 */
[----:B------:R-:W-:Y:S01]  /*6670*/  FFMA.FTZ R187, R175, R186, R187 ;  /* 0x000000baafbb7223 */ /* 0x000fe200000100bb */
[----:B------:R-:W-:Y:S01]  /*6680*/  FADD.FTZ R6, R6, R181 ;  /* 0x000000b506067221 */ /* 0x000fe20000010000 */
[----:B------:R-:W-:Y:S01]  /*6690*/  FFMA.FTZ R4, R198, R171, R7 ;  /* 0x000000abc6047223 */ /* 0x000fe20000010007 */
[----:B------:R-:W-:Y:S01]  /*66a0*/  BAR.SYNC.DEFER_BLOCKING 0x0 ;  /* 0x0000000000007b1d */ /* 0x000fe20000010000 */
[----:B------:R-:W-:Y:S01]  /*66b0*/  FMUL.FTZ R7, R37, R32 ;  /* 0x0000002025077220 */ /* 0x000fe20000410000 */
[----:B------:R-:W-:Y:S01]  /*66c0*/  FFMA.FTZ R181, R105, -R88, R204 ;  /* 0x8000005869b57223 */ /* 0x000fe200000100cc */
[----:B------:R-:W-:Y:S01]  /*66d0*/  FADD.FTZ R4, R5, R4 ;  /* 0x0000000405047221 */ /* 0x000fe20000010000 */
[----:B------:R-:W-:Y:S01]  /*66e0*/  FMUL.FTZ R5, R90, R169 ;  /* 0x000000a95a057220 */ /* 0x000fe20000410000 */
[----:B------:R-:W-:Y:S01]  /*66f0*/  IADD3 R204, PT, PT, R64, R159, RZ ;  /* 0x0000009f40cc7210 */ /* 0x000fe20007ffe0ff */
[-C--:B0-----:R-:W-:Y:S01]  /*6700*/  FFMA.FTZ R183, R181, R182.reuse, -R184 ;  /* 0x000000b6b5b77223 */ /* 0x081fe200000108b8 */
[----:B------:R-:W-:Y:S01]  /*6710*/  FMUL.FTZ R182, R197, R182 ;  /* 0x000000b6c5b67220 */ /* 0x000fe20000410000 */
[-C--:B------:R-:W-:Y:S01]  /*6720*/  FFMA.FTZ R7, R202, R5.reuse, -R7 ;  /* 0x00000005ca077223 */ /* 0x080fe20000010807 */
[----:B------:R-:W-:Y:S01]  /*6730*/  FMUL.FTZ R5, R37, R5 ;  /* 0x0000000525057220 */ /* 0x000fe20000410000 */
[----:B------:R-:W-:Y:S01]  /*6740*/  FMUL.FTZ R184, R86, R33 ;  /* 0x0000002156b87220 */ /* 0x000fe20000410000 */
[C---:B-1----:R-:W-:Y:S01]  /*6750*/  FMUL.FTZ R185, R199.reuse, R180 ;  /* 0x000000b4c7b97220 */ /* 0x042fe20000410000 */
[----:B------:R-:W-:Y:S01]  /*6760*/  FADD.FTZ R6, R6, R7 ;  /* 0x0000000706067221 */ /* 0x000fe20000010000 */
[----:B------:R-:W-:Y:S01]  /*6770*/  FFMA.FTZ R5, R202, R32, R5 ;  /* 0x00000020ca057223 */ /* 0x000fe20000010005 */
[-C--:B------:R-:W-:Y:S01]  /*6780*/  FMUL.FTZ R7, R199, R184.reuse ;  /* 0x000000b8c7077220 */ /* 0x080fe20000410000 */
[----:B------:R-:W-:Y:S01]  /*6790*/  FFMA.FTZ R185, R206, R184, -R185 ;  /* 0x000000b8ceb97223 */ /* 0x000fe200000108b9 */
[----:B------:R-:W-:Y:S01]  /*67a0*/  FADD.FTZ R6, R6, R183 ;  /* 0x000000b706067221 */ /* 0x000fe20000010000 */
[----:B------:R-:W-:Y:S01]  /*67b0*/  FADD.FTZ R4, R4, R5 ;  /* 0x0000000504047221 */ /* 0x000fe20000010000 */
[----:B------:R-:W-:Y:S01]  /*67c0*/  FFMA.FTZ R5, R181, R178, R182 ;  /* 0x000000b2b5057223 */ /* 0x000fe200000100b6 */
[----:B------:R-:W-:Y:S01]  /*67d0*/  FMUL.FTZ R182, R84, R188 ;  /* 0x000000bc54b67220 */ /* 0x000fe20000410000 */
[----:B------:R-:W-:Y:S01]  /*67e0*/  FFMA.FTZ R7, R206, R180, R7 ;  /* 0x000000b4ce077223 */ /* 0x000fe20000010007 */
[----:B------:R-:W-:Y:S01]  /*67f0*/  FFMA.FTZ R183, R101, -R84, R208 ;  /* 0x8000005465b77223 */ /* 0x000fe200000100d0 */
[----:B------:R-:W-:Y:S01]  /*6800*/  FADD.FTZ R4, R4, R5 ;  /* 0x0000000504047221 */ /* 0x000fe20000010000 */
[----:B------:R-:W-:Y:S01]  /*6810*/  FMUL.FTZ R184, R84, R189 ;  /* 0x000000bd54b87220 */ /* 0x000fe20000410000 */
[----:B------:R0:W1:Y:S01]  /*6820*/  LDS R193, [R139+0x8c0] ;  /* 0x0008c0008bc17984 */ /* 0x0000620000000800 */
[----:B------:R-:W-:Y:S01]  /*6830*/  FMUL.FTZ R192, R201, R182 ;  /* 0x000000b6c9c07220 */ /* 0x000fe20000410000 */
[----:B------:R-:W-:Y:S01]  /*6840*/  FADD.FTZ R4, R4, R7 ;  /* 0x0000000704047221 */ /* 0x000fe20000010000 */
[----:B------:R-:W-:Y:S01]  /*6850*/  LEA R204, R63, -R204, 0x1 ;  /* 0x800000cc3fcc7211 */ /* 0x000fe200078e08ff */
[----:B------:R-:W-:Y:S01]  /*6860*/  FADD.FTZ R6, R6, R185 ;  /* 0x000000b906067221 */ /* 0x000fe20000010000 */
[-C--:B------:R-:W-:Y:S01]  /*6870*/  FFMA.FTZ R7, R183, R184.reuse, -R192 ;  /* 0x000000b8b7077223 */ /* 0x080fe200000108c0 */
[----:B------:R-:W-:Y:S01]  /*6880*/  FMUL.FTZ R192, R201, R184 ;  /* 0x000000b8c9c07220 */ /* 0x000fe20000410000 */
[----:B------:R-:W-:Y:S01]  /*6890*/  FMUL.FTZ R184, R82, R191 ;  /* 0x000000bf52b87220 */ /* 0x000fe20000410000 */
[----:B------:R-:W-:Y:S01]  /*68a0*/  ISETP.GE.AND P6, PT, R204, 0x1, PT ;  /* 0x00000001cc00780c */ /* 0x000fe20003fc6270 */
[----:B------:R-:W-:Y:S01]  /*68b0*/  FFMA.FTZ R185, R99, -R82, R210 ;  /* 0x8000005263b97223 */ /* 0x000fe200000100d2 */
[----:B------:R-:W-:Y:S01]  /*68c0*/  FFMA.FTZ R5, R183, R182, R192 ;  /* 0x000000b6b7057223 */ /* 0x000fe200000100c0 */
[----:B------:R-:W-:Y:S01]  /*68d0*/  FMUL.FTZ R192, R82, R35 ;  /* 0x0000002352c07220 */ /* 0x000fe20000410000 */
[----:B------:R-:W-:Y:S01]  /*68e0*/  FMUL.FTZ R200, R203, R184 ;  /* 0x000000b8cbc87220 */ /* 0x000fe20000410000 */
[----:B------:R-:W-:Y:S01]  /*68f0*/  FADD.FTZ R6, R6, R7 ;  /* 0x0000000706067221 */ /* 0x000fe20000010000 */
[----:B------:R-:W-:Y:S01]  /*6900*/  FADD.FTZ R4, R4, R5 ;  /* 0x0000000504047221 */ /* 0x000fe20000010000 */
[----:B------:R-:W-:Y:S01]  /*6910*/  ISETP.GE.AND P3, PT, R204, 0x21, PT ;  /* 0x00000021cc00780c */ /* 0x000fe20003f66270 */
[-C--:B------:R-:W-:Y:S01]  /*6920*/  FFMA.FTZ R7, R185, R192.reuse, -R200 ;  /* 0x000000c0b9077223 */ /* 0x080fe200000108c8 */
[----:B------:R-:W-:Y:S01]  /*6930*/  FMUL.FTZ R192, R203, R192 ;  /* 0x000000c0cbc07220 */ /* 0x000fe20000410000 */
[----:B------:R-:W-:Y:S01]  /*6940*/  FMUL.FTZ R200, R176, R186 ;  /* 0x000000bab0c87220 */ /* 0x000fe20000410000 */
[----:B------:R-:W-:Y:S01]  /*6950*/  ISETP.GE.AND P2, PT, R204, 0x41, PT ;  /* 0x00000041cc00780c */ /* 0x000fe20003f46270 */
[----:B------:R-:W-:Y:S01]  /*6960*/  FADD.FTZ R7, R6, R7 ;  /* 0x0000000706077221 */ /* 0x000fe20000010000 */
[----:B------:R-:W-:Y:S01]  /*6970*/  FFMA.FTZ R5, R185, R184, R192 ;  /* 0x000000b8b9057223 */ /* 0x000fe200000100c0 */
[----:B------:R-:W-:Y:S01]  /*6980*/  FFMA.FTZ R200, R175, R190, -R200 ;  /* 0x000000beafc87223 */ /* 0x000fe200000108c8 */
[----:B------:R-:W-:-:S02]  /*6990*/  ISETP.GE.AND P1, PT, R204, 0x61, PT ;  /* 0x00000061cc00780c */ /* 0x000fc40003f26270 */
[----:B------:R-:W-:Y:S01]  /*69a0*/  FADD.FTZ R4, R4, R5 ;  /* 0x0000000504047221 */ /* 0x000fe20000010000 */
[----:B------:R-:W-:Y:S01]  /*69b0*/  ISETP.GE.AND P0, PT, R204, 0x81, PT ;  /* 0x00000081cc00780c */ /* 0x000fe20003f06270 */
[----:B0-----:R-:W-:-:S12]  /*69c0*/  @!P6 BRA `(.L_x_15567) ;  /* 0x000000000008e947 */ /* 0x001fd80003800000 */
[----:B------:R-:W0:Y:S04]  /*69d0*/  LDS R5, [R142+0x840] ;  /* 0x000840008e057984 */ /* 0x000e280000000800 */
[----:B0-----:R0:W-:Y:S02]  /*69e0*/  REDG.E.ADD.F32.FTZ.RN.STRONG.GPU desc[UR16][R2.64], R5 ;  /* 0x00000005020079a6 */ /* 0x0011e4000c12f310 */
.L_x_15567:
[----:B------:R-:W-:Y:S05]  /*69f0*/  BSYNC.RECONVERGENT B0 ;  /* 0x0000000000007941 */ /* 0x000fea0003800200 */
.L_x_15566:
[----:B------:R-:W-:Y:S01]  /*6a00*/  BSSY.RECONVERGENT B0, `(.L_x_15568) ;  /* 0x0000004000007945 */ /* 0x000fe20003800200 */
[----:B------:R-:W-:-:S03]  /*6a10*/  ISETP.GE.AND P6, PT, R204, 0xa1, PT ;  /* 0x000000a1cc00780c */ /* 0x000fc60003fc6270 */
[----:B------:R-:W-:Y:S10]  /*6a20*/  @!P3 BRA `(.L_x_15569) ;  /* 0x000000000004b947 */ /* 0x000ff40003800000 */
[----:B-1----:R2:W-:Y:S02]  /*6a30*/  REDG.E.ADD.F32.FTZ.RN.STRONG.GPU desc[UR16][R2.64+0x80], R193 ;  /* 0x000080c1020079a6 */ /* 0x0025e4000c12f310 */
.L_x_15569:
[----:B------:R-:W-:Y:S05]  /*6a40*/  BSYNC.RECONVERGENT B0 ;  /* 0x0000000000007941 */ /* 0x000fea0003800200 */
.L_x_15568:
[----:B0-----:R0:W3:Y:S01]  /*6a50*/  LDS R5, [R138+0x940] ;  /* 0x000940008a057984 */ /* 0x0010e20000000800 */
[----:B------:R-:W-:Y:S04]  /*6a60*/  BSSY.RECONVERGENT B0, `(.L_x_15570) ;  /* 0x0000003000007945 */ /* 0x000fe80003800200 */
[----:B------:R-:W-:Y:S05]  /*6a70*/  @!P2 BRA `(.L_x_15571) ;  /* 0x000000000004a947 */ /* 0x000fea0003800000 */
[----:B---3--:R4:W-:Y:S02]  /*6a80*/  REDG.E.ADD.F32.FTZ.RN.STRONG.GPU desc[UR16][R2.64+0x100], R5 ;  /* 0x00010005020079a6 */ /* 0x0089e4000c12f310 */
.L_x_15571:
[----:B------:R-:W-:Y:S05]  /*6a90*/  BSYNC.RECONVERGENT B0 ;  /* 0x0000000000007941 */ /* 0x000fea0003800200 */
.L_x_15570:
[----:B---34-:R3:W4:Y:S01]  /*6aa0*/  LDS R5, [R137+0x9c0] ;  /* 0x0009c00089057984 */ /* 0x0187220000000800 */
[----:B------:R-:W-:Y:S04]  /*6ab0*/  BSSY.RECONVERGENT B0, `(.L_x_15572) ;  /* 0x0000003000007945 */ /* 0x000fe80003800200 */
[----:B------:R-:W-:Y:S05]  /*6ac0*/  @!P1 BRA `(.L_x_15573) ;  /* 0x0000000000049947 */ /* 0x000fea0003800000 */
[----:B----4-:R4:W-:Y:S02]  /*6ad0*/  REDG.E.ADD.F32.FTZ.RN.STRONG.GPU desc[UR16][R2.64+0x180], R5 ;  /* 0x00018005020079a6 */ /* 0x0109e4000c12f310 */
.L_x_15573:
[----:B------:R-:W-:Y:S05]  /*6ae0*/  BSYNC.RECONVERGENT B0 ;  /* 0x0000000000007941 */ /* 0x000fea0003800200 */
.L_x_15572:
[----:B----4-:R4:W0:Y:S01]  /*6af0*/  LDS R5, [R136+0xa40] ;  /* 0x000a400088057984 */ /* 0x0108220000000800 */
[----:B------:R-:W-:Y:S04]  /*6b00*/  BSSY.RECONVERGENT B0, `(.L_x_15574) ;  /* 0x0000003000007945 */ /* 0x000fe80003800200 */
[----:B------:R-:W-:Y:S05]  /*6b10*/  @!P0 BRA `(.L_x_15575) ;  /* 0x0000000000048947 */ /* 0x000fea0003800000 */
[----:B0-----:R0:W-:Y:S02]  /*6b20*/  REDG.E.ADD.F32.FTZ.RN.STRONG.GPU desc[UR16][R2.64+0x200], R5 ;  /* 0x00020005020079a6 */ /* 0x0011e4000c12f310 */
.L_x_15575:
[----:B------:R-:W-:Y:S05]  /*6b30*/  BSYNC.RECONVERGENT B0 ;  /* 0x0000000000007941 */ /* 0x000fea0003800200 */
.L_x_15574:
[----:B0-----:R0:W0:Y:S01]  /*6b40*/  LDS R5, [R135+0xac0] ;  /* 0x000ac00087057984 */ /* 0x0010220000000800 */
[----:B------:R-:W-:Y:S04]  /*6b50*/  BSSY.RECONVERGENT B0, `(.L_x_15576) ;  /* 0x0000003000007945 */ /* 0x000fe80003800200 */
[----:B------:R-:W-:Y:S05]  /*6b60*/  @!P6 BRA `(.L_x_15577) ;  /* 0x000000000004e947 */ /* 0x000fea0003800000 */
[----:B0-----:R0:W-:Y:S02]  /*6b70*/  REDG.E.ADD.F32.FTZ.RN.STRONG.GPU desc[UR16][R2.64+0x280], R5 ;  /* 0x00028005020079a6 */ /* 0x0011e4000c12f310 */
.L_x_15577:
[----:B------:R-:W-:Y:S05]  /*6b80*/  BSYNC.RECONVERGENT B0 ;  /* 0x0000000000007941 */ /* 0x000fea0003800200 */
.L_x_15576:
        /* <DEDUP_REMOVED lines=9> */
.L_x_15579:
[----:B------:R-:W-:Y:S05]  /*6c20*/  BSYNC.RECONVERGENT B0 ;  /* 0x0000000000007941 */ /* 0x000fea0003800200 */
.L_x_15578:
[----:B0-----:R0:W0:Y:S01]  /*6c30*/  LDS R5, [R132+0xbc0] ;  /* 0x000bc00084057984 */ /* 0x0010220000000800 */
[----:B------:R-:W-:Y:S04]  /*6c40*/  BSSY.RECONVERGENT B0, `(.L_x_15580) ;  /* 0x0000003000007945 */ /* 0x000fe80003800200 */
[----:B------:R-:W-:Y:S05]  /*6c50*/  @!P0 BRA `(.L_x_15581) ;  /* 0x0000000000048947 */ /* 0x000fea0003800000 */
[----:B0-----:R0:W-:Y:S02]  /*6c60*/  REDG.E.ADD.F32.FTZ.RN.STRONG.GPU desc[UR16][R2.64+0x380], R5 ;  /* 0x00038005020079a6 */ /* 0x0011e4000c12f310 */
.L_x_15581:
[----:B------:R-:W-:Y:S05]  /*6c70*/  BSYNC.RECONVERGENT B0 ;  /* 0x0000000000007941 */ /* 0x000fea0003800200 */
.L_x_15580:
[----:B0-----:R0:W0:Y:S01]  /*6c80*/  LDS R5, [R130+0xc40] ;  /* 0x000c400082057984 */ /* 0x0010220000000800 */
[----:B------:R-:W-:Y:S04]  /*6c90*/  BSSY.RECONVERGENT B0, `(.L_x_15582) ;  /* 0x0000003000007945 */ /* 0x000fe80003800200 */
[----:B------:R-:W-:Y:S05]  /*6ca0*/  @!P1 BRA `(.L_x_15583) ;  /* 0x0000000000049947 */ /* 0x000fea0003800000 */
[----:B0-----:R0:W-:Y:S02]  /*6cb0*/  REDG.E.ADD.F32.FTZ.RN.STRONG.GPU desc[UR16][R2.64+0x400], R5 ;  /* 0x00040005020079a6 */ /* 0x0011e4000c12f310 */
.L_x_15583:
[----:B------:R-:W-:Y:S05]  /*6cc0*/  BSYNC.RECONVERGENT B0 ;  /* 0x0000000000007941 */ /* 0x000fea0003800200 */
.L_x_15582:
[----:B0-----:R0:W0:Y:S01]  /*6cd0*/  LDS R5, [R128+0xcc0] ;  /* 0x000cc00080057984 */ /* 0x0010220000000800 */
[----:B------:R-:W-:Y:S04]  /*6ce0*/  BSSY.RECONVERGENT B0, `(.L_x_15584) ;  /* 0x0000003000007945 */ /* 0x000fe80003800200 */
[----:B------:R-:W-:Y:S05]  /*6cf0*/  @!P2 BRA `(.L_x_15585) ;  /* 0x000000000004a947 */ /* 0x000fea0003800000 */
[----:B0-----:R0:W-:Y:S02]  /*6d00*/  REDG.E.ADD.F32.FTZ.RN.STRONG.GPU desc[UR16][R2.64+0x480], R5 ;  /* 0x00048005020079a6 */ /* 0x0011e4000c12f310 */
.L_x_15585:
[----:B------:R-:W-:Y:S05]  /*6d10*/  BSYNC.RECONVERGENT B0 ;  /* 0x0000000000007941 */ /* 0x000fea0003800200 */
.L_x_15584:
[----:B0-----:R0:W0:Y:S01]  /*6d20*/  LDS R5, [R126+0xd40] ;  /* 0x000d40007e057984 */ /* 0x0010220000000800 */
[----:B------:R-:W-:Y:S04]  /*6d30*/  BSSY.RECONVERGENT B0, `(.L_x_15586) ;  /* 0x0000003000007945 */ /* 0x000fe80003800200 */
[----:B------:R-:W-:Y:S05]  /*6d40*/  @!P3 BRA `(.L_x_15587) ;  /* 0x000000000004b947 */ /* 0x000fea0003800000 */
[----:B0-----:R0:W-:Y:S02]  /*6d50*/  REDG.E.ADD.F32.FTZ.RN.STRONG.GPU desc[UR16][R2.64+0x500], R5 ;  /* 0x00050005020079a6 */ /* 0x0011e4000c12f310 */
.L_x_15587:
[----:B------:R-:W-:Y:S05]  /*6d60*/  BSYNC.RECONVERGENT B0 ;  /* 0x0000000000007941 */ /* 0x000fea0003800200 */
.L_x_15586:
        /* <DEDUP_REMOVED lines=10> */
.L_x_15589:
[----:B------:R-:W-:Y:S05]  /*6e10*/  BSYNC.RECONVERGENT B0 ;  /* 0x0000000000007941 */ /* 0x000fea0003800200 */
.L_x_15588:
[----:B------:R3:W3:Y:S01]  /*6e20*/  LDS R205, [R122+0xe40] ;  /* 0x000e40007acd7984 */ /* 0x0006e20000000800 */
[----:B------:R-:W-:Y:S01]  /*6e30*/  BSSY.RECONVERGENT B0, `(.L_x_15590) ;  /* 0x0000006000007945 */ /* 0x000fe20003800200 */
[----:B0-----:R-:W-:Y:S01]  /*6e40*/  FMUL.FTZ R5, R80, R195 ;  /* 0x000000c350057220 */ /* 0x001fe20000410000 */
[----:B------:R-:W-:Y:S01]  /*6e50*/  FFMA.FTZ R190, R97, -R80, R190 ;  /* 0x8000005061be7223 */ /* 0x000fe200000100be */
[----:B-12---:R-:W-:Y:S01]  /*6e60*/  FMUL.FTZ R193, R186, R175 ;  /* 0x000000afbac17220 */ /* 0x006fe20000410000 */
[----:B------:R-:W-:Y:S06]  /*6e70*/  @!P0 BRA `(.L_x_15591) ;  /* 0x0000000000048947 */ /* 0x000fec0003800000 */
[----:B---3--:R0:W-:Y:S02]  /*6e80*/  REDG.E.ADD.F32.FTZ.RN.STRONG.GPU desc[UR16][R2.64+0x600], R205 ;  /* 0x000600cd020079a6 */ /* 0x0081e4000c12f310 */
.L_x_15591:
[----:B------:R-:W-:Y:S05]  /*6e90*/  BSYNC.RECONVERGENT B0 ;  /* 0x0000000000007941 */ /* 0x000fea0003800200 */
.L_x_15590:
[-C--:B------:R-:W-:Y:S01]  /*6ea0*/  FFMA.FTZ R176, R190, R5.reuse, -R193 ;  /* 0x00000005beb07223 */ /* 0x080fe200000108c1 */
[----:B------:R-:W-:Y:S01]  /*6eb0*/  BSSY.RECONVERGENT B0, `(.L_x_15592) ;  /* 0x0000005000007945 */ /* 0x000fe20003800200 */
[----:B------:R1:W2:Y:S01]  /*6ec0*/  LDS R193, [R120+0xec0] ;  /* 0x000ec00078c17984 */ /* 0x0002a20000000800 */
[----:B------:R-:W-:Y:S02]  /*6ed0*/  FMUL.FTZ R5, R186, R5 ;  /* 0x00000005ba057220 */ /* 0x000fe40000410000 */
[----:B------:R-:W-:Y:S05]  /*6ee0*/  @!P1 BRA `(.L_x_15593) ;  /* 0x0000000000049947 */ /* 0x000fea0003800000 */
[----:B--2---:R2:W-:Y:S02]  /*6ef0*/  REDG.E.ADD.F32.FTZ.RN.STRONG.GPU desc[UR16][R2.64+0x680], R193 ;  /* 0x000680c1020079a6 */ /* 0x0045e4000c12f310 */
.L_x_15593:
[----:B------:R-:W-:Y:S05]  /*6f00*/  BSYNC.RECONVERGENT B0 ;  /* 0x0000000000007941 */ /* 0x000fea0003800200 */
.L_x_15592:
[----:B--2---:R2:W0:Y:S01]  /*6f10*/  LDS R193, [R118+0xf40] ;  /* 0x000f400076c17984 */ /* 0x0044220000000800 */
[----:B------:R-:W-:Y:S01]  /*6f20*/  BSSY.RECONVERGENT B0, `(.L_x_15594) ;  /* 0x0000004000007945 */ /* 0x000fe20003800200 */
[----:B------:R-:W-:-:S03]  /*6f30*/  FFMA.FTZ R5, R190, R175, R5 ;  /* 0x000000afbe057223 */ /* 0x000fc60000010005 */
[----:B------:R-:W-:Y:S05]  /*6f40*/  @!P2 BRA `(.L_x_15595) ;  /* 0x000000000004a947 */ /* 0x000fea0003800000 */
[----:B0-----:R0:W-:Y:S02]  /*6f50*/  REDG.E.ADD.F32.FTZ.RN.STRONG.GPU desc[UR16][R2.64+0x700], R193 ;  /* 0x000700c1020079a6 */ /* 0x0011e4000c12f310 */
.L_x_15595:
[----:B------:R-:W-:Y:S05]  /*6f60*/  BSYNC.RECONVERGENT B0 ;  /* 0x0000000000007941 */ /* 0x000fea0003800200 */
.L_x_15594:
[----:B------:R-:W-:Y:S01]  /*6f70*/  FADD.FTZ R4, R4, R5 ;  /* 0x0000000504047221 */ /* 0x000fe20000010000 */
[----:B------:R-:W-:Y:S01]  /*6f80*/  FADD.FTZ R5, R7, R176 ;  /* 0x000000b007057221 */ /* 0x000fe20000010000 */
[----:B------:R-:W-:Y:S01]  /*6f90*/  BSSY.RECONVERGENT B0, `(.L_x_15596) ;  /* 0x0000005000007945 */ /* 0x000fe20003800200 */
[----:B------:R0:W0:Y:S01]  /*6fa0*/  LDS R7, [R116+0xfc0] ;  /* 0x000fc00074077984 */ /* 0x0000220000000800 */
[----:B------:R-:W-:Y:S02]  /*6fb0*/  FFMA.FTZ R6, R65, R200, R194 ;  /* 0x000000c841067223 */ /* 0x000fe400000100c2 */
[----:B------:R-:W-:Y:S05]  /*6fc0*/  @!P3 BRA `(.L_x_15597) ;  /* 0x000000000004b947 */ /* 0x000fea0003800000 */
[----:B0-----:R0:W-:Y:S02]  /*6fd0*/  REDG.E.ADD.F32.FTZ.RN.STRONG.GPU desc[UR16][R2.64+0x780], R7 ;  /* 0x00078007020079a6 */ /* 0x0011e4000c12f310 */
.L_x_15597:
[----:B------:R-:W-:Y:S05]  /*6fe0*/  BSYNC.RECONVERGENT B0 ;  /* 0x0000000000007941 */ /* 0x000fea0003800200 */
.L_x_15596:
[----:B0-----:R-:W-:Y:S01]  /*6ff0*/  FFMA.FTZ R7, -R65, R187, R214 ;  /* 0x000000bb41077223 */ /* 0x001fe200000101d6 */
[----:B------:R-:W0:Y:S01]  /*7000*/  SHFL.DOWN PT, R3, R4, 0x1, 0x1f ;  /* 0x08201f0004037f89 */ /* 0x000e2200000e0000 */
[----:B------:R-:W-:Y:S01]  /*7010*/  ISETP.GT.AND P0, PT, R113, 0x1e, PT ;  /* 0x0000001e7100780c */ /* 0x000fe20003f04270 */
[----:B------:R-:W-:Y:S01]  /*7020*/  FADD.FTZ R72, R175, R72 ;  /* 0x00000048af487221 */ /* 0x000fe20000010000 */
[----:B------:R-:W-:Y:S01]  /*7030*/  FADD.FTZ R75, R180, R75 ;  /* 0x0000004bb44b7221 */ /* 0x000fe20000010000 */
[----:B------:R-:W5:Y:S01]  /*7040*/  SHFL.DOWN PT, R2, R5, 0x1, 0x1f ;  /* 0x08201f0005027f89 */ /* 0x000f6200000e0000 */
[----:B------:R-:W-:Y:S01]  /*7050*/  ISETP.GT.AND P1, PT, R113, 0xf, PT ;  /* 0x0000000f7100780c */ /* 0x000fe20003f24270 */
[----:B------:R-:W-:Y:S01]  /*7060*/  FADD.FTZ R77, R32, R77 ;  /* 0x0000004d204d7221 */ /* 0x000fe20000010000 */
[----:B------:R-:W-:Y:S01]  /*7070*/  BSSY.RECONVERGENT B0, `(.L_x_15598) ;  /* 0x000005d000007945 */ /* 0x000fe20003800200 */
[----:B------:R-:W1:Y:S01]  /*7080*/  SHFL.DOWN PT, R187, R6, 0x1, 0x1f ;  /* 0x08201f0006bb7f89 */ /* 0x000e6200000e0000 */
[----:B------:R-:W-:Y:S01]  /*7090*/  FADD.FTZ R73, R184, R73 ;  /* 0x00000049b8497221 */ /* 0x000fe20000010000 */
[----:B------:R-:W-:Y:S01]  /*70a0*/  FADD.FTZ R74, R182, R74 ;  /* 0x0000004ab64a7221 */ /* 0x000fe20000010000 */
[----:B------:R-:W-:Y:S01]  /*70b0*/  FADD.FTZ R76, R178, R76 ;  /* 0x0000004cb24c7221 */ /* 0x000fe20000010000 */
[----:B------:R-:W2:Y:S02]  /*70c0*/  SHFL.DOWN PT, R176, R7, 0x1, 0x1f ;  /* 0x08201f0007b07f89 */ /* 0x000ea400000e0000 */
[----:B0-----:R-:W-:Y:S01]  /*70d0*/  @!P0 FADD.FTZ R4, R4, R3 ;  /* 0x0000000304048221 */ /* 0x001fe20000010000 */
[----:B------:R-:W-:Y:S01]  /*70e0*/  FMUL.FTZ R3, R31, R195 ;  /* 0x000000c31f037220 */ /* 0x000fe20000410000 */
[----:B-----5:R-:W-:-:S03]  /*70f0*/  @!P0 FADD.FTZ R5, R5, R2 ;  /* 0x0000000205058221 */ /* 0x020fc60000010000 */
[----:B------:R-:W0:Y:S01]  /*7100*/  SHFL.DOWN PT, R193, R4, 0x2, 0x1f ;  /* 0x08401f0004c17f89 */ /* 0x000e2200000e0000 */
[-C--:B------:R-:W-:Y:S01]  /*7110*/  FFMA.FTZ R3, R30, R34.reuse, R3 ;  /* 0x000000221e037223 */ /* 0x080fe20000010003 */
[C---:B------:R-:W-:Y:S01]  /*7120*/  FMUL.FTZ R2, R31.reuse, R34 ;  /* 0x000000221f027220 */ /* 0x040fe20000410000 */
[----:B-1----:R-:W-:Y:S01]  /*7130*/  @!P0 FADD.FTZ R6, R6, R187 ;  /* 0x000000bb06068221 */ /* 0x002fe20000010000 */
[----:B------:R-:W1:Y:S01]  /*7140*/  SHFL.DOWN PT, R192, R5, 0x2, 0x1f ;  /* 0x08401f0005c07f89 */ /* 0x000e6200000e0000 */
[----:B------:R-:W-:Y:S01]  /*7150*/  FMUL.FTZ R187, R190, R3 ;  /* 0x00000003bebb7220 */ /* 0x000fe20000410000 */
[----:B------:R-:W-:Y:S01]  /*7160*/  FMUL.FTZ R3, R31, R191 ;  /* 0x000000bf1f037220 */ /* 0x000fe20000410000 */
[----:B--2---:R-:W-:Y:S01]  /*7170*/  @!P0 FADD.FTZ R7, R7, R176 ;  /* 0x000000b007078221 */ /* 0x004fe20000010000 */
[----:B---3--:R-:W2:Y:S01]  /*7180*/  SHFL.DOWN PT, R205, R6, 0x2, 0x1f ;  /* 0x08401f0006cd7f89 */ /* 0x008ea200000e0000 */
[----:B------:R-:W-:Y:S01]  /*7190*/  ISETP.GT.AND P0, PT, R113, 0x1d, PT ;  /* 0x0000001d7100780c */ /* 0x000fe20003f04270 */
[CC--:B------:R-:W-:Y:S01]  /*71a0*/  FFMA.FTZ R176, R30.reuse, R35.reuse, -R3 ;  /* 0x000000231eb07223 */ /* 0x0c0fe20000010803 */
[C---:B------:R-:W-:Y:S01]  /*71b0*/  FMUL.FTZ R35, R31.reuse, R35 ;  /* 0x000000231f237220 */ /* 0x040fe20000410000 */
[----:B------:R-:W3:Y:S01]  /*71c0*/  SHFL.DOWN PT, R194, R7, 0x2, 0x1f ;  /* 0x08401f0007c27f89 */ /* 0x000ee200000e0000 */
[C---:B------:R-:W-:Y:S01]  /*71d0*/  FFMA.FTZ R195, R30.reuse, R195, -R2 ;  /* 0x000000c31ec37223 */ /* 0x040fe20000010802 */
[----:B------:R-:W-:Y:S01]  /*71e0*/  FMUL.FTZ R3, R31, R189 ;  /* 0x000000bd1f037220 */ /* 0x000fe20000410000 */
[----:B------:R-:W-:-:S02]  /*71f0*/  FFMA.FTZ R2, R30, R191, R35 ;  /* 0x000000bf1e027223 */ /* 0x000fc40000010023 */
[----:B------:R-:W-:Y:S02]  /*7200*/  FFMA.FTZ R186, R186, R195, R187 ;  /* 0x000000c3baba7223 */ /* 0x000fe400000100bb */
[----:B------:R-:W-:Y:S02]  /*7210*/  FMUL.FTZ R2, R185, R2 ;  /* 0x00000002b9027220 */ /* 0x000fe40000410000 */
[----:B------:R-:W-:Y:S01]  /*7220*/  FFMA.FTZ R186, R97, R34, R186 ;  /* 0x0000002261ba7223 */ /* 0x000fe200000100ba */
[----:B------:R-:W-:Y:S01]  /*7230*/  FMUL.FTZ R34, R31, R188 ;  /* 0x000000bc1f227220 */ /* 0x000fe20000410000 */
[----:B------:R-:W-:Y:S01]  /*7240*/  FFMA.FTZ R176, R203, R176, R2 ;  /* 0x000000b0cbb07223 */ /* 0x000fe20000010002 */
[----:B0-----:R-:W-:Y:S01]  /*7250*/  @!P0 FADD.FTZ R4, R4, R193 ;  /* 0x000000c104048221 */ /* 0x001fe20000010000 */
[C---:B------:R-:W-:Y:S01]  /*7260*/  FFMA.FTZ R2, R30.reuse, R188, R3 ;  /* 0x000000bc1e027223 */ /* 0x040fe20000010003 */
[----:B------:R-:W-:Y:S01]  /*7270*/  FFMA.FTZ R34, R30, R189, -R34 ;  /* 0x000000bd1e227223 */ /* 0x000fe20000010822 */
[----:B------:R-:W-:Y:S01]  /*7280*/  FFMA.FTZ R176, R99, R191, R176 ;  /* 0x000000bf63b07223 */ /* 0x000fe200000100b0 */
[----:B-1----:R-:W-:Y:S01]  /*7290*/  @!P0 FADD.FTZ R5, R5, R192 ;  /* 0x000000c005058221 */ /* 0x002fe20000010000 */
[----:B------:R-:W0:Y:S01]  /*72a0*/  SHFL.DOWN PT, R35, R4, 0x4, 0x1f ;  /* 0x08801f0004237f89 */ /* 0x000e2200000e0000 */
[----:B------:R-:W-:Y:S01]  /*72b0*/  FMUL.FTZ R2, R183, R2 ;  /* 0x00000002b7027220 */ /* 0x000fe20000410000 */
[----:B------:R-:W-:Y:S01]  /*72c0*/  FADD.FTZ R93, R176, R93 ;  /* 0x0000005db05d7221 */ /* 0x000fe20000010000 */
[----:B--2---:R-:W-:Y:S01]  /*72d0*/  @!P0 FADD.FTZ R6, R6, R205 ;  /* 0x000000cd06068221 */ /* 0x004fe20000010000 */
[----:B------:R-:W1:Y:S01]  /*72e0*/  SHFL.DOWN PT, R190, R5, 0x4, 0x1f ;  /* 0x08801f0005be7f89 */ /* 0x000e6200000e0000 */
[----:B------:R-:W-:Y:S01]  /*72f0*/  FMUL.FTZ R3, R31, R164 ;  /* 0x000000a41f037220 */ /* 0x000fe20000410000 */
[----:B------:R-:W-:Y:S01]  /*7300*/  FFMA.FTZ R34, R201, R34, R2 ;  /* 0x00000022c9227223 */ /* 0x000fe20000010002 */
[----:B---3--:R-:W-:Y:S01]  /*7310*/  @!P0 FADD.FTZ R7, R7, R194 ;  /* 0x000000c207078221 */ /* 0x008fe20000010000 */
[----:B------:R-:W2:Y:S01]  /*7320*/  SHFL.DOWN PT, R175, R6, 0x4, 0x1f ;  /* 0x08801f0006af7f89 */ /* 0x000ea200000e0000 */
[----:B------:R-:W-:Y:S01]  /*7330*/  ISETP.GT.AND P0, PT, R113, 0x1b, PT ;  /* 0x0000001b7100780c */ /* 0x000fe20003f04270 */
[CC--:B------:R-:W-:Y:S01]  /*7340*/  FFMA.FTZ R2, R30.reuse, R33.reuse, -R3 ;  /* 0x000000211e027223 */ /* 0x0c0fe20000010803 */
[C---:B------:R-:W-:Y:S01]  /*7350*/  FMUL.FTZ R33, R31.reuse, R33 ;  /* 0x000000211f217220 */ /* 0x040fe20000410000 */
[----:B------:R-:W3:Y:S01]  /*7360*/  SHFL.DOWN PT, R192, R7, 0x4, 0x1f ;  /* 0x08801f0007c07f89 */ /* 0x000ee200000e0000 */
[----:B------:R-:W-:Y:S01]  /*7370*/  FMUL.FTZ R3, R31, R177 ;  /* 0x000000b11f037220 */ /* 0x000fe20000410000 */
[----:B------:R-:W-:Y:S01]  /*7380*/  FFMA.FTZ R34, R101, R188, R34 ;  /* 0x000000bc65227223 */ /* 0x000fe20000010022 */
[----:B------:R-:W-:Y:S01]  /*7390*/  FFMA.FTZ R33, R30, R164, R33 ;  /* 0x000000a41e217223 */ /* 0x000fe20000010021 */
[----:B------:R-:W-:-:S02]  /*73a0*/  FADD.FTZ R95, R186, R95 ;  /* 0x0000005fba5f7221 */ /* 0x000fc40000010000 */
[----:B------:R-:W-:Y:S01]  /*73b0*/  FADD.FTZ R91, R34, R91 ;  /* 0x0000005b225b7221 */ /* 0x000fe20000010000 */
[----:B------:R-:W-:Y:S01]  /*73c0*/  FMUL.FTZ R206, R206, R33 ;  /* 0x00000021cece7220 */ /* 0x000fe20000410000 */
[----:B------:R-:W-:-:S03]  /*73d0*/  FMUL.FTZ R33, R31, R168 ;  /* 0x000000a81f217220 */ /* 0x000fc60000410000 */
[----:B------:R-:W-:Y:S01]  /*73e0*/  FFMA.FTZ R206, R199, R2, R206 ;  /* 0x00000002c7ce7223 */ /* 0x000fe200000100ce */
[----:B0-----:R-:W-:Y:S01]  /*73f0*/  @!P0 FADD.FTZ R4, R4, R35 ;  /* 0x0000002304048221 */ /* 0x001fe20000010000 */
[C---:B------:R-:W-:Y:S01]  /*7400*/  FFMA.FTZ R2, R30.reuse, R168, R3 ;  /* 0x000000a81e027223 */ /* 0x040fe20000010003 */
[----:B------:R-:W-:Y:S01]  /*7410*/  FMUL.FTZ R3, R31, R169 ;  /* 0x000000a91f037220 */ /* 0x000fe20000410000 */
[----:B------:R-:W-:Y:S01]  /*7420*/  FFMA.FTZ R206, R103, R164, R206 ;  /* 0x000000a467ce7223 */ /* 0x000fe200000100ce */
[----:B-1----:R-:W-:Y:S01]  /*7430*/  @!P0 FADD.FTZ R5, R5, R190 ;  /* 0x000000be05058221 */ /* 0x002fe20000010000 */
[----:B------:R-:W0:Y:S01]  /*7440*/  SHFL.DOWN PT, R35, R4, 0x8, 0x1f ;  /* 0x09001f0004237f89 */ /* 0x000e2200000e0000 */
[----:B------:R-:W-:Y:S01]  /*7450*/  FMUL.FTZ R164, R181, R2 ;  /* 0x00000002b5a47220 */ /* 0x000fe20000410000 */
[----:B------:R-:W-:Y:S01]  /*7460*/  FFMA.FTZ R34, R30, R177, -R33 ;  /* 0x000000b11e227223 */ /* 0x000fe20000010821 */
[----:B--2---:R-:W-:Y:S01]  /*7470*/  @!P0 FADD.FTZ R6, R6, R175 ;  /* 0x000000af06068221 */ /* 0x004fe20000010000 */
[----:B------:R-:W1:Y:S01]  /*7480*/  SHFL.DOWN PT, R176, R5, 0x8, 0x1f ;  /* 0x09001f0005b07f89 */ /* 0x000e6200000e0000 */
[-C--:B------:R-:W-:Y:S01]  /*7490*/  FMUL.FTZ R2, R31, R170.reuse ;  /* 0x000000aa1f027220 */ /* 0x080fe20000410000 */
[C---:B------:R-:W-:Y:S01]  /*74a0*/  FFMA.FTZ R3, R30.reuse, R170, R3 ;  /* 0x000000aa1e037223 */ /* 0x040fe20000010003 */
[----:B---3--:R-:W-:Y:S01]  /*74b0*/  @!P0 FADD.FTZ R7, R7, R192 ;  /* 0x000000c007078221 */ /* 0x008fe20000010000 */
[----:B------:R-:W2:Y:S01]  /*74c0*/  SHFL.DOWN PT, R175, R6, 0x8, 0x1f ;  /* 0x09001f0006af7f89 */ /* 0x000ea200000e0000 */
[----:B------:R-:W-:Y:S01]  /*74d0*/  ISETP.GT.AND P0, PT, R113, 0x17, PT ;  /* 0x000000177100780c */ /* 0x000fe20003f04270 */
[----:B------:R-:W-:Y:S01]  /*74e0*/  FFMA.FTZ R164, R197, R34, R164 ;  /* 0x00000022c5a47223 */ /* 0x000fe200000100a4 */
[----:B------:R-:W-:Y:S01]  /*74f0*/  FFMA.FTZ R34, R30, R169, -R2 ;  /* 0x000000a91e227223 */ /* 0x000fe20000010802 */
[----:B------:R-:W3:Y:S01]  /*7500*/  SHFL.DOWN PT, R180, R7, 0x8, 0x1f ;  /* 0x09001f0007b47f89 */ /* 0x000ee200000e0000 */
[----:B------:R-:W-:Y:S01]  /*7510*/  FMUL.FTZ R202, R202, R3 ;  /* 0x00000003caca7220 */ /* 0x000fe20000410000 */
[----:B------:R-:W-:Y:S01]  /*7520*/  FADD.FTZ R89, R206, R89 ;  /* 0x00000059ce597221 */ /* 0x000fe20000010000 */
[----:B------:R-:W-:Y:S01]  /*7530*/  FFMA.FTZ R164, R105, R168, R164 ;  /* 0x000000a869a47223 */ /* 0x000fe200000100a4 */
[----:B------:R-:W-:-:S06]  /*7540*/  FMUL.FTZ R33, R31, R162 ;  /* 0x000000a21f217220 */ /* 0x000fcc0000410000 */
        /* <DEDUP_REMOVED lines=15> */
.L_x_15599:
[----:B------:R-:W-:Y:S05]  /*7640*/  BSYNC.RECONVERGENT B0 ;  /* 0x0000000000007941 */ /* 0x000fea0003800200 */
.L_x_15598:
[C---:B-1----:R-:W-:Y:S01]  /*7650*/  FMUL.FTZ R3, R31.reuse, R173 ;  /* 0x000000ad1f037220 */ /* 0x042fe20000410000 */
[CC--:B---3--:R-:W-:Y:S01]  /*7660*/  FMUL.FTZ R35, R31.reuse, R172.reuse ;  /* 0x000000ac1f237220 */ /* 0x0c8fe20000410000 */
[C---:B------:R-:W-:Y:S01]  /*7670*/  FFMA.FTZ R33, R30.reuse, R172, R33 ;  /* 0x000000ac1e217223 */ /* 0x040fe20000010021 */
[-C--:B0-----:R-:W-:Y:S01]  /*7680*/  FMUL.FTZ R32, R31, R174.reuse ;  /* 0x000000ae1f207220 */ /* 0x081fe20000410000 */
        /* <DEDUP_REMOVED lines=30> */
.L_x_15601:
[----:B------:R-:W-:Y:S05]  /*7870*/  BSYNC.RECONVERGENT B0 ;  /* 0x0000000000007941 */ /* 0x000fea0003800200 */
.L_x_15600:
[----:B------:R-:W-:-:S04]  /*7880*/  UIADD3 UR4, UPT, UPT, UR4, 0x1, URZ ;  /* 0x0000000104047890 */ /* 0x000fc8000fffe0ff */
[----:B------:R-:W-:-:S09]  /*7890*/  UISETP.GE.AND UP0, UPT, UR4, UR9, UPT ;  /* 0x000000090400728c */ /* 0x000fd2000bf06270 */
[----:B------:R-:W-:Y:S05]  /*78a0*/  BRA.U !UP0, `(.L_x_15602) ;  /* 0xffffffb908447547 */ /* 0x000fea000b83ffff */
.L_x_15552:
[----:B------:R-:W-:Y:S01]  /*78b0*/  BAR.SYNC.DEFER_BLOCKING 0x0 ;  /* 0x0000000000007b1d */ /* 0x000fe20000010000 */
[----:B------:R-:W-:Y:S02]  /*78c0*/  HFMA2 R17, -RZ, RZ, 0, 0 ;  /* 0x00000000ff117431 */ /* 0x000fe400000001ff */
[----:B------:R-:W-:-:S05]  /*78d0*/  FADD.FTZ R154, R81, R154 ;  /* 0x0000009a519a7221 */ /* 0x000fca0000010000 */
[----:B------:R-:W0:Y:S01]  /*78e0*/  LDC.64 R30, c[0x0][0x4f8] ;  /* 0x00013e00ff1e7b82 */ /* 0x000e220000000a00 */
[----:B------:R-:W1:Y:S01]  /*78f0*/  LDCU.64 UR8, c[0x0][0x500] ;  /* 0x0000a000ff0877ac */ /* 0x000e620008000a00 */
[----:B------:R-:W-:Y:S01]  /*7900*/  FADD.FTZ R154, R154, R83 ;  /* 0x000000539a9a7221 */ /* 0x000fe20000010000 */
[----:B------:R-:W2:Y:S03]  /*7910*/  LDCU.64 UR10, c[0x0][0x550] ;  /* 0x0000aa00ff0a77ac */ /* 0x000ea60008000a00 */
[----:B------:R-:W-:-:S04]  /*7920*/  FADD.FTZ R154, R154, R85 ;  /* 0x000000559a9a7221 */ /* 0x000fc80000010000 */
[----:B------:R-:W-:-:S04]  /*7930*/  FADD.FTZ R154, R154, R87 ;  /* 0x000000579a9a7221 */ /* 0x000fc80000010000 */
[----:B------:R-:W-:Y:S01]  /*7940*/  FADD.FTZ R154, R154, R89 ;  /* 0x000000599a9a7221 */ /* 0x000fe20000010000 */
[----:B------:R-:W-:Y:S03]  /*7950*/  STS [R96], R79 ;  /* 0x0000004f60007388 */ /* 0x000fe60000000800 */
[----:B------:R-:W-:Y:S01]  /*7960*/  FADD.FTZ R154, R154, R91 ;  /* 0x0000005b9a9a7221 */ /* 0x000fe20000010000 */
[----:B------:R-:W-:Y:S03]  /*7970*/  STS [R96+0x4], R78 ;  /* 0x0000044e60007388 */ /* 0x000fe60000000800 */
[----:B------:R-:W-:Y:S01]  /*7980*/  FADD.FTZ R154, R154, R93 ;  /* 0x0000005d9a9a7221 */ /* 0x000fe20000010000 */
[----:B0-----:R-:W-:Y:S01]  /*7990*/  IMAD.WIDE.U32 R2, R30, UR18, R16 ;  /* 0x000000121e027c25 */ /* 0x001fe2000f8e0010 */
[----:B------:R-:W-:Y:S03]  /*79a0*/  STS [R96+0x8], R77 ;  /* 0x0000084d60007388 */ /* 0x000fe60000000800 */
[----:B------:R-:W-:Y:S01]  /*79b0*/  FADD.FTZ R154, R154, R95 ;  /* 0x0000005f9a9a7221 */ /* 0x000fe20000010000 */
[----:B------:R-:W-:Y:S01]  /*79c0*/  IMAD R3, R31, UR18, R3 ;  /* 0x000000121f037c24 */ /* 0x000fe2000f8e0203 */
[----:B------:R-:W-:Y:S01]  /*79d0*/  STS [R96+0xc], R76 ;  /* 0x00000c4c60007388 */ /* 0x000fe20000000800 */
[----:B------:R-:W0:Y:S01]  /*79e0*/  LDC.64 R30, c[0x0][0x518] ;  /* 0x00014600ff1e7b82 */ /* 0x000e220000000a00 */
[----:B-1----:R-:W-:-:S02]  /*79f0*/  IMAD.WIDE.U32 R2, R167, UR8, R2 ;  /* 0x00000008a7027c25 */ /* 0x002fc4000f8e0002 */
[----:B------:R-:W-:Y:S02]  /*7a00*/  STS [R96+0x10], R75 ;  /* 0x0000104b60007388 */ /* 0x000fe40000000800 */
[----:B------:R-:W-:Y:S01]  /*7a10*/  IMAD R4, R167, UR9, R3 ;  /* 0x00000009a7047c24 */ /* 0x000fe2000f8e0203 */
[----:B------:R-:W-:Y:S01]  /*7a20*/  IADD3 R3, P0, PT, R133, R2, RZ ;  /* 0x0000000285037210 */ /* 0x000fe20007f1e0ff */
[----:B------:R-:W-:Y:S01]  /*7a30*/  STS [R96+0x14], R74 ;  /* 0x0000144a60007388 */ /* 0x000fe20000000800 */
[----:B------:R-:W1:Y:S02]  /*7a40*/  LDCU.64 UR8, c[0x0][0x560] ;  /* 0x0000ac00ff0877ac */ /* 0x000e640008000a00 */
[----:B------:R-:W-:Y:S01]  /*7a50*/  IADD3.X R4, PT, PT, RZ, R4, RZ, P0, !PT ;  /* 0x00000004ff047210 */ /* 0x000fe200007fe4ff */
[----:B------:R-:W-:Y:S01]  /*7a60*/  STS [R96+0x18], R73 ;  /* 0x0000184960007388 */ /* 0x000fe20000000800 */
[----:B--2---:R-:W-:-:S03]  /*7a70*/  LEA R2, P0, R3, UR10, 0x2 ;  /* 0x0000000a03027c11 */ /* 0x004fc6000f8010ff */
[----:B------:R-:W-:Y:S01]  /*7a80*/  STS [R96+0x1c], R72 ;  /* 0x00001c4860007388 */ /* 0x000fe20000000800 */
[----:B------:R-:W-:-:S03]  /*7a90*/  NOP ;  /* 0x0000000000007918 */ /* 0x000fc60000000000 */
[----:B------:R-:W-:Y:S01]  /*7aa0*/  LDS R5, [R112] ;  /* 0x0000000070057984 */ /* 0x000fe20000000800 */
        /* <DEDUP_REMOVED lines=28> */
[----:B0-----:R-:W-:-:S04]  /*7c70*/  IMAD.WIDE.U32 R2, R30, UR18, R16 ;  /* 0x000000121e027c25 */ /* 0x001fc8000f8e0010 */
[----:B------:R-:W-:Y:S01]  /*7c80*/  IMAD R3, R31, UR18, R3 ;  /* 0x000000121f037c24 */ /* 0x000fe2000f8e0203 */
[----:B------:R-:W-:Y:S04]  /*7c90*/  STS [R96], R81 ;  /* 0x0000005160007388 */ /* 0x000fe80000000800 */
        /* <DEDUP_REMOVED lines=19> */
[----:B------:R-:W2:Y:S02]  /*7dd0*/  LDCU.64 UR6, c[0x0][0x520] ;  /* 0x0000a400ff0677ac */ /* 0x000ea40008000a00 */
[----:B--2---:R-:W-:-:S04]  /*7de0*/  IMAD.WIDE.U32 R2, R167, UR6, R2 ;  /* 0x00000006a7027c25 */ /* 0x004fc8000f8e0002 */
        /* <DEDUP_REMOVED lines=32> */
.L_x_15550:
[----:B------:R-:W1:Y:S01]  /*7ff0*/  LDC.64 R8, c[0x0][0x548] ;  /* 0x00015200ff087b82 */ /* 0x000e620000000a00 */
[----:B------:R-:W2:Y:S01]  /*8000*/  S2R R14, SR_TID.X ;  /* 0x00000000000e7919 */ /* 0x000ea20000002100 */
[----:B------:R-:W2:Y:S06]  /*8010*/  LDCU UR11, c[0x0][0x38c] ;  /* 0x00007180ff0b77ac */ /* 0x000eac0008000800 */
[----:B------:R-:W3:Y:S01]  /*8020*/  LDC.64 R10, c[0x0][0x568] ;  /* 0x00015a00ff0a7b82 */ /* 0x000ee20000000a00 */
[----:B-1----:R-:W-:-:S04]  /*8030*/  ISETP.NE.U32.AND P1, PT, R8, RZ, PT ;  /* 0x000000ff0800720c */ /* 0x002fc80003f25070 */
[----:B------:R-:W-:Y:S02]  /*8040*/  ISETP.NE.AND.EX P1, PT, R9, RZ, PT, P1 ;  /* 0x000000ff0900720c */ /* 0x000fe40003f25310 */
[----:B---3--:R-:W-:Y:S02]  /*8050*/  ISETP.NE.U32.AND P0, PT, R10, RZ, PT ;  /* 0x000000ff0a00720c */ /* 0x008fe40003f05070 */
[----:B--2---:R-:W-:Y:S02]  /*8060*/  ISETP.GE.AND P2, PT, R14, UR11, PT ;  /* 0x0000000b0e007c0c */ /* 0x004fe4000bf46270 */
[----:B------:R-:W-:-:S07]  /*8070*/  ISETP.NE.AND.EX P0, PT, R11, RZ, PT, P0 ;  /* 0x000000ff0b00720c */ /* 0x000fce0003f05300 */
[----:B------:R-:W-:Y:S06]  /*8080*/  @!P1 BRA `(.L_x_15604) ;  /* 0x0000000000649947 */ /* 0x000fec0003800000 */
[----:B0-----:R-:W0:Y:S01]  /*8090*/  SHFL.DOWN P1, R3, R156, 0x1, 0x1f ;  /* 0x08201f009c037f89 */ /* 0x001e220000020000 */
        /* <DEDUP_REMOVED lines=23> */
.L_x_15605:
[----:B------:R-:W-:Y:S05]  /*8210*/  BSYNC.RECONVERGENT B0 ;  /* 0x0000000000007941 */ /* 0x000fea0003800200 */
.L_x_15604:
[----:B------:R-:W-:Y:S05]  /*8220*/  @!P0 BRA `(.L_x_15606) ;  /* 0x0000000000688947 */ /* 0x000fea0003800000 */
[----:B------:R-:W-:Y:S06]  /*8230*/  BAR.SYNC.DEFER_BLOCKING 0x0 ;  /* 0x0000000000007b1d */ /* 0x000fec0000010000 */
[----:B------:R-:W-:Y:S01]  /*8240*/  BSSY.RECONVERGENT B0, `(.L_x_15606) ;  /* 0x0000018000007945 */ /* 0x000fe20003800200 */
[----:B01----:R-:W0:Y:S01]  /*8250*/  SHFL.DOWN P0, R3, R154, 0x1, 0x1f ;  /* 0x08201f009a037f89 */ /* 0x003e220000000000 */
        /* <DEDUP_REMOVED lines=22> */
.L_x_15607:
[----:B------:R-:W-:Y:S05]  /*83c0*/  BSYNC.RECONVERGENT B0 ;  /* 0x0000000000007941 */ /* 0x000fea0003800200 */
.L_x_15606:
[----:B------:R-:W-:Y:S05]  /*83d0*/  @P2 EXIT ;  /* 0x000000000000294d */ /* 0x000fea0003800000 */
[----:B------:R-:W2:Y:S01]  /*83e0*/  S2UR UR9, SR_CTAID.Y ;  /* 0x00000000000979c3 */ /* 0x000ea20000002600 */
[----:B------:R-:W2:Y:S01]  /*83f0*/  LDCU.64 UR6, c[0x0][0x4c8] ;  /* 0x00009900ff0677ac */ /* 0x000ea20008000a00 */
[----:B------:R-:W-:Y:S01]  /*8400*/  BSSY.RECONVERGENT B0, `(.L_x_15608) ;  /* 0x0000024000007945 */ /* 0x000fe20003800200 */
[----:B------:R-:W-:Y:S01]  /*8410*/  MOV R11, R14 ;  /* 0x0000000e000b7202 */ /* 0x000fe20000000f00 */
[----:B------:R-:W3:Y:S04]  /*8420*/  LDCU UR10, c[0x0][0x360] ;  /* 0x00006c00ff0a77ac */ /* 0x000ee80008000800 */
[----:B------:R-:W1:Y:S01]  /*8430*/  S2UR UR8, SR_CgaCtaId ;  /* 0x00000000000879c3 */ /* 0x000e620000008800 */
[----:B------:R-:W1:Y:S01]  /*8440*/  LDCU.64 UR12, c[0x0][0x4b0] ;  /* 0x00009600ff0c77ac */ /* 0x000e620008000a00 */
[----:B------:R-:W1:Y:S06]  /*8450*/  LDCU.128 UR20, c[0x0][0x530] ;  /* 0x0000a600ff1477ac */ /* 0x000e6c0008000c00 */
[----:B0-----:R-:W0:Y:S01]  /*8460*/  LDC.64 R18, c[0x0][0x4d0] ;  /* 0x00013400ff127b82 */ /* 0x001e220000000a00 */
[----:B--2---:R-:W-:-:S03]  /*8470*/  UIMAD.WIDE.U32 UR4, UR9, UR6, URZ ;  /* 0x00000006090472a5 */ /* 0x004fc6000f8e00ff */
[----:B------:R-:W-:Y:S01]  /*8480*/  UMOV UR6, 0x400 ;  /* 0x0000040000067882 */ /* 0x000fe20000000000 */
[----:B------:R-:W-:Y:S02]  /*8490*/  UIMAD UR7, UR9, UR7, UR5 ;  /* 0x00000007090772a4 */ /* 0x000fe4000f8e0205 */
[----:B-1-3--:R-:W-:-:S12]  /*84a0*/  ULEA UR8, UR8, UR6, 0x18 ;  /* 0x0000000608087291 */ /* 0x00afd8000f8ec0ff */
.L_x_15609:
[C---:B------:R-:W-:Y:S01]  /*84b0*/  LEA R0, R11.reuse, UR8, 0x3 ;  /* 0x000000080b007c11 */ /* 0x040fe2000f8e18ff */
[----:B------:R-:W-:Y:S01]  /*84c0*/  UMOV UR6, UR4 ;  /* 0x0000000400067c82 */ /* 0x000fe20008000000 */
[----:B--2---:R-:W-:Y:S01]  /*84d0*/  SHF.R.S32.HI R3, RZ, 0x1f, R11 ;  /* 0x0000001fff037819 */ /* 0x004fe2000001140b */
[----:B0-----:R-:W-:Y:S01]  /*84e0*/  IMAD.WIDE.U32 R8, R11, R18, UR6 ;  /* 0x000000060b087e25 */ /* 0x001fe2000f8e0012 */
[----:B-----5:R-:W-:Y:S01]  /*84f0*/  MOV R160, R12 ;  /* 0x0000000c00a07202 */ /* 0x020fe20000000f00 */
[----:B------:R-:W0:Y:S02]  /*8500*/  LDS.64 R14, [R0+0x35d0] ;  /* 0x0035d000000e7984 */ /* 0x000e240000000a00 */
[C---:B------:R-:W-:Y:S02]  /*8510*/  IMAD R2, R3.reuse, UR12, RZ ;  /* 0x0000000c03027c24 */ /* 0x040fe4000f8e02ff */
[----:B------:R-:W1:Y:S01]  /*8520*/  LDS.64 R16, [R0+0x3dd0] ;  /* 0x003dd00000107984 */ /* 0x000e620000000a00 */
[----:B------:R-:W-:-:S02]  /*8530*/  IMAD R4, R3, R18, RZ ;  /* 0x0000001203047224 */ /* 0x000fc400078e02ff */
[----:B------:R-:W-:-:S04]  /*8540*/  IMAD.WIDE.U32 R6, R11, UR12, R160 ;  /* 0x0000000c0b067c25 */ /* 0x000fc8000f8e00a0 */
[C---:B------:R-:W-:Y:S01]  /*8550*/  IMAD R3, R11.reuse, UR13, R2 ;  /* 0x0000000d0b037c24 */ /* 0x040fe2000f8e0202 */
[----:B------:R-:W-:Y:S01]  /*8560*/  LEA R2, P0, R6, UR20, 0x3 ;  /* 0x0000001406027c11 */ /* 0x000fe2000f8018ff */
[C---:B------:R-:W-:Y:S01]  /*8570*/  IMAD R5, R11.reuse, R19, R4 ;  /* 0x000000130b057224 */ /* 0x040fe200078e0204 */
[----:B------:R-:W-:Y:S02]  /*8580*/  IADD3 R11, PT, PT, R11, UR10, RZ ;  /* 0x0000000a0b0b7c10 */ /* 0x000fe4000fffe0ff */
[----:B------:R-:W-:Y:S02]  /*8590*/  IADD3 R3, PT, PT, R7, R3, RZ ;  /* 0x0000000307037210 */ /* 0x000fe40007ffe0ff */
[----:B------:R-:W-:Y:S02]  /*85a0*/  LEA R4, P1, R8, UR22, 0x3 ;  /* 0x0000001608047c11 */ /* 0x000fe4000f8218ff */
[----:B------:R-:W-:Y:S02]  /*85b0*/  LEA.HI.X R3, R6, UR21, R3, 0x3, P0 ;  /* 0x0000001506037c11 */ /* 0x000fe400080f1c03 */
[----:B------:R-:W-:-:S02]  /*85c0*/  ISETP.GE.AND P0, PT, R11, UR11, PT ;  /* 0x0000000b0b007c0c */ /* 0x000fc4000bf06270 */
        /* <DEDUP_REMOVED lines=8> */
.L_x_15608:
[----:B------:R-:W-:Y:S05]  /*8650*/  EXIT ;  /* 0x000000000000794d */ /* 0x000fea0003800000 */
.L_x_15610:
        /* <DEDUP_REMOVED lines=10> */
.L_x_18757:


//--------------------- .text._Z25selective_scan_bwd_kernelI32Selective_Scan_bwd_kernel_traitsILi32ELi8ELb0ELb0ELb1ELb1ELb0EfN3c107complexIfEEEEv12SSMParamsBwd --------------------------
	.section	.text._Z25selective_scan_bwd_kernelI32Selective_Scan_bwd_kernel_traitsILi32ELi8ELb0ELb0ELb1ELb1ELb0EfN3c107complexIfEEEEv12SSMParamsBwd,"ax",@progbits
	.align	128
        .global         _Z25selective_scan_bwd_kernelI32Selective_Scan_bwd_kernel_traitsILi32ELi8ELb0ELb0ELb1ELb1ELb0EfN3c107complexIfEEEEv12SSMParamsBwd
        .type           _Z25selective_scan_bwd_kernelI32Selective_Scan_bwd_kernel_traitsILi32ELi8ELb0ELb0ELb1ELb1ELb0EfN3c107complexIfEEEEv12SSMParamsBwd,@function
        .size           _Z25selective_scan_bwd_kernelI32Selective_Scan_bwd_kernel_traitsILi32ELi8ELb0ELb0ELb1ELb1ELb0EfN3c107complexIfEEEEv12SSMParamsBwd,(.L_x_18758 - _Z25selective_scan_bwd_kernelI32Selective_Scan_bwd_kernel_traitsILi32ELi8ELb0ELb0ELb1ELb1ELb0EfN3c107complexIfEEEEv12SSMParamsBwd)
        .other          _Z25selective_scan_bwd_kernelI32Selective_Scan_bwd_kernel_traitsILi32ELi8ELb0ELb0ELb1ELb1ELb0EfN3c107complexIfEEEEv12SSMParamsBwd,@"STO_CUDA_ENTRY STV_DEFAULT"
_Z25selective_scan_bwd_kernelI32Selective_Scan_bwd_kernel_traitsILi32ELi8ELb0ELb0ELb1ELb1ELb0EfN3c107complexIfEEEEv12SSMParamsBwd:
.text._Z25selective_scan_bwd_kernelI32Selective_Scan_bwd_kernel_traitsILi32ELi8ELb0ELb0ELb1ELb1ELb0EfN3c107complexIfEEEEv12SSMParamsBwd:
        /* <DEDUP_REMOVED lines=55> */
[----:B------:R-:W-:Y:S01]  /*0370*/  UIMAD UR6, UR18, UR9, UR5 ;  /* 0x00000009120672a4 */ /* 0x000fe2000f8e0205 */
[----:B------:R-:W-:Y:S02]  /*0380*/  ISETP.NE.U32.AND P0, PT, R16, RZ, PT ;  /* 0x000000ff1000720c */ /* 0x000fe40003f05070 */
[----:B------:R-:W-:Y:S02]  /*0390*/  @!P2 IADD3 R13, PT, PT, -R13, RZ, RZ ;  /* 0x000000ff0d0da210 */ /* 0x000fe40007ffe1ff */
[----:B------:R-:W-:Y:S02]  /*03a0*/  @!P1 LOP3.LUT R13, RZ, R8, RZ, 0x33, !PT ;  /* 0x00000008ff0d9212 */ /* 0x000fe400078e33ff */
[----:B------:R-:W-:Y:S02]  /*03b0*/  MOV R2, UR4 ;  /* 0x0000000400027c02 */ /* 0x000fe40008000f00 */
[----:B------:R-:W-:-:S02]  /*03c0*/  SHF.R.S32.HI R11, RZ, 0x1f, R13 ;  /* 0x0000001fff0b7819 */ /* 0x000fc4000001140d */
        /* <DEDUP_REMOVED lines=8> */
[----:B------:R-:W-:Y:S01]  /*0450*/  IMAD R9, R13, R5, R0 ;  /* 0x000000050d097224 */ /* 0x000fe200078e0200 */
[----:B------:R-:W-:Y:S02]  /*0460*/  MOV R5, UR5 ;  /* 0x0000000500057c02 */ /* 0x000fe40008000f00 */
[----:B------:R-:W-:Y:S01]  /*0470*/  MOV R5, UR6 ;  /* 0x0000000600057c02 */ /* 0x000fe20008000f00 */
[----:B------:R-:W-:Y:S01]  /*0480*/  IMAD.WIDE.U32 R2, R41, UR10, R2 ;  /* 0x0000000a29027c25 */ /* 0x000fe2000f8e0002 */
[----:B------:R-:W3:Y:S01]  /*0490*/  @P0 LDC R12, c[0x0][0x384] ;  /* 0x0000e100ff0c0b82 */ /* 0x000ee20000000800 */
[----:B------:R-:W-:Y:S01]  /*04a0*/  IADD3 R9, PT, PT, R7, R9, RZ ;  /* 0x0000000907097210 */ /* 0x000fe20007ffe0ff */
[----:B------:R-:W4:Y:S01]  /*04b0*/  LDCU.64 UR6, c[0x0][0x498] ;  /* 0x00009300ff0677ac */ /* 0x000f220008000a00 */
[----:B------:R-:W-:Y:S01]  /*04c0*/  MOV R8, R6 ;  /* 0x0000000600087202 */ /* 0x000fe20000000f00 */
[----:B--2---:R-:W-:Y:S01]  /*04d0*/  IMAD.WIDE.U32 R6, R14, UR18, RZ ;  /* 0x000000120e067c25 */ /* 0x004fe2000f8e00ff */
[----:B-1----:R-:W-:-:S03]  /*04e0*/  SHF.R.U32.HI R0, RZ, 0x1, R21 ;  /* 0x00000001ff007819 */ /* 0x002fc60000011615 */
[----:B------:R-:W-:-:S04]  /*04f0*/  IMAD.WIDE.U32 R4, R41, UR14, R4 ;  /* 0x0000000e29047c25 */ /* 0x000fc8000f8e0004 */
[----:B------:R-:W-:Y:S01]  /*0500*/  IMAD R17, R41, UR11, R3 ;  /* 0x0000000b29117c24 */ /* 0x000fe2000f8e0203 */
[----:B------:R-:W-:Y:S01]  /*0510*/  SHF.R.U64 R3, R20, 0x1, R21 ;  /* 0x0000000114037819 */ /* 0x000fe20000001215 */
[----:B------:R-:W-:Y:S01]  /*0520*/  IMAD R7, R15, UR18, R7 ;  /* 0x000000120f077c24 */ /* 0x000fe2000f8e0207 */
[----:B------:R-:W1:Y:S01]  /*0530*/  LDC.64 R20, c[0x0][0x4a0] ;  /* 0x00012800ff147b82 */ /* 0x000e620000000a00 */
[----:B------:R-:W-:Y:S02]  /*0540*/  IMAD R15, R41, UR15, R5 ;  /* 0x0000000f290f7c24 */ /* 0x000fe4000f8e0205 */
[----:B------:R-:W-:-:S04]  /*0550*/  IMAD.WIDE.U32 R8, R3, UR18, R8 ;  /* 0x0000001203087c25 */ /* 0x000fc8000f8e0008 */
[----:B------:R-:W-:Y:S01]  /*0560*/  IMAD R45, R0, UR18, RZ ;  /* 0x00000012002d7c24 */ /* 0x000fe2000f8e02ff */
[----:B------:R-:W2:Y:S01]  /*0570*/  @P0 LDC R5, c[0x0][0x38c] ;  /* 0x0000e300ff050b82 */ /* 0x000ea20000000800 */
[----:B------:R-:W-:Y:S01]  /*0580*/  LEA R43, P1, R8, R22, 0x3 ;  /* 0x00000016082b7211 */ /* 0x000fe200078218ff */
[-C--:B------:R-:W-:Y:S02]  /*0590*/  IMAD R0, R11, R18.reuse, RZ ;  /* 0x000000120b007224 */ /* 0x080fe400078e02ff */
[----:B------:R-:W-:Y:S01]  /*05a0*/  IADD3 R45, PT, PT, R9, R45, RZ ;  /* 0x0000002d092d7210 */ /* 0x000fe20007ffe0ff */
[----:B------:R-:W-:-:S03]  /*05b0*/  IMAD.WIDE.U32 R10, R13, R18, R6 ;  /* 0x000000120d0a7225 */ /* 0x000fc600078e0006 */
[----:B------:R-:W-:Y:S01]  /*05c0*/  LEA.HI.X R45, R8, R23, R45, 0x3, P1 ;  /* 0x00000017082d7211 */ /* 0x000fe200008f1c2d */
[----:B------:R-:W1:Y:S01]  /*05d0*/  @P0 LDC.64 R6, c[0x0][0x480] ;  /* 0x00012000ff060b82 */ /* 0x000e620000000a00 */
[----:B------:R-:W-:Y:S01]  /*05e0*/  IMAD R13, R13, R19, R0 ;  /* 0x000000130d0d7224 */ /* 0x000fe200078e0200 */
[C---:B0-----:R-:W-:Y:S01]  /*05f0*/  LEA R9, R25.reuse, 0xffffff00, 0x8 ;  /* 0xffffff0019097811 */ /* 0x041fe200078e40ff */
[----:B----4-:R-:W-:Y:S01]  /*0600*/  UIMAD.WIDE.U32 UR4, UR18, UR6, URZ ;  /* 0x00000006120472a5 */ /* 0x010fe2000f8e00ff */
[----:B------:R-:W-:-:S04]  /*0610*/  LEA R3, R25, 0xfffffe00, 0x9 ;  /* 0xfffffe0019037811 */ /* 0x000fc800078e48ff */
        /* <DEDUP_REMOVED lines=8> */
[----:B--2---:R-:W-:Y:S01]  /*06a0*/  @P0 IMAD R5, R0, R5, RZ ;  /* 0x0000000500050224 */ /* 0x004fe200078e02ff */
[----:B------:R-:W-:Y:S01]  /*06b0*/  LEA.HI.X.SX32 R59, R3, R2, 0x1, P4 ;  /* 0x00000002033b7211 */ /* 0x000fe200020f0eff */
[----:B-1----:R-:W-:Y:S01]  /*06c0*/  IMAD.WIDE.U32 R2, R41, R20, UR4 ;  /* 0x0000000429027e25 */ /* 0x002fe2000f8e0014 */
[----:B------:R-:W-:-:S03]  /*06d0*/  SHF.R.S32.HI R0, RZ, 0x1f, R9 ;  /* 0x0000001fff007819 */ /* 0x000fc60000011409 */
[----:B------:R-:W-:Y:S01]  /*06e0*/  IMAD R11, R41, R21, R3 ;  /* 0x00000015290b7224 */ /* 0x000fe200078e0203 */
[----:B------:R-:W-:Y:S02]  /*06f0*/  IADD3.X R3, PT, PT, R0, R17, RZ, P2, !PT ;  /* 0x0000001100037210 */ /* 0x000fe400017fe4ff */
[C---:B------:R-:W-:Y:S02]  /*0700*/  IADD3 R4, P3, PT, R9.reuse, R4, RZ ;  /* 0x0000000409047210 */ /* 0x040fe40007f7e0ff */
[----:B------:R-:W-:Y:S02]  /*0710*/  LEA R50, P2, R52, R50, 0x2 ;  /* 0x0000003234327211 */ /* 0x000fe400078410ff */
[----:B------:R-:W-:Y:S02]  /*0720*/  CS2R R18, SRZ ;  /* 0x0000000000127805 */ /* 0x000fe4000001ff00 */
[----:B------:R-:W-:Y:S01]  /*0730*/  IADD3 R2, P4, PT, R9, R2, RZ ;  /* 0x0000000209027210 */ /* 0x000fe20007f9e0ff */
[----:B------:R-:W-:Y:S01]  /*0740*/  @P0 IMAD.WIDE R18, R5, 0x10, R6 ;  /* 0x0000001005120825 */ /* 0x000fe200078e0206 */
[----:B------:R-:W-:-:S02]  /*0750*/  IADD3.X R54, PT, PT, R0, R15, RZ, P3, !PT ;  /* 0x0000000f00367210 */ /* 0x000fc40001ffe4ff */
[----:B------:R-:W-:Y:S01]  /*0760*/  LEA.HI.X R52, R52, R51, R3, 0x2, P2 ;  /* 0x0000003334347211 */ /* 0x000fe200010f1403 */
[C---:B------:R-:W-:Y:S01]  /*0770*/  IMAD.WIDE.U32 R16, R41.reuse, R46, RZ ;  /* 0x0000002e29107225 */ /* 0x040fe200078e00ff */
[----:B------:R-:W-:Y:S02]  /*0780*/  IADD3.X R56, PT, PT, R0, R11, RZ, P4, !PT ;  /* 0x0000000b00387210 */ /* 0x000fe400027fe4ff */
[----:B0-----:R-:W-:Y:S02]  /*0790*/  LEA R53, P0, R4, R22, 0x2 ;  /* 0x0000001604357211 */ /* 0x001fe400078010ff */
        /* <DEDUP_REMOVED lines=24> */
[----:B------:R-:W-:Y:S02]  /*0920*/  SHF.L.U32 R3, R48, 0x4, RZ ;  /* 0x0000000430037819 */ /* 0x000fe400000006ff */
[----:B------:R-:W-:Y:S02]  /*0930*/  LOP3.LUT R88, R208, 0x1f00, RZ, 0xc0, !PT ;  /* 0x00001f00d0587812 */ /* 0x000fe400078ec0ff */
        /* <DEDUP_REMOVED lines=14> */
[----:B------:R-:W-:Y:S02]  /*0a20*/  IADD3 R67, PT, PT, R48, 0x1e0, RZ ;  /* 0x000001e030437810 */ /* 0x000fe40007ffe0ff */
[----:B------:R-:W-:Y:S02]  /*0a30*/  LOP3.LUT R77, R88, 0x1f, R48, 0xf8, !PT ;  /* 0x0000001f584d7812 */ /* 0x000fe400078ef830 */
[C---:B------:R-:W-:Y:S02]  /*0a40*/  LEA.HI R61, R48.reuse, R48, RZ, 0x1b ;  /* 0x00000030303d7211 */ /* 0x040fe400078fd8ff */
[----:B------:R-:W-:Y:S02]  /*0a50*/  LOP3.LUT R5, R3, 0x3e00, RZ, 0xc0, !PT ;  /* 0x00003e0003057812 */ /* 0x000fe400078ec0ff */
[----:B------:R-:W-:-:S02]  /*0a60*/  LEA.HI R63, R48, R3, RZ, 0x1f ;  /* 0x00000003303f7211 */ /* 0x000fc400078ff8ff */
[----:B------:R-:W-:Y:S02]  /*0a70*/  LEA.HI R64, R3, R3, RZ, 0x1b ;  /* 0x0000000303407211 */ /* 0x000fe400078fd8ff */
        /* <DEDUP_REMOVED lines=45> */
.L_x_15679:
[----:B0-----:R-:W0:Y:S01]  /*0d50*/  LDC R151, c[0x0][0x388] ;  /* 0x0000e200ff977b82 */ /* 0x001e220000000800 */
[----:B------:R-:W-:Y:S02]  /*0d60*/  IADD3 R89, PT, PT, R58, -0x1, RZ ;  /* 0xffffffff3a597810 */ /* 0x000fe40007ffe0ff */
[----:B------:R-:W-:Y:S02]  /*0d70*/  CS2R R6, SRZ ;  /* 0x0000000000067805 */ /* 0x000fe4000001ff00 */
[----:B------:R-:W-:Y:S01]  /*0d80*/  SHF.L.U32 R2, R77, 0x2, RZ ;  /* 0x000000024d027819 */ /* 0x000fe200000006ff */
[----:B------:R-:W-:Y:S01]  /*0d90*/  HFMA2 R0, -RZ, RZ, 0, 0 ;  /* 0x00000000ff007431 */ /* 0x000fe200000001ff */
[----:B------:R-:W-:Y:S02]  /*0da0*/  SHF.L.U32 R10, R89, 0x8, RZ ;  /* 0x00000008590a7819 */ /* 0x000fe400000006ff */
[----:B------:R-:W-:Y:S02]  /*0db0*/  CS2R R20, SRZ ;  /* 0x0000000000147805 */ /* 0x000fe4000001ff00 */
[----:B------:R-:W-:-:S02]  /*0dc0*/  IADD3 R4, P0, PT, R2, R50, RZ ;  /* 0x0000003202047210 */ /* 0x000fc40007f1e0ff */
[----:B------:R-:W-:Y:S02]  /*0dd0*/  CS2R R22, SRZ ;  /* 0x0000000000167805 */ /* 0x000fe4000001ff00 */
[C---:B------:R-:W-:Y:S02]  /*0de0*/  IADD3 R8, P2, PT, R2.reuse, R53, RZ ;  /* 0x0000003502087210 */ /* 0x040fe40007f5e0ff */
[----:B------:R-:W-:Y:S02]  /*0df0*/  IADD3 R2, P3, PT, R2, R55, RZ ;  /* 0x0000003702027210 */ /* 0x000fe40007f7e0ff */
[----:B------:R-:W-:Y:S02]  /*0e00*/  IADD3.X R5, PT, PT, RZ, R52, RZ, P0, !PT ;  /* 0x00000034ff057210 */ /* 0x000fe400007fe4ff */
[----:B------:R-:W-:Y:S02]  /*0e10*/  IADD3.X R9, PT, PT, RZ, R54, RZ, P2, !PT ;  /* 0x00000036ff097210 */ /* 0x000fe400017fe4ff */
[----:B------:R-:W-:-:S02]  /*0e20*/  IADD3.X R3, PT, PT, RZ, R56, RZ, P3, !PT ;  /* 0x00000038ff037210 */ /* 0x000fc40001ffe4ff */
        /* <DEDUP_REMOVED lines=26> */
[C---:B------:R-:W-:Y:S01]  /*0fd0*/  IADD3 R26, PT, PT, R91.reuse, 0x40, RZ ;  /* 0x000000405b1a7810 */ /* 0x040fe20007ffe0ff */
[----:B------:R-:W-:Y:S01]  /*0fe0*/  HFMA2 R5, -RZ, RZ, 0, 0 ;  /* 0x00000000ff057431 */ /* 0x000fe200000001ff */
[-C--:B------:R-:W-:Y:S02]  /*0ff0*/  LEA.HI.SX32 R24, R24, R91.reuse, 0x1b ;  /* 0x0000005b18187211 */ /* 0x080fe400078fdaff */
[----:B------:R-:W-:Y:S02]  /*1000*/  LEA.HI.SX32 R26, R26, R91, 0x1b ;  /* 0x0000005b1a1a7211 */ /* 0x000fe400078fdaff */
[----:B------:R-:W-:Y:S02]  /*1010*/  IADD3 R4, PT, PT, R91, 0x60, RZ ;  /* 0x000000605b047810 */ /* 0x000fe40007ffe0ff */
[----:B------:R-:W-:-:S02]  /*1020*/  LEA R93, R24, UR6, 0x2 ;  /* 0x00000006185d7c11 */ /* 0x000fc4000f8e10ff */
[CC--:B------:R-:W-:Y:S02]  /*1030*/  LEA.HI.SX32 R92, R91.reuse, R91.reuse, 0x1b ;  /* 0x0000005b5b5c7211 */ /* 0x0c0fe400078fdaff */
[----:B------:R-:W-:Y:S02]  /*1040*/  LEA R94, R26, UR6, 0x2 ;  /* 0x000000061a5e7c11 */ /* 0x000fe4000f8e10ff */
[C---:B------:R-:W-:Y:S02]  /*1050*/  IADD3 R24, PT, PT, R91.reuse, 0x80, RZ ;  /* 0x000000805b187810 */ /* 0x040fe40007ffe0ff */
[----:B------:R-:W-:Y:S02]  /*1060*/  LEA.HI.SX32 R4, R4, R91, 0x1b ;  /* 0x0000005b04047211 */ /* 0x000fe400078fdaff */
[C---:B------:R-:W-:Y:S02]  /*1070*/  IADD3 R26, PT, PT, R91.reuse, 0xa0, RZ ;  /* 0x000000a05b1a7810 */ /* 0x040fe40007ffe0ff */
[----:B------:R-:W-:-:S02]  /*1080*/  IADD3 R28, PT, PT, R91, 0xc0, RZ ;  /* 0x000000c05b1c7810 */ /* 0x000fc40007ffe0ff */
[C---:B------:R-:W-:Y:S02]  /*1090*/  IADD3 R30, PT, PT, R91.reuse, 0xe0, RZ ;  /* 0x000000e05b1e7810 */ /* 0x040fe40007ffe0ff */
[----:B------:R-:W-:Y:S02]  /*10a0*/  LEA R92, R92, UR6, 0x2 ;  /* 0x000000065c5c7c11 */ /* 0x000fe4000f8e10ff */
[-C--:B------:R-:W-:Y:S02]  /*10b0*/  LEA.HI.SX32 R24, R24, R91.reuse, 0x1b ;  /* 0x0000005b18187211 */ /* 0x080fe400078fdaff */
[----:B------:R-:W-:Y:S02]  /*10c0*/  LEA R95, R4, UR6, 0x2 ;  /* 0x00000006045f7c11 */ /* 0x000fe4000f8e10ff */
[----:B------:R-:W-:Y:S02]  /*10d0*/  LEA.HI.SX32 R26, R26, R91, 0x1b ;  /* 0x0000005b1a1a7211 */ /* 0x000fe400078fdaff */
[----:B------:R-:W-:-:S02]  /*10e0*/  SHF.L.U32 R4, R91, 0x3, RZ ;  /* 0x000000035b047819 */ /* 0x000fc400000006ff */
[-C--:B------:R-:W-:Y:S02]  /*10f0*/  LEA.HI.SX32 R28, R28, R91.reuse, 0x1b ;  /* 0x0000005b1c1c7211 */ /* 0x080fe400078fdaff */
[----:B------:R-:W-:Y:S02]  /*1100*/  LEA.HI.SX32 R30, R30, R91, 0x1b ;  /* 0x0000005b1e1e7211 */ /* 0x000fe400078fdaff */
[----:B------:R-:W-:Y:S01]  /*1110*/  LEA R96, R24, UR6, 0x2 ;  /* 0x0000000618607c11 */ /* 0x000fe2000f8e10ff */
[----:B------:R-:W-:Y:S01]  /*1120*/  HFMA2 R24, -RZ, RZ, 0, 0 ;  /* 0x00000000ff187431 */ /* 0x000fe200000001ff */
[----:B------:R-:W-:Y:S02]  /*1130*/  LEA R97, R26, UR6, 0x2 ;  /* 0x000000061a617c11 */ /* 0x000fe4000f8e10ff */
[----:B------:R-:W-:Y:S02]  /*1140*/  LEA.HI.SX32 R100, R4, R4, 0x1b ;  /* 0x0000000404647211 */ /* 0x000fe400078fdaff */
[----:B------:R-:W-:-:S02]  /*1150*/  LEA R98, R28, UR6, 0x2 ;  /* 0x000000061c627c11 */ /* 0x000fc4000f8e10ff */
[----:B------:R-:W-:Y:S02]  /*1160*/  LEA R99, R30, UR6, 0x2 ;  /* 0x000000061e637c11 */ /* 0x000fe4000f8e10ff */
[----:B------:R-:W-:Y:S01]  /*1170*/  LEA R100, R100, UR6, 0x2 ;  /* 0x0000000664647c11 */ /* 0x000fe2000f8e10ff */
[----:B--2---:R-:W-:Y:S04]  /*1180*/  STS [R92], R7 ;  /* 0x000000075c007388 */ /* 0x004fe80000000800 */
[----:B---3--:R0:W-:Y:S04]  /*1190*/  STS [R93+0x80], R0 ;  /* 0x000080005d007388 */ /* 0x0081e80000000800 */
[----:B----4-:R-:W-:Y:S01]  /*11a0*/  STS [R94+0x100], R21 ;  /* 0x000100155e007388 */ /* 0x010fe20000000800 */
[----:B0-----:R-:W-:-:S03]  /*11b0*/  MOV R0, RZ ;  /* 0x000000ff00007202 */ /* 0x001fc60000000f00 */
[----:B------:R0:W-:Y:S04]  /*11c0*/  STS [R95+0x180], R6 ;  /* 0x000180065f007388 */ /* 0x0001e80000000800 */
[----:B------:R1:W-:Y:S04]  /*11d0*/  STS [R96+0x200], R23 ;  /* 0x0002001760007388 */ /* 0x0003e80000000800 */
[----:B------:R2:W-:Y:S01]  /*11e0*/  STS [R97+0x280], R20 ;  /* 0x0002801461007388 */ /* 0x0005e20000000800 */
[----:B0-----:R-:W-:-:S03]  /*11f0*/  CS2R R6, SRZ ;  /* 0x0000000000067805 */ /* 0x001fc6000001ff00 */
[----:B------:R-:W-:Y:S01]  /*1200*/  STS [R98+0x300], R25 ;  /* 0x0003001962007388 */ /* 0x000fe20000000800 */
[----:B-1----:R-:W-:-:S03]  /*1210*/  MOV R23, RZ ;  /* 0x000000ff00177202 */ /* 0x002fc60000000f00 */
[----:B------:R0:W-:Y:S01]  /*1220*/  STS [R99+0x380], R22 ;  /* 0x0003801663007388 */ /* 0x0001e20000000800 */
[----:B------:R-:W-:-:S03]  /*1230*/  NOP ;  /* 0x0000000000007918 */ /* 0x000fc60000000000 */
[----:B------:R-:W-:Y:S01]  /*1240*/  LDS R101, [R100] ;  /* 0x0000000064657984 */ /* 0x000fe20000000800 */
[----:B--2---:R-:W-:-:S03]  /*1250*/  CS2R R20, SRZ ;  /* 0x0000000000147805 */ /* 0x004fc6000001ff00 */
        /* <DEDUP_REMOVED lines=14> */
[----:B0-----:R-:W-:-:S03]  /*1340*/  P2R R22, PR, RZ, 0x1 ;  /* 0x00000001ff167803 */ /* 0x001fc60000000000 */
[----:B------:R-:W4:Y:S04]  /*1350*/  @!P4 LDG.E R6, desc[UR16][R8.64+0x280] ;  /* 0x000280100806c981 */ /* 0x000f28000c1e1900 */
[----:B------:R-:W4:Y:S04]  /*1360*/  @!P5 LDG.E R23, desc[UR16][R8.64+0x300] ;  /* 0x000300100817d981 */ /* 0x000f28000c1e1900 */
[----:B------:R-:W4:Y:S01]  /*1370*/  @!P6 LDG.E R20, desc[UR16][R8.64+0x380] ;  /* 0x000380100814e981 */ /* 0x000f22000c1e1900 */
[----:B------:R-:W-:Y:S01]  /*1380*/  ISETP.GE.AND P0, PT, R77, R90, PT ;  /* 0x0000005a4d00720c */ /* 0x000fe20003f06270 */
[----:B------:R-:W-:-:S02]  /*1390*/  HFMA2 R33, -RZ, RZ, 0, 0 ;  /* 0x00000000ff217431 */ /* 0x000fc400000001ff */
[----:B------:R-:W-:Y:S02]  /*13a0*/  HFMA2 R35, -RZ, RZ, 0, 0 ;  /* 0x00000000ff237431 */ /* 0x000fe400000001ff */
[----:B------:R-:W-:Y:S01]  /*13b0*/  HFMA2 R37, -RZ, RZ, 0, 0 ;  /* 0x00000000ff257431 */ /* 0x000fe200000001ff */
[----:B--2---:R0:W-:Y:S04]  /*13c0*/  STS [R92], R5 ;  /* 0x000000055c007388 */ /* 0x0041e80000000800 */
[----:B---3--:R1:W-:Y:S04]  /*13d0*/  STS [R93+0x80], R0 ;  /* 0x000080005d007388 */ /* 0x0083e80000000800 */
[----:B------:R-:W-:Y:S04]  /*13e0*/  STS [R94+0x100], R7 ;  /* 0x000100075e007388 */ /* 0x000fe80000000800 */
[----:B----4-:R-:W-:Y:S04]  /*13f0*/  STS [R95+0x180], R24 ;  /* 0x000180185f007388 */ /* 0x010fe80000000800 */
        /* <DEDUP_REMOVED lines=12> */
[----:B------:R4:W4:Y:S01]  /*14c0*/  LDS R115, [R100+0x1c] ;  /* 0x00001c0064737984 */ /* 0x0009220000000800 */
[----:B------:R-:W-:Y:S01]  /*14d0*/  BAR.SYNC.DEFER_BLOCKING 0x0 ;  /* 0x0000000000007b1d */ /* 0x000fe20000010000 */
[----:B0-----:R-:W-:Y:S01]  /*14e0*/  HFMA2 R5, -RZ, RZ, 0, 0 ;  /* 0x00000000ff057431 */ /* 0x001fe200000001ff */
[----:B-1----:R-:W-:-:S02]  /*14f0*/  MOV R0, RZ ;  /* 0x000000ff00007202 */ /* 0x002fc40000000f00 */
[----:B--2---:R-:W-:Y:S02]  /*1500*/  MOV R6, RZ ;  /* 0x000000ff00067202 */ /* 0x004fe40000000f00 */
[----:B---3--:R-:W-:Y:S01]  /*1510*/  MOV R20, RZ ;  /* 0x000000ff00147202 */ /* 0x008fe20000000f00 */
[----:B------:R-:W2:Y:S01]  /*1520*/  @!P0 LDG.E R33, desc[UR16][R2.64] ;  /* 0x0000001002218981 */ /* 0x000ea2000c1e1900 */
[----:B------:R-:W-:Y:S02]  /*1530*/  ISETP.NE.AND P0, PT, R22, RZ, PT ;  /* 0x000000ff1600720c */ /* 0x000fe40003f05270 */
[----:B------:R-:W-:Y:S01]  /*1540*/  MOV R22, RZ ;  /* 0x000000ff00167202 */ /* 0x000fe20000000f00 */
[----:B------:R-:W3:Y:S04]  /*1550*/  @!P1 LDG.E R5, desc[UR16][R2.64+0x100] ;  /* 0x0001001002059981 */ /* 0x000ee8000c1e1900 */
[----:B------:R-:W3:Y:S04]  /*1560*/  @!P2 LDG.E R6, desc[UR16][R2.64+0x180] ;  /* 0x000180100206a981 */ /* 0x000ee8000c1e1900 */
[----:B------:R-:W3:Y:S04]  /*1570*/  @!P3 LDG.E R35, desc[UR16][R2.64+0x200] ;  /* 0x000200100223b981 */ /* 0x000ee8000c1e1900 */
[----:B------:R-:W3:Y:S04]  /*1580*/  @!P0 LDG.E R0, desc[UR16][R2.64+0x80] ;  /* 0x0000801002008981 */ /* 0x000ee8000c1e1900 */
[----:B------:R-:W3:Y:S04]  /*1590*/  @!P4 LDG.E R20, desc[UR16][R2.64+0x280] ;  /* 0x000280100214c981 */ /* 0x000ee8000c1e1900 */
[----:B------:R-:W3:Y:S04]  /*15a0*/  @!P5 LDG.E R37, desc[UR16][R2.64+0x300] ;  /* 0x000300100225d981 */ /* 0x000ee8000c1e1900 */
[----:B------:R-:W3:Y:S01]  /*15b0*/  @!P6 LDG.E R22, desc[UR16][R2.64+0x380] ;  /* 0x000380100216e981 */ /* 0x000ee2000c1e1900 */
        /* <DEDUP_REMOVED lines=14> */
[----:B--2---:R0:W-:Y:S04]  /*16a0*/  STS [R92], R33 ;  /* 0x000000215c007388 */ /* 0x0041e80000000800 */
[----:B---3--:R0:W-:Y:S04]  /*16b0*/  STS [R93+0x80], R0 ;  /* 0x000080005d007388 */ /* 0x0081e80000000800 */
        /* <DEDUP_REMOVED lines=46> */
.L_x_15613:
[----:B------:R-:W-:Y:S05]  /*19a0*/  BSYNC.RECONVERGENT B0 ;  /* 0x0000000000007941 */ /* 0x000fea0003800200 */
.L_x_15612:
[----:B------:R-:W-:Y:S01]  /*19b0*/  BSSY.RECONVERGENT B0, `(.L_x_15614) ;  /* 0x0000023000007945 */ /* 0x000fe20003800200 */
[----:B------:R-:W-:Y:S01]  /*19c0*/  FSETP.GTU.FTZ.AND P4, PT, R116, 20, PT ;  /* 0x41a000007400780b */ /* 0x000fe20003f9c000 */
[----:B------:R-:W-:Y:S01]  /*19d0*/  FADD.FTZ R115, R115, R42 ;  /* 0x0000002a73737221 */ /* 0x000fe20000010000 */
        /* <DEDUP_REMOVED lines=32> */
.L_x_15615:
[----:B------:R-:W-:Y:S05]  /*1be0*/  BSYNC.RECONVERGENT B0 ;  /* 0x0000000000007941 */ /* 0x000fea0003800200 */
.L_x_15614:
        /* <DEDUP_REMOVED lines=36> */
.L_x_15617:
[----:B------:R-:W-:Y:S05]  /*1e30*/  BSYNC.RECONVERGENT B0 ;  /* 0x0000000000007941 */ /* 0x000fea0003800200 */
.L_x_15616:
        /* <DEDUP_REMOVED lines=32> */
.L_x_15619:
[----:B------:R-:W-:Y:S05]  /*2040*/  BSYNC.RECONVERGENT B0 ;  /* 0x0000000000007941 */ /* 0x000fea0003800200 */
.L_x_15618:
        /* <DEDUP_REMOVED lines=32> */
.L_x_15621:
[----:B------:R-:W-:Y:S05]  /*2250*/  BSYNC.RECONVERGENT B0 ;  /* 0x0000000000007941 */ /* 0x000fea0003800200 */
.L_x_15620:
        /* <DEDUP_REMOVED lines=32> */
.L_x_15623:
[----:B------:R-:W-:Y:S05]  /*2460*/  BSYNC.RECONVERGENT B0 ;  /* 0x0000000000007941 */ /* 0x000fea0003800200 */
.L_x_15622:
        /* <DEDUP_REMOVED lines=32> */
.L_x_15625:
[----:B------:R-:W-:Y:S05]  /*2670*/  BSYNC.RECONVERGENT B0 ;  /* 0x0000000000007941 */ /* 0x000fea0003800200 */
.L_x_15624:
        /* <DEDUP_REMOVED lines=32> */
.L_x_15627:
[----:B------:R-:W-:Y:S05]  /*2880*/  BSYNC.RECONVERGENT B0 ;  /* 0x0000000000007941 */ /* 0x000fea0003800200 */
.L_x_15626:
        /* <DEDUP_REMOVED lines=25> */
[----:B------:R-:W-:Y:S01]  /*2a20*/  FADD.FTZ R118, R21, R21 ;  /* 0x0000001515767221 */ /* 0x000fe20000010000 */
[----:B------:R-:W0:Y:S01]  /*2a30*/  LDC R132, c[0x0][0x388] ;  /* 0x0000e200ff847b82 */ /* 0x000e220000000800 */
[----:B------:R-:W-:Y:S01]  /*2a40*/  SHF.L.U32 R2, R91, 0x4, RZ ;  /* 0x000000045b027819 */ /* 0x000fe200000006ff */
[----:B------:R-:W-:Y:S01]  /*2a50*/  FADD.FTZ R122, R7, R7 ;  /* 0x00000007077a7221 */ /* 0x000fe20000010000 */
[----:B------:R-:W-:Y:S01]  /*2a60*/  SHF.L.U32 R149, R89, 0x9, RZ ;  /* 0x0000000959957819 */ /* 0x000fe200000006ff */
[----:B------:R-:W-:Y:S01]  /*2a70*/  FADD.FTZ R126, R5, R5 ;  /* 0x00000005057e7221 */ /* 0x000fe20000010000 */
[----:B------:R-:W-:Y:S01]  /*2a80*/  FADD.FTZ R130, R3, R3 ;  /* 0x0000000303827221 */ /* 0x000fe20000010000 */
[----:B------:R-:W-:Y:S01]  /*2a90*/  IADD3 R163, PT, PT, R2, 0xb, RZ ;  /* 0x0000000b02a37810 */ /* 0x000fe20007ffe0ff */
[----:B------:R-:W-:Y:S01]  /*2aa0*/  FADD.FTZ R120, R120, R120 ;  /* 0x0000007878787221 */ /* 0x000fe20000010000 */
[----:B------:R-:W1:Y:S01]  /*2ab0*/  LDC.64 R20, c[0x0][0x440] ;  /* 0x00011000ff147b82 */ /* 0x000e620000000a00 */
[----:B------:R-:W-:Y:S01]  /*2ac0*/  IADD3 R3, PT, PT, R4, 0x1, R4 ;  /* 0x0000000104037810 */ /* 0x000fe20007ffe004 */
[----:B------:R-:W-:Y:S01]  /*2ad0*/  FADD.FTZ R124, R124, R124 ;  /* 0x0000007c7c7c7221 */ /* 0x000fe20000010000 */
[----:B------:R-:W-:Y:S01]  /*2ae0*/  IADD3 R5, PT, PT, R4, 0x2, R4 ;  /* 0x0000000204057810 */ /* 0x000fe20007ffe004 */
[----:B------:R-:W-:Y:S01]  /*2af0*/  FADD.FTZ R128, R128, R128 ;  /* 0x0000008080807221 */ /* 0x000fe20000010000 */
[C-C-:B------:R-:W-:Y:S01]  /*2b00*/  IADD3 R7, PT, PT, R4.reuse, 0x3, R4.reuse ;  /* 0x0000000304077810 */ /* 0x140fe20007ffe004 */
[----:B------:R-:W2:Y:S01]  /*2b10*/  LDCU UR8, c[0x0][0x394] ;  /* 0x00007280ff0877ac */ /* 0x000ea20008000800 */
[C-C-:B------:R-:W-:Y:S01]  /*2b20*/  IADD3 R33, PT, PT, R4.reuse, 0x4, R4.reuse ;  /* 0x0000000404217810 */ /* 0x140fe20007ffe004 */
[----:B------:R-:W3:Y:S01]  /*2b30*/  LDC.64 R22, c[0x0][0x448] ;  /* 0x00011200ff167b82 */ /* 0x000ee20000000a00 */
[C-C-:B------:R-:W-:Y:S01]  /*2b40*/  IADD3 R35, PT, PT, R4.reuse, 0x5, R4.reuse ;  /* 0x0000000504237810 */ /* 0x140fe20007ffe004 */
[----:B------:R-:W4:Y:S01]  /*2b50*/  LDCU UR9, c[0x0][0x38c] ;  /* 0x00007180ff0977ac */ /* 0x000f220008000800 */
[----:B------:R-:W-:-:S02]  /*2b60*/  IADD3 R37, PT, PT, R4, 0x6, R4 ;  /* 0x0000000604257810 */ /* 0x000fc40007ffe004 */
[----:B------:R-:W-:Y:S01]  /*2b70*/  IADD3 R39, PT, PT, R4, 0x7, R4 ;  /* 0x0000000704277810 */ /* 0x000fe20007ffe004 */
[----:B------:R-:W-:Y:S01]  /*2b80*/  UMOV UR4, URZ ;  /* 0x000000ff00047c82 */ /* 0x000fe20008000000 */
[C---:B------:R-:W-:Y:S01]  /*2b90*/  IADD3 R157, PT, PT, R2.reuse, 0xa, RZ ;  /* 0x0000000a029d7810 */ /* 0x040fe20007ffe0ff */
[----:B------:R-:W0:Y:S01]  /*2ba0*/  LDC.64 R24, c[0x0][0x3a8] ;  /* 0x0000ea00ff187b82 */ /* 0x000e220000000a00 */
[----:B------:R-:W-:Y:S02]  /*2bb0*/  IADD3 R165, PT, PT, R2, 0xc, RZ ;  /* 0x0000000c02a57810 */ /* 0x000fe40007ffe0ff */
[C---:B------:R-:W-:Y:S02]  /*2bc0*/  IADD3 R4, PT, PT, R91.reuse, 0x100, RZ ;  /* 0x000001005b047810 */ /* 0x040fe40007ffe0ff */
[C---:B------:R-:W-:Y:S02]  /*2bd0*/  IADD3 R6, PT, PT, R91.reuse, 0x120, RZ ;  /* 0x000001205b067810 */ /* 0x040fe40007ffe0ff */
[C---:B------:R-:W-:Y:S01]  /*2be0*/  IADD3 R32, PT, PT, R91.reuse, 0x140, RZ ;  /* 0x000001405b207810 */ /* 0x040fe20007ffe0ff */
[----:B------:R-:W0:Y:S01]  /*2bf0*/  LDC.64 R26, c[0x0][0x3c0] ;  /* 0x0000f000ff1a7b82 */ /* 0x000e220000000a00 */
        /* <DEDUP_REMOVED lines=11> */
[----:B------:R-:W-:Y:S02]  /*2cb0*/  IADD3 R171, PT, PT, R2, 0xf, RZ ;  /* 0x0000000f02ab7810 */ /* 0x000fe40007ffe0ff */
[----:B------:R-:W-:Y:S02]  /*2cc0*/  LEA R151, R151, -R149, 0x1 ;  /* 0x8000009597977211 */ /* 0x000fe400078e08ff */
[-C--:B------:R-:W-:Y:S02]  /*2cd0*/  LEA.HI.SX32 R162, R163, R2.reuse, 0x1b ;  /* 0x00000002a3a27211 */ /* 0x080fe400078fdaff */
[----:B------:R-:W-:-:S02]  /*2ce0*/  LEA.HI.SX32 R161, R157, R2, 0x1b ;  /* 0x000000029da17211 */ /* 0x000fc400078fdaff */
[-C--:B------:R-:W-:Y:S02]  /*2cf0*/  LEA.HI.SX32 R163, R165, R2.reuse, 0x1b ;  /* 0x00000002a5a37211 */ /* 0x080fe400078fdaff */
[----:B------:R-:W-:Y:S02]  /*2d00*/  ISETP.NE.AND P4, PT, R58, 0x1, PT ;  /* 0x000000013a00780c */ /* 0x000fe40003f85270 */
        /* <DEDUP_REMOVED lines=12> */
[----:B------:R-:W-:Y:S02]  /*2dd0*/  LEA.HI.SX32 R148, R2, R2, 0x1b ;  /* 0x0000000202947211 */ /* 0x000fe400078fdaff */
        /* <DEDUP_REMOVED lines=8> */
[----:B------:R-:W-:-:S02]  /*2e60*/  ISETP.GE.AND P0, PT, R62, R151, PT ;  /* 0x000000973e00720c */ /* 0x000fc40003f06270 */
        /* <DEDUP_REMOVED lines=20> */
[----:B------:R-:W-:Y:S02]  /*2fb0*/  P2R R211, PR, RZ, 0x1 ;  /* 0x00000001ffd37803 */ /* 0x000fe40000000000 */
[----:B------:R-:W-:Y:S02]  /*2fc0*/  LEA R161, R161, UR6, 0x2 ;  /* 0x00000006a1a17c11 */ /* 0x000fe4000f8e10ff */
[----:B------:R-:W-:Y:S02]  /*2fd0*/  LEA R162, R162, UR6, 0x2 ;  /* 0x00000006a2a27c11 */ /* 0x000fe4000f8e10ff */
[----:B------:R-:W-:-:S02]  /*2fe0*/  LEA R163, R163, UR6, 0x2 ;  /* 0x00000006a3a37c11 */ /* 0x000fc4000f8e10ff */
[----:B------:R-:W-:Y:S02]  /*2ff0*/  LEA R164, R164, UR6, 0x2 ;  /* 0x00000006a4a47c11 */ /* 0x000fe4000f8e10ff */
[----:B------:R-:W-:Y:S02]  /*3000*/  LEA R165, R165, UR6, 0x2 ;  /* 0x00000006a5a57c11 */ /* 0x000fe4000f8e10ff */
[----:B01234-:R-:W-:-:S07]  /*3010*/  LEA R166, R166, UR6, 0x2 ;  /* 0x00000006a6a67c11 */ /* 0x01ffce000f8e10ff */
.L_x_15678:
        /* <DEDUP_REMOVED lines=9> */
[C---:B01----:R-:W-:Y:S02]  /*30b0*/  IADD3 R6, PT, PT, R88.reuse, 0x20, RZ ;  /* 0x0000002058067810 */ /* 0x043fe40007ffe0ff */
[C---:B------:R-:W-:Y:S02]  /*30c0*/  IADD3 R34, PT, PT, R88.reuse, 0x40, RZ ;  /* 0x0000004058227810 */ /* 0x040fe40007ffe0ff */
[----:B--2---:R-:W-:Y:S02]  /*30d0*/  CS2R R36, SRZ ;  /* 0x0000000000247805 */ /* 0x004fe4000001ff00 */
[----:B------:R-:W-:-:S02]  /*30e0*/  ISETP.GE.AND P0, PT, R88, R151, PT ;  /* 0x000000975800720c */ /* 0x000fc40003f06270 */
[----:B------:R-:W-:Y:S01]  /*30f0*/  CS2R R38, SRZ ;  /* 0x0000000000267805 */ /* 0x000fe2000001ff00 */
[----:B------:R-:W2:Y:S01]  /*3100*/  LDG.E.64 R32, desc[UR16][R32.64] ;  /* 0x0000001020207981 */ /* 0x000ea2000c1e1b00 */
[----:B------:R-:W-:Y:S01]  /*3110*/  IMAD.WIDE.U32 R2, R28, UR4, R2 ;  /* 0x000000041c027c25 */ /* 0x000fe2000f8e0002 */
[-C--:B------:R-:W-:Y:S02]  /*3120*/  ISETP.GE.AND P1, PT, R6, R151.reuse, PT ;  /* 0x000000970600720c */ /* 0x080fe40003f26270 */
[----:B------:R-:W-:Y:S02]  /*3130*/  CS2R R6, SRZ ;  /* 0x0000000000067805 */ /* 0x000fe4000001ff00 */
[----:B------:R-:W-:Y:S01]  /*3140*/  ISETP.GE.AND P2, PT, R34, R151, PT ;  /* 0x000000972200720c */ /* 0x000fe20003f46270 */
[----:B------:R-:W-:Y:S01]  /*3150*/  IMAD R3, R29, UR4, R3 ;  /* 0x000000041d037c24 */ /* 0x000fe2000f8e0203 */
[----:B------:R-:W-:Y:S02]  /*3160*/  LEA R4, P3, R2, R57, 0x2 ;  /* 0x0000003902047211 */ /* 0x000fe400078610ff */
[----:B------:R-:W-:-:S02]  /*3170*/  IADD3 R34, PT, PT, R88, 0x60, RZ ;  /* 0x0000006058227810 */ /* 0x000fc40007ffe0ff */
[----:B------:R-:W-:Y:S02]  /*3180*/  LEA.HI.X R5, R2, R59, R3, 0x2, P3 ;  /* 0x0000003b02057211 */ /* 0x000fe400018f1403 */
[----:B------:R-:W-:Y:S02]  /*3190*/  IADD3 R2, PT, PT, R88, 0x80, RZ ;  /* 0x0000008058027810 */ /* 0x000fe40007ffe0ff */
[-C--:B------:R-:W-:Y:S01]  /*31a0*/  ISETP.GE.AND P3, PT, R34, R151.reuse, PT ;  /* 0x000000972200720c */ /* 0x080fe20003f66270 */
[----:B---3--:R-:W3:Y:S01]  /*31b0*/  @!P1 LDG.E R37, desc[UR16][R4.64+0x100] ;  /* 0x0001001004259981 */ /* 0x008ee2000c1e1900 */
[----:B------:R-:W-:Y:S02]  /*31c0*/  ISETP.GE.AND P5, PT, R2, R151, PT ;  /* 0x000000970200720c */ /* 0x000fe40003fa6270 */
[C---:B------:R-:W-:Y:S01]  /*31d0*/  IADD3 R2, PT, PT, R88.reuse, 0xc0, RZ ;  /* 0x000000c058027810 */ /* 0x040fe20007ffe0ff */
[----:B----4-:R-:W4:Y:S01]  /*31e0*/  @!P0 LDG.E R6, desc[UR16][R4.64+0x80] ;  /* 0x0000801004068981 */ /* 0x010f22000c1e1900 */
[----:B------:R-:W-:-:S02]  /*31f0*/  IADD3 R34, PT, PT, R88, 0xa0, RZ ;  /* 0x000000a058227810 */ /* 0x000fc40007ffe0ff */
[-C--:B------:R-:W-:Y:S01]  /*3200*/  ISETP.GE.AND P1, PT, R2, R151.reuse, PT ;  /* 0x000000970200720c */ /* 0x080fe20003f26270 */
[----:B------:R-:W5:Y:S01]  /*3210*/  @!P2 LDG.E R36, desc[UR16][R4.64+0x180] ;  /* 0x000180100424a981 */ /* 0x000f62000c1e1900 */
[-C--:B------:R-:W-:Y:S02]  /*3220*/  ISETP.GE.AND P0, PT, R34, R151.reuse, PT ;  /* 0x000000972200720c */ /* 0x080fe40003f06270 */
[C---:B------:R-:W-:Y:S01]  /*3230*/  IADD3 R2, PT, PT, R88.reuse, 0x100, RZ ;  /* 0x0000010058027810 */ /* 0x040fe20007ffe0ff */
[----:B------:R-:W5:Y:S01]  /*3240*/  @!P3 LDG.E R39, desc[UR16][R4.64+0x200] ;  /* 0x000200100427b981 */ /* 0x000f62000c1e1900 */
[----:B------:R-:W-:Y:S02]  /*3250*/  IADD3 R34, PT, PT, R88, 0xe0, RZ ;  /* 0x000000e058227810 */ /* 0x000fe40007ffe0ff */
[----:B------:R-:W-:Y:S02]  /*3260*/  ISETP.GE.AND P3, PT, R2, R151, PT ;  /* 0x000000970200720c */ /* 0x000fe40003f66270 */
[----:B------:R-:W-:-:S02]  /*3270*/  CS2R R168, SRZ ;  /* 0x0000000000a87805 */ /* 0x000fc4000001ff00 */
[-C--:B------:R-:W-:Y:S01]  /*3280*/  ISETP.GE.AND P2, PT, R34, R151.reuse, PT ;  /* 0x000000972200720c */ /* 0x080fe20003f46270 */
[----:B------:R-:W5:Y:S01]  /*3290*/  @!P5 LDG.E R38, desc[UR16][R4.64+0x280] ;  /* 0x000280100426d981 */ /* 0x000f62000c1e1900 */
[----:B------:R-:W-:Y:S02]  /*32a0*/  IADD3 R2, PT, PT, R88, 0x120, RZ ;  /* 0x0000012058027810 */ /* 0x000fe40007ffe0ff */
[----:B------:R-:W-:Y:S01]  /*32b0*/  MOV R167, RZ ;  /* 0x000000ff00a77202 */ /* 0x000fe20000000f00 */
[----:B------:R-:W5:Y:S01]  /*32c0*/  @!P1 LDG.E R168, desc[UR16][R4.64+0x380] ;  /* 0x0003801004a89981 */ /* 0x000f62000c1e1900 */
[----:B------:R-:W-:Y:S02]  /*32d0*/  ISETP.GE.AND P5, PT, R2, R151, PT ;  /* 0x000000970200720c */ /* 0x000fe40003fa6270 */
[----:B------:R-:W-:Y:S02]  /*32e0*/  IADD3 R2, PT, PT, R88, 0x160, RZ ;  /* 0x0000016058027810 */ /* 0x000fe40007ffe0ff */
[----:B------:R-:W-:-:S02]  /*32f0*/  CS2R R170, SRZ ;  /* 0x0000000000aa7805 */ /* 0x000fc4000001ff00 */
[----:B------:R-:W-:Y:S01]  /*3300*/  IADD3 R34, PT, PT, R88, 0x140, RZ ;  /* 0x0000014058227810 */ /* 0x000fe20007ffe0ff */
[----:B------:R-:W5:Y:S01]  /*3310*/  @!P0 LDG.E R167, desc[UR16][R4.64+0x300] ;  /* 0x0003001004a78981 */ /* 0x000f62000c1e1900 */
[-C--:B------:R-:W-:Y:S02]  /*3320*/  ISETP.GE.AND P1, PT, R2, R151.reuse, PT ;  /* 0x000000970200720c */ /* 0x080fe40003f26270 */
[----:B------:R-:W-:Y:S01]  /*3330*/  IADD3 R2, PT, PT, R88, 0x180, RZ ;  /* 0x0000018058027810 */ /* 0x000fe20007ffe0ff */
[----:B------:R-:W5:Y:S01]  /*3340*/  @!P2 LDG.E R169, desc[UR16][R4.64+0x400] ;  /* 0x0004001004a9a981 */ /* 0x000f62000c1e1900 */
[-C--:B------:R-:W-:Y:S02]  /*3350*/  ISETP.GE.AND P0, PT, R34, R151.reuse, PT ;  /* 0x000000972200720c */ /* 0x080fe40003f06270 */
[----:B------:R-:W-:Y:S01]  /*3360*/  IADD3 R34, PT, PT, R88, 0x1a0, RZ ;  /* 0x000001a058227810 */ /* 0x000fe20007ffe0ff */
[----:B------:R-:W3:Y:S01]  /*3370*/  @!P6 LDG.E R7, desc[UR16][R4.64] ;  /* 0x000000100407e981 */ /* 0x000ee2000c1e1900 */
[----:B------:R-:W-:-:S02]  /*3380*/  ISETP.GE.AND P2, PT, R2, R151, PT ;  /* 0x000000970200720c */ /* 0x000fc40003f46270 */
[----:B------:R-:W-:Y:S01]  /*3390*/  IADD3 R2, PT, PT, R88, 0x1c0, RZ ;  /* 0x000001c058027810 */ /* 0x000fe20007ffe0ff */
[----:B------:R-:W5:Y:S01]  /*33a0*/  @!P3 LDG.E R171, desc[UR16][R4.64+0x480] ;  /* 0x0004801004abb981 */ /* 0x000f62000c1e1900 */
[----:B------:R-:W-:-:S03]  /*33b0*/  ISETP.GE.AND P3, PT, R34, R151, PT ;  /* 0x000000972200720c */ /* 0x000fc60003f66270 */
[----:B------:R-:W5:Y:S01]  /*33c0*/  @!P5 LDG.E R170, desc[UR16][R4.64+0x500] ;  /* 0x0005001004aad981 */ /* 0x000f62000c1e1900 */
[----:B------:R-:W-:Y:S02]  /*33d0*/  ISETP.GE.AND P5, PT, R2, R151, PT ;  /* 0x000000970200720c */ /* 0x000fe40003fa6270 */
[----:B------:R-:W-:Y:S01]  /*33e0*/  CS2R R172, SRZ ;  /* 0x0000000000ac7805 */ /* 0x000fe2000001ff00 */
[----:B------:R-:W-:Y:S01]  /*33f0*/  HFMA2 R177, -RZ, RZ, 0, 0 ;  /* 0x00000000ffb17431 */ /* 0x000fe200000001ff */
[----:B------:R-:W-:-:S04]  /*3400*/  CS2R R174, SRZ ;  /* 0x0000000000ae7805 */ /* 0x000fc8000001ff00 */
[----:B------:R-:W5:Y:S04]  /*3410*/  @!P0 LDG.E R173, desc[UR16][R4.64+0x580] ;  /* 0x0005801004ad8981 */ /* 0x000f68000c1e1900 */
        /* <DEDUP_REMOVED lines=17> */
[----:B--2---:R-:W-:-:S04]  /*3530*/  FMUL.FTZ R3, R32, 1.4426950216293334961 ;  /* 0x3fb8aa3b20037820 */ /* 0x004fc80000410000 */
[----:B0-----:R-:W-:-:S04]  /*3540*/  FMUL.FTZ R4, R3, R110 ;  /* 0x0000006e03047220 */ /* 0x001fc80000410000 */
[----:B------:R0:W-:Y:S01]  /*3550*/  MUFU.EX2 R5, R4 ;  /* 0x0000000400057308 */ /* 0x0001e20000000800 */
[C---:B------:R-:W-:Y:S01]  /*3560*/  FMUL.FTZ R176, R33.reuse, R109 ;  /* 0x0000006d21b07220 */ /* 0x040fe20000410000 */
[C---:B------:R-:W-:Y:S01]  /*3570*/  FMUL.FTZ R2, R33.reuse, R110 ;  /* 0x0000006e21027220 */ /* 0x040fe20000410000 */
[----:B0-----:R-:W-:-:S04]  /*3580*/  FMUL.FTZ R4, R33, R111 ;  /* 0x0000006f21047220 */ /* 0x001fc80000410000 */
[----:B------:R-:W-:Y:S01]  /*3590*/  FMUL.RZ R188, R4, 0.15915493667125701904 ;  /* 0x3e22f98304bc7820 */ /* 0x000fe2000040c000 */
[C---:B------:R-:W-:Y:S01]  /*35a0*/  FMUL.FTZ R4, R3.reuse, R111 ;  /* 0x0000006f03047220 */ /* 0x040fe20000410000 */
[----:B------:R-:W-:Y:S01]  /*35b0*/  FMUL.RZ R184, R176, 0.15915493667125701904 ;  /* 0x3e22f983b0b87820 */ /* 0x000fe2000040c000 */
[----:B------:R-:W-:Y:S01]  /*35c0*/  FMUL.RZ R182, R2, 0.15915493667125701904 ;  /* 0x3e22f98302b67820 */ /* 0x000fe2000040c000 */
[----:B------:R-:W-:Y:S01]  /*35d0*/  FMUL.FTZ R176, R3, R109 ;  /* 0x0000006d03b07220 */ /* 0x000fe20000410000 */
[----:B------:R-:W-:Y:S01]  /*35e0*/  FMUL.FTZ R180, R33, R112 ;  /* 0x0000007021b47220 */ /* 0x000fe20000410000 */
[----:B------:R-:W-:Y:S03]  /*35f0*/  MUFU.SIN R187, R188 ;  /* 0x000000bc00bb7308 */ /* 0x000fe60000000400 */
[----:B------:R-:W-:-:S05]  /*3600*/  FMUL.RZ R186, R180, 0.15915493667125701904 ;  /* 0x3e22f983b4ba7820 */ /* 0x000fca000040c000 */
[----:B------:R-:W-:Y:S08]  /*3610*/  MUFU.COS R189, R188 ;  /* 0x000000bc00bd7308 */ /* 0x000ff00000000000 */
[----:B------:R-:W0:Y:S01]  /*3620*/  MUFU.EX2 R4, R4 ;  /* 0x0000000400047308 */ /* 0x000e220000000800 */
[----:B------:R-:W-:Y:S01]  /*3630*/  FMUL.FTZ R180, R3, R112 ;  /* 0x0000007003b47220 */ /* 0x000fe20000410000 */
[----:B---3--:R-:W-:Y:S06]  /*3640*/  STS [R92], R7 ;  /* 0x000000075c007388 */ /* 0x008fec0000000800 */
[----:B------:R-:W-:Y:S01]  /*3650*/  MUFU.SIN R2, R182 ;  /* 0x000000b600027308 */ /* 0x000fe20000000400 */
[----:B----4-:R1:W-:Y:S04]  /*3660*/  STS [R93+0x80], R6 ;  /* 0x000080065d007388 */ /* 0x0103e80000000800 */
[----:B------:R-:W-:Y:S03]  /*3670*/  STS [R94+0x100], R37 ;  /* 0x000100255e007388 */ /* 0x000fe60000000800 */
[----:B------:R2:W-:Y:S01]  /*3680*/  MUFU.COS R178, R182 ;  /* 0x000000b600b27308 */ /* 0x0005e20000000000 */
[----:B-----5:R3:W-:Y:S07]  /*3690*/  STS [R95+0x180], R36 ;  /* 0x000180245f007388 */ /* 0x0207ee0000000800 */
[----:B------:R-:W-:Y:S01]  /*36a0*/  MUFU.SIN R179, R184 ;  /* 0x000000b800b37308 */ /* 0x000fe20000000400 */
[-C--:B--2---:R-:W-:Y:S01]  /*36b0*/  FMUL.FTZ R182, R33, R114.reuse ;  /* 0x0000007221b67220 */ /* 0x084fe20000410000 */
[----:B------:R-:W-:Y:S06]  /*36c0*/  STS [R96+0x200], R39 ;  /* 0x0002002760007388 */ /* 0x000fec0000000800 */
[----:B------:R2:W-:Y:S01]  /*36d0*/  MUFU.COS R181, R184 ;  /* 0x000000b800b57308 */ /* 0x0005e20000000000 */
[----:B------:R4:W-:Y:S01]  /*36e0*/  STS [R97+0x280], R38 ;  /* 0x0002802661007388 */ /* 0x0009e20000000800 */
[----:B------:R-:W-:Y:S01]  /*36f0*/  FMUL.RZ R190, R182, 0.15915493667125701904 ;  /* 0x3e22f983b6be7820 */ /* 0x000fe2000040c000 */
[C---:B------:R-:W-:Y:S01]  /*3700*/  FMUL.FTZ R182, R3.reuse, R114 ;  /* 0x0000007203b67220 */ /* 0x040fe20000410000 */
[----:B-1----:R-:W-:Y:S01]  /*3710*/  FMUL.FTZ R6, R3, R116 ;  /* 0x0000007403067220 */ /* 0x002fe20000410000 */
[----:B------:R-:W-:Y:S03]  /*3720*/  STS [R98+0x300], R167 ;  /* 0x000300a762007388 */ /* 0x000fe60000000800 */
[----:B------:R-:W1:Y:S01]  /*3730*/  MUFU.EX2 R176, R176 ;  /* 0x000000b000b07308 */ /* 0x000e620000000800 */
[----:B--2---:R-:W-:Y:S01]  /*3740*/  FMUL.FTZ R184, R33, R113 ;  /* 0x0000007121b87220 */ /* 0x004fe20000410000 */
[----:B------:R-:W-:Y:S01]  /*3750*/  STS [R99+0x380], R168 ;  /* 0x000380a863007388 */ /* 0x000fe20000000800 */
[----:B---3--:R-:W-:-:S05]  /*3760*/  FMUL.FTZ R36, R3, R115 ;  /* 0x0000007303247220 */ /* 0x008fca0000410000 */
[----:B------:R-:W-:Y:S01]  /*3770*/  MUFU.SIN R183, R186 ;  /* 0x000000ba00b77308 */ /* 0x000fe20000000400 */
[----:B------:R-:W-:Y:S07]  /*3780*/  STS [R150+0x400], R169 ;  /* 0x000400a996007388 */ /* 0x000fee0000000800 */
[----:B------:R2:W-:Y:S01]  /*3790*/  MUFU.COS R185, R186 ;  /* 0x000000ba00b97308 */ /* 0x0005e20000000000 */
[----:B------:R0:W-:Y:S04]  /*37a0*/  STS [R152+0x480], R171 ;  /* 0x000480ab98007388 */ /* 0x0001e80000000800 */
[----:B------:R-:W-:Y:S01]  /*37b0*/  STS [R153+0x500], R170 ;  /* 0x000500aa99007388 */ /* 0x000fe20000000800 */
[----:B--2---:R-:W-:Y:S01]  /*37c0*/  FMUL.RZ R186, R184, 0.15915493667125701904 ;  /* 0x3e22f983b8ba7820 */ /* 0x004fe2000040c000 */
[----:B------:R-:W-:Y:S01]  /*37d0*/  FMUL.FTZ R184, R3, R113 ;  /* 0x0000007103b87220 */ /* 0x000fe20000410000 */
[----:B------:R-:W-:Y:S01]  /*37e0*/  FMUL.FTZ R3, R33, R116 ;  /* 0x0000007421037220 */ /* 0x000fe20000410000 */
[----:B------:R-:W-:Y:S03]  /*37f0*/  STS [R154+0x580], R173 ;  /* 0x000580ad9a007388 */ /* 0x000fe60000000800 */
[----:B----4-:R-:W-:Y:S01]  /*3800*/  FMUL.RZ R38, R3, 0.15915493667125701904 ;  /* 0x3e22f98303267820 */ /* 0x010fe2000040c000 */
[----:B------:R2:W-:Y:S01]  /*3810*/  STS [R155+0x600], R172 ;  /* 0x000600ac9b007388 */ /* 0x0005e20000000800 */
[----:B------:R-:W-:-:S03]  /*3820*/  FMUL.FTZ R3, R33, R115 ;  /* 0x0000007321037220 */ /* 0x000fc60000410000 */
[----:B------:R3:W-:Y:S01]  /*3830*/  STS [R156+0x680], R175 ;  /* 0x000680af9c007388 */ /* 0x0007e20000000800 */
[----:B0-----:R-:W-:-:S03]  /*3840*/  FMUL.FTZ R171, R4, R189 ;  /* 0x000000bd04ab7220 */ /* 0x001fc60000410000 */
[----:B------:R0:W-:Y:S01]  /*3850*/  STS [R157+0x700], R174 ;  /* 0x000700ae9d007388 */ /* 0x0001e20000000800 */
[----:B--2---:R-:W-:-:S03]  /*3860*/  FMUL.FTZ R172, R4, R187 ;  /* 0x000000bb04ac7220 */ /* 0x004fc60000410000 */
[----:B------:R-:W-:Y:S01]  /*3870*/  STS [R158+0x780], R177 ;  /* 0x000780b19e007388 */ /* 0x000fe20000000800 */
[----:B------:R-:W-:Y:S01]  /*3880*/  NOP ;  /* 0x0000000000007918 */ /* 0x000fe20000000000 */
[----:B------:R-:W-:Y:S02]  /*3890*/  FMUL.RZ R4, R3, 0.15915493667125701904 ;  /* 0x3e22f98303047820 */ /* 0x000fe4000040c000 */
[----:B------:R-:W2:Y:S01]  /*38a0*/  LDS R212, [R146+0x1c] ;  /* 0x00001c0092d47984 */ /* 0x000ea20000000800 */
[----:B-1----:R-:W-:-:S03]  /*38b0*/  FMUL.FTZ R168, R176, R179 ;  /* 0x000000b3b0a87220 */ /* 0x002fc60000410000 */
[----:B------:R-:W1:Y:S01]  /*38c0*/  LDS R207, [R160+0x24] ;  /* 0x00002400a0cf7984 */ /* 0x000e620000000800 */
[----:B------:R-:W-:Y:S03]  /*38d0*/  MUFU.SIN R39, R4 ;  /* 0x0000000400277308 */ /* 0x000fe60000000400 */
[----:B------:R-:W4:Y:S04]  /*38e0*/  LDS R214, [R162+0x2c] ;  /* 0x00002c00a2d67984 */ /* 0x000f280000000800 */
[----:B------:R-:W5:Y:S01]  /*38f0*/  LDS R201, [R134+0x4] ;  /* 0x0000040086c97984 */ /* 0x000f620000000800 */
[----:B------:R3:W-:Y:S03]  /*3900*/  MUFU.COS R179, R4 ;  /* 0x0000000400b37308 */ /* 0x0007e60000000000 */
[----:B------:R-:W5:Y:S04]  /*3910*/  LDS R206, [R138+0xc] ;  /* 0x00000c008ace7984 */ /* 0x000f680000000800 */
[----:B------:R-:W5:Y:S04]  /*3920*/  LDS R204, [R142+0x14] ;  /* 0x000014008ecc7984 */ /* 0x000f680000000800 */
[----:B------:R-:W5:Y:S01]  /*3930*/  LDS R199, [R164+0x34] ;  /* 0x00003400a4c77984 */ /* 0x000f620000000800 */
[----:B---3--:R-:W-:-:S03]  /*3940*/  FMUL.FTZ R4, R5, R178 ;  /* 0x000000b205047220 */ /* 0x008fc60000410000 */
[----:B------:R-:W3:Y:S04]  /*3950*/  LDS R177, [R166+0x3c] ;  /* 0x00003c00a6b17984 */ /* 0x000ee80000000800 */
[----:B------:R-:W3:Y:S04]  /*3960*/  LDS R205, [R144+0x18] ;  /* 0x0000180090cd7984 */ /* 0x000ee80000000800 */
[----:B------:R-:W3:Y:S04]  /*3970*/  LDS R215, [R159+0x20] ;  /* 0x000020009fd77984 */ /* 0x000ee80000000800 */
[----:B------:R-:W3:Y:S04]  /*3980*/  LDS R216, [R161+0x28] ;  /* 0x00002800a1d87984 */ /* 0x000ee80000000800 */
[----:B------:R-:W3:Y:S04]  /*3990*/  LDS R213, [R148] ;  /* 0x0000000094d57984 */ /* 0x000ee80000000800 */
[----:B------:R-:W3:Y:S04]  /*39a0*/  LDS R217, [R136+0x8] ;  /* 0x0000080088d97984 */ /* 0x000ee80000000800 */
[----:B------:R-:W3:Y:S04]  /*39b0*/  LDS R209, [R140+0x10] ;  /* 0x000010008cd17984 */ /* 0x000ee80000000800 */
[----:B------:R-:W3:Y:S04]  /*39c0*/  LDS R200, [R163+0x30] ;  /* 0x00003000a3c87984 */ /* 0x000ee80000000800 */
[----:B------:R-:W3:Y:S01]  /*39d0*/  LDS R178, [R165+0x38] ;  /* 0x00003800a5b27984 */ /* 0x000ee20000000800 */
[----:B------:R-:W-:Y:S01]  /*39e0*/  MUFU.SIN R195, R186 ;  /* 0x000000ba00c37308 */ /* 0x000fe20000000400 */
[----:B------:R-:W-:-:S07]  /*39f0*/  SHF.L.U32 R3, R89, 0x8, RZ ;  /* 0x0000000859037819 */ /* 0x000fce00000006ff */
[----:B------:R-:W-:Y:S01]  /*3a00*/  MUFU.COS R197, R186 ;  /* 0x000000ba00c57308 */ /* 0x000fe20000000000 */
[----:B------:R-:W-:-:S07]  /*3a10*/  LOP3.LUT R3, R3, 0x100, RZ, 0xc0, !PT ;  /* 0x0000010003037812 */ /* 0x000fce00078ec0ff */
[----:B------:R-:W0:Y:S08]  /*3a20*/  MUFU.EX2 R184, R184 ;  /* 0x000000b800b87308 */ /* 0x000e300000000800 */
[----:B------:R-:W-:Y:S08]  /*3a30*/  MUFU.SIN R191, R190 ;  /* 0x000000be00bf7308 */ /* 0x000ff00000000400 */
[----:B------:R-:W2:Y:S08]  /*3a40*/  MUFU.EX2 R182, R182 ;  /* 0x000000b600b67308 */ /* 0x000eb00000000800 */
[----:B------:R-:W1:Y:S08]  /*3a50*/  MUFU.EX2 R36, R36 ;  /* 0x0000002400247308 */ /* 0x000e700000000800 */
[----:B------:R-:W4:Y:S08]  /*3a60*/  MUFU.EX2 R180, R180 ;  /* 0x000000b400b47308 */ /* 0x000f300000000800 */
[----:B------:R-:W5:Y:S08]  /*3a70*/  MUFU.COS R193, R190 ;  /* 0x000000be00c17308 */ /* 0x000f700000000000 */
[----:B------:R-:W-:Y:S08]  /*3a80*/  MUFU.EX2 R6, R6 ;  /* 0x0000000600067308 */ /* 0x000ff00000000800 */
[----:B------:R-:W3:Y:S08]  /*3a90*/  MUFU.SIN R7, R38 ;  /* 0x0000002600077308 */ /* 0x000ef00000000400 */
[----:B------:R-:W3:Y:S01]  /*3aa0*/  MUFU.COS R37, R38 ;  /* 0x0000002600257308 */ /* 0x000ee20000000000 */
[----:B------:R-:W-:Y:S01]  /*3ab0*/  IADD3 R3, PT, PT, R3, UR4, RZ ;  /* 0x0000000403037c10 */ /* 0x000fe2000fffe0ff */
[----:B------:R-:W-:-:S03]  /*3ac0*/  FMUL.FTZ R167, R176, R181 ;  /* 0x000000b5b0a77220 */ /* 0x000fc60000410000 */
[----:B------:R-:W-:Y:S01]  /*3ad0*/  SEL R3, R3, R60, !P0 ;  /* 0x0000003c03037207 */ /* 0x000fe20004000000 */
[C---:B0-----:R-:W-:Y:S01]  /*3ae0*/  FMUL.FTZ R175, R184.reuse, R197 ;  /* 0x000000c5b8af7220 */ /* 0x041fe20000410000 */
[----:B------:R-:W-:Y:S01]  /*3af0*/  FMUL.FTZ R176, R184, R195 ;  /* 0x000000c3b8b07220 */ /* 0x000fe20000410000 */
[----:B--2---:R-:W-:Y:S01]  /*3b00*/  FMUL.FTZ R174, R182, R191 ;  /* 0x000000bfb6ae7220 */ /* 0x004fe20000410000 */
[----:B------:R-:W-:Y:S01]  /*3b10*/  FMUL.FTZ R5, R5, R2 ;  /* 0x0000000205057220 */ /* 0x000fe20000410000 */
[----:B------:R-:W-:Y:S01]  /*3b20*/  LEA R3, R3, UR6, 0x3 ;  /* 0x0000000603037c11 */ /* 0x000fe2000f8e18ff */
[----:B-1----:R-:W-:Y:S01]  /*3b30*/  FMUL.FTZ R196, R36, R179 ;  /* 0x000000b324c47220 */ /* 0x002fe20000410000 */
[----:B------:R-:W-:Y:S01]  /*3b40*/  FMUL.FTZ R184, R34, R212 ;  /* 0x000000d422b87220 */ /* 0x000fe20000410000 */
[C---:B----4-:R-:W-:Y:S01]  /*3b50*/  FMUL.FTZ R169, R180.reuse, R185 ;  /* 0x000000b9b4a97220 */ /* 0x050fe20000410000 */
[----:B------:R-:W-:Y:S01]  /*3b60*/  FMUL.FTZ R170, R180, R183 ;  /* 0x000000b7b4aa7220 */ /* 0x000fe20000410000 */
[----:B-----5:R-:W-:Y:S01]  /*3b70*/  FMUL.FTZ R173, R182, R193 ;  /* 0x000000c1b6ad7220 */ /* 0x020fe20000410000 */
[C---:B---3--:R-:W-:Y:S01]  /*3b80*/  FMUL.FTZ R192, R6.reuse, R7 ;  /* 0x0000000706c07220 */ /* 0x048fe20000410000 */
[----:B------:R-:W-:Y:S01]  /*3b90*/  FMUL.FTZ R191, R6, R37 ;  /* 0x0000002506bf7220 */ /* 0x000fe20000410000 */
[----:B------:R-:W-:Y:S01]  /*3ba0*/  FMUL.FTZ R195, R36, R39 ;  /* 0x0000002724c37220 */ /* 0x000fe20000410000 */
[CC--:B------:R-:W-:Y:S01]  /*3bb0*/  FMUL.FTZ R186, R35.reuse, R207.reuse ;  /* 0x000000cf23ba7220 */ /* 0x0c0fe20000410000 */
        /* <DEDUP_REMOVED lines=9> */
[C---:B------:R-:W-:Y:S01]  /*3c50*/  FMUL.FTZ R190, R34.reuse, R214 ;  /* 0x000000d622be7220 */ /* 0x040fe20000410000 */
[CC--:B------:R-:W-:Y:S01]  /*3c60*/  FMUL.FTZ R219, R35.reuse, R199.reuse ;  /* 0x000000c723db7220 */ /* 0x0c0fe20000410000 */
[C---:B------:R-:W-:Y:S01]  /*3c70*/  FMUL.FTZ R194, R34.reuse, R199 ;  /* 0x000000c722c27220 */ /* 0x040fe20000410000 */
[CC--:B------:R-:W-:Y:S01]  /*3c80*/  FMUL.FTZ R223, R35.reuse, R177.reuse ;  /* 0x000000b123df7220 */ /* 0x0c0fe20000410000 */
[C---:B------:R-:W-:Y:S01]  /*3c90*/  FMUL.FTZ R198, R34.reuse, R177 ;  /* 0x000000b122c67220 */ /* 0x040fe20000410000 */
[C---:B------:R-:W-:Y:S01]  /*3ca0*/  FFMA.FTZ R187, R35.reuse, R205, R184 ;  /* 0x000000cd23bb7223 */ /* 0x040fe200000100b8 */
[----:B------:R0:W-:Y:S01]  /*3cb0*/  STS.64 [R3+0x14d0], R4 ;  /* 0x0014d00403007388 */ /* 0x0001e20000000a00 */
[CC--:B------:R-:W-:Y:S01]  /*3cc0*/  FFMA.FTZ R189, R34.reuse, R215.reuse, -R186 ;  /* 0x000000d722bd7223 */ /* 0x0c0fe200000108ba */
[C---:B------:R-:W-:Y:S01]  /*3cd0*/  FFMA.FTZ R193, R35.reuse, R215, R188 ;  /* 0x000000d723c17223 */ /* 0x040fe200000100bc */
[CC--:B------:R-:W-:Y:S01]  /*3ce0*/  FFMA.FTZ R197, R34.reuse, R216.reuse, -R179 ;  /* 0x000000d822c57223 */ /* 0x0c0fe200000108b3 */
[C---:B------:R-:W-:Y:S01]  /*3cf0*/  FFMA.FTZ R7, R34.reuse, R213, -R7 ;  /* 0x000000d522077223 */ /* 0x040fe20000010807 */
[CC--:B------:R-:W-:Y:S01]  /*3d00*/  FFMA.FTZ R181, R34.reuse, R217.reuse, -R6 ;  /* 0x000000d922b57223 */ /* 0x0c0fe20000010806 */
[C---:B------:R-:W-:Y:S01]  /*3d10*/  FFMA.FTZ R37, R35.reuse, R217, R36 ;  /* 0x000000d923257223 */ /* 0x040fe20000010024 */
[CC--:B------:R-:W-:Y:S01]  /*3d20*/  FFMA.FTZ R183, R34.reuse, R209.reuse, -R38 ;  /* 0x000000d122b77223 */ /* 0x0c0fe20000010826 */
[C---:B------:R-:W-:Y:S01]  /*3d30*/  FFMA.FTZ R39, R35.reuse, R209, R180 ;  /* 0x000000d123277223 */ /* 0x040fe200000100b4 */
[C---:B------:R-:W-:Y:S01]  /*3d40*/  FFMA.FTZ R185, R34.reuse, R205, -R182 ;  /* 0x000000cd22b97223 */ /* 0x040fe200000108b6 */
[C---:B------:R-:W-:Y:S01]  /*3d50*/  FFMA.FTZ R203, R35.reuse, R216, R190 ;  /* 0x000000d823cb7223 */ /* 0x040fe200000100be */
[CC--:B------:R-:W-:Y:S01]  /*3d60*/  FFMA.FTZ R219, R34.reuse, R200.reuse, -R219 ;  /* 0x000000c822db7223 */ /* 0x0c0fe200000108db */
[C---:B0-----:R-:W-:Y:S01]  /*3d70*/  FFMA.FTZ R3, R35.reuse, R213, R2 ;  /* 0x000000d523037223 */ /* 0x041fe20000010002 */
[C---:B------:R-:W-:Y:S01]  /*3d80*/  FFMA.FTZ R221, R35.reuse, R200, R194 ;  /* 0x000000c823dd7223 */ /* 0x040fe200000100c2 */
[-C--:B------:R-:W-:Y:S01]  /*3d90*/  FFMA.FTZ R223, R34, R178.reuse, -R223 ;  /* 0x000000b222df7223 */ /* 0x080fe200000108df */
[----:B------:R-:W-:Y:S01]  /*3da0*/  FFMA.FTZ R225, R35, R178, R198 ;  /* 0x000000b223e17223 */ /* 0x000fe200000100c6 */
[----:B------:R-:W-:Y:S01]  /*3db0*/  FMUL.FTZ R186, R122, -R187 ;  /* 0x800000bb7aba7220 */ /* 0x000fe20000410000 */
[C---:B------:R-:W-:Y:S01]  /*3dc0*/  FMUL.FTZ R187, R124.reuse, R189 ;  /* 0x000000bd7cbb7220 */ /* 0x040fe20000410000 */
        /* <DEDUP_REMOVED lines=8> */
[----:B------:R-:W-:Y:S01]  /*3e50*/  FMUL.FTZ R185, R122, R185 ;  /* 0x000000b97ab97220 */ /* 0x000fe20000410000 */
[----:B------:R-:W-:Y:S01]  /*3e60*/  FMUL.FTZ R189, R126, -R203 ;  /* 0x800000cb7ebd7220 */ /* 0x000fe20000410000 */
[C---:B------:R-:W-:Y:S01]  /*3e70*/  FMUL.FTZ R193, R128.reuse, R219 ;  /* 0x000000db80c17220 */ /* 0x040fe20000410000 */
[----:B------:R-:W-:Y:S01]  /*3e80*/  FMUL.FTZ R194, R128, -R221 ;  /* 0x800000dd80c27220 */ /* 0x000fe20000410000 */
        /* <DEDUP_REMOVED lines=14> */
.L_x_15630:
[----:B------:R0:W1:Y:S02]  /*3f70*/  LDS.64 R36, [R208+UR5+0x24d8] ;  /* 0x0024d805d0247984 */ /* 0x0000640008000a00 */
.L_x_15631:
[----:B------:R-:W-:Y:S05]  /*3f80*/  BSYNC.RECONVERGENT B0 ;  /* 0x0000000000007941 */ /* 0x000fea0003800200 */
.L_x_15629:
        /* <DEDUP_REMOVED lines=29> */
[----:B--2---:R-:W-:Y:S01]  /*4160*/  FADD.FTZ R38, RZ, R2 ;  /* 0x00000002ff267221 */ /* 0x004fe20000010000 */
[----:B------:R-:W-:-:S03]  /*4170*/  FMUL.FTZ R39, R174, R3 ;  /* 0x00000003ae277220 */ /* 0x000fc60000410000 */
[-C--:B------:R-:W-:Y:S01]  /*4180*/  FMUL.FTZ R2, R174, R38.reuse ;  /* 0x00000026ae027220 */ /* 0x080fe20000410000 */
[----:B------:R-:W-:-:S03]  /*4190*/  FFMA.FTZ R39, R173, R38, R39 ;  /* 0x00000026ad277223 */ /* 0x000fc60000010027 */
[----:B------:R-:W-:Y:S01]  /*41a0*/  FFMA.FTZ R218, R173, R3, -R2 ;  /* 0x00000003adda7223 */ /* 0x000fe20000010802 */
[-C--:B------:R-:W-:Y:S01]  /*41b0*/  FMUL.FTZ R3, R5, R168.reuse ;  /* 0x000000a805037220 */ /* 0x080fe20000410000 */
[C---:B------:R-:W-:Y:S01]  /*41c0*/  FMUL.FTZ R2, R4.reuse, R168 ;  /* 0x000000a804027220 */ /* 0x040fe20000410000 */
[----:B------:R-:W-:Y:S01]  /*41d0*/  FADD.FTZ R39, RZ, R39 ;  /* 0x00000027ff277221 */ /* 0x000fe20000010000 */
[----:B------:R-:W-:Y:S01]  /*41e0*/  FFMA.FTZ R203, R105, R114, R218 ;  /* 0x0000007269cb7223 */ /* 0x000fe200000100da */
[-C--:B------:R-:W-:Y:S01]  /*41f0*/  FFMA.FTZ R3, R4, R167.reuse, -R3 ;  /* 0x000000a704037223 */ /* 0x080fe20000010803 */
        /* <DEDUP_REMOVED lines=28> */
[----:B------:R-:W-:-:S02]  /*43c0*/  FMUL.FTZ R3, R176, R39 ;  /* 0x00000027b0037220 */ /* 0x000fc40000410000 */
[C---:B------:R-:W-:Y:S01]  /*43d0*/  FFMA.FTZ R221, R196.reuse, R219, R221 ;  /* 0x000000dbc4dd7223 */ /* 0x040fe200000100dd */
[C---:B------:R-:W-:Y:S01]  /*43e0*/  FFMA.FTZ R2, R175.reuse, R39, -R2 ;  /* 0x00000027af027223 */ /* 0x040fe20000010802 */
[----:B------:R-:W-:Y:S01]  /*43f0*/  FFMA.FTZ R3, R175, R38, R3 ;  /* 0x00000026af037223 */ /* 0x000fe20000010003 */
[----:B------:R-:W-:Y:S01]  /*4400*/  FFMA.FTZ R39, R196, R220, -R203 ;  /* 0x000000dcc4277223 */ /* 0x000fe200000108cb */
[----:B------:R-:W-:Y:S01]  /*4410*/  FADD.FTZ R203, RZ, R221 ;  /* 0x000000ddffcb7221 */ /* 0x000fe20000010000 */
[CC--:B------:R-:W-:Y:S01]  /*4420*/  FMUL.FTZ R220, R192.reuse, R2.reuse ;  /* 0x00000002c0dc7220 */ /* 0x0c0fe20000410000 */
[----:B------:R-:W-:Y:S01]  /*4430*/  FMUL.FTZ R38, R192, R3 ;  /* 0x00000003c0267220 */ /* 0x000fe20000410000 */
[----:B------:R-:W-:Y:S02]  /*4440*/  FFMA.FTZ R218, R108, R115, R39 ;  /* 0x000000736cda7223 */ /* 0x000fe40000010027 */
[----:B------:R-:W2:Y:S01]  /*4450*/  SHFL.UP PT, R221, R203, 0x1, RZ ;  /* 0x04200000cbdd7989 */ /* 0x000ea200000e00ff */
[C---:B------:R-:W-:Y:S01]  /*4460*/  FFMA.FTZ R38, R191.reuse, R2, -R38 ;  /* 0x00000002bf267223 */ /* 0x040fe20000010826 */
[----:B------:R-:W-:-:S02]  /*4470*/  FFMA.FTZ R220, R191, R3, R220 ;  /* 0x00000003bfdc7223 */ /* 0x000fc400000100dc */
[----:B------:R-:W5:Y:S01]  /*4480*/  SHFL.UP PT, R39, R218, 0x1, RZ ;  /* 0x04200000da277989 */ /* 0x000f6200000e00ff */
[C---:B------:R-:W-:Y:S01]  /*4490*/  FMUL.FTZ R219, R195.reuse, R38 ;  /* 0x00000026c3db7220 */ /* 0x040fe20000410000 */
[----:B------:R-:W-:-:S03]  /*44a0*/  FMUL.FTZ R3, R195, R220 ;  /* 0x000000dcc3037220 */ /* 0x000fc60000410000 */
[C---:B------:R-:W-:Y:S01]  /*44b0*/  FFMA.FTZ R219, R196.reuse, R220, R219 ;  /* 0x000000dcc4db7223 */ /* 0x040fe200000100db */
[----:B------:R-:W-:-:S04]  /*44c0*/  FFMA.FTZ R220, R196, R38, -R3 ;  /* 0x00000026c4dc7223 */ /* 0x000fc80000010803 */
        /* <DEDUP_REMOVED lines=24> */
[----:B------:R-:W-:Y:S01]  /*4650*/  FMUL.FTZ R3, R219, R3 ;  /* 0x00000003db037220 */ /* 0x000fe20000410000 */
[----:B-1----:R-:W-:Y:S01]  /*4660*/  FMUL.FTZ R221, R195, R37 ;  /* 0x00000025c3dd7220 */ /* 0x002fe20000410000 */
[----:B------:R-:W0:Y:S01]  /*4670*/  SHFL.UP PT, R39, R203, 0x4, RZ ;  /* 0x04800000cb277989 */ /* 0x000e2200000e00ff */
[-C--:B-----5:R-:W-:Y:S01]  /*4680*/  @P1 FFMA.FTZ R219, R219, R2.reuse, R38 ;  /* 0x00000002dbdb1223 */ /* 0x0a0fe20000010026 */
[----:B------:R-:W-:Y:S01]  /*4690*/  @P1 FFMA.FTZ R220, R220, R2, -R3 ;  /* 0x00000002dcdc1223 */ /* 0x000fe20000010803 */
[----:B------:R-:W-:Y:S01]  /*46a0*/  ISETP.GE.AND P1, PT, R91, 0x4, PT ;  /* 0x000000045b00780c */ /* 0x000fe20003f26270 */
[----:B------:R-:W1:Y:S01]  /*46b0*/  SHFL.UP PT, R38, R218, 0x4, RZ ;  /* 0x04800000da267989 */ /* 0x000e6200000e00ff */
[----:B------:R-:W-:-:S03]  /*46c0*/  FFMA.FTZ R221, R196, R36, -R221 ;  /* 0x00000024c4dd7223 */ /* 0x000fc600000108dd */
[----:B------:R-:W2:Y:S01]  /*46d0*/  SHFL.UP PT, R3, R219, 0x4, RZ ;  /* 0x04800000db037989 */ /* 0x000ea200000e00ff */
[----:B------:R-:W-:-:S03]  /*46e0*/  FMUL.FTZ R225, R192, R221 ;  /* 0x000000ddc0e17220 */ /* 0x000fc60000410000 */
[----:B------:R-:W3:Y:S01]  /*46f0*/  SHFL.UP PT, R2, R220, 0x4, RZ ;  /* 0x04800000dc027989 */ /* 0x000ee200000e00ff */
[-C--:B0-----:R-:W-:Y:S01]  /*4700*/  FMUL.FTZ R222, R220, R39.reuse ;  /* 0x00000027dcde7220 */ /* 0x081fe20000410000 */
[----:B------:R-:W-:-:S03]  /*4710*/  FMUL.FTZ R39, R219, R39 ;  /* 0x00000027db277220 */ /* 0x000fc60000410000 */
[-C--:B-1----:R-:W-:Y:S01]  /*4720*/  FFMA.FTZ R222, R219, R38.reuse, R222 ;  /* 0x00000026dbde7223 */ /* 0x082fe200000100de */
[----:B------:R-:W-:-:S03]  /*4730*/  FFMA.FTZ R39, R220, R38, -R39 ;  /* 0x00000026dc277223 */ /* 0x000fc60000010827 */
[----:B------:R-:W-:Y:S01]  /*4740*/  @P1 FADD.FTZ R203, R203, R222 ;  /* 0x000000decbcb1221 */ /* 0x000fe20000010000 */
[-C--:B--2---:R-:W-:Y:S01]  /*4750*/  FMUL.FTZ R38, R220, R3.reuse ;  /* 0x00000003dc267220 */ /* 0x084fe20000410000 */
[C---:B------:R-:W-:Y:S01]  /*4760*/  FMUL.FTZ R3, R219.reuse, R3 ;  /* 0x00000003db037220 */ /* 0x040fe20000410000 */
[----:B------:R-:W-:Y:S01]  /*4770*/  @P1 FADD.FTZ R218, R218, R39 ;  /* 0x00000027dada1221 */ /* 0x000fe20000010000 */
[----:B------:R-:W-:Y:S01]  /*4780*/  FMUL.FTZ R222, R196, R37 ;  /* 0x00000025c4de7220 */ /* 0x000fe20000410000 */
[-C--:B---3--:R-:W-:Y:S01]  /*4790*/  @P1 FFMA.FTZ R219, R219, R2.reuse, R38 ;  /* 0x00000002dbdb1223 */ /* 0x088fe20000010026 */
[----:B------:R-:W0:Y:S01]  /*47a0*/  SHFL.UP PT, R39, R203, 0x8, RZ ;  /* 0x05000000cb277989 */ /* 0x000e2200000e00ff */
[----:B------:R-:W-:Y:S01]  /*47b0*/  @P1 FFMA.FTZ R220, R220, R2, -R3 ;  /* 0x00000002dcdc1223 */ /* 0x000fe20000010803 */
[----:B------:R-:W-:Y:S01]  /*47c0*/  FFMA.FTZ R222, -R195, R36, -R222 ;  /* 0x00000024c3de7223 */ /* 0x000fe200000109de */
[----:B------:R-:W-:Y:S01]  /*47d0*/  ISETP.GE.AND P1, PT, R91, 0x8, PT ;  /* 0x000000085b00780c */ /* 0x000fe20003f26270 */
[----:B------:R-:W1:Y:S02]  /*47e0*/  SHFL.UP PT, R38, R218, 0x8, RZ ;  /* 0x05000000da267989 */ /* 0x000e6400000e00ff */
[-C--:B------:R-:W-:Y:S01]  /*47f0*/  FMUL.FTZ R224, R192, R222.reuse ;  /* 0x000000dec0e07220 */ /* 0x080fe20000410000 */
[----:B------:R-:W-:Y:S01]  /*4800*/  FFMA.FTZ R222, R191, R222, -R225 ;  /* 0x000000debfde7223 */ /* 0x000fe200000108e1 */
[----:B------:R-:W2:Y:S01]  /*4810*/  SHFL.UP PT, R3, R219, 0x8, RZ ;  /* 0x05000000db037989 */ /* 0x000ea200000e00ff */
[----:B------:R-:W-:Y:S01]  /*4820*/  FMUL.FTZ R225, R195, R198 ;  /* 0x000000c6c3e17220 */ /* 0x000fe20000410000 */
[----:B------:R-:W-:Y:S01]  /*4830*/  FFMA.FTZ R221, R191, R221, R224 ;  /* 0x000000ddbfdd7223 */ /* 0x000fe200000100e0 */
[----:B------:R-:W-:Y:S01]  /*4840*/  FMUL.FTZ R228, R176, R222 ;  /* 0x000000deb0e47220 */ /* 0x000fe20000410000 */
[----:B------:R-:W3:Y:S01]  /*4850*/  SHFL.UP PT, R2, R220, 0x8, RZ ;  /* 0x05000000dc027989 */ /* 0x000ee200000e00ff */
[----:B------:R-:W-:-:S02]  /*4860*/  FFMA.FTZ R225, R196, R197, -R225 ;  /* 0x000000c5c4e17223 */ /* 0x000fc400000108e1 */
[----:B------:R-:W-:-:S04]  /*4870*/  FFMA.FTZ R228, R175, R221, R228 ;  /* 0x000000ddafe47223 */ /* 0x000fc800000100e4 */
[----:B------:R-:W-:Y:S01]  /*4880*/  FMUL.FTZ R232, R174, R228 ;  /* 0x000000e4aee87220 */ /* 0x000fe20000410000 */
[-C--:B0-----:R-:W-:Y:S01]  /*4890*/  FMUL.FTZ R224, R220, R39.reuse ;  /* 0x00000027dce07220 */ /* 0x081fe20000410000 */
[----:B------:R-:W-:-:S03]  /*48a0*/  FMUL.FTZ R223, R219, R39 ;  /* 0x00000027dbdf7220 */ /* 0x000fc60000410000 */
[-C--:B-1----:R-:W-:Y:S01]  /*48b0*/  FFMA.FTZ R226, R219, R38.reuse, R224 ;  /* 0x00000026dbe27223 */ /* 0x082fe200000100e0 */
[C---:B------:R-:W-:Y:S01]  /*48c0*/  FFMA.FTZ R223, R220.reuse, R38, -R223 ;  /* 0x00000026dcdf7223 */ /* 0x040fe200000108df */
[----:B------:R-:W-:Y:S01]  /*48d0*/  IADD3 R38, P2, PT, R149, R48, RZ ;  /* 0x0000003095267210 */ /* 0x000fe20007f5e0ff */
[-C--:B--2---:R-:W-:Y:S01]  /*48e0*/  FMUL.FTZ R39, R219, R3.reuse ;  /* 0x00000003db277220 */ /* 0x084fe20000410000 */
[C---:B------:R-:W-:Y:S01]  /*48f0*/  FMUL.FTZ R224, R220.reuse, R3 ;  /* 0x00000003dce07220 */ /* 0x040fe20000410000 */
[----:B------:R-:W-:Y:S01]  /*4900*/  FMUL.FTZ R3, R195, R197 ;  /* 0x000000c5c3037220 */ /* 0x000fe20000410000 */
[----:B------:R-:W-:Y:S01]  /*4910*/  @P1 FADD.FTZ R203, R203, R226 ;  /* 0x000000e2cbcb1221 */ /* 0x000fe20000010000 */
[-C--:B---3--:R-:W-:Y:S01]  /*4920*/  @P1 FFMA.FTZ R220, R220, R2.reuse, -R39 ;  /* 0x00000002dcdc1223 */ /* 0x088fe20000010827 */
[----:B------:R-:W-:Y:S01]  /*4930*/  @P1 FFMA.FTZ R219, R219, R2, R224 ;  /* 0x00000002dbdb1223 */ /* 0x000fe200000100e0 */
[----:B------:R-:W-:Y:S01]  /*4940*/  FFMA.FTZ R2, R196, R198, R3 ;  /* 0x000000c6c4027223 */ /* 0x000fe20000010003 */
[----:B------:R-:W-:Y:S01]  /*4950*/  FADD.FTZ R3, R194, R225 ;  /* 0x000000e1c2037221 */ /* 0x000fe20000010000 */
[----:B------:R-:W-:Y:S01]  /*4960*/  LEA.HI.X.SX32 R39, R149, RZ, 0x1, P2 ;  /* 0x000000ff95277211 */ /* 0x000fe200010f0eff */
[----:B------:R-:W-:Y:S01]  /*4970*/  @P1 FADD.FTZ R218, R218, R223 ;  /* 0x000000dfdada1221 */ /* 0x000fe20000010000 */
[----:B------:R-:W-:Y:S01]  /*4980*/  FADD.FTZ R2, R193, R2 ;  /* 0x00000002c1027221 */ /* 0x000fe20000010000 */
[----:B------:R-:W-:Y:S01]  /*4990*/  FMUL.FTZ R224, R192, R3 ;  /* 0x00000003c0e07220 */ /* 0x000fe20000410000 */
[----:B------:R-:W0:Y:S01]  /*49a0*/  SHFL.UP PT, R225, R203, 0x10, RZ ;  /* 0x06000000cbe17989 */ /* 0x000e2200000e00ff */
[----:B------:R-:W-:-:S04]  /*49b0*/  IMAD.WIDE.U32 R38, R30, UR4, R38 ;  /* 0x000000041e267c25 */ /* 0x000fc8000f8e0026 */
[-C--:B------:R-:W-:Y:S01]  /*49c0*/  FMUL.FTZ R226, R192, R2.reuse ;  /* 0x00000002c0e27220 */ /* 0x080fe20000410000 */
[----:B------:R-:W-:Y:S01]  /*49d0*/  FFMA.FTZ R227, R191, R2, R224 ;  /* 0x00000002bfe37223 */ /* 0x000fe200000100e0 */
[----:B------:R-:W1:Y:S01]  /*49e0*/  SHFL.UP PT, R223, R219, 0x10, RZ ;  /* 0x06000000dbdf7989 */ /* 0x000e6200000e00ff */
[----:B------:R-:W-:Y:S01]  /*49f0*/  IMAD R229, R31, UR4, R39 ;  /* 0x000000041fe57c24 */ /* 0x000fe2000f8e0227 */
[----:B------:R-:W-:Y:S01]  /*4a00*/  LEA R2, P1, R38, R43, 0x2 ;  /* 0x0000002b26027211 */ /* 0x000fe200078210ff */
[----:B------:R-:W-:Y:S01]  /*4a10*/  FFMA.FTZ R226, R191, R3, -R226 ;  /* 0x00000003bfe27223 */ /* 0x000fe200000108e2 */
[----:B------:R-:W2:Y:S01]  /*4a20*/  SHFL.UP PT, R224, R218, 0x10, RZ ;  /* 0x06000000dae07989 */ /* 0x000ea200000e00ff */
[----:B------:R-:W-:Y:S01]  /*4a30*/  FADD.FTZ R227, R190, R227 ;  /* 0x000000e3bee37221 */ /* 0x000fe20000010000 */
[----:B------:R-:W-:Y:S01]  /*4a40*/  LEA.HI.X R3, R38, R45, R229, 0x2, P1 ;  /* 0x0000002d26037211 */ /* 0x000fe200008f14e5 */
[C---:B------:R-:W-:Y:S01]  /*4a50*/  FMUL.FTZ R229, R176.reuse, R221 ;  /* 0x000000ddb0e57220 */ /* 0x040fe20000410000 */
[----:B------:R-:W3:Y:S01]  /*4a60*/  SHFL.UP PT, R39, R220, 0x10, RZ ;  /* 0x06000000dc277989 */ /* 0x000ee200000e00ff */
[----:B------:R-:W-:Y:S01]  /*4a70*/  FADD.FTZ R226, R189, R226 ;  /* 0x000000e2bde27221 */ /* 0x000fe20000010000 */
[----:B------:R-:W-:Y:S01]  /*4a80*/  ISETP.GE.AND P1, PT, R91, 0x10, PT ;  /* 0x000000105b00780c */ /* 0x000fe20003f26270 */
[----:B------:R-:W-:Y:S01]  /*4a90*/  FFMA.FTZ R229, R175, R222, -R229 ;  /* 0x000000deafe57223 */ /* 0x000fe200000108e5 */
[C---:B------:R-:W-:Y:S01]  /*4aa0*/  FMUL.FTZ R221, R176.reuse, R227 ;  /* 0x000000e3b0dd7220 */ /* 0x040fe20000410000 */
[-C--:B------:R-:W-:Y:S01]  /*4ab0*/  FMUL.FTZ R38, R176, R226.reuse ;  /* 0x000000e2b0267220 */ /* 0x080fe20000410000 */
[----:B------:R-:W-:Y:S01]  /*4ac0*/  ISETP.GT.U32.AND P2, PT, R210, 0x1b, PT ;  /* 0x0000001bd200780c */ /* 0x000fe20003f44070 */
[-C--:B------:R-:W-:Y:S01]  /*4ad0*/  FMUL.FTZ R222, R174, R229.reuse ;  /* 0x000000e5aede7220 */ /* 0x080fe20000410000 */
[----:B------:R-:W-:Y:S01]  /*4ae0*/  FFMA.FTZ R232, R173, R229, -R232 ;  /* 0x000000e5ade87223 */ /* 0x000fe200000108e8 */
[C---:B------:R-:W-:Y:S01]  /*4af0*/  FFMA.FTZ R230, R175.reuse, R227, R38 ;  /* 0x000000e3afe67223 */ /* 0x040fe20000010026 */
[----:B------:R-:W-:Y:S01]  /*4b00*/  FFMA.FTZ R227, R175, R226, -R221 ;  /* 0x000000e2afe37223 */ /* 0x000fe200000108dd */
[----:B------:R-:W-:Y:S01]  /*4b10*/  FFMA.FTZ R228, R173, R228, R222 ;  /* 0x000000e4ade47223 */ /* 0x000fe200000100de */
[-C--:B0-----:R-:W-:Y:S01]  /*4b20*/  FMUL.FTZ R221, R219, R225.reuse ;  /* 0x000000e1dbdd7220 */ /* 0x081fe20000410000 */
[----:B------:R-:W-:Y:S01]  /*4b30*/  FMUL.FTZ R226, R220, R225 ;  /* 0x000000e1dce27220 */ /* 0x000fe20000410000 */
[----:B------:R-:W-:Y:S01]  /*4b40*/  FADD.FTZ R230, R187, R230 ;  /* 0x000000e6bbe67221 */ /* 0x000fe20000010000 */
[----:B------:R-:W-:Y:S01]  /*4b50*/  FADD.FTZ R227, R188, R227 ;  /* 0x000000e3bce37221 */ /* 0x000fe20000010000 */
[CC--:B-1----:R-:W-:Y:S01]  /*4b60*/  FMUL.FTZ R38, R219.reuse, R223.reuse ;  /* 0x000000dfdb267220 */ /* 0x0c2fe20000410000 */
[C---:B------:R-:W-:Y:S01]  /*4b70*/  FMUL.FTZ R222, R220.reuse, R223 ;  /* 0x000000dfdcde7220 */ /* 0x040fe20000410000 */
[-C--:B--2---:R-:W-:Y:S01]  /*4b80*/  FFMA.FTZ R221, R220, R224.reuse, -R221 ;  /* 0x000000e0dcdd7223 */ /* 0x084fe200000108dd */
[C---:B------:R-:W-:Y:S01]  /*4b90*/  FFMA.FTZ R226, R219.reuse, R224, R226 ;  /* 0x000000e0dbe27223 */ /* 0x040fe200000100e2 */
[----:B------:R-:W-:Y:S01]  /*4ba0*/  FMUL.FTZ R224, R172, R228 ;  /* 0x000000e4ace07220 */ /* 0x000fe20000410000 */
[-C--:B---3--:R-:W-:Y:S01]  /*4bb0*/  @P1 FFMA.FTZ R220, R220, R39.reuse, -R38 ;  /* 0x00000027dcdc1223 */ /* 0x088fe20000010826 */
[----:B------:R-:W-:Y:S01]  /*4bc0*/  @P1 FFMA.FTZ R219, R219, R39, R222 ;  /* 0x00000027dbdb1223 */ /* 0x000fe200000100de */
[----:B------:R-:W-:Y:S01]  /*4bd0*/  @P1 FADD.FTZ R203, R203, R226 ;  /* 0x000000e2cbcb1221 */ /* 0x000fe20000010000 */
[----:B------:R-:W-:Y:S01]  /*4be0*/  FMUL.FTZ R38, R174, R230 ;  /* 0x000000e6ae267220 */ /* 0x000fe20000410000 */
[----:B------:R-:W-:Y:S01]  /*4bf0*/  @P1 FADD.FTZ R218, R218, R221 ;  /* 0x000000dddada1221 */ /* 0x000fe20000010000 */
[-C--:B------:R-:W-:Y:S01]  /*4c00*/  FMUL.FTZ R222, R174, R227.reuse ;  /* 0x000000e3aede7220 */ /* 0x080fe20000410000 */
[----:B------:R-:W-:Y:S01]  /*4c10*/  SHFL.UP PT, R220, R220, 0x1, RZ ;  /* 0x04200000dcdc7989 */ /* 0x000fe200000e00ff */
[C---:B------:R-:W-:Y:S01]  /*4c20*/  FFMA.FTZ R39, R173.reuse, R227, -R38 ;  /* 0x000000e3ad277223 */ /* 0x040fe20000010826 */
[----:B------:R-:W-:Y:S01]  /*4c30*/  FMUL.FTZ R221, R172, R232 ;  /* 0x000000e8acdd7220 */ /* 0x000fe20000410000 */
[----:B------:R-:W-:Y:S01]  /*4c40*/  FFMA.FTZ R222, R173, R230, R222 ;  /* 0x000000e6adde7223 */ /* 0x000fe200000100de */
[----:B------:R-:W-:Y:S01]  /*4c50*/  SHFL.UP PT, R219, R219, 0x1, RZ ;  /* 0x04200000dbdb7989 */ /* 0x000fe200000e00ff */
[C---:B------:R-:W-:Y:S01]  /*4c60*/  FFMA.FTZ R224, R171.reuse, R232, -R224 ;  /* 0x000000e8abe07223 */ /* 0x040fe200000108e0 */
[----:B------:R-:W-:Y:S01]  /*4c70*/  FFMA.FTZ R221, R171, R228, R221 ;  /* 0x000000e4abdd7223 */ /* 0x000fe200000100dd */
[----:B------:R-:W-:Y:S01]  /*4c80*/  FADD.FTZ R222, R185, R222 ;  /* 0x000000deb9de7221 */ /* 0x000fe20000010000 */
[----:B------:R-:W-:Y:S01]  /*4c90*/  SHFL.UP PT, R203, R203, 0x1, RZ ;  /* 0x04200000cbcb7989 */ /* 0x000fe200000e00ff */
[----:B------:R-:W-:Y:S01]  /*4ca0*/  FADD.FTZ R39, R186, R39 ;  /* 0x00000027ba277221 */ /* 0x000fe20000010000 */
[----:B------:R-:W-:Y:S01]  /*4cb0*/  FMUL.FTZ R230, R170, R224 ;  /* 0x000000e0aae67220 */ /* 0x000fe20000410000 */
[-C--:B------:R-:W-:Y:S01]  /*4cc0*/  FMUL.FTZ R228, R172, R222.reuse ;  /* 0x000000deace47220 */ /* 0x080fe20000410000 */
[----:B----4-:R-:W0:Y:S01]  /*4cd0*/  SHFL.IDX PT, R7, R7, RZ, 0x1f ;  /* 0x00001fff07077589 */ /* 0x010e2200000e0000 */
[----:B------:R-:W-:Y:S01]  /*4ce0*/  FMUL.FTZ R223, R170, R221 ;  /* 0x000000ddaadf7220 */ /* 0x000fe20000410000 */
[----:B------:R-:W-:Y:S01]  /*4cf0*/  FMUL.FTZ R226, R172, R39 ;  /* 0x00000027ace27220 */ /* 0x000fe20000410000 */
[----:B------:R-:W-:Y:S01]  /*4d00*/  FFMA.FTZ R230, R169, R221, R230 ;  /* 0x000000dda9e67223 */ /* 0x000fe200000100e6 */
[----:B------:R-:W1:Y:S01]  /*4d10*/  SHFL.IDX PT, R6, R6, RZ, 0x1f ;  /* 0x00001fff06067589 */ /* 0x000e6200000e0000 */
[C---:B------:R-:W-:Y:S01]  /*4d20*/  FFMA.FTZ R221, R171.reuse, R39, -R228 ;  /* 0x00000027abdd7223 */ /* 0x040fe200000108e4 */
[----:B------:R-:W-:Y:S01]  /*4d30*/  FFMA.FTZ R226, R171, R222, R226 ;  /* 0x000000deabe27223 */ /* 0x000fe200000100e2 */
[----:B------:R-:W-:Y:S01]  /*4d40*/  FFMA.FTZ R223, R169, R224, -R223 ;  /* 0x000000e0a9df7223 */ /* 0x000fe200000108df */
[----:B------:R0:W2:Y:S01]  /*4d50*/  SHFL.UP PT, R38, R218, 0x1, RZ ;  /* 0x04200000da267989 */ /* 0x0000a200000e00ff */
[----:B------:R-:W-:Y:S01]  /*4d60*/  FADD.FTZ R221, R184, R221 ;  /* 0x000000ddb8dd7221 */ /* 0x000fe20000010000 */
[----:B------:R-:W-:Y:S01]  /*4d70*/  FADD.FTZ R226, R183, R226 ;  /* 0x000000e2b7e27221 */ /* 0x000fe20000010000 */
[C---:B------:R-:W-:Y:S01]  /*4d80*/  FMUL.FTZ R224, R168.reuse, R223 ;  /* 0x000000dfa8e07220 */ /* 0x040fe20000410000 */
[----:B------:R-:W-:Y:S01]  /*4d90*/  FMUL.FTZ R228, R168, R230 ;  /* 0x000000e6a8e47220 */ /* 0x000fe20000410000 */
[----:B------:R-:W-:Y:S01]  /*4da0*/  ISETP.GT.U32.AND P1, PT, R210, 0x1d, PT ;  /* 0x0000001dd200780c */ /* 0x000fe20003f24070 */
[-C--:B0-----:R-:W-:Y:S01]  /*4db0*/  FMUL.FTZ R218, R220, R7.reuse ;  /* 0x00000007dcda7220 */ /* 0x081fe20000410000 */
[----:B------:R-:W-:-:S03]  /*4dc0*/  FMUL.FTZ R39, R219, R7 ;  /* 0x00000007db277220 */ /* 0x000fc60000410000 */
[-C--:B-1----:R-:W-:Y:S01]  /*4dd0*/  FFMA.FTZ R222, R219, R6.reuse, R218 ;  /* 0x00000006dbde7223 */ /* 0x082fe200000100da */
[----:B------:R-:W-:Y:S01]  /*4de0*/  FFMA.FTZ R39, R220, R6, -R39 ;  /* 0x00000006dc277223 */ /* 0x000fe20000010827 */
[----:B------:R-:W-:Y:S01]  /*4df0*/  FMUL.FTZ R220, R170, R221 ;  /* 0x000000ddaadc7220 */ /* 0x000fe20000410000 */
[----:B------:R-:W-:Y:S01]  /*4e00*/  FFMA.FTZ R218, R167, R230, R224 ;  /* 0x000000e6a7da7223 */ /* 0x000fe200000100e0 */
[----:B------:R-:W-:Y:S01]  /*4e10*/  @P0 FADD.FTZ R7, R203, R222 ;  /* 0x000000decb070221 */ /* 0x000fe20000010000 */
[----:B--2---:R-:W-:Y:S01]  /*4e20*/  @P0 FADD.FTZ R6, R38, R39 ;  /* 0x0000002726060221 */ /* 0x004fe20000010000 */
        /* <DEDUP_REMOVED lines=8> */
[----:B------:R-:W-:Y:S01]  /*4eb0*/  ISETP.GE.AND P0, PT, R58, UR8, PT ;  /* 0x000000083a007c0c */ /* 0x000fe2000bf06270 */
[----:B------:R-:W-:-:S02]  /*4ec0*/  HFMA2 R4, -RZ, RZ, 1.875, 0 ;  /* 0x3f800000ff047431 */ /* 0x000fc400000001ff */
[----:B------:R-:W-:Y:S01]  /*4ed0*/  FADD.FTZ R202, R202, R39 ;  /* 0x00000027caca7221 */ /* 0x000fe20000010000 */
[----:B------:R-:W-:Y:S01]  /*4ee0*/  FADD.FTZ R39, RZ, R38 ;  /* 0x00000026ff277221 */ /* 0x000fe20000010000 */
[----:B------:R-:W-:Y:S01]  /*4ef0*/  ISETP.NE.OR P0, PT, R48, RZ, P0 ;  /* 0x000000ff3000720c */ /* 0x000fe20000705670 */
[----:B------:R-:W-:Y:S01]  /*4f00*/  FADD.FTZ R221, R182, R221 ;  /* 0x000000ddb6dd7221 */ /* 0x000fe20000010000 */
        /* <DEDUP_REMOVED lines=10> */
[----:B------:R-:W-:-:S02]  /*4fb0*/  CS2R R6, SRZ ;  /* 0x0000000000067805 */ /* 0x000fc4000001ff00 */
[----:B------:R-:W-:Y:S01]  /*4fc0*/  MOV R5, RZ ;  /* 0x000000ff00057202 */ /* 0x000fe20000000f00 */
[CC--:B------:R-:W-:Y:S01]  /*4fd0*/  FMUL.FTZ R224, R206.reuse, R38.reuse ;  /* 0x00000026cee07220 */ /* 0x0c0fe20000410000 */
[-C--:B------:R-:W-:Y:S01]  /*4fe0*/  FMUL.FTZ R201, R206, R203.reuse ;  /* 0x000000cbcec97220 */ /* 0x080fe20000410000 */
[CC--:B------:R-:W-:Y:S01]  /*4ff0*/  FMUL.FTZ R220, R170.reuse, R203.reuse ;  /* 0x000000cbaadc7220 */ /* 0x0c0fe20000410000 */
[-C--:B------:R-:W-:Y:S01]  /*5000*/  FMUL.FTZ R206, R170, R38.reuse ;  /* 0x00000026aace7220 */ /* 0x080fe20000410000 */
[CC--:B------:R-:W-:Y:S01]  /*5010*/  FFMA.FTZ R224, R217.reuse, R203.reuse, -R224 ;  /* 0x000000cbd9e07223 */ /* 0x0c0fe200000108e0 */
[-C--:B------:R-:W-:Y:S01]  /*5020*/  FFMA.FTZ R217, R217, R38.reuse, R201 ;  /* 0x00000026d9d97223 */ /* 0x080fe200000100c9 */
[C---:B------:R-:W-:Y:S01]  /*5030*/  FFMA.FTZ R201, R169.reuse, R38, R220 ;  /* 0x00000026a9c97223 */ /* 0x040fe200000100dc */
[----:B------:R-:W-:Y:S01]  /*5040*/  FFMA.FTZ R206, R169, R203, -R206 ;  /* 0x000000cba9ce7223 */ /* 0x000fe200000108ce */
[----:B------:R-:W-:Y:S01]  /*5050*/  FFMA.FTZ R223, R0, R223, RZ ;  /* 0x000000df00df7223 */ /* 0x000fe200000100ff */
[----:B------:R-:W-:Y:S01]  /*5060*/  FADD.FTZ R226, R181, R226 ;  /* 0x000000e2b5e27221 */ /* 0x000fe20000010000 */
[----:B------:R-:W-:Y:S01]  /*5070*/  FADD.FTZ R201, RZ, R201 ;  /* 0x000000c9ffc97221 */ /* 0x000fe20000010000 */
[----:B------:R-:W-:Y:S01]  /*5080*/  FFMA.FTZ R206, R103, R112, R206 ;  /* 0x0000007067ce7223 */ /* 0x000fe200000100ce */
[----:B------:R-:W-:Y:S01]  /*5090*/  FMUL.FTZ R220, R168, R221 ;  /* 0x000000dda8dc7220 */ /* 0x000fe20000410000 */
[----:B------:R-:W-:Y:S01]  /*50a0*/  FFMA.FTZ R223, R118, R224, R223 ;  /* 0x000000e076df7223 */ /* 0x000fe200000100df */
[CC--:B------:R-:W-:Y:S01]  /*50b0*/  FMUL.FTZ R222, R204.reuse, R201.reuse ;  /* 0x000000c9ccde7220 */ /* 0x0c0fe20000410000 */
[----:B------:R-:W-:Y:S01]  /*50c0*/  FMUL.FTZ R204, R204, R206 ;  /* 0x000000cecccc7220 */ /* 0x000fe20000410000 */
[----:B------:R-:W-:Y:S01]  /*50d0*/  FFMA.FTZ R220, R167, R226, R220 ;  /* 0x000000e2a7dc7223 */ /* 0x000fe200000100dc */
[----:B------:R-:W0:Y:S01]  /*50e0*/  @!P0 LDS.128 R4, [UR7+0x25d0] ;  /* 0x0025d007ff048984 */ /* 0x000e220008000c00 */
[C---:B------:R-:W-:Y:S01]  /*50f0*/  FFMA.FTZ R222, R209.reuse, R206, -R222 ;  /* 0x000000ced1de7223 */ /* 0x040fe200000108de */
[-C--:B------:R-:W-:Y:S01]  /*5100*/  FFMA.FTZ R224, R209, R201.reuse, R204 ;  /* 0x000000c9d1e07223 */ /* 0x080fe200000100cc */
[----:B------:R-:W-:Y:S01]  /*5110*/  FMUL.FTZ R226, R168, R226 ;  /* 0x000000e2a8e27220 */ /* 0x000fe20000410000 */
[CC--:B------:R-:W-:Y:S01]  /*5120*/  FMUL.FTZ R204, R172.reuse, R206.reuse ;  /* 0x000000ceaccc7220 */ /* 0x0c0fe20000410000 */
[----:B------:R-:W-:Y:S01]  /*5130*/  FMUL.FTZ R209, R172, R201 ;  /* 0x000000c9acd17220 */ /* 0x000fe20000410000 */
[----:B------:R-:W-:Y:S01]  /*5140*/  ISETP.NE.AND P0, PT, R210, 0x1f, PT ;  /* 0x0000001fd200780c */ /* 0x000fe20003f05270 */
[----:B------:R-:W-:Y:S01]  /*5150*/  FFMA.FTZ R213, -R0, R213, RZ ;  /* 0x000000d500d57223 */ /* 0x000fe200000101ff */
[----:B------:R-:W-:Y:S01]  /*5160*/  FFMA.FTZ R221, R167, R221, -R226 ;  /* 0x000000dda7dd7223 */ /* 0x000fe200000108e2 */
[C---:B------:R-:W-:Y:S01]  /*5170*/  FFMA.FTZ R204, R171.reuse, R201, R204 ;  /* 0x000000c9abcc7223 */ /* 0x040fe200000100cc */
[----:B------:R-:W-:Y:S01]  /*5180*/  FFMA.FTZ R209, R171, R206, -R209 ;  /* 0x000000ceabd17223 */ /* 0x000fe200000108d1 */
[----:B------:R-:W-:Y:S01]  /*5190*/  FFMA.FTZ R213, -R118, R217, R213 ;  /* 0x000000d976d57223 */ /* 0x000fe200000101d5 */
[----:B------:R-:W-:Y:S01]  /*51a0*/  FADD.FTZ R217, R179, R220 ;  /* 0x000000dcb3d97221 */ /* 0x000fe20000010000 */
[----:B------:R-:W-:Y:S01]  /*51b0*/  FADD.FTZ R204, RZ, R204 ;  /* 0x000000ccffcc7221 */ /* 0x000fe20000010000 */
[----:B------:R-:W-:Y:S01]  /*51c0*/  FFMA.FTZ R209, R104, R111, R209 ;  /* 0x0000006f68d17223 */ /* 0x000fe200000100d1 */
[----:B------:R-:W-:Y:S01]  /*51d0*/  FADD.FTZ R220, R180, R221 ;  /* 0x000000ddb4dc7221 */ /* 0x000fe20000010000 */
[C---:B------:R-:W-:Y:S01]  /*51e0*/  FFMA.FTZ R223, R120.reuse, R222, R223 ;  /* 0x000000de78df7223 */ /* 0x040fe200000100df */
[----:B------:R-:W-:Y:S01]  /*51f0*/  FFMA.FTZ R225, -R120, R224, R213 ;  /* 0x000000e078e17223 */ /* 0x000fe200000101d5 */
[CC--:B------:R-:W-:Y:S01]  /*5200*/  FMUL.FTZ R222, R212.reuse, R204.reuse ;  /* 0x000000ccd4de7220 */ /* 0x0c0fe20000410000 */
[-C--:B------:R-:W-:Y:S01]  /*5210*/  FMUL.FTZ R213, R212, R209.reuse ;  /* 0x000000d1d4d57220 */ /* 0x080fe20000410000 */
[----:B------:R1:W2:Y:S02]  /*5220*/  SHFL.DOWN PT, R228, R218, 0x1, 0x1f ;  /* 0x08201f00dae47f89 */ /* 0x0002a400000e0000 */
[C---:B------:R-:W-:Y:S01]  /*5230*/  FFMA.FTZ R221, R205.reuse, R209, -R222 ;  /* 0x000000d1cddd7223 */ /* 0x040fe200000108de */
[----:B------:R-:W-:Y:S01]  /*5240*/  FFMA.FTZ R226, R205, R204, R213 ;  /* 0x000000cccde27223 */ /* 0x000fe200000100d5 */
        /* <DEDUP_REMOVED lines=14> */
.L_x_15633:
[----:B------:R-:W-:Y:S05]  /*5330*/  BSYNC.RECONVERGENT B0 ;  /* 0x0000000000007941 */ /* 0x000fea0003800200 */
.L_x_15632:
[C---:B------:R-:W-:Y:S01]  /*5340*/  FFMA.FTZ R223, R122.reuse, R221, R223 ;  /* 0x000000dd7adf7223 */ /* 0x040fe200000100df */
[----:B------:R-:W-:Y:S01]  /*5350*/  FFMA.FTZ R221, -R122, R226, R225 ;  /* 0x000000e27add7223 */ /* 0x000fe200000101e1 */
[----:B---3--:R3:W1:Y:S01]  /*5360*/  SHFL.DOWN PT, R212, R219, 0x2, 0x1f ;  /* 0x08401f00dbd47f89 */ /* 0x00866200000e0000 */
        /* <DEDUP_REMOVED lines=12> */
[----:B------:R-:W-:Y:S01]  /*5430*/  FFMA.FTZ R219, R219, R226, R212 ;  /* 0x000000e2dbdb7223 */ /* 0x000fe200000100d4 */
[----:B------:R-:W-:Y:S01]  /*5440*/  FADD.FTZ R217, R217, R222 ;  /* 0x000000ded9d97221 */ /* 0x000fe20000010000 */
[----:B------:R-:W-:-:S07]  /*5450*/  FADD.FTZ R220, R220, R213 ;  /* 0x000000d5dcdc7221 */ /* 0x000fce0000010000 */
.L_x_15635:
[----:B------:R-:W-:Y:S05]  /*5460*/  BSYNC.RECONVERGENT B0 ;  /* 0x0000000000007941 */ /* 0x000fea0003800200 */
.L_x_15634:
        /* <DEDUP_REMOVED lines=16> */
.L_x_15637:
[----:B------:R-:W-:Y:S05]  /*5570*/  BSYNC.RECONVERGENT B0 ;  /* 0x0000000000007941 */ /* 0x000fea0003800200 */
.L_x_15636:
        /* <DEDUP_REMOVED lines=16> */
.L_x_15639:
[----:B------:R-:W-:Y:S05]  /*5680*/  BSYNC.RECONVERGENT B0 ;  /* 0x0000000000007941 */ /* 0x000fea0003800200 */
.L_x_15638:
[----:B--2---:R2:W0:Y:S01]  /*5690*/  SHFL.DOWN PT, R228, R218, 0x10, 0x1f ;  /* 0x0a001f00dae47f89 */ /* 0x00442200000e0000 */
[----:B------:R-:W-:Y:S01]  /*56a0*/  BSSY.RECONVERGENT B0, `(.L_x_15640) ;  /* 0x0000011000007945 */ /* 0x000fe20003800200 */
[C---:B-1----:R-:W-:Y:S01]  /*56b0*/  FMUL.FTZ R212, R174.reuse, R204 ;  /* 0x000000ccaed47220 */ /* 0x042fe20000410000 */
[----:B------:R-:W-:Y:S01]  /*56c0*/  FMUL.FTZ R205, R174, R209 ;  /* 0x000000d1aecd7220 */ /* 0x000fe20000410000 */
[----:B------:R2:W1:Y:S04]  /*56d0*/  SHFL.DOWN PT, R222, R219, 0x10, 0x1f ;  /* 0x0a001f00dbde7f89 */ /* 0x00046800000e0000 */
[----:B----4-:R2:W4:Y:S04]  /*56e0*/  SHFL.DOWN PT, R227, R217, 0x10, 0x1f ;  /* 0x0a001f00d9e37f89 */ /* 0x01052800000e0000 */
[----:B------:R2:W0:Y:S01]  /*56f0*/  SHFL.DOWN PT, R226, R220, 0x10, 0x1f ;  /* 0x0a001f00dce27f89 */ /* 0x00042200000e0000 */
[----:B------:R-:W-:Y:S05]  /*5700*/  @P5 BRA `(.L_x_15641) ;  /* 0x0000000000285947 */ /* 0x000fea0003800000 */
[CC--:B0-----:R-:W-:Y:S01]  /*5710*/  FMUL.FTZ R225, R219.reuse, R226.reuse ;  /* 0x000000e2dbe17220 */ /* 0x0c1fe20000410000 */
[C---:B------:R-:W-:Y:S01]  /*5720*/  FMUL.FTZ R226, R218.reuse, R226 ;  /* 0x000000e2dae27220 */ /* 0x040fe20000410000 */
[CC--:B-1----:R-:W-:Y:S01]  /*5730*/  FMUL.FTZ R213, R219.reuse, R222.reuse ;  /* 0x000000dedbd57220 */ /* 0x0c2fe20000410000 */
[C---:B------:R-:W-:Y:S01]  /*5740*/  FMUL.FTZ R222, R218.reuse, R222 ;  /* 0x000000dedade7220 */ /* 0x040fe20000410000 */
[CC--:B----4-:R-:W-:Y:S01]  /*5750*/  FFMA.FTZ R224, R218.reuse, R227.reuse, -R225 ;  /* 0x000000e3dae07223 */ /* 0x0d0fe200000108e1 */
[C---:B------:R-:W-:Y:S01]  /*5760*/  FFMA.FTZ R225, R219.reuse, R227, R226 ;  /* 0x000000e3dbe17223 */ /* 0x040fe200000100e2 */
[-C--:B--23--:R-:W-:Y:S01]  /*5770*/  FFMA.FTZ R218, R218, R228.reuse, -R213 ;  /* 0x000000e4dada7223 */ /* 0x08cfe200000108d5 */
[----:B------:R-:W-:Y:S01]  /*5780*/  FFMA.FTZ R219, R219, R228, R222 ;  /* 0x000000e4dbdb7223 */ /* 0x000fe200000100de */
[----:B------:R-:W-:Y:S01]  /*5790*/  FADD.FTZ R217, R217, R224 ;  /* 0x000000e0d9d97221 */ /* 0x000fe20000010000 */
[----:B------:R-:W-:-:S07]  /*57a0*/  FADD.FTZ R220, R220, R225 ;  /* 0x000000e1dcdc7221 */ /* 0x000fce0000010000 */
.L_x_15641:
[----:B------:R-:W-:Y:S05]  /*57b0*/  BSYNC.RECONVERGENT B0 ;  /* 0x0000000000007941 */ /* 0x000fea0003800200 */
.L_x_15640:
[----:B------:R-:W-:Y:S01]  /*57c0*/  SHFL.DOWN PT, R234, R219, 0x1, 0x1f ;  /* 0x08201f00dbea7f89 */ /* 0x000fe200000e0000 */
[C---:B------:R-:W-:Y:S01]  /*57d0*/  FFMA.FTZ R212, R173.reuse, R209, -R212 ;  /* 0x000000d1add47223 */ /* 0x040fe200000108d4 */
[----:B------:R-:W-:Y:S01]  /*57e0*/  FFMA.FTZ R205, R173, R204, R205 ;  /* 0x000000ccadcd7223 */ /* 0x000fe200000100cd */
[----:B------:R-:W-:Y:S01]  /*57f0*/  ISETP.NE.AND P0, PT, R48, 0x1f, PT ;  /* 0x0000001f3000780c */ /* 0x000fe20003f05270 */
[----:B-1----:R-:W1:Y:S01]  /*5800*/  SHFL.IDX PT, R222, R7, RZ, 0x1f ;  /* 0x00001fff07de7589 */ /* 0x002e6200000e0000 */
[----:B------:R-:W-:Y:S01]  /*5810*/  FFMA.FTZ R212, R105, R114, R212 ;  /* 0x0000007269d47223 */ /* 0x000fe200000100d4 */
[----:B------:R-:W-:Y:S01]  /*5820*/  FADD.FTZ R205, RZ, R205 ;  /* 0x000000cdffcd7221 */ /* 0x000fe20000010000 */
[----:B------:R-:W-:Y:S01]  /*5830*/  FMUL.FTZ R233, R35, R201 ;  /* 0x000000c923e97220 */ /* 0x000fe20000410000 */
[----:B------:R-:W5:Y:S01]  /*5840*/  SHFL.DOWN PT, R232, R218, 0x1, 0x1f ;  /* 0x08201f00dae87f89 */ /* 0x000f6200000e0000 */
[CC--:B0-----:R-:W-:Y:S01]  /*5850*/  FMUL.FTZ R226, R176.reuse, R212.reuse ;  /* 0x000000d4b0e27220 */ /* 0x0c1fe20000410000 */
[-C--:B------:R-:W-:Y:S01]  /*5860*/  FMUL.FTZ R213, R176, R205.reuse ;  /* 0x000000cdb0d57220 */ /* 0x080fe20000410000 */
[-C--:B------:R-:W-:Y:S01]  /*5870*/  FMUL.FTZ R228, R207, R205.reuse ;  /* 0x000000cdcfe47220 */ /* 0x080fe20000410000 */
[----:B------:R-:W0:Y:S01]  /*5880*/  SHFL.IDX PT, R224, R6, RZ, 0x1f ;  /* 0x00001fff06e07589 */ /* 0x000e2200000e0000 */
[C---:B------:R-:W-:Y:S01]  /*5890*/  FFMA.FTZ R226, R175.reuse, R205, R226 ;  /* 0x000000cdafe27223 */ /* 0x040fe200000100e2 */
[-C--:B------:R-:W-:Y:S01]  /*58a0*/  FFMA.FTZ R213, R175, R212.reuse, -R213 ;  /* 0x000000d4afd57223 */ /* 0x080fe200000108d5 */
[-C--:B------:R-:W-:Y:S01]  /*58b0*/  FMUL.FTZ R230, R207, R212.reuse ;  /* 0x000000d4cfe67220 */ /* 0x080fe20000410000 */
[----:B------:R-:W0:Y:S01]  /*58c0*/  SHFL.DOWN PT, R236, R217, 0x1, 0x1f ;  /* 0x08201f00d9ec7f89 */ /* 0x000e2200000e0000 */
[----:B------:R-:W-:Y:S01]  /*58d0*/  FADD.FTZ R207, RZ, R226 ;  /* 0x000000e2ffcf7221 */ /* 0x000fe20000010000 */
[----:B------:R-:W-:Y:S01]  /*58e0*/  FFMA.FTZ R213, R106, R113, R213 ;  /* 0x000000716ad57223 */ /* 0x000fe200000100d5 */
[C---:B------:R-:W-:Y:S01]  /*58f0*/  FFMA.FTZ R228, R215.reuse, R212, -R228 ;  /* 0x000000d4d7e47223 */ /* 0x040fe200000108e4 */
[----:B------:R-:W0:Y:S01]  /*5900*/  SHFL.DOWN PT, R238, R220, 0x1, 0x1f ;  /* 0x08201f00dcee7f89 */ /* 0x000e2200000e0000 */
[----:B------:R-:W-:Y:S01]  /*5910*/  FFMA.FTZ R230, R215, R205, R230 ;  /* 0x000000cdd7e67223 */ /* 0x000fe200000100e6 */
[C---:B------:R-:W-:Y:S01]  /*5920*/  FMUL.FTZ R225, R214.reuse, R207 ;  /* 0x000000cfd6e17220 */ /* 0x040fe20000410000 */
[-C--:B------:R-:W-:Y:S01]  /*5930*/  FMUL.FTZ R214, R214, R213.reuse ;  /* 0x000000d5d6d67220 */ /* 0x080fe20000410000 */
[C---:B------:R-:W-:Y:S01]  /*5940*/  FFMA.FTZ R215, R124.reuse, R228, R223 ;  /* 0x000000e47cd77223 */ /* 0x040fe200000100df */
[----:B----4-:R-:W-:Y:S01]  /*5950*/  FFMA.FTZ R227, -R124, R230, R221 ;  /* 0x000000e67ce37223 */ /* 0x010fe200000101dd */
[C---:B------:R-:W-:Y:S01]  /*5960*/  FFMA.FTZ R221, R216.reuse, R213, -R225 ;  /* 0x000000d5d8dd7223 */ /* 0x040fe200000108e1 */
[----:B------:R-:W-:Y:S01]  /*5970*/  FFMA.FTZ R214, R216, R207, R214 ;  /* 0x000000cfd8d67223 */ /* 0x000fe200000100d6 */
[----:B-1----:R-:W-:Y:S01]  /*5980*/  @P0 FMUL.FTZ R223, R234, R222 ;  /* 0x000000deeadf0220 */ /* 0x002fe20000410000 */
[----:B------:R-:W-:Y:S01]  /*5990*/  FMUL.FTZ R216, R192, R213 ;  /* 0x000000d5c0d87220 */ /* 0x000fe20000410000 */
[C---:B------:R-:W-:Y:S01]  /*59a0*/  FFMA.FTZ R221, R126.reuse, R221, R215 ;  /* 0x000000dd7edd7223 */ /* 0x040fe200000100d7 */
[----:B------:R-:W-:Y:S01]  /*59b0*/  FFMA.FTZ R215, -R126, R214, R227 ;  /* 0x000000d67ed77223 */ /* 0x000fe200000101e3 */
[----:B-----5:R-:W-:Y:S01]  /*59c0*/  @P0 FMUL.FTZ R225, R232, R222 ;  /* 0x000000dee8e10220 */ /* 0x020fe20000410000 */
[----:B------:R-:W-:Y:S01]  /*59d0*/  FMUL.FTZ R214, R192, R207 ;  /* 0x000000cfc0d67220 */ /* 0x000fe20000410000 */
[----:B--23--:R-:W1:Y:S01]  /*59e0*/  SHFL.IDX PT, R219, R219, RZ, 0x1f ;  /* 0x00001fffdbdb7589 */ /* 0x00ce6200000e0000 */
[C---:B------:R-:W-:Y:S01]  /*59f0*/  FMUL.FTZ R231, R35.reuse, R204 ;  /* 0x000000cc23e77220 */ /* 0x040fe20000410000 */
[-C--:B0-----:R-:W-:Y:S01]  /*5a00*/  @P0 FFMA.FTZ R223, R232, R224.reuse, -R223 ;  /* 0x000000e0e8df0223 */ /* 0x081fe200000108df */
[----:B------:R-:W-:Y:S01]  /*5a10*/  @P0 FFMA.FTZ R225, R234, R224, R225 ;  /* 0x000000e0eae10223 */ /* 0x000fe200000100e1 */
[----:B------:R-:W0:Y:S01]  /*5a20*/  SHFL.IDX PT, R218, R218, RZ, 0x1f ;  /* 0x00001fffdada7589 */ /* 0x000e2200000e0000 */
[----:B------:R-:W-:Y:S01]  /*5a30*/  FMUL.FTZ R229, R35, R205 ;  /* 0x000000cd23e57220 */ /* 0x000fe20000410000 */
[----:B------:R-:W-:Y:S01]  /*5a40*/  @P0 FADD.FTZ R224, R236, R223 ;  /* 0x000000dfece00221 */ /* 0x000fe20000010000 */
[C---:B------:R-:W-:Y:S01]  /*5a50*/  FFMA.FTZ R223, R191.reuse, R207, R216 ;  /* 0x000000cfbfdf7223 */ /* 0x040fe200000100d8 */
[----:B------:R-:W-:Y:S01]  /*5a60*/  FFMA.FTZ R216, R191, R213, -R214 ;  /* 0x000000d5bfd87223 */ /* 0x000fe200000108d6 */
[----:B------:R-:W2:Y:S01]  /*5a70*/  SHFL.IDX PT, R217, R217, RZ, 0x1f ;  /* 0x00001fffd9d97589 */ /* 0x000ea200000e0000 */
[----:B------:R-:W-:Y:S01]  /*5a80*/  @P0 FADD.FTZ R222, R238, R225 ;  /* 0x000000e1eede0221 */ /* 0x000fe20000010000 */
[----:B------:R-:W-:Y:S01]  /*5a90*/  FADD.FTZ R214, RZ, R223 ;  /* 0x000000dfffd67221 */ /* 0x000fe20000010000 */
[----:B------:R-:W-:Y:S01]  /*5aa0*/  FFMA.FTZ R216, R107, R116, R216 ;  /* 0x000000746bd87223 */ /* 0x000fe200000100d8 */
[----:B------:R-:W3:Y:S01]  /*5ab0*/  SHFL.IDX PT, R220, R220, RZ, 0x1f ;  /* 0x00001fffdcdc7589 */ /* 0x000ee200000e0000 */
[-C--:B------:R-:W-:Y:S01]  /*5ac0*/  FMUL.FTZ R223, R222, R37.reuse ;  /* 0x00000025dedf7220 */ /* 0x080fe20000410000 */
[C---:B------:R-:W-:Y:S01]  /*5ad0*/  FMUL.FTZ R37, R224.reuse, R37 ;  /* 0x00000025e0257220 */ /* 0x040fe20000410000 */
[C---:B------:R-:W-:Y:S01]  /*5ae0*/  FMUL.FTZ R225, R199.reuse, R214 ;  /* 0x000000d6c7e17220 */ /* 0x040fe20000410000 */
[----:B------:R-:W-:Y:S01]  /*5af0*/  FMUL.FTZ R199, R199, R216 ;  /* 0x000000d8c7c77220 */ /* 0x000fe20000410000 */
[-C--:B------:R-:W-:Y:S01]  /*5b00*/  FFMA.FTZ R223, R224, R36.reuse, R223 ;  /* 0x00000024e0df7223 */ /* 0x080fe200000100df */
[----:B------:R-:W-:Y:S01]  /*5b10*/  FFMA.FTZ R36, R222, R36, -R37 ;  /* 0x00000024de247223 */ /* 0x000fe20000010825 */
[C---:B------:R-:W-:Y:S01]  /*5b20*/  FFMA.FTZ R225, R200.reuse, R216, -R225 ;  /* 0x000000d8c8e17223 */ /* 0x040fe200000108e1 */
[-C--:B------:R-:W-:Y:S01]  /*5b30*/  FFMA.FTZ R200, R200, R214.reuse, R199 ;  /* 0x000000d6c8c87223 */ /* 0x080fe200000100c7 */
        /* <DEDUP_REMOVED lines=10> */
[----:B-1----:R-:W-:Y:S01]  /*5be0*/  FMUL.FTZ R223, R219, R7 ;  /* 0x00000007dbdf7220 */ /* 0x002fe20000410000 */
        /* <DEDUP_REMOVED lines=8> */
[----:B------:R-:W-:Y:S01]  /*5c70*/  FMUL.FTZ R221, R219, R5 ;  /* 0x00000005dbdd7220 */ /* 0x000fe20000410000 */
[C---:B------:R-:W-:Y:S01]  /*5c80*/  FFMA.FTZ R7, R218.reuse, R7, R196 ;  /* 0x00000007da077223 */ /* 0x040fe200000100c4 */
[----:B------:R-:W-:Y:S01]  /*5c90*/  FFMA.FTZ R192, R191, R37, -R192 ;  /* 0x00000025bfc07223 */ /* 0x000fe200000108c0 */
[----:B------:R-:W-:Y:S01]  /*5ca0*/  FFMA.FTZ R5, R218, R5, R6 ;  /* 0x00000005da057223 */ /* 0x000fe20000010006 */
[----:B--2---:R-:W-:Y:S01]  /*5cb0*/  FADD.FTZ R6, R217, R194 ;  /* 0x000000c2d9067221 */ /* 0x004fe20000010000 */
[CC--:B------:R-:W-:Y:S01]  /*5cc0*/  FMUL.FTZ R194, R34.reuse, R39.reuse ;  /* 0x0000002722c27220 */ /* 0x0c0fe20000410000 */
[----:B------:R-:W-:Y:S01]  /*5cd0*/  FADD.FTZ R192, R189, R192 ;  /* 0x000000c0bdc07221 */ /* 0x000fe20000010000 */
[----:B------:R-:W-:Y:S01]  /*5ce0*/  FMUL.FTZ R189, R35, R39 ;  /* 0x0000002723bd7220 */ /* 0x000fe20000410000 */
[C---:B------:R-:W-:Y:S01]  /*5cf0*/  FMUL.FTZ R196, R34.reuse, R38 ;  /* 0x0000002622c47220 */ /* 0x040fe20000410000 */
[----:B------:R-:W-:Y:S01]  /*5d00*/  FFMA.FTZ R219, R191, R193, R222 ;  /* 0x000000c1bfdb7223 */ /* 0x000fe200000100de */
[CC--:B------:R-:W-:Y:S01]  /*5d10*/  FFMA.FTZ R239, R35.reuse, R202.reuse, R194 ;  /* 0x000000ca23ef7223 */ /* 0x0c0fe200000100c2 */
[C---:B------:R-:W-:Y:S01]  /*5d20*/  FFMA.FTZ R189, R34.reuse, R202, -R189 ;  /* 0x000000ca22bd7223 */ /* 0x040fe200000108bd */
[C---:B------:R-:W-:Y:S01]  /*5d30*/  FFMA.FTZ R243, R35.reuse, R203, R196 ;  /* 0x000000cb23f37223 */ /* 0x040fe200000100c4 */
[C---:B------:R-:W-:Y:S01]  /*5d40*/  FMUL.FTZ R191, R35.reuse, R38 ;  /* 0x0000002623bf7220 */ /* 0x040fe20000410000 */
[----:B------:R-:W-:Y:S01]  /*5d50*/  FMUL.FTZ R196, R34, R204 ;  /* 0x000000cc22c47220 */ /* 0x000fe20000410000 */
[----:B------:R-:W-:Y:S01]  /*5d60*/  FMUL.FTZ R194, R0, R189 ;  /* 0x000000bd00c27220 */ /* 0x000fe20000410000 */
[----:B------:R-:W-:Y:S01]  /*5d70*/  FADD.FTZ R189, RZ, R199 ;  /* 0x000000c7ffbd7221 */ /* 0x000fe20000010000 */
[----:B------:R-:W-:Y:S01]  /*5d80*/  FFMA.FTZ R4, R218, R4, -R221 ;  /* 0x00000004da047223 */ /* 0x000fe200000108dd */
[----:B------:R-:W-:Y:S01]  /*5d90*/  FFMA.FTZ R241, R34, R203, -R191 ;  /* 0x000000cb22f17223 */ /* 0x000fe200000108bf */
[C---:B------:R-:W-:Y:S01]  /*5da0*/  FFMA.FTZ R227, R35.reuse, R209, R196 ;  /* 0x000000d123e37223 */ /* 0x040fe200000100c4 */
[----:B------:R-:W-:Y:S01]  /*5db0*/  FADD.FTZ R190, R190, R219 ;  /* 0x000000dbbebe7221 */ /* 0x000fe20000010000 */
[----:B------:R-:W-:Y:S01]  /*5dc0*/  FMUL.FTZ R196, R34, R207 ;  /* 0x000000cf22c47220 */ /* 0x000fe20000410000 */
[----:B------:R-:W-:Y:S01]  /*5dd0*/  FFMA.FTZ R191, R108, R115, R197 ;  /* 0x000000736cbf7223 */ /* 0x000fe200000100c5 */
[C---:B------:R-:W-:Y:S01]  /*5de0*/  FMUL.FTZ R218, R35.reuse, R189 ;  /* 0x000000bd23da7220 */ /* 0x040fe20000410000 */
[C---:B------:R-:W-:Y:S01]  /*5df0*/  FMUL.FTZ R221, R35.reuse, R207 ;  /* 0x000000cf23dd7220 */ /* 0x040fe20000410000 */
[C---:B------:R-:W-:Y:S01]  /*5e00*/  FMUL.FTZ R219, R35.reuse, R214 ;  /* 0x000000d623db7220 */ /* 0x040fe20000410000 */
[C---:B------:R-:W-:Y:S01]  /*5e10*/  FFMA.FTZ R223, R35.reuse, R213, R196 ;  /* 0x000000d523df7223 */ /* 0x040fe200000100c4 */
[C---:B------:R-:W-:Y:S01]  /*5e20*/  FFMA.FTZ R197, R34.reuse, R191, -R218 ;  /* 0x000000bf22c57223 */ /* 0x040fe200000108da */
[C---:B------:R-:W-:Y:S01]  /*5e30*/  FMUL.FTZ R235, R34.reuse, R201 ;  /* 0x000000c922eb7220 */ /* 0x040fe20000410000 */
[C---:B------:R-:W-:Y:S01]  /*5e40*/  FFMA.FTZ R233, R34.reuse, R206, -R233 ;  /* 0x000000ce22e97223 */ /* 0x040fe200000108e9 */
[C---:B------:R-:W-:Y:S01]  /*5e50*/  FFMA.FTZ R231, R34.reuse, R209, -R231 ;  /* 0x000000d122e77223 */ /* 0x040fe200000108e7 */
[C---:B------:R-:W-:Y:S01]  /*5e60*/  FMUL.FTZ R225, R34.reuse, R205 ;  /* 0x000000cd22e17220 */ /* 0x040fe20000410000 */
[C---:B------:R-:W-:Y:S01]  /*5e70*/  FFMA.FTZ R229, R34.reuse, R212, -R229 ;  /* 0x000000d422e57223 */ /* 0x040fe200000108e5 */
[C---:B------:R-:W-:Y:S01]  /*5e80*/  FFMA.FTZ R221, R34.reuse, R213, -R221 ;  /* 0x000000d522dd7223 */ /* 0x040fe200000108dd */
[C---:B------:R-:W-:Y:S01]  /*5e90*/  FMUL.FTZ R196, R34.reuse, R214 ;  /* 0x000000d622c47220 */ /* 0x040fe20000410000 */
[C---:B------:R-:W-:Y:S01]  /*5ea0*/  FFMA.FTZ R219, R34.reuse, R216, -R219 ;  /* 0x000000d822db7223 */ /* 0x040fe200000108db */
[----:B------:R-:W-:Y:S01]  /*5eb0*/  FMUL.FTZ R218, R34, R189 ;  /* 0x000000bd22da7220 */ /* 0x000fe20000410000 */
[C---:B------:R-:W-:Y:S01]  /*5ec0*/  FMUL.FTZ R34, R176.reuse, R192 ;  /* 0x000000c0b0227220 */ /* 0x040fe20000410000 */
[----:B------:R-:W-:Y:S01]  /*5ed0*/  FMUL.FTZ R237, R176, R190 ;  /* 0x000000beb0ed7220 */ /* 0x000fe20000410000 */
[C---:B------:R-:W-:Y:S01]  /*5ee0*/  FFMA.FTZ R235, R35.reuse, R206, R235 ;  /* 0x000000ce23eb7223 */ /* 0x040fe200000100eb */
[C---:B------:R-:W-:Y:S01]  /*5ef0*/  FFMA.FTZ R225, R35.reuse, R212, R225 ;  /* 0x000000d423e17223 */ /* 0x040fe200000100e1 */
[C---:B------:R-:W-:Y:S01]  /*5f00*/  FFMA.FTZ R217, R35.reuse, R216, R196 ;  /* 0x000000d823d97223 */ /* 0x040fe200000100c4 */
[----:B------:R-:W-:Y:S01]  /*5f10*/  FFMA.FTZ R199, R35, R191, R218 ;  /* 0x000000bf23c77223 */ /* 0x000fe200000100da */
[C---:B------:R-:W-:Y:S01]  /*5f20*/  FFMA.FTZ R34, R175.reuse, R190, R34 ;  /* 0x000000beaf227223 */ /* 0x040fe20000010022 */
[----:B------:R-:W-:Y:S01]  /*5f30*/  FFMA.FTZ R35, R175, R192, -R237 ;  /* 0x000000c0af237223 */ /* 0x000fe200000108ed */
[----:B------:R-:W-:Y:S01]  /*5f40*/  ISETP.NE.AND P5, PT, R48, RZ, PT ;  /* 0x000000ff3000720c */ /* 0x000fe20003fa5270 */
[----:B---3--:R-:W-:Y:S01]  /*5f50*/  FADD.FTZ R7, R220, R7 ;  /* 0x00000007dc077221 */ /* 0x008fe20000010000 */
[----:B------:R-:W-:Y:S01]  /*5f60*/  FADD.FTZ R187, R187, R34 ;  /* 0x00000022bbbb7221 */ /* 0x000fe20000010000 */
[----:B------:R-:W-:Y:S01]  /*5f70*/  FADD.FTZ R35, R188, R35 ;  /* 0x00000023bc237221 */ /* 0x000fe20000010000 */
[----:B------:R-:W-:Y:S01]  /*5f80*/  FMUL.FTZ R239, R0, -R239 ;  /* 0x800000ef00ef7220 */ /* 0x000fe20000410000 */
[----:B------:R-:W-:Y:S01]  /*5f90*/  FMUL.FTZ R241, R118, R241 ;  /* 0x000000f176f17220 */ /* 0x000fe20000410000 */
[C---:B------:R-:W-:Y:S01]  /*5fa0*/  FMUL.FTZ R34, R174.reuse, R187 ;  /* 0x000000bbae227220 */ /* 0x040fe20000410000 */
[----:B------:R-:W-:Y:S01]  /*5fb0*/  FMUL.FTZ R174, R174, R35 ;  /* 0x00000023aeae7220 */ /* 0x000fe20000410000 */
[----:B------:R-:W-:Y:S01]  /*5fc0*/  FMUL.FTZ R243, R118, -R243 ;  /* 0x800000f376f37220 */ /* 0x000fe20000410000 */
[C---:B------:R-:W-:Y:S01]  /*5fd0*/  FMUL.FTZ R233, R120.reuse, R233 ;  /* 0x000000e978e97220 */ /* 0x040fe20000410000 */
[C---:B------:R-:W-:Y:S01]  /*5fe0*/  FFMA.FTZ R175, R173.reuse, R35, -R34 ;  /* 0x00000023adaf7223 */ /* 0x040fe20000010822 */
[----:B------:R-:W-:Y:S01]  /*5ff0*/  FFMA.FTZ R174, R173, R187, R174 ;  /* 0x000000bbadae7223 */ /* 0x000fe200000100ae */
[----:B------:R-:W-:Y:S01]  /*6000*/  FMUL.FTZ R235, R120, -R235 ;  /* 0x800000eb78eb7220 */ /* 0x000fe20000410000 */
[----:B------:R0:W-:Y:S01]  /*6010*/  @!P5 STS.128 [UR7+0x25d0], R4 ;  /* 0x0025d004ff00d988 */ /* 0x0001e20008000c07 */
[----:B------:R-:W-:Y:S01]  /*6020*/  FADD.FTZ R186, R186, R175 ;  /* 0x000000afbaba7221 */ /* 0x000fe20000010000 */
[----:B------:R-:W-:Y:S01]  /*6030*/  FADD.FTZ R185, R185, R174 ;  /* 0x000000aeb9b97221 */ /* 0x000fe20000010000 */
[C---:B------:R-:W-:Y:S01]  /*6040*/  FMUL.FTZ R231, R122.reuse, R231 ;  /* 0x000000e77ae77220 */ /* 0x040fe20000410000 */
[----:B------:R-:W-:Y:S01]  /*6050*/  FMUL.FTZ R227, R122, -R227 ;  /* 0x800000e37ae37220 */ /* 0x000fe20000410000 */
[C---:B------:R-:W-:Y:S01]  /*6060*/  FMUL.FTZ R229, R124.reuse, R229 ;  /* 0x000000e57ce57220 */ /* 0x040fe20000410000 */
[----:B------:R-:W-:Y:S01]  /*6070*/  FMUL.FTZ R225, R124, -R225 ;  /* 0x800000e17ce17220 */ /* 0x000fe20000410000 */
[C---:B------:R-:W-:Y:S01]  /*6080*/  FMUL.FTZ R221, R126.reuse, R221 ;  /* 0x000000dd7edd7220 */ /* 0x040fe20000410000 */
[----:B------:R-:W-:Y:S01]  /*6090*/  FMUL.FTZ R223, R126, -R223 ;  /* 0x800000df7edf7220 */ /* 0x000fe20000410000 */
[C---:B------:R-:W-:Y:S01]  /*60a0*/  FMUL.FTZ R219, R128.reuse, R219 ;  /* 0x000000db80db7220 */ /* 0x040fe20000410000 */
[----:B------:R-:W-:Y:S01]  /*60b0*/  FFMA.FTZ R173, R101, -R110, R202 ;  /* 0x8000006e65ad7223 */ /* 0x000fe200000100ca */
[----:B------:R-:W-:Y:S01]  /*60c0*/  FMUL.FTZ R217, R128, -R217 ;  /* 0x800000d980d97220 */ /* 0x000fe20000410000 */
[C---:B------:R-:W-:Y:S01]  /*60d0*/  FMUL.FTZ R197, R130.reuse, R197 ;  /* 0x000000c582c57220 */ /* 0x040fe20000410000 */
[----:B------:R-:W-:Y:S01]  /*60e0*/  FMUL.FTZ R199, R130, -R199 ;  /* 0x800000c782c77220 */ /* 0x000fe20000410000 */
[C---:B0-----:R-:W-:Y:S01]  /*60f0*/  FMUL.FTZ R4, R172.reuse, R186 ;  /* 0x000000baac047220 */ /* 0x041fe20000410000 */
[-C--:B------:R-:W-:Y:S01]  /*6100*/  FMUL.FTZ R5, R172, R185.reuse ;  /* 0x000000b9ac057220 */ /* 0x080fe20000410000 */
[----:B------:R-:W-:Y:S01]  /*6110*/  STS [R63+0x840], R194 ;  /* 0x000840c23f007388 */ /* 0x000fe20000000800 */
[----:B------:R-:W-:Y:S01]  /*6120*/  FFMA.FTZ R206, R103, -R112, R206 ;  /* 0x8000007067ce7223 */ /* 0x000fe200000100ce */
[C---:B------:R-:W-:Y:S01]  /*6130*/  FFMA.FTZ R4, R171.reuse, R185, R4 ;  /* 0x000000b9ab047223 */ /* 0x040fe20000010004 */
[----:B------:R-:W-:Y:S01]  /*6140*/  FFMA.FTZ R171, R171, R186, -R5 ;  /* 0x000000baabab7223 */ /* 0x000fe20000010805 */
[----:B------:R-:W-:Y:S01]  /*6150*/  STS [R64+0x4], R239 ;  /* 0x000004ef40007388 */ /* 0x000fe20000000800 */
[-C--:B------:R-:W-:Y:S01]  /*6160*/  FMUL.FTZ R172, R185, R111.reuse ;  /* 0x0000006fb9ac7220 */ /* 0x080fe20000410000 */
[----:B------:R-:W-:Y:S01]  /*6170*/  FADD.FTZ R183, R183, R4 ;  /* 0x00000004b7b77221 */ /* 0x000fe20000010000 */
[----:B------:R-:W-:Y:S01]  /*6180*/  FADD.FTZ R171, R184, R171 ;  /* 0x000000abb8ab7221 */ /* 0x000fe20000010000 */
[----:B------:R-:W-:Y:S01]  /*6190*/  STS [R64+0x8], R241 ;  /* 0x000008f140007388 */ /* 0x000fe20000000800 */
[----:B------:R-:W-:Y:S01]  /*61a0*/  FFMA.FTZ R209, R104, -R111, R209 ;  /* 0x8000006f68d17223 */ /* 0x000fe200000100d1 */
[C---:B------:R-:W-:Y:S01]  /*61b0*/  FMUL.FTZ R4, R170.reuse, R183 ;  /* 0x000000b7aa047220 */ /* 0x040fe20000410000 */
[-C--:B------:R-:W-:Y:S01]  /*61c0*/  FMUL.FTZ R170, R170, R171.reuse ;  /* 0x000000abaaaa7220 */ /* 0x080fe20000410000 */
[----:B------:R-:W-:Y:S01]  /*61d0*/  STS [R64+0xc], R243 ;  /* 0x00000cf340007388 */ /* 0x000fe20000000800 */
[----:B------:R-:W-:Y:S01]  /*61e0*/  FMUL.FTZ R176, R204, R172 ;  /* 0x000000acccb07220 */ /* 0x000fe20000410000 */
[C---:B------:R-:W-:Y:S01]  /*61f0*/  FFMA.FTZ R5, R169.reuse, R171, -R4 ;  /* 0x000000aba9057223 */ /* 0x040fe20000010804 */
[----:B------:R-:W-:Y:S01]  /*6200*/  FFMA.FTZ R170, R169, R183, R170 ;  /* 0x000000b7a9aa7223 */ /* 0x000fe200000100aa */
[----:B------:R-:W-:Y:S01]  /*6210*/  STS [R64+0x10], R233 ;  /* 0x000010e940007388 */ /* 0x000fe20000000800 */
[----:B------:R-:W-:Y:S01]  /*6220*/  FMUL.FTZ R174, R187, R114 ;  /* 0x00000072bbae7220 */ /* 0x000fe20000410000 */
[----:B------:R-:W-:Y:S01]  /*6230*/  FADD.FTZ R182, R182, R5 ;  /* 0x00000005b6b67221 */ /* 0x000fe20000010000 */
[----:B------:R-:W-:Y:S01]  /*6240*/  FADD.FTZ R181, R181, R170 ;  /* 0x000000aab5b57221 */ /* 0x000fe20000010000 */
[----:B------:R-:W-:Y:S01]  /*6250*/  STS [R64+0x14], R235 ;  /* 0x000014eb40007388 */ /* 0x000fe20000000800 */
[----:B------:R-:W-:Y:S01]  /*6260*/  FMUL.FTZ R170, R183, R112 ;  /* 0x00000070b7aa7220 */ /* 0x000fe20000410000 */
[CC--:B------:R-:W-:Y:S01]  /*6270*/  FMUL.FTZ R4, R168.reuse, R182.reuse ;  /* 0x000000b6a8047220 */ /* 0x0c0fe20000410000 */
[----:B------:R-:W-:Y:S01]  /*6280*/  FMUL.FTZ R5, R168, R181 ;  /* 0x000000b5a8057220 */ /* 0x000fe20000410000 */
[-C--:B------:R-:W-:Y:S01]  /*6290*/  FFMA.FTZ R168, R102, -R109.reuse, R203 ;  /* 0x8000006d66a87223 */ /* 0x080fe200000100cb */
[----:B------:R-:W-:Y:S01]  /*62a0*/  FMUL.FTZ R7, R182, R109 ;  /* 0x0000006db6077220 */ /* 0x000fe20000410000 */
[C---:B------:R-:W-:Y:S01]  /*62b0*/  FFMA.FTZ R4, R167.reuse, R181, R4 ;  /* 0x000000b5a7047223 */ /* 0x040fe20000010004 */
[----:B------:R-:W-:Y:S01]  /*62c0*/  FFMA.FTZ R5, R167, R182, -R5 ;  /* 0x000000b6a7057223 */ /* 0x000fe20000010805 */
[----:B------:R-:W-:Y:S01]  /*62d0*/  FMUL.FTZ R167, R181, R109 ;  /* 0x0000006db5a77220 */ /* 0x000fe20000410000 */
[----:B------:R-:W-:Y:S01]  /*62e0*/  STS [R64+0x18], R231 ;  /* 0x000018e740007388 */ /* 0x000fe20000000800 */
[----:B------:R-:W-:Y:S01]  /*62f0*/  FADD.FTZ R179, R179, R4 ;  /* 0x00000004b3b37221 */ /* 0x000fe20000010000 */
[----:B------:R-:W-:Y:S01]  /*6300*/  FADD.FTZ R169, R180, R5 ;  /* 0x00000005b4a97221 */ /* 0x000fe20000010000 */
[----:B------:R-:W-:Y:S01]  /*6310*/  FMUL.FTZ R175, R38, R167 ;  /* 0x000000a726af7220 */ /* 0x000fe20000410000 */
[----:B------:R-:W-:Y:S01]  /*6320*/  STS [R64+0x1c], R227 ;  /* 0x00001ce340007388 */ /* 0x000fe20000000800 */
[-C--:B------:R-:W-:Y:S01]  /*6330*/  FMUL.FTZ R34, R179, R110.reuse ;  /* 0x0000006eb3227220 */ /* 0x080fe20000410000 */
[----:B------:R-:W-:Y:S01]  /*6340*/  FMUL.FTZ R4, R169, R110 ;  /* 0x0000006ea9047220 */ /* 0x000fe20000410000 */
[-C--:B------:R-:W-:Y:S01]  /*6350*/  FFMA.FTZ R175, R168, R7.reuse, -R175 ;  /* 0x00000007a8af7223 */ /* 0x080fe200000108af */
[----:B------:R-:W-:Y:S01]  /*6360*/  FMUL.FTZ R7, R38, R7 ;  /* 0x0000000726077220 */ /* 0x000fe20000410000 */
[C---:B------:R-:W-:Y:S01]  /*6370*/  FMUL.FTZ R6, R39.reuse, R34 ;  /* 0x0000002227067220 */ /* 0x040fe20000410000 */
[----:B------:R-:W-:Y:S01]  /*6380*/  FMUL.FTZ R5, R39, R4 ;  /* 0x0000000427057220 */ /* 0x000fe20000410000 */
[----:B------:R-:W-:Y:S01]  /*6390*/  STS [R64+0x20], R229 ;  /* 0x000020e540007388 */ /* 0x000fe20000000800 */
[----:B------:R-:W-:Y:S01]  /*63a0*/  FFMA.FTZ R212, R105, -R114, R212 ;  /* 0x8000007269d47223 */ /* 0x000fe200000100d4 */
[C---:B------:R-:W-:Y:S01]  /*63b0*/  FFMA.FTZ R6, R173.reuse, R4, -R6 ;  /* 0x00000004ad067223 */ /* 0x040fe20000010806 */
[----:B------:R-:W-:Y:S01]  /*63c0*/  FFMA.FTZ R5, R173, R34, R5 ;  /* 0x00000022ad057223 */ /* 0x000fe20000010005 */
[----:B------:R-:W-:Y:S01]  /*63d0*/  STS [R64+0x24], R225 ;  /* 0x000024e140007388 */ /* 0x000fe20000000800 */
[----:B------:R-:W-:Y:S01]  /*63e0*/  FFMA.FTZ R4, R168, R167, R7 ;  /* 0x000000a7a8047223 */ /* 0x000fe20000010007 */
[----:B------:R-:W-:Y:S01]  /*63f0*/  FADD.FTZ R6, RZ, R6 ;  /* 0x00000006ff067221 */ /* 0x000fe20000010000 */
[----:B------:R-:W-:Y:S01]  /*6400*/  FADD.FTZ R5, RZ, R5 ;  /* 0x00000005ff057221 */ /* 0x000fe20000010000 */
[----:B------:R-:W-:Y:S01]  /*6410*/  STS [R64+0x28], R221 ;  /* 0x000028dd40007388 */ /* 0x000fe20000000800 */
[----:B------:R-:W-:Y:S01]  /*6420*/  FMUL.FTZ R7, R201, R170 ;  /* 0x000000aac9077220 */ /* 0x000fe20000410000 */
[----:B------:R-:W-:Y:S01]  /*6430*/  FADD.FTZ R6, R6, R175 ;  /* 0x000000af06067221 */ /* 0x000fe20000010000 */
[----:B------:R-:W-:Y:S01]  /*6440*/  FADD.FTZ R4, R5, R4 ;  /* 0x0000000405047221 */ /* 0x000fe20000010000 */
[----:B------:R-:W-:Y:S01]  /*6450*/  STS [R64+0x2c], R223 ;  /* 0x00002cdf40007388 */ /* 0x000fe20000000800 */
[----:B------:R-:W-:Y:S01]  /*6460*/  FMUL.FTZ R5, R171, R112 ;  /* 0x00000070ab057220 */ /* 0x000fe20000410000 */
[----:B------:R-:W-:Y:S01]  /*6470*/  FMUL.FTZ R175, R186, R111 ;  /* 0x0000006fbaaf7220 */ /* 0x000fe20000410000 */
[----:B------:R-:W-:Y:S01]  /*6480*/  FFMA.FTZ R213, R106, -R113, R213 ;  /* 0x800000716ad57223 */ /* 0x000fe200000100d5 */
[----:B------:R-:W-:Y:S01]  /*6490*/  STS [R64+0x30], R219 ;  /* 0x000030db40007388 */ /* 0x000fe20000000800 */
[-C--:B------:R-:W-:Y:S01]  /*64a0*/  FFMA.FTZ R7, R206, R5.reuse, -R7 ;  /* 0x00000005ce077223 */ /* 0x080fe20000010807 */
[----:B------:R-:W-:Y:S01]  /*64b0*/  FMUL.FTZ R5, R201, R5 ;  /* 0x00000005c9057220 */ /* 0x000fe20000410000 */
[----:B------:R-:W-:Y:S01]  /*64c0*/  FMUL.FTZ R180, R192, R113 ;  /* 0x00000071c0b47220 */ /* 0x000fe20000410000 */
[----:B------:R-:W-:Y:S01]  /*64d0*/  STS [R64+0x34], R217 ;  /* 0x000034d940007388 */ /* 0x000fe20000000800 */
[----:B------:R-:W-:Y:S01]  /*64e0*/  FADD.FTZ R6, R6, R7 ;  /* 0x0000000706067221 */ /* 0x000fe20000010000 */
[----:B------:R-:W-:Y:S01]  /*64f0*/  FFMA.FTZ R5, R206, R170, R5 ;  /* 0x000000aace057223 */ /* 0x000fe20000010005 */
[----:B------:R-:W-:Y:S01]  /*6500*/  FFMA.FTZ R216, R107, -R116, R216 ;  /* 0x800000746bd87223 */ /* 0x000fe200000100d8 */
[----:B------:R0:W-:Y:S01]  /*6510*/  STS [R64+0x38], R197 ;  /* 0x000038c540007388 */ /* 0x0001e20000000800 */
[----:B------:R-:W-:Y:S01]  /*6520*/  BSSY.RECONVERGENT B0, `(.L_x_15642) ;  /* 0x000002f000007945 */ /* 0x000fe20003800200 */
[----:B------:R-:W-:Y:S01]  /*6530*/  FADD.FTZ R4, R4, R5 ;  /* 0x0000000504047221 */ /* 0x000fe20000010000 */
[----:B------:R-:W-:Y:S01]  /*6540*/  FFMA.FTZ R215, -R128, R200, R215 ;  /* 0x000000c880d77223 */ /* 0x000fe200000101d7 */
[----:B------:R1:W-:Y:S01]  /*6550*/  STS [R64+0x3c], R199 ;  /* 0x00003cc740007388 */ /* 0x0003e20000000800 */
[----:B------:R-:W-:Y:S01]  /*6560*/  BAR.SYNC.DEFER_BLOCKING 0x0 ;  /* 0x0000000000007b1d */ /* 0x000fe20000010000 */
[-C--:B0-----:R-:W-:Y:S01]  /*6570*/  FFMA.FTZ R197, R209, R175.reuse, -R176 ;  /* 0x000000afd1c57223 */ /* 0x081fe200000108b0 */
[----:B------:R-:W-:Y:S01]  /*6580*/  FMUL.FTZ R176, R204, R175 ;  /* 0x000000afccb07220 */ /* 0x000fe20000410000 */
[----:B------:R-:W-:Y:S01]  /*6590*/  FMUL.FTZ R175, R35, R114 ;  /* 0x0000007223af7220 */ /* 0x000fe20000410000 */
[----:B-1----:R-:W-:-:S02]  /*65a0*/  FMUL.FTZ R199, R205, R174 ;  /* 0x000000aecdc77220 */ /* 0x002fc40000410000 */
[----:B------:R-:W-:Y:S01]  /*65b0*/  FFMA.FTZ R5, R209, R172, R176 ;  /* 0x000000acd1057223 */ /* 0x000fe200000100b0 */
[----:B------:R-:W-:Y:S01]  /*65c0*/  FMUL.FTZ R176, R190, R113 ;  /* 0x00000071beb07220 */ /* 0x000fe20000410000 */
[----:B------:R-:W-:Y:S01]  /*65d0*/  FADD.FTZ R6, R6, R197 ;  /* 0x000000c506067221 */ /* 0x000fe20000010000 */
[-C--:B------:R-:W-:Y:S01]  /*65e0*/  FFMA.FTZ R199, R212, R175.reuse, -R199 ;  /* 0x000000afd4c77223 */ /* 0x080fe200000108c7 */
[----:B------:R-:W-:Y:S01]  /*65f0*/  FMUL.FTZ R175, R205, R175 ;  /* 0x000000afcdaf7220 */ /* 0x000fe20000410000 */
[----:B------:R-:W-:Y:S01]  /*6600*/  FMUL.FTZ R184, R207, R176 ;  /* 0x000000b0cfb87220 */ /* 0x000fe20000410000 */
[----:B------:R-:W-:Y:S01]  /*6610*/  FADD.FTZ R4, R4, R5 ;  /* 0x0000000504047221 */ /* 0x000fe20000010000 */
[----:B------:R-:W-:Y:S01]  /*6620*/  FADD.FTZ R6, R6, R199 ;  /* 0x000000c706067221 */ /* 0x000fe20000010000 */
[----:B------:R-:W-:Y:S01]  /*6630*/  FFMA.FTZ R175, R212, R174, R175 ;  /* 0x000000aed4af7223 */ /* 0x000fe200000100af */
[-C--:B------:R-:W-:Y:S01]  /*6640*/  FFMA.FTZ R7, R213, R180.reuse, -R184 ;  /* 0x000000b4d5077223 */ /* 0x080fe200000108b8 */
[----:B------:R-:W-:Y:S01]  /*6650*/  FMUL.FTZ R180, R207, R180 ;  /* 0x000000b4cfb47220 */ /* 0x000fe20000410000 */
[----:B------:R-:W-:Y:S01]  /*6660*/  FMUL.FTZ R197, R37, R116 ;  /* 0x0000007425c57220 */ /* 0x000fe20000410000 */
[----:B------:R-:W-:Y:S01]  /*6670*/  FADD.FTZ R4, R4, R175 ;  /* 0x000000af04047221 */ /* 0x000fe20000010000 */
[----:B------:R-:W-:Y:S01]  /*6680*/  FADD.FTZ R6, R6, R7 ;  /* 0x0000000706067221 */ /* 0x000fe20000010000 */
[----:B------:R-:W-:Y:S01]  /*6690*/  FFMA.FTZ R5, R213, R176, R180 ;  /* 0x000000b0d5057223 */ /* 0x000fe200000100b4 */
[----:B------:R-:W-:Y:S01]  /*66a0*/  IADD3 R7, PT, PT, R149, R48, RZ ;  /* 0x0000003095077210 */ /* 0x000fe20007ffe0ff */
[C---:B------:R-:W-:Y:S01]  /*66b0*/  FMUL.FTZ R180, R177.reuse, R191 ;  /* 0x000000bfb1b47220 */ /* 0x040fe20000410000 */
[----:B------:R0:W1:Y:S01]  /*66c0*/  LDS R203, [R65+0x8c0] ;  /* 0x0008c00041cb7984 */ /* 0x0000620000000800 */
[----:B------:R-:W-:Y:S01]  /*66d0*/  FADD.FTZ R4, R4, R5 ;  /* 0x0000000504047221 */ /* 0x000fe20000010000 */
[----:B------:R-:W-:Y:S01]  /*66e0*/  FMUL.FTZ R5, R177, R189 ;  /* 0x000000bdb1057220 */ /* 0x000fe20000410000 */
[----:B------:R-:W-:Y:S01]  /*66f0*/  LEA R177, R132, -R7, 0x1 ;  /* 0x8000000784b17211 */ /* 0x000fe200078e08ff */
[----:B------:R-:W-:Y:S01]  /*6700*/  FMUL.FTZ R175, R193, R116 ;  /* 0x00000074c1af7220 */ /* 0x000fe20000410000 */
[C---:B------:R-:W-:Y:S01]  /*6710*/  FFMA.FTZ R180, R178.reuse, R189, R180 ;  /* 0x000000bdb2b47223 */ /* 0x040fe200000100b4 */
[----:B------:R-:W-:Y:S01]  /*6720*/  FFMA.FTZ R5, R178, R191, -R5 ;  /* 0x000000bfb2057223 */ /* 0x000fe20000010805 */
[C---:B------:R-:W-:Y:S01]  /*6730*/  ISETP.GE.AND P6, PT, R177.reuse, 0x1, PT ;  /* 0x00000001b100780c */ /* 0x040fe20003fc6270 */
[----:B------:R-:W-:Y:S01]  /*6740*/  FMUL.FTZ R199, R214, R175 ;  /* 0x000000afd6c77220 */ /* 0x000fe20000410000 */
[----:B------:R-:W-:-:S02]  /*6750*/  ISETP.GE.AND P3, PT, R177, 0x21, PT ;  /* 0x00000021b100780c */ /* 0x000fc40003f66270 */
[C---:B------:R-:W-:Y:S01]  /*6760*/  ISETP.GE.AND P2, PT, R177.reuse, 0x41, PT ;  /* 0x00000041b100780c */ /* 0x040fe20003f46270 */
[-C--:B------:R-:W-:Y:S01]  /*6770*/  FFMA.FTZ R199, R216, R197.reuse, -R199 ;  /* 0x000000c5d8c77223 */ /* 0x080fe200000108c7 */
[----:B------:R-:W-:Y:S01]  /*6780*/  FMUL.FTZ R197, R214, R197 ;  /* 0x000000c5d6c57220 */ /* 0x000fe20000410000 */
[C---:B------:R-:W-:Y:S02]  /*6790*/  ISETP.GE.AND P1, PT, R177.reuse, 0x61, PT ;  /* 0x00000061b100780c */ /* 0x040fe40003f26270 */
[----:B------:R-:W-:Y:S01]  /*67a0*/  FADD.FTZ R199, R6, R199 ;  /* 0x000000c706c77221 */ /* 0x000fe20000010000 */
[----:B------:R-:W-:Y:S01]  /*67b0*/  FFMA.FTZ R197, R216, R175, R197 ;  /* 0x000000afd8c57223 */ /* 0x000fe200000100c5 */
[----:B------:R-:W-:-:S03]  /*67c0*/  ISETP.GE.AND P0, PT, R177, 0x81, PT ;  /* 0x00000081b100780c */ /* 0x000fc60003f06270 */
[----:B------:R-:W-:Y:S01]  /*67d0*/  FADD.FTZ R4, R4, R197 ;  /* 0x000000c504047221 */ /* 0x000fe20000010000 */
[----:B0-----:R-:W-:Y:S09]  /*67e0*/  @!P6 BRA `(.L_x_15643) ;  /* 0x000000000008e947 */ /* 0x001ff20003800000 */
[----:B------:R-:W0:Y:S04]  /*67f0*/  LDS R7, [R61+0x840] ;  /* 0x000840003d077984 */ /* 0x000e280000000800 */
[----:B0-----:R0:W-:Y:S02]  /*6800*/  REDG.E.ADD.F32.FTZ.RN.STRONG.GPU desc[UR16][R2.64], R7 ;  /* 0x00000007020079a6 */ /* 0x0011e4000c12f310 */
.L_x_15643:
[----:B------:R-:W-:Y:S05]  /*6810*/  BSYNC.RECONVERGENT B0 ;  /* 0x0000000000007941 */ /* 0x000fea0003800200 */
.L_x_15642:
[----:B------:R-:W-:Y:S01]  /*6820*/  BSSY.RECONVERGENT B0, `(.L_x_15644) ;  /* 0x0000004000007945 */ /* 0x000fe20003800200 */
[----:B------:R-:W-:-:S03]  /*6830*/  ISETP.GE.AND P6, PT, R177, 0xa1, PT ;  /* 0x000000a1b100780c */ /* 0x000fc60003fc6270 */
[----:B------:R-:W-:Y:S10]  /*6840*/  @!P3 BRA `(.L_x_15645) ;  /* 0x000000000004b947 */ /* 0x000ff40003800000 */
[----:B-1----:R2:W-:Y:S02]  /*6850*/  REDG.E.ADD.F32.FTZ.RN.STRONG.GPU desc[UR16][R2.64+0x80], R203 ;  /* 0x000080cb020079a6 */ /* 0x0025e4000c12f310 */
.L_x_15645:
[----:B------:R-:W-:Y:S05]  /*6860*/  BSYNC.RECONVERGENT B0 ;  /* 0x0000000000007941 */ /* 0x000fea0003800200 */
.L_x_15644:
[----:B0-----:R0:W3:Y:S01]  /*6870*/  LDS R7, [R66+0x940] ;  /* 0x0009400042077984 */ /* 0x0010e20000000800 */
[----:B------:R-:W-:Y:S04]  /*6880*/  BSSY.RECONVERGENT B0, `(.L_x_15646) ;  /* 0x0000003000007945 */ /* 0x000fe80003800200 */
[----:B------:R-:W-:Y:S05]  /*6890*/  @!P2 BRA `(.L_x_15647) ;  /* 0x000000000004a947 */ /* 0x000fea0003800000 */
[----:B---3--:R4:W-:Y:S02]  /*68a0*/  REDG.E.ADD.F32.FTZ.RN.STRONG.GPU desc[UR16][R2.64+0x100], R7 ;  /* 0x00010007020079a6 */ /* 0x0089e4000c12f310 */
.L_x_15647:
[----:B------:R-:W-:Y:S05]  /*68b0*/  BSYNC.RECONVERGENT B0 ;  /* 0x0000000000007941 */ /* 0x000fea0003800200 */
.L_x_15646:
[----:B---34-:R3:W4:Y:S01]  /*68c0*/  LDS R7, [R67+0x9c0] ;  /* 0x0009c00043077984 */ /* 0x0187220000000800 */
[----:B------:R-:W-:Y:S04]  /*68d0*/  BSSY.RECONVERGENT B0, `(.L_x_15648) ;  /* 0x0000003000007945 */ /* 0x000fe80003800200 */
[----:B------:R-:W-:Y:S05]  /*68e0*/  @!P1 BRA `(.L_x_15649) ;  /* 0x0000000000049947 */ /* 0x000fea0003800000 */
[----:B----4-:R4:W-:Y:S02]  /*68f0*/  REDG.E.ADD.F32.FTZ.RN.STRONG.GPU desc[UR16][R2.64+0x180], R7 ;  /* 0x00018007020079a6 */ /* 0x0109e4000c12f310 */
.L_x_15649:
[----:B------:R-:W-:Y:S05]  /*6900*/  BSYNC.RECONVERGENT B0 ;  /* 0x0000000000007941 */ /* 0x000fea0003800200 */
.L_x_15648:
[----:B----4-:R4:W0:Y:S01]  /*6910*/  LDS R7, [R68+0xa40] ;  /* 0x000a400044077984 */ /* 0x0108220000000800 */
[----:B------:R-:W-:Y:S04]  /*6920*/  BSSY.RECONVERGENT B0, `(.L_x_15650) ;  /* 0x0000003000007945 */ /* 0x000fe80003800200 */
[----:B------:R-:W-:Y:S05]  /*6930*/  @!P0 BRA `(.L_x_15651) ;  /* 0x0000000000048947 */ /* 0x000fea0003800000 */
[----:B0-----:R0:W-:Y:S02]  /*6940*/  REDG.E.ADD.F32.FTZ.RN.STRONG.GPU desc[UR16][R2.64+0x200], R7 ;  /* 0x00020007020079a6 */ /* 0x0011e4000c12f310 */
.L_x_15651:
[----:B------:R-:W-:Y:S05]  /*6950*/  BSYNC.RECONVERGENT B0 ;  /* 0x0000000000007941 */ /* 0x000fea0003800200 */
.L_x_15650:
[----:B0-----:R0:W0:Y:S01]  /*6960*/  LDS R7, [R69+0xac0] ;  /* 0x000ac00045077984 */ /* 0x0010220000000800 */
[----:B------:R-:W-:Y:S04]  /*6970*/  BSSY.RECONVERGENT B0, `(.L_x_15652) ;  /* 0x0000003000007945 */ /* 0x000fe80003800200 */
[----:B------:R-:W-:Y:S05]  /*6980*/  @!P6 BRA `(.L_x_15653) ;  /* 0x000000000004e947 */ /* 0x000fea0003800000 */
[----:B0-----:R0:W-:Y:S02]  /*6990*/  REDG.E.ADD.F32.FTZ.RN.STRONG.GPU desc[UR16][R2.64+0x280], R7 ;  /* 0x00028007020079a6 */ /* 0x0011e4000c12f310 */
.L_x_15653:
[----:B------:R-:W-:Y:S05]  /*69a0*/  BSYNC.RECONVERGENT B0 ;  /* 0x0000000000007941 */ /* 0x000fea0003800200 */
.L_x_15652:
        /* <DEDUP_REMOVED lines=9> */
.L_x_15655:
[----:B------:R-:W-:Y:S05]  /*6a40*/  BSYNC.RECONVERGENT B0 ;  /* 0x0000000000007941 */ /* 0x000fea0003800200 */
.L_x_15654:
[----:B0-----:R0:W0:Y:S01]  /*6a50*/  LDS R7, [R71+0xbc0] ;  /* 0x000bc00047077984 */ /* 0x0010220000000800 */
[----:B------:R-:W-:Y:S04]  /*6a60*/  BSSY.RECONVERGENT B0, `(.L_x_15656) ;  /* 0x0000003000007945 */ /* 0x000fe80003800200 */
[----:B------:R-:W-:Y:S05]  /*6a70*/  @!P0 BRA `(.L_x_15657) ;  /* 0x0000000000048947 */ /* 0x000fea0003800000 */
[----:B0-----:R0:W-:Y:S02]  /*6a80*/  REDG.E.ADD.F32.FTZ.RN.STRONG.GPU desc[UR16][R2.64+0x380], R7 ;  /* 0x00038007020079a6 */ /* 0x0011e4000c12f310 */
.L_x_15657:
[----:B------:R-:W-:Y:S05]  /*6a90*/  BSYNC.RECONVERGENT B0 ;  /* 0x0000000000007941 */ /* 0x000fea0003800200 */
.L_x_15656:
[----:B0-----:R0:W0:Y:S01]  /*6aa0*/  LDS R7, [R72+0xc40] ;  /* 0x000c400048077984 */ /* 0x0010220000000800 */
[----:B------:R-:W-:Y:S04]  /*6ab0*/  BSSY.RECONVERGENT B0, `(.L_x_15658) ;  /* 0x0000003000007945 */ /* 0x000fe80003800200 */
[----:B------:R-:W-:Y:S05]  /*6ac0*/  @!P1 BRA `(.L_x_15659) ;  /* 0x0000000000049947 */ /* 0x000fea0003800000 */
[----:B0-----:R0:W-:Y:S02]  /*6ad0*/  REDG.E.ADD.F32.FTZ.RN.STRONG.GPU desc[UR16][R2.64+0x400], R7 ;  /* 0x00040007020079a6 */ /* 0x0011e4000c12f310 */
.L_x_15659:
[----:B------:R-:W-:Y:S05]  /*6ae0*/  BSYNC.RECONVERGENT B0 ;  /* 0x0000000000007941 */ /* 0x000fea0003800200 */
.L_x_15658:
[----:B0-----:R0:W0:Y:S01]  /*6af0*/  LDS R7, [R73+0xcc0] ;  /* 0x000cc00049077984 */ /* 0x0010220000000800 */
[----:B------:R-:W-:Y:S04]  /*6b00*/  BSSY.RECONVERGENT B0, `(.L_x_15660) ;  /* 0x0000003000007945 */ /* 0x000fe80003800200 */
[----:B------:R-:W-:Y:S05]  /*6b10*/  @!P2 BRA `(.L_x_15661) ;  /* 0x000000000004a947 */ /* 0x000fea0003800000 */
[----:B0-----:R0:W-:Y:S02]  /*6b20*/  REDG.E.ADD.F32.FTZ.RN.STRONG.GPU desc[UR16][R2.64+0x480], R7 ;  /* 0x00048007020079a6 */ /* 0x0011e4000c12f310 */
.L_x_15661:
[----:B------:R-:W-:Y:S05]  /*6b30*/  BSYNC.RECONVERGENT B0 ;  /* 0x0000000000007941 */ /* 0x000fea0003800200 */
.L_x_15660:
[----:B0-----:R0:W0:Y:S01]  /*6b40*/  LDS R7, [R74+0xd40] ;  /* 0x000d40004a077984 */ /* 0x0010220000000800 */
[----:B------:R-:W-:Y:S04]  /*6b50*/  BSSY.RECONVERGENT B0, `(.L_x_15662) ;  /* 0x0000003000007945 */ /* 0x000fe80003800200 */
[----:B------:R-:W-:Y:S05]  /*6b60*/  @!P3 BRA `(.L_x_15663) ;  /* 0x000000000004b947 */ /* 0x000fea0003800000 */
[----:B0-----:R0:W-:Y:S02]  /*6b70*/  REDG.E.ADD.F32.FTZ.RN.STRONG.GPU desc[UR16][R2.64+0x500], R7 ;  /* 0x00050007020079a6 */ /* 0x0011e4000c12f310 */
.L_x_15663:
[----:B------:R-:W-:Y:S05]  /*6b80*/  BSYNC.RECONVERGENT B0 ;  /* 0x0000000000007941 */ /* 0x000fea0003800200 */
.L_x_15662:
[----:B0-----:R0:W0:Y:S01]  /*6b90*/  LDS R7, [R75+0xdc0] ;  /* 0x000dc0004b077984 */ /* 0x0010220000000800 */
[C---:B------:R-:W-:Y:S01]  /*6ba0*/  ISETP.GE.AND P6, PT, R177.reuse, 0x161, PT ;  /* 0x00000161b100780c */ /* 0x040fe20003fc6270 */
[----:B------:R-:W-:Y:S01]  /*6bb0*/  BSSY.RECONVERGENT B0, `(.L_x_15664) ;  /* 0x0000008000007945 */ /* 0x000fe20003800200 */
[C---:B------:R-:W-:Y:S01]  /*6bc0*/  ISETP.GE.AND P0, PT, R177.reuse, 0x181, PT ;  /* 0x00000181b100780c */ /* 0x040fe20003f06270 */
[----:B------:R-:W-:Y:S01]  /*6bd0*/  FMUL.FTZ R178, R198, R115 ;  /* 0x00000073c6b27220 */ /* 0x000fe20000410000 */
[C---:B------:R-:W-:Y:S02]  /*6be0*/  ISETP.GE.AND P1, PT, R177.reuse, 0x1a1, PT ;  /* 0x000001a1b100780c */ /* 0x040fe40003f26270 */
[C---:B------:R-:W-:Y:S02]  /*6bf0*/  ISETP.GE.AND P2, PT, R177.reuse, 0x1c1, PT ;  /* 0x000001c1b100780c */ /* 0x040fe40003f46270 */
[----:B------:R-:W-:-:S05]  /*6c00*/  ISETP.GE.AND P3, PT, R177, 0x1e1, PT ;  /* 0x000001e1b100780c */ /* 0x000fca0003f66270 */
[----:B------:R-:W-:Y:S08]  /*6c10*/  @!P6 BRA `(.L_x_15665) ;  /* 0x000000000004e947 */ /* 0x000ff00003800000 */
[----:B0-----:R0:W-:Y:S02]  /*6c20*/  REDG.E.ADD.F32.FTZ.RN.STRONG.GPU desc[UR16][R2.64+0x580], R7 ;  /* 0x00058007020079a6 */ /* 0x0011e4000c12f310 */
.L_x_15665:
[----:B------:R-:W-:Y:S05]  /*6c30*/  BSYNC.RECONVERGENT B0 ;  /* 0x0000000000007941 */ /* 0x000fea0003800200 */
.L_x_15664:
[----:B0-----:R0:W0:Y:S01]  /*6c40*/  LDS R7, [R76+0xe40] ;  /* 0x000e40004c077984 */ /* 0x0010220000000800 */
[----:B------:R-:W-:Y:S01]  /*6c50*/  BSSY.RECONVERGENT B0, `(.L_x_15666) ;  /* 0x0000006000007945 */ /* 0x000fe20003800200 */
[-C--:B------:R-:W-:Y:S01]  /*6c60*/  FMUL.FTZ R6, R36, R115.reuse ;  /* 0x0000007324067220 */ /* 0x080fe20000410000 */
[----:B------:R-:W-:Y:S01]  /*6c70*/  FFMA.FTZ R191, R108, -R115, R191 ;  /* 0x800000736cbf7223 */ /* 0x000fe200000100bf */
[----:B------:R-:W-:Y:S01]  /*6c80*/  FMUL.FTZ R184, R189, R178 ;  /* 0x000000b2bdb87220 */ /* 0x000fe20000410000 */
[----:B------:R-:W-:Y:S06]  /*6c90*/  @!P0 BRA `(.L_x_15667) ;  /* 0x0000000000048947 */ /* 0x000fec0003800000 */
[----:B0-----:R0:W-:Y:S02]  /*6ca0*/  REDG.E.ADD.F32.FTZ.RN.STRONG.GPU desc[UR16][R2.64+0x600], R7 ;  /* 0x00060007020079a6 */ /* 0x0011e4000c12f310 */
.L_x_15667:
[----:B------:R-:W-:Y:S05]  /*6cb0*/  BSYNC.RECONVERGENT B0 ;  /* 0x0000000000007941 */ /* 0x000fea0003800200 */
.L_x_15666:
[----:B0-----:R0:W0:Y:S01]  /*6cc0*/  LDS R7, [R78+0xec0] ;  /* 0x000ec0004e077984 */ /* 0x0010220000000800 */
[----:B------:R-:W-:Y:S01]  /*6cd0*/  BSSY.RECONVERGENT B0, `(.L_x_15668) ;  /* 0x0000005000007945 */ /* 0x000fe20003800200 */
[-C--:B------:R-:W-:Y:S01]  /*6ce0*/  FFMA.FTZ R184, R191, R6.reuse, -R184 ;  /* 0x00000006bfb87223 */ /* 0x080fe200000108b8 */
[----:B------:R-:W-:Y:S02]  /*6cf0*/  FMUL.FTZ R6, R189, R6 ;  /* 0x00000006bd067220 */ /* 0x000fe40000410000 */
[----:B------:R-:W-:Y:S05]  /*6d00*/  @!P1 BRA `(.L_x_15669) ;  /* 0x0000000000049947 */ /* 0x000fea0003800000 */
[----:B0-----:R0:W-:Y:S02]  /*6d10*/  REDG.E.ADD.F32.FTZ.RN.STRONG.GPU desc[UR16][R2.64+0x680], R7 ;  /* 0x00068007020079a6 */ /* 0x0011e4000c12f310 */
.L_x_15669:
[----:B------:R-:W-:Y:S05]  /*6d20*/  BSYNC.RECONVERGENT B0 ;  /* 0x0000000000007941 */ /* 0x000fea0003800200 */
.L_x_15668:
[----:B------:R1:W1:Y:S01]  /*6d30*/  LDS R177, [R79+0xf40] ;  /* 0x000f40004fb17984 */ /* 0x0002620000000800 */
[----:B------:R-:W-:Y:S01]  /*6d40*/  BSSY.RECONVERGENT B0, `(.L_x_15670) ;  /* 0x0000004000007945 */ /* 0x000fe20003800200 */
[----:B0-----:R-:W-:-:S03]  /*6d50*/  FFMA.FTZ R7, R191, R178, R6 ;  /* 0x000000b2bf077223 */ /* 0x001fc60000010006 */
[----:B------:R-:W-:Y:S05]  /*6d60*/  @!P2 BRA `(.L_x_15671) ;  /* 0x000000000004a947 */ /* 0x000fea0003800000 */
[----:B-1----:R0:W-:Y:S02]  /*6d70*/  REDG.E.ADD.F32.FTZ.RN.STRONG.GPU desc[UR16][R2.64+0x700], R177 ;  /* 0x000700b1020079a6 */ /* 0x0021e4000c12f310 */
.L_x_15671:
[----:B------:R-:W-:Y:S05]  /*6d80*/  BSYNC.RECONVERGENT B0 ;  /* 0x0000000000007941 */ /* 0x000fea0003800200 */
.L_x_15670:
[----:B------:R-:W-:Y:S01]  /*6d90*/  FADD.FTZ R4, R4, R7 ;  /* 0x0000000704047221 */ /* 0x000fe20000010000 */
[----:B------:R-:W-:Y:S01]  /*6da0*/  BSSY.RECONVERGENT B0, `(.L_x_15672) ;  /* 0x0000006000007945 */ /* 0x000fe20003800200 */
[----:B------:R0:W0:Y:S01]  /*6db0*/  LDS R7, [R80+0xfc0] ;  /* 0x000fc00050077984 */ /* 0x0000220000000800 */
[----:B------:R-:W-:Y:S01]  /*6dc0*/  FFMA.FTZ R6, R130, R5, R195 ;  /* 0x0000000582067223 */ /* 0x000fe200000100c3 */
[----:B------:R-:W-:Y:S01]  /*6dd0*/  FADD.FTZ R5, R199, R184 ;  /* 0x000000b8c7057221 */ /* 0x000fe20000010000 */
[----:B------:R-:W-:Y:S06]  /*6de0*/  @!P3 BRA `(.L_x_15673) ;  /* 0x000000000004b947 */ /* 0x000fec0003800000 */
[----:B0-----:R0:W-:Y:S02]  /*6df0*/  REDG.E.ADD.F32.FTZ.RN.STRONG.GPU desc[UR16][R2.64+0x780], R7 ;  /* 0x00078007020079a6 */ /* 0x0011e4000c12f310 */
.L_x_15673:
[----:B------:R-:W-:Y:S05]  /*6e00*/  BSYNC.RECONVERGENT B0 ;  /* 0x0000000000007941 */ /* 0x000fea0003800200 */
.L_x_15672:
[----:B0-----:R-:W-:Y:S01]  /*6e10*/  FFMA.FTZ R7, -R130, R180, R215 ;  /* 0x000000b482077223 */ /* 0x001fe200000101d7 */
[----:B--2---:R-:W0:Y:S01]  /*6e20*/  SHFL.DOWN PT, R3, R4, 0x1, 0x1f ;  /* 0x08201f0004037f89 */ /* 0x004e2200000e0000 */
[----:B------:R-:W-:Y:S01]  /*6e30*/  ISETP.GT.AND P0, PT, R91, 0x1e, PT ;  /* 0x0000001e5b00780c */ /* 0x000fe20003f04270 */
[----:B------:R-:W-:Y:S01]  /*6e40*/  FADD.FTZ R147, R178, R147 ;  /* 0x00000093b2937221 */ /* 0x000fe20000010000 */
[----:B------:R-:W-:Y:S01]  /*6e50*/  FADD.FTZ R145, R175, R145 ;  /* 0x00000091af917221 */ /* 0x000fe20000010000 */
[----:B------:R-:W2:Y:S01]  /*6e60*/  SHFL.DOWN PT, R2, R5, 0x1, 0x1f ;  /* 0x08201f0005027f89 */ /* 0x000ea200000e0000 */
[----:B------:R-:W-:Y:S01]  /*6e70*/  FADD.FTZ R143, R176, R143 ;  /* 0x0000008fb08f7221 */ /* 0x000fe20000010000 */
[----:B------:R-:W-:Y:S01]  /*6e80*/  FADD.FTZ R141, R174, R141 ;  /* 0x0000008dae8d7221 */ /* 0x000fe20000010000 */
[----:B------:R-:W-:Y:S01]  /*6e90*/  ISETP.GT.AND P1, PT, R91, 0xf, PT ;  /* 0x0000000f5b00780c */ /* 0x000fe20003f24270 */
[----:B-1----:R-:W1:Y:S01]  /*6ea0*/  SHFL.DOWN PT, R177, R6, 0x1, 0x1f ;  /* 0x08201f0006b17f89 */ /* 0x002e6200000e0000 */
[----:B------:R-:W-:Y:S01]  /*6eb0*/  FADD.FTZ R139, R172, R139 ;  /* 0x0000008bac8b7221 */ /* 0x000fe20000010000 */
[----:B------:R-:W-:Y:S01]  /*6ec0*/  FADD.FTZ R137, R170, R137 ;  /* 0x00000089aa897221 */ /* 0x000fe20000010000 */
[----:B------:R-:W-:Y:S01]  /*6ed0*/  BSSY.RECONVERGENT B0, `(.L_x_15674) ;  /* 0x0000059000007945 */ /* 0x000fe20003800200 */
[----:B------:R-:W5:Y:S02]  /*6ee0*/  SHFL.DOWN PT, R180, R7, 0x1, 0x1f ;  /* 0x08201f0007b47f89 */ /* 0x000f6400000e0000 */
[----:B0-----:R-:W-:Y:S01]  /*6ef0*/  @!P0 FADD.FTZ R4, R4, R3 ;  /* 0x0000000304048221 */ /* 0x001fe20000010000 */
[----:B------:R-:W-:Y:S01]  /*6f00*/  FMUL.FTZ R3, R33, R36 ;  /* 0x0000002421037220 */ /* 0x000fe20000410000 */
[----:B--2---:R-:W-:-:S03]  /*6f10*/  @!P0 FADD.FTZ R5, R5, R2 ;  /* 0x0000000205058221 */ /* 0x004fc60000010000 */
[----:B------:R-:W0:Y:S01]  /*6f20*/  SHFL.DOWN PT, R195, R4, 0x2, 0x1f ;  /* 0x08401f0004c37f89 */ /* 0x000e2200000e0000 */
[-C--:B------:R-:W-:Y:S01]  /*6f30*/  FFMA.FTZ R2, R32, R198.reuse, R3 ;  /* 0x000000c620027223 */ /* 0x080fe20000010003 */
[C---:B------:R-:W-:Y:S01]  /*6f40*/  FMUL.FTZ R3, R33.reuse, R193 ;  /* 0x000000c121037220 */ /* 0x040fe20000410000 */
[----:B-1----:R-:W-:Y:S01]  /*6f50*/  @!P0 FADD.FTZ R6, R6, R177 ;  /* 0x000000b106068221 */ /* 0x002fe20000010000 */
[----:B------:R-:W-:Y:S01]  /*6f60*/  FMUL.FTZ R177, R33, R198 ;  /* 0x000000c621b17220 */ /* 0x000fe20000410000 */
[----:B------:R-:W-:Y:S01]  /*6f70*/  FMUL.FTZ R2, R191, R2 ;  /* 0x00000002bf027220 */ /* 0x000fe20000410000 */
[----:B-----5:R-:W-:Y:S02]  /*6f80*/  @!P0 FADD.FTZ R7, R7, R180 ;  /* 0x000000b407078221 */ /* 0x020fe40000010000 */
[----:B------:R-:W1:Y:S01]  /*6f90*/  SHFL.DOWN PT, R197, R6, 0x2, 0x1f ;  /* 0x08401f0006c57f89 */ /* 0x000e6200000e0000 */
[----:B------:R-:W-:Y:S01]  /*6fa0*/  ISETP.GT.AND P0, PT, R91, 0x1d, PT ;  /* 0x0000001d5b00780c */ /* 0x000fe20003f04270 */
[C---:B------:R-:W-:Y:S01]  /*6fb0*/  FFMA.FTZ R36, R32.reuse, R36, -R177 ;  /* 0x0000002420247223 */ /* 0x040fe200000108b1 */
[CC--:B------:R-:W-:Y:S01]  /*6fc0*/  FFMA.FTZ R177, R32.reuse, R37.reuse, -R3 ;  /* 0x0000002520b17223 */ /* 0x0c0fe20000010803 */
[----:B------:R-:W2:Y:S01]  /*6fd0*/  SHFL.DOWN PT, R180, R5, 0x2, 0x1f ;  /* 0x08401f0005b47f89 */ /* 0x000ea200000e0000 */
[C---:B------:R-:W-:Y:S01]  /*6fe0*/  FMUL.FTZ R37, R33.reuse, R37 ;  /* 0x0000002521257220 */ /* 0x040fe20000410000 */
[----:B------:R-:W-:Y:S01]  /*6ff0*/  FMUL.FTZ R3, R33, R192 ;  /* 0x000000c021037220 */ /* 0x000fe20000410000 */
[----:B------:R-:W-:Y:S01]  /*7000*/  FFMA.FTZ R189, R189, R36, R2 ;  /* 0x00000024bdbd7223 */ /* 0x000fe20000010002 */
[----:B------:R-:W5:Y:S01]  /*7010*/  SHFL.DOWN PT, R184, R7, 0x2, 0x1f ;  /* 0x08401f0007b87f89 */ /* 0x000f6200000e0000 */
[C---:B------:R-:W-:Y:S01]  /*7020*/  FFMA.FTZ R37, R32.reuse, R193, R37 ;  /* 0x000000c120257223 */ /* 0x040fe20000010025 */
[----:B------:R-:W-:Y:S01]  /*7030*/  FFMA.FTZ R2, R32, R190, R3 ;  /* 0x000000be20027223 */ /* 0x000fe20000010003 */
[----:B------:R-:W-:Y:S01]  /*7040*/  FMUL.FTZ R3, R33, R187 ;  /* 0x000000bb21037220 */ /* 0x000fe20000410000 */
[----:B------:R-:W-:Y:S01]  /*7050*/  FFMA.FTZ R198, R108, R198, R189 ;  /* 0x000000c66cc67223 */ /* 0x000fe200000100bd */
[----:B------:R-:W-:Y:S01]  /*7060*/  FMUL.FTZ R37, R216, R37 ;  /* 0x00000025d8257220 */ /* 0x000fe20000410000 */
[----:B------:R-:W-:Y:S01]  /*7070*/  FMUL.FTZ R2, R213, R2 ;  /* 0x00000002d5027220 */ /* 0x000fe20000410000 */
[----:B------:R-:W-:Y:S01]  /*7080*/  FFMA.FTZ R36, R32, R35, -R3 ;  /* 0x0000002320247223 */ /* 0x000fe20000010803 */
[----:B0-----:R-:W-:Y:S01]  /*7090*/  @!P0 FADD.FTZ R4, R4, R195 ;  /* 0x000000c304048221 */ /* 0x001fe20000010000 */
[----:B------:R-:W-:Y:S01]  /*70a0*/  FFMA.FTZ R214, R214, R177, R37 ;  /* 0x000000b1d6d67223 */ /* 0x000fe20000010025 */
[C---:B------:R-:W-:Y:S01]  /*70b0*/  FMUL.FTZ R37, R33.reuse, R190 ;  /* 0x000000be21257220 */ /* 0x040fe20000410000 */
[C---:B------:R-:W-:Y:S01]  /*70c0*/  FMUL.FTZ R35, R33.reuse, R35 ;  /* 0x0000002321237220 */ /* 0x040fe20000410000 */
[----:B------:R-:W-:Y:S01]  /*70d0*/  FMUL.FTZ R3, R33, R185 ;  /* 0x000000b921037220 */ /* 0x000fe20000410000 */
[----:B------:R-:W0:Y:S01]  /*70e0*/  SHFL.DOWN PT, R191, R4, 0x4, 0x1f ;  /* 0x08801f0004bf7f89 */ /* 0x000e2200000e0000 */
[C---:B------:R-:W-:Y:S01]  /*70f0*/  FFMA.FTZ R192, R32.reuse, R192, -R37 ;  /* 0x000000c020c07223 */ /* 0x040fe20000010825 */
[----:B------:R-:W-:Y:S01]  /*7100*/  FFMA.FTZ R35, R32, R187, R35 ;  /* 0x000000bb20237223 */ /* 0x000fe20000010023 */
[----:B-1----:R-:W-:Y:S01]  /*7110*/  @!P0 FADD.FTZ R6, R6, R197 ;  /* 0x000000c506068221 */ /* 0x002fe20000010000 */
[----:B------:R-:W-:Y:S01]  /*7120*/  FFMA.FTZ R214, R107, R193, R214 ;  /* 0x000000c16bd67223 */ /* 0x000fe200000100d6 */
[----:B------:R-:W-:Y:S01]  /*7130*/  FFMA.FTZ R207, R207, R192, R2 ;  /* 0x000000c0cfcf7223 */ /* 0x000fe20000010002 */
[----:B------:R-:W-:Y:S01]  /*7140*/  FMUL.FTZ R2, R33, R186 ;  /* 0x000000ba21027220 */ /* 0x000fe20000410000 */
[----:B--2---:R-:W-:Y:S01]  /*7150*/  @!P0 FADD.FTZ R5, R5, R180 ;  /* 0x000000b405058221 */ /* 0x004fe20000010000 */
[----:B------:R-:W1:Y:S01]  /*7160*/  SHFL.DOWN PT, R195, R6, 0x4, 0x1f ;  /* 0x08801f0006c37f89 */ /* 0x000e6200000e0000 */
[----:B------:R-:W-:Y:S01]  /*7170*/  FMUL.FTZ R212, R212, R35 ;  /* 0x00000023d4d47220 */ /* 0x000fe20000410000 */
[C---:B------:R-:W-:Y:S01]  /*7180*/  FFMA.FTZ R2, R32.reuse, R185, R2 ;  /* 0x000000b920027223 */ /* 0x040fe20000010002 */
[----:B-----5:R-:W-:Y:S01]  /*7190*/  @!P0 FADD.FTZ R7, R7, R184 ;  /* 0x000000b807078221 */ /* 0x020fe20000010000 */
[----:B------:R-:W2:Y:S01]  /*71a0*/  SHFL.DOWN PT, R178, R5, 0x4, 0x1f ;  /* 0x08801f0005b27f89 */ /* 0x000ea200000e0000 */
[----:B------:R-:W-:Y:S01]  /*71b0*/  ISETP.GT.AND P0, PT, R91, 0x1b, PT ;  /* 0x0000001b5b00780c */ /* 0x000fe20003f04270 */
[----:B------:R-:W-:Y:S01]  /*71c0*/  FFMA.FTZ R36, R205, R36, R212 ;  /* 0x00000024cd247223 */ /* 0x000fe200000100d4 */
[----:B------:R-:W-:Y:S01]  /*71d0*/  FFMA.FTZ R35, R32, R186, -R3 ;  /* 0x000000ba20237223 */ /* 0x000fe20000010803 */
[----:B------:R-:W5:Y:S01]  /*71e0*/  SHFL.DOWN PT, R180, R7, 0x4, 0x1f ;  /* 0x08801f0007b47f89 */ /* 0x000f6200000e0000 */
[----:B------:R-:W-:Y:S01]  /*71f0*/  FMUL.FTZ R209, R209, R2 ;  /* 0x00000002d1d17220 */ /* 0x000fe20000410000 */
[----:B------:R-:W-:Y:S01]  /*7200*/  FFMA.FTZ R36, R105, R187, R36 ;  /* 0x000000bb69247223 */ /* 0x000fe20000010024 */
[C---:B------:R-:W-:Y:S01]  /*7210*/  FMUL.FTZ R3, R33.reuse, R171 ;  /* 0x000000ab21037220 */ /* 0x040fe20000410000 */
[C---:B------:R-:W-:Y:S01]  /*7220*/  FMUL.FTZ R2, R33.reuse, R183 ;  /* 0x000000b721027220 */ /* 0x040fe20000410000 */
[----:B------:R-:W-:Y:S01]  /*7230*/  FFMA.FTZ R35, R204, R35, R209 ;  /* 0x00000023cc237223 */ /* 0x000fe200000100d1 */
[----:B------:R-:W-:Y:S01]  /*7240*/  FFMA.FTZ R190, R106, R190, R207 ;  /* 0x000000be6abe7223 */ /* 0x000fe200000100cf */
[----:B------:R-:W-:Y:S01]  /*7250*/  FFMA.FTZ R3, R32, R183, R3 ;  /* 0x000000b720037223 */ /* 0x000fe20000010003 */
[----:B------:R-:W-:Y:S01]  /*7260*/  FADD.FTZ R123, R36, R123 ;  /* 0x0000007b247b7221 */ /* 0x000fe20000010000 */
[----:B------:R-:W-:Y:S01]  /*7270*/  FFMA.FTZ R172, R32, R171, -R2 ;  /* 0x000000ab20ac7223 */ /* 0x000fe20000010802 */
[----:B0-----:R-:W-:Y:S01]  /*7280*/  @!P0 FADD.FTZ R4, R4, R191 ;  /* 0x000000bf04048221 */ /* 0x001fe20000010000 */
[----:B------:R-:W-:Y:S01]  /*7290*/  FFMA.FTZ R170, R104, R185, R35 ;  /* 0x000000b968aa7223 */ /* 0x000fe20000010023 */
[----:B------:R-:W-:Y:S01]  /*72a0*/  FMUL.FTZ R206, R206, R3 ;  /* 0x00000003cece7220 */ /* 0x000fe20000410000 */
[----:B------:R-:W-:Y:S01]  /*72b0*/  FADD.FTZ R117, R198, R117 ;  /* 0x00000075c6757221 */ /* 0x000fe20000010000 */
[----:B------:R-:W-:Y:S01]  /*72c0*/  FADD.FTZ R119, R214, R119 ;  /* 0x00000077d6777221 */ /* 0x000fe20000010000 */
[----:B------:R-:W0:Y:S01]  /*72d0*/  SHFL.DOWN PT, R37, R4, 0x8, 0x1f ;  /* 0x09001f0004257f89 */ /* 0x000e2200000e0000 */
[----:B-1----:R-:W-:Y:S01]  /*72e0*/  @!P0 FADD.FTZ R6, R6, R195 ;  /* 0x000000c306068221 */ /* 0x002fe20000010000 */
[----:B------:R-:W-:Y:S01]  /*72f0*/  FADD.FTZ R121, R190, R121 ;  /* 0x00000079be797221 */ /* 0x000fe20000010000 */
[----:B------:R-:W-:Y:S01]  /*7300*/  FMUL.FTZ R3, R33, R182 ;  /* 0x000000b621037220 */ /* 0x000fe20000410000 */
[----:B--2---:R-:W-:-:S02]  /*7310*/  @!P0 FADD.FTZ R5, R5, R178 ;  /* 0x000000b205058221 */ /* 0x004fc40000010000 */
        /* <DEDUP_REMOVED lines=19> */
[----:B------:R0:W-:Y:S02]  /*7450*/  @!P0 STS.128 [UR6+0x1090], R4 ;  /* 0x00109004ff008988 */ /* 0x0001e40008000c06 */
.L_x_15675:
[----:B------:R-:W-:Y:S05]  /*7460*/  BSYNC.RECONVERGENT B0 ;  /* 0x0000000000007941 */ /* 0x000fea0003800200 */
.L_x_15674:
[C---:B0-----:R-:W-:Y:S01]  /*7470*/  FMUL.FTZ R2, R33.reuse, R169 ;  /* 0x000000a921027220 */ /* 0x041fe20000410000 */
[CC--:B------:R-:W-:Y:S01]  /*7480*/  FMUL.FTZ R35, R33.reuse, R181.reuse ;  /* 0x000000b521237220 */ /* 0x0c0fe20000410000 */
[C---:B------:R-:W-:Y:S01]  /*7490*/  FFMA.FTZ R3, R32.reuse, R181, R3 ;  /* 0x000000b520037223 */ /* 0x040fe20000010003 */
        /* <DEDUP_REMOVED lines=23> */
[----:B------:R-:W1:Y:S04]  /*7610*/  @P0 LDS.64 R2, [UR7+0x3dd0] ;  /* 0x003dd007ff020984 */ /* 0x000e680008000a00 */
[----:B------:R-:W0:Y:S01]  /*7620*/  @P0 LDS.64 R32, [UR7+0x35d0] ;  /* 0x0035d007ff200984 */ /* 0x000e220008000a00 */
[----:B-1----:R-:W-:Y:S01]  /*7630*/  @P0 FADD.FTZ R6, R6, R2 ;  /* 0x0000000206060221 */ /* 0x002fe20000010000 */
[----:B------:R-:W-:Y:S01]  /*7640*/  @P0 FADD.FTZ R7, R7, R3 ;  /* 0x0000000307070221 */ /* 0x000fe20000010000 */
[----:B0-----:R-:W-:Y:S01]  /*7650*/  @P0 FADD.FTZ R4, R4, R32 ;  /* 0x0000002004040221 */ /* 0x001fe20000010000 */
[----:B------:R-:W-:-:S03]  /*7660*/  @P0 FADD.FTZ R5, R5, R33 ;  /* 0x0000002105050221 */ /* 0x000fc60000010000 */
[----:B------:R0:W-:Y:S04]  /*7670*/  STS.64 [UR7+0x3dd0], R6 ;  /* 0x003dd006ff007988 */ /* 0x0001e80008000a07 */
[----:B------:R0:W-:Y:S02]  /*7680*/  STS.64 [UR7+0x35d0], R4 ;  /* 0x0035d004ff007988 */ /* 0x0001e40008000a07 */
.L_x_15677:
[----:B------:R-:W-:Y:S05]  /*7690*/  BSYNC.RECONVERGENT B0 ;  /* 0x0000000000007941 */ /* 0x000fea0003800200 */
.L_x_15676:
[----:B------:R-:W-:-:S04]  /*76a0*/  UIADD3 UR4, UPT, UPT, UR4, 0x1, URZ ;  /* 0x0000000104047890 */ /* 0x000fc8000fffe0ff */
[----:B------:R-:W-:-:S09]  /*76b0*/  UISETP.GE.AND UP0, UPT, UR4, UR9, UPT ;  /* 0x000000090400728c */ /* 0x000fd2000bf06270 */
[----:B------:R-:W-:Y:S05]  /*76c0*/  BRA.U !UP0, `(.L_x_15678) ;  /* 0xffffffb908547547 */ /* 0x000fea000b83ffff */
.L_x_15628:
[----:B------:R-:W-:Y:S01]  /*76d0*/  BAR.SYNC.DEFER_BLOCKING 0x0 ;  /* 0x0000000000007b1d */ /* 0x000fe20000010000 */
[-C--:B------:R-:W-:Y:S02]  /*76e0*/  ISETP.GE.AND P6, PT, R77, R90.reuse, PT ;  /* 0x0000005a4d00720c */ /* 0x080fe40003fc6270 */
[----:B------:R-:W-:Y:S02]  /*76f0*/  CS2R R2, SRZ ;  /* 0x0000000000027805 */ /* 0x000fe4000001ff00 */
[-C--:B------:R-:W-:Y:S02]  /*7700*/  ISETP.GE.AND P5, PT, R81, R90.reuse, PT ;  /* 0x0000005a5100720c */ /* 0x080fe40003fa6270 */
[-C--:B------:R-:W-:Y:S02]  /*7710*/  ISETP.GE.AND P4, PT, R82, R90.reuse, PT ;  /* 0x0000005a5200720c */ /* 0x080fe40003f86270 */
[-C--:B------:R-:W-:Y:S02]  /*7720*/  ISETP.GE.AND P3, PT, R83, R90.reuse, PT ;  /* 0x0000005a5300720c */ /* 0x080fe40003f66270 */
[----:B------:R-:W-:-:S02]  /*7730*/  ISETP.GE.AND P2, PT, R84, R90, PT ;  /* 0x0000005a5400720c */ /* 0x000fc40003f46270 */
[-C--:B------:R-:W-:Y:S02]  /*7740*/  ISETP.GE.AND P1, PT, R85, R90.reuse, PT ;  /* 0x0000005a5500720c */ /* 0x080fe40003f26270 */
[-C--:B------:R-:W-:Y:S02]  /*7750*/  ISETP.GE.AND P0, PT, R86, R90.reuse, PT ;  /* 0x0000005a5600720c */ /* 0x080fe40003f06270 */
[----:B01----:R-:W-:Y:S02]  /*7760*/  CS2R R4, SRZ ;  /* 0x0000000000047805 */ /* 0x003fe4000001ff00 */
[----:B------:R-:W-:Y:S02]  /*7770*/  MOV R0, RZ ;  /* 0x000000ff00007202 */ /* 0x000fe40000000f00 */
[----:B------:R-:W-:Y:S02]  /*7780*/  CS2R R6, SRZ ;  /* 0x0000000000067805 */ /* 0x000fe4000001ff00 */
[----:B------:R-:W-:Y:S01]  /*7790*/  MOV R11, RZ ;  /* 0x000000ff000b7202 */ /* 0x000fe20000000f00 */
[----:B------:R-:W0:Y:S01]  /*77a0*/  LDC.64 R34, c[0x0][0x4f8] ;  /* 0x00013e00ff227b82 */ /* 0x000e220000000a00 */
[----:B------:R-:W1:Y:S01]  /*77b0*/  LDCU.64 UR8, c[0x0][0x500] ;  /* 0x0000a000ff0877ac */ /* 0x000e620008000a00 */
[----:B------:R-:W5:Y:S01]  /*77c0*/  LDCU.64 UR10, c[0x0][0x550] ;  /* 0x0000aa00ff0a77ac */ /* 0x000f620008000a00 */
[----:B------:R-:W2:Y:S01]  /*77d0*/  @!P6 LDG.E R3, desc[UR16][R8.64] ;  /* 0x000000100803e981 */ /* 0x000ea2000c1e1900 */
[----:B------:R-:W-:-:S03]  /*77e0*/  ISETP.GE.AND P6, PT, R87, R90, PT ;  /* 0x0000005a5700720c */ /* 0x000fc60003fc6270 */
[----:B------:R-:W3:Y:S04]  /*77f0*/  @!P5 LDG.E R0, desc[UR16][R8.64+0x80] ;  /* 0x000080100800d981 */ /* 0x000ee8000c1e1900 */
[----:B------:R-:W4:Y:S04]  /*7800*/  @!P4 LDG.E R5, desc[UR16][R8.64+0x100] ;  /* 0x000100100805c981 */ /* 0x000f28000c1e1900 */
[----:B------:R-:W5:Y:S04]  /*7810*/  @!P3 LDG.E R2, desc[UR16][R8.64+0x180] ;  /* 0x000180100802b981 */ /* 0x000f68000c1e1900 */
[----:B------:R-:W5:Y:S04]  /*7820*/  @!P2 LDG.E R7, desc[UR16][R8.64+0x200] ;  /* 0x000200100807a981 */ /* 0x000f68000c1e1900 */
[----:B------:R-:W5:Y:S04]  /*7830*/  @!P1 LDG.E R4, desc[UR16][R8.64+0x280] ;  /* 0x0002801008049981 */ /* 0x000f68000c1e1900 */
[----:B------:R-:W5:Y:S04]  /*7840*/  @!P0 LDG.E R11, desc[UR16][R8.64+0x300] ;  /* 0x00030010080b8981 */ /* 0x000f68000c1e1900 */
[----:B------:R-:W5:Y:S01]  /*7850*/  @!P6 LDG.E R6, desc[UR16][R8.64+0x380] ;  /* 0x000380100806e981 */ /* 0x000f62000c1e1900 */
[----:B------:R-:W-:-:S03]  /*7860*/  ISETP.NE.AND P4, PT, R48, RZ, PT ;  /* 0x000000ff3000720c */ /* 0x000fc60003f85270 */
[----:B--2---:R-:W-:Y:S04]  /*7870*/  STS [R92], R3 ;  /* 0x000000035c007388 */ /* 0x004fe80000000800 */
[----:B---3--:R-:W-:Y:S04]  /*7880*/  STS [R93+0x80], R0 ;  /* 0x000080005d007388 */ /* 0x008fe80000000800 */
[----:B----4-:R-:W-:Y:S04]  /*7890*/  STS [R94+0x100], R5 ;  /* 0x000100055e007388 */ /* 0x010fe80000000800 */
[----:B-----5:R-:W-:Y:S04]  /*78a0*/  STS [R95+0x180], R2 ;  /* 0x000180025f007388 */ /* 0x020fe80000000800 */
        /* <DEDUP_REMOVED lines=10> */
[----:B------:R-:W0:Y:S01]  /*7950*/  LDS R11, [R100+0x18] ;  /* 0x00001800640b7984 */ /* 0x000e220000000800 */
[--C-:B--2---:R-:W-:Y:S01]  /*7960*/  FADD.FTZ R21, R21, R42.reuse ;  /* 0x0000002a15157221 */ /* 0x104fe20000010000 */
[----:B---3--:R-:W-:-:S04]  /*7970*/  FADD.FTZ R2, R9, R42 ;  /* 0x0000002a09027221 */ /* 0x008fc80000010000 */
[----:B------:R-:W-:Y:S01]  /*7980*/  FSETP.GTU.FTZ.AND P2, PT, R21, 20, PT ;  /* 0x41a000001500780b */ /* 0x000fe20003f5c000 */
[----:B------:R-:W2:Y:S01]  /*7990*/  LDS R9, [R100+0x14] ;  /* 0x0000140064097984 */ /* 0x000ea20000000800 */
[--C-:B----4-:R-:W-:Y:S01]  /*79a0*/  FADD.FTZ R8, R3, R42.reuse ;  /* 0x0000002a03087221 */ /* 0x110fe20000010000 */
[----:B------:R-:W-:Y:S01]  /*79b0*/  FSETP.GTU.FTZ.AND P3, PT, R2, 20, PT ;  /* 0x41a000000200780b */ /* 0x000fe20003f7c000 */
[----:B-----5:R-:W-:-:S03]  /*79c0*/  FADD.FTZ R5, R5, R42 ;  /* 0x0000002a05057221 */ /* 0x020fc60000010000 */
[----:B------:R-:W-:Y:S01]  /*79d0*/  FSETP.GTU.FTZ.AND P5, PT, R8, 20, PT ;  /* 0x41a000000800780b */ /* 0x000fe20003fbc000 */
[----:B-1----:R-:W-:Y:S01]  /*79e0*/  FADD.FTZ R7, R7, R42 ;  /* 0x0000002a07077221 */ /* 0x002fe20000010000 */
[----:B------:R-:W-:-:S04]  /*79f0*/  FSETP.GTU.FTZ.AND P6, PT, R5, 20, PT ;  /* 0x41a000000500780b */ /* 0x000fc80003fdc000 */
[----:B------:R-:W-:Y:S02]  /*7a00*/  @!P2 FMUL.FTZ R0, R21, -1.4426950216293334961 ;  /* 0xbfb8aa3b1500a820 */ /* 0x000fe40000410000 */
[----:B------:R-:W1:Y:S01]  /*7a10*/  LDS R21, [R100+0x1c] ;  /* 0x00001c0064157984 */ /* 0x000e620000000800 */
[----:B------:R-:W-:Y:S01]  /*7a20*/  BAR.SYNC.DEFER_BLOCKING 0x0 ;  /* 0x0000000000007b1d */ /* 0x000fe20000010000 */
[----:B------:R-:W-:Y:S01]  /*7a30*/  @!P3 FMUL.FTZ R4, R2, -1.4426950216293334961 ;  /* 0xbfb8aa3b0204b820 */ /* 0x000fe20000410000 */
[----:B------:R-:W-:Y:S01]  /*7a40*/  FSETP.GTU.FTZ.AND P0, PT, R7, 20, PT ;  /* 0x41a000000700780b */ /* 0x000fe20003f1c000 */
[----:B0-----:R-:W-:-:S03]  /*7a50*/  FADD.FTZ R11, R11, R42 ;  /* 0x0000002a0b0b7221 */ /* 0x001fc60000010000 */
[----:B------:R-:W0:Y:S08]  /*7a60*/  @!P2 MUFU.EX2 R0, R0 ;  /* 0x000000000000a308 */ /* 0x000e300000000800 */
[----:B------:R-:W3:Y:S01]  /*7a70*/  @!P3 MUFU.EX2 R4, R4 ;  /* 0x000000040004b308 */ /* 0x000ee20000000800 */
[----:B--2---:R-:W-:Y:S01]  /*7a80*/  FADD.FTZ R9, R9, R42 ;  /* 0x0000002a09097221 */ /* 0x004fe20000010000 */
[----:B0-----:R-:W-:Y:S01]  /*7a90*/  @!P2 FADD.FTZ R2, R0, 1 ;  /* 0x3f8000000002a421 */ /* 0x001fe20000010000 */
[----:B------:R-:W-:Y:S01]  /*7aa0*/  STS [R100], R133 ;  /* 0x0000008564007388 */ /* 0x000fe20000000800 */
[----:B------:R-:W-:-:S02]  /*7ab0*/  @!P5 FMUL.FTZ R0, R8, -1.4426950216293334961 ;  /* 0xbfb8aa3b0800d820 */ /* 0x000fc40000410000 */
[----:B------:R-:W-:Y:S01]  /*7ac0*/  FSETP.GTU.FTZ.AND P1, PT, R9, 20, PT ;  /* 0x41a000000900780b */ /* 0x000fe20003f3c000 */
[----:B------:R-:W-:Y:S01]  /*7ad0*/  STS [R100+0x4], R135 ;  /* 0x0000048764007388 */ /* 0x000fe20000000800 */
[----:B------:R-:W0:Y:S01]  /*7ae0*/  @!P2 MUFU.RCP R2, R2 ;  /* 0x000000020002a308 */ /* 0x000e220000001000 */
[----:B---3--:R-:W-:Y:S02]  /*7af0*/  @!P3 FADD.FTZ R3, R4, 1 ;  /* 0x3f8000000403b421 */ /* 0x008fe40000010000 */
[----:B------:R-:W-:Y:S01]  /*7b00*/  STS [R100+0x8], R137 ;  /* 0x0000088964007388 */ /* 0x000fe20000000800 */
[----:B------:R-:W-:Y:S01]  /*7b10*/  @!P6 FMUL.FTZ R4, R5, -1.4426950216293334961 ;  /* 0xbfb8aa3b0504e820 */ /* 0x000fe20000410000 */
[----:B-1----:R-:W-:-:S03]  /*7b20*/  FADD.FTZ R21, R21, R42 ;  /* 0x0000002a15157221 */ /* 0x002fc60000010000 */
[----:B------:R1:W2:Y:S01]  /*7b30*/  @!P3 MUFU.RCP R6, R3 ;  /* 0x000000030006b308 */ /* 0x0002a20000001000 */
[----:B------:R-:W-:Y:S04]  /*7b40*/  STS [R100+0xc], R139 ;  /* 0x00000c8b64007388 */ /* 0x000fe80000000800 */
[----:B------:R-:W-:Y:S03]  /*7b50*/  STS [R100+0x10], R141 ;  /* 0x0000108d64007388 */ /* 0x000fe60000000800 */
[----:B------:R-:W3:Y:S01]  /*7b60*/  @!P5 MUFU.EX2 R0, R0 ;  /* 0x000000000000d308 */ /* 0x000ee20000000800 */
[----:B------:R-:W-:Y:S01]  /*7b70*/  STS [R100+0x14], R143 ;  /* 0x0000148f64007388 */ /* 0x000fe20000000800 */
[----:B-1----:R-:W-:Y:S01]  /*7b80*/  @!P1 FMUL.FTZ R3, R9, -1.4426950216293334961 ;  /* 0xbfb8aa3b09039820 */ /* 0x002fe20000410000 */
[----:B0-----:R-:W-:Y:S01]  /*7b90*/  @!P2 FMUL.FTZ R131, R131, R2 ;  /* 0x000000028383a220 */ /* 0x001fe20000410000 */
[----:B------:R-:W-:Y:S01]  /*7ba0*/  @!P0 FMUL.FTZ R2, R7, -1.4426950216293334961 ;  /* 0xbfb8aa3b07028820 */ /* 0x000fe20000410000 */
[----:B------:R-:W-:Y:S01]  /*7bb0*/  STS [R100+0x18], R145 ;  /* 0x0000189164007388 */ /* 0x000fe20000000800 */
[----:B------:R-:W-:Y:S01]  /*7bc0*/  FSETP.GTU.FTZ.AND P2, PT, R11, 20, PT ;  /* 0x41a000000b00780b */ /* 0x000fe20003f5c000 */
[----:B------:R-:W-:Y:S01]  /*7bd0*/  FADD.FTZ R46, R131, R46 ;  /* 0x0000002e832e7221 */ /* 0x000fe20000010000 */
[----:B------:R-:W0:Y:S01]  /*7be0*/  @!P6 MUFU.EX2 R4, R4 ;  /* 0x000000040004e308 */ /* 0x000e220000000800 */
[----:B--2---:R-:W-:Y:S01]  /*7bf0*/  @!P3 FMUL.FTZ R129, R129, R6 ;  /* 0x000000068181b220 */ /* 0x004fe20000410000 */
[----:B------:R-:W-:Y:S01]  /*7c00*/  FSETP.GTU.FTZ.AND P3, PT, R21, 20, PT ;  /* 0x41a000001500780b */ /* 0x000fe20003f7c000 */
[----:B------:R-:W-:Y:S01]  /*7c10*/  STS [R100+0x1c], R147 ;  /* 0x00001c9364007388 */ /* 0x000fe20000000800 */
[----:B------:R-:W-:-:S03]  /*7c20*/  NOP ;  /* 0x0000000000007918 */ /* 0x000fc60000000000 */
[----:B------:R-:W-:Y:S01]  /*7c30*/  LDS R9, [R92] ;  /* 0x000000005c097984 */ /* 0x000fe20000000800 */
[----:B------:R-:W-:Y:S03]  /*7c40*/  @!P0 MUFU.EX2 R2, R2 ;  /* 0x0000000200028308 */ /* 0x000fe60000000800 */
[----:B------:R-:W-:Y:S01]  /*7c50*/  @!P2 FMUL.FTZ R5, R11, -1.4426950216293334961 ;  /* 0xbfb8aa3b0b05a820 */ /* 0x000fe20000410000 */
[----:B---3--:R-:W-:Y:S01]  /*7c60*/  @!P5 FADD.FTZ R0, R0, 1 ;  /* 0x3f8000000000d421 */ /* 0x008fe20000010000 */
[----:B------:R-:W-:Y:S02]  /*7c70*/  LDS R23, [R94+0x100] ;  /* 0x000100005e177984 */ /* 0x000fe40000000800 */
[----:B------:R-:W-:Y:S01]  /*7c80*/  @!P3 FMUL.FTZ R6, R21, -1.4426950216293334961 ;  /* 0xbfb8aa3b1506b820 */ /* 0x000fe20000410000 */
[----:B------:R-:W-:Y:S01]  /*7c90*/  SHF.R.S32.HI R11, RZ, 0x1f, R10 ;  /* 0x0000001fff0b7819 */ /* 0x000fe2000001140a */
[----:B0-----:R-:W-:Y:S01]  /*7ca0*/  @!P6 FADD.FTZ R4, R4, 1 ;  /* 0x3f8000000404e421 */ /* 0x001fe20000010000 */
[----:B------:R-:W-:Y:S01]  /*7cb0*/  LDS R21, [R93+0x80] ;  /* 0x000080005d157984 */ /* 0x000fe20000000800 */
[----:B------:R-:W0:Y:S01]  /*7cc0*/  @!P1 MUFU.EX2 R3, R3 ;  /* 0x0000000300039308 */ /* 0x000e220000000800 */
[----:B------:R-:W-:-:S02]  /*7cd0*/  FADD.FTZ R46, R46, R129 ;  /* 0x000000812e2e7221 */ /* 0x000fc40000010000 */
[----:B------:R-:W-:Y:S04]  /*7ce0*/  LDS R25, [R95+0x180] ;  /* 0x000180005f197984 */ /* 0x000fe80000000800 */
[----:B------:R-:W-:Y:S01]  /*7cf0*/  LDS R27, [R96+0x200] ;  /* 0x00020000601b7984 */ /* 0x000fe20000000800 */
[----:B------:R0:W1:Y:S03]  /*7d00*/  @!P3 MUFU.EX2 R8, R6 ;  /* 0x000000060008b308 */ /* 0x0000660000000800 */
[----:B------:R-:W-:Y:S04]  /*7d10*/  LDS R29, [R97+0x280] ;  /* 0x00028000611d7984 */ /* 0x000fe80000000800 */
[----:B------:R-:W-:Y:S01]  /*7d20*/  LDS R31, [R98+0x300] ;  /* 0x00030000621f7984 */ /* 0x000fe20000000800 */
[----:B------:R2:W3:Y:S01]  /*7d30*/  @!P2 MUFU.EX2 R7, R5 ;  /* 0x000000050007a308 */ /* 0x0004e20000000800 */
[----:B0-----:R-:W-:-:S02]  /*7d40*/  @!P1 FADD.FTZ R6, R3, 1 ;  /* 0x3f80000003069421 */ /* 0x001fc40000010000 */
[----:B------:R-:W-:Y:S04]  /*7d50*/  LDS R33, [R99+0x380] ;  /* 0x0003800063217984 */ /* 0x000fe80000000800 */
[----:B------:R-:W-:Y:S01]  /*7d60*/  @!P4 STS [UR6+0x420], R90 ;  /* 0x0004205aff00c988 */ /* 0x000fe20008000806 */
[----:B------:R-:W0:Y:S01]  /*7d70*/  @!P5 MUFU.RCP R0, R0 ;  /* 0x000000000000d308 */ /* 0x000e220000001000 */
[----:B--2---:R-:W-:Y:S01]  /*7d80*/  @!P0 FADD.FTZ R5, R2, 1 ;  /* 0x3f80000002058421 */ /* 0x004fe20000010000 */
[----:B------:R-:W-:Y:S01]  /*7d90*/  IMAD.WIDE.U32 R2, R34, UR18, R10 ;  /* 0x0000001222027c25 */ /* 0x000fe2000f8e000a */
[----:B------:R-:W-:Y:S03]  /*7da0*/  BAR.SYNC.DEFER_BLOCKING 0x0 ;  /* 0x0000000000007b1d */ /* 0x000fe60000010000 */
[----:B-1----:R-:W-:Y:S01]  /*7db0*/  @!P3 FADD.FTZ R8, R8, 1 ;  /* 0x3f8000000808b421 */ /* 0x002fe20000010000 */
[----:B------:R-:W-:-:S02]  /*7dc0*/  IMAD R3, R35, UR18, R3 ;  /* 0x0000001223037c24 */ /* 0x000fc4000f8e0203 */
[----:B------:R-:W1:Y:S01]  /*7dd0*/  @!P6 MUFU.RCP R4, R4 ;  /* 0x000000040004e308 */ /* 0x000e620000001000 */
[----:B---3--:R-:W-:Y:S01]  /*7de0*/  @!P2 FADD.FTZ R7, R7, 1 ;  /* 0x3f8000000707a421 */ /* 0x008fe20000010000 */
[----:B------:R-:W-:-:S06]  /*7df0*/  IMAD.WIDE.U32 R2, R41, UR8, R2 ;  /* 0x0000000829027c25 */ /* 0x000fcc000f8e0002 */
[----:B------:R-:W2:Y:S01]  /*7e00*/  @!P0 MUFU.RCP R22, R5 ;  /* 0x0000000500168308 */ /* 0x000ea20000001000 */
[----:B0-----:R-:W-:Y:S01]  /*7e10*/  @!P5 FMUL.FTZ R127, R127, R0 ;  /* 0x000000007f7fd220 */ /* 0x001fe20000410000 */
[----:B------:R-:W-:Y:S01]  /*7e20*/  IMAD R0, R41, UR9, R3 ;  /* 0x0000000929007c24 */ /* 0x000fe2000f8e0203 */
[----:B------:R-:W-:Y:S01]  /*7e30*/  IADD3 R3, P5, PT, R77, R2, RZ ;  /* 0x000000024d037210 */ /* 0x000fe20007fbe0ff */
[----:B------:R-:W0:Y:S01]  /*7e40*/  LDCU.64 UR8, c[0x0][0x560] ;  /* 0x0000ac00ff0877ac */ /* 0x000e220008000a00 */
[----:B------:R-:W-:Y:S02]  /*7e50*/  FADD.FTZ R46, R46, R127 ;  /* 0x0000007f2e2e7221 */ /* 0x000fe40000010000 */
[----:B------:R-:W-:Y:S01]  /*7e60*/  IADD3.X R0, PT, PT, RZ, R0, RZ, P5, !PT ;  /* 0x00000000ff007210 */ /* 0x000fe20002ffe4ff */
[----:B------:R-:W3:Y:S01]  /*7e70*/  @!P1 MUFU.RCP R6, R6 ;  /* 0x0000000600069308 */ /* 0x000ee20000001000 */
[----:B-1----:R-:W-:Y:S01]  /*7e80*/  @!P6 FMUL.FTZ R125, R125, R4 ;  /* 0x000000047d7de220 */ /* 0x002fe20000410000 */
[----:B------:R-:W1:Y:S01]  /*7e90*/  LDS R20, [UR6+0x420] ;  /* 0x00042006ff147984 */ /* 0x000e620008000800 */
[----:B------:R-:W-:-:S02]  /*7ea0*/  LEA R2, P5, R3, UR10, 0x2 ;  /* 0x0000000a03027c11 */ /* 0x000fc4000f8a10ff */
[----:B------:R-:W-:Y:S02]  /*7eb0*/  FADD.FTZ R46, R46, R125 ;  /* 0x0000007d2e2e7221 */ /* 0x000fe40000010000 */
[----:B------:R-:W-:Y:S01]  /*7ec0*/  LEA.HI.X R3, R3, UR11, R0, 0x2, P5 ;  /* 0x0000000b03037c11 */ /* 0x000fe2000a8f1400 */
[----:B------:R-:W4:Y:S01]  /*7ed0*/  @!P2 MUFU.RCP R24, R7 ;  /* 0x000000070018a308 */ /* 0x000f220000001000 */
[----:B--2---:R-:W-:-:S04]  /*7ee0*/  @!P0 FMUL.FTZ R123, R123, R22 ;  /* 0x000000167b7b8220 */ /* 0x004fc80000410000 */
[----:B------:R-:W-:-:S03]  /*7ef0*/  FADD.FTZ R46, R46, R123 ;  /* 0x0000007b2e2e7221 */ /* 0x000fc60000010000 */
[----:B------:R-:W2:Y:S01]  /*7f00*/  @!P3 MUFU.RCP R8, R8 ;  /* 0x000000080008b308 */ /* 0x000ea20000001000 */
[----:B---3--:R-:W-:-:S04]  /*7f10*/  @!P1 FMUL.FTZ R121, R121, R6 ;  /* 0x0000000679799220 */ /* 0x008fc80000410000 */
[----:B------:R-:W-:Y:S01]  /*7f20*/  FADD.FTZ R46, R46, R121 ;  /* 0x000000792e2e7221 */ /* 0x000fe20000010000 */
[----:B----4-:R-:W-:-:S04]  /*7f30*/  @!P2 FMUL.FTZ R119, R119, R24 ;  /* 0x000000187777a220 */ /* 0x010fc80000410000 */
[----:B------:R-:W-:Y:S01]  /*7f40*/  FADD.FTZ R46, R46, R119 ;  /* 0x000000772e2e7221 */ /* 0x000fe20000010000 */
[----:B--2---:R-:W-:-:S04]  /*7f50*/  @!P3 FMUL.FTZ R117, R117, R8 ;  /* 0x000000087575b220 */ /* 0x004fc80000410000 */
[----:B------:R-:W-:Y:S01]  /*7f60*/  FADD.FTZ R46, R46, R117 ;  /* 0x000000752e2e7221 */ /* 0x000fe20000010000 */
[-C--:B-1----:R-:W-:Y:S02]  /*7f70*/  ISETP.GE.AND P6, PT, R77, R20.reuse, PT ;  /* 0x000000144d00720c */ /* 0x082fe40003fc6270 */
        /* <DEDUP_REMOVED lines=16> */
[----:B-1----:R-:W1:Y:S01]  /*8080*/  LDC.64 R22, c[0x0][0x518] ;  /* 0x00014600ff167b82 */ /* 0x002e620000000a00 */
[----:B------:R-:W-:Y:S04]  /*8090*/  STS [R100], R131 ;  /* 0x0000008364007388 */ /* 0x000fe80000000800 */
[----:B------:R-:W-:Y:S01]  /*80a0*/  STS [R100+0x4], R129 ;  /* 0x0000048164007388 */ /* 0x000fe20000000800 */
[----:B-1----:R-:W-:-:S03]  /*80b0*/  IMAD.WIDE.U32 R10, R22, UR18, R10 ;  /* 0x00000012160a7c25 */ /* 0x002fc6000f8e000a */
[----:B------:R-:W-:Y:S01]  /*80c0*/  STS [R100+0x8], R127 ;  /* 0x0000087f64007388 */ /* 0x000fe20000000800 */
[----:B------:R-:W-:-:S03]  /*80d0*/  IMAD R11, R23, UR18, R11 ;  /* 0x00000012170b7c24 */ /* 0x000fc6000f8e020b */
        /* <DEDUP_REMOVED lines=51> */
.L_x_15611:
        /* <DEDUP_REMOVED lines=34> */
.L_x_15681:
[----:B------:R-:W-:Y:S05]  /*8630*/  BSYNC.RECONVERGENT B0 ;  /* 0x0000000000007941 */ /* 0x000fea0003800200 */
.L_x_15680:
[----:B------:R-:W-:Y:S05]  /*8640*/  @!P0 BRA `(.L_x_15682) ;  /* 0x0000000000688947 */ /* 0x000fea0003800000 */
[----:B------:R-:W-:Y:S06]  /*8650*/  BAR.SYNC.DEFER_BLOCKING 0x0 ;  /* 0x0000000000007b1d */ /* 0x000fec0000010000 */
[----:B------:R-:W-:Y:S01]  /*8660*/  BSSY.RECONVERGENT B0, `(.L_x_15682) ;  /* 0x0000018000007945 */ /* 0x000fe20003800200 */
[----:B-1----:R-:W1:Y:S01]  /*8670*/  SHFL.DOWN P0, R3, R46, 0x1, 0x1f ;  /* 0x08201f002e037f89 */ /* 0x002e620000000000 */
[----:B0-----:R-:W0:Y:S01]  /*8680*/  S2R R4, SR_LANEID ;  /* 0x0000000000047919 */ /* 0x001e220000000000 */
        /* <DEDUP_REMOVED lines=21> */
.L_x_15683:
[----:B------:R-:W-:Y:S05]  /*87e0*/  BSYNC.RECONVERGENT B0 ;  /* 0x0000000000007941 */ /* 0x000fea0003800200 */
.L_x_15682:
[----:B------:R-:W-:Y:S05]  /*87f0*/  @P2 EXIT ;  /* 0x000000000000294d */ /* 0x000fea0003800000 */
[----:B------:R-:W2:Y:S01]  /*8800*/  S2UR UR9, SR_CTAID.Y ;  /* 0x00000000000979c3 */ /* 0x000ea20000002600 */
[----:B------:R-:W2:Y:S01]  /*8810*/  LDCU.64 UR6, c[0x0][0x4c8] ;  /* 0x00009900ff0677ac */ /* 0x000ea20008000a00 */
[----:B------:R-:W-:Y:S01]  /*8820*/  BSSY.RECONVERGENT B0, `(.L_x_15684) ;  /* 0x0000024000007945 */ /* 0x000fe20003800200 */
[----:B------:R-:W-:Y:S01]  /*8830*/  MOV R11, R12 ;  /* 0x0000000c000b7202 */ /* 0x000fe20000000f00 */
[----:B------:R-:W3:Y:S04]  /*8840*/  LDCU UR10, c[0x0][0x360] ;  /* 0x00006c00ff0a77ac */ /* 0x000ee80008000800 */
[----:B------:R-:W4:Y:S01]  /*8850*/  S2UR UR8, SR_CgaCtaId ;  /* 0x00000000000879c3 */ /* 0x000f220000008800 */
[----:B------:R-:W0:Y:S01]  /*8860*/  LDCU.64 UR12, c[0x0][0x4b0] ;  /* 0x00009600ff0c77ac */ /* 0x000e220008000a00 */
[----:B------:R-:W0:Y:S06]  /*8870*/  LDCU.128 UR20, c[0x0][0x530] ;  /* 0x0000a600ff1477ac */ /* 0x000e2c0008000c00 */
[----:B------:R-:W0:Y:S01]  /*8880*/  LDC.64 R18, c[0x0][0x4d0] ;  /* 0x00013400ff127b82 */ /* 0x000e220000000a00 */
[----:B--2---:R-:W-:-:S03]  /*8890*/  UIMAD.WIDE.U32 UR4, UR9, UR6, URZ ;  /* 0x00000006090472a5 */ /* 0x004fc6000f8e00ff */
[----:B------:R-:W-:Y:S01]  /*88a0*/  UMOV UR6, 0x400 ;  /* 0x0000040000067882 */ /* 0x000fe20000000000 */
[----:B------:R-:W-:Y:S02]  /*88b0*/  UIMAD UR7, UR9, UR7, UR5 ;  /* 0x00000007090772a4 */ /* 0x000fe4000f8e0205 */
[----:B---34-:R-:W-:-:S12]  /*88c0*/  ULEA UR8, UR8, UR6, 0x18 ;  /* 0x0000000608087291 */ /* 0x018fd8000f8ec0ff */
.L_x_15685:
[C---:B------:R-:W-:Y:S01]  /*88d0*/  LEA R0, R11.reuse, UR8, 0x3 ;  /* 0x000000080b007c11 */ /* 0x040fe2000f8e18ff */
[----:B------:R-:W-:Y:S01]  /*88e0*/  UMOV UR6, UR4 ;  /* 0x0000000400067c82 */ /* 0x000fe20008000000 */
[----:B-12---:R-:W-:Y:S01]  /*88f0*/  SHF.R.S32.HI R3, RZ, 0x1f, R11 ;  /* 0x0000001fff037819 */ /* 0x006fe2000001140b */
[----:B0-----:R-:W-:Y:S01]  /*8900*/  IMAD.WIDE.U32 R8, R11, R18, UR6 ;  /* 0x000000060b087e25 */ /* 0x001fe2000f8e0012 */
[----:B------:R-:W-:Y:S01]  /*8910*/  MOV R46, R16 ;  /* 0x00000010002e7202 */ /* 0x000fe20000000f00 */
        /* <DEDUP_REMOVED lines=21> */
.L_x_15684:
[----:B------:R-:W-:Y:S05]  /*8a70*/  EXIT ;  /* 0x000000000000794d */ /* 0x000fea0003800000 */
.L_x_15686:
        /* <DEDUP_REMOVED lines=16> */
.L_x_18758:


//--------------------- .text._Z25selective_scan_bwd_kernelI32Selective_Scan_bwd_kernel_traitsILi32ELi8ELb0ELb0ELb1ELb1ELb1EfN3c107complexIfEEEEv12SSMParamsBwd --------------------------
	.section	.text._Z25selective_scan_bwd_kernelI32Selective_Scan_bwd_kernel_traitsILi32ELi8ELb0ELb0ELb1ELb1ELb1EfN3c107complexIfEEEEv12SSMParamsBwd,"ax",@progbits
	.align	128
        .global         _Z25selective_scan_bwd_kernelI32Selective_Scan_bwd_kernel_traitsILi32ELi8ELb0ELb0ELb1ELb1ELb1EfN3c107complexIfEEEEv12SSMParamsBwd
        .type           _Z25selective_scan_bwd_kernelI32Selective_Scan_bwd_kernel_traitsILi32ELi8ELb0ELb0ELb1ELb1ELb1EfN3c107complexIfEEEEv12SSMParamsBwd,@function
        .size           _Z25selective_scan_bwd_kernelI32Selective_Scan_bwd_kernel_traitsILi32ELi8ELb0ELb0ELb1ELb1ELb1EfN3c107complexIfEEEEv12SSMParamsBwd,(.L_x_18759 - _Z25selective_scan_bwd_kernelI32Selective_Scan_bwd_kernel_traitsILi32ELi8ELb0ELb0ELb1ELb1ELb1EfN3c107complexIfEEEEv12SSMParamsBwd)
        .other          _Z25selective_scan_bwd_kernelI32Selective_Scan_bwd_kernel_traitsILi32ELi8ELb0ELb0ELb1ELb1ELb1EfN3c107complexIfEEEEv12SSMParamsBwd,@"STO_CUDA_ENTRY STV_DEFAULT"
_Z25selective_scan_bwd_kernelI32Selective_Scan_bwd_kernel_traitsILi32ELi8ELb0ELb0ELb1ELb1ELb1EfN3c107complexIfEEEEv12SSMParamsBwd:
.text._Z25selective_scan_bwd_kernelI32Selective_Scan_bwd_kernel_traitsILi32ELi8ELb0ELb0ELb1ELb1ELb1EfN3c107complexIfEEEEv12SSMParamsBwd:
        /* <DEDUP_REMOVED lines=32> */
[----:B------:R-:W3:Y:S01]  /*0200*/  LDC.64 R24, c[0x0][0x540] ;  /* 0x00015000ff187b82 */ /* 0x000ee20000000a00 */
[----:B----4-:R-:W-:-:S05]  /*0210*/  IADD3 R10, PT, PT, RZ, -R7, RZ ;  /* 0x80000007ff0a7210 */ /* 0x010fca0007ffe0ff */
[----:B------:R-:W-:Y:S01]  /*0220*/  IMAD R3, R10, R9, RZ ;  /* 0x000000090a037224 */ /* 0x000fe200078e02ff */
[----:B------:R-:W-:Y:S01]  /*0230*/  IABS R2, R167 ;  /* 0x000000a700027213 */ /* 0x000fe20000000000 */
[----:B------:R-:W4:Y:S02]  /*0240*/  LDC R27, c[0x0][0x394] ;  /* 0x0000e500ff1b7b82 */ /* 0x000f240000000800 */
[----:B------:R-:W-:-:S06]  /*0250*/  IMAD.HI.U32 R7, R7, R3, R6 ;  /* 0x0000000307077227 */ /* 0x000fcc00078e0006 */
[----:B------:R-:W-:Y:S01]  /*0260*/  IMAD.HI.U32 R7, R7, R2, RZ ;  /* 0x0000000207077227 */ /* 0x000fe200078e00ff */
[----:B------:R-:W4:Y:S04]  /*0270*/  LDC.64 R28, c[0x0][0x450] ;  /* 0x00011400ff1c7b82 */ /* 0x000f280000000a00 */
[----:B------:R-:W-:-:S05]  /*0280*/  IADD3 R0, PT, PT, -R7, RZ, RZ ;  /* 0x000000ff07007210 */ /* 0x000fca0007ffe1ff */
        /* <DEDUP_REMOVED lines=8> */
[----:B------:R-:W-:-:S04]  /*0310*/  @P0 IADD3 R7, PT, PT, R7, 0x1, RZ ;  /* 0x0000000107070810 */ /* 0x000fc80007ffe0ff */
[----:B------:R-:W-:-:S04]  /*0320*/  MOV R13, R7 ;  /* 0x00000007000d7202 */ /* 0x000fc80000000f00 */
[----:B------:R-:W-:Y:S02]  /*0330*/  @!P2 IADD3 R13, PT, PT, -R13, RZ, RZ ;  /* 0x000000ff0d0da210 */ /* 0x000fe40007ffe1ff */
[----:B------:R-:W-:Y:S02]  /*0340*/  @!P1 LOP3.LUT R13, RZ, R8, RZ, 0x33, !PT ;  /* 0x00000008ff0d9212 */ /* 0x000fe400078e33ff */
[----:B0-----:R-:W-:Y:S02]  /*0350*/  ISETP.NE.U32.AND P0, PT, R16, RZ, PT ;  /* 0x000000ff1000720c */ /* 0x001fe40003f05070 */
[----:B------:R-:W-:Y:S01]  /*0360*/  SHF.R.S32.HI R11, RZ, 0x1f, R13 ;  /* 0x0000001fff0b7819 */ /* 0x000fe2000001140d */
[----:B------:R-:W-:Y:S01]  /*0370*/  UIMAD.WIDE.U32 UR6, UR18, UR12, URZ ;  /* 0x0000000c120672a5 */ /* 0x000fe2000f8e00ff */
[----:B------:R-:W-:Y:S01]  /*0380*/  ISETP.NE.AND.EX P0, PT, R17, RZ, PT, P0 ;  /* 0x000000ff1100720c */ /* 0x000fe20003f05300 */
[----:B------:R-:W-:Y:S02]  /*0390*/  UIMAD.WIDE.U32 UR4, UR18, UR8, URZ ;  /* 0x00000008120472a5 */ /* 0x000fe4000f8e00ff */
[-C--:B--2---:R-:W-:Y:S01]  /*03a0*/  IMAD R0, R11, R14.reuse, RZ ;  /* 0x0000000e0b007224 */ /* 0x084fe200078e02ff */
[----:B------:R-:W-:Y:S01]  /*03b0*/  UIMAD UR8, UR18, UR13, UR7 ;  /* 0x0000000d120872a4 */ /* 0x000fe2000f8e0207 */
[----:B------:R-:W-:Y:S01]  /*03c0*/  IMAD.WIDE.U32 R8, R13, R14, RZ ;  /* 0x0000000e0d087225 */ /* 0x000fe200078e00ff */
[----:B------:R-:W-:-:S03]  /*03d0*/  MOV R5, UR7 ;  /* 0x0000000700057c02 */ /* 0x000fc60008000f00 */
[----:B------:R-:W-:Y:S01]  /*03e0*/  IMAD R7, R13, R15, R0 ;  /* 0x0000000f0d077224 */ /* 0x000fe200078e0200 */
[----:B------:R-:W-:Y:S01]  /*03f0*/  MOV R4, UR6 ;  /* 0x0000000600047c02 */ /* 0x000fe20008000f00 */
[----:B------:R-:W0:Y:S01]  /*0400*/  LDCU.64 UR6, c[0x0][0x498] ;  /* 0x00009300ff0677ac */ /* 0x000e220008000a00 */
[----:B------:R-:W-:Y:S01]  /*0410*/  MOV R5, UR8 ;  /* 0x0000000800057c02 */ /* 0x000fe20008000f00 */
[----:B------:R-:W2:Y:S01]  /*0420*/  @P0 LDC R12, c[0x0][0x384] ;  /* 0x0000e100ff0c0b82 */ /* 0x000ea20000000800 */
[----:B------:R-:W-:Y:S01]  /*0430*/  IADD3 R9, PT, PT, R9, R7, RZ ;  /* 0x0000000709097210 */ /* 0x000fe20007ffe0ff */
[----:B-1----:R-:W-:Y:S01]  /*0440*/  IMAD.WIDE.U32 R6, R18, UR18, RZ ;  /* 0x0000001212067c25 */ /* 0x002fe2000f8e00ff */
[--C-:B------:R-:W-:Y:S02]  /*0450*/  SHF.R.U64 R15, R22, 0x1, R23.reuse ;  /* 0x00000001160f7819 */ /* 0x100fe40000001217 */
[----:B------:R-:W-:Y:S01]  /*0460*/  SHF.R.U32.HI R0, RZ, 0x1, R23 ;  /* 0x00000001ff007819 */ /* 0x000fe20000011617 */
[----:B------:R-:W-:Y:S01]  /*0470*/  UIMAD UR9, UR18, UR9, UR5 ;  /* 0x00000009120972a4 */ /* 0x000fe2000f8e0205 */
[----:B------:R-:W-:Y:S01]  /*0480*/  IMAD.WIDE.U32 R4, R167, UR14, R4 ;  /* 0x0000000ea7047c25 */ /* 0x000fe2000f8e0004 */
[----:B------:R-:W-:Y:S01]  /*0490*/  MOV R3, UR5 ;  /* 0x0000000500037c02 */ /* 0x000fe20008000f00 */
[----:B------:R-:W1:Y:S02]  /*04a0*/  LDC.64 R22, c[0x0][0x468] ;  /* 0x00011a00ff167b82 */ /* 0x000e640000000a00 */
[----:B------:R-:W-:-:S02]  /*04b0*/  IMAD R7, R19, UR18, R7 ;  /* 0x0000001213077c24 */ /* 0x000fc4000f8e0207 */
[----:B------:R-:W-:-:S04]  /*04c0*/  IMAD.WIDE.U32 R8, R15, UR18, R8 ;  /* 0x000000120f087c25 */ /* 0x000fc8000f8e0008 */
[----:B------:R-:W-:Y:S01]  /*04d0*/  IMAD R163, R0, UR18, RZ ;  /* 0x0000001200a37c24 */ /* 0x000fe2000f8e02ff */
[----:B------:R-:W1:Y:S01]  /*04e0*/  LDC.64 R18, c[0x0][0x4a0] ;  /* 0x00012800ff127b82 */ /* 0x000e620000000a00 */
[----:B------:R-:W-:Y:S01]  /*04f0*/  IMAD R15, R167, UR15, R5 ;  /* 0x0000000fa70f7c24 */ /* 0x000fe2000f8e0205 */
[----:B------:R-:W-:Y:S01]  /*0500*/  MOV R2, UR4 ;  /* 0x0000000400027c02 */ /* 0x000fe20008000f00 */
[----:B------:R-:W-:Y:S01]  /*0510*/  IMAD R0, R11, R20, RZ ;  /* 0x000000140b007224 */ /* 0x000fe200078e02ff */
[----:B------:R-:W-:Y:S02]  /*0520*/  MOV R3, UR9 ;  /* 0x0000000900037c02 */ /* 0x000fe40008000f00 */
[----:B------:R-:W-:Y:S02]  /*0530*/  IADD3 R163, PT, PT, R9, R163, RZ ;  /* 0x000000a309a37210 */ /* 0x000fe40007ffe0ff */
[----:B------:R-:W1:Y:S01]  /*0540*/  @P0 LDC R5, c[0x0][0x38c] ;  /* 0x0000e300ff050b82 */ /* 0x000e620000000800 */
[----:B---3--:R-:W-:Y:S01]  /*0550*/  LEA R165, P1, R8, R24, 0x3 ;  /* 0x0000001808a57211 */ /* 0x008fe200078218ff */
[----:B------:R-:W-:-:S03]  /*0560*/  IMAD.WIDE.U32 R10, R13, R20, R6 ;  /* 0x000000140d0a7225 */ /* 0x000fc600078e0006 */
[----:B------:R-:W-:Y:S01]  /*0570*/  LEA.HI.X R163, R8, R25, R163, 0x3, P1 ;  /* 0x0000001908a37211 */ /* 0x000fe200008f1ca3 */
[----:B------:R-:W-:Y:S02]  /*0580*/  IMAD.WIDE.U32 R2, R167, UR10, R2 ;  /* 0x0000000aa7027c25 */ /* 0x000fe4000f8e0002 */
[----:B------:R-:W3:Y:S02]  /*0590*/  @P0 LDC.64 R6, c[0x0][0x480] ;  /* 0x00012000ff060b82 */ /* 0x000ee40000000a00 */
[----:B------:R-:W-:Y:S01]  /*05a0*/  IMAD R13, R13, R21, R0 ;  /* 0x000000150d0d7224 */ /* 0x000fe200078e0200 */
[----:B----4-:R-:W-:Y:S01]  /*05b0*/  LEA R9, R27, 0xffffff00, 0x8 ;  /* 0xffffff001b097811 */ /* 0x010fe200078e40ff */
[----:B------:R-:W-:-:S04]  /*05c0*/  IMAD R17, R167, UR11, R3 ;  /* 0x0000000ba7117c24 */ /* 0x000fc8000f8e0203 */
[----:B------:R-:W4:Y:S01]  /*05d0*/  LDC.64 R20, c[0x0][0x460] ;  /* 0x00011800ff147b82 */ /* 0x000f220000000a00 */
[----:B------:R-:W-:Y:S01]  /*05e0*/  LEA R3, R27, 0xfffffe00, 0x9 ;  /* 0xfffffe001b037811 */ /* 0x000fe200078e48ff */
[----:B0-----:R-:W-:-:S06]  /*05f0*/  UIMAD.WIDE.U32 UR4, UR18, UR6, URZ ;  /* 0x00000006120472a5 */ /* 0x001fcc000f8e00ff */
[----:B------:R-:W0:Y:S01]  /*0600*/  LDC.64 R24, c[0x0][0x528] ;  /* 0x00014a00ff187b82 */ /* 0x000e220000000a00 */
[----:B------:R-:W-:Y:S01]  /*0610*/  IADD3 R152, P2, PT, R9, R2, RZ ;  /* 0x0000000209987210 */ /* 0x000fe20007f5e0ff */
[----:B------:R-:W-:Y:S01]  /*0620*/  UIMAD UR5, UR18, UR7, UR5 ;  /* 0x00000007120572a4 */ /* 0x000fe2000f8e0205 */
[----:B------:R-:W-:Y:S02]  /*0630*/  IADD3 R2, PT, PT, R11, R13, RZ ;  /* 0x0000000d0b027210 */ /* 0x000fe40007ffe0ff */
[----:B------:R-:W-:Y:S01]  /*0640*/  IADD3 R10, P1, PT, R3, R10, RZ ;  /* 0x0000000a030a7210 */ /* 0x000fe20007f3e0ff */
[----:B--2---:R-:W-:-:S03]  /*0650*/  @P0 IMAD R0, R12, UR18, R167 ;  /* 0x000000120c000c24 */ /* 0x004fc6000f8e02a7 */
[----:B------:R-:W-:Y:S01]  /*0660*/  LEA.HI.X.SX32 R147, R3, R2, 0x1, P1 ;  /* 0x0000000203937211 */ /* 0x000fe200008f0eff */
[----:B------:R-:W-:Y:S01]  /*0670*/  @P0 IMAD R0, R0, R27, RZ ;  /* 0x0000001b00000224 */ /* 0x000fe200078e02ff */
[----:B------:R-:W-:Y:S01]  /*0680*/  ISETP.GE.AND P1, PT, R27, 0x1, PT ;  /* 0x000000011b00780c */ /* 0x000fe20003f26270 */
[----:B-1----:R-:W-:Y:S01]  /*0690*/  IMAD.WIDE.U32 R2, R167, R18, UR4 ;  /* 0x00000004a7027e25 */ /* 0x002fe2000f8e0012 */
[----:B------:R-:W-:-:S03]  /*06a0*/  IADD3 R4, P3, PT, R9, R4, RZ ;  /* 0x0000000409047210 */ /* 0x000fc60007f7e0ff */
[----:B------:R-:W-:Y:S01]  /*06b0*/  @P0 IMAD R5, R0, R5, RZ ;  /* 0x0000000500050224 */ /* 0x000fe200078e02ff */
[----:B------:R-:W-:Y:S01]  /*06c0*/  SHF.R.S32.HI R0, RZ, 0x1f, R9 ;  /* 0x0000001fff007819 */ /* 0x000fe20000011409 */
[----:B------:R-:W-:Y:S01]  /*06d0*/  IMAD R11, R167, R19, R3 ;  /* 0x00000013a70b7224 */ /* 0x000fe200078e0203 */
[----:B------:R-:W-:Y:S02]  /*06e0*/  IADD3 R2, P4, PT, R9, R2, RZ ;  /* 0x0000000209027210 */ /* 0x000fe40007f9e0ff */
[----:B------:R-:W-:Y:S02]  /*06f0*/  CS2R R12, SRZ ;  /* 0x00000000000c7805 */ /* 0x000fe4000001ff00 */
[C---:B------:R-:W-:Y:S01]  /*0700*/  IADD3.X R3, PT, PT, R0.reuse, R17, RZ, P2, !PT ;  /* 0x0000001100037210 */ /* 0x040fe200017fe4ff */
[----:B---3--:R-:W-:Y:S01]  /*0710*/  @P0 IMAD.WIDE R12, R5, 0x10, R6 ;  /* 0x00000010050c0825 */ /* 0x008fe200078e0206 */
[C---:B------:R-:W-:Y:S02]  /*0720*/  IADD3.X R150, PT, PT, R0.reuse, R15, RZ, P3, !PT ;  /* 0x0000000f00967210 */ /* 0x040fe40001ffe4ff */
[----:B------:R-:W-:-:S02]  /*0730*/  IADD3.X R146, PT, PT, R0, R11, RZ, P4, !PT ;  /* 0x0000000b00927210 */ /* 0x000fc400027fe4ff */
[----:B----4-:R-:W-:Y:S02]  /*0740*/  LEA R153, P0, R152, R20, 0x2 ;  /* 0x0000001498997211 */ /* 0x010fe400078010ff */
[----:B------:R-:W-:Y:S02]  /*0750*/  LEA R151, P2, R4, R22, 0x2 ;  /* 0x0000001604977211 */ /* 0x000fe400078410ff */
[----:B0-----:R-:W-:Y:S02]  /*0760*/  LEA R148, P3, R2, R24, 0x2 ;  /* 0x0000001802947211 */ /* 0x001fe400078610ff */
[----:B------:R-:W-:Y:S01]  /*0770*/  LEA R149, P4, R10, R28, 0x2 ;  /* 0x0000001c0a957211 */ /* 0x000fe200078810ff */
[----:B------:R-:W-:Y:S01]  /*0780*/  HFMA2 R154, -RZ, RZ, 0, 0 ;  /* 0x00000000ff9a7431 */ /* 0x000fe200000001ff */
[----:B------:R-:W-:Y:S02]  /*0790*/  LEA.HI.X R152, R152, R21, R3, 0x2, P0 ;  /* 0x0000001598987211 */ /* 0x000fe400000f1403 */
[----:B------:R-:W-:-:S02]  /*07a0*/  LEA.HI.X R150, R4, R23, R150, 0x2, P2 ;  /* 0x0000001704967211 */ /* 0x000fc400010f1496 */
[----:B------:R-:W-:Y:S02]  /*07b0*/  LEA.HI.X R146, R2, R25, R146, 0x2, P3 ;  /* 0x0000001902927211 */ /* 0x000fe400018f1492 */
        /* <DEDUP_REMOVED lines=85> */
.L_x_15756:
[----:B0-----:R-:W0:Y:S01]  /*0d10*/  LDC.64 R16, c[0x0][0x410] ;  /* 0x00010400ff107b82 */ /* 0x001e220000000a00 */
[----:B------:R-:W-:Y:S01]  /*0d20*/  HFMA2 R15, -RZ, RZ, 0, 0 ;  /* 0x00000000ff0f7431 */ /* 0x000fe200000001ff */
[----:B------:R-:W-:Y:S02]  /*0d30*/  IADD3 R115, PT, PT, R145, -0x1, RZ ;  /* 0xffffffff91737810 */ /* 0x000fe40007ffe0ff */
[----:B------:R-:W-:Y:S02]  /*0d40*/  CS2R R24, SRZ ;  /* 0x0000000000187805 */ /* 0x000fe4000001ff00 */
[----:B------:R-:W-:Y:S02]  /*0d50*/  MOV R4, RZ ;  /* 0x000000ff00047202 */ /* 0x000fe40000000f00 */
[----:B------:R-:W-:Y:S01]  /*0d60*/  SHF.L.U32 R14, R115, 0x8, RZ ;  /* 0x00000008730e7819 */ /* 0x000fe200000006ff */
[----:B------:R-:W1:Y:S01]  /*0d70*/  LDC.64 R18, c[0x0][0x418] ;  /* 0x00010600ff127b82 */ /* 0x000e620000000a00 */
[----:B------:R-:W-:-:S07]  /*0d80*/  MOV R27, RZ ;  /* 0x000000ff001b7202 */ /* 0x000fce0000000f00 */
[----:B------:R-:W2:Y:S08]  /*0d90*/  LDC.64 R20, c[0x0][0x420] ;  /* 0x00010800ff147b82 */ /* 0x000eb00000000a00 */
[----:B------:R-:W3:Y:S01]  /*0da0*/  LDC R5, c[0x0][0x388] ;  /* 0x0000e200ff057b82 */ /* 0x000ee20000000800 */
[----:B0-----:R-:W-:-:S04]  /*0db0*/  IMAD.WIDE.U32 R2, R16, UR18, R14 ;  /* 0x0000001210027c25 */ /* 0x001fc8000f8e000e */
[----:B------:R-:W-:-:S03]  /*0dc0*/  IMAD R3, R17, UR18, R3 ;  /* 0x0000001211037c24 */ /* 0x000fc6000f8e0203 */
[----:B------:R-:W0:Y:S01]  /*0dd0*/  LDC.64 R22, c[0x0][0x428] ;  /* 0x00010a00ff167b82 */ /* 0x000e220000000a00 */
[----:B-1----:R-:W-:-:S04]  /*0de0*/  IMAD.WIDE.U32 R2, R167, R18, R2 ;  /* 0x00000012a7027225 */ /* 0x002fc800078e0002 */
[----:B------:R-:W-:Y:S02]  /*0df0*/  HFMA2 R18, -RZ, RZ, 0, 0 ;  /* 0x00000000ff127431 */ /* 0x000fe400000001ff */
[----:B------:R-:W-:Y:S01]  /*0e00*/  IMAD R19, R167, R19, R3 ;  /* 0x00000013a7137224 */ /* 0x000fe200078e0203 */
[C---:B------:R-:W-:Y:S02]  /*0e10*/  IADD3 R0, P2, PT, R133.reuse, R2, RZ ;  /* 0x0000000285007210 */ /* 0x040fe40007f5e0ff */
[----:B------:R-:W-:Y:S01]  /*0e20*/  SHF.L.U32 R2, R133, 0x2, RZ ;  /* 0x0000000285027819 */ /* 0x000fe200000006ff */
[----:B--2---:R-:W-:Y:S01]  /*0e30*/  IMAD.WIDE.U32 R6, R20, UR18, R14 ;  /* 0x0000001214067c25 */ /* 0x004fe2000f8e000e */
[----:B------:R-:W-:Y:S02]  /*0e40*/  IADD3.X R19, PT, PT, RZ, R19, RZ, P2, !PT ;  /* 0x00000013ff137210 */ /* 0x000fe400017fe4ff */
[C---:B------:R-:W-:Y:S01]  /*0e50*/  IADD3 R20, P0, PT, R2.reuse, R153, RZ ;  /* 0x0000009902147210 */ /* 0x040fe20007f1e0ff */
[----:B------:R-:W-:Y:S01]  /*0e60*/  IMAD R7, R21, UR18, R7 ;  /* 0x0000001215077c24 */ /* 0x000fe2000f8e0207 */
[----:B------:R-:W-:-:S02]  /*0e70*/  IADD3 R16, P1, PT, R2, R151, RZ ;  /* 0x0000009702107210 */ /* 0x000fc40007f3e0ff */
[----:B------:R-:W-:Y:S02]  /*0e80*/  IADD3 R2, P4, PT, R2, R148, RZ ;  /* 0x0000009402027210 */ /* 0x000fe40007f9e0ff */
[----:B---3--:R-:W-:Y:S02]  /*0e90*/  IADD3 R114, PT, PT, -R14, R5, RZ ;  /* 0x000000050e727210 */ /* 0x008fe40007ffe1ff */
[----:B------:R-:W-:Y:S02]  /*0ea0*/  IADD3.X R3, PT, PT, RZ, R146, RZ, P4, !PT ;  /* 0x00000092ff037210 */ /* 0x000fe400027fe4ff */
[----:B------:R-:W-:Y:S01]  /*0eb0*/  ISETP.GE.AND P4, PT, R133, R114, PT ;  /* 0x000000728500720c */ /* 0x000fe20003f86270 */
[----:B0-----:R-:W-:Y:S01]  /*0ec0*/  IMAD.WIDE.U32 R6, R167, R22, R6 ;  /* 0x00000016a7067225 */ /* 0x001fe200078e0006 */
[----:B------:R-:W-:Y:S02]  /*0ed0*/  ISETP.GE.AND P6, PT, R131, R114, PT ;  /* 0x000000728300720c */ /* 0x000fe40003fc6270 */
[----:B------:R-:W-:Y:S01]  /*0ee0*/  IADD3.X R21, PT, PT, RZ, R152, RZ, P0, !PT ;  /* 0x00000098ff157210 */ /* 0x000fe200007fe4ff */
[----:B------:R-:W-:Y:S01]  /*0ef0*/  BAR.SYNC.DEFER_BLOCKING 0x0 ;  /* 0x0000000000007b1d */ /* 0x000fe20000010000 */
[----:B------:R-:W-:Y:S01]  /*0f00*/  IMAD R7, R167, R23, R7 ;  /* 0x00000017a7077224 */ /* 0x000fe200078e0207 */
[----:B------:R-:W-:-:S02]  /*0f10*/  CS2R R22, SRZ ;  /* 0x0000000000167805 */ /* 0x000fc4000001ff00 */
[----:B------:R-:W-:Y:S02]  /*0f20*/  IADD3 R6, P3, PT, R133, R6, RZ ;  /* 0x0000000685067210 */ /* 0x000fe40007f7e0ff */
[----:B------:R-:W-:Y:S02]  /*0f30*/  ISETP.GE.AND P5, PT, R129, R114, PT ;  /* 0x000000728100720c */ /* 0x000fe40003fa6270 */
[----:B------:R-:W-:Y:S02]  /*0f40*/  IADD3.X R17, PT, PT, RZ, R150, RZ, P1, !PT ;  /* 0x00000096ff117210 */ /* 0x000fe40000ffe4ff */
[-C--:B------:R-:W-:Y:S02]  /*0f50*/  ISETP.GE.AND P0, PT, R127, R114.reuse, PT ;  /* 0x000000727f00720c */ /* 0x080fe40003f06270 */
[-C--:B------:R-:W-:Y:S02]  /*0f60*/  ISETP.GE.AND P1, PT, R125, R114.reuse, PT ;  /* 0x000000727d00720c */ /* 0x080fe40003f26270 */
[----:B------:R-:W-:-:S02]  /*0f70*/  ISETP.GE.AND P2, PT, R123, R114, PT ;  /* 0x000000727b00720c */ /* 0x000fc40003f46270 */
[----:B------:R-:W-:Y:S02]  /*0f80*/  IADD3.X R7, PT, PT, RZ, R7, RZ, P3, !PT ;  /* 0x00000007ff077210 */ /* 0x000fe40001ffe4ff */
[----:B------:R-:W-:Y:S02]  /*0f90*/  P2R R34, PR, RZ, 0x10 ;  /* 0x00000010ff227803 */ /* 0x000fe40000000000 */
[-C--:B------:R-:W-:Y:S01]  /*0fa0*/  ISETP.GE.AND P3, PT, R121, R114.reuse, PT ;  /* 0x000000727900720c */ /* 0x080fe20003f66270 */
[----:B------:R-:W-:Y:S01]  /*0fb0*/  HFMA2 R29, -RZ, RZ, 0, 0 ;  /* 0x00000000ff1d7431 */ /* 0x000fe200000001ff */
[----:B------:R-:W0:Y:S01]  /*0fc0*/  S2R R113, SR_LANEID ;  /* 0x0000000000717919 */ /* 0x000e220000000000 */
[----:B------:R-:W1:Y:S01]  /*0fd0*/  S2UR UR6, SR_CgaCtaId ;  /* 0x00000000000679c3 */ /* 0x000e620000008800 */
[----:B------:R-:W-:Y:S01]  /*0fe0*/  UMOV UR4, 0x400 ;  /* 0x0000040000047882 */ /* 0x000fe20000000000 */
[----:B------:R-:W-:Y:S01]  /*0ff0*/  P2R R36, PR, RZ, 0x40 ;  /* 0x00000040ff247803 */ /* 0x000fe20000000000 */
[----:B------:R-:W2:Y:S01]  /*1000*/  @!P4 LDG.E R23, desc[UR16][R20.64] ;  /* 0x000000101417c981 */ /* 0x000ea2000c1e1900 */
[----:B------:R-:W-:-:S02]  /*1010*/  ISETP.GE.AND P4, PT, R119, R114, PT ;  /* 0x000000727700720c */ /* 0x000fc40003f86270 */
[----:B------:R-:W-:Y:S01]  /*1020*/  P2R R31, PR, RZ, 0x40 ;  /* 0x00000040ff1f7803 */ /* 0x000fe20000000000 */
[----:B------:R-:W3:Y:S01]  /*1030*/  @!P6 LDG.E R4, desc[UR16][R20.64+0x80] ;  /* 0x000080101404e981 */ /* 0x000ee2000c1e1900 */
[----:B------:R-:W-:Y:S01]  /*1040*/  HFMA2 R37, -RZ, RZ, 0, 0 ;  /* 0x00000000ff257431 */ /* 0x000fe200000001ff */
[----:B------:R-:W-:Y:S02]  /*1050*/  MOV R39, RZ ;  /* 0x000000ff00277202 */ /* 0x000fe40000000f00 */
[----:B------:R-:W4:Y:S01]  /*1060*/  @!P5 LDG.E R25, desc[UR16][R20.64+0x100] ;  /* 0x000100101419d981 */ /* 0x000f22000c1e1900 */
[----:B------:R-:W-:Y:S02]  /*1070*/  MOV R41, RZ ;  /* 0x000000ff00297202 */ /* 0x000fe40000000f00 */
[----:B------:R-:W-:Y:S01]  /*1080*/  MOV R43, RZ ;  /* 0x000000ff002b7202 */ /* 0x000fe20000000f00 */
[----:B------:R-:W4:Y:S01]  /*1090*/  @!P0 LDG.E R18, desc[UR16][R20.64+0x180] ;  /* 0x0001801014128981 */ /* 0x000f22000c1e1900 */
[----:B------:R-:W-:-:S03]  /*10a0*/  P2R R38, PR, RZ, 0x20 ;  /* 0x00000020ff267803 */ /* 0x000fc60000000000 */
[----:B------:R-:W4:Y:S04]  /*10b0*/  @!P1 LDG.E R27, desc[UR16][R20.64+0x200] ;  /* 0x00020010141b9981 */ /* 0x000f28000c1e1900 */
[----:B------:R-:W4:Y:S04]  /*10c0*/  @!P2 LDG.E R22, desc[UR16][R20.64+0x280] ;  /* 0x000280101416a981 */ /* 0x000f28000c1e1900 */
[----:B------:R-:W4:Y:S04]  /*10d0*/  @!P3 LDG.E R29, desc[UR16][R20.64+0x300] ;  /* 0x00030010141db981 */ /* 0x000f28000c1e1900 */
[----:B------:R1:W4:Y:S01]  /*10e0*/  @!P4 LDG.E R24, desc[UR16][R20.64+0x380] ;  /* 0x000380101418c981 */ /* 0x000322000c1e1900 */
[C---:B0-----:R-:W-:Y:S01]  /*10f0*/  IADD3 R26, PT, PT, R113.reuse, 0x20, RZ ;  /* 0x00000020711a7810 */ /* 0x041fe20007ffe0ff */
[----:B-1----:R-:W-:Y:S01]  /*1100*/  ULEA UR6, UR6, UR4, 0x18 ;  /* 0x0000000406067291 */ /* 0x002fe2000f8ec0ff */
[----:B------:R-:W-:-:S02]  /*1110*/  IADD3 R28, PT, PT, R113, 0x40, RZ ;  /* 0x00000040711c7810 */ /* 0x000fc40007ffe0ff */
[CC--:B------:R-:W-:Y:S02]  /*1120*/  LEA.HI.SX32 R112, R113.reuse, R113.reuse, 0x1b ;  /* 0x0000007171707211 */ /* 0x0c0fe400078fdaff */
[-C--:B------:R-:W-:Y:S02]  /*1130*/  LEA.HI.SX32 R26, R26, R113.reuse, 0x1b ;  /* 0x000000711a1a7211 */ /* 0x080fe400078fdaff */
[----:B------:R-:W-:Y:S02]  /*1140*/  LEA.HI.SX32 R28, R28, R113, 0x1b ;  /* 0x000000711c1c7211 */ /* 0x000fe400078fdaff */
[----:B------:R-:W-:Y:S02]  /*1150*/  LEA R112, R112, UR6, 0x2 ;  /* 0x0000000670707c11 */ /* 0x000fe4000f8e10ff */
[----:B------:R-:W-:Y:S02]  /*1160*/  LEA R111, R26, UR6, 0x2 ;  /* 0x000000061a6f7c11 */ /* 0x000fe4000f8e10ff */
[----:B------:R-:W-:-:S02]  /*1170*/  IADD3 R20, PT, PT, R113, 0x60, RZ ;  /* 0x0000006071147810 */ /* 0x000fc40007ffe0ff */
        /* <DEDUP_REMOVED lines=18> */
[----:B--2---:R-:W-:Y:S04]  /*12a0*/  STS [R112], R23 ;  /* 0x0000001770007388 */ /* 0x004fe80000000800 */
[----:B---3--:R0:W-:Y:S04]  /*12b0*/  STS [R111+0x80], R4 ;  /* 0x000080046f007388 */ /* 0x0081e80000000800 */
[----:B----4-:R-:W-:Y:S01]  /*12c0*/  STS [R110+0x100], R25 ;  /* 0x000100196e007388 */ /* 0x010fe20000000800 */
[----:B0-----:R-:W-:-:S03]  /*12d0*/  SHF.L.U32 R4, R113, 0x3, RZ ;  /* 0x0000000371047819 */ /* 0x001fc600000006ff */
[----:B------:R0:W-:Y:S01]  /*12e0*/  STS [R109+0x180], R18 ;  /* 0x000180126d007388 */ /* 0x0001e20000000800 */
[----:B------:R-:W-:-:S03]  /*12f0*/  LEA.HI.SX32 R104, R4, R4, 0x1b ;  /* 0x0000000404687211 */ /* 0x000fc600078fdaff */
[----:B------:R-:W-:Y:S01]  /*1300*/  STS [R108+0x200], R27 ;  /* 0x0002001b6c007388 */ /* 0x000fe20000000800 */
[----:B------:R-:W-:-:S03]  /*1310*/  LEA R104, R104, UR6, 0x2 ;  /* 0x0000000668687c11 */ /* 0x000fc6000f8e10ff */
        /* <DEDUP_REMOVED lines=15> */
[----:B--2---:R-:W-:Y:S02]  /*1410*/  CS2R R24, SRZ ;  /* 0x0000000000187805 */ /* 0x004fe4000001ff00 */
        /* <DEDUP_REMOVED lines=11> */
[----:B------:R-:W-:Y:S01]  /*14d0*/  ISETP.NE.AND P6, PT, R34, RZ, PT ;  /* 0x000000ff2200720c */ /* 0x000fe20003fc5270 */
[----:B------:R-:W-:Y:S01]  /*14e0*/  HFMA2 R28, -RZ, RZ, 0, 0 ;  /* 0x00000000ff1c7431 */ /* 0x000fe200000001ff */
        /* <DEDUP_REMOVED lines=17> */
[----:B------:R-:W-:Y:S01]  /*1600*/  BAR.SYNC.DEFER_BLOCKING 0x0 ;  /* 0x0000000000007b1d */ /* 0x000fe20000010000 */
[----:B0-----:R-:W-:-:S02]  /*1610*/  HFMA2 R20, -RZ, RZ, 0, 0 ;  /* 0x00000000ff147431 */ /* 0x001fc400000001ff */
[----:B-1----:R-:W-:-:S03]  /*1620*/  HFMA2 R26, -RZ, RZ, 0, 0 ;  /* 0x00000000ff1a7431 */ /* 0x002fc600000001ff */
        /* <DEDUP_REMOVED lines=59> */
.L_x_15689:
[----:B------:R-:W-:Y:S05]  /*19e0*/  BSYNC.RECONVERGENT B0 ;  /* 0x0000000000007941 */ /* 0x000fea0003800200 */
.L_x_15688:
[----:B------:R-:W-:Y:S01]  /*19f0*/  FSETP.GTU.FTZ.AND P5, PT, R100, 20, PT ;  /* 0x41a000006400780b */ /* 0x000fe20003fbc000 */
[----:B------:R-:W-:-:S12]  /*1a00*/  BSSY.RECONVERGENT B0, `(.L_x_15690) ;  /* 0x0000020000007945 */ /* 0x000fd80003800200 */
[----:B------:R-:W-:Y:S05]  /*1a10*/  @P5 BRA `(.L_x_15691) ;  /* 0x0000000000785947 */ /* 0x000fea0003800000 */
[----:B------:R-:W-:Y:S01]  /*1a20*/  FMUL.FTZ R100, R100, 1.4426950216293334961 ;  /* 0x3fb8aa3b64647820 */ /* 0x000fe20000410000 */
[----:B------:R-:W-:Y:S01]  /*1a30*/  MOV R23, 0x3e800000 ;  /* 0x3e80000000177802 */ /* 0x000fe20000000f00 */
[----:B0-----:R-:W-:Y:S02]  /*1a40*/  HFMA2 R20, -RZ, RZ, 1.3056640625, -1.8671875 ;  /* 0x3d39bf78ff147431 */ /* 0x001fe400000001ff */
        /* <DEDUP_REMOVED lines=27> */
.L_x_15691:
[----:B------:R-:W-:Y:S05]  /*1c00*/  BSYNC.RECONVERGENT B0 ;  /* 0x0000000000007941 */ /* 0x000fea0003800200 */
.L_x_15690:
[----:B------:R-:W-:Y:S01]  /*1c10*/  FSETP.GTU.FTZ.AND P5, PT, R98, 20, PT ;  /* 0x41a000006200780b */ /* 0x000fe20003fbc000 */
[----:B------:R-:W-:-:S12]  /*1c20*/  BSSY.RECONVERGENT B0, `(.L_x_15692) ;  /* 0x0000020000007945 */ /* 0x000fd80003800200 */
[----:B------:R-:W-:Y:S05]  /*1c30*/  @P5 BRA `(.L_x_15693) ;  /* 0x0000000000785947 */ /* 0x000fea0003800000 */
        /* <DEDUP_REMOVED lines=30> */
.L_x_15693:
[----:B------:R-:W-:Y:S05]  /*1e20*/  BSYNC.RECONVERGENT B0 ;  /* 0x0000000000007941 */ /* 0x000fea0003800200 */
.L_x_15692:
        /* <DEDUP_REMOVED lines=33> */
.L_x_15695:
[----:B------:R-:W-:Y:S05]  /*2040*/  BSYNC.RECONVERGENT B0 ;  /* 0x0000000000007941 */ /* 0x000fea0003800200 */
.L_x_15694:
        /* <DEDUP_REMOVED lines=33> */
.L_x_15697:
[----:B------:R-:W-:Y:S05]  /*2260*/  BSYNC.RECONVERGENT B0 ;  /* 0x0000000000007941 */ /* 0x000fea0003800200 */
.L_x_15696:
        /* <DEDUP_REMOVED lines=33> */
.L_x_15699:
[----:B------:R-:W-:Y:S05]  /*2480*/  BSYNC.RECONVERGENT B0 ;  /* 0x0000000000007941 */ /* 0x000fea0003800200 */
.L_x_15698:
        /* <DEDUP_REMOVED lines=33> */
.L_x_15701:
[----:B------:R-:W-:Y:S05]  /*26a0*/  BSYNC.RECONVERGENT B0 ;  /* 0x0000000000007941 */ /* 0x000fea0003800200 */
.L_x_15700:
        /* <DEDUP_REMOVED lines=33> */
.L_x_15703:
[----:B------:R-:W-:Y:S05]  /*28c0*/  BSYNC.RECONVERGENT B0 ;  /* 0x0000000000007941 */ /* 0x000fea0003800200 */
.L_x_15702:
[----:B------:R-:W1:Y:S01]  /*28d0*/  LDCU.64 UR8, c[0x0][0x488] ;  /* 0x00009100ff0877ac */ /* 0x000e620008000a00 */
[----:B0-----:R-:W-:Y:S01]  /*28e0*/  LDS R20, [R104+0x4] ;  /* 0x0000040068147984 */ /* 0x001fe20000000800 */
[----:B------:R-:W-:Y:S01]  /*28f0*/  P2R R33, PR, RZ, 0x10 ;  /* 0x00000010ff217803 */ /* 0x000fe20000000000 */
[----:B------:R-:W-:Y:S01]  /*2900*/  HFMA2 R27, -RZ, RZ, 0, 0 ;  /* 0x00000000ff1b7431 */ /* 0x000fe200000001ff */
[----:B------:R-:W-:Y:S01]  /*2910*/  ISETP.NE.AND P4, PT, R34, RZ, PT ;  /* 0x000000ff2200720c */ /* 0x000fe20003f85270 */
[----:B------:R-:W-:Y:S01]  /*2920*/  LDS R21, [R104+0x8] ;  /* 0x0000080068157984 */ /* 0x000fe20000000800 */
[----:B------:R-:W-:Y:S02]  /*2930*/  ISETP.NE.AND P6, PT, R38, RZ, PT ;  /* 0x000000ff2600720c */ /* 0x000fe40003fc5270 */
[----:B------:R-:W-:Y:S02]  /*2940*/  CS2R R28, SRZ ;  /* 0x00000000001c7805 */ /* 0x000fe4000001ff00 */
[----:B------:R-:W-:Y:S01]  /*2950*/  CS2R R30, SRZ ;  /* 0x00000000001e7805 */ /* 0x000fe2000001ff00 */
[----:B------:R-:W-:Y:S01]  /*2960*/  LDS R22, [R104+0xc] ;  /* 0x00000c0068167984 */ /* 0x000fe20000000800 */
[----:B------:R-:W-:-:S03]  /*2970*/  MOV R32, RZ ;  /* 0x000000ff00207202 */ /* 0x000fc60000000f00 */
[----:B------:R-:W-:Y:S04]  /*2980*/  LDS R23, [R104+0x10] ;  /* 0x0000100068177984 */ /* 0x000fe80000000800 */
[----:B------:R-:W-:Y:S01]  /*2990*/  LDS R24, [R104+0x14] ;  /* 0x0000140068187984 */ /* 0x000fe20000000800 */
[----:B-1----:R-:W-:-:S03]  /*29a0*/  LEA R2, P5, R0, UR8, 0x2 ;  /* 0x0000000800027c11 */ /* 0x002fc6000f8a10ff */
[----:B------:R-:W-:Y:S01]  /*29b0*/  LDS R25, [R104+0x18] ;  /* 0x0000180068197984 */ /* 0x000fe20000000800 */
[----:B------:R-:W-:Y:S01]  /*29c0*/  LEA.HI.X R3, R0, UR9, R19, 0x2, P5 ;  /* 0x0000000900037c11 */ /* 0x000fe2000a8f1413 */
[----:B------:R-:W0:Y:S02]  /*29d0*/  LDCU.64 UR8, c[0x0][0x478] ;  /* 0x00008f00ff0877ac */ /* 0x000e240008000a00 */
[----:B------:R-:W-:Y:S04]  /*29e0*/  LDS R0, [R104] ;  /* 0x0000000068007984 */ /* 0x000fe80000000800 */
[----:B------:R-:W-:Y:S01]  /*29f0*/  LDS R26, [R104+0x1c] ;  /* 0x00001c00681a7984 */ /* 0x000fe20000000800 */
[----:B------:R-:W-:Y:S01]  /*2a00*/  HFMA2 R37, -RZ, RZ, 0, 0 ;  /* 0x00000000ff257431 */ /* 0x000fe200000001ff */
[----:B------:R-:W1:Y:S01]  /*2a10*/  LDCU.64 UR10, c[0x0][0x558] ;  /* 0x0000ab00ff0a77ac */ /* 0x000e620008000a00 */
[----:B------:R-:W-:Y:S01]  /*2a20*/  BAR.SYNC.DEFER_BLOCKING 0x0 ;  /* 0x0000000000007b1d */ /* 0x000fe20000010000 */
[----:B0-----:R-:W-:-:S04]  /*2a30*/  LEA R18, P5, R6, UR8, 0x2 ;  /* 0x0000000806127c11 */ /* 0x001fc8000f8a10ff */
[----:B------:R-:W-:Y:S02]  /*2a40*/  LEA.HI.X R19, R6, UR9, R7, 0x2, P5 ;  /* 0x0000000906137c11 */ /* 0x000fe4000a8f1407 */
[----:B------:R-:W-:Y:S02]  /*2a50*/  CS2R R6, SRZ ;  /* 0x0000000000067805 */ /* 0x000fe4000001ff00 */
[----:B------:R-:W-:Y:S01]  /*2a60*/  ISETP.NE.AND P5, PT, R36, RZ, PT ;  /* 0x000000ff2400720c */ /* 0x000fe20003fa5270 */
[----:B------:R-:W-:Y:S01]  /*2a70*/  HFMA2 R39, -RZ, RZ, 0, 0 ;  /* 0x00000000ff277431 */ /* 0x000fe200000001ff */
[----:B------:R-:W0:Y:S02]  /*2a80*/  LDCU.64 UR8, c[0x0][0x510] ;  /* 0x0000a200ff0877ac */ /* 0x000e240008000a00 */
[----:B------:R-:W2:Y:S01]  /*2a90*/  @!P4 LDG.E R7, desc[UR16][R2.64] ;  /* 0x000000100207c981 */ /* 0x000ea2000c1e1900 */
[----:B------:R-:W-:-:S08]  /*2aa0*/  ISETP.NE.AND P4, PT, R33, RZ, PT ;  /* 0x000000ff2100720c */ /* 0x000fd00003f85270 */
[----:B------:R-:W3:Y:S01]  /*2ab0*/  @!P5 LDG.E R6, desc[UR16][R2.64+0x80] ;  /* 0x000080100206d981 */ /* 0x000ee2000c1e1900 */
[----:B------:R-:W-:Y:S02]  /*2ac0*/  P2R R36, PR, RZ, 0x20 ;  /* 0x00000020ff247803 */ /* 0x000fe40000000000 */
[----:B------:R-:W-:Y:S01]  /*2ad0*/  ISETP.NE.AND P5, PT, R34, RZ, PT ;  /* 0x000000ff2200720c */ /* 0x000fe20003fa5270 */
[----:B------:R-:W4:Y:S04]  /*2ae0*/  @!P6 LDG.E R27, desc[UR16][R2.64+0x100] ;  /* 0x00010010021be981 */ /* 0x000f28000c1e1900 */
[----:B------:R-:W5:Y:S04]  /*2af0*/  @!P0 LDG.E R28, desc[UR16][R2.64+0x180] ;  /* 0x00018010021c8981 */ /* 0x000f68000c1e1900 */
[----:B------:R-:W5:Y:S04]  /*2b00*/  @!P1 LDG.E R29, desc[UR16][R2.64+0x200] ;  /* 0x00020010021d9981 */ /* 0x000f68000c1e1900 */
[----:B------:R-:W5:Y:S04]  /*2b10*/  @!P2 LDG.E R30, desc[UR16][R2.64+0x280] ;  /* 0x00028010021ea981 */ /* 0x000f68000c1e1900 */
[----:B------:R-:W5:Y:S04]  /*2b20*/  @!P3 LDG.E R31, desc[UR16][R2.64+0x300] ;  /* 0x00030010021fb981 */ /* 0x000f68000c1e1900 */
[----:B------:R1:W5:Y:S02]  /*2b30*/  @!P4 LDG.E R32, desc[UR16][R2.64+0x380] ;  /* 0x000380100220c981 */ /* 0x000364000c1e1900 */
[----:B-1----:R-:W-:-:S02]  /*2b40*/  CS2R R2, SRZ ;  /* 0x0000000000027805 */ /* 0x002fc4000001ff00 */
[----:B--2---:R-:W-:Y:S04]  /*2b50*/  STS [R112], R7 ;  /* 0x0000000770007388 */ /* 0x004fe80000000800 */
[----:B---3--:R1:W-:Y:S04]  /*2b60*/  STS [R111+0x80], R6 ;  /* 0x000080066f007388 */ /* 0x0083e80000000800 */
[----:B----4-:R-:W-:Y:S04]  /*2b70*/  STS [R110+0x100], R27 ;  /* 0x0001001b6e007388 */ /* 0x010fe80000000800 */
[----:B-----5:R-:W-:Y:S04]  /*2b80*/  STS [R109+0x180], R28 ;  /* 0x0001801c6d007388 */ /* 0x020fe80000000800 */
[----:B------:R-:W-:Y:S04]  /*2b90*/  STS [R108+0x200], R29 ;  /* 0x0002001d6c007388 */ /* 0x000fe80000000800 */
[----:B------:R-:W-:Y:S04]  /*2ba0*/  STS [R107+0x280], R30 ;  /* 0x0002801e6b007388 */ /* 0x000fe80000000800 */
[----:B------:R-:W-:Y:S04]  /*2bb0*/  STS [R106+0x300], R31 ;  /* 0x0003001f6a007388 */ /* 0x000fe80000000800 */
[----:B------:R2:W-:Y:S01]  /*2bc0*/  STS [R105+0x380], R32 ;  /* 0x0003802069007388 */ /* 0x0005e20000000800 */
[----:B------:R-:W-:-:S03]  /*2bd0*/  NOP ;  /* 0x0000000000007918 */ /* 0x000fc60000000000 */
[----:B------:R-:W-:Y:S04]  /*2be0*/  LDS R33, [R104] ;  /* 0x0000000068217984 */ /* 0x000fe80000000800 */
[----:B------:R-:W-:Y:S04]  /*2bf0*/  LDS R34, [R104+0x4] ;  /* 0x0000040068227984 */ /* 0x000fe80000000800 */
[----:B------:R-:W3:Y:S04]  /*2c00*/  LDS R35, [R104+0x8] ;  /* 0x0000080068237984 */ /* 0x000ee80000000800 */
[----:B------:R-:W4:Y:S04]  /*2c10*/  LDS R27, [R104+0xc] ;  /* 0x00000c00681b7984 */ /* 0x000f280000000800 */
[----:B------:R-:W-:Y:S04]  /*2c20*/  LDS R28, [R104+0x10] ;  /* 0x00001000681c7984 */ /* 0x000fe80000000800 */
[----:B------:R-:W-:Y:S04]  /*2c30*/  LDS R29, [R104+0x14] ;  /* 0x00001400681d7984 */ /* 0x000fe80000000800 */
[----:B------:R-:W5:Y:S04]  /*2c40*/  LDS R30, [R104+0x18] ;  /* 0x00001800681e7984 */ /* 0x000f680000000800 */
[----:B------:R-:W0:Y:S01]  /*2c50*/  LDS R31, [R104+0x1c] ;  /* 0x00001c00681f7984 */ /* 0x000e220000000800 */
[----:B------:R-:W-:Y:S01]  /*2c60*/  BAR.SYNC.DEFER_BLOCKING 0x0 ;  /* 0x0000000000007b1d */ /* 0x000fe20000010000 */
[----:B-1----:R-:W-:-:S02]  /*2c70*/  CS2R R6, SRZ ;  /* 0x0000000000067805 */ /* 0x002fc4000001ff00 */
[----:B--2---:R-:W-:-:S03]  /*2c80*/  MOV R32, RZ ;  /* 0x000000ff00207202 */ /* 0x004fc60000000f00 */
[----:B------:R-:W2:Y:S01]  /*2c90*/  @!P5 LDG.E R37, desc[UR16][R18.64] ;  /* 0x000000101225d981 */ /* 0x000ea2000c1e1900 */
[----:B------:R-:W-:Y:S02]  /*2ca0*/  ISETP.NE.AND P5, PT, R36, RZ, PT ;  /* 0x000000ff2400720c */ /* 0x000fe40003fa5270 */
[----:B------:R-:W-:Y:S01]  /*2cb0*/  MOV R36, RZ ;  /* 0x000000ff00247202 */ /* 0x000fe20000000f00 */
[----:B------:R-:W2:Y:S04]  /*2cc0*/  @!P6 LDG.E R3, desc[UR16][R18.64+0x100] ;  /* 0x000100101203e981 */ /* 0x000ea8000c1e1900 */
[----:B------:R-:W2:Y:S04]  /*2cd0*/  @!P0 LDG.E R6, desc[UR16][R18.64+0x180] ;  /* 0x0001801012068981 */ /* 0x000ea8000c1e1900 */
[----:B------:R-:W2:Y:S04]  /*2ce0*/  @!P1 LDG.E R7, desc[UR16][R18.64+0x200] ;  /* 0x0002001012079981 */ /* 0x000ea8000c1e1900 */
[----:B------:R-:W2:Y:S04]  /*2cf0*/  @!P5 LDG.E R2, desc[UR16][R18.64+0x80] ;  /* 0x000080101202d981 */ /* 0x000ea8000c1e1900 */
[----:B------:R-:W2:Y:S04]  /*2d00*/  @!P2 LDG.E R32, desc[UR16][R18.64+0x280] ;  /* 0x000280101220a981 */ /* 0x000ea8000c1e1900 */
[----:B------:R-:W2:Y:S04]  /*2d10*/  @!P3 LDG.E R39, desc[UR16][R18.64+0x300] ;  /* 0x000300101227b981 */ /* 0x000ea8000c1e1900 */
[----:B------:R5:W2:Y:S01]  /*2d20*/  @!P4 LDG.E R36, desc[UR16][R18.64+0x380] ;  /* 0x000380101224c981 */ /* 0x000aa2000c1e1900 */
[----:B---3--:R-:W-:Y:S01]  /*2d30*/  FMUL.FTZ R41, R35, -1.4426950216293334961 ;  /* 0xbfb8aa3b23297820 */ /* 0x008fe20000410000 */
[----:B----4-:R-:W-:-:S05]  /*2d40*/  FMUL.FTZ R42, R27, -1.4426950216293334961 ;  /* 0xbfb8aa3b1b2a7820 */ /* 0x010fca0000410000 */
[----:B------:R-:W1:Y:S01]  /*2d50*/  MUFU.EX2 R41, R41 ;  /* 0x0000002900297308 */ /* 0x000e620000000800 */
[----:B------:R-:W-:Y:S01]  /*2d60*/  FMUL.FTZ R40, R34, -1.4426950216293334961 ;  /* 0xbfb8aa3b22287820 */ /* 0x000fe20000410000 */
[----:B------:R-:W-:Y:S01]  /*2d70*/  FMUL.FTZ R38, R33, -1.4426950216293334961 ;  /* 0xbfb8aa3b21267820 */ /* 0x000fe20000410000 */
[----:B-----5:R-:W-:-:S05]  /*2d80*/  FMUL.FTZ R19, R30, -1.4426950216293334961 ;  /* 0xbfb8aa3b1e137820 */ /* 0x020fca0000410000 */
[----:B------:R-:W3:Y:S01]  /*2d90*/  MUFU.EX2 R43, R42 ;  /* 0x0000002a002b7308 */ /* 0x000ee20000000800 */
[----:B------:R-:W-:-:S07]  /*2da0*/  FMUL.FTZ R18, R29, -1.4426950216293334961 ;  /* 0xbfb8aa3b1d127820 */ /* 0x000fce0000410000 */
[----:B------:R-:W4:Y:S01]  /*2db0*/  MUFU.EX2 R40, R40 ;  /* 0x0000002800287308 */ /* 0x000f220000000800 */
[----:B-1----:R-:W-:-:S07]  /*2dc0*/  FADD.FTZ R41, R41, 1 ;  /* 0x3f80000029297421 */ /* 0x002fce0000010000 */
[----:B------:R-:W-:Y:S01]  /*2dd0*/  MUFU.EX2 R49, R19 ;  /* 0x0000001300317308 */ /* 0x000fe20000000800 */
[----:B------:R-:W-:-:S07]  /*2de0*/  FMUL.FTZ R44, R28, -1.4426950216293334961 ;  /* 0xbfb8aa3b1c2c7820 */ /* 0x000fce0000410000 */
[----:B------:R-:W1:Y:S01]  /*2df0*/  MUFU.EX2 R38, R38 ;  /* 0x0000002600267308 */ /* 0x000e620000000800 */
[----:B---3--:R-:W-:-:S07]  /*2e00*/  FADD.FTZ R43, R43, 1 ;  /* 0x3f8000002b2b7421 */ /* 0x008fce0000010000 */
[----:B------:R-:W3:Y:S01]  /*2e10*/  MUFU.EX2 R47, R18 ;  /* 0x00000012002f7308 */ /* 0x000ee20000000800 */
[----:B0-----:R-:W-:-:S07]  /*2e20*/  FMUL.FTZ R48, R31, -1.4426950216293334961 ;  /* 0xbfb8aa3b1f307820 */ /* 0x001fce0000410000 */
[----:B------:R-:W-:Y:S01]  /*2e30*/  MUFU.RCP R42, R41 ;  /* 0x00000029002a7308 */ /* 0x000fe20000001000 */
[----:B----4-:R-:W-:Y:S01]  /*2e40*/  FADD.FTZ R40, R40, 1 ;  /* 0x3f80000028287421 */ /* 0x010fe20000010000 */
[----:B-1----:R-:W-:-:S06]  /*2e50*/  FADD.FTZ R38, R38, 1 ;  /* 0x3f80000026267421 */ /* 0x002fcc0000010000 */
[----:B------:R-:W-:Y:S08]  /*2e60*/  MUFU.EX2 R46, R44 ;  /* 0x0000002c002e7308 */ /* 0x000ff00000000800 */
[----:B------:R-:W0:Y:S08]  /*2e70*/  MUFU.EX2 R50, R48 ;  /* 0x0000003000327308 */ /* 0x000e300000000800 */
[----:B------:R-:W1:Y:S08]  /*2e80*/  MUFU.RCP R44, R43 ;  /* 0x0000002b002c7308 */ /* 0x000e700000001000 */
[----:B------:R1:W-:Y:S01]  /*2e90*/  MUFU.RCP R45, R40 ;  /* 0x00000028002d7308 */ /* 0x0003e20000001000 */
[----:B---3--:R-:W-:Y:S01]  /*2ea0*/  FADD.FTZ R47, R47, 1 ;  /* 0x3f8000002f2f7421 */ /* 0x008fe20000010000 */
[----:B------:R-:W-:-:S06]  /*2eb0*/  FADD.FTZ R49, R49, 1 ;  /* 0x3f80000031317421 */ /* 0x000fcc0000010000 */
[----:B------:R-:W-:Y:S01]  /*2ec0*/  MUFU.RCP R38, R38 ;  /* 0x0000002600267308 */ /* 0x000fe20000001000 */
[----:B0-----:R-:W-:Y:S01]  /*2ed0*/  FADD.FTZ R50, R50, 1 ;  /* 0x3f80000032327421 */ /* 0x001fe20000010000 */
[----:B------:R-:W-:-:S06]  /*2ee0*/  FADD.FTZ R46, R46, 1 ;  /* 0x3f8000002e2e7421 */ /* 0x000fcc0000010000 */
[----:B------:R-:W-:Y:S08]  /*2ef0*/  MUFU.RCP R48, R47 ;  /* 0x0000002f00307308 */ /* 0x000ff00000001000 */
[----:B------:R-:W0:Y:S01]  /*2f00*/  MUFU.RCP R59, R49 ;  /* 0x00000031003b7308 */ /* 0x000e220000001000 */
[----:B-1----:R-:W-:-:S07]  /*2f10*/  FADD.FTZ R40, -R44, 1 ;  /* 0x3f8000002c287421 */ /* 0x002fce0000010100 */
[----:B------:R-:W1:Y:S08]  /*2f20*/  MUFU.RCP R50, R50 ;  /* 0x0000003200327308 */ /* 0x000e700000001000 */
[----:B------:R3:W4:Y:S01]  /*2f30*/  MUFU.RCP R53, R46 ;  /* 0x0000002e00357308 */ /* 0x0007220000001000 */
[----:B0-----:R-:W-:Y:S01]  /*2f40*/  FADD.FTZ R55, -R59, 1 ;  /* 0x3f8000003b377421 */ /* 0x001fe20000010100 */
[----:B---3--:R-:W-:-:S03]  /*2f50*/  FFMA.FTZ R46, R27, R40, 1 ;  /* 0x3f8000001b2e7423 */ /* 0x008fc60000010028 */
[----:B------:R-:W-:Y:S01]  /*2f60*/  FFMA.FTZ R61, R30, R55, 1 ;  /* 0x3f8000001e3d7423 */ /* 0x000fe20000010037 */
[----:B------:R-:W-:Y:S01]  /*2f70*/  ISETP.NE.AND P4, PT, R159, RZ, PT ;  /* 0x000000ff9f00720c */ /* 0x000fe20003f85270 */
[----:B--2---:R-:W-:Y:S04]  /*2f80*/  STS [R112], R37 ;  /* 0x0000002570007388 */ /* 0x004fe80000000800 */
        /* <DEDUP_REMOVED lines=8> */
[----:B------:R-:W3:Y:S04]  /*3010*/  LDS R19, [R104] ;  /* 0x0000000068137984 */ /* 0x000ee80000000800 */
[----:B------:R-:W5:Y:S04]  /*3020*/  LDS R18, [R104+0x8] ;  /* 0x0000080068127984 */ /* 0x000f680000000800 */
[----:B------:R-:W1:Y:S04]  /*3030*/  LDS R37, [R104+0x4] ;  /* 0x0000040068257984 */ /* 0x000e680000000800 */
[----:B------:R-:W4:Y:S04]  /*3040*/  LDS R41, [R104+0xc] ;  /* 0x00000c0068297984 */ /* 0x000f280000000800 */
[----:B------:R-:W4:Y:S04]  /*3050*/  LDS R32, [R104+0x10] ;  /* 0x0000100068207984 */ /* 0x000f280000000800 */
[----:B------:R-:W4:Y:S04]  /*3060*/  LDS R39, [R104+0x14] ;  /* 0x0000140068277984 */ /* 0x000f280000000800 */
[----:B------:R-:W4:Y:S04]  /*3070*/  LDS R36, [R104+0x18] ;  /* 0x0000180068247984 */ /* 0x000f280000000800 */
[----:B------:R-:W4:Y:S01]  /*3080*/  LDS R43, [R104+0x1c] ;  /* 0x00001c00682b7984 */ /* 0x000f220000000800 */
[----:B0-----:R-:W-:Y:S01]  /*3090*/  FADD.FTZ R3, -R45, 1 ;  /* 0x3f8000002d037421 */ /* 0x001fe20000010100 */
[----:B--2---:R-:W-:Y:S01]  /*30a0*/  FADD.FTZ R6, -R42, 1 ;  /* 0x3f8000002a067421 */ /* 0x004fe20000010100 */
[----:B------:R-:W-:-:S02]  /*30b0*/  FADD.FTZ R2, -R38, 1 ;  /* 0x3f80000026027421 */ /* 0x000fc40000010100 */
[----:B------:R-:W-:Y:S01]  /*30c0*/  FFMA.FTZ R47, R34, R3, 1 ;  /* 0x3f800000222f7423 */ /* 0x000fe20000010003 */
[----:B------:R-:W-:Y:S01]  /*30d0*/  FFMA.FTZ R49, R35, R6, 1 ;  /* 0x3f80000023317423 */ /* 0x000fe20000010006 */
[----:B------:R-:W-:Y:S01]  /*30e0*/  FFMA.FTZ R2, R33, R2, 1 ;  /* 0x3f80000021027423 */ /* 0x000fe20000010002 */
[----:B---3--:R-:W-:Y:S01]  /*30f0*/  FMUL.FTZ R3, R0, R19 ;  /* 0x0000001300037220 */ /* 0x008fe20000410000 */
[----:B-----5:R-:W-:-:S03]  /*3100*/  FMUL.FTZ R7, R21, R18 ;  /* 0x0000001215077220 */ /* 0x020fc60000410000 */
[----:B------:R-:W-:Y:S01]  /*3110*/  FMUL.FTZ R3, R38, R3 ;  /* 0x0000000326037220 */ /* 0x000fe20000410000 */
[----:B-1----:R-:W-:Y:S01]  /*3120*/  FMUL.FTZ R6, R20, R37 ;  /* 0x0000002514067220 */ /* 0x002fe20000410000 */
[----:B------:R-:W-:Y:S02]  /*3130*/  FMUL.FTZ R40, R42, R7 ;  /* 0x000000072a287220 */ /* 0x000fe40000410000 */
[----:B------:R-:W-:Y:S01]  /*3140*/  FMUL.FTZ R7, R3, R2 ;  /* 0x0000000203077220 */ /* 0x000fe20000410000 */
[----:B------:R-:W-:Y:S01]  /*3150*/  BAR.SYNC.DEFER_BLOCKING 0x0 ;  /* 0x0000000000007b1d */ /* 0x000fe20000010000 */
[----:B----4-:R-:W-:Y:S01]  /*3160*/  FMUL.FTZ R51, R22, R41 ;  /* 0x0000002916337220 */ /* 0x010fe20000410000 */
[----:B------:R-:W-:Y:S01]  /*3170*/  FMUL.FTZ R6, R45, R6 ;  /* 0x000000062d067220 */ /* 0x000fe20000410000 */
[----:B------:R-:W-:Y:S01]  /*3180*/  FADD.FTZ R2, -R48, 1 ;  /* 0x3f80000030027421 */ /* 0x000fe20000010100 */
[----:B------:R-:W-:Y:S01]  /*3190*/  FMUL.FTZ R49, R40, R49 ;  /* 0x0000003128317220 */ /* 0x000fe20000410000 */
[----:B------:R-:W-:Y:S01]  /*31a0*/  FMUL.FTZ R51, R44, R51 ;  /* 0x000000332c337220 */ /* 0x000fe20000410000 */
[----:B------:R-:W-:Y:S01]  /*31b0*/  FMUL.FTZ R47, R6, R47 ;  /* 0x0000002f062f7220 */ /* 0x000fe20000410000 */
[----:B------:R-:W-:Y:S01]  /*31c0*/  FADD.FTZ R6, -R50, 1 ;  /* 0x3f80000032067421 */ /* 0x000fe20000010100 */
        /* <DEDUP_REMOVED lines=63> */
[----:B-1----:R-:W-:Y:S01]  /*35c0*/  UISETP.NE.U32.AND UP0, UPT, UR8, URZ, UPT ;  /* 0x000000ff0800728c */ /* 0x002fe2000bf05070 */
[----:B------:R-:W-:-:S03]  /*35d0*/  FMUL.FTZ R33, R33, R38 ;  /* 0x0000002621217220 */ /* 0x000fc60000410000 */
        /* <DEDUP_REMOVED lines=27> */
[----:B------:R-:W-:Y:S02]  /*3790*/  FMUL.FTZ R31, R43, R31 ;  /* 0x0000001f2b1f7220 */ /* 0x000fe40000410000 */
[----:B------:R-:W0:Y:S01]  /*37a0*/  LDC.64 R42, c[0x0][0x430] ;  /* 0x00010c00ff2a7b82 */ /* 0x000e220000000a00 */
[----:B------:R-:W-:Y:S04]  /*37b0*/  STS [R104], R19 ;  /* 0x0000001368007388 */ /* 0x000fe80000000800 */
[----:B------:R-:W-:Y:S04]  /*37c0*/  STS [R104+0x4], R37 ;  /* 0x0000042568007388 */ /* 0x000fe80000000800 */
[----:B------:R-:W-:Y:S04]  /*37d0*/  STS [R104+0x8], R35 ;  /* 0x0000082368007388 */ /* 0x000fe80000000800 */
[----:B------:R-:W-:Y:S04]  /*37e0*/  STS [R104+0xc], R27 ;  /* 0x00000c1b68007388 */ /* 0x000fe80000000800 */
[----:B------:R0:W-:Y:S04]  /*37f0*/  STS [R104+0x10], R3 ;  /* 0x0000100368007388 */ /* 0x0001e80000000800 */
[----:B------:R-:W-:Y:S04]  /*3800*/  STS [R104+0x14], R29 ;  /* 0x0000141d68007388 */ /* 0x000fe80000000800 */
[----:B------:R-:W-:Y:S01]  /*3810*/  STS [R104+0x18], R33 ;  /* 0x0000182168007388 */ /* 0x000fe20000000800 */
[----:B0-----:R-:W-:-:S03]  /*3820*/  IMAD.WIDE.U32 R2, R42, UR18, R14 ;  /* 0x000000122a027c25 */ /* 0x001fc6000f8e000e */
[----:B------:R0:W-:Y:S01]  /*3830*/  STS [R104+0x1c], R31 ;  /* 0x00001c1f68007388 */ /* 0x0001e20000000800 */
[----:B------:R-:W-:-:S03]  /*3840*/  NOP ;  /* 0x0000000000007918 */ /* 0x000fc60000000000 */
[----:B------:R-:W-:Y:S01]  /*3850*/  LDS R39, [R112] ;  /* 0x0000000070277984 */ /* 0x000fe20000000800 */
[----:B------:R-:W-:Y:S01]  /*3860*/  IMAD R3, R43, UR18, R3 ;  /* 0x000000122b037c24 */ /* 0x000fe2000f8e0203 */
[----:B0-----:R-:W0:Y:S02]  /*3870*/  LDC.64 R30, c[0x0][0x438] ;  /* 0x00010e00ff1e7b82 */ /* 0x001e240000000a00 */
        /* <DEDUP_REMOVED lines=32> */
.L_x_15704:
[----:B------:R-:W1:Y:S01]  /*3a80*/  LDCU UR4, c[0x0][0x38c] ;  /* 0x00007180ff0477ac */ /* 0x000e620008000800 */
[----:B------:R-:W-:Y:S01]  /*3a90*/  FFMA.FTZ R154, R99, R21, R154 ;  /* 0x00000015639a7223 */ /* 0x000fe2000001009a */
[----:B------:R-:W-:Y:S02]  /*3aa0*/  CS2R R86, SRZ ;  /* 0x0000000000567805 */ /* 0x000fe4000001ff00 */
[----:B------:R-:W-:Y:S02]  /*3ab0*/  CS2R R84, SRZ ;  /* 0x0000000000547805 */ /* 0x000fe4000001ff00 */
[----:B------:R-:W-:Y:S01]  /*3ac0*/  CS2R R82, SRZ ;  /* 0x0000000000527805 */ /* 0x000fe2000001ff00 */
[----:B------:R-:W-:Y:S01]  /*3ad0*/  FFMA.FTZ R154, R97, R22, R154 ;  /* 0x00000016619a7223 */ /* 0x000fe2000001009a */
[----:B------:R-:W-:Y:S01]  /*3ae0*/  CS2R R80, SRZ ;  /* 0x0000000000507805 */ /* 0x000fe2000001ff00 */
        /* <DEDUP_REMOVED lines=9> */
[----:B------:R-:W-:Y:S01]  /*3b80*/  FMUL.FTZ R72, R26, R158 ;  /* 0x0000009e1a487220 */ /* 0x000fe20000410000 */
[----:B------:R-:W-:Y:S01]  /*3b90*/  FFMA.FTZ R154, R91, R25, R154 ;  /* 0x000000195b9a7223 */ /* 0x000fe2000001009a */
[----:B-1----:R-:W-:-:S03]  /*3ba0*/  UISETP.GE.AND UP0, UPT, UR4, 0x1, UPT ;  /* 0x000000010400788c */ /* 0x002fc6000bf06270 */
[----:B------:R-:W-:Y:S01]  /*3bb0*/  FFMA.FTZ R154, R89, R26, R154 ;  /* 0x0000001a599a7223 */ /* 0x000fe2000001009a */
[----:B------:R-:W-:Y:S06]  /*3bc0*/  BAR.SYNC.DEFER_BLOCKING 0x0 ;  /* 0x0000000000007b1d */ /* 0x000fec0000010000 */
[----:B------:R-:W-:Y:S05]  /*3bd0*/  BRA.U !UP0, `(.L_x_15705) ;  /* 0x0000004d08407547 */ /* 0x000fea000b800000 */
[----:B------:R-:W-:Y:S01]  /*3be0*/  FADD.FTZ R71, R20, R20 ;  /* 0x0000001414477221 */ /* 0x000fe20000010000 */
[----:B------:R-:W-:Y:S01]  /*3bf0*/  FADD.FTZ R70, R21, R21 ;  /* 0x0000001515467221 */ /* 0x000fe20000010000 */
[----:B------:R-:W-:Y:S01]  /*3c00*/  FADD.FTZ R69, R22, R22 ;  /* 0x0000001616457221 */ /* 0x000fe20000010000 */
[----:B------:R-:W-:Y:S01]  /*3c10*/  FADD.FTZ R68, R23, R23 ;  /* 0x0000001717447221 */ /* 0x000fe20000010000 */
[----:B------:R-:W-:Y:S01]  /*3c20*/  FADD.FTZ R67, R24, R24 ;  /* 0x0000001818437221 */ /* 0x000fe20000010000 */
[----:B------:R-:W-:Y:S01]  /*3c30*/  FADD.FTZ R66, R25, R25 ;  /* 0x0000001919427221 */ /* 0x000fe20000010000 */
[----:B------:R-:W-:Y:S01]  /*3c40*/  FADD.FTZ R65, R26, R26 ;  /* 0x0000001a1a417221 */ /* 0x000fe20000010000 */
[----:B------:R-:W1:Y:S01]  /*3c50*/  LDC R63, c[0x0][0x388] ;  /* 0x0000e200ff3f7b82 */ /* 0x000e620000000800 */
[----:B0-----:R-:W-:Y:S01]  /*3c60*/  SHF.L.U32 R2, R113, 0x4, RZ ;  /* 0x0000000471027819 */ /* 0x001fe200000006ff */
[----:B------:R-:W-:Y:S01]  /*3c70*/  FADD.FTZ R0, R7, R7 ;  /* 0x0000000707007221 */ /* 0x000fe20000010000 */
[----:B------:R-:W-:Y:S01]  /*3c80*/  SHF.L.U32 R64, R115, 0x9, RZ ;  /* 0x0000000973407819 */ /* 0x000fe200000006ff */
[----:B------:R-:W-:Y:S01]  /*3c90*/  HFMA2 R87, -RZ, RZ, 0, 0 ;  /* 0x00000000ff577431 */ /* 0x000fe200000001ff */
[----:B------:R-:W-:Y:S01]  /*3ca0*/  IADD3 R43, PT, PT, R2, 0x9, RZ ;  /* 0x00000009022b7810 */ /* 0x000fe20007ffe0ff */
[----:B------:R-:W0:Y:S01]  /*3cb0*/  LDCU UR8, c[0x0][0x394] ;  /* 0x00007280ff0877ac */ /* 0x000e220008000800 */
[C-C-:B------:R-:W-:Y:S01]  /*3cc0*/  IADD3 R3, PT, PT, R4.reuse, 0x1, R4.reuse ;  /* 0x0000000104037810 */ /* 0x140fe20007ffe004 */
[----:B------:R-:W2:Y:S01]  /*3cd0*/  LDC.64 R18, c[0x0][0x440] ;  /* 0x00011000ff127b82 */ /* 0x000ea20000000a00 */
[C-C-:B------:R-:W-:Y:S01]  /*3ce0*/  IADD3 R7, PT, PT, R4.reuse, 0x2, R4.reuse ;  /* 0x0000000204077810 */ /* 0x140fe20007ffe004 */
[----:B------:R-:W3:Y:S01]  /*3cf0*/  LDCU UR9, c[0x0][0x38c] ;  /* 0x00007180ff0977ac */ /* 0x000ee20008000800 */
[----:B------:R-:W-:-:S02]  /*3d00*/  IADD3 R31, PT, PT, R4, 0x3, R4 ;  /* 0x00000003041f7810 */ /* 0x000fc40007ffe004 */
[C-C-:B------:R-:W-:Y:S01]  /*3d10*/  IADD3 R33, PT, PT, R4.reuse, 0x4, R4.reuse ;  /* 0x0000000404217810 */ /* 0x140fe20007ffe004 */
[----:B------:R-:W-:Y:S01]  /*3d20*/  UMOV UR4, URZ ;  /* 0x000000ff00047c82 */ /* 0x000fe20008000000 */
[C-C-:B------:R-:W-:Y:S01]  /*3d30*/  IADD3 R35, PT, PT, R4.reuse, 0x5, R4.reuse ;  /* 0x0000000504237810 */ /* 0x140fe20007ffe004 */
[----:B------:R-:W4:Y:S01]  /*3d40*/  LDC.64 R20, c[0x0][0x448] ;  /* 0x00011200ff147b82 */ /* 0x000f220000000a00 */
[C-C-:B------:R-:W-:Y:S02]  /*3d50*/  IADD3 R37, PT, PT, R4.reuse, 0x6, R4.reuse ;  /* 0x0000000604257810 */ /* 0x140fe40007ffe004 */
[----:B------:R-:W-:Y:S02]  /*3d60*/  IADD3 R39, PT, PT, R4, 0x7, R4 ;  /* 0x0000000704277810 */ /* 0x000fe40007ffe004 */
[C---:B------:R-:W-:Y:S02]  /*3d70*/  IADD3 R38, PT, PT, R113.reuse, 0x1c0, RZ ;  /* 0x000001c071267810 */ /* 0x040fe40007ffe0ff */
[----:B------:R-:W-:Y:S01]  /*3d80*/  IADD3 R40, PT, PT, R113, 0x1e0, RZ ;  /* 0x000001e071287810 */ /* 0x000fe20007ffe0ff */
[----:B------:R-:W0:Y:S01]  /*3d90*/  LDC.64 R22, c[0x0][0x3a8] ;  /* 0x0000ea00ff167b82 */ /* 0x000e220000000a00 */
[----:B------:R-:W-:-:S02]  /*3da0*/  IADD3 R41, PT, PT, R2, 0x8, RZ ;  /* 0x0000000802297810 */ /* 0x000fc40007ffe0ff */
[----:B------:R-:W-:Y:S02]  /*3db0*/  IADD3 R45, PT, PT, R2, 0xa, RZ ;  /* 0x0000000a022d7810 */ /* 0x000fe40007ffe0ff */
[C---:B------:R-:W-:Y:S02]  /*3dc0*/  IADD3 R4, PT, PT, R113.reuse, 0x100, RZ ;  /* 0x0000010071047810 */ /* 0x040fe40007ffe0ff */
[C---:B------:R-:W-:Y:S01]  /*3dd0*/  IADD3 R6, PT, PT, R113.reuse, 0x120, RZ ;  /* 0x0000012071067810 */ /* 0x040fe20007ffe0ff */
[----:B------:R-:W0:Y:S01]  /*3de0*/  LDC.64 R24, c[0x0][0x3c0] ;  /* 0x0000f000ff187b82 */ /* 0x000e220000000a00 */
[C---:B------:R-:W-:Y:S02]  /*3df0*/  IADD3 R30, PT, PT, R113.reuse, 0x140, RZ ;  /* 0x00000140711e7810 */ /* 0x040fe40007ffe0ff */
[C---:B------:R-:W-:Y:S02]  /*3e00*/  IADD3 R32, PT, PT, R113.reuse, 0x160, RZ ;  /* 0x0000016071207810 */ /* 0x040fe40007ffe0ff */
[----:B------:R-:W-:-:S02]  /*3e10*/  IADD3 R34, PT, PT, R113, 0x180, RZ ;  /* 0x0000018071227810 */ /* 0x000fc40007ffe0ff */
[----:B------:R-:W-:Y:S01]  /*3e20*/  IADD3 R36, PT, PT, R113, 0x1a0, RZ ;  /* 0x000001a071247810 */ /* 0x000fe20007ffe0ff */
[----:B------:R-:W0:Y:S01]  /*3e30*/  LDC.64 R26, c[0x0][0x3e0] ;  /* 0x0000f800ff1a7b82 */ /* 0x000e220000000a00 */
[C---:B------:R-:W-:Y:S02]  /*3e40*/  IADD3 R47, PT, PT, R2.reuse, 0xb, RZ ;  /* 0x0000000b022f7810 */ /* 0x040fe40007ffe0ff */
[C---:B------:R-:W-:Y:S02]  /*3e50*/  IADD3 R49, PT, PT, R2.reuse, 0xc, RZ ;  /* 0x0000000c02317810 */ /* 0x040fe40007ffe0ff */
[C---:B------:R-:W-:Y:S02]  /*3e60*/  IADD3 R51, PT, PT, R2.reuse, 0xd, RZ ;  /* 0x0000000d02337810 */ /* 0x040fe40007ffe0ff */
[C---:B------:R-:W-:Y:S01]  /*3e70*/  IADD3 R53, PT, PT, R2.reuse, 0xe, RZ ;  /* 0x0000000e02357810 */ /* 0x040fe20007ffe0ff */
[----:B------:R-:W0:Y:S01]  /*3e80*/  LDC.64 R28, c[0x0][0x4f0] ;  /* 0x00013c00ff1c7b82 */ /* 0x000e220000000a00 */
[----:B------:R-:W-:-:S02]  /*3e90*/  IADD3 R55, PT, PT, R2, 0xf, RZ ;  /* 0x0000000f02377810 */ /* 0x000fc40007ffe0ff */
[----:B------:R-:W-:Y:S02]  /*3ea0*/  LEA R62, R5, -R64, 0x1 ;  /* 0x80000040053e7211 */ /* 0x000fe400078e08ff */
[-C--:B------:R-:W-:Y:S02]  /*3eb0*/  LEA.HI.SX32 R43, R43, R2.reuse, 0x1b ;  /* 0x000000022b2b7211 */ /* 0x080fe400078fdaff */
[-C--:B------:R-:W-:Y:S02]  /*3ec0*/  LEA.HI.SX32 R39, R39, R2.reuse, 0x1b ;  /* 0x0000000227277211 */ /* 0x080fe400078fdaff */
[-C--:B------:R-:W-:Y:S02]  /*3ed0*/  LEA.HI.SX32 R41, R41, R2.reuse, 0x1b ;  /* 0x0000000229297211 */ /* 0x080fe400078fdaff */
[----:B------:R-:W-:Y:S02]  /*3ee0*/  LEA.HI.SX32 R42, R45, R2, 0x1b ;  /* 0x000000022d2a7211 */ /* 0x000fe400078fdaff */
[----:B------:R-:W-:-:S02]  /*3ef0*/  LEA.HI.SX32 R38, R38, R113, 0x1b ;  /* 0x0000007126267211 */ /* 0x000fc400078fdaff */
[----:B------:R-:W-:Y:S02]  /*3f00*/  LEA.HI.SX32 R40, R40, R113, 0x1b ;  /* 0x0000007128287211 */ /* 0x000fe400078fdaff */
        /* <DEDUP_REMOVED lines=13> */
[-C--:B------:R-:W-:Y:S02]  /*3fe0*/  LEA.HI.SX32 R4, R4, R113.reuse, 0x1b ;  /* 0x0000007104047211 */ /* 0x080fe400078fdaff */
[-C--:B------:R-:W-:Y:S02]  /*3ff0*/  LEA.HI.SX32 R6, R6, R113.reuse, 0x1b ;  /* 0x0000007106067211 */ /* 0x080fe400078fdaff */
[-C--:B------:R-:W-:Y:S02]  /*4000*/  LEA.HI.SX32 R30, R30, R113.reuse, 0x1b ;  /* 0x000000711e1e7211 */ /* 0x080fe400078fdaff */
[----:B------:R-:W-:-:S02]  /*4010*/  LEA.HI.SX32 R32, R32, R113, 0x1b ;  /* 0x0000007120207211 */ /* 0x000fc400078fdaff */
[-C--:B------:R-:W-:Y:S02]  /*4020*/  LEA.HI.SX32 R34, R34, R113.reuse, 0x1b ;  /* 0x0000007122227211 */ /* 0x080fe400078fdaff */
[----:B------:R-:W-:Y:S02]  /*4030*/  LEA.HI.SX32 R36, R36, R113, 0x1b ;  /* 0x0000007124247211 */ /* 0x000fe400078fdaff */
[----:B------:R-:W-:Y:S02]  /*4040*/  ISETP.GE.AND P0, PT, R143, R62, PT ;  /* 0x0000003e8f00720c */ /* 0x000fe40003f06270 */
[----:B------:R-:W-:Y:S02]  /*4050*/  LEA R44, R43, UR6, 0x2 ;  /* 0x000000062b2c7c11 */ /* 0x000fe4000f8e10ff */
[----:B------:R-:W-:Y:S02]  /*4060*/  LEA R55, R39, UR6, 0x2 ;  /* 0x0000000627377c11 */ /* 0x000fe4000f8e10ff */
[----:B------:R-:W-:-:S02]  /*4070*/  LEA R47, R38, UR6, 0x2 ;  /* 0x00000006262f7c11 */ /* 0x000fc4000f8e10ff */
[----:B------:R-:W-:Y:S02]  /*4080*/  LEA R46, R40, UR6, 0x2 ;  /* 0x00000006282e7c11 */ /* 0x000fe4000f8e10ff */
[----:B------:R-:W-:Y:S02]  /*4090*/  LEA R45, R41, UR6, 0x2 ;  /* 0x00000006292d7c11 */ /* 0x000fe4000f8e10ff */
[----:B------:R-:W-:Y:S02]  /*40a0*/  LEA R43, R42, UR6, 0x2 ;  /* 0x000000062a2b7c11 */ /* 0x000fe4000f8e10ff */
[----:B------:R-:W-:Y:S02]  /*40b0*/  ISETP.EQ.AND P5, PT, R159, RZ, P5 ;  /* 0x000000ff9f00720c */ /* 0x000fe40002fa2270 */
        /* <DEDUP_REMOVED lines=13> */
[----:B------:R-:W-:-:S02]  /*4190*/  P2R R205, PR, RZ, 0x1 ;  /* 0x00000001ffcd7803 */ /* 0x000fc40000000000 */
[----:B------:R-:W-:Y:S02]  /*41a0*/  LEA R42, R160, UR6, 0x2 ;  /* 0x00000006a02a7c11 */ /* 0x000fe4000f8e10ff */
[----:B------:R-:W-:Y:S02]  /*41b0*/  LEA R41, R162, UR6, 0x2 ;  /* 0x00000006a2297c11 */ /* 0x000fe4000f8e10ff */
[----:B------:R-:W-:Y:S02]  /*41c0*/  LEA R40, R164, UR6, 0x2 ;  /* 0x00000006a4287c11 */ /* 0x000fe4000f8e10ff */
[----:B------:R-:W-:Y:S02]  /*41d0*/  LEA R39, R166, UR6, 0x2 ;  /* 0x00000006a6277c11 */ /* 0x000fe4000f8e10ff */
[----:B01234-:R-:W-:-:S07]  /*41e0*/  LEA R38, R168, UR6, 0x2 ;  /* 0x00000006a8267c11 */ /* 0x01ffce000f8e10ff */
.L_x_15755:
[----:B------:R-:W-:Y:S02]  /*41f0*/  MOV R2, R10 ;  /* 0x0000000a00027202 */ /* 0x000fe40000000f00 */
[----:B------:R-:W-:Y:S02]  /*4200*/  MOV R3, R157 ;  /* 0x0000009d00037202 */ /* 0x000fe40000000f00 */
[----:B------:R-:W-:Y:S01]  /*4210*/  ISETP.NE.AND P6, PT, R205, RZ, PT ;  /* 0x000000ffcd00720c */ /* 0x000fe20003fc5270 */
[----:B------:R-:W-:-:S04]  /*4220*/  IMAD.WIDE.U32 R2, R22, UR4, R2 ;  /* 0x0000000416027c25 */ /* 0x000fc8000f8e0002 */
[----:B------:R-:W-:Y:S01]  /*4230*/  IMAD R3, R23, UR4, R3 ;  /* 0x0000000417037c24 */ /* 0x000fe2000f8e0203 */
[----:B------:R-:W-:-:S04]  /*4240*/  LEA R30, P0, R2, R18, 0x3 ;  /* 0x00000012021e7211 */ /* 0x000fc800078018ff */
[----:B------:R-:W-:Y:S02]  /*4250*/  LEA.HI.X R31, R2, R19, R3, 0x3, P0 ;  /* 0x00000013021f7211 */ /* 0x000fe400000f1c03 */
[----:B------:R-:W-:Y:S02]  /*4260*/  MOV R2, R143 ;  /* 0x0000008f00027202 */ /* 0x000fe40000000f00 */
[----:B------:R-:W-:Y:S02]  /*4270*/  MOV R3, RZ ;  /* 0x000000ff00037202 */ /* 0x000fe40000000f00 */
[C---:B------:R-:W-:Y:S02]  /*4280*/  ISETP.GE.AND P0, PT, R117.reuse, R62, PT ;  /* 0x0000003e7500720c */ /* 0x040fe40003f06270 */
[C---:B0-----:R-:W-:Y:S01]  /*4290*/  IADD3 R5, PT, PT, R117.reuse, 0x20, RZ ;  /* 0x0000002075057810 */ /* 0x041fe20007ffe0ff */
[----:B------:R-:W-:Y:S01]  /*42a0*/  IMAD.WIDE.U32 R2, R26, UR4, R2 ;  /* 0x000000041a027c25 */ /* 0x000fe2000f8e0002 */
[----:B------:R-:W-:-:S02]  /*42b0*/  IADD3 R7, PT, PT, R117, 0x40, RZ ;  /* 0x0000004075077810 */ /* 0x000fc40007ffe0ff */
[----:B-1----:R-:W-:Y:S02]  /*42c0*/  CS2R R34, SRZ ;  /* 0x0000000000227805 */ /* 0x002fe4000001ff00 */
[----:B------:R-:W-:Y:S01]  /*42d0*/  CS2R R36, SRZ ;  /* 0x0000000000247805 */ /* 0x000fe2000001ff00 */
[----:B------:R-:W-:Y:S01]  /*42e0*/  IMAD R6, R27, UR4, R3 ;  /* 0x000000041b067c24 */ /* 0x000fe2000f8e0203 */
[C---:B------:R-:W-:Y:S01]  /*42f0*/  LEA R4, P3, R2.reuse, R149, 0x2 ;  /* 0x0000009502047211 */ /* 0x040fe200078610ff */
[----:B------:R-:W2:Y:S01]  /*4300*/  LDG.E.64 R30, desc[UR16][R30.64] ;  /* 0x000000101e1e7981 */ /* 0x000ea2000c1e1b00 */
[----:B------:R-:W-:Y:S02]  /*4310*/  ISETP.GE.AND P1, PT, R5, R62, PT ;  /* 0x0000003e0500720c */ /* 0x000fe40003f26270 */
[----:B------:R-:W-:Y:S02]  /*4320*/  IADD3 R3, PT, PT, R117, 0x60, RZ ;  /* 0x0000006075037810 */ /* 0x000fe40007ffe0ff */
[----:B------:R-:W-:-:S02]  /*4330*/  LEA.HI.X R5, R2, R147, R6, 0x2, P3 ;  /* 0x0000009302057211 */ /* 0x000fc400018f1406 */
[----:B------:R-:W-:Y:S02]  /*4340*/  MOV R6, RZ ;  /* 0x000000ff00067202 */ /* 0x000fe40000000f00 */
[-C--:B------:R-:W-:Y:S02]  /*4350*/  ISETP.GE.AND P3, PT, R3, R62.reuse, PT ;  /* 0x0000003e0300720c */ /* 0x080fe40003f66270 */
[-C--:B------:R-:W-:Y:S02]  /*4360*/  ISETP.GE.AND P2, PT, R7, R62.reuse, PT ;  /* 0x0000003e0700720c */ /* 0x080fe40003f46270 */
[C---:B------:R-:W-:Y:S01]  /*4370*/  IADD3 R3, PT, PT, R117.reuse, 0xa0, RZ ;  /* 0x000000a075037810 */ /* 0x040fe20007ffe0ff */
[----:B---3--:R-:W3:Y:S01]  /*4380*/  @!P0 LDG.E R6, desc[UR16][R4.64+0x80] ;  /* 0x0000801004068981 */ /* 0x008ee2000c1e1900 */
[----:B------:R-:W-:Y:S02]  /*4390*/  IADD3 R7, PT, PT, R117, 0x80, RZ ;  /* 0x0000008075077810 */ /* 0x000fe40007ffe0ff */
[-C--:B------:R-:W-:Y:S01]  /*43a0*/  ISETP.GE.AND P0, PT, R3, R62.reuse, PT ;  /* 0x0000003e0300720c */ /* 0x080fe20003f06270 */
[----:B----4-:R-:W4:Y:S01]  /*43b0*/  @!P1 LDG.E R35, desc[UR16][R4.64+0x100] ;  /* 0x0001001004239981 */ /* 0x010f22000c1e1900 */
[----:B------:R-:W-:-:S02]  /*43c0*/  ISETP.GE.AND P4, PT, R7, R62, PT ;  /* 0x0000003e0700720c */ /* 0x000fc40003f86270 */
[C---:B------:R-:W-:Y:S01]  /*43d0*/  IADD3 R3, PT, PT, R117.reuse, 0xc0, RZ ;  /* 0x000000c075037810 */ /* 0x040fe20007ffe0ff */
[----:B------:R-:W5:Y:S01]  /*43e0*/  @!P3 LDG.E R37, desc[UR16][R4.64+0x200] ;  /* 0x000200100425b981 */ /* 0x000f62000c1e1900 */
[----:B------:R-:W-:Y:S02]  /*43f0*/  IADD3 R7, PT, PT, R117, 0xe0, RZ ;  /* 0x000000e075077810 */ /* 0x000fe40007ffe0ff */
[-C--:B------:R-:W-:Y:S01]  /*4400*/  ISETP.GE.AND P1, PT, R3, R62.reuse, PT ;  /* 0x0000003e0300720c */ /* 0x080fe20003f26270 */
[----:B------:R-:W5:Y:S01]  /*4410*/  @!P2 LDG.E R34, desc[UR16][R4.64+0x180] ;  /* 0x000180100422a981 */ /* 0x000f62000c1e1900 */
[----:B------:R-:W-:Y:S02]  /*4420*/  IADD3 R3, PT, PT, R117, 0x100, RZ ;  /* 0x0000010075037810 */ /* 0x000fe40007ffe0ff */
[-C--:B------:R-:W-:Y:S02]  /*4430*/  ISETP.GE.AND P2, PT, R7, R62.reuse, PT ;  /* 0x0000003e0700720c */ /* 0x080fe40003f46270 */
[----:B------:R-:W-:-:S02]  /*4440*/  ISETP.GE.AND P3, PT, R3, R62, PT ;  /* 0x0000003e0300720c */ /* 0x000fc40003f66270 */
[----:B------:R-:W-:Y:S02]  /*4450*/  CS2R R168, SRZ ;  /* 0x0000000000a87805 */ /* 0x000fe4000001ff00 */
[----:B------:R-:W-:Y:S01]  /*4460*/  IADD3 R3, PT, PT, R117, 0x120, RZ ;  /* 0x0000012075037810 */ /* 0x000fe20007ffe0ff */
[----:B------:R-:W5:Y:S01]  /*4470*/  @!P4 LDG.E R36, desc[UR16][R4.64+0x280] ;  /* 0x000280100424c981 */ /* 0x000f62000c1e1900 */
[----:B------:R-:W-:Y:S02]  /*4480*/  MOV R160, RZ ;  /* 0x000000ff00a07202 */ /* 0x000fe40000000f00 */
[----:B------:R-:W-:Y:S01]  /*4490*/  ISETP.GE.AND P4, PT, R3, R62, PT ;  /* 0x0000003e0300720c */ /* 0x000fe20003f86270 */
[----:B------:R-:W5:Y:S01]  /*44a0*/  @!P0 LDG.E R169, desc[UR16][R4.64+0x300] ;  /* 0x0003001004a98981 */ /* 0x000f62000c1e1900 */
[C---:B------:R-:W-:Y:S02]  /*44b0*/  IADD3 R3, PT, PT, R117.reuse, 0x160, RZ ;  /* 0x0000016075037810 */ /* 0x040fe40007ffe0ff */
[----:B------:R-:W-:Y:S01]  /*44c0*/  IADD3 R7, PT, PT, R117, 0x140, RZ ;  /* 0x0000014075077810 */ /* 0x000fe20007ffe0ff */
[----:B------:R-:W5:Y:S01]  /*44d0*/  @!P1 LDG.E R160, desc[UR16][R4.64+0x380] ;  /* 0x0003801004a09981 */ /* 0x000f62000c1e1900 */
[----:B------:R-:W-:-:S02]  /*44e0*/  MOV R162, RZ ;  /* 0x000000ff00a27202 */ /* 0x000fc40000000f00 */
[-C--:B------:R-:W-:Y:S02]  /*44f0*/  ISETP.GE.AND P1, PT, R3, R62.reuse, PT ;  /* 0x0000003e0300720c */ /* 0x080fe40003f26270 */
[----:B------:R-:W-:Y:S02]  /*4500*/  ISETP.GE.AND P0, PT, R7, R62, PT ;  /* 0x0000003e0700720c */ /* 0x000fe40003f06270 */
[----:B------:R-:W-:Y:S01]  /*4510*/  IADD3 R3, PT, PT, R117, 0x180, RZ ;  /* 0x0000018075037810 */ /* 0x000fe20007ffe0ff */
[----:B------:R-:W5:Y:S01]  /*4520*/  @!P2 LDG.E R162, desc[UR16][R4.64+0x400] ;  /* 0x0004001004a2a981 */ /* 0x000f62000c1e1900 */
[----:B------:R-:W-:Y:S02]  /*4530*/  MOV R7, RZ ;  /* 0x000000ff00077202 */ /* 0x000fe40000000f00 */
[----:B------:R-:W-:Y:S02]  /*4540*/  MOV R171, RZ ;  /* 0x000000ff00ab7202 */ /* 0x000fe40000000f00 */
[----:B------:R-:W-:-:S02]  /*4550*/  MOV R164, RZ ;  /* 0x000000ff00a47202 */ /* 0x000fc40000000f00 */
[----:B------:R-:W-:Y:S01]  /*4560*/  IADD3 R33, PT, PT, R117, 0x1a0, RZ ;  /* 0x000001a075217810 */ /* 0x000fe20007ffe0ff */
[----:B------:R-:W3:Y:S01]  /*4570*/  @!P6 LDG.E R7, desc[UR16][R4.64] ;  /* 0x000000100407e981 */ /* 0x000ee2000c1e1900 */
[-C--:B------:R-:W-:Y:S02]  /*4580*/  ISETP.GE.AND P2, PT, R3, R62.reuse, PT ;  /* 0x0000003e0300720c */ /* 0x080fe40003f46270 */
[----:B------:R-:W-:Y:S01]  /*4590*/  IADD3 R3, PT, PT, R117, 0x1c0, RZ ;  /* 0x000001c075037810 */ /* 0x000fe20007ffe0ff */
[----:B------:R-:W5:Y:S01]  /*45a0*/  @!P3 LDG.E R171, desc[UR16][R4.64+0x480] ;  /* 0x0004801004abb981 */ /* 0x000f62000c1e1900 */
[----:B------:R-:W-:-:S03]  /*45b0*/  ISETP.GE.AND P3, PT, R33, R62, PT ;  /* 0x0000003e2100720c */ /* 0x000fc60003f66270 */
[----:B------:R-:W5:Y:S01]  /*45c0*/  @!P4 LDG.E R164, desc[UR16][R4.64+0x500] ;  /* 0x0005001004a4c981 */ /* 0x000f62000c1e1900 */
[----:B------:R-:W-:Y:S02]  /*45d0*/  ISETP.GE.AND P4, PT, R3, R62, PT ;  /* 0x0000003e0300720c */ /* 0x000fe40003f86270 */
[----:B------:R-:W-:Y:S02]  /*45e0*/  MOV R173, RZ ;  /* 0x000000ff00ad7202 */ /* 0x000fe40000000f00 */
[----:B------:R-:W-:Y:S02]  /*45f0*/  MOV R166, RZ ;  /* 0x000000ff00a67202 */ /* 0x000fe40000000f00 */
[----:B------:R-:W-:Y:S02]  /*4600*/  MOV R175, RZ ;  /* 0x000000ff00af7202 */ /* 0x000fe40000000f00 */
[----:B------:R-:W-:Y:S01]  /*4610*/  MOV R177, RZ ;  /* 0x000000ff00b17202 */ /* 0x000fe20000000f00 */
        /* <DEDUP_REMOVED lines=18> */
[C---:B--2---:R-:W-:Y:S01]  /*4740*/  FMUL.FTZ R2, R31.reuse, R102 ;  /* 0x000000661f027220 */ /* 0x044fe20000410000 */
[----:B------:R-:W-:-:S03]  /*4750*/  FMUL.FTZ R172, R31, R100 ;  /* 0x000000641fac7220 */ /* 0x000fc60000410000 */
[----:B------:R-:W-:Y:S01]  /*4760*/  FMUL.RZ R176, R2, 0.15915493667125701904 ;  /* 0x3e22f98302b07820 */ /* 0x000fe2000040c000 */
[----:B------:R-:W-:Y:S01]  /*4770*/  FMUL.RZ R178, R172, 0.15915493667125701904 ;  /* 0x3e22f983acb27820 */ /* 0x000fe2000040c000 */
[----:B------:R-:W-:Y:S01]  /*4780*/  FMUL.FTZ R174, R31, R98 ;  /* 0x000000621fae7220 */ /* 0x000fe20000410000 */
[----:B------:R-:W-:Y:S01]  /*4790*/  FMUL.FTZ R3, R30, 1.4426950216293334961 ;  /* 0x3fb8aa3b1e037820 */ /* 0x000fe20000410000 */
[----:B------:R-:W-:Y:S02]  /*47a0*/  MUFU.SIN R170, R176 ;  /* 0x000000b000aa7308 */ /* 0x000fe40000000400 */
[----:B------:R-:W-:Y:S01]  /*47b0*/  FMUL.RZ R180, R174, 0.15915493667125701904 ;  /* 0x3e22f983aeb47820 */ /* 0x000fe2000040c000 */
[----:B------:R-:W-:-:S05]  /*47c0*/  FMUL.FTZ R172, R3, R100 ;  /* 0x0000006403ac7220 */ /* 0x000fca0000410000 */
        /* <DEDUP_REMOVED lines=9> */
[----:B------:R-:W-:Y:S08]  /*4860*/  MUFU.SIN R181, R180 ;  /* 0x000000b400b57308 */ /* 0x000ff00000000400 */
[----:B------:R0:W-:Y:S01]  /*4870*/  MUFU.COS R183, R180 ;  /* 0x000000b400b77308 */ /* 0x0001e20000000000 */
[----:B---3--:R-:W-:Y:S01]  /*4880*/  STS [R112], R7 ;  /* 0x0000000770007388 */ /* 0x008fe20000000800 */
[----:B0-----:R-:W-:Y:S01]  /*4890*/  FMUL.RZ R180, R178, 0.15915493667125701904 ;  /* 0x3e22f983b2b47820 */ /* 0x001fe2000040c000 */
[----:B------:R-:W-:-:S05]  /*48a0*/  FMUL.FTZ R178, R3, R92 ;  /* 0x0000005c03b27220 */ /* 0x000fca0000410000 */
[----:B------:R-:W0:Y:S01]  /*48b0*/  MUFU.EX2 R172, R172 ;  /* 0x000000ac00ac7308 */ /* 0x000e220000000800 */
[----:B------:R-:W-:Y:S04]  /*48c0*/  STS [R111+0x80], R6 ;  /* 0x000080066f007388 */ /* 0x000fe80000000800 */
[----:B----4-:R-:W-:Y:S03]  /*48d0*/  STS [R110+0x100], R35 ;  /* 0x000100236e007388 */ /* 0x010fe60000000800 */
[----:B------:R1:W-:Y:S01]  /*48e0*/  MUFU.EX2 R5, R2 ;  /* 0x0000000200057308 */ /* 0x0003e20000000800 */
[----:B-----5:R-:W-:Y:S04]  /*48f0*/  STS [R109+0x180], R34 ;  /* 0x000180226d007388 */ /* 0x020fe80000000800 */
[----:B------:R-:W-:Y:S03]  /*4900*/  STS [R108+0x200], R37 ;  /* 0x000200256c007388 */ /* 0x000fe60000000800 */
[----:B------:R-:W-:Y:S01]  /*4910*/  MUFU.SIN R191, R184 ;  /* 0x000000b800bf7308 */ /* 0x000fe20000000400 */
[----:B-1----:R-:W-:Y:S01]  /*4920*/  FMUL.FTZ R2, R31, R96 ;  /* 0x000000601f027220 */ /* 0x002fe20000410000 */
[----:B------:R-:W-:Y:S06]  /*4930*/  STS [R107+0x280], R36 ;  /* 0x000280246b007388 */ /* 0x000fec0000000800 */
[----:B------:R0:W-:Y:S01]  /*4940*/  MUFU.COS R193, R184 ;  /* 0x000000b800c17308 */ /* 0x0001e20000000000 */
[----:B------:R-:W-:Y:S01]  /*4950*/  STS [R106+0x300], R169 ;  /* 0x000300a96a007388 */ /* 0x000fe20000000800 */
[----:B------:R-:W-:-:S06]  /*4960*/  FMUL.RZ R182, R2, 0.15915493667125701904 ;  /* 0x3e22f98302b67820 */ /* 0x000fcc000040c000 */
[----:B------:R-:W1:Y:S01]  /*4970*/  MUFU.EX2 R176, R176 ;  /* 0x000000b000b07308 */ /* 0x000e620000000800 */
[----:B------:R-:W-:Y:S01]  /*4980*/  STS [R105+0x380], R160 ;  /* 0x000380a069007388 */ /* 0x000fe20000000800 */
[----:B------:R-:W-:-:S06]  /*4990*/  FMUL.FTZ R2, R3, R96 ;  /* 0x0000006003027220 */ /* 0x000fcc0000410000 */
[----:B------:R-:W-:Y:S01]  /*49a0*/  MUFU.SIN R197, R180 ;  /* 0x000000b400c57308 */ /* 0x000fe20000000400 */
[----:B------:R-:W-:Y:S07]  /*49b0*/  STS [R53+0x400], R162 ;  /* 0x000400a235007388 */ /* 0x000fee0000000800 */
[----:B------:R2:W3:Y:S01]  /*49c0*/  MUFU.EX2 R186, R178 ;  /* 0x000000b200ba7308 */ /* 0x0004e20000000800 */
[----:B------:R-:W-:Y:S07]  /*49d0*/  STS [R52+0x480], R171 ;  /* 0x000480ab34007388 */ /* 0x000fee0000000800 */
[----:B------:R-:W4:Y:S01]  /*49e0*/  MUFU.COS R201, R180 ;  /* 0x000000b400c97308 */ /* 0x000f220000000000 */
[----:B------:R-:W-:Y:S07]  /*49f0*/  STS [R51+0x500], R164 ;  /* 0x000500a433007388 */ /* 0x000fee0000000800 */
[----:B------:R-:W5:Y:S01]  /*4a00*/  MUFU.EX2 R174, R174 ;  /* 0x000000ae00ae7308 */ /* 0x000f620000000800 */
[----:B------:R-:W-:Y:S04]  /*4a10*/  STS [R50+0x580], R173 ;  /* 0x000580ad32007388 */ /* 0x000fe80000000800 */
[----:B------:R-:W-:Y:S03]  /*4a20*/  STS [R49+0x600], R166 ;  /* 0x000600a631007388 */ /* 0x000fe60000000800 */
[----:B------:R-:W-:Y:S01]  /*4a30*/  MUFU.SIN R187, R182 ;  /* 0x000000b600bb7308 */ /* 0x000fe20000000400 */
[----:B------:R-:W-:Y:S04]  /*4a40*/  STS [R48+0x680], R175 ;  /* 0x000680af30007388 */ /* 0x000fe80000000800 */
[----:B------:R-:W-:Y:S03]  /*4a50*/  STS [R47+0x700], R168 ;  /* 0x000700a82f007388 */ /* 0x000fe60000000800 */
[----:B------:R5:W-:Y:S01]  /*4a60*/  MUFU.COS R189, R182 ;  /* 0x000000b600bd7308 */ /* 0x000be20000000000 */
[----:B------:R4:W-:Y:S01]  /*4a70*/  STS [R46+0x780], R177 ;  /* 0x000780b12e007388 */ /* 0x0009e20000000800 */
[----:B------:R-:W-:-:S06]  /*4a80*/  NOP ;  /* 0x0000000000007918 */ /* 0x000fcc0000000000 */
[----:B------:R-:W5:Y:S01]  /*4a90*/  MUFU.EX2 R2, R2 ;  /* 0x0000000200027308 */ /* 0x000f620000000800 */
[----:B------:R-:W5:Y:S01]  /*4aa0*/  LDS R217, [R61+0x4] ;  /* 0x000004003dd97984 */ /* 0x000f620000000800 */
[----:B0-----:R-:W-:Y:S01]  /*4ab0*/  FMUL.FTZ R184, R172, R179 ;  /* 0x000000b3acb87220 */ /* 0x001fe20000410000 */
[C---:B-1----:R-:W-:Y:S02]  /*4ac0*/  FMUL.FTZ R179, R176.reuse, R193 ;  /* 0x000000c1b0b37220 */ /* 0x042fe40000410000 */
[----:B------:R-:W0:Y:S01]  /*4ad0*/  LDS R204, [R55+0x1c] ;  /* 0x00001c0037cc7984 */ /* 0x000e220000000800 */
[----:B--2---:R-:W-:Y:S01]  /*4ae0*/  FMUL.FTZ R178, R176, R191 ;  /* 0x000000bfb0b27220 */ /* 0x004fe20000410000 */
[C---:B---3--:R-:W-:Y:S02]  /*4af0*/  FMUL.FTZ R176, R186.reuse, R197 ;  /* 0x000000c5bab07220 */ /* 0x048fe40000410000 */
[----:B------:R-:W1:Y:S01]  /*4b00*/  LDS R194, [R59+0xc] ;  /* 0x00000c003bc27984 */ /* 0x000e620000000800 */
[----:B----4-:R-:W-:-:S03]  /*4b10*/  FMUL.FTZ R177, R186, R201 ;  /* 0x000000c9bab17220 */ /* 0x010fc60000410000 */
[----:B------:R-:W2:Y:S04]  /*4b20*/  LDS R195, [R57+0x14] ;  /* 0x0000140039c37984 */ /* 0x000ea80000000800 */
[----:B------:R-:W3:Y:S04]  /*4b30*/  LDS R199, [R44+0x24] ;  /* 0x000024002cc77984 */ /* 0x000ee80000000800 */
[----:B------:R-:W4:Y:S01]  /*4b40*/  LDS R211, [R40+0x34] ;  /* 0x0000340028d37984 */ /* 0x000f220000000800 */
[----:B-----5:R-:W-:-:S03]  /*4b50*/  FMUL.FTZ R183, R174, R183 ;  /* 0x000000b7aeb77220 */ /* 0x020fc60000410000 */
[----:B------:R-:W5:Y:S01]  /*4b60*/  LDS R203, [R42+0x2c] ;  /* 0x00002c002acb7984 */ /* 0x000f620000000800 */
[----:B------:R-:W-:-:S03]  /*4b70*/  FMUL.FTZ R182, R174, R181 ;  /* 0x000000b5aeb67220 */ /* 0x000fc60000410000 */
[----:B------:R-:W5:Y:S04]  /*4b80*/  LDS R175, [R38+0x3c] ;  /* 0x00003c0026af7984 */ /* 0x000f680000000800 */
[----:B------:R-:W-:Y:S04]  /*4b90*/  LDS R219, [R54] ;  /* 0x0000000036db7984 */ /* 0x000fe80000000800 */
[----:B------:R-:W5:Y:S04]  /*4ba0*/  LDS R197, [R56+0x18] ;  /* 0x0000180038c57984 */ /* 0x000f680000000800 */
[----:B------:R-:W-:Y:S04]  /*4bb0*/  LDS R200, [R60+0x8] ;  /* 0x000008003cc87984 */ /* 0x000fe80000000800 */
[----:B------:R-:W5:Y:S04]  /*4bc0*/  LDS R215, [R58+0x10] ;  /* 0x000010003ad77984 */ /* 0x000f680000000800 */
[----:B------:R-:W5:Y:S04]  /*4bd0*/  LDS R201, [R45+0x20] ;  /* 0x000020002dc97984 */ /* 0x000f680000000800 */
[----:B------:R-:W5:Y:S04]  /*4be0*/  LDS R213, [R41+0x30] ;  /* 0x0000300029d57984 */ /* 0x000f680000000800 */
[----:B------:R-:W5:Y:S04]  /*4bf0*/  LDS R208, [R43+0x28] ;  /* 0x000028002bd07984 */ /* 0x000f680000000800 */
[----:B------:R-:W5:Y:S01]  /*4c00*/  LDS R174, [R39+0x38] ;  /* 0x0000380027ae7984 */ /* 0x000f620000000800 */
[C---:B------:R-:W-:Y:S01]  /*4c10*/  FMUL.FTZ R181, R2.reuse, R189 ;  /* 0x000000bd02b57220 */ /* 0x040fe20000410000 */
[----:B------:R-:W-:Y:S01]  /*4c20*/  FMUL.FTZ R180, R2, R187 ;  /* 0x000000bb02b47220 */ /* 0x000fe20000410000 */
[C---:B------:R-:W-:Y:S01]  /*4c30*/  FMUL.FTZ R6, R3.reuse, R90 ;  /* 0x0000005a03067220 */ /* 0x040fe20000410000 */
[-C--:B------:R-:W-:Y:S01]  /*4c40*/  FMUL.FTZ R34, R3, R88.reuse ;  /* 0x0000005803227220 */ /* 0x080fe20000410000 */
[C---:B------:R-:W-:Y:S01]  /*4c50*/  FMUL.FTZ R2, R31.reuse, R88 ;  /* 0x000000581f027220 */ /* 0x040fe20000410000 */
[----:B------:R-:W-:-:S03]  /*4c60*/  FMUL.FTZ R3, R31, R90 ;  /* 0x0000005a1f037220 */ /* 0x000fc60000410000 */
[----:B------:R-:W-:Y:S01]  /*4c70*/  FMUL.RZ R36, R2, 0.15915493667125701904 ;  /* 0x3e22f98302247820 */ /* 0x000fe2000040c000 */
[----:B------:R-:W-:Y:S01]  /*4c80*/  FMUL.RZ R3, R3, 0.15915493667125701904 ;  /* 0x3e22f98303037820 */ /* 0x000fe2000040c000 */
[----:B------:R-:W-:Y:S01]  /*4c90*/  SHF.L.U32 R2, R115, 0x8, RZ ;  /* 0x0000000873027819 */ /* 0x000fe200000006ff */
[----:B------:R-:W-:Y:S03]  /*4ca0*/  MUFU.EX2 R34, R34 ;  /* 0x0000002200227308 */ /* 0x000fe60000000800 */
[----:B------:R-:W-:-:S05]  /*4cb0*/  LOP3.LUT R2, R2, 0x100, RZ, 0xc0, !PT ;  /* 0x0000010002027812 */ /* 0x000fca00078ec0ff */
[----:B------:R-:W-:Y:S08]  /*4cc0*/  MUFU.SIN R35, R36 ;  /* 0x0000002400237308 */ /* 0x000ff00000000400 */
[----:B------:R-:W0:Y:S08]  /*4cd0*/  MUFU.COS R193, R36 ;  /* 0x0000002400c17308 */ /* 0x000e300000000000 */
[----:B------:R-:W-:Y:S08]  /*4ce0*/  MUFU.EX2 R6, R6 ;  /* 0x0000000600067308 */ /* 0x000ff00000000800 */
[----:B------:R-:W-:Y:S08]  /*4cf0*/  MUFU.SIN R7, R3 ;  /* 0x0000000300077308 */ /* 0x000ff00000000400 */
[----:B------:R1:W2:Y:S01]  /*4d00*/  MUFU.COS R189, R3 ;  /* 0x0000000300bd7308 */ /* 0x0002a20000000000 */
[----:B------:R-:W-:Y:S01]  /*4d10*/  FMUL.FTZ R4, R5, R4 ;  /* 0x0000000405047220 */ /* 0x000fe20000410000 */
[----:B-1----:R-:W-:-:S04]  /*4d20*/  IADD3 R3, PT, PT, R2, UR4, RZ ;  /* 0x0000000402037c10 */ /* 0x002fc8000fffe0ff */
[----:B------:R-:W-:Y:S01]  /*4d30*/  SEL R3, R3, R144, !P0 ;  /* 0x0000009003037207 */ /* 0x000fe20004000000 */
[----:B------:R-:W-:Y:S01]  /*4d40*/  FMUL.FTZ R5, R5, R170 ;  /* 0x000000aa05057220 */ /* 0x000fe20000410000 */
[C---:B0-----:R-:W-:Y:S02]  /*4d50*/  FMUL.FTZ R193, R34.reuse, R193 ;  /* 0x000000c122c17220 */ /* 0x041fe40000410000 */
[----:B------:R-:W-:Y:S01]  /*4d60*/  LEA R3, R3, UR6, 0x3 ;  /* 0x0000000603037c11 */ /* 0x000fe2000f8e18ff */
[----:B------:R-:W-:Y:S01]  /*4d70*/  FMUL.FTZ R192, R34, R35 ;  /* 0x0000002322c07220 */ /* 0x000fe20000410000 */
[----:B------:R-:W-:Y:S01]  /*4d80*/  FMUL.FTZ R2, R32, R217 ;  /* 0x000000d920027220 */ /* 0x000fe20000410000 */
[C---:B------:R-:W-:Y:S01]  /*4d90*/  FMUL.FTZ R160, R33.reuse, R204 ;  /* 0x000000cc21a07220 */ /* 0x040fe20000410000 */
[----:B------:R-:W-:Y:S01]  /*4da0*/  FMUL.FTZ R185, R172, R185 ;  /* 0x000000b9acb97220 */ /* 0x000fe20000410000 */
[C---:B--2---:R-:W-:Y:S01]  /*4db0*/  FMUL.FTZ R189, R6.reuse, R189 ;  /* 0x000000bd06bd7220 */ /* 0x044fe20000410000 */
[----:B------:R-:W-:Y:S01]  /*4dc0*/  FMUL.FTZ R188, R6, R7 ;  /* 0x0000000706bc7220 */ /* 0x000fe20000410000 */
[C---:B------:R-:W-:Y:S01]  /*4dd0*/  FMUL.FTZ R35, R33.reuse, R194 ;  /* 0x000000c221237220 */ /* 0x040fe20000410000 */
[C---:B------:R-:W-:Y:S01]  /*4de0*/  FMUL.FTZ R34, R33.reuse, R195 ;  /* 0x000000c321227220 */ /* 0x040fe20000410000 */
[C---:B------:R-:W-:Y:S01]  /*4df0*/  FMUL.FTZ R162, R32.reuse, R204 ;  /* 0x000000cc20a27220 */ /* 0x040fe20000410000 */
[C---:B---3--:R-:W-:Y:S01]  /*4e00*/  FMUL.FTZ R166, R32.reuse, R199 ;  /* 0x000000c720a67220 */ /* 0x048fe20000410000 */
[C---:B----4-:R-:W-:Y:S01]  /*4e10*/  FMUL.FTZ R170, R33.reuse, R211 ;  /* 0x000000d321aa7220 */ /* 0x050fe20000410000 */
[C---:B------:R-:W-:Y:S01]  /*4e20*/  FMUL.FTZ R7, R33.reuse, R217 ;  /* 0x000000d921077220 */ /* 0x040fe20000410000 */
[C---:B------:R-:W-:Y:S01]  /*4e30*/  FMUL.FTZ R6, R32.reuse, R194 ;  /* 0x000000c220067220 */ /* 0x040fe20000410000 */
[C---:B------:R-:W-:Y:S01]  /*4e40*/  FMUL.FTZ R36, R32.reuse, R195 ;  /* 0x000000c320247220 */ /* 0x040fe20000410000 */
[C---:B------:R-:W-:Y:S01]  /*4e50*/  FMUL.FTZ R164, R33.reuse, R199 ;  /* 0x000000c721a47220 */ /* 0x040fe20000410000 */
[CC--:B-----5:R-:W-:Y:S01]  /*4e60*/  FMUL.FTZ R171, R33.reuse, R203.reuse ;  /* 0x000000cb21ab7220 */ /* 0x0e0fe20000410000 */
[C---:B------:R-:W-:Y:S01]  /*4e70*/  FMUL.FTZ R168, R32.reuse, R203 ;  /* 0x000000cb20a87220 */ /* 0x040fe20000410000 */
[C---:B------:R-:W-:Y:S01]  /*4e80*/  FMUL.FTZ R172, R32.reuse, R211 ;  /* 0x000000d320ac7220 */ /* 0x040fe20000410000 */
[CC--:B------:R-:W-:Y:S01]  /*4e90*/  FMUL.FTZ R173, R33.reuse, R175.reuse ;  /* 0x000000af21ad7220 */ /* 0x0c0fe20000410000 */
[C---:B------:R-:W-:Y:S01]  /*4ea0*/  FMUL.FTZ R190, R32.reuse, R175 ;  /* 0x000000af20be7220 */ /* 0x040fe20000410000 */
[----:B------:R0:W-:Y:S01]  /*4eb0*/  STS.64 [R3+0x14d0], R4 ;  /* 0x0014d00403007388 */ /* 0x0001e20000000a00 */
[C---:B------:R-:W-:Y:S01]  /*4ec0*/  FFMA.FTZ R160, R32.reuse, R197, -R160 ;  /* 0x000000c520a07223 */ /* 0x040fe200000108a0 */
[C---:B------:R-:W-:Y:S01]  /*4ed0*/  FFMA.FTZ R169, R32.reuse, R215, -R34 ;  /* 0x000000d720a97223 */ /* 0x040fe20000010822 */
[C---:B------:R-:W-:Y:S01]  /*4ee0*/  FFMA.FTZ R162, R33.reuse, R197, R162 ;  /* 0x000000c521a27223 */ /* 0x040fe200000100a2 */
[C---:B------:R-:W-:Y:S01]  /*4ef0*/  FFMA.FTZ R187, R33.reuse, R201, R166 ;  /* 0x000000c921bb7223 */ /* 0x040fe200000100a6 */
[C---:B------:R-:W-:Y:S01]  /*4f00*/  FFMA.FTZ R191, R32.reuse, R213, -R170 ;  /* 0x000000d520bf7223 */ /* 0x040fe200000108aa */
[C---:B------:R-:W-:Y:S01]  /*4f10*/  FFMA.FTZ R7, R32.reuse, R219, -R7 ;  /* 0x000000db20077223 */ /* 0x040fe20000010807 */
[C---:B------:R-:W-:Y:S01]  /*4f20*/  FFMA.FTZ R6, R33.reuse, R200, R6 ;  /* 0x000000c821067223 */ /* 0x040fe20000010006 */
[C---:B------:R-:W-:Y:S01]  /*4f30*/  FFMA.FTZ R37, R32.reuse, R201, -R164 ;  /* 0x000000c920257223 */ /* 0x040fe200000108a4 */
[CC--:B------:R-:W-:Y:S01]  /*4f40*/  FFMA.FTZ R186, R32.reuse, R208.reuse, -R171 ;  /* 0x000000d020ba7223 */ /* 0x0c0fe200000108ab */
[C---:B------:R-:W-:Y:S01]  /*4f50*/  FFMA.FTZ R34, R33.reuse, R208, R168 ;  /* 0x000000d021227223 */ /* 0x040fe200000100a8 */
[C---:B0-----:R-:W-:Y:S01]  /*4f60*/  FFMA.FTZ R3, R33.reuse, R219, R2 ;  /* 0x000000db21037223 */ /* 0x041fe20000010002 */
[C---:B------:R-:W-:Y:S01]  /*4f70*/  FFMA.FTZ R2, R32.reuse, R200, -R35 ;  /* 0x000000c820027223 */ /* 0x040fe20000010823 */
[C---:B------:R-:W-:Y:S01]  /*4f80*/  FFMA.FTZ R35, R33.reuse, R215, R36 ;  /* 0x000000d721237223 */ /* 0x040fe20000010024 */
[C---:B------:R-:W-:Y:S01]  /*4f90*/  FFMA.FTZ R221, R33.reuse, R213, R172 ;  /* 0x000000d521dd7223 */ /* 0x040fe200000100ac */
[-C--:B------:R-:W-:Y:S01]  /*4fa0*/  FFMA.FTZ R212, R32, R174.reuse, -R173 ;  /* 0x000000ae20d47223 */ /* 0x080fe200000108ad */
[----:B------:R-:W-:Y:S01]  /*4fb0*/  FFMA.FTZ R210, R33, R174, R190 ;  /* 0x000000ae21d27223 */ /* 0x000fe200000100be */
[C---:B------:R-:W-:Y:S01]  /*4fc0*/  FMUL.FTZ R166, R69.reuse, R160 ;  /* 0x000000a045a67220 */ /* 0x040fe20000410000 */
[----:B------:R-:W-:Y:S01]  /*4fd0*/  FMUL.FTZ R164, R69, -R162 ;  /* 0x800000a245a47220 */ /* 0x000fe20000410000 */
        /* <DEDUP_REMOVED lines=11> */
[----:B------:R-:W-:Y:S01]  /*5090*/  FMUL.FTZ R191, R66, -R221 ;  /* 0x800000dd42bf7220 */ /* 0x000fe20000410000 */
[C---:B------:R-:W-:Y:S01]  /*50a0*/  FMUL.FTZ R212, R65.reuse, R212 ;  /* 0x000000d441d47220 */ /* 0x040fe20000410000 */
[----:B------:R-:W-:Y:S01]  /*50b0*/  FMUL.FTZ R210, R65, -R210 ;  /* 0x800000d241d27220 */ /* 0x000fe20000410000 */
[----:B------:R-:W-:Y:S06]  /*50c0*/  BAR.SYNC.DEFER_BLOCKING 0x0 ;  /* 0x0000000000007b1d */ /* 0x000fec0000010000 */
[----:B------:R-:W-:Y:S05]  /*50d0*/  @P1 BRA `(.L_x_15707) ;  /* 0x0000000000281947 */ /* 0x000fea0003800000 */
[----:B------:R-:W-:Y:S01]  /*50e0*/  ISETP.NE.AND P1, PT, R145, UR8, PT ;  /* 0x0000000891007c0c */ /* 0x000fe2000bf25270 */
[----:B------:R-:W-:Y:S01]  /*50f0*/  HFMA2 R34, -RZ, RZ, 1.875, 0 ;  /* 0x3f800000ff227431 */ /* 0x000fe200000001ff */
[----:B------:R-:W-:-:S11]  /*5100*/  MOV R35, RZ ;  /* 0x000000ff00237202 */ /* 0x000fd60000000f00 */
[----:B------:R-:W-:Y:S05]  /*5110*/  @!P1 BRA `(.L_x_15708) ;  /* 0x00000000001c9947 */ /* 0x000fea0003800000 */
[----:B------:R-:W-:-:S04]  /*5120*/  SHF.L.U32 R2, R145, 0x8, RZ ;  /* 0x0000000891027819 */ /* 0x000fc800000006ff */
[----:B------:R-:W-:-:S04]  /*5130*/  LOP3.LUT R2, R2, 0x100, RZ, 0xc0, !PT ;  /* 0x0000010002027812 */ /* 0x000fc800078ec0ff */
[----:B------:R-:W-:-:S04]  /*5140*/  IADD3 R2, PT, PT, R2, UR4, RZ ;  /* 0x0000000402027c10 */ /* 0x000fc8000fffe0ff */
[----:B------:R-:W-:-:S05]  /*5150*/  LEA R2, R2, UR6, 0x3 ;  /* 0x0000000602027c11 */ /* 0x000fca000f8e18ff */
[----:B------:R2:W3:Y:S01]  /*5160*/  LDS.64 R34, [R2+0x14d0] ;  /* 0x0014d00002227984 */ /* 0x0004e20000000a00 */
[----:B------:R-:W-:Y:S05]  /*5170*/  BRA `(.L_x_15708) ;  /* 0x0000000000047947 */ /* 0x000fea0003800000 */
.L_x_15707:
[----:B------:R0:W1:Y:S02]  /*5180*/  LDS.64 R34, [R209+UR5+0x24d8] ;  /* 0x0024d805d1227984 */ /* 0x0000640008000a00 */
.L_x_15708:
[----:B------:R-:W-:Y:S05]  /*5190*/  BSYNC.RECONVERGENT B0 ;  /* 0x0000000000007941 */ /* 0x000fea0003800200 */
.L_x_15706:
        /* <DEDUP_REMOVED lines=28> */
[----:B------:R-:W-:Y:S01]  /*5360*/  FFMA.FTZ R202, R97, R96, R202 ;  /* 0x0000006061ca7223 */ /* 0x000fe200000100ca */
[----:B------:R-:W-:Y:S02]  /*5370*/  FMUL.FTZ R3, R5, R184 ;  /* 0x000000b805037220 */ /* 0x000fe40000410000 */
[----:B------:R-:W-:Y:S01]  /*5380*/  FADD.FTZ R36, RZ, R2 ;  /* 0x00000002ff247221 */ /* 0x000fe20000010000 */
[----:B------:R-:W-:Y:S01]  /*5390*/  FMUL.FTZ R37, R178, R202 ;  /* 0x000000cab2257220 */ /* 0x000fe20000410000 */
[----:B------:R-:W-:Y:S02]  /*53a0*/  FFMA.FTZ R3, R4, R185, -R3 ;  /* 0x000000b904037223 */ /* 0x000fe40000010803 */
[-C--:B------:R-:W-:Y:S01]  /*53b0*/  FMUL.FTZ R2, R178, R36.reuse ;  /* 0x00000024b2027220 */ /* 0x080fe20000410000 */
[----:B------:R-:W-:Y:S01]  /*53c0*/  FFMA.FTZ R37, R179, R36, R37 ;  /* 0x00000024b3257223 */ /* 0x000fe20000010025 */
[----:B------:R-:W-:-:S02]  /*53d0*/  FMUL.FTZ R198, R182, R3 ;  /* 0x00000003b6c67220 */ /* 0x000fc40000410000 */
[----:B------:R-:W-:Y:S01]  /*53e0*/  FFMA.FTZ R202, R179, R202, -R2 ;  /* 0x000000cab3ca7223 */ /* 0x000fe20000010802 */
[----:B------:R-:W-:Y:S01]  /*53f0*/  FMUL.FTZ R2, R4, R184 ;  /* 0x000000b804027220 */ /* 0x000fe20000410000 */
[----:B------:R-:W-:Y:S02]  /*5400*/  FADD.FTZ R37, RZ, R37 ;  /* 0x00000025ff257221 */ /* 0x000fe40000010000 */
[----:B------:R-:W-:Y:S01]  /*5410*/  FFMA.FTZ R202, R95, R94, R202 ;  /* 0x0000005e5fca7223 */ /* 0x000fe200000100ca */
[----:B------:R-:W-:Y:S01]  /*5420*/  FFMA.FTZ R2, R5, R185, R2 ;  /* 0x000000b905027223 */ /* 0x000fe20000010002 */
[CC--:B------:R-:W-:Y:S02]  /*5430*/  FMUL.FTZ R221, R176.reuse, R37.reuse ;  /* 0x00000025b0dd7220 */ /* 0x0c0fe40000410000 */
        /* <DEDUP_REMOVED lines=31> */
[C---:B------:R-:W-:Y:S01]  /*5630*/  FMUL.FTZ R206, R188.reuse, R2 ;  /* 0x00000002bcce7220 */ /* 0x040fe20000410000 */
[----:B------:R-:W-:Y:S01]  /*5640*/  FADD.FTZ R198, RZ, R198 ;  /* 0x000000c6ffc67221 */ /* 0x000fe20000010000 */
[----:B------:R-:W-:-:S02]  /*5650*/  FMUL.FTZ R36, R188, R3 ;  /* 0x00000003bc247220 */ /* 0x000fc40000410000 */
[C---:B------:R-:W-:Y:S01]  /*5660*/  FFMA.FTZ R3, R189.reuse, R3, R206 ;  /* 0x00000003bd037223 */ /* 0x040fe200000100ce */
[----:B------:R-:W-:Y:S01]  /*5670*/  SHFL.UP PT, R221, R202, 0x1, RZ ;  /* 0x04200000cadd7989 */ /* 0x000fe200000e00ff */
[----:B------:R-:W-:Y:S01]  /*5680*/  FFMA.FTZ R36, R189, R2, -R36 ;  /* 0x00000002bd247223 */ /* 0x000fe20000010824 */
[C---:B-1-3--:R-:W-:Y:S02]  /*5690*/  FMUL.FTZ R2, R192.reuse, R35 ;  /* 0x00000023c0027220 */ /* 0x04afe40000410000 */
[----:B------:R-:W1:Y:S01]  /*56a0*/  SHFL.UP PT, R223, R198, 0x1, RZ ;  /* 0x04200000c6df7989 */ /* 0x000e6200000e00ff */
[----:B------:R-:W-:Y:S01]  /*56b0*/  FMUL.FTZ R206, R192, R36 ;  /* 0x00000024c0ce7220 */ /* 0x000fe20000410000 */
[----:B------:R-:W-:-:S03]  /*56c0*/  FFMA.FTZ R2, R193, R34, -R2 ;  /* 0x00000022c1027223 */ /* 0x000fc60000010802 */
[-C--:B------:R-:W-:Y:S01]  /*56d0*/  FFMA.FTZ R206, R193, R3.reuse, R206 ;  /* 0x00000003c1ce7223 */ /* 0x080fe200000100ce */
[----:B------:R-:W-:Y:S01]  /*56e0*/  FMUL.FTZ R3, R192, R3 ;  /* 0x00000003c0037220 */ /* 0x000fe20000410000 */
[----:B------:R-:W-:-:S03]  /*56f0*/  FMUL.FTZ R229, R188, R2 ;  /* 0x00000002bce57220 */ /* 0x000fc60000410000 */
[----:B------:R-:W-:Y:S01]  /*5700*/  FFMA.FTZ R214, R193, R36, -R3 ;  /* 0x00000024c1d67223 */ /* 0x000fe20000010803 */
[----:B------:R-:W2:Y:S04]  /*5710*/  SHFL.UP PT, R37, R206, 0x1, RZ ;  /* 0x04200000ce257989 */ /* 0x000ea800000e00ff */
[----:B------:R-:W3:Y:S01]  /*5720*/  SHFL.UP PT, R3, R214, 0x1, RZ ;  /* 0x04200000d6037989 */ /* 0x000ee200000e00ff */
[-C--:B-1----:R-:W-:Y:S01]  /*5730*/  FMUL.FTZ R225, R214, R223.reuse ;  /* 0x000000dfd6e17220 */ /* 0x082fe20000410000 */
[----:B------:R-:W-:-:S03]  /*5740*/  FMUL.FTZ R223, R206, R223 ;  /* 0x000000dfcedf7220 */ /* 0x000fc60000410000 */
[-C--:B------:R-:W-:Y:S01]  /*5750*/  FFMA.FTZ R225, R206, R221.reuse, R225 ;  /* 0x000000ddcee17223 */ /* 0x080fe200000100e1 */
[----:B------:R-:W-:-:S03]  /*5760*/  FFMA.FTZ R223, R214, R221, -R223 ;  /* 0x000000ddd6df7223 */ /* 0x000fc600000108df */
[----:B------:R-:W-:Y:S01]  /*5770*/  @P1 FADD.FTZ R198, R198, R225 ;  /* 0x000000e1c6c61221 */ /* 0x000fe20000010000 */
[----:B------:R-:W-:Y:S01]  /*5780*/  @P1 FADD.FTZ R202, R202, R223 ;  /* 0x000000dfcaca1221 */ /* 0x000fe20000010000 */
[-C--:B--2---:R-:W-:Y:S01]  /*5790*/  FMUL.FTZ R221, R214, R37.reuse ;  /* 0x00000025d6dd7220 */ /* 0x084fe20000410000 */
[C---:B------:R-:W-:Y:S02]  /*57a0*/  FMUL.FTZ R37, R206.reuse, R37 ;  /* 0x00000025ce257220 */ /* 0x040fe40000410000 */
[----:B------:R-:W1:Y:S01]  /*57b0*/  SHFL.UP PT, R225, R198, 0x2, RZ ;  /* 0x04400000c6e17989 */ /* 0x000e6200000e00ff */
[-C--:B---3--:R-:W-:Y:S01]  /*57c0*/  @P1 FFMA.FTZ R206, R206, R3.reuse, R221 ;  /* 0x00000003cece1223 */ /* 0x088fe200000100dd */
        /* <DEDUP_REMOVED lines=33> */
[----:B------:R-:W-:Y:S01]  /*59e0*/  FFMA.FTZ R36, -R192, R34, -R225 ;  /* 0x00000022c0247223 */ /* 0x000fe200000109e1 */
[----:B------:R-:W2:Y:S03]  /*59f0*/  SHFL.UP PT, R37, R206, 0x8, RZ ;  /* 0x05000000ce257989 */ /* 0x000ea600000e00ff */
[-C--:B------:R-:W-:Y:S01]  /*5a00*/  FMUL.FTZ R216, R188, R36.reuse ;  /* 0x00000024bcd87220 */ /* 0x080fe20000410000 */
[----:B------:R-:W3:Y:S01]  /*5a10*/  SHFL.UP PT, R221, R202, 0x8, RZ ;  /* 0x05000000cadd7989 */ /* 0x000ee200000e00ff */
[C---:B------:R-:W-:Y:S01]  /*5a20*/  FFMA.FTZ R229, R189.reuse, R36, -R229 ;  /* 0x00000024bde57223 */ /* 0x040fe200000108e5 */
[----:B------:R-:W-:Y:S01]  /*5a30*/  IADD3 R36, P2, PT, R64, R159, RZ ;  /* 0x0000009f40247210 */ /* 0x000fe20007f5e0ff */
[----:B------:R-:W-:Y:S01]  /*5a40*/  FFMA.FTZ R216, R189, R2, R216 ;  /* 0x00000002bdd87223 */ /* 0x000fe200000100d8 */
[----:B------:R-:W5:Y:S01]  /*5a50*/  SHFL.UP PT, R3, R214, 0x8, RZ ;  /* 0x05000000d6037989 */ /* 0x000f6200000e00ff */
[----:B------:R-:W-:Y:S01]  /*5a60*/  FMUL.FTZ R2, R192, R212 ;  /* 0x000000d4c0027220 */ /* 0x000fe20000410000 */
[----:B------:R-:W-:-:S03]  /*5a70*/  FMUL.FTZ R220, R176, R229 ;  /* 0x000000e5b0dc7220 */ /* 0x000fc60000410000 */
[----:B------:R-:W-:Y:S01]  /*5a80*/  FFMA.FTZ R2, R193, R210, -R2 ;  /* 0x000000d2c1027223 */ /* 0x000fe20000010802 */
[----:B------:R-:W-:-:S04]  /*5a90*/  FFMA.FTZ R220, R177, R216, R220 ;  /* 0x000000d8b1dc7223 */ /* 0x000fc800000100dc */
[----:B------:R-:W-:Y:S01]  /*5aa0*/  FMUL.FTZ R233, R178, R220 ;  /* 0x000000dcb2e97220 */ /* 0x000fe20000410000 */
[-C--:B-1----:R-:W-:Y:S01]  /*5ab0*/  FMUL.FTZ R225, R206, R223.reuse ;  /* 0x000000dfcee17220 */ /* 0x082fe20000410000 */
[----:B------:R-:W-:Y:S01]  /*5ac0*/  FMUL.FTZ R227, R214, R223 ;  /* 0x000000dfd6e37220 */ /* 0x000fe20000410000 */
[-C--:B--2---:R-:W-:Y:S01]  /*5ad0*/  FMUL.FTZ R223, R206, R37.reuse ;  /* 0x00000025cedf7220 */ /* 0x084fe20000410000 */
[C---:B------:R-:W-:Y:S01]  /*5ae0*/  FMUL.FTZ R37, R214.reuse, R37 ;  /* 0x00000025d6257220 */ /* 0x040fe20000410000 */
[-C--:B---3--:R-:W-:Y:S01]  /*5af0*/  FFMA.FTZ R225, R214, R221.reuse, -R225 ;  /* 0x000000ddd6e17223 */ /* 0x088fe200000108e1 */
[----:B------:R-:W-:Y:S01]  /*5b00*/  FFMA.FTZ R227, R206, R221, R227 ;  /* 0x000000ddcee37223 */ /* 0x000fe200000100e3 */
[----:B------:R-:W-:Y:S01]  /*5b10*/  FMUL.FTZ R221, R192, R210 ;  /* 0x000000d2c0dd7220 */ /* 0x000fe20000410000 */
[-C--:B-----5:R-:W-:Y:S01]  /*5b20*/  @P1 FFMA.FTZ R214, R214, R3.reuse, -R223 ;  /* 0x00000003d6d61223 */ /* 0x0a0fe200000108df */
[----:B------:R-:W-:Y:S02]  /*5b30*/  @P1 FFMA.FTZ R206, R206, R3, R37 ;  /* 0x00000003cece1223 */ /* 0x000fe40000010025 */
[----:B------:R-:W-:Y:S01]  /*5b40*/  FFMA.FTZ R221, R193, R212, R221 ;  /* 0x000000d4c1dd7223 */ /* 0x000fe200000100dd */
[----:B------:R-:W-:Y:S01]  /*5b50*/  FADD.FTZ R3, R191, R2 ;  /* 0x00000002bf037221 */ /* 0x000fe20000010000 */
[----:B------:R-:W-:Y:S01]  /*5b60*/  LEA.HI.X.SX32 R37, R64, RZ, 0x1, P2 ;  /* 0x000000ff40257211 */ /* 0x000fe200010f0eff */
[----:B------:R-:W-:Y:S01]  /*5b70*/  @P1 FADD.FTZ R198, R198, R227 ;  /* 0x000000e3c6c61221 */ /* 0x000fe20000010000 */
[----:B------:R-:W-:Y:S01]  /*5b80*/  FADD.FTZ R221, R190, R221 ;  /* 0x000000ddbedd7221 */ /* 0x000fe20000010000 */
[----:B------:R-:W-:Y:S01]  /*5b90*/  FMUL.FTZ R2, R188, R3 ;  /* 0x00000003bc027220 */ /* 0x000fe20000410000 */
[----:B------:R-:W-:Y:S01]  /*5ba0*/  @P1 FADD.FTZ R202, R202, R225 ;  /* 0x000000e1caca1221 */ /* 0x000fe20000010000 */
[----:B------:R-:W-:Y:S01]  /*5bb0*/  IMAD.WIDE.U32 R36, R28, UR4, R36 ;  /* 0x000000041c247c25 */ /* 0x000fe2000f8e0024 */
[----:B------:R-:W1:Y:S03]  /*5bc0*/  SHFL.UP PT, R225, R198, 0x10, RZ ;  /* 0x06000000c6e17989 */ /* 0x000e6600000e00ff */
[-C--:B------:R-:W-:Y:S01]  /*5bd0*/  FFMA.FTZ R227, R189, R221.reuse, R2 ;  /* 0x000000ddbde37223 */ /* 0x080fe20000010002 */
[----:B------:R-:W-:Y:S01]  /*5be0*/  FMUL.FTZ R218, R188, R221 ;  /* 0x000000ddbcda7220 */ /* 0x000fe20000410000 */
[----:B------:R-:W-:Y:S01]  /*5bf0*/  IMAD R222, R29, UR4, R37 ;  /* 0x000000041dde7c24 */ /* 0x000fe2000f8e0225 */
[----:B------:R-:W2:Y:S01]  /*5c00*/  SHFL.UP PT, R221, R206, 0x10, RZ ;  /* 0x06000000cedd7989 */ /* 0x000ea200000e00ff */
[----:B------:R-:W-:Y:S01]  /*5c10*/  LEA R2, P1, R36, R165, 0x2 ;  /* 0x000000a524027211 */ /* 0x000fe200078210ff */
[----:B------:R-:W-:Y:S01]  /*5c20*/  FFMA.FTZ R218, R189, R3, -R218 ;  /* 0x00000003bdda7223 */ /* 0x000fe200000108da */
[----:B------:R-:W-:Y:S01]  /*5c30*/  FADD.FTZ R227, R186, R227 ;  /* 0x000000e3bae37221 */ /* 0x000fe20000010000 */
[----:B------:R-:W3:Y:S01]  /*5c40*/  SHFL.UP PT, R223, R202, 0x10, RZ ;  /* 0x06000000cadf7989 */ /* 0x000ee200000e00ff */
[----:B------:R-:W-:Y:S01]  /*5c50*/  LEA.HI.X R3, R36, R163, R222, 0x2, P1 ;  /* 0x000000a324037211 */ /* 0x000fe200008f14de */
[----:B------:R-:W-:Y:S01]  /*5c60*/  FADD.FTZ R218, R187, R218 ;  /* 0x000000dabbda7221 */ /* 0x000fe20000010000 */
[C---:B------:R-:W-:Y:S01]  /*5c70*/  FMUL.FTZ R36, R176.reuse, R216 ;  /* 0x000000d8b0247220 */ /* 0x040fe20000410000 */
[----:B------:R-:W5:Y:S01]  /*5c80*/  SHFL.UP PT, R37, R214, 0x10, RZ ;  /* 0x06000000d6257989 */ /* 0x000f6200000e00ff */
[----:B------:R-:W-:Y:S01]  /*5c90*/  ISETP.GE.AND P1, PT, R113, 0x10, PT ;  /* 0x000000107100780c */ /* 0x000fe20003f26270 */
[C---:B------:R-:W-:Y:S01]  /*5ca0*/  FMUL.FTZ R216, R176.reuse, R218 ;  /* 0x000000dab0d87220 */ /* 0x040fe20000410000 */
[----:B------:R-:W-:Y:S01]  /*5cb0*/  FFMA.FTZ R36, R177, R229, -R36 ;  /* 0x000000e5b1247223 */ /* 0x000fe20000010824 */
[-C--:B------:R-:W-:Y:S01]  /*5cc0*/  FMUL.FTZ R231, R176, R227.reuse ;  /* 0x000000e3b0e77220 */ /* 0x080fe20000410000 */
[----:B------:R-:W-:Y:S01]  /*5cd0*/  ISETP.GT.U32.AND P2, PT, R207, 0x1b, PT ;  /* 0x0000001bcf00780c */ /* 0x000fe20003f44070 */
[----:B------:R-:W-:Y:S01]  /*5ce0*/  FFMA.FTZ R229, R177, R227, R216 ;  /* 0x000000e3b1e57223 */ /* 0x000fe200000100d8 */
[-C--:B------:R-:W-:Y:S01]  /*5cf0*/  FMUL.FTZ R222, R178, R36.reuse ;  /* 0x00000024b2de7220 */ /* 0x080fe20000410000 */
[----:B------:R-:W-:Y:S01]  /*5d00*/  FFMA.FTZ R233, R179, R36, -R233 ;  /* 0x00000024b3e97223 */ /* 0x000fe200000108e9 */
[----:B------:R-:W-:Y:S01]  /*5d10*/  FFMA.FTZ R231, R177, R218, -R231 ;  /* 0x000000dab1e77223 */ /* 0x000fe200000108e7 */
[----:B------:R-:W-:Y:S01]  /*5d20*/  FADD.FTZ R229, R162, R229 ;  /* 0x000000e5a2e57221 */ /* 0x000fe20000010000 */
[----:B------:R-:W-:Y:S01]  /*5d30*/  FFMA.FTZ R222, R179, R220, R222 ;  /* 0x000000dcb3de7223 */ /* 0x000fe200000100de */
[-C--:B-1----:R-:W-:Y:S01]  /*5d40*/  FMUL.FTZ R227, R206, R225.reuse ;  /* 0x000000e1cee37220 */ /* 0x082fe20000410000 */
[----:B------:R-:W-:Y:S01]  /*5d50*/  FMUL.FTZ R225, R214, R225 ;  /* 0x000000e1d6e17220 */ /* 0x000fe20000410000 */
[----:B------:R-:W-:Y:S01]  /*5d60*/  FADD.FTZ R231, R160, R231 ;  /* 0x000000e7a0e77221 */ /* 0x000fe20000010000 */
[----:B------:R-:W-:Y:S01]  /*5d70*/  FMUL.FTZ R216, R178, R229 ;  /* 0x000000e5b2d87220 */ /* 0x000fe20000410000 */
[-C--:B--2---:R-:W-:Y:S01]  /*5d80*/  FMUL.FTZ R36, R206, R221.reuse ;  /* 0x000000ddce247220 */ /* 0x084fe20000410000 */
[----:B------:R-:W-:Y:S01]  /*5d90*/  FMUL.FTZ R221, R214, R221 ;  /* 0x000000ddd6dd7220 */ /* 0x000fe20000410000 */
[----:B------:R-:W-:Y:S01]  /*5da0*/  FMUL.FTZ R218, R180, R222 ;  /* 0x000000deb4da7220 */ /* 0x000fe20000410000 */
[-C--:B---3--:R-:W-:Y:S01]  /*5db0*/  FFMA.FTZ R227, R214, R223.reuse, -R227 ;  /* 0x000000dfd6e37223 */ /* 0x088fe200000108e3 */
[----:B------:R-:W-:-:S02]  /*5dc0*/  FFMA.FTZ R225, R206, R223, R225 ;  /* 0x000000dfcee17223 */ /* 0x000fc400000100e1 */
[----:B------:R-:W-:Y:S01]  /*5dd0*/  FFMA.FTZ R218, R181, R233, -R218 ;  /* 0x000000e9b5da7223 */ /* 0x000fe200000108da */
[-C--:B-----5:R-:W-:Y:S01]  /*5de0*/  @P1 FFMA.FTZ R214, R214, R37.reuse, -R36 ;  /* 0x00000025d6d61223 */ /* 0x0a0fe20000010824 */
[----:B------:R-:W-:Y:S01]  /*5df0*/  @P1 FFMA.FTZ R206, R206, R37, R221 ;  /* 0x00000025cece1223 */ /* 0x000fe200000100dd */
[----:B------:R-:W-:Y:S01]  /*5e00*/  @P1 FADD.FTZ R198, R198, R225 ;  /* 0x000000e1c6c61221 */ /* 0x000fe20000010000 */
[----:B------:R-:W-:Y:S01]  /*5e10*/  @P1 FADD.FTZ R202, R202, R227 ;  /* 0x000000e3caca1221 */ /* 0x000fe20000010000 */
[CC--:B------:R-:W-:Y:S01]  /*5e20*/  FFMA.FTZ R37, R179.reuse, R231.reuse, -R216 ;  /* 0x000000e7b3257223 */ /* 0x0c0fe200000108d8 */
[----:B------:R1:W-:Y:S01]  /*5e30*/  SHFL.UP PT, R36, R214, 0x1, RZ ;  /* 0x04200000d6247989 */ /* 0x0003e200000e00ff */
[----:B------:R-:W-:Y:S01]  /*5e40*/  FMUL.FTZ R216, R178, R231 ;  /* 0x000000e7b2d87220 */ /* 0x000fe20000410000 */
[----:B------:R-:W-:Y:S01]  /*5e50*/  FMUL.FTZ R221, R180, R233 ;  /* 0x000000e9b4dd7220 */ /* 0x000fe20000410000 */
[----:B------:R-:W-:Y:S01]  /*5e60*/  FMUL.FTZ R220, R182, R218 ;  /* 0x000000dab6dc7220 */ /* 0x000fe20000410000 */
[----:B------:R-:W-:Y:S01]  /*5e70*/  SHFL.UP PT, R206, R206, 0x1, RZ ;  /* 0x04200000cece7989 */ /* 0x000fe200000e00ff */
[----:B------:R-:W-:Y:S01]  /*5e80*/  FFMA.FTZ R229, R179, R229, R216 ;  /* 0x000000e5b3e57223 */ /* 0x000fe200000100d8 */
[----:B------:R-:W-:Y:S01]  /*5e90*/  FFMA.FTZ R221, R181, R222, R221 ;  /* 0x000000deb5dd7223 */ /* 0x000fe200000100dd */
[----:B------:R-:W-:Y:S01]  /*5ea0*/  FADD.FTZ R37, R164, R37 ;  /* 0x00000025a4257221 */ /* 0x000fe20000010000 */
[----:B----4-:R-:W2:Y:S01]  /*5eb0*/  SHFL.IDX PT, R7, R7, RZ, 0x1f ;  /* 0x00001fff07077589 */ /* 0x010ea200000e0000 */
[----:B------:R-:W-:Y:S01]  /*5ec0*/  FADD.FTZ R229, R166, R229 ;  /* 0x000000e5a6e57221 */ /* 0x000fe20000010000 */
[-C--:B------:R-:W-:Y:S01]  /*5ed0*/  FMUL.FTZ R223, R182, R221.reuse ;  /* 0x000000ddb6df7220 */ /* 0x080fe20000410000 */
[C---:B------:R-:W-:Y:S01]  /*5ee0*/  FFMA.FTZ R220, R183.reuse, R221, R220 ;  /* 0x000000ddb7dc7223 */ /* 0x040fe200000100dc */
[----:B------:R-:W3:Y:S01]  /*5ef0*/  SHFL.IDX PT, R6, R6, RZ, 0x1f ;  /* 0x00001fff06067589 */ /* 0x000ee200000e0000 */
[C---:B------:R-:W-:Y:S01]  /*5f00*/  FMUL.FTZ R216, R180.reuse, R229 ;  /* 0x000000e5b4d87220 */ /* 0x040fe20000410000 */
[----:B------:R-:W-:Y:S01]  /*5f10*/  FFMA.FTZ R222, R183, R218, -R223 ;  /* 0x000000dab7de7223 */ /* 0x000fe200000108df */
[-C--:B-1----:R-:W-:Y:S01]  /*5f20*/  FMUL.FTZ R214, R180, R37.reuse ;  /* 0x00000025b4d67220 */ /* 0x082fe20000410000 */
[----:B------:R-:W1:Y:S01]  /*5f30*/  SHFL.UP PT, R198, R198, 0x1, RZ ;  /* 0x04200000c6c67989 */ /* 0x000e6200000e00ff */
[C---:B------:R-:W-:Y:S01]  /*5f40*/  FFMA.FTZ R223, R181.reuse, R37, -R216 ;  /* 0x00000025b5df7223 */ /* 0x040fe200000108d8 */
[----:B------:R-:W-:Y:S01]  /*5f50*/  FMUL.FTZ R225, R184, R220 ;  /* 0x000000dcb8e17220 */ /* 0x000fe20000410000 */
[----:B------:R-:W-:Y:S01]  /*5f60*/  FFMA.FTZ R218, R181, R229, R214 ;  /* 0x000000e5b5da7223 */ /* 0x000fe200000100d6 */
[----:B------:R-:W4:Y:S01]  /*5f70*/  SHFL.UP PT, R202, R202, 0x1, RZ ;  /* 0x04200000caca7989 */ /* 0x000f2200000e00ff */
[----:B------:R-:W-:Y:S01]  /*5f80*/  FADD.FTZ R223, R168, R223 ;  /* 0x000000dfa8df7221 */ /* 0x000fe20000010000 */
[-C--:B------:R-:W-:Y:S01]  /*5f90*/  FFMA.FTZ R216, R185, R222.reuse, -R225 ;  /* 0x000000deb9d87223 */ /* 0x080fe200000108e1 */
[----:B------:R-:W-:Y:S01]  /*5fa0*/  FADD.FTZ R218, R169, R218 ;  /* 0x000000daa9da7221 */ /* 0x000fe20000010000 */
[----:B------:R-:W-:Y:S01]  /*5fb0*/  FMUL.FTZ R214, R184, R222 ;  /* 0x000000deb8d67220 */ /* 0x000fe20000410000 */
[----:B------:R-:W-:-:S03]  /*5fc0*/  ISETP.GT.U32.AND P1, PT, R207, 0x1d, PT ;  /* 0x0000001dcf00780c */ /* 0x000fc60003f24070 */
[----:B------:R-:W-:Y:S01]  /*5fd0*/  FFMA.FTZ R214, R185, R220, R214 ;  /* 0x000000dcb9d67223 */ /* 0x000fe200000100d6 */
[-C--:B--2---:R-:W-:Y:S01]  /*5fe0*/  FMUL.FTZ R221, R36, R7.reuse ;  /* 0x0000000724dd7220 */ /* 0x084fe20000410000 */
[----:B------:R-:W-:-:S03]  /*5ff0*/  FMUL.FTZ R37, R206, R7 ;  /* 0x00000007ce257220 */ /* 0x000fc60000410000 */
[----:B------:R2:W0:Y:S01]  /*6000*/  SHFL.DOWN PT, R224, R214, 0x1, 0x1f ;  /* 0x08201f00d6e07f89 */ /* 0x00042200000e0000 */
[-C--:B---3--:R-:W-:Y:S01]  /*6010*/  FFMA.FTZ R221, R206, R6.reuse, R221 ;  /* 0x00000006cedd7223 */ /* 0x088fe200000100dd */
[----:B------:R-:W-:-:S03]  /*6020*/  FFMA.FTZ R37, R36, R6, -R37 ;  /* 0x0000000624257223 */ /* 0x000fc60000010825 */
[----:B-1----:R-:W-:Y:S01]  /*6030*/  @P0 FADD.FTZ R7, R198, R221 ;  /* 0x000000ddc6070221 */ /* 0x002fe20000010000 */
[----:B------:R-:W-:Y:S01]  /*6040*/  FMUL.FTZ R198, R182, R223 ;  /* 0x000000dfb6c67220 */ /* 0x000fe20000410000 */
[----:B----4-:R-:W-:Y:S02]  /*6050*/  @P0 FADD.FTZ R6, R202, R37 ;  /* 0x00000025ca060221 */ /* 0x010fe40000010000 */
[----:B------:R-:W-:Y:S01]  /*6060*/  FMUL.FTZ R37, R5, R7 ;  /* 0x0000000705257220 */ /* 0x000fe20000410000 */
[-C--:B------:R-:W-:Y:S01]  /*6070*/  FMUL.FTZ R202, R182, R218.reuse ;  /* 0x000000dab6ca7220 */ /* 0x080fe20000410000 */
[----:B------:R-:W-:Y:S01]  /*6080*/  FFMA.FTZ R218, R183, R218, R198 ;  /* 0x000000dab7da7223 */ /* 0x000fe200000100c6 */
[-C--:B------:R-:W-:Y:S01]  /*6090*/  FMUL.FTZ R36, R5, R6.reuse ;  /* 0x0000000605247220 */ /* 0x080fe20000410000 */
[C---:B------:R-:W-:Y:S01]  /*60a0*/  FFMA.FTZ R37, R4.reuse, R6, -R37 ;  /* 0x0000000604257223 */ /* 0x040fe20000010825 */
[----:B------:R-:W-:Y:S01]  /*60b0*/  FFMA.FTZ R223, R183, R223, -R202 ;  /* 0x000000dfb7df7223 */ /* 0x000fe200000108ca */
[----:B------:R-:W-:Y:S01]  /*60c0*/  ISETP.GE.AND P0, PT, R145, UR8, PT ;  /* 0x0000000891007c0c */ /* 0x000fe2000bf06270 */
[----:B------:R-:W-:Y:S01]  /*60d0*/  FFMA.FTZ R36, R4, R7, R36 ;  /* 0x0000000704247223 */ /* 0x000fe20000010024 */
[----:B------:R-:W-:Y:S01]  /*60e0*/  FADD.FTZ R196, R196, R37 ;  /* 0x00000025c4c47221 */ /* 0x000fe20000010000 */
[----:B------:R-:W-:Y:S01]  /*60f0*/  FADD.FTZ R223, R170, R223 ;  /* 0x000000dfaadf7221 */ /* 0x000fe20000010000 */
[----:B------:R-:W-:Y:S01]  /*6100*/  FADD.FTZ R218, R171, R218 ;  /* 0x000000daabda7221 */ /* 0x000fe20000010000 */
[----:B------:R-:W-:Y:S01]  /*6110*/  FADD.FTZ R36, RZ, R36 ;  /* 0x00000024ff247221 */ /* 0x000fe20000010000 */
[----:B------:R-:W-:Y:S01]  /*6120*/  FMUL.FTZ R6, R184, R196 ;  /* 0x000000c4b8067220 */ /* 0x000fe20000410000 */
[----:B------:R-:W-:Y:S01]  /*6130*/  ISETP.NE.OR P0, PT, R159, RZ, P0 ;  /* 0x000000ff9f00720c */ /* 0x000fe20000705670 */
[----:B------:R-:W-:-:S02]  /*6140*/  HFMA2 R4, -RZ, RZ, 1.875, 0 ;  /* 0x3f800000ff047431 */ /* 0x000fc400000001ff */
        /* <DEDUP_REMOVED lines=9> */
[-C--:B------:R-:W-:Y:S01]  /*61e0*/  FMUL.FTZ R225, R194, R37.reuse ;  /* 0x00000025c2e17220 */ /* 0x080fe20000410000 */
[----:B------:R-:W-:Y:S01]  /*61f0*/  FMUL.FTZ R217, R182, R37 ;  /* 0x00000025b6d97220 */ /* 0x000fe20000410000 */
[----:B------:R-:W-:Y:S01]  /*6200*/  FFMA.FTZ R206, R0, R221, RZ ;  /* 0x000000dd00ce7223 */ /* 0x000fe200000100ff */
[-C--:B------:R-:W-:Y:S01]  /*6210*/  FMUL.FTZ R194, R194, R198.reuse ;  /* 0x000000c6c2c27220 */ /* 0x080fe20000410000 */
[-C--:B------:R-:W-:Y:S01]  /*6220*/  FFMA.FTZ R225, R200, R198.reuse, -R225 ;  /* 0x000000c6c8e17223 */ /* 0x080fe200000108e1 */
[----:B------:R-:W-:Y:S01]  /*6230*/  FMUL.FTZ R202, R184, R223 ;  /* 0x000000dfb8ca7220 */ /* 0x000fe20000410000 */
[----:B------:R-:W-:Y:S01]  /*6240*/  CS2R R6, SRZ ;  /* 0x0000000000067805 */ /* 0x000fe2000001ff00 */
[----:B------:R-:W-:Y:S01]  /*6250*/  FFMA.FTZ R222, R200, R37, R194 ;  /* 0x00000025c8de7223 */ /* 0x000fe200000100c2 */
[-C--:B------:R-:W-:Y:S01]  /*6260*/  FMUL.FTZ R194, R182, R198.reuse ;  /* 0x000000c6b6c27220 */ /* 0x080fe20000410000 */
[----:B------:R-:W-:Y:S01]  /*6270*/  FFMA.FTZ R200, R183, R198, -R217 ;  /* 0x000000c6b7c87223 */ /* 0x000fe200000108d9 */
[----:B------:R-:W-:Y:S01]  /*6280*/  FFMA.FTZ R225, R71, R225, R206 ;  /* 0x000000e147e17223 */ /* 0x000fe200000100ce */
[----:B------:R-:W-:Y:S01]  /*6290*/  FFMA.FTZ R220, R185, R218, R202 ;  /* 0x000000dab9dc7223 */ /* 0x000fe200000100ca */
[----:B------:R-:W-:Y:S01]  /*62a0*/  FFMA.FTZ R194, R183, R37, R194 ;  /* 0x00000025b7c27223 */ /* 0x000fe200000100c2 */
[----:B------:R-:W-:Y:S01]  /*62b0*/  FFMA.FTZ R200, R99, R98, R200 ;  /* 0x0000006263c87223 */ /* 0x000fe200000100c8 */
[----:B------:R-:W-:Y:S01]  /*62c0*/  FFMA.FTZ R202, -R0, R219, RZ ;  /* 0x000000db00ca7223 */ /* 0x000fe200000101ff */
[----:B------:R-:W-:Y:S01]  /*62d0*/  FMUL.FTZ R218, R184, R218 ;  /* 0x000000dab8da7220 */ /* 0x000fe20000410000 */
[----:B------:R-:W-:Y:S01]  /*62e0*/  FADD.FTZ R194, RZ, R194 ;  /* 0x000000c2ffc27221 */ /* 0x000fe20000010000 */
[----:B------:R-:W-:Y:S01]  /*62f0*/  MOV R5, RZ ;  /* 0x000000ff00057202 */ /* 0x000fe20000000f00 */
[----:B------:R-:W-:Y:S01]  /*6300*/  FFMA.FTZ R219, -R71, R222, R202 ;  /* 0x000000de47db7223 */ /* 0x000fe200000101ca */
[C---:B------:R-:W-:Y:S01]  /*6310*/  FMUL.FTZ R202, R180.reuse, R200 ;  /* 0x000000c8b4ca7220 */ /* 0x040fe20000410000 */
[C---:B------:R-:W-:Y:S01]  /*6320*/  FMUL.FTZ R206, R195.reuse, R194 ;  /* 0x000000c2c3ce7220 */ /* 0x040fe20000410000 */
[-C--:B------:R-:W-:Y:S01]  /*6330*/  FMUL.FTZ R195, R195, R200.reuse ;  /* 0x000000c8c3c37220 */ /* 0x080fe20000410000 */
[----:B------:R-:W-:Y:S01]  /*6340*/  FFMA.FTZ R217, R185, R223, -R218 ;  /* 0x000000dfb9d97223 */ /* 0x000fe200000108da */
[----:B------:R-:W1:Y:S01]  /*6350*/  @!P0 LDS.128 R4, [UR7+0x25d0] ;  /* 0x0025d007ff048984 */ /* 0x000e620008000c00 */
[C---:B------:R-:W-:Y:S01]  /*6360*/  FFMA.FTZ R206, R215.reuse, R200, -R206 ;  /* 0x000000c8d7ce7223 */ /* 0x040fe200000108ce */
[-C--:B------:R-:W-:Y:S01]  /*6370*/  FFMA.FTZ R218, R215, R194.reuse, R195 ;  /* 0x000000c2d7da7223 */ /* 0x080fe200000100c3 */
[----:B------:R-:W-:Y:S01]  /*6380*/  FMUL.FTZ R195, R180, R194 ;  /* 0x000000c2b4c37220 */ /* 0x000fe20000410000 */
[----:B------:R-:W-:Y:S01]  /*6390*/  ISETP.NE.AND P0, PT, R207, 0x1f, PT ;  /* 0x0000001fcf00780c */ /* 0x000fe20003f05270 */
[----:B------:R-:W-:Y:S01]  /*63a0*/  FFMA.FTZ R222, R70, R206, R225 ;  /* 0x000000ce46de7223 */ /* 0x000fe200000100e1 */
[C---:B------:R-:W-:Y:S01]  /*63b0*/  FFMA.FTZ R206, R181.reuse, R194, R202 ;  /* 0x000000c2b5ce7223 */ /* 0x040fe200000100ca */
[----:B------:R-:W-:Y:S01]  /*63c0*/  FFMA.FTZ R202, R181, R200, -R195 ;  /* 0x000000c8b5ca7223 */ /* 0x000fe200000108c3 */
[----:B------:R-:W-:Y:S01]  /*63d0*/  FADD.FTZ R215, R173, R220 ;  /* 0x000000dcadd77221 */ /* 0x000fe20000010000 */
[----:B------:R-:W-:Y:S01]  /*63e0*/  FADD.FTZ R217, R172, R217 ;  /* 0x000000d9acd97221 */ /* 0x000fe20000010000 */
[----:B------:R-:W-:Y:S01]  /*63f0*/  FADD.FTZ R195, RZ, R206 ;  /* 0x000000ceffc37221 */ /* 0x000fe20000010000 */
[----:B------:R-:W-:Y:S01]  /*6400*/  FFMA.FTZ R202, R97, R96, R202 ;  /* 0x0000006061ca7223 */ /* 0x000fe200000100ca */
[----:B------:R-:W-:-:S02]  /*6410*/  FFMA.FTZ R218, -R70, R218, R219 ;  /* 0x000000da46da7223 */ /* 0x000fc400000101db */
[CC--:B------:R-:W-:Y:S01]  /*6420*/  FMUL.FTZ R206, R204.reuse, R195.reuse ;  /* 0x000000c3ccce7220 */ /* 0x0c0fe20000410000 */
[-C--:B------:R-:W-:Y:S01]  /*6430*/  FMUL.FTZ R204, R204, R202.reuse ;  /* 0x000000cacccc7220 */ /* 0x080fe20000410000 */
[----:B------:R2:W3:Y:S02]  /*6440*/  SHFL.DOWN PT, R219, R216, 0x1, 0x1f ;  /* 0x08201f00d8db7f89 */ /* 0x0004e400000e0000 */
[C---:B------:R-:W-:Y:S01]  /*6450*/  FFMA.FTZ R220, R197.reuse, R202, -R206 ;  /* 0x000000cac5dc7223 */ /* 0x040fe200000108ce */
[----:B------:R-:W-:Y:S01]  /*6460*/  FFMA.FTZ R225, R197, R195, R204 ;  /* 0x000000c3c5e17223 */ /* 0x000fe200000100cc */
        /* <DEDUP_REMOVED lines=9> */
[C---:B--2---:R-:W-:Y:S01]  /*6500*/  FFMA.FTZ R214, R224.reuse, R214, -R197 ;  /* 0x000000d6e0d67223 */ /* 0x044fe200000108c5 */
[----:B------:R-:W-:Y:S01]  /*6510*/  FFMA.FTZ R216, R224, R216, R219 ;  /* 0x000000d8e0d87223 */ /* 0x000fe200000100db */
[----:B------:R-:W-:Y:S01]  /*6520*/  FADD.FTZ R215, R215, R204 ;  /* 0x000000ccd7d77221 */ /* 0x000fe20000010000 */
[----:B------:R-:W-:-:S07]  /*6530*/  FADD.FTZ R217, R217, R206 ;  /* 0x000000ced9d97221 */ /* 0x000fce0000010000 */
.L_x_15710:
[----:B------:R-:W-:Y:S05]  /*6540*/  BSYNC.RECONVERGENT B0 ;  /* 0x0000000000007941 */ /* 0x000fea0003800200 */
.L_x_15709:
[C---:B---3--:R-:W-:Y:S01]  /*6550*/  FFMA.FTZ R219, -R69.reuse, R225, R218 ;  /* 0x000000e145db7223 */ /* 0x048fe200000101da */
[----:B0-----:R0:W3:Y:S01]  /*6560*/  SHFL.DOWN PT, R223, R216, 0x2, 0x1f ;  /* 0x08401f00d8df7f89 */ /* 0x0010e200000e0000 */
[----:B------:R-:W-:Y:S01]  /*6570*/  BSSY.RECONVERGENT B0, `(.L_x_15711) ;  /* 0x0000010000007945 */ /* 0x000fe20003800200 */
[----:B------:R-:W-:Y:S02]  /*6580*/  FFMA.FTZ R221, R69, R220, R222 ;  /* 0x000000dc45dd7223 */ /* 0x000fe400000100de */
[----:B------:R0:W0:Y:S04]  /*6590*/  SHFL.DOWN PT, R218, R214, 0x2, 0x1f ;  /* 0x08401f00d6da7f89 */ /* 0x00002800000e0000 */
[----:B----4-:R4:W0:Y:S04]  /*65a0*/  SHFL.DOWN PT, R206, R215, 0x2, 0x1f ;  /* 0x08401f00d7ce7f89 */ /* 0x01082800000e0000 */
        /* <DEDUP_REMOVED lines=8> */
[-C--:B--2---:R-:W-:Y:S01]  /*6630*/  FFMA.FTZ R214, R214, R218.reuse, -R197 ;  /* 0x000000dad6d67223 */ /* 0x084fe200000108c5 */
[----:B------:R-:W-:Y:S01]  /*6640*/  FFMA.FTZ R216, R216, R218, R223 ;  /* 0x000000dad8d87223 */ /* 0x000fe200000100df */
[----:B----4-:R-:W-:Y:S01]  /*6650*/  FADD.FTZ R215, R215, R204 ;  /* 0x000000ccd7d77221 */ /* 0x010fe20000010000 */
[----:B------:R-:W-:-:S07]  /*6660*/  FADD.FTZ R217, R217, R206 ;  /* 0x000000ced9d97221 */ /* 0x000fce0000010000 */
.L_x_15712:
[----:B------:R-:W-:Y:S05]  /*6670*/  BSYNC.RECONVERGENT B0 ;  /* 0x0000000000007941 */ /* 0x000fea0003800200 */
.L_x_15711:
[----:B0-----:R0:W0:Y:S01]  /*6680*/  SHFL.DOWN PT, R218, R214, 0x4, 0x1f ;  /* 0x08801f00d6da7f89 */ /* 0x00102200000e0000 */
[----:B------:R-:W-:Y:S03]  /*6690*/  BSSY.RECONVERGENT B0, `(.L_x_15713) ;  /* 0x000000f000007945 */ /* 0x000fe60003800200 */
[----:B---3--:R3:W0:Y:S04]  /*66a0*/  SHFL.DOWN PT, R223, R216, 0x4, 0x1f ;  /* 0x08801f00d8df7f89 */ /* 0x00862800000e0000 */
        /* <DEDUP_REMOVED lines=9> */
[-C--:B--2---:R-:W-:Y:S01]  /*6740*/  FFMA.FTZ R214, R214, R218.reuse, -R197 ;  /* 0x000000dad6d67223 */ /* 0x084fe200000108c5 */
[----:B---3--:R-:W-:Y:S01]  /*6750*/  FFMA.FTZ R216, R216, R218, R223 ;  /* 0x000000dad8d87223 */ /* 0x008fe200000100df */
[----:B----4-:R-:W-:Y:S01]  /*6760*/  FADD.FTZ R215, R215, R204 ;  /* 0x000000ccd7d77221 */ /* 0x010fe20000010000 */
[----:B------:R-:W-:-:S07]  /*6770*/  FADD.FTZ R217, R217, R206 ;  /* 0x000000ced9d97221 */ /* 0x000fce0000010000 */
.L_x_15714:
[----:B------:R-:W-:Y:S05]  /*6780*/  BSYNC.RECONVERGENT B0 ;  /* 0x0000000000007941 */ /* 0x000fea0003800200 */
.L_x_15713:
        /* <DEDUP_REMOVED lines=16> */
.L_x_15716:
[----:B------:R-:W-:Y:S05]  /*6890*/  BSYNC.RECONVERGENT B0 ;  /* 0x0000000000007941 */ /* 0x000fea0003800200 */
.L_x_15715:
        /* <DEDUP_REMOVED lines=14> */
[-C--:B-12---:R-:W-:Y:S01]  /*6980*/  FFMA.FTZ R214, R214, R222.reuse, -R197 ;  /* 0x000000ded6d67223 */ /* 0x086fe200000108c5 */
[----:B---3--:R-:W-:Y:S01]  /*6990*/  FFMA.FTZ R216, R216, R222, R223 ;  /* 0x000000ded8d87223 */ /* 0x008fe200000100df */
[----:B----4-:R-:W-:Y:S01]  /*69a0*/  FADD.FTZ R215, R215, R218 ;  /* 0x000000dad7d77221 */ /* 0x010fe20000010000 */
[----:B------:R-:W-:-:S07]  /*69b0*/  FADD.FTZ R217, R217, R220 ;  /* 0x000000dcd9d97221 */ /* 0x000fce0000010000 */
.L_x_15718:
[----:B------:R-:W-:Y:S05]  /*69c0*/  BSYNC.RECONVERGENT B0 ;  /* 0x0000000000007941 */ /* 0x000fea0003800200 */
.L_x_15717:
[C---:B------:R-:W-:Y:S01]  /*69d0*/  FFMA.FTZ R204, R179.reuse, R202, -R204 ;  /* 0x000000cab3cc7223 */ /* 0x040fe200000108cc */
[----:B------:R-:W-:Y:S01]  /*69e0*/  SHFL.DOWN PT, R230, R216, 0x1, 0x1f ;  /* 0x08201f00d8e67f89 */ /* 0x000fe200000e0000 */
[----:B------:R-:W-:Y:S01]  /*69f0*/  FFMA.FTZ R197, R179, R195, R206 ;  /* 0x000000c3b3c57223 */ /* 0x000fe200000100ce */
[----:B------:R-:W-:Y:S01]  /*6a00*/  ISETP.NE.AND P0, PT, R159, 0x1f, PT ;  /* 0x0000001f9f00780c */ /* 0x000fe20003f05270 */
[----:B------:R-:W-:Y:S01]  /*6a10*/  FFMA.FTZ R204, R95, R94, R204 ;  /* 0x0000005e5fcc7223 */ /* 0x000fe200000100cc */
[----:B-1----:R-:W1:Y:S01]  /*6a20*/  SHFL.IDX PT, R218, R7, RZ, 0x1f ;  /* 0x00001fff07da7589 */ /* 0x002e6200000e0000 */
[----:B------:R-:W-:Y:S01]  /*6a30*/  FADD.FTZ R197, RZ, R197 ;  /* 0x000000c5ffc57221 */ /* 0x000fe20000010000 */
[----:B------:R-:W-:Y:S01]  /*6a40*/  ISETP.NE.AND P4, PT, R159, RZ, PT ;  /* 0x000000ff9f00720c */ /* 0x000fe20003f85270 */
[CC--:B------:R-:W-:Y:S01]  /*6a50*/  FMUL.FTZ R206, R176.reuse, R204.reuse ;  /* 0x000000ccb0ce7220 */ /* 0x0c0fe20000410000 */
[----:B------:R-:W5:Y:S01]  /*6a60*/  SHFL.DOWN PT, R228, R214, 0x1, 0x1f ;  /* 0x08201f00d6e47f89 */ /* 0x000f6200000e0000 */
[-C--:B0-----:R-:W-:Y:S01]  /*6a70*/  FMUL.FTZ R223, R176, R197.reuse ;  /* 0x000000c5b0df7220 */ /* 0x081fe20000410000 */
[-C--:B------:R-:W-:Y:S01]  /*6a80*/  FMUL.FTZ R224, R199, R197.reuse ;  /* 0x000000c5c7e07220 */ /* 0x080fe20000410000 */
[-C--:B------:R-:W-:Y:S01]  /*6a90*/  FFMA.FTZ R222, R177, R197.reuse, R206 ;  /* 0x000000c5b1de7223 */ /* 0x080fe200000100ce */
[----:B------:R-:W0:Y:S01]  /*6aa0*/  SHFL.IDX PT, R220, R6, RZ, 0x1f ;  /* 0x00001fff06dc7589 */ /* 0x000e2200000e0000 */
[-C--:B------:R-:W-:Y:S01]  /*6ab0*/  FMUL.FTZ R226, R199, R204.reuse ;  /* 0x000000ccc7e27220 */ /* 0x080fe20000410000 */
[-C--:B------:R-:W-:Y:S01]  /*6ac0*/  FFMA.FTZ R206, R177, R204.reuse, -R223 ;  /* 0x000000ccb1ce7223 */ /* 0x080fe200000108df */
[----:B------:R-:W-:Y:S01]  /*6ad0*/  FADD.FTZ R199, RZ, R222 ;  /* 0x000000deffc77221 */ /* 0x000fe20000010000 */
[----:B------:R-:W0:Y:S01]  /*6ae0*/  SHFL.DOWN PT, R232, R215, 0x1, 0x1f ;  /* 0x08201f00d7e87f89 */ /* 0x000e2200000e0000 */
[C---:B------:R-:W-:Y:S01]  /*6af0*/  FFMA.FTZ R224, R201.reuse, R204, -R224 ;  /* 0x000000ccc9e07223 */ /* 0x040fe200000108e0 */
[----:B------:R-:W-:Y:S01]  /*6b00*/  FFMA.FTZ R226, R201, R197, R226 ;  /* 0x000000c5c9e27223 */ /* 0x000fe200000100e2 */
[----:B------:R-:W-:Y:S01]  /*6b10*/  FFMA.FTZ R206, R93, R92, R206 ;  /* 0x0000005c5dce7223 */ /* 0x000fe200000100ce */
[----:B------:R-:W0:Y:S01]  /*6b20*/  SHFL.DOWN PT, R234, R217, 0x1, 0x1f ;  /* 0x08201f00d9ea7f89 */ /* 0x000e2200000e0000 */
[CC--:B------:R-:W-:Y:S01]  /*6b30*/  FMUL.FTZ R201, R203.reuse, R199.reuse ;  /* 0x000000c7cbc97220 */ /* 0x0c0fe20000410000 */
[C---:B------:R-:W-:Y:S01]  /*6b40*/  FFMA.FTZ R226, -R68.reuse, R226, R219 ;  /* 0x000000e244e27223 */ /* 0x040fe200000101db */
[----:B------:R-:W-:Y:S01]  /*6b50*/  FMUL.FTZ R222, R203, R206 ;  /* 0x000000cecbde7220 */ /* 0x000fe20000410000 */
[----:B------:R-:W-:Y:S01]  /*6b60*/  FFMA.FTZ R224, R68, R224, R221 ;  /* 0x000000e044e07223 */ /* 0x000fe200000100dd */
[C---:B------:R-:W-:Y:S01]  /*6b70*/  FFMA.FTZ R219, R208.reuse, R206, -R201 ;  /* 0x000000ced0db7223 */ /* 0x040fe200000108c9 */
[----:B--23--:R-:W2:Y:S01]  /*6b80*/  SHFL.IDX PT, R216, R216, RZ, 0x1f ;  /* 0x00001fffd8d87589 */ /* 0x00cea200000e0000 */
[----:B------:R-:W-:Y:S01]  /*6b90*/  FFMA.FTZ R203, R208, R199, R222 ;  /* 0x000000c7d0cb7223 */ /* 0x000fe200000100de */
[----:B-1----:R-:W-:Y:S01]  /*6ba0*/  @P0 FMUL.FTZ R201, R230, R218 ;  /* 0x000000dae6c90220 */ /* 0x002fe20000410000 */
[----:B------:R-:W-:Y:S01]  /*6bb0*/  FMUL.FTZ R208, R188, R206 ;  /* 0x000000cebcd07220 */ /* 0x000fe20000410000 */
[C---:B------:R-:W-:Y:S01]  /*6bc0*/  FFMA.FTZ R219, R67.reuse, R219, R224 ;  /* 0x000000db43db7223 */ /* 0x040fe200000100e0 */
[----:B------:R-:W1:Y:S01]  /*6bd0*/  SHFL.IDX PT, R214, R214, RZ, 0x1f ;  /* 0x00001fffd6d67589 */ /* 0x000e6200000e0000 */
[C---:B-----5:R-:W-:Y:S01]  /*6be0*/  @P0 FMUL.FTZ R223, R228.reuse, R218 ;  /* 0x000000dae4df0220 */ /* 0x060fe20000410000 */
[----:B------:R-:W-:Y:S01]  /*6bf0*/  FFMA.FTZ R203, -R67, R203, R226 ;  /* 0x000000cb43cb7223 */ /* 0x000fe200000101e2 */
[----:B------:R-:W-:Y:S01]  /*6c00*/  BSSY.RECONVERGENT B0, `(.L_x_15719) ;  /* 0x00000e2000007945 */ /* 0x000fe20003800200 */
[----:B----4-:R-:W3:Y:S01]  /*6c10*/  SHFL.IDX PT, R217, R217, RZ, 0x1f ;  /* 0x00001fffd9d97589 */ /* 0x010ee200000e0000 */
[-C--:B0-----:R-:W-:Y:S01]  /*6c20*/  @P0 FFMA.FTZ R221, R228, R220.reuse, -R201 ;  /* 0x000000dce4dd0223 */ /* 0x081fe200000108c9 */
[----:B------:R-:W-:Y:S01]  /*6c30*/  @P0 FFMA.FTZ R223, R230, R220, R223 ;  /* 0x000000dce6df0223 */ /* 0x000fe200000100df */
[-C--:B------:R-:W-:Y:S01]  /*6c40*/  FMUL.FTZ R201, R188, R199.reuse ;  /* 0x000000c7bcc97220 */ /* 0x080fe20000410000 */
[----:B------:R-:W0:Y:S01]  /*6c50*/  SHFL.IDX PT, R215, R215, RZ, 0x1f ;  /* 0x00001fffd7d77589 */ /* 0x000e2200000e0000 */
[----:B------:R-:W-:Y:S01]  /*6c60*/  @P0 FADD.FTZ R220, R232, R221 ;  /* 0x000000dde8dc0221 */ /* 0x000fe20000010000 */
[C---:B------:R-:W-:Y:S01]  /*6c70*/  FFMA.FTZ R221, R189.reuse, R199, R208 ;  /* 0x000000c7bddd7223 */ /* 0x040fe200000100d0 */
[----:B------:R-:W-:Y:S01]  /*6c80*/  FFMA.FTZ R208, R189, R206, -R201 ;  /* 0x000000cebdd07223 */ /* 0x000fe200000108c9 */
[----:B------:R-:W-:-:S02]  /*6c90*/  @P0 FADD.FTZ R218, R234, R223 ;  /* 0x000000dfeada0221 */ /* 0x000fc40000010000 */
[----:B------:R-:W-:Y:S01]  /*6ca0*/  FADD.FTZ R201, RZ, R221 ;  /* 0x000000ddffc97221 */ /* 0x000fe20000010000 */
[----:B------:R-:W-:Y:S01]  /*6cb0*/  FFMA.FTZ R208, R91, R90, R208 ;  /* 0x0000005a5bd07223 */ /* 0x000fe200000100d0 */
[-C--:B------:R-:W-:Y:S01]  /*6cc0*/  FMUL.FTZ R221, R218, R35.reuse ;  /* 0x00000023dadd7220 */ /* 0x080fe20000410000 */
[C---:B------:R-:W-:Y:S01]  /*6cd0*/  FMUL.FTZ R35, R220.reuse, R35 ;  /* 0x00000023dc237220 */ /* 0x040fe20000410000 */
[CC--:B------:R-:W-:Y:S01]  /*6ce0*/  FMUL.FTZ R222, R211.reuse, R201.reuse ;  /* 0x000000c9d3de7220 */ /* 0x0c0fe20000410000 */
[----:B------:R-:W-:Y:S01]  /*6cf0*/  FMUL.FTZ R224, R211, R208 ;  /* 0x000000d0d3e07220 */ /* 0x000fe20000410000 */
[-C--:B------:R-:W-:Y:S01]  /*6d00*/  FFMA.FTZ R221, R220, R34.reuse, R221 ;  /* 0x00000022dcdd7223 */ /* 0x080fe200000100dd */
[----:B------:R-:W-:Y:S01]  /*6d10*/  FFMA.FTZ R35, R218, R34, -R35 ;  /* 0x00000022da237223 */ /* 0x000fe20000010823 */
[CC--:B------:R-:W-:Y:S01]  /*6d20*/  FFMA.FTZ R222, R213.reuse, R208.reuse, -R222 ;  /* 0x000000d0d5de7223 */ /* 0x0c0fe200000108de */
        /* <DEDUP_REMOVED lines=11> */
[----:B--2---:R-:W-:Y:S01]  /*6de0*/  FMUL.FTZ R193, R216, R7 ;  /* 0x00000007d8c17220 */ /* 0x004fe20000410000 */
[----:B------:R-:W-:Y:S01]  /*6df0*/  FFMA.FTZ R192, R66, R222, R219 ;  /* 0x000000de42c07223 */ /* 0x000fe200000100db */
[----:B------:R-:W-:Y:S01]  /*6e00*/  FADD.FTZ R191, R191, R218 ;  /* 0x000000dabfbf7221 */ /* 0x000fe20000010000 */
[----:B------:R-:W-:Y:S01]  /*6e10*/  FADD.FTZ R190, R190, R213 ;  /* 0x000000d5bebe7221 */ /* 0x000fe20000010000 */
[-C--:B-1----:R-:W-:Y:S01]  /*6e20*/  FFMA.FTZ R218, R214, R6.reuse, -R193 ;  /* 0x00000006d6da7223 */ /* 0x082fe200000108c1 */
[----:B------:R-:W-:Y:S01]  /*6e30*/  FMUL.FTZ R6, R216, R6 ;  /* 0x00000006d8067220 */ /* 0x000fe20000410000 */
[C---:B------:R-:W-:Y:S01]  /*6e40*/  FMUL.FTZ R220, R188.reuse, R191 ;  /* 0x000000bfbcdc7220 */ /* 0x040fe20000410000 */
[----:B------:R-:W-:Y:S01]  /*6e50*/  FMUL.FTZ R188, R188, R190 ;  /* 0x000000bebcbc7220 */ /* 0x000fe20000410000 */
[C---:B------:R-:W-:Y:S01]  /*6e60*/  FMUL.FTZ R193, R216.reuse, R5 ;  /* 0x00000005d8c17220 */ /* 0x040fe20000410000 */
[----:B------:R-:W-:Y:S01]  /*6e70*/  FMUL.FTZ R216, R216, R4 ;  /* 0x00000004d8d87220 */ /* 0x000fe20000410000 */
[C---:B------:R-:W-:Y:S01]  /*6e80*/  FFMA.FTZ R213, R189.reuse, R190, R220 ;  /* 0x000000bebdd57223 */ /* 0x040fe200000100dc */
[----:B------:R-:W-:Y:S01]  /*6e90*/  FFMA.FTZ R188, R189, R191, -R188 ;  /* 0x000000bfbdbc7223 */ /* 0x000fe200000108bc */
[----:B------:R-:W-:Y:S01]  /*6ea0*/  FMUL.FTZ R189, R33, R36 ;  /* 0x0000002421bd7220 */ /* 0x000fe20000410000 */
[C---:B------:R-:W-:Y:S01]  /*6eb0*/  FFMA.FTZ R4, R214.reuse, R4, -R193 ;  /* 0x00000004d6047223 */ /* 0x040fe200000108c1 */
[----:B------:R-:W-:Y:S01]  /*6ec0*/  FFMA.FTZ R5, R214, R5, R216 ;  /* 0x00000005d6057223 */ /* 0x000fe200000100d8 */
[----:B------:R-:W-:Y:S01]  /*6ed0*/  FADD.FTZ R187, R187, R188 ;  /* 0x000000bcbbbb7221 */ /* 0x000fe20000010000 */
[C---:B------:R-:W-:Y:S01]  /*6ee0*/  FFMA.FTZ R189, R32.reuse, R196, -R189 ;  /* 0x000000c420bd7223 */ /* 0x040fe200000108bd */
[----:B------:R-:W-:Y:S01]  /*6ef0*/  FMUL.FTZ R188, R32, R36 ;  /* 0x0000002420bc7220 */ /* 0x000fe20000410000 */
[----:B------:R-:W-:Y:S01]  /*6f00*/  FFMA.FTZ R214, R214, R7, R6 ;  /* 0x00000007d6d67223 */ /* 0x000fe20000010006 */
[C---:B------:R-:W-:Y:S01]  /*6f10*/  FMUL.FTZ R193, R33.reuse, R37 ;  /* 0x0000002521c17220 */ /* 0x040fe20000410000 */
[----:B------:R-:W-:Y:S01]  /*6f20*/  FMUL.FTZ R224, R0, R189 ;  /* 0x000000bd00e07220 */ /* 0x000fe20000410000 */
[C---:B------:R-:W-:Y:S01]  /*6f30*/  FFMA.FTZ R221, R33.reuse, R196, R188 ;  /* 0x000000c421dd7223 */ /* 0x040fe200000100bc */
[----:B------:R-:W-:Y:S01]  /*6f40*/  FMUL.FTZ R189, R33, R195 ;  /* 0x000000c321bd7220 */ /* 0x000fe20000410000 */
[C---:B------:R-:W-:Y:S01]  /*6f50*/  FMUL.FTZ R188, R32.reuse, R37 ;  /* 0x0000002520bc7220 */ /* 0x040fe20000410000 */
[----:B---3--:R-:W-:Y:S01]  /*6f60*/  FADD.FTZ R7, R217, R214 ;  /* 0x000000d6d9077221 */ /* 0x008fe20000010000 */
[----:B0-----:R-:W-:Y:S01]  /*6f70*/  FADD.FTZ R6, R215, R218 ;  /* 0x000000dad7067221 */ /* 0x001fe20000010000 */
[C---:B------:R-:W-:Y:S01]  /*6f80*/  FFMA.FTZ R220, R32.reuse, R202, -R189 ;  /* 0x000000ca20dc7223 */ /* 0x040fe200000108bd */
[CC--:B------:R-:W-:Y:S01]  /*6f90*/  FFMA.FTZ R228, R33.reuse, R198.reuse, R188 ;  /* 0x000000c621e47223 */ /* 0x0c0fe200000100bc */
[C---:B------:R-:W-:Y:S01]  /*6fa0*/  FMUL.FTZ R189, R33.reuse, R199 ;  /* 0x000000c721bd7220 */ /* 0x040fe20000410000 */
[----:B------:R-:W-:Y:S01]  /*6fb0*/  FADD.FTZ R188, RZ, R212 ;  /* 0x000000d4ffbc7221 */ /* 0x000fe20000010000 */
[----:B------:R-:W-:Y:S01]  /*6fc0*/  FFMA.FTZ R226, R32, R198, -R193 ;  /* 0x000000c620e27223 */ /* 0x000fe200000108c1 */
[----:B------:R-:W-:Y:S01]  /*6fd0*/  FADD.FTZ R186, R186, R213 ;  /* 0x000000d5baba7221 */ /* 0x000fe20000010000 */
[C---:B------:R-:W-:Y:S01]  /*6fe0*/  FFMA.FTZ R214, R32.reuse, R206, -R189 ;  /* 0x000000ce20d67223 */ /* 0x040fe200000108bd */
[C---:B------:R-:W-:Y:S01]  /*6ff0*/  FMUL.FTZ R217, R33.reuse, R194 ;  /* 0x000000c221d97220 */ /* 0x040fe20000410000 */
[C---:B------:R-:W-:Y:S01]  /*7000*/  FMUL.FTZ R215, R33.reuse, R197 ;  /* 0x000000c521d77220 */ /* 0x040fe20000410000 */
[----:B------:R-:W-:Y:S01]  /*7010*/  FMUL.FTZ R193, R33, R201 ;  /* 0x000000c921c17220 */ /* 0x000fe20000410000 */
[----:B------:R-:W-:Y:S01]  /*7020*/  FFMA.FTZ R210, R89, R88, R210 ;  /* 0x0000005859d27223 */ /* 0x000fe200000100d2 */
[C---:B------:R-:W-:Y:S01]  /*7030*/  FMUL.FTZ R189, R33.reuse, R188 ;  /* 0x000000bc21bd7220 */ /* 0x040fe20000410000 */
[C---:B------:R-:W-:Y:S01]  /*7040*/  FMUL.FTZ R219, R32.reuse, R194 ;  /* 0x000000c220db7220 */ /* 0x040fe20000410000 */
[C---:B------:R-:W-:Y:S01]  /*7050*/  FMUL.FTZ R218, R32.reuse, R195 ;  /* 0x000000c320da7220 */ /* 0x040fe20000410000 */
[C---:B------:R-:W-:Y:S01]  /*7060*/  FMUL.FTZ R213, R32.reuse, R197 ;  /* 0x000000c520d57220 */ /* 0x040fe20000410000 */
[C---:B------:R-:W-:Y:S01]  /*7070*/  FMUL.FTZ R216, R32.reuse, R199 ;  /* 0x000000c720d87220 */ /* 0x040fe20000410000 */
[C---:B------:R-:W-:Y:S01]  /*7080*/  FMUL.FTZ R230, R32.reuse, R201 ;  /* 0x000000c920e67220 */ /* 0x040fe20000410000 */
[----:B------:R-:W-:Y:S01]  /*7090*/  FMUL.FTZ R223, R32, R188 ;  /* 0x000000bc20df7220 */ /* 0x000fe20000410000 */
[-C--:B------:R-:W-:Y:S01]  /*70a0*/  FMUL.FTZ R222, R176, R187.reuse ;  /* 0x000000bbb0de7220 */ /* 0x080fe20000410000 */
        /* <DEDUP_REMOVED lines=8> */
[----:B------:R-:W-:Y:S01]  /*7130*/  FMUL.FTZ R176, R176, R186 ;  /* 0x000000bab0b07220 */ /* 0x000fe20000410000 */
[C---:B------:R-:W-:Y:S01]  /*7140*/  FFMA.FTZ R189, R33.reuse, R208, R230 ;  /* 0x000000d021bd7223 */ /* 0x040fe200000100e6 */
[----:B------:R-:W-:Y:S01]  /*7150*/  FFMA.FTZ R32, R33, R210, R223 ;  /* 0x000000d221207223 */ /* 0x000fe200000100df */
[C---:B------:R-:W-:Y:S01]  /*7160*/  FFMA.FTZ R33, R177.reuse, R186, R222 ;  /* 0x000000bab1217223 */ /* 0x040fe200000100de */
[----:B------:R-:W-:Y:S01]  /*7170*/  FFMA.FTZ R177, R177, R187, -R176 ;  /* 0x000000bbb1b17223 */ /* 0x000fe200000108b0 */
[----:B------:R-:W-:Y:S01]  /*7180*/  FMUL.FTZ R223, R0, -R221 ;  /* 0x800000dd00df7220 */ /* 0x000fe20000410000 */
[----:B------:R0:W-:Y:S01]  /*7190*/  @!P4 STS.128 [UR7+0x25d0], R4 ;  /* 0x0025d004ff00c988 */ /* 0x0001e20008000c07 */
[----:B------:R-:W-:Y:S01]  /*71a0*/  FADD.FTZ R162, R162, R33 ;  /* 0x00000021a2a27221 */ /* 0x000fe20000010000 */
[----:B------:R-:W-:Y:S01]  /*71b0*/  FADD.FTZ R33, R160, R177 ;  /* 0x000000b1a0217221 */ /* 0x000fe20000010000 */
[----:B------:R-:W-:Y:S01]  /*71c0*/  FMUL.FTZ R217, R70, R217 ;  /* 0x000000d946d97220 */ /* 0x000fe20000410000 */
[----:B------:R-:W-:Y:S01]  /*71d0*/  STS [R141+0x840], R224 ;  /* 0x000840e08d007388 */ /* 0x000fe20000000800 */
[CC--:B------:R-:W-:Y:S01]  /*71e0*/  FMUL.FTZ R160, R178.reuse, R162.reuse ;  /* 0x000000a2b2a07220 */ /* 0x0c0fe20000410000 */
[----:B------:R-:W-:Y:S01]  /*71f0*/  FMUL.FTZ R177, R178, R33 ;  /* 0x00000021b2b17220 */ /* 0x000fe20000410000 */
[----:B------:R-:W-:Y:S01]  /*7200*/  FMUL.FTZ R219, R70, -R219 ;  /* 0x800000db46db7220 */ /* 0x000fe20000410000 */
[----:B------:R1:W-:Y:S01]  /*7210*/  STS [R140+0x10], R217 ;  /* 0x000010d98c007388 */ /* 0x0003e20000000800 */
[C---:B------:R-:W-:Y:S01]  /*7220*/  FFMA.FTZ R221, R179.reuse, R33, -R160 ;  /* 0x00000021b3dd7223 */ /* 0x040fe200000108a0 */
[----:B------:R-:W-:Y:S01]  /*7230*/  FFMA.FTZ R179, R179, R162, R177 ;  /* 0x000000a2b3b37223 */ /* 0x000fe200000100b1 */
[----:B------:R-:W-:Y:S01]  /*7240*/  FMUL.FTZ R189, R66, -R189 ;  /* 0x800000bd42bd7220 */ /* 0x000fe20000410000 */
[----:B------:R-:W-:Y:S01]  /*7250*/  STS [R140+0x14], R219 ;  /* 0x000014db8c007388 */ /* 0x000fe20000000800 */
[----:B------:R-:W-:Y:S01]  /*7260*/  FADD.FTZ R177, R164, R221 ;  /* 0x000000dda4b17221 */ /* 0x000fe20000010000 */
[----:B------:R-:W-:Y:S01]  /*7270*/  FADD.FTZ R166, R166, R179 ;  /* 0x000000b3a6a67221 */ /* 0x000fe20000010000 */
[C---:B0-----:R-:W-:Y:S01]  /*7280*/  FMUL.FTZ R5, R69.reuse, R220 ;  /* 0x000000dc45057220 */ /* 0x041fe20000410000 */
[----:B------:R-:W-:Y:S01]  /*7290*/  FMUL.FTZ R7, R69, -R218 ;  /* 0x800000da45077220 */ /* 0x000fe20000410000 */
[CC--:B------:R-:W-:Y:S01]  /*72a0*/  FMUL.FTZ R4, R180.reuse, R177.reuse ;  /* 0x000000b1b4047220 */ /* 0x0c0fe20000410000 */
[----:B------:R-:W-:Y:S01]  /*72b0*/  FMUL.FTZ R180, R180, R166 ;  /* 0x000000a6b4b47220 */ /* 0x000fe20000410000 */
[----:B-1----:R-:W-:Y:S01]  /*72c0*/  FMUL.FTZ R217, R67, -R216 ;  /* 0x800000d843d97220 */ /* 0x002fe20000410000 */
[----:B------:R0:W-:Y:S01]  /*72d0*/  STS [R140+0x18], R5 ;  /* 0x000018058c007388 */ /* 0x0001e20000000800 */
[C---:B------:R-:W-:Y:S01]  /*72e0*/  FFMA.FTZ R4, R181.reuse, R166, R4 ;  /* 0x000000a6b5047223 */ /* 0x040fe20000010004 */
[----:B------:R-:W-:Y:S01]  /*72f0*/  FFMA.FTZ R179, R181, R177, -R180 ;  /* 0x000000b1b5b37223 */ /* 0x000fe200000108b4 */
[----:B------:R-:W-:Y:S01]  /*7300*/  FMUL.FTZ R225, R71, R226 ;  /* 0x000000e247e17220 */ /* 0x000fe20000410000 */
[----:B------:R1:W-:Y:S01]  /*7310*/  STS [R140+0x1c], R7 ;  /* 0x00001c078c007388 */ /* 0x0003e20000000800 */
[----:B------:R-:W-:Y:S01]  /*7320*/  FADD.FTZ R169, R169, R4 ;  /* 0x00000004a9a97221 */ /* 0x000fe20000010000 */
[----:B------:R-:W-:Y:S01]  /*7330*/  FADD.FTZ R179, R168, R179 ;  /* 0x000000b3a8b37221 */ /* 0x000fe20000010000 */
[----:B------:R-:W-:Y:S01]  /*7340*/  FMUL.FTZ R227, R71, -R228 ;  /* 0x800000e447e37220 */ /* 0x000fe20000410000 */
[----:B------:R2:W-:Y:S01]  /*7350*/  STS [R140+0x2c], R217 ;  /* 0x00002cd98c007388 */ /* 0x0005e20000000800 */
[C---:B------:R-:W-:Y:S01]  /*7360*/  FMUL.FTZ R4, R182.reuse, R169 ;  /* 0x000000a9b6047220 */ /* 0x040fe20000410000 */
[----:B------:R-:W-:Y:S01]  /*7370*/  FMUL.FTZ R182, R182, R179 ;  /* 0x000000b3b6b67220 */ /* 0x000fe20000410000 */
[----:B0-----:R-:W-:Y:S01]  /*7380*/  FMUL.FTZ R5, R67, R214 ;  /* 0x000000d643057220 */ /* 0x001fe20000410000 */
[----:B------:R-:W-:Y:S01]  /*7390*/  FMUL.FTZ R215, R68, R215 ;  /* 0x000000d744d77220 */ /* 0x000fe20000410000 */
[C---:B------:R-:W-:Y:S01]  /*73a0*/  FFMA.FTZ R181, R183.reuse, R179, -R4 ;  /* 0x000000b3b7b57223 */ /* 0x040fe20000010804 */
[----:B------:R-:W-:Y:S01]  /*73b0*/  FFMA.FTZ R182, R183, R169, R182 ;  /* 0x000000a9b7b67223 */ /* 0x000fe200000100b6 */
[----:B-1----:R-:W-:Y:S01]  /*73c0*/  FMUL.FTZ R7, R66, R193 ;  /* 0x000000c142077220 */ /* 0x002fe20000410000 */
[-C--:B------:R-:W-:Y:S01]  /*73d0*/  FFMA.FTZ R193, R101, -R100.reuse, R198 ;  /* 0x8000006465c17223 */ /* 0x080fe200000100c6 */
[----:B------:R-:W-:Y:S01]  /*73e0*/  FADD.FTZ R181, R170, R181 ;  /* 0x000000b5aab57221 */ /* 0x000fe20000010000 */
[----:B------:R-:W-:Y:S01]  /*73f0*/  FADD.FTZ R171, R171, R182 ;  /* 0x000000b6abab7221 */ /* 0x000fe20000010000 */
[----:B------:R-:W-:Y:S01]  /*7400*/  FMUL.FTZ R213, R68, -R213 ;  /* 0x800000d544d57220 */ /* 0x000fe20000410000 */
[----:B------:R0:W-:Y:S01]  /*7410*/  STS [R140+0x28], R5 ;  /* 0x000028058c007388 */ /* 0x0001e20000000800 */
[C---:B------:R-:W-:Y:S01]  /*7420*/  FMUL.FTZ R4, R184.reuse, R181 ;  /* 0x000000b5b8047220 */ /* 0x040fe20000410000 */
[-C--:B------:R-:W-:Y:S01]  /*7430*/  FMUL.FTZ R184, R184, R171.reuse ;  /* 0x000000abb8b87220 */ /* 0x080fe20000410000 */
[-C--:B------:R-:W-:Y:S01]  /*7440*/  FMUL.FTZ R164, R171, R100.reuse ;  /* 0x00000064aba47220 */ /* 0x080fe20000410000 */
[----:B------:R-:W-:Y:S01]  /*7450*/  FMUL.FTZ R168, R181, R100 ;  /* 0x00000064b5a87220 */ /* 0x000fe20000410000 */
[C---:B------:R-:W-:Y:S01]  /*7460*/  FFMA.FTZ R4, R185.reuse, R171, R4 ;  /* 0x000000abb9047223 */ /* 0x040fe20000010004 */
[----:B------:R-:W-:Y:S01]  /*7470*/  FFMA.FTZ R183, R185, R181, -R184 ;  /* 0x000000b5b9b77223 */ /* 0x000fe200000108b8 */
[----:B------:R-:W-:Y:S01]  /*7480*/  FFMA.FTZ R185, R103, -R102, R196 ;  /* 0x8000006667b97223 */ /* 0x000fe200000100c4 */
[----:B------:R-:W-:Y:S01]  /*7490*/  FMUL.FTZ R170, R37, R164 ;  /* 0x000000a425aa7220 */ /* 0x000fe20000410000 */
[----:B------:R-:W-:Y:S01]  /*74a0*/  FADD.FTZ R173, R173, R4 ;  /* 0x00000004adad7221 */ /* 0x000fe20000010000 */
[----:B------:R-:W-:Y:S01]  /*74b0*/  FADD.FTZ R183, R172, R183 ;  /* 0x000000b7acb77221 */ /* 0x000fe20000010000 */
[C---:B--2---:R-:W-:Y:S01]  /*74c0*/  FMUL.FTZ R217, R65.reuse, R212 ;  /* 0x000000d441d97220 */ /* 0x044fe20000410000 */
[----:B------:R-:W-:Y:S01]  /*74d0*/  FMUL.FTZ R219, R65, -R32 ;  /* 0x8000002041db7220 */ /* 0x000fe20000410000 */
[-C--:B------:R-:W-:Y:S01]  /*74e0*/  FMUL.FTZ R160, R173, R102.reuse ;  /* 0x00000066ada07220 */ /* 0x080fe20000410000 */
[----:B------:R-:W-:Y:S01]  /*74f0*/  FMUL.FTZ R4, R183, R102 ;  /* 0x00000066b7047220 */ /* 0x000fe20000410000 */
[----:B------:R1:W-:Y:S01]  /*7500*/  STS [R140+0x30], R7 ;  /* 0x000030078c007388 */ /* 0x0003e20000000800 */
[----:B------:R-:W-:Y:S01]  /*7510*/  FFMA.FTZ R200, R99, -R98, R200 ;  /* 0x8000006263c87223 */ /* 0x000fe200000100c8 */
[C---:B------:R-:W-:Y:S01]  /*7520*/  FMUL.FTZ R6, R36.reuse, R160 ;  /* 0x000000a024067220 */ /* 0x040fe20000410000 */
[----:B0-----:R-:W-:Y:S01]  /*7530*/  FMUL.FTZ R5, R36, R4 ;  /* 0x0000000424057220 */ /* 0x001fe20000410000 */
[----:B------:R0:W-:Y:S01]  /*7540*/  STS [R140+0x34], R189 ;  /* 0x000034bd8c007388 */ /* 0x0001e20000000800 */
[----:B------:R-:W-:Y:S01]  /*7550*/  FMUL.FTZ R32, R166, R96 ;  /* 0x00000060a6207220 */ /* 0x000fe20000410000 */
[C---:B------:R-:W-:Y:S01]  /*7560*/  FFMA.FTZ R6, R185.reuse, R4, -R6 ;  /* 0x00000004b9067223 */ /* 0x040fe20000010806 */
[----:B------:R-:W-:Y:S01]  /*7570*/  FFMA.FTZ R5, R185, R160, R5 ;  /* 0x000000a0b9057223 */ /* 0x000fe20000010005 */
[----:B------:R-:W-:Y:S01]  /*7580*/  STS [R140+0x4], R223 ;  /* 0x000004df8c007388 */ /* 0x000fe20000000800 */
[----:B------:R-:W-:Y:S01]  /*7590*/  FMUL.FTZ R4, R195, R32 ;  /* 0x00000020c3047220 */ /* 0x000fe20000410000 */
[-C--:B-1----:R-:W-:Y:S01]  /*75a0*/  FFMA.FTZ R7, R193, R168.reuse, -R170 ;  /* 0x000000a8c1077223 */ /* 0x082fe200000108aa */
[----:B------:R-:W-:Y:S01]  /*75b0*/  FADD.FTZ R6, RZ, R6 ;  /* 0x00000006ff067221 */ /* 0x000fe20000010000 */
[----:B------:R-:W-:Y:S01]  /*75c0*/  STS [R140+0x8], R225 ;  /* 0x000008e18c007388 */ /* 0x000fe20000000800 */
[----:B------:R-:W-:Y:S01]  /*75d0*/  FMUL.FTZ R168, R37, R168 ;  /* 0x000000a825a87220 */ /* 0x000fe20000410000 */
[-C--:B0-----:R-:W-:Y:S01]  /*75e0*/  FMUL.FTZ R189, R169, R98.reuse ;  /* 0x00000062a9bd7220 */ /* 0x081fe20000410000 */
[----:B------:R-:W-:Y:S01]  /*75f0*/  FADD.FTZ R6, R6, R7 ;  /* 0x0000000706067221 */ /* 0x000fe20000010000 */
[----:B------:R-:W-:Y:S01]  /*7600*/  STS [R140+0xc], R227 ;  /* 0x00000ce38c007388 */ /* 0x000fe20000000800 */
[----:B------:R-:W-:Y:S01]  /*7610*/  FMUL.FTZ R7, R179, R98 ;  /* 0x00000062b3077220 */ /* 0x000fe20000410000 */
[----:B------:R-:W-:Y:S01]  /*7620*/  FFMA.FTZ R168, R193, R164, R168 ;  /* 0x000000a4c1a87223 */ /* 0x000fe200000100a8 */
[----:B------:R-:W-:Y:S01]  /*7630*/  FADD.FTZ R5, RZ, R5 ;  /* 0x00000005ff057221 */ /* 0x000fe20000010000 */
[----:B------:R0:W-:Y:S01]  /*7640*/  STS [R140+0x20], R215 ;  /* 0x000020d78c007388 */ /* 0x0001e20000000800 */
[----:B------:R-:W-:Y:S01]  /*7650*/  FMUL.FTZ R170, R177, R96 ;  /* 0x00000060b1aa7220 */ /* 0x000fe20000410000 */
[-C--:B------:R-:W-:Y:S01]  /*7660*/  FFMA.FTZ R204, R95, -R94.reuse, R204 ;  /* 0x8000005e5fcc7223 */ /* 0x080fe200000100cc */
[----:B------:R-:W-:Y:S01]  /*7670*/  FADD.FTZ R5, R5, R168 ;  /* 0x000000a805057221 */ /* 0x000fe20000010000 */
[----:B------:R1:W-:Y:S01]  /*7680*/  STS [R140+0x24], R213 ;  /* 0x000024d58c007388 */ /* 0x0003e20000000800 */
[----:B------:R-:W-:Y:S01]  /*7690*/  FMUL.FTZ R168, R162, R94 ;  /* 0x0000005ea2a87220 */ /* 0x000fe20000410000 */
[----:B------:R-:W-:Y:S01]  /*76a0*/  FMUL.FTZ R172, R187, R92 ;  /* 0x0000005cbbac7220 */ /* 0x000fe20000410000 */
[----:B------:R-:W-:Y:S01]  /*76b0*/  FMUL.FTZ R178, R191, R90 ;  /* 0x0000005abfb27220 */ /* 0x000fe20000410000 */
[----:B------:R2:W-:Y:S01]  /*76c0*/  STS [R140+0x38], R217 ;  /* 0x000038d98c007388 */ /* 0x0005e20000000800 */
[----:B0-----:R-:W-:-:S03]  /*76d0*/  FMUL.FTZ R215, R194, R189 ;  /* 0x000000bdc2d77220 */ /* 0x001fc60000410000 */
[----:B------:R0:W-:Y:S01]  /*76e0*/  STS [R140+0x3c], R219 ;  /* 0x00003cdb8c007388 */ /* 0x0001e20000000800 */
[----:B-1----:R-:W-:Y:S01]  /*76f0*/  FFMA.FTZ R213, R97, -R96, R202 ;  /* 0x8000006061d57223 */ /* 0x002fe200000100ca */
[-C--:B------:R-:W-:Y:S01]  /*7700*/  FFMA.FTZ R215, R200, R7.reuse, -R215 ;  /* 0x00000007c8d77223 */ /* 0x080fe200000108d7 */
[----:B------:R-:W-:Y:S01]  /*7710*/  BAR.SYNC.DEFER_BLOCKING 0x0 ;  /* 0x0000000000007b1d */ /* 0x000fe20000010000 */
[----:B------:R-:W-:Y:S01]  /*7720*/  FMUL.FTZ R7, R194, R7 ;  /* 0x00000007c2077220 */ /* 0x000fe20000410000 */
[-C--:B--2---:R-:W-:Y:S01]  /*7730*/  FFMA.FTZ R217, R213, R170.reuse, -R4 ;  /* 0x000000aad5d97223 */ /* 0x084fe20000010804 */
[----:B------:R-:W-:Y:S01]  /*7740*/  FMUL.FTZ R170, R195, R170 ;  /* 0x000000aac3aa7220 */ /* 0x000fe20000410000 */
[----:B------:R-:W-:Y:S01]  /*7750*/  FADD.FTZ R6, R6, R215 ;  /* 0x000000d706067221 */ /* 0x000fe20000010000 */
[----:B------:R-:W-:Y:S01]  /*7760*/  FFMA.FTZ R4, R200, R189, R7 ;  /* 0x000000bdc8047223 */ /* 0x000fe20000010007 */
[----:B------:R-:W-:Y:S01]  /*7770*/  FMUL.FTZ R7, R33, R94 ;  /* 0x0000005e21077220 */ /* 0x000fe20000410000 */
[----:B0-----:R-:W-:Y:S01]  /*7780*/  FMUL.FTZ R219, R197, R168 ;  /* 0x000000a8c5db7220 */ /* 0x001fe20000410000 */
[----:B------:R-:W-:Y:S01]  /*7790*/  FFMA.FTZ R215, R93, -R92, R206 ;  /* 0x8000005c5dd77223 */ /* 0x000fe200000100ce */
        /* <DEDUP_REMOVED lines=8> */
[----:B------:R-:W-:Y:S01]  /*7820*/  FMUL.FTZ R176, R199, R170 ;  /* 0x000000aac7b07220 */ /* 0x000fe20000410000 */
[----:B------:R-:W-:Y:S01]  /*7830*/  FFMA.FTZ R217, R91, -R90, R208 ;  /* 0x8000005a5bd97223 */ /* 0x000fe200000100d0 */
[----:B------:R-:W-:Y:S01]  /*7840*/  FADD.FTZ R6, R6, R219 ;  /* 0x000000db06067221 */ /* 0x000fe20000010000 */
[----:B------:R-:W-:Y:S01]  /*7850*/  FADD.FTZ R4, R4, R7 ;  /* 0x0000000704047221 */ /* 0x000fe20000010000 */
[-C--:B------:R-:W-:Y:S01]  /*7860*/  FFMA.FTZ R7, R215, R172.reuse, -R176 ;  /* 0x000000acd7077223 */ /* 0x080fe200000108b0 */
[----:B------:R-:W-:Y:S01]  /*7870*/  FMUL.FTZ R176, R199, R172 ;  /* 0x000000acc7b07220 */ /* 0x000fe20000410000 */
[----:B------:R-:W-:Y:S01]  /*7880*/  FMUL.FTZ R172, R190, R90 ;  /* 0x0000005abeac7220 */ /* 0x000fe20000410000 */
[----:B------:R0:W1:Y:S01]  /*7890*/  LDS R221, [R139+0x8c0] ;  /* 0x0008c0008bdd7984 */ /* 0x0000620000000800 */
[----:B------:R-:W-:Y:S01]  /*78a0*/  FADD.FTZ R6, R6, R7 ;  /* 0x0000000706067221 */ /* 0x000fe20000010000 */
[----:B------:R-:W-:Y:S01]  /*78b0*/  FFMA.FTZ R5, R215, R170, R176 ;  /* 0x000000aad7057223 */ /* 0x000fe200000100b0 */
[----:B------:R-:W-:Y:S01]  /*78c0*/  FMUL.FTZ R180, R201, R172 ;  /* 0x000000acc9b47220 */ /* 0x000fe20000410000 */
[----:B------:R-:W-:Y:S01]  /*78d0*/  FFMA.FTZ R176, -R66, R211, R203 ;  /* 0x000000d342b07223 */ /* 0x000fe200000101cb */
[----:B------:R-:W-:Y:S01]  /*78e0*/  FMUL.FTZ R203, R175, R188 ;  /* 0x000000bcafcb7220 */ /* 0x000fe20000410000 */
[----:B------:R-:W-:Y:S01]  /*78f0*/  FADD.FTZ R4, R4, R5 ;  /* 0x0000000504047221 */ /* 0x000fe20000010000 */
[-C--:B------:R-:W-:Y:S01]  /*7900*/  FFMA.FTZ R7, R217, R178.reuse, -R180 ;  /* 0x000000b2d9077223 */ /* 0x080fe200000108b4 */
[----:B------:R-:W-:Y:S01]  /*7910*/  IADD3 R180, PT, PT, R64, R159, RZ ;  /* 0x0000009f40b47210 */ /* 0x000fe20007ffe0ff */
[----:B------:R-:W-:Y:S01]  /*7920*/  FMUL.FTZ R178, R201, R178 ;  /* 0x000000b2c9b27220 */ /* 0x000fe20000410000 */
[-C--:B------:R-:W-:Y:S01]  /*7930*/  FMUL.FTZ R175, R175, R210.reuse ;  /* 0x000000d2afaf7220 */ /* 0x080fe20000410000 */
[C---:B------:R-:W-:Y:S01]  /*7940*/  FFMA.FTZ R203, R174.reuse, R210, -R203 ;  /* 0x000000d2aecb7223 */ /* 0x040fe200000108cb */
[----:B------:R-:W-:Y:S01]  /*7950*/  LEA R180, R63, -R180, 0x1 ;  /* 0x800000b43fb47211 */ /* 0x000fe200078e08ff */
[----:B------:R-:W-:Y:S01]  /*7960*/  FFMA.FTZ R5, R217, R172, R178 ;  /* 0x000000acd9057223 */ /* 0x000fe200000100b2 */
[----:B------:R-:W-:Y:S01]  /*7970*/  FFMA.FTZ R175, R174, R188, R175 ;  /* 0x000000bcaeaf7223 */ /* 0x000fe200000100af */
[----:B------:R-:W-:Y:S01]  /*7980*/  FADD.FTZ R7, R6, R7 ;  /* 0x0000000706077221 */ /* 0x000fe20000010000 */
[----:B------:R-:W-:Y:S01]  /*7990*/  ISETP.GE.AND P6, PT, R180, 0x1, PT ;  /* 0x00000001b400780c */ /* 0x000fe20003fc6270 */
[----:B------:R-:W-:Y:S01]  /*79a0*/  FADD.FTZ R4, R4, R5 ;  /* 0x0000000504047221 */ /* 0x000fe20000010000 */
[----:B------:R-:W-:-:S02]  /*79b0*/  ISETP.GE.AND P3, PT, R180, 0x21, PT ;  /* 0x00000021b400780c */ /* 0x000fc40003f66270 */
[C---:B------:R-:W-:Y:S02]  /*79c0*/  ISETP.GE.AND P2, PT, R180.reuse, 0x41, PT ;  /* 0x00000041b400780c */ /* 0x040fe40003f46270 */
[C---:B------:R-:W-:Y:S02]  /*79d0*/  ISETP.GE.AND P1, PT, R180.reuse, 0x61, PT ;  /* 0x00000061b400780c */ /* 0x040fe40003f26270 */
[----:B------:R-:W-:-:S05]  /*79e0*/  ISETP.GE.AND P0, PT, R180, 0x81, PT ;  /* 0x00000081b400780c */ /* 0x000fca0003f06270 */
[----:B0-----:R-:W-:Y:S08]  /*79f0*/  @!P6 BRA `(.L_x_15720) ;  /* 0x000000000008e947 */ /* 0x001ff00003800000 */
[----:B------:R-:W0:Y:S04]  /*7a00*/  LDS R5, [R142+0x840] ;  /* 0x000840008e057984 */ /* 0x000e280000000800 */
[----:B0-----:R0:W-:Y:S02]  /*7a10*/  REDG.E.ADD.F32.FTZ.RN.STRONG.GPU desc[UR16][R2.64], R5 ;  /* 0x00000005020079a6 */ /* 0x0011e4000c12f310 */
.L_x_15720:
[----:B------:R-:W-:Y:S05]  /*7a20*/  BSYNC.RECONVERGENT B0 ;  /* 0x0000000000007941 */ /* 0x000fea0003800200 */
.L_x_15719:
[----:B------:R-:W-:Y:S01]  /*7a30*/  BSSY.RECONVERGENT B0, `(.L_x_15721) ;  /* 0x0000004000007945 */ /* 0x000fe20003800200 */
[----:B------:R-:W-:-:S03]  /*7a40*/  ISETP.GE.AND P6, PT, R180, 0xa1, PT ;  /* 0x000000a1b400780c */ /* 0x000fc60003fc6270 */
[----:B------:R-:W-:Y:S10]  /*7a50*/  @!P3 BRA `(.L_x_15722) ;  /* 0x000000000004b947 */ /* 0x000ff40003800000 */
[----:B-1----:R2:W-:Y:S02]  /*7a60*/  REDG.E.ADD.F32.FTZ.RN.STRONG.GPU desc[UR16][R2.64+0x80], R221 ;  /* 0x000080dd020079a6 */ /* 0x0025e4000c12f310 */
.L_x_15722:
[----:B------:R-:W-:Y:S05]  /*7a70*/  BSYNC.RECONVERGENT B0 ;  /* 0x0000000000007941 */ /* 0x000fea0003800200 */
.L_x_15721:
[----:B0-----:R0:W3:Y:S01]  /*7a80*/  LDS R5, [R138+0x940] ;  /* 0x000940008a057984 */ /* 0x0010e20000000800 */
[----:B------:R-:W-:Y:S04]  /*7a90*/  BSSY.RECONVERGENT B0, `(.L_x_15723) ;  /* 0x0000003000007945 */ /* 0x000fe80003800200 */
[----:B------:R-:W-:Y:S05]  /*7aa0*/  @!P2 BRA `(.L_x_15724) ;  /* 0x000000000004a947 */ /* 0x000fea0003800000 */
[----:B---3--:R4:W-:Y:S02]  /*7ab0*/  REDG.E.ADD.F32.FTZ.RN.STRONG.GPU desc[UR16][R2.64+0x100], R5 ;  /* 0x00010005020079a6 */ /* 0x0089e4000c12f310 */
.L_x_15724:
[----:B------:R-:W-:Y:S05]  /*7ac0*/  BSYNC.RECONVERGENT B0 ;  /* 0x0000000000007941 */ /* 0x000fea0003800200 */
.L_x_15723:
[----:B---34-:R3:W4:Y:S01]  /*7ad0*/  LDS R5, [R137+0x9c0] ;  /* 0x0009c00089057984 */ /* 0x0187220000000800 */
[----:B------:R-:W-:Y:S04]  /*7ae0*/  BSSY.RECONVERGENT B0, `(.L_x_15725) ;  /* 0x0000003000007945 */ /* 0x000fe80003800200 */
[----:B------:R-:W-:Y:S05]  /*7af0*/  @!P1 BRA `(.L_x_15726) ;  /* 0x0000000000049947 */ /* 0x000fea0003800000 */
[----:B----4-:R4:W-:Y:S02]  /*7b00*/  REDG.E.ADD.F32.FTZ.RN.STRONG.GPU desc[UR16][R2.64+0x180], R5 ;  /* 0x00018005020079a6 */ /* 0x0109e4000c12f310 */
.L_x_15726:
[----:B------:R-:W-:Y:S05]  /*7b10*/  BSYNC.RECONVERGENT B0 ;  /* 0x0000000000007941 */ /* 0x000fea0003800200 */
.L_x_15725:
[----:B----4-:R4:W0:Y:S01]  /*7b20*/  LDS R5, [R136+0xa40] ;  /* 0x000a400088057984 */ /* 0x0108220000000800 */
[----:B------:R-:W-:Y:S04]  /*7b30*/  BSSY.RECONVERGENT B0, `(.L_x_15727) ;  /* 0x0000003000007945 */ /* 0x000fe80003800200 */
[----:B------:R-:W-:Y:S05]  /*7b40*/  @!P0 BRA `(.L_x_15728) ;  /* 0x0000000000048947 */ /* 0x000fea0003800000 */
[----:B0-----:R0:W-:Y:S02]  /*7b50*/  REDG.E.ADD.F32.FTZ.RN.STRONG.GPU desc[UR16][R2.64+0x200], R5 ;  /* 0x00020005020079a6 */ /* 0x0011e4000c12f310 */
.L_x_15728:
[----:B------:R-:W-:Y:S05]  /*7b60*/  BSYNC.RECONVERGENT B0 ;  /* 0x0000000000007941 */ /* 0x000fea0003800200 */
.L_x_15727:
[----:B0-----:R0:W0:Y:S01]  /*7b70*/  LDS R5, [R135+0xac0] ;  /* 0x000ac00087057984 */ /* 0x0010220000000800 */
[----:B------:R-:W-:Y:S04]  /*7b80*/  BSSY.RECONVERGENT B0, `(.L_x_15729) ;  /* 0x0000003000007945 */ /* 0x000fe80003800200 */
[----:B------:R-:W-:Y:S05]  /*7b90*/  @!P6 BRA `(.L_x_15730) ;  /* 0x000000000004e947 */ /* 0x000fea0003800000 */
[----:B0-----:R0:W-:Y:S02]  /*7ba0*/  REDG.E.ADD.F32.FTZ.RN.STRONG.GPU desc[UR16][R2.64+0x280], R5 ;  /* 0x00028005020079a6 */ /* 0x0011e4000c12f310 */
.L_x_15730:
[----:B------:R-:W-:Y:S05]  /*7bb0*/  BSYNC.RECONVERGENT B0 ;  /* 0x0000000000007941 */ /* 0x000fea0003800200 */
.L_x_15729:
        /* <DEDUP_REMOVED lines=9> */
.L_x_15732:
[----:B------:R-:W-:Y:S05]  /*7c50*/  BSYNC.RECONVERGENT B0 ;  /* 0x0000000000007941 */ /* 0x000fea0003800200 */
.L_x_15731:
[----:B0-----:R0:W0:Y:S01]  /*7c60*/  LDS R5, [R132+0xbc0] ;  /* 0x000bc00084057984 */ /* 0x0010220000000800 */
[----:B------:R-:W-:Y:S04]  /*7c70*/  BSSY.RECONVERGENT B0, `(.L_x_15733) ;  /* 0x0000003000007945 */ /* 0x000fe80003800200 */
[----:B------:R-:W-:Y:S05]  /*7c80*/  @!P0 BRA `(.L_x_15734) ;  /* 0x0000000000048947 */ /* 0x000fea0003800000 */
[----:B0-----:R0:W-:Y:S02]  /*7c90*/  REDG.E.ADD.F32.FTZ.RN.STRONG.GPU desc[UR16][R2.64+0x380], R5 ;  /* 0x00038005020079a6 */ /* 0x0011e4000c12f310 */
.L_x_15734:
[----:B------:R-:W-:Y:S05]  /*7ca0*/  BSYNC.RECONVERGENT B0 ;  /* 0x0000000000007941 */ /* 0x000fea0003800200 */
.L_x_15733:
[----:B0-----:R0:W0:Y:S01]  /*7cb0*/  LDS R5, [R130+0xc40] ;  /* 0x000c400082057984 */ /* 0x0010220000000800 */
[----:B------:R-:W-:Y:S04]  /*7cc0*/  BSSY.RECONVERGENT B0, `(.L_x_15735) ;  /* 0x0000003000007945 */ /* 0x000fe80003800200 */
[----:B------:R-:W-:Y:S05]  /*7cd0*/  @!P1 BRA `(.L_x_15736) ;  /* 0x0000000000049947 */ /* 0x000fea0003800000 */
[----:B0-----:R0:W-:Y:S02]  /*7ce0*/  REDG.E.ADD.F32.FTZ.RN.STRONG.GPU desc[UR16][R2.64+0x400], R5 ;  /* 0x00040005020079a6 */ /* 0x0011e4000c12f310 */
.L_x_15736:
[----:B------:R-:W-:Y:S05]  /*7cf0*/  BSYNC.RECONVERGENT B0 ;  /* 0x0000000000007941 */ /* 0x000fea0003800200 */
.L_x_15735:
[----:B0-----:R0:W0:Y:S01]  /*7d00*/  LDS R5, [R128+0xcc0] ;  /* 0x000cc00080057984 */ /* 0x0010220000000800 */
[----:B------:R-:W-:Y:S04]  /*7d10*/  BSSY.RECONVERGENT B0, `(.L_x_15737) ;  /* 0x0000003000007945 */ /* 0x000fe80003800200 */
[----:B------:R-:W-:Y:S05]  /*7d20*/  @!P2 BRA `(.L_x_15738) ;  /* 0x000000000004a947 */ /* 0x000fea0003800000 */
[----:B0-----:R0:W-:Y:S02]  /*7d30*/  REDG.E.ADD.F32.FTZ.RN.STRONG.GPU desc[UR16][R2.64+0x480], R5 ;  /* 0x00048005020079a6 */ /* 0x0011e4000c12f310 */
.L_x_15738:
[----:B------:R-:W-:Y:S05]  /*7d40*/  BSYNC.RECONVERGENT B0 ;  /* 0x0000000000007941 */ /* 0x000fea0003800200 */
.L_x_15737:
[----:B0-----:R0:W0:Y:S01]  /*7d50*/  LDS R5, [R126+0xd40] ;  /* 0x000d40007e057984 */ /* 0x0010220000000800 */
[----:B------:R-:W-:Y:S04]  /*7d60*/  BSSY.RECONVERGENT B0, `(.L_x_15739) ;  /* 0x0000003000007945 */ /* 0x000fe80003800200 */
[----:B------:R-:W-:Y:S05]  /*7d70*/  @!P3 BRA `(.L_x_15740) ;  /* 0x000000000004b947 */ /* 0x000fea0003800000 */
[----:B0-----:R0:W-:Y:S02]  /*7d80*/  REDG.E.ADD.F32.FTZ.RN.STRONG.GPU desc[UR16][R2.64+0x500], R5 ;  /* 0x00050005020079a6 */ /* 0x0011e4000c12f310 */
.L_x_15740:
[----:B------:R-:W-:Y:S05]  /*7d90*/  BSYNC.RECONVERGENT B0 ;  /* 0x0000000000007941 */ /* 0x000fea0003800200 */
.L_x_15739:
        /* <DEDUP_REMOVED lines=10> */
.L_x_15742:
[----:B------:R-:W-:Y:S05]  /*7e40*/  BSYNC.RECONVERGENT B0 ;  /* 0x0000000000007941 */ /* 0x000fea0003800200 */
.L_x_15741:
[----:B-12---:R1:W2:Y:S01]  /*7e50*/  LDS R221, [R122+0xe40] ;  /* 0x000e40007add7984 */ /* 0x0062a20000000800 */
[----:B------:R-:W-:Y:S01]  /*7e60*/  BSSY.RECONVERGENT B0, `(.L_x_15743) ;  /* 0x0000006000007945 */ /* 0x000fe20003800200 */
[-C--:B0-----:R-:W-:Y:S01]  /*7e70*/  FMUL.FTZ R5, R35, R88.reuse ;  /* 0x0000005823057220 */ /* 0x081fe20000410000 */
[----:B------:R-:W-:Y:S01]  /*7e80*/  FFMA.FTZ R210, R89, -R88, R210 ;  /* 0x8000005859d27223 */ /* 0x000fe200000100d2 */
[----:B------:R-:W-:Y:S01]  /*7e90*/  FMUL.FTZ R219, R188, R211 ;  /* 0x000000d3bcdb7220 */ /* 0x000fe20000410000 */
[----:B------:R-:W-:Y:S06]  /*7ea0*/  @!P0 BRA `(.L_x_15744) ;  /* 0x0000000000048947 */ /* 0x000fec0003800000 */
[----:B--2---:R0:W-:Y:S02]  /*7eb0*/  REDG.E.ADD.F32.FTZ.RN.STRONG.GPU desc[UR16][R2.64+0x600], R221 ;  /* 0x000600dd020079a6 */ /* 0x0041e4000c12f310 */
.L_x_15744:
[----:B------:R-:W-:Y:S05]  /*7ec0*/  BSYNC.RECONVERGENT B0 ;  /* 0x0000000000007941 */ /* 0x000fea0003800200 */
.L_x_15743:
[-C--:B------:R-:W-:Y:S01]  /*7ed0*/  FFMA.FTZ R174, R210, R5.reuse, -R219 ;  /* 0x00000005d2ae7223 */ /* 0x080fe200000108db */
[----:B------:R-:W-:Y:S01]  /*7ee0*/  BSSY.RECONVERGENT B0, `(.L_x_15745) ;  /* 0x0000005000007945 */ /* 0x000fe20003800200 */
[----:B------:R0:W0:Y:S01]  /*7ef0*/  LDS R219, [R120+0xec0] ;  /* 0x000ec00078db7984 */ /* 0x0000220000000800 */
[----:B------:R-:W-:Y:S02]  /*7f00*/  FMUL.FTZ R5, R188, R5 ;  /* 0x00000005bc057220 */ /* 0x000fe40000410000 */
[----:B------:R-:W-:Y:S05]  /*7f10*/  @!P1 BRA `(.L_x_15746) ;  /* 0x0000000000049947 */ /* 0x000fea0003800000 */
[----:B0-----:R0:W-:Y:S02]  /*7f20*/  REDG.E.ADD.F32.FTZ.RN.STRONG.GPU desc[UR16][R2.64+0x680], R219 ;  /* 0x000680db020079a6 */ /* 0x0011e4000c12f310 */
.L_x_15746:
[----:B------:R-:W-:Y:S05]  /*7f30*/  BSYNC.RECONVERGENT B0 ;  /* 0x0000000000007941 */ /* 0x000fea0003800200 */
.L_x_15745:
[----:B0-----:R0:W0:Y:S01]  /*7f40*/  LDS R219, [R118+0xf40] ;  /* 0x000f400076db7984 */ /* 0x0010220000000800 */
[----:B------:R-:W-:Y:S01]  /*7f50*/  BSSY.RECONVERGENT B0, `(.L_x_15747) ;  /* 0x0000004000007945 */ /* 0x000fe20003800200 */
[----:B------:R-:W-:-:S03]  /*7f60*/  FFMA.FTZ R5, R210, R211, R5 ;  /* 0x000000d3d2057223 */ /* 0x000fc60000010005 */
[----:B------:R-:W-:Y:S05]  /*7f70*/  @!P2 BRA `(.L_x_15748) ;  /* 0x000000000004a947 */ /* 0x000fea0003800000 */
[----:B0-----:R0:W-:Y:S02]  /*7f80*/  REDG.E.ADD.F32.FTZ.RN.STRONG.GPU desc[UR16][R2.64+0x700], R219 ;  /* 0x000700db020079a6 */ /* 0x0011e4000c12f310 */
.L_x_15748:
[----:B------:R-:W-:Y:S05]  /*7f90*/  BSYNC.RECONVERGENT B0 ;  /* 0x0000000000007941 */ /* 0x000fea0003800200 */
.L_x_15747:
[----:B------:R-:W-:Y:S01]  /*7fa0*/  FADD.FTZ R4, R4, R5 ;  /* 0x0000000504047221 */ /* 0x000fe20000010000 */
[----:B------:R-:W-:Y:S01]  /*7fb0*/  FADD.FTZ R5, R7, R174 ;  /* 0x000000ae07057221 */ /* 0x000fe20000010000 */
[----:B------:R-:W-:Y:S01]  /*7fc0*/  BSSY.RECONVERGENT B0, `(.L_x_15749) ;  /* 0x0000005000007945 */ /* 0x000fe20003800200 */
[----:B------:R0:W0:Y:S01]  /*7fd0*/  LDS R7, [R116+0xfc0] ;  /* 0x000fc00074077984 */ /* 0x0000220000000800 */
[----:B------:R-:W-:Y:S02]  /*7fe0*/  FFMA.FTZ R6, R65, R203, R192 ;  /* 0x000000cb41067223 */ /* 0x000fe400000100c0 */
[----:B------:R-:W-:Y:S05]  /*7ff0*/  @!P3 BRA `(.L_x_15750) ;  /* 0x000000000004b947 */ /* 0x000fea0003800000 */
[----:B0-----:R0:W-:Y:S02]  /*8000*/  REDG.E.ADD.F32.FTZ.RN.STRONG.GPU desc[UR16][R2.64+0x780], R7 ;  /* 0x00078007020079a6 */ /* 0x0011e4000c12f310 */
.L_x_15750:
[----:B------:R-:W-:Y:S05]  /*8010*/  BSYNC.RECONVERGENT B0 ;  /* 0x0000000000007941 */ /* 0x000fea0003800200 */
.L_x_15749:
[----:B0-----:R-:W-:Y:S01]  /*8020*/  FFMA.FTZ R7, -R65, R175, R176 ;  /* 0x000000af41077223 */ /* 0x001fe200000101b0 */
[----:B------:R-:W0:Y:S01]  /*8030*/  SHFL.DOWN PT, R3, R4, 0x1, 0x1f ;  /* 0x08201f0004037f89 */ /* 0x000e2200000e0000 */
[C---:B------:R-:W-:Y:S01]  /*8040*/  ISETP.GT.AND P0, PT, R113.reuse, 0x1e, PT ;  /* 0x0000001e7100780c */ /* 0x040fe20003f04270 */
        /* <DEDUP_REMOVED lines=20> */
[-C--:B------:R-:W-:Y:S01]  /*8190*/  FMUL.FTZ R3, R31, R190.reuse ;  /* 0x000000be1f037220 */ /* 0x080fe20000410000 */
[----:B--2---:R-:W-:Y:S01]  /*81a0*/  @!P0 FADD.FTZ R7, R7, R174 ;  /* 0x000000ae07078221 */ /* 0x004fe20000010000 */
[----:B------:R-:W2:Y:S01]  /*81b0*/  SHFL.DOWN PT, R219, R6, 0x2, 0x1f ;  /* 0x08401f0006db7f89 */ /* 0x000ea200000e0000 */
[----:B------:R-:W-:Y:S01]  /*81c0*/  ISETP.GT.AND P0, PT, R113, 0x1d, PT ;  /* 0x0000001d7100780c */ /* 0x000fe20003f04270 */
[CC--:B------:R-:W-:Y:S01]  /*81d0*/  FFMA.FTZ R174, R30.reuse, R191.reuse, -R3 ;  /* 0x000000bf1eae7223 */ /* 0x0c0fe20000010803 */
[C---:B------:R-:W-:Y:S01]  /*81e0*/  FMUL.FTZ R191, R31.reuse, R191 ;  /* 0x000000bf1fbf7220 */ /* 0x040fe20000410000 */
[----:B------:R-:W5:Y:S01]  /*81f0*/  SHFL.DOWN PT, R178, R7, 0x2, 0x1f ;  /* 0x08401f0007b27f89 */ /* 0x000f6200000e0000 */
        /* <DEDUP_REMOVED lines=15> */
[----:B------:R-:W-:Y:S01]  /*82f0*/  FMUL.FTZ R3, R31, R162 ;  /* 0x000000a21f037220 */ /* 0x000fe20000410000 */
[----:B--2---:R-:W-:Y:S01]  /*8300*/  @!P0 FADD.FTZ R6, R6, R219 ;  /* 0x000000db06068221 */ /* 0x004fe20000010000 */
[----:B------:R-:W1:Y:S01]  /*8310*/  SHFL.DOWN PT, R176, R5, 0x4, 0x1f ;  /* 0x08801f0005b07f89 */ /* 0x000e6200000e0000 */
[----:B------:R-:W-:Y:S01]  /*8320*/  FADD.FTZ R86, R35, R86 ;  /* 0x0000005623567221 */ /* 0x000fe20000010000 */
[----:B------:R-:W-:Y:S01]  /*8330*/  FFMA.FTZ R34, R199, R34, R2 ;  /* 0x00000022c7227223 */ /* 0x000fe20000010002 */
[----:B-----5:R-:W-:Y:S01]  /*8340*/  @!P0 FADD.FTZ R7, R7, R178 ;  /* 0x000000b207078221 */ /* 0x020fe20000010000 */
[----:B------:R-:W2:Y:S01]  /*8350*/  SHFL.DOWN PT, R191, R6, 0x4, 0x1f ;  /* 0x08801f0006bf7f89 */ /* 0x000ea200000e0000 */
[----:B------:R-:W-:Y:S01]  /*8360*/  ISETP.GT.AND P0, PT, R113, 0x1b, PT ;  /* 0x0000001b7100780c */ /* 0x000fe20003f04270 */
[CC--:B------:R-:W-:Y:S01]  /*8370*/  FFMA.FTZ R2, R30.reuse, R33.reuse, -R3 ;  /* 0x000000211e027223 */ /* 0x0c0fe20000010803 */
[C---:B------:R-:W-:Y:S01]  /*8380*/  FMUL.FTZ R33, R31.reuse, R33 ;  /* 0x000000211f217220 */ /* 0x040fe20000410000 */
[----:B------:R-:W5:Y:S01]  /*8390*/  SHFL.DOWN PT, R178, R7, 0x4, 0x1f ;  /* 0x08801f0007b27f89 */ /* 0x000f6200000e0000 */
        /* <DEDUP_REMOVED lines=10> */
[----:B------:R-:W-:Y:S01]  /*8440*/  FFMA.FTZ R34, R30, R177, -R33 ;  /* 0x000000b11e227223 */ /* 0x000fe20000010821 */
[----:B------:R-:W-:Y:S01]  /*8450*/  FMUL.FTZ R3, R31, R179 ;  /* 0x000000b31f037220 */ /* 0x000fe20000410000 */
[----:B-1----:R-:W-:Y:S01]  /*8460*/  @!P0 FADD.FTZ R5, R5, R176 ;  /* 0x000000b005058221 */ /* 0x002fe20000010000 */
[----:B------:R-:W0:Y:S01]  /*8470*/  SHFL.DOWN PT, R35, R4, 0x8, 0x1f ;  /* 0x09001f0004237f89 */ /* 0x000e2200000e0000 */
[----:B------:R-:W-:Y:S01]  /*8480*/  FMUL.FTZ R32, R213, R2 ;  /* 0x00000002d5207220 */ /* 0x000fe20000410000 */
[-C--:B------:R-:W-:Y:S01]  /*8490*/  FMUL.FTZ R2, R31, R169.reuse ;  /* 0x000000a91f027220 */ /* 0x080fe20000410000 */
[----:B--2---:R-:W-:Y:S01]  /*84a0*/  @!P0 FADD.FTZ R6, R6, R191 ;  /* 0x000000bf06068221 */ /* 0x004fe20000010000 */
[----:B------:R-:W1:Y:S01]  /*84b0*/  SHFL.DOWN PT, R168, R5, 0x8, 0x1f ;  /* 0x09001f0005a87f89 */ /* 0x000e6200000e0000 */
[----:B------:R-:W-:Y:S01]  /*84c0*/  FFMA.FTZ R32, R195, R34, R32 ;  /* 0x00000022c3207223 */ /* 0x000fe20000010020 */
[----:B------:R-:W-:Y:S01]  /*84d0*/  FFMA.FTZ R33, R95, R162, R204 ;  /* 0x000000a25f217223 */ /* 0x000fe200000100cc */
[----:B-----5:R-:W-:Y:S01]  /*84e0*/  @!P0 FADD.FTZ R7, R7, R178 ;  /* 0x000000b207078221 */ /* 0x020fe20000010000 */
[----:B------:R-:W2:Y:S01]  /*84f0*/  SHFL.DOWN PT, R175, R6, 0x8, 0x1f ;  /* 0x09001f0006af7f89 */ /* 0x000ea200000e0000 */
[----:B------:R-:W-:Y:S01]  /*8500*/  ISETP.GT.AND P0, PT, R113, 0x17, PT ;  /* 0x000000177100780c */ /* 0x000fe20003f04270 */
[C---:B------:R-:W-:Y:S01]  /*8510*/  FFMA.FTZ R3, R30.reuse, R169, R3 ;  /* 0x000000a91e037223 */ /* 0x040fe20000010003 */
[----:B------:R-:W-:Y:S01]  /*8520*/  FFMA.FTZ R179, R30, R179, -R2 ;  /* 0x000000b31eb37223 */ /* 0x000fe20000010802 */
[----:B------:R-:W5:Y:S01]  /*8530*/  SHFL.DOWN PT, R170, R7, 0x8, 0x1f ;  /* 0x09001f0007aa7f89 */ /* 0x000f6200000e0000 */
[----:B------:R-:W-:Y:S01]  /*8540*/  FFMA.FTZ R166, R97, R166, R32 ;  /* 0x000000a661a67223 */ /* 0x000fe20000010020 */
[----:B------:R-:W-:Y:S01]  /*8550*/  FADD.FTZ R84, R33, R84 ;  /* 0x0000005421547221 */ /* 0x000fe20000010000 */
[----:B------:R-:W-:Y:S01]  /*8560*/  FMUL.FTZ R33, R200, R3 ;  /* 0x00000003c8217220 */ /* 0x000fe20000410000 */
        /* <DEDUP_REMOVED lines=16> */
.L_x_15752:
[----:B------:R-:W-:Y:S05]  /*8670*/  BSYNC.RECONVERGENT B0 ;  /* 0x0000000000007941 */ /* 0x000fea0003800200 */
.L_x_15751:
[C---:B--2---:R-:W-:Y:S01]  /*8680*/  FMUL.FTZ R2, R31.reuse, R183 ;  /* 0x000000b71f027220 */ /* 0x044fe20000410000 */
[CC--:B------:R-:W-:Y:S01]  /*8690*/  FMUL.FTZ R162, R31.reuse, R171.reuse ;  /* 0x000000ab1fa27220 */ /* 0x0c0fe20000410000 */
[C---:B------:R-:W-:Y:S01]  /*86a0*/  FFMA.FTZ R34, R30.reuse, R171, R3 ;  /* 0x000000ab1e227223 */ /* 0x040fe20000010003 */
[-C--:B0-----:R-:W-:Y:S01]  /*86b0*/  FMUL.FTZ R32, R31, R173.reuse ;  /* 0x000000ad1f207220 */ /* 0x081fe20000410000 */
        /* <DEDUP_REMOVED lines=30> */
.L_x_15754:
[----:B------:R-:W-:Y:S05]  /*88a0*/  BSYNC.RECONVERGENT B0 ;  /* 0x0000000000007941 */ /* 0x000fea0003800200 */
.L_x_15753:
[----:B------:R-:W-:-:S04]  /*88b0*/  UIADD3 UR4, UPT, UPT, UR4, 0x1, URZ ;  /* 0x0000000104047890 */ /* 0x000fc8000fffe0ff */
[----:B------:R-:W-:-:S09]  /*88c0*/  UISETP.GE.AND UP0, UPT, UR4, UR9, UPT ;  /* 0x000000090400728c */ /* 0x000fd2000bf06270 */
[----:B------:R-:W-:Y:S05]  /*88d0*/  BRA.U !UP0, `(.L_x_15755) ;  /* 0xffffffb908447547 */ /* 0x000fea000b83ffff */
.L_x_15705:
[----:B------:R-:W-:Y:S01]  /*88e0*/  BAR.SYNC.DEFER_BLOCKING 0x0 ;  /* 0x0000000000007b1d */ /* 0x000fe20000010000 */
[-C--:B------:R-:W-:Y:S01]  /*88f0*/  ISETP.GE.AND P6, PT, R133, R114.reuse, PT ;  /* 0x000000728500720c */ /* 0x080fe20003fc6270 */
[----:B------:R-:W-:Y:S01]  /*8900*/  HFMA2 R0, -RZ, RZ, 0, 0 ;  /* 0x00000000ff007431 */ /* 0x000fe200000001ff */
[-C--:B------:R-:W-:Y:S02]  /*8910*/  ISETP.GE.AND P0, PT, R131, R114.reuse, PT ;  /* 0x000000728300720c */ /* 0x080fe40003f06270 */
[----:B0-----:R-:W-:Y:S02]  /*8920*/  CS2R R2, SRZ ;  /* 0x0000000000027805 */ /* 0x001fe4000001ff00 */
[-C--:B------:R-:W-:Y:S02]  /*8930*/  ISETP.GE.AND P1, PT, R129, R114.reuse, PT ;  /* 0x000000728100720c */ /* 0x080fe40003f26270 */
[-C--:B------:R-:W-:Y:S02]  /*8940*/  ISETP.GE.AND P2, PT, R127, R114.reuse, PT ;  /* 0x000000727f00720c */ /* 0x080fe40003f46270 */
[----:B------:R-:W-:-:S02]  /*8950*/  ISETP.GE.AND P3, PT, R125, R114, PT ;  /* 0x000000727d00720c */ /* 0x000fc40003f66270 */
[-C--:B------:R-:W-:Y:S02]  /*8960*/  ISETP.GE.AND P5, PT, R123, R114.reuse, PT ;  /* 0x000000727b00720c */ /* 0x080fe40003fa6270 */
[----:B------:R-:W-:Y:S02]  /*8970*/  CS2R R4, SRZ ;  /* 0x0000000000047805 */ /* 0x000fe4000001ff00 */
[----:B------:R-:W-:Y:S02]  /*8980*/  CS2R R6, SRZ ;  /* 0x0000000000067805 */ /* 0x000fe4000001ff00 */
[----:B------:R-:W-:Y:S01]  /*8990*/  MOV R15, RZ ;  /* 0x000000ff000f7202 */ /* 0x000fe20000000f00 */
[----:B-1----:R-:W0:Y:S01]  /*89a0*/  LDC.64 R34, c[0x0][0x4f8] ;  /* 0x00013e00ff227b82 */ /* 0x002e220000000a00 */
[----:B------:R-:W1:Y:S01]  /*89b0*/  LDCU.64 UR8, c[0x0][0x500] ;  /* 0x0000a000ff0877ac */ /* 0x000e620008000a00 */
[----:B------:R-:W2:Y:S01]  /*89c0*/  LDCU.64 UR10, c[0x0][0x550] ;  /* 0x0000aa00ff0a77ac */ /* 0x000ea20008000a00 */
[----:B------:R-:W5:Y:S01]  /*89d0*/  @!P6 LDG.E R3, desc[UR16][R16.64] ;  /* 0x000000101003e981 */ /* 0x000f62000c1e1900 */
[----:B------:R-:W-:-:S03]  /*89e0*/  ISETP.GE.AND P6, PT, R121, R114, PT ;  /* 0x000000727900720c */ /* 0x000fc60003fc6270 */
[----:B------:R-:W3:Y:S01]  /*89f0*/  @!P0 LDG.E R0, desc[UR16][R16.64+0x80] ;  /* 0x0000801010008981 */ /* 0x000ee2000c1e1900 */
[----:B------:R-:W-:-:S03]  /*8a00*/  ISETP.GE.AND P0, PT, R119, R114, PT ;  /* 0x000000727700720c */ /* 0x000fc60003f06270 */
[----:B------:R-:W4:Y:S04]  /*8a10*/  @!P1 LDG.E R5, desc[UR16][R16.64+0x100] ;  /* 0x0001001010059981 */ /* 0x000f28000c1e1900 */
[----:B------:R-:W2:Y:S04]  /*8a20*/  @!P2 LDG.E R2, desc[UR16][R16.64+0x180] ;  /* 0x000180101002a981 */ /* 0x000ea8000c1e1900 */
[----:B------:R-:W2:Y:S04]  /*8a30*/  @!P3 LDG.E R7, desc[UR16][R16.64+0x200] ;  /* 0x000200101007b981 */ /* 0x000ea8000c1e1900 */
[----:B------:R-:W2:Y:S04]  /*8a40*/  @!P5 LDG.E R4, desc[UR16][R16.64+0x280] ;  /* 0x000280101004d981 */ /* 0x000ea8000c1e1900 */
[----:B------:R-:W2:Y:S04]  /*8a50*/  @!P6 LDG.E R15, desc[UR16][R16.64+0x300] ;  /* 0x00030010100fe981 */ /* 0x000ea8000c1e1900 */
[----:B------:R-:W2:Y:S04]  /*8a60*/  @!P0 LDG.E R6, desc[UR16][R16.64+0x380] ;  /* 0x0003801010068981 */ /* 0x000ea8000c1e1900 */
[----:B-----5:R-:W-:Y:S04]  /*8a70*/  STS [R112], R3 ;  /* 0x0000000370007388 */ /* 0x020fe80000000800 */
[----:B---3--:R-:W-:Y:S04]  /*8a80*/  STS [R111+0x80], R0 ;  /* 0x000080006f007388 */ /* 0x008fe80000000800 */
[----:B----4-:R-:W-:Y:S04]  /*8a90*/  STS [R110+0x100], R5 ;  /* 0x000100056e007388 */ /* 0x010fe80000000800 */
[----:B--2---:R-:W-:Y:S04]  /*8aa0*/  STS [R109+0x180], R2 ;  /* 0x000180026d007388 */ /* 0x004fe80000000800 */
        /* <DEDUP_REMOVED lines=14> */
[--C-:B----4-:R-:W-:Y:S01]  /*8b90*/  FADD.FTZ R16, R3, R156.reuse ;  /* 0x0000009c03107221 */ /* 0x110fe20000010000 */
[----:B------:R-:W-:Y:S01]  /*8ba0*/  FSETP.GTU.FTZ.AND P1, PT, R17, 20, PT ;  /* 0x41a000001100780b */ /* 0x000fe20003f3c000 */
[----:B-----5:R-:W-:-:S03]  /*8bb0*/  FADD.FTZ R5, R5, R156 ;  /* 0x0000009c05057221 */ /* 0x020fc60000010000 */
[----:B------:R-:W-:Y:S01]  /*8bc0*/  FSETP.GTU.FTZ.AND P5, PT, R16, 20, PT ;  /* 0x41a000001000780b */ /* 0x000fe20003fbc000 */
[----:B-1----:R-:W-:Y:S01]  /*8bd0*/  FADD.FTZ R7, R7, R156 ;  /* 0x0000009c07077221 */ /* 0x002fe20000010000 */
[----:B------:R-:W-:-:S05]  /*8be0*/  FSETP.GTU.FTZ.AND P6, PT, R5, 20, PT ;  /* 0x41a000000500780b */ /* 0x000fca0003fdc000 */
[----:B------:R-:W-:Y:S02]  /*8bf0*/  @!P2 FMUL.FTZ R0, R19, -1.4426950216293334961 ;  /* 0xbfb8aa3b1300a820 */ /* 0x000fe40000410000 */
[----:B------:R-:W1:Y:S01]  /*8c00*/  LDS R19, [R104+0x1c] ;  /* 0x00001c0068137984 */ /* 0x000e620000000800 */
[----:B------:R-:W-:Y:S01]  /*8c10*/  FSETP.GTU.FTZ.AND P3, PT, R7, 20, PT ;  /* 0x41a000000700780b */ /* 0x000fe20003f7c000 */
[----:B------:R-:W-:Y:S01]  /*8c20*/  @!P1 FMUL.FTZ R4, R17, -1.4426950216293334961 ;  /* 0xbfb8aa3b11049820 */ /* 0x000fe20000410000 */
[----:B0-----:R-:W-:Y:S01]  /*8c30*/  FADD.FTZ R15, R15, R156 ;  /* 0x0000009c0f0f7221 */ /* 0x001fe20000010000 */
[----:B------:R-:W0:Y:S01]  /*8c40*/  LDS R17, [R104+0x18] ;  /* 0x0000180068117984 */ /* 0x000e220000000800 */
[----:B------:R-:W2:Y:S01]  /*8c50*/  @!P2 MUFU.EX2 R0, R0 ;  /* 0x000000000000a308 */ /* 0x000ea20000000800 */
[----:B------:R-:W-:Y:S02]  /*8c60*/  BAR.SYNC.DEFER_BLOCKING 0x0 ;  /* 0x0000000000007b1d */ /* 0x000fe40000010000 */
[----:B------:R-:W-:-:S05]  /*8c70*/  FSETP.GTU.FTZ.AND P0, PT, R15, 20, PT ;  /* 0x41a000000f00780b */ /* 0x000fca0003f1c000 */
[----:B------:R-:W3:Y:S01]  /*8c80*/  @!P1 MUFU.EX2 R4, R4 ;  /* 0x0000000400049308 */ /* 0x000ee20000000800 */
[----:B--2---:R-:W-:Y:S01]  /*8c90*/  @!P2 FADD.FTZ R2, R0, 1 ;  /* 0x3f8000000002a421 */ /* 0x004fe20000010000 */
[----:B------:R-:W-:-:S06]  /*8ca0*/  @!P5 FMUL.FTZ R0, R16, -1.4426950216293334961 ;  /* 0xbfb8aa3b1000d820 */ /* 0x000fcc0000410000 */
[----:B------:R2:W4:Y:S01]  /*8cb0*/  @!P2 MUFU.RCP R21, R2 ;  /* 0x000000020015a308 */ /* 0x0005220000001000 */
[----:B---3--:R-:W-:Y:S01]  /*8cc0*/  @!P1 FADD.FTZ R3, R4, 1 ;  /* 0x3f80000004039421 */ /* 0x008fe20000010000 */
[----:B------:R-:W-:Y:S01]  /*8cd0*/  @!P6 FMUL.FTZ R4, R5, -1.4426950216293334961 ;  /* 0xbfb8aa3b0504e820 */ /* 0x000fe20000410000 */
[----:B------:R-:W-:Y:S05]  /*8ce0*/  STS [R104], R79 ;  /* 0x0000004f68007388 */ /* 0x000fea0000000800 */
[----:B------:R-:W3:Y:S01]  /*8cf0*/  @!P5 MUFU.EX2 R0, R0 ;  /* 0x000000000000d308 */ /* 0x000ee20000000800 */
[----:B--2---:R-:W-:Y:S01]  /*8d00*/  @!P3 FMUL.FTZ R2, R7, -1.4426950216293334961 ;  /* 0xbfb8aa3b0702b820 */ /* 0x004fe20000410000 */
[----:B------:R-:W-:Y:S01]  /*8d10*/  STS [R104+0x4], R78 ;  /* 0x0000044e68007388 */ /* 0x000fe20000000800 */
[----:B-1----:R-:W-:-:S03]  /*8d20*/  FADD.FTZ R19, R19, R156 ;  /* 0x0000009c13137221 */ /* 0x002fc60000010000 */
[----:B------:R-:W-:Y:S02]  /*8d30*/  STS [R104+0x8], R77 ;  /* 0x0000084d68007388 */ /* 0x000fe40000000800 */
[----:B------:R1:W2:Y:S01]  /*8d40*/  @!P1 MUFU.RCP R6, R3 ;  /* 0x0000000300069308 */ /* 0x0002a20000001000 */
[----:B----4-:R-:W-:Y:S01]  /*8d50*/  @!P2 FMUL.FTZ R80, R80, R21 ;  /* 0x000000155050a220 */ /* 0x010fe20000410000 */
[----:B0-----:R-:W-:Y:S01]  /*8d60*/  FADD.FTZ R17, R17, R156 ;  /* 0x0000009c11117221 */ /* 0x001fe20000010000 */
[----:B------:R-:W-:Y:S04]  /*8d70*/  STS [R104+0xc], R76 ;  /* 0x00000c4c68007388 */ /* 0x000fe80000000800 */
[----:B------:R-:W-:Y:S01]  /*8d80*/  FSETP.GTU.FTZ.AND P2, PT, R17, 20, PT ;  /* 0x41a000001100780b */ /* 0x000fe20003f5c000 */
[----:B------:R-:W-:Y:S01]  /*8d90*/  STS [R104+0x10], R75 ;  /* 0x0000104b68007388 */ /* 0x000fe20000000800 */
[----:B------:R-:W0:Y:S01]  /*8da0*/  @!P6 MUFU.EX2 R4, R4 ;  /* 0x000000040004e308 */ /* 0x000e220000000800 */
[----:B-1----:R-:W-:Y:S01]  /*8db0*/  @!P0 FMUL.FTZ R3, R15, -1.4426950216293334961 ;  /* 0xbfb8aa3b0f038820 */ /* 0x002fe20000410000 */
[----:B------:R-:W-:Y:S01]  /*8dc0*/  HFMA2 R15, -RZ, RZ, 0, 0 ;  /* 0x00000000ff0f7431 */ /* 0x000fe200000001ff */
[----:B------:R-:W-:Y:S01]  /*8dd0*/  STS [R104+0x14], R74 ;  /* 0x0000144a68007388 */ /* 0x000fe20000000800 */
[----:B---3--:R-:W-:-:S03]  /*8de0*/  @!P5 FADD.FTZ R0, R0, 1 ;  /* 0x3f8000000000d421 */ /* 0x008fc60000010000 */
[----:B------:R-:W-:Y:S01]  /*8df0*/  STS [R104+0x18], R73 ;  /* 0x0000184968007388 */ /* 0x000fe20000000800 */
[----:B--2---:R-:W-:Y:S01]  /*8e00*/  @!P1 FMUL.FTZ R81, R81, R6 ;  /* 0x0000000651519220 */ /* 0x004fe20000410000 */
[----:B------:R-:W-:Y:S01]  /*8e10*/  FSETP.GTU.FTZ.AND P1, PT, R19, 20, PT ;  /* 0x41a000001300780b */ /* 0x000fe20003f3c000 */
[----:B------:R-:W1:Y:S01]  /*8e20*/  @!P3 MUFU.EX2 R2, R2 ;  /* 0x000000020002b308 */ /* 0x000e620000000800 */
[----:B------:R-:W-:Y:S01]  /*8e30*/  STS [R104+0x1c], R72 ;  /* 0x00001c4868007388 */ /* 0x000fe20000000800 */
[----:B------:R-:W-:Y:S01]  /*8e40*/  @!P2 FMUL.FTZ R5, R17, -1.4426950216293334961 ;  /* 0xbfb8aa3b1105a820 */ /* 0x000fe20000410000 */
[----:B------:R-:W-:Y:S02]  /*8e50*/  NOP ;  /* 0x0000000000007918 */ /* 0x000fe40000000000 */
[----:B------:R-:W-:Y:S03]  /*8e60*/  LDS R17, [R112] ;  /* 0x0000000070117984 */ /* 0x000fe60000000800 */
[----:B------:R-:W2:Y:S01]  /*8e70*/  @!P0 MUFU.EX2 R3, R3 ;  /* 0x0000000300038308 */ /* 0x000ea20000000800 */
[----:B0-----:R-:W-:-:S03]  /*8e80*/  @!P6 FADD.FTZ R4, R4, 1 ;  /* 0x3f8000000404e421 */ /* 0x001fc60000010000 */
[----:B------:R-:W-:Y:S01]  /*8e90*/  @!P1 FMUL.FTZ R6, R19, -1.4426950216293334961 ;  /* 0xbfb8aa3b13069820 */ /* 0x000fe20000410000 */
[----:B------:R-:W-:Y:S04]  /*8ea0*/  LDS R21, [R110+0x100] ;  /* 0x000100006e157984 */ /* 0x000fe80000000800 */
[----:B------:R-:W-:Y:S01]  /*8eb0*/  LDS R19, [R111+0x80] ;  /* 0x000080006f137984 */ /* 0x000fe20000000800 */
[----:B------:R1:W0:Y:S03]  /*8ec0*/  @!P2 MUFU.EX2 R7, R5 ;  /* 0x000000050007a308 */ /* 0x0002260000000800 */
[----:B------:R-:W-:Y:S04]  /*8ed0*/  LDS R23, [R109+0x180] ;  /* 0x000180006d177984 */ /* 0x000fe80000000800 */
[----:B------:R-:W-:Y:S01]  /*8ee0*/  LDS R25, [R108+0x200] ;  /* 0x000200006c197984 */ /* 0x000fe20000000800 */
[----:B------:R2:W3:Y:S01]  /*8ef0*/  @!P1 MUFU.EX2 R16, R6 ;  /* 0x0000000600109308 */ /* 0x0004e20000000800 */
[----:B-1----:R-:W-:-:S02]  /*8f00*/  @!P3 FADD.FTZ R5, R2, 1 ;  /* 0x3f8000000205b421 */ /* 0x002fc40000010000 */
[----:B------:R-:W-:Y:S04]  /*8f10*/  LDS R27, [R107+0x280] ;  /* 0x000280006b1b7984 */ /* 0x000fe80000000800 */
[----:B------:R-:W-:Y:S01]  /*8f20*/  LDS R29, [R106+0x300] ;  /* 0x000300006a1d7984 */ /* 0x000fe20000000800 */
[----:B------:R1:W4:Y:S01]  /*8f30*/  @!P5 MUFU.RCP R33, R0 ;  /* 0x000000000021d308 */ /* 0x0003220000001000 */
[----:B--2---:R-:W-:Y:S01]  /*8f40*/  @!P0 FADD.FTZ R6, R3, 1 ;  /* 0x3f80000003068421 */ /* 0x004fe20000010000 */
[----:B------:R-:W-:Y:S01]  /*8f50*/  IMAD.WIDE.U32 R2, R34, UR18, R14 ;  /* 0x0000001222027c25 */ /* 0x000fe2000f8e000e */
[----:B------:R-:W-:Y:S03]  /*8f60*/  LDS R31, [R105+0x380] ;  /* 0x00038000691f7984 */ /* 0x000fe60000000800 */
[----:B0-----:R-:W-:Y:S01]  /*8f70*/  @!P2 FADD.FTZ R7, R7, 1 ;  /* 0x3f8000000707a421 */ /* 0x001fe20000010000 */
[----:B------:R-:W-:Y:S01]  /*8f80*/  IMAD R3, R35, UR18, R3 ;  /* 0x0000001223037c24 */ /* 0x000fe2000f8e0203 */
[----:B------:R-:W-:Y:S01]  /*8f90*/  @!P4 STS [UR6+0x420], R114 ;  /* 0x00042072ff00c988 */ /* 0x000fe20008000806 */
[----:B------:R-:W0:Y:S01]  /*8fa0*/  @!P6 MUFU.RCP R4, R4 ;  /* 0x000000040004e308 */ /* 0x000e220000001000 */
[----:B---3--:R-:W-:Y:S01]  /*8fb0*/  @!P1 FADD.FTZ R16, R16, 1 ;  /* 0x3f80000010109421 */ /* 0x008fe20000010000 */
[C---:B------:R-:W-:Y:S01]  /*8fc0*/  IMAD.WIDE.U32 R2, R167.reuse, UR8, R2 ;  /* 0x00000008a7027c25 */ /* 0x040fe2000f8e0002 */
[----:B------:R-:W-:Y:S03]  /*8fd0*/  BAR.SYNC.DEFER_BLOCKING 0x0 ;  /* 0x0000000000007b1d */ /* 0x000fe60000010000 */
[----:B-1----:R-:W-:-:S03]  /*8fe0*/  IMAD R0, R167, UR9, R3 ;  /* 0x00000009a7007c24 */ /* 0x002fc6000f8e0203 */
[----:B------:R-:W1:Y:S01]  /*8ff0*/  @!P3 MUFU.RCP R5, R5 ;  /* 0x000000050005b308 */ /* 0x000e620000001000 */
[----:B----4-:R-:W-:Y:S01]  /*9000*/  @!P5 FMUL.FTZ R82, R82, R33 ;  /* 0x000000215252d220 */ /* 0x010fe20000410000 */
[----:B------:R-:W-:Y:S01]  /*9010*/  IADD3 R3, P5, PT, R133, R2, RZ ;  /* 0x0000000285037210 */ /* 0x000fe20007fbe0ff */
[----:B------:R-:W2:Y:S03]  /*9020*/  LDCU.64 UR8, c[0x0][0x560] ;  /* 0x0000ac00ff0877ac */ /* 0x000ea60008000a00 */
[----:B------:R-:W-:Y:S02]  /*9030*/  IADD3.X R0, PT, PT, RZ, R0, RZ, P5, !PT ;  /* 0x00000000ff007210 */ /* 0x000fe40002ffe4ff */
[----:B------:R-:W3:Y:S01]  /*9040*/  @!P0 MUFU.RCP R6, R6 ;  /* 0x0000000600068308 */ /* 0x000ee20000001000 */
[----:B0-----:R-:W-:Y:S01]  /*9050*/  @!P6 FMUL.FTZ R83, R83, R4 ;  /* 0x000000045353e220 */ /* 0x001fe20000410000 */
[----:B------:R-:W-:-:S04]  /*9060*/  LEA R2, P5, R3, UR10, 0x2 ;  /* 0x0000000a03027c11 */ /* 0x000fc8000f8a10ff */
[----:B------:R-:W-:Y:S02]  /*9070*/  LEA.HI.X R3, R3, UR11, R0, 0x2, P5 ;  /* 0x0000000b03037c11 */ /* 0x000fe4000a8f1400 */
[----:B------:R-:W0:Y:S01]  /*9080*/  @!P2 MUFU.RCP R7, R7 ;  /* 0x000000070007a308 */ /* 0x000e220000001000 */
[----:B-1----:R-:W-:Y:S01]  /*9090*/  @!P3 FMUL.FTZ R84, R84, R5 ;  /* 0x000000055454b220 */ /* 0x002fe20000410000 */
[----:B------:R-:W1:Y:S06]  /*90a0*/  LDS R18, [UR6+0x420] ;  /* 0x00042006ff127984 */ /* 0x000e6c0008000800 */
[----:B------:R-:W4:Y:S01]  /*90b0*/  @!P1 MUFU.RCP R16, R16 ;  /* 0x0000001000109308 */ /* 0x000f220000001000 */
[----:B---3--:R-:W-:Y:S01]  /*90c0*/  @!P0 FMUL.FTZ R85, R85, R6 ;  /* 0x0000000655558220 */ /* 0x008fe20000410000 */
[----:B0-----:R-:W-:Y:S01]  /*90d0*/  @!P2 FMUL.FTZ R86, R86, R7 ;  /* 0x000000075656a220 */ /* 0x001fe20000410000 */
[----:B----4-:R-:W-:Y:S01]  /*90e0*/  @!P1 FMUL.FTZ R87, R87, R16 ;  /* 0x0000001057579220 */ /* 0x010fe20000410000 */
        /* <DEDUP_REMOVED lines=14> */
[----:B0-----:R-:W0:Y:S03]  /*91d0*/  LDC.64 R20, c[0x0][0x518] ;  /* 0x00014600ff147b82 */ /* 0x001e260000000a00 */
[----:B------:R-:W-:Y:S04]  /*91e0*/  @!P5 STG.E desc[UR16][R2.64+0x300], R29 ;  /* 0x0003001d0200d986 */ /* 0x000fe8000c101910 */
[----:B------:R0:W-:Y:S01]  /*91f0*/  @!P6 STG.E desc[UR16][R2.64+0x380], R31 ;  /* 0x0003801f0200e986 */ /* 0x0001e2000c101910 */
[----:B------:R-:W-:Y:S01]  /*9200*/  BAR.SYNC.DEFER_BLOCKING 0x0 ;  /* 0x0000000000007b1d */ /* 0x000fe20000010000 */
[----:B0-----:R-:W-:-:S04]  /*9210*/  IMAD.WIDE.U32 R2, R20, UR18, R14 ;  /* 0x0000001214027c25 */ /* 0x001fc8000f8e000e */
[----:B------:R-:W-:Y:S01]  /*9220*/  IMAD R3, R21, UR18, R3 ;  /* 0x0000001215037c24 */ /* 0x000fe2000f8e0203 */
[----:B------:R0:W-:Y:S04]  /*9230*/  STS [R104], R80 ;  /* 0x0000005068007388 */ /* 0x0001e80000000800 */
[----:B------:R1:W-:Y:S04]  /*9240*/  STS [R104+0x4], R81 ;  /* 0x0000045168007388 */ /* 0x0003e80000000800 */
[----:B------:R3:W-:Y:S01]  /*9250*/  STS [R104+0x8], R82 ;  /* 0x0000085268007388 */ /* 0x0007e20000000800 */
[----:B0-----:R-:W-:-:S03]  /*9260*/  FADD.FTZ R80, R80, R161 ;  /* 0x000000a150507221 */ /* 0x001fc60000010000 */
[----:B------:R0:W-:Y:S01]  /*9270*/  STS [R104+0xc], R83 ;  /* 0x00000c5368007388 */ /* 0x0001e20000000800 */
[----:B-1----:R-:W-:-:S03]  /*9280*/  FADD.FTZ R81, R80, R81 ;  /* 0x0000005150517221 */ /* 0x002fc60000010000 */
[----:B------:R1:W-:Y:S01]  /*9290*/  STS [R104+0x10], R84 ;  /* 0x0000105468007388 */ /* 0x0003e20000000800 */
[----:B---3--:R-:W-:-:S03]  /*92a0*/  FADD.FTZ R82, R81, R82 ;  /* 0x0000005251527221 */ /* 0x008fc60000010000 */
[----:B------:R3:W-:Y:S01]  /*92b0*/  STS [R104+0x14], R85 ;  /* 0x0000145568007388 */ /* 0x0007e20000000800 */
[----:B0-----:R-:W-:-:S03]  /*92c0*/  FADD.FTZ R83, R82, R83 ;  /* 0x0000005352537221 */ /* 0x001fc60000010000 */
[----:B------:R0:W-:Y:S01]  /*92d0*/  STS [R104+0x18], R86 ;  /* 0x0000185668007388 */ /* 0x0001e20000000800 */
[----:B-1----:R-:W-:-:S03]  /*92e0*/  FADD.FTZ R84, R83, R84 ;  /* 0x0000005453547221 */ /* 0x002fc60000010000 */
[----:B------:R-:W-:Y:S01]  /*92f0*/  STS [R104+0x1c], R87 ;  /* 0x00001c5768007388 */ /* 0x000fe20000000800 */
[----:B------:R-:W-:-:S03]  /*9300*/  NOP ;  /* 0x0000000000007918 */ /* 0x000fc60000000000 */
[----:B------:R-:W-:Y:S01]  /*9310*/  LDS R5, [R112] ;  /* 0x0000000070057984 */ /* 0x000fe20000000800 */
[----:B---3--:R-:W-:-:S03]  /*9320*/  FADD.FTZ R85, R84, R85 ;  /* 0x0000005554557221 */ /* 0x008fc60000010000 */
[----:B------:R-:W-:Y:S01]  /*9330*/  LDS R111, [R111+0x80] ;  /* 0x000080006f6f7984 */ /* 0x000fe20000000800 */
[----:B0-----:R-:W-:-:S03]  /*9340*/  FADD.FTZ R86, R85, R86 ;  /* 0x0000005655567221 */ /* 0x001fc60000010000 */
        /* <DEDUP_REMOVED lines=44> */
.L_x_15687:
        /* <DEDUP_REMOVED lines=34> */
.L_x_15758:
[----:B------:R-:W-:Y:S05]  /*9830*/  BSYNC.RECONVERGENT B0 ;  /* 0x0000000000007941 */ /* 0x000fea0003800200 */
.L_x_15757:
        /* <DEDUP_REMOVED lines=26> */
.L_x_15760:
[----:B------:R-:W-:Y:S05]  /*99e0*/  BSYNC.RECONVERGENT B0 ;  /* 0x0000000000007941 */ /* 0x000fea0003800200 */
.L_x_15759:
[----:B------:R-:W-:Y:S05]  /*99f0*/  @P2 EXIT ;  /* 0x000000000000294d */ /* 0x000fea0003800000 */
[----:B------:R-:W2:Y:S01]  /*9a00*/  S2UR UR12, SR_CTAID.Y ;  /* 0x00000000000c79c3 */ /* 0x000ea20000002600 */
[----:B------:R-:W2:Y:S01]  /*9a10*/  LDCU.64 UR8, c[0x0][0x4a8] ;  /* 0x00009500ff0877ac */ /* 0x000ea20008000a00 */
[----:B------:R-:W-:Y:S01]  /*9a20*/  BSSY.RECONVERGENT B0, `(.L_x_15761) ;  /* 0x0000027000007945 */ /* 0x000fe20003800200 */
[----:B------:R-:W-:Y:S01]  /*9a30*/  MOV R0, R12 ;  /* 0x0000000c00007202 */ /* 0x000fe20000000f00 */
[----:B------:R-:W3:Y:S04]  /*9a40*/  LDCU.64 UR10, c[0x0][0x4c8] ;  /* 0x00009900ff0a77ac */ /* 0x000ee80008000a00 */
[----:B------:R-:W4:Y:S01]  /*9a50*/  S2UR UR13, SR_CgaCtaId ;  /* 0x00000000000d79c3 */ /* 0x000f220000008800 */
[----:B------:R-:W1:Y:S01]  /*9a60*/  LDCU UR14, c[0x0][0x360] ;  /* 0x00006c00ff0e77ac */ /* 0x000e620008000800 */
[----:B------:R-:W1:Y:S06]  /*9a70*/  LDCU.128 UR20, c[0x0][0x530] ;  /* 0x0000a600ff1477ac */ /* 0x000e6c0008000c00 */
[----:B------:R-:W1:Y:S08]  /*9a80*/  LDC.64 R14, c[0x0][0x4b0] ;  /* 0x00012c00ff0e7b82 */ /* 0x000e700000000a00 */
[----:B0-----:R-:W0:Y:S01]  /*9a90*/  LDC.64 R16, c[0x0][0x4d0] ;  /* 0x00013400ff107b82 */ /* 0x001e220000000a00 */
[----:B--2---:R-:W-:-:S02]  /*9aa0*/  UIMAD.WIDE.U32 UR4, UR12, UR8, URZ ;  /* 0x000000080c0472a5 */ /* 0x004fc4000f8e00ff */
[----:B---3--:R-:W-:Y:S01]  /*9ab0*/  UIMAD.WIDE.U32 UR6, UR12, UR10, URZ ;  /* 0x0000000a0c0672a5 */ /* 0x008fe2000f8e00ff */
[----:B------:R-:W-:Y:S01]  /*9ac0*/  UMOV UR8, 0x400 ;  /* 0x0000040000087882 */ /* 0x000fe20000000000 */
[----:B------:R-:W-:Y:S02]  /*9ad0*/  UIMAD UR9, UR12, UR9, UR5 ;  /* 0x000000090c0972a4 */ /* 0x000fe4000f8e0205 */
[----:B------:R-:W-:Y:S02]  /*9ae0*/  UIMAD UR11, UR12, UR11, UR7 ;  /* 0x0000000b0c0b72a4 */ /* 0x000fe4000f8e0207 */
[----:B----4-:R-:W-:-:S12]  /*9af0*/  ULEA UR13, UR13, UR8, 0x18 ;  /* 0x000000080d0d7291 */ /* 0x010fd8000f8ec0ff */
.L_x_15762:
[C---:B-12---:R-:W-:Y:S01]  /*9b00*/  LEA R4, R0.reuse, UR13, 0x3 ;  /* 0x0000000d00047c11 */ /* 0x046fe2000f8e18ff */
[----:B------:R-:W-:Y:S01]  /*9b10*/  UMOV UR8, UR4 ;  /* 0x0000000400087c82 */ /* 0x000fe20008000000 */
[----:B------:R-:W-:Y:S01]  /*9b20*/  SHF.R.S32.HI R3, RZ, 0x1f, R0 ;  /* 0x0000001fff037819 */ /* 0x000fe20000011400 */
[-C--:B------:R-:W-:Y:S01]  /*9b30*/  IMAD.WIDE.U32 R6, R0, R14.reuse, UR8 ;  /* 0x0000000800067e25 */ /* 0x080fe2000f8e000e */
[----:B------:R-:W-:Y:S01]  /*9b40*/  UMOV UR10, UR6 ;  /* 0x00000006000a7c82 */ /* 0x000fe20008000000 */
[----:B------:R-:W1:Y:S02]  /*9b50*/  LDS.64 R10, [R4+0x35d0] ;  /* 0x0035d000040a7984 */ /* 0x000e640000000a00 */
[C---:B------:R-:W-:Y:S02]  /*9b60*/  IMAD R2, R3.reuse, R14, RZ ;  /* 0x0000000e03027224 */ /* 0x040fe400078e02ff */
[----:B------:R2:W3:Y:S01]  /*9b70*/  LDS.64 R12, [R4+0x3dd0] ;  /* 0x003dd000040c7984 */ /* 0x0004e20000000a00 */
[----:B0-----:R-:W-:-:S02]  /*9b80*/  IMAD R5, R3, R16, RZ ;  /* 0x0000001003057224 */ /* 0x001fc400078e02ff */
        /* <DEDUP_REMOVED lines=8> */
[----:B--2---:R-:W-:Y:S02]  /*9c10*/  LEA R4, P1, R8, UR22, 0x3 ;  /* 0x0000001608047c11 */ /* 0x004fe4000f8218ff */
[----:B------:R-:W-:-:S04]  /*9c20*/  IADD3 R5, PT, PT, R9, R5, RZ ;  /* 0x0000000509057210 */ /* 0x000fc80007ffe0ff */
[----:B------:R-:W-:Y:S01]  /*9c30*/  LEA.HI.X R5, R8, UR23, R5, 0x3, P1 ;  /* 0x0000001708057c11 */ /* 0x000fe200088f1c05 */
[----:B-1----:R2:W-:Y:S04]  /*9c40*/  REDG.E.ADD.F32.FTZ.RN.STRONG.GPU desc[UR16][R2.64], R10 ;  /* 0x0000000a020079a6 */ /* 0x0025e8000c12f310 */
[----:B------:R2:W-:Y:S04]  /*9c50*/  REDG.E.ADD.F32.FTZ.RN.STRONG.GPU desc[UR16][R2.64+0x4], R11 ;  /* 0x0000040b020079a6 */ /* 0x0005e8000c12f310 */
[----:B---3--:R2:W-:Y:S04]  /*9c60*/  REDG.E.ADD.F32.FTZ.RN.STRONG.GPU desc[UR16][R4.64], R12 ;  /* 0x0000000c040079a6 */ /* 0x0085e8000c12f310 */
[----:B------:R2:W-:Y:S01]  /*9c70*/  REDG.E.ADD.F32.FTZ.RN.STRONG.GPU desc[UR16][R4.64+0x4], R13 ;  /* 0x0000040d040079a6 */ /* 0x0005e2000c12f310 */
[----:B------:R-:W-:Y:S05]  /*9c80*/  @!P0 BRA `(.L_x_15762) ;  /* 0xfffffffc009c8947 */ /* 0x000fea000383ffff */
[----:B------:R-:W-:Y:S05]  /*9c90*/  BSYNC.RECONVERGENT B0 ;  /* 0x0000000000007941 */ /* 0x000fea0003800200 */
.L_x_15761:
[----:B------:R-:W-:Y:S05]  /*9ca0*/  EXIT ;  /* 0x000000000000794d */ /* 0x000fea0003800000 */
.L_x_15763:
        /* <DEDUP_REMOVED lines=13> */
.L_x_18759:


//--------------------- .text._Z25selective_scan_bwd_kernelI32Selective_Scan_bwd_kernel_traitsILi32ELi8ELb0ELb1ELb0ELb0ELb0EfN3c107complexIfEEEEv12SSMParamsBwd --------------------------
	.section	.text._Z25selective_scan_bwd_kernelI32Selective_Scan_bwd_kernel_traitsILi32ELi8ELb0ELb1ELb0ELb0ELb0EfN3c107complexIfEEEEv12SSMParamsBwd,"ax",@progbits
	.align	128
        .global         _Z25selective_scan_bwd_kernelI32Selective_Scan_bwd_kernel_traitsILi32ELi8ELb0ELb1ELb0ELb0ELb0EfN3c107complexIfEEEEv12SSMParamsBwd
        .type           _Z25selective_scan_bwd_kernelI32Selective_Scan_bwd_kernel_traitsILi32ELi8ELb0ELb1ELb0ELb0ELb0EfN3c107complexIfEEEEv12SSMParamsBwd,@function
        .size           _Z25selective_scan_bwd_kernelI32Selective_Scan_bwd_kernel_traitsILi32ELi8ELb0ELb1ELb0ELb0ELb0EfN3c107complexIfEEEEv12SSMParamsBwd,(.L_x_18760 - _Z25selective_scan_bwd_kernelI32Selective_Scan_bwd_kernel_traitsILi32ELi8ELb0ELb1ELb0ELb0ELb0EfN3c107complexIfEEEEv12SSMParamsBwd)
        .other          _Z25selective_scan_bwd_kernelI32Selective_Scan_bwd_kernel_traitsILi32ELi8ELb0ELb1ELb0ELb0ELb0EfN3c107complexIfEEEEv12SSMParamsBwd,@"STO_CUDA_ENTRY STV_DEFAULT"
_Z25selective_scan_bwd_kernelI32Selective_Scan_bwd_kernel_traitsILi32ELi8ELb0ELb1ELb0ELb0ELb0EfN3c107complexIfEEEEv12SSMParamsBwd:
.text._Z25selective_scan_bwd_kernelI32Selective_Scan_bwd_kernel_traitsILi32ELi8ELb0ELb1ELb0ELb0ELb0EfN3c107complexIfEEEEv12SSMParamsBwd:
[----:B------:R-:W-:Y:S08]  /*0000*/  LDC R1, c[0x0][0x37c] ;  /* 0x0000df00ff017b82 */ /* 0x000ff00000000800 */
[----:B------:R-:W0:Y:S01]  /*0010*/  LDC R8, c[0x0][0x398] ;  /* 0x0000e600ff087b82 */ /* 0x000e220000000800 */
[----:B------:R-:W1:Y:S01]  /*0020*/  S2R R167, SR_CTAID.Y ;  /* 0x0000000000a77919 */ /* 0x000e620000002600 */
[----:B------:R-:W2:Y:S01]  /*0030*/  LDCU.64 UR16, c[0x0][0x358] ;  /* 0x00006b00ff1077ac */ /* 0x000ea20008000a00 */
[----:B------:R-:W-:Y:S01]  /*0040*/  HFMA2 R160, -RZ, RZ, 0, 0 ;  /* 0x00000000ffa07431 */ /* 0x000fe200000001ff */
[----:B------:R-:W-:Y:S01]  /*0050*/  CS2R R158, SRZ ;  /* 0x00000000009e7805 */ /* 0x000fe2000001ff00 */
        /* <DEDUP_REMOVED lines=25> */
[----:B0-----:R-:W-:-:S02]  /*01f0*/  MOV R6, RZ ;  /* 0x000000ff00067202 */ /* 0x001fc40000000f00 */
[----:B---3--:R-:W-:-:S05]  /*0200*/  IABS R2, R167 ;  /* 0x000000a700027213 */ /* 0x008fca0000000000 */
        /* <DEDUP_REMOVED lines=95> */
[----:B------:R-:W-:Y:S01]  /*0800*/  LEA.HI.X R147, R10, R33, R147, 0x2, P3 ;  /* 0x000000210a937211 */ /* 0x000fe200018f1493 */
        /* <DEDUP_REMOVED lines=83> */
.L_x_15816:
        /* <DEDUP_REMOVED lines=10> */
[----:B------:R-:W-:Y:S02]  /*0de0*/  MOV R19, RZ ;  /* 0x000000ff00137202 */ /* 0x000fe40000000f00 */
[----:B------:R-:W-:Y:S02]  /*0df0*/  IADD3.X R5, PT, PT, RZ, R152, RZ, P0, !PT ;  /* 0x00000098ff057210 */ /* 0x000fe400007fe4ff */
[----:B------:R-:W-:Y:S02]  /*0e00*/  IADD3.X R7, PT, PT, RZ, R150, RZ, P2, !PT ;  /* 0x00000096ff077210 */ /* 0x000fe400017fe4ff */
[----:B------:R-:W-:Y:S02]  /*0e10*/  IADD3.X R3, PT, PT, RZ, R146, RZ, P3, !PT ;  /* 0x00000092ff037210 */ /* 0x000fe40001ffe4ff */
        /* <DEDUP_REMOVED lines=13> */
[----:B--2---:R-:W2:Y:S01]  /*0ef0*/  @!P6 LDG.E R19, desc[UR16][R4.64] ;  /* 0x000000100413e981 */ /* 0x004ea2000c1e1900 */
[----:B------:R-:W-:-:S03]  /*0f00*/  ISETP.GE.AND P6, PT, R117, R114, PT ;  /* 0x000000727500720c */ /* 0x000fc60003fc6270 */
[----:B------:R-:W3:Y:S01]  /*0f10*/  @!P0 LDG.E R21, desc[UR16][R4.64+0x80] ;  /* 0x0000801004158981 */ /* 0x000ee2000c1e1900 */
        /* <DEDUP_REMOVED lines=11> */
[----:B------:R-:W-:-:S02]  /*0fd0*/  ISETP.GE.AND P0, PT, R131, R114, PT ;  /* 0x000000728300720c */ /* 0x000fc40003f06270 */
[----:B------:R-:W-:Y:S01]  /*0fe0*/  MOV R35, RZ ;  /* 0x000000ff00237202 */ /* 0x000fe20000000f00 */
[----:B------:R-:W-:Y:S02]  /*0ff0*/  HFMA2 R37, -RZ, RZ, 0, 0 ;  /* 0x00000000ff257431 */ /* 0x000fe400000001ff */
[----:B------:R-:W-:Y:S01]  /*1000*/  HFMA2 R41, -RZ, RZ, 0, 0 ;  /* 0x00000000ff297431 */ /* 0x000fe200000001ff */
[C---:B0-----:R-:W-:Y:S01]  /*1010*/  IADD3 R0, PT, PT, R113.reuse, 0x20, RZ ;  /* 0x0000002071007810 */ /* 0x041fe20007ffe0ff */
[----:B------:R-:W-:Y:S01]  /*1020*/  HFMA2 R45, -RZ, RZ, 0, 0 ;  /* 0x00000000ff2d7431 */ /* 0x000fe200000001ff */
[----:B------:R-:W-:Y:S01]  /*1030*/  IADD3 R18, PT, PT, R113, 0x40, RZ ;  /* 0x0000004071127810 */ /* 0x000fe20007ffe0ff */
[----:B------:R-:W0:Y:S01]  /*1040*/  LDCU UR4, c[0x0][0x38c] ;  /* 0x00007180ff0477ac */ /* 0x000e220008000800 */
[-C--:B------:R-:W-:Y:S02]  /*1050*/  LEA.HI.SX32 R0, R0, R113.reuse, 0x1b ;  /* 0x0000007100007211 */ /* 0x080fe400078fdaff */
[----:B------:R-:W-:-:S02]  /*1060*/  LEA.HI.SX32 R18, R18, R113, 0x1b ;  /* 0x0000007112127211 */ /* 0x000fc400078fdaff */
[C---:B------:R-:W-:Y:S02]  /*1070*/  IADD3 R4, PT, PT, R113.reuse, 0x80, RZ ;  /* 0x0000008071047810 */ /* 0x040fe40007ffe0ff */
[----:B------:R-:W-:Y:S02]  /*1080*/  LEA R110, R0, UR6, 0x2 ;  /* 0x00000006006e7c11 */ /* 0x000fe4000f8e10ff */
[C---:B------:R-:W-:Y:S02]  /*1090*/  IADD3 R0, PT, PT, R113.reuse, 0x60, RZ ;  /* 0x0000006071007810 */ /* 0x040fe40007ffe0ff */
[-C--:B------:R-:W-:Y:S02]  /*10a0*/  LEA.HI.SX32 R112, R113, R113.reuse, 0x1b ;  /* 0x0000007171707211 */ /* 0x080fe400078fdaff */
[----:B------:R-:W-:Y:S02]  /*10b0*/  LEA R108, R18, UR6, 0x2 ;  /* 0x00000006126c7c11 */ /* 0x000fe4000f8e10ff */
[----:B------:R-:W-:-:S02]  /*10c0*/  LEA.HI.SX32 R4, R4, R113, 0x1b ;  /* 0x0000007104047211 */ /* 0x000fc400078fdaff */
[C---:B------:R-:W-:Y:S02]  /*10d0*/  IADD3 R18, PT, PT, R113.reuse, 0xa0, RZ ;  /* 0x000000a071127810 */ /* 0x040fe40007ffe0ff */
[C---:B------:R-:W-:Y:S02]  /*10e0*/  IADD3 R20, PT, PT, R113.reuse, 0xc0, RZ ;  /* 0x000000c071147810 */ /* 0x040fe40007ffe0ff */
[----:B------:R-:W-:Y:S02]  /*10f0*/  IADD3 R22, PT, PT, R113, 0xe0, RZ ;  /* 0x000000e071167810 */ /* 0x000fe40007ffe0ff */
[----:B------:R-:W-:Y:S02]  /*1100*/  LEA.HI.SX32 R0, R0, R113, 0x1b ;  /* 0x0000007100007211 */ /* 0x000fe400078fdaff */
[----:B------:R-:W-:Y:S02]  /*1110*/  LEA R112, R112, UR6, 0x2 ;  /* 0x0000000670707c11 */ /* 0x000fe4000f8e10ff */
[----:B------:R-:W-:-:S02]  /*1120*/  LEA R104, R4, UR6, 0x2 ;  /* 0x0000000604687c11 */ /* 0x000fc4000f8e10ff */
[-C--:B------:R-:W-:Y:S02]  /*1130*/  LEA.HI.SX32 R18, R18, R113.reuse, 0x1b ;  /* 0x0000007112127211 */ /* 0x080fe400078fdaff */
[----:B------:R-:W-:Y:S02]  /*1140*/  SHF.L.U32 R4, R113, 0x3, RZ ;  /* 0x0000000371047819 */ /* 0x000fe400000006ff */
[-C--:B------:R-:W-:Y:S02]  /*1150*/  LEA.HI.SX32 R20, R20, R113.reuse, 0x1b ;  /* 0x0000007114147211 */ /* 0x080fe400078fdaff */
[----:B------:R-:W-:Y:S02]  /*1160*/  LEA.HI.SX32 R22, R22, R113, 0x1b ;  /* 0x0000007116167211 */ /* 0x000fe400078fdaff */
[----:B------:R-:W-:Y:S02]  /*1170*/  LEA R106, R0, UR6, 0x2 ;  /* 0x00000006006a7c11 */ /* 0x000fe4000f8e10ff */
[----:B------:R-:W-:-:S02]  /*1180*/  LEA R102, R18, UR6, 0x2 ;  /* 0x0000000612667c11 */ /* 0x000fc4000f8e10ff */
[----:B------:R-:W-:Y:S02]  /*1190*/  LEA.HI.SX32 R96, R4, R4, 0x1b ;  /* 0x0000000404607211 */ /* 0x000fe400078fdaff */
[----:B------:R-:W-:Y:S02]  /*11a0*/  LEA R100, R20, UR6, 0x2 ;  /* 0x0000000614647c11 */ /* 0x000fe4000f8e10ff */
[----:B------:R-:W-:Y:S02]  /*11b0*/  LEA R98, R22, UR6, 0x2 ;  /* 0x0000000616627c11 */ /* 0x000fe4000f8e10ff */
[----:B------:R-:W-:Y:S02]  /*11c0*/  LEA R96, R96, UR6, 0x2 ;  /* 0x0000000660607c11 */ /* 0x000fe4000f8e10ff */
[----:B------:R-:W-:Y:S01]  /*11d0*/  MOV R5, RZ ;  /* 0x000000ff00057202 */ /* 0x000fe20000000f00 */
[----:B--2---:R1:W-:Y:S04]  /*11e0*/  STS [R112], R19 ;  /* 0x0000001370007388 */ /* 0x0043e80000000800 */
[----:B---3--:R2:W-:Y:S01]  /*11f0*/  STS [R110+0x80], R21 ;  /* 0x000080156e007388 */ /* 0x0085e20000000800 */
[----:B-1----:R-:W-:-:S03]  /*1200*/  HFMA2 R19, -RZ, RZ, 0, 0 ;  /* 0x00000000ff137431 */ /* 0x002fc600000001ff */
[----:B----4-:R1:W-:Y:S01]  /*1210*/  STS [R108+0x100], R23 ;  /* 0x000100176c007388 */ /* 0x0103e20000000800 */
[----:B--2---:R-:W-:-:S03]  /*1220*/  MOV R21, RZ ;  /* 0x000000ff00157202 */ /* 0x004fc60000000f00 */
[----:B------:R2:W-:Y:S04]  /*1230*/  STS [R106+0x180], R25 ;  /* 0x000180196a007388 */ /* 0x0005e80000000800 */
[----:B------:R3:W-:Y:S01]  /*1240*/  STS [R104+0x200], R27 ;  /* 0x0002001b68007388 */ /* 0x0007e20000000800 */
[----:B-1----:R-:W-:-:S03]  /*1250*/  HFMA2 R23, -RZ, RZ, 0, 0 ;  /* 0x00000000ff177431 */ /* 0x002fc600000001ff */
[----:B------:R1:W-:Y:S01]  /*1260*/  STS [R102+0x280], R29 ;  /* 0x0002801d66007388 */ /* 0x0003e20000000800 */
[----:B--2---:R-:W-:-:S03]  /*1270*/  HFMA2 R25, -RZ, RZ, 0, 0 ;  /* 0x00000000ff197431 */ /* 0x004fc600000001ff */
[----:B------:R-:W-:Y:S01]  /*1280*/  STS [R100+0x300], R31 ;  /* 0x0003001f64007388 */ /* 0x000fe20000000800 */
[----:B---3--:R-:W-:-:S03]  /*1290*/  MOV R27, RZ ;  /* 0x000000ff001b7202 */ /* 0x008fc60000000f00 */
[----:B------:R2:W-:Y:S01]  /*12a0*/  STS [R98+0x380], R33 ;  /* 0x0003802162007388 */ /* 0x0005e20000000800 */
[----:B------:R-:W-:-:S03]  /*12b0*/  NOP ;  /* 0x0000000000007918 */ /* 0x000fc60000000000 */
[----:B------:R-:W-:Y:S01]  /*12c0*/  LDS R111, [R96] ;  /* 0x00000000606f7984 */ /* 0x000fe20000000800 */
[----:B-1----:R-:W-:-:S03]  /*12d0*/  HFMA2 R29, -RZ, RZ, 0, 0 ;  /* 0x00000000ff1d7431 */ /* 0x002fc600000001ff */
        /* <DEDUP_REMOVED lines=18> */
[----:B------:R-:W-:Y:S02]  /*1400*/  ISETP.GE.AND P0, PT, R131, R114, PT ;  /* 0x000000728300720c */ /* 0x000fe40003f06270 */
[----:B--2---:R-:W-:-:S02]  /*1410*/  MOV R33, RZ ;  /* 0x000000ff00217202 */ /* 0x004fc40000000f00 */
[----:B------:R-:W-:Y:S02]  /*1420*/  MOV R39, RZ ;  /* 0x000000ff00277202 */ /* 0x000fe40000000f00 */
[----:B------:R-:W-:Y:S01]  /*1430*/  MOV R43, RZ ;  /* 0x000000ff002b7202 */ /* 0x000fe20000000f00 */
[----:B---3--:R-:W-:Y:S04]  /*1440*/  STS [R112], R5 ;  /* 0x0000000570007388 */ /* 0x008fe80000000800 */
[----:B----4-:R-:W-:Y:S04]  /*1450*/  STS [R110+0x80], R19 ;  /* 0x000080136e007388 */ /* 0x010fe80000000800 */
        /* <DEDUP_REMOVED lines=78> */
[C---:B------:R-:W-:Y:S01]  /*1940*/  IADD3 R43, PT, PT, R2.reuse, 0x9, RZ ;  /* 0x00000009022b7810 */ /* 0x040fe20007ffe0ff */
[----:B------:R-:W-:Y:S01]  /*1950*/  FADD.FTZ R0, R47, R47 ;  /* 0x0000002f2f007221 */ /* 0x000fe20000010000 */
[----:B------:R-:W1:Y:S01]  /*1960*/  LDC.64 R18, c[0x0][0x3a8] ;  /* 0x0000ea00ff127b82 */ /* 0x000e620000000a00 */
[----:B------:R-:W-:Y:S01]  /*1970*/  IADD3 R51, PT, PT, R2, 0xd, RZ ;  /* 0x0000000d02337810 */ /* 0x000fe20007ffe0ff */
        /* <DEDUP_REMOVED lines=9> */
[C-C-:B------:R-:W-:Y:S01]  /*1a10*/  IADD3 R35, PT, PT, R4.reuse, 0x5, R4.reuse ;  /* 0x0000000504237810 */ /* 0x140fe20007ffe004 */
[----:B------:R-:W-:Y:S01]  /*1a20*/  FADD.FTZ R67, R67, R67 ;  /* 0x0000004343437221 */ /* 0x000fe20000010000 */
[----:B------:R-:W-:Y:S01]  /*1a30*/  IADD3 R37, PT, PT, R4, 0x6, R4 ;  /* 0x0000000604257810 */ /* 0x000fe20007ffe004 */
[----:B------:R-:W-:Y:S01]  /*1a40*/  FADD.FTZ R66, R66, R66 ;  /* 0x0000004242427221 */ /* 0x000fe20000010000 */
[----:B------:R-:W-:Y:S01]  /*1a50*/  IADD3 R39, PT, PT, R4, 0x7, R4 ;  /* 0x0000000704277810 */ /* 0x000fe20007ffe004 */
[----:B------:R-:W3:Y:S01]  /*1a60*/  LDC.64 R22, c[0x0][0x3c0] ;  /* 0x0000f000ff167b82 */ /* 0x000ee20000000a00 */
[C---:B------:R-:W-:Y:S01]  /*1a70*/  IADD3 R30, PT, PT, R113.reuse, 0x140, RZ ;  /* 0x00000140711e7810 */ /* 0x040fe20007ffe0ff */
[----:B------:R-:W-:Y:S01]  /*1a80*/  FADD.FTZ R64, R64, R64 ;  /* 0x0000004040407221 */ /* 0x000fe20000010000 */
[C---:B------:R-:W-:Y:S01]  /*1a90*/  IADD3 R38, PT, PT, R113.reuse, 0x1c0, RZ ;  /* 0x000001c071267810 */ /* 0x040fe20007ffe0ff */
[----:B------:R-:W4:Y:S01]  /*1aa0*/  LDCU UR8, c[0x0][0x394] ;  /* 0x00007280ff0877ac */ /* 0x000f220008000800 */
[----:B------:R-:W-:-:S02]  /*1ab0*/  IADD3 R40, PT, PT, R113, 0x1e0, RZ ;  /* 0x000001e071287810 */ /* 0x000fc40007ffe0ff */
[C---:B------:R-:W-:Y:S01]  /*1ac0*/  IADD3 R41, PT, PT, R2.reuse, 0x8, RZ ;  /* 0x0000000802297810 */ /* 0x040fe20007ffe0ff */
[----:B------:R-:W0:Y:S01]  /*1ad0*/  LDC.64 R24, c[0x0][0x450] ;  /* 0x00011400ff187b82 */ /* 0x000e220000000a00 */
[----:B------:R-:W-:Y:S01]  /*1ae0*/  IADD3 R45, PT, PT, R2, 0xa, RZ ;  /* 0x0000000a022d7810 */ /* 0x000fe20007ffe0ff */
[----:B------:R-:W0:Y:S01]  /*1af0*/  LDCU UR9, c[0x0][0x38c] ;  /* 0x00007180ff0977ac */ /* 0x000e220008000800 */
[C---:B------:R-:W-:Y:S02]  /*1b00*/  IADD3 R4, PT, PT, R113.reuse, 0x100, RZ ;  /* 0x0000010071047810 */ /* 0x040fe40007ffe0ff */
[C---:B------:R-:W-:Y:S01]  /*1b10*/  IADD3 R6, PT, PT, R113.reuse, 0x120, RZ ;  /* 0x0000012071067810 */ /* 0x040fe20007ffe0ff */
[----:B------:R-:W-:Y:S01]  /*1b20*/  UMOV UR4, URZ ;  /* 0x000000ff00047c82 */ /* 0x000fe20008000000 */
[C---:B------:R-:W-:Y:S01]  /*1b30*/  IADD3 R32, PT, PT, R113.reuse, 0x160, RZ ;  /* 0x0000016071207810 */ /* 0x040fe20007ffe0ff */
[----:B------:R-:W0:Y:S01]  /*1b40*/  LDC.64 R26, c[0x0][0x3e0] ;  /* 0x0000f800ff1a7b82 */ /* 0x000e220000000a00 */
[----:B------:R-:W-:-:S02]  /*1b50*/  IADD3 R34, PT, PT, R113, 0x180, RZ ;  /* 0x0000018071227810 */ /* 0x000fc40007ffe0ff */
[----:B------:R-:W-:Y:S02]  /*1b60*/  IADD3 R36, PT, PT, R113, 0x1a0, RZ ;  /* 0x000001a071247810 */ /* 0x000fe40007ffe0ff */
[----:B------:R-:W-:Y:S02]  /*1b70*/  LEA R63, R63, -R3, 0x1 ;  /* 0x800000033f3f7211 */ /* 0x000fe400078e08ff */
[C---:B------:R-:W-:Y:S01]  /*1b80*/  IADD3 R47, PT, PT, R2.reuse, 0xb, RZ ;  /* 0x0000000b022f7810 */ /* 0x040fe20007ffe0ff */
[----:B------:R-:W0:Y:S01]  /*1b90*/  LDC.64 R28, c[0x0][0x4d0] ;  /* 0x00013400ff1c7b82 */ /* 0x000e220000000a00 */
[C---:B------:R-:W-:Y:S02]  /*1ba0*/  IADD3 R49, PT, PT, R2.reuse, 0xc, RZ ;  /* 0x0000000c02317810 */ /* 0x040fe40007ffe0ff */
[C---:B------:R-:W-:Y:S02]  /*1bb0*/  IADD3 R53, PT, PT, R2.reuse, 0xe, RZ ;  /* 0x0000000e02357810 */ /* 0x040fe40007ffe0ff */
[----:B------:R-:W-:-:S02]  /*1bc0*/  IADD3 R55, PT, PT, R2, 0xf, RZ ;  /* 0x0000000f02377810 */ /* 0x000fc40007ffe0ff */
        /* <DEDUP_REMOVED lines=9> */
[----:B------:R-:W-:Y:S02]  /*1c60*/  ISETP.NE.AND P4, PT, R145, 0x1, PT ;  /* 0x000000019100780c */ /* 0x000fe40003f85270 */
        /* <DEDUP_REMOVED lines=14> */
[----:B------:R-:W-:Y:S02]  /*1d50*/  LEA.HI.SX32 R36, R36, R113, 0x1b ;  /* 0x0000007124247211 */ /* 0x000fe400078fdaff */
[----:B------:R-:W-:Y:S02]  /*1d60*/  IADD3 R30, P0, PT, R3, R154, RZ ;  /* 0x0000009a031e7210 */ /* 0x000fe40007f1e0ff */
[----:B------:R-:W-:Y:S02]  /*1d70*/  ISETP.GE.AND P1, PT, R142, R63, PT ;  /* 0x0000003f8e00720c */ /* 0x000fe40003f26270 */
[----:B------:R-:W-:Y:S02]  /*1d80*/  LEA R44, R43, UR6, 0x2 ;  /* 0x000000062b2c7c11 */ /* 0x000fe4000f8e10ff */
[----:B------:R-:W-:Y:S02]  /*1d90*/  LEA R59, R31, UR6, 0x2 ;  /* 0x000000061f3b7c11 */ /* 0x000fe4000f8e10ff */
[----:B------:R-:W-:-:S02]  /*1da0*/  LEA R55, R39, UR6, 0x2 ;  /* 0x0000000627377c11 */ /* 0x000fc4000f8e10ff */
[----:B------:R-:W-:Y:S02]  /*1db0*/  LEA R47, R38, UR6, 0x2 ;  /* 0x00000006262f7c11 */ /* 0x000fe4000f8e10ff */
[----:B------:R-:W-:Y:S02]  /*1dc0*/  LEA R46, R40, UR6, 0x2 ;  /* 0x00000006282e7c11 */ /* 0x000fe4000f8e10ff */
[----:B------:R-:W-:Y:S02]  /*1dd0*/  LEA R45, R41, UR6, 0x2 ;  /* 0x00000006292d7c11 */ /* 0x000fe4000f8e10ff */
[----:B------:R-:W-:Y:S02]  /*1de0*/  LEA R43, R42, UR6, 0x2 ;  /* 0x000000062a2b7c11 */ /* 0x000fe4000f8e10ff */
[----:B------:R-:W-:Y:S02]  /*1df0*/  LOP3.LUT R209, R16, 0x100, RZ, 0xc0, !PT ;  /* 0x0000010010d17812 */ /* 0x000fe400078ec0ff */
[----:B------:R-:W-:-:S02]  /*1e00*/  MOV R95, RZ ;  /* 0x000000ff005f7202 */ /* 0x000fc40000000f00 */
[----:B------:R-:W-:Y:S02]  /*1e10*/  ISETP.EQ.AND P4, PT, R154, RZ, P4 ;  /* 0x000000ff9a00720c */ /* 0x000fe40002782270 */
[----:B------:R-:W-:Y:S02]  /*1e20*/  IADD3 R62, PT, PT, R3, R154, RZ ;  /* 0x0000009a033e7210 */ /* 0x000fe40007ffe0ff */
        /* <DEDUP_REMOVED lines=13> */
[----:B------:R-:W-:Y:S02]  /*1f00*/  LEA.HI.X.SX32 R31, R3, RZ, 0x1, P0 ;  /* 0x000000ff031f7211 */ /* 0x000fe400000f0eff */
[----:B------:R-:W-:Y:S02]  /*1f10*/  LEA R42, R162, UR6, 0x2 ;  /* 0x00000006a22a7c11 */ /* 0x000fe4000f8e10ff */
[----:B------:R-:W-:-:S02]  /*1f20*/  LEA R41, R164, UR6, 0x2 ;  /* 0x00000006a4297c11 */ /* 0x000fc4000f8e10ff */
[----:B------:R-:W-:Y:S02]  /*1f30*/  LEA R40, R166, UR6, 0x2 ;  /* 0x00000006a6287c11 */ /* 0x000fe4000f8e10ff */
[----:B------:R-:W-:Y:S02]  /*1f40*/  LEA R39, R168, UR6, 0x2 ;  /* 0x00000006a8277c11 */ /* 0x000fe4000f8e10ff */
[----:B01234-:R-:W-:-:S07]  /*1f50*/  LEA R38, R169, UR6, 0x2 ;  /* 0x00000006a9267c11 */ /* 0x01ffce000f8e10ff */
.L_x_15815:
[----:B------:R-:W-:Y:S01]  /*1f60*/  HFMA2 R3, -RZ, RZ, 0, 0 ;  /* 0x00000000ff037431 */ /* 0x000fe200000001ff */
[----:B------:R-:W-:Y:S02]  /*1f70*/  MOV R2, R142 ;  /* 0x0000008e00027202 */ /* 0x000fe40000000f00 */
[----:B------:R-:W-:Y:S02]  /*1f80*/  CS2R R36, SRZ ;  /* 0x0000000000247805 */ /* 0x000fe4000001ff00 */
[C---:B0-----:R-:W-:Y:S02]  /*1f90*/  IADD3 R4, PT, PT, R116.reuse, 0x20, RZ ;  /* 0x0000002074047810 */ /* 0x041fe40007ffe0ff */
[-C--:B------:R-:W-:Y:S02]  /*1fa0*/  ISETP.GE.AND P0, PT, R116, R63.reuse, PT ;  /* 0x0000003f7400720c */ /* 0x080fe40003f06270 */
[----:B------:R-:W-:Y:S02]  /*1fb0*/  ISETP.GE.AND P1, PT, R4, R63, PT ;  /* 0x0000003f0400720c */ /* 0x000fe40003f26270 */
[----:B------:R-:W-:Y:S01]  /*1fc0*/  IADD3 R4, PT, PT, R116, 0x40, RZ ;  /* 0x0000004074047810 */ /* 0x000fe20007ffe0ff */
[----:B------:R-:W-:Y:S01]  /*1fd0*/  IMAD.WIDE.U32 R2, R22, UR4, R2 ;  /* 0x0000000416027c25 */ /* 0x000fe2000f8e0002 */
[----:B------:R-:W-:-:S02]  /*1fe0*/  IADD3 R34, PT, PT, R116, 0x80, RZ ;  /* 0x0000008074227810 */ /* 0x000fc40007ffe0ff */
[----:B------:R-:W-:Y:S01]  /*1ff0*/  ISETP.GE.AND P2, PT, R4, R63, PT ;  /* 0x0000003f0400720c */ /* 0x000fe20003f46270 */
[----:B------:R-:W-:Y:S01]  /*2000*/  IMAD R3, R23, UR4, R3 ;  /* 0x0000000417037c24 */ /* 0x000fe2000f8e0203 */
[----:B------:R-:W-:Y:S01]  /*2010*/  LEA R6, P5, R2, R149, 0x2 ;  /* 0x0000009502067211 */ /* 0x000fe200078a10ff */
[----:B------:R-:W-:Y:S01]  /*2020*/  HFMA2 R171, -RZ, RZ, 0, 0 ;  /* 0x00000000ffab7431 */ /* 0x000fe200000001ff */
[----:B------:R-:W-:Y:S02]  /*2030*/  IADD3 R32, PT, PT, R116, 0x60, RZ ;  /* 0x0000006074207810 */ /* 0x000fe40007ffe0ff */
[----:B------:R-:W-:Y:S02]  /*2040*/  LEA.HI.X R7, R2, R147, R3, 0x2, P5 ;  /* 0x0000009302077211 */ /* 0x000fe400028f1403 */
[-C--:B------:R-:W-:Y:S02]  /*2050*/  ISETP.GE.AND P5, PT, R34, R63.reuse, PT ;  /* 0x0000003f2200720c */ /* 0x080fe40003fa6270 */
[----:B------:R-:W-:Y:S01]  /*2060*/  IADD3 R2, PT, PT, R116, 0xa0, RZ ;  /* 0x000000a074027810 */ /* 0x000fe20007ffe0ff */
[----:B--2---:R-:W2:Y:S01]  /*2070*/  @!P0 LDG.E R37, desc[UR16][R6.64+0x80] ;  /* 0x0000801006258981 */ /* 0x004ea2000c1e1900 */
[-C--:B------:R-:W-:Y:S01]  /*2080*/  ISETP.GE.AND P3, PT, R32, R63.reuse, PT ;  /* 0x0000003f2000720c */ /* 0x080fe20003f66270 */
[----:B------:R-:W-:Y:S01]  /*2090*/  HFMA2 R175, -RZ, RZ, 0, 0 ;  /* 0x00000000ffaf7431 */ /* 0x000fe200000001ff */
[----:B------:R-:W-:Y:S01]  /*20a0*/  MOV R169, RZ ;  /* 0x000000ff00a97202 */ /* 0x000fe20000000f00 */
[----:B------:R-:W3:Y:S01]  /*20b0*/  @!P2 LDG.E R171, desc[UR16][R6.64+0x180] ;  /* 0x0001801006aba981 */ /* 0x000ee2000c1e1900 */
[----:B------:R-:W-:-:S02]  /*20c0*/  ISETP.GE.AND P0, PT, R2, R63, PT ;  /* 0x0000003f0200720c */ /* 0x000fc40003f06270 */
[C---:B------:R-:W-:Y:S02]  /*20d0*/  IADD3 R2, PT, PT, R116.reuse, 0xe0, RZ ;  /* 0x000000e074027810 */ /* 0x040fe40007ffe0ff */
[----:B------:R-:W-:Y:S01]  /*20e0*/  IADD3 R4, PT, PT, R116, 0xc0, RZ ;  /* 0x000000c074047810 */ /* 0x000fe20007ffe0ff */
[----:B----4-:R-:W4:Y:S01]  /*20f0*/  @!P1 LDG.E R169, desc[UR16][R6.64+0x100] ;  /* 0x0001001006a99981 */ /* 0x010f22000c1e1900 */
[----:B------:R-:W-:Y:S02]  /*2100*/  MOV R173, RZ ;  /* 0x000000ff00ad7202 */ /* 0x000fe40000000f00 */
[-C--:B------:R-:W-:Y:S01]  /*2110*/  ISETP.GE.AND P2, PT, R2, R63.reuse, PT ;  /* 0x0000003f0200720c */ /* 0x080fe20003f46270 */
[----:B------:R-:W5:Y:S01]  /*2120*/  @!P5 LDG.E R175, desc[UR16][R6.64+0x280] ;  /* 0x0002801006afd981 */ /* 0x000f62000c1e1900 */
[----:B------:R-:W-:Y:S02]  /*2130*/  ISETP.GE.AND P1, PT, R4, R63, PT ;  /* 0x0000003f0400720c */ /* 0x000fe40003f26270 */
[C---:B------:R-:W-:Y:S01]  /*2140*/  IADD3 R2, PT, PT, R116.reuse, 0x120, RZ ;  /* 0x0000012074027810 */ /* 0x040fe20007ffe0ff */
[----:B------:R-:W5:Y:S01]  /*2150*/  @!P3 LDG.E R173, desc[UR16][R6.64+0x200] ;  /* 0x0002001006adb981 */ /* 0x000f62000c1e1900 */
[----:B------:R-:W-:-:S02]  /*2160*/  IADD3 R4, PT, PT, R116, 0x100, RZ ;  /* 0x0000010074047810 */ /* 0x000fc40007ffe0ff */
[----:B------:R-:W-:Y:S01]  /*2170*/  MOV R177, RZ ;  /* 0x000000ff00b17202 */ /* 0x000fe20000000f00 */
[----:B------:R-:W-:Y:S01]  /*2180*/  HFMA2 R179, -RZ, RZ, 0, 0 ;  /* 0x00000000ffb37431 */ /* 0x000fe200000001ff */
[-C--:B------:R-:W-:Y:S02]  /*2190*/  ISETP.GE.AND P5, PT, R2, R63.reuse, PT ;  /* 0x0000003f0200720c */ /* 0x080fe40003fa6270 */
[----:B------:R-:W-:Y:S02]  /*21a0*/  ISETP.NE.AND P6, PT, R207, RZ, PT ;  /* 0x000000ffcf00720c */ /* 0x000fe40003fc5270 */
[----:B------:R-:W-:Y:S02]  /*21b0*/  ISETP.GE.AND P3, PT, R4, R63, PT ;  /* 0x0000003f0400720c */ /* 0x000fe40003f66270 */
[----:B------:R-:W-:Y:S02]  /*21c0*/  CS2R R34, SRZ ;  /* 0x0000000000227805 */ /* 0x000fe4000001ff00 */
[C---:B------:R-:W-:Y:S01]  /*21d0*/  IADD3 R2, PT, PT, R116.reuse, 0x140, RZ ;  /* 0x0000014074027810 */ /* 0x040fe20007ffe0ff */
[----:B------:R-:W5:Y:S01]  /*21e0*/  @!P0 LDG.E R177, desc[UR16][R6.64+0x300] ;  /* 0x0003001006b18981 */ /* 0x000f62000c1e1900 */
[----:B------:R-:W-:-:S02]  /*21f0*/  IADD3 R4, PT, PT, R116, 0x160, RZ ;  /* 0x0000016074047810 */ /* 0x000fc40007ffe0ff */
[-C--:B------:R-:W-:Y:S01]  /*2200*/  ISETP.GE.AND P0, PT, R2, R63.reuse, PT ;  /* 0x0000003f0200720c */ /* 0x080fe20003f06270 */
[----:B------:R-:W5:Y:S01]  /*2210*/  @!P2 LDG.E R34, desc[UR16][R6.64+0x400] ;  /* 0x000400100622a981 */ /* 0x000f62000c1e1900 */
[----:B------:R-:W-:Y:S02]  /*2220*/  IADD3 R2, PT, PT, R116, 0x180, RZ ;  /* 0x0000018074027810 */ /* 0x000fe40007ffe0ff */
[----:B------:R-:W-:Y:S01]  /*2230*/  MOV R181, RZ ;  /* 0x000000ff00b57202 */ /* 0x000fe20000000f00 */
[----:B------:R-:W5:Y:S01]  /*2240*/  @!P1 LDG.E R179, desc[UR16][R6.64+0x380] ;  /* 0x0003801006b39981 */ /* 0x000f62000c1e1900 */
[-C--:B------:R-:W-:Y:S02]  /*2250*/  ISETP.GE.AND P2, PT, R2, R63.reuse, PT ;  /* 0x0000003f0200720c */ /* 0x080fe40003f46270 */
[----:B------:R-:W-:Y:S01]  /*2260*/  ISETP.GE.AND P1, PT, R4, R63, PT ;  /* 0x0000003f0400720c */ /* 0x000fe20003f26270 */
[----:B------:R-:W2:Y:S01]  /*2270*/  @!P6 LDG.E R35, desc[UR16][R6.64] ;  /* 0x000000100623e981 */ /* 0x000ea2000c1e1900 */
[----:B------:R-:W-:-:S02]  /*2280*/  IADD3 R2, PT, PT, R116, 0x1a0, RZ ;  /* 0x000001a074027810 */ /* 0x000fc40007ffe0ff */
[----:B------:R-:W-:Y:S01]  /*2290*/  IADD3 R4, PT, PT, R116, 0x1c0, RZ ;  /* 0x000001c074047810 */ /* 0x000fe20007ffe0ff */
[----:B------:R-:W5:Y:S01]  /*22a0*/  @!P3 LDG.E R181, desc[UR16][R6.64+0x480] ;  /* 0x0004801006b5b981 */ /* 0x000f62000c1e1900 */
[-C--:B------:R-:W-:Y:S01]  /*22b0*/  ISETP.GE.AND P3, PT, R2, R63.reuse, PT ;  /* 0x0000003f0200720c */ /* 0x080fe20003f66270 */
[----:B------:R-:W-:Y:S02]  /*22c0*/  HFMA2 R183, -RZ, RZ, 0, 0 ;  /* 0x00000000ffb77431 */ /* 0x000fe400000001ff */
[----:B------:R-:W5:Y:S01]  /*22d0*/  @!P5 LDG.E R36, desc[UR16][R6.64+0x500] ;  /* 0x000500100624d981 */ /* 0x000f62000c1e1900 */
[----:B------:R-:W-:Y:S01]  /*22e0*/  ISETP.GE.AND P5, PT, R4, R63, PT ;  /* 0x0000003f0400720c */ /* 0x000fe20003fa6270 */
[----:B------:R-:W-:Y:S01]  /*22f0*/  HFMA2 R185, -RZ, RZ, 0, 0 ;  /* 0x00000000ffb97431 */ /* 0x000fe200000001ff */
[----:B------:R-:W-:Y:S01]  /*2300*/  MOV R162, RZ ;  /* 0x000000ff00a27202 */ /* 0x000fe20000000f00 */
[----:B------:R-:W-:Y:S01]  /*2310*/  HFMA2 R187, -RZ, RZ, 0, 0 ;  /* 0x00000000ffbb7431 */ /* 0x000fe200000001ff */
[----:B------:R-:W-:Y:S01]  /*2320*/  MOV R164, RZ ;  /* 0x000000ff00a47202 */ /* 0x000fe20000000f00 */
[----:B------:R-:W5:Y:S04]  /*2330*/  @!P0 LDG.E R183, desc[UR16][R6.64+0x580] ;  /* 0x0005801006b78981 */ /* 0x000f68000c1e1900 */
[----:B------:R-:W5:Y:S04]  /*2340*/  @!P1 LDG.E R162, desc[UR16][R6.64+0x600] ;  /* 0x0006001006a29981 */ /* 0x000f68000c1e1900 */
[----:B------:R-:W5:Y:S04]  /*2350*/  @!P2 LDG.E R185, desc[UR16][R6.64+0x680] ;  /* 0x0006801006b9a981 */ /* 0x000f68000c1e1900 */
[----:B------:R-:W5:Y:S04]  /*2360*/  @!P3 LDG.E R164, desc[UR16][R6.64+0x700] ;  /* 0x0007001006a4b981 */ /* 0x000f68000c1e1900 */
[----:B------:R-:W5:Y:S01]  /*2370*/  @!P5 LDG.E R187, desc[UR16][R6.64+0x780] ;  /* 0x0007801006bbd981 */ /* 0x000f62000c1e1900 */
[----:B------:R-:W-:-:S02]  /*2380*/  MOV R2, R10 ;  /* 0x0000000a00027202 */ /* 0x000fc40000000f00 */
[----:B------:R-:W-:-:S03]  /*2390*/  MOV R3, R157 ;  /* 0x0000009d00037202 */ /* 0x000fc60000000f00 */
[----:B------:R-:W-:-:S04]  /*23a0*/  IMAD.WIDE.U32 R2, R18, UR4, R2 ;  /* 0x0000000412027c25 */ /* 0x000fc8000f8e0002 */
[----:B------:R-:W-:Y:S01]  /*23b0*/  IMAD R3, R19, UR4, R3 ;  /* 0x0000000413037c24 */ /* 0x000fe2000f8e0203 */
[----:B------:R-:W-:-:S04]  /*23c0*/  LEA R32, P0, R2, R20, 0x3 ;  /* 0x0000001402207211 */ /* 0x000fc800078018ff */
[----:B------:R-:W-:-:S06]  /*23d0*/  LEA.HI.X R33, R2, R21, R3, 0x3, P0 ;  /* 0x0000001502217211 */ /* 0x000fcc00000f1c03 */
[----:B------:R-:W5:Y:S01]  /*23e0*/  LDG.E.64 R32, desc[UR16][R32.64] ;  /* 0x0000001020207981 */ /* 0x000f62000c1e1b00 */
[----:B------:R-:W-:Y:S02]  /*23f0*/  MOV R2, R8 ;  /* 0x0000000800027202 */ /* 0x000fe40000000f00 */
[----:B------:R-:W-:-:S03]  /*2400*/  MOV R3, R155 ;  /* 0x0000009b00037202 */ /* 0x000fc60000000f00 */
[----:B------:R-:W-:-:S04]  /*2410*/  IMAD.WIDE.U32 R2, R26, UR4, R2 ;  /* 0x000000041a027c25 */ /* 0x000fc8000f8e0002 */
[----:B------:R-:W-:Y:S01]  /*2420*/  IMAD R3, R27, UR4, R3 ;  /* 0x000000041b037c24 */ /* 0x000fe2000f8e0203 */
[----:B------:R-:W-:-:S04]  /*2430*/  LEA R4, P0, R2, R24, 0x3 ;  /* 0x0000001802047211 */ /* 0x000fc800078018ff */
[----:B------:R-:W-:Y:S01]  /*2440*/  LEA.HI.X R5, R2, R25, R3, 0x3, P0 ;  /* 0x0000001902057211 */ /* 0x000fe200000f1c03 */
[----:B--2---:R-:W-:Y:S04]  /*2450*/  STS [R112], R35 ;  /* 0x0000002370007388 */ /* 0x004fe80000000800 */
[----:B------:R-:W-:Y:S04]  /*2460*/  STS [R110+0x80], R37 ;  /* 0x000080256e007388 */ /* 0x000fe80000000800 */
[----:B----4-:R-:W-:Y:S04]  /*2470*/  STS [R108+0x100], R169 ;  /* 0x000100a96c007388 */ /* 0x010fe80000000800 */
[----:B---3--:R-:W-:Y:S04]  /*2480*/  STS [R106+0x180], R171 ;  /* 0x000180ab6a007388 */ /* 0x008fe80000000800 */
[----:B-----5:R-:W-:Y:S04]  /*2490*/  STS [R104+0x200], R173 ;  /* 0x000200ad68007388 */ /* 0x020fe80000000800 */
        /* <DEDUP_REMOVED lines=12> */
[----:B------:R-:W5:Y:S01]  /*2560*/  LDG.E.64 R4, desc[UR16][R4.64] ;  /* 0x0000001004047981 */ /* 0x000f62000c1e1b00 */
[-C--:B------:R-:W-:Y:S01]  /*2570*/  FMUL.FTZ R2, R86, R33.reuse ;  /* 0x0000002156027220 */ /* 0x080fe20000410000 */
[----:B------:R-:W-:Y:S01]  /*2580*/  FMUL.FTZ R3, R32, 1.4426950216293334961 ;  /* 0x3fb8aa3b20037820 */ /* 0x000fe20000410000 */
[-C--:B0-----:R-:W-:Y:S01]  /*2590*/  FMUL.FTZ R34, R84, R33.reuse ;  /* 0x0000002154227220 */ /* 0x081fe20000410000 */
[----:B-1----:R-:W-:Y:S01]  /*25a0*/  FMUL.FTZ R36, R82, R33 ;  /* 0x0000002152247220 */ /* 0x002fe20000410000 */
[----:B------:R-:W-:Y:S01]  /*25b0*/  FMUL.RZ R166, R2, 0.15915493667125701904 ;  /* 0x3e22f98302a67820 */ /* 0x000fe2000040c000 */
[-C--:B------:R-:W-:Y:S01]  /*25c0*/  FMUL.FTZ R2, R86, R3.reuse ;  /* 0x0000000356027220 */ /* 0x080fe20000410000 */
[----:B--2---:R-:W-:Y:S01]  /*25d0*/  FMUL.RZ R162, R34, 0.15915493667125701904 ;  /* 0x3e22f98322a27820 */ /* 0x004fe2000040c000 */
[----:B------:R-:W-:Y:S01]  /*25e0*/  FMUL.FTZ R34, R84, R3 ;  /* 0x0000000354227220 */ /* 0x000fe20000410000 */
[----:B---3--:R-:W-:Y:S01]  /*25f0*/  FMUL.RZ R164, R36, 0.15915493667125701904 ;  /* 0x3e22f98324a47820 */ /* 0x008fe2000040c000 */
[----:B------:R0:W-:Y:S01]  /*2600*/  MUFU.EX2 R6, R2 ;  /* 0x0000000200067308 */ /* 0x0001e20000000800 */
[----:B------:R-:W1:Y:S01]  /*2610*/  S2UR UR7, SR_CgaCtaId ;  /* 0x00000000000779c3 */ /* 0x000e620000008800 */
[----:B------:R-:W-:Y:S01]  /*2620*/  UMOV UR6, 0x400 ;  /* 0x0000040000067882 */ /* 0x000fe20000000000 */
[----:B------:R-:W-:Y:S01]  /*2630*/  ISETP.NE.AND P1, PT, R154, RZ, PT ;  /* 0x000000ff9a00720c */ /* 0x000fe20003f25270 */
[----:B------:R4:W2:Y:S04]  /*2640*/  LDS R197, [R54] ;  /* 0x0000000036c57984 */ /* 0x0008a80000000800 */
[----:B------:R-:W-:Y:S01]  /*2650*/  MUFU.SIN R37, R162 ;  /* 0x000000a200257308 */ /* 0x000fe20000000400 */
[-C--:B0-----:R-:W-:Y:S01]  /*2660*/  FMUL.FTZ R2, R80, R33.reuse ;  /* 0x0000002150027220 */ /* 0x081fe20000410000 */
[----:B------:R-:W-:Y:S01]  /*2670*/  ISETP.NE.AND P0, PT, R154, 0x1f, PT ;  /* 0x0000001f9a00780c */ /* 0x000fe20003f05270 */
[----:B------:R4:W0:Y:S01]  /*2680*/  LDS R195, [R60+0x8] ;  /* 0x000008003cc37984 */ /* 0x0008220000000800 */
[----:B------:R-:W-:Y:S03]  /*2690*/  BSSY.RECONVERGENT B0, `(.L_x_15766) ;  /* 0x0000066000007945 */ /* 0x000fe60003800200 */
[----:B------:R4:W3:Y:S01]  /*26a0*/  LDS R193, [R59+0xc] ;  /* 0x00000c003bc17984 */ /* 0x0008e20000000800 */
[----:B------:R4:W-:Y:S03]  /*26b0*/  MUFU.COS R169, R162 ;  /* 0x000000a200a97308 */ /* 0x0009e60000000000 */
[----:B------:R0:W0:Y:S04]  /*26c0*/  LDS R191, [R58+0x10] ;  /* 0x000010003abf7984 */ /* 0x0000280000000800 */
[----:B------:R0:W0:Y:S01]  /*26d0*/  LDS R189, [R57+0x14] ;  /* 0x0000140039bd7984 */ /* 0x0000220000000800 */
[----:B----4-:R-:W-:Y:S01]  /*26e0*/  FMUL.FTZ R162, R78, R33 ;  /* 0x000000214ea27220 */ /* 0x010fe20000410000 */
[----:B------:R-:W-:Y:S02]  /*26f0*/  MUFU.SIN R7, R166 ;  /* 0x000000a600077308 */ /* 0x000fe40000000400 */
[----:B------:R4:W0:Y:S01]  /*2700*/  LDS R187, [R56+0x18] ;  /* 0x0000180038bb7984 */ /* 0x0008220000000800 */
[----:B------:R-:W-:-:S03]  /*2710*/  FMUL.RZ R168, R162, 0.15915493667125701904 ;  /* 0x3e22f983a2a87820 */ /* 0x000fc6000040c000 */
[----:B------:R4:W0:Y:S02]  /*2720*/  LDS R185, [R55+0x1c] ;  /* 0x00001c0037b97984 */ /* 0x0008240000000800 */
[----:B------:R1:W-:Y:S01]  /*2730*/  MUFU.COS R35, R166 ;  /* 0x000000a600237308 */ /* 0x0003e20000000000 */
[-C--:B------:R-:W-:Y:S01]  /*2740*/  FMUL.FTZ R36, R82, R3.reuse ;  /* 0x0000000352247220 */ /* 0x080fe20000410000 */
[-C--:B------:R-:W-:Y:S01]  /*2750*/  FMUL.FTZ R162, R78, R3.reuse ;  /* 0x000000034ea27220 */ /* 0x080fe20000410000 */
[----:B------:R4:W0:Y:S04]  /*2760*/  LDS R183, [R45+0x20] ;  /* 0x000020002db77984 */ /* 0x0008280000000800 */
[----:B------:R4:W0:Y:S01]  /*2770*/  LDS R181, [R44+0x24] ;  /* 0x000024002cb57984 */ /* 0x0008220000000800 */
[----:B------:R-:W-:Y:S01]  /*2780*/  MUFU.SIN R199, R164 ;  /* 0x000000a400c77308 */ /* 0x000fe20000000400 */
[----:B-1----:R-:W-:Y:S01]  /*2790*/  FMUL.RZ R166, R2, 0.15915493667125701904 ;  /* 0x3e22f98302a67820 */ /* 0x002fe2000040c000 */
[----:B------:R-:W-:Y:S01]  /*27a0*/  FMUL.FTZ R2, R80, R3 ;  /* 0x0000000350027220 */ /* 0x000fe20000410000 */
[----:B------:R4:W1:Y:S04]  /*27b0*/  LDS R179, [R43+0x28] ;  /* 0x000028002bb37984 */ /* 0x0008680000000800 */
[----:B------:R4:W0:Y:S01]  /*27c0*/  LDS R177, [R42+0x2c] ;  /* 0x00002c002ab17984 */ /* 0x0008220000000800 */
[----:B------:R2:W-:Y:S08]  /*27d0*/  MUFU.COS R171, R164 ;  /* 0x000000a400ab7308 */ /* 0x0005f00000000000 */
[----:B------:R-:W3:Y:S01]  /*27e0*/  MUFU.EX2 R34, R34 ;  /* 0x0000002200227308 */ /* 0x000ee20000000800 */
[----:B--2---:R-:W-:-:S04]  /*27f0*/  FMUL.FTZ R164, R76, R33 ;  /* 0x000000214ca47220 */ /* 0x004fc80000410000 */
[----:B------:R-:W-:Y:S01]  /*2800*/  FMUL.RZ R170, R164, 0.15915493667125701904 ;  /* 0x3e22f983a4aa7820 */ /* 0x000fe2000040c000 */
[-C--:B------:R-:W-:Y:S02]  /*2810*/  FMUL.FTZ R164, R76, R3.reuse ;  /* 0x000000034ca47220 */ /* 0x080fe40000410000 */
[----:B------:R-:W-:Y:S08]  /*2820*/  MUFU.SIN R173, R166 ;  /* 0x000000a600ad7308 */ /* 0x000ff00000000400 */
[----:B------:R2:W-:Y:S08]  /*2830*/  MUFU.COS R175, R166 ;  /* 0x000000a600af7308 */ /* 0x0005f00000000000 */
[----:B------:R-:W-:Y:S01]  /*2840*/  MUFU.SIN R201, R168 ;  /* 0x000000a800c97308 */ /* 0x000fe20000000400 */
[----:B--2---:R-:W-:-:S07]  /*2850*/  FMUL.FTZ R166, R74, R3 ;  /* 0x000000034aa67220 */ /* 0x004fce0000410000 */
[----:B------:R2:W-:Y:S02]  /*2860*/  MUFU.COS R203, R168 ;  /* 0x000000a800cb7308 */ /* 0x0005e40000000000 */
[----:B--2---:R-:W-:Y:S01]  /*2870*/  FMUL.FTZ R168, R72, R3 ;  /* 0x0000000348a87220 */ /* 0x004fe20000410000 */
[----:B------:R-:W-:-:S05]  /*2880*/  FMUL.FTZ R3, R74, R33 ;  /* 0x000000214a037220 */ /* 0x000fca0000410000 */
[----:B------:R2:W-:Y:S08]  /*2890*/  MUFU.EX2 R192, R162 ;  /* 0x000000a200c07308 */ /* 0x0005f00000000800 */
[----:B------:R-:W4:Y:S01]  /*28a0*/  MUFU.EX2 R2, R2 ;  /* 0x0000000200027308 */ /* 0x000f220000000800 */
[----:B--2---:R-:W-:Y:S01]  /*28b0*/  FMUL.RZ R162, R3, 0.15915493667125701904 ;  /* 0x3e22f98303a27820 */ /* 0x004fe2000040c000 */
[----:B------:R-:W-:Y:S01]  /*28c0*/  FMUL.FTZ R3, R72, R33 ;  /* 0x0000002148037220 */ /* 0x000fe20000410000 */
[----:B---3--:R-:W-:-:S03]  /*28d0*/  FMUL.FTZ R202, R34, R37 ;  /* 0x0000002522ca7220 */ /* 0x008fc60000410000 */
[----:B------:R-:W-:Y:S02]  /*28e0*/  FMUL.RZ R3, R3, 0.15915493667125701904 ;  /* 0x3e22f98303037820 */ /* 0x000fe4000040c000 */
[----:B------:R-:W2:Y:S01]  /*28f0*/  MUFU.EX2 R36, R36 ;  /* 0x0000002400247308 */ /* 0x000ea20000000800 */
[----:B------:R-:W-:Y:S01]  /*2900*/  ULEA UR6, UR7, UR6, 0x18 ;  /* 0x0000000607067291 */ /* 0x000fe2000f8ec0ff */
[----:B------:R-:W-:Y:S02]  /*2910*/  FMUL.FTZ R204, R34, R169 ;  /* 0x000000a922cc7220 */ /* 0x000fe40000410000 */
[----:B------:R3:W0:Y:S04]  /*2920*/  LDS R169, [R38+0x3c] ;  /* 0x00003c0026a97984 */ /* 0x0006280000000800 */
[----:B------:R-:W-:Y:S08]  /*2930*/  MUFU.SIN R205, R170 ;  /* 0x000000aa00cd7308 */ /* 0x000ff00000000400 */
[----:B------:R-:W1:Y:S08]  /*2940*/  MUFU.EX2 R164, R164 ;  /* 0x000000a400a47308 */ /* 0x000e700000000800 */
[----:B------:R-:W-:Y:S08]  /*2950*/  MUFU.EX2 R166, R166 ;  /* 0x000000a600a67308 */ /* 0x000ff00000000800 */
[----:B------:R-:W-:Y:S08]  /*2960*/  MUFU.SIN R217, R162 ;  /* 0x000000a200d97308 */ /* 0x000ff00000000400 */
[----:B------:R-:W3:Y:S08]  /*2970*/  MUFU.COS R219, R162 ;  /* 0x000000a200db7308 */ /* 0x000ef00000000000 */
[----:B------:R-:W-:Y:S08]  /*2980*/  MUFU.SIN R37, R3 ;  /* 0x0000000300257308 */ /* 0x000ff00000000400 */
[----:B------:R2:W-:Y:S01]  /*2990*/  MUFU.COS R221, R3 ;  /* 0x0000000300dd7308 */ /* 0x0005e20000000000 */
[----:B----4-:R-:W-:-:S07]  /*29a0*/  FMUL.FTZ R198, R2, R175 ;  /* 0x000000af02c67220 */ /* 0x010fce0000410000 */
[----:B------:R-:W4:Y:S01]  /*29b0*/  MUFU.COS R215, R170 ;  /* 0x000000aa00d77308 */ /* 0x000f220000000000 */
[----:B--2---:R-:W-:-:S07]  /*29c0*/  IADD3 R3, PT, PT, R209, UR4, RZ ;  /* 0x00000004d1037c10 */ /* 0x004fce000fffe0ff */
[----:B------:R-:W2:Y:S01]  /*29d0*/  MUFU.EX2 R168, R168 ;  /* 0x000000a800a87308 */ /* 0x000ea20000000800 */
[----:B------:R-:W-:Y:S01]  /*29e0*/  SEL R34, R3, R144, !P1 ;  /* 0x0000009003227207 */ /* 0x000fe20004800000 */
[----:B------:R-:W-:Y:S01]  /*29f0*/  FMUL.FTZ R196, R2, R173 ;  /* 0x000000ad02c47220 */ /* 0x000fe20000410000 */
[C---:B------:R-:W-:Y:S01]  /*2a00*/  FMUL.FTZ R2, R6.reuse, R35 ;  /* 0x0000002306027220 */ /* 0x040fe20000410000 */
[----:B------:R-:W-:Y:S01]  /*2a10*/  FMUL.FTZ R3, R6, R7 ;  /* 0x0000000706037220 */ /* 0x000fe20000410000 */
[----:B------:R-:W-:Y:S01]  /*2a20*/  LEA R34, R34, UR6, 0x3 ;  /* 0x0000000622227c11 */ /* 0x000fe2000f8e18ff */
[----:B------:R-:W-:Y:S01]  /*2a30*/  FMUL.FTZ R200, R36, R171 ;  /* 0x000000ab24c87220 */ /* 0x000fe20000410000 */
[----:B------:R0:W0:Y:S01]  /*2a40*/  LDS R162, [R61+0x4] ;  /* 0x000004003da27984 */ /* 0x0000220000000800 */
[----:B------:R-:W-:-:S03]  /*2a50*/  FMUL.FTZ R194, R192, R203 ;  /* 0x000000cbc0c27220 */ /* 0x000fc60000410000 */
[----:B------:R0:W0:Y:S04]  /*2a60*/  LDS R175, [R41+0x30] ;  /* 0x0000300029af7984 */ /* 0x0000280000000800 */
[----:B------:R0:W0:Y:S04]  /*2a70*/  LDS R173, [R40+0x34] ;  /* 0x0000340028ad7984 */ /* 0x0000280000000800 */
[----:B------:R0:W0:Y:S01]  /*2a80*/  LDS R171, [R39+0x38] ;  /* 0x0000380027ab7984 */ /* 0x0000220000000800 */
[----:B------:R-:W-:-:S03]  /*2a90*/  FMUL.FTZ R192, R192, R201 ;  /* 0x000000c9c0c07220 */ /* 0x000fc60000410000 */
[----:B------:R0:W-:Y:S01]  /*2aa0*/  STS.64 [R34+0x14d0], R2 ;  /* 0x0014d00222007388 */ /* 0x0001e20000000a00 */
[----:B-1----:R-:W-:Y:S01]  /*2ab0*/  FMUL.FTZ R188, R164, R205 ;  /* 0x000000cda4bc7220 */ /* 0x002fe20000410000 */
[C---:B---3--:R-:W-:Y:S01]  /*2ac0*/  FMUL.FTZ R186, R166.reuse, R219 ;  /* 0x000000dba6ba7220 */ /* 0x048fe20000410000 */
[----:B------:R-:W-:Y:S01]  /*2ad0*/  FMUL.FTZ R184, R166, R217 ;  /* 0x000000d9a6b87220 */ /* 0x000fe20000410000 */
[----:B------:R-:W-:Y:S01]  /*2ae0*/  FMUL.FTZ R199, R36, R199 ;  /* 0x000000c724c77220 */ /* 0x000fe20000410000 */
[----:B----4-:R-:W-:Y:S01]  /*2af0*/  FMUL.FTZ R190, R164, R215 ;  /* 0x000000d7a4be7220 */ /* 0x010fe20000410000 */
[C---:B--2---:R-:W-:Y:S01]  /*2b00*/  FMUL.FTZ R182, R168.reuse, R221 ;  /* 0x000000dda8b67220 */ /* 0x044fe20000410000 */
[----:B------:R-:W-:Y:S01]  /*2b10*/  FMUL.FTZ R180, R168, R37 ;  /* 0x00000025a8b47220 */ /* 0x000fe20000410000 */
        /* <DEDUP_REMOVED lines=17> */
[----:B0-----:R-:W-:Y:S05]  /*2c30*/  @P0 BRA `(.L_x_15767) ;  /* 0x0000000000280947 */ /* 0x001fea0003800000 */
        /* <DEDUP_REMOVED lines=10> */
.L_x_15767:
[----:B------:R0:W1:Y:S02]  /*2ce0*/  LDS.64 R34, [R213+UR5+0x24d8] ;  /* 0x0024d805d5227984 */ /* 0x0000640008000a00 */
.L_x_15768:
[----:B------:R-:W-:Y:S05]  /*2cf0*/  BSYNC.RECONVERGENT B0 ;  /* 0x0000000000007941 */ /* 0x000fea0003800200 */
.L_x_15766:
        /* <DEDUP_REMOVED lines=14> */
[----:B------:R-:W2:Y:S01]  /*2de0*/  @P4 LDC R235, c[0x0][0x38c] ;  /* 0x0000e300ffeb4b82 */ /* 0x000ea20000000800 */
[C---:B------:R-:W-:Y:S01]  /*2df0*/  FMUL.FTZ R216, R78.reuse, R183 ;  /* 0x000000b74ed87220 */ /* 0x040fe20000410000 */
[C---:B------:R-:W-:Y:S01]  /*2e00*/  FFMA.FTZ R6, R109.reuse, R234, R6 ;  /* 0x000000ea6d067223 */ /* 0x040fe20000010006 */
[----:B------:R-:W-:Y:S01]  /*2e10*/  FFMA.FTZ R5, R109, R224, R5 ;  /* 0x000000e06d057223 */ /* 0x000fe20000010005 */
[----:B------:R-:W-:Y:S01]  /*2e20*/  FMUL.FTZ R218, R78, R181 ;  /* 0x000000b54eda7220 */ /* 0x000fe20000410000 */
[C---:B------:R-:W-:Y:S01]  /*2e30*/  FMUL.FTZ R214, R76.reuse, R177 ;  /* 0x000000b14cd67220 */ /* 0x040fe20000410000 */
[CC--:B------:R-:W-:Y:S01]  /*2e40*/  FMUL.FTZ R7, R199.reuse, R6.reuse ;  /* 0x00000006c7077220 */ /* 0x0c0fe20000410000 */
        /* <DEDUP_REMOVED lines=16> */
[----:B------:R-:W-:Y:S02]  /*2f50*/  FFMA.FTZ R5, R2, R204, -R5 ;  /* 0x000000cc02057223 */ /* 0x000fe40000010805 */
[C---:B------:R-:W-:Y:S01]  /*2f60*/  FMUL.FTZ R215, R192.reuse, R7 ;  /* 0x00000007c0d77220 */ /* 0x040fe20000410000 */
[----:B------:R-:W-:-:S03]  /*2f70*/  FMUL.FTZ R4, R192, R37 ;  /* 0x00000025c0047220 */ /* 0x000fc60000410000 */
[C---:B------:R-:W-:Y:S01]  /*2f80*/  FFMA.FTZ R215, R194.reuse, R37, -R215 ;  /* 0x00000025c2d77223 */ /* 0x040fe200000108d7 */
[----:B------:R-:W-:Y:S01]  /*2f90*/  FFMA.FTZ R6, R194, R7, R4 ;  /* 0x00000007c2067223 */ /* 0x000fe20000010004 */
[----:B------:R-:W-:Y:S02]  /*2fa0*/  FMUL.FTZ R4, R2, R202 ;  /* 0x000000ca02047220 */ /* 0x000fe40000410000 */
[C---:B------:R-:W-:Y:S01]  /*2fb0*/  FFMA.FTZ R215, R103.reuse, R216, R215 ;  /* 0x000000d867d77223 */ /* 0x040fe200000100d7 */
[----:B------:R-:W-:Y:S01]  /*2fc0*/  FFMA.FTZ R37, R103, R218, R6 ;  /* 0x000000da67257223 */ /* 0x000fe20000010006 */
[----:B------:R-:W-:Y:S02]  /*2fd0*/  FFMA.FTZ R4, R3, R204, R4 ;  /* 0x000000cc03047223 */ /* 0x000fe40000010004 */
[C---:B------:R-:W-:Y:S01]  /*2fe0*/  FMUL.FTZ R6, R188.reuse, R215 ;  /* 0x000000d7bc067220 */ /* 0x040fe20000410000 */
[----:B------:R-:W-:Y:S01]  /*2ff0*/  FMUL.FTZ R217, R188, R37 ;  /* 0x00000025bcd97220 */ /* 0x000fe20000410000 */
[----:B------:R-:W-:-:S02]  /*3000*/  FMUL.FTZ R7, R199, R4 ;  /* 0x00000004c7077220 */ /* 0x000fc40000410000 */
[C---:B------:R-:W-:Y:S01]  /*3010*/  FFMA.FTZ R6, R190.reuse, R37, R6 ;  /* 0x00000025be067223 */ /* 0x040fe20000010006 */
[----:B------:R-:W-:Y:S01]  /*3020*/  FFMA.FTZ R217, R190, R215, -R217 ;  /* 0x000000d7bed97223 */ /* 0x000fe200000108d9 */
[-C--:B------:R-:W-:Y:S01]  /*3030*/  FFMA.FTZ R7, R200, R5.reuse, -R7 ;  /* 0x00000005c8077223 */ /* 0x080fe20000010807 */
[----:B------:R-:W-:Y:S01]  /*3040*/  FMUL.FTZ R5, R199, R5 ;  /* 0x00000005c7057220 */ /* 0x000fe20000410000 */
[C---:B------:R-:W-:Y:S01]  /*3050*/  FFMA.FTZ R219, R101.reuse, R214, R6 ;  /* 0x000000d665db7223 */ /* 0x040fe20000010006 */
[----:B------:R-:W-:Y:S01]  /*3060*/  FFMA.FTZ R217, R101, R212, R217 ;  /* 0x000000d465d97223 */ /* 0x000fe200000100d9 */
[----:B------:R-:W-:Y:S01]  /*3070*/  FMUL.FTZ R6, R196, R7 ;  /* 0x00000007c4067220 */ /* 0x000fe20000410000 */
[----:B------:R-:W-:Y:S01]  /*3080*/  FFMA.FTZ R5, R200, R4, R5 ;  /* 0x00000004c8057223 */ /* 0x000fe20000010005 */
[----:B------:R-:W-:Y:S01]  /*3090*/  @P4 IADD3 R4, PT, PT, R145, -0x2, RZ ;  /* 0xfffffffe91044810 */ /* 0x000fe20007ffe0ff */
[C---:B------:R-:W-:Y:S01]  /*30a0*/  FMUL.FTZ R221, R184.reuse, R219 ;  /* 0x000000dbb8dd7220 */ /* 0x040fe20000410000 */
[----:B------:R-:W-:Y:S01]  /*30b0*/  FMUL.FTZ R36, R184, R217 ;  /* 0x000000d9b8247220 */ /* 0x000fe20000410000 */
[-C--:B------:R-:W-:Y:S01]  /*30c0*/  FMUL.FTZ R37, R196, R5.reuse ;  /* 0x00000005c4257220 */ /* 0x080fe20000410000 */
[----:B------:R-:W-:Y:S01]  /*30d0*/  FFMA.FTZ R215, R198, R5, R6 ;  /* 0x00000005c6d77223 */ /* 0x000fe20000010006 */
[C---:B------:R-:W-:Y:S01]  /*30e0*/  FFMA.FTZ R221, R186.reuse, R217, -R221 ;  /* 0x000000d9badd7223 */ /* 0x040fe200000108dd */
[----:B------:R-:W-:Y:S01]  /*30f0*/  FFMA.FTZ R36, R186, R219, R36 ;  /* 0x000000dbba247223 */ /* 0x000fe20000010024 */
[----:B------:R-:W-:Y:S01]  /*3100*/  FFMA.FTZ R37, R198, R7, -R37 ;  /* 0x00000007c6257223 */ /* 0x000fe20000010825 */
[----:B--2---:R-:W-:Y:S01]  /*3110*/  @P4 IMAD R7, R4, R235, UR4 ;  /* 0x0000000404074e24 */ /* 0x004fe2000f8e02eb */
[----:B------:R-:W-:Y:S01]  /*3120*/  CS2R R4, SRZ ;  /* 0x0000000000047805 */ /* 0x000fe2000001ff00 */
[----:B------:R-:W-:Y:S01]  /*3130*/  FFMA.FTZ R221, R99, R210, R221 ;  /* 0x000000d263dd7223 */ /* 0x000fe200000100dd */
[----:B------:R-:W-:Y:S01]  /*3140*/  FMUL.FTZ R217, R192, R215 ;  /* 0x000000d7c0d97220 */ /* 0x000fe20000410000 */
[----:B------:R-:W-:-:S04]  /*3150*/  @P4 IMAD.WIDE R6, R7, 0x10, R14 ;  /* 0x0000001007064825 */ /* 0x000fc800078e020e */
[----:B------:R-:W-:Y:S01]  /*3160*/  FFMA.FTZ R219, R99, R208, R36 ;  /* 0x000000d063db7223 */ /* 0x000fe20000010024 */
[----:B------:R-:W-:Y:S01]  /*3170*/  FMUL.FTZ R36, R180, R221 ;  /* 0x000000ddb4247220 */ /* 0x000fe20000410000 */
[-C--:B------:R-:W-:Y:S01]  /*3180*/  FFMA.FTZ R217, R194, R37.reuse, -R217 ;  /* 0x00000025c2d97223 */ /* 0x080fe200000108d9 */
[----:B------:R-:W-:Y:S01]  /*3190*/  FMUL.FTZ R37, R192, R37 ;  /* 0x00000025c0257220 */ /* 0x000fe20000410000 */
[----:B------:R2:W4:Y:S01]  /*31a0*/  @P4 LDG.E.64 R4, desc[UR16][R6.64+0x8] ;  /* 0x0000081006044981 */ /* 0x000522000c1e1b00 */
[-C--:B------:R-:W-:Y:S01]  /*31b0*/  FMUL.FTZ R235, R180, R219.reuse ;  /* 0x000000dbb4eb7220 */ /* 0x080fe20000410000 */
[----:B------:R-:W-:Y:S01]  /*31c0*/  FFMA.FTZ R36, R182, R219, R36 ;  /* 0x000000dbb6247223 */ /* 0x000fe20000010024 */
[----:B------:R-:W-:Y:S01]  /*31d0*/  FFMA.FTZ R37, R194, R215, R37 ;  /* 0x000000d7c2257223 */ /* 0x000fe20000010025 */
[----:B------:R-:W-:Y:S01]  /*31e0*/  FMUL.FTZ R215, R188, R217 ;  /* 0x000000d9bcd77220 */ /* 0x000fe20000410000 */
[----:B------:R-:W-:Y:S01]  /*31f0*/  FFMA.FTZ R235, R182, R221, -R235 ;  /* 0x000000ddb6eb7223 */ /* 0x000fe200000108eb */
[----:B------:R-:W-:Y:S01]  /*3200*/  FMUL.FTZ R168, R72, R171 ;  /* 0x000000ab48a87220 */ /* 0x000fe20000410000 */
[C---:B------:R-:W-:Y:S01]  /*3210*/  FFMA.FTZ R36, R97.reuse, R164, R36 ;  /* 0x000000a461247223 */ /* 0x040fe20000010024 */
[-C--:B------:R-:W-:Y:S01]  /*3220*/  FMUL.FTZ R236, R188, R37.reuse ;  /* 0x00000025bcec7220 */ /* 0x080fe20000410000 */
[----:B------:R-:W-:Y:S01]  /*3230*/  FFMA.FTZ R215, R190, R37, R215 ;  /* 0x00000025bed77223 */ /* 0x000fe200000100d7 */
[----:B------:R-:W-:-:S02]  /*3240*/  FFMA.FTZ R37, R97, R168, R235 ;  /* 0x000000a861257223 */ /* 0x000fc400000100eb */
[----:B------:R-:W5:Y:S01]  /*3250*/  SHFL.UP PT, R235, R36, 0x1, RZ ;  /* 0x0420000024eb7989 */ /* 0x000f6200000e00ff */
[----:B------:R-:W-:Y:S01]  /*3260*/  FFMA.FTZ R217, R190, R217, -R236 ;  /* 0x000000d9bed97223 */ /* 0x000fe200000108ec */
[C---:B------:R-:W-:Y:S02]  /*3270*/  FMUL.FTZ R219, R184.reuse, R215 ;  /* 0x000000d7b8db7220 */ /* 0x040fe40000410000 */
[----:B------:R-:W0:Y:S01]  /*3280*/  SHFL.UP PT, R221, R37, 0x1, RZ ;  /* 0x0420000025dd7989 */ /* 0x000e2200000e00ff */
[-C--:B--2---:R-:W-:Y:S01]  /*3290*/  FMUL.FTZ R6, R184, R217.reuse ;  /* 0x000000d9b8067220 */ /* 0x084fe20000410000 */
[----:B------:R-:W-:-:S03]  /*32a0*/  FFMA.FTZ R219, R186, R217, -R219 ;  /* 0x000000d9badb7223 */ /* 0x000fc600000108db */
[----:B------:R-:W-:Y:S01]  /*32b0*/  FFMA.FTZ R215, R186, R215, R6 ;  /* 0x000000d7bad77223 */ /* 0x000fe20000010006 */
[----:B------:R-:W-:-:S03]  /*32c0*/  FMUL.FTZ R7, R180, R219 ;  /* 0x000000dbb4077220 */ /* 0x000fc60000410000 */
[-C--:B------:R-:W-:Y:S01]  /*32d0*/  FMUL.FTZ R236, R180, R215.reuse ;  /* 0x000000d7b4ec7220 */ /* 0x080fe20000410000 */
[C---:B------:R-:W-:Y:S01]  /*32e0*/  FFMA.FTZ R6, R182.reuse, R215, R7 ;  /* 0x000000d7b6067223 */ /* 0x040fe20000010007 */
[----:B------:R-:W-:Y:S02]  /*32f0*/  ISETP.GE.AND P0, PT, R113, 0x1, PT ;  /* 0x000000017100780c */ /* 0x000fe40003f06270 */
[----:B------:R-:W-:Y:S02]  /*3300*/  FFMA.FTZ R7, R182, R219, -R236 ;  /* 0x000000dbb6077223 */ /* 0x000fe400000108ec */
[----:B------:R-:W2:Y:S04]  /*3310*/  SHFL.UP PT, R217, R6, 0x1, RZ ;  /* 0x0420000006d97989 */ /* 0x000ea800000e00ff */
[----:B------:R-:W3:Y:S01]  /*3320*/  SHFL.UP PT, R215, R7, 0x1, RZ ;  /* 0x0420000007d77989 */ /* 0x000ee200000e00ff */
[-C--:B-----5:R-:W-:Y:S01]  /*3330*/  FMUL.FTZ R219, R7, R235.reuse ;  /* 0x000000eb07db7220 */ /* 0x0a0fe20000410000 */
[----:B------:R-:W-:-:S03]  /*3340*/  FMUL.FTZ R236, R6, R235 ;  /* 0x000000eb06ec7220 */ /* 0x000fc60000410000 */
[-C--:B0-----:R-:W-:Y:S01]  /*3350*/  FFMA.FTZ R219, R6, R221.reuse, R219 ;  /* 0x000000dd06db7223 */ /* 0x081fe200000100db */
[----:B------:R-:W-:-:S03]  /*3360*/  FFMA.FTZ R236, R7, R221, -R236 ;  /* 0x000000dd07ec7223 */ /* 0x000fc600000108ec */
[----:B------:R-:W-:Y:S01]  /*3370*/  @P0 FADD.FTZ R36, R36, R219 ;  /* 0x000000db24240221 */ /* 0x000fe20000010000 */
[----:B------:R-:W-:-:S04]  /*3380*/  @P0 FADD.FTZ R37, R37, R236 ;  /* 0x000000ec25250221 */ /* 0x000fc80000010000 */
[----:B------:R-:W0:Y:S04]  /*3390*/  SHFL.UP PT, R235, R36, 0x2, RZ ;  /* 0x0440000024eb7989 */ /* 0x000e2800000e00ff */
[----:B------:R-:W5:Y:S01]  /*33a0*/  SHFL.UP PT, R221, R37, 0x2, RZ ;  /* 0x0440000025dd7989 */ /* 0x000f6200000e00ff */
[-C--:B--2---:R-:W-:Y:S01]  /*33b0*/  FMUL.FTZ R219, R7, R217.reuse ;  /* 0x000000d907db7220 */ /* 0x084fe20000410000 */
[----:B------:R-:W-:-:S03]  /*33c0*/  FMUL.FTZ R236, R6, R217 ;  /* 0x000000d906ec7220 */ /* 0x000fc60000410000 */
[-C--:B---3--:R-:W-:Y:S01]  /*33d0*/  @P0 FFMA.FTZ R6, R6, R215.reuse, R219 ;  /* 0x000000d706060223 */ /* 0x088fe200000100db */
[----:B------:R-:W-:-:S04]  /*33e0*/  @P0 FFMA.FTZ R7, R7, R215, -R236 ;  /* 0x000000d707070223 */ /* 0x000fc800000108ec */
[----:B------:R-:W2:Y:S01]  /*33f0*/  SHFL.UP PT, R217, R6, 0x2, RZ ;  /* 0x0440000006d97989 */ /* 0x000ea200000e00ff */
[----:B------:R-:W-:-:S03]  /*3400*/  ISETP.GE.AND P0, PT, R113, 0x2, PT ;  /* 0x000000027100780c */ /* 0x000fc60003f06270 */
[----:B------:R-:W3:Y:S01]  /*3410*/  SHFL.UP PT, R215, R7, 0x2, RZ ;  /* 0x0440000007d77989 */ /* 0x000ee200000e00ff */
[-C--:B0-----:R-:W-:Y:S01]  /*3420*/  FMUL.FTZ R219, R7, R235.reuse ;  /* 0x000000eb07db7220 */ /* 0x081fe20000410000 */
[----:B------:R-:W-:-:S03]  /*3430*/  FMUL.FTZ R236, R6, R235 ;  /* 0x000000eb06ec7220 */ /* 0x000fc60000410000 */
[-C--:B-----5:R-:W-:Y:S01]  /*3440*/  FFMA.FTZ R219, R6, R221.reuse, R219 ;  /* 0x000000dd06db7223 */ /* 0x0a0fe200000100db */
[----:B------:R-:W-:-:S04]  /*3450*/  FFMA.FTZ R236, R7, R221, -R236 ;  /* 0x000000dd07ec7223 */ /* 0x000fc800000108ec */
[----:B------:R-:W-:Y:S01]  /*3460*/  @P0 FADD.FTZ R36, R36, R219 ;  /* 0x000000db24240221 */ /* 0x000fe20000010000 */
[----:B------:R-:W-:-:S04]  /*3470*/  @P0 FADD.FTZ R37, R37, R236 ;  /* 0x000000ec25250221 */ /* 0x000fc80000010000 */
[----:B------:R-:W0:Y:S01]  /*3480*/  SHFL.UP PT, R235, R36, 0x4, RZ ;  /* 0x0480000024eb7989 */ /* 0x000e2200000e00ff */
[CC--:B--2---:R-:W-:Y:S01]  /*3490*/  FMUL.FTZ R219, R7.reuse, R217.reuse ;  /* 0x000000d907db7220 */ /* 0x0c4fe20000410000 */
[C---:B------:R-:W-:Y:S02]  /*34a0*/  FMUL.FTZ R236, R6.reuse, R217 ;  /* 0x000000d906ec7220 */ /* 0x040fe40000410000 */
[----:B------:R-:W2:Y:S01]  /*34b0*/  SHFL.UP PT, R221, R37, 0x4, RZ ;  /* 0x0480000025dd7989 */ /* 0x000ea200000e00ff */
[-C--:B---3--:R-:W-:Y:S01]  /*34c0*/  @P0 FFMA.FTZ R6, R6, R215.reuse, R219 ;  /* 0x000000d706060223 */ /* 0x088fe200000100db */
[----:B------:R-:W-:-:S04]  /*34d0*/  @P0 FFMA.FTZ R7, R7, R215, -R236 ;  /* 0x000000d707070223 */ /* 0x000fc800000108ec */
[----:B------:R-:W3:Y:S01]  /*34e0*/  SHFL.UP PT, R217, R6, 0x4, RZ ;  /* 0x0480000006d97989 */ /* 0x000ee200000e00ff */
[----:B------:R-:W-:-:S03]  /*34f0*/  ISETP.GE.AND P0, PT, R113, 0x4, PT ;  /* 0x000000047100780c */ /* 0x000fc60003f06270 */
[----:B------:R-:W5:Y:S01]  /*3500*/  SHFL.UP PT, R215, R7, 0x4, RZ ;  /* 0x0480000007d77989 */ /* 0x000f6200000e00ff */
[-C--:B0-----:R-:W-:Y:S01]  /*3510*/  FMUL.FTZ R219, R7, R235.reuse ;  /* 0x000000eb07db7220 */ /* 0x081fe20000410000 */
[----:B------:R-:W-:-:S03]  /*3520*/  FMUL.FTZ R236, R6, R235 ;  /* 0x000000eb06ec7220 */ /* 0x000fc60000410000 */
[-C--:B--2---:R-:W-:Y:S01]  /*3530*/  FFMA.FTZ R219, R6, R221.reuse, R219 ;  /* 0x000000dd06db7223 */ /* 0x084fe200000100db */
[----:B------:R-:W-:-:S04]  /*3540*/  FFMA.FTZ R236, R7, R221, -R236 ;  /* 0x000000dd07ec7223 */ /* 0x000fc800000108ec */
[----:B------:R-:W-:Y:S01]  /*3550*/  @P0 FADD.FTZ R36, R36, R219 ;  /* 0x000000db24240221 */ /* 0x000fe20000010000 */
[----:B------:R-:W-:Y:S01]  /*3560*/  @P0 FADD.FTZ R37, R37, R236 ;  /* 0x000000ec25250221 */ /* 0x000fe20000010000 */
[----:B---3--:R-:W-:-:S03]  /*3570*/  FMUL.FTZ R219, R7, R217 ;  /* 0x000000d907db7220 */ /* 0x008fc60000410000 */
[----:B------:R-:W0:Y:S01]  /*3580*/  SHFL.UP PT, R221, R36, 0x8, RZ ;  /* 0x0500000024dd7989 */ /* 0x000e2200000e00ff */
[C---:B------:R-:W-:Y:S01]  /*3590*/  FMUL.FTZ R236, R6.reuse, R217 ;  /* 0x000000d906ec7220 */ /* 0x040fe20000410000 */
[-C--:B-----5:R-:W-:Y:S02]  /*35a0*/  @P0 FFMA.FTZ R6, R6, R215.reuse, R219 ;  /* 0x000000d706060223 */ /* 0x0a0fe400000100db */
[----:B------:R-:W2:Y:S01]  /*35b0*/  SHFL.UP PT, R219, R37, 0x8, RZ ;  /* 0x0500000025db7989 */ /* 0x000ea200000e00ff */
[----:B------:R-:W-:-:S03]  /*35c0*/  @P0 FFMA.FTZ R7, R7, R215, -R236 ;  /* 0x000000d707070223 */ /* 0x000fc600000108ec */
        /* <DEDUP_REMOVED lines=8> */
[-C--:B---3--:R-:W-:Y:S01]  /*3650*/  FMUL.FTZ R219, R7, R217.reuse ;  /* 0x000000d907db7220 */ /* 0x088fe20000410000 */
[----:B------:R-:W-:Y:S01]  /*3660*/  @P0 FADD.FTZ R37, R37, R238 ;  /* 0x000000ee25250221 */ /* 0x000fe20000010000 */
[C---:B------:R-:W-:Y:S02]  /*3670*/  FMUL.FTZ R236, R6.reuse, R217 ;  /* 0x000000d906ec7220 */ /* 0x040fe40000410000 */
[----:B------:R-:W0:Y:S01]  /*3680*/  SHFL.UP PT, R221, R36, 0x10, RZ ;  /* 0x0600000024dd7989 */ /* 0x000e2200000e00ff */
[----:B-----5:R-:W-:-:S03]  /*3690*/  @P0 FFMA.FTZ R6, R6, R215, R219 ;  /* 0x000000d706060223 */ /* 0x020fc600000100db */
[----:B------:R-:W2:Y:S01]  /*36a0*/  SHFL.UP PT, R219, R37, 0x10, RZ ;  /* 0x0600000025db7989 */ /* 0x000ea200000e00ff */
[----:B------:R-:W-:-:S03]  /*36b0*/  @P0 FFMA.FTZ R7, R7, R215, -R236 ;  /* 0x000000d707070223 */ /* 0x000fc600000108ec */
[----:B------:R-:W3:Y:S04]  /*36c0*/  SHFL.UP PT, R217, R6, 0x10, RZ ;  /* 0x0600000006d97989 */ /* 0x000ee800000e00ff */
[----:B------:R-:W5:Y:S01]  /*36d0*/  SHFL.UP PT, R215, R7, 0x10, RZ ;  /* 0x0600000007d77989 */ /* 0x000f6200000e00ff */
[----:B------:R-:W-:Y:S01]  /*36e0*/  ISETP.GE.AND P0, PT, R113, 0x10, PT ;  /* 0x000000107100780c */ /* 0x000fe20003f06270 */
[----:B-1----:R-:W-:Y:S01]  /*36f0*/  FMUL.FTZ R235, R182, R35 ;  /* 0x00000023b6eb7220 */ /* 0x002fe20000410000 */
[-C--:B0-----:R-:W-:Y:S01]  /*3700*/  FMUL.FTZ R236, R6, R221.reuse ;  /* 0x000000dd06ec7220 */ /* 0x081fe20000410000 */
[----:B------:R-:W-:-:S03]  /*3710*/  FMUL.FTZ R221, R7, R221 ;  /* 0x000000dd07dd7220 */ /* 0x000fc60000410000 */
[CC--:B--2---:R-:W-:Y:S01]  /*3720*/  FFMA.FTZ R236, R7.reuse, R219.reuse, -R236 ;  /* 0x000000db07ec7223 */ /* 0x0c4fe200000108ec */
[----:B------:R-:W-:Y:S01]  /*3730*/  FFMA.FTZ R219, R6, R219, R221 ;  /* 0x000000db06db7223 */ /* 0x000fe200000100dd */
[----:B------:R-:W-:Y:S01]  /*3740*/  FMUL.FTZ R221, R180, R35 ;  /* 0x00000023b4dd7220 */ /* 0x000fe20000410000 */
[-C--:B---3--:R-:W-:Y:S01]  /*3750*/  FMUL.FTZ R238, R6, R217.reuse ;  /* 0x000000d906ee7220 */ /* 0x088fe20000410000 */
[C---:B------:R-:W-:Y:S02]  /*3760*/  FMUL.FTZ R217, R7.reuse, R217 ;  /* 0x000000d907d97220 */ /* 0x040fe40000410000 */
[-C--:B------:R-:W-:Y:S01]  /*3770*/  FFMA.FTZ R221, R182, R34.reuse, -R221 ;  /* 0x00000022b6dd7223 */ /* 0x080fe200000108dd */
[----:B------:R-:W-:Y:S01]  /*3780*/  FFMA.FTZ R235, -R180, R34, -R235 ;  /* 0x00000022b4eb7223 */ /* 0x000fe200000109eb */
[-C--:B-----5:R-:W-:Y:S01]  /*3790*/  @P0 FFMA.FTZ R7, R7, R215.reuse, -R238 ;  /* 0x000000d707070223 */ /* 0x0a0fe200000108ee */
[----:B------:R-:W-:Y:S01]  /*37a0*/  @P0 FFMA.FTZ R6, R6, R215, R217 ;  /* 0x000000d706060223 */ /* 0x000fe200000100d9 */
[C---:B------:R-:W-:Y:S01]  /*37b0*/  FMUL.FTZ R238, R184.reuse, R221 ;  /* 0x000000ddb8ee7220 */ /* 0x040fe20000410000 */
[----:B------:R-:W-:-:S03]  /*37c0*/  FMUL.FTZ R215, R184, R235 ;  /* 0x000000ebb8d77220 */ /* 0x000fc60000410000 */
[C---:B------:R-:W-:Y:S01]  /*37d0*/  FFMA.FTZ R235, R186.reuse, R235, -R238 ;  /* 0x000000ebbaeb7223 */ /* 0x040fe200000108ee */
[----:B------:R-:W-:Y:S01]  /*37e0*/  FFMA.FTZ R221, R186, R221, R215 ;  /* 0x000000ddbadd7223 */ /* 0x000fe200000100d7 */
        /* <DEDUP_REMOVED lines=22> */
[----:B------:R-:W-:Y:S02]  /*3950*/  FADD.FTZ R221, R170, R221 ;  /* 0x000000ddaadd7221 */ /* 0x000fe40000010000 */
[----:B------:R-:W-:Y:S01]  /*3960*/  FFMA.FTZ R217, R194, R215, R217 ;  /* 0x000000d7c2d97223 */ /* 0x000fe200000100d9 */
[----:B------:R-:W-:Y:S01]  /*3970*/  FADD.FTZ R215, R201, R238 ;  /* 0x000000eec9d77221 */ /* 0x000fe20000010000 */
[----:B------:R-:W-:Y:S01]  /*3980*/  FMUL.FTZ R238, R192, R221 ;  /* 0x000000ddc0ee7220 */ /* 0x000fe20000410000 */
[----:B------:R-:W-:Y:S02]  /*3990*/  FFMA.FTZ R235, R194, R235, -R240 ;  /* 0x000000ebc2eb7223 */ /* 0x000fe400000108f0 */
[-C--:B------:R-:W-:Y:S01]  /*39a0*/  FMUL.FTZ R237, R192, R215.reuse ;  /* 0x000000d7c0ed7220 */ /* 0x080fe20000410000 */
[----:B------:R-:W-:Y:S01]  /*39b0*/  FFMA.FTZ R238, R194, R215, -R238 ;  /* 0x000000d7c2ee7223 */ /* 0x000fe200000108ee */
[C---:B------:R-:W-:Y:S01]  /*39c0*/  FMUL.FTZ R215, R196.reuse, R235 ;  /* 0x000000ebc4d77220 */ /* 0x040fe20000410000 */
[----:B------:R-:W-:Y:S01]  /*39d0*/  FMUL.FTZ R240, R196, R217 ;  /* 0x000000d9c4f07220 */ /* 0x000fe20000410000 */
[----:B------:R-:W-:-:S02]  /*39e0*/  FFMA.FTZ R237, R194, R221, R237 ;  /* 0x000000ddc2ed7223 */ /* 0x000fc400000100ed */
[----:B------:R-:W-:Y:S01]  /*39f0*/  FFMA.FTZ R217, R198, R217, R215 ;  /* 0x000000d9c6d97223 */ /* 0x000fe200000100d7 */
[----:B------:R-:W-:Y:S01]  /*3a00*/  FADD.FTZ R215, R203, R238 ;  /* 0x000000eecbd77221 */ /* 0x000fe20000010000 */
[----:B------:R-:W-:-:S03]  /*3a10*/  FADD.FTZ R237, R172, R237 ;  /* 0x000000edaced7221 */ /* 0x000fc60000010000 */
[C---:B------:R-:W-:Y:S01]  /*3a20*/  FMUL.FTZ R221, R196.reuse, R215 ;  /* 0x000000d7c4dd7220 */ /* 0x040fe20000410000 */
[----:B------:R-:W-:Y:S01]  /*3a30*/  FMUL.FTZ R238, R196, R237 ;  /* 0x000000edc4ee7220 */ /* 0x000fe20000410000 */
[C---:B------:R-:W-:Y:S02]  /*3a40*/  FFMA.FTZ R240, R198.reuse, R235, -R240 ;  /* 0x000000ebc6f07223 */ /* 0x040fe400000108f0 */
[C---:B------:R-:W-:Y:S01]  /*3a50*/  FFMA.FTZ R221, R198.reuse, R237, R221 ;  /* 0x000000edc6dd7223 */ /* 0x040fe200000100dd */
[----:B------:R-:W-:Y:S01]  /*3a60*/  FFMA.FTZ R238, R198, R215, -R238 ;  /* 0x000000d7c6ee7223 */ /* 0x000fe200000108ee */
[----:B------:R-:W-:Y:S02]  /*3a70*/  FMUL.FTZ R215, R199, R240 ;  /* 0x000000f0c7d77220 */ /* 0x000fe40000410000 */
[----:B------:R-:W-:Y:S01]  /*3a80*/  FADD.FTZ R221, R174, R221 ;  /* 0x000000ddaedd7221 */ /* 0x000fe20000010000 */
[----:B------:R-:W-:Y:S01]  /*3a90*/  FADD.FTZ R238, R205, R238 ;  /* 0x000000eecdee7221 */ /* 0x000fe20000010000 */
[CC--:B------:R-:W-:Y:S01]  /*3aa0*/  FMUL.FTZ R235, R199.reuse, R217.reuse ;  /* 0x000000d9c7eb7220 */ /* 0x0c0fe20000410000 */
[C---:B------:R-:W-:Y:S01]  /*3ab0*/  FFMA.FTZ R215, R200.reuse, R217, R215 ;  /* 0x000000d9c8d77223 */ /* 0x040fe200000100d7 */
        /* <DEDUP_REMOVED lines=13> */
[----:B------:R-:W-:Y:S01]  /*3b90*/  @P0 FADD.FTZ R37, R37, R236 ;  /* 0x000000ec25250221 */ /* 0x000fe20000010000 */
[----:B------:R-:W-:Y:S01]  /*3ba0*/  @P0 FADD.FTZ R36, R36, R219 ;  /* 0x000000db24240221 */ /* 0x000fe20000010000 */
[----:B------:R-:W-:Y:S01]  /*3bb0*/  ISETP.NE.AND P0, PT, R211, 0x1f, PT ;  /* 0x0000001fd300780c */ /* 0x000fe20003f05270 */
[C---:B------:R-:W-:Y:S01]  /*3bc0*/  FFMA.FTZ R221, R204.reuse, R221, R235 ;  /* 0x000000ddccdd7223 */ /* 0x040fe200000100eb */
[----:B------:R-:W-:-:S03]  /*3bd0*/  FFMA.FTZ R235, R204, R237, -R238 ;  /* 0x000000edcceb7223 */ /* 0x000fc600000108ee */
[----:B------:R-:W-:Y:S01]  /*3be0*/  FADD.FTZ R221, R178, R221 ;  /* 0x000000ddb2dd7221 */ /* 0x000fe20000010000 */
[----:B------:R-:W-:Y:S01]  /*3bf0*/  FADD.FTZ R219, R166, R235 ;  /* 0x000000eba6db7221 */ /* 0x000fe20000010000 */
[----:B------:R-:W-:Y:S01]  /*3c00*/  ULEA UR7, UR4, UR6, 0x4 ;  /* 0x0000000604077291 */ /* 0x000fe2000f8e20ff */
[----:B------:R0:W1:Y:S01]  /*3c10*/  SHFL.DOWN PT, R241, R217, 0x1, 0x1f ;  /* 0x08201f00d9f17f89 */ /* 0x00006200000e0000 */
[----:B------:R-:W-:Y:S03]  /*3c20*/  BSSY.RECONVERGENT B0, `(.L_x_15769) ;  /* 0x0000015000007945 */ /* 0x000fe60003800200 */
[----:B------:R0:W2:Y:S04]  /*3c30*/  SHFL.UP PT, R239, R7, 0x1, RZ ;  /* 0x0420000007ef7989 */ /* 0x0000a800000e00ff */
[----:B------:R0:W3:Y:S04]  /*3c40*/  SHFL.UP PT, R240, R6, 0x1, RZ ;  /* 0x0420000006f07989 */ /* 0x0000e800000e00ff */
[----:B----4-:R0:W4:Y:S04]  /*3c50*/  SHFL.IDX PT, R238, R4, RZ, 0x1f ;  /* 0x00001fff04ee7589 */ /* 0x01012800000e0000 */
[----:B------:R0:W0:Y:S04]  /*3c60*/  SHFL.IDX PT, R237, R5, RZ, 0x1f ;  /* 0x00001fff05ed7589 */ /* 0x00002800000e0000 */
[----:B------:R-:W0:Y:S04]  /*3c70*/  SHFL.UP PT, R37, R37, 0x1, RZ ;  /* 0x0420000025257989 */ /* 0x000e2800000e00ff */
[----:B------:R-:W0:Y:S04]  /*3c80*/  SHFL.UP PT, R36, R36, 0x1, RZ ;  /* 0x0420000024247989 */ /* 0x000e2800000e00ff */
[----:B------:R0:W0:Y:S04]  /*3c90*/  SHFL.DOWN PT, R244, R215, 0x1, 0x1f ;  /* 0x08201f00d7f47f89 */ /* 0x00002800000e0000 */
[----:B------:R0:W0:Y:S04]  /*3ca0*/  SHFL.DOWN PT, R242, R221, 0x1, 0x1f ;  /* 0x08201f00ddf27f89 */ /* 0x00002800000e0000 */
[----:B------:R0:W0:Y:S01]  /*3cb0*/  SHFL.DOWN PT, R236, R219, 0x1, 0x1f ;  /* 0x08201f00dbec7f89 */ /* 0x00002200000e0000 */
[----:B-1234-:R-:W-:Y:S05]  /*3cc0*/  @!P0 BRA `(.L_x_15770) ;  /* 0x0000000000288947 */ /* 0x01efea0003800000 */
        /* <DEDUP_REMOVED lines=10> */
.L_x_15770:
[----:B------:R-:W-:Y:S05]  /*3d70*/  BSYNC.RECONVERGENT B0 ;  /* 0x0000000000007941 */ /* 0x000fea0003800200 */
.L_x_15769:
[----:B------:R-:W-:Y:S01]  /*3d80*/  ISETP.GE.AND P0, PT, R145, UR8, PT ;  /* 0x0000000891007c0c */ /* 0x000fe2000bf06270 */
[----:B0-----:R-:W-:Y:S01]  /*3d90*/  HFMA2 R4, -RZ, RZ, 1.875, 0 ;  /* 0x3f800000ff047431 */ /* 0x001fe200000001ff */
[----:B------:R-:W-:Y:S02]  /*3da0*/  CS2R R6, SRZ ;  /* 0x0000000000067805 */ /* 0x000fe4000001ff00 */
[----:B------:R-:W-:Y:S01]  /*3db0*/  MOV R5, RZ ;  /* 0x000000ff00057202 */ /* 0x000fe20000000f00 */
[----:B------:R0:W1:Y:S01]  /*3dc0*/  SHFL.DOWN PT, R235, R217, 0x2, 0x1f ;  /* 0x08401f00d9eb7f89 */ /* 0x00006200000e0000 */
[----:B------:R-:W-:Y:S01]  /*3dd0*/  ISETP.NE.OR P0, PT, R154, RZ, P0 ;  /* 0x000000ff9a00720c */ /* 0x000fe20000705670 */
[----:B------:R-:W-:Y:S01]  /*3de0*/  BSSY.RECONVERGENT B0, `(.L_x_15771) ;  /* 0x0000011000007945 */ /* 0x000fe20003800200 */
[----:B------:R-:W-:Y:S01]  /*3df0*/  ISETP.GT.U32.AND P2, PT, R211, 0x1d, PT ;  /* 0x0000001dd300780c */ /* 0x000fe20003f44070 */
[----:B------:R0:W2:Y:S04]  /*3e00*/  SHFL.DOWN PT, R248, R215, 0x2, 0x1f ;  /* 0x08401f00d7f87f89 */ /* 0x0000a800000e0000 */
[----:B------:R0:W3:Y:S04]  /*3e10*/  SHFL.DOWN PT, R246, R221, 0x2, 0x1f ;  /* 0x08401f00ddf67f89 */ /* 0x0000e800000e0000 */
[----:B------:R0:W4:Y:S04]  /*3e20*/  SHFL.DOWN PT, R242, R219, 0x2, 0x1f ;  /* 0x08401f00dbf27f89 */ /* 0x00012800000e0000 */
[----:B------:R-:W0:Y:S01]  /*3e30*/  @!P0 LDS.128 R4, [UR7+0x25d0] ;  /* 0x0025d007ff048984 */ /* 0x000e220008000c00 */
[----:B------:R-:W-:Y:S05]  /*3e40*/  @P2 BRA `(.L_x_15772) ;  /* 0x0000000000282947 */ /* 0x000fea0003800000 */
[-C--:B----4-:R-:W-:Y:S01]  /*3e50*/  FMUL.FTZ R236, R215, R242.reuse ;  /* 0x000000f2d7ec7220 */ /* 0x090fe20000410000 */
[----:B------:R-:W-:-:S03]  /*3e60*/  FMUL.FTZ R242, R217, R242 ;  /* 0x000000f2d9f27220 */ /* 0x000fc60000410000 */
[-C--:B---3--:R-:W-:Y:S01]  /*3e70*/  FFMA.FTZ R244, R217, R246.reuse, -R236 ;  /* 0x000000f6d9f47223 */ /* 0x088fe200000108ec */
[C---:B------:R-:W-:Y:S01]  /*3e80*/  FFMA.FTZ R246, R215.reuse, R246, R242 ;  /* 0x000000f6d7f67223 */ /* 0x040fe200000100f2 */
[-C--:B--2---:R-:W-:Y:S01]  /*3e90*/  FMUL.FTZ R236, R215, R248.reuse ;  /* 0x000000f8d7ec7220 */ /* 0x084fe20000410000 */
[----:B------:R-:W-:Y:S01]  /*3ea0*/  FMUL.FTZ R242, R217, R248 ;  /* 0x000000f8d9f27220 */ /* 0x000fe20000410000 */
[----:B0-----:R-:W-:Y:S01]  /*3eb0*/  FADD.FTZ R221, R221, R244 ;  /* 0x000000f4dddd7221 */ /* 0x001fe20000010000 */
[----:B------:R-:W-:Y:S01]  /*3ec0*/  FADD.FTZ R219, R219, R246 ;  /* 0x000000f6dbdb7221 */ /* 0x000fe20000010000 */
[-C--:B-1----:R-:W-:Y:S01]  /*3ed0*/  FFMA.FTZ R217, R217, R235.reuse, -R236 ;  /* 0x000000ebd9d97223 */ /* 0x082fe200000108ec */
[----:B------:R-:W-:-:S07]  /*3ee0*/  FFMA.FTZ R215, R215, R235, R242 ;  /* 0x000000ebd7d77223 */ /* 0x000fce00000100f2 */
.L_x_15772:
[----:B------:R-:W-:Y:S05]  /*3ef0*/  BSYNC.RECONVERGENT B0 ;  /* 0x0000000000007941 */ /* 0x000fea0003800200 */
.L_x_15771:
[----:B------:R-:W-:Y:S01]  /*3f00*/  ISETP.GT.U32.AND P0, PT, R211, 0x1b, PT ;  /* 0x0000001bd300780c */ /* 0x000fe20003f04070 */
[----:B-1----:R1:W0:Y:S01]  /*3f10*/  SHFL.DOWN PT, R235, R217, 0x4, 0x1f ;  /* 0x08801f00d9eb7f89 */ /* 0x00222200000e0000 */
[----:B------:R-:W-:Y:S03]  /*3f20*/  BSSY.RECONVERGENT B0, `(.L_x_15773) ;  /* 0x000000f000007945 */ /* 0x000fe60003800200 */
[----:B--2---:R1:W2:Y:S04]  /*3f30*/  SHFL.DOWN PT, R248, R215, 0x4, 0x1f ;  /* 0x08801f00d7f87f89 */ /* 0x0042a800000e0000 */
[----:B---3--:R1:W3:Y:S04]  /*3f40*/  SHFL.DOWN PT, R246, R221, 0x4, 0x1f ;  /* 0x08801f00ddf67f89 */ /* 0x0082e800000e0000 */
[----:B----4-:R1:W4:Y:S01]  /*3f50*/  SHFL.DOWN PT, R242, R219, 0x4, 0x1f ;  /* 0x08801f00dbf27f89 */ /* 0x01032200000e0000 */
[----:B------:R-:W-:Y:S05]  /*3f60*/  @P0 BRA `(.L_x_15774) ;  /* 0x0000000000280947 */ /* 0x000fea0003800000 */
[-C--:B----4-:R-:W-:Y:S01]  /*3f70*/  FMUL.FTZ R236, R215, R242.reuse ;  /* 0x000000f2d7ec7220 */ /* 0x090fe20000410000 */
[----:B------:R-:W-:-:S03]  /*3f80*/  FMUL.FTZ R242, R217, R242 ;  /* 0x000000f2d9f27220 */ /* 0x000fc60000410000 */
[-C--:B---3--:R-:W-:Y:S01]  /*3f90*/  FFMA.FTZ R244, R217, R246.reuse, -R236 ;  /* 0x000000f6d9f47223 */ /* 0x088fe200000108ec */
[C---:B------:R-:W-:Y:S01]  /*3fa0*/  FFMA.FTZ R246, R215.reuse, R246, R242 ;  /* 0x000000f6d7f67223 */ /* 0x040fe200000100f2 */
[-C--:B--2---:R-:W-:Y:S01]  /*3fb0*/  FMUL.FTZ R236, R215, R248.reuse ;  /* 0x000000f8d7ec7220 */ /* 0x084fe20000410000 */
[----:B------:R-:W-:Y:S01]  /*3fc0*/  FMUL.FTZ R242, R217, R248 ;  /* 0x000000f8d9f27220 */ /* 0x000fe20000410000 */
[----:B01----:R-:W-:Y:S01]  /*3fd0*/  FADD.FTZ R221, R221, R244 ;  /* 0x000000f4dddd7221 */ /* 0x003fe20000010000 */
[----:B------:R-:W-:Y:S01]  /*3fe0*/  FADD.FTZ R219, R219, R246 ;  /* 0x000000f6dbdb7221 */ /* 0x000fe20000010000 */
[-C--:B------:R-:W-:Y:S01]  /*3ff0*/  FFMA.FTZ R217, R217, R235.reuse, -R236 ;  /* 0x000000ebd9d97223 */ /* 0x080fe200000108ec */
[----:B------:R-:W-:-:S07]  /*4000*/  FFMA.FTZ R215, R215, R235, R242 ;  /* 0x000000ebd7d77223 */ /* 0x000fce00000100f2 */
.L_x_15774:
[----:B------:R-:W-:Y:S05]  /*4010*/  BSYNC.RECONVERGENT B0 ;  /* 0x0000000000007941 */ /* 0x000fea0003800200 */
.L_x_15773:
[----:B------:R-:W-:Y:S01]  /*4020*/  ISETP.GT.U32.AND P0, PT, R211, 0x17, PT ;  /* 0x00000017d300780c */ /* 0x000fe20003f04070 */
[----:B0-----:R0:W0:Y:S01]  /*4030*/  SHFL.DOWN PT, R235, R217, 0x8, 0x1f ;  /* 0x09001f00d9eb7f89 */ /* 0x00102200000e0000 */
[----:B------:R-:W-:Y:S03]  /*4040*/  BSSY.RECONVERGENT B0, `(.L_x_15775) ;  /* 0x000000f000007945 */ /* 0x000fe60003800200 */
[----:B--2---:R2:W0:Y:S04]  /*4050*/  SHFL.DOWN PT, R248, R215, 0x8, 0x1f ;  /* 0x09001f00d7f87f89 */ /* 0x00442800000e0000 */
[----:B---3--:R2:W3:Y:S04]  /*4060*/  SHFL.DOWN PT, R246, R221, 0x8, 0x1f ;  /* 0x09001f00ddf67f89 */ /* 0x0084e800000e0000 */
[----:B----4-:R2:W4:Y:S01]  /*4070*/  SHFL.DOWN PT, R242, R219, 0x8, 0x1f ;  /* 0x09001f00dbf27f89 */ /* 0x01052200000e0000 */
[----:B------:R-:W-:Y:S05]  /*4080*/  @P0 BRA `(.L_x_15776) ;  /* 0x0000000000280947 */ /* 0x000fea0003800000 */
[-C--:B----4-:R-:W-:Y:S01]  /*4090*/  FMUL.FTZ R236, R215, R242.reuse ;  /* 0x000000f2d7ec7220 */ /* 0x090fe20000410000 */
[----:B------:R-:W-:-:S03]  /*40a0*/  FMUL.FTZ R242, R217, R242 ;  /* 0x000000f2d9f27220 */ /* 0x000fc60000410000 */
[-C--:B---3--:R-:W-:Y:S01]  /*40b0*/  FFMA.FTZ R244, R217, R246.reuse, -R236 ;  /* 0x000000f6d9f47223 */ /* 0x088fe200000108ec */
[C---:B------:R-:W-:Y:S01]  /*40c0*/  FFMA.FTZ R246, R215.reuse, R246, R242 ;  /* 0x000000f6d7f67223 */ /* 0x040fe200000100f2 */
[-C--:B0-----:R-:W-:Y:S01]  /*40d0*/  FMUL.FTZ R236, R215, R248.reuse ;  /* 0x000000f8d7ec7220 */ /* 0x081fe20000410000 */
[----:B------:R-:W-:Y:S01]  /*40e0*/  FMUL.FTZ R242, R217, R248 ;  /* 0x000000f8d9f27220 */ /* 0x000fe20000410000 */
[----:B-12---:R-:W-:Y:S01]  /*40f0*/  FADD.FTZ R221, R221, R244 ;  /* 0x000000f4dddd7221 */ /* 0x006fe20000010000 */
[----:B------:R-:W-:Y:S01]  /*4100*/  FADD.FTZ R219, R219, R246 ;  /* 0x000000f6dbdb7221 */ /* 0x000fe20000010000 */
[-C--:B------:R-:W-:Y:S01]  /*4110*/  FFMA.FTZ R217, R217, R235.reuse, -R236 ;  /* 0x000000ebd9d97223 */ /* 0x080fe200000108ec */
[----:B------:R-:W-:-:S07]  /*4120*/  FFMA.FTZ R215, R215, R235, R242 ;  /* 0x000000ebd7d77223 */ /* 0x000fce00000100f2 */
.L_x_15776:
[----:B------:R-:W-:Y:S05]  /*4130*/  BSYNC.RECONVERGENT B0 ;  /* 0x0000000000007941 */ /* 0x000fea0003800200 */
.L_x_15775:
[----:B------:R-:W-:Y:S01]  /*4140*/  ISETP.GT.U32.AND P0, PT, R211, 0xf, PT ;  /* 0x0000000fd300780c */ /* 0x000fe20003f04070 */
[----:B0-----:R0:W0:Y:S01]  /*4150*/  SHFL.DOWN PT, R235, R217, 0x10, 0x1f ;  /* 0x0a001f00d9eb7f89 */ /* 0x00102200000e0000 */
[----:B------:R-:W-:Y:S03]  /*4160*/  BSSY.RECONVERGENT B0, `(.L_x_15777) ;  /* 0x000000f000007945 */ /* 0x000fe60003800200 */
[----:B------:R0:W0:Y:S04]  /*4170*/  SHFL.DOWN PT, R248, R215, 0x10, 0x1f ;  /* 0x0a001f00d7f87f89 */ /* 0x00002800000e0000 */
[----:B---3--:R3:W0:Y:S04]  /*4180*/  SHFL.DOWN PT, R246, R221, 0x10, 0x1f ;  /* 0x0a001f00ddf67f89 */ /* 0x00862800000e0000 */
[----:B----4-:R3:W4:Y:S01]  /*4190*/  SHFL.DOWN PT, R242, R219, 0x10, 0x1f ;  /* 0x0a001f00dbf27f89 */ /* 0x01072200000e0000 */
[----:B------:R-:W-:Y:S05]  /*41a0*/  @P0 BRA `(.L_x_15778) ;  /* 0x0000000000280947 */ /* 0x000fea0003800000 */
[-C--:B----4-:R-:W-:Y:S01]  /*41b0*/  FMUL.FTZ R236, R215, R242.reuse ;  /* 0x000000f2d7ec7220 */ /* 0x090fe20000410000 */
[----:B------:R-:W-:-:S03]  /*41c0*/  FMUL.FTZ R242, R217, R242 ;  /* 0x000000f2d9f27220 */ /* 0x000fc60000410000 */
[-C--:B0-----:R-:W-:Y:S01]  /*41d0*/  FFMA.FTZ R244, R217, R246.reuse, -R236 ;  /* 0x000000f6d9f47223 */ /* 0x081fe200000108ec */
[C---:B------:R-:W-:Y:S01]  /*41e0*/  FFMA.FTZ R246, R215.reuse, R246, R242 ;  /* 0x000000f6d7f67223 */ /* 0x040fe200000100f2 */
[-C--:B------:R-:W-:Y:S01]  /*41f0*/  FMUL.FTZ R236, R215, R248.reuse ;  /* 0x000000f8d7ec7220 */ /* 0x080fe20000410000 */
[----:B------:R-:W-:Y:S01]  /*4200*/  FMUL.FTZ R242, R217, R248 ;  /* 0x000000f8d9f27220 */ /* 0x000fe20000410000 */
[----:B-123--:R-:W-:Y:S01]  /*4210*/  FADD.FTZ R221, R221, R244 ;  /* 0x000000f4dddd7221 */ /* 0x00efe20000010000 */
[----:B------:R-:W-:Y:S01]  /*4220*/  FADD.FTZ R219, R219, R246 ;  /* 0x000000f6dbdb7221 */ /* 0x000fe20000010000 */
[-C--:B------:R-:W-:Y:S01]  /*4230*/  FFMA.FTZ R217, R217, R235.reuse, -R236 ;  /* 0x000000ebd9d97223 */ /* 0x080fe200000108ec */
[----:B------:R-:W-:-:S07]  /*4240*/  FFMA.FTZ R215, R215, R235, R242 ;  /* 0x000000ebd7d77223 */ /* 0x000fce00000100f2 */
.L_x_15778:
[----:B------:R-:W-:Y:S05]  /*4250*/  BSYNC.RECONVERGENT B0 ;  /* 0x0000000000007941 */ /* 0x000fea0003800200 */
.L_x_15777:
[----:B0-----:R-:W-:Y:S01]  /*4260*/  SHFL.DOWN PT, R248, R215, 0x1, 0x1f ;  /* 0x08201f00d7f87f89 */ /* 0x001fe200000e0000 */
[----:B------:R-:W-:Y:S01]  /*4270*/  ISETP.NE.AND P0, PT, R154, 0x1f, PT ;  /* 0x0000001f9a00780c */ /* 0x000fe20003f05270 */
[-C--:B------:R-:W-:Y:S01]  /*4280*/  FMUL.FTZ R244, R240, R237.reuse ;  /* 0x000000edf0f47220 */ /* 0x080fe20000410000 */
[C---:B------:R-:W-:Y:S01]  /*4290*/  FMUL.FTZ R243, R239.reuse, R237 ;  /* 0x000000edeff37220 */ /* 0x040fe20000410000 */
[----:B------:R-:W0:Y:S01]  /*42a0*/  SHFL.IDX PT, R235, R7, RZ, 0x1f ;  /* 0x00001fff07eb7589 */ /* 0x000e2200000e0000 */
[----:B------:R-:W-:Y:S01]  /*42b0*/  ISETP.NE.AND P5, PT, R154, RZ, PT ;  /* 0x000000ff9a00720c */ /* 0x000fe20003fa5270 */
[-C--:B------:R-:W-:Y:S01]  /*42c0*/  FFMA.FTZ R244, R239, R238.reuse, -R244 ;  /* 0x000000eeeff47223 */ /* 0x080fe200000108f4 */
[----:B------:R-:W-:Y:S01]  /*42d0*/  FFMA.FTZ R243, R240, R238, R243 ;  /* 0x000000eef0f37223 */ /* 0x000fe200000100f3 */
[----:B------:R-:W5:Y:S01]  /*42e0*/  SHFL.DOWN PT, R246, R217, 0x1, 0x1f ;  /* 0x08201f00d9f67f89 */ /* 0x000f6200000e0000 */
[----:B------:R-:W-:Y:S01]  /*42f0*/  BSSY.RECONVERGENT B0, `(.L_x_15779) ;  /* 0x000010e000007945 */ /* 0x000fe20003800200 */
[----:B------:R-:W-:Y:S01]  /*4300*/  @P1 FADD.FTZ R238, R37, R244 ;  /* 0x000000f425ee1221 */ /* 0x000fe20000010000 */
[----:B------:R-:W-:Y:S01]  /*4310*/  @P1 FADD.FTZ R237, R36, R243 ;  /* 0x000000f324ed1221 */ /* 0x000fe20000010000 */
[----:B------:R-:W5:Y:S02]  /*4320*/  SHFL.IDX PT, R236, R6, RZ, 0x1f ;  /* 0x00001fff06ec7589 */ /* 0x000f6400000e0000 */
[----:B------:R-:W-:-:S02]  /*4330*/  FMUL.FTZ R36, R3, R238 ;  /* 0x000000ee03247220 */ /* 0x000fc40000410000 */
[----:B----4-:R-:W4:Y:S02]  /*4340*/  SHFL.DOWN PT, R242, R221, 0x1, 0x1f ;  /* 0x08201f00ddf27f89 */ /* 0x010f2400000e0000 */
[----:B------:R-:W-:Y:S02]  /*4350*/  FFMA.FTZ R240, R2, R237, R36 ;  /* 0x000000ed02f07223 */ /* 0x000fe40000010024 */
[----:B------:R-:W4:Y:S04]  /*4360*/  SHFL.DOWN PT, R241, R219, 0x1, 0x1f ;  /* 0x08201f00dbf17f89 */ /* 0x000f2800000e0000 */
[----:B-123--:R-:W-:Y:S01]  /*4370*/  SHFL.IDX PT, R221, R221, RZ, 0x1f ;  /* 0x00001fffdddd7589 */ /* 0x00efe200000e0000 */
[-C--:B0-----:R-:W-:Y:S01]  /*4380*/  @P0 FMUL.FTZ R37, R248, R235.reuse ;  /* 0x000000ebf8250220 */ /* 0x081fe20000410000 */
[----:B-----5:R-:W-:-:S03]  /*4390*/  @P0 FMUL.FTZ R243, R246, R235 ;  /* 0x000000ebf6f30220 */ /* 0x020fc60000410000 */
[-C--:B------:R-:W-:Y:S01]  /*43a0*/  @P0 FFMA.FTZ R239, R246, R236.reuse, -R37 ;  /* 0x000000ecf6ef0223 */ /* 0x080fe20000010825 */
[----:B------:R-:W-:Y:S01]  /*43b0*/  FMUL.FTZ R37, R3, R237 ;  /* 0x000000ed03257220 */ /* 0x000fe20000410000 */
[----:B------:R-:W-:Y:S02]  /*43c0*/  @P0 FFMA.FTZ R244, R248, R236, R243 ;  /* 0x000000ecf8f40223 */ /* 0x000fe400000100f3 */
[----:B----4-:R-:W-:Y:S01]  /*43d0*/  @P0 FADD.FTZ R236, R242, R239 ;  /* 0x000000eff2ec0221 */ /* 0x010fe20000010000 */
[----:B------:R-:W-:Y:S01]  /*43e0*/  FFMA.FTZ R238, R2, R238, -R37 ;  /* 0x000000ee02ee7223 */ /* 0x000fe20000010825 */
[----:B------:R-:W-:-:S04]  /*43f0*/  IMAD.WIDE.U32 R2, R28, UR4, R30 ;  /* 0x000000041c027c25 */ /* 0x000fc8000f8e001e */
[----:B------:R-:W-:Y:S01]  /*4400*/  @P0 FADD.FTZ R235, R241, R244 ;  /* 0x000000f4f1eb0221 */ /* 0x000fe20000010000 */
[----:B------:R-:W-:Y:S01]  /*4410*/  FADD.FTZ R238, R229, R238 ;  /* 0x000000eee5ee7221 */ /* 0x000fe20000010000 */
[----:B------:R-:W-:Y:S01]  /*4420*/  IMAD R3, R29, UR4, R3 ;  /* 0x000000041d037c24 */ /* 0x000fe2000f8e0203 */
[----:B------:R-:W-:-:S04]  /*4430*/  LEA R36, P0, R2, R165, 0x2 ;  /* 0x000000a502247211 */ /* 0x000fc800078010ff */
[----:B------:R-:W-:Y:S01]  /*4440*/  LEA.HI.X R37, R2, R163, R3, 0x2, P0 ;  /* 0x000000a302257211 */ /* 0x000fe200000f1403 */
[CC--:B------:R-:W-:Y:S01]  /*4450*/  FMUL.FTZ R2, R236.reuse, R35.reuse ;  /* 0x00000023ec027220 */ /* 0x0c0fe20000410000 */
[----:B------:R-:W-:Y:S01]  /*4460*/  FMUL.FTZ R35, R235, R35 ;  /* 0x00000023eb237220 */ /* 0x000fe20000410000 */
[----:B------:R-:W-:Y:S02]  /*4470*/  FADD.FTZ R3, R233, R240 ;  /* 0x000000f0e9037221 */ /* 0x000fe40000010000 */
[-C--:B------:R-:W-:Y:S01]  /*4480*/  FFMA.FTZ R2, R235, R34.reuse, -R2 ;  /* 0x00000022eb027223 */ /* 0x080fe20000010802 */
[----:B------:R-:W-:Y:S01]  /*4490*/  FFMA.FTZ R34, R236, R34, R35 ;  /* 0x00000022ec227223 */ /* 0x000fe20000010023 */
[C---:B------:R-:W-:Y:S02]  /*44a0*/  FMUL.FTZ R229, R202.reuse, R3 ;  /* 0x00000003cae57220 */ /* 0x040fe40000410000 */
[----:B------:R-:W-:Y:S01]  /*44b0*/  FADD.FTZ R35, R231, R2 ;  /* 0x00000002e7237221 */ /* 0x000fe20000010000 */
[----:B------:R-:W-:Y:S01]  /*44c0*/  FADD.FTZ R223, R223, R34 ;  /* 0x00000022dfdf7221 */ /* 0x000fe20000010000 */
[-C--:B------:R-:W-:Y:S01]  /*44d0*/  FMUL.FTZ R34, R202, R238.reuse ;  /* 0x000000eeca227220 */ /* 0x080fe20000410000 */
[----:B------:R-:W-:Y:S01]  /*44e0*/  FFMA.FTZ R2, R204, R238, -R229 ;  /* 0x000000eecc027223 */ /* 0x000fe200000108e5 */
[C---:B------:R-:W-:Y:S01]  /*44f0*/  FMUL.FTZ R231, R180.reuse, R35 ;  /* 0x00000023b4e77220 */ /* 0x040fe20000410000 */
[----:B------:R-:W-:Y:S01]  /*4500*/  FMUL.FTZ R236, R180, R223 ;  /* 0x000000dfb4ec7220 */ /* 0x000fe20000410000 */
[----:B------:R-:W-:Y:S01]  /*4510*/  FFMA.FTZ R229, R204, R3, R34 ;  /* 0x00000003cce57223 */ /* 0x000fe20000010022 */
[C---:B------:R-:W-:Y:S01]  /*4520*/  FFMA.FTZ R240, R109.reuse, R224, R2 ;  /* 0x000000e06df07223 */ /* 0x040fe20000010002 */
[C---:B------:R-:W-:Y:S01]  /*4530*/  FFMA.FTZ R2, R182.reuse, R223, R231 ;  /* 0x000000dfb6027223 */ /* 0x040fe200000100e7 */
[----:B------:R-:W-:Y:S01]  /*4540*/  FFMA.FTZ R236, R182, R35, -R236 ;  /* 0x00000023b6ec7223 */ /* 0x000fe200000108ec */
[----:B------:R-:W-:Y:S01]  /*4550*/  FFMA.FTZ R242, R109, R234, R229 ;  /* 0x000000ea6df27223 */ /* 0x000fe200000100e5 */
[----:B------:R-:W-:Y:S01]  /*4560*/  FMUL.FTZ R234, R111, R86 ;  /* 0x000000566fea7220 */ /* 0x000fe20000410000 */
[----:B------:R-:W-:Y:S01]  /*4570*/  FADD.FTZ R225, R225, R2 ;  /* 0x00000002e1e17221 */ /* 0x000fe20000010000 */
[----:B------:R-:W-:Y:S01]  /*4580*/  FADD.FTZ R227, R227, R236 ;  /* 0x000000ece3e37221 */ /* 0x000fe20000010000 */
[----:B------:R-:W-:Y:S01]  /*4590*/  FFMA.FTZ R224, R0, R238, RZ ;  /* 0x000000ee00e07223 */ /* 0x000fe200000100ff */
[-C--:B------:R-:W-:Y:S01]  /*45a0*/  FFMA.FTZ R34, -R197, R234.reuse, R238 ;  /* 0x000000eac5227223 */ /* 0x080fe200000101ee */
[----:B------:R-:W-:Y:S01]  /*45b0*/  FFMA.FTZ R2, R162, -R234, R3 ;  /* 0x800000eaa2027223 */ /* 0x000fe20000010003 */
[----:B------:R-:W-:Y:S01]  /*45c0*/  FFMA.FTZ R234, R0, -R3, RZ ;  /* 0x8000000300ea7223 */ /* 0x000fe200000100ff */
[----:B------:R-:W-:Y:S01]  /*45d0*/  FMUL.FTZ R3, R199, R242 ;  /* 0x000000f2c7037220 */ /* 0x000fe20000410000 */
[----:B------:R-:W-:Y:S01]  /*45e0*/  FMUL.FTZ R236, R109, R84 ;  /* 0x000000546dec7220 */ /* 0x000fe20000410000 */
[C---:B------:R-:W-:Y:S01]  /*45f0*/  FFMA.FTZ R235, R71.reuse, R240, R224 ;  /* 0x000000f047eb7223 */ /* 0x040fe200000100e0 */
[----:B------:R-:W-:Y:S01]  /*4600*/  FFMA.FTZ R237, R71, -R242, R234 ;  /* 0x800000f247ed7223 */ /* 0x000fe200000100ea */
[-C--:B------:R-:W-:Y:S01]  /*4610*/  FMUL.FTZ R229, R199, R240.reuse ;  /* 0x000000f0c7e57220 */ /* 0x080fe20000410000 */
[----:B------:R-:W-:Y:S01]  /*4620*/  FFMA.FTZ R234, R200, R240, -R3 ;  /* 0x000000f0c8ea7223 */ /* 0x000fe20000010803 */
[-C--:B------:R-:W-:Y:S01]  /*4630*/  FFMA.FTZ R224, -R195, R236.reuse, R240 ;  /* 0x000000ecc3e07223 */ /* 0x080fe200000101f0 */
[----:B------:R-:W-:Y:S01]  /*4640*/  FFMA.FTZ R3, R193, -R236, R242 ;  /* 0x800000ecc1037223 */ /* 0x000fe200000100f2 */
[C---:B------:R-:W-:Y:S01]  /*4650*/  FMUL.FTZ R231, R184.reuse, R227 ;  /* 0x000000e3b8e77220 */ /* 0x040fe20000410000 */
[-C--:B------:R-:W-:Y:S01]  /*4660*/  FMUL.FTZ R236, R184, R225.reuse ;  /* 0x000000e1b8ec7220 */ /* 0x080fe20000410000 */
[----:B------:R-:W-:Y:S01]  /*4670*/  FFMA.FTZ R229, R200, R242, R229 ;  /* 0x000000f2c8e57223 */ /* 0x000fe200000100e5 */
[C---:B------:R-:W-:Y:S01]  /*4680*/  FFMA.FTZ R238, R107.reuse, R230, R234 ;  /* 0x000000e66bee7223 */ /* 0x040fe200000100ea */
[C---:B------:R-:W-:Y:S01]  /*4690*/  FFMA.FTZ R231, R186.reuse, R225, R231 ;  /* 0x000000e1bae77223 */ /* 0x040fe200000100e7 */
[----:B------:R-:W-:Y:S01]  /*46a0*/  FFMA.FTZ R233, R186, R227, -R236 ;  /* 0x000000e3bae97223 */ /* 0x000fe200000108ec */
[C---:B------:R-:W-:Y:S01]  /*46b0*/  FFMA.FTZ R232, R107.reuse, R232, R229 ;  /* 0x000000e86be87223 */ /* 0x040fe200000100e5 */
[----:B------:R-:W-:Y:S01]  /*46c0*/  FFMA.FTZ R234, R70, R238, R235 ;  /* 0x000000ee46ea7223 */ /* 0x000fe200000100eb */
[----:B------:R-:W-:Y:S01]  /*46d0*/  FADD.FTZ R229, R228, R231 ;  /* 0x000000e7e4e57221 */ /* 0x000fe20000010000 */
[----:B------:R-:W-:Y:S01]  /*46e0*/  FADD.FTZ R231, R226, R233 ;  /* 0x000000e9e2e77221 */ /* 0x000fe20000010000 */
[----:B------:R-:W-:Y:S01]  /*46f0*/  FMUL.FTZ R226, R107, R82 ;  /* 0x000000526be27220 */ /* 0x000fe20000410000 */
[C---:B------:R-:W-:Y:S01]  /*4700*/  FMUL.FTZ R235, R196.reuse, R238 ;  /* 0x000000eec4eb7220 */ /* 0x040fe20000410000 */
[-C--:B------:R-:W-:Y:S01]  /*4710*/  FMUL.FTZ R233, R196, R232.reuse ;  /* 0x000000e8c4e97220 */ /* 0x080fe20000410000 */
[----:B------:R-:W-:Y:S01]  /*4720*/  FFMA.FTZ R236, R70, -R232, R237 ;  /* 0x800000e846ec7223 */ /* 0x000fe200000100ed */
[-C--:B------:R-:W-:Y:S01]  /*4730*/  FFMA.FTZ R228, -R191, R226.reuse, R238 ;  /* 0x000000e2bfe47223 */ /* 0x080fe200000101ee */
[----:B------:R-:W-:Y:S01]  /*4740*/  FFMA.FTZ R226, R189, -R226, R232 ;  /* 0x800000e2bde27223 */ /* 0x000fe200000100e8 */
[----:B------:R-:W-:Y:S01]  /*4750*/  FFMA.FTZ R235, R198, R232, R235 ;  /* 0x000000e8c6eb7223 */ /* 0x000fe200000100eb */
[----:B------:R-:W-:Y:S01]  /*4760*/  FMUL.FTZ R232, R188, R229 ;  /* 0x000000e5bce87220 */ /* 0x000fe20000410000 */
[----:B------:R-:W-:Y:S01]  /*4770*/  FFMA.FTZ R230, R198, R238, -R233 ;  /* 0x000000eec6e67223 */ /* 0x000fe200000108e9 */
[-C--:B------:R-:W-:Y:S01]  /*4780*/  FMUL.FTZ R233, R188, R231.reuse ;  /* 0x000000e7bce97220 */ /* 0x080fe20000410000 */
[C---:B------:R-:W-:Y:S01]  /*4790*/  FFMA.FTZ R239, R105.reuse, R222, R235 ;  /* 0x000000de69ef7223 */ /* 0x040fe200000100eb */
[C---:B------:R-:W-:Y:S01]  /*47a0*/  FFMA.FTZ R232, R190.reuse, R231, -R232 ;  /* 0x000000e7bee87223 */ /* 0x040fe200000108e8 */
[----:B------:R-:W-:Y:S01]  /*47b0*/  FFMA.FTZ R230, R105, R220, R230 ;  /* 0x000000dc69e67223 */ /* 0x000fe200000100e6 */
[----:B------:R-:W-:Y:S01]  /*47c0*/  FFMA.FTZ R233, R190, R229, R233 ;  /* 0x000000e5bee97223 */ /* 0x000fe200000100e9 */
[CC--:B------:R-:W-:Y:S01]  /*47d0*/  FMUL.FTZ R235, R192.reuse, R239.reuse ;  /* 0x000000efc0eb7220 */ /* 0x0c0fe20000410000 */
[----:B------:R-:W-:Y:S01]  /*47e0*/  FADD.FTZ R201, R201, R232 ;  /* 0x000000e8c9c97221 */ /* 0x000fe20000010000 */
[----:B------:R-:W-:Y:S01]  /*47f0*/  FMUL.FTZ R232, R105, R80 ;  /* 0x0000005069e87220 */ /* 0x000fe20000410000 */
[-C--:B------:R-:W-:Y:S01]  /*4800*/  FMUL.FTZ R237, R192, R230.reuse ;  /* 0x000000e6c0ed7220 */ /* 0x080fe20000410000 */
[----:B------:R-:W-:Y:S01]  /*4810*/  FADD.FTZ R233, R170, R233 ;  /* 0x000000e9aae97221 */ /* 0x000fe20000010000 */
[-C--:B------:R-:W-:Y:S01]  /*4820*/  FFMA.FTZ R241, R69, R230.reuse, R234 ;  /* 0x000000e645f17223 */ /* 0x080fe200000100ea */
[C---:B------:R-:W-:Y:S01]  /*4830*/  FFMA.FTZ R220, R194.reuse, R230, -R235 ;  /* 0x000000e6c2dc7223 */ /* 0x040fe200000108eb */
[-C--:B------:R-:W-:Y:S01]  /*4840*/  FFMA.FTZ R170, -R187, R232.reuse, R230 ;  /* 0x000000e8bbaa7223 */ /* 0x080fe200000101e6 */
[----:B------:R-:W-:Y:S01]  /*4850*/  FFMA.FTZ R237, R194, R239, R237 ;  /* 0x000000efc2ed7223 */ /* 0x000fe200000100ed */
[C---:B------:R-:W-:Y:S01]  /*4860*/  FMUL.FTZ R230, R192.reuse, R233 ;  /* 0x000000e9c0e67220 */ /* 0x040fe20000410000 */
[-C--:B------:R-:W-:Y:S01]  /*4870*/  FMUL.FTZ R222, R192, R201.reuse ;  /* 0x000000c9c0de7220 */ /* 0x080fe20000410000 */
[----:B------:R-:W-:Y:S01]  /*4880*/  FFMA.FTZ R192, R185, -R232, R239 ;  /* 0x800000e8b9c07223 */ /* 0x000fe200000100ef */
[C---:B------:R-:W-:Y:S01]  /*4890*/  FFMA.FTZ R232, R103.reuse, R218, R237 ;  /* 0x000000da67e87223 */ /* 0x040fe200000100ed */
[C---:B------:R-:W-:Y:S01]  /*48a0*/  FFMA.FTZ R230, R194.reuse, R201, -R230 ;  /* 0x000000c9c2e67223 */ /* 0x040fe200000108e6 */
[----:B------:R-:W-:Y:S01]  /*48b0*/  FFMA.FTZ R235, R194, R233, R222 ;  /* 0x000000e9c2eb7223 */ /* 0x000fe200000100de */
[----:B------:R-:W-:Y:S01]  /*48c0*/  FFMA.FTZ R222, R103, R216, R220 ;  /* 0x000000d867de7223 */ /* 0x000fe200000100dc */
[----:B------:R-:W-:Y:S01]  /*48d0*/  FMUL.FTZ R237, R188, R232 ;  /* 0x000000e8bced7220 */ /* 0x000fe20000410000 */
[----:B------:R-:W-:Y:S01]  /*48e0*/  FADD.FTZ R203, R203, R230 ;  /* 0x000000e6cbcb7221 */ /* 0x000fe20000010000 */
[----:B------:R-:W-:Y:S01]  /*48f0*/  FADD.FTZ R235, R172, R235 ;  /* 0x000000ebaceb7221 */ /* 0x000fe20000010000 */
[----:B------:R-:W-:Y:S01]  /*4900*/  FFMA.FTZ R243, R69, -R239, R236 ;  /* 0x800000ef45f37223 */ /* 0x000fe200000100ec */
[-C--:B------:R-:W-:Y:S01]  /*4910*/  FFMA.FTZ R194, R190, R222.reuse, -R237 ;  /* 0x000000debec27223 */ /* 0x080fe200000108ed */
[----:B------:R-:W-:Y:S01]  /*4920*/  FMUL.FTZ R237, R196, R203 ;  /* 0x000000cbc4ed7220 */ /* 0x000fe20000410000 */
[----:B------:R-:W-:Y:S01]  /*4930*/  FMUL.FTZ R239, R188, R222 ;  /* 0x000000debcef7220 */ /* 0x000fe20000410000 */
[----:B------:R-:W-:Y:S01]  /*4940*/  FMUL.FTZ R196, R196, R235 ;  /* 0x000000ebc4c47220 */ /* 0x000fe20000410000 */
[C---:B------:R-:W-:Y:S01]  /*4950*/  FFMA.FTZ R212, R101.reuse, R212, R194 ;  /* 0x000000d465d47223 */ /* 0x040fe200000100c2 */
[----:B------:R-:W-:Y:S01]  /*4960*/  FFMA.FTZ R216, R68, R222, R241 ;  /* 0x000000de44d87223 */ /* 0x000fe200000100f1 */
[----:B------:R-:W-:Y:S01]  /*4970*/  FFMA.FTZ R239, R190, R232, R239 ;  /* 0x000000e8beef7223 */ /* 0x000fe200000100ef */
[C---:B------:R-:W-:Y:S01]  /*4980*/  FFMA.FTZ R196, R198.reuse, R203, -R196 ;  /* 0x000000cbc6c47223 */ /* 0x040fe200000108c4 */
[----:B------:R0:W1:Y:S01]  /*4990*/  SHFL.IDX PT, R194, R215, RZ, 0x1f ;  /* 0x00001fffd7c27589 */ /* 0x00006200000e0000 */
[----:B------:R-:W-:Y:S01]  /*49a0*/  FFMA.FTZ R237, R198, R235, R237 ;  /* 0x000000ebc6ed7223 */ /* 0x000fe200000100ed */
[----:B------:R-:W-:Y:S01]  /*49b0*/  FFMA.FTZ R241, R101, R214, R239 ;  /* 0x000000d665f17223 */ /* 0x000fe200000100ef */
[----:B------:R-:W-:Y:S01]  /*49c0*/  FADD.FTZ R205, R205, R196 ;  /* 0x000000c4cdcd7221 */ /* 0x000fe20000010000 */
[----:B------:R-:W-:Y:S01]  /*49d0*/  FMUL.FTZ R190, R101, R76 ;  /* 0x0000004c65be7220 */ /* 0x000fe20000410000 */
[----:B------:R-:W2:Y:S01]  /*49e0*/  SHFL.IDX PT, R196, R217, RZ, 0x1f ;  /* 0x00001fffd9c47589 */ /* 0x000ea200000e0000 */
[----:B------:R-:W-:Y:S01]  /*49f0*/  FADD.FTZ R174, R174, R237 ;  /* 0x000000edaeae7221 */ /* 0x000fe20000010000 */
[C---:B------:R-:W-:Y:S01]  /*4a00*/  FMUL.FTZ R237, R184.reuse, R241 ;  /* 0x000000f1b8ed7220 */ /* 0x040fe20000410000 */
[-C--:B------:R-:W-:Y:S01]  /*4a10*/  FMUL.FTZ R239, R184, R212.reuse ;  /* 0x000000d4b8ef7220 */ /* 0x080fe20000410000 */
[----:B------:R-:W-:Y:S01]  /*4a20*/  FFMA.FTZ R245, R67, R212, R216 ;  /* 0x000000d443f57223 */ /* 0x000fe200000100d8 */
[----:B------:R-:W-:Y:S01]  /*4a30*/  FFMA.FTZ R184, -R179, R190, R212 ;  /* 0x000000beb3b87223 */ /* 0x000fe200000101d4 */
[C---:B------:R-:W-:Y:S01]  /*4a40*/  FFMA.FTZ R198, R186.reuse, R212, -R237 ;  /* 0x000000d4bac67223 */ /* 0x040fe200000108ed */
[C---:B0-----:R-:W-:Y:S01]  /*4a50*/  FMUL.FTZ R215, R199.reuse, R205 ;  /* 0x000000cdc7d77220 */ /* 0x041fe20000410000 */
[----:B------:R-:W-:Y:S01]  /*4a60*/  FFMA.FTZ R239, R186, R241, R239 ;  /* 0x000000f1baef7223 */ /* 0x000fe200000100ef */
[----:B------:R-:W-:Y:S01]  /*4a70*/  FMUL.FTZ R212, R199, R174 ;  /* 0x000000aec7d47220 */ /* 0x000fe20000410000 */
[----:B------:R-:W-:Y:S01]  /*4a80*/  FFMA.FTZ R218, R68, -R232, R243 ;  /* 0x800000e844da7223 */ /* 0x000fe200000100f3 */
[C---:B------:R-:W-:Y:S01]  /*4a90*/  FFMA.FTZ R199, R200.reuse, R174, R215 ;  /* 0x000000aec8c77223 */ /* 0x040fe200000100d7 */
[C---:B------:R-:W-:Y:S01]  /*4aa0*/  FFMA.FTZ R208, R99.reuse, R208, R239 ;  /* 0x000000d063d07223 */ /* 0x040fe200000100ef */
[----:B------:R-:W-:Y:S01]  /*4ab0*/  FFMA.FTZ R215, R200, R205, -R212 ;  /* 0x000000cdc8d77223 */ /* 0x000fe200000108d4 */
[----:B------:R-:W-:Y:S01]  /*4ac0*/  FFMA.FTZ R210, R99, R210, R198 ;  /* 0x000000d263d27223 */ /* 0x000fe200000100c6 */
[----:B------:R-:W-:Y:S01]  /*4ad0*/  FADD.FTZ R199, R176, R199 ;  /* 0x000000c7b0c77221 */ /* 0x000fe20000010000 */
[----:B------:R-:W-:Y:S01]  /*4ae0*/  FMUL.FTZ R239, R180, R208 ;  /* 0x000000d0b4ef7220 */ /* 0x000fe20000410000 */
[----:B------:R-:W-:Y:S01]  /*4af0*/  FADD.FTZ R215, R206, R215 ;  /* 0x000000d7ced77221 */ /* 0x000fe20000010000 */
[----:B------:R0:W3:Y:S01]  /*4b00*/  SHFL.IDX PT, R198, R219, RZ, 0x1f ;  /* 0x00001fffdbc67589 */ /* 0x0000e200000e0000 */
[----:B------:R-:W-:Y:S01]  /*4b10*/  FFMA.FTZ R247, R67, -R241, R218 ;  /* 0x800000f143f77223 */ /* 0x000fe200000100da */
[----:B------:R-:W-:Y:S01]  /*4b20*/  FFMA.FTZ R190, R177, -R190, R241 ;  /* 0x800000beb1be7223 */ /* 0x000fe200000100f1 */
[-C--:B------:R-:W-:Y:S01]  /*4b30*/  FFMA.FTZ R186, R182, R210.reuse, -R239 ;  /* 0x000000d2b6ba7223 */ /* 0x080fe200000108ef */
[-C--:B------:R-:W-:Y:S01]  /*4b40*/  FMUL.FTZ R241, R180, R210.reuse ;  /* 0x000000d2b4f17220 */ /* 0x080fe20000410000 */
[----:B------:R-:W-:Y:S01]  /*4b50*/  FMUL.FTZ R239, R202, R215 ;  /* 0x000000d7caef7220 */ /* 0x000fe20000410000 */
[----:B-1----:R-:W-:Y:S01]  /*4b60*/  FMUL.FTZ R243, R194, R7 ;  /* 0x00000007c2f37220 */ /* 0x002fe20000410000 */
[----:B------:R-:W-:Y:S01]  /*4b70*/  FMUL.FTZ R202, R202, R199 ;  /* 0x000000c7caca7220 */ /* 0x000fe20000410000 */
[----:B------:R-:W-:Y:S01]  /*4b80*/  FFMA.FTZ R237, R66, R210, R245 ;  /* 0x000000d242ed7223 */ /* 0x000fe200000100f5 */
[----:B------:R-:W-:Y:S01]  /*4b90*/  FFMA.FTZ R241, R182, R208, R241 ;  /* 0x000000d0b6f17223 */ /* 0x000fe200000100f1 */
[----:B0-----:R-:W-:Y:S01]  /*4ba0*/  FMUL.FTZ R219, R194, R5 ;  /* 0x00000005c2db7220 */ /* 0x001fe20000410000 */
[----:B------:R-:W-:Y:S01]  /*4bb0*/  FFMA.FTZ R245, R204, R215, -R202 ;  /* 0x000000d7ccf57223 */ /* 0x000fe200000108ca */
[-C--:B--2---:R-:W-:Y:S01]  /*4bc0*/  FFMA.FTZ R182, R196, R6.reuse, -R243 ;  /* 0x00000006c4b67223 */ /* 0x084fe200000108f3 */
[C---:B------:R-:W-:Y:S01]  /*4bd0*/  FMUL.FTZ R6, R194.reuse, R6 ;  /* 0x00000006c2067220 */ /* 0x040fe20000410000 */
[-C--:B------:R-:W-:Y:S01]  /*4be0*/  FMUL.FTZ R194, R194, R4.reuse ;  /* 0x00000004c2c27220 */ /* 0x080fe20000410000 */
[----:B------:R-:W-:Y:S01]  /*4bf0*/  FFMA.FTZ R4, R196, R4, -R219 ;  /* 0x00000004c4047223 */ /* 0x000fe200000108db */
[----:B------:R-:W-:Y:S01]  /*4c00*/  FFMA.FTZ R239, R204, R199, R239 ;  /* 0x000000c7ccef7223 */ /* 0x000fe200000100ef */
[----:B------:R-:W-:Y:S01]  /*4c10*/  FADD.FTZ R219, R166, R245 ;  /* 0x000000f5a6db7221 */ /* 0x000fe20000010000 */
[----:B------:R-:W-:Y:S01]  /*4c20*/  FFMA.FTZ R7, R196, R7, R6 ;  /* 0x00000007c4077223 */ /* 0x000fe20000010006 */
[----:B------:R-:W-:Y:S01]  /*4c30*/  FADD.FTZ R6, R221, R182 ;  /* 0x000000b6dd067221 */ /* 0x000fe20000010000 */
[----:B------:R-:W-:Y:S01]  /*4c40*/  FADD.FTZ R178, R178, R239 ;  /* 0x000000efb2b27221 */ /* 0x000fe20000010000 */
[C---:B------:R-:W-:Y:S01]  /*4c50*/  FMUL.FTZ R221, R86.reuse, R219 ;  /* 0x000000db56dd7220 */ /* 0x040fe20000410000 */
[C---:B------:R-:W-:Y:S01]  /*4c60*/  FFMA.FTZ R164, R97.reuse, R164, R241 ;  /* 0x000000a461a47223 */ /* 0x040fe200000100f1 */
[----:B------:R-:W-:Y:S01]  /*4c70*/  FFMA.FTZ R168, R97, R168, R186 ;  /* 0x000000a861a87223 */ /* 0x000fe200000100ba */
[----:B------:R-:W-:Y:S01]  /*4c80*/  FMUL.FTZ R239, R86, R178 ;  /* 0x000000b256ef7220 */ /* 0x000fe20000410000 */
[----:B------:R-:W-:Y:S01]  /*4c90*/  FMUL.FTZ R241, R2, R221 ;  /* 0x000000dd02f17220 */ /* 0x000fe20000410000 */
[----:B------:R-:W-:Y:S01]  /*4ca0*/  FMUL.FTZ R186, R84, R199 ;  /* 0x000000c754ba7220 */ /* 0x000fe20000410000 */
[----:B------:R-:W-:Y:S01]  /*4cb0*/  FFMA.FTZ R5, R196, R5, R194 ;  /* 0x00000005c4057223 */ /* 0x000fe200000100c2 */
[----:B---3--:R-:W-:Y:S01]  /*4cc0*/  FADD.FTZ R7, R198, R7 ;  /* 0x00000007c6077221 */ /* 0x008fe20000010000 */
[----:B------:R-:W-:Y:S01]  /*4cd0*/  FFMA.FTZ R182, R34, R239, R241 ;  /* 0x000000ef22b67223 */ /* 0x000fe200000100f1 */
[----:B------:R-:W-:Y:S01]  /*4ce0*/  FMUL.FTZ R196, R84, R215 ;  /* 0x000000d754c47220 */ /* 0x000fe20000410000 */
[----:B------:R-:W-:Y:S01]  /*4cf0*/  FMUL.FTZ R241, R3, R186 ;  /* 0x000000ba03f17220 */ /* 0x000fe20000410000 */
[-C--:B------:R-:W-:Y:S01]  /*4d00*/  FMUL.FTZ R194, R111, R239.reuse ;  /* 0x000000ef6fc27220 */ /* 0x080fe20000410000 */
[----:B------:R0:W-:Y:S01]  /*4d10*/  @!P5 STS.128 [UR7+0x25d0], R4 ;  /* 0x0025d004ff00d988 */ /* 0x0001e20008000c07 */
        /* <DEDUP_REMOVED lines=8> */
[----:B------:R-:W-:Y:S01]  /*4da0*/  FFMA.FTZ R217, R66, -R208, R247 ;  /* 0x800000d042d97223 */ /* 0x000fe200000100f7 */
[----:B------:R-:W-:Y:S01]  /*4db0*/  STS [R141+0x840], R194 ;  /* 0x000840c28d007388 */ /* 0x000fe20000000800 */
[----:B------:R-:W-:Y:S01]  /*4dc0*/  FMUL.FTZ R247, R107, R245 ;  /* 0x000000f56bf77220 */ /* 0x000fe20000410000 */
[----:B------:R-:W-:Y:S01]  /*4dd0*/  FFMA.FTZ R188, R181, -R220, R232 ;  /* 0x800000dcb5bc7223 */ /* 0x000fe200000100e8 */
[----:B------:R-:W-:Y:S01]  /*4de0*/  FFMA.FTZ R176, -R175, R200, R210 ;  /* 0x000000c8afb07223 */ /* 0x000fe200000101d2 */
[----:B0-----:R-:W-:Y:S01]  /*4df0*/  FFMA.FTZ R5, R224, R196, -R241 ;  /* 0x000000c4e0057223 */ /* 0x001fe200000108f1 */
[----:B------:R-:W-:Y:S01]  /*4e00*/  FMUL.FTZ R241, R82, R205 ;  /* 0x000000cd52f17220 */ /* 0x000fe20000410000 */
[----:B------:R-:W-:Y:S01]  /*4e10*/  FMUL.FTZ R7, R109, R186 ;  /* 0x000000ba6d077220 */ /* 0x000fe20000410000 */
[-C--:B------:R-:W-:Y:S01]  /*4e20*/  FFMA.FTZ R4, R34, R221.reuse, -R239 ;  /* 0x000000dd22047223 */ /* 0x080fe200000108ef */
[----:B------:R-:W-:Y:S01]  /*4e30*/  FMUL.FTZ R221, R111, R221 ;  /* 0x000000dd6fdd7220 */ /* 0x000fe20000410000 */
[----:B------:R-:W-:Y:S01]  /*4e40*/  FMUL.FTZ R243, R226, R241 ;  /* 0x000000f1e2f37220 */ /* 0x000fe20000410000 */
[----:B------:R-:W-:Y:S01]  /*4e50*/  FMUL.FTZ R239, R109, R196 ;  /* 0x000000c46def7220 */ /* 0x000fe20000410000 */
[----:B------:R-:W-:Y:S01]  /*4e60*/  FMUL.FTZ R6, R192, R249 ;  /* 0x000000f9c0067220 */ /* 0x000fe20000410000 */
[----:B------:R-:W-:Y:S01]  /*4e70*/  FFMA.FTZ R180, R173, -R200, R208 ;  /* 0x800000c8adb47223 */ /* 0x000fe200000100d0 */
[----:B------:R-:W-:Y:S01]  /*4e80*/  FFMA.FTZ R186, R228, R245, R243 ;  /* 0x000000f5e4ba7223 */ /* 0x000fe200000100f3 */
[----:B------:R-:W-:Y:S01]  /*4e90*/  FMUL.FTZ R243, R192, R251 ;  /* 0x000000fbc0f37220 */ /* 0x000fe20000410000 */
[----:B------:R0:W-:Y:S01]  /*4ea0*/  STS [R140+0x4], R221 ;  /* 0x000004dd8c007388 */ /* 0x0001e20000000800 */
[----:B------:R-:W-:Y:S01]  /*4eb0*/  FMUL.FTZ R245, R226, R245 ;  /* 0x000000f5e2f57220 */ /* 0x000fe20000410000 */
[----:B------:R-:W-:Y:S01]  /*4ec0*/  FMUL.FTZ R200, R78, R201 ;  /* 0x000000c94ec87220 */ /* 0x000fe20000410000 */
[CC--:B------:R-:W-:Y:S01]  /*4ed0*/  FFMA.FTZ R196, R170.reuse, R249.reuse, R243 ;  /* 0x000000f9aac47223 */ /* 0x0c0fe200000100f3 */
[C---:B------:R-:W-:Y:S01]  /*4ee0*/  FMUL.FTZ R249, R105.reuse, R249 ;  /* 0x000000f969f97220 */ /* 0x040fe20000410000 */
[-C--:B------:R-:W-:Y:S01]  /*4ef0*/  FFMA.FTZ R6, R170, R251.reuse, -R6 ;  /* 0x000000fbaa067223 */ /* 0x080fe20000010806 */
[----:B------:R1:W-:Y:S01]  /*4f00*/  STS [R140+0x8], R7 ;  /* 0x000008078c007388 */ /* 0x0003e20000000800 */
[----:B------:R-:W-:Y:S01]  /*4f10*/  FMUL.FTZ R251, R105, R251 ;  /* 0x000000fb69fb7220 */ /* 0x000fe20000410000 */
[----:B------:R-:W-:Y:S01]  /*4f20*/  FFMA.FTZ R172, -R183, R220, R222 ;  /* 0x000000dcb7ac7223 */ /* 0x000fe200000101de */
[----:B------:R-:W-:Y:S01]  /*4f30*/  FMUL.FTZ R206, R74, R227 ;  /* 0x000000e34ace7220 */ /* 0x000fe20000410000 */
[----:B0-----:R-:W-:Y:S01]  /*4f40*/  FMUL.FTZ R221, R78, R233 ;  /* 0x000000e94edd7220 */ /* 0x001fe20000410000 */
[----:B------:R0:W-:Y:S01]  /*4f50*/  STS [R140+0xc], R239 ;  /* 0x00000cef8c007388 */ /* 0x0001e20000000800 */
[C---:B------:R-:W-:Y:S01]  /*4f60*/  FMUL.FTZ R208, R72.reuse, R223 ;  /* 0x000000df48d07220 */ /* 0x040fe20000410000 */
[----:B------:R-:W-:Y:S01]  /*4f70*/  FMUL.FTZ R204, R72, R35 ;  /* 0x0000002348cc7220 */ /* 0x000fe20000410000 */
[----:B------:R-:W-:Y:S01]  /*4f80*/  FMUL.FTZ R243, R188, R221 ;  /* 0x000000ddbcf37220 */ /* 0x000fe20000410000 */
[----:B------:R2:W-:Y:S01]  /*4f90*/  STS [R140+0x18], R249 ;  /* 0x000018f98c007388 */ /* 0x0005e20000000800 */
[----:B-1----:R-:W-:Y:S01]  /*4fa0*/  FFMA.FTZ R7, R228, R241, -R245 ;  /* 0x000000f1e4077223 */ /* 0x002fe200000108f5 */
[----:B------:R-:W-:Y:S01]  /*4fb0*/  FMUL.FTZ R245, R76, R229 ;  /* 0x000000e54cf57220 */ /* 0x000fe20000410000 */
[----:B------:R-:W-:Y:S01]  /*4fc0*/  FMUL.FTZ R241, R107, R241 ;  /* 0x000000f16bf17220 */ /* 0x000fe20000410000 */
[----:B------:R1:W-:Y:S01]  /*4fd0*/  STS [R140+0x1c], R251 ;  /* 0x00001cfb8c007388 */ /* 0x0003e20000000800 */
[-C--:B------:R-:W-:Y:S01]  /*4fe0*/  FFMA.FTZ R198, R172, R200.reuse, -R243 ;  /* 0x000000c8acc67223 */ /* 0x080fe200000108f3 */
[----:B0-----:R-:W-:Y:S01]  /*4ff0*/  FMUL.FTZ R239, R188, R200 ;  /* 0x000000c8bcef7220 */ /* 0x001fe20000410000 */
[----:B------:R-:W-:Y:S01]  /*5000*/  FMUL.FTZ R243, R101, R245 ;  /* 0x000000f565f37220 */ /* 0x000fe20000410000 */
[----:B------:R0:W-:Y:S01]  /*5010*/  STS [R140+0x14], R241 ;  /* 0x000014f18c007388 */ /* 0x0001e20000000800 */
[----:B------:R-:W-:Y:S01]  /*5020*/  FADD.FTZ R4, RZ, R4 ;  /* 0x00000004ff047221 */ /* 0x000fe20000010000 */
[----:B--2---:R-:W-:Y:S01]  /*5030*/  FMUL.FTZ R249, R74, R225 ;  /* 0x000000e14af97220 */ /* 0x004fe20000410000 */
[-C--:B------:R-:W-:Y:S01]  /*5040*/  FFMA.FTZ R194, R172, R221.reuse, R239 ;  /* 0x000000ddacc27223 */ /* 0x080fe200000100ef */
[C---:B------:R-:W-:Y:S01]  /*5050*/  FMUL.FTZ R239, R103.reuse, R221 ;  /* 0x000000dd67ef7220 */ /* 0x040fe20000410000 */
[----:B------:R-:W-:Y:S01]  /*5060*/  FMUL.FTZ R221, R76, R231 ;  /* 0x000000e74cdd7220 */ /* 0x000fe20000410000 */
[C---:B-1----:R-:W-:Y:S01]  /*5070*/  FMUL.FTZ R251, R180.reuse, R206 ;  /* 0x000000ceb4fb7220 */ /* 0x042fe20000410000 */
[-C--:B------:R-:W-:Y:S01]  /*5080*/  FMUL.FTZ R202, R180, R249.reuse ;  /* 0x000000f9b4ca7220 */ /* 0x080fe20000410000 */
[----:B------:R1:W-:Y:S01]  /*5090*/  STS [R140+0x10], R247 ;  /* 0x000010f78c007388 */ /* 0x0003e20000000800 */
[----:B------:R-:W-:Y:S01]  /*50a0*/  FADD.FTZ R4, R4, R5 ;  /* 0x0000000504047221 */ /* 0x000fe20000010000 */
[----:B0-----:R-:W-:Y:S01]  /*50b0*/  FMUL.FTZ R241, R103, R200 ;  /* 0x000000c867f17220 */ /* 0x001fe20000410000 */
[CC--:B------:R-:W-:Y:S01]  /*50c0*/  FFMA.FTZ R200, R176.reuse, R249.reuse, R251 ;  /* 0x000000f9b0c87223 */ /* 0x0c0fe200000100fb */
[----:B------:R0:W-:Y:S01]  /*50d0*/  STS [R140+0x28], R243 ;  /* 0x000028f38c007388 */ /* 0x0001e20000000800 */
[-C--:B------:R-:W-:Y:S01]  /*50e0*/  FFMA.FTZ R202, R176, R206.reuse, -R202 ;  /* 0x000000ceb0ca7223 */ /* 0x080fe200000108ca */
[C---:B------:R-:W-:Y:S01]  /*50f0*/  FMUL.FTZ R251, R99.reuse, R206 ;  /* 0x000000ce63fb7220 */ /* 0x040fe20000410000 */
[----:B------:R-:W-:Y:S01]  /*5100*/  FMUL.FTZ R249, R99, R249 ;  /* 0x000000f963f97220 */ /* 0x000fe20000410000 */
[----:B------:R-:W-:Y:S01]  /*5110*/  FMUL.FTZ R206, R97, R208 ;  /* 0x000000d061ce7220 */ /* 0x000fe20000410000 */
[----:B------:R2:W-:Y:S01]  /*5120*/  STS [R140+0x20], R239 ;  /* 0x000020ef8c007388 */ /* 0x0005e20000000800 */
[----:B-1----:R-:W-:Y:S01]  /*5130*/  FMUL.FTZ R247, R101, R221 ;  /* 0x000000dd65f77220 */ /* 0x002fe20000410000 */
[----:B------:R-:W-:-:S02]  /*5140*/  FADD.FTZ R7, R4, R7 ;  /* 0x0000000704077221 */ /* 0x000fc40000010000 */
[----:B------:R1:W-:Y:S01]  /*5150*/  STS [R140+0x24], R241 ;  /* 0x000024f18c007388 */ /* 0x0003e20000000800 */
[----:B0-----:R-:W-:Y:S01]  /*5160*/  FMUL.FTZ R243, R97, R204 ;  /* 0x000000cc61f37220 */ /* 0x001fe20000410000 */
[----:B------:R-:W-:Y:S02]  /*5170*/  FADD.FTZ R7, R7, R6 ;  /* 0x0000000607077221 */ /* 0x000fe40000010000 */
[----:B------:R0:W-:Y:S01]  /*5180*/  STS [R140+0x2c], R247 ;  /* 0x00002cf78c007388 */ /* 0x0001e20000000800 */
[----:B--2---:R-:W-:Y:S01]  /*5190*/  FADD.FTZ R239, RZ, R182 ;  /* 0x000000b6ffef7221 */ /* 0x004fe20000010000 */
[----:B------:R-:W-:Y:S02]  /*51a0*/  FADD.FTZ R7, R7, R198 ;  /* 0x000000c607077221 */ /* 0x000fe40000010000 */
[----:B------:R0:W-:Y:S01]  /*51b0*/  STS [R140+0x30], R249 ;  /* 0x000030f98c007388 */ /* 0x0001e20000000800 */
[----:B------:R-:W-:Y:S01]  /*51c0*/  FADD.FTZ R239, R239, R166 ;  /* 0x000000a6efef7221 */ /* 0x000fe20000010000 */
[----:B-1----:R-:W-:-:S02]  /*51d0*/  FMUL.FTZ R241, R190, R221 ;  /* 0x000000ddbef17220 */ /* 0x002fc40000410000 */
[----:B------:R0:W-:Y:S01]  /*51e0*/  STS [R140+0x34], R251 ;  /* 0x000034fb8c007388 */ /* 0x0001e20000000800 */
[----:B------:R-:W-:Y:S01]  /*51f0*/  FMUL.FTZ R166, R97, R72 ;  /* 0x0000004861a67220 */ /* 0x000fe20000410000 */
[----:B------:R-:W-:Y:S01]  /*5200*/  FADD.FTZ R239, R239, R186 ;  /* 0x000000baefef7221 */ /* 0x000fe20000010000 */
[-C--:B------:R-:W-:Y:S01]  /*5210*/  FFMA.FTZ R4, R184, R245.reuse, R241 ;  /* 0x000000f5b8047223 */ /* 0x080fe200000100f1 */
[----:B------:R0:W-:Y:S01]  /*5220*/  STS [R140+0x38], R206 ;  /* 0x000038ce8c007388 */ /* 0x0001e20000000800 */
[----:B------:R-:W-:Y:S01]  /*5230*/  FMUL.FTZ R245, R190, R245 ;  /* 0x000000f5bef57220 */ /* 0x000fe20000410000 */
[----:B------:R-:W-:Y:S01]  /*5240*/  FADD.FTZ R5, R239, R196 ;  /* 0x000000c4ef057221 */ /* 0x000fe20000010000 */
[-C--:B------:R-:W-:Y:S01]  /*5250*/  FFMA.FTZ R239, R169, -R166.reuse, R164 ;  /* 0x800000a6a9ef7223 */ /* 0x080fe200000100a4 */
[----:B------:R0:W-:Y:S01]  /*5260*/  STS [R140+0x3c], R243 ;  /* 0x00003cf38c007388 */ /* 0x0001e20000000800 */
[----:B------:R-:W-:Y:S01]  /*5270*/  FFMA.FTZ R241, -R171, R166, R168 ;  /* 0x000000a6abf17223 */ /* 0x000fe200000101a8 */
[----:B------:R-:W-:Y:S01]  /*5280*/  FADD.FTZ R5, R5, R194 ;  /* 0x000000c205057221 */ /* 0x000fe20000010000 */
[----:B------:R-:W-:Y:S01]  /*5290*/  FMUL.FTZ R166, R239, R204 ;  /* 0x000000ccefa67220 */ /* 0x000fe20000410000 */
[----:B------:R-:W-:Y:S01]  /*52a0*/  BAR.SYNC.DEFER_BLOCKING 0x0 ;  /* 0x0000000000007b1d */ /* 0x000fe20000010000 */
[----:B------:R-:W-:Y:S01]  /*52b0*/  FFMA.FTZ R6, R184, R221, -R245 ;  /* 0x000000ddb8067223 */ /* 0x000fe200000108f5 */
[----:B------:R-:W-:Y:S01]  /*52c0*/  FADD.FTZ R5, R5, R4 ;  /* 0x0000000405057221 */ /* 0x000fe20000010000 */
[----:B------:R-:W-:Y:S01]  /*52d0*/  LEA R4, R65, -R62, 0x1 ;  /* 0x8000003e41047211 */ /* 0x000fe200078e08ff */
[-C--:B------:R-:W-:Y:S01]  /*52e0*/  FFMA.FTZ R166, R241, R208.reuse, R166 ;  /* 0x000000d0f1a67223 */ /* 0x080fe200000100a6 */
[----:B------:R-:W-:Y:S01]  /*52f0*/  FMUL.FTZ R208, R239, R208 ;  /* 0x000000d0efd07220 */ /* 0x000fe20000410000 */
[----:B------:R-:W-:Y:S01]  /*5300*/  FADD.FTZ R7, R7, R6 ;  /* 0x0000000607077221 */ /* 0x000fe20000010000 */
[C---:B------:R-:W-:Y:S01]  /*5310*/  ISETP.GE.AND P6, PT, R4.reuse, 0x1, PT ;  /* 0x000000010400780c */ /* 0x040fe20003fc6270 */
[----:B------:R-:W-:Y:S01]  /*5320*/  FADD.FTZ R5, R5, R200 ;  /* 0x000000c805057221 */ /* 0x000fe20000010000 */
[----:B------:R-:W-:Y:S01]  /*5330*/  FFMA.FTZ R208, R241, R204, -R208 ;  /* 0x000000ccf1d07223 */ /* 0x000fe200000108d0 */
[----:B------:R-:W-:Y:S01]  /*5340*/  FADD.FTZ R7, R7, R202 ;  /* 0x000000ca07077221 */ /* 0x000fe20000010000 */
[----:B------:R-:W-:-:S02]  /*5350*/  ISETP.GE.AND P3, PT, R4, 0x21, PT ;  /* 0x000000210400780c */ /* 0x000fc40003f66270 */
[C---:B------:R-:W-:Y:S02]  /*5360*/  ISETP.GE.AND P2, PT, R4.reuse, 0x41, PT ;  /* 0x000000410400780c */ /* 0x040fe40003f46270 */
[C---:B------:R-:W-:Y:S02]  /*5370*/  ISETP.GE.AND P1, PT, R4.reuse, 0x61, PT ;  /* 0x000000610400780c */ /* 0x040fe40003f26270 */
[----:B------:R-:W-:Y:S01]  /*5380*/  ISETP.GE.AND P0, PT, R4, 0x81, PT ;  /* 0x000000810400780c */ /* 0x000fe20003f06270 */
[----:B------:R0:W1:Y:S02]  /*5390*/  LDS R247, [R139+0x8c0] ;  /* 0x0008c0008bf77984 */ /* 0x0000640000000800 */
[----:B------:R-:W-:Y:S10]  /*53a0*/  @!P6 BRA `(.L_x_15780) ;  /* 0x000000000008e947 */ /* 0x000ff40003800000 */
[----:B------:R-:W2:Y:S04]  /*53b0*/  LDS R221, [R143+0x840] ;  /* 0x000840008fdd7984 */ /* 0x000ea80000000800 */
[----:B--2---:R2:W-:Y:S02]  /*53c0*/  REDG.E.ADD.F32.FTZ.RN.STRONG.GPU desc[UR16][R36.64], R221 ;  /* 0x000000dd240079a6 */ /* 0x0045e4000c12f310 */
.L_x_15780:
[----:B------:R-:W-:Y:S05]  /*53d0*/  BSYNC.RECONVERGENT B0 ;  /* 0x0000000000007941 */ /* 0x000fea0003800200 */
.L_x_15779:
[----:B------:R-:W-:Y:S01]  /*53e0*/  BSSY.RECONVERGENT B0, `(.L_x_15781) ;  /* 0x0000004000007945 */ /* 0x000fe20003800200 */
[----:B------:R-:W-:-:S03]  /*53f0*/  ISETP.GE.AND P6, PT, R4, 0xa1, PT ;  /* 0x000000a10400780c */ /* 0x000fc60003fc6270 */
[----:B------:R-:W-:Y:S10]  /*5400*/  @!P3 BRA `(.L_x_15782) ;  /* 0x000000000004b947 */ /* 0x000ff40003800000 */
[----:B-1----:R3:W-:Y:S02]  /*5410*/  REDG.E.ADD.F32.FTZ.RN.STRONG.GPU desc[UR16][R36.64+0x80], R247 ;  /* 0x000080f7240079a6 */ /* 0x0027e4000c12f310 */
.L_x_15782:
[----:B------:R-:W-:Y:S05]  /*5420*/  BSYNC.RECONVERGENT B0 ;  /* 0x0000000000007941 */ /* 0x000fea0003800200 */
.L_x_15781:
[----:B--2---:R2:W4:Y:S01]  /*5430*/  LDS R221, [R138+0x940] ;  /* 0x000940008add7984 */ /* 0x0045220000000800 */
[----:B------:R-:W-:Y:S04]  /*5440*/  BSSY.RECONVERGENT B0, `(.L_x_15783) ;  /* 0x0000003000007945 */ /* 0x000fe80003800200 */
[----:B------:R-:W-:Y:S05]  /*5450*/  @!P2 BRA `(.L_x_15784) ;  /* 0x000000000004a947 */ /* 0x000fea0003800000 */
[----:B----4-:R4:W-:Y:S02]  /*5460*/  REDG.E.ADD.F32.FTZ.RN.STRONG.GPU desc[UR16][R36.64+0x100], R221 ;  /* 0x000100dd240079a6 */ /* 0x0109e4000c12f310 */
.L_x_15784:
[----:B------:R-:W-:Y:S05]  /*5470*/  BSYNC.RECONVERGENT B0 ;  /* 0x0000000000007941 */ /* 0x000fea0003800200 */
.L_x_15783:
[----:B----4-:R4:W0:Y:S01]  /*5480*/  LDS R221, [R137+0x9c0] ;  /* 0x0009c00089dd7984 */ /* 0x0108220000000800 */
[----:B------:R-:W-:Y:S04]  /*5490*/  BSSY.RECONVERGENT B0, `(.L_x_15785) ;  /* 0x0000003000007945 */ /* 0x000fe80003800200 */
[----:B------:R-:W-:Y:S05]  /*54a0*/  @!P1 BRA `(.L_x_15786) ;  /* 0x0000000000049947 */ /* 0x000fea0003800000 */
[----:B0-----:R0:W-:Y:S02]  /*54b0*/  REDG.E.ADD.F32.FTZ.RN.STRONG.GPU desc[UR16][R36.64+0x180], R221 ;  /* 0x000180dd240079a6 */ /* 0x0011e4000c12f310 */
.L_x_15786:
[----:B------:R-:W-:Y:S05]  /*54c0*/  BSYNC.RECONVERGENT B0 ;  /* 0x0000000000007941 */ /* 0x000fea0003800200 */
.L_x_15785:
[----:B0-----:R0:W0:Y:S01]  /*54d0*/  LDS R221, [R136+0xa40] ;  /* 0x000a400088dd7984 */ /* 0x0010220000000800 */
[----:B------:R-:W-:Y:S04]  /*54e0*/  BSSY.RECONVERGENT B0, `(.L_x_15787) ;  /* 0x0000003000007945 */ /* 0x000fe80003800200 */
[----:B------:R-:W-:Y:S05]  /*54f0*/  @!P0 BRA `(.L_x_15788) ;  /* 0x0000000000048947 */ /* 0x000fea0003800000 */
[----:B0-----:R0:W-:Y:S02]  /*5500*/  REDG.E.ADD.F32.FTZ.RN.STRONG.GPU desc[UR16][R36.64+0x200], R221 ;  /* 0x000200dd240079a6 */ /* 0x0011e4000c12f310 */
.L_x_15788:
[----:B------:R-:W-:Y:S05]  /*5510*/  BSYNC.RECONVERGENT B0 ;  /* 0x0000000000007941 */ /* 0x000fea0003800200 */
.L_x_15787:
[----:B0-----:R0:W0:Y:S01]  /*5520*/  LDS R221, [R135+0xac0] ;  /* 0x000ac00087dd7984 */ /* 0x0010220000000800 */
[----:B------:R-:W-:Y:S04]  /*5530*/  BSSY.RECONVERGENT B0, `(.L_x_15789) ;  /* 0x0000003000007945 */ /* 0x000fe80003800200 */
[----:B------:R-:W-:Y:S05]  /*5540*/  @!P6 BRA `(.L_x_15790) ;  /* 0x000000000004e947 */ /* 0x000fea0003800000 */
[----:B0-----:R0:W-:Y:S02]  /*5550*/  REDG.E.ADD.F32.FTZ.RN.STRONG.GPU desc[UR16][R36.64+0x280], R221 ;  /* 0x000280dd240079a6 */ /* 0x0011e4000c12f310 */
.L_x_15790:
[----:B------:R-:W-:Y:S05]  /*5560*/  BSYNC.RECONVERGENT B0 ;  /* 0x0000000000007941 */ /* 0x000fea0003800200 */
.L_x_15789:
        /* <DEDUP_REMOVED lines=9> */
.L_x_15792:
[----:B------:R-:W-:Y:S05]  /*5600*/  BSYNC.RECONVERGENT B0 ;  /* 0x0000000000007941 */ /* 0x000fea0003800200 */
.L_x_15791:
[----:B0-----:R0:W0:Y:S01]  /*5610*/  LDS R221, [R133+0xbc0] ;  /* 0x000bc00085dd7984 */ /* 0x0010220000000800 */
[----:B------:R-:W-:Y:S04]  /*5620*/  BSSY.RECONVERGENT B0, `(.L_x_15793) ;  /* 0x0000003000007945 */ /* 0x000fe80003800200 */
[----:B------:R-:W-:Y:S05]  /*5630*/  @!P0 BRA `(.L_x_15794) ;  /* 0x0000000000048947 */ /* 0x000fea0003800000 */
[----:B0-----:R0:W-:Y:S02]  /*5640*/  REDG.E.ADD.F32.FTZ.RN.STRONG.GPU desc[UR16][R36.64+0x380], R221 ;  /* 0x000380dd240079a6 */ /* 0x0011e4000c12f310 */
.L_x_15794:
[----:B------:R-:W-:Y:S05]  /*5650*/  BSYNC.RECONVERGENT B0 ;  /* 0x0000000000007941 */ /* 0x000fea0003800200 */
.L_x_15793:
[----:B0-----:R0:W0:Y:S01]  /*5660*/  LDS R221, [R132+0xc40] ;  /* 0x000c400084dd7984 */ /* 0x0010220000000800 */
[----:B------:R-:W-:Y:S04]  /*5670*/  BSSY.RECONVERGENT B0, `(.L_x_15795) ;  /* 0x0000003000007945 */ /* 0x000fe80003800200 */
[----:B------:R-:W-:Y:S05]  /*5680*/  @!P1 BRA `(.L_x_15796) ;  /* 0x0000000000049947 */ /* 0x000fea0003800000 */
[----:B0-----:R0:W-:Y:S02]  /*5690*/  REDG.E.ADD.F32.FTZ.RN.STRONG.GPU desc[UR16][R36.64+0x400], R221 ;  /* 0x000400dd240079a6 */ /* 0x0011e4000c12f310 */
.L_x_15796:
[----:B------:R-:W-:Y:S05]  /*56a0*/  BSYNC.RECONVERGENT B0 ;  /* 0x0000000000007941 */ /* 0x000fea0003800200 */
.L_x_15795:
[----:B0-----:R0:W0:Y:S01]  /*56b0*/  LDS R221, [R130+0xcc0] ;  /* 0x000cc00082dd7984 */ /* 0x0010220000000800 */
[----:B------:R-:W-:Y:S04]  /*56c0*/  BSSY.RECONVERGENT B0, `(.L_x_15797) ;  /* 0x0000003000007945 */ /* 0x000fe80003800200 */
[----:B------:R-:W-:Y:S05]  /*56d0*/  @!P2 BRA `(.L_x_15798) ;  /* 0x000000000004a947 */ /* 0x000fea0003800000 */
[----:B0-----:R0:W-:Y:S02]  /*56e0*/  REDG.E.ADD.F32.FTZ.RN.STRONG.GPU desc[UR16][R36.64+0x480], R221 ;  /* 0x000480dd240079a6 */ /* 0x0011e4000c12f310 */
.L_x_15798:
[----:B------:R-:W-:Y:S05]  /*56f0*/  BSYNC.RECONVERGENT B0 ;  /* 0x0000000000007941 */ /* 0x000fea0003800200 */
.L_x_15797:
[----:B0-----:R0:W0:Y:S01]  /*5700*/  LDS R221, [R128+0xd40] ;  /* 0x000d400080dd7984 */ /* 0x0010220000000800 */
[----:B------:R-:W-:Y:S04]  /*5710*/  BSSY.RECONVERGENT B0, `(.L_x_15799) ;  /* 0x0000003000007945 */ /* 0x000fe80003800200 */
[----:B------:R-:W-:Y:S05]  /*5720*/  @!P3 BRA `(.L_x_15800) ;  /* 0x000000000004b947 */ /* 0x000fea0003800000 */
[----:B0-----:R0:W-:Y:S02]  /*5730*/  REDG.E.ADD.F32.FTZ.RN.STRONG.GPU desc[UR16][R36.64+0x500], R221 ;  /* 0x000500dd240079a6 */ /* 0x0011e4000c12f310 */
.L_x_15800:
[----:B------:R-:W-:Y:S05]  /*5740*/  BSYNC.RECONVERGENT B0 ;  /* 0x0000000000007941 */ /* 0x000fea0003800200 */
.L_x_15799:
        /* <DEDUP_REMOVED lines=9> */
.L_x_15802:
[----:B------:R-:W-:Y:S05]  /*57e0*/  BSYNC.RECONVERGENT B0 ;  /* 0x0000000000007941 */ /* 0x000fea0003800200 */
.L_x_15801:
[----:B0-----:R0:W0:Y:S01]  /*57f0*/  LDS R221, [R124+0xe40] ;  /* 0x000e40007cdd7984 */ /* 0x0010220000000800 */
[----:B------:R-:W-:Y:S04]  /*5800*/  BSSY.RECONVERGENT B0, `(.L_x_15803) ;  /* 0x0000003000007945 */ /* 0x000fe80003800200 */
[----:B------:R-:W-:Y:S05]  /*5810*/  @!P0 BRA `(.L_x_15804) ;  /* 0x0000000000048947 */ /* 0x000fea0003800000 */
[----:B0-----:R0:W-:Y:S02]  /*5820*/  REDG.E.ADD.F32.FTZ.RN.STRONG.GPU desc[UR16][R36.64+0x600], R221 ;  /* 0x000600dd240079a6 */ /* 0x0011e4000c12f310 */
.L_x_15804:
[----:B------:R-:W-:Y:S05]  /*5830*/  BSYNC.RECONVERGENT B0 ;  /* 0x0000000000007941 */ /* 0x000fea0003800200 */
.L_x_15803:
[----:B0-----:R0:W0:Y:S01]  /*5840*/  LDS R221, [R122+0xec0] ;  /* 0x000ec0007add7984 */ /* 0x0010220000000800 */
[----:B------:R-:W-:Y:S04]  /*5850*/  BSSY.RECONVERGENT B0, `(.L_x_15805) ;  /* 0x0000003000007945 */ /* 0x000fe80003800200 */
[----:B------:R-:W-:Y:S05]  /*5860*/  @!P1 BRA `(.L_x_15806) ;  /* 0x0000000000049947 */ /* 0x000fea0003800000 */
[----:B0-----:R0:W-:Y:S02]  /*5870*/  REDG.E.ADD.F32.FTZ.RN.STRONG.GPU desc[UR16][R36.64+0x680], R221 ;  /* 0x000680dd240079a6 */ /* 0x0011e4000c12f310 */
.L_x_15806:
[----:B------:R-:W-:Y:S05]  /*5880*/  BSYNC.RECONVERGENT B0 ;  /* 0x0000000000007941 */ /* 0x000fea0003800200 */
.L_x_15805:
[----:B0-----:R0:W0:Y:S01]  /*5890*/  LDS R221, [R120+0xf40] ;  /* 0x000f400078dd7984 */ /* 0x0010220000000800 */
[----:B------:R-:W-:Y:S04]  /*58a0*/  BSSY.RECONVERGENT B0, `(.L_x_15807) ;  /* 0x0000003000007945 */ /* 0x000fe80003800200 */
[----:B------:R-:W-:Y:S05]  /*58b0*/  @!P2 BRA `(.L_x_15808) ;  /* 0x000000000004a947 */ /* 0x000fea0003800000 */
[----:B0-----:R0:W-:Y:S02]  /*58c0*/  REDG.E.ADD.F32.FTZ.RN.STRONG.GPU desc[UR16][R36.64+0x700], R221 ;  /* 0x000700dd240079a6 */ /* 0x0011e4000c12f310 */
.L_x_15808:
[----:B------:R-:W-:Y:S05]  /*58d0*/  BSYNC.RECONVERGENT B0 ;  /* 0x0000000000007941 */ /* 0x000fea0003800200 */
.L_x_15807:
[----:B------:R-:W-:Y:S01]  /*58e0*/  FADD.FTZ R4, R5, R166 ;  /* 0x000000a605047221 */ /* 0x000fe20000010000 */
[----:B------:R-:W-:Y:S01]  /*58f0*/  FADD.FTZ R5, R7, R208 ;  /* 0x000000d007057221 */ /* 0x000fe20000010000 */
[----:B------:R-:W-:Y:S01]  /*5900*/  BSSY.RECONVERGENT B0, `(.L_x_15809) ;  /* 0x0000004000007945 */ /* 0x000fe20003800200 */
[----:B------:R0:W0:Y:S03]  /*5910*/  LDS R7, [R118+0xfc0] ;  /* 0x000fc00076077984 */ /* 0x0000260000000800 */
[----:B------:R-:W-:Y:S05]  /*5920*/  @!P3 BRA `(.L_x_15810) ;  /* 0x000000000004b947 */ /* 0x000fea0003800000 */
[----:B0-----:R0:W-:Y:S02]  /*5930*/  REDG.E.ADD.F32.FTZ.RN.STRONG.GPU desc[UR16][R36.64+0x780], R7 ;  /* 0x00078007240079a6 */ /* 0x0011e4000c12f310 */
.L_x_15810:
[----:B------:R-:W-:Y:S05]  /*5940*/  BSYNC.RECONVERGENT B0 ;  /* 0x0000000000007941 */ /* 0x000fea0003800200 */
.L_x_15809:
[C---:B------:R-:W-:Y:S01]  /*5950*/  FFMA.FTZ R6, R64.reuse, R168, R237 ;  /* 0x000000a840067223 */ /* 0x040fe200000100ed */
[----:B0-----:R-:W-:Y:S01]  /*5960*/  FFMA.FTZ R7, R64, -R164, R217 ;  /* 0x800000a440077223 */ /* 0x001fe200000100d9 */
[----:B---3--:R-:W0:Y:S01]  /*5970*/  SHFL.DOWN PT, R37, R4, 0x1, 0x1f ;  /* 0x08201f0004257f89 */ /* 0x008e2200000e0000 */
[C---:B------:R-:W-:Y:S01]  /*5980*/  ISETP.GT.AND P0, PT, R113.reuse, 0x1e, PT ;  /* 0x0000001e7100780c */ /* 0x040fe20003f04270 */
[----:B------:R-:W-:Y:S01]  /*5990*/  BSSY.RECONVERGENT B0, `(.L_x_15811) ;  /* 0x0000071000007945 */ /* 0x000fe20003800200 */
[----:B------:R-:W-:Y:S01]  /*59a0*/  ISETP.GT.AND P1, PT, R113, 0xf, PT ;  /* 0x0000000f7100780c */ /* 0x000fe20003f24270 */
[----:B------:R-:W3:Y:S04]  /*59b0*/  SHFL.DOWN PT, R36, R5, 0x1, 0x1f ;  /* 0x08201f0005247f89 */ /* 0x000ee800000e0000 */
[----:B------:R-:W5:Y:S04]  /*59c0*/  SHFL.DOWN PT, R217, R6, 0x1, 0x1f ;  /* 0x08201f0006d97f89 */ /* 0x000f6800000e0000 */
[----:B------:R-:W1:Y:S02]  /*59d0*/  SHFL.DOWN PT, R164, R7, 0x1, 0x1f ;  /* 0x08201f0007a47f89 */ /* 0x000e6400000e0000 */
[----:B0-----:R-:W-:Y:S01]  /*59e0*/  @!P0 FADD.FTZ R4, R4, R37 ;  /* 0x0000002504048221 */ /* 0x001fe20000010000 */
[----:B------:R-:W-:Y:S01]  /*59f0*/  FMUL.FTZ R37, R33, R223 ;  /* 0x000000df21257220 */ /* 0x000fe20000410000 */
[----:B---3--:R-:W-:Y:S01]  /*5a00*/  @!P0 FADD.FTZ R5, R5, R36 ;  /* 0x0000002405058221 */ /* 0x008fe20000010000 */
[----:B------:R-:W-:Y:S01]  /*5a10*/  FMUL.FTZ R36, R169, R35 ;  /* 0x00000023a9247220 */ /* 0x000fe20000410000 */
[----:B-----5:R-:W-:-:S03]  /*5a20*/  @!P0 FADD.FTZ R6, R6, R217 ;  /* 0x000000d906068221 */ /* 0x020fc60000010000 */
[----:B------:R-:W0:Y:S01]  /*5a30*/  SHFL.DOWN PT, R182, R5, 0x2, 0x1f ;  /* 0x08401f0005b67f89 */ /* 0x000e2200000e0000 */
[----:B------:R-:W-:Y:S01]  /*5a40*/  FFMA.FTZ R36, R171, R223, R36 ;  /* 0x000000dfab247223 */ /* 0x000fe20000010024 */
[----:B-1----:R-:W-:Y:S01]  /*5a50*/  @!P0 FADD.FTZ R7, R7, R164 ;  /* 0x000000a407078221 */ /* 0x002fe20000010000 */
[CC--:B------:R-:W-:Y:S01]  /*5a60*/  FFMA.FTZ R164, R32.reuse, R35.reuse, -R37 ;  /* 0x0000002320a47223 */ /* 0x0c0fe20000010825 */
[----:B------:R-:W1:Y:S01]  /*5a70*/  SHFL.DOWN PT, R169, R6, 0x2, 0x1f ;  /* 0x08401f0006a97f89 */ /* 0x000e6200000e0000 */
[----:B------:R-:W-:Y:S01]  /*5a80*/  FMUL.FTZ R35, R33, R35 ;  /* 0x0000002321237220 */ /* 0x000fe20000410000 */
[----:B------:R-:W-:Y:S01]  /*5a90*/  ISETP.GT.AND P0, PT, R113, 0x1d, PT ;  /* 0x0000001d7100780c */ /* 0x000fe20003f04270 */
[----:B------:R-:W-:Y:S01]  /*5aa0*/  FMUL.FTZ R166, R239, R164 ;  /* 0x000000a4efa67220 */ /* 0x000fe20000410000 */
[----:B------:R-:W3:Y:S01]  /*5ab0*/  SHFL.DOWN PT, R37, R4, 0x2, 0x1f ;  /* 0x08401f0004257f89 */ /* 0x000ee200000e0000 */
[----:B------:R-:W-:Y:S01]  /*5ac0*/  FFMA.FTZ R164, R32, R223, R35 ;  /* 0x000000df20a47223 */ /* 0x000fe20000010023 */
[----:B------:R-:W-:Y:S01]  /*5ad0*/  FMUL.FTZ R35, R33, R225 ;  /* 0x000000e121237220 */ /* 0x000fe20000410000 */
[----:B------:R-:W-:Y:S01]  /*5ae0*/  FFMA.FTZ R73, R72, R36, R73 ;  /* 0x0000002448497223 */ /* 0x000fe20000010049 */
[----:B------:R-:W5:Y:S01]  /*5af0*/  SHFL.DOWN PT, R186, R7, 0x2, 0x1f ;  /* 0x08401f0007ba7f89 */ /* 0x000f6200000e0000 */
[----:B------:R-:W-:Y:S01]  /*5b00*/  FFMA.FTZ R166, R241, R164, R166 ;  /* 0x000000a4f1a67223 */ /* 0x000fe200000100a6 */
[-C--:B------:R-:W-:Y:S01]  /*5b10*/  FMUL.FTZ R164, R173, R227.reuse ;  /* 0x000000e3ada47220 */ /* 0x080fe20000410000 */
[-C--:B------:R-:W-:Y:S01]  /*5b20*/  FFMA.FTZ R35, R32, R227.reuse, -R35 ;  /* 0x000000e320237223 */ /* 0x080fe20000010823 */
[----:B------:R-:W-:Y:S01]  /*5b30*/  FMUL.FTZ R227, R33, R227 ;  /* 0x000000e321e37220 */ /* 0x000fe20000410000 */
[----:B------:R-:W-:Y:S01]  /*5b40*/  FFMA.FTZ R168, R97, R36, R166 ;  /* 0x0000002461a87223 */ /* 0x000fe200000100a6 */
[----:B------:R-:W-:Y:S01]  /*5b50*/  FFMA.FTZ R166, R175, R225, R164 ;  /* 0x000000e1afa67223 */ /* 0x000fe200000100a4 */
[----:B------:R-:W-:Y:S01]  /*5b60*/  FMUL.FTZ R35, R180, R35 ;  /* 0x00000023b4237220 */ /* 0x000fe20000410000 */
[----:B------:R-:W-:Y:S01]  /*5b70*/  FFMA.FTZ R227, R32, R225, R227 ;  /* 0x000000e120e37223 */ /* 0x000fe200000100e3 */
[----:B------:R-:W-:Y:S01]  /*5b80*/  FADD.FTZ R95, R168, R95 ;  /* 0x0000005fa85f7221 */ /* 0x000fe20000010000 */
[----:B------:R-:W-:Y:S01]  /*5b90*/  FMUL.FTZ R36, R177, R231 ;  /* 0x000000e7b1247220 */ /* 0x000fe20000410000 */
[----:B0-----:R-:W-:Y:S01]  /*5ba0*/  @!P0 FADD.FTZ R5, R5, R182 ;  /* 0x000000b605058221 */ /* 0x001fe20000010000 */
[----:B------:R-:W-:Y:S01]  /*5bb0*/  FFMA.FTZ R176, R176, R227, R35 ;  /* 0x000000e3b0b07223 */ /* 0x000fe20000010023 */
[-C--:B------:R-:W-:Y:S01]  /*5bc0*/  FMUL.FTZ R35, R33, R229.reuse ;  /* 0x000000e521237220 */ /* 0x080fe20000410000 */
[----:B------:R-:W-:Y:S01]  /*5bd0*/  FFMA.FTZ R164, R179, R229, R36 ;  /* 0x000000e5b3a47223 */ /* 0x000fe20000010024 */
[-C--:B------:R-:W-:Y:S01]  /*5be0*/  FFMA.FTZ R75, R74, R166.reuse, R75 ;  /* 0x000000a64a4b7223 */ /* 0x080fe2000001004b */
[----:B-1----:R-:W-:Y:S01]  /*5bf0*/  @!P0 FADD.FTZ R6, R6, R169 ;  /* 0x000000a906068221 */ /* 0x002fe20000010000 */
[----:B------:R-:W0:Y:S01]  /*5c00*/  SHFL.DOWN PT, R168, R5, 0x4, 0x1f ;  /* 0x08801f0005a87f89 */ /* 0x000e2200000e0000 */
[----:B------:R-:W-:Y:S01]  /*5c10*/  FFMA.FTZ R171, R99, R166, R176 ;  /* 0x000000a663ab7223 */ /* 0x000fe200000100b0 */
[----:B------:R-:W-:Y:S01]  /*5c20*/  FMUL.FTZ R36, R181, R201 ;  /* 0x000000c9b5247220 */ /* 0x000fe20000410000 */
[----:B---3--:R-:W-:Y:S01]  /*5c30*/  @!P0 FADD.FTZ R4, R4, R37 ;  /* 0x0000002504048221 */ /* 0x008fe20000010000 */
[----:B------:R-:W1:Y:S01]  /*5c40*/  SHFL.DOWN PT, R175, R6, 0x4, 0x1f ;  /* 0x08801f0006af7f89 */ /* 0x000e6200000e0000 */
[----:B------:R-:W-:Y:S01]  /*5c50*/  FFMA.FTZ R37, R32, R231, -R35 ;  /* 0x000000e720257223 */ /* 0x000fe20000010823 */
[----:B------:R-:W-:Y:S01]  /*5c60*/  FMUL.FTZ R35, R33, R233 ;  /* 0x000000e921237220 */ /* 0x000fe20000410000 */
[----:B-----5:R-:W-:Y:S01]  /*5c70*/  @!P0 FADD.FTZ R7, R7, R186 ;  /* 0x000000ba07078221 */ /* 0x020fe20000010000 */
[----:B------:R-:W3:Y:S01]  /*5c80*/  SHFL.DOWN PT, R173, R4, 0x4, 0x1f ;  /* 0x08801f0004ad7f89 */ /* 0x000ee200000e0000 */
[----:B------:R-:W-:Y:S01]  /*5c90*/  ISETP.GT.AND P0, PT, R113, 0x1b, PT ;  /* 0x0000001b7100780c */ /* 0x000fe20003f04270 */
[----:B------:R-:W-:Y:S01]  /*5ca0*/  FMUL.FTZ R169, R190, R37 ;  /* 0x00000025bea97220 */ /* 0x000fe20000410000 */
[-C--:B------:R-:W-:Y:S01]  /*5cb0*/  FFMA.FTZ R37, R32, R201.reuse, -R35 ;  /* 0x000000c920257223 */ /* 0x080fe20000010823 */
[----:B------:R-:W5:Y:S01]  /*5cc0*/  SHFL.DOWN PT, R180, R7, 0x4, 0x1f ;  /* 0x08801f0007b47f89 */ /* 0x000f6200000e0000 */
[C---:B------:R-:W-:Y:S01]  /*5cd0*/  FMUL.FTZ R35, R33.reuse, R201 ;  /* 0x000000c921237220 */ /* 0x040fe20000410000 */
[----:B------:R-:W-:Y:S01]  /*5ce0*/  FMUL.FTZ R231, R33, R231 ;  /* 0x000000e721e77220 */ /* 0x000fe20000410000 */
[----:B------:R-:W-:Y:S01]  /*5cf0*/  FMUL.FTZ R37, R188, R37 ;  /* 0x00000025bc257220 */ /* 0x000fe20000410000 */
[----:B------:R-:W-:Y:S01]  /*5d00*/  FADD.FTZ R94, R171, R94 ;  /* 0x0000005eab5e7221 */ /* 0x000fe20000010000 */
[C---:B------:R-:W-:Y:S01]  /*5d10*/  FFMA.FTZ R35, R32.reuse, R233, R35 ;  /* 0x000000e920237223 */ /* 0x040fe20000010023 */
[----:B------:R-:W-:Y:S01]  /*5d20*/  FFMA.FTZ R231, R32, R229, R231 ;  /* 0x000000e520e77223 */ /* 0x000fe200000100e7 */
[----:B------:R-:W-:Y:S01]  /*5d30*/  FFMA.FTZ R36, R183, R233, R36 ;  /* 0x000000e9b7247223 */ /* 0x000fe20000010024 */
[----:B------:R-:W-:Y:S01]  /*5d40*/  FFMA.FTZ R77, R76, R164, R77 ;  /* 0x000000a44c4d7223 */ /* 0x000fe2000001004d */
[----:B------:R-:W-:Y:S01]  /*5d50*/  FFMA.FTZ R172, R172, R35, R37 ;  /* 0x00000023acac7223 */ /* 0x000fe20000010025 */
[----:B------:R-:W-:Y:S01]  /*5d60*/  FMUL.FTZ R35, R33, R235 ;  /* 0x000000eb21237220 */ /* 0x000fe20000410000 */
[----:B------:R-:W-:Y:S01]  /*5d70*/  FFMA.FTZ R184, R184, R231, R169 ;  /* 0x000000e7b8b87223 */ /* 0x000fe200000100a9 */
[----:B0-----:R-:W-:Y:S01]  /*5d80*/  @!P0 FADD.FTZ R5, R5, R168 ;  /* 0x000000a805058221 */ /* 0x001fe20000010000 */
[-C--:B------:R-:W-:Y:S01]  /*5d90*/  FFMA.FTZ R79, R78, R36.reuse, R79 ;  /* 0x000000244e4f7223 */ /* 0x080fe2000001004f */
[-C--:B------:R-:W-:Y:S01]  /*5da0*/  FFMA.FTZ R35, R32, R203.reuse, -R35 ;  /* 0x000000cb20237223 */ /* 0x080fe20000010823 */
[----:B------:R-:W-:Y:S01]  /*5db0*/  FFMA.FTZ R169, R103, R36, R172 ;  /* 0x0000002467a97223 */ /* 0x000fe200000100ac */
[----:B-1----:R-:W-:Y:S01]  /*5dc0*/  @!P0 FADD.FTZ R6, R6, R175 ;  /* 0x000000af06068221 */ /* 0x002fe20000010000 */
[----:B------:R-:W0:Y:S01]  /*5dd0*/  SHFL.DOWN PT, R166, R5, 0x8, 0x1f ;  /* 0x09001f0005a67f89 */ /* 0x000e2200000e0000 */
[-C--:B------:R-:W-:Y:S01]  /*5de0*/  FMUL.FTZ R36, R185, R203.reuse ;  /* 0x000000cbb9247220 */ /* 0x080fe20000410000 */
[C---:B------:R-:W-:Y:S01]  /*5df0*/  FMUL.FTZ R203, R33.reuse, R203 ;  /* 0x000000cb21cb7220 */ /* 0x040fe20000410000 */
[----:B---3--:R-:W-:Y:S01]  /*5e00*/  @!P0 FADD.FTZ R4, R4, R173 ;  /* 0x000000ad04048221 */ /* 0x008fe20000010000 */
[----:B------:R-:W-:Y:S01]  /*5e10*/  FMUL.FTZ R37, R192, R35 ;  /* 0x00000023c0257220 */ /* 0x000fe20000410000 */
[----:B------:R-:W1:Y:S01]  /*5e20*/  SHFL.DOWN PT, R173, R6, 0x8, 0x1f ;  /* 0x09001f0006ad7f89 */ /* 0x000e6200000e0000 */
[----:B------:R-:W-:Y:S01]  /*5e30*/  FMUL.FTZ R35, R33, R174 ;  /* 0x000000ae21237220 */ /* 0x000fe20000410000 */
[----:B-----5:R-:W-:Y:S01]  /*5e40*/  @!P0 FADD.FTZ R7, R7, R180 ;  /* 0x000000b407078221 */ /* 0x020fe20000010000 */
[----:B------:R-:W-:Y:S01]  /*5e50*/  ISETP.GT.AND P0, PT, R113, 0x17, PT ;  /* 0x000000177100780c */ /* 0x000fe20003f04270 */
[----:B------:R-:W3:Y:S01]  /*5e60*/  SHFL.DOWN PT, R171, R4, 0x8, 0x1f ;  /* 0x09001f0004ab7f89 */ /* 0x000ee200000e0000 */
[C---:B------:R-:W-:Y:S01]  /*5e70*/  FFMA.FTZ R203, R32.reuse, R235, R203 ;  /* 0x000000eb20cb7223 */ /* 0x040fe200000100cb */
[----:B------:R-:W-:Y:S01]  /*5e80*/  FFMA.FTZ R184, R101, R164, R184 ;  /* 0x000000a465b87223 */ /* 0x000fe200000100b8 */
[----:B------:R-:W-:Y:S01]  /*5e90*/  FFMA.FTZ R35, R32, R205, -R35 ;  /* 0x000000cd20237223 */ /* 0x000fe20000010823 */
[----:B------:R-:W5:Y:S01]  /*5ea0*/  SHFL.DOWN PT, R168, R7, 0x8, 0x1f ;  /* 0x09001f0007a87f89 */ /* 0x000f6200000e0000 */
[----:B------:R-:W-:Y:S01]  /*5eb0*/  FFMA.FTZ R164, R187, R235, R36 ;  /* 0x000000ebbba47223 */ /* 0x000fe20000010024 */
[----:B------:R-:W-:Y:S01]  /*5ec0*/  FMUL.FTZ R36, R189, R205 ;  /* 0x000000cdbd247220 */ /* 0x000fe20000410000 */
[----:B------:R-:W-:Y:S01]  /*5ed0*/  FFMA.FTZ R170, R170, R203, R37 ;  /* 0x000000cbaaaa7223 */ /* 0x000fe20000010025 */
[C---:B------:R-:W-:Y:S01]  /*5ee0*/  FMUL.FTZ R205, R33.reuse, R205 ;  /* 0x000000cd21cd7220 */ /* 0x040fe20000410000 */
[----:B------:R-:W-:Y:S01]  /*5ef0*/  FMUL.FTZ R37, R226, R35 ;  /* 0x00000023e2257220 */ /* 0x000fe20000410000 */
[----:B------:R-:W-:Y:S01]  /*5f00*/  FMUL.FTZ R35, R33, R199 ;  /* 0x000000c721237220 */ /* 0x000fe20000410000 */
[----:B------:R-:W-:Y:S01]  /*5f10*/  FFMA.FTZ R81, R80, R164, R81 ;  /* 0x000000a450517223 */ /* 0x000fe20000010051 */
[CC--:B------:R-:W-:Y:S01]  /*5f20*/  FFMA.FTZ R205, R32.reuse, R174.reuse, R205 ;  /* 0x000000ae20cd7223 */ /* 0x0c0fe200000100cd */
[----:B------:R-:W-:Y:S01]  /*5f30*/  FFMA.FTZ R174, R191, R174, R36 ;  /* 0x000000aebfae7223 */ /* 0x000fe20000010024 */
[----:B------:R-:W-:Y:S01]  /*5f40*/  FFMA.FTZ R36, R32, R215, -R35 ;  /* 0x000000d720247223 */ /* 0x000fe20000010823 */
[----:B0-----:R-:W-:Y:S01]  /*5f50*/  @!P0 FADD.FTZ R5, R5, R166 ;  /* 0x000000a605058221 */ /* 0x001fe20000010000 */
[----:B------:R-:W-:Y:S01]  /*5f60*/  FFMA.FTZ R228, R228, R205, R37 ;  /* 0x000000cde4e47223 */ /* 0x000fe20000010025 */
[----:B------:R-:W-:Y:S01]  /*5f70*/  FFMA.FTZ R170, R105, R164, R170 ;  /* 0x000000a469aa7223 */ /* 0x000fe200000100aa */
[----:B------:R-:W-:Y:S01]  /*5f80*/  FMUL.FTZ R37, R3, R36 ;  /* 0x0000002403257220 */ /* 0x000fe20000410000 */
[----:B------:R-:W-:Y:S01]  /*5f90*/  FADD.FTZ R93, R184, R93 ;  /* 0x0000005db85d7221 */ /* 0x000fe20000010000 */
[----:B-1----:R-:W-:Y:S01]  /*5fa0*/  @!P0 FADD.FTZ R6, R6, R173 ;  /* 0x000000ad06068221 */ /* 0x002fe20000010000 */
[----:B------:R0:W1:Y:S01]  /*5fb0*/  SHFL.DOWN PT, R36, R5, 0x10, 0x1f ;  /* 0x0a001f0005247f89 */ /* 0x00006200000e0000 */
[----:B------:R-:W-:Y:S01]  /*5fc0*/  FADD.FTZ R92, R169, R92 ;  /* 0x0000005ca95c7221 */ /* 0x000fe20000010000 */
[----:B------:R-:W-:Y:S01]  /*5fd0*/  FADD.FTZ R91, R170, R91 ;  /* 0x0000005baa5b7221 */ /* 0x000fe20000010000 */
[----:B---3--:R-:W-:Y:S01]  /*5fe0*/  @!P0 FADD.FTZ R4, R4, R171 ;  /* 0x000000ab04048221 */ /* 0x008fe20000010000 */
        /* <DEDUP_REMOVED lines=10> */
[----:B------:R0:W-:Y:S02]  /*6090*/  @!P0 STS.128 [UR6+0x1090], R4 ;  /* 0x00109004ff008988 */ /* 0x0001e40008000c06 */
.L_x_15812:
[----:B------:R-:W-:Y:S05]  /*60a0*/  BSYNC.RECONVERGENT B0 ;  /* 0x0000000000007941 */ /* 0x000fea0003800200 */
.L_x_15811:
[CC--:B0-----:R-:W-:Y:S01]  /*60b0*/  FMUL.FTZ R3, R33.reuse, R178.reuse ;  /* 0x000000b221037220 */ /* 0x0c1fe20000410000 */
[C---:B------:R-:W-:Y:S01]  /*60c0*/  FMUL.FTZ R164, R33.reuse, R215 ;  /* 0x000000d721a47220 */ /* 0x040fe20000410000 */
[----:B------:R-:W-:Y:S01]  /*60d0*/  FMUL.FTZ R33, R33, R219 ;  /* 0x000000db21217220 */ /* 0x000fe20000410000 */
[----:B-1----:R-:W-:Y:S01]  /*60e0*/  FMUL.FTZ R36, R193, R215 ;  /* 0x000000d7c1247220 */ /* 0x002fe20000410000 */
[-C--:B------:R-:W-:Y:S01]  /*60f0*/  FFMA.FTZ R3, R32, R219.reuse, -R3 ;  /* 0x000000db20037223 */ /* 0x080fe20000010803 */
[----:B------:R-:W-:Y:S01]  /*6100*/  FMUL.FTZ R162, R162, R219 ;  /* 0x000000dba2a27220 */ /* 0x000fe20000410000 */
[C---:B---3--:R-:W-:Y:S01]  /*6110*/  FFMA.FTZ R35, R32.reuse, R199, R164 ;  /* 0x000000c720237223 */ /* 0x048fe200000100a4 */
[-C--:B------:R-:W-:Y:S01]  /*6120*/  FFMA.FTZ R33, R32, R178.reuse, R33 ;  /* 0x000000b220217223 */ /* 0x080fe20000010021 */
        /* <DEDUP_REMOVED lines=27> */
.L_x_15814:
[----:B------:R-:W-:Y:S05]  /*62e0*/  BSYNC.RECONVERGENT B0 ;  /* 0x0000000000007941 */ /* 0x000fea0003800200 */
.L_x_15813:
[----:B------:R-:W-:-:S04]  /*62f0*/  UIADD3 UR4, UPT, UPT, UR4, 0x1, URZ ;  /* 0x0000000104047890 */ /* 0x000fc8000fffe0ff */
[----:B------:R-:W-:-:S09]  /*6300*/  UISETP.GE.AND UP0, UPT, UR4, UR9, UPT ;  /* 0x000000090400728c */ /* 0x000fd2000bf06270 */
[----:B------:R-:W-:Y:S05]  /*6310*/  BRA.U !UP0, `(.L_x_15815) ;  /* 0xffffffbd08107547 */ /* 0x000fea000b83ffff */
.L_x_15765:
[----:B------:R-:W-:Y:S01]  /*6320*/  BAR.SYNC.DEFER_BLOCKING 0x0 ;  /* 0x0000000000007b1d */ /* 0x000fe20000010000 */
[----:B------:R-:W-:Y:S02]  /*6330*/  ISETP.NE.AND P0, PT, R154, RZ, PT ;  /* 0x000000ff9a00720c */ /* 0x000fe40003f05270 */
[----:B------:R-:W-:-:S05]  /*6340*/  SHF.R.S32.HI R17, RZ, 0x1f, R16 ;  /* 0x0000001fff117819 */ /* 0x000fca0000011410 */
[----:B------:R-:W1:Y:S01]  /*6350*/  LDC.64 R30, c[0x0][0x4f8] ;  /* 0x00013e00ff1e7b82 */ /* 0x000e620000000a00 */
[----:B------:R-:W3:Y:S01]  /*6360*/  LDCU.64 UR8, c[0x0][0x500] ;  /* 0x0000a000ff0877ac */ /* 0x000ee20008000a00 */
        /* <DEDUP_REMOVED lines=8> */
[C---:B---3--:R-:W-:Y:S02]  /*63f0*/  IMAD.WIDE.U32 R2, R167.reuse, UR8, R2 ;  /* 0x00000008a7027c25 */ /* 0x048fe4000f8e0002 */
        /* <DEDUP_REMOVED lines=46> */
[----:B---3--:R-:W-:-:S03]  /*66e0*/  FADD.FTZ R89, R88, R89 ;  /* 0x0000005958597221 */ /* 0x008fc60000010000 */
[----:B------:R3:W-:Y:S01]  /*66f0*/  STS [R96+0x10], R92 ;  /* 0x0000105c60007388 */ /* 0x0007e20000000800 */
[----:B-----5:R-:W-:-:S03]  /*6700*/  FADD.FTZ R90, R89, R90 ;  /* 0x0000005a595a7221 */ /* 0x020fc60000010000 */
[----:B------:R5:W-:Y:S01]  /*6710*/  STS [R96+0x14], R93 ;  /* 0x0000145d60007388 */ /* 0x000be20000000800 */
[----:B-1----:R-:W-:-:S03]  /*6720*/  FADD.FTZ R91, R90, R91 ;  /* 0x0000005b5a5b7221 */ /* 0x002fc60000010000 */
[----:B------:R1:W-:Y:S01]  /*6730*/  STS [R96+0x18], R94 ;  /* 0x0000185e60007388 */ /* 0x0003e20000000800 */
[----:B---3--:R-:W-:-:S03]  /*6740*/  FADD.FTZ R92, R91, R92 ;  /* 0x0000005c5b5c7221 */ /* 0x008fc60000010000 */
        /* <DEDUP_REMOVED lines=16> */
[----:B------:R-:W3:Y:S02]  /*6850*/  LDCU.64 UR6, c[0x0][0x520] ;  /* 0x0000a400ff0677ac */ /* 0x000ee40008000a00 */
[----:B---3--:R-:W-:-:S04]  /*6860*/  IMAD.WIDE.U32 R2, R167, UR6, R16 ;  /* 0x00000006a7027c25 */ /* 0x008fc8000f8e0010 */
        /* <DEDUP_REMOVED lines=32> */
.L_x_15764:
[----:B------:R-:W1:Y:S01]  /*6a70*/  LDC.64 R8, c[0x0][0x548] ;  /* 0x00015200ff087b82 */ /* 0x000e620000000a00 */
[----:B------:R-:W3:Y:S01]  /*6a80*/  S2R R15, SR_TID.X ;  /* 0x00000000000f7919 */ /* 0x000ee20000002100 */
[----:B------:R-:W3:Y:S06]  /*6a90*/  LDCU UR7, c[0x0][0x38c] ;  /* 0x00007180ff0777ac */ /* 0x000eec0008000800 */
[----:B------:R-:W0:Y:S01]  /*6aa0*/  LDC.64 R10, c[0x0][0x568] ;  /* 0x00015a00ff0a7b82 */ /* 0x000e220000000a00 */
[----:B-1----:R-:W-:-:S04]  /*6ab0*/  ISETP.NE.U32.AND P1, PT, R8, RZ, PT ;  /* 0x000000ff0800720c */ /* 0x002fc80003f25070 */
[----:B------:R-:W-:Y:S02]  /*6ac0*/  ISETP.NE.AND.EX P1, PT, R9, RZ, PT, P1 ;  /* 0x000000ff0900720c */ /* 0x000fe40003f25310 */
[----:B0-----:R-:W-:Y:S02]  /*6ad0*/  ISETP.NE.U32.AND P0, PT, R10, RZ, PT ;  /* 0x000000ff0a00720c */ /* 0x001fe40003f05070 */
[----:B---3--:R-:W-:Y:S02]  /*6ae0*/  ISETP.GE.AND P2, PT, R15, UR7, PT ;  /* 0x000000070f007c0c */ /* 0x008fe4000bf46270 */
[----:B------:R-:W-:-:S07]  /*6af0*/  ISETP.NE.AND.EX P0, PT, R11, RZ, PT, P0 ;  /* 0x000000ff0b00720c */ /* 0x000fce0003f05300 */
[----:B------:R-:W-:Y:S06]  /*6b00*/  @!P1 BRA `(.L_x_15817) ;  /* 0x0000000000649947 */ /* 0x000fec0003800000 */
[----:B------:R-:W0:Y:S01]  /*6b10*/  SHFL.DOWN P1, R3, R156, 0x1, 0x1f ;  /* 0x08201f009c037f89 */ /* 0x000e220000020000 */
[----:B------:R-:W-:Y:S01]  /*6b20*/  BSSY.RECONVERGENT B0, `(.L_x_15817) ;  /* 0x0000017000007945 */ /* 0x000fe20003800200 */
[----:B------:R-:W1:Y:S01]  /*6b30*/  S2R R4, SR_LANEID ;  /* 0x0000000000047919 */ /* 0x000e620000000000 */
[----:B------:R-:W3:Y:S01]  /*6b40*/  S2R R6, SR_TID.X ;  /* 0x0000000000067919 */ /* 0x000ee20000002100 */
        /* <DEDUP_REMOVED lines=20> */
.L_x_15818:
[----:B------:R-:W-:Y:S05]  /*6c90*/  BSYNC.RECONVERGENT B0 ;  /* 0x0000000000007941 */ /* 0x000fea0003800200 */
.L_x_15817:
[----:B------:R-:W-:Y:S05]  /*6ca0*/  @!P0 BRA `(.L_x_15819) ;  /* 0x0000000000688947 */ /* 0x000fea0003800000 */
[----:B------:R-:W-:Y:S06]  /*6cb0*/  BAR.SYNC.DEFER_BLOCKING 0x0 ;  /* 0x0000000000007b1d */ /* 0x000fec0000010000 */
[----:B------:R-:W-:Y:S01]  /*6cc0*/  BSSY.RECONVERGENT B0, `(.L_x_15819) ;  /* 0x0000018000007945 */ /* 0x000fe20003800200 */
[----:B------:R-:W3:Y:S01]  /*6cd0*/  SHFL.DOWN P0, R0, R159, 0x1, 0x1f ;  /* 0x08201f009f007f89 */ /* 0x000ee20000000000 */
[----:B0-----:R-:W0:Y:S01]  /*6ce0*/  S2R R4, SR_LANEID ;  /* 0x0000000000047919 */ /* 0x001e220000000000 */
[----:B------:R-:W2:Y:S01]  /*6cf0*/  S2R R6, SR_TID.X ;  /* 0x0000000000067919 */ /* 0x000ea20000002100 */
[----:B---3--:R-:W-:-:S05]  /*6d00*/  @P0 FADD R0, R0, R159 ;  /* 0x0000009f00000221 */ /* 0x008fca0000000000 */
        /* <DEDUP_REMOVED lines=19> */
.L_x_15820:
[----:B------:R-:W-:Y:S05]  /*6e40*/  BSYNC.RECONVERGENT B0 ;  /* 0x0000000000007941 */ /* 0x000fea0003800200 */
.L_x_15819:
[----:B------:R-:W-:Y:S05]  /*6e50*/  @P2 EXIT ;  /* 0x000000000000294d */ /* 0x000fea0003800000 */
[----:B------:R-:W0:Y:S01]  /*6e60*/  LDCU.64 UR8, c[0x0][0x4e8] ;  /* 0x00009d00ff0877ac */ /* 0x000e220008000a00 */
[----:B------:R-:W3:Y:S01]  /*6e70*/  S2UR UR5, SR_CgaCtaId ;  /* 0x00000000000579c3 */ /* 0x000ee20000008800 */
[----:B------:R-:W-:Y:S01]  /*6e80*/  BSSY.RECONVERGENT B0, `(.L_x_15821) ;  /* 0x0000024000007945 */ /* 0x000fe20003800200 */
[----:B------:R-:W-:Y:S01]  /*6e90*/  UMOV UR4, 0x400 ;  /* 0x0000040000047882 */ /* 0x000fe20000000000 */
[----:B------:R-:W2:Y:S01]  /*6ea0*/  LDCU UR6, c[0x0][0x360] ;  /* 0x00006c00ff0677ac */ /* 0x000ea20008000800 */
[----:B------:R-:W2:Y:S01]  /*6eb0*/  LDCU.64 UR10, c[0x0][0x4b0] ;  /* 0x00009600ff0a77ac */ /* 0x000ea20008000a00 */
[----:B------:R-:W2:Y:S01]  /*6ec0*/  LDCU.64 UR12, c[0x0][0x530] ;  /* 0x0000a600ff0c77ac */ /* 0x000ea20008000a00 */
[----:B------:R-:W2:Y:S01]  /*6ed0*/  LDCU.64 UR14, c[0x0][0x4f0] ;  /* 0x00009e00ff0e77ac */ /* 0x000ea20008000a00 */
[C---:B01----:R-:W-:Y:S01]  /*6ee0*/  IMAD.WIDE.U32 R6, R167.reuse, UR8, RZ ;  /* 0x00000008a7067c25 */ /* 0x043fe2000f8e00ff */
[----:B------:R-:W0:Y:S03]  /*6ef0*/  LDCU.64 UR18, c[0x0][0x540] ;  /* 0x0000a800ff1277ac */ /* 0x000e260008000a00 */
[----:B------:R-:W-:Y:S01]  /*6f00*/  IMAD R167, R167, UR9, R7 ;  /* 0x00000009a7a77c24 */ /* 0x000fe2000f8e0207 */
[----:B--23--:R-:W-:-:S12]  /*6f10*/  ULEA UR4, UR5, UR4, 0x18 ;  /* 0x0000000405047291 */ /* 0x00cfd8000f8ec0ff */
.L_x_15822:
[----:B------:R-:W-:Y:S02]  /*6f20*/  LEA R0, R15, UR4, 0x3 ;  /* 0x000000040f007c11 */ /* 0x000fe4000f8e18ff */
[----:B-1----:R-:W-:Y:S02]  /*6f30*/  SHF.R.S32.HI R4, RZ, 0x1f, R15 ;  /* 0x0000001fff047819 */ /* 0x002fe4000001140f */
[----:B------:R-:W-:Y:S01]  /*6f40*/  MOV R2, R6 ;  /* 0x0000000600027202 */ /* 0x000fe20000000f00 */
[----:B------:R-:W1:Y:S01]  /*6f50*/  LDS.64 R16, [R0+0x35d0] ;  /* 0x0035d00000107984 */ /* 0x000e620000000a00 */
[----:B------:R-:W-:Y:S01]  /*6f60*/  MOV R3, R167 ;  /* 0x000000a700037202 */ /* 0x000fe20000000f00 */
[C---:B------:R-:W-:Y:S01]  /*6f70*/  IMAD R14, R4.reuse, UR10, RZ ;  /* 0x0000000a040e7c24 */ /* 0x040fe2000f8e02ff */
[----:B-----5:R-:W-:Y:S01]  /*6f80*/  MOV R160, R12 ;  /* 0x0000000c00a07202 */ /* 0x020fe20000000f00 */
[----:B------:R-:W2:Y:S01]  /*6f90*/  LDS.64 R18, [R0+0x3dd0] ;  /* 0x003dd00000127984 */ /* 0x000ea20000000a00 */
[----:B------:R-:W-:-:S02]  /*6fa0*/  IMAD R4, R4, UR14, RZ ;  /* 0x0000000e04047c24 */ /* 0x000fc4000f8e02ff */
[----:B------:R-:W-:-:S04]  /*6fb0*/  IMAD.WIDE.U32 R10, R15, UR14, R2 ;  /* 0x0000000e0f0a7c25 */ /* 0x000fc8000f8e0002 */
[----:B------:R-:W-:-:S04]  /*6fc0*/  IMAD.WIDE.U32 R8, R15, UR10, R160 ;  /* 0x0000000a0f087c25 */ /* 0x000fc8000f8e00a0 */
[C---:B------:R-:W-:Y:S01]  /*6fd0*/  IMAD R3, R15.reuse, UR11, R14 ;  /* 0x0000000b0f037c24 */ /* 0x040fe2000f8e020e */
[----:B------:R-:W-:Y:S01]  /*6fe0*/  LEA R2, P0, R8, UR12, 0x3 ;  /* 0x0000000c08027c11 */ /* 0x000fe2000f8018ff */
[C---:B------:R-:W-:Y:S01]  /*6ff0*/  IMAD R5, R15.reuse, UR15, R4 ;  /* 0x0000000f0f057c24 */ /* 0x040fe2000f8e0204 */
[----:B------:R-:W-:Y:S02]  /*7000*/  IADD3 R15, PT, PT, R15, UR6, RZ ;  /* 0x000000060f0f7c10 */ /* 0x000fe4000fffe0ff */
[----:B------:R-:W-:Y:S02]  /*7010*/  IADD3 R3, PT, PT, R9, R3, RZ ;  /* 0x0000000309037210 */ /* 0x000fe40007ffe0ff */
[----:B0-----:R-:W-:Y:S02]  /*7020*/  LEA R4, P1, R10, UR18, 0x3 ;  /* 0x000000120a047c11 */ /* 0x001fe4000f8218ff */
[----:B------:R-:W-:Y:S02]  /*7030*/  LEA.HI.X R3, R8, UR13, R3, 0x3, P0 ;  /* 0x0000000d08037c11 */ /* 0x000fe400080f1c03 */
[----:B------:R-:W-:-:S02]  /*7040*/  ISETP.GE.AND P0, PT, R15, UR7, PT ;  /* 0x000000070f007c0c */ /* 0x000fc4000bf06270 */
[----:B------:R-:W-:-:S04]  /*7050*/  IADD3 R5, PT, PT, R11, R5, RZ ;  /* 0x000000050b057210 */ /* 0x000fc80007ffe0ff */
[----:B------:R-:W-:Y:S01]  /*7060*/  LEA.HI.X R5, R10, UR19, R5, 0x3, P1 ;  /* 0x000000130a057c11 */ /* 0x000fe200088f1c05 */
[----:B-1----:R1:W-:Y:S04]  /*7070*/  REDG.E.ADD.F32.FTZ.RN.STRONG.GPU desc[UR16][R2.64], R16 ;  /* 0x00000010020079a6 */ /* 0x0023e8000c12f310 */
[----:B------:R1:W-:Y:S04]  /*7080*/  REDG.E.ADD.F32.FTZ.RN.STRONG.GPU desc[UR16][R2.64+0x4], R17 ;  /* 0x00000411020079a6 */ /* 0x0003e8000c12f310 */
[----:B--2---:R1:W-:Y:S04]  /*7090*/  REDG.E.ADD.F32.FTZ.RN.STRONG.GPU desc[UR16][R4.64], R18 ;  /* 0x00000012040079a6 */ /* 0x0043e8000c12f310 */
[----:B------:R1:W-:Y:S01]  /*70a0*/  REDG.E.ADD.F32.FTZ.RN.STRONG.GPU desc[UR16][R4.64+0x4], R19 ;  /* 0x00000413040079a6 */ /* 0x0003e2000c12f310 */
[----:B------:R-:W-:Y:S05]  /*70b0*/  @!P0 BRA `(.L_x_15822) ;  /* 0xfffffffc00988947 */ /* 0x000fea000383ffff */
[----:B------:R-:W-:Y:S05]  /*70c0*/  BSYNC.RECONVERGENT B0 ;  /* 0x0000000000007941 */ /* 0x000fea0003800200 */
.L_x_15821:
[----:B------:R-:W-:Y:S05]  /*70d0*/  EXIT ;  /* 0x000000000000794d */ /* 0x000fea0003800000 */
.L_x_15823:
        /* <DEDUP_REMOVED lines=10> */
.L_x_18760:


//--------------------- .text._Z25selective_scan_bwd_kernelI32Selective_Scan_bwd_kernel_traitsILi32ELi8ELb0ELb1ELb0ELb0ELb1EfN3c107complexIfEEEEv12SSMParamsBwd --------------------------
	.section	.text._Z25selective_scan_bwd_kernelI32Selective_Scan_bwd_kernel_traitsILi32ELi8ELb0ELb1ELb0ELb0ELb1EfN3c107complexIfEEEEv12SSMParamsBwd,"ax",@progbits
	.align	128
        .global         _Z25selective_scan_bwd_kernelI32Selective_Scan_bwd_kernel_traitsILi32ELi8ELb0ELb1ELb0ELb0ELb1EfN3c107complexIfEEEEv12SSMParamsBwd
        .type           _Z25selective_scan_bwd_kernelI32Selective_Scan_bwd_kernel_traitsILi32ELi8ELb0ELb1ELb0ELb0ELb1EfN3c107complexIfEEEEv12SSMParamsBwd,@function
        .size           _Z25selective_scan_bwd_kernelI32Selective_Scan_bwd_kernel_traitsILi32ELi8ELb0ELb1ELb0ELb0ELb1EfN3c107complexIfEEEEv12SSMParamsBwd,(.L_x_18761 - _Z25selective_scan_bwd_kernelI32Selective_Scan_bwd_kernel_traitsILi32ELi8ELb0ELb1ELb0ELb0ELb1EfN3c107complexIfEEEEv12SSMParamsBwd)
        .other          _Z25selective_scan_bwd_kernelI32Selective_Scan_bwd_kernel_traitsILi32ELi8ELb0ELb1ELb0ELb0ELb1EfN3c107complexIfEEEEv12SSMParamsBwd,@"STO_CUDA_ENTRY STV_DEFAULT"
_Z25selective_scan_bwd_kernelI32Selective_Scan_bwd_kernel_traitsILi32ELi8ELb0ELb1ELb0ELb0ELb1EfN3c107complexIfEEEEv12SSMParamsBwd:
.text._Z25selective_scan_bwd_kernelI32Selective_Scan_bwd_kernel_traitsILi32ELi8ELb0ELb1ELb0ELb0ELb1EfN3c107complexIfEEEEv12SSMParamsBwd:
[----:B------:R-:W-:Y:S08]  /*0000*/  LDC R1, c[0x0][0x37c] ;  /* 0x0000df00ff017b82 */ /* 0x000ff00000000800 */
[----:B------:R-:W0:Y:S01]  /*0010*/  LDC R8, c[0x0][0x398] ;  /* 0x0000e600ff087b82 */ /* 0x000e220000000800 */
[----:B------:R-:W1:Y:S01]  /*0020*/  S2R R167, SR_CTAID.Y ;  /* 0x0000000000a77919 */ /* 0x000e620000002600 */
[----:B------:R-:W2:Y:S01]  /*0030*/  LDCU.64 UR16, c[0x0][0x358] ;  /* 0x00006b00ff1077ac */ /* 0x000ea20008000a00 */
[----:B------:R-:W-:Y:S01]  /*0040*/  CS2R R158, SRZ ;  /* 0x00000000009e7805 */ /* 0x000fe2000001ff00 */
[----:B------:R-:W-:Y:S01]  /*0050*/  HFMA2 R156, -RZ, RZ, 0, 0 ;  /* 0x00000000ff9c7431 */ /* 0x000fe200000001ff */
        /* <DEDUP_REMOVED lines=38> */
[----:B------:R-:W4:-:S12]  /*02c0*/  LDC.64 R160, c[0x0][0x4a8] ;  /* 0x00012a00ffa07b82 */ /* 0x000f180000000a00 */
        /* <DEDUP_REMOVED lines=30> */
[C---:B------:R-:W-:Y:S01]  /*04b0*/  IMAD.WIDE.U32 R4, R167.reuse, UR14, R4 ;  /* 0x0000000ea7047c25 */ /* 0x040fe2000f8e0004 */
[----:B------:R-:W-:Y:S02]  /*04c0*/  MOV R8, R6 ;  /* 0x0000000600087202 */ /* 0x000fe40000000f00 */
[----:B--2---:R-:W-:Y:S01]  /*04d0*/  SHF.R.U32.HI R0, RZ, 0x1, R19 ;  /* 0x00000001ff007819 */ /* 0x004fe20000011613 */
[C---:B------:R-:W-:Y:S01]  /*04e0*/  IMAD R17, R167.reuse, UR11, R3 ;  /* 0x0000000ba7117c24 */ /* 0x040fe2000f8e0203 */
[----:B------:R-:W-:Y:S01]  /*04f0*/  SHF.R.U64 R3, R18, 0x1, R19 ;  /* 0x0000000112037819 */ /* 0x000fe20000001213 */
[----:B------:R-:W-:Y:S01]  /*0500*/  IMAD R149, R167, UR15, R5 ;  /* 0x0000000fa7957c24 */ /* 0x000fe2000f8e0205 */
[----:B------:R-:W2:Y:S01]  /*0510*/  LDC.64 R18, c[0x0][0x4a0] ;  /* 0x00012800ff127b82 */ /* 0x000ea20000000a00 */
[----:B-1----:R-:W-:-:S04]  /*0520*/  IMAD.WIDE.U32 R6, R14, UR18, RZ ;  /* 0x000000120e067c25 */ /* 0x002fc8000f8e00ff */
[----:B------:R-:W-:-:S03]  /*0530*/  IMAD.WIDE.U32 R8, R3, UR18, R8 ;  /* 0x0000001203087c25 */ /* 0x000fc6000f8e0008 */
[----:B------:R-:W1:Y:S01]  /*0540*/  @P0 LDC R5, c[0x0][0x38c] ;  /* 0x0000e300ff050b82 */ /* 0x000e620000000800 */
[----:B------:R-:W-:Y:S02]  /*0550*/  IMAD R163, R0, UR18, RZ ;  /* 0x0000001200a37c24 */ /* 0x000fe4000f8e02ff */
[----:B------:R-:W-:Y:S01]  /*0560*/  IMAD R7, R15, UR18, R7 ;  /* 0x000000120f077c24 */ /* 0x000fe2000f8e0207 */
[C---:B------:R-:W-:Y:S01]  /*0570*/  LEA R165, P1, R8.reuse, R22, 0x3 ;  /* 0x0000001608a57211 */ /* 0x040fe200078218ff */
[-C--:B------:R-:W-:Y:S01]  /*0580*/  IMAD R0, R11, R20.reuse, RZ ;  /* 0x000000140b007224 */ /* 0x080fe200078e02ff */
[----:B------:R-:W-:Y:S01]  /*0590*/  IADD3 R163, PT, PT, R9, R163, RZ ;  /* 0x000000a309a37210 */ /* 0x000fe20007ffe0ff */
[C---:B------:R-:W-:Y:S02]  /*05a0*/  IMAD.WIDE.U32 R10, R13.reuse, R20, R6 ;  /* 0x000000140d0a7225 */ /* 0x040fe400078e0006 */
[----:B------:R-:W2:Y:S01]  /*05b0*/  @P0 LDC.64 R6, c[0x0][0x480] ;  /* 0x00012000ff060b82 */ /* 0x000ea20000000a00 */
[----:B------:R-:W-:Y:S01]  /*05c0*/  LEA.HI.X R163, R8, R23, R163, 0x3, P1 ;  /* 0x0000001708a37211 */ /* 0x000fe200008f1ca3 */
[----:B------:R-:W-:Y:S01]  /*05d0*/  IMAD R13, R13, R21, R0 ;  /* 0x000000150d0d7224 */ /* 0x000fe200078e0200 */
[----:B0-----:R-:W-:-:S05]  /*05e0*/  LEA R9, R25, 0xffffff00, 0x8 ;  /* 0xffffff0019097811 */ /* 0x001fca00078e40ff */
[----:B------:R-:W0:Y:S01]  /*05f0*/  LDC.64 R20, c[0x0][0x468] ;  /* 0x00011a00ff147b82 */ /* 0x000e220000000a00 */
[----:B----4-:R-:W-:Y:S02]  /*0600*/  UIMAD.WIDE.U32 UR4, UR18, UR6, URZ ;  /* 0x00000006120472a5 */ /* 0x010fe4000f8e00ff */
[----:B---3--:R-:W-:-:S05]  /*0610*/  @P0 IMAD R0, R12, UR18, R167 ;  /* 0x000000120c000c24 */ /* 0x008fca000f8e02a7 */
[----:B------:R-:W3:Y:S01]  /*0620*/  LDC.64 R22, c[0x0][0x528] ;  /* 0x00014a00ff167b82 */ /* 0x000ee20000000a00 */
[----:B------:R-:W-:Y:S01]  /*0630*/  LEA R3, R25, 0xfffffe00, 0x9 ;  /* 0xfffffe0019037811 */ /* 0x000fe200078e48ff */
[----:B------:R-:W-:Y:S01]  /*0640*/  UIMAD UR5, UR18, UR7, UR5 ;  /* 0x00000007120572a4 */ /* 0x000fe2000f8e0205 */
[----:B------:R-:W-:Y:S01]  /*0650*/  IADD3 R151, P2, PT, R9, R2, RZ ;  /* 0x0000000209977210 */ /* 0x000fe20007f5e0ff */
[----:B------:R-:W-:Y:S01]  /*0660*/  @P0 IMAD R0, R0, R25, RZ ;  /* 0x0000001900000224 */ /* 0x000fe200078e02ff */
[----:B------:R-:W-:Y:S02]  /*0670*/  IADD3 R2, PT, PT, R11, R13, RZ ;  /* 0x0000000d0b027210 */ /* 0x000fe40007ffe0ff */
[----:B------:R-:W-:Y:S01]  /*0680*/  IADD3 R10, P4, PT, R3, R10, RZ ;  /* 0x0000000a030a7210 */ /* 0x000fe20007f9e0ff */
[----:B-1----:R-:W-:Y:S01]  /*0690*/  @P0 IMAD R5, R0, R5, RZ ;  /* 0x0000000500050224 */ /* 0x002fe200078e02ff */
[----:B------:R-:W-:Y:S02]  /*06a0*/  ISETP.GE.AND P1, PT, R25, 0x1, PT ;  /* 0x000000011900780c */ /* 0x000fe40003f26270 */
[----:B------:R-:W-:Y:S01]  /*06b0*/  LEA.HI.X.SX32 R145, R3, R2, 0x1, P4 ;  /* 0x0000000203917211 */ /* 0x000fe200020f0eff */
[----:B--2---:R-:W-:Y:S01]  /*06c0*/  IMAD.WIDE.U32 R2, R167, R18, UR4 ;  /* 0x00000004a7027e25 */ /* 0x004fe2000f8e0012 */
[----:B------:R-:W-:-:S02]  /*06d0*/  SHF.R.S32.HI R0, RZ, 0x1f, R9 ;  /* 0x0000001fff007819 */ /* 0x000fc40000011409 */
[----:B------:R-:W-:Y:S01]  /*06e0*/  IADD3 R4, P3, PT, R9, R4, RZ ;  /* 0x0000000409047210 */ /* 0x000fe20007f7e0ff */
[----:B------:R-:W-:Y:S01]  /*06f0*/  IMAD R3, R167, R19, R3 ;  /* 0x00000013a7037224 */ /* 0x000fe200078e0203 */
[C---:B------:R-:W-:Y:S02]  /*0700*/  IADD3.X R8, PT, PT, R0.reuse, R17, RZ, P2, !PT ;  /* 0x0000001100087210 */ /* 0x040fe400017fe4ff */
        /* <DEDUP_REMOVED lines=9> */
[----:B---3--:R-:W-:Y:S02]  /*07a0*/  LEA R148, P2, R2, R22, 0x2 ;  /* 0x0000001602947211 */ /* 0x008fe400078410ff */
        /* <DEDUP_REMOVED lines=89> */
.L_x_15877:
[----:B0-----:R-:W0:Y:S01]  /*0d40*/  LDC.64 R6, c[0x0][0x410] ;  /* 0x00010400ff067b82 */ /* 0x001e220000000a00 */
[----:B------:R-:W-:Y:S01]  /*0d50*/  IADD3 R114, PT, PT, R144, -0x1, RZ ;  /* 0xffffffff90727810 */ /* 0x000fe20007ffe0ff */
[----:B------:R-:W1:Y:S01]  /*0d60*/  LDCU.64 UR6, c[0x0][0x488] ;  /* 0x00009100ff0677ac */ /* 0x000e620008000a00 */
[----:B------:R-:W-:Y:S02]  /*0d70*/  MOV R17, RZ ;  /* 0x000000ff00117202 */ /* 0x000fe40000000f00 */
[----:B------:R-:W-:Y:S02]  /*0d80*/  CS2R R24, SRZ ;  /* 0x0000000000187805 */ /* 0x000fe4000001ff00 */
[----:B------:R-:W-:Y:S01]  /*0d90*/  SHF.L.U32 R16, R114, 0x8, RZ ;  /* 0x0000000872107819 */ /* 0x000fe200000006ff */
[----:B--2---:R-:W2:Y:S01]  /*0da0*/  LDCU.64 UR8, c[0x0][0x478] ;  /* 0x00008f00ff0877ac */ /* 0x004ea20008000a00 */
[----:B------:R-:W-:Y:S01]  /*0db0*/  CS2R R26, SRZ ;  /* 0x00000000001a7805 */ /* 0x000fe2000001ff00 */
[----:B------:R-:W3:Y:S08]  /*0dc0*/  LDC.64 R20, c[0x0][0x420] ;  /* 0x00010800ff147b82 */ /* 0x000ef00000000a00 */
[----:B----4-:R-:W4:Y:S08]  /*0dd0*/  LDC.64 R18, c[0x0][0x418] ;  /* 0x00010600ff127b82 */ /* 0x010f300000000a00 */
[----:B------:R-:W1:Y:S01]  /*0de0*/  LDC.64 R22, c[0x0][0x428] ;  /* 0x00010a00ff167b82 */ /* 0x000e620000000a00 */
[----:B0-----:R-:W-:-:S07]  /*0df0*/  IMAD.WIDE.U32 R2, R6, UR18, R16 ;  /* 0x0000001206027c25 */ /* 0x001fce000f8e0010 */
[----:B------:R-:W0:Y:S01]  /*0e00*/  LDC R61, c[0x0][0x388] ;  /* 0x0000e200ff3d7b82 */ /* 0x000e220000000800 */
[----:B---3--:R-:W-:Y:S01]  /*0e10*/  IMAD.WIDE.U32 R4, R20, UR18, R16 ;  /* 0x0000001214047c25 */ /* 0x008fe2000f8e0010 */
[----:B------:R-:W-:-:S06]  /*0e20*/  CS2R R28, SRZ ;  /* 0x00000000001c7805 */ /* 0x000fcc000001ff00 */
[----:B------:R-:W-:Y:S01]  /*0e30*/  BAR.SYNC.DEFER_BLOCKING 0x0 ;  /* 0x0000000000007b1d */ /* 0x000fe20000010000 */
[----:B------:R-:W-:Y:S01]  /*0e40*/  IMAD R3, R7, UR18, R3 ;  /* 0x0000001207037c24 */ /* 0x000fe2000f8e0203 */
[C---:B------:R-:W-:Y:S01]  /*0e50*/  SHF.L.U32 R7, R132.reuse, 0x2, RZ ;  /* 0x0000000284077819 */ /* 0x040fe200000006ff */
[----:B------:R-:W-:Y:S02]  /*0e60*/  IMAD R5, R21, UR18, R5 ;  /* 0x0000001215057c24 */ /* 0x000fe4000f8e0205 */
[----:B----4-:R-:W-:Y:S01]  /*0e70*/  IMAD.WIDE.U32 R2, R167, R18, R2 ;  /* 0x00000012a7027225 */ /* 0x010fe200078e0002 */
[----:B------:R-:W-:Y:S01]  /*0e80*/  IADD3 R20, P2, PT, R7, R150, RZ ;  /* 0x0000009607147210 */ /* 0x000fe20007f5e0ff */
[----:B------:R-:W3:Y:S01]  /*0e90*/  S2R R112, SR_LANEID ;  /* 0x0000000000707919 */ /* 0x000ee20000000000 */
[----:B------:R-:W-:Y:S01]  /*0ea0*/  UMOV UR4, 0x400 ;  /* 0x0000040000047882 */ /* 0x000fe20000000000 */
[----:B------:R-:W-:Y:S01]  /*0eb0*/  IMAD R6, R167, R19, R3 ;  /* 0x00000013a7067224 */ /* 0x000fe200078e0203 */
[----:B------:R-:W-:-:S02]  /*0ec0*/  IADD3 R3, P0, PT, R132, R2, RZ ;  /* 0x0000000284037210 */ /* 0x000fc40007f1e0ff */
[----:B------:R-:W-:Y:S01]  /*0ed0*/  CS2R R38, SRZ ;  /* 0x0000000000267805 */ /* 0x000fe2000001ff00 */
[----:B-1----:R-:W-:Y:S01]  /*0ee0*/  IMAD.WIDE.U32 R4, R167, R22, R4 ;  /* 0x00000016a7047225 */ /* 0x002fe200078e0004 */
[----:B------:R-:W-:-:S03]  /*0ef0*/  IADD3.X R21, PT, PT, RZ, R149, RZ, P2, !PT ;  /* 0x00000095ff157210 */ /* 0x000fc600017fe4ff */
[----:B------:R-:W-:Y:S01]  /*0f00*/  HFMA2 R42, -RZ, RZ, 0, 0 ;  /* 0x00000000ff2a7431 */ /* 0x000fe200000001ff */
[----:B------:R-:W-:Y:S01]  /*0f10*/  IADD3.X R6, PT, PT, RZ, R6, RZ, P0, !PT ;  /* 0x00000006ff067210 */ /* 0x000fe200007fe4ff */
[----:B------:R-:W-:Y:S01]  /*0f20*/  IMAD R0, R167, R23, R5 ;  /* 0x00000017a7007224 */ /* 0x000fe200078e0205 */
[----:B------:R-:W-:Y:S02]  /*0f30*/  IADD3 R5, P1, PT, R132, R4, RZ ;  /* 0x0000000484057210 */ /* 0x000fe40007f3e0ff */
[----:B------:R-:W-:Y:S02]  /*0f40*/  CS2R R22, SRZ ;  /* 0x0000000000167805 */ /* 0x000fe4000001ff00 */
[----:B------:R-:W-:Y:S01]  /*0f50*/  LEA R2, P0, R3, UR6, 0x2 ;  /* 0x0000000603027c11 */ /* 0x000fe2000f8010ff */
[----:B------:R-:W1:Y:S01]  /*0f60*/  LDCU.64 UR10, c[0x0][0x558] ;  /* 0x0000ab00ff0a77ac */ /* 0x000e620008000a00 */
[----:B0-----:R-:W-:Y:S02]  /*0f70*/  IADD3 R113, PT, PT, -R16, R61, RZ ;  /* 0x0000003d10717210 */ /* 0x001fe40007ffe1ff */
[----:B------:R-:W-:-:S02]  /*0f80*/  IADD3.X R0, PT, PT, RZ, R0, RZ, P1, !PT ;  /* 0x00000000ff007210 */ /* 0x000fc40000ffe4ff */
[----:B--2---:R-:W-:Y:S02]  /*0f90*/  LEA R4, P1, R5, UR8, 0x2 ;  /* 0x0000000805047c11 */ /* 0x004fe4000f8210ff */
[----:B------:R-:W-:Y:S02]  /*0fa0*/  ISETP.GE.AND P6, PT, R132, R113, PT ;  /* 0x000000718400720c */ /* 0x000fe40003fc6270 */
[----:B------:R-:W-:Y:S02]  /*0fb0*/  LEA.HI.X R3, R3, UR7, R6, 0x2, P0 ;  /* 0x0000000703037c11 */ /* 0x000fe400080f1406 */
[----:B------:R-:W-:Y:S01]  /*0fc0*/  LEA.HI.X R5, R5, UR9, R0, 0x2, P1 ;  /* 0x0000000905057c11 */ /* 0x000fe200088f1400 */
[----:B------:R-:W-:Y:S01]  /*0fd0*/  HFMA2 R0, -RZ, RZ, 0, 0 ;  /* 0x00000000ff007431 */ /* 0x000fe200000001ff */
[C---:B------:R-:W-:Y:S01]  /*0fe0*/  IADD3 R18, P0, PT, R7.reuse, R152, RZ ;  /* 0x0000009807127210 */ /* 0x040fe20007f1e0ff */
[----:B------:R-:W0:Y:S01]  /*0ff0*/  S2UR UR6, SR_CgaCtaId ;  /* 0x00000000000679c3 */ /* 0x000e220000008800 */
[----:B------:R-:W-:Y:S01]  /*1000*/  IADD3 R6, P3, PT, R7, R148, RZ ;  /* 0x0000009407067210 */ /* 0x000fe20007f7e0ff */
[----:B------:R-:W2:Y:S01]  /*1010*/  LDCU.64 UR8, c[0x0][0x510] ;  /* 0x0000a200ff0877ac */ /* 0x000ea20008000a00 */
[----:B------:R-:W-:-:S02]  /*1020*/  IADD3.X R19, PT, PT, RZ, R151, RZ, P0, !PT ;  /* 0x00000097ff137210 */ /* 0x000fc400007fe4ff */
[-C--:B------:R-:W-:Y:S02]  /*1030*/  ISETP.GE.AND P0, PT, R130, R113.reuse, PT ;  /* 0x000000718200720c */ /* 0x080fe40003f06270 */
[-C--:B------:R-:W-:Y:S01]  /*1040*/  ISETP.GE.AND P1, PT, R128, R113.reuse, PT ;  /* 0x000000718000720c */ /* 0x080fe20003f26270 */
[----:B------:R-:W4:Y:S01]  /*1050*/  @!P6 LDG.E R0, desc[UR16][R18.64] ;  /* 0x000000101200e981 */ /* 0x000f22000c1e1900 */
[----:B------:R-:W-:Y:S02]  /*1060*/  IADD3.X R7, PT, PT, RZ, R146, RZ, P3, !PT ;  /* 0x00000092ff077210 */ /* 0x000fe40001ffe4ff */
[-C--:B------:R-:W-:Y:S02]  /*1070*/  ISETP.GE.AND P2, PT, R126, R113.reuse, PT ;  /* 0x000000717e00720c */ /* 0x080fe40003f46270 */
[-C--:B------:R-:W-:Y:S02]  /*1080*/  ISETP.GE.AND P3, PT, R124, R113.reuse, PT ;  /* 0x000000717c00720c */ /* 0x080fe40003f66270 */
[----:B------:R-:W-:-:S02]  /*1090*/  ISETP.GE.AND P4, PT, R122, R113, PT ;  /* 0x000000717a00720c */ /* 0x000fc40003f86270 */
[-C--:B------:R-:W-:Y:S01]  /*10a0*/  ISETP.GE.AND P5, PT, R120, R113.reuse, PT ;  /* 0x000000717800720c */ /* 0x080fe20003fa6270 */
[----:B------:R-:W2:Y:S01]  /*10b0*/  @!P0 LDG.E R23, desc[UR16][R18.64+0x80] ;  /* 0x0000801012178981 */ /* 0x000ea2000c1e1900 */
[----:B------:R-:W-:-:S03]  /*10c0*/  ISETP.GE.AND P6, PT, R118, R113, PT ;  /* 0x000000717600720c */ /* 0x000fc60003fc6270 */
[----:B------:R-:W2:Y:S04]  /*10d0*/  @!P1 LDG.E R22, desc[UR16][R18.64+0x100] ;  /* 0x0001001012169981 */ /* 0x000ea8000c1e1900 */
[----:B------:R-:W2:Y:S04]  /*10e0*/  @!P2 LDG.E R25, desc[UR16][R18.64+0x180] ;  /* 0x000180101219a981 */ /* 0x000ea8000c1e1900 */
[----:B------:R-:W2:Y:S04]  /*10f0*/  @!P3 LDG.E R24, desc[UR16][R18.64+0x200] ;  /* 0x000200101218b981 */ /* 0x000ea8000c1e1900 */
[----:B------:R-:W2:Y:S04]  /*1100*/  @!P4 LDG.E R27, desc[UR16][R18.64+0x280] ;  /* 0x00028010121bc981 */ /* 0x000ea8000c1e1900 */
[----:B------:R-:W2:Y:S04]  /*1110*/  @!P5 LDG.E R26, desc[UR16][R18.64+0x300] ;  /* 0x00030010121ad981 */ /* 0x000ea8000c1e1900 */
[----:B------:R1:W2:Y:S01]  /*1120*/  @!P6 LDG.E R29, desc[UR16][R18.64+0x380] ;  /* 0x00038010121de981 */ /* 0x0002a2000c1e1900 */
[C---:B---3--:R-:W-:Y:S01]  /*1130*/  IADD3 R31, PT, PT, R112.reuse, 0x20, RZ ;  /* 0x00000020701f7810 */ /* 0x048fe20007ffe0ff */
[----:B0-----:R-:W-:Y:S01]  /*1140*/  ULEA UR6, UR6, UR4, 0x18 ;  /* 0x0000000406067291 */ /* 0x001fe2000f8ec0ff */
[----:B------:R-:W-:Y:S01]  /*1150*/  IADD3 R33, PT, PT, R112, 0x40, RZ ;  /* 0x0000004070217810 */ /* 0x000fe20007ffe0ff */
[----:B------:R-:W0:Y:S01]  /*1160*/  LDCU UR4, c[0x0][0x38c] ;  /* 0x00007180ff0477ac */ /* 0x000e220008000800 */
[----:B------:R-:W-:-:S02]  /*1170*/  LEA.HI.SX32 R31, R31, R112, 0x1b ;  /* 0x000000701f1f7211 */ /* 0x000fc400078fdaff */
[-C--:B------:R-:W-:Y:S02]  /*1180*/  LEA.HI.SX32 R33, R33, R112.reuse, 0x1b ;  /* 0x0000007021217211 */ /* 0x080fe400078fdaff */
[----:B------:R-:W-:Y:S02]  /*1190*/  LEA R110, R31, UR6, 0x2 ;  /* 0x000000061f6e7c11 */ /* 0x000fe4000f8e10ff */
[C---:B-1----:R-:W-:Y:S02]  /*11a0*/  IADD3 R19, PT, PT, R112.reuse, 0x60, RZ ;  /* 0x0000006070137810 */ /* 0x042fe40007ffe0ff */
[C---:B------:R-:W-:Y:S02]  /*11b0*/  LEA.HI.SX32 R111, R112.reuse, R112, 0x1b ;  /* 0x00000070706f7211 */ /* 0x040fe400078fdaff */
[----:B------:R-:W-:Y:S02]  /*11c0*/  LEA R109, R33, UR6, 0x2 ;  /* 0x00000006216d7c11 */ /* 0x000fe4000f8e10ff */
[----:B------:R-:W-:-:S02]  /*11d0*/  IADD3 R31, PT, PT, R112, 0x80, RZ ;  /* 0x00000080701f7810 */ /* 0x000fc40007ffe0ff */
[C---:B------:R-:W-:Y:S02]  /*11e0*/  IADD3 R33, PT, PT, R112.reuse, 0xa0, RZ ;  /* 0x000000a070217810 */ /* 0x040fe40007ffe0ff */
[C---:B------:R-:W-:Y:S02]  /*11f0*/  IADD3 R35, PT, PT, R112.reuse, 0xc0, RZ ;  /* 0x000000c070237810 */ /* 0x040fe40007ffe0ff */
[----:B------:R-:W-:Y:S02]  /*1200*/  IADD3 R37, PT, PT, R112, 0xe0, RZ ;  /* 0x000000e070257810 */ /* 0x000fe40007ffe0ff */
[-C--:B------:R-:W-:Y:S02]  /*1210*/  LEA.HI.SX32 R19, R19, R112.reuse, 0x1b ;  /* 0x0000007013137211 */ /* 0x080fe400078fdaff */
[----:B------:R-:W-:Y:S02]  /*1220*/  LEA R111, R111, UR6, 0x2 ;  /* 0x000000066f6f7c11 */ /* 0x000fe4000f8e10ff */
[----:B------:R-:W-:-:S02]  /*1230*/  LEA.HI.SX32 R31, R31, R112, 0x1b ;  /* 0x000000701f1f7211 */ /* 0x000fc400078fdaff */
[-C--:B------:R-:W-:Y:S02]  /*1240*/  LEA.HI.SX32 R33, R33, R112.reuse, 0x1b ;  /* 0x0000007021217211 */ /* 0x080fe400078fdaff */
[----:B------:R-:W-:Y:S02]  /*1250*/  SHF.L.U32 R18, R112, 0x3, RZ ;  /* 0x0000000370127819 */ /* 0x000fe400000006ff */
[-C--:B------:R-:W-:Y:S02]  /*1260*/  LEA.HI.SX32 R35, R35, R112.reuse, 0x1b ;  /* 0x0000007023237211 */ /* 0x080fe400078fdaff */
[----:B------:R-:W-:Y:S02]  /*1270*/  LEA.HI.SX32 R37, R37, R112, 0x1b ;  /* 0x0000007025257211 */ /* 0x000fe400078fdaff */
[----:B------:R-:W-:Y:S02]  /*1280*/  LEA R108, R19, UR6, 0x2 ;  /* 0x00000006136c7c11 */ /* 0x000fe4000f8e10ff */
[----:B------:R-:W-:-:S02]  /*1290*/  LEA R107, R31, UR6, 0x2 ;  /* 0x000000061f6b7c11 */ /* 0x000fc4000f8e10ff */
[----:B------:R-:W-:Y:S02]  /*12a0*/  LEA R106, R33, UR6, 0x2 ;  /* 0x00000006216a7c11 */ /* 0x000fe4000f8e10ff */
[----:B------:R-:W-:Y:S02]  /*12b0*/  LEA.HI.SX32 R103, R18, R18, 0x1b ;  /* 0x0000001212677211 */ /* 0x000fe400078fdaff */
[----:B------:R-:W-:Y:S02]  /*12c0*/  LEA R105, R35, UR6, 0x2 ;  /* 0x0000000623697c11 */ /* 0x000fe4000f8e10ff */
[----:B------:R-:W-:Y:S02]  /*12d0*/  LEA R104, R37, UR6, 0x2 ;  /* 0x0000000625687c11 */ /* 0x000fe4000f8e10ff */
[----:B------:R-:W-:Y:S02]  /*12e0*/  LEA R103, R103, UR6, 0x2 ;  /* 0x0000000667677c11 */ /* 0x000fe4000f8e10ff */
[----:B------:R-:W-:-:S02]  /*12f0*/  P2R R30, PR, RZ, 0x1 ;  /* 0x00000001ff1e7803 */ /* 0x000fc40000000000 */
[----:B------:R-:W-:Y:S01]  /*1300*/  ISETP.GE.AND P0, PT, R132, R113, PT ;  /* 0x000000718400720c */ /* 0x000fe20003f06270 */
[----:B------:R-:W-:Y:S01]  /*1310*/  HFMA2 R19, -RZ, RZ, 0, 0 ;  /* 0x00000000ff137431 */ /* 0x000fe200000001ff */
[----:B----4-:R1:W-:Y:S04]  /*1320*/  STS [R111], R0 ;  /* 0x000000006f007388 */ /* 0x0103e80000000800 */
[----:B--2---:R-:W-:Y:S04]  /*1330*/  STS [R110+0x80], R23 ;  /* 0x000080176e007388 */ /* 0x004fe80000000800 */
        /* <DEDUP_REMOVED lines=17> */
[----:B--2---:R-:W-:Y:S02]  /*1450*/  CS2R R22, SRZ ;  /* 0x0000000000167805 */ /* 0x004fe4000001ff00 */
[----:B---3--:R-:W-:Y:S02]  /*1460*/  CS2R R24, SRZ ;  /* 0x0000000000187805 */ /* 0x008fe4000001ff00 */
[----:B----4-:R-:W-:Y:S01]  /*1470*/  CS2R R26, SRZ ;  /* 0x00000000001a7805 */ /* 0x010fe2000001ff00 */
        /* <DEDUP_REMOVED lines=8> */
[----:B------:R1:W4:Y:S01]  /*1500*/  @!P6 LDG.E R27, desc[UR16][R20.64+0x380] ;  /* 0x00038010141be981 */ /* 0x000322000c1e1900 */
[----:B------:R-:W-:-:S02]  /*1510*/  P2R R30, PR, RZ, 0x1 ;  /* 0x00000001ff1e7803 */ /* 0x000fc40000000000 */
[----:B------:R-:W-:Y:S01]  /*1520*/  ISETP.GE.AND P0, PT, R132, R113, PT ;  /* 0x000000718400720c */ /* 0x000fe20003f06270 */
[----:B------:R-:W-:Y:S01]  /*1530*/  HFMA2 R31, -RZ, RZ, 0, 0 ;  /* 0x00000000ff1f7431 */ /* 0x000fe200000001ff */
[----:B------:R-:W-:Y:S02]  /*1540*/  CS2R R32, SRZ ;  /* 0x0000000000207805 */ /* 0x000fe4000001ff00 */
[----:B-1----:R-:W-:Y:S02]  /*1550*/  MOV R20, RZ ;  /* 0x000000ff00147202 */ /* 0x002fe40000000f00 */
[----:B------:R-:W-:Y:S01]  /*1560*/  CS2R R34, SRZ ;  /* 0x0000000000227805 */ /* 0x000fe2000001ff00 */
[----:B--2---:R-:W-:Y:S04]  /*1570*/  STS [R111], R0 ;  /* 0x000000006f007388 */ /* 0x004fe80000000800 */
[----:B---3--:R-:W-:Y:S04]  /*1580*/  STS [R110+0x80], R19 ;  /* 0x000080136e007388 */ /* 0x008fe80000000800 */
[----:B------:R-:W-:Y:S04]  /*1590*/  STS [R109+0x100], R22 ;  /* 0x000100166d007388 */ /* 0x000fe80000000800 */
[----:B----4-:R-:W-:Y:S04]  /*15a0*/  STS [R108+0x180], R23 ;  /* 0x000180176c007388 */ /* 0x010fe80000000800 */
        /* <DEDUP_REMOVED lines=14> */
[----:B-1----:R-:W-:Y:S01]  /*1690*/  CS2R R28, SRZ ;  /* 0x00000000001c7805 */ /* 0x002fe2000001ff00 */
[----:B------:R-:W-:Y:S01]  /*16a0*/  HFMA2 R22, -RZ, RZ, 0, 0 ;  /* 0x00000000ff167431 */ /* 0x000fe200000001ff */
[----:B------:R-:W-:-:S03]  /*16b0*/  MOV R0, RZ ;  /* 0x000000ff00007202 */ /* 0x000fc60000000f00 */
        /* <DEDUP_REMOVED lines=12> */
[----:B------:R-:W-:Y:S01]  /*1780*/  MOV R37, RZ ;  /* 0x000000ff00257202 */ /* 0x000fe20000000f00 */
        /* <DEDUP_REMOVED lines=30> */
[----:B------:R-:W-:Y:S02]  /*1970*/  ISETP.GE.AND P0, PT, R132, R113, PT ;  /* 0x000000718400720c */ /* 0x000fe40003f06270 */
[----:B-1----:R-:W-:Y:S01]  /*1980*/  CS2R R2, SRZ ;  /* 0x0000000000027805 */ /* 0x002fe2000001ff00 */
        /* <DEDUP_REMOVED lines=11> */
[----:B------:R-:W4:Y:S04]  /*1a40*/  LDS R35, [R103+0x8] ;  /* 0x0000080067237984 */ /* 0x000f280000000800 */
[----:B------:R-:W0:Y:S04]  /*1a50*/  LDS R30, [R103+0xc] ;  /* 0x00000c00671e7984 */ /* 0x000e280000000800 */
[----:B------:R-:W-:Y:S04]  /*1a60*/  LDS R36, [R103+0x10] ;  /* 0x0000100067247984 */ /* 0x000fe80000000800 */
[----:B------:R-:W-:Y:S04]  /*1a70*/  LDS R32, [R103+0x14] ;  /* 0x0000140067207984 */ /* 0x000fe80000000800 */
[----:B------:R-:W0:Y:S04]  /*1a80*/  LDS R29, [R103+0x18] ;  /* 0x00001800671d7984 */ /* 0x000e280000000800 */
[----:B------:R-:W0:Y:S01]  /*1a90*/  LDS R34, [R103+0x1c] ;  /* 0x00001c0067227984 */ /* 0x000e220000000800 */
[----:B------:R-:W-:Y:S01]  /*1aa0*/  BAR.SYNC.DEFER_BLOCKING 0x0 ;  /* 0x0000000000007b1d */ /* 0x000fe20000010000 */
[----:B-1----:R-:W-:-:S02]  /*1ab0*/  MOV R31, RZ ;  /* 0x000000ff001f7202 */ /* 0x002fc40000000f00 */
[----:B------:R-:W-:Y:S02]  /*1ac0*/  MOV R37, RZ ;  /* 0x000000ff00257202 */ /* 0x000fe40000000f00 */
[----:B------:R-:W-:Y:S01]  /*1ad0*/  MOV R39, RZ ;  /* 0x000000ff00277202 */ /* 0x000fe20000000f00 */
[----:B------:R-:W4:Y:S01]  /*1ae0*/  @!P0 LDG.E R38, desc[UR16][R4.64] ;  /* 0x0000001004268981 */ /* 0x000f22000c1e1900 */
[----:B------:R-:W-:Y:S01]  /*1af0*/  ISETP.NE.AND P0, PT, R40, RZ, PT ;  /* 0x000000ff2800720c */ /* 0x000fe20003f05270 */
[----:B------:R-:W-:Y:S02]  /*1b00*/  HFMA2 R40, -RZ, RZ, 0, 0 ;  /* 0x00000000ff287431 */ /* 0x000fe400000001ff */
        /* <DEDUP_REMOVED lines=8> */
[----:B---3--:R-:W-:-:S05]  /*1b90*/  FMUL.FTZ R43, R28, -1.4426950216293334961 ;  /* 0xbfb8aa3b1c2b7820 */ /* 0x008fca0000410000 */
[----:B------:R-:W2:Y:S01]  /*1ba0*/  MUFU.EX2 R41, R41 ;  /* 0x0000002900297308 */ /* 0x000ea20000000800 */
[----:B----4-:R-:W-:-:S07]  /*1bb0*/  FMUL.FTZ R44, R35, -1.4426950216293334961 ;  /* 0xbfb8aa3b232c7820 */ /* 0x010fce0000410000 */
[----:B------:R-:W3:Y:S08]  /*1bc0*/  MUFU.EX2 R43, R43 ;  /* 0x0000002b002b7308 */ /* 0x000ef00000000800 */
[----:B------:R-:W4:Y:S01]  /*1bd0*/  MUFU.EX2 R45, R44 ;  /* 0x0000002c002d7308 */ /* 0x000f220000000800 */
[----:B--2---:R-:W-:Y:S01]  /*1be0*/  FADD.FTZ R41, R41, 1 ;  /* 0x3f80000029297421 */ /* 0x004fe20000010000 */
[----:B0-----:R-:W-:Y:S01]  /*1bf0*/  FMUL.FTZ R46, R30, -1.4426950216293334961 ;  /* 0xbfb8aa3b1e2e7820 */ /* 0x001fe20000410000 */
[----:B---3--:R-:W-:-:S05]  /*1c00*/  FADD.FTZ R43, R43, 1 ;  /* 0x3f8000002b2b7421 */ /* 0x008fca0000010000 */
[----:B------:R-:W-:Y:S01]  /*1c10*/  MUFU.RCP R44, R41 ;  /* 0x00000029002c7308 */ /* 0x000fe20000001000 */
[----:B-1----:R-:W-:Y:S01]  /*1c20*/  FMUL.FTZ R5, R29, -1.4426950216293334961 ;  /* 0xbfb8aa3b1d057820 */ /* 0x002fe20000410000 */
[----:B------:R-:W-:-:S06]  /*1c30*/  FMUL.FTZ R50, R34, -1.4426950216293334961 ;  /* 0xbfb8aa3b22327820 */ /* 0x000fcc0000410000 */
[----:B------:R-:W-:Y:S01]  /*1c40*/  MUFU.RCP R47, R43 ;  /* 0x0000002b002f7308 */ /* 0x000fe20000001000 */
[----:B----4-:R-:W-:Y:S01]  /*1c50*/  FADD.FTZ R45, R45, 1 ;  /* 0x3f8000002d2d7421 */ /* 0x010fe20000010000 */
[----:B------:R-:W-:-:S06]  /*1c60*/  FMUL.FTZ R4, R32, -1.4426950216293334961 ;  /* 0xbfb8aa3b20047820 */ /* 0x000fcc0000410000 */
[----:B------:R-:W0:Y:S01]  /*1c70*/  MUFU.EX2 R48, R46 ;  /* 0x0000002e00307308 */ /* 0x000e220000000800 */
[----:B------:R-:W-:-:S07]  /*1c80*/  FMUL.FTZ R49, R36, -1.4426950216293334961 ;  /* 0xbfb8aa3b24317820 */ /* 0x000fce0000410000 */
[----:B------:R-:W-:Y:S08]  /*1c90*/  MUFU.EX2 R5, R5 ;  /* 0x0000000500057308 */ /* 0x000ff00000000800 */
[----:B------:R-:W1:Y:S08]  /*1ca0*/  MUFU.EX2 R50, R50 ;  /* 0x0000003200327308 */ /* 0x000e700000000800 */
[----:B------:R-:W-:Y:S01]  /*1cb0*/  MUFU.RCP R46, R45 ;  /* 0x0000002d002e7308 */ /* 0x000fe20000001000 */
[----:B0-----:R-:W-:-:S07]  /*1cc0*/  FADD.FTZ R48, R48, 1 ;  /* 0x3f80000030307421 */ /* 0x001fce0000010000 */
[----:B------:R-:W0:Y:S08]  /*1cd0*/  MUFU.EX2 R4, R4 ;  /* 0x0000000400047308 */ /* 0x000e300000000800 */
[----:B------:R-:W2:Y:S01]  /*1ce0*/  MUFU.EX2 R49, R49 ;  /* 0x0000003100317308 */ /* 0x000ea20000000800 */
[----:B-1----:R-:W-:-:S07]  /*1cf0*/  FADD.FTZ R50, R50, 1 ;  /* 0x3f80000032327421 */ /* 0x002fce0000010000 */
[----:B------:R-:W1:Y:S01]  /*1d00*/  MUFU.RCP R51, R48 ;  /* 0x0000003000337308 */ /* 0x000e620000001000 */
[----:B0-----:R-:W-:-:S07]  /*1d10*/  FADD.FTZ R4, R4, 1 ;  /* 0x3f80000004047421 */ /* 0x001fce0000010000 */
[----:B------:R-:W-:Y:S01]  /*1d20*/  MUFU.RCP R59, R50 ;  /* 0x00000032003b7308 */ /* 0x000fe20000001000 */
[----:B--2---:R-:W-:-:S07]  /*1d30*/  FADD.FTZ R49, R49, 1 ;  /* 0x3f80000031317421 */ /* 0x004fce0000010000 */
[----:B------:R0:W-:Y:S08]  /*1d40*/  MUFU.RCP R57, R4 ;  /* 0x0000000400397308 */ /* 0x0001f00000001000 */
[----:B------:R-:W-:Y:S01]  /*1d50*/  MUFU.RCP R55, R49 ;  /* 0x0000003100377308 */ /* 0x000fe20000001000 */
[----:B0-----:R-:W-:-:S04]  /*1d60*/  FADD.FTZ R4, -R46, 1 ;  /* 0x3f8000002e047421 */ /* 0x001fc80000010100 */
[----:B------:R-:W-:Y:S01]  /*1d70*/  FFMA.FTZ R48, R35, R4, 1 ;  /* 0x3f80000023307423 */ /* 0x000fe20000010004 */
[----:B------:R-:W-:Y:S01]  /*1d80*/  ISETP.NE.AND P4, PT, R157, RZ, PT ;  /* 0x000000ff9d00720c */ /* 0x000fe20003f85270 */
[----:B------:R-:W-:Y:S04]  /*1d90*/  STS [R111], R38 ;  /* 0x000000266f007388 */ /* 0x000fe80000000800 */
        /* <DEDUP_REMOVED lines=17> */
[----:B------:R-:W-:-:S03]  /*1eb0*/  FADD.FTZ R3, -R47, 1 ;  /* 0x3f8000002f037421 */ /* 0x000fc60000010100 */
[----:B------:R0:W4:Y:S01]  /*1ec0*/  MUFU.RCP R56, R42 ;  /* 0x0000002a00387308 */ /* 0x0001220000001000 */
[----:B------:R-:W-:Y:S01]  /*1ed0*/  FADD.FTZ R2, -R44, 1 ;  /* 0x3f8000002c027421 */ /* 0x000fe20000010100 */
[----:B-1----:R-:W-:Y:S01]  /*1ee0*/  FADD.FTZ R5, -R51, 1 ;  /* 0x3f80000033057421 */ /* 0x002fe20000010100 */
[----:B0-----:R-:W-:Y:S01]  /*1ef0*/  FFMA.FTZ R42, R28, R3, 1 ;  /* 0x3f8000001c2a7423 */ /* 0x001fe20000010003 */
[----:B--2---:R-:W-:Y:S01]  /*1f00*/  FMUL.FTZ R3, R0, R41 ;  /* 0x0000002900037220 */ /* 0x004fe20000410000 */
[----:B---3--:R-:W-:Y:S01]  /*1f10*/  FMUL.FTZ R49, R7, R38 ;  /* 0x0000002607317220 */ /* 0x008fe20000410000 */
[----:B------:R-:W-:Y:S02]  /*1f20*/  FFMA.FTZ R2, R33, R2, 1 ;  /* 0x3f80000021027423 */ /* 0x000fe40000010002 */
[----:B------:R-:W-:Y:S01]  /*1f30*/  FMUL.FTZ R3, R44, R3 ;  /* 0x000000032c037220 */ /* 0x000fe20000410000 */
[----:B----4-:R-:W-:Y:S01]  /*1f40*/  FMUL.FTZ R4, R6, R43 ;  /* 0x0000002b06047220 */ /* 0x010fe20000410000 */
        /* <DEDUP_REMOVED lines=10> */
[----:B------:R-:W-:Y:S01]  /*1ff0*/  FMUL.FTZ R42, R5, R42 ;  /* 0x0000002a052a7220 */ /* 0x000fe20000410000 */
[----:B------:R-:W-:Y:S01]  /*2000*/  FMUL.FTZ R50, R50, R53 ;  /* 0x0000003532327220 */ /* 0x000fe20000410000 */
[----:B------:R-:W-:Y:S01]  /*2010*/  FADD.FTZ R5, -R57, 1 ;  /* 0x3f80000039057421 */ /* 0x000fe20000010100 */
        /* <DEDUP_REMOVED lines=62> */
[----:B------:R-:W-:-:S03]  /*2400*/  ISETP.GE.AND P2, PT, R126, R67, PT ;  /* 0x000000437e00720c */ /* 0x000fc60003f46270 */
        /* <DEDUP_REMOVED lines=12> */
[----:B------:R-:W-:Y:S01]  /*24d0*/  FMUL.FTZ R7, R7, R35 ;  /* 0x0000002307077220 */ /* 0x000fe20000410000 */
[----:B------:R-:W-:Y:S01]  /*24e0*/  FMUL.FTZ R20, R20, R30 ;  /* 0x0000001e14147220 */ /* 0x000fe20000410000 */
[----:B------:R-:W-:Y:S01]  /*24f0*/  FMUL.FTZ R67, R22, R36 ;  /* 0x0000002416437220 */ /* 0x000fe20000410000 */
[----:B------:R-:W-:Y:S01]  /*2500*/  FMUL.FTZ R24, R24, R32 ;  /* 0x0000002018187220 */ /* 0x000fe20000410000 */
[----:B------:R-:W-:Y:S01]  /*2510*/  FMUL.FTZ R27, R27, R34 ;  /* 0x000000221b1b7220 */ /* 0x000fe20000410000 */
[----:B0-----:R-:W-:Y:S01]  /*2520*/  FMUL.FTZ R65, R26, R29 ;  /* 0x0000001d1a417220 */ /* 0x001fe20000410000 */
        /* <DEDUP_REMOVED lines=10> */
[----:B------:R-:W0:Y:S08]  /*25d0*/  LDC.64 R46, c[0x0][0x430] ;  /* 0x00010c00ff2e7b82 */ /* 0x000e300000000a00 */
[----:B------:R-:W1:Y:S01]  /*25e0*/  LDC.64 R48, c[0x0][0x438] ;  /* 0x00010e00ff307b82 */ /* 0x000e620000000a00 */
        /* <DEDUP_REMOVED lines=10> */
[----:B0-----:R-:W-:-:S03]  /*2690*/  IMAD.WIDE.U32 R2, R46, UR18, R16 ;  /* 0x000000122e027c25 */ /* 0x001fc6000f8e0010 */
[----:B------:R-:W-:Y:S01]  /*26a0*/  LDS R31, [R110+0x80] ;  /* 0x000080006e1f7984 */ /* 0x000fe20000000800 */
[----:B------:R-:W-:-:S03]  /*26b0*/  IMAD R3, R47, UR18, R3 ;  /* 0x000000122f037c24 */ /* 0x000fc6000f8e0203 */
[----:B------:R-:W-:Y:S01]  /*26c0*/  LDS R33, [R109+0x100] ;  /* 0x000100006d217984 */ /* 0x000fe20000000800 */
[----:B-1----:R-:W-:-:S03]  /*26d0*/  IMAD.WIDE.U32 R2, R167, R48, R2 ;  /* 0x00000030a7027225 */ /* 0x002fc600078e0002 */
[----:B------:R-:W-:Y:S01]  /*26e0*/  LDS R35, [R108+0x180] ;  /* 0x000180006c237984 */ /* 0x000fe20000000800 */
[----:B------:R-:W-:Y:S01]  /*26f0*/  IMAD R0, R167, R49, R3 ;  /* 0x00000031a7007224 */ /* 0x000fe200078e0203 */
[----:B------:R-:W-:Y:S02]  /*2700*/  IADD3 R3, P0, PT, R132, R2, RZ ;  /* 0x0000000284037210 */ /* 0x000fe40007f1e0ff */
[----:B------:R-:W-:Y:S02]  /*2710*/  LDS R37, [R107+0x200] ;  /* 0x000200006b257984 */ /* 0x000fe40000000800 */
[----:B------:R-:W-:Y:S02]  /*2720*/  IADD3.X R0, PT, PT, RZ, R0, RZ, P0, !PT ;  /* 0x00000000ff007210 */ /* 0x000fe400007fe4ff */
[----:B------:R-:W-:Y:S01]  /*2730*/  LDS R39, [R106+0x280] ;  /* 0x000280006a277984 */ /* 0x000fe20000000800 */
[----:B------:R-:W-:-:S03]  /*2740*/  LEA R2, P0, R3, UR8, 0x2 ;  /* 0x0000000803027c11 */ /* 0x000fc6000f8010ff */
[----:B------:R-:W-:Y:S01]  /*2750*/  LDS R41, [R105+0x300] ;  /* 0x0003000069297984 */ /* 0x000fe20000000800 */
[----:B------:R-:W-:-:S03]  /*2760*/  LEA.HI.X R3, R3, UR9, R0, 0x2, P0 ;  /* 0x0000000903037c11 */ /* 0x000fc600080f1400 */
        /* <DEDUP_REMOVED lines=20> */
.L_x_15825:
[----:B------:R-:W-:Y:S01]  /*28b0*/  FFMA.FTZ R0, R102, R5, R159 ;  /* 0x0000000566007223 */ /* 0x000fe2000001009f */
[----:B------:R-:W-:Y:S01]  /*28c0*/  BAR.SYNC.DEFER_BLOCKING 0x0 ;  /* 0x0000000000007b1d */ /* 0x000fe20000010000 */
[----:B------:R-:W-:Y:S01]  /*28d0*/  UISETP.GE.AND UP0, UPT, UR4, 0x1, UPT ;  /* 0x000000010400788c */ /* 0x000fe2000bf06270 */
[----:B------:R-:W-:Y:S01]  /*28e0*/  MOV R94, RZ ;  /* 0x000000ff005e7202 */ /* 0x000fe20000000f00 */
[----:B0-----:R-:W-:Y:S01]  /*28f0*/  FFMA.FTZ R3, R101, R6, R0 ;  /* 0x0000000665037223 */ /* 0x001fe20000010000 */
[----:B------:R-:W-:Y:S02]  /*2900*/  CS2R R92, SRZ ;  /* 0x00000000005c7805 */ /* 0x000fe4000001ff00 */
[----:B------:R-:W-:Y:S02]  /*2910*/  CS2R R90, SRZ ;  /* 0x00000000005a7805 */ /* 0x000fe4000001ff00 */
[----:B------:R-:W-:Y:S01]  /*2920*/  CS2R R88, SRZ ;  /* 0x0000000000587805 */ /* 0x000fe2000001ff00 */
[----:B------:R-:W-:Y:S01]  /*2930*/  FFMA.FTZ R0, R100, R7, R3 ;  /* 0x0000000764007223 */ /* 0x000fe20000010003 */
[----:B------:R-:W-:Y:S01]  /*2940*/  MOV R87, RZ ;  /* 0x000000ff00577202 */ /* 0x000fe20000000f00 */
[--C-:B-----5:R-:W-:Y:S01]  /*2950*/  FADD.FTZ R85, R85, R156.reuse ;  /* 0x0000009c55557221 */ /* 0x120fe20000010000 */
        /* <DEDUP_REMOVED lines=24> */
[C-C-:B------:R-:W-:Y:S01]  /*2ae0*/  IADD3 R41, PT, PT, R18.reuse, 0x1, R18.reuse ;  /* 0x0000000112297810 */ /* 0x140fe20007ffe012 */
[----:B------:R-:W0:Y:S01]  /*2af0*/  LDC R63, c[0x0][0x388] ;  /* 0x0000e200ff3f7b82 */ /* 0x000e220000000800 */
[C-C-:B------:R-:W-:Y:S01]  /*2b00*/  IADD3 R43, PT, PT, R18.reuse, 0x2, R18.reuse ;  /* 0x00000002122b7810 */ /* 0x140fe20007ffe012 */
[----:B------:R-:W-:Y:S01]  /*2b10*/  FADD.FTZ R0, R5, R5 ;  /* 0x0000000505007221 */ /* 0x000fe20000010000 */
[C-C-:B------:R-:W-:Y:S01]  /*2b20*/  IADD3 R45, PT, PT, R18.reuse, 0x3, R18.reuse ;  /* 0x00000003122d7810 */ /* 0x140fe20007ffe012 */
[----:B------:R-:W-:Y:S01]  /*2b30*/  FADD.FTZ R69, R7, R7 ;  /* 0x0000000707457221 */ /* 0x000fe20000010000 */
[----:B------:R-:W-:Y:S01]  /*2b40*/  IADD3 R47, PT, PT, R18, 0x4, R18 ;  /* 0x00000004122f7810 */ /* 0x000fe20007ffe012 */
[----:B------:R-:W-:Y:S01]  /*2b50*/  FADD.FTZ R70, R6, R6 ;  /* 0x0000000606467221 */ /* 0x000fe20000010000 */
[C-C-:B------:R-:W-:Y:S01]  /*2b60*/  IADD3 R49, PT, PT, R18.reuse, 0x5, R18.reuse ;  /* 0x0000000512317810 */ /* 0x140fe20007ffe012 */
[----:B------:R-:W1:Y:S01]  /*2b70*/  LDC.64 R20, c[0x0][0x440] ;  /* 0x00011000ff147b82 */ /* 0x000e620000000a00 */
[C-C-:B------:R-:W-:Y:S01]  /*2b80*/  IADD3 R51, PT, PT, R18.reuse, 0x6, R18.reuse ;  /* 0x0000000612337810 */ /* 0x140fe20007ffe012 */
[----:B------:R-:W-:Y:S01]  /*2b90*/  HFMA2 R94, -RZ, RZ, 0, 0 ;  /* 0x00000000ff5e7431 */ /* 0x000fe200000001ff */
[----:B------:R-:W-:Y:S01]  /*2ba0*/  IADD3 R53, PT, PT, R18, 0x7, R18 ;  /* 0x0000000712357810 */ /* 0x000fe20007ffe012 */
[----:B------:R-:W-:Y:S01]  /*2bb0*/  FADD.FTZ R67, R67, R67 ;  /* 0x0000004343437221 */ /* 0x000fe20000010000 */
[----:B------:R-:W-:Y:S01]  /*2bc0*/  SHF.L.U32 R2, R112, 0x4, RZ ;  /* 0x0000000470027819 */ /* 0x000fe200000006ff */
[----:B------:R-:W-:Y:S01]  /*2bd0*/  FADD.FTZ R65, R65, R65 ;  /* 0x0000004141417221 */ /* 0x000fe20000010000 */
[----:B------:R-:W-:Y:S01]  /*2be0*/  SHF.L.U32 R62, R114, 0x9, RZ ;  /* 0x00000009723e7819 */ /* 0x000fe200000006ff */
[----:B------:R-:W2:Y:S01]  /*2bf0*/  LDC.64 R18, c[0x0][0x3a8] ;  /* 0x0000ea00ff127b82 */ /* 0x000ea20000000a00 */
[C---:B------:R-:W-:Y:S01]  /*2c00*/  IADD3 R37, PT, PT, R112.reuse, 0x1c0, RZ ;  /* 0x000001c070257810 */ /* 0x040fe20007ffe0ff */
[----:B------:R-:W3:Y:S01]  /*2c10*/  LDCU UR8, c[0x0][0x394] ;  /* 0x00007280ff0877ac */ /* 0x000ee20008000800 */
[----:B------:R-:W-:-:S02]  /*2c20*/  IADD3 R39, PT, PT, R112, 0x1e0, RZ ;  /* 0x000001e070277810 */ /* 0x000fc40007ffe0ff */
[C---:B------:R-:W-:Y:S01]  /*2c30*/  IADD3 R3, PT, PT, R112.reuse, 0x100, RZ ;  /* 0x0000010070037810 */ /* 0x040fe20007ffe0ff */
[----:B------:R-:W4:Y:S01]  /*2c40*/  LDCU UR9, c[0x0][0x38c] ;  /* 0x00007180ff0977ac */ /* 0x000f220008000800 */
[C---:B------:R-:W-:Y:S01]  /*2c50*/  IADD3 R5, PT, PT, R112.reuse, 0x120, RZ ;  /* 0x0000012070057810 */ /* 0x040fe20007ffe0ff */
[----:B------:R-:W0:Y:S01]  /*2c60*/  LDC.64 R22, c[0x0][0x3c0] ;  /* 0x0000f000ff167b82 */ /* 0x000e220000000a00 */
[C---:B------:R-:W-:Y:S01]  /*2c70*/  IADD3 R7, PT, PT, R112.reuse, 0x140, RZ ;  /* 0x0000014070077810 */ /* 0x040fe20007ffe0ff */
[----:B------:R-:W-:Y:S01]  /*2c80*/  UMOV UR4, URZ ;  /* 0x000000ff00047c82 */ /* 0x000fe20008000000 */
[C---:B------:R-:W-:Y:S02]  /*2c90*/  IADD3 R31, PT, PT, R112.reuse, 0x160, RZ ;  /* 0x00000160701f7810 */ /* 0x040fe40007ffe0ff */
[C---:B------:R-:W-:Y:S02]  /*2ca0*/  IADD3 R33, PT, PT, R112.reuse, 0x180, RZ ;  /* 0x0000018070217810 */ /* 0x040fe40007ffe0ff */
        /* <DEDUP_REMOVED lines=12> */
[----:B------:R-:W-:Y:S02]  /*2d70*/  LEA R61, R61, -R62, 0x1 ;  /* 0x8000003e3d3d7211 */ /* 0x000fe400078e08ff */
[-C--:B------:R-:W-:Y:S02]  /*2d80*/  LEA.HI.SX32 R45, R45, R2.reuse, 0x1b ;  /* 0x000000022d2d7211 */ /* 0x080fe400078fdaff */
[-C--:B------:R-:W-:Y:S02]  /*2d90*/  LEA.HI.SX32 R41, R41, R2.reuse, 0x1b ;  /* 0x0000000229297211 */ /* 0x080fe400078fdaff */
[-C--:B------:R-:W-:Y:S02]  /*2da0*/  LEA.HI.SX32 R43, R43, R2.reuse, 0x1b ;  /* 0x000000022b2b7211 */ /* 0x080fe400078fdaff */
[----:B------:R-:W-:-:S02]  /*2db0*/  LEA.HI.SX32 R47, R47, R2, 0x1b ;  /* 0x000000022f2f7211 */ /* 0x000fc400078fdaff */
[-C--:B------:R-:W-:Y:S02]  /*2dc0*/  LEA.HI.SX32 R49, R49, R2.reuse, 0x1b ;  /* 0x0000000231317211 */ /* 0x080fe400078fdaff */
[----:B------:R-:W-:Y:S02]  /*2dd0*/  LEA.HI.SX32 R51, R51, R2, 0x1b ;  /* 0x0000000233337211 */ /* 0x000fe400078fdaff */
        /* <DEDUP_REMOVED lines=18> */
[----:B------:R-:W-:Y:S02]  /*2f00*/  LEA.HI.SX32 R35, R35, R112, 0x1b ;  /* 0x0000007023237211 */ /* 0x000fe400078fdaff */
[----:B------:R-:W-:Y:S02]  /*2f10*/  ISETP.GE.AND P0, PT, R142, R61, PT ;  /* 0x0000003d8e00720c */ /* 0x000fe40003f06270 */
        /* <DEDUP_REMOVED lines=8> */
[----:B------:R-:W-:Y:S02]  /*2fa0*/  LOP3.LUT R208, R16, 0x100, RZ, 0xc0, !PT ;  /* 0x0000010010d07812 */ /* 0x000fe400078ec0ff */
[----:B------:R-:W-:Y:S02]  /*2fb0*/  ISETP.EQ.AND P5, PT, R157, RZ, P5 ;  /* 0x000000ff9d00720c */ /* 0x000fe40002fa2270 */
[----:B------:R-:W-:Y:S02]  /*2fc0*/  IADD3 R60, PT, PT, R62, R157, RZ ;  /* 0x0000009d3e3c7210 */ /* 0x000fe40007ffe0ff */
[----:B------:R-:W-:Y:S02]  /*2fd0*/  LEA R53, R53, UR6, 0x2 ;  /* 0x0000000635357c11 */ /* 0x000fe4000f8e10ff */
[----:B------:R-:W-:Y:S02]  /*2fe0*/  LEA R52, R52, UR6, 0x2 ;  /* 0x0000000634347c11 */ /* 0x000fe4000f8e10ff */
[----:B------:R-:W-:-:S02]  /*2ff0*/  LEA R51, R3, UR6, 0x2 ;  /* 0x0000000603337c11 */ /* 0x000fc4000f8e10ff */
[----:B------:R-:W-:Y:S02]  /*3000*/  LEA R50, R5, UR6, 0x2 ;  /* 0x0000000605327c11 */ /* 0x000fe4000f8e10ff */
[----:B------:R-:W-:Y:S02]  /*3010*/  P2R R206, PR, RZ, 0x1 ;  /* 0x00000001ffce7803 */ /* 0x000fe40000000000 */
        /* <DEDUP_REMOVED lines=11> */
[----:B01234-:R-:W-:-:S07]  /*30d0*/  LEA R36, R36, UR6, 0x2 ;  /* 0x0000000624247c11 */ /* 0x01ffce000f8e10ff */
.L_x_15876:
[----:B------:R-:W-:Y:S02]  /*30e0*/  MOV R2, R142 ;  /* 0x0000008e00027202 */ /* 0x000fe40000000f00 */
[----:B------:R-:W-:Y:S02]  /*30f0*/  CS2R R34, SRZ ;  /* 0x0000000000227805 */ /* 0x000fe4000001ff00 */
[----:B------:R-:W-:Y:S02]  /*3100*/  MOV R3, RZ ;  /* 0x000000ff00037202 */ /* 0x000fe40000000f00 */
[C---:B0-----:R-:W-:Y:S02]  /*3110*/  IADD3 R4, PT, PT, R116.reuse, 0x20, RZ ;  /* 0x0000002074047810 */ /* 0x041fe40007ffe0ff */
[-C--:B------:R-:W-:Y:S01]  /*3120*/  ISETP.GE.AND P0, PT, R116, R61.reuse, PT ;  /* 0x0000003d7400720c */ /* 0x080fe20003f06270 */
[----:B------:R-:W-:Y:S01]  /*3130*/  IMAD.WIDE.U32 R2, R22, UR4, R2 ;  /* 0x0000000416027c25 */ /* 0x000fe2000f8e0002 */
[----:B------:R-:W-:-:S02]  /*3140*/  ISETP.GE.AND P1, PT, R4, R61, PT ;  /* 0x0000003d0400720c */ /* 0x000fc40003f26270 */
[----:B------:R-:W-:Y:S01]  /*3150*/  IADD3 R4, PT, PT, R116, 0x40, RZ ;  /* 0x0000004074047810 */ /* 0x000fe20007ffe0ff */
[----:B------:R-:W-:Y:S01]  /*3160*/  IMAD R3, R23, UR4, R3 ;  /* 0x0000000417037c24 */ /* 0x000fe2000f8e0203 */
[----:B------:R-:W-:Y:S02]  /*3170*/  LEA R6, P4, R2, R147, 0x2 ;  /* 0x0000009302067211 */ /* 0x000fe400078810ff */
[----:B------:R-:W-:Y:S02]  /*3180*/  IADD3 R32, PT, PT, R116, 0x80, RZ ;  /* 0x0000008074207810 */ /* 0x000fe40007ffe0ff */
[----:B------:R-:W-:Y:S02]  /*3190*/  ISETP.GE.AND P2, PT, R4, R61, PT ;  /* 0x0000003d0400720c */ /* 0x000fe40003f46270 */
[----:B------:R-:W-:Y:S02]  /*31a0*/  LEA.HI.X R7, R2, R145, R3, 0x2, P4 ;  /* 0x0000009102077211 */ /* 0x000fe400020f1403 */
[----:B------:R-:W-:-:S02]  /*31b0*/  ISETP.GE.AND P4, PT, R32, R61, PT ;  /* 0x0000003d2000720c */ /* 0x000fc40003f86270 */
[----:B-1----:R-:W-:Y:S02]  /*31c0*/  CS2R R32, SRZ ;  /* 0x0000000000207805 */ /* 0x002fe4000001ff00 */
[C---:B------:R-:W-:Y:S02]  /*31d0*/  IADD3 R30, PT, PT, R116.reuse, 0x60, RZ ;  /* 0x00000060741e7810 */ /* 0x040fe40007ffe0ff */
[----:B------:R-:W-:Y:S02]  /*31e0*/  CS2R R168, SRZ ;  /* 0x0000000000a87805 */ /* 0x000fe4000001ff00 */
[----:B------:R-:W-:Y:S01]  /*31f0*/  IADD3 R2, PT, PT, R116, 0xa0, RZ ;  /* 0x000000a074027810 */ /* 0x000fe20007ffe0ff */
[----:B--2---:R-:W2:Y:S01]  /*3200*/  @!P1 LDG.E R34, desc[UR16][R6.64+0x100] ;  /* 0x0001001006229981 */ /* 0x004ea2000c1e1900 */
[-C--:B------:R-:W-:Y:S02]  /*3210*/  ISETP.GE.AND P3, PT, R30, R61.reuse, PT ;  /* 0x0000003d1e00720c */ /* 0x080fe40003f66270 */
[----:B------:R-:W-:Y:S01]  /*3220*/  IADD3 R4, PT, PT, R116, 0xc0, RZ ;  /* 0x000000c074047810 */ /* 0x000fe20007ffe0ff */
[----:B------:R-:W3:Y:S01]  /*3230*/  @!P0 LDG.E R33, desc[UR16][R6.64+0x80] ;  /* 0x0000801006218981 */ /* 0x000ee2000c1e1900 */
[----:B------:R-:W-:-:S02]  /*3240*/  ISETP.GE.AND P0, PT, R2, R61, PT ;  /* 0x0000003d0200720c */ /* 0x000fc40003f06270 */
        /* <DEDUP_REMOVED lines=9> */
[----:B------:R-:W-:Y:S02]  /*32e0*/  MOV R162, RZ ;  /* 0x000000ff00a27202 */ /* 0x000fe40000000f00 */
[-C--:B------:R-:W-:Y:S02]  /*32f0*/  ISETP.GE.AND P4, PT, R2, R61.reuse, PT ;  /* 0x0000003d0200720c */ /* 0x080fe40003f86270 */
[----:B------:R-:W-:Y:S02]  /*3300*/  ISETP.NE.AND P6, PT, R206, RZ, PT ;  /* 0x000000ffce00720c */ /* 0x000fe40003fc5270 */
[----:B------:R-:W-:Y:S02]  /*3310*/  ISETP.GE.AND P3, PT, R4, R61, PT ;  /* 0x0000003d0400720c */ /* 0x000fe40003f66270 */
[----:B------:R-:W-:Y:S02]  /*3320*/  CS2R R170, SRZ ;  /* 0x0000000000aa7805 */ /* 0x000fe4000001ff00 */
[----:B------:R-:W-:Y:S01]  /*3330*/  IADD3 R2, PT, PT, R116, 0x140, RZ ;  /* 0x0000014074027810 */ /* 0x000fe20007ffe0ff */
[----:B------:R-:W5:Y:S01]  /*3340*/  @!P0 LDG.E R162, desc[UR16][R6.64+0x300] ;  /* 0x0003001006a28981 */ /* 0x000f62000c1e1900 */
[----:B------:R-:W-:-:S02]  /*3350*/  MOV R164, RZ ;  /* 0x000000ff00a47202 */ /* 0x000fc40000000f00 */
[-C--:B------:R-:W-:Y:S01]  /*3360*/  ISETP.GE.AND P0, PT, R2, R61.reuse, PT ;  /* 0x0000003d0200720c */ /* 0x080fe20003f06270 */
[----:B------:R-:W5:Y:S01]  /*3370*/  @!P1 LDG.E R171, desc[UR16][R6.64+0x380] ;  /* 0x0003801006ab9981 */ /* 0x000f62000c1e1900 */
[C---:B------:R-:W-:Y:S02]  /*3380*/  IADD3 R2, PT, PT, R116.reuse, 0x180, RZ ;  /* 0x0000018074027810 */ /* 0x040fe40007ffe0ff */
[----:B------:R-:W-:Y:S01]  /*3390*/  IADD3 R4, PT, PT, R116, 0x160, RZ ;  /* 0x0000016074047810 */ /* 0x000fe20007ffe0ff */
[----:B------:R-:W5:Y:S01]  /*33a0*/  @!P2 LDG.E R164, desc[UR16][R6.64+0x400] ;  /* 0x0004001006a4a981 */ /* 0x000f62000c1e1900 */
[----:B------:R-:W-:Y:S02]  /*33b0*/  MOV R173, RZ ;  /* 0x000000ff00ad7202 */ /* 0x000fe40000000f00 */
[----:B------:R-:W-:Y:S01]  /*33c0*/  MOV R166, RZ ;  /* 0x000000ff00a67202 */ /* 0x000fe20000000f00 */
[----:B------:R-:W2:Y:S01]  /*33d0*/  @!P6 LDG.E R32, desc[UR16][R6.64] ;  /* 0x000000100620e981 */ /* 0x000ea2000c1e1900 */
[----:B------:R-:W-:-:S02]  /*33e0*/  ISETP.GE.AND P2, PT, R2, R61, PT ;  /* 0x0000003d0200720c */ /* 0x000fc40003f46270 */
[-C--:B------:R-:W-:Y:S01]  /*33f0*/  ISETP.GE.AND P1, PT, R4, R61.reuse, PT ;  /* 0x0000003d0400720c */ /* 0x080fe20003f26270 */
[----:B------:R-:W5:Y:S01]  /*3400*/  @!P3 LDG.E R173, desc[UR16][R6.64+0x480] ;  /* 0x0004801006adb981 */ /* 0x000f62000c1e1900 */
[C---:B------:R-:W-:Y:S02]  /*3410*/  IADD3 R2, PT, PT, R116.reuse, 0x1a0, RZ ;  /* 0x000001a074027810 */ /* 0x040fe40007ffe0ff */
[----:B------:R-:W-:Y:S01]  /*3420*/  IADD3 R4, PT, PT, R116, 0x1c0, RZ ;  /* 0x000001c074047810 */ /* 0x000fe20007ffe0ff */
[----:B------:R-:W5:Y:S01]  /*3430*/  @!P4 LDG.E R166, desc[UR16][R6.64+0x500] ;  /* 0x0005001006a6c981 */ /* 0x000f62000c1e1900 */
[-C--:B------:R-:W-:Y:S02]  /*3440*/  ISETP.GE.AND P3, PT, R2, R61.reuse, PT ;  /* 0x0000003d0200720c */ /* 0x080fe40003f66270 */
[----:B------:R-:W-:Y:S02]  /*3450*/  ISETP.GE.AND P4, PT, R4, R61, PT ;  /* 0x0000003d0400720c */ /* 0x000fe40003f86270 */
[----:B------:R-:W-:-:S02]  /*3460*/  MOV R175, RZ ;  /* 0x000000ff00af7202 */ /* 0x000fc40000000f00 */
[----:B------:R-:W-:Y:S01]  /*3470*/  MOV R177, RZ ;  /* 0x000000ff00b17202 */ /* 0x000fe20000000f00 */
[----:B------:R-:W5:Y:S01]  /*3480*/  @!P1 LDG.E R168, desc[UR16][R6.64+0x600] ;  /* 0x0006001006a89981 */ /* 0x000f62000c1e1900 */
[----:B------:R-:W-:-:S03]  /*3490*/  MOV R179, RZ ;  /* 0x000000ff00b37202 */ /* 0x000fc60000000f00 */
        /* <DEDUP_REMOVED lines=18> */
[----:B---3--:R-:W-:Y:S04]  /*35c0*/  STS [R110+0x80], R33 ;  /* 0x000080216e007388 */ /* 0x008fe80000000800 */
[----:B------:R-:W-:Y:S04]  /*35d0*/  STS [R109+0x100], R34 ;  /* 0x000100226d007388 */ /* 0x000fe80000000800 */
[----:B----4-:R0:W-:Y:S04]  /*35e0*/  STS [R108+0x180], R35 ;  /* 0x000180236c007388 */ /* 0x0101e80000000800 */
[----:B-----5:R1:W-:Y:S04]  /*35f0*/  STS [R107+0x200], R160 ;  /* 0x000200a06b007388 */ /* 0x0203e80000000800 */
        /* <DEDUP_REMOVED lines=8> */
[----:B------:R4:W-:Y:S04]  /*3680*/  STS [R46+0x680], R177 ;  /* 0x000680b12e007388 */ /* 0x0009e80000000800 */
[----:B------:R4:W-:Y:S04]  /*3690*/  STS [R45+0x700], R170 ;  /* 0x000700aa2d007388 */ /* 0x0009e80000000800 */
[----:B------:R4:W-:Y:S01]  /*36a0*/  STS [R44+0x780], R179 ;  /* 0x000780b32c007388 */ /* 0x0009e20000000800 */
[----:B------:R-:W-:-:S03]  /*36b0*/  NOP ;  /* 0x0000000000007918 */ /* 0x000fc60000000000 */
[----:B------:R-:W5:Y:S01]  /*36c0*/  LDG.E.64 R4, desc[UR16][R4.64] ;  /* 0x0000001004047981 */ /* 0x000f62000c1e1b00 */
[-C--:B------:R-:W-:Y:S01]  /*36d0*/  FMUL.FTZ R2, R85, R31.reuse ;  /* 0x0000001f55027220 */ /* 0x080fe20000410000 */
[-C--:B------:R-:W-:Y:S01]  /*36e0*/  FMUL.FTZ R7, R86, R31.reuse ;  /* 0x0000001f56077220 */ /* 0x080fe20000410000 */
[-C--:B0-----:R-:W-:Y:S01]  /*36f0*/  FMUL.FTZ R35, R84, R31.reuse ;  /* 0x0000001f54237220 */ /* 0x081fe20000410000 */
[-C--:B------:R-:W-:Y:S01]  /*3700*/  FMUL.FTZ R33, R83, R31.reuse ;  /* 0x0000001f53217220 */ /* 0x080fe20000410000 */
[----:B------:R-:W-:Y:S01]  /*3710*/  FMUL.RZ R34, R2, 0.15915493667125701904 ;  /* 0x3e22f98302227820 */ /* 0x000fe2000040c000 */
[----:B------:R-:W-:Y:S01]  /*3720*/  FMUL.FTZ R2, R30, 1.4426950216293334961 ;  /* 0x3fb8aa3b1e027820 */ /* 0x000fe20000410000 */
[----:B-1----:R-:W-:Y:S01]  /*3730*/  FMUL.RZ R160, R7, 0.15915493667125701904 ;  /* 0x3e22f98307a07820 */ /* 0x002fe2000040c000 */
[----:B--2---:R-:W-:Y:S01]  /*3740*/  FMUL.RZ R166, R35, 0.15915493667125701904 ;  /* 0x3e22f98323a67820 */ /* 0x004fe2000040c000 */
[----:B------:R-:W-:Y:S01]  /*3750*/  FMUL.RZ R164, R33, 0.15915493667125701904 ;  /* 0x3e22f98321a47820 */ /* 0x000fe2000040c000 */
[-C--:B------:R-:W-:Y:S01]  /*3760*/  FMUL.FTZ R7, R86, R2.reuse ;  /* 0x0000000256077220 */ /* 0x080fe20000410000 */
[-C--:B------:R-:W-:Y:S01]  /*3770*/  FMUL.FTZ R35, R84, R2.reuse ;  /* 0x0000000254237220 */ /* 0x080fe20000410000 */
[-C--:B------:R-:W-:Y:S01]  /*3780*/  FMUL.FTZ R162, R81, R31.reuse ;  /* 0x0000001f51a27220 */ /* 0x080fe20000410000 */
[----:B------:R-:W-:Y:S01]  /*3790*/  MUFU.SIN R6, R34 ;  /* 0x0000002200067308 */ /* 0x000fe20000000400 */
[----:B------:R-:W0:Y:S01]  /*37a0*/  S2UR UR7, SR_CgaCtaId ;  /* 0x00000000000779c3 */ /* 0x000e220000008800 */
[----:B------:R-:W-:Y:S01]  /*37b0*/  UMOV UR6, 0x400 ;  /* 0x0000040000067882 */ /* 0x000fe20000000000 */
[----:B---3--:R-:W-:Y:S01]  /*37c0*/  FMUL.RZ R168, R162, 0.15915493667125701904 ;  /* 0x3e22f983a2a87820 */ /* 0x008fe2000040c000 */
[----:B------:R-:W-:Y:S01]  /*37d0*/  ISETP.NE.AND P1, PT, R157, RZ, PT ;  /* 0x000000ff9d00720c */ /* 0x000fe20003f25270 */
[----:B------:R4:W1:Y:S03]  /*37e0*/  LDS R174, [R52] ;  /* 0x0000000034ae7984 */ /* 0x0008660000000800 */
[----:B------:R-:W-:Y:S01]  /*37f0*/  MUFU.COS R32, R34 ;  /* 0x0000002200207308 */ /* 0x000fe20000000000 */
[-C--:B------:R-:W-:Y:S01]  /*3800*/  FMUL.FTZ R33, R83, R2.reuse ;  /* 0x0000000253217220 */ /* 0x080fe20000410000 */
[-C--:B------:R-:W-:Y:S01]  /*3810*/  FMUL.FTZ R3, R85, R2.reuse ;  /* 0x0000000255037220 */ /* 0x080fe20000410000 */
[----:B------:R-:W-:Y:S01]  /*3820*/  ISETP.NE.AND P0, PT, R157, 0x1f, PT ;  /* 0x0000001f9d00780c */ /* 0x000fe20003f05270 */
[----:B------:R4:W2:Y:S04]  /*3830*/  LDS R172, [R59+0x4] ;  /* 0x000004003bac7984 */ /* 0x0008a80000000800 */
[----:B------:R-:W-:Y:S01]  /*3840*/  MUFU.SIN R198, R164 ;  /* 0x000000a400c67308 */ /* 0x000fe20000000400 */
[-C--:B------:R-:W-:Y:S01]  /*3850*/  FMUL.FTZ R162, R81, R2.reuse ;  /* 0x0000000251a27220 */ /* 0x080fe20000410000 */
[----:B------:R4:W3:Y:S01]  /*3860*/  LDS R183, [R58+0x8] ;  /* 0x000008003ab77984 */ /* 0x0008e20000000800 */
[----:B------:R-:W-:Y:S03]  /*3870*/  BSSY.RECONVERGENT B0, `(.L_x_15827) ;  /* 0x000005e000007945 */ /* 0x000fe60003800200 */
[----:B------:R4:W0:Y:S02]  /*3880*/  LDS R181, [R57+0xc] ;  /* 0x00000c0039b57984 */ /* 0x0008240000000800 */
[----:B------:R4:W-:Y:S02]  /*3890*/  MUFU.COS R34, R164 ;  /* 0x000000a400227308 */ /* 0x0009e40000000000 */
[----:B------:R0:W0:Y:S04]  /*38a0*/  LDS R170, [R56+0x10] ;  /* 0x0000100038aa7984 */ /* 0x0000280000000800 */
[----:B------:R0:W0:Y:S02]  /*38b0*/  LDS R179, [R54+0x18] ;  /* 0x0000180036b37984 */ /* 0x0000240000000800 */
[----:B------:R-:W-:Y:S01]  /*38c0*/  MUFU.SIN R200, R160 ;  /* 0x000000a000c87308 */ /* 0x000fe20000000400 */
[----:B----4-:R-:W-:Y:S01]  /*38d0*/  FMUL.FTZ R164, R82, R31 ;  /* 0x0000001f52a47220 */ /* 0x010fe20000410000 */
[----:B------:R4:W0:Y:S04]  /*38e0*/  LDS R177, [R53+0x1c] ;  /* 0x00001c0035b17984 */ /* 0x0008280000000800 */
[----:B------:R4:W0:Y:S02]  /*38f0*/  LDS R175, [R41+0x28] ;  /* 0x0000280029af7984 */ /* 0x0008240000000800 */
[----:B------:R-:W-:Y:S01]  /*3900*/  MUFU.COS R202, R160 ;  /* 0x000000a000ca7308 */ /* 0x000fe20000000000 */
[----:B------:R-:W-:Y:S01]  /*3910*/  FMUL.RZ R169, R164, 0.15915493667125701904 ;  /* 0x3e22f983a4a97820 */ /* 0x000fe2000040c000 */
[-C--:B------:R-:W-:Y:S01]  /*3920*/  FMUL.FTZ R164, R82, R2.reuse ;  /* 0x0000000252a47220 */ /* 0x080fe20000410000 */
[----:B------:R4:W0:Y:S04]  /*3930*/  LDS R173, [R40+0x2c] ;  /* 0x00002c0028ad7984 */ /* 0x0008280000000800 */
[----:B------:R4:W0:Y:S01]  /*3940*/  LDS R171, [R37+0x38] ;  /* 0x0000380025ab7984 */ /* 0x0008220000000800 */
[----:B------:R-:W1:Y:S08]  /*3950*/  MUFU.EX2 R7, R7 ;  /* 0x0000000700077308 */ /* 0x000e700000000800 */
[----:B------:R-:W-:Y:S08]  /*3960*/  MUFU.SIN R196, R166 ;  /* 0x000000a600c47308 */ /* 0x000ff00000000400 */
[----:B------:R2:W-:Y:S08]  /*3970*/  MUFU.COS R160, R166 ;  /* 0x000000a600a07308 */ /* 0x0005f00000000000 */
[----:B------:R-:W4:Y:S01]  /*3980*/  MUFU.EX2 R35, R35 ;  /* 0x0000002300237308 */ /* 0x000f220000000800 */
[----:B--2---:R-:W-:-:S07]  /*3990*/  FMUL.FTZ R166, R79, R2 ;  /* 0x000000024fa67220 */ /* 0x004fce0000410000 */
[----:B------:R-:W-:Y:S08]  /*39a0*/  MUFU.SIN R185, R168 ;  /* 0x000000a800b97308 */ /* 0x000ff00000000400 */
[----:B------:R2:W-:Y:S02]  /*39b0*/  MUFU.COS R195, R168 ;  /* 0x000000a800c37308 */ /* 0x0005e40000000000 */
[----:B--2---:R-:W-:Y:S01]  /*39c0*/  FMUL.FTZ R168, R80, R2 ;  /* 0x0000000250a87220 */ /* 0x004fe20000410000 */
[----:B------:R-:W-:-:S05]  /*39d0*/  FMUL.FTZ R2, R79, R31 ;  /* 0x0000001f4f027220 */ /* 0x000fca0000410000 */
[----:B------:R2:W-:Y:S08]  /*39e0*/  MUFU.EX2 R194, R162 ;  /* 0x000000a200c27308 */ /* 0x0005f00000000800 */
[----:B------:R-:W3:Y:S01]  /*39f0*/  MUFU.EX2 R33, R33 ;  /* 0x0000002100217308 */ /* 0x000ee20000000800 */
[----:B--2---:R-:W-:Y:S01]  /*3a00*/  FMUL.RZ R162, R2, 0.15915493667125701904 ;  /* 0x3e22f98302a27820 */ /* 0x004fe2000040c000 */
[----:B------:R-:W-:-:S06]  /*3a10*/  FMUL.FTZ R2, R80, R31 ;  /* 0x0000001f50027220 */ /* 0x000fcc0000410000 */
[----:B------:R-:W2:Y:S01]  /*3a20*/  MUFU.EX2 R3, R3 ;  /* 0x0000000300037308 */ /* 0x000ea20000000800 */
[----:B------:R-:W-:Y:S01]  /*3a30*/  FMUL.RZ R2, R2, 0.15915493667125701904 ;  /* 0x3e22f98302027820 */ /* 0x000fe2000040c000 */
[C---:B-1----:R-:W-:Y:S01]  /*3a40*/  FMUL.FTZ R202, R7.reuse, R202 ;  /* 0x000000ca07ca7220 */ /* 0x042fe20000410000 */
[----:B------:R-:W-:Y:S01]  /*3a50*/  FMUL.FTZ R200, R7, R200 ;  /* 0x000000c807c87220 */ /* 0x000fe20000410000 */
[C---:B----4-:R-:W-:Y:S01]  /*3a60*/  FMUL.FTZ R197, R35.reuse, R160 ;  /* 0x000000a023c57220 */ /* 0x050fe20000410000 */
[----:B------:R-:W-:Y:S01]  /*3a70*/  FMUL.FTZ R196, R35, R196 ;  /* 0x000000c423c47220 */ /* 0x000fe20000410000 */
[----:B0-----:R-:W-:Y:S01]  /*3a80*/  ULEA UR6, UR7, UR6, 0x18 ;  /* 0x0000000607067291 */ /* 0x001fe2000f8ec0ff */
[----:B------:R0:W1:Y:S01]  /*3a90*/  LDS R160, [R38+0x34] ;  /* 0x0000340026a07984 */ /* 0x0000620000000800 */
[----:B------:R-:W-:Y:S08]  /*3aa0*/  MUFU.EX2 R190, R166 ;  /* 0x000000a600be7308 */ /* 0x000ff00000000800 */
[----:B------:R-:W4:Y:S08]  /*3ab0*/  MUFU.COS R191, R162 ;  /* 0x000000a200bf7308 */ /* 0x000f300000000000 */
[----:B------:R-:W-:Y:S08]  /*3ac0*/  MUFU.COS R193, R169 ;  /* 0x000000a900c17308 */ /* 0x000ff00000000000 */
[----:B------:R-:W0:Y:S08]  /*3ad0*/  MUFU.EX2 R192, R164 ;  /* 0x000000a400c07308 */ /* 0x000e300000000800 */
[----:B------:R-:W1:Y:S08]  /*3ae0*/  MUFU.SIN R189, R162 ;  /* 0x000000a200bd7308 */ /* 0x000e700000000400 */
[----:B------:R-:W1:Y:S08]  /*3af0*/  MUFU.SIN R187, R169 ;  /* 0x000000a900bb7308 */ /* 0x000e700000000400 */
[----:B------:R4:W-:Y:S01]  /*3b00*/  MUFU.EX2 R188, R168 ;  /* 0x000000a800bc7308 */ /* 0x0009e20000000800 */
[C---:B---3--:R-:W-:Y:S01]  /*3b10*/  FMUL.FTZ R199, R33.reuse, R34 ;  /* 0x0000002221c77220 */ /* 0x048fe20000410000 */
[----:B------:R-:W-:-:S06]  /*3b20*/  FMUL.FTZ R198, R33, R198 ;  /* 0x000000c621c67220 */ /* 0x000fcc0000410000 */
[----:B------:R-:W-:Y:S08]  /*3b30*/  MUFU.SIN R7, R2 ;  /* 0x0000000200077308 */ /* 0x000ff00000000400 */
[----:B------:R3:W1:Y:S01]  /*3b40*/  MUFU.COS R35, R2 ;  /* 0x0000000200237308 */ /* 0x0006620000000000 */
[----:B--2---:R-:W-:Y:S01]  /*3b50*/  FMUL.FTZ R32, R3, R32 ;  /* 0x0000002003207220 */ /* 0x004fe20000410000 */
[----:B----4-:R2:W4:Y:S01]  /*3b60*/  LDS R168, [R55+0x14] ;  /* 0x0000140037a87984 */ /* 0x0105220000000800 */
[----:B------:R-:W-:-:S03]  /*3b70*/  FMUL.FTZ R191, R190, R191 ;  /* 0x000000bfbebf7220 */ /* 0x000fc60000410000 */
[----:B------:R2:W2:Y:S01]  /*3b80*/  LDS R166, [R43+0x20] ;  /* 0x000020002ba67984 */ /* 0x0004a20000000800 */
[----:B---3--:R-:W-:-:S03]  /*3b90*/  IADD3 R2, PT, PT, R208, UR4, RZ ;  /* 0x00000004d0027c10 */ /* 0x008fc6000fffe0ff */
[----:B------:R3:W2:Y:S01]  /*3ba0*/  LDS R164, [R42+0x24] ;  /* 0x000024002aa47984 */ /* 0x0006a20000000800 */
[----:B------:R-:W-:Y:S01]  /*3bb0*/  SEL R2, R2, R143, !P1 ;  /* 0x0000008f02027207 */ /* 0x000fe20004800000 */
[----:B------:R-:W-:Y:S02]  /*3bc0*/  FMUL.FTZ R33, R3, R6 ;  /* 0x0000000603217220 */ /* 0x000fe40000410000 */
[----:B------:R3:W2:Y:S01]  /*3bd0*/  LDS R162, [R39+0x30] ;  /* 0x0000300027a27984 */ /* 0x0006a20000000800 */
[----:B------:R-:W-:-:S03]  /*3be0*/  LEA R2, R2, UR6, 0x3 ;  /* 0x0000000602027c11 */ /* 0x000fc6000f8e18ff */
[----:B------:R3:W2:Y:S01]  /*3bf0*/  LDS R169, [R36+0x3c] ;  /* 0x00003c0024a97984 */ /* 0x0006a20000000800 */
[----:B------:R-:W-:Y:S01]  /*3c00*/  FMUL.FTZ R195, R194, R195 ;  /* 0x000000c3c2c37220 */ /* 0x000fe20000410000 */
[----:B0-----:R-:W-:Y:S02]  /*3c10*/  FMUL.FTZ R193, R192, R193 ;  /* 0x000000c1c0c17220 */ /* 0x001fe40000410000 */
[----:B------:R3:W-:Y:S01]  /*3c20*/  STS.64 [R2+0x14d0], R32 ;  /* 0x0014d02002007388 */ /* 0x0007e20000000a00 */
[----:B-1----:R-:W-:Y:S01]  /*3c30*/  FMUL.FTZ R190, R190, R189 ;  /* 0x000000bdbebe7220 */ /* 0x002fe20000410000 */
[----:B------:R-:W-:Y:S01]  /*3c40*/  FMUL.FTZ R194, R194, R185 ;  /* 0x000000b9c2c27220 */ /* 0x000fe20000410000 */
[----:B------:R-:W-:Y:S01]  /*3c50*/  FMUL.FTZ R192, R192, R187 ;  /* 0x000000bbc0c07220 */ /* 0x000fe20000410000 */
[C---:B------:R-:W-:Y:S01]  /*3c60*/  FMUL.FTZ R189, R188.reuse, R35 ;  /* 0x00000023bcbd7220 */ /* 0x040fe20000410000 */
        /* <DEDUP_REMOVED lines=19> */
[----:B------:R-:W-:Y:S01]  /*3da0*/  ISETP.NE.AND P0, PT, R144, UR8, PT ;  /* 0x0000000890007c0c */ /* 0x000fe2000bf05270 */
[----:B------:R-:W-:Y:S01]  /*3db0*/  HFMA2 R2, -RZ, RZ, 1.875, 0 ;  /* 0x3f800000ff027431 */ /* 0x000fe200000001ff */
[----:B------:R-:W-:-:S11]  /*3dc0*/  MOV R3, RZ ;  /* 0x000000ff00037202 */ /* 0x000fd60000000f00 */
[----:B------:R-:W-:Y:S05]  /*3dd0*/  @!P0 BRA `(.L_x_15829) ;  /* 0x00000000001c8947 */ /* 0x000fea0003800000 */
[----:B------:R-:W-:-:S04]  /*3de0*/  SHF.L.U32 R2, R144, 0x8, RZ ;  /* 0x0000000890027819 */ /* 0x000fc800000006ff */
[----:B------:R-:W-:-:S04]  /*3df0*/  LOP3.LUT R2, R2, 0x100, RZ, 0xc0, !PT ;  /* 0x0000010002027812 */ /* 0x000fc800078ec0ff */
[----:B------:R-:W-:-:S04]  /*3e00*/  IADD3 R2, PT, PT, R2, UR4, RZ ;  /* 0x0000000402027c10 */ /* 0x000fc8000fffe0ff */
[----:B------:R-:W-:-:S06]  /*3e10*/  LEA R2, R2, UR6, 0x3 ;  /* 0x0000000602027c11 */ /* 0x000fcc000f8e18ff */
[----:B------:R-:W2:Y:S01]  /*3e20*/  LDS.64 R2, [R2+0x14d0] ;  /* 0x0014d00002027984 */ /* 0x000ea20000000a00 */
[----:B------:R-:W-:Y:S05]  /*3e30*/  BRA `(.L_x_15829) ;  /* 0x0000000000047947 */ /* 0x000fea0003800000 */
.L_x_15828:
[----:B------:R0:W1:Y:S02]  /*3e40*/  LDS.64 R2, [R211+UR5+0x24d8] ;  /* 0x0024d805d3027984 */ /* 0x0000640008000a00 */
.L_x_15829:
[----:B------:R-:W-:Y:S05]  /*3e50*/  BSYNC.RECONVERGENT B0 ;  /* 0x0000000000007941 */ /* 0x000fea0003800200 */
.L_x_15827:
        /* <DEDUP_REMOVED lines=18> */
[----:B------:R-:W3:Y:S01]  /*3f80*/  @P5 LDC R207, c[0x0][0x38c] ;  /* 0x0000e300ffcf5b82 */ /* 0x000ee20000000800 */
[----:B------:R-:W-:Y:S01]  /*3f90*/  FMUL.FTZ R214, R82, R173 ;  /* 0x000000ad52d67220 */ /* 0x000fe20000410000 */
[C---:B------:R-:W-:Y:S01]  /*3fa0*/  FMUL.FTZ R4, R198.reuse, R6 ;  /* 0x00000006c6047220 */ /* 0x040fe20000410000 */
[----:B------:R-:W-:Y:S01]  /*3fb0*/  FMUL.FTZ R7, R198, R5 ;  /* 0x00000005c6077220 */ /* 0x000fe20000410000 */
[----:B------:R-:W-:Y:S01]  /*3fc0*/  FMUL.FTZ R212, R82, R175 ;  /* 0x000000af52d47220 */ /* 0x000fe20000410000 */
        /* <DEDUP_REMOVED lines=11> */
[----:B------:R-:W-:Y:S02]  /*4080*/  FMUL.FTZ R5, R33, R200 ;  /* 0x000000c821057220 */ /* 0x000fe40000410000 */
[C---:B------:R-:W-:Y:S01]  /*4090*/  FMUL.FTZ R6, R194.reuse, R34 ;  /* 0x00000022c2067220 */ /* 0x040fe20000410000 */
[----:B------:R-:W-:Y:S01]  /*40a0*/  FMUL.FTZ R7, R194, R4 ;  /* 0x00000004c2077220 */ /* 0x000fe20000410000 */
[C---:B------:R-:W-:Y:S02]  /*40b0*/  FFMA.FTZ R5, R32.reuse, R202, -R5 ;  /* 0x000000ca20057223 */ /* 0x040fe40000010805 */
[C---:B------:R-:W-:Y:S01]  /*40c0*/  FFMA.FTZ R6, R195.reuse, R4, -R6 ;  /* 0x00000004c3067223 */ /* 0x040fe20000010806 */
[----:B------:R-:W-:Y:S01]  /*40d0*/  FFMA.FTZ R7, R195, R34, R7 ;  /* 0x00000022c3077223 */ /* 0x000fe20000010007 */
[----:B------:R-:W-:-:S03]  /*40e0*/  FMUL.FTZ R4, R32, R200 ;  /* 0x000000c820047220 */ /* 0x000fc60000410000 */
[C---:B------:R-:W-:Y:S01]  /*40f0*/  FFMA.FTZ R35, R98.reuse, R215, R7 ;  /* 0x000000d762237223 */ /* 0x040fe20000010007 */
[----:B------:R-:W-:Y:S01]  /*4100*/  FFMA.FTZ R7, R98, R213, R6 ;  /* 0x000000d562077223 */ /* 0x000fe20000010006 */
[----:B------:R-:W-:Y:S02]  /*4110*/  FFMA.FTZ R4, R33, R202, R4 ;  /* 0x000000ca21047223 */ /* 0x000fe40000010004 */
[C---:B------:R-:W-:Y:S01]  /*4120*/  FMUL.FTZ R34, R192.reuse, R35 ;  /* 0x00000023c0227220 */ /* 0x040fe20000410000 */
[-C--:B------:R-:W-:Y:S01]  /*4130*/  FMUL.FTZ R178, R192, R7.reuse ;  /* 0x00000007c0b27220 */ /* 0x080fe20000410000 */
[C---:B------:R-:W-:Y:S02]  /*4140*/  FMUL.FTZ R6, R198.reuse, R4 ;  /* 0x00000004c6067220 */ /* 0x040fe40000410000 */
[C---:B------:R-:W-:Y:S01]  /*4150*/  FFMA.FTZ R7, R193.reuse, R7, -R34 ;  /* 0x00000007c1077223 */ /* 0x040fe20000010822 */
[----:B------:R-:W-:Y:S01]  /*4160*/  FFMA.FTZ R178, R193, R35, R178 ;  /* 0x00000023c1b27223 */ /* 0x000fe200000100b2 */
[-C--:B------:R-:W-:Y:S01]  /*4170*/  FMUL.FTZ R34, R198, R5.reuse ;  /* 0x00000005c6227220 */ /* 0x080fe20000410000 */
[----:B------:R-:W-:Y:S01]  /*4180*/  FFMA.FTZ R6, R199, R5, -R6 ;  /* 0x00000005c7067223 */ /* 0x000fe20000010806 */
[C---:B------:R-:W-:Y:S01]  /*4190*/  FFMA.FTZ R7, R97.reuse, R212, R7 ;  /* 0x000000d461077223 */ /* 0x040fe20000010007 */
[----:B------:R-:W-:Y:S01]  /*41a0*/  FFMA.FTZ R35, R97, R214, R178 ;  /* 0x000000d661237223 */ /* 0x000fe200000100b2 */
[----:B------:R-:W-:Y:S01]  /*41b0*/  FFMA.FTZ R34, R199, R4, R34 ;  /* 0x00000004c7227223 */ /* 0x000fe20000010022 */
[----:B------:R-:W-:Y:S01]  /*41c0*/  @P5 IADD3 R4, PT, PT, R144, -0x2, RZ ;  /* 0xfffffffe90045810 */ /* 0x000fe20007ffe0ff */
[----:B------:R-:W-:Y:S01]  /*41d0*/  FMUL.FTZ R5, R196, R6 ;  /* 0x00000006c4057220 */ /* 0x000fe20000410000 */
[----:B------:R-:W-:Y:S01]  /*41e0*/  FMUL.FTZ R180, R190, R35 ;  /* 0x00000023beb47220 */ /* 0x000fe20000410000 */
[-C--:B------:R-:W-:Y:S01]  /*41f0*/  FMUL.FTZ R178, R196, R34.reuse ;  /* 0x00000022c4b27220 */ /* 0x080fe20000410000 */
[-C--:B------:R-:W-:Y:S01]  /*4200*/  FMUL.FTZ R234, R190, R7.reuse ;  /* 0x00000007beea7220 */ /* 0x080fe20000410000 */
[----:B------:R-:W-:Y:S01]  /*4210*/  FFMA.FTZ R34, R197, R34, R5 ;  /* 0x00000022c5227223 */ /* 0x000fe20000010005 */
[----:B------:R-:W-:Y:S01]  /*4220*/  FFMA.FTZ R220, R191, R7, -R180 ;  /* 0x00000007bfdc7223 */ /* 0x000fe200000108b4 */
[----:B---3--:R-:W-:-:S02]  /*4230*/  @P5 IMAD R7, R4, R207, UR4 ;  /* 0x0000000404075e24 */ /* 0x008fc4000f8e02cf */
[----:B------:R-:W-:Y:S01]  /*4240*/  FFMA.FTZ R178, R197, R6, -R178 ;  /* 0x00000006c5b27223 */ /* 0x000fe200000108b2 */
[----:B------:R-:W-:Y:S01]  /*4250*/  CS2R R4, SRZ ;  /* 0x0000000000047805 */ /* 0x000fe2000001ff00 */
[----:B------:R-:W-:Y:S01]  /*4260*/  FFMA.FTZ R217, R191, R35, R234 ;  /* 0x00000023bfd97223 */ /* 0x000fe200000100ea */
[----:B------:R-:W-:-:S04]  /*4270*/  @P5 IMAD.WIDE R6, R7, 0x10, R14 ;  /* 0x0000001007065825 */ /* 0x000fc800078e020e */
[----:B------:R-:W-:Y:S01]  /*4280*/  FMUL.FTZ R207, R79, R160 ;  /* 0x000000a04fcf7220 */ /* 0x000fe20000410000 */
[----:B------:R-:W-:Y:S01]  /*4290*/  FMUL.FTZ R180, R194, R34 ;  /* 0x00000022c2b47220 */ /* 0x000fe20000410000 */
[C---:B------:R-:W-:Y:S01]  /*42a0*/  FFMA.FTZ R220, R96.reuse, R209, R220 ;  /* 0x000000d160dc7223 */ /* 0x040fe200000100dc */
[----:B------:R3:W4:Y:S01]  /*42b0*/  @P5 LDG.E.64 R4, desc[UR16][R6.64+0x8] ;  /* 0x0000081006045981 */ /* 0x000722000c1e1b00 */
[----:B------:R-:W-:Y:S01]  /*42c0*/  FFMA.FTZ R217, R96, R207, R217 ;  /* 0x000000cf60d97223 */ /* 0x000fe200000100d9 */
[CC--:B------:R-:W-:Y:S01]  /*42d0*/  FFMA.FTZ R35, R195.reuse, R178.reuse, -R180 ;  /* 0x000000b2c3237223 */ /* 0x0c0fe200000108b4 */
[----:B------:R-:W-:Y:S01]  /*42e0*/  FMUL.FTZ R178, R194, R178 ;  /* 0x000000b2c2b27220 */ /* 0x000fe20000410000 */
[C---:B------:R-:W-:Y:S01]  /*42f0*/  FMUL.FTZ R234, R188.reuse, R220 ;  /* 0x000000dcbcea7220 */ /* 0x040fe20000410000 */
[----:B------:R-:W-:Y:S02]  /*4300*/  FMUL.FTZ R180, R188, R217 ;  /* 0x000000d9bcb47220 */ /* 0x000fe40000410000 */
[----:B------:R-:W-:Y:S01]  /*4310*/  FFMA.FTZ R178, R195, R34, R178 ;  /* 0x00000022c3b27223 */ /* 0x000fe200000100b2 */
[----:B------:R-:W-:Y:S01]  /*4320*/  FMUL.FTZ R34, R192, R35 ;  /* 0x00000023c0227220 */ /* 0x000fe20000410000 */
[C---:B------:R-:W-:Y:S01]  /*4330*/  FFMA.FTZ R219, R189.reuse, R220, -R180 ;  /* 0x000000dcbddb7223 */ /* 0x040fe200000108b4 */
[----:B------:R-:W-:Y:S01]  /*4340*/  FFMA.FTZ R234, R189, R217, R234 ;  /* 0x000000d9bdea7223 */ /* 0x000fe200000100ea */
[----:B------:R-:W-:Y:S01]  /*4350*/  FMUL.FTZ R180, R80, R169 ;  /* 0x000000a950b47220 */ /* 0x000fe20000410000 */
[-C--:B------:R-:W-:Y:S01]  /*4360*/  FFMA.FTZ R217, R193, R178.reuse, R34 ;  /* 0x000000b2c1d97223 */ /* 0x080fe20000010022 */
[----:B------:R-:W-:Y:S01]  /*4370*/  FMUL.FTZ R34, R192, R178 ;  /* 0x000000b2c0227220 */ /* 0x000fe20000410000 */
[----:B------:R-:W-:Y:S01]  /*4380*/  FMUL.FTZ R178, R80, R171 ;  /* 0x000000ab50b27220 */ /* 0x000fe20000410000 */
[----:B---3--:R-:W-:Y:S01]  /*4390*/  FFMA.FTZ R6, R95, R180, R234 ;  /* 0x000000b45f067223 */ /* 0x008fe200000100ea */
[----:B------:R-:W-:Y:S01]  /*43a0*/  FMUL.FTZ R220, R190, R217 ;  /* 0x000000d9bedc7220 */ /* 0x000fe20000410000 */
[----:B------:R-:W-:Y:S01]  /*43b0*/  FFMA.FTZ R34, R193, R35, -R34 ;  /* 0x00000023c1227223 */ /* 0x000fe20000010822 */
[----:B------:R-:W-:-:S02]  /*43c0*/  FFMA.FTZ R7, R95, R178, R219 ;  /* 0x000000b25f077223 */ /* 0x000fc400000100db */
[----:B------:R-:W3:Y:S01]  /*43d0*/  SHFL.UP PT, R234, R6, 0x1, RZ ;  /* 0x0420000006ea7989 */ /* 0x000ee200000e00ff */
[CC--:B------:R-:W-:Y:S01]  /*43e0*/  FFMA.FTZ R220, R191.reuse, R34.reuse, -R220 ;  /* 0x00000022bfdc7223 */ /* 0x0c0fe200000108dc */
[----:B------:R-:W-:Y:S02]  /*43f0*/  FMUL.FTZ R34, R190, R34 ;  /* 0x00000022be227220 */ /* 0x000fe40000410000 */
[----:B------:R-:W5:Y:S02]  /*4400*/  SHFL.UP PT, R221, R7, 0x1, RZ ;  /* 0x0420000007dd7989 */ /* 0x000f6400000e00ff */
[----:B------:R-:W-:Y:S01]  /*4410*/  FFMA.FTZ R217, R191, R217, R34 ;  /* 0x000000d9bfd97223 */ /* 0x000fe20000010022 */
[----:B------:R-:W-:-:S03]  /*4420*/  FMUL.FTZ R34, R188, R220 ;  /* 0x000000dcbc227220 */ /* 0x000fc60000410000 */
[-C--:B------:R-:W-:Y:S01]  /*4430*/  FMUL.FTZ R35, R188, R217.reuse ;  /* 0x000000d9bc237220 */ /* 0x080fe20000410000 */
[C---:B------:R-:W-:Y:S01]  /*4440*/  FFMA.FTZ R34, R189.reuse, R217, R34 ;  /* 0x000000d9bd227223 */ /* 0x040fe20000010022 */
[----:B------:R-:W-:Y:S02]  /*4450*/  ISETP.GE.AND P0, PT, R112, 0x1, PT ;  /* 0x000000017000780c */ /* 0x000fe40003f06270 */
[----:B------:R-:W-:Y:S02]  /*4460*/  FFMA.FTZ R35, R189, R220, -R35 ;  /* 0x000000dcbd237223 */ /* 0x000fe40000010823 */
[----:B------:R-:W0:Y:S04]  /*4470*/  SHFL.UP PT, R219, R34, 0x1, RZ ;  /* 0x0420000022db7989 */ /* 0x000e2800000e00ff */
[----:B------:R-:W2:Y:S01]  /*4480*/  SHFL.UP PT, R217, R35, 0x1, RZ ;  /* 0x0420000023d97989 */ /* 0x000ea200000e00ff */
[-C--:B---3--:R-:W-:Y:S01]  /*4490*/  FMUL.FTZ R235, R35, R234.reuse ;  /* 0x000000ea23eb7220 */ /* 0x088fe20000410000 */
[----:B------:R-:W-:-:S03]  /*44a0*/  FMUL.FTZ R234, R34, R234 ;  /* 0x000000ea22ea7220 */ /* 0x000fc60000410000 */
[-C--:B-----5:R-:W-:Y:S01]  /*44b0*/  FFMA.FTZ R235, R34, R221.reuse, R235 ;  /* 0x000000dd22eb7223 */ /* 0x0a0fe200000100eb */
[----:B------:R-:W-:-:S03]  /*44c0*/  FFMA.FTZ R234, R35, R221, -R234 ;  /* 0x000000dd23ea7223 */ /* 0x000fc600000108ea */
[----:B------:R-:W-:Y:S01]  /*44d0*/  @P0 FADD.FTZ R6, R6, R235 ;  /* 0x000000eb06060221 */ /* 0x000fe20000010000 */
[----:B------:R-:W-:-:S04]  /*44e0*/  @P0 FADD.FTZ R7, R7, R234 ;  /* 0x000000ea07070221 */ /* 0x000fc80000010000 */
[----:B------:R-:W3:Y:S04]  /*44f0*/  SHFL.UP PT, R235, R6, 0x2, RZ ;  /* 0x0440000006eb7989 */ /* 0x000ee800000e00ff */
[----:B------:R-:W5:Y:S01]  /*4500*/  SHFL.UP PT, R234, R7, 0x2, RZ ;  /* 0x0440000007ea7989 */ /* 0x000f6200000e00ff */
[-C--:B0-----:R-:W-:Y:S01]  /*4510*/  FMUL.FTZ R221, R35, R219.reuse ;  /* 0x000000db23dd7220 */ /* 0x081fe20000410000 */
[----:B------:R-:W-:-:S03]  /*4520*/  FMUL.FTZ R220, R34, R219 ;  /* 0x000000db22dc7220 */ /* 0x000fc60000410000 */
[-C--:B--2---:R-:W-:Y:S01]  /*4530*/  @P0 FFMA.FTZ R34, R34, R217.reuse, R221 ;  /* 0x000000d922220223 */ /* 0x084fe200000100dd */
[----:B------:R-:W-:-:S04]  /*4540*/  @P0 FFMA.FTZ R35, R35, R217, -R220 ;  /* 0x000000d923230223 */ /* 0x000fc800000108dc */
[----:B------:R-:W0:Y:S01]  /*4550*/  SHFL.UP PT, R219, R34, 0x2, RZ ;  /* 0x0440000022db7989 */ /* 0x000e2200000e00ff */
[----:B------:R-:W-:-:S03]  /*4560*/  ISETP.GE.AND P0, PT, R112, 0x2, PT ;  /* 0x000000027000780c */ /* 0x000fc60003f06270 */
[----:B------:R-:W2:Y:S01]  /*4570*/  SHFL.UP PT, R217, R35, 0x2, RZ ;  /* 0x0440000023d97989 */ /* 0x000ea200000e00ff */
[-C--:B---3--:R-:W-:Y:S01]  /*4580*/  FMUL.FTZ R221, R35, R235.reuse ;  /* 0x000000eb23dd7220 */ /* 0x088fe20000410000 */
[----:B------:R-:W-:-:S03]  /*4590*/  FMUL.FTZ R220, R34, R235 ;  /* 0x000000eb22dc7220 */ /* 0x000fc60000410000 */
[-C--:B-----5:R-:W-:Y:S01]  /*45a0*/  FFMA.FTZ R221, R34, R234.reuse, R221 ;  /* 0x000000ea22dd7223 */ /* 0x0a0fe200000100dd */
[----:B------:R-:W-:-:S04]  /*45b0*/  FFMA.FTZ R220, R35, R234, -R220 ;  /* 0x000000ea23dc7223 */ /* 0x000fc800000108dc */
[----:B------:R-:W-:Y:S01]  /*45c0*/  @P0 FADD.FTZ R6, R6, R221 ;  /* 0x000000dd06060221 */ /* 0x000fe20000010000 */
[----:B------:R-:W-:-:S04]  /*45d0*/  @P0 FADD.FTZ R7, R7, R220 ;  /* 0x000000dc07070221 */ /* 0x000fc80000010000 */
[----:B------:R-:W3:Y:S01]  /*45e0*/  SHFL.UP PT, R235, R6, 0x4, RZ ;  /* 0x0480000006eb7989 */ /* 0x000ee200000e00ff */
[CC--:B0-----:R-:W-:Y:S01]  /*45f0*/  FMUL.FTZ R221, R35.reuse, R219.reuse ;  /* 0x000000db23dd7220 */ /* 0x0c1fe20000410000 */
[C---:B------:R-:W-:Y:S02]  /*4600*/  FMUL.FTZ R220, R34.reuse, R219 ;  /* 0x000000db22dc7220 */ /* 0x040fe40000410000 */
[----:B------:R-:W0:Y:S01]  /*4610*/  SHFL.UP PT, R234, R7, 0x4, RZ ;  /* 0x0480000007ea7989 */ /* 0x000e2200000e00ff */
[-C--:B--2---:R-:W-:Y:S01]  /*4620*/  @P0 FFMA.FTZ R34, R34, R217.reuse, R221 ;  /* 0x000000d922220223 */ /* 0x084fe200000100dd */
[----:B------:R-:W-:-:S04]  /*4630*/  @P0 FFMA.FTZ R35, R35, R217, -R220 ;  /* 0x000000d923230223 */ /* 0x000fc800000108dc */
[----:B------:R-:W2:Y:S04]  /*4640*/  SHFL.UP PT, R219, R34, 0x4, RZ ;  /* 0x0480000022db7989 */ /* 0x000ea800000e00ff */
[----:B------:R-:W5:Y:S01]  /*4650*/  SHFL.UP PT, R217, R35, 0x4, RZ ;  /* 0x0480000023d97989 */ /* 0x000f6200000e00ff */
[----:B------:R-:W-:Y:S01]  /*4660*/  ISETP.GE.AND P0, PT, R112, 0x4, PT ;  /* 0x000000047000780c */ /* 0x000fe20003f06270 */
[-C--:B---3--:R-:W-:Y:S01]  /*4670*/  FMUL.FTZ R221, R35, R235.reuse ;  /* 0x000000eb23dd7220 */ /* 0x088fe20000410000 */
[----:B------:R-:W-:-:S03]  /*4680*/  FMUL.FTZ R220, R34, R235 ;  /* 0x000000eb22dc7220 */ /* 0x000fc60000410000 */
[-C--:B0-----:R-:W-:Y:S01]  /*4690*/  FFMA.FTZ R221, R34, R234.reuse, R221 ;  /* 0x000000ea22dd7223 */ /* 0x081fe200000100dd */
[----:B------:R-:W-:-:S07]  /*46a0*/  FFMA.FTZ R220, R35, R234, -R220 ;  /* 0x000000ea23dc7223 */ /* 0x000fce00000108dc */
[----:B------:R-:W-:Y:S01]  /*46b0*/  @P0 FADD.FTZ R6, R6, R221 ;  /* 0x000000dd06060221 */ /* 0x000fe20000010000 */
[----:B------:R-:W-:Y:S01]  /*46c0*/  @P0 FADD.FTZ R7, R7, R220 ;  /* 0x000000dc07070221 */ /* 0x000fe20000010000 */
[CC--:B--2---:R-:W-:Y:S01]  /*46d0*/  FMUL.FTZ R221, R35.reuse, R219.reuse ;  /* 0x000000db23dd7220 */ /* 0x0c4fe20000410000 */
[C---:B------:R-:W-:Y:S02]  /*46e0*/  FMUL.FTZ R220, R34.reuse, R219 ;  /* 0x000000db22dc7220 */ /* 0x040fe40000410000 */
[----:B------:R-:W0:Y:S01]  /*46f0*/  SHFL.UP PT, R234, R6, 0x8, RZ ;  /* 0x0500000006ea7989 */ /* 0x000e2200000e00ff */
[-C--:B-----5:R-:W-:Y:S01]  /*4700*/  @P0 FFMA.FTZ R34, R34, R217.reuse, R221 ;  /* 0x000000d922220223 */ /* 0x0a0fe200000100dd */
[----:B------:R-:W-:Y:S02]  /*4710*/  @P0 FFMA.FTZ R35, R35, R217, -R220 ;  /* 0x000000d923230223 */ /* 0x000fe400000108dc */
[----:B------:R-:W2:Y:S04]  /*4720*/  SHFL.UP PT, R221, R7, 0x8, RZ ;  /* 0x0500000007dd7989 */ /* 0x000ea800000e00ff */
[----:B------:R-:W3:Y:S04]  /*4730*/  SHFL.UP PT, R219, R34, 0x8, RZ ;  /* 0x0500000022db7989 */ /* 0x000ee800000e00ff */
[----:B------:R-:W5:Y:S01]  /*4740*/  SHFL.UP PT, R217, R35, 0x8, RZ ;  /* 0x0500000023d97989 */ /* 0x000f6200000e00ff */
[----:B------:R-:W-:Y:S01]  /*4750*/  ISETP.GE.AND P0, PT, R112, 0x8, PT ;  /* 0x000000087000780c */ /* 0x000fe20003f06270 */
[-C--:B0-----:R-:W-:Y:S01]  /*4760*/  FMUL.FTZ R235, R35, R234.reuse ;  /* 0x000000ea23eb7220 */ /* 0x081fe20000410000 */
[----:B------:R-:W-:-:S03]  /*4770*/  FMUL.FTZ R234, R34, R234 ;  /* 0x000000ea22ea7220 */ /* 0x000fc60000410000 */
[-C--:B--2---:R-:W-:Y:S01]  /*4780*/  FFMA.FTZ R237, R34, R221.reuse, R235 ;  /* 0x000000dd22ed7223 */ /* 0x084fe200000100eb */
[C---:B------:R-:W-:Y:S01]  /*4790*/  FFMA.FTZ R234, R35.reuse, R221, -R234 ;  /* 0x000000dd23ea7223 */ /* 0x040fe200000108ea */
[----:B---3--:R-:W-:-:S06]  /*47a0*/  FMUL.FTZ R235, R35, R219 ;  /* 0x000000db23eb7220 */ /* 0x008fcc0000410000 */
[----:B------:R-:W-:Y:S01]  /*47b0*/  @P0 FADD.FTZ R6, R6, R237 ;  /* 0x000000ed06060221 */ /* 0x000fe20000010000 */
[C---:B------:R-:W-:Y:S01]  /*47c0*/  FMUL.FTZ R220, R34.reuse, R219 ;  /* 0x000000db22dc7220 */ /* 0x040fe20000410000 */
[----:B------:R-:W-:Y:S01]  /*47d0*/  @P0 FADD.FTZ R7, R7, R234 ;  /* 0x000000ea07070221 */ /* 0x000fe20000010000 */
[-C--:B-----5:R-:W-:Y:S02]  /*47e0*/  @P0 FFMA.FTZ R34, R34, R217.reuse, R235 ;  /* 0x000000d922220223 */ /* 0x0a0fe400000100eb */
[----:B------:R-:W0:Y:S01]  /*47f0*/  SHFL.UP PT, R234, R6, 0x10, RZ ;  /* 0x0600000006ea7989 */ /* 0x000e2200000e00ff */
[----:B------:R-:W-:-:S03]  /*4800*/  @P0 FFMA.FTZ R35, R35, R217, -R220 ;  /* 0x000000d923230223 */ /* 0x000fc600000108dc */
[----:B------:R-:W2:Y:S04]  /*4810*/  SHFL.UP PT, R219, R34, 0x10, RZ ;  /* 0x0600000022db7989 */ /* 0x000ea800000e00ff */
[----:B------:R-:W3:Y:S04]  /*4820*/  SHFL.UP PT, R221, R7, 0x10, RZ ;  /* 0x0600000007dd7989 */ /* 0x000ee800000e00ff */
[----:B------:R-:W5:Y:S01]  /*4830*/  SHFL.UP PT, R217, R35, 0x10, RZ ;  /* 0x0600000023d97989 */ /* 0x000f6200000e00ff */
[----:B------:R-:W-:Y:S01]  /*4840*/  ISETP.GE.AND P0, PT, R112, 0x10, PT ;  /* 0x000000107000780c */ /* 0x000fe20003f06270 */
[----:B------:R-:W-:Y:S01]  /*4850*/  FMUL.FTZ R236, R188, R232 ;  /* 0x000000e8bcec7220 */ /* 0x000fe20000410000 */
[CC--:B0-----:R-:W-:Y:S01]  /*4860*/  FMUL.FTZ R220, R34.reuse, R234.reuse ;  /* 0x000000ea22dc7220 */ /* 0x0c1fe20000410000 */
[C---:B------:R-:W-:Y:S01]  /*4870*/  FMUL.FTZ R235, R35.reuse, R234 ;  /* 0x000000ea23eb7220 */ /* 0x040fe20000410000 */
[CC--:B--2---:R-:W-:Y:S01]  /*4880*/  FMUL.FTZ R234, R34.reuse, R219.reuse ;  /* 0x000000db22ea7220 */ /* 0x0c4fe20000410000 */
[C---:B------:R-:W-:Y:S01]  /*4890*/  FMUL.FTZ R219, R35.reuse, R219 ;  /* 0x000000db23db7220 */ /* 0x040fe20000410000 */
[-C--:B---3--:R-:W-:Y:S01]  /*48a0*/  FFMA.FTZ R220, R35, R221.reuse, -R220 ;  /* 0x000000dd23dc7223 */ /* 0x088fe200000108dc */
[----:B------:R-:W-:Y:S01]  /*48b0*/  FFMA.FTZ R221, R34, R221, R235 ;  /* 0x000000dd22dd7223 */ /* 0x000fe200000100eb */
[----:B-1----:R-:W-:-:S05]  /*48c0*/  FMUL.FTZ R235, R189, R3 ;  /* 0x00000003bdeb7220 */ /* 0x002fca0000410000 */
[-C--:B-----5:R-:W-:Y:S01]  /*48d0*/  @P0 FFMA.FTZ R35, R35, R217.reuse, -R234 ;  /* 0x000000d923230223 */ /* 0x0a0fe200000108ea */
[----:B------:R-:W-:Y:S01]  /*48e0*/  @P0 FFMA.FTZ R34, R34, R217, R219 ;  /* 0x000000d922220223 */ /* 0x000fe200000100db */
[C---:B------:R-:W-:Y:S01]  /*48f0*/  FMUL.FTZ R217, R188.reuse, R223 ;  /* 0x000000dfbcd97220 */ /* 0x040fe20000410000 */
[C---:B------:R-:W-:Y:S01]  /*4900*/  FMUL.FTZ R234, R188.reuse, R3 ;  /* 0x00000003bcea7220 */ /* 0x040fe20000410000 */
[----:B------:R-:W-:Y:S02]  /*4910*/  FFMA.FTZ R235, -R188, R2, -R235 ;  /* 0x00000002bceb7223 */ /* 0x000fe400000109eb */
[C---:B------:R-:W-:Y:S01]  /*4920*/  FFMA.FTZ R219, R189.reuse, R232, -R217 ;  /* 0x000000e8bddb7223 */ /* 0x040fe200000108d9 */
[C---:B------:R-:W-:Y:S01]  /*4930*/  FFMA.FTZ R234, R189.reuse, R2, -R234 ;  /* 0x00000002bdea7223 */ /* 0x040fe200000108ea */
[----:B------:R-:W-:Y:S01]  /*4940*/  FMUL.FTZ R238, R190, R235 ;  /* 0x000000ebbeee7220 */ /* 0x000fe20000410000 */
[----:B------:R-:W-:-:S03]  /*4950*/  FFMA.FTZ R217, R189, R223, R236 ;  /* 0x000000dfbdd97223 */ /* 0x000fc600000100ec */
[CC--:B------:R-:W-:Y:S01]  /*4960*/  FFMA.FTZ R238, R191.reuse, R234.reuse, R238 ;  /* 0x000000eabfee7223 */ /* 0x0c0fe200000100ee */
[----:B------:R-:W-:Y:S01]  /*4970*/  FADD.FTZ R217, R222, R217 ;  /* 0x000000d9ded97221 */ /* 0x000fe20000010000 */
[----:B------:R-:W-:Y:S01]  /*4980*/  FMUL.FTZ R234, R190, R234 ;  /* 0x000000eabeea7220 */ /* 0x000fe20000410000 */
[----:B------:R-:W-:Y:S02]  /*4990*/  FADD.FTZ R219, R224, R219 ;  /* 0x000000dbe0db7221 */ /* 0x000fe40000010000 */
[C---:B------:R-:W-:Y:S01]  /*49a0*/  FMUL.FTZ R240, R190.reuse, R217 ;  /* 0x000000d9bef07220 */ /* 0x040fe20000410000 */
[C---:B------:R-:W-:Y:S01]  /*49b0*/  FFMA.FTZ R234, R191.reuse, R235, -R234 ;  /* 0x000000ebbfea7223 */ /* 0x040fe200000108ea */
[-C--:B------:R-:W-:Y:S02]  /*49c0*/  FMUL.FTZ R236, R190, R219.reuse ;  /* 0x000000dbbeec7220 */ /* 0x080fe40000410000 */
[C---:B------:R-:W-:Y:S01]  /*49d0*/  FFMA.FTZ R219, R191.reuse, R219, -R240 ;  /* 0x000000dbbfdb7223 */ /* 0x040fe200000108f0 */
[----:B------:R-:W-:Y:S01]  /*49e0*/  FMUL.FTZ R240, R192, R234 ;  /* 0x000000eac0f07220 */ /* 0x000fe20000410000 */
[----:B------:R-:W-:-:S02]  /*49f0*/  FFMA.FTZ R236, R191, R217, R236 ;  /* 0x000000d9bfec7223 */ /* 0x000fc400000100ec */
[----:B------:R-:W-:Y:S01]  /*4a00*/  FADD.FTZ R219, R226, R219 ;  /* 0x000000dbe2db7221 */ /* 0x000fe20000010000 */
[-C--:B------:R-:W-:Y:S01]  /*4a10*/  FFMA.FTZ R240, R193, R238.reuse, R240 ;  /* 0x000000eec1f07223 */ /* 0x080fe200000100f0 */
[C---:B------:R-:W-:Y:S01]  /*4a20*/  FMUL.FTZ R238, R192.reuse, R238 ;  /* 0x000000eec0ee7220 */ /* 0x040fe20000410000 */
[----:B------:R-:W-:Y:S01]  /*4a30*/  FADD.FTZ R236, R227, R236 ;  /* 0x000000ece3ec7221 */ /* 0x000fe20000010000 */
[CC--:B------:R-:W-:Y:S02]  /*4a40*/  FMUL.FTZ R217, R192.reuse, R219.reuse ;  /* 0x000000dbc0d97220 */ /* 0x0c0fe40000410000 */
[C---:B------:R-:W-:Y:S01]  /*4a50*/  FFMA.FTZ R238, R193.reuse, R234, -R238 ;  /* 0x000000eac1ee7223 */ /* 0x040fe200000108ee */
[-C--:B------:R-:W-:Y:S01]  /*4a60*/  FMUL.FTZ R234, R192, R236.reuse ;  /* 0x000000ecc0ea7220 */ /* 0x080fe20000410000 */
[C---:B------:R-:W-:Y:S02]  /*4a70*/  FFMA.FTZ R217, R193.reuse, R236, R217 ;  /* 0x000000ecc1d97223 */ /* 0x040fe400000100d9 */
[----:B------:R-:W-:Y:S01]  /*4a80*/  FMUL.FTZ R236, R194, R238 ;  /* 0x000000eec2ec7220 */ /* 0x000fe20000410000 */
[----:B------:R-:W-:-:S03]  /*4a90*/  FFMA.FTZ R234, R193, R219, -R234 ;  /* 0x000000dbc1ea7223 */ /* 0x000fc600000108ea */
[-C--:B------:R-:W-:Y:S01]  /*4aa0*/  FFMA.FTZ R236, R195, R240.reuse, R236 ;  /* 0x000000f0c3ec7223 */ /* 0x080fe200000100ec */
[----:B------:R-:W-:Y:S01]  /*4ab0*/  FMUL.FTZ R240, R194, R240 ;  /* 0x000000f0c2f07220 */ /* 0x000fe20000410000 */
[----:B------:R-:W-:Y:S01]  /*4ac0*/  FADD.FTZ R234, R201, R234 ;  /* 0x000000eac9ea7221 */ /* 0x000fe20000010000 */
[----:B------:R-:W-:Y:S02]  /*4ad0*/  FADD.FTZ R217, R182, R217 ;  /* 0x000000d9b6d97221 */ /* 0x000fe40000010000 */
[----:B------:R-:W-:Y:S01]  /*4ae0*/  FFMA.FTZ R240, R195, R238, -R240 ;  /* 0x000000eec3f07223 */ /* 0x000fe200000108f0 */
[C---:B------:R-:W-:Y:S01]  /*4af0*/  FMUL.FTZ R238, R194.reuse, R234 ;  /* 0x000000eac2ee7220 */ /* 0x040fe20000410000 */
[----:B------:R-:W-:-:S03]  /*4b00*/  FMUL.FTZ R219, R194, R217 ;  /* 0x000000d9c2db7220 */ /* 0x000fc60000410000 */
[C---:B------:R-:W-:Y:S01]  /*4b10*/  FFMA.FTZ R217, R195.reuse, R217, R238 ;  /* 0x000000d9c3d97223 */ /* 0x040fe200000100ee */
        /* <DEDUP_REMOVED lines=10> */
[----:B------:R-:W-:Y:S01]  /*4bc0*/  FFMA.FTZ R219, R197, R234, -R219 ;  /* 0x000000eac5db7223 */ /* 0x000fe200000108db */
[----:B------:R-:W-:Y:S02]  /*4bd0*/  FMUL.FTZ R234, R198, R236 ;  /* 0x000000ecc6ea7220 */ /* 0x000fe40000410000 */
[----:B------:R-:W-:Y:S01]  /*4be0*/  FADD.FTZ R240, R185, R240 ;  /* 0x000000f0b9f07221 */ /* 0x000fe20000010000 */
[----:B------:R-:W-:Y:S01]  /*4bf0*/  FADD.FTZ R219, R204, R219 ;  /* 0x000000dbccdb7221 */ /* 0x000fe20000010000 */
[----:B------:R-:W-:Y:S02]  /*4c00*/  FFMA.FTZ R217, R199, R238, R234 ;  /* 0x000000eec7d97223 */ /* 0x000fe400000100ea */
[C---:B------:R-:W-:Y:S01]  /*4c10*/  FMUL.FTZ R234, R198.reuse, R240 ;  /* 0x000000f0c6ea7220 */ /* 0x040fe20000410000 */
[C---:B------:R-:W-:Y:S01]  /*4c20*/  FMUL.FTZ R237, R198.reuse, R219 ;  /* 0x000000dbc6ed7220 */ /* 0x040fe20000410000 */
[----:B------:R-:W-:-:S02]  /*4c30*/  FMUL.FTZ R238, R198, R238 ;  /* 0x000000eec6ee7220 */ /* 0x000fc40000410000 */
[C---:B------:R-:W-:Y:S01]  /*4c40*/  FFMA.FTZ R234, R199.reuse, R219, -R234 ;  /* 0x000000dbc7ea7223 */ /* 0x040fe200000108ea */
[C---:B------:R-:W-:Y:S01]  /*4c50*/  FFMA.FTZ R237, R199.reuse, R240, R237 ;  /* 0x000000f0c7ed7223 */ /* 0x040fe200000100ed */
[----:B------:R-:W-:Y:S02]  /*4c60*/  FFMA.FTZ R235, R199, R236, -R238 ;  /* 0x000000ecc7eb7223 */ /* 0x000fe400000108ee */
[----:B------:R-:W-:Y:S01]  /*4c70*/  FADD.FTZ R239, R205, R234 ;  /* 0x000000eacdef7221 */ /* 0x000fe20000010000 */
[----:B------:R-:W-:Y:S01]  /*4c80*/  FADD.FTZ R237, R186, R237 ;  /* 0x000000edbaed7221 */ /* 0x000fe20000010000 */
[C---:B------:R-:W-:Y:S01]  /*4c90*/  FMUL.FTZ R219, R200.reuse, R235 ;  /* 0x000000ebc8db7220 */ /* 0x040fe20000410000 */
[----:B------:R-:W-:Y:S01]  /*4ca0*/  @P0 FADD.FTZ R7, R7, R220 ;  /* 0x000000dc07070221 */ /* 0x000fe20000010000 */
[C---:B------:R-:W-:Y:S01]  /*4cb0*/  FMUL.FTZ R234, R200.reuse, R239 ;  /* 0x000000efc8ea7220 */ /* 0x040fe20000410000 */
[----:B------:R-:W-:Y:S01]  /*4cc0*/  FMUL.FTZ R238, R200, R237 ;  /* 0x000000edc8ee7220 */ /* 0x000fe20000410000 */
[----:B------:R-:W-:Y:S01]  /*4cd0*/  @P0 FADD.FTZ R6, R6, R221 ;  /* 0x000000dd06060221 */ /* 0x000fe20000010000 */
[----:B------:R-:W-:Y:S01]  /*4ce0*/  ISETP.NE.AND P0, PT, R210, 0x1f, PT ;  /* 0x0000001fd200780c */ /* 0x000fe20003f05270 */
[-C--:B------:R-:W-:Y:S01]  /*4cf0*/  FFMA.FTZ R219, R202, R217.reuse, R219 ;  /* 0x000000d9cadb7223 */ /* 0x080fe200000100db */
[----:B------:R-:W-:Y:S01]  /*4d00*/  FMUL.FTZ R217, R200, R217 ;  /* 0x000000d9c8d97220 */ /* 0x000fe20000410000 */
[C---:B------:R-:W-:Y:S01]  /*4d10*/  FFMA.FTZ R236, R202.reuse, R237, R234 ;  /* 0x000000edcaec7223 */ /* 0x040fe200000100ea */
[----:B------:R-:W-:-:S02]  /*4d20*/  FFMA.FTZ R239, R202, R239, -R238 ;  /* 0x000000efcaef7223 */ /* 0x000fc400000108ee */
[----:B------:R-:W-:Y:S01]  /*4d30*/  FFMA.FTZ R217, R202, R235, -R217 ;  /* 0x000000ebcad97223 */ /* 0x000fe200000108d9 */
[----:B------:R-:W-:Y:S01]  /*4d40*/  FADD.FTZ R221, R187, R236 ;  /* 0x000000ecbbdd7221 */ /* 0x000fe20000010000 */
[----:B------:R-:W-:Y:S01]  /*4d50*/  FADD.FTZ R220, R176, R239 ;  /* 0x000000efb0dc7221 */ /* 0x000fe20000010000 */
[----:B----4-:R0:W1:Y:S01]  /*4d60*/  SHFL.IDX PT, R235, R5, RZ, 0x1f ;  /* 0x00001fff05eb7589 */ /* 0x01006200000e0000 */
[----:B------:R-:W-:Y:S01]  /*4d70*/  ULEA UR7, UR4, UR6, 0x4 ;  /* 0x0000000604077291 */ /* 0x000fe2000f8e20ff */
[----:B------:R-:W-:Y:S02]  /*4d80*/  BSSY.RECONVERGENT B0, `(.L_x_15830) ;  /* 0x0000015000007945 */ /* 0x000fe40003800200 */
[----:B------:R0:W2:Y:S04]  /*4d90*/  SHFL.IDX PT, R234, R4, RZ, 0x1f ;  /* 0x00001fff04ea7589 */ /* 0x0000a800000e0000 */
[----:B------:R0:W3:Y:S04]  /*4da0*/  SHFL.DOWN PT, R241, R219, 0x1, 0x1f ;  /* 0x08201f00dbf17f89 */ /* 0x0000e800000e0000 */
[----:B------:R0:W4:Y:S04]  /*4db0*/  SHFL.DOWN PT, R240, R217, 0x1, 0x1f ;  /* 0x08201f00d9f07f89 */ /* 0x00012800000e0000 */
[----:B------:R-:W0:Y:S04]  /*4dc0*/  SHFL.UP PT, R35, R35, 0x1, RZ ;  /* 0x0420000023237989 */ /* 0x000e2800000e00ff */
[----:B------:R-:W0:Y:S04]  /*4dd0*/  SHFL.UP PT, R34, R34, 0x1, RZ ;  /* 0x0420000022227989 */ /* 0x000e2800000e00ff */
[----:B------:R0:W0:Y:S04]  /*4de0*/  SHFL.UP PT, R236, R7, 0x1, RZ ;  /* 0x0420000007ec7989 */ /* 0x00002800000e00ff */
[----:B------:R0:W0:Y:S04]  /*4df0*/  SHFL.UP PT, R237, R6, 0x1, RZ ;  /* 0x0420000006ed7989 */ /* 0x00002800000e00ff */
        /* <DEDUP_REMOVED lines=13> */
.L_x_15831:
[----:B------:R-:W-:Y:S05]  /*4ed0*/  BSYNC.RECONVERGENT B0 ;  /* 0x0000000000007941 */ /* 0x000fea0003800200 */
.L_x_15830:
        /* <DEDUP_REMOVED lines=23> */
.L_x_15833:
[----:B------:R-:W-:Y:S05]  /*5050*/  BSYNC.RECONVERGENT B0 ;  /* 0x0000000000007941 */ /* 0x000fea0003800200 */
.L_x_15832:
        /* <DEDUP_REMOVED lines=17> */
.L_x_15835:
[----:B------:R-:W-:Y:S05]  /*5170*/  BSYNC.RECONVERGENT B0 ;  /* 0x0000000000007941 */ /* 0x000fea0003800200 */
.L_x_15834:
        /* <DEDUP_REMOVED lines=17> */
.L_x_15837:
[----:B------:R-:W-:Y:S05]  /*5290*/  BSYNC.RECONVERGENT B0 ;  /* 0x0000000000007941 */ /* 0x000fea0003800200 */
.L_x_15836:
        /* <DEDUP_REMOVED lines=17> */
.L_x_15839:
[----:B------:R-:W-:Y:S05]  /*53b0*/  BSYNC.RECONVERGENT B0 ;  /* 0x0000000000007941 */ /* 0x000fea0003800200 */
.L_x_15838:
[-C--:B0-----:R-:W-:Y:S01]  /*53c0*/  FMUL.FTZ R239, R35, R235.reuse ;  /* 0x000000eb23ef7220 */ /* 0x081fe20000410000 */
[C---:B------:R-:W-:Y:S01]  /*53d0*/  FMUL.FTZ R238, R34.reuse, R235 ;  /* 0x000000eb22ee7220 */ /* 0x040fe20000410000 */
[----:B----4-:R-:W-:Y:S01]  /*53e0*/  SHFL.DOWN PT, R240, R219, 0x1, 0x1f ;  /* 0x08201f00dbf07f89 */ /* 0x010fe200000e0000 */
[----:B------:R-:W-:Y:S01]  /*53f0*/  ISETP.NE.AND P0, PT, R157, 0x1f, PT ;  /* 0x0000001f9d00780c */ /* 0x000fe20003f05270 */
[-C--:B------:R-:W-:Y:S01]  /*5400*/  FFMA.FTZ R34, R34, R234.reuse, R239 ;  /* 0x000000ea22227223 */ /* 0x080fe200000100ef */
[----:B------:R-:W-:Y:S01]  /*5410*/  FFMA.FTZ R35, R35, R234, -R238 ;  /* 0x000000ea23237223 */ /* 0x000fe200000108ee */
[----:B------:R-:W-:Y:S01]  /*5420*/  SHFL.DOWN PT, R242, R217, 0x1, 0x1f ;  /* 0x08201f00d9f27f89 */ /* 0x000fe200000e0000 */
[----:B------:R-:W-:Y:S01]  /*5430*/  ISETP.NE.AND P4, PT, R157, RZ, PT ;  /* 0x000000ff9d00720c */ /* 0x000fe20003f85270 */
[----:B------:R-:W-:Y:S01]  /*5440*/  @P1 FADD.FTZ R235, R237, R34 ;  /* 0x00000022edeb1221 */ /* 0x000fe20000010000 */
[----:B------:R-:W-:Y:S01]  /*5450*/  @P1 FADD.FTZ R234, R236, R35 ;  /* 0x00000023ecea1221 */ /* 0x000fe20000010000 */
[----:B------:R-:W0:Y:S01]  /*5460*/  SHFL.IDX PT, R237, R7, RZ, 0x1f ;  /* 0x00001fff07ed7589 */ /* 0x000e2200000e0000 */
[----:B------:R-:W-:Y:S01]  /*5470*/  BSSY.RECONVERGENT B0, `(.L_x_15840) ;  /* 0x000010e000007945 */ /* 0x000fe20003800200 */
[CC--:B------:R-:W-:Y:S01]  /*5480*/  FMUL.FTZ R35, R33.reuse, R235.reuse ;  /* 0x000000eb21237220 */ /* 0x0c0fe20000410000 */
[-C--:B------:R-:W-:Y:S01]  /*5490*/  FMUL.FTZ R34, R33, R234.reuse ;  /* 0x000000ea21227220 */ /* 0x080fe20000410000 */
[----:B------:R-:W4:Y:S02]  /*54a0*/  SHFL.IDX PT, R236, R6, RZ, 0x1f ;  /* 0x00001fff06ec7589 */ /* 0x000f2400000e0000 */
[C---:B------:R-:W-:Y:S01]  /*54b0*/  FFMA.FTZ R234, R32.reuse, R234, -R35 ;  /* 0x000000ea20ea7223 */ /* 0x040fe20000010823 */
[----:B------:R-:W-:Y:S01]  /*54c0*/  FFMA.FTZ R238, R32, R235, R34 ;  /* 0x000000eb20ee7223 */ /* 0x000fe20000010022 */
[----:B------:R-:W5:Y:S01]  /*54d0*/  SHFL.DOWN PT, R244, R221, 0x1, 0x1f ;  /* 0x08201f00ddf47f89 */ /* 0x000f6200000e0000 */
[----:B------:R-:W-:-:S03]  /*54e0*/  IADD3 R34, P1, PT, R62, R157, RZ ;  /* 0x0000009d3e227210 */ /* 0x000fc60007f3e0ff */
[----:B------:R-:W5:Y:S04]  /*54f0*/  SHFL.DOWN PT, R235, R220, 0x1, 0x1f ;  /* 0x08201f00dceb7f89 */ /* 0x000f6800000e0000 */
[----:B-12---:R-:W1:Y:S04]  /*5500*/  SHFL.IDX PT, R217, R217, RZ, 0x1f ;  /* 0x00001fffd9d97589 */ /* 0x006e6800000e0000 */
[----:B------:R-:W2:Y:S01]  /*5510*/  SHFL.IDX PT, R219, R219, RZ, 0x1f ;  /* 0x00001fffdbdb7589 */ /* 0x000ea200000e0000 */
[-C--:B0-----:R-:W-:Y:S01]  /*5520*/  @P0 FMUL.FTZ R35, R240, R237.reuse ;  /* 0x000000edf0230220 */ /* 0x081fe20000410000 */
[----:B------:R-:W-:-:S02]  /*5530*/  @P0 FMUL.FTZ R33, R242, R237 ;  /* 0x000000edf2210220 */ /* 0x000fc40000410000 */
[----:B---3--:R-:W0:Y:S01]  /*5540*/  SHFL.IDX PT, R221, R221, RZ, 0x1f ;  /* 0x00001fffdddd7589 */ /* 0x008e2200000e0000 */
[-C--:B----4-:R-:W-:Y:S01]  /*5550*/  @P0 FFMA.FTZ R32, R242, R236.reuse, R35 ;  /* 0x000000ecf2200223 */ /* 0x090fe20000010023 */
[----:B------:R-:W-:Y:S01]  /*5560*/  LEA.HI.X.SX32 R35, R62, RZ, 0x1, P1 ;  /* 0x000000ff3e237211 */ /* 0x000fe200008f0eff */
[----:B------:R-:W-:Y:S01]  /*5570*/  @P0 FFMA.FTZ R33, R240, R236, -R33 ;  /* 0x000000ecf0210223 */ /* 0x000fe20000010821 */
[----:B------:R-:W3:Y:S01]  /*5580*/  SHFL.IDX PT, R220, R220, RZ, 0x1f ;  /* 0x00001fffdcdc7589 */ /* 0x000ee200000e0000 */
[----:B------:R-:W-:-:S04]  /*5590*/  IMAD.WIDE.U32 R34, R28, UR4, R34 ;  /* 0x000000041c227c25 */ /* 0x000fc8000f8e0022 */
[----:B-----5:R-:W-:Y:S01]  /*55a0*/  @P0 FADD.FTZ R236, R244, R33 ;  /* 0x00000021f4ec0221 */ /* 0x020fe20000010000 */
[----:B------:R-:W-:Y:S01]  /*55b0*/  @P0 FADD.FTZ R237, R235, R32 ;  /* 0x00000020ebed0221 */ /* 0x000fe20000010000 */
[----:B------:R-:W-:Y:S01]  /*55c0*/  FADD.FTZ R235, R225, R234 ;  /* 0x000000eae1eb7221 */ /* 0x000fe20000010000 */
[----:B------:R-:W-:Y:S01]  /*55d0*/  IMAD R33, R29, UR4, R35 ;  /* 0x000000041d217c24 */ /* 0x000fe2000f8e0223 */
[----:B------:R-:W-:Y:S01]  /*55e0*/  LEA R32, P0, R34, R165, 0x2 ;  /* 0x000000a522207211 */ /* 0x000fe200078010ff */
[----:B------:R-:W-:Y:S01]  /*55f0*/  FMUL.FTZ R35, R237, R3 ;  /* 0x00000003ed237220 */ /* 0x000fe20000410000 */
[----:B------:R-:W-:Y:S02]  /*5600*/  FMUL.FTZ R234, R200, R235 ;  /* 0x000000ebc8ea7220 */ /* 0x000fe40000410000 */
[----:B------:R-:W-:Y:S01]  /*5610*/  LEA.HI.X R33, R34, R163, R33, 0x2, P0 ;  /* 0x000000a322217211 */ /* 0x000fe200000f1421 */
[----:B------:R-:W-:Y:S01]  /*5620*/  FMUL.FTZ R34, R236, R3 ;  /* 0x00000003ec227220 */ /* 0x000fe20000410000 */
[----:B------:R-:W-:Y:S01]  /*5630*/  FADD.FTZ R3, R233, R238 ;  /* 0x000000eee9037221 */ /* 0x000fe20000010000 */
[----:B------:R-:W-:-:S02]  /*5640*/  FMUL.FTZ R233, R102, R85 ;  /* 0x0000005566e97220 */ /* 0x000fc40000410000 */
[-C--:B------:R-:W-:Y:S01]  /*5650*/  FFMA.FTZ R237, R237, R2.reuse, -R34 ;  /* 0x00000002eded7223 */ /* 0x080fe20000010822 */
[----:B------:R-:W-:Y:S01]  /*5660*/  FFMA.FTZ R34, R236, R2, R35 ;  /* 0x00000002ec227223 */ /* 0x000fe20000010023 */
[----:B------:R-:W-:Y:S02]  /*5670*/  FMUL.FTZ R35, R200, R3 ;  /* 0x00000003c8237220 */ /* 0x000fe40000410000 */
[----:B------:R-:W-:Y:S01]  /*5680*/  FADD.FTZ R2, R232, R237 ;  /* 0x000000ede8027221 */ /* 0x000fe20000010000 */
[----:B------:R-:W-:Y:S01]  /*5690*/  FADD.FTZ R34, R223, R34 ;  /* 0x00000022df227221 */ /* 0x000fe20000010000 */
        /* <DEDUP_REMOVED lines=9> */
[-C--:B------:R-:W-:Y:S01]  /*5730*/  FMUL.FTZ R228, R198, R240.reuse ;  /* 0x000000f0c6e47220 */ /* 0x080fe20000410000 */
[----:B------:R-:W-:Y:S01]  /*5740*/  FADD.FTZ R35, R222, R223 ;  /* 0x000000dfde237221 */ /* 0x000fe20000010000 */
[----:B------:R-:W-:Y:S01]  /*5750*/  FADD.FTZ R224, R224, R225 ;  /* 0x000000e1e0e07221 */ /* 0x000fe20000010000 */
[----:B------:R-:W-:Y:S01]  /*5760*/  FFMA.FTZ R225, R0, R235, RZ ;  /* 0x000000eb00e17223 */ /* 0x000fe200000100ff */
[----:B------:R-:W-:Y:S01]  /*5770*/  FFMA.FTZ R223, -R174, R233, R235 ;  /* 0x000000e9aedf7223 */ /* 0x000fe200000101eb */
[----:B------:R-:W-:Y:S01]  /*5780*/  FMUL.FTZ R235, R190, R35 ;  /* 0x00000023beeb7220 */ /* 0x000fe20000410000 */
[----:B------:R-:W-:Y:S01]  /*5790*/  FFMA.FTZ R222, R172, -R233, R3 ;  /* 0x800000e9acde7223 */ /* 0x000fe20000010003 */
[C---:B------:R-:W-:Y:S01]  /*57a0*/  FFMA.FTZ R230, R199.reuse, R240, R230 ;  /* 0x000000f0c7e67223 */ /* 0x040fe200000100e6 */
[----:B------:R-:W-:Y:S01]  /*57b0*/  FFMA.FTZ R233, R199, R238, -R228 ;  /* 0x000000eec7e97223 */ /* 0x000fe200000108e4 */
[-C--:B------:R-:W-:Y:S01]  /*57c0*/  FMUL.FTZ R228, R190, R224.reuse ;  /* 0x000000e0bee47220 */ /* 0x080fe20000410000 */
[C---:B------:R-:W-:Y:S01]  /*57d0*/  FFMA.FTZ R235, R191.reuse, R224, -R235 ;  /* 0x000000e0bfeb7223 */ /* 0x040fe200000108eb */
[----:B------:R-:W-:Y:S01]  /*57e0*/  FFMA.FTZ R239, R100, R231, R230 ;  /* 0x000000e764ef7223 */ /* 0x000fe200000100e6 */
[----:B------:R-:W-:Y:S01]  /*57f0*/  FFMA.FTZ R232, R70, R238, R225 ;  /* 0x000000ee46e87223 */ /* 0x000fe200000100e1 */
[----:B------:R-:W-:Y:S01]  /*5800*/  FFMA.FTZ R233, R100, R229, R233 ;  /* 0x000000e564e97223 */ /* 0x000fe200000100e9 */
[----:B------:R-:W-:Y:S01]  /*5810*/  FFMA.FTZ R228, R191, R35, R228 ;  /* 0x00000023bfe47223 */ /* 0x000fe200000100e4 */
[----:B------:R-:W-:Y:S01]  /*5820*/  FFMA.FTZ R3, R0, -R3, RZ ;  /* 0x8000000300037223 */ /* 0x000fe200000100ff */
[----:B------:R-:W-:Y:S01]  /*5830*/  FADD.FTZ R229, R226, R235 ;  /* 0x000000ebe2e57221 */ /* 0x000fe20000010000 */
[----:B------:R-:W-:Y:S01]  /*5840*/  FMUL.FTZ R226, R196, R239 ;  /* 0x000000efc4e27220 */ /* 0x000fe20000410000 */
[----:B------:R-:W-:Y:S01]  /*5850*/  FMUL.FTZ R236, R101, R86 ;  /* 0x0000005665ec7220 */ /* 0x000fe20000410000 */
[----:B------:R-:W-:Y:S01]  /*5860*/  FMUL.FTZ R231, R100, R83 ;  /* 0x0000005364e77220 */ /* 0x000fe20000410000 */
[-C--:B------:R-:W-:Y:S01]  /*5870*/  FFMA.FTZ R235, R69, R233.reuse, R232 ;  /* 0x000000e945eb7223 */ /* 0x080fe200000100e8 */
[----:B------:R-:W-:Y:S01]  /*5880*/  FADD.FTZ R227, R227, R228 ;  /* 0x000000e4e3e37221 */ /* 0x000fe20000010000 */
[-C--:B------:R-:W-:Y:S01]  /*5890*/  FMUL.FTZ R232, R196, R233.reuse ;  /* 0x000000e9c4e87220 */ /* 0x080fe20000410000 */
[----:B------:R-:W-:Y:S01]  /*58a0*/  FFMA.FTZ R234, R70, -R240, R3 ;  /* 0x800000f046ea7223 */ /* 0x000fe20000010003 */
[----:B------:R-:W-:Y:S01]  /*58b0*/  FFMA.FTZ R230, R197, R233, -R226 ;  /* 0x000000e9c5e67223 */ /* 0x000fe200000108e2 */
[-C--:B------:R-:W-:Y:S01]  /*58c0*/  FFMA.FTZ R225, -R183, R236.reuse, R238 ;  /* 0x000000ecb7e17223 */ /* 0x080fe200000101ee */
[----:B------:R-:W-:Y:S01]  /*58d0*/  FFMA.FTZ R3, R181, -R236, R240 ;  /* 0x800000ecb5037223 */ /* 0x000fe200000100f0 */
[-C--:B------:R-:W-:Y:S01]  /*58e0*/  FFMA.FTZ R228, -R170, R231.reuse, R233 ;  /* 0x000000e7aae47223 */ /* 0x080fe200000101e9 */
[----:B------:R-:W-:Y:S01]  /*58f0*/  FFMA.FTZ R226, R168, -R231, R239 ;  /* 0x800000e7a8e27223 */ /* 0x000fe200000100ef */
[C---:B------:R-:W-:Y:S01]  /*5900*/  FMUL.FTZ R236, R192.reuse, R227 ;  /* 0x000000e3c0ec7220 */ /* 0x040fe20000410000 */
[-C--:B------:R-:W-:Y:S01]  /*5910*/  FFMA.FTZ R231, R197, R239.reuse, R232 ;  /* 0x000000efc5e77223 */ /* 0x080fe200000100e8 */
[----:B------:R-:W-:Y:S01]  /*5920*/  FFMA.FTZ R237, R69, -R239, R234 ;  /* 0x800000ef45ed7223 */ /* 0x000fe200000100ea */
[-C--:B------:R-:W-:Y:S01]  /*5930*/  FMUL.FTZ R234, R192, R229.reuse ;  /* 0x000000e5c0ea7220 */ /* 0x080fe20000410000 */
[----:B------:R-:W-:Y:S01]  /*5940*/  FFMA.FTZ R236, R193, R229, -R236 ;  /* 0x000000e5c1ec7223 */ /* 0x000fe200000108ec */
[C---:B------:R-:W-:Y:S01]  /*5950*/  FFMA.FTZ R238, R99.reuse, R218, R231 ;  /* 0x000000da63ee7223 */ /* 0x040fe200000100e7 */
[----:B------:R-:W-:Y:S01]  /*5960*/  FFMA.FTZ R230, R99, R216, R230 ;  /* 0x000000d863e67223 */ /* 0x000fe200000100e6 */
[----:B------:R-:W-:Y:S01]  /*5970*/  FFMA.FTZ R233, R193, R227, R234 ;  /* 0x000000e3c1e97223 */ /* 0x000fe200000100ea */
[----:B------:R-:W-:Y:S01]  /*5980*/  FADD.FTZ R201, R201, R236 ;  /* 0x000000ecc9c97221 */ /* 0x000fe20000010000 */
[----:B------:R-:W-:Y:S01]  /*5990*/  FMUL.FTZ R216, R194, R238 ;  /* 0x000000eec2d87220 */ /* 0x000fe20000410000 */
[----:B------:R-:W-:Y:S01]  /*59a0*/  FMUL.FTZ R236, R99, R84 ;  /* 0x0000005463ec7220 */ /* 0x000fe20000410000 */
[----:B------:R-:W-:Y:S01]  /*59b0*/  FADD.FTZ R182, R182, R233 ;  /* 0x000000e9b6b67221 */ /* 0x000fe20000010000 */
[-C--:B------:R-:W-:Y:S01]  /*59c0*/  FMUL.FTZ R218, R194, R230.reuse ;  /* 0x000000e6c2da7220 */ /* 0x080fe20000410000 */
[-C--:B------:R-:W-:Y:S01]  /*59d0*/  FFMA.FTZ R231, R195, R230.reuse, -R216 ;  /* 0x000000e6c3e77223 */ /* 0x080fe200000108d8 */
[----:B------:R-:W-:Y:S01]  /*59e0*/  FFMA.FTZ R232, R68, R230, R235 ;  /* 0x000000e644e87223 */ /* 0x000fe200000100eb */
[----:B------:R-:W-:Y:S01]  /*59f0*/  FFMA.FTZ R216, -R179, R236, R230 ;  /* 0x000000ecb3d87223 */ /* 0x000fe200000101e6 */
[C---:B------:R-:W-:Y:S01]  /*5a00*/  FMUL.FTZ R230, R194.reuse, R182 ;  /* 0x000000b6c2e67220 */ /* 0x040fe20000410000 */
[C---:B------:R-:W-:Y:S01]  /*5a10*/  FFMA.FTZ R218, R195.reuse, R238, R218 ;  /* 0x000000eec3da7223 */ /* 0x040fe200000100da */
[----:B------:R-:W-:Y:S01]  /*5a20*/  FMUL.FTZ R233, R194, R201 ;  /* 0x000000c9c2e97220 */ /* 0x000fe20000410000 */
[C---:B------:R-:W-:Y:S01]  /*5a30*/  FFMA.FTZ R231, R98.reuse, R213, R231 ;  /* 0x000000d562e77223 */ /* 0x040fe200000100e7 */
[C---:B------:R-:W-:Y:S01]  /*5a40*/  FFMA.FTZ R230, R195.reuse, R201, -R230 ;  /* 0x000000c9c3e67223 */ /* 0x040fe200000108e6 */
[----:B------:R-:W-:Y:S01]  /*5a50*/  FFMA.FTZ R235, R98, R215, R218 ;  /* 0x000000d762eb7223 */ /* 0x000fe200000100da */
[----:B------:R-:W-:Y:S01]  /*5a60*/  FFMA.FTZ R233, R195, R182, R233 ;  /* 0x000000b6c3e97223 */ /* 0x000fe200000100e9 */
[----:B------:R-:W-:Y:S01]  /*5a70*/  FFMA.FTZ R213, R67, R231, R232 ;  /* 0x000000e743d57223 */ /* 0x000fe200000100e8 */
[----:B------:R-:W-:Y:S01]  /*5a80*/  FADD.FTZ R203, R203, R230 ;  /* 0x000000e6cbcb7221 */ /* 0x000fe20000010000 */
[C---:B------:R-:W-:Y:S01]  /*5a90*/  FMUL.FTZ R218, R192.reuse, R235 ;  /* 0x000000ebc0da7220 */ /* 0x040fe20000410000 */
[----:B------:R-:W-:Y:S01]  /*5aa0*/  FMUL.FTZ R230, R192, R231 ;  /* 0x000000e7c0e67220 */ /* 0x000fe20000410000 */
[----:B------:R-:W-:Y:S01]  /*5ab0*/  FADD.FTZ R184, R184, R233 ;  /* 0x000000e9b8b87221 */ /* 0x000fe20000010000 */
[C---:B------:R-:W-:Y:S01]  /*5ac0*/  FMUL.FTZ R232, R196.reuse, R203 ;  /* 0x000000cbc4e87220 */ /* 0x040fe20000410000 */
[C---:B------:R-:W-:Y:S01]  /*5ad0*/  FFMA.FTZ R218, R193.reuse, R231, -R218 ;  /* 0x000000e7c1da7223 */ /* 0x040fe200000108da */
[----:B------:R-:W-:Y:S01]  /*5ae0*/  FFMA.FTZ R193, R193, R235, R230 ;  /* 0x000000ebc1c17223 */ /* 0x000fe200000100e6 */
[----:B------:R-:W-:Y:S01]  /*5af0*/  FMUL.FTZ R196, R196, R184 ;  /* 0x000000b8c4c47220 */ /* 0x000fe20000410000 */
[----:B------:R-:W-:Y:S01]  /*5b00*/  FFMA.FTZ R234, R68, -R238, R237 ;  /* 0x800000ee44ea7223 */ /* 0x000fe200000100ed */
[----:B------:R-:W-:Y:S01]  /*5b10*/  FFMA.FTZ R194, R177, -R236, R238 ;  /* 0x800000ecb1c27223 */ /* 0x000fe200000100ee */
[----:B------:R-:W-:Y:S01]  /*5b20*/  FFMA.FTZ R232, R197, R184, R232 ;  /* 0x000000b8c5e87223 */ /* 0x000fe200000100e8 */
[----:B------:R-:W-:Y:S01]  /*5b30*/  FFMA.FTZ R236, R97, R214, R193 ;  /* 0x000000d661ec7223 */ /* 0x000fe200000100c1 */
[----:B------:R-:W-:Y:S01]  /*5b40*/  FFMA.FTZ R197, R197, R203, -R196 ;  /* 0x000000cbc5c57223 */ /* 0x000fe200000108c4 */
[----:B------:R-:W-:Y:S01]  /*5b50*/  FFMA.FTZ R215, R67, -R235, R234 ;  /* 0x800000eb43d77223 */ /* 0x000fe200000100ea */
[----:B------:R-:W-:Y:S01]  /*5b60*/  FFMA.FTZ R234, R97, R212, R218 ;  /* 0x000000d461ea7223 */ /* 0x000fe200000100da */
[----:B------:R-:W-:Y:S01]  /*5b70*/  FMUL.FTZ R196, R190, R236 ;  /* 0x000000ecbec47220 */ /* 0x000fe20000410000 */
[----:B------:R-:W-:Y:S01]  /*5b80*/  FADD.FTZ R204, R204, R197 ;  /* 0x000000c5cccc7221 */ /* 0x000fe20000010000 */
[----:B------:R-:W-:Y:S01]  /*5b90*/  FADD.FTZ R185, R185, R232 ;  /* 0x000000e8b9b97221 */ /* 0x000fe20000010000 */
[-C--:B------:R-:W-:Y:S01]  /*5ba0*/  FMUL.FTZ R212, R190, R234.reuse ;  /* 0x000000eabed47220 */ /* 0x080fe20000410000 */
[CC--:B------:R-:W-:Y:S01]  /*5bb0*/  FFMA.FTZ R197, R191.reuse, R234.reuse, -R196 ;  /* 0x000000eabfc57223 */ /* 0x0c0fe200000108c4 */
[----:B------:R-:W-:Y:S01]  /*5bc0*/  FFMA.FTZ R214, R66, R234, R213 ;  /* 0x000000ea42d67223 */ /* 0x000fe200000100d5 */
[C---:B------:R-:W-:Y:S01]  /*5bd0*/  FMUL.FTZ R196, R198.reuse, R204 ;  /* 0x000000ccc6c47220 */ /* 0x040fe20000410000 */
[-C--:B------:R-:W-:Y:S01]  /*5be0*/  FMUL.FTZ R213, R198, R185.reuse ;  /* 0x000000b9c6d57220 */ /* 0x080fe20000410000 */
[-C--:B------:R-:W-:Y:S01]  /*5bf0*/  FFMA.FTZ R212, R191, R236.reuse, R212 ;  /* 0x000000ecbfd47223 */ /* 0x080fe200000100d4 */
[----:B------:R-:W-:Y:S01]  /*5c00*/  FFMA.FTZ R218, R66, -R236, R215 ;  /* 0x800000ec42da7223 */ /* 0x000fe200000100d7 */
[C---:B------:R-:W-:Y:S01]  /*5c10*/  FFMA.FTZ R191, R199.reuse, R185, R196 ;  /* 0x000000b9c7bf7223 */ /* 0x040fe200000100c4 */
[----:B------:R-:W-:Y:S01]  /*5c20*/  FFMA.FTZ R196, R199, R204, -R213 ;  /* 0x000000ccc7c47223 */ /* 0x000fe200000108d5 */
[C---:B------:R-:W-:Y:S01]  /*5c30*/  FFMA.FTZ R213, R96.reuse, R209, R197 ;  /* 0x000000d160d57223 */ /* 0x040fe200000100c5 */
[----:B------:R-:W-:Y:S01]  /*5c40*/  FFMA.FTZ R215, R96, R207, R212 ;  /* 0x000000cf60d77223 */ /* 0x000fe200000100d4 */
[----:B------:R-:W-:Y:S01]  /*5c50*/  FADD.FTZ R191, R186, R191 ;  /* 0x000000bfbabf7221 */ /* 0x000fe20000010000 */
[----:B------:R-:W-:Y:S01]  /*5c60*/  FADD.FTZ R205, R205, R196 ;  /* 0x000000c4cdcd7221 */ /* 0x000fe20000010000 */
[----:B------:R-:W-:Y:S01]  /*5c70*/  FFMA.FTZ R199, R65, R213, R214 ;  /* 0x000000d541c77223 */ /* 0x000fe200000100d6 */
[C---:B-1----:R-:W-:Y:S01]  /*5c80*/  FMUL.FTZ R212, R217.reuse, R7 ;  /* 0x00000007d9d47220 */ /* 0x042fe20000410000 */
[----:B------:R-:W-:Y:S01]  /*5c90*/  FMUL.FTZ R186, R188, R215 ;  /* 0x000000d7bcba7220 */ /* 0x000fe20000410000 */
[C---:B------:R-:W-:Y:S01]  /*5ca0*/  FMUL.FTZ R207, R200.reuse, R205 ;  /* 0x000000cdc8cf7220 */ /* 0x040fe20000410000 */
[----:B------:R-:W-:Y:S01]  /*5cb0*/  FMUL.FTZ R200, R200, R191 ;  /* 0x000000bfc8c87220 */ /* 0x000fe20000410000 */
[----:B------:R-:W-:Y:S01]  /*5cc0*/  FMUL.FTZ R198, R188, R213 ;  /* 0x000000d5bcc67220 */ /* 0x000fe20000410000 */
[----:B------:R-:W-:Y:S01]  /*5cd0*/  FMUL.FTZ R209, R96, R79 ;  /* 0x0000004f60d17220 */ /* 0x000fe20000410000 */
[C---:B------:R-:W-:Y:S01]  /*5ce0*/  FFMA.FTZ R214, R202.reuse, R191, R207 ;  /* 0x000000bfcad67223 */ /* 0x040fe200000100cf */
[----:B------:R-:W-:Y:S01]  /*5cf0*/  FFMA.FTZ R207, R202, R205, -R200 ;  /* 0x000000cdcacf7223 */ /* 0x000fe200000108c8 */
[-C--:B------:R-:W-:Y:S01]  /*5d00*/  FMUL.FTZ R200, R217, R6.reuse ;  /* 0x00000006d9c87220 */ /* 0x080fe20000410000 */
[----:B------:R-:W-:Y:S01]  /*5d10*/  FFMA.FTZ R196, R189, R213, -R186 ;  /* 0x000000d5bdc47223 */ /* 0x000fe200000108ba */
[----:B--2---:R-:W-:Y:S01]  /*5d20*/  FFMA.FTZ R212, R219, R6, -R212 ;  /* 0x00000006dbd47223 */ /* 0x004fe200000108d4 */
[----:B------:R-:W-:Y:S01]  /*5d30*/  FADD.FTZ R187, R187, R214 ;  /* 0x000000d6bbbb7221 */ /* 0x000fe20000010000 */
[----:B------:R-:W-:Y:S01]  /*5d40*/  FFMA.FTZ R189, R189, R215, R198 ;  /* 0x000000d7bdbd7223 */ /* 0x000fe200000100c6 */
[C---:B------:R-:W-:Y:S01]  /*5d50*/  FMUL.FTZ R6, R217.reuse, R5 ;  /* 0x00000005d9067220 */ /* 0x040fe20000410000 */
[-C--:B------:R-:W-:Y:S01]  /*5d60*/  FMUL.FTZ R198, R217, R4.reuse ;  /* 0x00000004d9c67220 */ /* 0x080fe20000410000 */
[----:B------:R-:W-:Y:S01]  /*5d70*/  FFMA.FTZ R7, R219, R7, R200 ;  /* 0x00000007db077223 */ /* 0x000fe200000100c8 */
[-C--:B------:R-:W-:Y:S01]  /*5d80*/  FFMA.FTZ R186, -R162, R209.reuse, R213 ;  /* 0x000000d1a2ba7223 */ /* 0x080fe200000101d5 */
[----:B------:R-:W-:Y:S01]  /*5d90*/  FFMA.FTZ R188, R160, -R209, R215 ;  /* 0x800000d1a0bc7223 */ /* 0x000fe200000100d7 */
[----:B------:R-:W-:Y:S01]  /*5da0*/  FMUL.FTZ R209, R85, R187 ;  /* 0x000000bb55d17220 */ /* 0x000fe20000410000 */
[----:B------:R-:W-:Y:S01]  /*5db0*/  FADD.FTZ R176, R176, R207 ;  /* 0x000000cfb0b07221 */ /* 0x000fe20000010000 */
[C---:B------:R-:W-:Y:S01]  /*5dc0*/  FFMA.FTZ R4, R219.reuse, R4, -R6 ;  /* 0x00000004db047223 */ /* 0x040fe20000010806 */
[----:B------:R-:W-:Y:S01]  /*5dd0*/  FFMA.FTZ R5, R219, R5, R198 ;  /* 0x00000005db057223 */ /* 0x000fe200000100c6 */
[----:B0-----:R-:W-:Y:S01]  /*5de0*/  FADD.FTZ R6, R221, R212 ;  /* 0x000000d4dd067221 */ /* 0x001fe20000010000 */
[----:B---3--:R-:W-:Y:S01]  /*5df0*/  FADD.FTZ R7, R220, R7 ;  /* 0x00000007dc077221 */ /* 0x008fe20000010000 */
[----:B------:R-:W-:Y:S01]  /*5e00*/  FMUL.FTZ R207, R85, R176 ;  /* 0x000000b055cf7220 */ /* 0x000fe20000410000 */
[----:B------:R-:W-:Y:S01]  /*5e10*/  FMUL.FTZ R198, R222, R209 ;  /* 0x000000d1dec67220 */ /* 0x000fe20000410000 */
[----:B------:R-:W-:Y:S01]  /*5e20*/  FFMA.FTZ R178, R95, R178, R196 ;  /* 0x000000b25fb27223 */ /* 0x000fe200000100c4 */
[----:B------:R-:W-:Y:S01]  /*5e30*/  FMUL.FTZ R200, R86, R191 ;  /* 0x000000bf56c87220 */ /* 0x000fe20000410000 */
[----:B------:R0:W-:Y:S01]  /*5e40*/  @!P4 STS.128 [UR7+0x25d0], R4 ;  /* 0x0025d004ff00c988 */ /* 0x0001e20008000c07 */
[----:B------:R-:W-:Y:S01]  /*5e50*/  FMUL.FTZ R196, R222, R207 ;  /* 0x000000cfdec47220 */ /* 0x000fe20000410000 */
[----:B------:R-:W-:Y:S01]  /*5e60*/  FMUL.FTZ R213, R102, R209 ;  /* 0x000000d166d57220 */ /* 0x000fe20000410000 */
[----:B------:R-:W-:Y:S01]  /*5e70*/  FMUL.FTZ R202, R86, R205 ;  /* 0x000000cd56ca7220 */ /* 0x000fe20000410000 */
[----:B------:R-:W-:Y:S01]  /*5e80*/  FFMA.FTZ R197, R65, -R215, R218 ;  /* 0x800000d741c57223 */ /* 0x000fe200000100da */
[----:B------:R-:W-:Y:S01]  /*5e90*/  FMUL.FTZ R214, R3, R200 ;  /* 0x000000c803d67220 */ /* 0x000fe20000410000 */
[----:B------:R-:W-:Y:S01]  /*5ea0*/  FMUL.FTZ R215, R83, R185 ;  /* 0x000000b953d77220 */ /* 0x000fe20000410000 */
[----:B------:R-:W-:Y:S01]  /*5eb0*/  FMUL.FTZ R212, R3, R202 ;  /* 0x000000ca03d47220 */ /* 0x000fe20000410000 */
[----:B------:R-:W-:Y:S01]  /*5ec0*/  FFMA.FTZ R180, R95, R180, R189 ;  /* 0x000000b45fb47223 */ /* 0x000fe200000100bd */
[----:B------:R1:W-:Y:S01]  /*5ed0*/  STS [R140+0x840], R213 ;  /* 0x000840d58c007388 */ /* 0x0003e20000000800 */
[----:B------:R-:W-:Y:S01]  /*5ee0*/  FMUL.FTZ R195, R98, R81 ;  /* 0x0000005162c37220 */ /* 0x000fe20000410000 */
[----:B------:R-:W-:Y:S01]  /*5ef0*/  FFMA.FTZ R189, R223, R209, R196 ;  /* 0x000000d1dfbd7223 */ /* 0x000fe200000100c4 */
[----:B------:R-:W-:Y:S01]  /*5f00*/  FMUL.FTZ R209, R84, R184 ;  /* 0x000000b854d17220 */ /* 0x000fe20000410000 */
[----:B------:R-:W-:Y:S01]  /*5f10*/  FFMA.FTZ R196, R225, R200, R212 ;  /* 0x000000c8e1c47223 */ /* 0x000fe200000100d4 */
[-C--:B0-----:R-:W-:Y:S01]  /*5f20*/  FFMA.FTZ R4, R223, R207.reuse, -R198 ;  /* 0x000000cfdf047223 */ /* 0x081fe200000108c6 */
[----:B------:R-:W-:Y:S01]  /*5f30*/  FMUL.FTZ R6, R102, R207 ;  /* 0x000000cf66067220 */ /* 0x000fe20000410000 */
[----:B------:R-:W-:Y:S01]  /*5f40*/  FMUL.FTZ R207, R83, R204 ;  /* 0x000000cc53cf7220 */ /* 0x000fe20000410000 */
[-C--:B------:R-:W-:Y:S01]  /*5f50*/  FFMA.FTZ R5, R225, R202.reuse, -R214 ;  /* 0x000000cae1057223 */ /* 0x080fe200000108d6 */
[----:B------:R-:W-:Y:S01]  /*5f60*/  FMUL.FTZ R198, R101, R202 ;  /* 0x000000ca65c67220 */ /* 0x000fe20000410000 */
[----:B-1----:R-:W-:Y:S01]  /*5f70*/  FMUL.FTZ R213, R84, R203 ;  /* 0x000000cb54d57220 */ /* 0x002fe20000410000 */
[----:B------:R-:W-:Y:S01]  /*5f80*/  FMUL.FTZ R7, R226, R207 ;  /* 0x000000cfe2077220 */ /* 0x000fe20000410000 */
[----:B------:R-:W-:Y:S01]  /*5f90*/  FMUL.FTZ R212, R100, R215 ;  /* 0x000000d764d47220 */ /* 0x000fe20000410000 */
[----:B------:R-:W-:Y:S01]  /*5fa0*/  FFMA.FTZ R192, -R166, R195, R231 ;  /* 0x000000c3a6c07223 */ /* 0x000fe200000101e7 */
[----:B------:R-:W-:Y:S01]  /*5fb0*/  FMUL.FTZ R230, R97, R82 ;  /* 0x0000005261e67220 */ /* 0x000fe20000410000 */
[-C--:B------:R-:W-:Y:S01]  /*5fc0*/  FFMA.FTZ R202, R228, R215.reuse, R7 ;  /* 0x000000d7e4ca7223 */ /* 0x080fe20000010007 */
[----:B------:R-:W-:Y:S01]  /*5fd0*/  FMUL.FTZ R7, R226, R215 ;  /* 0x000000d7e2077220 */ /* 0x000fe20000410000 */
[----:B------:R0:W-:Y:S01]  /*5fe0*/  STS [R139+0x4], R6 ;  /* 0x000004068b007388 */ /* 0x0001e20000000800 */
[----:B------:R-:W-:Y:S01]  /*5ff0*/  FMUL.FTZ R215, R194, R213 ;  /* 0x000000d5c2d77220 */ /* 0x000fe20000410000 */
[----:B------:R-:W-:Y:S01]  /*6000*/  FFMA.FTZ R195, R164, -R195, R235 ;  /* 0x800000c3a4c37223 */ /* 0x000fe200000100eb */
[C---:B------:R-:W-:Y:S01]  /*6010*/  FMUL.FTZ R217, R81.reuse, R201 ;  /* 0x000000c951d97220 */ /* 0x040fe20000410000 */
[-C--:B------:R-:W-:Y:S01]  /*6020*/  FFMA.FTZ R7, R228, R207.reuse, -R7 ;  /* 0x000000cfe4077223 */ /* 0x080fe20000010807 */
[----:B------:R-:W-:Y:S01]  /*6030*/  FMUL.FTZ R214, R100, R207 ;  /* 0x000000cf64d67220 */ /* 0x000fe20000410000 */
[----:B------:R-:W-:Y:S01]  /*6040*/  FMUL.FTZ R207, R81, R182 ;  /* 0x000000b651cf7220 */ /* 0x000fe20000410000 */
[----:B------:R-:W-:Y:S01]  /*6050*/  FMUL.FTZ R200, R101, R200 ;  /* 0x000000c865c87220 */ /* 0x000fe20000410000 */
[----:B------:R1:W-:Y:S01]  /*6060*/  STS [R139+0xc], R198 ;  /* 0x00000cc68b007388 */ /* 0x0003e20000000800 */
[-C--:B------:R-:W-:Y:S01]  /*6070*/  FMUL.FTZ R218, R99, R209.reuse ;  /* 0x000000d163da7220 */ /* 0x080fe20000410000 */
[----:B0-----:R-:W-:Y:S01]  /*6080*/  FMUL.FTZ R6, R194, R209 ;  /* 0x000000d1c2067220 */ /* 0x001fe20000410000 */
[-C--:B------:R-:W-:Y:S01]  /*6090*/  FFMA.FTZ R190, -R175, R230.reuse, R234 ;  /* 0x000000e6afbe7223 */ /* 0x080fe200000101ea */
[----:B------:R-:W-:Y:S01]  /*60a0*/  FMUL.FTZ R220, R99, R213 ;  /* 0x000000d563dc7220 */ /* 0x000fe20000410000 */
[----:B------:R-:W-:Y:S01]  /*60b0*/  FMUL.FTZ R234, R82, R227 ;  /* 0x000000e352ea7220 */ /* 0x000fe20000410000 */
[C---:B------:R-:W-:Y:S01]  /*60c0*/  FFMA.FTZ R6, R216.reuse, R213, -R6 ;  /* 0x000000d5d8067223 */ /* 0x040fe20000010806 */
[----:B------:R-:W-:Y:S01]  /*60d0*/  FMUL.FTZ R213, R195, R207 ;  /* 0x000000cfc3d57220 */ /* 0x000fe20000410000 */
[----:B------:R-:W-:Y:S01]  /*60e0*/  FFMA.FTZ R193, R173, -R230, R236 ;  /* 0x800000e6adc17223 */ /* 0x000fe200000100ec */
[----:B------:R0:W-:Y:S01]  /*60f0*/  STS [R139+0x8], R200 ;  /* 0x000008c88b007388 */ /* 0x0001e20000000800 */
[----:B-1----:R-:W-:Y:S01]  /*6100*/  FFMA.FTZ R198, R216, R209, R215 ;  /* 0x000000d1d8c67223 */ /* 0x002fe200000100d7 */
[----:B------:R-:W-:Y:S01]  /*6110*/  FMUL.FTZ R209, R195, R217 ;  /* 0x000000d9c3d17220 */ /* 0x000fe20000410000 */
[C---:B------:R-:W-:Y:S01]  /*6120*/  FMUL.FTZ R230, R98.reuse, R207 ;  /* 0x000000cf62e67220 */ /* 0x040fe20000410000 */
[----:B------:R1:W-:Y:S01]  /*6130*/  STS [R139+0x18], R218 ;  /* 0x000018da8b007388 */ /* 0x0003e20000000800 */
[----:B------:R-:W-:Y:S01]  /*6140*/  FMUL.FTZ R232, R98, R217 ;  /* 0x000000d962e87220 */ /* 0x000fe20000410000 */
[C---:B------:R-:W-:Y:S01]  /*6150*/  FMUL.FTZ R215, R79.reuse, R224 ;  /* 0x000000e04fd77220 */ /* 0x040fe20000410000 */
[----:B------:R-:W-:Y:S01]  /*6160*/  FMUL.FTZ R236, R80, R34 ;  /* 0x0000002250ec7220 */ /* 0x000fe20000410000 */
[----:B------:R2:W-:Y:S01]  /*6170*/  STS [R139+0x10], R212 ;  /* 0x000010d48b007388 */ /* 0x0005e20000000800 */
[----:B------:R-:W-:Y:S01]  /*6180*/  FADD.FTZ R189, RZ, R189 ;  /* 0x000000bdffbd7221 */ /* 0x000fe20000010000 */
[C---:B0-----:R-:W-:Y:S01]  /*6190*/  FFMA.FTZ R200, R192.reuse, R207, R209 ;  /* 0x000000cfc0c87223 */ /* 0x041fe200000100d1 */
[----:B------:R-:W-:Y:S01]  /*61a0*/  FFMA.FTZ R207, R192, R217, -R213 ;  /* 0x000000d9c0cf7223 */ /* 0x000fe200000108d5 */
[----:B------:R0:W-:Y:S01]  /*61b0*/  STS [R139+0x14], R214 ;  /* 0x000014d68b007388 */ /* 0x0001e20000000800 */
[----:B------:R-:W-:Y:S01]  /*61c0*/  FMUL.FTZ R213, R79, R35 ;  /* 0x000000234fd57220 */ /* 0x000fe20000410000 */
[----:B-1----:R-:W-:Y:S01]  /*61d0*/  FMUL.FTZ R218, R97, R234 ;  /* 0x000000ea61da7220 */ /* 0x002fe20000410000 */
[----:B------:R-:W-:Y:S01]  /*61e0*/  FMUL.FTZ R238, R95, R236 ;  /* 0x000000ec5fee7220 */ /* 0x000fe20000410000 */
[----:B------:R1:W-:Y:S01]  /*61f0*/  STS [R139+0x1c], R220 ;  /* 0x00001cdc8b007388 */ /* 0x0003e20000000800 */
[----:B------:R-:W-:Y:S01]  /*6200*/  FADD.FTZ R189, R189, R196 ;  /* 0x000000c4bdbd7221 */ /* 0x000fe20000010000 */
[----:B--2---:R-:W-:Y:S01]  /*6210*/  FMUL.FTZ R212, R82, R229 ;  /* 0x000000e552d47220 */ /* 0x004fe20000410000 */
[C---:B------:R-:W-:Y:S01]  /*6220*/  FMUL.FTZ R209, R188.reuse, R215 ;  /* 0x000000d7bcd17220 */ /* 0x040fe20000410000 */
[----:B------:R2:W-:Y:S01]  /*6230*/  STS [R139+0x20], R230 ;  /* 0x000020e68b007388 */ /* 0x0005e20000000800 */
[-C--:B------:R-:W-:Y:S01]  /*6240*/  FMUL.FTZ R217, R188, R213.reuse ;  /* 0x000000d5bcd97220 */ /* 0x080fe20000410000 */
[----:B0-----:R-:W-:Y:S01]  /*6250*/  FMUL.FTZ R214, R80, R2 ;  /* 0x0000000250d67220 */ /* 0x001fe20000410000 */
[----:B------:R-:W-:Y:S01]  /*6260*/  FADD.FTZ R4, RZ, R4 ;  /* 0x00000004ff047221 */ /* 0x000fe20000010000 */
[----:B------:R0:W-:Y:S01]  /*6270*/  STS [R139+0x24], R232 ;  /* 0x000024e88b007388 */ /* 0x0001e20000000800 */
[----:B------:R-:W-:Y:S01]  /*6280*/  FADD.FTZ R189, R189, R202 ;  /* 0x000000cabdbd7221 */ /* 0x000fe20000010000 */
[----:B-1----:R-:W-:Y:S01]  /*6290*/  FMUL.FTZ R220, R97, R212 ;  /* 0x000000d461dc7220 */ /* 0x002fe20000410000 */
[-C--:B------:R-:W-:Y:S01]  /*62a0*/  FFMA.FTZ R209, R186, R213.reuse, R209 ;  /* 0x000000d5bad17223 */ /* 0x080fe200000100d1 */
[----:B------:R1:W-:Y:S01]  /*62b0*/  STS [R139+0x28], R218 ;  /* 0x000028da8b007388 */ /* 0x0003e20000000800 */
[----:B------:R-:W-:Y:S01]  /*62c0*/  FMUL.FTZ R196, R95, R80 ;  /* 0x000000505fc47220 */ /* 0x000fe20000410000 */
[----:B--2---:R-:W-:Y:S01]  /*62d0*/  FMUL.FTZ R230, R96, R213 ;  /* 0x000000d560e67220 */ /* 0x004fe20000410000 */
[-C--:B------:R-:W-:Y:S01]  /*62e0*/  FFMA.FTZ R213, R186, R215.reuse, -R217 ;  /* 0x000000d7bad57223 */ /* 0x080fe200000108d9 */
[----:B------:R2:W-:Y:S01]  /*62f0*/  STS [R139+0x2c], R220 ;  /* 0x00002cdc8b007388 */ /* 0x0005e20000000800 */
[----:B------:R-:W-:Y:S01]  /*6300*/  FADD.FTZ R4, R4, R5 ;  /* 0x0000000504047221 */ /* 0x000fe20000010000 */
[----:B0-----:R-:W-:Y:S01]  /*6310*/  FMUL.FTZ R232, R96, R215 ;  /* 0x000000d760e87220 */ /* 0x001fe20000410000 */
[----:B------:R-:W-:Y:S01]  /*6320*/  FMUL.FTZ R215, R193, R212 ;  /* 0x000000d4c1d77220 */ /* 0x000fe20000410000 */
[----:B------:R2:W-:Y:S01]  /*6330*/  STS [R139+0x30], R230 ;  /* 0x000030e68b007388 */ /* 0x0005e20000000800 */
[----:B------:R-:W-:Y:S01]  /*6340*/  FADD.FTZ R5, R189, R198 ;  /* 0x000000c6bd057221 */ /* 0x000fe20000010000 */
[----:B-1----:R-:W-:Y:S01]  /*6350*/  FMUL.FTZ R218, R95, R214 ;  /* 0x000000d65fda7220 */ /* 0x002fe20000410000 */
[----:B------:R-:W-:Y:S01]  /*6360*/  FFMA.FTZ R189, R169, -R196, R180 ;  /* 0x800000c4a9bd7223 */ /* 0x000fe200000100b4 */
[----:B------:R2:W-:Y:S01]  /*6370*/  STS [R139+0x34], R232 ;  /* 0x000034e88b007388 */ /* 0x0005e20000000800 */
[----:B------:R-:W-:Y:S01]  /*6380*/  FADD.FTZ R7, R4, R7 ;  /* 0x0000000704077221 */ /* 0x000fe20000010000 */
[C---:B------:R-:W-:Y:S01]  /*6390*/  FFMA.FTZ R4, R190.reuse, R234, R215 ;  /* 0x000000eabe047223 */ /* 0x040fe200000100d7 */
[----:B------:R-:W-:Y:S01]  /*63a0*/  FFMA.FTZ R215, -R171, R196, R178 ;  /* 0x000000c4abd77223 */ /* 0x000fe200000101b2 */
[----:B------:R2:W-:Y:S01]  /*63b0*/  STS [R139+0x38], R238 ;  /* 0x000038ee8b007388 */ /* 0x0005e20000000800 */
[----:B------:R-:W-:Y:S01]  /*63c0*/  FMUL.FTZ R196, R189, R214 ;  /* 0x000000d6bdc47220 */ /* 0x000fe20000410000 */
[----:B------:R-:W-:Y:S01]  /*63d0*/  FADD.FTZ R6, R7, R6 ;  /* 0x0000000607067221 */ /* 0x000fe20000010000 */
[----:B------:R-:W-:Y:S01]  /*63e0*/  FMUL.FTZ R217, R193, R234 ;  /* 0x000000eac1d97220 */ /* 0x000fe20000410000 */
[----:B------:R2:W-:Y:S01]  /*63f0*/  STS [R139+0x3c], R218 ;  /* 0x00003cda8b007388 */ /* 0x0005e20000000800 */
[----:B------:R-:W-:Y:S01]  /*6400*/  FFMA.FTZ R7, R215, R236, R196 ;  /* 0x000000ecd7077223 */ /* 0x000fe200000100c4 */
[----:B------:R-:W-:Y:S01]  /*6410*/  LEA R196, R63, -R60, 0x1 ;  /* 0x8000003c3fc47211 */ /* 0x000fe200078e08ff */
[----:B------:R-:W-:Y:S01]  /*6420*/  FFMA.FTZ R217, R190, R212, -R217 ;  /* 0x000000d4bed97223 */ /* 0x000fe200000108d9 */
[----:B------:R-:W-:Y:S01]  /*6430*/  BAR.SYNC.DEFER_BLOCKING 0x0 ;  /* 0x0000000000007b1d */ /* 0x000fe20000010000 */
[----:B------:R-:W-:Y:S01]  /*6440*/  FADD.FTZ R5, R5, R200 ;  /* 0x000000c805057221 */ /* 0x000fe20000010000 */
[----:B------:R-:W-:Y:S01]  /*6450*/  ISETP.GE.AND P6, PT, R196, 0x1, PT ;  /* 0x00000001c400780c */ /* 0x000fe20003fc6270 */
[----:B------:R-:W-:Y:S01]  /*6460*/  FADD.FTZ R6, R6, R207 ;  /* 0x000000cf06067221 */ /* 0x000fe20000010000 */
[----:B------:R-:W-:Y:S01]  /*6470*/  FMUL.FTZ R236, R189, R236 ;  /* 0x000000ecbdec7220 */ /* 0x000fe20000410000 */
[----:B------:R-:W-:Y:S01]  /*6480*/  FADD.FTZ R4, R5, R4 ;  /* 0x0000000405047221 */ /* 0x000fe20000010000 */
[----:B------:R-:W-:Y:S01]  /*6490*/  ISETP.GE.AND P3, PT, R196, 0x21, PT ;  /* 0x00000021c400780c */ /* 0x000fe20003f66270 */
[----:B------:R-:W-:Y:S01]  /*64a0*/  FADD.FTZ R6, R6, R217 ;  /* 0x000000d906067221 */ /* 0x000fe20000010000 */
[----:B------:R-:W-:Y:S01]  /*64b0*/  FFMA.FTZ R5, R215, R214, -R236 ;  /* 0x000000d6d7057223 */ /* 0x000fe200000108ec */
[----:B------:R-:W-:Y:S01]  /*64c0*/  FADD.FTZ R4, R4, R209 ;  /* 0x000000d104047221 */ /* 0x000fe20000010000 */
[----:B------:R-:W-:Y:S01]  /*64d0*/  ISETP.GE.AND P2, PT, R196, 0x41, PT ;  /* 0x00000041c400780c */ /* 0x000fe20003f46270 */
[----:B------:R-:W-:Y:S01]  /*64e0*/  FADD.FTZ R6, R6, R213 ;  /* 0x000000d506067221 */ /* 0x000fe20000010000 */
[----:B------:R-:W-:-:S02]  /*64f0*/  ISETP.GE.AND P1, PT, R196, 0x61, PT ;  /* 0x00000061c400780c */ /* 0x000fc40003f26270 */
[----:B------:R-:W-:Y:S01]  /*6500*/  ISETP.GE.AND P0, PT, R196, 0x81, PT ;  /* 0x00000081c400780c */ /* 0x000fe20003f06270 */
[----:B------:R2:W0:Y:S01]  /*6510*/  LDS R219, [R138+0x8c0] ;  /* 0x0008c0008adb7984 */ /* 0x0004220000000800 */
[----:B------:R-:W-:Y:S11]  /*6520*/  @!P6 BRA `(.L_x_15841) ;  /* 0x000000000008e947 */ /* 0x000ff60003800000 */
[----:B------:R-:W1:Y:S04]  /*6530*/  LDS R207, [R141+0x840] ;  /* 0x000840008dcf7984 */ /* 0x000e680000000800 */
[----:B-1----:R1:W-:Y:S02]  /*6540*/  REDG.E.ADD.F32.FTZ.RN.STRONG.GPU desc[UR16][R32.64], R207 ;  /* 0x000000cf200079a6 */ /* 0x0023e4000c12f310 */
.L_x_15841:
[----:B------:R-:W-:Y:S05]  /*6550*/  BSYNC.RECONVERGENT B0 ;  /* 0x0000000000007941 */ /* 0x000fea0003800200 */
.L_x_15840:
[----:B------:R-:W-:Y:S01]  /*6560*/  BSSY.RECONVERGENT B0, `(.L_x_15842) ;  /* 0x0000004000007945 */ /* 0x000fe20003800200 */
[----:B------:R-:W-:-:S03]  /*6570*/  ISETP.GE.AND P6, PT, R196, 0xa1, PT ;  /* 0x000000a1c400780c */ /* 0x000fc60003fc6270 */
[----:B------:R-:W-:Y:S10]  /*6580*/  @!P3 BRA `(.L_x_15843) ;  /* 0x000000000004b947 */ /* 0x000ff40003800000 */
[----:B0-----:R3:W-:Y:S02]  /*6590*/  REDG.E.ADD.F32.FTZ.RN.STRONG.GPU desc[UR16][R32.64+0x80], R219 ;  /* 0x000080db200079a6 */ /* 0x0017e4000c12f310 */
.L_x_15843:
[----:B------:R-:W-:Y:S05]  /*65a0*/  BSYNC.RECONVERGENT B0 ;  /* 0x0000000000007941 */ /* 0x000fea0003800200 */
.L_x_15842:
[----:B-1----:R1:W4:Y:S01]  /*65b0*/  LDS R207, [R137+0x940] ;  /* 0x0009400089cf7984 */ /* 0x0023220000000800 */
[----:B------:R-:W-:Y:S04]  /*65c0*/  BSSY.RECONVERGENT B0, `(.L_x_15844) ;  /* 0x0000003000007945 */ /* 0x000fe80003800200 */
[----:B------:R-:W-:Y:S05]  /*65d0*/  @!P2 BRA `(.L_x_15845) ;  /* 0x000000000004a947 */ /* 0x000fea0003800000 */
[----:B----4-:R4:W-:Y:S02]  /*65e0*/  REDG.E.ADD.F32.FTZ.RN.STRONG.GPU desc[UR16][R32.64+0x100], R207 ;  /* 0x000100cf200079a6 */ /* 0x0109e4000c12f310 */
.L_x_15845:
[----:B------:R-:W-:Y:S05]  /*65f0*/  BSYNC.RECONVERGENT B0 ;  /* 0x0000000000007941 */ /* 0x000fea0003800200 */
.L_x_15844:
[----:B----4-:R4:W0:Y:S01]  /*6600*/  LDS R207, [R136+0x9c0] ;  /* 0x0009c00088cf7984 */ /* 0x0108220000000800 */
[----:B------:R-:W-:Y:S04]  /*6610*/  BSSY.RECONVERGENT B0, `(.L_x_15846) ;  /* 0x0000003000007945 */ /* 0x000fe80003800200 */
[----:B------:R-:W-:Y:S05]  /*6620*/  @!P1 BRA `(.L_x_15847) ;  /* 0x0000000000049947 */ /* 0x000fea0003800000 */
[----:B0-----:R0:W-:Y:S02]  /*6630*/  REDG.E.ADD.F32.FTZ.RN.STRONG.GPU desc[UR16][R32.64+0x180], R207 ;  /* 0x000180cf200079a6 */ /* 0x0011e4000c12f310 */
.L_x_15847:
[----:B------:R-:W-:Y:S05]  /*6640*/  BSYNC.RECONVERGENT B0 ;  /* 0x0000000000007941 */ /* 0x000fea0003800200 */
.L_x_15846:
[----:B0-----:R0:W0:Y:S01]  /*6650*/  LDS R207, [R135+0xa40] ;  /* 0x000a400087cf7984 */ /* 0x0010220000000800 */
[----:B------:R-:W-:Y:S04]  /*6660*/  BSSY.RECONVERGENT B0, `(.L_x_15848) ;  /* 0x0000003000007945 */ /* 0x000fe80003800200 */
[----:B------:R-:W-:Y:S05]  /*6670*/  @!P0 BRA `(.L_x_15849) ;  /* 0x0000000000048947 */ /* 0x000fea0003800000 */
[----:B0-----:R0:W-:Y:S02]  /*6680*/  REDG.E.ADD.F32.FTZ.RN.STRONG.GPU desc[UR16][R32.64+0x200], R207 ;  /* 0x000200cf200079a6 */ /* 0x0011e4000c12f310 */
.L_x_15849:
[----:B------:R-:W-:Y:S05]  /*6690*/  BSYNC.RECONVERGENT B0 ;  /* 0x0000000000007941 */ /* 0x000fea0003800200 */
.L_x_15848:
[----:B0-----:R0:W0:Y:S01]  /*66a0*/  LDS R207, [R134+0xac0] ;  /* 0x000ac00086cf7984 */ /* 0x0010220000000800 */
[----:B------:R-:W-:Y:S04]  /*66b0*/  BSSY.RECONVERGENT B0, `(.L_x_15850) ;  /* 0x0000003000007945 */ /* 0x000fe80003800200 */
[----:B------:R-:W-:Y:S05]  /*66c0*/  @!P6 BRA `(.L_x_15851) ;  /* 0x000000000004e947 */ /* 0x000fea0003800000 */
[----:B0-----:R0:W-:Y:S02]  /*66d0*/  REDG.E.ADD.F32.FTZ.RN.STRONG.GPU desc[UR16][R32.64+0x280], R207 ;  /* 0x000280cf200079a6 */ /* 0x0011e4000c12f310 */
.L_x_15851:
[----:B------:R-:W-:Y:S05]  /*66e0*/  BSYNC.RECONVERGENT B0 ;  /* 0x0000000000007941 */ /* 0x000fea0003800200 */
.L_x_15850:
        /* <DEDUP_REMOVED lines=9> */
.L_x_15853:
[----:B------:R-:W-:Y:S05]  /*6780*/  BSYNC.RECONVERGENT B0 ;  /* 0x0000000000007941 */ /* 0x000fea0003800200 */
.L_x_15852:
[----:B0-----:R0:W0:Y:S01]  /*6790*/  LDS R207, [R131+0xbc0] ;  /* 0x000bc00083cf7984 */ /* 0x0010220000000800 */
[----:B------:R-:W-:Y:S04]  /*67a0*/  BSSY.RECONVERGENT B0, `(.L_x_15854) ;  /* 0x0000003000007945 */ /* 0x000fe80003800200 */
[----:B------:R-:W-:Y:S05]  /*67b0*/  @!P0 BRA `(.L_x_15855) ;  /* 0x0000000000048947 */ /* 0x000fea0003800000 */
[----:B0-----:R0:W-:Y:S02]  /*67c0*/  REDG.E.ADD.F32.FTZ.RN.STRONG.GPU desc[UR16][R32.64+0x380], R207 ;  /* 0x000380cf200079a6 */ /* 0x0011e4000c12f310 */
.L_x_15855:
[----:B------:R-:W-:Y:S05]  /*67d0*/  BSYNC.RECONVERGENT B0 ;  /* 0x0000000000007941 */ /* 0x000fea0003800200 */
.L_x_15854:
[----:B0-----:R0:W0:Y:S01]  /*67e0*/  LDS R207, [R129+0xc40] ;  /* 0x000c400081cf7984 */ /* 0x0010220000000800 */
[----:B------:R-:W-:Y:S04]  /*67f0*/  BSSY.RECONVERGENT B0, `(.L_x_15856) ;  /* 0x0000003000007945 */ /* 0x000fe80003800200 */
[----:B------:R-:W-:Y:S05]  /*6800*/  @!P1 BRA `(.L_x_15857) ;  /* 0x0000000000049947 */ /* 0x000fea0003800000 */
[----:B0-----:R0:W-:Y:S02]  /*6810*/  REDG.E.ADD.F32.FTZ.RN.STRONG.GPU desc[UR16][R32.64+0x400], R207 ;  /* 0x000400cf200079a6 */ /* 0x0011e4000c12f310 */
.L_x_15857:
[----:B------:R-:W-:Y:S05]  /*6820*/  BSYNC.RECONVERGENT B0 ;  /* 0x0000000000007941 */ /* 0x000fea0003800200 */
.L_x_15856:
[----:B0-----:R0:W0:Y:S01]  /*6830*/  LDS R207, [R127+0xcc0] ;  /* 0x000cc0007fcf7984 */ /* 0x0010220000000800 */
[----:B------:R-:W-:Y:S04]  /*6840*/  BSSY.RECONVERGENT B0, `(.L_x_15858) ;  /* 0x0000003000007945 */ /* 0x000fe80003800200 */
[----:B------:R-:W-:Y:S05]  /*6850*/  @!P2 BRA `(.L_x_15859) ;  /* 0x000000000004a947 */ /* 0x000fea0003800000 */
[----:B0-----:R0:W-:Y:S02]  /*6860*/  REDG.E.ADD.F32.FTZ.RN.STRONG.GPU desc[UR16][R32.64+0x480], R207 ;  /* 0x000480cf200079a6 */ /* 0x0011e4000c12f310 */
.L_x_15859:
[----:B------:R-:W-:Y:S05]  /*6870*/  BSYNC.RECONVERGENT B0 ;  /* 0x0000000000007941 */ /* 0x000fea0003800200 */
.L_x_15858:
[----:B0-----:R0:W0:Y:S01]  /*6880*/  LDS R207, [R125+0xd40] ;  /* 0x000d40007dcf7984 */ /* 0x0010220000000800 */
[----:B------:R-:W-:Y:S04]  /*6890*/  BSSY.RECONVERGENT B0, `(.L_x_15860) ;  /* 0x0000003000007945 */ /* 0x000fe80003800200 */
[----:B------:R-:W-:Y:S05]  /*68a0*/  @!P3 BRA `(.L_x_15861) ;  /* 0x000000000004b947 */ /* 0x000fea0003800000 */
[----:B0-----:R0:W-:Y:S02]  /*68b0*/  REDG.E.ADD.F32.FTZ.RN.STRONG.GPU desc[UR16][R32.64+0x500], R207 ;  /* 0x000500cf200079a6 */ /* 0x0011e4000c12f310 */
.L_x_15861:
[----:B------:R-:W-:Y:S05]  /*68c0*/  BSYNC.RECONVERGENT B0 ;  /* 0x0000000000007941 */ /* 0x000fea0003800200 */
.L_x_15860:
        /* <DEDUP_REMOVED lines=9> */
.L_x_15863:
[----:B------:R-:W-:Y:S05]  /*6960*/  BSYNC.RECONVERGENT B0 ;  /* 0x0000000000007941 */ /* 0x000fea0003800200 */
.L_x_15862:
[----:B0-----:R0:W0:Y:S01]  /*6970*/  LDS R207, [R121+0xe40] ;  /* 0x000e400079cf7984 */ /* 0x0010220000000800 */
[----:B------:R-:W-:Y:S04]  /*6980*/  BSSY.RECONVERGENT B0, `(.L_x_15864) ;  /* 0x0000003000007945 */ /* 0x000fe80003800200 */
[----:B------:R-:W-:Y:S05]  /*6990*/  @!P0 BRA `(.L_x_15865) ;  /* 0x0000000000048947 */ /* 0x000fea0003800000 */
[----:B0-----:R0:W-:Y:S02]  /*69a0*/  REDG.E.ADD.F32.FTZ.RN.STRONG.GPU desc[UR16][R32.64+0x600], R207 ;  /* 0x000600cf200079a6 */ /* 0x0011e4000c12f310 */
.L_x_15865:
[----:B------:R-:W-:Y:S05]  /*69b0*/  BSYNC.RECONVERGENT B0 ;  /* 0x0000000000007941 */ /* 0x000fea0003800200 */
.L_x_15864:
[----:B0-----:R0:W0:Y:S01]  /*69c0*/  LDS R207, [R119+0xec0] ;  /* 0x000ec00077cf7984 */ /* 0x0010220000000800 */
[----:B------:R-:W-:Y:S04]  /*69d0*/  BSSY.RECONVERGENT B0, `(.L_x_15866) ;  /* 0x0000003000007945 */ /* 0x000fe80003800200 */
[----:B------:R-:W-:Y:S05]  /*69e0*/  @!P1 BRA `(.L_x_15867) ;  /* 0x0000000000049947 */ /* 0x000fea0003800000 */
[----:B0-----:R0:W-:Y:S02]  /*69f0*/  REDG.E.ADD.F32.FTZ.RN.STRONG.GPU desc[UR16][R32.64+0x680], R207 ;  /* 0x000680cf200079a6 */ /* 0x0011e4000c12f310 */
.L_x_15867:
[----:B------:R-:W-:Y:S05]  /*6a00*/  BSYNC.RECONVERGENT B0 ;  /* 0x0000000000007941 */ /* 0x000fea0003800200 */
.L_x_15866:
[----:B0-----:R0:W0:Y:S01]  /*6a10*/  LDS R207, [R117+0xf40] ;  /* 0x000f400075cf7984 */ /* 0x0010220000000800 */
[----:B------:R-:W-:Y:S04]  /*6a20*/  BSSY.RECONVERGENT B0, `(.L_x_15868) ;  /* 0x0000003000007945 */ /* 0x000fe80003800200 */
[----:B------:R-:W-:Y:S05]  /*6a30*/  @!P2 BRA `(.L_x_15869) ;  /* 0x000000000004a947 */ /* 0x000fea0003800000 */
[----:B0-----:R0:W-:Y:S02]  /*6a40*/  REDG.E.ADD.F32.FTZ.RN.STRONG.GPU desc[UR16][R32.64+0x700], R207 ;  /* 0x000700cf200079a6 */ /* 0x0011e4000c12f310 */
.L_x_15869:
[----:B------:R-:W-:Y:S05]  /*6a50*/  BSYNC.RECONVERGENT B0 ;  /* 0x0000000000007941 */ /* 0x000fea0003800200 */
.L_x_15868:
[----:B------:R-:W-:Y:S01]  /*6a60*/  FADD.FTZ R4, R4, R7 ;  /* 0x0000000704047221 */ /* 0x000fe20000010000 */
[----:B------:R-:W-:Y:S01]  /*6a70*/  BSSY.RECONVERGENT B0, `(.L_x_15870) ;  /* 0x0000005000007945 */ /* 0x000fe20003800200 */
[----:B------:R0:W0:Y:S01]  /*6a80*/  LDS R7, [R115+0xfc0] ;  /* 0x000fc00073077984 */ /* 0x0000220000000800 */
[----:B------:R-:W-:Y:S02]  /*6a90*/  FADD.FTZ R5, R6, R5 ;  /* 0x0000000506057221 */ /* 0x000fe40000010000 */
[----:B------:R-:W-:Y:S05]  /*6aa0*/  @!P3 BRA `(.L_x_15871) ;  /* 0x000000000004b947 */ /* 0x000fea0003800000 */
[----:B0-----:R0:W-:Y:S02]  /*6ab0*/  REDG.E.ADD.F32.FTZ.RN.STRONG.GPU desc[UR16][R32.64+0x780], R7 ;  /* 0x00078007200079a6 */ /* 0x0011e4000c12f310 */
.L_x_15871:
[----:B------:R-:W-:Y:S05]  /*6ac0*/  BSYNC.RECONVERGENT B0 ;  /* 0x0000000000007941 */ /* 0x000fea0003800200 */
.L_x_15870:
        /* <DEDUP_REMOVED lines=13> */
[----:B------:R-:W-:Y:S01]  /*6ba0*/  FMUL.FTZ R169, R31, R35 ;  /* 0x000000231fa97220 */ /* 0x000fe20000410000 */
[----:B-----5:R-:W-:-:S02]  /*6bb0*/  @!P0 FADD.FTZ R6, R6, R197 ;  /* 0x000000c506068221 */ /* 0x020fc40000010000 */
[----:B------:R-:W0:Y:S01]  /*6bc0*/  SHFL.DOWN PT, R180, R5, 0x2, 0x1f ;  /* 0x08401f0005b47f89 */ /* 0x000e2200000e0000 */
[----:B------:R-:W-:Y:S01]  /*6bd0*/  FFMA.FTZ R32, R171, R34, R32 ;  /* 0x00000022ab207223 */ /* 0x000fe20000010020 */
[----:B------:R-:W-:Y:S01]  /*6be0*/  FFMA.FTZ R171, R30, R224, -R169 ;  /* 0x000000e01eab7223 */ /* 0x000fe200000108a9 */
[----:B-1----:R-:W-:Y:S01]  /*6bf0*/  @!P0 FADD.FTZ R7, R7, R178 ;  /* 0x000000b207078221 */ /* 0x002fe20000010000 */
[----:B------:R-:W1:Y:S01]  /*6c00*/  SHFL.DOWN PT, R197, R4, 0x2, 0x1f ;  /* 0x08401f0004c57f89 */ /* 0x000e6200000e0000 */
[----:B------:R-:W-:Y:S01]  /*6c10*/  ISETP.GT.AND P0, PT, R112, 0x1d, PT ;  /* 0x0000001d7000780c */ /* 0x000fe20003f04270 */
[CC--:B------:R-:W-:Y:S01]  /*6c20*/  FFMA.FTZ R178, R30.reuse, R2.reuse, -R33 ;  /* 0x000000021eb27223 */ /* 0x0c0fe20000010821 */
[C---:B------:R-:W-:Y:S01]  /*6c30*/  FMUL.FTZ R33, R31.reuse, R2 ;  /* 0x000000021f217220 */ /* 0x040fe20000410000 */
[----:B------:R-:W3:Y:S01]  /*6c40*/  SHFL.DOWN PT, R199, R6, 0x2, 0x1f ;  /* 0x08401f0006c77f89 */ /* 0x000ee200000e0000 */
[----:B------:R-:W-:Y:S01]  /*6c50*/  FMUL.FTZ R169, R31, R224 ;  /* 0x000000e01fa97220 */ /* 0x000fe20000410000 */
[----:B------:R-:W-:Y:S01]  /*6c60*/  FMUL.FTZ R178, R189, R178 ;  /* 0x000000b2bdb27220 */ /* 0x000fe20000410000 */
[----:B------:R-:W-:Y:S01]  /*6c70*/  FFMA.FTZ R2, R30, R34, R33 ;  /* 0x000000221e027223 */ /* 0x000fe20000010021 */
[----:B------:R-:W5:Y:S01]  /*6c80*/  SHFL.DOWN PT, R196, R7, 0x2, 0x1f ;  /* 0x08401f0007c47f89 */ /* 0x000f6200000e0000 */
[----:B------:R-:W-:Y:S01]  /*6c90*/  FMUL.FTZ R171, R188, R171 ;  /* 0x000000abbcab7220 */ /* 0x000fe20000410000 */
[----:B------:R-:W-:Y:S01]  /*6ca0*/  FMUL.FTZ R33, R160, R224 ;  /* 0x000000e0a0217220 */ /* 0x000fe20000410000 */
[----:B------:R-:W-:Y:S01]  /*6cb0*/  FFMA.FTZ R2, R215, R2, R178 ;  /* 0x00000002d7027223 */ /* 0x000fe200000100b2 */
[-C--:B------:R-:W-:Y:S01]  /*6cc0*/  FFMA.FTZ R169, R30, R35.reuse, R169 ;  /* 0x000000231ea97223 */ /* 0x080fe200000100a9 */
[-C--:B------:R-:W-:Y:S01]  /*6cd0*/  FFMA.FTZ R71, R80, R32.reuse, R71 ;  /* 0x0000002050477223 */ /* 0x080fe20000010047 */
[----:B------:R-:W-:Y:S01]  /*6ce0*/  FFMA.FTZ R35, R162, R35, R33 ;  /* 0x00000023a2237223 */ /* 0x000fe20000010021 */
[----:B------:R-:W-:Y:S01]  /*6cf0*/  FFMA.FTZ R189, R95, R32, R2 ;  /* 0x000000205fbd7223 */ /* 0x000fe20000010002 */
[----:B------:R-:W-:Y:S01]  /*6d00*/  FMUL.FTZ R2, R173, R229 ;  /* 0x000000e5ad027220 */ /* 0x000fe20000410000 */
[----:B------:R-:W-:Y:S01]  /*6d10*/  FFMA.FTZ R169, R186, R169, R171 ;  /* 0x000000a9baa97223 */ /* 0x000fe200000100ab */
[----:B------:R-:W-:Y:S01]  /*6d20*/  FMUL.FTZ R33, R31, R227 ;  /* 0x000000e31f217220 */ /* 0x000fe20000410000 */
[----:B------:R-:W-:Y:S01]  /*6d30*/  FFMA.FTZ R72, R79, R35, R72 ;  /* 0x000000234f487223 */ /* 0x000fe20000010048 */
[----:B0-----:R-:W-:Y:S01]  /*6d40*/  @!P0 FADD.FTZ R5, R5, R180 ;  /* 0x000000b405058221 */ /* 0x001fe20000010000 */
[----:B------:R-:W-:Y:S01]  /*6d50*/  FFMA.FTZ R32, R175, R227, R2 ;  /* 0x000000e3af207223 */ /* 0x000fe20000010002 */
[-C--:B------:R-:W-:Y:S01]  /*6d60*/  FFMA.FTZ R2, R30, R229.reuse, -R33 ;  /* 0x000000e51e027223 */ /* 0x080fe20000010821 */
[----:B------:R-:W-:Y:S01]  /*6d70*/  FMUL.FTZ R33, R31, R182 ;  /* 0x000000b61f217220 */ /* 0x000fe20000410000 */
[----:B-1----:R-:W-:Y:S01]  /*6d80*/  @!P0 FADD.FTZ R4, R4, R197 ;  /* 0x000000c504048221 */ /* 0x002fe20000010000 */
[----:B------:R-:W0:Y:S01]  /*6d90*/  SHFL.DOWN PT, R160, R5, 0x4, 0x1f ;  /* 0x08801f0005a07f89 */ /* 0x000e2200000e0000 */
[----:B------:R-:W-:Y:S01]  /*6da0*/  FMUL.FTZ R193, R193, R2 ;  /* 0x00000002c1c17220 */ /* 0x000fe20000410000 */
[C---:B------:R-:W-:Y:S01]  /*6db0*/  FMUL.FTZ R229, R31.reuse, R229 ;  /* 0x000000e51fe57220 */ /* 0x040fe20000410000 */
[----:B---3--:R-:W-:Y:S01]  /*6dc0*/  @!P0 FADD.FTZ R6, R6, R199 ;  /* 0x000000c706068221 */ /* 0x008fe20000010000 */
[----:B------:R-:W1:Y:S01]  /*6dd0*/  SHFL.DOWN PT, R171, R4, 0x4, 0x1f ;  /* 0x08801f0004ab7f89 */ /* 0x000e6200000e0000 */
[-C--:B------:R-:W-:Y:S01]  /*6de0*/  FFMA.FTZ R2, R30, R201.reuse, -R33 ;  /* 0x000000c91e027223 */ /* 0x080fe20000010821 */
[----:B------:R-:W-:Y:S01]  /*6df0*/  FMUL.FTZ R33, R31, R201 ;  /* 0x000000c91f217220 */ /* 0x000fe20000410000 */
[----:B-----5:R-:W-:Y:S01]  /*6e00*/  @!P0 FADD.FTZ R7, R7, R196 ;  /* 0x000000c407078221 */ /* 0x020fe20000010000 */
[----:B------:R-:W3:Y:S01]  /*6e10*/  SHFL.DOWN PT, R173, R6, 0x4, 0x1f ;  /* 0x08801f0006ad7f89 */ /* 0x000ee200000e0000 */
[----:B------:R-:W-:Y:S01]  /*6e20*/  ISETP.GT.AND P0, PT, R112, 0x1b, PT ;  /* 0x0000001b7000780c */ /* 0x000fe20003f04270 */
[----:B------:R-:W-:Y:S01]  /*6e30*/  FFMA.FTZ R229, R30, R227, R229 ;  /* 0x000000e31ee57223 */ /* 0x000fe200000100e5 */
[----:B------:R-:W-:Y:S01]  /*6e40*/  FMUL.FTZ R201, R164, R201 ;  /* 0x000000c9a4c97220 */ /* 0x000fe20000410000 */
[----:B------:R-:W5:Y:S01]  /*6e50*/  SHFL.DOWN PT, R162, R7, 0x4, 0x1f ;  /* 0x08801f0007a27f89 */ /* 0x000f6200000e0000 */
[----:B------:R-:W-:Y:S01]  /*6e60*/  FMUL.FTZ R195, R195, R2 ;  /* 0x00000002c3c37220 */ /* 0x000fe20000410000 */
[-C--:B------:R-:W-:Y:S01]  /*6e70*/  FFMA.FTZ R33, R30, R182.reuse, R33 ;  /* 0x000000b61e217223 */ /* 0x080fe20000010021 */
[----:B------:R-:W-:Y:S01]  /*6e80*/  FFMA.FTZ R34, R96, R35, R169 ;  /* 0x0000002360227223 */ /* 0x000fe200000100a9 */
[----:B------:R-:W-:Y:S01]  /*6e90*/  FFMA.FTZ R190, R190, R229, R193 ;  /* 0x000000e5bebe7223 */ /* 0x000fe200000100c1 */
[----:B------:R-:W-:Y:S01]  /*6ea0*/  FFMA.FTZ R201, R166, R182, R201 ;  /* 0x000000b6a6c97223 */ /* 0x000fe200000100c9 */
[----:B------:R-:W-:Y:S01]  /*6eb0*/  FFMA.FTZ R33, R192, R33, R195 ;  /* 0x00000021c0217223 */ /* 0x000fe200000100c3 */
[-C--:B------:R-:W-:Y:S01]  /*6ec0*/  FFMA.FTZ R73, R82, R32.reuse, R73 ;  /* 0x0000002052497223 */ /* 0x080fe20000010049 */
[----:B------:R-:W-:Y:S01]  /*6ed0*/  FFMA.FTZ R35, R97, R32, R190 ;  /* 0x0000002061237223 */ /* 0x000fe200000100be */
[----:B------:R-:W-:Y:S01]  /*6ee0*/  FADD.FTZ R93, R34, R93 ;  /* 0x0000005d225d7221 */ /* 0x000fe20000010000 */
[----:B------:R-:W-:Y:S01]  /*6ef0*/  FFMA.FTZ R32, R98, R201, R33 ;  /* 0x000000c962207223 */ /* 0x000fe20000010021 */
[-C--:B------:R-:W-:Y:S01]  /*6f00*/  FMUL.FTZ R33, R31, R184.reuse ;  /* 0x000000b81f217220 */ /* 0x080fe20000410000 */
[----:B0-----:R-:W-:Y:S01]  /*6f10*/  @!P0 FADD.FTZ R5, R5, R160 ;  /* 0x000000a005058221 */ /* 0x001fe20000010000 */
[-C--:B------:R-:W-:Y:S01]  /*6f20*/  FMUL.FTZ R2, R177, R203.reuse ;  /* 0x000000cbb1027220 */ /* 0x080fe20000410000 */
[----:B------:R-:W-:Y:S01]  /*6f30*/  FADD.FTZ R92, R35, R92 ;  /* 0x0000005c235c7221 */ /* 0x000fe20000010000 */
[-C--:B------:R-:W-:Y:S01]  /*6f40*/  FFMA.FTZ R33, R30, R203.reuse, -R33 ;  /* 0x000000cb1e217223 */ /* 0x080fe20000010821 */
[----:B-1----:R-:W-:Y:S01]  /*6f50*/  @!P0 FADD.FTZ R4, R4, R171 ;  /* 0x000000ab04048221 */ /* 0x002fe20000010000 */
[----:B------:R-:W0:Y:S01]  /*6f60*/  SHFL.DOWN PT, R34, R5, 0x8, 0x1f ;  /* 0x09001f0005227f89 */ /* 0x000e2200000e0000 */
[C---:B------:R-:W-:Y:S01]  /*6f70*/  FMUL.FTZ R203, R31.reuse, R203 ;  /* 0x000000cb1fcb7220 */ /* 0x040fe20000410000 */
[----:B------:R-:W-:Y:S01]  /*6f80*/  FMUL.FTZ R35, R31, R185 ;  /* 0x000000b91f237220 */ /* 0x000fe20000410000 */
[----:B---3--:R-:W-:Y:S01]  /*6f90*/  @!P0 FADD.FTZ R6, R6, R173 ;  /* 0x000000ad06068221 */ /* 0x008fe20000010000 */
[----:B------:R-:W-:Y:S01]  /*6fa0*/  FMUL.FTZ R33, R194, R33 ;  /* 0x00000021c2217220 */ /* 0x000fe20000410000 */
[----:B------:R-:W1:Y:S01]  /*6fb0*/  SHFL.DOWN PT, R173, R4, 0x8, 0x1f ;  /* 0x09001f0004ad7f89 */ /* 0x000e6200000e0000 */
[----:B------:R-:W-:Y:S01]  /*6fc0*/  FFMA.FTZ R203, R30, R184, R203 ;  /* 0x000000b81ecb7223 */ /* 0x000fe200000100cb */
[----:B-----5:R-:W-:Y:S01]  /*6fd0*/  @!P0 FADD.FTZ R7, R7, R162 ;  /* 0x000000a207078221 */ /* 0x020fe20000010000 */
[----:B------:R-:W-:Y:S01]  /*6fe0*/  ISETP.GT.AND P0, PT, R112, 0x17, PT ;  /* 0x000000177000780c */ /* 0x000fe20003f04270 */
[----:B------:R-:W3:Y:S01]  /*6ff0*/  SHFL.DOWN PT, R175, R6, 0x8, 0x1f ;  /* 0x09001f0006af7f89 */ /* 0x000ee200000e0000 */
[-C--:B------:R-:W-:Y:S01]  /*7000*/  FFMA.FTZ R169, R30, R204.reuse, -R35 ;  /* 0x000000cc1ea97223 */ /* 0x080fe20000010823 */
[----:B------:R-:W-:Y:S01]  /*7010*/  FFMA.FTZ R216, R216, R203, R33 ;  /* 0x000000cbd8d87223 */ /* 0x000fe20000010021 */
[-C--:B------:R-:W-:Y:S01]  /*7020*/  FMUL.FTZ R35, R31, R204.reuse ;  /* 0x000000cc1f237220 */ /* 0x080fe20000410000 */
[----:B------:R-:W5:Y:S01]  /*7030*/  SHFL.DOWN PT, R160, R7, 0x8, 0x1f ;  /* 0x09001f0007a07f89 */ /* 0x000f6200000e0000 */
[----:B------:R-:W-:Y:S01]  /*7040*/  FMUL.FTZ R33, R168, R204 ;  /* 0x000000cca8217220 */ /* 0x000fe20000410000 */
[----:B------:R-:W-:Y:S01]  /*7050*/  FFMA.FTZ R2, R179, R184, R2 ;  /* 0x000000b8b3027223 */ /* 0x000fe20000010002 */
[-C--:B------:R-:W-:Y:S01]  /*7060*/  FFMA.FTZ R35, R30, R185.reuse, R35 ;  /* 0x000000b91e237223 */ /* 0x080fe20000010023 */
[----:B------:R-:W-:Y:S01]  /*7070*/  FADD.FTZ R91, R32, R91 ;  /* 0x0000005b205b7221 */ /* 0x000fe20000010000 */
[----:B------:R-:W-:Y:S01]  /*7080*/  FFMA.FTZ R185, R170, R185, R33 ;  /* 0x000000b9aab97223 */ /* 0x000fe20000010021 */
[----:B------:R-:W-:Y:S01]  /*7090*/  FMUL.FTZ R33, R31, R191 ;  /* 0x000000bf1f217220 */ /* 0x000fe20000410000 */
[-C--:B------:R-:W-:Y:S01]  /*70a0*/  FFMA.FTZ R75, R84, R2.reuse, R75 ;  /* 0x00000002544b7223 */ /* 0x080fe2000001004b */
[----:B------:R-:W-:Y:S01]  /*70b0*/  FFMA.FTZ R171, R99, R2, R216 ;  /* 0x0000000263ab7223 */ /* 0x000fe200000100d8 */
[----:B------:R-:W-:Y:S01]  /*70c0*/  FMUL.FTZ R169, R226, R169 ;  /* 0x000000a9e2a97220 */ /* 0x000fe20000410000 */
[----:B------:R-:W-:Y:S01]  /*70d0*/  FFMA.FTZ R2, R30, R205, -R33 ;  /* 0x000000cd1e027223 */ /* 0x000fe20000010821 */
[----:B0-----:R-:W-:Y:S01]  /*70e0*/  @!P0 FADD.FTZ R5, R5, R34 ;  /* 0x0000002205058221 */ /* 0x001fe20000010000 */
[----:B------:R-:W-:Y:S01]  /*70f0*/  FADD.FTZ R94, R189, R94 ;  /* 0x0000005ebd5e7221 */ /* 0x000fe20000010000 */
[----:B------:R-:W-:Y:S01]  /*7100*/  FFMA.FTZ R74, R81, R201, R74 ;  /* 0x000000c9514a7223 */ /* 0x000fe2000001004a */
[----:B------:R-:W-:Y:S01]  /*7110*/  FADD.FTZ R90, R171, R90 ;  /* 0x0000005aab5a7221 */ /* 0x000fe20000010000 */
[----:B------:R-:W-:Y:S01]  /*7120*/  FFMA.FTZ R35, R228, R35, R169 ;  /* 0x00000023e4237223 */ /* 0x000fe200000100a9 */
[----:B-1----:R-:W-:Y:S01]  /*7130*/  @!P0 FADD.FTZ R4, R4, R173 ;  /* 0x000000ad04048221 */ /* 0x002fe20000010000 */
[----:B---3--:R-:W-:Y:S01]  /*7140*/  @!P0 FADD.FTZ R6, R6, R175 ;  /* 0x000000af06068221 */ /* 0x008fe20000010000 */
[----:B-----5:R-:W-:Y:S01]  /*7150*/  @!P0 FADD.FTZ R7, R7, R160 ;  /* 0x000000a007078221 */ /* 0x020fe20000010000 */
[----:B------:R-:W-:-:S03]  /*7160*/  FMUL.FTZ R160, R3, R2 ;  /* 0x0000000203a07220 */ /* 0x000fc60000410000 */
[----:B------:R0:W1:Y:S04]  /*7170*/  SHFL.DOWN PT, R33, R6, 0x10, 0x1f ;  /* 0x0a001f0006217f89 */ /* 0x00006800000e0000 */
[----:B------:R0:W3:Y:S04]  /*7180*/  SHFL.DOWN PT, R3, R4, 0x10, 0x1f ;  /* 0x0a001f0004037f89 */ /* 0x0000e800000e0000 */
[----:B------:R0:W0:Y:S04]  /*7190*/  SHFL.DOWN PT, R2, R5, 0x10, 0x1f ;  /* 0x0a001f0005027f89 */ /* 0x00002800000e0000 */
[----:B------:R0:W0:Y:S01]  /*71a0*/  SHFL.DOWN PT, R32, R7, 0x10, 0x1f ;  /* 0x0a001f0007207f89 */ /* 0x00002200000e0000 */
[----:B------:R-:W-:Y:S05]  /*71b0*/  @P1 BRA `(.L_x_15873) ;  /* 0x0000000000181947 */ /* 0x000fea0003800000 */
[----:B------:R-:W-:Y:S01]  /*71c0*/  ISETP.NE.AND P0, PT, R112, RZ, PT ;  /* 0x000000ff7000720c */ /* 0x000fe20003f05270 */
[----:B0--3--:R-:W-:Y:S01]  /*71d0*/  FADD.FTZ R4, R4, R3 ;  /* 0x0000000304047221 */ /* 0x009fe20000010000 */
[----:B------:R-:W-:Y:S01]  /*71e0*/  FADD.FTZ R5, R5, R2 ;  /* 0x0000000205057221 */ /* 0x000fe20000010000 */
[----:B-1----:R-:W-:Y:S01]  /*71f0*/  FADD.FTZ R6, R6, R33 ;  /* 0x0000002106067221 */ /* 0x002fe20000010000 */
[----:B------:R-:W-:-:S09]  /*7200*/  FADD.FTZ R7, R7, R32 ;  /* 0x0000002007077221 */ /* 0x000fd20000010000 */
[----:B------:R0:W-:Y:S02]  /*7210*/  @!P0 STS.128 [UR6+0x1090], R4 ;  /* 0x00109004ff008988 */ /* 0x0001e40008000c06 */
.L_x_15873:
[----:B------:R-:W-:Y:S05]  /*7220*/  BSYNC.RECONVERGENT B0 ;  /* 0x0000000000007941 */ /* 0x000fea0003800200 */
.L_x_15872:
[C---:B---3--:R-:W-:Y:S01]  /*7230*/  FMUL.FTZ R3, R31.reuse, R187 ;  /* 0x000000bb1f037220 */ /* 0x048fe20000410000 */
[CC--:B------:R-:W-:Y:S01]  /*7240*/  FMUL.FTZ R34, R31.reuse, R205.reuse ;  /* 0x000000cd1f227220 */ /* 0x0c0fe20000410000 */
[-C--:B0-----:R-:W-:Y:S01]  /*7250*/  FMUL.FTZ R2, R31, R176.reuse ;  /* 0x000000b01f027220 */ /* 0x081fe20000410000 */
[----:B------:R-:W-:Y:S01]  /*7260*/  FMUL.FTZ R32, R181, R205 ;  /* 0x000000cdb5207220 */ /* 0x000fe20000410000 */
[-C--:B------:R-:W-:Y:S01]  /*7270*/  FFMA.FTZ R31, R30, R176.reuse, -R3 ;  /* 0x000000b01e1f7223 */ /* 0x080fe20000010803 */
[----:B------:R-:W-:Y:S01]  /*7280*/  FMUL.FTZ R3, R172, R176 ;  /* 0x000000b0ac037220 */ /* 0x000fe20000410000 */
[C---:B------:R-:W-:Y:S01]  /*7290*/  FFMA.FTZ R34, R30.reuse, R191, R34 ;  /* 0x000000bf1e227223 */ /* 0x040fe20000010022 */
[----:B------:R-:W-:Y:S01]  /*72a0*/  FFMA.FTZ R2, R30, R187, R2 ;  /* 0x000000bb1e027223 */ /* 0x000fe20000010002 */
        /* <DEDUP_REMOVED lines=20> */
[----:B------:R-:W3:Y:S01]  /*73f0*/  @P0 LDS.64 R30, [UR7+0x35d0] ;  /* 0x0035d007ff1e0984 */ /* 0x000ee20008000a00 */
[----:B0-----:R-:W-:Y:S01]  /*7400*/  @P0 FADD.FTZ R6, R6, R2 ;  /* 0x0000000206060221 */ /* 0x001fe20000010000 */
[----:B------:R-:W-:Y:S01]  /*7410*/  @P0 FADD.FTZ R7, R7, R3 ;  /* 0x0000000307070221 */ /* 0x000fe20000010000 */
[----:B---3--:R-:W-:Y:S01]  /*7420*/  @P0 FADD.FTZ R4, R4, R30 ;  /* 0x0000001e04040221 */ /* 0x008fe20000010000 */
[----:B------:R-:W-:-:S03]  /*7430*/  @P0 FADD.FTZ R5, R5, R31 ;  /* 0x0000001f05050221 */ /* 0x000fc60000010000 */
[----:B------:R0:W-:Y:S04]  /*7440*/  STS.64 [UR7+0x3dd0], R6 ;  /* 0x003dd006ff007988 */ /* 0x0001e80008000a07 */
[----:B------:R0:W-:Y:S02]  /*7450*/  STS.64 [UR7+0x35d0], R4 ;  /* 0x0035d004ff007988 */ /* 0x0001e40008000a07 */
.L_x_15875:
[----:B------:R-:W-:Y:S05]  /*7460*/  BSYNC.RECONVERGENT B0 ;  /* 0x0000000000007941 */ /* 0x000fea0003800200 */
.L_x_15874:
[----:B------:R-:W-:-:S04]  /*7470*/  UIADD3 UR4, UPT, UPT, UR4, 0x1, URZ ;  /* 0x0000000104047890 */ /* 0x000fc8000fffe0ff */
[----:B------:R-:W-:-:S09]  /*7480*/  UISETP.GE.AND UP0, UPT, UR4, UR9, UPT ;  /* 0x000000090400728c */ /* 0x000fd2000bf06270 */
[----:B------:R-:W-:Y:S05]  /*7490*/  BRA.U !UP0, `(.L_x_15876) ;  /* 0xffffffbd08107547 */ /* 0x000fea000b83ffff */
.L_x_15826:
[----:B------:R-:W-:Y:S01]  /*74a0*/  BAR.SYNC.DEFER_BLOCKING 0x0 ;  /* 0x0000000000007b1d */ /* 0x000fe20000010000 */
[----:B------:R-:W-:-:S07]  /*74b0*/  HFMA2 R17, -RZ, RZ, 0, 0 ;  /* 0x00000000ff117431 */ /* 0x000fce00000001ff */
[----:B-1----:R-:W1:Y:S01]  /*74c0*/  LDC.64 R32, c[0x0][0x4f8] ;  /* 0x00013e00ff207b82 */ /* 0x002e620000000a00 */
        /* <DEDUP_REMOVED lines=13> */
[----:B------:R-:W1:Y:S01]  /*75a0*/  LDCU.64 UR8, c[0x0][0x560] ;  /* 0x0000ac00ff0877ac */ /* 0x000e620008000a00 */
[----:B------:R-:W-:Y:S02]  /*75b0*/  IADD3.X R0, PT, PT, RZ, R0, RZ, P0, !PT ;  /* 0x00000000ff007210 */ /* 0x000fe400007fe4ff */
[----:B------:R-:W-:Y:S01]  /*75c0*/  STS [R103+0x18], R72 ;  /* 0x0000184867007388 */ /* 0x000fe20000000800 */
[----:B-----5:R-:W-:-:S03]  /*75d0*/  LEA R2, P0, R3, UR10, 0x2 ;  /* 0x0000000a03027c11 */ /* 0x020fc6000f8010ff */
[----:B------:R-:W-:Y:S01]  /*75e0*/  STS [R103+0x1c], R71 ;  /* 0x00001c4767007388 */ /* 0x000fe20000000800 */
[----:B------:R-:W-:-:S03]  /*75f0*/  NOP ;  /* 0x0000000000007918 */ /* 0x000fc60000000000 */
[----:B0-----:R-:W-:Y:S01]  /*7600*/  LDS R5, [R111] ;  /* 0x000000006f057984 */ /* 0x001fe20000000800 */
        /* <DEDUP_REMOVED lines=27> */
[----:B------:R0:W-:Y:S05]  /*77c0*/  @!P6 STG.E desc[UR16][R2.64+0x380], R29 ;  /* 0x0003801d0200e986 */ /* 0x0001ea000c101910 */
        /* <DEDUP_REMOVED lines=8> */
[----:B---3--:R-:W-:-:S03]  /*7850*/  FADD.FTZ R88, R87, R88 ;  /* 0x0000005857587221 */ /* 0x008fc60000010000 */
[----:B------:R3:W-:Y:S01]  /*7860*/  STS [R103+0x10], R91 ;  /* 0x0000105b67007388 */ /* 0x0007e20000000800 */
[----:B-----5:R-:W-:-:S03]  /*7870*/  FADD.FTZ R89, R88, R89 ;  /* 0x0000005958597221 */ /* 0x020fc60000010000 */
[----:B------:R5:W-:Y:S01]  /*7880*/  STS [R103+0x14], R92 ;  /* 0x0000145c67007388 */ /* 0x000be20000000800 */
[----:B0-----:R-:W-:-:S03]  /*7890*/  FADD.FTZ R90, R89, R90 ;  /* 0x0000005a595a7221 */ /* 0x001fc60000010000 */
[----:B------:R0:W-:Y:S01]  /*78a0*/  STS [R103+0x18], R93 ;  /* 0x0000185d67007388 */ /* 0x0001e20000000800 */
[----:B---3--:R-:W-:-:S03]  /*78b0*/  FADD.FTZ R91, R90, R91 ;  /* 0x0000005b5a5b7221 */ /* 0x008fc60000010000 */
[----:B------:R-:W-:Y:S01]  /*78c0*/  STS [R103+0x1c], R94 ;  /* 0x00001c5e67007388 */ /* 0x000fe20000000800 */
[----:B------:R-:W-:-:S03]  /*78d0*/  NOP ;  /* 0x0000000000007918 */ /* 0x000fc60000000000 */
[----:B------:R-:W-:Y:S01]  /*78e0*/  LDS R111, [R111] ;  /* 0x000000006f6f7984 */ /* 0x000fe20000000800 */
[----:B-----5:R-:W-:-:S03]  /*78f0*/  FADD.FTZ R92, R91, R92 ;  /* 0x0000005c5b5c7221 */ /* 0x020fc60000010000 */
        /* <DEDUP_REMOVED lines=12> */
[----:B------:R-:W3:Y:S02]  /*79c0*/  LDCU.64 UR6, c[0x0][0x520] ;  /* 0x0000a400ff0677ac */ /* 0x000ee40008000a00 */
        /* <DEDUP_REMOVED lines=33> */
.L_x_15824:
[----:B0-----:R-:W0:Y:S01]  /*7be0*/  LDC.64 R6, c[0x0][0x548] ;  /* 0x00015200ff067b82 */ /* 0x001e220000000a00 */
[----:B------:R-:W1:Y:S01]  /*7bf0*/  S2R R15, SR_TID.X ;  /* 0x00000000000f7919 */ /* 0x000e620000002100 */
[----:B------:R-:W1:Y:S06]  /*7c00*/  LDCU UR7, c[0x0][0x38c] ;  /* 0x00007180ff0777ac */ /* 0x000e6c0008000800 */
[----:B------:R-:W3:Y:S01]  /*7c10*/  LDC.64 R8, c[0x0][0x568] ;  /* 0x00015a00ff087b82 */ /* 0x000ee20000000a00 */
[----:B0-----:R-:W-:-:S04]  /*7c20*/  ISETP.NE.U32.AND P1, PT, R6, RZ, PT ;  /* 0x000000ff0600720c */ /* 0x001fc80003f25070 */
[----:B------:R-:W-:Y:S02]  /*7c30*/  ISETP.NE.AND.EX P1, PT, R7, RZ, PT, P1 ;  /* 0x000000ff0700720c */ /* 0x000fe40003f25310 */
[----:B---3--:R-:W-:Y:S02]  /*7c40*/  ISETP.NE.U32.AND P0, PT, R8, RZ, PT ;  /* 0x000000ff0800720c */ /* 0x008fe40003f05070 */
[----:B-1----:R-:W-:Y:S02]  /*7c50*/  ISETP.GE.AND P2, PT, R15, UR7, PT ;  /* 0x000000070f007c0c */ /* 0x002fe4000bf46270 */
        /* <DEDUP_REMOVED lines=26> */
.L_x_15879:
[----:B------:R-:W-:Y:S05]  /*7e00*/  BSYNC.RECONVERGENT B0 ;  /* 0x0000000000007941 */ /* 0x000fea0003800200 */
.L_x_15878:
[----:B------:R-:W-:Y:S05]  /*7e10*/  @!P0 BRA `(.L_x_15880) ;  /* 0x0000000000688947 */ /* 0x000fea0003800000 */
[----:B------:R-:W-:Y:S06]  /*7e20*/  BAR.SYNC.DEFER_BLOCKING 0x0 ;  /* 0x0000000000007b1d */ /* 0x000fec0000010000 */
[----:B------:R-:W-:Y:S01]  /*7e30*/  BSSY.RECONVERGENT B0, `(.L_x_15880) ;  /* 0x0000018000007945 */ /* 0x000fe20003800200 */
[----:B-1----:R-:W1:Y:S01]  /*7e40*/  SHFL.DOWN P0, R3, R154, 0x1, 0x1f ;  /* 0x08201f009a037f89 */ /* 0x002e620000000000 */
[----:B0-----:R-:W0:Y:S01]  /*7e50*/  S2R R4, SR_LANEID ;  /* 0x0000000000047919 */ /* 0x001e220000000000 */
[----:B------:R-:W3:Y:S01]  /*7e60*/  S2R R6, SR_TID.X ;  /* 0x0000000000067919 */ /* 0x000ee20000002100 */
        /* <DEDUP_REMOVED lines=20> */
.L_x_15881:
[----:B------:R-:W-:Y:S05]  /*7fb0*/  BSYNC.RECONVERGENT B0 ;  /* 0x0000000000007941 */ /* 0x000fea0003800200 */
.L_x_15880:
        /* <DEDUP_REMOVED lines=13> */
.L_x_15883:
[----:B------:R-:W-:Y:S02]  /*8090*/  LEA R0, R15, UR4, 0x3 ;  /* 0x000000040f007c11 */ /* 0x000fe4000f8e18ff */
[----:B-1----:R-:W-:Y:S02]  /*80a0*/  SHF.R.S32.HI R4, RZ, 0x1f, R15 ;  /* 0x0000001fff047819 */ /* 0x002fe4000001140f */
[----:B------:R-:W-:Y:S01]  /*80b0*/  MOV R2, R6 ;  /* 0x0000000600027202 */ /* 0x000fe20000000f00 */
[----:B------:R-:W1:Y:S01]  /*80c0*/  LDS.64 R16, [R0+0x35d0] ;  /* 0x0035d00000107984 */ /* 0x000e620000000a00 */
[----:B------:R-:W-:Y:S01]  /*80d0*/  MOV R3, R167 ;  /* 0x000000a700037202 */ /* 0x000fe20000000f00 */
[C---:B------:R-:W-:Y:S01]  /*80e0*/  IMAD R14, R4.reuse, UR10, RZ ;  /* 0x0000000a040e7c24 */ /* 0x040fe2000f8e02ff */
[----:B------:R-:W-:Y:S01]  /*80f0*/  MOV R160, R12 ;  /* 0x0000000c00a07202 */ /* 0x000fe20000000f00 */
        /* <DEDUP_REMOVED lines=20> */
.L_x_15882:
[----:B------:R-:W-:Y:S05]  /*8240*/  EXIT ;  /* 0x000000000000794d */ /* 0x000fea0003800000 */
.L_x_15884:
        /* <DEDUP_REMOVED lines=11> */
.L_x_18761:


//--------------------- .text._Z25selective_scan_bwd_kernelI32Selective_Scan_bwd_kernel_traitsILi32ELi8ELb0ELb1ELb0ELb1ELb0EfN3c107complexIfEEEEv12SSMParamsBwd --------------------------
	.section	.text._Z25selective_scan_bwd_kernelI32Selective_Scan_bwd_kernel_traitsILi32ELi8ELb0ELb1ELb0ELb1ELb0EfN3c107complexIfEEEEv12SSMParamsBwd,"ax",@progbits
	.align	128
        .global         _Z25selective_scan_bwd_kernelI32Selective_Scan_bwd_kernel_traitsILi32ELi8ELb0ELb1ELb0ELb1ELb0EfN3c107complexIfEEEEv12SSMParamsBwd
        .type           _Z25selective_scan_bwd_kernelI32Selective_Scan_bwd_kernel_traitsILi32ELi8ELb0ELb1ELb0ELb1ELb0EfN3c107complexIfEEEEv12SSMParamsBwd,@function
        .size           _Z25selective_scan_bwd_kernelI32Selective_Scan_bwd_kernel_traitsILi32ELi8ELb0ELb1ELb0ELb1ELb0EfN3c107complexIfEEEEv12SSMParamsBwd,(.L_x_18762 - _Z25selective_scan_bwd_kernelI32Selective_Scan_bwd_kernel_traitsILi32ELi8ELb0ELb1ELb0ELb1ELb0EfN3c107complexIfEEEEv12SSMParamsBwd)
        .other          _Z25selective_scan_bwd_kernelI32Selective_Scan_bwd_kernel_traitsILi32ELi8ELb0ELb1ELb0ELb1ELb0EfN3c107complexIfEEEEv12SSMParamsBwd,@"STO_CUDA_ENTRY STV_DEFAULT"
_Z25selective_scan_bwd_kernelI32Selective_Scan_bwd_kernel_traitsILi32ELi8ELb0ELb1ELb0ELb1ELb0EfN3c107complexIfEEEEv12SSMParamsBwd:
.text._Z25selective_scan_bwd_kernelI32Selective_Scan_bwd_kernel_traitsILi32ELi8ELb0ELb1ELb0ELb1ELb0EfN3c107complexIfEEEEv12SSMParamsBwd:
        /* <DEDUP_REMOVED lines=212> */
.L_x_15953:
[----:B0-----:R-:W0:Y:S01]  /*0d40*/  LDC R63, c[0x0][0x388] ;  /* 0x0000e200ff3f7b82 */ /* 0x001e220000000800 */
[----:B------:R-:W-:Y:S02]  /*0d50*/  IADD3 R116, PT, PT, R146, -0x1, RZ ;  /* 0xffffffff92747810 */ /* 0x000fe40007ffe0ff */
[----:B------:R-:W-:Y:S02]  /*0d60*/  CS2R R6, SRZ ;  /* 0x0000000000067805 */ /* 0x000fe4000001ff00 */
[----:B------:R-:W-:Y:S02]  /*0d70*/  SHF.L.U32 R3, R134, 0x2, RZ ;  /* 0x0000000286037819 */ /* 0x000fe400000006ff */
[----:B------:R-:W-:Y:S02]  /*0d80*/  CS2R R20, SRZ ;  /* 0x0000000000147805 */ /* 0x000fe4000001ff00 */
[----:B------:R-:W-:Y:S02]  /*0d90*/  SHF.L.U32 R16, R116, 0x8, RZ ;  /* 0x0000000874107819 */ /* 0x000fe400000006ff */
[----:B------:R-:W-:-:S02]  /*0da0*/  CS2R R22, SRZ ;  /* 0x0000000000167805 */ /* 0x000fc4000001ff00 */
[C---:B------:R-:W-:Y:S02]  /*0db0*/  IADD3 R4, P0, PT, R3.reuse, R154, RZ ;  /* 0x0000009a03047210 */ /* 0x040fe40007f1e0ff */
[C---:B------:R-:W-:Y:S02]  /*0dc0*/  IADD3 R18, P2, PT, R3.reuse, R152, RZ ;  /* 0x0000009803127210 */ /* 0x040fe40007f5e0ff */
[----:B------:R-:W-:Y:S02]  /*0dd0*/  IADD3 R2, P3, PT, R3, R150, RZ ;  /* 0x0000009603027210 */ /* 0x000fe40007f7e0ff */
[----:B------:R-:W-:Y:S02]  /*0de0*/  MOV R0, RZ ;  /* 0x000000ff00007202 */ /* 0x000fe40000000f00 */
[----:B------:R-:W-:Y:S02]  /*0df0*/  IADD3.X R5, PT, PT, RZ, R153, RZ, P0, !PT ;  /* 0x00000099ff057210 */ /* 0x000fe400007fe4ff */
[----:B------:R-:W-:-:S02]  /*0e00*/  IADD3.X R19, PT, PT, RZ, R151, RZ, P2, !PT ;  /* 0x00000097ff137210 */ /* 0x000fc400017fe4ff */
[----:B------:R-:W-:Y:S02]  /*0e10*/  IADD3.X R3, PT, PT, RZ, R148, RZ, P3, !PT ;  /* 0x00000094ff037210 */ /* 0x000fe40001ffe4ff */
        /* <DEDUP_REMOVED lines=9> */
[----:B------:R-:W-:Y:S01]  /*0eb0*/  CS2R R24, SRZ ;  /* 0x0000000000187805 */ /* 0x000fe2000001ff00 */
        /* <DEDUP_REMOVED lines=18> */
[----:B------:R-:W-:Y:S02]  /*0fe0*/  LEA.HI.SX32 R29, R29, R114, 0x1b ;  /* 0x000000721d1d7211 */ /* 0x000fe400078fdaff */
[----:B------:R-:W-:Y:S02]  /*0ff0*/  LEA R112, R27, UR6, 0x2 ;  /* 0x000000061b707c11 */ /* 0x000fe4000f8e10ff */
[----:B------:R-:W-:-:S02]  /*1000*/  IADD3 R5, PT, PT, R114, 0x60, RZ ;  /* 0x0000006072057810 */ /* 0x000fc40007ffe0ff */
[C---:B------:R-:W-:Y:S02]  /*1010*/  LEA.HI.SX32 R113, R114.reuse, R114, 0x1b ;  /* 0x0000007272717211 */ /* 0x040fe400078fdaff */
[----:B------:R-:W-:Y:S02]  /*1020*/  LEA R111, R29, UR6, 0x2 ;  /* 0x000000061d6f7c11 */ /* 0x000fe4000f8e10ff */
[C---:B------:R-:W-:Y:S02]  /*1030*/  IADD3 R27, PT, PT, R114.reuse, 0x80, RZ ;  /* 0x00000080721b7810 */ /* 0x040fe40007ffe0ff */
[C---:B------:R-:W-:Y:S02]  /*1040*/  IADD3 R29, PT, PT, R114.reuse, 0xa0, RZ ;  /* 0x000000a0721d7810 */ /* 0x040fe40007ffe0ff */
[C---:B------:R-:W-:Y:S02]  /*1050*/  IADD3 R31, PT, PT, R114.reuse, 0xc0, RZ ;  /* 0x000000c0721f7810 */ /* 0x040fe40007ffe0ff */
[----:B------:R-:W-:-:S02]  /*1060*/  IADD3 R33, PT, PT, R114, 0xe0, RZ ;  /* 0x000000e072217810 */ /* 0x000fc40007ffe0ff */
[-C--:B------:R-:W-:Y:S02]  /*1070*/  LEA.HI.SX32 R5, R5, R114.reuse, 0x1b ;  /* 0x0000007205057211 */ /* 0x080fe400078fdaff */
[----:B------:R-:W-:Y:S02]  /*1080*/  LEA R113, R113, UR6, 0x2 ;  /* 0x0000000671717c11 */ /* 0x000fe4000f8e10ff */
[-C--:B------:R-:W-:Y:S02]  /*1090*/  LEA.HI.SX32 R27, R27, R114.reuse, 0x1b ;  /* 0x000000721b1b7211 */ /* 0x080fe400078fdaff */
[-C--:B------:R-:W-:Y:S02]  /*10a0*/  LEA.HI.SX32 R29, R29, R114.reuse, 0x1b ;  /* 0x000000721d1d7211 */ /* 0x080fe400078fdaff */
[----:B------:R-:W-:Y:S02]  /*10b0*/  SHF.L.U32 R4, R114, 0x3, RZ ;  /* 0x0000000372047819 */ /* 0x000fe400000006ff */
[----:B------:R-:W-:-:S02]  /*10c0*/  LEA.HI.SX32 R31, R31, R114, 0x1b ;  /* 0x000000721f1f7211 */ /* 0x000fc400078fdaff */
[----:B------:R-:W-:Y:S02]  /*10d0*/  LEA.HI.SX32 R33, R33, R114, 0x1b ;  /* 0x0000007221217211 */ /* 0x000fe400078fdaff */
[----:B------:R-:W-:Y:S02]  /*10e0*/  LEA R110, R5, UR6, 0x2 ;  /* 0x00000006056e7c11 */ /* 0x000fe4000f8e10ff */
[----:B------:R-:W-:Y:S02]  /*10f0*/  LEA R109, R27, UR6, 0x2 ;  /* 0x000000061b6d7c11 */ /* 0x000fe4000f8e10ff */
[----:B------:R-:W-:Y:S02]  /*1100*/  LEA R108, R29, UR6, 0x2 ;  /* 0x000000061d6c7c11 */ /* 0x000fe4000f8e10ff */
[----:B------:R-:W-:Y:S02]  /*1110*/  LEA.HI.SX32 R105, R4, R4, 0x1b ;  /* 0x0000000404697211 */ /* 0x000fe400078fdaff */
[----:B------:R-:W-:-:S02]  /*1120*/  LEA R107, R31, UR6, 0x2 ;  /* 0x000000061f6b7c11 */ /* 0x000fc4000f8e10ff */
[----:B------:R-:W-:Y:S02]  /*1130*/  LEA R106, R33, UR6, 0x2 ;  /* 0x00000006216a7c11 */ /* 0x000fe4000f8e10ff */
[----:B------:R-:W-:Y:S02]  /*1140*/  LEA R105, R105, UR6, 0x2 ;  /* 0x0000000669697c11 */ /* 0x000fe4000f8e10ff */
[----:B------:R-:W-:Y:S01]  /*1150*/  MOV R5, RZ ;  /* 0x000000ff00057202 */ /* 0x000fe20000000f00 */
[----:B--2---:R0:W-:Y:S04]  /*1160*/  STS [R113], R0 ;  /* 0x0000000071007388 */ /* 0x0041e80000000800 */
[----:B---3--:R-:W-:Y:S01]  /*1170*/  STS [R112+0x80], R7 ;  /* 0x0000800770007388 */ /* 0x008fe20000000800 */
[----:B0-----:R-:W-:-:S03]  /*1180*/  HFMA2 R0, -RZ, RZ, 0, 0 ;  /* 0x00000000ff007431 */ /* 0x001fc600000001ff */
[----:B----4-:R0:W-:Y:S04]  /*1190*/  STS [R111+0x100], R6 ;  /* 0x000100066f007388 */ /* 0x0101e80000000800 */
[----:B------:R-:W-:Y:S04]  /*11a0*/  STS [R110+0x180], R21 ;  /* 0x000180156e007388 */ /* 0x000fe80000000800 */
[----:B------:R1:W-:Y:S01]  /*11b0*/  STS [R109+0x200], R20 ;  /* 0x000200146d007388 */ /* 0x0003e20000000800 */
[----:B0-----:R-:W-:-:S03]  /*11c0*/  CS2R R6, SRZ ;  /* 0x0000000000067805 */ /* 0x001fc6000001ff00 */
[----:B------:R-:W-:Y:S04]  /*11d0*/  STS [R108+0x280], R23 ;  /* 0x000280176c007388 */ /* 0x000fe80000000800 */
[----:B------:R0:W-:Y:S01]  /*11e0*/  STS [R107+0x300], R22 ;  /* 0x000300166b007388 */ /* 0x0001e20000000800 */
[----:B-1----:R-:W-:-:S03]  /*11f0*/  CS2R R20, SRZ ;  /* 0x0000000000147805 */ /* 0x002fc6000001ff00 */
[----:B------:R-:W-:Y:S01]  /*1200*/  STS [R106+0x380], R25 ;  /* 0x000380196a007388 */ /* 0x000fe20000000800 */
        /* <DEDUP_REMOVED lines=21> */
[----:B------:R-:W-:Y:S01]  /*1360*/  ISETP.GE.AND P0, PT, R134, R115, PT ;  /* 0x000000738600720c */ /* 0x000fe20003f06270 */
[----:B------:R-:W-:-:S02]  /*1370*/  HFMA2 R29, -RZ, RZ, 0, 0 ;  /* 0x00000000ff1d7431 */ /* 0x000fc400000001ff */
[----:B------:R-:W-:Y:S02]  /*1380*/  HFMA2 R31, -RZ, RZ, 0, 0 ;  /* 0x00000000ff1f7431 */ /* 0x000fe400000001ff */
[----:B------:R-:W-:Y:S01]  /*1390*/  HFMA2 R33, -RZ, RZ, 0, 0 ;  /* 0x00000000ff217431 */ /* 0x000fe200000001ff */
        /* <DEDUP_REMOVED lines=13> */
[----:B------:R-:W4:Y:S04]  /*1470*/  LDS R91, [R105+0x10] ;  /* 0x00001000695b7984 */ /* 0x000f280000000800 */
[----:B------:R-:W4:Y:S04]  /*1480*/  LDS R7, [R105+0x14] ;  /* 0x0000140069077984 */ /* 0x000f280000000800 */
[----:B------:R-:W4:Y:S04]  /*1490*/  LDS R89, [R105+0x18] ;  /* 0x0000180069597984 */ /* 0x000f280000000800 */
[----:B------:R1:W2:Y:S01]  /*14a0*/  LDS R21, [R105+0x1c] ;  /* 0x00001c0069157984 */ /* 0x0002a20000000800 */
[----:B------:R-:W-:Y:S01]  /*14b0*/  BAR.SYNC.DEFER_BLOCKING 0x0 ;  /* 0x0000000000007b1d */ /* 0x000fe20000010000 */
[----:B0-----:R-:W-:Y:S01]  /*14c0*/  HFMA2 R23, -RZ, RZ, 0, 0 ;  /* 0x00000000ff177431 */ /* 0x001fe200000001ff */
[----:B------:R-:W-:-:S02]  /*14d0*/  MOV R0, RZ ;  /* 0x000000ff00007202 */ /* 0x000fc40000000f00 */
[----:B------:R-:W-:Y:S02]  /*14e0*/  MOV R6, RZ ;  /* 0x000000ff00067202 */ /* 0x000fe40000000f00 */
[----:B------:R-:W-:Y:S01]  /*14f0*/  MOV R20, RZ ;  /* 0x000000ff00147202 */ /* 0x000fe20000000f00 */
        /* <DEDUP_REMOVED lines=9> */
[----:B-1---5:R-:W-:-:S05]  /*1590*/  FADD.FTZ R95, R95, R158 ;  /* 0x0000009e5f5f7221 */ /* 0x022fca0000010000 */
[----:B------:R-:W-:Y:S01]  /*15a0*/  FSETP.GTU.FTZ.AND P4, PT, R95, 20, PT ;  /* 0x41a000005f00780b */ /* 0x000fe20003f9c000 */
[--C-:B--2---:R-:W-:Y:S01]  /*15b0*/  FADD.FTZ R96, R25, R158.reuse ;  /* 0x0000009e19607221 */ /* 0x104fe20000010000 */
[--C-:B---3--:R-:W-:Y:S01]  /*15c0*/  FADD.FTZ R93, R93, R158.reuse ;  /* 0x0000009e5d5d7221 */ /* 0x108fe20000010000 */
[--C-:B----4-:R-:W-:Y:S01]  /*15d0*/  FADD.FTZ R94, R27, R158.reuse ;  /* 0x0000009e1b5e7221 */ /* 0x110fe20000010000 */
        /* <DEDUP_REMOVED lines=57> */
.L_x_15887:
[----:B------:R-:W-:Y:S05]  /*1970*/  BSYNC.RECONVERGENT B0 ;  /* 0x0000000000007941 */ /* 0x000fea0003800200 */
.L_x_15886:
[----:B------:R-:W-:Y:S01]  /*1980*/  BSSY.RECONVERGENT B0, `(.L_x_15888) ;  /* 0x0000023000007945 */ /* 0x000fe20003800200 */
[----:B------:R-:W-:Y:S01]  /*1990*/  FSETP.GTU.FTZ.AND P4, PT, R89, 20, PT ;  /* 0x41a000005900780b */ /* 0x000fe20003f9c000 */
[----:B------:R-:W-:Y:S01]  /*19a0*/  FADD.FTZ R90, R21, R158 ;  /* 0x0000009e155a7221 */ /* 0x000fe20000010000 */
[----:B01----:R-:W-:Y:S01]  /*19b0*/  FFMA.FTZ R6, R104, R5, R161 ;  /* 0x0000000568067223 */ /* 0x003fe200000100a1 */
        /* <DEDUP_REMOVED lines=31> */
.L_x_15889:
[----:B------:R-:W-:Y:S05]  /*1bb0*/  BSYNC.RECONVERGENT B0 ;  /* 0x0000000000007941 */ /* 0x000fea0003800200 */
.L_x_15888:
[----:B--2---:R-:W-:Y:S01]  /*1bc0*/  FFMA.FTZ R3, R103, R72, R6 ;  /* 0x0000004867037223 */ /* 0x004fe20000010006 */
        /* <DEDUP_REMOVED lines=35> */
.L_x_15891:
[----:B------:R-:W-:Y:S05]  /*1e00*/  BSYNC.RECONVERGENT B0 ;  /* 0x0000000000007941 */ /* 0x000fea0003800200 */
.L_x_15890:
        /* <DEDUP_REMOVED lines=32> */
.L_x_15893:
[----:B------:R-:W-:Y:S05]  /*2010*/  BSYNC.RECONVERGENT B0 ;  /* 0x0000000000007941 */ /* 0x000fea0003800200 */
.L_x_15892:
        /* <DEDUP_REMOVED lines=32> */
.L_x_15895:
[----:B------:R-:W-:Y:S05]  /*2220*/  BSYNC.RECONVERGENT B0 ;  /* 0x0000000000007941 */ /* 0x000fea0003800200 */
.L_x_15894:
        /* <DEDUP_REMOVED lines=32> */
.L_x_15897:
[----:B------:R-:W-:Y:S05]  /*2430*/  BSYNC.RECONVERGENT B0 ;  /* 0x0000000000007941 */ /* 0x000fea0003800200 */
.L_x_15896:
        /* <DEDUP_REMOVED lines=32> */
.L_x_15899:
[----:B------:R-:W-:Y:S05]  /*2640*/  BSYNC.RECONVERGENT B0 ;  /* 0x0000000000007941 */ /* 0x000fea0003800200 */
.L_x_15898:
        /* <DEDUP_REMOVED lines=32> */
.L_x_15901:
[----:B------:R-:W-:Y:S05]  /*2850*/  BSYNC.RECONVERGENT B0 ;  /* 0x0000000000007941 */ /* 0x000fea0003800200 */
.L_x_15900:
[----:B------:R-:W0:Y:S01]  /*2860*/  LDCU UR4, c[0x0][0x38c] ;  /* 0x00007180ff0477ac */ /* 0x000e220008000800 */
[----:B----4-:R-:W-:Y:S01]  /*2870*/  FFMA.FTZ R3, R101, R70, R6 ;  /* 0x0000004665037223 */ /* 0x010fe20000010006 */
[----:B------:R-:W-:Y:S01]  /*2880*/  HFMA2 R81, -RZ, RZ, 0, 0 ;  /* 0x00000000ff517431 */ /* 0x000fe200000001ff */
[----:B------:R-:W-:Y:S02]  /*2890*/  CS2R R86, SRZ ;  /* 0x0000000000567805 */ /* 0x000fe4000001ff00 */
[----:B------:R-:W-:Y:S01]  /*28a0*/  CS2R R84, SRZ ;  /* 0x0000000000547805 */ /* 0x000fe2000001ff00 */
[----:B------:R-:W-:Y:S01]  /*28b0*/  FFMA.FTZ R0, R100, R69, R3 ;  /* 0x0000004564007223 */ /* 0x000fe20000010003 */
[----:B------:R-:W-:Y:S01]  /*28c0*/  CS2R R82, SRZ ;  /* 0x0000000000527805 */ /* 0x000fe2000001ff00 */
        /* <DEDUP_REMOVED lines=11> */
[----:B0-----:R-:W-:Y:S01]  /*2980*/  UISETP.GE.AND UP0, UPT, UR4, 0x1, UPT ;  /* 0x000000010400788c */ /* 0x001fe2000bf06270 */
[----:B------:R-:W-:Y:S08]  /*2990*/  BAR.SYNC.DEFER_BLOCKING 0x0 ;  /* 0x0000000000007b1d */ /* 0x000ff00000010000 */
[----:B------:R-:W-:Y:S05]  /*29a0*/  BRA.U !UP0, `(.L_x_15902) ;  /* 0x00000049087c7547 */ /* 0x000fea000b800000 */
[----:B------:R-:W0:Y:S01]  /*29b0*/  LDC R65, c[0x0][0x388] ;  /* 0x0000e200ff417b82 */ /* 0x000e220000000800 */
[----:B------:R-:W-:Y:S01]  /*29c0*/  SHF.L.U32 R2, R114, 0x4, RZ ;  /* 0x0000000472027819 */ /* 0x000fe200000006ff */
[----:B------:R-:W-:Y:S01]  /*29d0*/  FADD.FTZ R0, R5, R5 ;  /* 0x0000000505007221 */ /* 0x000fe20000010000 */
[----:B------:R-:W-:Y:S01]  /*29e0*/  SHF.L.U32 R64, R116, 0x9, RZ ;  /* 0x0000000974407819 */ /* 0x000fe200000006ff */
[----:B------:R-:W-:Y:S01]  /*29f0*/  FADD.FTZ R72, R72, R72 ;  /* 0x0000004848487221 */ /* 0x000fe20000010000 */
[C-C-:B------:R-:W-:Y:S01]  /*2a00*/  IADD3 R47, PT, PT, R4.reuse, 0x3, R4.reuse ;  /* 0x00000003042f7810 */ /* 0x140fe20007ffe004 */
[----:B------:R-:W-:Y:S01]  /*2a10*/  FADD.FTZ R71, R71, R71 ;  /* 0x0000004747477221 */ /* 0x000fe20000010000 */
[C-C-:B------:R-:W-:Y:S01]  /*2a20*/  IADD3 R43, PT, PT, R4.reuse, 0x1, R4.reuse ;  /* 0x00000001042b7810 */ /* 0x140fe20007ffe004 */
[----:B------:R-:W1:Y:S01]  /*2a30*/  LDC.64 R20, c[0x0][0x3a8] ;  /* 0x0000ea00ff147b82 */ /* 0x000e620000000a00 */
[----:B------:R-:W-:Y:S01]  /*2a40*/  IADD3 R45, PT, PT, R4, 0x2, R4 ;  /* 0x00000002042d7810 */ /* 0x000fe20007ffe004 */
[----:B------:R-:W-:Y:S01]  /*2a50*/  FADD.FTZ R70, R70, R70 ;  /* 0x0000004646467221 */ /* 0x000fe20000010000 */
[C-C-:B------:R-:W-:Y:S01]  /*2a60*/  IADD3 R49, PT, PT, R4.reuse, 0x4, R4.reuse ;  /* 0x0000000404317810 */ /* 0x140fe20007ffe004 */
[----:B------:R-:W-:Y:S01]  /*2a70*/  FADD.FTZ R69, R69, R69 ;  /* 0x0000004545457221 */ /* 0x000fe20000010000 */
[----:B------:R-:W-:Y:S01]  /*2a80*/  IADD3 R51, PT, PT, R4, 0x5, R4 ;  /* 0x0000000504337810 */ /* 0x000fe20007ffe004 */
[----:B------:R-:W-:Y:S01]  /*2a90*/  FADD.FTZ R68, R68, R68 ;  /* 0x0000004444447221 */ /* 0x000fe20000010000 */
[----:B------:R-:W-:Y:S01]  /*2aa0*/  IADD3 R53, PT, PT, R4, 0x6, R4 ;  /* 0x0000000604357810 */ /* 0x000fe20007ffe004 */
[----:B------:R-:W2:Y:S01]  /*2ab0*/  LDC.64 R22, c[0x0][0x440] ;  /* 0x00011000ff167b82 */ /* 0x000ea20000000a00 */
[C---:B------:R-:W-:Y:S01]  /*2ac0*/  IADD3 R39, PT, PT, R114.reuse, 0x1c0, RZ ;  /* 0x000001c072277810 */ /* 0x040fe20007ffe0ff */
[----:B------:R-:W-:Y:S01]  /*2ad0*/  FADD.FTZ R67, R67, R67 ;  /* 0x0000004343437221 */ /* 0x000fe20000010000 */
[----:B------:R-:W-:Y:S01]  /*2ae0*/  IADD3 R41, PT, PT, R114, 0x1e0, RZ ;  /* 0x000001e072297810 */ /* 0x000fe20007ffe0ff */
[----:B------:R-:W-:Y:S01]  /*2af0*/  FADD.FTZ R66, R66, R66 ;  /* 0x0000004242427221 */ /* 0x000fe20000010000 */
[----:B------:R-:W-:Y:S01]  /*2b00*/  IADD3 R55, PT, PT, R4, 0x7, R4 ;  /* 0x0000000704377810 */ /* 0x000fe20007ffe004 */
[----:B------:R-:W3:Y:S01]  /*2b10*/  LDCU UR8, c[0x0][0x394] ;  /* 0x00007280ff0877ac */ /* 0x000ee20008000800 */
[C---:B------:R-:W-:Y:S01]  /*2b20*/  IADD3 R3, PT, PT, R114.reuse, 0x100, RZ ;  /* 0x0000010072037810 */ /* 0x040fe20007ffe0ff */
[----:B------:R-:W4:Y:S01]  /*2b30*/  LDC.64 R24, c[0x0][0x3c0] ;  /* 0x0000f000ff187b82 */ /* 0x000f220000000a00 */
[C---:B------:R-:W-:Y:S01]  /*2b40*/  IADD3 R5, PT, PT, R114.reuse, 0x120, RZ ;  /* 0x0000012072057810 */ /* 0x040fe20007ffe0ff */
[----:B------:R-:W0:Y:S01]  /*2b50*/  LDCU UR9, c[0x0][0x38c] ;  /* 0x00007180ff0977ac */ /* 0x000e220008000800 */
[----:B------:R-:W-:-:S02]  /*2b60*/  IADD3 R7, PT, PT, R114, 0x140, RZ ;  /* 0x0000014072077810 */ /* 0x000fc40007ffe0ff */
[C---:B------:R-:W-:Y:S01]  /*2b70*/  IADD3 R33, PT, PT, R114.reuse, 0x160, RZ ;  /* 0x0000016072217810 */ /* 0x040fe20007ffe0ff */
        /* <DEDUP_REMOVED lines=14> */
[----:B------:R-:W-:Y:S02]  /*2c60*/  LEA R63, R63, -R64, 0x1 ;  /* 0x800000403f3f7211 */ /* 0x000fe400078e08ff */
[----:B------:R-:W-:-:S02]  /*2c70*/  LEA.HI.SX32 R47, R47, R2, 0x1b ;  /* 0x000000022f2f7211 */ /* 0x000fc400078fdaff */
[-C--:B------:R-:W-:Y:S02]  /*2c80*/  LEA.HI.SX32 R43, R43, R2.reuse, 0x1b ;  /* 0x000000022b2b7211 */ /* 0x080fe400078fdaff */
        /* <DEDUP_REMOVED lines=23> */
[----:B------:R-:W-:Y:S02]  /*2e00*/  ISETP.GE.AND P0, PT, R144, R63, PT ;  /* 0x0000003f9000720c */ /* 0x000fe40003f06270 */
        /* <DEDUP_REMOVED lines=8> */
[----:B------:R-:W-:Y:S02]  /*2e90*/  LOP3.LUT R209, R16, 0x100, RZ, 0xc0, !PT ;  /* 0x0000010010d17812 */ /* 0x000fe400078ec0ff */
[----:B------:R-:W-:Y:S02]  /*2ea0*/  MOV R88, RZ ;  /* 0x000000ff00587202 */ /* 0x000fe40000000f00 */
[----:B------:R-:W-:-:S02]  /*2eb0*/  ISETP.EQ.AND P4, PT, R159, RZ, P4 ;  /* 0x000000ff9f00720c */ /* 0x000fc40002782270 */
[----:B------:R-:W-:Y:S02]  /*2ec0*/  IADD3 R62, PT, PT, R64, R159, RZ ;  /* 0x0000009f403e7210 */ /* 0x000fe40007ffe0ff */
        /* <DEDUP_REMOVED lines=16> */
[----:B01234-:R-:W-:-:S07]  /*2fd0*/  LEA R38, R38, UR6, 0x2 ;  /* 0x0000000626267c11 */ /* 0x01ffce000f8e10ff */
.L_x_15952:
        /* <DEDUP_REMOVED lines=11> */
[----:B------:R-:W-:Y:S02]  /*3090*/  LEA R6, P5, R2, R149, 0x2 ;  /* 0x0000009502067211 */ /* 0x000fe400078a10ff */
[----:B------:R-:W-:Y:S02]  /*30a0*/  IADD3 R32, PT, PT, R118, 0x60, RZ ;  /* 0x0000006076207810 */ /* 0x000fe40007ffe0ff */
[----:B------:R-:W-:Y:S02]  /*30b0*/  LEA.HI.X R7, R2, R147, R3, 0x2, P5 ;  /* 0x0000009302077211 */ /* 0x000fe400028f1403 */
[----:B------:R-:W-:Y:S02]  /*30c0*/  ISETP.GE.AND P5, PT, R34, R63, PT ;  /* 0x0000003f2200720c */ /* 0x000fe40003fa6270 */
[----:B------:R-:W-:-:S02]  /*30d0*/  CS2R R34, SRZ ;  /* 0x0000000000227805 */ /* 0x000fc4000001ff00 */
[----:B------:R-:W-:Y:S02]  /*30e0*/  IADD3 R2, PT, PT, R118, 0xa0, RZ ;  /* 0x000000a076027810 */ /* 0x000fe40007ffe0ff */
[----:B------:R-:W-:Y:S02]  /*30f0*/  CS2R R170, SRZ ;  /* 0x0000000000aa7805 */ /* 0x000fe4000001ff00 */
[-C--:B------:R-:W-:Y:S01]  /*3100*/  ISETP.GE.AND P3, PT, R32, R63.reuse, PT ;  /* 0x0000003f2000720c */ /* 0x080fe20003f66270 */
[----:B--2---:R-:W2:Y:S01]  /*3110*/  @!P2 LDG.E R37, desc[UR16][R6.64+0x180] ;  /* 0x000180100625a981 */ /* 0x004ea2000c1e1900 */
[----:B------:R-:W-:Y:S02]  /*3120*/  IADD3 R4, PT, PT, R118, 0xc0, RZ ;  /* 0x000000c076047810 */ /* 0x000fe40007ffe0ff */
[----:B------:R-:W-:Y:S01]  /*3130*/  ISETP.NE.AND P6, PT, R208, RZ, PT ;  /* 0x000000ffd000720c */ /* 0x000fe20003fc5270 */
[----:B------:R-:W3:Y:S01]  /*3140*/  @!P0 LDG.E R35, desc[UR16][R6.64+0x80] ;  /* 0x0000801006238981 */ /* 0x000ee2000c1e1900 */
[----:B------:R-:W-:-:S02]  /*3150*/  ISETP.GE.AND P0, PT, R2, R63, PT ;  /* 0x0000003f0200720c */ /* 0x000fc40003f06270 */
[----:B------:R-:W-:Y:S01]  /*3160*/  IADD3 R2, PT, PT, R118, 0xe0, RZ ;  /* 0x000000e076027810 */ /* 0x000fe20007ffe0ff */
[----:B------:R-:W-:Y:S01]  /*3170*/  HFMA2 R164, -RZ, RZ, 0, 0 ;  /* 0x00000000ffa47431 */ /* 0x000fe200000001ff */
[----:B------:R-:W-:Y:S01]  /*3180*/  MOV R162, RZ ;  /* 0x000000ff00a27202 */ /* 0x000fe20000000f00 */
[----:B----4-:R-:W4:Y:S01]  /*3190*/  @!P1 LDG.E R36, desc[UR16][R6.64+0x100] ;  /* 0x0001001006249981 */ /* 0x010f22000c1e1900 */
[-C--:B------:R-:W-:Y:S02]  /*31a0*/  ISETP.GE.AND P2, PT, R2, R63.reuse, PT ;  /* 0x0000003f0200720c */ /* 0x080fe40003f46270 */
[-C--:B------:R-:W-:Y:S01]  /*31b0*/  ISETP.GE.AND P1, PT, R4, R63.reuse, PT ;  /* 0x0000003f0400720c */ /* 0x080fe20003f26270 */
[----:B------:R-:W5:Y:S01]  /*31c0*/  @!P5 LDG.E R171, desc[UR16][R6.64+0x280] ;  /* 0x0002801006abd981 */ /* 0x000f62000c1e1900 */
[C---:B------:R-:W-:Y:S02]  /*31d0*/  IADD3 R2, PT, PT, R118.reuse, 0x120, RZ ;  /* 0x0000012076027810 */ /* 0x040fe40007ffe0ff */
[----:B------:R-:W-:Y:S01]  /*31e0*/  IADD3 R4, PT, PT, R118, 0x100, RZ ;  /* 0x0000010076047810 */ /* 0x000fe20007ffe0ff */
[----:B------:R-:W5:Y:S01]  /*31f0*/  @!P3 LDG.E R162, desc[UR16][R6.64+0x200] ;  /* 0x0002001006a2b981 */ /* 0x000f62000c1e1900 */
[----:B------:R-:W-:-:S02]  /*3200*/  ISETP.GE.AND P5, PT, R2, R63, PT ;  /* 0x0000003f0200720c */ /* 0x000fc40003fa6270 */
[-C--:B------:R-:W-:Y:S02]  /*3210*/  ISETP.GE.AND P3, PT, R4, R63.reuse, PT ;  /* 0x0000003f0400720c */ /* 0x080fe40003f66270 */
[----:B------:R-:W-:Y:S02]  /*3220*/  CS2R R172, SRZ ;  /* 0x0000000000ac7805 */ /* 0x000fe4000001ff00 */
[----:B------:R-:W-:Y:S01]  /*3230*/  IADD3 R2, PT, PT, R118, 0x140, RZ ;  /* 0x0000014076027810 */ /* 0x000fe20007ffe0ff */
[----:B------:R-:W5:Y:S01]  /*3240*/  @!P0 LDG.E R164, desc[UR16][R6.64+0x300] ;  /* 0x0003001006a48981 */ /* 0x000f62000c1e1900 */
[----:B------:R-:W-:Y:S01]  /*3250*/  MOV R166, RZ ;  /* 0x000000ff00a67202 */ /* 0x000fe20000000f00 */
[----:B------:R-:W-:Y:S01]  /*3260*/  HFMA2 R175, -RZ, RZ, 0, 0 ;  /* 0x00000000ffaf7431 */ /* 0x000fe200000001ff */
[----:B------:R-:W-:Y:S01]  /*3270*/  ISETP.GE.AND P0, PT, R2, R63, PT ;  /* 0x0000003f0200720c */ /* 0x000fe20003f06270 */
[----:B------:R-:W5:Y:S01]  /*3280*/  @!P1 LDG.E R173, desc[UR16][R6.64+0x380] ;  /* 0x0003801006ad9981 */ /* 0x000f62000c1e1900 */
[----:B------:R-:W-:-:S02]  /*3290*/  IADD3 R2, PT, PT, R118, 0x180, RZ ;  /* 0x0000018076027810 */ /* 0x000fc40007ffe0ff */
[----:B------:R-:W-:Y:S01]  /*32a0*/  IADD3 R4, PT, PT, R118, 0x160, RZ ;  /* 0x0000016076047810 */ /* 0x000fe20007ffe0ff */
[----:B------:R-:W5:Y:S01]  /*32b0*/  @!P2 LDG.E R166, desc[UR16][R6.64+0x400] ;  /* 0x0004001006a6a981 */ /* 0x000f62000c1e1900 */
[----:B------:R-:W-:Y:S02]  /*32c0*/  MOV R168, RZ ;  /* 0x000000ff00a87202 */ /* 0x000fe40000000f00 */
[-C--:B------:R-:W-:Y:S01]  /*32d0*/  ISETP.GE.AND P2, PT, R2, R63.reuse, PT ;  /* 0x0000003f0200720c */ /* 0x080fe20003f46270 */
[----:B------:R-:W5:Y:S01]  /*32e0*/  @!P3 LDG.E R175, desc[UR16][R6.64+0x480] ;  /* 0x0004801006afb981 */ /* 0x000f62000c1e1900 */
[-C--:B------:R-:W-:Y:S02]  /*32f0*/  ISETP.GE.AND P1, PT, R4, R63.reuse, PT ;  /* 0x0000003f0400720c */ /* 0x080fe40003f26270 */
[C---:B------:R-:W-:Y:S01]  /*3300*/  IADD3 R2, PT, PT, R118.reuse, 0x1a0, RZ ;  /* 0x000001a076027810 */ /* 0x040fe20007ffe0ff */
[----:B------:R-:W2:Y:S01]  /*3310*/  @!P6 LDG.E R34, desc[UR16][R6.64] ;  /* 0x000000100622e981 */ /* 0x000ea2000c1e1900 */
[----:B------:R-:W-:Y:S01]  /*3320*/  IADD3 R4, PT, PT, R118, 0x1c0, RZ ;  /* 0x000001c076047810 */ /* 0x000fe20007ffe0ff */
[----:B------:R-:W-:Y:S01]  /*3330*/  HFMA2 R177, -RZ, RZ, 0, 0 ;  /* 0x00000000ffb17431 */ /* 0x000fe200000001ff */
[-C--:B------:R-:W-:Y:S01]  /*3340*/  ISETP.GE.AND P3, PT, R2, R63.reuse, PT ;  /* 0x0000003f0200720c */ /* 0x080fe20003f66270 */
[----:B------:R-:W5:Y:S01]  /*3350*/  @!P5 LDG.E R168, desc[UR16][R6.64+0x500] ;  /* 0x0005001006a8d981 */ /* 0x000f62000c1e1900 */
[----:B------:R-:W-:Y:S01]  /*3360*/  ISETP.GE.AND P5, PT, R4, R63, PT ;  /* 0x0000003f0400720c */ /* 0x000fe20003fa6270 */
[----:B------:R-:W-:Y:S01]  /*3370*/  HFMA2 R181, -RZ, RZ, 0, 0 ;  /* 0x00000000ffb57431 */ /* 0x000fe200000001ff */
[----:B------:R-:W-:-:S03]  /*3380*/  MOV R179, RZ ;  /* 0x000000ff00b37202 */ /* 0x000fc60000000f00 */
        /* <DEDUP_REMOVED lines=19> */
[----:B---3--:R0:W-:Y:S04]  /*34c0*/  STS [R112+0x80], R35 ;  /* 0x0000802370007388 */ /* 0x0081e80000000800 */
[----:B----4-:R-:W-:Y:S04]  /*34d0*/  STS [R111+0x100], R36 ;  /* 0x000100246f007388 */ /* 0x010fe80000000800 */
[----:B------:R1:W-:Y:S04]  /*34e0*/  STS [R110+0x180], R37 ;  /* 0x000180256e007388 */ /* 0x0003e80000000800 */
        /* <DEDUP_REMOVED lines=14> */
[C---:B------:R-:W-:Y:S01]  /*35d0*/  FMUL.FTZ R2, R33.reuse, R95 ;  /* 0x0000005f21027220 */ /* 0x040fe20000410000 */
[C---:B0-----:R-:W-:Y:S01]  /*35e0*/  FMUL.FTZ R35, R33.reuse, R93 ;  /* 0x0000005d21237220 */ /* 0x041fe20000410000 */
[C---:B------:R-:W-:Y:S01]  /*35f0*/  FMUL.FTZ R7, R33.reuse, R96 ;  /* 0x0000006021077220 */ /* 0x040fe20000410000 */
[----:B-1----:R-:W-:Y:S01]  /*3600*/  FMUL.FTZ R37, R33, R94 ;  /* 0x0000005e21257220 */ /* 0x002fe20000410000 */
[----:B------:R-:W-:Y:S01]  /*3610*/  FMUL.RZ R36, R2, 0.15915493667125701904 ;  /* 0x3e22f98302247820 */ /* 0x000fe2000040c000 */
[----:B------:R-:W-:Y:S01]  /*3620*/  FMUL.FTZ R2, R32, 1.4426950216293334961 ;  /* 0x3fb8aa3b20027820 */ /* 0x000fe20000410000 */
[----:B--2---:R-:W-:Y:S01]  /*3630*/  FMUL.RZ R166, R35, 0.15915493667125701904 ;  /* 0x3e22f98323a67820 */ /* 0x004fe2000040c000 */
[----:B------:R-:W-:Y:S01]  /*3640*/  FMUL.FTZ R164, R33, R91 ;  /* 0x0000005b21a47220 */ /* 0x000fe20000410000 */
[----:B------:R-:W0:Y:S01]  /*3650*/  S2UR UR7, SR_CgaCtaId ;  /* 0x00000000000779c3 */ /* 0x000e220000008800 */
[----:B------:R-:W-:Y:S01]  /*3660*/  FMUL.FTZ R35, R2, R93 ;  /* 0x0000005d02237220 */ /* 0x000fe20000410000 */
[----:B------:R-:W-:Y:S01]  /*3670*/  MUFU.SIN R6, R36 ;  /* 0x0000002400067308 */ /* 0x000fe20000000400 */
[----:B------:R-:W-:Y:S01]  /*3680*/  FMUL.RZ R162, R7, 0.15915493667125701904 ;  /* 0x3e22f98307a27820 */ /* 0x000fe2000040c000 */
[----:B---3--:R-:W-:Y:S01]  /*3690*/  FMUL.RZ R168, R37, 0.15915493667125701904 ;  /* 0x3e22f98325a87820 */ /* 0x008fe2000040c000 */
[----:B----4-:R-:W-:Y:S01]  /*36a0*/  FMUL.RZ R170, R164, 0.15915493667125701904 ;  /* 0x3e22f983a4aa7820 */ /* 0x010fe2000040c000 */
[C---:B------:R-:W-:Y:S01]  /*36b0*/  FMUL.FTZ R7, R2.reuse, R96 ;  /* 0x0000006002077220 */ /* 0x040fe20000410000 */
[----:B------:R-:W-:Y:S01]  /*36c0*/  UMOV UR6, 0x400 ;  /* 0x0000040000067882 */ /* 0x000fe20000000000 */
[C---:B------:R-:W-:Y:S01]  /*36d0*/  ISETP.NE.AND P1, PT, R159.reuse, RZ, PT ;  /* 0x000000ff9f00720c */ /* 0x040fe20003f25270 */
[----:B------:R1:W2:Y:S01]  /*36e0*/  LDS R176, [R54] ;  /* 0x0000000036b07984 */ /* 0x0002a20000000800 */
[----:B------:R-:W-:Y:S01]  /*36f0*/  MUFU.COS R34, R36 ;  /* 0x0000002400227308 */ /* 0x000fe20000000000 */
[C---:B------:R-:W-:Y:S01]  /*3700*/  FMUL.FTZ R3, R2.reuse, R95 ;  /* 0x0000005f02037220 */ /* 0x040fe20000410000 */
[C---:B------:R-:W-:Y:S01]  /*3710*/  FMUL.FTZ R37, R2.reuse, R94 ;  /* 0x0000005e02257220 */ /* 0x040fe20000410000 */
[----:B------:R-:W-:Y:S01]  /*3720*/  ISETP.NE.AND P0, PT, R159, 0x1f, PT ;  /* 0x0000001f9f00780c */ /* 0x000fe20003f05270 */
[----:B------:R1:W3:Y:S04]  /*3730*/  LDS R174, [R61+0x4] ;  /* 0x000004003dae7984 */ /* 0x0002e80000000800 */
[----:B------:R-:W-:Y:S01]  /*3740*/  MUFU.SIN R200, R166 ;  /* 0x000000a600c87308 */ /* 0x000fe20000000400 */
[----:B------:R-:W-:Y:S01]  /*3750*/  FMUL.FTZ R164, R2, R91 ;  /* 0x0000005b02a47220 */ /* 0x000fe20000410000 */
[----:B------:R1:W4:Y:S01]  /*3760*/  LDS R185, [R60+0x8] ;  /* 0x000008003cb97984 */ /* 0x0003220000000800 */
[----:B------:R-:W-:Y:S03]  /*3770*/  BSSY.RECONVERGENT B0, `(.L_x_15903) ;  /* 0x000005e000007945 */ /* 0x000fe60003800200 */
[----:B------:R1:W0:Y:S02]  /*3780*/  LDS R183, [R59+0xc] ;  /* 0x00000c003bb77984 */ /* 0x0002240000000800 */
[----:B------:R1:W-:Y:S02]  /*3790*/  MUFU.COS R36, R166 ;  /* 0x000000a600247308 */ /* 0x0003e40000000000 */
[----:B------:R0:W0:Y:S04]  /*37a0*/  LDS R172, [R58+0x10] ;  /* 0x000010003aac7984 */ /* 0x0000280000000800 */
[----:B------:R0:W0:Y:S02]  /*37b0*/  LDS R181, [R56+0x18] ;  /* 0x0000180038b57984 */ /* 0x0000240000000800 */
[----:B------:R-:W2:Y:S01]  /*37c0*/  MUFU.EX2 R35, R35 ;  /* 0x0000002300237308 */ /* 0x000ea20000000800 */
[-C--:B-1----:R-:W-:Y:S01]  /*37d0*/  FMUL.FTZ R166, R33, R92.reuse ;  /* 0x0000005c21a67220 */ /* 0x082fe20000410000 */
[----:B------:R1:W0:Y:S03]  /*37e0*/  LDS R179, [R55+0x1c] ;  /* 0x00001c0037b37984 */ /* 0x0002260000000800 */
[----:B------:R-:W-:Y:S01]  /*37f0*/  FMUL.RZ R171, R166, 0.15915493667125701904 ;  /* 0x3e22f983a6ab7820 */ /* 0x000fe2000040c000 */
[C---:B------:R-:W-:Y:S01]  /*3800*/  FMUL.FTZ R166, R2.reuse, R92 ;  /* 0x0000005c02a67220 */ /* 0x040fe20000410000 */
[----:B------:R1:W0:Y:S01]  /*3810*/  LDS R177, [R43+0x28] ;  /* 0x000028002bb17984 */ /* 0x0002220000000800 */
[----:B------:R-:W-:Y:S03]  /*3820*/  MUFU.SIN R202, R162 ;  /* 0x000000a200ca7308 */ /* 0x000fe60000000400 */
[----:B------:R1:W0:Y:S04]  /*3830*/  LDS R175, [R42+0x2c] ;  /* 0x00002c002aaf7984 */ /* 0x0002280000000800 */
[----:B------:R1:W0:Y:S01]  /*3840*/  LDS R173, [R39+0x38] ;  /* 0x0000380027ad7984 */ /* 0x0002220000000800 */
[----:B------:R-:W-:Y:S08]  /*3850*/  MUFU.COS R204, R162 ;  /* 0x000000a200cc7308 */ /* 0x000ff00000000000 */
[----:B------:R-:W-:Y:S08]  /*3860*/  MUFU.SIN R198, R168 ;  /* 0x000000a800c67308 */ /* 0x000ff00000000400 */
[----:B------:R2:W-:Y:S08]  /*3870*/  MUFU.COS R162, R168 ;  /* 0x000000a800a27308 */ /* 0x0005f00000000000 */
[----:B------:R-:W-:Y:S01]  /*3880*/  MUFU.SIN R187, R170 ;  /* 0x000000aa00bb7308 */ /* 0x000fe20000000400 */
[----:B--2---:R-:W-:-:S07]  /*3890*/  FMUL.FTZ R168, R2, R89 ;  /* 0x0000005902a87220 */ /* 0x004fce0000410000 */
[----:B------:R2:W-:Y:S02]  /*38a0*/  MUFU.COS R197, R170 ;  /* 0x000000aa00c57308 */ /* 0x0005e40000000000 */
[----:B--2---:R-:W-:Y:S01]  /*38b0*/  FMUL.FTZ R170, R2, R90 ;  /* 0x0000005a02aa7220 */ /* 0x004fe20000410000 */
[----:B------:R-:W-:-:S05]  /*38c0*/  FMUL.FTZ R2, R33, R89 ;  /* 0x0000005921027220 */ /* 0x000fca0000410000 */
[----:B------:R-:W2:Y:S08]  /*38d0*/  MUFU.EX2 R7, R7 ;  /* 0x0000000700077308 */ /* 0x000eb00000000800 */
[----:B------:R3:W-:Y:S01]  /*38e0*/  MUFU.EX2 R196, R164 ;  /* 0x000000a400c47308 */ /* 0x0007e20000000800 */
[----:B------:R-:W-:-:S07]  /*38f0*/  FMUL.FTZ R201, R35, R36 ;  /* 0x0000002423c97220 */ /* 0x000fce0000410000 */
[----:B------:R-:W-:Y:S01]  /*3900*/  MUFU.EX2 R3, R3 ;  /* 0x0000000300037308 */ /* 0x000fe20000000800 */
[----:B---3--:R-:W-:Y:S01]  /*3910*/  FMUL.RZ R164, R2, 0.15915493667125701904 ;  /* 0x3e22f98302a47820 */ /* 0x008fe2000040c000 */
[----:B------:R-:W-:Y:S01]  /*3920*/  FMUL.FTZ R2, R33, R90 ;  /* 0x0000005a21027220 */ /* 0x000fe20000410000 */
[----:B------:R-:W-:-:S03]  /*3930*/  FMUL.FTZ R200, R35, R200 ;  /* 0x000000c823c87220 */ /* 0x000fc60000410000 */
[----:B------:R-:W-:Y:S02]  /*3940*/  FMUL.RZ R2, R2, 0.15915493667125701904 ;  /* 0x3e22f98302027820 */ /* 0x000fe4000040c000 */
[----:B------:R-:W3:Y:S01]  /*3950*/  MUFU.EX2 R37, R37 ;  /* 0x0000002500257308 */ /* 0x000ee20000000800 */
[----:B0-----:R-:W-:-:S07]  /*3960*/  ULEA UR6, UR7, UR6, 0x18 ;  /* 0x0000000607067291 */ /* 0x001fce000f8ec0ff */
[----:B------:R-:W-:Y:S01]  /*3970*/  MUFU.EX2 R192, R168 ;  /* 0x000000a800c07308 */ /* 0x000fe20000000800 */
[----:B--2---:R-:W-:-:S07]  /*3980*/  FMUL.FTZ R204, R7, R204 ;  /* 0x000000cc07cc7220 */ /* 0x004fce0000410000 */
[----:B------:R-:W0:Y:S01]  /*3990*/  MUFU.COS R193, R164 ;  /* 0x000000a400c17308 */ /* 0x000e220000000000 */
[----:B------:R-:W-:-:S07]  /*39a0*/  FMUL.FTZ R202, R7, R202 ;  /* 0x000000ca07ca7220 */ /* 0x000fce0000410000 */
[----:B------:R-:W2:Y:S08]  /*39b0*/  MUFU.SIN R191, R164 ;  /* 0x000000a400bf7308 */ /* 0x000eb00000000400 */
[----:B------:R-:W-:Y:S08]  /*39c0*/  MUFU.COS R195, R171 ;  /* 0x000000ab00c37308 */ /* 0x000ff00000000000 */
[----:B------:R-:W1:Y:S08]  /*39d0*/  MUFU.EX2 R194, R166 ;  /* 0x000000a600c27308 */ /* 0x000e700000000800 */
[----:B------:R4:W-:Y:S08]  /*39e0*/  MUFU.EX2 R190, R170 ;  /* 0x000000aa00be7308 */ /* 0x0009f00000000800 */
[----:B------:R-:W1:Y:S08]  /*39f0*/  MUFU.COS R35, R2 ;  /* 0x0000000200237308 */ /* 0x000e700000000000 */
[----:B------:R-:W1:Y:S08]  /*3a00*/  MUFU.SIN R189, R171 ;  /* 0x000000ab00bd7308 */ /* 0x000e700000000400 */
[----:B------:R2:W1:Y:S01]  /*3a10*/  MUFU.SIN R203, R2 ;  /* 0x0000000200cb7308 */ /* 0x0004620000000400 */
[----:B---3--:R-:W-:Y:S01]  /*3a20*/  FMUL.FTZ R199, R37, R162 ;  /* 0x000000a225c77220 */ /* 0x008fe20000410000 */
[----:B----4-:R3:W4:Y:S01]  /*3a30*/  LDS R170, [R57+0x14] ;  /* 0x0000140039aa7984 */ /* 0x0107220000000800 */
[----:B0-----:R-:W-:-:S03]  /*3a40*/  FMUL.FTZ R193, R192, R193 ;  /* 0x000000c1c0c17220 */ /* 0x001fc60000410000 */
[----:B------:R3:W0:Y:S01]  /*3a50*/  LDS R168, [R45+0x20] ;  /* 0x000020002da87984 */ /* 0x0006220000000800 */
[----:B--2---:R-:W-:-:S03]  /*3a60*/  IADD3 R2, PT, PT, R209, UR4, RZ ;  /* 0x00000004d1027c10 */ /* 0x004fc6000fffe0ff */
[----:B------:R3:W2:Y:S01]  /*3a70*/  LDS R166, [R44+0x24] ;  /* 0x000024002ca67984 */ /* 0x0006a20000000800 */
[----:B------:R-:W-:Y:S01]  /*3a80*/  SEL R7, R2, R145, !P1 ;  /* 0x0000009102077207 */ /* 0x000fe20004800000 */
[C---:B------:R-:W-:Y:S01]  /*3a90*/  FMUL.FTZ R2, R3.reuse, R34 ;  /* 0x0000002203027220 */ /* 0x040fe20000410000 */
[----:B------:R-:W-:Y:S01]  /*3aa0*/  FMUL.FTZ R3, R3, R6 ;  /* 0x0000000603037220 */ /* 0x000fe20000410000 */
[----:B------:R3:W0:Y:S01]  /*3ab0*/  LDS R164, [R41+0x30] ;  /* 0x0000300029a47984 */ /* 0x0006220000000800 */
[----:B------:R-:W-:Y:S01]  /*3ac0*/  LEA R7, R7, UR6, 0x3 ;  /* 0x0000000607077c11 */ /* 0x000fe2000f8e18ff */
[----:B------:R-:W-:Y:S02]  /*3ad0*/  FMUL.FTZ R192, R192, R191 ;  /* 0x000000bfc0c07220 */ /* 0x000fe40000410000 */
[----:B------:R3:W0:Y:S01]  /*3ae0*/  LDS R162, [R40+0x34] ;  /* 0x0000340028a27984 */ /* 0x0006220000000800 */
[----:B------:R-:W-:-:S03]  /*3af0*/  FMUL.FTZ R197, R196, R197 ;  /* 0x000000c5c4c57220 */ /* 0x000fc60000410000 */
[----:B------:R3:W0:Y:S01]  /*3b00*/  LDS R171, [R38+0x3c] ;  /* 0x00003c0026ab7984 */ /* 0x0006220000000800 */
[----:B-1----:R-:W-:Y:S01]  /*3b10*/  FMUL.FTZ R195, R194, R195 ;  /* 0x000000c3c2c37220 */ /* 0x002fe20000410000 */
[----:B------:R-:W-:Y:S02]  /*3b20*/  FMUL.FTZ R191, R190, R35 ;  /* 0x00000023bebf7220 */ /* 0x000fe40000410000 */
[----:B------:R3:W-:Y:S01]  /*3b30*/  STS.64 [R7+0x14d0], R2 ;  /* 0x0014d00207007388 */ /* 0x0007e20000000a00 */
[----:B------:R-:W-:Y:S01]  /*3b40*/  FMUL.FTZ R196, R196, R187 ;  /* 0x000000bbc4c47220 */ /* 0x000fe20000410000 */
[----:B------:R-:W-:Y:S01]  /*3b50*/  FMUL.FTZ R194, R194, R189 ;  /* 0x000000bdc2c27220 */ /* 0x000fe20000410000 */
[----:B------:R-:W-:Y:S01]  /*3b60*/  FMUL.FTZ R190, R190, R203 ;  /* 0x000000cbbebe7220 */ /* 0x000fe20000410000 */
        /* <DEDUP_REMOVED lines=29> */
.L_x_15904:
[----:B------:R0:W1:Y:S02]  /*3d40*/  LDS.64 R34, [R211+UR5+0x24d8] ;  /* 0x0024d805d3227984 */ /* 0x0000640008000a00 */
.L_x_15905:
[----:B------:R-:W-:Y:S05]  /*3d50*/  BSYNC.RECONVERGENT B0 ;  /* 0x0000000000007941 */ /* 0x000fea0003800200 */
.L_x_15903:
        /* <DEDUP_REMOVED lines=9> */
[-C--:B--2---:R-:W-:Y:S01]  /*3df0*/  FMUL.FTZ R4, R202, R235.reuse ;  /* 0x000000ebca047220 */ /* 0x084fe20000410000 */
        /* <DEDUP_REMOVED lines=8> */
[----:B------:R-:W2:Y:S01]  /*3e80*/  @P4 LDC R223, c[0x0][0x38c] ;  /* 0x0000e300ffdf4b82 */ /* 0x000ea20000000800 */
        /* <DEDUP_REMOVED lines=20> */
[----:B------:R-:W-:Y:S01]  /*3fd0*/  FMUL.FTZ R4, R2, R202 ;  /* 0x000000ca02047220 */ /* 0x000fe20000410000 */
[----:B------:R-:W-:-:S02]  /*3fe0*/  FFMA.FTZ R7, R197, R36, R7 ;  /* 0x00000024c5077223 */ /* 0x000fc40000010007 */
[C---:B------:R-:W-:Y:S01]  /*3ff0*/  FFMA.FTZ R36, R100.reuse, R213, R6 ;  /* 0x000000d564247223 */ /* 0x040fe20000010006 */
[----:B------:R-:W-:Y:S01]  /*4000*/  FFMA.FTZ R4, R3, R204, R4 ;  /* 0x000000cc03047223 */ /* 0x000fe20000010004 */
[----:B------:R-:W-:Y:S01]  /*4010*/  FFMA.FTZ R37, R100, R215, R7 ;  /* 0x000000d764257223 */ /* 0x000fe20000010007 */
        /* <DEDUP_REMOVED lines=8> */
[----:B------:R-:W-:Y:S01]  /*40a0*/  FMUL.FTZ R4, R198, R7 ;  /* 0x00000007c6047220 */ /* 0x000fe20000410000 */
[----:B------:R-:W-:-:S02]  /*40b0*/  FFMA.FTZ R180, R99, R216, R180 ;  /* 0x000000d863b47223 */ /* 0x000fc400000100b4 */
[----:B------:R-:W-:Y:S01]  /*40c0*/  FFMA.FTZ R5, R99, R218, R5 ;  /* 0x000000da63057223 */ /* 0x000fe20000010005 */
[----:B------:R-:W-:Y:S01]  /*40d0*/  FFMA.FTZ R36, R199, R6, -R4 ;  /* 0x00000006c7247223 */ /* 0x000fe20000010804 */
[----:B------:R-:W-:Y:S01]  /*40e0*/  FMUL.FTZ R178, R192, R180 ;  /* 0x000000b4c0b27220 */ /* 0x000fe20000410000 */
[----:B------:R-:W-:Y:S01]  /*40f0*/  FMUL.FTZ R6, R198, R6 ;  /* 0x00000006c6067220 */ /* 0x000fe20000410000 */
[-C--:B------:R-:W-:Y:S01]  /*4100*/  FMUL.FTZ R219, R192, R5.reuse ;  /* 0x00000005c0db7220 */ /* 0x080fe20000410000 */
[----:B------:R-:W-:Y:S01]  /*4110*/  @P4 IADD3 R4, PT, PT, R146, -0x2, RZ ;  /* 0xfffffffe92044810 */ /* 0x000fe20007ffe0ff */
[----:B------:R-:W-:Y:S01]  /*4120*/  FFMA.FTZ R5, R193, R5, -R178 ;  /* 0x00000005c1057223 */ /* 0x000fe200000108b2 */
[----:B------:R-:W-:Y:S01]  /*4130*/  FFMA.FTZ R37, R199, R7, R6 ;  /* 0x00000007c7257223 */ /* 0x000fe20000010006 */
[----:B------:R-:W-:Y:S01]  /*4140*/  FFMA.FTZ R180, R193, R180, R219 ;  /* 0x000000b4c1b47223 */ /* 0x000fe200000100db */
[----:B------:R-:W-:Y:S01]  /*4150*/  FMUL.FTZ R219, R162, R89 ;  /* 0x00000059a2db7220 */ /* 0x000fe20000410000 */
[----:B------:R-:W-:Y:S01]  /*4160*/  FFMA.FTZ R224, R98, R217, R5 ;  /* 0x000000d962e07223 */ /* 0x000fe20000010005 */
[----:B--2---:R-:W-:-:S02]  /*4170*/  @P4 IMAD R7, R4, R223, UR4 ;  /* 0x0000000404074e24 */ /* 0x004fc4000f8e02df */
[----:B------:R-:W-:Y:S01]  /*4180*/  FMUL.FTZ R4, R196, R37 ;  /* 0x00000025c4047220 */ /* 0x000fe20000410000 */
[----:B------:R-:W-:Y:S01]  /*4190*/  FFMA.FTZ R180, R98, R219, R180 ;  /* 0x000000db62b47223 */ /* 0x000fe200000100b4 */
[----:B------:R-:W-:Y:S01]  /*41a0*/  FMUL.FTZ R6, R190, R224 ;  /* 0x000000e0be067220 */ /* 0x000fe20000410000 */
[----:B------:R-:W-:Y:S01]  /*41b0*/  FMUL.FTZ R178, R171, R90 ;  /* 0x0000005aabb27220 */ /* 0x000fe20000410000 */
[----:B------:R-:W-:Y:S01]  /*41c0*/  FFMA.FTZ R222, R197, R36, -R4 ;  /* 0x00000024c5de7223 */ /* 0x000fe20000010804 */
[----:B------:R-:W-:Y:S01]  /*41d0*/  CS2R R4, SRZ ;  /* 0x0000000000047805 */ /* 0x000fe2000001ff00 */
[----:B------:R-:W-:Y:S01]  /*41e0*/  FFMA.FTZ R238, R191, R180, R6 ;  /* 0x000000b4bfee7223 */ /* 0x000fe20000010006 */
[----:B------:R-:W-:-:S04]  /*41f0*/  @P4 IMAD.WIDE R6, R7, 0x10, R14 ;  /* 0x0000001007064825 */ /* 0x000fc800078e020e */
[----:B------:R-:W-:Y:S01]  /*4200*/  FMUL.FTZ R36, R196, R36 ;  /* 0x00000024c4247220 */ /* 0x000fe20000410000 */
[----:B------:R-:W-:Y:S01]  /*4210*/  FMUL.FTZ R180, R190, R180 ;  /* 0x000000b4beb47220 */ /* 0x000fe20000410000 */
[----:B------:R2:W4:Y:S02]  /*4220*/  @P4 LDG.E.64 R4, desc[UR16][R6.64+0x8] ;  /* 0x0000081006044981 */ /* 0x000524000c1e1b00 */
[----:B------:R-:W-:Y:S01]  /*4230*/  FFMA.FTZ R223, R197, R37, R36 ;  /* 0x00000025c5df7223 */ /* 0x000fe20000010024 */
[----:B------:R-:W-:Y:S01]  /*4240*/  FFMA.FTZ R236, R191, R224, -R180 ;  /* 0x000000e0bfec7223 */ /* 0x000fe200000108b4 */
[----:B------:R-:W-:Y:S01]  /*4250*/  FMUL.FTZ R180, R173, R90 ;  /* 0x0000005aadb47220 */ /* 0x000fe20000410000 */
[C---:B------:R-:W-:Y:S01]  /*4260*/  FFMA.FTZ R36, R97.reuse, R178, R238 ;  /* 0x000000b261247223 */ /* 0x040fe200000100ee */
[C---:B------:R-:W-:Y:S01]  /*4270*/  FMUL.FTZ R224, R194.reuse, R222 ;  /* 0x000000dec2e07220 */ /* 0x040fe20000410000 */
[----:B------:R-:W-:Y:S01]  /*4280*/  FMUL.FTZ R225, R194, R223 ;  /* 0x000000dfc2e17220 */ /* 0x000fe20000410000 */
[----:B------:R-:W-:-:S02]  /*4290*/  FFMA.FTZ R37, R97, R180, R236 ;  /* 0x000000b461257223 */ /* 0x000fc400000100ec */
[----:B------:R-:W5:Y:S01]  /*42a0*/  SHFL.UP PT, R237, R36, 0x1, RZ ;  /* 0x0420000024ed7989 */ /* 0x000f6200000e00ff */
[C---:B------:R-:W-:Y:S01]  /*42b0*/  FFMA.FTZ R224, R195.reuse, R223, R224 ;  /* 0x000000dfc3e07223 */ /* 0x040fe200000100e0 */
[----:B------:R-:W-:Y:S02]  /*42c0*/  FFMA.FTZ R225, R195, R222, -R225 ;  /* 0x000000dec3e17223 */ /* 0x000fe400000108e1 */
[----:B------:R-:W0:Y:S01]  /*42d0*/  SHFL.UP PT, R236, R37, 0x1, RZ ;  /* 0x0420000025ec7989 */ /* 0x000e2200000e00ff */
[C---:B------:R-:W-:Y:S01]  /*42e0*/  FMUL.FTZ R222, R192.reuse, R224 ;  /* 0x000000e0c0de7220 */ /* 0x040fe20000410000 */
[----:B------:R-:W-:-:S03]  /*42f0*/  FMUL.FTZ R223, R192, R225 ;  /* 0x000000e1c0df7220 */ /* 0x000fc60000410000 */
[C---:B------:R-:W-:Y:S01]  /*4300*/  FFMA.FTZ R222, R193.reuse, R225, -R222 ;  /* 0x000000e1c1de7223 */ /* 0x040fe200000108de */
[----:B------:R-:W-:-:S03]  /*4310*/  FFMA.FTZ R223, R193, R224, R223 ;  /* 0x000000e0c1df7223 */ /* 0x000fc600000100df */
[C---:B--2---:R-:W-:Y:S01]  /*4320*/  FMUL.FTZ R6, R190.reuse, R222 ;  /* 0x000000debe067220 */ /* 0x044fe20000410000 */
[----:B------:R-:W-:-:S03]  /*4330*/  FMUL.FTZ R7, R190, R223 ;  /* 0x000000dfbe077220 */ /* 0x000fc60000410000 */
[C---:B------:R-:W-:Y:S01]  /*4340*/  FFMA.FTZ R6, R191.reuse, R223, R6 ;  /* 0x000000dfbf067223 */ /* 0x040fe20000010006 */
[----:B------:R-:W-:Y:S01]  /*4350*/  ISETP.GE.AND P0, PT, R114, 0x1, PT ;  /* 0x000000017200780c */ /* 0x000fe20003f06270 */
[----:B------:R-:W-:-:S03]  /*4360*/  FFMA.FTZ R7, R191, R222, -R7 ;  /* 0x000000debf077223 */ /* 0x000fc60000010807 */
[----:B------:R-:W2:Y:S01]  /*4370*/  SHFL.UP PT, R223, R6, 0x1, RZ ;  /* 0x0420000006df7989 */ /* 0x000ea200000e00ff */
[----:B-----5:R-:W-:-:S03]  /*4380*/  FMUL.FTZ R225, R7, R237 ;  /* 0x000000ed07e17220 */ /* 0x020fc60000410000 */
[----:B------:R-:W5:Y:S01]  /*4390*/  SHFL.UP PT, R222, R7, 0x1, RZ ;  /* 0x0420000007de7989 */ /* 0x000f6200000e00ff */
[C---:B------:R-:W-:Y:S01]  /*43a0*/  FMUL.FTZ R224, R6.reuse, R237 ;  /* 0x000000ed06e07220 */ /* 0x040fe20000410000 */
[----:B0-----:R-:W-:-:S03]  /*43b0*/  FFMA.FTZ R225, R6, R236, R225 ;  /* 0x000000ec06e17223 */ /* 0x001fc600000100e1 */
[----:B------:R-:W-:Y:S01]  /*43c0*/  FFMA.FTZ R224, R7, R236, -R224 ;  /* 0x000000ec07e07223 */ /* 0x000fe200000108e0 */
[----:B------:R-:W-:-:S03]  /*43d0*/  @P0 FADD.FTZ R36, R36, R225 ;  /* 0x000000e124240221 */ /* 0x000fc60000010000 */
[----:B------:R-:W-:Y:S02]  /*43e0*/  @P0 FADD.FTZ R37, R37, R224 ;  /* 0x000000e025250221 */ /* 0x000fe40000010000 */
[----:B------:R-:W0:Y:S04]  /*43f0*/  SHFL.UP PT, R237, R36, 0x2, RZ ;  /* 0x0440000024ed7989 */ /* 0x000e2800000e00ff */
[----:B------:R-:W3:Y:S01]  /*4400*/  SHFL.UP PT, R236, R37, 0x2, RZ ;  /* 0x0440000025ec7989 */ /* 0x000ee200000e00ff */
[-C--:B--2---:R-:W-:Y:S01]  /*4410*/  FMUL.FTZ R225, R7, R223.reuse ;  /* 0x000000df07e17220 */ /* 0x084fe20000410000 */
[----:B------:R-:W-:-:S03]  /*4420*/  FMUL.FTZ R224, R6, R223 ;  /* 0x000000df06e07220 */ /* 0x000fc60000410000 */
[-C--:B-----5:R-:W-:Y:S01]  /*4430*/  @P0 FFMA.FTZ R6, R6, R222.reuse, R225 ;  /* 0x000000de06060223 */ /* 0x0a0fe200000100e1 */
[----:B------:R-:W-:Y:S01]  /*4440*/  @P0 FFMA.FTZ R7, R7, R222, -R224 ;  /* 0x000000de07070223 */ /* 0x000fe200000108e0 */
[----:B------:R-:W-:-:S03]  /*4450*/  ISETP.GE.AND P0, PT, R114, 0x2, PT ;  /* 0x000000027200780c */ /* 0x000fc60003f06270 */
[----:B------:R-:W2:Y:S04]  /*4460*/  SHFL.UP PT, R223, R6, 0x2, RZ ;  /* 0x0440000006df7989 */ /* 0x000ea800000e00ff */
[----:B------:R-:W5:Y:S01]  /*4470*/  SHFL.UP PT, R222, R7, 0x2, RZ ;  /* 0x0440000007de7989 */ /* 0x000f6200000e00ff */
[-C--:B0-----:R-:W-:Y:S01]  /*4480*/  FMUL.FTZ R225, R7, R237.reuse ;  /* 0x000000ed07e17220 */ /* 0x081fe20000410000 */
[----:B------:R-:W-:-:S03]  /*4490*/  FMUL.FTZ R224, R6, R237 ;  /* 0x000000ed06e07220 */ /* 0x000fc60000410000 */
[-C--:B---3--:R-:W-:Y:S01]  /*44a0*/  FFMA.FTZ R225, R6, R236.reuse, R225 ;  /* 0x000000ec06e17223 */ /* 0x088fe200000100e1 */
[----:B------:R-:W-:-:S03]  /*44b0*/  FFMA.FTZ R224, R7, R236, -R224 ;  /* 0x000000ec07e07223 */ /* 0x000fc600000108e0 */
[----:B------:R-:W-:Y:S01]  /*44c0*/  @P0 FADD.FTZ R36, R36, R225 ;  /* 0x000000e124240221 */ /* 0x000fe20000010000 */
[----:B------:R-:W-:-:S04]  /*44d0*/  @P0 FADD.FTZ R37, R37, R224 ;  /* 0x000000e025250221 */ /* 0x000fc80000010000 */
[----:B------:R-:W0:Y:S04]  /*44e0*/  SHFL.UP PT, R237, R36, 0x4, RZ ;  /* 0x0480000024ed7989 */ /* 0x000e2800000e00ff */
[----:B------:R-:W3:Y:S01]  /*44f0*/  SHFL.UP PT, R236, R37, 0x4, RZ ;  /* 0x0480000025ec7989 */ /* 0x000ee200000e00ff */
[-C--:B--2---:R-:W-:Y:S01]  /*4500*/  FMUL.FTZ R225, R7, R223.reuse ;  /* 0x000000df07e17220 */ /* 0x084fe20000410000 */
[----:B------:R-:W-:-:S03]  /*4510*/  FMUL.FTZ R224, R6, R223 ;  /* 0x000000df06e07220 */ /* 0x000fc60000410000 */
[-C--:B-----5:R-:W-:Y:S01]  /*4520*/  @P0 FFMA.FTZ R6, R6, R222.reuse, R225 ;  /* 0x000000de06060223 */ /* 0x0a0fe200000100e1 */
[----:B------:R-:W-:-:S04]  /*4530*/  @P0 FFMA.FTZ R7, R7, R222, -R224 ;  /* 0x000000de07070223 */ /* 0x000fc800000108e0 */
[----:B------:R-:W2:Y:S01]  /*4540*/  SHFL.UP PT, R223, R6, 0x4, RZ ;  /* 0x0480000006df7989 */ /* 0x000ea200000e00ff */
[----:B------:R-:W-:-:S03]  /*4550*/  ISETP.GE.AND P0, PT, R114, 0x4, PT ;  /* 0x000000047200780c */ /* 0x000fc60003f06270 */
[----:B------:R-:W5:Y:S01]  /*4560*/  SHFL.UP PT, R222, R7, 0x4, RZ ;  /* 0x0480000007de7989 */ /* 0x000f6200000e00ff */
[-C--:B0-----:R-:W-:Y:S01]  /*4570*/  FMUL.FTZ R225, R7, R237.reuse ;  /* 0x000000ed07e17220 */ /* 0x081fe20000410000 */
[----:B------:R-:W-:-:S03]  /*4580*/  FMUL.FTZ R224, R6, R237 ;  /* 0x000000ed06e07220 */ /* 0x000fc60000410000 */
[-C--:B---3--:R-:W-:Y:S01]  /*4590*/  FFMA.FTZ R225, R6, R236.reuse, R225 ;  /* 0x000000ec06e17223 */ /* 0x088fe200000100e1 */
        /* <DEDUP_REMOVED lines=9> */
[----:B------:R-:W3:Y:S04]  /*4630*/  SHFL.UP PT, R223, R6, 0x8, RZ ;  /* 0x0500000006df7989 */ /* 0x000ee800000e00ff */
[----:B------:R-:W5:Y:S01]  /*4640*/  SHFL.UP PT, R222, R7, 0x8, RZ ;  /* 0x0500000007de7989 */ /* 0x000f6200000e00ff */
[----:B------:R-:W-:Y:S01]  /*4650*/  ISETP.GE.AND P0, PT, R114, 0x8, PT ;  /* 0x000000087200780c */ /* 0x000fe20003f06270 */
[-C--:B0-----:R-:W-:Y:S01]  /*4660*/  FMUL.FTZ R225, R7, R237.reuse ;  /* 0x000000ed07e17220 */ /* 0x081fe20000410000 */
[----:B------:R-:W-:-:S03]  /*4670*/  FMUL.FTZ R224, R6, R237 ;  /* 0x000000ed06e07220 */ /* 0x000fc60000410000 */
[-C--:B--2---:R-:W-:Y:S01]  /*4680*/  FFMA.FTZ R225, R6, R236.reuse, R225 ;  /* 0x000000ec06e17223 */ /* 0x084fe200000100e1 */
[----:B------:R-:W-:-:S07]  /*4690*/  FFMA.FTZ R224, R7, R236, -R224 ;  /* 0x000000ec07e07223 */ /* 0x000fce00000108e0 */
[----:B------:R-:W-:Y:S01]  /*46a0*/  @P0 FADD.FTZ R36, R36, R225 ;  /* 0x000000e124240221 */ /* 0x000fe20000010000 */
[-C--:B---3--:R-:W-:Y:S01]  /*46b0*/  FMUL.FTZ R225, R7, R223.reuse ;  /* 0x000000df07e17220 */ /* 0x088fe20000410000 */
[----:B------:R-:W-:Y:S01]  /*46c0*/  @P0 FADD.FTZ R37, R37, R224 ;  /* 0x000000e025250221 */ /* 0x000fe20000010000 */
[C---:B------:R-:W-:Y:S02]  /*46d0*/  FMUL.FTZ R224, R6.reuse, R223 ;  /* 0x000000df06e07220 */ /* 0x040fe40000410000 */
[-C--:B-----5:R-:W-:Y:S01]  /*46e0*/  @P0 FFMA.FTZ R6, R6, R222.reuse, R225 ;  /* 0x000000de06060223 */ /* 0x0a0fe200000100e1 */
[----:B------:R-:W0:Y:S01]  /*46f0*/  SHFL.UP PT, R236, R36, 0x10, RZ ;  /* 0x0600000024ec7989 */ /* 0x000e2200000e00ff */
[----:B------:R-:W-:-:S03]  /*4700*/  @P0 FFMA.FTZ R7, R7, R222, -R224 ;  /* 0x000000de07070223 */ /* 0x000fc600000108e0 */
[----:B------:R-:W2:Y:S04]  /*4710*/  SHFL.UP PT, R223, R6, 0x10, RZ ;  /* 0x0600000006df7989 */ /* 0x000ea800000e00ff */
[----:B------:R-:W3:Y:S04]  /*4720*/  SHFL.UP PT, R225, R37, 0x10, RZ ;  /* 0x0600000025e17989 */ /* 0x000ee800000e00ff */
[----:B------:R-:W5:Y:S01]  /*4730*/  SHFL.UP PT, R222, R7, 0x10, RZ ;  /* 0x0600000007de7989 */ /* 0x000f6200000e00ff */
[----:B------:R-:W-:Y:S01]  /*4740*/  ISETP.GE.AND P0, PT, R114, 0x10, PT ;  /* 0x000000107200780c */ /* 0x000fe20003f06270 */
[CC--:B0-----:R-:W-:Y:S01]  /*4750*/  FMUL.FTZ R224, R6.reuse, R236.reuse ;  /* 0x000000ec06e07220 */ /* 0x0c1fe20000410000 */
[C---:B------:R-:W-:Y:S01]  /*4760*/  FMUL.FTZ R237, R7.reuse, R236 ;  /* 0x000000ec07ed7220 */ /* 0x040fe20000410000 */
[CC--:B--2---:R-:W-:Y:S01]  /*4770*/  FMUL.FTZ R236, R6.reuse, R223.reuse ;  /* 0x000000df06ec7220 */ /* 0x0c4fe20000410000 */
[C---:B------:R-:W-:Y:S01]  /*4780*/  FMUL.FTZ R223, R7.reuse, R223 ;  /* 0x000000df07df7220 */ /* 0x040fe20000410000 */
[-C--:B---3--:R-:W-:Y:S01]  /*4790*/  FFMA.FTZ R224, R7, R225.reuse, -R224 ;  /* 0x000000e107e07223 */ /* 0x088fe200000108e0 */
[----:B------:R-:W-:-:S07]  /*47a0*/  FFMA.FTZ R225, R6, R225, R237 ;  /* 0x000000e106e17223 */ /* 0x000fce00000100ed */
[-C--:B-----5:R-:W-:Y:S01]  /*47b0*/  @P0 FFMA.FTZ R6, R6, R222.reuse, R223 ;  /* 0x000000de06060223 */ /* 0x0a0fe200000100df */
[-C--:B-1----:R-:W-:Y:S01]  /*47c0*/  FMUL.FTZ R223, R191, R35.reuse ;  /* 0x00000023bfdf7220 */ /* 0x082fe20000410000 */
[----:B------:R-:W-:Y:S01]  /*47d0*/  @P0 FFMA.FTZ R7, R7, R222, -R236 ;  /* 0x000000de07070223 */ /* 0x000fe200000108ec */
[C---:B------:R-:W-:Y:S02]  /*47e0*/  FMUL.FTZ R222, R190.reuse, R35 ;  /* 0x00000023bede7220 */ /* 0x040fe40000410000 */
[-C--:B------:R-:W-:Y:S02]  /*47f0*/  FFMA.FTZ R223, -R190, R34.reuse, -R223 ;  /* 0x00000022bedf7223 */ /* 0x080fe400000109df */
[----:B------:R-:W-:Y:S02]  /*4800*/  FFMA.FTZ R222, R191, R34, -R222 ;  /* 0x00000022bfde7223 */ /* 0x000fe400000108de */
[C---:B------:R-:W-:Y:S02]  /*4810*/  FMUL.FTZ R236, R192.reuse, R223 ;  /* 0x000000dfc0ec7220 */ /* 0x040fe40000410000 */
[----:B------:R-:W-:-:S02]  /*4820*/  FMUL.FTZ R240, R192, R222 ;  /* 0x000000dec0f07220 */ /* 0x000fc40000410000 */
[C---:B------:R-:W-:Y:S01]  /*4830*/  FFMA.FTZ R238, R193.reuse, R222, R236 ;  /* 0x000000dec1ee7223 */ /* 0x040fe200000100ec */
[CC--:B------:R-:W-:Y:S01]  /*4840*/  FMUL.FTZ R222, R190.reuse, R234.reuse ;  /* 0x000000eabede7220 */ /* 0x0c0fe20000410000 */
[----:B------:R-:W-:Y:S01]  /*4850*/  FMUL.FTZ R236, R190, R227 ;  /* 0x000000e3beec7220 */ /* 0x000fe20000410000 */
        /* <DEDUP_REMOVED lines=35> */
[C---:B------:R-:W-:Y:S02]  /*4a90*/  FFMA.FTZ R223, R199.reuse, R238, -R223 ;  /* 0x000000eec7df7223 */ /* 0x040fe400000108df */
[-C--:B------:R-:W-:Y:S01]  /*4aa0*/  FMUL.FTZ R237, R198, R239.reuse ;  /* 0x000000efc6ed7220 */ /* 0x080fe20000410000 */
[----:B------:R-:W-:Y:S01]  /*4ab0*/  FFMA.FTZ R222, R199, R239, R222 ;  /* 0x000000efc7de7223 */ /* 0x000fe200000100de */
[----:B------:R-:W-:-:S02]  /*4ac0*/  FMUL.FTZ R238, R200, R223 ;  /* 0x000000dfc8ee7220 */ /* 0x000fc40000410000 */
[----:B------:R-:W-:Y:S01]  /*4ad0*/  FFMA.FTZ R237, R199, R240, -R237 ;  /* 0x000000f0c7ed7223 */ /* 0x000fe200000108ed */
[----:B------:R-:W-:Y:S01]  /*4ae0*/  FADD.FTZ R222, R187, R222 ;  /* 0x000000debbde7221 */ /* 0x000fe20000010000 */
[-C--:B------:R-:W-:Y:S01]  /*4af0*/  FMUL.FTZ R240, R200, R236.reuse ;  /* 0x000000ecc8f07220 */ /* 0x080fe20000410000 */
[C---:B------:R-:W-:Y:S01]  /*4b00*/  FFMA.FTZ R239, R201.reuse, R236, R238 ;  /* 0x000000ecc9ef7223 */ /* 0x040fe200000100ee */
[----:B------:R-:W-:Y:S01]  /*4b10*/  FADD.FTZ R237, R206, R237 ;  /* 0x000000edceed7221 */ /* 0x000fe20000010000 */
[C---:B------:R-:W-:Y:S01]  /*4b20*/  FMUL.FTZ R238, R200.reuse, R222 ;  /* 0x000000dec8ee7220 */ /* 0x040fe20000410000 */
[C---:B------:R-:W-:Y:S02]  /*4b30*/  FFMA.FTZ R223, R201.reuse, R223, -R240 ;  /* 0x000000dfc9df7223 */ /* 0x040fe400000108f0 */
[-C--:B------:R-:W-:Y:S01]  /*4b40*/  FMUL.FTZ R236, R200, R237.reuse ;  /* 0x000000edc8ec7220 */ /* 0x080fe20000410000 */
[----:B------:R-:W-:Y:S01]  /*4b50*/  FFMA.FTZ R238, R201, R237, -R238 ;  /* 0x000000edc9ee7223 */ /* 0x000fe200000108ee */
[----:B------:R-:W-:-:S02]  /*4b60*/  FMUL.FTZ R237, R202, R223 ;  /* 0x000000dfcaed7220 */ /* 0x000fc40000410000 */
[----:B------:R-:W-:Y:S01]  /*4b70*/  FFMA.FTZ R241, R201, R222, R236 ;  /* 0x000000dec9f17223 */ /* 0x000fe200000100ec */
[-C--:B------:R-:W-:Y:S01]  /*4b80*/  FMUL.FTZ R236, R202, R239.reuse ;  /* 0x000000efcaec7220 */ /* 0x080fe20000410000 */
[----:B------:R-:W-:Y:S01]  /*4b90*/  FFMA.FTZ R222, R204, R239, R237 ;  /* 0x000000efccde7223 */ /* 0x000fe200000100ed */
[----:B------:R-:W-:Y:S01]  /*4ba0*/  FADD.FTZ R237, R207, R238 ;  /* 0x000000eecfed7221 */ /* 0x000fe20000010000 */
[----:B------:R-:W-:Y:S01]  /*4bb0*/  FADD.FTZ R241, R188, R241 ;  /* 0x000000f1bcf17221 */ /* 0x000fe20000010000 */
[----:B------:R-:W-:Y:S01]  /*4bc0*/  FFMA.FTZ R223, R204, R223, -R236 ;  /* 0x000000dfccdf7223 */ /* 0x000fe200000108ec */
[----:B------:R-:W-:Y:S01]  /*4bd0*/  @P0 FADD.FTZ R37, R37, R224 ;  /* 0x000000e025250221 */ /* 0x000fe20000010000 */
[C---:B------:R-:W-:Y:S01]  /*4be0*/  FMUL.FTZ R239, R202.reuse, R237 ;  /* 0x000000edcaef7220 */ /* 0x040fe20000410000 */
[-C--:B------:R-:W-:Y:S01]  /*4bf0*/  FMUL.FTZ R236, R202, R241.reuse ;  /* 0x000000f1caec7220 */ /* 0x080fe20000410000 */
[----:B------:R-:W-:Y:S01]  /*4c00*/  @P0 FADD.FTZ R36, R36, R225 ;  /* 0x000000e124240221 */ /* 0x000fe20000010000 */
[----:B------:R-:W-:Y:S01]  /*4c10*/  ISETP.NE.AND P0, PT, R210, 0x1f, PT ;  /* 0x0000001fd200780c */ /* 0x000fe20003f05270 */
[C---:B------:R-:W-:Y:S01]  /*4c20*/  FFMA.FTZ R238, R204.reuse, R241, R239 ;  /* 0x000000f1ccee7223 */ /* 0x040fe200000100ef */
[----:B------:R-:W-:-:S03]  /*4c30*/  FFMA.FTZ R239, R204, R237, -R236 ;  /* 0x000000edccef7223 */ /* 0x000fc600000108ec */
[----:B------:R-:W-:Y:S01]  /*4c40*/  FADD.FTZ R225, R189, R238 ;  /* 0x000000eebde17221 */ /* 0x000fe20000010000 */
[----:B------:R-:W-:Y:S01]  /*4c50*/  FADD.FTZ R224, R182, R239 ;  /* 0x000000efb6e07221 */ /* 0x000fe20000010000 */
[----:B------:R-:W-:Y:S01]  /*4c60*/  ULEA UR7, UR4, UR6, 0x4 ;  /* 0x0000000604077291 */ /* 0x000fe2000f8e20ff */
[----:B------:R0:W1:Y:S01]  /*4c70*/  SHFL.UP PT, R238, R7, 0x1, RZ ;  /* 0x0420000007ee7989 */ /* 0x00006200000e00ff */
[----:B------:R-:W-:Y:S03]  /*4c80*/  BSSY.RECONVERGENT B0, `(.L_x_15906) ;  /* 0x0000015000007945 */ /* 0x000fe60003800200 */
[----:B------:R0:W2:Y:S04]  /*4c90*/  SHFL.UP PT, R239, R6, 0x1, RZ ;  /* 0x0420000006ef7989 */ /* 0x0000a800000e00ff */
[----:B----4-:R0:W3:Y:S04]  /*4ca0*/  SHFL.IDX PT, R237, R4, RZ, 0x1f ;  /* 0x00001fff04ed7589 */ /* 0x0100e800000e0000 */
[----:B------:R0:W4:Y:S04]  /*4cb0*/  SHFL.IDX PT, R236, R5, RZ, 0x1f ;  /* 0x00001fff05ec7589 */ /* 0x00012800000e0000 */
[----:B------:R-:W0:Y:S04]  /*4cc0*/  SHFL.UP PT, R37, R37, 0x1, RZ ;  /* 0x0420000025257989 */ /* 0x000e2800000e00ff */
[----:B------:R-:W0:Y:S04]  /*4cd0*/  SHFL.UP PT, R36, R36, 0x1, RZ ;  /* 0x0420000024247989 */ /* 0x000e2800000e00ff */
[----:B------:R0:W0:Y:S04]  /*4ce0*/  SHFL.DOWN PT, R240, R222, 0x1, 0x1f ;  /* 0x08201f00def07f89 */ /* 0x00002800000e0000 */
[----:B------:R0:W0:Y:S04]  /*4cf0*/  SHFL.DOWN PT, R241, R223, 0x1, 0x1f ;  /* 0x08201f00dff17f89 */ /* 0x00002800000e0000 */
[----:B------:R0:W0:Y:S04]  /*4d00*/  SHFL.DOWN PT, R242, R225, 0x1, 0x1f ;  /* 0x08201f00e1f27f89 */ /* 0x00002800000e0000 */
[----:B------:R0:W0:Y:S01]  /*4d10*/  SHFL.DOWN PT, R4, R224, 0x1, 0x1f ;  /* 0x08201f00e0047f89 */ /* 0x00002200000e0000 */
[----:B-1234-:R-:W-:Y:S05]  /*4d20*/  @!P0 BRA `(.L_x_15907) ;  /* 0x0000000000288947 */ /* 0x01efea0003800000 */
[-C--:B0-----:R-:W-:Y:S01]  /*4d30*/  FMUL.FTZ R5, R223, R4.reuse ;  /* 0x00000004df057220 */ /* 0x081fe20000410000 */
[----:B------:R-:W-:-:S03]  /*4d40*/  FMUL.FTZ R4, R222, R4 ;  /* 0x00000004de047220 */ /* 0x000fc60000410000 */
[CC--:B------:R-:W-:Y:S01]  /*4d50*/  FFMA.FTZ R6, R222.reuse, R242.reuse, -R5 ;  /* 0x000000f2de067223 */ /* 0x0c0fe20000010805 */
[C---:B------:R-:W-:Y:S01]  /*4d60*/  FFMA.FTZ R7, R223.reuse, R242, R4 ;  /* 0x000000f2df077223 */ /* 0x040fe20000010004 */
[-C--:B------:R-:W-:Y:S01]  /*4d70*/  FMUL.FTZ R5, R223, R241.reuse ;  /* 0x000000f1df057220 */ /* 0x080fe20000410000 */
[----:B------:R-:W-:Y:S01]  /*4d80*/  FMUL.FTZ R4, R222, R241 ;  /* 0x000000f1de047220 */ /* 0x000fe20000410000 */
[----:B------:R-:W-:Y:S01]  /*4d90*/  FADD.FTZ R225, R225, R6 ;  /* 0x00000006e1e17221 */ /* 0x000fe20000010000 */
[----:B------:R-:W-:Y:S01]  /*4da0*/  FADD.FTZ R224, R224, R7 ;  /* 0x00000007e0e07221 */ /* 0x000fe20000010000 */
[C---:B------:R-:W-:Y:S01]  /*4db0*/  FFMA.FTZ R222, R240.reuse, R222, -R5 ;  /* 0x000000def0de7223 */ /* 0x040fe20000010805 */
[----:B------:R-:W-:-:S07]  /*4dc0*/  FFMA.FTZ R223, R240, R223, R4 ;  /* 0x000000dff0df7223 */ /* 0x000fce0000010004 */
.L_x_15907:
[----:B------:R-:W-:Y:S05]  /*4dd0*/  BSYNC.RECONVERGENT B0 ;  /* 0x0000000000007941 */ /* 0x000fea0003800200 */
.L_x_15906:
        /* <DEDUP_REMOVED lines=21> */
[-C--:B-1----:R-:W-:Y:S01]  /*4f30*/  FFMA.FTZ R222, R222, R244.reuse, -R241 ;  /* 0x000000f4dede7223 */ /* 0x082fe200000108f1 */
[----:B------:R-:W-:-:S07]  /*4f40*/  FFMA.FTZ R223, R223, R244, R240 ;  /* 0x000000f4dfdf7223 */ /* 0x000fce00000100f0 */
.L_x_15909:
[----:B------:R-:W-:Y:S05]  /*4f50*/  BSYNC.RECONVERGENT B0 ;  /* 0x0000000000007941 */ /* 0x000fea0003800200 */
.L_x_15908:
        /* <DEDUP_REMOVED lines=17> */
.L_x_15911:
[----:B------:R-:W-:Y:S05]  /*5070*/  BSYNC.RECONVERGENT B0 ;  /* 0x0000000000007941 */ /* 0x000fea0003800200 */
.L_x_15910:
        /* <DEDUP_REMOVED lines=17> */
.L_x_15913:
[----:B------:R-:W-:Y:S05]  /*5190*/  BSYNC.RECONVERGENT B0 ;  /* 0x0000000000007941 */ /* 0x000fea0003800200 */
.L_x_15912:
        /* <DEDUP_REMOVED lines=17> */
.L_x_15915:
[----:B------:R-:W-:Y:S05]  /*52b0*/  BSYNC.RECONVERGENT B0 ;  /* 0x0000000000007941 */ /* 0x000fea0003800200 */
.L_x_15914:
[-C--:B------:R-:W-:Y:S01]  /*52c0*/  FMUL.FTZ R241, R239, R236.reuse ;  /* 0x000000eceff17220 */ /* 0x080fe20000410000 */
[----:B0-----:R-:W-:Y:S01]  /*52d0*/  SHFL.DOWN PT, R243, R223, 0x1, 0x1f ;  /* 0x08201f00dff37f89 */ /* 0x001fe200000e0000 */
[C---:B------:R-:W-:Y:S01]  /*52e0*/  ISETP.NE.AND P0, PT, R159.reuse, 0x1f, PT ;  /* 0x0000001f9f00780c */ /* 0x040fe20003f05270 */
[----:B------:R-:W-:Y:S01]  /*52f0*/  BSSY.RECONVERGENT B0, `(.L_x_15916) ;  /* 0x0000116000007945 */ /* 0x000fe20003800200 */
[CC--:B----4-:R-:W-:Y:S01]  /*5300*/  FFMA.FTZ R240, R238.reuse, R237.reuse, -R241 ;  /* 0x000000edeef07223 */ /* 0x0d0fe200000108f1 */
[----:B------:R-:W-:Y:S01]  /*5310*/  FMUL.FTZ R238, R238, R236 ;  /* 0x000000eceeee7220 */ /* 0x000fe20000410000 */
[----:B------:R-:W-:Y:S01]  /*5320*/  SHFL.DOWN PT, R241, R222, 0x1, 0x1f ;  /* 0x08201f00def17f89 */ /* 0x000fe200000e0000 */
[----:B------:R-:W-:Y:S02]  /*5330*/  ISETP.NE.AND P5, PT, R159, RZ, PT ;  /* 0x000000ff9f00720c */ /* 0x000fe40003fa5270 */
[----:B------:R-:W-:Y:S01]  /*5340*/  FFMA.FTZ R239, R239, R237, R238 ;  /* 0x000000edefef7223 */ /* 0x000fe200000100ee */
[----:B------:R-:W-:Y:S01]  /*5350*/  @P1 FADD.FTZ R237, R37, R240 ;  /* 0x000000f025ed1221 */ /* 0x000fe20000010000 */
[----:B------:R-:W0:Y:S02]  /*5360*/  SHFL.IDX PT, R238, R7, RZ, 0x1f ;  /* 0x00001fff07ee7589 */ /* 0x000e2400000e0000 */
[----:B------:R-:W-:-:S02]  /*5370*/  @P1 FADD.FTZ R236, R36, R239 ;  /* 0x000000ef24ec1221 */ /* 0x000fc40000010000 */
[----:B------:R-:W4:Y:S04]  /*5380*/  SHFL.IDX PT, R37, R6, RZ, 0x1f ;  /* 0x00001fff06257589 */ /* 0x000f2800000e0000 */
[----:B------:R-:W5:Y:S04]  /*5390*/  SHFL.DOWN PT, R240, R224, 0x1, 0x1f ;  /* 0x08201f00e0f07f89 */ /* 0x000f6800000e0000 */
[----:B------:R-:W5:Y:S04]  /*53a0*/  SHFL.DOWN PT, R245, R225, 0x1, 0x1f ;  /* 0x08201f00e1f57f89 */ /* 0x000f6800000e0000 */
[----:B-12---:R-:W1:Y:S04]  /*53b0*/  SHFL.IDX PT, R223, R223, RZ, 0x1f ;  /* 0x00001fffdfdf7589 */ /* 0x006e6800000e0000 */
[----:B------:R-:W2:Y:S01]  /*53c0*/  SHFL.IDX PT, R222, R222, RZ, 0x1f ;  /* 0x00001fffdede7589 */ /* 0x000ea200000e0000 */
[----:B0-----:R-:W-:-:S03]  /*53d0*/  @P0 FMUL.FTZ R36, R241, R238 ;  /* 0x000000eef1240220 */ /* 0x001fc60000410000 */
[----:B---3--:R-:W0:Y:S01]  /*53e0*/  SHFL.IDX PT, R225, R225, RZ, 0x1f ;  /* 0x00001fffe1e17589 */ /* 0x008e2200000e0000 */
[CC--:B----4-:R-:W-:Y:S01]  /*53f0*/  @P0 FFMA.FTZ R239, R243.reuse, R37.reuse, R36 ;  /* 0x00000025f3ef0223 */ /* 0x0d0fe20000010024 */
[----:B------:R-:W-:Y:S02]  /*5400*/  @P0 FMUL.FTZ R36, R243, R238 ;  /* 0x000000eef3240220 */ /* 0x000fe40000410000 */
[----:B------:R-:W3:Y:S01]  /*5410*/  SHFL.IDX PT, R224, R224, RZ, 0x1f ;  /* 0x00001fffe0e07589 */ /* 0x000ee200000e0000 */
[----:B-----5:R-:W-:Y:S01]  /*5420*/  @P0 FADD.FTZ R238, R240, R239 ;  /* 0x000000eff0ee0221 */ /* 0x020fe20000010000 */
[----:B------:R-:W-:Y:S01]  /*5430*/  @P0 FFMA.FTZ R36, R241, R37, -R36 ;  /* 0x00000025f1240223 */ /* 0x000fe20000010824 */
[CC--:B------:R-:W-:Y:S01]  /*5440*/  FMUL.FTZ R239, R3.reuse, R236.reuse ;  /* 0x000000ec03ef7220 */ /* 0x0c0fe20000410000 */
[----:B------:R-:W-:Y:S02]  /*5450*/  FMUL.FTZ R3, R3, R237 ;  /* 0x000000ed03037220 */ /* 0x000fe40000410000 */
[----:B------:R-:W-:Y:S01]  /*5460*/  @P0 FADD.FTZ R37, R245, R36 ;  /* 0x00000024f5250221 */ /* 0x000fe20000010000 */
[----:B------:R-:W-:Y:S01]  /*5470*/  FMUL.FTZ R36, R238, R35 ;  /* 0x00000023ee247220 */ /* 0x000fe20000410000 */
[C---:B------:R-:W-:Y:S01]  /*5480*/  FFMA.FTZ R240, R2.reuse, R237, -R239 ;  /* 0x000000ed02f07223 */ /* 0x040fe200000108ef */
[----:B------:R-:W-:Y:S01]  /*5490*/  FFMA.FTZ R2, R2, R236, R3 ;  /* 0x000000ec02027223 */ /* 0x000fe20000010003 */
[C---:B------:R-:W-:Y:S01]  /*54a0*/  FMUL.FTZ R35, R37.reuse, R35 ;  /* 0x0000002325237220 */ /* 0x040fe20000410000 */
[-C--:B------:R-:W-:Y:S01]  /*54b0*/  FFMA.FTZ R236, R37, R34.reuse, R36 ;  /* 0x0000002225ec7223 */ /* 0x080fe20000010024 */
[----:B------:R-:W-:Y:S01]  /*54c0*/  IADD3 R36, P0, PT, R64, R159, RZ ;  /* 0x0000009f40247210 */ /* 0x000fe20007f1e0ff */
[----:B------:R-:W-:Y:S01]  /*54d0*/  FADD.FTZ R3, R235, R2 ;  /* 0x00000002eb037221 */ /* 0x000fe20000010000 */
[----:B------:R-:W-:Y:S01]  /*54e0*/  FFMA.FTZ R237, R238, R34, -R35 ;  /* 0x00000022eeed7223 */ /* 0x000fe20000010823 */
[----:B------:R-:W-:Y:S01]  /*54f0*/  FADD.FTZ R239, R229, R240 ;  /* 0x000000f0e5ef7221 */ /* 0x000fe20000010000 */
[----:B------:R-:W-:Y:S01]  /*5500*/  LEA.HI.X.SX32 R37, R64, RZ, 0x1, P0 ;  /* 0x000000ff40257211 */ /* 0x000fe200000f0eff */
[----:B------:R-:W-:-:S02]  /*5510*/  FMUL.FTZ R235, R104, R95 ;  /* 0x0000005f68eb7220 */ /* 0x000fc40000410000 */
[----:B------:R-:W-:-:S04]  /*5520*/  IMAD.WIDE.U32 R36, R30, UR4, R36 ;  /* 0x000000041e247c25 */ /* 0x000fc8000f8e0024 */
[----:B------:R-:W-:Y:S01]  /*5530*/  IMAD R2, R31, UR4, R37 ;  /* 0x000000041f027c24 */ /* 0x000fe2000f8e0225 */
[----:B------:R-:W-:Y:S01]  /*5540*/  LEA R34, P0, R36, R167, 0x2 ;  /* 0x000000a724227211 */ /* 0x000fe200078010ff */
[----:B------:R-:W-:-:S03]  /*5550*/  FMUL.FTZ R37, R202, R3 ;  /* 0x00000003ca257220 */ /* 0x000fc60000410000 */
[----:B------:R-:W-:Y:S01]  /*5560*/  LEA.HI.X R35, R36, R165, R2, 0x2, P0 ;  /* 0x000000a524237211 */ /* 0x000fe200000f1402 */
[----:B------:R-:W-:Y:S01]  /*5570*/  FADD.FTZ R36, R227, R236 ;  /* 0x000000ece3247221 */ /* 0x000fe20000010000 */
[-C--:B------:R-:W-:Y:S01]  /*5580*/  FMUL.FTZ R236, R202, R239.reuse ;  /* 0x000000efcaec7220 */ /* 0x080fe20000410000 */
[----:B------:R-:W-:Y:S01]  /*5590*/  FADD.FTZ R2, R234, R237 ;  /* 0x000000edea027221 */ /* 0x000fe20000010000 */
[----:B------:R-:W-:Y:S01]  /*55a0*/  FFMA.FTZ R234, R204, R239, -R37 ;  /* 0x000000efccea7223 */ /* 0x000fe20000010825 */
[----:B------:R-:W-:Y:S01]  /*55b0*/  FMUL.FTZ R229, R190, R36 ;  /* 0x00000024bee57220 */ /* 0x000fe20000410000 */
[----:B------:R-:W-:Y:S01]  /*55c0*/  FFMA.FTZ R37, R204, R3, R236 ;  /* 0x00000003cc257223 */ /* 0x000fe200000100ec */
[----:B------:R-:W-:Y:S01]  /*55d0*/  FMUL.FTZ R238, R190, R2 ;  /* 0x00000002beee7220 */ /* 0x000fe20000410000 */
[----:B------:R-:W-:Y:S01]  /*55e0*/  FFMA.FTZ R240, R103, R232, R234 ;  /* 0x000000e867f07223 */ /* 0x000fe200000100ea */
[----:B------:R-:W-:Y:S01]  /*55f0*/  FFMA.FTZ R229, R191, R2, -R229 ;  /* 0x00000002bfe57223 */ /* 0x000fe200000108e5 */
[----:B------:R-:W-:Y:S01]  /*5600*/  FFMA.FTZ R242, R103, R230, R37 ;  /* 0x000000e667f27223 */ /* 0x000fe20000010025 */
[----:B------:R-:W-:Y:S01]  /*5610*/  FFMA.FTZ R227, R191, R36, R238 ;  /* 0x00000024bfe37223 */ /* 0x000fe200000100ee */
[----:B------:R-:W-:Y:S01]  /*5620*/  FMUL.FTZ R232, R200, R240 ;  /* 0x000000f0c8e87220 */ /* 0x000fe20000410000 */
[----:B------:R-:W-:Y:S01]  /*5630*/  FADD.FTZ R228, R228, R229 ;  /* 0x000000e5e4e47221 */ /* 0x000fe20000010000 */
[----:B------:R-:W-:Y:S01]  /*5640*/  FMUL.FTZ R230, R200, R242 ;  /* 0x000000f2c8e67220 */ /* 0x000fe20000410000 */
[----:B------:R-:W-:Y:S01]  /*5650*/  FADD.FTZ R37, R226, R227 ;  /* 0x000000e3e2257221 */ /* 0x000fe20000010000 */
[-C--:B------:R-:W-:Y:S01]  /*5660*/  FFMA.FTZ R227, -R176, R235.reuse, R239 ;  /* 0x000000ebb0e37223 */ /* 0x080fe200000101ef */
[----:B------:R-:W-:Y:S01]  /*5670*/  FFMA.FTZ R226, R174, -R235, R3 ;  /* 0x800000ebaee27223 */ /* 0x000fe20000010003 */
[C---:B------:R-:W-:Y:S01]  /*5680*/  FFMA.FTZ R235, R201.reuse, R240, -R230 ;  /* 0x000000f0c9eb7223 */ /* 0x040fe200000108e6 */
[----:B------:R-:W-:Y:S01]  /*5690*/  FFMA.FTZ R229, R0, R239, RZ ;  /* 0x000000ef00e57223 */ /* 0x000fe200000100ff */
[----:B------:R-:W-:Y:S01]  /*56a0*/  FFMA.FTZ R237, R201, R242, R232 ;  /* 0x000000f2c9ed7223 */ /* 0x000fe200000100e8 */
[----:B------:R-:W-:Y:S01]  /*56b0*/  FMUL.FTZ R230, R192, R228 ;  /* 0x000000e4c0e67220 */ /* 0x000fe20000410000 */
[----:B------:R-:W-:Y:S01]  /*56c0*/  FFMA.FTZ R239, R102, R231, R235 ;  /* 0x000000e766ef7223 */ /* 0x000fe200000100eb */
[----:B------:R-:W-:Y:S01]  /*56d0*/  FMUL.FTZ R231, R192, R37 ;  /* 0x00000025c0e77220 */ /* 0x000fe20000410000 */
[----:B------:R-:W-:Y:S01]  /*56e0*/  FFMA.FTZ R241, R102, R233, R237 ;  /* 0x000000e966f17223 */ /* 0x000fe200000100ed */
[----:B------:R-:W-:Y:S01]  /*56f0*/  FFMA.FTZ R234, R72, R240, R229 ;  /* 0x000000f048ea7223 */ /* 0x000fe200000100e5 */
[----:B------:R-:W-:Y:S01]  /*5700*/  FMUL.FTZ R238, R103, R96 ;  /* 0x0000006067ee7220 */ /* 0x000fe20000410000 */
[C---:B------:R-:W-:Y:S01]  /*5710*/  FFMA.FTZ R231, R193.reuse, R228, -R231 ;  /* 0x000000e4c1e77223 */ /* 0x040fe200000108e7 */
[----:B------:R-:W-:Y:S01]  /*5720*/  FFMA.FTZ R230, R193, R37, R230 ;  /* 0x00000025c1e67223 */ /* 0x000fe200000100e6 */
[----:B------:R-:W-:Y:S01]  /*5730*/  FFMA.FTZ R235, R71, R239, R234 ;  /* 0x000000ef47eb7223 */ /* 0x000fe200000100ea */
[----:B------:R-:W-:Y:S01]  /*5740*/  FFMA.FTZ R229, -R185, R238, R240 ;  /* 0x000000eeb9e57223 */ /* 0x000fe200000101f0 */
[----:B------:R-:W-:Y:S01]  /*5750*/  FADD.FTZ R231, R220, R231 ;  /* 0x000000e7dce77221 */ /* 0x000fe20000010000 */
[C---:B------:R-:W-:Y:S01]  /*5760*/  FMUL.FTZ R220, R198.reuse, R241 ;  /* 0x000000f1c6dc7220 */ /* 0x040fe20000410000 */
[----:B------:R-:W-:Y:S01]  /*5770*/  FMUL.FTZ R234, R198, R239 ;  /* 0x000000efc6ea7220 */ /* 0x000fe20000410000 */
[----:B------:R-:W-:Y:S01]  /*5780*/  FFMA.FTZ R3, R0, -R3, RZ ;  /* 0x8000000300037223 */ /* 0x000fe200000100ff */
[----:B------:R-:W-:Y:S01]  /*5790*/  FADD.FTZ R221, R221, R230 ;  /* 0x000000e6dddd7221 */ /* 0x000fe20000010000 */
[C---:B------:R-:W-:Y:S01]  /*57a0*/  FFMA.FTZ R232, R199.reuse, R239, -R220 ;  /* 0x000000efc7e87223 */ /* 0x040fe200000108dc */
[----:B------:R-:W-:Y:S01]  /*57b0*/  FMUL.FTZ R233, R102, R93 ;  /* 0x0000005d66e97220 */ /* 0x000fe20000410000 */
[----:B------:R-:W-:Y:S01]  /*57c0*/  FFMA.FTZ R234, R199, R241, R234 ;  /* 0x000000f1c7ea7223 */ /* 0x000fe200000100ea */
[----:B------:R-:W-:Y:S01]  /*57d0*/  FFMA.FTZ R236, R72, -R242, R3 ;  /* 0x800000f248ec7223 */ /* 0x000fe20000010003 */
[----:B------:R-:W-:Y:S01]  /*57e0*/  FFMA.FTZ R240, R101, R214, R232 ;  /* 0x000000d665f07223 */ /* 0x000fe200000100e8 */
[----:B------:R-:W-:Y:S01]  /*57f0*/  FMUL.FTZ R214, R194, R231 ;  /* 0x000000e7c2d67220 */ /* 0x000fe20000410000 */
[-C--:B------:R-:W-:Y:S01]  /*5800*/  FFMA.FTZ R230, -R172, R233.reuse, R239 ;  /* 0x000000e9ace67223 */ /* 0x080fe200000101ef */
[----:B------:R-:W-:Y:S01]  /*5810*/  FFMA.FTZ R220, R170, -R233, R241 ;  /* 0x800000e9aadc7223 */ /* 0x000fe200000100f1 */
[-C--:B------:R-:W-:Y:S01]  /*5820*/  FMUL.FTZ R232, R194, R221.reuse ;  /* 0x000000ddc2e87220 */ /* 0x080fe20000410000 */
[----:B------:R-:W-:Y:S01]  /*5830*/  FFMA.FTZ R233, R195, R221, R214 ;  /* 0x000000ddc3e97223 */ /* 0x000fe200000100d6 */
[----:B------:R-:W-:Y:S01]  /*5840*/  FFMA.FTZ R3, R183, -R238, R242 ;  /* 0x800000eeb7037223 */ /* 0x000fe200000100f2 */
[----:B------:R-:W-:Y:S01]  /*5850*/  FFMA.FTZ R242, R101, R212, R234 ;  /* 0x000000d465f27223 */ /* 0x000fe200000100ea */
[----:B------:R-:W-:Y:S01]  /*5860*/  FFMA.FTZ R237, R71, -R241, R236 ;  /* 0x800000f147ed7223 */ /* 0x000fe200000100ec */
[----:B------:R-:W-:Y:S01]  /*5870*/  FFMA.FTZ R214, R195, R231, -R232 ;  /* 0x000000e7c3d67223 */ /* 0x000fe200000108e8 */
[----:B------:R-:W-:Y:S01]  /*5880*/  FADD.FTZ R184, R184, R233 ;  /* 0x000000e9b8b87221 */ /* 0x000fe20000010000 */
[C---:B------:R-:W-:Y:S01]  /*5890*/  FMUL.FTZ R232, R196.reuse, R240 ;  /* 0x000000f0c4e87220 */ /* 0x040fe20000410000 */
[-C--:B------:R-:W-:Y:S01]  /*58a0*/  FMUL.FTZ R212, R196, R242.reuse ;  /* 0x000000f2c4d47220 */ /* 0x080fe20000410000 */
[----:B------:R-:W-:Y:S01]  /*58b0*/  FADD.FTZ R214, R203, R214 ;  /* 0x000000d6cbd67221 */ /* 0x000fe20000010000 */
[----:B------:R-:W-:Y:S01]  /*58c0*/  FFMA.FTZ R238, R70, -R242, R237 ;  /* 0x800000f246ee7223 */ /* 0x000fe200000100ed */
[----:B------:R-:W-:Y:S01]  /*58d0*/  FMUL.FTZ R237, R196, R184 ;  /* 0x000000b8c4ed7220 */ /* 0x000fe20000410000 */
[C---:B------:R-:W-:Y:S01]  /*58e0*/  FFMA.FTZ R232, R197.reuse, R242, R232 ;  /* 0x000000f2c5e87223 */ /* 0x040fe200000100e8 */
[-C--:B------:R-:W-:Y:S01]  /*58f0*/  FFMA.FTZ R236, R70, R240.reuse, R235 ;  /* 0x000000f046ec7223 */ /* 0x080fe200000100eb */
[C---:B------:R-:W-:Y:S01]  /*5900*/  FFMA.FTZ R233, R197.reuse, R240, -R212 ;  /* 0x000000f0c5e97223 */ /* 0x040fe200000108d4 */
[-C--:B------:R-:W-:Y:S01]  /*5910*/  FMUL.FTZ R235, R196, R214.reuse ;  /* 0x000000d6c4eb7220 */ /* 0x080fe20000410000 */
[----:B------:R-:W-:Y:S01]  /*5920*/  FFMA.FTZ R196, R197, R214, -R237 ;  /* 0x000000d6c5c47223 */ /* 0x000fe200000108ed */
[----:B------:R-:W-:Y:S01]  /*5930*/  FMUL.FTZ R234, R101, R94 ;  /* 0x0000005e65ea7220 */ /* 0x000fe20000410000 */
[C---:B------:R-:W-:Y:S01]  /*5940*/  FFMA.FTZ R237, R100.reuse, R215, R232 ;  /* 0x000000d764ed7223 */ /* 0x040fe200000100e8 */
[----:B------:R-:W-:Y:S01]  /*5950*/  FFMA.FTZ R233, R100, R213, R233 ;  /* 0x000000d564e97223 */ /* 0x000fe200000100e9 */
[----:B------:R-:W-:Y:S01]  /*5960*/  FFMA.FTZ R235, R197, R184, R235 ;  /* 0x000000b8c5eb7223 */ /* 0x000fe200000100eb */
[----:B------:R-:W-:Y:S01]  /*5970*/  FADD.FTZ R205, R205, R196 ;  /* 0x000000c4cdcd7221 */ /* 0x000fe20000010000 */
[-C--:B------:R-:W-:Y:S01]  /*5980*/  FFMA.FTZ R212, -R181, R234.reuse, R240 ;  /* 0x000000eab5d47223 */ /* 0x080fe200000101f0 */
[----:B------:R-:W-:Y:S01]  /*5990*/  FFMA.FTZ R203, R179, -R234, R242 ;  /* 0x800000eab3cb7223 */ /* 0x000fe200000100f2 */
[C---:B------:R-:W-:Y:S01]  /*59a0*/  FMUL.FTZ R196, R194.reuse, R237 ;  /* 0x000000edc2c47220 */ /* 0x040fe20000410000 */
[-C--:B------:R-:W-:Y:S01]  /*59b0*/  FMUL.FTZ R234, R194, R233.reuse ;  /* 0x000000e9c2ea7220 */ /* 0x080fe20000410000 */
[----:B------:R-:W-:Y:S01]  /*59c0*/  FADD.FTZ R186, R186, R235 ;  /* 0x000000ebbaba7221 */ /* 0x000fe20000010000 */
[-C--:B------:R-:W-:Y:S01]  /*59d0*/  FFMA.FTZ R197, R69, R233.reuse, R236 ;  /* 0x000000e945c57223 */ /* 0x080fe200000100ec */
[C---:B------:R-:W-:Y:S01]  /*59e0*/  FFMA.FTZ R232, R195.reuse, R233, -R196 ;  /* 0x000000e9c3e87223 */ /* 0x040fe200000108c4 */
[C---:B------:R-:W-:Y:S01]  /*59f0*/  FMUL.FTZ R236, R198.reuse, R205 ;  /* 0x000000cdc6ec7220 */ /* 0x040fe20000410000 */
[-C--:B------:R-:W-:Y:S01]  /*5a00*/  FFMA.FTZ R195, R195, R237.reuse, R234 ;  /* 0x000000edc3c37223 */ /* 0x080fe200000100ea */
[-C--:B------:R-:W-:Y:S01]  /*5a10*/  FMUL.FTZ R198, R198, R186.reuse ;  /* 0x000000bac6c67220 */ /* 0x080fe20000410000 */
[----:B------:R-:W-:Y:S01]  /*5a20*/  FFMA.FTZ R213, R69, -R237, R238 ;  /* 0x800000ed45d57223 */ /* 0x000fe200000100ee */
[----:B------:R-:W-:Y:S01]  /*5a30*/  FFMA.FTZ R236, R199, R186, R236 ;  /* 0x000000bac7ec7223 */ /* 0x000fe200000100ec */
[----:B------:R-:W-:Y:S01]  /*5a40*/  FFMA.FTZ R240, R99, R216, R195 ;  /* 0x000000d863f07223 */ /* 0x000fe200000100c3 */
[----:B------:R-:W-:Y:S01]  /*5a50*/  FFMA.FTZ R199, R199, R205, -R198 ;  /* 0x000000cdc7c77223 */ /* 0x000fe200000108c6 */
[----:B------:R-:W-:Y:S01]  /*5a60*/  FFMA.FTZ R238, R99, R218, R232 ;  /* 0x000000da63ee7223 */ /* 0x000fe200000100e8 */
[----:B------:R-:W-:Y:S01]  /*5a70*/  FADD.FTZ R187, R187, R236 ;  /* 0x000000ecbbbb7221 */ /* 0x000fe20000010000 */
[----:B------:R-:W-:Y:S01]  /*5a80*/  FMUL.FTZ R198, R192, R240 ;  /* 0x000000f0c0c67220 */ /* 0x000fe20000410000 */
[----:B------:R-:W-:Y:S01]  /*5a90*/  FADD.FTZ R206, R206, R199 ;  /* 0x000000c7cece7221 */ /* 0x000fe20000010000 */
[-C--:B------:R-:W-:Y:S01]  /*5aa0*/  FFMA.FTZ R218, R68, R238.reuse, R197 ;  /* 0x000000ee44da7223 */ /* 0x080fe200000100c5 */
[-C--:B------:R-:W-:Y:S01]  /*5ab0*/  FMUL.FTZ R216, R192, R238.reuse ;  /* 0x000000eec0d87220 */ /* 0x080fe20000410000 */
[C---:B------:R-:W-:Y:S01]  /*5ac0*/  FFMA.FTZ R197, R193.reuse, R238, -R198 ;  /* 0x000000eec1c57223 */ /* 0x040fe200000108c6 */
        /* <DEDUP_REMOVED lines=10> */
[C---:B------:R-:W-:Y:S01]  /*5b70*/  FMUL.FTZ R188, R190.reuse, R219 ;  /* 0x000000dbbebc7220 */ /* 0x040fe20000410000 */
[----:B------:R-:W-:Y:S01]  /*5b80*/  FMUL.FTZ R200, R190, R217 ;  /* 0x000000d9bec87220 */ /* 0x000fe20000410000 */
[----:B-1----:R-:W-:Y:S01]  /*5b90*/  FMUL.FTZ R201, R223, R7 ;  /* 0x00000007dfc97220 */ /* 0x002fe20000410000 */
[C---:B------:R-:W-:Y:S01]  /*5ba0*/  FMUL.FTZ R213, R202.reuse, R207 ;  /* 0x000000cfcad57220 */ /* 0x040fe20000410000 */
[----:B------:R-:W-:Y:S01]  /*5bb0*/  FMUL.FTZ R202, R202, R193 ;  /* 0x000000c1caca7220 */ /* 0x000fe20000410000 */
[C---:B------:R-:W-:Y:S01]  /*5bc0*/  FFMA.FTZ R198, R191.reuse, R217, -R188 ;  /* 0x000000d9bfc67223 */ /* 0x040fe200000108bc */
[----:B------:R-:W-:Y:S01]  /*5bd0*/  FFMA.FTZ R191, R191, R219, R200 ;  /* 0x000000dbbfbf7223 */ /* 0x000fe200000100c8 */
[C---:B------:R-:W-:Y:S01]  /*5be0*/  FFMA.FTZ R216, R204.reuse, R193, R213 ;  /* 0x000000c1ccd87223 */ /* 0x040fe200000100d5 */
[----:B------:R-:W-:Y:S01]  /*5bf0*/  FFMA.FTZ R213, R204, R207, -R202 ;  /* 0x000000cfccd57223 */ /* 0x000fe200000108ca */
[----:B------:R-:W-:Y:S01]  /*5c00*/  FMUL.FTZ R215, R100, R91 ;  /* 0x0000005b64d77220 */ /* 0x000fe20000410000 */
[-C--:B--2---:R-:W-:Y:S01]  /*5c10*/  FFMA.FTZ R200, R222, R6.reuse, -R201 ;  /* 0x00000006dec87223 */ /* 0x084fe200000108c9 */
[C---:B------:R-:W-:Y:S01]  /*5c20*/  FMUL.FTZ R202, R223.reuse, R6 ;  /* 0x00000006dfca7220 */ /* 0x040fe20000410000 */
[----:B------:R-:W-:Y:S01]  /*5c30*/  FADD.FTZ R182, R182, R213 ;  /* 0x000000d5b6b67221 */ /* 0x000fe20000010000 */
[----:B------:R-:W-:Y:S01]  /*5c40*/  FMUL.FTZ R201, R223, R5 ;  /* 0x00000005dfc97220 */ /* 0x000fe20000410000 */
[----:B------:R-:W-:Y:S01]  /*5c50*/  FADD.FTZ R189, R189, R216 ;  /* 0x000000d8bdbd7221 */ /* 0x000fe20000010000 */
[----:B------:R-:W-:Y:S01]  /*5c60*/  FFMA.FTZ R194, -R168, R215, R233 ;  /* 0x000000d7a8c27223 */ /* 0x000fe200000101e9 */
[----:B------:R-:W-:Y:S01]  /*5c70*/  FMUL.FTZ R213, R182, R95 ;  /* 0x0000005fb6d57220 */ /* 0x000fe20000410000 */
[----:B------:R-:W-:Y:S01]  /*5c80*/  FFMA.FTZ R196, R166, -R215, R237 ;  /* 0x800000d7a6c47223 */ /* 0x000fe200000100ed */
[-C--:B------:R-:W-:Y:S01]  /*5c90*/  FMUL.FTZ R6, R223, R4.reuse ;  /* 0x00000004df067220 */ /* 0x080fe20000410000 */
[----:B------:R-:W-:Y:S01]  /*5ca0*/  FMUL.FTZ R215, R98, R89 ;  /* 0x0000005962d77220 */ /* 0x000fe20000410000 */
[C---:B------:R-:W-:Y:S01]  /*5cb0*/  FFMA.FTZ R4, R222.reuse, R4, -R201 ;  /* 0x00000004de047223 */ /* 0x040fe200000108c9 */
[----:B------:R-:W-:Y:S01]  /*5cc0*/  FFMA.FTZ R7, R222, R7, R202 ;  /* 0x00000007de077223 */ /* 0x000fe200000100ca */
[----:B------:R-:W-:Y:S01]  /*5cd0*/  FFMA.FTZ R180, R97, R180, R198 ;  /* 0x000000b461b47223 */ /* 0x000fe200000100c6 */
[----:B------:R-:W-:Y:S01]  /*5ce0*/  FMUL.FTZ R201, R189, R95 ;  /* 0x0000005fbdc97220 */ /* 0x000fe20000410000 */
[----:B------:R-:W-:Y:S01]  /*5cf0*/  FMUL.FTZ R198, R226, R213 ;  /* 0x000000d5e2c67220 */ /* 0x000fe20000410000 */
[----:B------:R-:W-:Y:S01]  /*5d00*/  FFMA.FTZ R5, R222, R5, R6 ;  /* 0x00000005de057223 */ /* 0x000fe20000010006 */
[-C--:B------:R-:W-:Y:S01]  /*5d10*/  FFMA.FTZ R188, -R164, R215.reuse, R217 ;  /* 0x000000d7a4bc7223 */ /* 0x080fe200000101d9 */
[----:B------:R-:W-:Y:S01]  /*5d20*/  FFMA.FTZ R190, R162, -R215, R219 ;  /* 0x800000d7a2be7223 */ /* 0x000fe200000100db */
[----:B0-----:R-:W-:Y:S01]  /*5d30*/  FADD.FTZ R6, R225, R200 ;  /* 0x000000c8e1067221 */ /* 0x001fe20000010000 */
[----:B---3--:R-:W-:Y:S01]  /*5d40*/  FADD.FTZ R7, R224, R7 ;  /* 0x00000007e0077221 */ /* 0x008fe20000010000 */
[----:B------:R-:W-:Y:S01]  /*5d50*/  FFMA.FTZ R178, R97, R178, R191 ;  /* 0x000000b261b27223 */ /* 0x000fe200000100bf */
[-C--:B------:R-:W-:Y:S01]  /*5d60*/  FMUL.FTZ R215, R104, R201.reuse ;  /* 0x000000c968d77220 */ /* 0x080fe20000410000 */
[-C--:B------:R-:W-:Y:S01]  /*5d70*/  FFMA.FTZ R191, R227, R201.reuse, R198 ;  /* 0x000000c9e3bf7223 */ /* 0x080fe200000100c6 */
[----:B------:R-:W-:Y:S01]  /*5d80*/  FMUL.FTZ R200, R226, R201 ;  /* 0x000000c9e2c87220 */ /* 0x000fe20000410000 */
[----:B------:R-:W-:Y:S01]  /*5d90*/  FMUL.FTZ R201, R206, R93 ;  /* 0x0000005dcec97220 */ /* 0x000fe20000410000 */
[----:B------:R-:W-:Y:S01]  /*5da0*/  FFMA.FTZ R199, R67, R217, R218 ;  /* 0x000000d943c77223 */ /* 0x000fe200000100da */
[----:B------:R0:W-:Y:S01]  /*5db0*/  @!P5 STS.128 [UR7+0x25d0], R4 ;  /* 0x0025d004ff00d988 */ /* 0x0001e20008000c07 */
[----:B------:R-:W-:Y:S01]  /*5dc0*/  FMUL.FTZ R217, R187, R93 ;  /* 0x0000005dbbd97220 */ /* 0x000fe20000410000 */
[-C--:B------:R-:W-:Y:S01]  /*5dd0*/  FMUL.FTZ R202, R193, R96.reuse ;  /* 0x00000060c1ca7220 */ /* 0x080fe20000410000 */
[----:B------:R-:W-:Y:S01]  /*5de0*/  FMUL.FTZ R204, R207, R96 ;  /* 0x00000060cfcc7220 */ /* 0x000fe20000410000 */
[-C--:B------:R-:W-:Y:S01]  /*5df0*/  FMUL.FTZ R224, R205, R94.reuse ;  /* 0x0000005ecde07220 */ /* 0x080fe20000410000 */
[----:B------:R-:W-:Y:S01]  /*5e00*/  FMUL.FTZ R222, R186, R94 ;  /* 0x0000005ebade7220 */ /* 0x000fe20000410000 */
[C---:B------:R-:W-:Y:S01]  /*5e10*/  FMUL.FTZ R218, R3.reuse, R202 ;  /* 0x000000ca03da7220 */ /* 0x040fe20000410000 */
[----:B------:R-:W-:Y:S01]  /*5e20*/  FMUL.FTZ R216, R3, R204 ;  /* 0x000000cc03d87220 */ /* 0x000fe20000410000 */
[----:B------:R1:W-:Y:S01]  /*5e30*/  STS [R142+0x840], R215 ;  /* 0x000840d78e007388 */ /* 0x0003e20000000800 */
[----:B------:R-:W-:Y:S01]  /*5e40*/  FFMA.FTZ R197, R67, -R219, R232 ;  /* 0x800000db43c57223 */ /* 0x000fe200000100e8 */
[----:B------:R-:W-:Y:S01]  /*5e50*/  FMUL.FTZ R232, R101, R222 ;  /* 0x000000de65e87220 */ /* 0x000fe20000410000 */
[----:B------:R-:W-:Y:S01]  /*5e60*/  FFMA.FTZ R198, R229, R202, R216 ;  /* 0x000000cae5c67223 */ /* 0x000fe200000100d8 */
[----:B------:R-:W-:Y:S01]  /*5e70*/  FMUL.FTZ R216, R102, R217 ;  /* 0x000000d966d87220 */ /* 0x000fe20000410000 */
[----:B------:R-:W-:Y:S01]  /*5e80*/  FMUL.FTZ R234, R99, R92 ;  /* 0x0000005c63ea7220 */ /* 0x000fe20000410000 */
[----:B0-----:R-:W-:Y:S01]  /*5e90*/  FMUL.FTZ R7, R220, R201 ;  /* 0x000000c9dc077220 */ /* 0x001fe20000410000 */
[-C--:B------:R-:W-:Y:S01]  /*5ea0*/  FFMA.FTZ R4, R227, R213.reuse, -R200 ;  /* 0x000000d5e3047223 */ /* 0x080fe200000108c8 */
[----:B------:R-:W-:Y:S01]  /*5eb0*/  FMUL.FTZ R6, R104, R213 ;  /* 0x000000d568067220 */ /* 0x000fe20000410000 */
[----:B------:R-:W-:Y:S01]  /*5ec0*/  FMUL.FTZ R213, R203, R224 ;  /* 0x000000e0cbd57220 */ /* 0x000fe20000410000 */
[-C--:B------:R-:W-:Y:S01]  /*5ed0*/  FFMA.FTZ R200, R230, R217.reuse, R7 ;  /* 0x000000d9e6c87223 */ /* 0x080fe20000010007 */
[----:B------:R-:W-:Y:S01]  /*5ee0*/  FMUL.FTZ R7, R220, R217 ;  /* 0x000000d9dc077220 */ /* 0x000fe20000410000 */
[----:B------:R-:W-:Y:S01]  /*5ef0*/  FFMA.FTZ R5, R229, R204, -R218 ;  /* 0x000000cce5057223 */ /* 0x000fe200000108da */
[-C--:B-1----:R-:W-:Y:S01]  /*5f00*/  FMUL.FTZ R215, R203, R222.reuse ;  /* 0x000000decbd77220 */ /* 0x082fe20000410000 */
[-C--:B------:R-:W-:Y:S01]  /*5f10*/  FMUL.FTZ R218, R102, R201.reuse ;  /* 0x000000c966da7220 */ /* 0x080fe20000410000 */
[----:B------:R-:W-:Y:S01]  /*5f20*/  FFMA.FTZ R7, R230, R201, -R7 ;  /* 0x000000c9e6077223 */ /* 0x000fe20000010807 */
[----:B------:R-:W-:Y:S01]  /*5f30*/  FFMA.FTZ R201, R212, R222, R213 ;  /* 0x000000ded4c97223 */ /* 0x000fe200000100d5 */
[-C--:B------:R-:W-:Y:S01]  /*5f40*/  FMUL.FTZ R217, R214, R91.reuse ;  /* 0x0000005bd6d97220 */ /* 0x080fe20000410000 */
[----:B------:R-:W-:Y:S01]  /*5f50*/  FMUL.FTZ R213, R184, R91 ;  /* 0x0000005bb8d57220 */ /* 0x000fe20000410000 */
[----:B------:R0:W-:Y:S01]  /*5f60*/  STS [R141+0x4], R6 ;  /* 0x000004068d007388 */ /* 0x0001e20000000800 */
[C---:B------:R-:W-:Y:S01]  /*5f70*/  FMUL.FTZ R202, R103.reuse, R202 ;  /* 0x000000ca67ca7220 */ /* 0x040fe20000410000 */
[----:B------:R-:W-:Y:S01]  /*5f80*/  FMUL.FTZ R204, R103, R204 ;  /* 0x000000cc67cc7220 */ /* 0x000fe20000410000 */
[----:B------:R-:W-:Y:S01]  /*5f90*/  FMUL.FTZ R222, R221, R92 ;  /* 0x0000005cddde7220 */ /* 0x000fe20000410000 */
[-C--:B------:R-:W-:Y:S01]  /*5fa0*/  FMUL.FTZ R219, R196, R213.reuse ;  /* 0x000000d5c4db7220 */ /* 0x080fe20000410000 */
[-C--:B------:R-:W-:Y:S01]  /*5fb0*/  FFMA.FTZ R192, -R177, R234.reuse, R238 ;  /* 0x000000eab1c07223 */ /* 0x080fe200000101ee */
[----:B------:R-:W-:Y:S01]  /*5fc0*/  FFMA.FTZ R195, R175, -R234, R240 ;  /* 0x800000eaafc37223 */ /* 0x000fe200000100f0 */
[----:B------:R1:W-:Y:S01]  /*5fd0*/  STS [R141+0x18], R232 ;  /* 0x000018e88d007388 */ /* 0x0003e20000000800 */
[C---:B------:R-:W-:Y:S01]  /*5fe0*/  FMUL.FTZ R234, R100.reuse, R213 ;  /* 0x000000d564ea7220 */ /* 0x040fe20000410000 */
[-C--:B------:R-:W-:Y:S01]  /*5ff0*/  FMUL.FTZ R236, R100, R217.reuse ;  /* 0x000000d964ec7220 */ /* 0x080fe20000410000 */
[-C--:B0-----:R-:W-:Y:S01]  /*6000*/  FFMA.FTZ R6, R212, R224.reuse, -R215 ;  /* 0x000000e0d4067223 */ /* 0x081fe200000108d7 */
[----:B------:R-:W-:Y:S01]  /*6010*/  FMUL.FTZ R224, R101, R224 ;  /* 0x000000e065e07220 */ /* 0x000fe20000410000 */
[----:B------:R-:W-:Y:S01]  /*6020*/  FMUL.FTZ R215, R196, R217 ;  /* 0x000000d9c4d77220 */ /* 0x000fe20000410000 */
[----:B------:R0:W-:Y:S01]  /*6030*/  STS [R141+0x8], R202 ;  /* 0x000008ca8d007388 */ /* 0x0001e20000000800 */
[----:B------:R-:W-:Y:S01]  /*6040*/  FADD.FTZ R191, RZ, R191 ;  /* 0x000000bfffbf7221 */ /* 0x000fe20000010000 */
[----:B------:R-:W-:-:S02]  /*6050*/  FADD.FTZ R4, RZ, R4 ;  /* 0x00000004ff047221 */ /* 0x000fc40000010000 */
[----:B------:R2:W-:Y:S01]  /*6060*/  STS [R141+0xc], R204 ;  /* 0x00000ccc8d007388 */ /* 0x0005e20000000800 */
[----:B-1----:R-:W-:Y:S01]  /*6070*/  FMUL.FTZ R232, R99, R222 ;  /* 0x000000de63e87220 */ /* 0x002fe20000410000 */
[----:B------:R-:W-:Y:S01]  /*6080*/  FADD.FTZ R191, R191, R198 ;  /* 0x000000c6bfbf7221 */ /* 0x000fe20000010000 */
[----:B------:R-:W-:Y:S01]  /*6090*/  FADD.FTZ R4, R4, R5 ;  /* 0x0000000504047221 */ /* 0x000fe20000010000 */
[----:B------:R1:W-:Y:S01]  /*60a0*/  STS [R141+0x10], R216 ;  /* 0x000010d88d007388 */ /* 0x0003e20000000800 */
[----:B------:R-:W-:Y:S01]  /*60b0*/  FMUL.FTZ R198, R97, R90 ;  /* 0x0000005a61c67220 */ /* 0x000fe20000410000 */
[C---:B0-----:R-:W-:Y:S01]  /*60c0*/  FFMA.FTZ R202, R194.reuse, R213, R215 ;  /* 0x000000d5c2ca7223 */ /* 0x041fe200000100d7 */
[----:B------:R-:W-:Y:S01]  /*60d0*/  FMUL.FTZ R215, R37, R89 ;  /* 0x0000005925d77220 */ /* 0x000fe20000410000 */
[----:B------:R0:W-:Y:S01]  /*60e0*/  STS [R141+0x14], R218 ;  /* 0x000014da8d007388 */ /* 0x0001e20000000800 */
[----:B------:R-:W-:Y:S01]  /*60f0*/  FADD.FTZ R200, R191, R200 ;  /* 0x000000c8bfc87221 */ /* 0x000fe20000010000 */
[----:B--2---:R-:W-:Y:S01]  /*6100*/  FFMA.FTZ R204, R194, R217, -R219 ;  /* 0x000000d9c2cc7223 */ /* 0x004fe200000108db */
[----:B------:R-:W-:Y:S01]  /*6110*/  FMUL.FTZ R217, R228, R89 ;  /* 0x00000059e4d97220 */ /* 0x000fe20000410000 */
[----:B------:R2:W-:Y:S01]  /*6120*/  STS [R141+0x1c], R224 ;  /* 0x00001ce08d007388 */ /* 0x0005e20000000800 */
[C---:B------:R-:W-:Y:S01]  /*6130*/  FMUL.FTZ R219, R190.reuse, R215 ;  /* 0x000000d7bedb7220 */ /* 0x040fe20000410000 */
[----:B-1----:R-:W-:Y:S01]  /*6140*/  FMUL.FTZ R216, R231, R92 ;  /* 0x0000005ce7d87220 */ /* 0x002fe20000410000 */
[----:B------:R-:W-:Y:S01]  /*6150*/  FMUL.FTZ R213, R190, R217 ;  /* 0x000000d9bed57220 */ /* 0x000fe20000410000 */
[----:B------:R1:W-:Y:S01]  /*6160*/  STS [R141+0x20], R234 ;  /* 0x000020ea8d007388 */ /* 0x0003e20000000800 */
[----:B------:R-:W-:Y:S01]  /*6170*/  FADD.FTZ R7, R4, R7 ;  /* 0x0000000704077221 */ /* 0x000fe20000010000 */
[----:B0-----:R-:W-:Y:S01]  /*6180*/  FMUL.FTZ R218, R2, R90 ;  /* 0x0000005a02da7220 */ /* 0x001fe20000410000 */
[----:B------:R-:W-:Y:S01]  /*6190*/  FMUL.FTZ R238, R99, R216 ;  /* 0x000000d863ee7220 */ /* 0x000fe20000410000 */
[----:B------:R0:W-:Y:S01]  /*61a0*/  STS [R141+0x24], R236 ;  /* 0x000024ec8d007388 */ /* 0x0001e20000000800 */
[-C--:B------:R-:W-:Y:S01]  /*61b0*/  FFMA.FTZ R213, R188, R215.reuse, R213 ;  /* 0x000000d7bcd57223 */ /* 0x080fe200000100d5 */
[----:B--2---:R-:W-:Y:S01]  /*61c0*/  FMUL.FTZ R224, R36, R90 ;  /* 0x0000005a24e07220 */ /* 0x004fe20000410000 */
[----:B------:R-:W-:Y:S01]  /*61d0*/  FFMA.FTZ R191, R171, -R198, R178 ;  /* 0x800000c6abbf7223 */ /* 0x000fe200000100b2 */
[----:B------:R2:W-:Y:S01]  /*61e0*/  STS [R141+0x28], R232 ;  /* 0x000028e88d007388 */ /* 0x0005e20000000800 */
[----:B------:R-:W-:Y:S01]  /*61f0*/  FADD.FTZ R5, R200, R201 ;  /* 0x000000c9c8057221 */ /* 0x000fe20000010000 */
[----:B-1----:R-:W-:Y:S01]  /*6200*/  FMUL.FTZ R234, R98, R215 ;  /* 0x000000d762ea7220 */ /* 0x002fe20000410000 */
[----:B------:R-:W-:Y:S01]  /*6210*/  FMUL.FTZ R240, R97, R224 ;  /* 0x000000e061f07220 */ /* 0x000fe20000410000 */
[----:B------:R1:W-:Y:S01]  /*6220*/  STS [R141+0x2c], R238 ;  /* 0x00002cee8d007388 */ /* 0x0003e20000000800 */
[-C--:B------:R-:W-:Y:S01]  /*6230*/  FFMA.FTZ R215, R188, R217.reuse, -R219 ;  /* 0x000000d9bcd77223 */ /* 0x080fe200000108db */
[----:B0-----:R-:W-:Y:S01]  /*6240*/  FMUL.FTZ R236, R98, R217 ;  /* 0x000000d962ec7220 */ /* 0x001fe20000410000 */
[----:B------:R-:W-:Y:S01]  /*6250*/  FMUL.FTZ R217, R195, R216 ;  /* 0x000000d8c3d97220 */ /* 0x000fe20000410000 */
[----:B------:R1:W-:Y:S01]  /*6260*/  STS [R141+0x30], R234 ;  /* 0x000030ea8d007388 */ /* 0x0003e20000000800 */
[----:B------:R-:W-:Y:S01]  /*6270*/  FADD.FTZ R7, R7, R6 ;  /* 0x0000000607077221 */ /* 0x000fe20000010000 */
[----:B--2---:R-:W-:Y:S01]  /*6280*/  FMUL.FTZ R232, R97, R218 ;  /* 0x000000da61e87220 */ /* 0x004fe20000410000 */
[CC--:B------:R-:W-:Y:S01]  /*6290*/  FFMA.FTZ R4, R192.reuse, R222.reuse, R217 ;  /* 0x000000dec0047223 */ /* 0x0c0fe200000100d9 */
[----:B------:R1:W-:Y:S01]  /*62a0*/  STS [R141+0x34], R236 ;  /* 0x000034ec8d007388 */ /* 0x0003e20000000800 */
[----:B------:R-:W-:Y:S01]  /*62b0*/  FMUL.FTZ R217, R195, R222 ;  /* 0x000000dec3d97220 */ /* 0x000fe20000410000 */
[----:B------:R-:W-:Y:S01]  /*62c0*/  FFMA.FTZ R201, -R173, R198, R180 ;  /* 0x000000c6adc97223 */ /* 0x000fe200000101b4 */
[----:B------:R-:W-:Y:S01]  /*62d0*/  FMUL.FTZ R6, R191, R218 ;  /* 0x000000dabf067220 */ /* 0x000fe20000410000 */
[----:B------:R1:W-:Y:S01]  /*62e0*/  STS [R141+0x38], R240 ;  /* 0x000038f08d007388 */ /* 0x0003e20000000800 */
[----:B------:R-:W-:Y:S01]  /*62f0*/  FFMA.FTZ R216, R192, R216, -R217 ;  /* 0x000000d8c0d87223 */ /* 0x000fe200000108d9 */
[----:B------:R-:W-:Y:S01]  /*6300*/  FADD.FTZ R5, R5, R202 ;  /* 0x000000ca05057221 */ /* 0x000fe20000010000 */
[----:B------:R-:W-:Y:S01]  /*6310*/  FFMA.FTZ R217, R201, R224, R6 ;  /* 0x000000e0c9d97223 */ /* 0x000fe20000010006 */
[----:B------:R1:W-:Y:S01]  /*6320*/  STS [R141+0x3c], R232 ;  /* 0x00003ce88d007388 */ /* 0x0003e20000000800 */
[----:B------:R-:W-:Y:S01]  /*6330*/  LEA R6, R65, -R62, 0x1 ;  /* 0x8000003e41067211 */ /* 0x000fe200078e08ff */
[----:B------:R-:W-:Y:S01]  /*6340*/  FADD.FTZ R7, R7, R204 ;  /* 0x000000cc07077221 */ /* 0x000fe20000010000 */
[----:B------:R-:W-:Y:S01]  /*6350*/  FMUL.FTZ R224, R191, R224 ;  /* 0x000000e0bfe07220 */ /* 0x000fe20000410000 */
[----:B------:R-:W-:Y:S01]  /*6360*/  BAR.SYNC.DEFER_BLOCKING 0x0 ;  /* 0x0000000000007b1d */ /* 0x000fe20000010000 */
[C---:B------:R-:W-:Y:S01]  /*6370*/  ISETP.GE.AND P6, PT, R6.reuse, 0x1, PT ;  /* 0x000000010600780c */ /* 0x040fe20003fc6270 */
[----:B------:R-:W-:Y:S01]  /*6380*/  FADD.FTZ R4, R5, R4 ;  /* 0x0000000405047221 */ /* 0x000fe20000010000 */
[----:B------:R-:W-:Y:S01]  /*6390*/  FADD.FTZ R216, R7, R216 ;  /* 0x000000d807d87221 */ /* 0x000fe20000010000 */
[----:B------:R-:W-:Y:S01]  /*63a0*/  FFMA.FTZ R224, R201, R218, -R224 ;  /* 0x000000dac9e07223 */ /* 0x000fe200000108e0 */
[----:B------:R-:W-:Y:S01]  /*63b0*/  ISETP.GE.AND P3, PT, R6, 0x21, PT ;  /* 0x000000210600780c */ /* 0x000fe20003f66270 */
[----:B------:R-:W-:Y:S01]  /*63c0*/  FADD.FTZ R4, R4, R213 ;  /* 0x000000d504047221 */ /* 0x000fe20000010000 */
[----:B------:R-:W-:Y:S01]  /*63d0*/  FADD.FTZ R215, R216, R215 ;  /* 0x000000d7d8d77221 */ /* 0x000fe20000010000 */
[----:B------:R-:W-:-:S02]  /*63e0*/  ISETP.GE.AND P2, PT, R6, 0x41, PT ;  /* 0x000000410600780c */ /* 0x000fc40003f46270 */
[C---:B------:R-:W-:Y:S02]  /*63f0*/  ISETP.GE.AND P1, PT, R6.reuse, 0x61, PT ;  /* 0x000000610600780c */ /* 0x040fe40003f26270 */
[----:B------:R-:W-:Y:S01]  /*6400*/  ISETP.GE.AND P0, PT, R6, 0x81, PT ;  /* 0x000000810600780c */ /* 0x000fe20003f06270 */
[----:B------:R1:W0:Y:S01]  /*6410*/  LDS R219, [R140+0x8c0] ;  /* 0x0008c0008cdb7984 */ /* 0x0002220000000800 */
[----:B------:R-:W-:Y:S11]  /*6420*/  @!P6 BRA `(.L_x_15917) ;  /* 0x000000000008e947 */ /* 0x000ff60003800000 */
[----:B------:R-:W2:Y:S04]  /*6430*/  LDS R5, [R143+0x840] ;  /* 0x000840008f057984 */ /* 0x000ea80000000800 */
[----:B--2---:R2:W-:Y:S02]  /*6440*/  REDG.E.ADD.F32.FTZ.RN.STRONG.GPU desc[UR16][R34.64], R5 ;  /* 0x00000005220079a6 */ /* 0x0045e4000c12f310 */
.L_x_15917:
[----:B------:R-:W-:Y:S05]  /*6450*/  BSYNC.RECONVERGENT B0 ;  /* 0x0000000000007941 */ /* 0x000fea0003800200 */
.L_x_15916:
[----:B------:R-:W-:Y:S01]  /*6460*/  BSSY.RECONVERGENT B0, `(.L_x_15918) ;  /* 0x0000004000007945 */ /* 0x000fe20003800200 */
[----:B------:R-:W-:-:S03]  /*6470*/  ISETP.GE.AND P6, PT, R6, 0xa1, PT ;  /* 0x000000a10600780c */ /* 0x000fc60003fc6270 */
[----:B------:R-:W-:Y:S10]  /*6480*/  @!P3 BRA `(.L_x_15919) ;  /* 0x000000000004b947 */ /* 0x000ff40003800000 */
[----:B0-----:R3:W-:Y:S02]  /*6490*/  REDG.E.ADD.F32.FTZ.RN.STRONG.GPU desc[UR16][R34.64+0x80], R219 ;  /* 0x000080db220079a6 */ /* 0x0017e4000c12f310 */
.L_x_15919:
[----:B------:R-:W-:Y:S05]  /*64a0*/  BSYNC.RECONVERGENT B0 ;  /* 0x0000000000007941 */ /* 0x000fea0003800200 */
.L_x_15918:
[----:B--2---:R2:W4:Y:S01]  /*64b0*/  LDS R5, [R139+0x940] ;  /* 0x000940008b057984 */ /* 0x0045220000000800 */
[----:B------:R-:W-:Y:S04]  /*64c0*/  BSSY.RECONVERGENT B0, `(.L_x_15920) ;  /* 0x0000003000007945 */ /* 0x000fe80003800200 */
[----:B------:R-:W-:Y:S05]  /*64d0*/  @!P2 BRA `(.L_x_15921) ;  /* 0x000000000004a947 */ /* 0x000fea0003800000 */
[----:B----4-:R4:W-:Y:S02]  /*64e0*/  REDG.E.ADD.F32.FTZ.RN.STRONG.GPU desc[UR16][R34.64+0x100], R5 ;  /* 0x00010005220079a6 */ /* 0x0109e4000c12f310 */
.L_x_15921:
[----:B------:R-:W-:Y:S05]  /*64f0*/  BSYNC.RECONVERGENT B0 ;  /* 0x0000000000007941 */ /* 0x000fea0003800200 */
.L_x_15920:
[----:B----4-:R4:W0:Y:S01]  /*6500*/  LDS R5, [R138+0x9c0] ;  /* 0x0009c0008a057984 */ /* 0x0108220000000800 */
[----:B------:R-:W-:Y:S04]  /*6510*/  BSSY.RECONVERGENT B0, `(.L_x_15922) ;  /* 0x0000003000007945 */ /* 0x000fe80003800200 */
[----:B------:R-:W-:Y:S05]  /*6520*/  @!P1 BRA `(.L_x_15923) ;  /* 0x0000000000049947 */ /* 0x000fea0003800000 */
[----:B0-----:R0:W-:Y:S02]  /*6530*/  REDG.E.ADD.F32.FTZ.RN.STRONG.GPU desc[UR16][R34.64+0x180], R5 ;  /* 0x00018005220079a6 */ /* 0x0011e4000c12f310 */
.L_x_15923:
[----:B------:R-:W-:Y:S05]  /*6540*/  BSYNC.RECONVERGENT B0 ;  /* 0x0000000000007941 */ /* 0x000fea0003800200 */
.L_x_15922:
[----:B0-----:R0:W0:Y:S01]  /*6550*/  LDS R5, [R137+0xa40] ;  /* 0x000a400089057984 */ /* 0x0010220000000800 */
[----:B------:R-:W-:Y:S04]  /*6560*/  BSSY.RECONVERGENT B0, `(.L_x_15924) ;  /* 0x0000003000007945 */ /* 0x000fe80003800200 */
[----:B------:R-:W-:Y:S05]  /*6570*/  @!P0 BRA `(.L_x_15925) ;  /* 0x0000000000048947 */ /* 0x000fea0003800000 */
[----:B0-----:R0:W-:Y:S02]  /*6580*/  REDG.E.ADD.F32.FTZ.RN.STRONG.GPU desc[UR16][R34.64+0x200], R5 ;  /* 0x00020005220079a6 */ /* 0x0011e4000c12f310 */
.L_x_15925:
[----:B------:R-:W-:Y:S05]  /*6590*/  BSYNC.RECONVERGENT B0 ;  /* 0x0000000000007941 */ /* 0x000fea0003800200 */
.L_x_15924:
[----:B0-----:R0:W0:Y:S01]  /*65a0*/  LDS R5, [R136+0xac0] ;  /* 0x000ac00088057984 */ /* 0x0010220000000800 */
[----:B------:R-:W-:Y:S04]  /*65b0*/  BSSY.RECONVERGENT B0, `(.L_x_15926) ;  /* 0x0000003000007945 */ /* 0x000fe80003800200 */
[----:B------:R-:W-:Y:S05]  /*65c0*/  @!P6 BRA `(.L_x_15927) ;  /* 0x000000000004e947 */ /* 0x000fea0003800000 */
[----:B0-----:R0:W-:Y:S02]  /*65d0*/  REDG.E.ADD.F32.FTZ.RN.STRONG.GPU desc[UR16][R34.64+0x280], R5 ;  /* 0x00028005220079a6 */ /* 0x0011e4000c12f310 */
.L_x_15927:
[----:B------:R-:W-:Y:S05]  /*65e0*/  BSYNC.RECONVERGENT B0 ;  /* 0x0000000000007941 */ /* 0x000fea0003800200 */
.L_x_15926:
        /* <DEDUP_REMOVED lines=9> */
.L_x_15929:
[----:B------:R-:W-:Y:S05]  /*6680*/  BSYNC.RECONVERGENT B0 ;  /* 0x0000000000007941 */ /* 0x000fea0003800200 */
.L_x_15928:
[----:B0-----:R0:W0:Y:S01]  /*6690*/  LDS R5, [R133+0xbc0] ;  /* 0x000bc00085057984 */ /* 0x0010220000000800 */
[----:B------:R-:W-:Y:S04]  /*66a0*/  BSSY.RECONVERGENT B0, `(.L_x_15930) ;  /* 0x0000003000007945 */ /* 0x000fe80003800200 */
[----:B------:R-:W-:Y:S05]  /*66b0*/  @!P0 BRA `(.L_x_15931) ;  /* 0x0000000000048947 */ /* 0x000fea0003800000 */
[----:B0-----:R0:W-:Y:S02]  /*66c0*/  REDG.E.ADD.F32.FTZ.RN.STRONG.GPU desc[UR16][R34.64+0x380], R5 ;  /* 0x00038005220079a6 */ /* 0x0011e4000c12f310 */
.L_x_15931:
[----:B------:R-:W-:Y:S05]  /*66d0*/  BSYNC.RECONVERGENT B0 ;  /* 0x0000000000007941 */ /* 0x000fea0003800200 */
.L_x_15930:
[----:B0-----:R0:W0:Y:S01]  /*66e0*/  LDS R5, [R131+0xc40] ;  /* 0x000c400083057984 */ /* 0x0010220000000800 */
[----:B------:R-:W-:Y:S04]  /*66f0*/  BSSY.RECONVERGENT B0, `(.L_x_15932) ;  /* 0x0000003000007945 */ /* 0x000fe80003800200 */
[----:B------:R-:W-:Y:S05]  /*6700*/  @!P1 BRA `(.L_x_15933) ;  /* 0x0000000000049947 */ /* 0x000fea0003800000 */
[----:B0-----:R0:W-:Y:S02]  /*6710*/  REDG.E.ADD.F32.FTZ.RN.STRONG.GPU desc[UR16][R34.64+0x400], R5 ;  /* 0x00040005220079a6 */ /* 0x0011e4000c12f310 */
.L_x_15933:
[----:B------:R-:W-:Y:S05]  /*6720*/  BSYNC.RECONVERGENT B0 ;  /* 0x0000000000007941 */ /* 0x000fea0003800200 */
.L_x_15932:
[----:B0-----:R0:W0:Y:S01]  /*6730*/  LDS R5, [R129+0xcc0] ;  /* 0x000cc00081057984 */ /* 0x0010220000000800 */
[----:B------:R-:W-:Y:S04]  /*6740*/  BSSY.RECONVERGENT B0, `(.L_x_15934) ;  /* 0x0000003000007945 */ /* 0x000fe80003800200 */
[----:B------:R-:W-:Y:S05]  /*6750*/  @!P2 BRA `(.L_x_15935) ;  /* 0x000000000004a947 */ /* 0x000fea0003800000 */
[----:B0-----:R0:W-:Y:S02]  /*6760*/  REDG.E.ADD.F32.FTZ.RN.STRONG.GPU desc[UR16][R34.64+0x480], R5 ;  /* 0x00048005220079a6 */ /* 0x0011e4000c12f310 */
.L_x_15935:
[----:B------:R-:W-:Y:S05]  /*6770*/  BSYNC.RECONVERGENT B0 ;  /* 0x0000000000007941 */ /* 0x000fea0003800200 */
.L_x_15934:
[----:B0-----:R0:W0:Y:S01]  /*6780*/  LDS R5, [R127+0xd40] ;  /* 0x000d40007f057984 */ /* 0x0010220000000800 */
[----:B------:R-:W-:Y:S04]  /*6790*/  BSSY.RECONVERGENT B0, `(.L_x_15936) ;  /* 0x0000003000007945 */ /* 0x000fe80003800200 */
[----:B------:R-:W-:Y:S05]  /*67a0*/  @!P3 BRA `(.L_x_15937) ;  /* 0x000000000004b947 */ /* 0x000fea0003800000 */
[----:B0-----:R0:W-:Y:S02]  /*67b0*/  REDG.E.ADD.F32.FTZ.RN.STRONG.GPU desc[UR16][R34.64+0x500], R5 ;  /* 0x00050005220079a6 */ /* 0x0011e4000c12f310 */
.L_x_15937:
[----:B------:R-:W-:Y:S05]  /*67c0*/  BSYNC.RECONVERGENT B0 ;  /* 0x0000000000007941 */ /* 0x000fea0003800200 */
.L_x_15936:
        /* <DEDUP_REMOVED lines=9> */
.L_x_15939:
[----:B------:R-:W-:Y:S05]  /*6860*/  BSYNC.RECONVERGENT B0 ;  /* 0x0000000000007941 */ /* 0x000fea0003800200 */
.L_x_15938:
[----:B0-----:R0:W0:Y:S01]  /*6870*/  LDS R5, [R123+0xe40] ;  /* 0x000e40007b057984 */ /* 0x0010220000000800 */
[----:B------:R-:W-:Y:S04]  /*6880*/  BSSY.RECONVERGENT B0, `(.L_x_15940) ;  /* 0x0000003000007945 */ /* 0x000fe80003800200 */
[----:B------:R-:W-:Y:S05]  /*6890*/  @!P0 BRA `(.L_x_15941) ;  /* 0x0000000000048947 */ /* 0x000fea0003800000 */
[----:B0-----:R0:W-:Y:S02]  /*68a0*/  REDG.E.ADD.F32.FTZ.RN.STRONG.GPU desc[UR16][R34.64+0x600], R5 ;  /* 0x00060005220079a6 */ /* 0x0011e4000c12f310 */
.L_x_15941:
[----:B------:R-:W-:Y:S05]  /*68b0*/  BSYNC.RECONVERGENT B0 ;  /* 0x0000000000007941 */ /* 0x000fea0003800200 */
.L_x_15940:
[----:B0-----:R0:W0:Y:S01]  /*68c0*/  LDS R5, [R121+0xec0] ;  /* 0x000ec00079057984 */ /* 0x0010220000000800 */
[----:B------:R-:W-:Y:S04]  /*68d0*/  BSSY.RECONVERGENT B0, `(.L_x_15942) ;  /* 0x0000003000007945 */ /* 0x000fe80003800200 */
[----:B------:R-:W-:Y:S05]  /*68e0*/  @!P1 BRA `(.L_x_15943) ;  /* 0x0000000000049947 */ /* 0x000fea0003800000 */
[----:B0-----:R0:W-:Y:S02]  /*68f0*/  REDG.E.ADD.F32.FTZ.RN.STRONG.GPU desc[UR16][R34.64+0x680], R5 ;  /* 0x00068005220079a6 */ /* 0x0011e4000c12f310 */
.L_x_15943:
[----:B------:R-:W-:Y:S05]  /*6900*/  BSYNC.RECONVERGENT B0 ;  /* 0x0000000000007941 */ /* 0x000fea0003800200 */
.L_x_15942:
[----:B0-----:R0:W0:Y:S01]  /*6910*/  LDS R5, [R119+0xf40] ;  /* 0x000f400077057984 */ /* 0x0010220000000800 */
[----:B------:R-:W-:Y:S04]  /*6920*/  BSSY.RECONVERGENT B0, `(.L_x_15944) ;  /* 0x0000003000007945 */ /* 0x000fe80003800200 */
[----:B------:R-:W-:Y:S05]  /*6930*/  @!P2 BRA `(.L_x_15945) ;  /* 0x000000000004a947 */ /* 0x000fea0003800000 */
[----:B0-----:R0:W-:Y:S02]  /*6940*/  REDG.E.ADD.F32.FTZ.RN.STRONG.GPU desc[UR16][R34.64+0x700], R5 ;  /* 0x00070005220079a6 */ /* 0x0011e4000c12f310 */
.L_x_15945:
[----:B------:R-:W-:Y:S05]  /*6950*/  BSYNC.RECONVERGENT B0 ;  /* 0x0000000000007941 */ /* 0x000fea0003800200 */
.L_x_15944:
[----:B------:R1:W1:Y:S01]  /*6960*/  LDS R7, [R117+0xfc0] ;  /* 0x000fc00075077984 */ /* 0x0002620000000800 */
[----:B------:R-:W-:Y:S01]  /*6970*/  BSSY.RECONVERGENT B0, `(.L_x_15946) ;  /* 0x0000005000007945 */ /* 0x000fe20003800200 */
[----:B------:R-:W-:Y:S01]  /*6980*/  FADD.FTZ R4, R4, R217 ;  /* 0x000000d904047221 */ /* 0x000fe20000010000 */
[----:B0-----:R-:W-:Y:S02]  /*6990*/  FADD.FTZ R5, R215, R224 ;  /* 0x000000e0d7057221 */ /* 0x001fe40000010000 */
[----:B------:R-:W-:Y:S05]  /*69a0*/  @!P3 BRA `(.L_x_15947) ;  /* 0x000000000004b947 */ /* 0x000fea0003800000 */
[----:B-1----:R0:W-:Y:S02]  /*69b0*/  REDG.E.ADD.F32.FTZ.RN.STRONG.GPU desc[UR16][R34.64+0x780], R7 ;  /* 0x00078007220079a6 */ /* 0x0021e4000c12f310 */
.L_x_15947:
[----:B------:R-:W-:Y:S05]  /*69c0*/  BSYNC.RECONVERGENT B0 ;  /* 0x0000000000007941 */ /* 0x000fea0003800200 */
.L_x_15946:
[C---:B------:R-:W-:Y:S01]  /*69d0*/  FFMA.FTZ R6, R66.reuse, R180, R199 ;  /* 0x000000b442067223 */ /* 0x040fe200000100c7 */
[----:B01----:R-:W-:Y:S01]  /*69e0*/  FFMA.FTZ R7, R66, -R178, R197 ;  /* 0x800000b242077223 */ /* 0x003fe200000100c5 */
[----:B---3--:R-:W0:Y:S01]  /*69f0*/  SHFL.DOWN PT, R35, R4, 0x1, 0x1f ;  /* 0x08201f0004237f89 */ /* 0x008e2200000e0000 */
[C---:B------:R-:W-:Y:S01]  /*6a00*/  ISETP.GT.AND P0, PT, R114.reuse, 0x1e, PT ;  /* 0x0000001e7200780c */ /* 0x040fe20003f04270 */
[----:B------:R-:W-:Y:S01]  /*6a10*/  BSSY.RECONVERGENT B0, `(.L_x_15948) ;  /* 0x0000071000007945 */ /* 0x000fe20003800200 */
[----:B------:R-:W-:Y:S01]  /*6a20*/  ISETP.GT.AND P1, PT, R114, 0xf, PT ;  /* 0x0000000f7200780c */ /* 0x000fe20003f24270 */
[----:B------:R-:W1:Y:S04]  /*6a30*/  SHFL.DOWN PT, R34, R5, 0x1, 0x1f ;  /* 0x08201f0005227f89 */ /* 0x000e6800000e0000 */
[----:B------:R-:W3:Y:S04]  /*6a40*/  SHFL.DOWN PT, R197, R6, 0x1, 0x1f ;  /* 0x08201f0006c57f89 */ /* 0x000ee800000e0000 */
[----:B------:R-:W5:Y:S02]  /*6a50*/  SHFL.DOWN PT, R178, R7, 0x1, 0x1f ;  /* 0x08201f0007b27f89 */ /* 0x000f6400000e0000 */
[----:B0-----:R-:W-:Y:S01]  /*6a60*/  @!P0 FADD.FTZ R4, R4, R35 ;  /* 0x0000002304048221 */ /* 0x001fe20000010000 */
[----:B------:R-:W-:Y:S01]  /*6a70*/  FMUL.FTZ R35, R33, R36 ;  /* 0x0000002421237220 */ /* 0x000fe20000410000 */
[----:B-1----:R-:W-:Y:S01]  /*6a80*/  @!P0 FADD.FTZ R5, R5, R34 ;  /* 0x0000002205058221 */ /* 0x002fe20000010000 */
[----:B------:R-:W-:Y:S01]  /*6a90*/  FMUL.FTZ R34, R171, R2 ;  /* 0x00000002ab227220 */ /* 0x000fe20000410000 */
[----:B------:R-:W-:Y:S01]  /*6aa0*/  FMUL.FTZ R171, R33, R37 ;  /* 0x0000002521ab7220 */ /* 0x000fe20000410000 */
[----:B---3--:R-:W-:-:S02]  /*6ab0*/  @!P0 FADD.FTZ R6, R6, R197 ;  /* 0x000000c506068221 */ /* 0x008fc40000010000 */
[----:B------:R-:W0:Y:S01]  /*6ac0*/  SHFL.DOWN PT, R180, R5, 0x2, 0x1f ;  /* 0x08401f0005b47f89 */ /* 0x000e2200000e0000 */
[----:B------:R-:W-:Y:S01]  /*6ad0*/  FFMA.FTZ R34, R173, R36, R34 ;  /* 0x00000024ad227223 */ /* 0x000fe20000010022 */
[C---:B------:R-:W-:Y:S01]  /*6ae0*/  FFMA.FTZ R173, R32.reuse, R228, -R171 ;  /* 0x000000e420ad7223 */ /* 0x040fe200000108ab */
[----:B-----5:R-:W-:Y:S01]  /*6af0*/  @!P0 FADD.FTZ R7, R7, R178 ;  /* 0x000000b207078221 */ /* 0x020fe20000010000 */
[----:B------:R-:W1:Y:S01]  /*6b00*/  SHFL.DOWN PT, R197, R4, 0x2, 0x1f ;  /* 0x08401f0004c57f89 */ /* 0x000e6200000e0000 */
[-C--:B------:R-:W-:Y:S01]  /*6b10*/  FFMA.FTZ R178, R32, R2.reuse, -R35 ;  /* 0x0000000220b27223 */ /* 0x080fe20000010823 */
[----:B------:R-:W-:Y:S01]  /*6b20*/  FMUL.FTZ R35, R33, R2 ;  /* 0x0000000221237220 */ /* 0x000fe20000410000 */
[----:B------:R-:W-:Y:S01]  /*6b30*/  ISETP.GT.AND P0, PT, R114, 0x1d, PT ;  /* 0x0000001d7200780c */ /* 0x000fe20003f04270 */
[----:B------:R-:W3:Y:S01]  /*6b40*/  SHFL.DOWN PT, R199, R6, 0x2, 0x1f ;  /* 0x08401f0006c77f89 */ /* 0x000ee200000e0000 */
[----:B------:R-:W-:Y:S01]  /*6b50*/  FMUL.FTZ R178, R191, R178 ;  /* 0x000000b2bfb27220 */ /* 0x000fe20000410000 */
[----:B------:R-:W-:Y:S01]  /*6b60*/  FFMA.FTZ R2, R32, R36, R35 ;  /* 0x0000002420027223 */ /* 0x000fe20000010023 */
[-C--:B------:R-:W-:Y:S01]  /*6b70*/  FMUL.FTZ R171, R33, R228.reuse ;  /* 0x000000e421ab7220 */ /* 0x080fe20000410000 */
[----:B------:R-:W5:Y:S01]  /*6b80*/  SHFL.DOWN PT, R198, R7, 0x2, 0x1f ;  /* 0x08401f0007c67f89 */ /* 0x000f6200000e0000 */
[----:B------:R-:W-:Y:S01]  /*6b90*/  FMUL.FTZ R35, R162, R228 ;  /* 0x000000e4a2237220 */ /* 0x000fe20000410000 */
[----:B------:R-:W-:Y:S01]  /*6ba0*/  FFMA.FTZ R2, R201, R2, R178 ;  /* 0x00000002c9027223 */ /* 0x000fe200000100b2 */
[----:B------:R-:W-:Y:S01]  /*6bb0*/  FFMA.FTZ R171, R32, R37, R171 ;  /* 0x0000002520ab7223 */ /* 0x000fe200000100ab */
        /* <DEDUP_REMOVED lines=8> */
[----:B0-----:R-:W-:Y:S01]  /*6c40*/  @!P0 FADD.FTZ R5, R5, R180 ;  /* 0x000000b405058221 */ /* 0x001fe20000010000 */
[----:B------:R-:W-:Y:S01]  /*6c50*/  FFMA.FTZ R34, R32, R231, -R35 ;  /* 0x000000e720227223 */ /* 0x000fe20000010823 */
[----:B------:R-:W-:Y:S01]  /*6c60*/  FMUL.FTZ R35, R33, R184 ;  /* 0x000000b821237220 */ /* 0x000fe20000410000 */
[----:B------:R-:W-:Y:S01]  /*6c70*/  FFMA.FTZ R74, R37, R89, R74 ;  /* 0x00000059254a7223 */ /* 0x000fe2000001004a */
[----:B-1----:R-:W-:Y:S01]  /*6c80*/  @!P0 FADD.FTZ R4, R4, R197 ;  /* 0x000000c504048221 */ /* 0x002fe20000010000 */
[----:B------:R-:W0:Y:S01]  /*6c90*/  SHFL.DOWN PT, R162, R5, 0x4, 0x1f ;  /* 0x08801f0005a27f89 */ /* 0x000e2200000e0000 */
[----:B------:R-:W-:Y:S01]  /*6ca0*/  FFMA.FTZ R36, R98, R37, R171 ;  /* 0x0000002562247223 */ /* 0x000fe200000100ab */
[-C--:B------:R-:W-:Y:S01]  /*6cb0*/  FFMA.FTZ R171, R32, R214.reuse, -R35 ;  /* 0x000000d620ab7223 */ /* 0x080fe20000010823 */
[----:B---3--:R-:W-:Y:S01]  /*6cc0*/  @!P0 FADD.FTZ R6, R6, R199 ;  /* 0x000000c706068221 */ /* 0x008fe20000010000 */
[----:B------:R-:W1:Y:S01]  /*6cd0*/  SHFL.DOWN PT, R175, R4, 0x4, 0x1f ;  /* 0x08801f0004af7f89 */ /* 0x000e6200000e0000 */
[CC--:B------:R-:W-:Y:S01]  /*6ce0*/  FMUL.FTZ R37, R33.reuse, R214.reuse ;  /* 0x000000d621257220 */ /* 0x0c0fe20000410000 */
[----:B------:R-:W-:Y:S01]  /*6cf0*/  FMUL.FTZ R231, R33, R231 ;  /* 0x000000e721e77220 */ /* 0x000fe20000410000 */
[----:B-----5:R-:W-:Y:S01]  /*6d00*/  @!P0 FADD.FTZ R7, R7, R198 ;  /* 0x000000c607078221 */ /* 0x020fe20000010000 */
[----:B------:R-:W3:Y:S01]  /*6d10*/  SHFL.DOWN PT, R177, R6, 0x4, 0x1f ;  /* 0x08801f0006b17f89 */ /* 0x000ee200000e0000 */
[----:B------:R-:W-:Y:S01]  /*6d20*/  ISETP.GT.AND P0, PT, R114, 0x1b, PT ;  /* 0x0000001b7200780c */ /* 0x000fe20003f04270 */
[----:B------:R-:W-:Y:S01]  /*6d30*/  FMUL.FTZ R35, R166, R214 ;  /* 0x000000d6a6237220 */ /* 0x000fe20000410000 */
[----:B------:R-:W-:Y:S01]  /*6d40*/  FMUL.FTZ R171, R196, R171 ;  /* 0x000000abc4ab7220 */ /* 0x000fe20000410000 */
[----:B------:R-:W5:Y:S01]  /*6d50*/  SHFL.DOWN PT, R164, R7, 0x4, 0x1f ;  /* 0x08801f0007a47f89 */ /* 0x000f6200000e0000 */
[C---:B------:R-:W-:Y:S01]  /*6d60*/  FFMA.FTZ R37, R32.reuse, R184, R37 ;  /* 0x000000b820257223 */ /* 0x040fe20000010025 */
[----:B------:R-:W-:Y:S01]  /*6d70*/  FFMA.FTZ R231, R32, R221, R231 ;  /* 0x000000dd20e77223 */ /* 0x000fe200000100e7 */
[----:B------:R-:W-:Y:S01]  /*6d80*/  FMUL.FTZ R195, R195, R34 ;  /* 0x00000022c3c37220 */ /* 0x000fe20000410000 */
[----:B------:R-:W-:Y:S01]  /*6d90*/  FFMA.FTZ R35, R168, R184, R35 ;  /* 0x000000b8a8237223 */ /* 0x000fe20000010023 */
[----:B------:R-:W-:Y:S01]  /*6da0*/  FFMA.FTZ R37, R194, R37, R171 ;  /* 0x00000025c2257223 */ /* 0x000fe200000100ab */
[----:B------:R-:W-:Y:S01]  /*6db0*/  FADD.FTZ R87, R36, R87 ;  /* 0x0000005724577221 */ /* 0x000fe20000010000 */
[----:B------:R-:W-:Y:S01]  /*6dc0*/  FFMA.FTZ R192, R192, R231, R195 ;  /* 0x000000e7c0c07223 */ /* 0x000fe200000100c3 */
[----:B------:R-:W-:Y:S01]  /*6dd0*/  FFMA.FTZ R76, R35, R91, R76 ;  /* 0x0000005b234c7223 */ /* 0x000fe2000001004c */
[----:B------:R-:W-:Y:S01]  /*6de0*/  FFMA.FTZ R36, R100, R35, R37 ;  /* 0x0000002364247223 */ /* 0x000fe20000010025 */
[----:B------:R-:W-:Y:S01]  /*6df0*/  FMUL.FTZ R35, R33, R186 ;  /* 0x000000ba21237220 */ /* 0x000fe20000410000 */
[----:B------:R-:W-:Y:S01]  /*6e00*/  FFMA.FTZ R75, R2, R92, R75 ;  /* 0x0000005c024b7223 */ /* 0x000fe2000001004b */
[----:B0-----:R-:W-:Y:S01]  /*6e10*/  @!P0 FADD.FTZ R5, R5, R162 ;  /* 0x000000a205058221 */ /* 0x001fe20000010000 */
[----:B------:R-:W-:Y:S01]  /*6e20*/  FFMA.FTZ R173, R99, R2, R192 ;  /* 0x0000000263ad7223 */ /* 0x000fe200000100c0 */
[----:B------:R-:W-:Y:S01]  /*6e30*/  FMUL.FTZ R37, R33, R187 ;  /* 0x000000bb21257220 */ /* 0x000fe20000410000 */
[-C--:B------:R-:W-:Y:S01]  /*6e40*/  FMUL.FTZ R2, R179, R205.reuse ;  /* 0x000000cdb3027220 */ /* 0x080fe20000410000 */
[----:B-1----:R-:W-:Y:S01]  /*6e50*/  @!P0 FADD.FTZ R4, R4, R175 ;  /* 0x000000af04048221 */ /* 0x002fe20000010000 */
[----:B------:R-:W0:Y:S01]  /*6e60*/  SHFL.DOWN PT, R162, R5, 0x8, 0x1f ;  /* 0x09001f0005a27f89 */ /* 0x000e2200000e0000 */
[-C--:B------:R-:W-:Y:S01]  /*6e70*/  FFMA.FTZ R34, R32, R205.reuse, -R35 ;  /* 0x000000cd20227223 */ /* 0x080fe20000010823 */
        /* <DEDUP_REMOVED lines=12> */
[----:B------:R-:W-:Y:S01]  /*6f40*/  FFMA.FTZ R37, R32, R187, R37 ;  /* 0x000000bb20257223 */ /* 0x000fe20000010025 */
[----:B------:R-:W-:Y:S01]  /*6f50*/  FFMA.FTZ R2, R181, R186, R2 ;  /* 0x000000bab5027223 */ /* 0x000fe20000010002 */
[----:B------:R-:W-:Y:S01]  /*6f60*/  FFMA.FTZ R212, R212, R205, R203 ;  /* 0x000000cdd4d47223 */ /* 0x000fe200000100cb */
[----:B------:R-:W-:Y:S01]  /*6f70*/  FFMA.FTZ R187, R172, R187, R35 ;  /* 0x000000bbacbb7223 */ /* 0x000fe20000010023 */
[----:B------:R-:W-:Y:S01]  /*6f80*/  FMUL.FTZ R35, R33, R193 ;  /* 0x000000c121237220 */ /* 0x000fe20000410000 */
[----:B------:R-:W-:Y:S01]  /*6f90*/  FADD.FTZ R86, R173, R86 ;  /* 0x00000056ad567221 */ /* 0x000fe20000010000 */
[----:B------:R-:W-:Y:S01]  /*6fa0*/  FFMA.FTZ R77, R2, R94, R77 ;  /* 0x0000005e024d7223 */ /* 0x000fe2000001004d */
[----:B------:R-:W-:Y:S01]  /*6fb0*/  FFMA.FTZ R173, R101, R2, R212 ;  /* 0x0000000265ad7223 */ /* 0x000fe200000100d4 */
[----:B------:R-:W-:Y:S01]  /*6fc0*/  FFMA.FTZ R2, R32, R207, -R35 ;  /* 0x000000cf20027223 */ /* 0x000fe20000010823 */
[----:B------:R-:W-:Y:S01]  /*6fd0*/  FMUL.FTZ R171, R220, R171 ;  /* 0x000000abdcab7220 */ /* 0x000fe20000410000 */
[----:B0-----:R-:W-:Y:S01]  /*6fe0*/  @!P0 FADD.FTZ R5, R5, R162 ;  /* 0x000000a205058221 */ /* 0x001fe20000010000 */
[----:B------:R-:W-:Y:S01]  /*6ff0*/  FADD.FTZ R88, R191, R88 ;  /* 0x00000058bf587221 */ /* 0x000fe20000010000 */
[----:B------:R-:W-:Y:S01]  /*7000*/  FMUL.FTZ R162, R3, R2 ;  /* 0x0000000203a27220 */ /* 0x000fe20000410000 */
[----:B------:R-:W-:Y:S01]  /*7010*/  FADD.FTZ R85, R36, R85 ;  /* 0x0000005524557221 */ /* 0x000fe20000010000 */
[----:B-1----:R-:W-:Y:S01]  /*7020*/  @!P0 FADD.FTZ R4, R4, R175 ;  /* 0x000000af04048221 */ /* 0x002fe20000010000 */
[----:B------:R0:W1:Y:S01]  /*7030*/  SHFL.DOWN PT, R2, R5, 0x10, 0x1f ;  /* 0x0a001f0005027f89 */ /* 0x00006200000e0000 */
[----:B------:R-:W-:Y:S01]  /*7040*/  FADD.FTZ R84, R173, R84 ;  /* 0x00000054ad547221 */ /* 0x000fe20000010000 */
[----:B------:R-:W-:Y:S01]  /*7050*/  FFMA.FTZ R37, R230, R37, R171 ;  /* 0x00000025e6257223 */ /* 0x000fe200000100ab */
[----:B---3--:R-:W-:Y:S01]  /*7060*/  @!P0 FADD.FTZ R6, R6, R177 ;  /* 0x000000b106068221 */ /* 0x008fe20000010000 */
[----:B------:R0:W3:Y:S01]  /*7070*/  SHFL.DOWN PT, R3, R4, 0x10, 0x1f ;  /* 0x0a001f0004037f89 */ /* 0x0000e200000e0000 */
[----:B-----5:R-:W-:-:S03]  /*7080*/  @!P0 FADD.FTZ R7, R7, R164 ;  /* 0x000000a407078221 */ /* 0x020fc60000010000 */
[----:B------:R0:W0:Y:S04]  /*7090*/  SHFL.DOWN PT, R35, R6, 0x10, 0x1f ;  /* 0x0a001f0006237f89 */ /* 0x00002800000e0000 */
[----:B------:R0:W0:Y:S01]  /*70a0*/  SHFL.DOWN PT, R34, R7, 0x10, 0x1f ;  /* 0x0a001f0007227f89 */ /* 0x00002200000e0000 */
[----:B------:R-:W-:Y:S05]  /*70b0*/  @P1 BRA `(.L_x_15949) ;  /* 0x0000000000181947 */ /* 0x000fea0003800000 */
[----:B------:R-:W-:Y:S01]  /*70c0*/  ISETP.NE.AND P0, PT, R114, RZ, PT ;  /* 0x000000ff7200720c */ /* 0x000fe20003f05270 */
[----:B0--3--:R-:W-:Y:S01]  /*70d0*/  FADD.FTZ R4, R4, R3 ;  /* 0x0000000304047221 */ /* 0x009fe20000010000 */
[----:B-1----:R-:W-:Y:S01]  /*70e0*/  FADD.FTZ R5, R5, R2 ;  /* 0x0000000205057221 */ /* 0x002fe20000010000 */
[----:B------:R-:W-:Y:S01]  /*70f0*/  FADD.FTZ R6, R6, R35 ;  /* 0x0000002306067221 */ /* 0x000fe20000010000 */
[----:B------:R-:W-:-:S09]  /*7100*/  FADD.FTZ R7, R7, R34 ;  /* 0x0000002207077221 */ /* 0x000fd20000010000 */
[----:B------:R0:W-:Y:S02]  /*7110*/  @!P0 STS.128 [UR6+0x1090], R4 ;  /* 0x00109004ff008988 */ /* 0x0001e40008000c06 */
.L_x_15949:
[----:B------:R-:W-:Y:S05]  /*7120*/  BSYNC.RECONVERGENT B0 ;  /* 0x0000000000007941 */ /* 0x000fea0003800200 */
.L_x_15948:
[C---:B---3--:R-:W-:Y:S01]  /*7130*/  FMUL.FTZ R3, R33.reuse, R189 ;  /* 0x000000bd21037220 */ /* 0x048fe20000410000 */
[CC--:B------:R-:W-:Y:S01]  /*7140*/  FMUL.FTZ R36, R33.reuse, R207.reuse ;  /* 0x000000cf21247220 */ /* 0x0c0fe20000410000 */
[-C--:B-1----:R-:W-:Y:S01]  /*7150*/  FMUL.FTZ R2, R33, R182.reuse ;  /* 0x000000b621027220 */ /* 0x082fe20000410000 */
[----:B0-----:R-:W-:Y:S01]  /*7160*/  FMUL.FTZ R34, R183, R207 ;  /* 0x000000cfb7227220 */ /* 0x001fe20000410000 */
        /* <DEDUP_REMOVED lines=31> */
.L_x_15951:
[----:B------:R-:W-:Y:S05]  /*7360*/  BSYNC.RECONVERGENT B0 ;  /* 0x0000000000007941 */ /* 0x000fea0003800200 */
.L_x_15950:
[----:B------:R-:W-:-:S04]  /*7370*/  UIADD3 UR4, UPT, UPT, UR4, 0x1, URZ ;  /* 0x0000000104047890 */ /* 0x000fc8000fffe0ff */
[----:B------:R-:W-:-:S09]  /*7380*/  UISETP.GE.AND UP0, UPT, UR4, UR9, UPT ;  /* 0x000000090400728c */ /* 0x000fd2000bf06270 */
[----:B------:R-:W-:Y:S05]  /*7390*/  BRA.U !UP0, `(.L_x_15952) ;  /* 0xffffffbd08107547 */ /* 0x000fea000b83ffff */
.L_x_15902:
[----:B------:R-:W-:Y:S01]  /*73a0*/  BAR.SYNC.DEFER_BLOCKING 0x0 ;  /* 0x0000000000007b1d */ /* 0x000fe20000010000 */
[-C--:B------:R-:W-:Y:S02]  /*73b0*/  ISETP.GE.AND P6, PT, R134, R115.reuse, PT ;  /* 0x000000738600720c */ /* 0x080fe40003fc6270 */
[----:B------:R-:W-:Y:S02]  /*73c0*/  MOV R0, RZ ;  /* 0x000000ff00007202 */ /* 0x000fe40000000f00 */
[-C--:B------:R-:W-:Y:S02]  /*73d0*/  ISETP.GE.AND P5, PT, R132, R115.reuse, PT ;  /* 0x000000738400720c */ /* 0x080fe40003fa6270 */
[-C--:B------:R-:W-:Y:S02]  /*73e0*/  ISETP.GE.AND P4, PT, R130, R115.reuse, PT ;  /* 0x000000738200720c */ /* 0x080fe40003f86270 */
[-C--:B------:R-:W-:Y:S02]  /*73f0*/  ISETP.GE.AND P3, PT, R128, R115.reuse, PT ;  /* 0x000000738000720c */ /* 0x080fe40003f66270 */
[----:B------:R-:W-:-:S02]  /*7400*/  ISETP.GE.AND P2, PT, R126, R115, PT ;  /* 0x000000737e00720c */ /* 0x000fc40003f46270 */
[-C--:B------:R-:W-:Y:S02]  /*7410*/  ISETP.GE.AND P1, PT, R124, R115.reuse, PT ;  /* 0x000000737c00720c */ /* 0x080fe40003f26270 */
[-C--:B------:R-:W-:Y:S02]  /*7420*/  ISETP.GE.AND P0, PT, R122, R115.reuse, PT ;  /* 0x000000737a00720c */ /* 0x080fe40003f06270 */
[----:B------:R-:W-:Y:S02]  /*7430*/  CS2R R2, SRZ ;  /* 0x0000000000027805 */ /* 0x000fe4000001ff00 */
[----:B0-----:R-:W-:Y:S02]  /*7440*/  CS2R R4, SRZ ;  /* 0x0000000000047805 */ /* 0x001fe4000001ff00 */
[----:B------:R-:W-:Y:S02]  /*7450*/  CS2R R6, SRZ ;  /* 0x0000000000067805 */ /* 0x000fe4000001ff00 */
[----:B------:R-:W-:Y:S01]  /*7460*/  MOV R17, RZ ;  /* 0x000000ff00117202 */ /* 0x000fe20000000f00 */
[----:B------:R-:W0:Y:S01]  /*7470*/  LDC.64 R40, c[0x0][0x4f8] ;  /* 0x00013e00ff287b82 */ /* 0x000e220000000a00 */
[----:B------:R-:W1:Y:S01]  /*7480*/  LDCU.64 UR8, c[0x0][0x500] ;  /* 0x0000a000ff0877ac */ /* 0x000e620008000a00 */
[----:B------:R-:W3:Y:S01]  /*7490*/  @!P6 LDG.E R0, desc[UR16][R18.64] ;  /* 0x000000101200e981 */ /* 0x000ee2000c1e1900 */
[----:B------:R-:W-:Y:S01]  /*74a0*/  ISETP.GE.AND P6, PT, R120, R115, PT ;  /* 0x000000737800720c */ /* 0x000fe20003fc6270 */
[----:B------:R-:W5:Y:S02]  /*74b0*/  LDCU.64 UR10, c[0x0][0x550] ;  /* 0x0000aa00ff0a77ac */ /* 0x000f640008000a00 */
[----:B------:R-:W2:Y:S04]  /*74c0*/  @!P5 LDG.E R3, desc[UR16][R18.64+0x80] ;  /* 0x000080101203d981 */ /* 0x000ea8000c1e1900 */
[----:B------:R-:W4:Y:S04]  /*74d0*/  @!P4 LDG.E R2, desc[UR16][R18.64+0x100] ;  /* 0x000100101202c981 */ /* 0x000f28000c1e1900 */
[----:B------:R-:W5:Y:S04]  /*74e0*/  @!P3 LDG.E R5, desc[UR16][R18.64+0x180] ;  /* 0x000180101205b981 */ /* 0x000f68000c1e1900 */
[----:B------:R-:W5:Y:S04]  /*74f0*/  @!P2 LDG.E R4, desc[UR16][R18.64+0x200] ;  /* 0x000200101204a981 */ /* 0x000f68000c1e1900 */
[----:B------:R-:W5:Y:S04]  /*7500*/  @!P1 LDG.E R7, desc[UR16][R18.64+0x280] ;  /* 0x0002801012079981 */ /* 0x000f68000c1e1900 */
[----:B------:R-:W5:Y:S04]  /*7510*/  @!P0 LDG.E R6, desc[UR16][R18.64+0x300] ;  /* 0x0003001012068981 */ /* 0x000f68000c1e1900 */
[----:B------:R-:W5:Y:S01]  /*7520*/  @!P6 LDG.E R17, desc[UR16][R18.64+0x380] ;  /* 0x000380101211e981 */ /* 0x000f62000c1e1900 */
[----:B------:R-:W-:-:S03]  /*7530*/  ISETP.NE.AND P4, PT, R159, RZ, PT ;  /* 0x000000ff9f00720c */ /* 0x000fc60003f85270 */
[----:B---3--:R-:W-:Y:S04]  /*7540*/  STS [R113], R0 ;  /* 0x0000000071007388 */ /* 0x008fe80000000800 */
[----:B--2---:R-:W-:Y:S04]  /*7550*/  STS [R112+0x80], R3 ;  /* 0x0000800370007388 */ /* 0x004fe80000000800 */
[----:B----4-:R-:W-:Y:S04]  /*7560*/  STS [R111+0x100], R2 ;  /* 0x000100026f007388 */ /* 0x010fe80000000800 */
[----:B-----5:R-:W-:Y:S04]  /*7570*/  STS [R110+0x180], R5 ;  /* 0x000180056e007388 */ /* 0x020fe80000000800 */
[----:B------:R-:W-:Y:S04]  /*7580*/  STS [R109+0x200], R4 ;  /* 0x000200046d007388 */ /* 0x000fe80000000800 */
[----:B------:R-:W-:Y:S04]  /*7590*/  STS [R108+0x280], R7 ;  /* 0x000280076c007388 */ /* 0x000fe80000000800 */
[----:B------:R-:W-:Y:S04]  /*75a0*/  STS [R107+0x300], R6 ;  /* 0x000300066b007388 */ /* 0x000fe80000000800 */
[----:B------:R-:W-:Y:S01]  /*75b0*/  STS [R106+0x380], R17 ;  /* 0x000380116a007388 */ /* 0x000fe20000000800 */
[----:B------:R-:W-:-:S03]  /*75c0*/  NOP ;  /* 0x0000000000007918 */ /* 0x000fc60000000000 */
[----:B------:R-:W2:Y:S04]  /*75d0*/  LDS R19, [R105+0x4] ;  /* 0x0000040069137984 */ /* 0x000ea80000000800 */
[----:B------:R-:W3:Y:S04]  /*75e0*/  LDS R21, [R105] ;  /* 0x0000000069157984 */ /* 0x000ee80000000800 */
[----:B------:R-:W4:Y:S04]  /*75f0*/  LDS R3, [R105+0xc] ;  /* 0x00000c0069037984 */ /* 0x000f280000000800 */
[----:B------:R-:W5:Y:S04]  /*7600*/  LDS R23, [R105+0x8] ;  /* 0x0000080069177984 */ /* 0x000f680000000800 */
[----:B------:R-:W1:Y:S04]  /*7610*/  LDS R5, [R105+0x10] ;  /* 0x0000100069057984 */ /* 0x000e680000000800 */
[----:B------:R-:W0:Y:S04]  /*7620*/  LDS R7, [R105+0x14] ;  /* 0x0000140069077984 */ /* 0x000e280000000800 */
        /* <DEDUP_REMOVED lines=12> */
[----:B------:R-:W-:Y:S01]  /*76f0*/  BAR.SYNC.DEFER_BLOCKING 0x0 ;  /* 0x0000000000007b1d */ /* 0x000fe20000010000 */
[----:B------:R-:W-:Y:S01]  /*7700*/  @!P2 FMUL.FTZ R0, R21, -1.4426950216293334961 ;  /* 0xbfb8aa3b1500a820 */ /* 0x000fe20000410000 */
[----:B------:R-:W-:Y:S01]  /*7710*/  FSETP.GTU.FTZ.AND P0, PT, R5, 20, PT ;  /* 0x41a000000500780b */ /* 0x000fe20003f1c000 */
[--C-:B0-----:R-:W-:Y:S01]  /*7720*/  FADD.FTZ R7, R7, R158.reuse ;  /* 0x0000009e07077221 */ /* 0x101fe20000010000 */
[----:B------:R-:W-:Y:S02]  /*7730*/  FADD.FTZ R17, R17, R158 ;  /* 0x0000009e11117221 */ /* 0x000fe40000010000 */
[----:B------:R-:W0:Y:S02]  /*7740*/  @!P3 MUFU.EX2 R4, R4 ;  /* 0x000000040004b308 */ /* 0x000e240000000800 */
[----:B------:R-:W-:-:S06]  /*7750*/  FSETP.GTU.FTZ.AND P1, PT, R7, 20, PT ;  /* 0x41a000000700780b */ /* 0x000fcc0003f3c000 */
[----:B------:R-:W2:Y:S01]  /*7760*/  @!P2 MUFU.EX2 R0, R0 ;  /* 0x000000000000a308 */ /* 0x000ea20000000800 */
[----:B0-----:R-:W-:Y:S01]  /*7770*/  @!P3 FADD.FTZ R3, R4, 1 ;  /* 0x3f8000000403b421 */ /* 0x001fe20000010000 */
[----:B------:R-:W-:Y:S01]  /*7780*/  @!P6 FMUL.FTZ R4, R6, -1.4426950216293334961 ;  /* 0xbfb8aa3b0604e820 */ /* 0x000fe20000410000 */
[----:B------:R-:W-:Y:S05]  /*7790*/  STS [R105], R80 ;  /* 0x0000005069007388 */ /* 0x000fea0000000800 */
[----:B------:R-:W0:Y:S01]  /*77a0*/  @!P3 MUFU.RCP R3, R3 ;  /* 0x000000030003b308 */ /* 0x000e220000001000 */
[----:B------:R-:W-:Y:S01]  /*77b0*/  STS [R105+0x4], R79 ;  /* 0x0000044f69007388 */ /* 0x000fe20000000800 */
[----:B--2---:R-:W-:Y:S01]  /*77c0*/  @!P2 FADD.FTZ R2, R0, 1 ;  /* 0x3f8000000002a421 */ /* 0x004fe20000010000 */
[----:B------:R-:W-:-:S02]  /*77d0*/  @!P5 FMUL.FTZ R0, R23, -1.4426950216293334961 ;  /* 0xbfb8aa3b1700d820 */ /* 0x000fc40000410000 */
[----:B------:R-:W-:Y:S01]  /*77e0*/  STS [R105+0x8], R78 ;  /* 0x0000084e69007388 */ /* 0x000fe20000000800 */
[----:B-1----:R-:W-:Y:S02]  /*77f0*/  FADD.FTZ R19, R19, R158 ;  /* 0x0000009e13137221 */ /* 0x002fe40000010000 */
[----:B------:R-:W1:Y:S01]  /*7800*/  @!P2 MUFU.RCP R2, R2 ;  /* 0x000000020002a308 */ /* 0x000e620000001000 */
[----:B------:R-:W-:Y:S04]  /*7810*/  STS [R105+0xc], R77 ;  /* 0x00000c4d69007388 */ /* 0x000fe80000000800 */
[----:B------:R-:W-:Y:S03]  /*7820*/  STS [R105+0x10], R76 ;  /* 0x0000104c69007388 */ /* 0x000fe60000000800 */
[----:B------:R-:W2:Y:S01]  /*7830*/  @!P5 MUFU.EX2 R0, R0 ;  /* 0x000000000000d308 */ /* 0x000ea20000000800 */
[----:B0-----:R-:W-:Y:S01]  /*7840*/  @!P3 FMUL.FTZ R82, R82, R3 ;  /* 0x000000035252b220 */ /* 0x001fe20000410000 */
[----:B------:R-:W-:Y:S01]  /*7850*/  FSETP.GTU.FTZ.AND P3, PT, R19, 20, PT ;  /* 0x41a000001300780b */ /* 0x000fe20003f7c000 */
[----:B------:R-:W-:Y:S01]  /*7860*/  STS [R105+0x14], R75 ;  /* 0x0000144b69007388 */ /* 0x000fe20000000800 */
[----:B------:R-:W-:-:S03]  /*7870*/  @!P1 FMUL.FTZ R3, R7, -1.4426950216293334961 ;  /* 0xbfb8aa3b07039820 */ /* 0x000fc60000410000 */
[----:B------:R-:W-:Y:S01]  /*7880*/  STS [R105+0x18], R74 ;  /* 0x0000184a69007388 */ /* 0x000fe20000000800 */
[----:B------:R-:W0:Y:S01]  /*7890*/  @!P6 MUFU.EX2 R4, R4 ;  /* 0x000000040004e308 */ /* 0x000e220000000800 */
[----:B-1----:R-:W-:Y:S01]  /*78a0*/  @!P2 FMUL.FTZ R81, R81, R2 ;  /* 0x000000025151a220 */ /* 0x002fe20000410000 */
[----:B------:R-:W-:Y:S01]  /*78b0*/  @!P0 FMUL.FTZ R2, R5, -1.4426950216293334961 ;  /* 0xbfb8aa3b05028820 */ /* 0x000fe20000410000 */
[----:B------:R-:W-:Y:S01]  /*78c0*/  STS [R105+0x1c], R73 ;  /* 0x00001c4969007388 */ /* 0x000fe20000000800 */
[----:B------:R-:W-:-:S03]  /*78d0*/  NOP ;  /* 0x0000000000007918 */ /* 0x000fc60000000000 */
[----:B------:R-:W-:Y:S01]  /*78e0*/  @!P3 FMUL.FTZ R6, R19, -1.4426950216293334961 ;  /* 0xbfb8aa3b1306b820 */ /* 0x000fe20000410000 */
[----:B------:R-:W-:Y:S01]  /*78f0*/  LDS R21, [R112+0x80] ;  /* 0x0000800070157984 */ /* 0x000fe20000000800 */
[----:B------:R-:W-:Y:S01]  /*7900*/  FSETP.GTU.FTZ.AND P2, PT, R17, 20, PT ;  /* 0x41a000001100780b */ /* 0x000fe20003f5c000 */
[----:B------:R-:W1:Y:S01]  /*7910*/  @!P0 MUFU.EX2 R2, R2 ;  /* 0x0000000200028308 */ /* 0x000e620000000800 */
[----:B--2---:R-:W-:Y:S01]  /*7920*/  @!P5 FADD.FTZ R0, R0, 1 ;  /* 0x3f8000000000d421 */ /* 0x004fe20000010000 */
[----:B------:R-:W-:Y:S01]  /*7930*/  LDS R19, [R113] ;  /* 0x0000000071137984 */ /* 0x000fe20000000800 */
[----:B0-----:R-:W-:-:S03]  /*7940*/  @!P6 FADD.FTZ R4, R4, 1 ;  /* 0x3f8000000404e421 */ /* 0x001fc60000010000 */
[----:B------:R-:W-:Y:S02]  /*7950*/  LDS R23, [R111+0x100] ;  /* 0x000100006f177984 */ /* 0x000fe40000000800 */
[----:B------:R-:W0:Y:S02]  /*7960*/  @!P1 MUFU.EX2 R3, R3 ;  /* 0x0000000300039308 */ /* 0x000e240000000800 */
[----:B------:R-:W-:Y:S02]  /*7970*/  LDS R25, [R110+0x180] ;  /* 0x000180006e197984 */ /* 0x000fe40000000800 */
[----:B------:R-:W-:Y:S01]  /*7980*/  @!P2 FMUL.FTZ R5, R17, -1.4426950216293334961 ;  /* 0xbfb8aa3b1105a820 */ /* 0x000fe20000410000 */
[--C-:B------:R-:W-:Y:S01]  /*7990*/  SHF.R.S32.HI R17, RZ, 0x1f, R16.reuse ;  /* 0x0000001fff117819 */ /* 0x100fe20000011410 */
[----:B------:R-:W-:Y:S02]  /*79a0*/  LDS R27, [R109+0x200] ;  /* 0x000200006d1b7984 */ /* 0x000fe40000000800 */
[----:B------:R1:W2:Y:S02]  /*79b0*/  @!P2 MUFU.EX2 R7, R5 ;  /* 0x000000050007a308 */ /* 0x0002a40000000800 */
[----:B------:R-:W-:Y:S04]  /*79c0*/  LDS R29, [R108+0x280] ;  /* 0x000280006c1d7984 */ /* 0x000fe80000000800 */
[----:B------:R-:W-:Y:S02]  /*79d0*/  LDS R31, [R107+0x300] ;  /* 0x000300006b1f7984 */ /* 0x000fe40000000800 */
[----:B------:R0:W3:Y:S01]  /*79e0*/  @!P3 MUFU.EX2 R18, R6 ;  /* 0x000000060012b308 */ /* 0x0000e20000000800 */
[----:B-1----:R-:W-:Y:S01]  /*79f0*/  @!P0 FADD.FTZ R5, R2, 1 ;  /* 0x3f80000002058421 */ /* 0x002fe20000010000 */
[----:B------:R-:W-:Y:S04]  /*7a00*/  LDS R33, [R106+0x380] ;  /* 0x000380006a217984 */ /* 0x000fe80000000800 */
[----:B------:R-:W-:Y:S02]  /*7a10*/  @!P4 STS [UR6+0x420], R115 ;  /* 0x00042073ff00c988 */ /* 0x000fe40008000806 */
[----:B------:R-:W1:Y:S01]  /*7a20*/  @!P5 MUFU.RCP R0, R0 ;  /* 0x000000000000d308 */ /* 0x000e620000001000 */
[----:B0-----:R-:W-:Y:S01]  /*7a30*/  @!P1 FADD.FTZ R6, R3, 1 ;  /* 0x3f80000003069421 */ /* 0x001fe20000010000 */
[----:B------:R-:W-:Y:S01]  /*7a40*/  BAR.SYNC.DEFER_BLOCKING 0x0 ;  /* 0x0000000000007b1d */ /* 0x000fe20000010000 */
[----:B------:R-:W-:-:S04]  /*7a50*/  IMAD.WIDE.U32 R2, R40, UR18, R16 ;  /* 0x0000001228027c25 */ /* 0x000fc8000f8e0010 */
[----:B--2---:R-:W-:Y:S01]  /*7a60*/  @!P2 FADD.FTZ R7, R7, 1 ;  /* 0x3f8000000707a421 */ /* 0x004fe20000010000 */
[----:B------:R-:W-:Y:S01]  /*7a70*/  IMAD R3, R41, UR18, R3 ;  /* 0x0000001229037c24 */ /* 0x000fe2000f8e0203 */
[----:B------:R-:W0:Y:S01]  /*7a80*/  @!P6 MUFU.RCP R37, R4 ;  /* 0x000000040025e308 */ /* 0x000e220000001000 */
[----:B---3--:R-:W-:Y:S01]  /*7a90*/  @!P3 FADD.FTZ R18, R18, 1 ;  /* 0x3f8000001212b421 */ /* 0x008fe20000010000 */
[----:B------:R-:W-:-:S06]  /*7aa0*/  IMAD.WIDE.U32 R2, R169, UR8, R2 ;  /* 0x00000008a9027c25 */ /* 0x000fcc000f8e0002 */
[----:B------:R-:W2:Y:S01]  /*7ab0*/  @!P0 MUFU.RCP R20, R5 ;  /* 0x0000000500148308 */ /* 0x000ea20000001000 */
[----:B-1----:R-:W-:Y:S01]  /*7ac0*/  @!P5 FMUL.FTZ R83, R83, R0 ;  /* 0x000000005353d220 */ /* 0x002fe20000410000 */
[----:B------:R-:W-:Y:S01]  /*7ad0*/  IMAD R0, R169, UR9, R3 ;  /* 0x00000009a9007c24 */ /* 0x000fe2000f8e0203 */
[----:B------:R-:W-:Y:S01]  /*7ae0*/  IADD3 R3, P5, PT, R134, R2, RZ ;  /* 0x0000000286037210 */ /* 0x000fe20007fbe0ff */
[----:B------:R-:W1:Y:S03]  /*7af0*/  LDCU.64 UR8, c[0x0][0x560] ;  /* 0x0000ac00ff0877ac */ /* 0x000e660008000a00 */
[----:B------:R-:W-:Y:S01]  /*7b00*/  IADD3.X R0, PT, PT, RZ, R0, RZ, P5, !PT ;  /* 0x00000000ff007210 */ /* 0x000fe20002ffe4ff */
[----:B------:R-:W3:Y:S01]  /*7b10*/  @!P1 MUFU.RCP R39, R6 ;  /* 0x0000000600279308 */ /* 0x000ee20000001000 */
[----:B0-----:R-:W-:Y:S01]  /*7b20*/  @!P6 FMUL.FTZ R84, R84, R37 ;  /* 0x000000255454e220 */ /* 0x001fe20000410000 */
[----:B------:R-:W0:Y:S01]  /*7b30*/  LDS R35, [UR6+0x420] ;  /* 0x00042006ff237984 */ /* 0x000e220008000800 */
[----:B------:R-:W-:-:S04]  /*7b40*/  LEA R2, P5, R3, UR10, 0x2 ;  /* 0x0000000a03027c11 */ /* 0x000fc8000f8a10ff */
[----:B------:R-:W-:Y:S01]  /*7b50*/  LEA.HI.X R3, R3, UR11, R0, 0x2, P5 ;  /* 0x0000000b03037c11 */ /* 0x000fe2000a8f1400 */
[----:B------:R-:W4:Y:S01]  /*7b60*/  @!P2 MUFU.RCP R22, R7 ;  /* 0x000000070016a308 */ /* 0x000f220000001000 */
[----:B--2---:R-:W-:-:S07]  /*7b70*/  @!P0 FMUL.FTZ R85, R85, R20 ;  /* 0x0000001455558220 */ /* 0x004fce0000410000 */
[----:B------:R-:W2:Y:S01]  /*7b80*/  @!P3 MUFU.RCP R5, R18 ;  /* 0x000000120005b308 */ /* 0x000ea20000001000 */
[----:B---3--:R-:W-:Y:S01]  /*7b90*/  @!P1 FMUL.FTZ R86, R86, R39 ;  /* 0x0000002756569220 */ /* 0x008fe20000410000 */
[----:B----4-:R-:W-:Y:S01]  /*7ba0*/  @!P2 FMUL.FTZ R87, R87, R22 ;  /* 0x000000165757a220 */ /* 0x010fe20000410000 */
[----:B--2---:R-:W-:Y:S01]  /*7bb0*/  @!P3 FMUL.FTZ R88, R88, R5 ;  /* 0x000000055858b220 */ /* 0x004fe20000410000 */
[-C--:B0-----:R-:W-:Y:S02]  /*7bc0*/  ISETP.GE.AND P6, PT, R134, R35.reuse, PT ;  /* 0x000000238600720c */ /* 0x081fe40003fc6270 */
        /* <DEDUP_REMOVED lines=15> */
[----:B------:R-:W-:Y:S01]  /*7cc0*/  @!P6 STG.E desc[UR16][R2.64+0x380], R33 ;  /* 0x000380210200e986 */ /* 0x000fe2000c101910 */
        /* <DEDUP_REMOVED lines=8> */
[----:B--2---:R-:W-:-:S03]  /*7d50*/  FADD.FTZ R82, R81, R82 ;  /* 0x0000005251527221 */ /* 0x004fc60000010000 */
[----:B------:R2:W-:Y:S01]  /*7d60*/  STS [R105+0x10], R85 ;  /* 0x0000105569007388 */ /* 0x0005e20000000800 */
[----:B---3--:R-:W-:-:S03]  /*7d70*/  FADD.FTZ R83, R82, R83 ;  /* 0x0000005352537221 */ /* 0x008fc60000010000 */
[----:B------:R3:W-:Y:S01]  /*7d80*/  STS [R105+0x14], R86 ;  /* 0x0000145669007388 */ /* 0x0007e20000000800 */
[----:B0-----:R-:W-:-:S03]  /*7d90*/  FADD.FTZ R84, R83, R84 ;  /* 0x0000005453547221 */ /* 0x001fc60000010000 */
[----:B------:R0:W-:Y:S01]  /*7da0*/  STS [R105+0x18], R87 ;  /* 0x0000185769007388 */ /* 0x0001e20000000800 */
[----:B--2---:R-:W-:-:S03]  /*7db0*/  FADD.FTZ R85, R84, R85 ;  /* 0x0000005554557221 */ /* 0x004fc60000010000 */
        /* <DEDUP_REMOVED lines=50> */
.L_x_15885:
        /* <DEDUP_REMOVED lines=34> */
.L_x_15955:
[----:B------:R-:W-:Y:S05]  /*8300*/  BSYNC.RECONVERGENT B0 ;  /* 0x0000000000007941 */ /* 0x000fea0003800200 */
.L_x_15954:
        /* <DEDUP_REMOVED lines=26> */
.L_x_15957:
[----:B------:R-:W-:Y:S05]  /*84b0*/  BSYNC.RECONVERGENT B0 ;  /* 0x0000000000007941 */ /* 0x000fea0003800200 */
.L_x_15956:
[----:B------:R-:W-:Y:S05]  /*84c0*/  @P2 EXIT ;  /* 0x000000000000294d */ /* 0x000fea0003800000 */
[----:B------:R-:W0:Y:S01]  /*84d0*/  LDCU.64 UR8, c[0x0][0x4e8] ;  /* 0x00009d00ff0877ac */ /* 0x000e220008000a00 */
[----:B------:R-:W2:Y:S01]  /*84e0*/  S2UR UR5, SR_CgaCtaId ;  /* 0x00000000000579c3 */ /* 0x000ea20000008800 */
[----:B------:R-:W-:Y:S01]  /*84f0*/  BSSY.RECONVERGENT B0, `(.L_x_15958) ;  /* 0x0000024000007945 */ /* 0x000fe20003800200 */
[----:B------:R-:W-:Y:S01]  /*8500*/  UMOV UR4, 0x400 ;  /* 0x0000040000047882 */ /* 0x000fe20000000000 */
[----:B------:R-:W3:Y:S01]  /*8510*/  LDCU UR6, c[0x0][0x360] ;  /* 0x00006c00ff0677ac */ /* 0x000ee20008000800 */
[----:B------:R-:W4:Y:S01]  /*8520*/  LDCU.64 UR10, c[0x0][0x4b0] ;  /* 0x00009600ff0a77ac */ /* 0x000f220008000a00 */
[----:B------:R-:W2:Y:S01]  /*8530*/  LDCU.64 UR12, c[0x0][0x530] ;  /* 0x0000a600ff0c77ac */ /* 0x000ea20008000a00 */
[----:B------:R-:W2:Y:S01]  /*8540*/  LDCU.64 UR14, c[0x0][0x4f0] ;  /* 0x00009e00ff0e77ac */ /* 0x000ea20008000a00 */
[C---:B01----:R-:W-:Y:S01]  /*8550*/  IMAD.WIDE.U32 R6, R169.reuse, UR8, RZ ;  /* 0x00000008a9067c25 */ /* 0x043fe2000f8e00ff */
[----:B------:R-:W0:Y:S03]  /*8560*/  LDCU.64 UR18, c[0x0][0x540] ;  /* 0x0000a800ff1277ac */ /* 0x000e260008000a00 */
[----:B------:R-:W-:Y:S01]  /*8570*/  IMAD R169, R169, UR9, R7 ;  /* 0x00000009a9a97c24 */ /* 0x000fe2000f8e0207 */
[----:B--234-:R-:W-:-:S12]  /*8580*/  ULEA UR4, UR5, UR4, 0x18 ;  /* 0x0000000405047291 */ /* 0x01cfd8000f8ec0ff */
.L_x_15959:
        /* <DEDUP_REMOVED lines=27> */
.L_x_15958:
[----:B------:R-:W-:Y:S05]  /*8740*/  EXIT ;  /* 0x000000000000794d */ /* 0x000fea0003800000 */
.L_x_15960:
        /* <DEDUP_REMOVED lines=11> */
.L_x_18762:


//--------------------- .text._Z25selective_scan_bwd_kernelI32Selective_Scan_bwd_kernel_traitsILi32ELi8ELb0ELb1ELb0ELb1ELb1EfN3c107complexIfEEEEv12SSMParamsBwd --------------------------
	.section	.text._Z25selective_scan_bwd_kernelI32Selective_Scan_bwd_kernel_traitsILi32ELi8ELb0ELb1ELb0ELb1ELb1EfN3c107complexIfEEEEv12SSMParamsBwd,"ax",@progbits
	.align	128
        .global         _Z25selective_scan_bwd_kernelI32Selective_Scan_bwd_kernel_traitsILi32ELi8ELb0ELb1ELb0ELb1ELb1EfN3c107complexIfEEEEv12SSMParamsBwd
        .type           _Z25selective_scan_bwd_kernelI32Selective_Scan_bwd_kernel_traitsILi32ELi8ELb0ELb1ELb0ELb1ELb1EfN3c107complexIfEEEEv12SSMParamsBwd,@function
        .size           _Z25selective_scan_bwd_kernelI32Selective_Scan_bwd_kernel_traitsILi32ELi8ELb0ELb1ELb0ELb1ELb1EfN3c107complexIfEEEEv12SSMParamsBwd,(.L_x_18763 - _Z25selective_scan_bwd_kernelI32Selective_Scan_bwd_kernel_traitsILi32ELi8ELb0ELb1ELb0ELb1ELb1EfN3c107complexIfEEEEv12SSMParamsBwd)
        .other          _Z25selective_scan_bwd_kernelI32Selective_Scan_bwd_kernel_traitsILi32ELi8ELb0ELb1ELb0ELb1ELb1EfN3c107complexIfEEEEv12SSMParamsBwd,@"STO_CUDA_ENTRY STV_DEFAULT"
_Z25selective_scan_bwd_kernelI32Selective_Scan_bwd_kernel_traitsILi32ELi8ELb0ELb1ELb0ELb1ELb1EfN3c107complexIfEEEEv12SSMParamsBwd:
.text._Z25selective_scan_bwd_kernelI32Selective_Scan_bwd_kernel_traitsILi32ELi8ELb0ELb1ELb0ELb1ELb1EfN3c107complexIfEEEEv12SSMParamsBwd:
        /* <DEDUP_REMOVED lines=75> */
[----:B------:R-:W0:Y:S01]  /*04b0*/  LDCU.64 UR6, c[0x0][0x498] ;  /* 0x00009300ff0677ac */ /* 0x000e220008000a00 */
[C---:B------:R-:W-:Y:S01]  /*04c0*/  IMAD.WIDE.U32 R4, R169.reuse, UR14, R4 ;  /* 0x0000000ea9047c25 */ /* 0x040fe2000f8e0004 */
[----:B------:R-:W-:Y:S02]  /*04d0*/  MOV R8, R6 ;  /* 0x0000000600087202 */ /* 0x000fe40000000f00 */
[----:B--2---:R-:W-:Y:S01]  /*04e0*/  SHF.R.U32.HI R0, RZ, 0x1, R17 ;  /* 0x00000001ff007819 */ /* 0x004fe20000011611 */
[----:B------:R-:W-:Y:S01]  /*04f0*/  IMAD R19, R169, UR11, R3 ;  /* 0x0000000ba9137c24 */ /* 0x000fe2000f8e0203 */
[----:B------:R-:W-:Y:S01]  /*0500*/  SHF.R.U64 R3, R16, 0x1, R17 ;  /* 0x0000000110037819 */ /* 0x000fe20000001211 */
[----:B-1----:R-:W-:-:S04]  /*0510*/  IMAD.WIDE.U32 R6, R14, UR18, RZ ;  /* 0x000000120e067c25 */ /* 0x002fc8000f8e00ff */
[----:B------:R-:W-:Y:S02]  /*0520*/  IMAD R17, R169, UR15, R5 ;  /* 0x0000000fa9117c24 */ /* 0x000fe4000f8e0205 */
[----:B------:R-:W-:Y:S01]  /*0530*/  IMAD R7, R15, UR18, R7 ;  /* 0x000000120f077c24 */ /* 0x000fe2000f8e0207 */
[----:B------:R-:W1:Y:S01]  /*0540*/  @P0 LDC R5, c[0x0][0x38c] ;  /* 0x0000e300ff050b82 */ /* 0x000e620000000800 */
[----:B------:R-:W-:Y:S02]  /*0550*/  IMAD R165, R0, UR18, RZ ;  /* 0x0000001200a57c24 */ /* 0x000fe4000f8e02ff */
[----:B------:R-:W-:-:S04]  /*0560*/  IMAD.WIDE.U32 R8, R3, UR18, R8 ;  /* 0x0000001203087c25 */ /* 0x000fc8000f8e0008 */
[-C--:B------:R-:W-:Y:S02]  /*0570*/  IMAD R0, R11, R22.reuse, RZ ;  /* 0x000000160b007224 */ /* 0x080fe400078e02ff */
[----:B------:R-:W-:Y:S01]  /*0580*/  IMAD.WIDE.U32 R10, R13, R22, R6 ;  /* 0x000000160d0a7225 */ /* 0x000fe200078e0006 */
[----:B------:R-:W-:Y:S01]  /*0590*/  IADD3 R165, PT, PT, R9, R165, RZ ;  /* 0x000000a509a57210 */ /* 0x000fe20007ffe0ff */
[----:B------:R-:W2:Y:S01]  /*05a0*/  @P0 LDC.64 R6, c[0x0][0x480] ;  /* 0x00012000ff060b82 */ /* 0x000ea20000000a00 */
[----:B------:R-:W-:Y:S01]  /*05b0*/  LEA R167, P1, R8, R24, 0x3 ;  /* 0x0000001808a77211 */ /* 0x000fe200078218ff */
[----:B------:R-:W-:-:S06]  /*05c0*/  IMAD R13, R13, R23, R0 ;  /* 0x000000170d0d7224 */ /* 0x000fcc00078e0200 */
[----:B------:R-:W2:Y:S01]  /*05d0*/  LDC.64 R22, c[0x0][0x460] ;  /* 0x00011800ff167b82 */ /* 0x000ea20000000a00 */
[----:B------:R-:W-:Y:S01]  /*05e0*/  LEA.HI.X R165, R8, R25, R165, 0x3, P1 ;  /* 0x0000001908a57211 */ /* 0x000fe200008f1ca5 */
[----:B0-----:R-:W-:Y:S01]  /*05f0*/  UIMAD.WIDE.U32 UR4, UR18, UR6, URZ ;  /* 0x00000006120472a5 */ /* 0x001fe2000f8e00ff */
[----:B------:R-:W-:-:S05]  /*0600*/  LEA R9, R27, 0xffffff00, 0x8 ;  /* 0xffffff001b097811 */ /* 0x000fca00078e40ff */
[----:B------:R-:W0:Y:S01]  /*0610*/  LDC.64 R24, c[0x0][0x468] ;  /* 0x00011a00ff187b82 */ /* 0x000e220000000a00 */
[----:B------:R-:W-:Y:S01]  /*0620*/  LEA R3, R27, 0xfffffe00, 0x9 ;  /* 0xfffffe001b037811 */ /* 0x000fe200078e48ff */
        /* <DEDUP_REMOVED lines=9> */
[----:B----4-:R-:W-:Y:S01]  /*06c0*/  IMAD.WIDE.U32 R2, R169, R20, UR4 ;  /* 0x00000004a9027e25 */ /* 0x010fe2000f8e0014 */
        /* <DEDUP_REMOVED lines=104> */
.L_x_16030:
        /* <DEDUP_REMOVED lines=51> */
[----:B------:R-:W-:Y:S02]  /*1080*/  MOV R35, RZ ;  /* 0x000000ff00237202 */ /* 0x000fe40000000f00 */
[----:B------:R-:W-:Y:S01]  /*1090*/  MOV R37, RZ ;  /* 0x000000ff00257202 */ /* 0x000fe20000000f00 */
[----:B------:R-:W4:Y:S01]  /*10a0*/  @!P5 LDG.E R27, desc[UR16][R22.64+0x100] ;  /* 0x00010010161bd981 */ /* 0x000f22000c1e1900 */
[----:B------:R-:W-:Y:S02]  /*10b0*/  MOV R39, RZ ;  /* 0x000000ff00277202 */ /* 0x000fe40000000f00 */
[----:B------:R-:W-:Y:S01]  /*10c0*/  P2R R40, PR, RZ, 0x20 ;  /* 0x00000020ff287803 */ /* 0x000fe20000000000 */
[----:B------:R-:W4:Y:S04]  /*10d0*/  @!P0 LDG.E R20, desc[UR16][R22.64+0x180] ;  /* 0x0001801016148981 */ /* 0x000f28000c1e1900 */
        /* <DEDUP_REMOVED lines=67> */
[----:B------:R-:W-:Y:S02]  /*1510*/  HFMA2 R33, -RZ, RZ, 0, 0 ;  /* 0x00000000ff217431 */ /* 0x000fe400000001ff */
        /* <DEDUP_REMOVED lines=80> */
.L_x_15963:
[----:B------:R-:W-:Y:S05]  /*1a20*/  BSYNC.RECONVERGENT B0 ;  /* 0x0000000000007941 */ /* 0x000fea0003800200 */
.L_x_15962:
        /* <DEDUP_REMOVED lines=33> */
.L_x_15965:
[----:B------:R-:W-:Y:S05]  /*1c40*/  BSYNC.RECONVERGENT B0 ;  /* 0x0000000000007941 */ /* 0x000fea0003800200 */
.L_x_15964:
        /* <DEDUP_REMOVED lines=33> */
.L_x_15967:
[----:B------:R-:W-:Y:S05]  /*1e60*/  BSYNC.RECONVERGENT B0 ;  /* 0x0000000000007941 */ /* 0x000fea0003800200 */
.L_x_15966:
        /* <DEDUP_REMOVED lines=33> */
.L_x_15969:
[----:B------:R-:W-:Y:S05]  /*2080*/  BSYNC.RECONVERGENT B0 ;  /* 0x0000000000007941 */ /* 0x000fea0003800200 */
.L_x_15968:
        /* <DEDUP_REMOVED lines=33> */
.L_x_15971:
[----:B------:R-:W-:Y:S05]  /*22a0*/  BSYNC.RECONVERGENT B0 ;  /* 0x0000000000007941 */ /* 0x000fea0003800200 */
.L_x_15970:
        /* <DEDUP_REMOVED lines=33> */
.L_x_15973:
[----:B------:R-:W-:Y:S05]  /*24c0*/  BSYNC.RECONVERGENT B0 ;  /* 0x0000000000007941 */ /* 0x000fea0003800200 */
.L_x_15972:
        /* <DEDUP_REMOVED lines=33> */
.L_x_15975:
[----:B------:R-:W-:Y:S05]  /*26e0*/  BSYNC.RECONVERGENT B0 ;  /* 0x0000000000007941 */ /* 0x000fea0003800200 */
.L_x_15974:
        /* <DEDUP_REMOVED lines=33> */
.L_x_15977:
[----:B------:R-:W-:Y:S05]  /*2900*/  BSYNC.RECONVERGENT B0 ;  /* 0x0000000000007941 */ /* 0x000fea0003800200 */
.L_x_15976:
        /* <DEDUP_REMOVED lines=10> */
[----:B------:R-:W-:Y:S01]  /*29b0*/  MOV R34, RZ ;  /* 0x000000ff00227202 */ /* 0x000fe20000000f00 */
[----:B------:R-:W0:Y:S02]  /*29c0*/  LDCU.64 UR10, c[0x0][0x558] ;  /* 0x0000ab00ff0a77ac */ /* 0x000e240008000a00 */
[----:B------:R-:W-:Y:S04]  /*29d0*/  LDS R25, [R104+0x10] ;  /* 0x0000100068197984 */ /* 0x000fe80000000800 */
[----:B------:R-:W-:Y:S01]  /*29e0*/  LDS R26, [R104+0x14] ;  /* 0x00001400681a7984 */ /* 0x000fe20000000800 */
[----:B-1----:R-:W-:-:S03]  /*29f0*/  LEA R20, P5, R0, UR8, 0x2 ;  /* 0x0000000800147c11 */ /* 0x002fc6000f8a10ff */
[----:B------:R-:W-:Y:S01]  /*2a00*/  LDS R27, [R104+0x18] ;  /* 0x00001800681b7984 */ /* 0x000fe20000000800 */
[----:B------:R-:W-:Y:S01]  /*2a10*/  LEA.HI.X R21, R0, UR9, R21, 0x2, P5 ;  /* 0x0000000900157c11 */ /* 0x000fe2000a8f1415 */
[----:B------:R-:W1:Y:S02]  /*2a20*/  LDCU.64 UR8, c[0x0][0x478] ;  /* 0x00008f00ff0877ac */ /* 0x000e640008000a00 */
[----:B------:R-:W-:Y:S04]  /*2a30*/  LDS R0, [R104] ;  /* 0x0000000068007984 */ /* 0x000fe80000000800 */
[----:B------:R-:W-:Y:S01]  /*2a40*/  LDS R28, [R104+0x1c] ;  /* 0x00001c00681c7984 */ /* 0x000fe20000000800 */
[----:B------:R-:W-:Y:S01]  /*2a50*/  BAR.SYNC.DEFER_BLOCKING 0x0 ;  /* 0x0000000000007b1d */ /* 0x000fe20000010000 */
[----:B-1----:R-:W-:-:S04]  /*2a60*/  LEA R2, P5, R6, UR8, 0x2 ;  /* 0x0000000806027c11 */ /* 0x002fc8000f8a10ff */
[----:B------:R-:W-:Y:S02]  /*2a70*/  LEA.HI.X R3, R6, UR9, R7, 0x2, P5 ;  /* 0x0000000906037c11 */ /* 0x000fe4000a8f1407 */
[----:B------:R-:W-:Y:S02]  /*2a80*/  CS2R R6, SRZ ;  /* 0x0000000000067805 */ /* 0x000fe4000001ff00 */
[----:B------:R-:W-:Y:S01]  /*2a90*/  ISETP.NE.AND P5, PT, R38, RZ, PT ;  /* 0x000000ff2600720c */ /* 0x000fe20003fa5270 */
[----:B------:R-:W1:Y:S03]  /*2aa0*/  LDCU.64 UR8, c[0x0][0x510] ;  /* 0x0000a200ff0877ac */ /* 0x000e660008000a00 */
        /* <DEDUP_REMOVED lines=10> */
[----:B------:R-:W5:Y:S01]  /*2b50*/  @!P4 LDG.E R34, desc[UR16][R20.64+0x380] ;  /* 0x000380101422c981 */ /* 0x000f62000c1e1900 */
        /* <DEDUP_REMOVED lines=16> */
[----:B------:R-:W5:Y:S04]  /*2c60*/  LDS R31, [R104+0x14] ;  /* 0x00001400681f7984 */ /* 0x000f680000000800 */
[----:B------:R-:W0:Y:S04]  /*2c70*/  LDS R32, [R104+0x18] ;  /* 0x0000180068207984 */ /* 0x000e280000000800 */
[----:B------:R-:W1:Y:S01]  /*2c80*/  LDS R33, [R104+0x1c] ;  /* 0x00001c0068217984 */ /* 0x000e620000000800 */
[----:B------:R-:W-:Y:S01]  /*2c90*/  BAR.SYNC.DEFER_BLOCKING 0x0 ;  /* 0x0000000000007b1d */ /* 0x000fe20000010000 */
[----:B--2---:R-:W-:Y:S01]  /*2ca0*/  HFMA2 R34, -RZ, RZ, 0, 0 ;  /* 0x00000000ff227431 */ /* 0x004fe200000001ff */
[----:B------:R-:W-:-:S04]  /*2cb0*/  CS2R R6, SRZ ;  /* 0x0000000000067805 */ /* 0x000fc8000001ff00 */
[----:B------:R-:W2:Y:S01]  /*2cc0*/  @!P5 LDG.E R37, desc[UR16][R2.64] ;  /* 0x000000100225d981 */ /* 0x000ea2000c1e1900 */
[----:B------:R-:W-:Y:S02]  /*2cd0*/  ISETP.NE.AND P5, PT, R38, RZ, PT ;  /* 0x000000ff2600720c */ /* 0x000fe40003fa5270 */
[----:B------:R-:W-:Y:S01]  /*2ce0*/  CS2R R38, SRZ ;  /* 0x0000000000267805 */ /* 0x000fe2000001ff00 */
        /* <DEDUP_REMOVED lines=10> */
[----:B----4-:R-:W-:-:S07]  /*2d90*/  FMUL.FTZ R44, R29, -1.4426950216293334961 ;  /* 0xbfb8aa3b1d2c7820 */ /* 0x010fce0000410000 */
[----:B------:R-:W4:Y:S01]  /*2da0*/  MUFU.EX2 R40, R40 ;  /* 0x0000002800287308 */ /* 0x000f220000000800 */
[----:B------:R-:W-:-:S07]  /*2db0*/  FMUL.FTZ R42, R21, -1.4426950216293334961 ;  /* 0xbfb8aa3b152a7820 */ /* 0x000fce0000410000 */
[----:B------:R-:W-:Y:S01]  /*2dc0*/  MUFU.EX2 R45, R44 ;  /* 0x0000002c002d7308 */ /* 0x000fe20000000800 */
[----:B---3--:R-:W-:-:S07]  /*2dd0*/  FADD.FTZ R43, R43, 1 ;  /* 0x3f8000002b2b7421 */ /* 0x008fce0000010000 */
[----:B------:R-:W3:Y:S01]  /*2de0*/  MUFU.EX2 R42, R42 ;  /* 0x0000002a002a7308 */ /* 0x000ee20000000800 */
[----:B----4-:R-:W-:Y:S01]  /*2df0*/  FADD.FTZ R40, R40, 1 ;  /* 0x3f80000028287421 */ /* 0x010fe20000010000 */
[----:B-----5:R-:W-:Y:S01]  /*2e00*/  FMUL.FTZ R2, R31, -1.4426950216293334961 ;  /* 0xbfb8aa3b1f027820 */ /* 0x020fe20000410000 */
[----:B0-----:R-:W-:-:S05]  /*2e10*/  FMUL.FTZ R49, R32, -1.4426950216293334961 ;  /* 0xbfb8aa3b20317820 */ /* 0x001fca0000410000 */
[----:B------:R-:W-:Y:S01]  /*2e20*/  MUFU.RCP R44, R43 ;  /* 0x0000002b002c7308 */ /* 0x000fe20000001000 */
[----:B-1----:R-:W-:-:S07]  /*2e30*/  FMUL.FTZ R50, R33, -1.4426950216293334961 ;  /* 0xbfb8aa3b21327820 */ /* 0x002fce0000410000 */
[----:B------:R-:W-:Y:S01]  /*2e40*/  MUFU.RCP R47, R40 ;  /* 0x00000028002f7308 */ /* 0x000fe20000001000 */
[----:B------:R-:W-:Y:S01]  /*2e50*/  FMUL.FTZ R46, R30, -1.4426950216293334961 ;  /* 0xbfb8aa3b1e2e7820 */ /* 0x000fe20000410000 */
[----:B---3--:R-:W-:-:S06]  /*2e60*/  FADD.FTZ R42, R42, 1 ;  /* 0x3f8000002a2a7421 */ /* 0x008fcc0000010000 */
[----:B------:R0:W-:Y:S02]  /*2e70*/  MUFU.EX2 R3, R2 ;  /* 0x0000000200037308 */ /* 0x0001e40000000800 */
[----:B0-----:R-:W-:-:S06]  /*2e80*/  FADD.FTZ R2, R45, 1 ;  /* 0x3f8000002d027421 */ /* 0x001fcc0000010000 */
[----:B------:R-:W0:Y:S08]  /*2e90*/  MUFU.EX2 R49, R49 ;  /* 0x0000003100317308 */ /* 0x000e300000000800 */
[----:B------:R-:W1:Y:S08]  /*2ea0*/  MUFU.EX2 R51, R50 ;  /* 0x0000003200337308 */ /* 0x000e700000000800 */
[----:B------:R-:W3:Y:S08]  /*2eb0*/  MUFU.EX2 R48, R46 ;  /* 0x0000002e00307308 */ /* 0x000ef00000000800 */
[----:B------:R-:W4:Y:S01]  /*2ec0*/  MUFU.RCP R42, R42 ;  /* 0x0000002a002a7308 */ /* 0x000f220000001000 */
[----:B0-----:R-:W-:Y:S01]  /*2ed0*/  FADD.FTZ R49, R49, 1 ;  /* 0x3f80000031317421 */ /* 0x001fe20000010000 */
[----:B-1----:R-:W-:-:S06]  /*2ee0*/  FADD.FTZ R51, R51, 1 ;  /* 0x3f80000033337421 */ /* 0x002fcc0000010000 */
[----:B------:R4:W-:Y:S01]  /*2ef0*/  MUFU.RCP R46, R2 ;  /* 0x00000002002e7308 */ /* 0x0009e20000001000 */
[----:B---3--:R-:W-:-:S07]  /*2f00*/  FADD.FTZ R48, R48, 1 ;  /* 0x3f80000030307421 */ /* 0x008fce0000010000 */
[----:B------:R0:W1:Y:S01]  /*2f10*/  MUFU.RCP R61, R49 ;  /* 0x00000031003d7308 */ /* 0x0000620000001000 */
[----:B----4-:R-:W-:-:S07]  /*2f20*/  FADD.FTZ R2, -R42, 1 ;  /* 0x3f8000002a027421 */ /* 0x010fce0000010100 */
[----:B------:R-:W-:Y:S01]  /*2f30*/  MUFU.RCP R52, R51 ;  /* 0x0000003300347308 */ /* 0x000fe20000001000 */
[----:B0-----:R-:W-:-:S07]  /*2f40*/  FFMA.FTZ R49, R21, R2, 1 ;  /* 0x3f80000015317423 */ /* 0x001fce0000010002 */
[----:B------:R0:W-:Y:S01]  /*2f50*/  MUFU.RCP R55, R48 ;  /* 0x0000003000377308 */ /* 0x0001e20000001000 */
[----:B-1----:R-:W-:Y:S01]  /*2f60*/  FADD.FTZ R57, -R61, 1 ;  /* 0x3f8000003d397421 */ /* 0x002fe20000010100 */
[----:B0-----:R-:W-:-:S03]  /*2f70*/  FADD.FTZ R48, -R46, 1 ;  /* 0x3f8000002e307421 */ /* 0x001fc60000010100 */
[----:B------:R-:W-:Y:S01]  /*2f80*/  FFMA.FTZ R63, R32, R57, 1 ;  /* 0x3f800000203f7423 */ /* 0x000fe20000010039 */
[----:B------:R-:W-:Y:S01]  /*2f90*/  FFMA.FTZ R48, R29, R48, 1 ;  /* 0x3f8000001d307423 */ /* 0x000fe20000010030 */
[----:B------:R-:W-:Y:S01]  /*2fa0*/  ISETP.NE.AND P4, PT, R159, RZ, PT ;  /* 0x000000ff9f00720c */ /* 0x000fe20003f85270 */
[----:B--2---:R-:W-:Y:S04]  /*2fb0*/  STS [R112], R37 ;  /* 0x0000002570007388 */ /* 0x004fe80000000800 */
        /* <DEDUP_REMOVED lines=18> */
[C---:B------:R-:W-:Y:S01]  /*30e0*/  FADD.FTZ R3, -R47.reuse, 1 ;  /* 0x3f8000002f037421 */ /* 0x040fe20000010100 */
[----:B-1----:R-:W-:Y:S01]  /*30f0*/  FMUL.FTZ R2, R0, R37 ;  /* 0x0000002500027220 */ /* 0x002fe20000410000 */
[----:B0-----:R-:W-:Y:S02]  /*3100*/  FADD.FTZ R6, -R44, 1 ;  /* 0x3f8000002c067421 */ /* 0x001fe40000010100 */
[----:B------:R-:W-:Y:S01]  /*3110*/  FFMA.FTZ R3, R20, R3, 1 ;  /* 0x3f80000014037423 */ /* 0x000fe20000010003 */
[----:B--2---:R-:W-:Y:S01]  /*3120*/  FMUL.FTZ R7, R22, R43 ;  /* 0x0000002b16077220 */ /* 0x004fe20000410000 */
[----:B------:R-:W-:Y:S01]  /*3130*/  FMUL.FTZ R2, R47, R2 ;  /* 0x000000022f027220 */ /* 0x000fe20000410000 */
[----:B------:R-:W-:Y:S01]  /*3140*/  FFMA.FTZ R38, R35, R6, 1 ;  /* 0x3f80000023267423 */ /* 0x000fe20000010006 */
[----:B---3--:R-:W-:Y:S01]  /*3150*/  FMUL.FTZ R51, R23, R40 ;  /* 0x0000002817337220 */ /* 0x008fe20000410000 */
[----:B------:R-:W-:Y:S01]  /*3160*/  FMUL.FTZ R6, R42, R7 ;  /* 0x000000072a067220 */ /* 0x000fe20000410000 */
        /* <DEDUP_REMOVED lines=11> */
[----:B-----5:R-:W-:Y:S01]  /*3220*/  FMUL.FTZ R2, R25, R34 ;  /* 0x0000002219027220 */ /* 0x020fe20000410000 */
        /* <DEDUP_REMOVED lines=76> */
[----:B0-----:R-:W-:Y:S01]  /*36f0*/  FMUL.FTZ R67, R26, R31 ;  /* 0x0000001f1a437220 */ /* 0x001fe20000410000 */
        /* <DEDUP_REMOVED lines=59> */
.L_x_15978:
[----:B------:R-:W1:Y:S01]  /*3ab0*/  LDCU UR4, c[0x0][0x38c] ;  /* 0x00007180ff0477ac */ /* 0x000e620008000800 */
[----:B0-----:R-:W-:Y:S01]  /*3ac0*/  FFMA.FTZ R3, R101, R23, R6 ;  /* 0x0000001765037223 */ /* 0x001fe20000010006 */
        /* <DEDUP_REMOVED lines=24> */
[----:B------:R-:W0:Y:S01]  /*3c50*/  LDC R63, c[0x0][0x388] ;  /* 0x0000e200ff3f7b82 */ /* 0x000e220000000800 */
[----:B------:R-:W-:Y:S01]  /*3c60*/  SHF.L.U32 R2, R113, 0x4, RZ ;  /* 0x0000000471027819 */ /* 0x000fe200000006ff */
[----:B------:R-:W-:Y:S01]  /*3c70*/  FADD.FTZ R0, R7, R7 ;  /* 0x0000000707007221 */ /* 0x000fe20000010000 */
[----:B------:R-:W-:Y:S01]  /*3c80*/  SHF.L.U32 R64, R115, 0x9, RZ ;  /* 0x0000000973407819 */ /* 0x000fe200000006ff */
[----:B------:R-:W-:Y:S01]  /*3c90*/  HFMA2 R87, -RZ, RZ, 0, 0 ;  /* 0x00000000ff577431 */ /* 0x000fe200000001ff */
[C-C-:B------:R-:W-:Y:S01]  /*3ca0*/  IADD3 R3, PT, PT, R4.reuse, 0x1, R4.reuse ;  /* 0x0000000104037810 */ /* 0x140fe20007ffe004 */
[----:B------:R-:W-:Y:S01]  /*3cb0*/  FADD.FTZ R71, R71, R71 ;  /* 0x0000004747477221 */ /* 0x000fe20000010000 */
[C-C-:B------:R-:W-:Y:S01]  /*3cc0*/  IADD3 R7, PT, PT, R4.reuse, 0x2, R4.reuse ;  /* 0x0000000204077810 */ /* 0x140fe20007ffe004 */
[----:B------:R-:W1:Y:S01]  /*3cd0*/  LDC.64 R20, c[0x0][0x3a8] ;  /* 0x0000ea00ff147b82 */ /* 0x000e620000000a00 */
[C-C-:B------:R-:W-:Y:S01]  /*3ce0*/  IADD3 R33, PT, PT, R4.reuse, 0x3, R4.reuse ;  /* 0x0000000304217810 */ /* 0x140fe20007ffe004 */
[----:B------:R-:W-:Y:S01]  /*3cf0*/  FADD.FTZ R69, R69, R69 ;  /* 0x0000004545457221 */ /* 0x000fe20000010000 */
[C-C-:B------:R-:W-:Y:S01]  /*3d00*/  IADD3 R35, PT, PT, R4.reuse, 0x4, R4.reuse ;  /* 0x0000000404237810 */ /* 0x140fe20007ffe004 */
[----:B------:R-:W-:Y:S01]  /*3d10*/  FADD.FTZ R67, R67, R67 ;  /* 0x0000004343437221 */ /* 0x000fe20000010000 */
[C-C-:B------:R-:W-:Y:S01]  /*3d20*/  IADD3 R37, PT, PT, R4.reuse, 0x5, R4.reuse ;  /* 0x0000000504257810 */ /* 0x140fe20007ffe004 */
[----:B------:R-:W2:Y:S01]  /*3d30*/  LDCU UR8, c[0x0][0x394] ;  /* 0x00007280ff0877ac */ /* 0x000ea20008000800 */
[C-C-:B------:R-:W-:Y:S01]  /*3d40*/  IADD3 R39, PT, PT, R4.reuse, 0x6, R4.reuse ;  /* 0x0000000604277810 */ /* 0x140fe20007ffe004 */
[----:B------:R-:W3:Y:S01]  /*3d50*/  LDC.64 R22, c[0x0][0x440] ;  /* 0x00011000ff167b82 */ /* 0x000ee20000000a00 */
[----:B------:R-:W-:Y:S01]  /*3d60*/  IADD3 R41, PT, PT, R4, 0x7, R4 ;  /* 0x0000000704297810 */ /* 0x000fe20007ffe004 */
[----:B------:R-:W4:Y:S01]  /*3d70*/  LDCU UR9, c[0x0][0x38c] ;  /* 0x00007180ff0977ac */ /* 0x000f220008000800 */
        /* <DEDUP_REMOVED lines=18> */
[C---:B------:R-:W-:Y:S01]  /*3ea0*/  IADD3 R55, PT, PT, R2.reuse, 0xe, RZ ;  /* 0x0000000e02377810 */ /* 0x040fe20007ffe0ff */
[----:B------:R-:W0:Y:S01]  /*3eb0*/  LDC.64 R30, c[0x0][0x4d0] ;  /* 0x00013400ff1e7b82 */ /* 0x000e220000000a00 */
[----:B------:R-:W-:Y:S02]  /*3ec0*/  IADD3 R57, PT, PT, R2, 0xf, RZ ;  /* 0x0000000f02397810 */ /* 0x000fe40007ffe0ff */
[----:B------:R-:W-:Y:S02]  /*3ed0*/  LEA R62, R5, -R64, 0x1 ;  /* 0x80000040053e7211 */ /* 0x000fe400078e08ff */
        /* <DEDUP_REMOVED lines=24> */
[----:B------:R-:W-:Y:S02]  /*4060*/  LEA.HI.SX32 R36, R36, R113, 0x1b ;  /* 0x0000007124247211 */ /* 0x000fe400078fdaff */
[----:B------:R-:W-:Y:S02]  /*4070*/  ISETP.GE.AND P0, PT, R143, R62, PT ;  /* 0x0000003e8f00720c */ /* 0x000fe40003f06270 */
[----:B------:R-:W-:-:S02]  /*4080*/  LEA R56, R39, UR6, 0x2 ;  /* 0x0000000627387c11 */ /* 0x000fc4000f8e10ff */
[----:B------:R-:W-:Y:S02]  /*4090*/  LEA R55, R41, UR6, 0x2 ;  /* 0x0000000629377c11 */ /* 0x000fe4000f8e10ff */
[----:B------:R-:W-:Y:S02]  /*40a0*/  LEA R48, R38, UR6, 0x2 ;  /* 0x0000000626307c11 */ /* 0x000fe4000f8e10ff */
[----:B------:R-:W-:Y:S02]  /*40b0*/  LEA R47, R40, UR6, 0x2 ;  /* 0x00000006282f7c11 */ /* 0x000fe4000f8e10ff */
[----:B------:R-:W-:Y:S02]  /*40c0*/  LEA R46, R42, UR6, 0x2 ;  /* 0x000000062a2e7c11 */ /* 0x000fe4000f8e10ff */
[----:B------:R-:W-:Y:S02]  /*40d0*/  LEA R45, R43, UR6, 0x2 ;  /* 0x000000062b2d7c11 */ /* 0x000fe4000f8e10ff */
[----:B------:R-:W-:-:S02]  /*40e0*/  ISETP.EQ.AND P5, PT, R159, RZ, P5 ;  /* 0x000000ff9f00720c */ /* 0x000fc40002fa2270 */
        /* <DEDUP_REMOVED lines=12> */
[----:B------:R-:W-:Y:S02]  /*41b0*/  P2R R209, PR, RZ, 0x1 ;  /* 0x00000001ffd17803 */ /* 0x000fe40000000000 */
[----:B------:R-:W-:Y:S02]  /*41c0*/  LEA R43, R160, UR6, 0x2 ;  /* 0x00000006a02b7c11 */ /* 0x000fe4000f8e10ff */
[----:B------:R-:W-:Y:S02]  /*41d0*/  LEA R42, R162, UR6, 0x2 ;  /* 0x00000006a22a7c11 */ /* 0x000fe4000f8e10ff */
[----:B------:R-:W-:Y:S02]  /*41e0*/  LEA R41, R164, UR6, 0x2 ;  /* 0x00000006a4297c11 */ /* 0x000fe4000f8e10ff */
[----:B------:R-:W-:Y:S02]  /*41f0*/  LEA R40, R166, UR6, 0x2 ;  /* 0x00000006a6287c11 */ /* 0x000fe4000f8e10ff */
[----:B------:R-:W-:-:S02]  /*4200*/  LEA R39, R168, UR6, 0x2 ;  /* 0x00000006a8277c11 */ /* 0x000fc4000f8e10ff */
[----:B01234-:R-:W-:-:S07]  /*4210*/  LEA R38, R170, UR6, 0x2 ;  /* 0x00000006aa267c11 */ /* 0x01ffce000f8e10ff */
.L_x_16029:
[----:B------:R-:W-:Y:S02]  /*4220*/  MOV R2, R143 ;  /* 0x0000008f00027202 */ /* 0x000fe40000000f00 */
[----:B------:R-:W-:Y:S02]  /*4230*/  CS2R R34, SRZ ;  /* 0x0000000000227805 */ /* 0x000fe4000001ff00 */
[----:B------:R-:W-:Y:S02]  /*4240*/  MOV R3, RZ ;  /* 0x000000ff00037202 */ /* 0x000fe40000000f00 */
[----:B------:R-:W-:Y:S02]  /*4250*/  CS2R R36, SRZ ;  /* 0x0000000000247805 */ /* 0x000fe4000001ff00 */
[C---:B0-----:R-:W-:Y:S02]  /*4260*/  IADD3 R5, PT, PT, R117.reuse, 0x20, RZ ;  /* 0x0000002075057810 */ /* 0x041fe40007ffe0ff */
[-C--:B------:R-:W-:Y:S01]  /*4270*/  ISETP.GE.AND P0, PT, R117, R62.reuse, PT ;  /* 0x0000003e7500720c */ /* 0x080fe20003f06270 */
[----:B------:R-:W-:Y:S01]  /*4280*/  IMAD.WIDE.U32 R2, R24, UR4, R2 ;  /* 0x0000000418027c25 */ /* 0x000fe2000f8e0002 */
[----:B------:R-:W-:-:S02]  /*4290*/  ISETP.GE.AND P1, PT, R5, R62, PT ;  /* 0x0000003e0500720c */ /* 0x000fc40003f26270 */
[----:B------:R-:W-:Y:S01]  /*42a0*/  IADD3 R5, PT, PT, R117, 0x40, RZ ;  /* 0x0000004075057810 */ /* 0x000fe20007ffe0ff */
[----:B------:R-:W-:Y:S01]  /*42b0*/  IMAD R4, R25, UR4, R3 ;  /* 0x0000000419047c24 */ /* 0x000fe2000f8e0203 */
[C---:B------:R-:W-:Y:S02]  /*42c0*/  IADD3 R7, PT, PT, R117.reuse, 0x60, RZ ;  /* 0x0000006075077810 */ /* 0x040fe40007ffe0ff */
[----:B------:R-:W-:Y:S02]  /*42d0*/  LEA R6, P4, R2, R149, 0x2 ;  /* 0x0000009502067211 */ /* 0x000fe400078810ff */
[----:B------:R-:W-:Y:S02]  /*42e0*/  IADD3 R3, PT, PT, R117, 0x80, RZ ;  /* 0x0000008075037810 */ /* 0x000fe40007ffe0ff */
[-C--:B------:R-:W-:Y:S02]  /*42f0*/  ISETP.GE.AND P2, PT, R5, R62.reuse, PT ;  /* 0x0000003e0500720c */ /* 0x080fe40003f46270 */
[----:B------:R-:W-:-:S02]  /*4300*/  ISETP.GE.AND P3, PT, R7, R62, PT ;  /* 0x0000003e0700720c */ /* 0x000fc40003f66270 */
[----:B------:R-:W-:Y:S02]  /*4310*/  LEA.HI.X R7, R2, R147, R4, 0x2, P4 ;  /* 0x0000009302077211 */ /* 0x000fe400020f1404 */
[-C--:B------:R-:W-:Y:S02]  /*4320*/  ISETP.GE.AND P4, PT, R3, R62.reuse, PT ;  /* 0x0000003e0300720c */ /* 0x080fe40003f86270 */
[C---:B------:R-:W-:Y:S01]  /*4330*/  IADD3 R3, PT, PT, R117.reuse, 0xa0, RZ ;  /* 0x000000a075037810 */ /* 0x040fe20007ffe0ff */
[----:B--2---:R-:W2:Y:S01]  /*4340*/  @!P0 LDG.E R34, desc[UR16][R6.64+0x80] ;  /* 0x0000801006228981 */ /* 0x004ea2000c1e1900 */
[----:B------:R-:W-:Y:S02]  /*4350*/  IADD3 R5, PT, PT, R117, 0xc0, RZ ;  /* 0x000000c075057810 */ /* 0x000fe40007ffe0ff */
[----:B------:R-:W-:Y:S02]  /*4360*/  ISETP.GE.AND P0, PT, R3, R62, PT ;  /* 0x0000003e0300720c */ /* 0x000fe40003f06270 */
[----:B------:R-:W-:-:S02]  /*4370*/  CS2R R170, SRZ ;  /* 0x0000000000aa7805 */ /* 0x000fc4000001ff00 */
[----:B------:R-:W-:Y:S01]  /*4380*/  IADD3 R3, PT, PT, R117, 0xe0, RZ ;  /* 0x000000e075037810 */ /* 0x000fe20007ffe0ff */
[----:B------:R-:W3:Y:S01]  /*4390*/  @!P2 LDG.E R36, desc[UR16][R6.64+0x180] ;  /* 0x000180100624a981 */ /* 0x000ee2000c1e1900 */
[----:B------:R-:W-:Y:S02]  /*43a0*/  MOV R160, RZ ;  /* 0x000000ff00a07202 */ /* 0x000fe40000000f00 */
[-C--:B------:R-:W-:Y:S01]  /*43b0*/  ISETP.GE.AND P2, PT, R3, R62.reuse, PT ;  /* 0x0000003e0300720c */ /* 0x080fe20003f46270 */
[----:B----4-:R-:W4:Y:S01]  /*43c0*/  @!P1 LDG.E R37, desc[UR16][R6.64+0x100] ;  /* 0x0001001006259981 */ /* 0x010f22000c1e1900 */
[----:B------:R-:W-:Y:S02]  /*43d0*/  ISETP.GE.AND P1, PT, R5, R62, PT ;  /* 0x0000003e0500720c */ /* 0x000fe40003f26270 */
[C---:B------:R-:W-:Y:S01]  /*43e0*/  IADD3 R3, PT, PT, R117.reuse, 0x120, RZ ;  /* 0x0000012075037810 */ /* 0x040fe20007ffe0ff */
[----:B------:R-:W5:Y:S01]  /*43f0*/  @!P4 LDG.E R160, desc[UR16][R6.64+0x280] ;  /* 0x0002801006a0c981 */ /* 0x000f62000c1e1900 */
[----:B------:R-:W-:-:S02]  /*4400*/  IADD3 R5, PT, PT, R117, 0x100, RZ ;  /* 0x0000010075057810 */ /* 0x000fc40007ffe0ff */
[----:B------:R-:W-:Y:S01]  /*4410*/  MOV R173, RZ ;  /* 0x000000ff00ad7202 */ /* 0x000fe20000000f00 */
[----:B------:R-:W5:Y:S01]  /*4420*/  @!P3 LDG.E R171, desc[UR16][R6.64+0x200] ;  /* 0x0002001006abb981 */ /* 0x000f62000c1e1900 */
[-C--:B------:R-:W-:Y:S02]  /*4430*/  ISETP.GE.AND P4, PT, R3, R62.reuse, PT ;  /* 0x0000003e0300720c */ /* 0x080fe40003f86270 */
[----:B------:R-:W-:Y:S02]  /*4440*/  ISETP.NE.AND P6, PT, R209, RZ, PT ;  /* 0x000000ffd100720c */ /* 0x000fe40003fc5270 */
[----:B------:R-:W-:Y:S01]  /*4450*/  ISETP.GE.AND P3, PT, R5, R62, PT ;  /* 0x0000003e0500720c */ /* 0x000fe20003f66270 */
[----:B------:R-:W5:Y:S01]  /*4460*/  @!P0 LDG.E R173, desc[UR16][R6.64+0x300] ;  /* 0x0003001006ad8981 */ /* 0x000f62000c1e1900 */
[----:B------:R-:W-:Y:S02]  /*4470*/  IADD3 R3, PT, PT, R117, 0x140, RZ ;  /* 0x0000014075037810 */ /* 0x000fe40007ffe0ff */
[----:B------:R-:W-:-:S02]  /*4480*/  MOV R164, RZ ;  /* 0x000000ff00a47202 */ /* 0x000fc40000000f00 */
[----:B------:R-:W-:Y:S02]  /*4490*/  MOV R162, RZ ;  /* 0x000000ff00a27202 */ /* 0x000fe40000000f00 */
[----:B------:R-:W-:Y:S02]  /*44a0*/  ISETP.GE.AND P0, PT, R3, R62, PT ;  /* 0x0000003e0300720c */ /* 0x000fe40003f06270 */
[C---:B------:R-:W-:Y:S01]  /*44b0*/  IADD3 R3, PT, PT, R117.reuse, 0x180, RZ ;  /* 0x0000018075037810 */ /* 0x040fe20007ffe0ff */
[----:B------:R-:W5:Y:S01]  /*44c0*/  @!P2 LDG.E R164, desc[UR16][R6.64+0x400] ;  /* 0x0004001006a4a981 */ /* 0x000f62000c1e1900 */
[----:B------:R-:W-:Y:S02]  /*44d0*/  IADD3 R5, PT, PT, R117, 0x160, RZ ;  /* 0x0000016075057810 */ /* 0x000fe40007ffe0ff */
[----:B------:R-:W-:Y:S01]  /*44e0*/  MOV R175, RZ ;  /* 0x000000ff00af7202 */ /* 0x000fe20000000f00 */
[----:B------:R-:W5:Y:S01]  /*44f0*/  @!P1 LDG.E R162, desc[UR16][R6.64+0x380] ;  /* 0x0003801006a29981 */ /* 0x000f62000c1e1900 */
[----:B------:R-:W-:-:S02]  /*4500*/  MOV R166, RZ ;  /* 0x000000ff00a67202 */ /* 0x000fc40000000f00 */
[-C--:B------:R-:W-:Y:S01]  /*4510*/  ISETP.GE.AND P2, PT, R3, R62.reuse, PT ;  /* 0x0000003e0300720c */ /* 0x080fe20003f46270 */
[----:B------:R-:W2:Y:S01]  /*4520*/  @!P6 LDG.E R35, desc[UR16][R6.64] ;  /* 0x000000100623e981 */ /* 0x000ea2000c1e1900 */
[-C--:B------:R-:W-:Y:S02]  /*4530*/  ISETP.GE.AND P1, PT, R5, R62.reuse, PT ;  /* 0x0000003e0500720c */ /* 0x080fe40003f26270 */
[C---:B------:R-:W-:Y:S01]  /*4540*/  IADD3 R3, PT, PT, R117.reuse, 0x1a0, RZ ;  /* 0x000001a075037810 */ /* 0x040fe20007ffe0ff */
[----:B------:R-:W5:Y:S01]  /*4550*/  @!P3 LDG.E R175, desc[UR16][R6.64+0x480] ;  /* 0x0004801006afb981 */ /* 0x000f62000c1e1900 */
[----:B------:R-:W-:Y:S02]  /*4560*/  IADD3 R5, PT, PT, R117, 0x1c0, RZ ;  /* 0x000001c075057810 */ /* 0x000fe40007ffe0ff */
[-C--:B------:R-:W-:Y:S01]  /*4570*/  ISETP.GE.AND P3, PT, R3, R62.reuse, PT ;  /* 0x0000003e0300720c */ /* 0x080fe20003f66270 */
[----:B------:R-:W5:Y:S01]  /*4580*/  @!P4 LDG.E R166, desc[UR16][R6.64+0x500] ;  /* 0x0005001006a6c981 */ /* 0x000f62000c1e1900 */
[----:B------:R-:W-:-:S02]  /*4590*/  ISETP.GE.AND P4, PT, R5, R62, PT ;  /* 0x0000003e0500720c */ /* 0x000fc40003f86270 */
        /* <DEDUP_REMOVED lines=25> */
[----:B---3--:R0:W-:Y:S04]  /*4730*/  STS [R109+0x180], R36 ;  /* 0x000180246d007388 */ /* 0x0081e80000000800 */
[----:B-----5:R-:W-:Y:S04]  /*4740*/  STS [R108+0x200], R171 ;  /* 0x000200ab6c007388 */ /* 0x020fe80000000800 */
        /* <DEDUP_REMOVED lines=14> */
[----:B------:R-:W-:Y:S01]  /*4830*/  FMUL.FTZ R3, R32, 1.4426950216293334961 ;  /* 0x3fb8aa3b20037820 */ /* 0x000fe20000410000 */
[C---:B------:R-:W-:Y:S01]  /*4840*/  FMUL.FTZ R7, R33.reuse, R93 ;  /* 0x0000005d21077220 */ /* 0x040fe20000410000 */
[----:B0-----:R-:W-:Y:S01]  /*4850*/  FMUL.FTZ R36, R33, R94 ;  /* 0x0000005e21247220 */ /* 0x001fe20000410000 */
[----:B------:R-:W-:Y:S01]  /*4860*/  FMUL.RZ R37, R2, 0.15915493667125701904 ;  /* 0x3e22f98302257820 */ /* 0x000fe2000040c000 */
[----:B------:R-:W-:Y:S01]  /*4870*/  FMUL.FTZ R2, R3, R96 ;  /* 0x0000006003027220 */ /* 0x000fe20000410000 */
[----:B------:R-:W0:Y:S01]  /*4880*/  S2UR UR7, SR_CgaCtaId ;  /* 0x00000000000779c3 */ /* 0x000e220000008800 */
[----:B------:R-:W-:Y:S01]  /*4890*/  UMOV UR6, 0x400 ;  /* 0x0000040000067882 */ /* 0x000fe20000000000 */
[----:B------:R-:W-:Y:S01]  /*48a0*/  ISETP.NE.AND P1, PT, R159, RZ, PT ;  /* 0x000000ff9f00720c */ /* 0x000fe20003f25270 */
[----:B------:R2:W-:Y:S01]  /*48b0*/  MUFU.EX2 R35, R2 ;  /* 0x0000000200237308 */ /* 0x0005e20000000800 */
[----:B-1----:R-:W-:Y:S01]  /*48c0*/  FMUL.RZ R160, R7, 0.15915493667125701904 ;  /* 0x3e22f98307a07820 */ /* 0x002fe2000040c000 */
[----:B------:R-:W-:Y:S01]  /*48d0*/  ISETP.NE.AND P0, PT, R159, 0x1f, PT ;  /* 0x0000001f9f00780c */ /* 0x000fe20003f05270 */
[----:B------:R1:W0:Y:S01]  /*48e0*/  LDS R187, [R54] ;  /* 0x0000000036bb7984 */ /* 0x0002220000000800 */
[----:B------:R-:W-:Y:S03]  /*48f0*/  BSSY.RECONVERGENT B0, `(.L_x_15980) ;  /* 0x000006d000007945 */ /* 0x000fe60003800200 */
[----:B------:R1:W0:Y:S01]  /*4900*/  LDS R172, [R61+0x4] ;  /* 0x000004003dac7984 */ /* 0x0002220000000800 */
[----:B--2---:R-:W-:-:S03]  /*4910*/  FMUL.FTZ R2, R33, R91 ;  /* 0x0000005b21027220 */ /* 0x004fc60000410000 */
[----:B------:R1:W2:Y:S01]  /*4920*/  LDS R170, [R60+0x8] ;  /* 0x000008003caa7984 */ /* 0x0002a20000000800 */
[----:B------:R-:W-:Y:S01]  /*4930*/  FMUL.RZ R164, R2, 0.15915493667125701904 ;  /* 0x3e22f98302a47820 */ /* 0x000fe2000040c000 */
[C---:B------:R-:W-:Y:S01]  /*4940*/  FMUL.FTZ R2, R3.reuse, R91 ;  /* 0x0000005b03027220 */ /* 0x040fe20000410000 */
[----:B------:R-:W-:Y:S01]  /*4950*/  FMUL.RZ R162, R36, 0.15915493667125701904 ;  /* 0x3e22f98324a27820 */ /* 0x000fe2000040c000 */
[----:B------:R-:W-:Y:S01]  /*4960*/  MUFU.SIN R198, R160 ;  /* 0x000000a000c67308 */ /* 0x000fe20000000400 */
[C---:B------:R-:W-:Y:S01]  /*4970*/  FMUL.FTZ R7, R3.reuse, R93 ;  /* 0x0000005d03077220 */ /* 0x040fe20000410000 */
[----:B------:R-:W-:Y:S01]  /*4980*/  FMUL.FTZ R36, R3, R94 ;  /* 0x0000005e03247220 */ /* 0x000fe20000410000 */
[----:B------:R1:W0:Y:S04]  /*4990*/  LDS R185, [R58+0x10] ;  /* 0x000010003ab97984 */ /* 0x0002280000000800 */
[----:B------:R1:W0:Y:S01]  /*49a0*/  LDS R183, [R57+0x14] ;  /* 0x0000140039b77984 */ /* 0x0002220000000800 */
[----:B------:R-:W-:Y:S03]  /*49b0*/  MUFU.SIN R171, R164 ;  /* 0x000000a400ab7308 */ /* 0x000fe60000000400 */
[----:B------:R1:W0:Y:S04]  /*49c0*/  LDS R181, [R45+0x20] ;  /* 0x000020002db57984 */ /* 0x0002280000000800 */
[----:B------:R1:W0:Y:S01]  /*49d0*/  LDS R179, [R44+0x24] ;  /* 0x000024002cb37984 */ /* 0x0002220000000800 */
[----:B------:R-:W-:Y:S03]  /*49e0*/  MUFU.COS R195, R164 ;  /* 0x000000a400c37308 */ /* 0x000fe60000000000 */
[----:B------:R1:W0:Y:S04]  /*49f0*/  LDS R177, [R41+0x30] ;  /* 0x0000300029b17984 */ /* 0x0002280000000800 */
[----:B------:R1:W0:Y:S01]  /*4a00*/  LDS R175, [R40+0x34] ;  /* 0x0000340028af7984 */ /* 0x0002220000000800 */
[----:B------:R-:W1:Y:S03]  /*4a10*/  MUFU.EX2 R2, R2 ;  /* 0x0000000200027308 */ /* 0x000e660000000800 */
[----:B------:R0:W0:Y:S05]  /*4a20*/  LDS R173, [R39+0x38] ;  /* 0x0000380027ad7984 */ /* 0x00002a0000000800 */
[----:B------:R3:W-:Y:S02]  /*4a30*/  MUFU.COS R200, R160 ;  /* 0x000000a000c87308 */ /* 0x0007e40000000000 */
[----:B---3--:R-:W-:-:S06]  /*4a40*/  FMUL.FTZ R160, R33, R92 ;  /* 0x0000005c21a07220 */ /* 0x008fcc0000410000 */
[----:B------:R-:W-:Y:S01]  /*4a50*/  MUFU.SIN R6, R37 ;  /* 0x0000002500067308 */ /* 0x000fe20000000400 */
[----:B------:R-:W-:-:S07]  /*4a60*/  FMUL.RZ R166, R160, 0.15915493667125701904 ;  /* 0x3e22f983a0a67820 */ /* 0x000fce000040c000 */
[----:B------:R-:W-:Y:S01]  /*4a70*/  MUFU.COS R34, R37 ;  /* 0x0000002500227308 */ /* 0x000fe20000000000 */
[C---:B------:R-:W-:Y:S01]  /*4a80*/  FMUL.FTZ R160, R3.reuse, R92 ;  /* 0x0000005c03a07220 */ /* 0x040fe20000410000 */
[----:B------:R-:W-:-:S06]  /*4a90*/  FMUL.FTZ R164, R3, R90 ;  /* 0x0000005a03a47220 */ /* 0x000fcc0000410000 */
[----:B------:R-:W-:Y:S08]  /*4aa0*/  MUFU.SIN R37, R162 ;  /* 0x000000a200257308 */ /* 0x000ff00000000400 */
[----:B------:R3:W-:Y:S08]  /*4ab0*/  MUFU.COS R197, R162 ;  /* 0x000000a200c57308 */ /* 0x0007f00000000000 */
[----:B------:R-:W2:Y:S01]  /*4ac0*/  MUFU.EX2 R7, R7 ;  /* 0x0000000700077308 */ /* 0x000ea20000000800 */
[----:B---3--:R-:W-:-:S04]  /*4ad0*/  FMUL.FTZ R162, R33, R89 ;  /* 0x0000005921a27220 */ /* 0x008fc80000410000 */
[----:B----4-:R-:W-:-:S03]  /*4ae0*/  FMUL.RZ R168, R162, 0.15915493667125701904 ;  /* 0x3e22f983a2a87820 */ /* 0x010fc6000040c000 */
[----:B------:R-:W3:Y:S01]  /*4af0*/  MUFU.EX2 R36, R36 ;  /* 0x0000002400247308 */ /* 0x000ee20000000800 */
[----:B------:R-:W-:-:S07]  /*4b00*/  FMUL.FTZ R162, R3, R89 ;  /* 0x0000005903a27220 */ /* 0x000fce0000410000 */
[----:B------:R-:W-:Y:S01]  /*4b10*/  MUFU.SIN R189, R166 ;  /* 0x000000a600bd7308 */ /* 0x000fe20000000400 */
[----:B-1----:R-:W-:-:S07]  /*4b20*/  FMUL.FTZ R195, R2, R195 ;  /* 0x000000c302c37220 */ /* 0x002fce0000410000 */
[----:B------:R1:W-:Y:S01]  /*4b30*/  MUFU.COS R193, R166 ;  /* 0x000000a600c17308 */ /* 0x0003e20000000000 */
[----:B------:R-:W-:Y:S01]  /*4b40*/  FMUL.FTZ R194, R2, R171 ;  /* 0x000000ab02c27220 */ /* 0x000fe20000410000 */
[----:B------:R-:W-:-:S06]  /*4b50*/  SHF.L.U32 R2, R115, 0x8, RZ ;  /* 0x0000000873027819 */ /* 0x000fcc00000006ff */
[----:B------:R4:W4:Y:S01]  /*4b60*/  MUFU.EX2 R192, R160 ;  /* 0x000000a000c07308 */ /* 0x0009220000000800 */
[----:B-1----:R-:W-:Y:S01]  /*4b70*/  FMUL.FTZ R166, R3, R88 ;  /* 0x0000005803a67220 */ /* 0x002fe20000410000 */
[----:B------:R-:W-:Y:S01]  /*4b80*/  FMUL.FTZ R3, R33, R90 ;  /* 0x0000005a21037220 */ /* 0x000fe20000410000 */
[----:B------:R-:W-:Y:S01]  /*4b90*/  LOP3.LUT R2, R2, 0x100, RZ, 0xc0, !PT ;  /* 0x0000010002027812 */ /* 0x000fe200078ec0ff */
[C---:B--2---:R-:W-:Y:S01]  /*4ba0*/  FMUL.FTZ R200, R7.reuse, R200 ;  /* 0x000000c807c87220 */ /* 0x044fe20000410000 */
[----:B------:R-:W-:Y:S01]  /*4bb0*/  FMUL.FTZ R198, R7, R198 ;  /* 0x000000c607c67220 */ /* 0x000fe20000410000 */
[----:B---3--:R-:W-:Y:S01]  /*4bc0*/  FMUL.FTZ R196, R36, R37 ;  /* 0x0000002524c47220 */ /* 0x008fe20000410000 */
[----:B0-----:R-:W-:Y:S01]  /*4bd0*/  ULEA UR6, UR7, UR6, 0x18 ;  /* 0x0000000607067291 */ /* 0x001fe2000f8ec0ff */
[----:B------:R-:W-:Y:S01]  /*4be0*/  MUFU.COS R191, R168 ;  /* 0x000000a800bf7308 */ /* 0x000fe20000000000 */
[----:B----4-:R-:W-:Y:S01]  /*4bf0*/  FMUL.RZ R160, R3, 0.15915493667125701904 ;  /* 0x3e22f98303a07820 */ /* 0x010fe2000040c000 */
[----:B------:R-:W-:Y:S01]  /*4c00*/  FMUL.FTZ R3, R33, R88 ;  /* 0x0000005821037220 */ /* 0x000fe20000410000 */
[----:B------:R-:W-:Y:S01]  /*4c10*/  FMUL.FTZ R34, R35, R34 ;  /* 0x0000002223227220 */ /* 0x000fe20000410000 */
[----:B------:R0:W1:Y:S02]  /*4c20*/  LDS R171, [R38+0x3c] ;  /* 0x00003c0026ab7984 */ /* 0x0000640000000800 */
[----:B------:R-:W-:-:S02]  /*4c30*/  FMUL.RZ R3, R3, 0.15915493667125701904 ;  /* 0x3e22f98303037820 */ /* 0x000fc4000040c000 */
[----:B------:R-:W2:Y:S08]  /*4c40*/  MUFU.EX2 R190, R162 ;  /* 0x000000a200be7308 */ /* 0x000eb00000000800 */
[----:B------:R-:W-:Y:S08]  /*4c50*/  MUFU.EX2 R188, R164 ;  /* 0x000000a400bc7308 */ /* 0x000ff00000000800 */
[----:B------:R-:W3:Y:S08]  /*4c60*/  MUFU.COS R203, R160 ;  /* 0x000000a000cb7308 */ /* 0x000ef00000000000 */
[----:B------:R4:W0:Y:S08]  /*4c70*/  MUFU.SIN R199, R168 ;  /* 0x000000a800c77308 */ /* 0x0008300000000400 */
[----:B------:R2:W-:Y:S08]  /*4c80*/  MUFU.EX2 R184, R166 ;  /* 0x000000a600b87308 */ /* 0x0005f00000000800 */
[----:B------:R-:W1:Y:S01]  /*4c90*/  MUFU.SIN R201, R160 ;  /* 0x000000a000c97308 */ /* 0x000e620000000400 */
[----:B------:R-:W-:Y:S01]  /*4ca0*/  FMUL.FTZ R35, R35, R6 ;  /* 0x0000000623237220 */ /* 0x000fe20000410000 */
[----:B----4-:R4:W4:Y:S06]  /*4cb0*/  LDS R168, [R59+0xc] ;  /* 0x00000c003ba87984 */ /* 0x01092c0000000800 */
[----:B------:R-:W-:Y:S01]  /*4cc0*/  MUFU.SIN R7, R3 ;  /* 0x0000000300077308 */ /* 0x000fe20000000400 */
[----:B--2---:R2:W2:Y:S07]  /*4cd0*/  LDS R166, [R56+0x18] ;  /* 0x0000180038a67984 */ /* 0x0044ae0000000800 */
[----:B------:R3:W1:Y:S01]  /*4ce0*/  MUFU.COS R37, R3 ;  /* 0x0000000300257308 */ /* 0x0006620000000000 */
[----:B------:R0:W2:Y:S01]  /*4cf0*/  LDS R164, [R55+0x1c] ;  /* 0x00001c0037a47984 */ /* 0x0000a20000000800 */
[----:B------:R-:W-:-:S03]  /*4d00*/  FMUL.FTZ R193, R192, R193 ;  /* 0x000000c1c0c17220 */ /* 0x000fc60000410000 */
[----:B------:R0:W2:Y:S01]  /*4d10*/  LDS R162, [R43+0x28] ;  /* 0x000028002ba27984 */ /* 0x0000a20000000800 */
[----:B---3--:R-:W-:-:S03]  /*4d20*/  IADD3 R3, PT, PT, R2, UR4, RZ ;  /* 0x0000000402037c10 */ /* 0x008fc6000fffe0ff */
[----:B------:R3:W2:Y:S01]  /*4d30*/  LDS R160, [R42+0x2c] ;  /* 0x00002c002aa07984 */ /* 0x0006a20000000800 */
[----:B------:R-:W-:-:S04]  /*4d40*/  SEL R3, R3, R144, !P1 ;  /* 0x0000009003037207 */ /* 0x000fc80004800000 */
[----:B------:R-:W-:Y:S01]  /*4d50*/  LEA R3, R3, UR6, 0x3 ;  /* 0x0000000603037c11 */ /* 0x000fe2000f8e18ff */
[----:B------:R-:W-:Y:S01]  /*4d60*/  FMUL.FTZ R192, R192, R189 ;  /* 0x000000bdc0c07220 */ /* 0x000fe20000410000 */
[----:B------:R-:W-:Y:S01]  /*4d70*/  FMUL.FTZ R191, R190, R191 ;  /* 0x000000bfbebf7220 */ /* 0x000fe20000410000 */
[----:B------:R-:W-:Y:S02]  /*4d80*/  FMUL.FTZ R189, R188, R203 ;  /* 0x000000cbbcbd7220 */ /* 0x000fe40000410000 */
[----:B------:R3:W-:Y:S01]  /*4d90*/  STS.64 [R3+0x14d0], R34 ;  /* 0x0014d02203007388 */ /* 0x0007e20000000a00 */
[----:B0-----:R-:W-:Y:S01]  /*4da0*/  FMUL.FTZ R190, R190, R199 ;  /* 0x000000c7bebe7220 */ /* 0x001fe20000410000 */
[----:B-1----:R-:W-:Y:S01]  /*4db0*/  FMUL.FTZ R188, R188, R201 ;  /* 0x000000c9bcbc7220 */ /* 0x002fe20000410000 */
        /* <DEDUP_REMOVED lines=31> */
.L_x_15981:
[----:B------:R0:W1:Y:S02]  /*4fb0*/  LDS.64 R2, [R211+UR5+0x24d8] ;  /* 0x0024d805d3027984 */ /* 0x0000640008000a00 */
.L_x_15982:
[----:B------:R-:W-:Y:S05]  /*4fc0*/  BSYNC.RECONVERGENT B0 ;  /* 0x0000000000007941 */ /* 0x000fea0003800200 */
.L_x_15980:
        /* <DEDUP_REMOVED lines=15> */
[----:B------:R-:W3:Y:S01]  /*50c0*/  @P5 LDC R221, c[0x0][0x38c] ;  /* 0x0000e300ffdd5b82 */ /* 0x000ee20000000800 */
[C---:B------:R-:W-:Y:S01]  /*50d0*/  FFMA.FTZ R5, R102.reuse, R225, R5 ;  /* 0x000000e166057223 */ /* 0x040fe20000010005 */
[----:B------:R-:W-:Y:S01]  /*50e0*/  FFMA.FTZ R4, R102, R229, R4 ;  /* 0x000000e566047223 */ /* 0x000fe20000010004 */
[----:B------:R-:W-:Y:S01]  /*50f0*/  FMUL.FTZ R214, R179, R92 ;  /* 0x0000005cb3d67220 */ /* 0x000fe20000410000 */
        /* <DEDUP_REMOVED lines=20> */
[----:B------:R-:W-:-:S02]  /*5240*/  FMUL.FTZ R4, R34, R198 ;  /* 0x000000c622047220 */ /* 0x000fc40000410000 */
[C---:B------:R-:W-:Y:S01]  /*5250*/  FFMA.FTZ R7, R99.reuse, R212, R7 ;  /* 0x000000d463077223 */ /* 0x040fe20000010007 */
[----:B------:R-:W-:Y:S01]  /*5260*/  FFMA.FTZ R37, R99, R214, R6 ;  /* 0x000000d663257223 */ /* 0x000fe20000010006 */
[----:B------:R-:W-:Y:S02]  /*5270*/  FFMA.FTZ R4, R35, R200, R4 ;  /* 0x000000c823047223 */ /* 0x000fe40000010004 */
[C---:B------:R-:W-:Y:S01]  /*5280*/  FMUL.FTZ R208, R190.reuse, R7 ;  /* 0x00000007bed07220 */ /* 0x040fe20000410000 */
[-C--:B------:R-:W-:Y:S01]  /*5290*/  FMUL.FTZ R36, R190, R37.reuse ;  /* 0x00000025be247220 */ /* 0x080fe20000410000 */
[CC--:B------:R-:W-:Y:S02]  /*52a0*/  FMUL.FTZ R6, R196.reuse, R4.reuse ;  /* 0x00000004c4067220 */ /* 0x0c0fe40000410000 */
[C---:B------:R-:W-:Y:S01]  /*52b0*/  FFMA.FTZ R37, R191.reuse, R37, R208 ;  /* 0x00000025bf257223 */ /* 0x040fe200000100d0 */
[----:B------:R-:W-:Y:S01]  /*52c0*/  FFMA.FTZ R206, R191, R7, -R36 ;  /* 0x00000007bfce7223 */ /* 0x000fe20000010824 */
[-C--:B------:R-:W-:Y:S01]  /*52d0*/  FMUL.FTZ R36, R196, R5.reuse ;  /* 0x00000005c4247220 */ /* 0x080fe20000410000 */
[C---:B------:R-:W-:Y:S01]  /*52e0*/  FFMA.FTZ R6, R197.reuse, R5, -R6 ;  /* 0x00000005c5067223 */ /* 0x040fe20000010806 */
[C---:B------:R-:W-:Y:S01]  /*52f0*/  FFMA.FTZ R208, R98.reuse, R207, R37 ;  /* 0x000000cf62d07223 */ /* 0x040fe20000010025 */
[----:B------:R-:W-:Y:S01]  /*5300*/  FFMA.FTZ R7, R98, R205, R206 ;  /* 0x000000cd62077223 */ /* 0x000fe200000100ce */
[----:B------:R-:W-:Y:S01]  /*5310*/  FFMA.FTZ R36, R197, R4, R36 ;  /* 0x00000004c5247223 */ /* 0x000fe20000010024 */
[----:B------:R-:W-:Y:S01]  /*5320*/  @P5 IADD3 R4, PT, PT, R145, -0x2, RZ ;  /* 0xfffffffe91045810 */ /* 0x000fe20007ffe0ff */
[----:B------:R-:W-:Y:S01]  /*5330*/  FMUL.FTZ R216, R188, R208 ;  /* 0x000000d0bcd87220 */ /* 0x000fe20000410000 */
[C---:B------:R-:W-:Y:S01]  /*5340*/  FMUL.FTZ R5, R194.reuse, R6 ;  /* 0x00000006c2057220 */ /* 0x040fe20000410000 */
[----:B------:R-:W-:Y:S01]  /*5350*/  FMUL.FTZ R206, R194, R36 ;  /* 0x00000024c2ce7220 */ /* 0x000fe20000410000 */
[-C--:B------:R-:W-:Y:S01]  /*5360*/  FMUL.FTZ R219, R188, R7.reuse ;  /* 0x00000007bcdb7220 */ /* 0x080fe20000410000 */
[----:B------:R-:W-:Y:S01]  /*5370*/  FFMA.FTZ R217, R189, R7, -R216 ;  /* 0x00000007bdd97223 */ /* 0x000fe200000108d8 */
[----:B---3--:R-:W-:-:S02]  /*5380*/  @P5 IMAD R7, R4, R221, UR4 ;  /* 0x0000000404075e24 */ /* 0x008fc4000f8e02dd */
[C---:B------:R-:W-:Y:S01]  /*5390*/  FFMA.FTZ R36, R195.reuse, R36, R5 ;  /* 0x00000024c3247223 */ /* 0x040fe20000010005 */
[----:B------:R-:W-:Y:S01]  /*53a0*/  FFMA.FTZ R37, R195, R6, -R206 ;  /* 0x00000006c3257223 */ /* 0x000fe200000108ce */
[----:B------:R-:W-:Y:S01]  /*53b0*/  CS2R R4, SRZ ;  /* 0x0000000000047805 */ /* 0x000fe2000001ff00 */
[----:B------:R-:W-:-:S04]  /*53c0*/  @P5 IMAD.WIDE R6, R7, 0x10, R14 ;  /* 0x0000001007065825 */ /* 0x000fc800078e020e */
[----:B------:R-:W-:Y:S01]  /*53d0*/  FFMA.FTZ R218, R189, R208, R219 ;  /* 0x000000d0bdda7223 */ /* 0x000fe200000100db */
[-C--:B------:R-:W-:Y:S01]  /*53e0*/  FMUL.FTZ R208, R177, R90.reuse ;  /* 0x0000005ab1d07220 */ /* 0x080fe20000410000 */
[----:B------:R-:W-:Y:S01]  /*53f0*/  FMUL.FTZ R206, R175, R90 ;  /* 0x0000005aafce7220 */ /* 0x000fe20000410000 */
[C---:B------:R-:W-:Y:S01]  /*5400*/  FMUL.FTZ R216, R192.reuse, R36 ;  /* 0x00000024c0d87220 */ /* 0x040fe20000410000 */
[----:B------:R3:W4:Y:S01]  /*5410*/  @P5 LDG.E.64 R4, desc[UR16][R6.64+0x8] ;  /* 0x0000081006045981 */ /* 0x000722000c1e1b00 */
[C---:B------:R-:W-:Y:S01]  /*5420*/  FFMA.FTZ R217, R97.reuse, R208, R217 ;  /* 0x000000d061d97223 */ /* 0x040fe200000100d9 */
[----:B------:R-:W-:Y:S01]  /*5430*/  FFMA.FTZ R219, R97, R206, R218 ;  /* 0x000000ce61db7223 */ /* 0x000fe200000100da */
[-C--:B------:R-:W-:Y:S01]  /*5440*/  FMUL.FTZ R218, R192, R37.reuse ;  /* 0x00000025c0da7220 */ /* 0x080fe20000410000 */
[C---:B------:R-:W-:Y:S01]  /*5450*/  FFMA.FTZ R216, R193.reuse, R37, -R216 ;  /* 0x00000025c1d87223 */ /* 0x040fe200000108d8 */
[C---:B------:R-:W-:Y:S01]  /*5460*/  FMUL.FTZ R220, R184.reuse, R217 ;  /* 0x000000d9b8dc7220 */ /* 0x040fe20000410000 */
[-C--:B------:R-:W-:Y:S01]  /*5470*/  FMUL.FTZ R37, R184, R219.reuse ;  /* 0x000000dbb8257220 */ /* 0x080fe20000410000 */
[----:B------:R-:W-:Y:S01]  /*5480*/  FFMA.FTZ R218, R193, R36, R218 ;  /* 0x00000024c1da7223 */ /* 0x000fe200000100da */
[----:B------:R-:W-:Y:S01]  /*5490*/  FMUL.FTZ R36, R190, R216 ;  /* 0x000000d8be247220 */ /* 0x000fe20000410000 */
[C---:B------:R-:W-:Y:S01]  /*54a0*/  FFMA.FTZ R232, R186.reuse, R219, R220 ;  /* 0x000000dbbae87223 */ /* 0x040fe200000100dc */
[----:B------:R-:W-:Y:S01]  /*54b0*/  FMUL.FTZ R220, R171, R88 ;  /* 0x00000058abdc7220 */ /* 0x000fe20000410000 */
[----:B------:R-:W-:Y:S01]  /*54c0*/  FFMA.FTZ R217, R186, R217, -R37 ;  /* 0x000000d9bad97223 */ /* 0x000fe20000010825 */
[-C--:B------:R-:W-:Y:S01]  /*54d0*/  FFMA.FTZ R37, R191, R218.reuse, R36 ;  /* 0x000000dabf257223 */ /* 0x080fe20000010024 */
[----:B------:R-:W-:Y:S01]  /*54e0*/  FMUL.FTZ R36, R190, R218 ;  /* 0x000000dabe247220 */ /* 0x000fe20000410000 */
[----:B------:R-:W-:Y:S01]  /*54f0*/  FMUL.FTZ R218, R173, R88 ;  /* 0x00000058adda7220 */ /* 0x000fe20000410000 */
[----:B---3--:R-:W-:-:S02]  /*5500*/  FFMA.FTZ R6, R95, R220, R232 ;  /* 0x000000dc5f067223 */ /* 0x008fc400000100e8 */
[----:B------:R-:W-:Y:S01]  /*5510*/  FFMA.FTZ R36, R191, R216, -R36 ;  /* 0x000000d8bf247223 */ /* 0x000fe20000010824 */
[C---:B------:R-:W-:Y:S01]  /*5520*/  FMUL.FTZ R216, R188.reuse, R37 ;  /* 0x00000025bcd87220 */ /* 0x040fe20000410000 */
[----:B------:R-:W-:Y:S01]  /*5530*/  FFMA.FTZ R7, R95, R218, R217 ;  /* 0x000000da5f077223 */ /* 0x000fe200000100d9 */
[----:B------:R-:W3:Y:S02]  /*5540*/  SHFL.UP PT, R232, R6, 0x1, RZ ;  /* 0x0420000006e87989 */ /* 0x000ee400000e00ff */
[CC--:B------:R-:W-:Y:S01]  /*5550*/  FFMA.FTZ R217, R189.reuse, R36.reuse, -R216 ;  /* 0x00000024bdd97223 */ /* 0x0c0fe200000108d8 */
[----:B------:R-:W-:Y:S01]  /*5560*/  FMUL.FTZ R36, R188, R36 ;  /* 0x00000024bc247220 */ /* 0x000fe20000410000 */
[----:B------:R-:W5:Y:S02]  /*5570*/  SHFL.UP PT, R221, R7, 0x1, RZ ;  /* 0x0420000007dd7989 */ /* 0x000f6400000e00ff */
[----:B------:R-:W-:Y:S01]  /*5580*/  FMUL.FTZ R219, R184, R217 ;  /* 0x000000d9b8db7220 */ /* 0x000fe20000410000 */
[----:B------:R-:W-:-:S04]  /*5590*/  FFMA.FTZ R37, R189, R37, R36 ;  /* 0x00000025bd257223 */ /* 0x000fc80000010024 */
[-C--:B------:R-:W-:Y:S01]  /*55a0*/  FFMA.FTZ R36, R186, R37.reuse, R219 ;  /* 0x00000025ba247223 */ /* 0x080fe200000100db */
[----:B------:R-:W-:Y:S01]  /*55b0*/  FMUL.FTZ R216, R184, R37 ;  /* 0x00000025b8d87220 */ /* 0x000fe20000410000 */
[----:B------:R-:W-:-:S03]  /*55c0*/  ISETP.GE.AND P0, PT, R113, 0x1, PT ;  /* 0x000000017100780c */ /* 0x000fc60003f06270 */
        /* <DEDUP_REMOVED lines=38> */
[-C--:B--2---:R-:W-:Y:S01]  /*5830*/  FMUL.FTZ R219, R37, R217.reuse ;  /* 0x000000d925db7220 */ /* 0x084fe20000410000 */
[----:B------:R-:W-:Y:S01]  /*5840*/  @P0 FADD.FTZ R7, R7, R234 ;  /* 0x000000ea07070221 */ /* 0x000fe20000010000 */
        /* <DEDUP_REMOVED lines=15> */
[-C--:B-----5:R-:W-:Y:S01]  /*5940*/  @P0 FFMA.FTZ R36, R36, R216.reuse, R221 ;  /* 0x000000d824240223 */ /* 0x0a0fe200000100dd */
[----:B------:R-:W-:Y:S02]  /*5950*/  @P0 FADD.FTZ R7, R7, R234 ;  /* 0x000000ea07070221 */ /* 0x000fe40000010000 */
        /* <DEDUP_REMOVED lines=12> */
[----:B------:R-:W-:-:S06]  /*5a20*/  FFMA.FTZ R219, R36, R219, R237 ;  /* 0x000000db24db7223 */ /* 0x000fcc00000100ed */
[-C--:B-----5:R-:W-:Y:S01]  /*5a30*/  @P0 FFMA.FTZ R37, R37, R216.reuse, -R221 ;  /* 0x000000d825250223 */ /* 0x0a0fe200000108dd */
[----:B------:R-:W-:Y:S01]  /*5a40*/  @P0 FFMA.FTZ R36, R36, R216, R217 ;  /* 0x000000d824240223 */ /* 0x000fe200000100d9 */
[C---:B------:R-:W-:Y:S01]  /*5a50*/  FMUL.FTZ R216, R184.reuse, R233 ;  /* 0x000000e9b8d87220 */ /* 0x040fe20000410000 */
[-C--:B-1----:R-:W-:Y:S01]  /*5a60*/  FMUL.FTZ R217, R184, R3.reuse ;  /* 0x00000003b8d97220 */ /* 0x082fe20000410000 */
[C---:B------:R-:W-:Y:S02]  /*5a70*/  FMUL.FTZ R237, R186.reuse, R3 ;  /* 0x00000003baed7220 */ /* 0x040fe40000410000 */
[C---:B------:R-:W-:Y:S01]  /*5a80*/  FFMA.FTZ R221, R186.reuse, R223, R216 ;  /* 0x000000dfbadd7223 */ /* 0x040fe200000100d8 */
[CC--:B------:R-:W-:Y:S01]  /*5a90*/  FFMA.FTZ R217, R186.reuse, R2.reuse, -R217 ;  /* 0x00000002bad97223 */ /* 0x0c0fe200000108d9 */
[----:B------:R-:W-:Y:S01]  /*5aa0*/  FFMA.FTZ R239, R186, R233, -R234 ;  /* 0x000000e9baef7223 */ /* 0x000fe200000108ea */
[----:B------:R-:W-:Y:S01]  /*5ab0*/  FFMA.FTZ R237, -R184, R2, -R237 ;  /* 0x00000002b8ed7223 */ /* 0x000fe200000109ed */
[----:B------:R-:W-:Y:S01]  /*5ac0*/  FADD.FTZ R221, R222, R221 ;  /* 0x000000dddedd7221 */ /* 0x000fe20000010000 */
[----:B------:R-:W-:Y:S01]  /*5ad0*/  FMUL.FTZ R216, R188, R217 ;  /* 0x000000d9bcd87220 */ /* 0x000fe20000410000 */
[----:B------:R-:W-:Y:S01]  /*5ae0*/  FADD.FTZ R239, R224, R239 ;  /* 0x000000efe0ef7221 */ /* 0x000fe20000010000 */
[C---:B------:R-:W-:Y:S01]  /*5af0*/  FMUL.FTZ R236, R188.reuse, R237 ;  /* 0x000000edbcec7220 */ /* 0x040fe20000410000 */
[C---:B------:R-:W-:Y:S01]  /*5b00*/  FMUL.FTZ R238, R188.reuse, R221 ;  /* 0x000000ddbcee7220 */ /* 0x040fe20000410000 */
[C---:B------:R-:W-:Y:S01]  /*5b10*/  FFMA.FTZ R216, R189.reuse, R237, -R216 ;  /* 0x000000edbdd87223 */ /* 0x040fe200000108d8 */
[----:B------:R-:W-:Y:S01]  /*5b20*/  FMUL.FTZ R234, R188, R239 ;  /* 0x000000efbcea7220 */ /* 0x000fe20000410000 */
[C---:B------:R-:W-:Y:S01]  /*5b30*/  FFMA.FTZ R236, R189.reuse, R217, R236 ;  /* 0x000000d9bdec7223 */ /* 0x040fe200000100ec */
        /* <DEDUP_REMOVED lines=22> */
[----:B------:R-:W-:Y:S02]  /*5ca0*/  FFMA.FTZ R216, R193, R216, -R221 ;  /* 0x000000d8c1d87223 */ /* 0x000fe400000108dd */
[----:B------:R-:W-:Y:S01]  /*5cb0*/  FADD.FTZ R217, R176, R217 ;  /* 0x000000d9b0d97221 */ /* 0x000fe20000010000 */
[-C--:B------:R-:W-:Y:S01]  /*5cc0*/  FFMA.FTZ R236, R195, R234.reuse, R236 ;  /* 0x000000eac3ec7223 */ /* 0x080fe200000100ec */
[C---:B------:R-:W-:Y:S01]  /*5cd0*/  FMUL.FTZ R234, R194.reuse, R234 ;  /* 0x000000eac2ea7220 */ /* 0x040fe20000410000 */
[----:B------:R-:W-:Y:S01]  /*5ce0*/  FADD.FTZ R216, R201, R216 ;  /* 0x000000d8c9d87221 */ /* 0x000fe20000010000 */
[C---:B------:R-:W-:Y:S02]  /*5cf0*/  FMUL.FTZ R221, R194.reuse, R217 ;  /* 0x000000d9c2dd7220 */ /* 0x040fe40000410000 */
[C---:B------:R-:W-:Y:S01]  /*5d00*/  FFMA.FTZ R234, R195.reuse, R238, -R234 ;  /* 0x000000eec3ea7223 */ /* 0x040fe200000108ea */
[-C--:B------:R-:W-:Y:S01]  /*5d10*/  FMUL.FTZ R238, R194, R216.reuse ;  /* 0x000000d8c2ee7220 */ /* 0x080fe20000410000 */
[----:B------:R-:W-:-:S02]  /*5d20*/  FFMA.FTZ R221, R195, R216, -R221 ;  /* 0x000000d8c3dd7223 */ /* 0x000fc400000108dd */
[----:B------:R-:W-:Y:S01]  /*5d30*/  FMUL.FTZ R216, R196, R234 ;  /* 0x000000eac4d87220 */ /* 0x000fe20000410000 */
[----:B------:R-:W-:Y:S01]  /*5d40*/  FFMA.FTZ R217, R195, R217, R238 ;  /* 0x000000d9c3d97223 */ /* 0x000fe200000100ee */
[----:B------:R-:W-:Y:S02]  /*5d50*/  FADD.FTZ R221, R202, R221 ;  /* 0x000000ddcadd7221 */ /* 0x000fe40000010000 */
[CC--:B------:R-:W-:Y:S01]  /*5d60*/  FFMA.FTZ R237, R197.reuse, R236.reuse, R216 ;  /* 0x000000ecc5ed7223 */ /* 0x0c0fe200000100d8 */
[----:B------:R-:W-:Y:S01]  /*5d70*/  FMUL.FTZ R236, R196, R236 ;  /* 0x000000ecc4ec7220 */ /* 0x000fe20000410000 */
[----:B------:R-:W-:Y:S01]  /*5d80*/  FADD.FTZ R217, R178, R217 ;  /* 0x000000d9b2d97221 */ /* 0x000fe20000010000 */
[C---:B------:R-:W-:Y:S02]  /*5d90*/  FMUL.FTZ R216, R196.reuse, R221 ;  /* 0x000000ddc4d87220 */ /* 0x040fe40000410000 */
[C---:B------:R-:W-:Y:S01]  /*5da0*/  FFMA.FTZ R239, R197.reuse, R234, -R236 ;  /* 0x000000eac5ef7223 */ /* 0x040fe200000108ec */
[-C--:B------:R-:W-:Y:S01]  /*5db0*/  FMUL.FTZ R234, R196, R217.reuse ;  /* 0x000000d9c4ea7220 */ /* 0x080fe20000410000 */
[----:B------:R-:W-:-:S03]  /*5dc0*/  FFMA.FTZ R241, R197, R217, R216 ;  /* 0x000000d9c5f17223 */ /* 0x000fc600000100d8 */
[----:B------:R-:W-:Y:S01]  /*5dd0*/  FFMA.FTZ R234, R197, R221, -R234 ;  /* 0x000000ddc5ea7223 */ /* 0x000fe200000108ea */
[----:B------:R-:W-:Y:S01]  /*5de0*/  FMUL.FTZ R217, R198, R239 ;  /* 0x000000efc6d97220 */ /* 0x000fe20000410000 */
[----:B------:R-:W-:Y:S02]  /*5df0*/  FADD.FTZ R241, R180, R241 ;  /* 0x000000f1b4f17221 */ /* 0x000fe40000010000 */
[----:B------:R-:W-:Y:S01]  /*5e00*/  FADD.FTZ R221, R203, R234 ;  /* 0x000000eacbdd7221 */ /* 0x000fe20000010000 */
[-C--:B------:R-:W-:Y:S01]  /*5e10*/  FFMA.FTZ R217, R200, R237.reuse, R217 ;  /* 0x000000edc8d97223 */ /* 0x080fe200000100d9 */
[C---:B------:R-:W-:Y:S01]  /*5e20*/  FMUL.FTZ R237, R198.reuse, R237 ;  /* 0x000000edc6ed7220 */ /* 0x040fe20000410000 */
[C---:B------:R-:W-:Y:S01]  /*5e30*/  FMUL.FTZ R236, R198.reuse, R241 ;  /* 0x000000f1c6ec7220 */ /* 0x040fe20000410000 */
[----:B------:R-:W-:Y:S01]  /*5e40*/  FMUL.FTZ R234, R198, R221 ;  /* 0x000000ddc6ea7220 */ /* 0x000fe20000410000 */
[----:B------:R-:W-:Y:S01]  /*5e50*/  @P0 FADD.FTZ R7, R7, R232 ;  /* 0x000000e807070221 */ /* 0x000fe20000010000 */
[----:B------:R-:W-:Y:S01]  /*5e60*/  @P0 FADD.FTZ R6, R6, R219 ;  /* 0x000000db06060221 */ /* 0x000fe20000010000 */
[----:B------:R-:W-:Y:S01]  /*5e70*/  ISETP.NE.AND P0, PT, R210, 0x1f, PT ;  /* 0x0000001fd200780c */ /* 0x000fe20003f05270 */
[C---:B------:R-:W-:Y:S01]  /*5e80*/  FFMA.FTZ R216, R200.reuse, R239, -R237 ;  /* 0x000000efc8d87223 */ /* 0x040fe200000108ed */
[C---:B------:R-:W-:Y:S01]  /*5e90*/  FFMA.FTZ R241, R200.reuse, R241, R234 ;  /* 0x000000f1c8f17223 */ /* 0x040fe200000100ea */
[----:B------:R-:W-:-:S03]  /*5ea0*/  FFMA.FTZ R237, R200, R221, -R236 ;  /* 0x000000ddc8ed7223 */ /* 0x000fc600000108ec */
[----:B------:R-:W-:Y:S01]  /*5eb0*/  FADD.FTZ R221, R182, R241 ;  /* 0x000000f1b6dd7221 */ /* 0x000fe20000010000 */
[----:B------:R-:W-:Y:S01]  /*5ec0*/  FADD.FTZ R219, R204, R237 ;  /* 0x000000edccdb7221 */ /* 0x000fe20000010000 */
[----:B------:R-:W-:Y:S01]  /*5ed0*/  ULEA UR7, UR4, UR6, 0x4 ;  /* 0x0000000604077291 */ /* 0x000fe2000f8e20ff */
[----:B------:R0:W1:Y:S01]  /*5ee0*/  SHFL.DOWN PT, R239, R217, 0x1, 0x1f ;  /* 0x08201f00d9ef7f89 */ /* 0x00006200000e0000 */
[----:B------:R-:W-:Y:S03]  /*5ef0*/  BSSY.RECONVERGENT B0, `(.L_x_15983) ;  /* 0x0000015000007945 */ /* 0x000fe60003800200 */
[----:B----4-:R0:W2:Y:S04]  /*5f00*/  SHFL.IDX PT, R234, R5, RZ, 0x1f ;  /* 0x00001fff05ea7589 */ /* 0x0100a800000e0000 */
[----:B------:R0:W3:Y:S04]  /*5f10*/  SHFL.IDX PT, R232, R4, RZ, 0x1f ;  /* 0x00001fff04e87589 */ /* 0x0000e800000e0000 */
[----:B------:R0:W4:Y:S04]  /*5f20*/  SHFL.DOWN PT, R240, R216, 0x1, 0x1f ;  /* 0x08201f00d8f07f89 */ /* 0x00012800000e0000 */
[----:B------:R-:W0:Y:S04]  /*5f30*/  SHFL.UP PT, R37, R37, 0x1, RZ ;  /* 0x0420000025257989 */ /* 0x000e2800000e00ff */
[----:B------:R0:W0:Y:S04]  /*5f40*/  SHFL.UP PT, R237, R36, 0x1, RZ ;  /* 0x0420000024ed7989 */ /* 0x00002800000e00ff */
[----:B------:R0:W0:Y:S04]  /*5f50*/  SHFL.UP PT, R236, R7, 0x1, RZ ;  /* 0x0420000007ec7989 */ /* 0x00002800000e00ff */
[----:B------:R0:W0:Y:S04]  /*5f60*/  SHFL.UP PT, R238, R6, 0x1, RZ ;  /* 0x0420000006ee7989 */ /* 0x00002800000e00ff */
        /* <DEDUP_REMOVED lines=13> */
.L_x_15984:
[----:B------:R-:W-:Y:S05]  /*6040*/  BSYNC.RECONVERGENT B0 ;  /* 0x0000000000007941 */ /* 0x000fea0003800200 */
.L_x_15983:
        /* <DEDUP_REMOVED lines=17> */
[CC--:B--2---:R-:W-:Y:S01]  /*6160*/  FMUL.FTZ R36, R216.reuse, R243.reuse ;  /* 0x000000f3d8247220 */ /* 0x0c4fe20000410000 */
[----:B------:R-:W-:Y:S01]  /*6170*/  FMUL.FTZ R239, R217, R243 ;  /* 0x000000f3d9ef7220 */ /* 0x000fe20000410000 */
[----:B0-----:R-:W-:Y:S01]  /*6180*/  FADD.FTZ R221, R221, R240 ;  /* 0x000000f0dddd7221 */ /* 0x001fe20000010000 */
[----:B------:R-:W-:Y:S01]  /*6190*/  FADD.FTZ R219, R219, R242 ;  /* 0x000000f2dbdb7221 */ /* 0x000fe20000010000 */
[-C--:B-1----:R-:W-:Y:S01]  /*61a0*/  FFMA.FTZ R217, R217, R241.reuse, -R36 ;  /* 0x000000f1d9d97223 */ /* 0x082fe20000010824 */
[----:B------:R-:W-:-:S07]  /*61b0*/  FFMA.FTZ R216, R216, R241, R239 ;  /* 0x000000f1d8d87223 */ /* 0x000fce00000100ef */
.L_x_15986:
[----:B------:R-:W-:Y:S05]  /*61c0*/  BSYNC.RECONVERGENT B0 ;  /* 0x0000000000007941 */ /* 0x000fea0003800200 */
.L_x_15985:
        /* <DEDUP_REMOVED lines=11> */
[CC--:B--2---:R-:W-:Y:S01]  /*6280*/  FMUL.FTZ R36, R216.reuse, R243.reuse ;  /* 0x000000f3d8247220 */ /* 0x0c4fe20000410000 */
[----:B------:R-:W-:Y:S01]  /*6290*/  FMUL.FTZ R239, R217, R243 ;  /* 0x000000f3d9ef7220 */ /* 0x000fe20000410000 */
[----:B01----:R-:W-:Y:S01]  /*62a0*/  FADD.FTZ R221, R221, R240 ;  /* 0x000000f0dddd7221 */ /* 0x003fe20000010000 */
[----:B------:R-:W-:Y:S01]  /*62b0*/  FADD.FTZ R219, R219, R242 ;  /* 0x000000f2dbdb7221 */ /* 0x000fe20000010000 */
[-C--:B------:R-:W-:Y:S01]  /*62c0*/  FFMA.FTZ R217, R217, R241.reuse, -R36 ;  /* 0x000000f1d9d97223 */ /* 0x080fe20000010824 */
[----:B------:R-:W-:-:S07]  /*62d0*/  FFMA.FTZ R216, R216, R241, R239 ;  /* 0x000000f1d8d87223 */ /* 0x000fce00000100ef */
.L_x_15988:
[----:B------:R-:W-:Y:S05]  /*62e0*/  BSYNC.RECONVERGENT B0 ;  /* 0x0000000000007941 */ /* 0x000fea0003800200 */
.L_x_15987:
        /* <DEDUP_REMOVED lines=11> */
[CC--:B0-----:R-:W-:Y:S01]  /*63a0*/  FMUL.FTZ R36, R216.reuse, R243.reuse ;  /* 0x000000f3d8247220 */ /* 0x0c1fe20000410000 */
[----:B------:R-:W-:Y:S01]  /*63b0*/  FMUL.FTZ R239, R217, R243 ;  /* 0x000000f3d9ef7220 */ /* 0x000fe20000410000 */
[----:B-12---:R-:W-:Y:S01]  /*63c0*/  FADD.FTZ R221, R221, R240 ;  /* 0x000000f0dddd7221 */ /* 0x006fe20000010000 */
[----:B------:R-:W-:Y:S01]  /*63d0*/  FADD.FTZ R219, R219, R242 ;  /* 0x000000f2dbdb7221 */ /* 0x000fe20000010000 */
[-C--:B------:R-:W-:Y:S01]  /*63e0*/  FFMA.FTZ R217, R217, R241.reuse, -R36 ;  /* 0x000000f1d9d97223 */ /* 0x080fe20000010824 */
[----:B------:R-:W-:-:S07]  /*63f0*/  FFMA.FTZ R216, R216, R241, R239 ;  /* 0x000000f1d8d87223 */ /* 0x000fce00000100ef */
.L_x_15990:
[----:B------:R-:W-:Y:S05]  /*6400*/  BSYNC.RECONVERGENT B0 ;  /* 0x0000000000007941 */ /* 0x000fea0003800200 */
.L_x_15989:
        /* <DEDUP_REMOVED lines=11> */
[CC--:B------:R-:W-:Y:S01]  /*64c0*/  FMUL.FTZ R36, R216.reuse, R243.reuse ;  /* 0x000000f3d8247220 */ /* 0x0c0fe20000410000 */
[----:B------:R-:W-:Y:S01]  /*64d0*/  FMUL.FTZ R239, R217, R243 ;  /* 0x000000f3d9ef7220 */ /* 0x000fe20000410000 */
[----:B-123--:R-:W-:Y:S01]  /*64e0*/  FADD.FTZ R221, R221, R240 ;  /* 0x000000f0dddd7221 */ /* 0x00efe20000010000 */
[----:B------:R-:W-:Y:S01]  /*64f0*/  FADD.FTZ R219, R219, R242 ;  /* 0x000000f2dbdb7221 */ /* 0x000fe20000010000 */
[-C--:B------:R-:W-:Y:S01]  /*6500*/  FFMA.FTZ R217, R217, R241.reuse, -R36 ;  /* 0x000000f1d9d97223 */ /* 0x080fe20000010824 */
[----:B------:R-:W-:-:S07]  /*6510*/  FFMA.FTZ R216, R216, R241, R239 ;  /* 0x000000f1d8d87223 */ /* 0x000fce00000100ef */
.L_x_15992:
[----:B------:R-:W-:Y:S05]  /*6520*/  BSYNC.RECONVERGENT B0 ;  /* 0x0000000000007941 */ /* 0x000fea0003800200 */
.L_x_15991:
[-C--:B------:R-:W-:Y:S01]  /*6530*/  FMUL.FTZ R240, R37, R234.reuse ;  /* 0x000000ea25f07220 */ /* 0x080fe20000410000 */
[----:B------:R-:W-:Y:S01]  /*6540*/  FMUL.FTZ R36, R237, R234 ;  /* 0x000000eaed247220 */ /* 0x000fe20000410000 */
[----:B------:R-:W-:Y:S01]  /*6550*/  ISETP.NE.AND P0, PT, R159, 0x1f, PT ;  /* 0x0000001f9f00780c */ /* 0x000fe20003f05270 */
[----:B----4-:R-:W-:Y:S01]  /*6560*/  SHFL.DOWN PT, R239, R219, 0x1, 0x1f ;  /* 0x08201f00dbef7f89 */ /* 0x010fe200000e0000 */
[-C--:B------:R-:W-:Y:S01]  /*6570*/  FFMA.FTZ R237, R237, R232.reuse, R240 ;  /* 0x000000e8eded7223 */ /* 0x080fe200000100f0 */
[----:B------:R-:W-:Y:S01]  /*6580*/  FFMA.FTZ R37, R37, R232, -R36 ;  /* 0x000000e825257223 */ /* 0x000fe20000010824 */
[----:B------:R-:W-:Y:S01]  /*6590*/  ISETP.NE.AND P4, PT, R159, RZ, PT ;  /* 0x000000ff9f00720c */ /* 0x000fe20003f85270 */
[----:B------:R-:W-:Y:S01]  /*65a0*/  SHFL.DOWN PT, R36, R217, 0x1, 0x1f ;  /* 0x08201f00d9247f89 */ /* 0x000fe200000e0000 */
[----:B------:R-:W-:Y:S01]  /*65b0*/  @P1 FADD.FTZ R234, R238, R237 ;  /* 0x000000edeeea1221 */ /* 0x000fe20000010000 */
[----:B------:R-:W-:Y:S01]  /*65c0*/  @P1 FADD.FTZ R232, R236, R37 ;  /* 0x00000025ece81221 */ /* 0x000fe20000010000 */
[----:B------:R-:W-:Y:S01]  /*65d0*/  BSSY.RECONVERGENT B0, `(.L_x_15993) ;  /* 0x0000110000007945 */ /* 0x000fe20003800200 */
[----:B------:R-:W-:Y:S01]  /*65e0*/  SHFL.DOWN PT, R238, R216, 0x1, 0x1f ;  /* 0x08201f00d8ee7f89 */ /* 0x000fe200000e0000 */
[C---:B------:R-:W-:Y:S01]  /*65f0*/  FMUL.FTZ R37, R35.reuse, R234 ;  /* 0x000000ea23257220 */ /* 0x040fe20000410000 */
[----:B------:R-:W-:-:S02]  /*6600*/  FMUL.FTZ R35, R35, R232 ;  /* 0x000000e823237220 */ /* 0x000fc40000410000 */
[----:B------:R-:W4:Y:S01]  /*6610*/  SHFL.IDX PT, R237, R7, RZ, 0x1f ;  /* 0x00001fff07ed7589 */ /* 0x000f2200000e0000 */
[C---:B------:R-:W-:Y:S01]  /*6620*/  FFMA.FTZ R232, R34.reuse, R232, -R37 ;  /* 0x000000e822e87223 */ /* 0x040fe20000010825 */
[----:B------:R-:W-:Y:S02]  /*6630*/  FFMA.FTZ R234, R34, R234, R35 ;  /* 0x000000ea22ea7223 */ /* 0x000fe40000010023 */
[----:B------:R-:W5:Y:S01]  /*6640*/  SHFL.IDX PT, R236, R6, RZ, 0x1f ;  /* 0x00001fff06ec7589 */ /* 0x000f6200000e0000 */
[----:B------:R-:W-:-:S03]  /*6650*/  FADD.FTZ R232, R231, R232 ;  /* 0x000000e8e7e87221 */ /* 0x000fc60000010000 */
[----:B------:R-:W5:Y:S04]  /*6660*/  SHFL.DOWN PT, R240, R221, 0x1, 0x1f ;  /* 0x08201f00ddf07f89 */ /* 0x000f6800000e0000 */
[----:B012---:R-:W0:Y:S04]  /*6670*/  SHFL.IDX PT, R216, R216, RZ, 0x1f ;  /* 0x00001fffd8d87589 */ /* 0x007e2800000e0000 */
[----:B------:R-:W1:Y:S04]  /*6680*/  SHFL.IDX PT, R217, R217, RZ, 0x1f ;  /* 0x00001fffd9d97589 */ /* 0x000e6800000e0000 */
[----:B---3--:R-:W2:Y:S01]  /*6690*/  SHFL.IDX PT, R221, R221, RZ, 0x1f ;  /* 0x00001fffdddd7589 */ /* 0x008ea200000e0000 */
[-C--:B----4-:R-:W-:Y:S01]  /*66a0*/  @P0 FMUL.FTZ R35, R238, R237.reuse ;  /* 0x000000edee230220 */ /* 0x090fe20000410000 */
[----:B------:R-:W-:-:S02]  /*66b0*/  @P0 FMUL.FTZ R37, R36, R237 ;  /* 0x000000ed24250220 */ /* 0x000fc40000410000 */
[----:B------:R-:W3:Y:S01]  /*66c0*/  SHFL.IDX PT, R219, R219, RZ, 0x1f ;  /* 0x00001fffdbdb7589 */ /* 0x000ee200000e0000 */
[-C--:B-----5:R-:W-:Y:S01]  /*66d0*/  @P0 FFMA.FTZ R35, R36, R236.reuse, -R35 ;  /* 0x000000ec24230223 */ /* 0x0a0fe20000010823 */
[----:B------:R-:W-:Y:S01]  /*66e0*/  IADD3 R36, P1, PT, R64, R159, RZ ;  /* 0x0000009f40247210 */ /* 0x000fe20007f3e0ff */
[----:B------:R-:W-:Y:S02]  /*66f0*/  @P0 FFMA.FTZ R34, R238, R236, R37 ;  /* 0x000000ecee220223 */ /* 0x000fe40000010025 */
[----:B------:R-:W-:Y:S01]  /*6700*/  @P0 FADD.FTZ R236, R240, R35 ;  /* 0x00000023f0ec0221 */ /* 0x000fe20000010000 */
[----:B------:R-:W-:Y:S01]  /*6710*/  LEA.HI.X.SX32 R37, R64, RZ, 0x1, P1 ;  /* 0x000000ff40257211 */ /* 0x000fe200008f0eff */
[----:B------:R-:W-:Y:S01]  /*6720*/  @P0 FADD.FTZ R237, R239, R34 ;  /* 0x00000022efed0221 */ /* 0x000fe20000010000 */
[----:B------:R-:W-:Y:S01]  /*6730*/  FMUL.FTZ R240, R101, R94 ;  /* 0x0000005e65f07220 */ /* 0x000fe20000410000 */
[----:B------:R-:W-:-:S04]  /*6740*/  IMAD.WIDE.U32 R36, R30, UR4, R36 ;  /* 0x000000041e247c25 */ /* 0x000fc8000f8e0024 */
[----:B------:R-:W-:Y:S01]  /*6750*/  IMAD R35, R31, UR4, R37 ;  /* 0x000000041f237c24 */ /* 0x000fe2000f8e0225 */
[----:B------:R-:W-:Y:S01]  /*6760*/  LEA R34, P0, R36, R167, 0x2 ;  /* 0x000000a724227211 */ /* 0x000fe200078010ff */
[----:B------:R-:W-:-:S03]  /*6770*/  FMUL.FTZ R37, R237, R3 ;  /* 0x00000003ed257220 */ /* 0x000fc60000410000 */
[----:B------:R-:W-:Y:S01]  /*6780*/  LEA.HI.X R35, R36, R165, R35, 0x2, P0 ;  /* 0x000000a524237211 */ /* 0x000fe200000f1423 */
[----:B------:R-:W-:Y:S01]  /*6790*/  FMUL.FTZ R36, R236, R3 ;  /* 0x00000003ec247220 */ /* 0x000fe20000410000 */
[----:B------:R-:W-:Y:S01]  /*67a0*/  FADD.FTZ R3, R235, R234 ;  /* 0x000000eaeb037221 */ /* 0x000fe20000010000 */
[----:B------:R-:W-:Y:S02]  /*67b0*/  FFMA.FTZ R234, R0, R232, RZ ;  /* 0x000000e800ea7223 */ /* 0x000fe400000100ff */
[-C--:B------:R-:W-:Y:S01]  /*67c0*/  FFMA.FTZ R36, R237, R2.reuse, -R36 ;  /* 0x00000002ed247223 */ /* 0x080fe20000010824 */
[----:B------:R-:W-:Y:S01]  /*67d0*/  FFMA.FTZ R2, R236, R2, R37 ;  /* 0x00000002ec027223 */ /* 0x000fe20000010025 */
[-C--:B------:R-:W-:Y:S01]  /*67e0*/  FMUL.FTZ R231, R198, R3.reuse ;  /* 0x00000003c6e77220 */ /* 0x080fe20000410000 */
[----:B------:R-:W-:Y:S01]  /*67f0*/  FFMA.FTZ R236, R0, -R3, RZ ;  /* 0x8000000300ec7223 */ /* 0x000fe200000100ff */
[----:B------:R-:W-:Y:S01]  /*6800*/  FADD.FTZ R37, R233, R36 ;  /* 0x00000024e9257221 */ /* 0x000fe20000010000 */
[----:B------:R-:W-:Y:S01]  /*6810*/  FADD.FTZ R223, R223, R2 ;  /* 0x00000002dfdf7221 */ /* 0x000fe20000010000 */
[-C--:B------:R-:W-:Y:S01]  /*6820*/  FMUL.FTZ R2, R198, R232.reuse ;  /* 0x000000e8c6027220 */ /* 0x080fe20000410000 */
[----:B------:R-:W-:Y:S01]  /*6830*/  FFMA.FTZ R231, R200, R232, -R231 ;  /* 0x000000e8c8e77223 */ /* 0x000fe200000108e7 */
[C---:B------:R-:W-:Y:S01]  /*6840*/  FMUL.FTZ R233, R184.reuse, R37 ;  /* 0x00000025b8e97220 */ /* 0x040fe20000410000 */
[----:B------:R-:W-:Y:S01]  /*6850*/  FMUL.FTZ R36, R184, R223 ;  /* 0x000000dfb8247220 */ /* 0x000fe20000410000 */
[----:B------:R-:W-:Y:S01]  /*6860*/  FFMA.FTZ R2, R200, R3, R2 ;  /* 0x00000003c8027223 */ /* 0x000fe20000010002 */
[----:B------:R-:W-:Y:S01]  /*6870*/  FFMA.FTZ R231, R102, R229, R231 ;  /* 0x000000e566e77223 */ /* 0x000fe200000100e7 */
[C---:B------:R-:W-:Y:S01]  /*6880*/  FFMA.FTZ R233, R186.reuse, R223, R233 ;  /* 0x000000dfbae97223 */ /* 0x040fe200000100e9 */
[----:B------:R-:W-:Y:S01]  /*6890*/  FFMA.FTZ R229, R186, R37, -R36 ;  /* 0x00000025bae57223 */ /* 0x000fe20000010824 */
[----:B------:R-:W-:Y:S01]  /*68a0*/  FMUL.FTZ R36, R103, R96 ;  /* 0x0000006067247220 */ /* 0x000fe20000410000 */
[----:B------:R-:W-:Y:S01]  /*68b0*/  FFMA.FTZ R237, R102, R225, R2 ;  /* 0x000000e166ed7223 */ /* 0x000fe20000010002 */
[----:B------:R-:W-:Y:S01]  /*68c0*/  FADD.FTZ R2, R222, R233 ;  /* 0x000000e9de027221 */ /* 0x000fe20000010000 */
[----:B------:R-:W-:Y:S01]  /*68d0*/  FADD.FTZ R224, R224, R229 ;  /* 0x000000e5e0e07221 */ /* 0x000fe20000010000 */
[-C--:B------:R-:W-:Y:S01]  /*68e0*/  FFMA.FTZ R222, -R187, R36.reuse, R232 ;  /* 0x00000024bbde7223 */ /* 0x080fe200000101e8 */
[----:B------:R-:W-:Y:S01]  /*68f0*/  FFMA.FTZ R36, R172, -R36, R3 ;  /* 0x80000024ac247223 */ /* 0x000fe20000010003 */
[----:B------:R-:W-:Y:S01]  /*6900*/  FMUL.FTZ R3, R102, R93 ;  /* 0x0000005d66037220 */ /* 0x000fe20000410000 */
[C---:B------:R-:W-:Y:S01]  /*6910*/  FMUL.FTZ R232, R196.reuse, R237 ;  /* 0x000000edc4e87220 */ /* 0x040fe20000410000 */
[CC--:B------:R-:W-:Y:S01]  /*6920*/  FFMA.FTZ R233, R71.reuse, R231.reuse, R234 ;  /* 0x000000e747e97223 */ /* 0x0c0fe200000100ea */
[----:B------:R-:W-:Y:S01]  /*6930*/  FMUL.FTZ R234, R196, R231 ;  /* 0x000000e7c4ea7220 */ /* 0x000fe20000410000 */
[----:B------:R-:W-:Y:S01]  /*6940*/  FFMA.FTZ R235, R71, -R237, R236 ;  /* 0x800000ed47eb7223 */ /* 0x000fe200000100ec */
[C---:B------:R-:W-:Y:S01]  /*6950*/  FFMA.FTZ R232, R197.reuse, R231, -R232 ;  /* 0x000000e7c5e87223 */ /* 0x040fe200000108e8 */
[----:B------:R-:W-:Y:S01]  /*6960*/  FFMA.FTZ R225, -R170, R3, R231 ;  /* 0x00000003aae17223 */ /* 0x000fe200000101e7 */
[C---:B------:R-:W-:Y:S01]  /*6970*/  FMUL.FTZ R236, R188.reuse, R224 ;  /* 0x000000e0bcec7220 */ /* 0x040fe20000410000 */
[----:B------:R-:W-:Y:S01]  /*6980*/  FMUL.FTZ R231, R188, R2 ;  /* 0x00000002bce77220 */ /* 0x000fe20000410000 */
[----:B------:R-:W-:Y:S01]  /*6990*/  FFMA.FTZ R229, R197, R237, R234 ;  /* 0x000000edc5e57223 */ /* 0x000fe200000100ea */
[----:B------:R-:W-:Y:S01]  /*69a0*/  FFMA.FTZ R228, R101, R228, R232 ;  /* 0x000000e465e47223 */ /* 0x000fe200000100e8 */
[C---:B------:R-:W-:Y:S01]  /*69b0*/  FFMA.FTZ R236, R189.reuse, R2, R236 ;  /* 0x00000002bdec7223 */ /* 0x040fe200000100ec */
[----:B------:R-:W-:Y:S01]  /*69c0*/  FFMA.FTZ R231, R189, R224, -R231 ;  /* 0x000000e0bde77223 */ /* 0x000fe200000108e7 */
        /* <DEDUP_REMOVED lines=8> */
[-C--:B------:R-:W-:Y:S01]  /*6a50*/  FFMA.FTZ R231, R195, R228.reuse, -R226 ;  /* 0x000000e4c3e77223 */ /* 0x080fe200000108e2 */
[----:B------:R-:W-:Y:S01]  /*6a60*/  FFMA.FTZ R3, R168, -R3, R237 ;  /* 0x80000003a8037223 */ /* 0x000fe200000100ed */
[----:B------:R-:W-:Y:S01]  /*6a70*/  FFMA.FTZ R236, R70, R228, R233 ;  /* 0x000000e446ec7223 */ /* 0x000fe200000100e9 */
[C---:B------:R-:W-:Y:S01]  /*6a80*/  FFMA.FTZ R233, R191.reuse, R227, R232 ;  /* 0x000000e3bfe97223 */ /* 0x040fe200000100e8 */
[----:B------:R-:W-:Y:S01]  /*6a90*/  FFMA.FTZ R234, R191, R229, -R234 ;  /* 0x000000e5bfea7223 */ /* 0x000fe200000108ea */
[C---:B------:R-:W-:Y:S01]  /*6aa0*/  FFMA.FTZ R237, R100.reuse, R215, R230 ;  /* 0x000000d764ed7223 */ /* 0x040fe200000100e6 */
[----:B------:R-:W-:Y:S01]  /*6ab0*/  FFMA.FTZ R213, R100, R213, R231 ;  /* 0x000000d564d57223 */ /* 0x000fe200000100e7 */
[----:B------:R-:W-:Y:S01]  /*6ac0*/  FADD.FTZ R174, R174, R233 ;  /* 0x000000e9aeae7221 */ /* 0x000fe20000010000 */
[----:B------:R-:W-:Y:S01]  /*6ad0*/  FADD.FTZ R199, R199, R234 ;  /* 0x000000eac7c77221 */ /* 0x000fe20000010000 */
[----:B------:R-:W-:Y:S01]  /*6ae0*/  FMUL.FTZ R230, R192, R237 ;  /* 0x000000edc0e67220 */ /* 0x000fe20000410000 */
[----:B------:R-:W-:Y:S01]  /*6af0*/  FMUL.FTZ R215, R100, R91 ;  /* 0x0000005b64d77220 */ /* 0x000fe20000410000 */
[CC--:B------:R-:W-:Y:S01]  /*6b00*/  FMUL.FTZ R232, R192.reuse, R213.reuse ;  /* 0x000000d5c0e87220 */ /* 0x0c0fe20000410000 */
[-C--:B------:R-:W-:Y:S01]  /*6b10*/  FFMA.FTZ R233, R69, R213.reuse, R236 ;  /* 0x000000d545e97223 */ /* 0x080fe200000100ec */
[C---:B------:R-:W-:Y:S01]  /*6b20*/  FFMA.FTZ R230, R193.reuse, R213, -R230 ;  /* 0x000000d5c1e67223 */ /* 0x040fe200000108e6 */
[C---:B------:R-:W-:Y:S01]  /*6b30*/  FMUL.FTZ R231, R192.reuse, R199 ;  /* 0x000000c7c0e77220 */ /* 0x040fe20000410000 */
[----:B------:R-:W-:Y:S01]  /*6b40*/  FMUL.FTZ R234, R192, R174 ;  /* 0x000000aec0ea7220 */ /* 0x000fe20000410000 */
[----:B------:R-:W-:Y:S01]  /*6b50*/  FFMA.FTZ R238, R70, -R242, R235 ;  /* 0x800000f246ee7223 */ /* 0x000fe200000100eb */
[-C--:B------:R-:W-:Y:S01]  /*6b60*/  FFMA.FTZ R213, -R166, R215.reuse, R213 ;  /* 0x000000d7a6d57223 */ /* 0x080fe200000101d5 */
[----:B------:R-:W-:Y:S01]  /*6b70*/  FFMA.FTZ R192, R164, -R215, R237 ;  /* 0x800000d7a4c07223 */ /* 0x000fe200000100ed */
[-C--:B------:R-:W-:Y:S01]  /*6b80*/  FFMA.FTZ R215, R193, R237.reuse, R232 ;  /* 0x000000edc1d77223 */ /* 0x080fe200000100e8 */
[----:B------:R-:W-:Y:S01]  /*6b90*/  FFMA.FTZ R235, R69, -R237, R238 ;  /* 0x800000ed45eb7223 */ /* 0x000fe200000100ee */
[C---:B------:R-:W-:Y:S01]  /*6ba0*/  FFMA.FTZ R234, R193.reuse, R199, -R234 ;  /* 0x000000c7c1ea7223 */ /* 0x040fe200000108ea */
[----:B------:R-:W-:Y:S01]  /*6bb0*/  FFMA.FTZ R231, R193, R174, R231 ;  /* 0x000000aec1e77223 */ /* 0x000fe200000100e7 */
[C---:B------:R-:W-:Y:S01]  /*6bc0*/  FFMA.FTZ R238, R99.reuse, R214, R215 ;  /* 0x000000d663ee7223 */ /* 0x040fe200000100d7 */
[----:B------:R-:W-:Y:S01]  /*6bd0*/  FFMA.FTZ R236, R99, R212, R230 ;  /* 0x000000d463ec7223 */ /* 0x000fe200000100e6 */
[----:B------:R-:W-:Y:S01]  /*6be0*/  FADD.FTZ R201, R201, R234 ;  /* 0x000000eac9c97221 */ /* 0x000fe20000010000 */
[----:B------:R-:W-:Y:S01]  /*6bf0*/  FADD.FTZ R176, R176, R231 ;  /* 0x000000e7b0b07221 */ /* 0x000fe20000010000 */
[C---:B------:R-:W-:Y:S01]  /*6c00*/  FMUL.FTZ R212, R190.reuse, R238 ;  /* 0x000000eebed47220 */ /* 0x040fe20000410000 */
[-C--:B------:R-:W-:Y:S01]  /*6c10*/  FMUL.FTZ R214, R190, R236.reuse ;  /* 0x000000ecbed67220 */ /* 0x080fe20000410000 */
[C---:B------:R-:W-:Y:S01]  /*6c20*/  FFMA.FTZ R230, R68.reuse, R236, R233 ;  /* 0x000000ec44e67223 */ /* 0x040fe200000100e9 */
[----:B------:R-:W-:Y:S01]  /*6c30*/  FFMA.FTZ R232, R68, -R238, R235 ;  /* 0x800000ee44e87223 */ /* 0x000fe200000100eb */
[C---:B------:R-:W-:Y:S01]  /*6c40*/  FFMA.FTZ R215, R191.reuse, R236, -R212 ;  /* 0x000000ecbfd77223 */ /* 0x040fe200000108d4 */
        /* <DEDUP_REMOVED lines=10> */
[----:B------:R-:W-:Y:S01]  /*6cf0*/  FMUL.FTZ R194, R188, R231 ;  /* 0x000000e7bcc27220 */ /* 0x000fe20000410000 */
[----:B------:R-:W-:Y:S01]  /*6d00*/  FMUL.FTZ R191, R98, R89 ;  /* 0x0000005962bf7220 */ /* 0x000fe20000410000 */
[-C--:B------:R-:W-:Y:S01]  /*6d10*/  FFMA.FTZ R207, R67, R205.reuse, R230 ;  /* 0x000000cd43cf7223 */ /* 0x080fe200000100e6 */
[----:B------:R-:W-:Y:S01]  /*6d20*/  FMUL.FTZ R214, R196, R202 ;  /* 0x000000cac4d67220 */ /* 0x000fe20000410000 */
[C---:B------:R-:W-:Y:S01]  /*6d30*/  FFMA.FTZ R194, R189.reuse, R205, -R194 ;  /* 0x000000cdbdc27223 */ /* 0x040fe200000108c2 */
[----:B------:R-:W-:Y:S01]  /*6d40*/  FFMA.FTZ R189, R189, R231, R212 ;  /* 0x000000e7bdbd7223 */ /* 0x000fe200000100d4 */
[----:B------:R-:W-:Y:S01]  /*6d50*/  FFMA.FTZ R188, -R162, R191, R205 ;  /* 0x000000bfa2bc7223 */ /* 0x000fe200000101cd */
[-C--:B------:R-:W-:Y:S01]  /*6d60*/  FFMA.FTZ R195, R197, R178.reuse, R214 ;  /* 0x000000b2c5c37223 */ /* 0x080fe200000100d6 */
[----:B------:R-:W-:Y:S01]  /*6d70*/  FMUL.FTZ R205, R196, R178 ;  /* 0x000000b2c4cd7220 */ /* 0x000fe20000410000 */
[C---:B------:R-:W-:Y:S01]  /*6d80*/  FFMA.FTZ R212, R97.reuse, R206, R189 ;  /* 0x000000ce61d47223 */ /* 0x040fe200000100bd */
[----:B------:R-:W-:Y:S01]  /*6d90*/  FFMA.FTZ R208, R97, R208, R194 ;  /* 0x000000d061d07223 */ /* 0x000fe200000100c2 */
[----:B------:R-:W-:Y:S01]  /*6da0*/  FADD.FTZ R189, R180, R195 ;  /* 0x000000c3b4bd7221 */ /* 0x000fe20000010000 */
[----:B------:R-:W-:Y:S01]  /*6db0*/  FFMA.FTZ R196, R197, R202, -R205 ;  /* 0x000000cac5c47223 */ /* 0x000fe200000108cd */
[C---:B------:R-:W-:Y:S01]  /*6dc0*/  FMUL.FTZ R195, R184.reuse, R212 ;  /* 0x000000d4b8c37220 */ /* 0x040fe20000410000 */
[-C--:B------:R-:W-:Y:S01]  /*6dd0*/  FMUL.FTZ R197, R184, R208.reuse ;  /* 0x000000d0b8c57220 */ /* 0x080fe20000410000 */
[----:B------:R-:W-:Y:S01]  /*6de0*/  FFMA.FTZ R215, R67, -R231, R232 ;  /* 0x800000e743d77223 */ /* 0x000fe200000100e8 */
[----:B------:R-:W-:Y:S01]  /*6df0*/  FADD.FTZ R203, R203, R196 ;  /* 0x000000c4cbcb7221 */ /* 0x000fe20000010000 */
[C---:B------:R-:W-:Y:S01]  /*6e00*/  FFMA.FTZ R206, R186.reuse, R208, -R195 ;  /* 0x000000d0bace7223 */ /* 0x040fe200000108c3 */
[----:B------:R-:W-:Y:S01]  /*6e10*/  FFMA.FTZ R186, R186, R212, R197 ;  /* 0x000000d4baba7223 */ /* 0x000fe200000100c5 */
[----:B------:R-:W-:Y:S01]  /*6e20*/  FFMA.FTZ R196, R66, R208, R207 ;  /* 0x000000d042c47223 */ /* 0x000fe200000100cf */
[C---:B------:R-:W-:Y:S01]  /*6e30*/  FMUL.FTZ R195, R198.reuse, R203 ;  /* 0x000000cbc6c37220 */ /* 0x040fe20000410000 */
[C---:B------:R-:W-:Y:S01]  /*6e40*/  FFMA.FTZ R218, R95.reuse, R218, R206 ;  /* 0x000000da5fda7223 */ /* 0x040fe200000100ce */
[----:B------:R-:W-:Y:S01]  /*6e50*/  FMUL.FTZ R206, R198, R189 ;  /* 0x000000bdc6ce7220 */ /* 0x000fe20000410000 */
[----:B0-----:R-:W-:Y:S01]  /*6e60*/  FMUL.FTZ R198, R216, R7 ;  /* 0x00000007d8c67220 */ /* 0x001fe20000410000 */
[C---:B------:R-:W-:Y:S01]  /*6e70*/  FFMA.FTZ R195, R200.reuse, R189, R195 ;  /* 0x000000bdc8c37223 */ /* 0x040fe200000100c3 */
[----:B------:R-:W-:Y:S01]  /*6e80*/  FFMA.FTZ R220, R95, R220, R186 ;  /* 0x000000dc5fdc7223 */ /* 0x000fe200000100ba */
[----:B------:R-:W-:Y:S01]  /*6e90*/  FFMA.FTZ R197, R200, R203, -R206 ;  /* 0x000000cbc8c57223 */ /* 0x000fe200000108ce */
[-C--:B------:R-:W-:Y:S01]  /*6ea0*/  FMUL.FTZ R186, R216, R6.reuse ;  /* 0x00000006d8ba7220 */ /* 0x080fe20000410000 */
[----:B------:R-:W-:Y:S01]  /*6eb0*/  FADD.FTZ R182, R182, R195 ;  /* 0x000000c3b6b67221 */ /* 0x000fe20000010000 */
[C---:B-1----:R-:W-:Y:S01]  /*6ec0*/  FFMA.FTZ R198, R217.reuse, R6, -R198 ;  /* 0x00000006d9c67223 */ /* 0x042fe200000108c6 */
[----:B------:R-:W-:Y:S01]  /*6ed0*/  FADD.FTZ R195, R204, R197 ;  /* 0x000000c5ccc37221 */ /* 0x000fe20000010000 */
[C---:B------:R-:W-:Y:S01]  /*6ee0*/  FMUL.FTZ R6, R216.reuse, R5 ;  /* 0x00000005d8067220 */ /* 0x040fe20000410000 */
[----:B------:R-:W-:Y:S01]  /*6ef0*/  FMUL.FTZ R216, R216, R4 ;  /* 0x00000004d8d87220 */ /* 0x000fe20000410000 */
[----:B------:R-:W-:Y:S01]  /*6f00*/  FFMA.FTZ R186, R217, R7, R186 ;  /* 0x00000007d9ba7223 */ /* 0x000fe200000100ba */
[-C--:B------:R-:W-:Y:S01]  /*6f10*/  FMUL.FTZ R205, R195, R96.reuse ;  /* 0x00000060c3cd7220 */ /* 0x080fe20000410000 */
[----:B------:R-:W-:Y:S01]  /*6f20*/  FMUL.FTZ R197, R182, R96 ;  /* 0x00000060b6c57220 */ /* 0x000fe20000410000 */
[----:B------:R-:W-:Y:S01]  /*6f30*/  FFMA.FTZ R4, R217, R4, -R6 ;  /* 0x00000004d9047223 */ /* 0x000fe20000010806 */
[----:B--2---:R-:W-:Y:S01]  /*6f40*/  FADD.FTZ R6, R221, R198 ;  /* 0x000000c6dd067221 */ /* 0x004fe20000010000 */
[C---:B------:R-:W-:Y:S01]  /*6f50*/  FMUL.FTZ R207, R36.reuse, R205 ;  /* 0x000000cd24cf7220 */ /* 0x040fe20000410000 */
[----:B------:R-:W-:Y:S01]  /*6f60*/  FFMA.FTZ R5, R217, R5, R216 ;  /* 0x00000005d9057223 */ /* 0x000fe200000100d8 */
[----:B---3--:R-:W-:Y:S01]  /*6f70*/  FADD.FTZ R7, R219, R186 ;  /* 0x000000badb077221 */ /* 0x008fe20000010000 */
[----:B------:R-:W-:Y:S01]  /*6f80*/  FMUL.FTZ R198, R36, R197 ;  /* 0x000000c524c67220 */ /* 0x000fe20000410000 */
[----:B------:R-:W-:Y:S01]  /*6f90*/  FFMA.FTZ R226, R183, -R240, R242 ;  /* 0x800000f0b7e27223 */ /* 0x000fe200000100f2 */
[-C--:B------:R-:W-:Y:S01]  /*6fa0*/  FMUL.FTZ R219, R202, R94.reuse ;  /* 0x0000005ecadb7220 */ /* 0x080fe20000410000 */
[----:B------:R-:W-:Y:S01]  /*6fb0*/  FMUL.FTZ R204, R203, R93 ;  /* 0x0000005dcbcc7220 */ /* 0x000fe20000410000 */
[----:B------:R-:W-:Y:S01]  /*6fc0*/  FMUL.FTZ R217, R178, R94 ;  /* 0x0000005eb2d97220 */ /* 0x000fe20000410000 */
[----:B------:R-:W-:Y:S01]  /*6fd0*/  FFMA.FTZ R194, R66, -R212, R215 ;  /* 0x800000d442c27223 */ /* 0x000fe200000100d7 */
[CC--:B------:R-:W-:Y:S01]  /*6fe0*/  FMUL.FTZ R200, R103.reuse, R197.reuse ;  /* 0x000000c567c87220 */ /* 0x0c0fe20000410000 */
[C---:B------:R-:W-:Y:S01]  /*6ff0*/  FFMA.FTZ R186, R222.reuse, R197, R207 ;  /* 0x000000c5deba7223 */ /* 0x040fe200000100cf */
[-C--:B------:R-:W-:Y:S01]  /*7000*/  FMUL.FTZ R215, R103, R205.reuse ;  /* 0x000000cd67d77220 */ /* 0x080fe20000410000 */
[----:B------:R-:W-:Y:S01]  /*7010*/  FFMA.FTZ R197, R222, R205, -R198 ;  /* 0x000000cddec57223 */ /* 0x000fe200000108c6 */
[----:B------:R-:W-:Y:S01]  /*7020*/  FFMA.FTZ R228, -R185, R240, R228 ;  /* 0x000000f0b9e47223 */ /* 0x000fe200000101e4 */
[----:B------:R0:W-:Y:S01]  /*7030*/  @!P4 STS.128 [UR7+0x25d0], R4 ;  /* 0x0025d004ff00c988 */ /* 0x0001e20008000c07 */
[----:B------:R-:W-:Y:S01]  /*7040*/  FMUL.FTZ R205, R226, R219 ;  /* 0x000000dbe2cd7220 */ /* 0x000fe20000410000 */
[----:B------:R-:W-:Y:S01]  /*7050*/  FMUL.FTZ R198, R189, R93 ;  /* 0x0000005dbdc67220 */ /* 0x000fe20000410000 */
[----:B------:R-:W-:Y:S01]  /*7060*/  FMUL.FTZ R206, R3, R204 ;  /* 0x000000cc03ce7220 */ /* 0x000fe20000410000 */
[----:B------:R-:W-:Y:S01]  /*7070*/  FMUL.FTZ R221, R201, R91 ;  /* 0x0000005bc9dd7220 */ /* 0x000fe20000410000 */
[----:B------:R-:W-:Y:S01]  /*7080*/  STS [R141+0x840], R200 ;  /* 0x000840c88d007388 */ /* 0x000fe20000000800 */
[----:B------:R-:W-:Y:S01]  /*7090*/  FFMA.FTZ R191, R160, -R191, R231 ;  /* 0x800000bfa0bf7223 */ /* 0x000fe200000100e7 */
[----:B------:R-:W-:Y:S01]  /*70a0*/  FMUL.FTZ R180, R97, R90 ;  /* 0x0000005a61b47220 */ /* 0x000fe20000410000 */
[----:B------:R-:W-:Y:S01]  /*70b0*/  FMUL.FTZ R231, R227, R89 ;  /* 0x00000059e3e77220 */ /* 0x000fe20000410000 */
[----:B------:R1:W-:Y:S01]  /*70c0*/  STS [R140+0x4], R215 ;  /* 0x000004d78c007388 */ /* 0x0003e20000000800 */
[----:B------:R-:W-:Y:S01]  /*70d0*/  FMUL.FTZ R207, R102, R204 ;  /* 0x000000cc66cf7220 */ /* 0x000fe20000410000 */
[-C--:B------:R-:W-:Y:S01]  /*70e0*/  FFMA.FTZ R184, -R177, R180.reuse, R208 ;  /* 0x000000b4b1b87223 */ /* 0x080fe200000101d0 */
[----:B------:R-:W-:Y:S01]  /*70f0*/  FFMA.FTZ R180, R175, -R180, R212 ;  /* 0x800000b4afb47223 */ /* 0x000fe200000100d4 */
[----:B------:R-:W-:Y:S01]  /*7100*/  FMUL.FTZ R233, R98, R231 ;  /* 0x000000e762e97220 */ /* 0x000fe20000410000 */
[-C--:B0-----:R-:W-:Y:S01]  /*7110*/  FMUL.FTZ R5, R226, R217.reuse ;  /* 0x000000d9e2057220 */ /* 0x081fe20000410000 */
[----:B------:R-:W-:Y:S01]  /*7120*/  FFMA.FTZ R4, R228, R217, R205 ;  /* 0x000000d9e4047223 */ /* 0x000fe200000100cd */
[-C--:B------:R-:W-:Y:S01]  /*7130*/  FMUL.FTZ R7, R3, R198.reuse ;  /* 0x000000c603077220 */ /* 0x080fe20000410000 */
[-C--:B------:R-:W-:Y:S01]  /*7140*/  FFMA.FTZ R6, R225, R198.reuse, R206 ;  /* 0x000000c6e1067223 */ /* 0x080fe200000100ce */
[----:B------:R-:W-:Y:S01]  /*7150*/  FMUL.FTZ R205, R102, R198 ;  /* 0x000000c666cd7220 */ /* 0x000fe20000410000 */
[-C--:B------:R-:W-:Y:S01]  /*7160*/  FFMA.FTZ R5, R228, R219.reuse, -R5 ;  /* 0x000000dbe4057223 */ /* 0x080fe20000010805 */
[C---:B------:R-:W-:Y:S01]  /*7170*/  FMUL.FTZ R219, R101.reuse, R219 ;  /* 0x000000db65db7220 */ /* 0x040fe20000410000 */
[----:B-1----:R-:W-:Y:S01]  /*7180*/  FMUL.FTZ R215, R176, R91 ;  /* 0x0000005bb0d77220 */ /* 0x002fe20000410000 */
[C---:B------:R-:W-:Y:S01]  /*7190*/  FMUL.FTZ R198, R192.reuse, R221 ;  /* 0x000000ddc0c67220 */ /* 0x040fe20000410000 */
[----:B------:R-:W-:Y:S01]  /*71a0*/  FMUL.FTZ R217, R101, R217 ;  /* 0x000000d965d97220 */ /* 0x000fe20000410000 */
[----:B------:R-:W-:Y:S01]  /*71b0*/  STS [R140+0x8], R205 ;  /* 0x000008cd8c007388 */ /* 0x000fe20000000800 */
[-C--:B------:R-:W-:Y:S01]  /*71c0*/  FMUL.FTZ R200, R192, R215.reuse ;  /* 0x000000d7c0c87220 */ /* 0x080fe20000410000 */
[CC--:B------:R-:W-:Y:S01]  /*71d0*/  FFMA.FTZ R198, R213.reuse, R215.reuse, R198 ;  /* 0x000000d7d5c67223 */ /* 0x0c0fe200000100c6 */
[C---:B------:R-:W-:Y:S01]  /*71e0*/  FMUL.FTZ R215, R100.reuse, R215 ;  /* 0x000000d764d77220 */ /* 0x040fe20000410000 */
[----:B------:R0:W-:Y:S01]  /*71f0*/  STS [R140+0x14], R219 ;  /* 0x000014db8c007388 */ /* 0x0001e20000000800 */
[-C--:B------:R-:W-:Y:S01]  /*7200*/  FFMA.FTZ R200, R213, R221.reuse, -R200 ;  /* 0x000000ddd5c87223 */ /* 0x080fe200000108c8 */
[----:B------:R-:W-:Y:S01]  /*7210*/  FMUL.FTZ R221, R100, R221 ;  /* 0x000000dd64dd7220 */ /* 0x000fe20000410000 */
[----:B------:R-:W-:Y:S01]  /*7220*/  FMUL.FTZ R206, R199, R92 ;  /* 0x0000005cc7ce7220 */ /* 0x000fe20000410000 */
[----:B------:R1:W-:Y:S01]  /*7230*/  STS [R140+0x18], R215 ;  /* 0x000018d78c007388 */ /* 0x0003e20000000800 */
[----:B------:R-:W-:Y:S01]  /*7240*/  FFMA.FTZ R7, R225, R204, -R7 ;  /* 0x000000cce1077223 */ /* 0x000fe20000010807 */
[----:B------:R-:W-:Y:S01]  /*7250*/  FMUL.FTZ R235, R224, R90 ;  /* 0x0000005ae0eb7220 */ /* 0x000fe20000410000 */
[----:B------:R-:W-:Y:S01]  /*7260*/  FMUL.FTZ R214, R174, R92 ;  /* 0x0000005caed67220 */ /* 0x000fe20000410000 */
[----:B------:R2:W-:Y:S01]  /*7270*/  STS [R140+0x10], R217 ;  /* 0x000010d98c007388 */ /* 0x0005e20000000800 */
[-C--:B------:R-:W-:Y:S01]  /*7280*/  FMUL.FTZ R204, R223, R88.reuse ;  /* 0x00000058dfcc7220 */ /* 0x080fe20000410000 */
[----:B0-----:R-:W-:Y:S01]  /*7290*/  FMUL.FTZ R219, R229, R89 ;  /* 0x00000059e5db7220 */ /* 0x001fe20000410000 */
[----:B------:R-:W-:Y:S01]  /*72a0*/  FMUL.FTZ R216, R37, R88 ;  /* 0x0000005825d87220 */ /* 0x000fe20000410000 */
[----:B------:R0:W-:Y:S01]  /*72b0*/  STS [R140+0x1c], R221 ;  /* 0x00001cdd8c007388 */ /* 0x0001e20000000800 */
[----:B------:R-:W-:Y:S01]  /*72c0*/  FMUL.FTZ R237, R180, R235 ;  /* 0x000000ebb4ed7220 */ /* 0x000fe20000410000 */
[----:B------:R-:W-:Y:S01]  /*72d0*/  FMUL.FTZ R205, R191, R219 ;  /* 0x000000dbbfcd7220 */ /* 0x000fe20000410000 */
[----:B-1----:R-:W-:Y:S01]  /*72e0*/  FMUL.FTZ R215, R2, R90 ;  /* 0x0000005a02d77220 */ /* 0x002fe20000410000 */
[----:B------:R1:W-:Y:S01]  /*72f0*/  STS [R140+0xc], R207 ;  /* 0x00000ccf8c007388 */ /* 0x0003e20000000800 */
[C---:B------:R-:W-:Y:S01]  /*7300*/  FMUL.FTZ R234, R99.reuse, R92 ;  /* 0x0000005c63ea7220 */ /* 0x040fe20000410000 */
[----:B--2---:R-:W-:Y:S01]  /*7310*/  FMUL.FTZ R217, R99, R206 ;  /* 0x000000ce63d97220 */ /* 0x004fe20000410000 */
[-C--:B------:R-:W-:Y:S01]  /*7320*/  FFMA.FTZ R205, R188, R231.reuse, R205 ;  /* 0x000000e7bccd7223 */ /* 0x080fe200000100cd */
[----:B------:R-:W-:Y:S01]  /*7330*/  FMUL.FTZ R231, R191, R231 ;  /* 0x000000e7bfe77220 */ /* 0x000fe20000410000 */
[----:B------:R-:W-:Y:S01]  /*7340*/  STS [R140+0x28], R233 ;  /* 0x000028e98c007388 */ /* 0x000fe20000000800 */
[----:B0-----:R-:W-:Y:S01]  /*7350*/  FMUL.FTZ R221, R180, R215 ;  /* 0x000000d7b4dd7220 */ /* 0x001fe20000410000 */
[----:B------:R-:W-:Y:S01]  /*7360*/  FFMA.FTZ R193, R179, -R234, R238 ;  /* 0x800000eab3c17223 */ /* 0x000fe200000100ee */
[----:B------:R-:W-:Y:S01]  /*7370*/  FFMA.FTZ R212, R188, R219, -R231 ;  /* 0x000000dbbcd47223 */ /* 0x000fe200000108e7 */
[----:B------:R0:W-:Y:S01]  /*7380*/  STS [R140+0x24], R217 ;  /* 0x000024d98c007388 */ /* 0x0001e20000000800 */
[----:B------:R-:W-:Y:S01]  /*7390*/  FFMA.FTZ R208, R184, R235, -R221 ;  /* 0x000000ebb8d07223 */ /* 0x000fe200000108dd */
[----:B-1----:R-:W-:Y:S01]  /*73a0*/  FMUL.FTZ R207, R99, R214 ;  /* 0x000000d663cf7220 */ /* 0x002fe20000410000 */
[----:B------:R-:W-:Y:S01]  /*73b0*/  FMUL.FTZ R219, R98, R219 ;  /* 0x000000db62db7220 */ /* 0x000fe20000410000 */
[----:B------:R-:W-:Y:S01]  /*73c0*/  FMUL.FTZ R235, R97, R235 ;  /* 0x000000eb61eb7220 */ /* 0x000fe20000410000 */
[C---:B------:R-:W-:Y:S01]  /*73d0*/  FMUL.FTZ R221, R95.reuse, R204 ;  /* 0x000000cc5fdd7220 */ /* 0x040fe20000410000 */
[----:B------:R-:W-:Y:S01]  /*73e0*/  FMUL.FTZ R231, R95, R216 ;  /* 0x000000d85fe77220 */ /* 0x000fe20000410000 */
[----:B------:R1:W-:Y:S01]  /*73f0*/  STS [R140+0x20], R207 ;  /* 0x000020cf8c007388 */ /* 0x0003e20000000800 */
[----:B------:R-:W-:Y:S01]  /*7400*/  FFMA.FTZ R190, -R181, R234, R236 ;  /* 0x000000eab5be7223 */ /* 0x000fe200000101ec */
[----:B0-----:R-:W-:-:S02]  /*7410*/  FMUL.FTZ R217, R97, R215 ;  /* 0x000000d761d97220 */ /* 0x001fc40000410000 */
[----:B------:R0:W-:Y:S04]  /*7420*/  STS [R140+0x2c], R219 ;  /* 0x00002cdb8c007388 */ /* 0x0001e80000000800 */
[----:B------:R0:W-:Y:S01]  /*7430*/  STS [R140+0x30], R217 ;  /* 0x000030d98c007388 */ /* 0x0001e20000000800 */
[----:B-1----:R-:W-:Y:S01]  /*7440*/  FFMA.FTZ R207, R184, R215, R237 ;  /* 0x000000d7b8cf7223 */ /* 0x002fe200000100ed */
[----:B------:R-:W-:Y:S02]  /*7450*/  FADD.FTZ R215, RZ, R186 ;  /* 0x000000baffd77221 */ /* 0x000fe40000010000 */
[----:B------:R0:W-:Y:S01]  /*7460*/  STS [R140+0x34], R235 ;  /* 0x000034eb8c007388 */ /* 0x0001e20000000800 */
[----:B------:R-:W-:Y:S01]  /*7470*/  FADD.FTZ R186, RZ, R197 ;  /* 0x000000c5ffba7221 */ /* 0x000fe20000010000 */
[----:B------:R-:W-:Y:S01]  /*7480*/  FMUL.FTZ R197, R193, R206 ;  /* 0x000000cec1c57220 */ /* 0x000fe20000410000 */
[----:B------:R-:W-:Y:S01]  /*7490*/  FADD.FTZ R215, R215, R6 ;  /* 0x00000006d7d77221 */ /* 0x000fe20000010000 */
[----:B------:R0:W-:Y:S01]  /*74a0*/  STS [R140+0x38], R221 ;  /* 0x000038dd8c007388 */ /* 0x0001e20000000800 */
[----:B------:R-:W-:Y:S01]  /*74b0*/  FADD.FTZ R186, R186, R7 ;  /* 0x00000007baba7221 */ /* 0x000fe20000010000 */
[CC--:B------:R-:W-:Y:S01]  /*74c0*/  FFMA.FTZ R7, R190.reuse, R214.reuse, R197 ;  /* 0x000000d6be077223 */ /* 0x0c0fe200000100c5 */
[----:B------:R-:W-:Y:S01]  /*74d0*/  FMUL.FTZ R197, R193, R214 ;  /* 0x000000d6c1c57220 */ /* 0x000fe20000410000 */
[----:B------:R0:W-:Y:S01]  /*74e0*/  STS [R140+0x3c], R231 ;  /* 0x00003ce78c007388 */ /* 0x0001e20000000800 */
[----:B------:R-:W-:Y:S01]  /*74f0*/  FADD.FTZ R215, R215, R4 ;  /* 0x00000004d7d77221 */ /* 0x000fe20000010000 */
[----:B------:R-:W-:Y:S01]  /*7500*/  FMUL.FTZ R6, R95, R88 ;  /* 0x000000585f067220 */ /* 0x000fe20000410000 */
[----:B------:R-:W-:Y:S01]  /*7510*/  FFMA.FTZ R206, R190, R206, -R197 ;  /* 0x000000cebece7223 */ /* 0x000fe200000108c5 */
[----:B------:R-:W-:Y:S01]  /*7520*/  BAR.SYNC.DEFER_BLOCKING 0x0 ;  /* 0x0000000000007b1d */ /* 0x000fe20000010000 */
[----:B------:R-:W-:Y:S01]  /*7530*/  FADD.FTZ R198, R215, R198 ;  /* 0x000000c6d7c67221 */ /* 0x000fe20000010000 */
[-C--:B------:R-:W-:Y:S01]  /*7540*/  FFMA.FTZ R197, R171, -R6.reuse, R220 ;  /* 0x80000006abc57223 */ /* 0x080fe200000100dc */
[----:B------:R-:W-:Y:S01]  /*7550*/  FFMA.FTZ R215, -R173, R6, R218 ;  /* 0x00000006add77223 */ /* 0x000fe200000101da */
[----:B------:R-:W-:Y:S01]  /*7560*/  IADD3 R6, PT, PT, R64, R159, RZ ;  /* 0x0000009f40067210 */ /* 0x000fe20007ffe0ff */
[----:B------:R-:W-:Y:S01]  /*7570*/  FADD.FTZ R5, R186, R5 ;  /* 0x00000005ba057221 */ /* 0x000fe20000010000 */
[----:B------:R-:W-:Y:S01]  /*7580*/  FMUL.FTZ R4, R197, R216 ;  /* 0x000000d8c5047220 */ /* 0x000fe20000410000 */
[----:B------:R-:W-:Y:S01]  /*7590*/  FADD.FTZ R198, R198, R7 ;  /* 0x00000007c6c67221 */ /* 0x000fe20000010000 */
[----:B------:R-:W-:Y:S01]  /*75a0*/  LEA R6, R63, -R6, 0x1 ;  /* 0x800000063f067211 */ /* 0x000fe200078e08ff */
[----:B------:R-:W-:Y:S01]  /*75b0*/  FADD.FTZ R5, R5, R200 ;  /* 0x000000c805057221 */ /* 0x000fe20000010000 */
[-C--:B------:R-:W-:Y:S01]  /*75c0*/  FFMA.FTZ R7, R215, R204.reuse, R4 ;  /* 0x000000ccd7077223 */ /* 0x080fe20000010004 */
[----:B------:R-:W-:Y:S01]  /*75d0*/  FMUL.FTZ R204, R197, R204 ;  /* 0x000000ccc5cc7220 */ /* 0x000fe20000410000 */
[----:B------:R-:W-:Y:S01]  /*75e0*/  ISETP.GE.AND P6, PT, R6, 0x1, PT ;  /* 0x000000010600780c */ /* 0x000fe20003fc6270 */
[----:B------:R-:W-:Y:S01]  /*75f0*/  FADD.FTZ R5, R5, R206 ;  /* 0x000000ce05057221 */ /* 0x000fe20000010000 */
[----:B------:R-:W-:Y:S01]  /*7600*/  FADD.FTZ R198, R198, R205 ;  /* 0x000000cdc6c67221 */ /* 0x000fe20000010000 */
[----:B------:R-:W-:Y:S01]  /*7610*/  FFMA.FTZ R204, R215, R216, -R204 ;  /* 0x000000d8d7cc7223 */ /* 0x000fe200000108cc */
[----:B------:R-:W-:Y:S01]  /*7620*/  ISETP.GE.AND P3, PT, R6, 0x21, PT ;  /* 0x000000210600780c */ /* 0x000fe20003f66270 */
[----:B------:R-:W-:Y:S01]  /*7630*/  FADD.FTZ R5, R5, R212 ;  /* 0x000000d405057221 */ /* 0x000fe20000010000 */
[----:B------:R-:W-:Y:S01]  /*7640*/  FADD.FTZ R198, R198, R207 ;  /* 0x000000cfc6c67221 */ /* 0x000fe20000010000 */
[----:B------:R-:W-:-:S02]  /*7650*/  ISETP.GE.AND P2, PT, R6, 0x41, PT ;  /* 0x000000410600780c */ /* 0x000fc40003f46270 */
[----:B------:R-:W-:Y:S01]  /*7660*/  FADD.FTZ R5, R5, R208 ;  /* 0x000000d005057221 */ /* 0x000fe20000010000 */
[C---:B------:R-:W-:Y:S01]  /*7670*/  ISETP.GE.AND P1, PT, R6.reuse, 0x61, PT ;  /* 0x000000610600780c */ /* 0x040fe20003f26270 */
[----:B------:R0:W1:Y:S01]  /*7680*/  LDS R217, [R139+0x8c0] ;  /* 0x0008c0008bd97984 */ /* 0x0000620000000800 */
[----:B------:R-:W-:Y:S01]  /*7690*/  ISETP.GE.AND P0, PT, R6, 0x81, PT ;  /* 0x000000810600780c */ /* 0x000fe20003f06270 */
[----:B------:R-:W-:-:S12]  /*76a0*/  @!P6 BRA `(.L_x_15994) ;  /* 0x000000000008e947 */ /* 0x000fd80003800000 */
[----:B------:R-:W2:Y:S04]  /*76b0*/  LDS R205, [R142+0x840] ;  /* 0x000840008ecd7984 */ /* 0x000ea80000000800 */
[----:B--2---:R2:W-:Y:S02]  /*76c0*/  REDG.E.ADD.F32.FTZ.RN.STRONG.GPU desc[UR16][R34.64], R205 ;  /* 0x000000cd220079a6 */ /* 0x0045e4000c12f310 */
.L_x_15994:
[----:B------:R-:W-:Y:S05]  /*76d0*/  BSYNC.RECONVERGENT B0 ;  /* 0x0000000000007941 */ /* 0x000fea0003800200 */
.L_x_15993:
[----:B------:R-:W-:Y:S01]  /*76e0*/  BSSY.RECONVERGENT B0, `(.L_x_15995) ;  /* 0x0000004000007945 */ /* 0x000fe20003800200 */
[----:B------:R-:W-:-:S03]  /*76f0*/  ISETP.GE.AND P6, PT, R6, 0xa1, PT ;  /* 0x000000a10600780c */ /* 0x000fc60003fc6270 */
[----:B------:R-:W-:Y:S10]  /*7700*/  @!P3 BRA `(.L_x_15996) ;  /* 0x000000000004b947 */ /* 0x000ff40003800000 */
[----:B-1----:R3:W-:Y:S02]  /*7710*/  REDG.E.ADD.F32.FTZ.RN.STRONG.GPU desc[UR16][R34.64+0x80], R217 ;  /* 0x000080d9220079a6 */ /* 0x0027e4000c12f310 */
.L_x_15996:
[----:B------:R-:W-:Y:S05]  /*7720*/  BSYNC.RECONVERGENT B0 ;  /* 0x0000000000007941 */ /* 0x000fea0003800200 */
.L_x_15995:
[----:B--2---:R2:W4:Y:S01]  /*7730*/  LDS R205, [R138+0x940] ;  /* 0x000940008acd7984 */ /* 0x0045220000000800 */
[----:B------:R-:W-:Y:S04]  /*7740*/  BSSY.RECONVERGENT B0, `(.L_x_15997) ;  /* 0x0000003000007945 */ /* 0x000fe80003800200 */
[----:B------:R-:W-:Y:S05]  /*7750*/  @!P2 BRA `(.L_x_15998) ;  /* 0x000000000004a947 */ /* 0x000fea0003800000 */
[----:B----4-:R4:W-:Y:S02]  /*7760*/  REDG.E.ADD.F32.FTZ.RN.STRONG.GPU desc[UR16][R34.64+0x100], R205 ;  /* 0x000100cd220079a6 */ /* 0x0109e4000c12f310 */
.L_x_15998:
[----:B------:R-:W-:Y:S05]  /*7770*/  BSYNC.RECONVERGENT B0 ;  /* 0x0000000000007941 */ /* 0x000fea0003800200 */
.L_x_15997:
[----:B----4-:R4:W0:Y:S01]  /*7780*/  LDS R205, [R137+0x9c0] ;  /* 0x0009c00089cd7984 */ /* 0x0108220000000800 */
[----:B------:R-:W-:Y:S04]  /*7790*/  BSSY.RECONVERGENT B0, `(.L_x_15999) ;  /* 0x0000003000007945 */ /* 0x000fe80003800200 */
[----:B------:R-:W-:Y:S05]  /*77a0*/  @!P1 BRA `(.L_x_16000) ;  /* 0x0000000000049947 */ /* 0x000fea0003800000 */
[----:B0-----:R0:W-:Y:S02]  /*77b0*/  REDG.E.ADD.F32.FTZ.RN.STRONG.GPU desc[UR16][R34.64+0x180], R205 ;  /* 0x000180cd220079a6 */ /* 0x0011e4000c12f310 */
.L_x_16000:
[----:B------:R-:W-:Y:S05]  /*77c0*/  BSYNC.RECONVERGENT B0 ;  /* 0x0000000000007941 */ /* 0x000fea0003800200 */
.L_x_15999:
[----:B0-----:R0:W0:Y:S01]  /*77d0*/  LDS R205, [R136+0xa40] ;  /* 0x000a400088cd7984 */ /* 0x0010220000000800 */
[----:B------:R-:W-:Y:S04]  /*77e0*/  BSSY.RECONVERGENT B0, `(.L_x_16001) ;  /* 0x0000003000007945 */ /* 0x000fe80003800200 */
[----:B------:R-:W-:Y:S05]  /*77f0*/  @!P0 BRA `(.L_x_16002) ;  /* 0x0000000000048947 */ /* 0x000fea0003800000 */
[----:B0-----:R0:W-:Y:S02]  /*7800*/  REDG.E.ADD.F32.FTZ.RN.STRONG.GPU desc[UR16][R34.64+0x200], R205 ;  /* 0x000200cd220079a6 */ /* 0x0011e4000c12f310 */
.L_x_16002:
[----:B------:R-:W-:Y:S05]  /*7810*/  BSYNC.RECONVERGENT B0 ;  /* 0x0000000000007941 */ /* 0x000fea0003800200 */
.L_x_16001:
[----:B0-----:R0:W0:Y:S01]  /*7820*/  LDS R205, [R135+0xac0] ;  /* 0x000ac00087cd7984 */ /* 0x0010220000000800 */
[----:B------:R-:W-:Y:S04]  /*7830*/  BSSY.RECONVERGENT B0, `(.L_x_16003) ;  /* 0x0000003000007945 */ /* 0x000fe80003800200 */
[----:B------:R-:W-:Y:S05]  /*7840*/  @!P6 BRA `(.L_x_16004) ;  /* 0x000000000004e947 */ /* 0x000fea0003800000 */
[----:B0-----:R0:W-:Y:S02]  /*7850*/  REDG.E.ADD.F32.FTZ.RN.STRONG.GPU desc[UR16][R34.64+0x280], R205 ;  /* 0x000280cd220079a6 */ /* 0x0011e4000c12f310 */
.L_x_16004:
[----:B------:R-:W-:Y:S05]  /*7860*/  BSYNC.RECONVERGENT B0 ;  /* 0x0000000000007941 */ /* 0x000fea0003800200 */
.L_x_16003:
        /* <DEDUP_REMOVED lines=9> */
.L_x_16006:
[----:B------:R-:W-:Y:S05]  /*7900*/  BSYNC.RECONVERGENT B0 ;  /* 0x0000000000007941 */ /* 0x000fea0003800200 */
.L_x_16005:
[----:B0-----:R0:W0:Y:S01]  /*7910*/  LDS R205, [R132+0xbc0] ;  /* 0x000bc00084cd7984 */ /* 0x0010220000000800 */
[----:B------:R-:W-:Y:S04]  /*7920*/  BSSY.RECONVERGENT B0, `(.L_x_16007) ;  /* 0x0000003000007945 */ /* 0x000fe80003800200 */
[----:B------:R-:W-:Y:S05]  /*7930*/  @!P0 BRA `(.L_x_16008) ;  /* 0x0000000000048947 */ /* 0x000fea0003800000 */
[----:B0-----:R0:W-:Y:S02]  /*7940*/  REDG.E.ADD.F32.FTZ.RN.STRONG.GPU desc[UR16][R34.64+0x380], R205 ;  /* 0x000380cd220079a6 */ /* 0x0011e4000c12f310 */
.L_x_16008:
[----:B------:R-:W-:Y:S05]  /*7950*/  BSYNC.RECONVERGENT B0 ;  /* 0x0000000000007941 */ /* 0x000fea0003800200 */
.L_x_16007:
[----:B0-----:R0:W0:Y:S01]  /*7960*/  LDS R205, [R130+0xc40] ;  /* 0x000c400082cd7984 */ /* 0x0010220000000800 */
[----:B------:R-:W-:Y:S04]  /*7970*/  BSSY.RECONVERGENT B0, `(.L_x_16009) ;  /* 0x0000003000007945 */ /* 0x000fe80003800200 */
[----:B------:R-:W-:Y:S05]  /*7980*/  @!P1 BRA `(.L_x_16010) ;  /* 0x0000000000049947 */ /* 0x000fea0003800000 */
[----:B0-----:R0:W-:Y:S02]  /*7990*/  REDG.E.ADD.F32.FTZ.RN.STRONG.GPU desc[UR16][R34.64+0x400], R205 ;  /* 0x000400cd220079a6 */ /* 0x0011e4000c12f310 */
.L_x_16010:
[----:B------:R-:W-:Y:S05]  /*79a0*/  BSYNC.RECONVERGENT B0 ;  /* 0x0000000000007941 */ /* 0x000fea0003800200 */
.L_x_16009:
[----:B0-----:R0:W0:Y:S01]  /*79b0*/  LDS R205, [R128+0xcc0] ;  /* 0x000cc00080cd7984 */ /* 0x0010220000000800 */
[----:B------:R-:W-:Y:S04]  /*79c0*/  BSSY.RECONVERGENT B0, `(.L_x_16011) ;  /* 0x0000003000007945 */ /* 0x000fe80003800200 */
[----:B------:R-:W-:Y:S05]  /*79d0*/  @!P2 BRA `(.L_x_16012) ;  /* 0x000000000004a947 */ /* 0x000fea0003800000 */
[----:B0-----:R0:W-:Y:S02]  /*79e0*/  REDG.E.ADD.F32.FTZ.RN.STRONG.GPU desc[UR16][R34.64+0x480], R205 ;  /* 0x000480cd220079a6 */ /* 0x0011e4000c12f310 */
.L_x_16012:
[----:B------:R-:W-:Y:S05]  /*79f0*/  BSYNC.RECONVERGENT B0 ;  /* 0x0000000000007941 */ /* 0x000fea0003800200 */
.L_x_16011:
[----:B0-----:R0:W0:Y:S01]  /*7a00*/  LDS R205, [R126+0xd40] ;  /* 0x000d40007ecd7984 */ /* 0x0010220000000800 */
[----:B------:R-:W-:Y:S04]  /*7a10*/  BSSY.RECONVERGENT B0, `(.L_x_16013) ;  /* 0x0000003000007945 */ /* 0x000fe80003800200 */
[----:B------:R-:W-:Y:S05]  /*7a20*/  @!P3 BRA `(.L_x_16014) ;  /* 0x000000000004b947 */ /* 0x000fea0003800000 */
[----:B0-----:R0:W-:Y:S02]  /*7a30*/  REDG.E.ADD.F32.FTZ.RN.STRONG.GPU desc[UR16][R34.64+0x500], R205 ;  /* 0x000500cd220079a6 */ /* 0x0011e4000c12f310 */
.L_x_16014:
[----:B------:R-:W-:Y:S05]  /*7a40*/  BSYNC.RECONVERGENT B0 ;  /* 0x0000000000007941 */ /* 0x000fea0003800200 */
.L_x_16013:
        /* <DEDUP_REMOVED lines=9> */
.L_x_16016:
[----:B------:R-:W-:Y:S05]  /*7ae0*/  BSYNC.RECONVERGENT B0 ;  /* 0x0000000000007941 */ /* 0x000fea0003800200 */
.L_x_16015:
[----:B0-----:R0:W0:Y:S01]  /*7af0*/  LDS R205, [R122+0xe40] ;  /* 0x000e40007acd7984 */ /* 0x0010220000000800 */
[----:B------:R-:W-:Y:S04]  /*7b00*/  BSSY.RECONVERGENT B0, `(.L_x_16017) ;  /* 0x0000003000007945 */ /* 0x000fe80003800200 */
[----:B------:R-:W-:Y:S05]  /*7b10*/  @!P0 BRA `(.L_x_16018) ;  /* 0x0000000000048947 */ /* 0x000fea0003800000 */
[----:B0-----:R0:W-:Y:S02]  /*7b20*/  REDG.E.ADD.F32.FTZ.RN.STRONG.GPU desc[UR16][R34.64+0x600], R205 ;  /* 0x000600cd220079a6 */ /* 0x0011e4000c12f310 */
.L_x_16018:
[----:B------:R-:W-:Y:S05]  /*7b30*/  BSYNC.RECONVERGENT B0 ;  /* 0x0000000000007941 */ /* 0x000fea0003800200 */
.L_x_16017:
[----:B0-----:R0:W0:Y:S01]  /*7b40*/  LDS R205, [R120+0xec0] ;  /* 0x000ec00078cd7984 */ /* 0x0010220000000800 */
[----:B------:R-:W-:Y:S04]  /*7b50*/  BSSY.RECONVERGENT B0, `(.L_x_16019) ;  /* 0x0000003000007945 */ /* 0x000fe80003800200 */
[----:B------:R-:W-:Y:S05]  /*7b60*/  @!P1 BRA `(.L_x_16020) ;  /* 0x0000000000049947 */ /* 0x000fea0003800000 */
[----:B0-----:R0:W-:Y:S02]  /*7b70*/  REDG.E.ADD.F32.FTZ.RN.STRONG.GPU desc[UR16][R34.64+0x680], R205 ;  /* 0x000680cd220079a6 */ /* 0x0011e4000c12f310 */
.L_x_16020:
[----:B------:R-:W-:Y:S05]  /*7b80*/  BSYNC.RECONVERGENT B0 ;  /* 0x0000000000007941 */ /* 0x000fea0003800200 */
.L_x_16019:
[----:B0-----:R0:W0:Y:S01]  /*7b90*/  LDS R205, [R118+0xf40] ;  /* 0x000f400076cd7984 */ /* 0x0010220000000800 */
[----:B------:R-:W-:Y:S04]  /*7ba0*/  BSSY.RECONVERGENT B0, `(.L_x_16021) ;  /* 0x0000003000007945 */ /* 0x000fe80003800200 */
[----:B------:R-:W-:Y:S05]  /*7bb0*/  @!P2 BRA `(.L_x_16022) ;  /* 0x000000000004a947 */ /* 0x000fea0003800000 */
[----:B0-----:R0:W-:Y:S02]  /*7bc0*/  REDG.E.ADD.F32.FTZ.RN.STRONG.GPU desc[UR16][R34.64+0x700], R205 ;  /* 0x000700cd220079a6 */ /* 0x0011e4000c12f310 */
.L_x_16022:
[----:B------:R-:W-:Y:S05]  /*7bd0*/  BSYNC.RECONVERGENT B0 ;  /* 0x0000000000007941 */ /* 0x000fea0003800200 */
.L_x_16021:
[----:B------:R-:W-:Y:S01]  /*7be0*/  FADD.FTZ R4, R198, R7 ;  /* 0x00000007c6047221 */ /* 0x000fe20000010000 */
[----:B------:R-:W-:Y:S01]  /*7bf0*/  BSSY.RECONVERGENT B0, `(.L_x_16023) ;  /* 0x0000005000007945 */ /* 0x000fe20003800200 */
[----:B------:R0:W0:Y:S01]  /*7c00*/  LDS R7, [R116+0xfc0] ;  /* 0x000fc00074077984 */ /* 0x0000220000000800 */
[----:B------:R-:W-:Y:S02]  /*7c10*/  FADD.FTZ R5, R5, R204 ;  /* 0x000000cc05057221 */ /* 0x000fe40000010000 */
[----:B------:R-:W-:Y:S05]  /*7c20*/  @!P3 BRA `(.L_x_16024) ;  /* 0x000000000004b947 */ /* 0x000fea0003800000 */
[----:B0-----:R0:W-:Y:S02]  /*7c30*/  REDG.E.ADD.F32.FTZ.RN.STRONG.GPU desc[UR16][R34.64+0x780], R7 ;  /* 0x00078007220079a6 */ /* 0x0011e4000c12f310 */
.L_x_16024:
[----:B------:R-:W-:Y:S05]  /*7c40*/  BSYNC.RECONVERGENT B0 ;  /* 0x0000000000007941 */ /* 0x000fea0003800200 */
.L_x_16023:
        /* <DEDUP_REMOVED lines=16> */
[----:B------:R-:W-:Y:S01]  /*7d50*/  FMUL.FTZ R34, R175, R224 ;  /* 0x000000e0af227220 */ /* 0x000fe20000410000 */
        /* <DEDUP_REMOVED lines=8> */
[C---:B------:R-:W-:Y:S01]  /*7de0*/  FFMA.FTZ R186, R32.reuse, R223, R37 ;  /* 0x000000df20ba7223 */ /* 0x040fe20000010025 */
[----:B------:R-:W5:Y:S01]  /*7df0*/  SHFL.DOWN PT, R198, R7, 0x2, 0x1f ;  /* 0x08401f0007c67f89 */ /* 0x000f6200000e0000 */
[-C--:B------:R-:W-:Y:S01]  /*7e00*/  FFMA.FTZ R37, R32, R224.reuse, -R35 ;  /* 0x000000e020257223 */ /* 0x080fe20000010823 */
        /* <DEDUP_REMOVED lines=8> */
[----:B------:R-:W-:Y:S01]  /*7e90*/  FFMA.FTZ R184, R184, R37, R171 ;  /* 0x00000025b8b87223 */ /* 0x000fe200000100ab */
[-C--:B------:R-:W-:Y:S01]  /*7ea0*/  FFMA.FTZ R37, R162, R227.reuse, R35 ;  /* 0x000000e3a2257223 */ /* 0x080fe20000010023 */
[----:B0-----:R-:W-:Y:S01]  /*7eb0*/  @!P0 FADD.FTZ R5, R5, R196 ;  /* 0x000000c405058221 */ /* 0x001fe20000010000 */
[----:B------:R-:W-:Y:S01]  /*7ec0*/  FMUL.FTZ R35, R33, R227 ;  /* 0x000000e321237220 */ /* 0x000fe20000410000 */
[----:B------:R-:W-:Y:S01]  /*7ed0*/  FFMA.FTZ R171, R97, R34, R184 ;  /* 0x0000002261ab7223 */ /* 0x000fe200000100b8 */
[----:B------:R-:W-:Y:S01]  /*7ee0*/  FFMA.FTZ R74, R37, R89, R74 ;  /* 0x00000059254a7223 */ /* 0x000fe2000001004a */
[----:B-1----:R-:W-:Y:S01]  /*7ef0*/  @!P0 FADD.FTZ R4, R4, R205 ;  /* 0x000000cd04048221 */ /* 0x002fe20000010000 */
[----:B------:R-:W0:Y:S01]  /*7f00*/  SHFL.DOWN PT, R160, R5, 0x4, 0x1f ;  /* 0x08801f0005a07f89 */ /* 0x000e2200000e0000 */
[-C--:B------:R-:W-:Y:S01]  /*7f10*/  FFMA.FTZ R2, R32, R229.reuse, -R35 ;  /* 0x000000e520027223 */ /* 0x080fe20000010823 */
[C---:B------:R-:W-:Y:S01]  /*7f20*/  FMUL.FTZ R229, R33.reuse, R229 ;  /* 0x000000e521e57220 */ /* 0x040fe20000410000 */
[----:B---3--:R-:W-:Y:S01]  /*7f30*/  @!P0 FADD.FTZ R6, R6, R207 ;  /* 0x000000cf06068221 */ /* 0x008fe20000010000 */
[----:B------:R-:W1:Y:S01]  /*7f40*/  SHFL.DOWN PT, R175, R4, 0x4, 0x1f ;  /* 0x08801f0004af7f89 */ /* 0x000e6200000e0000 */
[----:B------:R-:W-:Y:S01]  /*7f50*/  FMUL.FTZ R35, R33, R174 ;  /* 0x000000ae21237220 */ /* 0x000fe20000410000 */
[C---:B------:R-:W-:Y:S01]  /*7f60*/  FFMA.FTZ R229, R32.reuse, R227, R229 ;  /* 0x000000e320e57223 */ /* 0x040fe200000100e5 */
[----:B-----5:R-:W-:Y:S01]  /*7f70*/  @!P0 FADD.FTZ R7, R7, R198 ;  /* 0x000000c607078221 */ /* 0x020fe20000010000 */
[----:B------:R-:W3:Y:S01]  /*7f80*/  SHFL.DOWN PT, R177, R6, 0x4, 0x1f ;  /* 0x08801f0006b17f89 */ /* 0x000ee200000e0000 */
[----:B------:R-:W-:Y:S01]  /*7f90*/  ISETP.GT.AND P0, PT, R113, 0x1b, PT ;  /* 0x0000001b7100780c */ /* 0x000fe20003f04270 */
[----:B------:R-:W-:Y:S01]  /*7fa0*/  FMUL.FTZ R191, R191, R2 ;  /* 0x00000002bfbf7220 */ /* 0x000fe20000410000 */
[-C--:B------:R-:W-:Y:S01]  /*7fb0*/  FFMA.FTZ R34, R32, R199.reuse, -R35 ;  /* 0x000000c720227223 */ /* 0x080fe20000010823 */
[----:B------:R-:W5:Y:S01]  /*7fc0*/  SHFL.DOWN PT, R162, R7, 0x4, 0x1f ;  /* 0x08801f0007a27f89 */ /* 0x000f6200000e0000 */
[----:B------:R-:W-:Y:S01]  /*7fd0*/  FMUL.FTZ R35, R33, R199 ;  /* 0x000000c721237220 */ /* 0x000fe20000410000 */
[----:B------:R-:W-:Y:S01]  /*7fe0*/  FFMA.FTZ R191, R188, R229, R191 ;  /* 0x000000e5bcbf7223 */ /* 0x000fe200000100bf */
[----:B------:R-:W-:Y:S01]  /*7ff0*/  FMUL.FTZ R193, R193, R34 ;  /* 0x00000022c1c17220 */ /* 0x000fe20000410000 */
[----:B------:R-:W-:Y:S01]  /*8000*/  FADD.FTZ R86, R171, R86 ;  /* 0x00000056ab567221 */ /* 0x000fe20000010000 */
[----:B------:R-:W-:Y:S01]  /*8010*/  FFMA.FTZ R35, R32, R174, R35 ;  /* 0x000000ae20237223 */ /* 0x000fe20000010023 */
[----:B------:R-:W-:Y:S01]  /*8020*/  FFMA.FTZ R34, R98, R37, R191 ;  /* 0x0000002562227223 */ /* 0x000fe200000100bf */
[-C--:B------:R-:W-:Y:S01]  /*8030*/  FMUL.FTZ R37, R33, R176.reuse ;  /* 0x000000b021257220 */ /* 0x080fe20000410000 */
[----:B------:R-:W-:Y:S01]  /*8040*/  FMUL.FTZ R2, R179, R199 ;  /* 0x000000c7b3027220 */ /* 0x000fe20000410000 */
[----:B------:R-:W-:Y:S01]  /*8050*/  FFMA.FTZ R190, R190, R35, R193 ;  /* 0x00000023bebe7223 */ /* 0x000fe200000100c1 */
[-C--:B------:R-:W-:Y:S01]  /*8060*/  FMUL.FTZ R35, R164, R201.reuse ;  /* 0x000000c9a4237220 */ /* 0x080fe20000410000 */
[-C--:B------:R-:W-:Y:S01]  /*8070*/  FFMA.FTZ R37, R32, R201.reuse, -R37 ;  /* 0x000000c920257223 */ /* 0x080fe20000010825 */
[----:B0-----:R-:W-:Y:S01]  /*8080*/  @!P0 FADD.FTZ R5, R5, R160 ;  /* 0x000000a005058221 */ /* 0x001fe20000010000 */
[C---:B------:R-:W-:Y:S01]  /*8090*/  FMUL.FTZ R201, R33.reuse, R201 ;  /* 0x000000c921c97220 */ /* 0x040fe20000410000 */
[-C--:B------:R-:W-:Y:S01]  /*80a0*/  FFMA.FTZ R171, R166, R176.reuse, R35 ;  /* 0x000000b0a6ab7223 */ /* 0x080fe20000010023 */
[----:B------:R-:W-:Y:S01]  /*80b0*/  FMUL.FTZ R192, R192, R37 ;  /* 0x00000025c0c07220 */ /* 0x000fe20000410000 */
[----:B-1----:R-:W-:Y:S01]  /*80c0*/  @!P0 FADD.FTZ R4, R4, R175 ;  /* 0x000000af04048221 */ /* 0x002fe20000010000 */
[----:B------:R-:W0:Y:S01]  /*80d0*/  SHFL.DOWN PT, R160, R5, 0x8, 0x1f ;  /* 0x09001f0005a07f89 */ /* 0x000e2200000e0000 */
[----:B------:R-:W-:Y:S01]  /*80e0*/  FFMA.FTZ R176, R32, R176, R201 ;  /* 0x000000b020b07223 */ /* 0x000fe200000100c9 */
[----:B------:R-:W-:Y:S01]  /*80f0*/  FMUL.FTZ R35, R33, R178 ;  /* 0x000000b221237220 */ /* 0x000fe20000410000 */
[----:B---3--:R-:W-:Y:S01]  /*8100*/  @!P0 FADD.FTZ R6, R6, R177 ;  /* 0x000000b106068221 */ /* 0x008fe20000010000 */
[----:B------:R-:W1:Y:S01]  /*8110*/  SHFL.DOWN PT, R175, R4, 0x8, 0x1f ;  /* 0x09001f0004af7f89 */ /* 0x000e6200000e0000 */
[----:B------:R-:W-:Y:S01]  /*8120*/  FFMA.FTZ R213, R213, R176, R192 ;  /* 0x000000b0d5d57223 */ /* 0x000fe200000100c0 */
[----:B------:R-:W-:Y:S01]  /*8130*/  FFMA.FTZ R2, R181, R174, R2 ;  /* 0x000000aeb5027223 */ /* 0x000fe20000010002 */
[----:B-----5:R-:W-:Y:S01]  /*8140*/  @!P0 FADD.FTZ R7, R7, R162 ;  /* 0x000000a207078221 */ /* 0x020fe20000010000 */
[----:B------:R-:W3:Y:S01]  /*8150*/  SHFL.DOWN PT, R177, R6, 0x8, 0x1f ;  /* 0x09001f0006b17f89 */ /* 0x000ee200000e0000 */
[----:B------:R-:W-:Y:S01]  /*8160*/  ISETP.GT.AND P0, PT, R113, 0x17, PT ;  /* 0x000000177100780c */ /* 0x000fe20003f04270 */
[-C--:B------:R-:W-:Y:S01]  /*8170*/  FFMA.FTZ R37, R32, R202.reuse, -R35 ;  /* 0x000000ca20257223 */ /* 0x080fe20000010823 */
[----:B------:R-:W-:Y:S01]  /*8180*/  FMUL.FTZ R35, R33, R202 ;  /* 0x000000ca21237220 */ /* 0x000fe20000410000 */
[----:B------:R-:W5:Y:S01]  /*8190*/  SHFL.DOWN PT, R162, R7, 0x8, 0x1f ;  /* 0x09001f0007a27f89 */ /* 0x000f6200000e0000 */
[----:B------:R-:W-:Y:S01]  /*81a0*/  FADD.FTZ R85, R34, R85 ;  /* 0x0000005522557221 */ /* 0x000fe20000010000 */
[----:B------:R-:W-:Y:S01]  /*81b0*/  FFMA.FTZ R186, R95, R173, R186 ;  /* 0x000000ad5fba7223 */ /* 0x000fe200000100ba */
[----:B------:R-:W-:Y:S01]  /*81c0*/  FFMA.FTZ R76, R171, R91, R76 ;  /* 0x0000005bab4c7223 */ /* 0x000fe2000001004c */
[----:B------:R-:W-:Y:S01]  /*81d0*/  FFMA.FTZ R34, R100, R171, R213 ;  /* 0x000000ab64227223 */ /* 0x000fe200000100d5 */
[----:B------:R-:W-:Y:S01]  /*81e0*/  FFMA.FTZ R75, R2, R92, R75 ;  /* 0x0000005c024b7223 */ /* 0x000fe2000001004b */
[----:B------:R-:W-:Y:S01]  /*81f0*/  FFMA.FTZ R173, R99, R2, R190 ;  /* 0x0000000263ad7223 */ /* 0x000fe200000100be */
[----:B------:R-:W-:Y:S01]  /*8200*/  FMUL.FTZ R171, R226, R37 ;  /* 0x00000025e2ab7220 */ /* 0x000fe20000410000 */
[----:B------:R-:W-:Y:S01]  /*8210*/  FMUL.FTZ R2, R183, R202 ;  /* 0x000000cab7027220 */ /* 0x000fe20000410000 */
[-C--:B------:R-:W-:Y:S01]  /*8220*/  FFMA.FTZ R37, R32, R178.reuse, R35 ;  /* 0x000000b220257223 */ /* 0x080fe20000010023 */
[----:B------:R-:W-:Y:S01]  /*8230*/  FMUL.FTZ R35, R33, R189 ;  /* 0x000000bd21237220 */ /* 0x000fe20000410000 */
[----:B------:R-:W-:Y:S01]  /*8240*/  FADD.FTZ R83, R34, R83 ;  /* 0x0000005322537221 */ /* 0x000fe20000010000 */
[----:B------:R-:W-:Y:S01]  /*8250*/  FFMA.FTZ R178, R185, R178, R2 ;  /* 0x000000b2b9b27223 */ /* 0x000fe20000010002 */
[----:B0-----:R-:W-:Y:S01]  /*8260*/  @!P0 FADD.FTZ R5, R5, R160 ;  /* 0x000000a005058221 */ /* 0x001fe20000010000 */
[----:B------:R-:W-:Y:S01]  /*8270*/  FFMA.FTZ R2, R32, R203, -R35 ;  /* 0x000000cb20027223 */ /* 0x000fe20000010823 */
[----:B------:R-:W-:Y:S01]  /*8280*/  FADD.FTZ R87, R186, R87 ;  /* 0x00000057ba577221 */ /* 0x000fe20000010000 */
[----:B-1----:R-:W-:Y:S01]  /*8290*/  @!P0 FADD.FTZ R4, R4, R175 ;  /* 0x000000af04048221 */ /* 0x002fe20000010000 */
[----:B------:R-:W-:Y:S01]  /*82a0*/  FADD.FTZ R84, R173, R84 ;  /* 0x00000054ad547221 */ /* 0x000fe20000010000 */
[----:B------:R-:W-:Y:S01]  /*82b0*/  FMUL.FTZ R34, R3, R2 ;  /* 0x0000000203227220 */ /* 0x000fe20000410000 */
[----:B------:R-:W-:Y:S01]  /*82c0*/  FFMA.FTZ R228, R228, R37, R171 ;  /* 0x00000025e4e47223 */ /* 0x000fe200000100ab */
[----:B---3--:R-:W-:Y:S01]  /*82d0*/  @!P0 FADD.FTZ R6, R6, R177 ;  /* 0x000000b106068221 */ /* 0x008fe20000010000 */
[----:B------:R0:W1:Y:S01]  /*82e0*/  SHFL.DOWN PT, R3, R4, 0x10, 0x1f ;  /* 0x0a001f0004037f89 */ /* 0x00006200000e0000 */
[----:B-----5:R-:W-:-:S03]  /*82f0*/  @!P0 FADD.FTZ R7, R7, R162 ;  /* 0x000000a207078221 */ /* 0x020fc60000010000 */
[----:B------:R0:W3:Y:S04]  /*8300*/  SHFL.DOWN PT, R2, R5, 0x10, 0x1f ;  /* 0x0a001f0005027f89 */ /* 0x0000e800000e0000 */
        /* <DEDUP_REMOVED lines=9> */
.L_x_16026:
[----:B------:R-:W-:Y:S05]  /*83a0*/  BSYNC.RECONVERGENT B0 ;  /* 0x0000000000007941 */ /* 0x000fea0003800200 */
.L_x_16025:
[CC--:B-1----:R-:W-:Y:S01]  /*83b0*/  FMUL.FTZ R3, R33.reuse, R182.reuse ;  /* 0x000000b621037220 */ /* 0x0c2fe20000410000 */
[C---:B---3--:R-:W-:Y:S01]  /*83c0*/  FMUL.FTZ R2, R33.reuse, R203 ;  /* 0x000000cb21027220 */ /* 0x048fe20000410000 */
[----:B------:R-:W-:Y:S01]  /*83d0*/  FMUL.FTZ R33, R33, R195 ;  /* 0x000000c321217220 */ /* 0x000fe20000410000 */
        /* <DEDUP_REMOVED lines=32> */
.L_x_16028:
[----:B------:R-:W-:Y:S05]  /*85e0*/  BSYNC.RECONVERGENT B0 ;  /* 0x0000000000007941 */ /* 0x000fea0003800200 */
.L_x_16027:
[----:B------:R-:W-:-:S04]  /*85f0*/  UIADD3 UR4, UPT, UPT, UR4, 0x1, URZ ;  /* 0x0000000104047890 */ /* 0x000fc8000fffe0ff */
[----:B------:R-:W-:-:S09]  /*8600*/  UISETP.GE.AND UP0, UPT, UR4, UR9, UPT ;  /* 0x000000090400728c */ /* 0x000fd2000bf06270 */
[----:B------:R-:W-:Y:S05]  /*8610*/  BRA.U !UP0, `(.L_x_16029) ;  /* 0xffffffbd08007547 */ /* 0x000fea000b83ffff */
.L_x_15979:
        /* <DEDUP_REMOVED lines=8> */
[-C--:B------:R-:W-:Y:S02]  /*86a0*/  ISETP.GE.AND P5, PT, R123, R114.reuse, PT ;  /* 0x000000727b00720c */ /* 0x080fe40003fa6270 */
[----:B0-----:R-:W-:Y:S02]  /*86b0*/  CS2R R4, SRZ ;  /* 0x0000000000047805 */ /* 0x001fe4000001ff00 */
[----:B------:R-:W-:Y:S02]  /*86c0*/  CS2R R6, SRZ ;  /* 0x0000000000067805 */ /* 0x000fe4000001ff00 */
[----:B------:R-:W-:Y:S01]  /*86d0*/  MOV R17, RZ ;  /* 0x000000ff00117202 */ /* 0x000fe20000000f00 */
[----:B------:R-:W0:Y:S01]  /*86e0*/  LDC.64 R36, c[0x0][0x4f8] ;  /* 0x00013e00ff247b82 */ /* 0x000e220000000a00 */
[----:B------:R-:W1:Y:S01]  /*86f0*/  LDCU.64 UR8, c[0x0][0x500] ;  /* 0x0000a000ff0877ac */ /* 0x000e620008000a00 */
[----:B------:R-:W3:Y:S01]  /*8700*/  LDCU.64 UR10, c[0x0][0x550] ;  /* 0x0000aa00ff0a77ac */ /* 0x000ee20008000a00 */
[----:B------:R-:W5:Y:S01]  /*8710*/  @!P6 LDG.E R3, desc[UR16][R18.64] ;  /* 0x000000101203e981 */ /* 0x000f62000c1e1900 */
[----:B------:R-:W-:-:S03]  /*8720*/  ISETP.GE.AND P6, PT, R121, R114, PT ;  /* 0x000000727900720c */ /* 0x000fc60003fc6270 */
[----:B------:R-:W2:Y:S01]  /*8730*/  @!P0 LDG.E R0, desc[UR16][R18.64+0x80] ;  /* 0x0000801012008981 */ /* 0x000ea2000c1e1900 */
[----:B------:R-:W-:-:S03]  /*8740*/  ISETP.GE.AND P0, PT, R119, R114, PT ;  /* 0x000000727700720c */ /* 0x000fc60003f06270 */
[----:B------:R-:W4:Y:S04]  /*8750*/  @!P1 LDG.E R5, desc[UR16][R18.64+0x100] ;  /* 0x0001001012059981 */ /* 0x000f28000c1e1900 */
[----:B------:R-:W3:Y:S04]  /*8760*/  @!P2 LDG.E R2, desc[UR16][R18.64+0x180] ;  /* 0x000180101202a981 */ /* 0x000ee8000c1e1900 */
[----:B------:R-:W3:Y:S04]  /*8770*/  @!P3 LDG.E R7, desc[UR16][R18.64+0x200] ;  /* 0x000200101207b981 */ /* 0x000ee8000c1e1900 */
[----:B------:R-:W3:Y:S04]  /*8780*/  @!P5 LDG.E R4, desc[UR16][R18.64+0x280] ;  /* 0x000280101204d981 */ /* 0x000ee8000c1e1900 */
[----:B------:R-:W3:Y:S04]  /*8790*/  @!P6 LDG.E R17, desc[UR16][R18.64+0x300] ;  /* 0x000300101211e981 */ /* 0x000ee8000c1e1900 */
[----:B------:R-:W3:Y:S04]  /*87a0*/  @!P0 LDG.E R6, desc[UR16][R18.64+0x380] ;  /* 0x0003801012068981 */ /* 0x000ee8000c1e1900 */
[----:B-----5:R-:W-:Y:S04]  /*87b0*/  STS [R112], R3 ;  /* 0x0000000370007388 */ /* 0x020fe80000000800 */
[----:B--2---:R-:W-:Y:S04]  /*87c0*/  STS [R111+0x80], R0 ;  /* 0x000080006f007388 */ /* 0x004fe80000000800 */
[----:B----4-:R-:W-:Y:S04]  /*87d0*/  STS [R110+0x100], R5 ;  /* 0x000100056e007388 */ /* 0x010fe80000000800 */
        /* <DEDUP_REMOVED lines=183> */
.L_x_15961:
        /* <DEDUP_REMOVED lines=34> */
.L_x_16032:
[----:B------:R-:W-:Y:S05]  /*9570*/  BSYNC.RECONVERGENT B0 ;  /* 0x0000000000007941 */ /* 0x000fea0003800200 */
.L_x_16031:
        /* <DEDUP_REMOVED lines=26> */
.L_x_16034:
[----:B------:R-:W-:Y:S05]  /*9720*/  BSYNC.RECONVERGENT B0 ;  /* 0x0000000000007941 */ /* 0x000fea0003800200 */
.L_x_16033:
        /* <DEDUP_REMOVED lines=13> */
.L_x_16036:
        /* <DEDUP_REMOVED lines=27> */
.L_x_16035:
[----:B------:R-:W-:Y:S05]  /*99b0*/  EXIT ;  /* 0x000000000000794d */ /* 0x000fea0003800000 */
.L_x_16037:
        /* <DEDUP_REMOVED lines=12> */
.L_x_18763:


//--------------------- .text._Z25selective_scan_bwd_kernelI32Selective_Scan_bwd_kernel_traitsILi32ELi8ELb0ELb1ELb1ELb0ELb0EfN3c107complexIfEEEEv12SSMParamsBwd --------------------------
	.section	.text._Z25selective_scan_bwd_kernelI32Selective_Scan_bwd_kernel_traitsILi32ELi8ELb0ELb1ELb1ELb0ELb0EfN3c107complexIfEEEEv12SSMParamsBwd,"ax",@progbits
	.align	128
        .global         _Z25selective_scan_bwd_kernelI32Selective_Scan_bwd_kernel_traitsILi32ELi8ELb0ELb1ELb1ELb0ELb0EfN3c107complexIfEEEEv12SSMParamsBwd
        .type           _Z25selective_scan_bwd_kernelI32Selective_Scan_bwd_kernel_traitsILi32ELi8ELb0ELb1ELb1ELb0ELb0EfN3c107complexIfEEEEv12SSMParamsBwd,@function
        .size           _Z25selective_scan_bwd_kernelI32Selective_Scan_bwd_kernel_traitsILi32ELi8ELb0ELb1ELb1ELb0ELb0EfN3c107complexIfEEEEv12SSMParamsBwd,(.L_x_18764 - _Z25selective_scan_bwd_kernelI32Selective_Scan_bwd_kernel_traitsILi32ELi8ELb0ELb1ELb1ELb0ELb0EfN3c107complexIfEEEEv12SSMParamsBwd)
        .other          _Z25selective_scan_bwd_kernelI32Selective_Scan_bwd_kernel_traitsILi32ELi8ELb0ELb1ELb1ELb0ELb0EfN3c107complexIfEEEEv12SSMParamsBwd,@"STO_CUDA_ENTRY STV_DEFAULT"
_Z25selective_scan_bwd_kernelI32Selective_Scan_bwd_kernel_traitsILi32ELi8ELb0ELb1ELb1ELb0ELb0EfN3c107complexIfEEEEv12SSMParamsBwd:
.text._Z25selective_scan_bwd_kernelI32Selective_Scan_bwd_kernel_traitsILi32ELi8ELb0ELb1ELb1ELb0ELb0EfN3c107complexIfEEEEv12SSMParamsBwd:
        /* <DEDUP_REMOVED lines=25> */
[----:B------:R-:W1:Y:S01]  /*0190*/  LDC R25, c[0x0][0x394] ;  /* 0x0000e500ff197b82 */ /* 0x000e620000000800 */
[----:B0-----:R-:W-:Y:S02]  /*01a0*/  IADD3 R6, PT, PT, R0, 0xffffffe, RZ ;  /* 0x0ffffffe00067810 */ /* 0x001fe40007ffe0ff */
[----:B------:R-:W-:Y:S02]  /*01b0*/  @P1 LEA.HI.X R5, R169, R5, RZ, 0x2, P3 ;  /* 0x00000005a9051211 */ /* 0x000fe400018f14ff */
[----:B------:R0:W4:Y:S03]  /*01c0*/  F2I.FTZ.U32.TRUNC.NTZ R7, R6 ;  /* 0x0000000600077305 */ /* 0x000126000021f000 */
[----:B------:R4:W5:Y:S01]  /*01d0*/  @P1 LDG.E R160, desc[UR16][R4.64] ;  /* 0x0000001004a01981 */ /* 0x000962000c1e1900 */
[----:B------:R-:W1:Y:S01]  /*01e0*/  LDC.64 R12, c[0x0][0x3c8] ;  /* 0x0000f200ff0c7b82 */ /* 0x000e620000000a00 */
[----:B0-----:R-:W-:Y:S01]  /*01f0*/  HFMA2 R6, -RZ, RZ, 0, 0 ;  /* 0x00000000ff067431 */ /* 0x001fe200000001ff */
[----:B---3--:R-:W-:-:S06]  /*0200*/  IABS R2, R169 ;  /* 0x000000a900027213 */ /* 0x008fcc0000000000 */
[----:B------:R-:W0:Y:S01]  /*0210*/  LDC.64 R18, c[0x0][0x3e8] ;  /* 0x0000fa00ff127b82 */ /* 0x000e220000000a00 */
[----:B----4-:R-:W-:-:S05]  /*0220*/  IADD3 R10, PT, PT, RZ, -R7, RZ ;  /* 0x80000007ff0a7210 */ /* 0x010fca0007ffe0ff */
[----:B------:R-:W-:Y:S02]  /*0230*/  IMAD R3, R10, R9, RZ ;  /* 0x000000090a037224 */ /* 0x000fe400078e02ff */
[----:B------:R-:W3:Y:S02]  /*0240*/  LDC.64 R4, c[0x0][0x4c0] ;  /* 0x00013000ff047b82 */ /* 0x000ee40000000a00 */
[----:B------:R-:W-:-:S06]  /*0250*/  IMAD.HI.U32 R7, R7, R3, R6 ;  /* 0x0000000307077227 */ /* 0x000fcc00078e0006 */
[----:B------:R-:W4:Y:S01]  /*0260*/  LDC.64 R22, c[0x0][0x4e0] ;  /* 0x00013800ff167b82 */ /* 0x000f220000000a00 */
[----:B------:R-:W-:-:S05]  /*0270*/  IMAD.HI.U32 R7, R7, R2, RZ ;  /* 0x0000000207077227 */ /* 0x000fca00078e00ff */
[----:B------:R-:W-:Y:S02]  /*0280*/  IADD3 R0, PT, PT, -R7, RZ, RZ ;  /* 0x000000ff07007210 */ /* 0x000fe40007ffe1ff */
[----:B------:R-:W0:Y:S03]  /*0290*/  LDC.64 R154, c[0x0][0x460] ;  /* 0x00011800ff9a7b82 */ /* 0x000e260000000a00 */
[----:B------:R-:W-:-:S05]  /*02a0*/  IMAD R0, R9, R0, R2 ;  /* 0x0000000009007224 */ /* 0x000fca00078e0202 */
[----:B------:R-:W-:Y:S01]  /*02b0*/  ISETP.GT.U32.AND P1, PT, R9, R0, PT ;  /* 0x000000000900720c */ /* 0x000fe20003f24070 */
[----:B------:R-:W0:Y:S08]  /*02c0*/  LDC.64 R28, c[0x0][0x450] ;  /* 0x00011400ff1c7b82 */ /* 0x000e300000000a00 */
[----:B------:R-:W0:Y:S04]  /*02d0*/  LDC.64 R158, c[0x0][0x4a8] ;  /* 0x00012a00ff9e7b82 */ /* 0x000e280000000a00 */
        /* <DEDUP_REMOVED lines=9> */
[----:B------:R-:W-:-:S04]  /*0370*/  @!P1 LOP3.LUT R0, RZ, R8, RZ, 0x33, !PT ;  /* 0x00000008ff009212 */ /* 0x000fc800078e33ff */
[----:B------:R-:W-:Y:S01]  /*0380*/  SHF.R.S32.HI R11, RZ, 0x1f, R0 ;  /* 0x0000001fff0b7819 */ /* 0x000fe20000011400 */
[----:B------:R-:W-:Y:S02]  /*0390*/  UIMAD.WIDE.U32 UR6, UR18, UR12, URZ ;  /* 0x0000000c120672a5 */ /* 0x000fe4000f8e00ff */
[----:B------:R-:W-:Y:S02]  /*03a0*/  UIMAD.WIDE.U32 UR4, UR18, UR8, URZ ;  /* 0x00000008120472a5 */ /* 0x000fe4000f8e00ff */
[-C--:B---3--:R-:W-:Y:S01]  /*03b0*/  IMAD R2, R11, R4.reuse, RZ ;  /* 0x000000040b027224 */ /* 0x088fe200078e02ff */
[----:B------:R-:W-:Y:S01]  /*03c0*/  UIMAD UR8, UR18, UR13, UR7 ;  /* 0x0000000d120872a4 */ /* 0x000fe2000f8e0207 */
[C---:B------:R-:W-:Y:S01]  /*03d0*/  IMAD.WIDE.U32 R6, R0.reuse, R4, RZ ;  /* 0x0000000400067225 */ /* 0x040fe200078e00ff */
[----:B------:R-:W-:Y:S01]  /*03e0*/  UIMAD UR9, UR18, UR9, UR5 ;  /* 0x00000009120972a4 */ /* 0x000fe2000f8e0205 */
[----:B------:R-:W3:Y:S02]  /*03f0*/  LDCU.64 UR12, c[0x0][0x3b0] ;  /* 0x00007600ff0c77ac */ /* 0x000ee40008000a00 */
[----:B------:R-:W-:Y:S01]  /*0400*/  IMAD R9, R0, R5, R2 ;  /* 0x0000000500097224 */ /* 0x000fe200078e0202 */
[----:B------:R-:W-:-:S04]  /*0410*/  SHF.R.U32.HI R8, RZ, 0x1, R15 ;  /* 0x00000001ff087819 */ /* 0x000fc8000001160f */
[----:B------:R-:W-:Y:S02]  /*0420*/  IADD3 R7, PT, PT, R7, R9, RZ ;  /* 0x0000000907077210 */ /* 0x000fe40007ffe0ff */
[----:B------:R-:W-:Y:S01]  /*0430*/  SHF.R.U64 R9, R14, 0x1, R15 ;  /* 0x000000010e097819 */ /* 0x000fe2000000120f */
[----:B------:R-:W-:Y:S01]  /*0440*/  IMAD R165, R8, UR18, RZ ;  /* 0x0000001208a57c24 */ /* 0x000fe2000f8e02ff */
[----:B------:R-:W-:Y:S02]  /*0450*/  MOV R3, UR5 ;  /* 0x0000000500037c02 */ /* 0x000fe40008000f00 */
[----:B------:R-:W-:Y:S01]  /*0460*/  MOV R5, UR7 ;  /* 0x0000000700057c02 */ /* 0x000fe20008000f00 */
[----:B------:R-:W-:Y:S01]  /*0470*/  IMAD.WIDE.U32 R6, R9, UR18, R6 ;  /* 0x0000001209067c25 */ /* 0x000fe2000f8e0006 */
[----:B------:R-:W-:Y:S02]  /*0480*/  MOV R3, UR9 ;  /* 0x0000000900037c02 */ /* 0x000fe40008000f00 */
[----:B------:R-:W-:Y:S01]  /*0490*/  MOV R5, UR8 ;  /* 0x0000000800057c02 */ /* 0x000fe20008000f00 */
[----:B------:R-:W4:Y:S01]  /*04a0*/  LDCU.64 UR8, c[0x0][0x3d0] ;  /* 0x00007a00ff0877ac */ /* 0x000f220008000a00 */
[----:B------:R-:W-:-:S02]  /*04b0*/  MOV R2, UR4 ;  /* 0x0000000400027c02 */ /* 0x000fc40008000f00 */
[----:B------:R-:W-:Y:S02]  /*04c0*/  IADD3 R165, PT, PT, R7, R165, RZ ;  /* 0x000000a507a57210 */ /* 0x000fe40007ffe0ff */
[C---:B--2---:R-:W-:Y:S01]  /*04d0*/  LEA R167, P0, R6.reuse, R20, 0x3 ;  /* 0x0000001406a77211 */ /* 0x044fe200078018ff */
[C---:B------:R-:W-:Y:S01]  /*04e0*/  IMAD.WIDE.U32 R2, R169.reuse, UR10, R2 ;  /* 0x0000000aa9027c25 */ /* 0x040fe2000f8e0002 */
[----:B------:R-:W-:Y:S01]  /*04f0*/  MOV R4, UR6 ;  /* 0x0000000600047c02 */ /* 0x000fe20008000f00 */
[----:B---3--:R-:W-:Y:S01]  /*0500*/  UIMAD.WIDE.U32 UR4, UR18, UR12, URZ ;  /* 0x0000000c120472a5 */ /* 0x008fe2000f8e00ff */
[----:B------:R-:W-:Y:S02]  /*0510*/  LEA.HI.X R165, R6, R21, R165, 0x3, P0 ;  /* 0x0000001506a57211 */ /* 0x000fe400000f1ca5 */
[----:B-1----:R-:W-:Y:S01]  /*0520*/  ISETP.NE.U32.AND P0, PT, R26, RZ, PT ;  /* 0x000000ff1a00720c */ /* 0x002fe20003f05070 */
[----:B------:R-:W-:Y:S01]  /*0530*/  IMAD.WIDE.U32 R4, R169, UR14, R4 ;  /* 0x0000000ea9047c25 */ /* 0x000fe2000f8e0004 */
[----:B------:R-:W-:Y:S01]  /*0540*/  UIMAD UR5, UR18, UR13, UR5 ;  /* 0x0000000d120572a4 */ /* 0x000fe2000f8e0205 */
[----:B------:R-:W-:Y:S01]  /*0550*/  LEA R9, R25, 0xffffff00, 0x8 ;  /* 0xffffff0019097811 */ /* 0x000fe200078e40ff */
[----:B------:R-:W1:Y:S01]  /*0560*/  LDC.64 R20, c[0x0][0x4d8] ;  /* 0x00013600ff147b82 */ /* 0x000e620000000a00 */
[----:B------:R-:W-:Y:S01]  /*0570*/  IMAD R17, R169, UR11, R3 ;  /* 0x0000000ba9117c24 */ /* 0x000fe2000f8e0203 */
[----:B------:R-:W-:Y:S01]  /*0580*/  ISETP.NE.AND.EX P0, PT, R27, RZ, PT, P0 ;  /* 0x000000ff1b00720c */ /* 0x000fe20003f05300 */
[----:B------:R-:W-:Y:S01]  /*0590*/  IMAD R3, R11, R12, RZ ;  /* 0x0000000c0b037224 */ /* 0x000fe200078e02ff */
[----:B------:R-:W-:Y:S01]  /*05a0*/  IADD3 R153, P2, PT, R9, R2, RZ ;  /* 0x0000000209997210 */ /* 0x000fe20007f5e0ff */
[----:B------:R-:W-:-:S02]  /*05b0*/  IMAD R15, R169, UR15, R5 ;  /* 0x0000000fa90f7c24 */ /* 0x000fc4000f8e0205 */
[C---:B------:R-:W-:Y:S01]  /*05c0*/  IMAD R5, R0.reuse, R13, R3 ;  /* 0x0000000d00057224 */ /* 0x040fe200078e0203 */
[----:B----4-:R-:W-:Y:S01]  /*05d0*/  UIMAD.WIDE.U32 UR6, UR18, UR8, URZ ;  /* 0x00000008120672a5 */ /* 0x010fe2000f8e00ff */
[C---:B------:R-:W-:Y:S01]  /*05e0*/  IMAD.WIDE.U32 R2, R0.reuse, R12, UR4 ;  /* 0x0000000400027e25 */ /* 0x040fe2000f8e000c */
[----:B------:R-:W-:Y:S01]  /*05f0*/  LEA R7, R25, 0xfffffe00, 0x9 ;  /* 0xfffffe0019077811 */ /* 0x000fe200078e48ff */
[----:B------:R-:W2:Y:S01]  /*0600*/  LDC.64 R26, c[0x0][0x448] ;  /* 0x00011200ff1a7b82 */ /* 0x000ea20000000a00 */
[----:B------:R-:W-:Y:S02]  /*0610*/  UIMAD UR7, UR18, UR9, UR7 ;  /* 0x00000009120772a4 */ /* 0x000fe4000f8e0207 */
[----:B------:R-:W-:Y:S01]  /*0620*/  IADD3 R14, PT, PT, R3, R5, RZ ;  /* 0x00000005030e7210 */ /* 0x000fe20007ffe0ff */
[----:B------:R-:W-:Y:S01]  /*0630*/  IMAD R3, R11, R22, RZ ;  /* 0x000000160b037224 */ /* 0x000fe200078e02ff */
[----:B------:R-:W-:Y:S01]  /*0640*/  IADD3 R149, P1, PT, R7, R2, RZ ;  /* 0x0000000207957210 */ /* 0x000fe20007f3e0ff */
[----:B0-----:R-:W-:Y:S01]  /*0650*/  IMAD R2, R11, R18, RZ ;  /* 0x000000120b027224 */ /* 0x001fe200078e02ff */
[----:B------:R-:W-:Y:S01]  /*0660*/  IADD3 R150, P3, PT, R9, R4, RZ ;  /* 0x0000000409967210 */ /* 0x000fe20007f7e0ff */
[----:B------:R-:W0:Y:S01]  /*0670*/  @P0 LDC R8, c[0x0][0x384] ;  /* 0x0000e100ff080b82 */ /* 0x000e220000000800 */
[C---:B------:R-:W-:Y:S01]  /*0680*/  IMAD R13, R0.reuse, R23, R3 ;  /* 0x00000017000d7224 */ /* 0x040fe200078e0203 */
[----:B------:R-:W3:Y:S01]  /*0690*/  LDCU.64 UR8, c[0x0][0x498] ;  /* 0x00009300ff0877ac */ /* 0x000ee20008000a00 */
[----:B------:R-:W-:-:S02]  /*06a0*/  IMAD R11, R0, R19, R2 ;  /* 0x00000013000b7224 */ /* 0x000fc400078e0202 */
[----:B------:R-:W-:-:S03]  /*06b0*/  IMAD.WIDE.U32 R4, R0, R18, UR6 ;  /* 0x0000000600047e25 */ /* 0x000fc6000f8e0012 */
[----:B------:R-:W4:Y:S01]  /*06c0*/  LDC.64 R18, c[0x0][0x540] ;  /* 0x00015000ff127b82 */ /* 0x000f220000000a00 */
[----:B------:R-:W-:Y:S01]  /*06d0*/  IMAD.WIDE.U32 R2, R0, R22, RZ ;  /* 0x0000001600027225 */ /* 0x000fe200078e00ff */
[----:B------:R-:W-:-:S04]  /*06e0*/  IADD3 R12, PT, PT, R5, R11, RZ ;  /* 0x0000000b050c7210 */ /* 0x000fc80007ffe0ff */
[----:B------:R-:W-:Y:S02]  /*06f0*/  IADD3 R3, PT, PT, R3, R13, RZ ;  /* 0x0000000d03037210 */ /* 0x000fe40007ffe0ff */
[----:B------:R-:W2:Y:S01]  /*0700*/  LDC.64 R10, c[0x0][0x4a0] ;  /* 0x00012800ff0a7b82 */ /* 0x000ea20000000a00 */
[----:B------:R-:W-:Y:S02]  /*0710*/  IADD3 R145, P4, PT, R7, R4, RZ ;  /* 0x0000000407917210 */ /* 0x000fe40007f9e0ff */
[----:B------:R-:W-:-:S05]  /*0720*/  SHF.R.S32.HI R7, RZ, 0x1f, R7 ;  /* 0x0000001fff077819 */ /* 0x000fca0000011407 */
[----:B------:R-:W4:Y:S01]  /*0730*/  @P0 LDC R13, c[0x0][0x38c] ;  /* 0x0000e300ff0d0b82 */ /* 0x000f220000000800 */
[--C-:B-1----:R-:W-:Y:S02]  /*0740*/  SHF.R.U64 R5, R20, 0x1, R21.reuse ;  /* 0x0000000114057819 */ /* 0x102fe40000001215 */
[----:B------:R-:W-:Y:S02]  /*0750*/  SHF.R.U32.HI R0, RZ, 0x1, R21 ;  /* 0x00000001ff007819 */ /* 0x000fe40000011615 */
[----:B------:R-:W-:-:S03]  /*0760*/  IADD3.X R14, PT, PT, R7, R14, RZ, P1, !PT ;  /* 0x0000000e070e7210 */ /* 0x000fc60000ffe4ff */
[----:B------:R-:W1:Y:S01]  /*0770*/  LDC.64 R20, c[0x0][0x468] ;  /* 0x00011a00ff147b82 */ /* 0x000e620000000a00 */
[----:B------:R-:W-:Y:S01]  /*0780*/  IADD3.X R12, PT, PT, R7, R12, RZ, P4, !PT ;  /* 0x0000000c070c7210 */ /* 0x000fe200027fe4ff */
[----:B---3--:R-:W-:Y:S02]  /*0790*/  UIMAD.WIDE.U32 UR4, UR18, UR8, URZ ;  /* 0x00000008120472a5 */ /* 0x008fe4000f8e00ff */
[----:B------:R-:W-:-:S04]  /*07a0*/  IMAD R161, R0, UR18, RZ ;  /* 0x0000001200a17c24 */ /* 0x000fc8000f8e02ff */
[----:B------:R-:W3:Y:S01]  /*07b0*/  @P0 LDC.64 R6, c[0x0][0x480] ;  /* 0x00012000ff060b82 */ /* 0x000ee20000000a00 */
[----:B0-----:R-:W-:-:S07]  /*07c0*/  @P0 IMAD R0, R8, UR18, R169 ;  /* 0x0000001208000c24 */ /* 0x001fce000f8e02a9 */
[----:B------:R-:W0:Y:S01]  /*07d0*/  LDC.64 R22, c[0x0][0x528] ;  /* 0x00014a00ff167b82 */ /* 0x000e220000000a00 */
[----:B------:R-:W-:Y:S01]  /*07e0*/  IMAD.WIDE.U32 R4, R5, UR18, R2 ;  /* 0x0000001205047c25 */ /* 0x000fe2000f8e0002 */
[----:B------:R-:W-:-:S03]  /*07f0*/  UIMAD UR5, UR18, UR9, UR5 ;  /* 0x00000009120572a4 */ /* 0x000fc6000f8e0205 */
[----:B------:R-:W-:Y:S01]  /*0800*/  @P0 IMAD R0, R0, R25, RZ ;  /* 0x0000001900000224 */ /* 0x000fe200078e02ff */
[----:B------:R-:W-:Y:S02]  /*0810*/  IADD3 R161, PT, PT, R5, R161, RZ ;  /* 0x000000a105a17210 */ /* 0x000fe40007ffe0ff */
[----:B------:R-:W-:Y:S01]  /*0820*/  ISETP.GE.AND P1, PT, R25, 0x1, PT ;  /* 0x000000011900780c */ /* 0x000fe20003f26270 */
[----:B--2---:R-:W-:Y:S01]  /*0830*/  IMAD.WIDE.U32 R2, R169, R10, UR4 ;  /* 0x00000004a9027e25 */ /* 0x004fe2000f8e000a */
[----:B----4-:R-:W-:-:S03]  /*0840*/  LEA R163, P4, R4, R18, 0x3 ;  /* 0x0000001204a37211 */ /* 0x010fc600078818ff */
[----:B------:R-:W-:Y:S01]  /*0850*/  @P0 IMAD R5, R0, R13, RZ ;  /* 0x0000000d00050224 */ /* 0x000fe200078e02ff */
[----:B------:R-:W-:Y:S01]  /*0860*/  SHF.R.S32.HI R0, RZ, 0x1f, R9 ;  /* 0x0000001fff007819 */ /* 0x000fe20000011409 */
[----:B------:R-:W-:Y:S01]  /*0870*/  IMAD R13, R169, R11, R3 ;  /* 0x0000000ba90d7224 */ /* 0x000fe200078e0203 */
[----:B------:R-:W-:Y:S02]  /*0880*/  LEA.HI.X R161, R4, R19, R161, 0x3, P4 ;  /* 0x0000001304a17211 */ /* 0x000fe400020f1ca1 */
[C---:B------:R-:W-:Y:S02]  /*0890*/  IADD3.X R4, PT, PT, R0.reuse, R17, RZ, P2, !PT ;  /* 0x0000001100047210 */ /* 0x040fe400017fe4ff */
[----:B------:R-:W-:Y:S02]  /*08a0*/  IADD3.X R3, PT, PT, R0, R15, RZ, P3, !PT ;  /* 0x0000000f00037210 */ /* 0x000fe40001ffe4ff */
[----:B------:R-:W-:Y:S02]  /*08b0*/  LEA R154, P2, R153, R154, 0x2 ;  /* 0x0000009a999a7211 */ /* 0x000fe400078410ff */
[----:B-1----:R-:W-:-:S02]  /*08c0*/  LEA R152, P3, R150, R20, 0x2 ;  /* 0x0000001496987211 */ /* 0x002fc400078610ff */
[----:B------:R-:W-:Y:S02]  /*08d0*/  CS2R R10, SRZ ;  /* 0x00000000000a7805 */ /* 0x000fe4000001ff00 */
[----:B------:R-:W-:Y:S01]  /*08e0*/  IADD3 R2, P4, PT, R9, R2, RZ ;  /* 0x0000000209027210 */ /* 0x000fe20007f9e0ff */
[----:B---3--:R-:W-:Y:S01]  /*08f0*/  @P0 IMAD.WIDE R10, R5, 0x10, R6 ;  /* 0x00000010050a0825 */ /* 0x008fe200078e0206 */
[----:B------:R-:W-:Y:S02]  /*0900*/  LEA.HI.X R153, R153, R155, R4, 0x2, P2 ;  /* 0x0000009b99997211 */ /* 0x000fe400010f1404 */
[----:B------:R-:W-:Y:S01]  /*0910*/  LEA.HI.X R150, R150, R21, R3, 0x2, P3 ;  /* 0x0000001596967211 */ /* 0x000fe200018f1403 */
[----:B------:R-:W-:Y:S01]  /*0920*/  IMAD.WIDE.U32 R8, R169, R158, RZ ;  /* 0x0000009ea9087225 */ /* 0x000fe200078e00ff */
[----:B------:R-:W-:Y:S02]  /*0930*/  IADD3.X R146, PT, PT, R0, R13, RZ, P4, !PT ;  /* 0x0000000d00927210 */ /* 0x000fe400027fe4ff */
[----:B0-----:R-:W-:-:S02]  /*0940*/  LEA R148, P0, R2, R22, 0x2 ;  /* 0x0000001602947211 */ /* 0x001fc400078010ff */
[----:B------:R-:W-:Y:S02]  /*0950*/  LEA R151, P2, R149, R26, 0x2 ;  /* 0x0000001a95977211 */ /* 0x000fe400078410ff */
[----:B------:R-:W-:Y:S01]  /*0960*/  LEA R147, P3, R145, R28, 0x2 ;  /* 0x0000001c91937211 */ /* 0x000fe200078610ff */
[----:B------:R-:W-:Y:S01]  /*0970*/  HFMA2 R158, -RZ, RZ, 0, 0 ;  /* 0x00000000ff9e7431 */ /* 0x000fe200000001ff */
[----:B------:R-:W-:Y:S01]  /*0980*/  LEA.HI.X R146, R2, R23, R146, 0x2, P0 ;  /* 0x0000001702927211 */ /* 0x000fe200000f1492 */
[----:B------:R-:W-:Y:S01]  /*0990*/  IMAD R159, R169, R159, R9 ;  /* 0x0000009fa99f7224 */ /* 0x000fe200078e0209 */
        /* <DEDUP_REMOVED lines=8> */
[----:B------:R-:W-:Y:S01]  /*0a20*/  UMOV UR4, 0x400 ;  /* 0x0000040000047882 */ /* 0x000fe20000000000 */
[----:B------:R-:W-:Y:S01]  /*0a30*/  MOV R158, RZ ;  /* 0x000000ff009e7202 */ /* 0x000fe20000000f00 */
[C---:B-1----:R-:W-:Y:S01]  /*0a40*/  IMAD.WIDE.U32 R2, R169.reuse, UR6, RZ ;  /* 0x00000006a9027c25 */ /* 0x042fe2000f8e00ff */
[----:B------:R-:W1:Y:S03]  /*0a50*/  LDCU UR6, c[0x0][0x394] ;  /* 0x00007280ff0677ac */ /* 0x000e660008000800 */
[----:B------:R-:W-:Y:S01]  /*0a60*/  IMAD R155, R169, UR7, R3 ;  /* 0x00000007a99b7c24 */ /* 0x000fe2000f8e0203 */
[----:B--2---:R-:W-:-:S04]  /*0a70*/  ULEA UR5, UR5, UR4, 0x18 ;  /* 0x0000000405057291 */ /* 0x004fc8000f8ec0ff */
[----:B------:R-:W-:Y:S01]  /*0a80*/  UIADD3 UR4, UPT, UPT, UR5, 0x1080, URZ ;  /* 0x0000108005047890 */ /* 0x000fe2000fffe0ff */
[C---:B0-----:R-:W-:Y:S02]  /*0a90*/  SHF.L.U32 R5, R156.reuse, 0x4, RZ ;  /* 0x000000049c057819 */ /* 0x041fe400000006ff */
[C---:B------:R-:W-:Y:S02]  /*0aa0*/  SHF.L.U32 R214, R156.reuse, 0x3, RZ ;  /* 0x000000039cd67819 */ /* 0x040fe400000006ff */
[C---:B------:R-:W-:Y:S02]  /*0ab0*/  LOP3.LUT R7, R5.reuse, 0x3e00, RZ, 0xc0, !PT ;  /* 0x00003e0005077812 */ /* 0x040fe400078ec0ff */
[-C--:B------:R-:W-:Y:S02]  /*0ac0*/  LEA.HI R141, R156, R5.reuse, RZ, 0x1f ;  /* 0x000000059c8d7211 */ /* 0x080fe400078ff8ff */
[----:B------:R-:W-:Y:S02]  /*0ad0*/  LEA.HI R140, R5, R5, RZ, 0x1b ;  /* 0x00000005058c7211 */ /* 0x000fe400078fd8ff */
[----:B------:R-:W-:-:S02]  /*0ae0*/  LOP3.LUT R5, R214, 0x1f00, RZ, 0xc0, !PT ;  /* 0x00001f00d6057812 */ /* 0x000fc400078ec0ff */
[C---:B------:R-:W-:Y:S02]  /*0af0*/  IADD3 R13, PT, PT, R156.reuse, 0x20, RZ ;  /* 0x000000209c0d7810 */ /* 0x040fe40007ffe0ff */
[----:B------:R-:W-:Y:S02]  /*0b00*/  LOP3.LUT R126, R5, 0x1f, R156, 0xf8, !PT ;  /* 0x0000001f057e7812 */ /* 0x000fe400078ef89c */
        /* <DEDUP_REMOVED lines=14> */
[----:B------:R-:W-:Y:S02]  /*0bf0*/  LOP3.LUT R122, R126, 0x20, RZ, 0xfc, !PT ;  /* 0x000000207e7a7812 */ /* 0x000fe400078efcff */
        /* <DEDUP_REMOVED lines=16> */
[----:B------:R-:W-:Y:S02]  /*0d00*/  IADD3 R120, PT, PT, R5, R122, RZ ;  /* 0x0000007a05787210 */ /* 0x000fe40007ffe0ff */
[----:B-1----:R-:W-:Y:S02]  /*0d10*/  MOV R144, UR6 ;  /* 0x0000000600907c02 */ /* 0x002fe40008000f00 */
[----:B------:R-:W-:-:S02]  /*0d20*/  LOP3.LUT R213, R156, 0x1f, RZ, 0xc0, !PT ;  /* 0x0000001f9cd57812 */ /* 0x000fc400078ec0ff */
[----:B------:R-:W-:Y:S02]  /*0d30*/  IADD3 R143, PT, PT, R156, 0x200, RZ ;  /* 0x000002009c8f7810 */ /* 0x000fe40007ffe0ff */
[----:B------:R-:W-:Y:S02]  /*0d40*/  LOP3.LUT R142, R7, 0x1f, R156, 0xf8, !PT ;  /* 0x0000001f078e7812 */ /* 0x000fe400078ef89c */
        /* <DEDUP_REMOVED lines=18> */
[C---:B------:R-:W-:Y:S02]  /*0e70*/  LOP3.LUT R121, R126.reuse, 0x40, RZ, 0xfc, !PT ;  /* 0x000000407e797812 */ /* 0x040fe400078efcff */
[C---:B------:R-:W-:Y:S02]  /*0e80*/  LOP3.LUT R119, R126.reuse, 0x60, RZ, 0xfc, !PT ;  /* 0x000000607e777812 */ /* 0x040fe400078efcff */
[C---:B------:R-:W-:Y:S02]  /*0e90*/  LOP3.LUT R117, R126.reuse, 0x80, RZ, 0xfc, !PT ;  /* 0x000000807e757812 */ /* 0x040fe400078efcff */
[----:B------:R-:W-:-:S02]  /*0ea0*/  LOP3.LUT R115, R126, 0xa0, RZ, 0xfc, !PT ;  /* 0x000000a07e737812 */ /* 0x000fc400078efcff */
[C---:B------:R-:W-:Y:S02]  /*0eb0*/  LOP3.LUT R113, R126.reuse, 0xc0, RZ, 0xfc, !PT ;  /* 0x000000c07e717812 */ /* 0x040fe400078efcff */
[----:B------:R-:W-:Y:S02]  /*0ec0*/  LOP3.LUT R111, R126, 0xe0, RZ, 0xfc, !PT ;  /* 0x000000e07e6f7812 */ /* 0x000fe400078efcff */
[C---:B------:R-:W-:Y:S02]  /*0ed0*/  IADD3 R118, PT, PT, R120.reuse, 0x20, RZ ;  /* 0x0000002078767810 */ /* 0x040fe40007ffe0ff */
[C---:B------:R-:W-:Y:S02]  /*0ee0*/  IADD3 R116, PT, PT, R120.reuse, 0x40, RZ ;  /* 0x0000004078747810 */ /* 0x040fe40007ffe0ff */
[C---:B------:R-:W-:Y:S02]  /*0ef0*/  IADD3 R114, PT, PT, R120.reuse, 0x60, RZ ;  /* 0x0000006078727810 */ /* 0x040fe40007ffe0ff */
[----:B------:R-:W-:-:S07]  /*0f00*/  IADD3 R112, PT, PT, R120, 0xc0, RZ ;  /* 0x000000c078707810 */ /* 0x000fce0007ffe0ff */
.L_x_16088:
[----:B0-----:R-:W0:Y:S01]  /*0f10*/  LDCU UR4, c[0x0][0x388] ;  /* 0x00007100ff0477ac */ /* 0x001e220008000800 */
        /* <DEDUP_REMOVED lines=12> */
[----:B0-----:R-:W-:Y:S02]  /*0fe0*/  MOV R217, UR4 ;  /* 0x0000000400d97c02 */ /* 0x001fe40008000f00 */
[----:B------:R-:W-:Y:S02]  /*0ff0*/  MOV R19, RZ ;  /* 0x000000ff00137202 */ /* 0x000fe40000000f00 */
[----:B------:R-:W-:-:S02]  /*1000*/  IADD3 R22, PT, PT, -R12, R217, RZ ;  /* 0x000000d90c167210 */ /* 0x000fc40007ffe1ff */
[----:B------:R-:W-:Y:S02]  /*1010*/  MOV R23, RZ ;  /* 0x000000ff00177202 */ /* 0x000fe40000000f00 */
[-C--:B------:R-:W-:Y:S01]  /*1020*/  ISETP.GE.AND P6, PT, R126, R22.reuse, PT ;  /* 0x000000167e00720c */ /* 0x080fe20003fc6270 */
[----:B------:R-:W-:Y:S01]  /*1030*/  BAR.SYNC.DEFER_BLOCKING 0x0 ;  /* 0x0000000000007b1d */ /* 0x000fe20000010000 */
[-C--:B------:R-:W-:Y:S02]  /*1040*/  ISETP.GE.AND P0, PT, R122, R22.reuse, PT ;  /* 0x000000167a00720c */ /* 0x080fe40003f06270 */
[-C--:B------:R-:W-:Y:S02]  /*1050*/  ISETP.GE.AND P1, PT, R121, R22.reuse, PT ;  /* 0x000000167900720c */ /* 0x080fe40003f26270 */
[-C--:B------:R-:W-:Y:S02]  /*1060*/  ISETP.GE.AND P2, PT, R119, R22.reuse, PT ;  /* 0x000000167700720c */ /* 0x080fe40003f46270 */
[----:B------:R-:W-:-:S02]  /*1070*/  ISETP.GE.AND P3, PT, R117, R22, PT ;  /* 0x000000167500720c */ /* 0x000fc40003f66270 */
[-C--:B------:R-:W-:Y:S02]  /*1080*/  ISETP.GE.AND P4, PT, R115, R22.reuse, PT ;  /* 0x000000167300720c */ /* 0x080fe40003f86270 */
[-C--:B------:R-:W-:Y:S01]  /*1090*/  ISETP.GE.AND P5, PT, R113, R22.reuse, PT ;  /* 0x000000167100720c */ /* 0x080fe20003fa6270 */
[----:B------:R-:W-:Y:S01]  /*10a0*/  HFMA2 R29, -RZ, RZ, 0, 0 ;  /* 0x00000000ff1d7431 */ /* 0x000fe200000001ff */
[----:B------:R-:W-:Y:S02]  /*10b0*/  MOV R27, RZ ;  /* 0x000000ff001b7202 */ /* 0x000fe40000000f00 */
[----:B------:R-:W-:Y:S01]  /*10c0*/  MOV R31, RZ ;  /* 0x000000ff001f7202 */ /* 0x000fe20000000f00 */
[----:B--2---:R-:W2:Y:S01]  /*10d0*/  @!P6 LDG.E R17, desc[UR16][R6.64] ;  /* 0x000000100611e981 */ /* 0x004ea2000c1e1900 */
[----:B------:R-:W-:-:S03]  /*10e0*/  ISETP.GE.AND P6, PT, R111, R22, PT ;  /* 0x000000166f00720c */ /* 0x000fc60003fc6270 */
[----:B---3--:R-:W3:Y:S01]  /*10f0*/  @!P0 LDG.E R19, desc[UR16][R6.64+0x80] ;  /* 0x0000801006138981 */ /* 0x008ee2000c1e1900 */
        /* <DEDUP_REMOVED lines=18> */
[----:B------:R-:W-:Y:S01]  /*1220*/  IADD3 R16, PT, PT, R109, 0x40, RZ ;  /* 0x000000406d107810 */ /* 0x000fe20007ffe0ff */
[----:B------:R-:W-:Y:S01]  /*1230*/  HFMA2 R7, -RZ, RZ, 0, 0 ;  /* 0x00000000ff077431 */ /* 0x000fe200000001ff */
[-C--:B------:R-:W-:Y:S02]  /*1240*/  LEA.HI.SX32 R0, R0, R109.reuse, 0x1b ;  /* 0x0000006d00007211 */ /* 0x080fe400078fdaff */
[----:B------:R-:W-:Y:S02]  /*1250*/  LEA.HI.SX32 R16, R16, R109, 0x1b ;  /* 0x0000006d10107211 */ /* 0x000fe400078fdaff */
[----:B------:R-:W-:-:S02]  /*1260*/  LEA R106, R0, UR6, 0x2 ;  /* 0x00000006006a7c11 */ /* 0x000fc4000f8e10ff */
[C---:B------:R-:W-:Y:S02]  /*1270*/  IADD3 R0, PT, PT, R109.reuse, 0x60, RZ ;  /* 0x000000606d007810 */ /* 0x040fe40007ffe0ff */
[CC--:B------:R-:W-:Y:S02]  /*1280*/  LEA.HI.SX32 R108, R109.reuse, R109.reuse, 0x1b ;  /* 0x0000006d6d6c7211 */ /* 0x0c0fe400078fdaff */
[----:B------:R-:W-:Y:S02]  /*1290*/  LEA R104, R16, UR6, 0x2 ;  /* 0x0000000610687c11 */ /* 0x000fe4000f8e10ff */
[C---:B------:R-:W-:Y:S02]  /*12a0*/  IADD3 R6, PT, PT, R109.reuse, 0x80, RZ ;  /* 0x000000806d067810 */ /* 0x040fe40007ffe0ff */
[----:B------:R-:W-:Y:S02]  /*12b0*/  LEA.HI.SX32 R0, R0, R109, 0x1b ;  /* 0x0000006d00007211 */ /* 0x000fe400078fdaff */
[----:B------:R-:W-:-:S02]  /*12c0*/  IADD3 R16, PT, PT, R109, 0xa0, RZ ;  /* 0x000000a06d107810 */ /* 0x000fc40007ffe0ff */
[C---:B------:R-:W-:Y:S02]  /*12d0*/  IADD3 R18, PT, PT, R109.reuse, 0xc0, RZ ;  /* 0x000000c06d127810 */ /* 0x040fe40007ffe0ff */
[----:B------:R-:W-:Y:S02]  /*12e0*/  IADD3 R20, PT, PT, R109, 0xe0, RZ ;  /* 0x000000e06d147810 */ /* 0x000fe40007ffe0ff */
[----:B------:R-:W-:Y:S02]  /*12f0*/  LEA R108, R108, UR6, 0x2 ;  /* 0x000000066c6c7c11 */ /* 0x000fe4000f8e10ff */
[-C--:B------:R-:W-:Y:S02]  /*1300*/  LEA.HI.SX32 R6, R6, R109.reuse, 0x1b ;  /* 0x0000006d06067211 */ /* 0x080fe400078fdaff */
        /* <DEDUP_REMOVED lines=123> */
[--C-:B------:R-:W-:Y:S01]  /*1ac0*/  FADD.FTZ R68, R25, R160.reuse ;  /* 0x000000a019447221 */ /* 0x100fe20000010000 */
[----:B------:R-:W-:Y:S01]  /*1ad0*/  SHF.L.U32 R59, R110, 0x9, RZ ;  /* 0x000000096e3b7819 */ /* 0x000fe200000006ff */
[----:B------:R-:W0:Y:S01]  /*1ae0*/  LDC R58, c[0x0][0x388] ;  /* 0x0000e200ff3a7b82 */ /* 0x000e220000000800 */
[--C-:B------:R-:W-:Y:S01]  /*1af0*/  FADD.FTZ R80, R7, R160.reuse ;  /* 0x000000a007507221 */ /* 0x100fe20000010000 */
[----:B------:R-:W-:Y:S01]  /*1b00*/  FADD.FTZ R72, R29, R160 ;  /* 0x000000a01d487221 */ /* 0x000fe20000010000 */
[----:B------:R-:W-:Y:S01]  /*1b10*/  LEA R57, R217, -R59, 0x1 ;  /* 0x8000003bd9397211 */ /* 0x000fe200078e08ff */
[----:B------:R-:W-:Y:S01]  /*1b20*/  FADD.FTZ R67, R67, R67 ;  /* 0x0000004343437221 */ /* 0x000fe20000010000 */
[----:B------:R-:W-:Y:S01]  /*1b30*/  IADD3 R5, PT, PT, R0, 0x1, R0 ;  /* 0x0000000100057810 */ /* 0x000fe20007ffe000 */
        /* <DEDUP_REMOVED lines=13> */
[----:B------:R-:W-:Y:S01]  /*1c10*/  SHF.L.U32 R0, R109, 0x4, RZ ;  /* 0x000000046d007819 */ /* 0x000fe200000006ff */
[----:B------:R-:W-:Y:S01]  /*1c20*/  FADD.FTZ R61, R61, R61 ;  /* 0x0000003d3d3d7221 */ /* 0x000fe20000010000 */
[----:B------:R-:W-:Y:S01]  /*1c30*/  ISETP.GE.AND P1, PT, R142, R57, PT ;  /* 0x000000398e00720c */ /* 0x000fe20003f26270 */
[----:B------:R-:W-:Y:S01]  /*1c40*/  FADD.FTZ R60, R60, R60 ;  /* 0x0000003c3c3c7221 */ /* 0x000fe20000010000 */
[C---:B------:R-:W-:Y:S01]  /*1c50*/  IADD3 R34, PT, PT, R109.reuse, 0x1c0, RZ ;  /* 0x000001c06d227810 */ /* 0x040fe20007ffe0ff */
[----:B------:R-:W3:Y:S01]  /*1c60*/  LDC.64 R18, c[0x0][0x3c0] ;  /* 0x0000f000ff127b82 */ /* 0x000ee20000000a00 */
[----:B------:R-:W-:Y:S01]  /*1c70*/  IADD3 R36, PT, PT, R109, 0x1e0, RZ ;  /* 0x000001e06d247810 */ /* 0x000fe20007ffe0ff */
[----:B------:R-:W4:Y:S01]  /*1c80*/  LDCU UR8, c[0x0][0x394] ;  /* 0x00007280ff0877ac */ /* 0x000f220008000800 */
[----:B------:R-:W-:-:S02]  /*1c90*/  IADD3 R37, PT, PT, R0, 0x8, RZ ;  /* 0x0000000800257810 */ /* 0x000fc40007ffe0ff */
[----:B------:R-:W-:Y:S01]  /*1ca0*/  IADD3 R49, PT, PT, R0, 0xe, RZ ;  /* 0x0000000e00317810 */ /* 0x000fe20007ffe0ff */
[----:B------:R-:W0:Y:S01]  /*1cb0*/  LDCU UR9, c[0x0][0x38c] ;  /* 0x00007180ff0977ac */ /* 0x000e220008000800 */
[C---:B------:R-:W-:Y:S01]  /*1cc0*/  IADD3 R4, PT, PT, R109.reuse, 0x100, RZ ;  /* 0x000001006d047810 */ /* 0x040fe20007ffe0ff */
[----:B------:R-:W0:Y:S01]  /*1cd0*/  LDC.64 R20, c[0x0][0x3e0] ;  /* 0x0000f800ff147b82 */ /* 0x000e220000000a00 */
[C---:B------:R-:W-:Y:S01]  /*1ce0*/  IADD3 R6, PT, PT, R109.reuse, 0x120, RZ ;  /* 0x000001206d067810 */ /* 0x040fe20007ffe0ff */
[----:B------:R-:W-:Y:S01]  /*1cf0*/  UMOV UR4, URZ ;  /* 0x000000ff00047c82 */ /* 0x000fe20008000000 */
        /* <DEDUP_REMOVED lines=12> */
[-C--:B------:R-:W-:Y:S02]  /*1dc0*/  LEA.HI.SX32 R35, R35, R0.reuse, 0x1b ;  /* 0x0000000023237211 */ /* 0x080fe400078fdaff */
[-C--:B------:R-:W-:Y:S02]  /*1dd0*/  LEA.HI.SX32 R37, R37, R0.reuse, 0x1b ;  /* 0x0000000025257211 */ /* 0x080fe400078fdaff */
[----:B------:R-:W-:Y:S02]  /*1de0*/  LEA.HI.SX32 R170, R49, R0, 0x1b ;  /* 0x0000000031aa7211 */ /* 0x000fe400078fdaff */
[-C--:B------:R-:W-:Y:S02]  /*1df0*/  LEA.HI.SX32 R34, R34, R109.reuse, 0x1b ;  /* 0x0000006d22227211 */ /* 0x080fe400078fdaff */
[----:B------:R-:W-:Y:S02]  /*1e00*/  LEA.HI.SX32 R36, R36, R109, 0x1b ;  /* 0x0000006d24247211 */ /* 0x000fe400078fdaff */
[----:B------:R-:W-:-:S02]  /*1e10*/  ISETP.NE.AND P0, PT, R144, 0x1, PT ;  /* 0x000000019000780c */ /* 0x000fc40003f05270 */
        /* <DEDUP_REMOVED lines=19> */
[----:B------:R-:W-:Y:S02]  /*1f50*/  LOP3.LUT R212, R212, 0xfffffbff, RZ, 0xc0, !PT ;  /* 0xfffffbffd4d47812 */ /* 0x000fe400078ec0ff */
        /* <DEDUP_REMOVED lines=20> */
[----:B------:R-:W-:Y:S02]  /*20a0*/  @P1 LOP3.LUT R212, R212, 0x400, RZ, 0xfc, !PT ;  /* 0x00000400d4d41812 */ /* 0x000fe400078efcff */
[----:B------:R-:W-:-:S02]  /*20b0*/  LEA R38, R38, UR6, 0x2 ;  /* 0x0000000626267c11 */ /* 0x000fc4000f8e10ff */
[----:B------:R-:W-:Y:S02]  /*20c0*/  LEA R37, R164, UR6, 0x2 ;  /* 0x00000006a4257c11 */ /* 0x000fe4000f8e10ff */
[----:B------:R-:W-:Y:S02]  /*20d0*/  LEA R36, R166, UR6, 0x2 ;  /* 0x00000006a6247c11 */ /* 0x000fe4000f8e10ff */
[----:B------:R-:W-:Y:S02]  /*20e0*/  LEA R35, R168, UR6, 0x2 ;  /* 0x00000006a8237c11 */ /* 0x000fe4000f8e10ff */
[----:B------:R-:W-:Y:S02]  /*20f0*/  LEA R34, R170, UR6, 0x2 ;  /* 0x00000006aa227c11 */ /* 0x000fe4000f8e10ff */
[----:B01234-:R-:W-:-:S07]  /*2100*/  LEA R0, R171, UR6, 0x2 ;  /* 0x00000006ab007c11 */ /* 0x01ffce000f8e10ff */
.L_x_16087:
[----:B0-----:R-:W-:Y:S01]  /*2110*/  HFMA2 R7, -RZ, RZ, 0, 0 ;  /* 0x00000000ff077431 */ /* 0x001fe200000001ff */
[----:B------:R-:W-:Y:S01]  /*2120*/  MOV R6, R142 ;  /* 0x0000008e00067202 */ /* 0x000fe20000000f00 */
[----:B------:R-:W-:Y:S01]  /*2130*/  HFMA2 R171, -RZ, RZ, 0, 0 ;  /* 0x00000000ffab7431 */ /* 0x000fe200000001ff */
[----:B------:R-:W-:Y:S02]  /*2140*/  P2R R188, PR, RZ, 0x1 ;  /* 0x00000001ffbc7803 */ /* 0x000fe40000000000 */
[----:B------:R-:W-:Y:S02]  /*2150*/  CS2R R178, SRZ ;  /* 0x0000000000b27805 */ /* 0x000fe4000001ff00 */
[----:B------:R-:W-:Y:S01]  /*2160*/  ISETP.GE.AND P0, PT, R118, R57, PT ;  /* 0x000000397600720c */ /* 0x000fe20003f06270 */
[----:B------:R-:W-:Y:S01]  /*2170*/  HFMA2 R183, -RZ, RZ, 0, 0 ;  /* 0x00000000ffb77431 */ /* 0x000fe200000001ff */
[----:B------:R-:W-:Y:S01]  /*2180*/  MOV R181, RZ ;  /* 0x000000ff00b57202 */ /* 0x000fe20000000f00 */
[----:B------:R-:W-:Y:S01]  /*2190*/  HFMA2 R177, -RZ, RZ, 0, 0 ;  /* 0x00000000ffb17431 */ /* 0x000fe200000001ff */
[----:B------:R-:W-:Y:S01]  /*21a0*/  MOV R26, R2 ;  /* 0x00000002001a7202 */ /* 0x000fe20000000f00 */
[----:B------:R-:W-:Y:S01]  /*21b0*/  IMAD.WIDE.U32 R4, R18, UR4, R6 ;  /* 0x0000000412047c25 */ /* 0x000fe2000f8e0006 */
[----:B------:R-:W-:-:S02]  /*21c0*/  MOV R27, R155 ;  /* 0x0000009b001b7202 */ /* 0x000fc40000000f00 */
[----:B------:R-:W-:Y:S02]  /*21d0*/  CS2R R172, SRZ ;  /* 0x0000000000ac7805 */ /* 0x000fe4000001ff00 */
[----:B------:R-:W-:Y:S01]  /*21e0*/  IADD3 R164, PT, PT, R120, 0x80, RZ ;  /* 0x0000008078a47810 */ /* 0x000fe20007ffe0ff */
[----:B------:R-:W-:Y:S01]  /*21f0*/  IMAD R29, R19, UR4, R5 ;  /* 0x00000004131d7c24 */ /* 0x000fe2000f8e0205 */
[----:B------:R-:W-:Y:S01]  /*2200*/  LEA R30, P2, R4, R151, 0x2 ;  /* 0x00000097041e7211 */ /* 0x000fe200078410ff */
[----:B------:R-:W-:Y:S01]  /*2210*/  IMAD.WIDE.U32 R6, R20, UR4, R6 ;  /* 0x0000000414067c25 */ /* 0x000fe2000f8e0006 */
[----:B------:R-:W-:-:S03]  /*2220*/  ISETP.GE.AND P4, PT, R164, R57, PT ;  /* 0x00000039a400720c */ /* 0x000fc60003f86270 */
[----:B------:R-:W-:Y:S01]  /*2230*/  HFMA2 R187, -RZ, RZ, 0, 0 ;  /* 0x00000000ffbb7431 */ /* 0x000fe200000001ff */
[----:B------:R-:W-:Y:S01]  /*2240*/  LEA.HI.X R31, R4, R149, R29, 0x2, P2 ;  /* 0x00000095041f7211 */ /* 0x000fe200010f141d */
[----:B------:R-:W-:Y:S01]  /*2250*/  IMAD R5, R21, UR4, R7 ;  /* 0x0000000415057c24 */ /* 0x000fe2000f8e0207 */
[----:B------:R-:W-:Y:S01]  /*2260*/  IADD3 R4, PT, PT, R120, 0xa0, RZ ;  /* 0x000000a078047810 */ /* 0x000fe20007ffe0ff */
[----:B------:R-:W-:Y:S01]  /*2270*/  IMAD.WIDE.U32 R26, R14, UR4, R26 ;  /* 0x000000040e1a7c25 */ /* 0x000fe2000f8e001a */
[----:B------:R-:W-:Y:S01]  /*2280*/  LEA R28, P3, R6, R147, 0x2 ;  /* 0x00000093061c7211 */ /* 0x000fe200078610ff */
[----:B--2---:R-:W2:Y:S01]  /*2290*/  @!P0 LDG.E R171, desc[UR16][R30.64+0x100] ;  /* 0x000100101eab8981 */ /* 0x004ea2000c1e1900 */
[----:B------:R-:W-:Y:S01]  /*22a0*/  ISETP.GE.AND P0, PT, R4, R57, PT ;  /* 0x000000390400720c */ /* 0x000fe20003f06270 */
[----:B------:R-:W-:Y:S01]  /*22b0*/  IMAD R7, R15, UR4, R27 ;  /* 0x000000040f077c24 */ /* 0x000fe2000f8e021b */
[----:B------:R-:W-:Y:S01]  /*22c0*/  LEA.HI.X R29, R6, R145, R5, 0x2, P3 ;  /* 0x00000091061d7211 */ /* 0x000fe200018f1405 */
[----:B------:R-:W-:Y:S01]  /*22d0*/  HFMA2 R5, -RZ, RZ, 0, 0 ;  /* 0x00000000ff057431 */ /* 0x000fe200000001ff */
[C---:B------:R-:W-:Y:S01]  /*22e0*/  IADD3 R6, PT, PT, R120.reuse, 0xe0, RZ ;  /* 0x000000e078067810 */ /* 0x040fe20007ffe0ff */
[----:B---3--:R-:W3:Y:S01]  /*22f0*/  @!P4 LDG.E R177, desc[UR16][R30.64+0x280] ;  /* 0x000280101eb1c981 */ /* 0x008ee2000c1e1900 */
[----:B------:R-:W-:-:S02]  /*2300*/  ISETP.GE.AND P2, PT, R120, R57, PT ;  /* 0x000000397800720c */ /* 0x000fc40003f46270 */
[----:B------:R-:W-:Y:S02]  /*2310*/  CS2R R184, SRZ ;  /* 0x0000000000b87805 */ /* 0x000fe4000001ff00 */
[----:B------:R-:W-:Y:S02]  /*2320*/  LOP3.LUT P3, RZ, R212, 0x400, RZ, 0xc0, !PT ;  /* 0x00000400d4ff7812 */ /* 0x000fe4000786c0ff */
[----:B------:R-:W-:Y:S02]  /*2330*/  LEA R32, P1, R26, R16, 0x3 ;  /* 0x000000101a207211 */ /* 0x000fe400078218ff */
[-C--:B------:R-:W-:Y:S01]  /*2340*/  ISETP.GE.AND P5, PT, R114, R57.reuse, PT ;  /* 0x000000397200720c */ /* 0x080fe20003fa6270 */
[----:B------:R-:W4:Y:S01]  /*2350*/  @!P0 LDG.E R179, desc[UR16][R30.64+0x300] ;  /* 0x000300101eb38981 */ /* 0x000f22000c1e1900 */
[-C--:B------:R-:W-:Y:S02]  /*2360*/  ISETP.GE.AND P0, PT, R112, R57.reuse, PT ;  /* 0x000000397000720c */ /* 0x080fe40003f06270 */
[----:B------:R-:W-:-:S02]  /*2370*/  ISETP.GE.AND P6, PT, R116, R57, PT ;  /* 0x000000397400720c */ /* 0x000fc40003fc6270 */
[----:B------:R-:W-:Y:S02]  /*2380*/  LEA.HI.X R33, R26, R17, R7, 0x3, P1 ;  /* 0x000000111a217211 */ /* 0x000fe400008f1c07 */
[----:B------:R-:W-:Y:S01]  /*2390*/  MOV R7, RZ ;  /* 0x000000ff00077202 */ /* 0x000fe20000000f00 */
[----:B------:R-:W5:Y:S01]  /*23a0*/  @!P3 LDG.E R5, desc[UR16][R30.64] ;  /* 0x000000101e05b981 */ /* 0x000f62000c1e1900 */
[C---:B------:R-:W-:Y:S02]  /*23b0*/  IADD3 R26, PT, PT, R120.reuse, 0x100, RZ ;  /* 0x00000100781a7810 */ /* 0x040fe40007ffe0ff */
[----:B------:R-:W-:Y:S02]  /*23c0*/  IADD3 R168, PT, PT, R120, 0x120, RZ ;  /* 0x0000012078a87810 */ /* 0x000fe40007ffe0ff */
[----:B------:R-:W-:Y:S01]  /*23d0*/  MOV R175, RZ ;  /* 0x000000ff00af7202 */ /* 0x000fe20000000f00 */
[----:B------:R-:W4:Y:S01]  /*23e0*/  @!P0 LDG.E R181, desc[UR16][R30.64+0x380] ;  /* 0x000380101eb58981 */ /* 0x000f22000c1e1900 */
[----:B------:R-:W-:-:S02]  /*23f0*/  ISETP.GE.AND P0, PT, R6, R57, PT ;  /* 0x000000390600720c */ /* 0x000fc40003f06270 */
[C---:B------:R-:W-:Y:S01]  /*2400*/  IADD3 R170, PT, PT, R120.reuse, 0x140, RZ ;  /* 0x0000014078aa7810 */ /* 0x040fe20007ffe0ff */
[----:B------:R-:W2:Y:S01]  /*2410*/  @!P2 LDG.E R7, desc[UR16][R30.64+0x80] ;  /* 0x000080101e07a981 */ /* 0x000ea2000c1e1900 */
[C---:B------:R-:W-:Y:S02]  /*2420*/  IADD3 R174, PT, PT, R120.reuse, 0x160, RZ ;  /* 0x0000016078ae7810 */ /* 0x040fe40007ffe0ff */
[C---:B------:R-:W-:Y:S01]  /*2430*/  IADD3 R176, PT, PT, R120.reuse, 0x180, RZ ;  /* 0x0000018078b07810 */ /* 0x040fe20007ffe0ff */
[----:B------:R-:W3:Y:S01]  /*2440*/  @!P5 LDG.E R175, desc[UR16][R30.64+0x200] ;  /* 0x000200101eafd981 */ /* 0x000ee2000c1e1900 */
[----:B------:R-:W-:Y:S02]  /*2450*/  IADD3 R180, PT, PT, R120, 0x1a0, RZ ;  /* 0x000001a078b47810 */ /* 0x000fe40007ffe0ff */
[----:B------:R-:W-:Y:S01]  /*2460*/  ISETP.GE.AND P1, PT, R168, R57, PT ;  /* 0x00000039a800720c */ /* 0x000fe20003f26270 */
[----:B------:R-:W4:Y:S01]  /*2470*/  @!P6 LDG.E R173, desc[UR16][R30.64+0x180] ;  /* 0x000180101eade981 */ /* 0x000f22000c1e1900 */
[----:B------:R-:W-:-:S02]  /*2480*/  IADD3 R182, PT, PT, R120, 0x1c0, RZ ;  /* 0x000001c078b67810 */ /* 0x000fc40007ffe0ff */
[----:B------:R-:W-:Y:S01]  /*2490*/  MOV R166, RZ ;  /* 0x000000ff00a67202 */ /* 0x000fe20000000f00 */
[----:B------:R-:W3:Y:S01]  /*24a0*/  @!P0 LDG.E R183, desc[UR16][R30.64+0x400] ;  /* 0x000400101eb78981 */ /* 0x000ee2000c1e1900 */
[-C--:B------:R-:W-:Y:S02]  /*24b0*/  ISETP.GE.AND P0, PT, R26, R57.reuse, PT ;  /* 0x000000391a00720c */ /* 0x080fe40003f06270 */
[-C--:B------:R-:W-:Y:S01]  /*24c0*/  ISETP.GE.AND P2, PT, R170, R57.reuse, PT ;  /* 0x00000039aa00720c */ /* 0x080fe20003f46270 */
[----:B------:R0:W3:Y:S01]  /*24d0*/  LDG.E.64 R26, desc[UR16][R32.64] ;  /* 0x00000010201a7981 */ /* 0x0000e2000c1e1b00 */
[-C--:B------:R-:W-:Y:S02]  /*24e0*/  ISETP.GE.AND P3, PT, R174, R57.reuse, PT ;  /* 0x00000039ae00720c */ /* 0x080fe40003f66270 */
[-C--:B------:R-:W-:Y:S01]  /*24f0*/  ISETP.GE.AND P4, PT, R176, R57.reuse, PT ;  /* 0x00000039b000720c */ /* 0x080fe20003f86270 */
[----:B------:R-:W3:Y:S01]  /*2500*/  @!P1 LDG.E R185, desc[UR16][R30.64+0x500] ;  /* 0x000500101eb99981 */ /* 0x000ee2000c1e1900 */
[----:B------:R-:W-:-:S02]  /*2510*/  ISETP.GE.AND P5, PT, R180, R57, PT ;  /* 0x00000039b400720c */ /* 0x000fc40003fa6270 */
[----:B------:R-:W-:Y:S02]  /*2520*/  ISETP.GE.AND P6, PT, R182, R57, PT ;  /* 0x00000039b600720c */ /* 0x000fe40003fc6270 */
[----:B------:R-:W-:Y:S01]  /*2530*/  MOV R189, RZ ;  /* 0x000000ff00bd7202 */ /* 0x000fe20000000f00 */
[----:B------:R-:W3:Y:S04]  /*2540*/  @!P0 LDG.E R166, desc[UR16][R30.64+0x480] ;  /* 0x000480101ea68981 */ /* 0x000ee8000c1e1900 */
[----:B------:R-:W3:Y:S04]  /*2550*/  @!P2 LDG.E R172, desc[UR16][R30.64+0x580] ;  /* 0x000580101eaca981 */ /* 0x000ee8000c1e1900 */
[----:B------:R-:W3:Y:S04]  /*2560*/  @!P3 LDG.E R187, desc[UR16][R30.64+0x600] ;  /* 0x000600101ebbb981 */ /* 0x000ee8000c1e1900 */
[----:B------:R-:W3:Y:S04]  /*2570*/  @!P4 LDG.E R178, desc[UR16][R30.64+0x680] ;  /* 0x000680101eb2c981 */ /* 0x000ee8000c1e1900 */
[----:B------:R-:W3:Y:S04]  /*2580*/  @!P5 LDG.E R189, desc[UR16][R30.64+0x700] ;  /* 0x000700101ebdd981 */ /* 0x000ee8000c1e1900 */
[----:B------:R-:W3:Y:S01]  /*2590*/  @!P6 LDG.E R184, desc[UR16][R30.64+0x780] ;  /* 0x000780101eb8e981 */ /* 0x000ee2000c1e1900 */
[----:B------:R-:W-:-:S02]  /*25a0*/  P2R R186, PR, RZ, 0x1 ;  /* 0x00000001ffba7803 */ /* 0x000fc40000000000 */
[-C--:B------:R-:W-:Y:S02]  /*25b0*/  ISETP.GE.AND P0, PT, R142, R57.reuse, PT ;  /* 0x000000398e00720c */ /* 0x080fe40003f06270 */
[----:B------:R-:W-:Y:S02]  /*25c0*/  P2R R168, PR, RZ, 0x2 ;  /* 0x00000002ffa87803 */ /* 0x000fe40000000000 */
[----:B------:R-:W-:Y:S02]  /*25d0*/  ISETP.GE.AND P1, PT, R120, R57, PT ;  /* 0x000000397800720c */ /* 0x000fe40003f26270 */
[----:B0-----:R-:W-:Y:S01]  /*25e0*/  CS2R R32, SRZ ;  /* 0x0000000000207805 */ /* 0x001fe2000001ff00 */
[----:B------:R-:W-:Y:S01]  /*25f0*/  HFMA2 R203, -RZ, RZ, 0, 0 ;  /* 0x00000000ffcb7431 */ /* 0x000fe200000001ff */
[----:B------:R-:W-:Y:S01]  /*2600*/  MOV R205, RZ ;  /* 0x000000ff00cd7202 */ /* 0x000fe20000000f00 */
[----:B------:R-:W-:Y:S01]  /*2610*/  HFMA2 R215, -RZ, RZ, 0, 0 ;  /* 0x00000000ffd77431 */ /* 0x000fe200000001ff */
[----:B------:R-:W-:Y:S01]  /*2620*/  MOV R217, RZ ;  /* 0x000000ff00d97202 */ /* 0x000fe20000000f00 */
[----:B------:R-:W-:Y:S01]  /*2630*/  HFMA2 R219, -RZ, RZ, 0, 0 ;  /* 0x00000000ffdb7431 */ /* 0x000fe200000001ff */
[----:B------:R-:W-:Y:S01]  /*2640*/  MOV R221, RZ ;  /* 0x000000ff00dd7202 */ /* 0x000fe20000000f00 */
[----:B------:R-:W-:Y:S01]  /*2650*/  HFMA2 R225, -RZ, RZ, 0, 0 ;  /* 0x00000000ffe17431 */ /* 0x000fe200000001ff */
[----:B------:R-:W-:Y:S01]  /*2660*/  MOV R223, RZ ;  /* 0x000000ff00df7202 */ /* 0x000fe20000000f00 */
[----:B------:R-:W-:Y:S01]  /*2670*/  HFMA2 R227, -RZ, RZ, 0, 0 ;  /* 0x00000000ffe37431 */ /* 0x000fe200000001ff */
[----:B-----5:R0:W-:Y:S04]  /*2680*/  STS [R108], R5 ;  /* 0x000000056c007388 */ /* 0x0201e80000000800 */
[----:B--2---:R1:W-:Y:S04]  /*2690*/  STS [R106+0x80], R7 ;  /* 0x000080076a007388 */ /* 0x0043e80000000800 */
[----:B------:R-:W-:Y:S04]  /*26a0*/  STS [R104+0x100], R171 ;  /* 0x000100ab68007388 */ /* 0x000fe80000000800 */
[----:B----4-:R-:W-:Y:S01]  /*26b0*/  STS [R102+0x180], R173 ;  /* 0x000180ad66007388 */ /* 0x010fe20000000800 */
[----:B0-----:R-:W-:-:S03]  /*26c0*/  HFMA2 R5, -RZ, RZ, 0, 0 ;  /* 0x00000000ff057431 */ /* 0x001fc600000001ff */
[----:B---3--:R-:W-:Y:S04]  /*26d0*/  STS [R100+0x200], R175 ;  /* 0x000200af64007388 */ /* 0x008fe80000000800 */
        /* <DEDUP_REMOVED lines=12> */
[----:B------:R-:W5:Y:S01]  /*27a0*/  @!P0 LDG.E R5, desc[UR16][R28.64] ;  /* 0x000000101c058981 */ /* 0x000f62000c1e1900 */
[----:B------:R-:W-:Y:S02]  /*27b0*/  ISETP.GE.AND P0, PT, R118, R57, PT ;  /* 0x000000397600720c */ /* 0x000fe40003f06270 */
[----:B-1----:R-:W-:Y:S01]  /*27c0*/  MOV R7, RZ ;  /* 0x000000ff00077202 */ /* 0x002fe20000000f00 */
[----:B------:R-:W5:Y:S01]  /*27d0*/  @!P2 LDG.E R32, desc[UR16][R28.64+0x580] ;  /* 0x000580101c20a981 */ /* 0x000f62000c1e1900 */
[----:B0-----:R-:W-:-:S03]  /*27e0*/  MOV R166, RZ ;  /* 0x000000ff00a67202 */ /* 0x001fc60000000f00 */
[----:B------:R-:W5:Y:S04]  /*27f0*/  @!P3 LDG.E R225, desc[UR16][R28.64+0x600] ;  /* 0x000600101ce1b981 */ /* 0x000f68000c1e1900 */
[----:B------:R-:W5:Y:S01]  /*2800*/  @!P1 LDG.E R7, desc[UR16][R28.64+0x80] ;  /* 0x000080101c079981 */ /* 0x000f62000c1e1900 */
[----:B------:R-:W-:-:S03]  /*2810*/  ISETP.GE.AND P1, PT, R116, R57, PT ;  /* 0x000000397400720c */ /* 0x000fc60003f26270 */
[----:B------:R-:W5:Y:S01]  /*2820*/  @!P0 LDG.E R33, desc[UR16][R28.64+0x100] ;  /* 0x000100101c218981 */ /* 0x000f62000c1e1900 */
[----:B------:R-:W-:-:S03]  /*2830*/  ISETP.GE.AND P0, PT, R114, R57, PT ;  /* 0x000000397200720c */ /* 0x000fc60003f06270 */
[----:B------:R-:W5:Y:S04]  /*2840*/  @!P5 LDG.E R227, desc[UR16][R28.64+0x700] ;  /* 0x000700101ce3d981 */ /* 0x000f68000c1e1900 */
[----:B------:R-:W5:Y:S04]  /*2850*/  @!P6 LDG.E R166, desc[UR16][R28.64+0x780] ;  /* 0x000780101ca6e981 */ /* 0x000f68000c1e1900 */
[----:B------:R-:W5:Y:S01]  /*2860*/  @!P1 LDG.E R203, desc[UR16][R28.64+0x180] ;  /* 0x000180101ccb9981 */ /* 0x000f62000c1e1900 */
[----:B------:R-:W-:-:S03]  /*2870*/  ISETP.GE.AND P1, PT, R164, R57, PT ;  /* 0x00000039a400720c */ /* 0x000fc60003f26270 */
[----:B------:R-:W5:Y:S01]  /*2880*/  @!P0 LDG.E R205, desc[UR16][R28.64+0x200] ;  /* 0x000200101ccd8981 */ /* 0x000f62000c1e1900 */
[-C--:B------:R-:W-:Y:S01]  /*2890*/  ISETP.GE.AND P0, PT, R4, R57.reuse, PT ;  /* 0x000000390400720c */ /* 0x080fe20003f06270 */
[----:B------:R-:W-:Y:S02]  /*28a0*/  FMUL.FTZ R171, R26, 1.4426950216293334961 ;  /* 0x3fb8aa3b1aab7820 */ /* 0x000fe40000410000 */
[----:B------:R-:W-:Y:S04]  /*28b0*/  LDS R201, [R55+0x8] ;  /* 0x0000080037c97984 */ /* 0x000fe80000000800 */
[----:B------:R-:W-:Y:S04]  /*28c0*/  LDS R199, [R54+0xc] ;  /* 0x00000c0036c77984 */ /* 0x000fe80000000800 */
[----:B------:R-:W5:Y:S01]  /*28d0*/  @!P1 LDG.E R215, desc[UR16][R28.64+0x280] ;  /* 0x000280101cd79981 */ /* 0x000f62000c1e1900 */
[----:B------:R-:W-:-:S03]  /*28e0*/  ISETP.GE.AND P1, PT, R112, R57, PT ;  /* 0x000000397000720c */ /* 0x000fc60003f26270 */
[----:B------:R-:W5:Y:S01]  /*28f0*/  @!P0 LDG.E R217, desc[UR16][R28.64+0x300] ;  /* 0x000300101cd98981 */ /* 0x000f62000c1e1900 */
[----:B------:R-:W-:Y:S01]  /*2900*/  ISETP.GE.AND P0, PT, R6, R57, PT ;  /* 0x000000390600720c */ /* 0x000fe20003f06270 */
[----:B------:R-:W-:Y:S02]  /*2910*/  HFMA2 R6, -RZ, RZ, 0, 0 ;  /* 0x00000000ff067431 */ /* 0x000fe400000001ff */
[----:B------:R-:W-:Y:S04]  /*2920*/  LDS R197, [R53+0x10] ;  /* 0x0000100035c57984 */ /* 0x000fe80000000800 */
[----:B------:R-:W-:Y:S04]  /*2930*/  LDS R195, [R52+0x14] ;  /* 0x0000140034c37984 */ /* 0x000fe80000000800 */
[----:B------:R-:W5:Y:S01]  /*2940*/  @!P1 LDG.E R219, desc[UR16][R28.64+0x380] ;  /* 0x000380101cdb9981 */ /* 0x000f62000c1e1900 */
[----:B------:R-:W-:-:S03]  /*2950*/  ISETP.NE.AND P1, PT, R168, RZ, PT ;  /* 0x000000ffa800720c */ /* 0x000fc60003f25270 */
[----:B------:R-:W5:Y:S01]  /*2960*/  @!P0 LDG.E R221, desc[UR16][R28.64+0x400] ;  /* 0x000400101cdd8981 */ /* 0x000f62000c1e1900 */
[----:B------:R-:W-:Y:S02]  /*2970*/  ISETP.NE.AND P0, PT, R186, RZ, PT ;  /* 0x000000ffba00720c */ /* 0x000fe40003f05270 */
[----:B------:R-:W-:Y:S01]  /*2980*/  MOV R164, RZ ;  /* 0x000000ff00a47202 */ /* 0x000fe20000000f00 */
[----:B------:R-:W-:Y:S04]  /*2990*/  LDS R193, [R51+0x18] ;  /* 0x0000180033c17984 */ /* 0x000fe80000000800 */
[----:B------:R-:W-:Y:S04]  /*29a0*/  LDS R191, [R50+0x1c] ;  /* 0x00001c0032bf7984 */ /* 0x000fe80000000800 */
[----:B------:R-:W5:Y:S04]  /*29b0*/  @!P1 LDG.E R223, desc[UR16][R28.64+0x500] ;  /* 0x000500101cdf9981 */ /* 0x000f68000c1e1900 */
[----:B------:R-:W5:Y:S04]  /*29c0*/  @!P0 LDG.E R6, desc[UR16][R28.64+0x480] ;  /* 0x000480101c068981 */ /* 0x000f68000c1e1900 */
[----:B------:R0:W5:Y:S01]  /*29d0*/  @!P4 LDG.E R164, desc[UR16][R28.64+0x680] ;  /* 0x000680101ca4c981 */ /* 0x000162000c1e1900 */
[-C--:B------:R-:W-:Y:S01]  /*29e0*/  FMUL.FTZ R168, R80, R27.reuse ;  /* 0x0000001b50a87220 */ /* 0x080fe20000410000 */
[----:B------:R-:W-:-:S02]  /*29f0*/  FMUL.FTZ R4, R82, R27 ;  /* 0x0000001b52047220 */ /* 0x000fc40000410000 */
[----:B------:R-:W-:Y:S01]  /*2a00*/  LDS R189, [R40+0x20] ;  /* 0x0000200028bd7984 */ /* 0x000fe20000000800 */
[----:B--2---:R-:W-:Y:S01]  /*2a10*/  FMUL.RZ R172, R168, 0.15915493667125701904 ;  /* 0x3e22f983a8ac7820 */ /* 0x004fe2000040c000 */
[----:B------:R-:W-:Y:S02]  /*2a20*/  FMUL.RZ R170, R4, 0.15915493667125701904 ;  /* 0x3e22f98304aa7820 */ /* 0x000fe4000040c000 */
[----:B------:R-:W-:Y:S01]  /*2a30*/  LDS R187, [R39+0x24] ;  /* 0x0000240027bb7984 */ /* 0x000fe20000000800 */
[----:B0-----:R-:W-:Y:S01]  /*2a40*/  FMUL.FTZ R28, R80, R171 ;  /* 0x000000ab501c7220 */ /* 0x001fe20000410000 */
[----:B------:R-:W-:Y:S01]  /*2a50*/  FMUL.FTZ R168, R78, R27 ;  /* 0x0000001b4ea87220 */ /* 0x000fe20000410000 */
[----:B------:R-:W-:Y:S01]  /*2a60*/  MUFU.SIN R173, R172 ;  /* 0x000000ac00ad7308 */ /* 0x000fe20000000400 */
[----:B------:R-:W-:Y:S02]  /*2a70*/  LDS R185, [R38+0x28] ;  /* 0x0000280026b97984 */ /* 0x000fe40000000800 */
[----:B------:R-:W-:Y:S01]  /*2a80*/  FMUL.RZ R175, R168, 0.15915493667125701904 ;  /* 0x3e22f983a8af7820 */ /* 0x000fe2000040c000 */
[----:B------:R-:W-:Y:S01]  /*2a90*/  FMUL.FTZ R168, R78, R171 ;  /* 0x000000ab4ea87220 */ /* 0x000fe20000410000 */
[----:B------:R-:W-:Y:S03]  /*2aa0*/  LDS R183, [R37+0x2c] ;  /* 0x00002c0025b77984 */ /* 0x000fe60000000800 */
[----:B------:R-:W0:Y:S01]  /*2ab0*/  MUFU.EX2 R28, R28 ;  /* 0x0000001c001c7308 */ /* 0x000e220000000800 */
[----:B------:R-:W-:Y:S07]  /*2ac0*/  LDS R181, [R36+0x30] ;  /* 0x0000300024b57984 */ /* 0x000fee0000000800 */
[----:B------:R-:W-:Y:S08]  /*2ad0*/  MUFU.SIN R31, R170 ;  /* 0x000000aa001f7308 */ /* 0x000ff00000000400 */
[----:B------:R1:W-:Y:S02]  /*2ae0*/  MUFU.COS R30, R170 ;  /* 0x000000aa001e7308 */ /* 0x0003e40000000000 */
[----:B-1----:R-:W-:-:S06]  /*2af0*/  FMUL.FTZ R170, R76, R27 ;  /* 0x0000001b4caa7220 */ /* 0x002fcc0000410000 */
[----:B------:R1:W2:Y:S01]  /*2b00*/  MUFU.COS R29, R172 ;  /* 0x000000ac001d7308 */ /* 0x0002a20000000000 */
[----:B------:R-:W-:-:S07]  /*2b10*/  FMUL.RZ R177, R170, 0.15915493667125701904 ;  /* 0x3e22f983aab17820 */ /* 0x000fce000040c000 */
[----:B------:R3:W-:Y:S01]  /*2b20*/  MUFU.EX2 R218, R168 ;  /* 0x000000a800da7308 */ /* 0x0007e20000000800 */
[----:B-1----:R-:W-:-:S04]  /*2b30*/  FMUL.FTZ R172, R74, R27 ;  /* 0x0000001b4aac7220 */ /* 0x002fc80000410000 */
[----:B------:R-:W-:Y:S01]  /*2b40*/  FMUL.RZ R172, R172, 0.15915493667125701904 ;  /* 0x3e22f983acac7820 */ /* 0x000fe2000040c000 */
[----:B---3--:R-:W-:Y:S02]  /*2b50*/  FMUL.FTZ R168, R72, R27 ;  /* 0x0000001b48a87220 */ /* 0x008fe40000410000 */
[----:B------:R-:W-:Y:S02]  /*2b60*/  MUFU.SIN R229, R175 ;  /* 0x000000af00e57308 */ /* 0x000fe40000000400 */
[----:B------:R-:W-:-:S06]  /*2b70*/  FMUL.RZ R179, R168, 0.15915493667125701904 ;  /* 0x3e22f983a8b37820 */ /* 0x000fcc000040c000 */
[----:B------:R1:W-:Y:S01]  /*2b80*/  MUFU.COS R231, R175 ;  /* 0x000000af00e77308 */ /* 0x0003e20000000000 */
[-C--:B------:R-:W-:Y:S01]  /*2b90*/  FMUL.FTZ R4, R82, R171.reuse ;  /* 0x000000ab52047220 */ /* 0x080fe20000410000 */
[----:B------:R-:W-:-:S06]  /*2ba0*/  FMUL.FTZ R170, R76, R171 ;  /* 0x000000ab4caa7220 */ /* 0x000fcc0000410000 */
[----:B------:R-:W-:Y:S01]  /*2bb0*/  MUFU.SIN R216, R177 ;  /* 0x000000b100d87308 */ /* 0x000fe20000000400 */
[-C--:B-1----:R-:W-:Y:S01]  /*2bc0*/  FMUL.FTZ R175, R74, R171.reuse ;  /* 0x000000ab4aaf7220 */ /* 0x082fe20000410000 */
[----:B------:R-:W-:-:S06]  /*2bd0*/  FMUL.FTZ R168, R72, R171 ;  /* 0x000000ab48a87220 */ /* 0x000fcc0000410000 */
[----:B------:R1:W-:Y:S01]  /*2be0*/  MUFU.COS R174, R177 ;  /* 0x000000b100ae7308 */ /* 0x0003e20000000000 */
[-C--:B------:R-:W-:Y:S01]  /*2bf0*/  FMUL.FTZ R207, R70, R171.reuse ;  /* 0x000000ab46cf7220 */ /* 0x080fe20000410000 */
[----:B-1----:R-:W-:-:S06]  /*2c00*/  FMUL.FTZ R177, R68, R171 ;  /* 0x000000ab44b17220 */ /* 0x002fcc0000410000 */
[----:B------:R-:W-:Y:S01]  /*2c10*/  MUFU.SIN R211, R172 ;  /* 0x000000ac00d37308 */ /* 0x000fe20000000400 */
[----:B------:R-:W-:Y:S07]  /*2c20*/  LDS R171, [R56+0x4] ;  /* 0x0000040038ab7984 */ /* 0x000fee0000000800 */
[----:B------:R0:W-:Y:S08]  /*2c30*/  MUFU.COS R239, R172 ;  /* 0x000000ac00ef7308 */ /* 0x0001f00000000000 */
[----:B------:R1:W-:Y:S01]  /*2c40*/  MUFU.EX2 R176, R175 ;  /* 0x000000af00b07308 */ /* 0x0003e20000000800 */
[----:B0-----:R-:W-:-:S02]  /*2c50*/  FMUL.FTZ R172, R28, R173 ;  /* 0x000000ad1cac7220 */ /* 0x001fc40000410000 */
[----:B------:R-:W-:Y:S05]  /*2c60*/  LDS R173, [R49] ;  /* 0x0000000031ad7984 */ /* 0x000fea0000000800 */
[----:B------:R-:W-:Y:S01]  /*2c70*/  MUFU.SIN R209, R179 ;  /* 0x000000b300d17308 */ /* 0x000fe20000000400 */
[----:B-1----:R-:W-:Y:S07]  /*2c80*/  LDS R175, [R0+0x3c] ;  /* 0x00003c0000af7984 */ /* 0x002fee0000000800 */
[----:B------:R0:W-:Y:S08]  /*2c90*/  MUFU.COS R241, R179 ;  /* 0x000000b300f17308 */ /* 0x0001f00000000000 */
[----:B------:R1:W-:Y:S01]  /*2ca0*/  MUFU.EX2 R182, R177 ;  /* 0x000000b100b67308 */ /* 0x0003e20000000800 */
[----:B0-----:R-:W-:Y:S04]  /*2cb0*/  LDS R179, [R35+0x34] ;  /* 0x0000340023b37984 */ /* 0x001fe80000000800 */
[----:B-1----:R-:W-:Y:S03]  /*2cc0*/  LDS R177, [R34+0x38] ;  /* 0x0000380022b17984 */ /* 0x002fe60000000800 */
[----:B------:R2:W-:Y:S02]  /*2cd0*/  MUFU.EX2 R237, R170 ;  /* 0x000000aa00ed7308 */ /* 0x0005e40000000800 */
[----:B--2---:R-:W-:Y:S01]  /*2ce0*/  FMUL.FTZ R170, R28, R29 ;  /* 0x0000001d1caa7220 */ /* 0x004fe20000410000 */
[----:B------:R-:W-:-:S04]  /*2cf0*/  FMUL.FTZ R28, R70, R27 ;  /* 0x0000001b461c7220 */ /* 0x000fc80000410000 */
[----:B------:R-:W-:Y:S01]  /*2d00*/  FMUL.RZ R28, R28, 0.15915493667125701904 ;  /* 0x3e22f9831c1c7820 */ /* 0x000fe2000040c000 */
[----:B------:R0:W-:Y:S01]  /*2d10*/  MUFU.EX2 R178, R168 ;  /* 0x000000a800b27308 */ /* 0x0001e20000000800 */
[----:B------:R-:W1:Y:S07]  /*2d20*/  S2UR UR7, SR_CgaCtaId ;  /* 0x00000000000779c3 */ /* 0x000e6e0000008800 */
[----:B------:R-:W-:Y:S08]  /*2d30*/  MUFU.SIN R180, R28 ;  /* 0x0000001c00b47308 */ /* 0x000ff00000000400 */
[----:B------:R2:W-:Y:S01]  /*2d40*/  MUFU.COS R208, R28 ;  /* 0x0000001c00d07308 */ /* 0x0005e20000000000 */
[----:B----4-:R-:W-:Y:S01]  /*2d50*/  SHF.L.U32 R184, R110, 0x8, RZ ;  /* 0x000000086eb87819 */ /* 0x010fe200000006ff */
[----:B-----5:R3:W-:Y:S04]  /*2d60*/  STS [R108+0x840], R5 ;  /* 0x000840056c007388 */ /* 0x0207e80000000800 */
[----:B------:R-:W-:Y:S04]  /*2d70*/  STS [R106+0x8c0], R7 ;  /* 0x0008c0076a007388 */ /* 0x000fe80000000800 */
[----:B------:R4:W-:Y:S01]  /*2d80*/  STS [R104+0x940], R33 ;  /* 0x0009402168007388 */ /* 0x0009e20000000800 */
[----:B---3--:R-:W-:-:S03]  /*2d90*/  FMUL.FTZ R5, R68, R27 ;  /* 0x0000001b44057220 */ /* 0x008fc60000410000 */
[----:B------:R-:W-:Y:S04]  /*2da0*/  STS [R102+0x9c0], R203 ;  /* 0x0009c0cb66007388 */ /* 0x000fe80000000800 */
[----:B------:R-:W-:Y:S01]  /*2db0*/  STS [R100+0xa40], R205 ;  /* 0x000a40cd64007388 */ /* 0x000fe20000000800 */
[----:B----4-:R-:W-:-:S03]  /*2dc0*/  FMUL.RZ R33, R5, 0.15915493667125701904 ;  /* 0x3e22f98305217820 */ /* 0x010fc6000040c000 */
        /* <DEDUP_REMOVED lines=12> */
[----:B------:R-:W4:Y:S04]  /*2e90*/  LDS R204, [R49+0x840] ;  /* 0x0008400031cc7984 */ /* 0x000f280000000800 */
[----:B0-----:R-:W0:Y:S04]  /*2ea0*/  LDS R168, [R56+0x844] ;  /* 0x0008440038a87984 */ /* 0x001e280000000800 */
        /* <DEDUP_REMOVED lines=13> */
[----:B------:R-:W2:Y:S01]  /*2f80*/  LDS R233, [R0+0x87c] ;  /* 0x00087c0000e97984 */ /* 0x000ea20000000800 */
[----:B------:R-:W4:Y:S01]  /*2f90*/  MUFU.EX2 R4, R4 ;  /* 0x0000000400047308 */ /* 0x000f220000000800 */
[----:B---3--:R-:W-:Y:S01]  /*2fa0*/  LOP3.LUT R32, R184, 0x100, RZ, 0xc0, !PT ;  /* 0x00000100b8207812 */ /* 0x008fe200078ec0ff */
[----:B------:R-:W-:Y:S01]  /*2fb0*/  UMOV UR6, 0x400 ;  /* 0x0000040000067882 */ /* 0x000fe20000000000 */
[----:B------:R-:W-:-:S02]  /*2fc0*/  ISETP.NE.AND P2, PT, R156, RZ, PT ;  /* 0x000000ff9c00720c */ /* 0x000fc40003f45270 */
[----:B------:R-:W-:-:S03]  /*2fd0*/  IADD3 R32, PT, PT, R32, UR4, RZ ;  /* 0x0000000420207c10 */ /* 0x000fc6000fffe0ff */
[----:B------:R-:W3:Y:S01]  /*2fe0*/  MUFU.EX2 R207, R207 ;  /* 0x000000cf00cf7308 */ /* 0x000ee20000000800 */
[----:B-1----:R-:W-:Y:S01]  /*2ff0*/  ULEA UR6, UR7, UR6, 0x18 ;  /* 0x0000000607067291 */ /* 0x002fe2000f8ec0ff */
[----:B------:R-:W-:-:S06]  /*3000*/  ISETP.NE.AND P1, PT, R156, 0x1f, PT ;  /* 0x0000001f9c00780c */ /* 0x000fcc0003f25270 */
[----:B------:R-:W-:Y:S01]  /*3010*/  MUFU.SIN R205, R33 ;  /* 0x0000002100cd7308 */ /* 0x000fe20000000400 */
[----:B------:R-:W-:-:S07]  /*3020*/  SEL R32, R32, R143, !P2 ;  /* 0x0000008f20207207 */ /* 0x000fce0005000000 */
[----:B------:R-:W1:Y:S01]  /*3030*/  MUFU.COS R33, R33 ;  /* 0x0000002100217308 */ /* 0x000e620000000000 */
[C---:B----4-:R-:W-:Y:S01]  /*3040*/  FMUL.FTZ R30, R4.reuse, R30 ;  /* 0x0000001e041e7220 */ /* 0x050fe20000410000 */
[----:B------:R-:W-:Y:S01]  /*3050*/  FMUL.FTZ R31, R4, R31 ;  /* 0x0000001f041f7220 */ /* 0x000fe20000410000 */
[----:B------:R-:W-:Y:S01]  /*3060*/  LEA R32, R32, UR6, 0x3 ;  /* 0x0000000620207c11 */ /* 0x000fe2000f8e18ff */
[----:B------:R-:W-:Y:S01]  /*3070*/  BSSY.RECONVERGENT B0, `(.L_x_16040) ;  /* 0x000002c000007945 */ /* 0x000fe20003800200 */
[----:B------:R-:W-:-:S03]  /*3080*/  FMUL.FTZ R219, R218, R231 ;  /* 0x000000e7dadb7220 */ /* 0x000fc60000410000 */
[----:B------:R4:W-:Y:S01]  /*3090*/  STS.64 [R32+0x2550], R30 ;  /* 0x0025501e20007388 */ /* 0x0009e20000000a00 */
[----:B------:R-:W-:Y:S01]  /*30a0*/  FMUL.FTZ R218, R218, R229 ;  /* 0x000000e5dada7220 */ /* 0x000fe20000410000 */
[----:B---3--:R-:W-:Y:S01]  /*30b0*/  FMUL.FTZ R208, R207, R208 ;  /* 0x000000d0cfd07220 */ /* 0x008fe20000410000 */
[----:B------:R-:W-:Y:S01]  /*30c0*/  ISETP.NE.AND P0, PT, R188, RZ, PT ;  /* 0x000000ffbc00720c */ /* 0x000fe20003f05270 */
[C---:B------:R-:W-:Y:S01]  /*30d0*/  FMUL.FTZ R217, R237.reuse, R174 ;  /* 0x000000aeedd97220 */ /* 0x040fe20000410000 */
[----:B------:R-:W-:Y:S01]  /*30e0*/  FMUL.FTZ R216, R237, R216 ;  /* 0x000000d8edd87220 */ /* 0x000fe20000410000 */
[C---:B------:R-:W-:Y:S01]  /*30f0*/  FMUL.FTZ R215, R176.reuse, R239 ;  /* 0x000000efb0d77220 */ /* 0x040fe20000410000 */
[----:B------:R-:W-:Y:S01]  /*3100*/  FMUL.FTZ R211, R176, R211 ;  /* 0x000000d3b0d37220 */ /* 0x000fe20000410000 */
[C---:B------:R-:W-:Y:S01]  /*3110*/  FMUL.FTZ R210, R178.reuse, R241 ;  /* 0x000000f1b2d27220 */ /* 0x040fe20000410000 */
[----:B------:R-:W-:Y:S01]  /*3120*/  FMUL.FTZ R209, R178, R209 ;  /* 0x000000d1b2d17220 */ /* 0x000fe20000410000 */
[----:B------:R-:W-:Y:S01]  /*3130*/  FMUL.FTZ R207, R207, R180 ;  /* 0x000000b4cfcf7220 */ /* 0x000fe20000410000 */
[C---:B-1----:R-:W-:Y:S01]  /*3140*/  FMUL.FTZ R206, R182.reuse, R33 ;  /* 0x00000021b6ce7220 */ /* 0x042fe20000410000 */
[----:B------:R-:W-:Y:S01]  /*3150*/  FMUL.FTZ R205, R182, R205 ;  /* 0x000000cdb6cd7220 */ /* 0x000fe20000410000 */
[C---:B------:R-:W-:Y:S01]  /*3160*/  FMUL.FTZ R204, R67.reuse, R204 ;  /* 0x000000cc43cc7220 */ /* 0x040fe20000410000 */
[----:B0-----:R-:W-:Y:S01]  /*3170*/  FMUL.FTZ R168, R67, -R168 ;  /* 0x800000a843a87220 */ /* 0x001fe20000410000 */
        /* <DEDUP_REMOVED lines=14> */
[----:B------:R-:W-:Y:S06]  /*3260*/  BAR.SYNC.DEFER_BLOCKING 0x0 ;  /* 0x0000000000007b1d */ /* 0x000fec0000010000 */
[----:B----4-:R-:W-:Y:S05]  /*3270*/  @P1 BRA `(.L_x_16041) ;  /* 0x0000000000281947 */ /* 0x010fea0003800000 */
        /* <DEDUP_REMOVED lines=10> */
.L_x_16041:
[----:B------:R0:W1:Y:S02]  /*3320*/  LDS.64 R28, [R214+UR5+0x3558] ;  /* 0x00355805d61c7984 */ /* 0x0000640008000a00 */
.L_x_16042:
[----:B------:R-:W-:Y:S05]  /*3330*/  BSYNC.RECONVERGENT B0 ;  /* 0x0000000000007941 */ /* 0x000fea0003800200 */
.L_x_16040:
        /* <DEDUP_REMOVED lines=18> */
[----:B------:R-:W2:Y:S01]  /*3460*/  @P0 LDC R223, c[0x0][0x38c] ;  /* 0x0000e300ffdf0b82 */ /* 0x000ea20000000800 */
[----:B------:R-:W-:Y:S01]  /*3470*/  FMUL.FTZ R180, R72, R183 ;  /* 0x000000b748b47220 */ /* 0x000fe20000410000 */
[CC--:B------:R-:W-:Y:S01]  /*3480*/  FMUL.FTZ R4, R218.reuse, R6.reuse ;  /* 0x00000006da047220 */ /* 0x0c0fe20000410000 */
[----:B------:R-:W-:Y:S01]  /*3490*/  FMUL.FTZ R7, R218, R5 ;  /* 0x00000005da077220 */ /* 0x000fe20000410000 */
[----:B------:R-:W-:Y:S01]  /*34a0*/  FMUL.FTZ R178, R72, R185 ;  /* 0x000000b948b27220 */ /* 0x000fe20000410000 */
        /* <DEDUP_REMOVED lines=19> */
[----:B------:R-:W-:Y:S01]  /*35e0*/  FFMA.FTZ R32, R99, R184, R7 ;  /* 0x000000b863207223 */ /* 0x000fe20000010007 */
[----:B------:R-:W-:Y:S01]  /*35f0*/  FFMA.FTZ R4, R31, R170, R4 ;  /* 0x000000aa1f047223 */ /* 0x000fe20000010004 */
[C---:B------:R-:W-:Y:S01]  /*3600*/  FMUL.FTZ R7, R218.reuse, R5 ;  /* 0x00000005da077220 */ /* 0x040fe20000410000 */
[----:B------:R-:W-:Y:S01]  /*3610*/  FFMA.FTZ R33, R99, R182, R6 ;  /* 0x000000b663217223 */ /* 0x000fe20000010006 */
        /* <DEDUP_REMOVED lines=8> */
[----:B------:R-:W-:-:S02]  /*36a0*/  FFMA.FTZ R5, R97, R180, R164 ;  /* 0x000000b461057223 */ /* 0x000fc400000100a4 */
[-C--:B------:R-:W-:Y:S01]  /*36b0*/  FFMA.FTZ R32, R217, R6.reuse, -R4 ;  /* 0x00000006d9207223 */ /* 0x080fe20000010804 */
[----:B------:R-:W-:Y:S01]  /*36c0*/  FMUL.FTZ R6, R216, R6 ;  /* 0x00000006d8067220 */ /* 0x000fe20000410000 */
[----:B------:R-:W-:Y:S01]  /*36d0*/  FFMA.FTZ R221, R97, R178, R221 ;  /* 0x000000b261dd7223 */ /* 0x000fe200000100dd */
[----:B------:R-:W-:Y:S01]  /*36e0*/  FMUL.FTZ R33, R207, R5 ;  /* 0x00000005cf217220 */ /* 0x000fe20000410000 */
[----:B------:R-:W-:Y:S01]  /*36f0*/  @P0 IADD3 R4, PT, PT, R144, -0x2, RZ ;  /* 0xfffffffe90040810 */ /* 0x000fe20007ffe0ff */
[----:B------:R-:W-:Y:S01]  /*3700*/  FFMA.FTZ R164, R217, R7, R6 ;  /* 0x00000007d9a47223 */ /* 0x000fe20000010006 */
[-C--:B------:R-:W-:Y:S01]  /*3710*/  FMUL.FTZ R166, R207, R221.reuse ;  /* 0x000000ddcfa67220 */ /* 0x080fe20000410000 */
[----:B------:R-:W-:Y:S02]  /*3720*/  FFMA.FTZ R6, R208, R221, -R33 ;  /* 0x000000ddd0067223 */ /* 0x000fe40000010821 */
[----:B--2---:R-:W-:Y:S02]  /*3730*/  @P0 IMAD R7, R4, R223, UR4 ;  /* 0x0000000404070e24 */ /* 0x004fe4000f8e02df */
[----:B------:R-:W-:Y:S01]  /*3740*/  FFMA.FTZ R5, R208, R5, R166 ;  /* 0x00000005d0057223 */ /* 0x000fe200000100a6 */
[----:B------:R-:W-:Y:S01]  /*3750*/  FFMA.FTZ R33, R95, R176, R6 ;  /* 0x000000b05f217223 */ /* 0x000fe20000010006 */
[----:B------:R-:W-:Y:S01]  /*3760*/  FMUL.FTZ R4, R211, R164 ;  /* 0x000000a4d3047220 */ /* 0x000fe20000410000 */
[----:B------:R-:W-:Y:S01]  /*3770*/  FMUL.FTZ R166, R68, R175 ;  /* 0x000000af44a67220 */ /* 0x000fe20000410000 */
[----:B------:R-:W-:Y:S01]  /*3780*/  FFMA.FTZ R6, R95, R174, R5 ;  /* 0x000000ae5f067223 */ /* 0x000fe20000010005 */
[----:B------:R-:W-:Y:S01]  /*3790*/  FMUL.FTZ R221, R205, R33 ;  /* 0x00000021cddd7220 */ /* 0x000fe20000410000 */
[----:B------:R-:W-:Y:S01]  /*37a0*/  FFMA.FTZ R220, R215, R32, -R4 ;  /* 0x00000020d7dc7223 */ /* 0x000fe20000010804 */
[----:B------:R-:W-:Y:S01]  /*37b0*/  CS2R R4, SRZ ;  /* 0x0000000000047805 */ /* 0x000fe2000001ff00 */
[-C--:B------:R-:W-:Y:S01]  /*37c0*/  FMUL.FTZ R223, R205, R6.reuse ;  /* 0x00000006cddf7220 */ /* 0x080fe20000410000 */
[----:B------:R-:W-:Y:S01]  /*37d0*/  FFMA.FTZ R224, R206, R6, R221 ;  /* 0x00000006cee07223 */ /* 0x000fe200000100dd */
[----:B------:R-:W-:-:S04]  /*37e0*/  @P0 IMAD.WIDE R6, R7, 0x10, R10 ;  /* 0x0000001007060825 */ /* 0x000fc800078e020a */
[----:B------:R-:W-:Y:S01]  /*37f0*/  FMUL.FTZ R32, R211, R32 ;  /* 0x00000020d3207220 */ /* 0x000fe20000410000 */
[----:B------:R-:W-:Y:S01]  /*3800*/  FFMA.FTZ R222, R206, R33, -R223 ;  /* 0x00000021cede7223 */ /* 0x000fe200000108df */
[----:B------:R2:W4:Y:S02]  /*3810*/  @P0 LDG.E.64 R4, desc[UR16][R6.64+0x8] ;  /* 0x0000081006040981 */ /* 0x000524000c1e1b00 */
[----:B------:R-:W-:Y:S01]  /*3820*/  FFMA.FTZ R221, R215, R164, R32 ;  /* 0x000000a4d7dd7223 */ /* 0x000fe20000010020 */
[----:B------:R-:W-:Y:S01]  /*3830*/  FMUL.FTZ R164, R68, R177 ;  /* 0x000000b144a47220 */ /* 0x000fe20000410000 */
[----:B------:R-:W-:Y:S01]  /*3840*/  FFMA.FTZ R32, R93, R166, R224 ;  /* 0x000000a65d207223 */ /* 0x000fe200000100e0 */
[C---:B------:R-:W-:Y:S01]  /*3850*/  FMUL.FTZ R241, R209.reuse, R220 ;  /* 0x000000dcd1f17220 */ /* 0x040fe20000410000 */
[-C--:B------:R-:W-:Y:S01]  /*3860*/  FMUL.FTZ R223, R209, R221.reuse ;  /* 0x000000ddd1df7220 */ /* 0x080fe20000410000 */
[----:B------:R-:W-:Y:S02]  /*3870*/  FFMA.FTZ R33, R93, R164, R222 ;  /* 0x000000a45d217223 */ /* 0x000fe400000100de */
[----:B------:R-:W5:Y:S01]  /*3880*/  SHFL.UP PT, R226, R32, 0x1, RZ ;  /* 0x0420000020e27989 */ /* 0x000f6200000e00ff */
[C---:B------:R-:W-:Y:S01]  /*3890*/  FFMA.FTZ R241, R210.reuse, R221, R241 ;  /* 0x000000ddd2f17223 */ /* 0x040fe200000100f1 */
[----:B------:R-:W-:-:S02]  /*38a0*/  FFMA.FTZ R223, R210, R220, -R223 ;  /* 0x000000dcd2df7223 */ /* 0x000fc400000108df */
        /* <DEDUP_REMOVED lines=57> */
[----:B0-----:R-:W-:-:S04]  /*3c40*/  FMUL.FTZ R223, R7, R226 ;  /* 0x000000e207df7220 */ /* 0x001fc80000410000 */
[C---:B--2---:R-:W-:Y:S01]  /*3c50*/  FFMA.FTZ R223, R6.reuse, R224, R223 ;  /* 0x000000e006df7223 */ /* 0x044fe200000100df */
[----:B------:R-:W-:-:S07]  /*3c60*/  FMUL.FTZ R226, R6, R226 ;  /* 0x000000e206e27220 */ /* 0x000fce0000410000 */
[----:B------:R-:W-:Y:S01]  /*3c70*/  @P1 FADD.FTZ R32, R32, R223 ;  /* 0x000000df20201221 */ /* 0x000fe20000010000 */
[CC--:B---3--:R-:W-:Y:S01]  /*3c80*/  FMUL.FTZ R223, R7.reuse, R221.reuse ;  /* 0x000000dd07df7220 */ /* 0x0c8fe20000410000 */
[----:B------:R-:W-:Y:S01]  /*3c90*/  FFMA.FTZ R226, R7, R224, -R226 ;  /* 0x000000e007e27223 */ /* 0x000fe200000108e2 */
[C---:B------:R-:W-:Y:S02]  /*3ca0*/  FMUL.FTZ R222, R6.reuse, R221 ;  /* 0x000000dd06de7220 */ /* 0x040fe40000410000 */
[-C--:B-----5:R-:W-:Y:S01]  /*3cb0*/  @P1 FFMA.FTZ R6, R6, R220.reuse, R223 ;  /* 0x000000dc06061223 */ /* 0x0a0fe200000100df */
[----:B------:R-:W-:Y:S01]  /*3cc0*/  @P1 FADD.FTZ R33, R33, R226 ;  /* 0x000000e221211221 */ /* 0x000fe20000010000 */
        /* <DEDUP_REMOVED lines=12> */
[-C--:B-----5:R-:W-:Y:S01]  /*3d90*/  @P1 FFMA.FTZ R7, R7, R220.reuse, -R224 ;  /* 0x000000dc07071223 */ /* 0x0a0fe200000108e0 */
[----:B------:R-:W-:Y:S01]  /*3da0*/  @P1 FFMA.FTZ R6, R6, R220, R221 ;  /* 0x000000dc06061223 */ /* 0x000fe200000100dd */
[-C--:B-1----:R-:W-:Y:S01]  /*3db0*/  FMUL.FTZ R220, R206, R29.reuse ;  /* 0x0000001dcedc7220 */ /* 0x082fe20000410000 */
[----:B------:R-:W-:-:S03]  /*3dc0*/  FMUL.FTZ R221, R205, R29 ;  /* 0x0000001dcddd7220 */ /* 0x000fc60000410000 */
[-C--:B------:R-:W-:Y:S01]  /*3dd0*/  FFMA.FTZ R220, -R205, R28.reuse, -R220 ;  /* 0x0000001ccddc7223 */ /* 0x080fe200000109dc */
[----:B------:R-:W-:-:S03]  /*3de0*/  FFMA.FTZ R221, R206, R28, -R221 ;  /* 0x0000001ccedd7223 */ /* 0x000fc600000108dd */
        /* <DEDUP_REMOVED lines=32> */
[C---:B------:R-:W-:Y:S02]  /*3ff0*/  FFMA.FTZ R221, R215.reuse, R220, R236 ;  /* 0x000000dcd7dd7223 */ /* 0x040fe400000100ec */
[----:B------:R-:W-:Y:S01]  /*4000*/  FFMA.FTZ R241, R215, R224, -R241 ;  /* 0x000000e0d7f17223 */ /* 0x000fe200000108f1 */
[----:B------:R-:W-:Y:S01]  /*4010*/  FMUL.FTZ R220, R216, R243 ;  /* 0x000000f3d8dc7220 */ /* 0x000fe20000410000 */
        /* <DEDUP_REMOVED lines=20> */
[-C--:B------:R-:W-:Y:S02]  /*4160*/  FMUL.FTZ R226, R172, R243.reuse ;  /* 0x000000f3ace27220 */ /* 0x080fe40000410000 */
        /* <DEDUP_REMOVED lines=16> */
[----:B----4-:R0:W2:Y:S04]  /*4270*/  SHFL.IDX PT, R226, R4, RZ, 0x1f ;  /* 0x00001fff04e27589 */ /* 0x0100a800000e0000 */
[----:B------:R0:W3:Y:S04]  /*4280*/  SHFL.IDX PT, R224, R5, RZ, 0x1f ;  /* 0x00001fff05e07589 */ /* 0x0000e800000e0000 */
[----:B------:R0:W4:Y:S04]  /*4290*/  SHFL.UP PT, R243, R6, 0x1, RZ ;  /* 0x0420000006f37989 */ /* 0x00012800000e00ff */
        /* <DEDUP_REMOVED lines=17> */
.L_x_16044:
[----:B------:R-:W-:Y:S05]  /*43b0*/  BSYNC.RECONVERGENT B0 ;  /* 0x0000000000007941 */ /* 0x000fea0003800200 */
.L_x_16043:
        /* <DEDUP_REMOVED lines=23> */
.L_x_16046:
[----:B------:R-:W-:Y:S05]  /*4530*/  BSYNC.RECONVERGENT B0 ;  /* 0x0000000000007941 */ /* 0x000fea0003800200 */
.L_x_16045:
        /* <DEDUP_REMOVED lines=17> */
.L_x_16048:
[----:B------:R-:W-:Y:S05]  /*4650*/  BSYNC.RECONVERGENT B0 ;  /* 0x0000000000007941 */ /* 0x000fea0003800200 */
.L_x_16047:
        /* <DEDUP_REMOVED lines=17> */
.L_x_16050:
[----:B------:R-:W-:Y:S05]  /*4770*/  BSYNC.RECONVERGENT B0 ;  /* 0x0000000000007941 */ /* 0x000fea0003800200 */
.L_x_16049:
        /* <DEDUP_REMOVED lines=17> */
.L_x_16052:
[----:B------:R-:W-:Y:S05]  /*4890*/  BSYNC.RECONVERGENT B0 ;  /* 0x0000000000007941 */ /* 0x000fea0003800200 */
.L_x_16051:
[-C--:B----4-:R-:W-:Y:S01]  /*48a0*/  FMUL.FTZ R236, R243, R224.reuse ;  /* 0x000000e0f3ec7220 */ /* 0x090fe20000410000 */
[C---:B------:R-:W-:Y:S01]  /*48b0*/  FMUL.FTZ R238, R241.reuse, R224 ;  /* 0x000000e0f1ee7220 */ /* 0x040fe20000410000 */
[----:B0-----:R-:W-:Y:S01]  /*48c0*/  SHFL.DOWN PT, R240, R221, 0x1, 0x1f ;  /* 0x08201f00ddf07f89 */ /* 0x001fe200000e0000 */
[----:B------:R-:W-:Y:S01]  /*48d0*/  ISETP.NE.AND P1, PT, R156, 0x1f, PT ;  /* 0x0000001f9c00780c */ /* 0x000fe20003f25270 */
[-C--:B------:R-:W-:Y:S01]  /*48e0*/  FFMA.FTZ R236, R241, R226.reuse, -R236 ;  /* 0x000000e2f1ec7223 */ /* 0x080fe200000108ec */
[----:B------:R-:W-:Y:S01]  /*48f0*/  FFMA.FTZ R243, R243, R226, R238 ;  /* 0x000000e2f3f37223 */ /* 0x000fe200000100ee */
[----:B------:R-:W-:Y:S01]  /*4900*/  SHFL.DOWN PT, R247, R222, 0x1, 0x1f ;  /* 0x08201f00def77f89 */ /* 0x000fe200000e0000 */
[----:B------:R-:W-:Y:S01]  /*4910*/  BSSY.RECONVERGENT B0, `(.L_x_16053) ;  /* 0x0000139000007945 */ /* 0x000fe20003800200 */
[----:B------:R-:W-:Y:S01]  /*4920*/  @P2 FADD.FTZ R226, R33, R236 ;  /* 0x000000ec21e22221 */ /* 0x000fe20000010000 */
[----:B------:R-:W-:Y:S01]  /*4930*/  @P2 FADD.FTZ R224, R32, R243 ;  /* 0x000000f320e02221 */ /* 0x000fe20000010000 */
[----:B------:R-:W-:Y:S04]  /*4940*/  SHFL.DOWN PT, R238, R220, 0x1, 0x1f ;  /* 0x08201f00dcee7f89 */ /* 0x000fe800000e0000 */
[----:B------:R-:W0:Y:S04]  /*4950*/  SHFL.IDX PT, R33, R7, RZ, 0x1f ;  /* 0x00001fff07217589 */ /* 0x000e2800000e0000 */
[----:B------:R-:W4:Y:S04]  /*4960*/  SHFL.IDX PT, R236, R6, RZ, 0x1f ;  /* 0x00001fff06ec7589 */ /* 0x000f2800000e0000 */
[----:B------:R-:W5:Y:S04]  /*4970*/  SHFL.DOWN PT, R245, R223, 0x1, 0x1f ;  /* 0x08201f00dff57f89 */ /* 0x000f6800000e0000 */
[----:B-12---:R-:W1:Y:S04]  /*4980*/  SHFL.IDX PT, R221, R221, RZ, 0x1f ;  /* 0x00001fffdddd7589 */ /* 0x006e6800000e0000 */
[----:B------:R-:W2:Y:S04]  /*4990*/  SHFL.IDX PT, R220, R220, RZ, 0x1f ;  /* 0x00001fffdcdc7589 */ /* 0x000ea800000e0000 */
[----:B---3--:R-:W3:Y:S01]  /*49a0*/  SHFL.IDX PT, R223, R223, RZ, 0x1f ;  /* 0x00001fffdfdf7589 */ /* 0x008ee200000e0000 */
[----:B0-----:R-:W-:-:S03]  /*49b0*/  @P1 FMUL.FTZ R241, R238, R33 ;  /* 0x00000021eef11220 */ /* 0x001fc60000410000 */
[----:B------:R-:W0:Y:S01]  /*49c0*/  SHFL.IDX PT, R222, R222, RZ, 0x1f ;  /* 0x00001fffdede7589 */ /* 0x000e2200000e0000 */
[C---:B----4-:R-:W-:Y:S01]  /*49d0*/  @P1 FFMA.FTZ R32, R240.reuse, R236, R241 ;  /* 0x000000ecf0201223 */ /* 0x050fe200000100f1 */
[----:B------:R-:W-:-:S03]  /*49e0*/  @P1 FMUL.FTZ R241, R240, R33 ;  /* 0x00000021f0f11220 */ /* 0x000fc60000410000 */
[----:B------:R-:W-:Y:S01]  /*49f0*/  @P1 FADD.FTZ R33, R247, R32 ;  /* 0x00000020f7211221 */ /* 0x000fe20000010000 */
[----:B------:R-:W-:Y:S01]  /*4a00*/  @P1 FFMA.FTZ R32, R238, R236, -R241 ;  /* 0x000000ecee201223 */ /* 0x000fe200000108f1 */
[C---:B------:R-:W-:Y:S01]  /*4a10*/  FMUL.FTZ R241, R31.reuse, R224 ;  /* 0x000000e01ff17220 */ /* 0x040fe20000410000 */
[-C--:B------:R-:W-:Y:S02]  /*4a20*/  FMUL.FTZ R31, R31, R226.reuse ;  /* 0x000000e21f1f7220 */ /* 0x080fe40000410000 */
[----:B-----5:R-:W-:Y:S01]  /*4a30*/  @P1 FADD.FTZ R236, R245, R32 ;  /* 0x00000020f5ec1221 */ /* 0x020fe20000010000 */
[C---:B------:R-:W-:Y:S01]  /*4a40*/  FFMA.FTZ R226, R30.reuse, R226, -R241 ;  /* 0x000000e21ee27223 */ /* 0x040fe200000108f1 */
[----:B------:R-:W-:Y:S01]  /*4a50*/  FFMA.FTZ R238, R30, R224, R31 ;  /* 0x000000e01eee7223 */ /* 0x000fe2000001001f */
[-C--:B------:R-:W-:Y:S01]  /*4a60*/  FMUL.FTZ R31, R33, R29.reuse ;  /* 0x0000001d211f7220 */ /* 0x080fe20000410000 */
[----:B------:R-:W-:Y:S01]  /*4a70*/  IADD3 R30, P1, PT, R59, R156, RZ ;  /* 0x0000009c3b1e7210 */ /* 0x000fe20007f3e0ff */
[C---:B------:R-:W-:Y:S01]  /*4a80*/  FMUL.FTZ R32, R236.reuse, R29 ;  /* 0x0000001dec207220 */ /* 0x040fe20000410000 */
[----:B------:R-:W-:Y:S01]  /*4a90*/  FADD.FTZ R224, R239, R226 ;  /* 0x000000e2efe07221 */ /* 0x000fe20000010000 */
[-C--:B------:R-:W-:Y:S01]  /*4aa0*/  FFMA.FTZ R236, R236, R28.reuse, R31 ;  /* 0x0000001cecec7223 */ /* 0x080fe2000001001f */
[----:B------:R-:W-:Y:S01]  /*4ab0*/  LEA.HI.X.SX32 R31, R59, RZ, 0x1, P1 ;  /* 0x000000ff3b1f7211 */ /* 0x000fe200008f0eff */
[----:B------:R-:W-:Y:S01]  /*4ac0*/  FFMA.FTZ R240, R33, R28, -R32 ;  /* 0x0000001c21f07223 */ /* 0x000fe20000010820 */
[----:B------:R-:W-:Y:S01]  /*4ad0*/  FADD.FTZ R226, R237, R238 ;  /* 0x000000eeede27221 */ /* 0x000fe20000010000 */
[----:B------:R-:W-:-:S04]  /*4ae0*/  IMAD.WIDE.U32 R32, R22, UR4, R30 ;  /* 0x0000000416207c25 */ /* 0x000fc8000f8e001e */
[----:B------:R-:W-:Y:S01]  /*4af0*/  IMAD R29, R23, UR4, R33 ;  /* 0x00000004171d7c24 */ /* 0x000fe2000f8e0221 */
[----:B------:R-:W-:-:S04]  /*4b00*/  LEA R28, P1, R32, R167, 0x2 ;  /* 0x000000a7201c7211 */ /* 0x000fc800078210ff */
[----:B------:R-:W-:Y:S01]  /*4b10*/  LEA.HI.X R29, R32, R165, R29, 0x2, P1 ;  /* 0x000000a5201d7211 */ /* 0x000fe200008f141d */
[----:B------:R-:W-:-:S04]  /*4b20*/  IMAD.WIDE.U32 R32, R24, UR4, R30 ;  /* 0x0000000418207c25 */ /* 0x000fc8000f8e001e */
[----:B------:R-:W-:Y:S01]  /*4b30*/  IMAD R31, R25, UR4, R33 ;  /* 0x00000004191f7c24 */ /* 0x000fe2000f8e0221 */
[----:B------:R-:W-:Y:S01]  /*4b40*/  LEA R30, P1, R32, R163, 0x2 ;  /* 0x000000a3201e7211 */ /* 0x000fe200078210ff */
[----:B------:R-:W-:-:S03]  /*4b50*/  FMUL.FTZ R33, R172, R226 ;  /* 0x000000e2ac217220 */ /* 0x000fc60000410000 */
[----:B------:R-:W-:Y:S01]  /*4b60*/  LEA.HI.X R31, R32, R161, R31, 0x2, P1 ;  /* 0x000000a1201f7211 */ /* 0x000fe200008f141f */
[----:B------:R-:W-:Y:S01]  /*4b70*/  FADD.FTZ R32, R235, R236 ;  /* 0x000000eceb207221 */ /* 0x000fe20000010000 */
[-C--:B------:R-:W-:Y:S01]  /*4b80*/  FMUL.FTZ R235, R172, R224.reuse ;  /* 0x000000e0aceb7220 */ /* 0x080fe20000410000 */
[----:B------:R-:W-:Y:S01]  /*4b90*/  FFMA.FTZ R236, R170, R224, -R33 ;  /* 0x000000e0aaec7223 */ /* 0x000fe20000010821 */
[----:B------:R-:W-:Y:S01]  /*4ba0*/  FADD.FTZ R33, R233, R240 ;  /* 0x000000f0e9217221 */ /* 0x000fe20000010000 */
[----:B------:R-:W-:Y:S01]  /*4bb0*/  ISETP.NE.AND P1, PT, R156, RZ, PT ;  /* 0x000000ff9c00720c */ /* 0x000fe20003f25270 */
[----:B------:R-:W-:Y:S01]  /*4bc0*/  FFMA.FTZ R235, R170, R226, R235 ;  /* 0x000000e2aaeb7223 */ /* 0x000fe200000100eb */
[----:B------:R-:W-:Y:S01]  /*4bd0*/  FFMA.FTZ R228, R105, R228, R236 ;  /* 0x000000e469e47223 */ /* 0x000fe200000100ec */
[----:B------:R-:W-:Y:S02]  /*4be0*/  FMUL.FTZ R233, R205, R33 ;  /* 0x00000021cde97220 */ /* 0x000fe40000410000 */
[----:B------:R-:W-:Y:S01]  /*4bf0*/  FFMA.FTZ R230, R105, R230, R235 ;  /* 0x000000e669e67223 */ /* 0x000fe200000100eb */
[----:B------:R-:W-:Y:S01]  /*4c00*/  FMUL.FTZ R235, R205, R32 ;  /* 0x00000020cdeb7220 */ /* 0x000fe20000410000 */
[----:B------:R-:W-:Y:S01]  /*4c10*/  FMUL.FTZ R236, R218, R228 ;  /* 0x000000e4daec7220 */ /* 0x000fe20000410000 */
[----:B------:R-:W-:-:S02]  /*4c20*/  FFMA.FTZ R238, R206, R32, R233 ;  /* 0x00000020ceee7223 */ /* 0x000fc400000100e9 */
[----:B------:R-:W-:Y:S01]  /*4c30*/  FFMA.FTZ R240, R206, R33, -R235 ;  /* 0x00000021cef07223 */ /* 0x000fe200000108eb */
[----:B------:R-:W-:Y:S01]  /*4c40*/  FFMA.FTZ R236, R219, R230, R236 ;  /* 0x000000e6dbec7223 */ /* 0x000fe200000100ec */
[----:B------:R-:W-:Y:S02]  /*4c50*/  FADD.FTZ R229, R229, R238 ;  /* 0x000000eee5e57221 */ /* 0x000fe40000010000 */
[----:B------:R-:W-:Y:S01]  /*4c60*/  FADD.FTZ R231, R231, R240 ;  /* 0x000000f0e7e77221 */ /* 0x000fe20000010000 */
[----:B------:R-:W-:Y:S01]  /*4c70*/  FFMA.FTZ R234, R103, R234, R236 ;  /* 0x000000ea67ea7223 */ /* 0x000fe200000100ec */
[----:B------:R-:W-:Y:S01]  /*4c80*/  FMUL.FTZ R236, R218, R230 ;  /* 0x000000e6daec7220 */ /* 0x000fe20000410000 */
[C---:B------:R-:W-:Y:S01]  /*4c90*/  FMUL.FTZ R240, R207.reuse, R229 ;  /* 0x000000e5cff07220 */ /* 0x040fe20000410000 */
[-C--:B------:R-:W-:Y:S02]  /*4ca0*/  FMUL.FTZ R233, R207, R231.reuse ;  /* 0x000000e7cfe97220 */ /* 0x080fe40000410000 */
[----:B------:R-:W-:Y:S01]  /*4cb0*/  FFMA.FTZ R236, R219, R228, -R236 ;  /* 0x000000e4dbec7223 */ /* 0x000fe200000108ec */
[C---:B------:R-:W-:Y:S01]  /*4cc0*/  FFMA.FTZ R240, R208.reuse, R231, -R240 ;  /* 0x000000e7d0f07223 */ /* 0x040fe200000108f0 */
[----:B------:R-:W-:-:S02]  /*4cd0*/  FFMA.FTZ R238, R208, R229, R233 ;  /* 0x000000e5d0ee7223 */ /* 0x000fc400000100e9 */
[----:B------:R-:W-:Y:S01]  /*4ce0*/  FFMA.FTZ R232, R103, R232, R236 ;  /* 0x000000e867e87223 */ /* 0x000fe200000100ec */
[C---:B------:R-:W-:Y:S01]  /*4cf0*/  FMUL.FTZ R236, R216.reuse, R234 ;  /* 0x000000ead8ec7220 */ /* 0x040fe20000410000 */
[----:B------:R-:W-:Y:S01]  /*4d00*/  FADD.FTZ R227, R227, R238 ;  /* 0x000000eee3e37221 */ /* 0x000fe20000010000 */
[----:B------:R-:W-:Y:S01]  /*4d10*/  FADD.FTZ R225, R225, R240 ;  /* 0x000000f0e1e17221 */ /* 0x000fe20000010000 */
[-C--:B------:R-:W-:Y:S01]  /*4d20*/  FMUL.FTZ R233, R216, R232.reuse ;  /* 0x000000e8d8e97220 */ /* 0x080fe20000410000 */
[----:B------:R-:W-:Y:S01]  /*4d30*/  FFMA.FTZ R236, R217, R232, -R236 ;  /* 0x000000e8d9ec7223 */ /* 0x000fe200000108ec */
[----:B------:R-:W-:Y:S01]  /*4d40*/  FMUL.FTZ R235, R209, R227 ;  /* 0x000000e3d1eb7220 */ /* 0x000fe20000410000 */
[-C--:B------:R-:W-:Y:S01]  /*4d50*/  FMUL.FTZ R242, R72, R225.reuse ;  /* 0x000000e148f27220 */ /* 0x080fe20000410000 */
[----:B------:R-:W-:Y:S01]  /*4d60*/  FFMA.FTZ R233, R217, R234, R233 ;  /* 0x000000ead9e97223 */ /* 0x000fe200000100e9 */
[C---:B------:R-:W-:Y:S01]  /*4d70*/  FFMA.FTZ R186, R101.reuse, R186, R236 ;  /* 0x000000ba65ba7223 */ /* 0x040fe200000100ec */
[----:B------:R-:W-:Y:S01]  /*4d80*/  FFMA.FTZ R235, R210, R225, -R235 ;  /* 0x000000e1d2eb7223 */ /* 0x000fe200000108eb */
[----:B------:R-:W-:Y:S01]  /*4d90*/  FMUL.FTZ R240, R72, R227 ;  /* 0x000000e348f07220 */ /* 0x000fe20000410000 */
[----:B------:R-:W-:Y:S01]  /*4da0*/  FFMA.FTZ R188, R101, R188, R233 ;  /* 0x000000bc65bc7223 */ /* 0x000fe200000100e9 */
[----:B------:R-:W-:Y:S01]  /*4db0*/  FMUL.FTZ R236, R211, R186 ;  /* 0x000000bad3ec7220 */ /* 0x000fe20000410000 */
[----:B------:R-:W-:Y:S01]  /*4dc0*/  FADD.FTZ R190, R190, R235 ;  /* 0x000000ebbebe7221 */ /* 0x000fe20000010000 */
[----:B------:R-:W-:Y:S01]  /*4dd0*/  FMUL.FTZ R235, R209, R225 ;  /* 0x000000e1d1eb7220 */ /* 0x000fe20000410000 */
[-C--:B------:R-:W-:Y:S01]  /*4de0*/  FMUL.FTZ R233, R211, R188.reuse ;  /* 0x000000bcd3e97220 */ /* 0x080fe20000410000 */
[C---:B------:R-:W-:Y:S01]  /*4df0*/  FFMA.FTZ R236, R215.reuse, R188, R236 ;  /* 0x000000bcd7ec7223 */ /* 0x040fe200000100ec */
[----:B------:R-:W-:Y:S01]  /*4e00*/  FMUL.FTZ R238, R74, R190 ;  /* 0x000000be4aee7220 */ /* 0x000fe20000410000 */
[----:B------:R-:W-:Y:S01]  /*4e10*/  FFMA.FTZ R235, R210, R227, R235 ;  /* 0x000000e3d2eb7223 */ /* 0x000fe200000100eb */
[----:B------:R-:W-:Y:S01]  /*4e20*/  FFMA.FTZ R233, R215, R186, -R233 ;  /* 0x000000bad7e97223 */ /* 0x000fe200000108e9 */
[----:B------:R-:W-:Y:S01]  /*4e30*/  FFMA.FTZ R182, R99, R182, R236 ;  /* 0x000000b663b67223 */ /* 0x000fe200000100ec */
[----:B------:R-:W-:Y:S01]  /*4e40*/  FMUL.FTZ R236, R211, R190 ;  /* 0x000000bed3ec7220 */ /* 0x000fe20000410000 */
[----:B------:R-:W-:Y:S01]  /*4e50*/  FADD.FTZ R192, R192, R235 ;  /* 0x000000ebc0c07221 */ /* 0x000fe20000010000 */
[C---:B------:R-:W-:Y:S01]  /*4e60*/  FFMA.FTZ R184, R99.reuse, R184, R233 ;  /* 0x000000b863b87223 */ /* 0x040fe200000100e9 */
[----:B------:R-:W-:Y:S01]  /*4e70*/  FMUL.FTZ R239, R99, R238 ;  /* 0x000000ee63ef7220 */ /* 0x000fe20000410000 */
[----:B------:R-:W-:Y:S01]  /*4e80*/  FMUL.FTZ R241, R97, R240 ;  /* 0x000000f061f17220 */ /* 0x000fe20000410000 */
[----:B------:R-:W-:Y:S01]  /*4e90*/  FMUL.FTZ R235, R211, R192 ;  /* 0x000000c0d3eb7220 */ /* 0x000fe20000410000 */
[----:B------:R-:W-:Y:S01]  /*4ea0*/  FMUL.FTZ R211, R209, R182 ;  /* 0x000000b6d1d37220 */ /* 0x000fe20000410000 */
[----:B------:R-:W-:Y:S01]  /*4eb0*/  FFMA.FTZ R233, R215, R192, R236 ;  /* 0x000000c0d7e97223 */ /* 0x000fe200000100ec */
[----:B------:R-:W-:Y:S01]  /*4ec0*/  FMUL.FTZ R209, R209, R184 ;  /* 0x000000b8d1d17220 */ /* 0x000fe20000410000 */
[----:B------:R-:W-:Y:S01]  /*4ed0*/  FFMA.FTZ R235, R215, R190, -R235 ;  /* 0x000000bed7eb7223 */ /* 0x000fe200000108eb */
[----:B------:R-:W-:Y:S01]  /*4ee0*/  FFMA.FTZ R236, R210, R184, -R211 ;  /* 0x000000b8d2ec7223 */ /* 0x000fe200000108d3 */
[----:B------:R-:W-:Y:S01]  /*4ef0*/  FADD.FTZ R196, R196, R233 ;  /* 0x000000e9c4c47221 */ /* 0x000fe20000010000 */
[----:B------:R-:W-:Y:S01]  /*4f00*/  FFMA.FTZ R210, R210, R182, R209 ;  /* 0x000000b6d2d27223 */ /* 0x000fe200000100d1 */
[----:B------:R-:W-:Y:S01]  /*4f10*/  FADD.FTZ R194, R194, R235 ;  /* 0x000000ebc2c27221 */ /* 0x000fe20000010000 */
[C---:B------:R-:W-:Y:S01]  /*4f20*/  FFMA.FTZ R178, R97.reuse, R178, R236 ;  /* 0x000000b261b27223 */ /* 0x040fe200000100ec */
[C---:B------:R-:W-:Y:S01]  /*4f30*/  FMUL.FTZ R236, R216.reuse, R196 ;  /* 0x000000c4d8ec7220 */ /* 0x040fe20000410000 */
[----:B------:R-:W-:Y:S01]  /*4f40*/  FFMA.FTZ R180, R97, R180, R210 ;  /* 0x000000b461b47223 */ /* 0x000fe200000100d2 */
[-C--:B------:R-:W-:Y:S01]  /*4f50*/  FMUL.FTZ R209, R216, R194.reuse ;  /* 0x000000c2d8d17220 */ /* 0x080fe20000410000 */
[-C--:B------:R-:W-:Y:S01]  /*4f60*/  FMUL.FTZ R233, R76, R194.reuse ;  /* 0x000000c24ce97220 */ /* 0x080fe20000410000 */
[C---:B------:R-:W-:Y:S01]  /*4f70*/  FFMA.FTZ R211, R217.reuse, R194, -R236 ;  /* 0x000000c2d9d37223 */ /* 0x040fe200000108ec */
[----:B------:R-:W-:Y:S01]  /*4f80*/  FMUL.FTZ R236, R74, R192 ;  /* 0x000000c04aec7220 */ /* 0x000fe20000410000 */
        /* <DEDUP_REMOVED lines=13> */
[----:B-1----:R-:W-:Y:S01]  /*5060*/  FMUL.FTZ R211, R221, R7 ;  /* 0x00000007ddd37220 */ /* 0x002fe20000410000 */
[C---:B------:R-:W-:Y:S01]  /*5070*/  FMUL.FTZ R209, R205.reuse, R174 ;  /* 0x000000aecdd17220 */ /* 0x040fe20000410000 */
[-C--:B------:R-:W-:Y:S01]  /*5080*/  FMUL.FTZ R205, R205, R176.reuse ;  /* 0x000000b0cdcd7220 */ /* 0x080fe20000410000 */
[----:B------:R-:W-:Y:S01]  /*5090*/  FADD.FTZ R207, R202, R207 ;  /* 0x000000cfcacf7221 */ /* 0x000fe20000010000 */
[----:B------:R-:W-:Y:S01]  /*50a0*/  FADD.FTZ R203, R203, R216 ;  /* 0x000000d8cbcb7221 */ /* 0x000fe20000010000 */
[C---:B------:R-:W-:Y:S01]  /*50b0*/  FFMA.FTZ R202, R206.reuse, R176, -R209 ;  /* 0x000000b0ceca7223 */ /* 0x040fe200000108d1 */
[----:B------:R-:W-:Y:S01]  /*50c0*/  FFMA.FTZ R205, R206, R174, R205 ;  /* 0x000000aececd7223 */ /* 0x000fe200000100cd */
[----:B------:R-:W-:Y:S01]  /*50d0*/  FMUL.FTZ R209, R172, R207 ;  /* 0x000000cfacd17220 */ /* 0x000fe20000410000 */
[-C--:B--2---:R-:W-:Y:S01]  /*50e0*/  FFMA.FTZ R206, R220, R6.reuse, -R211 ;  /* 0x00000006dcce7223 */ /* 0x084fe200000108d3 */
[C---:B------:R-:W-:Y:S01]  /*50f0*/  FMUL.FTZ R208, R221.reuse, R6 ;  /* 0x00000006ddd07220 */ /* 0x040fe20000410000 */
[C---:B------:R-:W-:Y:S01]  /*5100*/  FMUL.FTZ R6, R221.reuse, R4 ;  /* 0x00000004dd067220 */ /* 0x040fe20000410000 */
[----:B------:R-:W-:Y:S01]  /*5110*/  FFMA.FTZ R211, R170, R203, R209 ;  /* 0x000000cbaad37223 */ /* 0x000fe200000100d1 */
[----:B------:R-:W-:Y:S01]  /*5120*/  FMUL.FTZ R209, R221, R5 ;  /* 0x00000005ddd17220 */ /* 0x000fe20000410000 */
[----:B------:R-:W-:Y:S01]  /*5130*/  FFMA.FTZ R7, R220, R7, R208 ;  /* 0x00000007dc077223 */ /* 0x000fe200000100d0 */
[----:B------:R-:W-:Y:S01]  /*5140*/  FFMA.FTZ R164, R93, R164, R202 ;  /* 0x000000a45da47223 */ /* 0x000fe200000100ca */
[----:B------:R-:W-:Y:S01]  /*5150*/  FADD.FTZ R204, R204, R211 ;  /* 0x000000d3cccc7221 */ /* 0x000fe20000010000 */
[----:B------:R-:W-:Y:S01]  /*5160*/  FFMA.FTZ R4, R220, R4, -R209 ;  /* 0x00000004dc047223 */ /* 0x000fe200000108d1 */
[----:B------:R-:W-:Y:S01]  /*5170*/  FMUL.FTZ R209, R172, R203 ;  /* 0x000000cbacd17220 */ /* 0x000fe20000410000 */
[----:B------:R-:W-:Y:S01]  /*5180*/  FFMA.FTZ R5, R220, R5, R6 ;  /* 0x00000005dc057223 */ /* 0x000fe20000010006 */
[----:B---3--:R-:W-:Y:S01]  /*5190*/  FADD.FTZ R6, R223, R206 ;  /* 0x000000cedf067221 */ /* 0x008fe20000010000 */
[----:B0-----:R-:W-:Y:S01]  /*51a0*/  FADD.FTZ R7, R222, R7 ;  /* 0x00000007de077221 */ /* 0x001fe20000010000 */
[-C--:B------:R-:W-:Y:S01]  /*51b0*/  FFMA.FTZ R209, R170, R207.reuse, -R209 ;  /* 0x000000cfaad17223 */ /* 0x080fe200000108d1 */
[----:B------:R-:W-:Y:S01]  /*51c0*/  FMUL.FTZ R170, R107, R82 ;  /* 0x000000526baa7220 */ /* 0x000fe20000410000 */
[----:B------:R-:W-:Y:S01]  /*51d0*/  FMUL.FTZ R208, R105, R80 ;  /* 0x0000005069d07220 */ /* 0x000fe20000410000 */
[----:B------:R-:W-:Y:S01]  /*51e0*/  FMUL.FTZ R211, R82, R204 ;  /* 0x000000cc52d37220 */ /* 0x000fe20000410000 */
[----:B------:R-:W-:Y:S01]  /*51f0*/  FADD.FTZ R202, R168, R209 ;  /* 0x000000d1a8ca7221 */ /* 0x000fe20000010000 */
[----:B------:R-:W-:Y:S01]  /*5200*/  FFMA.FTZ R166, R93, R166, R205 ;  /* 0x000000a65da67223 */ /* 0x000fe200000100cd */
[----:B------:R-:W-:Y:S01]  /*5210*/  FFMA.FTZ R172, R171, -R170, R226 ;  /* 0x800000aaabac7223 */ /* 0x000fe200000100e2 */
[----:B------:R-:W-:Y:S01]  /*5220*/  FFMA.FTZ R168, R199, -R208, R230 ;  /* 0x800000d0c7a87223 */ /* 0x000fe200000100e6 */
[----:B------:R-:W-:Y:S01]  /*5230*/  FMUL.FTZ R205, R82, R202 ;  /* 0x000000ca52cd7220 */ /* 0x000fe20000410000 */
[----:B------:R-:W-:Y:S01]  /*5240*/  FMUL.FTZ R209, R80, R207 ;  /* 0x000000cf50d17220 */ /* 0x000fe20000410000 */
[----:B------:R-:W-:Y:S01]  /*5250*/  FMUL.FTZ R206, R107, R211 ;  /* 0x000000d36bce7220 */ /* 0x000fe20000410000 */
[----:B------:R0:W-:Y:S01]  /*5260*/  @!P1 STS.128 [UR7+0x3650], R4 ;  /* 0x00365004ff009988 */ /* 0x0001e20008000c07 */
[----:B------:R-:W-:Y:S01]  /*5270*/  FFMA.FTZ R170, -R173, R170, R224 ;  /* 0x000000aaadaa7223 */ /* 0x000fe200000101e0 */
[----:B------:R-:W-:Y:S01]  /*5280*/  FMUL.FTZ R215, R172, R205 ;  /* 0x000000cdacd77220 */ /* 0x000fe20000410000 */
[----:B------:R-:W-:Y:S01]  /*5290*/  FMUL.FTZ R217, R168, R209 ;  /* 0x000000d1a8d97220 */ /* 0x000fe20000410000 */
[----:B------:R1:W-:Y:S01]  /*52a0*/  STS [R141], R206 ;  /* 0x000000ce8d007388 */ /* 0x0003e20000000800 */
[----:B------:R-:W-:Y:S01]  /*52b0*/  FMUL.FTZ R222, R78, R198 ;  /* 0x000000c64ede7220 */ /* 0x000fe20000410000 */
[----:B------:R-:W-:Y:S01]  /*52c0*/  FFMA.FTZ R215, R170, R211, R215 ;  /* 0x000000d3aad77223 */ /* 0x000fe200000100d7 */
[----:B------:R-:W-:Y:S01]  /*52d0*/  FMUL.FTZ R237, R99, R236 ;  /* 0x000000ec63ed7220 */ /* 0x000fe20000410000 */
[----:B------:R-:W-:Y:S01]  /*52e0*/  STS [R140+0x24], R239 ;  /* 0x000024ef8c007388 */ /* 0x000fe20000000800 */
[----:B------:R-:W-:Y:S01]  /*52f0*/  FMUL.FTZ R223, R103, R222 ;  /* 0x000000de67df7220 */ /* 0x000fe20000410000 */
[----:B------:R-:W-:Y:S01]  /*5300*/  FMUL.FTZ R243, R97, R242 ;  /* 0x000000f261f37220 */ /* 0x000fe20000410000 */
[----:B------:R-:W-:Y:S01]  /*5310*/  FMUL.FTZ R230, R66, -R230 ;  /* 0x800000e642e67220 */ /* 0x000fe20000410000 */
[----:B------:R-:W-:Y:S01]  /*5320*/  STS [R140+0x20], R237 ;  /* 0x000020ed8c007388 */ /* 0x000fe20000000800 */
[----:B0-----:R-:W-:Y:S01]  /*5330*/  FMUL.FTZ R7, R80, R203 ;  /* 0x000000cb50077220 */ /* 0x001fe20000410000 */
[----:B------:R-:W-:Y:S01]  /*5340*/  FFMA.FTZ R6, -R201, R208, R228 ;  /* 0x000000d0c9067223 */ /* 0x000fe200000101e4 */
[----:B------:R-:W-:Y:S01]  /*5350*/  FMUL.FTZ R5, R172, R211 ;  /* 0x000000d3ac057220 */ /* 0x000fe20000410000 */
[----:B-1----:R-:W-:Y:S01]  /*5360*/  FMUL.FTZ R206, R101, R76 ;  /* 0x0000004c65ce7220 */ /* 0x002fe20000410000 */
[-C--:B------:R-:W-:Y:S01]  /*5370*/  FMUL.FTZ R219, R168, R7.reuse ;  /* 0x00000007a8db7220 */ /* 0x080fe20000410000 */
[----:B------:R-:W-:Y:S01]  /*5380*/  FFMA.FTZ R211, R6, R7, R217 ;  /* 0x0000000706d37223 */ /* 0x000fe200000100d9 */
[----:B------:R-:W-:Y:S01]  /*5390*/  FFMA.FTZ R216, R170, R205, -R5 ;  /* 0x000000cdaad87223 */ /* 0x000fe20000010805 */
[----:B------:R-:W-:Y:S01]  /*53a0*/  FMUL.FTZ R4, R78, R200 ;  /* 0x000000c84e047220 */ /* 0x000fe20000410000 */
[C---:B------:R-:W-:Y:S01]  /*53b0*/  FMUL.FTZ R7, R105.reuse, R7 ;  /* 0x0000000769077220 */ /* 0x040fe20000410000 */
[-C--:B------:R-:W-:Y:S01]  /*53c0*/  FMUL.FTZ R5, R105, R209.reuse ;  /* 0x000000d169057220 */ /* 0x080fe20000410000 */
[----:B------:R-:W-:Y:S01]  /*53d0*/  FFMA.FTZ R217, R6, R209, -R219 ;  /* 0x000000d106d97223 */ /* 0x000fe200000108db */
[----:B------:R-:W-:Y:S01]  /*53e0*/  FMUL.FTZ R209, R103, R78 ;  /* 0x0000004e67d17220 */ /* 0x000fe20000410000 */
[----:B------:R-:W-:Y:S01]  /*53f0*/  FFMA.FTZ R208, R191, -R206, R188 ;  /* 0x800000cebfd07223 */ /* 0x000fe200000100bc */
[----:B------:R-:W-:Y:S01]  /*5400*/  FMUL.FTZ R219, R103, R4 ;  /* 0x0000000467db7220 */ /* 0x000fe20000410000 */
[----:B------:R0:W-:Y:S01]  /*5410*/  STS [R140+0x8], R7 ;  /* 0x000008078c007388 */ /* 0x0001e20000000800 */
[----:B------:R-:W-:Y:S01]  /*5420*/  FFMA.FTZ R210, R195, -R209, R234 ;  /* 0x800000d1c3d27223 */ /* 0x000fe200000100ea */
[----:B------:R-:W-:Y:S01]  /*5430*/  FFMA.FTZ R206, -R193, R206, R186 ;  /* 0x000000cec1ce7223 */ /* 0x000fe200000101ba */
[----:B------:R-:W-:Y:S01]  /*5440*/  FMUL.FTZ R205, R107, R205 ;  /* 0x000000cd6bcd7220 */ /* 0x000fe20000410000 */
[----:B------:R1:W-:Y:S01]  /*5450*/  STS [R140+0xc], R5 ;  /* 0x00000c058c007388 */ /* 0x0003e20000000800 */
[----:B------:R-:W-:Y:S01]  /*5460*/  FFMA.FTZ R209, -R197, R209, R232 ;  /* 0x000000d1c5d17223 */ /* 0x000fe200000101e8 */
[----:B------:R-:W-:Y:S01]  /*5470*/  FMUL.FTZ R220, R210, R222 ;  /* 0x000000ded2dc7220 */ /* 0x000fe20000410000 */
[----:B------:R-:W-:Y:S01]  /*5480*/  FADD.FTZ R216, RZ, R216 ;  /* 0x000000d8ffd87221 */ /* 0x000fe20000010000 */
[----:B------:R2:W-:Y:S01]  /*5490*/  STS [R140+0x10], R219 ;  /* 0x000010db8c007388 */ /* 0x0005e20000000800 */
[----:B------:R-:W-:Y:S01]  /*54a0*/  FMUL.FTZ R228, R66, R228 ;  /* 0x000000e442e47220 */ /* 0x000fe20000410000 */
[----:B0-----:R-:W-:Y:S01]  /*54b0*/  FMUL.FTZ R7, R76, R196 ;  /* 0x000000c44c077220 */ /* 0x001fe20000410000 */
[-C--:B------:R-:W-:Y:S01]  /*54c0*/  FFMA.FTZ R220, R209, R4.reuse, R220 ;  /* 0x00000004d1dc7223 */ /* 0x080fe200000100dc */
[----:B------:R0:W-:Y:S01]  /*54d0*/  STS [R140+0x4], R205 ;  /* 0x000004cd8c007388 */ /* 0x0001e20000000800 */
[----:B------:R-:W-:Y:S01]  /*54e0*/  FMUL.FTZ R4, R210, R4 ;  /* 0x00000004d2047220 */ /* 0x000fe20000410000 */
[C---:B-1----:R-:W-:Y:S01]  /*54f0*/  FMUL.FTZ R5, R208.reuse, R233 ;  /* 0x000000e9d0057220 */ /* 0x042fe20000410000 */
[-C--:B------:R-:W-:Y:S01]  /*5500*/  FMUL.FTZ R235, R101, R7.reuse ;  /* 0x0000000765eb7220 */ /* 0x080fe20000410000 */
[----:B------:R1:W-:Y:S01]  /*5510*/  STS [R140+0x14], R223 ;  /* 0x000014df8c007388 */ /* 0x0003e20000000800 */
[----:B------:R-:W-:Y:S01]  /*5520*/  FFMA.FTZ R221, R209, R222, -R4 ;  /* 0x000000ded1dd7223 */ /* 0x000fe20000010804 */
[-C--:B--2---:R-:W-:Y:S01]  /*5530*/  FMUL.FTZ R219, R208, R7.reuse ;  /* 0x00000007d0db7220 */ /* 0x084fe20000410000 */
[C---:B------:R-:W-:Y:S01]  /*5540*/  FFMA.FTZ R218, R206.reuse, R7, R5 ;  /* 0x00000007ceda7223 */ /* 0x040fe20000010005 */
[----:B------:R-:W-:Y:S01]  /*5550*/  FMUL.FTZ R7, R99, R74 ;  /* 0x0000004a63077220 */ /* 0x000fe20000410000 */
[----:B------:R2:W-:Y:S01]  /*5560*/  STS [R140+0x18], R235 ;  /* 0x000018eb8c007388 */ /* 0x0005e20000000800 */
[----:B------:R-:W-:Y:S01]  /*5570*/  FMUL.FTZ R4, R97, R72 ;  /* 0x0000004861047220 */ /* 0x000fe20000410000 */
[----:B------:R-:W-:Y:S01]  /*5580*/  FFMA.FTZ R219, R206, R233, -R219 ;  /* 0x000000e9cedb7223 */ /* 0x000fe200000108db */
[-C--:B0-----:R-:W-:Y:S01]  /*5590*/  FFMA.FTZ R205, -R189, R7.reuse, R184 ;  /* 0x00000007bdcd7223 */ /* 0x081fe200000101b8 */
[----:B------:R-:W-:Y:S01]  /*55a0*/  FFMA.FTZ R7, R187, -R7, R182 ;  /* 0x80000007bb077223 */ /* 0x000fe200000100b6 */
[----:B------:R-:W-:Y:S01]  /*55b0*/  FMUL.FTZ R233, R101, R233 ;  /* 0x000000e965e97220 */ /* 0x000fe20000410000 */
[----:B------:R-:W-:Y:S01]  /*55c0*/  FFMA.FTZ R5, R183, -R4, R180 ;  /* 0x80000004b7057223 */ /* 0x000fe200000100b4 */
[----:B------:R-:W-:Y:S01]  /*55d0*/  FADD.FTZ R216, R216, R217 ;  /* 0x000000d9d8d87221 */ /* 0x000fe20000010000 */
[----:B------:R-:W-:Y:S01]  /*55e0*/  FMUL.FTZ R222, R7, R238 ;  /* 0x000000ee07de7220 */ /* 0x000fe20000410000 */
[----:B------:R-:W-:Y:S01]  /*55f0*/  FFMA.FTZ R4, -R185, R4, R178 ;  /* 0x00000004b9047223 */ /* 0x000fe200000101b2 */
[----:B------:R0:W-:Y:S01]  /*5600*/  STS [R140+0x1c], R233 ;  /* 0x00001ce98c007388 */ /* 0x0001e20000000800 */
[----:B------:R-:W-:Y:S01]  /*5610*/  FMUL.FTZ R232, R65, R232 ;  /* 0x000000e841e87220 */ /* 0x000fe20000410000 */
[-C--:B-1----:R-:W-:Y:S01]  /*5620*/  FFMA.FTZ R223, R205, R236.reuse, R222 ;  /* 0x000000eccddf7223 */ /* 0x082fe200000100de */
[----:B------:R-:W-:Y:S01]  /*5630*/  FMUL.FTZ R236, R7, R236 ;  /* 0x000000ec07ec7220 */ /* 0x000fe20000410000 */
[----:B------:R-:W-:Y:S01]  /*5640*/  STS [R140+0x28], R241 ;  /* 0x000028f18c007388 */ /* 0x000fe20000000800 */
[----:B------:R-:W-:Y:S01]  /*5650*/  FMUL.FTZ R234, R65, -R234 ;  /* 0x800000ea41ea7220 */ /* 0x000fe20000410000 */
[----:B------:R-:W-:Y:S01]  /*5660*/  FMUL.FTZ R186, R64, R186 ;  /* 0x000000ba40ba7220 */ /* 0x000fe20000410000 */
[----:B--2---:R-:W-:Y:S01]  /*5670*/  FFMA.FTZ R235, R205, R238, -R236 ;  /* 0x000000eecdeb7223 */ /* 0x004fe200000108ec */
[----:B------:R-:W-:Y:S01]  /*5680*/  FADD.FTZ R236, RZ, R215 ;  /* 0x000000d7ffec7221 */ /* 0x000fe20000010000 */
[----:B------:R-:W-:Y:S01]  /*5690*/  FMUL.FTZ R215, R95, R70 ;  /* 0x000000465fd77220 */ /* 0x000fe20000410000 */
[----:B------:R-:W-:Y:S01]  /*56a0*/  FMUL.FTZ R238, R70, R231 ;  /* 0x000000e746ee7220 */ /* 0x000fe20000410000 */
[----:B0-----:R-:W-:Y:S01]  /*56b0*/  FMUL.FTZ R233, R5, R242 ;  /* 0x000000f205e97220 */ /* 0x001fe20000410000 */
[----:B------:R-:W-:Y:S01]  /*56c0*/  FADD.FTZ R211, R236, R211 ;  /* 0x000000d3ecd37221 */ /* 0x000fe20000010000 */
[----:B------:R-:W-:Y:S01]  /*56d0*/  FMUL.FTZ R236, R70, R229 ;  /* 0x000000e546ec7220 */ /* 0x000fe20000410000 */
[----:B------:R-:W-:Y:S01]  /*56e0*/  STS [R140+0x2c], R243 ;  /* 0x00002cf38c007388 */ /* 0x000fe20000000800 */
[----:B------:R-:W-:Y:S01]  /*56f0*/  FFMA.FTZ R222, R4, R240, R233 ;  /* 0x000000f004de7223 */ /* 0x000fe200000100e9 */
[----:B------:R-:W-:Y:S01]  /*5700*/  FADD.FTZ R237, R211, R220 ;  /* 0x000000dcd3ed7221 */ /* 0x000fe20000010000 */
[-C--:B------:R-:W-:Y:S01]  /*5710*/  FFMA.FTZ R211, R179, -R215.reuse, R174 ;  /* 0x800000d7b3d37223 */ /* 0x080fe200000100ae */
[----:B------:R-:W-:Y:S01]  /*5720*/  FADD.FTZ R220, R216, R221 ;  /* 0x000000ddd8dc7221 */ /* 0x000fe20000010000 */
[----:B------:R-:W-:Y:S01]  /*5730*/  FFMA.FTZ R215, -R181, R215, R176 ;  /* 0x000000d7b5d77223 */ /* 0x000fe200000101b0 */
[----:B------:R-:W-:Y:S01]  /*5740*/  FADD.FTZ R218, R237, R218 ;  /* 0x000000daedda7221 */ /* 0x000fe20000010000 */
[----:B------:R-:W-:Y:S01]  /*5750*/  FMUL.FTZ R216, R211, R238 ;  /* 0x000000eed3d87220 */ /* 0x000fe20000410000 */
[----:B------:R-:W-:Y:S01]  /*5760*/  FADD.FTZ R220, R220, R219 ;  /* 0x000000dbdcdc7221 */ /* 0x000fe20000010000 */
[-C--:B------:R-:W-:Y:S01]  /*5770*/  FMUL.FTZ R245, R95, R236.reuse ;  /* 0x000000ec5ff57220 */ /* 0x080fe20000410000 */
[----:B------:R-:W-:Y:S01]  /*5780*/  FADD.FTZ R223, R218, R223 ;  /* 0x000000dfdadf7221 */ /* 0x000fe20000010000 */
[-C--:B------:R-:W-:Y:S01]  /*5790*/  FMUL.FTZ R221, R211, R236.reuse ;  /* 0x000000ecd3dd7220 */ /* 0x080fe20000410000 */
[----:B------:R-:W-:Y:S01]  /*57a0*/  FFMA.FTZ R217, R215, R236, R216 ;  /* 0x000000ecd7d97223 */ /* 0x000fe200000100d8 */
[----:B------:R-:W-:Y:S01]  /*57b0*/  FADD.FTZ R236, R220, R235 ;  /* 0x000000ebdcec7221 */ /* 0x000fe20000010000 */
[----:B------:R-:W-:Y:S01]  /*57c0*/  FADD.FTZ R222, R223, R222 ;  /* 0x000000dedfde7221 */ /* 0x000fe20000010000 */
[C---:B------:R-:W-:Y:S01]  /*57d0*/  FMUL.FTZ R235, R68.reuse, R33 ;  /* 0x0000002144eb7220 */ /* 0x040fe20000410000 */
[----:B------:R-:W-:Y:S01]  /*57e0*/  FMUL.FTZ R223, R68, R32 ;  /* 0x0000002044df7220 */ /* 0x000fe20000410000 */
[-C--:B------:R-:W-:Y:S01]  /*57f0*/  FFMA.FTZ R216, R215, R238.reuse, -R221 ;  /* 0x000000eed7d87223 */ /* 0x080fe200000108dd */
[----:B------:R-:W-:Y:S01]  /*5800*/  FMUL.FTZ R221, R95, R238 ;  /* 0x000000ee5fdd7220 */ /* 0x000fe20000410000 */
[C---:B------:R-:W-:Y:S01]  /*5810*/  FMUL.FTZ R239, R93.reuse, R235 ;  /* 0x000000eb5def7220 */ /* 0x040fe20000410000 */
[C---:B------:R-:W-:Y:S01]  /*5820*/  FMUL.FTZ R237, R93.reuse, R223 ;  /* 0x000000df5ded7220 */ /* 0x040fe20000410000 */
[----:B------:R-:W-:Y:S01]  /*5830*/  STS [R140+0x30], R245 ;  /* 0x000030f58c007388 */ /* 0x000fe20000000800 */
[----:B------:R-:W-:Y:S01]  /*5840*/  FMUL.FTZ R219, R93, R68 ;  /* 0x000000445ddb7220 */ /* 0x000fe20000410000 */
[----:B------:R-:W-:Y:S01]  /*5850*/  FMUL.FTZ R233, R5, R240 ;  /* 0x000000f005e97220 */ /* 0x000fe20000410000 */
[----:B------:R-:W-:Y:S01]  /*5860*/  FADD.FTZ R217, R222, R217 ;  /* 0x000000d9ded97221 */ /* 0x000fe20000010000 */
[----:B------:R0:W-:Y:S01]  /*5870*/  STS [R140+0x34], R221 ;  /* 0x000034dd8c007388 */ /* 0x0001e20000000800 */
[-C--:B------:R-:W-:Y:S01]  /*5880*/  FFMA.FTZ R218, R175, -R219.reuse, R166 ;  /* 0x800000dbafda7223 */ /* 0x080fe200000100a6 */
[----:B------:R-:W-:Y:S01]  /*5890*/  FFMA.FTZ R233, R4, R242, -R233 ;  /* 0x000000f204e97223 */ /* 0x000fe200000108e9 */
[----:B------:R-:W-:Y:S01]  /*58a0*/  FFMA.FTZ R220, -R177, R219, R164 ;  /* 0x000000dbb1dc7223 */ /* 0x000fe200000101a4 */
[----:B------:R-:W-:Y:S01]  /*58b0*/  STS [R140+0x38], R237 ;  /* 0x000038ed8c007388 */ /* 0x000fe20000000800 */
[C---:B------:R-:W-:Y:S01]  /*58c0*/  FMUL.FTZ R219, R218.reuse, R235 ;  /* 0x000000ebdadb7220 */ /* 0x040fe20000410000 */
[-C--:B------:R-:W-:Y:S01]  /*58d0*/  FMUL.FTZ R238, R218, R223.reuse ;  /* 0x000000dfdaee7220 */ /* 0x080fe20000410000 */
[----:B------:R-:W-:Y:S01]  /*58e0*/  FADD.FTZ R233, R236, R233 ;  /* 0x000000e9ece97221 */ /* 0x000fe20000010000 */
[----:B------:R-:W-:Y:S01]  /*58f0*/  STS [R140+0x3c], R239 ;  /* 0x00003cef8c007388 */ /* 0x000fe20000000800 */
[C---:B------:R-:W-:Y:S01]  /*5900*/  FFMA.FTZ R236, R220.reuse, R223, R219 ;  /* 0x000000dfdcec7223 */ /* 0x040fe200000100db */
[----:B0-----:R-:W-:Y:S01]  /*5910*/  FFMA.FTZ R221, R220, R235, -R238 ;  /* 0x000000ebdcdd7223 */ /* 0x001fe200000108ee */
[----:B------:R-:W-:Y:S01]  /*5920*/  FADD.FTZ R216, R233, R216 ;  /* 0x000000d8e9d87221 */ /* 0x000fe20000010000 */
[----:B------:R-:W-:Y:S01]  /*5930*/  BAR.SYNC.DEFER_BLOCKING 0x0 ;  /* 0x0000000000007b1d */ /* 0x000fe20000010000 */
[----:B------:R-:W-:Y:S01]  /*5940*/  FADD.FTZ R219, R217, R236 ;  /* 0x000000ecd9db7221 */ /* 0x000fe20000010000 */
[C---:B------:R-:W-:Y:S01]  /*5950*/  FMUL.FTZ R238, R67.reuse, R224 ;  /* 0x000000e043ee7220 */ /* 0x040fe20000410000 */
[----:B------:R-:W-:Y:S01]  /*5960*/  FMUL.FTZ R217, R67, -R226 ;  /* 0x800000e243d97220 */ /* 0x000fe20000410000 */
[----:B------:R-:W-:Y:S01]  /*5970*/  FADD.FTZ R216, R216, R221 ;  /* 0x000000ddd8d87221 */ /* 0x000fe20000010000 */
        /* <DEDUP_REMOVED lines=9> */
[----:B------:R-:W0:Y:S04]  /*5a10*/  LDS R221, [R123] ;  /* 0x000000007bdd7984 */ /* 0x000e280000000800 */
[----:B------:R-:W1:Y:S04]  /*5a20*/  LDS R223, [R139+0x80] ;  /* 0x000080008bdf7984 */ /* 0x000e680000000800 */
[----:B------:R-:W2:Y:S04]  /*5a30*/  LDS R233, [R138+0x100] ;  /* 0x000100008ae97984 */ /* 0x000ea80000000800 */
[----:B------:R-:W3:Y:S04]  /*5a40*/  LDS R235, [R137+0x180] ;  /* 0x0001800089eb7984 */ /* 0x000ee80000000800 */
[----:B------:R-:W4:Y:S04]  /*5a50*/  LDS R237, [R136+0x200] ;  /* 0x0002000088ed7984 */ /* 0x000f280000000800 */
        /* <DEDUP_REMOVED lines=11> */
[----:B------:R-:W-:Y:S04]  /*5b10*/  STS [R141+0x840], R238 ;  /* 0x000840ee8d007388 */ /* 0x000fe80000000800 */
[----:B------:R5:W-:Y:S04]  /*5b20*/  STS [R140+0x844], R217 ;  /* 0x000844d98c007388 */ /* 0x000be80000000800 */
[----:B------:R1:W-:Y:S04]  /*5b30*/  STS [R140+0x848], R228 ;  /* 0x000848e48c007388 */ /* 0x0003e80000000800 */
[----:B------:R0:W-:Y:S01]  /*5b40*/  STS [R140+0x84c], R230 ;  /* 0x00084ce68c007388 */ /* 0x0001e20000000800 */
[----:B-----5:R-:W-:-:S03]  /*5b50*/  MOV R217, R58 ;  /* 0x0000003a00d97202 */ /* 0x020fc60000000f00 */
[----:B------:R0:W-:Y:S01]  /*5b60*/  STS [R140+0x850], R232 ;  /* 0x000850e88c007388 */ /* 0x0001e20000000800 */
[----:B-1----:R-:W-:-:S03]  /*5b70*/  IADD3 R228, PT, PT, R59, R156, RZ ;  /* 0x0000009c3be47210 */ /* 0x002fc60007ffe0ff */
[----:B------:R1:W-:Y:S01]  /*5b80*/  STS [R140+0x854], R234 ;  /* 0x000854ea8c007388 */ /* 0x0003e20000000800 */
[----:B------:R-:W-:-:S03]  /*5b90*/  LEA R228, R217, -R228, 0x1 ;  /* 0x800000e4d9e47211 */ /* 0x000fc600078e08ff */
[----:B------:R1:W-:Y:S01]  /*5ba0*/  STS [R140+0x858], R186 ;  /* 0x000858ba8c007388 */ /* 0x0003e20000000800 */
[----:B------:R-:W-:-:S03]  /*5bb0*/  ISETP.GE.AND P2, PT, R228, 0x1, PT ;  /* 0x00000001e400780c */ /* 0x000fc60003f46270 */
        /* <DEDUP_REMOVED lines=10> */
[----:B0-234-:R-:W-:Y:S05]  /*5c60*/  @!P2 BRA `(.L_x_16054) ;  /* 0x00000000000ca947 */ /* 0x01dfea0003800000 */
[----:B-1----:R-:W0:Y:S04]  /*5c70*/  LDS R164, [R123+0x840] ;  /* 0x000840007ba47984 */ /* 0x002e280000000800 */
[----:B------:R2:W-:Y:S04]  /*5c80*/  REDG.E.ADD.F32.FTZ.RN.STRONG.GPU desc[UR16][R28.64], R221 ;  /* 0x000000dd1c0079a6 */ /* 0x0005e8000c12f310 */
[----:B0-----:R2:W-:Y:S02]  /*5c90*/  REDG.E.ADD.F32.FTZ.RN.STRONG.GPU desc[UR16][R30.64], R164 ;  /* 0x000000a41e0079a6 */ /* 0x0015e4000c12f310 */
.L_x_16054:
[----:B------:R-:W-:Y:S05]  /*5ca0*/  BSYNC.RECONVERGENT B0 ;  /* 0x0000000000007941 */ /* 0x000fea0003800200 */
.L_x_16053:
[----:B--2---:R0:W2:Y:S01]  /*5cb0*/  LDS R221, [R139+0x8c0] ;  /* 0x0008c0008bdd7984 */ /* 0x0040a20000000800 */
[C---:B------:R-:W-:Y:S01]  /*5cc0*/  ISETP.GE.AND P6, PT, R228.reuse, 0x21, PT ;  /* 0x00000021e400780c */ /* 0x040fe20003fc6270 */
[----:B------:R-:W-:Y:S01]  /*5cd0*/  BSSY.RECONVERGENT B0, `(.L_x_16055) ;  /* 0x0000008000007945 */ /* 0x000fe20003800200 */
[C---:B------:R-:W-:Y:S02]  /*5ce0*/  ISETP.GE.AND P2, PT, R228.reuse, 0x41, PT ;  /* 0x00000041e400780c */ /* 0x040fe40003f46270 */
[C---:B------:R-:W-:Y:S02]  /*5cf0*/  ISETP.GE.AND P3, PT, R228.reuse, 0x61, PT ;  /* 0x00000061e400780c */ /* 0x040fe40003f66270 */
[C---:B------:R-:W-:Y:S02]  /*5d00*/  ISETP.GE.AND P4, PT, R228.reuse, 0x81, PT ;  /* 0x00000081e400780c */ /* 0x040fe40003f86270 */
[----:B------:R-:W-:-:S05]  /*5d10*/  ISETP.GE.AND P5, PT, R228, 0xa1, PT ;  /* 0x000000a1e400780c */ /* 0x000fca0003fa6270 */
[----:B0-----:R-:W-:Y:S08]  /*5d20*/  @!P6 BRA `(.L_x_16056) ;  /* 0x000000000008e947 */ /* 0x001ff00003800000 */
[----:B------:R0:W-:Y:S04]  /*5d30*/  REDG.E.ADD.F32.FTZ.RN.STRONG.GPU desc[UR16][R28.64+0x80], R223 ;  /* 0x000080df1c0079a6 */ /* 0x0001e8000c12f310 */
[----:B--2---:R0:W-:Y:S02]  /*5d40*/  REDG.E.ADD.F32.FTZ.RN.STRONG.GPU desc[UR16][R30.64+0x80], R221 ;  /* 0x000080dd1e0079a6 */ /* 0x0041e4000c12f310 */
.L_x_16056:
[----:B------:R-:W-:Y:S05]  /*5d50*/  BSYNC.RECONVERGENT B0 ;  /* 0x0000000000007941 */ /* 0x000fea0003800200 */
.L_x_16055:
[----:B0-2---:R0:W2:Y:S01]  /*5d60*/  LDS R221, [R138+0x940] ;  /* 0x000940008add7984 */ /* 0x0050a20000000800 */
[----:B------:R-:W-:Y:S04]  /*5d70*/  BSSY.RECONVERGENT B0, `(.L_x_16057) ;  /* 0x0000004000007945 */ /* 0x000fe80003800200 */
[----:B------:R-:W-:Y:S05]  /*5d80*/  @!P2 BRA `(.L_x_16058) ;  /* 0x000000000008a947 */ /* 0x000fea0003800000 */
[----:B------:R3:W-:Y:S04]  /*5d90*/  REDG.E.ADD.F32.FTZ.RN.STRONG.GPU desc[UR16][R28.64+0x100], R233 ;  /* 0x000100e91c0079a6 */ /* 0x0007e8000c12f310 */
[----:B--2---:R3:W-:Y:S02]  /*5da0*/  REDG.E.ADD.F32.FTZ.RN.STRONG.GPU desc[UR16][R30.64+0x100], R221 ;  /* 0x000100dd1e0079a6 */ /* 0x0047e4000c12f310 */
.L_x_16058:
[----:B------:R-:W-:Y:S05]  /*5db0*/  BSYNC.RECONVERGENT B0 ;  /* 0x0000000000007941 */ /* 0x000fea0003800200 */
.L_x_16057:
[----:B--23--:R2:W3:Y:S01]  /*5dc0*/  LDS R221, [R137+0x9c0] ;  /* 0x0009c00089dd7984 */ /* 0x00c4e20000000800 */
[----:B------:R-:W-:Y:S04]  /*5dd0*/  BSSY.RECONVERGENT B0, `(.L_x_16059) ;  /* 0x0000004000007945 */ /* 0x000fe80003800200 */
[----:B------:R-:W-:Y:S05]  /*5de0*/  @!P3 BRA `(.L_x_16060) ;  /* 0x000000000008b947 */ /* 0x000fea0003800000 */
[----:B------:R4:W-:Y:S04]  /*5df0*/  REDG.E.ADD.F32.FTZ.RN.STRONG.GPU desc[UR16][R28.64+0x180], R235 ;  /* 0x000180eb1c0079a6 */ /* 0x0009e8000c12f310 */
[----:B---3--:R4:W-:Y:S02]  /*5e00*/  REDG.E.ADD.F32.FTZ.RN.STRONG.GPU desc[UR16][R30.64+0x180], R221 ;  /* 0x000180dd1e0079a6 */ /* 0x0089e4000c12f310 */
.L_x_16060:
[----:B------:R-:W-:Y:S05]  /*5e10*/  BSYNC.RECONVERGENT B0 ;  /* 0x0000000000007941 */ /* 0x000fea0003800200 */
.L_x_16059:
[----:B---34-:R3:W4:Y:S01]  /*5e20*/  LDS R221, [R136+0xa40] ;  /* 0x000a400088dd7984 */ /* 0x0187220000000800 */
[----:B------:R-:W-:Y:S04]  /*5e30*/  BSSY.RECONVERGENT B0, `(.L_x_16061) ;  /* 0x0000004000007945 */ /* 0x000fe80003800200 */
[----:B------:R-:W-:Y:S05]  /*5e40*/  @!P4 BRA `(.L_x_16062) ;  /* 0x000000000008c947 */ /* 0x000fea0003800000 */
[----:B------:R0:W-:Y:S04]  /*5e50*/  REDG.E.ADD.F32.FTZ.RN.STRONG.GPU desc[UR16][R28.64+0x200], R237 ;  /* 0x000200ed1c0079a6 */ /* 0x0001e8000c12f310 */
[----:B----4-:R0:W-:Y:S02]  /*5e60*/  REDG.E.ADD.F32.FTZ.RN.STRONG.GPU desc[UR16][R30.64+0x200], R221 ;  /* 0x000200dd1e0079a6 */ /* 0x0101e4000c12f310 */
.L_x_16062:
[----:B------:R-:W-:Y:S05]  /*5e70*/  BSYNC.RECONVERGENT B0 ;  /* 0x0000000000007941 */ /* 0x000fea0003800200 */
.L_x_16061:
[----:B0---4-:R0:W4:Y:S01]  /*5e80*/  LDS R221, [R135+0xac0] ;  /* 0x000ac00087dd7984 */ /* 0x0111220000000800 */
[----:B------:R-:W-:Y:S04]  /*5e90*/  BSSY.RECONVERGENT B0, `(.L_x_16063) ;  /* 0x0000004000007945 */ /* 0x000fe80003800200 */
[----:B------:R-:W-:Y:S05]  /*5ea0*/  @!P5 BRA `(.L_x_16064) ;  /* 0x000000000008d947 */ /* 0x000fea0003800000 */
[----:B------:R0:W-:Y:S04]  /*5eb0*/  REDG.E.ADD.F32.FTZ.RN.STRONG.GPU desc[UR16][R28.64+0x280], R239 ;  /* 0x000280ef1c0079a6 */ /* 0x0001e8000c12f310 */
[----:B----4-:R0:W-:Y:S02]  /*5ec0*/  REDG.E.ADD.F32.FTZ.RN.STRONG.GPU desc[UR16][R30.64+0x280], R221 ;  /* 0x000280dd1e0079a6 */ /* 0x0101e4000c12f310 */
.L_x_16064:
[----:B------:R-:W-:Y:S05]  /*5ed0*/  BSYNC.RECONVERGENT B0 ;  /* 0x0000000000007941 */ /* 0x000fea0003800200 */
.L_x_16063:
[----:B0---4-:R0:W4:Y:S01]  /*5ee0*/  LDS R221, [R134+0xb40] ;  /* 0x000b400086dd7984 */ /* 0x0111220000000800 */
        /* <DEDUP_REMOVED lines=8> */
[----:B----4-:R0:W-:Y:S02]  /*5f70*/  REDG.E.ADD.F32.FTZ.RN.STRONG.GPU desc[UR16][R30.64+0x300], R221 ;  /* 0x000300dd1e0079a6 */ /* 0x0101e4000c12f310 */
.L_x_16066:
[----:B------:R-:W-:Y:S05]  /*5f80*/  BSYNC.RECONVERGENT B0 ;  /* 0x0000000000007941 */ /* 0x000fea0003800200 */
.L_x_16065:
[----:B0---4-:R0:W4:Y:S01]  /*5f90*/  LDS R221, [R133+0xbc0] ;  /* 0x000bc00085dd7984 */ /* 0x0111220000000800 */
[----:B------:R-:W-:Y:S04]  /*5fa0*/  BSSY.RECONVERGENT B0, `(.L_x_16067) ;  /* 0x0000004000007945 */ /* 0x000fe80003800200 */
[----:B------:R-:W-:Y:S05]  /*5fb0*/  @!P2 BRA `(.L_x_16068) ;  /* 0x000000000008a947 */ /* 0x000fea0003800000 */
[----:B------:R0:W-:Y:S04]  /*5fc0*/  REDG.E.ADD.F32.FTZ.RN.STRONG.GPU desc[UR16][R28.64+0x380], R243 ;  /* 0x000380f31c0079a6 */ /* 0x0001e8000c12f310 */
[----:B----4-:R0:W-:Y:S02]  /*5fd0*/  REDG.E.ADD.F32.FTZ.RN.STRONG.GPU desc[UR16][R30.64+0x380], R221 ;  /* 0x000380dd1e0079a6 */ /* 0x0101e4000c12f310 */
.L_x_16068:
[----:B------:R-:W-:Y:S05]  /*5fe0*/  BSYNC.RECONVERGENT B0 ;  /* 0x0000000000007941 */ /* 0x000fea0003800200 */
.L_x_16067:
[----:B0---4-:R0:W4:Y:S01]  /*5ff0*/  LDS R221, [R132+0xc40] ;  /* 0x000c400084dd7984 */ /* 0x0111220000000800 */
[----:B------:R-:W-:Y:S04]  /*6000*/  BSSY.RECONVERGENT B0, `(.L_x_16069) ;  /* 0x0000004000007945 */ /* 0x000fe80003800200 */
[----:B------:R-:W-:Y:S05]  /*6010*/  @!P3 BRA `(.L_x_16070) ;  /* 0x000000000008b947 */ /* 0x000fea0003800000 */
[----:B------:R0:W-:Y:S04]  /*6020*/  REDG.E.ADD.F32.FTZ.RN.STRONG.GPU desc[UR16][R28.64+0x400], R245 ;  /* 0x000400f51c0079a6 */ /* 0x0001e8000c12f310 */
[----:B----4-:R0:W-:Y:S02]  /*6030*/  REDG.E.ADD.F32.FTZ.RN.STRONG.GPU desc[UR16][R30.64+0x400], R221 ;  /* 0x000400dd1e0079a6 */ /* 0x0101e4000c12f310 */
.L_x_16070:
[----:B------:R-:W-:Y:S05]  /*6040*/  BSYNC.RECONVERGENT B0 ;  /* 0x0000000000007941 */ /* 0x000fea0003800200 */
.L_x_16069:
[----:B0---4-:R0:W4:Y:S01]  /*6050*/  LDS R221, [R131+0xcc0] ;  /* 0x000cc00083dd7984 */ /* 0x0111220000000800 */
[----:B------:R-:W-:Y:S04]  /*6060*/  BSSY.RECONVERGENT B0, `(.L_x_16071) ;  /* 0x0000004000007945 */ /* 0x000fe80003800200 */
[----:B------:R-:W-:Y:S05]  /*6070*/  @!P4 BRA `(.L_x_16072) ;  /* 0x000000000008c947 */ /* 0x000fea0003800000 */
[----:B------:R0:W-:Y:S04]  /*6080*/  REDG.E.ADD.F32.FTZ.RN.STRONG.GPU desc[UR16][R28.64+0x480], R247 ;  /* 0x000480f71c0079a6 */ /* 0x0001e8000c12f310 */
[----:B----4-:R0:W-:Y:S02]  /*6090*/  REDG.E.ADD.F32.FTZ.RN.STRONG.GPU desc[UR16][R30.64+0x480], R221 ;  /* 0x000480dd1e0079a6 */ /* 0x0101e4000c12f310 */
.L_x_16072:
[----:B------:R-:W-:Y:S05]  /*60a0*/  BSYNC.RECONVERGENT B0 ;  /* 0x0000000000007941 */ /* 0x000fea0003800200 */
.L_x_16071:
[----:B0---4-:R0:W4:Y:S01]  /*60b0*/  LDS R221, [R130+0xd40] ;  /* 0x000d400082dd7984 */ /* 0x0111220000000800 */
[----:B------:R-:W-:Y:S04]  /*60c0*/  BSSY.RECONVERGENT B0, `(.L_x_16073) ;  /* 0x0000004000007945 */ /* 0x000fe80003800200 */
[----:B------:R-:W-:Y:S05]  /*60d0*/  @!P5 BRA `(.L_x_16074) ;  /* 0x000000000008d947 */ /* 0x000fea0003800000 */
[----:B------:R0:W-:Y:S04]  /*60e0*/  REDG.E.ADD.F32.FTZ.RN.STRONG.GPU desc[UR16][R28.64+0x500], R249 ;  /* 0x000500f91c0079a6 */ /* 0x0001e8000c12f310 */
[----:B----4-:R0:W-:Y:S02]  /*60f0*/  REDG.E.ADD.F32.FTZ.RN.STRONG.GPU desc[UR16][R30.64+0x500], R221 ;  /* 0x000500dd1e0079a6 */ /* 0x0101e4000c12f310 */
.L_x_16074:
[----:B------:R-:W-:Y:S05]  /*6100*/  BSYNC.RECONVERGENT B0 ;  /* 0x0000000000007941 */ /* 0x000fea0003800200 */
.L_x_16073:
        /* <DEDUP_REMOVED lines=10> */
.L_x_16076:
[----:B------:R-:W-:Y:S05]  /*61b0*/  BSYNC.RECONVERGENT B0 ;  /* 0x0000000000007941 */ /* 0x000fea0003800200 */
.L_x_16075:
[----:B0---4-:R0:W4:Y:S01]  /*61c0*/  LDS R221, [R128+0xe40] ;  /* 0x000e400080dd7984 */ /* 0x0111220000000800 */
[----:B------:R-:W-:Y:S04]  /*61d0*/  BSSY.RECONVERGENT B0, `(.L_x_16077) ;  /* 0x0000004000007945 */ /* 0x000fe80003800200 */
[----:B------:R-:W-:Y:S05]  /*61e0*/  @!P2 BRA `(.L_x_16078) ;  /* 0x000000000008a947 */ /* 0x000fea0003800000 */
[----:B------:R0:W-:Y:S04]  /*61f0*/  REDG.E.ADD.F32.FTZ.RN.STRONG.GPU desc[UR16][R28.64+0x600], R222 ;  /* 0x000600de1c0079a6 */ /* 0x0001e8000c12f310 */
[----:B----4-:R0:W-:Y:S02]  /*6200*/  REDG.E.ADD.F32.FTZ.RN.STRONG.GPU desc[UR16][R30.64+0x600], R221 ;  /* 0x000600dd1e0079a6 */ /* 0x0101e4000c12f310 */
.L_x_16078:
[----:B------:R-:W-:Y:S05]  /*6210*/  BSYNC.RECONVERGENT B0 ;  /* 0x0000000000007941 */ /* 0x000fea0003800200 */
.L_x_16077:
[----:B0---4-:R0:W4:Y:S01]  /*6220*/  LDS R221, [R127+0xec0] ;  /* 0x000ec0007fdd7984 */ /* 0x0111220000000800 */
[----:B------:R-:W-:Y:S04]  /*6230*/  BSSY.RECONVERGENT B0, `(.L_x_16079) ;  /* 0x0000004000007945 */ /* 0x000fe80003800200 */
[----:B------:R-:W-:Y:S05]  /*6240*/  @!P3 BRA `(.L_x_16080) ;  /* 0x000000000008b947 */ /* 0x000fea0003800000 */
[----:B------:R0:W-:Y:S04]  /*6250*/  REDG.E.ADD.F32.FTZ.RN.STRONG.GPU desc[UR16][R28.64+0x680], R224 ;  /* 0x000680e01c0079a6 */ /* 0x0001e8000c12f310 */
[----:B----4-:R0:W-:Y:S02]  /*6260*/  REDG.E.ADD.F32.FTZ.RN.STRONG.GPU desc[UR16][R30.64+0x680], R221 ;  /* 0x000680dd1e0079a6 */ /* 0x0101e4000c12f310 */
.L_x_16080:
[----:B------:R-:W-:Y:S05]  /*6270*/  BSYNC.RECONVERGENT B0 ;  /* 0x0000000000007941 */ /* 0x000fea0003800200 */
.L_x_16079:
[----:B0---4-:R0:W4:Y:S01]  /*6280*/  LDS R221, [R125+0xf40] ;  /* 0x000f40007ddd7984 */ /* 0x0111220000000800 */
[----:B------:R-:W-:Y:S04]  /*6290*/  BSSY.RECONVERGENT B0, `(.L_x_16081) ;  /* 0x0000004000007945 */ /* 0x000fe80003800200 */
[----:B------:R-:W-:Y:S05]  /*62a0*/  @!P4 BRA `(.L_x_16082) ;  /* 0x000000000008c947 */ /* 0x000fea0003800000 */
[----:B------:R0:W-:Y:S04]  /*62b0*/  REDG.E.ADD.F32.FTZ.RN.STRONG.GPU desc[UR16][R28.64+0x700], R226 ;  /* 0x000700e21c0079a6 */ /* 0x0001e8000c12f310 */
[----:B----4-:R0:W-:Y:S02]  /*62c0*/  REDG.E.ADD.F32.FTZ.RN.STRONG.GPU desc[UR16][R30.64+0x700], R221 ;  /* 0x000700dd1e0079a6 */ /* 0x0101e4000c12f310 */
.L_x_16082:
[----:B------:R-:W-:Y:S05]  /*62d0*/  BSYNC.RECONVERGENT B0 ;  /* 0x0000000000007941 */ /* 0x000fea0003800200 */
.L_x_16081:
[----:B0---4-:R0:W4:Y:S01]  /*62e0*/  LDS R221, [R124+0xfc0] ;  /* 0x000fc0007cdd7984 */ /* 0x0111220000000800 */
[----:B------:R-:W-:Y:S04]  /*62f0*/  BSSY.RECONVERGENT B0, `(.L_x_16083) ;  /* 0x0000004000007945 */ /* 0x000fe80003800200 */
[----:B------:R-:W-:Y:S05]  /*6300*/  @!P5 BRA `(.L_x_16084) ;  /* 0x000000000008d947 */ /* 0x000fea0003800000 */
[----:B------:R0:W-:Y:S04]  /*6310*/  REDG.E.ADD.F32.FTZ.RN.STRONG.GPU desc[UR16][R28.64+0x780], R236 ;  /* 0x000780ec1c0079a6 */ /* 0x0001e8000c12f310 */
[----:B----4-:R0:W-:Y:S02]  /*6320*/  REDG.E.ADD.F32.FTZ.RN.STRONG.GPU desc[UR16][R30.64+0x780], R221 ;  /* 0x000780dd1e0079a6 */ /* 0x0101e4000c12f310 */
.L_x_16084:
[----:B------:R-:W-:Y:S05]  /*6330*/  BSYNC.RECONVERGENT B0 ;  /* 0x0000000000007941 */ /* 0x000fea0003800200 */
.L_x_16083:
[----:B0-----:R-:W0:Y:S01]  /*6340*/  SHFL.DOWN PT, R28, R219, 0x1, 0x1f ;  /* 0x08201f00db1c7f89 */ /* 0x001e2200000e0000 */
[----:B------:R-:W-:Y:S01]  /*6350*/  ISETP.GT.AND P2, PT, R109, 0x1e, PT ;  /* 0x0000001e6d00780c */ /* 0x000fe20003f44270 */
[----:B------:R-:W-:Y:S02]  /*6360*/  BSSY.RECONVERGENT B0, `(.L_x_16085) ;  /* 0x000007c000007945 */ /* 0x000fe40003800200 */
[----:B------:R-:W5:Y:S10]  /*6370*/  SHFL.DOWN PT, R29, R216, 0x1, 0x1f ;  /* 0x08201f00d81d7f89 */ /* 0x000f7400000e0000 */
[----:B0-----:R-:W-:Y:S01]  /*6380*/  @!P2 FADD.FTZ R219, R219, R28 ;  /* 0x0000001cdbdba221 */ /* 0x001fe20000010000 */
[----:B-----5:R-:W-:-:S04]  /*6390*/  @!P2 FADD.FTZ R216, R216, R29 ;  /* 0x0000001dd8d8a221 */ /* 0x020fc80000010000 */
[----:B------:R-:W0:Y:S01]  /*63a0*/  SHFL.DOWN PT, R28, R219, 0x2, 0x1f ;  /* 0x08401f00db1c7f89 */ /* 0x000e2200000e0000 */
[----:B------:R-:W-:-:S03]  /*63b0*/  ISETP.GT.AND P2, PT, R109, 0x1d, PT ;  /* 0x0000001d6d00780c */ /* 0x000fc60003f44270 */
[----:B------:R-:W5:Y:S10]  /*63c0*/  SHFL.DOWN PT, R29, R216, 0x2, 0x1f ;  /* 0x08401f00d81d7f89 */ /* 0x000f7400000e0000 */
[----:B0-----:R-:W-:Y:S01]  /*63d0*/  @!P2 FADD.FTZ R219, R219, R28 ;  /* 0x0000001cdbdba221 */ /* 0x001fe20000010000 */
[----:B------:R-:W-:Y:S01]  /*63e0*/  FMUL.FTZ R28, R175, R33 ;  /* 0x00000021af1c7220 */ /* 0x000fe20000410000 */
[----:B-----5:R-:W-:-:S03]  /*63f0*/  @!P2 FADD.FTZ R216, R216, R29 ;  /* 0x0000001dd8d8a221 */ /* 0x020fc60000010000 */
[----:B-1----:R-:W0:Y:S01]  /*6400*/  SHFL.DOWN PT, R174, R219, 0x4, 0x1f ;  /* 0x08801f00dbae7f89 */ /* 0x002e2200000e0000 */
[----:B------:R-:W-:Y:S01]  /*6410*/  ISETP.GT.AND P2, PT, R109, 0x1b, PT ;  /* 0x0000001b6d00780c */ /* 0x000fe20003f44270 */
[-C--:B------:R-:W-:Y:S01]  /*6420*/  FMUL.FTZ R29, R27, R32.reuse ;  /* 0x000000201b1d7220 */ /* 0x080fe20000410000 */
[----:B------:R-:W-:Y:S01]  /*6430*/  FFMA.FTZ R30, R177, R32, R28 ;  /* 0x00000020b11e7223 */ /* 0x000fe2000001001c */
[----:B----4-:R-:W1:Y:S01]  /*6440*/  SHFL.DOWN PT, R221, R216, 0x4, 0x1f ;  /* 0x08801f00d8dd7f89 */ /* 0x010e6200000e0000 */
[----:B------:R-:W-:Y:S01]  /*6450*/  FMUL.FTZ R28, R179, R231 ;  /* 0x000000e7b31c7220 */ /* 0x000fe20000410000 */
[-C--:B------:R-:W-:Y:S01]  /*6460*/  FFMA.FTZ R31, R26, R33.reuse, -R29 ;  /* 0x000000211a1f7223 */ /* 0x080fe2000001081d */
        /* <DEDUP_REMOVED lines=8> */
[----:B------:R-:W-:Y:S01]  /*64f0*/  FFMA.FTZ R220, R220, R31, R33 ;  /* 0x0000001fdcdc7223 */ /* 0x000fe20000010021 */
[C---:B------:R-:W-:Y:S01]  /*6500*/  FFMA.FTZ R32, R26.reuse, R231, -R29 ;  /* 0x000000e71a207223 */ /* 0x040fe2000001081d */
[C---:B------:R-:W-:Y:S01]  /*6510*/  FMUL.FTZ R31, R27.reuse, R227 ;  /* 0x000000e31b1f7220 */ /* 0x040fe20000410000 */
[C---:B------:R-:W-:Y:S01]  /*6520*/  FMUL.FTZ R231, R27.reuse, R231 ;  /* 0x000000e71be77220 */ /* 0x040fe20000410000 */
[-C--:B------:R-:W-:Y:S01]  /*6530*/  FMUL.FTZ R29, R27, R225.reuse ;  /* 0x000000e11b1d7220 */ /* 0x080fe20000410000 */
[----:B------:R-:W-:Y:S01]  /*6540*/  FMUL.FTZ R166, R211, R32 ;  /* 0x00000020d3a67220 */ /* 0x000fe20000410000 */
[C---:B------:R-:W-:Y:S01]  /*6550*/  FFMA.FTZ R32, R26.reuse, R225, -R31 ;  /* 0x000000e11a207223 */ /* 0x040fe2000001081f */
[----:B------:R-:W-:Y:S01]  /*6560*/  FFMA.FTZ R220, R93, R30, R220 ;  /* 0x0000001e5ddc7223 */ /* 0x000fe200000100dc */
[C---:B------:R-:W-:Y:S01]  /*6570*/  FFMA.FTZ R30, R26.reuse, R229, R231 ;  /* 0x000000e51a1e7223 */ /* 0x040fe200000100e7 */
[----:B0-----:R-:W-:Y:S01]  /*6580*/  @!P2 FADD.FTZ R219, R219, R174 ;  /* 0x000000aedbdba221 */ /* 0x001fe20000010000 */
[-C--:B------:R-:W-:Y:S01]  /*6590*/  FFMA.FTZ R29, R26, R227.reuse, R29 ;  /* 0x000000e31a1d7223 */ /* 0x080fe2000001001d */
[----:B------:R-:W-:Y:S01]  /*65a0*/  FMUL.FTZ R31, R5, R32 ;  /* 0x00000020051f7220 */ /* 0x000fe20000410000 */
[----:B------:R-:W-:Y:S01]  /*65b0*/  FMUL.FTZ R5, R27, R192 ;  /* 0x000000c01b057220 */ /* 0x000fe20000410000 */
[----:B-1----:R-:W-:Y:S01]  /*65c0*/  @!P2 FADD.FTZ R216, R216, R221 ;  /* 0x000000ddd8d8a221 */ /* 0x002fe20000010000 */
[----:B------:R-:W0:Y:S01]  /*65d0*/  SHFL.DOWN PT, R174, R219, 0x8, 0x1f ;  /* 0x09001f00dbae7f89 */ /* 0x000e2200000e0000 */
[----:B------:R-:W-:Y:S01]  /*65e0*/  ISETP.GT.AND P2, PT, R109, 0x17, PT ;  /* 0x000000176d00780c */ /* 0x000fe20003f44270 */
[----:B------:R-:W-:Y:S01]  /*65f0*/  FFMA.FTZ R166, R215, R30, R166 ;  /* 0x0000001ed7a67223 */ /* 0x000fe200000100a6 */
[----:B------:R-:W-:Y:S01]  /*6600*/  FFMA.FTZ R30, R185, R227, R28 ;  /* 0x000000e3b91e7223 */ /* 0x000fe2000001001c */
[----:B------:R-:W1:Y:S01]  /*6610*/  SHFL.DOWN PT, R175, R216, 0x8, 0x1f ;  /* 0x09001f00d8af7f89 */ /* 0x000e6200000e0000 */
[----:B------:R-:W-:Y:S01]  /*6620*/  FFMA.FTZ R32, R4, R29, R31 ;  /* 0x0000001d04207223 */ /* 0x000fe2000001001f */
[-C--:B------:R-:W-:Y:S01]  /*6630*/  FFMA.FTZ R28, R26, R190.reuse, -R5 ;  /* 0x000000be1a1c7223 */ /* 0x080fe20000010805 */
[----:B------:R-:W-:Y:S01]  /*6640*/  FMUL.FTZ R5, R27, R190 ;  /* 0x000000be1b057220 */ /* 0x000fe20000410000 */
[-C--:B------:R-:W-:Y:S01]  /*6650*/  FFMA.FTZ R73, R72, R30.reuse, R73 ;  /* 0x0000001e48497223 */ /* 0x080fe20000010049 */
[----:B------:R-:W-:Y:S01]  /*6660*/  FFMA.FTZ R32, R97, R30, R32 ;  /* 0x0000001e61207223 */ /* 0x000fe20000010020 */
[----:B------:R-:W-:Y:S01]  /*6670*/  FMUL.FTZ R30, R7, R28 ;  /* 0x0000001c071e7220 */ /* 0x000fe20000410000 */
[C---:B------:R-:W-:Y:S01]  /*6680*/  FFMA.FTZ R28, R26.reuse, R192, R5 ;  /* 0x000000c01a1c7223 */ /* 0x040fe20000010005 */
[----:B------:R-:W-:Y:S01]  /*6690*/  FMUL.FTZ R4, R187, R190 ;  /* 0x000000bebb047220 */ /* 0x000fe20000410000 */
[----:B------:R-:W-:Y:S01]  /*66a0*/  FMUL.FTZ R5, R27, R196 ;  /* 0x000000c41b057220 */ /* 0x000fe20000410000 */
[----:B------:R-:W-:Y:S01]  /*66b0*/  FFMA.FTZ R33, R95, R164, R166 ;  /* 0x000000a45f217223 */ /* 0x000fe200000100a6 */
[----:B------:R-:W-:Y:S01]  /*66c0*/  FFMA.FTZ R28, R205, R28, R30 ;  /* 0x0000001ccd1c7223 */ /* 0x000fe2000001001e */
[----:B------:R-:W-:Y:S01]  /*66d0*/  FFMA.FTZ R192, R189, R192, R4 ;  /* 0x000000c0bdc07223 */ /* 0x000fe20000010004 */
[-C--:B------:R-:W-:Y:S01]  /*66e0*/  FFMA.FTZ R7, R26, R194.reuse, -R5 ;  /* 0x000000c21a077223 */ /* 0x080fe20000010805 */
[----:B------:R-:W-:Y:S01]  /*66f0*/  FMUL.FTZ R5, R27, R194 ;  /* 0x000000c21b057220 */ /* 0x000fe20000410000 */
[----:B------:R-:W-:Y:S01]  /*6700*/  FADD.FTZ R90, R33, R90 ;  /* 0x0000005a215a7221 */ /* 0x000fe20000010000 */
[----:B------:R-:W-:Y:S01]  /*6710*/  FFMA.FTZ R31, R99, R192, R28 ;  /* 0x000000c0631f7223 */ /* 0x000fe2000001001c */
[----:B------:R-:W-:Y:S01]  /*6720*/  FMUL.FTZ R29, R208, R7 ;  /* 0x00000007d01d7220 */ /* 0x000fe20000410000 */
[----:B------:R-:W-:Y:S01]  /*6730*/  FFMA.FTZ R7, R26, R196, R5 ;  /* 0x000000c41a077223 */ /* 0x000fe20000010005 */
[----:B------:R-:W-:Y:S01]  /*6740*/  FMUL.FTZ R5, R27, R200 ;  /* 0x000000c81b057220 */ /* 0x000fe20000410000 */
[----:B0-----:R-:W-:Y:S01]  /*6750*/  @!P2 FADD.FTZ R219, R219, R174 ;  /* 0x000000aedbdba221 */ /* 0x001fe20000010000 */
[----:B------:R-:W-:Y:S01]  /*6760*/  FMUL.FTZ R4, R191, R194 ;  /* 0x000000c2bf047220 */ /* 0x000fe20000410000 */
[----:B------:R-:W-:Y:S01]  /*6770*/  FFMA.FTZ R206, R206, R7, R29 ;  /* 0x00000007cece7223 */ /* 0x000fe2000001001d */
[----:B------:R-:W-:Y:S01]  /*6780*/  FFMA.FTZ R7, R26, R198, -R5 ;  /* 0x000000c61a077223 */ /* 0x000fe20000010805 */
[----:B-1----:R-:W-:Y:S01]  /*6790*/  @!P2 FADD.FTZ R216, R216, R175 ;  /* 0x000000afd8d8a221 */ /* 0x002fe20000010000 */
[----:B------:R-:W0:Y:S01]  /*67a0*/  SHFL.DOWN PT, R28, R219, 0x10, 0x1f ;  /* 0x0a001f00db1c7f89 */ /* 0x000e2200000e0000 */
[----:B------:R-:W-:Y:S01]  /*67b0*/  FFMA.FTZ R196, R193, R196, R4 ;  /* 0x000000c4c1c47223 */ /* 0x000fe20000010004 */
[-C--:B------:R-:W-:Y:S01]  /*67c0*/  FMUL.FTZ R4, R195, R198.reuse ;  /* 0x000000c6c3047220 */ /* 0x080fe20000410000 */
[C---:B------:R-:W-:Y:S01]  /*67d0*/  FMUL.FTZ R5, R27.reuse, R198 ;  /* 0x000000c61b057220 */ /* 0x040fe20000410000 */
[----:B------:R-:W1:Y:S01]  /*67e0*/  SHFL.DOWN PT, R33, R216, 0x10, 0x1f ;  /* 0x0a001f00d8217f89 */ /* 0x000e6200000e0000 */
[----:B------:R-:W-:Y:S01]  /*67f0*/  FMUL.FTZ R210, R210, R7 ;  /* 0x00000007d2d27220 */ /* 0x000fe20000410000 */
[----:B------:R-:W-:Y:S01]  /*6800*/  FADD.FTZ R89, R32, R89 ;  /* 0x0000005920597221 */ /* 0x000fe20000010000 */
[----:B------:R-:W-:Y:S01]  /*6810*/  FMUL.FTZ R7, R27, R203 ;  /* 0x000000cb1b077220 */ /* 0x000fe20000410000 */
[-C--:B------:R-:W-:Y:S01]  /*6820*/  FFMA.FTZ R32, R197, R200.reuse, R4 ;  /* 0x000000c8c5207223 */ /* 0x080fe20000010004 */
[C---:B------:R-:W-:Y:S01]  /*6830*/  FFMA.FTZ R200, R26.reuse, R200, R5 ;  /* 0x000000c81ac87223 */ /* 0x040fe20000010005 */
[-C--:B------:R-:W-:Y:S01]  /*6840*/  FMUL.FTZ R4, R199, R207.reuse ;  /* 0x000000cfc7047220 */ /* 0x080fe20000410000 */
[CC--:B------:R-:W-:Y:S01]  /*6850*/  FMUL.FTZ R5, R27.reuse, R207.reuse ;  /* 0x000000cf1b057220 */ /* 0x0c0fe20000410000 */
[C---:B------:R-:W-:Y:S01]  /*6860*/  FFMA.FTZ R207, R26.reuse, R207, -R7 ;  /* 0x000000cf1acf7223 */ /* 0x040fe20000010807 */
[----:B------:R-:W-:Y:S01]  /*6870*/  FMUL.FTZ R7, R27, R204 ;  /* 0x000000cc1b077220 */ /* 0x000fe20000410000 */
[----:B------:R-:W-:Y:S01]  /*6880*/  ISETP.NE.AND P2, PT, R109, RZ, PT ;  /* 0x000000ff6d00720c */ /* 0x000fe20003f45270 */
[-C--:B------:R-:W-:Y:S01]  /*6890*/  FMUL.FTZ R27, R27, R202.reuse ;  /* 0x000000ca1b1b7220 */ /* 0x080fe20000410000 */
[-C--:B------:R-:W-:Y:S01]  /*68a0*/  FFMA.FTZ R30, R201, R203.reuse, R4 ;  /* 0x000000cbc91e7223 */ /* 0x080fe20000010004 */
[C---:B------:R-:W-:Y:S01]  /*68b0*/  FFMA.FTZ R7, R26.reuse, R202, -R7 ;  /* 0x000000ca1a077223 */ /* 0x040fe20000010807 */
[----:B------:R-:W-:Y:S01]  /*68c0*/  FFMA.FTZ R203, R26, R203, R5 ;  /* 0x000000cb1acb7223 */ /* 0x000fe20000010005 */
[----:B------:R-:W-:Y:S01]  /*68d0*/  FMUL.FTZ R207, R168, R207 ;  /* 0x000000cfa8cf7220 */ /* 0x000fe20000410000 */
[----:B------:R-:W-:Y:S01]  /*68e0*/  FFMA.FTZ R27, R26, R204, R27 ;  /* 0x000000cc1a1b7223 */ /* 0x000fe2000001001b */
[----:B------:R-:W-:Y:S01]  /*68f0*/  FMUL.FTZ R7, R172, R7 ;  /* 0x00000007ac077220 */ /* 0x000fe20000410000 */
[----:B------:R-:W-:Y:S01]  /*6900*/  FFMA.FTZ R200, R209, R200, R210 ;  /* 0x000000c8d1c87223 */ /* 0x000fe200000100d2 */
[----:B------:R-:W-:Y:S01]  /*6910*/  FFMA.FTZ R6, R6, R203, R207 ;  /* 0x000000cb06067223 */ /* 0x000fe200000100cf */
[----:B0-----:R-:W-:Y:S01]  /*6920*/  FADD.FTZ R4, R219, R28 ;  /* 0x0000001cdb047221 */ /* 0x001fe20000010000 */
[----:B------:R-:W-:Y:S01]  /*6930*/  FMUL.FTZ R28, R171, R202 ;  /* 0x000000caab1c7220 */ /* 0x000fe20000410000 */
[----:B------:R-:W-:Y:S01]  /*6940*/  FFMA.FTZ R170, R170, R27, R7 ;  /* 0x0000001baaaa7223 */ /* 0x000fe20000010007 */
[----:B------:R-:W-:Y:S01]  /*6950*/  FFMA.FTZ R6, R105, R30, R6 ;  /* 0x0000001e69067223 */ /* 0x000fe20000010006 */
[----:B-1----:R-:W-:Y:S01]  /*6960*/  FADD.FTZ R5, R216, R33 ;  /* 0x00000021d8057221 */ /* 0x002fe20000010000 */
[----:B------:R-:W-:Y:S01]  /*6970*/  FFMA.FTZ R28, R173, R204, R28 ;  /* 0x000000ccad1c7223 */ /* 0x000fe2000001001c */
[----:B------:R-:W-:Y:S01]  /*6980*/  FFMA.FTZ R206, R101, R196, R206 ;  /* 0x000000c465ce7223 */ /* 0x000fe200000100ce */
[----:B------:R-:W-:Y:S01]  /*6990*/  FFMA.FTZ R29, R103, R32, R200 ;  /* 0x00000020671d7223 */ /* 0x000fe200000100c8 */
[----:B------:R-:W-:Y:S01]  /*69a0*/  FADD.FTZ R85, R6, R85 ;  /* 0x0000005506557221 */ /* 0x000fe20000010000 */
[----:B------:R0:W-:Y:S01]  /*69b0*/  @!P2 STS.64 [UR6+0x2108], R4 ;  /* 0x00210804ff00a988 */ /* 0x0001e20008000a06 */
[----:B------:R-:W-:Y:S01]  /*69c0*/  FFMA.FTZ R7, R107, R28, R170 ;  /* 0x0000001c6b077223 */ /* 0x000fe200000100aa */
[----:B------:R-:W-:Y:S01]  /*69d0*/  ISETP.GT.AND P2, PT, R109, 0xf, PT ;  /* 0x0000000f6d00780c */ /* 0x000fe20003f44270 */
        /* <DEDUP_REMOVED lines=9> */
[----:B------:R-:W-:Y:S01]  /*6a70*/  FFMA.FTZ R83, R82, R28, R83 ;  /* 0x0000001c52537223 */ /* 0x000fe20000010053 */
[----:B------:R-:W-:-:S02]  /*6a80*/  FSEL R6, R219, R4, P2 ;  /* 0x00000004db067208 */ /* 0x000fc40001000000 */
[----:B------:R-:W-:Y:S01]  /*6a90*/  FSEL R7, R216, R5, P2 ;  /* 0x00000005d8077208 */ /* 0x000fe20001000000 */
[----:B------:R-:W-:Y:S06]  /*6aa0*/  BAR.SYNC.DEFER_BLOCKING 0x0 ;  /* 0x0000000000007b1d */ /* 0x000fec0000010000 */
[----:B0-----:R-:W-:Y:S05]  /*6ab0*/  @P1 BRA `(.L_x_16086) ;  /* 0x0000000000181947 */ /* 0x001fea0003800000 */
[----:B------:R-:W-:Y:S01]  /*6ac0*/  ISETP.NE.AND P1, PT, R144, UR8, PT ;  /* 0x0000000890007c0c */ /* 0x000fe2000bf25270 */
[----:B------:R-:W-:-:S12]  /*6ad0*/  ULEA UR7, UR4, UR6, 0x3 ;  /* 0x0000000604077291 */ /* 0x000fd8000f8e18ff */
[----:B------:R-:W0:Y:S02]  /*6ae0*/  @P1 LDS.64 R4, [UR7+0x4650] ;  /* 0x00465007ff041984 */ /* 0x000e240008000a00 */
[----:B0-----:R-:W-:Y:S01]  /*6af0*/  @P1 FADD.FTZ R6, R6, R4 ;  /* 0x0000000406061221 */ /* 0x001fe20000010000 */
[----:B------:R-:W-:-:S05]  /*6b00*/  @P1 FADD.FTZ R7, R7, R5 ;  /* 0x0000000507071221 */ /* 0x000fca0000010000 */
[----:B------:R0:W-:Y:S02]  /*6b10*/  STS.64 [UR7+0x4650], R6 ;  /* 0x00465006ff007988 */ /* 0x0001e40008000a07 */
.L_x_16086:
[----:B------:R-:W-:Y:S05]  /*6b20*/  BSYNC.RECONVERGENT B0 ;  /* 0x0000000000007941 */ /* 0x000fea0003800200 */
.L_x_16085:
[----:B------:R-:W-:-:S04]  /*6b30*/  UIADD3 UR4, UPT, UPT, UR4, 0x1, URZ ;  /* 0x0000000104047890 */ /* 0x000fc8000fffe0ff */
[----:B------:R-:W-:-:S09]  /*6b40*/  UISETP.GE.AND UP0, UPT, UR4, UR9, UPT ;  /* 0x000000090400728c */ /* 0x000fd2000bf06270 */
[----:B------:R-:W-:Y:S05]  /*6b50*/  BRA.U !UP0, `(.L_x_16087) ;  /* 0xffffffb5086c7547 */ /* 0x000fea000b83ffff */
.L_x_16039:
[----:B------:R-:W-:Y:S01]  /*6b60*/  BAR.SYNC.DEFER_BLOCKING 0x0 ;  /* 0x0000000000007b1d */ /* 0x000fe20000010000 */
[----:B------:R-:W-:Y:S02]  /*6b70*/  ISETP.NE.AND P0, PT, R156, RZ, PT ;  /* 0x000000ff9c00720c */ /* 0x000fe40003f05270 */
[----:B------:R-:W-:Y:S02]  /*6b80*/  IADD3 R217, PT, PT, -R12, R217, RZ ;  /* 0x000000d90cd97210 */ /* 0x000fe40007ffe1ff */
[----:B------:R-:W-:-:S03]  /*6b90*/  SHF.R.S32.HI R13, RZ, 0x1f, R12 ;  /* 0x0000001fff0d7819 */ /* 0x000fc6000001140c */
[----:B------:R-:W1:Y:S01]  /*6ba0*/  LDC.64 R28, c[0x0][0x4f8] ;  /* 0x00013e00ff1c7b82 */ /* 0x000e620000000a00 */
[----:B------:R-:W4:Y:S01]  /*6bb0*/  LDCU.64 UR8, c[0x0][0x500] ;  /* 0x0000a000ff0877ac */ /* 0x000f220008000a00 */
        /* <DEDUP_REMOVED lines=8> */
[C---:B----4-:R-:W-:Y:S02]  /*6c40*/  IMAD.WIDE.U32 R4, R169.reuse, UR8, R4 ;  /* 0x00000008a9047c25 */ /* 0x050fe4000f8e0004 */
        /* <DEDUP_REMOVED lines=46> */
[----:B----4-:R-:W-:-:S03]  /*6f30*/  FADD.FTZ R85, R84, R85 ;  /* 0x0000005554557221 */ /* 0x010fc60000010000 */
[----:B------:R4:W-:Y:S01]  /*6f40*/  STS [R92+0x10], R88 ;  /* 0x000010585c007388 */ /* 0x0009e20000000800 */
[----:B-----5:R-:W-:-:S03]  /*6f50*/  FADD.FTZ R86, R85, R86 ;  /* 0x0000005655567221 */ /* 0x020fc60000010000 */
[----:B------:R5:W-:Y:S01]  /*6f60*/  STS [R92+0x14], R89 ;  /* 0x000014595c007388 */ /* 0x000be20000000800 */
[----:B-1----:R-:W-:-:S03]  /*6f70*/  FADD.FTZ R87, R86, R87 ;  /* 0x0000005756577221 */ /* 0x002fc60000010000 */
[----:B------:R1:W-:Y:S01]  /*6f80*/  STS [R92+0x18], R90 ;  /* 0x0000185a5c007388 */ /* 0x0003e20000000800 */
[----:B----4-:R-:W-:-:S03]  /*6f90*/  FADD.FTZ R88, R87, R88 ;  /* 0x0000005857587221 */ /* 0x010fc60000010000 */
        /* <DEDUP_REMOVED lines=16> */
[----:B------:R-:W4:Y:S02]  /*70a0*/  LDCU.64 UR6, c[0x0][0x520] ;  /* 0x0000a400ff0677ac */ /* 0x000f240008000a00 */
[----:B----4-:R-:W-:-:S04]  /*70b0*/  IMAD.WIDE.U32 R4, R169, UR6, R12 ;  /* 0x00000006a9047c25 */ /* 0x010fc8000f8e000c */
        /* <DEDUP_REMOVED lines=28> */
[----:B------:R-:W-:Y:S01]  /*7280*/  IADD3.X R149, PT, PT, R149, -0x1, RZ, P1, !PT ;  /* 0xffffffff95957810 */ /* 0x000fe20000ffe4ff */
[----:B------:R0:W-:Y:S01]  /*7290*/  @!P5 STG.E desc[UR16][R4.64+0x300], R25 ;  /* 0x000300190400d986 */ /* 0x0001e2000c101910 */
[----:B------:R-:W-:-:S02]  /*72a0*/  IADD3 R148, P5, PT, R148, -0x400, RZ ;  /* 0xfffffc0094947810 */ /* 0x000fc40007fbe0ff */
[----:B------:R-:W-:Y:S02]  /*72b0*/  IADD3.X R150, PT, PT, R150, -0x1, RZ, P4, !PT ;  /* 0xffffffff96967810 */ /* 0x000fe400027fe4ff */
[----:B------:R-:W-:Y:S01]  /*72c0*/  IADD3.X R146, PT, PT, R146, -0x1, RZ, P5, !PT ;  /* 0xffffffff92927810 */ /* 0x000fe20002ffe4ff */
[----:B------:R-:W-:Y:S08]  /*72d0*/  @P0 BRA `(.L_x_16088) ;  /* 0xffffff9c000c0947 */ /* 0x000ff0000383ffff */
.L_x_16038:
[----:B------:R-:W1:Y:S01]  /*72e0*/  LDC.64 R10, c[0x0][0x548] ;  /* 0x00015200ff0a7b82 */ /* 0x000e620000000a00 */
[----:B------:R-:W4:Y:S01]  /*72f0*/  S2R R14, SR_TID.X ;  /* 0x00000000000e7919 */ /* 0x000f220000002100 */
[----:B------:R-:W4:Y:S06]  /*7300*/  LDCU UR7, c[0x0][0x38c] ;  /* 0x00007180ff0777ac */ /* 0x000f2c0008000800 */
[----:B------:R-:W0:Y:S01]  /*7310*/  LDC.64 R12, c[0x0][0x568] ;  /* 0x00015a00ff0c7b82 */ /* 0x000e220000000a00 */
[----:B-1----:R-:W-:-:S04]  /*7320*/  ISETP.NE.U32.AND P1, PT, R10, RZ, PT ;  /* 0x000000ff0a00720c */ /* 0x002fc80003f25070 */
[----:B------:R-:W-:Y:S02]  /*7330*/  ISETP.NE.AND.EX P1, PT, R11, RZ, PT, P1 ;  /* 0x000000ff0b00720c */ /* 0x000fe40003f25310 */
[----:B0-----:R-:W-:Y:S02]  /*7340*/  ISETP.NE.U32.AND P0, PT, R12, RZ, PT ;  /* 0x000000ff0c00720c */ /* 0x001fe40003f05070 */
[----:B----4-:R-:W-:Y:S02]  /*7350*/  ISETP.GE.AND P2, PT, R14, UR7, PT ;  /* 0x000000070e007c0c */ /* 0x010fe4000bf46270 */
[----:B------:R-:W-:-:S07]  /*7360*/  ISETP.NE.AND.EX P0, PT, R13, RZ, PT, P0 ;  /* 0x000000ff0d00720c */ /* 0x000fce0003f05300 */
[----:B------:R-:W-:Y:S06]  /*7370*/  @!P1 BRA `(.L_x_16089) ;  /* 0x0000000000649947 */ /* 0x000fec0003800000 */
[----:B------:R-:W0:Y:S01]  /*7380*/  SHFL.DOWN P1, R3, R158, 0x1, 0x1f ;  /* 0x08201f009e037f89 */ /* 0x000e220000020000 */
[----:B------:R-:W-:Y:S01]  /*7390*/  BSSY.RECONVERGENT B0, `(.L_x_16089) ;  /* 0x0000017000007945 */ /* 0x000fe20003800200 */
[----:B------:R-:W1:Y:S01]  /*73a0*/  S2R R4, SR_LANEID ;  /* 0x0000000000047919 */ /* 0x000e620000000000 */
[----:B------:R-:W4:Y:S01]  /*73b0*/  S2R R6, SR_TID.X ;  /* 0x0000000000067919 */ /* 0x000f220000002100 */
        /* <DEDUP_REMOVED lines=13> */
[----:B----4-:R-:W-:-:S04]  /*7490*/  ISETP.NE.AND P1, PT, R6, RZ, PT ;  /* 0x000000ff0600720c */ /* 0x010fc80003f25270 */
[----:B------:R0:W-:Y:S01]  /*74a0*/  @!P3 STS [R4+0x2104], R7 ;  /* 0x002104070400b388 */ /* 0x0001e20000000800 */
[----:B------:R-:W-:Y:S08]  /*74b0*/  BAR.SYNC.DEFER_BLOCKING 0x0 ;  /* 0x0000000000007b1d */ /* 0x000ff00000010000 */
[----:B------:R-:W-:Y:S05]  /*74c0*/  @P1 BRA `(.L_x_16090) ;  /* 0x00000000000c1947 */ /* 0x000fea0003800000 */
[----:B------:R-:W-:-:S04]  /*74d0*/  LEA R2, P1, R169, R10, 0x2 ;  /* 0x0000000aa9027211 */ /* 0x000fc800078210ff */
[----:B------:R-:W-:-:S05]  /*74e0*/  LEA.HI.X R3, R169, R11, RZ, 0x2, P1 ;  /* 0x0000000ba9037211 */ /* 0x000fca00008f14ff */
[----:B------:R1:W-:Y:S04]  /*74f0*/  REDG.E.ADD.F32.FTZ.RN.STRONG.GPU desc[UR16][R2.64], R7 ;  /* 0x00000007020079a6 */ /* 0x0003e8000c12f310 */
.L_x_16090:
[----:B------:R-:W-:Y:S05]  /*7500*/  BSYNC.RECONVERGENT B0 ;  /* 0x0000000000007941 */ /* 0x000fea0003800200 */
.L_x_16089:
[----:B------:R-:W-:Y:S05]  /*7510*/  @!P0 BRA `(.L_x_16091) ;  /* 0x0000000000688947 */ /* 0x000fea0003800000 */
[----:B------:R-:W-:Y:S06]  /*7520*/  BAR.SYNC.DEFER_BLOCKING 0x0 ;  /* 0x0000000000007b1d */ /* 0x000fec0000010000 */
[----:B------:R-:W-:Y:S01]  /*7530*/  BSSY.RECONVERGENT B0, `(.L_x_16091) ;  /* 0x0000018000007945 */ /* 0x000fe20003800200 */
[----:B------:R-:W4:Y:S01]  /*7540*/  SHFL.DOWN P0, R0, R157, 0x1, 0x1f ;  /* 0x08201f009d007f89 */ /* 0x000f220000000000 */
[----:B0-----:R-:W0:Y:S01]  /*7550*/  S2R R4, SR_LANEID ;  /* 0x0000000000047919 */ /* 0x001e220000000000 */
[----:B------:R-:W2:Y:S01]  /*7560*/  S2R R6, SR_TID.X ;  /* 0x0000000000067919 */ /* 0x000ea20000002100 */
[----:B----4-:R-:W-:-:S05]  /*7570*/  @P0 FADD R0, R0, R157 ;  /* 0x0000009d00000221 */ /* 0x010fca0000000000 */
        /* <DEDUP_REMOVED lines=19> */
.L_x_16092:
[----:B------:R-:W-:Y:S05]  /*76b0*/  BSYNC.RECONVERGENT B0 ;  /* 0x0000000000007941 */ /* 0x000fea0003800200 */
.L_x_16091:
[----:B------:R-:W-:Y:S05]  /*76c0*/  @P2 EXIT ;  /* 0x000000000000294d */ /* 0x000fea0003800000 */
[----:B------:R-:W4:Y:S01]  /*76d0*/  S2UR UR5, SR_CgaCtaId ;  /* 0x00000000000579c3 */ /* 0x000f220000008800 */
[----:B01----:R-:W-:Y:S01]  /*76e0*/  MOV R7, R14 ;  /* 0x0000000e00077202 */ /* 0x003fe20000000f00 */
[----:B------:R-:W-:Y:S01]  /*76f0*/  UMOV UR4, 0x400 ;  /* 0x0000040000047882 */ /* 0x000fe20000000000 */
[----:B------:R-:W0:Y:S01]  /*7700*/  LDCU UR6, c[0x0][0x360] ;  /* 0x00006c00ff0677ac */ /* 0x000e220008000800 */
[----:B------:R-:W1:Y:S01]  /*7710*/  LDCU.64 UR8, c[0x0][0x4b0] ;  /* 0x00009600ff0877ac */ /* 0x000e620008000a00 */
[----:B------:R-:W0:Y:S02]  /*7720*/  LDCU.64 UR10, c[0x0][0x530] ;  /* 0x0000a600ff0a77ac */ /* 0x000e240008000a00 */
[----:B01--4-:R-:W-:-:S12]  /*7730*/  ULEA UR4, UR5, UR4, 0x18 ;  /* 0x0000000405047291 */ /* 0x013fd8000f8ec0ff */
.L_x_16093:
[C---:B------:R-:W-:Y:S02]  /*7740*/  LEA R0, R7.reuse, UR4, 0x3 ;  /* 0x0000000407007c11 */ /* 0x040fe4000f8e18ff */
[----:B0-----:R-:W-:Y:S02]  /*7750*/  SHF.R.S32.HI R2, RZ, 0x1f, R7 ;  /* 0x0000001fff027819 */ /* 0x001fe40000011407 */
[----:B------:R-:W-:Y:S01]  /*7760*/  MOV R158, R8 ;  /* 0x00000008009e7202 */ /* 0x000fe20000000f00 */
[----:B------:R-:W0:Y:S02]  /*7770*/  LDS.64 R10, [R0+0x4650] ;  /* 0x00465000000a7984 */ /* 0x000e240000000a00 */
[----:B------:R-:W-:Y:S02]  /*7780*/  IMAD R2, R2, UR8, RZ ;  /* 0x0000000802027c24 */ /* 0x000fe4000f8e02ff */
[----:B------:R-:W-:-:S04]  /*7790*/  IMAD.WIDE.U32 R4, R7, UR8, R158 ;  /* 0x0000000807047c25 */ /* 0x000fc8000f8e009e */
[C---:B------:R-:W-:Y:S01]  /*77a0*/  IMAD R3, R7.reuse, UR9, R2 ;  /* 0x0000000907037c24 */ /* 0x040fe2000f8e0202 */
[----:B------:R-:W-:Y:S02]  /*77b0*/  LEA R2, P0, R4, UR10, 0x3 ;  /* 0x0000000a04027c11 */ /* 0x000fe4000f8018ff */
[----:B------:R-:W-:Y:S02]  /*77c0*/  IADD3 R7, PT, PT, R7, UR6, RZ ;  /* 0x0000000607077c10 */ /* 0x000fe4000fffe0ff */
[----:B------:R-:W-:-:S04]  /*77d0*/  IADD3 R3, PT, PT, R5, R3, RZ ;  /* 0x0000000305037210 */ /* 0x000fc80007ffe0ff */
[----:B------:R-:W-:Y:S02]  /*77e0*/  LEA.HI.X R3, R4, UR11, R3, 0x3, P0 ;  /* 0x0000000b04037c11 */ /* 0x000fe400080f1c03 */
[----:B------:R-:W-:-:S03]  /*77f0*/  ISETP.GE.AND P0, PT, R7, UR7, PT ;  /* 0x0000000707007c0c */ /* 0x000fc6000bf06270 */
[----:B0-----:R0:W-:Y:S04]  /*7800*/  REDG.E.ADD.F32.FTZ.RN.STRONG.GPU desc[UR16][R2.64], R10 ;  /* 0x0000000a020079a6 */ /* 0x0011e8000c12f310 */
[----:B------:R0:W-:Y:S06]  /*7810*/  REDG.E.ADD.F32.FTZ.RN.STRONG.GPU desc[UR16][R2.64+0x4], R11 ;  /* 0x0000040b020079a6 */ /* 0x0001ec000c12f310 */
[----:B------:R-:W-:Y:S05]  /*7820*/  @!P0 BRA `(.L_x_16093) ;  /* 0xfffffffc00c48947 */ /* 0x000fea000383ffff */
[----:B------:R-:W-:Y:S05]  /*7830*/  EXIT ;  /* 0x000000000000794d */ /* 0x000fea0003800000 */
.L_x_16094:
        /* <DEDUP_REMOVED lines=12> */
.L_x_18764:


//--------------------- .text._Z25selective_scan_bwd_kernelI32Selective_Scan_bwd_kernel_traitsILi32ELi8ELb0ELb1ELb1ELb0ELb1EfN3c107complexIfEEEEv12SSMParamsBwd --------------------------
	.section	.text._Z25selective_scan_bwd_kernelI32Selective_Scan_bwd_kernel_traitsILi32ELi8ELb0ELb1ELb1ELb0ELb1EfN3c107complexIfEEEEv12SSMParamsBwd,"ax",@progbits
	.align	128
        .global         _Z25selective_scan_bwd_kernelI32Selective_Scan_bwd_kernel_traitsILi32ELi8ELb0ELb1ELb1ELb0ELb1EfN3c107complexIfEEEEv12SSMParamsBwd
        .type           _Z25selective_scan_bwd_kernelI32Selective_Scan_bwd_kernel_traitsILi32ELi8ELb0ELb1ELb1ELb0ELb1EfN3c107complexIfEEEEv12SSMParamsBwd,@function
        .size           _Z25selective_scan_bwd_kernelI32Selective_Scan_bwd_kernel_traitsILi32ELi8ELb0ELb1ELb1ELb0ELb1EfN3c107complexIfEEEEv12SSMParamsBwd,(.L_x_18765 - _Z25selective_scan_bwd_kernelI32Selective_Scan_bwd_kernel_traitsILi32ELi8ELb0ELb1ELb1ELb0ELb1EfN3c107complexIfEEEEv12SSMParamsBwd)
        .other          _Z25selective_scan_bwd_kernelI32Selective_Scan_bwd_kernel_traitsILi32ELi8ELb0ELb1ELb1ELb0ELb1EfN3c107complexIfEEEEv12SSMParamsBwd,@"STO_CUDA_ENTRY STV_DEFAULT"
_Z25selective_scan_bwd_kernelI32Selective_Scan_bwd_kernel_traitsILi32ELi8ELb0ELb1ELb1ELb0ELb1EfN3c107complexIfEEEEv12SSMParamsBwd:
.text._Z25selective_scan_bwd_kernelI32Selective_Scan_bwd_kernel_traitsILi32ELi8ELb0ELb1ELb1ELb0ELb1EfN3c107complexIfEEEEv12SSMParamsBwd:
        /* <DEDUP_REMOVED lines=238> */
[----:B------:R-:W-:-:S07]  /*0ee0*/  IADD3 R114, PT, PT, R118, 0x40, RZ ;  /* 0x0000004076727810 */ /* 0x000fce0007ffe0ff */
.L_x_16146:
[----:B0-----:R-:W0:Y:S01]  /*0ef0*/  LDC.64 R14, c[0x0][0x410] ;  /* 0x00010400ff0e7b82 */ /* 0x001e220000000a00 */
[----:B------:R-:W-:Y:S01]  /*0f00*/  HFMA2 R13, -RZ, RZ, 0, 0 ;  /* 0x00000000ff0d7431 */ /* 0x000fe200000001ff */
[----:B------:R-:W-:Y:S01]  /*0f10*/  IADD3 R112, PT, PT, R144, -0x1, RZ ;  /* 0xffffffff90707810 */ /* 0x000fe20007ffe0ff */
[----:B------:R-:W1:Y:S01]  /*0f20*/  LDCU.64 UR6, c[0x0][0x488] ;  /* 0x00009100ff0677ac */ /* 0x000e620008000a00 */
[----:B------:R-:W-:Y:S02]  /*0f30*/  CS2R R22, SRZ ;  /* 0x0000000000167805 */ /* 0x000fe4000001ff00 */
[----:B------:R-:W-:Y:S02]  /*0f40*/  CS2R R24, SRZ ;  /* 0x0000000000187805 */ /* 0x000fe4000001ff00 */
[----:B------:R-:W-:Y:S01]  /*0f50*/  SHF.L.U32 R12, R112, 0x8, RZ ;  /* 0x00000008700c7819 */ /* 0x000fe200000006ff */
[----:B--2---:R-:W2:Y:S01]  /*0f60*/  LDCU UR4, c[0x0][0x388] ;  /* 0x00007100ff0477ac */ /* 0x004ea20008000800 */
[----:B---3--:R-:W3:Y:S01]  /*0f70*/  LDC.64 R18, c[0x0][0x420] ;  /* 0x00010800ff127b82 */ /* 0x008ee20000000a00 */
[----:B------:R-:W4:Y:S07]  /*0f80*/  LDCU.64 UR8, c[0x0][0x478] ;  /* 0x00008f00ff0877ac */ /* 0x000f2e0008000a00 */
[----:B------:R-:W1:Y:S08]  /*0f90*/  LDC.64 R16, c[0x0][0x418] ;  /* 0x00010600ff107b82 */ /* 0x000e700000000a00 */
[----:B------:R-:W4:Y:S01]  /*0fa0*/  LDC.64 R20, c[0x0][0x428] ;  /* 0x00010a00ff147b82 */ /* 0x000f220000000a00 */
[----:B0-----:R-:W-:Y:S01]  /*0fb0*/  IMAD.WIDE.U32 R4, R14, UR18, R12 ;  /* 0x000000120e047c25 */ /* 0x001fe2000f8e000c */
[----:B--2---:R-:W-:-:S02]  /*0fc0*/  MOV R29, UR4 ;  /* 0x00000004001d7c02 */ /* 0x004fc40008000f00 */
[----:B------:R-:W-:-:S04]  /*0fd0*/  CS2R R26, SRZ ;  /* 0x00000000001a7805 */ /* 0x000fc8000001ff00 */
[----:B------:R-:W-:Y:S01]  /*0fe0*/  BAR.SYNC.DEFER_BLOCKING 0x0 ;  /* 0x0000000000007b1d */ /* 0x000fe20000010000 */
[----:B------:R-:W-:Y:S02]  /*0ff0*/  IMAD R5, R15, UR18, R5 ;  /* 0x000000120f057c24 */ /* 0x000fe4000f8e0205 */
[----:B---3--:R-:W-:-:S03]  /*1000*/  IMAD.WIDE.U32 R6, R18, UR18, R12 ;  /* 0x0000001212067c25 */ /* 0x008fc6000f8e000c */
[----:B------:R-:W0:Y:S01]  /*1010*/  S2R R111, SR_LANEID ;  /* 0x00000000006f7919 */ /* 0x000e220000000000 */
[----:B------:R-:W-:Y:S01]  /*1020*/  IMAD R7, R19, UR18, R7 ;  /* 0x0000001213077c24 */ /* 0x000fe2000f8e0207 */
[----:B------:R-:W-:Y:S02]  /*1030*/  MOV R37, RZ ;  /* 0x000000ff00257202 */ /* 0x000fe40000000f00 */
[----:B------:R-:W-:Y:S01]  /*1040*/  MOV R39, RZ ;  /* 0x000000ff00277202 */ /* 0x000fe20000000f00 */
[C---:B-1----:R-:W-:Y:S01]  /*1050*/  IMAD.WIDE.U32 R4, R169.reuse, R16, R4 ;  /* 0x00000010a9047225 */ /* 0x042fe200078e0004 */
[----:B------:R-:W-:Y:S02]  /*1060*/  IADD3 R16, PT, PT, -R12, R29, RZ ;  /* 0x0000001d0c107210 */ /* 0x000fe40007ffe1ff */
[----:B------:R-:W-:Y:S01]  /*1070*/  CS2R R40, SRZ ;  /* 0x0000000000287805 */ /* 0x000fe2000001ff00 */
[----:B------:R-:W1:Y:S01]  /*1080*/  LDCU.64 UR10, c[0x0][0x558] ;  /* 0x0000ab00ff0a77ac */ /* 0x000e620008000a00 */
[C---:B------:R-:W-:Y:S01]  /*1090*/  IMAD R14, R169.reuse, R17, R5 ;  /* 0x00000011a90e7224 */ /* 0x040fe200078e0205 */
[C---:B------:R-:W-:Y:S01]  /*10a0*/  IADD3 R0, P0, PT, R126.reuse, R4, RZ ;  /* 0x000000047e007210 */ /* 0x040fe20007f1e0ff */
[----:B----4-:R-:W-:Y:S01]  /*10b0*/  IMAD.WIDE.U32 R6, R169, R20, R6 ;  /* 0x00000014a9067225 */ /* 0x010fe200078e0006 */
[----:B------:R-:W-:-:S02]  /*10c0*/  ISETP.GE.AND P6, PT, R126, R16, PT ;  /* 0x000000107e00720c */ /* 0x000fc40003fc6270 */
[----:B------:R-:W-:Y:S01]  /*10d0*/  MOV R17, RZ ;  /* 0x000000ff00117202 */ /* 0x000fe20000000f00 */
[----:B------:R-:W-:Y:S01]  /*10e0*/  IMAD R5, R169, R21, R7 ;  /* 0x00000015a9057224 */ /* 0x000fe200078e0207 */
[----:B------:R-:W-:Y:S02]  /*10f0*/  IADD3.X R7, PT, PT, RZ, R14, RZ, P0, !PT ;  /* 0x0000000eff077210 */ /* 0x000fe400007fe4ff */
[----:B------:R-:W-:Y:S02]  /*1100*/  LEA R14, P0, R0, UR6, 0x2 ;  /* 0x00000006000e7c11 */ /* 0x000fe4000f8010ff */
[----:B------:R-:W-:Y:S02]  /*1110*/  IADD3 R6, P1, PT, R126, R6, RZ ;  /* 0x000000067e067210 */ /* 0x000fe40007f3e0ff */
[----:B------:R-:W-:Y:S01]  /*1120*/  LEA.HI.X R15, R0, UR7, R7, 0x2, P0 ;  /* 0x00000007000f7c11 */ /* 0x000fe200080f1407 */
[----:B------:R-:W-:Y:S01]  /*1130*/  HFMA2 R0, -RZ, RZ, 0, 0 ;  /* 0x00000000ff007431 */ /* 0x000fe200000001ff */
[----:B------:R-:W-:-:S02]  /*1140*/  SHF.L.U32 R7, R126, 0x2, RZ ;  /* 0x000000027e077819 */ /* 0x000fc400000006ff */
[----:B------:R-:W-:Y:S02]  /*1150*/  IADD3.X R5, PT, PT, RZ, R5, RZ, P1, !PT ;  /* 0x00000005ff057210 */ /* 0x000fe40000ffe4ff */
[C---:B------:R-:W-:Y:S02]  /*1160*/  IADD3 R18, P0, PT, R7.reuse, R154, RZ ;  /* 0x0000009a07127210 */ /* 0x040fe40007f1e0ff */
[----:B------:R-:W-:Y:S02]  /*1170*/  LEA R4, P1, R6, UR8, 0x2 ;  /* 0x0000000806047c11 */ /* 0x000fe4000f8210ff */
[----:B------:R-:W-:Y:S02]  /*1180*/  IADD3.X R19, PT, PT, RZ, R153, RZ, P0, !PT ;  /* 0x00000099ff137210 */ /* 0x000fe400007fe4ff */
[----:B------:R-:W-:Y:S02]  /*1190*/  ISETP.GE.AND P0, PT, R122, R16, PT ;  /* 0x000000107a00720c */ /* 0x000fe40003f06270 */
[----:B------:R-:W-:Y:S01]  /*11a0*/  LEA.HI.X R5, R6, UR9, R5, 0x2, P1 ;  /* 0x0000000906057c11 */ /* 0x000fe200088f1405 */
[----:B------:R-:W2:Y:S01]  /*11b0*/  @!P6 LDG.E R17, desc[UR16][R18.64] ;  /* 0x000000101211e981 */ /* 0x000ea2000c1e1900 */
[----:B------:R-:W-:-:S02]  /*11c0*/  IADD3 R20, P2, PT, R7, R152, RZ ;  /* 0x0000009807147210 */ /* 0x000fc40007f5e0ff */
[-C--:B------:R-:W-:Y:S02]  /*11d0*/  ISETP.GE.AND P4, PT, R117, R16.reuse, PT ;  /* 0x000000107500720c */ /* 0x080fe40003f86270 */
[----:B------:R-:W-:Y:S01]  /*11e0*/  ISETP.GE.AND P5, PT, R115, R16, PT ;  /* 0x000000107300720c */ /* 0x000fe20003fa6270 */
[----:B------:R-:W3:Y:S01]  /*11f0*/  S2UR UR6, SR_CgaCtaId ;  /* 0x00000000000679c3 */ /* 0x000ee20000008800 */
[----:B------:R-:W-:Y:S01]  /*1200*/  IADD3 R6, P3, PT, R7, R148, RZ ;  /* 0x0000009407067210 */ /* 0x000fe20007f7e0ff */
[----:B------:R-:W-:Y:S01]  /*1210*/  UMOV UR4, 0x400 ;  /* 0x0000040000047882 */ /* 0x000fe20000000000 */
[----:B------:R-:W-:Y:S01]  /*1220*/  ISETP.GE.AND P1, PT, R121, R16, PT ;  /* 0x000000107900720c */ /* 0x000fe20003f26270 */
[----:B------:R-:W4:Y:S01]  /*1230*/  @!P0 LDG.E R0, desc[UR16][R18.64+0x80] ;  /* 0x0000801012008981 */ /* 0x000f22000c1e1900 */
[----:B------:R-:W-:Y:S01]  /*1240*/  IADD3.X R21, PT, PT, RZ, R150, RZ, P2, !PT ;  /* 0x00000096ff157210 */ /* 0x000fe200017fe4ff */
[----:B------:R-:W1:Y:S01]  /*1250*/  LDCU.64 UR8, c[0x0][0x510] ;  /* 0x0000a200ff0877ac */ /* 0x000e620008000a00 */
[----:B------:R-:W-:-:S02]  /*1260*/  IADD3.X R7, PT, PT, RZ, R146, RZ, P3, !PT ;  /* 0x00000092ff077210 */ /* 0x000fc40001ffe4ff */
        /* <DEDUP_REMOVED lines=35> */
[----:B------:R-:W-:Y:S01]  /*14a0*/  ISETP.GE.AND P0, PT, R126, R16, PT ;  /* 0x000000107e00720c */ /* 0x000fe20003f06270 */
[----:B------:R-:W-:Y:S01]  /*14b0*/  HFMA2 R28, -RZ, RZ, 0, 0 ;  /* 0x00000000ff1c7431 */ /* 0x000fe200000001ff */
[----:B------:R-:W-:Y:S01]  /*14c0*/  CS2R R18, SRZ ;  /* 0x0000000000127805 */ /* 0x000fe2000001ff00 */
[----:B--2---:R-:W-:Y:S04]  /*14d0*/  STS [R110], R17 ;  /* 0x000000116e007388 */ /* 0x004fe80000000800 */
[----:B----4-:R1:W-:Y:S02]  /*14e0*/  STS [R109+0x80], R0 ;  /* 0x000080006d007388 */ /* 0x0103e40000000800 */
[----:B-1----:R-:W-:-:S04]  /*14f0*/  SHF.L.U32 R0, R111, 0x3, RZ ;  /* 0x000000036f007819 */ /* 0x002fc800000006ff */
[----:B------:R-:W-:Y:S01]  /*1500*/  LEA.HI.SX32 R102, R0, R0, 0x1b ;  /* 0x0000000000667211 */ /* 0x000fe200078fdaff */
[----:B------:R-:W-:Y:S03]  /*1510*/  STS [R108+0x100], R23 ;  /* 0x000100176c007388 */ /* 0x000fe60000000800 */
[----:B------:R-:W-:Y:S01]  /*1520*/  LEA R102, R102, UR6, 0x2 ;  /* 0x0000000666667c11 */ /* 0x000fe2000f8e10ff */
[----:B------:R1:W-:Y:S04]  /*1530*/  STS [R107+0x180], R22 ;  /* 0x000180166b007388 */ /* 0x0003e80000000800 */
        /* <DEDUP_REMOVED lines=14> */
[----:B------:R-:W-:-:S02]  /*1620*/  MOV R17, RZ ;  /* 0x000000ff00117202 */ /* 0x000fc40000000f00 */
[----:B-1----:R-:W-:Y:S02]  /*1630*/  CS2R R22, SRZ ;  /* 0x0000000000167805 */ /* 0x002fe4000001ff00 */
[----:B--2---:R-:W-:Y:S02]  /*1640*/  CS2R R24, SRZ ;  /* 0x0000000000187805 */ /* 0x004fe4000001ff00 */
        /* <DEDUP_REMOVED lines=11> */
[----:B---3--:R-:W-:Y:S02]  /*1700*/  CS2R R26, SRZ ;  /* 0x00000000001a7805 */ /* 0x008fe4000001ff00 */
[----:B------:R-:W-:Y:S01]  /*1710*/  MOV R31, RZ ;  /* 0x000000ff001f7202 */ /* 0x000fe20000000f00 */
[----:B-1----:R-:W-:Y:S01]  /*1720*/  HFMA2 R20, -RZ, RZ, 0, 0 ;  /* 0x00000000ff147431 */ /* 0x002fe200000001ff */
[----:B------:R-:W-:Y:S02]  /*1730*/  CS2R R32, SRZ ;  /* 0x0000000000207805 */ /* 0x000fe4000001ff00 */
[----:B------:R-:W-:Y:S01]  /*1740*/  CS2R R34, SRZ ;  /* 0x0000000000227805 */ /* 0x000fe2000001ff00 */
[----:B--2---:R-:W-:Y:S04]  /*1750*/  STS [R110], R17 ;  /* 0x000000116e007388 */ /* 0x004fe80000000800 */
[----:B----4-:R-:W-:Y:S04]  /*1760*/  STS [R109+0x80], R18 ;  /* 0x000080126d007388 */ /* 0x010fe80000000800 */
        /* <DEDUP_REMOVED lines=30> */
[----:B-1----:R-:W-:Y:S01]  /*1950*/  CS2R R6, SRZ ;  /* 0x0000000000067805 */ /* 0x002fe2000001ff00 */
[----:B--2---:R-:W-:Y:S04]  /*1960*/  STS [R110], R27 ;  /* 0x0000001b6e007388 */ /* 0x004fe80000000800 */
[----:B---3--:R-:W-:Y:S04]  /*1970*/  STS [R109+0x80], R26 ;  /* 0x0000801a6d007388 */ /* 0x008fe80000000800 */
[----:B------:R1:W-:Y:S04]  /*1980*/  STS [R108+0x100], R31 ;  /* 0x0001001f6c007388 */ /* 0x0003e80000000800 */
[----:B----4-:R-:W-:Y:S04]  /*1990*/  STS [R107+0x180], R20 ;  /* 0x000180146b007388 */ /* 0x010fe80000000800 */
        /* <DEDUP_REMOVED lines=26> */
[----:B--2---:R1:W-:Y:S04]  /*1b40*/  STS [R110], R37 ;  /* 0x000000256e007388 */ /* 0x0043e80000000800 */
[----:B---3--:R-:W-:Y:S04]  /*1b50*/  STS [R109+0x80], R30 ;  /* 0x0000801e6d007388 */ /* 0x008fe80000000800 */
[----:B------:R-:W-:Y:S04]  /*1b60*/  STS [R108+0x100], R7 ;  /* 0x000100076c007388 */ /* 0x000fe80000000800 */
[----:B----4-:R2:W-:Y:S04]  /*1b70*/  STS [R107+0x180], R6 ;  /* 0x000180066b007388 */ /* 0x0105e80000000800 */
[----:B------:R3:W-:Y:S04]  /*1b80*/  STS [R106+0x200], R39 ;  /* 0x000200276a007388 */ /* 0x0007e80000000800 */
[----:B------:R-:W-:Y:S04]  /*1b90*/  STS [R105+0x280], R32 ;  /* 0x0002802069007388 */ /* 0x000fe80000000800 */
[----:B------:R-:W-:Y:S04]  /*1ba0*/  STS [R104+0x300], R31 ;  /* 0x0003001f68007388 */ /* 0x000fe80000000800 */
[----:B------:R4:W-:Y:S01]  /*1bb0*/  STS [R103+0x380], R34 ;  /* 0x0003802267007388 */ /* 0x0009e20000000800 */
[----:B------:R-:W-:-:S03]  /*1bc0*/  NOP ;  /* 0x0000000000007918 */ /* 0x000fc60000000000 */
[----:B------:R-:W-:Y:S04]  /*1bd0*/  LDS R14, [R102] ;  /* 0x00000000660e7984 */ /* 0x000fe80000000800 */
[----:B------:R-:W0:Y:S04]  /*1be0*/  LDS R15, [R102+0x4] ;  /* 0x00000400660f7984 */ /* 0x000e280000000800 */
[----:B------:R-:W0:Y:S04]  /*1bf0*/  LDS R30, [R102+0x8] ;  /* 0x00000800661e7984 */ /* 0x000e280000000800 */
[----:B------:R-:W0:Y:S04]  /*1c00*/  LDS R33, [R102+0xc] ;  /* 0x00000c0066217984 */ /* 0x000e280000000800 */
[----:B------:R-:W0:Y:S04]  /*1c10*/  LDS R35, [R102+0x10] ;  /* 0x0000100066237984 */ /* 0x000e280000000800 */
[----:B------:R-:W-:Y:S04]  /*1c20*/  LDS R36, [R102+0x14] ;  /* 0x0000140066247984 */ /* 0x000fe80000000800 */
[----:B------:R-:W-:Y:S04]  /*1c30*/  LDS R32, [R102+0x18] ;  /* 0x0000180066207984 */ /* 0x000fe80000000800 */
[----:B------:R-:W0:Y:S01]  /*1c40*/  LDS R31, [R102+0x1c] ;  /* 0x00001c00661f7984 */ /* 0x000e220000000800 */
[----:B------:R-:W-:Y:S01]  /*1c50*/  BAR.SYNC.DEFER_BLOCKING 0x0 ;  /* 0x0000000000007b1d */ /* 0x000fe20000010000 */
[----:B-1----:R-:W-:Y:S01]  /*1c60*/  HFMA2 R37, -RZ, RZ, 0, 0 ;  /* 0x00000000ff257431 */ /* 0x002fe200000001ff */
[----:B--2---:R-:W-:Y:S01]  /*1c70*/  CS2R R6, SRZ ;  /* 0x0000000000067805 */ /* 0x004fe2000001ff00 */
[----:B---3--:R-:W-:Y:S01]  /*1c80*/  HFMA2 R39, -RZ, RZ, 0, 0 ;  /* 0x00000000ff277431 */ /* 0x008fe200000001ff */
[----:B----4-:R-:W-:-:S02]  /*1c90*/  MOV R34, RZ ;  /* 0x000000ff00227202 */ /* 0x010fc40000000f00 */
[----:B------:R-:W2:Y:S01]  /*1ca0*/  @!P0 LDG.E R41, desc[UR16][R4.64] ;  /* 0x0000001004298981 */ /* 0x000ea2000c1e1900 */
[----:B------:R-:W-:Y:S02]  /*1cb0*/  ISETP.NE.AND P0, PT, R38, RZ, PT ;  /* 0x000000ff2600720c */ /* 0x000fe40003f05270 */
[----:B------:R-:W-:Y:S01]  /*1cc0*/  MOV R38, RZ ;  /* 0x000000ff00267202 */ /* 0x000fe20000000f00 */
[----:B------:R-:W3:Y:S04]  /*1cd0*/  @!P1 LDG.E R7, desc[UR16][R4.64+0x100] ;  /* 0x0001001004079981 */ /* 0x000ee8000c1e1900 */
[----:B------:R-:W4:Y:S04]  /*1ce0*/  @!P2 LDG.E R34, desc[UR16][R4.64+0x180] ;  /* 0x000180100422a981 */ /* 0x000f28000c1e1900 */
[----:B------:R-:W4:Y:S04]  /*1cf0*/  @!P3 LDG.E R37, desc[UR16][R4.64+0x200] ;  /* 0x000200100425b981 */ /* 0x000f28000c1e1900 */
[----:B------:R-:W3:Y:S04]  /*1d00*/  @!P0 LDG.E R6, desc[UR16][R4.64+0x80] ;  /* 0x0000801004068981 */ /* 0x000ee8000c1e1900 */
[----:B------:R-:W4:Y:S04]  /*1d10*/  @!P4 LDG.E R38, desc[UR16][R4.64+0x280] ;  /* 0x000280100426c981 */ /* 0x000f28000c1e1900 */
[----:B------:R-:W4:Y:S04]  /*1d20*/  @!P5 LDG.E R39, desc[UR16][R4.64+0x300] ;  /* 0x000300100427d981 */ /* 0x000f28000c1e1900 */
[----:B------:R1:W4:Y:S01]  /*1d30*/  @!P6 LDG.E R40, desc[UR16][R4.64+0x380] ;  /* 0x000380100428e981 */ /* 0x000322000c1e1900 */
[----:B0-----:R-:W-:Y:S01]  /*1d40*/  FMUL.FTZ R43, R15, -1.4426950216293334961 ;  /* 0xbfb8aa3b0f2b7820 */ /* 0x001fe20000410000 */
[----:B------:R-:W-:-:S05]  /*1d50*/  FMUL.FTZ R44, R30, -1.4426950216293334961 ;  /* 0xbfb8aa3b1e2c7820 */ /* 0x000fca0000410000 */
[----:B------:R-:W0:Y:S08]  /*1d60*/  MUFU.EX2 R43, R43 ;  /* 0x0000002b002b7308 */ /* 0x000e300000000800 */
[----:B------:R-:W1:Y:S01]  /*1d70*/  MUFU.EX2 R45, R44 ;  /* 0x0000002c002d7308 */ /* 0x000e620000000800 */
[----:B------:R-:W-:Y:S01]  /*1d80*/  FMUL.FTZ R46, R33, -1.4426950216293334961 ;  /* 0xbfb8aa3b212e7820 */ /* 0x000fe20000410000 */
[----:B------:R-:W-:Y:S01]  /*1d90*/  FMUL.FTZ R42, R14, -1.4426950216293334961 ;  /* 0xbfb8aa3b0e2a7820 */ /* 0x000fe20000410000 */
[----:B0-----:R-:W-:-:S05]  /*1da0*/  FADD.FTZ R43, R43, 1 ;  /* 0x3f8000002b2b7421 */ /* 0x001fca0000010000 */
[----:B------:R-:W0:Y:S01]  /*1db0*/  MUFU.EX2 R46, R46 ;  /* 0x0000002e002e7308 */ /* 0x000e220000000800 */
[----:B------:R-:W-:Y:S01]  /*1dc0*/  FMUL.FTZ R47, R35, -1.4426950216293334961 ;  /* 0xbfb8aa3b232f7820 */ /* 0x000fe20000410000 */
[----:B------:R-:W-:Y:S01]  /*1dd0*/  FMUL.FTZ R50, R31, -1.4426950216293334961 ;  /* 0xbfb8aa3b1f327820 */ /* 0x000fe20000410000 */
[----:B-1----:R-:W-:-:S05]  /*1de0*/  FADD.FTZ R45, R45, 1 ;  /* 0x3f8000002d2d7421 */ /* 0x002fca0000010000 */
[----:B------:R-:W-:Y:S01]  /*1df0*/  MUFU.RCP R44, R43 ;  /* 0x0000002b002c7308 */ /* 0x000fe20000001000 */
[----:B------:R-:W-:Y:S01]  /*1e00*/  FMUL.FTZ R4, R36, -1.4426950216293334961 ;  /* 0xbfb8aa3b24047820 */ /* 0x000fe20000410000 */
[----:B------:R-:W-:-:S06]  /*1e10*/  FMUL.FTZ R5, R32, -1.4426950216293334961 ;  /* 0xbfb8aa3b20057820 */ /* 0x000fcc0000410000 */
[----:B------:R-:W1:Y:S08]  /*1e20*/  MUFU.EX2 R42, R42 ;  /* 0x0000002a002a7308 */ /* 0x000e700000000800 */
[----:B------:R-:W-:Y:S08]  /*1e30*/  MUFU.RCP R53, R45 ;  /* 0x0000002d00357308 */ /* 0x000ff00000001000 */
[----:B------:R-:W-:Y:S01]  /*1e40*/  MUFU.EX2 R48, R47 ;  /* 0x0000002f00307308 */ /* 0x000fe20000000800 */
[----:B0-----:R-:W-:-:S07]  /*1e50*/  FADD.FTZ R46, R46, 1 ;  /* 0x3f8000002e2e7421 */ /* 0x001fce0000010000 */
[----:B------:R-:W0:Y:S08]  /*1e60*/  MUFU.EX2 R50, R50 ;  /* 0x0000003200327308 */ /* 0x000e300000000800 */
[----:B------:R-:W4:Y:S08]  /*1e70*/  MUFU.EX2 R4, R4 ;  /* 0x0000000400047308 */ /* 0x000f300000000800 */
[----:B------:R-:W4:Y:S01]  /*1e80*/  MUFU.EX2 R5, R5 ;  /* 0x0000000500057308 */ /* 0x000f220000000800 */
[----:B-1----:R-:W-:Y:S01]  /*1e90*/  FADD.FTZ R42, R42, 1 ;  /* 0x3f8000002a2a7421 */ /* 0x002fe20000010000 */
[----:B0-----:R-:W-:-:S06]  /*1ea0*/  FADD.FTZ R50, R50, 1 ;  /* 0x3f80000032327421 */ /* 0x001fcc0000010000 */
[----:B------:R-:W0:Y:S08]  /*1eb0*/  MUFU.RCP R46, R46 ;  /* 0x0000002e002e7308 */ /* 0x000e300000001000 */
[----:B------:R-:W1:Y:S01]  /*1ec0*/  MUFU.RCP R49, R42 ;  /* 0x0000002a00317308 */ /* 0x000e620000001000 */
[----:B------:R-:W-:-:S07]  /*1ed0*/  FADD.FTZ R48, R48, 1 ;  /* 0x3f80000030307421 */ /* 0x000fce0000010000 */
[----:B------:R-:W-:Y:S08]  /*1ee0*/  MUFU.RCP R50, R50 ;  /* 0x0000003200327308 */ /* 0x000ff00000001000 */
[----:B------:R-:W-:Y:S01]  /*1ef0*/  MUFU.RCP R48, R48 ;  /* 0x0000003000307308 */ /* 0x000fe20000001000 */
[----:B------:R-:W-:Y:S01]  /*1f00*/  ISETP.NE.AND P1, PT, R156, RZ, PT ;  /* 0x000000ff9c00720c */ /* 0x000fe20003f25270 */
[----:B--2---:R-:W-:Y:S04]  /*1f10*/  STS [R110], R41 ;  /* 0x000000296e007388 */ /* 0x004fe80000000800 */
[----:B---3--:R2:W-:Y:S04]  /*1f20*/  STS [R109+0x80], R6 ;  /* 0x000080066d007388 */ /* 0x0085e80000000800 */
[----:B------:R-:W-:Y:S04]  /*1f30*/  STS [R108+0x100], R7 ;  /* 0x000100076c007388 */ /* 0x000fe80000000800 */
[----:B----4-:R-:W-:Y:S04]  /*1f40*/  STS [R107+0x180], R34 ;  /* 0x000180226b007388 */ /* 0x010fe80000000800 */
[----:B------:R-:W-:Y:S04]  /*1f50*/  STS [R106+0x200], R37 ;  /* 0x000200256a007388 */ /* 0x000fe80000000800 */
[----:B------:R-:W-:Y:S04]  /*1f60*/  STS [R105+0x280], R38 ;  /* 0x0002802669007388 */ /* 0x000fe80000000800 */
        /* <DEDUP_REMOVED lines=10> */
[----:B------:R-:W4:Y:S01]  /*2010*/  LDS R39, [R102+0x1c] ;  /* 0x00001c0066277984 */ /* 0x000f220000000800 */
[----:B--2---:R-:W-:Y:S01]  /*2020*/  FADD.FTZ R6, R4, 1 ;  /* 0x3f80000004067421 */ /* 0x004fe20000010000 */
[----:B---3--:R-:W-:-:S03]  /*2030*/  FADD.FTZ R40, R5, 1 ;  /* 0x3f80000005287421 */ /* 0x008fc60000010000 */
[----:B------:R0:W2:Y:S01]  /*2040*/  MUFU.RCP R61, R6 ;  /* 0x00000006003d7308 */ /* 0x0000a20000001000 */
[----:B------:R-:W-:Y:S01]  /*2050*/  FADD.FTZ R4, -R44, 1 ;  /* 0x3f8000002c047421 */ /* 0x000fe20000010100 */
[----:B------:R-:W-:-:S06]  /*2060*/  FADD.FTZ R7, -R53, 1 ;  /* 0x3f80000035077421 */ /* 0x000fcc0000010100 */
[----:B------:R3:W2:Y:S01]  /*2070*/  MUFU.RCP R65, R40 ;  /* 0x0000002800417308 */ /* 0x0006a20000001000 */
[----:B0-----:R-:W-:Y:S01]  /*2080*/  FADD.FTZ R6, -R46, 1 ;  /* 0x3f8000002e067421 */ /* 0x001fe20000010100 */
[----:B------:R-:W-:Y:S01]  /*2090*/  FFMA.FTZ R51, R15, R4, 1 ;  /* 0x3f8000000f337423 */ /* 0x000fe20000010004 */
[----:B------:R-:W-:Y:S01]  /*20a0*/  FFMA.FTZ R55, R30, R7, 1 ;  /* 0x3f8000001e377423 */ /* 0x000fe20000010007 */
[----:B-1----:R-:W-:Y:S01]  /*20b0*/  FADD.FTZ R5, -R49, 1 ;  /* 0x3f80000031057421 */ /* 0x002fe20000010100 */
[----:B----4-:R-:W-:Y:S01]  /*20c0*/  FMUL.FTZ R4, R18, R41 ;  /* 0x0000002912047220 */ /* 0x010fe20000410000 */
[----:B------:R-:W-:Y:S01]  /*20d0*/  FMUL.FTZ R7, R20, R43 ;  /* 0x0000002b14077220 */ /* 0x000fe20000410000 */
[----:B------:R-:W-:Y:S01]  /*20e0*/  FFMA.FTZ R42, R33, R6, 1 ;  /* 0x3f800000212a7423 */ /* 0x000fe20000010006 */
[----:B------:R-:W-:Y:S01]  /*20f0*/  FFMA.FTZ R5, R14, R5, 1 ;  /* 0x3f8000000e057423 */ /* 0x000fe20000010005 */
[----:B------:R-:W-:Y:S01]  /*2100*/  FMUL.FTZ R4, R49, R4 ;  /* 0x0000000431047220 */ /* 0x000fe20000410000 */
[----:B------:R-:W-:Y:S01]  /*2110*/  FMUL.FTZ R6, R44, R7 ;  /* 0x000000072c067220 */ /* 0x000fe20000410000 */
[----:B---3--:R-:W-:Y:S01]  /*2120*/  FMUL.FTZ R40, R22, R45 ;  /* 0x0000002d16287220 */ /* 0x008fe20000410000 */
[----:B------:R-:W-:Y:S01]  /*2130*/  FMUL.FTZ R57, R24, R47 ;  /* 0x0000002f18397220 */ /* 0x000fe20000410000 */
[----:B------:R-:W-:Y:S01]  /*2140*/  FMUL.FTZ R7, R4, R5 ;  /* 0x0000000504077220 */ /* 0x000fe20000410000 */
[----:B------:R-:W-:Y:S01]  /*2150*/  BAR.SYNC.DEFER_BLOCKING 0x0 ;  /* 0x0000000000007b1d */ /* 0x000fe20000010000 */
[----:B------:R-:W-:Y:S01]  /*2160*/  FMUL.FTZ R51, R6, R51 ;  /* 0x0000003306337220 */ /* 0x000fe20000410000 */
[----:B------:R-:W-:Y:S01]  /*2170*/  FMUL.FTZ R40, R53, R40 ;  /* 0x0000002835287220 */ /* 0x000fe20000410000 */
[----:B--2---:R-:W-:Y:S01]  /*2180*/  FADD.FTZ R5, -R61, 1 ;  /* 0x3f8000003d057421 */ /* 0x004fe20000010100 */
[----:B------:R-:W-:Y:S01]  /*2190*/  FADD.FTZ R59, -R65, 1 ;  /* 0x3f800000413b7421 */ /* 0x000fe20000010100 */
[----:B------:R-:W-:Y:S01]  /*21a0*/  FADD.FTZ R6, -R50, 1 ;  /* 0x3f80000032067421 */ /* 0x000fe20000010100 */
        /* <DEDUP_REMOVED lines=56> */
[----:B------:R-:W-:Y:S01]  /*2530*/  @!P5 STG.E desc[UR16][R4.64], R71 ;  /* 0x000000470400d986 */ /* 0x000fe2000c101910 */
        /* <DEDUP_REMOVED lines=47> */
[----:B------:R-:W-:Y:S01]  /*2830*/  LDS R43, [R110] ;  /* 0x000000006e2b7984 */ /* 0x000fe20000000800 */
[----:B0-----:R-:W-:Y:S01]  /*2840*/  IMAD.WIDE.U32 R4, R52, UR18, R12 ;  /* 0x0000001234047c25 */ /* 0x001fe2000f8e000c */
[----:B-1----:R-:W0:Y:S02]  /*2850*/  LDC.64 R38, c[0x0][0x438] ;  /* 0x00010e00ff267b82 */ /* 0x002e240000000a00 */
[----:B------:R-:W-:Y:S01]  /*2860*/  LDS R41, [R109+0x80] ;  /* 0x000080006d297984 */ /* 0x000fe20000000800 */
[----:B------:R-:W-:-:S03]  /*2870*/  IMAD R5, R53, UR18, R5 ;  /* 0x0000001235057c24 */ /* 0x000fc6000f8e0205 */
        /* <DEDUP_REMOVED lines=31> */
.L_x_16096:
[----:B0-----:R-:W-:Y:S01]  /*2a70*/  FFMA.FTZ R5, R101, R69, R158 ;  /* 0x0000004565057223 */ /* 0x001fe2000001009e */
[----:B------:R-:W-:Y:S01]  /*2a80*/  BAR.SYNC.DEFER_BLOCKING 0x0 ;  /* 0x0000000000007b1d */ /* 0x000fe20000010000 */
[----:B------:R-:W-:Y:S01]  /*2a90*/  UISETP.GE.AND UP0, UPT, UR4, 0x1, UPT ;  /* 0x000000010400788c */ /* 0x000fe2000bf06270 */
[----:B------:R-:W-:Y:S01]  /*2aa0*/  CS2R R92, SRZ ;  /* 0x00000000005c7805 */ /* 0x000fe2000001ff00 */
[----:B------:R-:W-:Y:S01]  /*2ab0*/  FFMA.FTZ R4, R100, R7, R5 ;  /* 0x0000000764047223 */ /* 0x000fe20000010005 */
[----:B------:R-:W-:Y:S02]  /*2ac0*/  CS2R R90, SRZ ;  /* 0x00000000005a7805 */ /* 0x000fe4000001ff00 */
[----:B------:R-:W-:Y:S02]  /*2ad0*/  CS2R R88, SRZ ;  /* 0x0000000000587805 */ /* 0x000fe4000001ff00 */
[----:B------:R-:W-:Y:S01]  /*2ae0*/  CS2R R86, SRZ ;  /* 0x0000000000567805 */ /* 0x000fe2000001ff00 */
[----:B------:R-:W-:Y:S01]  /*2af0*/  FFMA.FTZ R5, R99, R22, R4 ;  /* 0x0000001663057223 */ /* 0x000fe20000010004 */
[--C-:B-----5:R-:W-:Y:S01]  /*2b00*/  FADD.FTZ R84, R23, R160.reuse ;  /* 0x000000a017547221 */ /* 0x120fe20000010000 */
[--C-:B------:R-:W-:Y:S01]  /*2b10*/  FADD.FTZ R85, R85, R160.reuse ;  /* 0x000000a055557221 */ /* 0x100fe20000010000 */
[--C-:B------:R-:W-:Y:S01]  /*2b20*/  FADD.FTZ R82, R21, R160.reuse ;  /* 0x000000a015527221 */ /* 0x100fe20000010000 */
[----:B------:R-:W-:Y:S01]  /*2b30*/  FFMA.FTZ R4, R98, R31, R5 ;  /* 0x0000001f62047223 */ /* 0x000fe20000010005 */
[--C-:B------:R-:W-:Y:S01]  /*2b40*/  FADD.FTZ R83, R83, R160.reuse ;  /* 0x000000a053537221 */ /* 0x100fe20000010000 */
[--C-:B------:R-:W-:Y:S01]  /*2b50*/  FADD.FTZ R80, R19, R160.reuse ;  /* 0x000000a013507221 */ /* 0x100fe20000010000 */
[----:B------:R-:W-:Y:S01]  /*2b60*/  FADD.FTZ R81, R81, R160 ;  /* 0x000000a051517221 */ /* 0x000fe20000010000 */
        /* <DEDUP_REMOVED lines=17> */
[----:B------:R-:W-:Y:S01]  /*2c80*/  SHF.L.U32 R61, R112, 0x9, RZ ;  /* 0x00000009703d7819 */ /* 0x000fe200000006ff */
[----:B------:R-:W0:Y:S01]  /*2c90*/  LDC R60, c[0x0][0x388] ;  /* 0x0000e200ff3c7b82 */ /* 0x000e220000000800 */
[----:B------:R-:W-:Y:S01]  /*2ca0*/  FADD.FTZ R68, R7, R7 ;  /* 0x0000000707447221 */ /* 0x000fe20000010000 */
[----:B------:R-:W-:Y:S01]  /*2cb0*/  FADD.FTZ R66, R31, R31 ;  /* 0x0000001f1f427221 */ /* 0x000fe20000010000 */
[----:B------:R-:W-:Y:S01]  /*2cc0*/  LEA R59, R29, -R61, 0x1 ;  /* 0x8000003d1d3b7211 */ /* 0x000fe200078e08ff */
[----:B------:R-:W-:Y:S01]  /*2cd0*/  FADD.FTZ R63, R27, R27 ;  /* 0x0000001b1b3f7221 */ /* 0x000fe20000010000 */
        /* <DEDUP_REMOVED lines=14> */
[----:B------:R-:W-:-:S02]  /*2dc0*/  SHF.L.U32 R0, R111, 0x4, RZ ;  /* 0x000000046f007819 */ /* 0x000fc400000006ff */
[----:B------:R-:W-:Y:S01]  /*2dd0*/  ISETP.GE.AND P1, PT, R142, R59, PT ;  /* 0x0000003b8e00720c */ /* 0x000fe20003f26270 */
[----:B------:R-:W-:Y:S01]  /*2de0*/  UMOV UR4, URZ ;  /* 0x000000ff00047c82 */ /* 0x000fe20008000000 */
        /* <DEDUP_REMOVED lines=14> */
[----:B------:R-:W-:-:S02]  /*2ed0*/  IADD3 R41, PT, PT, R0, 0x9, RZ ;  /* 0x0000000900297810 */ /* 0x000fc40007ffe0ff */
[C---:B------:R-:W-:Y:S01]  /*2ee0*/  IADD3 R43, PT, PT, R0.reuse, 0xa, RZ ;  /* 0x0000000a002b7810 */ /* 0x040fe20007ffe0ff */
[----:B------:R-:W0:Y:S01]  /*2ef0*/  LDC.64 R24, c[0x0][0x4f0] ;  /* 0x00013c00ff187b82 */ /* 0x000e220000000a00 */
        /* <DEDUP_REMOVED lines=21> */
[-C--:B------:R-:W-:Y:S02]  /*3050*/  LEA.HI.SX32 R4, R4, R111.reuse, 0x1b ;  /* 0x0000006f04047211 */ /* 0x080fe400078fdaff */
[----:B------:R-:W-:-:S02]  /*3060*/  LEA.HI.SX32 R6, R6, R111, 0x1b ;  /* 0x0000006f06067211 */ /* 0x000fc400078fdaff */
[-C--:B------:R-:W-:Y:S02]  /*3070*/  LEA.HI.SX32 R26, R26, R111.reuse, 0x1b ;  /* 0x0000006f1a1a7211 */ /* 0x080fe400078fdaff */
[-C--:B------:R-:W-:Y:S02]  /*3080*/  LEA.HI.SX32 R28, R28, R111.reuse, 0x1b ;  /* 0x0000006f1c1c7211 */ /* 0x080fe400078fdaff */
[-C--:B------:R-:W-:Y:S02]  /*3090*/  LEA.HI.SX32 R30, R30, R111.reuse, 0x1b ;  /* 0x0000006f1e1e7211 */ /* 0x080fe400078fdaff */
[-C--:B------:R-:W-:Y:S02]  /*30a0*/  LEA.HI.SX32 R32, R32, R111.reuse, 0x1b ;  /* 0x0000006f20207211 */ /* 0x080fe400078fdaff */
[----:B------:R-:W-:Y:S02]  /*30b0*/  LEA.HI.SX32 R34, R34, R111, 0x1b ;  /* 0x0000006f22227211 */ /* 0x000fe400078fdaff */
[----:B------:R-:W-:-:S02]  /*30c0*/  LOP3.LUT R214, R214, 0xfffffbff, RZ, 0xc0, !PT ;  /* 0xfffffbffd6d67812 */ /* 0x000fc400078ec0ff */
[----:B------:R-:W-:Y:S02]  /*30d0*/  LEA R42, R39, UR6, 0x2 ;  /* 0x00000006272a7c11 */ /* 0x000fe4000f8e10ff */
[----:B------:R-:W-:Y:S02]  /*30e0*/  LEA R52, R37, UR6, 0x2 ;  /* 0x0000000625347c11 */ /* 0x000fe4000f8e10ff */
[----:B------:R-:W-:Y:S02]  /*30f0*/  LEA R43, R36, UR6, 0x2 ;  /* 0x00000006242b7c11 */ /* 0x000fe4000f8e10ff */
[----:B------:R-:W-:Y:S02]  /*3100*/  LEA R39, R38, UR6, 0x2 ;  /* 0x0000000626277c11 */ /* 0x000fe4000f8e10ff */
[----:B------:R-:W-:Y:S02]  /*3110*/  MOV R93, RZ ;  /* 0x000000ff005d7202 */ /* 0x000fe40000000f00 */
        /* <DEDUP_REMOVED lines=16> */
[----:B------:R-:W-:Y:S02]  /*3220*/  @P1 LOP3.LUT R214, R214, 0x400, RZ, 0xfc, !PT ;  /* 0x00000400d6d61812 */ /* 0x000fe400078efcff */
[----:B------:R-:W-:Y:S02]  /*3230*/  LEA R40, R40, UR6, 0x2 ;  /* 0x0000000628287c11 */ /* 0x000fe4000f8e10ff */
[----:B------:R-:W-:-:S02]  /*3240*/  LEA R38, R164, UR6, 0x2 ;  /* 0x00000006a4267c11 */ /* 0x000fc4000f8e10ff */
[----:B------:R-:W-:Y:S02]  /*3250*/  LEA R37, R166, UR6, 0x2 ;  /* 0x00000006a6257c11 */ /* 0x000fe4000f8e10ff */
[----:B------:R-:W-:Y:S02]  /*3260*/  LEA R36, R168, UR6, 0x2 ;  /* 0x00000006a8247c11 */ /* 0x000fe4000f8e10ff */
[----:B01234-:R-:W-:-:S07]  /*3270*/  LEA R0, R170, UR6, 0x2 ;  /* 0x00000006aa007c11 */ /* 0x01ffce000f8e10ff */
.L_x_16145:
[----:B0-----:R-:W-:Y:S01]  /*3280*/  HFMA2 R7, -RZ, RZ, 0, 0 ;  /* 0x00000000ff077431 */ /* 0x001fe200000001ff */
[----:B------:R-:W-:Y:S01]  /*3290*/  MOV R6, R142 ;  /* 0x0000008e00067202 */ /* 0x000fe20000000f00 */
[----:B------:R-:W-:Y:S01]  /*32a0*/  HFMA2 R177, -RZ, RZ, 0, 0 ;  /* 0x00000000ffb17431 */ /* 0x000fe200000001ff */
[----:B------:R-:W-:Y:S01]  /*32b0*/  IADD3 R164, PT, PT, R118, 0x80, RZ ;  /* 0x0000008076a47810 */ /* 0x000fe20007ffe0ff */
[----:B------:R-:W-:Y:S01]  /*32c0*/  HFMA2 R35, -RZ, RZ, 0, 0 ;  /* 0x00000000ff237431 */ /* 0x000fe200000001ff */
[----:B------:R-:W-:Y:S02]  /*32d0*/  P2R R185, PR, RZ, 0x1 ;  /* 0x00000001ffb97803 */ /* 0x000fe40000000000 */
[----:B------:R-:W-:Y:S02]  /*32e0*/  CS2R R186, SRZ ;  /* 0x0000000000ba7805 */ /* 0x000fe4000001ff00 */
[----:B------:R-:W-:Y:S01]  /*32f0*/  ISETP.GE.AND P0, PT, R164, R59, PT ;  /* 0x0000003ba400720c */ /* 0x000fe20003f06270 */
[----:B------:R-:W-:Y:S01]  /*3300*/  HFMA2 R171, -RZ, RZ, 0, 0 ;  /* 0x00000000ffab7431 */ /* 0x000fe200000001ff */
[----:B------:R-:W-:Y:S01]  /*3310*/  MOV R26, R2 ;  /* 0x00000002001a7202 */ /* 0x000fe20000000f00 */
[----:B------:R-:W-:Y:S01]  /*3320*/  IMAD.WIDE.U32 R4, R18, UR4, R6 ;  /* 0x0000000412047c25 */ /* 0x000fe2000f8e0006 */
[----:B------:R-:W-:-:S03]  /*3330*/  MOV R27, R155 ;  /* 0x0000009b001b7202 */ /* 0x000fc60000000f00 */
[----:B------:R-:W-:Y:S01]  /*3340*/  HFMA2 R173, -RZ, RZ, 0, 0 ;  /* 0x00000000ffad7431 */ /* 0x000fe200000001ff */
[----:B------:R-:W-:Y:S01]  /*3350*/  MOV R164, RZ ;  /* 0x000000ff00a47202 */ /* 0x000fe20000000f00 */
[----:B------:R-:W-:Y:S01]  /*3360*/  IMAD R29, R19, UR4, R5 ;  /* 0x00000004131d7c24 */ /* 0x000fe2000f8e0205 */
[----:B------:R-:W-:Y:S01]  /*3370*/  LEA R30, P2, R4, R151, 0x2 ;  /* 0x00000097041e7211 */ /* 0x000fe200078410ff */
[----:B------:R-:W-:Y:S01]  /*3380*/  IMAD.WIDE.U32 R6, R20, UR4, R6 ;  /* 0x0000000414067c25 */ /* 0x000fe2000f8e0006 */
[----:B------:R-:W-:Y:S02]  /*3390*/  IADD3 R182, PT, PT, R118, 0x160, RZ ;  /* 0x0000016076b67810 */ /* 0x000fe40007ffe0ff */
[----:B------:R-:W-:Y:S02]  /*33a0*/  CS2R R174, SRZ ;  /* 0x0000000000ae7805 */ /* 0x000fe4000001ff00 */
[----:B------:R-:W-:Y:S01]  /*33b0*/  LEA.HI.X R31, R4, R149, R29, 0x2, P2 ;  /* 0x00000095041f7211 */ /* 0x000fe200010f141d */
[----:B------:R-:W-:Y:S01]  /*33c0*/  IMAD.WIDE.U32 R26, R14, UR4, R26 ;  /* 0x000000040e1a7c25 */ /* 0x000fe2000f8e001a */
[----:B------:R-:W-:-:S03]  /*33d0*/  P2R R183, PR, RZ, 0x1 ;  /* 0x00000001ffb77803 */ /* 0x000fc60000000000 */
[----:B------:R-:W-:Y:S01]  /*33e0*/  HFMA2 R192, -RZ, RZ, 0, 0 ;  /* 0x00000000ffc07431 */ /* 0x000fe200000001ff */
[-C--:B------:R-:W-:Y:S01]  /*33f0*/  ISETP.GE.AND P6, PT, R116, R59.reuse, PT ;  /* 0x0000003b7400720c */ /* 0x080fe20003fc6270 */
[----:B--2---:R-:W2:Y:S01]  /*3400*/  @!P0 LDG.E R164, desc[UR16][R30.64+0x280] ;  /* 0x000280101ea48981 */ /* 0x004ea2000c1e1900 */
[----:B------:R-:W-:Y:S01]  /*3410*/  ISETP.GE.AND P0, PT, R182, R59, PT ;  /* 0x0000003bb600720c */ /* 0x000fe20003f06270 */
[----:B------:R-:W-:Y:S01]  /*3420*/  IMAD R5, R21, UR4, R7 ;  /* 0x0000000415057c24 */ /* 0x000fe2000f8e0207 */
[----:B------:R-:W-:Y:S01]  /*3430*/  IADD3 R34, PT, PT, R118, 0x60, RZ ;  /* 0x0000006076227810 */ /* 0x000fe20007ffe0ff */
[----:B------:R-:W-:Y:S01]  /*3440*/  IMAD R7, R15, UR4, R27 ;  /* 0x000000040f077c24 */ /* 0x000fe2000f8e021b */
[----:B------:R-:W-:Y:S02]  /*3450*/  LEA R28, P3, R6, R147, 0x2 ;  /* 0x00000093061c7211 */ /* 0x000fe400078610ff */
[----:B------:R-:W-:Y:S02]  /*3460*/  LEA R32, P1, R26, R16, 0x3 ;  /* 0x000000101a207211 */ /* 0x000fe400078218ff */
[----:B------:R-:W-:-:S02]  /*3470*/  ISETP.GE.AND P5, PT, R114, R59, PT ;  /* 0x0000003b7200720c */ /* 0x000fc40003fa6270 */
[----:B------:R-:W-:Y:S02]  /*3480*/  ISETP.GE.AND P4, PT, R34, R59, PT ;  /* 0x0000003b2200720c */ /* 0x000fe40003f86270 */
[----:B------:R-:W-:Y:S01]  /*3490*/  LEA.HI.X R29, R6, R145, R5, 0x2, P3 ;  /* 0x00000091061d7211 */ /* 0x000fe200018f1405 */
[----:B---3--:R-:W3:Y:S01]  /*34a0*/  @!P0 LDG.E R177, desc[UR16][R30.64+0x600] ;  /* 0x000600101eb18981 */ /* 0x008ee2000c1e1900 */
[----:B------:R-:W-:Y:S02]  /*34b0*/  LEA.HI.X R33, R26, R17, R7, 0x3, P1 ;  /* 0x000000111a217211 */ /* 0x000fe400008f1c07 */
[----:B------:R-:W-:Y:S02]  /*34c0*/  CS2R R6, SRZ ;  /* 0x0000000000067805 */ /* 0x000fe4000001ff00 */
[----:B------:R-:W-:Y:S02]  /*34d0*/  LOP3.LUT P3, RZ, R214, 0x400, RZ, 0xc0, !PT ;  /* 0x00000400d6ff7812 */ /* 0x000fe4000786c0ff */
[----:B------:R-:W-:-:S02]  /*34e0*/  CS2R R4, SRZ ;  /* 0x0000000000047805 */ /* 0x000fc4000001ff00 */
[CC--:B------:R-:W-:Y:S02]  /*34f0*/  ISETP.GE.AND P2, PT, R118.reuse, R59.reuse, PT ;  /* 0x0000003b7600720c */ /* 0x0c0fe40003f46270 */
[C---:B------:R-:W-:Y:S01]  /*3500*/  IADD3 R184, PT, PT, R118.reuse, 0x180, RZ ;  /* 0x0000018076b87810 */ /* 0x040fe20007ffe0ff */
[----:B------:R-:W4:Y:S01]  /*3510*/  @!P6 LDG.E R7, desc[UR16][R30.64+0x100] ;  /* 0x000100101e07e981 */ /* 0x000f22000c1e1900 */
[----:B------:R-:W-:Y:S02]  /*3520*/  IADD3 R178, PT, PT, R118, 0x140, RZ ;  /* 0x0000014076b27810 */ /* 0x000fe40007ffe0ff */
[-C--:B------:R-:W-:Y:S01]  /*3530*/  ISETP.GE.AND P0, PT, R184, R59.reuse, PT ;  /* 0x0000003bb800720c */ /* 0x080fe20003f06270 */
[----:B------:R-:W5:Y:S01]  /*3540*/  @!P5 LDG.E R6, desc[UR16][R30.64+0x180] ;  /* 0x000180101e06d981 */ /* 0x000f62000c1e1900 */
[----:B------:R-:W-:Y:S02]  /*3550*/  ISETP.GE.AND P6, PT, R178, R59, PT ;  /* 0x0000003bb200720c */ /* 0x000fe40003fc6270 */
[C---:B------:R-:W-:Y:S01]  /*3560*/  IADD3 R26, PT, PT, R118.reuse, 0xa0, RZ ;  /* 0x000000a0761a7810 */ /* 0x040fe20007ffe0ff */
[----:B------:R-:W2:Y:S01]  /*3570*/  @!P4 LDG.E R35, desc[UR16][R30.64+0x200] ;  /* 0x000200101e23c981 */ /* 0x000ea2000c1e1900 */
[----:B------:R-:W-:-:S02]  /*3580*/  IADD3 R166, PT, PT, R118, 0xc0, RZ ;  /* 0x000000c076a67810 */ /* 0x000fc40007ffe0ff */
[C---:B------:R-:W-:Y:S01]  /*3590*/  IADD3 R170, PT, PT, R118.reuse, 0xe0, RZ ;  /* 0x000000e076aa7810 */ /* 0x040fe20007ffe0ff */
[----:B------:R-:W3:Y:S01]  /*35a0*/  @!P3 LDG.E R5, desc[UR16][R30.64] ;  /* 0x000000101e05b981 */ /* 0x000ee2000c1e1900 */
[C---:B------:R-:W-:Y:S02]  /*35b0*/  IADD3 R172, PT, PT, R118.reuse, 0x100, RZ ;  /* 0x0000010076ac7810 */ /* 0x040fe40007ffe0ff */
[----:B------:R-:W-:Y:S01]  /*35c0*/  IADD3 R176, PT, PT, R118, 0x120, RZ ;  /* 0x0000012076b07810 */ /* 0x000fe20007ffe0ff */
[----:B------:R-:W4:Y:S01]  /*35d0*/  @!P2 LDG.E R4, desc[UR16][R30.64+0x80] ;  /* 0x000080101e04a981 */ /* 0x000f22000c1e1900 */
[-C--:B------:R-:W-:Y:S02]  /*35e0*/  ISETP.GE.AND P5, PT, R26, R59.reuse, PT ;  /* 0x0000003b1a00720c */ /* 0x080fe40003fa6270 */
[----:B------:R-:W-:Y:S01]  /*35f0*/  ISETP.GE.AND P4, PT, R166, R59, PT ;  /* 0x0000003ba600720c */ /* 0x000fe20003f86270 */
[----:B------:R-:W2:Y:S01]  /*3600*/  @!P0 LDG.E R186, desc[UR16][R30.64+0x680] ;  /* 0x000680101eba8981 */ /* 0x000ea2000c1e1900 */
[----:B------:R-:W-:-:S02]  /*3610*/  MOV R180, RZ ;  /* 0x000000ff00b47202 */ /* 0x000fc40000000f00 */
[-C--:B------:R-:W-:Y:S01]  /*3620*/  ISETP.GE.AND P3, PT, R170, R59.reuse, PT ;  /* 0x0000003baa00720c */ /* 0x080fe20003f66270 */
[----:B------:R0:W2:Y:S01]  /*3630*/  LDG.E.64 R26, desc[UR16][R32.64] ;  /* 0x00000010201a7981 */ /* 0x0000a2000c1e1b00 */
[-C--:B------:R-:W-:Y:S02]  /*3640*/  ISETP.GE.AND P2, PT, R172, R59.reuse, PT ;  /* 0x0000003bac00720c */ /* 0x080fe40003f46270 */
[----:B------:R-:W-:Y:S01]  /*3650*/  IADD3 R188, PT, PT, R118, 0x1a0, RZ ;  /* 0x000001a076bc7810 */ /* 0x000fe20007ffe0ff */
[----:B------:R-:W2:Y:S01]  /*3660*/  @!P6 LDG.E R180, desc[UR16][R30.64+0x580] ;  /* 0x000580101eb4e981 */ /* 0x000ea2000c1e1900 */
[----:B------:R-:W-:Y:S02]  /*3670*/  ISETP.GE.AND P1, PT, R176, R59, PT ;  /* 0x0000003bb000720c */ /* 0x000fe40003f26270 */
[----:B------:R-:W-:Y:S01]  /*3680*/  IADD3 R190, PT, PT, R118, 0x1c0, RZ ;  /* 0x000001c076be7810 */ /* 0x000fe20007ffe0ff */
[----:B------:R-:W2:Y:S01]  /*3690*/  @!P5 LDG.E R171, desc[UR16][R30.64+0x300] ;  /* 0x000300101eabd981 */ /* 0x000ea2000c1e1900 */
[----:B------:R-:W-:-:S02]  /*36a0*/  MOV R168, RZ ;  /* 0x000000ff00a87202 */ /* 0x000fc40000000f00 */
[-C--:B------:R-:W-:Y:S01]  /*36b0*/  ISETP.GE.AND P0, PT, R188, R59.reuse, PT ;  /* 0x0000003bbc00720c */ /* 0x080fe20003f06270 */
[----:B------:R-:W2:Y:S01]  /*36c0*/  @!P3 LDG.E R173, desc[UR16][R30.64+0x400] ;  /* 0x000400101eadb981 */ /* 0x000ea2000c1e1900 */
[----:B------:R-:W-:Y:S02]  /*36d0*/  ISETP.GE.AND P6, PT, R190, R59, PT ;  /* 0x0000003bbe00720c */ /* 0x000fe40003fc6270 */
[----:B------:R-:W-:Y:S01]  /*36e0*/  MOV R179, RZ ;  /* 0x000000ff00b37202 */ /* 0x000fe20000000f00 */
[----:B------:R-:W2:Y:S04]  /*36f0*/  @!P4 LDG.E R168, desc[UR16][R30.64+0x380] ;  /* 0x000380101ea8c981 */ /* 0x000ea8000c1e1900 */
[----:B------:R-:W2:Y:S04]  /*3700*/  @!P2 LDG.E R174, desc[UR16][R30.64+0x480] ;  /* 0x000480101eaea981 */ /* 0x000ea8000c1e1900 */
[----:B------:R-:W2:Y:S04]  /*3710*/  @!P1 LDG.E R175, desc[UR16][R30.64+0x500] ;  /* 0x000500101eaf9981 */ /* 0x000ea8000c1e1900 */
[----:B------:R-:W2:Y:S04]  /*3720*/  @!P0 LDG.E R179, desc[UR16][R30.64+0x700] ;  /* 0x000700101eb38981 */ /* 0x000ea8000c1e1900 */
[----:B------:R-:W2:Y:S01]  /*3730*/  @!P6 LDG.E R192, desc[UR16][R30.64+0x780] ;  /* 0x000780101ec0e981 */ /* 0x000ea2000c1e1900 */
[----:B------:R-:W-:-:S02]  /*3740*/  P2R R181, PR, RZ, 0x20 ;  /* 0x00000020ffb57803 */ /* 0x000fc40000000000 */
[-C--:B------:R-:W-:Y:S02]  /*3750*/  ISETP.GE.AND P5, PT, R118, R59.reuse, PT ;  /* 0x0000003b7600720c */ /* 0x080fe40003fa6270 */
[----:B------:R-:W-:Y:S02]  /*3760*/  ISETP.GE.AND P0, PT, R142, R59, PT ;  /* 0x0000003b8e00720c */ /* 0x000fe40003f06270 */
[----:B0-----:R-:W-:Y:S02]  /*3770*/  CS2R R32, SRZ ;  /* 0x0000000000207805 */ /* 0x001fe4000001ff00 */
[----:B------:R-:W-:Y:S01]  /*3780*/  CS2R R190, SRZ ;  /* 0x0000000000be7805 */ /* 0x000fe2000001ff00 */
[----:B------:R-:W-:Y:S01]  /*3790*/  HFMA2 R189, -RZ, RZ, 0, 0 ;  /* 0x00000000ffbd7431 */ /* 0x000fe200000001ff */
[----:B---3--:R-:W-:Y:S04]  /*37a0*/  STS [R110], R5 ;  /* 0x000000056e007388 */ /* 0x008fe80000000800 */
[----:B----4-:R-:W-:Y:S04]  /*37b0*/  STS [R109+0x80], R4 ;  /* 0x000080046d007388 */ /* 0x010fe80000000800 */
[----:B------:R-:W-:Y:S04]  /*37c0*/  STS [R108+0x100], R7 ;  /* 0x000100076c007388 */ /* 0x000fe80000000800 */
[----:B-----5:R0:W-:Y:S04]  /*37d0*/  STS [R107+0x180], R6 ;  /* 0x000180066b007388 */ /* 0x0201e80000000800 */
[----:B--2---:R1:W-:Y:S04]  /*37e0*/  STS [R106+0x200], R35 ;  /* 0x000200236a007388 */ /* 0x0043e80000000800 */
[----:B------:R-:W-:Y:S04]  /*37f0*/  STS [R105+0x280], R164 ;  /* 0x000280a469007388 */ /* 0x000fe80000000800 */
[----:B------:R-:W-:Y:S04]  /*3800*/  STS [R104+0x300], R171 ;  /* 0x000300ab68007388 */ /* 0x000fe80000000800 */
[----:B------:R-:W-:Y:S01]  /*3810*/  STS [R103+0x380], R168 ;  /* 0x000380a867007388 */ /* 0x000fe20000000800 */
[----:B0-----:R-:W-:-:S03]  /*3820*/  CS2R R6, SRZ ;  /* 0x0000000000067805 */ /* 0x001fc6000001ff00 */
[----:B------:R-:W-:Y:S04]  /*3830*/  STS [R50+0x400], R173 ;  /* 0x000400ad32007388 */ /* 0x000fe80000000800 */
[----:B------:R-:W-:Y:S04]  /*3840*/  STS [R49+0x480], R174 ;  /* 0x000480ae31007388 */ /* 0x000fe80000000800 */
[----:B------:R-:W-:Y:S04]  /*3850*/  STS [R48+0x500], R175 ;  /* 0x000500af30007388 */ /* 0x000fe80000000800 */
[----:B------:R0:W-:Y:S04]  /*3860*/  STS [R47+0x580], R180 ;  /* 0x000580b42f007388 */ /* 0x0001e80000000800 */
[----:B------:R-:W-:Y:S01]  /*3870*/  STS [R46+0x600], R177 ;  /* 0x000600b12e007388 */ /* 0x000fe20000000800 */
[----:B------:R-:W-:-:S03]  /*3880*/  MOV R5, RZ ;  /* 0x000000ff00057202 */ /* 0x000fc60000000f00 */
[----:B------:R2:W-:Y:S04]  /*3890*/  STS [R45+0x680], R186 ;  /* 0x000680ba2d007388 */ /* 0x0005e80000000800 */
[----:B------:R-:W-:Y:S04]  /*38a0*/  STS [R44+0x700], R179 ;  /* 0x000700b32c007388 */ /* 0x000fe80000000800 */
[----:B------:R3:W-:Y:S01]  /*38b0*/  STS [R43+0x780], R192 ;  /* 0x000780c02b007388 */ /* 0x0007e20000000800 */
[----:B------:R-:W-:-:S03]  /*38c0*/  NOP ;  /* 0x0000000000007918 */ /* 0x000fc60000000000 */
[----:B------:R-:W4:Y:S01]  /*38d0*/  @!P5 LDG.E R6, desc[UR16][R28.64+0x80] ;  /* 0x000080101c06d981 */ /* 0x000f22000c1e1900 */
[----:B------:R-:W-:-:S03]  /*38e0*/  ISETP.GE.AND P5, PT, R114, R59, PT ;  /* 0x0000003b7200720c */ /* 0x000fc60003fa6270 */
[----:B------:R-:W5:Y:S01]  /*38f0*/  @!P0 LDG.E R5, desc[UR16][R28.64] ;  /* 0x000000101c058981 */ /* 0x000f62000c1e1900 */
[----:B------:R-:W-:Y:S02]  /*3900*/  ISETP.GE.AND P0, PT, R116, R59, PT ;  /* 0x0000003b7400720c */ /* 0x000fe40003f06270 */
[----:B-1----:R-:W-:Y:S01]  /*3910*/  MOV R35, RZ ;  /* 0x000000ff00237202 */ /* 0x002fe20000000f00 */
[----:B0-----:R-:W-:Y:S01]  /*3920*/  HFMA2 R180, -RZ, RZ, 0, 0 ;  /* 0x00000000ffb47431 */ /* 0x001fe200000001ff */
[----:B------:R-:W4:Y:S01]  /*3930*/  @!P3 LDG.E R187, desc[UR16][R28.64+0x400] ;  /* 0x000400101cbbb981 */ /* 0x000f22000c1e1900 */
[----:B--2---:R-:W-:Y:S02]  /*3940*/  MOV R186, RZ ;  /* 0x000000ff00ba7202 */ /* 0x004fe40000000f00 */
[----:B---3--:R-:W-:Y:S01]  /*3950*/  CS2R R192, SRZ ;  /* 0x0000000000c07805 */ /* 0x008fe2000001ff00 */
[----:B------:R-:W2:Y:S04]  /*3960*/  @!P1 LDG.E R189, desc[UR16][R28.64+0x500] ;  /* 0x000500101cbd9981 */ /* 0x000ea8000c1e1900 */
[----:B------:R-:W3:Y:S01]  /*3970*/  @!P5 LDG.E R32, desc[UR16][R28.64+0x180] ;  /* 0x000180101c20d981 */ /* 0x000ee2000c1e1900 */
[----:B------:R-:W-:-:S03]  /*3980*/  ISETP.NE.AND P5, PT, R181, RZ, PT ;  /* 0x000000ffb500720c */ /* 0x000fc60003fa5270 */
[----:B------:R-:W2:Y:S01]  /*3990*/  @!P0 LDG.E R7, desc[UR16][R28.64+0x100] ;  /* 0x000100101c078981 */ /* 0x000ea2000c1e1900 */
[-C--:B------:R-:W-:Y:S02]  /*39a0*/  ISETP.GE.AND P0, PT, R34, R59.reuse, PT ;  /* 0x0000003b2200720c */ /* 0x080fe40003f06270 */
[-C--:B------:R-:W-:Y:S01]  /*39b0*/  ISETP.GE.AND P3, PT, R182, R59.reuse, PT ;  /* 0x0000003bb600720c */ /* 0x080fe20003f66270 */
[----:B------:R-:W3:Y:S04]  /*39c0*/  @!P4 LDG.E R180, desc[UR16][R28.64+0x380] ;  /* 0x000380101cb4c981 */ /* 0x000ee8000c1e1900 */
[----:B------:R-:W3:Y:S04]  /*39d0*/  @!P2 LDG.E R186, desc[UR16][R28.64+0x480] ;  /* 0x000480101cbaa981 */ /* 0x000ee8000c1e1900 */
[----:B------:R-:W3:Y:S01]  /*39e0*/  @!P5 LDG.E R35, desc[UR16][R28.64+0x300] ;  /* 0x000300101c23d981 */ /* 0x000ee2000c1e1900 */
[----:B------:R-:W-:-:S03]  /*39f0*/  ISETP.GE.AND P5, PT, R178, R59, PT ;  /* 0x0000003bb200720c */ /* 0x000fc60003fa6270 */
[----:B------:R-:W3:Y:S01]  /*3a00*/  @!P0 LDG.E R33, desc[UR16][R28.64+0x200] ;  /* 0x000200101c218981 */ /* 0x000ee2000c1e1900 */
[----:B------:R-:W-:Y:S01]  /*3a10*/  ISETP.NE.AND P0, PT, R183, RZ, PT ;  /* 0x000000ffb700720c */ /* 0x000fe20003f05270 */
[----:B------:R-:W-:Y:S01]  /*3a20*/  HFMA2 R34, -RZ, RZ, 0, 0 ;  /* 0x00000000ff227431 */ /* 0x000fe200000001ff */
[----:B------:R-:W-:Y:S01]  /*3a30*/  ISETP.GE.AND P4, PT, R184, R59, PT ;  /* 0x0000003bb800720c */ /* 0x000fe20003f86270 */
[----:B------:R-:W3:Y:S01]  /*3a40*/  @!P3 LDG.E R191, desc[UR16][R28.64+0x600] ;  /* 0x000600101cbfb981 */ /* 0x000ee2000c1e1900 */
[----:B------:R-:W-:Y:S01]  /*3a50*/  MOV R182, RZ ;  /* 0x000000ff00b67202 */ /* 0x000fe20000000f00 */
[-C--:B------:R-:W-:Y:S01]  /*3a60*/  FMUL.FTZ R166, R85, R27.reuse ;  /* 0x0000001b55a67220 */ /* 0x080fe20000410000 */
[----:B------:R-:W-:Y:S01]  /*3a70*/  FMUL.FTZ R4, R84, R27 ;  /* 0x0000001b54047220 */ /* 0x000fe20000410000 */
[----:B------:R-:W-:Y:S01]  /*3a80*/  FMUL.FTZ R164, R26, 1.4426950216293334961 ;  /* 0x3fb8aa3b1aa47820 */ /* 0x000fe20000410000 */
[----:B------:R-:W-:Y:S04]  /*3a90*/  LDS R178, [R57+0x8] ;  /* 0x0000080039b27984 */ /* 0x000fe80000000800 */
[----:B------:R-:W3:Y:S01]  /*3aa0*/  @!P5 LDG.E R190, desc[UR16][R28.64+0x580] ;  /* 0x000580101cbed981 */ /* 0x000ee2000c1e1900 */
[----:B------:R-:W-:-:S03]  /*3ab0*/  ISETP.GE.AND P5, PT, R188, R59, PT ;  /* 0x0000003bbc00720c */ /* 0x000fc60003fa6270 */
[----:B------:R-:W3:Y:S04]  /*3ac0*/  @!P0 LDG.E R34, desc[UR16][R28.64+0x280] ;  /* 0x000280101c228981 */ /* 0x000ee8000c1e1900 */
[----:B------:R-:W3:Y:S04]  /*3ad0*/  @!P4 LDG.E R192, desc[UR16][R28.64+0x680] ;  /* 0x000680101cc0c981 */ /* 0x000ee8000c1e1900 */
[----:B------:R-:W3:Y:S04]  /*3ae0*/  @!P6 LDG.E R182, desc[UR16][R28.64+0x780] ;  /* 0x000780101cb6e981 */ /* 0x000ee8000c1e1900 */
[----:B------:R0:W3:Y:S01]  /*3af0*/  @!P5 LDG.E R193, desc[UR16][R28.64+0x700] ;  /* 0x000700101cc1d981 */ /* 0x0000e2000c1e1900 */
[----:B------:R-:W-:Y:S01]  /*3b00*/  FMUL.RZ R170, R166, 0.15915493667125701904 ;  /* 0x3e22f983a6aa7820 */ /* 0x000fe2000040c000 */
[-C--:B------:R-:W-:Y:S01]  /*3b10*/  FMUL.FTZ R166, R82, R27.reuse ;  /* 0x0000001b52a67220 */ /* 0x080fe20000410000 */
[----:B------:R-:W-:Y:S01]  /*3b20*/  FMUL.RZ R168, R4, 0.15915493667125701904 ;  /* 0x3e22f98304a87820 */ /* 0x000fe2000040c000 */
[----:B------:R-:W-:Y:S02]  /*3b30*/  LDS R176, [R56+0xc] ;  /* 0x00000c0038b07984 */ /* 0x000fe40000000800 */
[----:B------:R-:W-:Y:S01]  /*3b40*/  FMUL.RZ R171, R166, 0.15915493667125701904 ;  /* 0x3e22f983a6ab7820 */ /* 0x000fe2000040c000 */
[-C--:B------:R-:W-:Y:S01]  /*3b50*/  FMUL.FTZ R166, R82, R164.reuse ;  /* 0x000000a452a67220 */ /* 0x080fe20000410000 */
[----:B------:R-:W-:Y:S01]  /*3b60*/  LDS R183, [R54+0x14] ;  /* 0x0000140036b77984 */ /* 0x000fe20000000800 */
[-C--:B0-----:R-:W-:Y:S01]  /*3b70*/  FMUL.FTZ R28, R85, R164.reuse ;  /* 0x000000a4551c7220 */ /* 0x081fe20000410000 */
[----:B------:R-:W-:Y:S01]  /*3b80*/  MUFU.SIN R31, R168 ;  /* 0x000000a8001f7308 */ /* 0x000fe20000000400 */
[-C--:B------:R-:W-:Y:S01]  /*3b90*/  FMUL.FTZ R4, R84, R164.reuse ;  /* 0x000000a454047220 */ /* 0x080fe20000410000 */
[----:B------:R-:W-:Y:S01]  /*3ba0*/  FMUL.FTZ R199, R78, R164 ;  /* 0x000000a44ec77220 */ /* 0x000fe20000410000 */
[----:B------:R-:W-:Y:S04]  /*3bb0*/  LDS R174, [R53+0x18] ;  /* 0x0000180035ae7984 */ /* 0x000fe80000000800 */
[----:B------:R-:W-:Y:S01]  /*3bc0*/  LDS R181, [R42+0x20] ;  /* 0x000020002ab57984 */ /* 0x000fe20000000800 */
[----:B------:R0:W-:Y:S03]  /*3bd0*/  MUFU.COS R30, R168 ;  /* 0x000000a8001e7308 */ /* 0x0001e60000000000 */
[----:B------:R-:W-:Y:S04]  /*3be0*/  LDS R179, [R41+0x24] ;  /* 0x0000240029b37984 */ /* 0x000fe80000000800 */
[----:B------:R-:W-:Y:S01]  /*3bf0*/  LDS R177, [R38+0x30] ;  /* 0x0000300026b17984 */ /* 0x000fe20000000800 */
[----:B------:R-:W-:Y:S01]  /*3c00*/  MUFU.SIN R209, R170 ;  /* 0x000000aa00d17308 */ /* 0x000fe20000000400 */
[----:B0-----:R-:W-:-:S02]  /*3c10*/  FMUL.FTZ R168, R83, R27 ;  /* 0x0000001b53a87220 */ /* 0x001fc40000410000 */
[----:B------:R-:W-:Y:S05]  /*3c20*/  LDS R175, [R37+0x34] ;  /* 0x0000340025af7984 */ /* 0x000fea0000000800 */
[----:B------:R0:W-:Y:S01]  /*3c30*/  MUFU.COS R29, R170 ;  /* 0x000000aa001d7308 */ /* 0x0001e20000000000 */
[----:B------:R-:W-:Y:S01]  /*3c40*/  FMUL.RZ R172, R168, 0.15915493667125701904 ;  /* 0x3e22f983a8ac7820 */ /* 0x000fe2000040c000 */
[----:B------:R-:W-:-:S06]  /*3c50*/  FMUL.FTZ R168, R83, R164 ;  /* 0x000000a453a87220 */ /* 0x000fcc0000410000 */
[----:B------:R1:W-:Y:S01]  /*3c60*/  MUFU.EX2 R207, R166 ;  /* 0x000000a600cf7308 */ /* 0x0003e20000000800 */
[----:B0-----:R-:W-:-:S04]  /*3c70*/  FMUL.FTZ R170, R80, R27 ;  /* 0x0000001b50aa7220 */ /* 0x001fc80000410000 */
[----:B------:R-:W-:Y:S01]  /*3c80*/  FMUL.RZ R173, R170, 0.15915493667125701904 ;  /* 0x3e22f983aaad7820 */ /* 0x000fe2000040c000 */
[----:B-1----:R-:W-:Y:S02]  /*3c90*/  FMUL.FTZ R166, R81, R27 ;  /* 0x0000001b51a67220 */ /* 0x002fe40000410000 */
[----:B------:R-:W0:Y:S01]  /*3ca0*/  MUFU.EX2 R28, R28 ;  /* 0x0000001c001c7308 */ /* 0x000e220000000800 */
[----:B------:R-:W-:-:S07]  /*3cb0*/  FMUL.FTZ R170, R80, R164 ;  /* 0x000000a450aa7220 */ /* 0x000fce0000410000 */
[----:B------:R-:W-:Y:S08]  /*3cc0*/  MUFU.SIN R184, R171 ;  /* 0x000000ab00b87308 */ /* 0x000ff00000000400 */
[----:B------:R1:W-:Y:S01]  /*3cd0*/  MUFU.COS R208, R171 ;  /* 0x000000ab00d07308 */ /* 0x0003e20000000000 */
[----:B------:R-:W-:Y:S02]  /*3ce0*/  ISETP.NE.AND P0, PT, R185, RZ, PT ;  /* 0x000000ffb900720c */ /* 0x000fe40003f05270 */
[----:B------:R-:W-:Y:S01]  /*3cf0*/  LDS R185, [R55+0x10] ;  /* 0x0000100037b97984 */ /* 0x000fe20000000800 */
[----:B-1----:R-:W-:Y:S01]  /*3d00*/  FMUL.RZ R171, R166, 0.15915493667125701904 ;  /* 0x3e22f983a6ab7820 */ /* 0x002fe2000040c000 */
[-C--:B------:R-:W-:Y:S01]  /*3d10*/  FMUL.FTZ R166, R81, R164.reuse ;  /* 0x000000a451a67220 */ /* 0x080fe20000410000 */
[----:B------:R-:W-:-:S02]  /*3d20*/  FMUL.FTZ R164, R79, R164 ;  /* 0x000000a44fa47220 */ /* 0x000fc40000410000 */
[----:B------:R-:W-:Y:S08]  /*3d30*/  MUFU.SIN R196, R172 ;  /* 0x000000ac00c47308 */ /* 0x000ff00000000400 */
[----:B------:R1:W-:Y:S08]  /*3d40*/  MUFU.COS R206, R172 ;  /* 0x000000ac00ce7308 */ /* 0x0003f00000000000 */
[----:B------:R0:W-:Y:S01]  /*3d50*/  MUFU.EX2 R205, R168 ;  /* 0x000000a800cd7308 */ /* 0x0001e20000000800 */
[----:B-1----:R-:W-:Y:S07]  /*3d60*/  LDS R172, [R52+0x1c] ;  /* 0x00001c0034ac7984 */ /* 0x002fee0000000800 */
[----:B------:R-:W-:Y:S01]  /*3d70*/  MUFU.SIN R198, R173 ;  /* 0x000000ad00c67308 */ /* 0x000fe20000000400 */
[----:B0-----:R-:W-:Y:S07]  /*3d80*/  LDS R168, [R39+0x2c] ;  /* 0x00002c0027a87984 */ /* 0x001fee0000000800 */
[----:B------:R0:W-:Y:S08]  /*3d90*/  MUFU.COS R204, R173 ;  /* 0x000000ad00cc7308 */ /* 0x0001f00000000000 */
[----:B------:R1:W-:Y:S01]  /*3da0*/  MUFU.EX2 R203, R170 ;  /* 0x000000aa00cb7308 */ /* 0x0003e20000000800 */
[----:B0-----:R-:W-:Y:S07]  /*3db0*/  LDS R173, [R51] ;  /* 0x0000000033ad7984 */ /* 0x001fee0000000800 */
[----:B------:R-:W-:Y:S01]  /*3dc0*/  MUFU.SIN R200, R171 ;  /* 0x000000ab00c87308 */ /* 0x000fe20000000400 */
[----:B-1----:R-:W-:Y:S07]  /*3dd0*/  LDS R170, [R40+0x28] ;  /* 0x0000280028aa7984 */ /* 0x002fee0000000800 */
[----:B------:R0:W-:Y:S08]  /*3de0*/  MUFU.COS R202, R171 ;  /* 0x000000ab00ca7308 */ /* 0x0001f00000000000 */
[----:B------:R1:W-:Y:S01]  /*3df0*/  MUFU.EX2 R201, R166 ;  /* 0x000000a600c97308 */ /* 0x0003e20000000800 */
[----:B0-----:R-:W-:Y:S07]  /*3e00*/  LDS R171, [R58+0x4] ;  /* 0x000004003aab7984 */ /* 0x001fee0000000800 */
[----:B------:R0:W-:Y:S01]  /*3e10*/  MUFU.EX2 R197, R164 ;  /* 0x000000a400c57308 */ /* 0x0001e20000000800 */
[----:B-1----:R-:W-:Y:S01]  /*3e20*/  LDS R166, [R36+0x38] ;  /* 0x0000380024a67984 */ /* 0x002fe20000000800 */
[----:B------:R-:W-:-:S03]  /*3e30*/  FMUL.FTZ R210, R28, R29 ;  /* 0x0000001d1cd27220 */ /* 0x000fc60000410000 */
[----:B0-----:R-:W-:Y:S01]  /*3e40*/  LDS R164, [R0+0x3c] ;  /* 0x00003c0000a47984 */ /* 0x001fe20000000800 */
[----:B------:R-:W-:Y:S01]  /*3e50*/  FMUL.FTZ R209, R28, R209 ;  /* 0x000000d11cd17220 */ /* 0x000fe20000410000 */
[----:B------:R-:W-:-:S04]  /*3e60*/  FMUL.FTZ R28, R78, R27 ;  /* 0x0000001b4e1c7220 */ /* 0x000fc80000410000 */
[----:B------:R-:W-:Y:S01]  /*3e70*/  FMUL.RZ R28, R28, 0.15915493667125701904 ;  /* 0x3e22f9831c1c7820 */ /* 0x000fe2000040c000 */
[----:B------:R-:W0:Y:S03]  /*3e80*/  S2UR UR7, SR_CgaCtaId ;  /* 0x00000000000779c3 */ /* 0x000e260000008800 */
[----:B------:R-:W-:Y:S08]  /*3e90*/  MUFU.SIN R212, R28 ;  /* 0x0000001c00d47308 */ /* 0x000ff00000000400 */
[----:B------:R1:W-:Y:S08]  /*3ea0*/  MUFU.COS R218, R28 ;  /* 0x0000001c00da7308 */ /* 0x0003f00000000000 */
[----:B------:R-:W1:Y:S01]  /*3eb0*/  MUFU.EX2 R4, R4 ;  /* 0x0000000400047308 */ /* 0x000e620000000800 */
[----:B------:R-:W-:Y:S01]  /*3ec0*/  UMOV UR6, 0x400 ;  /* 0x0000040000067882 */ /* 0x000fe20000000000 */
[----:B------:R-:W-:-:S02]  /*3ed0*/  ISETP.NE.AND P2, PT, R156, RZ, PT ;  /* 0x000000ff9c00720c */ /* 0x000fc40003f45270 */
[----:B------:R-:W-:Y:S01]  /*3ee0*/  ISETP.NE.AND P1, PT, R156, 0x1f, PT ;  /* 0x0000001f9c00780c */ /* 0x000fe20003f25270 */
[----:B0-----:R-:W-:-:S03]  /*3ef0*/  ULEA UR6, UR7, UR6, 0x18 ;  /* 0x0000000607067291 */ /* 0x001fc6000f8ec0ff */
[----:B------:R-:W0:Y:S01]  /*3f00*/  MUFU.EX2 R199, R199 ;  /* 0x000000c700c77308 */ /* 0x000e220000000800 */
[----:B-----5:R5:W-:Y:S04]  /*3f10*/  STS [R110+0x840], R5 ;  /* 0x000840056e007388 */ /* 0x020be80000000800 */
[----:B----4-:R-:W-:Y:S04]  /*3f20*/  STS [R109+0x8c0], R6 ;  /* 0x0008c0066d007388 */ /* 0x010fe80000000800 */
[----:B--2---:R-:W-:Y:S04]  /*3f30*/  STS [R108+0x940], R7 ;  /* 0x000940076c007388 */ /* 0x004fe80000000800 */
[----:B---3--:R-:W-:Y:S01]  /*3f40*/  STS [R107+0x9c0], R32 ;  /* 0x0009c0206b007388 */ /* 0x008fe20000000800 */
[----:B-----5:R-:W-:-:S03]  /*3f50*/  FMUL.FTZ R5, R79, R27 ;  /* 0x0000001b4f057220 */ /* 0x020fc60000410000 */
        /* <DEDUP_REMOVED lines=9> */
[----:B--2---:R-:W-:-:S03]  /*3ff0*/  FMUL.RZ R35, R5, 0.15915493667125701904 ;  /* 0x3e22f98305237820 */ /* 0x004fc6000040c000 */
[----:B------:R-:W-:Y:S04]  /*4000*/  STS [R45+0xec0], R192 ;  /* 0x000ec0c02d007388 */ /* 0x000fe80000000800 */
[----:B------:R-:W-:Y:S04]  /*4010*/  STS [R44+0xf40], R193 ;  /* 0x000f40c12c007388 */ /* 0x000fe80000000800 */
[----:B------:R2:W-:Y:S01]  /*4020*/  STS [R43+0xfc0], R182 ;  /* 0x000fc0b62b007388 */ /* 0x0005e20000000800 */
[----:B------:R-:W-:-:S03]  /*4030*/  NOP ;  /* 0x0000000000007918 */ /* 0x000fc60000000000 */
[----:B------:R-:W3:Y:S04]  /*4040*/  LDS R6, [R51+0x840] ;  /* 0x0008400033067984 */ /* 0x000ee80000000800 */
[----:B------:R-:W4:Y:S04]  /*4050*/  LDS R180, [R58+0x844] ;  /* 0x000844003ab47984 */ /* 0x000f280000000800 */
[----:B------:R-:W5:Y:S04]  /*4060*/  LDS R5, [R57+0x848] ;  /* 0x0008480039057984 */ /* 0x000f680000000800 */
[----:B------:R-:W5:Y:S04]  /*4070*/  LDS R195, [R56+0x84c] ;  /* 0x00084c0038c37984 */ /* 0x000f680000000800 */
[----:B------:R-:W5:Y:S04]  /*4080*/  LDS R194, [R55+0x850] ;  /* 0x0008500037c27984 */ /* 0x000f680000000800 */
        /* <DEDUP_REMOVED lines=11> */
[----:B------:R-:W-:Y:S01]  /*4140*/  SHF.L.U32 R33, R112, 0x8, RZ ;  /* 0x0000000870217819 */ /* 0x000fe200000006ff */
[----:B--2---:R-:W2:Y:S03]  /*4150*/  MUFU.COS R182, R35 ;  /* 0x0000002300b67308 */ /* 0x004ea60000000000 */
[----:B------:R-:W-:-:S04]  /*4160*/  LOP3.LUT R33, R33, 0x100, RZ, 0xc0, !PT ;  /* 0x0000010021217812 */ /* 0x000fc800078ec0ff */
[----:B------:R-:W-:Y:S01]  /*4170*/  IADD3 R34, PT, PT, R33, UR4, RZ ;  /* 0x0000000421227c10 */ /* 0x000fe2000fffe0ff */
[----:B------:R-:W3:Y:S03]  /*4180*/  MUFU.SIN R186, R35 ;  /* 0x0000002300ba7308 */ /* 0x000ee60000000400 */
[----:B------:R-:W-:Y:S01]  /*4190*/  SEL R34, R34, R143, !P2 ;  /* 0x0000008f22227207 */ /* 0x000fe20005000000 */
[C---:B------:R-:W-:Y:S01]  /*41a0*/  FMUL.FTZ R30, R4.reuse, R30 ;  /* 0x0000001e041e7220 */ /* 0x040fe20000410000 */
[----:B------:R-:W-:Y:S02]  /*41b0*/  FMUL.FTZ R31, R4, R31 ;  /* 0x0000001f041f7220 */ /* 0x000fe40000410000 */
[----:B------:R-:W-:Y:S01]  /*41c0*/  LEA R34, R34, UR6, 0x3 ;  /* 0x0000000622227c11 */ /* 0x000fe2000f8e18ff */
[----:B------:R-:W-:Y:S01]  /*41d0*/  FMUL.FTZ R204, R203, R204 ;  /* 0x000000cccbcc7220 */ /* 0x000fe20000410000 */
[----:B------:R-:W-:Y:S01]  /*41e0*/  FMUL.FTZ R202, R201, R202 ;  /* 0x000000cac9ca7220 */ /* 0x000fe20000410000 */
[----:B------:R-:W-:Y:S02]  /*41f0*/  BSSY.RECONVERGENT B0, `(.L_x_16098) ;  /* 0x0000029000007945 */ /* 0x000fe40003800200 */
[----:B------:R1:W-:Y:S01]  /*4200*/  STS.64 [R34+0x2550], R30 ;  /* 0x0025501e22007388 */ /* 0x0003e20000000a00 */
[----:B------:R-:W-:Y:S01]  /*4210*/  FMUL.FTZ R206, R205, R206 ;  /* 0x000000cecdce7220 */ /* 0x000fe20000410000 */
[----:B------:R-:W-:Y:S01]  /*4220*/  FMUL.FTZ R203, R203, R198 ;  /* 0x000000c6cbcb7220 */ /* 0x000fe20000410000 */
[----:B------:R-:W-:Y:S01]  /*4230*/  FMUL.FTZ R201, R201, R200 ;  /* 0x000000c8c9c97220 */ /* 0x000fe20000410000 */
[----:B------:R-:W-:Y:S01]  /*4240*/  FMUL.FTZ R208, R207, R208 ;  /* 0x000000d0cfd07220 */ /* 0x000fe20000410000 */
[----:B------:R-:W-:Y:S01]  /*4250*/  FMUL.FTZ R205, R205, R196 ;  /* 0x000000c4cdcd7220 */ /* 0x000fe20000410000 */
[----:B0-----:R-:W-:Y:S01]  /*4260*/  FMUL.FTZ R200, R199, R218 ;  /* 0x000000dac7c87220 */ /* 0x001fe20000410000 */
[----:B--2---:R-:W-:Y:S01]  /*4270*/  FMUL.FTZ R198, R197, R182 ;  /* 0x000000b6c5c67220 */ /* 0x004fe20000410000 */
[----:B------:R-:W-:Y:S01]  /*4280*/  FMUL.FTZ R207, R207, R184 ;  /* 0x000000b8cfcf7220 */ /* 0x000fe20000410000 */
[----:B------:R-:W-:Y:S01]  /*4290*/  FMUL.FTZ R199, R199, R212 ;  /* 0x000000d4c7c77220 */ /* 0x000fe20000410000 */
[----:B---3--:R-:W-:Y:S01]  /*42a0*/  FMUL.FTZ R197, R197, R186 ;  /* 0x000000bac5c57220 */ /* 0x008fe20000410000 */
[C---:B------:R-:W-:Y:S01]  /*42b0*/  FMUL.FTZ R182, R69.reuse, R6 ;  /* 0x0000000645b67220 */ /* 0x040fe20000410000 */
[----:B----4-:R-:W-:Y:S01]  /*42c0*/  FMUL.FTZ R180, R69, -R180 ;  /* 0x800000b445b47220 */ /* 0x010fe20000410000 */
[C---:B-----5:R-:W-:Y:S01]  /*42d0*/  FMUL.FTZ R196, R68.reuse, R5 ;  /* 0x0000000544c47220 */ /* 0x060fe20000410000 */
        /* <DEDUP_REMOVED lines=25> */
.L_x_16099:
[----:B------:R0:W1:Y:S02]  /*4470*/  LDS.64 R28, [R216+UR5+0x3558] ;  /* 0x00355805d81c7984 */ /* 0x0000640008000a00 */
.L_x_16100:
[----:B------:R-:W-:Y:S05]  /*4480*/  BSYNC.RECONVERGENT B0 ;  /* 0x0000000000007941 */ /* 0x000fea0003800200 */
.L_x_16098:
        /* <DEDUP_REMOVED lines=13> */
[----:B--2---:R-:W-:Y:S01]  /*4560*/  FFMA.FTZ R4, R210, R234, -R5 ;  /* 0x000000ead2047223 */ /* 0x004fe20000010805 */
[----:B------:R-:W-:Y:S01]  /*4570*/  FMUL.FTZ R222, R80, R179 ;  /* 0x000000b350de7220 */ /* 0x000fe20000410000 */
[----:B------:R-:W2:Y:S01]  /*4580*/  @P0 LDC R213, c[0x0][0x38c] ;  /* 0x0000e300ffd50b82 */ /* 0x000ea20000000800 */
        /* <DEDUP_REMOVED lines=22> */
[----:B------:R-:W-:Y:S01]  /*46f0*/  FFMA.FTZ R7, R204, R4, -R7 ;  /* 0x00000004cc077223 */ /* 0x000fe20000010807 */
[----:B------:R-:W-:Y:S01]  /*4700*/  FMUL.FTZ R4, R30, R209 ;  /* 0x000000d11e047220 */ /* 0x000fe20000410000 */
[----:B------:R-:W-:-:S03]  /*4710*/  FFMA.FTZ R6, R204, R33, R6 ;  /* 0x00000021cc067223 */ /* 0x000fc60000010006 */
[----:B------:R-:W-:Y:S01]  /*4720*/  FFMA.FTZ R4, R31, R210, R4 ;  /* 0x000000d21f047223 */ /* 0x000fe20000010004 */
[C---:B------:R-:W-:Y:S01]  /*4730*/  FFMA.FTZ R32, R97.reuse, R222, R6 ;  /* 0x000000de61207223 */ /* 0x040fe20000010006 */
[----:B------:R-:W-:Y:S02]  /*4740*/  FFMA.FTZ R6, R97, R220, R7 ;  /* 0x000000dc61067223 */ /* 0x000fe40000010007 */
[----:B------:R-:W-:Y:S01]  /*4750*/  FMUL.FTZ R7, R207, R4 ;  /* 0x00000004cf077220 */ /* 0x000fe20000410000 */
[C---:B------:R-:W-:Y:S01]  /*4760*/  FMUL.FTZ R33, R201.reuse, R32 ;  /* 0x00000020c9217220 */ /* 0x040fe20000410000 */
[-C--:B------:R-:W-:Y:S02]  /*4770*/  FMUL.FTZ R35, R201, R6.reuse ;  /* 0x00000006c9237220 */ /* 0x080fe40000410000 */
[-C--:B------:R-:W-:Y:S01]  /*4780*/  FFMA.FTZ R7, R208, R5.reuse, -R7 ;  /* 0x00000005d0077223 */ /* 0x080fe20000010807 */
[----:B------:R-:W-:Y:S01]  /*4790*/  FMUL.FTZ R5, R207, R5 ;  /* 0x00000005cf057220 */ /* 0x000fe20000410000 */
[C---:B------:R-:W-:Y:S01]  /*47a0*/  FFMA.FTZ R6, R202.reuse, R6, -R33 ;  /* 0x00000006ca067223 */ /* 0x040fe20000010821 */
[----:B------:R-:W-:-:S02]  /*47b0*/  FFMA.FTZ R35, R202, R32, R35 ;  /* 0x00000020ca237223 */ /* 0x000fc40000010023 */
[----:B------:R-:W-:Y:S01]  /*47c0*/  FFMA.FTZ R5, R208, R4, R5 ;  /* 0x00000004d0057223 */ /* 0x000fe20000010005 */
[----:B------:R-:W-:Y:S01]  /*47d0*/  @P0 IADD3 R4, PT, PT, R144, -0x2, RZ ;  /* 0xfffffffe90040810 */ /* 0x000fe20007ffe0ff */
[C---:B------:R-:W-:Y:S01]  /*47e0*/  FFMA.FTZ R34, R96.reuse, R189, R6 ;  /* 0x000000bd60227223 */ /* 0x040fe20000010006 */
[C---:B------:R-:W-:Y:S01]  /*47f0*/  FMUL.FTZ R6, R205.reuse, R7 ;  /* 0x00000007cd067220 */ /* 0x040fe20000410000 */
[----:B------:R-:W-:Y:S01]  /*4800*/  FMUL.FTZ R33, R205, R5 ;  /* 0x00000005cd217220 */ /* 0x000fe20000410000 */
[----:B------:R-:W-:Y:S01]  /*4810*/  FFMA.FTZ R35, R96, R191, R35 ;  /* 0x000000bf60237223 */ /* 0x000fe20000010023 */
[C---:B------:R-:W-:Y:S01]  /*4820*/  FMUL.FTZ R184, R199.reuse, R34 ;  /* 0x00000022c7b87220 */ /* 0x040fe20000410000 */
[C---:B------:R-:W-:Y:S01]  /*4830*/  FFMA.FTZ R32, R206.reuse, R5, R6 ;  /* 0x00000005ce207223 */ /* 0x040fe20000010006 */
[----:B------:R-:W-:Y:S01]  /*4840*/  FFMA.FTZ R33, R206, R7, -R33 ;  /* 0x00000007ce217223 */ /* 0x000fe20000010821 */
[----:B--2---:R-:W-:Y:S01]  /*4850*/  @P0 IMAD R7, R4, R213, UR4 ;  /* 0x0000000404070e24 */ /* 0x004fe2000f8e02d5 */
[----:B------:R-:W-:Y:S01]  /*4860*/  CS2R R4, SRZ ;  /* 0x0000000000047805 */ /* 0x000fe2000001ff00 */
[----:B------:R-:W-:-:S02]  /*4870*/  FMUL.FTZ R187, R199, R35 ;  /* 0x00000023c7bb7220 */ /* 0x000fc40000410000 */
[----:B------:R-:W-:-:S04]  /*4880*/  @P0 IMAD.WIDE R6, R7, 0x10, R10 ;  /* 0x0000001007060825 */ /* 0x000fc800078e020a */
[C---:B------:R-:W-:Y:S01]  /*4890*/  FFMA.FTZ R187, R200.reuse, R34, -R187 ;  /* 0x00000022c8bb7223 */ /* 0x040fe200000108bb */
[----:B------:R-:W-:Y:S01]  /*48a0*/  FFMA.FTZ R34, R200, R35, R184 ;  /* 0x00000023c8227223 */ /* 0x000fe200000100b8 */
[----:B------:R-:W-:Y:S01]  /*48b0*/  FMUL.FTZ R184, R78, R175 ;  /* 0x000000af4eb87220 */ /* 0x000fe20000410000 */
[----:B------:R2:W4:Y:S01]  /*48c0*/  @P0 LDG.E.64 R4, desc[UR16][R6.64+0x8] ;  /* 0x0000081006040981 */ /* 0x000522000c1e1b00 */
[----:B------:R-:W-:Y:S01]  /*48d0*/  FMUL.FTZ R35, R203, R32 ;  /* 0x00000020cb237220 */ /* 0x000fe20000410000 */
[C---:B------:R-:W-:Y:S01]  /*48e0*/  FFMA.FTZ R187, R95.reuse, R186, R187 ;  /* 0x000000ba5fbb7223 */ /* 0x040fe200000100bb */
[----:B------:R-:W-:Y:S02]  /*48f0*/  FFMA.FTZ R34, R95, R184, R34 ;  /* 0x000000b85f227223 */ /* 0x000fe40000010022 */
[-C--:B------:R-:W-:Y:S01]  /*4900*/  FFMA.FTZ R35, R204, R33.reuse, -R35 ;  /* 0x00000021cc237223 */ /* 0x080fe20000010823 */
[----:B------:R-:W-:Y:S01]  /*4910*/  FMUL.FTZ R33, R203, R33 ;  /* 0x00000021cb217220 */ /* 0x000fe20000410000 */
[C---:B------:R-:W-:Y:S01]  /*4920*/  FMUL.FTZ R217, R197.reuse, R34 ;  /* 0x00000022c5d97220 */ /* 0x040fe20000410000 */
[----:B------:R-:W-:-:S02]  /*4930*/  FMUL.FTZ R219, R197, R187 ;  /* 0x000000bbc5db7220 */ /* 0x000fc40000410000 */
[----:B------:R-:W-:Y:S01]  /*4940*/  FFMA.FTZ R33, R204, R32, R33 ;  /* 0x00000020cc217223 */ /* 0x000fe20000010021 */
[C---:B------:R-:W-:Y:S01]  /*4950*/  FFMA.FTZ R32, R198.reuse, R187, -R217 ;  /* 0x000000bbc6207223 */ /* 0x040fe200000108d9 */
[----:B------:R-:W-:Y:S01]  /*4960*/  FFMA.FTZ R219, R198, R34, R219 ;  /* 0x00000022c6db7223 */ /* 0x000fe200000100db */
[----:B------:R-:W-:Y:S01]  /*4970*/  FMUL.FTZ R187, R79, R164 ;  /* 0x000000a44fbb7220 */ /* 0x000fe20000410000 */
[----:B------:R-:W-:Y:S01]  /*4980*/  FMUL.FTZ R213, R201, R35 ;  /* 0x00000023c9d57220 */ /* 0x000fe20000410000 */
[----:B------:R-:W-:Y:S02]  /*4990*/  FMUL.FTZ R217, R79, R166 ;  /* 0x000000a64fd97220 */ /* 0x000fe40000410000 */
[----:B--2---:R-:W-:Y:S01]  /*49a0*/  FFMA.FTZ R6, R94, R187, R219 ;  /* 0x000000bb5e067223 */ /* 0x004fe200000100db */
[-C--:B------:R-:W-:Y:S01]  /*49b0*/  FFMA.FTZ R213, R202, R33.reuse, R213 ;  /* 0x00000021cad57223 */ /* 0x080fe200000100d5 */
[----:B------:R-:W-:Y:S01]  /*49c0*/  FMUL.FTZ R33, R201, R33 ;  /* 0x00000021c9217220 */ /* 0x000fe20000410000 */
[----:B------:R-:W-:-:S02]  /*49d0*/  FFMA.FTZ R7, R94, R217, R32 ;  /* 0x000000d95e077223 */ /* 0x000fc40000010020 */
[----:B------:R-:W2:Y:S01]  /*49e0*/  SHFL.UP PT, R218, R6, 0x1, RZ ;  /* 0x0420000006da7989 */ /* 0x000ea200000e00ff */
[----:B------:R-:W-:Y:S01]  /*49f0*/  FFMA.FTZ R33, R202, R35, -R33 ;  /* 0x00000023ca217223 */ /* 0x000fe20000010821 */
[C---:B------:R-:W-:Y:S02]  /*4a00*/  FMUL.FTZ R35, R199.reuse, R213 ;  /* 0x000000d5c7237220 */ /* 0x040fe40000410000 */
[----:B------:R-:W5:Y:S01]  /*4a10*/  SHFL.UP PT, R212, R7, 0x1, RZ ;  /* 0x0420000007d47989 */ /* 0x000f6200000e00ff */
[-C--:B------:R-:W-:Y:S01]  /*4a20*/  FMUL.FTZ R32, R199, R33.reuse ;  /* 0x00000021c7207220 */ /* 0x080fe20000410000 */
[----:B------:R-:W-:-:S03]  /*4a30*/  FFMA.FTZ R35, R200, R33, -R35 ;  /* 0x00000021c8237223 */ /* 0x000fc60000010823 */
[----:B------:R-:W-:Y:S01]  /*4a40*/  FFMA.FTZ R213, R200, R213, R32 ;  /* 0x000000d5c8d57223 */ /* 0x000fe20000010020 */
[----:B------:R-:W-:-:S03]  /*4a50*/  FMUL.FTZ R33, R197, R35 ;  /* 0x00000023c5217220 */ /* 0x000fc60000410000 */
[-C--:B------:R-:W-:Y:S01]  /*4a60*/  FMUL.FTZ R34, R197, R213.reuse ;  /* 0x000000d5c5227220 */ /* 0x080fe20000410000 */
[C---:B------:R-:W-:Y:S01]  /*4a70*/  FFMA.FTZ R32, R198.reuse, R213, R33 ;  /* 0x000000d5c6207223 */ /* 0x040fe20000010021 */
[----:B------:R-:W-:Y:S02]  /*4a80*/  ISETP.GE.AND P1, PT, R111, 0x1, PT ;  /* 0x000000016f00780c */ /* 0x000fe40003f26270 */
        /* <DEDUP_REMOVED lines=9> */
[----:B------:R-:W2:Y:S04]  /*4b20*/  SHFL.UP PT, R219, R6, 0x2, RZ ;  /* 0x0440000006db7989 */ /* 0x000ea800000e00ff */
[----:B------:R-:W5:Y:S01]  /*4b30*/  SHFL.UP PT, R218, R7, 0x2, RZ ;  /* 0x0440000007da7989 */ /* 0x000f6200000e00ff */
[-C--:B0-----:R-:W-:Y:S01]  /*4b40*/  FMUL.FTZ R213, R33, R35.reuse ;  /* 0x0000002321d57220 */ /* 0x081fe20000410000 */
[----:B------:R-:W-:-:S03]  /*4b50*/  FMUL.FTZ R212, R32, R35 ;  /* 0x0000002320d47220 */ /* 0x000fc60000410000 */
[-C--:B---3--:R-:W-:Y:S01]  /*4b60*/  @P1 FFMA.FTZ R32, R32, R34.reuse, R213 ;  /* 0x0000002220201223 */ /* 0x088fe200000100d5 */
[----:B------:R-:W-:-:S04]  /*4b70*/  @P1 FFMA.FTZ R33, R33, R34, -R212 ;  /* 0x0000002221211223 */ /* 0x000fc800000108d4 */
[----:B------:R-:W0:Y:S01]  /*4b80*/  SHFL.UP PT, R35, R32, 0x2, RZ ;  /* 0x0440000020237989 */ /* 0x000e2200000e00ff */
[----:B------:R-:W-:-:S03]  /*4b90*/  ISETP.GE.AND P1, PT, R111, 0x2, PT ;  /* 0x000000026f00780c */ /* 0x000fc60003f26270 */
[----:B------:R-:W3:Y:S01]  /*4ba0*/  SHFL.UP PT, R34, R33, 0x2, RZ ;  /* 0x0440000021227989 */ /* 0x000ee200000e00ff */
[-C--:B--2---:R-:W-:Y:S01]  /*4bb0*/  FMUL.FTZ R213, R33, R219.reuse ;  /* 0x000000db21d57220 */ /* 0x084fe20000410000 */
[----:B------:R-:W-:-:S03]  /*4bc0*/  FMUL.FTZ R212, R32, R219 ;  /* 0x000000db20d47220 */ /* 0x000fc60000410000 */
[-C--:B-----5:R-:W-:Y:S01]  /*4bd0*/  FFMA.FTZ R213, R32, R218.reuse, R213 ;  /* 0x000000da20d57223 */ /* 0x0a0fe200000100d5 */
[----:B------:R-:W-:-:S04]  /*4be0*/  FFMA.FTZ R212, R33, R218, -R212 ;  /* 0x000000da21d47223 */ /* 0x000fc800000108d4 */
[----:B------:R-:W-:Y:S01]  /*4bf0*/  @P1 FADD.FTZ R6, R6, R213 ;  /* 0x000000d506061221 */ /* 0x000fe20000010000 */
[----:B------:R-:W-:-:S04]  /*4c00*/  @P1 FADD.FTZ R7, R7, R212 ;  /* 0x000000d407071221 */ /* 0x000fc80000010000 */
[----:B------:R-:W2:Y:S01]  /*4c10*/  SHFL.UP PT, R219, R6, 0x4, RZ ;  /* 0x0480000006db7989 */ /* 0x000ea200000e00ff */
[CC--:B0-----:R-:W-:Y:S01]  /*4c20*/  FMUL.FTZ R213, R33.reuse, R35.reuse ;  /* 0x0000002321d57220 */ /* 0x0c1fe20000410000 */
[C---:B------:R-:W-:Y:S02]  /*4c30*/  FMUL.FTZ R212, R32.reuse, R35 ;  /* 0x0000002320d47220 */ /* 0x040fe40000410000 */
[----:B------:R-:W0:Y:S01]  /*4c40*/  SHFL.UP PT, R218, R7, 0x4, RZ ;  /* 0x0480000007da7989 */ /* 0x000e2200000e00ff */
[-C--:B---3--:R-:W-:Y:S01]  /*4c50*/  @P1 FFMA.FTZ R32, R32, R34.reuse, R213 ;  /* 0x0000002220201223 */ /* 0x088fe200000100d5 */
[----:B------:R-:W-:-:S04]  /*4c60*/  @P1 FFMA.FTZ R33, R33, R34, -R212 ;  /* 0x0000002221211223 */ /* 0x000fc800000108d4 */
[----:B------:R-:W3:Y:S04]  /*4c70*/  SHFL.UP PT, R35, R32, 0x4, RZ ;  /* 0x0480000020237989 */ /* 0x000ee800000e00ff */
[----:B------:R-:W5:Y:S01]  /*4c80*/  SHFL.UP PT, R34, R33, 0x4, RZ ;  /* 0x0480000021227989 */ /* 0x000f6200000e00ff */
[----:B------:R-:W-:Y:S01]  /*4c90*/  ISETP.GE.AND P1, PT, R111, 0x4, PT ;  /* 0x000000046f00780c */ /* 0x000fe20003f26270 */
[-C--:B--2---:R-:W-:Y:S01]  /*4ca0*/  FMUL.FTZ R213, R33, R219.reuse ;  /* 0x000000db21d57220 */ /* 0x084fe20000410000 */
[----:B------:R-:W-:-:S03]  /*4cb0*/  FMUL.FTZ R212, R32, R219 ;  /* 0x000000db20d47220 */ /* 0x000fc60000410000 */
[-C--:B0-----:R-:W-:Y:S01]  /*4cc0*/  FFMA.FTZ R213, R32, R218.reuse, R213 ;  /* 0x000000da20d57223 */ /* 0x081fe200000100d5 */
[----:B------:R-:W-:-:S07]  /*4cd0*/  FFMA.FTZ R212, R33, R218, -R212 ;  /* 0x000000da21d47223 */ /* 0x000fce00000108d4 */
[----:B------:R-:W-:Y:S01]  /*4ce0*/  @P1 FADD.FTZ R6, R6, R213 ;  /* 0x000000d506061221 */ /* 0x000fe20000010000 */
[----:B------:R-:W-:Y:S01]  /*4cf0*/  @P1 FADD.FTZ R7, R7, R212 ;  /* 0x000000d407071221 */ /* 0x000fe20000010000 */
[-C--:B---3--:R-:W-:Y:S01]  /*4d00*/  FMUL.FTZ R213, R33, R35.reuse ;  /* 0x0000002321d57220 */ /* 0x088fe20000410000 */
        /* <DEDUP_REMOVED lines=26> */
[-C--:B--2---:R-:W-:Y:S01]  /*4eb0*/  FMUL.FTZ R213, R32, R34.reuse ;  /* 0x0000002220d57220 */ /* 0x084fe20000410000 */
[C---:B------:R-:W-:Y:S01]  /*4ec0*/  FMUL.FTZ R219, R33.reuse, R34 ;  /* 0x0000002221db7220 */ /* 0x040fe20000410000 */
[----:B---3--:R-:W-:Y:S01]  /*4ed0*/  FFMA.FTZ R34, R33, R35, -R218 ;  /* 0x0000002321227223 */ /* 0x008fe200000108da */
[----:B-1----:R-:W-:-:S06]  /*4ee0*/  FMUL.FTZ R218, R198, R29 ;  /* 0x0000001dc6da7220 */ /* 0x002fcc0000410000 */
[----:B-----5:R-:W-:Y:S01]  /*4ef0*/  @P1 FFMA.FTZ R33, R33, R212, -R213 ;  /* 0x000000d421211223 */ /* 0x020fe200000108d5 */
[C---:B------:R-:W-:Y:S01]  /*4f00*/  FMUL.FTZ R213, R197.reuse, R29 ;  /* 0x0000001dc5d57220 */ /* 0x040fe20000410000 */
[C---:B------:R-:W-:Y:S01]  /*4f10*/  FFMA.FTZ R218, -R197.reuse, R28, -R218 ;  /* 0x0000001cc5da7223 */ /* 0x040fe200000109da */
[C---:B------:R-:W-:Y:S01]  /*4f20*/  FFMA.FTZ R35, R32.reuse, R35, R237 ;  /* 0x0000002320237223 */ /* 0x040fe200000100ed */
[----:B------:R-:W-:Y:S01]  /*4f30*/  @P1 FFMA.FTZ R32, R32, R212, R219 ;  /* 0x000000d420201223 */ /* 0x000fe200000100db */
[-C--:B------:R-:W-:Y:S01]  /*4f40*/  FMUL.FTZ R212, R197, R229.reuse ;  /* 0x000000e5c5d47220 */ /* 0x080fe20000410000 */
[C---:B------:R-:W-:Y:S01]  /*4f50*/  FFMA.FTZ R213, R198.reuse, R28, -R213 ;  /* 0x0000001cc6d57223 */ /* 0x040fe200000108d5 */
[C---:B------:R-:W-:Y:S01]  /*4f60*/  FMUL.FTZ R239, R199.reuse, R218 ;  /* 0x000000dac7ef7220 */ /* 0x040fe20000410000 */
[C---:B------:R-:W-:Y:S01]  /*4f70*/  FFMA.FTZ R237, R198.reuse, R229, -R236 ;  /* 0x000000e5c6ed7223 */ /* 0x040fe200000108ec */
[----:B------:R-:W-:Y:S02]  /*4f80*/  FFMA.FTZ R219, R198, R231, R212 ;  /* 0x000000e7c6db7223 */ /* 0x000fe400000100d4 */
[-C--:B------:R-:W-:Y:S01]  /*4f90*/  FFMA.FTZ R239, R200, R213.reuse, R239 ;  /* 0x000000d5c8ef7223 */ /* 0x080fe200000100ef */
[----:B------:R-:W-:Y:S01]  /*4fa0*/  FADD.FTZ R237, R228, R237 ;  /* 0x000000ede4ed7221 */ /* 0x000fe20000010000 */
[----:B------:R-:W-:Y:S01]  /*4fb0*/  FMUL.FTZ R213, R199, R213 ;  /* 0x000000d5c7d57220 */ /* 0x000fe20000410000 */
[----:B------:R-:W-:-:S02]  /*4fc0*/  FADD.FTZ R219, R226, R219 ;  /* 0x000000dbe2db7221 */ /* 0x000fc40000010000 */
[C---:B------:R-:W-:Y:S01]  /*4fd0*/  FMUL.FTZ R212, R199.reuse, R237 ;  /* 0x000000edc7d47220 */ /* 0x040fe20000410000 */
[C---:B------:R-:W-:Y:S01]  /*4fe0*/  FFMA.FTZ R213, R200.reuse, R218, -R213 ;  /* 0x000000dac8d57223 */ /* 0x040fe200000108d5 */
[-C--:B------:R-:W-:Y:S02]  /*4ff0*/  FMUL.FTZ R218, R199, R219.reuse ;  /* 0x000000dbc7da7220 */ /* 0x080fe40000410000 */
[C---:B------:R-:W-:Y:S01]  /*5000*/  FFMA.FTZ R212, R200.reuse, R219, R212 ;  /* 0x000000dbc8d47223 */ /* 0x040fe200000100d4 */
[----:B------:R-:W-:Y:S01]  /*5010*/  FMUL.FTZ R219, R201, R213 ;  /* 0x000000d5c9db7220 */ /* 0x000fe20000410000 */
[----:B------:R-:W-:Y:S02]  /*5020*/  FFMA.FTZ R218, R200, R237, -R218 ;  /* 0x000000edc8da7223 */ /* 0x000fe400000108da */
[----:B------:R-:W-:Y:S01]  /*5030*/  FADD.FTZ R212, R223, R212 ;  /* 0x000000d4dfd47221 */ /* 0x000fe20000010000 */
[-C--:B------:R-:W-:Y:S01]  /*5040*/  FFMA.FTZ R219, R202, R239.reuse, R219 ;  /* 0x000000efcadb7223 */ /* 0x080fe200000100db */
[----:B------:R-:W-:Y:S01]  /*5050*/  FMUL.FTZ R239, R201, R239 ;  /* 0x000000efc9ef7220 */ /* 0x000fe20000410000 */
[----:B------:R-:W-:Y:S01]  /*5060*/  FADD.FTZ R218, R221, R218 ;  /* 0x000000daddda7221 */ /* 0x000fe20000010000 */
[----:B------:R-:W-:-:S02]  /*5070*/  FMUL.FTZ R237, R201, R212 ;  /* 0x000000d4c9ed7220 */ /* 0x000fc40000410000 */
[C---:B------:R-:W-:Y:S01]  /*5080*/  FFMA.FTZ R239, R202.reuse, R213, -R239 ;  /* 0x000000d5caef7223 */ /* 0x040fe200000108ef */
[-C--:B------:R-:W-:Y:S01]  /*5090*/  FMUL.FTZ R213, R201, R218.reuse ;  /* 0x000000dac9d57220 */ /* 0x080fe20000410000 */
[C---:B------:R-:W-:Y:S02]  /*50a0*/  FFMA.FTZ R218, R202.reuse, R218, -R237 ;  /* 0x000000dacada7223 */ /* 0x040fe400000108ed */
[----:B------:R-:W-:Y:S01]  /*50b0*/  FMUL.FTZ R237, R203, R239 ;  /* 0x000000efcbed7220 */ /* 0x000fe20000410000 */
[----:B------:R-:W-:Y:S01]  /*50c0*/  FFMA.FTZ R213, R202, R212, R213 ;  /* 0x000000d4cad57223 */ /* 0x000fe200000100d5 */
[----:B------:R-:W-:Y:S02]  /*50d0*/  FADD.FTZ R218, R211, R218 ;  /* 0x000000dad3da7221 */ /* 0x000fe40000010000 */
[-C--:B------:R-:W-:Y:S01]  /*50e0*/  FFMA.FTZ R237, R204, R219.reuse, R237 ;  /* 0x000000dbcced7223 */ /* 0x080fe200000100ed */
[C---:B------:R-:W-:Y:S01]  /*50f0*/  FMUL.FTZ R219, R203.reuse, R219 ;  /* 0x000000dbcbdb7220 */ /* 0x040fe20000410000 */
[----:B------:R-:W-:Y:S01]  /*5100*/  FADD.FTZ R213, R188, R213 ;  /* 0x000000d5bcd57221 */ /* 0x000fe20000010000 */
[----:B------:R-:W-:-:S02]  /*5110*/  FMUL.FTZ R212, R203, R218 ;  /* 0x000000dacbd47220 */ /* 0x000fc40000410000 */
[C---:B------:R-:W-:Y:S01]  /*5120*/  FFMA.FTZ R219, R204.reuse, R239, -R219 ;  /* 0x000000efccdb7223 */ /* 0x040fe200000108db */
[-C--:B------:R-:W-:Y:S01]  /*5130*/  FMUL.FTZ R239, R203, R213.reuse ;  /* 0x000000d5cbef7220 */ /* 0x080fe20000410000 */
[C---:B------:R-:W-:Y:S02]  /*5140*/  FFMA.FTZ R213, R204.reuse, R213, R212 ;  /* 0x000000d5ccd57223 */ /* 0x040fe400000100d4 */
[C---:B------:R-:W-:Y:S01]  /*5150*/  FMUL.FTZ R241, R205.reuse, R219 ;  /* 0x000000dbcdf17220 */ /* 0x040fe20000410000 */
[----:B------:R-:W-:Y:S01]  /*5160*/  FFMA.FTZ R239, R204, R218, -R239 ;  /* 0x000000daccef7223 */ /* 0x000fe200000108ef */
[----:B------:R-:W-:Y:S02]  /*5170*/  FADD.FTZ R213, R192, R213 ;  /* 0x000000d5c0d57221 */ /* 0x000fe40000010000 */
[-C--:B------:R-:W-:Y:S01]  /*5180*/  FFMA.FTZ R241, R206, R237.reuse, R241 ;  /* 0x000000edcef17223 */ /* 0x080fe200000100f1 */
[C---:B------:R-:W-:Y:S01]  /*5190*/  FMUL.FTZ R237, R205.reuse, R237 ;  /* 0x000000edcded7220 */ /* 0x040fe20000410000 */
        /* <DEDUP_REMOVED lines=19> */
[----:B------:R-:W-:Y:S01]  /*52d0*/  FMUL.FTZ R219, R209, R219 ;  /* 0x000000dbd1db7220 */ /* 0x000fe20000410000 */
[----:B------:R-:W-:Y:S01]  /*52e0*/  FADD.FTZ R218, R195, R218 ;  /* 0x000000dac3da7221 */ /* 0x000fe20000010000 */
[----:B------:R-:W-:Y:S01]  /*52f0*/  @P1 FADD.FTZ R7, R7, R34 ;  /* 0x0000002207071221 */ /* 0x000fe20000010000 */
[----:B------:R-:W-:Y:S01]  /*5300*/  @P1 FADD.FTZ R6, R6, R35 ;  /* 0x0000002306061221 */ /* 0x000fe20000010000 */
[----:B------:R-:W-:Y:S01]  /*5310*/  FFMA.FTZ R212, R210, R241, -R219 ;  /* 0x000000f1d2d47223 */ /* 0x000fe200000108db */
[C---:B------:R-:W-:Y:S01]  /*5320*/  FMUL.FTZ R236, R209.reuse, R218 ;  /* 0x000000dad1ec7220 */ /* 0x040fe20000410000 */
[----:B------:R-:W-:Y:S01]  /*5330*/  FMUL.FTZ R219, R209, R237 ;  /* 0x000000edd1db7220 */ /* 0x000fe20000410000 */
[----:B------:R-:W-:-:S02]  /*5340*/  ISETP.NE.AND P1, PT, R215, 0x1f, PT ;  /* 0x0000001fd700780c */ /* 0x000fc40003f25270 */
[C---:B------:R-:W-:Y:S01]  /*5350*/  FFMA.FTZ R237, R210.reuse, R237, R236 ;  /* 0x000000edd2ed7223 */ /* 0x040fe200000100ec */
[----:B------:R-:W-:-:S03]  /*5360*/  FFMA.FTZ R219, R210, R218, -R219 ;  /* 0x000000dad2db7223 */ /* 0x000fc600000108db */
        /* <DEDUP_REMOVED lines=25> */
.L_x_16102:
[----:B------:R-:W-:Y:S05]  /*5500*/  BSYNC.RECONVERGENT B0 ;  /* 0x0000000000007941 */ /* 0x000fea0003800200 */
.L_x_16101:
        /* <DEDUP_REMOVED lines=23> */
.L_x_16104:
[----:B------:R-:W-:Y:S05]  /*5680*/  BSYNC.RECONVERGENT B0 ;  /* 0x0000000000007941 */ /* 0x000fea0003800200 */
.L_x_16103:
        /* <DEDUP_REMOVED lines=17> */
.L_x_16106:
[----:B------:R-:W-:Y:S05]  /*57a0*/  BSYNC.RECONVERGENT B0 ;  /* 0x0000000000007941 */ /* 0x000fea0003800200 */
.L_x_16105:
        /* <DEDUP_REMOVED lines=17> */
.L_x_16108:
[----:B------:R-:W-:Y:S05]  /*58c0*/  BSYNC.RECONVERGENT B0 ;  /* 0x0000000000007941 */ /* 0x000fea0003800200 */
.L_x_16107:
        /* <DEDUP_REMOVED lines=17> */
.L_x_16110:
[----:B------:R-:W-:Y:S05]  /*59e0*/  BSYNC.RECONVERGENT B0 ;  /* 0x0000000000007941 */ /* 0x000fea0003800200 */
.L_x_16109:
[CC--:B----4-:R-:W-:Y:S01]  /*59f0*/  FMUL.FTZ R239, R33.reuse, R35.reuse ;  /* 0x0000002321ef7220 */ /* 0x0d0fe20000410000 */
[----:B------:R-:W-:Y:S01]  /*5a00*/  FMUL.FTZ R238, R32, R35 ;  /* 0x0000002320ee7220 */ /* 0x000fe20000410000 */
[----:B0-----:R-:W-:Y:S01]  /*5a10*/  SHFL.DOWN PT, R240, R212, 0x1, 0x1f ;  /* 0x08201f00d4f07f89 */ /* 0x001fe200000e0000 */
[----:B------:R-:W-:Y:S01]  /*5a20*/  ISETP.NE.AND P1, PT, R156, 0x1f, PT ;  /* 0x0000001f9c00780c */ /* 0x000fe20003f25270 */
[-C--:B------:R-:W-:Y:S01]  /*5a30*/  FFMA.FTZ R32, R32, R34.reuse, R239 ;  /* 0x0000002220207223 */ /* 0x080fe200000100ef */
[----:B------:R-:W-:Y:S01]  /*5a40*/  FFMA.FTZ R33, R33, R34, -R238 ;  /* 0x0000002221217223 */ /* 0x000fe200000108ee */
[----:B------:R-:W-:Y:S01]  /*5a50*/  SHFL.DOWN PT, R242, R218, 0x1, 0x1f ;  /* 0x08201f00daf27f89 */ /* 0x000fe200000e0000 */
[----:B------:R-:W-:Y:S01]  /*5a60*/  BSSY.RECONVERGENT B0, `(.L_x_16111) ;  /* 0x0000139000007945 */ /* 0x000fe20003800200 */
[----:B------:R-:W-:Y:S01]  /*5a70*/  @P2 FADD.FTZ R35, R237, R32 ;  /* 0x00000020ed232221 */ /* 0x000fe20000010000 */
[----:B------:R-:W-:Y:S01]  /*5a80*/  @P2 FADD.FTZ R34, R236, R33 ;  /* 0x00000021ec222221 */ /* 0x000fe20000010000 */
[----:B------:R-:W0:Y:S02]  /*5a90*/  SHFL.IDX PT, R237, R7, RZ, 0x1f ;  /* 0x00001fff07ed7589 */ /* 0x000e2400000e0000 */
[CC--:B------:R-:W-:Y:S01]  /*5aa0*/  FMUL.FTZ R239, R31.reuse, R35.reuse ;  /* 0x000000231fef7220 */ /* 0x0c0fe20000410000 */
[-C--:B------:R-:W-:Y:S01]  /*5ab0*/  FMUL.FTZ R32, R31, R34.reuse ;  /* 0x000000221f207220 */ /* 0x080fe20000410000 */
[----:B------:R-:W4:Y:S02]  /*5ac0*/  SHFL.DOWN PT, R238, R213, 0x1, 0x1f ;  /* 0x08201f00d5ee7f89 */ /* 0x000f2400000e0000 */
[C---:B------:R-:W-:Y:S01]  /*5ad0*/  FFMA.FTZ R239, R30.reuse, R34, -R239 ;  /* 0x000000221eef7223 */ /* 0x040fe200000108ef */
[----:B------:R-:W-:Y:S01]  /*5ae0*/  FFMA.FTZ R241, R30, R35, R32 ;  /* 0x000000231ef17223 */ /* 0x000fe20000010020 */
[----:B------:R-:W5:Y:S01]  /*5af0*/  SHFL.IDX PT, R236, R6, RZ, 0x1f ;  /* 0x00001fff06ec7589 */ /* 0x000f6200000e0000 */
[----:B------:R-:W-:-:S02]  /*5b00*/  IADD3 R32, P2, PT, R61, R156, RZ ;  /* 0x0000009c3d207210 */ /* 0x000fc40007f5e0ff */
[----:B------:R-:W-:Y:S01]  /*5b10*/  FADD.FTZ R224, R224, R241 ;  /* 0x000000f1e0e07221 */ /* 0x000fe20000010000 */
[----:B------:R-:W5:Y:S04]  /*5b20*/  SHFL.DOWN PT, R35, R219, 0x1, 0x1f ;  /* 0x08201f00db237f89 */ /* 0x000f6800000e0000 */
[----:B-12---:R-:W1:Y:S04]  /*5b30*/  SHFL.IDX PT, R212, R212, RZ, 0x1f ;  /* 0x00001fffd4d47589 */ /* 0x006e6800000e0000 */
[----:B------:R-:W2:Y:S01]  /*5b40*/  SHFL.IDX PT, R213, R213, RZ, 0x1f ;  /* 0x00001fffd5d57589 */ /* 0x000ea200000e0000 */
[----:B0-----:R-:W-:-:S03]  /*5b50*/  @P1 FMUL.FTZ R31, R240, R237 ;  /* 0x000000edf01f1220 */ /* 0x001fc60000410000 */
[----:B---3--:R-:W0:Y:S01]  /*5b60*/  SHFL.IDX PT, R218, R218, RZ, 0x1f ;  /* 0x00001fffdada7589 */ /* 0x008e2200000e0000 */
[----:B----4-:R-:W-:-:S03]  /*5b70*/  @P1 FMUL.FTZ R33, R238, R237 ;  /* 0x000000edee211220 */ /* 0x010fc60000410000 */
[----:B------:R-:W3:Y:S01]  /*5b80*/  SHFL.IDX PT, R219, R219, RZ, 0x1f ;  /* 0x00001fffdbdb7589 */ /* 0x000ee200000e0000 */
[-C--:B-----5:R-:W-:Y:S01]  /*5b90*/  @P1 FFMA.FTZ R30, R240, R236.reuse, R33 ;  /* 0x000000ecf01e1223 */ /* 0x0a0fe20000010021 */
[----:B------:R-:W-:Y:S01]  /*5ba0*/  LEA.HI.X.SX32 R33, R61, RZ, 0x1, P2 ;  /* 0x000000ff3d217211 */ /* 0x000fe200010f0eff */
[----:B------:R-:W-:Y:S02]  /*5bb0*/  @P1 FFMA.FTZ R31, R238, R236, -R31 ;  /* 0x000000ecee1f1223 */ /* 0x000fe4000001081f */
[----:B------:R-:W-:Y:S01]  /*5bc0*/  @P1 FADD.FTZ R237, R35, R30 ;  /* 0x0000001e23ed1221 */ /* 0x000fe20000010000 */
[----:B------:R-:W-:-:S04]  /*5bd0*/  IMAD.WIDE.U32 R34, R22, UR4, R32 ;  /* 0x0000000416227c25 */ /* 0x000fc8000f8e0020 */
[----:B------:R-:W-:Y:S01]  /*5be0*/  @P1 FADD.FTZ R236, R242, R31 ;  /* 0x0000001ff2ec1221 */ /* 0x000fe20000010000 */
        /* <DEDUP_REMOVED lines=9> */
[C---:B------:R-:W-:Y:S01]  /*5c80*/  FMUL.FTZ R234, R236.reuse, R29 ;  /* 0x0000001decea7220 */ /* 0x040fe20000410000 */
[----:B------:R-:W-:Y:S01]  /*5c90*/  FFMA.FTZ R236, R236, R28, R35 ;  /* 0x0000001cecec7223 */ /* 0x000fe20000010023 */
[C---:B------:R-:W-:Y:S01]  /*5ca0*/  FMUL.FTZ R29, R209.reuse, R224 ;  /* 0x000000e0d11d7220 */ /* 0x040fe20000410000 */
[----:B------:R-:W-:Y:S01]  /*5cb0*/  FMUL.FTZ R35, R209, R34 ;  /* 0x00000022d1237220 */ /* 0x000fe20000410000 */
[----:B------:R-:W-:Y:S01]  /*5cc0*/  FFMA.FTZ R234, R237, R28, -R234 ;  /* 0x0000001cedea7223 */ /* 0x000fe200000108ea */
[----:B------:R-:W-:Y:S01]  /*5cd0*/  ISETP.NE.AND P1, PT, R156, RZ, PT ;  /* 0x000000ff9c00720c */ /* 0x000fe20003f25270 */
[C---:B------:R-:W-:Y:S01]  /*5ce0*/  FFMA.FTZ R29, R210.reuse, R34, -R29 ;  /* 0x00000022d21d7223 */ /* 0x040fe2000001081d */
[----:B------:R-:W-:Y:S01]  /*5cf0*/  FFMA.FTZ R28, R210, R224, R35 ;  /* 0x000000e0d21c7223 */ /* 0x000fe20000010023 */
[----:B------:R-:W-:-:S02]  /*5d00*/  FADD.FTZ R229, R229, R234 ;  /* 0x000000eae5e57221 */ /* 0x000fc40000010000 */
[C---:B------:R-:W-:Y:S01]  /*5d10*/  FFMA.FTZ R29, R100.reuse, R235, R29 ;  /* 0x000000eb641d7223 */ /* 0x040fe2000001001d */
        /* <DEDUP_REMOVED lines=27> */
[C---:B------:R-:W-:Y:S01]  /*5ed0*/  FMUL.FTZ R231, R203.reuse, R227 ;  /* 0x000000e3cbe77220 */ /* 0x040fe20000410000 */
[----:B------:R-:W-:Y:S01]  /*5ee0*/  FMUL.FTZ R234, R203, R225 ;  /* 0x000000e1cbea7220 */ /* 0x000fe20000410000 */
[----:B------:R-:W-:Y:S01]  /*5ef0*/  FMUL.FTZ R233, R201, R223 ;  /* 0x000000dfc9e97220 */ /* 0x000fe20000410000 */
[----:B------:R-:W-:Y:S01]  /*5f00*/  FMUL.FTZ R241, R81, R221 ;  /* 0x000000dd51f17220 */ /* 0x000fe20000410000 */
[C---:B------:R-:W-:Y:S01]  /*5f10*/  FFMA.FTZ R236, R204.reuse, R225, R231 ;  /* 0x000000e1ccec7223 */ /* 0x040fe200000100e7 */
[----:B------:R-:W-:Y:S01]  /*5f20*/  FFMA.FTZ R231, R204, R227, -R234 ;  /* 0x000000e3cce77223 */ /* 0x000fe200000108ea */
[C---:B------:R-:W-:Y:S01]  /*5f30*/  FFMA.FTZ R234, R202.reuse, R221, -R233 ;  /* 0x000000ddcaea7223 */ /* 0x040fe200000108e9 */
[----:B------:R-:W-:Y:S01]  /*5f40*/  FFMA.FTZ R233, R202, R223, R238 ;  /* 0x000000dfcae97223 */ /* 0x000fe200000100ee */
[C---:B------:R-:W-:Y:S01]  /*5f50*/  FFMA.FTZ R222, R97.reuse, R222, R236 ;  /* 0x000000de61de7223 */ /* 0x040fe200000100ec */
[----:B------:R-:W-:Y:S01]  /*5f60*/  FFMA.FTZ R220, R97, R220, R231 ;  /* 0x000000dc61dc7223 */ /* 0x000fe200000100e7 */
[----:B------:R-:W-:Y:S01]  /*5f70*/  FADD.FTZ R211, R211, R234 ;  /* 0x000000ead3d37221 */ /* 0x000fe20000010000 */
[----:B------:R-:W-:Y:S01]  /*5f80*/  FADD.FTZ R188, R188, R233 ;  /* 0x000000e9bcbc7221 */ /* 0x000fe20000010000 */
        /* <DEDUP_REMOVED lines=33> */
[----:B-1----:R-:W-:Y:S01]  /*61a0*/  FMUL.FTZ R198, R212, R7 ;  /* 0x00000007d4c67220 */ /* 0x002fe20000410000 */
[----:B------:R-:W-:Y:S01]  /*61b0*/  FFMA.FTZ R217, R94, R217, R199 ;  /* 0x000000d95ed97223 */ /* 0x000fe200000100c7 */
[----:B------:R-:W-:Y:S01]  /*61c0*/  FADD.FTZ R195, R195, R200 ;  /* 0x000000c8c3c37221 */ /* 0x000fe20000010000 */
[----:B------:R-:W-:Y:S01]  /*61d0*/  FADD.FTZ R196, R196, R207 ;  /* 0x000000cfc4c47221 */ /* 0x000fe20000010000 */
[-C--:B--2---:R-:W-:Y:S01]  /*61e0*/  FFMA.FTZ R197, R213, R6.reuse, -R198 ;  /* 0x00000006d5c57223 */ /* 0x084fe200000108c6 */
[C---:B------:R-:W-:Y:S01]  /*61f0*/  FMUL.FTZ R198, R212.reuse, R6 ;  /* 0x00000006d4c67220 */ /* 0x040fe20000410000 */
[C---:B------:R-:W-:Y:S01]  /*6200*/  FMUL.FTZ R199, R209.reuse, R195 ;  /* 0x000000c3d1c77220 */ /* 0x040fe20000410000 */
[----:B------:R-:W-:Y:S01]  /*6210*/  FMUL.FTZ R200, R209, R196 ;  /* 0x000000c4d1c87220 */ /* 0x000fe20000410000 */
[----:B------:R-:W-:Y:S01]  /*6220*/  FMUL.FTZ R6, R212, R5 ;  /* 0x00000005d4067220 */ /* 0x000fe20000410000 */
[----:B------:R-:W-:Y:S01]  /*6230*/  FMUL.FTZ R202, R101, R84 ;  /* 0x0000005465ca7220 */ /* 0x000fe20000410000 */
[C---:B------:R-:W-:Y:S01]  /*6240*/  FFMA.FTZ R199, R210.reuse, R196, R199 ;  /* 0x000000c4d2c77223 */ /* 0x040fe200000100c7 */
[----:B------:R-:W-:Y:S01]  /*6250*/  FFMA.FTZ R203, R210, R195, -R200 ;  /* 0x000000c3d2cb7223 */ /* 0x000fe200000108c8 */
[C---:B------:R-:W-:Y:S01]  /*6260*/  FFMA.FTZ R200, R213.reuse, R7, R198 ;  /* 0x00000007d5c87223 */ /* 0x040fe200000100c6 */
[-C--:B------:R-:W-:Y:S01]  /*6270*/  FMUL.FTZ R212, R212, R4.reuse ;  /* 0x00000004d4d47220 */ /* 0x080fe20000410000 */
[----:B------:R-:W-:Y:S01]  /*6280*/  FADD.FTZ R198, R182, R199 ;  /* 0x000000c7b6c67221 */ /* 0x000fe20000010000 */
[----:B------:R-:W-:Y:S01]  /*6290*/  FFMA.FTZ R4, R213, R4, -R6 ;  /* 0x00000004d5047223 */ /* 0x000fe20000010806 */
[----:B------:R-:W-:Y:S01]  /*62a0*/  FADD.FTZ R180, R180, R203 ;  /* 0x000000cbb4b47221 */ /* 0x000fe20000010000 */
[----:B0-----:R-:W-:Y:S01]  /*62b0*/  FADD.FTZ R6, R218, R197 ;  /* 0x000000c5da067221 */ /* 0x001fe20000010000 */
[----:B---3--:R-:W-:Y:S01]  /*62c0*/  FADD.FTZ R7, R219, R200 ;  /* 0x000000c8db077221 */ /* 0x008fe20000010000 */
[----:B------:R-:W-:Y:S01]  /*62d0*/  FFMA.FTZ R197, R171, -R202, R224 ;  /* 0x800000caabc57223 */ /* 0x000fe200000100e0 */
[C---:B------:R-:W-:Y:S01]  /*62e0*/  FMUL.FTZ R200, R84.reuse, R198 ;  /* 0x000000c654c87220 */ /* 0x040fe20000410000 */
[----:B------:R-:W-:Y:S01]  /*62f0*/  FMUL.FTZ R206, R84, R180 ;  /* 0x000000b454ce7220 */ /* 0x000fe20000410000 */
[----:B------:R-:W-:Y:S01]  /*6300*/  FFMA.FTZ R182, -R173, R202, R34 ;  /* 0x000000caadb67223 */ /* 0x000fe20000010122 */
[----:B------:R-:W-:Y:S01]  /*6310*/  FFMA.FTZ R187, R94, R187, R201 ;  /* 0x000000bb5ebb7223 */ /* 0x000fe200000100c9 */
[----:B------:R-:W-:Y:S01]  /*6320*/  FMUL.FTZ R199, R197, R200 ;  /* 0x000000c8c5c77220 */ /* 0x000fe20000410000 */
[----:B------:R-:W-:Y:S01]  /*6330*/  FFMA.FTZ R5, R213, R5, R212 ;  /* 0x00000005d5057223 */ /* 0x000fe200000100d4 */
[-C--:B------:R-:W-:Y:S01]  /*6340*/  FMUL.FTZ R205, R197, R206.reuse ;  /* 0x000000cec5cd7220 */ /* 0x080fe20000410000 */
[CC--:B------:R-:W-:Y:S01]  /*6350*/  FMUL.FTZ R201, R101.reuse, R206.reuse ;  /* 0x000000ce65c97220 */ /* 0x0c0fe20000410000 */
[----:B------:R-:W-:Y:S01]  /*6360*/  FFMA.FTZ R206, R182, R206, -R199 ;  /* 0x000000ceb6ce7223 */ /* 0x000fe200000108c7 */
[----:B------:R-:W-:Y:S01]  /*6370*/  FMUL.FTZ R199, R100, R85 ;  /* 0x0000005564c77220 */ /* 0x000fe20000410000 */
[----:B------:R0:W-:Y:S01]  /*6380*/  @!P1 STS.128 [UR7+0x3650], R4 ;  /* 0x00365004ff009988 */ /* 0x0001e20008000c07 */
[-C--:B------:R-:W-:Y:S01]  /*6390*/  FFMA.FTZ R205, R182, R200.reuse, R205 ;  /* 0x000000c8b6cd7223 */ /* 0x080fe200000100cd */
[----:B------:R-:W-:Y:S01]  /*63a0*/  FMUL.FTZ R200, R101, R200 ;  /* 0x000000c865c87220 */ /* 0x000fe20000410000 */
[----:B------:R-:W-:Y:S01]  /*63b0*/  FMUL.FTZ R203, R85, R196 ;  /* 0x000000c455cb7220 */ /* 0x000fe20000410000 */
[----:B------:R-:W-:Y:S01]  /*63c0*/  FMUL.FTZ R202, R82, R194 ;  /* 0x000000c252ca7220 */ /* 0x000fe20000410000 */
[----:B------:R-:W-:Y:S01]  /*63d0*/  FMUL.FTZ R218, R80, R188 ;  /* 0x000000bc50da7220 */ /* 0x000fe20000410000 */
[----:B------:R-:W-:Y:S01]  /*63e0*/  FMUL.FTZ R231, R83, R190 ;  /* 0x000000be53e77220 */ /* 0x000fe20000410000 */
[----:B------:R1:W-:Y:S01]  /*63f0*/  STS [R141], R200 ;  /* 0x000000c88d007388 */ /* 0x0003e20000000800 */
[----:B------:R-:W-:Y:S01]  /*6400*/  FMUL.FTZ R209, R100, R203 ;  /* 0x000000cb64d17220 */ /* 0x000fe20000410000 */
[----:B------:R-:W-:Y:S01]  /*6410*/  FMUL.FTZ R213, R99, R202 ;  /* 0x000000ca63d57220 */ /* 0x000fe20000410000 */
[C---:B------:R-:W-:Y:S01]  /*6420*/  FMUL.FTZ R235, R97.reuse, R218 ;  /* 0x000000da61eb7220 */ /* 0x040fe20000410000 */
[----:B------:R2:W-:Y:S01]  /*6430*/  STS [R140+0x4], R201 ;  /* 0x000004c98c007388 */ /* 0x0005e20000000800 */
[----:B------:R-:W-:Y:S01]  /*6440*/  FMUL.FTZ R237, R97, R234 ;  /* 0x000000ea61ed7220 */ /* 0x000fe20000410000 */
[----:B------:R-:W-:Y:S01]  /*6450*/  FMUL.FTZ R239, R81, R223 ;  /* 0x000000df51ef7220 */ /* 0x000fe20000410000 */
[----:B0-----:R-:W-:Y:S01]  /*6460*/  FFMA.FTZ R7, R176, -R199, R35 ;  /* 0x800000c7b0077223 */ /* 0x001fe20000010023 */
[----:B------:R-:W-:Y:S01]  /*6470*/  FMUL.FTZ R5, R85, R195 ;  /* 0x000000c355057220 */ /* 0x000fe20000410000 */
[----:B------:R-:W-:Y:S01]  /*6480*/  FMUL.FTZ R4, R99, R82 ;  /* 0x0000005263047220 */ /* 0x000fe20000410000 */
[----:B------:R-:W-:Y:S01]  /*6490*/  FFMA.FTZ R6, -R178, R199, R29 ;  /* 0x000000c7b2067223 */ /* 0x000fe2000001011d */
[C---:B------:R-:W-:Y:S01]  /*64a0*/  FMUL.FTZ R199, R7.reuse, R203 ;  /* 0x000000cb07c77220 */ /* 0x040fe20000410000 */
[----:B------:R-:W-:Y:S01]  /*64b0*/  FMUL.FTZ R207, R7, R5 ;  /* 0x0000000507cf7220 */ /* 0x000fe20000410000 */
[-C--:B------:R-:W-:Y:S01]  /*64c0*/  FFMA.FTZ R204, R183, -R4.reuse, R230 ;  /* 0x80000004b7cc7223 */ /* 0x080fe200000100e6 */
[----:B-1----:R-:W-:Y:S01]  /*64d0*/  FMUL.FTZ R200, R82, R193 ;  /* 0x000000c152c87220 */ /* 0x002fe20000410000 */
[C---:B------:R-:W-:Y:S01]  /*64e0*/  FFMA.FTZ R208, R6.reuse, R5, -R199 ;  /* 0x0000000506d07223 */ /* 0x040fe200000108c7 */
[----:B------:R-:W-:Y:S01]  /*64f0*/  FFMA.FTZ R207, R6, R203, R207 ;  /* 0x000000cb06cf7223 */ /* 0x000fe200000100cf */
[----:B------:R-:W-:Y:S01]  /*6500*/  FFMA.FTZ R203, -R185, R4, R232 ;  /* 0x00000004b9cb7223 */ /* 0x000fe200000101e8 */
[C---:B--2---:R-:W-:Y:S01]  /*6510*/  FMUL.FTZ R201, R204.reuse, R202 ;  /* 0x000000caccc97220 */ /* 0x044fe20000410000 */
[----:B------:R-:W-:Y:S01]  /*6520*/  FMUL.FTZ R199, R97, R80 ;  /* 0x0000005061c77220 */ /* 0x000fe20000410000 */
[-C--:B------:R-:W-:Y:S01]  /*6530*/  FMUL.FTZ R4, R204, R200.reuse ;  /* 0x000000c8cc047220 */ /* 0x080fe20000410000 */
[----:B------:R-:W-:Y:S01]  /*6540*/  FMUL.FTZ R5, R100, R5 ;  /* 0x0000000564057220 */ /* 0x000fe20000410000 */
[-C--:B------:R-:W-:Y:S01]  /*6550*/  FFMA.FTZ R210, R203, R200.reuse, -R201 ;  /* 0x000000c8cbd27223 */ /* 0x080fe200000108c9 */
[----:B------:R-:W-:Y:S01]  /*6560*/  FMUL.FTZ R201, R98, R83 ;  /* 0x0000005362c97220 */ /* 0x000fe20000410000 */
[----:B------:R-:W-:Y:S01]  /*6570*/  FMUL.FTZ R219, R99, R200 ;  /* 0x000000c863db7220 */ /* 0x000fe20000410000 */
[----:B------:R0:W-:Y:S01]  /*6580*/  STS [R140+0x8], R209 ;  /* 0x000008d18c007388 */ /* 0x0001e20000000800 */
[-C--:B------:R-:W-:Y:S01]  /*6590*/  FFMA.FTZ R200, R179, -R199.reuse, R222 ;  /* 0x800000c7b3c87223 */ /* 0x080fe200000100de */
[----:B------:R-:W-:Y:S01]  /*65a0*/  FFMA.FTZ R199, -R181, R199, R220 ;  /* 0x000000c7b5c77223 */ /* 0x000fe200000101dc */
[----:B------:R-:W-:Y:S01]  /*65b0*/  FMUL.FTZ R224, R69, -R224 ;  /* 0x800000e045e07220 */ /* 0x000fe20000410000 */
[----:B------:R1:W-:Y:S01]  /*65c0*/  STS [R140+0xc], R5 ;  /* 0x00000c058c007388 */ /* 0x0003e20000000800 */
[C---:B------:R-:W-:Y:S01]  /*65d0*/  FMUL.FTZ R212, R200.reuse, R234 ;  /* 0x000000eac8d47220 */ /* 0x040fe20000410000 */
[-C--:B------:R-:W-:Y:S01]  /*65e0*/  FMUL.FTZ R236, R200, R218.reuse ;  /* 0x000000dac8ec7220 */ /* 0x080fe20000410000 */
[----:B------:R-:W-:Y:S01]  /*65f0*/  FMUL.FTZ R29, R68, R29 ;  /* 0x0000001d441d7220 */ /* 0x000fe20000410000 */
[----:B------:R2:W-:Y:S01]  /*6600*/  STS [R140+0x10], R213 ;  /* 0x000010d58c007388 */ /* 0x0005e20000000800 */
[----:B------:R-:W-:Y:S01]  /*6610*/  FFMA.FTZ R212, R199, R218, R212 ;  /* 0x000000dac7d47223 */ /* 0x000fe200000100d4 */
[----:B0-----:R-:W-:Y:S01]  /*6620*/  FFMA.FTZ R209, R203, R202, R4 ;  /* 0x000000cacbd17223 */ /* 0x001fe20000010004 */
[-C--:B------:R-:W-:Y:S01]  /*6630*/  FFMA.FTZ R202, -R174, R201.reuse, R227 ;  /* 0x000000c9aeca7223 */ /* 0x080fe200000101e3 */
[----:B------:R-:W-:Y:S01]  /*6640*/  FFMA.FTZ R201, R172, -R201, R225 ;  /* 0x800000c9acc97223 */ /* 0x000fe200000100e1 */
[----:B------:R-:W-:Y:S01]  /*6650*/  FFMA.FTZ R218, R199, R234, -R236 ;  /* 0x000000eac7da7223 */ /* 0x000fe200000108ec */
[----:B-1----:R-:W-:Y:S01]  /*6660*/  FMUL.FTZ R5, R83, R192 ;  /* 0x000000c053057220 */ /* 0x002fe20000410000 */
[----:B------:R0:W-:Y:S01]  /*6670*/  STS [R140+0x14], R219 ;  /* 0x000014db8c007388 */ /* 0x0001e20000000800 */
[----:B------:R-:W-:Y:S01]  /*6680*/  FADD.FTZ R234, RZ, R205 ;  /* 0x000000cdffea7221 */ /* 0x000fe20000010000 */
[----:B------:R-:W-:Y:S01]  /*6690*/  FADD.FTZ R205, RZ, R206 ;  /* 0x000000ceffcd7221 */ /* 0x000fe20000010000 */
[C---:B------:R-:W-:Y:S01]  /*66a0*/  FMUL.FTZ R4, R201.reuse, R5 ;  /* 0x00000005c9047220 */ /* 0x040fe20000410000 */
[----:B--2---:R-:W-:Y:S01]  /*66b0*/  FMUL.FTZ R213, R201, R231 ;  /* 0x000000e7c9d57220 */ /* 0x004fe20000410000 */
[----:B------:R-:W-:Y:S01]  /*66c0*/  FADD.FTZ R234, R234, R207 ;  /* 0x000000cfeaea7221 */ /* 0x000fe20000010000 */
[-C--:B------:R-:W-:Y:S01]  /*66d0*/  FMUL.FTZ R233, R98, R5.reuse ;  /* 0x0000000562e97220 */ /* 0x080fe20000410000 */
[----:B------:R-:W-:Y:S01]  /*66e0*/  FADD.FTZ R205, R205, R208 ;  /* 0x000000d0cdcd7221 */ /* 0x000fe20000010000 */
[----:B------:R-:W-:Y:S01]  /*66f0*/  FFMA.FTZ R213, R202, R5, R213 ;  /* 0x00000005cad57223 */ /* 0x000fe200000100d5 */
[----:B------:R-:W-:Y:S01]  /*6700*/  FADD.FTZ R234, R234, R209 ;  /* 0x000000d1eaea7221 */ /* 0x000fe20000010000 */
[----:B0-----:R-:W-:Y:S01]  /*6710*/  FFMA.FTZ R219, R202, R231, -R4 ;  /* 0x000000e7cadb7223 */ /* 0x001fe20000010804 */
[----:B------:R-:W-:Y:S01]  /*6720*/  FMUL.FTZ R4, R96, R81 ;  /* 0x0000005160047220 */ /* 0x000fe20000410000 */
[----:B------:R-:W-:Y:S01]  /*6730*/  FADD.FTZ R210, R205, R210 ;  /* 0x000000d2cdd27221 */ /* 0x000fe20000010000 */
[----:B------:R-:W-:Y:S01]  /*6740*/  FADD.FTZ R213, R234, R213 ;  /* 0x000000d5ead57221 */ /* 0x000fe20000010000 */
[----:B------:R-:W-:Y:S01]  /*6750*/  FMUL.FTZ R231, R98, R231 ;  /* 0x000000e762e77220 */ /* 0x000fe20000410000 */
[-C--:B------:R-:W-:Y:S01]  /*6760*/  FFMA.FTZ R5, -R170, R4.reuse, R189 ;  /* 0x00000004aa057223 */ /* 0x080fe200000101bd */
[----:B------:R-:W-:Y:S01]  /*6770*/  FFMA.FTZ R4, R168, -R4, R191 ;  /* 0x80000004a8047223 */ /* 0x000fe200000100bf */
[----:B------:R-:W-:Y:S01]  /*6780*/  FADD.FTZ R219, R210, R219 ;  /* 0x000000dbd2db7221 */ /* 0x000fe20000010000 */
[----:B------:R-:W-:Y:S01]  /*6790*/  FADD.FTZ R212, R213, R212 ;  /* 0x000000d4d5d47221 */ /* 0x000fe20000010000 */
[----:B------:R-:W-:Y:S01]  /*67a0*/  FMUL.FTZ R210, R94, R79 ;  /* 0x0000004f5ed27220 */ /* 0x000fe20000410000 */
[C---:B------:R-:W-:Y:S01]  /*67b0*/  FMUL.FTZ R206, R4.reuse, R241 ;  /* 0x000000f104ce7220 */ /* 0x040fe20000410000 */
[-C--:B------:R-:W-:Y:S01]  /*67c0*/  FMUL.FTZ R208, R4, R239.reuse ;  /* 0x000000ef04d07220 */ /* 0x080fe20000410000 */
[----:B------:R-:W-:Y:S01]  /*67d0*/  FADD.FTZ R218, R219, R218 ;  /* 0x000000dadbda7221 */ /* 0x000fe20000010000 */
[----:B------:R0:W-:Y:S01]  /*67e0*/  STS [R140+0x1c], R231 ;  /* 0x00001ce78c007388 */ /* 0x0001e20000000800 */
[C---:B------:R-:W-:Y:S01]  /*67f0*/  FFMA.FTZ R207, R5.reuse, R239, R206 ;  /* 0x000000ef05cf7223 */ /* 0x040fe200000100ce */
[----:B------:R-:W-:Y:S01]  /*6800*/  FMUL.FTZ R206, R78, R226 ;  /* 0x000000e24ece7220 */ /* 0x000fe20000410000 */
[----:B------:R-:W-:Y:S01]  /*6810*/  FFMA.FTZ R209, R5, R241, -R208 ;  /* 0x000000f105d17223 */ /* 0x000fe200000108d0 */
[----:B------:R-:W-:Y:S01]  /*6820*/  FMUL.FTZ R208, R95, R78 ;  /* 0x0000004e5fd07220 */ /* 0x000fe20000410000 */
[----:B------:R-:W-:Y:S01]  /*6830*/  FADD.FTZ R212, R212, R207 ;  /* 0x000000cfd4d47221 */ /* 0x000fe20000010000 */
[----:B------:R1:W-:Y:S01]  /*6840*/  STS [R140+0x18], R233 ;  /* 0x000018e98c007388 */ /* 0x0003e20000000800 */
[----:B------:R-:W-:Y:S01]  /*6850*/  FMUL.FTZ R234, R78, R228 ;  /* 0x000000e44eea7220 */ /* 0x000fe20000410000 */
[----:B------:R-:W-:Y:S01]  /*6860*/  FFMA.FTZ R207, R175, -R208, R184 ;  /* 0x800000d0afcf7223 */ /* 0x000fe200000100b8 */
[----:B------:R-:W-:Y:S01]  /*6870*/  FADD.FTZ R218, R218, R209 ;  /* 0x000000d1dada7221 */ /* 0x000fe20000010000 */
[----:B0-----:R-:W-:Y:S01]  /*6880*/  FMUL.FTZ R231, R95, R206 ;  /* 0x000000ce5fe77220 */ /* 0x001fe20000410000 */
[----:B------:R0:W-:Y:S01]  /*6890*/  STS [R140+0x20], R235 ;  /* 0x000020eb8c007388 */ /* 0x0001e20000000800 */
[----:B------:R-:W-:Y:S01]  /*68a0*/  FFMA.FTZ R209, R164, -R210, R187 ;  /* 0x800000d2a4d17223 */ /* 0x000fe200000100bb */
[----:B------:R-:W-:Y:S01]  /*68b0*/  FFMA.FTZ R208, -R177, R208, R186 ;  /* 0x000000d0b1d07223 */ /* 0x000fe200000101ba */
[----:B------:R-:W-:Y:S01]  /*68c0*/  FMUL.FTZ R205, R207, R234 ;  /* 0x000000eacfcd7220 */ /* 0x000fe20000410000 */
[----:B------:R2:W-:Y:S01]  /*68d0*/  STS [R140+0x30], R231 ;  /* 0x000030e78c007388 */ /* 0x0005e20000000800 */
[----:B-1----:R-:W-:Y:S01]  /*68e0*/  FMUL.FTZ R233, R79, R28 ;  /* 0x0000001c4fe97220 */ /* 0x002fe20000410000 */
[----:B------:R-:W-:Y:S01]  /*68f0*/  FFMA.FTZ R210, -R166, R210, R217 ;  /* 0x000000d2a6d27223 */ /* 0x000fe200000101d9 */
[-C--:B------:R-:W-:Y:S01]  /*6900*/  FFMA.FTZ R205, R208, R206.reuse, R205 ;  /* 0x000000ced0cd7223 */ /* 0x080fe200000100cd */
[----:B------:R-:W-:Y:S01]  /*6910*/  FMUL.FTZ R213, R207, R206 ;  /* 0x000000cecfd57220 */ /* 0x000fe20000410000 */
[----:B------:R-:W-:Y:S01]  /*6920*/  FMUL.FTZ R236, R209, R233 ;  /* 0x000000e9d1ec7220 */ /* 0x000fe20000410000 */
[----:B0-----:R-:W-:Y:S01]  /*6930*/  FMUL.FTZ R235, R79, R229 ;  /* 0x000000e54feb7220 */ /* 0x001fe20000410000 */
[C---:B------:R-:W-:Y:S01]  /*6940*/  FMUL.FTZ R239, R96.reuse, R239 ;  /* 0x000000ef60ef7220 */ /* 0x040fe20000410000 */
[----:B------:R-:W-:Y:S01]  /*6950*/  FMUL.FTZ R241, R96, R241 ;  /* 0x000000f160f17220 */ /* 0x000fe20000410000 */
[-C--:B------:R-:W-:Y:S01]  /*6960*/  FMUL.FTZ R219, R95, R234.reuse ;  /* 0x000000ea5fdb7220 */ /* 0x080fe20000410000 */
[-C--:B--2---:R-:W-:Y:S01]  /*6970*/  FMUL.FTZ R231, R209, R235.reuse ;  /* 0x000000ebd1e77220 */ /* 0x084fe20000410000 */
[-C--:B------:R-:W-:Y:S01]  /*6980*/  FFMA.FTZ R236, R210, R235.reuse, -R236 ;  /* 0x000000ebd2ec7223 */ /* 0x080fe200000108ec */
[----:B------:R-:W-:Y:S01]  /*6990*/  FMUL.FTZ R235, R94, R235 ;  /* 0x000000eb5eeb7220 */ /* 0x000fe20000410000 */
[----:B------:R-:W-:Y:S01]  /*69a0*/  STS [R140+0x24], R237 ;  /* 0x000024ed8c007388 */ /* 0x000fe20000000800 */
[-C--:B------:R-:W-:Y:S01]  /*69b0*/  FFMA.FTZ R206, R210, R233.reuse, R231 ;  /* 0x000000e9d2ce7223 */ /* 0x080fe200000100e7 */
[----:B------:R-:W-:Y:S01]  /*69c0*/  FMUL.FTZ R233, R94, R233 ;  /* 0x000000e95ee97220 */ /* 0x000fe20000410000 */
[----:B------:R-:W-:Y:S01]  /*69d0*/  FFMA.FTZ R213, R208, R234, -R213 ;  /* 0x000000ead0d57223 */ /* 0x000fe200000108d5 */
[----:B------:R-:W-:Y:S01]  /*69e0*/  STS [R140+0x28], R239 ;  /* 0x000028ef8c007388 */ /* 0x000fe20000000800 */
[----:B------:R-:W-:Y:S01]  /*69f0*/  FADD.FTZ R205, R212, R205 ;  /* 0x000000cdd4cd7221 */ /* 0x000fe20000010000 */
[----:B------:R-:W-:Y:S01]  /*6a00*/  FMUL.FTZ R234, R69, R34 ;  /* 0x0000002245ea7220 */ /* 0x000fe20000410000 */
[----:B------:R-:W-:Y:S01]  /*6a10*/  FADD.FTZ R213, R218, R213 ;  /* 0x000000d5dad57221 */ /* 0x000fe20000010000 */
[----:B------:R-:W-:Y:S01]  /*6a20*/  STS [R140+0x2c], R241 ;  /* 0x00002cf18c007388 */ /* 0x000fe20000000800 */
[----:B------:R-:W-:Y:S01]  /*6a30*/  FADD.FTZ R205, R205, R206 ;  /* 0x000000cecdcd7221 */ /* 0x000fe20000010000 */
[----:B------:R-:W-:Y:S01]  /*6a40*/  FMUL.FTZ R35, R68, -R35 ;  /* 0x8000002344237220 */ /* 0x000fe20000410000 */
[----:B------:R-:W-:Y:S01]  /*6a50*/  FADD.FTZ R206, R213, R236 ;  /* 0x000000ecd5ce7221 */ /* 0x000fe20000010000 */
[----:B------:R-:W-:Y:S01]  /*6a60*/  STS [R140+0x34], R219 ;  /* 0x000034db8c007388 */ /* 0x000fe20000000800 */
[C---:B------:R-:W-:Y:S01]  /*6a70*/  FMUL.FTZ R227, R66.reuse, R227 ;  /* 0x000000e342e37220 */ /* 0x040fe20000410000 */
[----:B------:R-:W-:Y:S01]  /*6a80*/  FMUL.FTZ R225, R66, -R225 ;  /* 0x800000e142e17220 */ /* 0x000fe20000410000 */
[C---:B------:R-:W-:Y:S01]  /*6a90*/  FMUL.FTZ R232, R67.reuse, R232 ;  /* 0x000000e843e87220 */ /* 0x040fe20000410000 */
[----:B------:R-:W-:Y:S01]  /*6aa0*/  STS [R140+0x38], R233 ;  /* 0x000038e98c007388 */ /* 0x000fe20000000800 */
[----:B------:R-:W-:Y:S01]  /*6ab0*/  FMUL.FTZ R230, R67, -R230 ;  /* 0x800000e643e67220 */ /* 0x000fe20000410000 */
[C---:B------:R-:W-:Y:S01]  /*6ac0*/  FMUL.FTZ R220, R65.reuse, R220 ;  /* 0x000000dc41dc7220 */ /* 0x040fe20000410000 */
[----:B------:R-:W-:Y:S01]  /*6ad0*/  FMUL.FTZ R222, R65, -R222 ;  /* 0x800000de41de7220 */ /* 0x000fe20000410000 */
[----:B------:R-:W-:Y:S01]  /*6ae0*/  STS [R140+0x3c], R235 ;  /* 0x00003ceb8c007388 */ /* 0x000fe20000000800 */
[C---:B------:R-:W-:Y:S01]  /*6af0*/  FMUL.FTZ R189, R64.reuse, R189 ;  /* 0x000000bd40bd7220 */ /* 0x040fe20000410000 */
[----:B------:R-:W-:Y:S01]  /*6b00*/  FMUL.FTZ R191, R64, -R191 ;  /* 0x800000bf40bf7220 */ /* 0x000fe20000410000 */
[C---:B------:R-:W-:Y:S01]  /*6b10*/  FMUL.FTZ R217, R62.reuse, R217 ;  /* 0x000000d93ed97220 */ /* 0x040fe20000410000 */
[----:B------:R-:W-:Y:S01]  /*6b20*/  BAR.SYNC.DEFER_BLOCKING 0x0 ;  /* 0x0000000000007b1d */ /* 0x000fe20000010000 */
[----:B------:R-:W-:-:S05]  /*6b30*/  FMUL.FTZ R187, R62, -R187 ;  /* 0x800000bb3ebb7220 */ /* 0x000fca0000410000 */
        /* <DEDUP_REMOVED lines=20> */
[----:B-----5:R-:W-:-:S03]  /*6c80*/  IADD3 R224, PT, PT, R61, R156, RZ ;  /* 0x0000009c3de07210 */ /* 0x020fc60007ffe0ff */
[----:B------:R5:W-:Y:S01]  /*6c90*/  STS [R140+0x858], R227 ;  /* 0x000858e38c007388 */ /* 0x000be20000000800 */
[----:B-1----:R-:W-:-:S03]  /*6ca0*/  MOV R29, R60 ;  /* 0x0000003c001d7202 */ /* 0x002fc60000000f00 */
[----:B------:R1:W-:Y:S01]  /*6cb0*/  STS [R140+0x85c], R225 ;  /* 0x00085ce18c007388 */ /* 0x0003e20000000800 */
[----:B--2---:R-:W-:-:S03]  /*6cc0*/  LEA R35, R29, -R224, 0x1 ;  /* 0x800000e01d237211 */ /* 0x004fc600078e08ff */
[----:B------:R2:W-:Y:S01]  /*6cd0*/  STS [R140+0x850], R232 ;  /* 0x000850e88c007388 */ /* 0x0005e20000000800 */
[----:B------:R-:W-:Y:S01]  /*6ce0*/  ISETP.GE.AND P2, PT, R35, 0x1, PT ;  /* 0x000000012300780c */ /* 0x000fe20003f46270 */
[C---:B-----5:R-:W-:Y:S02]  /*6cf0*/  FMUL.FTZ R227, R63.reuse, -R184 ;  /* 0x800000b83fe37220 */ /* 0x060fe40000410000 */
[----:B------:R2:W-:Y:S01]  /*6d00*/  STS [R140+0x854], R230 ;  /* 0x000854e68c007388 */ /* 0x0005e20000000800 */
[----:B-1----:R-:W-:-:S03]  /*6d10*/  FMUL.FTZ R225, R63, R186 ;  /* 0x000000ba3fe17220 */ /* 0x002fc60000410000 */
        /* <DEDUP_REMOVED lines=10> */
[----:B--2---:R-:W0:Y:S04]  /*6dc0*/  LDS R187, [R123+0x840] ;  /* 0x000840007bbb7984 */ /* 0x004e280000000800 */
[----:B------:R1:W-:Y:S04]  /*6dd0*/  REDG.E.ADD.F32.FTZ.RN.STRONG.GPU desc[UR16][R30.64], R213 ;  /* 0x000000d51e0079a6 */ /* 0x0003e8000c12f310 */
[----:B0-----:R1:W-:Y:S02]  /*6de0*/  REDG.E.ADD.F32.FTZ.RN.STRONG.GPU desc[UR16][R32.64], R187 ;  /* 0x000000bb200079a6 */ /* 0x0013e4000c12f310 */
.L_x_16112:
[----:B------:R-:W-:Y:S05]  /*6df0*/  BSYNC.RECONVERGENT B0 ;  /* 0x0000000000007941 */ /* 0x000fea0003800200 */
.L_x_16111:
[----:B-12---:R0:W1:Y:S01]  /*6e00*/  LDS R187, [R139+0x8c0] ;  /* 0x0008c0008bbb7984 */ /* 0x0060620000000800 */
        /* <DEDUP_REMOVED lines=8> */
[----:B-1----:R0:W-:Y:S02]  /*6e90*/  REDG.E.ADD.F32.FTZ.RN.STRONG.GPU desc[UR16][R32.64+0x80], R187 ;  /* 0x000080bb200079a6 */ /* 0x0021e4000c12f310 */
.L_x_16114:
[----:B------:R-:W-:Y:S05]  /*6ea0*/  BSYNC.RECONVERGENT B0 ;  /* 0x0000000000007941 */ /* 0x000fea0003800200 */
.L_x_16113:
[----:B01----:R0:W1:Y:S01]  /*6eb0*/  LDS R187, [R138+0x940] ;  /* 0x000940008abb7984 */ /* 0x0030620000000800 */
[----:B------:R-:W-:Y:S04]  /*6ec0*/  BSSY.RECONVERGENT B0, `(.L_x_16115) ;  /* 0x0000004000007945 */ /* 0x000fe80003800200 */
[----:B------:R-:W-:Y:S05]  /*6ed0*/  @!P2 BRA `(.L_x_16116) ;  /* 0x000000000008a947 */ /* 0x000fea0003800000 */
[----:B------:R2:W-:Y:S04]  /*6ee0*/  REDG.E.ADD.F32.FTZ.RN.STRONG.GPU desc[UR16][R30.64+0x100], R231 ;  /* 0x000100e71e0079a6 */ /* 0x0005e8000c12f310 */
[----:B-1----:R2:W-:Y:S02]  /*6ef0*/  REDG.E.ADD.F32.FTZ.RN.STRONG.GPU desc[UR16][R32.64+0x100], R187 ;  /* 0x000100bb200079a6 */ /* 0x0025e4000c12f310 */
.L_x_16116:
[----:B------:R-:W-:Y:S05]  /*6f00*/  BSYNC.RECONVERGENT B0 ;  /* 0x0000000000007941 */ /* 0x000fea0003800200 */
.L_x_16115:
[----:B-12---:R1:W2:Y:S01]  /*6f10*/  LDS R187, [R137+0x9c0] ;  /* 0x0009c00089bb7984 */ /* 0x0062a20000000800 */
[----:B------:R-:W-:Y:S04]  /*6f20*/  BSSY.RECONVERGENT B0, `(.L_x_16117) ;  /* 0x0000004000007945 */ /* 0x000fe80003800200 */
[----:B------:R-:W-:Y:S05]  /*6f30*/  @!P3 BRA `(.L_x_16118) ;  /* 0x000000000008b947 */ /* 0x000fea0003800000 */
[----:B------:R3:W-:Y:S04]  /*6f40*/  REDG.E.ADD.F32.FTZ.RN.STRONG.GPU desc[UR16][R30.64+0x180], R233 ;  /* 0x000180e91e0079a6 */ /* 0x0007e8000c12f310 */
[----:B--2---:R3:W-:Y:S02]  /*6f50*/  REDG.E.ADD.F32.FTZ.RN.STRONG.GPU desc[UR16][R32.64+0x180], R187 ;  /* 0x000180bb200079a6 */ /* 0x0047e4000c12f310 */
.L_x_16118:
[----:B------:R-:W-:Y:S05]  /*6f60*/  BSYNC.RECONVERGENT B0 ;  /* 0x0000000000007941 */ /* 0x000fea0003800200 */
.L_x_16117:
[----:B--23--:R2:W3:Y:S01]  /*6f70*/  LDS R187, [R136+0xa40] ;  /* 0x000a400088bb7984 */ /* 0x00c4e20000000800 */
[----:B------:R-:W-:Y:S04]  /*6f80*/  BSSY.RECONVERGENT B0, `(.L_x_16119) ;  /* 0x0000004000007945 */ /* 0x000fe80003800200 */
[----:B------:R-:W-:Y:S05]  /*6f90*/  @!P4 BRA `(.L_x_16120) ;  /* 0x000000000008c947 */ /* 0x000fea0003800000 */
[----:B------:R4:W-:Y:S04]  /*6fa0*/  REDG.E.ADD.F32.FTZ.RN.STRONG.GPU desc[UR16][R30.64+0x200], R235 ;  /* 0x000200eb1e0079a6 */ /* 0x0009e8000c12f310 */
[----:B---3--:R4:W-:Y:S02]  /*6fb0*/  REDG.E.ADD.F32.FTZ.RN.STRONG.GPU desc[UR16][R32.64+0x200], R187 ;  /* 0x000200bb200079a6 */ /* 0x0089e4000c12f310 */
.L_x_16120:
[----:B------:R-:W-:Y:S05]  /*6fc0*/  BSYNC.RECONVERGENT B0 ;  /* 0x0000000000007941 */ /* 0x000fea0003800200 */
.L_x_16119:
[----:B---34-:R3:W4:Y:S01]  /*6fd0*/  LDS R187, [R135+0xac0] ;  /* 0x000ac00087bb7984 */ /* 0x0187220000000800 */
[----:B------:R-:W-:Y:S04]  /*6fe0*/  BSSY.RECONVERGENT B0, `(.L_x_16121) ;  /* 0x0000004000007945 */ /* 0x000fe80003800200 */
[----:B------:R-:W-:Y:S05]  /*6ff0*/  @!P5 BRA `(.L_x_16122) ;  /* 0x000000000008d947 */ /* 0x000fea0003800000 */
[----:B------:R0:W-:Y:S04]  /*7000*/  REDG.E.ADD.F32.FTZ.RN.STRONG.GPU desc[UR16][R30.64+0x280], R237 ;  /* 0x000280ed1e0079a6 */ /* 0x0001e8000c12f310 */
[----:B----4-:R0:W-:Y:S02]  /*7010*/  REDG.E.ADD.F32.FTZ.RN.STRONG.GPU desc[UR16][R32.64+0x280], R187 ;  /* 0x000280bb200079a6 */ /* 0x0101e4000c12f310 */
.L_x_16122:
[----:B------:R-:W-:Y:S05]  /*7020*/  BSYNC.RECONVERGENT B0 ;  /* 0x0000000000007941 */ /* 0x000fea0003800200 */
.L_x_16121:
        /* <DEDUP_REMOVED lines=10> */
.L_x_16124:
[----:B------:R-:W-:Y:S05]  /*70d0*/  BSYNC.RECONVERGENT B0 ;  /* 0x0000000000007941 */ /* 0x000fea0003800200 */
.L_x_16123:
[----:B0---4-:R0:W4:Y:S01]  /*70e0*/  LDS R187, [R133+0xbc0] ;  /* 0x000bc00085bb7984 */ /* 0x0111220000000800 */
[----:B------:R-:W-:Y:S04]  /*70f0*/  BSSY.RECONVERGENT B0, `(.L_x_16125) ;  /* 0x0000004000007945 */ /* 0x000fe80003800200 */
[----:B------:R-:W-:Y:S05]  /*7100*/  @!P2 BRA `(.L_x_16126) ;  /* 0x000000000008a947 */ /* 0x000fea0003800000 */
[----:B------:R0:W-:Y:S04]  /*7110*/  REDG.E.ADD.F32.FTZ.RN.STRONG.GPU desc[UR16][R30.64+0x380], R241 ;  /* 0x000380f11e0079a6 */ /* 0x0001e8000c12f310 */
[----:B----4-:R0:W-:Y:S02]  /*7120*/  REDG.E.ADD.F32.FTZ.RN.STRONG.GPU desc[UR16][R32.64+0x380], R187 ;  /* 0x000380bb200079a6 */ /* 0x0101e4000c12f310 */
.L_x_16126:
[----:B------:R-:W-:Y:S05]  /*7130*/  BSYNC.RECONVERGENT B0 ;  /* 0x0000000000007941 */ /* 0x000fea0003800200 */
.L_x_16125:
[----:B0---4-:R0:W4:Y:S01]  /*7140*/  LDS R187, [R132+0xc40] ;  /* 0x000c400084bb7984 */ /* 0x0111220000000800 */
[----:B------:R-:W-:Y:S04]  /*7150*/  BSSY.RECONVERGENT B0, `(.L_x_16127) ;  /* 0x0000004000007945 */ /* 0x000fe80003800200 */
[----:B------:R-:W-:Y:S05]  /*7160*/  @!P3 BRA `(.L_x_16128) ;  /* 0x000000000008b947 */ /* 0x000fea0003800000 */
[----:B------:R0:W-:Y:S04]  /*7170*/  REDG.E.ADD.F32.FTZ.RN.STRONG.GPU desc[UR16][R30.64+0x400], R243 ;  /* 0x000400f31e0079a6 */ /* 0x0001e8000c12f310 */
[----:B----4-:R0:W-:Y:S02]  /*7180*/  REDG.E.ADD.F32.FTZ.RN.STRONG.GPU desc[UR16][R32.64+0x400], R187 ;  /* 0x000400bb200079a6 */ /* 0x0101e4000c12f310 */
.L_x_16128:
[----:B------:R-:W-:Y:S05]  /*7190*/  BSYNC.RECONVERGENT B0 ;  /* 0x0000000000007941 */ /* 0x000fea0003800200 */
.L_x_16127:
[----:B0---4-:R0:W4:Y:S01]  /*71a0*/  LDS R187, [R131+0xcc0] ;  /* 0x000cc00083bb7984 */ /* 0x0111220000000800 */
[----:B------:R-:W-:Y:S04]  /*71b0*/  BSSY.RECONVERGENT B0, `(.L_x_16129) ;  /* 0x0000004000007945 */ /* 0x000fe80003800200 */
[----:B------:R-:W-:Y:S05]  /*71c0*/  @!P4 BRA `(.L_x_16130) ;  /* 0x000000000008c947 */ /* 0x000fea0003800000 */
[----:B------:R0:W-:Y:S04]  /*71d0*/  REDG.E.ADD.F32.FTZ.RN.STRONG.GPU desc[UR16][R30.64+0x480], R245 ;  /* 0x000480f51e0079a6 */ /* 0x0001e8000c12f310 */
[----:B----4-:R0:W-:Y:S02]  /*71e0*/  REDG.E.ADD.F32.FTZ.RN.STRONG.GPU desc[UR16][R32.64+0x480], R187 ;  /* 0x000480bb200079a6 */ /* 0x0101e4000c12f310 */
.L_x_16130:
[----:B------:R-:W-:Y:S05]  /*71f0*/  BSYNC.RECONVERGENT B0 ;  /* 0x0000000000007941 */ /* 0x000fea0003800200 */
.L_x_16129:
[----:B0---4-:R0:W4:Y:S01]  /*7200*/  LDS R187, [R130+0xd40] ;  /* 0x000d400082bb7984 */ /* 0x0111220000000800 */
[----:B------:R-:W-:Y:S04]  /*7210*/  BSSY.RECONVERGENT B0, `(.L_x_16131) ;  /* 0x0000004000007945 */ /* 0x000fe80003800200 */
[----:B------:R-:W-:Y:S05]  /*7220*/  @!P5 BRA `(.L_x_16132) ;  /* 0x000000000008d947 */ /* 0x000fea0003800000 */
[----:B------:R0:W-:Y:S04]  /*7230*/  REDG.E.ADD.F32.FTZ.RN.STRONG.GPU desc[UR16][R30.64+0x500], R247 ;  /* 0x000500f71e0079a6 */ /* 0x0001e8000c12f310 */
[----:B----4-:R0:W-:Y:S02]  /*7240*/  REDG.E.ADD.F32.FTZ.RN.STRONG.GPU desc[UR16][R32.64+0x500], R187 ;  /* 0x000500bb200079a6 */ /* 0x0101e4000c12f310 */
.L_x_16132:
[----:B------:R-:W-:Y:S05]  /*7250*/  BSYNC.RECONVERGENT B0 ;  /* 0x0000000000007941 */ /* 0x000fea0003800200 */
.L_x_16131:
        /* <DEDUP_REMOVED lines=10> */
.L_x_16134:
[----:B------:R-:W-:Y:S05]  /*7300*/  BSYNC.RECONVERGENT B0 ;  /* 0x0000000000007941 */ /* 0x000fea0003800200 */
.L_x_16133:
[----:B------:R0:W0:Y:S01]  /*7310*/  LDS R35, [R128+0xe40] ;  /* 0x000e400080237984 */ /* 0x0000220000000800 */
[----:B------:R-:W-:Y:S04]  /*7320*/  BSSY.RECONVERGENT B0, `(.L_x_16135) ;  /* 0x0000004000007945 */ /* 0x000fe80003800200 */
[----:B------:R-:W-:Y:S05]  /*7330*/  @!P2 BRA `(.L_x_16136) ;  /* 0x000000000008a947 */ /* 0x000fea0003800000 */
[----:B------:R1:W-:Y:S04]  /*7340*/  REDG.E.ADD.F32.FTZ.RN.STRONG.GPU desc[UR16][R30.64+0x600], R251 ;  /* 0x000600fb1e0079a6 */ /* 0x0003e8000c12f310 */
[----:B0-----:R1:W-:Y:S02]  /*7350*/  REDG.E.ADD.F32.FTZ.RN.STRONG.GPU desc[UR16][R32.64+0x600], R35 ;  /* 0x00060023200079a6 */ /* 0x0013e4000c12f310 */
.L_x_16136:
[----:B------:R-:W-:Y:S05]  /*7360*/  BSYNC.RECONVERGENT B0 ;  /* 0x0000000000007941 */ /* 0x000fea0003800200 */
.L_x_16135:
[----:B01----:R0:W1:Y:S01]  /*7370*/  LDS R35, [R127+0xec0] ;  /* 0x000ec0007f237984 */ /* 0x0030620000000800 */
[----:B------:R-:W-:Y:S04]  /*7380*/  BSSY.RECONVERGENT B0, `(.L_x_16137) ;  /* 0x0000004000007945 */ /* 0x000fe80003800200 */
[----:B------:R-:W-:Y:S05]  /*7390*/  @!P3 BRA `(.L_x_16138) ;  /* 0x000000000008b947 */ /* 0x000fea0003800000 */
[----:B------:R0:W-:Y:S04]  /*73a0*/  REDG.E.ADD.F32.FTZ.RN.STRONG.GPU desc[UR16][R30.64+0x680], R34 ;  /* 0x000680221e0079a6 */ /* 0x0001e8000c12f310 */
[----:B-1----:R0:W-:Y:S02]  /*73b0*/  REDG.E.ADD.F32.FTZ.RN.STRONG.GPU desc[UR16][R32.64+0x680], R35 ;  /* 0x00068023200079a6 */ /* 0x0021e4000c12f310 */
.L_x_16138:
[----:B------:R-:W-:Y:S05]  /*73c0*/  BSYNC.RECONVERGENT B0 ;  /* 0x0000000000007941 */ /* 0x000fea0003800200 */
.L_x_16137:
[----:B01----:R0:W1:Y:S01]  /*73d0*/  LDS R35, [R125+0xf40] ;  /* 0x000f40007d237984 */ /* 0x0030620000000800 */
[----:B------:R-:W-:Y:S04]  /*73e0*/  BSSY.RECONVERGENT B0, `(.L_x_16139) ;  /* 0x0000004000007945 */ /* 0x000fe80003800200 */
[----:B------:R-:W-:Y:S05]  /*73f0*/  @!P4 BRA `(.L_x_16140) ;  /* 0x000000000008c947 */ /* 0x000fea0003800000 */
[----:B------:R0:W-:Y:S04]  /*7400*/  REDG.E.ADD.F32.FTZ.RN.STRONG.GPU desc[UR16][R30.64+0x700], R212 ;  /* 0x000700d41e0079a6 */ /* 0x0001e8000c12f310 */
[----:B-1----:R0:W-:Y:S02]  /*7410*/  REDG.E.ADD.F32.FTZ.RN.STRONG.GPU desc[UR16][R32.64+0x700], R35 ;  /* 0x00070023200079a6 */ /* 0x0021e4000c12f310 */
.L_x_16140:
[----:B------:R-:W-:Y:S05]  /*7420*/  BSYNC.RECONVERGENT B0 ;  /* 0x0000000000007941 */ /* 0x000fea0003800200 */
.L_x_16139:
[----:B01----:R0:W1:Y:S01]  /*7430*/  LDS R35, [R124+0xfc0] ;  /* 0x000fc0007c237984 */ /* 0x0030620000000800 */
[----:B------:R-:W-:Y:S04]  /*7440*/  BSSY.RECONVERGENT B0, `(.L_x_16141) ;  /* 0x0000004000007945 */ /* 0x000fe80003800200 */
[----:B------:R-:W-:Y:S05]  /*7450*/  @!P5 BRA `(.L_x_16142) ;  /* 0x000000000008d947 */ /* 0x000fea0003800000 */
[----:B------:R0:W-:Y:S04]  /*7460*/  REDG.E.ADD.F32.FTZ.RN.STRONG.GPU desc[UR16][R30.64+0x780], R218 ;  /* 0x000780da1e0079a6 */ /* 0x0001e8000c12f310 */
[----:B-1----:R0:W-:Y:S02]  /*7470*/  REDG.E.ADD.F32.FTZ.RN.STRONG.GPU desc[UR16][R32.64+0x780], R35 ;  /* 0x00078023200079a6 */ /* 0x0021e4000c12f310 */
.L_x_16142:
[----:B------:R-:W-:Y:S05]  /*7480*/  BSYNC.RECONVERGENT B0 ;  /* 0x0000000000007941 */ /* 0x000fea0003800200 */
.L_x_16141:
        /* <DEDUP_REMOVED lines=12> */
[----:B------:R-:W-:Y:S01]  /*7550*/  FMUL.FTZ R31, R27, R28 ;  /* 0x0000001c1b1f7220 */ /* 0x000fe20000410000 */
[----:B------:R-:W-:Y:S02]  /*7560*/  ISETP.GT.AND P2, PT, R111, 0x1b, PT ;  /* 0x0000001b6f00780c */ /* 0x000fe40003f44270 */
[----:B----4-:R-:W4:Y:S01]  /*7570*/  SHFL.DOWN PT, R187, R206, 0x4, 0x1f ;  /* 0x08801f00cebb7f89 */ /* 0x010f2200000e0000 */
[-C--:B------:R-:W-:Y:S01]  /*7580*/  FFMA.FTZ R30, R26, R229.reuse, -R31 ;  /* 0x000000e51a1e7223 */ /* 0x080fe2000001081f */
[-C--:B------:R-:W-:Y:S01]  /*7590*/  FMUL.FTZ R31, R27, R229.reuse ;  /* 0x000000e51b1f7220 */ /* 0x080fe20000410000 */
[----:B------:R-:W-:Y:S02]  /*75a0*/  FMUL.FTZ R229, R164, R229 ;  /* 0x000000e5a4e57220 */ /* 0x000fe40000410000 */
[----:B------:R-:W-:Y:S01]  /*75b0*/  FMUL.FTZ R209, R209, R30 ;  /* 0x0000001ed1d17220 */ /* 0x000fe20000410000 */
[----:B------:R-:W-:Y:S01]  /*75c0*/  FFMA.FTZ R33, R26, R28, R31 ;  /* 0x0000001c1a217223 */ /* 0x000fe2000001001f */
[----:B------:R-:W-:Y:S01]  /*75d0*/  FMUL.FTZ R31, R27, R226 ;  /* 0x000000e21b1f7220 */ /* 0x000fe20000410000 */
[----:B------:R-:W-:Y:S01]  /*75e0*/  FFMA.FTZ R229, R166, R28, R229 ;  /* 0x0000001ca6e57223 */ /* 0x000fe200000100e5 */
[-C--:B------:R-:W-:Y:S01]  /*75f0*/  FMUL.FTZ R28, R175, R228.reuse ;  /* 0x000000e4af1c7220 */ /* 0x080fe20000410000 */
[----:B------:R-:W-:Y:S01]  /*7600*/  FFMA.FTZ R33, R210, R33, R209 ;  /* 0x00000021d2217223 */ /* 0x000fe200000100d1 */
[-C--:B------:R-:W-:Y:S01]  /*7610*/  FFMA.FTZ R32, R26, R228.reuse, -R31 ;  /* 0x000000e41a207223 */ /* 0x080fe2000001081f */
[----:B------:R-:W-:Y:S01]  /*7620*/  FMUL.FTZ R31, R27, R228 ;  /* 0x000000e41b1f7220 */ /* 0x000fe20000410000 */
[----:B------:R-:W-:Y:S01]  /*7630*/  FFMA.FTZ R30, R177, R226, R28 ;  /* 0x000000e2b11e7223 */ /* 0x000fe2000001001c */
[----:B------:R-:W-:Y:S01]  /*7640*/  FFMA.FTZ R34, R94, R229, R33 ;  /* 0x000000e55e227223 */ /* 0x000fe20000010021 */
[----:B------:R-:W-:Y:S01]  /*7650*/  FMUL.FTZ R207, R207, R32 ;  /* 0x00000020cfcf7220 */ /* 0x000fe20000410000 */
[C---:B------:R-:W-:Y:S01]  /*7660*/  FMUL.FTZ R33, R27.reuse, R223 ;  /* 0x000000df1b217220 */ /* 0x040fe20000410000 */
[----:B-1----:R-:W-:Y:S01]  /*7670*/  FFMA.FTZ R35, R26, R226, R31 ;  /* 0x000000e21a237223 */ /* 0x002fe2000001001f */
[-C--:B------:R-:W-:Y:S01]  /*7680*/  FMUL.FTZ R31, R168, R221.reuse ;  /* 0x000000dda81f7220 */ /* 0x080fe20000410000 */
[-C--:B------:R-:W-:Y:S01]  /*7690*/  FMUL.FTZ R28, R27, R221.reuse ;  /* 0x000000dd1b1c7220 */ /* 0x080fe20000410000 */
[----:B0-----:R-:W-:Y:S01]  /*76a0*/  @!P2 FADD.FTZ R205, R205, R184 ;  /* 0x000000b8cdcda221 */ /* 0x001fe20000010000 */
[----:B------:R-:W-:Y:S01]  /*76b0*/  FFMA.FTZ R221, R26, R221, -R33 ;  /* 0x000000dd1add7223 */ /* 0x000fe20000010821 */
[-C--:B------:R-:W-:Y:S01]  /*76c0*/  FFMA.FTZ R33, R170, R223.reuse, R31 ;  /* 0x000000dfaa217223 */ /* 0x080fe2000001001f */
[----:B------:R-:W-:Y:S01]  /*76d0*/  FMUL.FTZ R31, R27, R188 ;  /* 0x000000bc1b1f7220 */ /* 0x000fe20000410000 */
[----:B----4-:R-:W-:Y:S01]  /*76e0*/  @!P2 FADD.FTZ R206, R206, R187 ;  /* 0x000000bbcecea221 */ /* 0x010fe20000010000 */
[----:B------:R-:W0:Y:S01]  /*76f0*/  SHFL.DOWN PT, R32, R205, 0x8, 0x1f ;  /* 0x09001f00cd207f89 */ /* 0x000e2200000e0000 */
[----:B------:R-:W-:Y:S01]  /*7700*/  FFMA.FTZ R28, R26, R223, R28 ;  /* 0x000000df1a1c7223 */ /* 0x000fe2000001001c */
[----:B------:R-:W-:Y:S01]  /*7710*/  FMUL.FTZ R4, R4, R221 ;  /* 0x000000dd04047220 */ /* 0x000fe20000410000 */
[----:B------:R-:W-:Y:S01]  /*7720*/  ISETP.GT.AND P2, PT, R111, 0x17, PT ;  /* 0x000000176f00780c */ /* 0x000fe20003f44270 */
[----:B------:R-:W1:Y:S01]  /*7730*/  SHFL.DOWN PT, R175, R206, 0x8, 0x1f ;  /* 0x09001f00ceaf7f89 */ /* 0x000e6200000e0000 */
[-C--:B------:R-:W-:Y:S01]  /*7740*/  FFMA.FTZ R31, R26, R211.reuse, -R31 ;  /* 0x000000d31a1f7223 */ /* 0x080fe2000001081f */
[----:B------:R-:W-:Y:S01]  /*7750*/  FFMA.FTZ R5, R5, R28, R4 ;  /* 0x0000001c05057223 */ /* 0x000fe20000010004 */
[-C--:B------:R-:W-:Y:S01]  /*7760*/  FMUL.FTZ R4, R179, R211.reuse ;  /* 0x000000d3b3047220 */ /* 0x080fe20000410000 */
[C---:B------:R-:W-:Y:S01]  /*7770*/  FMUL.FTZ R211, R27.reuse, R211 ;  /* 0x000000d31bd37220 */ /* 0x040fe20000410000 */
[----:B------:R-:W-:Y:S01]  /*7780*/  FMUL.FTZ R200, R200, R31 ;  /* 0x0000001fc8c87220 */ /* 0x000fe20000410000 */
[----:B------:R-:W-:Y:S01]  /*7790*/  FMUL.FTZ R31, R27, R192 ;  /* 0x000000c01b1f7220 */ /* 0x000fe20000410000 */
[----:B------:R-:W-:Y:S01]  /*77a0*/  FFMA.FTZ R208, R208, R35, R207 ;  /* 0x00000023d0d07223 */ /* 0x000fe200000100cf */
[CC--:B------:R-:W-:Y:S01]  /*77b0*/  FFMA.FTZ R28, R26.reuse, R188.reuse, R211 ;  /* 0x000000bc1a1c7223 */ /* 0x0c0fe200000100d3 */
[----:B------:R-:W-:Y:S01]  /*77c0*/  FFMA.FTZ R188, R181, R188, R4 ;  /* 0x000000bcb5bc7223 */ /* 0x000fe20000010004 */
[-C--:B------:R-:W-:Y:S01]  /*77d0*/  FFMA.FTZ R4, R26, R190.reuse, -R31 ;  /* 0x000000be1a047223 */ /* 0x080fe2000001081f */
[----:B------:R-:W-:Y:S01]  /*77e0*/  FMUL.FTZ R31, R27, R190 ;  /* 0x000000be1b1f7220 */ /* 0x000fe20000410000 */
[-C--:B------:R-:W-:Y:S01]  /*77f0*/  FFMA.FTZ R71, R78, R30.reuse, R71 ;  /* 0x0000001e4e477223 */ /* 0x080fe20000010047 */
[----:B------:R-:W-:Y:S01]  /*7800*/  FFMA.FTZ R35, R95, R30, R208 ;  /* 0x0000001e5f237223 */ /* 0x000fe200000100d0 */
[-C--:B------:R-:W-:Y:S01]  /*7810*/  FFMA.FTZ R72, R81, R33.reuse, R72 ;  /* 0x0000002151487223 */ /* 0x080fe20000010048 */
[----:B------:R-:W-:Y:S01]  /*7820*/  FFMA.FTZ R30, R96, R33, R5 ;  /* 0x00000021601e7223 */ /* 0x000fe20000010005 */
[----:B------:R-:W-:Y:S01]  /*7830*/  FFMA.FTZ R28, R199, R28, R200 ;  /* 0x0000001cc71c7223 */ /* 0x000fe200000100c8 */
[----:B------:R-:W-:Y:S01]  /*7840*/  FMUL.FTZ R5, R172, R190 ;  /* 0x000000beac057220 */ /* 0x000fe20000410000 */
[----:B------:R-:W-:Y:S01]  /*7850*/  FMUL.FTZ R201, R201, R4 ;  /* 0x00000004c9c97220 */ /* 0x000fe20000410000 */
[----:B------:R-:W-:Y:S01]  /*7860*/  FFMA.FTZ R33, R26, R192, R31 ;  /* 0x000000c01a217223 */ /* 0x000fe2000001001f */
[----:B0-----:R-:W-:Y:S01]  /*7870*/  @!P2 FADD.FTZ R205, R205, R32 ;  /* 0x00000020cdcda221 */ /* 0x001fe20000010000 */
[----:B------:R-:W-:Y:S01]  /*7880*/  FADD.FTZ R92, R35, R92 ;  /* 0x0000005c235c7221 */ /* 0x000fe20000010000 */
[----:B------:R-:W-:Y:S01]  /*7890*/  FFMA.FTZ R35, R97, R188, R28 ;  /* 0x000000bc61237223 */ /* 0x000fe2000001001c */
[----:B------:R-:W-:Y:S01]  /*78a0*/  FFMA.FTZ R31, R174, R192, R5 ;  /* 0x000000c0ae1f7223 */ /* 0x000fe20000010005 */
[----:B-1----:R-:W-:Y:S01]  /*78b0*/  @!P2 FADD.FTZ R206, R206, R175 ;  /* 0x000000afcecea221 */ /* 0x002fe20000010000 */
[----:B------:R-:W0:Y:S01]  /*78c0*/  SHFL.DOWN PT, R32, R205, 0x10, 0x1f ;  /* 0x0a001f00cd207f89 */ /* 0x000e2200000e0000 */
[----:B------:R-:W-:Y:S01]  /*78d0*/  FFMA.FTZ R33, R202, R33, R201 ;  /* 0x00000021ca217223 */ /* 0x000fe200000100c9 */
[----:B------:R-:W-:Y:S01]  /*78e0*/  FADD.FTZ R90, R35, R90 ;  /* 0x0000005a235a7221 */ /* 0x000fe20000010000 */
[-C--:B------:R-:W-:Y:S01]  /*78f0*/  FFMA.FTZ R74, R83, R31.reuse, R74 ;  /* 0x0000001f534a7223 */ /* 0x080fe2000001004a */
[----:B------:R-:W1:Y:S01]  /*7900*/  SHFL.DOWN PT, R175, R206, 0x10, 0x1f ;  /* 0x0a001f00ceaf7f89 */ /* 0x000e6200000e0000 */
[----:B------:R-:W-:Y:S01]  /*7910*/  FFMA.FTZ R28, R98, R31, R33 ;  /* 0x0000001f621c7223 */ /* 0x000fe20000010021 */
[C---:B------:R-:W-:Y:S01]  /*7920*/  FMUL.FTZ R35, R27.reuse, R196 ;  /* 0x000000c41b237220 */ /* 0x040fe20000410000 */
[CC--:B------:R-:W-:Y:S01]  /*7930*/  FMUL.FTZ R31, R27.reuse, R195.reuse ;  /* 0x000000c31b1f7220 */ /* 0x0c0fe20000410000 */
[C---:B------:R-:W-:Y:S01]  /*7940*/  FMUL.FTZ R5, R27.reuse, R194 ;  /* 0x000000c21b057220 */ /* 0x040fe20000410000 */
[----:B------:R-:W-:Y:S01]  /*7950*/  FADD.FTZ R89, R28, R89 ;  /* 0x000000591c597221 */ /* 0x000fe20000010000 */
[C---:B------:R-:W-:Y:S01]  /*7960*/  FFMA.FTZ R28, R26.reuse, R195, -R35 ;  /* 0x000000c31a1c7223 */ /* 0x040fe20000010823 */
[C---:B------:R-:W-:Y:S01]  /*7970*/  FFMA.FTZ R35, R26.reuse, R196, R31 ;  /* 0x000000c41a237223 */ /* 0x040fe2000001001f */
[----:B------:R-:W-:Y:S01]  /*7980*/  FMUL.FTZ R31, R27, R198 ;  /* 0x000000c61b1f7220 */ /* 0x000fe20000410000 */
[-C--:B------:R-:W-:Y:S01]  /*7990*/  FMUL.FTZ R4, R183, R193.reuse ;  /* 0x000000c1b7047220 */ /* 0x080fe20000410000 */
[CC--:B------:R-:W-:Y:S01]  /*79a0*/  FFMA.FTZ R5, R26.reuse, R193.reuse, -R5 ;  /* 0x000000c11a057223 */ /* 0x0c0fe20000010805 */
[----:B------:R-:W-:Y:S01]  /*79b0*/  FMUL.FTZ R193, R27, R193 ;  /* 0x000000c11bc17220 */ /* 0x000fe20000410000 */
[----:B------:R-:W-:Y:S01]  /*79c0*/  FMUL.FTZ R7, R7, R28 ;  /* 0x0000001c07077220 */ /* 0x000fe20000410000 */
[----:B------:R-:W-:Y:S01]  /*79d0*/  ISETP.NE.AND P2, PT, R111, RZ, PT ;  /* 0x000000ff6f00720c */ /* 0x000fe20003f45270 */
[-C--:B------:R-:W-:Y:S01]  /*79e0*/  FMUL.FTZ R28, R171, R180.reuse ;  /* 0x000000b4ab1c7220 */ /* 0x080fe20000410000 */
[-C--:B------:R-:W-:Y:S01]  /*79f0*/  FMUL.FTZ R27, R27, R180.reuse ;  /* 0x000000b41b1b7220 */ /* 0x080fe20000410000 */
[----:B------:R-:W-:Y:S01]  /*7a00*/  FFMA.FTZ R180, R26, R180, -R31 ;  /* 0x000000b41ab47223 */ /* 0x000fe2000001081f */
[----:B------:R-:W-:Y:S01]  /*7a10*/  FMUL.FTZ R204, R204, R5 ;  /* 0x00000005cccc7220 */ /* 0x000fe20000410000 */
[----:B------:R-:W-:Y:S01]  /*7a20*/  FMUL.FTZ R5, R176, R195 ;  /* 0x000000c3b0057220 */ /* 0x000fe20000410000 */
[----:B------:R-:W-:Y:S01]  /*7a30*/  FADD.FTZ R91, R30, R91 ;  /* 0x0000005b1e5b7221 */ /* 0x000fe20000010000 */
[----:B------:R-:W-:Y:S01]  /*7a40*/  FFMA.FTZ R30, R185, R194, R4 ;  /* 0x000000c2b91e7223 */ /* 0x000fe20000010004 */
[C---:B------:R-:W-:Y:S01]  /*7a50*/  FFMA.FTZ R27, R26.reuse, R198, R27 ;  /* 0x000000c61a1b7223 */ /* 0x040fe2000001001b */
[----:B------:R-:W-:Y:S01]  /*7a60*/  FMUL.FTZ R197, R197, R180 ;  /* 0x000000b4c5c57220 */ /* 0x000fe20000410000 */
[----:B------:R-:W-:Y:S01]  /*7a70*/  FFMA.FTZ R194, R26, R194, R193 ;  /* 0x000000c21ac27223 */ /* 0x000fe200000100c1 */
[----:B------:R-:W-:Y:S01]  /*7a80*/  FFMA.FTZ R33, R178, R196, R5 ;  /* 0x000000c4b2217223 */ /* 0x000fe20000010005 */
[----:B0-----:R-:W-:Y:S01]  /*7a90*/  FADD.FTZ R4, R205, R32 ;  /* 0x00000020cd047221 */ /* 0x001fe20000010000 */
[----:B-1----:R-:W-:Y:S01]  /*7aa0*/  FADD.FTZ R5, R206, R175 ;  /* 0x000000afce057221 */ /* 0x002fe20000010000 */
[----:B------:R-:W-:Y:S01]  /*7ab0*/  FFMA.FTZ R7, R6, R35, R7 ;  /* 0x0000002306077223 */ /* 0x000fe20000010007 */
[----:B------:R-:W-:Y:S01]  /*7ac0*/  FFMA.FTZ R28, R173, R198, R28 ;  /* 0x000000c6ad1c7223 */ /* 0x000fe2000001001c */
[----:B------:R-:W-:Y:S01]  /*7ad0*/  FFMA.FTZ R182, R182, R27, R197 ;  /* 0x0000001bb6b67223 */ /* 0x000fe200000100c5 */
[----:B------:R-:W-:Y:S01]  /*7ae0*/  FFMA.FTZ R194, R203, R194, R204 ;  /* 0x000000c2cbc27223 */ /* 0x000fe200000100cc */
[----:B------:R-:W-:Y:S01]  /*7af0*/  FFMA.FTZ R6, R100, R33, R7 ;  /* 0x0000002164067223 */ /* 0x000fe20000010007 */
[----:B------:R0:W-:Y:S01]  /*7b00*/  @!P2 STS.64 [UR6+0x2108], R4 ;  /* 0x00210804ff00a988 */ /* 0x0001e20008000a06 */
[----:B------:R-:W-:Y:S01]  /*7b10*/  FFMA.FTZ R7, R101, R28, R182 ;  /* 0x0000001c65077223 */ /* 0x000fe200000100b6 */
[----:B------:R-:W-:Y:S01]  /*7b20*/  FFMA.FTZ R31, R99, R30, R194 ;  /* 0x0000001e631f7223 */ /* 0x000fe200000100c2 */
[----:B------:R-:W-:Y:S01]  /*7b30*/  ISETP.GT.AND P2, PT, R111, 0xf, PT ;  /* 0x0000000f6f00780c */ /* 0x000fe20003f44270 */
[----:B------:R-:W-:Y:S01]  /*7b40*/  FADD.FTZ R87, R6, R87 ;  /* 0x0000005706577221 */ /* 0x000fe20000010000 */
[----:B------:R-:W-:Y:S01]  /*7b50*/  FADD.FTZ R86, R7, R86 ;  /* 0x0000005607567221 */ /* 0x000fe20000010000 */
[----:B------:R-:W-:Y:S01]  /*7b60*/  FFMA.FTZ R70, R79, R229, R70 ;  /* 0x000000e54f467223 */ /* 0x000fe20000010046 */
[----:B------:R-:W-:Y:S01]  /*7b70*/  FADD.FTZ R93, R34, R93 ;  /* 0x0000005d225d7221 */ /* 0x000fe20000010000 */
[----:B------:R-:W-:Y:S01]  /*7b80*/  FFMA.FTZ R73, R80, R188, R73 ;  /* 0x000000bc50497223 */ /* 0x000fe20000010049 */
        /* <DEDUP_REMOVED lines=14> */
.L_x_16144:
[----:B------:R-:W-:Y:S05]  /*7c70*/  BSYNC.RECONVERGENT B0 ;  /* 0x0000000000007941 */ /* 0x000fea0003800200 */
.L_x_16143:
[----:B------:R-:W-:-:S04]  /*7c80*/  UIADD3 UR4, UPT, UPT, UR4, 0x1, URZ ;  /* 0x0000000104047890 */ /* 0x000fc8000fffe0ff */
[----:B------:R-:W-:-:S09]  /*7c90*/  UISETP.GE.AND UP0, UPT, UR4, UR9, UPT ;  /* 0x000000090400728c */ /* 0x000fd2000bf06270 */
[----:B------:R-:W-:Y:S05]  /*7ca0*/  BRA.U !UP0, `(.L_x_16145) ;  /* 0xffffffb508747547 */ /* 0x000fea000b83ffff */
.L_x_16097:
[----:B------:R-:W-:Y:S01]  /*7cb0*/  BAR.SYNC.DEFER_BLOCKING 0x0 ;  /* 0x0000000000007b1d */ /* 0x000fe20000010000 */
[----:B------:R-:W-:Y:S01]  /*7cc0*/  IADD3 R14, PT, PT, -R12, R29, RZ ;  /* 0x0000001d0c0e7210 */ /* 0x000fe20007ffe1ff */
[----:B------:R-:W-:-:S06]  /*7cd0*/  HFMA2 R13, -RZ, RZ, 0, 0 ;  /* 0x00000000ff0d7431 */ /* 0x000fcc00000001ff */
        /* <DEDUP_REMOVED lines=9> */
[----:B----4-:R-:W-:-:S03]  /*7d70*/  IMAD.WIDE.U32 R4, R169, UR8, R4 ;  /* 0x00000008a9047c25 */ /* 0x010fc6000f8e0004 */
[----:B------:R-:W-:Y:S01]  /*7d80*/  STS [R102+0x10], R73 ;  /* 0x0000104966007388 */ /* 0x000fe20000000800 */
[----:B0-----:R-:W-:Y:S01]  /*7d90*/  IMAD R6, R169, UR9, R5 ;  /* 0x00000009a9067c24 */ /* 0x001fe2000f8e0205 */
[----:B------:R-:W-:Y:S02]  /*7da0*/  IADD3 R5, P0, PT, R126, R4, RZ ;  /* 0x000000047e057210 */ /* 0x000fe40007f1e0ff */
[----:B------:R-:W-:Y:S01]  /*7db0*/  STS [R102+0x14], R72 ;  /* 0x0000144866007388 */ /* 0x000fe20000000800 */
[----:B------:R-:W0:Y:S01]  /*7dc0*/  LDCU.64 UR8, c[0x0][0x560] ;  /* 0x0000ac00ff0877ac */ /* 0x000e220008000a00 */
[----:B------:R-:W-:Y:S02]  /*7dd0*/  IADD3.X R6, PT, PT, RZ, R6, RZ, P0, !PT ;  /* 0x00000006ff067210 */ /* 0x000fe400007fe4ff */
[----:B------:R-:W-:Y:S01]  /*7de0*/  STS [R102+0x18], R71 ;  /* 0x0000184766007388 */ /* 0x000fe20000000800 */
[----:B-----5:R-:W-:-:S03]  /*7df0*/  LEA R4, P0, R5, UR10, 0x2 ;  /* 0x0000000a05047c11 */ /* 0x020fc6000f8010ff */
        /* <DEDUP_REMOVED lines=31> */
[----:B-1----:R-:W4:Y:S01]  /*7ff0*/  LDC.64 R20, c[0x0][0x518] ;  /* 0x00014600ff147b82 */ /* 0x002f220000000a00 */
[----:B------:R1:W-:Y:S04]  /*8000*/  STS [R102], R86 ;  /* 0x0000005666007388 */ /* 0x0003e80000000800 */
[----:B------:R5:W-:Y:S01]  /*8010*/  STS [R102+0x4], R87 ;  /* 0x0000045766007388 */ /* 0x000be20000000800 */
[----:B----4-:R-:W-:-:S03]  /*8020*/  IMAD.WIDE.U32 R4, R20, UR18, R12 ;  /* 0x0000001214047c25 */ /* 0x010fc6000f8e000c */
[----:B------:R4:W-:Y:S01]  /*8030*/  STS [R102+0x8], R88 ;  /* 0x0000085866007388 */ /* 0x0009e20000000800 */
[----:B------:R-:W-:Y:S02]  /*8040*/  IMAD R5, R21, UR18, R5 ;  /* 0x0000001215057c24 */ /* 0x000fe4000f8e0205 */
[----:B-1----:R-:W-:Y:S01]  /*8050*/  FADD.FTZ R86, R86, R157 ;  /* 0x0000009d56567221 */ /* 0x002fe20000010000 */
[----:B------:R1:W-:Y:S03]  /*8060*/  STS [R102+0xc], R89 ;  /* 0x00000c5966007388 */ /* 0x0003e60000000800 */
[----:B-----5:R-:W-:Y:S01]  /*8070*/  FADD.FTZ R87, R86, R87 ;  /* 0x0000005756577221 */ /* 0x020fe20000010000 */
[----:B------:R5:W-:Y:S03]  /*8080*/  STS [R102+0x10], R90 ;  /* 0x0000105a66007388 */ /* 0x000be60000000800 */
[----:B----4-:R-:W-:Y:S01]  /*8090*/  FADD.FTZ R88, R87, R88 ;  /* 0x0000005857587221 */ /* 0x010fe20000010000 */
[----:B------:R4:W-:Y:S03]  /*80a0*/  STS [R102+0x14], R91 ;  /* 0x0000145b66007388 */ /* 0x0009e60000000800 */
[----:B-1----:R-:W-:Y:S01]  /*80b0*/  FADD.FTZ R89, R88, R89 ;  /* 0x0000005958597221 */ /* 0x002fe20000010000 */
[----:B------:R1:W-:Y:S03]  /*80c0*/  STS [R102+0x18], R92 ;  /* 0x0000185c66007388 */ /* 0x0003e60000000800 */
[----:B-----5:R-:W-:Y:S01]  /*80d0*/  FADD.FTZ R90, R89, R90 ;  /* 0x0000005a595a7221 */ /* 0x020fe20000010000 */
[----:B------:R-:W-:Y:S01]  /*80e0*/  STS [R102+0x1c], R93 ;  /* 0x00001c5d66007388 */ /* 0x000fe20000000800 */
[----:B------:R-:W-:-:S03]  /*80f0*/  NOP ;  /* 0x0000000000007918 */ /* 0x000fc60000000000 */
[----:B------:R-:W-:Y:S01]  /*8100*/  LDS R7, [R110] ;  /* 0x000000006e077984 */ /* 0x000fe20000000800 */
[----:B----4-:R-:W-:-:S03]  /*8110*/  FADD.FTZ R91, R90, R91 ;  /* 0x0000005b5a5b7221 */ /* 0x010fc60000010000 */
        /* <DEDUP_REMOVED lines=48> */
.L_x_16095:
        /* <DEDUP_REMOVED lines=34> */
.L_x_16148:
[----:B------:R-:W-:Y:S05]  /*8640*/  BSYNC.RECONVERGENT B0 ;  /* 0x0000000000007941 */ /* 0x000fea0003800200 */
.L_x_16147:
        /* <DEDUP_REMOVED lines=26> */
.L_x_16150:
[----:B------:R-:W-:Y:S05]  /*87f0*/  BSYNC.RECONVERGENT B0 ;  /* 0x0000000000007941 */ /* 0x000fea0003800200 */
.L_x_16149:
        /* <DEDUP_REMOVED lines=8> */
.L_x_16151:
        /* <DEDUP_REMOVED lines=16> */
.L_x_16152:
        /* <DEDUP_REMOVED lines=16> */
.L_x_18765:


//--------------------- .text._Z25selective_scan_bwd_kernelI32Selective_Scan_bwd_kernel_traitsILi32ELi8ELb0ELb1ELb1ELb1ELb0EfN3c107complexIfEEEEv12SSMParamsBwd --------------------------
	.section	.text._Z25selective_scan_bwd_kernelI32Selective_Scan_bwd_kernel_traitsILi32ELi8ELb0ELb1ELb1ELb1ELb0EfN3c107complexIfEEEEv12SSMParamsBwd,"ax",@progbits
	.align	128
        .global         _Z25selective_scan_bwd_kernelI32Selective_Scan_bwd_kernel_traitsILi32ELi8ELb0ELb1ELb1ELb1ELb0EfN3c107complexIfEEEEv12SSMParamsBwd
        .type           _Z25selective_scan_bwd_kernelI32Selective_Scan_bwd_kernel_traitsILi32ELi8ELb0ELb1ELb1ELb1ELb0EfN3c107complexIfEEEEv12SSMParamsBwd,@function
        .size           _Z25selective_scan_bwd_kernelI32Selective_Scan_bwd_kernel_traitsILi32ELi8ELb0ELb1ELb1ELb1ELb0EfN3c107complexIfEEEEv12SSMParamsBwd,(.L_x_18766 - _Z25selective_scan_bwd_kernelI32Selective_Scan_bwd_kernel_traitsILi32ELi8ELb0ELb1ELb1ELb1ELb0EfN3c107complexIfEEEEv12SSMParamsBwd)
        .other          _Z25selective_scan_bwd_kernelI32Selective_Scan_bwd_kernel_traitsILi32ELi8ELb0ELb1ELb1ELb1ELb0EfN3c107complexIfEEEEv12SSMParamsBwd,@"STO_CUDA_ENTRY STV_DEFAULT"
_Z25selective_scan_bwd_kernelI32Selective_Scan_bwd_kernel_traitsILi32ELi8ELb0ELb1ELb1ELb1ELb0EfN3c107complexIfEEEEv12SSMParamsBwd:
.text._Z25selective_scan_bwd_kernelI32Selective_Scan_bwd_kernel_traitsILi32ELi8ELb0ELb1ELb1ELb1ELb0EfN3c107complexIfEEEEv12SSMParamsBwd:
        /* <DEDUP_REMOVED lines=239> */
.L_x_16219:
[----:B0-----:R-:W0:Y:S01]  /*0ef0*/  LDCU UR4, c[0x0][0x388] ;  /* 0x00007100ff0477ac */ /* 0x001e220008000800 */
[----:B------:R-:W-:Y:S01]  /*0f00*/  IADD3 R112, PT, PT, R144, -0x1, RZ ;  /* 0xffffffff90707810 */ /* 0x000fe20007ffe0ff */
[----:B------:R-:W-:Y:S01]  /*0f10*/  HFMA2 R0, -RZ, RZ, 0, 0 ;  /* 0x00000000ff007431 */ /* 0x000fe200000001ff */
[----:B------:R-:W-:Y:S02]  /*0f20*/  SHF.L.U32 R5, R126, 0x2, RZ ;  /* 0x000000027e057819 */ /* 0x000fe400000006ff */
[----:B------:R-:W-:Y:S02]  /*0f30*/  CS2R R16, SRZ ;  /* 0x0000000000107805 */ /* 0x000fe4000001ff00 */
[----:B------:R-:W-:Y:S02]  /*0f40*/  SHF.L.U32 R12, R112, 0x8, RZ ;  /* 0x00000008700c7819 */ /* 0x000fe400000006ff */
[----:B------:R-:W-:Y:S02]  /*0f50*/  CS2R R18, SRZ ;  /* 0x0000000000127805 */ /* 0x000fe4000001ff00 */
[----:B------:R-:W-:-:S02]  /*0f60*/  IADD3 R6, P0, PT, R5, R154, RZ ;  /* 0x0000009a05067210 */ /* 0x000fc40007f1e0ff */
[----:B------:R-:W-:Y:S02]  /*0f70*/  CS2R R20, SRZ ;  /* 0x0000000000147805 */ /* 0x000fe4000001ff00 */
[C---:B------:R-:W-:Y:S02]  /*0f80*/  IADD3 R14, P2, PT, R5.reuse, R152, RZ ;  /* 0x00000098050e7210 */ /* 0x040fe40007f5e0ff */
[----:B------:R-:W-:Y:S02]  /*0f90*/  IADD3.X R7, PT, PT, RZ, R153, RZ, P0, !PT ;  /* 0x00000099ff077210 */ /* 0x000fe400007fe4ff */
[----:B------:R-:W-:Y:S02]  /*0fa0*/  IADD3 R4, P3, PT, R5, R148, RZ ;  /* 0x0000009405047210 */ /* 0x000fe40007f7e0ff */
[----:B------:R-:W-:Y:S02]  /*0fb0*/  IADD3.X R15, PT, PT, RZ, R150, RZ, P2, !PT ;  /* 0x00000096ff0f7210 */ /* 0x000fe400017fe4ff */
[----:B------:R-:W-:-:S02]  /*0fc0*/  IADD3.X R5, PT, PT, RZ, R146, RZ, P3, !PT ;  /* 0x00000092ff057210 */ /* 0x000fc40001ffe4ff */
[----:B0-----:R-:W-:-:S04]  /*0fd0*/  MOV R191, UR4 ;  /* 0x0000000400bf7c02 */ /* 0x001fc80008000f00 */
[----:B------:R-:W-:-:S04]  /*0fe0*/  IADD3 R30, PT, PT, -R12, R191, RZ ;  /* 0x000000bf0c1e7210 */ /* 0x000fc80007ffe1ff */
        /* <DEDUP_REMOVED lines=44> */
[----:B------:R-:W-:Y:S01]  /*12b0*/  LEA R106, R22, UR6, 0x2 ;  /* 0x00000006166a7c11 */ /* 0x000fe2000f8e10ff */
[----:B------:R-:W-:Y:S01]  /*12c0*/  HFMA2 R22, -RZ, RZ, 0, 0 ;  /* 0x00000000ff167431 */ /* 0x000fe200000001ff */
[----:B------:R-:W-:Y:S02]  /*12d0*/  LEA R105, R24, UR6, 0x2 ;  /* 0x0000000618697c11 */ /* 0x000fe4000f8e10ff */
[----:B------:R-:W-:Y:S02]  /*12e0*/  LEA R104, R26, UR6, 0x2 ;  /* 0x000000061a687c11 */ /* 0x000fe4000f8e10ff */
[----:B------:R-:W-:Y:S01]  /*12f0*/  LEA R103, R28, UR6, 0x2 ;  /* 0x000000061c677c11 */ /* 0x000fe2000f8e10ff */
[----:B--2---:R-:W-:Y:S04]  /*1300*/  STS [R110], R17 ;  /* 0x000000116e007388 */ /* 0x004fe80000000800 */
[----:B---3--:R0:W-:Y:S04]  /*1310*/  STS [R109+0x80], R0 ;  /* 0x000080006d007388 */ /* 0x0081e80000000800 */
[----:B----4-:R-:W-:Y:S01]  /*1320*/  STS [R108+0x100], R19 ;  /* 0x000100136c007388 */ /* 0x010fe20000000800 */
[----:B0-----:R-:W-:-:S03]  /*1330*/  SHF.L.U32 R0, R111, 0x3, RZ ;  /* 0x000000036f007819 */ /* 0x001fc600000006ff */
[----:B------:R0:W-:Y:S01]  /*1340*/  STS [R107+0x180], R16 ;  /* 0x000180106b007388 */ /* 0x0001e20000000800 */
[----:B------:R-:W-:-:S03]  /*1350*/  LEA.HI.SX32 R102, R0, R0, 0x1b ;  /* 0x0000000000667211 */ /* 0x000fc600078fdaff */
[----:B------:R1:W-:Y:S01]  /*1360*/  STS [R106+0x200], R21 ;  /* 0x000200156a007388 */ /* 0x0003e20000000800 */
[----:B------:R-:W-:-:S03]  /*1370*/  LEA R102, R102, UR6, 0x2 ;  /* 0x0000000666667c11 */ /* 0x000fc6000f8e10ff */
        /* <DEDUP_REMOVED lines=29> */
[----:B------:R-:W-:Y:S02]  /*1550*/  HFMA2 R33, -RZ, RZ, 0, 0 ;  /* 0x00000000ff217431 */ /* 0x000fe400000001ff */
[----:B------:R-:W-:Y:S01]  /*1560*/  HFMA2 R35, -RZ, RZ, 0, 0 ;  /* 0x00000000ff237431 */ /* 0x000fe200000001ff */
[----:B--2---:R-:W-:Y:S04]  /*1570*/  STS [R110], R7 ;  /* 0x000000076e007388 */ /* 0x004fe80000000800 */
        /* <DEDUP_REMOVED lines=17> */
[----:B0-----:R-:W-:-:S02]  /*1690*/  MOV R6, RZ ;  /* 0x000000ff00067202 */ /* 0x001fc40000000f00 */
[----:B-1----:R-:W-:Y:S02]  /*16a0*/  MOV R16, RZ ;  /* 0x000000ff00107202 */ /* 0x002fe40000000f00 */
[----:B--2---:R-:W-:Y:S01]  /*16b0*/  MOV R18, RZ ;  /* 0x000000ff00127202 */ /* 0x004fe20000000f00 */
        /* <DEDUP_REMOVED lines=9> */
[----:B------:R-:W2:Y:S01]  /*1750*/  @!P6 LDG.E R20, desc[UR16][R4.64+0x380] ;  /* 0x000380100414e981 */ /* 0x000ea2000c1e1900 */
[----:B---3-5:R-:W-:-:S05]  /*1760*/  FADD.FTZ R94, R23, R160 ;  /* 0x000000a0175e7221 */ /* 0x028fca0000010000 */
[----:B------:R-:W-:Y:S01]  /*1770*/  FSETP.GTU.FTZ.AND P4, PT, R94, 20, PT ;  /* 0x41a000005e00780b */ /* 0x000fe20003f9c000 */
[--C-:B----4-:R-:W-:Y:S01]  /*1780*/  FADD.FTZ R91, R91, R160.reuse ;  /* 0x000000a05b5b7221 */ /* 0x110fe20000010000 */
        /* <DEDUP_REMOVED lines=38> */
[----:B0-----:R-:W-:Y:S02]  /*19f0*/  IADD3 R16, PT, PT, -R4, 0x40800000, RZ ;  /* 0x4080000004107810 */ /* 0x001fe40007ffe1ff */
        /* <DEDUP_REMOVED lines=20> */
.L_x_16155:
[----:B------:R-:W-:Y:S05]  /*1b40*/  BSYNC.RECONVERGENT B0 ;  /* 0x0000000000007941 */ /* 0x000fea0003800200 */
.L_x_16154:
[----:B------:R-:W-:Y:S01]  /*1b50*/  BSSY.RECONVERGENT B0, `(.L_x_16156) ;  /* 0x0000023000007945 */ /* 0x000fe20003800200 */
[----:B------:R-:W-:Y:S01]  /*1b60*/  FADD.FTZ R86, R21, R160 ;  /* 0x000000a015567221 */ /* 0x000fe20000010000 */
[----:B------:R-:W-:Y:S01]  /*1b70*/  FSETP.GTU.FTZ.AND P4, PT, R88, 20, PT ;  /* 0x41a000005800780b */ /* 0x000fe20003f9c000 */
[----:B-1----:R-:W-:Y:S01]  /*1b80*/  FFMA.FTZ R21, R101, R69, R158 ;  /* 0x0000004565157223 */ /* 0x002fe2000001009e */
[----:B------:R-:W-:Y:S11]  /*1b90*/  @P5 BRA `(.L_x_16157) ;  /* 0x0000000000785947 */ /* 0x000ff60003800000 */
        /* <DEDUP_REMOVED lines=30> */
.L_x_16157:
[----:B------:R-:W-:Y:S05]  /*1d80*/  BSYNC.RECONVERGENT B0 ;  /* 0x0000000000007941 */ /* 0x000fea0003800200 */
.L_x_16156:
        /* <DEDUP_REMOVED lines=36> */
.L_x_16159:
[----:B------:R-:W-:Y:S05]  /*1fd0*/  BSYNC.RECONVERGENT B0 ;  /* 0x0000000000007941 */ /* 0x000fea0003800200 */
.L_x_16158:
[----:B------:R-:W-:Y:S04]  /*1fe0*/  BSSY.RECONVERGENT B0, `(.L_x_16160) ;  /* 0x0000020000007945 */ /* 0x000fe80003800200 */
[----:B------:R-:W-:Y:S05]  /*1ff0*/  @P1 BRA `(.L_x_16161) ;  /* 0x0000000000781947 */ /* 0x000fea0003800000 */
        /* <DEDUP_REMOVED lines=9> */
[----:B0-----:R-:W-:Y:S02]  /*2090*/  IADD3 R16, PT, PT, -R4, 0x40800000, RZ ;  /* 0x4080000004107810 */ /* 0x001fe40007ffe1ff */
        /* <DEDUP_REMOVED lines=20> */
.L_x_16161:
[----:B------:R-:W-:Y:S05]  /*21e0*/  BSYNC.RECONVERGENT B0 ;  /* 0x0000000000007941 */ /* 0x000fea0003800200 */
.L_x_16160:
        /* <DEDUP_REMOVED lines=32> */
.L_x_16163:
[----:B------:R-:W-:Y:S05]  /*23f0*/  BSYNC.RECONVERGENT B0 ;  /* 0x0000000000007941 */ /* 0x000fea0003800200 */
.L_x_16162:
        /* <DEDUP_REMOVED lines=32> */
.L_x_16165:
[----:B------:R-:W-:Y:S05]  /*2600*/  BSYNC.RECONVERGENT B0 ;  /* 0x0000000000007941 */ /* 0x000fea0003800200 */
.L_x_16164:
        /* <DEDUP_REMOVED lines=32> */
.L_x_16167:
[----:B------:R-:W-:Y:S05]  /*2810*/  BSYNC.RECONVERGENT B0 ;  /* 0x0000000000007941 */ /* 0x000fea0003800200 */
.L_x_16166:
        /* <DEDUP_REMOVED lines=32> */
.L_x_16169:
[----:B------:R-:W-:Y:S05]  /*2a20*/  BSYNC.RECONVERGENT B0 ;  /* 0x0000000000007941 */ /* 0x000fea0003800200 */
.L_x_16168:
[----:B------:R-:W1:Y:S01]  /*2a30*/  LDCU UR4, c[0x0][0x38c] ;  /* 0x00007180ff0477ac */ /* 0x000e620008000800 */
[----:B----4-:R-:W-:Y:S01]  /*2a40*/  FFMA.FTZ R4, R98, R7, R21 ;  /* 0x0000000762047223 */ /* 0x010fe20000010015 */
[----:B------:R-:W-:Y:S01]  /*2a50*/  HFMA2 R84, -RZ, RZ, 0, 0 ;  /* 0x00000000ff547431 */ /* 0x000fe200000001ff */
[----:B------:R-:W-:Y:S02]  /*2a60*/  CS2R R82, SRZ ;  /* 0x0000000000527805 */ /* 0x000fe4000001ff00 */
[----:B------:R-:W-:Y:S01]  /*2a70*/  CS2R R80, SRZ ;  /* 0x0000000000507805 */ /* 0x000fe2000001ff00 */
[----:B0-----:R-:W-:Y:S01]  /*2a80*/  FFMA.FTZ R19, R97, R65, R4 ;  /* 0x0000004161137223 */ /* 0x001fe20000010004 */
        /* <DEDUP_REMOVED lines=12> */
[----:B-1----:R-:W-:Y:S01]  /*2b50*/  UISETP.GE.AND UP0, UPT, UR4, 0x1, UPT ;  /* 0x000000010400788c */ /* 0x002fe2000bf06270 */
[----:B------:R-:W-:Y:S08]  /*2b60*/  BAR.SYNC.DEFER_BLOCKING 0x0 ;  /* 0x0000000000007b1d */ /* 0x000ff00000010000 */
[----:B------:R-:W-:Y:S05]  /*2b70*/  BRA.U !UP0, `(.L_x_16170) ;  /* 0x0000005108147547 */ /* 0x000fea000b800000 */
        /* <DEDUP_REMOVED lines=15> */
[----:B------:R-:W-:Y:S01]  /*2c70*/  IADD3 R33, PT, PT, R0, 0x5, R0 ;  /* 0x0000000500217810 */ /* 0x000fe20007ffe000 */
[----:B------:R-:W-:Y:S01]  /*2c80*/  FADD.FTZ R62, R62, R62 ;  /* 0x0000003e3e3e7221 */ /* 0x000fe20000010000 */
[C-C-:B------:R-:W-:Y:S01]  /*2c90*/  IADD3 R35, PT, PT, R0.reuse, 0x6, R0.reuse ;  /* 0x0000000600237810 */ /* 0x140fe20007ffe000 */
[----:B------:R-:W2:Y:S01]  /*2ca0*/  LDC.64 R18, c[0x0][0x440] ;  /* 0x00011000ff127b82 */ /* 0x000ea20000000a00 */
[----:B------:R-:W-:Y:S01]  /*2cb0*/  IADD3 R37, PT, PT, R0, 0x7, R0 ;  /* 0x0000000700257810 */ /* 0x000fe20007ffe000 */
[----:B------:R-:W3:Y:S01]  /*2cc0*/  LDCU UR8, c[0x0][0x394] ;  /* 0x00007280ff0877ac */ /* 0x000ee20008000800 */
[----:B------:R-:W-:-:S02]  /*2cd0*/  SHF.L.U32 R0, R111, 0x4, RZ ;  /* 0x000000046f007819 */ /* 0x000fc400000006ff */
[----:B------:R-:W-:Y:S01]  /*2ce0*/  ISETP.GE.AND P1, PT, R142, R59, PT ;  /* 0x0000003b8e00720c */ /* 0x000fe20003f26270 */
[----:B------:R-:W4:Y:S01]  /*2cf0*/  LDCU UR9, c[0x0][0x38c] ;  /* 0x00007180ff0977ac */ /* 0x000f220008000800 */
[C---:B------:R-:W-:Y:S01]  /*2d00*/  IADD3 R36, PT, PT, R111.reuse, 0x1c0, RZ ;  /* 0x000001c06f247810 */ /* 0x040fe20007ffe0ff */
[----:B------:R-:W0:Y:S01]  /*2d10*/  LDC.64 R20, c[0x0][0x3c0] ;  /* 0x0000f000ff147b82 */ /* 0x000e220000000a00 */
[C---:B------:R-:W-:Y:S01]  /*2d20*/  IADD3 R38, PT, PT, R111.reuse, 0x1e0, RZ ;  /* 0x000001e06f267810 */ /* 0x040fe20007ffe0ff */
[----:B------:R-:W-:Y:S01]  /*2d30*/  UMOV UR4, URZ ;  /* 0x000000ff00047c82 */ /* 0x000fe20008000000 */
        /* <DEDUP_REMOVED lines=63> */
[----:B------:R-:W-:Y:S02]  /*3130*/  @P1 LOP3.LUT R212, R212, 0x400, RZ, 0xfc, !PT ;  /* 0x00000400d4d41812 */ /* 0x000fe400078efcff */
[----:B------:R-:W-:Y:S02]  /*3140*/  LEA R40, R40, UR6, 0x2 ;  /* 0x0000000628287c11 */ /* 0x000fe4000f8e10ff */
[----:B------:R-:W-:Y:S02]  /*3150*/  LEA R39, R164, UR6, 0x2 ;  /* 0x00000006a4277c11 */ /* 0x000fe4000f8e10ff */
[----:B------:R-:W-:-:S02]  /*3160*/  LEA R38, R166, UR6, 0x2 ;  /* 0x00000006a6267c11 */ /* 0x000fc4000f8e10ff */
[----:B------:R-:W-:Y:S02]  /*3170*/  LEA R37, R168, UR6, 0x2 ;  /* 0x00000006a8257c11 */ /* 0x000fe4000f8e10ff */
[----:B------:R-:W-:Y:S02]  /*3180*/  LEA R36, R170, UR6, 0x2 ;  /* 0x00000006aa247c11 */ /* 0x000fe4000f8e10ff */
[----:B01234-:R-:W-:-:S07]  /*3190*/  LEA R0, R171, UR6, 0x2 ;  /* 0x00000006ab007c11 */ /* 0x01ffce000f8e10ff */
.L_x_16218:
[----:B0-----:R-:W-:Y:S01]  /*31a0*/  HFMA2 R7, -RZ, RZ, 0, 0 ;  /* 0x00000000ff077431 */ /* 0x001fe200000001ff */
[----:B------:R-:W-:Y:S01]  /*31b0*/  MOV R6, R142 ;  /* 0x0000008e00067202 */ /* 0x000fe20000000f00 */
[----:B------:R-:W-:Y:S01]  /*31c0*/  HFMA2 R173, -RZ, RZ, 0, 0 ;  /* 0x00000000ffad7431 */ /* 0x000fe200000001ff */
[----:B------:R-:W-:Y:S02]  /*31d0*/  MOV R28, R2 ;  /* 0x00000002001c7202 */ /* 0x000fe40000000f00 */
[----:B------:R-:W-:Y:S02]  /*31e0*/  CS2R R174, SRZ ;  /* 0x0000000000ae7805 */ /* 0x000fe4000001ff00 */
[----:B------:R-:W-:Y:S01]  /*31f0*/  MOV R29, R155 ;  /* 0x0000009b001d7202 */ /* 0x000fe20000000f00 */
[----:B------:R-:W-:Y:S01]  /*3200*/  HFMA2 R171, -RZ, RZ, 0, 0 ;  /* 0x00000000ffab7431 */ /* 0x000fe200000001ff */
[----:B------:R-:W-:Y:S01]  /*3210*/  P2R R185, PR, RZ, 0x1 ;  /* 0x00000001ffb97803 */ /* 0x000fe20000000000 */
[----:B------:R-:W-:Y:S01]  /*3220*/  HFMA2 R184, -RZ, RZ, 0, 0 ;  /* 0x00000000ffb87431 */ /* 0x000fe200000001ff */
[----:B------:R-:W-:Y:S01]  /*3230*/  ISETP.GE.AND P0, PT, R116, R59, PT ;  /* 0x0000003b7400720c */ /* 0x000fe20003f06270 */
[----:B------:R-:W-:Y:S01]  /*3240*/  IMAD.WIDE.U32 R4, R20, UR4, R6 ;  /* 0x0000000414047c25 */ /* 0x000fe2000f8e0006 */
[----:B------:R-:W-:-:S02]  /*3250*/  IADD3 R170, PT, PT, R118, 0xa0, RZ ;  /* 0x000000a076aa7810 */ /* 0x000fc40007ffe0ff */
[----:B------:R-:W-:Y:S02]  /*3260*/  CS2R R178, SRZ ;  /* 0x0000000000b27805 */ /* 0x000fe4000001ff00 */
[----:B------:R-:W-:Y:S01]  /*3270*/  IADD3 R172, PT, PT, R118, 0xc0, RZ ;  /* 0x000000c076ac7810 */ /* 0x000fe20007ffe0ff */
[----:B------:R-:W-:Y:S01]  /*3280*/  IMAD.WIDE.U32 R6, R22, UR4, R6 ;  /* 0x0000000416067c25 */ /* 0x000fe2000f8e0006 */
[----:B------:R-:W-:Y:S02]  /*3290*/  LEA R32, P2, R4, R151, 0x2 ;  /* 0x0000009704207211 */ /* 0x000fe400078410ff */
[----:B------:R-:W-:Y:S02]  /*32a0*/  CS2R R190, SRZ ;  /* 0x0000000000be7805 */ /* 0x000fe4000001ff00 */
[----:B------:R-:W-:Y:S01]  /*32b0*/  IADD3 R176, PT, PT, R118, 0xe0, RZ ;  /* 0x000000e076b07810 */ /* 0x000fe20007ffe0ff */
[----:B------:R-:W-:Y:S01]  /*32c0*/  IMAD.WIDE.U32 R28, R16, UR4, R28 ;  /* 0x00000004101c7c25 */ /* 0x000fe2000f8e001c */
[----:B------:R-:W-:-:S02]  /*32d0*/  LEA R30, P3, R6, R147, 0x2 ;  /* 0x00000093061e7211 */ /* 0x000fc400078610ff */
[----:B------:R-:W-:Y:S02]  /*32e0*/  CS2R R196, SRZ ;  /* 0x0000000000c47805 */ /* 0x000fe4000001ff00 */
[----:B------:R-:W-:Y:S01]  /*32f0*/  IADD3 R166, PT, PT, R118, 0x80, RZ ;  /* 0x0000008076a67810 */ /* 0x000fe20007ffe0ff */
[----:B------:R-:W-:Y:S01]  /*3300*/  IMAD R31, R21, UR4, R5 ;  /* 0x00000004151f7c24 */ /* 0x000fe2000f8e0205 */
[----:B------:R-:W-:Y:S01]  /*3310*/  LEA R34, P1, R28, R18, 0x3 ;  /* 0x000000121c227211 */ /* 0x000fe200078218ff */
[----:B------:R-:W-:Y:S01]  /*3320*/  IMAD R5, R23, UR4, R7 ;  /* 0x0000000417057c24 */ /* 0x000fe2000f8e0207 */
[----:B------:R-:W-:Y:S01]  /*3330*/  IADD3 R164, PT, PT, R118, 0x60, RZ ;  /* 0x0000006076a47810 */ /* 0x000fe20007ffe0ff */
[----:B------:R-:W-:Y:S01]  /*3340*/  IMAD R7, R17, UR4, R29 ;  /* 0x0000000411077c24 */ /* 0x000fe2000f8e021d */
[----:B------:R-:W-:Y:S02]  /*3350*/  LEA.HI.X R33, R4, R149, R31, 0x2, P2 ;  /* 0x0000009504217211 */ /* 0x000fe400010f141f */
[----:B------:R-:W-:-:S02]  /*3360*/  LEA.HI.X R31, R6, R145, R5, 0x2, P3 ;  /* 0x00000091061f7211 */ /* 0x000fc400018f1405 */
[----:B------:R-:W-:Y:S02]  /*3370*/  CS2R R4, SRZ ;  /* 0x0000000000047805 */ /* 0x000fe4000001ff00 */
[----:B------:R-:W-:Y:S02]  /*3380*/  LEA.HI.X R35, R28, R19, R7, 0x3, P1 ;  /* 0x000000131c237211 */ /* 0x000fe400008f1c07 */
[----:B------:R-:W-:Y:S02]  /*3390*/  CS2R R6, SRZ ;  /* 0x0000000000067805 */ /* 0x000fe4000001ff00 */
[-C--:B------:R-:W-:Y:S02]  /*33a0*/  ISETP.GE.AND P2, PT, R118, R59.reuse, PT ;  /* 0x0000003b7600720c */ /* 0x080fe40003f46270 */
[----:B------:R-:W-:Y:S02]  /*33b0*/  LOP3.LUT P3, RZ, R212, 0x400, RZ, 0xc0, !PT ;  /* 0x00000400d4ff7812 */ /* 0x000fe4000786c0ff */
[-C--:B------:R-:W-:Y:S01]  /*33c0*/  ISETP.GE.AND P4, PT, R166, R59.reuse, PT ;  /* 0x0000003ba600720c */ /* 0x080fe20003f86270 */
[----:B--2---:R-:W2:Y:S01]  /*33d0*/  @!P0 LDG.E R7, desc[UR16][R32.64+0x100] ;  /* 0x0001001020078981 */ /* 0x004ea2000c1e1900 */
[----:B------:R-:W-:-:S02]  /*33e0*/  ISETP.GE.AND P0, PT, R170, R59, PT ;  /* 0x0000003baa00720c */ /* 0x000fc40003f06270 */
[-C--:B------:R-:W-:Y:S02]  /*33f0*/  ISETP.GE.AND P5, PT, R164, R59.reuse, PT ;  /* 0x0000003ba400720c */ /* 0x080fe40003fa6270 */
[----:B------:R-:W-:Y:S02]  /*3400*/  ISETP.GE.AND P6, PT, R114, R59, PT ;  /* 0x0000003b7200720c */ /* 0x000fe40003fc6270 */
[C---:B------:R-:W-:Y:S01]  /*3410*/  IADD3 R28, PT, PT, R118.reuse, 0x100, RZ ;  /* 0x00000100761c7810 */ /* 0x040fe20007ffe0ff */
[----:B---3--:R-:W3:Y:S01]  /*3420*/  @!P2 LDG.E R4, desc[UR16][R32.64+0x80] ;  /* 0x000080102004a981 */ /* 0x008ee2000c1e1900 */
[----:B------:R-:W-:Y:S02]  /*3430*/  MOV R168, RZ ;  /* 0x000000ff00a87202 */ /* 0x000fe40000000f00 */
[C---:B------:R-:W-:Y:S01]  /*3440*/  IADD3 R180, PT, PT, R118.reuse, 0x120, RZ ;  /* 0x0000012076b47810 */ /* 0x040fe20007ffe0ff */
[----:B------:R-:W4:Y:S01]  /*3450*/  @!P3 LDG.E R5, desc[UR16][R32.64] ;  /* 0x000000102005b981 */ /* 0x000f22000c1e1900 */
[----:B------:R-:W-:-:S02]  /*3460*/  IADD3 R182, PT, PT, R118, 0x140, RZ ;  /* 0x0000014076b67810 */ /* 0x000fc40007ffe0ff */
[----:B------:R-:W-:Y:S01]  /*3470*/  IADD3 R186, PT, PT, R118, 0x160, RZ ;  /* 0x0000016076ba7810 */ /* 0x000fe20007ffe0ff */
[----:B------:R-:W5:Y:S01]  /*3480*/  @!P0 LDG.E R173, desc[UR16][R32.64+0x300] ;  /* 0x0003001020ad8981 */ /* 0x000f62000c1e1900 */
[----:B------:R-:W-:Y:S02]  /*3490*/  ISETP.GE.AND P0, PT, R172, R59, PT ;  /* 0x0000003bac00720c */ /* 0x000fe40003f06270 */
[C---:B------:R-:W-:Y:S01]  /*34a0*/  IADD3 R188, PT, PT, R118.reuse, 0x180, RZ ;  /* 0x0000018076bc7810 */ /* 0x040fe20007ffe0ff */
[----:B------:R-:W5:Y:S01]  /*34b0*/  @!P4 LDG.E R168, desc[UR16][R32.64+0x280] ;  /* 0x0002801020a8c981 */ /* 0x000f62000c1e1900 */
[C---:B------:R-:W-:Y:S02]  /*34c0*/  IADD3 R192, PT, PT, R118.reuse, 0x1a0, RZ ;  /* 0x000001a076c07810 */ /* 0x040fe40007ffe0ff */
[----:B------:R-:W-:Y:S01]  /*34d0*/  IADD3 R194, PT, PT, R118, 0x1c0, RZ ;  /* 0x000001c076c27810 */ /* 0x000fe20007ffe0ff */
[----:B------:R-:W5:Y:S01]  /*34e0*/  @!P5 LDG.E R171, desc[UR16][R32.64+0x200] ;  /* 0x0002001020abd981 */ /* 0x000f62000c1e1900 */
[----:B------:R-:W-:-:S02]  /*34f0*/  MOV R177, RZ ;  /* 0x000000ff00b17202 */ /* 0x000fc40000000f00 */
[----:B------:R-:W-:Y:S01]  /*3500*/  MOV R181, RZ ;  /* 0x000000ff00b57202 */ /* 0x000fe20000000f00 */
[----:B------:R-:W5:Y:S04]  /*3510*/  @!P6 LDG.E R6, desc[UR16][R32.64+0x180] ;  /* 0x000180102006e981 */ /* 0x000f68000c1e1900 */
[----:B------:R-:W5:Y:S01]  /*3520*/  @!P0 LDG.E R174, desc[UR16][R32.64+0x380] ;  /* 0x0003801020ae8981 */ /* 0x000f62000c1e1900 */
[-C--:B------:R-:W-:Y:S02]  /*3530*/  ISETP.GE.AND P0, PT, R176, R59.reuse, PT ;  /* 0x0000003bb000720c */ /* 0x080fe40003f06270 */
[-C--:B------:R-:W-:Y:S02]  /*3540*/  ISETP.GE.AND P1, PT, R180, R59.reuse, PT ;  /* 0x0000003bb400720c */ /* 0x080fe40003f26270 */
[----:B------:R-:W-:-:S02]  /*3550*/  ISETP.GE.AND P2, PT, R182, R59, PT ;  /* 0x0000003bb600720c */ /* 0x000fc40003f46270 */
[-C--:B------:R-:W-:Y:S02]  /*3560*/  ISETP.GE.AND P3, PT, R186, R59.reuse, PT ;  /* 0x0000003bba00720c */ /* 0x080fe40003f66270 */
[----:B------:R-:W-:-:S05]  /*3570*/  ISETP.GE.AND P4, PT, R188, R59, PT ;  /* 0x0000003bbc00720c */ /* 0x000fca0003f86270 */
[----:B------:R-:W5:Y:S01]  /*3580*/  @!P0 LDG.E R175, desc[UR16][R32.64+0x400] ;  /* 0x0004001020af8981 */ /* 0x000f62000c1e1900 */
[-C--:B------:R-:W-:Y:S02]  /*3590*/  ISETP.GE.AND P0, PT, R28, R59.reuse, PT ;  /* 0x0000003b1c00720c */ /* 0x080fe40003f06270 */
[-C--:B------:R-:W-:Y:S01]  /*35a0*/  ISETP.GE.AND P5, PT, R192, R59.reuse, PT ;  /* 0x0000003bc000720c */ /* 0x080fe20003fa6270 */
[----:B------:R-:W5:Y:S01]  /*35b0*/  @!P1 LDG.E R177, desc[UR16][R32.64+0x500] ;  /* 0x0005001020b19981 */ /* 0x000f62000c1e1900 */
[----:B------:R-:W-:-:S03]  /*35c0*/  ISETP.GE.AND P6, PT, R194, R59, PT ;  /* 0x0000003bc200720c */ /* 0x000fc60003fc6270 */
[----:B------:R-:W5:Y:S04]  /*35d0*/  @!P2 LDG.E R184, desc[UR16][R32.64+0x580] ;  /* 0x0005801020b8a981 */ /* 0x000f68000c1e1900 */
[----:B------:R-:W5:Y:S04]  /*35e0*/  @!P3 LDG.E R179, desc[UR16][R32.64+0x600] ;  /* 0x0006001020b3b981 */ /* 0x000f68000c1e1900 */
[----:B------:R-:W5:Y:S04]  /*35f0*/  @!P0 LDG.E R178, desc[UR16][R32.64+0x480] ;  /* 0x0004801020b28981 */ /* 0x000f68000c1e1900 */
[----:B------:R-:W5:Y:S04]  /*3600*/  @!P4 LDG.E R190, desc[UR16][R32.64+0x680] ;  /* 0x0006801020bec981 */ /* 0x000f68000c1e1900 */
[----:B------:R-:W5:Y:S04]  /*3610*/  @!P5 LDG.E R181, desc[UR16][R32.64+0x700] ;  /* 0x0007001020b5d981 */ /* 0x000f68000c1e1900 */
[----:B------:R-:W5:Y:S01]  /*3620*/  @!P6 LDG.E R196, desc[UR16][R32.64+0x780] ;  /* 0x0007801020c4e981 */ /* 0x000f62000c1e1900 */
[----:B------:R-:W-:-:S02]  /*3630*/  P2R R183, PR, RZ, 0x1 ;  /* 0x00000001ffb77803 */ /* 0x000fc40000000000 */
[-C--:B------:R-:W-:Y:S01]  /*3640*/  ISETP.GE.AND P0, PT, R142, R59.reuse, PT ;  /* 0x0000003b8e00720c */ /* 0x080fe20003f06270 */
[----:B------:R0:W5:Y:S01]  /*3650*/  LDG.E.64 R28, desc[UR16][R34.64] ;  /* 0x00000010221c7981 */ /* 0x000162000c1e1b00 */
[----:B------:R-:W-:Y:S02]  /*3660*/  P2R R180, PR, RZ, 0x2 ;  /* 0x00000002ffb47803 */ /* 0x000fe40000000000 */
[----:B------:R-:W-:Y:S02]  /*3670*/  ISETP.GE.AND P1, PT, R118, R59, PT ;  /* 0x0000003b7600720c */ /* 0x000fe40003f26270 */
[----:B0-----:R-:W-:Y:S02]  /*3680*/  CS2R R34, SRZ ;  /* 0x0000000000227805 */ /* 0x001fe4000001ff00 */
[----:B------:R-:W-:Y:S01]  /*3690*/  MOV R193, RZ ;  /* 0x000000ff00c17202 */ /* 0x000fe20000000f00 */
[----:B------:R-:W-:Y:S01]  /*36a0*/  HFMA2 R186, -RZ, RZ, 0, 0 ;  /* 0x00000000ffba7431 */ /* 0x000fe200000001ff */
[----:B------:R-:W-:Y:S01]  /*36b0*/  MOV R195, RZ ;  /* 0x000000ff00c37202 */ /* 0x000fe20000000f00 */
[----:B------:R-:W-:Y:S01]  /*36c0*/  HFMA2 R199, -RZ, RZ, 0, 0 ;  /* 0x00000000ffc77431 */ /* 0x000fe200000001ff */
[----:B------:R-:W-:Y:S01]  /*36d0*/  MOV R188, RZ ;  /* 0x000000ff00bc7202 */ /* 0x000fe20000000f00 */
[----:B----4-:R0:W-:Y:S04]  /*36e0*/  STS [R110], R5 ;  /* 0x000000056e007388 */ /* 0x0101e80000000800 */
[----:B---3--:R-:W-:Y:S04]  /*36f0*/  STS [R109+0x80], R4 ;  /* 0x000080046d007388 */ /* 0x008fe80000000800 */
[----:B--2---:R-:W-:Y:S01]  /*3700*/  STS [R108+0x100], R7 ;  /* 0x000100076c007388 */ /* 0x004fe20000000800 */
[----:B0-----:R-:W-:-:S03]  /*3710*/  HFMA2 R5, -RZ, RZ, 0, 0 ;  /* 0x00000000ff057431 */ /* 0x001fc600000001ff */
[----:B-----5:R0:W-:Y:S04]  /*3720*/  STS [R107+0x180], R6 ;  /* 0x000180066b007388 */ /* 0x0201e80000000800 */
[----:B------:R-:W-:Y:S04]  /*3730*/  STS [R106+0x200], R171 ;  /* 0x000200ab6a007388 */ /* 0x000fe80000000800 */
[----:B-1----:R1:W-:Y:S04]  /*3740*/  STS [R105+0x280], R168 ;  /* 0x000280a869007388 */ /* 0x0023e80000000800 */
        /* <DEDUP_REMOVED lines=11> */
[----:B------:R-:W3:Y:S01]  /*3800*/  @!P0 LDG.E R5, desc[UR16][R30.64] ;  /* 0x000000101e058981 */ /* 0x000ee2000c1e1900 */
[-C--:B------:R-:W-:Y:S02]  /*3810*/  ISETP.GE.AND P0, PT, R116, R59.reuse, PT ;  /* 0x0000003b7400720c */ /* 0x080fe40003f06270 */
[----:B0-----:R-:W-:Y:S01]  /*3820*/  CS2R R6, SRZ ;  /* 0x0000000000067805 */ /* 0x001fe2000001ff00 */
[----:B-1----:R-:W-:Y:S01]  /*3830*/  HFMA2 R168, -RZ, RZ, 0, 0 ;  /* 0x00000000ffa87431 */ /* 0x002fe200000001ff */
[----:B--2---:R-:W-:Y:S01]  /*3840*/  MOV R190, RZ ;  /* 0x000000ff00be7202 */ /* 0x004fe20000000f00 */
[----:B------:R-:W2:Y:S04]  /*3850*/  @!P2 LDG.E R186, desc[UR16][R30.64+0x580] ;  /* 0x000580101ebaa981 */ /* 0x000ea8000c1e1900 */
[----:B------:R-:W4:Y:S01]  /*3860*/  @!P1 LDG.E R6, desc[UR16][R30.64+0x80] ;  /* 0x000080101e069981 */ /* 0x000f22000c1e1900 */
[----:B------:R-:W-:-:S03]  /*3870*/  ISETP.GE.AND P1, PT, R114, R59, PT ;  /* 0x0000003b7200720c */ /* 0x000fc60003f26270 */
[----:B------:R-:W5:Y:S04]  /*3880*/  @!P3 LDG.E R197, desc[UR16][R30.64+0x600] ;  /* 0x000600101ec5b981 */ /* 0x000f68000c1e1900 */
[----:B------:R-:W2:Y:S01]  /*3890*/  @!P0 LDG.E R7, desc[UR16][R30.64+0x100] ;  /* 0x000100101e078981 */ /* 0x000ea2000c1e1900 */
[----:B------:R-:W-:-:S03]  /*38a0*/  ISETP.GE.AND P0, PT, R164, R59, PT ;  /* 0x0000003ba400720c */ /* 0x000fc60003f06270 */
[----:B------:R-:W5:Y:S04]  /*38b0*/  @!P4 LDG.E R188, desc[UR16][R30.64+0x680] ;  /* 0x000680101ebcc981 */ /* 0x000f68000c1e1900 */
[----:B------:R-:W5:Y:S01]  /*38c0*/  @!P1 LDG.E R34, desc[UR16][R30.64+0x180] ;  /* 0x000180101e229981 */ /* 0x000f62000c1e1900 */
[----:B------:R-:W-:-:S03]  /*38d0*/  ISETP.GE.AND P1, PT, R166, R59, PT ;  /* 0x0000003ba600720c */ /* 0x000fc60003f26270 */
[----:B------:R-:W5:Y:S04]  /*38e0*/  @!P5 LDG.E R199, desc[UR16][R30.64+0x700] ;  /* 0x000700101ec7d981 */ /* 0x000f68000c1e1900 */
[----:B------:R-:W5:Y:S01]  /*38f0*/  @!P0 LDG.E R35, desc[UR16][R30.64+0x200] ;  /* 0x000200101e238981 */ /* 0x000f62000c1e1900 */
[-C--:B------:R-:W-:Y:S02]  /*3900*/  ISETP.GE.AND P0, PT, R170, R59.reuse, PT ;  /* 0x0000003baa00720c */ /* 0x080fe40003f06270 */
[----:B------:R-:W-:Y:S01]  /*3910*/  MOV R164, RZ ;  /* 0x000000ff00a47202 */ /* 0x000fe20000000f00 */
[----:B------:R-:W-:Y:S01]  /*3920*/  HFMA2 R166, -RZ, RZ, 0, 0 ;  /* 0x00000000ffa67431 */ /* 0x000fe200000001ff */
[----:B------:R-:W5:Y:S04]  /*3930*/  @!P6 LDG.E R190, desc[UR16][R30.64+0x780] ;  /* 0x000780101ebee981 */ /* 0x000f68000c1e1900 */
[----:B------:R-:W5:Y:S01]  /*3940*/  @!P1 LDG.E R164, desc[UR16][R30.64+0x280] ;  /* 0x000280101ea49981 */ /* 0x000f62000c1e1900 */
[-C--:B------:R-:W-:Y:S01]  /*3950*/  ISETP.GE.AND P1, PT, R172, R59.reuse, PT ;  /* 0x0000003bac00720c */ /* 0x080fe20003f26270 */
[----:B------:R-:W-:Y:S01]  /*3960*/  FMUL.FTZ R171, R28, 1.4426950216293334961 ;  /* 0x3fb8aa3b1cab7820 */ /* 0x000fe20000410000 */
[----:B------:R-:W-:Y:S01]  /*3970*/  FMUL.FTZ R4, R29, R94 ;  /* 0x0000005e1d047220 */ /* 0x000fe20000410000 */
[----:B------:R-:W-:Y:S04]  /*3980*/  LDS R178, [R56+0xc] ;  /* 0x00000c0038b27984 */ /* 0x000fe80000000800 */
[----:B------:R-:W5:Y:S01]  /*3990*/  @!P0 LDG.E R191, desc[UR16][R30.64+0x300] ;  /* 0x000300101ebf8981 */ /* 0x000f62000c1e1900 */
[----:B------:R-:W-:-:S03]  /*39a0*/  ISETP.GE.AND P0, PT, R176, R59, PT ;  /* 0x0000003bb000720c */ /* 0x000fc60003f06270 */
[----:B------:R-:W-:Y:S04]  /*39b0*/  LDS R189, [R55+0x10] ;  /* 0x0000100037bd7984 */ /* 0x000fe80000000800 */
[----:B------:R-:W5:Y:S01]  /*39c0*/  @!P1 LDG.E R166, desc[UR16][R30.64+0x380] ;  /* 0x000380101ea69981 */ /* 0x000f62000c1e1900 */
[----:B------:R-:W-:Y:S01]  /*39d0*/  ISETP.NE.AND P1, PT, R180, RZ, PT ;  /* 0x000000ffb400720c */ /* 0x000fe20003f25270 */
[----:B------:R-:W-:Y:S01]  /*39e0*/  FMUL.FTZ R170, R29, R91 ;  /* 0x0000005b1daa7220 */ /* 0x000fe20000410000 */
[----:B------:R-:W-:Y:S01]  /*39f0*/  FMUL.RZ R172, R4, 0.15915493667125701904 ;  /* 0x3e22f98304ac7820 */ /* 0x000fe2000040c000 */
[----:B------:R-:W-:Y:S01]  /*3a00*/  FMUL.FTZ R207, R171, R88 ;  /* 0x00000058abcf7220 */ /* 0x000fe20000410000 */
[----:B------:R-:W-:Y:S04]  /*3a10*/  LDS R180, [R57+0x8] ;  /* 0x0000080039b47984 */ /* 0x000fe80000000800 */
[----:B------:R-:W5:Y:S01]  /*3a20*/  @!P0 LDG.E R193, desc[UR16][R30.64+0x400] ;  /* 0x000400101ec18981 */ /* 0x000f62000c1e1900 */
[----:B------:R-:W-:-:S03]  /*3a30*/  ISETP.NE.AND P0, PT, R183, RZ, PT ;  /* 0x000000ffb700720c */ /* 0x000fc60003f05270 */
[----:B------:R-:W-:Y:S04]  /*3a40*/  LDS R187, [R54+0x14] ;  /* 0x0000140036bb7984 */ /* 0x000fe80000000800 */
[----:B------:R-:W5:Y:S01]  /*3a50*/  @!P1 LDG.E R195, desc[UR16][R30.64+0x500] ;  /* 0x000500101ec39981 */ /* 0x000f62000c1e1900 */
[----:B------:R-:W-:Y:S01]  /*3a60*/  FMUL.RZ R174, R170, 0.15915493667125701904 ;  /* 0x3e22f983aaae7820 */ /* 0x000fe2000040c000 */
[----:B------:R-:W-:Y:S01]  /*3a70*/  MUFU.SIN R33, R172 ;  /* 0x000000ac00217308 */ /* 0x000fe20000000400 */
[----:B------:R-:W-:Y:S01]  /*3a80*/  FMUL.FTZ R4, R171, R94 ;  /* 0x0000005eab047220 */ /* 0x000fe20000410000 */
[----:B------:R-:W-:Y:S04]  /*3a90*/  LDS R183, [R41+0x24] ;  /* 0x0000240029b77984 */ /* 0x000fe80000000800 */
[----:B------:R0:W5:Y:S01]  /*3aa0*/  @!P0 LDG.E R168, desc[UR16][R30.64+0x480] ;  /* 0x000480101ea88981 */ /* 0x000162000c1e1900 */
[-C--:B------:R-:W-:Y:S01]  /*3ab0*/  FMUL.FTZ R170, R29, R92.reuse ;  /* 0x0000005c1daa7220 */ /* 0x080fe20000410000 */
[----:B------:R-:W-:Y:S02]  /*3ac0*/  MUFU.SIN R173, R174 ;  /* 0x000000ae00ad7308 */ /* 0x000fe40000000400 */
[----:B------:R-:W-:Y:S04]  /*3ad0*/  LDS R181, [R38+0x30] ;  /* 0x0000300026b57984 */ /* 0x000fe80000000800 */
[----:B------:R-:W-:Y:S01]  /*3ae0*/  LDS R179, [R37+0x34] ;  /* 0x0000340025b37984 */ /* 0x000fe20000000800 */
[C---:B0-----:R-:W-:Y:S01]  /*3af0*/  FMUL.FTZ R30, R171.reuse, R91 ;  /* 0x0000005bab1e7220 */ /* 0x041fe20000410000 */
[----:B------:R0:W-:Y:S01]  /*3b00*/  MUFU.COS R32, R172 ;  /* 0x000000ac00207308 */ /* 0x0001e20000000000 */
[----:B------:R-:W-:Y:S01]  /*3b10*/  FMUL.RZ R175, R170, 0.15915493667125701904 ;  /* 0x3e22f983aaaf7820 */ /* 0x000fe2000040c000 */
[----:B------:R-:W-:-:S06]  /*3b20*/  FMUL.FTZ R170, R171, R92 ;  /* 0x0000005cabaa7220 */ /* 0x000fcc0000410000 */
[----:B------:R-:W1:Y:S01]  /*3b30*/  MUFU.EX2 R30, R30 ;  /* 0x0000001e001e7308 */ /* 0x000e620000000800 */
[----:B0-----:R-:W-:-:S04]  /*3b40*/  FMUL.FTZ R172, R29, R89 ;  /* 0x000000591dac7220 */ /* 0x001fc80000410000 */
[----:B------:R-:W-:Y:S01]  /*3b50*/  FMUL.RZ R176, R172, 0.15915493667125701904 ;  /* 0x3e22f983acb07820 */ /* 0x000fe2000040c000 */
[----:B------:R-:W-:Y:S02]  /*3b60*/  FMUL.FTZ R172, R171, R89 ;  /* 0x00000059abac7220 */ /* 0x000fe40000410000 */
[----:B------:R0:W1:Y:S08]  /*3b70*/  MUFU.COS R31, R174 ;  /* 0x000000ae001f7308 */ /* 0x0000700000000000 */
[----:B------:R1:W-:Y:S01]  /*3b80*/  MUFU.EX2 R218, R170 ;  /* 0x000000aa00da7308 */ /* 0x0003e20000000800 */
[----:B0-----:R-:W-:-:S04]  /*3b90*/  FMUL.FTZ R174, R29, R90 ;  /* 0x0000005a1dae7220 */ /* 0x001fc80000410000 */
[----:B------:R-:W-:Y:S01]  /*3ba0*/  FMUL.RZ R177, R174, 0.15915493667125701904 ;  /* 0x3e22f983aeb17820 */ /* 0x000fe2000040c000 */
[----:B-1----:R-:W-:Y:S02]  /*3bb0*/  FMUL.FTZ R170, R29, R87 ;  /* 0x000000571daa7220 */ /* 0x002fe40000410000 */
[----:B------:R-:W-:Y:S01]  /*3bc0*/  MUFU.SIN R201, R175 ;  /* 0x000000af00c97308 */ /* 0x000fe20000000400 */
[----:B------:R-:W-:-:S07]  /*3bd0*/  FMUL.FTZ R174, R171, R90 ;  /* 0x0000005aabae7220 */ /* 0x000fce0000410000 */
[----:B------:R0:W-:Y:S01]  /*3be0*/  MUFU.COS R219, R175 ;  /* 0x000000af00db7308 */ /* 0x0001e20000000000 */
[----:B------:R-:W-:Y:S01]  /*3bf0*/  ISETP.NE.AND P0, PT, R185, RZ, PT ;  /* 0x000000ffb900720c */ /* 0x000fe20003f05270 */
[----:B------:R-:W-:Y:S01]  /*3c00*/  FMUL.FTZ R184, R30, R173 ;  /* 0x000000ad1eb87220 */ /* 0x000fe20000410000 */
[----:B------:R-:W-:Y:S04]  /*3c10*/  LDS R185, [R42+0x20] ;  /* 0x000020002ab97984 */ /* 0x000fe80000000800 */
[----:B------:R-:W-:Y:S01]  /*3c20*/  LDS R173, [R51] ;  /* 0x0000000033ad7984 */ /* 0x000fe20000000800 */
[----:B------:R1:W-:Y:S01]  /*3c30*/  MUFU.EX2 R205, R172 ;  /* 0x000000ac00cd7308 */ /* 0x0003e20000000800 */
[----:B0-----:R-:W-:Y:S01]  /*3c40*/  FMUL.RZ R175, R170, 0.15915493667125701904 ;  /* 0x3e22f983aaaf7820 */ /* 0x001fe2000040c000 */
[C---:B------:R-:W-:Y:S01]  /*3c50*/  FMUL.FTZ R170, R171.reuse, R87 ;  /* 0x00000057abaa7220 */ /* 0x040fe20000410000 */
[----:B-1----:R-:W-:-:S05]  /*3c60*/  FMUL.FTZ R172, R171, R86 ;  /* 0x00000056abac7220 */ /* 0x002fca0000410000 */
[----:B------:R-:W-:Y:S01]  /*3c70*/  MUFU.SIN R216, R176 ;  /* 0x000000b000d87308 */ /* 0x000fe20000000400 */
[----:B------:R-:W-:Y:S07]  /*3c80*/  LDS R171, [R58+0x4] ;  /* 0x000004003aab7984 */ /* 0x000fee0000000800 */
[----:B------:R0:W-:Y:S08]  /*3c90*/  MUFU.COS R192, R176 ;  /* 0x000000b000c07308 */ /* 0x0001f00000000000 */
[----:B------:R-:W-:Y:S01]  /*3ca0*/  MUFU.SIN R211, R177 ;  /* 0x000000b100d37308 */ /* 0x000fe20000000400 */
[----:B0-----:R-:W-:Y:S07]  /*3cb0*/  LDS R176, [R53+0x18] ;  /* 0x0000180035b07984 */ /* 0x001fee0000000800 */
[----:B------:R0:W-:Y:S08]  /*3cc0*/  MUFU.COS R215, R177 ;  /* 0x000000b100d77308 */ /* 0x0001f00000000000 */
[----:B------:R1:W-:Y:S01]  /*3cd0*/  MUFU.EX2 R198, R174 ;  /* 0x000000ae00c67308 */ /* 0x0003e20000000800 */
[----:B0-----:R-:W-:Y:S07]  /*3ce0*/  LDS R177, [R36+0x38] ;  /* 0x0000380024b17984 */ /* 0x001fee0000000800 */
        /* <DEDUP_REMOVED lines=9> */
[----:B------:R-:W-:-:S04]  /*3d80*/  FMUL.FTZ R30, R29, R88 ;  /* 0x000000581d1e7220 */ /* 0x000fc80000410000 */
[----:B------:R-:W-:Y:S01]  /*3d90*/  FMUL.RZ R30, R30, 0.15915493667125701904 ;  /* 0x3e22f9831e1e7820 */ /* 0x000fe2000040c000 */
[----:B------:R-:W0:Y:S03]  /*3da0*/  S2UR UR7, SR_CgaCtaId ;  /* 0x00000000000779c3 */ /* 0x000e260000008800 */
[----:B------:R-:W-:Y:S08]  /*3db0*/  MUFU.SIN R206, R30 ;  /* 0x0000001e00ce7308 */ /* 0x000ff00000000400 */
[----:B------:R1:W-:Y:S08]  /*3dc0*/  MUFU.COS R208, R30 ;  /* 0x0000001e00d07308 */ /* 0x0003f00000000000 */
[----:B------:R-:W0:Y:S01]  /*3dd0*/  MUFU.EX2 R4, R4 ;  /* 0x0000000400047308 */ /* 0x000e220000000800 */
[----:B------:R-:W-:Y:S01]  /*3de0*/  UMOV UR6, 0x400 ;  /* 0x0000040000067882 */ /* 0x000fe20000000000 */
[----:B------:R-:W-:-:S02]  /*3df0*/  ISETP.NE.AND P2, PT, R156, RZ, PT ;  /* 0x000000ff9c00720c */ /* 0x000fc40003f45270 */
[----:B------:R-:W-:-:S04]  /*3e00*/  ISETP.NE.AND P1, PT, R156, 0x1f, PT ;  /* 0x0000001f9c00780c */ /* 0x000fc80003f25270 */
[----:B------:R-:W0:Y:S01]  /*3e10*/  MUFU.EX2 R207, R207 ;  /* 0x000000cf00cf7308 */ /* 0x000e220000000800 */
[----:B---3--:R3:W-:Y:S04]  /*3e20*/  STS [R110+0x840], R5 ;  /* 0x000840056e007388 */ /* 0x0087e80000000800 */
[----:B----4-:R-:W-:Y:S04]  /*3e30*/  STS [R109+0x8c0], R6 ;  /* 0x0008c0066d007388 */ /* 0x010fe80000000800 */
[----:B--2---:R-:W-:Y:S04]  /*3e40*/  STS [R108+0x940], R7 ;  /* 0x000940076c007388 */ /* 0x004fe80000000800 */
[----:B-----5:R-:W-:Y:S01]  /*3e50*/  STS [R107+0x9c0], R34 ;  /* 0x0009c0226b007388 */ /* 0x020fe20000000800 */
[----:B---3--:R-:W-:-:S03]  /*3e60*/  FMUL.FTZ R5, R29, R86 ;  /* 0x000000561d057220 */ /* 0x008fc60000410000 */
[----:B------:R-:W-:Y:S04]  /*3e70*/  STS [R106+0xa40], R35 ;  /* 0x000a40236a007388 */ /* 0x000fe80000000800 */
[----:B------:R2:W-:Y:S04]  /*3e80*/  STS [R105+0xac0], R164 ;  /* 0x000ac0a469007388 */ /* 0x0005e80000000800 */
[----:B------:R3:W-:Y:S04]  /*3e90*/  STS [R104+0xb40], R191 ;  /* 0x000b40bf68007388 */ /* 0x0007e80000000800 */
[----:B------:R-:W-:Y:S01]  /*3ea0*/  STS [R103+0xbc0], R166 ;  /* 0x000bc0a667007388 */ /* 0x000fe20000000800 */
[----:B------:R-:W-:-:S03]  /*3eb0*/  FMUL.RZ R222, R5, 0.15915493667125701904 ;  /* 0x3e22f98305de7820 */ /* 0x000fc6000040c000 */
[----:B------:R4:W-:Y:S04]  /*3ec0*/  STS [R50+0xc40], R193 ;  /* 0x000c40c132007388 */ /* 0x0009e80000000800 */
        /* <DEDUP_REMOVED lines=20> */
[----:B-1----:R-:W1:Y:S04]  /*4010*/  LDS R30, [R38+0x870] ;  /* 0x00087000261e7984 */ /* 0x002e680000000800 */
[----:B------:R-:W1:Y:S04]  /*4020*/  LDS R34, [R37+0x874] ;  /* 0x0008740025227984 */ /* 0x000e680000000800 */
[----:B------:R-:W1:Y:S04]  /*4030*/  LDS R235, [R36+0x878] ;  /* 0x0008780024eb7984 */ /* 0x000e680000000800 */
[----:B------:R-:W1:Y:S01]  /*4040*/  LDS R35, [R0+0x87c] ;  /* 0x00087c0000237984 */ /* 0x000e620000000800 */
[----:B--2---:R-:W-:-:S04]  /*4050*/  SHF.L.U32 R164, R112, 0x8, RZ ;  /* 0x0000000870a47819 */ /* 0x004fc800000006ff */
[----:B------:R-:W-:Y:S01]  /*4060*/  LOP3.LUT R164, R164, 0x100, RZ, 0xc0, !PT ;  /* 0x00000100a4a47812 */ /* 0x000fe200078ec0ff */
[----:B---3--:R-:W-:Y:S01]  /*4070*/  MUFU.SIN R191, R222 ;  /* 0x000000de00bf7308 */ /* 0x008fe20000000400 */
[----:B0-----:R-:W-:Y:S02]  /*4080*/  ULEA UR6, UR7, UR6, 0x18 ;  /* 0x0000000607067291 */ /* 0x001fe4000f8ec0ff */
[----:B------:R-:W-:-:S05]  /*4090*/  IADD3 R164, PT, PT, R164, UR4, RZ ;  /* 0x00000004a4a47c10 */ /* 0x000fca000fffe0ff */
[----:B----4-:R-:W0:Y:S01]  /*40a0*/  MUFU.COS R193, R222 ;  /* 0x000000de00c17308 */ /* 0x010e220000000000 */
[----:B------:R-:W-:Y:S01]  /*40b0*/  SEL R164, R164, R143, !P2 ;  /* 0x0000008fa4a47207 */ /* 0x000fe20005000000 */
[C---:B------:R-:W-:Y:S01]  /*40c0*/  FMUL.FTZ R32, R4.reuse, R32 ;  /* 0x0000002004207220 */ /* 0x040fe20000410000 */
[----:B------:R-:W-:Y:S02]  /*40d0*/  FMUL.FTZ R33, R4, R33 ;  /* 0x0000002104217220 */ /* 0x000fe40000410000 */
[----:B------:R-:W-:Y:S01]  /*40e0*/  LEA R164, R164, UR6, 0x3 ;  /* 0x00000006a4a47c11 */ /* 0x000fe2000f8e18ff */
[----:B------:R-:W-:Y:S01]  /*40f0*/  BSSY.RECONVERGENT B0, `(.L_x_16171) ;  /* 0x000002b000007945 */ /* 0x000fe20003800200 */
[C---:B------:R-:W-:Y:S01]  /*4100*/  FMUL.FTZ R219, R218.reuse, R219 ;  /* 0x000000dbdadb7220 */ /* 0x040fe20000410000 */
[----:B------:R-:W-:Y:S02]  /*4110*/  FMUL.FTZ R208, R207, R208 ;  /* 0x000000d0cfd07220 */ /* 0x000fe40000410000 */
[----:B------:R2:W-:Y:S01]  /*4120*/  STS.64 [R164+0x2550], R32 ;  /* 0x00255020a4007388 */ /* 0x0005e20000000a00 */
        /* <DEDUP_REMOVED lines=8> */
[C---:B0-----:R-:W-:Y:S01]  /*41b0*/  FMUL.FTZ R206, R220.reuse, R193 ;  /* 0x000000c1dcce7220 */ /* 0x041fe20000410000 */
[----:B------:R-:W-:Y:S01]  /*41c0*/  FMUL.FTZ R205, R220, R191 ;  /* 0x000000bfdccd7220 */ /* 0x000fe20000410000 */
        /* <DEDUP_REMOVED lines=12> */
[C---:B-1----:R-:W-:Y:S01]  /*4290*/  FMUL.FTZ R231, R63.reuse, R30 ;  /* 0x0000001e3fe77220 */ /* 0x042fe20000410000 */
[----:B------:R-:W-:Y:S01]  /*42a0*/  FMUL.FTZ R233, R63, -R34 ;  /* 0x800000223fe97220 */ /* 0x000fe20000410000 */
[C---:B------:R-:W-:Y:S01]  /*42b0*/  FMUL.FTZ R235, R62.reuse, R235 ;  /* 0x000000eb3eeb7220 */ /* 0x040fe20000410000 */
[----:B------:R-:W-:Y:S01]  /*42c0*/  FMUL.FTZ R234, R62, -R35 ;  /* 0x800000233eea7220 */ /* 0x000fe20000410000 */
[----:B------:R-:W-:Y:S06]  /*42d0*/  BAR.SYNC.DEFER_BLOCKING 0x0 ;  /* 0x0000000000007b1d */ /* 0x000fec0000010000 */
[----:B--2---:R-:W-:Y:S05]  /*42e0*/  @P1 BRA `(.L_x_16172) ;  /* 0x0000000000281947 */ /* 0x004fea0003800000 */
        /* <DEDUP_REMOVED lines=10> */
.L_x_16172:
[----:B------:R0:W1:Y:S02]  /*4390*/  LDS.64 R30, [R214+UR5+0x3558] ;  /* 0x00355805d61e7984 */ /* 0x0000640008000a00 */
.L_x_16173:
[----:B------:R-:W-:Y:S05]  /*43a0*/  BSYNC.RECONVERGENT B0 ;  /* 0x0000000000007941 */ /* 0x000fea0003800200 */
.L_x_16171:
[-C--:B--2---:R-:W-:Y:S01]  /*43b0*/  FMUL.FTZ R4, R173, R94.reuse ;  /* 0x0000005ead047220 */ /* 0x084fe20000410000 */
        /* <DEDUP_REMOVED lines=14> */
[----:B------:R-:W2:Y:S01]  /*44a0*/  @P0 LDC R223, c[0x0][0x38c] ;  /* 0x0000e300ffdf0b82 */ /* 0x000ea20000000800 */
        /* <DEDUP_REMOVED lines=37> */
[----:B------:R-:W-:Y:S01]  /*4700*/  FMUL.FTZ R191, R172, R87 ;  /* 0x00000057acbf7220 */ /* 0x000fe20000410000 */
[----:B------:R-:W-:Y:S01]  /*4710*/  FFMA.FTZ R35, R96, R193, R35 ;  /* 0x000000c160237223 */ /* 0x000fe20000010023 */
[-C--:B------:R-:W-:Y:S01]  /*4720*/  FFMA.FTZ R34, R217, R6.reuse, -R4 ;  /* 0x00000006d9227223 */ /* 0x080fe20000010804 */
[----:B------:R-:W-:Y:S01]  /*4730*/  FMUL.FTZ R6, R216, R6 ;  /* 0x00000006d8067220 */ /* 0x000fe20000410000 */
[----:B------:R-:W-:Y:S01]  /*4740*/  @P0 IADD3 R4, PT, PT, R144, -0x2, RZ ;  /* 0xfffffffe90040810 */ /* 0x000fe20007ffe0ff */
[----:B------:R-:W-:Y:S01]  /*4750*/  FFMA.FTZ R5, R96, R191, R164 ;  /* 0x000000bf60057223 */ /* 0x000fe200000100a4 */
[----:B------:R-:W-:Y:S01]  /*4760*/  FMUL.FTZ R221, R207, R35 ;  /* 0x00000023cfdd7220 */ /* 0x000fe20000410000 */
[----:B------:R-:W-:-:S02]  /*4770*/  FFMA.FTZ R164, R217, R7, R6 ;  /* 0x00000007d9a47223 */ /* 0x000fc40000010006 */
[----:B--2---:R-:W-:Y:S02]  /*4780*/  @P0 IMAD R7, R4, R223, UR4 ;  /* 0x0000000404070e24 */ /* 0x004fe4000f8e02df */
[-C--:B------:R-:W-:Y:S01]  /*4790*/  FFMA.FTZ R6, R208, R5.reuse, -R221 ;  /* 0x00000005d0067223 */ /* 0x080fe200000108dd */
[----:B------:R-:W-:Y:S01]  /*47a0*/  FMUL.FTZ R4, R211, R164 ;  /* 0x000000a4d3047220 */ /* 0x000fe20000410000 */
[----:B------:R-:W-:Y:S02]  /*47b0*/  FMUL.FTZ R166, R207, R5 ;  /* 0x00000005cfa67220 */ /* 0x000fe40000410000 */
[----:B------:R-:W-:Y:S01]  /*47c0*/  FFMA.FTZ R222, R95, R188, R6 ;  /* 0x000000bc5fde7223 */ /* 0x000fe20000010006 */
[----:B------:R-:W-:Y:S01]  /*47d0*/  FFMA.FTZ R220, R215, R34, -R4 ;  /* 0x00000022d7dc7223 */ /* 0x000fe20000010804 */
[----:B------:R-:W-:Y:S01]  /*47e0*/  CS2R R4, SRZ ;  /* 0x0000000000047805 */ /* 0x000fe2000001ff00 */
[----:B------:R-:W-:-:S04]  /*47f0*/  @P0 IMAD.WIDE R6, R7, 0x10, R10 ;  /* 0x0000001007060825 */ /* 0x000fc800078e020a */
[----:B------:R-:W-:Y:S01]  /*4800*/  FFMA.FTZ R35, R208, R35, R166 ;  /* 0x00000023d0237223 */ /* 0x000fe200000100a6 */
[----:B------:R-:W-:Y:S01]  /*4810*/  FMUL.FTZ R221, R205, R222 ;  /* 0x000000decddd7220 */ /* 0x000fe20000410000 */
[----:B------:R-:W-:Y:S01]  /*4820*/  FMUL.FTZ R34, R211, R34 ;  /* 0x00000022d3227220 */ /* 0x000fe20000410000 */
[----:B------:R-:W-:Y:S01]  /*4830*/  FMUL.FTZ R166, R175, R86 ;  /* 0x00000056afa67220 */ /* 0x000fe20000410000 */
[----:B------:R2:W4:Y:S01]  /*4840*/  @P0 LDG.E.64 R4, desc[UR16][R6.64+0x8] ;  /* 0x0000081006040981 */ /* 0x000522000c1e1b00 */
[----:B------:R-:W-:-:S04]  /*4850*/  FFMA.FTZ R35, R95, R186, R35 ;  /* 0x000000ba5f237223 */ /* 0x000fc80000010023 */
[CC--:B------:R-:W-:Y:S01]  /*4860*/  FFMA.FTZ R224, R206.reuse, R35.reuse, R221 ;  /* 0x00000023cee07223 */ /* 0x0c0fe200000100dd */
[----:B------:R-:W-:Y:S01]  /*4870*/  FMUL.FTZ R35, R205, R35 ;  /* 0x00000023cd237220 */ /* 0x000fe20000410000 */
[----:B------:R-:W-:Y:S01]  /*4880*/  FFMA.FTZ R221, R215, R164, R34 ;  /* 0x000000a4d7dd7223 */ /* 0x000fe20000010022 */
[----:B------:R-:W-:Y:S01]  /*4890*/  FMUL.FTZ R164, R177, R86 ;  /* 0x00000056b1a47220 */ /* 0x000fe20000410000 */
[----:B------:R-:W-:Y:S01]  /*48a0*/  FFMA.FTZ R34, R93, R166, R224 ;  /* 0x000000a65d227223 */ /* 0x000fe200000100e0 */
[----:B------:R-:W-:Y:S01]  /*48b0*/  FFMA.FTZ R222, R206, R222, -R35 ;  /* 0x000000decede7223 */ /* 0x000fe20000010823 */
[C---:B------:R-:W-:Y:S01]  /*48c0*/  FMUL.FTZ R241, R209.reuse, R220 ;  /* 0x000000dcd1f17220 */ /* 0x040fe20000410000 */
[-C--:B------:R-:W-:Y:S02]  /*48d0*/  FMUL.FTZ R223, R209, R221.reuse ;  /* 0x000000ddd1df7220 */ /* 0x080fe40000410000 */
[----:B------:R-:W-:Y:S01]  /*48e0*/  FFMA.FTZ R35, R93, R164, R222 ;  /* 0x000000a45d237223 */ /* 0x000fe200000100de */
        /* <DEDUP_REMOVED lines=85> */
[-C--:B------:R-:W-:Y:S02]  /*4e40*/  FFMA.FTZ R221, R206, R30.reuse, -R221 ;  /* 0x0000001ecedd7223 */ /* 0x080fe400000108dd */
[----:B------:R-:W-:Y:S02]  /*4e50*/  FFMA.FTZ R220, -R205, R30, -R220 ;  /* 0x0000001ecddc7223 */ /* 0x000fe400000109dc */
[C---:B------:R-:W-:Y:S02]  /*4e60*/  FMUL.FTZ R243, R207.reuse, R221 ;  /* 0x000000ddcff37220 */ /* 0x040fe40000410000 */
[----:B------:R-:W-:-:S02]  /*4e70*/  FMUL.FTZ R241, R207, R220 ;  /* 0x000000dccff17220 */ /* 0x000fc40000410000 */
[C---:B------:R-:W-:Y:S01]  /*4e80*/  FFMA.FTZ R243, R208.reuse, R220, -R243 ;  /* 0x000000dcd0f37223 */ /* 0x040fe200000108f3 */
[CC--:B------:R-:W-:Y:S01]  /*4e90*/  FMUL.FTZ R220, R205.reuse, R234.reuse ;  /* 0x000000eacddc7220 */ /* 0x0c0fe20000410000 */
[----:B------:R-:W-:Y:S01]  /*4ea0*/  FFMA.FTZ R241, R208, R221, R241 ;  /* 0x000000ddd0f17223 */ /* 0x000fe200000100f1 */
[-C--:B------:R-:W-:Y:S02]  /*4eb0*/  FMUL.FTZ R221, R205, R235.reuse ;  /* 0x000000ebcddd7220 */ /* 0x080fe40000410000 */
[C---:B------:R-:W-:Y:S02]  /*4ec0*/  FFMA.FTZ R220, R206.reuse, R235, R220 ;  /* 0x000000ebcedc7223 */ /* 0x040fe400000100dc */
[----:B------:R-:W-:Y:S02]  /*4ed0*/  FFMA.FTZ R224, R206, R234, -R221 ;  /* 0x000000eacee07223 */ /* 0x000fe400000108dd */
[----:B------:R-:W-:Y:S02]  /*4ee0*/  FADD.FTZ R220, R231, R220 ;  /* 0x000000dce7dc7221 */ /* 0x000fe40000010000 */
[----:B------:R-:W-:-:S02]  /*4ef0*/  FADD.FTZ R224, R233, R224 ;  /* 0x000000e0e9e07221 */ /* 0x000fc40000010000 */
[C---:B------:R-:W-:Y:S02]  /*4f00*/  FMUL.FTZ R245, R207.reuse, R220 ;  /* 0x000000dccff57220 */ /* 0x040fe40000410000 */
        /* <DEDUP_REMOVED lines=15> */
[C---:B------:R-:W-:Y:S01]  /*5000*/  FFMA.FTZ R236, R215.reuse, R224, R220 ;  /* 0x000000e0d7ec7223 */ /* 0x040fe200000100dc */
[----:B------:R-:W-:Y:S01]  /*5010*/  FADD.FTZ R220, R196, R221 ;  /* 0x000000ddc4dc7221 */ /* 0x000fe20000010000 */
[----:B------:R-:W-:Y:S01]  /*5020*/  FADD.FTZ R224, R194, R245 ;  /* 0x000000f5c2e07221 */ /* 0x000fe20000010000 */
[----:B------:R-:W-:Y:S02]  /*5030*/  FFMA.FTZ R241, R215, R226, -R241 ;  /* 0x000000e2d7f17223 */ /* 0x000fe400000108f1 */
[C---:B------:R-:W-:Y:S01]  /*5040*/  FMUL.FTZ R221, R211.reuse, R220 ;  /* 0x000000dcd3dd7220 */ /* 0x040fe20000410000 */
[----:B------:R-:W-:-:S03]  /*5050*/  FMUL.FTZ R226, R211, R224 ;  /* 0x000000e0d3e27220 */ /* 0x000fc60000410000 */
[C---:B------:R-:W-:Y:S01]  /*5060*/  FFMA.FTZ R221, R215.reuse, R224, -R221 ;  /* 0x000000e0d7dd7223 */ /* 0x040fe200000108dd */
[----:B------:R-:W-:Y:S01]  /*5070*/  FFMA.FTZ R226, R215, R220, R226 ;  /* 0x000000dcd7e27223 */ /* 0x000fe200000100e2 */
        /* <DEDUP_REMOVED lines=26> */
[C---:B------:R-:W-:Y:S01]  /*5220*/  FMUL.FTZ R243, R184.reuse, R245 ;  /* 0x000000f5b8f37220 */ /* 0x040fe20000410000 */
[----:B------:R-:W-:Y:S01]  /*5230*/  @P1 FADD.FTZ R35, R35, R222 ;  /* 0x000000de23231221 */ /* 0x000fe20000010000 */
[-C--:B------:R-:W-:Y:S01]  /*5240*/  FMUL.FTZ R224, R184, R241.reuse ;  /* 0x000000f1b8e07220 */ /* 0x080fe20000410000 */
[----:B------:R-:W-:Y:S01]  /*5250*/  @P1 FADD.FTZ R34, R34, R223 ;  /* 0x000000df22221221 */ /* 0x000fe20000010000 */
[----:B------:R-:W-:Y:S01]  /*5260*/  ISETP.NE.AND P1, PT, R213, 0x1f, PT ;  /* 0x0000001fd500780c */ /* 0x000fe20003f25270 */
        /* <DEDUP_REMOVED lines=8> */
[----:B------:R0:W3:Y:S04]  /*52f0*/  SHFL.UP PT, R241, R7, 0x1, RZ ;  /* 0x0420000007f17989 */ /* 0x0000e800000e00ff */
        /* <DEDUP_REMOVED lines=18> */
.L_x_16175:
[----:B------:R-:W-:Y:S05]  /*5420*/  BSYNC.RECONVERGENT B0 ;  /* 0x0000000000007941 */ /* 0x000fea0003800200 */
.L_x_16174:
        /* <DEDUP_REMOVED lines=23> */
.L_x_16177:
[----:B------:R-:W-:Y:S05]  /*55a0*/  BSYNC.RECONVERGENT B0 ;  /* 0x0000000000007941 */ /* 0x000fea0003800200 */
.L_x_16176:
        /* <DEDUP_REMOVED lines=17> */
.L_x_16179:
[----:B------:R-:W-:Y:S05]  /*56c0*/  BSYNC.RECONVERGENT B0 ;  /* 0x0000000000007941 */ /* 0x000fea0003800200 */
.L_x_16178:
        /* <DEDUP_REMOVED lines=17> */
.L_x_16181:
[----:B------:R-:W-:Y:S05]  /*57e0*/  BSYNC.RECONVERGENT B0 ;  /* 0x0000000000007941 */ /* 0x000fea0003800200 */
.L_x_16180:
        /* <DEDUP_REMOVED lines=17> */
.L_x_16183:
[----:B------:R-:W-:Y:S05]  /*5900*/  BSYNC.RECONVERGENT B0 ;  /* 0x0000000000007941 */ /* 0x000fea0003800200 */
.L_x_16182:
        /* <DEDUP_REMOVED lines=36> */
[----:B------:R-:W-:Y:S01]  /*5b50*/  FMUL.FTZ R237, R184, R224 ;  /* 0x000000e0b8ed7220 */ /* 0x000fe20000410000 */
        /* <DEDUP_REMOVED lines=10> */
[C---:B------:R-:W-:Y:S01]  /*5c00*/  FFMA.FTZ R235, R182.reuse, R224, -R35 ;  /* 0x000000e0b6eb7223 */ /* 0x040fe20000010823 */
[----:B------:R-:W-:Y:S01]  /*5c10*/  FFMA.FTZ R236, R182, R226, R237 ;  /* 0x000000e2b6ec7223 */ /* 0x000fe200000100ed */
[----:B------:R-:W-:Y:S01]  /*5c20*/  FADD.FTZ R35, R234, R241 ;  /* 0x000000f1ea237221 */ /* 0x000fe20000010000 */
[CC--:B------:R-:W-:Y:S01]  /*5c30*/  FMUL.FTZ R237, R205.reuse, R34.reuse ;  /* 0x00000022cded7220 */ /* 0x0c0fe20000410000 */
[C---:B------:R-:W-:Y:S01]  /*5c40*/  FFMA.FTZ R225, R100.reuse, R225, R235 ;  /* 0x000000e164e17223 */ /* 0x040fe200000100eb */
[----:B------:R-:W-:Y:S01]  /*5c50*/  FFMA.FTZ R227, R100, R227, R236 ;  /* 0x000000e364e37223 */ /* 0x000fe200000100ec */
[-C--:B------:R-:W-:Y:S01]  /*5c60*/  FMUL.FTZ R235, R205, R35.reuse ;  /* 0x00000023cdeb7220 */ /* 0x080fe20000410000 */
[----:B------:R-:W-:Y:S01]  /*5c70*/  FFMA.FTZ R238, R206, R35, -R237 ;  /* 0x00000023ceee7223 */ /* 0x000fe200000108ed */
[----:B------:R-:W-:Y:S01]  /*5c80*/  FMUL.FTZ R234, R218, R225 ;  /* 0x000000e1daea7220 */ /* 0x000fe20000410000 */
[----:B------:R-:W-:Y:S01]  /*5c90*/  ISETP.NE.AND P1, PT, R156, RZ, PT ;  /* 0x000000ff9c00720c */ /* 0x000fe20003f25270 */
[----:B------:R-:W-:Y:S01]  /*5ca0*/  FFMA.FTZ R236, R206, R34, R235 ;  /* 0x00000022ceec7223 */ /* 0x000fe200000100eb */
[----:B------:R-:W-:Y:S01]  /*5cb0*/  FADD.FTZ R233, R233, R238 ;  /* 0x000000eee9e97221 */ /* 0x000fe20000010000 */
[----:B------:R-:W-:-:S02]  /*5cc0*/  FFMA.FTZ R234, R219, R227, R234 ;  /* 0x000000e3dbea7223 */ /* 0x000fc400000100ea */
[----:B------:R-:W-:Y:S01]  /*5cd0*/  FADD.FTZ R231, R231, R236 ;  /* 0x000000ece7e77221 */ /* 0x000fe20000010000 */
[----:B------:R-:W-:Y:S01]  /*5ce0*/  FMUL.FTZ R235, R207, R233 ;  /* 0x000000e9cfeb7220 */ /* 0x000fe20000410000 */
[----:B------:R-:W-:Y:S01]  /*5cf0*/  FFMA.FTZ R232, R99, R232, R234 ;  /* 0x000000e863e87223 */ /* 0x000fe200000100ea */
[----:B------:R-:W-:Y:S01]  /*5d00*/  FMUL.FTZ R234, R218, R227 ;  /* 0x000000e3daea7220 */ /* 0x000fe20000410000 */
[-C--:B------:R-:W-:Y:S01]  /*5d10*/  FMUL.FTZ R238, R207, R231.reuse ;  /* 0x000000e7cfee7220 */ /* 0x080fe20000410000 */
[C---:B------:R-:W-:Y:S02]  /*5d20*/  FFMA.FTZ R236, R208.reuse, R231, R235 ;  /* 0x000000e7d0ec7223 */ /* 0x040fe400000100eb */
[----:B------:R-:W-:Y:S01]  /*5d30*/  FFMA.FTZ R234, R219, R225, -R234 ;  /* 0x000000e1dbea7223 */ /* 0x000fe200000108ea */
[----:B------:R-:W-:Y:S01]  /*5d40*/  FFMA.FTZ R235, R208, R233, -R238 ;  /* 0x000000e9d0eb7223 */ /* 0x000fe200000108ee */
[----:B------:R-:W-:Y:S01]  /*5d50*/  FADD.FTZ R229, R229, R236 ;  /* 0x000000ece5e57221 */ /* 0x000fe20000010000 */
[----:B------:R-:W-:Y:S01]  /*5d60*/  FMUL.FTZ R238, R233, R88 ;  /* 0x00000058e9ee7220 */ /* 0x000fe20000410000 */
[----:B------:R-:W-:Y:S01]  /*5d70*/  FFMA.FTZ R230, R99, R230, R234 ;  /* 0x000000e663e67223 */ /* 0x000fe200000100ea */
[----:B------:R-:W-:Y:S01]  /*5d80*/  FMUL.FTZ R234, R216, R232 ;  /* 0x000000e8d8ea7220 */ /* 0x000fe20000410000 */
[----:B------:R-:W-:Y:S01]  /*5d90*/  FADD.FTZ R228, R228, R235 ;  /* 0x000000ebe4e47221 */ /* 0x000fe20000010000 */
[----:B------:R-:W-:Y:S01]  /*5da0*/  FMUL.FTZ R239, R209, R229 ;  /* 0x000000e5d1ef7220 */ /* 0x000fe20000410000 */
[-C--:B------:R-:W-:Y:S01]  /*5db0*/  FMUL.FTZ R237, R216, R230.reuse ;  /* 0x000000e6d8ed7220 */ /* 0x080fe20000410000 */
[C---:B------:R-:W-:Y:S01]  /*5dc0*/  FFMA.FTZ R235, R217.reuse, R230, -R234 ;  /* 0x000000e6d9eb7223 */ /* 0x040fe200000108ea */
[----:B------:R-:W-:Y:S01]  /*5dd0*/  FMUL.FTZ R241, R228, R87 ;  /* 0x00000057e4f17220 */ /* 0x000fe20000410000 */
[----:B------:R-:W-:Y:S01]  /*5de0*/  FFMA.FTZ R239, R210, R228, -R239 ;  /* 0x000000e4d2ef7223 */ /* 0x000fe200000108ef */
[----:B------:R-:W-:Y:S01]  /*5df0*/  FFMA.FTZ R234, R217, R232, R237 ;  /* 0x000000e8d9ea7223 */ /* 0x000fe200000100ed */
[----:B------:R-:W-:Y:S01]  /*5e00*/  FFMA.FTZ R195, R98, R195, R235 ;  /* 0x000000c362c37223 */ /* 0x000fe200000100eb */
[----:B------:R-:W-:Y:S01]  /*5e10*/  FMUL.FTZ R235, R209, R228 ;  /* 0x000000e4d1eb7220 */ /* 0x000fe20000410000 */
[----:B------:R-:W-:Y:S01]  /*5e20*/  FADD.FTZ R194, R194, R239 ;  /* 0x000000efc2c27221 */ /* 0x000fe20000010000 */
[----:B------:R-:W-:Y:S01]  /*5e30*/  FFMA.FTZ R197, R98, R197, R234 ;  /* 0x000000c562c57223 */ /* 0x000fe200000100ea */
[----:B------:R-:W-:Y:S01]  /*5e40*/  FMUL.FTZ R236, R211, R195 ;  /* 0x000000c3d3ec7220 */ /* 0x000fe20000410000 */
[----:B------:R-:W-:-:S02]  /*5e50*/  FFMA.FTZ R237, R210, R229, R235 ;  /* 0x000000e5d2ed7223 */ /* 0x000fc400000100eb */
[-C--:B------:R-:W-:Y:S01]  /*5e60*/  FMUL.FTZ R234, R211, R197.reuse ;  /* 0x000000c5d3ea7220 */ /* 0x080fe20000410000 */
[C---:B------:R-:W-:Y:S01]  /*5e70*/  FFMA.FTZ R236, R215.reuse, R197, R236 ;  /* 0x000000c5d7ec7223 */ /* 0x040fe200000100ec */
[----:B------:R-:W-:Y:S02]  /*5e80*/  FADD.FTZ R196, R196, R237 ;  /* 0x000000edc4c47221 */ /* 0x000fe40000010000 */
[----:B------:R-:W-:Y:S01]  /*5e90*/  FFMA.FTZ R235, R215, R195, -R234 ;  /* 0x000000c3d7eb7223 */ /* 0x000fe200000108ea */
[----:B------:R-:W-:Y:S01]  /*5ea0*/  FMUL.FTZ R234, R211, R194 ;  /* 0x000000c2d3ea7220 */ /* 0x000fe20000410000 */
[C---:B------:R-:W-:Y:S01]  /*5eb0*/  FFMA.FTZ R190, R97.reuse, R190, R236 ;  /* 0x000000be61be7223 */ /* 0x040fe200000100ec */
[----:B------:R-:W-:Y:S01]  /*5ec0*/  FMUL.FTZ R236, R194, R90 ;  /* 0x0000005ac2ec7220 */ /* 0x000fe20000410000 */
[----:B------:R-:W-:Y:S01]  /*5ed0*/  FFMA.FTZ R192, R97, R192, R235 ;  /* 0x000000c061c07223 */ /* 0x000fe200000100eb */
[-C--:B------:R-:W-:Y:S01]  /*5ee0*/  FMUL.FTZ R235, R211, R196.reuse ;  /* 0x000000c4d3eb7220 */ /* 0x080fe20000410000 */
[----:B------:R-:W-:Y:S01]  /*5ef0*/  FFMA.FTZ R234, R215, R196, R234 ;  /* 0x000000c4d7ea7223 */ /* 0x000fe200000100ea */
[C---:B------:R-:W-:Y:S01]  /*5f00*/  FMUL.FTZ R211, R209.reuse, R190 ;  /* 0x000000bed1d37220 */ /* 0x040fe20000410000 */
[----:B------:R-:W-:Y:S01]  /*5f10*/  FMUL.FTZ R209, R209, R192 ;  /* 0x000000c0d1d17220 */ /* 0x000fe20000410000 */
[----:B------:R-:W-:Y:S01]  /*5f20*/  FFMA.FTZ R235, R215, R194, -R235 ;  /* 0x000000c2d7eb7223 */ /* 0x000fe200000108eb */
[----:B------:R-:W-:Y:S01]  /*5f30*/  FADD.FTZ R199, R199, R234 ;  /* 0x000000eac7c77221 */ /* 0x000fe20000010000 */
[C---:B------:R-:W-:Y:S01]  /*5f40*/  FFMA.FTZ R211, R210.reuse, R192, -R211 ;  /* 0x000000c0d2d37223 */ /* 0x040fe200000108d3 */
[----:B------:R-:W-:Y:S01]  /*5f50*/  FFMA.FTZ R209, R210, R190, R209 ;  /* 0x000000bed2d17223 */ /* 0x000fe200000100d1 */
[----:B------:R-:W-:Y:S01]  /*5f60*/  FADD.FTZ R198, R198, R235 ;  /* 0x000000ebc6c67221 */ /* 0x000fe20000010000 */
[----:B------:R-:W-:Y:S01]  /*5f70*/  FMUL.FTZ R210, R216, R199 ;  /* 0x000000c7d8d27220 */ /* 0x000fe20000410000 */
[C---:B------:R-:W-:Y:S01]  /*5f80*/  FFMA.FTZ R191, R96.reuse, R191, R211 ;  /* 0x000000bf60bf7223 */ /* 0x040fe200000100d3 */
[----:B------:R-:W-:Y:S01]  /*5f90*/  FFMA.FTZ R193, R96, R193, R209 ;  /* 0x000000c160c17223 */ /* 0x000fe200000100d1 */
[-C--:B------:R-:W-:Y:S01]  /*5fa0*/  FMUL.FTZ R216, R216, R198.reuse ;  /* 0x000000c6d8d87220 */ /* 0x080fe20000410000 */
[----:B------:R-:W-:Y:S01]  /*5fb0*/  FFMA.FTZ R211, R217, R198, -R210 ;  /* 0x000000c6d9d37223 */ /* 0x000fe200000108d2 */
[----:B------:R-:W-:Y:S01]  /*5fc0*/  FMUL.FTZ R235, R198, R89 ;  /* 0x00000059c6eb7220 */ /* 0x000fe20000410000 */
[----:B------:R-:W-:Y:S01]  /*5fd0*/  FMUL.FTZ R209, R207, R193 ;  /* 0x000000c1cfd17220 */ /* 0x000fe20000410000 */
[----:B------:R-:W-:Y:S01]  /*5fe0*/  FFMA.FTZ R210, R217, R199, R216 ;  /* 0x000000c7d9d27223 */ /* 0x000fe200000100d8 */
[----:B------:R-:W-:Y:S01]  /*5ff0*/  FMUL.FTZ R216, R207, R191 ;  /* 0x000000bfcfd87220 */ /* 0x000fe20000410000 */
[----:B------:R-:W-:Y:S01]  /*6000*/  FADD.FTZ R200, R200, R211 ;  /* 0x000000d3c8c87221 */ /* 0x000fe20000010000 */
[----:B-1----:R-:W-:Y:S01]  /*6010*/  FMUL.FTZ R211, R221, R7 ;  /* 0x00000007ddd37220 */ /* 0x002fe20000410000 */
[----:B------:R-:W-:Y:S01]  /*6020*/  FADD.FTZ R201, R201, R210 ;  /* 0x000000d2c9c97221 */ /* 0x000fe20000010000 */
        /* <DEDUP_REMOVED lines=14> */
[-C--:B--2---:R-:W-:Y:S01]  /*6110*/  FFMA.FTZ R206, R220, R6.reuse, -R211 ;  /* 0x00000006dcce7223 */ /* 0x084fe200000108d3 */
[----:B------:R-:W-:Y:S01]  /*6120*/  FMUL.FTZ R209, R184, R207 ;  /* 0x000000cfb8d17220 */ /* 0x000fe20000410000 */
[C---:B------:R-:W-:Y:S01]  /*6130*/  FMUL.FTZ R208, R221.reuse, R6 ;  /* 0x00000006ddd07220 */ /* 0x040fe20000410000 */
[----:B------:R-:W-:Y:S01]  /*6140*/  FMUL.FTZ R6, R221, R4 ;  /* 0x00000004dd067220 */ /* 0x000fe20000410000 */
[----:B------:R-:W-:Y:S01]  /*6150*/  FFMA.FTZ R164, R93, R164, R202 ;  /* 0x000000a45da47223 */ /* 0x000fe200000100ca */
[----:B------:R-:W-:Y:S01]  /*6160*/  FFMA.FTZ R211, R182, R203, R209 ;  /* 0x000000cbb6d37223 */ /* 0x000fe200000100d1 */
[----:B------:R-:W-:Y:S01]  /*6170*/  FMUL.FTZ R209, R221, R5 ;  /* 0x00000005ddd17220 */ /* 0x000fe20000410000 */
[C---:B------:R-:W-:Y:S01]  /*6180*/  FFMA.FTZ R7, R220.reuse, R7, R208 ;  /* 0x00000007dc077223 */ /* 0x040fe200000100d0 */
[C---:B------:R-:W-:Y:S01]  /*6190*/  FFMA.FTZ R5, R220.reuse, R5, R6 ;  /* 0x00000005dc057223 */ /* 0x040fe20000010006 */
[----:B---3--:R-:W-:Y:S01]  /*61a0*/  FADD.FTZ R6, R223, R206 ;  /* 0x000000cedf067221 */ /* 0x008fe20000010000 */
[----:B------:R-:W-:Y:S01]  /*61b0*/  FFMA.FTZ R4, R220, R4, -R209 ;  /* 0x00000004dc047223 */ /* 0x000fe200000108d1 */
[----:B------:R-:W-:Y:S01]  /*61c0*/  FMUL.FTZ R209, R184, R203 ;  /* 0x000000cbb8d17220 */ /* 0x000fe20000410000 */
[----:B0-----:R-:W-:Y:S01]  /*61d0*/  FADD.FTZ R7, R222, R7 ;  /* 0x00000007de077221 */ /* 0x001fe20000010000 */
[----:B------:R-:W-:Y:S01]  /*61e0*/  FADD.FTZ R204, R204, R211 ;  /* 0x000000d3cccc7221 */ /* 0x000fe20000010000 */
[----:B------:R-:W-:Y:S01]  /*61f0*/  FMUL.FTZ R208, R100, R91 ;  /* 0x0000005b64d07220 */ /* 0x000fe20000410000 */
[----:B------:R-:W-:Y:S01]  /*6200*/  FFMA.FTZ R209, R182, R207, -R209 ;  /* 0x000000cfb6d17223 */ /* 0x000fe200000108d1 */
[----:B------:R-:W-:Y:S01]  /*6210*/  FMUL.FTZ R182, R101, R94 ;  /* 0x0000005e65b67220 */ /* 0x000fe20000410000 */
[----:B------:R-:W-:Y:S01]  /*6220*/  FFMA.FTZ R166, R93, R166, R205 ;  /* 0x000000a65da67223 */ /* 0x000fe200000100cd */
[----:B------:R-:W-:Y:S01]  /*6230*/  FMUL.FTZ R211, R204, R94 ;  /* 0x0000005eccd37220 */ /* 0x000fe20000410000 */
[----:B------:R-:W-:Y:S01]  /*6240*/  FADD.FTZ R202, R168, R209 ;  /* 0x000000d1a8ca7221 */ /* 0x000fe20000010000 */
[----:B------:R-:W-:Y:S01]  /*6250*/  FFMA.FTZ R184, R171, -R182, R226 ;  /* 0x800000b6abb87223 */ /* 0x000fe200000100e2 */
[----:B------:R0:W-:Y:S01]  /*6260*/  @!P1 STS.128 [UR7+0x3650], R4 ;  /* 0x00365004ff009988 */ /* 0x0001e20008000c07 */
[----:B------:R-:W-:Y:S01]  /*6270*/  FFMA.FTZ R168, R178, -R208, R227 ;  /* 0x800000d0b2a87223 */ /* 0x000fe200000100e3 */
[----:B------:R-:W-:Y:S01]  /*6280*/  FMUL.FTZ R205, R202, R94 ;  /* 0x0000005ecacd7220 */ /* 0x000fe20000410000 */
[----:B------:R-:W-:Y:S01]  /*6290*/  FMUL.FTZ R209, R207, R91 ;  /* 0x0000005bcfd17220 */ /* 0x000fe20000410000 */
[----:B------:R-:W-:Y:S01]  /*62a0*/  FFMA.FTZ R182, -R173, R182, R224 ;  /* 0x000000b6adb67223 */ /* 0x000fe200000101e0 */
[----:B------:R-:W-:Y:S01]  /*62b0*/  FMUL.FTZ R206, R101, R211 ;  /* 0x000000d365ce7220 */ /* 0x000fe20000410000 */
[----:B------:R-:W-:Y:S01]  /*62c0*/  FMUL.FTZ R215, R184, R205 ;  /* 0x000000cdb8d77220 */ /* 0x000fe20000410000 */
[----:B------:R-:W-:Y:S01]  /*62d0*/  FMUL.FTZ R217, R168, R209 ;  /* 0x000000d1a8d97220 */ /* 0x000fe20000410000 */
[----:B------:R-:W-:Y:S01]  /*62e0*/  FMUL.FTZ R222, R200, R92 ;  /* 0x0000005cc8de7220 */ /* 0x000fe20000410000 */
[----:B------:R-:W-:Y:S01]  /*62f0*/  FMUL.FTZ R234, R196, R90 ;  /* 0x0000005ac4ea7220 */ /* 0x000fe20000410000 */
[----:B------:R-:W-:Y:S01]  /*6300*/  FFMA.FTZ R215, R182, R211, R215 ;  /* 0x000000d3b6d77223 */ /* 0x000fe200000100d7 */
[----:B------:R1:W-:Y:S01]  /*6310*/  STS [R141], R206 ;  /* 0x000000ce8d007388 */ /* 0x0003e20000000800 */
[----:B------:R-:W-:Y:S01]  /*6320*/  FMUL.FTZ R223, R99, R222 ;  /* 0x000000de63df7220 */ /* 0x000fe20000410000 */
[----:B------:R-:W-:Y:S01]  /*6330*/  FMUL.FTZ R239, R97, R234 ;  /* 0x000000ea61ef7220 */ /* 0x000fe20000410000 */
[----:B0-----:R-:W-:Y:S01]  /*6340*/  FMUL.FTZ R7, R203, R91 ;  /* 0x0000005bcb077220 */ /* 0x001fe20000410000 */
[----:B------:R-:W-:Y:S01]  /*6350*/  FFMA.FTZ R6, -R180, R208, R225 ;  /* 0x000000d0b4067223 */ /* 0x000fe200000101e1 */
[----:B------:R-:W-:Y:S01]  /*6360*/  FMUL.FTZ R5, R184, R211 ;  /* 0x000000d3b8057220 */ /* 0x000fe20000410000 */
[-C--:B------:R-:W-:Y:S01]  /*6370*/  FMUL.FTZ R4, R201, R92.reuse ;  /* 0x0000005cc9047220 */ /* 0x080fe20000410000 */
[-C--:B------:R-:W-:Y:S01]  /*6380*/  FMUL.FTZ R219, R168, R7.reuse ;  /* 0x00000007a8db7220 */ /* 0x080fe20000410000 */
[----:B------:R-:W-:Y:S01]  /*6390*/  FFMA.FTZ R211, R6, R7, R217 ;  /* 0x0000000706d37223 */ /* 0x000fe200000100d9 */
[----:B------:R-:W-:Y:S01]  /*63a0*/  FFMA.FTZ R216, R182, R205, -R5 ;  /* 0x000000cdb6d87223 */ /* 0x000fe20000010805 */
[-C--:B------:R-:W-:Y:S01]  /*63b0*/  FMUL.FTZ R5, R100, R209.reuse ;  /* 0x000000d164057220 */ /* 0x080fe20000410000 */
[----:B------:R-:W-:Y:S01]  /*63c0*/  FFMA.FTZ R217, R6, R209, -R219 ;  /* 0x000000d106d97223 */ /* 0x000fe200000108db */
[C---:B------:R-:W-:Y:S01]  /*63d0*/  FMUL.FTZ R209, R99.reuse, R92 ;  /* 0x0000005c63d17220 */ /* 0x040fe20000410000 */
[----:B-1----:R-:W-:Y:S01]  /*63e0*/  FMUL.FTZ R206, R98, R89 ;  /* 0x0000005962ce7220 */ /* 0x002fe20000410000 */
[----:B------:R-:W-:Y:S01]  /*63f0*/  FMUL.FTZ R7, R100, R7 ;  /* 0x0000000764077220 */ /* 0x000fe20000410000 */
[----:B------:R-:W-:Y:S01]  /*6400*/  FMUL.FTZ R219, R99, R4 ;  /* 0x0000000463db7220 */ /* 0x000fe20000410000 */
[-C--:B------:R-:W-:Y:S01]  /*6410*/  FFMA.FTZ R210, R187, -R209.reuse, R232 ;  /* 0x800000d1bbd27223 */ /* 0x080fe200000100e8 */
[----:B------:R-:W-:Y:S01]  /*6420*/  FFMA.FTZ R208, R174, -R206, R197 ;  /* 0x800000ceaed07223 */ /* 0x000fe200000100c5 */
[----:B------:R0:W-:Y:S01]  /*6430*/  STS [R140+0xc], R5 ;  /* 0x00000c058c007388 */ /* 0x0001e20000000800 */
[----:B------:R-:W-:Y:S01]  /*6440*/  FFMA.FTZ R209, -R189, R209, R230 ;  /* 0x000000d1bdd17223 */ /* 0x000fe200000101e6 */
[----:B------:R-:W-:Y:S01]  /*6450*/  FMUL.FTZ R220, R210, R222 ;  /* 0x000000ded2dc7220 */ /* 0x000fe20000410000 */
[----:B------:R-:W-:Y:S01]  /*6460*/  FFMA.FTZ R206, -R176, R206, R195 ;  /* 0x000000ceb0ce7223 */ /* 0x000fe200000101c3 */
[----:B------:R1:W-:Y:S01]  /*6470*/  STS [R140+0x8], R7 ;  /* 0x000008078c007388 */ /* 0x0003e20000000800 */
[----:B------:R-:W-:Y:S01]  /*6480*/  FMUL.FTZ R205, R101, R205 ;  /* 0x000000cd65cd7220 */ /* 0x000fe20000410000 */
[CC--:B------:R-:W-:Y:S01]  /*6490*/  FFMA.FTZ R220, R209.reuse, R4.reuse, R220 ;  /* 0x00000004d1dc7223 */ /* 0x0c0fe200000100dc */
[----:B------:R-:W-:Y:S01]  /*64a0*/  FMUL.FTZ R4, R210, R4 ;  /* 0x00000004d2047220 */ /* 0x000fe20000410000 */
[----:B------:R2:W-:Y:S01]  /*64b0*/  STS [R140+0x10], R219 ;  /* 0x000010db8c007388 */ /* 0x0005e20000000800 */
[----:B------:R-:W-:Y:S01]  /*64c0*/  FADD.FTZ R216, RZ, R216 ;  /* 0x000000d8ffd87221 */ /* 0x000fe20000010000 */
[----:B0-----:R-:W-:Y:S01]  /*64d0*/  FMUL.FTZ R5, R208, R235 ;  /* 0x000000ebd0057220 */ /* 0x001fe20000410000 */
[----:B------:R-:W-:Y:S01]  /*64e0*/  FFMA.FTZ R221, R209, R222, -R4 ;  /* 0x000000ded1dd7223 */ /* 0x000fe20000010804 */
[----:B------:R0:W-:Y:S01]  /*64f0*/  STS [R140+0x4], R205 ;  /* 0x000004cd8c007388 */ /* 0x0001e20000000800 */
[----:B------:R-:W-:Y:S01]  /*6500*/  FMUL.FTZ R4, R96, R87 ;  /* 0x0000005760047220 */ /* 0x000fe20000410000 */
[----:B-1----:R-:W-:Y:S01]  /*6510*/  FMUL.FTZ R7, R199, R89 ;  /* 0x00000059c7077220 */ /* 0x002fe20000410000 */
[----:B------:R-:W-:Y:S01]  /*6520*/  FADD.FTZ R216, R216, R217 ;  /* 0x000000d9d8d87221 */ /* 0x000fe20000010000 */
[----:B------:R1:W-:Y:S01]  /*6530*/  STS [R140+0x14], R223 ;  /* 0x000014df8c007388 */ /* 0x0003e20000000800 */
[----:B------:R-:W-:Y:S01]  /*6540*/  FMUL.FTZ R225, R68, R225 ;  /* 0x000000e144e17220 */ /* 0x000fe20000410000 */
[-C--:B--2---:R-:W-:Y:S01]  /*6550*/  FMUL.FTZ R219, R208, R7.reuse ;  /* 0x00000007d0db7220 */ /* 0x084fe20000410000 */
[-C--:B------:R-:W-:Y:S01]  /*6560*/  FFMA.FTZ R218, R206, R7.reuse, R5 ;  /* 0x00000007ceda7223 */ /* 0x080fe20000010005 */
[----:B------:R-:W-:Y:S01]  /*6570*/  FMUL.FTZ R237, R98, R7 ;  /* 0x0000000762ed7220 */ /* 0x000fe20000410000 */
[----:B------:R-:W-:Y:S01]  /*6580*/  FMUL.FTZ R7, R97, R90 ;  /* 0x0000005a61077220 */ /* 0x000fe20000410000 */
[-C--:B------:R-:W-:Y:S01]  /*6590*/  FFMA.FTZ R219, R206, R235.reuse, -R219 ;  /* 0x000000ebcedb7223 */ /* 0x080fe200000108db */
[----:B------:R-:W-:Y:S01]  /*65a0*/  FMUL.FTZ R235, R98, R235 ;  /* 0x000000eb62eb7220 */ /* 0x000fe20000410000 */
[-C--:B------:R-:W-:Y:S01]  /*65b0*/  FFMA.FTZ R5, R170, -R4.reuse, R193 ;  /* 0x80000004aa057223 */ /* 0x080fe200000100c1 */
[-C--:B0-----:R-:W-:Y:S01]  /*65c0*/  FFMA.FTZ R205, -R185, R7.reuse, R192 ;  /* 0x00000007b9cd7223 */ /* 0x081fe200000101c0 */
[----:B------:R-:W-:Y:S01]  /*65d0*/  FFMA.FTZ R7, R183, -R7, R190 ;  /* 0x80000007b7077223 */ /* 0x000fe200000100be */
[----:B------:R0:W-:Y:S01]  /*65e0*/  STS [R140+0x18], R237 ;  /* 0x000018ed8c007388 */ /* 0x0001e20000000800 */
[----:B------:R-:W-:Y:S01]  /*65f0*/  FFMA.FTZ R4, -R172, R4, R191 ;  /* 0x00000004ac047223 */ /* 0x000fe200000101bf */
[----:B------:R-:W-:Y:S01]  /*6600*/  FMUL.FTZ R230, R67, R230 ;  /* 0x000000e643e67220 */ /* 0x000fe20000410000 */
[----:B------:R-:W-:Y:S01]  /*6610*/  FMUL.FTZ R222, R7, R236 ;  /* 0x000000ec07de7220 */ /* 0x000fe20000410000 */
[----:B------:R2:W-:Y:S01]  /*6620*/  STS [R140+0x1c], R235 ;  /* 0x00001ceb8c007388 */ /* 0x0005e20000000800 */
[----:B------:R-:W-:Y:S01]  /*6630*/  FMUL.FTZ R227, R68, -R227 ;  /* 0x800000e344e37220 */ /* 0x000fe20000410000 */
[C---:B------:R-:W-:Y:S01]  /*6640*/  FMUL.FTZ R195, R66.reuse, R195 ;  /* 0x000000c342c37220 */ /* 0x040fe20000410000 */
[-C--:B-1----:R-:W-:Y:S01]  /*6650*/  FFMA.FTZ R223, R205, R234.reuse, R222 ;  /* 0x000000eacddf7223 */ /* 0x082fe200000100de */
[----:B------:R-:W-:Y:S01]  /*6660*/  FMUL.FTZ R234, R7, R234 ;  /* 0x000000ea07ea7220 */ /* 0x000fe20000410000 */
[----:B------:R1:W-:Y:S01]  /*6670*/  STS [R140+0x20], R239 ;  /* 0x000020ef8c007388 */ /* 0x0003e20000000800 */
[----:B0-----:R-:W-:Y:S01]  /*6680*/  FMUL.FTZ R237, R229, R87 ;  /* 0x00000057e5ed7220 */ /* 0x001fe20000410000 */
[----:B------:R-:W-:Y:S01]  /*6690*/  FMUL.FTZ R197, R66, -R197 ;  /* 0x800000c542c57220 */ /* 0x000fe20000410000 */
[----:B------:R-:W-:Y:S01]  /*66a0*/  FMUL.FTZ R232, R67, -R232 ;  /* 0x800000e843e87220 */ /* 0x000fe20000410000 */
[----:B------:R-:W-:Y:S01]  /*66b0*/  FMUL.FTZ R192, R65, R192 ;  /* 0x000000c041c07220 */ /* 0x000fe20000410000 */
[C---:B--2---:R-:W-:Y:S01]  /*66c0*/  FMUL.FTZ R235, R5.reuse, R241 ;  /* 0x000000f105eb7220 */ /* 0x044fe20000410000 */
[-C--:B------:R-:W-:Y:S01]  /*66d0*/  FMUL.FTZ R243, R5, R237.reuse ;  /* 0x000000ed05f37220 */ /* 0x080fe20000410000 */
[-C--:B------:R-:W-:Y:S01]  /*66e0*/  FMUL.FTZ R245, R96, R237.reuse ;  /* 0x000000ed60f57220 */ /* 0x080fe20000410000 */
[----:B------:R-:W-:Y:S01]  /*66f0*/  FMUL.FTZ R190, R65, -R190 ;  /* 0x800000be41be7220 */ /* 0x000fe20000410000 */
[C---:B------:R-:W-:Y:S01]  /*6700*/  FFMA.FTZ R222, R4.reuse, R237, R235 ;  /* 0x000000ed04de7223 */ /* 0x040fe200000100eb */
[-C--:B------:R-:W-:Y:S01]  /*6710*/  FFMA.FTZ R235, R205, R236.reuse, -R234 ;  /* 0x000000eccdeb7223 */ /* 0x080fe200000108ea */
[----:B-1----:R-:W-:Y:S01]  /*6720*/  FMUL.FTZ R239, R97, R236 ;  /* 0x000000ec61ef7220 */ /* 0x002fe20000410000 */
[----:B------:R-:W-:Y:S01]  /*6730*/  FADD.FTZ R236, RZ, R215 ;  /* 0x000000d7ffec7221 */ /* 0x000fe20000010000 */
[-C--:B------:R-:W-:Y:S01]  /*6740*/  FMUL.FTZ R215, R95, R88.reuse ;  /* 0x000000585fd77220 */ /* 0x080fe20000410000 */
[-C--:B------:R-:W-:Y:S01]  /*6750*/  FFMA.FTZ R234, R4, R241.reuse, -R243 ;  /* 0x000000f104ea7223 */ /* 0x080fe200000108f3 */
[----:B------:R-:W-:Y:S01]  /*6760*/  FMUL.FTZ R241, R96, R241 ;  /* 0x000000f160f17220 */ /* 0x000fe20000410000 */
[----:B------:R-:W-:Y:S01]  /*6770*/  FADD.FTZ R211, R236, R211 ;  /* 0x000000d3ecd37221 */ /* 0x000fe20000010000 */
[----:B------:R-:W-:Y:S01]  /*6780*/  FMUL.FTZ R236, R231, R88 ;  /* 0x00000058e7ec7220 */ /* 0x000fe20000410000 */
[----:B------:R0:W-:Y:S01]  /*6790*/  STS [R140+0x24], R239 ;  /* 0x000024ef8c007388 */ /* 0x0001e20000000800 */
[----:B------:R-:W-:Y:S01]  /*67a0*/  FMUL.FTZ R193, R64, -R193 ;  /* 0x800000c140c17220 */ /* 0x000fe20000410000 */
[----:B------:R-:W-:Y:S01]  /*67b0*/  FADD.FTZ R237, R211, R220 ;  /* 0x000000dcd3ed7221 */ /* 0x000fe20000010000 */
[----:B------:R-:W-:Y:S01]  /*67c0*/  FADD.FTZ R220, R216, R221 ;  /* 0x000000ddd8dc7221 */ /* 0x000fe20000010000 */
[-C--:B------:R-:W-:Y:S01]  /*67d0*/  FFMA.FTZ R211, R179, -R215.reuse, R186 ;  /* 0x800000d7b3d37223 */ /* 0x080fe200000100ba */
[----:B------:R-:W-:Y:S01]  /*67e0*/  FFMA.FTZ R215, -R181, R215, R188 ;  /* 0x000000d7b5d77223 */ /* 0x000fe200000101bc */
[----:B------:R-:W-:Y:S01]  /*67f0*/  FMUL.FTZ R243, R95, R236 ;  /* 0x000000ec5ff37220 */ /* 0x000fe20000410000 */
[----:B------:R-:W-:Y:S01]  /*6800*/  FADD.FTZ R220, R220, R219 ;  /* 0x000000dbdcdc7221 */ /* 0x000fe20000010000 */
[C---:B------:R-:W-:Y:S01]  /*6810*/  FMUL.FTZ R216, R211.reuse, R238 ;  /* 0x000000eed3d87220 */ /* 0x040fe20000410000 */
[-C--:B------:R-:W-:Y:S01]  /*6820*/  FMUL.FTZ R221, R211, R236.reuse ;  /* 0x000000ecd3dd7220 */ /* 0x080fe20000410000 */
[----:B------:R1:W-:Y:S01]  /*6830*/  STS [R140+0x2c], R241 ;  /* 0x00002cf18c007388 */ /* 0x0003e20000000800 */
[----:B------:R-:W-:Y:S01]  /*6840*/  FADD.FTZ R235, R220, R235 ;  /* 0x000000ebdceb7221 */ /* 0x000fe20000010000 */
[----:B------:R-:W-:Y:S01]  /*6850*/  FFMA.FTZ R217, R215, R236, R216 ;  /* 0x000000ecd7d97223 */ /* 0x000fe200000100d8 */
[-C--:B------:R-:W-:Y:S01]  /*6860*/  FMUL.FTZ R236, R35, R86.reuse ;  /* 0x0000005623ec7220 */ /* 0x080fe20000410000 */
[----:B------:R-:W-:Y:S01]  /*6870*/  FMUL.FTZ R220, R34, R86 ;  /* 0x0000005622dc7220 */ /* 0x000fe20000410000 */
[-C--:B------:R-:W-:Y:S01]  /*6880*/  FFMA.FTZ R216, R215, R238.reuse, -R221 ;  /* 0x000000eed7d87223 */ /* 0x080fe200000108dd */
[----:B------:R-:W-:Y:S01]  /*6890*/  FMUL.FTZ R221, R95, R238 ;  /* 0x000000ee5fdd7220 */ /* 0x000fe20000410000 */
[----:B------:R-:W-:Y:S01]  /*68a0*/  STS [R140+0x28], R245 ;  /* 0x000028f58c007388 */ /* 0x000fe20000000800 */
[----:B0-----:R-:W-:Y:S01]  /*68b0*/  FMUL.FTZ R239, R93, R220 ;  /* 0x000000dc5def7220 */ /* 0x001fe20000410000 */
[----:B------:R-:W-:Y:S01]  /*68c0*/  FADD.FTZ R218, R237, R218 ;  /* 0x000000daedda7221 */ /* 0x000fe20000010000 */
[C---:B-1----:R-:W-:Y:S01]  /*68d0*/  FMUL.FTZ R241, R93.reuse, R236 ;  /* 0x000000ec5df17220 */ /* 0x042fe20000410000 */
[----:B------:R-:W-:Y:S01]  /*68e0*/  STS [R140+0x30], R243 ;  /* 0x000030f38c007388 */ /* 0x000fe20000000800 */
[----:B------:R-:W-:Y:S01]  /*68f0*/  FMUL.FTZ R219, R93, R86 ;  /* 0x000000565ddb7220 */ /* 0x000fe20000410000 */
[----:B------:R-:W-:Y:S01]  /*6900*/  FADD.FTZ R223, R218, R223 ;  /* 0x000000dfdadf7221 */ /* 0x000fe20000010000 */
[----:B------:R-:W-:Y:S01]  /*6910*/  FADD.FTZ R235, R235, R234 ;  /* 0x000000eaebeb7221 */ /* 0x000fe20000010000 */
[----:B------:R0:W-:Y:S01]  /*6920*/  STS [R140+0x34], R221 ;  /* 0x000034dd8c007388 */ /* 0x0001e20000000800 */
[-C--:B------:R-:W-:Y:S01]  /*6930*/  FFMA.FTZ R218, R175, -R219.reuse, R166 ;  /* 0x800000dbafda7223 */ /* 0x080fe200000100a6 */
[----:B------:R-:W-:Y:S01]  /*6940*/  FADD.FTZ R222, R223, R222 ;  /* 0x000000dedfde7221 */ /* 0x000fe20000010000 */
[----:B------:R-:W-:Y:S01]  /*6950*/  FFMA.FTZ R219, -R177, R219, R164 ;  /* 0x000000dbb1db7223 */ /* 0x000fe200000101a4 */
[----:B------:R-:W-:Y:S01]  /*6960*/  STS [R140+0x38], R239 ;  /* 0x000038ef8c007388 */ /* 0x000fe20000000800 */
[----:B------:R-:W-:Y:S01]  /*6970*/  FMUL.FTZ R238, R218, R236 ;  /* 0x000000ecdaee7220 */ /* 0x000fe20000410000 */
[----:B------:R-:W-:Y:S01]  /*6980*/  FADD.FTZ R217, R222, R217 ;  /* 0x000000d9ded97221 */ /* 0x000fe20000010000 */
[----:B------:R-:W-:Y:S01]  /*6990*/  FADD.FTZ R216, R235, R216 ;  /* 0x000000d8ebd87221 */ /* 0x000fe20000010000 */
[----:B------:R-:W-:Y:S01]  /*69a0*/  STS [R140+0x3c], R241 ;  /* 0x00003cf18c007388 */ /* 0x000fe20000000800 */
[-C--:B------:R-:W-:Y:S01]  /*69b0*/  FFMA.FTZ R238, R219, R220.reuse, R238 ;  /* 0x000000dcdbee7223 */ /* 0x080fe200000100ee */
[----:B0-----:R-:W-:Y:S01]  /*69c0*/  FMUL.FTZ R221, R218, R220 ;  /* 0x000000dcdadd7220 */ /* 0x001fe20000410000 */
[----:B------:R-:W-:Y:S01]  /*69d0*/  FMUL.FTZ R166, R62, -R166 ;  /* 0x800000a63ea67220 */ /* 0x000fe20000410000 */
[----:B------:R-:W-:Y:S01]  /*69e0*/  BAR.SYNC.DEFER_BLOCKING 0x0 ;  /* 0x0000000000007b1d */ /* 0x000fe20000010000 */
[----:B------:R-:W-:Y:S01]  /*69f0*/  FADD.FTZ R217, R217, R238 ;  /* 0x000000eed9d97221 */ /* 0x000fe20000010000 */
[----:B------:R-:W-:Y:S01]  /*6a00*/  FFMA.FTZ R221, R219, R236, -R221 ;  /* 0x000000ecdbdd7223 */ /* 0x000fe200000108dd */
[C---:B------:R-:W-:Y:S01]  /*6a10*/  FMUL.FTZ R236, R69.reuse, R224 ;  /* 0x000000e045ec7220 */ /* 0x040fe20000410000 */
[----:B------:R-:W-:-:S02]  /*6a20*/  FMUL.FTZ R238, R69, -R226 ;  /* 0x800000e245ee7220 */ /* 0x000fc40000410000 */
[----:B------:R-:W-:Y:S02]  /*6a30*/  FADD.FTZ R216, R216, R221 ;  /* 0x000000ddd8d87221 */ /* 0x000fe40000010000 */
        /* <DEDUP_REMOVED lines=20> */
[----:B-----5:R-:W-:Y:S01]  /*6b80*/  FMUL.FTZ R225, R64, R191 ;  /* 0x000000bf40e17220 */ /* 0x020fe20000410000 */
[----:B------:R-:W-:-:S02]  /*6b90*/  MOV R191, R60 ;  /* 0x0000003c00bf7202 */ /* 0x000fc40000000f00 */
[----:B------:R5:W-:Y:S01]  /*6ba0*/  STS [R140+0x858], R195 ;  /* 0x000858c38c007388 */ /* 0x000be20000000800 */
[----:B-1----:R-:W-:-:S03]  /*6bb0*/  IADD3 R230, PT, PT, R61, R156, RZ ;  /* 0x0000009c3de67210 */ /* 0x002fc60007ffe0ff */
[----:B------:R1:W-:Y:S01]  /*6bc0*/  STS [R140+0x85c], R197 ;  /* 0x00085cc58c007388 */ /* 0x0003e20000000800 */
[----:B------:R-:W-:Y:S01]  /*6bd0*/  LEA R230, R191, -R230, 0x1 ;  /* 0x800000e6bfe67211 */ /* 0x000fe200078e08ff */
[----:B--2---:R-:W-:Y:S02]  /*6be0*/  FMUL.FTZ R227, R62, R164 ;  /* 0x000000a43ee37220 */ /* 0x004fe40000410000 */
[----:B------:R2:W-:Y:S01]  /*6bf0*/  STS [R140+0x844], R238 ;  /* 0x000844ee8c007388 */ /* 0x0005e20000000800 */
[----:B------:R-:W-:Y:S01]  /*6c00*/  ISETP.GE.AND P2, PT, R230, 0x1, PT ;  /* 0x00000001e600780c */ /* 0x000fe20003f46270 */
[C---:B-----5:R-:W-:Y:S02]  /*6c10*/  FMUL.FTZ R195, R63.reuse, R188 ;  /* 0x000000bc3fc37220 */ /* 0x060fe40000410000 */
[----:B------:R2:W-:Y:S01]  /*6c20*/  STS [R140+0x854], R232 ;  /* 0x000854e88c007388 */ /* 0x0005e20000000800 */
[----:B-1----:R-:W-:-:S03]  /*6c30*/  FMUL.FTZ R197, R63, -R186 ;  /* 0x800000ba3fc57220 */ /* 0x002fc60000410000 */
        /* <DEDUP_REMOVED lines=13> */
.L_x_16185:
[----:B------:R-:W-:Y:S05]  /*6d10*/  BSYNC.RECONVERGENT B0 ;  /* 0x0000000000007941 */ /* 0x000fea0003800200 */
.L_x_16184:
        /* <DEDUP_REMOVED lines=10> */
.L_x_16187:
[----:B------:R-:W-:Y:S05]  /*6dc0*/  BSYNC.RECONVERGENT B0 ;  /* 0x0000000000007941 */ /* 0x000fea0003800200 */
.L_x_16186:
[----:B01----:R0:W1:Y:S01]  /*6dd0*/  LDS R193, [R138+0x940] ;  /* 0x000940008ac17984 */ /* 0x0030620000000800 */
[----:B------:R-:W-:Y:S04]  /*6de0*/  BSSY.RECONVERGENT B0, `(.L_x_16188) ;  /* 0x0000004000007945 */ /* 0x000fe80003800200 */
[----:B------:R-:W-:Y:S05]  /*6df0*/  @!P2 BRA `(.L_x_16189) ;  /* 0x000000000008a947 */ /* 0x000fea0003800000 */
[----:B------:R2:W-:Y:S04]  /*6e00*/  REDG.E.ADD.F32.FTZ.RN.STRONG.GPU desc[UR16][R30.64+0x100], R235 ;  /* 0x000100eb1e0079a6 */ /* 0x0005e8000c12f310 */
[----:B-1----:R2:W-:Y:S02]  /*6e10*/  REDG.E.ADD.F32.FTZ.RN.STRONG.GPU desc[UR16][R32.64+0x100], R193 ;  /* 0x000100c1200079a6 */ /* 0x0025e4000c12f310 */
.L_x_16189:
[----:B------:R-:W-:Y:S05]  /*6e20*/  BSYNC.RECONVERGENT B0 ;  /* 0x0000000000007941 */ /* 0x000fea0003800200 */
.L_x_16188:
[----:B-12---:R1:W2:Y:S01]  /*6e30*/  LDS R193, [R137+0x9c0] ;  /* 0x0009c00089c17984 */ /* 0x0062a20000000800 */
[----:B------:R-:W-:Y:S04]  /*6e40*/  BSSY.RECONVERGENT B0, `(.L_x_16190) ;  /* 0x0000004000007945 */ /* 0x000fe80003800200 */
[----:B------:R-:W-:Y:S05]  /*6e50*/  @!P3 BRA `(.L_x_16191) ;  /* 0x000000000008b947 */ /* 0x000fea0003800000 */
[----:B------:R3:W-:Y:S04]  /*6e60*/  REDG.E.ADD.F32.FTZ.RN.STRONG.GPU desc[UR16][R30.64+0x180], R237 ;  /* 0x000180ed1e0079a6 */ /* 0x0007e8000c12f310 */
[----:B--2---:R3:W-:Y:S02]  /*6e70*/  REDG.E.ADD.F32.FTZ.RN.STRONG.GPU desc[UR16][R32.64+0x180], R193 ;  /* 0x000180c1200079a6 */ /* 0x0047e4000c12f310 */
.L_x_16191:
[----:B------:R-:W-:Y:S05]  /*6e80*/  BSYNC.RECONVERGENT B0 ;  /* 0x0000000000007941 */ /* 0x000fea0003800200 */
.L_x_16190:
[----:B--23--:R2:W3:Y:S01]  /*6e90*/  LDS R193, [R136+0xa40] ;  /* 0x000a400088c17984 */ /* 0x00c4e20000000800 */
[----:B------:R-:W-:Y:S04]  /*6ea0*/  BSSY.RECONVERGENT B0, `(.L_x_16192) ;  /* 0x0000004000007945 */ /* 0x000fe80003800200 */
[----:B------:R-:W-:Y:S05]  /*6eb0*/  @!P4 BRA `(.L_x_16193) ;  /* 0x000000000008c947 */ /* 0x000fea0003800000 */
[----:B------:R4:W-:Y:S04]  /*6ec0*/  REDG.E.ADD.F32.FTZ.RN.STRONG.GPU desc[UR16][R30.64+0x200], R239 ;  /* 0x000200ef1e0079a6 */ /* 0x0009e8000c12f310 */
[----:B---3--:R4:W-:Y:S02]  /*6ed0*/  REDG.E.ADD.F32.FTZ.RN.STRONG.GPU desc[UR16][R32.64+0x200], R193 ;  /* 0x000200c1200079a6 */ /* 0x0089e4000c12f310 */
.L_x_16193:
[----:B------:R-:W-:Y:S05]  /*6ee0*/  BSYNC.RECONVERGENT B0 ;  /* 0x0000000000007941 */ /* 0x000fea0003800200 */
.L_x_16192:
[----:B---34-:R3:W4:Y:S01]  /*6ef0*/  LDS R193, [R135+0xac0] ;  /* 0x000ac00087c17984 */ /* 0x0187220000000800 */
[----:B------:R-:W-:Y:S04]  /*6f00*/  BSSY.RECONVERGENT B0, `(.L_x_16194) ;  /* 0x0000004000007945 */ /* 0x000fe80003800200 */
[----:B------:R-:W-:Y:S05]  /*6f10*/  @!P5 BRA `(.L_x_16195) ;  /* 0x000000000008d947 */ /* 0x000fea0003800000 */
[----:B------:R0:W-:Y:S04]  /*6f20*/  REDG.E.ADD.F32.FTZ.RN.STRONG.GPU desc[UR16][R30.64+0x280], R241 ;  /* 0x000280f11e0079a6 */ /* 0x0001e8000c12f310 */
[----:B----4-:R0:W-:Y:S02]  /*6f30*/  REDG.E.ADD.F32.FTZ.RN.STRONG.GPU desc[UR16][R32.64+0x280], R193 ;  /* 0x000280c1200079a6 */ /* 0x0101e4000c12f310 */
.L_x_16195:
[----:B------:R-:W-:Y:S05]  /*6f40*/  BSYNC.RECONVERGENT B0 ;  /* 0x0000000000007941 */ /* 0x000fea0003800200 */
.L_x_16194:
        /* <DEDUP_REMOVED lines=10> */
.L_x_16197:
[----:B------:R-:W-:Y:S05]  /*6ff0*/  BSYNC.RECONVERGENT B0 ;  /* 0x0000000000007941 */ /* 0x000fea0003800200 */
.L_x_16196:
[----:B0---4-:R0:W4:Y:S01]  /*7000*/  LDS R193, [R133+0xbc0] ;  /* 0x000bc00085c17984 */ /* 0x0111220000000800 */
[----:B------:R-:W-:Y:S04]  /*7010*/  BSSY.RECONVERGENT B0, `(.L_x_16198) ;  /* 0x0000004000007945 */ /* 0x000fe80003800200 */
[----:B------:R-:W-:Y:S05]  /*7020*/  @!P2 BRA `(.L_x_16199) ;  /* 0x000000000008a947 */ /* 0x000fea0003800000 */
[----:B------:R0:W-:Y:S04]  /*7030*/  REDG.E.ADD.F32.FTZ.RN.STRONG.GPU desc[UR16][R30.64+0x380], R245 ;  /* 0x000380f51e0079a6 */ /* 0x0001e8000c12f310 */
[----:B----4-:R0:W-:Y:S02]  /*7040*/  REDG.E.ADD.F32.FTZ.RN.STRONG.GPU desc[UR16][R32.64+0x380], R193 ;  /* 0x000380c1200079a6 */ /* 0x0101e4000c12f310 */
.L_x_16199:
[----:B------:R-:W-:Y:S05]  /*7050*/  BSYNC.RECONVERGENT B0 ;  /* 0x0000000000007941 */ /* 0x000fea0003800200 */
.L_x_16198:
[----:B0---4-:R0:W4:Y:S01]  /*7060*/  LDS R193, [R132+0xc40] ;  /* 0x000c400084c17984 */ /* 0x0111220000000800 */
[----:B------:R-:W-:Y:S04]  /*7070*/  BSSY.RECONVERGENT B0, `(.L_x_16200) ;  /* 0x0000004000007945 */ /* 0x000fe80003800200 */
[----:B------:R-:W-:Y:S05]  /*7080*/  @!P3 BRA `(.L_x_16201) ;  /* 0x000000000008b947 */ /* 0x000fea0003800000 */
[----:B------:R0:W-:Y:S04]  /*7090*/  REDG.E.ADD.F32.FTZ.RN.STRONG.GPU desc[UR16][R30.64+0x400], R247 ;  /* 0x000400f71e0079a6 */ /* 0x0001e8000c12f310 */
[----:B----4-:R0:W-:Y:S02]  /*70a0*/  REDG.E.ADD.F32.FTZ.RN.STRONG.GPU desc[UR16][R32.64+0x400], R193 ;  /* 0x000400c1200079a6 */ /* 0x0101e4000c12f310 */
.L_x_16201:
[----:B------:R-:W-:Y:S05]  /*70b0*/  BSYNC.RECONVERGENT B0 ;  /* 0x0000000000007941 */ /* 0x000fea0003800200 */
.L_x_16200:
[----:B0---4-:R0:W4:Y:S01]  /*70c0*/  LDS R193, [R131+0xcc0] ;  /* 0x000cc00083c17984 */ /* 0x0111220000000800 */
[----:B------:R-:W-:Y:S04]  /*70d0*/  BSSY.RECONVERGENT B0, `(.L_x_16202) ;  /* 0x0000004000007945 */ /* 0x000fe80003800200 */
[----:B------:R-:W-:Y:S05]  /*70e0*/  @!P4 BRA `(.L_x_16203) ;  /* 0x000000000008c947 */ /* 0x000fea0003800000 */
[----:B------:R0:W-:Y:S04]  /*70f0*/  REDG.E.ADD.F32.FTZ.RN.STRONG.GPU desc[UR16][R30.64+0x480], R249 ;  /* 0x000480f91e0079a6 */ /* 0x0001e8000c12f310 */
[----:B----4-:R0:W-:Y:S02]  /*7100*/  REDG.E.ADD.F32.FTZ.RN.STRONG.GPU desc[UR16][R32.64+0x480], R193 ;  /* 0x000480c1200079a6 */ /* 0x0101e4000c12f310 */
.L_x_16203:
[----:B------:R-:W-:Y:S05]  /*7110*/  BSYNC.RECONVERGENT B0 ;  /* 0x0000000000007941 */ /* 0x000fea0003800200 */
.L_x_16202:
[----:B0---4-:R0:W4:Y:S01]  /*7120*/  LDS R193, [R130+0xd40] ;  /* 0x000d400082c17984 */ /* 0x0111220000000800 */
[----:B------:R-:W-:Y:S04]  /*7130*/  BSSY.RECONVERGENT B0, `(.L_x_16204) ;  /* 0x0000004000007945 */ /* 0x000fe80003800200 */
[----:B------:R-:W-:Y:S05]  /*7140*/  @!P5 BRA `(.L_x_16205) ;  /* 0x000000000008d947 */ /* 0x000fea0003800000 */
[----:B------:R0:W-:Y:S04]  /*7150*/  REDG.E.ADD.F32.FTZ.RN.STRONG.GPU desc[UR16][R30.64+0x500], R251 ;  /* 0x000500fb1e0079a6 */ /* 0x0001e8000c12f310 */
[----:B----4-:R0:W-:Y:S02]  /*7160*/  REDG.E.ADD.F32.FTZ.RN.STRONG.GPU desc[UR16][R32.64+0x500], R193 ;  /* 0x000500c1200079a6 */ /* 0x0101e4000c12f310 */
.L_x_16205:
[----:B------:R-:W-:Y:S05]  /*7170*/  BSYNC.RECONVERGENT B0 ;  /* 0x0000000000007941 */ /* 0x000fea0003800200 */
.L_x_16204:
        /* <DEDUP_REMOVED lines=10> */
.L_x_16207:
[----:B------:R-:W-:Y:S05]  /*7220*/  BSYNC.RECONVERGENT B0 ;  /* 0x0000000000007941 */ /* 0x000fea0003800200 */
.L_x_16206:
[----:B0---4-:R0:W4:Y:S01]  /*7230*/  LDS R193, [R128+0xe40] ;  /* 0x000e400080c17984 */ /* 0x0111220000000800 */
[----:B------:R-:W-:Y:S04]  /*7240*/  BSSY.RECONVERGENT B0, `(.L_x_16208) ;  /* 0x0000004000007945 */ /* 0x000fe80003800200 */
[----:B------:R-:W-:Y:S05]  /*7250*/  @!P2 BRA `(.L_x_16209) ;  /* 0x000000000008a947 */ /* 0x000fea0003800000 */
[----:B------:R0:W-:Y:S04]  /*7260*/  REDG.E.ADD.F32.FTZ.RN.STRONG.GPU desc[UR16][R30.64+0x600], R222 ;  /* 0x000600de1e0079a6 */ /* 0x0001e8000c12f310 */
[----:B----4-:R0:W-:Y:S02]  /*7270*/  REDG.E.ADD.F32.FTZ.RN.STRONG.GPU desc[UR16][R32.64+0x600], R193 ;  /* 0x000600c1200079a6 */ /* 0x0101e4000c12f310 */
.L_x_16209:
[----:B------:R-:W-:Y:S05]  /*7280*/  BSYNC.RECONVERGENT B0 ;  /* 0x0000000000007941 */ /* 0x000fea0003800200 */
.L_x_16208:
[----:B0---4-:R0:W4:Y:S01]  /*7290*/  LDS R193, [R127+0xec0] ;  /* 0x000ec0007fc17984 */ /* 0x0111220000000800 */
[----:B------:R-:W-:Y:S04]  /*72a0*/  BSSY.RECONVERGENT B0, `(.L_x_16210) ;  /* 0x0000004000007945 */ /* 0x000fe80003800200 */
[----:B------:R-:W-:Y:S05]  /*72b0*/  @!P3 BRA `(.L_x_16211) ;  /* 0x000000000008b947 */ /* 0x000fea0003800000 */
[----:B------:R0:W-:Y:S04]  /*72c0*/  REDG.E.ADD.F32.FTZ.RN.STRONG.GPU desc[UR16][R30.64+0x680], R224 ;  /* 0x000680e01e0079a6 */ /* 0x0001e8000c12f310 */
[----:B----4-:R0:W-:Y:S02]  /*72d0*/  REDG.E.ADD.F32.FTZ.RN.STRONG.GPU desc[UR16][R32.64+0x680], R193 ;  /* 0x000680c1200079a6 */ /* 0x0101e4000c12f310 */
.L_x_16211:
[----:B------:R-:W-:Y:S05]  /*72e0*/  BSYNC.RECONVERGENT B0 ;  /* 0x0000000000007941 */ /* 0x000fea0003800200 */
.L_x_16210:
[----:B0---4-:R0:W4:Y:S01]  /*72f0*/  LDS R193, [R125+0xf40] ;  /* 0x000f40007dc17984 */ /* 0x0111220000000800 */
[----:B------:R-:W-:Y:S04]  /*7300*/  BSSY.RECONVERGENT B0, `(.L_x_16212) ;  /* 0x0000004000007945 */ /* 0x000fe80003800200 */
[----:B------:R-:W-:Y:S05]  /*7310*/  @!P4 BRA `(.L_x_16213) ;  /* 0x000000000008c947 */ /* 0x000fea0003800000 */
[----:B------:R0:W-:Y:S04]  /*7320*/  REDG.E.ADD.F32.FTZ.RN.STRONG.GPU desc[UR16][R30.64+0x700], R226 ;  /* 0x000700e21e0079a6 */ /* 0x0001e8000c12f310 */
[----:B----4-:R0:W-:Y:S02]  /*7330*/  REDG.E.ADD.F32.FTZ.RN.STRONG.GPU desc[UR16][R32.64+0x700], R193 ;  /* 0x000700c1200079a6 */ /* 0x0101e4000c12f310 */
.L_x_16213:
[----:B------:R-:W-:Y:S05]  /*7340*/  BSYNC.RECONVERGENT B0 ;  /* 0x0000000000007941 */ /* 0x000fea0003800200 */
.L_x_16212:
[----:B0---4-:R0:W4:Y:S01]  /*7350*/  LDS R193, [R124+0xfc0] ;  /* 0x000fc0007cc17984 */ /* 0x0111220000000800 */
[----:B------:R-:W-:Y:S04]  /*7360*/  BSSY.RECONVERGENT B0, `(.L_x_16214) ;  /* 0x0000004000007945 */ /* 0x000fe80003800200 */
[----:B------:R-:W-:Y:S05]  /*7370*/  @!P5 BRA `(.L_x_16215) ;  /* 0x000000000008d947 */ /* 0x000fea0003800000 */
[----:B------:R0:W-:Y:S04]  /*7380*/  REDG.E.ADD.F32.FTZ.RN.STRONG.GPU desc[UR16][R30.64+0x780], R234 ;  /* 0x000780ea1e0079a6 */ /* 0x0001e8000c12f310 */
[----:B----4-:R0:W-:Y:S02]  /*7390*/  REDG.E.ADD.F32.FTZ.RN.STRONG.GPU desc[UR16][R32.64+0x780], R193 ;  /* 0x000780c1200079a6 */ /* 0x0101e4000c12f310 */
.L_x_16215:
[----:B------:R-:W-:Y:S05]  /*73a0*/  BSYNC.RECONVERGENT B0 ;  /* 0x0000000000007941 */ /* 0x000fea0003800200 */
.L_x_16214:
        /* <DEDUP_REMOVED lines=12> */
[----:B------:R-:W0:Y:S01]  /*7470*/  SHFL.DOWN PT, R186, R217, 0x4, 0x1f ;  /* 0x08801f00d9ba7f89 */ /* 0x000e2200000e0000 */
[-C--:B------:R-:W-:Y:S01]  /*7480*/  FMUL.FTZ R31, R29, R34.reuse ;  /* 0x000000221d1f7220 */ /* 0x080fe20000410000 */
[----:B------:R-:W-:Y:S01]  /*7490*/  ISETP.GT.AND P2, PT, R111, 0x1b, PT ;  /* 0x0000001b6f00780c */ /* 0x000fe20003f44270 */
[----:B------:R-:W-:Y:S01]  /*74a0*/  FFMA.FTZ R177, R177, R34, R30 ;  /* 0x00000022b1b17223 */ /* 0x000fe2000001001e */
[----:B----4-:R-:W4:Y:S01]  /*74b0*/  SHFL.DOWN PT, R193, R216, 0x4, 0x1f ;  /* 0x08801f00d8c17f89 */ /* 0x010f2200000e0000 */
[-C--:B------:R-:W-:Y:S01]  /*74c0*/  FFMA.FTZ R33, R28, R35.reuse, -R31 ;  /* 0x000000231c217223 */ /* 0x080fe2000001081f */
[----:B------:R-:W-:Y:S01]  /*74d0*/  FMUL.FTZ R31, R29, R35 ;  /* 0x000000231d1f7220 */ /* 0x000fe20000410000 */
[----:B------:R-:W-:Y:S01]  /*74e0*/  FMUL.FTZ R30, R179, R233 ;  /* 0x000000e9b31e7220 */ /* 0x000fe20000410000 */
[----:B------:R-:W-:Y:S01]  /*74f0*/  FFMA.FTZ R70, R177, R86, R70 ;  /* 0x00000056b1467223 */ /* 0x000fe20000010046 */
[----:B------:R-:W-:Y:S01]  /*7500*/  FMUL.FTZ R218, R218, R33 ;  /* 0x00000021dada7220 */ /* 0x000fe20000410000 */
[----:B------:R-:W-:Y:S01]  /*7510*/  FFMA.FTZ R32, R28, R34, R31 ;  /* 0x000000221c207223 */ /* 0x000fe2000001001f */
[C---:B------:R-:W-:Y:S01]  /*7520*/  FMUL.FTZ R31, R29.reuse, R231 ;  /* 0x000000e71d1f7220 */ /* 0x040fe20000410000 */
[----:B------:R-:W-:-:S02]  /*7530*/  FMUL.FTZ R33, R29, R229 ;  /* 0x000000e51d217220 */ /* 0x000fc40000410000 */
[----:B------:R-:W-:Y:S01]  /*7540*/  FFMA.FTZ R32, R219, R32, R218 ;  /* 0x00000020db207223 */ /* 0x000fe200000100da */
[-C--:B------:R-:W-:Y:S01]  /*7550*/  FFMA.FTZ R164, R28, R233.reuse, -R31 ;  /* 0x000000e91ca47223 */ /* 0x080fe2000001081f */
[-C--:B------:R-:W-:Y:S01]  /*7560*/  FMUL.FTZ R31, R170, R228.reuse ;  /* 0x000000e4aa1f7220 */ /* 0x080fe20000410000 */
[----:B------:R-:W-:Y:S01]  /*7570*/  FMUL.FTZ R233, R29, R233 ;  /* 0x000000e91de97220 */ /* 0x000fe20000410000 */
[----:B------:R-:W-:Y:S01]  /*7580*/  FFMA.FTZ R166, R93, R177, R32 ;  /* 0x000000b15da67223 */ /* 0x000fe20000010020 */
[-C--:B------:R-:W-:Y:S01]  /*7590*/  FFMA.FTZ R32, R181, R231.reuse, R30 ;  /* 0x000000e7b5207223 */ /* 0x080fe2000001001e */
[-C--:B------:R-:W-:Y:S01]  /*75a0*/  FMUL.FTZ R30, R29, R228.reuse ;  /* 0x000000e41d1e7220 */ /* 0x080fe20000410000 */
[----:B------:R-:W-:Y:S01]  /*75b0*/  FFMA.FTZ R228, R28, R228, -R33 ;  /* 0x000000e41ce47223 */ /* 0x000fe20000010821 */
[----:B------:R-:W-:Y:S01]  /*75c0*/  FADD.FTZ R85, R166, R85 ;  /* 0x00000055a6557221 */ /* 0x000fe20000010000 */
[----:B------:R-:W-:Y:S01]  /*75d0*/  FFMA.FTZ R34, R28, R231, R233 ;  /* 0x000000e71c227223 */ /* 0x000fe200000100e9 */
[----:B0-----:R-:W-:Y:S01]  /*75e0*/  @!P2 FADD.FTZ R217, R217, R186 ;  /* 0x000000bad9d9a221 */ /* 0x001fe20000010000 */
[----:B------:R-:W-:Y:S01]  /*75f0*/  FMUL.FTZ R164, R211, R164 ;  /* 0x000000a4d3a47220 */ /* 0x000fe20000410000 */
[----:B------:R-:W-:Y:S01]  /*7600*/  FMUL.FTZ R33, R5, R228 ;  /* 0x000000e405217220 */ /* 0x000fe20000410000 */
[----:B------:R-:W-:Y:S01]  /*7610*/  FMUL.FTZ R5, R29, R196 ;  /* 0x000000c41d057220 */ /* 0x000fe20000410000 */
[----:B----4-:R-:W-:Y:S01]  /*7620*/  @!P2 FADD.FTZ R216, R216, R193 ;  /* 0x000000c1d8d8a221 */ /* 0x010fe20000010000 */
[----:B------:R-:W0:Y:S01]  /*7630*/  SHFL.DOWN PT, R166, R217, 0x8, 0x1f ;  /* 0x09001f00d9a67f89 */ /* 0x000e2200000e0000 */
[-C--:B------:R-:W-:Y:S01]  /*7640*/  FFMA.FTZ R31, R172, R229.reuse, R31 ;  /* 0x000000e5ac1f7223 */ /* 0x080fe2000001001f */
[----:B------:R-:W-:Y:S01]  /*7650*/  FFMA.FTZ R34, R215, R34, R164 ;  /* 0x00000022d7227223 */ /* 0x000fe200000100a4 */
[C---:B------:R-:W-:Y:S01]  /*7660*/  FFMA.FTZ R229, R28.reuse, R229, R30 ;  /* 0x000000e51ce57223 */ /* 0x040fe2000001001e */
[----:B------:R-:W4:Y:S01]  /*7670*/  SHFL.DOWN PT, R175, R216, 0x8, 0x1f ;  /* 0x09001f00d8af7f89 */ /* 0x000f2200000e0000 */
[----:B------:R-:W-:Y:S01]  /*7680*/  ISETP.GT.AND P2, PT, R111, 0x17, PT ;  /* 0x000000176f00780c */ /* 0x000fe20003f44270 */
[----:B------:R-:W-:Y:S01]  /*7690*/  FFMA.FTZ R30, R28, R194, -R5 ;  /* 0x000000c21c1e7223 */ /* 0x000fe20000010805 */
[----:B------:R-:W-:Y:S01]  /*76a0*/  FFMA.FTZ R71, R32, R88, R71 ;  /* 0x0000005820477223 */ /* 0x000fe20000010047 */
[----:B------:R-:W-:Y:S01]  /*76b0*/  FFMA.FTZ R35, R95, R32, R34 ;  /* 0x000000205f237223 */ /* 0x000fe20000010022 */
[----:B------:R-:W-:Y:S01]  /*76c0*/  FFMA.FTZ R33, R4, R229, R33 ;  /* 0x000000e504217223 */ /* 0x000fe20000010021 */
[----:B------:R-:W-:Y:S01]  /*76d0*/  FMUL.FTZ R32, R7, R30 ;  /* 0x0000001e07207220 */ /* 0x000fe20000410000 */
[C---:B------:R-:W-:Y:S01]  /*76e0*/  FMUL.FTZ R7, R29.reuse, R199 ;  /* 0x000000c71d077220 */ /* 0x040fe20000410000 */
[----:B------:R-:W-:Y:S01]  /*76f0*/  FMUL.FTZ R5, R29, R194 ;  /* 0x000000c21d057220 */ /* 0x000fe20000410000 */
[----:B------:R-:W-:Y:S01]  /*7700*/  FFMA.FTZ R72, R31, R87, R72 ;  /* 0x000000571f487223 */ /* 0x000fe20000010048 */
[----:B------:R-:W-:Y:S01]  /*7710*/  FFMA.FTZ R34, R96, R31, R33 ;  /* 0x0000001f60227223 */ /* 0x000fe20000010021 */
[C---:B------:R-:W-:Y:S01]  /*7720*/  FFMA.FTZ R31, R28.reuse, R198, -R7 ;  /* 0x000000c61c1f7223 */ /* 0x040fe20000010807 */
[----:B------:R-:W-:Y:S01]  /*7730*/  FFMA.FTZ R30, R28, R196, R5 ;  /* 0x000000c41c1e7223 */ /* 0x000fe20000010005 */
[-C--:B------:R-:W-:Y:S01]  /*7740*/  FMUL.FTZ R7, R29, R198.reuse ;  /* 0x000000c61d077220 */ /* 0x080fe20000410000 */
[----:B------:R-:W-:Y:S01]  /*7750*/  FMUL.FTZ R5, R174, R198 ;  /* 0x000000c6ae057220 */ /* 0x000fe20000410000 */
[----:B------:R-:W-:Y:S01]  /*7760*/  FMUL.FTZ R4, R183, R194 ;  /* 0x000000c2b7047220 */ /* 0x000fe20000410000 */
[----:B------:R-:W-:Y:S01]  /*7770*/  FMUL.FTZ R31, R208, R31 ;  /* 0x0000001fd01f7220 */ /* 0x000fe20000410000 */
[-C--:B------:R-:W-:Y:S01]  /*7780*/  FFMA.FTZ R7, R28, R199.reuse, R7 ;  /* 0x000000c71c077223 */ /* 0x080fe20000010007 */
[----:B------:R-:W-:Y:S01]  /*7790*/  FFMA.FTZ R199, R176, R199, R5 ;  /* 0x000000c7b0c77223 */ /* 0x000fe20000010005 */
[----:B------:R-:W-:Y:S01]  /*77a0*/  FADD.FTZ R84, R35, R84 ;  /* 0x0000005423547221 */ /* 0x000fe20000010000 */
[----:B0-----:R-:W-:Y:S01]  /*77b0*/  @!P2 FADD.FTZ R217, R217, R166 ;  /* 0x000000a6d9d9a221 */ /* 0x001fe20000010000 */
[----:B------:R-:W-:Y:S01]  /*77c0*/  FMUL.FTZ R5, R29, R201 ;  /* 0x000000c91d057220 */ /* 0x000fe20000410000 */
[----:B------:R-:W-:Y:S01]  /*77d0*/  FFMA.FTZ R4, R185, R196, R4 ;  /* 0x000000c4b9047223 */ /* 0x000fe20000010004 */
[----:B------:R-:W-:Y:S01]  /*77e0*/  FFMA.FTZ R30, R205, R30, R32 ;  /* 0x0000001ecd1e7223 */ /* 0x000fe20000010020 */
[----:B----4-:R-:W-:Y:S01]  /*77f0*/  @!P2 FADD.FTZ R216, R216, R175 ;  /* 0x000000afd8d8a221 */ /* 0x010fe20000010000 */
[----:B------:R-:W0:Y:S01]  /*7800*/  SHFL.DOWN PT, R164, R217, 0x10, 0x1f ;  /* 0x0a001f00d9a47f89 */ /* 0x000e2200000e0000 */
[----:B------:R-:W-:Y:S01]  /*7810*/  FFMA.FTZ R31, R206, R7, R31 ;  /* 0x00000007ce1f7223 */ /* 0x000fe2000001001f */
[----:B------:R-:W-:Y:S01]  /*7820*/  FFMA.FTZ R7, R28, R200, -R5 ;  /* 0x000000c81c077223 */ /* 0x000fe20000010805 */
[----:B------:R-:W-:Y:S01]  /*7830*/  FFMA.FTZ R73, R4, R90, R73 ;  /* 0x0000005a04497223 */ /* 0x000fe20000010049 */
[----:B------:R-:W4:Y:S01]  /*7840*/  SHFL.DOWN PT, R35, R216, 0x10, 0x1f ;  /* 0x0a001f00d8237f89 */ /* 0x000f2200000e0000 */
[----:B------:R-:W-:Y:S01]  /*7850*/  FFMA.FTZ R33, R97, R4, R30 ;  /* 0x0000000461217223 */ /* 0x000fe2000001001e */
[-C--:B------:R-:W-:Y:S01]  /*7860*/  FMUL.FTZ R4, R187, R200.reuse ;  /* 0x000000c8bb047220 */ /* 0x080fe20000410000 */
[C---:B------:R-:W-:Y:S01]  /*7870*/  FMUL.FTZ R5, R29.reuse, R200 ;  /* 0x000000c81d057220 */ /* 0x040fe20000410000 */
[----:B------:R-:W-:Y:S01]  /*7880*/  FMUL.FTZ R210, R210, R7 ;  /* 0x00000007d2d27220 */ /* 0x000fe20000410000 */
[----:B------:R-:W-:Y:S01]  /*7890*/  FMUL.FTZ R7, R29, R203 ;  /* 0x000000cb1d077220 */ /* 0x000fe20000410000 */
[-C--:B------:R-:W-:Y:S01]  /*78a0*/  FFMA.FTZ R32, R189, R201.reuse, R4 ;  /* 0x000000c9bd207223 */ /* 0x080fe20000010004 */
[----:B------:R-:W-:Y:S01]  /*78b0*/  FFMA.FTZ R30, R28, R201, R5 ;  /* 0x000000c91c1e7223 */ /* 0x000fe20000010005 */
[-C--:B------:R-:W-:Y:S01]  /*78c0*/  FMUL.FTZ R5, R178, R207.reuse ;  /* 0x000000cfb2057220 */ /* 0x080fe20000410000 */
[CC--:B------:R-:W-:Y:S01]  /*78d0*/  FMUL.FTZ R4, R29.reuse, R207.reuse ;  /* 0x000000cf1d047220 */ /* 0x0c0fe20000410000 */
[----:B------:R-:W-:Y:S01]  /*78e0*/  FFMA.FTZ R207, R28, R207, -R7 ;  /* 0x000000cf1ccf7223 */ /* 0x000fe20000010807 */
[----:B------:R-:W-:Y:S01]  /*78f0*/  FMUL.FTZ R7, R29, R204 ;  /* 0x000000cc1d077220 */ /* 0x000fe20000410000 */
[----:B------:R-:W-:Y:S01]  /*7900*/  ISETP.NE.AND P2, PT, R111, RZ, PT ;  /* 0x000000ff6f00720c */ /* 0x000fe20003f45270 */
[-C--:B------:R-:W-:Y:S01]  /*7910*/  FMUL.FTZ R29, R29, R202.reuse ;  /* 0x000000ca1d1d7220 */ /* 0x080fe20000410000 */
[----:B------:R-:W-:Y:S01]  /*7920*/  FADD.FTZ R83, R34, R83 ;  /* 0x0000005322537221 */ /* 0x000fe20000010000 */
[----:B------:R-:W-:Y:S01]  /*7930*/  FFMA.FTZ R7, R28, R202, -R7 ;  /* 0x000000ca1c077223 */ /* 0x000fe20000010807 */
[----:B------:R-:W-:Y:S01]  /*7940*/  FFMA.FTZ R34, R98, R199, R31 ;  /* 0x000000c762227223 */ /* 0x000fe2000001001f */
[----:B------:R-:W-:Y:S01]  /*7950*/  FFMA.FTZ R210, R209, R30, R210 ;  /* 0x0000001ed1d27223 */ /* 0x000fe200000100d2 */
[-C--:B------:R-:W-:Y:S01]  /*7960*/  FFMA.FTZ R31, R180, R203.reuse, R5 ;  /* 0x000000cbb41f7223 */ /* 0x080fe20000010005 */
[----:B------:R-:W-:Y:S01]  /*7970*/  FFMA.FTZ R203, R28, R203, R4 ;  /* 0x000000cb1ccb7223 */ /* 0x000fe20000010004 */
[----:B------:R-:W-:Y:S01]  /*7980*/  FMUL.FTZ R207, R168, R207 ;  /* 0x000000cfa8cf7220 */ /* 0x000fe20000410000 */
[----:B------:R-:W-:Y:S01]  /*7990*/  FMUL.FTZ R30, R171, R202 ;  /* 0x000000caab1e7220 */ /* 0x000fe20000410000 */
[-C--:B------:R-:W-:Y:S01]  /*79a0*/  FFMA.FTZ R29, R28, R204.reuse, R29 ;  /* 0x000000cc1c1d7223 */ /* 0x080fe2000001001d */
[----:B------:R-:W-:Y:S01]  /*79b0*/  FMUL.FTZ R7, R184, R7 ;  /* 0x00000007b8077220 */ /* 0x000fe20000410000 */
[----:B0-----:R-:W-:Y:S01]  /*79c0*/  FADD.FTZ R4, R217, R164 ;  /* 0x000000a4d9047221 */ /* 0x001fe20000010000 */
[----:B----4-:R-:W-:Y:S01]  /*79d0*/  FADD.FTZ R5, R216, R35 ;  /* 0x00000023d8057221 */ /* 0x010fe20000010000 */
[----:B------:R-:W-:Y:S01]  /*79e0*/  FFMA.FTZ R203, R6, R203, R207 ;  /* 0x000000cb06cb7223 */ /* 0x000fe200000100cf */
[----:B------:R-:W-:Y:S01]  /*79f0*/  FFMA.FTZ R30, R173, R204, R30 ;  /* 0x000000ccad1e7223 */ /* 0x000fe2000001001e */
[----:B------:R-:W-:Y:S01]  /*7a00*/  FFMA.FTZ R182, R182, R29, R7 ;  /* 0x0000001db6b67223 */ /* 0x000fe20000010007 */
[----:B------:R-:W-:Y:S01]  /*7a10*/  FADD.FTZ R82, R33, R82 ;  /* 0x0000005221527221 */ /* 0x000fe20000010000 */
[----:B------:R0:W-:Y:S01]  /*7a20*/  @!P2 STS.64 [UR6+0x2108], R4 ;  /* 0x00210804ff00a988 */ /* 0x0001e20008000a06 */
[----:B------:R-:W-:Y:S01]  /*7a30*/  FFMA.FTZ R6, R100, R31, R203 ;  /* 0x0000001f64067223 */ /* 0x000fe200000100cb */
        /* <DEDUP_REMOVED lines=21> */
.L_x_16217:
[----:B------:R-:W-:Y:S05]  /*7b90*/  BSYNC.RECONVERGENT B0 ;  /* 0x0000000000007941 */ /* 0x000fea0003800200 */
.L_x_16216:
[----:B------:R-:W-:-:S04]  /*7ba0*/  UIADD3 UR4, UPT, UPT, UR4, 0x1, URZ ;  /* 0x0000000104047890 */ /* 0x000fc8000fffe0ff */
[----:B------:R-:W-:-:S09]  /*7bb0*/  UISETP.GE.AND UP0, UPT, UR4, UR9, UPT ;  /* 0x000000090400728c */ /* 0x000fd2000bf06270 */
[----:B------:R-:W-:Y:S05]  /*7bc0*/  BRA.U !UP0, `(.L_x_16218) ;  /* 0xffffffb508747547 */ /* 0x000fea000b83ffff */
.L_x_16170:
[----:B------:R-:W-:Y:S01]  /*7bd0*/  BAR.SYNC.DEFER_BLOCKING 0x0 ;  /* 0x0000000000007b1d */ /* 0x000fe20000010000 */
[----:B------:R-:W-:Y:S02]  /*7be0*/  IADD3 R22, PT, PT, -R12, R191, RZ ;  /* 0x000000bf0c167210 */ /* 0x000fe40007ffe1ff */
[----:B------:R-:W-:Y:S02]  /*7bf0*/  CS2R R4, SRZ ;  /* 0x0000000000047805 */ /* 0x000fe4000001ff00 */
[----:B------:R-:W-:Y:S02]  /*7c00*/  MOV R0, RZ ;  /* 0x000000ff00007202 */ /* 0x000fe40000000f00 */
[-C--:B------:R-:W-:Y:S02]  /*7c10*/  ISETP.GE.AND P6, PT, R126, R22.reuse, PT ;  /* 0x000000167e00720c */ /* 0x080fe40003fc6270 */
[----:B0-----:R-:W-:Y:S02]  /*7c20*/  CS2R R6, SRZ ;  /* 0x0000000000067805 */ /* 0x001fe4000001ff00 */
[----:B------:R-:W-:-:S02]  /*7c30*/  ISETP.GE.AND P5, PT, R122, R22, PT ;  /* 0x000000167a00720c */ /* 0x000fc40003fa6270 */
[----:B------:R-:W-:Y:S02]  /*7c40*/  MOV R13, RZ ;  /* 0x000000ff000d7202 */ /* 0x000fe40000000f00 */
[----:B------:R-:W-:Y:S02]  /*7c50*/  CS2R R16, SRZ ;  /* 0x0000000000107805 */ /* 0x000fe4000001ff00 */
[-C--:B------:R-:W-:Y:S01]  /*7c60*/  ISETP.GE.AND P4, PT, R121, R22.reuse, PT ;  /* 0x000000167900720c */ /* 0x080fe20003f86270 */
[----:B------:R-:W0:Y:S01]  /*7c70*/  LDC.64 R34, c[0x0][0x4f8] ;  /* 0x00013e00ff227b82 */ /* 0x000e220000000a00 */
[-C--:B------:R-:W-:Y:S01]  /*7c80*/  ISETP.GE.AND P3, PT, R120, R22.reuse, PT ;  /* 0x000000167800720c */ /* 0x080fe20003f66270 */
[----:B------:R-:W4:Y:S01]  /*7c90*/  LDCU.64 UR8, c[0x0][0x500] ;  /* 0x0000a000ff0877ac */ /* 0x000f220008000a00 */
[-C--:B------:R-:W-:Y:S02]  /*7ca0*/  ISETP.GE.AND P2, PT, R119, R22.reuse, PT ;  /* 0x000000167700720c */ /* 0x080fe40003f46270 */
[-C--:B------:R-:W-:Y:S01]  /*7cb0*/  ISETP.GE.AND P1, PT, R117, R22.reuse, PT ;  /* 0x000000167500720c */ /* 0x080fe20003f26270 */
[----:B------:R-:W5:Y:S01]  /*7cc0*/  LDCU.64 UR10, c[0x0][0x550] ;  /* 0x0000aa00ff0a77ac */ /* 0x000f620008000a00 */
[-C--:B------:R-:W-:Y:S01]  /*7cd0*/  ISETP.GE.AND P0, PT, R115, R22.reuse, PT ;  /* 0x000000167300720c */ /* 0x080fe20003f06270 */
        /* <DEDUP_REMOVED lines=37> */
[----:B0-----:R-:W-:Y:S01]  /*7f30*/  FADD.FTZ R17, R17, R160 ;  /* 0x000000a011117221 */ /* 0x001fe20000010000 */
[----:B------:R-:W-:Y:S01]  /*7f40*/  @!P3 FMUL.FTZ R6, R4, -1.4426950216293334961 ;  /* 0xbfb8aa3b0406b820 */ /* 0x000fe20000410000 */
[----:B------:R-:W-:Y:S01]  /*7f50*/  BAR.SYNC.DEFER_BLOCKING 0x0 ;  /* 0x0000000000007b1d */ /* 0x000fe20000010000 */
[----:B------:R-:W-:-:S05]  /*7f60*/  FSETP.GTU.FTZ.AND P0, PT, R13, 20, PT ;  /* 0x41a000000d00780b */ /* 0x000fca0003f1c000 */
[----:B------:R-:W0:Y:S08]  /*7f70*/  @!P2 MUFU.EX2 R0, R0 ;  /* 0x000000000000a308 */ /* 0x000e300000000800 */
[----:B------:R-:W3:Y:S01]  /*7f80*/  @!P3 MUFU.EX2 R6, R6 ;  /* 0x000000060006b308 */ /* 0x000ee20000000800 */
[----:B--2---:R-:W-:Y:S01]  /*7f90*/  FADD.FTZ R15, R15, R160 ;  /* 0x000000a00f0f7221 */ /* 0x004fe20000010000 */
[----:B0-----:R-:W-:Y:S01]  /*7fa0*/  @!P2 FADD.FTZ R4, R0, 1 ;  /* 0x3f8000000004a421 */ /* 0x001fe20000010000 */
[----:B------:R-:W-:Y:S01]  /*7fb0*/  STS [R102], R77 ;  /* 0x0000004d66007388 */ /* 0x000fe20000000800 */
[----:B------:R-:W-:-:S04]  /*7fc0*/  @!P5 FMUL.FTZ R0, R16, -1.4426950216293334961 ;  /* 0xbfb8aa3b1000d820 */ /* 0x000fc80000410000 */
[----:B------:R0:W2:Y:S01]  /*7fd0*/  @!P2 MUFU.RCP R21, R4 ;  /* 0x000000040015a308 */ /* 0x0000a20000001000 */
[----:B------:R-:W-:Y:S01]  /*7fe0*/  STS [R102+0x4], R76 ;  /* 0x0000044c66007388 */ /* 0x000fe20000000800 */
[----:B------:R-:W-:Y:S01]  /*7ff0*/  FSETP.GTU.FTZ.AND P1, PT, R15, 20, PT ;  /* 0x41a000000f00780b */ /* 0x000fe20003f3c000 */
[----:B---3--:R-:W-:Y:S01]  /*8000*/  @!P3 FADD.FTZ R5, R6, 1 ;  /* 0x3f8000000605b421 */ /* 0x008fe20000010000 */
[----:B------:R-:W-:Y:S01]  /*8010*/  @!P6 FMUL.FTZ R6, R7, -1.4426950216293334961 ;  /* 0xbfb8aa3b0706e820 */ /* 0x000fe20000410000 */
[----:B------:R-:W-:Y:S03]  /*8020*/  STS [R102+0x8], R75 ;  /* 0x0000084b66007388 */ /* 0x000fe60000000800 */
[----:B------:R3:W4:Y:S01]  /*8030*/  @!P3 MUFU.RCP R14, R5 ;  /* 0x00000005000eb308 */ /* 0x0007220000001000 */
[----:B-1----:R-:W-:Y:S01]  /*8040*/  FADD.FTZ R19, R19, R160 ;  /* 0x000000a013137221 */ /* 0x002fe20000010000 */
[----:B0-----:R-:W-:Y:S01]  /*8050*/  @!P0 FMUL.FTZ R4, R13, -1.4426950216293334961 ;  /* 0xbfb8aa3b0d048820 */ /* 0x001fe20000410000 */
[----:B------:R-:W-:Y:S04]  /*8060*/  STS [R102+0xc], R74 ;  /* 0x00000c4a66007388 */ /* 0x000fe80000000800 */
[----:B------:R-:W-:Y:S01]  /*8070*/  STS [R102+0x10], R73 ;  /* 0x0000104966007388 */ /* 0x000fe20000000800 */
[----:B------:R-:W0:Y:S01]  /*8080*/  @!P6 MUFU.EX2 R6, R6 ;  /* 0x000000060006e308 */ /* 0x000e220000000800 */
[----:B--2---:R-:W-:Y:S01]  /*8090*/  @!P2 FMUL.FTZ R78, R78, R21 ;  /* 0x000000154e4ea220 */ /* 0x004fe20000410000 */
[----:B------:R-:W-:Y:S01]  /*80a0*/  FSETP.GTU.FTZ.AND P2, PT, R17, 20, PT ;  /* 0x41a000001100780b */ /* 0x000fe20003f5c000 */
[----:B------:R-:W-:Y:S01]  /*80b0*/  STS [R102+0x14], R72 ;  /* 0x0000144866007388 */ /* 0x000fe20000000800 */
[----:B---3--:R-:W-:-:S03]  /*80c0*/  @!P1 FMUL.FTZ R5, R15, -1.4426950216293334961 ;  /* 0xbfb8aa3b0f059820 */ /* 0x008fc60000410000 */
[----:B------:R-:W-:Y:S01]  /*80d0*/  STS [R102+0x18], R71 ;  /* 0x0000184766007388 */ /* 0x000fe20000000800 */
[----:B------:R-:W-:Y:S01]  /*80e0*/  @!P0 MUFU.EX2 R4, R4 ;  /* 0x0000000400048308 */ /* 0x000fe20000000800 */
[----:B----4-:R-:W-:Y:S01]  /*80f0*/  @!P3 FMUL.FTZ R79, R79, R14 ;  /* 0x0000000e4f4fb220 */ /* 0x010fe20000410000 */
[----:B------:R-:W-:Y:S01]  /*8100*/  FSETP.GTU.FTZ.AND P3, PT, R19, 20, PT ;  /* 0x41a000001300780b */ /* 0x000fe20003f7c000 */
[----:B------:R-:W-:Y:S01]  /*8110*/  STS [R102+0x1c], R70 ;  /* 0x00001c4666007388 */ /* 0x000fe20000000800 */
[----:B------:R-:W-:-:S03]  /*8120*/  NOP ;  /* 0x0000000000007918 */ /* 0x000fc60000000000 */
[----:B------:R-:W-:Y:S01]  /*8130*/  @!P2 FMUL.FTZ R7, R17, -1.4426950216293334961 ;  /* 0xbfb8aa3b1107a820 */ /* 0x000fe20000410000 */
[----:B------:R-:W-:Y:S01]  /*8140*/  LDS R21, [R108+0x100] ;  /* 0x000100006c157984 */ /* 0x000fe20000000800 */
[----:B------:R-:W1:Y:S01]  /*8150*/  @!P5 MUFU.EX2 R0, R0 ;  /* 0x000000000000d308 */ /* 0x000e620000000800 */
[----:B0-----:R-:W-:-:S05]  /*8160*/  @!P6 FADD.FTZ R6, R6, 1 ;  /* 0x3f8000000606e421 */ /* 0x001fca0000010000 */
[----:B------:R-:W-:Y:S01]  /*8170*/  @!P3 FMUL.FTZ R13, R19, -1.4426950216293334961 ;  /* 0xbfb8aa3b130db820 */ /* 0x000fe20000410000 */
[----:B------:R-:W-:Y:S04]  /*8180*/  LDS R17, [R110] ;  /* 0x000000006e117984 */ /* 0x000fe80000000800 */
[----:B------:R-:W-:Y:S01]  /*8190*/  LDS R19, [R109+0x80] ;  /* 0x000080006d137984 */ /* 0x000fe20000000800 */
[----:B------:R-:W0:Y:S03]  /*81a0*/  @!P1 MUFU.EX2 R5, R5 ;  /* 0x0000000500059308 */ /* 0x000e260000000800 */
[----:B------:R-:W-:Y:S04]  /*81b0*/  LDS R23, [R107+0x180] ;  /* 0x000180006b177984 */ /* 0x000fe80000000800 */
[----:B------:R-:W-:Y:S01]  /*81c0*/  LDS R25, [R106+0x200] ;  /* 0x000200006a197984 */ /* 0x000fe20000000800 */
[----:B------:R2:W3:Y:S01]  /*81d0*/  @!P2 MUFU.EX2 R15, R7 ;  /* 0x00000007000fa308 */ /* 0x0004e20000000800 */
[----:B-1----:R-:W-:-:S02]  /*81e0*/  @!P5 FADD.FTZ R0, R0, 1 ;  /* 0x3f8000000000d421 */ /* 0x002fc40000010000 */
[----:B------:R-:W-:Y:S04]  /*81f0*/  LDS R27, [R105+0x280] ;  /* 0x00028000691b7984 */ /* 0x000fe80000000800 */
[----:B------:R-:W-:Y:S01]  /*8200*/  LDS R29, [R104+0x300] ;  /* 0x00030000681d7984 */ /* 0x000fe20000000800 */
[----:B------:R1:W4:Y:S01]  /*8210*/  @!P3 MUFU.EX2 R16, R13 ;  /* 0x0000000d0010b308 */ /* 0x0003220000000800 */
[----:B--2---:R-:W-:Y:S01]  /*8220*/  @!P0 FADD.FTZ R7, R4, 1 ;  /* 0x3f80000004078421 */ /* 0x004fe20000010000 */
[----:B0-----:R-:W-:Y:S01]  /*8230*/  @!P1 FADD.FTZ R14, R5, 1 ;  /* 0x3f800000050e9421 */ /* 0x001fe20000010000 */
[----:B------:R-:W-:Y:S04]  /*8240*/  LDS R31, [R103+0x380] ;  /* 0x00038000671f7984 */ /* 0x000fe80000000800 */
[----:B------:R-:W-:Y:S01]  /*8250*/  @!P4 STS [UR6+0x420], R22 ;  /* 0x00042016ff00c988 */ /* 0x000fe20008000806 */
[----:B------:R-:W0:Y:S01]  /*8260*/  @!P5 MUFU.RCP R33, R0 ;  /* 0x000000000021d308 */ /* 0x000e220000001000 */
[--C-:B-1----:R-:W-:Y:S01]  /*8270*/  SHF.R.S32.HI R13, RZ, 0x1f, R12.reuse ;  /* 0x0000001fff0d7819 */ /* 0x102fe2000001140c */
[----:B---3--:R-:W-:Y:S01]  /*8280*/  @!P2 FADD.FTZ R15, R15, 1 ;  /* 0x3f8000000f0fa421 */ /* 0x008fe20000010000 */
[----:B------:R-:W-:Y:S01]  /*8290*/  BAR.SYNC.DEFER_BLOCKING 0x0 ;  /* 0x0000000000007b1d */ /* 0x000fe20000010000 */
[----:B------:R-:W-:-:S05]  /*82a0*/  IMAD.WIDE.U32 R4, R34, UR18, R12 ;  /* 0x0000001222047c25 */ /* 0x000fca000f8e000c */
[----:B------:R-:W1:Y:S01]  /*82b0*/  @!P6 MUFU.RCP R6, R6 ;  /* 0x000000060006e308 */ /* 0x000e620000001000 */
[----:B------:R-:W-:Y:S02]  /*82c0*/  IMAD R5, R35, UR18, R5 ;  /* 0x0000001223057c24 */ /* 0x000fe4000f8e0205 */
[----:B----4-:R-:W-:Y:S01]  /*82d0*/  @!P3 FADD.FTZ R16, R16, 1 ;  /* 0x3f8000001010b421 */ /* 0x010fe20000010000 */
[----:B------:R-:W-:-:S04]  /*82e0*/  IMAD.WIDE.U32 R4, R169, UR8, R4 ;  /* 0x00000008a9047c25 */ /* 0x000fc8000f8e0004 */
[----:B------:R-:W2:Y:S01]  /*82f0*/  @!P0 MUFU.RCP R7, R7 ;  /* 0x0000000700078308 */ /* 0x000ea20000001000 */
[----:B0-----:R-:W-:Y:S01]  /*8300*/  @!P5 FMUL.FTZ R80, R80, R33 ;  /* 0x000000215050d220 */ /* 0x001fe20000410000 */
[----:B------:R-:W-:Y:S01]  /*8310*/  IMAD R0, R169, UR9, R5 ;  /* 0x00000009a9007c24 */ /* 0x000fe2000f8e0205 */
[----:B------:R-:W-:Y:S01]  /*8320*/  IADD3 R5, P5, PT, R126, R4, RZ ;  /* 0x000000047e057210 */ /* 0x000fe20007fbe0ff */
[----:B------:R-:W0:Y:S03]  /*8330*/  LDCU.64 UR8, c[0x0][0x560] ;  /* 0x0000ac00ff0877ac */ /* 0x000e260008000a00 */
[----:B------:R-:W-:Y:S01]  /*8340*/  IADD3.X R0, PT, PT, RZ, R0, RZ, P5, !PT ;  /* 0x00000000ff007210 */ /* 0x000fe20002ffe4ff */
[----:B------:R-:W3:Y:S01]  /*8350*/  @!P1 MUFU.RCP R14, R14 ;  /* 0x0000000e000e9308 */ /* 0x000ee20000001000 */
[----:B-1----:R-:W-:Y:S01]  /*8360*/  @!P6 FMUL.FTZ R81, R81, R6 ;  /* 0x000000065151e220 */ /* 0x002fe20000410000 */
[----:B------:R-:W1:Y:S01]  /*8370*/  LDS R18, [UR6+0x420] ;  /* 0x00042006ff127984 */ /* 0x000e620008000800 */
        /* <DEDUP_REMOVED lines=8> */
[-C--:B-1----:R-:W-:Y:S02]  /*8400*/  ISETP.GE.AND P6, PT, R126, R18.reuse, PT ;  /* 0x000000127e00720c */ /* 0x082fe40003fc6270 */
        /* <DEDUP_REMOVED lines=14> */
[----:B------:R-:W-:Y:S01]  /*84f0*/  @!P6 STG.E desc[UR16][R4.64+0x380], R31 ;  /* 0x0003801f0400e986 */ /* 0x000fe2000c101910 */
[----:B------:R-:W-:Y:S08]  /*8500*/  BAR.SYNC.DEFER_BLOCKING 0x0 ;  /* 0x0000000000007b1d */ /* 0x000ff00000010000 */
[----:B-1----:R-:W1:Y:S01]  /*8510*/  LDC.64 R20, c[0x0][0x518] ;  /* 0x00014600ff147b82 */ /* 0x002e620000000a00 */
[----:B------:R2:W-:Y:S04]  /*8520*/  STS [R102], R78 ;  /* 0x0000004e66007388 */ /* 0x0005e80000000800 */
[----:B------:R3:W-:Y:S01]  /*8530*/  STS [R102+0x4], R79 ;  /* 0x0000044f66007388 */ /* 0x0007e20000000800 */
[----:B-1----:R-:W-:-:S03]  /*8540*/  IMAD.WIDE.U32 R12, R20, UR18, R12 ;  /* 0x00000012140c7c25 */ /* 0x002fc6000f8e000c */
[----:B------:R1:W-:Y:S01]  /*8550*/  STS [R102+0x8], R80 ;  /* 0x0000085066007388 */ /* 0x0003e20000000800 */
[----:B------:R-:W-:Y:S02]  /*8560*/  IMAD R13, R21, UR18, R13 ;  /* 0x00000012150d7c24 */ /* 0x000fe4000f8e020d */
[----:B--2---:R-:W-:Y:S01]  /*8570*/  FADD.FTZ R78, R78, R157 ;  /* 0x0000009d4e4e7221 */ /* 0x004fe20000010000 */
[----:B------:R2:W-:Y:S03]  /*8580*/  STS [R102+0xc], R81 ;  /* 0x00000c5166007388 */ /* 0x0005e60000000800 */
[----:B---3--:R-:W-:Y:S01]  /*8590*/  FADD.FTZ R79, R78, R79 ;  /* 0x0000004f4e4f7221 */ /* 0x008fe20000010000 */
[----:B------:R3:W-:Y:S03]  /*85a0*/  STS [R102+0x10], R82 ;  /* 0x0000105266007388 */ /* 0x0007e60000000800 */
[----:B-1----:R-:W-:Y:S01]  /*85b0*/  FADD.FTZ R80, R79, R80 ;  /* 0x000000504f507221 */ /* 0x002fe20000010000 */
[----:B------:R1:W-:Y:S03]  /*85c0*/  STS [R102+0x14], R83 ;  /* 0x0000145366007388 */ /* 0x0003e60000000800 */
[----:B--2---:R-:W-:Y:S01]  /*85d0*/  FADD.FTZ R81, R80, R81 ;  /* 0x0000005150517221 */ /* 0x004fe20000010000 */
[----:B------:R2:W-:Y:S03]  /*85e0*/  STS [R102+0x18], R84 ;  /* 0x0000185466007388 */ /* 0x0005e60000000800 */
[----:B---3--:R-:W-:Y:S01]  /*85f0*/  FADD.FTZ R82, R81, R82 ;  /* 0x0000005251527221 */ /* 0x008fe20000010000 */
        /* <DEDUP_REMOVED lines=52> */
.L_x_16153:
        /* <DEDUP_REMOVED lines=10> */
[----:B------:R-:W1:Y:S01]  /*89e0*/  SHFL.DOWN P1, R3, R158, 0x1, 0x1f ;  /* 0x08201f009e037f89 */ /* 0x000e620000020000 */
[----:B------:R-:W-:Y:S01]  /*89f0*/  BSSY.RECONVERGENT B0, `(.L_x_16220) ;  /* 0x0000017000007945 */ /* 0x000fe20003800200 */
        /* <DEDUP_REMOVED lines=22> */
.L_x_16221:
[----:B------:R-:W-:Y:S05]  /*8b60*/  BSYNC.RECONVERGENT B0 ;  /* 0x0000000000007941 */ /* 0x000fea0003800200 */
.L_x_16220:
        /* <DEDUP_REMOVED lines=26> */
.L_x_16223:
[----:B------:R-:W-:Y:S05]  /*8d10*/  BSYNC.RECONVERGENT B0 ;  /* 0x0000000000007941 */ /* 0x000fea0003800200 */
.L_x_16222:
[----:B------:R-:W-:Y:S05]  /*8d20*/  @P2 EXIT ;  /* 0x000000000000294d */ /* 0x000fea0003800000 */
[----:B------:R-:W2:Y:S01]  /*8d30*/  S2UR UR5, SR_CgaCtaId ;  /* 0x00000000000579c3 */ /* 0x000ea20000008800 */
[----:B01----:R-:W-:Y:S01]  /*8d40*/  MOV R7, R14 ;  /* 0x0000000e00077202 */ /* 0x003fe20000000f00 */
[----:B------:R-:W-:Y:S01]  /*8d50*/  UMOV UR4, 0x400 ;  /* 0x0000040000047882 */ /* 0x000fe20000000000 */
[----:B------:R-:W0:Y:S01]  /*8d60*/  LDCU UR6, c[0x0][0x360] ;  /* 0x00006c00ff0677ac */ /* 0x000e220008000800 */
[----:B------:R-:W1:Y:S01]  /*8d70*/  LDCU.64 UR8, c[0x0][0x4b0] ;  /* 0x00009600ff0877ac */ /* 0x000e620008000a00 */
[----:B------:R-:W3:Y:S02]  /*8d80*/  LDCU.64 UR10, c[0x0][0x530] ;  /* 0x0000a600ff0a77ac */ /* 0x000ee40008000a00 */
[----:B0123--:R-:W-:-:S12]  /*8d90*/  ULEA UR4, UR5, UR4, 0x18 ;  /* 0x0000000405047291 */ /* 0x00ffd8000f8ec0ff */
.L_x_16224:
        /* <DEDUP_REMOVED lines=16> */
.L_x_16225:
        /* <DEDUP_REMOVED lines=14> */
.L_x_18766:


//--------------------- .text._Z25selective_scan_bwd_kernelI32Selective_Scan_bwd_kernel_traitsILi32ELi8ELb0ELb1ELb1ELb1ELb1EfN3c107complexIfEEEEv12SSMParamsBwd --------------------------
	.section	.text._Z25selective_scan_bwd_kernelI32Selective_Scan_bwd_kernel_traitsILi32ELi8ELb0ELb1ELb1ELb1ELb1EfN3c107complexIfEEEEv12SSMParamsBwd,"ax",@progbits
	.align	128
        .global         _Z25selective_scan_bwd_kernelI32Selective_Scan_bwd_kernel_traitsILi32ELi8ELb0ELb1ELb1ELb1ELb1EfN3c107complexIfEEEEv12SSMParamsBwd
        .type           _Z25selective_scan_bwd_kernelI32Selective_Scan_bwd_kernel_traitsILi32ELi8ELb0ELb1ELb1ELb1ELb1EfN3c107complexIfEEEEv12SSMParamsBwd,@function
        .size           _Z25selective_scan_bwd_kernelI32Selective_Scan_bwd_kernel_traitsILi32ELi8ELb0ELb1ELb1ELb1ELb1EfN3c107complexIfEEEEv12SSMParamsBwd,(.L_x_18767 - _Z25selective_scan_bwd_kernelI32Selective_Scan_bwd_kernel_traitsILi32ELi8ELb0ELb1ELb1ELb1ELb1EfN3c107complexIfEEEEv12SSMParamsBwd)
        .other          _Z25selective_scan_bwd_kernelI32Selective_Scan_bwd_kernel_traitsILi32ELi8ELb0ELb1ELb1ELb1ELb1EfN3c107complexIfEEEEv12SSMParamsBwd,@"STO_CUDA_ENTRY STV_DEFAULT"
_Z25selective_scan_bwd_kernelI32Selective_Scan_bwd_kernel_traitsILi32ELi8ELb0ELb1ELb1ELb1ELb1EfN3c107complexIfEEEEv12SSMParamsBwd:
.text._Z25selective_scan_bwd_kernelI32Selective_Scan_bwd_kernel_traitsILi32ELi8ELb0ELb1ELb1ELb1ELb1EfN3c107complexIfEEEEv12SSMParamsBwd:
        /* <DEDUP_REMOVED lines=190> */
[----:B------:R-:W-:Y:S02]  /*0be0*/  LOP3.LUT R126, R5, 0x1f, R156, 0xf8, !PT ;  /* 0x0000001f057e7812 */ /* 0x000fe400078ef89c */
        /* <DEDUP_REMOVED lines=17> */
[----:B-1----:R-:W-:Y:S02]  /*0d00*/  MOV R144, UR6 ;  /* 0x0000000600907c02 */ /* 0x002fe40008000f00 */
[C---:B------:R-:W-:Y:S02]  /*0d10*/  LOP3.LUT R215, R156.reuse, 0x1f, RZ, 0xc0, !PT ;  /* 0x0000001f9cd77812 */ /* 0x040fe400078ec0ff */
[----:B------:R-:W-:-:S02]  /*0d20*/  IADD3 R143, PT, PT, R156, 0x200, RZ ;  /* 0x000002009c8f7810 */ /* 0x000fc40007ffe0ff */
[----:B------:R-:W-:Y:S02]  /*0d30*/  LOP3.LUT R142, R7, 0x1f, R156, 0xf8, !PT ;  /* 0x0000001f078e7812 */ /* 0x000fe400078ef89c */
        /* <DEDUP_REMOVED lines=18> */
[C---:B------:R-:W-:Y:S02]  /*0e60*/  LOP3.LUT R121, R126.reuse, 0x40, RZ, 0xfc, !PT ;  /* 0x000000407e797812 */ /* 0x040fe400078efcff */
[C---:B------:R-:W-:Y:S02]  /*0e70*/  LOP3.LUT R120, R126.reuse, 0x60, RZ, 0xfc, !PT ;  /* 0x000000607e787812 */ /* 0x040fe400078efcff */
[C---:B------:R-:W-:Y:S02]  /*0e80*/  LOP3.LUT R119, R126.reuse, 0x80, RZ, 0xfc, !PT ;  /* 0x000000807e777812 */ /* 0x040fe400078efcff */
[C---:B------:R-:W-:Y:S02]  /*0e90*/  LOP3.LUT R118, R126.reuse, 0xa0, RZ, 0xfc, !PT ;  /* 0x000000a07e767812 */ /* 0x040fe400078efcff */
[----:B------:R-:W-:-:S02]  /*0ea0*/  LOP3.LUT R117, R126, 0xc0, RZ, 0xfc, !PT ;  /* 0x000000c07e757812 */ /* 0x000fc400078efcff */
[----:B------:R-:W-:Y:S02]  /*0eb0*/  LOP3.LUT R115, R126, 0xe0, RZ, 0xfc, !PT ;  /* 0x000000e07e737812 */ /* 0x000fe400078efcff */
[----:B------:R-:W-:-:S07]  /*0ec0*/  IADD3 R116, PT, PT, R5, R122, RZ ;  /* 0x0000007a05747210 */ /* 0x000fce0007ffe0ff */
.L_x_16293:
[----:B0-----:R-:W0:Y:S01]  /*0ed0*/  LDC.64 R14, c[0x0][0x410] ;  /* 0x00010400ff0e7b82 */ /* 0x001e220000000a00 */
[----:B------:R-:W-:Y:S01]  /*0ee0*/  HFMA2 R13, -RZ, RZ, 0, 0 ;  /* 0x00000000ff0d7431 */ /* 0x000fe200000001ff */
[----:B------:R-:W-:Y:S01]  /*0ef0*/  IADD3 R114, PT, PT, R144, -0x1, RZ ;  /* 0xffffffff90727810 */ /* 0x000fe20007ffe0ff */
[----:B------:R-:W1:Y:S01]  /*0f00*/  LDCU UR4, c[0x0][0x388] ;  /* 0x00007100ff0477ac */ /* 0x000e620008000800 */
[----:B------:R-:W-:Y:S01]  /*0f10*/  HFMA2 R0, -RZ, RZ, 0, 0 ;  /* 0x00000000ff007431 */ /* 0x000fe200000001ff */
[----:B------:R-:W-:Y:S02]  /*0f20*/  CS2R R22, SRZ ;  /* 0x0000000000167805 */ /* 0x000fe4000001ff00 */
[----:B------:R-:W-:Y:S02]  /*0f30*/  SHF.L.U32 R12, R114, 0x8, RZ ;  /* 0x00000008720c7819 */ /* 0x000fe400000006ff */
[----:B------:R-:W-:Y:S01]  /*0f40*/  CS2R R24, SRZ ;  /* 0x0000000000187805 */ /* 0x000fe2000001ff00 */
[----:B------:R-:W2:Y:S08]  /*0f50*/  LDC.64 R16, c[0x0][0x420] ;  /* 0x00010800ff107b82 */ /* 0x000eb00000000a00 */
[----:B------:R-:W3:Y:S01]  /*0f60*/  LDC.64 R18, c[0x0][0x418] ;  /* 0x00010600ff127b82 */ /* 0x000ee20000000a00 */
[----:B-1----:R-:W-:-:S07]  /*0f70*/  MOV R31, UR4 ;  /* 0x00000004001f7c02 */ /* 0x002fce0008000f00 */
[----:B------:R-:W1:Y:S01]  /*0f80*/  LDC.64 R20, c[0x0][0x428] ;  /* 0x00010a00ff147b82 */ /* 0x000e620000000a00 */
[----:B0-----:R-:W-:-:S04]  /*0f90*/  IMAD.WIDE.U32 R4, R14, UR18, R12 ;  /* 0x000000120e047c25 */ /* 0x001fc8000f8e000c */
[----:B------:R-:W-:Y:S02]  /*0fa0*/  IMAD R5, R15, UR18, R5 ;  /* 0x000000120f057c24 */ /* 0x000fe4000f8e0205 */
[----:B--2---:R-:W-:-:S04]  /*0fb0*/  IMAD.WIDE.U32 R6, R16, UR18, R12 ;  /* 0x0000001210067c25 */ /* 0x004fc8000f8e000c */
[----:B------:R-:W-:Y:S02]  /*0fc0*/  IMAD R7, R17, UR18, R7 ;  /* 0x0000001211077c24 */ /* 0x000fe4000f8e0207 */
[----:B---3--:R-:W-:-:S04]  /*0fd0*/  IMAD.WIDE.U32 R4, R169, R18, R4 ;  /* 0x00000012a9047225 */ /* 0x008fc800078e0004 */
[C---:B------:R-:W-:Y:S01]  /*0fe0*/  IMAD R18, R169.reuse, R19, R5 ;  /* 0x00000013a9127224 */ /* 0x040fe200078e0205 */
[C---:B------:R-:W-:Y:S02]  /*0ff0*/  SHF.L.U32 R5, R126.reuse, 0x2, RZ ;  /* 0x000000027e057819 */ /* 0x040fe400000006ff */
[----:B------:R-:W-:Y:S01]  /*1000*/  MOV R19, RZ ;  /* 0x000000ff00137202 */ /* 0x000fe20000000f00 */
[----:B-1----:R-:W-:Y:S01]  /*1010*/  IMAD.WIDE.U32 R16, R169, R20, R6 ;  /* 0x00000014a9107225 */ /* 0x002fe200078e0006 */
[----:B------:R-:W-:Y:S02]  /*1020*/  IADD3 R7, P2, PT, R126, R4, RZ ;  /* 0x000000047e077210 */ /* 0x000fe40007f5e0ff */
[----:B------:R-:W-:Y:S01]  /*1030*/  IADD3 R4, P4, PT, R5, R148, RZ ;  /* 0x0000009405047210 */ /* 0x000fe20007f9e0ff */
[----:B------:R-:W-:Y:S01]  /*1040*/  IMAD R17, R169, R21, R17 ;  /* 0x00000015a9117224 */ /* 0x000fe200078e0211 */
[----:B------:R-:W-:Y:S02]  /*1050*/  IADD3 R6, PT, PT, -R12, R31, RZ ;  /* 0x0000001f0c067210 */ /* 0x000fe40007ffe1ff */
[----:B------:R-:W-:-:S02]  /*1060*/  IADD3 R20, P0, PT, R5, R154, RZ ;  /* 0x0000009a05147210 */ /* 0x000fc40007f1e0ff */
[----:B------:R-:W-:Y:S02]  /*1070*/  IADD3 R14, P1, PT, R5, R152, RZ ;  /* 0x00000098050e7210 */ /* 0x000fe40007f3e0ff */
[----:B------:R-:W-:Y:S02]  /*1080*/  IADD3.X R5, PT, PT, RZ, R146, RZ, P4, !PT ;  /* 0x00000092ff057210 */ /* 0x000fe400027fe4ff */
[-C--:B------:R-:W-:Y:S02]  /*1090*/  ISETP.GE.AND P4, PT, R126, R6.reuse, PT ;  /* 0x000000067e00720c */ /* 0x080fe40003f86270 */
[----:B------:R-:W-:Y:S02]  /*10a0*/  ISETP.GE.AND P6, PT, R122, R6, PT ;  /* 0x000000067a00720c */ /* 0x000fe40003fc6270 */
[----:B------:R-:W-:Y:S02]  /*10b0*/  IADD3 R16, P3, PT, R126, R16, RZ ;  /* 0x000000107e107210 */ /* 0x000fe40007f7e0ff */
[----:B------:R-:W-:Y:S01]  /*10c0*/  IADD3.X R21, PT, PT, RZ, R153, RZ, P0, !PT ;  /* 0x00000099ff157210 */ /* 0x000fe200007fe4ff */
[----:B------:R-:W-:Y:S01]  /*10d0*/  BAR.SYNC.DEFER_BLOCKING 0x0 ;  /* 0x0000000000007b1d */ /* 0x000fe20000010000 */
[----:B------:R-:W-:-:S02]  /*10e0*/  ISETP.GE.AND P5, PT, R121, R6, PT ;  /* 0x000000067900720c */ /* 0x000fc40003fa6270 */
[----:B------:R-:W-:Y:S02]  /*10f0*/  IADD3.X R15, PT, PT, RZ, R150, RZ, P1, !PT ;  /* 0x00000096ff0f7210 */ /* 0x000fe40000ffe4ff */
[-C--:B------:R-:W-:Y:S02]  /*1100*/  ISETP.GE.AND P0, PT, R120, R6.reuse, PT ;  /* 0x000000067800720c */ /* 0x080fe40003f06270 */
[----:B------:R-:W-:Y:S02]  /*1110*/  ISETP.GE.AND P1, PT, R119, R6, PT ;  /* 0x000000067700720c */ /* 0x000fe40003f26270 */
[----:B------:R-:W-:Y:S02]  /*1120*/  IADD3.X R18, PT, PT, RZ, R18, RZ, P2, !PT ;  /* 0x00000012ff127210 */ /* 0x000fe400017fe4ff */
[----:B------:R-:W-:Y:S02]  /*1130*/  ISETP.GE.AND P2, PT, R118, R6, PT ;  /* 0x000000067600720c */ /* 0x000fe40003f46270 */
[----:B------:R-:W-:-:S02]  /*1140*/  IADD3.X R17, PT, PT, RZ, R17, RZ, P3, !PT ;  /* 0x00000011ff117210 */ /* 0x000fc40001ffe4ff */
[----:B------:R-:W-:Y:S02]  /*1150*/  P2R R36, PR, RZ, 0x10 ;  /* 0x00000010ff247803 */ /* 0x000fe40000000000 */
[-C--:B------:R-:W-:Y:S02]  /*1160*/  ISETP.GE.AND P3, PT, R117, R6.reuse, PT ;  /* 0x000000067500720c */ /* 0x080fe40003f66270 */
[----:B------:R-:W-:Y:S01]  /*1170*/  CS2R R26, SRZ ;  /* 0x00000000001a7805 */ /* 0x000fe2000001ff00 */
        /* <DEDUP_REMOVED lines=42> */
[----:B------:R-:W-:Y:S01]  /*1420*/  ISETP.NE.AND P6, PT, R36, RZ, PT ;  /* 0x000000ff2400720c */ /* 0x000fe20003fc5270 */
[----:B------:R-:W-:Y:S01]  /*1430*/  HFMA2 R28, -RZ, RZ, 0, 0 ;  /* 0x00000000ff1c7431 */ /* 0x000fe200000001ff */
[----:B------:R-:W-:Y:S01]  /*1440*/  CS2R R20, SRZ ;  /* 0x0000000000147805 */ /* 0x000fe2000001ff00 */
        /* <DEDUP_REMOVED lines=22> */
[----:B0-----:R-:W-:Y:S02]  /*15b0*/  CS2R R22, SRZ ;  /* 0x0000000000167805 */ /* 0x001fe4000001ff00 */
[----:B-1----:R-:W-:Y:S02]  /*15c0*/  CS2R R24, SRZ ;  /* 0x0000000000187805 */ /* 0x002fe4000001ff00 */
[----:B------:R-:W3:Y:S01]  /*15d0*/  @!P6 LDG.E R19, desc[UR16][R14.64] ;  /* 0x000000100e13e981 */ /* 0x000ee2000c1e1900 */
        /* <DEDUP_REMOVED lines=10> */
[----:B------:R-:W-:Y:S01]  /*1680*/  MOV R29, RZ ;  /* 0x000000ff001d7202 */ /* 0x000fe20000000f00 */
[----:B--2---:R-:W-:Y:S02]  /*1690*/  HFMA2 R26, -RZ, RZ, 0, 0 ;  /* 0x00000000ff1a7431 */ /* 0x004fe400000001ff */
[----:B------:R-:W-:Y:S01]  /*16a0*/  HFMA2 R30, -RZ, RZ, 0, 0 ;  /* 0x00000000ff1e7431 */ /* 0x000fe200000001ff */
[----:B---3--:R-:W-:Y:S04]  /*16b0*/  STS [R112], R19 ;  /* 0x0000001370007388 */ /* 0x008fe80000000800 */
[----:B----4-:R0:W-:Y:S04]  /*16c0*/  STS [R111+0x80], R20 ;  /* 0x000080146f007388 */ /* 0x0101e80000000800 */
[----:B------:R-:W-:Y:S04]  /*16d0*/  STS [R110+0x100], R21 ;  /* 0x000100156e007388 */ /* 0x000fe80000000800 */
[----:B------:R1:W-:Y:S04]  /*16e0*/  STS [R109+0x180], R28 ;  /* 0x0001801c6d007388 */ /* 0x0003e80000000800 */
        /* <DEDUP_REMOVED lines=75> */
.L_x_16228:
[----:B------:R-:W-:Y:S05]  /*1ba0*/  BSYNC.RECONVERGENT B0 ;  /* 0x0000000000007941 */ /* 0x000fea0003800200 */
.L_x_16227:
        /* <DEDUP_REMOVED lines=33> */
.L_x_16230:
[----:B------:R-:W-:Y:S05]  /*1dc0*/  BSYNC.RECONVERGENT B0 ;  /* 0x0000000000007941 */ /* 0x000fea0003800200 */
.L_x_16229:
        /* <DEDUP_REMOVED lines=33> */
.L_x_16232:
[----:B------:R-:W-:Y:S05]  /*1fe0*/  BSYNC.RECONVERGENT B0 ;  /* 0x0000000000007941 */ /* 0x000fea0003800200 */
.L_x_16231:
        /* <DEDUP_REMOVED lines=33> */
.L_x_16234:
[----:B------:R-:W-:Y:S05]  /*2200*/  BSYNC.RECONVERGENT B0 ;  /* 0x0000000000007941 */ /* 0x000fea0003800200 */
.L_x_16233:
        /* <DEDUP_REMOVED lines=33> */
.L_x_16236:
[----:B------:R-:W-:Y:S05]  /*2420*/  BSYNC.RECONVERGENT B0 ;  /* 0x0000000000007941 */ /* 0x000fea0003800200 */
.L_x_16235:
        /* <DEDUP_REMOVED lines=33> */
.L_x_16238:
[----:B------:R-:W-:Y:S05]  /*2640*/  BSYNC.RECONVERGENT B0 ;  /* 0x0000000000007941 */ /* 0x000fea0003800200 */
.L_x_16237:
        /* <DEDUP_REMOVED lines=33> */
.L_x_16240:
[----:B------:R-:W-:Y:S05]  /*2860*/  BSYNC.RECONVERGENT B0 ;  /* 0x0000000000007941 */ /* 0x000fea0003800200 */
.L_x_16239:
        /* <DEDUP_REMOVED lines=33> */
.L_x_16242:
[----:B------:R-:W-:Y:S05]  /*2a80*/  BSYNC.RECONVERGENT B0 ;  /* 0x0000000000007941 */ /* 0x000fea0003800200 */
.L_x_16241:
[----:B------:R-:W1:Y:S01]  /*2a90*/  LDCU.64 UR8, c[0x0][0x488] ;  /* 0x00009100ff0877ac */ /* 0x000e620008000a00 */
[----:B------:R-:W-:Y:S01]  /*2aa0*/  LDS R19, [R104+0x8] ;  /* 0x0000080068137984 */ /* 0x000fe20000000800 */
[----:B------:R-:W-:Y:S01]  /*2ab0*/  P2R R34, PR, RZ, 0x10 ;  /* 0x00000010ff227803 */ /* 0x000fe20000000000 */
[----:B------:R-:W-:Y:S01]  /*2ac0*/  HFMA2 R27, -RZ, RZ, 0, 0 ;  /* 0x00000000ff1b7431 */ /* 0x000fe200000001ff */
[----:B------:R-:W-:Y:S01]  /*2ad0*/  ISETP.NE.AND P4, PT, R36, RZ, PT ;  /* 0x000000ff2400720c */ /* 0x000fe20003f85270 */
[----:B------:R-:W-:Y:S01]  /*2ae0*/  LDS R22, [R104+0xc] ;  /* 0x00000c0068167984 */ /* 0x000fe20000000800 */
[----:B------:R-:W-:Y:S02]  /*2af0*/  ISETP.NE.AND P6, PT, R39, RZ, PT ;  /* 0x000000ff2700720c */ /* 0x000fe40003fc5270 */
[----:B0-----:R-:W-:Y:S02]  /*2b00*/  CS2R R28, SRZ ;  /* 0x00000000001c7805 */ /* 0x001fe4000001ff00 */
[----:B------:R-:W-:Y:S01]  /*2b10*/  MOV R30, RZ ;  /* 0x000000ff001e7202 */ /* 0x000fe20000000f00 */
[----:B------:R-:W-:Y:S01]  /*2b20*/  LDS R23, [R104+0x10] ;  /* 0x0000100068177984 */ /* 0x000fe20000000800 */
[----:B------:R-:W-:-:S03]  /*2b30*/  CS2R R32, SRZ ;  /* 0x0000000000207805 */ /* 0x000fc6000001ff00 */
[----:B------:R-:W-:Y:S04]  /*2b40*/  LDS R24, [R104+0x14] ;  /* 0x0000140068187984 */ /* 0x000fe80000000800 */
[----:B------:R-:W-:Y:S01]  /*2b50*/  LDS R25, [R104+0x18] ;  /* 0x0000180068197984 */ /* 0x000fe20000000800 */
[----:B-1----:R-:W-:-:S03]  /*2b60*/  LEA R20, P5, R7, UR8, 0x2 ;  /* 0x0000000807147c11 */ /* 0x002fc6000f8a10ff */
[----:B------:R-:W-:Y:S01]  /*2b70*/  LDS R26, [R104+0x1c] ;  /* 0x00001c00681a7984 */ /* 0x000fe20000000800 */
[----:B------:R-:W-:Y:S01]  /*2b80*/  LEA.HI.X R21, R7, UR9, R18, 0x2, P5 ;  /* 0x0000000907157c11 */ /* 0x000fe2000a8f1412 */
[----:B------:R-:W0:Y:S02]  /*2b90*/  LDCU.64 UR8, c[0x0][0x478] ;  /* 0x00008f00ff0877ac */ /* 0x000e240008000a00 */
[----:B------:R-:W-:Y:S01]  /*2ba0*/  LDS R7, [R104] ;  /* 0x0000000068077984 */ /* 0x000fe20000000800 */
[----:B------:R-:W-:Y:S01]  /*2bb0*/  HFMA2 R35, -RZ, RZ, 0, 0 ;  /* 0x00000000ff237431 */ /* 0x000fe200000001ff */
[----:B------:R-:W1:Y:S02]  /*2bc0*/  LDCU.64 UR10, c[0x0][0x558] ;  /* 0x0000ab00ff0a77ac */ /* 0x000e640008000a00 */
[----:B------:R-:W-:Y:S01]  /*2bd0*/  LDS R18, [R104+0x4] ;  /* 0x0000040068127984 */ /* 0x000fe20000000800 */
[----:B------:R-:W-:Y:S01]  /*2be0*/  BAR.SYNC.DEFER_BLOCKING 0x0 ;  /* 0x0000000000007b1d */ /* 0x000fe20000010000 */
[----:B0-----:R-:W-:-:S04]  /*2bf0*/  LEA R4, P5, R16, UR8, 0x2 ;  /* 0x0000000810047c11 */ /* 0x001fc8000f8a10ff */
[----:B------:R-:W-:Y:S02]  /*2c00*/  LEA.HI.X R5, R16, UR9, R17, 0x2, P5 ;  /* 0x0000000910057c11 */ /* 0x000fe4000a8f1411 */
[----:B------:R-:W-:Y:S02]  /*2c10*/  CS2R R16, SRZ ;  /* 0x0000000000107805 */ /* 0x000fe4000001ff00 */
[----:B------:R-:W-:Y:S01]  /*2c20*/  ISETP.NE.AND P5, PT, R38, RZ, PT ;  /* 0x000000ff2600720c */ /* 0x000fe20003fa5270 */
[----:B------:R-:W0:Y:S03]  /*2c30*/  LDCU.64 UR8, c[0x0][0x510] ;  /* 0x0000a200ff0877ac */ /* 0x000e260008000a00 */
        /* <DEDUP_REMOVED lines=11> */
[----:B------:R-:W-:-:S03]  /*2cf0*/  CS2R R38, SRZ ;  /* 0x0000000000267805 */ /* 0x000fc6000001ff00 */
        /* <DEDUP_REMOVED lines=9> */
[----:B------:R-:W4:Y:S04]  /*2d90*/  LDS R20, [R104] ;  /* 0x0000000068147984 */ /* 0x000f280000000800 */
[----:B------:R-:W-:Y:S04]  /*2da0*/  LDS R21, [R104+0x4] ;  /* 0x0000040068157984 */ /* 0x000fe80000000800 */
[----:B------:R-:W5:Y:S04]  /*2db0*/  LDS R34, [R104+0x8] ;  /* 0x0000080068227984 */ /* 0x000f680000000800 */
[----:B------:R-:W1:Y:S04]  /*2dc0*/  LDS R27, [R104+0xc] ;  /* 0x00000c00681b7984 */ /* 0x000e680000000800 */
[----:B------:R-:W-:Y:S04]  /*2dd0*/  LDS R28, [R104+0x10] ;  /* 0x00001000681c7984 */ /* 0x000fe80000000800 */
[----:B------:R-:W0:Y:S04]  /*2de0*/  LDS R29, [R104+0x14] ;  /* 0x00001400681d7984 */ /* 0x000e280000000800 */
[----:B------:R-:W0:Y:S04]  /*2df0*/  LDS R30, [R104+0x18] ;  /* 0x00001800681e7984 */ /* 0x000e280000000800 */
[----:B------:R-:W0:Y:S01]  /*2e00*/  LDS R33, [R104+0x1c] ;  /* 0x00001c0068217984 */ /* 0x000e220000000800 */
[----:B------:R-:W-:Y:S01]  /*2e10*/  BAR.SYNC.DEFER_BLOCKING 0x0 ;  /* 0x0000000000007b1d */ /* 0x000fe20000010000 */
[----:B--2---:R-:W-:-:S02]  /*2e20*/  CS2R R16, SRZ ;  /* 0x0000000000107805 */ /* 0x004fc4000001ff00 */
[----:B---3--:R-:W-:-:S03]  /*2e30*/  MOV R32, RZ ;  /* 0x000000ff00207202 */ /* 0x008fc60000000f00 */
[----:B------:R-:W2:Y:S01]  /*2e40*/  @!P5 LDG.E R35, desc[UR16][R4.64] ;  /* 0x000000100423d981 */ /* 0x000ea2000c1e1900 */
[----:B------:R-:W-:Y:S02]  /*2e50*/  ISETP.NE.AND P5, PT, R37, RZ, PT ;  /* 0x000000ff2500720c */ /* 0x000fe40003fa5270 */
[----:B------:R-:W-:Y:S01]  /*2e60*/  CS2R R36, SRZ ;  /* 0x0000000000247805 */ /* 0x000fe2000001ff00 */
[----:B------:R-:W3:Y:S04]  /*2e70*/  @!P6 LDG.E R17, desc[UR16][R4.64+0x100] ;  /* 0x000100100411e981 */ /* 0x000ee8000c1e1900 */
[----:B------:R-:W3:Y:S04]  /*2e80*/  @!P0 LDG.E R32, desc[UR16][R4.64+0x180] ;  /* 0x0001801004208981 */ /* 0x000ee8000c1e1900 */
[----:B------:R-:W3:Y:S04]  /*2e90*/  @!P1 LDG.E R37, desc[UR16][R4.64+0x200] ;  /* 0x0002001004259981 */ /* 0x000ee8000c1e1900 */
[----:B------:R-:W3:Y:S04]  /*2ea0*/  @!P5 LDG.E R16, desc[UR16][R4.64+0x80] ;  /* 0x000080100410d981 */ /* 0x000ee8000c1e1900 */
[----:B------:R-:W3:Y:S04]  /*2eb0*/  @!P2 LDG.E R36, desc[UR16][R4.64+0x280] ;  /* 0x000280100424a981 */ /* 0x000ee8000c1e1900 */
[----:B------:R-:W3:Y:S04]  /*2ec0*/  @!P3 LDG.E R39, desc[UR16][R4.64+0x300] ;  /* 0x000300100427b981 */ /* 0x000ee8000c1e1900 */
[----:B------:R0:W3:Y:S01]  /*2ed0*/  @!P4 LDG.E R38, desc[UR16][R4.64+0x380] ;  /* 0x000380100426c981 */ /* 0x0000e2000c1e1900 */
[----:B----4-:R-:W-:Y:S01]  /*2ee0*/  FMUL.FTZ R40, R20, -1.4426950216293334961 ;  /* 0xbfb8aa3b14287820 */ /* 0x010fe20000410000 */
[----:B-----5:R-:W-:Y:S01]  /*2ef0*/  FMUL.FTZ R42, R34, -1.4426950216293334961 ;  /* 0xbfb8aa3b222a7820 */ /* 0x020fe20000410000 */
[----:B------:R-:W-:-:S04]  /*2f00*/  FMUL.FTZ R41, R21, -1.4426950216293334961 ;  /* 0xbfb8aa3b15297820 */ /* 0x000fc80000410000 */
[----:B------:R-:W4:Y:S08]  /*2f10*/  MUFU.EX2 R40, R40 ;  /* 0x0000002800287308 */ /* 0x000f300000000800 */
[----:B------:R-:W5:Y:S08]  /*2f20*/  MUFU.EX2 R42, R42 ;  /* 0x0000002a002a7308 */ /* 0x000f700000000800 */
[----:B------:R-:W0:Y:S01]  /*2f30*/  MUFU.EX2 R41, R41 ;  /* 0x0000002900297308 */ /* 0x000e220000000800 */
[----:B----4-:R-:W-:Y:S01]  /*2f40*/  FADD.FTZ R40, R40, 1 ;  /* 0x3f80000028287421 */ /* 0x010fe20000010000 */
[----:B-1----:R-:W-:-:S06]  /*2f50*/  FMUL.FTZ R44, R27, -1.4426950216293334961 ;  /* 0xbfb8aa3b1b2c7820 */ /* 0x002fcc0000410000 */
[----:B------:R-:W-:Y:S01]  /*2f60*/  MUFU.RCP R43, R40 ;  /* 0x00000028002b7308 */ /* 0x000fe20000001000 */
[----:B-----5:R-:W-:Y:S01]  /*2f70*/  FADD.FTZ R42, R42, 1 ;  /* 0x3f8000002a2a7421 */ /* 0x020fe20000010000 */
[----:B0-----:R-:W-:Y:S01]  /*2f80*/  FMUL.FTZ R4, R29, -1.4426950216293334961 ;  /* 0xbfb8aa3b1d047820 */ /* 0x001fe20000410000 */
[----:B------:R-:W-:Y:S01]  /*2f90*/  FMUL.FTZ R5, R30, -1.4426950216293334961 ;  /* 0xbfb8aa3b1e057820 */ /* 0x000fe20000410000 */
[----:B------:R-:W-:-:S04]  /*2fa0*/  FADD.FTZ R41, R41, 1 ;  /* 0x3f80000029297421 */ /* 0x000fc80000010000 */
[----:B------:R-:W0:Y:S01]  /*2fb0*/  MUFU.EX2 R45, R44 ;  /* 0x0000002c002d7308 */ /* 0x000e220000000800 */
[----:B------:R-:W-:-:S07]  /*2fc0*/  FMUL.FTZ R49, R33, -1.4426950216293334961 ;  /* 0xbfb8aa3b21317820 */ /* 0x000fce0000410000 */
[----:B------:R-:W-:Y:S01]  /*2fd0*/  MUFU.RCP R47, R42 ;  /* 0x0000002a002f7308 */ /* 0x000fe20000001000 */
[----:B------:R-:W-:-:S07]  /*2fe0*/  FMUL.FTZ R46, R28, -1.4426950216293334961 ;  /* 0xbfb8aa3b1c2e7820 */ /* 0x000fce0000410000 */
[----:B------:R-:W-:Y:S08]  /*2ff0*/  MUFU.RCP R44, R41 ;  /* 0x00000029002c7308 */ /* 0x000ff00000001000 */
[----:B------:R-:W-:Y:S08]  /*3000*/  MUFU.EX2 R4, R4 ;  /* 0x0000000400047308 */ /* 0x000ff00000000800 */
[----:B------:R-:W-:Y:S01]  /*3010*/  MUFU.EX2 R5, R5 ;  /* 0x0000000500057308 */ /* 0x000fe20000000800 */
[----:B0-----:R-:W-:-:S07]  /*3020*/  FADD.FTZ R45, R45, 1 ;  /* 0x3f8000002d2d7421 */ /* 0x001fce0000010000 */
[----:B------:R-:W0:Y:S08]  /*3030*/  MUFU.EX2 R49, R49 ;  /* 0x0000003100317308 */ /* 0x000e300000000800 */
[----:B------:R-:W1:Y:S08]  /*3040*/  MUFU.EX2 R48, R46 ;  /* 0x0000002e00307308 */ /* 0x000e700000000800 */
[----:B------:R4:W5:Y:S01]  /*3050*/  MUFU.RCP R46, R45 ;  /* 0x0000002d002e7308 */ /* 0x0009620000001000 */
[----:B0-----:R-:W-:Y:S01]  /*3060*/  FADD.FTZ R51, R49, 1 ;  /* 0x3f80000031337421 */ /* 0x001fe20000010000 */
[----:B-1----:R-:W-:-:S06]  /*3070*/  FADD.FTZ R48, R48, 1 ;  /* 0x3f80000030307421 */ /* 0x002fcc0000010000 */
[----:B------:R-:W-:Y:S08]  /*3080*/  MUFU.RCP R52, R51 ;  /* 0x0000003300347308 */ /* 0x000ff00000001000 */
[----:B------:R-:W-:Y:S01]  /*3090*/  MUFU.RCP R53, R48 ;  /* 0x0000003000357308 */ /* 0x000fe20000001000 */
[----:B------:R-:W-:Y:S01]  /*30a0*/  ISETP.NE.AND P1, PT, R156, RZ, PT ;  /* 0x000000ff9c00720c */ /* 0x000fe20003f25270 */
[----:B--2---:R-:W-:Y:S04]  /*30b0*/  STS [R112], R35 ;  /* 0x0000002370007388 */ /* 0x004fe80000000800 */
[----:B---3--:R0:W-:Y:S04]  /*30c0*/  STS [R111+0x80], R16 ;  /* 0x000080106f007388 */ /* 0x0081e80000000800 */
        /* <DEDUP_REMOVED lines=8> */
[----:B------:R-:W3:Y:S04]  /*3150*/  LDS R35, [R104+0x4] ;  /* 0x0000040068237984 */ /* 0x000ee80000000800 */
[----:B------:R-:W3:Y:S04]  /*3160*/  LDS R42, [R104+0x8] ;  /* 0x00000800682a7984 */ /* 0x000ee80000000800 */
[----:B------:R-:W3:Y:S04]  /*3170*/  LDS R41, [R104+0xc] ;  /* 0x00000c0068297984 */ /* 0x000ee80000000800 */
[----:B------:R-:W3:Y:S04]  /*3180*/  LDS R32, [R104+0x10] ;  /* 0x0000100068207984 */ /* 0x000ee80000000800 */
[----:B------:R-:W3:Y:S04]  /*3190*/  LDS R37, [R104+0x14] ;  /* 0x0000140068257984 */ /* 0x000ee80000000800 */
[----:B------:R-:W3:Y:S04]  /*31a0*/  LDS R36, [R104+0x18] ;  /* 0x0000180068247984 */ /* 0x000ee80000000800 */
[----:B------:R-:W3:Y:S01]  /*31b0*/  LDS R39, [R104+0x1c] ;  /* 0x00001c0068277984 */ /* 0x000ee20000000800 */
[----:B0-----:R-:W-:Y:S01]  /*31c0*/  FADD.FTZ R16, R4, 1 ;  /* 0x3f80000004107421 */ /* 0x001fe20000010000 */
[----:B-1----:R-:W-:-:S03]  /*31d0*/  FADD.FTZ R38, R5, 1 ;  /* 0x3f80000005267421 */ /* 0x002fc60000010000 */
[----:B------:R5:W0:Y:S01]  /*31e0*/  MUFU.RCP R50, R16 ;  /* 0x0000001000327308 */ /* 0x000a220000001000 */
[----:B------:R-:W-:Y:S01]  /*31f0*/  FADD.FTZ R4, -R44, 1 ;  /* 0x3f8000002c047421 */ /* 0x000fe20000010100 */
[----:B------:R-:W-:-:S06]  /*3200*/  FADD.FTZ R17, -R47, 1 ;  /* 0x3f8000002f117421 */ /* 0x000fcc0000010100 */
[----:B------:R1:W0:Y:S01]  /*3210*/  MUFU.RCP R59, R38 ;  /* 0x00000026003b7308 */ /* 0x0002220000001000 */
[----:B----4-:R-:W-:Y:S01]  /*3220*/  FFMA.FTZ R45, R21, R4, 1 ;  /* 0x3f800000152d7423 */ /* 0x010fe20000010004 */
[----:B------:R-:W-:Y:S01]  /*3230*/  FADD.FTZ R5, -R43, 1 ;  /* 0x3f8000002b057421 */ /* 0x000fe20000010100 */
[----:B--2---:R-:W-:Y:S01]  /*3240*/  FMUL.FTZ R4, R7, R40 ;  /* 0x0000002807047220 */ /* 0x004fe20000410000 */
[----:B-----5:R-:W-:Y:S01]  /*3250*/  FADD.FTZ R16, -R46, 1 ;  /* 0x3f8000002e107421 */ /* 0x020fe20000010100 */
[----:B------:R-:W-:Y:S01]  /*3260*/  FFMA.FTZ R49, R34, R17, 1 ;  /* 0x3f80000022317423 */ /* 0x000fe20000010011 */
[----:B---3--:R-:W-:Y:S01]  /*3270*/  FMUL.FTZ R17, R18, R35 ;  /* 0x0000002312117220 */ /* 0x008fe20000410000 */
[----:B------:R-:W-:Y:S01]  /*3280*/  FFMA.FTZ R5, R20, R5, 1 ;  /* 0x3f80000014057423 */ /* 0x000fe20000010005 */
[----:B------:R-:W-:Y:S01]  /*3290*/  FMUL.FTZ R4, R43, R4 ;  /* 0x000000042b047220 */ /* 0x000fe20000410000 */
[----:B-1----:R-:W-:Y:S01]  /*32a0*/  FMUL.FTZ R38, R19, R42 ;  /* 0x0000002a13267220 */ /* 0x002fe20000410000 */
[----:B------:R-:W-:Y:S01]  /*32b0*/  FFMA.FTZ R48, R27, R16, 1 ;  /* 0x3f8000001b307423 */ /* 0x000fe20000010010 */
[----:B------:R-:W-:Y:S01]  /*32c0*/  FMUL.FTZ R16, R44, R17 ;  /* 0x000000112c107220 */ /* 0x000fe20000410000 */
[----:B------:R-:W-:Y:S01]  /*32d0*/  FMUL.FTZ R51, R22, R41 ;  /* 0x0000002916337220 */ /* 0x000fe20000410000 */
[----:B------:R-:W-:Y:S01]  /*32e0*/  FMUL.FTZ R17, R4, R5 ;  /* 0x0000000504117220 */ /* 0x000fe20000410000 */
[----:B------:R-:W-:Y:S01]  /*32f0*/  BAR.SYNC.DEFER_BLOCKING 0x0 ;  /* 0x0000000000007b1d */ /* 0x000fe20000010000 */
[----:B------:R-:W-:Y:S01]  /*3300*/  FMUL.FTZ R38, R47, R38 ;  /* 0x000000262f267220 */ /* 0x000fe20000410000 */
[----:B0-----:R-:W-:Y:S01]  /*3310*/  FADD.FTZ R4, -R50, 1 ;  /* 0x3f80000032047421 */ /* 0x001fe20000010100 */
[----:B------:R-:W-:Y:S01]  /*3320*/  FADD.FTZ R55, -R59, 1 ;  /* 0x3f8000003b377421 */ /* 0x000fe20000010100 */
[----:B------:R-:W-:Y:S01]  /*3330*/  FMUL.FTZ R51, R46, R51 ;  /* 0x000000332e337220 */ /* 0x000fe20000410000 */
        /* <DEDUP_REMOVED lines=120> */
[----:B------:R0:W-:Y:S01]  /*3ac0*/  @!P1 STS [UR6+0x420], R6 ;  /* 0x00042006ff009988 */ /* 0x0001e20008000806 */
[----:B------:R-:W-:Y:S01]  /*3ad0*/  BAR.SYNC.DEFER_BLOCKING 0x0 ;  /* 0x0000000000007b1d */ /* 0x000fe20000010000 */
[----:B------:R-:W-:-:S04]  /*3ae0*/  IADD3 R5, P0, PT, R126, R4, RZ ;  /* 0x000000047e057210 */ /* 0x000fc80007f1e0ff */
[----:B0-----:R-:W-:Y:S02]  /*3af0*/  IADD3.X R6, PT, PT, RZ, R20, RZ, P0, !PT ;  /* 0x00000014ff067210 */ /* 0x001fe400007fe4ff */
        /* <DEDUP_REMOVED lines=19> */
.L_x_16243:
        /* <DEDUP_REMOVED lines=34> */
[----:B------:R-:W-:Y:S01]  /*3e50*/  HFMA2 R87, -RZ, RZ, 0, 0 ;  /* 0x00000000ff577431 */ /* 0x000fe200000001ff */
[C-C-:B------:R-:W-:Y:S01]  /*3e60*/  IADD3 R7, PT, PT, R0.reuse, 0x2, R0.reuse ;  /* 0x0000000200077810 */ /* 0x140fe20007ffe000 */
[----:B------:R-:W1:Y:S01]  /*3e70*/  LDC.64 R16, c[0x0][0x3a8] ;  /* 0x0000ea00ff107b82 */ /* 0x000e620000000a00 */
[C-C-:B------:R-:W-:Y:S01]  /*3e80*/  IADD3 R29, PT, PT, R0.reuse, 0x3, R0.reuse ;  /* 0x00000003001d7810 */ /* 0x140fe20007ffe000 */
[----:B------:R-:W2:Y:S01]  /*3e90*/  LDCU UR8, c[0x0][0x394] ;  /* 0x00007280ff0877ac */ /* 0x000ea20008000800 */
[----:B------:R-:W-:-:S02]  /*3ea0*/  IADD3 R33, PT, PT, R0, 0x4, R0 ;  /* 0x0000000400217810 */ /* 0x000fc40007ffe000 */
[C-C-:B------:R-:W-:Y:S01]  /*3eb0*/  IADD3 R35, PT, PT, R0.reuse, 0x5, R0.reuse ;  /* 0x0000000500237810 */ /* 0x140fe20007ffe000 */
[----:B------:R-:W3:Y:S01]  /*3ec0*/  LDCU UR9, c[0x0][0x38c] ;  /* 0x00007180ff0977ac */ /* 0x000ee20008000800 */
[C-C-:B------:R-:W-:Y:S01]  /*3ed0*/  IADD3 R37, PT, PT, R0.reuse, 0x6, R0.reuse ;  /* 0x0000000600257810 */ /* 0x140fe20007ffe000 */
[----:B------:R-:W4:Y:S01]  /*3ee0*/  LDC.64 R18, c[0x0][0x440] ;  /* 0x00011000ff127b82 */ /* 0x000f220000000a00 */
[----:B------:R-:W-:Y:S01]  /*3ef0*/  IADD3 R39, PT, PT, R0, 0x7, R0 ;  /* 0x0000000700277810 */ /* 0x000fe20007ffe000 */
[----:B------:R-:W-:Y:S01]  /*3f00*/  UMOV UR4, URZ ;  /* 0x000000ff00047c82 */ /* 0x000fe20008000000 */
[C---:B------:R-:W-:Y:S02]  /*3f10*/  SHF.L.U32 R0, R113.reuse, 0x4, RZ ;  /* 0x0000000471007819 */ /* 0x040fe400000006ff */
[----:B------:R-:W-:Y:S02]  /*3f20*/  ISETP.GE.AND P1, PT, R142, R61, PT ;  /* 0x0000003d8e00720c */ /* 0x000fe40003f26270 */
[----:B------:R-:W-:Y:S01]  /*3f30*/  IADD3 R41, PT, PT, R0, 0x8, RZ ;  /* 0x0000000800297810 */ /* 0x000fe20007ffe0ff */
[----:B------:R-:W0:Y:S01]  /*3f40*/  LDC.64 R20, c[0x0][0x3c0] ;  /* 0x0000f000ff147b82 */ /* 0x000e220000000a00 */
[----:B------:R-:W-:-:S02]  /*3f50*/  IADD3 R38, PT, PT, R113, 0x1e0, RZ ;  /* 0x000001e071267810 */ /* 0x000fc40007ffe0ff */
[C---:B------:R-:W-:Y:S02]  /*3f60*/  IADD3 R47, PT, PT, R0.reuse, 0xb, RZ ;  /* 0x0000000b002f7810 */ /* 0x040fe40007ffe0ff */
[----:B------:R-:W-:Y:S02]  /*3f70*/  IADD3 R53, PT, PT, R0, 0xe, RZ ;  /* 0x0000000e00357810 */ /* 0x000fe40007ffe0ff */
[C---:B------:R-:W-:Y:S01]  /*3f80*/  IADD3 R4, PT, PT, R113.reuse, 0x100, RZ ;  /* 0x0000010071047810 */ /* 0x040fe20007ffe0ff */
[----:B------:R-:W0:Y:S01]  /*3f90*/  LDC.64 R22, c[0x0][0x3e0] ;  /* 0x0000f800ff167b82 */ /* 0x000e220000000a00 */
[C---:B------:R-:W-:Y:S02]  /*3fa0*/  IADD3 R6, PT, PT, R113.reuse, 0x120, RZ ;  /* 0x0000012071067810 */ /* 0x040fe40007ffe0ff */
[C---:B------:R-:W-:Y:S02]  /*3fb0*/  IADD3 R28, PT, PT, R113.reuse, 0x140, RZ ;  /* 0x00000140711c7810 */ /* 0x040fe40007ffe0ff */
[----:B------:R-:W-:-:S02]  /*3fc0*/  IADD3 R30, PT, PT, R113, 0x160, RZ ;  /* 0x00000160711e7810 */ /* 0x000fc40007ffe0ff */
[C---:B------:R-:W-:Y:S01]  /*3fd0*/  IADD3 R32, PT, PT, R113.reuse, 0x180, RZ ;  /* 0x0000018071207810 */ /* 0x040fe20007ffe0ff */
[----:B------:R-:W0:Y:S01]  /*3fe0*/  LDC.64 R24, c[0x0][0x4d0] ;  /* 0x00013400ff187b82 */ /* 0x000e220000000a00 */
[C---:B------:R-:W-:Y:S02]  /*3ff0*/  IADD3 R34, PT, PT, R113.reuse, 0x1a0, RZ ;  /* 0x000001a071227810 */ /* 0x040fe40007ffe0ff */
[----:B------:R-:W-:Y:S02]  /*4000*/  IADD3 R36, PT, PT, R113, 0x1c0, RZ ;  /* 0x000001c071247810 */ /* 0x000fe40007ffe0ff */
[C---:B------:R-:W-:Y:S02]  /*4010*/  IADD3 R43, PT, PT, R0.reuse, 0x9, RZ ;  /* 0x00000009002b7810 */ /* 0x040fe40007ffe0ff */
[C---:B------:R-:W-:Y:S01]  /*4020*/  IADD3 R45, PT, PT, R0.reuse, 0xa, RZ ;  /* 0x0000000a002d7810 */ /* 0x040fe20007ffe0ff */
[----:B------:R-:W0:Y:S01]  /*4030*/  LDC.64 R26, c[0x0][0x4f0] ;  /* 0x00013c00ff1a7b82 */ /* 0x000e220000000a00 */
[----:B------:R-:W-:-:S02]  /*4040*/  IADD3 R49, PT, PT, R0, 0xc, RZ ;  /* 0x0000000c00317810 */ /* 0x000fc40007ffe0ff */
[C---:B------:R-:W-:Y:S02]  /*4050*/  IADD3 R51, PT, PT, R0.reuse, 0xd, RZ ;  /* 0x0000000d00337810 */ /* 0x040fe40007ffe0ff */
[----:B------:R-:W-:Y:S02]  /*4060*/  IADD3 R55, PT, PT, R0, 0xf, RZ ;  /* 0x0000000f00377810 */ /* 0x000fe40007ffe0ff */
[-C--:B------:R-:W-:Y:S02]  /*4070*/  LEA.HI.SX32 R41, R41, R0.reuse, 0x1b ;  /* 0x0000000029297211 */ /* 0x080fe400078fdaff */
[-C--:B------:R-:W-:Y:S02]  /*4080*/  LEA.HI.SX32 R39, R39, R0.reuse, 0x1b ;  /* 0x0000000027277211 */ /* 0x080fe400078fdaff */
[-C--:B------:R-:W-:Y:S02]  /*4090*/  LEA.HI.SX32 R40, R47, R0.reuse, 0x1b ;  /* 0x000000002f287211 */ /* 0x080fe400078fdaff */
        /* <DEDUP_REMOVED lines=20> */
[-C--:B------:R-:W-:Y:S02]  /*41e0*/  LEA.HI.SX32 R34, R34, R113.reuse, 0x1b ;  /* 0x0000007122227211 */ /* 0x080fe400078fdaff */
[----:B------:R-:W-:Y:S02]  /*41f0*/  LEA.HI.SX32 R36, R36, R113, 0x1b ;  /* 0x0000007124247211 */ /* 0x000fe400078fdaff */
[----:B------:R-:W-:Y:S02]  /*4200*/  LOP3.LUT R214, R214, 0xfffffbff, RZ, 0xc0, !PT ;  /* 0xfffffbffd6d67812 */ /* 0x000fe400078ec0ff */
[----:B------:R-:W-:Y:S02]  /*4210*/  LEA R44, R41, UR6, 0x2 ;  /* 0x00000006292c7c11 */ /* 0x000fe4000f8e10ff */
[----:B------:R-:W-:-:S02]  /*4220*/  LEA R54, R39, UR6, 0x2 ;  /* 0x0000000627367c11 */ /* 0x000fc4000f8e10ff */
[----:B------:R-:W-:Y:S02]  /*4230*/  LEA R45, R38, UR6, 0x2 ;  /* 0x00000006262d7c11 */ /* 0x000fe4000f8e10ff */
[----:B------:R-:W-:Y:S02]  /*4240*/  LEA R41, R40, UR6, 0x2 ;  /* 0x0000000628297c11 */ /* 0x000fe4000f8e10ff */
[----:B------:R-:W-:Y:S02]  /*4250*/  ISETP.EQ.AND P0, PT, R156, RZ, P0 ;  /* 0x000000ff9c00720c */ /* 0x000fe40000702270 */
        /* <DEDUP_REMOVED lines=15> */
[----:B------:R-:W-:Y:S02]  /*4350*/  @P1 LOP3.LUT R214, R214, 0x400, RZ, 0xfc, !PT ;  /* 0x00000400d6d61812 */ /* 0x000fe400078efcff */
[----:B------:R-:W-:Y:S02]  /*4360*/  LEA R42, R42, UR6, 0x2 ;  /* 0x000000062a2a7c11 */ /* 0x000fe4000f8e10ff */
[----:B------:R-:W-:Y:S02]  /*4370*/  LEA R40, R164, UR6, 0x2 ;  /* 0x00000006a4287c11 */ /* 0x000fe4000f8e10ff */
[----:B------:R-:W-:Y:S02]  /*4380*/  LEA R39, R166, UR6, 0x2 ;  /* 0x00000006a6277c11 */ /* 0x000fe4000f8e10ff */
[----:B------:R-:W-:Y:S02]  /*4390*/  LEA R38, R168, UR6, 0x2 ;  /* 0x00000006a8267c11 */ /* 0x000fe4000f8e10ff */
[----:B01234-:R-:W-:-:S07]  /*43a0*/  LEA R0, R170, UR6, 0x2 ;  /* 0x00000006aa007c11 */ /* 0x01ffce000f8e10ff */
.L_x_16292:
[----:B0-----:R-:W-:Y:S02]  /*43b0*/  MOV R6, R142 ;  /* 0x0000008e00067202 */ /* 0x001fe40000000f00 */
[----:B------:R-:W-:Y:S02]  /*43c0*/  CS2R R176, SRZ ;  /* 0x0000000000b07805 */ /* 0x000fe4000001ff00 */
[----:B------:R-:W-:Y:S02]  /*43d0*/  MOV R7, RZ ;  /* 0x000000ff00077202 */ /* 0x000fe40000000f00 */
[----:B------:R-:W-:Y:S02]  /*43e0*/  CS2R R170, SRZ ;  /* 0x0000000000aa7805 */ /* 0x000fe4000001ff00 */
[----:B------:R-:W-:Y:S02]  /*43f0*/  IADD3 R164, PT, PT, R116, 0x60, RZ ;  /* 0x0000006074a47810 */ /* 0x000fe40007ffe0ff */
[----:B------:R-:W-:-:S02]  /*4400*/  CS2R R194, SRZ ;  /* 0x0000000000c27805 */ /* 0x000fc4000001ff00 */
[----:B------:R-:W-:Y:S01]  /*4410*/  P2R R185, PR, RZ, 0x1 ;  /* 0x00000001ffb97803 */ /* 0x000fe20000000000 */
[----:B------:R-:W-:Y:S01]  /*4420*/  IMAD.WIDE.U32 R28, R20, UR4, R6 ;  /* 0x00000004141c7c25 */ /* 0x000fe2000f8e0006 */
[----:B------:R-:W-:Y:S02]  /*4430*/  ISETP.GE.AND P0, PT, R164, R61, PT ;  /* 0x0000003da400720c */ /* 0x000fe40003f06270 */
[----:B------:R-:W-:Y:S01]  /*4440*/  MOV R37, RZ ;  /* 0x000000ff00257202 */ /* 0x000fe20000000f00 */
[----:B------:R-:W-:Y:S01]  /*4450*/  IMAD R5, R21, UR4, R29 ;  /* 0x0000000415057c24 */ /* 0x000fe2000f8e021d */
[----:B------:R-:W-:Y:S01]  /*4460*/  LEA R4, P1, R28, R151, 0x2 ;  /* 0x000000971c047211 */ /* 0x000fe200078210ff */
[----:B------:R-:W-:Y:S01]  /*4470*/  IMAD.WIDE.U32 R6, R22, UR4, R6 ;  /* 0x0000000416067c25 */ /* 0x000fe2000f8e0006 */
[----:B------:R-:W-:Y:S02]  /*4480*/  IADD3 R180, PT, PT, R116, 0x140, RZ ;  /* 0x0000014074b47810 */ /* 0x000fe40007ffe0ff */
[----:B------:R-:W-:Y:S01]  /*4490*/  LEA.HI.X R5, R28, R149, R5, 0x2, P1 ;  /* 0x000000951c057211 */ /* 0x000fe200008f1405 */
[----:B------:R-:W-:Y:S01]  /*44a0*/  IMAD R7, R23, UR4, R7 ;  /* 0x0000000417077c24 */ /* 0x000fe2000f8e0207 */
[----:B------:R-:W-:-:S02]  /*44b0*/  P2R R183, PR, RZ, 0x1 ;  /* 0x00000001ffb77803 */ /* 0x000fc40000000000 */
[----:B------:R-:W-:Y:S01]  /*44c0*/  MOV R182, RZ ;  /* 0x000000ff00b67202 */ /* 0x000fe20000000f00 */
[----:B--2---:R-:W2:Y:S01]  /*44d0*/  @!P0 LDG.E R37, desc[UR16][R4.64+0x200] ;  /* 0x0002001004258981 */ /* 0x004ea2000c1e1900 */
[----:B------:R-:W-:Y:S02]  /*44e0*/  ISETP.GE.AND P0, PT, R180, R61, PT ;  /* 0x0000003db400720c */ /* 0x000fe40003f06270 */
[C---:B------:R-:W-:Y:S02]  /*44f0*/  IADD3 R184, PT, PT, R116.reuse, 0x160, RZ ;  /* 0x0000016074b87810 */ /* 0x040fe40007ffe0ff */
[----:B------:R-:W-:Y:S02]  /*4500*/  MOV R28, R2 ;  /* 0x00000002001c7202 */ /* 0x000fe40000000f00 */
[----:B------:R-:W-:Y:S02]  /*4510*/  MOV R29, R155 ;  /* 0x0000009b001d7202 */ /* 0x000fe40000000f00 */
[----:B------:R-:W-:-:S02]  /*4520*/  ISETP.GE.AND P6, PT, R116, R61, PT ;  /* 0x0000003d7400720c */ /* 0x000fc40003fc6270 */
[----:B------:R-:W-:Y:S01]  /*4530*/  IADD3 R34, PT, PT, R116, 0x20, RZ ;  /* 0x0000002074227810 */ /* 0x000fe20007ffe0ff */
[----:B------:R-:W-:Y:S01]  /*4540*/  IMAD.WIDE.U32 R28, R16, UR4, R28 ;  /* 0x00000004101c7c25 */ /* 0x000fe2000f8e001c */
[----:B------:R-:W-:Y:S01]  /*4550*/  IADD3 R36, PT, PT, R116, 0x40, RZ ;  /* 0x0000004074247810 */ /* 0x000fe20007ffe0ff */
[----:B---3--:R-:W3:Y:S01]  /*4560*/  @!P0 LDG.E R182, desc[UR16][R4.64+0x580] ;  /* 0x0005801004b68981 */ /* 0x008ee2000c1e1900 */
[----:B------:R-:W-:Y:S01]  /*4570*/  ISETP.GE.AND P0, PT, R184, R61, PT ;  /* 0x0000003db800720c */ /* 0x000fe20003f06270 */
[----:B------:R-:W-:Y:S01]  /*4580*/  IMAD R29, R17, UR4, R29 ;  /* 0x00000004111d7c24 */ /* 0x000fe2000f8e021d */
[----:B------:R-:W-:Y:S02]  /*4590*/  LEA R30, P2, R6, R147, 0x2 ;  /* 0x00000093061e7211 */ /* 0x000fe400078410ff */
[-C--:B------:R-:W-:Y:S02]  /*45a0*/  ISETP.GE.AND P4, PT, R34, R61.reuse, PT ;  /* 0x0000003d2200720c */ /* 0x080fe40003f86270 */
[----:B------:R-:W-:-:S02]  /*45b0*/  ISETP.GE.AND P3, PT, R36, R61, PT ;  /* 0x0000003d2400720c */ /* 0x000fc40003f66270 */
[----:B------:R-:W-:Y:S02]  /*45c0*/  LEA.HI.X R31, R6, R145, R7, 0x2, P2 ;  /* 0x00000091061f7211 */ /* 0x000fe400010f1407 */
[----:B------:R-:W-:Y:S02]  /*45d0*/  CS2R R6, SRZ ;  /* 0x0000000000067805 */ /* 0x000fe4000001ff00 */
[----:B------:R-:W-:Y:S02]  /*45e0*/  LOP3.LUT P2, RZ, R214, 0x400, RZ, 0xc0, !PT ;  /* 0x00000400d6ff7812 */ /* 0x000fe4000784c0ff */
[----:B------:R-:W-:Y:S01]  /*45f0*/  IADD3 R186, PT, PT, R116, 0x180, RZ ;  /* 0x0000018074ba7810 */ /* 0x000fe20007ffe0ff */
[----:B------:R-:W4:Y:S01]  /*4600*/  @!P0 LDG.E R177, desc[UR16][R4.64+0x600] ;  /* 0x0006001004b18981 */ /* 0x000f22000c1e1900 */
[----:B------:R-:W-:Y:S02]  /*4610*/  LEA R32, P1, R28, R18, 0x3 ;  /* 0x000000121c207211 */ /* 0x000fe400078218ff */
[----:B------:R-:W-:Y:S01]  /*4620*/  IADD3 R178, PT, PT, R116, 0x120, RZ ;  /* 0x0000012074b27810 */ /* 0x000fe20007ffe0ff */
[----:B------:R-:W5:Y:S01]  /*4630*/  @!P6 LDG.E R6, desc[UR16][R4.64+0x80] ;  /* 0x000080100406e981 */ /* 0x000f62000c1e1900 */
[----:B------:R-:W-:-:S02]  /*4640*/  MOV R35, RZ ;  /* 0x000000ff00237202 */ /* 0x000fc40000000f00 */
[----:B------:R-:W-:Y:S02]  /*4650*/  MOV R164, RZ ;  /* 0x000000ff00a47202 */ /* 0x000fe40000000f00 */
[----:B------:R-:W-:Y:S01]  /*4660*/  ISETP.GE.AND P0, PT, R186, R61, PT ;  /* 0x0000003dba00720c */ /* 0x000fe20003f06270 */
[----:B------:R-:W2:Y:S01]  /*4670*/  @!P2 LDG.E R7, desc[UR16][R4.64] ;  /* 0x000000100407a981 */ /* 0x000ea2000c1e1900 */
[----:B------:R-:W-:Y:S02]  /*4680*/  IADD3 R166, PT, PT, R116, 0x80, RZ ;  /* 0x0000008074a67810 */ /* 0x000fe40007ffe0ff */
[----:B------:R-:W-:Y:S01]  /*4690*/  LEA.HI.X R33, R28, R19, R29, 0x3, P1 ;  /* 0x000000131c217211 */ /* 0x000fe200008f1c1d */
[----:B------:R-:W3:Y:S01]  /*46a0*/  @!P4 LDG.E R35, desc[UR16][R4.64+0x100] ;  /* 0x000100100423c981 */ /* 0x000ee2000c1e1900 */
[----:B------:R-:W-:Y:S02]  /*46b0*/  ISETP.GE.AND P6, PT, R178, R61, PT ;  /* 0x0000003db200720c */ /* 0x000fe40003fc6270 */
[C---:B------:R-:W-:Y:S01]  /*46c0*/  IADD3 R28, PT, PT, R116.reuse, 0xa0, RZ ;  /* 0x000000a0741c7810 */ /* 0x040fe20007ffe0ff */
[----:B------:R-:W4:Y:S01]  /*46d0*/  @!P3 LDG.E R164, desc[UR16][R4.64+0x180] ;  /* 0x0001801004a4b981 */ /* 0x000f22000c1e1900 */
[----:B------:R-:W-:-:S02]  /*46e0*/  IADD3 R168, PT, PT, R116, 0xc0, RZ ;  /* 0x000000c074a87810 */ /* 0x000fc40007ffe0ff */
[----:B------:R-:W-:Y:S02]  /*46f0*/  IADD3 R172, PT, PT, R116, 0xe0, RZ ;  /* 0x000000e074ac7810 */ /* 0x000fe40007ffe0ff */
[-C--:B------:R-:W-:Y:S02]  /*4700*/  ISETP.GE.AND P5, PT, R166, R61.reuse, PT ;  /* 0x0000003da600720c */ /* 0x080fe40003fa6270 */
[----:B------:R-:W-:Y:S02]  /*4710*/  IADD3 R174, PT, PT, R116, 0x100, RZ ;  /* 0x0000010074ae7810 */ /* 0x000fe40007ffe0ff */
[-C--:B------:R-:W-:Y:S02]  /*4720*/  ISETP.GE.AND P4, PT, R28, R61.reuse, PT ;  /* 0x0000003d1c00720c */ /* 0x080fe40003f86270 */
[----:B------:R-:W-:Y:S01]  /*4730*/  MOV R188, RZ ;  /* 0x000000ff00bc7202 */ /* 0x000fe20000000f00 */
[----:B------:R-:W4:Y:S01]  /*4740*/  LDG.E.64 R28, desc[UR16][R32.64] ;  /* 0x00000010201c7981 */ /* 0x000f22000c1e1b00 */
[----:B------:R-:W-:-:S02]  /*4750*/  ISETP.GE.AND P3, PT, R168, R61, PT ;  /* 0x0000003da800720c */ /* 0x000fc40003f66270 */
[----:B------:R-:W-:Y:S02]  /*4760*/  MOV R175, RZ ;  /* 0x000000ff00af7202 */ /* 0x000fe40000000f00 */
[-C--:B------:R-:W-:Y:S01]  /*4770*/  ISETP.GE.AND P2, PT, R172, R61.reuse, PT ;  /* 0x0000003dac00720c */ /* 0x080fe20003f46270 */
[----:B------:R-:W4:Y:S01]  /*4780*/  @!P0 LDG.E R188, desc[UR16][R4.64+0x680] ;  /* 0x0006801004bc8981 */ /* 0x000f22000c1e1900 */
[-C--:B------:R-:W-:Y:S02]  /*4790*/  ISETP.GE.AND P1, PT, R174, R61.reuse, PT ;  /* 0x0000003dae00720c */ /* 0x080fe40003f26270 */
[C---:B------:R-:W-:Y:S01]  /*47a0*/  IADD3 R190, PT, PT, R116.reuse, 0x1a0, RZ ;  /* 0x000001a074be7810 */ /* 0x040fe20007ffe0ff */
[----:B------:R-:W4:Y:S01]  /*47b0*/  @!P6 LDG.E R175, desc[UR16][R4.64+0x500] ;  /* 0x0005001004afe981 */ /* 0x000f22000c1e1900 */
[----:B------:R-:W-:Y:S02]  /*47c0*/  IADD3 R192, PT, PT, R116, 0x1c0, RZ ;  /* 0x000001c074c07810 */ /* 0x000fe40007ffe0ff */
[----:B------:R-:W-:Y:S01]  /*47d0*/  MOV R166, RZ ;  /* 0x000000ff00a67202 */ /* 0x000fe20000000f00 */
[----:B------:R-:W4:Y:S01]  /*47e0*/  @!P4 LDG.E R171, desc[UR16][R4.64+0x300] ;  /* 0x0003001004abc981 */ /* 0x000f22000c1e1900 */
[----:B------:R-:W-:-:S02]  /*47f0*/  ISETP.GE.AND P0, PT, R190, R61, PT ;  /* 0x0000003dbe00720c */ /* 0x000fc40003f06270 */
[----:B------:R-:W-:Y:S01]  /*4800*/  MOV R173, RZ ;  /* 0x000000ff00ad7202 */ /* 0x000fe20000000f00 */
[----:B------:R-:W4:Y:S01]  /*4810*/  @!P3 LDG.E R170, desc[UR16][R4.64+0x380] ;  /* 0x0003801004aab981 */ /* 0x000f22000c1e1900 */
[----:B------:R-:W-:Y:S02]  /*4820*/  ISETP.GE.AND P6, PT, R192, R61, PT ;  /* 0x0000003dc000720c */ /* 0x000fe40003fc6270 */
[----:B------:R-:W-:Y:S01]  /*4830*/  MOV R179, RZ ;  /* 0x000000ff00b37202 */ /* 0x000fe20000000f00 */
[----:B------:R-:W4:Y:S04]  /*4840*/  @!P5 LDG.E R166, desc[UR16][R4.64+0x280] ;  /* 0x0002801004a6d981 */ /* 0x000f28000c1e1900 */
[----:B------:R-:W4:Y:S04]  /*4850*/  @!P2 LDG.E R173, desc[UR16][R4.64+0x400] ;  /* 0x0004001004ada981 */ /* 0x000f28000c1e1900 */
[----:B------:R-:W4:Y:S04]  /*4860*/  @!P1 LDG.E R176, desc[UR16][R4.64+0x480] ;  /* 0x0004801004b09981 */ /* 0x000f28000c1e1900 */
[----:B------:R-:W4:Y:S04]  /*4870*/  @!P0 LDG.E R179, desc[UR16][R4.64+0x700] ;  /* 0x0007001004b38981 */ /* 0x000f28000c1e1900 */
[----:B------:R0:W4:Y:S01]  /*4880*/  @!P6 LDG.E R194, desc[UR16][R4.64+0x780] ;  /* 0x0007801004c2e981 */ /* 0x000122000c1e1900 */
[----:B------:R-:W-:-:S02]  /*4890*/  P2R R181, PR, RZ, 0x20 ;  /* 0x00000020ffb57803 */ /* 0x000fc40000000000 */
[-C--:B------:R-:W-:Y:S02]  /*48a0*/  ISETP.GE.AND P5, PT, R142, R61.reuse, PT ;  /* 0x0000003d8e00720c */ /* 0x080fe40003fa6270 */
[----:B0-----:R-:W-:Y:S02]  /*48b0*/  MOV R5, RZ ;  /* 0x000000ff00057202 */ /* 0x001fe40000000f00 */
[----:B------:R-:W-:Y:S02]  /*48c0*/  ISETP.GE.AND P0, PT, R116, R61, PT ;  /* 0x0000003d7400720c */ /* 0x000fe40003f06270 */
[----:B------:R-:W-:Y:S02]  /*48d0*/  MOV R193, RZ ;  /* 0x000000ff00c17202 */ /* 0x000fe40000000f00 */
[----:B------:R-:W-:Y:S02]  /*48e0*/  MOV R191, RZ ;  /* 0x000000ff00bf7202 */ /* 0x000fe40000000f00 */
[----:B------:R-:W-:Y:S01]  /*48f0*/  MOV R197, RZ ;  /* 0x000000ff00c57202 */ /* 0x000fe20000000f00 */
[----:B--2---:R-:W-:Y:S04]  /*4900*/  STS [R112], R7 ;  /* 0x0000000770007388 */ /* 0x004fe80000000800 */
[----:B-----5:R0:W-:Y:S04]  /*4910*/  STS [R111+0x80], R6 ;  /* 0x000080066f007388 */ /* 0x0201e80000000800 */
[----:B---3--:R-:W-:Y:S04]  /*4920*/  STS [R110+0x100], R35 ;  /* 0x000100236e007388 */ /* 0x008fe80000000800 */
[----:B----4-:R-:W-:Y:S04]  /*4930*/  STS [R109+0x180], R164 ;  /* 0x000180a46d007388 */ /* 0x010fe80000000800 */
[----:B------:R-:W-:Y:S01]  /*4940*/  STS [R108+0x200], R37 ;  /* 0x000200256c007388 */ /* 0x000fe20000000800 */
[----:B0-----:R-:W-:-:S03]  /*4950*/  CS2R R6, SRZ ;  /* 0x0000000000067805 */ /* 0x001fc6000001ff00 */
        /* <DEDUP_REMOVED lines=12> */
[----:B------:R-:W3:Y:S01]  /*4a20*/  @!P5 LDG.E R5, desc[UR16][R30.64] ;  /* 0x000000101e05d981 */ /* 0x000ee2000c1e1900 */
[----:B------:R-:W-:-:S03]  /*4a30*/  ISETP.GE.AND P5, PT, R34, R61, PT ;  /* 0x0000003d2200720c */ /* 0x000fc60003fa6270 */
[----:B------:R-:W4:Y:S01]  /*4a40*/  @!P0 LDG.E R6, desc[UR16][R30.64+0x80] ;  /* 0x000080101e068981 */ /* 0x000f22000c1e1900 */
[----:B------:R-:W-:Y:S02]  /*4a50*/  ISETP.GE.AND P0, PT, R36, R61, PT ;  /* 0x0000003d2400720c */ /* 0x000fe40003f06270 */
[----:B0-----:R-:W-:Y:S01]  /*4a60*/  MOV R176, RZ ;  /* 0x000000ff00b07202 */ /* 0x001fe20000000f00 */
[----:B------:R-:W5:Y:S01]  /*4a70*/  @!P2 LDG.E R191, desc[UR16][R30.64+0x400] ;  /* 0x000400101ebfa981 */ /* 0x000f62000c1e1900 */
[----:B------:R-:W-:Y:S02]  /*4a80*/  MOV R37, RZ ;  /* 0x000000ff00257202 */ /* 0x000fe40000000f00 */
[----:B-1----:R-:W-:Y:S02]  /*4a90*/  MOV R182, RZ ;  /* 0x000000ff00b67202 */ /* 0x002fe40000000f00 */
[----:B------:R-:W-:Y:S01]  /*4aa0*/  MOV R35, RZ ;  /* 0x000000ff00237202 */ /* 0x000fe20000000f00 */
[----:B------:R-:W5:Y:S01]  /*4ab0*/  @!P5 LDG.E R7, desc[UR16][R30.64+0x100] ;  /* 0x000100101e07d981 */ /* 0x000f62000c1e1900 */
[----:B------:R-:W-:-:S02]  /*4ac0*/  ISETP.NE.AND P5, PT, R181, RZ, PT ;  /* 0x000000ffb500720c */ /* 0x000fc40003fa5270 */
[----:B------:R-:W-:Y:S01]  /*4ad0*/  MOV R36, RZ ;  /* 0x000000ff00247202 */ /* 0x000fe20000000f00 */
[----:B------:R-:W5:Y:S01]  /*4ae0*/  @!P3 LDG.E R176, desc[UR16][R30.64+0x380] ;  /* 0x000380101eb0b981 */ /* 0x000f62000c1e1900 */
[----:B------:R-:W-:-:S03]  /*4af0*/  MOV R34, RZ ;  /* 0x000000ff00227202 */ /* 0x000fc60000000f00 */
[----:B------:R-:W5:Y:S04]  /*4b00*/  @!P4 LDG.E R37, desc[UR16][R30.64+0x300] ;  /* 0x000300101e25c981 */ /* 0x000f68000c1e1900 */
[----:B------:R-:W5:Y:S04]  /*4b10*/  @!P0 LDG.E R34, desc[UR16][R30.64+0x180] ;  /* 0x000180101e228981 */ /* 0x000f68000c1e1900 */
[----:B------:R-:W5:Y:S01]  /*4b20*/  @!P5 LDG.E R36, desc[UR16][R30.64+0x280] ;  /* 0x000280101e24d981 */ /* 0x000f62000c1e1900 */
[----:B------:R-:W-:Y:S02]  /*4b30*/  ISETP.GE.AND P5, PT, R178, R61, PT ;  /* 0x0000003db200720c */ /* 0x000fe40003fa6270 */
[----:B------:R-:W-:Y:S01]  /*4b40*/  ISETP.NE.AND P0, PT, R183, RZ, PT ;  /* 0x000000ffb700720c */ /* 0x000fe20003f05270 */
[C---:B------:R-:W-:Y:S01]  /*4b50*/  FMUL.FTZ R164, R29.reuse, R93 ;  /* 0x0000005d1da47220 */ /* 0x040fe20000410000 */
[-C--:B------:R-:W-:Y:S01]  /*4b60*/  ISETP.GE.AND P3, PT, R184, R61.reuse, PT ;  /* 0x0000003db800720c */ /* 0x080fe20003f66270 */
[----:B------:R-:W-:Y:S01]  /*4b70*/  FMUL.FTZ R4, R29, R96 ;  /* 0x000000601d047220 */ /* 0x000fe20000410000 */
[----:B------:R-:W-:Y:S01]  /*4b80*/  FMUL.FTZ R171, R28, 1.4426950216293334961 ;  /* 0x3fb8aa3b1cab7820 */ /* 0x000fe20000410000 */
[----:B------:R-:W-:Y:S04]  /*4b90*/  LDS R175, [R57+0x10] ;  /* 0x0000100039af7984 */ /* 0x000fe80000000800 */
[----:B------:R-:W-:Y:S04]  /*4ba0*/  LDS R177, [R56+0x14] ;  /* 0x0000140038b17984 */ /* 0x000fe80000000800 */
[----:B------:R-:W5:Y:S01]  /*4bb0*/  @!P5 LDG.E R193, desc[UR16][R30.64+0x500] ;  /* 0x000500101ec1d981 */ /* 0x000f62000c1e1900 */
[----:B------:R-:W-:-:S02]  /*4bc0*/  ISETP.GE.AND P5, PT, R180, R61, PT ;  /* 0x0000003db400720c */ /* 0x000fc40003fa6270 */
[----:B------:R-:W-:Y:S01]  /*4bd0*/  ISETP.GE.AND P4, PT, R186, R61, PT ;  /* 0x0000003dba00720c */ /* 0x000fe20003f86270 */
[----:B------:R-:W5:Y:S01]  /*4be0*/  @!P0 LDG.E R35, desc[UR16][R30.64+0x200] ;  /* 0x000200101e238981 */ /* 0x000f62000c1e1900 */
[----:B------:R-:W-:Y:S02]  /*4bf0*/  MOV R178, RZ ;  /* 0x000000ff00b27202 */ /* 0x000fe40000000f00 */
[----:B------:R-:W-:Y:S01]  /*4c00*/  MOV R180, RZ ;  /* 0x000000ff00b47202 */ /* 0x000fe20000000f00 */
[----:B------:R-:W5:Y:S01]  /*4c10*/  @!P3 LDG.E R195, desc[UR16][R30.64+0x600] ;  /* 0x000600101ec3b981 */ /* 0x000f62000c1e1900 */
[----:B------:R-:W-:-:S03]  /*4c20*/  MOV R184, RZ ;  /* 0x000000ff00b87202 */ /* 0x000fc60000000f00 */
[----:B------:R-:W5:Y:S04]  /*4c30*/  @!P1 LDG.E R178, desc[UR16][R30.64+0x480] ;  /* 0x000480101eb29981 */ /* 0x000f68000c1e1900 */
[----:B------:R-:W5:Y:S01]  /*4c40*/  @!P5 LDG.E R182, desc[UR16][R30.64+0x580] ;  /* 0x000580101eb6d981 */ /* 0x000f62000c1e1900 */
[----:B------:R-:W-:-:S03]  /*4c50*/  ISETP.GE.AND P5, PT, R190, R61, PT ;  /* 0x0000003dbe00720c */ /* 0x000fc60003fa6270 */
[----:B------:R-:W5:Y:S04]  /*4c60*/  @!P4 LDG.E R180, desc[UR16][R30.64+0x680] ;  /* 0x000680101eb4c981 */ /* 0x000f68000c1e1900 */
[----:B------:R-:W5:Y:S04]  /*4c70*/  @!P6 LDG.E R184, desc[UR16][R30.64+0x780] ;  /* 0x000780101eb8e981 */ /* 0x000f68000c1e1900 */
[----:B------:R-:W-:Y:S04]  /*4c80*/  LDS R179, [R44+0x20] ;  /* 0x000020002cb37984 */ /* 0x000fe80000000800 */
[----:B------:R0:W5:Y:S01]  /*4c90*/  @!P5 LDG.E R197, desc[UR16][R30.64+0x700] ;  /* 0x000700101ec5d981 */ /* 0x000162000c1e1900 */
[----:B------:R-:W-:Y:S01]  /*4ca0*/  FMUL.RZ R168, R164, 0.15915493667125701904 ;  /* 0x3e22f983a4a87820 */ /* 0x000fe2000040c000 */
[----:B------:R-:W-:Y:S01]  /*4cb0*/  FMUL.RZ R166, R4, 0.15915493667125701904 ;  /* 0x3e22f98304a67820 */ /* 0x000fe2000040c000 */
[-C--:B------:R-:W-:Y:S01]  /*4cc0*/  FMUL.FTZ R164, R29, R94.reuse ;  /* 0x0000005e1da47220 */ /* 0x080fe20000410000 */
[----:B------:R-:W-:Y:S02]  /*4cd0*/  LDS R181, [R43+0x24] ;  /* 0x000024002bb57984 */ /* 0x000fe40000000800 */
[----:B------:R-:W-:Y:S01]  /*4ce0*/  MUFU.SIN R33, R166 ;  /* 0x000000a600217308 */ /* 0x000fe20000000400 */
[----:B------:R-:W-:Y:S01]  /*4cf0*/  FMUL.RZ R170, R164, 0.15915493667125701904 ;  /* 0x3e22f983a4aa7820 */ /* 0x000fe2000040c000 */
[C---:B------:R-:W-:Y:S01]  /*4d00*/  FMUL.FTZ R164, R171.reuse, R94 ;  /* 0x0000005eaba47220 */ /* 0x040fe20000410000 */
[----:B------:R-:W-:Y:S01]  /*4d10*/  LDS R174, [R41+0x2c] ;  /* 0x00002c0029ae7984 */ /* 0x000fe20000000800 */
[----:B0-----:R-:W-:-:S03]  /*4d20*/  FMUL.FTZ R30, R171, R93 ;  /* 0x0000005dab1e7220 */ /* 0x001fc60000410000 */
[----:B------:R-:W-:Y:S01]  /*4d30*/  LDS R183, [R40+0x30] ;  /* 0x0000300028b77984 */ /* 0x000fe20000000800 */
[----:B------:R0:W-:Y:S03]  /*4d40*/  MUFU.COS R32, R166 ;  /* 0x000000a600207308 */ /* 0x0001e60000000000 */
[----:B------:R-:W-:Y:S04]  /*4d50*/  LDS R187, [R38+0x38] ;  /* 0x0000380026bb7984 */ /* 0x000fe80000000800 */
[----:B------:R-:W-:Y:S01]  /*4d60*/  LDS R189, [R0+0x3c] ;  /* 0x00003c0000bd7984 */ /* 0x000fe20000000800 */
[----:B0-----:R-:W-:Y:S01]  /*4d70*/  FMUL.FTZ R166, R29, R91 ;  /* 0x0000005b1da67220 */ /* 0x001fe20000410000 */
[----:B------:R-:W-:Y:S03]  /*4d80*/  MUFU.SIN R209, R168 ;  /* 0x000000a800d17308 */ /* 0x000fe60000000400 */
[----:B------:R-:W-:-:S05]  /*4d90*/  FMUL.RZ R172, R166, 0.15915493667125701904 ;  /* 0x3e22f983a6ac7820 */ /* 0x000fca000040c000 */
[----:B------:R0:W-:Y:S01]  /*4da0*/  MUFU.COS R31, R168 ;  /* 0x000000a8001f7308 */ /* 0x0001e20000000000 */
[----:B------:R-:W-:-:S07]  /*4db0*/  FMUL.FTZ R166, R171, R91 ;  /* 0x0000005baba67220 */ /* 0x000fce0000410000 */
[----:B------:R1:W-:Y:S01]  /*4dc0*/  MUFU.EX2 R207, R164 ;  /* 0x000000a400cf7308 */ /* 0x0003e20000000800 */
[----:B0-----:R-:W-:-:S04]  /*4dd0*/  FMUL.FTZ R168, R29, R92 ;  /* 0x0000005c1da87220 */ /* 0x001fc80000410000 */
[----:B------:R-:W-:-:S03]  /*4de0*/  FMUL.RZ R173, R168, 0.15915493667125701904 ;  /* 0x3e22f983a8ad7820 */ /* 0x000fc6000040c000 */
[----:B------:R-:W0:Y:S01]  /*4df0*/  MUFU.EX2 R30, R30 ;  /* 0x0000001e001e7308 */ /* 0x000e220000000800 */
[----:B-1----:R-:W-:Y:S01]  /*4e00*/  FMUL.FTZ R164, R29, R89 ;  /* 0x000000591da47220 */ /* 0x002fe20000410000 */
[----:B------:R-:W-:-:S03]  /*4e10*/  FMUL.FTZ R168, R171, R92 ;  /* 0x0000005caba87220 */ /* 0x000fc60000410000 */
[----:B------:R-:W-:-:S03]  /*4e20*/  FMUL.RZ R164, R164, 0.15915493667125701904 ;  /* 0x3e22f983a4a47820 */ /* 0x000fc6000040c000 */
[----:B--2---:R-:W-:Y:S01]  /*4e30*/  MUFU.SIN R188, R170 ;  /* 0x000000aa00bc7308 */ /* 0x004fe20000000400 */
[----:B------:R-:W-:Y:S01]  /*4e40*/  ISETP.NE.AND P0, PT, R185, RZ, PT ;  /* 0x000000ffb900720c */ /* 0x000fe20003f05270 */
[C---:B------:R-:W-:Y:S01]  /*4e50*/  FMUL.FTZ R4, R171.reuse, R96 ;  /* 0x00000060ab047220 */ /* 0x040fe20000410000 */
[C---:B------:R-:W-:Y:S01]  /*4e60*/  FMUL.FTZ R199, R171.reuse, R90 ;  /* 0x0000005aabc77220 */ /* 0x040fe20000410000 */
[----:B------:R-:W-:Y:S04]  /*4e70*/  LDS R185, [R39+0x34] ;  /* 0x0000340027b97984 */ /* 0x000fe80000000800 */
[----:B------:R1:W-:Y:S08]  /*4e80*/  MUFU.COS R208, R170 ;  /* 0x000000aa00d07308 */ /* 0x0003f00000000000 */
[----:B------:R-:W-:Y:S01]  /*4e90*/  MUFU.SIN R190, R172 ;  /* 0x000000ac00be7308 */ /* 0x000fe20000000400 */
[----:B-1----:R-:W-:-:S07]  /*4ea0*/  FMUL.FTZ R170, R171, R89 ;  /* 0x00000059abaa7220 */ /* 0x002fce0000410000 */
[----:B------:R1:W-:Y:S02]  /*4eb0*/  MUFU.COS R206, R172 ;  /* 0x000000ac00ce7308 */ /* 0x0003e40000000000 */
[----:B-1----:R-:W-:-:S06]  /*4ec0*/  FMUL.FTZ R172, R171, R88 ;  /* 0x00000058abac7220 */ /* 0x002fcc0000410000 */
[----:B------:R1:W-:Y:S01]  /*4ed0*/  MUFU.EX2 R205, R166 ;  /* 0x000000a600cd7308 */ /* 0x0003e20000000800 */
[----:B------:R-:W-:Y:S07]  /*4ee0*/  LDS R171, [R60+0x4] ;  /* 0x000004003cab7984 */ /* 0x000fee0000000800 */
[----:B------:R-:W-:Y:S01]  /*4ef0*/  MUFU.SIN R196, R173 ;  /* 0x000000ad00c47308 */ /* 0x000fe20000000400 */
[----:B-1----:R-:W-:Y:S07]  /*4f00*/  LDS R166, [R58+0xc] ;  /* 0x00000c003aa67984 */ /* 0x002fee0000000800 */
[----:B------:R1:W-:Y:S08]  /*4f10*/  MUFU.COS R204, R173 ;  /* 0x000000ad00cc7308 */ /* 0x0003f00000000000 */
[----:B------:R2:W-:Y:S01]  /*4f20*/  MUFU.EX2 R203, R168 ;  /* 0x000000a800cb7308 */ /* 0x0005e20000000800 */
[----:B-1----:R-:W-:Y:S07]  /*4f30*/  LDS R173, [R53] ;  /* 0x0000000035ad7984 */ /* 0x002fee0000000800 */
[----:B------:R-:W-:Y:S01]  /*4f40*/  MUFU.SIN R198, R164 ;  /* 0x000000a400c67308 */ /* 0x000fe20000000400 */
[----:B--2---:R-:W-:Y:S07]  /*4f50*/  LDS R168, [R55+0x18] ;  /* 0x0000180037a87984 */ /* 0x004fee0000000800 */
[----:B------:R1:W-:Y:S08]  /*4f60*/  MUFU.COS R202, R164 ;  /* 0x000000a400ca7308 */ /* 0x0003f00000000000 */
[----:B------:R2:W-:Y:S01]  /*4f70*/  MUFU.EX2 R201, R170 ;  /* 0x000000aa00c97308 */ /* 0x0005e20000000800 */
[----:B-1----:R-:W-:Y:S07]  /*4f80*/  LDS R164, [R59+0x8] ;  /* 0x000008003ba47984 */ /* 0x002fee0000000800 */
[----:B------:R1:W-:Y:S01]  /*4f90*/  MUFU.EX2 R211, R172 ;  /* 0x000000ac00d37308 */ /* 0x0003e20000000800 */
[----:B--2---:R-:W-:Y:S01]  /*4fa0*/  LDS R170, [R54+0x1c] ;  /* 0x00001c0036aa7984 */ /* 0x004fe20000000800 */
[----:B0-----:R-:W-:-:S03]  /*4fb0*/  FMUL.FTZ R210, R30, R31 ;  /* 0x0000001f1ed27220 */ /* 0x001fc60000410000 */
[----:B-1----:R-:W-:Y:S01]  /*4fc0*/  LDS R172, [R42+0x28] ;  /* 0x000028002aac7984 */ /* 0x002fe20000000800 */
[----:B------:R-:W-:Y:S01]  /*4fd0*/  FMUL.FTZ R209, R30, R209 ;  /* 0x000000d11ed17220 */ /* 0x000fe20000410000 */
[----:B------:R-:W-:-:S04]  /*4fe0*/  FMUL.FTZ R30, R29, R90 ;  /* 0x0000005a1d1e7220 */ /* 0x000fc80000410000 */
[----:B------:R-:W-:Y:S01]  /*4ff0*/  FMUL.RZ R30, R30, 0.15915493667125701904 ;  /* 0x3e22f9831e1e7820 */ /* 0x000fe2000040c000 */
[----:B------:R-:W0:Y:S03]  /*5000*/  S2UR UR7, SR_CgaCtaId ;  /* 0x00000000000779c3 */ /* 0x000e260000008800 */
[----:B------:R-:W-:Y:S08]  /*5010*/  MUFU.SIN R212, R30 ;  /* 0x0000001e00d47308 */ /* 0x000ff00000000400 */
[----:B------:R1:W-:Y:S08]  /*5020*/  MUFU.COS R200, R30 ;  /* 0x0000001e00c87308 */ /* 0x0003f00000000000 */
[----:B------:R-:W2:Y:S01]  /*5030*/  MUFU.EX2 R4, R4 ;  /* 0x0000000400047308 */ /* 0x000ea20000000800 */
[----:B------:R-:W-:Y:S01]  /*5040*/  UMOV UR6, 0x400 ;  /* 0x0000040000067882 */ /* 0x000fe20000000000 */
[----:B---3--:R3:W-:Y:S04]  /*5050*/  STS [R112+0x840], R5 ;  /* 0x0008400570007388 */ /* 0x0087e80000000800 */
[----:B----4-:R-:W-:Y:S04]  /*5060*/  STS [R111+0x8c0], R6 ;  /* 0x0008c0066f007388 */ /* 0x010fe80000000800 */
[----:B-----5:R-:W-:Y:S01]  /*5070*/  STS [R110+0x940], R7 ;  /* 0x000940076e007388 */ /* 0x020fe20000000800 */
[----:B---3--:R-:W-:-:S03]  /*5080*/  FMUL.FTZ R5, R29, R88 ;  /* 0x000000581d057220 */ /* 0x008fc60000410000 */
        /* <DEDUP_REMOVED lines=9> */
[----:B------:R-:W-:Y:S01]  /*5120*/  STS [R48+0xe40], R195 ;  /* 0x000e40c330007388 */ /* 0x000fe20000000800 */
[----:B---3--:R-:W-:-:S03]  /*5130*/  FMUL.RZ R35, R5, 0.15915493667125701904 ;  /* 0x3e22f98305237820 */ /* 0x008fc6000040c000 */
[----:B------:R-:W-:Y:S04]  /*5140*/  STS [R47+0xec0], R180 ;  /* 0x000ec0b42f007388 */ /* 0x000fe80000000800 */
[----:B------:R3:W-:Y:S04]  /*5150*/  STS [R46+0xf40], R197 ;  /* 0x000f40c52e007388 */ /* 0x0007e80000000800 */
[----:B------:R-:W-:Y:S01]  /*5160*/  STS [R45+0xfc0], R184 ;  /* 0x000fc0b82d007388 */ /* 0x000fe20000000800 */
[----:B------:R-:W-:-:S03]  /*5170*/  NOP ;  /* 0x0000000000007918 */ /* 0x000fc60000000000 */
        /* <DEDUP_REMOVED lines=9> */
[----:B-1----:R-:W1:Y:S04]  /*5210*/  LDS R30, [R43+0x864] ;  /* 0x000864002b1e7984 */ /* 0x002e680000000800 */
[----:B------:R-:W1:Y:S04]  /*5220*/  LDS R223, [R42+0x868] ;  /* 0x000868002adf7984 */ /* 0x000e680000000800 */
[----:B------:R-:W1:Y:S04]  /*5230*/  LDS R221, [R41+0x86c] ;  /* 0x00086c0029dd7984 */ /* 0x000e680000000800 */
[----:B------:R-:W1:Y:S04]  /*5240*/  LDS R226, [R40+0x870] ;  /* 0x0008700028e27984 */ /* 0x000e680000000800 */
[----:B------:R-:W1:Y:S04]  /*5250*/  LDS R228, [R39+0x874] ;  /* 0x0008740027e47984 */ /* 0x000e680000000800 */
[----:B------:R-:W1:Y:S04]  /*5260*/  LDS R231, [R38+0x878] ;  /* 0x0008780026e77984 */ /* 0x000e680000000800 */
[----:B------:R-:W1:Y:S01]  /*5270*/  LDS R229, [R0+0x87c] ;  /* 0x00087c0000e57984 */ /* 0x000e620000000800 */
[----:B------:R-:W-:Y:S01]  /*5280*/  SHF.L.U32 R34, R114, 0x8, RZ ;  /* 0x0000000872227819 */ /* 0x000fe200000006ff */
[----:B------:R-:W3:Y:S03]  /*5290*/  MUFU.EX2 R199, R199 ;  /* 0x000000c700c77308 */ /* 0x000ee60000000800 */
[----:B------:R-:W-:-:S02]  /*52a0*/  LOP3.LUT R34, R34, 0x100, RZ, 0xc0, !PT ;  /* 0x0000010022227812 */ /* 0x000fc400078ec0ff */
[----:B------:R-:W-:Y:S02]  /*52b0*/  ISETP.NE.AND P2, PT, R156, RZ, PT ;  /* 0x000000ff9c00720c */ /* 0x000fe40003f45270 */
[----:B------:R-:W-:Y:S01]  /*52c0*/  IADD3 R34, PT, PT, R34, UR4, RZ ;  /* 0x0000000422227c10 */ /* 0x000fe2000fffe0ff */
[----:B----4-:R-:W-:Y:S01]  /*52d0*/  MUFU.SIN R36, R35 ;  /* 0x0000002300247308 */ /* 0x010fe20000000400 */
[----:B0-----:R-:W-:Y:S01]  /*52e0*/  ULEA UR6, UR7, UR6, 0x18 ;  /* 0x0000000607067291 */ /* 0x001fe2000f8ec0ff */
[----:B------:R-:W-:-:S06]  /*52f0*/  ISETP.NE.AND P1, PT, R156, 0x1f, PT ;  /* 0x0000001f9c00780c */ /* 0x000fcc0003f25270 */
[----:B-----5:R-:W0:Y:S01]  /*5300*/  MUFU.COS R176, R35 ;  /* 0x0000002300b07308 */ /* 0x020e220000000000 */
[----:B------:R-:W-:Y:S01]  /*5310*/  SEL R34, R34, R143, !P2 ;  /* 0x0000008f22227207 */ /* 0x000fe20005000000 */
[C---:B--2---:R-:W-:Y:S01]  /*5320*/  FMUL.FTZ R32, R4.reuse, R32 ;  /* 0x0000002004207220 */ /* 0x044fe20000410000 */
[----:B------:R-:W-:Y:S02]  /*5330*/  FMUL.FTZ R33, R4, R33 ;  /* 0x0000002104217220 */ /* 0x000fe40000410000 */
[----:B------:R-:W-:Y:S01]  /*5340*/  LEA R34, R34, UR6, 0x3 ;  /* 0x0000000622227c11 */ /* 0x000fe2000f8e18ff */
[----:B------:R-:W-:Y:S01]  /*5350*/  FMUL.FTZ R202, R201, R202 ;  /* 0x000000cac9ca7220 */ /* 0x000fe20000410000 */
[----:B------:R-:W-:Y:S01]  /*5360*/  BSSY.RECONVERGENT B0, `(.L_x_16245) ;  /* 0x000002a000007945 */ /* 0x000fe20003800200 */
[----:B------:R-:W-:Y:S02]  /*5370*/  FMUL.FTZ R208, R207, R208 ;  /* 0x000000d0cfd07220 */ /* 0x000fe40000410000 */
[----:B------:R2:W-:Y:S01]  /*5380*/  STS.64 [R34+0x2550], R32 ;  /* 0x0025502022007388 */ /* 0x0005e20000000a00 */
[----:B------:R-:W-:Y:S01]  /*5390*/  FMUL.FTZ R206, R205, R206 ;  /* 0x000000cecdce7220 */ /* 0x000fe20000410000 */
[----:B------:R-:W-:Y:S01]  /*53a0*/  FMUL.FTZ R204, R203, R204 ;  /* 0x000000cccbcc7220 */ /* 0x000fe20000410000 */
[----:B------:R-:W-:Y:S01]  /*53b0*/  FMUL.FTZ R201, R201, R198 ;  /* 0x000000c6c9c97220 */ /* 0x000fe20000410000 */
[----:B------:R-:W-:Y:S01]  /*53c0*/  FMUL.FTZ R207, R207, R188 ;  /* 0x000000bccfcf7220 */ /* 0x000fe20000410000 */
[----:B------:R-:W-:Y:S01]  /*53d0*/  FMUL.FTZ R205, R205, R190 ;  /* 0x000000becdcd7220 */ /* 0x000fe20000410000 */
[----:B------:R-:W-:Y:S01]  /*53e0*/  FMUL.FTZ R203, R203, R196 ;  /* 0x000000c4cbcb7220 */ /* 0x000fe20000410000 */
[----:B---3--:R-:W-:Y:S01]  /*53f0*/  FMUL.FTZ R200, R199, R200 ;  /* 0x000000c8c7c87220 */ /* 0x008fe20000410000 */
        /* <DEDUP_REMOVED lines=31> */
.L_x_16246:
[----:B------:R0:W1:Y:S02]  /*55f0*/  LDS.64 R30, [R216+UR5+0x3558] ;  /* 0x00355805d81e7984 */ /* 0x0000640008000a00 */
.L_x_16247:
[----:B------:R-:W-:Y:S05]  /*5600*/  BSYNC.RECONVERGENT B0 ;  /* 0x0000000000007941 */ /* 0x000fea0003800200 */
.L_x_16245:
        /* <DEDUP_REMOVED lines=12> */
[C---:B------:R-:W-:Y:S01]  /*56d0*/  FFMA.FTZ R7, R210.reuse, R224, R7 ;  /* 0x000000e0d2077223 */ /* 0x040fe20000010007 */
[----:B--2---:R-:W-:Y:S01]  /*56e0*/  FFMA.FTZ R4, R210, R234, -R5 ;  /* 0x000000ead2047223 */ /* 0x004fe20000010805 */
[-C--:B------:R-:W-:Y:S01]  /*56f0*/  FMUL.FTZ R222, R181, R92.reuse ;  /* 0x0000005cb5de7220 */ /* 0x080fe20000410000 */
        /* <DEDUP_REMOVED lines=48> */
[-C--:B------:R-:W-:Y:S01]  /*5a00*/  FMUL.FTZ R213, R199, R37.reuse ;  /* 0x00000025c7d57220 */ /* 0x080fe20000410000 */
[----:B------:R-:W-:Y:S01]  /*5a10*/  FFMA.FTZ R176, R200, R37, R176 ;  /* 0x00000025c8b07223 */ /* 0x000fe200000100b0 */
[----:B------:R-:W-:-:S04]  /*5a20*/  @P0 IMAD.WIDE R6, R7, 0x10, R10 ;  /* 0x0000001007060825 */ /* 0x000fc800078e020a */
[----:B------:R-:W-:Y:S01]  /*5a30*/  FMUL.FTZ R37, R203, R34 ;  /* 0x00000022cb257220 */ /* 0x000fe20000410000 */
[----:B------:R-:W-:Y:S01]  /*5a40*/  FFMA.FTZ R213, R200, R36, -R213 ;  /* 0x00000024c8d57223 */ /* 0x000fe200000108d5 */
[C---:B------:R-:W-:Y:S01]  /*5a50*/  FFMA.FTZ R176, R97.reuse, R182, R176 ;  /* 0x000000b661b07223 */ /* 0x040fe200000100b0 */
[----:B------:R2:W4:Y:S02]  /*5a60*/  @P0 LDG.E.64 R4, desc[UR16][R6.64+0x8] ;  /* 0x0000081006040981 */ /* 0x000524000c1e1b00 */
[----:B------:R-:W-:Y:S01]  /*5a70*/  FFMA.FTZ R36, R97, R184, R213 ;  /* 0x000000b861247223 */ /* 0x000fe200000100d5 */
[CC--:B------:R-:W-:Y:S01]  /*5a80*/  FFMA.FTZ R37, R204.reuse, R35.reuse, -R37 ;  /* 0x00000023cc257223 */ /* 0x0c0fe20000010825 */
[----:B------:R-:W-:Y:S02]  /*5a90*/  FMUL.FTZ R35, R203, R35 ;  /* 0x00000023cb237220 */ /* 0x000fe40000410000 */
[C---:B------:R-:W-:Y:S01]  /*5aa0*/  FMUL.FTZ R219, R197.reuse, R36 ;  /* 0x00000024c5db7220 */ /* 0x040fe20000410000 */
[----:B------:R-:W-:Y:S01]  /*5ab0*/  FMUL.FTZ R217, R197, R176 ;  /* 0x000000b0c5d97220 */ /* 0x000fe20000410000 */
[----:B------:R-:W-:-:S02]  /*5ac0*/  FFMA.FTZ R35, R204, R34, R35 ;  /* 0x00000022cc237223 */ /* 0x000fc40000010023 */
[C---:B------:R-:W-:Y:S01]  /*5ad0*/  FFMA.FTZ R34, R198.reuse, R176, R219 ;  /* 0x000000b0c6227223 */ /* 0x040fe200000100db */
[----:B------:R-:W-:Y:S01]  /*5ae0*/  FMUL.FTZ R176, R189, R88 ;  /* 0x00000058bdb07220 */ /* 0x000fe20000410000 */
[----:B------:R-:W-:Y:S01]  /*5af0*/  FMUL.FTZ R213, R201, R37 ;  /* 0x00000025c9d57220 */ /* 0x000fe20000410000 */
[----:B------:R-:W-:Y:S01]  /*5b00*/  FFMA.FTZ R217, R198, R36, -R217 ;  /* 0x00000024c6d97223 */ /* 0x000fe200000108d9 */
[----:B------:R-:W-:Y:S01]  /*5b10*/  FMUL.FTZ R218, R187, R88 ;  /* 0x00000058bbda7220 */ /* 0x000fe20000410000 */
[----:B--2---:R-:W-:Y:S01]  /*5b20*/  FFMA.FTZ R6, R95, R176, R34 ;  /* 0x000000b05f067223 */ /* 0x004fe20000010022 */
[CC--:B------:R-:W-:Y:S01]  /*5b30*/  FFMA.FTZ R213, R202.reuse, R35.reuse, R213 ;  /* 0x00000023cad57223 */ /* 0x0c0fe200000100d5 */
[----:B------:R-:W-:Y:S01]  /*5b40*/  FMUL.FTZ R35, R201, R35 ;  /* 0x00000023c9237220 */ /* 0x000fe20000410000 */
[----:B------:R-:W-:Y:S02]  /*5b50*/  FFMA.FTZ R7, R95, R218, R217 ;  /* 0x000000da5f077223 */ /* 0x000fe400000100d9 */
[----:B------:R-:W2:Y:S01]  /*5b60*/  SHFL.UP PT, R217, R6, 0x1, RZ ;  /* 0x0420000006d97989 */ /* 0x000ea200000e00ff */
[----:B------:R-:W-:Y:S01]  /*5b70*/  FFMA.FTZ R35, R202, R37, -R35 ;  /* 0x00000025ca237223 */ /* 0x000fe20000010823 */
[----:B------:R-:W-:-:S02]  /*5b80*/  FMUL.FTZ R37, R199, R213 ;  /* 0x000000d5c7257220 */ /* 0x000fc40000410000 */
        /* <DEDUP_REMOVED lines=120> */
[----:B------:R-:W-:Y:S01]  /*6310*/  FADD.FTZ R237, R188, R237 ;  /* 0x000000edbced7221 */ /* 0x000fe20000010000 */
[C---:B------:R-:W-:Y:S01]  /*6320*/  FMUL.FTZ R219, R205.reuse, R219 ;  /* 0x000000dbcddb7220 */ /* 0x040fe20000410000 */
[----:B------:R-:W-:-:S02]  /*6330*/  FMUL.FTZ R236, R205, R213 ;  /* 0x000000d5cdec7220 */ /* 0x000fc40000410000 */
[----:B------:R-:W-:Y:S01]  /*6340*/  FMUL.FTZ R212, R205, R237 ;  /* 0x000000edcdd47220 */ /* 0x000fe20000410000 */
[C---:B------:R-:W-:Y:S01]  /*6350*/  FFMA.FTZ R219, R206.reuse, R217, -R219 ;  /* 0x000000d9cedb7223 */ /* 0x040fe200000108db */
[C---:B------:R-:W-:Y:S02]  /*6360*/  FFMA.FTZ R237, R206.reuse, R237, -R236 ;  /* 0x000000edceed7223 */ /* 0x040fe400000108ec */
[----:B------:R-:W-:Y:S01]  /*6370*/  FFMA.FTZ R213, R206, R213, R212 ;  /* 0x000000d5ced57223 */ /* 0x000fe200000100d4 */
[C---:B------:R-:W-:Y:S01]  /*6380*/  FMUL.FTZ R217, R207.reuse, R219 ;  /* 0x000000dbcfd97220 */ /* 0x040fe20000410000 */
[----:B------:R-:W-:Y:S02]  /*6390*/  FADD.FTZ R237, R192, R237 ;  /* 0x000000edc0ed7221 */ /* 0x000fe40000010000 */
[----:B------:R-:W-:Y:S01]  /*63a0*/  FADD.FTZ R213, R194, R213 ;  /* 0x000000d5c2d57221 */ /* 0x000fe20000010000 */
[-C--:B------:R-:W-:Y:S01]  /*63b0*/  FFMA.FTZ R217, R208, R239.reuse, R217 ;  /* 0x000000efd0d97223 */ /* 0x080fe200000100d9 */
[C---:B------:R-:W-:Y:S01]  /*63c0*/  FMUL.FTZ R239, R207.reuse, R239 ;  /* 0x000000efcfef7220 */ /* 0x040fe20000410000 */
[C---:B------:R-:W-:Y:S01]  /*63d0*/  FMUL.FTZ R212, R207.reuse, R237 ;  /* 0x000000edcfd47220 */ /* 0x040fe20000410000 */
[----:B------:R-:W-:-:S02]  /*63e0*/  FMUL.FTZ R236, R207, R213 ;  /* 0x000000d5cfec7220 */ /* 0x000fc40000410000 */
[C---:B------:R-:W-:Y:S01]  /*63f0*/  FFMA.FTZ R239, R208.reuse, R219, -R239 ;  /* 0x000000dbd0ef7223 */ /* 0x040fe200000108ef */
[C---:B------:R-:W-:Y:S01]  /*6400*/  FFMA.FTZ R219, R208.reuse, R213, R212 ;  /* 0x000000d5d0db7223 */ /* 0x040fe200000100d4 */
[----:B------:R-:W-:Y:S02]  /*6410*/  FFMA.FTZ R236, R208, R237, -R236 ;  /* 0x000000edd0ec7223 */ /* 0x000fe400000108ec */
[----:B------:R-:W-:Y:S01]  /*6420*/  FMUL.FTZ R213, R209, R239 ;  /* 0x000000efd1d57220 */ /* 0x000fe20000410000 */
[----:B------:R-:W-:Y:S01]  /*6430*/  FADD.FTZ R219, R196, R219 ;  /* 0x000000dbc4db7221 */ /* 0x000fe20000010000 */
[----:B------:R-:W-:Y:S02]  /*6440*/  FADD.FTZ R236, R195, R236 ;  /* 0x000000ecc3ec7221 */ /* 0x000fe40000010000 */
[-C--:B------:R-:W-:Y:S01]  /*6450*/  FFMA.FTZ R213, R210, R217.reuse, R213 ;  /* 0x000000d9d2d57223 */ /* 0x080fe200000100d5 */
[C---:B------:R-:W-:Y:S01]  /*6460*/  FMUL.FTZ R217, R209.reuse, R217 ;  /* 0x000000d9d1d97220 */ /* 0x040fe20000410000 */
[CC--:B------:R-:W-:Y:S01]  /*6470*/  FMUL.FTZ R238, R209.reuse, R236.reuse ;  /* 0x000000ecd1ee7220 */ /* 0x0c0fe20000410000 */
        /* <DEDUP_REMOVED lines=32> */
.L_x_16249:
[----:B------:R-:W-:Y:S05]  /*6680*/  BSYNC.RECONVERGENT B0 ;  /* 0x0000000000007941 */ /* 0x000fea0003800200 */
.L_x_16248:
        /* <DEDUP_REMOVED lines=23> */
.L_x_16251:
[----:B------:R-:W-:Y:S05]  /*6800*/  BSYNC.RECONVERGENT B0 ;  /* 0x0000000000007941 */ /* 0x000fea0003800200 */
.L_x_16250:
        /* <DEDUP_REMOVED lines=17> */
.L_x_16253:
[----:B------:R-:W-:Y:S05]  /*6920*/  BSYNC.RECONVERGENT B0 ;  /* 0x0000000000007941 */ /* 0x000fea0003800200 */
.L_x_16252:
        /* <DEDUP_REMOVED lines=17> */
.L_x_16255:
[----:B------:R-:W-:Y:S05]  /*6a40*/  BSYNC.RECONVERGENT B0 ;  /* 0x0000000000007941 */ /* 0x000fea0003800200 */
.L_x_16254:
        /* <DEDUP_REMOVED lines=17> */
.L_x_16257:
[----:B------:R-:W-:Y:S05]  /*6b60*/  BSYNC.RECONVERGENT B0 ;  /* 0x0000000000007941 */ /* 0x000fea0003800200 */
.L_x_16256:
[CC--:B----4-:R-:W-:Y:S01]  /*6b70*/  FMUL.FTZ R239, R35.reuse, R37.reuse ;  /* 0x0000002523ef7220 */ /* 0x0d0fe20000410000 */
[----:B------:R-:W-:Y:S01]  /*6b80*/  FMUL.FTZ R238, R34, R37 ;  /* 0x0000002522ee7220 */ /* 0x000fe20000410000 */
[----:B------:R-:W-:Y:S01]  /*6b90*/  SHFL.DOWN PT, R240, R212, 0x1, 0x1f ;  /* 0x08201f00d4f07f89 */ /* 0x000fe200000e0000 */
[----:B------:R-:W-:Y:S01]  /*6ba0*/  ISETP.NE.AND P1, PT, R156, 0x1f, PT ;  /* 0x0000001f9c00780c */ /* 0x000fe20003f25270 */
[-C--:B------:R-:W-:Y:S01]  /*6bb0*/  FFMA.FTZ R34, R34, R36.reuse, R239 ;  /* 0x0000002422227223 */ /* 0x080fe200000100ef */
[----:B------:R-:W-:Y:S01]  /*6bc0*/  FFMA.FTZ R35, R35, R36, -R238 ;  /* 0x0000002423237223 */ /* 0x000fe200000108ee */
[----:B0-----:R-:W-:Y:S01]  /*6bd0*/  SHFL.DOWN PT, R242, R217, 0x1, 0x1f ;  /* 0x08201f00d9f27f89 */ /* 0x001fe200000e0000 */
        /* <DEDUP_REMOVED lines=96> */
[-C--:B------:R-:W-:Y:S01]  /*71e0*/  FMUL.FTZ R202, R199, R193.reuse ;  /* 0x000000c1c7ca7220 */ /* 0x080fe20000410000 */
[----:B------:R-:W-:Y:S01]  /*71f0*/  FMUL.FTZ R236, R211, R92 ;  /* 0x0000005cd3ec7220 */ /* 0x000fe20000410000 */
[C---:B------:R-:W-:Y:S01]  /*7200*/  FMUL.FTZ R203, R205.reuse, R188 ;  /* 0x000000bccdcb7220 */ /* 0x040fe20000410000 */
[C---:B------:R-:W-:Y:S01]  /*7210*/  FFMA.FTZ R204, R200.reuse, R193, R201 ;  /* 0x000000c1c8cc7223 */ /* 0x040fe200000100c9 */
[-C--:B------:R-:W-:Y:S01]  /*7220*/  FMUL.FTZ R205, R205, R190.reuse ;  /* 0x000000becdcd7220 */ /* 0x080fe20000410000 */
[----:B------:R-:W-:Y:S01]  /*7230*/  FFMA.FTZ R199, R200, R191, -R202 ;  /* 0x000000bfc8c77223 */ /* 0x000fe200000108ca */
[C---:B------:R-:W-:Y:S01]  /*7240*/  FFMA.FTZ R203, R206.reuse, R190, R203 ;  /* 0x000000bececb7223 */ /* 0x040fe200000100cb */
[C---:B------:R-:W-:Y:S01]  /*7250*/  FFMA.FTZ R182, R97.reuse, R182, R204 ;  /* 0x000000b661b67223 */ /* 0x040fe200000100cc */
[----:B------:R-:W-:Y:S01]  /*7260*/  FFMA.FTZ R205, R206, R188, -R205 ;  /* 0x000000bccecd7223 */ /* 0x000fe200000108cd */
[----:B------:R-:W-:Y:S01]  /*7270*/  FFMA.FTZ R184, R97, R184, R199 ;  /* 0x000000b861b87223 */ /* 0x000fe200000100c7 */
[----:B------:R-:W-:Y:S01]  /*7280*/  FADD.FTZ R194, R194, R203 ;  /* 0x000000cbc2c27221 */ /* 0x000fe20000010000 */
[C---:B------:R-:W-:Y:S01]  /*7290*/  FMUL.FTZ R199, R197.reuse, R182 ;  /* 0x000000b6c5c77220 */ /* 0x040fe20000410000 */
[----:B------:R-:W-:Y:S01]  /*72a0*/  FADD.FTZ R192, R192, R205 ;  /* 0x000000cdc0c07221 */ /* 0x000fe20000010000 */
[----:B------:R-:W-:Y:S01]  /*72b0*/  FMUL.FTZ R197, R197, R184 ;  /* 0x000000b8c5c57220 */ /* 0x000fe20000410000 */
[----:B------:R-:W-:Y:S01]  /*72c0*/  FMUL.FTZ R201, R103, R96 ;  /* 0x0000006067c97220 */ /* 0x000fe20000410000 */
[C---:B------:R-:W-:Y:S01]  /*72d0*/  FFMA.FTZ R200, R198.reuse, R184, -R199 ;  /* 0x000000b8c6c87223 */ /* 0x040fe200000108c7 */
[C---:B------:R-:W-:Y:S01]  /*72e0*/  FMUL.FTZ R199, R207.reuse, R194 ;  /* 0x000000c2cfc77220 */ /* 0x040fe20000410000 */
[----:B------:R-:W-:Y:S01]  /*72f0*/  FMUL.FTZ R207, R207, R192 ;  /* 0x000000c0cfcf7220 */ /* 0x000fe20000410000 */
[----:B------:R-:W-:Y:S01]  /*7300*/  FFMA.FTZ R202, R198, R182, R197 ;  /* 0x000000b6c6ca7223 */ /* 0x000fe200000100c5 */
[----:B-1----:R-:W-:Y:S01]  /*7310*/  FMUL.FTZ R198, R212, R7 ;  /* 0x00000007d4c67220 */ /* 0x002fe20000410000 */
[C---:B------:R-:W-:Y:S01]  /*7320*/  FFMA.FTZ R204, R208.reuse, R192, -R199 ;  /* 0x000000c0d0cc7223 */ /* 0x040fe200000108c7 */
[----:B------:R-:W-:Y:S01]  /*7330*/  FFMA.FTZ R207, R208, R194, R207 ;  /* 0x000000c2d0cf7223 */ /* 0x000fe200000100cf */
[----:B------:R-:W-:Y:S01]  /*7340*/  FFMA.FTZ R218, R95, R218, R200 ;  /* 0x000000da5fda7223 */ /* 0x000fe200000100c8 */
[-C--:B--2---:R-:W-:Y:S01]  /*7350*/  FFMA.FTZ R200, R213, R6.reuse, -R198 ;  /* 0x00000006d5c87223 */ /* 0x084fe200000108c6 */
[----:B------:R-:W-:Y:S01]  /*7360*/  FADD.FTZ R195, R195, R204 ;  /* 0x000000ccc3c37221 */ /* 0x000fe20000010000 */
[----:B------:R-:W-:Y:S01]  /*7370*/  FADD.FTZ R196, R196, R207 ;  /* 0x000000cfc4c47221 */ /* 0x000fe20000010000 */
[C---:B------:R-:W-:Y:S01]  /*7380*/  FMUL.FTZ R198, R212.reuse, R6 ;  /* 0x00000006d4c67220 */ /* 0x040fe20000410000 */
[C---:B------:R-:W-:Y:S01]  /*7390*/  FMUL.FTZ R6, R212.reuse, R5 ;  /* 0x00000005d4067220 */ /* 0x040fe20000410000 */
[CC--:B------:R-:W-:Y:S01]  /*73a0*/  FMUL.FTZ R197, R209.reuse, R195.reuse ;  /* 0x000000c3d1c57220 */ /* 0x0c0fe20000410000 */
[----:B------:R-:W-:Y:S01]  /*73b0*/  FMUL.FTZ R204, R209, R196 ;  /* 0x000000c4d1cc7220 */ /* 0x000fe20000410000 */
[-C--:B------:R-:W-:Y:S01]  /*73c0*/  FMUL.FTZ R212, R212, R4.reuse ;  /* 0x00000004d4d47220 */ /* 0x080fe20000410000 */
[C---:B------:R-:W-:Y:S01]  /*73d0*/  FFMA.FTZ R4, R213.reuse, R4, -R6 ;  /* 0x00000004d5047223 */ /* 0x040fe20000010806 */
[C---:B------:R-:W-:Y:S01]  /*73e0*/  FFMA.FTZ R197, R210.reuse, R196, R197 ;  /* 0x000000c4d2c57223 */ /* 0x040fe200000100c5 */
[----:B------:R-:W-:Y:S01]  /*73f0*/  FFMA.FTZ R199, R210, R195, -R204 ;  /* 0x000000c3d2c77223 */ /* 0x000fe200000108cc */
[----:B------:R-:W-:Y:S01]  /*7400*/  FFMA.FTZ R204, R213, R7, R198 ;  /* 0x00000007d5cc7223 */ /* 0x000fe200000100c6 */
[----:B0-----:R-:W-:Y:S01]  /*7410*/  FADD.FTZ R6, R217, R200 ;  /* 0x000000c8d9067221 */ /* 0x001fe20000010000 */
[----:B------:R-:W-:Y:S01]  /*7420*/  FADD.FTZ R198, R180, R197 ;  /* 0x000000c5b4c67221 */ /* 0x000fe20000010000 */
[----:B------:R-:W-:Y:S01]  /*7430*/  FADD.FTZ R178, R178, R199 ;  /* 0x000000c7b2b27221 */ /* 0x000fe20000010000 */
[-C--:B------:R-:W-:Y:S01]  /*7440*/  FFMA.FTZ R197, R171, -R201.reuse, R224 ;  /* 0x800000c9abc57223 */ /* 0x080fe200000100e0 */
[----:B------:R-:W-:Y:S01]  /*7450*/  FFMA.FTZ R180, -R173, R201, R36 ;  /* 0x000000c9adb47223 */ /* 0x000fe20000010124 */
[-C--:B------:R-:W-:Y:S01]  /*7460*/  FMUL.FTZ R200, R198, R96.reuse ;  /* 0x00000060c6c87220 */ /* 0x080fe20000410000 */
[----:B------:R-:W-:Y:S01]  /*7470*/  FMUL.FTZ R206, R178, R96 ;  /* 0x00000060b2ce7220 */ /* 0x000fe20000410000 */
[----:B------:R-:W-:Y:S01]  /*7480*/  FFMA.FTZ R5, R213, R5, R212 ;  /* 0x00000005d5057223 */ /* 0x000fe200000100d4 */
[----:B---3--:R-:W-:Y:S01]  /*7490*/  FADD.FTZ R7, R219, R204 ;  /* 0x000000ccdb077221 */ /* 0x008fe20000010000 */
[C---:B------:R-:W-:Y:S01]  /*74a0*/  FMUL.FTZ R199, R197.reuse, R200 ;  /* 0x000000c8c5c77220 */ /* 0x040fe20000410000 */
[-C--:B------:R-:W-:Y:S01]  /*74b0*/  FMUL.FTZ R205, R197, R206.reuse ;  /* 0x000000cec5cd7220 */ /* 0x080fe20000410000 */
[CC--:B------:R-:W-:Y:S01]  /*74c0*/  FMUL.FTZ R201, R103.reuse, R206.reuse ;  /* 0x000000ce67c97220 */ /* 0x0c0fe20000410000 */
[-C--:B------:R-:W-:Y:S01]  /*74d0*/  FMUL.FTZ R203, R196, R93.reuse ;  /* 0x0000005dc4cb7220 */ /* 0x080fe20000410000 */
[----:B------:R-:W-:Y:S01]  /*74e0*/  FFMA.FTZ R206, R180, R206, -R199 ;  /* 0x000000ceb4ce7223 */ /* 0x000fe200000108c7 */
[----:B------:R-:W-:Y:S01]  /*74f0*/  FMUL.FTZ R199, R102, R93 ;  /* 0x0000005d66c77220 */ /* 0x000fe20000410000 */
[----:B------:R0:W-:Y:S01]  /*7500*/  @!P1 STS.128 [UR7+0x3650], R4 ;  /* 0x00365004ff009988 */ /* 0x0001e20008000c07 */
[-C--:B------:R-:W-:Y:S01]  /*7510*/  FFMA.FTZ R205, R180, R200.reuse, R205 ;  /* 0x000000c8b4cd7223 */ /* 0x080fe200000100cd */
[----:B------:R-:W-:Y:S01]  /*7520*/  FMUL.FTZ R200, R103, R200 ;  /* 0x000000c867c87220 */ /* 0x000fe20000410000 */
[----:B------:R-:W-:Y:S01]  /*7530*/  FFMA.FTZ R176, R95, R176, R202 ;  /* 0x000000b05fb07223 */ /* 0x000fe200000100ca */
[----:B------:R-:W-:Y:S01]  /*7540*/  FMUL.FTZ R202, R194, R94 ;  /* 0x0000005ec2ca7220 */ /* 0x000fe20000410000 */
[----:B------:R-:W-:Y:S01]  /*7550*/  FMUL.FTZ R209, R102, R203 ;  /* 0x000000cb66d17220 */ /* 0x000fe20000410000 */
[----:B------:R-:W-:Y:S01]  /*7560*/  FMUL.FTZ R234, R186, R92 ;  /* 0x0000005cbaea7220 */ /* 0x000fe20000410000 */
[----:B------:R1:W-:Y:S01]  /*7570*/  STS [R141], R200 ;  /* 0x000000c88d007388 */ /* 0x0003e20000000800 */
[----:B------:R-:W-:Y:S01]  /*7580*/  FMUL.FTZ R213, R101, R202 ;  /* 0x000000ca65d57220 */ /* 0x000fe20000410000 */
[----:B------:R-:W-:Y:S01]  /*7590*/  FMUL.FTZ R231, R188, R91 ;  /* 0x0000005bbce77220 */ /* 0x000fe20000410000 */
[----:B------:R-:W-:Y:S01]  /*75a0*/  FMUL.FTZ R235, R99, R234 ;  /* 0x000000ea63eb7220 */ /* 0x000fe20000410000 */
        /* <DEDUP_REMOVED lines=8> */
[-C--:B------:R-:W-:Y:S01]  /*7630*/  FMUL.FTZ R207, R7, R5.reuse ;  /* 0x0000000507cf7220 */ /* 0x080fe20000410000 */
[----:B------:R-:W-:Y:S01]  /*7640*/  FFMA.FTZ R204, R177, -R4, R230 ;  /* 0x80000004b1cc7223 */ /* 0x000fe200000100e6 */
        /* <DEDUP_REMOVED lines=24> */
[----:B------:R-:W-:Y:S01]  /*77d0*/  FADD.FTZ R234, RZ, R205 ;  /* 0x000000cdffea7221 */ /* 0x000fe20000010000 */
[----:B-1----:R-:W-:Y:S01]  /*77e0*/  FMUL.FTZ R5, R190, R91 ;  /* 0x0000005bbe057220 */ /* 0x002fe20000410000 */
[----:B------:R-:W-:Y:S01]  /*77f0*/  FADD.FTZ R205, RZ, R206 ;  /* 0x000000ceffcd7221 */ /* 0x000fe20000010000 */
[----:B------:R0:W-:Y:S01]  /*7800*/  STS [R140+0x14], R217 ;  /* 0x000014d98c007388 */ /* 0x0001e20000000800 */
[----:B------:R-:W-:Y:S01]  /*7810*/  FADD.FTZ R234, R234, R207 ;  /* 0x000000cfeaea7221 */ /* 0x000fe20000010000 */
[C---:B------:R-:W-:Y:S01]  /*7820*/  FMUL.FTZ R4, R201.reuse, R5 ;  /* 0x00000005c9047220 */ /* 0x040fe20000410000 */
[----:B--2---:R-:W-:Y:S01]  /*7830*/  FMUL.FTZ R213, R201, R231 ;  /* 0x000000e7c9d57220 */ /* 0x004fe20000410000 */
[----:B------:R-:W-:Y:S01]  /*7840*/  FMUL.FTZ R233, R100, R5 ;  /* 0x0000000564e97220 */ /* 0x000fe20000410000 */
[----:B------:R-:W-:Y:S01]  /*7850*/  FADD.FTZ R234, R234, R209 ;  /* 0x000000d1eaea7221 */ /* 0x000fe20000010000 */
[----:B------:R-:W-:Y:S01]  /*7860*/  FFMA.FTZ R219, R202, R231, -R4 ;  /* 0x000000e7cadb7223 */ /* 0x000fe20000010804 */
[----:B------:R-:W-:Y:S01]  /*7870*/  FMUL.FTZ R4, R98, R89 ;  /* 0x0000005962047220 */ /* 0x000fe20000410000 */
[----:B------:R-:W-:Y:S01]  /*7880*/  FFMA.FTZ R213, R202, R5, R213 ;  /* 0x00000005cad57223 */ /* 0x000fe200000100d5 */
[----:B------:R-:W-:Y:S01]  /*7890*/  FADD.FTZ R205, R205, R208 ;  /* 0x000000d0cdcd7221 */ /* 0x000fe20000010000 */
[----:B0-----:R-:W-:Y:S01]  /*78a0*/  FFMA.FTZ R217, R199, R236, -R238 ;  /* 0x000000ecc7d97223 */ /* 0x001fe200000108ee */
[-C--:B------:R-:W-:Y:S01]  /*78b0*/  FFMA.FTZ R5, -R172, R4.reuse, R191 ;  /* 0x00000004ac057223 */ /* 0x080fe200000101bf */
[----:B------:R-:W-:Y:S01]  /*78c0*/  FFMA.FTZ R4, R174, -R4, R193 ;  /* 0x80000004ae047223 */ /* 0x000fe200000100c1 */
[----:B------:R-:W-:Y:S01]  /*78d0*/  FADD.FTZ R213, R234, R213 ;  /* 0x000000d5ead57221 */ /* 0x000fe20000010000 */
[----:B------:R-:W-:Y:S01]  /*78e0*/  FADD.FTZ R210, R205, R210 ;  /* 0x000000d2cdd27221 */ /* 0x000fe20000010000 */
[-C--:B------:R-:W-:Y:S01]  /*78f0*/  FMUL.FTZ R234, R228, R90.reuse ;  /* 0x0000005ae4ea7220 */ /* 0x080fe20000410000 */
[C---:B------:R-:W-:Y:S01]  /*7900*/  FMUL.FTZ R206, R4.reuse, R241 ;  /* 0x000000f104ce7220 */ /* 0x040fe20000410000 */
[-C--:B------:R-:W-:Y:S01]  /*7910*/  FMUL.FTZ R208, R4, R239.reuse ;  /* 0x000000ef04d07220 */ /* 0x080fe20000410000 */
[----:B------:R-:W-:Y:S01]  /*7920*/  FADD.FTZ R212, R213, R212 ;  /* 0x000000d4d5d47221 */ /* 0x000fe20000010000 */
[----:B------:R-:W-:Y:S01]  /*7930*/  FADD.FTZ R210, R210, R219 ;  /* 0x000000dbd2d27221 */ /* 0x000fe20000010000 */
[C---:B------:R-:W-:Y:S01]  /*7940*/  FFMA.FTZ R207, R5.reuse, R239, R206 ;  /* 0x000000ef05cf7223 */ /* 0x040fe200000100ce */
[----:B------:R-:W-:Y:S01]  /*7950*/  FFMA.FTZ R209, R5, R241, -R208 ;  /* 0x000000f105d17223 */ /* 0x000fe200000108d0 */
[-C--:B------:R-:W-:Y:S01]  /*7960*/  FMUL.FTZ R208, R97, R90.reuse ;  /* 0x0000005a61d07220 */ /* 0x080fe20000410000 */
[----:B------:R-:W-:Y:S01]  /*7970*/  FMUL.FTZ R206, R226, R90 ;  /* 0x0000005ae2ce7220 */ /* 0x000fe20000410000 */
[----:B------:R-:W-:Y:S01]  /*7980*/  FADD.FTZ R212, R212, R207 ;  /* 0x000000cfd4d47221 */ /* 0x000fe20000010000 */
[----:B------:R-:W-:Y:S01]  /*7990*/  FMUL.FTZ R231, R100, R231 ;  /* 0x000000e764e77220 */ /* 0x000fe20000410000 */
[-C--:B------:R-:W-:Y:S01]  /*79a0*/  FFMA.FTZ R207, R185, -R208.reuse, R182 ;  /* 0x800000d0b9cf7223 */ /* 0x080fe200000100b6 */
[----:B------:R-:W-:Y:S01]  /*79b0*/  FADD.FTZ R210, R210, R217 ;  /* 0x000000d9d2d27221 */ /* 0x000fe20000010000 */
[----:B------:R-:W-:Y:S01]  /*79c0*/  FFMA.FTZ R208, -R183, R208, R184 ;  /* 0x000000d0b7d07223 */ /* 0x000fe200000101b8 */
[----:B------:R-:W-:Y:S01]  /*79d0*/  FMUL.FTZ R236, R30, R88 ;  /* 0x000000581eec7220 */ /* 0x000fe20000410000 */
[C---:B------:R-:W-:Y:S01]  /*79e0*/  FMUL.FTZ R213, R207.reuse, R234 ;  /* 0x000000eacfd57220 */ /* 0x040fe20000410000 */
[----:B------:R-:W-:Y:S01]  /*79f0*/  FMUL.FTZ R217, R207, R206 ;  /* 0x000000cecfd97220 */ /* 0x000fe20000410000 */
[----:B------:R-:W-:Y:S01]  /*7a00*/  FMUL.FTZ R238, R229, R88 ;  /* 0x00000058e5ee7220 */ /* 0x000fe20000410000 */
[----:B------:R0:W-:Y:S01]  /*7a10*/  STS [R140+0x1c], R231 ;  /* 0x00001ce78c007388 */ /* 0x0001e20000000800 */
[----:B------:R-:W-:Y:S01]  /*7a20*/  FFMA.FTZ R213, R208, R206, R213 ;  /* 0x000000ced0d57223 */ /* 0x000fe200000100d5 */
[C---:B------:R-:W-:Y:S01]  /*7a30*/  FMUL.FTZ R239, R98.reuse, R239 ;  /* 0x000000ef62ef7220 */ /* 0x040fe20000410000 */
[----:B------:R-:W-:Y:S01]  /*7a40*/  FMUL.FTZ R241, R98, R241 ;  /* 0x000000f162f17220 */ /* 0x000fe20000410000 */
[----:B------:R1:W-:Y:S01]  /*7a50*/  STS [R140+0x18], R233 ;  /* 0x000018e98c007388 */ /* 0x0003e20000000800 */
[----:B------:R-:W-:Y:S01]  /*7a60*/  FADD.FTZ R205, R210, R209 ;  /* 0x000000d1d2cd7221 */ /* 0x000fe20000010000 */
[----:B------:R-:W-:Y:S01]  /*7a70*/  FMUL.FTZ R210, R95, R88 ;  /* 0x000000585fd27220 */ /* 0x000fe20000410000 */
[----:B------:R-:W-:Y:S01]  /*7a80*/  FADD.FTZ R212, R212, R213 ;  /* 0x000000d5d4d47221 */ /* 0x000fe20000010000 */
[----:B------:R2:W-:Y:S01]  /*7a90*/  STS [R140+0x20], R235 ;  /* 0x000020eb8c007388 */ /* 0x0005e20000000800 */
[----:B------:R-:W-:Y:S01]  /*7aa0*/  FMUL.FTZ R37, R70, -R37 ;  /* 0x8000002546257220 */ /* 0x000fe20000410000 */
[C---:B0-----:R-:W-:Y:S01]  /*7ab0*/  FMUL.FTZ R231, R97.reuse, R206 ;  /* 0x000000ce61e77220 */ /* 0x041fe20000410000 */
[-C--:B------:R-:W-:Y:S01]  /*7ac0*/  FFMA.FTZ R206, R208, R234.reuse, -R217 ;  /* 0x000000ead0ce7223 */ /* 0x080fe200000108d9 */
[----:B------:R-:W-:Y:S01]  /*7ad0*/  FMUL.FTZ R217, R97, R234 ;  /* 0x000000ea61d97220 */ /* 0x000fe20000410000 */
[----:B------:R-:W-:Y:S01]  /*7ae0*/  STS [R140+0x24], R237 ;  /* 0x000024ed8c007388 */ /* 0x000fe20000000800 */
[----:B-1----:R-:W-:Y:S01]  /*7af0*/  FMUL.FTZ R233, R95, R236 ;  /* 0x000000ec5fe97220 */ /* 0x002fe20000410000 */
[-C--:B------:R-:W-:Y:S01]  /*7b00*/  FFMA.FTZ R209, R189, -R210.reuse, R176 ;  /* 0x800000d2bdd17223 */ /* 0x080fe200000100b0 */
[----:B------:R-:W-:Y:S01]  /*7b10*/  FFMA.FTZ R210, -R187, R210, R218 ;  /* 0x000000d2bbd27223 */ /* 0x000fe200000101da */
[----:B------:R-:W-:Y:S01]  /*7b20*/  STS [R140+0x28], R239 ;  /* 0x000028ef8c007388 */ /* 0x000fe20000000800 */
[-C--:B--2---:R-:W-:Y:S01]  /*7b30*/  FMUL.FTZ R235, R95, R238.reuse ;  /* 0x000000ee5feb7220 */ /* 0x084fe20000410000 */
[----:B------:R-:W-:Y:S01]  /*7b40*/  FMUL.FTZ R219, R209, R238 ;  /* 0x000000eed1db7220 */ /* 0x000fe20000410000 */
[----:B------:R-:W-:Y:S01]  /*7b50*/  FADD.FTZ R206, R205, R206 ;  /* 0x000000cecdce7221 */ /* 0x000fe20000010000 */
[----:B------:R-:W-:Y:S01]  /*7b60*/  STS [R140+0x2c], R241 ;  /* 0x00002cf18c007388 */ /* 0x000fe20000000800 */
[----:B------:R-:W-:Y:S01]  /*7b70*/  FMUL.FTZ R234, R71, R36 ;  /* 0x0000002447ea7220 */ /* 0x000fe20000410000 */
[----:B------:R-:W-:Y:S01]  /*7b80*/  FFMA.FTZ R219, R210, R236, R219 ;  /* 0x000000ecd2db7223 */ /* 0x000fe200000100db */
[C---:B------:R-:W-:Y:S01]  /*7b90*/  FMUL.FTZ R227, R68.reuse, R227 ;  /* 0x000000e344e37220 */ /* 0x040fe20000410000 */
[----:B------:R0:W-:Y:S01]  /*7ba0*/  STS [R140+0x30], R231 ;  /* 0x000030e78c007388 */ /* 0x0001e20000000800 */
[----:B------:R-:W-:Y:S01]  /*7bb0*/  FMUL.FTZ R225, R68, -R225 ;  /* 0x800000e144e17220 */ /* 0x000fe20000410000 */
[----:B------:R-:W-:Y:S01]  /*7bc0*/  FADD.FTZ R205, R212, R219 ;  /* 0x000000dbd4cd7221 */ /* 0x000fe20000010000 */
[C---:B------:R-:W-:Y:S01]  /*7bd0*/  FMUL.FTZ R232, R69.reuse, R232 ;  /* 0x000000e845e87220 */ /* 0x040fe20000410000 */
[----:B------:R-:W-:Y:S01]  /*7be0*/  STS [R140+0x34], R217 ;  /* 0x000034d98c007388 */ /* 0x000fe20000000800 */
[----:B------:R-:W-:Y:S01]  /*7bf0*/  FMUL.FTZ R230, R69, -R230 ;  /* 0x800000e645e67220 */ /* 0x000fe20000410000 */
[C---:B------:R-:W-:Y:S01]  /*7c00*/  FMUL.FTZ R220, R67.reuse, R220 ;  /* 0x000000dc43dc7220 */ /* 0x040fe20000410000 */
[----:B------:R-:W-:Y:S01]  /*7c10*/  FMUL.FTZ R222, R67, -R222 ;  /* 0x800000de43de7220 */ /* 0x000fe20000410000 */
[----:B------:R-:W-:Y:S01]  /*7c20*/  STS [R140+0x38], R233 ;  /* 0x000038e98c007388 */ /* 0x000fe20000000800 */
[C---:B------:R-:W-:Y:S01]  /*7c30*/  FMUL.FTZ R191, R66.reuse, R191 ;  /* 0x000000bf42bf7220 */ /* 0x040fe20000410000 */
[----:B0-----:R-:W-:Y:S01]  /*7c40*/  FMUL.FTZ R231, R209, R236 ;  /* 0x000000ecd1e77220 */ /* 0x001fe20000410000 */
[----:B------:R-:W-:Y:S01]  /*7c50*/  FMUL.FTZ R193, R66, -R193 ;  /* 0x800000c142c17220 */ /* 0x000fe20000410000 */
[----:B------:R-:W-:Y:S01]  /*7c60*/  STS [R140+0x3c], R235 ;  /* 0x00003ceb8c007388 */ /* 0x000fe20000000800 */
[----:B------:R-:W-:Y:S01]  /*7c70*/  FMUL.FTZ R218, R64, R218 ;  /* 0x000000da40da7220 */ /* 0x000fe20000410000 */
[----:B------:R-:W-:Y:S01]  /*7c80*/  FFMA.FTZ R231, R210, R238, -R231 ;  /* 0x000000eed2e77223 */ /* 0x000fe200000108e7 */
[----:B------:R-:W-:Y:S01]  /*7c90*/  FMUL.FTZ R176, R64, -R176 ;  /* 0x800000b040b07220 */ /* 0x000fe20000410000 */
[----:B------:R-:W-:Y:S02]  /*7ca0*/  BAR.SYNC.DEFER_BLOCKING 0x0 ;  /* 0x0000000000007b1d */ /* 0x000fe40000010000 */
[----:B------:R-:W-:-:S04]  /*7cb0*/  FADD.FTZ R206, R206, R231 ;  /* 0x000000e7cece7221 */ /* 0x000fc80000010000 */
        /* <DEDUP_REMOVED lines=43> */
.L_x_16259:
[----:B------:R-:W-:Y:S05]  /*7f70*/  BSYNC.RECONVERGENT B0 ;  /* 0x0000000000007941 */ /* 0x000fea0003800200 */
.L_x_16258:
        /* <DEDUP_REMOVED lines=10> */
.L_x_16261:
[----:B------:R-:W-:Y:S05]  /*8020*/  BSYNC.RECONVERGENT B0 ;  /* 0x0000000000007941 */ /* 0x000fea0003800200 */
.L_x_16260:
[----:B01----:R0:W1:Y:S01]  /*8030*/  LDS R191, [R138+0x940] ;  /* 0x000940008abf7984 */ /* 0x0030620000000800 */
[----:B------:R-:W-:Y:S04]  /*8040*/  BSSY.RECONVERGENT B0, `(.L_x_16262) ;  /* 0x0000004000007945 */ /* 0x000fe80003800200 */
[----:B------:R-:W-:Y:S05]  /*8050*/  @!P2 BRA `(.L_x_16263) ;  /* 0x000000000008a947 */ /* 0x000fea0003800000 */
[----:B------:R2:W-:Y:S04]  /*8060*/  REDG.E.ADD.F32.FTZ.RN.STRONG.GPU desc[UR16][R32.64+0x100], R219 ;  /* 0x000100db200079a6 */ /* 0x0005e8000c12f310 */
[----:B-1----:R2:W-:Y:S02]  /*8070*/  REDG.E.ADD.F32.FTZ.RN.STRONG.GPU desc[UR16][R34.64+0x100], R191 ;  /* 0x000100bf220079a6 */ /* 0x0025e4000c12f310 */
.L_x_16263:
[----:B------:R-:W-:Y:S05]  /*8080*/  BSYNC.RECONVERGENT B0 ;  /* 0x0000000000007941 */ /* 0x000fea0003800200 */
.L_x_16262:
[----:B-12---:R1:W2:Y:S01]  /*8090*/  LDS R191, [R137+0x9c0] ;  /* 0x0009c00089bf7984 */ /* 0x0062a20000000800 */
[----:B------:R-:W-:Y:S04]  /*80a0*/  BSSY.RECONVERGENT B0, `(.L_x_16264) ;  /* 0x0000004000007945 */ /* 0x000fe80003800200 */
[----:B------:R-:W-:Y:S05]  /*80b0*/  @!P3 BRA `(.L_x_16265) ;  /* 0x000000000008b947 */ /* 0x000fea0003800000 */
[----:B------:R3:W-:Y:S04]  /*80c0*/  REDG.E.ADD.F32.FTZ.RN.STRONG.GPU desc[UR16][R32.64+0x180], R231 ;  /* 0x000180e7200079a6 */ /* 0x0007e8000c12f310 */
[----:B--2---:R3:W-:Y:S02]  /*80d0*/  REDG.E.ADD.F32.FTZ.RN.STRONG.GPU desc[UR16][R34.64+0x180], R191 ;  /* 0x000180bf220079a6 */ /* 0x0047e4000c12f310 */
.L_x_16265:
[----:B------:R-:W-:Y:S05]  /*80e0*/  BSYNC.RECONVERGENT B0 ;  /* 0x0000000000007941 */ /* 0x000fea0003800200 */
.L_x_16264:
[----:B--23--:R2:W3:Y:S01]  /*80f0*/  LDS R191, [R136+0xa40] ;  /* 0x000a400088bf7984 */ /* 0x00c4e20000000800 */
[----:B------:R-:W-:Y:S04]  /*8100*/  BSSY.RECONVERGENT B0, `(.L_x_16266) ;  /* 0x0000004000007945 */ /* 0x000fe80003800200 */
[----:B------:R-:W-:Y:S05]  /*8110*/  @!P4 BRA `(.L_x_16267) ;  /* 0x000000000008c947 */ /* 0x000fea0003800000 */
[----:B------:R4:W-:Y:S04]  /*8120*/  REDG.E.ADD.F32.FTZ.RN.STRONG.GPU desc[UR16][R32.64+0x200], R233 ;  /* 0x000200e9200079a6 */ /* 0x0009e8000c12f310 */
[----:B---3--:R4:W-:Y:S02]  /*8130*/  REDG.E.ADD.F32.FTZ.RN.STRONG.GPU desc[UR16][R34.64+0x200], R191 ;  /* 0x000200bf220079a6 */ /* 0x0089e4000c12f310 */
.L_x_16267:
[----:B------:R-:W-:Y:S05]  /*8140*/  BSYNC.RECONVERGENT B0 ;  /* 0x0000000000007941 */ /* 0x000fea0003800200 */
.L_x_16266:
[----:B---34-:R3:W4:Y:S01]  /*8150*/  LDS R191, [R135+0xac0] ;  /* 0x000ac00087bf7984 */ /* 0x0187220000000800 */
[----:B------:R-:W-:Y:S04]  /*8160*/  BSSY.RECONVERGENT B0, `(.L_x_16268) ;  /* 0x0000004000007945 */ /* 0x000fe80003800200 */
[----:B------:R-:W-:Y:S05]  /*8170*/  @!P5 BRA `(.L_x_16269) ;  /* 0x000000000008d947 */ /* 0x000fea0003800000 */
[----:B------:R0:W-:Y:S04]  /*8180*/  REDG.E.ADD.F32.FTZ.RN.STRONG.GPU desc[UR16][R32.64+0x280], R235 ;  /* 0x000280eb200079a6 */ /* 0x0001e8000c12f310 */
[----:B----4-:R0:W-:Y:S02]  /*8190*/  REDG.E.ADD.F32.FTZ.RN.STRONG.GPU desc[UR16][R34.64+0x280], R191 ;  /* 0x000280bf220079a6 */ /* 0x0101e4000c12f310 */
.L_x_16269:
[----:B------:R-:W-:Y:S05]  /*81a0*/  BSYNC.RECONVERGENT B0 ;  /* 0x0000000000007941 */ /* 0x000fea0003800200 */
.L_x_16268:
        /* <DEDUP_REMOVED lines=10> */
.L_x_16271:
[----:B------:R-:W-:Y:S05]  /*8250*/  BSYNC.RECONVERGENT B0 ;  /* 0x0000000000007941 */ /* 0x000fea0003800200 */
.L_x_16270:
[----:B0---4-:R0:W4:Y:S01]  /*8260*/  LDS R191, [R133+0xbc0] ;  /* 0x000bc00085bf7984 */ /* 0x0111220000000800 */
[----:B------:R-:W-:Y:S04]  /*8270*/  BSSY.RECONVERGENT B0, `(.L_x_16272) ;  /* 0x0000004000007945 */ /* 0x000fe80003800200 */
[----:B------:R-:W-:Y:S05]  /*8280*/  @!P2 BRA `(.L_x_16273) ;  /* 0x000000000008a947 */ /* 0x000fea0003800000 */
[----:B------:R0:W-:Y:S04]  /*8290*/  REDG.E.ADD.F32.FTZ.RN.STRONG.GPU desc[UR16][R32.64+0x380], R239 ;  /* 0x000380ef200079a6 */ /* 0x0001e8000c12f310 */
[----:B----4-:R0:W-:Y:S02]  /*82a0*/  REDG.E.ADD.F32.FTZ.RN.STRONG.GPU desc[UR16][R34.64+0x380], R191 ;  /* 0x000380bf220079a6 */ /* 0x0101e4000c12f310 */
.L_x_16273:
[----:B------:R-:W-:Y:S05]  /*82b0*/  BSYNC.RECONVERGENT B0 ;  /* 0x0000000000007941 */ /* 0x000fea0003800200 */
.L_x_16272:
[----:B0---4-:R0:W4:Y:S01]  /*82c0*/  LDS R191, [R132+0xc40] ;  /* 0x000c400084bf7984 */ /* 0x0111220000000800 */
[----:B------:R-:W-:Y:S04]  /*82d0*/  BSSY.RECONVERGENT B0, `(.L_x_16274) ;  /* 0x0000004000007945 */ /* 0x000fe80003800200 */
[----:B------:R-:W-:Y:S05]  /*82e0*/  @!P3 BRA `(.L_x_16275) ;  /* 0x000000000008b947 */ /* 0x000fea0003800000 */
[----:B------:R0:W-:Y:S04]  /*82f0*/  REDG.E.ADD.F32.FTZ.RN.STRONG.GPU desc[UR16][R32.64+0x400], R241 ;  /* 0x000400f1200079a6 */ /* 0x0001e8000c12f310 */
[----:B----4-:R0:W-:Y:S02]  /*8300*/  REDG.E.ADD.F32.FTZ.RN.STRONG.GPU desc[UR16][R34.64+0x400], R191 ;  /* 0x000400bf220079a6 */ /* 0x0101e4000c12f310 */
.L_x_16275:
[----:B------:R-:W-:Y:S05]  /*8310*/  BSYNC.RECONVERGENT B0 ;  /* 0x0000000000007941 */ /* 0x000fea0003800200 */
.L_x_16274:
[----:B0---4-:R0:W4:Y:S01]  /*8320*/  LDS R191, [R131+0xcc0] ;  /* 0x000cc00083bf7984 */ /* 0x0111220000000800 */
[----:B------:R-:W-:Y:S04]  /*8330*/  BSSY.RECONVERGENT B0, `(.L_x_16276) ;  /* 0x0000004000007945 */ /* 0x000fe80003800200 */
[----:B------:R-:W-:Y:S05]  /*8340*/  @!P4 BRA `(.L_x_16277) ;  /* 0x000000000008c947 */ /* 0x000fea0003800000 */
[----:B------:R0:W-:Y:S04]  /*8350*/  REDG.E.ADD.F32.FTZ.RN.STRONG.GPU desc[UR16][R32.64+0x480], R243 ;  /* 0x000480f3200079a6 */ /* 0x0001e8000c12f310 */
[----:B----4-:R0:W-:Y:S02]  /*8360*/  REDG.E.ADD.F32.FTZ.RN.STRONG.GPU desc[UR16][R34.64+0x480], R191 ;  /* 0x000480bf220079a6 */ /* 0x0101e4000c12f310 */
.L_x_16277:
[----:B------:R-:W-:Y:S05]  /*8370*/  BSYNC.RECONVERGENT B0 ;  /* 0x0000000000007941 */ /* 0x000fea0003800200 */
.L_x_16276:
[----:B0---4-:R0:W4:Y:S01]  /*8380*/  LDS R191, [R130+0xd40] ;  /* 0x000d400082bf7984 */ /* 0x0111220000000800 */
[----:B------:R-:W-:Y:S04]  /*8390*/  BSSY.RECONVERGENT B0, `(.L_x_16278) ;  /* 0x0000004000007945 */ /* 0x000fe80003800200 */
[----:B------:R-:W-:Y:S05]  /*83a0*/  @!P5 BRA `(.L_x_16279) ;  /* 0x000000000008d947 */ /* 0x000fea0003800000 */
[----:B------:R0:W-:Y:S04]  /*83b0*/  REDG.E.ADD.F32.FTZ.RN.STRONG.GPU desc[UR16][R32.64+0x500], R245 ;  /* 0x000500f5200079a6 */ /* 0x0001e8000c12f310 */
[----:B----4-:R0:W-:Y:S02]  /*83c0*/  REDG.E.ADD.F32.FTZ.RN.STRONG.GPU desc[UR16][R34.64+0x500], R191 ;  /* 0x000500bf220079a6 */ /* 0x0101e4000c12f310 */
.L_x_16279:
[----:B------:R-:W-:Y:S05]  /*83d0*/  BSYNC.RECONVERGENT B0 ;  /* 0x0000000000007941 */ /* 0x000fea0003800200 */
.L_x_16278:
        /* <DEDUP_REMOVED lines=10> */
.L_x_16281:
[----:B------:R-:W-:Y:S05]  /*8480*/  BSYNC.RECONVERGENT B0 ;  /* 0x0000000000007941 */ /* 0x000fea0003800200 */
.L_x_16280:
[----:B------:R0:W0:Y:S01]  /*8490*/  LDS R37, [R128+0xe40] ;  /* 0x000e400080257984 */ /* 0x0000220000000800 */
[----:B------:R-:W-:Y:S04]  /*84a0*/  BSSY.RECONVERGENT B0, `(.L_x_16282) ;  /* 0x0000004000007945 */ /* 0x000fe80003800200 */
[----:B------:R-:W-:Y:S05]  /*84b0*/  @!P2 BRA `(.L_x_16283) ;  /* 0x000000000008a947 */ /* 0x000fea0003800000 */
[----:B------:R1:W-:Y:S04]  /*84c0*/  REDG.E.ADD.F32.FTZ.RN.STRONG.GPU desc[UR16][R32.64+0x600], R249 ;  /* 0x000600f9200079a6 */ /* 0x0003e8000c12f310 */
[----:B0-----:R1:W-:Y:S02]  /*84d0*/  REDG.E.ADD.F32.FTZ.RN.STRONG.GPU desc[UR16][R34.64+0x600], R37 ;  /* 0x00060025220079a6 */ /* 0x0013e4000c12f310 */
.L_x_16283:
[----:B------:R-:W-:Y:S05]  /*84e0*/  BSYNC.RECONVERGENT B0 ;  /* 0x0000000000007941 */ /* 0x000fea0003800200 */
.L_x_16282:
[----:B01----:R0:W1:Y:S01]  /*84f0*/  LDS R37, [R127+0xec0] ;  /* 0x000ec0007f257984 */ /* 0x0030620000000800 */
[----:B------:R-:W-:Y:S04]  /*8500*/  BSSY.RECONVERGENT B0, `(.L_x_16284) ;  /* 0x0000004000007945 */ /* 0x000fe80003800200 */
[----:B------:R-:W-:Y:S05]  /*8510*/  @!P3 BRA `(.L_x_16285) ;  /* 0x000000000008b947 */ /* 0x000fea0003800000 */
[----:B------:R0:W-:Y:S04]  /*8520*/  REDG.E.ADD.F32.FTZ.RN.STRONG.GPU desc[UR16][R32.64+0x680], R251 ;  /* 0x000680fb200079a6 */ /* 0x0001e8000c12f310 */
[----:B-1----:R0:W-:Y:S02]  /*8530*/  REDG.E.ADD.F32.FTZ.RN.STRONG.GPU desc[UR16][R34.64+0x680], R37 ;  /* 0x00068025220079a6 */ /* 0x0021e4000c12f310 */
.L_x_16285:
[----:B------:R-:W-:Y:S05]  /*8540*/  BSYNC.RECONVERGENT B0 ;  /* 0x0000000000007941 */ /* 0x000fea0003800200 */
.L_x_16284:
[----:B01----:R0:W1:Y:S01]  /*8550*/  LDS R37, [R125+0xf40] ;  /* 0x000f40007d257984 */ /* 0x0030620000000800 */
[----:B------:R-:W-:Y:S04]  /*8560*/  BSSY.RECONVERGENT B0, `(.L_x_16286) ;  /* 0x0000004000007945 */ /* 0x000fe80003800200 */
[----:B------:R-:W-:Y:S05]  /*8570*/  @!P4 BRA `(.L_x_16287) ;  /* 0x000000000008c947 */ /* 0x000fea0003800000 */
[----:B------:R0:W-:Y:S04]  /*8580*/  REDG.E.ADD.F32.FTZ.RN.STRONG.GPU desc[UR16][R32.64+0x700], R36 ;  /* 0x00070024200079a6 */ /* 0x0001e8000c12f310 */
[----:B-1----:R0:W-:Y:S02]  /*8590*/  REDG.E.ADD.F32.FTZ.RN.STRONG.GPU desc[UR16][R34.64+0x700], R37 ;  /* 0x00070025220079a6 */ /* 0x0021e4000c12f310 */
.L_x_16287:
[----:B------:R-:W-:Y:S05]  /*85a0*/  BSYNC.RECONVERGENT B0 ;  /* 0x0000000000007941 */ /* 0x000fea0003800200 */
.L_x_16286:
[----:B01----:R0:W1:Y:S01]  /*85b0*/  LDS R37, [R124+0xfc0] ;  /* 0x000fc0007c257984 */ /* 0x0030620000000800 */
[----:B------:R-:W-:Y:S04]  /*85c0*/  BSSY.RECONVERGENT B0, `(.L_x_16288) ;  /* 0x0000004000007945 */ /* 0x000fe80003800200 */
[----:B------:R-:W-:Y:S05]  /*85d0*/  @!P5 BRA `(.L_x_16289) ;  /* 0x000000000008d947 */ /* 0x000fea0003800000 */
[----:B------:R0:W-:Y:S04]  /*85e0*/  REDG.E.ADD.F32.FTZ.RN.STRONG.GPU desc[UR16][R32.64+0x780], R212 ;  /* 0x000780d4200079a6 */ /* 0x0001e8000c12f310 */
[----:B-1----:R0:W-:Y:S02]  /*85f0*/  REDG.E.ADD.F32.FTZ.RN.STRONG.GPU desc[UR16][R34.64+0x780], R37 ;  /* 0x00078025220079a6 */ /* 0x0021e4000c12f310 */
.L_x_16289:
[----:B------:R-:W-:Y:S05]  /*8600*/  BSYNC.RECONVERGENT B0 ;  /* 0x0000000000007941 */ /* 0x000fea0003800200 */
.L_x_16288:
        /* <DEDUP_REMOVED lines=17> */
[CC--:B------:R-:W-:Y:S01]  /*8720*/  FFMA.FTZ R34, R28.reuse, R229.reuse, -R33 ;  /* 0x000000e51c227223 */ /* 0x0c0fe20000010821 */
[----:B------:R-:W-:Y:S01]  /*8730*/  FMUL.FTZ R33, R29, R229 ;  /* 0x000000e51d217220 */ /* 0x000fe20000410000 */
[----:B------:R-:W-:Y:S02]  /*8740*/  FFMA.FTZ R72, R187, R88, R72 ;  /* 0x00000058bb487223 */ /* 0x000fe40000010048 */
[----:B------:R-:W-:Y:S01]  /*8750*/  FMUL.FTZ R209, R209, R34 ;  /* 0x00000022d1d17220 */ /* 0x000fe20000410000 */
[----:B------:R-:W-:Y:S01]  /*8760*/  FFMA.FTZ R35, R28, R30, R33 ;  /* 0x0000001e1c237223 */ /* 0x000fe20000010021 */
[----:B------:R-:W-:Y:S01]  /*8770*/  FMUL.FTZ R33, R29, R226 ;  /* 0x000000e21d217220 */ /* 0x000fe20000410000 */
[----:B------:R-:W-:-:S02]  /*8780*/  FMUL.FTZ R30, R185, R228 ;  /* 0x000000e4b91e7220 */ /* 0x000fc40000410000 */
[----:B------:R-:W-:Y:S01]  /*8790*/  FFMA.FTZ R210, R210, R35, R209 ;  /* 0x00000023d2d27223 */ /* 0x000fe200000100d1 */
[CC--:B------:R-:W-:Y:S01]  /*87a0*/  FFMA.FTZ R34, R28.reuse, R228.reuse, -R33 ;  /* 0x000000e41c227223 */ /* 0x0c0fe20000010821 */
[----:B------:R-:W-:Y:S01]  /*87b0*/  FMUL.FTZ R33, R29, R228 ;  /* 0x000000e41d217220 */ /* 0x000fe20000410000 */
[----:B------:R-:W-:Y:S01]  /*87c0*/  FFMA.FTZ R32, R183, R226, R30 ;  /* 0x000000e2b7207223 */ /* 0x000fe2000001001e */
[----:B------:R-:W-:Y:S01]  /*87d0*/  FMUL.FTZ R35, R29, R223 ;  /* 0x000000df1d237220 */ /* 0x000fe20000410000 */
[----:B------:R-:W-:Y:S01]  /*87e0*/  FMUL.FTZ R207, R207, R34 ;  /* 0x00000022cfcf7220 */ /* 0x000fe20000410000 */
[----:B-1----:R-:W-:Y:S01]  /*87f0*/  FFMA.FTZ R37, R28, R226, R33 ;  /* 0x000000e21c257223 */ /* 0x002fe20000010021 */
[-C--:B------:R-:W-:Y:S01]  /*8800*/  FMUL.FTZ R33, R174, R221.reuse ;  /* 0x000000ddae217220 */ /* 0x080fe20000410000 */
[-C--:B------:R-:W-:Y:S01]  /*8810*/  FMUL.FTZ R30, R29, R221.reuse ;  /* 0x000000dd1d1e7220 */ /* 0x080fe20000410000 */
[----:B------:R-:W-:Y:S01]  /*8820*/  FFMA.FTZ R221, R28, R221, -R35 ;  /* 0x000000dd1cdd7223 */ /* 0x000fe20000010823 */
[----:B0-----:R-:W-:Y:S01]  /*8830*/  @!P2 FADD.FTZ R205, R205, R36 ;  /* 0x00000024cdcda221 */ /* 0x001fe20000010000 */
[-C--:B------:R-:W-:Y:S01]  /*8840*/  FFMA.FTZ R35, R172, R223.reuse, R33 ;  /* 0x000000dfac237223 */ /* 0x080fe20000010021 */
[----:B------:R-:W-:Y:S01]  /*8850*/  FMUL.FTZ R33, R29, R186 ;  /* 0x000000ba1d217220 */ /* 0x000fe20000410000 */
[----:B------:R-:W-:Y:S01]  /*8860*/  FFMA.FTZ R30, R28, R223, R30 ;  /* 0x000000df1c1e7223 */ /* 0x000fe2000001001e */
[----:B----4-:R-:W-:Y:S01]  /*8870*/  @!P2 FADD.FTZ R206, R206, R191 ;  /* 0x000000bfcecea221 */ /* 0x010fe20000010000 */
[----:B------:R-:W0:Y:S01]  /*8880*/  SHFL.DOWN PT, R34, R205, 0x8, 0x1f ;  /* 0x09001f00cd227f89 */ /* 0x000e2200000e0000 */
[----:B------:R-:W-:Y:S01]  /*8890*/  FMUL.FTZ R4, R4, R221 ;  /* 0x000000dd04047220 */ /* 0x000fe20000410000 */
[----:B------:R-:W-:Y:S01]  /*88a0*/  ISETP.GT.AND P2, PT, R113, 0x17, PT ;  /* 0x000000177100780c */ /* 0x000fe20003f44270 */
[-C--:B------:R-:W-:Y:S01]  /*88b0*/  FFMA.FTZ R33, R28, R211.reuse, -R33 ;  /* 0x000000d31c217223 */ /* 0x080fe20000010821 */
[----:B------:R-:W1:Y:S01]  /*88c0*/  SHFL.DOWN PT, R183, R206, 0x8, 0x1f ;  /* 0x09001f00ceb77f89 */ /* 0x000e6200000e0000 */
[----:B------:R-:W-:Y:S01]  /*88d0*/  FFMA.FTZ R5, R5, R30, R4 ;  /* 0x0000001e05057223 */ /* 0x000fe20000010004 */
[-C--:B------:R-:W-:Y:S01]  /*88e0*/  FMUL.FTZ R4, R181, R211.reuse ;  /* 0x000000d3b5047220 */ /* 0x080fe20000410000 */
[C---:B------:R-:W-:Y:S01]  /*88f0*/  FMUL.FTZ R211, R29.reuse, R211 ;  /* 0x000000d31dd37220 */ /* 0x040fe20000410000 */
[----:B------:R-:W-:Y:S01]  /*8900*/  FFMA.FTZ R208, R208, R37, R207 ;  /* 0x00000025d0d07223 */ /* 0x000fe200000100cf */
[----:B------:R-:W-:Y:S01]  /*8910*/  FMUL.FTZ R200, R200, R33 ;  /* 0x00000021c8c87220 */ /* 0x000fe20000410000 */
[----:B------:R-:W-:Y:S01]  /*8920*/  FMUL.FTZ R33, R29, R190 ;  /* 0x000000be1d217220 */ /* 0x000fe20000410000 */
[----:B------:R-:W-:Y:S01]  /*8930*/  FFMA.FTZ R30, R28, R186, R211 ;  /* 0x000000ba1c1e7223 */ /* 0x000fe200000100d3 */
[----:B------:R-:W-:Y:S01]  /*8940*/  FFMA.FTZ R73, R32, R90, R73 ;  /* 0x0000005a20497223 */ /* 0x000fe20000010049 */
[----:B------:R-:W-:Y:S01]  /*8950*/  FFMA.FTZ R37, R97, R32, R208 ;  /* 0x0000002061257223 */ /* 0x000fe200000100d0 */
[----:B------:R-:W-:Y:S01]  /*8960*/  FFMA.FTZ R186, R179, R186, R4 ;  /* 0x000000bab3ba7223 */ /* 0x000fe20000010004 */
[----:B------:R-:W-:Y:S01]  /*8970*/  FFMA.FTZ R32, R98, R35, R5 ;  /* 0x0000002362207223 */ /* 0x000fe20000010005 */
[-C--:B------:R-:W-:Y:S01]  /*8980*/  FFMA.FTZ R4, R28, R188.reuse, -R33 ;  /* 0x000000bc1c047223 */ /* 0x080fe20000010821 */
[-C--:B------:R-:W-:Y:S01]  /*8990*/  FMUL.FTZ R5, R170, R188.reuse ;  /* 0x000000bcaa057220 */ /* 0x080fe20000410000 */
[----:B------:R-:W-:Y:S01]  /*89a0*/  FMUL.FTZ R33, R29, R188 ;  /* 0x000000bc1d217220 */ /* 0x000fe20000410000 */
[----:B------:R-:W-:Y:S01]  /*89b0*/  FFMA.FTZ R74, R35, R89, R74 ;  /* 0x00000059234a7223 */ /* 0x000fe2000001004a */
[----:B------:R-:W-:Y:S01]  /*89c0*/  FFMA.FTZ R30, R199, R30, R200 ;  /* 0x0000001ec71e7223 */ /* 0x000fe200000100c8 */
[----:B------:R-:W-:Y:S01]  /*89d0*/  FMUL.FTZ R201, R201, R4 ;  /* 0x00000004c9c97220 */ /* 0x000fe20000410000 */
[-C--:B------:R-:W-:Y:S01]  /*89e0*/  FFMA.FTZ R33, R28, R190.reuse, R33 ;  /* 0x000000be1c217223 */ /* 0x080fe20000010021 */
[----:B------:R-:W-:Y:S01]  /*89f0*/  FFMA.FTZ R35, R168, R190, R5 ;  /* 0x000000bea8237223 */ /* 0x000fe20000010005 */
[----:B0-----:R-:W-:Y:S01]  /*8a00*/  @!P2 FADD.FTZ R205, R205, R34 ;  /* 0x00000022cdcda221 */ /* 0x001fe20000010000 */
[----:B------:R-:W-:Y:S01]  /*8a10*/  FMUL.FTZ R5, R29, R194 ;  /* 0x000000c21d057220 */ /* 0x000fe20000410000 */
[----:B------:R-:W-:Y:S01]  /*8a20*/  FADD.FTZ R86, R37, R86 ;  /* 0x0000005625567221 */ /* 0x000fe20000010000 */
[----:B------:R-:W-:Y:S01]  /*8a30*/  FFMA.FTZ R37, R99, R186, R30 ;  /* 0x000000ba63257223 */ /* 0x000fe2000001001e */
[----:B-1----:R-:W-:Y:S01]  /*8a40*/  @!P2 FADD.FTZ R206, R206, R183 ;  /* 0x000000b7cecea221 */ /* 0x002fe20000010000 */
[----:B------:R-:W0:Y:S01]  /*8a50*/  SHFL.DOWN PT, R34, R205, 0x10, 0x1f ;  /* 0x0a001f00cd227f89 */ /* 0x000e2200000e0000 */
[----:B------:R-:W-:Y:S01]  /*8a60*/  FFMA.FTZ R201, R202, R33, R201 ;  /* 0x00000021cac97223 */ /* 0x000fe200000100c9 */
[----:B------:R-:W-:Y:S01]  /*8a70*/  FFMA.FTZ R33, R28, R192, -R5 ;  /* 0x000000c01c217223 */ /* 0x000fe20000010805 */
[----:B------:R-:W-:Y:S01]  /*8a80*/  FADD.FTZ R84, R37, R84 ;  /* 0x0000005425547221 */ /* 0x000fe20000010000 */
[----:B------:R-:W1:Y:S01]  /*8a90*/  SHFL.DOWN PT, R179, R206, 0x10, 0x1f ;  /* 0x0a001f00ceb37f89 */ /* 0x000e6200000e0000 */
[----:B------:R-:W-:Y:S01]  /*8aa0*/  FFMA.FTZ R30, R100, R35, R201 ;  /* 0x00000023641e7223 */ /* 0x000fe200000100c9 */
[----:B------:R-:W-:Y:S01]  /*8ab0*/  FMUL.FTZ R204, R204, R33 ;  /* 0x00000021cccc7220 */ /* 0x000fe20000410000 */
[C---:B------:R-:W-:Y:S01]  /*8ac0*/  FMUL.FTZ R37, R29.reuse, R196 ;  /* 0x000000c41d257220 */ /* 0x040fe20000410000 */
[-C--:B------:R-:W-:Y:S01]  /*8ad0*/  FMUL.FTZ R33, R29, R195.reuse ;  /* 0x000000c31d217220 */ /* 0x080fe20000410000 */
[----:B------:R-:W-:Y:S01]  /*8ae0*/  FADD.FTZ R83, R30, R83 ;  /* 0x000000531e537221 */ /* 0x000fe20000010000 */
[----:B------:R-:W-:Y:S01]  /*8af0*/  FMUL.FTZ R4, R177, R192 ;  /* 0x000000c0b1047220 */ /* 0x000fe20000410000 */
[CC--:B------:R-:W-:Y:S01]  /*8b00*/  FFMA.FTZ R30, R28.reuse, R195.reuse, -R37 ;  /* 0x000000c31c1e7223 */ /* 0x0c0fe20000010825 */
[----:B------:R-:W-:Y:S01]  /*8b10*/  FFMA.FTZ R37, R28, R196, R33 ;  /* 0x000000c41c257223 */ /* 0x000fe20000010021 */
[C---:B------:R-:W-:Y:S01]  /*8b20*/  FMUL.FTZ R33, R29.reuse, R198 ;  /* 0x000000c61d217220 */ /* 0x040fe20000410000 */
[----:B------:R-:W-:Y:S01]  /*8b30*/  FMUL.FTZ R5, R29, R192 ;  /* 0x000000c01d057220 */ /* 0x000fe20000410000 */
[----:B------:R-:W-:Y:S01]  /*8b40*/  FMUL.FTZ R7, R7, R30 ;  /* 0x0000001e07077220 */ /* 0x000fe20000410000 */
[----:B------:R-:W-:Y:S01]  /*8b50*/  FADD.FTZ R85, R32, R85 ;  /* 0x0000005520557221 */ /* 0x000fe20000010000 */
[----:B------:R-:W-:Y:S01]  /*8b60*/  ISETP.NE.AND P2, PT, R113, RZ, PT ;  /* 0x000000ff7100720c */ /* 0x000fe20003f45270 */
[-C--:B------:R-:W-:Y:S01]  /*8b70*/  FMUL.FTZ R30, R171, R178.reuse ;  /* 0x000000b2ab1e7220 */ /* 0x080fe20000410000 */
[----:B------:R-:W-:Y:S01]  /*8b80*/  FMUL.FTZ R29, R29, R178 ;  /* 0x000000b21d1d7220 */ /* 0x000fe20000410000 */
[----:B------:R-:W-:Y:S01]  /*8b90*/  FFMA.FTZ R32, R175, R194, R4 ;  /* 0x000000c2af207223 */ /* 0x000fe20000010004 */
        /* <DEDUP_REMOVED lines=17> */
[----:B------:R-:W-:Y:S01]  /*8cb0*/  FFMA.FTZ R33, R101, R32, R194 ;  /* 0x0000002065217223 */ /* 0x000fe200000100c2 */
[----:B------:R-:W-:Y:S01]  /*8cc0*/  ISETP.GT.AND P2, PT, R113, 0xf, PT ;  /* 0x0000000f7100780c */ /* 0x000fe20003f44270 */
[----:B------:R-:W-:Y:S01]  /*8cd0*/  FADD.FTZ R81, R6, R81 ;  /* 0x0000005106517221 */ /* 0x000fe20000010000 */
[----:B------:R-:W-:Y:S01]  /*8ce0*/  FADD.FTZ R80, R7, R80 ;  /* 0x0000005007507221 */ /* 0x000fe20000010000 */
        /* <DEDUP_REMOVED lines=16> */
.L_x_16291:
[----:B------:R-:W-:Y:S05]  /*8df0*/  BSYNC.RECONVERGENT B0 ;  /* 0x0000000000007941 */ /* 0x000fea0003800200 */
.L_x_16290:
[----:B------:R-:W-:-:S04]  /*8e00*/  UIADD3 UR4, UPT, UPT, UR4, 0x1, URZ ;  /* 0x0000000104047890 */ /* 0x000fc8000fffe0ff */
[----:B------:R-:W-:-:S09]  /*8e10*/  UISETP.GE.AND UP0, UPT, UR4, UR9, UPT ;  /* 0x000000090400728c */ /* 0x000fd2000bf06270 */
[----:B------:R-:W-:Y:S05]  /*8e20*/  BRA.U !UP0, `(.L_x_16292) ;  /* 0xffffffb508607547 */ /* 0x000fea000b83ffff */
.L_x_16244:
[----:B------:R-:W-:Y:S01]  /*8e30*/  BAR.SYNC.DEFER_BLOCKING 0x0 ;  /* 0x0000000000007b1d */ /* 0x000fe20000010000 */
[----:B------:R-:W-:Y:S01]  /*8e40*/  IADD3 R22, PT, PT, -R12, R31, RZ ;  /* 0x0000001f0c167210 */ /* 0x000fe20007ffe1ff */
[----:B------:R-:W-:Y:S01]  /*8e50*/  HFMA2 R0, -RZ, RZ, 0, 0 ;  /* 0x00000000ff007431 */ /* 0x000fe200000001ff */
[----:B------:R-:W-:Y:S02]  /*8e60*/  CS2R R4, SRZ ;  /* 0x0000000000047805 */ /* 0x000fe4000001ff00 */
[-C--:B------:R-:W-:Y:S02]  /*8e70*/  ISETP.GE.AND P6, PT, R126, R22.reuse, PT ;  /* 0x000000167e00720c */ /* 0x080fe40003fc6270 */
[----:B0-----:R-:W-:Y:S02]  /*8e80*/  CS2R R6, SRZ ;  /* 0x0000000000067805 */ /* 0x001fe4000001ff00 */
[----:B------:R-:W-:Y:S02]  /*8e90*/  ISETP.GE.AND P0, PT, R122, R22, PT ;  /* 0x000000167a00720c */ /* 0x000fe40003f06270 */
[----:B------:R-:W-:-:S02]  /*8ea0*/  MOV R13, RZ ;  /* 0x000000ff000d7202 */ /* 0x000fc40000000f00 */
[----:B------:R-:W-:Y:S02]  /*8eb0*/  CS2R R16, SRZ ;  /* 0x0000000000107805 */ /* 0x000fe4000001ff00 */
[-C--:B------:R-:W-:Y:S01]  /*8ec0*/  ISETP.GE.AND P2, PT, R121, R22.reuse, PT ;  /* 0x000000167900720c */ /* 0x080fe20003f46270 */
[----:B------:R-:W0:Y:S01]  /*8ed0*/  LDC.64 R36, c[0x0][0x4f8] ;  /* 0x00013e00ff247b82 */ /* 0x000e220000000a00 */
[-C--:B------:R-:W-:Y:S01]  /*8ee0*/  ISETP.GE.AND P3, PT, R120, R22.reuse, PT ;  /* 0x000000167800720c */ /* 0x080fe20003f66270 */
[----:B------:R-:W1:Y:S01]  /*8ef0*/  LDCU.64 UR8, c[0x0][0x500] ;  /* 0x0000a000ff0877ac */ /* 0x000e620008000a00 */
[-C--:B------:R-:W-:Y:S02]  /*8f00*/  ISETP.GE.AND P4, PT, R119, R22.reuse, PT ;  /* 0x000000167700720c */ /* 0x080fe40003f86270 */
[-C--:B------:R-:W-:Y:S01]  /*8f10*/  ISETP.GE.AND P5, PT, R118, R22.reuse, PT ;  /* 0x000000167600720c */ /* 0x080fe20003fa6270 */
[----:B------:R-:W4:Y:S01]  /*8f20*/  LDCU.64 UR10, c[0x0][0x550] ;  /* 0x0000aa00ff0a77ac */ /* 0x000f220008000a00 */
[----:B------:R-:W5:Y:S01]  /*8f30*/  @!P6 LDG.E R5, desc[UR16][R14.64] ;  /* 0x000000100e05e981 */ /* 0x000f62000c1e1900 */
[----:B------:R-:W-:-:S03]  /*8f40*/  ISETP.GE.AND P6, PT, R117, R22, PT ;  /* 0x000000167500720c */ /* 0x000fc60003fc6270 */
[----:B------:R-:W2:Y:S01]  /*8f50*/  @!P0 LDG.E R0, desc[UR16][R14.64+0x80] ;  /* 0x000080100e008981 */ /* 0x000ea2000c1e1900 */
[----:B------:R-:W-:-:S03]  /*8f60*/  ISETP.GE.AND P0, PT, R115, R22, PT ;  /* 0x000000167300720c */ /* 0x000fc60003f06270 */
[----:B------:R-:W3:Y:S04]  /*8f70*/  @!P2 LDG.E R7, desc[UR16][R14.64+0x100] ;  /* 0x000100100e07a981 */ /* 0x000ee8000c1e1900 */
        /* <DEDUP_REMOVED lines=74> */
[----:B------:R1:W2:Y:S03]  /*9420*/  @!P2 MUFU.EX2 R15, R13 ;  /* 0x0000000d000fa308 */ /* 0x0002a60000000800 */
[----:B------:R-:W-:Y:S04]  /*9430*/  LDS R27, [R107+0x280] ;  /* 0x000280006b1b7984 */ /* 0x000fe80000000800 */
[----:B------:R-:W-:Y:S01]  /*9440*/  LDS R29, [R106+0x300] ;  /* 0x000300006a1d7984 */ /* 0x000fe20000000800 */
[----:B------:R3:W4:Y:S01]  /*9450*/  @!P3 MUFU.EX2 R14, R7 ;  /* 0x00000007000eb308 */ /* 0x0007220000000800 */
[----:B-1----:R-:W-:Y:S01]  /*9460*/  @!P0 FADD.FTZ R13, R5, 1 ;  /* 0x3f800000050d8421 */ /* 0x002fe20000010000 */
[----:B0-----:R-:W-:Y:S01]  /*9470*/  @!P5 FADD.FTZ R0, R0, 1 ;  /* 0x3f8000000000d421 */ /* 0x001fe20000010000 */
[----:B------:R-:W-:Y:S04]  /*9480*/  LDS R31, [R105+0x380] ;  /* 0x00038000691f7984 */ /* 0x000fe80000000800 */
[----:B------:R-:W-:Y:S01]  /*9490*/  @!P1 STS [UR6+0x420], R22 ;  /* 0x00042016ff009988 */ /* 0x000fe20008000806 */
[----:B------:R0:W1:Y:S01]  /*94a0*/  @!P0 MUFU.RCP R18, R13 ;  /* 0x0000000d00128308 */ /* 0x0000620000001000 */
[----:B---3--:R-:W-:Y:S01]  /*94b0*/  @!P4 FADD.FTZ R7, R4, 1 ;  /* 0x3f8000000407c421 */ /* 0x008fe20000010000 */
[----:B--2---:R-:W-:Y:S01]  /*94c0*/  @!P2 FADD.FTZ R15, R15, 1 ;  /* 0x3f8000000f0fa421 */ /* 0x004fe20000010000 */
[----:B------:R-:W-:Y:S01]  /*94d0*/  BAR.SYNC.DEFER_BLOCKING 0x0 ;  /* 0x0000000000007b1d */ /* 0x000fe20000010000 */
[----:B0-----:R-:W-:-:S05]  /*94e0*/  HFMA2 R13, -RZ, RZ, 0, 0 ;  /* 0x00000000ff0d7431 */ /* 0x001fca00000001ff */
[----:B------:R-:W0:Y:S01]  /*94f0*/  @!P6 MUFU.RCP R6, R6 ;  /* 0x000000060006e308 */ /* 0x000e220000001000 */
[----:B----4-:R-:W-:Y:S01]  /*9500*/  @!P3 FADD.FTZ R14, R14, 1 ;  /* 0x3f8000000e0eb421 */ /* 0x010fe20000010000 */
[----:B-1----:R-:W-:-:S06]  /*9510*/  @!P0 FMUL.FTZ R85, R85, R18 ;  /* 0x0000001255558220 */ /* 0x002fcc0000410000 */
[----:B------:R-:W1:Y:S01]  /*9520*/  @!P5 MUFU.RCP R33, R0 ;  /* 0x000000000021d308 */ /* 0x000e620000001000 */
[----:B------:R-:W-:-:S04]  /*9530*/  IMAD.WIDE.U32 R4, R36, UR18, R12 ;  /* 0x0000001224047c25 */ /* 0x000fc8000f8e000c */
[----:B------:R-:W-:-:S03]  /*9540*/  IMAD R5, R37, UR18, R5 ;  /* 0x0000001225057c24 */ /* 0x000fc6000f8e0205 */
[----:B------:R-:W2:Y:S01]  /*9550*/  @!P4 MUFU.RCP R7, R7 ;  /* 0x000000070007c308 */ /* 0x000ea20000001000 */
[----:B------:R-:W3:Y:S01]  /*9560*/  LDS R16, [UR6+0x420] ;  /* 0x00042006ff107984 */ /* 0x000ee20008000800 */
[----:B------:R-:W-:-:S04]  /*9570*/  IMAD.WIDE.U32 R4, R169, UR8, R4 ;  /* 0x00000008a9047c25 */ /* 0x000fc8000f8e0004 */
[----:B0-----:R-:W-:Y:S01]  /*9580*/  @!P6 FMUL.FTZ R83, R83, R6 ;  /* 0x000000065353e220 */ /* 0x001fe20000410000 */
[----:B------:R-:W-:Y:S01]  /*9590*/  IMAD R6, R169, UR9, R5 ;  /* 0x00000009a9067c24 */ /* 0x000fe2000f8e0205 */
[----:B------:R-:W0:Y:S01]  /*95a0*/  LDCU.64 UR8, c[0x0][0x560] ;  /* 0x0000ac00ff0877ac */ /* 0x000e220008000a00 */
[----:B------:R-:W4:Y:S01]  /*95b0*/  @!P3 MUFU.RCP R35, R14 ;  /* 0x0000000e0023b308 */ /* 0x000f220000001000 */
[----:B-1----:R-:W-:Y:S01]  /*95c0*/  @!P5 FMUL.FTZ R82, R82, R33 ;  /* 0x000000215252d220 */ /* 0x002fe20000410000 */
[----:B------:R-:W-:-:S04]  /*95d0*/  IADD3 R5, P5, PT, R126, R4, RZ ;  /* 0x000000047e057210 */ /* 0x000fc80007fbe0ff */
[----:B------:R-:W-:Y:S02]  /*95e0*/  IADD3.X R6, PT, PT, RZ, R6, RZ, P5, !PT ;  /* 0x00000006ff067210 */ /* 0x000fe40002ffe4ff */
[----:B------:R-:W1:Y:S01]  /*95f0*/  @!P2 MUFU.RCP R0, R15 ;  /* 0x0000000f0000a308 */ /* 0x000e620000001000 */
[----:B--2---:R-:W-:Y:S01]  /*9600*/  @!P4 FMUL.FTZ R84, R84, R7 ;  /* 0x000000075454c220 */ /* 0x004fe20000410000 */
[----:B------:R-:W-:-:S04]  /*9610*/  LEA R4, P5, R5, UR10, 0x2 ;  /* 0x0000000a05047c11 */ /* 0x000fc8000f8a10ff */
[----:B------:R-:W-:Y:S01]  /*9620*/  LEA.HI.X R5, R5, UR11, R6, 0x2, P5 ;  /* 0x0000000b05057c11 */ /* 0x000fe2000a8f1406 */
[----:B----4-:R-:W-:Y:S01]  /*9630*/  @!P3 FMUL.FTZ R86, R86, R35 ;  /* 0x000000235656b220 */ /* 0x010fe20000410000 */
[----:B-1----:R-:W-:Y:S01]  /*9640*/  @!P2 FMUL.FTZ R87, R87, R0 ;  /* 0x000000005757a220 */ /* 0x002fe20000410000 */
[-C--:B---3--:R-:W-:Y:S02]  /*9650*/  ISETP.GE.AND P6, PT, R126, R16.reuse, PT ;  /* 0x000000107e00720c */ /* 0x088fe40003fc6270 */
[-C--:B------:R-:W-:Y:S02]  /*9660*/  ISETP.GE.AND P4, PT, R122, R16.reuse, PT ;  /* 0x000000107a00720c */ /* 0x080fe40003f86270 */
[-C--:B------:R-:W-:Y:S02]  /*9670*/  ISETP.GE.AND P0, PT, R121, R16.reuse, PT ;  /* 0x000000107900720c */ /* 0x080fe40003f06270 */
[-C--:B------:R-:W-:Y:S02]  /*9680*/  ISETP.GE.AND P2, PT, R120, R16.reuse, PT ;  /* 0x000000107800720c */ /* 0x080fe40003f46270 */
[----:B------:R-:W-:-:S02]  /*9690*/  ISETP.GE.AND P3, PT, R119, R16, PT ;  /* 0x000000107700720c */ /* 0x000fc40003f66270 */
        /* <DEDUP_REMOVED lines=27> */
[----:B------:R-:W-:Y:S01]  /*9850*/  STS [R104+0x1c], R87 ;  /* 0x00001c5768007388 */ /* 0x000fe20000000800 */
[----:B------:R-:W-:-:S03]  /*9860*/  NOP ;  /* 0x0000000000007918 */ /* 0x000fc60000000000 */
[----:B------:R-:W-:Y:S01]  /*9870*/  LDS R7, [R112] ;  /* 0x0000000070077984 */ /* 0x000fe20000000800 */
[----:B---3--:R-:W-:-:S03]  /*9880*/  FADD.FTZ R85, R84, R85 ;  /* 0x0000005554557221 */ /* 0x008fc60000010000 */
        /* <DEDUP_REMOVED lines=48> */
.L_x_16226:
        /* <DEDUP_REMOVED lines=34> */
.L_x_16295:
[----:B------:R-:W-:Y:S05]  /*9db0*/  BSYNC.RECONVERGENT B0 ;  /* 0x0000000000007941 */ /* 0x000fea0003800200 */
.L_x_16294:
        /* <DEDUP_REMOVED lines=26> */
.L_x_16297:
[----:B------:R-:W-:Y:S05]  /*9f60*/  BSYNC.RECONVERGENT B0 ;  /* 0x0000000000007941 */ /* 0x000fea0003800200 */
.L_x_16296:
        /* <DEDUP_REMOVED lines=8> */
.L_x_16298:
        /* <DEDUP_REMOVED lines=16> */
.L_x_16299:
        /* <DEDUP_REMOVED lines=9> */
.L_x_18767:


//--------------------- .text._Z25selective_scan_bwd_kernelI32Selective_Scan_bwd_kernel_traitsILi32ELi8ELb1ELb0ELb0ELb0ELb0EfN3c107complexIfEEEEv12SSMParamsBwd --------------------------
	.section	.text._Z25selective_scan_bwd_kernelI32Selective_Scan_bwd_kernel_traitsILi32ELi8ELb1ELb0ELb0ELb0ELb0EfN3c107complexIfEEEEv12SSMParamsBwd,"ax",@progbits
	.align	128
        .global         _Z25selective_scan_bwd_kernelI32Selective_Scan_bwd_kernel_traitsILi32ELi8ELb1ELb0ELb0ELb0ELb0EfN3c107complexIfEEEEv12SSMParamsBwd
        .type           _Z25selective_scan_bwd_kernelI32Selective_Scan_bwd_kernel_traitsILi32ELi8ELb1ELb0ELb0ELb0ELb0EfN3c107complexIfEEEEv12SSMParamsBwd,@function
        .size           _Z25selective_scan_bwd_kernelI32Selective_Scan_bwd_kernel_traitsILi32ELi8ELb1ELb0ELb0ELb0ELb0EfN3c107complexIfEEEEv12SSMParamsBwd,(.L_x_18768 - _Z25selective_scan_bwd_kernelI32Selective_Scan_bwd_kernel_traitsILi32ELi8ELb1ELb0ELb0ELb0ELb0EfN3c107complexIfEEEEv12SSMParamsBwd)
        .other          _Z25selective_scan_bwd_kernelI32Selective_Scan_bwd_kernel_traitsILi32ELi8ELb1ELb0ELb0ELb0ELb0EfN3c107complexIfEEEEv12SSMParamsBwd,@"STO_CUDA_ENTRY STV_DEFAULT"
_Z25selective_scan_bwd_kernelI32Selective_Scan_bwd_kernel_traitsILi32ELi8ELb1ELb0ELb0ELb0ELb0EfN3c107complexIfEEEEv12SSMParamsBwd:
.text._Z25selective_scan_bwd_kernelI32Selective_Scan_bwd_kernel_traitsILi32ELi8ELb1ELb0ELb0ELb0ELb0EfN3c107complexIfEEEEv12SSMParamsBwd:
        /* <DEDUP_REMOVED lines=26> */
[----:B------:R-:W-:Y:S01]  /*01a0*/  UIMAD UR8, UR18, UR13, UR7 ;  /* 0x0000000d120872a4 */ /* 0x000fe2000f8e0207 */
[----:B------:R2:W5:Y:S01]  /*01b0*/  @P1 LDG.E R68, desc[UR16][R4.64] ;  /* 0x0000001004441981 */ /* 0x000562000c1e1900 */
[----:B------:R-:W-:-:S02]  /*01c0*/  UIMAD UR9, UR18, UR9, UR5 ;  /* 0x00000009120972a4 */ /* 0x000fc4000f8e0205 */
[----:B------:R-:W3:Y:S08]  /*01d0*/  LDC.64 R64, c[0x0][0x450] ;  /* 0x00011400ff407b82 */ /* 0x000ef00000000a00 */
[----:B------:R-:W4:Y:S01]  /*01e0*/  @P0 LDC R0, c[0x0][0x384] ;  /* 0x0000e100ff000b82 */ /* 0x000f220000000800 */
[----:B--2---:R-:W-:Y:S02]  /*01f0*/  MOV R4, UR6 ;  /* 0x0000000600047c02 */ /* 0x004fe40008000f00 */
[----:B------:R-:W-:Y:S01]  /*0200*/  MOV R5, UR7 ;  /* 0x0000000700057c02 */ /* 0x000fe20008000f00 */
[----:B------:R-:W2:Y:S01]  /*0210*/  LDCU.64 UR6, c[0x0][0x498] ;  /* 0x00009300ff0677ac */ /* 0x000ea20008000a00 */
[----:B------:R-:W-:-:S03]  /*0220*/  MOV R3, UR5 ;  /* 0x0000000500037c02 */ /* 0x000fc60008000f00 */
[----:B------:R-:W1:Y:S01]  /*0230*/  @P0 LDC R15, c[0x0][0x38c] ;  /* 0x0000e300ff0f0b82 */ /* 0x000e620000000800 */
[----:B------:R-:W-:Y:S02]  /*0240*/  MOV R3, UR9 ;  /* 0x0000000900037c02 */ /* 0x000fe40008000f00 */
[----:B------:R-:W-:Y:S01]  /*0250*/  MOV R5, UR8 ;  /* 0x0000000800057c02 */ /* 0x000fe20008000f00 */
[----:B------:R-:W0:Y:S01]  /*0260*/  LDCU.64 UR8, c[0x0][0x3b8] ;  /* 0x00007700ff0877ac */ /* 0x000e220008000a00 */
[----:B------:R-:W-:-:S03]  /*0270*/  MOV R2, UR4 ;  /* 0x0000000400027c02 */ /* 0x000fc60008000f00 */
[----:B------:R-:W3:Y:S02]  /*0280*/  @P0 LDC.64 R6, c[0x0][0x480] ;  /* 0x00012000ff060b82 */ /* 0x000ee40000000a00 */
[----:B------:R-:W-:-:S04]  /*0290*/  IMAD.WIDE.U32 R2, R71, UR10, R2 ;  /* 0x0000000a47027c25 */ /* 0x000fc8000f8e0002 */
[C---:B------:R-:W-:Y:S01]  /*02a0*/  IMAD R11, R71.reuse, UR11, R3 ;  /* 0x0000000b470b7c24 */ /* 0x040fe2000f8e0203 */
[----:B------:R-:W3:Y:S01]  /*02b0*/  LDCU.64 UR10, c[0x0][0x3d8] ;  /* 0x00007b00ff0a77ac */ /* 0x000ee20008000a00 */
[----:B----4-:R-:W-:Y:S01]  /*02c0*/  @P0 IMAD R0, R0, UR18, R71 ;  /* 0x0000001200000c24 */ /* 0x010fe2000f8e0247 */
[----:B------:R-:W4:Y:S01]  /*02d0*/  LDC.64 R16, c[0x0][0x460] ;  /* 0x00011800ff107b82 */ /* 0x000f220000000a00 */
[----:B--2---:R-:W-:Y:S01]  /*02e0*/  UIMAD.WIDE.U32 UR4, UR18, UR6, URZ ;  /* 0x00000006120472a5 */ /* 0x004fe2000f8e00ff */
[----:B------:R-:W-:Y:S01]  /*02f0*/  IMAD.WIDE.U32 R4, R71, UR14, R4 ;  /* 0x0000000e47047c25 */ /* 0x000fe2000f8e0004 */
[----:B------:R-:W-:-:S05]  /*0300*/  ISETP.GE.AND P1, PT, R9, 0x1, PT ;  /* 0x000000010900780c */ /* 0x000fca0003f26270 */
[----:B------:R-:W2:Y:S01]  /*0310*/  LDC.64 R18, c[0x0][0x468] ;  /* 0x00011a00ff127b82 */ /* 0x000ea20000000a00 */
[----:B------:R-:W-:Y:S01]  /*0320*/  @P0 IMAD R0, R0, R9, RZ ;  /* 0x0000000900000224 */ /* 0x000fe200078e02ff */
[----:B------:R-:W-:Y:S01]  /*0330*/  UIMAD UR5, UR18, UR7, UR5 ;  /* 0x00000007120572a4 */ /* 0x000fe2000f8e0205 */
[----:B------:R-:W-:-:S05]  /*0340*/  LEA R9, R9, 0xffffff00, 0x8 ;  /* 0xffffff0009097811 */ /* 0x000fca00078e40ff */
[----:B------:R-:W2:Y:S01]  /*0350*/  LDC.64 R20, c[0x0][0x528] ;  /* 0x00014a00ff147b82 */ /* 0x000ea20000000a00 */
[----:B0-----:R-:W-:Y:S01]  /*0360*/  IMAD.WIDE.U32 R66, R71, UR8, RZ ;  /* 0x0000000847427c25 */ /* 0x001fe2000f8e00ff */
[----:B------:R-:W-:-:S03]  /*0370*/  IADD3 R59, P3, PT, R9, R2, RZ ;  /* 0x00000002093b7210 */ /* 0x000fc60007f7e0ff */
[C---:B------:R-:W-:Y:S02]  /*0380*/  IMAD R57, R71.reuse, UR15, R5 ;  /* 0x0000000f47397c24 */ /* 0x040fe4000f8e0205 */
[----:B-1----:R-:W-:Y:S02]  /*0390*/  @P0 IMAD R5, R0, R15, RZ ;  /* 0x0000000f00050224 */ /* 0x002fe400078e02ff */
[C---:B------:R-:W-:Y:S01]  /*03a0*/  IMAD R0, R71.reuse, UR9, R67 ;  /* 0x0000000947007c24 */ /* 0x040fe2000f8e0243 */
[C---:B------:R-:W-:Y:S01]  /*03b0*/  LEA R67, P2, R66.reuse, R12, 0x3 ;  /* 0x0000000c42437211 */ /* 0x040fe200078418ff */
[----:B------:R-:W-:Y:S01]  /*03c0*/  IMAD.WIDE.U32 R2, R71, R54, UR4 ;  /* 0x0000000447027e25 */ /* 0x000fe2000f8e0036 */
[----:B------:R-:W-:Y:S02]  /*03d0*/  CS2R R42, SRZ ;  /* 0x00000000002a7805 */ /* 0x000fe4000001ff00 */
[----:B------:R-:W-:Y:S01]  /*03e0*/  IADD3 R4, P4, PT, R9, R4, RZ ;  /* 0x0000000409047210 */ /* 0x000fe20007f9e0ff */
[----:B---3--:R-:W-:Y:S01]  /*03f0*/  @P0 IMAD.WIDE R42, R5, 0x10, R6 ;  /* 0x00000010052a0825 */ /* 0x008fe200078e0206 */
[----:B------:R-:W-:-:S02]  /*0400*/  LEA.HI.X R66, R66, R13, R0, 0x3, P2 ;  /* 0x0000000d42427211 */ /* 0x000fc400010f1c00 */
[----:B------:R-:W-:Y:S01]  /*0410*/  SHF.R.S32.HI R0, RZ, 0x1f, R9 ;  /* 0x0000001fff007819 */ /* 0x000fe20000011409 */
[----:B------:R-:W-:Y:S01]  /*0420*/  IMAD R55, R71, R55, R3 ;  /* 0x0000003747377224 */ /* 0x000fe200078e0203 */
[----:B------:R-:W-:Y:S01]  /*0430*/  IADD3 R2, P0, PT, R9, R2, RZ ;  /* 0x0000000209027210 */ /* 0x000fe20007f1e0ff */
[C---:B------:R-:W-:Y:S01]  /*0440*/  IMAD.WIDE.U32 R62, R71.reuse, UR10, RZ ;  /* 0x0000000a473e7c25 */ /* 0x040fe2000f8e00ff */
[C---:B------:R-:W-:Y:S02]  /*0450*/  IADD3.X R6, PT, PT, R0.reuse, R11, RZ, P3, !PT ;  /* 0x0000000b00067210 */ /* 0x040fe40001ffe4ff */
[C---:B------:R-:W-:Y:S02]  /*0460*/  IADD3.X R57, PT, PT, R0.reuse, R57, RZ, P4, !PT ;  /* 0x0000003900397210 */ /* 0x040fe400027fe4ff */
[----:B------:R-:W-:Y:S01]  /*0470*/  IADD3.X R55, PT, PT, R0, R55, RZ, P0, !PT ;  /* 0x0000003700377210 */ /* 0x000fe200007fe4ff */
[----:B------:R-:W-:Y:S01]  /*0480*/  IMAD R0, R71, UR11, R63 ;  /* 0x0000000b47007c24 */ /* 0x000fe2000f8e023f */
[----:B------:R-:W-:-:S02]  /*0490*/  LEA R64, P0, R62, R64, 0x3 ;  /* 0x000000403e407211 */ /* 0x000fc400078018ff */
[C---:B----4-:R-:W-:Y:S02]  /*04a0*/  LEA R58, P2, R59.reuse, R16, 0x2 ;  /* 0x000000103b3a7211 */ /* 0x050fe400078410ff */
[----:B--2---:R-:W-:Y:S02]  /*04b0*/  LEA R56, P3, R4, R18, 0x2 ;  /* 0x0000001204387211 */ /* 0x004fe400078610ff */
[----:B------:R-:W-:Y:S02]  /*04c0*/  LEA R54, P4, R2, R20, 0x2 ;  /* 0x0000001402367211 */ /* 0x000fe400078810ff */
[----:B------:R-:W-:Y:S01]  /*04d0*/  LEA.HI.X R62, R62, R65, R0, 0x3, P0 ;  /* 0x000000413e3e7211 */ /* 0x000fe200000f1c00 */
[----:B------:R-:W-:Y:S01]  /*04e0*/  HFMA2 R65, -RZ, RZ, 0, 0 ;  /* 0x00000000ff417431 */ /* 0x000fe200000001ff */
[----:B------:R-:W-:Y:S02]  /*04f0*/  LEA.HI.X R59, R59, R17, R6, 0x2, P2 ;  /* 0x000000113b3b7211 */ /* 0x000fe400010f1406 */
[----:B------:R-:W-:-:S02]  /*0500*/  LEA.HI.X R57, R4, R19, R57, 0x2, P3 ;  /* 0x0000001304397211 */ /* 0x000fc400018f1439 */
[----:B------:R-:W-:Y:S02]  /*0510*/  LEA.HI.X R55, R2, R21, R55, 0x2, P4 ;  /* 0x0000001502377211 */ /* 0x000fe400020f1437 */
[----:B------:R-:W-:Y:S01]  /*0520*/  MOV R63, RZ ;  /* 0x000000ff003f7202 */ /* 0x000fe20000000f00 */
[----:B------:R-:W-:Y:S06]  /*0530*/  @!P1 BRA `(.L_x_16300) ;  /* 0x0000003c00489947 */ /* 0x000fec0003800000 */
[----:B------:R-:W0:Y:S01]  /*0540*/  S2R R60, SR_TID.X ;  /* 0x00000000003c7919 */ /* 0x000e220000002100 */
[----:B------:R-:W1:Y:S01]  /*0550*/  S2UR UR5, SR_CgaCtaId ;  /* 0x00000000000579c3 */ /* 0x000e620000008800 */
[----:B------:R-:W2:Y:S01]  /*0560*/  LDCU.64 UR6, c[0x0][0x3a0] ;  /* 0x00007400ff0677ac */ /* 0x000ea20008000a00 */
[----:B------:R-:W-:Y:S02]  /*0570*/  MOV R63, RZ ;  /* 0x000000ff003f7202 */ /* 0x000fe40000000f00 */
[----:B------:R-:W-:Y:S01]  /*0580*/  MOV R65, RZ ;  /* 0x000000ff00417202 */ /* 0x000fe20000000f00 */
[----:B------:R-:W3:Y:S01]  /*0590*/  LDCU UR8, c[0x0][0x394] ;  /* 0x00007280ff0877ac */ /* 0x000ee20008000800 */
[----:B------:R-:W-:Y:S01]  /*05a0*/  UMOV UR4, 0x400 ;  /* 0x0000040000047882 */ /* 0x000fe20000000000 */
[----:B--2---:R-:W-:-:S04]  /*05b0*/  IMAD.WIDE.U32 R40, R71, UR6, RZ ;  /* 0x0000000647287c25 */ /* 0x004fc8000f8e00ff */
[----:B------:R-:W-:Y:S01]  /*05c0*/  IMAD R61, R71, UR7, R41 ;  /* 0x00000007473d7c24 */ /* 0x000fe2000f8e0229 */
[----:B-1----:R-:W-:Y:S01]  /*05d0*/  ULEA UR4, UR5, UR4, 0x18 ;  /* 0x0000000405047291 */ /* 0x002fe2000f8ec0ff */
[----:B---3--:R-:W-:Y:S02]  /*05e0*/  MOV R53, UR8 ;  /* 0x0000000800357c02 */ /* 0x008fe40008000f00 */
[C---:B0-----:R-:W-:Y:S02]  /*05f0*/  SHF.L.U32 R0, R60.reuse, 0x1, RZ ;  /* 0x000000013c007819 */ /* 0x041fe400000006ff */
[----:B------:R-:W-:Y:S02]  /*0600*/  LOP3.LUT R131, R60, 0x1f, RZ, 0xc0, !PT ;  /* 0x0000001f3c837812 */ /* 0x000fe400078ec0ff */
[----:B------:R-:W-:Y:S02]  /*0610*/  LOP3.LUT R51, R0, 0x7c0, RZ, 0xc0, !PT ;  /* 0x000007c000337812 */ /* 0x000fe400078ec0ff */
[----:B------:R-:W-:-:S02]  /*0620*/  IADD3 R52, PT, PT, R60, 0x200, RZ ;  /* 0x000002003c347810 */ /* 0x000fc40007ffe0ff */
[----:B------:R-:W-:Y:S02]  /*0630*/  LEA R129, R60, UR4, 0x3 ;  /* 0x000000043c817c11 */ /* 0x000fe4000f8e18ff */
[----:B------:R-:W-:-:S07]  /*0640*/  LOP3.LUT R51, R51, 0x1f, R60, 0xf8, !PT ;  /* 0x0000001f33337812 */ /* 0x000fce00078ef83c */
.L_x_16320:
[----:B------:R-:W-:Y:S01]  /*0650*/  BAR.SYNC.DEFER_BLOCKING 0x0 ;  /* 0x0000000000007b1d */ /* 0x000fe20000010000 */
[----:B------:R-:W-:-:S05]  /*0660*/  IMAD.WIDE.U32 R2, R51, 0x10, R58 ;  /* 0x0000001033027825 */ /* 0x000fca00078e003a */
[----:B------:R-:W2:Y:S04]  /*0670*/  LDG.E.128 R20, desc[UR16][R2.64] ;  /* 0x0000001002147981 */ /* 0x000ea8000c1e1d00 */
[----:B------:R-:W3:Y:S01]  /*0680*/  LDG.E.128 R24, desc[UR16][R2.64+0x200] ;  /* 0x0002001002187981 */ /* 0x000ee2000c1e1d00 */
[----:B0-----:R-:W0:Y:S01]  /*0690*/  S2UR UR5, SR_CgaCtaId ;  /* 0x00000000000579c3 */ /* 0x001e220000008800 */
[----:B------:R-:W-:Y:S01]  /*06a0*/  UMOV UR4, 0x400 ;  /* 0x0000040000047882 */ /* 0x000fe20000000000 */
[----:B------:R-:W-:Y:S01]  /*06b0*/  IMAD.WIDE.U32 R12, R51, 0x10, R56 ;  /* 0x00000010330c7825 */ /* 0x000fe200078e0038 */
[----:B------:R-:W1:Y:S01]  /*06c0*/  S2R R50, SR_LANEID ;  /* 0x0000000000327919 */ /* 0x000e620000000000 */
[----:B0-----:R-:W-:-:S06]  /*06d0*/  ULEA UR4, UR5, UR4, 0x18 ;  /* 0x0000000405047291 */ /* 0x001fcc000f8ec0ff */
[----:B-1----:R-:W-:Y:S01]  /*06e0*/  LEA R49, R50, UR4, 0x4 ;  /* 0x0000000432317c11 */ /* 0x002fe2000f8e20ff */
[----:B------:R-:W-:-:S04]  /*06f0*/  IMAD.WIDE.U32 R16, R51, 0x10, R54 ;  /* 0x0000001033107825 */ /* 0x000fc800078e0036 */
[----:B------:R-:W0:Y:S01]  /*0700*/  LDCU UR4, c[0x0][0x38c] ;  /* 0x00007180ff0477ac */ /* 0x000e220008000800 */
[----:B------:R-:W-:Y:S01]  /*0710*/  LEA R48, R50, R49, 0x4 ;  /* 0x0000003132307211 */ /* 0x000fe200078e20ff */
[----:B--2---:R1:W-:Y:S04]  /*0720*/  STS.128 [R49], R20 ;  /* 0x0000001431007388 */ /* 0x0043e80000000c00 */
[----:B---3--:R2:W-:Y:S01]  /*0730*/  STS.128 [R49+0x200], R24 ;  /* 0x0002001831007388 */ /* 0x0085e20000000c00 */
[----:B------:R-:W-:-:S03]  /*0740*/  NOP ;  /* 0x0000000000007918 */ /* 0x000fc60000000000 */
[----:B------:R-:W-:Y:S04]  /*0750*/  LDS.128 R4, [R48] ;  /* 0x0000000030047984 */ /* 0x000fe80000000c00 */
[----:B------:R-:W-:Y:S01]  /*0760*/  LDS.128 R8, [R48+0x10] ;  /* 0x0000100030087984 */ /* 0x000fe20000000c00 */
[----:B------:R-:W-:Y:S06]  /*0770*/  BAR.SYNC.DEFER_BLOCKING 0x0 ;  /* 0x0000000000007b1d */ /* 0x000fec0000010000 */
[----:B------:R-:W3:Y:S04]  /*0780*/  LDG.E.128 R28, desc[UR16][R12.64] ;  /* 0x000000100c1c7981 */ /* 0x000ee8000c1e1d00 */
[----:B------:R-:W4:Y:S04]  /*0790*/  LDG.E.128 R72, desc[UR16][R12.64+0x200] ;  /* 0x000200100c487981 */ /* 0x000f28000c1e1d00 */
[----:B---3--:R-:W-:Y:S04]  /*07a0*/  STS.128 [R49], R28 ;  /* 0x0000001c31007388 */ /* 0x008fe80000000c00 */
[----:B----4-:R-:W-:Y:S01]  /*07b0*/  STS.128 [R49+0x200], R72 ;  /* 0x0002004831007388 */ /* 0x010fe20000000c00 */
[----:B------:R-:W-:-:S03]  /*07c0*/  NOP ;  /* 0x0000000000007918 */ /* 0x000fc60000000000 */
[----:B------:R-:W-:Y:S04]  /*07d0*/  LDS.128 R44, [R48] ;  /* 0x00000000302c7984 */ /* 0x000fe80000000c00 */
[----:B------:R-:W-:Y:S01]  /*07e0*/  LDS.128 R36, [R48+0x10] ;  /* 0x0000100030247984 */ /* 0x000fe20000000c00 */
[----:B------:R-:W-:Y:S06]  /*07f0*/  BAR.SYNC.DEFER_BLOCKING 0x0 ;  /* 0x0000000000007b1d */ /* 0x000fec0000010000 */
[----:B-1----:R-:W3:Y:S04]  /*0800*/  LDG.E.128 R20, desc[UR16][R16.64] ;  /* 0x0000001010147981 */ /* 0x002ee8000c1e1d00 */
[----:B--2---:R1:W2:Y:S01]  /*0810*/  LDG.E.128 R24, desc[UR16][R16.64+0x200] ;  /* 0x0002001010187981 */ /* 0x0042a2000c1e1d00 */
[----:B0-----:R-:W-:Y:S01]  /*0820*/  UISETP.GE.AND UP0, UPT, UR4, 0x1, UPT ;  /* 0x000000010400788c */ /* 0x001fe2000bf06270 */
[----:B------:R-:W-:-:S02]  /*0830*/  IADD3 R3, PT, PT, R53, -0x1, RZ ;  /* 0xffffffff35037810 */ /* 0x000fc40007ffe0ff */
[----:B------:R-:W-:Y:S02]  /*0840*/  CS2R R14, SRZ ;  /* 0x00000000000e7805 */ /* 0x000fe4000001ff00 */
[----:B------:R-:W-:Y:S02]  /*0850*/  CS2R R12, SRZ ;  /* 0x00000000000c7805 */ /* 0x000fe4000001ff00 */
[----:B-1----:R-:W-:Y:S01]  /*0860*/  CS2R R16, SRZ ;  /* 0x0000000000107805 */ /* 0x002fe2000001ff00 */
[----:B---3--:R-:W-:Y:S04]  /*0870*/  STS.128 [R49], R20 ;  /* 0x0000001431007388 */ /* 0x008fe80000000c00 */
[----:B--2---:R-:W-:Y:S01]  /*0880*/  STS.128 [R49+0x200], R24 ;  /* 0x0002001831007388 */ /* 0x004fe20000000c00 */
[----:B------:R-:W-:-:S03]  /*0890*/  NOP ;  /* 0x0000000000007918 */ /* 0x000fc60000000000 */
[----:B------:R-:W0:Y:S04]  /*08a0*/  LDS.128 R32, [R48] ;  /* 0x0000000030207984 */ /* 0x000e280000000c00 */
[----:B------:R-:W1:Y:S01]  /*08b0*/  LDS.128 R28, [R48+0x10] ;  /* 0x00001000301c7984 */ /* 0x000e620000000c00 */
[----:B0-----:R-:W-:Y:S01]  /*08c0*/  FFMA.FTZ R0, R4, R32, R65 ;  /* 0x0000002004007223 */ /* 0x001fe20000010041 */
[-C--:B-----5:R-:W-:Y:S01]  /*08d0*/  FMUL.FTZ R20, R32, R69.reuse ;  /* 0x0000004520147220 */ /* 0x0a0fe20000410000 */
[-C--:B------:R-:W-:Y:S01]  /*08e0*/  FMUL.FTZ R22, R34, R69.reuse ;  /* 0x0000004522167220 */ /* 0x080fe20000410000 */
[----:B------:R-:W-:Y:S01]  /*08f0*/  FMUL.FTZ R23, R35, R69 ;  /* 0x0000004523177220 */ /* 0x000fe20000410000 */
[----:B------:R-:W-:Y:S01]  /*0900*/  FFMA.FTZ R19, R5, R33, R0 ;  /* 0x0000002105137223 */ /* 0x000fe20000010000 */
[-C--:B-1----:R-:W-:Y:S01]  /*0910*/  FMUL.FTZ R24, R28, R69.reuse ;  /* 0x000000451c187220 */ /* 0x082fe20000410000 */
[-C--:B------:R-:W-:Y:S01]  /*0920*/  FMUL.FTZ R26, R30, R69.reuse ;  /* 0x000000451e1a7220 */ /* 0x080fe20000410000 */
[----:B------:R-:W-:Y:S01]  /*0930*/  FMUL.FTZ R27, R31, R69 ;  /* 0x000000451f1b7220 */ /* 0x000fe20000410000 */
[----:B------:R-:W-:Y:S01]  /*0940*/  FFMA.FTZ R0, R6, R34, R19 ;  /* 0x0000002206007223 */ /* 0x000fe20000010013 */
[----:B------:R-:W-:-:S03]  /*0950*/  CS2R R18, SRZ ;  /* 0x0000000000127805 */ /* 0x000fc6000001ff00 */
[----:B------:R-:W-:-:S04]  /*0960*/  FFMA.FTZ R21, R7, R35, R0 ;  /* 0x0000002307157223 */ /* 0x000fc80000010000 */
        /* <DEDUP_REMOVED lines=8> */
[--C-:B------:R-:W-:Y:S01]  /*09f0*/  FADD.FTZ R70, R44, R68.reuse ;  /* 0x000000442c467221 */ /* 0x100fe20000010000 */
[--C-:B------:R-:W-:Y:S01]  /*0a00*/  FADD.FTZ R72, R45, R68.reuse ;  /* 0x000000442d487221 */ /* 0x100fe20000010000 */
[--C-:B------:R-:W-:Y:S01]  /*0a10*/  FADD.FTZ R77, R38, R68.reuse ;  /* 0x00000044264d7221 */ /* 0x100fe20000010000 */
[--C-:B------:R-:W-:Y:S01]  /*0a20*/  FADD.FTZ R78, R39, R68.reuse ;  /* 0x00000044274e7221 */ /* 0x100fe20000010000 */
[----:B------:R-:W0:Y:S01]  /*0a30*/  LDC.64 R100, c[0x0][0x3e0] ;  /* 0x0000f800ff647b82 */ /* 0x000e220000000a00 */
[--C-:B------:R-:W-:Y:S01]  /*0a40*/  FADD.FTZ R73, R46, R68.reuse ;  /* 0x000000442e497221 */ /* 0x100fe20000010000 */
[--C-:B------:R-:W-:Y:S01]  /*0a50*/  FADD.FTZ R74, R47, R68.reuse ;  /* 0x000000442f4a7221 */ /* 0x100fe20000010000 */
[--C-:B------:R-:W-:Y:S01]  /*0a60*/  FADD.FTZ R75, R36, R68.reuse ;  /* 0x00000044244b7221 */ /* 0x100fe20000010000 */
[----:B------:R-:W-:Y:S01]  /*0a70*/  FADD.FTZ R76, R37, R68 ;  /* 0x00000044254c7221 */ /* 0x000fe20000010000 */
[----:B------:R-:W-:Y:S01]  /*0a80*/  ISETP.NE.AND P0, PT, R53, 0x1, PT ;  /* 0x000000013500780c */ /* 0x000fe20003f05270 */
[----:B------:R-:W-:Y:S01]  /*0a90*/  HFMA2 R15, -RZ, RZ, 0, 0 ;  /* 0x00000000ff0f7431 */ /* 0x000fe200000001ff */
[----:B------:R-:W-:Y:S01]  /*0aa0*/  SHF.L.U32 R94, R3, 0x8, RZ ;  /* 0x00000008035e7819 */ /* 0x000fe200000006ff */
[----:B------:R-:W1:Y:S01]  /*0ab0*/  LDC.64 R98, c[0x0][0x3c0] ;  /* 0x0000f000ff627b82 */ /* 0x000e620000000a00 */
[----:B------:R-:W-:Y:S01]  /*0ac0*/  SHF.L.U32 R93, R53, 0x8, RZ ;  /* 0x00000008355d7819 */ /* 0x000fe200000006ff */
        /* <DEDUP_REMOVED lines=9> */
[----:B------:R-:W-:Y:S01]  /*0b60*/  IADD3 R95, PT, PT, R53, -0x2, RZ ;  /* 0xfffffffe355f7810 */ /* 0x000fe20007ffe0ff */
[----:B------:R-:W-:Y:S01]  /*0b70*/  FMUL.FTZ R92, R4, R70 ;  /* 0x00000046045c7220 */ /* 0x000fe20000410000 */
[----:B------:R-:W-:Y:S01]  /*0b80*/  ISETP.EQ.AND P0, PT, R60, RZ, P0 ;  /* 0x000000ff3c00720c */ /* 0x000fe20000702270 */
[----:B------:R-:W-:Y:S01]  /*0b90*/  FMUL.FTZ R91, R5, R72 ;  /* 0x00000048055b7220 */ /* 0x000fe20000410000 */
[----:B------:R-:W-:Y:S01]  /*0ba0*/  LOP3.LUT R94, R94, 0x100, RZ, 0xc0, !PT ;  /* 0x000001005e5e7812 */ /* 0x000fe200078ec0ff */
[----:B------:R-:W3:Y:S01]  /*0bb0*/  LDC.64 R38, c[0x0][0x3a8] ;  /* 0x0000ea00ff267b82 */ /* 0x000ee20000000a00 */
[----:B------:R-:W-:Y:S01]  /*0bc0*/  LOP3.LUT R93, R93, 0x100, RZ, 0xc0, !PT ;  /* 0x000001005d5d7812 */ /* 0x000fe200078ec0ff */
[----:B------:R-:W-:Y:S01]  /*0bd0*/  FMUL.FTZ R90, R6, R73 ;  /* 0x00000049065a7220 */ /* 0x000fe20000410000 */
        /* <DEDUP_REMOVED lines=8> */
.L_x_16319:
[----:B----4-:R-:W-:Y:S02]  /*0c60*/  MOV R28, R40 ;  /* 0x00000028001c7202 */ /* 0x010fe40000000f00 */
[----:B------:R-:W-:-:S03]  /*0c70*/  MOV R29, R61 ;  /* 0x0000003d001d7202 */ /* 0x000fc60000000f00 */
[----:B---3--:R-:W-:-:S04]  /*0c80*/  IMAD.WIDE.U32 R28, R38, UR4, R28 ;  /* 0x00000004261c7c25 */ /* 0x008fc8000f8e001c */
[----:B------:R-:W-:Y:S01]  /*0c90*/  IMAD R2, R39, UR4, R29 ;  /* 0x0000000427027c24 */ /* 0x000fe2000f8e021d */
[----:B--2---:R-:W-:-:S04]  /*0ca0*/  LEA R36, P1, R28, R44, 0x3 ;  /* 0x0000002c1c247211 */ /* 0x004fc800078218ff */
[----:B-1----:R-:W-:-:S06]  /*0cb0*/  LEA.HI.X R37, R28, R45, R2, 0x3, P1 ;  /* 0x0000002d1c257211 */ /* 0x002fcc00008f1c02 */
        /* <DEDUP_REMOVED lines=22> */
[-C--:B------:R-:W-:Y:S01]  /*0e20*/  FMUL.FTZ R2, R70, R47.reuse ;  /* 0x0000002f46027220 */ /* 0x080fe20000410000 */
[----:B------:R-:W-:Y:S01]  /*0e30*/  FMUL.RZ R107, R33, 0.15915493667125701904 ;  /* 0x3e22f983216b7820 */ /* 0x000fe2000040c000 */
[----:B------:R-:W-:Y:S01]  /*0e40*/  FMUL.FTZ R33, R73, R47 ;  /* 0x0000002f49217220 */ /* 0x000fe20000410000 */
[----:B------:R-:W-:Y:S01]  /*0e50*/  FMUL.RZ R105, R102, 0.15915493667125701904 ;  /* 0x3e22f98366697820 */ /* 0x000fe2000040c000 */
[----:B------:R0:W-:Y:S01]  /*0e60*/  MUFU.EX2 R46, R2 ;  /* 0x00000002002e7308 */ /* 0x0001e20000000800 */
[----:B-1----:R-:W-:Y:S01]  /*0e70*/  FMUL.FTZ R35, R75, R37 ;  /* 0x000000254b237220 */ /* 0x002fe20000410000 */
[----:B------:R-:W-:-:S03]  /*0e80*/  FMUL.FTZ R32, R72, R47 ;  /* 0x0000002f48207220 */ /* 0x000fc60000410000 */
[----:B------:R-:W-:Y:S01]  /*0e90*/  FMUL.RZ R111, R35, 0.15915493667125701904 ;  /* 0x3e22f983236f7820 */ /* 0x000fe2000040c000 */
[----:B------:R-:W-:Y:S02]  /*0ea0*/  FMUL.FTZ R35, R75, R47 ;  /* 0x0000002f4b237220 */ /* 0x000fe40000410000 */
[----:B------:R1:W-:Y:S01]  /*0eb0*/  MUFU.EX2 R133, R33 ;  /* 0x0000002100857308 */ /* 0x0003e20000000800 */
[----:B0-----:R-:W-:-:S04]  /*0ec0*/  FMUL.FTZ R2, R74, R37 ;  /* 0x000000254a027220 */ /* 0x001fc80000410000 */
[----:B------:R-:W-:Y:S01]  /*0ed0*/  FMUL.RZ R109, R2, 0.15915493667125701904 ;  /* 0x3e22f983026d7820 */ /* 0x000fe2000040c000 */
[----:B------:R-:W-:Y:S02]  /*0ee0*/  FMUL.FTZ R2, R74, R47 ;  /* 0x0000002f4a027220 */ /* 0x000fe40000410000 */
[----:B------:R-:W0:Y:S01]  /*0ef0*/  MUFU.COS R102, R107 ;  /* 0x0000006b00667308 */ /* 0x000e220000000000 */
[----:B-1----:R-:W-:-:S04]  /*0f00*/  FMUL.FTZ R33, R76, R37 ;  /* 0x000000254c217220 */ /* 0x002fc80000410000 */
[----:B------:R-:W-:Y:S01]  /*0f10*/  FMUL.RZ R117, R33, 0.15915493667125701904 ;  /* 0x3e22f98321757820 */ /* 0x000fe2000040c000 */
[-C--:B------:R-:W-:Y:S02]  /*0f20*/  FMUL.FTZ R33, R76, R47.reuse ;  /* 0x0000002f4c217220 */ /* 0x080fe40000410000 */
[----:B------:R1:W2:Y:S08]  /*0f30*/  MUFU.SIN R34, R107 ;  /* 0x0000006b00227308 */ /* 0x0002b00000000400 */
[----:B------:R5:W-:Y:S01]  /*0f40*/  MUFU.EX2 R119, R2 ;  /* 0x0000000200777308 */ /* 0x000be20000000800 */
[----:B-1----:R-:W-:Y:S01]  /*0f50*/  FMUL.FTZ R107, R78, R47 ;  /* 0x0000002f4e6b7220 */ /* 0x002fe20000410000 */
[----:B0-----:R-:W-:-:S06]  /*0f60*/  FMUL.FTZ R135, R133, R102 ;  /* 0x0000006685877220 */ /* 0x001fcc0000410000 */
[----:B------:R-:W-:Y:S01]  /*0f70*/  MUFU.SIN R125, R105 ;  /* 0x00000069007d7308 */ /* 0x000fe20000000400 */
[C---:B-----5:R-:W-:Y:S01]  /*0f80*/  FMUL.FTZ R2, R77.reuse, R47 ;  /* 0x0000002f4d027220 */ /* 0x060fe20000410000 */
[----:B------:R-:W-:Y:S01]  /*0f90*/  FMUL.FTZ R47, R77, R37 ;  /* 0x000000254d2f7220 */ /* 0x000fe20000410000 */
[----:B--2---:R-:W-:-:S03]  /*0fa0*/  FMUL.FTZ R133, R133, R34 ;  /* 0x0000002285857220 */ /* 0x004fc60000410000 */
[----:B------:R-:W-:Y:S01]  /*0fb0*/  FMUL.RZ R121, R47, 0.15915493667125701904 ;  /* 0x3e22f9832f797820 */ /* 0x000fe2000040c000 */
[----:B------:R-:W-:Y:S01]  /*0fc0*/  FMUL.FTZ R47, R78, R37 ;  /* 0x000000254e2f7220 */ /* 0x000fe20000410000 */
[----:B------:R-:W-:Y:S03]  /*0fd0*/  MUFU.COS R123, R105 ;  /* 0x00000069007b7308 */ /* 0x000fe60000000000 */
[----:B------:R-:W-:-:S05]  /*0fe0*/  FMUL.RZ R47, R47, 0.15915493667125701904 ;  /* 0x3e22f9832f2f7820 */ /* 0x000fca000040c000 */
[----:B------:R-:W0:Y:S08]  /*0ff0*/  MUFU.EX2 R32, R32 ;  /* 0x0000002000207308 */ /* 0x000e300000000800 */
[----:B------:R-:W-:Y:S08]  /*1000*/  MUFU.SIN R97, R104 ;  /* 0x0000006800617308 */ /* 0x000ff00000000400 */
[----:B------:R-:W1:Y:S01]  /*1010*/  MUFU.COS R103, R104 ;  /* 0x0000006800677308 */ /* 0x000e620000000000 */
[C---:B0-----:R-:W-:Y:S01]  /*1020*/  FMUL.FTZ R123, R32.reuse, R123 ;  /* 0x0000007b207b7220 */ /* 0x041fe20000410000 */
[----:B------:R-:W-:-:S06]  /*1030*/  FMUL.FTZ R125, R32, R125 ;  /* 0x0000007d207d7220 */ /* 0x000fcc0000410000 */
[----:B------:R3:W-:Y:S08]  /*1040*/  MUFU.EX2 R113, R2 ;  /* 0x0000000200717308 */ /* 0x0007f00000000800 */
[----:B------:R-:W0:Y:S01]  /*1050*/  MUFU.COS R106, R109 ;  /* 0x0000006d006a7308 */ /* 0x000e220000000000 */
[----:B---3--:R-:W-:Y:S01]  /*1060*/  FMUL.FTZ R2, R28, R31 ;  /* 0x0000001f1c027220 */ /* 0x008fe20000410000 */
[----:B-1----:R-:W-:-:S06]  /*1070*/  FMUL.FTZ R32, R46, R103 ;  /* 0x000000672e207220 */ /* 0x002fcc0000410000 */
[----:B------:R-:W1:Y:S08]  /*1080*/  MUFU.SIN R104, R109 ;  /* 0x0000006d00687308 */ /* 0x000e700000000400 */
[----:B------:R-:W-:Y:S08]  /*1090*/  MUFU.COS R112, R117 ;  /* 0x0000007500707308 */ /* 0x000ff00000000000 */
[----:B------:R2:W3:Y:S08]  /*10a0*/  MUFU.EX2 R105, R33 ;  /* 0x0000002100697308 */ /* 0x0004f00000000800 */
[----:B------:R-:W-:Y:S01]  /*10b0*/  MUFU.SIN R114, R111 ;  /* 0x0000006f00727308 */ /* 0x000fe20000000400 */
[----:B--2---:R-:W-:-:S04]  /*10c0*/  FMUL.FTZ R33, R29, R31 ;  /* 0x0000001f1d217220 */ /* 0x004fc80000410000 */
[----:B------:R-:W-:Y:S01]  /*10d0*/  FFMA.FTZ R109, R28, R30, -R33 ;  /* 0x0000001e1c6d7223 */ /* 0x000fe20000010821 */
[----:B------:R-:W-:Y:S02]  /*10e0*/  FMUL.FTZ R33, R46, R97 ;  /* 0x000000612e217220 */ /* 0x000fe40000410000 */
[----:B------:R2:W-:Y:S01]  /*10f0*/  MUFU.COS R108, R111 ;  /* 0x0000006f006c7308 */ /* 0x0005e20000000000 */
[-C--:B------:R-:W-:Y:S01]  /*1100*/  FMUL.FTZ R136, R79, R109.reuse ;  /* 0x0000006d4f887220 */ /* 0x080fe20000410000 */
[-C--:B------:R-:W-:Y:S01]  /*1110*/  FMUL.FTZ R127, R80, R109.reuse ;  /* 0x0000006d507f7220 */ /* 0x080fe20000410000 */
[----:B------:R-:W-:-:S05]  /*1120*/  FMUL.FTZ R124, R81, R109 ;  /* 0x0000006d517c7220 */ /* 0x000fca0000410000 */
[----:B------:R5:W4:Y:S01]  /*1130*/  MUFU.SIN R110, R117 ;  /* 0x00000075006e7308 */ /* 0x000b220000000400 */
[----:B--2---:R-:W-:Y:S01]  /*1140*/  FFMA.FTZ R111, R29, R30, R2 ;  /* 0x0000001e1d6f7223 */ /* 0x004fe20000010002 */
[----:B------:R-:W-:Y:S02]  /*1150*/  IADD3 R29, PT, PT, R94, UR4, RZ ;  /* 0x000000045e1d7c10 */ /* 0x000fe4000fffe0ff */
[----:B------:R-:W-:Y:S01]  /*1160*/  P2R R2, PR, RZ, 0x8 ;  /* 0x00000008ff027803 */ /* 0x000fe20000000000 */
[-C--:B------:R-:W-:Y:S01]  /*1170*/  FMUL.FTZ R132, R79, -R111.reuse ;  /* 0x8000006f4f847220 */ /* 0x080fe20000410000 */
[----:B------:R-:W-:Y:S01]  /*1180*/  SEL R29, R29, R52, !P3 ;  /* 0x000000341d1d7207 */ /* 0x000fe20005800000 */
[-C--:B------:R-:W-:Y:S01]  /*1190*/  FMUL.FTZ R128, R80, -R111.reuse ;  /* 0x8000006f50807220 */ /* 0x080fe20000410000 */
[----:B------:R-:W-:Y:S01]  /*11a0*/  MUFU.EX2 R115, R107 ;  /* 0x0000006b00737308 */ /* 0x000fe20000000800 */
[-C--:B-----5:R-:W-:Y:S01]  /*11b0*/  FMUL.FTZ R117, R0, -R111.reuse ;  /* 0x8000006f00757220 */ /* 0x0a0fe20000410000 */
[----:B------:R-:W-:Y:S01]  /*11c0*/  LEA R29, R29, UR5, 0x3 ;  /* 0x000000051d1d7c11 */ /* 0x000fe2000f8e18ff */
[----:B------:R-:W-:-:S04]  /*11d0*/  FMUL.FTZ R122, R81, -R111 ;  /* 0x8000006f517a7220 */ /* 0x000fc80000410000 */
[----:B------:R2:W-:Y:S01]  /*11e0*/  STS.64 [R29+0x880], R32 ;  /* 0x000880201d007388 */ /* 0x0005e20000000a00 */
[----:B------:R-:W5:Y:S08]  /*11f0*/  MUFU.SIN R116, R121 ;  /* 0x0000007900747308 */ /* 0x000f700000000400 */
[----:B------:R0:W2:Y:S08]  /*1200*/  MUFU.COS R118, R121 ;  /* 0x0000007900767308 */ /* 0x0000b00000000000 */
[----:B------:R-:W2:Y:S01]  /*1210*/  MUFU.SIN R120, R47 ;  /* 0x0000002f00787308 */ /* 0x000ea20000000400 */
[C---:B0-----:R-:W-:Y:S01]  /*1220*/  FMUL.FTZ R121, R119.reuse, R106 ;  /* 0x0000006a77797220 */ /* 0x041fe20000410000 */
[----:B-1----:R-:W-:Y:S01]  /*1230*/  FMUL.FTZ R119, R119, R104 ;  /* 0x0000006877777220 */ /* 0x002fe20000410000 */
[C---:B---3--:R-:W-:Y:S01]  /*1240*/  FMUL.FTZ R106, R105.reuse, R112 ;  /* 0x00000070696a7220 */ /* 0x048fe20000410000 */
[----:B----4-:R-:W-:Y:S01]  /*1250*/  FMUL.FTZ R105, R105, R110 ;  /* 0x0000006e69697220 */ /* 0x010fe20000410000 */
[C---:B-----5:R-:W-:Y:S01]  /*1260*/  FMUL.FTZ R103, R113.reuse, R116 ;  /* 0x0000007471677220 */ /* 0x060fe20000410000 */
[-C--:B------:R-:W-:Y:S01]  /*1270*/  FMUL.FTZ R116, R82, R109.reuse ;  /* 0x0000006d52747220 */ /* 0x080fe20000410000 */
[----:B------:R-:W-:Y:S01]  /*1280*/  FMUL.FTZ R110, R84, R109 ;  /* 0x0000006d546e7220 */ /* 0x000fe20000410000 */
[----:B------:R-:W0:Y:S01]  /*1290*/  MUFU.COS R102, R47 ;  /* 0x0000002f00667308 */ /* 0x000e220000000000 */
[----:B--2---:R-:W-:Y:S01]  /*12a0*/  FMUL.FTZ R104, R113, R118 ;  /* 0x0000007671687220 */ /* 0x004fe20000410000 */
[-C--:B------:R-:W-:Y:S01]  /*12b0*/  FMUL.FTZ R118, R82, -R111.reuse ;  /* 0x8000006f52767220 */ /* 0x080fe20000410000 */
[-C--:B------:R-:W-:Y:S01]  /*12c0*/  FMUL.FTZ R113, R83, -R111.reuse ;  /* 0x8000006f53717220 */ /* 0x080fe20000410000 */
[-C--:B------:R-:W-:Y:S01]  /*12d0*/  FMUL.FTZ R112, R84, -R111.reuse ;  /* 0x8000006f54707220 */ /* 0x080fe20000410000 */
[----:B------:R-:W-:-:S03]  /*12e0*/  FMUL.FTZ R111, R96, -R111 ;  /* 0x8000006f606f7220 */ /* 0x000fc60000410000 */
[----:B------:R-:W1:Y:S01]  /*12f0*/  MUFU.EX2 R35, R35 ;  /* 0x0000002300237308 */ /* 0x000e620000000800 */
[C---:B------:R-:W-:Y:S01]  /*1300*/  FMUL.FTZ R97, R115.reuse, R120 ;  /* 0x0000007873617220 */ /* 0x040fe20000410000 */
[-C--:B------:R-:W-:Y:S01]  /*1310*/  FMUL.FTZ R120, R0, R109.reuse ;  /* 0x0000006d00787220 */ /* 0x080fe20000410000 */
[----:B0-----:R-:W-:Y:S01]  /*1320*/  FMUL.FTZ R102, R115, R102 ;  /* 0x0000006673667220 */ /* 0x001fe20000410000 */
[-C--:B------:R-:W-:Y:S01]  /*1330*/  FMUL.FTZ R115, R83, R109.reuse ;  /* 0x0000006d53737220 */ /* 0x080fe20000410000 */
[----:B------:R-:W-:Y:S01]  /*1340*/  FMUL.FTZ R109, R96, R109 ;  /* 0x0000006d606d7220 */ /* 0x000fe20000410000 */
[C---:B-1----:R-:W-:Y:S01]  /*1350*/  FMUL.FTZ R107, R35.reuse, R108 ;  /* 0x0000006c236b7220 */ /* 0x042fe20000410000 */
[----:B------:R-:W-:Y:S01]  /*1360*/  FMUL.FTZ R114, R35, R114 ;  /* 0x0000007223727220 */ /* 0x000fe20000410000 */
[----:B------:R-:W-:Y:S06]  /*1370*/  BAR.SYNC.DEFER_BLOCKING 0x0 ;  /* 0x0000000000007b1d */ /* 0x000fec0000010000 */
[----:B------:R-:W-:Y:S05]  /*1380*/  @P1 BRA `(.L_x_16303) ;  /* 0x0000000000201947 */ /* 0x000fea0003800000 */
        /* <DEDUP_REMOVED lines=8> */
.L_x_16303:
[----:B------:R0:W1:Y:S02]  /*1410*/  LDS.64 R34, [R129+0x1888] ;  /* 0x0018880081227984 */ /* 0x0000640000000a00 */
.L_x_16304:
[----:B------:R-:W-:Y:S05]  /*1420*/  BSYNC.RECONVERGENT B0 ;  /* 0x0000000000007941 */ /* 0x000fea0003800200 */
.L_x_16302:
        /* <DEDUP_REMOVED lines=15> */
[----:B------:R-:W-:-:S02]  /*1520*/  ISETP.GE.AND P4, PT, R53, UR7, PT ;  /* 0x0000000735007c0c */ /* 0x000fc4000bf86270 */
[C---:B------:R-:W-:Y:S01]  /*1530*/  FMUL.FTZ R108, R133.reuse, R30 ;  /* 0x0000001e856c7220 */ /* 0x040fe20000410000 */
[-C--:B------:R-:W-:Y:S01]  /*1540*/  FMUL.FTZ R137, R133, R2.reuse ;  /* 0x0000000285897220 */ /* 0x080fe20000410000 */
[----:B------:R-:W-:Y:S02]  /*1550*/  ISETP.GT.U32.AND P2, PT, R131, 0x1b, PT ;  /* 0x0000001b8300780c */ /* 0x000fe40003f44070 */
[C---:B------:R-:W-:Y:S01]  /*1560*/  FFMA.FTZ R31, R135.reuse, R2, -R108 ;  /* 0x00000002871f7223 */ /* 0x040fe2000001086c */
[----:B------:R-:W-:Y:S01]  /*1570*/  FFMA.FTZ R137, R135, R30, R137 ;  /* 0x0000001e87897223 */ /* 0x000fe20000010089 */
[----:B------:R-:W-:Y:S02]  /*1580*/  ISETP.GT.U32.AND P3, PT, R131, 0x17, PT ;  /* 0x000000178300780c */ /* 0x000fe40003f64070 */
[----:B------:R-:W-:Y:S01]  /*1590*/  FADD.FTZ R2, R90, R31 ;  /* 0x0000001f5a027221 */ /* 0x000fe20000010000 */
[----:B--2---:R-:W-:Y:S01]  /*15a0*/  FADD.FTZ R28, RZ, R137 ;  /* 0x00000089ff1c7221 */ /* 0x004fe20000010000 */
[----:B------:R-:W-:-:S02]  /*15b0*/  ISETP.NE.OR P4, PT, R60, RZ, P4 ;  /* 0x000000ff3c00720c */ /* 0x000fc40002785670 */
[C---:B------:R-:W-:Y:S01]  /*15c0*/  FMUL.FTZ R30, R119.reuse, R2 ;  /* 0x00000002771e7220 */ /* 0x040fe20000410000 */
[-C--:B------:R-:W-:Y:S01]  /*15d0*/  FMUL.FTZ R29, R119, R28.reuse ;  /* 0x0000001c771d7220 */ /* 0x080fe20000410000 */
[----:B------:R-:W-:Y:S02]  /*15e0*/  ISETP.GT.U32.AND P5, PT, R131, 0xf, PT ;  /* 0x0000000f8300780c */ /* 0x000fe40003fa4070 */
        /* <DEDUP_REMOVED lines=34> */
[----:B------:R-:W-:-:S02]  /*1810*/  FMUL.FTZ R137, R105, R28 ;  /* 0x0000001c69897220 */ /* 0x000fc40000410000 */
[C---:B------:R-:W-:Y:S01]  /*1820*/  FFMA.FTZ R141, R104.reuse, R108, -R29 ;  /* 0x0000006c688d7223 */ /* 0x040fe2000001081d */
[----:B------:R-:W-:Y:S01]  /*1830*/  FMUL.FTZ R29, R105, R31 ;  /* 0x0000001f691d7220 */ /* 0x000fe20000410000 */
[----:B------:R-:W-:Y:S01]  /*1840*/  FFMA.FTZ R2, R104, R139, R2 ;  /* 0x0000008b68027223 */ /* 0x000fe20000010002 */
[----:B------:R-:W-:Y:S01]  /*1850*/  FFMA.FTZ R137, R106, R31, R137 ;  /* 0x0000001f6a897223 */ /* 0x000fe20000010089 */
[----:B------:R-:W-:Y:S01]  /*1860*/  FADD.FTZ R141, R86, R141 ;  /* 0x0000008d568d7221 */ /* 0x000fe20000010000 */
[----:B------:R-:W-:Y:S01]  /*1870*/  FFMA.FTZ R29, R106, R28, -R29 ;  /* 0x0000001c6a1d7223 */ /* 0x000fe2000001081d */
[----:B------:R-:W-:Y:S01]  /*1880*/  FADD.FTZ R28, RZ, R2 ;  /* 0x00000002ff1c7221 */ /* 0x000fe20000010000 */
[----:B------:R-:W-:Y:S01]  /*1890*/  FMUL.FTZ R31, R103, R137 ;  /* 0x00000089671f7220 */ /* 0x000fe20000410000 */
[----:B------:R-:W-:Y:S01]  /*18a0*/  FMUL.FTZ R139, R97, R141 ;  /* 0x0000008d618b7220 */ /* 0x000fe20000410000 */
[-C--:B------:R-:W-:Y:S01]  /*18b0*/  FMUL.FTZ R2, R103, R29.reuse ;  /* 0x0000001d67027220 */ /* 0x080fe20000410000 */
[CC--:B------:R-:W-:Y:S01]  /*18c0*/  FMUL.FTZ R30, R97.reuse, R28.reuse ;  /* 0x0000001c611e7220 */ /* 0x0c0fe20000410000 */
[----:B------:R-:W-:Y:S01]  /*18d0*/  FFMA.FTZ R31, R104, R29, -R31 ;  /* 0x0000001d681f7223 */ /* 0x000fe2000001081f */
[----:B------:R-:W-:Y:S01]  /*18e0*/  FFMA.FTZ R139, R102, R28, R139 ;  /* 0x0000001c668b7223 */ /* 0x000fe2000001008b */
[----:B------:R-:W-:Y:S01]  /*18f0*/  FFMA.FTZ R2, R104, R137, R2 ;  /* 0x0000008968027223 */ /* 0x000fe20000010002 */
[C---:B------:R-:W-:Y:S01]  /*1900*/  FFMA.FTZ R30, R102.reuse, R141, -R30 ;  /* 0x0000008d661e7223 */ /* 0x040fe2000001081e */
[C---:B------:R-:W-:Y:S01]  /*1910*/  FMUL.FTZ R29, R97.reuse, R31 ;  /* 0x0000001f611d7220 */ /* 0x040fe20000410000 */
[----:B------:R-:W-:Y:S01]  /*1920*/  FADD.FTZ R126, RZ, R139 ;  /* 0x0000008bff7e7221 */ /* 0x000fe20000010000 */
[-C--:B------:R-:W-:Y:S01]  /*1930*/  FMUL.FTZ R137, R97, R2.reuse ;  /* 0x0000000261897220 */ /* 0x080fe20000410000 */
[----:B------:R-:W-:Y:S01]  /*1940*/  FADD.FTZ R130, R85, R30 ;  /* 0x0000001e55827221 */ /* 0x000fe20000010000 */
[----:B------:R-:W-:-:S02]  /*1950*/  FFMA.FTZ R134, R102, R2, R29 ;  /* 0x0000000266867223 */ /* 0x000fc4000001001d */
[----:B------:R-:W2:Y:S01]  /*1960*/  SHFL.UP PT, R30, R126, 0x1, RZ ;  /* 0x042000007e1e7989 */ /* 0x000ea200000e00ff */
[----:B------:R-:W-:-:S03]  /*1970*/  FFMA.FTZ R137, R102, R31, -R137 ;  /* 0x0000001f66897223 */ /* 0x000fc60000010889 */
[----:B------:R-:W5:Y:S04]  /*1980*/  SHFL.UP PT, R29, R130, 0x1, RZ ;  /* 0x04200000821d7989 */ /* 0x000f6800000e00ff */
[----:B------:R-:W0:Y:S04]  /*1990*/  SHFL.UP PT, R28, R134, 0x1, RZ ;  /* 0x04200000861c7989 */ /* 0x000e2800000e00ff */
[----:B------:R-:W3:Y:S01]  /*19a0*/  SHFL.UP PT, R2, R137, 0x1, RZ ;  /* 0x0420000089027989 */ /* 0x000ee200000e00ff */
[-C--:B--2---:R-:W-:Y:S01]  /*19b0*/  FMUL.FTZ R31, R137, R30.reuse ;  /* 0x0000001e891f7220 */ /* 0x084fe20000410000 */
[----:B------:R-:W-:-:S03]  /*19c0*/  FMUL.FTZ R30, R134, R30 ;  /* 0x0000001e861e7220 */ /* 0x000fc60000410000 */
[-C--:B-----5:R-:W-:Y:S01]  /*19d0*/  FFMA.FTZ R139, R134, R29.reuse, R31 ;  /* 0x0000001d868b7223 */ /* 0x0a0fe2000001001f */
[----:B------:R-:W-:-:S03]  /*19e0*/  FFMA.FTZ R29, R137, R29, -R30 ;  /* 0x0000001d891d7223 */ /* 0x000fc6000001081e */
[----:B------:R-:W-:Y:S01]  /*19f0*/  @P1 FADD.FTZ R126, R126, R139 ;  /* 0x0000008b7e7e1221 */ /* 0x000fe20000010000 */
[----:B------:R-:W-:Y:S01]  /*1a00*/  @P1 FADD.FTZ R130, R130, R29 ;  /* 0x0000001d82821221 */ /* 0x000fe20000010000 */
[CC--:B0-----:R-:W-:Y:S01]  /*1a10*/  FMUL.FTZ R31, R137.reuse, R28.reuse ;  /* 0x0000001c891f7220 */ /* 0x0c1fe20000410000 */
[C---:B------:R-:W-:Y:S02]  /*1a20*/  FMUL.FTZ R28, R134.reuse, R28 ;  /* 0x0000001c861c7220 */ /* 0x040fe40000410000 */
[----:B------:R-:W0:Y:S01]  /*1a30*/  SHFL.UP PT, R30, R126, 0x2, RZ ;  /* 0x044000007e1e7989 */ /* 0x000e2200000e00ff */
[-C--:B---3--:R-:W-:Y:S01]  /*1a40*/  @P1 FFMA.FTZ R134, R134, R2.reuse, R31 ;  /* 0x0000000286861223 */ /* 0x088fe2000001001f */
        /* <DEDUP_REMOVED lines=8> */
[----:B------:R-:W-:Y:S01]  /*1ad0*/  FFMA.FTZ R141, R137, R29, -R108 ;  /* 0x0000001d898d7223 */ /* 0x000fe2000001086c */
[C---:B-1----:R-:W-:Y:S01]  /*1ae0*/  FMUL.FTZ R29, R97.reuse, R35 ;  /* 0x00000023611d7220 */ /* 0x042fe20000410000 */
[----:B------:R-:W-:Y:S01]  /*1af0*/  FMUL.FTZ R108, R97, R109 ;  /* 0x0000006d616c7220 */ /* 0x000fe20000410000 */
[----:B------:R-:W-:Y:S01]  /*1b00*/  @P1 FADD.FTZ R126, R126, R143 ;  /* 0x0000008f7e7e1221 */ /* 0x000fe20000010000 */
[-C--:B---3--:R-:W-:Y:S01]  /*1b10*/  FMUL.FTZ R31, R134, R28.reuse ;  /* 0x0000001c861f7220 */ /* 0x088fe20000410000 */
[----:B------:R-:W-:Y:S01]  /*1b20*/  @P1 FADD.FTZ R130, R130, R141 ;  /* 0x0000008d82821221 */ /* 0x000fe20000010000 */
[----:B------:R-:W-:Y:S01]  /*1b30*/  FMUL.FTZ R139, R137, R28 ;  /* 0x0000001c898b7220 */ /* 0x000fe20000410000 */
[----:B------:R-:W-:Y:S01]  /*1b40*/  FMUL.FTZ R28, R97, R111 ;  /* 0x0000006f611c7220 */ /* 0x000fe20000410000 */
[----:B------:R-:W0:Y:S01]  /*1b50*/  SHFL.UP PT, R30, R126, 0x4, RZ ;  /* 0x048000007e1e7989 */ /* 0x000e2200000e00ff */
[----:B-----5:R-:W-:Y:S01]  /*1b60*/  @P1 FFMA.FTZ R137, R137, R2, -R31 ;  /* 0x0000000289891223 */ /* 0x020fe2000001081f */
[----:B------:R-:W-:Y:S01]  /*1b70*/  FFMA.FTZ R31, R102, R34, -R29 ;  /* 0x00000022661f7223 */ /* 0x000fe2000001081d */
[----:B------:R-:W-:Y:S01]  /*1b80*/  @P1 FFMA.FTZ R134, R134, R2, R139 ;  /* 0x0000000286861223 */ /* 0x000fe2000001008b */
[----:B------:R-:W1:Y:S01]  /*1b90*/  SHFL.UP PT, R29, R130, 0x4, RZ ;  /* 0x04800000821d7989 */ /* 0x000e6200000e00ff */
[C---:B------:R-:W-:Y:S01]  /*1ba0*/  FMUL.FTZ R2, R102.reuse, R35 ;  /* 0x0000002366027220 */ /* 0x040fe20000410000 */
[C---:B------:R-:W-:Y:S01]  /*1bb0*/  FFMA.FTZ R141, R102.reuse, R111, -R108 ;  /* 0x0000006f668d7223 */ /* 0x040fe2000001086c */
[----:B------:R-:W-:Y:S01]  /*1bc0*/  FFMA.FTZ R139, R102, R109, R28 ;  /* 0x0000006d668b7223 */ /* 0x000fe2000001001c */
[----:B------:R-:W-:Y:S01]  /*1bd0*/  FMUL.FTZ R143, R103, R31 ;  /* 0x0000001f678f7220 */ /* 0x000fe20000410000 */
[----:B------:R-:W-:Y:S01]  /*1be0*/  FFMA.FTZ R108, -R97, R34, -R2 ;  /* 0x00000022616c7223 */ /* 0x000fe20000010902 */
[----:B------:R-:W2:Y:S01]  /*1bf0*/  SHFL.UP PT, R28, R134, 0x4, RZ ;  /* 0x04800000861c7989 */ /* 0x000ea200000e00ff */
[----:B------:R-:W-:Y:S01]  /*1c00*/  FADD.FTZ R139, R110, R139 ;  /* 0x0000008b6e8b7221 */ /* 0x000fe20000010000 */
[----:B------:R-:W-:Y:S01]  /*1c10*/  FADD.FTZ R141, R112, R141 ;  /* 0x0000008d708d7221 */ /* 0x000fe20000010000 */
[CC--:B------:R-:W-:Y:S01]  /*1c20*/  FMUL.FTZ R138, R103.reuse, R108.reuse ;  /* 0x0000006c678a7220 */ /* 0x0c0fe20000410000 */
[----:B------:R-:W3:Y:S01]  /*1c30*/  SHFL.UP PT, R2, R137, 0x4, RZ ;  /* 0x0480000089027989 */ /* 0x000ee200000e00ff */
[C---:B------:R-:W-:Y:S01]  /*1c40*/  FFMA.FTZ R143, R104.reuse, R108, -R143 ;  /* 0x0000006c688f7223 */ /* 0x040fe2000001088f */
[C---:B------:R-:W-:Y:S01]  /*1c50*/  FMUL.FTZ R140, R103.reuse, R139 ;  /* 0x0000008b678c7220 */ /* 0x040fe20000410000 */
[----:B------:R-:W-:Y:S01]  /*1c60*/  FMUL.FTZ R108, R103, R141 ;  /* 0x0000008d676c7220 */ /* 0x000fe20000410000 */
[----:B------:R-:W-:Y:S01]  /*1c70*/  FFMA.FTZ R138, R104, R31, R138 ;  /* 0x0000001f688a7223 */ /* 0x000fe2000001008a */
[C---:B------:R-:W-:Y:S01]  /*1c80*/  FMUL.FTZ R31, R105.reuse, R143 ;  /* 0x0000008f691f7220 */ /* 0x040fe20000410000 */
[----:B------:R-:W-:Y:S01]  /*1c90*/  ISETP.GE.AND P1, PT, R50, 0x4, PT ;  /* 0x000000043200780c */ /* 0x000fe20003f26270 */
[C---:B------:R-:W-:Y:S01]  /*1ca0*/  FFMA.FTZ R140, R104.reuse, R141, -R140 ;  /* 0x0000008d688c7223 */ /* 0x040fe2000001088c */
[----:B------:R-:W-:Y:S01]  /*1cb0*/  FFMA.FTZ R108, R104, R139, R108 ;  /* 0x0000008b686c7223 */ /* 0x000fe2000001006c */
[-C--:B------:R-:W-:Y:S01]  /*1cc0*/  FFMA.FTZ R141, R106, R138.reuse, R31 ;  /* 0x0000008a6a8d7223 */ /* 0x080fe2000001001f */
[----:B------:R-:W-:Y:S01]  /*1cd0*/  FMUL.FTZ R139, R105, R138 ;  /* 0x0000008a698b7220 */ /* 0x000fe20000410000 */
[-C--:B0-----:R-:W-:Y:S01]  /*1ce0*/  FMUL.FTZ R31, R137, R30.reuse ;  /* 0x0000001e891f7220 */ /* 0x081fe20000410000 */
[----:B------:R-:W-:Y:S01]  /*1cf0*/  FMUL.FTZ R30, R134, R30 ;  /* 0x0000001e861e7220 */ /* 0x000fe20000410000 */
[----:B------:R-:W-:Y:S01]  /*1d00*/  FADD.FTZ R108, R115, R108 ;  /* 0x0000006c736c7221 */ /* 0x000fe20000010000 */
[----:B------:R-:W-:Y:S01]  /*1d10*/  FFMA.FTZ R143, R106, R143, -R139 ;  /* 0x0000008f6a8f7223 */ /* 0x000fe2000001088b */
[-C--:B-1----:R-:W-:Y:S01]  /*1d20*/  FFMA.FTZ R139, R134, R29.reuse, R31 ;  /* 0x0000001d868b7223 */ /* 0x082fe2000001001f */
[----:B------:R-:W-:Y:S01]  /*1d30*/  FFMA.FTZ R31, R137, R29, -R30 ;  /* 0x0000001d891f7223 */ /* 0x000fe2000001081e */
[----:B------:R-:W-:Y:S01]  /*1d40*/  FADD.FTZ R140, R113, R140 ;  /* 0x0000008c718c7221 */ /* 0x000fe20000010000 */
[----:B------:R-:W-:Y:S01]  /*1d50*/  FMUL.FTZ R147, R105, R108 ;  /* 0x0000006c69937220 */ /* 0x000fe20000410000 */
[----:B------:R-:W-:Y:S01]  /*1d60*/  @P1 FADD.FTZ R126, R126, R139 ;  /* 0x0000008b7e7e1221 */ /* 0x000fe20000010000 */
[-C--:B--2---:R-:W-:Y:S01]  /*1d70*/  FMUL.FTZ R29, R137, R28.reuse ;  /* 0x0000001c891d7220 */ /* 0x084fe20000410000 */
[----:B------:R-:W-:Y:S01]  /*1d80*/  @P1 FADD.FTZ R130, R130, R31 ;  /* 0x0000001f82821221 */ /* 0x000fe20000010000 */
[C---:B------:R-:W-:Y:S01]  /*1d90*/  FMUL.FTZ R28, R134.reuse, R28 ;  /* 0x0000001c861c7220 */ /* 0x040fe20000410000 */
[----:B------:R-:W-:Y:S01]  /*1da0*/  FMUL.FTZ R145, R105, R140 ;  /* 0x0000008c69917220 */ /* 0x000fe20000410000 */
[----:B------:R-:W0:Y:S01]  /*1db0*/  SHFL.UP PT, R30, R126, 0x8, RZ ;  /* 0x050000007e1e7989 */ /* 0x000e2200000e00ff */
[----:B---3--:R-:W-:Y:S01]  /*1dc0*/  @P1 FFMA.FTZ R134, R134, R2, R29 ;  /* 0x0000000286861223 */ /* 0x008fe2000001001d */
[C---:B------:R-:W-:Y:S01]  /*1dd0*/  FFMA.FTZ R147, R106.reuse, R140, -R147 ;  /* 0x0000008c6a937223 */ /* 0x040fe20000010893 */
[----:B------:R-:W-:Y:S01]  /*1de0*/  FFMA.FTZ R145, R106, R108, R145 ;  /* 0x0000006c6a917223 */ /* 0x000fe20000010091 */
[----:B------:R-:W1:Y:S01]  /*1df0*/  SHFL.UP PT, R29, R130, 0x8, RZ ;  /* 0x05000000821d7989 */ /* 0x000e6200000e00ff */
[----:B------:R-:W-:Y:S01]  /*1e00*/  @P1 FFMA.FTZ R137, R137, R2, -R28 ;  /* 0x0000000289891223 */ /* 0x000fe2000001081c */
[----:B------:R-:W-:Y:S01]  /*1e10*/  FADD.FTZ R147, R118, R147 ;  /* 0x0000009376937221 */ /* 0x000fe20000010000 */
[----:B------:R-:W-:Y:S01]  /*1e20*/  FADD.FTZ R145, R116, R145 ;  /* 0x0000009174917221 */ /* 0x000fe20000010000 */
[----:B------:R-:W2:Y:S01]  /*1e30*/  SHFL.UP PT, R28, R134, 0x8, RZ ;  /* 0x05000000861c7989 */ /* 0x000ea200000e00ff */
[C---:B------:R-:W-:Y:S01]  /*1e40*/  FMUL.FTZ R108, R114.reuse, R143 ;  /* 0x0000008f726c7220 */ /* 0x040fe20000410000 */
[C---:B------:R-:W-:Y:S01]  /*1e50*/  FMUL.FTZ R140, R114.reuse, R147 ;  /* 0x00000093728c7220 */ /* 0x040fe20000410000 */
[C---:B------:R-:W-:Y:S01]  /*1e60*/  FMUL.FTZ R138, R114.reuse, R141 ;  /* 0x0000008d728a7220 */ /* 0x040fe20000410000 */
[----:B------:R-:W3:Y:S01]  /*1e70*/  SHFL.UP PT, R2, R137, 0x8, RZ ;  /* 0x0500000089027989 */ /* 0x000ee200000e00ff */
[----:B------:R-:W-:Y:S01]  /*1e80*/  FMUL.FTZ R142, R114, R145 ;  /* 0x00000091728e7220 */ /* 0x000fe20000410000 */
[C---:B------:R-:W-:Y:S01]  /*1e90*/  FFMA.FTZ R108, R107.reuse, R141, R108 ;  /* 0x0000008d6b6c7223 */ /* 0x040fe2000001006c */
[C---:B------:R-:W-:Y:S01]  /*1ea0*/  FFMA.FTZ R145, R107.reuse, R145, R140 ;  /* 0x000000916b917223 */ /* 0x040fe2000001008c */
[C---:B------:R-:W-:Y:S01]  /*1eb0*/  FFMA.FTZ R138, R107.reuse, R143, -R138 ;  /* 0x0000008f6b8a7223 */ /* 0x040fe2000001088a */
[----:B------:R-:W-:Y:S01]  /*1ec0*/  FFMA.FTZ R147, R107, R147, -R142 ;  /* 0x000000936b937223 */ /* 0x000fe2000001088e */
[----:B------:R-:W-:Y:S01]  /*1ed0*/  ISETP.GE.AND P1, PT, R50, 0x8, PT ;  /* 0x000000083200780c */ /* 0x000fe20003f26270 */
[----:B------:R-:W-:Y:S01]  /*1ee0*/  FADD.FTZ R140, R124, R145 ;  /* 0x000000917c8c7221 */ /* 0x000fe20000010000 */
[C---:B------:R-:W-:Y:S01]  /*1ef0*/  FMUL.FTZ R31, R119.reuse, R108 ;  /* 0x0000006c771f7220 */ /* 0x040fe20000410000 */
[C---:B------:R-:W-:Y:S01]  /*1f00*/  FMUL.FTZ R144, R119.reuse, R138 ;  /* 0x0000008a77907220 */ /* 0x040fe20000410000 */
[----:B------:R-:W-:Y:S01]  /*1f10*/  FADD.FTZ R142, R122, R147 ;  /* 0x000000937a8e7221 */ /* 0x000fe20000010000 */
[----:B------:R-:W-:Y:S01]  /*1f20*/  FMUL.FTZ R141, R119, R140 ;  /* 0x0000008c778d7220 */ /* 0x000fe20000410000 */
[----:B------:R-:W-:Y:S01]  /*1f30*/  FFMA.FTZ R138, R121, R138, -R31 ;  /* 0x0000008a798a7223 */ /* 0x000fe2000001081f */
[----:B0-----:R-:W-:Y:S01]  /*1f40*/  FMUL.FTZ R31, R137, R30 ;  /* 0x0000001e891f7220 */ /* 0x001fe20000410000 */
[-C--:B------:R-:W-:Y:S01]  /*1f50*/  FMUL.FTZ R139, R119, R142.reuse ;  /* 0x0000008e778b7220 */ /* 0x080fe20000410000 */
[C---:B------:R-:W-:Y:S01]  /*1f60*/  FFMA.FTZ R143, R121.reuse, R142, -R141 ;  /* 0x0000008e798f7223 */ /* 0x040fe2000001088d */
[C---:B------:R-:W-:Y:S01]  /*1f70*/  FMUL.FTZ R30, R134.reuse, R30 ;  /* 0x0000001e861e7220 */ /* 0x040fe20000410000 */
[CC--:B-1----:R-:W-:Y:S01]  /*1f80*/  FFMA.FTZ R141, R134.reuse, R29.reuse, R31 ;  /* 0x0000001d868d7223 */ /* 0x0c2fe2000001001f */
[C---:B------:R-:W-:Y:S01]  /*1f90*/  FFMA.FTZ R140, R121.reuse, R140, R139 ;  /* 0x0000008c798c7223 */ /* 0x040fe2000001008b */
[----:B------:R-:W-:Y:S01]  /*1fa0*/  FFMA.FTZ R144, R121, R108, R144 ;  /* 0x0000006c79907223 */ /* 0x000fe20000010090 */
[-C--:B--2---:R-:W-:Y:S01]  /*1fb0*/  FMUL.FTZ R31, R134, R28.reuse ;  /* 0x0000001c861f7220 */ /* 0x084fe20000410000 */
[C---:B------:R-:W-:Y:S01]  /*1fc0*/  FFMA.FTZ R29, R137.reuse, R29, -R30 ;  /* 0x0000001d891d7223 */ /* 0x040fe2000001081e */
[----:B------:R-:W-:Y:S01]  /*1fd0*/  @P1 FADD.FTZ R126, R126, R141 ;  /* 0x0000008d7e7e1221 */ /* 0x000fe20000010000 */
[C---:B------:R-:W-:Y:S01]  /*1fe0*/  FMUL.FTZ R139, R137.reuse, R28 ;  /* 0x0000001c898b7220 */ /* 0x040fe20000410000 */
[-C--:B---3--:R-:W-:Y:S01]  /*1ff0*/  @P1 FFMA.FTZ R137, R137, R2.reuse, -R31 ;  /* 0x0000000289891223 */ /* 0x088fe2000001081f */
[----:B------:R-:W-:Y:S01]  /*2000*/  @P1 FADD.FTZ R130, R130, R29 ;  /* 0x0000001d82821221 */ /* 0x000fe20000010000 */
[----:B------:R-:W-:Y:S01]  /*2010*/  FADD.FTZ R140, R127, R140 ;  /* 0x0000008c7f8c7221 */ /* 0x000fe20000010000 */
[----:B------:R-:W-:Y:S01]  /*2020*/  @P1 FFMA.FTZ R134, R134, R2, R139 ;  /* 0x0000000286861223 */ /* 0x000fe2000001008b */
[----:B------:R-:W0:Y:S01]  /*2030*/  SHFL.UP PT, R31, R126, 0x10, RZ ;  /* 0x060000007e1f7989 */ /* 0x000e2200000e00ff */
[----:B------:R-:W-:Y:S01]  /*2040*/  FADD.FTZ R2, R128, R143 ;  /* 0x0000008f80027221 */ /* 0x000fe20000010000 */
[C---:B------:R-:W-:Y:S01]  /*2050*/  FMUL.FTZ R143, R133.reuse, R140 ;  /* 0x0000008c858f7220 */ /* 0x040fe20000410000 */
[C---:B------:R-:W-:Y:S01]  /*2060*/  FMUL.FTZ R139, R133.reuse, R144 ;  /* 0x00000090858b7220 */ /* 0x040fe20000410000 */
[----:B------:R-:W1:Y:S01]  /*2070*/  SHFL.UP PT, R30, R130, 0x10, RZ ;  /* 0x06000000821e7989 */ /* 0x000e6200000e00ff */
[C---:B------:R-:W-:Y:S01]  /*2080*/  FMUL.FTZ R108, R133.reuse, R138 ;  /* 0x0000008a856c7220 */ /* 0x040fe20000410000 */
[-C--:B------:R-:W-:Y:S01]  /*2090*/  FMUL.FTZ R141, R133, R2.reuse ;  /* 0x00000002858d7220 */ /* 0x080fe20000410000 */
[C---:B------:R-:W-:Y:S01]  /*20a0*/  FFMA.FTZ R143, R135.reuse, R2, -R143 ;  /* 0x00000002878f7223 */ /* 0x040fe2000001088f */
[----:B------:R-:W2:Y:S01]  /*20b0*/  SHFL.UP PT, R29, R134, 0x10, RZ ;  /* 0x06000000861d7989 */ /* 0x000ea200000e00ff */
[C---:B------:R-:W-:Y:S01]  /*20c0*/  FFMA.FTZ R138, R135.reuse, R138, -R139 ;  /* 0x0000008a878a7223 */ /* 0x040fe2000001088b */
[C---:B------:R-:W-:Y:S01]  /*20d0*/  FFMA.FTZ R108, R135.reuse, R144, R108 ;  /* 0x00000090876c7223 */ /* 0x040fe2000001006c */
[----:B------:R-:W-:Y:S01]  /*20e0*/  FFMA.FTZ R141, R135, R140, R141 ;  /* 0x0000008c878d7223 */ /* 0x000fe2000001008d */
[----:B------:R-:W3:Y:S01]  /*20f0*/  SHFL.UP PT, R28, R137, 0x10, RZ ;  /* 0x06000000891c7989 */ /* 0x000ee200000e00ff */
[----:B------:R-:W-:Y:S01]  /*2100*/  FADD.FTZ R142, R132, R143 ;  /* 0x0000008f848e7221 */ /* 0x000fe20000010000 */
[C---:B------:R-:W-:Y:S01]  /*2110*/  FMUL.FTZ R2, R125.reuse, R138 ;  /* 0x0000008a7d027220 */ /* 0x040fe20000410000 */
[C---:B------:R-:W-:Y:S01]  /*2120*/  FMUL.FTZ R139, R125.reuse, R108 ;  /* 0x0000006c7d8b7220 */ /* 0x040fe20000410000 */
[----:B------:R-:W-:Y:S01]  /*2130*/  ISETP.GE.AND P1, PT, R50, 0x10, PT ;  /* 0x000000103200780c */ /* 0x000fe20003f26270 */
[----:B------:R-:W-:Y:S01]  /*2140*/  FADD.FTZ R140, R136, R141 ;  /* 0x0000008d888c7221 */ /* 0x000fe20000010000 */
[----:B------:R-:W-:Y:S01]  /*2150*/  FMUL.FTZ R141, R125, R142 ;  /* 0x0000008e7d8d7220 */ /* 0x000fe20000410000 */
[C---:B------:R-:W-:Y:S01]  /*2160*/  FFMA.FTZ R2, R123.reuse, R108, R2 ;  /* 0x0000006c7b027223 */ /* 0x040fe20000010002 */
[----:B------:R-:W-:Y:S01]  /*2170*/  FFMA.FTZ R108, R123, R138, -R139 ;  /* 0x0000008a7b6c7223 */ /* 0x000fe2000001088b */
[-C--:B------:R-:W-:Y:S01]  /*2180*/  FMUL.FTZ R145, R125, R140.reuse ;  /* 0x0000008c7d917220 */ /* 0x080fe20000410000 */
[----:B------:R-:W-:Y:S01]  /*2190*/  FFMA.FTZ R143, R123, R140, R141 ;  /* 0x0000008c7b8f7223 */ /* 0x000fe2000001008d */
[-C--:B0-----:R-:W-:Y:S01]  /*21a0*/  FMUL.FTZ R138, R134, R31.reuse ;  /* 0x0000001f868a7220 */ /* 0x081fe20000410000 */
[----:B------:R-:W-:Y:S01]  /*21b0*/  FMUL.FTZ R141, R137, R31 ;  /* 0x0000001f898d7220 */ /* 0x000fe20000410000 */
[----:B------:R-:W-:-:S02]  /*21c0*/  FFMA.FTZ R142, R123, R142, -R145 ;  /* 0x0000008e7b8e7223 */ /* 0x000fc40000010891 */
[CC--:B-1----:R-:W-:Y:S01]  /*21d0*/  FFMA.FTZ R139, R137.reuse, R30.reuse, -R138 ;  /* 0x0000001e898b7223 */ /* 0x0c2fe2000001088a */
[C---:B------:R-:W-:Y:S01]  /*21e0*/  FFMA.FTZ R141, R134.reuse, R30, R141 ;  /* 0x0000001e868d7223 */ /* 0x040fe2000001008d */
[-C--:B--2---:R-:W-:Y:S01]  /*21f0*/  FMUL.FTZ R31, R134, R29.reuse ;  /* 0x0000001d861f7220 */ /* 0x084fe20000410000 */
[C---:B------:R-:W-:Y:S01]  /*2200*/  FMUL.FTZ R29, R137.reuse, R29 ;  /* 0x0000001d891d7220 */ /* 0x040fe20000410000 */
[----:B------:R-:W-:Y:S01]  /*2210*/  @P1 FADD.FTZ R130, R130, R139 ;  /* 0x0000008b82821221 */ /* 0x000fe20000010000 */
[----:B------:R-:W-:Y:S01]  /*2220*/  @P1 FADD.FTZ R126, R126, R141 ;  /* 0x0000008d7e7e1221 */ /* 0x000fe20000010000 */
[-C--:B---3--:R-:W-:Y:S01]  /*2230*/  @P1 FFMA.FTZ R137, R137, R28.reuse, -R31 ;  /* 0x0000001c89891223 */ /* 0x088fe2000001081f */
[----:B------:R-:W-:Y:S01]  /*2240*/  @P1 FFMA.FTZ R134, R134, R28, R29 ;  /* 0x0000001c86861223 */ /* 0x000fe2000001001d */
[----:B------:R-:W-:Y:S01]  /*2250*/  HFMA2 R28, -RZ, RZ, 1.875, 0 ;  /* 0x3f800000ff1c7431 */ /* 0x000fe200000001ff */
[----:B------:R-:W-:Y:S01]  /*2260*/  ISETP.GT.U32.AND P1, PT, R131, 0x1d, PT ;  /* 0x0000001d8300780c */ /* 0x000fe20003f24070 */
[----:B------:R-:W0:Y:S01]  /*2270*/  SHFL.UP PT, R130, R130, 0x1, RZ ;  /* 0x0420000082827989 */ /* 0x000e2200000e00ff */
[----:B------:R-:W-:-:S02]  /*2280*/  CS2R R30, SRZ ;  /* 0x00000000001e7805 */ /* 0x000fc4000001ff00 */
[----:B------:R-:W-:Y:S01]  /*2290*/  MOV R29, RZ ;  /* 0x000000ff001d7202 */ /* 0x000fe20000000f00 */
[----:B------:R-:W1:Y:S04]  /*22a0*/  SHFL.UP PT, R137, R137, 0x1, RZ ;  /* 0x0420000089897989 */ /* 0x000e6800000e00ff */
[----:B------:R-:W2:Y:S04]  /*22b0*/  SHFL.UP PT, R134, R134, 0x1, RZ ;  /* 0x0420000086867989 */ /* 0x000ea800000e00ff */
[----:B------:R-:W3:Y:S04]  /*22c0*/  SHFL.UP PT, R126, R126, 0x1, RZ ;  /* 0x042000007e7e7989 */ /* 0x000ee800000e00ff */
[----:B----4-:R4:W0:Y:S04]  /*22d0*/  SHFL.IDX PT, R138, R46, RZ, 0x1f ;  /* 0x00001fff2e8a7589 */ /* 0x01082800000e0000 */
[----:B------:R5:W0:Y:S01]  /*22e0*/  SHFL.IDX PT, R139, R47, RZ, 0x1f ;  /* 0x00001fff2f8b7589 */ /* 0x000a2200000e0000 */
[----:B----4-:R-:W-:-:S03]  /*22f0*/  FADD.FTZ R46, R117, R142 ;  /* 0x0000008e752e7221 */ /* 0x010fc60000010000 */
[----:B------:R4:W0:Y:S01]  /*2300*/  SHFL.DOWN PT, R142, R2, 0x1, 0x1f ;  /* 0x08201f00028e7f89 */ /* 0x00082200000e0000 */
[----:B-----5:R-:W-:-:S03]  /*2310*/  FADD.FTZ R47, R120, R143 ;  /* 0x0000008f782f7221 */ /* 0x020fc60000010000 */
[----:B------:R4:W0:Y:S04]  /*2320*/  SHFL.DOWN PT, R143, R108, 0x1, 0x1f ;  /* 0x08201f006c8f7f89 */ /* 0x00082800000e0000 */
[----:B------:R4:W0:Y:S04]  /*2330*/  SHFL.DOWN PT, R144, R47, 0x1, 0x1f ;  /* 0x08201f002f907f89 */ /* 0x00082800000e0000 */
[----:B------:R4:W0:Y:S01]  /*2340*/  SHFL.DOWN PT, R147, R46, 0x1, 0x1f ;  /* 0x08201f002e937f89 */ /* 0x00082200000e0000 */
[----:B-123--:R-:W-:Y:S05]  /*2350*/  @!P6 BRA `(.L_x_16306) ;  /* 0x000000000028e947 */ /* 0x00efea0003800000 */
[-C--:B0-----:R-:W-:Y:S01]  /*2360*/  FMUL.FTZ R145, R108, R147.reuse ;  /* 0x000000936c917220 */ /* 0x081fe20000410000 */
[----:B------:R-:W-:Y:S01]  /*2370*/  FMUL.FTZ R147, R2, R147 ;  /* 0x0000009302937220 */ /* 0x000fe20000410000 */
[-C--:B------:R-:W-:Y:S01]  /*2380*/  FMUL.FTZ R141, R108, R143.reuse ;  /* 0x0000008f6c8d7220 */ /* 0x080fe20000410000 */
[C---:B------:R-:W-:Y:S01]  /*2390*/  FMUL.FTZ R143, R2.reuse, R143 ;  /* 0x0000008f028f7220 */ /* 0x040fe20000410000 */
[-C--:B------:R-:W-:Y:S01]  /*23a0*/  FFMA.FTZ R140, R2, R144.reuse, -R145 ;  /* 0x00000090028c7223 */ /* 0x080fe20000010891 */
[----:B------:R-:W-:Y:S01]  /*23b0*/  FFMA.FTZ R147, R108, R144, R147 ;  /* 0x000000906c937223 */ /* 0x000fe20000010093 */
[C---:B----4-:R-:W-:Y:S01]  /*23c0*/  FFMA.FTZ R2, R142.reuse, R2, -R141 ;  /* 0x000000028e027223 */ /* 0x050fe2000001088d */
[----:B------:R-:W-:Y:S01]  /*23d0*/  FFMA.FTZ R108, R142, R108, R143 ;  /* 0x0000006c8e6c7223 */ /* 0x000fe2000001008f */
[----:B------:R-:W-:Y:S01]  /*23e0*/  FADD.FTZ R47, R47, R140 ;  /* 0x0000008c2f2f7221 */ /* 0x000fe20000010000 */
[----:B------:R-:W-:-:S07]  /*23f0*/  FADD.FTZ R46, R46, R147 ;  /* 0x000000932e2e7221 */ /* 0x000fce0000010000 */
.L_x_16306:
[----:B------:R-:W-:Y:S05]  /*2400*/  BSYNC.RECONVERGENT B0 ;  /* 0x0000000000007941 */ /* 0x000fea0003800200 */
.L_x_16305:
[----:B------:R-:W1:Y:S01]  /*2410*/  @!P4 LDS.128 R28, [UR6+0x1980] ;  /* 0x00198006ff1cc984 */ /* 0x000e620008000c00 */
[----:B------:R-:W-:Y:S03]  /*2420*/  BSSY.RECONVERGENT B0, `(.L_x_16307) ;  /* 0x0000010000007945 */ /* 0x000fe60003800200 */
[----:B0-----:R0:W2:Y:S04]  /*2430*/  SHFL.DOWN PT, R142, R2, 0x2, 0x1f ;  /* 0x08401f00028e7f89 */ /* 0x0010a800000e0000 */
[----:B------:R0:W3:Y:S04]  /*2440*/  SHFL.DOWN PT, R143, R108, 0x2, 0x1f ;  /* 0x08401f006c8f7f89 */ /* 0x0000e800000e0000 */
        /* <DEDUP_REMOVED lines=9> */
[-C--:B--2-4-:R-:W-:Y:S01]  /*24e0*/  FFMA.FTZ R2, R2, R142.reuse, -R141 ;  /* 0x0000008e02027223 */ /* 0x094fe2000001088d */
[----:B------:R-:W-:Y:S01]  /*24f0*/  FFMA.FTZ R108, R108, R142, R143 ;  /* 0x0000008e6c6c7223 */ /* 0x000fe2000001008f */
[----:B------:R-:W-:Y:S01]  /*2500*/  FADD.FTZ R47, R47, R140 ;  /* 0x0000008c2f2f7221 */ /* 0x000fe20000010000 */
[----:B------:R-:W-:-:S07]  /*2510*/  FADD.FTZ R46, R46, R147 ;  /* 0x000000932e2e7221 */ /* 0x000fce0000010000 */
.L_x_16308:
[----:B------:R-:W-:Y:S05]  /*2520*/  BSYNC.RECONVERGENT B0 ;  /* 0x0000000000007941 */ /* 0x000fea0003800200 */
.L_x_16307:
[----:B--2---:R2:W1:Y:S01]  /*2530*/  SHFL.DOWN PT, R142, R2, 0x4, 0x1f ;  /* 0x08801f00028e7f89 */ /* 0x00446200000e0000 */
[----:B------:R-:W-:Y:S03]  /*2540*/  BSSY.RECONVERGENT B0, `(.L_x_16309) ;  /* 0x000000f000007945 */ /* 0x000fe60003800200 */
[----:B---3--:R2:W3:Y:S04]  /*2550*/  SHFL.DOWN PT, R143, R108, 0x4, 0x1f ;  /* 0x08801f006c8f7f89 */ /* 0x0084e800000e0000 */
[----:B0-----:R2:W0:Y:S04]  /*2560*/  SHFL.DOWN PT, R144, R47, 0x4, 0x1f ;  /* 0x08801f002f907f89 */ /* 0x00142800000e0000 */
        /* <DEDUP_REMOVED lines=8> */
[-C--:B-12-4-:R-:W-:Y:S01]  /*25f0*/  FFMA.FTZ R2, R2, R142.reuse, -R141 ;  /* 0x0000008e02027223 */ /* 0x096fe2000001088d */
[----:B------:R-:W-:Y:S01]  /*2600*/  FFMA.FTZ R108, R108, R142, R143 ;  /* 0x0000008e6c6c7223 */ /* 0x000fe2000001008f */
[----:B------:R-:W-:Y:S01]  /*2610*/  FADD.FTZ R47, R47, R140 ;  /* 0x0000008c2f2f7221 */ /* 0x000fe20000010000 */
[----:B------:R-:W-:-:S07]  /*2620*/  FADD.FTZ R46, R46, R147 ;  /* 0x000000932e2e7221 */ /* 0x000fce0000010000 */
.L_x_16310:
[----:B------:R-:W-:Y:S05]  /*2630*/  BSYNC.RECONVERGENT B0 ;  /* 0x0000000000007941 */ /* 0x000fea0003800200 */
.L_x_16309:
        /* <DEDUP_REMOVED lines=12> */
[-C--:B--2-4-:R-:W-:Y:S01]  /*2700*/  FFMA.FTZ R2, R2, R142.reuse, -R141 ;  /* 0x0000008e02027223 */ /* 0x094fe2000001088d */
[----:B---3--:R-:W-:Y:S01]  /*2710*/  FFMA.FTZ R108, R108, R142, R143 ;  /* 0x0000008e6c6c7223 */ /* 0x008fe2000001008f */
[----:B------:R-:W-:Y:S01]  /*2720*/  FADD.FTZ R47, R47, R140 ;  /* 0x0000008c2f2f7221 */ /* 0x000fe20000010000 */
[----:B------:R-:W-:-:S07]  /*2730*/  FADD.FTZ R46, R46, R147 ;  /* 0x000000932e2e7221 */ /* 0x000fce0000010000 */
.L_x_16312:
[----:B------:R-:W-:Y:S05]  /*2740*/  BSYNC.RECONVERGENT B0 ;  /* 0x0000000000007941 */ /* 0x000fea0003800200 */
.L_x_16311:
        /* <DEDUP_REMOVED lines=16> */
.L_x_16314:
[----:B------:R-:W-:Y:S05]  /*2850*/  BSYNC.RECONVERGENT B0 ;  /* 0x0000000000007941 */ /* 0x000fea0003800200 */
.L_x_16313:
[----:B0-----:R-:W-:Y:S01]  /*2860*/  SHFL.DOWN PT, R144, R108, 0x1, 0x1f ;  /* 0x08201f006c907f89 */ /* 0x001fe200000e0000 */
[C---:B------:R-:W-:Y:S01]  /*2870*/  ISETP.NE.AND P1, PT, R60.reuse, 0x1f, PT ;  /* 0x0000001f3c00780c */ /* 0x040fe20003f25270 */
[----:B------:R-:W-:Y:S01]  /*2880*/  BSSY.RECONVERGENT B0, `(.L_x_16315) ;  /* 0x0000144000007945 */ /* 0x000fe20003800200 */
[----:B------:R-:W-:Y:S01]  /*2890*/  ISETP.NE.AND P2, PT, R60, RZ, PT ;  /* 0x000000ff3c00720c */ /* 0x000fe20003f45270 */
[----:B------:R-:W0:Y:S01]  /*28a0*/  SHFL.IDX PT, R141, R31, RZ, 0x1f ;  /* 0x00001fff1f8d7589 */ /* 0x000e2200000e0000 */
[----:B------:R-:W-:-:S03]  /*28b0*/  ISETP.GT.AND P3, PT, R50, 0xf, PT ;  /* 0x0000000f3200780c */ /* 0x000fc60003f64270 */
[----:B-1----:R-:W1:Y:S04]  /*28c0*/  SHFL.DOWN PT, R142, R2, 0x1, 0x1f ;  /* 0x08201f00028e7f89 */ /* 0x002e6800000e0000 */
[----:B------:R-:W5:Y:S04]  /*28d0*/  SHFL.IDX PT, R140, R30, RZ, 0x1f ;  /* 0x00001fff1e8c7589 */ /* 0x000f6800000e0000 */
[----:B------:R-:W5:Y:S04]  /*28e0*/  SHFL.DOWN PT, R146, R47, 0x1, 0x1f ;  /* 0x08201f002f927f89 */ /* 0x000f6800000e0000 */
[----:B------:R-:W5:Y:S04]  /*28f0*/  SHFL.DOWN PT, R148, R46, 0x1, 0x1f ;  /* 0x08201f002e947f89 */ /* 0x000f6800000e0000 */
[----:B--234-:R-:W2:Y:S01]  /*2900*/  SHFL.IDX PT, R108, R108, RZ, 0x1f ;  /* 0x00001fff6c6c7589 */ /* 0x01cea200000e0000 */
[----:B0-----:R-:W-:-:S03]  /*2910*/  @P1 FMUL.FTZ R143, R144, R141 ;  /* 0x0000008d908f1220 */ /* 0x001fc60000410000 */
[----:B------:R-:W0:Y:S01]  /*2920*/  SHFL.IDX PT, R2, R2, RZ, 0x1f ;  /* 0x00001fff02027589 */ /* 0x000e2200000e0000 */
[----:B-1----:R-:W-:-:S03]  /*2930*/  @P1 FMUL.FTZ R145, R142, R141 ;  /* 0x0000008d8e911220 */ /* 0x002fc60000410000 */
[----:B------:R-:W1:Y:S01]  /*2940*/  SHFL.IDX PT, R47, R47, RZ, 0x1f ;  /* 0x00001fff2f2f7589 */ /* 0x000e6200000e0000 */
[-C--:B-----5:R-:W-:Y:S01]  /*2950*/  @P1 FFMA.FTZ R143, R142, R140.reuse, -R143 ;  /* 0x0000008c8e8f1223 */ /* 0x0a0fe2000001088f */
[----:B------:R-:W-:Y:S02]  /*2960*/  @P1 FFMA.FTZ R145, R144, R140, R145 ;  /* 0x0000008c90911223 */ /* 0x000fe40000010091 */
[----:B------:R-:W3:Y:S01]  /*2970*/  SHFL.IDX PT, R46, R46, RZ, 0x1f ;  /* 0x00001fff2e2e7589 */ /* 0x000ee200000e0000 */
[----:B------:R-:W-:Y:S01]  /*2980*/  @P1 FADD.FTZ R140, R146, R143 ;  /* 0x0000008f928c1221 */ /* 0x000fe20000010000 */
[----:B------:R-:W-:-:S03]  /*2990*/  @P1 FADD.FTZ R141, R148, R145 ;  /* 0x00000091948d1221 */ /* 0x000fc60000010000 */
[-C--:B------:R-:W-:Y:S01]  /*29a0*/  FMUL.FTZ R142, R140, R35.reuse ;  /* 0x000000238c8e7220 */ /* 0x080fe20000410000 */
[----:B------:R-:W-:Y:S01]  /*29b0*/  ISETP.GT.AND P1, PT, R50, 0x1e, PT ;  /* 0x0000001e3200780c */ /* 0x000fe20003f24270 */
[C---:B------:R-:W-:Y:S02]  /*29c0*/  FMUL.FTZ R35, R141.reuse, R35 ;  /* 0x000000238d237220 */ /* 0x040fe40000410000 */
[-C--:B------:R-:W-:Y:S02]  /*29d0*/  FFMA.FTZ R142, R141, R34.reuse, -R142 ;  /* 0x000000228d8e7223 */ /* 0x080fe4000001088e */
[----:B------:R-:W-:Y:S02]  /*29e0*/  FFMA.FTZ R34, R140, R34, R35 ;  /* 0x000000228c227223 */ /* 0x000fe40000010023 */
[----:B------:R-:W-:Y:S02]  /*29f0*/  FADD.FTZ R111, R111, R142 ;  /* 0x0000008e6f6f7221 */ /* 0x000fe40000010000 */
[----:B------:R-:W-:-:S02]  /*2a00*/  FADD.FTZ R109, R109, R34 ;  /* 0x000000226d6d7221 */ /* 0x000fc40000010000 */
[C---:B------:R-:W-:Y:S02]  /*2a10*/  FMUL.FTZ R35, R97.reuse, R111 ;  /* 0x0000006f61237220 */ /* 0x040fe40000410000 */
        /* <DEDUP_REMOVED lines=8> */
[----:B------:R-:W-:Y:S02]  /*2aa0*/  FFMA.FTZ R34, R104, R110, R35 ;  /* 0x0000006e68227223 */ /* 0x000fe40000010023 */
[----:B------:R-:W-:Y:S01]  /*2ab0*/  FADD.FTZ R113, R113, R140 ;  /* 0x0000008c71717221 */ /* 0x000fe20000010000 */
[----:B------:R-:W-:Y:S01]  /*2ac0*/  FMUL.FTZ R35, R137, R139 ;  /* 0x0000008b89237220 */ /* 0x000fe20000410000 */
[----:B------:R-:W-:-:S02]  /*2ad0*/  FADD.FTZ R115, R115, R34 ;  /* 0x0000002273737221 */ /* 0x000fc40000010000 */
[C---:B------:R-:W-:Y:S01]  /*2ae0*/  FMUL.FTZ R141, R105.reuse, R113 ;  /* 0x00000071698d7220 */ /* 0x040fe20000410000 */
[C---:B------:R-:W-:Y:S01]  /*2af0*/  FMUL.FTZ R34, R134.reuse, R139 ;  /* 0x0000008b86227220 */ /* 0x040fe20000410000 */
[-C--:B------:R-:W-:Y:S01]  /*2b00*/  FFMA.FTZ R35, R134, R138.reuse, R35 ;  /* 0x0000008a86237223 */ /* 0x080fe20000010023 */
[-C--:B------:R-:W-:Y:S01]  /*2b10*/  FMUL.FTZ R140, R105, R115.reuse ;  /* 0x00000073698c7220 */ /* 0x080fe20000410000 */
[----:B------:R-:W-:Y:S01]  /*2b20*/  FFMA.FTZ R141, R106, R115, R141 ;  /* 0x000000736a8d7223 */ /* 0x000fe2000001008d */
[----:B------:R-:W-:Y:S01]  /*2b30*/  FFMA.FTZ R137, R137, R138, -R34 ;  /* 0x0000008a89897223 */ /* 0x000fe20000010822 */
[----:B------:R-:W-:Y:S01]  /*2b40*/  @P2 FADD.FTZ R139, R126, R35 ;  /* 0x000000237e8b2221 */ /* 0x000fe20000010000 */
[----:B------:R-:W-:Y:S01]  /*2b50*/  FFMA.FTZ R143, R106, R113, -R140 ;  /* 0x000000716a8f7223 */ /* 0x000fe2000001088c */
[----:B------:R-:W-:Y:S01]  /*2b60*/  FADD.FTZ R116, R116, R141 ;  /* 0x0000008d74747221 */ /* 0x000fe20000010000 */
[----:B------:R-:W-:Y:S01]  /*2b70*/  @P2 FADD.FTZ R138, R130, R137 ;  /* 0x00000089828a2221 */ /* 0x000fe20000010000 */
[CC--:B------:R-:W-:Y:S01]  /*2b80*/  FMUL.FTZ R35, R33.reuse, R139.reuse ;  /* 0x0000008b21237220 */ /* 0x0c0fe20000410000 */
[----:B------:R-:W-:Y:S01]  /*2b90*/  FADD.FTZ R118, R118, R143 ;  /* 0x0000008f76767221 */ /* 0x000fe20000010000 */
[----:B------:R-:W-:Y:S01]  /*2ba0*/  FMUL.FTZ R126, R114, R116 ;  /* 0x00000074727e7220 */ /* 0x000fe20000410000 */
[-C--:B------:R-:W-:Y:S01]  /*2bb0*/  FMUL.FTZ R34, R33, R138.reuse ;  /* 0x0000008a21227220 */ /* 0x080fe20000410000 */
[----:B------:R-:W-:Y:S01]  /*2bc0*/  FFMA.FTZ R35, R32, R138, -R35 ;  /* 0x0000008a20237223 */ /* 0x000fe20000010823 */
[-C--:B------:R-:W-:Y:S01]  /*2bd0*/  FMUL.FTZ R137, R114, R118.reuse ;  /* 0x0000007672897220 */ /* 0x080fe20000410000 */
[C---:B------:R-:W-:Y:S01]  /*2be0*/  FFMA.FTZ R33, R107.reuse, R118, -R126 ;  /* 0x000000766b217223 */ /* 0x040fe2000001087e */
[----:B------:R-:W-:Y:S01]  /*2bf0*/  FFMA.FTZ R34, R32, R139, R34 ;  /* 0x0000008b20227223 */ /* 0x000fe20000010022 */
[----:B------:R-:W-:Y:S01]  /*2c00*/  FADD.FTZ R32, R92, R35 ;  /* 0x000000235c207221 */ /* 0x000fe20000010000 */
[----:B------:R-:W-:Y:S01]  /*2c10*/  FFMA.FTZ R137, R107, R116, R137 ;  /* 0x000000746b897223 */ /* 0x000fe20000010089 */
[----:B------:R-:W-:Y:S01]  /*2c20*/  FADD.FTZ R122, R122, R33 ;  /* 0x000000217a7a7221 */ /* 0x000fe20000010000 */
[----:B------:R-:W-:Y:S01]  /*2c30*/  FADD.FTZ R126, RZ, R34 ;  /* 0x00000022ff7e7221 */ /* 0x000fe20000010000 */
[----:B------:R-:W-:Y:S01]  /*2c40*/  FMUL.FTZ R34, R125, R32 ;  /* 0x000000207d227220 */ /* 0x000fe20000410000 */
[----:B------:R-:W-:Y:S01]  /*2c50*/  FADD.FTZ R124, R124, R137 ;  /* 0x000000897c7c7221 */ /* 0x000fe20000010000 */
        /* <DEDUP_REMOVED lines=14> */
[----:B------:R-:W-:Y:S01]  /*2d40*/  ISETP.GT.AND P2, PT, R50, 0x1d, PT ;  /* 0x0000001d3200780c */ /* 0x000fe20003f44270 */
        /* <DEDUP_REMOVED lines=19> */
[----:B------:R-:W-:Y:S01]  /*2e80*/  FADD.FTZ R120, RZ, R34 ;  /* 0x00000022ff787221 */ /* 0x000fe20000010000 */
[----:B------:R-:W-:Y:S01]  /*2e90*/  FFMA.FTZ R34, R0, R32, RZ ;  /* 0x0000002000227223 */ /* 0x000fe200000100ff */
[----:B------:R-:W-:Y:S01]  /*2ea0*/  FADD.FTZ R140, R89, R140 ;  /* 0x0000008c598c7221 */ /* 0x000fe20000010000 */
[----:B------:R-:W-:Y:S01]  /*2eb0*/  FADD.FTZ R121, -R92, R32 ;  /* 0x000000205c797221 */ /* 0x000fe20000010100 */
[C---:B------:R-:W-:Y:S01]  /*2ec0*/  FMUL.FTZ R32, R114.reuse, R120 ;  /* 0x0000007872207220 */ /* 0x040fe20000410000 */
[----:B------:R-:W-:Y:S01]  /*2ed0*/  FADD.FTZ R117, R117, R142 ;  /* 0x0000008e75757221 */ /* 0x000fe20000010000 */
[----:B------:R-:W-:Y:S01]  /*2ee0*/  FFMA.FTZ R35, R79, R139, R34 ;  /* 0x0000008b4f237223 */ /* 0x000fe20000010022 */
[----:B------:R-:W-:Y:S01]  /*2ef0*/  FMUL.FTZ R34, R114, R140 ;  /* 0x0000008c72227220 */ /* 0x000fe20000410000 */
[----:B------:R-:W-:Y:S01]  /*2f00*/  FMUL.FTZ R125, R70, R119 ;  /* 0x00000077467d7220 */ /* 0x000fe20000410000 */
[----:B------:R-:W-:Y:S01]  /*2f10*/  FMUL.FTZ R114, R72, R136 ;  /* 0x0000008848727220 */ /* 0x000fe20000410000 */
[----:B------:R-:W-:Y:S01]  /*2f20*/  FFMA.FTZ R33, R107, R140, -R32 ;  /* 0x0000008c6b217223 */ /* 0x000fe20000010820 */
[----:B------:R-:W-:Y:S01]  /*2f30*/  FMUL.FTZ R32, R70, R117 ;  /* 0x0000007546207220 */ /* 0x000fe20000410000 */
[----:B------:R-:W-:Y:S01]  /*2f40*/  FADD.FTZ R123, -R91, R139 ;  /* 0x0000008b5b7b7221 */ /* 0x000fe20000010100 */
[----:B------:R-:W-:Y:S01]  /*2f50*/  FMUL.FTZ R133, R72, R132 ;  /* 0x0000008448857220 */ /* 0x000fe20000410000 */
[----:B------:R-:W-:Y:S01]  /*2f60*/  FMUL.FTZ R144, R126, R125 ;  /* 0x0000007d7e907220 */ /* 0x000fe20000410000 */
[----:B------:R-:W-:Y:S01]  /*2f70*/  FMUL.FTZ R146, R130, R114 ;  /* 0x0000007282927220 */ /* 0x000fe20000410000 */
[----:B------:R-:W-:Y:S01]  /*2f80*/  FFMA.FTZ R34, R107, R120, R34 ;  /* 0x000000786b227223 */ /* 0x000fe20000010022 */
[-C--:B------:R-:W-:Y:S01]  /*2f90*/  FMUL.FTZ R142, R126, R32.reuse ;  /* 0x000000207e8e7220 */ /* 0x080fe20000410000 */
[----:B------:R-:W-:Y:S01]  /*2fa0*/  FMUL.FTZ R107, R73, R127 ;  /* 0x0000007f496b7220 */ /* 0x000fe20000410000 */
[----:B------:R-:W-:Y:S01]  /*2fb0*/  FFMA.FTZ R144, R121, R32, -R144 ;  /* 0x0000002079907223 */ /* 0x000fe20000010890 */
[-C--:B------:R-:W-:Y:S01]  /*2fc0*/  FFMA.FTZ R135, R123, R133.reuse, -R146 ;  /* 0x000000857b877223 */ /* 0x080fe20000010892 */
[----:B------:R-:W-:Y:S01]  /*2fd0*/  FMUL.FTZ R32, R130, R133 ;  /* 0x0000008582207220 */ /* 0x000fe20000410000 */
[----:B------:R-:W-:Y:S01]  /*2fe0*/  FFMA.FTZ R146, R80, R138, R35 ;  /* 0x0000008a50927223 */ /* 0x000fe20000010023 */
[----:B------:R-:W-:Y:S01]  /*2ff0*/  FFMA.FTZ R142, R121, R125, R142 ;  /* 0x0000007d798e7223 */ /* 0x000fe2000001008e */
[----:B------:R-:W-:Y:S01]  /*3000*/  FADD.FTZ R138, -R90, R138 ;  /* 0x0000008a5a8a7221 */ /* 0x000fe20000010100 */
[----:B------:R-:W-:Y:S01]  /*3010*/  FMUL.FTZ R137, R73, R128 ;  /* 0x0000008049897220 */ /* 0x000fe20000410000 */
[----:B------:R-:W-:Y:S01]  /*3020*/  FMUL.FTZ R139, R134, R107 ;  /* 0x0000006b868b7220 */ /* 0x000fe20000410000 */
[----:B------:R-:W-:Y:S01]  /*3030*/  FADD.FTZ R133, RZ, R34 ;  /* 0x00000022ff857221 */ /* 0x000fe20000010000 */
[----:B------:R-:W-:Y:S01]  /*3040*/  FADD.FTZ R141, R88, R33 ;  /* 0x00000021588d7221 */ /* 0x000fe20000010000 */
[----:B------:R-:W-:Y:S01]  /*3050*/  FFMA.FTZ R35, R123, R114, R32 ;  /* 0x000000727b237223 */ /* 0x000fe20000010020 */
[----:B------:R-:W-:Y:S01]  /*3060*/  FADD.FTZ R142, RZ, R142 ;  /* 0x0000008eff8e7221 */ /* 0x000fe20000010000 */
[----:B------:R-:W-:Y:S01]  /*3070*/  FFMA.FTZ R148, R138, R137, -R139 ;  /* 0x000000898a947223 */ /* 0x000fe2000001088b */
[C---:B------:R-:W-:Y:S01]  /*3080*/  FMUL.FTZ R33, R105.reuse, R133 ;  /* 0x0000008569217220 */ /* 0x040fe20000410000 */
[----:B------:R-:W-:Y:S01]  /*3090*/  FMUL.FTZ R137, R134, R137 ;  /* 0x0000008986897220 */ /* 0x000fe20000410000 */
[-C--:B------:R-:W-:Y:S01]  /*30a0*/  FMUL.FTZ R34, R105, R141.reuse ;  /* 0x0000008d69227220 */ /* 0x080fe20000410000 */
[----:B------:R-:W-:Y:S01]  /*30b0*/  FADD.FTZ R144, RZ, R144 ;  /* 0x00000090ff907221 */ /* 0x000fe20000010000 */
[----:B------:R-:W-:Y:S01]  /*30c0*/  FMUL.FTZ R105, R74, R124 ;  /* 0x0000007c4a697220 */ /* 0x000fe20000410000 */
[----:B------:R-:W-:Y:S01]  /*30d0*/  FADD.FTZ R35, R142, R35 ;  /* 0x000000238e237221 */ /* 0x000fe20000010000 */
[----:B------:R-:W-:Y:S01]  /*30e0*/  FFMA.FTZ R32, R106, R141, -R33 ;  /* 0x0000008d6a207223 */ /* 0x000fe20000010821 */
[----:B------:R-:W-:Y:S01]  /*30f0*/  FFMA.FTZ R142, R138, R107, R137 ;  /* 0x0000006b8a8e7223 */ /* 0x000fe20000010089 */
[----:B------:R-:W-:Y:S01]  /*3100*/  FFMA.FTZ R33, R81, R140, R146 ;  /* 0x0000008c51217223 */ /* 0x000fe20000010092 */
[----:B------:R-:W-:Y:S01]  /*3110*/  FADD.FTZ R135, R144, R135 ;  /* 0x0000008790877221 */ /* 0x000fe20000010000 */
[----:B------:R-:W-:Y:S01]  /*3120*/  FFMA.FTZ R34, R106, R133, R34 ;  /* 0x000000856a227223 */ /* 0x000fe20000010022 */
[----:B------:R-:W-:Y:S01]  /*3130*/  FADD.FTZ R140, -R89, R140 ;  /* 0x0000008c598c7221 */ /* 0x000fe20000010100 */
[----:B------:R-:W-:Y:S01]  /*3140*/  FMUL.FTZ R137, R74, R122 ;  /* 0x0000007a4a897220 */ /* 0x000fe20000410000 */
[----:B------:R-:W-:Y:S01]  /*3150*/  FMUL.FTZ R139, R120, R105 ;  /* 0x00000069788b7220 */ /* 0x000fe20000410000 */
[----:B------:R-:W-:Y:S01]  /*3160*/  FMUL.FTZ R106, R75, R116 ;  /* 0x000000744b6a7220 */ /* 0x000fe20000410000 */
[----:B------:R-:W-:Y:S01]  /*3170*/  FADD.FTZ R148, R135, R148 ;  /* 0x0000009487947221 */ /* 0x000fe20000010000 */
[----:B------:R-:W-:Y:S01]  /*3180*/  FADD.FTZ R135, -R88, R141 ;  /* 0x0000008d58877221 */ /* 0x000fe20000010100 */
[-C--:B------:R-:W-:Y:S01]  /*3190*/  FFMA.FTZ R139, R140, R137.reuse, -R139 ;  /* 0x000000898c8b7223 */ /* 0x080fe2000001088b */
[----:B------:R-:W-:Y:S01]  /*31a0*/  FMUL.FTZ R137, R120, R137 ;  /* 0x0000008978897220 */ /* 0x000fe20000410000 */
[----:B------:R-:W-:Y:S01]  /*31b0*/  FMUL.FTZ R146, R75, R118 ;  /* 0x000000764b927220 */ /* 0x000fe20000410000 */
[----:B------:R-:W-:Y:S01]  /*31c0*/  FMUL.FTZ R150, R133, R106 ;  /* 0x0000006a85967220 */ /* 0x000fe20000410000 */
[----:B------:R-:W-:Y:S01]  /*31d0*/  FADD.FTZ R35, R35, R142 ;  /* 0x0000008e23237221 */ /* 0x000fe20000010000 */
[----:B------:R-:W-:Y:S01]  /*31e0*/  FADD.FTZ R152, R87, R32 ;  /* 0x0000002057987221 */ /* 0x000fe20000010000 */
[----:B------:R-:W-:Y:S01]  /*31f0*/  FFMA.FTZ R32, R140, R105, R137 ;  /* 0x000000698c207223 */ /* 0x000fe20000010089 */
[----:B------:R-:W-:Y:S01]  /*3200*/  FADD.FTZ R142, RZ, R34 ;  /* 0x00000022ff8e7221 */ /* 0x000fe20000010000 */
[-C--:B------:R-:W-:Y:S01]  /*3210*/  FFMA.FTZ R150, R135, R146.reuse, -R150 ;  /* 0x0000009287967223 */ /* 0x080fe20000010896 */
[----:B------:R-:W-:Y:S01]  /*3220*/  FMUL.FTZ R146, R133, R146 ;  /* 0x0000009285927220 */ /* 0x000fe20000410000 */
[----:B------:R-:W-:Y:S01]  /*3230*/  FFMA.FTZ R144, R82, R141, R33 ;  /* 0x0000008d52907223 */ /* 0x000fe20000010021 */
[----:B------:R-:W-:Y:S01]  /*3240*/  FADD.FTZ R32, R35, R32 ;  /* 0x0000002023207221 */ /* 0x000fe20000010000 */
[C---:B------:R-:W-:Y:S01]  /*3250*/  FMUL.FTZ R33, R103.reuse, R142 ;  /* 0x0000008e67217220 */ /* 0x040fe20000410000 */
[----:B------:R-:W-:Y:S01]  /*3260*/  FMUL.FTZ R103, R103, R152 ;  /* 0x0000009867677220 */ /* 0x000fe20000410000 */
[----:B------:R-:W-:Y:S01]  /*3270*/  FFMA.FTZ R35, R135, R106, R146 ;  /* 0x0000006a87237223 */ /* 0x000fe20000010092 */
[----:B------:R-:W-:Y:S01]  /*3280*/  FADD.FTZ R139, R148, R139 ;  /* 0x0000008b948b7221 */ /* 0x000fe20000010000 */
[C---:B------:R-:W-:Y:S01]  /*3290*/  FFMA.FTZ R33, R104.reuse, R152, -R33 ;  /* 0x0000009868217223 */ /* 0x040fe20000010821 */
[----:B------:R-:W-:Y:S01]  /*32a0*/  FFMA.FTZ R137, R104, R142, R103 ;  /* 0x0000008e68897223 */ /* 0x000fe20000010067 */
[----:B------:R-:W-:Y:S01]  /*32b0*/  FADD.FTZ R141, R32, R35 ;  /* 0x00000023208d7221 */ /* 0x000fe20000010000 */
[----:B------:R-:W-:Y:S01]  /*32c0*/  FFMA.FTZ R32, R0, -R126, RZ ;  /* 0x8000007e00207223 */ /* 0x000fe200000100ff */
[----:B------:R-:W-:Y:S01]  /*32d0*/  FMUL.FTZ R103, R76, R115 ;  /* 0x000000734c677220 */ /* 0x000fe20000410000 */
[----:B------:R-:W-:Y:S01]  /*32e0*/  FADD.FTZ R104, -R87, R152 ;  /* 0x0000009857687221 */ /* 0x000fe20000010100 */
[----:B------:R-:W-:Y:S01]  /*32f0*/  FADD.FTZ R137, RZ, R137 ;  /* 0x00000089ff897221 */ /* 0x000fe20000010000 */
[----:B------:R-:W-:Y:S01]  /*3300*/  FFMA.FTZ R35, R79, -R130, R32 ;  /* 0x800000824f237223 */ /* 0x000fe20000010020 */
[----:B------:R-:W-:Y:S01]  /*3310*/  FMUL.FTZ R147, R142, R103 ;  /* 0x000000678e937220 */ /* 0x000fe20000410000 */
[----:B------:R-:W-:Y:S01]  /*3320*/  FADD.FTZ R148, R86, R33 ;  /* 0x0000002156947221 */ /* 0x000fe20000010000 */
[C---:B------:R-:W-:Y:S01]  /*3330*/  FMUL.FTZ R33, R97.reuse, R137 ;  /* 0x0000008961217220 */ /* 0x040fe20000410000 */
[----:B------:R-:W-:Y:S01]  /*3340*/  FFMA.FTZ R32, R80, -R134, R35 ;  /* 0x8000008650207223 */ /* 0x000fe20000010023 */
[-C--:B------:R-:W-:Y:S01]  /*3350*/  FFMA.FTZ R146, R104, R145.reuse, -R147 ;  /* 0x0000009168927223 */ /* 0x080fe20000010893 */
[----:B------:R-:W-:Y:S01]  /*3360*/  FMUL.FTZ R145, R142, R145 ;  /* 0x000000918e917220 */ /* 0x000fe20000410000 */
[----:B------:R-:W-:Y:S01]  /*3370*/  FMUL.FTZ R34, R97, R148 ;  /* 0x0000009461227220 */ /* 0x000fe20000410000 */
[----:B------:R-:W-:Y:S01]  /*3380*/  FFMA.FTZ R143, R83, R152, R144 ;  /* 0x00000098538f7223 */ /* 0x000fe20000010090 */
[----:B------:R-:W-:Y:S01]  /*3390*/  FFMA.FTZ R35, R81, -R120, R32 ;  /* 0x8000007851237223 */ /* 0x000fe20000010020 */
[----:B------:R-:W-:Y:S01]  /*33a0*/  FFMA.FTZ R144, R104, R103, R145 ;  /* 0x0000006768907223 */ /* 0x000fe20000010091 */
[C---:B------:R-:W-:Y:S01]  /*33b0*/  FFMA.FTZ R32, R102.reuse, R148, -R33 ;  /* 0x0000009466207223 */ /* 0x040fe20000010821 */
[----:B------:R-:W-:Y:S01]  /*33c0*/  FADD.FTZ R139, R139, R150 ;  /* 0x000000968b8b7221 */ /* 0x000fe20000010000 */
[----:B------:R-:W-:Y:S01]  /*33d0*/  FMUL.FTZ R97, R77, R110 ;  /* 0x0000006e4d617220 */ /* 0x000fe20000410000 */
[----:B------:R-:W-:Y:S01]  /*33e0*/  FFMA.FTZ R102, R102, R137, R34 ;  /* 0x0000008966667223 */ /* 0x000fe20000010022 */
[----:B------:R-:W-:Y:S01]  /*33f0*/  FADD.FTZ R145, R141, R144 ;  /* 0x000000908d917221 */ /* 0x000fe20000010000 */
[----:B------:R-:W-:Y:S01]  /*3400*/  FADD.FTZ R154, R85, R32 ;  /* 0x00000020559a7221 */ /* 0x000fe20000010000 */
[----:B------:R-:W-:Y:S01]  /*3410*/  FADD.FTZ R146, R139, R146 ;  /* 0x000000928b927221 */ /* 0x000fe20000010000 */
[----:B------:R-:W-:Y:S01]  /*3420*/  FADD.FTZ R144, -R86, R148 ;  /* 0x0000009456907221 */ /* 0x000fe20000010100 */
[----:B------:R-:W-:Y:S01]  /*3430*/  FMUL.FTZ R32, R77, R112 ;  /* 0x000000704d207220 */ /* 0x000fe20000410000 */
[C---:B------:R-:W-:Y:S01]  /*3440*/  FMUL.FTZ R33, R137.reuse, R97 ;  /* 0x0000006189217220 */ /* 0x040fe20000410000 */
[----:B------:R-:W-:Y:S01]  /*3450*/  FADD.FTZ R139, RZ, R102 ;  /* 0x00000066ff8b7221 */ /* 0x000fe20000010000 */
[----:B------:R-:W-:Y:S01]  /*3460*/  FMUL.FTZ R102, R78, R109 ;  /* 0x0000006d4e667220 */ /* 0x000fe20000410000 */
[----:B------:R-:W-:Y:S01]  /*3470*/  FFMA.FTZ R34, R82, -R133, R35 ;  /* 0x8000008552227223 */ /* 0x000fe20000010023 */
[----:B------:R-:W-:Y:S01]  /*3480*/  FFMA.FTZ R35, R144, R32, -R33 ;  /* 0x0000002090237223 */ /* 0x000fe20000010821 */
[----:B------:R-:W-:Y:S01]  /*3490*/  FFMA.FTZ R143, R84, R148, R143 ;  /* 0x00000094548f7223 */ /* 0x000fe2000001008f */
[----:B------:R-:W-:Y:S01]  /*34a0*/  FMUL.FTZ R33, R137, R32 ;  /* 0x0000002089217220 */ /* 0x000fe20000410000 */
[----:B------:R-:W-:Y:S01]  /*34b0*/  FMUL.FTZ R148, R78, R111 ;  /* 0x0000006f4e947220 */ /* 0x000fe20000410000 */
[----:B------:R-:W-:Y:S01]  /*34c0*/  FADD.FTZ R141, -R85, R154 ;  /* 0x0000009a558d7221 */ /* 0x000fe20000010100 */
[----:B------:R-:W-:Y:S01]  /*34d0*/  FMUL.FTZ R150, R139, R102 ;  /* 0x000000668b967220 */ /* 0x000fe20000410000 */
[----:B------:R-:W-:Y:S01]  /*34e0*/  FFMA.FTZ R32, R144, R97, R33 ;  /* 0x0000006190207223 */ /* 0x000fe20000010021 */
[----:B------:R-:W-:Y:S01]  /*34f0*/  FFMA.FTZ R33, R83, -R142, R34 ;  /* 0x8000008e53217223 */ /* 0x000fe20000010022 */
[----:B------:R-:W-:Y:S01]  /*3500*/  FADD.FTZ R35, R146, R35 ;  /* 0x0000002392237221 */ /* 0x000fe20000010000 */
[-C--:B------:R-:W-:Y:S01]  /*3510*/  FFMA.FTZ R152, R141, R148.reuse, -R150 ;  /* 0x000000948d987223 */ /* 0x080fe20000010896 */
[----:B------:R-:W-:Y:S01]  /*3520*/  FMUL.FTZ R148, R139, R148 ;  /* 0x000000948b947220 */ /* 0x000fe20000410000 */
[----:B------:R-:W-:Y:S01]  /*3530*/  FADD.FTZ R145, R145, R32 ;  /* 0x0000002091917221 */ /* 0x000fe20000010000 */
[----:B------:R-:W-:Y:S01]  /*3540*/  FFMA.FTZ R32, R84, -R137, R33 ;  /* 0x8000008954207223 */ /* 0x000fe20000010021 */
[C---:B------:R-:W-:Y:S01]  /*3550*/  FFMA.FTZ R34, R96.reuse, R154, R143 ;  /* 0x0000009a60227223 */ /* 0x040fe2000001008f */
[----:B------:R-:W-:Y:S01]  /*3560*/  FFMA.FTZ R150, R141, R102, R148 ;  /* 0x000000668d967223 */ /* 0x000fe20000010094 */
[----:B------:R-:W-:Y:S01]  /*3570*/  FADD.FTZ R152, R35, R152 ;  /* 0x0000009823987221 */ /* 0x000fe20000010000 */
[----:B------:R-:W-:Y:S01]  /*3580*/  FFMA.FTZ R148, R96, -R139, R32 ;  /* 0x8000008b60947223 */ /* 0x000fe20000010020 */
[C---:B--2---:R-:W-:Y:S01]  /*3590*/  FMUL.FTZ R33, R108.reuse, R31 ;  /* 0x0000001f6c217220 */ /* 0x044fe20000410000 */
[----:B------:R-:W-:Y:S01]  /*35a0*/  FADD.FTZ R32, R145, R150 ;  /* 0x0000009691207221 */ /* 0x000fe20000010000 */
[----:B------:R-:W2:Y:S01]  /*35b0*/  SHFL.DOWN PT, R151, R34, 0x1, 0x1f ;  /* 0x08201f0022977f89 */ /* 0x000ea200000e0000 */
[----:B------:R-:W-:Y:S01]  /*35c0*/  FMUL.FTZ R145, R108, R28 ;  /* 0x0000001c6c917220 */ /* 0x000fe20000410000 */
[----:B0-----:R-:W-:Y:S01]  /*35d0*/  FFMA.FTZ R146, R2, R30, -R33 ;  /* 0x0000001e02927223 */ /* 0x001fe20000010821 */
[----:B------:R-:W-:Y:S01]  /*35e0*/  MOV R35, R148 ;  /* 0x0000009400237202 */ /* 0x000fe20000000f00 */
[----:B------:R-:W0:Y:S01]  /*35f0*/  SHFL.DOWN PT, R154, R148, 0x1, 0x1f ;  /* 0x08201f00949a7f89 */ /* 0x000e2200000e0000 */
[----:B------:R-:W-:Y:S01]  /*3600*/  MOV R33, R152 ;  /* 0x0000009800217202 */ /* 0x000fe20000000f00 */
[-C--:B------:R-:W-:Y:S01]  /*3610*/  FMUL.FTZ R143, R108, R29.reuse ;  /* 0x0000001d6c8f7220 */ /* 0x080fe20000410000 */
[----:B------:R-:W-:Y:S01]  /*3620*/  FFMA.FTZ R29, R2, R29, R145 ;  /* 0x0000001d021d7223 */ /* 0x000fe20000010091 */
[----:B------:R-:W4:Y:S01]  /*3630*/  SHFL.DOWN PT, R149, R32, 0x1, 0x1f ;  /* 0x08201f0020957f89 */ /* 0x000f2200000e0000 */
[----:B------:R-:W-:Y:S01]  /*3640*/  FMUL.FTZ R147, R108, R30 ;  /* 0x0000001e6c937220 */ /* 0x000fe20000410000 */
[C---:B------:R-:W-:Y:S01]  /*3650*/  FMUL.FTZ R30, R37.reuse, R109 ;  /* 0x0000006d251e7220 */ /* 0x040fe20000410000 */
[----:B------:R-:W-:Y:S01]  /*3660*/  FFMA.FTZ R28, R2, R28, -R143 ;  /* 0x0000001c021c7223 */ /* 0x000fe2000001088f */
[----:B------:R-:W5:Y:S01]  /*3670*/  SHFL.DOWN PT, R150, R152, 0x1, 0x1f ;  /* 0x08201f0098967f89 */ /* 0x000f6200000e0000 */
[CC--:B------:R-:W-:Y:S01]  /*3680*/  FMUL.FTZ R143, R37.reuse, R111.reuse ;  /* 0x0000006f258f7220 */ /* 0x0c0fe20000410000 */
[----:B------:R-:W-:Y:S01]  /*3690*/  FFMA.FTZ R108, R36, R111, -R30 ;  /* 0x0000006f246c7223 */ /* 0x000fe2000001081e */
[----:B------:R-:W-:Y:S01]  /*36a0*/  FFMA.FTZ R31, R2, R31, R147 ;  /* 0x0000001f021f7223 */ /* 0x000fe20000010093 */
[----:B------:R-:W-:Y:S01]  /*36b0*/  FMUL.FTZ R111, R37, R112 ;  /* 0x00000070256f7220 */ /* 0x000fe20000410000 */
[----:B------:R-:W-:Y:S01]  /*36c0*/  FFMA.FTZ R2, R36, R109, R143 ;  /* 0x0000006d24027223 */ /* 0x000fe2000001008f */
[----:B-1----:R-:W-:Y:S01]  /*36d0*/  FADD.FTZ R30, R47, R146 ;  /* 0x000000922f1e7221 */ /* 0x002fe20000010000 */
[----:B---3--:R-:W-:Y:S01]  /*36e0*/  FADD.FTZ R31, R46, R31 ;  /* 0x0000001f2e1f7221 */ /* 0x008fe20000010000 */
[----:B------:R-:W-:Y:S01]  /*36f0*/  FFMA.FTZ R111, R36, R110, R111 ;  /* 0x0000006e246f7223 */ /* 0x000fe2000001006f */
[----:B------:R-:W-:Y:S01]  /*3700*/  FMUL.FTZ R2, R141, R2 ;  /* 0x000000028d027220 */ /* 0x000fe20000410000 */
[C---:B------:R-:W-:Y:S01]  /*3710*/  FMUL.FTZ R47, R37.reuse, R110 ;  /* 0x0000006e252f7220 */ /* 0x040fe20000410000 */
[----:B------:R-:W-:Y:S01]  /*3720*/  FMUL.FTZ R46, R37, R113 ;  /* 0x00000071252e7220 */ /* 0x000fe20000410000 */
[----:B--2---:R-:W-:Y:S01]  /*3730*/  @!P1 FADD.FTZ R34, R34, R151 ;  /* 0x0000009722229221 */ /* 0x004fe20000010000 */
[----:B------:R-:W-:Y:S01]  /*3740*/  FFMA.FTZ R2, R139, R108, R2 ;  /* 0x0000006c8b027223 */ /* 0x000fe20000010002 */
[----:B------:R-:W-:Y:S01]  /*3750*/  FMUL.FTZ R144, R144, R111 ;  /* 0x0000006f90907220 */ /* 0x000fe20000410000 */
[C---:B------:R-:W-:Y:S01]  /*3760*/  FFMA.FTZ R112, R36.reuse, R112, -R47 ;  /* 0x0000007024707223 */ /* 0x040fe2000001082f */
[----:B0-----:R-:W-:Y:S01]  /*3770*/  @!P1 FADD.FTZ R35, R35, R154 ;  /* 0x0000009a23239221 */ /* 0x001fe20000010000 */
[----:B------:R-:W-:Y:S01]  /*3780*/  FFMA.FTZ R2, R11, R109, R2 ;  /* 0x0000006d0b027223 */ /* 0x000fe20000010002 */
[-C--:B------:R-:W-:Y:S01]  /*3790*/  FMUL.FTZ R47, R37, R115.reuse ;  /* 0x00000073252f7220 */ /* 0x080fe20000410000 */
[C---:B------:R-:W-:Y:S01]  /*37a0*/  FFMA.FTZ R109, R36.reuse, R115, R46 ;  /* 0x00000073246d7223 */ /* 0x040fe2000001002e */
[----:B----4-:R-:W-:Y:S01]  /*37b0*/  @!P1 FADD.FTZ R32, R149, R32 ;  /* 0x0000002095209221 */ /* 0x010fe20000010000 */
[----:B------:R-:W-:Y:S01]  /*37c0*/  FFMA.FTZ R137, R137, R112, R144 ;  /* 0x0000007089897223 */ /* 0x000fe20000010090 */
[----:B------:R-:W0:Y:S01]  /*37d0*/  SHFL.DOWN PT, R149, R34, 0x2, 0x1f ;  /* 0x08401f0022957f89 */ /* 0x000e2200000e0000 */
[----:B------:R-:W-:Y:S01]  /*37e0*/  FFMA.FTZ R113, R36, R113, -R47 ;  /* 0x0000007124717223 */ /* 0x000fe2000001082f */
[----:B-----5:R-:W-:Y:S01]  /*37f0*/  @!P1 FADD.FTZ R33, R33, R150 ;  /* 0x0000009621219221 */ /* 0x020fe20000010000 */
[----:B------:R-:W-:Y:S01]  /*3800*/  ISETP.NE.AND P1, PT, R60, RZ, PT ;  /* 0x000000ff3c00720c */ /* 0x000fe20003f25270 */
[----:B------:R-:W1:Y:S01]  /*3810*/  SHFL.DOWN PT, R150, R35, 0x2, 0x1f ;  /* 0x08401f0023967f89 */ /* 0x000e6200000e0000 */
[----:B------:R-:W-:Y:S01]  /*3820*/  FMUL.FTZ R109, R104, R109 ;  /* 0x0000006d686d7220 */ /* 0x000fe20000410000 */
[----:B------:R-:W-:-:S02]  /*3830*/  FMUL.FTZ R47, R37, R116 ;  /* 0x00000074252f7220 */ /* 0x000fc40000410000 */
[----:B------:R-:W2:Y:S01]  /*3840*/  SHFL.DOWN PT, R145, R32, 0x2, 0x1f ;  /* 0x08401f0020917f89 */ /* 0x000ea200000e0000 */
[----:B------:R-:W-:-:S03]  /*3850*/  FFMA.FTZ R142, R142, R113, R109 ;  /* 0x000000718e8e7223 */ /* 0x000fc6000001006d */
[----:B------:R-:W3:Y:S01]  /*3860*/  SHFL.DOWN PT, R148, R33, 0x2, 0x1f ;  /* 0x08401f0021947f89 */ /* 0x000ee200000e0000 */
[----:B------:R-:W-:-:S03]  /*3870*/  FFMA.FTZ R142, R9, R115, R142 ;  /* 0x00000073098e7223 */ /* 0x000fc6000001008e */
[----:B------:R4:W-:Y:S01]  /*3880*/  @!P1 STS.128 [UR6+0x1980], R28 ;  /* 0x0019801cff009988 */ /* 0x0009e20008000c06 */
[----:B0-----:R-:W-:Y:S01]  /*3890*/  @!P2 FADD.FTZ R34, R34, R149 ;  /* 0x000000952222a221 */ /* 0x001fe20000010000 */
[----:B-1----:R-:W-:-:S04]  /*38a0*/  @!P2 FADD.FTZ R35, R35, R150 ;  /* 0x000000962323a221 */ /* 0x002fc80000010000 */
[----:B------:R-:W0:Y:S01]  /*38b0*/  SHFL.DOWN PT, R139, R34, 0x4, 0x1f ;  /* 0x08801f00228b7f89 */ /* 0x000e2200000e0000 */
[CC--:B----4-:R-:W-:Y:S01]  /*38c0*/  FMUL.FTZ R31, R37.reuse, R118.reuse ;  /* 0x00000076251f7220 */ /* 0x0d0fe20000410000 */
[----:B------:R-:W-:Y:S01]  /*38d0*/  FFMA.FTZ R118, R36, R118, -R47 ;  /* 0x0000007624767223 */ /* 0x000fe2000001082f */
[----:B--2---:R-:W-:Y:S01]  /*38e0*/  @!P2 FADD.FTZ R32, R32, R145 ;  /* 0x000000912020a221 */ /* 0x004fe20000010000 */
[----:B------:R-:W1:Y:S01]  /*38f0*/  SHFL.DOWN PT, R108, R35, 0x4, 0x1f ;  /* 0x08801f00236c7f89 */ /* 0x000e6200000e0000 */
[----:B------:R-:W-:Y:S01]  /*3900*/  FFMA.FTZ R28, R36, R116, R31 ;  /* 0x00000074241c7223 */ /* 0x000fe2000001001f */
[----:B------:R-:W-:Y:S01]  /*3910*/  FMUL.FTZ R31, R37, R122 ;  /* 0x0000007a251f7220 */ /* 0x000fe20000410000 */
[----:B---3--:R-:W-:Y:S01]  /*3920*/  @!P2 FADD.FTZ R33, R33, R148 ;  /* 0x000000942121a221 */ /* 0x008fe20000010000 */
[----:B------:R-:W2:Y:S01]  /*3930*/  SHFL.DOWN PT, R111, R32, 0x4, 0x1f ;  /* 0x08801f00206f7f89 */ /* 0x000ea200000e0000 */
[----:B------:R-:W-:Y:S01]  /*3940*/  ISETP.GT.AND P2, PT, R50, 0x1b, PT ;  /* 0x0000001b3200780c */ /* 0x000fe20003f44270 */
[-C--:B------:R-:W-:Y:S01]  /*3950*/  FMUL.FTZ R47, R37, R124.reuse ;  /* 0x0000007c252f7220 */ /* 0x080fe20000410000 */
[C---:B------:R-:W-:Y:S01]  /*3960*/  FFMA.FTZ R31, R36.reuse, R124, R31 ;  /* 0x0000007c241f7223 */ /* 0x040fe2000001001f */
[----:B------:R-:W3:Y:S01]  /*3970*/  SHFL.DOWN PT, R30, R33, 0x4, 0x1f ;  /* 0x08801f00211e7f89 */ /* 0x000ee200000e0000 */
[----:B------:R-:W-:Y:S01]  /*3980*/  FMUL.FTZ R28, R135, R28 ;  /* 0x0000001c871c7220 */ /* 0x000fe20000410000 */
[----:B------:R-:W-:Y:S01]  /*3990*/  FFMA.FTZ R47, R36, R122, -R47 ;  /* 0x0000007a242f7223 */ /* 0x000fe2000001082f */
[----:B------:R-:W-:Y:S01]  /*39a0*/  FMUL.FTZ R31, R140, R31 ;  /* 0x0000001f8c1f7220 */ /* 0x000fe20000410000 */
[----:B------:R-:W-:Y:S01]  /*39b0*/  FFMA.FTZ R29, R10, R110, R137 ;  /* 0x0000006e0a1d7223 */ /* 0x000fe20000010089 */
[----:B------:R-:W-:Y:S01]  /*39c0*/  FFMA.FTZ R133, R133, R118, R28 ;  /* 0x0000007685857223 */ /* 0x000fe2000001001c */
[C---:B------:R-:W-:Y:S01]  /*39d0*/  FMUL.FTZ R28, R37.reuse, R128 ;  /* 0x00000080251c7220 */ /* 0x040fe20000410000 */
[----:B------:R-:W-:Y:S01]  /*39e0*/  FFMA.FTZ R120, R120, R47, R31 ;  /* 0x0000002f78787223 */ /* 0x000fe2000001001f */
[CC--:B------:R-:W-:Y:S01]  /*39f0*/  FMUL.FTZ R31, R37.reuse, R127.reuse ;  /* 0x0000007f251f7220 */ /* 0x0c0fe20000410000 */
[----:B------:R-:W-:Y:S01]  /*3a00*/  FMUL.FTZ R47, R37, R136 ;  /* 0x00000088252f7220 */ /* 0x000fe20000410000 */
        /* <DEDUP_REMOVED lines=8> */
[----:B--2---:R-:W-:-:S03]  /*3a90*/  @!P2 FADD.FTZ R32, R32, R111 ;  /* 0x0000006f2020a221 */ /* 0x004fc60000010000 */
[----:B------:R-:W1:Y:S01]  /*3aa0*/  SHFL.DOWN PT, R104, R35, 0x8, 0x1f ;  /* 0x09001f0023687f89 */ /* 0x000e6200000e0000 */
[----:B------:R-:W-:Y:S01]  /*3ab0*/  FFMA.FTZ R111, R36, R128, -R31 ;  /* 0x00000080246f7223 */ /* 0x000fe2000001081f */
[----:B------:R-:W-:Y:S01]  /*3ac0*/  FMUL.FTZ R31, R37, R132 ;  /* 0x00000084251f7220 */ /* 0x000fe20000410000 */
[----:B---3--:R-:W-:Y:S01]  /*3ad0*/  @!P2 FADD.FTZ R33, R33, R30 ;  /* 0x0000001e2121a221 */ /* 0x008fe20000010000 */
[----:B------:R-:W2:Y:S01]  /*3ae0*/  SHFL.DOWN PT, R113, R32, 0x8, 0x1f ;  /* 0x09001f0020717f89 */ /* 0x000ea200000e0000 */
[----:B------:R-:W-:Y:S01]  /*3af0*/  ISETP.GT.AND P2, PT, R50, 0x17, PT ;  /* 0x000000173200780c */ /* 0x000fe20003f44270 */
[C---:B------:R-:W-:Y:S01]  /*3b00*/  FFMA.FTZ R28, R36.reuse, R136, R31 ;  /* 0x00000088241c7223 */ /* 0x040fe2000001001f */
[C---:B------:R-:W-:Y:S01]  /*3b10*/  FMUL.FTZ R31, R37.reuse, R117 ;  /* 0x00000075251f7220 */ /* 0x040fe20000410000 */
[----:B------:R-:W3:Y:S01]  /*3b20*/  SHFL.DOWN PT, R46, R33, 0x8, 0x1f ;  /* 0x09001f00212e7f89 */ /* 0x000ee200000e0000 */
[-C--:B------:R-:W-:Y:S01]  /*3b30*/  FMUL.FTZ R30, R37, R119.reuse ;  /* 0x00000077251e7220 */ /* 0x080fe20000410000 */
[----:B------:R-:W-:Y:S01]  /*3b40*/  FMUL.FTZ R123, R123, R28 ;  /* 0x0000001c7b7b7220 */ /* 0x000fe20000410000 */
[----:B------:R-:W-:Y:S01]  /*3b50*/  FFMA.FTZ R28, R36, R119, R31 ;  /* 0x00000077241c7223 */ /* 0x000fe2000001001f */
[----:B------:R-:W-:Y:S01]  /*3b60*/  FFMA.FTZ R109, R134, R111, R109 ;  /* 0x0000006f866d7223 */ /* 0x000fe2000001006d */
[----:B------:R-:W-:Y:S01]  /*3b70*/  FFMA.FTZ R117, R36, R117, -R30 ;  /* 0x0000007524757223 */ /* 0x000fe2000001081e */
[----:B------:R-:W-:Y:S01]  /*3b80*/  FFMA.FTZ R130, R130, R47, R123 ;  /* 0x0000002f82827223 */ /* 0x000fe2000001007b */
[----:B------:R-:W-:Y:S01]  /*3b90*/  FMUL.FTZ R121, R121, R28 ;  /* 0x0000001c79797220 */ /* 0x000fe20000410000 */
[----:B------:R-:W-:-:S02]  /*3ba0*/  FFMA.FTZ R109, R6, R127, R109 ;  /* 0x0000007f066d7223 */ /* 0x000fc4000001006d */
[----:B------:R-:W-:Y:S01]  /*3bb0*/  FFMA.FTZ R130, R5, R136, R130 ;  /* 0x0000008805827223 */ /* 0x000fe20000010082 */
[----:B------:R-:W-:Y:S01]  /*3bc0*/  FFMA.FTZ R117, R126, R117, R121 ;  /* 0x000000757e757223 */ /* 0x000fe20000010079 */
[----:B0-----:R-:W-:Y:S01]  /*3bd0*/  @!P2 FADD.FTZ R34, R34, R115 ;  /* 0x000000732222a221 */ /* 0x001fe20000010000 */
[----:B-1----:R-:W-:-:S04]  /*3be0*/  @!P2 FADD.FTZ R35, R35, R104 ;  /* 0x000000682323a221 */ /* 0x002fc80000010000 */
        /* <DEDUP_REMOVED lines=13> */
.L_x_16316:
[----:B------:R-:W-:Y:S05]  /*3cc0*/  BSYNC.RECONVERGENT B0 ;  /* 0x0000000000007941 */ /* 0x000fea0003800200 */
.L_x_16315:
        /* <DEDUP_REMOVED lines=22> */
[----:B----4-:R-:W0:Y:S04]  /*3e30*/  @P1 LDS.64 R28, [UR6+0x3180] ;  /* 0x00318006ff1c1984 */ /* 0x010e280008000a00 */
[----:B--23--:R-:W2:Y:S01]  /*3e40*/  @P1 LDS.64 R30, [UR6+0x2980] ;  /* 0x00298006ff1e1984 */ /* 0x00cea20008000a00 */
[----:B0-----:R-:W-:Y:S01]  /*3e50*/  @P1 FADD.FTZ R34, R34, R28 ;  /* 0x0000001c22221221 */ /* 0x001fe20000010000 */
[----:B------:R-:W-:Y:S01]  /*3e60*/  @P1 FADD.FTZ R35, R35, R29 ;  /* 0x0000001d23231221 */ /* 0x000fe20000010000 */
[----:B--2---:R-:W-:Y:S01]  /*3e70*/  @P1 FADD.FTZ R32, R32, R30 ;  /* 0x0000001e20201221 */ /* 0x004fe20000010000 */
[----:B------:R-:W-:-:S03]  /*3e80*/  @P1 FADD.FTZ R33, R33, R31 ;  /* 0x0000001f21211221 */ /* 0x000fc60000010000 */
[----:B------:R0:W-:Y:S04]  /*3e90*/  STS.64 [UR6+0x3180], R34 ;  /* 0x00318022ff007988 */ /* 0x0001e80008000a06 */
[----:B------:R0:W-:Y:S02]  /*3ea0*/  STS.64 [UR6+0x2980], R32 ;  /* 0x00298020ff007988 */ /* 0x0001e40008000a06 */
.L_x_16318:
[----:B------:R-:W-:Y:S05]  /*3eb0*/  BSYNC.RECONVERGENT B0 ;  /* 0x0000000000007941 */ /* 0x000fea0003800200 */
.L_x_16317:
[----:B------:R-:W-:-:S04]  /*3ec0*/  UIADD3 UR4, UPT, UPT, UR4, 0x1, URZ ;  /* 0x0000000104047890 */ /* 0x000fc8000fffe0ff */
[----:B------:R-:W-:-:S09]  /*3ed0*/  UISETP.GE.AND UP0, UPT, UR4, UR8, UPT ;  /* 0x000000080400728c */ /* 0x000fd2000bf06270 */
[----:B------:R-:W-:Y:S05]  /*3ee0*/  BRA.U !UP0, `(.L_x_16319) ;  /* 0xffffffcd085c7547 */ /* 0x000fea000b83ffff */
.L_x_16301:
[----:B------:R-:W-:Y:S01]  /*3ef0*/  BAR.SYNC.DEFER_BLOCKING 0x0 ;  /* 0x0000000000007b1d */ /* 0x000fe20000010000 */
[----:B------:R-:W-:Y:S02]  /*3f00*/  SHF.L.U32 R36, R3, 0x8, RZ ;  /* 0x0000000803247819 */ /* 0x000fe400000006ff */
[----:B------:R-:W-:Y:S02]  /*3f10*/  IADD3 R54, P1, PT, R54, -0x400, RZ ;  /* 0xfffffc0036367810 */ /* 0x000fe40007f3e0ff */
[----:B-1----:R-:W-:-:S03]  /*3f20*/  SHF.R.S32.HI R37, RZ, 0x1f, R36 ;  /* 0x0000001fff257819 */ /* 0x002fc60000011424 */
[----:B------:R-:W1:Y:S01]  /*3f30*/  LDC.64 R6, c[0x0][0x4f8] ;  /* 0x00013e00ff067b82 */ /* 0x000e620000000a00 */
[----:B------:R-:W5:Y:S01]  /*3f40*/  LDCU.64 UR4, c[0x0][0x500] ;  /* 0x0000a000ff0477ac */ /* 0x000f620008000a00 */
[----:B------:R-:W-:Y:S02]  /*3f50*/  IADD3 R56, P2, PT, R56, -0x400, RZ ;  /* 0xfffffc0038387810 */ /* 0x000fe40007f5e0ff */
[----:B------:R-:W-:Y:S02]  /*3f60*/  IADD3 R58, P3, PT, R58, -0x400, RZ ;  /* 0xfffffc003a3a7810 */ /* 0x000fe40007f7e0ff */
[----:B------:R-:W-:Y:S02]  /*3f70*/  IADD3.X R55, PT, PT, R55, -0x1, RZ, P1, !PT ;  /* 0xffffffff37377810 */ /* 0x000fe40000ffe4ff */
[----:B------:R-:W5:Y:S01]  /*3f80*/  LDC.64 R8, c[0x0][0x550] ;  /* 0x00015400ff087b82 */ /* 0x000f620000000a00 */
[----:B------:R-:W-:Y:S02]  /*3f90*/  IADD3.X R57, PT, PT, R57, -0x1, RZ, P2, !PT ;  /* 0xffffffff39397810 */ /* 0x000fe400017fe4ff */
[----:B------:R-:W-:Y:S01]  /*3fa0*/  IADD3.X R59, PT, PT, R59, -0x1, RZ, P3, !PT ;  /* 0xffffffff3b3b7810 */ /* 0x000fe20001ffe4ff */
[----:B------:R2:W-:Y:S04]  /*3fb0*/  STS.128 [R48], R20 ;  /* 0x0000001430007388 */ /* 0x0005e80000000c00 */
[----:B------:R5:W-:Y:S01]  /*3fc0*/  STS.128 [R48+0x10], R24 ;  /* 0x0000101830007388 */ /* 0x000be20000000c00 */
[----:B------:R-:W-:-:S03]  /*3fd0*/  NOP ;  /* 0x0000000000007918 */ /* 0x000fc60000000000 */
[----:B0-----:R-:W0:Y:S01]  /*3fe0*/  LDS.128 R32, [R49] ;  /* 0x0000000031207984 */ /* 0x001e220000000c00 */
[----:B-1----:R-:W-:-:S03]  /*3ff0*/  IMAD.WIDE.U32 R4, R6, UR18, R36 ;  /* 0x0000001206047c25 */ /* 0x002fc6000f8e0024 */
[----:B--234-:R-:W1:Y:S01]  /*4000*/  LDS.128 R28, [R49+0x200] ;  /* 0x00020000311c7984 */ /* 0x01ce620000000c00 */
[----:B------:R-:W-:Y:S01]  /*4010*/  IMAD R5, R7, UR18, R5 ;  /* 0x0000001207057c24 */ /* 0x000fe2000f8e0205 */
[----:B------:R-:W2:Y:S01]  /*4020*/  LDC.64 R22, c[0x0][0x518] ;  /* 0x00014600ff167b82 */ /* 0x000ea20000000a00 */
[----:B-----5:R-:W-:-:S04]  /*4030*/  IMAD.WIDE.U32 R4, R71, UR4, R4 ;  /* 0x0000000447047c25 */ /* 0x020fc8000f8e0004 */
[----:B------:R-:W-:Y:S01]  /*4040*/  IMAD R0, R71, UR5, R5 ;  /* 0x0000000547007c24 */ /* 0x000fe2000f8e0205 */
[C---:B------:R-:W-:Y:S02]  /*4050*/  LEA R20, P0, R4.reuse, R8, 0x2 ;  /* 0x0000000804147211 */ /* 0x040fe400078010ff */
[----:B------:R-:W3:Y:S01]  /*4060*/  LDC.64 R24, c[0x0][0x560] ;  /* 0x00015800ff187b82 */ /* 0x000ee20000000a00 */
[----:B------:R-:W4:Y:S01]  /*4070*/  LDCU.64 UR4, c[0x0][0x520] ;  /* 0x0000a400ff0477ac */ /* 0x000f220008000a00 */
[----:B------:R-:W-:Y:S01]  /*4080*/  LEA.HI.X R21, R4, R9, R0, 0x2, P0 ;  /* 0x0000000904157211 */ /* 0x000fe200000f1400 */
[----:B------:R-:W-:Y:S02]  /*4090*/  FADD.FTZ R0, R63, R16 ;  /* 0x000000103f007221 */ /* 0x000fe40000010000 */
[----:B------:R-:W-:-:S04]  /*40a0*/  IMAD.WIDE.U32 R20, R51, 0x10, R20 ;  /* 0x0000001033147825 */ /* 0x000fc800078e0014 */
[----:B--2---:R-:W-:-:S04]  /*40b0*/  IMAD.WIDE.U32 R36, R22, UR18, R36 ;  /* 0x0000001216247c25 */ /* 0x004fc8000f8e0024 */
[----:B------:R-:W-:Y:S01]  /*40c0*/  IMAD R37, R23, UR18, R37 ;  /* 0x0000001217257c24 */ /* 0x000fe2000f8e0225 */
[----:B0-----:R-:W-:Y:S04]  /*40d0*/  STG.E.128 desc[UR16][R20.64], R32 ;  /* 0x0000002014007986 */ /* 0x001fe8000c101d10 */
[----:B-1----:R4:W-:Y:S01]  /*40e0*/  STG.E.128 desc[UR16][R20.64+0x200], R28 ;  /* 0x0002001c14007986 */ /* 0x0029e2000c101d10 */
[----:B------:R-:W-:Y:S01]  /*40f0*/  BAR.SYNC.DEFER_BLOCKING 0x0 ;  /* 0x0000000000007b1d */ /* 0x000fe20000010000 */
[----:B----4-:R-:W-:-:S05]  /*4100*/  IMAD.WIDE.U32 R20, R71, UR4, R36 ;  /* 0x0000000447147c25 */ /* 0x010fca000f8e0024 */
[----:B------:R0:W-:Y:S04]  /*4110*/  STS.128 [R48], R16 ;  /* 0x0000001030007388 */ /* 0x0001e80000000c00 */
[----:B------:R1:W-:Y:S01]  /*4120*/  STS.128 [R48+0x10], R12 ;  /* 0x0000100c30007388 */ /* 0x0003e20000000c00 */
[----:B------:R-:W-:-:S03]  /*4130*/  NOP ;  /* 0x0000000000007918 */ /* 0x000fc60000000000 */
[----:B------:R-:W2:Y:S04]  /*4140*/  LDS.128 R4, [R49] ;  /* 0x0000000031047984 */ /* 0x000ea80000000c00 */
[----:B------:R-:W4:Y:S01]  /*4150*/  LDS.128 R8, [R49+0x200] ;  /* 0x0002000031087984 */ /* 0x000f220000000c00 */
[----:B0-----:R-:W-:Y:S01]  /*4160*/  FADD.FTZ R17, R0, R17 ;  /* 0x0000001100117221 */ /* 0x001fe20000010000 */
[----:B------:R-:W-:Y:S01]  /*4170*/  IMAD R0, R71, UR5, R21 ;  /* 0x0000000547007c24 */ /* 0x000fe2000f8e0215 */
[C---:B---3--:R-:W-:Y:S02]  /*4180*/  LEA R16, P0, R20.reuse, R24, 0x2 ;  /* 0x0000001814107211 */ /* 0x048fe400078010ff */
[----:B------:R-:W-:Y:S02]  /*4190*/  FADD.FTZ R18, R17, R18 ;  /* 0x0000001211127221 */ /* 0x000fe40000010000 */
[----:B------:R-:W-:-:S02]  /*41a0*/  LEA.HI.X R17, R20, R25, R0, 0x2, P0 ;  /* 0x0000001914117211 */ /* 0x000fc400000f1400 */
[----:B------:R-:W-:Y:S01]  /*41b0*/  FADD.FTZ R19, R18, R19 ;  /* 0x0000001312137221 */ /* 0x000fe20000010000 */
[----:B------:R-:W-:Y:S01]  /*41c0*/  ISETP.GT.AND P0, PT, R53, 0x1, PT ;  /* 0x000000013500780c */ /* 0x000fe20003f04270 */
[----:B------:R-:W-:-:S04]  /*41d0*/  IMAD.WIDE.U32 R16, R51, 0x10, R16 ;  /* 0x0000001033107825 */ /* 0x000fc800078e0010 */
[----:B-1----:R-:W-:Y:S01]  /*41e0*/  FADD.FTZ R12, R19, R12 ;  /* 0x0000000c130c7221 */ /* 0x002fe20000010000 */
[----:B------:R-:W-:-:S03]  /*41f0*/  MOV R53, R3 ;  /* 0x0000000300357202 */ /* 0x000fc60000000f00 */
[----:B------:R-:W-:-:S04]  /*4200*/  FADD.FTZ R13, R12, R13 ;  /* 0x0000000d0c0d7221 */ /* 0x000fc80000010000 */
[----:B------:R-:W-:-:S04]  /*4210*/  FADD.FTZ R14, R13, R14 ;  /* 0x0000000e0d0e7221 */ /* 0x000fc80000010000 */
[----:B------:R-:W-:Y:S01]  /*4220*/  FADD.FTZ R63, R14, R15 ;  /* 0x0000000f0e3f7221 */ /* 0x000fe20000010000 */
[----:B--2---:R0:W-:Y:S04]  /*4230*/  STG.E.128 desc[UR16][R16.64], R4 ;  /* 0x0000000410007986 */ /* 0x0041e8000c101d10 */
[----:B----4-:R0:W-:Y:S01]  /*4240*/  STG.E.128 desc[UR16][R16.64+0x200], R8 ;  /* 0x0002000810007986 */ /* 0x0101e2000c101d10 */
[----:B------:R-:W-:Y:S05]  /*4250*/  @P0 BRA `(.L_x_16320) ;  /* 0xffffffc000fc0947 */ /* 0x000fea000383ffff */
.L_x_16300:
        /* <DEDUP_REMOVED lines=34> */
.L_x_16322:
[----:B------:R-:W-:Y:S05]  /*4480*/  BSYNC.RECONVERGENT B0 ;  /* 0x0000000000007941 */ /* 0x000fea0003800200 */
.L_x_16321:
        /* <DEDUP_REMOVED lines=26> */
.L_x_16324:
[----:B------:R-:W-:Y:S05]  /*4630*/  BSYNC.RECONVERGENT B0 ;  /* 0x0000000000007941 */ /* 0x000fea0003800200 */
.L_x_16323:
[----:B------:R-:W-:Y:S05]  /*4640*/  @P2 EXIT ;  /* 0x000000000000294d */ /* 0x000fea0003800000 */
[----:B------:R-:W0:Y:S01]  /*4650*/  LDCU.64 UR8, c[0x0][0x4e8] ;  /* 0x00009d00ff0877ac */ /* 0x000e220008000a00 */
[----:B------:R-:W2:Y:S01]  /*4660*/  S2UR UR5, SR_CgaCtaId ;  /* 0x00000000000579c3 */ /* 0x000ea20000008800 */
[----:B------:R-:W-:Y:S01]  /*4670*/  BSSY.RECONVERGENT B0, `(.L_x_16325) ;  /* 0x000004e000007945 */ /* 0x000fe20003800200 */
[----:B------:R-:W3:Y:S01]  /*4680*/  LDCU.64 UR10, c[0x0][0x4c8] ;  /* 0x00009900ff0a77ac */ /* 0x000ee20008000a00 */
[----:B------:R-:W4:Y:S01]  /*4690*/  LDCU.64 UR12, c[0x0][0x4a8] ;  /* 0x00009500ff0c77ac */ /* 0x000f220008000a00 */
[----:B------:R-:W-:Y:S01]  /*46a0*/  UMOV UR4, 0x400 ;  /* 0x0000040000047882 */ /* 0x000fe20000000000 */
[----:B------:R-:W1:Y:S01]  /*46b0*/  LDCU UR6, c[0x0][0x360] ;  /* 0x00006c00ff0677ac */ /* 0x000e620008000800 */
[----:B------:R-:W1:Y:S01]  /*46c0*/  LDCU.64 UR28, c[0x0][0x3e0] ;  /* 0x00007c00ff1c77ac */ /* 0x000e620008000a00 */
[C---:B0-----:R-:W-:Y:S01]  /*46d0*/  IMAD.WIDE.U32 R6, R71.reuse, UR8, RZ ;  /* 0x0000000847067c25 */ /* 0x041fe2000f8e00ff */
[----:B------:R-:W0:Y:S03]  /*46e0*/  LDCU.64 UR30, c[0x0][0x3c0] ;  /* 0x00007800ff1e77ac */ /* 0x000e260008000a00 */
[C---:B---3--:R-:W-:Y:S01]  /*46f0*/  IMAD.WIDE.U32 R8, R71.reuse, UR10, RZ ;  /* 0x0000000a47087c25 */ /* 0x048fe2000f8e00ff */
[----:B------:R-:W3:Y:S03]  /*4700*/  LDCU.64 UR14, c[0x0][0x4b0] ;  /* 0x00009600ff0e77ac */ /* 0x000ee60008000a00 */
[C---:B----4-:R-:W-:Y:S01]  /*4710*/  IMAD.WIDE.U32 R10, R71.reuse, UR12, RZ ;  /* 0x0000000c470a7c25 */ /* 0x050fe2000f8e00ff */
[----:B------:R-:W4:Y:S03]  /*4720*/  LDCU.64 UR18, c[0x0][0x4d0] ;  /* 0x00009a00ff1277ac */ /* 0x000f260008000a00 */
[----:B------:R-:W-:-:S02]  /*4730*/  IMAD R27, R71, UR9, R7 ;  /* 0x00000009471b7c24 */ /* 0x000fc4000f8e0207 */
[C---:B------:R-:W-:Y:S01]  /*4740*/  IMAD R25, R71.reuse, UR11, R9 ;  /* 0x0000000b47197c24 */ /* 0x040fe2000f8e0209 */
[----:B------:R-:W0:Y:S01]  /*4750*/  LDCU.64 UR24, c[0x0][0x4f0] ;  /* 0x00009e00ff1877ac */ /* 0x000e220008000a00 */
[----:B------:R-:W-:Y:S01]  /*4760*/  IMAD R71, R71, UR13, R11 ;  /* 0x0000000d47477c24 */ /* 0x000fe2000f8e020b */
[----:B------:R-:W0:Y:S01]  /*4770*/  LDCU.64 UR26, c[0x0][0x540] ;  /* 0x0000a800ff1a77ac */ /* 0x000e220008000a00 */
[----:B------:R-:W0:Y:S01]  /*4780*/  LDCU.128 UR20, c[0x0][0x530] ;  /* 0x0000a600ff1477ac */ /* 0x000e220008000c00 */
[----:B-12---:R-:W-:-:S12]  /*4790*/  ULEA UR4, UR5, UR4, 0x18 ;  /* 0x0000000405047291 */ /* 0x006fd8000f8ec0ff */
.L_x_16326:
[C---:B------:R-:W-:Y:S01]  /*47a0*/  LEA R0, R19.reuse, UR4, 0x3 ;  /* 0x0000000413007c11 */ /* 0x040fe2000f8e18ff */
[C---:B-1----:R-:W-:Y:S01]  /*47b0*/  IMAD.WIDE.U32 R12, R19.reuse, UR28, RZ ;  /* 0x0000001c130c7c25 */ /* 0x042fe2000f8e00ff */
[----:B------:R-:W-:Y:S02]  /*47c0*/  SHF.R.S32.HI R18, RZ, 0x1f, R19 ;  /* 0x0000001fff127819 */ /* 0x000fe40000011413 */
[----:B------:R-:W-:Y:S01]  /*47d0*/  MOV R2, R10 ;  /* 0x0000000a00027202 */ /* 0x000fe20000000f00 */
[----:B------:R-:W1:Y:S01]  /*47e0*/  LDS.64 R20, [R0+0x2980] ;  /* 0x0029800000147984 */ /* 0x000e620000000a00 */
[----:B------:R-:W-:Y:S01]  /*47f0*/  MOV R3, R71 ;  /* 0x0000004700037202 */ /* 0x000fe20000000f00 */
[C---:B---3--:R-:W-:Y:S02]  /*4800*/  IMAD R14, R18.reuse, UR14, RZ ;  /* 0x0000000e120e7c24 */ /* 0x048fe4000f8e02ff */
[----:B------:R-:W-:Y:S01]  /*4810*/  IMAD R16, R18, UR28, RZ ;  /* 0x0000001c12107c24 */ /* 0x000fe2000f8e02ff */
[----:B------:R-:W2:Y:S01]  /*4820*/  LDS.64 R22, [R0+0x3180] ;  /* 0x0031800000167984 */ /* 0x000ea20000000a00 */
        /* <DEDUP_REMOVED lines=9> */
[----:B-1----:R-:W-:Y:S04]  /*48c0*/  REDG.E.ADD.F32.FTZ.RN.STRONG.GPU desc[UR16][R2.64], R20 ;  /* 0x00000014020079a6 */ /* 0x002fe8000c12f310 */
[----:B------:R0:W-:Y:S04]  /*48d0*/  REDG.E.ADD.F32.FTZ.RN.STRONG.GPU desc[UR16][R2.64+0x4], R21 ;  /* 0x00000415020079a6 */ /* 0x0001e8000c12f310 */
[----:B------:R-:W2:Y:S01]  /*48e0*/  LDG.E.64 R14, desc[UR16][R14.64] ;  /* 0x000000100e0e7981 */ /* 0x000ea2000c1e1b00 */
[C---:B----4-:R-:W-:Y:S02]  /*48f0*/  IMAD R16, R18.reuse, UR18, RZ ;  /* 0x0000001212107c24 */ /* 0x050fe4000f8e02ff */
        /* <DEDUP_REMOVED lines=13> */
[-C--:B--2---:R-:W-:Y:S01]  /*49d0*/  FMUL.FTZ R5, R23, R15.reuse ;  /* 0x0000000f17057220 */ /* 0x084fe20000410000 */
[----:B------:R-:W-:-:S03]  /*49e0*/  FMUL.FTZ R0, R22, R15 ;  /* 0x0000000f16007220 */ /* 0x000fc60000410000 */
[-C--:B------:R-:W-:Y:S01]  /*49f0*/  FFMA.FTZ R15, R22, R14.reuse, R5 ;  /* 0x0000000e160f7223 */ /* 0x080fe20000010005 */
[----:B------:R-:W-:-:S04]  /*4a00*/  FFMA.FTZ R21, R23, R14, -R0 ;  /* 0x0000000e17157223 */ /* 0x000fc80000010800 */
[----:B------:R-:W-:Y:S04]  /*4a10*/  REDG.E.ADD.F32.FTZ.RN.STRONG.GPU desc[UR16][R2.64], R15 ;  /* 0x0000000f020079a6 */ /* 0x000fe8000c12f310 */
[----:B------:R0:W-:Y:S04]  /*4a20*/  REDG.E.ADD.F32.FTZ.RN.STRONG.GPU desc[UR16][R2.64+0x4], R21 ;  /* 0x00000415020079a6 */ /* 0x0001e8000c12f310 */
[----:B------:R-:W2:Y:S01]  /*4a30*/  LDG.E.64 R16, desc[UR16][R16.64] ;  /* 0x0000001010107981 */ /* 0x000ea2000c1e1b00 */
[----:B------:R-:W-:-:S04]  /*4a40*/  IMAD R18, R18, UR24, RZ ;  /* 0x0000001812127c24 */ /* 0x000fc8000f8e02ff */
        /* <DEDUP_REMOVED lines=17> */
.L_x_16325:
[----:B------:R-:W-:Y:S05]  /*4b60*/  EXIT ;  /* 0x000000000000794d */ /* 0x000fea0003800000 */
.L_x_16327:
        /* <DEDUP_REMOVED lines=9> */
.L_x_18768:


//--------------------- .text._Z25selective_scan_bwd_kernelI32Selective_Scan_bwd_kernel_traitsILi32ELi8ELb1ELb0ELb0ELb0ELb1EfN3c107complexIfEEEEv12SSMParamsBwd --------------------------
	.section	.text._Z25selective_scan_bwd_kernelI32Selective_Scan_bwd_kernel_traitsILi32ELi8ELb1ELb0ELb0ELb0ELb1EfN3c107complexIfEEEEv12SSMParamsBwd,"ax",@progbits
	.align	128
        .global         _Z25selective_scan_bwd_kernelI32Selective_Scan_bwd_kernel_traitsILi32ELi8ELb1ELb0ELb0ELb0ELb1EfN3c107complexIfEEEEv12SSMParamsBwd
        .type           _Z25selective_scan_bwd_kernelI32Selective_Scan_bwd_kernel_traitsILi32ELi8ELb1ELb0ELb0ELb0ELb1EfN3c107complexIfEEEEv12SSMParamsBwd,@function
        .size           _Z25selective_scan_bwd_kernelI32Selective_Scan_bwd_kernel_traitsILi32ELi8ELb1ELb0ELb0ELb0ELb1EfN3c107complexIfEEEEv12SSMParamsBwd,(.L_x_18769 - _Z25selective_scan_bwd_kernelI32Selective_Scan_bwd_kernel_traitsILi32ELi8ELb1ELb0ELb0ELb0ELb1EfN3c107complexIfEEEEv12SSMParamsBwd)
        .other          _Z25selective_scan_bwd_kernelI32Selective_Scan_bwd_kernel_traitsILi32ELi8ELb1ELb0ELb0ELb0ELb1EfN3c107complexIfEEEEv12SSMParamsBwd,@"STO_CUDA_ENTRY STV_DEFAULT"
_Z25selective_scan_bwd_kernelI32Selective_Scan_bwd_kernel_traitsILi32ELi8ELb1ELb0ELb0ELb0ELb1EfN3c107complexIfEEEEv12SSMParamsBwd:
.text._Z25selective_scan_bwd_kernelI32Selective_Scan_bwd_kernel_traitsILi32ELi8ELb1ELb0ELb0ELb0ELb1EfN3c107complexIfEEEEv12SSMParamsBwd:
[----:B------:R-:W-:Y:S08]  /*0000*/  LDC R1, c[0x0][0x37c] ;  /* 0x0000df00ff017b82 */ /* 0x000ff00000000800 */
[----:B------:R-:W0:Y:S01]  /*0010*/  LDC.64 R2, c[0x0][0x458] ;  /* 0x00011600ff027b82 */ /* 0x000e220000000a00 */
[----:B------:R-:W1:Y:S01]  /*0020*/  S2R R87, SR_CTAID.Y ;  /* 0x0000000000577919 */ /* 0x000e620000002600 */
[----:B------:R-:W2:Y:S01]  /*0030*/  LDCU.64 UR16, c[0x0][0x358] ;  /* 0x00006b00ff1077ac */ /* 0x000ea20008000a00 */
[----:B------:R-:W-:Y:S01]  /*0040*/  HFMA2 R86, -RZ, RZ, 0, 0 ;  /* 0x00000000ff567431 */ /* 0x000fe200000001ff */
[----:B------:R-:W-:Y:S01]  /*0050*/  MOV R85, RZ ;  /* 0x000000ff00557202 */ /* 0x000fe20000000f00 */
[----:B------:R-:W3:Y:S03]  /*0060*/  LDCU.128 UR12, c[0x0][0x400] ;  /* 0x00008000ff0c77ac */ /* 0x000ee60008000c00 */
        /* <DEDUP_REMOVED lines=50> */
[----:B0-----:R-:W-:Y:S01]  /*0390*/  IMAD.WIDE.U32 R6, R87, UR8, RZ ;  /* 0x0000000857067c25 */ /* 0x001fe2000f8e00ff */
[----:B------:R-:W-:-:S03]  /*03a0*/  CS2R R56, SRZ ;  /* 0x0000000000387805 */ /* 0x000fc6000001ff00 */
[----:B-1----:R-:W-:Y:S02]  /*03b0*/  @P0 IMAD R5, R0, R19, RZ ;  /* 0x0000001300050224 */ /* 0x002fe400078e02ff */
[----:B------:R-:W-:Y:S01]  /*03c0*/  IMAD.WIDE.U32 R2, R87, R72, UR4 ;  /* 0x0000000457027e25 */ /* 0x000fe2000f8e0048 */
[----:B------:R-:W-:-:S03]  /*03d0*/  LEA R84, P2, R6, R14, 0x3 ;  /* 0x0000000e06547211 */ /* 0x000fc600078418ff */
[----:B------:R-:W-:Y:S01]  /*03e0*/  IMAD R83, R87, UR9, R7 ;  /* 0x0000000957537c24 */ /* 0x000fe2000f8e0207 */
[----:B------:R-:W-:Y:S01]  /*03f0*/  IADD3 R4, P4, PT, R11, R4, RZ ;  /* 0x000000040b047210 */ /* 0x000fe20007f9e0ff */
[----:B---3--:R-:W-:Y:S01]  /*0400*/  @P0 IMAD.WIDE R56, R5, 0x10, R8 ;  /* 0x0000001005380825 */ /* 0x008fe200078e0208 */
[----:B------:R-:W-:Y:S02]  /*0410*/  SHF.R.S32.HI R0, RZ, 0x1f, R11 ;  /* 0x0000001fff007819 */ /* 0x000fe4000001140b */
[----:B------:R-:W-:Y:S01]  /*0420*/  IADD3 R2, P0, PT, R11, R2, RZ ;  /* 0x000000020b027210 */ /* 0x000fe20007f1e0ff */
[C---:B------:R-:W-:Y:S02]  /*0430*/  IMAD R73, R87.reuse, R73, R3 ;  /* 0x0000004957497224 */ /* 0x040fe400078e0203 */
[----:B------:R-:W-:Y:S01]  /*0440*/  IMAD.WIDE.U32 R80, R87, UR10, RZ ;  /* 0x0000000a57507c25 */ /* 0x000fe2000f8e00ff */
[----:B------:R-:W-:Y:S02]  /*0450*/  LEA.HI.X R83, R6, R15, R83, 0x3, P2 ;  /* 0x0000000f06537211 */ /* 0x000fe400010f1c53 */
[----:B------:R-:W-:-:S02]  /*0460*/  IADD3.X R6, PT, PT, R0, R13, RZ, P3, !PT ;  /* 0x0000000d00067210 */ /* 0x000fc40001ffe4ff */
[C---:B------:R-:W-:Y:S02]  /*0470*/  IADD3.X R75, PT, PT, R0.reuse, R75, RZ, P4, !PT ;  /* 0x0000004b004b7210 */ /* 0x040fe400027fe4ff */
[----:B------:R-:W-:Y:S01]  /*0480*/  IADD3.X R73, PT, PT, R0, R73, RZ, P0, !PT ;  /* 0x0000004900497210 */ /* 0x000fe200007fe4ff */
[----:B------:R-:W-:Y:S01]  /*0490*/  IMAD R0, R87, UR11, R81 ;  /* 0x0000000b57007c24 */ /* 0x000fe2000f8e0251 */
[----:B------:R-:W-:Y:S02]  /*04a0*/  LEA R82, P0, R80, R16, 0x3 ;  /* 0x0000001050527211 */ /* 0x000fe400078018ff */
[----:B------:R-:W-:Y:S02]  /*04b0*/  LEA R76, P2, R77, R20, 0x2 ;  /* 0x000000144d4c7211 */ /* 0x000fe400078410ff */
[----:B--2---:R-:W-:Y:S02]  /*04c0*/  LEA R74, P3, R4, R22, 0x2 ;  /* 0x00000016044a7211 */ /* 0x004fe400078610ff */
[----:B----4-:R-:W-:Y:S01]  /*04d0*/  LEA R72, P4, R2, R24, 0x2 ;  /* 0x0000001802487211 */ /* 0x010fe200078810ff */
[----:B------:R-:W-:Y:S01]  /*04e0*/  HFMA2 R89, -RZ, RZ, 0, 0 ;  /* 0x00000000ff597431 */ /* 0x000fe200000001ff */
[----:B------:R-:W-:-:S02]  /*04f0*/  LEA.HI.X R80, R80, R17, R0, 0x3, P0 ;  /* 0x0000001150507211 */ /* 0x000fc400000f1c00 */
[----:B------:R-:W-:Y:S02]  /*0500*/  LEA.HI.X R77, R77, R21, R6, 0x2, P2 ;  /* 0x000000154d4d7211 */ /* 0x000fe400010f1406 */
[----:B------:R-:W-:Y:S02]  /*0510*/  LEA.HI.X R75, R4, R23, R75, 0x2, P3 ;  /* 0x00000017044b7211 */ /* 0x000fe400018f144b */
        /* <DEDUP_REMOVED lines=20> */
.L_x_16349:
[----:B------:R-:W-:Y:S01]  /*0660*/  BAR.SYNC.DEFER_BLOCKING 0x0 ;  /* 0x0000000000007b1d */ /* 0x000fe20000010000 */
[----:B------:R-:W-:-:S07]  /*0670*/  IMAD.WIDE.U32 R2, R69, 0x10, R76 ;  /* 0x0000001045027825 */ /* 0x000fce00078e004c */
[----:B0-----:R-:W0:Y:S01]  /*0680*/  S2UR UR5, SR_CgaCtaId ;  /* 0x00000000000579c3 */ /* 0x001e220000008800 */
[----:B------:R-:W1:Y:S01]  /*0690*/  S2R R68, SR_LANEID ;  /* 0x0000000000447919 */ /* 0x000e620000000000 */
[----:B------:R-:W-:Y:S01]  /*06a0*/  UMOV UR4, 0x400 ;  /* 0x0000040000047882 */ /* 0x000fe20000000000 */
[----:B------:R-:W-:-:S04]  /*06b0*/  IMAD.WIDE.U32 R12, R69, 0x10, R74 ;  /* 0x00000010450c7825 */ /* 0x000fc800078e004a */
[----:B------:R-:W-:Y:S01]  /*06c0*/  IMAD.WIDE.U32 R14, R69, 0x10, R72 ;  /* 0x00000010450e7825 */ /* 0x000fe200078e0048 */
[----:B------:R-:W2:Y:S03]  /*06d0*/  LDC.64 R44, c[0x0][0x488] ;  /* 0x00012200ff2c7b82 */ /* 0x000ea60000000a00 */
[----:B------:R-:W-:Y:S01]  /*06e0*/  HFMA2 R53, -RZ, RZ, 0, 0 ;  /* 0x00000000ff357431 */ /* 0x000fe200000001ff */
[----:B------:R-:W3:Y:S04]  /*06f0*/  LDCU.64 UR6, c[0x0][0x490] ;  /* 0x00009200ff0677ac */ /* 0x000ee80008000a00 */
[----:B------:R-:W4:Y:S01]  /*0700*/  LDC.64 R46, c[0x0][0x420] ;  /* 0x00010800ff2e7b82 */ /* 0x000f220000000a00 */
[----:B------:R-:W3:Y:S04]  /*0710*/  LDG.E.128 R16, desc[UR16][R2.64] ;  /* 0x0000001002107981 */ /* 0x000ee8000c1e1d00 */
[----:B------:R-:W2:Y:S01]  /*0720*/  LDG.E.128 R20, desc[UR16][R2.64+0x200] ;  /* 0x0002001002147981 */ /* 0x000ea2000c1e1d00 */
[----:B0-----:R-:W-:-:S02]  /*0730*/  ULEA UR4, UR5, UR4, 0x18 ;  /* 0x0000000405047291 */ /* 0x001fc4000f8ec0ff */
[----:B------:R-:W0:Y:S08]  /*0740*/  LDC.64 R48, c[0x0][0x428] ;  /* 0x00010a00ff307b82 */ /* 0x000e300000000a00 */
[----:B------:R-:W0:Y:S01]  /*0750*/  LDC.64 R60, c[0x0][0x478] ;  /* 0x00011e00ff3c7b82 */ /* 0x000e220000000a00 */
[C---:B-1----:R-:W-:Y:S01]  /*0760*/  LEA R59, R68.reuse, UR4, 0x4 ;  /* 0x00000004443b7c11 */ /* 0x042fe2000f8e20ff */
[----:B------:R-:W1:Y:S03]  /*0770*/  LDCU.64 UR4, c[0x0][0x510] ;  /* 0x0000a200ff0477ac */ /* 0x000e660008000a00 */
[----:B------:R-:W-:-:S03]  /*0780*/  LEA R58, R68, R59, 0x4 ;  /* 0x0000003b443a7211 */ /* 0x000fc600078e20ff */
[----:B------:R-:W1:Y:S08]  /*0790*/  LDC.64 R104, c[0x0][0x508] ;  /* 0x00014200ff687b82 */ /* 0x000e700000000a00 */
[----:B------:R-:W1:Y:S01]  /*07a0*/  LDC.64 R94, c[0x0][0x558] ;  /* 0x00015600ff5e7b82 */ /* 0x000e620000000a00 */
[----:B---3--:R3:W-:Y:S04]  /*07b0*/  STS.128 [R59], R16 ;  /* 0x000000103b007388 */ /* 0x0087e80000000c00 */
[----:B--2---:R-:W-:Y:S01]  /*07c0*/  STS.128 [R59+0x200], R20 ;  /* 0x000200143b007388 */ /* 0x004fe20000000c00 */
[----:B------:R-:W-:-:S03]  /*07d0*/  NOP ;  /* 0x0000000000007918 */ /* 0x000fc60000000000 */
[----:B------:R-:W-:Y:S04]  /*07e0*/  LDS.128 R4, [R58] ;  /* 0x000000003a047984 */ /* 0x000fe80000000c00 */
[----:B------:R-:W-:Y:S01]  /*07f0*/  LDS.128 R8, [R58+0x10] ;  /* 0x000010003a087984 */ /* 0x000fe20000000c00 */
[----:B---3--:R-:W2:Y:S08]  /*0800*/  LDC.64 R16, c[0x0][0x410] ;  /* 0x00010400ff107b82 */ /* 0x008eb00000000a00 */
[----:B------:R-:W-:Y:S08]  /*0810*/  BAR.SYNC.DEFER_BLOCKING 0x0 ;  /* 0x0000000000007b1d */ /* 0x000ff00000010000 */
[----:B------:R-:W3:Y:S01]  /*0820*/  LDC.64 R18, c[0x0][0x418] ;  /* 0x00010600ff127b82 */ /* 0x000ee20000000a00 */
[----:B------:R-:W4:Y:S04]  /*0830*/  LDG.E.128 R28, desc[UR16][R12.64] ;  /* 0x000000100c1c7981 */ /* 0x000f28000c1e1d00 */
[----:B------:R-:W2:Y:S04]  /*0840*/  LDG.E.128 R32, desc[UR16][R12.64+0x200] ;  /* 0x000200100c207981 */ /* 0x000ea8000c1e1d00 */
[----:B----4-:R-:W-:Y:S04]  /*0850*/  STS.128 [R59], R28 ;  /* 0x0000001c3b007388 */ /* 0x010fe80000000c00 */
[----:B--2---:R-:W-:Y:S01]  /*0860*/  STS.128 [R59+0x200], R32 ;  /* 0x000200203b007388 */ /* 0x004fe20000000c00 */
[----:B------:R-:W-:-:S03]  /*0870*/  NOP ;  /* 0x0000000000007918 */ /* 0x000fc60000000000 */
[----:B------:R-:W2:Y:S04]  /*0880*/  LDS.128 R20, [R58] ;  /* 0x000000003a147984 */ /* 0x000ea80000000c00 */
[----:B------:R-:W-:Y:S01]  /*0890*/  LDS.128 R24, [R58+0x10] ;  /* 0x000010003a187984 */ /* 0x000fe20000000c00 */
[----:B------:R-:W-:Y:S06]  /*08a0*/  BAR.SYNC.DEFER_BLOCKING 0x0 ;  /* 0x0000000000007b1d */ /* 0x000fec0000010000 */
[----:B------:R-:W4:Y:S04]  /*08b0*/  LDG.E.128 R36, desc[UR16][R14.64] ;  /* 0x000000100e247981 */ /* 0x000f28000c1e1d00 */
[----:B------:R-:W2:Y:S01]  /*08c0*/  LDG.E.128 R40, desc[UR16][R14.64+0x200] ;  /* 0x000200100e287981 */ /* 0x000ea2000c1e1d00 */
[----:B------:R-:W-:-:S04]  /*08d0*/  IADD3 R3, PT, PT, R71, -0x1, RZ ;  /* 0xffffffff47037810 */ /* 0x000fc80007ffe0ff */
[----:B------:R-:W-:-:S05]  /*08e0*/  SHF.L.U32 R52, R3, 0x8, RZ ;  /* 0x0000000803347819 */ /* 0x000fca00000006ff */
[----:B------:R-:W-:-:S04]  /*08f0*/  IMAD.WIDE.U32 R12, R16, UR18, R52 ;  /* 0x00000012100c7c25 */ /* 0x000fc8000f8e0034 */
[----:B------:R-:W-:Y:S02]  /*0900*/  IMAD R13, R17, UR18, R13 ;  /* 0x00000012110d7c24 */ /* 0x000fe4000f8e020d */
[----:B---3--:R-:W-:-:S04]  /*0910*/  IMAD.WIDE.U32 R12, R87, R18, R12 ;  /* 0x00000012570c7225 */ /* 0x008fc800078e000c */
[----:B------:R-:W-:Y:S01]  /*0920*/  IMAD R0, R87, R19, R13 ;  /* 0x0000001357007224 */ /* 0x000fe200078e020d */
[----:B------:R-:W-:-:S04]  /*0930*/  LEA R44, P0, R12, R44, 0x2 ;  /* 0x0000002c0c2c7211 */ /* 0x000fc800078010ff */
[----:B------:R-:W-:-:S03]  /*0940*/  LEA.HI.X R45, R12, R45, R0, 0x2, P0 ;  /* 0x0000002d0c2d7211 */ /* 0x000fc600000f1400 */
[----:B------:R-:W-:Y:S01]  /*0950*/  IMAD.WIDE.U32 R44, R69, 0x10, R44 ;  /* 0x00000010452c7825 */ /* 0x000fe200078e002c */
[----:B----4-:R3:W-:Y:S04]  /*0960*/  STS.128 [R59], R36 ;  /* 0x000000243b007388 */ /* 0x0107e80000000c00 */
[----:B--2---:R-:W-:Y:S01]  /*0970*/  STS.128 [R59+0x200], R40 ;  /* 0x000200283b007388 */ /* 0x004fe20000000c00 */
[----:B------:R-:W-:-:S03]  /*0980*/  NOP ;  /* 0x0000000000007918 */ /* 0x000fc60000000000 */
[----:B------:R-:W-:Y:S04]  /*0990*/  LDS.128 R28, [R58] ;  /* 0x000000003a1c7984 */ /* 0x000fe80000000c00 */
[----:B------:R-:W-:Y:S01]  /*09a0*/  LDS.128 R32, [R58+0x10] ;  /* 0x000010003a207984 */ /* 0x000fe20000000c00 */
[----:B------:R-:W-:Y:S06]  /*09b0*/  BAR.SYNC.DEFER_BLOCKING 0x0 ;  /* 0x0000000000007b1d */ /* 0x000fec0000010000 */
[----:B------:R-:W2:Y:S04]  /*09c0*/  LDG.E.128 R12, desc[UR16][R44.64] ;  /* 0x000000102c0c7981 */ /* 0x000ea8000c1e1d00 */
[----:B------:R-:W4:Y:S01]  /*09d0*/  LDG.E.128 R16, desc[UR16][R44.64+0x200] ;  /* 0x000200102c107981 */ /* 0x000f22000c1e1d00 */
[----:B---3--:R-:W-:-:S04]  /*09e0*/  IMAD.WIDE.U32 R36, R46, UR18, R52 ;  /* 0x000000122e247c25 */ /* 0x008fc8000f8e0034 */
[----:B------:R-:W-:Y:S02]  /*09f0*/  IMAD R37, R47, UR18, R37 ;  /* 0x000000122f257c24 */ /* 0x000fe4000f8e0225 */
[----:B0-----:R-:W-:-:S04]  /*0a00*/  IMAD.WIDE.U32 R36, R87, R48, R36 ;  /* 0x0000003057247225 */ /* 0x001fc800078e0024 */
[----:B------:R-:W-:Y:S01]  /*0a10*/  IMAD R0, R87, R49, R37 ;  /* 0x0000003157007224 */ /* 0x000fe200078e0225 */
[----:B------:R-:W-:-:S04]  /*0a20*/  LEA R60, P0, R36, R60, 0x2 ;  /* 0x0000003c243c7211 */ /* 0x000fc800078010ff */
[----:B------:R-:W-:-:S03]  /*0a30*/  LEA.HI.X R61, R36, R61, R0, 0x2, P0 ;  /* 0x0000003d243d7211 */ /* 0x000fc600000f1400 */
[----:B------:R-:W-:Y:S01]  /*0a40*/  IMAD.WIDE.U32 R60, R69, 0x10, R60 ;  /* 0x00000010453c7825 */ /* 0x000fe200078e003c */
[----:B--2---:R-:W-:Y:S04]  /*0a50*/  STS.128 [R59], R12 ;  /* 0x0000000c3b007388 */ /* 0x004fe80000000c00 */
[----:B----4-:R-:W-:Y:S01]  /*0a60*/  STS.128 [R59+0x200], R16 ;  /* 0x000200103b007388 */ /* 0x010fe20000000c00 */
[----:B------:R-:W-:-:S03]  /*0a70*/  NOP ;  /* 0x0000000000007918 */ /* 0x000fc60000000000 */
[----:B------:R-:W0:Y:S04]  /*0a80*/  LDS.128 R36, [R58] ;  /* 0x000000003a247984 */ /* 0x000e280000000c00 */
[----:B------:R-:W2:Y:S01]  /*0a90*/  LDS.128 R40, [R58+0x10] ;  /* 0x000010003a287984 */ /* 0x000ea20000000c00 */
[----:B------:R-:W-:Y:S06]  /*0aa0*/  BAR.SYNC.DEFER_BLOCKING 0x0 ;  /* 0x0000000000007b1d */ /* 0x000fec0000010000 */
[----:B------:R-:W3:Y:S04]  /*0ab0*/  LDG.E.128 R44, desc[UR16][R60.64] ;  /* 0x000000103c2c7981 */ /* 0x000ee8000c1e1d00 */
[----:B------:R4:W3:Y:S01]  /*0ac0*/  LDG.E.128 R48, desc[UR16][R60.64+0x200] ;  /* 0x000200103c307981 */ /* 0x0008e2000c1e1d00 */
[--C-:B-----5:R-:W-:Y:S01]  /*0ad0*/  FADD.FTZ R88, R20, R85.reuse ;  /* 0x0000005514587221 */ /* 0x120fe20000010000 */
[----:B------:R-:W-:Y:S01]  /*0ae0*/  FADD.FTZ R90, R21, R85 ;  /* 0x00000055155a7221 */ /* 0x000fe20000010000 */
[----:B-1----:R-:W-:-:S04]  /*0af0*/  IMAD.WIDE.U32 R20, R104, UR18, R52 ;  /* 0x0000001268147c25 */ /* 0x002fc8000f8e0034 */
[----:B0-----:R-:W-:Y:S01]  /*0b00*/  FMUL.FTZ R12, R38, -1.4426950216293334961 ;  /* 0xbfb8aa3b260c7820 */ /* 0x001fe20000410000 */
[----:B------:R-:W-:Y:S01]  /*0b10*/  FMUL.FTZ R13, R39, -1.4426950216293334961 ;  /* 0xbfb8aa3b270d7820 */ /* 0x000fe20000410000 */
[----:B------:R-:W-:Y:S01]  /*0b20*/  FMUL.FTZ R0, R36, -1.4426950216293334961 ;  /* 0xbfb8aa3b24007820 */ /* 0x000fe20000410000 */
[----:B------:R-:W-:Y:S01]  /*0b30*/  FMUL.FTZ R2, R37, -1.4426950216293334961 ;  /* 0xbfb8aa3b25027820 */ /* 0x000fe20000410000 */
[----:B--2---:R-:W-:Y:S01]  /*0b40*/  FMUL.FTZ R14, R40, -1.4426950216293334961 ;  /* 0xbfb8aa3b280e7820 */ /* 0x004fe20000410000 */
[----:B------:R-:W0:Y:S01]  /*0b50*/  MUFU.EX2 R16, R12 ;  /* 0x0000000c00107308 */ /* 0x000e220000000800 */
[----:B------:R-:W-:Y:S01]  /*0b60*/  FMUL.FTZ R18, R41, -1.4426950216293334961 ;  /* 0xbfb8aa3b29127820 */ /* 0x000fe20000410000 */
[----:B------:R-:W-:Y:S01]  /*0b70*/  FMUL.FTZ R19, R42, -1.4426950216293334961 ;  /* 0xbfb8aa3b2a137820 */ /* 0x000fe20000410000 */
[----:B----4-:R-:W-:Y:S01]  /*0b80*/  FMUL.FTZ R61, R43, -1.4426950216293334961 ;  /* 0xbfb8aa3b2b3d7820 */ /* 0x010fe20000410000 */
[----:B------:R-:W-:Y:S01]  /*0b90*/  IMAD R21, R105, UR18, R21 ;  /* 0x0000001269157c24 */ /* 0x000fe2000f8e0215 */
[----:B------:R-:W-:Y:S01]  /*0ba0*/  UISETP.NE.U32.AND UP0, UPT, UR6, URZ, UPT ;  /* 0x000000ff0600728c */ /* 0x000fe2000bf05070 */
[--C-:B------:R-:W-:Y:S01]  /*0bb0*/  FADD.FTZ R92, R23, R85.reuse ;  /* 0x00000055175c7221 */ /* 0x100fe20000010000 */
[----:B------:R-:W-:Y:S01]  /*0bc0*/  FADD.FTZ R91, R22, R85 ;  /* 0x00000055165b7221 */ /* 0x000fe20000010000 */
[----:B------:R-:W-:Y:S01]  /*0bd0*/  MUFU.EX2 R17, R13 ;  /* 0x0000000d00117308 */ /* 0x000fe20000000800 */
[----:B------:R-:W-:Y:S01]  /*0be0*/  IMAD.WIDE.U32 R20, R87, UR4, R20 ;  /* 0x0000000457147c25 */ /* 0x000fe2000f8e0014 */
[----:B------:R-:W-:Y:S01]  /*0bf0*/  UISETP.NE.AND.EX UP0, UPT, UR7, URZ, UPT, UP0 ;  /* 0x000000ff0700728c */ /* 0x000fe2000bf05300 */
[----:B------:R-:W1:Y:S01]  /*0c00*/  LDCU UR4, c[0x0][0x38c] ;  /* 0x00007180ff0477ac */ /* 0x000e620008000800 */
[----:B------:R-:W-:-:S04]  /*0c10*/  LEA R94, P0, R20, R94, 0x2 ;  /* 0x0000005e145e7211 */ /* 0x000fc800078010ff */
[----:B------:R-:W2:Y:S01]  /*0c20*/  MUFU.EX2 R62, R14 ;  /* 0x0000000e003e7308 */ /* 0x000ea20000000800 */
[----:B0-----:R-:W-:-:S07]  /*0c30*/  FADD.FTZ R60, R16, 1 ;  /* 0x3f800000103c7421 */ /* 0x001fce0000010000 */
[----:B------:R-:W0:Y:S08]  /*0c40*/  MUFU.EX2 R0, R0 ;  /* 0x0000000000007308 */ /* 0x000e300000000800 */
[----:B------:R-:W4:Y:S01]  /*0c50*/  MUFU.EX2 R2, R2 ;  /* 0x0000000200027308 */ /* 0x000f220000000800 */
[----:B--2---:R-:W-:-:S07]  /*0c60*/  FADD.FTZ R62, R62, 1 ;  /* 0x3f8000003e3e7421 */ /* 0x004fce0000010000 */
[----:B------:R2:W1:Y:S01]  /*0c70*/  MUFU.EX2 R65, R61 ;  /* 0x0000003d00417308 */ /* 0x0004620000000800 */
[----:B0-----:R-:W-:-:S07]  /*0c80*/  FADD.FTZ R0, R0, 1 ;  /* 0x3f80000000007421 */ /* 0x001fce0000010000 */
[----:B------:R-:W0:Y:S01]  /*0c90*/  MUFU.EX2 R63, R18 ;  /* 0x00000012003f7308 */ /* 0x000e220000000800 */
[----:B--2---:R-:W-:Y:S01]  /*0ca0*/  FADD.FTZ R61, R17, 1 ;  /* 0x3f800000113d7421 */ /* 0x004fe20000010000 */
[----:B----4-:R-:W-:-:S06]  /*0cb0*/  FADD.FTZ R2, R2, 1 ;  /* 0x3f80000002027421 */ /* 0x010fcc0000010000 */
[----:B------:R-:W2:Y:S01]  /*0cc0*/  MUFU.EX2 R64, R19 ;  /* 0x0000001300407308 */ /* 0x000ea20000000800 */
[----:B-1----:R-:W-:-:S07]  /*0cd0*/  FADD.FTZ R65, R65, 1 ;  /* 0x3f80000041417421 */ /* 0x002fce0000010000 */
[----:B------:R-:W-:Y:S01]  /*0ce0*/  MUFU.RCP R93, R0 ;  /* 0x00000000005d7308 */ /* 0x000fe20000001000 */
[----:B0-----:R-:W-:-:S07]  /*0cf0*/  FADD.FTZ R63, R63, 1 ;  /* 0x3f8000003f3f7421 */ /* 0x001fce0000010000 */
[----:B------:R-:W-:Y:S01]  /*0d00*/  MUFU.RCP R2, R2 ;  /* 0x0000000200027308 */ /* 0x000fe20000001000 */
[----:B--2---:R-:W-:-:S07]  /*0d10*/  FADD.FTZ R64, R64, 1 ;  /* 0x3f80000040407421 */ /* 0x004fce0000010000 */
[----:B------:R-:W0:Y:S08]  /*0d20*/  MUFU.RCP R97, R60 ;  /* 0x0000003c00617308 */ /* 0x000e300000001000 */
[----:B------:R-:W-:Y:S08]  /*0d30*/  MUFU.RCP R96, R61 ;  /* 0x0000003d00607308 */ /* 0x000ff00000001000 */
[----:B------:R-:W1:Y:S01]  /*0d40*/  MUFU.RCP R99, R62 ;  /* 0x0000003e00637308 */ /* 0x000e620000001000 */
[----:B0-----:R-:W-:-:S07]  /*0d50*/  FMUL.FTZ R23, R38, R97 ;  /* 0x0000006126177220 */ /* 0x001fce0000410000 */
[----:B------:R-:W0:Y:S08]  /*0d60*/  MUFU.RCP R101, R64 ;  /* 0x0000004000657308 */ /* 0x000e300000001000 */
[----:B------:R2:W4:Y:S08]  /*0d70*/  MUFU.RCP R98, R63 ;  /* 0x0000003f00627308 */ /* 0x0005300000001000 */
[----:B------:R-:W4:Y:S01]  /*0d80*/  MUFU.RCP R100, R65 ;  /* 0x0000004100647308 */ /* 0x000f220000001000 */
[----:B---3--:R3:W-:Y:S04]  /*0d90*/  STS.128 [R59], R44 ;  /* 0x0000002c3b007388 */ /* 0x0087e80000000c00 */
[----:B------:R1:W-:Y:S01]  /*0da0*/  STS.128 [R59+0x200], R48 ;  /* 0x000200303b007388 */ /* 0x0003e20000000c00 */
[----:B------:R-:W-:-:S03]  /*0db0*/  NOP ;  /* 0x0000000000007918 */ /* 0x000fc60000000000 */
[----:B------:R-:W0:Y:S04]  /*0dc0*/  LDS.128 R12, [R58] ;  /* 0x000000003a0c7984 */ /* 0x000e280000000c00 */
[----:B------:R-:W2:Y:S01]  /*0dd0*/  LDS.128 R16, [R58+0x10] ;  /* 0x000010003a107984 */ /* 0x000ea20000000c00 */
[----:B---3--:R-:W-:Y:S01]  /*0de0*/  FADD.FTZ R45, -R93, 1 ;  /* 0x3f8000005d2d7421 */ /* 0x008fe20000010100 */
[----:B------:R-:W-:-:S03]  /*0df0*/  FADD.FTZ R44, -R2, 1 ;  /* 0x3f800000022c7421 */ /* 0x000fc60000010100 */
[----:B------:R-:W-:Y:S01]  /*0e00*/  FFMA.FTZ R45, R36, R45, 1 ;  /* 0x3f800000242d7423 */ /* 0x000fe2000001002d */
[----:B------:R-:W-:Y:S01]  /*0e10*/  FFMA.FTZ R44, R37, R44, 1 ;  /* 0x3f800000252c7423 */ /* 0x000fe2000001002c */
[----:B-1----:R-:W-:-:S04]  /*0e20*/  FADD.FTZ R49, -R99, 1 ;  /* 0x3f80000063317421 */ /* 0x002fc80000010100 */
[----:B------:R-:W-:Y:S01]  /*0e30*/  FFMA.FTZ R49, R40, R49, 1 ;  /* 0x3f80000028317423 */ /* 0x000fe20000010031 */
[----:B0-----:R-:W-:Y:S01]  /*0e40*/  FMUL.FTZ R0, R28, R12 ;  /* 0x0000000c1c007220 */ /* 0x001fe20000410000 */
[----:B------:R-:W-:-:S03]  /*0e50*/  FMUL.FTZ R47, R29, R13 ;  /* 0x0000000d1d2f7220 */ /* 0x000fc60000410000 */
[----:B------:R-:W-:Y:S01]  /*0e60*/  FMUL.FTZ R0, R93, R0 ;  /* 0x000000005d007220 */ /* 0x000fe20000410000 */
[----:B------:R-:W-:Y:S01]  /*0e70*/  FMUL.FTZ R47, R2, R47 ;  /* 0x0000002f022f7220 */ /* 0x000fe20000410000 */
[----:B--2---:R-:W-:Y:S01]  /*0e80*/  FMUL.FTZ R46, R32, R16 ;  /* 0x00000010202e7220 */ /* 0x004fe20000410000 */
[----:B------:R-:W-:Y:S01]  /*0e90*/  FMUL.FTZ R93, R36, R93 ;  /* 0x0000005d245d7220 */ /* 0x000fe20000410000 */
[----:B------:R-:W-:Y:S01]  /*0ea0*/  FMUL.FTZ R60, R0, R45 ;  /* 0x0000002d003c7220 */ /* 0x000fe20000410000 */
[----:B------:R-:W-:Y:S01]  /*0eb0*/  FADD.FTZ R45, -R97, 1 ;  /* 0x3f800000612d7421 */ /* 0x000fe20000010100 */
[----:B------:R-:W-:Y:S01]  /*0ec0*/  FMUL.FTZ R0, R30, R14 ;  /* 0x0000000e1e007220 */ /* 0x000fe20000410000 */
[----:B------:R-:W-:Y:S01]  /*0ed0*/  FMUL.FTZ R61, R47, R44 ;  /* 0x0000002c2f3d7220 */ /* 0x000fe20000410000 */
[----:B------:R-:W-:Y:S01]  /*0ee0*/  FADD.FTZ R44, -R96, 1 ;  /* 0x3f800000602c7421 */ /* 0x000fe20000010100 */
[----:B------:R-:W-:Y:S01]  /*0ef0*/  FFMA.FTZ R45, R38, R45, 1 ;  /* 0x3f800000262d7423 */ /* 0x000fe2000001002d */
[----:B------:R-:W-:Y:S01]  /*0f00*/  FMUL.FTZ R47, R31, R15 ;  /* 0x0000000f1f2f7220 */ /* 0x000fe20000410000 */
[----:B------:R-:W-:Y:S01]  /*0f10*/  FMUL.FTZ R0, R97, R0 ;  /* 0x0000000061007220 */ /* 0x000fe20000410000 */
[----:B------:R-:W-:Y:S01]  /*0f20*/  FFMA.FTZ R44, R39, R44, 1 ;  /* 0x3f800000272c7423 */ /* 0x000fe2000001002c */
[----:B------:R-:W-:Y:S01]  /*0f30*/  FMUL.FTZ R46, R99, R46 ;  /* 0x0000002e632e7220 */ /* 0x000fe20000410000 */
[----:B------:R-:W-:Y:S01]  /*0f40*/  FMUL.FTZ R47, R96, R47 ;  /* 0x0000002f602f7220 */ /* 0x000fe20000410000 */
[----:B------:R-:W-:Y:S01]  /*0f50*/  FMUL.FTZ R62, R0, R45 ;  /* 0x0000002d003e7220 */ /* 0x000fe20000410000 */
[----:B------:R-:W-:Y:S01]  /*0f60*/  FADD.FTZ R45, -R101, 1 ;  /* 0x3f800000652d7421 */ /* 0x000fe20000010100 */
[----:B------:R-:W-:Y:S01]  /*0f70*/  FMUL.FTZ R64, R46, R49 ;  /* 0x000000312e407220 */ /* 0x000fe20000410000 */
[----:B------:R-:W-:Y:S01]  /*0f80*/  FMUL.FTZ R63, R47, R44 ;  /* 0x0000002c2f3f7220 */ /* 0x000fe20000410000 */
[----:B------:R-:W-:Y:S01]  /*0f90*/  BAR.SYNC.DEFER_BLOCKING 0x0 ;  /* 0x0000000000007b1d */ /* 0x000fe20000010000 */
[----:B------:R-:W-:Y:S01]  /*0fa0*/  FFMA.FTZ R47, R42, R45, 1 ;  /* 0x3f8000002a2f7423 */ /* 0x000fe2000001002d */
[----:B----4-:R-:W-:Y:S01]  /*0fb0*/  FADD.FTZ R0, -R98, 1 ;  /* 0x3f80000062007421 */ /* 0x010fe20000010100 */
[----:B------:R-:W-:Y:S01]  /*0fc0*/  FADD.FTZ R46, -R100, 1 ;  /* 0x3f800000642e7421 */ /* 0x000fe20000010100 */
        /* <DEDUP_REMOVED lines=12> */
[----:B------:R-:W-:-:S02]  /*1090*/  IMAD R0, R87, UR5, R21 ;  /* 0x0000000557007c24 */ /* 0x000fc4000f8e0215 */
[----:B------:R-:W-:Y:S01]  /*10a0*/  FMUL.FTZ R96, R39, R96 ;  /* 0x0000006027607220 */ /* 0x000fe20000410000 */
[----:B------:R-:W-:Y:S01]  /*10b0*/  FMUL.FTZ R37, R28, R93 ;  /* 0x0000005d1c257220 */ /* 0x000fe20000410000 */
[----:B------:R-:W-:Y:S01]  /*10c0*/  FMUL.FTZ R99, R40, R99 ;  /* 0x0000006328637220 */ /* 0x000fe20000410000 */
[----:B------:R-:W-:Y:S01]  /*10d0*/  FMUL.FTZ R98, R41, R98 ;  /* 0x0000006229627220 */ /* 0x000fe20000410000 */
[----:B------:R-:W-:Y:S01]  /*10e0*/  LEA.HI.X R95, R20, R95, R0, 0x2, P0 ;  /* 0x0000005f145f7211 */ /* 0x000fe200000f1400 */
[----:B------:R-:W-:Y:S01]  /*10f0*/  FMUL.FTZ R101, R42, R101 ;  /* 0x000000652a657220 */ /* 0x000fe20000410000 */
[----:B------:R-:W-:Y:S01]  /*1100*/  FMUL.FTZ R100, R43, R100 ;  /* 0x000000642b647220 */ /* 0x000fe20000410000 */
[----:B------:R0:W-:Y:S01]  /*1110*/  STS.128 [R58], R60 ;  /* 0x0000003c3a007388 */ /* 0x0001e20000000c00 */
[----:B------:R-:W-:Y:S01]  /*1120*/  FMUL.FTZ R97, R29, R2 ;  /* 0x000000021d617220 */ /* 0x000fe20000410000 */
[----:B------:R-:W-:-:S04]  /*1130*/  IMAD.WIDE.U32 R20, R69, 0x10, R94 ;  /* 0x0000001045147825 */ /* 0x000fc800078e005e */
        /* <DEDUP_REMOVED lines=8> */
[--C-:B0-----:R-:W-:Y:S01]  /*11c0*/  FADD.FTZ R60, R24, R85.reuse ;  /* 0x00000055183c7221 */ /* 0x101fe20000010000 */
[--C-:B------:R-:W-:Y:S01]  /*11d0*/  FADD.FTZ R62, R25, R85.reuse ;  /* 0x00000055193e7221 */ /* 0x100fe20000010000 */
[--C-:B------:R-:W-:Y:S01]  /*11e0*/  FADD.FTZ R61, R26, R85.reuse ;  /* 0x000000551a3d7221 */ /* 0x100fe20000010000 */
[----:B------:R-:W-:Y:S01]  /*11f0*/  FMUL.FTZ R35, R35, R100 ;  /* 0x0000006423237220 */ /* 0x000fe20000410000 */
[----:B-1----:R-:W-:Y:S01]  /*1200*/  FADD.FTZ R64, R27, R85 ;  /* 0x000000551b407221 */ /* 0x002fe20000010000 */
[----:B------:R-:W-:Y:S01]  /*1210*/  FMUL.FTZ R67, R34, R101 ;  /* 0x0000006522437220 */ /* 0x000fe20000410000 */
[----:B------:R-:W-:Y:S01]  /*1220*/  FFMA.FTZ R0, R4, R37, R89 ;  /* 0x0000002504007223 */ /* 0x000fe20000010059 */
        /* <DEDUP_REMOVED lines=12> */
[----:B------:R-:W-:-:S05]  /*12f0*/  FMUL.FTZ R27, R19, R100 ;  /* 0x00000064131b7220 */ /* 0x000fca0000410000 */
[----:B0-----:R-:W0:Y:S01]  /*1300*/  LDC.64 R44, c[0x0][0x438] ;  /* 0x00010e00ff2c7b82 */ /* 0x001e220000000a00 */
[----:B------:R2:W-:Y:S04]  /*1310*/  STS.128 [R58], R12 ;  /* 0x0000000c3a007388 */ /* 0x0005e80000000c00 */
[----:B------:R-:W-:Y:S01]  /*1320*/  STS.128 [R58+0x10], R24 ;  /* 0x000010183a007388 */ /* 0x000fe20000000c00 */
[----:B------:R-:W-:-:S03]  /*1330*/  NOP ;  /* 0x0000000000007918 */ /* 0x000fc60000000000 */
[----:B------:R-:W3:Y:S01]  /*1340*/  LDS.128 R20, [R59] ;  /* 0x000000003b147984 */ /* 0x000ee20000000c00 */
[----:B-1----:R-:W-:-:S03]  /*1350*/  IMAD.WIDE.U32 R28, R42, UR18, R52 ;  /* 0x000000122a1c7c25 */ /* 0x002fc6000f8e0034 */
[----:B------:R-:W1:Y:S01]  /*1360*/  LDS.128 R16, [R59+0x200] ;  /* 0x000200003b107984 */ /* 0x000e620000000c00 */
[----:B------:R-:W-:Y:S02]  /*1370*/  IMAD R29, R43, UR18, R29 ;  /* 0x000000122b1d7c24 */ /* 0x000fe4000f8e021d */
[----:B0-----:R-:W-:-:S04]  /*1380*/  IMAD.WIDE.U32 R28, R87, R44, R28 ;  /* 0x0000002c571c7225 */ /* 0x001fc800078e001c */
[----:B------:R-:W-:Y:S01]  /*1390*/  IMAD R29, R87, R45, R29 ;  /* 0x0000002d571d7224 */ /* 0x000fe200078e021d */
[----:B--2---:R-:W-:-:S04]  /*13a0*/  LEA R12, P0, R28, UR6, 0x2 ;  /* 0x000000061c0c7c11 */ /* 0x004fc8000f8010ff */
[----:B------:R-:W-:-:S03]  /*13b0*/  LEA.HI.X R13, R28, UR7, R29, 0x2, P0 ;  /* 0x000000071c0d7c11 */ /* 0x000fc600080f141d */
[----:B------:R-:W-:-:S05]  /*13c0*/  IMAD.WIDE.U32 R12, R69, 0x10, R12 ;  /* 0x00000010450c7825 */ /* 0x000fca00078e000c */
[----:B---3--:R2:W-:Y:S04]  /*13d0*/  STG.E.128 desc[UR16][R12.64], R20 ;  /* 0x000000140c007986 */ /* 0x0085e8000c101d10 */
[----:B-1----:R2:W-:Y:S02]  /*13e0*/  STG.E.128 desc[UR16][R12.64+0x200], R16 ;  /* 0x000200100c007986 */ /* 0x0025e4000c101d10 */
.L_x_16329:
[----:B--2---:R-:W-:Y:S01]  /*13f0*/  FFMA.FTZ R13, R5, R97, R0 ;  /* 0x00000061050d7223 */ /* 0x004fe20000010000 */
[----:B------:R-:W-:Y:S01]  /*1400*/  BAR.SYNC.DEFER_BLOCKING 0x0 ;  /* 0x0000000000007b1d */ /* 0x000fe20000010000 */
[----:B------:R-:W-:Y:S01]  /*1410*/  UISETP.GE.AND UP0, UPT, UR4, 0x1, UPT ;  /* 0x000000010400788c */ /* 0x000fe2000bf06270 */
[----:B------:R-:W-:Y:S01]  /*1420*/  CS2R R26, SRZ ;  /* 0x00000000001a7805 */ /* 0x000fe2000001ff00 */
[----:B------:R-:W-:Y:S01]  /*1430*/  FFMA.FTZ R0, R6, R39, R13 ;  /* 0x0000002706007223 */ /* 0x000fe2000001000d */
[----:B------:R-:W-:Y:S02]  /*1440*/  CS2R R24, SRZ ;  /* 0x0000000000187805 */ /* 0x000fe4000001ff00 */
[----:B------:R-:W-:Y:S02]  /*1450*/  CS2R R22, SRZ ;  /* 0x0000000000167805 */ /* 0x000fe4000001ff00 */
[----:B0-----:R-:W-:Y:S01]  /*1460*/  CS2R R20, SRZ ;  /* 0x0000000000147805 */ /* 0x001fe2000001ff00 */
        /* <DEDUP_REMOVED lines=9> */
[----:B------:R-:W-:-:S03]  /*1500*/  FMUL.FTZ R15, R35, R86 ;  /* 0x00000056230f7220 */ /* 0x000fc60000410000 */
[----:B------:R-:W-:Y:S01]  /*1510*/  FFMA.FTZ R0, R10, R67, R13 ;  /* 0x000000430a007223 */ /* 0x000fe2000001000d */
[----:B------:R-:W-:-:S03]  /*1520*/  FMUL.FTZ R13, R33, R86 ;  /* 0x00000056210d7220 */ /* 0x000fc60000410000 */
        /* <DEDUP_REMOVED lines=32> */
.L_x_16348:
[----:B----4-:R-:W-:Y:S02]  /*1730*/  MOV R28, R54 ;  /* 0x00000036001c7202 */ /* 0x010fe40000000f00 */
[----:B------:R-:W-:-:S03]  /*1740*/  MOV R29, R79 ;  /* 0x0000004f001d7202 */ /* 0x000fc60000000f00 */
[----:B----4-:R-:W-:-:S04]  /*1750*/  IMAD.WIDE.U32 R28, R38, UR4, R28 ;  /* 0x00000004261c7c25 */ /* 0x010fc8000f8e001c */
[----:B------:R-:W-:Y:S01]  /*1760*/  IMAD R2, R39, UR4, R29 ;  /* 0x0000000427027c24 */ /* 0x000fe2000f8e021d */
[----:B-12---:R-:W-:-:S04]  /*1770*/  LEA R40, P1, R28, R36, 0x3 ;  /* 0x000000241c287211 */ /* 0x006fc800078218ff */
[----:B------:R-:W-:-:S06]  /*1780*/  LEA.HI.X R41, R28, R37, R2, 0x3, P1 ;  /* 0x000000251c297211 */ /* 0x000fcc00008f1c02 */
[----:B------:R-:W2:Y:S01]  /*1790*/  LDG.E.64 R40, desc[UR16][R40.64] ;  /* 0x0000001028287981 */ /* 0x000ea2000c1e1b00 */
[----:B-1----:R-:W-:-:S04]  /*17a0*/  IMAD.WIDE.U32 R28, R100, UR4, RZ ;  /* 0x00000004641c7c25 */ /* 0x002fc8000f8e00ff */
[----:B0--3--:R-:W-:Y:S01]  /*17b0*/  IMAD.WIDE.U32 R30, R98, UR4, RZ ;  /* 0x00000004621e7c25 */ /* 0x009fe2000f8e00ff */
        /* <DEDUP_REMOVED lines=28> */
[----:B------:R-:W-:Y:S01]  /*1980*/  MUFU.COS R111, R108 ;  /* 0x0000006c006f7308 */ /* 0x000fe20000000000 */
[----:B0-----:R-:W-:-:S04]  /*1990*/  FMUL.FTZ R104, R60, R41 ;  /* 0x000000293c687220 */ /* 0x001fc80000410000 */
[----:B------:R-:W-:Y:S01]  /*19a0*/  FMUL.RZ R110, R104, 0.15915493667125701904 ;  /* 0x3e22f983686e7820 */ /* 0x000fe2000040c000 */
[----:B------:R-:W-:Y:S02]  /*19b0*/  FMUL.FTZ R104, R60, R43 ;  /* 0x0000002b3c687220 */ /* 0x000fe40000410000 */
[----:B------:R0:W2:Y:S08]  /*19c0*/  MUFU.EX2 R128, R33 ;  /* 0x0000002100807308 */ /* 0x0000b00000000800 */
[----:B-1----:R-:W1:Y:S01]  /*19d0*/  MUFU.SIN R35, R108 ;  /* 0x0000006c00237308 */ /* 0x002e620000000400 */
[----:B0-----:R-:W-:-:S04]  /*19e0*/  FMUL.FTZ R33, R62, R41 ;  /* 0x000000293e217220 */ /* 0x001fc80000410000 */
[----:B------:R-:W-:Y:S01]  /*19f0*/  FMUL.RZ R112, R33, 0.15915493667125701904 ;  /* 0x3e22f98321707820 */ /* 0x000fe2000040c000 */
[----:B------:R-:W-:Y:S02]  /*1a00*/  FMUL.FTZ R33, R62, R43 ;  /* 0x0000002b3e217220 */ /* 0x000fe40000410000 */
[----:B------:R-:W-:Y:S01]  /*1a10*/  MUFU.SIN R105, R106 ;  /* 0x0000006a00697308 */ /* 0x000fe20000000400 */
[----:B--2---:R-:W-:-:S07]  /*1a20*/  FMUL.FTZ R130, R128, R111 ;  /* 0x0000006f80827220 */ /* 0x004fce0000410000 */
[----:B------:R0:W-:Y:S01]  /*1a30*/  MUFU.COS R107, R106 ;  /* 0x0000006a006b7308 */ /* 0x0001e20000000000 */
[----:B-1----:R-:W-:-:S07]  /*1a40*/  FMUL.FTZ R128, R128, R35 ;  /* 0x0000002380807220 */ /* 0x002fce0000410000 */
[----:B------:R-:W-:Y:S01]  /*1a50*/  MUFU.SIN R113, R110 ;  /* 0x0000006e00717308 */ /* 0x000fe20000000400 */
[----:B0-----:R-:W-:Y:S01]  /*1a60*/  FMUL.RZ R106, R2, 0.15915493667125701904 ;  /* 0x3e22f983026a7820 */ /* 0x001fe2000040c000 */
[----:B------:R-:W-:-:S06]  /*1a70*/  FMUL.FTZ R2, R92, R43 ;  /* 0x0000002b5c027220 */ /* 0x000fcc0000410000 */
[----:B------:R0:W-:Y:S08]  /*1a80*/  MUFU.EX2 R123, R2 ;  /* 0x00000002007b7308 */ /* 0x0001f00000000800 */
[----:B------:R1:W-:Y:S01]  /*1a90*/  MUFU.COS R115, R110 ;  /* 0x0000006e00737308 */ /* 0x0003e20000000000 */
[----:B0-----:R-:W-:-:S07]  /*1aa0*/  FMUL.FTZ R2, R61, R43 ;  /* 0x0000002b3d027220 */ /* 0x001fce0000410000 */
[----:B------:R-:W0:Y:S01]  /*1ab0*/  MUFU.EX2 R32, R32 ;  /* 0x0000002000207308 */ /* 0x000e220000000800 */
[----:B-1----:R-:W-:Y:S01]  /*1ac0*/  FMUL.FTZ R110, R64, R43 ;  /* 0x0000002b406e7220 */ /* 0x002fe20000410000 */
[----:B------:R-:W-:-:S04]  /*1ad0*/  FMUL.FTZ R43, R61, R41 ;  /* 0x000000293d2b7220 */ /* 0x000fc80000410000 */
[----:B------:R-:W-:Y:S02]  /*1ae0*/  FMUL.RZ R116, R43, 0.15915493667125701904 ;  /* 0x3e22f9832b747820 */ /* 0x000fe4000040c000 */
[----:B------:R-:W-:Y:S08]  /*1af0*/  MUFU.SIN R117, R112 ;  /* 0x0000007000757308 */ /* 0x000ff00000000400 */
[----:B------:R1:W-:Y:S01]  /*1b00*/  MUFU.COS R119, R112 ;  /* 0x0000007000777308 */ /* 0x0003e20000000000 */
[C---:B0-----:R-:W-:Y:S01]  /*1b10*/  FMUL.FTZ R125, R32.reuse, R125 ;  /* 0x0000007d207d7220 */ /* 0x041fe20000410000 */
[----:B------:R-:W-:Y:S01]  /*1b20*/  FMUL.FTZ R126, R32, R109 ;  /* 0x0000006d207e7220 */ /* 0x000fe20000410000 */
[----:B------:R-:W-:-:S05]  /*1b30*/  FMUL.FTZ R32, R42, R107 ;  /* 0x0000006b2a207220 */ /* 0x000fca0000410000 */
[----:B------:R-:W-:Y:S01]  /*1b40*/  MUFU.SIN R34, R106 ;  /* 0x0000006a00227308 */ /* 0x000fe20000000400 */
[----:B-1----:R-:W-:-:S04]  /*1b50*/  FMUL.FTZ R112, R64, R41 ;  /* 0x0000002940707220 */ /* 0x002fc80000410000 */
[----:B------:R-:W-:-:S03]  /*1b60*/  FMUL.RZ R112, R112, 0.15915493667125701904 ;  /* 0x3e22f98370707820 */ /* 0x000fc6000040c000 */
[----:B------:R-:W0:Y:S08]  /*1b70*/  MUFU.COS R124, R106 ;  /* 0x0000006a007c7308 */ /* 0x000e300000000000 */
[----:B------:R4:W-:Y:S08]  /*1b80*/  MUFU.EX2 R106, R2 ;  /* 0x00000002006a7308 */ /* 0x0009f00000000800 */
[----:B------:R1:W2:Y:S01]  /*1b90*/  MUFU.EX2 R108, R33 ;  /* 0x00000021006c7308 */ /* 0x0002a20000000800 */
[----:B----4-:R-:W-:Y:S01]  /*1ba0*/  FMUL.FTZ R2, R28, R31 ;  /* 0x0000001f1c027220 */ /* 0x010fe20000410000 */
[C---:B0-----:R-:W-:Y:S01]  /*1bb0*/  FMUL.FTZ R124, R123.reuse, R124 ;  /* 0x0000007c7b7c7220 */ /* 0x041fe20000410000 */
[----:B------:R-:W-:-:S02]  /*1bc0*/  FMUL.FTZ R123, R123, R34 ;  /* 0x000000227b7b7220 */ /* 0x000fc40000410000 */
[----:B------:R-:W-:-:S03]  /*1bd0*/  FFMA.FTZ R2, R29, R30, R2 ;  /* 0x0000001e1d027223 */ /* 0x000fc60000010002 */
        /* <DEDUP_REMOVED lines=8> */
[----:B------:R0:W-:Y:S01]  /*1c60*/  MUFU.EX2 R114, R110 ;  /* 0x0000006e00727308 */ /* 0x0001e20000000800 */
[C---:B--2---:R-:W-:Y:S01]  /*1c70*/  FMUL.FTZ R109, R108.reuse, R119 ;  /* 0x000000776c6d7220 */ /* 0x044fe20000410000 */
[----:B------:R-:W-:Y:S01]  /*1c80*/  LEA R29, R29, UR5, 0x3 ;  /* 0x000000051d1d7c11 */ /* 0x000fe2000f8e18ff */
[----:B------:R-:W-:Y:S01]  /*1c90*/  FMUL.FTZ R108, R108, R117 ;  /* 0x000000756c6c7220 */ /* 0x000fe20000410000 */
[----:B------:R-:W-:Y:S01]  /*1ca0*/  P2R R30, PR, RZ, 0x8 ;  /* 0x00000008ff1e7803 */ /* 0x000fe20000000000 */
[-C--:B------:R-:W-:Y:S01]  /*1cb0*/  FMUL.FTZ R122, R0, R28.reuse ;  /* 0x0000001c007a7220 */ /* 0x080fe20000410000 */
[-C--:B------:R-:W-:Y:S01]  /*1cc0*/  FMUL.FTZ R127, R97, R28.reuse ;  /* 0x0000001c617f7220 */ /* 0x080fe20000410000 */
[----:B------:R1:W-:Y:S01]  /*1cd0*/  STS.64 [R29+0x880], R32 ;  /* 0x000880201d007388 */ /* 0x0003e20000000a00 */
[----:B------:R-:W2:Y:S01]  /*1ce0*/  MUFU.COS R121, R116 ;  /* 0x0000007400797308 */ /* 0x000ea20000000000 */
[C---:B0-----:R-:W-:Y:S01]  /*1cf0*/  FMUL.FTZ R110, R104.reuse, R115 ;  /* 0x00000073686e7220 */ /* 0x041fe20000410000 */
[----:B------:R-:W-:Y:S01]  /*1d00*/  FMUL.FTZ R111, R104, R113 ;  /* 0x00000071686f7220 */ /* 0x000fe20000410000 */
[-C--:B------:R-:W-:Y:S01]  /*1d10*/  FMUL.FTZ R135, R96, R28.reuse ;  /* 0x0000001c60877220 */ /* 0x080fe20000410000 */
[-C--:B------:R-:W-:Y:S01]  /*1d20*/  FMUL.FTZ R132, R95, R28.reuse ;  /* 0x0000001c5f847220 */ /* 0x080fe20000410000 */
[-C--:B------:R-:W-:Y:S01]  /*1d30*/  FMUL.FTZ R119, R94, R28.reuse ;  /* 0x0000001c5e777220 */ /* 0x080fe20000410000 */
[-C--:B------:R-:W-:Y:S01]  /*1d40*/  FMUL.FTZ R118, R93, R28.reuse ;  /* 0x0000001c5d767220 */ /* 0x080fe20000410000 */
[----:B------:R-:W-:Y:S01]  /*1d50*/  FMUL.FTZ R113, R66, R28 ;  /* 0x0000001c42717220 */ /* 0x000fe20000410000 */
[----:B------:R-:W0:Y:S01]  /*1d60*/  MUFU.SIN R31, R112 ;  /* 0x00000070001f7308 */ /* 0x000e220000000400 */
[-C--:B------:R-:W-:Y:S01]  /*1d70*/  FMUL.FTZ R137, R96, -R2.reuse ;  /* 0x8000000260897220 */ /* 0x080fe20000410000 */
[-C--:B------:R-:W-:Y:S01]  /*1d80*/  FMUL.FTZ R131, R95, -R2.reuse ;  /* 0x800000025f837220 */ /* 0x080fe20000410000 */
[-C--:B------:R-:W-:Y:S01]  /*1d90*/  FMUL.FTZ R117, R93, -R2.reuse ;  /* 0x800000025d757220 */ /* 0x080fe20000410000 */
[----:B------:R-:W-:-:S04]  /*1da0*/  FMUL.FTZ R115, R66, -R2 ;  /* 0x8000000242737220 */ /* 0x000fc80000410000 */
[----:B------:R-:W4:Y:S01]  /*1db0*/  MUFU.COS R35, R112 ;  /* 0x0000007000237308 */ /* 0x000f220000000000 */
[----:B--2---:R-:W-:Y:S01]  /*1dc0*/  FMUL.FTZ R107, R106, R121 ;  /* 0x000000796a6b7220 */ /* 0x004fe20000410000 */
[----:B------:R-:W-:-:S06]  /*1dd0*/  FMUL.FTZ R121, R94, -R2 ;  /* 0x800000025e797220 */ /* 0x000fcc0000410000 */
[----:B------:R2:W5:Y:S01]  /*1de0*/  MUFU.SIN R43, R116 ;  /* 0x00000074002b7308 */ /* 0x0005620000000400 */
[C---:B0-----:R-:W-:Y:S01]  /*1df0*/  FMUL.FTZ R104, R114.reuse, R31 ;  /* 0x0000001f72687220 */ /* 0x041fe20000410000 */
[----:B----4-:R-:W-:Y:S01]  /*1e00*/  FMUL.FTZ R105, R114, R35 ;  /* 0x0000002372697220 */ /* 0x010fe20000410000 */
[C---:B------:R-:W-:Y:S01]  /*1e10*/  FMUL.FTZ R114, R67.reuse, R28 ;  /* 0x0000001c43727220 */ /* 0x040fe20000410000 */
[----:B--2---:R-:W-:Y:S01]  /*1e20*/  FMUL.FTZ R116, R67, -R2 ;  /* 0x8000000243747220 */ /* 0x004fe20000410000 */
[----:B-----5:R-:W-:Y:S01]  /*1e30*/  FMUL.FTZ R106, R106, R43 ;  /* 0x0000002b6a6a7220 */ /* 0x020fe20000410000 */
[----:B------:R-:W-:Y:S06]  /*1e40*/  BAR.SYNC.DEFER_BLOCKING 0x0 ;  /* 0x0000000000007b1d */ /* 0x000fec0000010000 */
[----:B-1----:R-:W-:Y:S05]  /*1e50*/  @P1 BRA `(.L_x_16332) ;  /* 0x0000000000201947 */ /* 0x002fea0003800000 */
[----:B---3--:R-:W-:Y:S01]  /*1e60*/  ISETP.NE.AND P1, PT, R71, UR7, PT ;  /* 0x0000000747007c0c */ /* 0x008fe2000bf25270 */
[----:B------:R-:W-:Y:S01]  /*1e70*/  HFMA2 R34, -RZ, RZ, 1.875, 0 ;  /* 0x3f800000ff227431 */ /* 0x000fe200000001ff */
[----:B------:R-:W-:-:S11]  /*1e80*/  MOV R35, RZ ;  /* 0x000000ff00237202 */ /* 0x000fd60000000f00 */
[----:B------:R-:W-:Y:S05]  /*1e90*/  @!P1 BRA `(.L_x_16333) ;  /* 0x0000000000149947 */ /* 0x000fea0003800000 */
[----:B------:R-:W-:-:S04]  /*1ea0*/  IADD3 R2, PT, PT, R44, UR4, RZ ;  /* 0x000000042c027c10 */ /* 0x000fc8000fffe0ff */
[----:B------:R-:W-:-:S05]  /*1eb0*/  LEA R2, R2, UR5, 0x3 ;  /* 0x0000000502027c11 */ /* 0x000fca000f8e18ff */
[----:B------:R2:W4:Y:S01]  /*1ec0*/  LDS.64 R34, [R2+0x880] ;  /* 0x0008800002227984 */ /* 0x0005220000000a00 */
[----:B------:R-:W-:Y:S05]  /*1ed0*/  BRA `(.L_x_16333) ;  /* 0x0000000000047947 */ /* 0x000fea0003800000 */
.L_x_16332:
[----:B------:R0:W1:Y:S02]  /*1ee0*/  LDS.64 R34, [R102+0x1888] ;  /* 0x0018880066227984 */ /* 0x0000640000000a00 */
.L_x_16333:
[----:B---3--:R-:W-:Y:S05]  /*1ef0*/  BSYNC.RECONVERGENT B0 ;  /* 0x0000000000007941 */ /* 0x008fea0003800200 */
.L_x_16331:
[----:B--2---:R-:W2:Y:S01]  /*1f00*/  @P0 LDC R2, c[0x0][0x38c] ;  /* 0x0000e300ff020b82 */ /* 0x004ea20000000800 */
[----:B------:R-:W-:Y:S01]  /*1f10*/  CS2R R42, SRZ ;  /* 0x00000000002a7805 */ /* 0x000fe2000001ff00 */
[----:B--2---:R-:W-:-:S04]  /*1f20*/  @P0 IMAD R29, R65, R2, UR4 ;  /* 0x00000004411d0e24 */ /* 0x004fc8000f8e0202 */
[----:B------:R-:W-:-:S05]  /*1f30*/  @P0 IMAD.WIDE R28, R29, 0x10, R56 ;  /* 0x000000101d1c0825 */ /* 0x000fca00078e0238 */
[----:B------:R2:W3:Y:S01]  /*1f40*/  @P0 LDG.E.64 R42, desc[UR16][R28.64+0x8] ;  /* 0x000008101c2a0981 */ /* 0x0004e2000c1e1b00 */
        /* <DEDUP_REMOVED lines=13> */
[C---:B------:R-:W-:Y:S02]  /*2020*/  ISETP.GT.U32.AND P2, PT, R103.reuse, 0x1b, PT ;  /* 0x0000001b6700780c */ /* 0x040fe40003f44070 */
[C---:B------:R-:W-:Y:S01]  /*2030*/  FFMA.FTZ R139, R130.reuse, R31, -R139 ;  /* 0x0000001f828b7223 */ /* 0x040fe2000001088b */
[----:B------:R-:W-:Y:S01]  /*2040*/  FFMA.FTZ R2, R130, R133, R2 ;  /* 0x0000008582027223 */ /* 0x000fe20000010002 */
[----:B------:R-:W-:Y:S02]  /*2050*/  ISETP.GT.U32.AND P3, PT, R103, 0x17, PT ;  /* 0x000000176700780c */ /* 0x000fe40003f64070 */
[----:B------:R-:W-:Y:S01]  /*2060*/  FADD.FTZ R139, R50, R139 ;  /* 0x0000008b328b7221 */ /* 0x000fe20000010000 */
[----:B------:R-:W-:Y:S01]  /*2070*/  FADD.FTZ R2, RZ, R2 ;  /* 0x00000002ff027221 */ /* 0x000fe20000010000 */
[----:B------:R-:W-:-:S02]  /*2080*/  ISETP.NE.OR P4, PT, R78, RZ, P4 ;  /* 0x000000ff4e00720c */ /* 0x000fc40002785670 */
[CC--:B--2---:R-:W-:Y:S01]  /*2090*/  FMUL.FTZ R29, R123.reuse, R139.reuse ;  /* 0x0000008b7b1d7220 */ /* 0x0c4fe20000410000 */
[-C--:B------:R-:W-:Y:S01]  /*20a0*/  FMUL.FTZ R28, R123, R2.reuse ;  /* 0x000000027b1c7220 */ /* 0x080fe20000410000 */
[----:B------:R-:W-:Y:S02]  /*20b0*/  ISETP.GT.U32.AND P5, PT, R103, 0xf, PT ;  /* 0x0000000f6700780c */ /* 0x000fe40003fa4070 */
[----:B------:R-:W-:Y:S01]  /*20c0*/  FFMA.FTZ R29, R124, R2, R29 ;  /* 0x000000027c1d7223 */ /* 0x000fe2000001001d */
[-C--:B------:R-:W-:Y:S01]  /*20d0*/  FMUL.FTZ R2, R32, R126.reuse ;  /* 0x0000007e20027220 */ /* 0x080fe20000410000 */
[----:B------:R-:W-:Y:S02]  /*20e0*/  FFMA.FTZ R28, R124, R139, -R28 ;  /* 0x0000008b7c1c7223 */ /* 0x000fe4000001081c */
[----:B------:R-:W-:Y:S01]  /*20f0*/  FADD.FTZ R30, RZ, R29 ;  /* 0x0000001dff1e7221 */ /* 0x000fe20000010000 */
[C---:B------:R-:W-:Y:S01]  /*2100*/  FMUL.FTZ R29, R33.reuse, R126 ;  /* 0x0000007e211d7220 */ /* 0x040fe20000410000 */
[-C--:B------:R-:W-:Y:S01]  /*2110*/  FFMA.FTZ R31, R33, R125.reuse, R2 ;  /* 0x0000007d211f7223 */ /* 0x080fe20000010002 */
[----:B------:R-:W-:Y:S01]  /*2120*/  FADD.FTZ R28, R49, R28 ;  /* 0x0000001c311c7221 */ /* 0x000fe20000010000 */
[C---:B------:R-:W-:Y:S01]  /*2130*/  FMUL.FTZ R139, R111.reuse, R30 ;  /* 0x0000001e6f8b7220 */ /* 0x040fe20000410000 */
        /* <DEDUP_REMOVED lines=38> */
[CC--:B------:R-:W-:Y:S01]  /*23a0*/  FMUL.FTZ R31, R104.reuse, R136.reuse ;  /* 0x00000088681f7220 */ /* 0x0c0fe20000410000 */
[----:B------:R-:W-:Y:S01]  /*23b0*/  FFMA.FTZ R138, R105, R136, R138 ;  /* 0x00000088698a7223 */ /* 0x000fe2000001008a */
[----:B------:R-:W-:Y:S01]  /*23c0*/  FFMA.FTZ R29, R107, R30, R29 ;  /* 0x0000001e6b1d7223 */ /* 0x000fe2000001001d */
[C---:B------:R-:W-:Y:S01]  /*23d0*/  FMUL.FTZ R136, R104.reuse, R2 ;  /* 0x0000000268887220 */ /* 0x040fe20000410000 */
[C---:B------:R-:W-:Y:S01]  /*23e0*/  FFMA.FTZ R112, R105.reuse, R112, -R31 ;  /* 0x0000007069707223 */ /* 0x040fe2000001081f */
[----:B------:R-:W-:Y:S01]  /*23f0*/  FADD.FTZ R133, RZ, R138 ;  /* 0x0000008aff857221 */ /* 0x000fe20000010000 */
[-C--:B------:R-:W-:Y:S01]  /*2400*/  FMUL.FTZ R28, R104, R29.reuse ;  /* 0x0000001d681c7220 */ /* 0x080fe20000410000 */
[----:B------:R-:W-:Y:S01]  /*2410*/  FFMA.FTZ R136, R105, R29, R136 ;  /* 0x0000001d69887223 */ /* 0x000fe20000010088 */
[----:B------:R-:W-:-:S02]  /*2420*/  FADD.FTZ R138, R45, R112 ;  /* 0x000000702d8a7221 */ /* 0x000fc40000010000 */
[----:B------:R-:W2:Y:S01]  /*2430*/  SHFL.UP PT, R30, R133, 0x1, RZ ;  /* 0x04200000851e7989 */ /* 0x000ea200000e00ff */
[----:B------:R-:W-:-:S03]  /*2440*/  FFMA.FTZ R139, R105, R2, -R28 ;  /* 0x00000002698b7223 */ /* 0x000fc6000001081c */
[----:B------:R-:W5:Y:S04]  /*2450*/  SHFL.UP PT, R29, R138, 0x1, RZ ;  /* 0x042000008a1d7989 */ /* 0x000f6800000e00ff */
[----:B------:R-:W0:Y:S04]  /*2460*/  SHFL.UP PT, R28, R136, 0x1, RZ ;  /* 0x04200000881c7989 */ /* 0x000e2800000e00ff */
[----:B------:R-:W4:Y:S01]  /*2470*/  SHFL.UP PT, R2, R139, 0x1, RZ ;  /* 0x042000008b027989 */ /* 0x000f2200000e00ff */
[-C--:B--2---:R-:W-:Y:S01]  /*2480*/  FMUL.FTZ R31, R139, R30.reuse ;  /* 0x0000001e8b1f7220 */ /* 0x084fe20000410000 */
[----:B------:R-:W-:-:S03]  /*2490*/  FMUL.FTZ R30, R136, R30 ;  /* 0x0000001e881e7220 */ /* 0x000fc60000410000 */
[CC--:B-----5:R-:W-:Y:S01]  /*24a0*/  FFMA.FTZ R112, R136.reuse, R29.reuse, R31 ;  /* 0x0000001d88707223 */ /* 0x0e0fe2000001001f */
[C---:B------:R-:W-:Y:S01]  /*24b0*/  FFMA.FTZ R29, R139.reuse, R29, -R30 ;  /* 0x0000001d8b1d7223 */ /* 0x040fe2000001081e */
[-C--:B0-----:R-:W-:Y:S02]  /*24c0*/  FMUL.FTZ R31, R139, R28.reuse ;  /* 0x0000001c8b1f7220 */ /* 0x081fe40000410000 */
[----:B------:R-:W-:Y:S01]  /*24d0*/  @P1 FADD.FTZ R133, R133, R112 ;  /* 0x0000007085851221 */ /* 0x000fe20000010000 */
[----:B------:R-:W-:Y:S01]  /*24e0*/  FMUL.FTZ R28, R136, R28 ;  /* 0x0000001c881c7220 */ /* 0x000fe20000410000 */
[----:B------:R-:W-:Y:S01]  /*24f0*/  @P1 FADD.FTZ R138, R138, R29 ;  /* 0x0000001d8a8a1221 */ /* 0x000fe20000010000 */
[-C--:B----4-:R-:W-:Y:S02]  /*2500*/  @P1 FFMA.FTZ R136, R136, R2.reuse, R31 ;  /* 0x0000000288881223 */ /* 0x090fe4000001001f */
[----:B------:R-:W0:Y:S01]  /*2510*/  SHFL.UP PT, R30, R133, 0x2, RZ ;  /* 0x04400000851e7989 */ /* 0x000e2200000e00ff */
[----:B------:R-:W-:Y:S01]  /*2520*/  @P1 FFMA.FTZ R139, R139, R2, -R28 ;  /* 0x000000028b8b1223 */ /* 0x000fe2000001081c */
[----:B------:R-:W-:-:S02]  /*2530*/  ISETP.GE.AND P1, PT, R68, 0x2, PT ;  /* 0x000000024400780c */ /* 0x000fc40003f26270 */
[----:B------:R-:W2:Y:S04]  /*2540*/  SHFL.UP PT, R28, R136, 0x2, RZ ;  /* 0x04400000881c7989 */ /* 0x000ea800000e00ff */
[----:B------:R-:W4:Y:S04]  /*2550*/  SHFL.UP PT, R29, R138, 0x2, RZ ;  /* 0x044000008a1d7989 */ /* 0x000f2800000e00ff */
[----:B------:R-:W5:Y:S01]  /*2560*/  SHFL.UP PT, R2, R139, 0x2, RZ ;  /* 0x044000008b027989 */ /* 0x000f6200000e00ff */
[CC--:B0-----:R-:W-:Y:S01]  /*2570*/  FMUL.FTZ R145, R139.reuse, R30.reuse ;  /* 0x0000001e8b917220 */ /* 0x0c1fe20000410000 */
[C---:B------:R-:W-:Y:S01]  /*2580*/  FMUL.FTZ R112, R136.reuse, R30 ;  /* 0x0000001e88707220 */ /* 0x040fe20000410000 */
[CC--:B--2---:R-:W-:Y:S01]  /*2590*/  FMUL.FTZ R31, R136.reuse, R28.reuse ;  /* 0x0000001c881f7220 */ /* 0x0c4fe20000410000 */
[C---:B------:R-:W-:Y:S01]  /*25a0*/  FMUL.FTZ R141, R139.reuse, R28 ;  /* 0x0000001c8b8d7220 */ /* 0x040fe20000410000 */
[-C--:B----4-:R-:W-:Y:S01]  /*25b0*/  FFMA.FTZ R28, R136, R29.reuse, R145 ;  /* 0x0000001d881c7223 */ /* 0x090fe20000010091 */
[----:B------:R-:W-:Y:S01]  /*25c0*/  FFMA.FTZ R143, R139, R29, -R112 ;  /* 0x0000001d8b8f7223 */ /* 0x000fe20000010870 */
[----:B-1----:R-:W-:Y:S01]  /*25d0*/  FMUL.FTZ R29, R105, R35 ;  /* 0x00000023691d7220 */ /* 0x002fe20000410000 */
[----:B------:R-:W-:Y:S01]  /*25e0*/  FMUL.FTZ R112, R104, R113 ;  /* 0x0000007168707220 */ /* 0x000fe20000410000 */
[----:B------:R-:W-:Y:S01]  /*25f0*/  @P1 FADD.FTZ R133, R133, R28 ;  /* 0x0000001c85851221 */ /* 0x000fe20000010000 */
[----:B------:R-:W-:Y:S01]  /*2600*/  @P1 FADD.FTZ R138, R138, R143 ;  /* 0x0000008f8a8a1221 */ /* 0x000fe20000010000 */
[----:B------:R-:W-:Y:S01]  /*2610*/  FMUL.FTZ R28, R104, R115 ;  /* 0x00000073681c7220 */ /* 0x000fe20000410000 */
[-C--:B-----5:R-:W-:Y:S01]  /*2620*/  @P1 FFMA.FTZ R139, R139, R2.reuse, -R31 ;  /* 0x000000028b8b1223 */ /* 0x0a0fe2000001081f */
[----:B------:R-:W-:Y:S01]  /*2630*/  @P1 FFMA.FTZ R136, R136, R2, R141 ;  /* 0x0000000288881223 */ /* 0x000fe2000001008d */
[----:B------:R-:W0:Y:S01]  /*2640*/  SHFL.UP PT, R30, R133, 0x4, RZ ;  /* 0x04800000851e7989 */ /* 0x000e2200000e00ff */
[C---:B------:R-:W-:Y:S01]  /*2650*/  FMUL.FTZ R2, R104.reuse, R35 ;  /* 0x0000002368027220 */ /* 0x040fe20000410000 */
[C---:B------:R-:W-:Y:S01]  /*2660*/  FFMA.FTZ R143, R105.reuse, R115, -R112 ;  /* 0x00000073698f7223 */ /* 0x040fe20000010870 */
[C---:B------:R-:W-:Y:S01]  /*2670*/  FFMA.FTZ R141, R105.reuse, R113, R28 ;  /* 0x00000071698d7223 */ /* 0x040fe2000001001c */
[-C--:B------:R-:W-:Y:S01]  /*2680*/  FFMA.FTZ R112, -R104, R34.reuse, -R29 ;  /* 0x0000002268707223 */ /* 0x080fe2000001091d */
[----:B------:R-:W-:Y:S01]  /*2690*/  FFMA.FTZ R31, R105, R34, -R2 ;  /* 0x00000022691f7223 */ /* 0x000fe20000010802 */
[----:B------:R-:W1:Y:S01]  /*26a0*/  SHFL.UP PT, R29, R138, 0x4, RZ ;  /* 0x048000008a1d7989 */ /* 0x000e6200000e00ff */
[----:B------:R-:W-:Y:S01]  /*26b0*/  FADD.FTZ R141, R114, R141 ;  /* 0x0000008d728d7221 */ /* 0x000fe20000010000 */
[----:B------:R-:W-:Y:S01]  /*26c0*/  FADD.FTZ R143, R116, R143 ;  /* 0x0000008f748f7221 */ /* 0x000fe20000010000 */
[C---:B------:R-:W-:Y:S01]  /*26d0*/  FMUL.FTZ R142, R106.reuse, R31 ;  /* 0x0000001f6a8e7220 */ /* 0x040fe20000410000 */
[----:B------:R-:W2:Y:S01]  /*26e0*/  SHFL.UP PT, R28, R136, 0x4, RZ ;  /* 0x04800000881c7989 */ /* 0x000ea200000e00ff */
[C---:B------:R-:W-:Y:S01]  /*26f0*/  FMUL.FTZ R144, R106.reuse, R141 ;  /* 0x0000008d6a907220 */ /* 0x040fe20000410000 */
[CC--:B------:R-:W-:Y:S01]  /*2700*/  FMUL.FTZ R140, R106.reuse, R112.reuse ;  /* 0x000000706a8c7220 */ /* 0x0c0fe20000410000 */
[C---:B------:R-:W-:Y:S01]  /*2710*/  FFMA.FTZ R142, R107.reuse, R112, -R142 ;  /* 0x000000706b8e7223 */ /* 0x040fe2000001088e */
[----:B------:R-:W4:Y:S01]  /*2720*/  SHFL.UP PT, R2, R139, 0x4, RZ ;  /* 0x048000008b027989 */ /* 0x000f2200000e00ff */
[-C--:B------:R-:W-:Y:S01]  /*2730*/  FMUL.FTZ R112, R106, R143.reuse ;  /* 0x0000008f6a707220 */ /* 0x080fe20000410000 */
[C---:B------:R-:W-:Y:S01]  /*2740*/  FFMA.FTZ R144, R107.reuse, R143, -R144 ;  /* 0x0000008f6b907223 */ /* 0x040fe20000010890 */
[C---:B------:R-:W-:Y:S01]  /*2750*/  FFMA.FTZ R140, R107.reuse, R31, R140 ;  /* 0x0000001f6b8c7223 */ /* 0x040fe2000001008c */
[----:B------:R-:W-:Y:S01]  /*2760*/  FMUL.FTZ R146, R108, R142 ;  /* 0x0000008e6c927220 */ /* 0x000fe20000410000 */
[----:B------:R-:W-:Y:S01]  /*2770*/  FFMA.FTZ R141, R107, R141, R112 ;  /* 0x0000008d6b8d7223 */ /* 0x000fe20000010070 */
[----:B------:R-:W-:Y:S01]  /*2780*/  ISETP.GE.AND P1, PT, R68, 0x4, PT ;  /* 0x000000044400780c */ /* 0x000fe20003f26270 */
[----:B------:R-:W-:Y:S01]  /*2790*/  FADD.FTZ R144, R117, R144 ;  /* 0x0000009075907221 */ /* 0x000fe20000010000 */
[-C--:B------:R-:W-:Y:S01]  /*27a0*/  FFMA.FTZ R146, R109, R140.reuse, R146 ;  /* 0x0000008c6d927223 */ /* 0x080fe20000010092 */
[----:B------:R-:W-:Y:S01]  /*27b0*/  FMUL.FTZ R140, R108, R140 ;  /* 0x0000008c6c8c7220 */ /* 0x000fe20000410000 */
[----:B------:R-:W-:Y:S01]  /*27c0*/  FADD.FTZ R141, R118, R141 ;  /* 0x0000008d768d7221 */ /* 0x000fe20000010000 */
[----:B------:R-:W-:Y:S01]  /*27d0*/  FMUL.FTZ R112, R108, R144 ;  /* 0x000000906c707220 */ /* 0x000fe20000410000 */
[----:B0-----:R-:W-:Y:S01]  /*27e0*/  FMUL.FTZ R31, R139, R30 ;  /* 0x0000001e8b1f7220 */ /* 0x001fe20000410000 */
[C---:B------:R-:W-:Y:S01]  /*27f0*/  FFMA.FTZ R140, R109.reuse, R142, -R140 ;  /* 0x0000008e6d8c7223 */ /* 0x040fe2000001088c */
[C---:B------:R-:W-:Y:S01]  /*2800*/  FMUL.FTZ R30, R136.reuse, R30 ;  /* 0x0000001e881e7220 */ /* 0x040fe20000410000 */
[----:B------:R-:W-:Y:S01]  /*2810*/  FFMA.FTZ R142, R109, R141, R112 ;  /* 0x0000008d6d8e7223 */ /* 0x000fe20000010070 */
[----:B-1----:R-:W-:Y:S01]  /*2820*/  FFMA.FTZ R112, R136, R29, R31 ;  /* 0x0000001d88707223 */ /* 0x002fe2000001001f */
[----:B------:R-:W-:Y:S01]  /*2830*/  FMUL.FTZ R148, R108, R141 ;  /* 0x0000008d6c947220 */ /* 0x000fe20000410000 */
[----:B------:R-:W-:Y:S01]  /*2840*/  FFMA.FTZ R31, R139, R29, -R30 ;  /* 0x0000001d8b1f7223 */ /* 0x000fe2000001081e */
[----:B------:R-:W-:Y:S01]  /*2850*/  FADD.FTZ R142, R119, R142 ;  /* 0x0000008e778e7221 */ /* 0x000fe20000010000 */
[----:B------:R-:W-:Y:S01]  /*2860*/  @P1 FADD.FTZ R133, R133, R112 ;  /* 0x0000007085851221 */ /* 0x000fe20000010000 */
[-C--:B--2---:R-:W-:Y:S01]  /*2870*/  FMUL.FTZ R29, R139, R28.reuse ;  /* 0x0000001c8b1d7220 */ /* 0x084fe20000410000 */
[----:B------:R-:W-:Y:S01]  /*2880*/  @P1 FADD.FTZ R138, R138, R31 ;  /* 0x0000001f8a8a1221 */ /* 0x000fe20000010000 */
[C---:B------:R-:W-:Y:S01]  /*2890*/  FMUL.FTZ R28, R136.reuse, R28 ;  /* 0x0000001c881c7220 */ /* 0x040fe20000410000 */
[----:B------:R-:W-:Y:S01]  /*28a0*/  FFMA.FTZ R148, R109, R144, -R148 ;  /* 0x000000906d947223 */ /* 0x000fe20000010894 */
[----:B------:R-:W0:Y:S01]  /*28b0*/  SHFL.UP PT, R30, R133, 0x8, RZ ;  /* 0x05000000851e7989 */ /* 0x000e2200000e00ff */
[-C--:B----4-:R-:W-:Y:S01]  /*28c0*/  @P1 FFMA.FTZ R136, R136, R2.reuse, R29 ;  /* 0x0000000288881223 */ /* 0x090fe2000001001d */
[----:B------:R-:W-:Y:S01]  /*28d0*/  @P1 FFMA.FTZ R139, R139, R2, -R28 ;  /* 0x000000028b8b1223 */ /* 0x000fe2000001081c */
[----:B------:R-:W-:Y:S01]  /*28e0*/  FMUL.FTZ R141, R111, R146 ;  /* 0x000000926f8d7220 */ /* 0x000fe20000410000 */
[----:B------:R-:W1:Y:S01]  /*28f0*/  SHFL.UP PT, R29, R138, 0x8, RZ ;  /* 0x050000008a1d7989 */ /* 0x000e6200000e00ff */
[----:B------:R-:W-:Y:S01]  /*2900*/  FADD.FTZ R148, R121, R148 ;  /* 0x0000009479947221 */ /* 0x000fe20000010000 */
[C---:B------:R-:W-:Y:S01]  /*2910*/  FMUL.FTZ R145, R111.reuse, R142 ;  /* 0x0000008e6f917220 */ /* 0x040fe20000410000 */
[CC--:B------:R-:W-:Y:S01]  /*2920*/  FMUL.FTZ R31, R111.reuse, R140.reuse ;  /* 0x0000008c6f1f7220 */ /* 0x0c0fe20000410000 */
[----:B------:R-:W2:Y:S01]  /*2930*/  SHFL.UP PT, R28, R136, 0x8, RZ ;  /* 0x05000000881c7989 */ /* 0x000ea200000e00ff */
[C---:B------:R-:W-:Y:S01]  /*2940*/  FFMA.FTZ R141, R110.reuse, R140, -R141 ;  /* 0x0000008c6e8d7223 */ /* 0x040fe2000001088d */
[-C--:B------:R-:W-:Y:S01]  /*2950*/  FMUL.FTZ R143, R111, R148.reuse ;  /* 0x000000946f8f7220 */ /* 0x080fe20000410000 */
[C---:B------:R-:W-:Y:S01]  /*2960*/  FFMA.FTZ R148, R110.reuse, R148, -R145 ;  /* 0x000000946e947223 */ /* 0x040fe20000010891 */
[----:B------:R-:W4:Y:S01]  /*2970*/  SHFL.UP PT, R2, R139, 0x8, RZ ;  /* 0x050000008b027989 */ /* 0x000f2200000e00ff */
[----:B------:R-:W-:Y:S01]  /*2980*/  FFMA.FTZ R31, R110, R146, R31 ;  /* 0x000000926e1f7223 */ /* 0x000fe2000001001f */
[----:B------:R-:W-:Y:S01]  /*2990*/  ISETP.GE.AND P1, PT, R68, 0x8, PT ;  /* 0x000000084400780c */ /* 0x000fe20003f26270 */
        /* <DEDUP_REMOVED lines=8> */
[-C--:B0-----:R-:W-:Y:S01]  /*2a20*/  FMUL.FTZ R31, R139, R30.reuse ;  /* 0x0000001e8b1f7220 */ /* 0x081fe20000410000 */
[----:B------:R-:W-:Y:S01]  /*2a30*/  FMUL.FTZ R30, R136, R30 ;  /* 0x0000001e881e7220 */ /* 0x000fe20000410000 */
[-C--:B------:R-:W-:Y:S01]  /*2a40*/  FMUL.FTZ R149, R123, R143.reuse ;  /* 0x0000008f7b957220 */ /* 0x080fe20000410000 */
[----:B------:R-:W-:Y:S01]  /*2a50*/  FFMA.FTZ R140, R124, R143, R140 ;  /* 0x0000008f7c8c7223 */ /* 0x000fe2000001008c */
[-C--:B-1----:R-:W-:Y:S01]  /*2a60*/  FFMA.FTZ R112, R136, R29.reuse, R31 ;  /* 0x0000001d88707223 */ /* 0x082fe2000001001f */
[----:B------:R-:W-:Y:S01]  /*2a70*/  FFMA.FTZ R29, R139, R29, -R30 ;  /* 0x0000001d8b1d7223 */ /* 0x000fe2000001081e */
[----:B------:R-:W-:Y:S01]  /*2a80*/  FFMA.FTZ R148, R124, R148, -R149 ;  /* 0x000000947c947223 */ /* 0x000fe20000010895 */
[----:B------:R-:W-:Y:S01]  /*2a90*/  FMUL.FTZ R149, R128, R147 ;  /* 0x0000009380957220 */ /* 0x000fe20000410000 */
[-C--:B--2---:R-:W-:Y:S01]  /*2aa0*/  FMUL.FTZ R31, R136, R28.reuse ;  /* 0x0000001c881f7220 */ /* 0x084fe20000410000 */
[----:B------:R-:W-:Y:S01]  /*2ab0*/  @P1 FADD.FTZ R133, R133, R112 ;  /* 0x0000007085851221 */ /* 0x000fe20000010000 */
[C---:B------:R-:W-:Y:S01]  /*2ac0*/  FMUL.FTZ R141, R139.reuse, R28 ;  /* 0x0000001c8b8d7220 */ /* 0x040fe20000410000 */
[----:B------:R-:W-:Y:S01]  /*2ad0*/  @P1 FADD.FTZ R138, R138, R29 ;  /* 0x0000001d8a8a1221 */ /* 0x000fe20000010000 */
[-C--:B----4-:R-:W-:Y:S01]  /*2ae0*/  @P1 FFMA.FTZ R139, R139, R2.reuse, -R31 ;  /* 0x000000028b8b1223 */ /* 0x090fe2000001081f */
[----:B------:R-:W-:Y:S01]  /*2af0*/  FADD.FTZ R143, R137, R148 ;  /* 0x00000094898f7221 */ /* 0x000fe20000010000 */
[----:B------:R-:W-:Y:S01]  /*2b00*/  @P1 FFMA.FTZ R136, R136, R2, R141 ;  /* 0x0000000288881223 */ /* 0x000fe2000001008d */
[----:B------:R-:W0:Y:S01]  /*2b10*/  SHFL.UP PT, R31, R133, 0x10, RZ ;  /* 0x06000000851f7989 */ /* 0x000e2200000e00ff */
[----:B------:R-:W-:Y:S01]  /*2b20*/  FADD.FTZ R141, R135, R140 ;  /* 0x0000008c878d7221 */ /* 0x000fe20000010000 */
[C---:B------:R-:W-:Y:S01]  /*2b30*/  FMUL.FTZ R112, R128.reuse, R143 ;  /* 0x0000008f80707220 */ /* 0x040fe20000410000 */
[C---:B------:R-:W-:Y:S01]  /*2b40*/  FMUL.FTZ R2, R128.reuse, R145 ;  /* 0x0000009180027220 */ /* 0x040fe20000410000 */
[----:B------:R-:W1:Y:S01]  /*2b50*/  SHFL.UP PT, R30, R138, 0x10, RZ ;  /* 0x060000008a1e7989 */ /* 0x000e6200000e00ff */
[----:B------:R-:W-:Y:S01]  /*2b60*/  FMUL.FTZ R140, R128, R141 ;  /* 0x0000008d808c7220 */ /* 0x000fe20000410000 */
[----:B------:R-:W-:Y:S01]  /*2b70*/  FFMA.FTZ R149, R130, R145, R149 ;  /* 0x0000009182957223 */ /* 0x000fe20000010095 */
[----:B------:R-:W-:Y:S01]  /*2b80*/  ISETP.GE.AND P1, PT, R68, 0x10, PT ;  /* 0x000000104400780c */ /* 0x000fe20003f26270 */
[----:B------:R-:W2:Y:S01]  /*2b90*/  SHFL.UP PT, R29, R136, 0x10, RZ ;  /* 0x06000000881d7989 */ /* 0x000ea200000e00ff */
[C---:B------:R-:W-:Y:S01]  /*2ba0*/  FFMA.FTZ R142, R130.reuse, R143, -R140 ;  /* 0x0000008f828e7223 */ /* 0x040fe2000001088c */
[C---:B------:R-:W-:Y:S01]  /*2bb0*/  FFMA.FTZ R140, R130.reuse, R141, R112 ;  /* 0x0000008d828c7223 */ /* 0x040fe20000010070 */
[----:B------:R-:W-:Y:S01]  /*2bc0*/  FFMA.FTZ R112, R130, R147, -R2 ;  /* 0x0000009382707223 */ /* 0x000fe20000010802 */
[----:B------:R-:W4:Y:S01]  /*2bd0*/  SHFL.UP PT, R28, R139, 0x10, RZ ;  /* 0x060000008b1c7989 */ /* 0x000f2200000e00ff */
[----:B------:R-:W-:Y:S01]  /*2be0*/  FADD.FTZ R142, R129, R142 ;  /* 0x0000008e818e7221 */ /* 0x000fe20000010000 */
[----:B------:R-:W-:Y:S01]  /*2bf0*/  FADD.FTZ R140, R127, R140 ;  /* 0x0000008c7f8c7221 */ /* 0x000fe20000010000 */
        /* <DEDUP_REMOVED lines=8> */
[CC--:B0-----:R-:W-:Y:S01]  /*2c80*/  FMUL.FTZ R140, R136.reuse, R31.reuse ;  /* 0x0000001f888c7220 */ /* 0x0c1fe20000410000 */
[C---:B------:R-:W-:Y:S01]  /*2c90*/  FMUL.FTZ R143, R139.reuse, R31 ;  /* 0x0000001f8b8f7220 */ /* 0x040fe20000410000 */
[----:B------:R-:W0:Y:S02]  /*2ca0*/  SHFL.DOWN PT, R144, R2, 0x1, 0x1f ;  /* 0x08201f0002907f89 */ /* 0x000e2400000e0000 */
[CC--:B-1----:R-:W-:Y:S01]  /*2cb0*/  FFMA.FTZ R141, R139.reuse, R30.reuse, -R140 ;  /* 0x0000001e8b8d7223 */ /* 0x0c2fe2000001088c */
[C---:B------:R-:W-:Y:S01]  /*2cc0*/  FFMA.FTZ R30, R136.reuse, R30, R143 ;  /* 0x0000001e881e7223 */ /* 0x040fe2000001008f */
[-C--:B--2---:R-:W-:Y:S01]  /*2cd0*/  FMUL.FTZ R31, R136, R29.reuse ;  /* 0x0000001d881f7220 */ /* 0x084fe20000410000 */
[----:B------:R-:W-:Y:S01]  /*2ce0*/  FMUL.FTZ R29, R139, R29 ;  /* 0x0000001d8b1d7220 */ /* 0x000fe20000410000 */
[----:B------:R-:W-:Y:S01]  /*2cf0*/  @P1 FADD.FTZ R138, R138, R141 ;  /* 0x0000008d8a8a1221 */ /* 0x000fe20000010000 */
[----:B------:R-:W-:Y:S01]  /*2d00*/  @P1 FADD.FTZ R133, R133, R30 ;  /* 0x0000001e85851221 */ /* 0x000fe20000010000 */
[-C--:B----4-:R-:W-:Y:S01]  /*2d10*/  @P1 FFMA.FTZ R139, R139, R28.reuse, -R31 ;  /* 0x0000001c8b8b1223 */ /* 0x090fe2000001081f */
[----:B------:R-:W-:Y:S01]  /*2d20*/  @P1 FFMA.FTZ R136, R136, R28, R29 ;  /* 0x0000001c88881223 */ /* 0x000fe2000001001d */
[----:B------:R-:W-:Y:S01]  /*2d30*/  HFMA2 R28, -RZ, RZ, 1.875, 0 ;  /* 0x3f800000ff1c7431 */ /* 0x000fe200000001ff */
[----:B------:R-:W-:Y:S01]  /*2d40*/  ISETP.GT.U32.AND P1, PT, R103, 0x1d, PT ;  /* 0x0000001d6700780c */ /* 0x000fe20003f24070 */
[----:B------:R-:W1:Y:S01]  /*2d50*/  SHFL.UP PT, R138, R138, 0x1, RZ ;  /* 0x042000008a8a7989 */ /* 0x000e6200000e00ff */
[----:B------:R-:W-:-:S02]  /*2d60*/  CS2R R30, SRZ ;  /* 0x00000000001e7805 */ /* 0x000fc4000001ff00 */
[----:B------:R-:W-:Y:S01]  /*2d70*/  MOV R29, RZ ;  /* 0x000000ff001d7202 */ /* 0x000fe20000000f00 */
[----:B------:R-:W2:Y:S04]  /*2d80*/  SHFL.UP PT, R139, R139, 0x1, RZ ;  /* 0x042000008b8b7989 */ /* 0x000ea800000e00ff */
[----:B------:R-:W4:Y:S04]  /*2d90*/  SHFL.UP PT, R136, R136, 0x1, RZ ;  /* 0x0420000088887989 */ /* 0x000f2800000e00ff */
[----:B------:R-:W0:Y:S04]  /*2da0*/  SHFL.UP PT, R133, R133, 0x1, RZ ;  /* 0x0420000085857989 */ /* 0x000e2800000e00ff */
[----:B---3--:R3:W0:Y:S04]  /*2db0*/  SHFL.IDX PT, R140, R42, RZ, 0x1f ;  /* 0x00001fff2a8c7589 */ /* 0x00862800000e0000 */
[----:B------:R5:W0:Y:S01]  /*2dc0*/  SHFL.IDX PT, R141, R43, RZ, 0x1f ;  /* 0x00001fff2b8d7589 */ /* 0x000a2200000e0000 */
[----:B---3--:R-:W-:Y:S01]  /*2dd0*/  FADD.FTZ R42, R120, R147 ;  /* 0x00000093782a7221 */ /* 0x008fe20000010000 */
[----:B-----5:R-:W-:-:S04]  /*2de0*/  FADD.FTZ R43, R122, R145 ;  /* 0x000000917a2b7221 */ /* 0x020fc80000010000 */
[----:B------:R3:W0:Y:S04]  /*2df0*/  SHFL.DOWN PT, R149, R42, 0x1, 0x1f ;  /* 0x08201f002a957f89 */ /* 0x00062800000e0000 */
[----:B------:R3:W0:Y:S04]  /*2e00*/  SHFL.DOWN PT, R145, R112, 0x1, 0x1f ;  /* 0x08201f0070917f89 */ /* 0x00062800000e0000 */
[----:B------:R3:W0:Y:S01]  /*2e10*/  SHFL.DOWN PT, R146, R43, 0x1, 0x1f ;  /* 0x08201f002b927f89 */ /* 0x00062200000e0000 */
[----:B-12-4-:R-:W-:Y:S05]  /*2e20*/  @!P6 BRA `(.L_x_16335) ;  /* 0x000000000028e947 */ /* 0x016fea0003800000 */
[-C--:B0-----:R-:W-:Y:S01]  /*2e30*/  FMUL.FTZ R147, R112, R149.reuse ;  /* 0x0000009570937220 */ /* 0x081fe20000410000 */
[----:B------:R-:W-:Y:S01]  /*2e40*/  FMUL.FTZ R149, R2, R149 ;  /* 0x0000009502957220 */ /* 0x000fe20000410000 */
[-C--:B------:R-:W-:Y:S01]  /*2e50*/  FMUL.FTZ R143, R112, R145.reuse ;  /* 0x00000091708f7220 */ /* 0x080fe20000410000 */
[C---:B------:R-:W-:Y:S01]  /*2e60*/  FMUL.FTZ R145, R2.reuse, R145 ;  /* 0x0000009102917220 */ /* 0x040fe20000410000 */
[-C--:B------:R-:W-:Y:S01]  /*2e70*/  FFMA.FTZ R142, R2, R146.reuse, -R147 ;  /* 0x00000092028e7223 */ /* 0x080fe20000010893 */
[----:B------:R-:W-:Y:S01]  /*2e80*/  FFMA.FTZ R149, R112, R146, R149 ;  /* 0x0000009270957223 */ /* 0x000fe20000010095 */
[C---:B------:R-:W-:Y:S01]  /*2e90*/  FFMA.FTZ R2, R144.reuse, R2, -R143 ;  /* 0x0000000290027223 */ /* 0x040fe2000001088f */
[----:B---3--:R-:W-:Y:S01]  /*2ea0*/  FFMA.FTZ R112, R144, R112, R145 ;  /* 0x0000007090707223 */ /* 0x008fe20000010091 */
[----:B------:R-:W-:Y:S01]  /*2eb0*/  FADD.FTZ R43, R43, R142 ;  /* 0x0000008e2b2b7221 */ /* 0x000fe20000010000 */
[----:B------:R-:W-:-:S07]  /*2ec0*/  FADD.FTZ R42, R42, R149 ;  /* 0x000000952a2a7221 */ /* 0x000fce0000010000 */
.L_x_16335:
[----:B------:R-:W-:Y:S05]  /*2ed0*/  BSYNC.RECONVERGENT B0 ;  /* 0x0000000000007941 */ /* 0x000fea0003800200 */
.L_x_16334:
[----:B------:R-:W1:Y:S01]  /*2ee0*/  @!P4 LDS.128 R28, [UR6+0x1980] ;  /* 0x00198006ff1cc984 */ /* 0x000e620008000c00 */
[----:B------:R-:W-:Y:S03]  /*2ef0*/  BSSY.RECONVERGENT B0, `(.L_x_16336) ;  /* 0x0000010000007945 */ /* 0x000fe60003800200 */
[----:B0-----:R0:W2:Y:S04]  /*2f00*/  SHFL.DOWN PT, R144, R2, 0x2, 0x1f ;  /* 0x08401f0002907f89 */ /* 0x0010a800000e0000 */
[----:B------:R0:W4:Y:S04]  /*2f10*/  SHFL.DOWN PT, R145, R112, 0x2, 0x1f ;  /* 0x08401f0070917f89 */ /* 0x00012800000e0000 */
        /* <DEDUP_REMOVED lines=9> */
[-C--:B--2---:R-:W-:Y:S01]  /*2fb0*/  FFMA.FTZ R2, R2, R144.reuse, -R143 ;  /* 0x0000009002027223 */ /* 0x084fe2000001088f */
[----:B---3--:R-:W-:Y:S01]  /*2fc0*/  FFMA.FTZ R112, R112, R144, R145 ;  /* 0x0000009070707223 */ /* 0x008fe20000010091 */
[----:B------:R-:W-:Y:S01]  /*2fd0*/  FADD.FTZ R43, R43, R142 ;  /* 0x0000008e2b2b7221 */ /* 0x000fe20000010000 */
[----:B------:R-:W-:-:S07]  /*2fe0*/  FADD.FTZ R42, R42, R149 ;  /* 0x000000952a2a7221 */ /* 0x000fce0000010000 */
.L_x_16337:
[----:B------:R-:W-:Y:S05]  /*2ff0*/  BSYNC.RECONVERGENT B0 ;  /* 0x0000000000007941 */ /* 0x000fea0003800200 */
.L_x_16336:
        /* <DEDUP_REMOVED lines=12> */
[-C--:B-12---:R-:W-:Y:S01]  /*30c0*/  FFMA.FTZ R2, R2, R144.reuse, -R143 ;  /* 0x0000009002027223 */ /* 0x086fe2000001088f */
[----:B---3--:R-:W-:Y:S01]  /*30d0*/  FFMA.FTZ R112, R112, R144, R145 ;  /* 0x0000009070707223 */ /* 0x008fe20000010091 */
[----:B------:R-:W-:Y:S01]  /*30e0*/  FADD.FTZ R43, R43, R142 ;  /* 0x0000008e2b2b7221 */ /* 0x000fe20000010000 */
[----:B------:R-:W-:-:S07]  /*30f0*/  FADD.FTZ R42, R42, R149 ;  /* 0x000000952a2a7221 */ /* 0x000fce0000010000 */
.L_x_16339:
[----:B------:R-:W-:Y:S05]  /*3100*/  BSYNC.RECONVERGENT B0 ;  /* 0x0000000000007941 */ /* 0x000fea0003800200 */
.L_x_16338:
        /* <DEDUP_REMOVED lines=13> */
[----:B---34-:R-:W-:Y:S01]  /*31e0*/  FFMA.FTZ R112, R112, R144, R145 ;  /* 0x0000009070707223 */ /* 0x018fe20000010091 */
[----:B------:R-:W-:Y:S01]  /*31f0*/  FADD.FTZ R43, R43, R142 ;  /* 0x0000008e2b2b7221 */ /* 0x000fe20000010000 */
[----:B------:R-:W-:-:S07]  /*3200*/  FADD.FTZ R42, R42, R149 ;  /* 0x000000952a2a7221 */ /* 0x000fce0000010000 */
.L_x_16341:
[----:B------:R-:W-:Y:S05]  /*3210*/  BSYNC.RECONVERGENT B0 ;  /* 0x0000000000007941 */ /* 0x000fea0003800200 */
.L_x_16340:
        /* <DEDUP_REMOVED lines=16> */
.L_x_16343:
[----:B------:R-:W-:Y:S05]  /*3320*/  BSYNC.RECONVERGENT B0 ;  /* 0x0000000000007941 */ /* 0x000fea0003800200 */
.L_x_16342:
        /* <DEDUP_REMOVED lines=23> */
[----:B------:R-:W-:Y:S01]  /*34a0*/  FFMA.FTZ R144, R143, R34, -R144 ;  /* 0x000000228f907223 */ /* 0x000fe20000010890 */
[----:B--2---:R-:W-:Y:S01]  /*34b0*/  FMUL.FTZ R155, R112, R30 ;  /* 0x0000001e709b7220 */ /* 0x004fe20000410000 */
        /* <DEDUP_REMOVED lines=18> */
[----:B------:R-:W-:Y:S01]  /*35e0*/  FFMA.FTZ R139, R139, R140, -R34 ;  /* 0x0000008c8b8b7223 */ /* 0x000fe20000010822 */
[-C--:B------:R-:W-:Y:S01]  /*35f0*/  FMUL.FTZ R144, R108, R118.reuse ;  /* 0x000000766c907220 */ /* 0x080fe20000410000 */
[C---:B------:R-:W-:Y:S01]  /*3600*/  FFMA.FTZ R142, R109.reuse, R118, R142 ;  /* 0x000000766d8e7223 */ /* 0x040fe2000001008e */
[----:B------:R-:W-:Y:S01]  /*3610*/  FFMA.FTZ R136, R136, R140, R35 ;  /* 0x0000008c88887223 */ /* 0x000fe20000010023 */
[----:B------:R-:W-:Y:S01]  /*3620*/  @P2 FADD.FTZ R140, R138, R139 ;  /* 0x0000008b8a8c2221 */ /* 0x000fe20000010000 */
[----:B------:R-:W-:Y:S01]  /*3630*/  FFMA.FTZ R144, R109, R117, -R144 ;  /* 0x000000756d907223 */ /* 0x000fe20000010890 */
[----:B------:R-:W-:Y:S01]  /*3640*/  FADD.FTZ R119, R119, R142 ;  /* 0x0000008e77777221 */ /* 0x000fe20000010000 */
[----:B------:R-:W-:Y:S01]  /*3650*/  @P2 FADD.FTZ R141, R133, R136 ;  /* 0x00000088858d2221 */ /* 0x000fe20000010000 */
[-C--:B------:R-:W-:Y:S01]  /*3660*/  FMUL.FTZ R34, R33, R140.reuse ;  /* 0x0000008c21227220 */ /* 0x080fe20000410000 */
[----:B------:R-:W-:Y:S01]  /*3670*/  FADD.FTZ R121, R121, R144 ;  /* 0x0000009079797221 */ /* 0x000fe20000010000 */
        /* <DEDUP_REMOVED lines=8> */
[----:B------:R-:W-:Y:S01]  /*3700*/  FADD.FTZ R131, R131, R138 ;  /* 0x0000008a83837221 */ /* 0x000fe20000010000 */
[----:B------:R-:W-:Y:S01]  /*3710*/  FADD.FTZ R32, R63, R140 ;  /* 0x0000008c3f207221 */ /* 0x000fe20000010000 */
[----:B------:R-:W-:Y:S01]  /*3720*/  ISETP.GT.AND P2, PT, R68, 0x1d, PT ;  /* 0x0000001d4400780c */ /* 0x000fe20003f44270 */
[----:B------:R-:W-:Y:S01]  /*3730*/  FADD.FTZ R132, R132, R33 ;  /* 0x0000002184847221 */ /* 0x000fe20000010000 */
[C---:B------:R-:W-:Y:S01]  /*3740*/  FMUL.FTZ R35, R123.reuse, R131 ;  /* 0x000000837b237220 */ /* 0x040fe20000410000 */
[C---:B------:R-:W-:Y:S01]  /*3750*/  FMUL.FTZ R34, R126.reuse, R32 ;  /* 0x000000207e227220 */ /* 0x040fe20000410000 */
[-C--:B------:R-:W-:Y:S01]  /*3760*/  FMUL.FTZ R33, R126, R133.reuse ;  /* 0x000000857e217220 */ /* 0x080fe20000410000 */
[-C--:B------:R-:W-:Y:S01]  /*3770*/  FMUL.FTZ R138, R123, R132.reuse ;  /* 0x000000847b8a7220 */ /* 0x080fe20000410000 */
[C---:B------:R-:W-:Y:S01]  /*3780*/  FFMA.FTZ R136, R124.reuse, R132, R35 ;  /* 0x000000847c887223 */ /* 0x040fe20000010023 */
[C---:B------:R-:W-:Y:S01]  /*3790*/  FFMA.FTZ R139, R125.reuse, R133, R34 ;  /* 0x000000857d8b7223 */ /* 0x040fe20000010022 */
[----:B------:R-:W-:Y:S01]  /*37a0*/  FFMA.FTZ R34, R125, R32, -R33 ;  /* 0x000000207d227223 */ /* 0x000fe20000010821 */
[----:B------:R-:W-:Y:S01]  /*37b0*/  FFMA.FTZ R138, R124, R131, -R138 ;  /* 0x000000837c8a7223 */ /* 0x000fe2000001088a */
[----:B------:R-:W-:Y:S01]  /*37c0*/  FADD.FTZ R135, R135, R136 ;  /* 0x0000008887877221 */ /* 0x000fe20000010000 */
[----:B------:R-:W-:-:S02]  /*37d0*/  FADD.FTZ R139, RZ, R139 ;  /* 0x0000008bff8b7221 */ /* 0x000fc40000010000 */
[----:B------:R-:W-:Y:S01]  /*37e0*/  FADD.FTZ R137, R137, R138 ;  /* 0x0000008a89897221 */ /* 0x000fe20000010000 */
[----:B------:R-:W-:Y:S01]  /*37f0*/  FADD.FTZ R138, R51, R34 ;  /* 0x00000022338a7221 */ /* 0x000fe20000010000 */
        /* <DEDUP_REMOVED lines=21> */
[----:B------:R-:W-:Y:S01]  /*3950*/  FFMA.FTZ R122, R0, R32, RZ ;  /* 0x00000020007a7223 */ /* 0x000fe200000100ff */
[----:B------:R-:W-:Y:S01]  /*3960*/  FADD.FTZ R125, R120, R125 ;  /* 0x0000007d787d7221 */ /* 0x000fe20000010000 */
[----:B------:R-:W-:Y:S01]  /*3970*/  FADD.FTZ R124, -R63, R32 ;  /* 0x000000203f7c7221 */ /* 0x000fe20000010100 */
[----:B------:R-:W-:Y:S01]  /*3980*/  FADD.FTZ R120, RZ, R33 ;  /* 0x00000021ff787221 */ /* 0x000fe20000010000 */
[----:B------:R-:W-:Y:S01]  /*3990*/  FADD.FTZ R32, R49, R34 ;  /* 0x0000002231207221 */ /* 0x000fe20000010000 */
        /* <DEDUP_REMOVED lines=8> */
[CC--:B------:R-:W-:Y:S01]  /*3a20*/  FMUL.FTZ R143, R133.reuse, R111.reuse ;  /* 0x0000006f858f7220 */ /* 0x0c0fe20000410000 */
[----:B------:R-:W-:Y:S01]  /*3a30*/  FMUL.FTZ R110, R133, R34 ;  /* 0x00000022856e7220 */ /* 0x000fe20000410000 */
[----:B------:R-:W-:Y:S01]  /*3a40*/  FFMA.FTZ R145, R97, R138, R122 ;  /* 0x0000008a61917223 */ /* 0x000fe2000001007a */
[----:B------:R-:W-:Y:S01]  /*3a50*/  FADD.FTZ R122, -R51, R138 ;  /* 0x0000008a337a7221 */ /* 0x000fe20000010100 */
[C---:B------:R-:W-:Y:S01]  /*3a60*/  FFMA.FTZ R130, R124.reuse, R34, -R143 ;  /* 0x000000227c827223 */ /* 0x040fe2000001088f */
[C---:B------:R-:W-:Y:S01]  /*3a70*/  FMUL.FTZ R143, R139.reuse, R136 ;  /* 0x000000888b8f7220 */ /* 0x040fe20000410000 */
[----:B------:R-:W-:Y:S01]  /*3a80*/  FFMA.FTZ R34, R124, R111, R110 ;  /* 0x0000006f7c227223 */ /* 0x000fe2000001006e */
[-C--:B------:R-:W-:Y:S01]  /*3a90*/  FMUL.FTZ R147, R139, R126.reuse ;  /* 0x0000007e8b937220 */ /* 0x080fe20000410000 */
[C---:B------:R-:W-:Y:S01]  /*3aa0*/  FMUL.FTZ R110, R91.reuse, R135 ;  /* 0x000000875b6e7220 */ /* 0x040fe20000410000 */
[C---:B------:R-:W-:Y:S01]  /*3ab0*/  FFMA.FTZ R143, R122.reuse, R126, R143 ;  /* 0x0000007e7a8f7223 */ /* 0x040fe2000001008f */
[----:B------:R-:W-:Y:S01]  /*3ac0*/  FADD.FTZ R34, RZ, R34 ;  /* 0x00000022ff227221 */ /* 0x000fe20000010000 */
[----:B------:R-:W-:Y:S01]  /*3ad0*/  FFMA.FTZ R147, R122, R136, -R147 ;  /* 0x000000887a937223 */ /* 0x000fe20000010893 */
[----:B------:R-:W-:Y:S01]  /*3ae0*/  FFMA.FTZ R140, R96, R141, R145 ;  /* 0x0000008d608c7223 */ /* 0x000fe20000010091 */
[----:B------:R-:W-:Y:S01]  /*3af0*/  FADD.FTZ R141, -R50, R141 ;  /* 0x0000008d328d7221 */ /* 0x000fe20000010100 */
[----:B------:R-:W-:Y:S01]  /*3b00*/  FMUL.FTZ R136, R91, R137 ;  /* 0x000000895b887220 */ /* 0x000fe20000410000 */
[----:B------:R-:W-:Y:S01]  /*3b10*/  FMUL.FTZ R142, R127, R110 ;  /* 0x0000006e7f8e7220 */ /* 0x000fe20000410000 */
[----:B------:R-:W-:Y:S01]  /*3b20*/  FADD.FTZ R138, R34, R143 ;  /* 0x0000008f228a7221 */ /* 0x000fe20000010000 */
[----:B------:R-:W-:Y:S01]  /*3b30*/  FADD.FTZ R143, RZ, R35 ;  /* 0x00000023ff8f7221 */ /* 0x000fe20000010000 */
[----:B------:R-:W-:Y:S01]  /*3b40*/  FADD.FTZ R149, R48, R33 ;  /* 0x0000002130957221 */ /* 0x000fe20000010000 */
[-C--:B------:R-:W-:Y:S01]  /*3b50*/  FFMA.FTZ R35, R141, R136.reuse, -R142 ;  /* 0x000000888d237223 */ /* 0x080fe2000001088e */
[----:B------:R-:W-:Y:S01]  /*3b60*/  FMUL.FTZ R136, R127, R136 ;  /* 0x000000887f887220 */ /* 0x000fe20000410000 */
[----:B------:R-:W-:Y:S01]  /*3b70*/  FADD.FTZ R130, RZ, R130 ;  /* 0x00000082ff827221 */ /* 0x000fe20000010000 */
[C---:B------:R-:W-:Y:S01]  /*3b80*/  FMUL.FTZ R34, R108.reuse, R143 ;  /* 0x0000008f6c227220 */ /* 0x040fe20000410000 */
[----:B------:R-:W-:Y:S01]  /*3b90*/  FMUL.FTZ R108, R108, R149 ;  /* 0x000000956c6c7220 */ /* 0x000fe20000410000 */
[----:B------:R-:W-:Y:S01]  /*3ba0*/  FFMA.FTZ R33, R141, R110, R136 ;  /* 0x0000006e8d217223 */ /* 0x000fe20000010088 */
[----:B------:R-:W-:Y:S01]  /*3bb0*/  FADD.FTZ R130, R130, R147 ;  /* 0x0000009382827221 */ /* 0x000fe20000010000 */
[----:B------:R-:W-:Y:S01]  /*3bc0*/  FADD.FTZ R145, -R49, R32 ;  /* 0x0000002031917221 */ /* 0x000fe20000010100 */
[----:B------:R-:W-:Y:S01]  /*3bd0*/  FFMA.FTZ R136, R109, R143, R108 ;  /* 0x0000008f6d887223 */ /* 0x000fe2000001006c */
[----:B------:R-:W-:Y:S01]  /*3be0*/  FMUL.FTZ R108, R92, R132 ;  /* 0x000000845c6c7220 */ /* 0x000fe20000410000 */
[----:B------:R-:W-:Y:S01]  /*3bf0*/  FADD.FTZ R33, R138, R33 ;  /* 0x000000218a217221 */ /* 0x000fe20000010000 */
[----:B------:R-:W-:Y:S01]  /*3c00*/  FADD.FTZ R138, R130, R35 ;  /* 0x00000023828a7221 */ /* 0x000fe20000010000 */
[----:B------:R-:W-:Y:S01]  /*3c10*/  FFMA.FTZ R35, R95, R32, R140 ;  /* 0x000000205f237223 */ /* 0x000fe2000001008c */
[----:B------:R-:W-:Y:S01]  /*3c20*/  FMUL.FTZ R32, R92, R131 ;  /* 0x000000835c207220 */ /* 0x000fe20000410000 */
[----:B------:R-:W-:Y:S01]  /*3c30*/  FMUL.FTZ R140, R120, R108 ;  /* 0x0000006c788c7220 */ /* 0x000fe20000410000 */
[----:B------:R-:W-:Y:S01]  /*3c40*/  FFMA.FTZ R34, R109, R149, -R34 ;  /* 0x000000956d227223 */ /* 0x000fe20000010822 */
[----:B------:R-:W-:Y:S01]  /*3c50*/  FMUL.FTZ R109, R60, R119 ;  /* 0x000000773c6d7220 */ /* 0x000fe20000410000 */
[----:B------:R-:W-:Y:S01]  /*3c60*/  FFMA.FTZ R142, R94, R149, R35 ;  /* 0x000000955e8e7223 */ /* 0x000fe20000010023 */
[-C--:B------:R-:W-:Y:S01]  /*3c70*/  FFMA.FTZ R147, R145, R32.reuse, -R140 ;  /* 0x0000002091937223 */ /* 0x080fe2000001088c */
[----:B------:R-:W-:Y:S01]  /*3c80*/  FMUL.FTZ R32, R120, R32 ;  /* 0x0000002078207220 */ /* 0x000fe20000410000 */
[----:B------:R-:W-:Y:S01]  /*3c90*/  FADD.FTZ R130, -R48, R149 ;  /* 0x0000009530827221 */ /* 0x000fe20000010100 */
[----:B------:R-:W-:Y:S01]  /*3ca0*/  FMUL.FTZ R35, R60, R121 ;  /* 0x000000793c237220 */ /* 0x000fe20000410000 */
[----:B------:R-:W-:Y:S01]  /*3cb0*/  FMUL.FTZ R149, R143, R109 ;  /* 0x0000006d8f957220 */ /* 0x000fe20000410000 */
[----:B------:R-:W-:Y:S01]  /*3cc0*/  FFMA.FTZ R32, R145, R108, R32 ;  /* 0x0000006c91207223 */ /* 0x000fe20000010020 */
[----:B------:R-:W-:Y:S01]  /*3cd0*/  FADD.FTZ R136, RZ, R136 ;  /* 0x00000088ff887221 */ /* 0x000fe20000010000 */
[----:B------:R-:W-:Y:S01]  /*3ce0*/  FADD.FTZ R144, R47, R34 ;  /* 0x000000222f907221 */ /* 0x000fe20000010000 */
[-C--:B------:R-:W-:Y:S01]  /*3cf0*/  FFMA.FTZ R151, R130, R35.reuse, -R149 ;  /* 0x0000002382977223 */ /* 0x080fe20000010895 */
[----:B------:R-:W-:Y:S01]  /*3d00*/  FMUL.FTZ R149, R143, R35 ;  /* 0x000000238f957220 */ /* 0x000fe20000410000 */
[----:B------:R-:W-:Y:S01]  /*3d10*/  FADD.FTZ R34, R33, R32 ;  /* 0x0000002021227221 */ /* 0x000fe20000010000 */
[C---:B------:R-:W-:Y:S01]  /*3d20*/  FMUL.FTZ R32, R106.reuse, R136 ;  /* 0x000000886a207220 */ /* 0x040fe20000410000 */
[----:B------:R-:W-:Y:S01]  /*3d30*/  FMUL.FTZ R35, R106, R144 ;  /* 0x000000906a237220 */ /* 0x000fe20000410000 */
[----:B------:R-:W-:Y:S01]  /*3d40*/  FFMA.FTZ R149, R130, R109, R149 ;  /* 0x0000006d82957223 */ /* 0x000fe20000010095 */
[----:B------:R-:W-:Y:S01]  /*3d50*/  FMUL.FTZ R106, R62, R118 ;  /* 0x000000763e6a7220 */ /* 0x000fe20000410000 */
[C---:B------:R-:W-:Y:S01]  /*3d60*/  FFMA.FTZ R33, R107.reuse, R144, -R32 ;  /* 0x000000906b217223 */ /* 0x040fe20000010820 */
[----:B------:R-:W-:Y:S01]  /*3d70*/  FADD.FTZ R138, R138, R147 ;  /* 0x000000938a8a7221 */ /* 0x000fe20000010000 */
[----:B------:R-:W-:Y:S01]  /*3d80*/  FFMA.FTZ R32, R0, -R133, RZ ;  /* 0x8000008500207223 */ /* 0x000fe200000100ff */
[----:B------:R-:W-:Y:S01]  /*3d90*/  FFMA.FTZ R35, R107, R136, R35 ;  /* 0x000000886b237223 */ /* 0x000fe20000010023 */
[----:B------:R-:W-:Y:S01]  /*3da0*/  FADD.FTZ R149, R34, R149 ;  /* 0x0000009522957221 */ /* 0x000fe20000010000 */
[----:B------:R-:W-:Y:S01]  /*3db0*/  FFMA.FTZ R140, R93, R144, R142 ;  /* 0x000000905d8c7223 */ /* 0x000fe2000001008e */
[----:B------:R-:W-:Y:S01]  /*3dc0*/  FADD.FTZ R107, -R47, R144 ;  /* 0x000000902f6b7221 */ /* 0x000fe20000010100 */
[----:B------:R-:W-:Y:S01]  /*3dd0*/  FMUL.FTZ R34, R62, R117 ;  /* 0x000000753e227220 */ /* 0x000fe20000410000 */
[----:B------:R-:W-:Y:S01]  /*3de0*/  FMUL.FTZ R142, R136, R106 ;  /* 0x0000006a888e7220 */ /* 0x000fe20000410000 */
[----:B------:R-:W-:Y:S01]  /*3df0*/  FADD.FTZ R151, R138, R151 ;  /* 0x000000978a977221 */ /* 0x000fe20000010000 */
[----:B------:R-:W-:Y:S01]  /*3e00*/  FFMA.FTZ R147, R97, -R139, R32 ;  /* 0x8000008b61937223 */ /* 0x000fe20000010020 */
[----:B------:R-:W-:Y:S01]  /*3e10*/  FADD.FTZ R153, R46, R33 ;  /* 0x000000212e997221 */ /* 0x000fe20000010000 */
[----:B------:R-:W-:Y:S01]  /*3e20*/  FADD.FTZ R138, RZ, R35 ;  /* 0x00000023ff8a7221 */ /* 0x000fe20000010000 */
[CC--:B------:R-:W-:Y:S01]  /*3e30*/  FFMA.FTZ R144, R107.reuse, R34.reuse, -R142 ;  /* 0x000000226b907223 */ /* 0x0c0fe2000001088e */
[----:B------:R-:W-:Y:S01]  /*3e40*/  FMUL.FTZ R142, R136, R34 ;  /* 0x00000022888e7220 */ /* 0x000fe20000410000 */
[----:B------:R-:W-:Y:S01]  /*3e50*/  FFMA.FTZ R34, R96, -R127, R147 ;  /* 0x8000007f60227223 */ /* 0x000fe20000010093 */
[C---:B------:R-:W-:Y:S01]  /*3e60*/  FMUL.FTZ R32, R104.reuse, R138 ;  /* 0x0000008a68207220 */ /* 0x040fe20000410000 */
[-C--:B------:R-:W-:Y:S01]  /*3e70*/  FMUL.FTZ R33, R104, R153.reuse ;  /* 0x0000009968217220 */ /* 0x080fe20000410000 */
[----:B------:R-:W-:Y:S01]  /*3e80*/  FFMA.FTZ R142, R107, R106, R142 ;  /* 0x0000006a6b8e7223 */ /* 0x000fe2000001008e */
[----:B------:R-:W-:Y:S01]  /*3e90*/  FFMA.FTZ R35, R95, -R120, R34 ;  /* 0x800000785f237223 */ /* 0x000fe20000010022 */
[C---:B------:R-:W-:Y:S01]  /*3ea0*/  FFMA.FTZ R34, R105.reuse, R153, -R32 ;  /* 0x0000009969227223 */ /* 0x040fe20000010820 */
[----:B------:R-:W-:Y:S01]  /*3eb0*/  FFMA.FTZ R147, R105, R138, R33 ;  /* 0x0000008a69937223 */ /* 0x000fe20000010021 */
[----:B------:R-:W-:Y:S01]  /*3ec0*/  FMUL.FTZ R105, R61, R114 ;  /* 0x000000723d697220 */ /* 0x000fe20000410000 */
[----:B------:R-:W-:Y:S01]  /*3ed0*/  FADD.FTZ R33, R149, R142 ;  /* 0x0000008e95217221 */ /* 0x000fe20000010000 */
[----:B------:R-:W-:Y:S01]  /*3ee0*/  FFMA.FTZ R142, R94, -R143, R35 ;  /* 0x8000008f5e8e7223 */ /* 0x000fe20000010023 */
[----:B------:R-:W-:Y:S01]  /*3ef0*/  FADD.FTZ R32, R151, R144 ;  /* 0x0000009097207221 */ /* 0x000fe20000010000 */
[----:B------:R-:W-:Y:S01]  /*3f00*/  FFMA.FTZ R35, R67, R153, R140 ;  /* 0x0000009943237223 */ /* 0x000fe2000001008c */
[----:B------:R-:W-:Y:S01]  /*3f10*/  FADD.FTZ R140, -R46, R153 ;  /* 0x000000992e8c7221 */ /* 0x000fe20000010100 */
[----:B------:R-:W-:Y:S01]  /*3f20*/  FMUL.FTZ R149, R61, R116 ;  /* 0x000000743d957220 */ /* 0x000fe20000410000 */
[----:B------:R-:W-:Y:S01]  /*3f30*/  FMUL.FTZ R151, R138, R105 ;  /* 0x000000698a977220 */ /* 0x000fe20000410000 */
[C---:B------:R-:W-:Y:S01]  /*3f40*/  FADD.FTZ R148, R45.reuse, R34 ;  /* 0x000000222d947221 */ /* 0x040fe20000010000 */
[----:B------:R-:W-:Y:S01]  /*3f50*/  FADD.FTZ R147, RZ, R147 ;  /* 0x00000093ff937221 */ /* 0x000fe20000010000 */
[----:B------:R-:W-:Y:S01]  /*3f60*/  FMUL.FTZ R104, R64, R113 ;  /* 0x0000007140687220 */ /* 0x000fe20000410000 */
[-C--:B------:R-:W-:Y:S01]  /*3f70*/  FFMA.FTZ R153, R140, R149.reuse, -R151 ;  /* 0x000000958c997223 */ /* 0x080fe20000010897 */
        /* <DEDUP_REMOVED lines=15> */
[C---:B------:R-:W-:Y:S01]  /*4070*/  FMUL.FTZ R153, R112.reuse, R28 ;  /* 0x0000001c70997220 */ /* 0x040fe20000410000 */
[----:B------:R-:W-:Y:S01]  /*4080*/  FADD.FTZ R32, R33, R144 ;  /* 0x0000009021207221 */ /* 0x000fe20000010000 */
[----:B------:R-:W2:Y:S01]  /*4090*/  SHFL.DOWN PT, R159, R34, 0x1, 0x1f ;  /* 0x08201f00229f7f89 */ /* 0x000ea200000e0000 */
[C---:B------:R-:W-:Y:S01]  /*40a0*/  FMUL.FTZ R33, R112.reuse, R31 ;  /* 0x0000001f70217220 */ /* 0x040fe20000410000 */
[-C--:B------:R-:W-:Y:S01]  /*40b0*/  FMUL.FTZ R151, R112, R29.reuse ;  /* 0x0000001d70977220 */ /* 0x080fe20000410000 */
[C---:B0-----:R-:W-:Y:S01]  /*40c0*/  FFMA.FTZ R29, R2.reuse, R29, R153 ;  /* 0x0000001d021d7223 */ /* 0x041fe20000010099 */
[----:B------:R-:W0:Y:S01]  /*40d0*/  SHFL.DOWN PT, R148, R35, 0x1, 0x1f ;  /* 0x08201f0023947f89 */ /* 0x000e2200000e0000 */
[C---:B------:R-:W-:Y:S01]  /*40e0*/  FFMA.FTZ R142, R2.reuse, R30, -R33 ;  /* 0x0000001e028e7223 */ /* 0x040fe20000010821 */
[----:B------:R-:W-:Y:S01]  /*40f0*/  MOV R33, R146 ;  /* 0x0000009200217202 */ /* 0x000fe20000000f00 */
[C---:B------:R-:W-:Y:S01]  /*4100*/  FFMA.FTZ R28, R2.reuse, R28, -R151 ;  /* 0x0000001c021c7223 */ /* 0x040fe20000010897 */
[----:B------:R-:W4:Y:S01]  /*4110*/  SHFL.DOWN PT, R157, R32, 0x1, 0x1f ;  /* 0x08201f00209d7f89 */ /* 0x000f2200000e0000 */
[C---:B------:R-:W-:Y:S01]  /*4120*/  FMUL.FTZ R151, R41.reuse, R115 ;  /* 0x0000007329977220 */ /* 0x040fe20000410000 */
[----:B------:R-:W-:Y:S01]  /*4130*/  FMUL.FTZ R30, R41, R113 ;  /* 0x00000071291e7220 */ /* 0x000fe20000410000 */
[----:B------:R-:W-:Y:S01]  /*4140*/  FFMA.FTZ R31, R2, R31, R155 ;  /* 0x0000001f021f7223 */ /* 0x000fe2000001009b */
[----:B------:R-:W5:Y:S01]  /*4150*/  SHFL.DOWN PT, R144, R146, 0x1, 0x1f ;  /* 0x08201f0092907f89 */ /* 0x000f6200000e0000 */
[C---:B------:R-:W-:Y:S01]  /*4160*/  FFMA.FTZ R2, R40.reuse, R113, R151 ;  /* 0x0000007128027223 */ /* 0x040fe20000010097 */
[----:B------:R-:W-:Y:S01]  /*4170*/  FFMA.FTZ R112, R40, R115, -R30 ;  /* 0x0000007328707223 */ /* 0x000fe2000001081e */
[----:B-1----:R-:W-:Y:S01]  /*4180*/  FADD.FTZ R30, R43, R142 ;  /* 0x0000008e2b1e7221 */ /* 0x002fe20000010000 */
[----:B------:R-:W-:Y:S01]  /*4190*/  FMUL.FTZ R43, R41, R114 ;  /* 0x00000072292b7220 */ /* 0x000fe20000410000 */
[----:B------:R-:W-:Y:S01]  /*41a0*/  FMUL.FTZ R2, R149, R2 ;  /* 0x0000000295027220 */ /* 0x000fe20000410000 */
[-C--:B------:R-:W-:Y:S01]  /*41b0*/  FMUL.FTZ R115, R41, R116.reuse ;  /* 0x0000007429737220 */ /* 0x080fe20000410000 */
[----:B---3--:R-:W-:Y:S01]  /*41c0*/  FADD.FTZ R31, R42, R31 ;  /* 0x0000001f2a1f7221 */ /* 0x008fe20000010000 */
[C---:B------:R-:W-:Y:S01]  /*41d0*/  FFMA.FTZ R43, R40.reuse, R116, -R43 ;  /* 0x00000074282b7223 */ /* 0x040fe2000001082b */
[----:B------:R-:W-:Y:S01]  /*41e0*/  FFMA.FTZ R2, R147, R112, R2 ;  /* 0x0000007093027223 */ /* 0x000fe20000010002 */
[----:B------:R-:W-:Y:S01]  /*41f0*/  FFMA.FTZ R115, R40, R114, R115 ;  /* 0x0000007228737223 */ /* 0x000fe20000010073 */
[----:B--2---:R-:W-:-:S02]  /*4200*/  @!P1 FADD.FTZ R34, R34, R159 ;  /* 0x0000009f22229221 */ /* 0x004fc40000010000 */
[----:B------:R-:W-:Y:S01]  /*4210*/  FFMA.FTZ R2, R11, R113, R2 ;  /* 0x000000710b027223 */ /* 0x000fe20000010002 */
[----:B------:R-:W-:Y:S01]  /*4220*/  FMUL.FTZ R115, R140, R115 ;  /* 0x000000738c737220 */ /* 0x000fe20000410000 */
[-C--:B------:R-:W-:Y:S01]  /*4230*/  FMUL.FTZ R113, R41, R118.reuse ;  /* 0x0000007629717220 */ /* 0x080fe20000410000 */
[----:B0-----:R-:W-:Y:S02]  /*4240*/  @!P1 FADD.FTZ R35, R35, R148 ;  /* 0x0000009423239221 */ /* 0x001fe40000010000 */
[----:B------:R-:W-:Y:S01]  /*4250*/  FFMA.FTZ R115, R138, R43, R115 ;  /* 0x0000002b8a737223 */ /* 0x000fe20000010073 */
[-C--:B------:R-:W-:Y:S01]  /*4260*/  FMUL.FTZ R43, R41, R117.reuse ;  /* 0x00000075292b7220 */ /* 0x080fe20000410000 */
[----:B----4-:R-:W-:Y:S01]  /*4270*/  @!P1 FADD.FTZ R32, R157, R32 ;  /* 0x000000209d209221 */ /* 0x010fe20000010000 */
[----:B------:R-:W0:Y:S01]  /*4280*/  SHFL.DOWN PT, R146, R35, 0x2, 0x1f ;  /* 0x08401f0023927f89 */ /* 0x000e2200000e0000 */
[C---:B------:R-:W-:Y:S01]  /*4290*/  FFMA.FTZ R113, R40.reuse, R117, -R113 ;  /* 0x0000007528717223 */ /* 0x040fe20000010871 */
[----:B------:R-:W-:Y:S01]  /*42a0*/  FFMA.FTZ R42, R40, R118, R43 ;  /* 0x00000076282a7223 */ /* 0x000fe2000001002b */
[----:B-----5:R-:W-:Y:S01]  /*42b0*/  @!P1 FADD.FTZ R33, R33, R144 ;  /* 0x0000009021219221 */ /* 0x020fe20000010000 */
[----:B------:R-:W1:Y:S01]  /*42c0*/  SHFL.DOWN PT, R157, R34, 0x2, 0x1f ;  /* 0x08401f00229d7f89 */ /* 0x000e6200000e0000 */
[----:B------:R-:W-:Y:S01]  /*42d0*/  ISETP.NE.AND P1, PT, R78, RZ, PT ;  /* 0x000000ff4e00720c */ /* 0x000fe20003f25270 */
[----:B------:R-:W-:-:S02]  /*42e0*/  FMUL.FTZ R107, R107, R42 ;  /* 0x0000002a6b6b7220 */ /* 0x000fc40000410000 */
[----:B------:R-:W2:Y:S02]  /*42f0*/  SHFL.DOWN PT, R153, R32, 0x2, 0x1f ;  /* 0x08401f0020997f89 */ /* 0x000ea400000e0000 */
[----:B------:R-:W-:Y:S02]  /*4300*/  FFMA.FTZ R136, R136, R113, R107 ;  /* 0x0000007188887223 */ /* 0x000fe4000001006b */
[----:B------:R-:W3:Y:S02]  /*4310*/  SHFL.DOWN PT, R144, R33, 0x2, 0x1f ;  /* 0x08401f0021907f89 */ /* 0x000ee400000e0000 */
[----:B------:R-:W-:-:S04]  /*4320*/  FFMA.FTZ R118, R9, R118, R136 ;  /* 0x0000007609767223 */ /* 0x000fc80000010088 */
[----:B------:R4:W-:Y:S01]  /*4330*/  @!P1 STS.128 [UR6+0x1980], R28 ;  /* 0x0019801cff009988 */ /* 0x0009e20008000c06 */
[----:B0-----:R-:W-:Y:S01]  /*4340*/  @!P2 FADD.FTZ R35, R35, R146 ;  /* 0x000000922323a221 */ /* 0x001fe20000010000 */
[----:B-1----:R-:W-:-:S04]  /*4350*/  @!P2 FADD.FTZ R34, R34, R157 ;  /* 0x0000009d2222a221 */ /* 0x002fc80000010000 */
[----:B------:R-:W0:Y:S01]  /*4360*/  SHFL.DOWN PT, R116, R35, 0x4, 0x1f ;  /* 0x08801f0023747f89 */ /* 0x000e2200000e0000 */
[----:B--2---:R-:W-:-:S03]  /*4370*/  @!P2 FADD.FTZ R32, R32, R153 ;  /* 0x000000992020a221 */ /* 0x004fc60000010000 */
[----:B------:R-:W1:Y:S01]  /*4380*/  SHFL.DOWN PT, R149, R34, 0x4, 0x1f ;  /* 0x08801f0022957f89 */ /* 0x000e6200000e0000 */
[C---:B----4-:R-:W-:Y:S01]  /*4390*/  FMUL.FTZ R28, R41.reuse, R121 ;  /* 0x00000079291c7220 */ /* 0x050fe20000410000 */
[-C--:B------:R-:W-:Y:S01]  /*43a0*/  FMUL.FTZ R30, R41, R119.reuse ;  /* 0x00000077291e7220 */ /* 0x080fe20000410000 */
[----:B---3--:R-:W-:Y:S01]  /*43b0*/  @!P2 FADD.FTZ R33, R33, R144 ;  /* 0x000000902121a221 */ /* 0x008fe20000010000 */
[----:B------:R-:W2:Y:S01]  /*43c0*/  SHFL.DOWN PT, R147, R32, 0x4, 0x1f ;  /* 0x08801f0020937f89 */ /* 0x000ea200000e0000 */
[----:B------:R-:W-:Y:S01]  /*43d0*/  ISETP.GT.AND P2, PT, R68, 0x1b, PT ;  /* 0x0000001b4400780c */ /* 0x000fe20003f44270 */
[----:B------:R-:W-:Y:S01]  /*43e0*/  FFMA.FTZ R43, R40, R119, R28 ;  /* 0x00000077282b7223 */ /* 0x000fe2000001001c */
[C---:B------:R-:W-:Y:S01]  /*43f0*/  FMUL.FTZ R31, R41.reuse, R131 ;  /* 0x00000083291f7220 */ /* 0x040fe20000410000 */
[----:B------:R-:W3:Y:S01]  /*4400*/  SHFL.DOWN PT, R112, R33, 0x4, 0x1f ;  /* 0x08801f0021707f89 */ /* 0x000ee200000e0000 */
[----:B------:R-:W-:Y:S01]  /*4410*/  FFMA.FTZ R29, R10, R114, R115 ;  /* 0x000000720a1d7223 */ /* 0x000fe20000010073 */
[----:B------:R-:W-:Y:S01]  /*4420*/  FMUL.FTZ R130, R130, R43 ;  /* 0x0000002b82827220 */ /* 0x000fe20000410000 */
[C---:B------:R-:W-:Y:S01]  /*4430*/  FFMA.FTZ R42, R40.reuse, R121, -R30 ;  /* 0x00000079282a7223 */ /* 0x040fe2000001081e */
[CC--:B------:R-:W-:Y:S01]  /*4440*/  FFMA.FTZ R28, R40.reuse, R132.reuse, R31 ;  /* 0x00000084281c7223 */ /* 0x0c0fe2000001001f */
[C---:B------:R-:W-:Y:S01]  /*4450*/  FMUL.FTZ R31, R41.reuse, R135 ;  /* 0x00000087291f7220 */ /* 0x040fe20000410000 */
[----:B------:R-:W-:Y:S01]  /*4460*/  FMUL.FTZ R30, R41, R132 ;  /* 0x00000084291e7220 */ /* 0x000fe20000410000 */
[----:B------:R-:W-:Y:S01]  /*4470*/  FFMA.FTZ R143, R143, R42, R130 ;  /* 0x0000002a8f8f7223 */ /* 0x000fe20000010082 */
[----:B------:R-:W-:Y:S01]  /*4480*/  FMUL.FTZ R145, R145, R28 ;  /* 0x0000001c91917220 */ /* 0x000fe20000410000 */
[C---:B------:R-:W-:Y:S01]  /*4490*/  FFMA.FTZ R42, R40.reuse, R137, -R31 ;  /* 0x00000089282a7223 */ /* 0x040fe2000001081f */
[C---:B------:R-:W-:Y:S01]  /*44a0*/  FMUL.FTZ R31, R41.reuse, R129 ;  /* 0x00000081291f7220 */ /* 0x040fe20000410000 */
[----:B------:R-:W-:Y:S01]  /*44b0*/  FMUL.FTZ R28, R41, R137 ;  /* 0x00000089291c7220 */ /* 0x000fe20000410000 */
[----:B0-----:R-:W-:Y:S01]  /*44c0*/  @!P2 FADD.FTZ R35, R35, R116 ;  /* 0x000000742323a221 */ /* 0x001fe20000010000 */
[C---:B------:R-:W-:Y:S01]  /*44d0*/  FFMA.FTZ R131, R40.reuse, R131, -R30 ;  /* 0x0000008328837223 */ /* 0x040fe2000001081e */
[CC--:B------:R-:W-:Y:S01]  /*44e0*/  FFMA.FTZ R31, R40.reuse, R128.reuse, R31 ;  /* 0x00000080281f7223 */ /* 0x0c0fe2000001001f */
        /* <DEDUP_REMOVED lines=12> */
[----:B------:R-:W-:Y:S01]  /*45b0*/  FMUL.FTZ R112, R141, R30 ;  /* 0x0000001e8d707220 */ /* 0x000fe20000410000 */
[C---:B------:R-:W-:Y:S01]  /*45c0*/  FFMA.FTZ R30, R40.reuse, R129, -R28 ;  /* 0x00000081281e7223 */ /* 0x040fe2000001081c */
[----:B------:R-:W3:Y:S01]  /*45d0*/  SHFL.DOWN PT, R114, R33, 0x8, 0x1f ;  /* 0x09001f0021727f89 */ /* 0x000ee200000e0000 */
[-C--:B------:R-:W-:Y:S01]  /*45e0*/  FMUL.FTZ R28, R41, R123.reuse ;  /* 0x0000007b291c7220 */ /* 0x080fe20000410000 */
[C---:B------:R-:W-:Y:S01]  /*45f0*/  FFMA.FTZ R31, R40.reuse, R123, R31 ;  /* 0x0000007b281f7223 */ /* 0x040fe2000001001f */
[----:B------:R-:W-:Y:S01]  /*4600*/  FFMA.FTZ R127, R127, R42, R112 ;  /* 0x0000002a7f7f7223 */ /* 0x000fe20000010070 */
[----:B------:R-:W-:Y:S01]  /*4610*/  FFMA.FTZ R30, R139, R30, R122 ;  /* 0x0000001e8b1e7223 */ /* 0x000fe2000001007a */
        /* <DEDUP_REMOVED lines=22> */
.L_x_16345:
[----:B------:R-:W-:Y:S05]  /*4780*/  BSYNC.RECONVERGENT B0 ;  /* 0x0000000000007941 */ /* 0x000fea0003800200 */
.L_x_16344:
        /* <DEDUP_REMOVED lines=23> */
[----:B---3--:R-:W3:Y:S01]  /*4900*/  @P1 LDS.64 R30, [UR6+0x2980] ;  /* 0x00298006ff1e1984 */ /* 0x008ee20008000a00 */
[----:B0-----:R-:W-:Y:S01]  /*4910*/  @P1 FADD.FTZ R34, R34, R28 ;  /* 0x0000001c22221221 */ /* 0x001fe20000010000 */
[----:B------:R-:W-:Y:S01]  /*4920*/  @P1 FADD.FTZ R35, R35, R29 ;  /* 0x0000001d23231221 */ /* 0x000fe20000010000 */
[----:B---3--:R-:W-:Y:S01]  /*4930*/  @P1 FADD.FTZ R32, R32, R30 ;  /* 0x0000001e20201221 */ /* 0x008fe20000010000 */
[----:B------:R-:W-:-:S03]  /*4940*/  @P1 FADD.FTZ R33, R33, R31 ;  /* 0x0000001f21211221 */ /* 0x000fc60000010000 */
[----:B------:R0:W-:Y:S04]  /*4950*/  STS.64 [UR6+0x3180], R34 ;  /* 0x00318022ff007988 */ /* 0x0001e80008000a06 */
[----:B------:R0:W-:Y:S02]  /*4960*/  STS.64 [UR6+0x2980], R32 ;  /* 0x00298020ff007988 */ /* 0x0001e40008000a06 */
.L_x_16347:
[----:B------:R-:W-:Y:S05]  /*4970*/  BSYNC.RECONVERGENT B0 ;  /* 0x0000000000007941 */ /* 0x000fea0003800200 */
.L_x_16346:
[----:B------:R-:W-:-:S04]  /*4980*/  UIADD3 UR4, UPT, UPT, UR4, 0x1, URZ ;  /* 0x0000000104047890 */ /* 0x000fc8000fffe0ff */
[----:B------:R-:W-:-:S09]  /*4990*/  UISETP.GE.AND UP0, UPT, UR4, UR8, UPT ;  /* 0x000000080400728c */ /* 0x000fd2000bf06270 */
[----:B------:R-:W-:Y:S05]  /*49a0*/  BRA.U !UP0, `(.L_x_16348) ;  /* 0xffffffcd08607547 */ /* 0x000fea000b83ffff */
.L_x_16330:
[----:B------:R-:W-:Y:S01]  /*49b0*/  BAR.SYNC.DEFER_BLOCKING 0x0 ;  /* 0x0000000000007b1d */ /* 0x000fe20000010000 */
[----:B------:R-:W-:Y:S02]  /*49c0*/  IADD3 R72, P1, PT, R72, -0x400, RZ ;  /* 0xfffffc0048487810 */ /* 0x000fe40007f3e0ff */
[----:B------:R-:W-:Y:S02]  /*49d0*/  IADD3 R74, P2, PT, R74, -0x400, RZ ;  /* 0xfffffc004a4a7810 */ /* 0x000fe40007f5e0ff */
[----:B------:R-:W-:-:S03]  /*49e0*/  IADD3 R76, P3, PT, R76, -0x400, RZ ;  /* 0xfffffc004c4c7810 */ /* 0x000fc60007f7e0ff */
[----:B------:R-:W5:Y:S01]  /*49f0*/  LDC.64 R6, c[0x0][0x4f8] ;  /* 0x00013e00ff067b82 */ /* 0x000f620000000a00 */
[----:B------:R-:W1:Y:S01]  /*4a00*/  LDCU.64 UR4, c[0x0][0x500] ;  /* 0x0000a000ff0477ac */ /* 0x000e620008000a00 */
[----:B------:R-:W-:Y:S02]  /*4a10*/  IADD3.X R73, PT, PT, R73, -0x1, RZ, P1, !PT ;  /* 0xffffffff49497810 */ /* 0x000fe40000ffe4ff */
[----:B------:R-:W-:Y:S02]  /*4a20*/  IADD3.X R75, PT, PT, R75, -0x1, RZ, P2, !PT ;  /* 0xffffffff4b4b7810 */ /* 0x000fe400017fe4ff */
[----:B------:R-:W-:Y:S02]  /*4a30*/  IADD3.X R77, PT, PT, R77, -0x1, RZ, P3, !PT ;  /* 0xffffffff4d4d7810 */ /* 0x000fe40001ffe4ff */
[----:B------:R-:W2:Y:S01]  /*4a40*/  LDC.64 R8, c[0x0][0x550] ;  /* 0x00015400ff087b82 */ /* 0x000ea20000000a00 */
[----:B------:R1:W-:Y:S04]  /*4a50*/  STS.128 [R58], R16 ;  /* 0x000000103a007388 */ /* 0x0003e80000000c00 */
[----:B------:R1:W-:Y:S01]  /*4a60*/  STS.128 [R58+0x10], R12 ;  /* 0x0000100c3a007388 */ /* 0x0003e20000000c00 */
[----:B------:R-:W-:-:S03]  /*4a70*/  NOP ;  /* 0x0000000000007918 */ /* 0x000fc60000000000 */
[----:B---34-:R-:W3:Y:S04]  /*4a80*/  LDS.128 R28, [R59] ;  /* 0x000000003b1c7984 */ /* 0x018ee80000000c00 */
[----:B0-----:R-:W0:Y:S01]  /*4a90*/  LDS.128 R32, [R59+0x200] ;  /* 0x000200003b207984 */ /* 0x001e220000000c00 */
[----:B-1----:R-:W1:Y:S01]  /*4aa0*/  LDC.64 R16, c[0x0][0x518] ;  /* 0x00014600ff107b82 */ /* 0x002e620000000a00 */
[----:B------:R-:W-:Y:S01]  /*4ab0*/  HFMA2 R15, -RZ, RZ, 0, 0 ;  /* 0x00000000ff0f7431 */ /* 0x000fe200000001ff */
[----:B------:R-:W-:-:S06]  /*4ac0*/  MOV R14, R52 ;  /* 0x00000034000e7202 */ /* 0x000fcc0000000f00 */
[----:B------:R-:W4:Y:S01]  /*4ad0*/  LDC.64 R18, c[0x0][0x560] ;  /* 0x00015800ff127b82 */ /* 0x000f220000000a00 */
[----:B-----5:R-:W-:-:S04]  /*4ae0*/  IMAD.WIDE.U32 R4, R6, UR18, R14 ;  /* 0x0000001206047c25 */ /* 0x020fc8000f8e000e */
[----:B------:R-:W-:Y:S02]  /*4af0*/  IMAD R5, R7, UR18, R5 ;  /* 0x0000001207057c24 */ /* 0x000fe4000f8e0205 */
[----:B------:R-:W-:-:S04]  /*4b00*/  IMAD.WIDE.U32 R4, R87, UR4, R4 ;  /* 0x0000000457047c25 */ /* 0x000fc8000f8e0004 */
[----:B------:R-:W-:Y:S01]  /*4b10*/  IMAD R0, R87, UR5, R5 ;  /* 0x0000000557007c24 */ /* 0x000fe2000f8e0205 */
[----:B--2---:R-:W-:Y:S01]  /*4b20*/  LEA R12, P0, R4, R8, 0x2 ;  /* 0x00000008040c7211 */ /* 0x004fe200078010ff */
[----:B------:R-:W2:Y:S01]  /*4b30*/  LDCU.64 UR4, c[0x0][0x520] ;  /* 0x0000a400ff0477ac */ /* 0x000ea20008000a00 */
[----:B-1----:R-:W-:Y:S02]  /*4b40*/  IMAD.WIDE.U32 R14, R16, UR18, R14 ;  /* 0x00000012100e7c25 */ /* 0x002fe4000f8e000e */
[----:B------:R-:W-:Y:S02]  /*4b50*/  LEA.HI.X R13, R4, R9, R0, 0x2, P0 ;  /* 0x00000009040d7211 */ /* 0x000fe400000f1400 */
[----:B------:R-:W-:Y:S01]  /*4b60*/  FADD.FTZ R0, R81, R20 ;  /* 0x0000001451007221 */ /* 0x000fe20000010000 */
[----:B------:R-:W-:Y:S02]  /*4b70*/  IMAD R15, R17, UR18, R15 ;  /* 0x00000012110f7c24 */ /* 0x000fe4000f8e020f */
[----:B------:R-:W-:-:S05]  /*4b80*/  IMAD.WIDE.U32 R12, R69, 0x10, R12 ;  /* 0x00000010450c7825 */ /* 0x000fca00078e000c */
[----:B---3--:R-:W-:Y:S04]  /*4b90*/  STG.E.128 desc[UR16][R12.64], R28 ;  /* 0x0000001c0c007986 */ /* 0x008fe8000c101d10 */
[----:B0-----:R2:W-:Y:S01]  /*4ba0*/  STG.E.128 desc[UR16][R12.64+0x200], R32 ;  /* 0x000200200c007986 */ /* 0x0015e2000c101d10 */
[----:B------:R-:W-:Y:S01]  /*4bb0*/  BAR.SYNC.DEFER_BLOCKING 0x0 ;  /* 0x0000000000007b1d */ /* 0x000fe20000010000 */
[----:B--2---:R-:W-:-:S03]  /*4bc0*/  IMAD.WIDE.U32 R12, R87, UR4, R14 ;  /* 0x00000004570c7c25 */ /* 0x004fc6000f8e000e */
[----:B----4-:R-:W-:Y:S02]  /*4bd0*/  LEA R14, P0, R12, R18, 0x2 ;  /* 0x000000120c0e7211 */ /* 0x010fe400078010ff */
[----:B------:R0:W-:Y:S04]  /*4be0*/  STS.128 [R58], R20 ;  /* 0x000000143a007388 */ /* 0x0001e80000000c00 */
[----:B------:R1:W-:Y:S01]  /*4bf0*/  STS.128 [R58+0x10], R24 ;  /* 0x000010183a007388 */ /* 0x0003e20000000c00 */
[----:B------:R-:W-:-:S03]  /*4c00*/  NOP ;  /* 0x0000000000007918 */ /* 0x000fc60000000000 */
[----:B------:R-:W2:Y:S04]  /*4c10*/  LDS.128 R4, [R59] ;  /* 0x000000003b047984 */ /* 0x000ea80000000c00 */
[----:B------:R-:W3:Y:S01]  /*4c20*/  LDS.128 R8, [R59+0x200] ;  /* 0x000200003b087984 */ /* 0x000ee20000000c00 */
[----:B0-----:R-:W-:Y:S01]  /*4c30*/  FADD.FTZ R21, R0, R21 ;  /* 0x0000001500157221 */ /* 0x001fe20000010000 */
[----:B------:R-:W-:-:S03]  /*4c40*/  IMAD R0, R87, UR5, R13 ;  /* 0x0000000557007c24 */ /* 0x000fc6000f8e020d */
[----:B------:R-:W-:Y:S02]  /*4c50*/  FADD.FTZ R22, R21, R22 ;  /* 0x0000001615167221 */ /* 0x000fe40000010000 */
[----:B------:R-:W-:Y:S02]  /*4c60*/  LEA.HI.X R15, R12, R19, R0, 0x2, P0 ;  /* 0x000000130c0f7211 */ /* 0x000fe400000f1400 */
        /* <DEDUP_REMOVED lines=9> */
[----:B---3--:R0:W-:Y:S01]  /*4d00*/  STG.E.128 desc[UR16][R12.64+0x200], R8 ;  /* 0x000200080c007986 */ /* 0x0081e2000c101d10 */
[----:B------:R-:W-:Y:S05]  /*4d10*/  @P0 BRA `(.L_x_16349) ;  /* 0xffffffb800500947 */ /* 0x000fea000383ffff */
.L_x_16328:
        /* <DEDUP_REMOVED lines=34> */
.L_x_16351:
[----:B------:R-:W-:Y:S05]  /*4f40*/  BSYNC.RECONVERGENT B0 ;  /* 0x0000000000007941 */ /* 0x000fea0003800200 */
.L_x_16350:
        /* <DEDUP_REMOVED lines=26> */
.L_x_16353:
[----:B------:R-:W-:Y:S05]  /*50f0*/  BSYNC.RECONVERGENT B0 ;  /* 0x0000000000007941 */ /* 0x000fea0003800200 */
.L_x_16352:
        /* <DEDUP_REMOVED lines=22> */
.L_x_16355:
        /* <DEDUP_REMOVED lines=60> */
.L_x_16354:
[----:B------:R-:W-:Y:S05]  /*5620*/  EXIT ;  /* 0x000000000000794d */ /* 0x000fea0003800000 */
.L_x_16356:
        /* <DEDUP_REMOVED lines=13> */
.L_x_18769:


//--------------------- .text._Z25selective_scan_bwd_kernelI32Selective_Scan_bwd_kernel_traitsILi32ELi8ELb1ELb0ELb0ELb1ELb0EfN3c107complexIfEEEEv12SSMParamsBwd --------------------------
	.section	.text._Z25selective_scan_bwd_kernelI32Selective_Scan_bwd_kernel_traitsILi32ELi8ELb1ELb0ELb0ELb1ELb0EfN3c107complexIfEEEEv12SSMParamsBwd,"ax",@progbits
	.align	128
        .global         _Z25selective_scan_bwd_kernelI32Selective_Scan_bwd_kernel_traitsILi32ELi8ELb1ELb0ELb0ELb1ELb0EfN3c107complexIfEEEEv12SSMParamsBwd
        .type           _Z25selective_scan_bwd_kernelI32Selective_Scan_bwd_kernel_traitsILi32ELi8ELb1ELb0ELb0ELb1ELb0EfN3c107complexIfEEEEv12SSMParamsBwd,@function
        .size           _Z25selective_scan_bwd_kernelI32Selective_Scan_bwd_kernel_traitsILi32ELi8ELb1ELb0ELb0ELb1ELb0EfN3c107complexIfEEEEv12SSMParamsBwd,(.L_x_18770 - _Z25selective_scan_bwd_kernelI32Selective_Scan_bwd_kernel_traitsILi32ELi8ELb1ELb0ELb0ELb1ELb0EfN3c107complexIfEEEEv12SSMParamsBwd)
        .other          _Z25selective_scan_bwd_kernelI32Selective_Scan_bwd_kernel_traitsILi32ELi8ELb1ELb0ELb0ELb1ELb0EfN3c107complexIfEEEEv12SSMParamsBwd,@"STO_CUDA_ENTRY STV_DEFAULT"
_Z25selective_scan_bwd_kernelI32Selective_Scan_bwd_kernel_traitsILi32ELi8ELb1ELb0ELb0ELb1ELb0EfN3c107complexIfEEEEv12SSMParamsBwd:
.text._Z25selective_scan_bwd_kernelI32Selective_Scan_bwd_kernel_traitsILi32ELi8ELb1ELb0ELb0ELb1ELb0EfN3c107complexIfEEEEv12SSMParamsBwd:
        /* <DEDUP_REMOVED lines=60> */
[----:B------:R-:W-:Y:S02]  /*03c0*/  IADD3 R6, P4, PT, R13, R6, RZ ;  /* 0x000000060d067210 */ /* 0x000fe40007f9e0ff */
[----:B------:R-:W-:Y:S01]  /*03d0*/  SHF.R.S32.HI R0, RZ, 0x1f, R13 ;  /* 0x0000001fff007819 */ /* 0x000fe2000001140d */
[----:B------:R-:W-:Y:S01]  /*03e0*/  IMAD R53, R3, UR9, R9 ;  /* 0x0000000903357c24 */ /* 0x000fe2000f8e0209 */
[----:B------:R-:W-:Y:S01]  /*03f0*/  LEA R52, P2, R8, R18, 0x3 ;  /* 0x0000001208347211 */ /* 0x000fe200078418ff */
[----:B---3--:R-:W-:Y:S01]  /*0400*/  @P0 IMAD.WIDE R40, R7, 0x10, R10 ;  /* 0x0000001007280825 */ /* 0x008fe200078e020a */
[----:B------:R-:W-:-:S03]  /*0410*/  IADD3 R13, P0, PT, R13, R4, RZ ;  /* 0x000000040d0d7210 */ /* 0x000fc60007f1e0ff */
[C---:B------:R-:W-:Y:S02]  /*0420*/  IMAD R7, R3.reuse, R17, R5 ;  /* 0x0000001103077224 */ /* 0x040fe400078e0205 */
[C---:B------:R-:W-:Y:S01]  /*0430*/  IMAD.WIDE.U32 R4, R3.reuse, UR10, RZ ;  /* 0x0000000a03047c25 */ /* 0x040fe2000f8e00ff */
[----:B------:R-:W-:Y:S02]  /*0440*/  LEA.HI.X R53, R8, R19, R53, 0x3, P2 ;  /* 0x0000001308357211 */ /* 0x000fe400010f1c35 */
[C---:B------:R-:W-:Y:S01]  /*0450*/  IADD3.X R2, PT, PT, R0.reuse, R15, RZ, P3, !PT ;  /* 0x0000000f00027210 */ /* 0x040fe20001ffe4ff */
[----:B------:R-:W-:Y:S01]  /*0460*/  IMAD R55, R3, UR11, R5 ;  /* 0x0000000b03377c24 */ /* 0x000fe2000f8e0205 */
[C---:B------:R-:W-:Y:S02]  /*0470*/  IADD3.X R65, PT, PT, R0.reuse, R65, RZ, P4, !PT ;  /* 0x0000004100417210 */ /* 0x040fe400027fe4ff */
[----:B------:R-:W-:Y:S02]  /*0480*/  IADD3.X R0, PT, PT, R0, R7, RZ, P0, !PT ;  /* 0x0000000700007210 */ /* 0x000fe400007fe4ff */
[----:B------:R-:W-:-:S02]  /*0490*/  LEA R58, P2, R63, R58, 0x2 ;  /* 0x0000003a3f3a7211 */ /* 0x000fc400078410ff */
[----:B------:R-:W-:Y:S02]  /*04a0*/  LEA R54, P0, R4, R20, 0x3 ;  /* 0x0000001404367211 */ /* 0x000fe400078018ff */
[----:B--2---:R-:W-:Y:S02]  /*04b0*/  LEA R60, P3, R6, R60, 0x2 ;  /* 0x0000003c063c7211 */ /* 0x004fe400078610ff */
[----:B----4-:R-:W-:Y:S01]  /*04c0*/  LEA R62, P4, R13, R66, 0x2 ;  /* 0x000000420d3e7211 */ /* 0x010fe200078810ff */
[----:B------:R-:W-:Y:S01]  /*04d0*/  HFMA2 R57, -RZ, RZ, 0, 0 ;  /* 0x00000000ff397431 */ /* 0x000fe200000001ff */
[----:B------:R-:W-:Y:S02]  /*04e0*/  LEA.HI.X R63, R63, R59, R2, 0x2, P2 ;  /* 0x0000003b3f3f7211 */ /* 0x000fe400010f1402 */
        /* <DEDUP_REMOVED lines=22> */
.L_x_16393:
[----:B------:R-:W-:Y:S01]  /*0650*/  BAR.SYNC.DEFER_BLOCKING 0x0 ;  /* 0x0000000000007b1d */ /* 0x000fe20000010000 */
[----:B-1----:R-:W-:Y:S02]  /*0660*/  MOV R4, R58 ;  /* 0x0000003a00047202 */ /* 0x002fe40000000f00 */
[----:B------:R-:W-:-:S03]  /*0670*/  MOV R5, R63 ;  /* 0x0000003f00057202 */ /* 0x000fc60000000f00 */
[----:B------:R-:W-:-:S05]  /*0680*/  IMAD.WIDE.U32 R4, R68, 0x10, R4 ;  /* 0x0000001044047825 */ /* 0x000fca00078e0004 */
[----:B------:R-:W2:Y:S04]  /*0690*/  LDG.E.128 R12, desc[UR16][R4.64] ;  /* 0x00000010040c7981 */ /* 0x000ea8000c1e1d00 */
[----:B------:R0:W3:Y:S01]  /*06a0*/  LDG.E.128 R20, desc[UR16][R4.64+0x200] ;  /* 0x0002001004147981 */ /* 0x0000e2000c1e1d00 */
[----:B------:R-:W1:Y:S01]  /*06b0*/  S2UR UR5, SR_CgaCtaId ;  /* 0x00000000000579c3 */ /* 0x000e620000008800 */
[----:B------:R-:W-:Y:S01]  /*06c0*/  UMOV UR4, 0x400 ;  /* 0x0000040000047882 */ /* 0x000fe20000000000 */
[----:B------:R-:W4:Y:S01]  /*06d0*/  S2R R69, SR_LANEID ;  /* 0x0000000000457919 */ /* 0x000f220000000000 */
[----:B0-----:R-:W-:Y:S02]  /*06e0*/  MOV R4, R60 ;  /* 0x0000003c00047202 */ /* 0x001fe40000000f00 */
[----:B------:R-:W-:-:S03]  /*06f0*/  MOV R5, R65 ;  /* 0x0000004100057202 */ /* 0x000fc60000000f00 */
[----:B------:R-:W-:Y:S01]  /*0700*/  IMAD.WIDE.U32 R36, R68, 0x10, R4 ;  /* 0x0000001044247825 */ /* 0x000fe200078e0004 */
[----:B-1----:R-:W-:-:S06]  /*0710*/  ULEA UR4, UR5, UR4, 0x18 ;  /* 0x0000000405047291 */ /* 0x002fcc000f8ec0ff */
[----:B----4-:R-:W-:-:S04]  /*0720*/  LEA R70, R69, UR4, 0x4 ;  /* 0x0000000445467c11 */ /* 0x010fc8000f8e20ff */
[----:B------:R-:W-:Y:S01]  /*0730*/  LEA R71, R69, R70, 0x4 ;  /* 0x0000004645477211 */ /* 0x000fe200078e20ff */
[----:B--2---:R0:W-:Y:S04]  /*0740*/  STS.128 [R70], R12 ;  /* 0x0000000c46007388 */ /* 0x0041e80000000c00 */
[----:B---3--:R-:W-:Y:S01]  /*0750*/  STS.128 [R70+0x200], R20 ;  /* 0x0002001446007388 */ /* 0x008fe20000000c00 */
[----:B------:R-:W-:-:S03]  /*0760*/  NOP ;  /* 0x0000000000007918 */ /* 0x000fc60000000000 */
[----:B------:R-:W-:Y:S04]  /*0770*/  LDS.128 R4, [R71] ;  /* 0x0000000047047984 */ /* 0x000fe80000000c00 */
[----:B------:R-:W-:Y:S01]  /*0780*/  LDS.128 R8, [R71+0x10] ;  /* 0x0000100047087984 */ /* 0x000fe20000000c00 */
[----:B------:R-:W-:Y:S06]  /*0790*/  BAR.SYNC.DEFER_BLOCKING 0x0 ;  /* 0x0000000000007b1d */ /* 0x000fec0000010000 */
[----:B------:R-:W2:Y:S04]  /*07a0*/  LDG.E.128 R24, desc[UR16][R36.64] ;  /* 0x0000001024187981 */ /* 0x000ea8000c1e1d00 */
[----:B------:R-:W3:Y:S01]  /*07b0*/  LDG.E.128 R28, desc[UR16][R36.64+0x200] ;  /* 0x00020010241c7981 */ /* 0x000ee2000c1e1d00 */
[----:B0-----:R-:W-:-:S02]  /*07c0*/  MOV R12, R62 ;  /* 0x0000003e000c7202 */ /* 0x001fc40000000f00 */
[----:B------:R-:W-:-:S03]  /*07d0*/  MOV R13, R67 ;  /* 0x00000043000d7202 */ /* 0x000fc60000000f00 */
[----:B------:R-:W-:Y:S01]  /*07e0*/  IMAD.WIDE.U32 R16, R68, 0x10, R12 ;  /* 0x0000001044107825 */ /* 0x000fe200078e000c */
[----:B--2---:R-:W-:Y:S04]  /*07f0*/  STS.128 [R70], R24 ;  /* 0x0000001846007388 */ /* 0x004fe80000000c00 */
[----:B---3--:R-:W-:Y:S01]  /*0800*/  STS.128 [R70+0x200], R28 ;  /* 0x0002001c46007388 */ /* 0x008fe20000000c00 */
[----:B------:R-:W-:-:S03]  /*0810*/  NOP ;  /* 0x0000000000007918 */ /* 0x000fc60000000000 */
[----:B------:R-:W0:Y:S04]  /*0820*/  LDS.128 R20, [R71] ;  /* 0x0000000047147984 */ /* 0x000e280000000c00 */
[----:B------:R-:W1:Y:S01]  /*0830*/  LDS.128 R12, [R71+0x10] ;  /* 0x00001000470c7984 */ /* 0x000e620000000c00 */
[----:B------:R-:W-:Y:S06]  /*0840*/  BAR.SYNC.DEFER_BLOCKING 0x0 ;  /* 0x0000000000007b1d */ /* 0x000fec0000010000 */
[----:B------:R-:W2:Y:S04]  /*0850*/  LDG.E.128 R44, desc[UR16][R16.64] ;  /* 0x00000010102c7981 */ /* 0x000ea8000c1e1d00 */
[----:B------:R-:W3:Y:S01]  /*0860*/  LDG.E.128 R80, desc[UR16][R16.64+0x200] ;  /* 0x0002001010507981 */ /* 0x000ee2000c1e1d00 */
[----:B------:R-:W-:Y:S01]  /*0870*/  BSSY.RECONVERGENT B0, `(.L_x_16358) ;  /* 0x0000032000007945 */ /* 0x000fe20003800200 */
[--C-:B0----5:R-:W-:Y:S01]  /*0880*/  FADD.FTZ R72, R20, R51.reuse ;  /* 0x0000003314487221 */ /* 0x121fe20000010000 */
[--C-:B------:R-:W-:Y:S01]  /*0890*/  FADD.FTZ R74, R21, R51.reuse ;  /* 0x00000033154a7221 */ /* 0x100fe20000010000 */
[--C-:B------:R-:W-:Y:S01]  /*08a0*/  FADD.FTZ R73, R22, R51.reuse ;  /* 0x0000003316497221 */ /* 0x100fe20000010000 */
[--C-:B------:R-:W-:Y:S01]  /*08b0*/  FADD.FTZ R76, R23, R51.reuse ;  /* 0x00000033174c7221 */ /* 0x100fe20000010000 */
[--C-:B-1----:R-:W-:Y:S01]  /*08c0*/  FADD.FTZ R75, R12, R51.reuse ;  /* 0x000000330c4b7221 */ /* 0x102fe20000010000 */
[----:B------:R-:W-:Y:S01]  /*08d0*/  FSETP.GTU.FTZ.AND P4, PT, R72, 20, PT ;  /* 0x41a000004800780b */ /* 0x000fe20003f9c000 */
[--C-:B------:R-:W-:Y:S01]  /*08e0*/  FADD.FTZ R78, R13, R51.reuse ;  /* 0x000000330d4e7221 */ /* 0x100fe20000010000 */
[----:B------:R-:W-:Y:S01]  /*08f0*/  FSETP.GTU.FTZ.AND P5, PT, R74, 20, PT ;  /* 0x41a000004a00780b */ /* 0x000fe20003fbc000 */
[----:B------:R-:W-:Y:S01]  /*0900*/  FADD.FTZ R77, R14, R51 ;  /* 0x000000330e4d7221 */ /* 0x000fe20000010000 */
[----:B------:R-:W-:-:S02]  /*0910*/  FSETP.GTU.FTZ.AND P0, PT, R73, 20, PT ;  /* 0x41a000004900780b */ /* 0x000fc40003f1c000 */
[----:B------:R-:W-:Y:S02]  /*0920*/  FSETP.GTU.FTZ.AND P1, PT, R76, 20, PT ;  /* 0x41a000004c00780b */ /* 0x000fe40003f3c000 */
[----:B------:R-:W-:Y:S02]  /*0930*/  FSETP.GTU.FTZ.AND P2, PT, R75, 20, PT ;  /* 0x41a000004b00780b */ /* 0x000fe40003f5c000 */
[----:B------:R-:W-:Y:S01]  /*0940*/  FSETP.GTU.FTZ.AND P3, PT, R78, 20, PT ;  /* 0x41a000004e00780b */ /* 0x000fe20003f7c000 */
[----:B--2---:R0:W-:Y:S04]  /*0950*/  STS.128 [R70], R44 ;  /* 0x0000002c46007388 */ /* 0x0041e80000000c00 */
[----:B---3--:R0:W-:Y:S01]  /*0960*/  STS.128 [R70+0x200], R80 ;  /* 0x0002005046007388 */ /* 0x0081e20000000c00 */
[----:B------:R-:W-:-:S03]  /*0970*/  NOP ;  /* 0x0000000000007918 */ /* 0x000fc60000000000 */
[----:B------:R0:W1:Y:S04]  /*0980*/  LDS.128 R32, [R71] ;  /* 0x0000000047207984 */ /* 0x0000680000000c00 */
[----:B------:R0:W2:Y:S01]  /*0990*/  LDS.128 R28, [R71+0x10] ;  /* 0x00001000471c7984 */ /* 0x0000a20000000c00 */
[----:B------:R-:W-:Y:S05]  /*09a0*/  @P4 BRA `(.L_x_16359) ;  /* 0x0000000000784947 */ /* 0x000fea0003800000 */
[----:B------:R-:W-:Y:S01]  /*09b0*/  FMUL.FTZ R72, R72, 1.4426950216293334961 ;  /* 0x3fb8aa3b48487820 */ /* 0x000fe20000410000 */
[----:B------:R-:W-:Y:S01]  /*09c0*/  HFMA2 R13, -RZ, RZ, 1.625, 0 ;  /* 0x3e800000ff0d7431 */ /* 0x000fe200000001ff */
[----:B------:R-:W-:Y:S02]  /*09d0*/  MOV R17, 0x3d39bf78 ;  /* 0x3d39bf7800117802 */ /* 0x000fe40000000f00 */
[----:B------:R-:W3:Y:S02]  /*09e0*/  MUFU.EX2 R19, R72 ;  /* 0x0000004800137308 */ /* 0x000ee40000000800 */
[C---:B---3--:R-:W-:Y:S01]  /*09f0*/  FADD.FTZ.RZ R0, R19.reuse, 1 ;  /* 0x3f80000013007421 */ /* 0x048fe2000001c000 */
        /* <DEDUP_REMOVED lines=25> */
.L_x_16359:
[----:B------:R-:W-:Y:S05]  /*0b90*/  BSYNC.RECONVERGENT B0 ;  /* 0x0000000000007941 */ /* 0x000fea0003800200 */
.L_x_16358:
[----:B------:R-:W-:Y:S01]  /*0ba0*/  BSSY.RECONVERGENT B0, `(.L_x_16360) ;  /* 0x0000023000007945 */ /* 0x000fe20003800200 */
[----:B------:R-:W-:Y:S01]  /*0bb0*/  FSETP.GTU.FTZ.AND P4, PT, R77, 20, PT ;  /* 0x41a000004d00780b */ /* 0x000fe20003f9c000 */
[----:B0-----:R-:W-:Y:S01]  /*0bc0*/  FADD.FTZ R80, R15, R51 ;  /* 0x000000330f507221 */ /* 0x001fe20000010000 */
        /* <DEDUP_REMOVED lines=32> */
.L_x_16361:
[----:B------:R-:W-:Y:S05]  /*0dd0*/  BSYNC.RECONVERGENT B0 ;  /* 0x0000000000007941 */ /* 0x000fea0003800200 */
.L_x_16360:
[----:B------:R-:W-:Y:S01]  /*0de0*/  FFMA.FTZ R13, R5, R33, R14 ;  /* 0x00000021050d7223 */ /* 0x000fe2000001000e */
[----:B------:R-:W-:Y:S01]  /*0df0*/  BSSY.RECONVERGENT B0, `(.L_x_16362) ;  /* 0x0000024000007945 */ /* 0x000fe20003800200 */
[----:B------:R-:W-:Y:S01]  /*0e00*/  HFMA2 R15, -RZ, RZ, 0, 0 ;  /* 0x00000000ff0f7431 */ /* 0x000fe200000001ff */
[----:B------:R-:W-:Y:S01]  /*0e10*/  FSETP.GTU.FTZ.AND P5, PT, R80, 20, PT ;  /* 0x41a000005000780b */ /* 0x000fe20003fbc000 */
[----:B------:R-:W-:Y:S01]  /*0e20*/  FFMA.FTZ R0, R6, R34, R13 ;  /* 0x0000002206007223 */ /* 0x000fe2000001000d */
[----:B------:R-:W-:Y:S01]  /*0e30*/  IADD3 R79, PT, PT, R64, -0x1, RZ ;  /* 0xffffffff404f7810 */ /* 0x000fe20007ffe0ff */
        /* <DEDUP_REMOVED lines=31> */
.L_x_16363:
[----:B------:R-:W-:Y:S05]  /*1030*/  BSYNC.RECONVERGENT B0 ;  /* 0x0000000000007941 */ /* 0x000fea0003800200 */
.L_x_16362:
        /* <DEDUP_REMOVED lines=32> */
.L_x_16365:
[----:B------:R-:W-:Y:S05]  /*1240*/  BSYNC.RECONVERGENT B0 ;  /* 0x0000000000007941 */ /* 0x000fea0003800200 */
.L_x_16364:
        /* <DEDUP_REMOVED lines=32> */
.L_x_16367:
[----:B------:R-:W-:Y:S05]  /*1450*/  BSYNC.RECONVERGENT B0 ;  /* 0x0000000000007941 */ /* 0x000fea0003800200 */
.L_x_16366:
        /* <DEDUP_REMOVED lines=32> */
.L_x_16369:
[----:B------:R-:W-:Y:S05]  /*1660*/  BSYNC.RECONVERGENT B0 ;  /* 0x0000000000007941 */ /* 0x000fea0003800200 */
.L_x_16368:
        /* <DEDUP_REMOVED lines=32> */
.L_x_16371:
[----:B------:R-:W-:Y:S05]  /*1870*/  BSYNC.RECONVERGENT B0 ;  /* 0x0000000000007941 */ /* 0x000fea0003800200 */
.L_x_16370:
        /* <DEDUP_REMOVED lines=32> */
.L_x_16373:
[----:B------:R-:W-:Y:S05]  /*1a80*/  BSYNC.RECONVERGENT B0 ;  /* 0x0000000000007941 */ /* 0x000fea0003800200 */
.L_x_16372:
[----:B------:R-:W0:Y:S01]  /*1a90*/  LDCU UR4, c[0x0][0x38c] ;  /* 0x00007180ff0477ac */ /* 0x000e220008000800 */
[----:B------:R-:W-:Y:S01]  /*1aa0*/  FFMA.FTZ R21, R7, R35, R0 ;  /* 0x0000002307157223 */ /* 0x000fe20000010000 */
[----:B------:R-:W-:Y:S01]  /*1ab0*/  HFMA2 R14, -RZ, RZ, 0, 0 ;  /* 0x00000000ff0e7431 */ /* 0x000fe200000001ff */
[----:B------:R-:W-:Y:S02]  /*1ac0*/  CS2R R12, SRZ ;  /* 0x00000000000c7805 */ /* 0x000fe4000001ff00 */
[----:B------:R-:W-:Y:S01]  /*1ad0*/  CS2R R18, SRZ ;  /* 0x0000000000127805 */ /* 0x000fe2000001ff00 */
[----:B--2---:R-:W-:Y:S01]  /*1ae0*/  FFMA.FTZ R0, R8, R28, R21 ;  /* 0x0000001c08007223 */ /* 0x004fe20000010015 */
        /* <DEDUP_REMOVED lines=15> */
[----:B------:R-:W0:Y:S01]  /*1be0*/  LDC.64 R102, c[0x0][0x3e0] ;  /* 0x0000f800ff667b82 */ /* 0x000e220000000a00 */
[----:B------:R-:W-:Y:S01]  /*1bf0*/  ISETP.NE.AND P0, PT, R64, 0x1, PT ;  /* 0x000000014000780c */ /* 0x000fe20003f05270 */
[----:B------:R-:W-:Y:S01]  /*1c00*/  FADD.FTZ R0, R32, R32 ;  /* 0x0000002020007221 */ /* 0x000fe20000010000 */
[----:B------:R-:W-:Y:S01]  /*1c10*/  SHF.L.U32 R88, R79, 0x8, RZ ;  /* 0x000000084f587819 */ /* 0x000fe200000006ff */
[----:B------:R-:W-:Y:S01]  /*1c20*/  FADD.FTZ R81, R33, R33 ;  /* 0x0000002121517221 */ /* 0x000fe20000010000 */
[----:B------:R-:W-:Y:S01]  /*1c30*/  SHF.L.U32 R87, R64, 0x8, RZ ;  /* 0x0000000840577819 */ /* 0x000fe200000006ff */
[----:B------:R-:W-:Y:S01]  /*1c40*/  FADD.FTZ R82, R34, R34 ;  /* 0x0000002222527221 */ /* 0x000fe20000010000 */
[----:B------:R-:W-:Y:S01]  /*1c50*/  FADD.FTZ R83, R35, R35 ;  /* 0x0000002323537221 */ /* 0x000fe20000010000 */
[----:B------:R-:W1:Y:S01]  /*1c60*/  LDC.64 R100, c[0x0][0x3c0] ;  /* 0x0000f000ff647b82 */ /* 0x000e620000000a00 */
[----:B------:R-:W-:Y:S01]  /*1c70*/  FADD.FTZ R84, R28, R28 ;  /* 0x0000001c1c547221 */ /* 0x000fe20000010000 */
[----:B------:R-:W-:Y:S01]  /*1c80*/  FADD.FTZ R85, R29, R29 ;  /* 0x0000001d1d557221 */ /* 0x000fe20000010000 */
[----:B------:R-:W-:Y:S01]  /*1c90*/  FADD.FTZ R86, R30, R30 ;  /* 0x0000001e1e567221 */ /* 0x000fe20000010000 */
[----:B------:R-:W-:Y:S01]  /*1ca0*/  FADD.FTZ R98, R31, R31 ;  /* 0x0000001f1f627221 */ /* 0x000fe20000010000 */
[----:B------:R-:W-:Y:S01]  /*1cb0*/  IADD3 R97, PT, PT, R64, -0x2, RZ ;  /* 0xfffffffe40617810 */ /* 0x000fe20007ffe0ff */
[----:B------:R-:W-:Y:S01]  /*1cc0*/  FMUL.FTZ R96, R4, R72 ;  /* 0x0000004804607220 */ /* 0x000fe20000410000 */
[----:B------:R-:W-:Y:S01]  /*1cd0*/  FMUL.FTZ R95, R5, R74 ;  /* 0x0000004a055f7220 */ /* 0x000fe20000410000 */
[----:B------:R-:W2:Y:S01]  /*1ce0*/  LDC.64 R46, c[0x0][0x440] ;  /* 0x00011000ff2e7b82 */ /* 0x000ea20000000a00 */
[----:B------:R-:W-:Y:S01]  /*1cf0*/  FMUL.FTZ R94, R6, R73 ;  /* 0x00000049065e7220 */ /* 0x000fe20000410000 */
[----:B------:R-:W-:Y:S01]  /*1d00*/  FMUL.FTZ R93, R7, R76 ;  /* 0x0000004c075d7220 */ /* 0x000fe20000410000 */
[----:B------:R-:W-:Y:S01]  /*1d10*/  FMUL.FTZ R92, R8, R75 ;  /* 0x0000004b085c7220 */ /* 0x000fe20000410000 */
[----:B------:R-:W-:Y:S01]  /*1d20*/  ISETP.EQ.AND P0, PT, R56, RZ, P0 ;  /* 0x000000ff3800720c */ /* 0x000fe20000702270 */
[----:B------:R-:W-:Y:S01]  /*1d30*/  FMUL.FTZ R91, R9, R78 ;  /* 0x0000004e095b7220 */ /* 0x000fe20000410000 */
[----:B------:R-:W-:Y:S01]  /*1d40*/  FMUL.FTZ R90, R10, R77 ;  /* 0x0000004d0a5a7220 */ /* 0x000fe20000410000 */
[----:B------:R-:W-:Y:S01]  /*1d50*/  FMUL.FTZ R89, R11, R80 ;  /* 0x000000500b597220 */ /* 0x000fe20000410000 */
[----:B------:R-:W3:Y:S01]  /*1d60*/  LDC.64 R44, c[0x0][0x3a8] ;  /* 0x0000ea00ff2c7b82 */ /* 0x000ee20000000a00 */
[----:B------:R-:W-:Y:S01]  /*1d70*/  MOV R15, RZ ;  /* 0x000000ff000f7202 */ /* 0x000fe20000000f00 */
[----:B------:R-:W4:Y:S01]  /*1d80*/  LDCU UR7, c[0x0][0x394] ;  /* 0x00007280ff0777ac */ /* 0x000f220008000800 */
[----:B------:R-:W-:-:S02]  /*1d90*/  LOP3.LUT R88, R88, 0x100, RZ, 0xc0, !PT ;  /* 0x0000010058587812 */ /* 0x000fc400078ec0ff */
[----:B------:R-:W-:Y:S01]  /*1da0*/  LOP3.LUT R87, R87, 0x100, RZ, 0xc0, !PT ;  /* 0x0000010057577812 */ /* 0x000fe200078ec0ff */
[----:B------:R-:W0:Y:S01]  /*1db0*/  LDCU UR8, c[0x0][0x38c] ;  /* 0x00007180ff0877ac */ /* 0x000e220008000800 */
[----:B------:R-:W-:-:S05]  /*1dc0*/  UMOV UR4, URZ ;  /* 0x000000ff00047c82 */ /* 0x000fca0008000000 */
.L_x_16392:
[----:B----4-:R-:W-:Y:S02]  /*1dd0*/  MOV R28, R38 ;  /* 0x00000026001c7202 */ /* 0x010fe40000000f00 */
        /* <DEDUP_REMOVED lines=24> */
[CC--:B0-----:R-:W-:Y:S01]  /*1f60*/  FMUL.FTZ R33, R43.reuse, R73.reuse ;  /* 0x000000492b217220 */ /* 0x0c1fe20000410000 */
[----:B------:R-:W-:Y:S01]  /*1f70*/  FMUL.FTZ R104, R43, R74 ;  /* 0x0000004a2b687220 */ /* 0x000fe20000410000 */
[----:B------:R-:W-:Y:S01]  /*1f80*/  FMUL.RZ R106, R2, 0.15915493667125701904 ;  /* 0x3e22f983026a7820 */ /* 0x000fe2000040c000 */
[----:B------:R-:W-:Y:S01]  /*1f90*/  FMUL.FTZ R2, R49, R72 ;  /* 0x0000004831027220 */ /* 0x000fe20000410000 */
[----:B------:R-:W-:Y:S01]  /*1fa0*/  FMUL.RZ R108, R33, 0.15915493667125701904 ;  /* 0x3e22f983216c7820 */ /* 0x000fe2000040c000 */
[C---:B------:R-:W-:Y:S01]  /*1fb0*/  FMUL.FTZ R33, R49.reuse, R73 ;  /* 0x0000004931217220 */ /* 0x040fe20000410000 */
[----:B------:R-:W-:Y:S01]  /*1fc0*/  MUFU.SIN R99, R106 ;  /* 0x0000006a00637308 */ /* 0x000fe20000000400 */
[----:B------:R-:W-:Y:S01]  /*1fd0*/  FMUL.FTZ R32, R49, R74 ;  /* 0x0000004a31207220 */ /* 0x000fe20000410000 */
[----:B-1----:R-:W-:Y:S01]  /*1fe0*/  FMUL.FTZ R34, R43, R75 ;  /* 0x0000004b2b227220 */ /* 0x002fe20000410000 */
[----:B------:R-:W-:-:S03]  /*1ff0*/  FMUL.RZ R104, R104, 0.15915493667125701904 ;  /* 0x3e22f98368687820 */ /* 0x000fc6000040c000 */
[----:B------:R-:W-:Y:S01]  /*2000*/  FMUL.RZ R110, R34, 0.15915493667125701904 ;  /* 0x3e22f983226e7820 */ /* 0x000fe2000040c000 */
[----:B------:R-:W-:Y:S01]  /*2010*/  FMUL.FTZ R34, R49, R75 ;  /* 0x0000004b31227220 */ /* 0x000fe20000410000 */
[----:B------:R0:W-:Y:S08]  /*2020*/  MUFU.EX2 R48, R2 ;  /* 0x0000000200307308 */ /* 0x0001f00000000800 */
[----:B------:R-:W-:Y:S01]  /*2030*/  MUFU.COS R129, R108 ;  /* 0x0000006c00817308 */ /* 0x000fe20000000000 */
[----:B0-----:R-:W-:-:S07]  /*2040*/  FMUL.FTZ R2, R43, R76 ;  /* 0x0000004c2b027220 */ /* 0x001fce0000410000 */
[----:B------:R0:W1:Y:S08]  /*2050*/  MUFU.EX2 R126, R33 ;  /* 0x00000021007e7308 */ /* 0x0000700000000800 */
[----:B------:R2:W5:Y:S01]  /*2060*/  MUFU.SIN R35, R108 ;  /* 0x0000006c00237308 */ /* 0x0005620000000400 */
[----:B0-----:R-:W-:-:S07]  /*2070*/  FMUL.FTZ R33, R43, R78 ;  /* 0x0000004e2b217220 */ /* 0x001fce0000410000 */
[----:B------:R0:W-:Y:S01]  /*2080*/  MUFU.COS R105, R106 ;  /* 0x0000006a00697308 */ /* 0x0001e20000000000 */
[----:B--2---:R-:W-:Y:S01]  /*2090*/  FMUL.RZ R108, R33, 0.15915493667125701904 ;  /* 0x3e22f983216c7820 */ /* 0x004fe2000040c000 */
[----:B------:R-:W-:Y:S01]  /*20a0*/  FMUL.FTZ R33, R49, R78 ;  /* 0x0000004e31217220 */ /* 0x000fe20000410000 */
[----:B-1----:R-:W-:-:S05]  /*20b0*/  FMUL.FTZ R129, R126, R129 ;  /* 0x000000817e817220 */ /* 0x002fca0000410000 */
[----:B------:R-:W-:Y:S01]  /*20c0*/  MUFU.SIN R125, R104 ;  /* 0x00000068007d7308 */ /* 0x000fe20000000400 */
[----:B0-----:R-:W-:Y:S01]  /*20d0*/  FMUL.RZ R106, R2, 0.15915493667125701904 ;  /* 0x3e22f983026a7820 */ /* 0x001fe2000040c000 */
[----:B------:R-:W-:Y:S01]  /*20e0*/  FMUL.FTZ R2, R49, R76 ;  /* 0x0000004c31027220 */ /* 0x000fe20000410000 */
[----:B-----5:R-:W-:-:S05]  /*20f0*/  FMUL.FTZ R126, R126, R35 ;  /* 0x000000237e7e7220 */ /* 0x020fca0000410000 */
[----:B------:R-:W-:Y:S08]  /*2100*/  MUFU.SIN R107, R106 ;  /* 0x0000006a006b7308 */ /* 0x000ff00000000400 */
[----:B------:R0:W-:Y:S08]  /*2110*/  MUFU.COS R123, R106 ;  /* 0x0000006a007b7308 */ /* 0x0001f00000000000 */
[----:B------:R1:W2:Y:S01]  /*2120*/  MUFU.EX2 R122, R2 ;  /* 0x00000002007a7308 */ /* 0x0002a20000000800 */
[----:B0-----:R-:W-:-:S07]  /*2130*/  FMUL.FTZ R106, R49, R80 ;  /* 0x00000050316a7220 */ /* 0x001fce0000410000 */
[----:B------:R-:W-:Y:S01]  /*2140*/  MUFU.COS R127, R104 ;  /* 0x00000068007f7308 */ /* 0x000fe20000000000 */
[-C--:B-1----:R-:W-:Y:S01]  /*2150*/  FMUL.FTZ R2, R49, R77.reuse ;  /* 0x0000004d31027220 */ /* 0x082fe20000410000 */
[----:B------:R-:W-:-:S06]  /*2160*/  FMUL.FTZ R49, R43, R77 ;  /* 0x0000004d2b317220 */ /* 0x000fcc0000410000 */
[----:B------:R-:W0:Y:S01]  /*2170*/  MUFU.EX2 R32, R32 ;  /* 0x0000002000207308 */ /* 0x000e220000000800 */
[C---:B--2---:R-:W-:Y:S01]  /*2180*/  FMUL.FTZ R123, R122.reuse, R123 ;  /* 0x0000007b7a7b7220 */ /* 0x044fe20000410000 */
[----:B------:R-:W-:-:S06]  /*2190*/  FMUL.FTZ R122, R122, R107 ;  /* 0x0000006b7a7a7220 */ /* 0x000fcc0000410000 */
        /* <DEDUP_REMOVED lines=8> */
[----:B------:R0:W-:Y:S08]  /*2220*/  MUFU.COS R109, R110 ;  /* 0x0000006e006d7308 */ /* 0x0001f00000000000 */
[----:B------:R3:W-:Y:S01]  /*2230*/  MUFU.EX2 R112, R2 ;  /* 0x0000000200707308 */ /* 0x0007e20000000800 */
[----:B0-----:R-:W-:-:S07]  /*2240*/  FMUL.RZ R110, R49, 0.15915493667125701904 ;  /* 0x3e22f983316e7820 */ /* 0x001fce000040c000 */
[----:B------:R0:W1:Y:S01]  /*2250*/  MUFU.EX2 R104, R33 ;  /* 0x0000002100687308 */ /* 0x0000620000000800 */
[----:B---3--:R-:W-:-:S04]  /*2260*/  FMUL.FTZ R2, R28, R31 ;  /* 0x0000001f1c027220 */ /* 0x008fc80000410000 */
[CC--:B------:R-:W-:Y:S01]  /*2270*/  FFMA.FTZ R113, R29.reuse, R30.reuse, R2 ;  /* 0x0000001e1d717223 */ /* 0x0c0fe20000010002 */
[----:B------:R-:W-:Y:S02]  /*2280*/  P2R R2, PR, RZ, 0x8 ;  /* 0x00000008ff027803 */ /* 0x000fe40000000000 */
[----:B------:R-:W2:Y:S01]  /*2290*/  MUFU.COS R119, R110 ;  /* 0x0000006e00777308 */ /* 0x000ea20000000000 */
[----:B0-----:R-:W-:Y:S01]  /*22a0*/  FMUL.FTZ R33, R29, R31 ;  /* 0x0000001f1d217220 */ /* 0x001fe20000410000 */
[----:B------:R-:W-:Y:S01]  /*22b0*/  IADD3 R29, PT, PT, R88, UR4, RZ ;  /* 0x00000004581d7c10 */ /* 0x000fe2000fffe0ff */
[-C--:B------:R-:W-:Y:S01]  /*22c0*/  FMUL.FTZ R128, R81, -R113.reuse ;  /* 0x8000007151807220 */ /* 0x080fe20000410000 */
[----:B------:R-:W-:Y:S01]  /*22d0*/  FMUL.FTZ R134, R82, -R113 ;  /* 0x8000007152867220 */ /* 0x000fe20000410000 */
[----:B------:R-:W-:Y:S01]  /*22e0*/  FFMA.FTZ R31, R28, R30, -R33 ;  /* 0x0000001e1c1f7223 */ /* 0x000fe20000010821 */
[----:B------:R-:W-:Y:S01]  /*22f0*/  SEL R29, R29, R66, !P3 ;  /* 0x000000421d1d7207 */ /* 0x000fe20005800000 */
[----:B------:R-:W-:Y:S01]  /*2300*/  FMUL.FTZ R33, R48, R99 ;  /* 0x0000006330217220 */ /* 0x000fe20000410000 */
[----:B------:R2:W-:Y:S01]  /*2310*/  MUFU.EX2 R114, R106 ;  /* 0x0000006a00727308 */ /* 0x0005e20000000800 */
[C---:B-1----:R-:W-:Y:S01]  /*2320*/  FMUL.FTZ R108, R104.reuse, R117 ;  /* 0x00000075686c7220 */ /* 0x042fe20000410000 */
[----:B------:R-:W-:Y:S01]  /*2330*/  LEA R29, R29, UR5, 0x3 ;  /* 0x000000051d1d7c11 */ /* 0x000fe2000f8e18ff */
[----:B------:R-:W-:Y:S01]  /*2340*/  FMUL.FTZ R107, R104, R115 ;  /* 0x00000073686b7220 */ /* 0x000fe20000410000 */
[-C--:B------:R-:W-:Y:S01]  /*2350*/  FMUL.FTZ R131, R83, -R113.reuse ;  /* 0x8000007153837220 */ /* 0x080fe20000410000 */
[-C--:B------:R-:W-:Y:S01]  /*2360*/  FMUL.FTZ R120, R84, -R113.reuse ;  /* 0x8000007154787220 */ /* 0x080fe20000410000 */
[----:B------:R-:W-:Y:S01]  /*2370*/  FMUL.FTZ R115, R85, -R113 ;  /* 0x8000007155737220 */ /* 0x000fe20000410000 */
[----:B------:R0:W-:Y:S01]  /*2380*/  STS.64 [R29+0x880], R32 ;  /* 0x000880201d007388 */ /* 0x0001e20000000a00 */
[----:B------:R-:W1:Y:S01]  /*2390*/  MUFU.SIN R49, R110 ;  /* 0x0000006e00317308 */ /* 0x000e620000000400 */
[----:B--2---:R-:W-:Y:S01]  /*23a0*/  FMUL.FTZ R106, R112, R119 ;  /* 0x00000077706a7220 */ /* 0x004fe20000410000 */
[----:B------:R-:W-:Y:S01]  /*23b0*/  FMUL.FTZ R119, R0, -R113 ;  /* 0x8000007100777220 */ /* 0x000fe20000410000 */
[-C--:B------:R-:W-:Y:S01]  /*23c0*/  FMUL.FTZ R124, R81, R31.reuse ;  /* 0x0000001f517c7220 */ /* 0x080fe20000410000 */
[-C--:B------:R-:W-:Y:S01]  /*23d0*/  FMUL.FTZ R133, R82, R31.reuse ;  /* 0x0000001f52857220 */ /* 0x080fe20000410000 */
[-C--:B------:R-:W-:Y:S01]  /*23e0*/  FMUL.FTZ R130, R83, R31.reuse ;  /* 0x0000001f53827220 */ /* 0x080fe20000410000 */
[-C--:B------:R-:W-:Y:S01]  /*23f0*/  FMUL.FTZ R118, R84, R31.reuse ;  /* 0x0000001f54767220 */ /* 0x080fe20000410000 */
[----:B------:R-:W-:Y:S01]  /*2400*/  FMUL.FTZ R117, R85, R31 ;  /* 0x0000001f55757220 */ /* 0x000fe20000410000 */
[----:B------:R-:W2:Y:S08]  /*2410*/  MUFU.SIN R121, R116 ;  /* 0x0000007400797308 */ /* 0x000eb00000000400 */
[----:B------:R3:W5:Y:S01]  /*2420*/  MUFU.COS R35, R116 ;  /* 0x0000007400237308 */ /* 0x0007620000000000 */
[----:B-1----:R-:W-:Y:S01]  /*2430*/  FMUL.FTZ R105, R112, R49 ;  /* 0x0000003170697220 */ /* 0x002fe20000410000 */
[----:B------:R-:W-:-:S06]  /*2440*/  FMUL.FTZ R112, R98, R31 ;  /* 0x0000001f62707220 */ /* 0x000fcc0000410000 */
[----:B------:R-:W1:Y:S01]  /*2450*/  MUFU.EX2 R34, R34 ;  /* 0x0000002200227308 */ /* 0x000e620000000800 */
[----:B--2---:R-:W-:Y:S01]  /*2460*/  FMUL.FTZ R99, R114, R121 ;  /* 0x0000007972637220 */ /* 0x004fe20000410000 */
[----:B---3--:R-:W-:Y:S01]  /*2470*/  FMUL.FTZ R116, R86, -R113 ;  /* 0x8000007156747220 */ /* 0x008fe20000410000 */
[----:B------:R-:W-:Y:S01]  /*2480*/  FMUL.FTZ R121, R0, R31 ;  /* 0x0000001f00797220 */ /* 0x000fe20000410000 */
[----:B------:R-:W-:Y:S01]  /*2490*/  FMUL.FTZ R113, R98, -R113 ;  /* 0x8000007162717220 */ /* 0x000fe20000410000 */
[----:B-----5:R-:W-:Y:S01]  /*24a0*/  FMUL.FTZ R104, R114, R35 ;  /* 0x0000002372687220 */ /* 0x020fe20000410000 */
[----:B------:R-:W-:Y:S01]  /*24b0*/  FMUL.FTZ R114, R86, R31 ;  /* 0x0000001f56727220 */ /* 0x000fe20000410000 */
[C---:B-1----:R-:W-:Y:S01]  /*24c0*/  FMUL.FTZ R109, R34.reuse, R109 ;  /* 0x0000006d226d7220 */ /* 0x042fe20000410000 */
[----:B------:R-:W-:Y:S01]  /*24d0*/  FMUL.FTZ R110, R34, R111 ;  /* 0x0000006f226e7220 */ /* 0x000fe20000410000 */
        /* <DEDUP_REMOVED lines=10> */
.L_x_16376:
[----:B------:R0:W1:Y:S02]  /*2580*/  LDS.64 R34, [R137+0x1888] ;  /* 0x0018880089227984 */ /* 0x0000640000000a00 */
.L_x_16377:
[----:B----4-:R-:W-:Y:S05]  /*2590*/  BSYNC.RECONVERGENT B0 ;  /* 0x0000000000007941 */ /* 0x010fea0003800200 */
.L_x_16375:
        /* <DEDUP_REMOVED lines=18> */
[-C--:B------:R-:W-:Y:S01]  /*26c0*/  FMUL.FTZ R111, R126, R2.reuse ;  /* 0x000000027e6f7220 */ /* 0x080fe20000410000 */
        /* <DEDUP_REMOVED lines=8> */
[C---:B------:R-:W-:Y:S01]  /*2750*/  FMUL.FTZ R28, R122.reuse, R31 ;  /* 0x0000001f7a1c7220 */ /* 0x040fe20000410000 */
[-C--:B------:R-:W-:Y:S01]  /*2760*/  FMUL.FTZ R2, R122, R111.reuse ;  /* 0x0000006f7a027220 */ /* 0x080fe20000410000 */
[----:B------:R-:W-:Y:S02]  /*2770*/  ISETP.GT.U32.AND P5, PT, R135, 0xf, PT ;  /* 0x0000000f8700780c */ /* 0x000fe40003fa4070 */
[C---:B------:R-:W-:Y:S01]  /*2780*/  FFMA.FTZ R111, R123.reuse, R111, R28 ;  /* 0x0000006f7b6f7223 */ /* 0x040fe2000001001c */
[----:B------:R-:W-:Y:S01]  /*2790*/  FFMA.FTZ R28, R123, R31, -R2 ;  /* 0x0000001f7b1c7223 */ /* 0x000fe20000010802 */
[----:B------:R-:W-:Y:S01]  /*27a0*/  FMUL.FTZ R2, R32, R125 ;  /* 0x0000007d20027220 */ /* 0x000fe20000410000 */
[----:B------:R-:W-:Y:S01]  /*27b0*/  FMUL.FTZ R31, R126, R29 ;  /* 0x0000001d7e1f7220 */ /* 0x000fe20000410000 */
[----:B------:R-:W-:Y:S01]  /*27c0*/  FADD.FTZ R111, RZ, R111 ;  /* 0x0000006fff6f7221 */ /* 0x000fe20000010000 */
[----:B------:R-:W-:Y:S01]  /*27d0*/  FADD.FTZ R30, R93, R28 ;  /* 0x0000001c5d1e7221 */ /* 0x000fe20000010000 */
[----:B------:R-:W-:-:S02]  /*27e0*/  FFMA.FTZ R2, R33, R127, R2 ;  /* 0x0000007f21027223 */ /* 0x000fc40000010002 */
[CC--:B------:R-:W-:Y:S01]  /*27f0*/  FMUL.FTZ R132, R110.reuse, R111.reuse ;  /* 0x0000006f6e847220 */ /* 0x0c0fe20000410000 */
[----:B------:R-:W-:Y:S01]  /*2800*/  FMUL.FTZ R136, R110, R30 ;  /* 0x0000001e6e887220 */ /* 0x000fe20000410000 */
[-C--:B------:R-:W-:Y:S01]  /*2810*/  FMUL.FTZ R28, R126, R2.reuse ;  /* 0x000000027e1c7220 */ /* 0x080fe20000410000 */
[----:B------:R-:W-:Y:S01]  /*2820*/  FFMA.FTZ R31, R129, R2, R31 ;  /* 0x00000002811f7223 */ /* 0x000fe2000001001f */
[C---:B------:R-:W-:Y:S01]  /*2830*/  FFMA.FTZ R139, R109.reuse, R30, -R132 ;  /* 0x0000001e6d8b7223 */ /* 0x040fe20000010884 */
[----:B------:R-:W-:Y:S01]  /*2840*/  FFMA.FTZ R136, R109, R111, R136 ;  /* 0x0000006f6d887223 */ /* 0x000fe20000010088 */
[----:B------:R-:W-:Y:S01]  /*2850*/  FFMA.FTZ R28, R129, R29, -R28 ;  /* 0x0000001d811c7223 */ /* 0x000fe2000001081c */
[----:B------:R-:W-:Y:S01]  /*2860*/  FMUL.FTZ R29, R122, R31 ;  /* 0x0000001f7a1d7220 */ /* 0x000fe20000410000 */
[----:B------:R-:W-:Y:S01]  /*2870*/  FADD.FTZ R139, R92, R139 ;  /* 0x0000008b5c8b7221 */ /* 0x000fe20000010000 */
[----:B------:R-:W-:Y:S01]  /*2880*/  FADD.FTZ R136, RZ, R136 ;  /* 0x00000088ff887221 */ /* 0x000fe20000010000 */
        /* <DEDUP_REMOVED lines=11> */
[----:B------:R-:W-:Y:S01]  /*2940*/  FADD.FTZ R30, R91, R30 ;  /* 0x0000001e5b1e7221 */ /* 0x000fe20000010000 */
[----:B------:R-:W-:-:S02]  /*2950*/  FFMA.FTZ R28, R109, R29, -R28 ;  /* 0x0000001d6d1c7223 */ /* 0x000fc4000001081c */
[C---:B------:R-:W-:Y:S01]  /*2960*/  FMUL.FTZ R29, R105.reuse, R132 ;  /* 0x00000084691d7220 */ /* 0x040fe20000410000 */
[----:B------:R-:W-:Y:S01]  /*2970*/  FMUL.FTZ R141, R105, R30 ;  /* 0x0000001e698d7220 */ /* 0x000fe20000410000 */
[C---:B------:R-:W-:Y:S02]  /*2980*/  FMUL.FTZ R111, R107.reuse, R28 ;  /* 0x0000001c6b6f7220 */ /* 0x040fe40000410000 */
[C---:B------:R-:W-:Y:S01]  /*2990*/  FFMA.FTZ R139, R106.reuse, R30, -R29 ;  /* 0x0000001e6a8b7223 */ /* 0x040fe2000001081d */
[----:B------:R-:W-:Y:S01]  /*29a0*/  FFMA.FTZ R141, R106, R132, R141 ;  /* 0x000000846a8d7223 */ /* 0x000fe2000001008d */
[-C--:B------:R-:W-:Y:S01]  /*29b0*/  FMUL.FTZ R29, R107, R31.reuse ;  /* 0x0000001f6b1d7220 */ /* 0x080fe20000410000 */
[----:B------:R-:W-:Y:S01]  /*29c0*/  FFMA.FTZ R111, R108, R31, R111 ;  /* 0x0000001f6c6f7223 */ /* 0x000fe2000001006f */
[----:B------:R-:W-:Y:S01]  /*29d0*/  FADD.FTZ R139, R90, R139 ;  /* 0x0000008b5a8b7221 */ /* 0x000fe20000010000 */
[----:B------:R-:W-:Y:S01]  /*29e0*/  FADD.FTZ R141, RZ, R141 ;  /* 0x0000008dff8d7221 */ /* 0x000fe20000010000 */
        /* <DEDUP_REMOVED lines=12> */
[-C--:B------:R-:W-:Y:S01]  /*2ab0*/  FMUL.FTZ R139, R99, R2.reuse ;  /* 0x00000002638b7220 */ /* 0x080fe20000410000 */
        /* <DEDUP_REMOVED lines=25> */
[----:B-1----:R-:W-:Y:S02]  /*2c50*/  FMUL.FTZ R29, R99, R35 ;  /* 0x00000023631d7220 */ /* 0x002fe40000410000 */
        /* <DEDUP_REMOVED lines=10> */
[----:B------:R-:W-:Y:S01]  /*2d00*/  FMUL.FTZ R111, R99, R113 ;  /* 0x00000071636f7220 */ /* 0x000fe20000410000 */
[C---:B------:R-:W-:Y:S01]  /*2d10*/  FMUL.FTZ R2, R104.reuse, R35 ;  /* 0x0000002368027220 */ /* 0x040fe20000410000 */
[C---:B------:R-:W-:Y:S01]  /*2d20*/  FFMA.FTZ R143, R104.reuse, R113, -R28 ;  /* 0x00000071688f7223 */ /* 0x040fe2000001081c */
[----:B------:R-:W-:Y:S01]  /*2d30*/  FMUL.FTZ R145, R105, R31 ;  /* 0x0000001f69917220 */ /* 0x000fe20000410000 */
[----:B------:R-:W-:Y:S01]  /*2d40*/  FFMA.FTZ R141, R104, R112, R111 ;  /* 0x00000070688d7223 */ /* 0x000fe2000001006f */
[----:B------:R-:W-:Y:S01]  /*2d50*/  FFMA.FTZ R111, -R99, R34, -R2 ;  /* 0x00000022636f7223 */ /* 0x000fe20000010902 */
[----:B------:R-:W2:Y:S01]  /*2d60*/  SHFL.UP PT, R28, R136, 0x4, RZ ;  /* 0x04800000881c7989 */ /* 0x000ea200000e00ff */
[----:B------:R-:W-:Y:S01]  /*2d70*/  FADD.FTZ R143, R116, R143 ;  /* 0x0000008f748f7221 */ /* 0x000fe20000010000 */
[----:B------:R-:W-:Y:S01]  /*2d80*/  FADD.FTZ R141, R114, R141 ;  /* 0x0000008d728d7221 */ /* 0x000fe20000010000 */
[CC--:B------:R-:W-:Y:S01]  /*2d90*/  FMUL.FTZ R140, R105.reuse, R111.reuse ;  /* 0x0000006f698c7220 */ /* 0x0c0fe20000410000 */
[----:B------:R-:W3:Y:S01]  /*2da0*/  SHFL.UP PT, R2, R139, 0x4, RZ ;  /* 0x048000008b027989 */ /* 0x000ee200000e00ff */
[C---:B------:R-:W-:Y:S01]  /*2db0*/  FFMA.FTZ R145, R106.reuse, R111, -R145 ;  /* 0x0000006f6a917223 */ /* 0x040fe20000010891 */
[----:B------:R-:W-:Y:S01]  /*2dc0*/  FMUL.FTZ R142, R105, R143 ;  /* 0x0000008f698e7220 */ /* 0x000fe20000410000 */
[C---:B------:R-:W-:Y:S01]  /*2dd0*/  FFMA.FTZ R140, R106.reuse, R31, R140 ;  /* 0x0000001f6a8c7223 */ /* 0x040fe2000001008c */
[----:B------:R-:W-:Y:S01]  /*2de0*/  ISETP.GE.AND P1, PT, R69, 0x4, PT ;  /* 0x000000044500780c */ /* 0x000fe20003f26270 */
        /* <DEDUP_REMOVED lines=8> */
[----:B------:R-:W-:Y:S01]  /*2e70*/  FFMA.FTZ R144, R106, R143, -R144 ;  /* 0x0000008f6a907223 */ /* 0x000fe20000010890 */
[-C--:B-1----:R-:W-:Y:S01]  /*2e80*/  FFMA.FTZ R111, R136, R29.reuse, R31 ;  /* 0x0000001d886f7223 */ /* 0x082fe2000001001f */
[----:B------:R-:W-:Y:S01]  /*2e90*/  FFMA.FTZ R31, R139, R29, -R30 ;  /* 0x0000001d8b1f7223 */ /* 0x000fe2000001081e */
[----:B------:R-:W-:Y:S01]  /*2ea0*/  FADD.FTZ R142, R117, R142 ;  /* 0x0000008e758e7221 */ /* 0x000fe20000010000 */
[----:B------:R-:W-:Y:S01]  /*2eb0*/  FADD.FTZ R144, R115, R144 ;  /* 0x0000009073907221 */ /* 0x000fe20000010000 */
[----:B------:R-:W-:Y:S01]  /*2ec0*/  @P1 FADD.FTZ R132, R132, R111 ;  /* 0x0000006f84841221 */ /* 0x000fe20000010000 */
[----:B------:R-:W-:Y:S01]  /*2ed0*/  @P1 FADD.FTZ R138, R138, R31 ;  /* 0x0000001f8a8a1221 */ /* 0x000fe20000010000 */
[-C--:B--2---:R-:W-:Y:S01]  /*2ee0*/  FMUL.FTZ R29, R139, R28.reuse ;  /* 0x0000001c8b1d7220 */ /* 0x084fe20000410000 */
[C---:B------:R-:W-:Y:S01]  /*2ef0*/  FMUL.FTZ R28, R136.reuse, R28 ;  /* 0x0000001c881c7220 */ /* 0x040fe20000410000 */
[C---:B------:R-:W-:Y:S01]  /*2f00*/  FMUL.FTZ R143, R107.reuse, R144 ;  /* 0x000000906b8f7220 */ /* 0x040fe20000410000 */
[----:B------:R-:W0:Y:S01]  /*2f10*/  SHFL.UP PT, R30, R132, 0x8, RZ ;  /* 0x05000000841e7989 */ /* 0x000e2200000e00ff */
[----:B---3--:R-:W-:Y:S01]  /*2f20*/  @P1 FFMA.FTZ R136, R136, R2, R29 ;  /* 0x0000000288881223 */ /* 0x008fe2000001001d */
[----:B------:R-:W-:Y:S01]  /*2f30*/  FMUL.FTZ R147, R107, R142 ;  /* 0x0000008e6b937220 */ /* 0x000fe20000410000 */
[----:B------:R-:W-:Y:S01]  /*2f40*/  @P1 FFMA.FTZ R139, R139, R2, -R28 ;  /* 0x000000028b8b1223 */ /* 0x000fe2000001081c */
[----:B------:R-:W1:Y:S01]  /*2f50*/  SHFL.UP PT, R29, R138, 0x8, RZ ;  /* 0x050000008a1d7989 */ /* 0x000e6200000e00ff */
[C---:B------:R-:W-:Y:S01]  /*2f60*/  FFMA.FTZ R143, R108.reuse, R142, R143 ;  /* 0x0000008e6c8f7223 */ /* 0x040fe2000001008f */
[----:B------:R-:W-:Y:S01]  /*2f70*/  FFMA.FTZ R147, R108, R144, -R147 ;  /* 0x000000906c937223 */ /* 0x000fe20000010893 */
[----:B------:R-:W-:Y:S01]  /*2f80*/  FMUL.FTZ R140, R110, R145 ;  /* 0x000000916e8c7220 */ /* 0x000fe20000410000 */
[----:B------:R-:W2:Y:S01]  /*2f90*/  SHFL.UP PT, R28, R136, 0x8, RZ ;  /* 0x05000000881c7989 */ /* 0x000ea200000e00ff */
[----:B------:R-:W-:Y:S01]  /*2fa0*/  FADD.FTZ R143, R118, R143 ;  /* 0x0000008f768f7221 */ /* 0x000fe20000010000 */
[----:B------:R-:W-:Y:S01]  /*2fb0*/  FADD.FTZ R147, R120, R147 ;  /* 0x0000009378937221 */ /* 0x000fe20000010000 */
[C---:B------:R-:W-:Y:S01]  /*2fc0*/  FMUL.FTZ R142, R110.reuse, R141 ;  /* 0x0000008d6e8e7220 */ /* 0x040fe20000410000 */
[----:B------:R-:W3:Y:S01]  /*2fd0*/  SHFL.UP PT, R2, R139, 0x8, RZ ;  /* 0x050000008b027989 */ /* 0x000ee200000e00ff */
[C---:B------:R-:W-:Y:S01]  /*2fe0*/  FMUL.FTZ R146, R110.reuse, R143 ;  /* 0x0000008f6e927220 */ /* 0x040fe20000410000 */
[C---:B------:R-:W-:Y:S01]  /*2ff0*/  FFMA.FTZ R140, R109.reuse, R141, R140 ;  /* 0x0000008d6d8c7223 */ /* 0x040fe2000001008c */
[----:B------:R-:W-:Y:S01]  /*3000*/  FMUL.FTZ R144, R110, R147 ;  /* 0x000000936e907220 */ /* 0x000fe20000410000 */
[C---:B------:R-:W-:Y:S01]  /*3010*/  FFMA.FTZ R142, R109.reuse, R145, -R142 ;  /* 0x000000916d8e7223 */ /* 0x040fe2000001088e */
[----:B------:R-:W-:Y:S01]  /*3020*/  FFMA.FTZ R146, R109, R147, -R146 ;  /* 0x000000936d927223 */ /* 0x000fe20000010892 */
[----:B------:R-:W-:Y:S01]  /*3030*/  ISETP.GE.AND P1, PT, R69, 0x8, PT ;  /* 0x000000084500780c */ /* 0x000fe20003f26270 */
[C---:B------:R-:W-:Y:S01]  /*3040*/  FMUL.FTZ R31, R122.reuse, R140 ;  /* 0x0000008c7a1f7220 */ /* 0x040fe20000410000 */
[----:B------:R-:W-:Y:S01]  /*3050*/  FFMA.FTZ R143, R109, R143, R144 ;  /* 0x0000008f6d8f7223 */ /* 0x000fe20000010090 */
[-C--:B------:R-:W-:Y:S01]  /*3060*/  FMUL.FTZ R144, R122, R142.reuse ;  /* 0x0000008e7a907220 */ /* 0x080fe20000410000 */
[----:B------:R-:W-:Y:S01]  /*3070*/  FADD.FTZ R146, R131, R146 ;  /* 0x0000009283927221 */ /* 0x000fe20000010000 */
[----:B------:R-:W-:Y:S01]  /*3080*/  FFMA.FTZ R142, R123, R142, -R31 ;  /* 0x0000008e7b8e7223 */ /* 0x000fe2000001081f */
[----:B------:R-:W-:Y:S01]  /*3090*/  FADD.FTZ R143, R130, R143 ;  /* 0x0000008f828f7221 */ /* 0x000fe20000010000 */
[----:B0-----:R-:W-:Y:S01]  /*30a0*/  FMUL.FTZ R31, R139, R30 ;  /* 0x0000001e8b1f7220 */ /* 0x001fe20000410000 */
[C---:B------:R-:W-:Y:S01]  /*30b0*/  FFMA.FTZ R144, R123.reuse, R140, R144 ;  /* 0x0000008c7b907223 */ /* 0x040fe20000010090 */
[C---:B------:R-:W-:Y:S01]  /*30c0*/  FMUL.FTZ R140, R122.reuse, R146 ;  /* 0x000000927a8c7220 */ /* 0x040fe20000410000 */
[----:B------:R-:W-:Y:S01]  /*30d0*/  FMUL.FTZ R111, R122, R143 ;  /* 0x0000008f7a6f7220 */ /* 0x000fe20000410000 */
[C---:B------:R-:W-:Y:S01]  /*30e0*/  FMUL.FTZ R30, R136.reuse, R30 ;  /* 0x0000001e881e7220 */ /* 0x040fe20000410000 */
[C---:B-1----:R-:W-:Y:S01]  /*30f0*/  FFMA.FTZ R141, R136.reuse, R29, R31 ;  /* 0x0000001d888d7223 */ /* 0x042fe2000001001f */
[C---:B------:R-:W-:Y:S01]  /*3100*/  FFMA.FTZ R140, R123.reuse, R143, R140 ;  /* 0x0000008f7b8c7223 */ /* 0x040fe2000001008c */
[----:B--2---:R-:W-:Y:S01]  /*3110*/  FMUL.FTZ R31, R136, R28 ;  /* 0x0000001c881f7220 */ /* 0x004fe20000410000 */
[----:B------:R-:W-:Y:S01]  /*3120*/  FFMA.FTZ R143, R123, R146, -R111 ;  /* 0x000000927b8f7223 */ /* 0x000fe2000001086f */
        /* <DEDUP_REMOVED lines=12> */
[CC--:B------:R-:W-:Y:S01]  /*31f0*/  FMUL.FTZ R141, R126.reuse, R143.reuse ;  /* 0x0000008f7e8d7220 */ /* 0x0c0fe20000410000 */
[C---:B------:R-:W-:Y:S01]  /*3200*/  FFMA.FTZ R143, R129.reuse, R143, -R146 ;  /* 0x0000008f818f7223 */ /* 0x040fe20000010892 */
[----:B------:R-:W-:Y:S01]  /*3210*/  FMUL.FTZ R111, R126, R144 ;  /* 0x000000907e6f7220 */ /* 0x000fe20000410000 */
[----:B------:R-:W2:Y:S01]  /*3220*/  SHFL.UP PT, R29, R136, 0x10, RZ ;  /* 0x06000000881d7989 */ /* 0x000ea200000e00ff */
[C---:B------:R-:W-:Y:S01]  /*3230*/  FFMA.FTZ R141, R129.reuse, R140, R141 ;  /* 0x0000008c818d7223 */ /* 0x040fe2000001008d */
[C---:B------:R-:W-:Y:S01]  /*3240*/  FFMA.FTZ R2, R129.reuse, R144, R2 ;  /* 0x0000009081027223 */ /* 0x040fe20000010002 */
[----:B------:R-:W-:Y:S01]  /*3250*/  FADD.FTZ R144, R128, R143 ;  /* 0x0000008f80907221 */ /* 0x000fe20000010000 */
[----:B------:R-:W3:Y:S01]  /*3260*/  SHFL.UP PT, R28, R139, 0x10, RZ ;  /* 0x060000008b1c7989 */ /* 0x000ee200000e00ff */
[----:B------:R-:W-:Y:S01]  /*3270*/  FFMA.FTZ R142, R129, R142, -R111 ;  /* 0x0000008e818e7223 */ /* 0x000fe2000001086f */
[----:B------:R-:W-:Y:S01]  /*3280*/  FADD.FTZ R140, R124, R141 ;  /* 0x0000008d7c8c7221 */ /* 0x000fe20000010000 */
[C---:B------:R-:W-:Y:S01]  /*3290*/  FMUL.FTZ R111, R125.reuse, R2 ;  /* 0x000000027d6f7220 */ /* 0x040fe20000410000 */
[----:B------:R-:W-:Y:S01]  /*32a0*/  FMUL.FTZ R141, R125, R144 ;  /* 0x000000907d8d7220 */ /* 0x000fe20000410000 */
[----:B------:R-:W-:Y:S01]  /*32b0*/  ISETP.GE.AND P1, PT, R69, 0x10, PT ;  /* 0x000000104500780c */ /* 0x000fe20003f26270 */
[C---:B------:R-:W-:Y:S01]  /*32c0*/  FMUL.FTZ R143, R125.reuse, R140 ;  /* 0x0000008c7d8f7220 */ /* 0x040fe20000410000 */
[-C--:B------:R-:W-:Y:S01]  /*32d0*/  FMUL.FTZ R146, R125, R142.reuse ;  /* 0x0000008e7d927220 */ /* 0x080fe20000410000 */
[C---:B------:R-:W-:Y:S01]  /*32e0*/  FFMA.FTZ R111, R127.reuse, R142, -R111 ;  /* 0x0000008e7f6f7223 */ /* 0x040fe2000001086f */
[C---:B------:R-:W-:Y:S01]  /*32f0*/  FFMA.FTZ R142, R127.reuse, R140, R141 ;  /* 0x0000008c7f8e7223 */ /* 0x040fe2000001008d */
[C---:B------:R-:W-:Y:S01]  /*3300*/  FFMA.FTZ R144, R127.reuse, R144, -R143 ;  /* 0x000000907f907223 */ /* 0x040fe2000001088f */
[----:B------:R-:W-:Y:S01]  /*3310*/  FFMA.FTZ R2, R127, R2, R146 ;  /* 0x000000027f027223 */ /* 0x000fe20000010092 */
[-C--:B0-----:R-:W-:Y:S01]  /*3320*/  FMUL.FTZ R140, R136, R31.reuse ;  /* 0x0000001f888c7220 */ /* 0x081fe20000410000 */
[----:B------:R-:W-:-:S03]  /*3330*/  FMUL.FTZ R143, R139, R31 ;  /* 0x0000001f8b8f7220 */ /* 0x000fc60000410000 */
[CC--:B-1----:R-:W-:Y:S01]  /*3340*/  FFMA.FTZ R141, R139.reuse, R30.reuse, -R140 ;  /* 0x0000001e8b8d7223 */ /* 0x0c2fe2000001088c */
[C---:B------:R-:W-:Y:S01]  /*3350*/  FFMA.FTZ R143, R136.reuse, R30, R143 ;  /* 0x0000001e888f7223 */ /* 0x040fe2000001008f */
[----:B------:R-:W0:Y:S01]  /*3360*/  SHFL.DOWN PT, R148, R2, 0x1, 0x1f ;  /* 0x08201f0002947f89 */ /* 0x000e2200000e0000 */
        /* <DEDUP_REMOVED lines=8> */
[----:B------:R-:W1:Y:S01]  /*33f0*/  SHFL.UP PT, R138, R138, 0x1, RZ ;  /* 0x042000008a8a7989 */ /* 0x000e6200000e00ff */
[----:B------:R-:W-:-:S02]  /*3400*/  CS2R R30, SRZ ;  /* 0x00000000001e7805 */ /* 0x000fc4000001ff00 */
[----:B------:R-:W-:Y:S01]  /*3410*/  MOV R29, RZ ;  /* 0x000000ff001d7202 */ /* 0x000fe20000000f00 */
[----:B------:R-:W2:Y:S04]  /*3420*/  SHFL.UP PT, R139, R139, 0x1, RZ ;  /* 0x042000008b8b7989 */ /* 0x000ea800000e00ff */
[----:B------:R-:W3:Y:S04]  /*3430*/  SHFL.UP PT, R136, R136, 0x1, RZ ;  /* 0x0420000088887989 */ /* 0x000ee800000e00ff */
[----:B------:R-:W0:Y:S04]  /*3440*/  SHFL.UP PT, R132, R132, 0x1, RZ ;  /* 0x0420000084847989 */ /* 0x000e2800000e00ff */
[----:B----4-:R4:W0:Y:S04]  /*3450*/  SHFL.IDX PT, R140, R48, RZ, 0x1f ;  /* 0x00001fff308c7589 */ /* 0x01082800000e0000 */
[----:B------:R5:W0:Y:S01]  /*3460*/  SHFL.IDX PT, R141, R49, RZ, 0x1f ;  /* 0x00001fff318d7589 */ /* 0x000a2200000e0000 */
[----:B----4-:R-:W-:Y:S01]  /*3470*/  FADD.FTZ R48, R119, R144 ;  /* 0x0000009077307221 */ /* 0x010fe20000010000 */
[----:B-----5:R-:W-:-:S04]  /*3480*/  FADD.FTZ R49, R121, R142 ;  /* 0x0000008e79317221 */ /* 0x020fc80000010000 */
[----:B------:R4:W0:Y:S04]  /*3490*/  SHFL.DOWN PT, R146, R48, 0x1, 0x1f ;  /* 0x08201f0030927f89 */ /* 0x00082800000e0000 */
        /* <DEDUP_REMOVED lines=10> */
[----:B----4-:R-:W-:Y:S01]  /*3540*/  FFMA.FTZ R111, R148, R111, R142 ;  /* 0x0000006f946f7223 */ /* 0x010fe2000001008e */
[----:B------:R-:W-:Y:S01]  /*3550*/  FADD.FTZ R49, R49, R144 ;  /* 0x0000009031317221 */ /* 0x000fe20000010000 */
[----:B------:R-:W-:-:S07]  /*3560*/  FADD.FTZ R48, R48, R145 ;  /* 0x0000009130307221 */ /* 0x000fce0000010000 */
.L_x_16379:
[----:B------:R-:W-:Y:S05]  /*3570*/  BSYNC.RECONVERGENT B0 ;  /* 0x0000000000007941 */ /* 0x000fea0003800200 */
.L_x_16378:
        /* <DEDUP_REMOVED lines=14> */
[----:B----4-:R-:W-:Y:S01]  /*3660*/  FFMA.FTZ R111, R111, R148, R142 ;  /* 0x000000946f6f7223 */ /* 0x010fe2000001008e */
[----:B------:R-:W-:Y:S01]  /*3670*/  FADD.FTZ R49, R49, R144 ;  /* 0x0000009031317221 */ /* 0x000fe20000010000 */
[----:B------:R-:W-:-:S07]  /*3680*/  FADD.FTZ R48, R48, R145 ;  /* 0x0000009130307221 */ /* 0x000fce0000010000 */
.L_x_16381:
[----:B------:R-:W-:Y:S05]  /*3690*/  BSYNC.RECONVERGENT B0 ;  /* 0x0000000000007941 */ /* 0x000fea0003800200 */
.L_x_16380:
        /* <DEDUP_REMOVED lines=13> */
[----:B----4-:R-:W-:Y:S01]  /*3770*/  FFMA.FTZ R111, R111, R148, R142 ;  /* 0x000000946f6f7223 */ /* 0x010fe2000001008e */
[----:B------:R-:W-:Y:S01]  /*3780*/  FADD.FTZ R49, R49, R144 ;  /* 0x0000009031317221 */ /* 0x000fe20000010000 */
[----:B------:R-:W-:-:S07]  /*3790*/  FADD.FTZ R48, R48, R145 ;  /* 0x0000009130307221 */ /* 0x000fce0000010000 */
.L_x_16383:
[----:B------:R-:W-:Y:S05]  /*37a0*/  BSYNC.RECONVERGENT B0 ;  /* 0x0000000000007941 */ /* 0x000fea0003800200 */
.L_x_16382:
        /* <DEDUP_REMOVED lines=13> */
[----:B---34-:R-:W-:Y:S01]  /*3880*/  FFMA.FTZ R111, R111, R148, R142 ;  /* 0x000000946f6f7223 */ /* 0x018fe2000001008e */
[----:B------:R-:W-:Y:S01]  /*3890*/  FADD.FTZ R49, R49, R144 ;  /* 0x0000009031317221 */ /* 0x000fe20000010000 */
[----:B------:R-:W-:-:S07]  /*38a0*/  FADD.FTZ R48, R48, R145 ;  /* 0x0000009130307221 */ /* 0x000fce0000010000 */
.L_x_16385:
[----:B------:R-:W-:Y:S05]  /*38b0*/  BSYNC.RECONVERGENT B0 ;  /* 0x0000000000007941 */ /* 0x000fea0003800200 */
.L_x_16384:
        /* <DEDUP_REMOVED lines=16> */
.L_x_16387:
[----:B------:R-:W-:Y:S05]  /*39c0*/  BSYNC.RECONVERGENT B0 ;  /* 0x0000000000007941 */ /* 0x000fea0003800200 */
.L_x_16386:
[----:B0-----:R-:W-:Y:S01]  /*39d0*/  SHFL.DOWN PT, R146, R111, 0x1, 0x1f ;  /* 0x08201f006f927f89 */ /* 0x001fe200000e0000 */
[C---:B------:R-:W-:Y:S01]  /*39e0*/  ISETP.NE.AND P1, PT, R56.reuse, 0x1f, PT ;  /* 0x0000001f3800780c */ /* 0x040fe20003f25270 */
[----:B------:R-:W-:Y:S01]  /*39f0*/  BSSY.RECONVERGENT B0, `(.L_x_16388) ;  /* 0x0000145000007945 */ /* 0x000fe20003800200 */
[----:B------:R-:W-:Y:S01]  /*3a00*/  ISETP.NE.AND P2, PT, R56, RZ, PT ;  /* 0x000000ff3800720c */ /* 0x000fe20003f45270 */
[----:B------:R-:W0:Y:S01]  /*3a10*/  SHFL.IDX PT, R143, R31, RZ, 0x1f ;  /* 0x00001fff1f8f7589 */ /* 0x000e2200000e0000 */
[----:B------:R-:W-:-:S03]  /*3a20*/  ISETP.GT.AND P3, PT, R69, 0xf, PT ;  /* 0x0000000f4500780c */ /* 0x000fc60003f64270 */
[----:B------:R-:W5:Y:S04]  /*3a30*/  SHFL.DOWN PT, R144, R2, 0x1, 0x1f ;  /* 0x08201f0002907f89 */ /* 0x000f6800000e0000 */
[----:B-1----:R-:W1:Y:S04]  /*3a40*/  SHFL.IDX PT, R142, R30, RZ, 0x1f ;  /* 0x00001fff1e8e7589 */ /* 0x002e6800000e0000 */
[----:B------:R-:W1:Y:S04]  /*3a50*/  SHFL.DOWN PT, R148, R49, 0x1, 0x1f ;  /* 0x08201f0031947f89 */ /* 0x000e6800000e0000 */
[----:B------:R-:W1:Y:S04]  /*3a60*/  SHFL.DOWN PT, R150, R48, 0x1, 0x1f ;  /* 0x08201f0030967f89 */ /* 0x000e6800000e0000 */
[----:B--234-:R-:W2:Y:S01]  /*3a70*/  SHFL.IDX PT, R111, R111, RZ, 0x1f ;  /* 0x00001fff6f6f7589 */ /* 0x01cea200000e0000 */
[----:B0-----:R-:W-:-:S03]  /*3a80*/  @P1 FMUL.FTZ R145, R146, R143 ;  /* 0x0000008f92911220 */ /* 0x001fc60000410000 */
[----:B------:R-:W0:Y:S01]  /*3a90*/  SHFL.IDX PT, R2, R2, RZ, 0x1f ;  /* 0x00001fff02027589 */ /* 0x000e2200000e0000 */
[----:B-----5:R-:W-:-:S03]  /*3aa0*/  @P1 FMUL.FTZ R147, R144, R143 ;  /* 0x0000008f90931220 */ /* 0x020fc60000410000 */
[----:B------:R-:W3:Y:S01]  /*3ab0*/  SHFL.IDX PT, R49, R49, RZ, 0x1f ;  /* 0x00001fff31317589 */ /* 0x000ee200000e0000 */
[-C--:B-1----:R-:W-:Y:S01]  /*3ac0*/  @P1 FFMA.FTZ R145, R144, R142.reuse, -R145 ;  /* 0x0000008e90911223 */ /* 0x082fe20000010891 */
[----:B------:R-:W-:Y:S02]  /*3ad0*/  @P1 FFMA.FTZ R147, R146, R142, R147 ;  /* 0x0000008e92931223 */ /* 0x000fe40000010093 */
[----:B------:R-:W1:Y:S01]  /*3ae0*/  SHFL.IDX PT, R48, R48, RZ, 0x1f ;  /* 0x00001fff30307589 */ /* 0x000e6200000e0000 */
[----:B------:R-:W-:Y:S01]  /*3af0*/  @P1 FADD.FTZ R142, R148, R145 ;  /* 0x00000091948e1221 */ /* 0x000fe20000010000 */
[----:B------:R-:W-:-:S03]  /*3b00*/  @P1 FADD.FTZ R143, R150, R147 ;  /* 0x00000093968f1221 */ /* 0x000fc60000010000 */
[CC--:B------:R-:W-:Y:S01]  /*3b10*/  FMUL.FTZ R144, R142.reuse, R35.reuse ;  /* 0x000000238e907220 */ /* 0x0c0fe20000410000 */
[----:B------:R-:W-:Y:S01]  /*3b20*/  ISETP.GT.AND P1, PT, R69, 0x1e, PT ;  /* 0x0000001e4500780c */ /* 0x000fe20003f24270 */
[C---:B------:R-:W-:Y:S02]  /*3b30*/  FMUL.FTZ R35, R143.reuse, R35 ;  /* 0x000000238f237220 */ /* 0x040fe40000410000 */
[-C--:B------:R-:W-:Y:S02]  /*3b40*/  FFMA.FTZ R144, R143, R34.reuse, -R144 ;  /* 0x000000228f907223 */ /* 0x080fe40000010890 */
[----:B------:R-:W-:Y:S02]  /*3b50*/  FFMA.FTZ R35, R142, R34, R35 ;  /* 0x000000228e237223 */ /* 0x000fe40000010023 */
[----:B------:R-:W-:Y:S02]  /*3b60*/  FADD.FTZ R113, R113, R144 ;  /* 0x0000009071717221 */ /* 0x000fe40000010000 */
[----:B------:R-:W-:-:S02]  /*3b70*/  FADD.FTZ R112, R112, R35 ;  /* 0x0000002370707221 */ /* 0x000fc40000010000 */
[CC--:B------:R-:W-:Y:S02]  /*3b80*/  FMUL.FTZ R35, R99.reuse, R113.reuse ;  /* 0x0000007163237220 */ /* 0x0c0fe40000410000 */
        /* <DEDUP_REMOVED lines=34> */
[C---:B------:R-:W-:Y:S01]  /*3db0*/  FMUL.FTZ R34, R125.reuse, R32 ;  /* 0x000000207d227220 */ /* 0x040fe20000410000 */
        /* <DEDUP_REMOVED lines=15> */
[CC--:B------:R-:W-:Y:S01]  /*3eb0*/  FMUL.FTZ R35, R126.reuse, R143.reuse ;  /* 0x0000008f7e237220 */ /* 0x0c0fe20000410000 */
[-C--:B------:R-:W-:Y:S01]  /*3ec0*/  FMUL.FTZ R138, R126, R134.reuse ;  /* 0x000000867e8a7220 */ /* 0x080fe20000410000 */
[C---:B------:R-:W-:Y:S01]  /*3ed0*/  FFMA.FTZ R141, R129.reuse, R134, -R140 ;  /* 0x00000086818d7223 */ /* 0x040fe2000001088c */
[----:B------:R-:W-:Y:S01]  /*3ee0*/  FFMA.FTZ R33, R129, R143, -R34 ;  /* 0x0000008f81217223 */ /* 0x000fe20000010822 */
[----:B------:R-:W-:Y:S01]  /*3ef0*/  ISETP.GT.AND P2, PT, R69, 0x1d, PT ;  /* 0x0000001d4500780c */ /* 0x000fe20003f44270 */
        /* <DEDUP_REMOVED lines=15> */
[----:B------:R-:W-:Y:S01]  /*3ff0*/  FADD.FTZ R121, R121, R126 ;  /* 0x0000007e79797221 */ /* 0x000fe20000010000 */
[----:B------:R-:W-:Y:S01]  /*4000*/  FFMA.FTZ R34, R0, R32, RZ ;  /* 0x0000002000227223 */ /* 0x000fe200000100ff */
[----:B------:R-:W-:Y:S01]  /*4010*/  FADD.FTZ R125, -R96, R32 ;  /* 0x00000020607d7221 */ /* 0x000fe20000010100 */
[----:B------:R-:W-:Y:S01]  /*4020*/  FADD.FTZ R138, R93, R138 ;  /* 0x0000008a5d8a7221 */ /* 0x000fe20000010000 */
[C---:B------:R-:W-:Y:S01]  /*4030*/  FMUL.FTZ R32, R110.reuse, R122 ;  /* 0x0000007a6e207220 */ /* 0x040fe20000410000 */
[----:B------:R-:W-:Y:S01]  /*4040*/  FADD.FTZ R119, R119, R140 ;  /* 0x0000008c77777221 */ /* 0x000fe20000010000 */
[----:B------:R-:W-:Y:S01]  /*4050*/  FMUL.FTZ R127, R121, R72 ;  /* 0x00000048797f7220 */ /* 0x000fe20000410000 */
[----:B------:R-:W-:Y:S01]  /*4060*/  FFMA.FTZ R139, R81, R143, R34 ;  /* 0x0000008f518b7223 */ /* 0x000fe20000010022 */
[-C--:B------:R-:W-:Y:S01]  /*4070*/  FFMA.FTZ R35, R109, R138.reuse, -R32 ;  /* 0x0000008a6d237223 */ /* 0x080fe20000010820 */
[----:B------:R-:W-:Y:S01]  /*4080*/  FMUL.FTZ R34, R110, R138 ;  /* 0x0000008a6e227220 */ /* 0x000fe20000410000 */
[----:B------:R-:W-:Y:S01]  /*4090*/  FMUL.FTZ R32, R119, R72 ;  /* 0x0000004877207220 */ /* 0x000fe20000410000 */
[-C--:B------:R-:W-:Y:S01]  /*40a0*/  FMUL.FTZ R110, R124, R74.reuse ;  /* 0x0000004a7c6e7220 */ /* 0x080fe20000410000 */
[----:B------:R-:W-:Y:S01]  /*40b0*/  FMUL.FTZ R140, R132, R127 ;  /* 0x0000007f848c7220 */ /* 0x000fe20000410000 */
[----:B------:R-:W-:Y:S01]  /*40c0*/  FMUL.FTZ R141, R128, R74 ;  /* 0x0000004a808d7220 */ /* 0x000fe20000410000 */
[----:B------:R-:W-:Y:S01]  /*40d0*/  FMUL.FTZ R126, R132, R32 ;  /* 0x00000020847e7220 */ /* 0x000fe20000410000 */
[----:B------:R-:W-:Y:S01]  /*40e0*/  FADD.FTZ R123, -R95, R143 ;  /* 0x0000008f5f7b7221 */ /* 0x000fe20000010100 */
[C---:B------:R-:W-:Y:S01]  /*40f0*/  FMUL.FTZ R142, R136.reuse, R110 ;  /* 0x0000006e888e7220 */ /* 0x040fe20000410000 */
[C---:B------:R-:W-:Y:S01]  /*4100*/  FFMA.FTZ R140, R125.reuse, R32, -R140 ;  /* 0x000000207d8c7223 */ /* 0x040fe2000001088c */
[----:B------:R-:W-:Y:S01]  /*4110*/  FMUL.FTZ R32, R136, R141 ;  /* 0x0000008d88207220 */ /* 0x000fe20000410000 */
[----:B------:R-:W-:Y:S01]  /*4120*/  FFMA.FTZ R126, R125, R127, R126 ;  /* 0x0000007f7d7e7223 */ /* 0x000fe2000001007e */
[----:B------:R-:W-:Y:S01]  /*4130*/  FFMA.FTZ R143, R123, R141, -R142 ;  /* 0x0000008d7b8f7223 */ /* 0x000fe2000001088e */
[----:B------:R-:W-:Y:S01]  /*4140*/  FFMA.FTZ R142, R82, R33, R139 ;  /* 0x00000021528e7223 */ /* 0x000fe2000001008b */
[----:B------:R-:W-:Y:S01]  /*4150*/  FFMA.FTZ R34, R109, R122, R34 ;  /* 0x0000007a6d227223 */ /* 0x000fe20000010022 */
[----:B------:R-:W-:Y:S01]  /*4160*/  FFMA.FTZ R139, R123, R110, R32 ;  /* 0x0000006e7b8b7223 */ /* 0x000fe20000010020 */
[-C--:B------:R-:W-:Y:S01]  /*4170*/  FMUL.FTZ R109, R133, R73.reuse ;  /* 0x00000049856d7220 */ /* 0x080fe20000410000 */
[----:B------:R-:W-:Y:S01]  /*4180*/  FADD.FTZ R32, RZ, R126 ;  /* 0x0000007eff207221 */ /* 0x000fe20000010000 */
[----:B------:R-:W-:Y:S01]  /*4190*/  FADD.FTZ R126, -R94, R33 ;  /* 0x000000215e7e7221 */ /* 0x000fe20000010100 */
[----:B------:R-:W-:Y:S01]  /*41a0*/  FMUL.FTZ R33, R134, R73 ;  /* 0x0000004986217220 */ /* 0x000fe20000410000 */
[C---:B------:R-:W-:Y:S01]  /*41b0*/  FMUL.FTZ R145, R129.reuse, R109 ;  /* 0x0000006d81917220 */ /* 0x040fe20000410000 */
[----:B------:R-:W-:Y:S01]  /*41c0*/  FADD.FTZ R141, R32, R139 ;  /* 0x0000008b208d7221 */ /* 0x000fe20000010000 */
[----:B------:R-:W-:Y:S01]  /*41d0*/  FADD.FTZ R147, R92, R35 ;  /* 0x000000235c937221 */ /* 0x000fe20000010000 */
[----:B------:R-:W-:Y:S01]  /*41e0*/  FADD.FTZ R139, RZ, R34 ;  /* 0x00000022ff8b7221 */ /* 0x000fe20000010000 */
[-C--:B------:R-:W-:Y:S01]  /*41f0*/  FFMA.FTZ R145, R126, R33.reuse, -R145 ;  /* 0x000000217e917223 */ /* 0x080fe20000010891 */
[----:B------:R-:W-:Y:S01]  /*4200*/  FMUL.FTZ R35, R129, R33 ;  /* 0x0000002181237220 */ /* 0x000fe20000410000 */
[----:B------:R-:W-:Y:S01]  /*4210*/  FADD.FTZ R140, RZ, R140 ;  /* 0x0000008cff8c7221 */ /* 0x000fe20000010000 */
[C---:B------:R-:W-:Y:S01]  /*4220*/  FMUL.FTZ R33, R107.reuse, R139 ;  /* 0x0000008b6b217220 */ /* 0x040fe20000410000 */
[-C--:B------:R-:W-:Y:S01]  /*4230*/  FMUL.FTZ R34, R107, R147.reuse ;  /* 0x000000936b227220 */ /* 0x080fe20000410000 */
[----:B------:R-:W-:Y:S01]  /*4240*/  FMUL.FTZ R107, R130, R76 ;  /* 0x0000004c826b7220 */ /* 0x000fe20000410000 */
[----:B------:R-:W-:Y:S01]  /*4250*/  FADD.FTZ R140, R140, R143 ;  /* 0x0000008f8c8c7221 */ /* 0x000fe20000010000 */
[C---:B------:R-:W-:Y:S01]  /*4260*/  FFMA.FTZ R32, R108.reuse, R147, -R33 ;  /* 0x000000936c207223 */ /* 0x040fe20000010821 */
[----:B------:R-:W-:Y:S01]  /*4270*/  FFMA.FTZ R34, R108, R139, R34 ;  /* 0x0000008b6c227223 */ /* 0x000fe20000010022 */
[----:B------:R-:W-:Y:S01]  /*4280*/  FFMA.FTZ R144, R126, R109, R35 ;  /* 0x0000006d7e907223 */ /* 0x000fe20000010023 */
[----:B------:R-:W-:Y:S01]  /*4290*/  FFMA.FTZ R33, R83, R138, R142 ;  /* 0x0000008a53217223 */ /* 0x000fe2000001008e */
[----:B------:R-:W-:Y:S01]  /*42a0*/  FADD.FTZ R138, -R93, R138 ;  /* 0x0000008a5d8a7221 */ /* 0x000fe20000010100 */
[----:B------:R-:W-:Y:S01]  /*42b0*/  FMUL.FTZ R35, R131, R76 ;  /* 0x0000004c83237220 */ /* 0x000fe20000410000 */
[----:B------:R-:W-:Y:S01]  /*42c0*/  FMUL.FTZ R143, R122, R107 ;  /* 0x0000006b7a8f7220 */ /* 0x000fe20000410000 */
[----:B------:R-:W-:Y:S01]  /*42d0*/  FMUL.FTZ R108, R118, R75 ;  /* 0x0000004b766c7220 */ /* 0x000fe20000410000 */
[----:B------:R-:W-:Y:S01]  /*42e0*/  FADD.FTZ R145, R140, R145 ;  /* 0x000000918c917221 */ /* 0x000fe20000010000 */
[----:B------:R-:W-:Y:S01]  /*42f0*/  FADD.FTZ R140, RZ, R34 ;  /* 0x00000022ff8c7221 */ /* 0x000fe20000010000 */
[----:B------:R-:W-:Y:S01]  /*4300*/  FADD.FTZ R144, R141, R144 ;  /* 0x000000908d907221 */ /* 0x000fe20000010000 */
[----:B------:R-:W-:Y:S01]  /*4310*/  FADD.FTZ R152, R91, R32 ;  /* 0x000000205b987221 */ /* 0x000fe20000010000 */
[----:B------:R-:W-:Y:S01]  /*4320*/  FADD.FTZ R141, -R92, R147 ;  /* 0x000000935c8d7221 */ /* 0x000fe20000010100 */
[----:B------:R-:W-:Y:S01]  /*4330*/  FFMA.FTZ R142, R138, R35, -R143 ;  /* 0x000000238a8e7223 */ /* 0x000fe2000001088f */
[----:B------:R-:W-:Y:S01]  /*4340*/  FMUL.FTZ R150, R139, R108 ;  /* 0x0000006c8b967220 */ /* 0x000fe20000410000 */
[----:B------:R-:W-:Y:S01]  /*4350*/  FFMA.FTZ R146, R84, R147, R33 ;  /* 0x0000009354927223 */ /* 0x000fe20000010021 */
[----:B------:R-:W-:Y:S01]  /*4360*/  FMUL.FTZ R35, R122, R35 ;  /* 0x000000237a237220 */ /* 0x000fe20000410000 */
[C---:B------:R-:W-:Y:S01]  /*4370*/  FMUL.FTZ R33, R105.reuse, R140 ;  /* 0x0000008c69217220 */ /* 0x040fe20000410000 */
[----:B------:R-:W-:Y:S01]  /*4380*/  FMUL.FTZ R105, R105, R152 ;  /* 0x0000009869697220 */ /* 0x000fe20000410000 */
[-C--:B------:R-:W-:Y:S01]  /*4390*/  FFMA.FTZ R147, R141, R148.reuse, -R150 ;  /* 0x000000948d937223 */ /* 0x080fe20000010896 */
[----:B------:R-:W-:Y:S01]  /*43a0*/  FFMA.FTZ R35, R138, R107, R35 ;  /* 0x0000006b8a237223 */ /* 0x000fe20000010023 */
[----:B------:R-:W-:Y:S01]  /*43b0*/  FMUL.FTZ R148, R139, R148 ;  /* 0x000000948b947220 */ /* 0x000fe20000410000 */
[----:B------:R-:W-:Y:S01]  /*43c0*/  FADD.FTZ R142, R145, R142 ;  /* 0x0000008e918e7221 */ /* 0x000fe20000010000 */
[----:B------:R-:W-:Y:S01]  /*43d0*/  FFMA.FTZ R143, R106, R140, R105 ;  /* 0x0000008c6a8f7223 */ /* 0x000fe20000010069 */
[----:B------:R-:W-:Y:S01]  /*43e0*/  FMUL.FTZ R105, R117, R78 ;  /* 0x0000004e75697220 */ /* 0x000fe20000410000 */
[----:B------:R-:W-:Y:S01]  /*43f0*/  FADD.FTZ R35, R144, R35 ;  /* 0x0000002390237221 */ /* 0x000fe20000010000 */
[----:B------:R-:W-:Y:S01]  /*4400*/  FFMA.FTZ R148, R141, R108, R148 ;  /* 0x0000006c8d947223 */ /* 0x000fe20000010094 */
[----:B------:R-:W-:Y:S01]  /*4410*/  FFMA.FTZ R32, R0, -R132, RZ ;  /* 0x8000008400207223 */ /* 0x000fe200000100ff */
[----:B------:R-:W-:Y:S01]  /*4420*/  FFMA.FTZ R33, R106, R152, -R33 ;  /* 0x000000986a217223 */ /* 0x000fe20000010821 */
[----:B------:R-:W-:Y:S01]  /*4430*/  FADD.FTZ R142, R142, R147 ;  /* 0x000000938e8e7221 */ /* 0x000fe20000010000 */
[----:B------:R-:W-:Y:S01]  /*4440*/  FADD.FTZ R106, -R91, R152 ;  /* 0x000000985b6a7221 */ /* 0x000fe20000010100 */
[----:B------:R-:W-:Y:S01]  /*4450*/  FMUL.FTZ R147, R115, R78 ;  /* 0x0000004e73937220 */ /* 0x000fe20000410000 */
[----:B------:R-:W-:Y:S01]  /*4460*/  FMUL.FTZ R149, R140, R105 ;  /* 0x000000698c957220 */ /* 0x000fe20000410000 */
[----:B------:R-:W-:Y:S01]  /*4470*/  FADD.FTZ R148, R35, R148 ;  /* 0x0000009423947221 */ /* 0x000fe20000010000 */
[----:B------:R-:W-:Y:S01]  /*4480*/  FFMA.FTZ R35, R81, -R136, R32 ;  /* 0x8000008851237223 */ /* 0x000fe20000010020 */
[----:B------:R-:W-:Y:S01]  /*4490*/  FFMA.FTZ R145, R85, R152, R146 ;  /* 0x0000009855917223 */ /* 0x000fe20000010092 */
[----:B------:R-:W-:Y:S01]  /*44a0*/  FADD.FTZ R143, RZ, R143 ;  /* 0x0000008fff8f7221 */ /* 0x000fe20000010000 */
[----:B------:R-:W-:Y:S01]  /*44b0*/  FADD.FTZ R146, R90, R33 ;  /* 0x000000215a927221 */ /* 0x000fe20000010000 */
[-C--:B------:R-:W-:Y:S01]  /*44c0*/  FFMA.FTZ R149, R106, R147.reuse, -R149 ;  /* 0x000000936a957223 */ /* 0x080fe20000010895 */
[----:B------:R-:W-:Y:S01]  /*44d0*/  FMUL.FTZ R147, R140, R147 ;  /* 0x000000938c937220 */ /* 0x000fe20000410000 */
[----:B------:R-:W-:Y:S01]  /*44e0*/  FFMA.FTZ R34, R82, -R129, R35 ;  /* 0x8000008152227223 */ /* 0x000fe20000010023 */
[C---:B------:R-:W-:Y:S01]  /*44f0*/  FMUL.FTZ R33, R99.reuse, R143 ;  /* 0x0000008f63217220 */ /* 0x040fe20000410000 */
[----:B------:R-:W-:Y:S01]  /*4500*/  FMUL.FTZ R32, R99, R146 ;  /* 0x0000009263207220 */ /* 0x000fe20000410000 */
[----:B------:R-:W-:Y:S01]  /*4510*/  FFMA.FTZ R147, R106, R105, R147 ;  /* 0x000000696a937223 */ /* 0x000fe20000010093 */
[----:B------:R-:W-:Y:S01]  /*4520*/  FFMA.FTZ R35, R83, -R122, R34 ;  /* 0x8000007a53237223 */ /* 0x000fe20000010022 */
[----:B------:R-:W-:Y:S01]  /*4530*/  FMUL.FTZ R99, R114, R77 ;  /* 0x0000004d72637220 */ /* 0x000fe20000410000 */
[CC--:B------:R-:W-:Y:S01]  /*4540*/  FFMA.FTZ R34, R104.reuse, R146.reuse, -R33 ;  /* 0x0000009268227223 */ /* 0x0c0fe20000010821 */
[----:B------:R-:W-:Y:S01]  /*4550*/  FFMA.FTZ R104, R104, R143, R32 ;  /* 0x0000008f68687223 */ /* 0x000fe20000010020 */
[----:B------:R-:W-:Y:S01]  /*4560*/  FADD.FTZ R148, R148, R147 ;  /* 0x0000009394947221 */ /* 0x000fe20000010000 */
[----:B------:R-:W-:Y:S01]  /*4570*/  FADD.FTZ R32, R142, R149 ;  /* 0x000000958e207221 */ /* 0x000fe20000010000 */
[----:B------:R-:W-:Y:S01]  /*4580*/  FADD.FTZ R142, -R90, R146 ;  /* 0x000000925a8e7221 */ /* 0x000fe20000010100 */
[----:B------:R-:W-:Y:S01]  /*4590*/  FMUL.FTZ R33, R116, R77 ;  /* 0x0000004d74217220 */ /* 0x000fe20000410000 */
[----:B------:R-:W-:Y:S01]  /*45a0*/  FMUL.FTZ R147, R143, R99 ;  /* 0x000000638f937220 */ /* 0x000fe20000410000 */
[----:B------:R-:W-:Y:S01]  /*45b0*/  FFMA.FTZ R144, R84, -R139, R35 ;  /* 0x8000008b54907223 */ /* 0x000fe20000010023 */
[----:B------:R-:W-:Y:S01]  /*45c0*/  FFMA.FTZ R35, R86, R146, R145 ;  /* 0x0000009256237223 */ /* 0x000fe20000010091 */
[----:B------:R-:W-:Y:S01]  /*45d0*/  FADD.FTZ R145, RZ, R104 ;  /* 0x00000068ff917221 */ /* 0x000fe20000010000 */
[-C--:B------:R-:W-:Y:S01]  /*45e0*/  FFMA.FTZ R151, R142, R33.reuse, -R147 ;  /* 0x000000218e977223 */ /* 0x080fe20000010893 */
[----:B------:R-:W-:Y:S01]  /*45f0*/  FADD.FTZ R152, R89, R34 ;  /* 0x0000002259987221 */ /* 0x000fe20000010000 */
[-C--:B------:R-:W-:Y:S01]  /*4600*/  FMUL.FTZ R104, R112, R80.reuse ;  /* 0x0000005070687220 */ /* 0x080fe20000410000 */
[----:B------:R-:W-:Y:S01]  /*4610*/  FMUL.FTZ R33, R143, R33 ;  /* 0x000000218f217220 */ /* 0x000fe20000410000 */
[----:B------:R-:W-:Y:S01]  /*4620*/  FMUL.FTZ R34, R113, R80 ;  /* 0x0000005071227220 */ /* 0x000fe20000410000 */
[----:B------:R-:W-:Y:S01]  /*4630*/  FADD.FTZ R147, -R89, R152 ;  /* 0x0000009859937221 */ /* 0x000fe20000010100 */
[----:B------:R-:W-:Y:S01]  /*4640*/  FMUL.FTZ R146, R145, R104 ;  /* 0x0000006891927220 */ /* 0x000fe20000410000 */
[----:B------:R-:W-:Y:S01]  /*4650*/  FFMA.FTZ R149, R142, R99, R33 ;  /* 0x000000638e957223 */ /* 0x000fe20000010021 */
[----:B------:R-:W-:Y:S01]  /*4660*/  FFMA.FTZ R33, R85, -R140, R144 ;  /* 0x8000008c55217223 */ /* 0x000fe20000010090 */
[-C--:B------:R-:W-:Y:S01]  /*4670*/  FMUL.FTZ R144, R145, R34.reuse ;  /* 0x0000002291907220 */ /* 0x080fe20000410000 */
[C---:B------:R-:W-:Y:S01]  /*4680*/  FFMA.FTZ R150, R147.reuse, R34, -R146 ;  /* 0x0000002293967223 */ /* 0x040fe20000010892 */
        /* <DEDUP_REMOVED lines=8> */
[C---:B--2---:R-:W-:Y:S01]  /*4710*/  FMUL.FTZ R33, R111.reuse, R31 ;  /* 0x0000001f6f217220 */ /* 0x044fe20000410000 */
[----:B------:R2:W4:Y:S01]  /*4720*/  SHFL.DOWN PT, R155, R35, 0x1, 0x1f ;  /* 0x08201f00239b7f89 */ /* 0x00052200000e0000 */
[----:B------:R-:W-:Y:S01]  /*4730*/  MOV R34, R35 ;  /* 0x0000002300227202 */ /* 0x000fe20000000f00 */
[CC--:B------:R-:W-:Y:S01]  /*4740*/  FMUL.FTZ R149, R111.reuse, R29.reuse ;  /* 0x0000001d6f957220 */ /* 0x0c0fe20000410000 */
[C---:B0-----:R-:W-:Y:S01]  /*4750*/  FFMA.FTZ R144, R2.reuse, R30, -R33 ;  /* 0x0000001e02907223 */ /* 0x041fe20000010821 */
[----:B------:R0:W5:Y:S01]  /*4760*/  SHFL.DOWN PT, R152, R146, 0x1, 0x1f ;  /* 0x08201f0092987f89 */ /* 0x00016200000e0000 */
[----:B------:R-:W-:Y:S01]  /*4770*/  MOV R33, R150 ;  /* 0x0000009600217202 */ /* 0x000fe20000000f00 */
[C---:B------:R-:W-:Y:S01]  /*4780*/  FMUL.FTZ R151, R111.reuse, R30 ;  /* 0x0000001e6f977220 */ /* 0x040fe20000410000 */
[----:B------:R-:W-:Y:S01]  /*4790*/  FMUL.FTZ R111, R111, R28 ;  /* 0x0000001c6f6f7220 */ /* 0x000fe20000410000 */
[----:B------:R-:W5:Y:S01]  /*47a0*/  SHFL.DOWN PT, R153, R32, 0x1, 0x1f ;  /* 0x08201f0020997f89 */ /* 0x000f6200000e0000 */
[----:B--2---:R-:W-:Y:S01]  /*47b0*/  MOV R35, R146 ;  /* 0x0000009200237202 */ /* 0x004fe20000000f00 */
[C---:B------:R-:W-:Y:S01]  /*47c0*/  FFMA.FTZ R28, R2.reuse, R28, -R149 ;  /* 0x0000001c021c7223 */ /* 0x040fe20000010895 */
[C---:B------:R-:W-:Y:S01]  /*47d0*/  FFMA.FTZ R29, R2.reuse, R29, R111 ;  /* 0x0000001d021d7223 */ /* 0x040fe2000001006f */
[----:B------:R-:W2:Y:S01]  /*47e0*/  SHFL.DOWN PT, R148, R150, 0x1, 0x1f ;  /* 0x08201f0096947f89 */ /* 0x000ea200000e0000 */
[C---:B------:R-:W-:Y:S01]  /*47f0*/  FMUL.FTZ R111, R43.reuse, R113 ;  /* 0x000000712b6f7220 */ /* 0x040fe20000410000 */
[----:B------:R-:W-:Y:S01]  /*4800*/  FMUL.FTZ R30, R43, R112 ;  /* 0x000000702b1e7220 */ /* 0x000fe20000410000 */
[----:B------:R-:W-:-:S02]  /*4810*/  FFMA.FTZ R31, R2, R31, R151 ;  /* 0x0000001f021f7223 */ /* 0x000fc40000010097 */
[C---:B------:R-:W-:Y:S01]  /*4820*/  FFMA.FTZ R2, R42.reuse, R112, R111 ;  /* 0x000000702a027223 */ /* 0x040fe2000001006f */
[----:B0-----:R-:W-:Y:S01]  /*4830*/  FFMA.FTZ R146, R42, R113, -R30 ;  /* 0x000000712a927223 */ /* 0x001fe2000001081e */
[----:B---3--:R-:W-:Y:S01]  /*4840*/  FADD.FTZ R30, R49, R144 ;  /* 0x00000090311e7221 */ /* 0x008fe20000010000 */
[----:B-1----:R-:W-:Y:S01]  /*4850*/  FADD.FTZ R31, R48, R31 ;  /* 0x0000001f301f7221 */ /* 0x002fe20000010000 */
[----:B------:R-:W-:Y:S01]  /*4860*/  FMUL.FTZ R2, R147, R2 ;  /* 0x0000000293027220 */ /* 0x000fe20000410000 */
[C---:B------:R-:W-:Y:S01]  /*4870*/  FMUL.FTZ R111, R43.reuse, R116 ;  /* 0x000000742b6f7220 */ /* 0x040fe20000410000 */
[----:B------:R-:W-:Y:S01]  /*4880*/  FMUL.FTZ R49, R43, R114 ;  /* 0x000000722b317220 */ /* 0x000fe20000410000 */
[----:B----4-:R-:W-:Y:S01]  /*4890*/  @!P1 FADD.FTZ R34, R34, R155 ;  /* 0x0000009b22229221 */ /* 0x010fe20000010000 */
[----:B------:R-:W-:Y:S01]  /*48a0*/  FFMA.FTZ R2, R145, R146, R2 ;  /* 0x0000009291027223 */ /* 0x000fe20000010002 */
[C---:B------:R-:W-:Y:S01]  /*48b0*/  FFMA.FTZ R111, R42.reuse, R114, R111 ;  /* 0x000000722a6f7223 */ /* 0x040fe2000001006f */
[----:B------:R-:W-:Y:S01]  /*48c0*/  FFMA.FTZ R116, R42, R116, -R49 ;  /* 0x000000742a747223 */ /* 0x000fe20000010831 */
[----:B-----5:R-:W-:Y:S01]  /*48d0*/  @!P1 FADD.FTZ R35, R35, R152 ;  /* 0x0000009823239221 */ /* 0x020fe20000010000 */
[----:B------:R-:W-:Y:S01]  /*48e0*/  FFMA.FTZ R112, R11, R112, R2 ;  /* 0x000000700b707223 */ /* 0x000fe20000010002 */
[----:B------:R-:W-:Y:S01]  /*48f0*/  FMUL.FTZ R2, R43, R115 ;  /* 0x000000732b027220 */ /* 0x000fe20000410000 */
[----:B------:R-:W-:Y:S01]  /*4900*/  FMUL.FTZ R142, R142, R111 ;  /* 0x0000006f8e8e7220 */ /* 0x000fe20000410000 */
[----:B------:R-:W-:Y:S01]  /*4910*/  @!P1 FADD.FTZ R32, R153, R32 ;  /* 0x0000002099209221 */ /* 0x000fe20000010000 */
[----:B------:R-:W0:Y:S01]  /*4920*/  SHFL.DOWN PT, R150, R35, 0x2, 0x1f ;  /* 0x08401f0023967f89 */ /* 0x000e2200000e0000 */
[-C--:B------:R-:W-:Y:S01]  /*4930*/  FMUL.FTZ R49, R43, R117.reuse ;  /* 0x000000752b317220 */ /* 0x080fe20000410000 */
[----:B------:R-:W-:Y:S01]  /*4940*/  FFMA.FTZ R111, R42, R117, R2 ;  /* 0x000000752a6f7223 */ /* 0x000fe20000010002 */
[----:B--2---:R-:W-:Y:S01]  /*4950*/  @!P1 FADD.FTZ R33, R33, R148 ;  /* 0x0000009421219221 */ /* 0x004fe20000010000 */
[----:B------:R-:W1:Y:S01]  /*4960*/  SHFL.DOWN PT, R153, R34, 0x2, 0x1f ;  /* 0x08401f0022997f89 */ /* 0x000e6200000e0000 */
[----:B------:R-:W-:Y:S01]  /*4970*/  ISETP.NE.AND P1, PT, R56, RZ, PT ;  /* 0x000000ff3800720c */ /* 0x000fe20003f25270 */
[----:B------:R-:W-:Y:S01]  /*4980*/  FFMA.FTZ R115, R42, R115, -R49 ;  /* 0x000000732a737223 */ /* 0x000fe20000010831 */
[----:B------:R-:W-:Y:S01]  /*4990*/  FMUL.FTZ R111, R106, R111 ;  /* 0x0000006f6a6f7220 */ /* 0x000fe20000410000 */
[----:B------:R-:W2:Y:S01]  /*49a0*/  SHFL.DOWN PT, R149, R32, 0x2, 0x1f ;  /* 0x08401f0020957f89 */ /* 0x000ea200000e0000 */
[----:B------:R-:W-:Y:S01]  /*49b0*/  FMUL.FTZ R49, R43, R118 ;  /* 0x000000762b317220 */ /* 0x000fe20000410000 */
[----:B------:R-:W-:Y:S01]  /*49c0*/  FFMA.FTZ R143, R143, R116, R142 ;  /* 0x000000748f8f7223 */ /* 0x000fe2000001008e */
[----:B------:R-:W-:Y:S01]  /*49d0*/  FFMA.FTZ R140, R140, R115, R111 ;  /* 0x000000738c8c7223 */ /* 0x000fe2000001006f */
[----:B------:R-:W3:Y:S06]  /*49e0*/  SHFL.DOWN PT, R148, R33, 0x2, 0x1f ;  /* 0x08401f0021947f89 */ /* 0x000eec00000e0000 */
[----:B------:R4:W-:Y:S01]  /*49f0*/  @!P1 STS.128 [UR6+0x1980], R28 ;  /* 0x0019801cff009988 */ /* 0x0009e20008000c06 */
[----:B0-----:R-:W-:Y:S01]  /*4a00*/  @!P2 FADD.FTZ R35, R35, R150 ;  /* 0x000000962323a221 */ /* 0x001fe20000010000 */
[----:B-1----:R-:W-:-:S04]  /*4a10*/  @!P2 FADD.FTZ R34, R34, R153 ;  /* 0x000000992222a221 */ /* 0x002fc80000010000 */
[----:B------:R-:W0:Y:S01]  /*4a20*/  SHFL.DOWN PT, R48, R35, 0x4, 0x1f ;  /* 0x08801f0023307f89 */ /* 0x000e2200000e0000 */
[----:B--2---:R-:W-:-:S03]  /*4a30*/  @!P2 FADD.FTZ R32, R32, R149 ;  /* 0x000000952020a221 */ /* 0x004fc60000010000 */
[----:B------:R-:W1:Y:S01]  /*4a40*/  SHFL.DOWN PT, R145, R34, 0x4, 0x1f ;  /* 0x08801f0022917f89 */ /* 0x000e6200000e0000 */
[C---:B----4-:R-:W-:Y:S01]  /*4a50*/  FMUL.FTZ R31, R43.reuse, R120 ;  /* 0x000000782b1f7220 */ /* 0x050fe20000410000 */
[----:B------:R-:W-:Y:S01]  /*4a60*/  FMUL.FTZ R28, R43, R130 ;  /* 0x000000822b1c7220 */ /* 0x000fe20000410000 */
[----:B---3--:R-:W-:Y:S01]  /*4a70*/  @!P2 FADD.FTZ R33, R33, R148 ;  /* 0x000000942121a221 */ /* 0x008fe20000010000 */
[----:B------:R-:W2:Y:S01]  /*4a80*/  SHFL.DOWN PT, R113, R32, 0x4, 0x1f ;  /* 0x08801f0020717f89 */ /* 0x000ea200000e0000 */
[----:B------:R-:W-:Y:S01]  /*4a90*/  ISETP.GT.AND P2, PT, R69, 0x1b, PT ;  /* 0x0000001b4500780c */ /* 0x000fe20003f44270 */
[C---:B------:R-:W-:Y:S01]  /*4aa0*/  FFMA.FTZ R2, R42.reuse, R118, R31 ;  /* 0x000000762a027223 */ /* 0x040fe2000001001f */
[CC--:B------:R-:W-:Y:S01]  /*4ab0*/  FMUL.FTZ R31, R43.reuse, R131.reuse ;  /* 0x000000832b1f7220 */ /* 0x0c0fe20000410000 */
[----:B------:R-:W3:Y:S01]  /*4ac0*/  SHFL.DOWN PT, R30, R33, 0x4, 0x1f ;  /* 0x08801f00211e7f89 */ /* 0x000ee200000e0000 */
[C---:B------:R-:W-:Y:S01]  /*4ad0*/  FFMA.FTZ R131, R42.reuse, R131, -R28 ;  /* 0x000000832a837223 */ /* 0x040fe2000001081c */
[C---:B------:R-:W-:Y:S01]  /*4ae0*/  FMUL.FTZ R28, R43.reuse, R134 ;  /* 0x000000862b1c7220 */ /* 0x040fe20000410000 */
[C---:B------:R-:W-:Y:S01]  /*4af0*/  FFMA.FTZ R31, R42.reuse, R130, R31 ;  /* 0x000000822a1f7223 */ /* 0x040fe2000001001f */
[C---:B------:R-:W-:Y:S01]  /*4b00*/  FFMA.FTZ R120, R42.reuse, R120, -R49 ;  /* 0x000000782a787223 */ /* 0x040fe20000010831 */
[----:B------:R-:W-:Y:S01]  /*4b10*/  FMUL.FTZ R49, R43, R124 ;  /* 0x0000007c2b317220 */ /* 0x000fe20000410000 */
[----:B------:R-:W-:Y:S01]  /*4b20*/  FFMA.FTZ R111, R42, R133, R28 ;  /* 0x000000852a6f7223 */ /* 0x000fe2000001001c */
[----:B------:R-:W-:Y:S01]  /*4b30*/  FMUL.FTZ R31, R138, R31 ;  /* 0x0000001f8a1f7220 */ /* 0x000fe20000410000 */
[----:B------:R-:W-:Y:S01]  /*4b40*/  FMUL.FTZ R2, R141, R2 ;  /* 0x000000028d027220 */ /* 0x000fe20000410000 */
[----:B------:R-:W-:Y:S01]  /*4b50*/  FFMA.FTZ R49, R42, R128, -R49 ;  /* 0x000000802a317223 */ /* 0x000fe20000010831 */
[----:B------:R-:W-:Y:S01]  /*4b60*/  FMUL.FTZ R126, R126, R111 ;  /* 0x0000006f7e7e7220 */ /* 0x000fe20000410000 */
[----:B------:R-:W-:Y:S01]  /*4b70*/  FFMA.FTZ R122, R122, R131, R31 ;  /* 0x000000837a7a7223 */ /* 0x000fe2000001001f */
[----:B0-----:R-:W-:Y:S01]  /*4b80*/  @!P2 FADD.FTZ R35, R35, R48 ;  /* 0x000000302323a221 */ /* 0x001fe20000010000 */
[----:B------:R-:W-:Y:S01]  /*4b90*/  FMUL.FTZ R31, R43, R133 ;  /* 0x000000852b1f7220 */ /* 0x000fe20000410000 */
[----:B------:R-:W-:Y:S01]  /*4ba0*/  FFMA.FTZ R139, R139, R120, R2 ;  /* 0x000000788b8b7223 */ /* 0x000fe20000010002 */
[----:B------:R-:W-:Y:S01]  /*4bb0*/  FFMA.FTZ R29, R10, R114, R143 ;  /* 0x000000720a1d7223 */ /* 0x000fe2000001008f */
[----:B-1----:R-:W-:Y:S01]  /*4bc0*/  @!P2 FADD.FTZ R34, R34, R145 ;  /* 0x000000912222a221 */ /* 0x002fe20000010000 */
[----:B------:R-:W0:Y:S01]  /*4bd0*/  SHFL.DOWN PT, R106, R35, 0x8, 0x1f ;  /* 0x09001f00236a7f89 */ /* 0x000e2200000e0000 */
[----:B------:R-:W-:Y:S01]  /*4be0*/  FFMA.FTZ R134, R42, R134, -R31 ;  /* 0x000000862a867223 */ /* 0x000fe2000001081f */
[----:B------:R-:W-:Y:S01]  /*4bf0*/  FMUL.FTZ R31, R43, R128 ;  /* 0x000000802b1f7220 */ /* 0x000fe20000410000 */
        /* <DEDUP_REMOVED lines=36> */
.L_x_16389:
[----:B------:R-:W-:Y:S05]  /*4e40*/  BSYNC.RECONVERGENT B0 ;  /* 0x0000000000007941 */ /* 0x000fea0003800200 */
.L_x_16388:
        /* <DEDUP_REMOVED lines=23> */
[----:B-1-3--:R-:W1:Y:S01]  /*4fc0*/  @P1 LDS.64 R30, [UR6+0x2980] ;  /* 0x00298006ff1e1984 */ /* 0x00ae620008000a00 */
[----:B0-----:R-:W-:Y:S01]  /*4fd0*/  @P1 FADD.FTZ R34, R34, R28 ;  /* 0x0000001c22221221 */ /* 0x001fe20000010000 */
[----:B------:R-:W-:Y:S01]  /*4fe0*/  @P1 FADD.FTZ R35, R35, R29 ;  /* 0x0000001d23231221 */ /* 0x000fe20000010000 */
[----:B-1----:R-:W-:Y:S01]  /*4ff0*/  @P1 FADD.FTZ R32, R32, R30 ;  /* 0x0000001e20201221 */ /* 0x002fe20000010000 */
[----:B------:R-:W-:-:S03]  /*5000*/  @P1 FADD.FTZ R33, R33, R31 ;  /* 0x0000001f21211221 */ /* 0x000fc60000010000 */
[----:B------:R0:W-:Y:S04]  /*5010*/  STS.64 [UR6+0x3180], R34 ;  /* 0x00318022ff007988 */ /* 0x0001e80008000a06 */
[----:B------:R0:W-:Y:S02]  /*5020*/  STS.64 [UR6+0x2980], R32 ;  /* 0x00298020ff007988 */ /* 0x0001e40008000a06 */
.L_x_16391:
[----:B------:R-:W-:Y:S05]  /*5030*/  BSYNC.RECONVERGENT B0 ;  /* 0x0000000000007941 */ /* 0x000fea0003800200 */
.L_x_16390:
[----:B------:R-:W-:-:S04]  /*5040*/  UIADD3 UR4, UPT, UPT, UR4, 0x1, URZ ;  /* 0x0000000104047890 */ /* 0x000fc8000fffe0ff */
[----:B------:R-:W-:-:S09]  /*5050*/  UISETP.GE.AND UP0, UPT, UR4, UR8, UPT ;  /* 0x000000080400728c */ /* 0x000fd2000bf06270 */
[----:B------:R-:W-:Y:S05]  /*5060*/  BRA.U !UP0, `(.L_x_16392) ;  /* 0xffffffcd08587547 */ /* 0x000fea000b83ffff */
.L_x_16374:
[----:B------:R-:W-:Y:S08]  /*5070*/  BAR.SYNC.DEFER_BLOCKING 0x0 ;  /* 0x0000000000007b1d */ /* 0x000ff00000010000 */
[----:B--2---:R-:W2:Y:S01]  /*5080*/  LDC.64 R42, c[0x0][0x550] ;  /* 0x00015400ff2a7b82 */ /* 0x004ea20000000a00 */
[----:B------:R-:W5:Y:S01]  /*5090*/  LDCU.64 UR4, c[0x0][0x500] ;  /* 0x0000a000ff0477ac */ /* 0x000f620008000a00 */
[----:B------:R-:W5:Y:S04]  /*50a0*/  LDG.E.128 R8, desc[UR16][R36.64] ;  /* 0x0000001024087981 */ /* 0x000f68000c1e1d00 */
[----:B-1-34-:R1:W3:Y:S02]  /*50b0*/  LDG.E.128 R28, desc[UR16][R36.64+0x200] ;  /* 0x00020010241c7981 */ /* 0x01a2e4000c1e1d00 */
[----:B-1----:R-:W1:Y:S02]  /*50c0*/  LDC.64 R36, c[0x0][0x4f8] ;  /* 0x00013e00ff247b82 */ /* 0x002e640000000a00 */
[----:B-----5:R-:W-:Y:S04]  /*50d0*/  STS.128 [R70], R8 ;  /* 0x0000000846007388 */ /* 0x020fe80000000c00 */
[----:B---3--:R-:W-:Y:S01]  /*50e0*/  STS.128 [R70+0x200], R28 ;  /* 0x0002001c46007388 */ /* 0x008fe20000000c00 */
[----:B------:R-:W-:-:S03]  /*50f0*/  NOP ;  /* 0x0000000000007918 */ /* 0x000fc60000000000 */
[----:B0-----:R-:W0:Y:S04]  /*5100*/  LDS.128 R32, [R71] ;  /* 0x0000000047207984 */ /* 0x001e280000000c00 */
[----:B------:R-:W3:Y:S01]  /*5110*/  LDS.128 R4, [R71+0x10] ;  /* 0x0000100047047984 */ /* 0x000ee20000000c00 */
[----:B------:R-:W-:Y:S06]  /*5120*/  BAR.SYNC.DEFER_BLOCKING 0x0 ;  /* 0x0000000000007b1d */ /* 0x000fec0000010000 */
[----:B------:R4:W-:Y:S04]  /*5130*/  STS.128 [R71], R20 ;  /* 0x0000001447007388 */ /* 0x0009e80000000c00 */
[----:B------:R5:W-:Y:S01]  /*5140*/  STS.128 [R71+0x10], R24 ;  /* 0x0000101847007388 */ /* 0x000be20000000c00 */
[--C-:B0-----:R-:W-:Y:S01]  /*5150*/  FADD.FTZ R32, R32, R51.reuse ;  /* 0x0000003320207221 */ /* 0x101fe20000010000 */
[--C-:B------:R-:W-:Y:S01]  /*5160*/  FADD.FTZ R33, R33, R51.reuse ;  /* 0x0000003321217221 */ /* 0x100fe20000010000 */
[--C-:B------:R-:W-:Y:S01]  /*5170*/  FADD.FTZ R34, R34, R51.reuse ;  /* 0x0000003322227221 */ /* 0x100fe20000010000 */
[--C-:B------:R-:W-:Y:S01]  /*5180*/  FADD.FTZ R35, R35, R51.reuse ;  /* 0x0000003323237221 */ /* 0x100fe20000010000 */
[--C-:B---3--:R-:W-:Y:S01]  /*5190*/  FADD.FTZ R10, R4, R51.reuse ;  /* 0x00000033040a7221 */ /* 0x108fe20000010000 */
[----:B------:R-:W-:Y:S01]  /*51a0*/  FSETP.GTU.FTZ.AND P6, PT, R32, 20, PT ;  /* 0x41a000002000780b */ /* 0x000fe20003fdc000 */
[--C-:B------:R-:W-:Y:S01]  /*51b0*/  FADD.FTZ R11, R5, R51.reuse ;  /* 0x00000033050b7221 */ /* 0x100fe20000010000 */
        /* <DEDUP_REMOVED lines=8> */
[----:B------:R-:W-:Y:S02]  /*5240*/  @!P6 FMUL.FTZ R0, R32, -1.4426950216293334961 ;  /* 0xbfb8aa3b2000e820 */ /* 0x000fe40000410000 */
[----:B------:R-:W-:Y:S02]  /*5250*/  @!P0 FMUL.FTZ R8, R33, -1.4426950216293334961 ;  /* 0xbfb8aa3b21088820 */ /* 0x000fe40000410000 */
[----:B------:R-:W-:Y:S02]  /*5260*/  @!P1 FMUL.FTZ R4, R34, -1.4426950216293334961 ;  /* 0xbfb8aa3b22049820 */ /* 0x000fe40000410000 */
[----:B------:R-:W0:Y:S04]  /*5270*/  @!P6 MUFU.EX2 R0, R0 ;  /* 0x000000000000e308 */ /* 0x000e280000000800 */
[----:B------:R-:W-:-:S02]  /*5280*/  @!P4 FMUL.FTZ R6, R11, -1.4426950216293334961 ;  /* 0xbfb8aa3b0b06c820 */ /* 0x000fc40000410000 */
[----:B------:R-:W-:Y:S02]  /*5290*/  @!P5 FMUL.FTZ R7, R29, -1.4426950216293334961 ;  /* 0xbfb8aa3b1d07d820 */ /* 0x000fe40000410000 */
[----:B------:R-:W3:Y:S08]  /*52a0*/  @!P0 MUFU.EX2 R8, R8 ;  /* 0x0000000800088308 */ /* 0x000ef00000000800 */
[----:B------:R-:W-:Y:S01]  /*52b0*/  @!P1 MUFU.EX2 R4, R4 ;  /* 0x0000000400049308 */ /* 0x000fe20000000800 */
[----:B0-----:R-:W-:Y:S01]  /*52c0*/  @!P6 FADD.FTZ R2, R0, 1 ;  /* 0x3f8000000002e421 */ /* 0x001fe20000010000 */
[----:B------:R-:W-:-:S06]  /*52d0*/  @!P2 FMUL.FTZ R0, R35, -1.4426950216293334961 ;  /* 0xbfb8aa3b2300a820 */ /* 0x000fcc0000410000 */
[----:B------:R0:W2:Y:S01]  /*52e0*/  @!P6 MUFU.RCP R9, R2 ;  /* 0x000000020009e308 */ /* 0x0000a20000001000 */
[----:B---3--:R-:W-:-:S07]  /*52f0*/  @!P0 FADD.FTZ R8, R8, 1 ;  /* 0x3f80000008088421 */ /* 0x008fce0000010000 */
[----:B------:R3:W1:Y:S01]  /*5300*/  @!P2 MUFU.EX2 R5, R0 ;  /* 0x000000000005a308 */ /* 0x0006620000000800 */
[----:B0-----:R-:W-:-:S07]  /*5310*/  @!P3 FMUL.FTZ R2, R10, -1.4426950216293334961 ;  /* 0xbfb8aa3b0a02b820 */ /* 0x001fce0000410000 */
[----:B------:R-:W4:Y:S01]  /*5320*/  @!P4 MUFU.EX2 R28, R6 ;  /* 0x00000006001cc308 */ /* 0x000f220000000800 */
[----:B--2---:R-:W-:Y:S01]  /*5330*/  @!P6 FMUL.FTZ R16, R16, R9 ;  /* 0x000000091010e220 */ /* 0x004fe20000410000 */
[----:B------:R-:W-:Y:S01]  /*5340*/  FSETP.GTU.FTZ.AND P6, PT, R30, 20, PT ;  /* 0x41a000001e00780b */ /* 0x000fe20003fdc000 */
[----:B---3--:R-:W-:-:S05]  /*5350*/  @!P1 FADD.FTZ R0, R4, 1 ;  /* 0x3f80000004009421 */ /* 0x008fca0000010000 */
[----:B------:R1:W0:Y:S07]  /*5360*/  @!P3 MUFU.EX2 R9, R2 ;  /* 0x000000020009b308 */ /* 0x00022e0000000800 */
[----:B------:R-:W-:Y:S01]  /*5370*/  @!P6 FMUL.FTZ R10, R30, -1.4426950216293334961 ;  /* 0xbfb8aa3b1e0ae820 */ /* 0x000fe20000410000 */
[----:B------:R0:W2:Y:S01]  /*5380*/  @!P1 MUFU.RCP R33, R0 ;  /* 0x0000000000219308 */ /* 0x0000a20000001000 */
[----:B-1----:R-:W-:Y:S01]  /*5390*/  @!P2 FADD.FTZ R2, R5, 1 ;  /* 0x3f8000000502a421 */ /* 0x002fe20000010000 */
[----:B------:R-:W-:Y:S01]  /*53a0*/  SHF.L.U32 R30, R79, 0x8, RZ ;  /* 0x000000084f1e7819 */ /* 0x000fe200000006ff */
[----:B----4-:R-:W-:-:S03]  /*53b0*/  @!P4 FADD.FTZ R22, R28, 1 ;  /* 0x3f8000001c16c421 */ /* 0x010fc60000010000 */
[----:B------:R-:W-:Y:S02]  /*53c0*/  SHF.R.S32.HI R31, RZ, 0x1f, R30 ;  /* 0x0000001fff1f7819 */ /* 0x000fe4000001141e */
[----:B------:R1:W3:Y:S01]  /*53d0*/  @!P5 MUFU.EX2 R29, R7 ;  /* 0x00000007001dd308 */ /* 0x0002e20000000800 */
[----:B------:R-:W-:Y:S01]  /*53e0*/  NOP ;  /* 0x0000000000007918 */ /* 0x000fe20000000000 */
[----:B0-----:R-:W-:-:S06]  /*53f0*/  @!P3 FADD.FTZ R0, R9, 1 ;  /* 0x3f8000000900b421 */ /* 0x001fcc0000010000 */
[----:B------:R-:W0:Y:S01]  /*5400*/  @!P6 MUFU.EX2 R32, R10 ;  /* 0x0000000a0020e308 */ /* 0x000e220000000800 */
[----:B-1----:R-:W1:Y:S01]  /*5410*/  LDS.128 R4, [R70] ;  /* 0x0000000046047984 */ /* 0x002e620000000c00 */
[----:B------:R-:W-:-:S04]  /*5420*/  IMAD.WIDE.U32 R20, R36, UR18, R30 ;  /* 0x0000001224147c25 */ /* 0x000fc8000f8e001e */
[----:B--2---:R-:W-:Y:S01]  /*5430*/  @!P1 FMUL.FTZ R18, R18, R33 ;  /* 0x0000002112129220 */ /* 0x004fe20000410000 */
[----:B------:R-:W-:Y:S01]  /*5440*/  IADD3 R62, P1, PT, R62, -0x400, RZ ;  /* 0xfffffc003e3e7810 */ /* 0x000fe20007f3e0ff */
[----:B------:R-:W-:Y:S01]  /*5450*/  IMAD R21, R37, UR18, R21 ;  /* 0x0000001225157c24 */ /* 0x000fe2000f8e0215 */
[----:B------:R2:W4:Y:S01]  /*5460*/  @!P0 MUFU.RCP R34, R8 ;  /* 0x0000000800228308 */ /* 0x0005220000001000 */
[----:B---3--:R-:W-:Y:S01]  /*5470*/  @!P5 FADD.FTZ R23, R29, 1 ;  /* 0x3f8000001d17d421 */ /* 0x008fe20000010000 */
[----:B------:R-:W-:Y:S01]  /*5480*/  IMAD.WIDE.U32 R20, R3, UR4, R20 ;  /* 0x0000000403147c25 */ /* 0x000fe2000f8e0014 */
[----:B------:R-:W-:-:S05]  /*5490*/  IADD3.X R67, PT, PT, R67, -0x1, RZ, P1, !PT ;  /* 0xffffffff43437810 */ /* 0x000fca0000ffe4ff */
[----:B-----5:R3:W5:Y:S01]  /*54a0*/  @!P3 MUFU.RCP R25, R0 ;  /* 0x000000000019b308 */ /* 0x0207620000001000 */
[----:B--2---:R-:W2:Y:S01]  /*54b0*/  LDS.128 R8, [R70+0x200] ;  /* 0x0002000046087984 */ /* 0x004ea20000000c00 */
[----:B0-----:R-:W-:-:S06]  /*54c0*/  @!P6 FADD.FTZ R32, R32, 1 ;  /* 0x3f8000002020e421 */ /* 0x001fcc0000010000 */
[----:B------:R-:W0:Y:S01]  /*54d0*/  @!P2 MUFU.RCP R2, R2 ;  /* 0x000000020002a308 */ /* 0x000e220000001000 */
[----:B---3--:R-:W-:Y:S02]  /*54e0*/  IMAD R0, R3, UR5, R21 ;  /* 0x0000000503007c24 */ /* 0x008fe4000f8e0215 */
[----:B----4-:R-:W-:Y:S01]  /*54f0*/  @!P0 FMUL.FTZ R17, R17, R34 ;  /* 0x0000002211118220 */ /* 0x010fe20000410000 */
[C---:B------:R-:W-:Y:S01]  /*5500*/  LEA R28, P0, R20.reuse, R42, 0x2 ;  /* 0x0000002a141c7211 */ /* 0x040fe200078010ff */
[----:B------:R-:W3:Y:S01]  /*5510*/  LDC.64 R34, c[0x0][0x518] ;  /* 0x00014600ff227b82 */ /* 0x000ee20000000a00 */
[----:B------:R-:W4:Y:S02]  /*5520*/  LDCU.64 UR4, c[0x0][0x520] ;  /* 0x0000a400ff0477ac */ /* 0x000f240008000a00 */
[----:B------:R-:W-:Y:S01]  /*5530*/  LEA.HI.X R29, R20, R43, R0, 0x2, P0 ;  /* 0x0000002b141d7211 */ /* 0x000fe200000f1400 */
[----:B------:R-:W4:Y:S01]  /*5540*/  @!P4 MUFU.RCP R22, R22 ;  /* 0x000000160016c308 */ /* 0x000f220000001000 */
[----:B-----5:R-:W-:Y:S01]  /*5550*/  @!P3 FMUL.FTZ R12, R12, R25 ;  /* 0x000000190c0cb220 */ /* 0x020fe20000410000 */
[----:B------:R-:W-:Y:S01]  /*5560*/  FADD.FTZ R0, R16, R59 ;  /* 0x0000003b10007221 */ /* 0x000fe20000010000 */
[----:B------:R-:W-:Y:S01]  /*5570*/  IADD3 R60, P3, PT, R60, -0x400, RZ ;  /* 0xfffffc003c3c7810 */ /* 0x000fe20007f7e0ff */
[----:B------:R-:W-:-:S03]  /*5580*/  IMAD.WIDE.U32 R28, R68, 0x10, R28 ;  /* 0x00000010441c7825 */ /* 0x000fc600078e001c */
[----:B------:R-:W-:Y:S01]  /*5590*/  IADD3.X R65, PT, PT, R65, -0x1, RZ, P3, !PT ;  /* 0xffffffff41417810 */ /* 0x000fe20001ffe4ff */
[----:B------:R-:W5:Y:S01]  /*55a0*/  @!P5 MUFU.RCP R23, R23 ;  /* 0x000000170017d308 */ /* 0x000f620000001000 */
[----:B-1----:R1:W-:Y:S01]  /*55b0*/  STG.E.128 desc[UR16][R28.64], R4 ;  /* 0x000000041c007986 */ /* 0x0023e2000c101d10 */
[----:B0-----:R-:W-:Y:S01]  /*55c0*/  @!P2 FMUL.FTZ R19, R19, R2 ;  /* 0x000000021313a220 */ /* 0x001fe20000410000 */
[----:B------:R-:W-:-:S04]  /*55d0*/  IADD3 R58, P2, PT, R58, -0x400, RZ ;  /* 0xfffffc003a3a7810 */ /* 0x000fc80007f5e0ff */
[----:B------:R-:W-:Y:S01]  /*55e0*/  IADD3.X R63, PT, PT, R63, -0x1, RZ, P2, !PT ;  /* 0xffffffff3f3f7810 */ /* 0x000fe200017fe4ff */
[----:B------:R-:W0:Y:S01]  /*55f0*/  @!P6 MUFU.RCP R32, R32 ;  /* 0x000000200020e308 */ /* 0x000e220000001000 */
[----:B----4-:R-:W-:Y:S01]  /*5600*/  @!P4 FMUL.FTZ R13, R13, R22 ;  /* 0x000000160d0dc220 */ /* 0x010fe20000410000 */
[----:B---3--:R-:W-:-:S04]  /*5610*/  IMAD.WIDE.U32 R30, R34, UR18, R30 ;  /* 0x00000012221e7c25 */ /* 0x008fc8000f8e001e */
[----:B------:R-:W-:Y:S01]  /*5620*/  IMAD R31, R35, UR18, R31 ;  /* 0x00000012231f7c24 */ /* 0x000fe2000f8e021f */
[----:B--2---:R-:W-:Y:S01]  /*5630*/  STG.E.128 desc[UR16][R28.64+0x200], R8 ;  /* 0x000200081c007986 */ /* 0x004fe2000c101d10 */
[----:B-----5:R-:W-:Y:S01]  /*5640*/  @!P5 FMUL.FTZ R14, R14, R23 ;  /* 0x000000170e0ed220 */ /* 0x020fe20000410000 */
[----:B-1----:R-:W-:Y:S01]  /*5650*/  IMAD.WIDE.U32 R4, R3, UR4, R30 ;  /* 0x0000000403047c25 */ /* 0x002fe2000f8e001e */
[----:B------:R-:W-:Y:S03]  /*5660*/  BAR.SYNC.DEFER_BLOCKING 0x0 ;  /* 0x0000000000007b1d */ /* 0x000fe60000010000 */
[----:B0-----:R-:W-:-:S05]  /*5670*/  @!P6 FMUL.FTZ R15, R15, R32 ;  /* 0x000000200f0fe220 */ /* 0x001fca0000410000 */
[----:B------:R-:W0:Y:S01]  /*5680*/  LDC.64 R32, c[0x0][0x560] ;  /* 0x00015800ff207b82 */ /* 0x000e220000000a00 */
[----:B------:R1:W-:Y:S04]  /*5690*/  STS.128 [R71], R16 ;  /* 0x0000001047007388 */ /* 0x0003e80000000c00 */
[----:B------:R2:W-:Y:S01]  /*56a0*/  STS.128 [R71+0x10], R12 ;  /* 0x0000100c47007388 */ /* 0x0005e20000000c00 */
[----:B------:R-:W-:-:S03]  /*56b0*/  NOP ;  /* 0x0000000000007918 */ /* 0x000fc60000000000 */
[----:B------:R-:W3:Y:S01]  /*56c0*/  LDS.128 R20, [R70] ;  /* 0x0000000046147984 */ /* 0x000ee20000000c00 */
[----:B0-----:R-:W-:-:S03]  /*56d0*/  LEA R6, P0, R4, R32, 0x2 ;  /* 0x0000002004067211 */ /* 0x001fc600078010ff */
[----:B------:R-:W0:Y:S01]  /*56e0*/  LDS.128 R24, [R70+0x200] ;  /* 0x0002000046187984 */ /* 0x000e220000000c00 */
[----:B-1----:R-:W-:Y:S01]  /*56f0*/  FADD.FTZ R17, R0, R17 ;  /* 0x0000001100117221 */ /* 0x002fe20000010000 */
[----:B------:R-:W-:-:S03]  /*5700*/  IMAD R0, R3, UR5, R5 ;  /* 0x0000000503007c24 */ /* 0x000fc6000f8e0205 */
[----:B------:R-:W-:Y:S02]  /*5710*/  FADD.FTZ R18, R17, R18 ;  /* 0x0000001211127221 */ /* 0x000fe40000010000 */
[----:B------:R-:W-:Y:S02]  /*5720*/  LEA.HI.X R7, R4, R33, R0, 0x2, P0 ;  /* 0x0000002104077211 */ /* 0x000fe400000f1400 */
[----:B------:R-:W-:Y:S01]  /*5730*/  FADD.FTZ R19, R18, R19 ;  /* 0x0000001312137221 */ /* 0x000fe20000010000 */
[----:B------:R-:W-:Y:S01]  /*5740*/  ISETP.GT.AND P0, PT, R64, 0x1, PT ;  /* 0x000000014000780c */ /* 0x000fe20003f04270 */
[----:B------:R-:W-:-:S04]  /*5750*/  IMAD.WIDE.U32 R4, R68, 0x10, R6 ;  /* 0x0000001044047825 */ /* 0x000fc800078e0006 */
[----:B--2---:R-:W-:Y:S01]  /*5760*/  FADD.FTZ R12, R19, R12 ;  /* 0x0000000c130c7221 */ /* 0x004fe20000010000 */
[----:B------:R-:W-:-:S03]  /*5770*/  MOV R64, R79 ;  /* 0x0000004f00407202 */ /* 0x000fc60000000f00 */
[----:B------:R-:W-:-:S04]  /*5780*/  FADD.FTZ R13, R12, R13 ;  /* 0x0000000d0c0d7221 */ /* 0x000fc80000010000 */
[----:B------:R-:W-:-:S04]  /*5790*/  FADD.FTZ R14, R13, R14 ;  /* 0x0000000e0d0e7221 */ /* 0x000fc80000010000 */
[----:B------:R-:W-:Y:S01]  /*57a0*/  FADD.FTZ R59, R14, R15 ;  /* 0x0000000f0e3b7221 */ /* 0x000fe20000010000 */
[----:B---3--:R1:W-:Y:S04]  /*57b0*/  STG.E.128 desc[UR16][R4.64], R20 ;  /* 0x0000001404007986 */ /* 0x0083e8000c101d10 */
[----:B0-----:R1:W-:Y:S01]  /*57c0*/  STG.E.128 desc[UR16][R4.64+0x200], R24 ;  /* 0x0002001804007986 */ /* 0x0013e2000c101d10 */
[----:B------:R-:W-:Y:S05]  /*57d0*/  @P0 BRA `(.L_x_16393) ;  /* 0xffffffac009c0947 */ /* 0x000fea000383ffff */
.L_x_16357:
[----:B------:R-:W0:Y:S01]  /*57e0*/  LDC.64 R8, c[0x0][0x548] ;  /* 0x00015200ff087b82 */ /* 0x000e220000000a00 */
[----:B------:R-:W2:Y:S01]  /*57f0*/  S2R R19, SR_TID.X ;  /* 0x0000000000137919 */ /* 0x000ea20000002100 */
[----:B------:R-:W2:Y:S06]  /*5800*/  LDCU UR7, c[0x0][0x38c] ;  /* 0x00007180ff0777ac */ /* 0x000eac0008000800 */
[----:B------:R-:W3:Y:S01]  /*5810*/  LDC.64 R10, c[0x0][0x568] ;  /* 0x00015a00ff0a7b82 */ /* 0x000ee20000000a00 */
[----:B0-----:R-:W-:-:S04]  /*5820*/  ISETP.NE.U32.AND P1, PT, R8, RZ, PT ;  /* 0x000000ff0800720c */ /* 0x001fc80003f25070 */
[----:B------:R-:W-:Y:S02]  /*5830*/  ISETP.NE.AND.EX P1, PT, R9, RZ, PT, P1 ;  /* 0x000000ff0900720c */ /* 0x000fe40003f25310 */
[----:B---3--:R-:W-:Y:S02]  /*5840*/  ISETP.NE.U32.AND P0, PT, R10, RZ, PT ;  /* 0x000000ff0a00720c */ /* 0x008fe40003f05070 */
[----:B--2---:R-:W-:Y:S02]  /*5850*/  ISETP.GE.AND P2, PT, R19, UR7, PT ;  /* 0x0000000713007c0c */ /* 0x004fe4000bf46270 */
[----:B------:R-:W-:-:S07]  /*5860*/  ISETP.NE.AND.EX P0, PT, R11, RZ, PT, P0 ;  /* 0x000000ff0b00720c */ /* 0x000fce0003f05300 */
[----:B------:R-:W-:Y:S06]  /*5870*/  @!P1 BRA `(.L_x_16394) ;  /* 0x0000000000649947 */ /* 0x000fec0003800000 */
[----:B------:R-:W0:Y:S01]  /*5880*/  SHFL.DOWN P1, R0, R57, 0x1, 0x1f ;  /* 0x08201f0039007f89 */ /* 0x000e220000020000 */
[----:B------:R-:W-:Y:S01]  /*5890*/  BSSY.RECONVERGENT B0, `(.L_x_16394) ;  /* 0x0000017000007945 */ /* 0x000fe20003800200 */
[----:B-1----:R-:W1:Y:S01]  /*58a0*/  S2R R4, SR_LANEID ;  /* 0x0000000000047919 */ /* 0x002e620000000000 */
        /* <DEDUP_REMOVED lines=21> */
.L_x_16395:
[----:B------:R-:W-:Y:S05]  /*5a00*/  BSYNC.RECONVERGENT B0 ;  /* 0x0000000000007941 */ /* 0x000fea0003800200 */
.L_x_16394:
[----:B------:R-:W-:Y:S05]  /*5a10*/  @!P0 BRA `(.L_x_16396) ;  /* 0x0000000000688947 */ /* 0x000fea0003800000 */
[----:B------:R-:W-:Y:S06]  /*5a20*/  BAR.SYNC.DEFER_BLOCKING 0x0 ;  /* 0x0000000000007b1d */ /* 0x000fec0000010000 */
[----:B------:R-:W-:Y:S01]  /*5a30*/  BSSY.RECONVERGENT B0, `(.L_x_16396) ;  /* 0x0000018000007945 */ /* 0x000fe20003800200 */
[----:B------:R-:W2:Y:S01]  /*5a40*/  SHFL.DOWN P0, R0, R59, 0x1, 0x1f ;  /* 0x08201f003b007f89 */ /* 0x000ea20000000000 */
[----:B-1----:R-:W1:Y:S01]  /*5a50*/  S2R R4, SR_LANEID ;  /* 0x0000000000047919 */ /* 0x002e620000000000 */
[----:B--2---:R-:W-:-:S05]  /*5a60*/  @P0 FADD R0, R0, R59 ;  /* 0x0000003b00000221 */ /* 0x004fca0000000000 */
[----:B------:R-:W2:Y:S01]  /*5a70*/  SHFL.DOWN P0, R5, R0, 0x2, 0x1f ;  /* 0x08401f0000057f89 */ /* 0x000ea20000000000 */
[----:B-1----:R-:W-:Y:S02]  /*5a80*/  ISETP.NE.AND P1, PT, R4, RZ, PT ;  /* 0x000000ff0400720c */ /* 0x002fe40003f25270 */
[----:B------:R-:W1:Y:S11]  /*5a90*/  S2R R4, SR_TID.X ;  /* 0x0000000000047919 */ /* 0x000e760000002100 */
[----:B------:R-:W3:Y:S01]  /*5aa0*/  @!P1 S2R R9, SR_CgaCtaId ;  /* 0x0000000000099919 */ /* 0x000ee20000008800 */
[----:B--2---:R-:W-:Y:S01]  /*5ab0*/  @P0 FADD R5, R0, R5 ;  /* 0x0000000500050221 */ /* 0x004fe20000000000 */
[----:B------:R-:W-:-:S04]  /*5ac0*/  @!P1 MOV R0, 0x400 ;  /* 0x0000040000009802 */ /* 0x000fc80000000f00 */
[----:B------:R-:W2:Y:S01]  /*5ad0*/  SHFL.DOWN P0, R2, R5, 0x4, 0x1f ;  /* 0x08801f0005027f89 */ /* 0x000ea20000000000 */
[----:B---3--:R-:W-:Y:S01]  /*5ae0*/  @!P1 LEA R9, R9, R0, 0x18 ;  /* 0x0000000009099211 */ /* 0x008fe200078ec0ff */
[----:B--2---:R-:W-:-:S05]  /*5af0*/  @P0 FADD R2, R5, R2 ;  /* 0x0000000205020221 */ /* 0x004fca0000000000 */
[----:B------:R-:W2:Y:S02]  /*5b00*/  SHFL.DOWN P0, R7, R2, 0x8, 0x1f ;  /* 0x09001f0002077f89 */ /* 0x000ea40000000000 */
[----:B--2---:R-:W-:-:S05]  /*5b10*/  @P0 FADD R7, R2, R7 ;  /* 0x0000000702070221 */ /* 0x004fca0000000000 */
[----:B0-----:R-:W0:Y:S02]  /*5b20*/  SHFL.DOWN P0, R6, R7, 0x10, 0x1f ;  /* 0x0a001f0007067f89 */ /* 0x001e240000000000 */
        /* <DEDUP_REMOVED lines=8> */
.L_x_16397:
[----:B------:R-:W-:Y:S05]  /*5bb0*/  BSYNC.RECONVERGENT B0 ;  /* 0x0000000000007941 */ /* 0x000fea0003800200 */
.L_x_16396:
        /* <DEDUP_REMOVED lines=16> */
[C---:B------:R-:W-:Y:S01]  /*5cc0*/  IMAD R27, R3.reuse, UR11, R9 ;  /* 0x0000000b031b7c24 */ /* 0x040fe2000f8e0209 */
[----:B------:R-:W4:Y:S01]  /*5cd0*/  LDCU.64 UR24, c[0x0][0x4f0] ;  /* 0x00009e00ff1877ac */ /* 0x000f220008000a00 */
[----:B------:R-:W-:Y:S01]  /*5ce0*/  IMAD R25, R3, UR13, R11 ;  /* 0x0000000d03197c24 */ /* 0x000fe2000f8e020b */
[----:B------:R-:W0:Y:S01]  /*5cf0*/  LDCU.64 UR26, c[0x0][0x540] ;  /* 0x0000a800ff1a77ac */ /* 0x000e220008000a00 */
[----:B------:R-:W0:Y:S01]  /*5d00*/  LDCU.128 UR20, c[0x0][0x530] ;  /* 0x0000a600ff1477ac */ /* 0x000e220008000c00 */
[----:B--2---:R-:W-:-:S12]  /*5d10*/  ULEA UR4, UR5, UR4, 0x18 ;  /* 0x0000000405047291 */ /* 0x004fd8000f8ec0ff */
.L_x_16399:
        /* <DEDUP_REMOVED lines=60> */
.L_x_16398:
[----:B------:R-:W-:Y:S05]  /*60e0*/  EXIT ;  /* 0x000000000000794d */ /* 0x000fea0003800000 */
.L_x_16400:
        /* <DEDUP_REMOVED lines=9> */
.L_x_18770:


//--------------------- .text._Z25selective_scan_bwd_kernelI32Selective_Scan_bwd_kernel_traitsILi32ELi8ELb1ELb0ELb0ELb1ELb1EfN3c107complexIfEEEEv12SSMParamsBwd --------------------------
	.section	.text._Z25selective_scan_bwd_kernelI32Selective_Scan_bwd_kernel_traitsILi32ELi8ELb1ELb0ELb0ELb1ELb1EfN3c107complexIfEEEEv12SSMParamsBwd,"ax",@progbits
	.align	128
        .global         _Z25selective_scan_bwd_kernelI32Selective_Scan_bwd_kernel_traitsILi32ELi8ELb1ELb0ELb0ELb1ELb1EfN3c107complexIfEEEEv12SSMParamsBwd
        .type           _Z25selective_scan_bwd_kernelI32Selective_Scan_bwd_kernel_traitsILi32ELi8ELb1ELb0ELb0ELb1ELb1EfN3c107complexIfEEEEv12SSMParamsBwd,@function
        .size           _Z25selective_scan_bwd_kernelI32Selective_Scan_bwd_kernel_traitsILi32ELi8ELb1ELb0ELb0ELb1ELb1EfN3c107complexIfEEEEv12SSMParamsBwd,(.L_x_18771 - _Z25selective_scan_bwd_kernelI32Selective_Scan_bwd_kernel_traitsILi32ELi8ELb1ELb0ELb0ELb1ELb1EfN3c107complexIfEEEEv12SSMParamsBwd)
        .other          _Z25selective_scan_bwd_kernelI32Selective_Scan_bwd_kernel_traitsILi32ELi8ELb1ELb0ELb0ELb1ELb1EfN3c107complexIfEEEEv12SSMParamsBwd,@"STO_CUDA_ENTRY STV_DEFAULT"
_Z25selective_scan_bwd_kernelI32Selective_Scan_bwd_kernel_traitsILi32ELi8ELb1ELb0ELb0ELb1ELb1EfN3c107complexIfEEEEv12SSMParamsBwd:
.text._Z25selective_scan_bwd_kernelI32Selective_Scan_bwd_kernel_traitsILi32ELi8ELb1ELb0ELb0ELb1ELb1EfN3c107complexIfEEEEv12SSMParamsBwd:
        /* <DEDUP_REMOVED lines=102> */
.L_x_16438:
[----:B------:R-:W-:Y:S01]  /*0660*/  BAR.SYNC.DEFER_BLOCKING 0x0 ;  /* 0x0000000000007b1d */ /* 0x000fe20000010000 */
[----:B0-----:R-:W-:-:S07]  /*0670*/  IMAD.WIDE.U32 R2, R67, 0x10, R74 ;  /* 0x0000001043027825 */ /* 0x001fce00078e004a */
[----:B------:R-:W0:Y:S01]  /*0680*/  S2UR UR5, SR_CgaCtaId ;  /* 0x00000000000579c3 */ /* 0x000e220000008800 */
[----:B------:R-:W1:Y:S01]  /*0690*/  S2R R66, SR_LANEID ;  /* 0x0000000000427919 */ /* 0x000e620000000000 */
[----:B------:R-:W-:Y:S01]  /*06a0*/  UMOV UR4, 0x400 ;  /* 0x0000040000047882 */ /* 0x000fe20000000000 */
[----:B------:R-:W-:-:S05]  /*06b0*/  IMAD.WIDE.U32 R24, R67, 0x10, R72 ;  /* 0x0000001043187825 */ /* 0x000fca00078e0048 */
[----:B------:R-:W2:Y:S01]  /*06c0*/  LDC.64 R52, c[0x0][0x410] ;  /* 0x00010400ff347b82 */ /* 0x000ea20000000a00 */
[----:B------:R-:W3:Y:S04]  /*06d0*/  LDG.E.128 R12, desc[UR16][R2.64] ;  /* 0x00000010020c7981 */ /* 0x000ee8000c1e1d00 */
[----:B------:R-:W4:Y:S01]  /*06e0*/  LDG.E.128 R16, desc[UR16][R2.64+0x200] ;  /* 0x0002001002107981 */ /* 0x000f22000c1e1d00 */
[----:B0-----:R-:W-:-:S06]  /*06f0*/  ULEA UR4, UR5, UR4, 0x18 ;  /* 0x0000000405047291 */ /* 0x001fcc000f8ec0ff */
[----:B-1----:R-:W-:-:S04]  /*0700*/  LEA R65, R66, UR4, 0x4 ;  /* 0x0000000442417c11 */ /* 0x002fc8000f8e20ff */
[----:B------:R-:W-:Y:S01]  /*0710*/  LEA R64, R66, R65, 0x4 ;  /* 0x0000004142407211 */ /* 0x000fe200078e20ff */
[----:B---3--:R-:W-:Y:S04]  /*0720*/  STS.128 [R65], R12 ;  /* 0x0000000c41007388 */ /* 0x008fe80000000c00 */
[----:B----4-:R-:W-:Y:S01]  /*0730*/  STS.128 [R65+0x200], R16 ;  /* 0x0002001041007388 */ /* 0x010fe20000000c00 */
[----:B------:R-:W-:-:S03]  /*0740*/  NOP ;  /* 0x0000000000007918 */ /* 0x000fc60000000000 */
[----:B------:R-:W-:Y:S04]  /*0750*/  LDS.128 R4, [R64] ;  /* 0x0000000040047984 */ /* 0x000fe80000000c00 */
[----:B------:R-:W-:Y:S01]  /*0760*/  LDS.128 R8, [R64+0x10] ;  /* 0x0000100040087984 */ /* 0x000fe20000000c00 */
[----:B------:R-:W-:Y:S06]  /*0770*/  BAR.SYNC.DEFER_BLOCKING 0x0 ;  /* 0x0000000000007b1d */ /* 0x000fec0000010000 */
[----:B------:R-:W3:Y:S04]  /*0780*/  LDG.E.128 R36, desc[UR16][R24.64] ;  /* 0x0000001018247981 */ /* 0x000ee8000c1e1d00 */
[----:B------:R-:W4:Y:S01]  /*0790*/  LDG.E.128 R40, desc[UR16][R24.64+0x200] ;  /* 0x0002001018287981 */ /* 0x000f22000c1e1d00 */
[----:B------:R-:W-:-:S03]  /*07a0*/  IMAD.WIDE.U32 R2, R67, 0x10, R70 ;  /* 0x0000001043027825 */ /* 0x000fc600078e0046 */
[----:B---3--:R0:W-:Y:S04]  /*07b0*/  STS.128 [R65], R36 ;  /* 0x0000002441007388 */ /* 0x0081e80000000c00 */
[----:B----4-:R1:W-:Y:S01]  /*07c0*/  STS.128 [R65+0x200], R40 ;  /* 0x0002002841007388 */ /* 0x0103e20000000c00 */
[----:B------:R-:W-:-:S03]  /*07d0*/  NOP ;  /* 0x0000000000007918 */ /* 0x000fc60000000000 */
[----:B------:R-:W3:Y:S04]  /*07e0*/  LDS.128 R32, [R64] ;  /* 0x0000000040207984 */ /* 0x000ee80000000c00 */
[----:B------:R-:W4:Y:S01]  /*07f0*/  LDS.128 R28, [R64+0x10] ;  /* 0x00001000401c7984 */ /* 0x000f220000000c00 */
[----:B0-----:R-:W0:Y:S08]  /*0800*/  LDC.64 R38, c[0x0][0x418] ;  /* 0x00010600ff267b82 */ /* 0x001e300000000a00 */
[----:B------:R-:W-:Y:S01]  /*0810*/  BAR.SYNC.DEFER_BLOCKING 0x0 ;  /* 0x0000000000007b1d */ /* 0x000fe20000010000 */
[----:B------:R-:W-:Y:S01]  /*0820*/  HFMA2 R27, -RZ, RZ, 0, 0 ;  /* 0x00000000ff1b7431 */ /* 0x000fe200000001ff */
[----:B------:R-:W-:-:S06]  /*0830*/  IADD3 R63, PT, PT, R69, -0x1, RZ ;  /* 0xffffffff453f7810 */ /* 0x000fcc0007ffe0ff */
[----:B-1----:R-:W1:Y:S01]  /*0840*/  LDC.64 R40, c[0x0][0x488] ;  /* 0x00012200ff287b82 */ /* 0x002e620000000a00 */
[----:B------:R-:W4:Y:S04]  /*0850*/  LDG.E.128 R44, desc[UR16][R2.64] ;  /* 0x00000010022c7981 */ /* 0x000f28000c1e1d00 */
[----:B------:R4:W4:Y:S01]  /*0860*/  LDG.E.128 R48, desc[UR16][R2.64+0x200] ;  /* 0x0002001002307981 */ /* 0x000922000c1e1d00 */
[----:B------:R-:W-:Y:S01]  /*0870*/  SHF.L.U32 R26, R63, 0x8, RZ ;  /* 0x000000083f1a7819 */ /* 0x000fe200000006ff */
[----:B------:R-:W-:Y:S01]  /*0880*/  BSSY.RECONVERGENT B0, `(.L_x_16402) ;  /* 0x0000035000007945 */ /* 0x000fe20003800200 */
[--C-:B---3-5:R-:W-:Y:S01]  /*0890*/  FADD.FTZ R61, R32, R83.reuse ;  /* 0x00000053203d7221 */ /* 0x128fe20000010000 */
[----:B------:R-:W-:Y:S02]  /*08a0*/  FADD.FTZ R62, R33, R83 ;  /* 0x00000053213e7221 */ /* 0x000fe40000010000 */
[----:B--2---:R-:W-:-:S04]  /*08b0*/  IMAD.WIDE.U32 R36, R52, UR18, R26 ;  /* 0x0000001234247c25 */ /* 0x004fc8000f8e001a */
[--C-:B------:R-:W-:Y:S01]  /*08c0*/  FADD.FTZ R60, R35, R83.reuse ;  /* 0x00000053233c7221 */ /* 0x100fe20000010000 */
[--C-:B----4-:R-:W-:Y:S01]  /*08d0*/  FADD.FTZ R86, R28, R83.reuse ;  /* 0x000000531c567221 */ /* 0x110fe20000010000 */
[----:B------:R-:W-:Y:S01]  /*08e0*/  FSETP.GTU.FTZ.AND P4, PT, R61, 20, PT ;  /* 0x41a000003d00780b */ /* 0x000fe20003f9c000 */
[--C-:B------:R-:W-:Y:S01]  /*08f0*/  FADD.FTZ R3, R34, R83.reuse ;  /* 0x0000005322037221 */ /* 0x100fe20000010000 */
[----:B------:R-:W-:Y:S01]  /*0900*/  FADD.FTZ R88, R29, R83 ;  /* 0x000000531d587221 */ /* 0x000fe20000010000 */
[----:B------:R-:W-:Y:S01]  /*0910*/  IMAD R37, R53, UR18, R37 ;  /* 0x0000001235257c24 */ /* 0x000fe2000f8e0225 */
[----:B------:R-:W-:Y:S01]  /*0920*/  FSETP.GTU.FTZ.AND P5, PT, R62, 20, PT ;  /* 0x41a000003e00780b */ /* 0x000fe20003fbc000 */
[----:B------:R-:W-:Y:S01]  /*0930*/  FADD.FTZ R87, R30, R83 ;  /* 0x000000531e577221 */ /* 0x000fe20000010000 */
[----:B------:R-:W-:Y:S01]  /*0940*/  FSETP.GTU.FTZ.AND P0, PT, R3, 20, PT ;  /* 0x41a000000300780b */ /* 0x000fe20003f1c000 */
[----:B0-----:R-:W-:Y:S01]  /*0950*/  IMAD.WIDE.U32 R28, R85, R38, R36 ;  /* 0x00000026551c7225 */ /* 0x001fe200078e0024 */
[----:B------:R-:W-:-:S02]  /*0960*/  FSETP.GTU.FTZ.AND P1, PT, R60, 20, PT ;  /* 0x41a000003c00780b */ /* 0x000fc40003f3c000 */
[----:B------:R-:W-:Y:S02]  /*0970*/  FSETP.GTU.FTZ.AND P2, PT, R86, 20, PT ;  /* 0x41a000005600780b */ /* 0x000fe40003f5c000 */
[----:B------:R-:W-:Y:S01]  /*0980*/  FSETP.GTU.FTZ.AND P3, PT, R88, 20, PT ;  /* 0x41a000005800780b */ /* 0x000fe20003f7c000 */
[----:B------:R0:W-:Y:S04]  /*0990*/  STS.128 [R65], R44 ;  /* 0x0000002c41007388 */ /* 0x0001e80000000c00 */
[----:B------:R0:W-:Y:S01]  /*09a0*/  STS.128 [R65+0x200], R48 ;  /* 0x0002003041007388 */ /* 0x0001e20000000c00 */
[----:B------:R-:W-:-:S03]  /*09b0*/  NOP ;  /* 0x0000000000007918 */ /* 0x000fc60000000000 */
[----:B------:R0:W2:Y:S04]  /*09c0*/  LDS.128 R12, [R64] ;  /* 0x00000000400c7984 */ /* 0x0000a80000000c00 */
[----:B------:R0:W3:Y:S01]  /*09d0*/  LDS.128 R16, [R64+0x10] ;  /* 0x0000100040107984 */ /* 0x0000e20000000c00 */
        /* <DEDUP_REMOVED lines=31> */
.L_x_16403:
[----:B------:R-:W-:Y:S05]  /*0bd0*/  BSYNC.RECONVERGENT B0 ;  /* 0x0000000000007941 */ /* 0x000fea0003800200 */
.L_x_16402:
[----:B------:R-:W-:Y:S01]  /*0be0*/  IMAD R0, R85, R39, R29 ;  /* 0x0000002755007224 */ /* 0x000fe200078e021d */
[C---:B------:R-:W-:Y:S01]  /*0bf0*/  LEA R30, P6, R28.reuse, R40, 0x2 ;  /* 0x000000281c1e7211 */ /* 0x040fe200078c10ff */
[----:B------:R-:W-:Y:S01]  /*0c00*/  BSSY.RECONVERGENT B0, `(.L_x_16404) ;  /* 0x0000023000007945 */ /* 0x000fe20003800200 */
[----:B------:R-:W-:Y:S01]  /*0c10*/  FADD.FTZ R90, R31, R83 ;  /* 0x000000531f5a7221 */ /* 0x000fe20000010000 */
[----:B------:R-:W-:Y:S02]  /*0c20*/  FSETP.GTU.FTZ.AND P4, PT, R87, 20, PT ;  /* 0x41a000005700780b */ /* 0x000fe40003f9c000 */
[----:B------:R-:W-:Y:S01]  /*0c30*/  LEA.HI.X R31, R28, R41, R0, 0x2, P6 ;  /* 0x000000291c1f7211 */ /* 0x000fe200030f1400 */
        /* <DEDUP_REMOVED lines=31> */
.L_x_16405:
[----:B------:R-:W-:Y:S05]  /*0e30*/  BSYNC.RECONVERGENT B0 ;  /* 0x0000000000007941 */ /* 0x000fea0003800200 */
.L_x_16404:
[----:B------:R-:W-:Y:S01]  /*0e40*/  BSSY.RECONVERGENT B0, `(.L_x_16406) ;  /* 0x0000022000007945 */ /* 0x000fe20003800200 */
[----:B------:R-:W-:Y:S01]  /*0e50*/  FSETP.GTU.FTZ.AND P5, PT, R90, 20, PT ;  /* 0x41a000005a00780b */ /* 0x000fe20003fbc000 */
[----:B------:R-:W-:Y:S02]  /*0e60*/  IMAD.WIDE.U32 R28, R67, 0x10, R30 ;  /* 0x00000010431c7825 */ /* 0x000fe400078e001e */
        /* <DEDUP_REMOVED lines=31> */
.L_x_16407:
[----:B------:R-:W-:Y:S05]  /*1060*/  BSYNC.RECONVERGENT B0 ;  /* 0x0000000000007941 */ /* 0x000fea0003800200 */
.L_x_16406:
        /* <DEDUP_REMOVED lines=32> */
.L_x_16409:
[----:B------:R-:W-:Y:S05]  /*1270*/  BSYNC.RECONVERGENT B0 ;  /* 0x0000000000007941 */ /* 0x000fea0003800200 */
.L_x_16408:
        /* <DEDUP_REMOVED lines=32> */
.L_x_16411:
[----:B------:R-:W-:Y:S05]  /*1480*/  BSYNC.RECONVERGENT B0 ;  /* 0x0000000000007941 */ /* 0x000fea0003800200 */
.L_x_16410:
        /* <DEDUP_REMOVED lines=32> */
.L_x_16413:
[----:B------:R-:W-:Y:S05]  /*1690*/  BSYNC.RECONVERGENT B0 ;  /* 0x0000000000007941 */ /* 0x000fea0003800200 */
.L_x_16412:
        /* <DEDUP_REMOVED lines=32> */
.L_x_16415:
[----:B------:R-:W-:Y:S05]  /*18a0*/  BSYNC.RECONVERGENT B0 ;  /* 0x0000000000007941 */ /* 0x000fea0003800200 */
.L_x_16414:
        /* <DEDUP_REMOVED lines=32> */
.L_x_16417:
[----:B------:R-:W-:Y:S05]  /*1ab0*/  BSYNC.RECONVERGENT B0 ;  /* 0x0000000000007941 */ /* 0x000fea0003800200 */
.L_x_16416:
[----:B------:R-:W-:Y:S08]  /*1ac0*/  BAR.SYNC.DEFER_BLOCKING 0x0 ;  /* 0x0000000000007b1d */ /* 0x000ff00000010000 */
[----:B------:R-:W1:Y:S01]  /*1ad0*/  LDC.64 R32, c[0x0][0x420] ;  /* 0x00010800ff207b82 */ /* 0x000e620000000a00 */
[----:B------:R-:W4:Y:S01]  /*1ae0*/  LDCU.64 UR4, c[0x0][0x510] ;  /* 0x0000a200ff0477ac */ /* 0x000f220008000a00 */
[----:B------:R-:W5:Y:S06]  /*1af0*/  LDCU.64 UR6, c[0x0][0x490] ;  /* 0x00009200ff0677ac */ /* 0x000f6c0008000a00 */
[----:B------:R-:W2:Y:S08]  /*1b00*/  LDC.64 R34, c[0x0][0x428] ;  /* 0x00010a00ff227b82 */ /* 0x000eb00000000a00 */
[----:B------:R-:W3:Y:S01]  /*1b10*/  LDC.64 R52, c[0x0][0x478] ;  /* 0x00011e00ff347b82 */ /* 0x000ee20000000a00 */
[----:B------:R-:W4:Y:S04]  /*1b20*/  LDG.E.128 R40, desc[UR16][R28.64] ;  /* 0x000000101c287981 */ /* 0x000f28000c1e1d00 */
[----:B0-----:R-:W5:Y:S01]  /*1b30*/  LDG.E.128 R48, desc[UR16][R28.64+0x200] ;  /* 0x000200101c307981 */ /* 0x001f62000c1e1d00 */
[----:B-1----:R-:W-:-:S02]  /*1b40*/  IMAD.WIDE.U32 R30, R32, UR18, R26 ;  /* 0x00000012201e7c25 */ /* 0x002fc4000f8e001a */
[----:B------:R-:W0:Y:S02]  /*1b50*/  LDC.64 R94, c[0x0][0x508] ;  /* 0x00014200ff5e7b82 */ /* 0x000e240000000a00 */
[----:B------:R-:W-:Y:S02]  /*1b60*/  IMAD R31, R33, UR18, R31 ;  /* 0x00000012211f7c24 */ /* 0x000fe4000f8e021f */
[----:B--2---:R-:W-:-:S04]  /*1b70*/  IMAD.WIDE.U32 R30, R85, R34, R30 ;  /* 0x00000022551e7225 */ /* 0x004fc800078e001e */
[----:B------:R-:W1:Y:S01]  /*1b80*/  LDC.64 R104, c[0x0][0x558] ;  /* 0x00015600ff687b82 */ /* 0x000e620000000a00 */
[----:B------:R-:W-:Y:S01]  /*1b90*/  IMAD R0, R85, R35, R31 ;  /* 0x0000002355007224 */ /* 0x000fe200078e021f */
[----:B---3--:R-:W-:-:S04]  /*1ba0*/  LEA R52, P0, R30, R52, 0x2 ;  /* 0x000000341e347211 */ /* 0x008fc800078010ff */
[----:B------:R-:W-:-:S03]  /*1bb0*/  LEA.HI.X R53, R30, R53, R0, 0x2, P0 ;  /* 0x000000351e357211 */ /* 0x000fc600000f1400 */
[----:B------:R-:W-:Y:S01]  /*1bc0*/  IMAD.WIDE.U32 R52, R67, 0x10, R52 ;  /* 0x0000001043347825 */ /* 0x000fe200078e0034 */
[----:B----4-:R-:W-:Y:S04]  /*1bd0*/  STS.128 [R65], R40 ;  /* 0x0000002841007388 */ /* 0x010fe80000000c00 */
[----:B-----5:R-:W-:Y:S01]  /*1be0*/  STS.128 [R65+0x200], R48 ;  /* 0x0002003041007388 */ /* 0x020fe20000000c00 */
[----:B------:R-:W-:-:S03]  /*1bf0*/  NOP ;  /* 0x0000000000007918 */ /* 0x000fc60000000000 */
[----:B------:R-:W2:Y:S04]  /*1c00*/  LDS.128 R28, [R64] ;  /* 0x00000000401c7984 */ /* 0x000ea80000000c00 */
[----:B------:R-:W3:Y:S01]  /*1c10*/  LDS.128 R32, [R64+0x10] ;  /* 0x0000100040207984 */ /* 0x000ee20000000c00 */
[----:B------:R-:W-:Y:S06]  /*1c20*/  BAR.SYNC.DEFER_BLOCKING 0x0 ;  /* 0x0000000000007b1d */ /* 0x000fec0000010000 */
[----:B------:R-:W4:Y:S04]  /*1c30*/  LDG.E.128 R36, desc[UR16][R52.64] ;  /* 0x0000001034247981 */ /* 0x000f28000c1e1d00 */
[----:B------:R5:W4:Y:S01]  /*1c40*/  LDG.E.128 R44, desc[UR16][R52.64+0x200] ;  /* 0x00020010342c7981 */ /* 0x000b22000c1e1d00 */
[----:B0-----:R-:W-:Y:S01]  /*1c50*/  IMAD.WIDE.U32 R96, R94, UR18, R26 ;  /* 0x000000125e607c25 */ /* 0x001fe2000f8e001a */
[----:B------:R-:W-:-:S03]  /*1c60*/  UISETP.NE.U32.AND UP0, UPT, UR6, URZ, UPT ;  /* 0x000000ff0600728c */ /* 0x000fc6000bf05070 */
[----:B--2---:R-:W-:Y:S01]  /*1c70*/  FMUL.FTZ R2, R29, -1.4426950216293334961 ;  /* 0xbfb8aa3b1d027820 */ /* 0x004fe20000410000 */
[----:B------:R-:W-:Y:S01]  /*1c80*/  FMUL.FTZ R40, R30, -1.4426950216293334961 ;  /* 0xbfb8aa3b1e287820 */ /* 0x000fe20000410000 */
[----:B------:R-:W-:Y:S01]  /*1c90*/  FMUL.FTZ R41, R31, -1.4426950216293334961 ;  /* 0xbfb8aa3b1f297820 */ /* 0x000fe20000410000 */
[----:B------:R-:W-:Y:S01]  /*1ca0*/  FMUL.FTZ R0, R28, -1.4426950216293334961 ;  /* 0xbfb8aa3b1c007820 */ /* 0x000fe20000410000 */
[----:B---3--:R-:W-:Y:S01]  /*1cb0*/  FMUL.FTZ R42, R32, -1.4426950216293334961 ;  /* 0xbfb8aa3b202a7820 */ /* 0x008fe20000410000 */
[----:B------:R-:W-:Y:S01]  /*1cc0*/  FMUL.FTZ R43, R33, -1.4426950216293334961 ;  /* 0xbfb8aa3b212b7820 */ /* 0x000fe20000410000 */
[----:B------:R-:W0:Y:S01]  /*1cd0*/  MUFU.EX2 R2, R2 ;  /* 0x0000000200027308 */ /* 0x000e220000000800 */
[----:B-----5:R-:W-:Y:S01]  /*1ce0*/  FMUL.FTZ R52, R34, -1.4426950216293334961 ;  /* 0xbfb8aa3b22347820 */ /* 0x020fe20000410000 */
[----:B------:R-:W-:Y:S01]  /*1cf0*/  FMUL.FTZ R53, R35, -1.4426950216293334961 ;  /* 0xbfb8aa3b23357820 */ /* 0x000fe20000410000 */
[----:B------:R-:W-:Y:S01]  /*1d00*/  IMAD R97, R95, UR18, R97 ;  /* 0x000000125f617c24 */ /* 0x000fe2000f8e0261 */
[----:B------:R-:W-:-:S04]  /*1d10*/  UISETP.NE.AND.EX UP0, UPT, UR7, URZ, UPT, UP0 ;  /* 0x000000ff0700728c */ /* 0x000fc8000bf05300 */
[----:B------:R-:W2:Y:S08]  /*1d20*/  MUFU.EX2 R48, R40 ;  /* 0x0000002800307308 */ /* 0x000eb00000000800 */
[----:B------:R-:W3:Y:S01]  /*1d30*/  MUFU.EX2 R49, R41 ;  /* 0x0000002900317308 */ /* 0x000ee20000000800 */
[----:B0-----:R-:W-:-:S07]  /*1d40*/  FADD.FTZ R2, R2, 1 ;  /* 0x3f80000002027421 */ /* 0x001fce0000010000 */
[----:B------:R-:W0:Y:S01]  /*1d50*/  MUFU.EX2 R50, R42 ;  /* 0x0000002a00327308 */ /* 0x000e220000000800 */
[----:B--2---:R-:W-:-:S07]  /*1d60*/  FADD.FTZ R48, R48, 1 ;  /* 0x3f80000030307421 */ /* 0x004fce0000010000 */
[----:B------:R-:W2:Y:S01]  /*1d70*/  MUFU.EX2 R51, R43 ;  /* 0x0000002b00337308 */ /* 0x000ea20000000800 */
[----:B---3--:R-:W-:-:S07]  /*1d80*/  FADD.FTZ R49, R49, 1 ;  /* 0x3f80000031317421 */ /* 0x008fce0000010000 */
[----:B------:R-:W3:Y:S01]  /*1d90*/  MUFU.EX2 R0, R0 ;  /* 0x0000000000007308 */ /* 0x000ee20000000800 */
[----:B0-----:R-:W-:-:S07]  /*1da0*/  FADD.FTZ R50, R50, 1 ;  /* 0x3f80000032327421 */ /* 0x001fce0000010000 */
[----:B------:R-:W0:Y:S01]  /*1db0*/  MUFU.EX2 R52, R52 ;  /* 0x0000003400347308 */ /* 0x000e220000000800 */
[----:B--2---:R-:W-:-:S07]  /*1dc0*/  FADD.FTZ R51, R51, 1 ;  /* 0x3f80000033337421 */ /* 0x004fce0000010000 */
[----:B------:R-:W2:Y:S01]  /*1dd0*/  MUFU.EX2 R53, R53 ;  /* 0x0000003500357308 */ /* 0x000ea20000000800 */
[----:B---3--:R-:W-:-:S07]  /*1de0*/  FADD.FTZ R0, R0, 1 ;  /* 0x3f80000000007421 */ /* 0x008fce0000010000 */
[----:B------:R-:W3:Y:S01]  /*1df0*/  MUFU.RCP R2, R2 ;  /* 0x0000000200027308 */ /* 0x000ee20000001000 */
[----:B0-----:R-:W-:-:S07]  /*1e00*/  FADD.FTZ R52, R52, 1 ;  /* 0x3f80000034347421 */ /* 0x001fce0000010000 */
[----:B------:R-:W0:Y:S01]  /*1e10*/  MUFU.RCP R99, R48 ;  /* 0x0000003000637308 */ /* 0x000e220000001000 */
[----:B--2---:R-:W-:-:S07]  /*1e20*/  FADD.FTZ R53, R53, 1 ;  /* 0x3f80000035357421 */ /* 0x004fce0000010000 */
[----:B------:R-:W2:Y:S08]  /*1e30*/  MUFU.RCP R98, R49 ;  /* 0x0000003100627308 */ /* 0x000eb00000001000 */
[----:B------:R3:W5:Y:S08]  /*1e40*/  MUFU.RCP R93, R0 ;  /* 0x00000000005d7308 */ /* 0x0007700000001000 */
[----:B------:R-:W1:Y:S01]  /*1e50*/  MUFU.RCP R100, R51 ;  /* 0x0000003300647308 */ /* 0x000e620000001000 */
[----:B---3--:R-:W-:-:S07]  /*1e60*/  FADD.FTZ R0, -R2, 1 ;  /* 0x3f80000002007421 */ /* 0x008fce0000010100 */
[----:B------:R-:W3:Y:S08]  /*1e70*/  MUFU.RCP R103, R52 ;  /* 0x0000003400677308 */ /* 0x000ef00000001000 */
[----:B------:R-:W3:Y:S08]  /*1e80*/  MUFU.RCP R102, R53 ;  /* 0x0000003500667308 */ /* 0x000ef00000001000 */
[----:B------:R1:W3:Y:S01]  /*1e90*/  MUFU.RCP R101, R50 ;  /* 0x0000003200657308 */ /* 0x0002e20000001000 */
[----:B----4-:R-:W-:Y:S04]  /*1ea0*/  STS.128 [R65], R36 ;  /* 0x0000002441007388 */ /* 0x010fe80000000c00 */
[----:B------:R0:W-:Y:S01]  /*1eb0*/  STS.128 [R65+0x200], R44 ;  /* 0x0002002c41007388 */ /* 0x0001e20000000c00 */
[----:B------:R-:W-:-:S03]  /*1ec0*/  NOP ;  /* 0x0000000000007918 */ /* 0x000fc60000000000 */
[----:B------:R-:W4:Y:S04]  /*1ed0*/  LDS.128 R40, [R64] ;  /* 0x0000000040287984 */ /* 0x000f280000000c00 */
[----:B------:R-:W3:Y:S01]  /*1ee0*/  LDS.128 R36, [R64+0x10] ;  /* 0x0000100040247984 */ /* 0x000ee20000000c00 */
[----:B0-----:R-:W-:Y:S01]  /*1ef0*/  FADD.FTZ R47, -R99, 1 ;  /* 0x3f800000632f7421 */ /* 0x001fe20000010100 */
[----:B--2---:R-:W-:Y:S01]  /*1f00*/  FADD.FTZ R44, -R98, 1 ;  /* 0x3f800000622c7421 */ /* 0x004fe20000010100 */
[----:B------:R-:W-:Y:S01]  /*1f10*/  FFMA.FTZ R46, R29, R0, 1 ;  /* 0x3f8000001d2e7423 */ /* 0x000fe20000010000 */
[----:B-----5:R-:W-:Y:S01]  /*1f20*/  FADD.FTZ R45, -R93, 1 ;  /* 0x3f8000005d2d7421 */ /* 0x020fe20000010100 */
[----:B------:R-:W-:Y:S01]  /*1f30*/  FFMA.FTZ R49, R30, R47, 1 ;  /* 0x3f8000001e317423 */ /* 0x000fe2000001002f */
[----:B-1----:R-:W-:-:S02]  /*1f40*/  FFMA.FTZ R50, R31, R44, 1 ;  /* 0x3f8000001f327423 */ /* 0x002fc4000001002c */
        /* <DEDUP_REMOVED lines=14> */
[----:B------:R-:W-:Y:S01]  /*2030*/  BAR.SYNC.DEFER_BLOCKING 0x0 ;  /* 0x0000000000007b1d */ /* 0x000fe20000010000 */
[----:B---3--:R-:W-:Y:S01]  /*2040*/  FADD.FTZ R51, -R103, 1 ;  /* 0x3f80000067337421 */ /* 0x008fe20000010100 */
[----:B------:R-:W-:Y:S01]  /*2050*/  FADD.FTZ R48, -R102, 1 ;  /* 0x3f80000066307421 */ /* 0x000fe20000010100 */
[----:B------:R-:W-:Y:S01]  /*2060*/  FFMA.FTZ R50, R33, R0, 1 ;  /* 0x3f80000021327423 */ /* 0x000fe20000010000 */
[----:B------:R-:W-:Y:S01]  /*2070*/  FADD.FTZ R49, -R101, 1 ;  /* 0x3f80000065317421 */ /* 0x000fe20000010100 */
[----:B------:R-:W-:Y:S01]  /*2080*/  FFMA.FTZ R53, R34, R51, 1 ;  /* 0x3f80000022357423 */ /* 0x000fe20000010033 */
        /* <DEDUP_REMOVED lines=18> */
[----:B------:R0:W-:Y:S01]  /*21b0*/  STS.128 [R64], R44 ;  /* 0x0000002c40007388 */ /* 0x0001e20000000c00 */
[----:B------:R-:W-:Y:S01]  /*21c0*/  FMUL.FTZ R101, R32, R101 ;  /* 0x0000006520657220 */ /* 0x000fe20000410000 */
[----:B------:R-:W-:Y:S01]  /*21d0*/  FMUL.FTZ R100, R33, R100 ;  /* 0x0000006421647220 */ /* 0x000fe20000410000 */
[----:B------:R-:W-:Y:S01]  /*21e0*/  FMUL.FTZ R103, R34, R103 ;  /* 0x0000006722677220 */ /* 0x000fe20000410000 */
[----:B------:R1:W-:Y:S01]  /*21f0*/  STS.128 [R64+0x10], R48 ;  /* 0x0000103040007388 */ /* 0x0003e20000000c00 */
[----:B------:R-:W-:-:S03]  /*2200*/  NOP ;  /* 0x0000000000007918 */ /* 0x000fc60000000000 */
[----:B------:R-:W2:Y:S01]  /*2210*/  LDS.128 R52, [R65] ;  /* 0x0000000041347984 */ /* 0x000ea20000000c00 */
[----:B------:R-:W-:-:S03]  /*2220*/  FMUL.FTZ R102, R35, R102 ;  /* 0x0000006623667220 */ /* 0x000fc60000410000 */
[----:B------:R-:W3:Y:S01]  /*2230*/  LDS.128 R56, [R65+0x200] ;  /* 0x0002000041387984 */ /* 0x000ee20000000c00 */
[----:B0-----:R-:W-:-:S04]  /*2240*/  IMAD.WIDE.U32 R44, R85, UR4, R96 ;  /* 0x00000004552c7c25 */ /* 0x001fc8000f8e0060 */
[----:B------:R-:W-:Y:S01]  /*2250*/  FMUL.FTZ R46, R13, R2 ;  /* 0x000000020d2e7220 */ /* 0x000fe20000410000 */
[----:B------:R-:W-:Y:S01]  /*2260*/  FMUL.FTZ R47, R14, R99 ;  /* 0x000000630e2f7220 */ /* 0x000fe20000410000 */
[----:B------:R-:W-:Y:S01]  /*2270*/  IMAD R0, R85, UR5, R45 ;  /* 0x0000000555007c24 */ /* 0x000fe2000f8e022d */
[----:B------:R-:W-:Y:S01]  /*2280*/  LEA R28, P0, R44, R104, 0x2 ;  /* 0x000000682c1c7211 */ /* 0x000fe200078010ff */
[----:B------:R-:W-:Y:S01]  /*2290*/  FMUL.FTZ R45, R12, R93 ;  /* 0x0000005d0c2d7220 */ /* 0x000fe20000410000 */
[----:B-1----:R-:W-:Y:S01]  /*22a0*/  FMUL.FTZ R48, R15, R98 ;  /* 0x000000620f307220 */ /* 0x002fe20000410000 */
        /* <DEDUP_REMOVED lines=21> */
[----:B------:R-:W2:Y:S01]  /*2400*/  LDC.64 R34, c[0x0][0x438] ;  /* 0x00010e00ff227b82 */ /* 0x000ea20000000a00 */
[----:B------:R-:W-:Y:S04]  /*2410*/  STS.128 [R64], R40 ;  /* 0x0000002840007388 */ /* 0x000fe80000000c00 */
[----:B------:R-:W-:Y:S01]  /*2420*/  STS.128 [R64+0x10], R36 ;  /* 0x0000102440007388 */ /* 0x000fe20000000c00 */
[----:B------:R-:W-:-:S03]  /*2430*/  NOP ;  /* 0x0000000000007918 */ /* 0x000fc60000000000 */
[----:B0-----:R-:W0:Y:S01]  /*2440*/  LDS.128 R12, [R65] ;  /* 0x00000000410c7984 */ /* 0x001e220000000c00 */
[----:B-1----:R-:W-:-:S03]  /*2450*/  IMAD.WIDE.U32 R28, R30, UR18, R26 ;  /* 0x000000121e1c7c25 */ /* 0x002fc6000f8e001a */
[----:B------:R-:W1:Y:S01]  /*2460*/  LDS.128 R16, [R65+0x200] ;  /* 0x0002000041107984 */ /* 0x000e620000000c00 */
[----:B------:R-:W-:Y:S02]  /*2470*/  IMAD R29, R31, UR18, R29 ;  /* 0x000000121f1d7c24 */ /* 0x000fe4000f8e021d */
[----:B--2---:R-:W-:-:S04]  /*2480*/  IMAD.WIDE.U32 R28, R85, R34, R28 ;  /* 0x00000022551c7225 */ /* 0x004fc800078e001c */
[----:B------:R-:W-:Y:S01]  /*2490*/  IMAD R29, R85, R35, R29 ;  /* 0x00000023551d7224 */ /* 0x000fe200078e021d */
[----:B------:R-:W-:-:S04]  /*24a0*/  LEA R30, P0, R28, UR6, 0x2 ;  /* 0x000000061c1e7c11 */ /* 0x000fc8000f8010ff */
[----:B------:R-:W-:-:S03]  /*24b0*/  LEA.HI.X R31, R28, UR7, R29, 0x2, P0 ;  /* 0x000000071c1f7c11 */ /* 0x000fc600080f141d */
[----:B------:R-:W-:-:S05]  /*24c0*/  IMAD.WIDE.U32 R28, R67, 0x10, R30 ;  /* 0x00000010431c7825 */ /* 0x000fca00078e001e */
[----:B0-----:R2:W-:Y:S04]  /*24d0*/  STG.E.128 desc[UR16][R28.64], R12 ;  /* 0x0000000c1c007986 */ /* 0x0015e8000c101d10 */
[----:B-1----:R2:W-:Y:S02]  /*24e0*/  STG.E.128 desc[UR16][R28.64+0x200], R16 ;  /* 0x000200101c007986 */ /* 0x0025e4000c101d10 */
.L_x_16418:
[----:B------:R-:W1:Y:S01]  /*24f0*/  LDCU UR4, c[0x0][0x38c] ;  /* 0x00007180ff0477ac */ /* 0x000e620008000800 */
[----:B------:R-:W-:Y:S01]  /*2500*/  FFMA.FTZ R0, R6, R47, R33 ;  /* 0x0000002f06007223 */ /* 0x000fe20000010021 */
[----:B--2---:R-:W-:Y:S02]  /*2510*/  CS2R R14, SRZ ;  /* 0x00000000000e7805 */ /* 0x004fe4000001ff00 */
[----:B0-----:R-:W-:Y:S02]  /*2520*/  CS2R R12, SRZ ;  /* 0x00000000000c7805 */ /* 0x001fe4000001ff00 */
        /* <DEDUP_REMOVED lines=11> */
[----:B------:R-:W-:-:S02]  /*25e0*/  FMUL.FTZ R35, R50, R84 ;  /* 0x0000005432237220 */ /* 0x000fc40000410000 */
[----:B------:R-:W-:Y:S01]  /*25f0*/  FFMA.FTZ R0, R10, R51, R33 ;  /* 0x000000330a007223 */ /* 0x000fe20000010021 */
[----:B-1----:R-:W-:Y:S01]  /*2600*/  UISETP.GE.AND UP0, UPT, UR4, 0x1, UPT ;  /* 0x000000010400788c */ /* 0x002fe2000bf06270 */
[----:B------:R-:W-:Y:S02]  /*2610*/  FMUL.FTZ R33, R44, R84 ;  /* 0x000000542c217220 */ /* 0x000fe40000410000 */
        /* <DEDUP_REMOVED lines=16> */
[----:B------:R-:W-:Y:S01]  /*2720*/  LOP3.LUT R138, R26, 0x100, RZ, 0xc0, !PT ;  /* 0x000001001a8a7812 */ /* 0x000fe200078ec0ff */
[----:B------:R-:W-:Y:S01]  /*2730*/  FMUL.FTZ R93, R4, R61 ;  /* 0x0000003d045d7220 */ /* 0x000fe20000410000 */
[----:B------:R-:W-:Y:S01]  /*2740*/  IADD3 R59, PT, PT, R69, -0x2, RZ ;  /* 0xfffffffe453b7810 */ /* 0x000fe20007ffe0ff */
[----:B------:R-:W-:Y:S01]  /*2750*/  FMUL.FTZ R94, R5, R62 ;  /* 0x0000003e055e7220 */ /* 0x000fe20000410000 */
[----:B------:R-:W-:Y:S01]  /*2760*/  FMUL.FTZ R95, R6, R3 ;  /* 0x00000003065f7220 */ /* 0x000fe20000410000 */
[----:B------:R-:W-:Y:S01]  /*2770*/  FMUL.FTZ R96, R7, R60 ;  /* 0x0000003c07607220 */ /* 0x000fe20000410000 */
[----:B------:R-:W-:Y:S01]  /*2780*/  ISETP.EQ.AND P0, PT, R76, RZ, P0 ;  /* 0x000000ff4c00720c */ /* 0x000fe20000702270 */
[----:B------:R-:W2:Y:S01]  /*2790*/  LDC.64 R46, c[0x0][0x440] ;  /* 0x00011000ff2e7b82 */ /* 0x000ea20000000a00 */
[----:B------:R-:W-:Y:S01]  /*27a0*/  FMUL.FTZ R97, R8, R86 ;  /* 0x0000005608617220 */ /* 0x000fe20000410000 */
[----:B------:R-:W-:Y:S01]  /*27b0*/  FMUL.FTZ R98, R9, R88 ;  /* 0x0000005809627220 */ /* 0x000fe20000410000 */
[----:B------:R-:W-:Y:S01]  /*27c0*/  FMUL.FTZ R99, R10, R87 ;  /* 0x000000570a637220 */ /* 0x000fe20000410000 */
[----:B------:R-:W-:Y:S01]  /*27d0*/  FMUL.FTZ R104, R11, R90 ;  /* 0x0000005a0b687220 */ /* 0x000fe20000410000 */
[----:B------:R-:W-:Y:S01]  /*27e0*/  LOP3.LUT R105, R105, 0x100, RZ, 0xc0, !PT ;  /* 0x0000010069697812 */ /* 0x000fe200078ec0ff */
[----:B------:R-:W3:Y:S02]  /*27f0*/  LDCU UR7, c[0x0][0x394] ;  /* 0x00007280ff0777ac */ /* 0x000ee40008000800 */
[----:B------:R-:W4:Y:S01]  /*2800*/  LDC.64 R44, c[0x0][0x3a8] ;  /* 0x0000ea00ff2c7b82 */ /* 0x000f220000000a00 */
[----:B------:R-:W0:Y:S01]  /*2810*/  LDCU UR8, c[0x0][0x38c] ;  /* 0x00007180ff0877ac */ /* 0x000e220008000800 */
[----:B------:R-:W-:-:S05]  /*2820*/  UMOV UR4, URZ ;  /* 0x000000ff00047c82 */ /* 0x000fca0008000000 */
.L_x_16437:
[----:B0--3--:R-:W-:Y:S02]  /*2830*/  MOV R36, R22 ;  /* 0x0000001600247202 */ /* 0x009fe40000000f00 */
[----:B------:R-:W-:-:S03]  /*2840*/  MOV R37, R77 ;  /* 0x0000004d00257202 */ /* 0x000fc60000000f00 */
[----:B----4-:R-:W-:-:S04]  /*2850*/  IMAD.WIDE.U32 R36, R44, UR4, R36 ;  /* 0x000000042c247c25 */ /* 0x010fc8000f8e0024 */
[----:B------:R-:W-:Y:S01]  /*2860*/  IMAD R2, R45, UR4, R37 ;  /* 0x000000042d027c24 */ /* 0x000fe2000f8e0225 */
[----:B-12---:R-:W-:-:S04]  /*2870*/  LEA R48, P1, R36, R46, 0x3 ;  /* 0x0000002e24307211 */ /* 0x006fc800078218ff */
        /* <DEDUP_REMOVED lines=20> */
[CC--:B------:R-:W-:Y:S01]  /*29c0*/  FMUL.FTZ R106, R49.reuse, R62.reuse ;  /* 0x0000003e316a7220 */ /* 0x0c0fe20000410000 */
[----:B0-----:R-:W-:Y:S01]  /*29d0*/  FMUL.FTZ R41, R49, R3 ;  /* 0x0000000331297220 */ /* 0x001fe20000410000 */
[----:B------:R-:W-:Y:S01]  /*29e0*/  FMUL.RZ R108, R2, 0.15915493667125701904 ;  /* 0x3e22f983026c7820 */ /* 0x000fe2000040c000 */
[C---:B------:R-:W-:Y:S01]  /*29f0*/  FMUL.FTZ R2, R51.reuse, R61 ;  /* 0x0000003d33027220 */ /* 0x040fe20000410000 */
[----:B------:R-:W-:Y:S01]  /*2a00*/  FMUL.FTZ R40, R51, R62 ;  /* 0x0000003e33287220 */ /* 0x000fe20000410000 */
[----:B------:R-:W-:Y:S01]  /*2a10*/  FMUL.RZ R110, R106, 0.15915493667125701904 ;  /* 0x3e22f9836a6e7820 */ /* 0x000fe2000040c000 */
[----:B------:R-:W-:Y:S01]  /*2a20*/  FMUL.RZ R113, R41, 0.15915493667125701904 ;  /* 0x3e22f98329717820 */ /* 0x000fe2000040c000 */
[----:B------:R0:W-:Y:S01]  /*2a30*/  MUFU.EX2 R50, R2 ;  /* 0x0000000200327308 */ /* 0x0001e20000000800 */
[----:B------:R-:W-:Y:S01]  /*2a40*/  FMUL.FTZ R41, R51, R3 ;  /* 0x0000000333297220 */ /* 0x000fe20000410000 */
[----:B------:R-:W-:-:S04]  /*2a50*/  FMUL.FTZ R112, R49, R86 ;  /* 0x0000005631707220 */ /* 0x000fc80000410000 */
[----:B------:R-:W-:Y:S01]  /*2a60*/  FMUL.RZ R118, R112, 0.15915493667125701904 ;  /* 0x3e22f98370767820 */ /* 0x000fe2000040c000 */
[----:B------:R-:W-:Y:S01]  /*2a70*/  FMUL.FTZ R112, R51, R86 ;  /* 0x0000005633707220 */ /* 0x000fe20000410000 */
[----:B-1----:R-:W-:Y:S01]  /*2a80*/  MUFU.COS R43, R110 ;  /* 0x0000006e002b7308 */ /* 0x002fe20000000000 */
[----:B0-----:R-:W-:-:S04]  /*2a90*/  FMUL.FTZ R2, R49, R60 ;  /* 0x0000003c31027220 */ /* 0x001fc80000410000 */
[----:B------:R-:W-:Y:S01]  /*2aa0*/  FMUL.RZ R114, R2, 0.15915493667125701904 ;  /* 0x3e22f98302727820 */ /* 0x000fe2000040c000 */
[----:B------:R-:W-:Y:S02]  /*2ab0*/  FMUL.FTZ R2, R51, R60 ;  /* 0x0000003c33027220 */ /* 0x000fe40000410000 */
[----:B------:R-:W0:Y:S08]  /*2ac0*/  MUFU.EX2 R40, R40 ;  /* 0x0000002800287308 */ /* 0x000e300000000800 */
[----:B------:R1:W-:Y:S08]  /*2ad0*/  MUFU.EX2 R139, R41 ;  /* 0x00000029008b7308 */ /* 0x0003f00000000800 */
[----:B------:R-:W-:Y:S01]  /*2ae0*/  MUFU.SIN R42, R113 ;  /* 0x00000071002a7308 */ /* 0x000fe20000000400 */
[----:B-1----:R-:W-:Y:S01]  /*2af0*/  FMUL.FTZ R41, R49, R88 ;  /* 0x0000005831297220 */ /* 0x002fe20000410000 */
[----:B0-----:R-:W-:-:S03]  /*2b00*/  FMUL.FTZ R132, R40, R43 ;  /* 0x0000002b28847220 */ /* 0x001fc60000410000 */
[----:B------:R-:W-:Y:S01]  /*2b10*/  FMUL.RZ R119, R41, 0.15915493667125701904 ;  /* 0x3e22f98329777820 */ /* 0x000fe2000040c000 */
[C---:B------:R-:W-:Y:S02]  /*2b20*/  FMUL.FTZ R41, R51.reuse, R88 ;  /* 0x0000005833297220 */ /* 0x040fe40000410000 */
[----:B------:R0:W1:Y:S08]  /*2b30*/  MUFU.COS R106, R113 ;  /* 0x00000071006a7308 */ /* 0x0000700000000000 */
[----:B------:R2:W-:Y:S01]  /*2b40*/  MUFU.EX2 R131, R2 ;  /* 0x0000000200837308 */ /* 0x0005e20000000800 */
[----:B0-----:R-:W-:-:S07]  /*2b50*/  FMUL.FTZ R113, R51, R90 ;  /* 0x0000005a33717220 */ /* 0x001fce0000410000 */
[----:B------:R-:W-:Y:S01]  /*2b60*/  MUFU.SIN R115, R118 ;  /* 0x0000007600737308 */ /* 0x000fe20000000400 */
[-C--:B--2---:R-:W-:Y:S01]  /*2b70*/  FMUL.FTZ R2, R51, R87.reuse ;  /* 0x0000005733027220 */ /* 0x084fe20000410000 */
[----:B------:R-:W-:Y:S01]  /*2b80*/  FMUL.FTZ R51, R49, R87 ;  /* 0x0000005731337220 */ /* 0x000fe20000410000 */
[C---:B-1----:R-:W-:Y:S01]  /*2b90*/  FMUL.FTZ R137, R139.reuse, R106 ;  /* 0x0000006a8b897220 */ /* 0x042fe20000410000 */
[----:B------:R-:W-:Y:S02]  /*2ba0*/  FMUL.FTZ R139, R139, R42 ;  /* 0x0000002a8b8b7220 */ /* 0x000fe40000410000 */
[----:B------:R-:W-:Y:S02]  /*2bb0*/  FMUL.RZ R121, R51, 0.15915493667125701904 ;  /* 0x3e22f98333797820 */ /* 0x000fe4000040c000 */
[----:B------:R0:W-:Y:S08]  /*2bc0*/  MUFU.COS R117, R118 ;  /* 0x0000007600757308 */ /* 0x0001f00000000000 */
[----:B------:R-:W-:Y:S01]  /*2bd0*/  MUFU.SIN R107, R108 ;  /* 0x0000006c006b7308 */ /* 0x000fe20000000400 */
[----:B0-----:R-:W-:-:S04]  /*2be0*/  FMUL.FTZ R118, R49, R90 ;  /* 0x0000005a31767220 */ /* 0x001fc80000410000 */
[----:B------:R-:W-:-:S03]  /*2bf0*/  FMUL.RZ R118, R118, 0.15915493667125701904 ;  /* 0x3e22f98376767820 */ /* 0x000fc6000040c000 */
[----:B------:R-:W-:Y:S08]  /*2c00*/  MUFU.COS R109, R108 ;  /* 0x0000006c006d7308 */ /* 0x000ff00000000000 */
[----:B------:R4:W-:Y:S08]  /*2c10*/  MUFU.EX2 R116, R2 ;  /* 0x0000000200747308 */ /* 0x0009f00000000800 */
[----:B------:R-:W0:Y:S01]  /*2c20*/  MUFU.SIN R111, R110 ;  /* 0x0000006e006f7308 */ /* 0x000e220000000400 */
[----:B----4-:R-:W-:-:S07]  /*2c30*/  FMUL.FTZ R2, R36, R39 ;  /* 0x0000002724027220 */ /* 0x010fce0000410000 */
[----:B------:R-:W-:Y:S08]  /*2c40*/  MUFU.SIN R108, R114 ;  /* 0x00000072006c7308 */ /* 0x000ff00000000400 */
[----:B------:R-:W1:Y:S01]  /*2c50*/  MUFU.COS R110, R114 ;  /* 0x00000072006e7308 */ /* 0x000e620000000000 */
[----:B0-----:R-:W-:-:S07]  /*2c60*/  FMUL.FTZ R134, R40, R111 ;  /* 0x0000006f28867220 */ /* 0x001fce0000410000 */
[----:B------:R-:W-:Y:S08]  /*2c70*/  MUFU.SIN R114, R119 ;  /* 0x0000007700727308 */ /* 0x000ff00000000400 */
[----:B------:R-:W-:Y:S01]  /*2c80*/  MUFU.COS R126, R119 ;  /* 0x00000077007e7308 */ /* 0x000fe20000000000 */
[C---:B-1----:R-:W-:Y:S01]  /*2c90*/  FMUL.FTZ R129, R131.reuse, R110 ;  /* 0x0000006e83817220 */ /* 0x042fe20000410000 */
[----:B------:R-:W-:-:S06]  /*2ca0*/  FMUL.FTZ R131, R131, R108 ;  /* 0x0000006c83837220 */ /* 0x000fcc0000410000 */
[----:B------:R0:W1:Y:S08]  /*2cb0*/  MUFU.EX2 R125, R41 ;  /* 0x00000029007d7308 */ /* 0x0000700000000800 */
[----:B------:R-:W2:Y:S01]  /*2cc0*/  MUFU.EX2 R112, R112 ;  /* 0x0000007000707308 */ /* 0x000ea20000000800 */
[----:B0-----:R-:W-:-:S04]  /*2cd0*/  FMUL.FTZ R41, R37, R39 ;  /* 0x0000002725297220 */ /* 0x001fc80000410000 */
[----:B------:R-:W-:Y:S01]  /*2ce0*/  FFMA.FTZ R41, R36, R38, -R41 ;  /* 0x0000002624297223 */ /* 0x000fe20000010829 */
[----:B------:R-:W-:Y:S02]  /*2cf0*/  FMUL.FTZ R36, R50, R109 ;  /* 0x0000006d32247220 */ /* 0x000fe40000410000 */
[----:B------:R0:W-:Y:S01]  /*2d00*/  MUFU.EX2 R120, R113 ;  /* 0x0000007100787308 */ /* 0x0001e20000000800 */
[C---:B-1----:R-:W-:Y:S01]  /*2d10*/  FMUL.FTZ R126, R125.reuse, R126 ;  /* 0x0000007e7d7e7220 */ /* 0x042fe20000410000 */
[----:B------:R-:W-:Y:S01]  /*2d20*/  FMUL.FTZ R125, R125, R114 ;  /* 0x000000727d7d7220 */ /* 0x000fe20000410000 */
[-C--:B------:R-:W-:Y:S01]  /*2d30*/  FMUL.FTZ R133, R0, R41.reuse ;  /* 0x0000002900857220 */ /* 0x080fe20000410000 */
[-C--:B------:R-:W-:Y:S01]  /*2d40*/  FMUL.FTZ R135, R52, R41.reuse ;  /* 0x0000002934877220 */ /* 0x080fe20000410000 */
[-C--:B------:R-:W-:Y:S01]  /*2d50*/  FMUL.FTZ R122, R53, R41.reuse ;  /* 0x00000029357a7220 */ /* 0x080fe20000410000 */
[-C--:B------:R-:W-:Y:S01]  /*2d60*/  FMUL.FTZ R110, R56, R41.reuse ;  /* 0x00000029386e7220 */ /* 0x080fe20000410000 */
[----:B------:R-:W-:Y:S01]  /*2d70*/  FMUL.FTZ R123, R57, R41 ;  /* 0x00000029397b7220 */ /* 0x000fe20000410000 */
[----:B------:R-:W1:Y:S01]  /*2d80*/  MUFU.COS R119, R121 ;  /* 0x0000007900777308 */ /* 0x000e620000000000 */
[----:B0-----:R-:W-:Y:S01]  /*2d90*/  FFMA.FTZ R113, R37, R38, R2 ;  /* 0x0000002625717223 */ /* 0x001fe20000010002 */
[----:B------:R-:W-:Y:S01]  /*2da0*/  IADD3 R37, PT, PT, R138, UR4, RZ ;  /* 0x000000048a257c10 */ /* 0x000fe2000fffe0ff */
[C---:B--2---:R-:W-:Y:S01]  /*2db0*/  FMUL.FTZ R128, R112.reuse, R117 ;  /* 0x0000007570807220 */ /* 0x044fe20000410000 */
[----:B------:R-:W-:Y:S01]  /*2dc0*/  P2R R2, PR, RZ, 0x8 ;  /* 0x00000008ff027803 */ /* 0x000fe20000000000 */
[----:B------:R-:W-:Y:S01]  /*2dd0*/  FMUL.FTZ R130, R112, R115 ;  /* 0x0000007370827220 */ /* 0x000fe20000410000 */
[----:B------:R-:W-:Y:S01]  /*2de0*/  SEL R2, R37, R68, !P3 ;  /* 0x0000004425027207 */ /* 0x000fe20005800000 */
[----:B------:R-:W-:Y:S01]  /*2df0*/  FMUL.FTZ R37, R50, R107 ;  /* 0x0000006b32257220 */ /* 0x000fe20000410000 */
[----:B------:R-:W0:Y:S01]  /*2e00*/  MUFU.SIN R39, R118 ;  /* 0x0000007600277308 */ /* 0x000e220000000400 */
[-C--:B------:R-:W-:Y:S01]  /*2e10*/  FMUL.FTZ R127, R0, -R113.reuse ;  /* 0x80000071007f7220 */ /* 0x080fe20000410000 */
[----:B------:R-:W-:Y:S01]  /*2e20*/  LEA R2, R2, UR5, 0x3 ;  /* 0x0000000502027c11 */ /* 0x000fe2000f8e18ff */
[-C--:B------:R-:W-:Y:S01]  /*2e30*/  FMUL.FTZ R136, R52, -R113.reuse ;  /* 0x8000007134887220 */ /* 0x080fe20000410000 */
[-C--:B------:R-:W-:Y:S01]  /*2e40*/  FMUL.FTZ R124, R53, -R113.reuse ;  /* 0x80000071357c7220 */ /* 0x080fe20000410000 */
[CC--:B------:R-:W-:Y:S01]  /*2e50*/  FMUL.FTZ R117, R55.reuse, -R113.reuse ;  /* 0x8000007137757220 */ /* 0x0c0fe20000410000 */
[----:B------:R-:W-:Y:S01]  /*2e60*/  FMUL.FTZ R111, R56, -R113 ;  /* 0x80000071386f7220 */ /* 0x000fe20000410000 */
[----:B------:R2:W-:Y:S01]  /*2e70*/  STS.64 [R2+0x880], R36 ;  /* 0x0008802402007388 */ /* 0x0005e20000000a00 */
[----:B------:R-:W4:Y:S01]  /*2e80*/  MUFU.COS R43, R118 ;  /* 0x00000076002b7308 */ /* 0x000f220000000000 */
[----:B-1----:R-:W-:Y:S01]  /*2e90*/  FMUL.FTZ R109, R116, R119 ;  /* 0x00000077746d7220 */ /* 0x002fe20000410000 */
[----:B------:R-:W-:Y:S01]  /*2ea0*/  FMUL.FTZ R119, R54, -R113 ;  /* 0x8000007136777220 */ /* 0x000fe20000410000 */
[-C--:B------:R-:W-:Y:S01]  /*2eb0*/  FMUL.FTZ R115, R55, R41.reuse ;  /* 0x0000002937737220 */ /* 0x080fe20000410000 */
[----:B------:R-:W-:-:S04]  /*2ec0*/  FMUL.FTZ R141, R58, R41 ;  /* 0x000000293a8d7220 */ /* 0x000fc80000410000 */
[----:B------:R1:W5:Y:S01]  /*2ed0*/  MUFU.SIN R51, R121 ;  /* 0x0000007900337308 */ /* 0x0003620000000400 */
[C---:B0-----:R-:W-:Y:S01]  /*2ee0*/  FMUL.FTZ R106, R120.reuse, R39 ;  /* 0x00000027786a7220 */ /* 0x041fe20000410000 */
[----:B----4-:R-:W-:Y:S01]  /*2ef0*/  FMUL.FTZ R108, R120, R43 ;  /* 0x0000002b786c7220 */ /* 0x010fe20000410000 */
[----:B-1----:R-:W-:Y:S01]  /*2f00*/  FMUL.FTZ R121, R57, -R113 ;  /* 0x8000007139797220 */ /* 0x002fe20000410000 */
[----:B------:R-:W-:Y:S01]  /*2f10*/  FMUL.FTZ R120, R54, R41 ;  /* 0x0000002936787220 */ /* 0x000fe20000410000 */
[----:B------:R-:W-:Y:S01]  /*2f20*/  FMUL.FTZ R113, R58, -R113 ;  /* 0x800000713a717220 */ /* 0x000fe20000410000 */
[----:B-----5:R-:W-:Y:S01]  /*2f30*/  FMUL.FTZ R107, R116, R51 ;  /* 0x00000033746b7220 */ /* 0x020fe20000410000 */
[----:B------:R-:W-:Y:S06]  /*2f40*/  BAR.SYNC.DEFER_BLOCKING 0x0 ;  /* 0x0000000000007b1d */ /* 0x000fec0000010000 */
[----:B--2---:R-:W-:Y:S05]  /*2f50*/  @P1 BRA `(.L_x_16421) ;  /* 0x0000000000201947 */ /* 0x004fea0003800000 */
        /* <DEDUP_REMOVED lines=8> */
.L_x_16421:
[----:B------:R0:W1:Y:S02]  /*2fe0*/  LDS.64 R38, [R91+0x1888] ;  /* 0x001888005b267984 */ /* 0x0000640000000a00 */
.L_x_16422:
[----:B---3--:R-:W-:Y:S05]  /*2ff0*/  BSYNC.RECONVERGENT B0 ;  /* 0x0000000000007941 */ /* 0x008fea0003800200 */
.L_x_16420:
        /* <DEDUP_REMOVED lines=25> */
[C---:B--2---:R-:W-:Y:S01]  /*3190*/  FMUL.FTZ R40, R131.reuse, R112 ;  /* 0x0000007083287220 */ /* 0x044fe20000410000 */
[-C--:B------:R-:W-:Y:S01]  /*31a0*/  FMUL.FTZ R41, R131, R2.reuse ;  /* 0x0000000283297220 */ /* 0x080fe20000410000 */
[----:B------:R-:W-:Y:S02]  /*31b0*/  ISETP.GT.U32.AND P5, PT, R92, 0xf, PT ;  /* 0x0000000f5c00780c */ /* 0x000fe40003fa4070 */
[C---:B------:R-:W-:Y:S01]  /*31c0*/  FFMA.FTZ R40, R129.reuse, R2, R40 ;  /* 0x0000000281287223 */ /* 0x040fe20000010028 */
[----:B------:R-:W-:Y:S01]  /*31d0*/  FFMA.FTZ R43, R129, R112, -R41 ;  /* 0x00000070812b7223 */ /* 0x000fe20000010829 */
[-C--:B------:R-:W-:Y:S01]  /*31e0*/  FMUL.FTZ R2, R36, R134.reuse ;  /* 0x0000008624027220 */ /* 0x080fe20000410000 */
[C---:B------:R-:W-:Y:S01]  /*31f0*/  FMUL.FTZ R41, R37.reuse, R134 ;  /* 0x0000008625297220 */ /* 0x040fe20000410000 */
[----:B------:R-:W-:Y:S01]  /*3200*/  FADD.FTZ R143, RZ, R40 ;  /* 0x00000028ff8f7221 */ /* 0x000fe20000010000 */
[----:B------:R-:W-:Y:S01]  /*3210*/  FADD.FTZ R43, R96, R43 ;  /* 0x0000002b602b7221 */ /* 0x000fe20000010000 */
[-C--:B------:R-:W-:Y:S01]  /*3220*/  FFMA.FTZ R40, R37, R132.reuse, R2 ;  /* 0x0000008425287223 */ /* 0x080fe20000010002 */
        /* <DEDUP_REMOVED lines=28> */
[----:B------:R-:W-:Y:S01]  /*33f0*/  FFMA.FTZ R42, R109, R40, -R42 ;  /* 0x000000286d2a7223 */ /* 0x000fe2000001082a */
        /* <DEDUP_REMOVED lines=23> */
[----:B------:R-:W4:Y:S01]  /*3570*/  SHFL.UP PT, R40, R143, 0x1, RZ ;  /* 0x042000008f287989 */ /* 0x000f2200000e00ff */
[-C--:B--2---:R-:W-:Y:S01]  /*3580*/  FMUL.FTZ R145, R143, R43.reuse ;  /* 0x0000002b8f917220 */ /* 0x084fe20000410000 */
[----:B------:R-:W-:-:S03]  /*3590*/  FMUL.FTZ R112, R140, R43 ;  /* 0x0000002b8c707220 */ /* 0x000fc60000410000 */
[-C--:B-----5:R-:W-:Y:S01]  /*35a0*/  FFMA.FTZ R147, R140, R42.reuse, R145 ;  /* 0x0000002a8c937223 */ /* 0x0a0fe20000010091 */
[C---:B------:R-:W-:Y:S01]  /*35b0*/  FFMA.FTZ R145, R143.reuse, R42, -R112 ;  /* 0x0000002a8f917223 */ /* 0x040fe20000010870 */
[CC--:B0-----:R-:W-:Y:S02]  /*35c0*/  FMUL.FTZ R43, R143.reuse, R41.reuse ;  /* 0x000000298f2b7220 */ /* 0x0c1fe40000410000 */
        /* <DEDUP_REMOVED lines=10> */
[-C--:B0-----:R-:W-:Y:S01]  /*3670*/  FMUL.FTZ R147, R143, R43.reuse ;  /* 0x0000002b8f937220 */ /* 0x081fe20000410000 */
[----:B------:R-:W-:-:S03]  /*3680*/  FMUL.FTZ R112, R140, R43 ;  /* 0x0000002b8c707220 */ /* 0x000fc60000410000 */
[-C--:B--2---:R-:W-:Y:S01]  /*3690*/  FFMA.FTZ R147, R140, R42.reuse, R147 ;  /* 0x0000002a8c937223 */ /* 0x084fe20000010093 */
[C---:B------:R-:W-:Y:S01]  /*36a0*/  FFMA.FTZ R145, R143.reuse, R42, -R112 ;  /* 0x0000002a8f917223 */ /* 0x040fe20000010870 */
[----:B------:R-:W-:Y:S01]  /*36b0*/  FMUL.FTZ R42, R106, R141 ;  /* 0x0000008d6a2a7220 */ /* 0x000fe20000410000 */
[-C--:B----4-:R-:W-:Y:S01]  /*36c0*/  FMUL.FTZ R43, R140, R41.reuse ;  /* 0x000000298c2b7220 */ /* 0x090fe20000410000 */
[C---:B------:R-:W-:Y:S01]  /*36d0*/  FMUL.FTZ R41, R143.reuse, R41 ;  /* 0x000000298f297220 */ /* 0x040fe20000410000 */
[----:B------:R-:W-:Y:S01]  /*36e0*/  @P1 FADD.FTZ R2, R2, R147 ;  /* 0x0000009302021221 */ /* 0x000fe20000010000 */
[----:B------:R-:W-:Y:S01]  /*36f0*/  @P1 FADD.FTZ R142, R142, R145 ;  /* 0x000000918e8e1221 */ /* 0x000fe20000010000 */
[-C--:B-----5:R-:W-:Y:S01]  /*3700*/  @P1 FFMA.FTZ R143, R143, R40.reuse, -R43 ;  /* 0x000000288f8f1223 */ /* 0x0a0fe2000001082b */
[----:B------:R-:W-:Y:S01]  /*3710*/  @P1 FFMA.FTZ R140, R140, R40, R41 ;  /* 0x000000288c8c1223 */ /* 0x000fe20000010029 */
[C---:B------:R-:W-:Y:S01]  /*3720*/  FMUL.FTZ R40, R106.reuse, R113 ;  /* 0x000000716a287220 */ /* 0x040fe20000410000 */
[----:B------:R-:W0:Y:S01]  /*3730*/  SHFL.UP PT, R112, R2, 0x4, RZ ;  /* 0x0480000002707989 */ /* 0x000e2200000e00ff */
[----:B-1----:R-:W-:Y:S01]  /*3740*/  FMUL.FTZ R41, R106, R39 ;  /* 0x000000276a297220 */ /* 0x002fe20000410000 */
[C---:B------:R-:W-:Y:S01]  /*3750*/  FFMA.FTZ R118, R108.reuse, R113, -R42 ;  /* 0x000000716c767223 */ /* 0x040fe2000001082a */
[C---:B------:R-:W-:Y:S01]  /*3760*/  FFMA.FTZ R40, R108.reuse, R141, R40 ;  /* 0x0000008d6c287223 */ /* 0x040fe20000010028 */
[----:B------:R-:W1:Y:S01]  /*3770*/  SHFL.UP PT, R42, R142, 0x4, RZ ;  /* 0x048000008e2a7989 */ /* 0x000e6200000e00ff */
[C---:B------:R-:W-:Y:S01]  /*3780*/  FMUL.FTZ R43, R108.reuse, R39 ;  /* 0x000000276c2b7220 */ /* 0x040fe20000410000 */
[-C--:B------:R-:W-:Y:S01]  /*3790*/  FFMA.FTZ R114, R108, R38.reuse, -R41 ;  /* 0x000000266c727223 */ /* 0x080fe20000010829 */
[----:B------:R-:W-:Y:S01]  /*37a0*/  FADD.FTZ R144, R123, R40 ;  /* 0x000000287b907221 */ /* 0x000fe20000010000 */
[----:B------:R-:W-:Y:S01]  /*37b0*/  FADD.FTZ R118, R121, R118 ;  /* 0x0000007679767221 */ /* 0x000fe20000010000 */
[----:B------:R-:W-:Y:S01]  /*37c0*/  FFMA.FTZ R116, -R106, R38, -R43 ;  /* 0x000000266a747223 */ /* 0x000fe2000001092b */
[C---:B------:R-:W-:Y:S01]  /*37d0*/  FMUL.FTZ R146, R107.reuse, R114 ;  /* 0x000000726b927220 */ /* 0x040fe20000410000 */
[----:B------:R-:W2:Y:S01]  /*37e0*/  SHFL.UP PT, R41, R140, 0x4, RZ ;  /* 0x048000008c297989 */ /* 0x000ea200000e00ff */
[C---:B------:R-:W-:Y:S01]  /*37f0*/  FMUL.FTZ R147, R107.reuse, R144 ;  /* 0x000000906b937220 */ /* 0x040fe20000410000 */
[-C--:B------:R-:W-:Y:S01]  /*3800*/  FMUL.FTZ R43, R107, R116.reuse ;  /* 0x000000746b2b7220 */ /* 0x080fe20000410000 */
[----:B------:R-:W-:Y:S01]  /*3810*/  FFMA.FTZ R146, R109, R116, -R146 ;  /* 0x000000746d927223 */ /* 0x000fe20000010892 */
[-C--:B------:R-:W-:Y:S01]  /*3820*/  FMUL.FTZ R145, R107, R118.reuse ;  /* 0x000000766b917220 */ /* 0x080fe20000410000 */
[----:B------:R-:W4:Y:S01]  /*3830*/  SHFL.UP PT, R40, R143, 0x4, RZ ;  /* 0x048000008f287989 */ /* 0x000f2200000e00ff */
[C---:B------:R-:W-:Y:S01]  /*3840*/  FFMA.FTZ R118, R109.reuse, R118, -R147 ;  /* 0x000000766d767223 */ /* 0x040fe20000010893 */
[----:B------:R-:W-:Y:S01]  /*3850*/  FFMA.FTZ R114, R109, R114, R43 ;  /* 0x000000726d727223 */ /* 0x000fe2000001002b */
[----:B------:R-:W-:Y:S01]  /*3860*/  FMUL.FTZ R43, R125, R146 ;  /* 0x000000927d2b7220 */ /* 0x000fe20000410000 */
[----:B------:R-:W-:Y:S01]  /*3870*/  FFMA.FTZ R145, R109, R144, R145 ;  /* 0x000000906d917223 */ /* 0x000fe20000010091 */
[----:B------:R-:W-:Y:S01]  /*3880*/  ISETP.GE.AND P1, PT, R66, 0x4, PT ;  /* 0x000000044200780c */ /* 0x000fe20003f26270 */
[----:B------:R-:W-:Y:S01]  /*3890*/  FADD.FTZ R118, R111, R118 ;  /* 0x000000766f767221 */ /* 0x000fe20000010000 */
[-C--:B------:R-:W-:Y:S01]  /*38a0*/  FFMA.FTZ R43, R126, R114.reuse, R43 ;  /* 0x000000727e2b7223 */ /* 0x080fe2000001002b */
[C---:B------:R-:W-:Y:S01]  /*38b0*/  FMUL.FTZ R147, R125.reuse, R114 ;  /* 0x000000727d937220 */ /* 0x040fe20000410000 */
[----:B------:R-:W-:Y:S01]  /*38c0*/  FADD.FTZ R114, R110, R145 ;  /* 0x000000916e727221 */ /* 0x000fe20000010000 */
[----:B------:R-:W-:Y:S01]  /*38d0*/  FMUL.FTZ R149, R125, R118 ;  /* 0x000000767d957220 */ /* 0x000fe20000410000 */
[CC--:B0-----:R-:W-:Y:S01]  /*38e0*/  FMUL.FTZ R145, R143.reuse, R112.reuse ;  /* 0x000000708f917220 */ /* 0x0c1fe20000410000 */
[----:B------:R-:W-:Y:S01]  /*38f0*/  FMUL.FTZ R112, R140, R112 ;  /* 0x000000708c707220 */ /* 0x000fe20000410000 */
[C---:B------:R-:W-:Y:S01]  /*3900*/  FFMA.FTZ R151, R126.reuse, R146, -R147 ;  /* 0x000000927e977223 */ /* 0x040fe20000010893 */
[----:B------:R-:W-:Y:S01]  /*3910*/  FFMA.FTZ R116, R126, R114, R149 ;  /* 0x000000727e747223 */ /* 0x000fe20000010095 */
[-C--:B-1----:R-:W-:Y:S01]  /*3920*/  FFMA.FTZ R149, R140, R42.reuse, R145 ;  /* 0x0000002a8c957223 */ /* 0x082fe20000010091 */
[----:B------:R-:W-:Y:S01]  /*3930*/  FFMA.FTZ R147, R143, R42, -R112 ;  /* 0x0000002a8f937223 */ /* 0x000fe20000010870 */
[----:B------:R-:W-:-:S02]  /*3940*/  FMUL.FTZ R153, R125, R114 ;  /* 0x000000727d997220 */ /* 0x000fc40000410000 */
[----:B------:R-:W-:Y:S01]  /*3950*/  @P1 FADD.FTZ R2, R2, R149 ;  /* 0x0000009502021221 */ /* 0x000fe20000010000 */
[CC--:B--2---:R-:W-:Y:S01]  /*3960*/  FMUL.FTZ R145, R143.reuse, R41.reuse ;  /* 0x000000298f917220 */ /* 0x0c4fe20000410000 */
[----:B------:R-:W-:Y:S01]  /*3970*/  FMUL.FTZ R42, R140, R41 ;  /* 0x000000298c2a7220 */ /* 0x000fe20000410000 */
[----:B------:R-:W-:Y:S01]  /*3980*/  @P1 FADD.FTZ R142, R142, R147 ;  /* 0x000000938e8e1221 */ /* 0x000fe20000010000 */
[----:B------:R-:W-:Y:S01]  /*3990*/  FFMA.FTZ R118, R126, R118, -R153 ;  /* 0x000000767e767223 */ /* 0x000fe20000010899 */
[----:B------:R-:W0:Y:S01]  /*39a0*/  SHFL.UP PT, R112, R2, 0x8, RZ ;  /* 0x0500000002707989 */ /* 0x000e2200000e00ff */
[-C--:B----4-:R-:W-:Y:S01]  /*39b0*/  @P1 FFMA.FTZ R140, R140, R40.reuse, R145 ;  /* 0x000000288c8c1223 */ /* 0x090fe20000010091 */
[----:B------:R-:W-:Y:S01]  /*39c0*/  @P1 FFMA.FTZ R143, R143, R40, -R42 ;  /* 0x000000288f8f1223 */ /* 0x000fe2000001082a */
[----:B------:R-:W-:Y:S01]  /*39d0*/  FADD.FTZ R147, R117, R118 ;  /* 0x0000007675937221 */ /* 0x000fe20000010000 */
[----:B------:R-:W1:Y:S01]  /*39e0*/  SHFL.UP PT, R40, R142, 0x8, RZ ;  /* 0x050000008e287989 */ /* 0x000e6200000e00ff */
[----:B------:R-:W-:Y:S01]  /*39f0*/  FADD.FTZ R145, R115, R116 ;  /* 0x0000007473917221 */ /* 0x000fe20000010000 */
[C---:B------:R-:W-:Y:S01]  /*3a00*/  FMUL.FTZ R116, R130.reuse, R43 ;  /* 0x0000002b82747220 */ /* 0x040fe20000410000 */
[C---:B------:R-:W-:Y:S01]  /*3a10*/  FMUL.FTZ R149, R130.reuse, R151 ;  /* 0x0000009782957220 */ /* 0x040fe20000410000 */
[----:B------:R-:W2:Y:S01]  /*3a20*/  SHFL.UP PT, R42, R140, 0x8, RZ ;  /* 0x050000008c2a7989 */ /* 0x000ea200000e00ff */
[C---:B------:R-:W-:Y:S01]  /*3a30*/  FMUL.FTZ R118, R130.reuse, R147 ;  /* 0x0000009382767220 */ /* 0x040fe20000410000 */
[----:B------:R-:W-:Y:S01]  /*3a40*/  FMUL.FTZ R144, R130, R145 ;  /* 0x0000009182907220 */ /* 0x000fe20000410000 */
[C---:B------:R-:W-:Y:S01]  /*3a50*/  FFMA.FTZ R116, R128.reuse, R151, -R116 ;  /* 0x0000009780747223 */ /* 0x040fe20000010874 */
[----:B------:R-:W4:Y:S01]  /*3a60*/  SHFL.UP PT, R41, R143, 0x8, RZ ;  /* 0x050000008f297989 */ /* 0x000f2200000e00ff */
[C---:B------:R-:W-:Y:S01]  /*3a70*/  FFMA.FTZ R114, R128.reuse, R43, R149 ;  /* 0x0000002b80727223 */ /* 0x040fe20000010095 */
[C---:B------:R-:W-:Y:S01]  /*3a80*/  FFMA.FTZ R145, R128.reuse, R145, R118 ;  /* 0x0000009180917223 */ /* 0x040fe20000010076 */
[C---:B------:R-:W-:Y:S01]  /*3a90*/  FMUL.FTZ R146, R131.reuse, R116 ;  /* 0x0000007483927220 */ /* 0x040fe20000410000 */
[----:B------:R-:W-:Y:S01]  /*3aa0*/  FFMA.FTZ R144, R128, R147, -R144 ;  /* 0x0000009380907223 */ /* 0x000fe20000010890 */
[----:B------:R-:W-:Y:S01]  /*3ab0*/  ISETP.GE.AND P1, PT, R66, 0x8, PT ;  /* 0x000000084200780c */ /* 0x000fe20003f26270 */
[----:B------:R-:W-:Y:S01]  /*3ac0*/  FADD.FTZ R118, R120, R145 ;  /* 0x0000009178767221 */ /* 0x000fe20000010000 */
[-C--:B------:R-:W-:Y:S01]  /*3ad0*/  FMUL.FTZ R43, R131, R114.reuse ;  /* 0x00000072832b7220 */ /* 0x080fe20000410000 */
[----:B------:R-:W-:Y:S01]  /*3ae0*/  FFMA.FTZ R146, R129, R114, R146 ;  /* 0x0000007281927223 */ /* 0x000fe20000010092 */
[----:B------:R-:W-:Y:S01]  /*3af0*/  FADD.FTZ R144, R119, R144 ;  /* 0x0000009077907221 */ /* 0x000fe20000010000 */
[----:B------:R-:W-:Y:S01]  /*3b00*/  FMUL.FTZ R147, R131, R118 ;  /* 0x0000007683937220 */ /* 0x000fe20000410000 */
[----:B------:R-:W-:Y:S01]  /*3b10*/  FFMA.FTZ R114, R129, R116, -R43 ;  /* 0x0000007481727223 */ /* 0x000fe2000001082b */
[----:B0-----:R-:W-:Y:S01]  /*3b20*/  FMUL.FTZ R43, R143, R112 ;  /* 0x000000708f2b7220 */ /* 0x001fe20000410000 */
[-C--:B------:R-:W-:Y:S01]  /*3b30*/  FMUL.FTZ R145, R131, R144.reuse ;  /* 0x0000009083917220 */ /* 0x080fe20000410000 */
[C---:B------:R-:W-:Y:S01]  /*3b40*/  FFMA.FTZ R151, R129.reuse, R144, -R147 ;  /* 0x0000009081977223 */ /* 0x040fe20000010893 */
[C---:B------:R-:W-:Y:S01]  /*3b50*/  FMUL.FTZ R116, R140.reuse, R112 ;  /* 0x000000708c747220 */ /* 0x040fe20000410000 */
[----:B-1----:R-:W-:Y:S01]  /*3b60*/  FFMA.FTZ R147, R140, R40, R43 ;  /* 0x000000288c937223 */ /* 0x002fe2000001002b */
[----:B------:R-:W-:Y:S01]  /*3b70*/  FFMA.FTZ R149, R129, R118, R145 ;  /* 0x0000007681957223 */ /* 0x000fe20000010091 */
[----:B------:R-:W-:Y:S01]  /*3b80*/  FMUL.FTZ R118, R139, R114 ;  /* 0x000000728b767220 */ /* 0x000fe20000410000 */
[C---:B------:R-:W-:Y:S01]  /*3b90*/  FFMA.FTZ R145, R143.reuse, R40, -R116 ;  /* 0x000000288f917223 */ /* 0x040fe20000010874 */
[CC--:B--2---:R-:W-:Y:S01]  /*3ba0*/  FMUL.FTZ R43, R143.reuse, R42.reuse ;  /* 0x0000002a8f2b7220 */ /* 0x0c4fe20000410000 */
[----:B------:R-:W-:Y:S01]  /*3bb0*/  @P1 FADD.FTZ R2, R2, R147 ;  /* 0x0000009302021221 */ /* 0x000fe20000010000 */
[----:B------:R-:W-:Y:S01]  /*3bc0*/  FMUL.FTZ R112, R140, R42 ;  /* 0x0000002a8c707220 */ /* 0x000fe20000410000 */
[----:B------:R-:W-:Y:S01]  /*3bd0*/  @P1 FADD.FTZ R142, R142, R145 ;  /* 0x000000918e8e1221 */ /* 0x000fe20000010000 */
[-C--:B----4-:R-:W-:Y:S01]  /*3be0*/  @P1 FFMA.FTZ R140, R140, R41.reuse, R43 ;  /* 0x000000298c8c1223 */ /* 0x090fe2000001002b */
[----:B------:R-:W-:Y:S01]  /*3bf0*/  FADD.FTZ R116, R124, R151 ;  /* 0x000000977c747221 */ /* 0x000fe20000010000 */
[----:B------:R-:W0:Y:S01]  /*3c00*/  SHFL.UP PT, R43, R2, 0x10, RZ ;  /* 0x06000000022b7989 */ /* 0x000e2200000e00ff */
[----:B------:R-:W-:Y:S01]  /*3c10*/  @P1 FFMA.FTZ R143, R143, R41, -R112 ;  /* 0x000000298f8f1223 */ /* 0x000fe20000010870 */
[----:B------:R-:W-:Y:S01]  /*3c20*/  FADD.FTZ R112, R122, R149 ;  /* 0x000000957a707221 */ /* 0x000fe20000010000 */
[C---:B------:R-:W-:Y:S01]  /*3c30*/  FMUL.FTZ R149, R139.reuse, R116 ;  /* 0x000000748b957220 */ /* 0x040fe20000410000 */
[----:B------:R-:W1:Y:S01]  /*3c40*/  SHFL.UP PT, R42, R140, 0x10, RZ ;  /* 0x060000008c2a7989 */ /* 0x000e6200000e00ff */
[C---:B------:R-:W-:Y:S01]  /*3c50*/  FMUL.FTZ R147, R139.reuse, R146 ;  /* 0x000000928b937220 */ /* 0x040fe20000410000 */
[-C--:B------:R-:W-:Y:S01]  /*3c60*/  FMUL.FTZ R151, R139, R112.reuse ;  /* 0x000000708b977220 */ /* 0x080fe20000410000 */
[C---:B------:R-:W-:Y:S01]  /*3c70*/  FFMA.FTZ R112, R137.reuse, R112, R149 ;  /* 0x0000007089707223 */ /* 0x040fe20000010095 */
[----:B------:R-:W2:Y:S01]  /*3c80*/  SHFL.UP PT, R41, R142, 0x10, RZ ;  /* 0x060000008e297989 */ /* 0x000ea200000e00ff */
[C---:B------:R-:W-:Y:S01]  /*3c90*/  FFMA.FTZ R145, R137.reuse, R146, R118 ;  /* 0x0000009289917223 */ /* 0x040fe20000010076 */
[C---:B------:R-:W-:Y:S01]  /*3ca0*/  FFMA.FTZ R151, R137.reuse, R116, -R151 ;  /* 0x0000007489977223 */ /* 0x040fe20000010897 */
[----:B------:R-:W-:Y:S01]  /*3cb0*/  FFMA.FTZ R147, R137, R114, -R147 ;  /* 0x0000007289937223 */ /* 0x000fe20000010893 */
[----:B------:R-:W4:Y:S01]  /*3cc0*/  SHFL.UP PT, R40, R143, 0x10, RZ ;  /* 0x060000008f287989 */ /* 0x000f2200000e00ff */
        /* <DEDUP_REMOVED lines=11> */
[CC--:B0-----:R-:W-:Y:S01]  /*3d80*/  FMUL.FTZ R116, R140.reuse, R43.reuse ;  /* 0x0000002b8c747220 */ /* 0x0c1fe20000410000 */
[----:B------:R-:W-:Y:S01]  /*3d90*/  FMUL.FTZ R149, R143, R43 ;  /* 0x0000002b8f957220 */ /* 0x000fe20000410000 */
[----:B------:R-:W-:Y:S01]  /*3da0*/  FADD.FTZ R118, R133, R118 ;  /* 0x0000007685767221 */ /* 0x000fe20000010000 */
[-C--:B-1----:R-:W-:Y:S01]  /*3db0*/  FMUL.FTZ R43, R140, R42.reuse ;  /* 0x0000002a8c2b7220 */ /* 0x082fe20000410000 */
[----:B------:R-:W-:-:S03]  /*3dc0*/  FMUL.FTZ R145, R143, R42 ;  /* 0x0000002a8f917220 */ /* 0x000fc60000410000 */
[----:B------:R0:W1:Y:S01]  /*3dd0*/  SHFL.DOWN PT, R148, R118, 0x1, 0x1f ;  /* 0x08201f0076947f89 */ /* 0x00006200000e0000 */
[-C--:B--2---:R-:W-:Y:S01]  /*3de0*/  FFMA.FTZ R147, R143, R41.reuse, -R116 ;  /* 0x000000298f937223 */ /* 0x084fe20000010874 */
[C---:B------:R-:W-:Y:S01]  /*3df0*/  FFMA.FTZ R149, R140.reuse, R41, R149 ;  /* 0x000000298c957223 */ /* 0x040fe20000010095 */
[----:B------:R-:W-:Y:S01]  /*3e00*/  FADD.FTZ R116, R127, R146 ;  /* 0x000000927f747221 */ /* 0x000fe20000010000 */
[----:B------:R-:W-:Y:S01]  /*3e10*/  MOV R41, RZ ;  /* 0x000000ff00297202 */ /* 0x000fe20000000f00 */
[-C--:B----4-:R-:W-:Y:S01]  /*3e20*/  @P1 FFMA.FTZ R143, R143, R40.reuse, -R43 ;  /* 0x000000288f8f1223 */ /* 0x090fe2000001082b */
[----:B------:R-:W-:Y:S01]  /*3e30*/  @P1 FFMA.FTZ R140, R140, R40, R145 ;  /* 0x000000288c8c1223 */ /* 0x000fe20000010091 */
[----:B------:R-:W-:Y:S01]  /*3e40*/  @P1 FADD.FTZ R142, R142, R147 ;  /* 0x000000938e8e1221 */ /* 0x000fe20000010000 */
[----:B------:R-:W-:Y:S01]  /*3e50*/  @P1 FADD.FTZ R2, R2, R149 ;  /* 0x0000009502021221 */ /* 0x000fe20000010000 */
[----:B------:R0:W2:Y:S01]  /*3e60*/  SHFL.DOWN PT, R147, R114, 0x1, 0x1f ;  /* 0x08201f0072937f89 */ /* 0x0000a200000e0000 */
[----:B------:R-:W-:Y:S01]  /*3e70*/  HFMA2 R40, -RZ, RZ, 1.875, 0 ;  /* 0x3f800000ff287431 */ /* 0x000fe200000001ff */
[----:B------:R-:W-:-:S02]  /*3e80*/  ISETP.GT.U32.AND P1, PT, R92, 0x1d, PT ;  /* 0x0000001d5c00780c */ /* 0x000fc40003f24070 */
[----:B------:R-:W-:Y:S01]  /*3e90*/  CS2R R42, SRZ ;  /* 0x00000000002a7805 */ /* 0x000fe2000001ff00 */
[----:B------:R0:W4:Y:S04]  /*3ea0*/  SHFL.DOWN PT, R151, R116, 0x1, 0x1f ;  /* 0x08201f0074977f89 */ /* 0x00012800000e0000 */
[----:B------:R-:W0:Y:S04]  /*3eb0*/  SHFL.UP PT, R143, R143, 0x1, RZ ;  /* 0x042000008f8f7989 */ /* 0x000e2800000e00ff */
[----:B------:R-:W0:Y:S04]  /*3ec0*/  SHFL.UP PT, R140, R140, 0x1, RZ ;  /* 0x042000008c8c7989 */ /* 0x000e2800000e00ff */
[----:B------:R-:W0:Y:S04]  /*3ed0*/  SHFL.UP PT, R142, R142, 0x1, RZ ;  /* 0x042000008e8e7989 */ /* 0x000e2800000e00ff */
[----:B---3--:R3:W0:Y:S04]  /*3ee0*/  SHFL.IDX PT, R144, R50, RZ, 0x1f ;  /* 0x00001fff32907589 */ /* 0x00862800000e0000 */
[----:B------:R3:W0:Y:S04]  /*3ef0*/  SHFL.IDX PT, R145, R51, RZ, 0x1f ;  /* 0x00001fff33917589 */ /* 0x00062800000e0000 */
[----:B------:R3:W0:Y:S04]  /*3f00*/  SHFL.DOWN PT, R50, R112, 0x1, 0x1f ;  /* 0x08201f0070327f89 */ /* 0x00062800000e0000 */
[----:B------:R3:W0:Y:S01]  /*3f10*/  SHFL.UP PT, R146, R2, 0x1, RZ ;  /* 0x0420000002927989 */ /* 0x00062200000e00ff */
[----:B-12-4-:R-:W-:Y:S05]  /*3f20*/  @!P6 BRA `(.L_x_16424) ;  /* 0x000000000028e947 */ /* 0x016fea0003800000 */
[-C--:B------:R-:W-:Y:S01]  /*3f30*/  FMUL.FTZ R149, R114, R151.reuse ;  /* 0x0000009772957220 */ /* 0x080fe20000410000 */
[----:B------:R-:W-:Y:S01]  /*3f40*/  FMUL.FTZ R151, R112, R151 ;  /* 0x0000009770977220 */ /* 0x000fe20000410000 */
[-C--:B---3--:R-:W-:Y:S01]  /*3f50*/  FMUL.FTZ R51, R114, R147.reuse ;  /* 0x0000009372337220 */ /* 0x088fe20000410000 */
[C---:B------:R-:W-:Y:S01]  /*3f60*/  FMUL.FTZ R147, R112.reuse, R147 ;  /* 0x0000009370937220 */ /* 0x040fe20000410000 */
[-C--:B------:R-:W-:Y:S01]  /*3f70*/  FFMA.FTZ R149, R112, R148.reuse, -R149 ;  /* 0x0000009470957223 */ /* 0x080fe20000010895 */
[----:B------:R-:W-:Y:S01]  /*3f80*/  FFMA.FTZ R151, R114, R148, R151 ;  /* 0x0000009472977223 */ /* 0x000fe20000010097 */
[C---:B0-----:R-:W-:Y:S01]  /*3f90*/  FFMA.FTZ R112, R50.reuse, R112, -R51 ;  /* 0x0000007032707223 */ /* 0x041fe20000010833 */
[----:B------:R-:W-:Y:S01]  /*3fa0*/  FFMA.FTZ R114, R50, R114, R147 ;  /* 0x0000007232727223 */ /* 0x000fe20000010093 */
[----:B------:R-:W-:Y:S01]  /*3fb0*/  FADD.FTZ R118, R118, R149 ;  /* 0x0000009576767221 */ /* 0x000fe20000010000 */
[----:B------:R-:W-:-:S07]  /*3fc0*/  FADD.FTZ R116, R116, R151 ;  /* 0x0000009774747221 */ /* 0x000fce0000010000 */
.L_x_16424:
[----:B------:R-:W-:Y:S05]  /*3fd0*/  BSYNC.RECONVERGENT B0 ;  /* 0x0000000000007941 */ /* 0x000fea0003800200 */
.L_x_16423:
[----:B------:R-:W1:Y:S01]  /*3fe0*/  @!P4 LDS.128 R40, [UR6+0x1980] ;  /* 0x00198006ff28c984 */ /* 0x000e620008000c00 */
[----:B------:R-:W-:Y:S03]  /*3ff0*/  BSSY.RECONVERGENT B0, `(.L_x_16425) ;  /* 0x0000010000007945 */ /* 0x000fe60003800200 */
[----:B---3--:R2:W3:Y:S04]  /*4000*/  SHFL.DOWN PT, R2, R112, 0x2, 0x1f ;  /* 0x08401f0070027f89 */ /* 0x0084e800000e0000 */
[----:B------:R2:W4:Y:S04]  /*4010*/  SHFL.DOWN PT, R147, R114, 0x2, 0x1f ;  /* 0x08401f0072937f89 */ /* 0x00052800000e0000 */
        /* <DEDUP_REMOVED lines=13> */
.L_x_16426:
[----:B------:R-:W-:Y:S05]  /*40f0*/  BSYNC.RECONVERGENT B0 ;  /* 0x0000000000007941 */ /* 0x000fea0003800200 */
.L_x_16425:
[----:B---3--:R3:W1:Y:S01]  /*4100*/  SHFL.DOWN PT, R2, R112, 0x4, 0x1f ;  /* 0x08801f0070027f89 */ /* 0x00866200000e0000 */
        /* <DEDUP_REMOVED lines=15> */
.L_x_16428:
[----:B------:R-:W-:Y:S05]  /*4200*/  BSYNC.RECONVERGENT B0 ;  /* 0x0000000000007941 */ /* 0x000fea0003800200 */
.L_x_16427:
        /* <DEDUP_REMOVED lines=16> */
.L_x_16430:
[----:B------:R-:W-:Y:S05]  /*4310*/  BSYNC.RECONVERGENT B0 ;  /* 0x0000000000007941 */ /* 0x000fea0003800200 */
.L_x_16429:
        /* <DEDUP_REMOVED lines=16> */
.L_x_16432:
[----:B------:R-:W-:Y:S05]  /*4420*/  BSYNC.RECONVERGENT B0 ;  /* 0x0000000000007941 */ /* 0x000fea0003800200 */
.L_x_16431:
[----:B------:R-:W-:Y:S01]  /*4430*/  SHFL.DOWN PT, R150, R114, 0x1, 0x1f ;  /* 0x08201f0072967f89 */ /* 0x000fe200000e0000 */
[C---:B------:R-:W-:Y:S01]  /*4440*/  ISETP.NE.AND P1, PT, R76.reuse, 0x1f, PT ;  /* 0x0000001f4c00780c */ /* 0x040fe20003f25270 */
[----:B------:R-:W-:Y:S01]  /*4450*/  BSSY.RECONVERGENT B0, `(.L_x_16433) ;  /* 0x0000144000007945 */ /* 0x000fe20003800200 */
[----:B------:R-:W-:Y:S01]  /*4460*/  ISETP.NE.AND P2, PT, R76, RZ, PT ;  /* 0x000000ff4c00720c */ /* 0x000fe20003f45270 */
[----:B0-----:R-:W0:Y:S01]  /*4470*/  SHFL.IDX PT, R50, R43, RZ, 0x1f ;  /* 0x00001fff2b327589 */ /* 0x001e2200000e0000 */
        /* <DEDUP_REMOVED lines=12> */
[----:B------:R-:W-:Y:S01]  /*4540*/  SHFL.IDX PT, R118, R118, RZ, 0x1f ;  /* 0x00001fff76767589 */ /* 0x000fe200000e0000 */
        /* <DEDUP_REMOVED lines=10> */
[C---:B------:R-:W-:Y:S01]  /*45f0*/  FMUL.FTZ R39, R106.reuse, R113 ;  /* 0x000000716a277220 */ /* 0x040fe20000410000 */
[----:B------:R-:W-:Y:S01]  /*4600*/  FMUL.FTZ R152, R113, R90 ;  /* 0x0000005a71987220 */ /* 0x000fe20000410000 */
        /* <DEDUP_REMOVED lines=12> */
[----:B------:R-:W-:Y:S01]  /*46d0*/  FMUL.FTZ R121, R125, R111 ;  /* 0x0000006f7d797220 */ /* 0x000fe20000410000 */
[C---:B------:R-:W-:Y:S01]  /*46e0*/  FMUL.FTZ R39, R143.reuse, R145 ;  /* 0x000000918f277220 */ /* 0x040fe20000410000 */
[----:B------:R-:W-:Y:S01]  /*46f0*/  FFMA.FTZ R143, R143, R144, -R38 ;  /* 0x000000908f8f7223 */ /* 0x000fe20000010826 */
[-C--:B------:R-:W-:Y:S01]  /*4700*/  FMUL.FTZ R150, R125, R110.reuse ;  /* 0x0000006e7d967220 */ /* 0x080fe20000410000 */
[----:B------:R-:W-:Y:S01]  /*4710*/  FFMA.FTZ R148, R126, R110, R121 ;  /* 0x0000006e7e947223 */ /* 0x000fe20000010079 */
        /* <DEDUP_REMOVED lines=16> */
[----:B------:R-:W-:Y:S01]  /*4820*/  ISETP.GT.AND P2, PT, R66, 0x1d, PT ;  /* 0x0000001d4200780c */ /* 0x000fe20003f44270 */
[----:B------:R-:W-:Y:S01]  /*4830*/  FMUL.FTZ R36, R134, R121 ;  /* 0x0000007986247220 */ /* 0x000fe20000410000 */
[----:B------:R-:W-:Y:S01]  /*4840*/  FADD.FTZ R120, R120, R37 ;  /* 0x0000002578787221 */ /* 0x000fe20000010000 */
[----:B------:R-:W-:Y:S01]  /*4850*/  FADD.FTZ R37, R93, R144 ;  /* 0x000000905d257221 */ /* 0x000fe20000010000 */
[----:B------:R-:W-:-:S02]  /*4860*/  FMUL.FTZ R38, R131, R119 ;  /* 0x0000007783267220 */ /* 0x000fc40000410000 */
[-C--:B------:R-:W-:Y:S01]  /*4870*/  FMUL.FTZ R140, R131, R120.reuse ;  /* 0x00000078838c7220 */ /* 0x080fe20000410000 */
[----:B------:R-:W-:Y:S01]  /*4880*/  FMUL.FTZ R39, R134, R37 ;  /* 0x0000002586277220 */ /* 0x000fe20000410000 */
[C---:B------:R-:W-:Y:S02]  /*4890*/  FFMA.FTZ R141, R129.reuse, R120, R38 ;  /* 0x00000078818d7223 */ /* 0x040fe40000010026 */
[----:B------:R-:W-:Y:S01]  /*48a0*/  FFMA.FTZ R143, R129, R119, -R140 ;  /* 0x00000077818f7223 */ /* 0x000fe2000001088c */
        /* <DEDUP_REMOVED lines=28> */
[----:B------:R-:W-:Y:S01]  /*4a70*/  FADD.FTZ R127, RZ, R38 ;  /* 0x00000026ff7f7221 */ /* 0x000fe20000010000 */
[----:B------:R-:W-:Y:S01]  /*4a80*/  FFMA.FTZ R39, R0, R37, RZ ;  /* 0x0000002500277223 */ /* 0x000fe200000100ff */
[----:B------:R-:W-:Y:S01]  /*4a90*/  FADD.FTZ R131, -R93, R37 ;  /* 0x000000255d837221 */ /* 0x000fe20000010100 */
[----:B------:R-:W-:Y:S01]  /*4aa0*/  FADD.FTZ R141, R96, R141 ;  /* 0x0000008d608d7221 */ /* 0x000fe20000010000 */
[----:B------:R-:W-:Y:S01]  /*4ab0*/  FMUL.FTZ R37, R130, R127 ;  /* 0x0000007f82257220 */ /* 0x000fe20000410000 */
[-C--:B------:R-:W-:Y:S01]  /*4ac0*/  FMUL.FTZ R134, R135, R62.reuse ;  /* 0x0000003e87867220 */ /* 0x080fe20000410000 */
[----:B------:R-:W-:Y:S01]  /*4ad0*/  FMUL.FTZ R140, R132, R61 ;  /* 0x0000003d848c7220 */ /* 0x000fe20000410000 */
[----:B------:R-:W-:Y:S01]  /*4ae0*/  FFMA.FTZ R144, R52, R143, R39 ;  /* 0x0000008f34907223 */ /* 0x000fe20000010027 */
[----:B------:R-:W-:Y:S01]  /*4af0*/  FADD.FTZ R129, -R94, R143 ;  /* 0x0000008f5e817221 */ /* 0x000fe20000010100 */
[-C--:B------:R-:W-:Y:S01]  /*4b00*/  FMUL.FTZ R39, R130, R141.reuse ;  /* 0x0000008d82277220 */ /* 0x080fe20000410000 */
[C---:B------:R-:W-:Y:S01]  /*4b10*/  FFMA.FTZ R38, R128.reuse, R141, -R37 ;  /* 0x0000008d80267223 */ /* 0x040fe20000010825 */
[----:B------:R-:W-:Y:S01]  /*4b20*/  FMUL.FTZ R146, R137, R62 ;  /* 0x0000003e89927220 */ /* 0x000fe20000410000 */
[----:B------:R-:W-:Y:S01]  /*4b30*/  FMUL.FTZ R148, R123, R134 ;  /* 0x000000867b947220 */ /* 0x000fe20000410000 */
[----:B------:R-:W-:Y:S01]  /*4b40*/  FMUL.FTZ R130, R133, R61 ;  /* 0x0000003d85827220 */ /* 0x000fe20000410000 */
[----:B------:R-:W-:Y:S01]  /*4b50*/  FMUL.FTZ R37, R121, R140 ;  /* 0x0000008c79257220 */ /* 0x000fe20000410000 */
[----:B------:R-:W-:Y:S01]  /*4b60*/  FFMA.FTZ R39, R128, R127, R39 ;  /* 0x0000007f80277223 */ /* 0x000fe20000010027 */
[----:B------:R-:W-:Y:S01]  /*4b70*/  FFMA.FTZ R143, R129, R146, -R148 ;  /* 0x00000092818f7223 */ /* 0x000fe20000010894 */
[----:B------:R-:W-:Y:S01]  /*4b80*/  FMUL.FTZ R142, R121, R130 ;  /* 0x00000082798e7220 */ /* 0x000fe20000410000 */
[----:B------:R-:W-:Y:S01]  /*4b90*/  FMUL.FTZ R146, R123, R146 ;  /* 0x000000927b927220 */ /* 0x000fe20000410000 */
[----:B------:R-:W-:Y:S01]  /*4ba0*/  FFMA.FTZ R37, R131, R130, R37 ;  /* 0x0000008283257223 */ /* 0x000fe20000010025 */
[----:B------:R-:W-:Y:S01]  /*4bb0*/  FFMA.FTZ R145, R53, R36, R144 ;  /* 0x0000002435917223 */ /* 0x000fe20000010090 */
[----:B------:R-:W-:Y:S01]  /*4bc0*/  FFMA.FTZ R142, R131, R140, -R142 ;  /* 0x0000008c838e7223 */ /* 0x000fe2000001088e */
[----:B------:R-:W-:Y:S01]  /*4bd0*/  FFMA.FTZ R146, R129, R134, R146 ;  /* 0x0000008681927223 */ /* 0x000fe20000010092 */
[----:B------:R-:W-:Y:S01]  /*4be0*/  FADD.FTZ R37, RZ, R37 ;  /* 0x00000025ff257221 */ /* 0x000fe20000010000 */
[-C--:B------:R-:W-:Y:S01]  /*4bf0*/  FMUL.FTZ R139, R122, R3.reuse ;  /* 0x000000037a8b7220 */ /* 0x080fe20000410000 */
[----:B------:R-:W-:Y:S01]  /*4c00*/  FADD.FTZ R140, RZ, R39 ;  /* 0x00000027ff8c7221 */ /* 0x000fe20000010000 */
[----:B------:R-:W-:Y:S01]  /*4c10*/  FADD.FTZ R144, R97, R38 ;  /* 0x0000002661907221 */ /* 0x000fe20000010000 */
[----:B------:R-:W-:Y:S01]  /*4c20*/  FADD.FTZ R146, R37, R146 ;  /* 0x0000009225927221 */ /* 0x000fe20000010000 */
[----:B------:R-:W-:Y:S01]  /*4c30*/  FADD.FTZ R128, -R95, R36 ;  /* 0x000000245f807221 */ /* 0x000fe20000010100 */
[----:B------:R-:W-:Y:S01]  /*4c40*/  FMUL.FTZ R147, R124, R3 ;  /* 0x000000037c937220 */ /* 0x000fe20000410000 */
[----:B------:R-:W-:Y:S01]  /*4c50*/  FMUL.FTZ R149, R136, R139 ;  /* 0x0000008b88957220 */ /* 0x000fe20000410000 */
[----:B------:R-:W-:Y:S01]  /*4c60*/  FADD.FTZ R142, RZ, R142 ;  /* 0x0000008eff8e7221 */ /* 0x000fe20000010000 */
[C---:B------:R-:W-:Y:S01]  /*4c70*/  FMUL.FTZ R37, R125.reuse, R140 ;  /* 0x0000008c7d257220 */ /* 0x040fe20000410000 */
[-C--:B------:R-:W-:Y:S01]  /*4c80*/  FMUL.FTZ R125, R125, R144.reuse ;  /* 0x000000907d7d7220 */ /* 0x080fe20000410000 */
[-C--:B------:R-:W-:Y:S01]  /*4c90*/  FFMA.FTZ R36, R128, R147.reuse, -R149 ;  /* 0x0000009380247223 */ /* 0x080fe20000010895 */
[----:B------:R-:W-:Y:S01]  /*4ca0*/  FADD.FTZ R143, R142, R143 ;  /* 0x0000008f8e8f7221 */ /* 0x000fe20000010000 */
[----:B------:R-:W-:Y:S01]  /*4cb0*/  FMUL.FTZ R147, R136, R147 ;  /* 0x0000009388937220 */ /* 0x000fe20000410000 */
[C---:B------:R-:W-:Y:S01]  /*4cc0*/  FFMA.FTZ R39, R126.reuse, R144, -R37 ;  /* 0x000000907e277223 */ /* 0x040fe20000010825 */
[----:B------:R-:W-:Y:S01]  /*4cd0*/  FFMA.FTZ R142, R126, R140, R125 ;  /* 0x0000008c7e8e7223 */ /* 0x000fe2000001007d */
[-C--:B------:R-:W-:Y:S01]  /*4ce0*/  FMUL.FTZ R126, R120, R60.reuse ;  /* 0x0000003c787e7220 */ /* 0x080fe20000410000 */
[----:B------:R-:W-:Y:S01]  /*4cf0*/  FADD.FTZ R143, R143, R36 ;  /* 0x000000248f8f7221 */ /* 0x000fe20000010000 */
[----:B------:R-:W-:Y:S01]  /*4d00*/  FFMA.FTZ R147, R128, R139, R147 ;  /* 0x0000008b80937223 */ /* 0x000fe20000010093 */
[----:B------:R-:W-:Y:S01]  /*4d10*/  FFMA.FTZ R36, R54, R141, R145 ;  /* 0x0000008d36247223 */ /* 0x000fe20000010091 */
[----:B------:R-:W-:Y:S01]  /*4d20*/  FADD.FTZ R141, -R96, R141 ;  /* 0x0000008d608d7221 */ /* 0x000fe20000010100 */
[----:B------:R-:W-:Y:S01]  /*4d30*/  FMUL.FTZ R38, R119, R60 ;  /* 0x0000003c77267220 */ /* 0x000fe20000410000 */
[----:B------:R-:W-:Y:S01]  /*4d40*/  FMUL.FTZ R148, R127, R126 ;  /* 0x0000007e7f947220 */ /* 0x000fe20000410000 */
[----:B------:R-:W-:Y:S01]  /*4d50*/  FMUL.FTZ R125, R115, R86 ;  /* 0x00000056737d7220 */ /* 0x000fe20000410000 */
[----:B------:R-:W-:Y:S01]  /*4d60*/  FADD.FTZ R146, R146, R147 ;  /* 0x0000009392927221 */ /* 0x000fe20000010000 */
[----:B------:R-:W-:Y:S01]  /*4d70*/  FFMA.FTZ R37, R55, R144, R36 ;  /* 0x0000009037257223 */ /* 0x000fe20000010024 */
[----:B------:R-:W-:Y:S01]  /*4d80*/  FADD.FTZ R144, -R97, R144 ;  /* 0x0000009061907221 */ /* 0x000fe20000010100 */
[----:B------:R-:W-:Y:S01]  /*4d90*/  FFMA.FTZ R148, R141, R38, -R148 ;  /* 0x000000268d947223 */ /* 0x000fe20000010894 */
[----:B------:R-:W-:Y:S01]  /*4da0*/  FMUL.FTZ R145, R117, R86 ;  /* 0x0000005675917220 */ /* 0x000fe20000410000 */
[----:B------:R-:W-:Y:S01]  /*4db0*/  FMUL.FTZ R147, R140, R125 ;  /* 0x0000007d8c937220 */ /* 0x000fe20000410000 */
[----:B------:R-:W-:Y:S01]  /*4dc0*/  FMUL.FTZ R38, R127, R38 ;  /* 0x000000267f267220 */ /* 0x000fe20000410000 */
[----:B------:R-:W-:Y:S01]  /*4dd0*/  FADD.FTZ R142, RZ, R142 ;  /* 0x0000008eff8e7221 */ /* 0x000fe20000010000 */
[----:B------:R-:W-:Y:S01]  /*4de0*/  FADD.FTZ R149, R98, R39 ;  /* 0x0000002762957221 */ /* 0x000fe20000010000 */
[-C--:B------:R-:W-:Y:S01]  /*4df0*/  FFMA.FTZ R150, R144, R145.reuse, -R147 ;  /* 0x0000009190967223 */ /* 0x080fe20000010893 */
[----:B------:R-:W-:Y:S01]  /*4e00*/  FFMA.FTZ R39, R141, R126, R38 ;  /* 0x0000007e8d277223 */ /* 0x000fe20000010026 */
[----:B------:R-:W-:Y:S01]  /*4e10*/  FMUL.FTZ R145, R140, R145 ;  /* 0x000000918c917220 */ /* 0x000fe20000410000 */
[CC--:B------:R-:W-:Y:S01]  /*4e20*/  FMUL.FTZ R36, R107.reuse, R142.reuse ;  /* 0x0000008e6b247220 */ /* 0x0c0fe20000410000 */
[----:B------:R-:W-:Y:S01]  /*4e30*/  FMUL.FTZ R107, R107, R149 ;  /* 0x000000956b6b7220 */ /* 0x000fe20000410000 */
[----:B------:R-:W-:Y:S01]  /*4e40*/  FADD.FTZ R39, R146, R39 ;  /* 0x0000002792277221 */ /* 0x000fe20000010000 */
[----:B------:R-:W-:Y:S01]  /*4e50*/  FFMA.FTZ R38, R144, R125, R145 ;  /* 0x0000007d90267223 */ /* 0x000fe20000010091 */
[----:B------:R-:W-:Y:S01]  /*4e60*/  FADD.FTZ R143, R143, R148 ;  /* 0x000000948f8f7221 */ /* 0x000fe20000010000 */
[C---:B------:R-:W-:Y:S01]  /*4e70*/  FFMA.FTZ R36, R109.reuse, R149, -R36 ;  /* 0x000000956d247223 */ /* 0x040fe20000010824 */
[----:B------:R-:W-:Y:S01]  /*4e80*/  FFMA.FTZ R109, R109, R142, R107 ;  /* 0x0000008e6d6d7223 */ /* 0x000fe2000001006b */
[-C--:B------:R-:W-:Y:S01]  /*4e90*/  FMUL.FTZ R107, R110, R88.reuse ;  /* 0x000000586e6b7220 */ /* 0x080fe20000410000 */
[----:B------:R-:W-:Y:S01]  /*4ea0*/  FADD.FTZ R145, R39, R38 ;  /* 0x0000002627917221 */ /* 0x000fe20000010000 */
[----:B------:R-:W-:Y:S01]  /*4eb0*/  FADD.FTZ R143, R143, R150 ;  /* 0x000000968f8f7221 */ /* 0x000fe20000010000 */
[----:B------:R-:W-:Y:S01]  /*4ec0*/  FFMA.FTZ R39, R0, -R121, RZ ;  /* 0x8000007900277223 */ /* 0x000fe200000100ff */
[----:B------:R-:W-:Y:S01]  /*4ed0*/  FFMA.FTZ R150, R56, R149, R37 ;  /* 0x0000009538967223 */ /* 0x000fe20000010025 */
[----:B------:R-:W-:Y:S01]  /*4ee0*/  FADD.FTZ R146, -R98, R149 ;  /* 0x0000009562927221 */ /* 0x000fe20000010100 */
[----:B------:R-:W-:Y:S01]  /*4ef0*/  FMUL.FTZ R37, R111, R88 ;  /* 0x000000586f257220 */ /* 0x000fe20000410000 */
[----:B------:R-:W-:Y:S01]  /*4f00*/  FMUL.FTZ R147, R142, R107 ;  /* 0x0000006b8e937220 */ /* 0x000fe20000410000 */
[----:B------:R-:W-:Y:S01]  /*4f10*/  FFMA.FTZ R38, R52, -R123, R39 ;  /* 0x8000007b34267223 */ /* 0x000fe20000010027 */
        /* <DEDUP_REMOVED lines=9> */
[C---:B------:R-:W-:Y:S01]  /*4fb0*/  FFMA.FTZ R39, R108.reuse, R151, -R37 ;  /* 0x000000976c277223 */ /* 0x040fe20000010825 */
[----:B------:R-:W-:Y:S01]  /*4fc0*/  FFMA.FTZ R106, R108, R109, R106 ;  /* 0x0000006d6c6a7223 */ /* 0x000fe2000001006a */
[----:B------:R-:W-:Y:S01]  /*4fd0*/  FMUL.FTZ R108, R50, R87 ;  /* 0x00000057326c7220 */ /* 0x000fe20000410000 */
[----:B------:R-:W-:Y:S01]  /*4fe0*/  FADD.FTZ R38, R145, R38 ;  /* 0x0000002691267221 */ /* 0x000fe20000010000 */
[----:B------:R-:W-:Y:S01]  /*4ff0*/  FADD.FTZ R36, R143, R36 ;  /* 0x000000248f247221 */ /* 0x000fe20000010000 */
[----:B------:R-:W-:Y:S01]  /*5000*/  FFMA.FTZ R149, R55, -R140, R148 ;  /* 0x8000008c37957223 */ /* 0x000fe20000010094 */
[----:B------:R-:W-:Y:S01]  /*5010*/  FFMA.FTZ R37, R57, R151, R150 ;  /* 0x0000009739257223 */ /* 0x000fe20000010096 */
[----:B------:R-:W-:Y:S01]  /*5020*/  FADD.FTZ R143, -R99, R151 ;  /* 0x00000097638f7221 */ /* 0x000fe20000010100 */
[----:B------:R-:W-:Y:S01]  /*5030*/  FMUL.FTZ R148, R2, R87 ;  /* 0x0000005702947220 */ /* 0x000fe20000410000 */
[----:B------:R-:W-:Y:S01]  /*5040*/  FMUL.FTZ R150, R109, R108 ;  /* 0x0000006c6d967220 */ /* 0x000fe20000410000 */
[----:B------:R-:W-:Y:S01]  /*5050*/  FADD.FTZ R145, RZ, R106 ;  /* 0x0000006aff917221 */ /* 0x000fe20000010000 */
[C---:B------:R-:W-:Y:S01]  /*5060*/  FADD.FTZ R153, R104.reuse, R39 ;  /* 0x0000002768997221 */ /* 0x040fe20000010000 */
[----:B------:R-:W-:Y:S01]  /*5070*/  FMUL.FTZ R106, R51, R90 ;  /* 0x0000005a336a7220 */ /* 0x000fe20000410000 */
[-C--:B------:R-:W-:Y:S01]  /*5080*/  FFMA.FTZ R151, R143, R148.reuse, -R150 ;  /* 0x000000948f977223 */ /* 0x080fe20000010896 */
[----:B------:R-:W-:Y:S01]  /*5090*/  FMUL.FTZ R148, R109, R148 ;  /* 0x000000946d947220 */ /* 0x000fe20000410000 */
[----:B------:R-:W-:Y:S01]  /*50a0*/  FADD.FTZ R147, -R104, R153 ;  /* 0x0000009968937221 */ /* 0x000fe20000010100 */
[----:B------:R-:W-:Y:S01]  /*50b0*/  FMUL.FTZ R150, R145, R106 ;  /* 0x0000006a91967220 */ /* 0x000fe20000410000 */
[----:B------:R-:W-:Y:S01]  /*50c0*/  FADD.FTZ R151, R36, R151 ;  /* 0x0000009724977221 */ /* 0x000fe20000010000 */
[----:B------:R-:W-:Y:S01]  /*50d0*/  FFMA.FTZ R39, R143, R108, R148 ;  /* 0x0000006c8f277223 */ /* 0x000fe20000010094 */
[----:B------:R-:W-:Y:S01]  /*50e0*/  FFMA.FTZ R148, R56, -R142, R149 ;  /* 0x8000008e38947223 */ /* 0x000fe20000010095 */
        /* <DEDUP_REMOVED lines=8> */
[-C--:B------:R-:W-:Y:S01]  /*5170*/  FMUL.FTZ R151, R114, R40.reuse ;  /* 0x0000002872977220 */ /* 0x080fe20000410000 */
[----:B------:R-:W-:Y:S01]  /*5180*/  FADD.FTZ R36, R38, R149 ;  /* 0x0000009526247221 */ /* 0x000fe20000010000 */
[----:B------:R1:W2:Y:S01]  /*5190*/  SHFL.DOWN PT, R159, R37, 0x1, 0x1f ;  /* 0x08201f00259f7f89 */ /* 0x0002a200000e0000 */
[----:B------:R-:W-:Y:S01]  /*51a0*/  MOV R38, R37 ;  /* 0x0000002500267202 */ /* 0x000fe20000000f00 */
[C---:B------:R-:W-:Y:S01]  /*51b0*/  FMUL.FTZ R149, R114.reuse, R41 ;  /* 0x0000002972957220 */ /* 0x040fe20000410000 */
[----:B------:R-:W-:Y:S01]  /*51c0*/  FMUL.FTZ R153, R114, R43 ;  /* 0x0000002b72997220 */ /* 0x000fe20000410000 */
[----:B------:R-:W4:Y:S01]  /*51d0*/  SHFL.DOWN PT, R152, R39, 0x1, 0x1f ;  /* 0x08201f0027987f89 */ /* 0x000f2200000e0000 */
[C---:B0-----:R-:W-:Y:S01]  /*51e0*/  FFMA.FTZ R41, R112.reuse, R41, R151 ;  /* 0x0000002970297223 */ /* 0x041fe20000010097 */
[C---:B------:R-:W-:Y:S01]  /*51f0*/  FFMA.FTZ R40, R112.reuse, R40, -R149 ;  /* 0x0000002870287223 */ /* 0x040fe20000010895 */
[C---:B------:R-:W-:Y:S01]  /*5200*/  FFMA.FTZ R153, R112.reuse, R42, -R153 ;  /* 0x0000002a70997223 */ /* 0x040fe20000010899 */
[----:B------:R-:W0:Y:S01]  /*5210*/  SHFL.DOWN PT, R157, R36, 0x1, 0x1f ;  /* 0x08201f00249d7f89 */ /* 0x000e2200000e0000 */
[----:B-1----:R-:W-:Y:S01]  /*5220*/  MOV R37, R150 ;  /* 0x0000009600257202 */ /* 0x002fe20000000f00 */
[----:B------:R-:W-:-:S02]  /*5230*/  FFMA.FTZ R43, R112, R43, R155 ;  /* 0x0000002b702b7223 */ /* 0x000fc4000001009b */
[----:B------:R1:W5:Y:S02]  /*5240*/  SHFL.DOWN PT, R148, R150, 0x1, 0x1f ;  /* 0x08201f0096947f89 */ /* 0x00036400000e0000 */
[----:B---3--:R-:W-:Y:S01]  /*5250*/  FADD.FTZ R43, R116, R43 ;  /* 0x0000002b742b7221 */ /* 0x008fe20000010000 */
[----:B-1----:R-:W-:Y:S01]  /*5260*/  FMUL.FTZ R150, R49, R51 ;  /* 0x0000003331967220 */ /* 0x002fe20000410000 */
[----:B--2---:R-:W-:-:S03]  /*5270*/  @!P1 FADD.FTZ R38, R38, R159 ;  /* 0x0000009f26269221 */ /* 0x004fc60000010000 */
[CC--:B------:R-:W-:Y:S01]  /*5280*/  FFMA.FTZ R150, R48.reuse, R113.reuse, -R150 ;  /* 0x0000007130967223 */ /* 0x0c0fe20000010896 */
[----:B----4-:R-:W-:Y:S01]  /*5290*/  @!P1 FADD.FTZ R39, R39, R152 ;  /* 0x0000009827279221 */ /* 0x010fe20000010000 */
[----:B------:R-:W1:Y:S01]  /*52a0*/  SHFL.DOWN PT, R149, R38, 0x2, 0x1f ;  /* 0x08401f0026957f89 */ /* 0x000e6200000e0000 */
[----:B0-----:R-:W-:Y:S01]  /*52b0*/  @!P1 FADD.FTZ R36, R157, R36 ;  /* 0x000000249d249221 */ /* 0x001fe20000010000 */
[C---:B------:R-:W-:Y:S01]  /*52c0*/  FMUL.FTZ R157, R49.reuse, R113 ;  /* 0x00000071319d7220 */ /* 0x040fe20000410000 */
[----:B------:R-:W-:Y:S01]  /*52d0*/  FMUL.FTZ R113, R49, R2 ;  /* 0x0000000231717220 */ /* 0x000fe20000410000 */
[----:B-----5:R-:W-:Y:S02]  /*52e0*/  @!P1 FADD.FTZ R37, R37, R148 ;  /* 0x0000009425259221 */ /* 0x020fe40000010000 */
[----:B------:R-:W0:Y:S01]  /*52f0*/  SHFL.DOWN PT, R151, R36, 0x2, 0x1f ;  /* 0x08401f0024977f89 */ /* 0x000e2200000e0000 */
[C---:B------:R-:W-:Y:S01]  /*5300*/  FFMA.FTZ R42, R48.reuse, R51, R157 ;  /* 0x00000033302a7223 */ /* 0x040fe2000001009d */
[----:B------:R-:W-:Y:S01]  /*5310*/  FFMA.FTZ R112, R48, R50, R113 ;  /* 0x0000003230707223 */ /* 0x000fe20000010071 */
[----:B------:R-:W-:Y:S01]  /*5320*/  ISETP.NE.AND P1, PT, R76, RZ, PT ;  /* 0x000000ff4c00720c */ /* 0x000fe20003f25270 */
[----:B------:R-:W2:Y:S01]  /*5330*/  SHFL.DOWN PT, R148, R39, 0x2, 0x1f ;  /* 0x08401f0027947f89 */ /* 0x000ea200000e0000 */
[----:B------:R-:W-:Y:S01]  /*5340*/  FMUL.FTZ R152, R147, R42 ;  /* 0x0000002a93987220 */ /* 0x000fe20000410000 */
[----:B------:R-:W-:Y:S01]  /*5350*/  FMUL.FTZ R147, R49, R50 ;  /* 0x0000003231937220 */ /* 0x000fe20000410000 */
[----:B------:R-:W-:Y:S01]  /*5360*/  FMUL.FTZ R112, R143, R112 ;  /* 0x000000708f707220 */ /* 0x000fe20000410000 */
[----:B------:R-:W3:Y:S01]  /*5370*/  SHFL.DOWN PT, R114, R37, 0x2, 0x1f ;  /* 0x08401f0025727f89 */ /* 0x000ee200000e0000 */
[----:B------:R-:W-:Y:S01]  /*5380*/  FFMA.FTZ R150, R145, R150, R152 ;  /* 0x0000009691967223 */ /* 0x000fe20000010098 */
[----:B------:R-:W-:Y:S01]  /*5390*/  FFMA.FTZ R116, R48, R2, -R147 ;  /* 0x0000000230747223 */ /* 0x000fe20000010893 */
[----:B------:R-:W-:-:S02]  /*53a0*/  FADD.FTZ R42, R118, R153 ;  /* 0x00000099762a7221 */ /* 0x000fc40000010000 */
[----:B------:R-:W-:Y:S01]  /*53b0*/  FFMA.FTZ R2, R11, R51, R150 ;  /* 0x000000330b027223 */ /* 0x000fe20000010096 */
[----:B------:R-:W-:Y:S01]  /*53c0*/  FFMA.FTZ R113, R109, R116, R112 ;  /* 0x000000746d717223 */ /* 0x000fe20000010070 */
[C---:B------:R-:W-:Y:S01]  /*53d0*/  FMUL.FTZ R51, R49.reuse, R111 ;  /* 0x0000006f31337220 */ /* 0x040fe20000410000 */
[----:B-1----:R-:W-:Y:S01]  /*53e0*/  @!P2 FADD.FTZ R38, R38, R149 ;  /* 0x000000952626a221 */ /* 0x002fe20000010000 */
[----:B------:R1:W-:Y:S01]  /*53f0*/  @!P1 STS.128 [UR6+0x1980], R40 ;  /* 0x00198028ff009988 */ /* 0x0003e20008000c06 */
[----:B------:R-:W-:-:S03]  /*5400*/  FMUL.FTZ R109, R49, R110 ;  /* 0x0000006e316d7220 */ /* 0x000fc60000410000 */
[----:B------:R-:W4:Y:S01]  /*5410*/  SHFL.DOWN PT, R145, R38, 0x4, 0x1f ;  /* 0x08801f0026917f89 */ /* 0x000f2200000e0000 */
[----:B------:R-:W-:Y:S01]  /*5420*/  FFMA.FTZ R109, R48, R111, -R109 ;  /* 0x0000006f306d7223 */ /* 0x000fe2000001086d */
[----:B0-----:R-:W-:Y:S01]  /*5430*/  @!P2 FADD.FTZ R36, R36, R151 ;  /* 0x000000972424a221 */ /* 0x001fe20000010000 */
[----:B--2---:R-:W-:-:S04]  /*5440*/  @!P2 FADD.FTZ R39, R39, R148 ;  /* 0x000000942727a221 */ /* 0x004fc80000010000 */
[----:B------:R-:W0:Y:S01]  /*5450*/  SHFL.DOWN PT, R143, R36, 0x4, 0x1f ;  /* 0x08801f00248f7f89 */ /* 0x000e2200000e0000 */
[----:B-1----:R-:W-:Y:S01]  /*5460*/  FFMA.FTZ R43, R48, R110, R51 ;  /* 0x0000006e302b7223 */ /* 0x002fe20000010033 */
[----:B---3--:R-:W-:Y:S01]  /*5470*/  @!P2 FADD.FTZ R37, R37, R114 ;  /* 0x000000722525a221 */ /* 0x008fe20000010000 */
[----:B------:R-:W-:Y:S01]  /*5480*/  ISETP.GT.AND P2, PT, R66, 0x1b, PT ;  /* 0x0000001b4200780c */ /* 0x000fe20003f44270 */
[----:B------:R-:W1:Y:S01]  /*5490*/  SHFL.DOWN PT, R114, R39, 0x4, 0x1f ;  /* 0x08801f0027727f89 */ /* 0x000e6200000e0000 */
[C---:B------:R-:W-:Y:S01]  /*54a0*/  FMUL.FTZ R40, R49.reuse, R117 ;  /* 0x0000007531287220 */ /* 0x040fe20000410000 */
[C---:B------:R-:W-:Y:S01]  /*54b0*/  FMUL.FTZ R42, R49.reuse, R115 ;  /* 0x00000073312a7220 */ /* 0x040fe20000410000 */
[----:B------:R-:W-:Y:S01]  /*54c0*/  FMUL.FTZ R111, R146, R43 ;  /* 0x0000002b926f7220 */ /* 0x000fe20000410000 */
[----:B------:R-:W2:Y:S01]  /*54d0*/  SHFL.DOWN PT, R112, R37, 0x4, 0x1f ;  /* 0x08801f0025707f89 */ /* 0x000ea200000e0000 */
[C---:B------:R-:W-:Y:S01]  /*54e0*/  FMUL.FTZ R43, R49.reuse, R119 ;  /* 0x00000077312b7220 */ /* 0x040fe20000410000 */
[C---:B------:R-:W-:Y:S01]  /*54f0*/  FFMA.FTZ R51, R48.reuse, R115, R40 ;  /* 0x0000007330337223 */ /* 0x040fe20000010028 */
[C---:B------:R-:W-:Y:S01]  /*5500*/  FFMA.FTZ R117, R48.reuse, R117, -R42 ;  /* 0x0000007530757223 */ /* 0x040fe2000001082a */
[-C--:B------:R-:W-:Y:S01]  /*5510*/  FMUL.FTZ R42, R49, R120.reuse ;  /* 0x00000078312a7220 */ /* 0x080fe20000410000 */
[----:B------:R-:W-:Y:S01]  /*5520*/  FFMA.FTZ R40, R48, R120, R43 ;  /* 0x0000007830287223 */ /* 0x000fe2000001002b */
[----:B------:R-:W-:Y:S01]  /*5530*/  FFMA.FTZ R41, R10, R50, R113 ;  /* 0x000000320a297223 */ /* 0x000fe20000010071 */
[----:B------:R-:W-:Y:S01]  /*5540*/  FFMA.FTZ R142, R142, R109, R111 ;  /* 0x0000006d8e8e7223 */ /* 0x000fe2000001006f */
[----:B----4-:R-:W-:Y:S01]  /*5550*/  @!P2 FADD.FTZ R38, R38, R145 ;  /* 0x000000912626a221 */ /* 0x010fe20000010000 */
[----:B------:R-:W-:Y:S01]  /*5560*/  FFMA.FTZ R42, R48, R119, -R42 ;  /* 0x00000077302a7223 */ /* 0x000fe2000001082a */
[----:B------:R-:W-:Y:S01]  /*5570*/  FMUL.FTZ R40, R141, R40 ;  /* 0x000000288d287220 */ /* 0x000fe20000410000 */
[----:B------:R-:W-:Y:S01]  /*5580*/  FMUL.FTZ R43, R49, R124 ;  /* 0x0000007c312b7220 */ /* 0x000fe20000410000 */
[----:B------:R-:W-:Y:S01]  /*5590*/  FMUL.FTZ R51, R144, R51 ;  /* 0x0000003390337220 */ /* 0x000fe20000410000 */
[----:B------:R-:W3:Y:S01]  /*55a0*/  SHFL.DOWN PT, R113, R38, 0x8, 0x1f ;  /* 0x09001f0026717f89 */ /* 0x000ee200000e0000 */
[----:B------:R-:W-:Y:S01]  /*55b0*/  FFMA.FTZ R42, R127, R42, R40 ;  /* 0x0000002a7f2a7223 */ /* 0x000fe20000010028 */
[----:B0-----:R-:W-:Y:S01]  /*55c0*/  @!P2 FADD.FTZ R36, R36, R143 ;  /* 0x0000008f2424a221 */ /* 0x001fe20000010000 */
[----:B------:R-:W-:Y:S01]  /*55d0*/  FMUL.FTZ R40, R49, R137 ;  /* 0x0000008931287220 */ /* 0x000fe20000410000 */
[C---:B------:R-:W-:Y:S01]  /*55e0*/  FFMA.FTZ R43, R48.reuse, R122, R43 ;  /* 0x0000007a302b7223 */ /* 0x040fe2000001002b */
[----:B------:R-:W-:Y:S01]  /*55f0*/  FFMA.FTZ R120, R7, R120, R42 ;  /* 0x0000007807787223 */ /* 0x000fe2000001002a */
[-C--:B------:R-:W-:Y:S01]  /*5600*/  FMUL.FTZ R42, R49, R135.reuse ;  /* 0x00000087312a7220 */ /* 0x080fe20000410000 */
[----:B-1----:R-:W-:Y:S01]  /*5610*/  @!P2 FADD.FTZ R39, R39, R114 ;  /* 0x000000722727a221 */ /* 0x002fe20000010000 */
[----:B------:R-:W0:Y:S01]  /*5620*/  SHFL.DOWN PT, R111, R36, 0x8, 0x1f ;  /* 0x09001f00246f7f89 */ /* 0x000e2200000e0000 */
[----:B------:R-:W-:Y:S01]  /*5630*/  FFMA.FTZ R40, R48, R135, R40 ;  /* 0x0000008730287223 */ /* 0x000fe20000010028 */
[----:B------:R-:W-:Y:S01]  /*5640*/  FFMA.FTZ R51, R140, R117, R51 ;  /* 0x000000758c337223 */ /* 0x000fe20000010033 */
[----:B--2---:R-:W-:Y:S01]  /*5650*/  @!P2 FADD.FTZ R37, R37, R112 ;  /* 0x000000702525a221 */ /* 0x004fe20000010000 */
[----:B------:R-:W-:Y:S01]  /*5660*/  ISETP.GT.AND P2, PT, R66, 0x17, PT ;  /* 0x000000174200780c */ /* 0x000fe20003f44270 */
[----:B------:R-:W1:Y:S01]  /*5670*/  SHFL.DOWN PT, R112, R39, 0x8, 0x1f ;  /* 0x09001f0027707f89 */ /* 0x000e6200000e0000 */
[----:B------:R-:W-:Y:S01]  /*5680*/  FMUL.FTZ R109, R128, R43 ;  /* 0x0000002b806d7220 */ /* 0x000fe20000410000 */
[----:B------:R-:W-:Y:S01]  /*5690*/  FFMA.FTZ R42, R48, R137, -R42 ;  /* 0x00000089302a7223 */ /* 0x000fe2000001082a */
[----:B------:R-:W-:Y:S01]  /*56a0*/  FMUL.FTZ R40, R129, R40 ;  /* 0x0000002881287220 */ /* 0x000fe20000410000 */
[----:B------:R-:W2:Y:S01]  /*56b0*/  SHFL.DOWN PT, R50, R37, 0x8, 0x1f ;  /* 0x09001f0025327f89 */ /* 0x000ea200000e0000 */
[C---:B------:R-:W-:Y:S01]  /*56c0*/  FMUL.FTZ R43, R49.reuse, R132 ;  /* 0x00000084312b7220 */ /* 0x040fe20000410000 */
[----:B------:R-:W-:Y:S01]  /*56d0*/  FFMA.FTZ R115, R8, R115, R51 ;  /* 0x0000007308737223 */ /* 0x000fe20000010033 */
[----:B------:R-:W-:Y:S01]  /*56e0*/  FMUL.FTZ R51, R49, R122 ;  /* 0x0000007a31337220 */ /* 0x000fe20000410000 */
[----:B------:R-:W-:Y:S01]  /*56f0*/  FFMA.FTZ R42, R123, R42, R40 ;  /* 0x0000002a7b2a7223 */ /* 0x000fe20000010028 */
[-C--:B------:R-:W-:Y:S01]  /*5700*/  FMUL.FTZ R49, R49, R133.reuse ;  /* 0x0000008531317220 */ /* 0x080fe20000410000 */
[C---:B------:R-:W-:Y:S01]  /*5710*/  FFMA.FTZ R40, R48.reuse, R133, R43 ;  /* 0x0000008530287223 */ /* 0x040fe2000001002b */
[----:B------:R-:W-:Y:S01]  /*5720*/  FFMA.FTZ R51, R48, R124, -R51 ;  /* 0x0000007c30337223 */ /* 0x000fe20000010833 */
[----:B---3--:R-:W-:Y:S01]  /*5730*/  @!P2 FADD.FTZ R38, R38, R113 ;  /* 0x000000712626a221 */ /* 0x008fe20000010000 */
[----:B------:R-:W-:Y:S01]  /*5740*/  FFMA.FTZ R48, R48, R132, -R49 ;  /* 0x0000008430307223 */ /* 0x000fe20000010831 */
[----:B------:R-:W-:Y:S01]  /*5750*/  FMUL.FTZ R40, R131, R40 ;  /* 0x0000002883287220 */ /* 0x000fe20000410000 */
[----:B------:R-:W-:Y:S01]  /*5760*/  FFMA.FTZ R51, R136, R51, R109 ;  /* 0x0000003388337223 */ /* 0x000fe2000001006d */
[----:B------:R-:W-:Y:S01]  /*5770*/  FFMA.FTZ R110, R9, R110, R142 ;  /* 0x0000006e096e7223 */ /* 0x000fe2000001008e */
[----:B------:R3:W4:Y:S01]  /*5780*/  SHFL.DOWN PT, R49, R38, 0x10, 0x1f ;  /* 0x0a001f0026317f89 */ /* 0x00072200000e0000 */
[----:B------:R-:W-:Y:S01]  /*5790*/  FFMA.FTZ R121, R121, R48, R40 ;  /* 0x0000003079797223 */ /* 0x000fe20000010028 */
[----:B0-----:R-:W-:Y:S01]  /*57a0*/  @!P2 FADD.FTZ R36, R36, R111 ;  /* 0x0000006f2424a221 */ /* 0x001fe20000010000 */
[----:B------:R-:W-:Y:S01]  /*57b0*/  FFMA.FTZ R51, R6, R122, R51 ;  /* 0x0000007a06337223 */ /* 0x000fe20000010033 */
[----:B------:R-:W-:Y:S01]  /*57c0*/  FFMA.FTZ R42, R5, R135, R42 ;  /* 0x00000087052a7223 */ /* 0x000fe2000001002a */
[----:B-1----:R-:W-:-:S02]  /*57d0*/  @!P2 FADD.FTZ R39, R39, R112 ;  /* 0x000000702727a221 */ /* 0x002fc40000010000 */
[----:B------:R3:W0:Y:S01]  /*57e0*/  SHFL.DOWN PT, R43, R36, 0x10, 0x1f ;  /* 0x0a001f00242b7f89 */ /* 0x00062200000e0000 */
[----:B--2---:R-:W-:-:S03]  /*57f0*/  @!P2 FADD.FTZ R37, R37, R50 ;  /* 0x000000322525a221 */ /* 0x004fc60000010000 */
[----:B------:R3:W1:Y:S04]  /*5800*/  SHFL.DOWN PT, R48, R39, 0x10, 0x1f ;  /* 0x0a001f0027307f89 */ /* 0x00066800000e0000 */
[----:B------:R3:W2:Y:S01]  /*5810*/  SHFL.DOWN PT, R40, R37, 0x10, 0x1f ;  /* 0x0a001f0025287f89 */ /* 0x0006a200000e0000 */
[----:B------:R-:W-:Y:S05]  /*5820*/  @P3 BRA `(.L_x_16434) ;  /* 0x0000000000183947 */ /* 0x000fea0003800000 */
[----:B------:R-:W-:Y:S01]  /*5830*/  ISETP.NE.AND P2, PT, R66, RZ, PT ;  /* 0x000000ff4200720c */ /* 0x000fe20003f45270 */
[----:B0--3--:R-:W-:Y:S01]  /*5840*/  FADD.FTZ R36, R36, R43 ;  /* 0x0000002b24247221 */ /* 0x009fe20000010000 */
[----:B--2---:R-:W-:Y:S01]  /*5850*/  FADD.FTZ R37, R37, R40 ;  /* 0x0000002825257221 */ /* 0x004fe20000010000 */
[----:B----4-:R-:W-:Y:S01]  /*5860*/  FADD.FTZ R38, R38, R49 ;  /* 0x0000003126267221 */ /* 0x010fe20000010000 */
[----:B-1----:R-:W-:-:S09]  /*5870*/  FADD.FTZ R39, R39, R48 ;  /* 0x0000003027277221 */ /* 0x002fd20000010000 */
[----:B------:R0:W-:Y:S02]  /*5880*/  @!P2 STS.128 [UR5+0x440], R36 ;  /* 0x00044024ff00a988 */ /* 0x0001e40008000c05 */
.L_x_16434:
[----:B------:R-:W-:Y:S05]  /*5890*/  BSYNC.RECONVERGENT B0 ;  /* 0x0000000000007941 */ /* 0x000fea0003800200 */
.L_x_16433:
        /* <DEDUP_REMOVED lines=22> */
[----:B--2---:R-:W3:Y:S04]  /*5a00*/  @P1 LDS.64 R40, [UR6+0x3180] ;  /* 0x00318006ff281984 */ /* 0x004ee80008000a00 */
[----:B0-----:R-:W0:Y:S01]  /*5a10*/  @P1 LDS.64 R42, [UR6+0x2980] ;  /* 0x00298006ff2a1984 */ /* 0x001e220008000a00 */
[----:B---3--:R-:W-:Y:S01]  /*5a20*/  @P1 FADD.FTZ R38, R38, R40 ;  /* 0x0000002826261221 */ /* 0x008fe20000010000 */
[----:B------:R-:W-:Y:S01]  /*5a30*/  @P1 FADD.FTZ R39, R39, R41 ;  /* 0x0000002927271221 */ /* 0x000fe20000010000 */
[----:B0-----:R-:W-:Y:S01]  /*5a40*/  @P1 FADD.FTZ R36, R36, R42 ;  /* 0x0000002a24241221 */ /* 0x001fe20000010000 */
[----:B------:R-:W-:-:S03]  /*5a50*/  @P1 FADD.FTZ R37, R37, R43 ;  /* 0x0000002b25251221 */ /* 0x000fc60000010000 */
[----:B------:R0:W-:Y:S04]  /*5a60*/  STS.64 [UR6+0x3180], R38 ;  /* 0x00318026ff007988 */ /* 0x0001e80008000a06 */
[----:B------:R0:W-:Y:S02]  /*5a70*/  STS.64 [UR6+0x2980], R36 ;  /* 0x00298024ff007988 */ /* 0x0001e40008000a06 */
.L_x_16436:
[----:B------:R-:W-:Y:S05]  /*5a80*/  BSYNC.RECONVERGENT B0 ;  /* 0x0000000000007941 */ /* 0x000fea0003800200 */
.L_x_16435:
[----:B------:R-:W-:-:S04]  /*5a90*/  UIADD3 UR4, UPT, UPT, UR4, 0x1, URZ ;  /* 0x0000000104047890 */ /* 0x000fc8000fffe0ff */
[----:B------:R-:W-:-:S09]  /*5aa0*/  UISETP.GE.AND UP0, UPT, UR4, UR8, UPT ;  /* 0x000000080400728c */ /* 0x000fd2000bf06270 */
[----:B------:R-:W-:Y:S05]  /*5ab0*/  BRA.U !UP0, `(.L_x_16437) ;  /* 0xffffffcd085c7547 */ /* 0x000fea000b83ffff */
.L_x_16419:
[----:B------:R-:W-:Y:S08]  /*5ac0*/  BAR.SYNC.DEFER_BLOCKING 0x0 ;  /* 0x0000000000007b1d */ /* 0x000ff00000010000 */
[----:B------:R-:W5:Y:S01]  /*5ad0*/  LDC.64 R44, c[0x0][0x550] ;  /* 0x00015400ff2c7b82 */ /* 0x000f620000000a00 */
[----:B------:R-:W1:Y:S01]  /*5ae0*/  LDCU.64 UR4, c[0x0][0x500] ;  /* 0x0000a000ff0477ac */ /* 0x000e620008000a00 */
[----:B0--3--:R-:W3:Y:S04]  /*5af0*/  LDG.E.128 R36, desc[UR16][R24.64] ;  /* 0x0000001018247981 */ /* 0x009ee8000c1e1d00 */
[----:B--2---:R-:W2:Y:S04]  /*5b00*/  LDG.E.128 R40, desc[UR16][R24.64+0x200] ;  /* 0x0002001018287981 */ /* 0x004ea8000c1e1d00 */
[----:B---3--:R-:W-:Y:S04]  /*5b10*/  STS.128 [R65], R36 ;  /* 0x0000002441007388 */ /* 0x008fe80000000c00 */
[----:B--2---:R0:W-:Y:S01]  /*5b20*/  STS.128 [R65+0x200], R40 ;  /* 0x0002002841007388 */ /* 0x0041e20000000c00 */
[----:B------:R-:W-:-:S03]  /*5b30*/  NOP ;  /* 0x0000000000007918 */ /* 0x000fc60000000000 */
[----:B------:R-:W2:Y:S04]  /*5b40*/  LDS.128 R8, [R64] ;  /* 0x0000000040087984 */ /* 0x000ea80000000c00 */
[----:B------:R-:W3:Y:S01]  /*5b50*/  LDS.128 R4, [R64+0x10] ;  /* 0x0000100040047984 */ /* 0x000ee20000000c00 */
[----:B------:R-:W-:Y:S08]  /*5b60*/  BAR.SYNC.DEFER_BLOCKING 0x0 ;  /* 0x0000000000007b1d */ /* 0x000ff00000010000 */
[----:B0-----:R-:W0:Y:S01]  /*5b70*/  LDC.64 R42, c[0x0][0x4f8] ;  /* 0x00013e00ff2a7b82 */ /* 0x001e220000000a00 */
[----:B------:R-:W-:Y:S04]  /*5b80*/  STS.128 [R64], R28 ;  /* 0x0000001c40007388 */ /* 0x000fe80000000c00 */
[----:B------:R4:W-:Y:S01]  /*5b90*/  STS.128 [R64+0x10], R32 ;  /* 0x0000102040007388 */ /* 0x0009e20000000c00 */
[--C-:B--2---:R-:W-:Y:S01]  /*5ba0*/  FADD.FTZ R8, R8, R83.reuse ;  /* 0x0000005308087221 */ /* 0x104fe20000010000 */
[--C-:B------:R-:W-:Y:S01]  /*5bb0*/  FADD.FTZ R9, R9, R83.reuse ;  /* 0x0000005309097221 */ /* 0x100fe20000010000 */
[--C-:B------:R-:W-:Y:S01]  /*5bc0*/  FADD.FTZ R10, R10, R83.reuse ;  /* 0x000000530a0a7221 */ /* 0x100fe20000010000 */
[--C-:B------:R-:W-:Y:S01]  /*5bd0*/  FADD.FTZ R11, R11, R83.reuse ;  /* 0x000000530b0b7221 */ /* 0x100fe20000010000 */
[----:B---3--:R-:W-:Y:S01]  /*5be0*/  FADD.FTZ R24, R7, R83 ;  /* 0x0000005307187221 */ /* 0x008fe20000010000 */
[----:B------:R-:W-:-:S02]  /*5bf0*/  FSETP.GTU.FTZ.AND P6, PT, R8, 20, PT ;  /* 0x41a000000800780b */ /* 0x000fc40003fdc000 */
[----:B------:R-:W-:Y:S02]  /*5c00*/  FSETP.GTU.FTZ.AND P0, PT, R9, 20, PT ;  /* 0x41a000000900780b */ /* 0x000fe40003f1c000 */
[----:B------:R-:W-:Y:S02]  /*5c10*/  FSETP.GTU.FTZ.AND P1, PT, R10, 20, PT ;  /* 0x41a000000a00780b */ /* 0x000fe40003f3c000 */
[----:B------:R-:W-:Y:S01]  /*5c20*/  FSETP.GTU.FTZ.AND P2, PT, R11, 20, PT ;  /* 0x41a000000b00780b */ /* 0x000fe20003f5c000 */
[----:B----4-:R-:W-:Y:S01]  /*5c30*/  HFMA2 R33, -RZ, RZ, 0, 0 ;  /* 0x00000000ff217431 */ /* 0x010fe200000001ff */
[----:B------:R-:W-:Y:S01]  /*5c40*/  MOV R32, R26 ;  /* 0x0000001a00207202 */ /* 0x000fe20000000f00 */
[----:B------:R-:W2:Y:S04]  /*5c50*/  LDC.64 R34, c[0x0][0x518] ;  /* 0x00014600ff227b82 */ /* 0x000ea80000000a00 */
[----:B------:R-:W-:Y:S01]  /*5c60*/  @!P6 FMUL.FTZ R0, R8, -1.4426950216293334961 ;  /* 0xbfb8aa3b0800e820 */ /* 0x000fe20000410000 */
[----:B------:R-:W-:Y:S01]  /*5c70*/  FADD.FTZ R8, R4, R83 ;  /* 0x0000005304087221 */ /* 0x000fe20000010000 */
[----:B------:R-:W-:-:S02]  /*5c80*/  @!P0 FMUL.FTZ R3, R9, -1.4426950216293334961 ;  /* 0xbfb8aa3b09038820 */ /* 0x000fc40000410000 */
[----:B------:R-:W-:Y:S01]  /*5c90*/  @!P1 FMUL.FTZ R4, R10, -1.4426950216293334961 ;  /* 0xbfb8aa3b0a049820 */ /* 0x000fe20000410000 */
[----:B------:R-:W-:Y:S01]  /*5ca0*/  FADD.FTZ R10, R5, R83 ;  /* 0x00000053050a7221 */ /* 0x000fe20000010000 */
[----:B------:R-:W3:Y:S01]  /*5cb0*/  @!P6 MUFU.EX2 R0, R0 ;  /* 0x000000000000e308 */ /* 0x000ee20000000800 */
[----:B------:R-:W-:-:S03]  /*5cc0*/  FSETP.GTU.FTZ.AND P3, PT, R8, 20, PT ;  /* 0x41a000000800780b */ /* 0x000fc60003f7c000 */
[----:B------:R-:W-:-:S04]  /*5cd0*/  FSETP.GTU.FTZ.AND P4, PT, R10, 20, PT ;  /* 0x41a000000a00780b */ /* 0x000fc80003f9c000 */
[----:B------:R-:W-:Y:S08]  /*5ce0*/  @!P1 MUFU.EX2 R4, R4 ;  /* 0x0000000400049308 */ /* 0x000ff00000000800 */
[----:B------:R-:W4:Y:S01]  /*5cf0*/  @!P0 MUFU.EX2 R3, R3 ;  /* 0x0000000300038308 */ /* 0x000f220000000800 */
[----:B---3--:R-:W-:Y:S01]  /*5d00*/  @!P6 FADD.FTZ R2, R0, 1 ;  /* 0x3f8000000002e421 */ /* 0x008fe20000010000 */
[----:B------:R-:W-:Y:S01]  /*5d10*/  @!P2 FMUL.FTZ R0, R11, -1.4426950216293334961 ;  /* 0xbfb8aa3b0b00a820 */ /* 0x000fe20000410000 */
[----:B------:R-:W-:Y:S01]  /*5d20*/  FADD.FTZ R11, R6, R83 ;  /* 0x00000053060b7221 */ /* 0x000fe20000010000 */
[----:B------:R-:W-:-:S04]  /*5d30*/  @!P4 FMUL.FTZ R6, R10, -1.4426950216293334961 ;  /* 0xbfb8aa3b0a06c820 */ /* 0x000fc80000410000 */
[----:B------:R3:W1:Y:S01]  /*5d40*/  @!P6 MUFU.RCP R9, R2 ;  /* 0x000000020009e308 */ /* 0x0006620000001000 */
[----:B------:R-:W-:-:S07]  /*5d50*/  FSETP.GTU.FTZ.AND P5, PT, R11, 20, PT ;  /* 0x41a000000b00780b */ /* 0x000fce0003fbc000 */
[----:B------:R5:W0:Y:S01]  /*5d60*/  @!P2 MUFU.EX2 R5, R0 ;  /* 0x000000000005a308 */ /* 0x000a220000000800 */
[----:B---3--:R-:W-:Y:S01]  /*5d70*/  @!P3 FMUL.FTZ R2, R8, -1.4426950216293334961 ;  /* 0xbfb8aa3b0802b820 */ /* 0x008fe20000410000 */
[----:B----4-:R-:W-:-:S04]  /*5d80*/  @!P0 FADD.FTZ R3, R3, 1 ;  /* 0x3f80000003038421 */ /* 0x010fc80000010000 */
[----:B------:R-:W-:Y:S02]  /*5d90*/  @!P5 FMUL.FTZ R7, R11, -1.4426950216293334961 ;  /* 0xbfb8aa3b0b07d820 */ /* 0x000fe40000410000 */
[----:B------:R-:W3:Y:S01]  /*5da0*/  @!P3 MUFU.EX2 R2, R2 ;  /* 0x000000020002b308 */ /* 0x000ee20000000800 */
[----:B-1----:R-:W-:Y:S01]  /*5db0*/  @!P6 FMUL.FTZ R16, R16, R9 ;  /* 0x000000091010e220 */ /* 0x002fe20000410000 */
[----:B------:R-:W-:Y:S01]  /*5dc0*/  FSETP.GTU.FTZ.AND P6, PT, R24, 20, PT ;  /* 0x41a000001800780b */ /* 0x000fe20003fdc000 */
[----:B-----5:R-:W-:-:S05]  /*5dd0*/  @!P1 FADD.FTZ R0, R4, 1 ;  /* 0x3f80000004009421 */ /* 0x020fca0000010000 */
[----:B------:R-:W1:Y:S07]  /*5de0*/  @!P4 MUFU.EX2 R27, R6 ;  /* 0x00000006001bc308 */ /* 0x000e6e0000000800 */
[----:B------:R-:W-:Y:S01]  /*5df0*/  @!P6 FMUL.FTZ R8, R24, -1.4426950216293334961 ;  /* 0xbfb8aa3b1808e820 */ /* 0x000fe20000410000 */
[----:B------:R4:W5:Y:S01]  /*5e00*/  @!P5 MUFU.EX2 R36, R7 ;  /* 0x000000070024d308 */ /* 0x0009620000000800 */
[----:B0-----:R-:W-:Y:S01]  /*5e10*/  @!P2 FADD.FTZ R24, R5, 1 ;  /* 0x3f8000000518a421 */ /* 0x001fe20000010000 */
[----:B------:R-:W-:-:S06]  /*5e20*/  NOP ;  /* 0x0000000000007918 */ /* 0x000fcc0000000000 */
[----:B------:R0:W2:Y:S01]  /*5e30*/  @!P6 MUFU.EX2 R37, R8 ;  /* 0x000000080025e308 */ /* 0x0000a20000000800 */
[----:B----4-:R-:W4:Y:S01]  /*5e40*/  LDS.128 R4, [R65] ;  /* 0x0000000041047984 */ /* 0x010f220000000c00 */
[----:B---3--:R-:W-:Y:S01]  /*5e50*/  @!P3 FADD.FTZ R25, R2, 1 ;  /* 0x3f8000000219b421 */ /* 0x008fe20000010000 */
[----:B-1----:R-:W-:-:S05]  /*5e60*/  @!P4 FADD.FTZ R27, R27, 1 ;  /* 0x3f8000001b1bc421 */ /* 0x002fca0000010000 */
[----:B------:R1:W3:Y:S01]  /*5e70*/  @!P0 MUFU.RCP R38, R3 ;  /* 0x0000000300268308 */ /* 0x0002e20000001000 */
[----:B0-----:R-:W0:Y:S01]  /*5e80*/  LDS.128 R8, [R65+0x200] ;  /* 0x0002000041087984 */ /* 0x001e220000000c00 */
[----:B-----5:R-:W-:-:S06]  /*5e90*/  @!P5 FADD.FTZ R36, R36, 1 ;  /* 0x3f8000002424d421 */ /* 0x020fcc0000010000 */
[----:B------:R5:W5:Y:S01]  /*5ea0*/  @!P2 MUFU.RCP R40, R24 ;  /* 0x000000180028a308 */ /* 0x000b620000001000 */
[----:B-1----:R-:W-:-:S04]  /*5eb0*/  IMAD.WIDE.U32 R2, R42, UR18, R32 ;  /* 0x000000122a027c25 */ /* 0x002fc8000f8e0020 */
[----:B--2---:R-:W-:Y:S01]  /*5ec0*/  @!P6 FADD.FTZ R37, R37, 1 ;  /* 0x3f8000002525e421 */ /* 0x004fe20000010000 */
[----:B------:R-:W-:Y:S02]  /*5ed0*/  IMAD R3, R43, UR18, R3 ;  /* 0x000000122b037c24 */ /* 0x000fe4000f8e0203 */
[----:B------:R-:W-:Y:S01]  /*5ee0*/  IMAD.WIDE.U32 R32, R34, UR18, R32 ;  /* 0x0000001222207c25 */ /* 0x000fe2000f8e0020 */
[----:B------:R1:W2:Y:S03]  /*5ef0*/  @!P3 MUFU.RCP R41, R25 ;  /* 0x000000190029b308 */ /* 0x0002a60000001000 */
[----:B---3--:R-:W-:Y:S01]  /*5f00*/  @!P0 FMUL.FTZ R17, R17, R38 ;  /* 0x0000002611118220 */ /* 0x008fe20000410000 */
[----:B------:R-:W-:-:S04]  /*5f10*/  IMAD.WIDE.U32 R2, R85, UR4, R2 ;  /* 0x0000000455027c25 */ /* 0x000fc8000f8e0002 */
[----:B------:R-:W-:Y:S01]  /*5f20*/  IMAD R3, R85, UR5, R3 ;  /* 0x0000000555037c24 */ /* 0x000fe2000f8e0203 */
[C---:B-----5:R-:W-:Y:S01]  /*5f30*/  LEA R24, P0, R2.reuse, R44, 0x2 ;  /* 0x0000002c02187211 */ /* 0x060fe200078010ff */
[----:B------:R-:W3:Y:S01]  /*5f40*/  @!P1 MUFU.RCP R39, R0 ;  /* 0x0000000000279308 */ /* 0x000ee20000001000 */
[----:B------:R-:W-:Y:S01]  /*5f50*/  @!P2 FMUL.FTZ R19, R19, R40 ;  /* 0x000000281313a220 */ /* 0x000fe20000410000 */
[----:B------:R-:W5:Y:S01]  /*5f60*/  LDCU.64 UR4, c[0x0][0x520] ;  /* 0x0000a400ff0477ac */ /* 0x000f620008000a00 */
[----:B-1----:R-:W-:Y:S01]  /*5f70*/  LEA.HI.X R25, R2, R45, R3, 0x2, P0 ;  /* 0x0000002d02197211 */ /* 0x002fe200000f1403 */
[----:B------:R-:W-:Y:S01]  /*5f80*/  IMAD R33, R35, UR18, R33 ;  /* 0x0000001223217c24 */ /* 0x000fe2000f8e0221 */
[----:B------:R-:W-:Y:S01]  /*5f90*/  IADD3 R74, P2, PT, R74, -0x400, RZ ;  /* 0xfffffc004a4a7810 */ /* 0x000fe20007f5e0ff */
[----:B------:R-:W-:Y:S02]  /*5fa0*/  IMAD.WIDE.U32 R2, R67, 0x10, R24 ;  /* 0x0000001043027825 */ /* 0x000fe400078e0018 */
[----:B------:R-:W1:Y:S02]  /*5fb0*/  @!P4 MUFU.RCP R0, R27 ;  /* 0x0000001b0000c308 */ /* 0x000e640000001000 */
[----:B--2---:R-:W-:Y:S01]  /*5fc0*/  @!P3 FMUL.FTZ R12, R12, R41 ;  /* 0x000000290c0cb220 */ /* 0x004fe20000410000 */
[----:B------:R-:W-:Y:S01]  /*5fd0*/  IADD3 R72, P3, PT, R72, -0x400, RZ ;  /* 0xfffffc0048487810 */ /* 0x000fe20007f7e0ff */
[----:B----4-:R-:W-:Y:S01]  /*5fe0*/  STG.E.128 desc[UR16][R2.64], R4 ;  /* 0x0000000402007986 */ /* 0x010fe2000c101d10 */
[----:B------:R-:W-:-:S02]  /*5ff0*/  IADD3.X R75, PT, PT, R75, -0x1, RZ, P2, !PT ;  /* 0xffffffff4b4b7810 */ /* 0x000fc400017fe4ff */
[----:B------:R-:W-:Y:S01]  /*6000*/  IADD3.X R73, PT, PT, R73, -0x1, RZ, P3, !PT ;  /* 0xffffffff49497810 */ /* 0x000fe20001ffe4ff */
[----:B0-----:R5:W-:Y:S01]  /*6010*/  STG.E.128 desc[UR16][R2.64+0x200], R8 ;  /* 0x0002000802007986 */ /* 0x001be2000c101d10 */
[----:B------:R-:W0:Y:S01]  /*6020*/  @!P5 MUFU.RCP R29, R36 ;  /* 0x00000024001dd308 */ /* 0x000e220000001000 */
[----:B---3--:R-:W-:Y:S01]  /*6030*/  @!P1 FMUL.FTZ R18, R18, R39 ;  /* 0x0000002712129220 */ /* 0x008fe20000410000 */
[----:B------:R-:W-:Y:S01]  /*6040*/  BAR.SYNC.DEFER_BLOCKING 0x0 ;  /* 0x0000000000007b1d */ /* 0x000fe20000010000 */
[----:B------:R-:W-:Y:S01]  /*6050*/  IADD3 R70, P1, PT, R70, -0x400, RZ ;  /* 0xfffffc0046467810 */ /* 0x000fe20007f3e0ff */
[----:B-1----:R-:W-:-:S04]  /*6060*/  @!P4 FMUL.FTZ R13, R13, R0 ;  /* 0x000000000d0dc220 */ /* 0x002fc80000410000 */
[----:B------:R1:W2:Y:S01]  /*6070*/  @!P6 MUFU.RCP R26, R37 ;  /* 0x00000025001ae308 */ /* 0x0002a20000001000 */
[----:B------:R-:W-:Y:S01]  /*6080*/  IADD3.X R71, PT, PT, R71, -0x1, RZ, P1, !PT ;  /* 0xffffffff47477810 */ /* 0x000fe20000ffe4ff */
[----:B0-----:R-:W-:Y:S01]  /*6090*/  @!P5 FMUL.FTZ R14, R14, R29 ;  /* 0x0000001d0e0ed220 */ /* 0x001fe20000410000 */
[----:B-1----:R-:W0:Y:S01]  /*60a0*/  LDC.64 R36, c[0x0][0x560] ;  /* 0x00015800ff247b82 */ /* 0x002e220000000a00 */
[----:B-----5:R-:W-:-:S04]  /*60b0*/  IMAD.WIDE.U32 R2, R85, UR4, R32 ;  /* 0x0000000455027c25 */ /* 0x020fc8000f8e0020 */
[----:B------:R-:W-:Y:S02]  /*60c0*/  IMAD R0, R85, UR5, R3 ;  /* 0x0000000555007c24 */ /* 0x000fe4000f8e0203 */
[----:B--2---:R-:W-:Y:S01]  /*60d0*/  @!P6 FMUL.FTZ R15, R15, R26 ;  /* 0x0000001a0f0fe220 */ /* 0x004fe20000410000 */
[----:B------:R1:W-:Y:S04]  /*60e0*/  STS.128 [R64], R16 ;  /* 0x0000001040007388 */ /* 0x0003e80000000c00 */
[----:B------:R2:W-:Y:S01]  /*60f0*/  STS.128 [R64+0x10], R12 ;  /* 0x0000100c40007388 */ /* 0x0005e20000000c00 */
[----:B------:R-:W-:-:S03]  /*6100*/  NOP ;  /* 0x0000000000007918 */ /* 0x000fc60000000000 */
[----:B------:R-:W3:Y:S04]  /*6110*/  LDS.128 R24, [R65] ;  /* 0x0000000041187984 */ /* 0x000ee80000000c00 */
[----:B------:R-:W4:Y:S01]  /*6120*/  LDS.128 R28, [R65+0x200] ;  /* 0x00020000411c7984 */ /* 0x000f220000000c00 */
[----:B0-----:R-:W-:Y:S01]  /*6130*/  LEA R4, P0, R2, R36, 0x2 ;  /* 0x0000002402047211 */ /* 0x001fe200078010ff */
[----:B-1----:R-:W-:-:S03]  /*6140*/  FADD.FTZ R16, R16, R79 ;  /* 0x0000004f10107221 */ /* 0x002fc60000010000 */
[----:B------:R-:W-:Y:S01]  /*6150*/  LEA.HI.X R5, R2, R37, R0, 0x2, P0 ;  /* 0x0000002502057211 */ /* 0x000fe200000f1400 */
[----:B------:R-:W-:Y:S01]  /*6160*/  FADD.FTZ R17, R16, R17 ;  /* 0x0000001110117221 */ /* 0x000fe20000010000 */
[----:B------:R-:W-:Y:S02]  /*6170*/  ISETP.GT.AND P0, PT, R69, 0x1, PT ;  /* 0x000000014500780c */ /* 0x000fe40003f04270 */
[----:B------:R-:W-:Y:S01]  /*6180*/  MOV R69, R63 ;  /* 0x0000003f00457202 */ /* 0x000fe20000000f00 */
[----:B------:R-:W-:-:S04]  /*6190*/  IMAD.WIDE.U32 R2, R67, 0x10, R4 ;  /* 0x0000001043027825 */ /* 0x000fc800078e0004 */
[----:B------:R-:W-:-:S04]  /*61a0*/  FADD.FTZ R18, R17, R18 ;  /* 0x0000001211127221 */ /* 0x000fc80000010000 */
[----:B------:R-:W-:-:S04]  /*61b0*/  FADD.FTZ R19, R18, R19 ;  /* 0x0000001312137221 */ /* 0x000fc80000010000 */
[----:B--2---:R-:W-:-:S04]  /*61c0*/  FADD.FTZ R12, R19, R12 ;  /* 0x0000000c130c7221 */ /* 0x004fc80000010000 */
[----:B------:R-:W-:-:S04]  /*61d0*/  FADD.FTZ R13, R12, R13 ;  /* 0x0000000d0c0d7221 */ /* 0x000fc80000010000 */
[----:B------:R-:W-:-:S04]  /*61e0*/  FADD.FTZ R14, R13, R14 ;  /* 0x0000000e0d0e7221 */ /* 0x000fc80000010000 */
[----:B------:R-:W-:Y:S01]  /*61f0*/  FADD.FTZ R79, R14, R15 ;  /* 0x0000000f0e4f7221 */ /* 0x000fe20000010000 */
[----:B---3--:R0:W-:Y:S04]  /*6200*/  STG.E.128 desc[UR16][R2.64], R24 ;  /* 0x0000001802007986 */ /* 0x0081e8000c101d10 */
[----:B----4-:R0:W-:Y:S01]  /*6210*/  STG.E.128 desc[UR16][R2.64+0x200], R28 ;  /* 0x0002001c02007986 */ /* 0x0101e2000c101d10 */
[----:B------:R-:W-:Y:S05]  /*6220*/  @P0 BRA `(.L_x_16438) ;  /* 0xffffffa4000c0947 */ /* 0x000fea000383ffff */
.L_x_16401:
        /* <DEDUP_REMOVED lines=12> */
[----:B------:R-:W2:Y:S01]  /*62f0*/  S2R R4, SR_LANEID ;  /* 0x0000000000047919 */ /* 0x000ea20000000000 */
[----:B------:R-:W3:Y:S01]  /*6300*/  S2R R10, SR_TID.X ;  /* 0x00000000000a7919 */ /* 0x000ee20000002100 */
[----:B-1----:R-:W-:-:S05]  /*6310*/  @P1 FADD R0, R0, R89 ;  /* 0x0000005900001221 */ /* 0x002fca0000000000 */
[----:B0-----:R-:W0:Y:S01]  /*6320*/  SHFL.DOWN P1, R3, R0, 0x2, 0x1f ;  /* 0x08401f0000037f89 */ /* 0x001e220000020000 */
[----:B--2---:R-:W-:-:S13]  /*6330*/  ISETP.NE.AND P3, PT, R4, RZ, PT ;  /* 0x000000ff0400720c */ /* 0x004fda0003f65270 */
        /* <DEDUP_REMOVED lines=17> */
.L_x_16440:
[----:B------:R-:W-:Y:S05]  /*6450*/  BSYNC.RECONVERGENT B0 ;  /* 0x0000000000007941 */ /* 0x000fea0003800200 */
.L_x_16439:
        /* <DEDUP_REMOVED lines=26> */
.L_x_16442:
[----:B------:R-:W-:Y:S05]  /*6600*/  BSYNC.RECONVERGENT B0 ;  /* 0x0000000000007941 */ /* 0x000fea0003800200 */
.L_x_16441:
        /* <DEDUP_REMOVED lines=22> */
.L_x_16444:
        /* <DEDUP_REMOVED lines=60> */
.L_x_16443:
[----:B------:R-:W-:Y:S05]  /*6b30*/  EXIT ;  /* 0x000000000000794d */ /* 0x000fea0003800000 */
.L_x_16445:
        /* <DEDUP_REMOVED lines=12> */
.L_x_18771:


//--------------------- .text._Z25selective_scan_bwd_kernelI32Selective_Scan_bwd_kernel_traitsILi32ELi8ELb1ELb0ELb1ELb0ELb0EfN3c107complexIfEEEEv12SSMParamsBwd --------------------------
	.section	.text._Z25selective_scan_bwd_kernelI32Selective_Scan_bwd_kernel_traitsILi32ELi8ELb1ELb0ELb1ELb0ELb0EfN3c107complexIfEEEEv12SSMParamsBwd,"ax",@progbits
	.align	128
        .global         _Z25selective_scan_bwd_kernelI32Selective_Scan_bwd_kernel_traitsILi32ELi8ELb1ELb0ELb1ELb0ELb0EfN3c107complexIfEEEEv12SSMParamsBwd
        .type           _Z25selective_scan_bwd_kernelI32Selective_Scan_bwd_kernel_traitsILi32ELi8ELb1ELb0ELb1ELb0ELb0EfN3c107complexIfEEEEv12SSMParamsBwd,@function
        .size           _Z25selective_scan_bwd_kernelI32Selective_Scan_bwd_kernel_traitsILi32ELi8ELb1ELb0ELb1ELb0ELb0EfN3c107complexIfEEEEv12SSMParamsBwd,(.L_x_18772 - _Z25selective_scan_bwd_kernelI32Selective_Scan_bwd_kernel_traitsILi32ELi8ELb1ELb0ELb1ELb0ELb0EfN3c107complexIfEEEEv12SSMParamsBwd)
        .other          _Z25selective_scan_bwd_kernelI32Selective_Scan_bwd_kernel_traitsILi32ELi8ELb1ELb0ELb1ELb0ELb0EfN3c107complexIfEEEEv12SSMParamsBwd,@"STO_CUDA_ENTRY STV_DEFAULT"
_Z25selective_scan_bwd_kernelI32Selective_Scan_bwd_kernel_traitsILi32ELi8ELb1ELb0ELb1ELb0ELb0EfN3c107complexIfEEEEv12SSMParamsBwd:
.text._Z25selective_scan_bwd_kernelI32Selective_Scan_bwd_kernel_traitsILi32ELi8ELb1ELb0ELb1ELb0ELb0EfN3c107complexIfEEEEv12SSMParamsBwd:
        /* <DEDUP_REMOVED lines=31> */
[----:B---3--:R-:W-:-:S07]  /*01f0*/  MOV R6, RZ ;  /* 0x000000ff00067202 */ /* 0x008fce0000000f00 */
        /* <DEDUP_REMOVED lines=42> */
[----:B------:R-:W-:Y:S02]  /*04a0*/  IADD3 R9, PT, PT, R9, R13, RZ ;  /* 0x0000000d09097210 */ /* 0x000fe40007ffe0ff */
[----:B------:R-:W-:Y:S01]  /*04b0*/  SHF.R.U64 R3, R24, 0x1, R25 ;  /* 0x0000000118037819 */ /* 0x000fe20000001219 */
[----:B------:R-:W-:Y:S01]  /*04c0*/  IMAD R125, R0, UR18, RZ ;  /* 0x00000012007d7c24 */ /* 0x000fe2000f8e02ff */
[----:B------:R-:W-:Y:S01]  /*04d0*/  MOV R5, UR4 ;  /* 0x0000000400057c02 */ /* 0x000fe20008000f00 */
[----:B------:R-:W-:Y:S02]  /*04e0*/  IMAD R0, R15, R22, RZ ;  /* 0x000000160f007224 */ /* 0x000fe400078e02ff */
[----:B------:R-:W-:Y:S01]  /*04f0*/  IMAD.WIDE.U32 R6, R20, UR18, RZ ;  /* 0x0000001214067c25 */ /* 0x000fe2000f8e00ff */
[----:B------:R-:W1:Y:S03]  /*0500*/  @P0 LDC R15, c[0x0][0x38c] ;  /* 0x0000e300ff0f0b82 */ /* 0x000e660000000800 */
[----:B------:R-:W-:Y:S01]  /*0510*/  IMAD.WIDE.U32 R8, R3, UR18, R8 ;  /* 0x0000001203087c25 */ /* 0x000fe2000f8e0008 */
[----:B---3--:R-:W-:-:S03]  /*0520*/  LEA R13, R29, 0xffffff00, 0x8 ;  /* 0xffffff001d0d7811 */ /* 0x008fc600078e40ff */
[----:B------:R-:W-:Y:S01]  /*0530*/  IMAD.WIDE.U32 R4, R129, UR14, R4 ;  /* 0x0000000e81047c25 */ /* 0x000fe2000f8e0004 */
[----:B------:R-:W-:Y:S01]  /*0540*/  IADD3 R125, PT, PT, R9, R125, RZ ;  /* 0x0000007d097d7210 */ /* 0x000fe20007ffe0ff */
[----:B------:R-:W3:Y:S01]  /*0550*/  LDC.64 R24, c[0x0][0x528] ;  /* 0x00014a00ff187b82 */ /* 0x000ee20000000a00 */
[----:B----4-:R-:W-:Y:S01]  /*0560*/  LEA R127, P1, R8, R26, 0x3 ;  /* 0x0000001a087f7211 */ /* 0x010fe200078218ff */
[----:B------:R-:W-:Y:S01]  /*0570*/  IMAD R7, R21, UR18, R7 ;  /* 0x0000001215077c24 */ /* 0x000fe2000f8e0207 */
[----:B------:R-:W-:Y:S01]  /*0580*/  IADD3 R109, P3, PT, R13, R4, RZ ;  /* 0x000000040d6d7210 */ /* 0x000fe20007f7e0ff */
[----:B------:R-:W-:Y:S01]  /*0590*/  IMAD R17, R129, UR15, R5 ;  /* 0x0000000f81117c24 */ /* 0x000fe2000f8e0205 */
[----:B0-----:R-:W-:-:S03]  /*05a0*/  UIMAD.WIDE.U32 UR4, UR18, UR6, URZ ;  /* 0x00000006120472a5 */ /* 0x001fc6000f8e00ff */
[----:B------:R-:W0:Y:S01]  /*05b0*/  LDC.64 R20, c[0x0][0x460] ;  /* 0x00011800ff147b82 */ /* 0x000e220000000a00 */
[----:B------:R-:W-:Y:S01]  /*05c0*/  IMAD.WIDE.U32 R6, R11, R22, R6 ;  /* 0x000000160b067225 */ /* 0x000fe200078e0006 */
[----:B------:R-:W-:-:S03]  /*05d0*/  LEA.HI.X R125, R8, R27, R125, 0x3, P1 ;  /* 0x0000001b087d7211 */ /* 0x000fc600008f1c7d */
[----:B------:R-:W-:-:S03]  /*05e0*/  IMAD R11, R11, R23, R0 ;  /* 0x000000170b0b7224 */ /* 0x000fc600078e0200 */
[----:B------:R-:W4:Y:S01]  /*05f0*/  @P0 LDC.64 R4, c[0x0][0x480] ;  /* 0x00012000ff040b82 */ /* 0x000f220000000a00 */
[----:B------:R-:W-:Y:S01]  /*0600*/  UIMAD UR5, UR18, UR7, UR5 ;  /* 0x00000007120572a4 */ /* 0x000fe2000f8e0205 */
[----:B------:R-:W0:Y:S06]  /*0610*/  LDCU.64 UR6, c[0x0][0x4c8] ;  /* 0x00009900ff0677ac */ /* 0x000e2c0008000a00 */
[----:B------:R-:W3:Y:S01]  /*0620*/  LDC.64 R22, c[0x0][0x468] ;  /* 0x00011a00ff167b82 */ /* 0x000ee20000000a00 */
[----:B--2---:R-:W-:-:S07]  /*0630*/  @P0 IMAD R0, R10, UR18, R129 ;  /* 0x000000120a000c24 */ /* 0x004fce000f8e0281 */
[----:B------:R-:W2:Y:S01]  /*0640*/  LDC.64 R26, c[0x0][0x450] ;  /* 0x00011400ff1a7b82 */ /* 0x000ea20000000a00 */
[----:B------:R-:W-:Y:S01]  /*0650*/  @P0 IMAD R0, R0, R29, RZ ;  /* 0x0000001d00000224 */ /* 0x000fe200078e02ff */
[----:B------:R-:W-:Y:S02]  /*0660*/  LEA R9, R29, 0xfffffe00, 0x9 ;  /* 0xfffffe001d097811 */ /* 0x000fe400078e48ff */
[----:B------:R-:W-:Y:S01]  /*0670*/  IADD3 R104, PT, PT, R7, R11, RZ ;  /* 0x0000000b07687210 */ /* 0x000fe20007ffe0ff */
[----:B-1----:R-:W-:Y:S01]  /*0680*/  @P0 IMAD R7, R0, R15, RZ ;  /* 0x0000000f00070224 */ /* 0x002fe200078e02ff */
[----:B------:R-:W-:Y:S02]  /*0690*/  ISETP.GE.AND P1, PT, R29, 0x1, PT ;  /* 0x000000011d00780c */ /* 0x000fe40003f26270 */
[----:B------:R-:W-:Y:S01]  /*06a0*/  IADD3 R111, P2, PT, R13, R2, RZ ;  /* 0x000000020d6f7210 */ /* 0x000fe20007f5e0ff */
[----:B------:R-:W-:Y:S01]  /*06b0*/  IMAD.WIDE.U32 R2, R129, R106, UR4 ;  /* 0x0000000481027e25 */ /* 0x000fe2000f8e006a */
[----:B------:R-:W-:-:S02]  /*06c0*/  SHF.R.S32.HI R0, RZ, 0x1f, R13 ;  /* 0x0000001fff007819 */ /* 0x000fc4000001140d */
[----:B------:R-:W-:Y:S01]  /*06d0*/  IADD3 R6, P4, PT, R9, R6, RZ ;  /* 0x0000000609067210 */ /* 0x000fe20007f9e0ff */
[----:B------:R-:W-:Y:S01]  /*06e0*/  IMAD R107, R129, R107, R3 ;  /* 0x0000006b816b7224 */ /* 0x000fe200078e0203 */
[C---:B------:R-:W-:Y:S02]  /*06f0*/  IADD3.X R10, PT, PT, R0.reuse, R19, RZ, P2, !PT ;  /* 0x00000013000a7210 */ /* 0x040fe400017fe4ff */
[----:B------:R-:W-:Y:S02]  /*0700*/  LEA.HI.X.SX32 R104, R9, R104, 0x1, P4 ;  /* 0x0000006809687211 */ /* 0x000fe400020f0eff */
[----:B0-----:R-:W-:Y:S02]  /*0710*/  LEA R110, P2, R111, R20, 0x2 ;  /* 0x000000146f6e7211 */ /* 0x001fe400078410ff */
[----:B------:R-:W-:Y:S02]  /*0720*/  CS2R R60, SRZ ;  /* 0x00000000003c7805 */ /* 0x000fe4000001ff00 */
[----:B------:R-:W-:Y:S01]  /*0730*/  IADD3 R2, P4, PT, R13, R2, RZ ;  /* 0x000000020d027210 */ /* 0x000fe20007f9e0ff */
[----:B------:R-:W-:Y:S01]  /*0740*/  IMAD.WIDE.U32 R58, R129, UR6, RZ ;  /* 0x00000006813a7c25 */ /* 0x000fe2000f8e00ff */
[----:B------:R-:W-:-:S02]  /*0750*/  IADD3.X R8, PT, PT, R0, R17, RZ, P3, !PT ;  /* 0x0000001100087210 */ /* 0x000fc40001ffe4ff */
[----:B------:R-:W-:Y:S01]  /*0760*/  LEA.HI.X R111, R111, R21, R10, 0x2, P2 ;  /* 0x000000156f6f7211 */ /* 0x000fe200010f140a */
[----:B----4-:R-:W-:Y:S01]  /*0770*/  @P0 IMAD.WIDE R60, R7, 0x10, R4 ;  /* 0x00000010073c0825 */ /* 0x010fe200078e0204 */
[----:B---3--:R-:W-:Y:S02]  /*0780*/  LEA R108, P3, R109, R22, 0x2 ;  /* 0x000000166d6c7211 */ /* 0x008fe400078610ff */
[----:B------:R-:W-:Y:S01]  /*0790*/  IADD3.X R107, PT, PT, R0, R107, RZ, P4, !PT ;  /* 0x0000006b006b7210 */ /* 0x000fe200027fe4ff */
[C---:B------:R-:W-:Y:S01]  /*07a0*/  IMAD.WIDE.U32 R56, R129.reuse, R120, RZ ;  /* 0x0000007881387225 */ /* 0x040fe200078e00ff */
[----:B------:R-:W-:Y:S02]  /*07b0*/  LEA R106, P0, R2, R24, 0x2 ;  /* 0x00000018026a7211 */ /* 0x000fe400078010ff */
[----:B--2---:R-:W-:Y:S01]  /*07c0*/  LEA R105, P2, R6, R26, 0x2 ;  /* 0x0000001a06697211 */ /* 0x004fe200078410ff */
[----:B------:R-:W-:Y:S02]  /*07d0*/  IMAD R123, R129, UR7, R59 ;  /* 0x00000007817b7c24 */ /* 0x000fe4000f8e023b */
        /* <DEDUP_REMOVED lines=22> */
[C---:B------:R-:W-:Y:S02]  /*0940*/  SHF.L.U32 R5, R112.reuse, 0x4, RZ ;  /* 0x0000000470057819 */ /* 0x040fe400000006ff */
        /* <DEDUP_REMOVED lines=15> */
[----:B------:R-:W-:Y:S02]  /*0a40*/  LEA.HI R101, R112, R112, RZ, 0x1b ;  /* 0x0000007070657211 */ /* 0x000fe400078fd8ff */
[----:B------:R-:W-:Y:S02]  /*0a50*/  LOP3.LUT R3, R0, 0x7c0, RZ, 0xc0, !PT ;  /* 0x000007c000037812 */ /* 0x000fe400078ec0ff */
        /* <DEDUP_REMOVED lines=18> */
[----:B-1----:R-:W-:Y:S02]  /*0b80*/  MOV R103, UR6 ;  /* 0x0000000600677c02 */ /* 0x002fe40008000f00 */
[----:B------:R-:W-:-:S02]  /*0b90*/  LOP3.LUT R190, R112, 0x1f, RZ, 0xc0, !PT ;  /* 0x0000001f70be7812 */ /* 0x000fc400078ec0ff */
[C---:B------:R-:W-:Y:S02]  /*0ba0*/  IADD3 R102, PT, PT, R112.reuse, 0x200, RZ ;  /* 0x0000020070667810 */ /* 0x040fe40007ffe0ff */
[----:B------:R-:W-:Y:S02]  /*0bb0*/  LEA R101, R101, UR4, 0x2 ;  /* 0x0000000465657c11 */ /* 0x000fe4000f8e10ff */
[----:B------:R-:W-:Y:S02]  /*0bc0*/  LEA R189, R112, UR4, 0x3 ;  /* 0x0000000470bd7c11 */ /* 0x000fe4000f8e18ff */
[--C-:B------:R-:W-:Y:S02]  /*0bd0*/  LOP3.LUT R100, R3, 0x1f, R112.reuse, 0xf8, !PT ;  /* 0x0000001f03647812 */ /* 0x100fe400078ef870 */
[----:B------:R-:W-:Y:S02]  /*0be0*/  LOP3.LUT R99, R99, 0x1f, R112, 0xf8, !PT ;  /* 0x0000001f63637812 */ /* 0x000fe400078ef870 */
        /* <DEDUP_REMOVED lines=16> */
[----:B------:R-:W-:-:S07]  /*0cf0*/  LEA R82, R35, UR4, 0x2 ;  /* 0x0000000423527c11 */ /* 0x000fce000f8e10ff */
.L_x_16498:
[----:B------:R-:W-:Y:S01]  /*0d00*/  BAR.SYNC.DEFER_BLOCKING 0x0 ;  /* 0x0000000000007b1d */ /* 0x000fe20000010000 */
[----:B0-----:R-:W-:-:S05]  /*0d10*/  IMAD.WIDE.U32 R2, R100, 0x10, R110 ;  /* 0x0000001064027825 */ /* 0x001fca00078e006e */
[----:B------:R-:W2:Y:S04]  /*0d20*/  LDG.E.128 R16, desc[UR16][R2.64] ;  /* 0x0000001002107981 */ /* 0x000ea8000c1e1d00 */
[----:B------:R0:W3:Y:S01]  /*0d30*/  LDG.E.128 R20, desc[UR16][R2.64+0x200] ;  /* 0x0002001002147981 */ /* 0x0000e2000c1e1d00 */
[----:B------:R-:W1:Y:S01]  /*0d40*/  S2UR UR5, SR_CgaCtaId ;  /* 0x00000000000579c3 */ /* 0x000e620000008800 */
[----:B------:R-:W-:Y:S01]  /*0d50*/  UMOV UR4, 0x400 ;  /* 0x0000040000047882 */ /* 0x000fe20000000000 */
[----:B------:R-:W-:Y:S01]  /*0d60*/  IMAD.WIDE.U32 R12, R100, 0x10, R108 ;  /* 0x00000010640c7825 */ /* 0x000fe200078e006c */
[----:B----4-:R-:W4:Y:S01]  /*0d70*/  S2R R81, SR_LANEID ;  /* 0x0000000000517919 */ /* 0x010f220000000000 */
[----:B-1----:R-:W-:-:S06]  /*0d80*/  ULEA UR4, UR5, UR4, 0x18 ;  /* 0x0000000405047291 */ /* 0x002fcc000f8ec0ff */
[----:B----4-:R-:W-:Y:S01]  /*0d90*/  LEA R80, R81, UR4, 0x4 ;  /* 0x0000000451507c11 */ /* 0x010fe2000f8e20ff */
[----:B0-----:R-:W-:-:S04]  /*0da0*/  IMAD.WIDE.U32 R2, R100, 0x10, R106 ;  /* 0x0000001064027825 */ /* 0x001fc800078e006a */
        /* <DEDUP_REMOVED lines=17> */
[----:B--2---:R-:W2:Y:S01]  /*0ec0*/  LDG.E.128 R20, desc[UR16][R2.64+0x200] ;  /* 0x0002001002147981 */ /* 0x004ea2000c1e1d00 */
[----:B0-----:R-:W-:Y:S01]  /*0ed0*/  UISETP.GE.AND UP0, UPT, UR4, 0x1, UPT ;  /* 0x000000010400788c */ /* 0x001fe2000bf06270 */
[----:B------:R-:W-:-:S02]  /*0ee0*/  IADD3 R78, PT, PT, R103, -0x1, RZ ;  /* 0xffffffff674e7810 */ /* 0x000fc40007ffe0ff */
[----:B------:R-:W-:Y:S02]  /*0ef0*/  CS2R R14, SRZ ;  /* 0x00000000000e7805 */ /* 0x000fe4000001ff00 */
[----:B------:R-:W-:Y:S01]  /*0f00*/  CS2R R12, SRZ ;  /* 0x00000000000c7805 */ /* 0x000fe2000001ff00 */
[----:B---3--:R0:W-:Y:S04]  /*0f10*/  STS.128 [R80], R16 ;  /* 0x0000001050007388 */ /* 0x0081e80000000c00 */
[----:B--2---:R-:W-:Y:S01]  /*0f20*/  STS.128 [R80+0x200], R20 ;  /* 0x0002001450007388 */ /* 0x004fe20000000c00 */
[----:B------:R-:W-:-:S03]  /*0f30*/  NOP ;  /* 0x0000000000007918 */ /* 0x000fc60000000000 */
[----:B------:R-:W1:Y:S04]  /*0f40*/  LDS.128 R32, [R79] ;  /* 0x000000004f207984 */ /* 0x000e680000000c00 */
[----:B------:R-:W2:Y:S01]  /*0f50*/  LDS.128 R28, [R79+0x10] ;  /* 0x000010004f1c7984 */ /* 0x000ea20000000c00 */
[----:B0-----:R-:W-:Y:S02]  /*0f60*/  CS2R R18, SRZ ;  /* 0x0000000000127805 */ /* 0x001fe4000001ff00 */
[----:B------:R-:W-:Y:S01]  /*0f70*/  CS2R R16, SRZ ;  /* 0x0000000000107805 */ /* 0x000fe2000001ff00 */
[----:B-1----:R-:W-:Y:S01]  /*0f80*/  FFMA.FTZ R0, R4, R32, R119 ;  /* 0x0000002004007223 */ /* 0x002fe20000010077 */
        /* <DEDUP_REMOVED lines=8> */
[-C--:B------:R-:W-:Y:S01]  /*1010*/  FMUL.FTZ R25, R29, R116.reuse ;  /* 0x000000741d197220 */ /* 0x080fe20000410000 */
[----:B------:R-:W-:-:S02]  /*1020*/  FMUL.FTZ R27, R31, R116 ;  /* 0x000000741f1b7220 */ /* 0x000fc40000410000 */
        /* <DEDUP_REMOVED lines=8> */
[----:B------:R-:W-:Y:S01]  /*10b0*/  SHF.L.U32 R3, R78, 0x9, RZ ;  /* 0x000000094e037819 */ /* 0x000fe200000006ff */
[--C-:B------:R-:W-:Y:S01]  /*10c0*/  FADD.FTZ R118, R40, R114.reuse ;  /* 0x0000007228767221 */ /* 0x100fe20000010000 */
[--C-:B------:R-:W-:Y:S01]  /*10d0*/  FADD.FTZ R120, R41, R114.reuse ;  /* 0x0000007229787221 */ /* 0x100fe20000010000 */
[--C-:B------:R-:W-:Y:S01]  /*10e0*/  FADD.FTZ R122, R42, R114.reuse ;  /* 0x000000722a7a7221 */ /* 0x100fe20000010000 */
[--C-:B------:R-:W-:Y:S01]  /*10f0*/  FADD.FTZ R124, R43, R114.reuse ;  /* 0x000000722b7c7221 */ /* 0x100fe20000010000 */
[--C-:B------:R-:W-:Y:S01]  /*1100*/  FADD.FTZ R126, R36, R114.reuse ;  /* 0x00000072247e7221 */ /* 0x100fe20000010000 */
[--C-:B------:R-:W-:Y:S01]  /*1110*/  FADD.FTZ R128, R37, R114.reuse ;  /* 0x0000007225807221 */ /* 0x100fe20000010000 */
[----:B------:R-:W1:Y:S01]  /*1120*/  LDC.64 R70, c[0x0][0x440] ;  /* 0x00011000ff467b82 */ /* 0x000e620000000a00 */
[--C-:B------:R-:W-:Y:S01]  /*1130*/  FADD.FTZ R130, R38, R114.reuse ;  /* 0x0000007226827221 */ /* 0x100fe20000010000 */
[----:B------:R-:W-:Y:S01]  /*1140*/  FADD.FTZ R132, R39, R114 ;  /* 0x0000007227847221 */ /* 0x000fe20000010000 */
[----:B------:R-:W-:Y:S01]  /*1150*/  ISETP.NE.AND P0, PT, R103, 0x1, PT ;  /* 0x000000016700780c */ /* 0x000fe20003f05270 */
[----:B------:R-:W-:Y:S01]  /*1160*/  FADD.FTZ R0, R32, R32 ;  /* 0x0000002020007221 */ /* 0x000fe20000010000 */
[----:B------:R-:W-:Y:S01]  /*1170*/  SHF.L.U32 R150, R78, 0x8, RZ ;  /* 0x000000084e967819 */ /* 0x000fe200000006ff */
[----:B------:R-:W-:Y:S01]  /*1180*/  FADD.FTZ R131, R33, R33 ;  /* 0x0000002121837221 */ /* 0x000fe20000010000 */
[----:B------:R-:W-:Y:S01]  /*1190*/  SHF.L.U32 R149, R103, 0x8, RZ ;  /* 0x0000000867957819 */ /* 0x000fe200000006ff */
[----:B------:R-:W2:Y:S01]  /*11a0*/  LDC.64 R68, c[0x0][0x448] ;  /* 0x00011200ff447b82 */ /* 0x000ea20000000a00 */
[----:B------:R-:W-:Y:S01]  /*11b0*/  IADD3 R72, P1, PT, R3, R112, RZ ;  /* 0x0000007003487210 */ /* 0x000fe20007f3e0ff */
[----:B------:R-:W-:Y:S01]  /*11c0*/  FADD.FTZ R133, R34, R34 ;  /* 0x0000002222857221 */ /* 0x000fe20000010000 */
[----:B------:R-:W-:Y:S01]  /*11d0*/  FADD.FTZ R134, R35, R35 ;  /* 0x0000002323867221 */ /* 0x000fe20000010000 */
[----:B------:R-:W-:Y:S01]  /*11e0*/  FADD.FTZ R135, R28, R28 ;  /* 0x0000001c1c877221 */ /* 0x000fe20000010000 */
[----:B------:R-:W-:Y:S01]  /*11f0*/  FADD.FTZ R136, R29, R29 ;  /* 0x0000001d1d887221 */ /* 0x000fe20000010000 */
[----:B------:R-:W-:Y:S01]  /*1200*/  FADD.FTZ R137, R30, R30 ;  /* 0x0000001e1e897221 */ /* 0x000fe20000010000 */
[----:B------:R-:W-:Y:S01]  /*1210*/  FADD.FTZ R154, R31, R31 ;  /* 0x0000001f1f9a7221 */ /* 0x000fe20000010000 */
[----:B------:R-:W3:Y:S01]  /*1220*/  LDC.64 R146, c[0x0][0x3e0] ;  /* 0x0000f800ff927b82 */ /* 0x000ee20000000a00 */
[----:B------:R-:W-:Y:S01]  /*1230*/  IADD3 R152, PT, PT, R103, -0x2, RZ ;  /* 0xfffffffe67987810 */ /* 0x000fe20007ffe0ff */
[----:B------:R-:W-:Y:S01]  /*1240*/  FMUL.FTZ R145, R4, R118 ;  /* 0x0000007604917220 */ /* 0x000fe20000410000 */
[----:B------:R-:W-:Y:S01]  /*1250*/  LEA R151, R81, R79, 0x5 ;  /* 0x0000004f51977211 */ /* 0x000fe200078e28ff */
[----:B------:R-:W-:Y:S01]  /*1260*/  FMUL.FTZ R144, R5, R120 ;  /* 0x0000007805907220 */ /* 0x000fe20000410000 */
[----:B------:R-:W-:Y:S01]  /*1270*/  MOV R15, RZ ;  /* 0x000000ff000f7202 */ /* 0x000fe20000000f00 */
[----:B------:R-:W-:Y:S01]  /*1280*/  FMUL.FTZ R143, R6, R122 ;  /* 0x0000007a068f7220 */ /* 0x000fe20000410000 */
[----:B------:R-:W-:Y:S01]  /*1290*/  ISETP.EQ.AND P0, PT, R112, RZ, P0 ;  /* 0x000000ff7000720c */ /* 0x000fe20000702270 */
[----:B------:R-:W4:Y:S01]  /*12a0*/  LDC.64 R66, c[0x0][0x3c0] ;  /* 0x0000f000ff427b82 */ /* 0x000f220000000a00 */
[----:B------:R-:W-:Y:S01]  /*12b0*/  LOP3.LUT R150, R150, 0x100, RZ, 0xc0, !PT ;  /* 0x0000010096967812 */ /* 0x000fe200078ec0ff */
[----:B------:R-:W-:Y:S01]  /*12c0*/  FMUL.FTZ R142, R7, R124 ;  /* 0x0000007c078e7220 */ /* 0x000fe20000410000 */
[----:B------:R-:W-:Y:S01]  /*12d0*/  LOP3.LUT R149, R149, 0x100, RZ, 0xc0, !PT ;  /* 0x0000010095957812 */ /* 0x000fe200078ec0ff */
[----:B------:R-:W-:Y:S01]  /*12e0*/  FMUL.FTZ R141, R8, R126 ;  /* 0x0000007e088d7220 */ /* 0x000fe20000410000 */
[----:B------:R-:W-:Y:S01]  /*12f0*/  IADD3 R148, PT, PT, R3, R112, RZ ;  /* 0x0000007003947210 */ /* 0x000fe20007ffe0ff */
[----:B------:R-:W-:Y:S01]  /*1300*/  FMUL.FTZ R140, R9, R128 ;  /* 0x00000080098c7220 */ /* 0x000fe20000410000 */
[----:B------:R-:W-:Y:S01]  /*1310*/  FMUL.FTZ R139, R10, R130 ;  /* 0x000000820a8b7220 */ /* 0x000fe20000410000 */
[----:B------:R-:W0:Y:S01]  /*1320*/  LDC.64 R64, c[0x0][0x3a8] ;  /* 0x0000ea00ff407b82 */ /* 0x000e220000000a00 */
[----:B------:R-:W-:Y:S01]  /*1330*/  FMUL.FTZ R138, R11, R132 ;  /* 0x000000840b8a7220 */ /* 0x000fe20000410000 */
[----:B------:R-:W-:Y:S01]  /*1340*/  LEA.HI.X.SX32 R73, R3, RZ, 0x1, P1 ;  /* 0x000000ff03497211 */ /* 0x000fe200008f0eff */
[----:B------:R-:W0:Y:S01]  /*1350*/  LDCU UR7, c[0x0][0x394] ;  /* 0x00007280ff0777ac */ /* 0x000e220008000800 */
[----:B------:R-:W0:Y:S04]  /*1360*/  LDCU UR8, c[0x0][0x38c] ;  /* 0x00007180ff0877ac */ /* 0x000e280008000800 */
[----:B------:R-:W0:Y:S01]  /*1370*/  LDC.64 R62, c[0x0][0x4f0] ;  /* 0x00013c00ff3e7b82 */ /* 0x000e220000000a00 */
[----:B------:R-:W-:-:S05]  /*1380*/  UMOV UR4, URZ ;  /* 0x000000ff00047c82 */ /* 0x000fca0008000000 */
.L_x_16497:
[----:B0-----:R-:W-:Y:S02]  /*1390*/  MOV R2, R54 ;  /* 0x0000003600027202 */ /* 0x001fe40000000f00 */
[----:B------:R-:W-:-:S03]  /*13a0*/  MOV R3, R115 ;  /* 0x0000007300037202 */ /* 0x000fc60000000f00 */
[----:B0-----:R-:W-:-:S04]  /*13b0*/  IMAD.WIDE.U32 R2, R64, UR4, R2 ;  /* 0x0000000440027c25 */ /* 0x001fc8000f8e0002 */
[----:B------:R-:W-:Y:S01]  /*13c0*/  IMAD R3, R65, UR4, R3 ;  /* 0x0000000441037c24 */ /* 0x000fe2000f8e0203 */
[----:B-1----:R-:W-:-:S04]  /*13d0*/  LEA R74, P1, R2, R70, 0x3 ;  /* 0x00000046024a7211 */ /* 0x002fc800078218ff */
[----:B------:R-:W-:-:S06]  /*13e0*/  LEA.HI.X R75, R2, R71, R3, 0x3, P1 ;  /* 0x00000047024b7211 */ /* 0x000fcc00008f1c03 */
[----:B------:R-:W5:Y:S01]  /*13f0*/  LDG.E.64 R74, desc[UR16][R74.64] ;  /* 0x000000104a4a7981 */ /* 0x000f62000c1e1b00 */
[----:B---3--:R-:W-:-:S04]  /*1400*/  IMAD.WIDE.U32 R2, R146, UR4, RZ ;  /* 0x0000000492027c25 */ /* 0x008fc8000f8e00ff */
[----:B------:R-:W-:Y:S01]  /*1410*/  IMAD R3, R147, UR4, R3 ;  /* 0x0000000493037c24 */ /* 0x000fe2000f8e0203 */
[----:B------:R-:W-:-:S04]  /*1420*/  LEA R28, P1, R2, R105, 0x2 ;  /* 0x00000069021c7211 */ /* 0x000fc800078210ff */
[----:B------:R-:W-:-:S03]  /*1430*/  LEA.HI.X R29, R2, R104, R3, 0x2, P1 ;  /* 0x00000068021d7211 */ /* 0x000fc600008f1403 */
[----:B------:R-:W-:-:S05]  /*1440*/  IMAD.WIDE.U32 R2, R99, 0x10, R28 ;  /* 0x0000001063027825 */ /* 0x000fca00078e001c */
[----:B------:R-:W3:Y:S04]  /*1450*/  LDG.E.128 R28, desc[UR16][R2.64] ;  /* 0x00000010021c7981 */ /* 0x000ee8000c1e1d00 */
[----:B------:R-:W3:Y:S04]  /*1460*/  LDG.E.128 R32, desc[UR16][R2.64+0x200] ;  /* 0x0002001002207981 */ /* 0x000ee8000c1e1d00 */
[----:B------:R-:W3:Y:S04]  /*1470*/  LDG.E.128 R44, desc[UR16][R2.64+0x400] ;  /* 0x00040010022c7981 */ /* 0x000ee8000c1e1d00 */
[----:B------:R0:W3:Y:S02]  /*1480*/  LDG.E.128 R48, desc[UR16][R2.64+0x600] ;  /* 0x0006001002307981 */ /* 0x0000e4000c1e1d00 */
[----:B0-----:R-:W-:-:S02]  /*1490*/  MOV R2, R52 ;  /* 0x0000003400027202 */ /* 0x001fc40000000f00 */
[----:B------:R-:W-:-:S03]  /*14a0*/  MOV R3, R113 ;  /* 0x0000007100037202 */ /* 0x000fc60000000f00 */
[----:B--2-4-:R-:W-:-:S04]  /*14b0*/  IMAD.WIDE.U32 R36, R66, UR4, R2 ;  /* 0x0000000442247c25 */ /* 0x014fc8000f8e0002 */
[----:B------:R-:W-:Y:S01]  /*14c0*/  IMAD R37, R67, UR4, R37 ;  /* 0x0000000443257c24 */ /* 0x000fe2000f8e0225 */
[----:B--2---:R-:W-:-:S04]  /*14d0*/  LEA R76, P1, R36, R68, 0x3 ;  /* 0x00000044244c7211 */ /* 0x004fc800078218ff */
[----:B------:R-:W-:-:S06]  /*14e0*/  LEA.HI.X R77, R36, R69, R37, 0x3, P1 ;  /* 0x00000045244d7211 */ /* 0x000fcc00008f1c25 */
[----:B------:R-:W2:Y:S01]  /*14f0*/  LDG.E.64 R76, desc[UR16][R76.64] ;  /* 0x000000104c4c7981 */ /* 0x000ea2000c1e1b00 */
[----:B------:R-:W0:Y:S01]  /*1500*/  S2UR UR6, SR_CgaCtaId ;  /* 0x00000000000679c3 */ /* 0x000e220000008800 */
[C---:B------:R-:W-:Y:S01]  /*1510*/  ISETP.NE.AND P1, PT, R112.reuse, RZ, PT ;  /* 0x000000ff7000720c */ /* 0x040fe20003f25270 */
[----:B------:R-:W-:Y:S01]  /*1520*/  UMOV UR5, 0x400 ;  /* 0x0000040000057882 */ /* 0x000fe20000000000 */
[----:B------:R-:W-:Y:S01]  /*1530*/  ISETP.NE.AND P2, PT, R112, 0x1f, PT ;  /* 0x0000001f7000780c */ /* 0x000fe20003f45270 */
[----:B------:R-:W-:Y:S01]  /*1540*/  BSSY.RECONVERGENT B0, `(.L_x_16448) ;  /* 0x000008b000007945 */ /* 0x000fe20003800200 */
[----:B0-----:R-:W-:Y:S01]  /*1550*/  ULEA UR5, UR6, UR5, 0x18 ;  /* 0x0000000506057291 */ /* 0x001fe2000f8ec0ff */
[-C--:B-----5:R-:W-:Y:S01]  /*1560*/  FMUL.FTZ R36, R118, R75.reuse ;  /* 0x0000004b76247220 */ /* 0x0a0fe20000410000 */
[----:B------:R-:W-:Y:S01]  /*1570*/  FMUL.FTZ R37, R74, 1.4426950216293334961 ;  /* 0x3fb8aa3b4a257820 */ /* 0x000fe20000410000 */
[-C--:B------:R-:W-:Y:S01]  /*1580*/  FMUL.FTZ R3, R120, R75.reuse ;  /* 0x0000004b78037220 */ /* 0x080fe20000410000 */
[-C--:B------:R-:W-:Y:S01]  /*1590*/  FMUL.FTZ R155, R132, R75.reuse ;  /* 0x0000004b849b7220 */ /* 0x080fe20000410000 */
[----:B------:R-:W-:Y:S01]  /*15a0*/  FMUL.RZ R38, R36, 0.15915493667125701904 ;  /* 0x3e22f98324267820 */ /* 0x000fe2000040c000 */
[----:B------:R-:W-:Y:S01]  /*15b0*/  FMUL.FTZ R36, R122, R75 ;  /* 0x0000004b7a247220 */ /* 0x000fe20000410000 */
[----:B------:R-:W-:Y:S01]  /*15c0*/  FMUL.RZ R39, R3, 0.15915493667125701904 ;  /* 0x3e22f98303277820 */ /* 0x000fe2000040c000 */
[-C--:B------:R-:W-:Y:S01]  /*15d0*/  FMUL.FTZ R2, R118, R37.reuse ;  /* 0x0000002576027220 */ /* 0x080fe20000410000 */
[----:B------:R-:W-:Y:S01]  /*15e0*/  MUFU.SIN R165, R38 ;  /* 0x0000002600a57308 */ /* 0x000fe20000000400 */
[----:B------:R-:W-:Y:S01]  /*15f0*/  FMUL.RZ R40, R36, 0.15915493667125701904 ;  /* 0x3e22f98324287820 */ /* 0x000fe2000040c000 */
[-C--:B------:R-:W-:Y:S01]  /*1600*/  FMUL.FTZ R36, R122, R37.reuse ;  /* 0x000000257a247220 */ /* 0x080fe20000410000 */
[----:B------:R-:W-:Y:S01]  /*1610*/  FMUL.FTZ R3, R120, R37 ;  /* 0x0000002578037220 */ /* 0x000fe20000410000 */
[----:B------:R-:W-:-:S04]  /*1620*/  FMUL.RZ R177, R155, 0.15915493667125701904 ;  /* 0x3e22f9839bb17820 */ /* 0x000fc8000040c000 */
[----:B------:R0:W-:Y:S01]  /*1630*/  MUFU.COS R167, R38 ;  /* 0x0000002600a77308 */ /* 0x0001e20000000000 */
[----:B---3--:R-:W-:Y:S07]  /*1640*/  STS.128 [R80], R28 ;  /* 0x0000001c50007388 */ /* 0x008fee0000000c00 */
[----:B------:R-:W-:Y:S01]  /*1650*/  MUFU.SIN R156, R39 ;  /* 0x00000027009c7308 */ /* 0x000fe20000000400 */
[----:B0-----:R-:W-:Y:S01]  /*1660*/  FMUL.FTZ R38, R124, R75 ;  /* 0x0000004b7c267220 */ /* 0x001fe20000410000 */
[----:B------:R-:W-:Y:S03]  /*1670*/  STS.128 [R80+0x200], R32 ;  /* 0x0002002050007388 */ /* 0x000fe60000000c00 */
[----:B------:R-:W-:Y:S01]  /*1680*/  FMUL.RZ R41, R38, 0.15915493667125701904 ;  /* 0x3e22f98326297820 */ /* 0x000fe2000040c000 */
[----:B------:R-:W-:Y:S01]  /*1690*/  FMUL.FTZ R38, R124, R37 ;  /* 0x000000257c267220 */ /* 0x000fe20000410000 */
[----:B------:R-:W-:Y:S01]  /*16a0*/  STS.128 [R80+0x400], R44 ;  /* 0x0004002c50007388 */ /* 0x000fe20000000c00 */
[----:B------:R0:W-:Y:S03]  /*16b0*/  MUFU.COS R158, R39 ;  /* 0x00000027009e7308 */ /* 0x0001e60000000000 */
[----:B------:R-:W-:Y:S01]  /*16c0*/  STS.128 [R80+0x600], R48 ;  /* 0x0006003050007388 */ /* 0x000fe20000000c00 */
[----:B------:R-:W-:-:S04]  /*16d0*/  NOP ;  /* 0x0000000000007918 */ /* 0x000fc80000000000 */
[----:B------:R1:W-:Y:S01]  /*16e0*/  MUFU.EX2 R159, R36 ;  /* 0x00000024009f7308 */ /* 0x0003e20000000800 */
[C---:B0-----:R-:W-:Y:S01]  /*16f0*/  FMUL.FTZ R39, R126.reuse, R75 ;  /* 0x0000004b7e277220 */ /* 0x041fe20000410000 */
[----:B------:R-:W-:Y:S03]  /*1700*/  LDS.128 R32, [R151+0x20] ;  /* 0x0000200097207984 */ /* 0x000fe60000000c00 */
[----:B------:R-:W-:Y:S01]  /*1710*/  FMUL.RZ R42, R39, 0.15915493667125701904 ;  /* 0x3e22f983272a7820 */ /* 0x000fe2000040c000 */
[----:B------:R-:W-:Y:S01]  /*1720*/  FMUL.FTZ R39, R126, R37 ;  /* 0x000000257e277220 */ /* 0x000fe20000410000 */
[----:B------:R-:W2:Y:S01]  /*1730*/  LDS.128 R28, [R151+0x30] ;  /* 0x00003000971c7984 */ /* 0x000ea20000000c00 */
[----:B------:R-:W-:Y:S01]  /*1740*/  MUFU.SIN R160, R40 ;  /* 0x0000002800a07308 */ /* 0x000fe20000000400 */
[----:B-1----:R-:W-:-:S04]  /*1750*/  FMUL.FTZ R36, R128, R75 ;  /* 0x0000004b80247220 */ /* 0x002fc80000410000 */
[----:B------:R-:W-:Y:S01]  /*1760*/  FMUL.RZ R43, R36, 0.15915493667125701904 ;  /* 0x3e22f983242b7820 */ /* 0x000fe2000040c000 */
[-C--:B------:R-:W-:Y:S02]  /*1770*/  FMUL.FTZ R36, R128, R37.reuse ;  /* 0x0000002580247220 */ /* 0x080fe40000410000 */
[----:B------:R0:W1:Y:S08]  /*1780*/  MUFU.COS R162, R40 ;  /* 0x0000002800a27308 */ /* 0x0000700000000000 */
[----:B------:R3:W-:Y:S01]  /*1790*/  MUFU.EX2 R161, R38 ;  /* 0x0000002600a17308 */ /* 0x0007e20000000800 */
[----:B0-----:R-:W-:-:S07]  /*17a0*/  FMUL.FTZ R40, R132, R37 ;  /* 0x0000002584287220 */ /* 0x001fce0000410000 */
[----:B------:R-:W-:Y:S01]  /*17b0*/  MUFU.EX2 R163, R39 ;  /* 0x0000002700a37308 */ /* 0x000fe20000000800 */
[C---:B---3--:R-:W-:Y:S01]  /*17c0*/  FMUL.FTZ R38, R130.reuse, R37 ;  /* 0x0000002582267220 */ /* 0x048fe20000410000 */
[----:B------:R-:W-:Y:S01]  /*17d0*/  FMUL.FTZ R37, R130, R75 ;  /* 0x0000004b82257220 */ /* 0x000fe20000410000 */
[----:B-1----:R-:W-:-:S03]  /*17e0*/  FMUL.FTZ R157, R159, R162 ;  /* 0x000000a29f9d7220 */ /* 0x002fc60000410000 */
[----:B------:R-:W-:Y:S02]  /*17f0*/  FMUL.RZ R175, R37, 0.15915493667125701904 ;  /* 0x3e22f98325af7820 */ /* 0x000fe4000040c000 */
[----:B------:R-:W-:Y:S01]  /*1800*/  MUFU.EX2 R169, R36 ;  /* 0x0000002400a97308 */ /* 0x000fe20000000800 */
[----:B--2---:R-:W-:-:S07]  /*1810*/  FMUL.FTZ R181, R77, R29 ;  /* 0x0000001d4db57220 */ /* 0x004fce0000410000 */
[----:B------:R0:W-:Y:S01]  /*1820*/  MUFU.EX2 R171, R38 ;  /* 0x0000002600ab7308 */ /* 0x0001e20000000800 */
[CC--:B------:R-:W-:Y:S01]  /*1830*/  FMUL.FTZ R183, R77.reuse, R31.reuse ;  /* 0x0000001f4db77220 */ /* 0x0c0fe20000410000 */
[C---:B------:R-:W-:Y:S01]  /*1840*/  FMUL.FTZ R185, R76.reuse, R31 ;  /* 0x0000001f4cb97220 */ /* 0x040fe20000410000 */
[C---:B------:R-:W-:Y:S02]  /*1850*/  FFMA.FTZ R182, R76.reuse, R28, -R181 ;  /* 0x0000001c4cb67223 */ /* 0x040fe400000108b5 */
[-C--:B------:R-:W-:Y:S01]  /*1860*/  FFMA.FTZ R183, R76, R30.reuse, -R183 ;  /* 0x0000001e4cb77223 */ /* 0x080fe200000108b7 */
[----:B------:R-:W-:Y:S01]  /*1870*/  FFMA.FTZ R185, R77, R30, R185 ;  /* 0x0000001e4db97223 */ /* 0x000fe200000100b9 */
[----:B------:R-:W-:Y:S01]  /*1880*/  FMUL.FTZ R181, R137, R182 ;  /* 0x000000b689b57220 */ /* 0x000fe20000410000 */
[----:B------:R-:W-:Y:S01]  /*1890*/  MUFU.SIN R164, R41 ;  /* 0x0000002900a47308 */ /* 0x000fe20000000400 */
[----:B0-----:R-:W0:Y:S01]  /*18a0*/  LDS.128 R36, [R151] ;  /* 0x0000000097247984 */ /* 0x001e220000000c00 */
[----:B------:R-:W-:-:S06]  /*18b0*/  FMUL.FTZ R183, R154, R183 ;  /* 0x000000b79ab77220 */ /* 0x000fcc0000410000 */
[----:B------:R-:W-:Y:S08]  /*18c0*/  MUFU.COS R166, R41 ;  /* 0x0000002900a67308 */ /* 0x000ff00000000000 */
[----:B------:R-:W1:Y:S08]  /*18d0*/  MUFU.SIN R168, R42 ;  /* 0x0000002a00a87308 */ /* 0x000e700000000400 */
[----:B------:R-:W-:Y:S08]  /*18e0*/  MUFU.COS R170, R42 ;  /* 0x0000002a00aa7308 */ /* 0x000ff00000000000 */
[----:B------:R-:W-:Y:S01]  /*18f0*/  MUFU.SIN R172, R43 ;  /* 0x0000002b00ac7308 */ /* 0x000fe20000000400 */
[----:B-1----:R-:W-:-:S07]  /*1900*/  FMUL.FTZ R162, R163, R168 ;  /* 0x000000a8a3a27220 */ /* 0x002fce0000410000 */
[----:B------:R-:W-:Y:S01]  /*1910*/  MUFU.COS R174, R43 ;  /* 0x0000002b00ae7308 */ /* 0x000fe20000000000 */
[C---:B0-----:R-:W-:Y:S01]  /*1920*/  FMUL.FTZ R49, R77.reuse, R39 ;  /* 0x000000274d317220 */ /* 0x041fe20000410000 */
[----:B------:R-:W-:-:S04]  /*1930*/  FMUL.FTZ R45, R77, R37 ;  /* 0x000000254d2d7220 */ /* 0x000fc80000410000 */
[----:B------:R-:W-:Y:S02]  /*1940*/  FFMA.FTZ R45, R76, R36, -R45 ;  /* 0x000000244c2d7223 */ /* 0x000fe4000001082d */
[----:B------:R0:W-:Y:S08]  /*1950*/  MUFU.EX2 R173, R40 ;  /* 0x0000002800ad7308 */ /* 0x0001f00000000800 */
[----:B------:R-:W1:Y:S01]  /*1960*/  MUFU.EX2 R3, R3 ;  /* 0x0000000300037308 */ /* 0x000e620000000800 */
[----:B0-----:R-:W0:Y:S07]  /*1970*/  LDS.128 R40, [R151+0x10] ;  /* 0x0000100097287984 */ /* 0x001e2e0000000c00 */
[----:B------:R-:W2:Y:S08]  /*1980*/  MUFU.EX2 R2, R2 ;  /* 0x0000000200027308 */ /* 0x000eb00000000800 */
[----:B------:R-:W3:Y:S01]  /*1990*/  MUFU.SIN R44, R177 ;  /* 0x000000b1002c7308 */ /* 0x000ee20000000400 */
[C---:B-1----:R-:W-:Y:S01]  /*19a0*/  FMUL.FTZ R155, R3.reuse, R158 ;  /* 0x0000009e039b7220 */ /* 0x042fe20000410000 */
[----:B------:R-:W-:Y:S01]  /*19b0*/  FMUL.FTZ R156, R3, R156 ;  /* 0x0000009c039c7220 */ /* 0x000fe20000410000 */
[----:B------:R-:W-:Y:S01]  /*19c0*/  IADD3 R3, PT, PT, R150, UR4, RZ ;  /* 0x0000000496037c10 */ /* 0x000fe2000fffe0ff */
[----:B------:R-:W-:Y:S01]  /*19d0*/  FMUL.FTZ R158, R159, R160 ;  /* 0x000000a09f9e7220 */ /* 0x000fe20000410000 */
[C---:B------:R-:W-:Y:S01]  /*19e0*/  FMUL.FTZ R159, R161.reuse, R166 ;  /* 0x000000a6a19f7220 */ /* 0x040fe20000410000 */
[----:B------:R-:W-:Y:S01]  /*19f0*/  FMUL.FTZ R160, R161, R164 ;  /* 0x000000a4a1a07220 */ /* 0x000fe20000410000 */
[----:B------:R-:W-:Y:S01]  /*1a00*/  SEL R3, R3, R102, !P1 ;  /* 0x0000006603037207 */ /* 0x000fe20004800000 */
[----:B------:R1:W4:Y:S01]  /*1a10*/  MUFU.COS R48, R177 ;  /* 0x000000b100307308 */ /* 0x0003220000000000 */
[----:B------:R-:W-:Y:S01]  /*1a20*/  FMUL.FTZ R161, R163, R170 ;  /* 0x000000aaa3a17220 */ /* 0x000fe20000410000 */
[C---:B------:R-:W-:Y:S01]  /*1a30*/  FMUL.FTZ R163, R169.reuse, R174 ;  /* 0x000000aea9a37220 */ /* 0x040fe20000410000 */
[----:B------:R-:W-:Y:S01]  /*1a40*/  FMUL.FTZ R164, R169, R172 ;  /* 0x000000aca9a47220 */ /* 0x000fe20000410000 */
[C---:B--2---:R-:W-:Y:S01]  /*1a50*/  FMUL.FTZ R46, R2.reuse, R167 ;  /* 0x000000a7022e7220 */ /* 0x044fe20000410000 */
[----:B------:R-:W-:Y:S01]  /*1a60*/  FMUL.FTZ R47, R2, R165 ;  /* 0x000000a5022f7220 */ /* 0x000fe20000410000 */
[----:B------:R-:W-:Y:S01]  /*1a70*/  LEA R3, R3, UR5, 0x3 ;  /* 0x0000000503037c11 */ /* 0x000fe2000f8e18ff */
[C---:B------:R-:W-:Y:S01]  /*1a80*/  FMUL.FTZ R2, R76.reuse, R37 ;  /* 0x000000254c027220 */ /* 0x040fe20000410000 */
[----:B------:R-:W2:Y:S01]  /*1a90*/  MUFU.SIN R176, R175 ;  /* 0x000000af00b07308 */ /* 0x000ea20000000400 */
[----:B---3--:R-:W-:Y:S01]  /*1aa0*/  FMUL.FTZ R170, R173, R44 ;  /* 0x0000002cadaa7220 */ /* 0x008fe20000410000 */
[C---:B------:R-:W-:Y:S01]  /*1ab0*/  FMUL.FTZ R172, R76.reuse, R33 ;  /* 0x000000214cac7220 */ /* 0x040fe20000410000 */
[C---:B------:R-:W-:Y:S01]  /*1ac0*/  FMUL.FTZ R44, R76.reuse, R39 ;  /* 0x000000274c2c7220 */ /* 0x040fe20000410000 */
[CC--:B-1----:R-:W-:Y:S01]  /*1ad0*/  FMUL.FTZ R177, R77.reuse, R35.reuse ;  /* 0x000000234db17220 */ /* 0x0c2fe20000410000 */
[C---:B------:R-:W-:Y:S01]  /*1ae0*/  FMUL.FTZ R174, R76.reuse, R35 ;  /* 0x000000234cae7220 */ /* 0x040fe20000410000 */
[----:B------:R-:W-:Y:S01]  /*1af0*/  FFMA.FTZ R167, R77, R36, R2 ;  /* 0x000000244da77223 */ /* 0x000fe20000010002 */
[----:B------:R1:W-:Y:S01]  /*1b00*/  STS.64 [R3+0x14d0], R46 ;  /* 0x0014d02e03007388 */ /* 0x0003e20000000a00 */
[----:B------:R-:W3:Y:S01]  /*1b10*/  MUFU.COS R178, R175 ;  /* 0x000000af00b27308 */ /* 0x000ee20000000000 */
[----:B----4-:R-:W-:Y:S01]  /*1b20*/  FMUL.FTZ R169, R173, R48 ;  /* 0x00000030ada97220 */ /* 0x010fe20000410000 */
[C---:B------:R-:W-:Y:S01]  /*1b30*/  FMUL.FTZ R173, R77.reuse, R33 ;  /* 0x000000214dad7220 */ /* 0x040fe20000410000 */
[CC--:B0-----:R-:W-:Y:S01]  /*1b40*/  FMUL.FTZ R51, R77.reuse, R41.reuse ;  /* 0x000000294d337220 */ /* 0x0c1fe20000410000 */
[C---:B------:R-:W-:Y:S01]  /*1b50*/  FMUL.FTZ R50, R76.reuse, R41 ;  /* 0x000000294c327220 */ /* 0x040fe20000410000 */
[C---:B------:R-:W-:Y:S01]  /*1b60*/  FMUL.FTZ R168, R76.reuse, R43 ;  /* 0x0000002b4ca87220 */ /* 0x040fe20000410000 */
[C---:B------:R-:W-:Y:S01]  /*1b70*/  FFMA.FTZ R2, R76.reuse, R38, -R49 ;  /* 0x000000264c027223 */ /* 0x040fe20000010831 */
[C---:B------:R-:W-:Y:S01]  /*1b80*/  FFMA.FTZ R180, R77.reuse, R32, R172 ;  /* 0x000000204db47223 */ /* 0x040fe200000100ac */
[----:B------:R-:W-:Y:S01]  /*1b90*/  FFMA.FTZ R44, R77, R38, R44 ;  /* 0x000000264d2c7223 */ /* 0x000fe2000001002c */
[----:B--2---:R-:W-:Y:S01]  /*1ba0*/  FMUL.FTZ R166, R171, R176 ;  /* 0x000000b0aba67220 */ /* 0x004fe20000410000 */
[C---:B------:R-:W-:Y:S01]  /*1bb0*/  FMUL.FTZ R176, R76.reuse, R29 ;  /* 0x0000001d4cb07220 */ /* 0x040fe20000410000 */
[CC--:B------:R-:W-:Y:S01]  /*1bc0*/  FFMA.FTZ R48, R76.reuse, R40.reuse, -R51 ;  /* 0x000000284c307223 */ /* 0x0c0fe20000010833 */
[C---:B------:R-:W-:Y:S01]  /*1bd0*/  FFMA.FTZ R50, R77.reuse, R40, R50 ;  /* 0x000000284d327223 */ /* 0x040fe20000010032 */
[C---:B-1----:R-:W-:Y:S01]  /*1be0*/  FFMA.FTZ R3, R77.reuse, R42, R168 ;  /* 0x0000002a4d037223 */ /* 0x042fe200000100a8 */
[C---:B------:R-:W-:Y:S01]  /*1bf0*/  FFMA.FTZ R184, R77.reuse, R28, R176 ;  /* 0x0000001c4db87223 */ /* 0x040fe200000100b0 */
[CC--:B------:R-:W-:Y:S01]  /*1c00*/  FFMA.FTZ R179, R76.reuse, R34.reuse, -R177 ;  /* 0x000000224cb37223 */ /* 0x0c0fe200000108b1 */
[----:B------:R-:W-:Y:S01]  /*1c10*/  FFMA.FTZ R49, R77, R34, R174 ;  /* 0x000000224d317223 */ /* 0x000fe200000100ae */
[----:B---3--:R-:W-:Y:S01]  /*1c20*/  FMUL.FTZ R165, R171, R178 ;  /* 0x000000b2aba57220 */ /* 0x008fe20000410000 */
[----:B------:R-:W-:Y:S01]  /*1c30*/  FMUL.FTZ R171, R77, R43 ;  /* 0x0000002b4dab7220 */ /* 0x000fe20000410000 */
[----:B------:R-:W-:Y:S01]  /*1c40*/  FFMA.FTZ R178, R76, R32, -R173 ;  /* 0x000000204cb27223 */ /* 0x000fe200000108ad */
[----:B------:R-:W-:Y:S01]  /*1c50*/  FMUL.FTZ R182, R137, -R184 ;  /* 0x800000b889b67220 */ /* 0x000fe20000410000 */
[----:B------:R-:W-:Y:S01]  /*1c60*/  FMUL.FTZ R168, R0, R45 ;  /* 0x0000002d00a87220 */ /* 0x000fe20000410000 */
[----:B------:R-:W-:Y:S01]  /*1c70*/  FFMA.FTZ R175, R76, R42, -R171 ;  /* 0x0000002a4caf7223 */ /* 0x000fe200000108ab */
        /* <DEDUP_REMOVED lines=22> */
.L_x_16449:
[----:B------:R0:W1:Y:S02]  /*1de0*/  LDS.64 R44, [R189+0x24d8] ;  /* 0x0024d800bd2c7984 */ /* 0x0000640000000a00 */
.L_x_16450:
[----:B------:R-:W-:Y:S05]  /*1df0*/  BSYNC.RECONVERGENT B0 ;  /* 0x0000000000007941 */ /* 0x000fea0003800200 */
.L_x_16448:
[----:B------:R-:W4:Y:S01]  /*1e00*/  @P0 LDC R51, c[0x0][0x38c] ;  /* 0x0000e300ff330b82 */ /* 0x000f220000000800 */
[----:B------:R-:W-:Y:S01]  /*1e10*/  CS2R R48, SRZ ;  /* 0x0000000000307805 */ /* 0x000fe2000001ff00 */
[----:B----4-:R-:W-:-:S04]  /*1e20*/  @P0 IMAD R51, R152, R51, UR4 ;  /* 0x0000000498330e24 */ /* 0x010fc8000f8e0233 */
[----:B------:R-:W-:-:S05]  /*1e30*/  @P0 IMAD.WIDE R50, R51, 0x10, R60 ;  /* 0x0000001033320825 */ /* 0x000fca00078e023c */
[----:B------:R4:W5:Y:S01]  /*1e40*/  @P0 LDG.E.64 R48, desc[UR16][R50.64+0x8] ;  /* 0x0000081032300981 */ /* 0x000962000c1e1b00 */
[-C--:B--2---:R-:W-:Y:S01]  /*1e50*/  FMUL.FTZ R2, R145, R156.reuse ;  /* 0x0000009c91027220 */ /* 0x084fe20000410000 */
[----:B------:R-:W-:Y:S01]  /*1e60*/  FMUL.FTZ R186, RZ, R156 ;  /* 0x0000009cffba7220 */ /* 0x000fe20000410000 */
[----:B------:R-:W-:Y:S01]  /*1e70*/  ISETP.GE.AND P2, PT, R81, 0x1, PT ;  /* 0x000000015100780c */ /* 0x000fe20003f46270 */
[----:B------:R-:W-:Y:S01]  /*1e80*/  FMUL.FTZ R195, R170, R183 ;  /* 0x000000b7aac37220 */ /* 0x000fe20000410000 */
[-C--:B------:R-:W-:Y:S01]  /*1e90*/  FFMA.FTZ R2, RZ, R155.reuse, R2 ;  /* 0x0000009bff027223 */ /* 0x080fe20000010002 */
[----:B------:R-:W-:Y:S01]  /*1ea0*/  FFMA.FTZ R3, R145, R155, -R186 ;  /* 0x0000009b91037223 */ /* 0x000fe200000108ba */
[----:B------:R-:W-:Y:S01]  /*1eb0*/  ULEA UR6, UR4, UR5, 0x4 ;  /* 0x0000000504067291 */ /* 0x000fe2000f8e20ff */
[----:B------:R-:W-:Y:S01]  /*1ec0*/  FFMA.FTZ R195, R169, R184, -R195 ;  /* 0x000000b8a9c37223 */ /* 0x000fe200000108c3 */
[----:B------:R-:W-:Y:S01]  /*1ed0*/  FADD.FTZ R2, RZ, R2 ;  /* 0x00000002ff027221 */ /* 0x000fe20000010000 */
[----:B------:R-:W-:Y:S01]  /*1ee0*/  FADD.FTZ R3, R144, R3 ;  /* 0x0000000390037221 */ /* 0x000fe20000010000 */
[----:B------:R-:W-:Y:S01]  /*1ef0*/  BSSY.RECONVERGENT B0, `(.L_x_16451) ;  /* 0x0000119000007945 */ /* 0x000fe20003800200 */
[----:B------:R-:W-:Y:S01]  /*1f00*/  FADD.FTZ R195, R182, R195 ;  /* 0x000000c3b6c37221 */ /* 0x000fe20000010000 */
[C---:B------:R-:W-:Y:S01]  /*1f10*/  FMUL.FTZ R186, R158.reuse, R2 ;  /* 0x000000029eba7220 */ /* 0x040fe20000410000 */
[----:B------:R-:W-:-:S03]  /*1f20*/  FMUL.FTZ R185, R158, R3 ;  /* 0x000000039eb97220 */ /* 0x000fc60000410000 */
[C---:B------:R-:W-:Y:S01]  /*1f30*/  FFMA.FTZ R186, R157.reuse, R3, -R186 ;  /* 0x000000039dba7223 */ /* 0x040fe200000108ba */
[----:B------:R-:W-:-:S03]  /*1f40*/  FFMA.FTZ R185, R157, R2, R185 ;  /* 0x000000029db97223 */ /* 0x000fc600000100b9 */
[----:B------:R-:W-:Y:S01]  /*1f50*/  FADD.FTZ R186, R143, R186 ;  /* 0x000000ba8fba7221 */ /* 0x000fe20000010000 */
[----:B------:R-:W-:-:S03]  /*1f60*/  FADD.FTZ R185, RZ, R185 ;  /* 0x000000b9ffb97221 */ /* 0x000fc60000010000 */
[C---:B------:R-:W-:Y:S01]  /*1f70*/  FMUL.FTZ R2, R160.reuse, R186 ;  /* 0x000000baa0027220 */ /* 0x040fe20000410000 */
[----:B------:R-:W-:-:S03]  /*1f80*/  FMUL.FTZ R3, R160, R185 ;  /* 0x000000b9a0037220 */ /* 0x000fc60000410000 */
[C---:B------:R-:W-:Y:S01]  /*1f90*/  FFMA.FTZ R2, R159.reuse, R185, R2 ;  /* 0x000000b99f027223 */ /* 0x040fe20000010002 */
[----:B------:R-:W-:-:S03]  /*1fa0*/  FFMA.FTZ R3, R159, R186, -R3 ;  /* 0x000000ba9f037223 */ /* 0x000fc60000010803 */
[----:B----4-:R-:W-:Y:S01]  /*1fb0*/  FADD.FTZ R50, RZ, R2 ;  /* 0x00000002ff327221 */ /* 0x010fe20000010000 */
[----:B------:R-:W-:-:S03]  /*1fc0*/  FADD.FTZ R3, R142, R3 ;  /* 0x000000038e037221 */ /* 0x000fc60000010000 */
[C---:B------:R-:W-:Y:S01]  /*1fd0*/  FMUL.FTZ R2, R162.reuse, R50 ;  /* 0x00000032a2027220 */ /* 0x040fe20000410000 */
[----:B------:R-:W-:-:S03]  /*1fe0*/  FMUL.FTZ R51, R162, R3 ;  /* 0x00000003a2337220 */ /* 0x000fc60000410000 */
[C---:B------:R-:W-:Y:S01]  /*1ff0*/  FFMA.FTZ R186, R161.reuse, R3, -R2 ;  /* 0x00000003a1ba7223 */ /* 0x040fe20000010802 */
[C---:B------:R-:W-:Y:S01]  /*2000*/  FMUL.FTZ R2, R46.reuse, R156 ;  /* 0x0000009c2e027220 */ /* 0x040fe20000410000 */
[----:B------:R-:W-:Y:S01]  /*2010*/  FFMA.FTZ R51, R161, R50, R51 ;  /* 0x00000032a1337223 */ /* 0x000fe20000010033 */
[----:B------:R-:W-:Y:S01]  /*2020*/  FMUL.FTZ R3, R47, R156 ;  /* 0x0000009c2f037220 */ /* 0x000fe20000410000 */
[----:B------:R-:W-:Y:S01]  /*2030*/  FADD.FTZ R185, R141, R186 ;  /* 0x000000ba8db97221 */ /* 0x000fe20000010000 */
[-C--:B------:R-:W-:Y:S01]  /*2040*/  FFMA.FTZ R2, R47, R155.reuse, R2 ;  /* 0x0000009b2f027223 */ /* 0x080fe20000010002 */
[----:B------:R-:W-:Y:S01]  /*2050*/  FADD.FTZ R51, RZ, R51 ;  /* 0x00000033ff337221 */ /* 0x000fe20000010000 */
[----:B------:R-:W-:Y:S01]  /*2060*/  FFMA.FTZ R3, R46, R155, -R3 ;  /* 0x0000009b2e037223 */ /* 0x000fe20000010803 */
        /* <DEDUP_REMOVED lines=8> */
[----:B------:R-:W-:Y:S01]  /*20f0*/  FADD.FTZ R192, RZ, R192 ;  /* 0x000000c0ffc07221 */ /* 0x000fe20000010000 */
[----:B------:R-:W-:Y:S01]  /*2100*/  FMUL.FTZ R3, R160, R50 ;  /* 0x00000032a0037220 */ /* 0x000fe20000410000 */
[----:B------:R-:W-:Y:S01]  /*2110*/  FADD.FTZ R185, R140, R185 ;  /* 0x000000b98cb97221 */ /* 0x000fe20000010000 */
[----:B------:R-:W-:Y:S01]  /*2120*/  FMUL.FTZ R2, R160, R186 ;  /* 0x000000baa0027220 */ /* 0x000fe20000410000 */
[C---:B------:R-:W-:Y:S01]  /*2130*/  FMUL.FTZ R188, R166.reuse, R192 ;  /* 0x000000c0a6bc7220 */ /* 0x040fe20000410000 */
[C---:B------:R-:W-:Y:S01]  /*2140*/  FFMA.FTZ R3, R159.reuse, R186, R3 ;  /* 0x000000ba9f037223 */ /* 0x040fe20000010003 */
[-C--:B------:R-:W-:Y:S01]  /*2150*/  FMUL.FTZ R187, R166, R185.reuse ;  /* 0x000000b9a6bb7220 */ /* 0x080fe20000410000 */
[----:B------:R-:W-:Y:S01]  /*2160*/  FFMA.FTZ R2, R159, R50, -R2 ;  /* 0x000000329f027223 */ /* 0x000fe20000010802 */
[C---:B------:R-:W-:Y:S01]  /*2170*/  FFMA.FTZ R188, R165.reuse, R185, -R188 ;  /* 0x000000b9a5bc7223 */ /* 0x040fe200000108bc */
[CC--:B------:R-:W-:Y:S01]  /*2180*/  FMUL.FTZ R51, R162.reuse, R3.reuse ;  /* 0x00000003a2337220 */ /* 0x0c0fe20000410000 */
[----:B------:R-:W-:Y:S01]  /*2190*/  FFMA.FTZ R187, R165, R192, R187 ;  /* 0x000000c0a5bb7223 */ /* 0x000fe200000100bb */
[-C--:B------:R-:W-:Y:S01]  /*21a0*/  FMUL.FTZ R50, R162, R2.reuse ;  /* 0x00000002a2327220 */ /* 0x080fe20000410000 */
[----:B------:R-:W-:Y:S01]  /*21b0*/  FADD.FTZ R188, R139, R188 ;  /* 0x000000bc8bbc7221 */ /* 0x000fe20000010000 */
[C---:B------:R-:W-:Y:S01]  /*21c0*/  FFMA.FTZ R51, R161.reuse, R2, -R51 ;  /* 0x00000002a1337223 */ /* 0x040fe20000010833 */
[----:B------:R-:W-:Y:S01]  /*21d0*/  FADD.FTZ R187, RZ, R187 ;  /* 0x000000bbffbb7221 */ /* 0x000fe20000010000 */
        /* <DEDUP_REMOVED lines=9> */
[----:B------:R-:W-:Y:S01]  /*2270*/  FADD.FTZ R3, RZ, R186 ;  /* 0x000000baff037221 */ /* 0x000fe20000010000 */
[----:B------:R-:W-:Y:S01]  /*2280*/  FMUL.FTZ R186, R166, R50 ;  /* 0x00000032a6ba7220 */ /* 0x000fe20000410000 */
[----:B------:R-:W-:Y:S01]  /*2290*/  FADD.FTZ R2, R138, R187 ;  /* 0x000000bb8a027221 */ /* 0x000fe20000010000 */
[----:B------:R-:W-:-:S02]  /*22a0*/  FMUL.FTZ R185, R166, R51 ;  /* 0x00000033a6b97220 */ /* 0x000fc40000410000 */
[----:B------:R-:W2:Y:S01]  /*22b0*/  SHFL.UP PT, R188, R3, 0x1, RZ ;  /* 0x0420000003bc7989 */ /* 0x000ea200000e00ff */
[C---:B------:R-:W-:Y:S01]  /*22c0*/  FFMA.FTZ R51, R165.reuse, R51, -R186 ;  /* 0x00000033a5337223 */ /* 0x040fe200000108ba */
[----:B------:R-:W-:Y:S02]  /*22d0*/  FFMA.FTZ R185, R165, R50, R185 ;  /* 0x00000032a5b97223 */ /* 0x000fe400000100b9 */
[----:B------:R-:W4:Y:S01]  /*22e0*/  SHFL.UP PT, R187, R2, 0x1, RZ ;  /* 0x0420000002bb7989 */ /* 0x000f2200000e00ff */
        /* <DEDUP_REMOVED lines=8> */
[-C--:B----4-:R-:W-:Y:S01]  /*2370*/  FFMA.FTZ R192, R50, R187.reuse, R191 ;  /* 0x000000bb32c07223 */ /* 0x090fe200000100bf */
        /* <DEDUP_REMOVED lines=11> */
[----:B------:R-:W4:Y:S01]  /*2430*/  SHFL.UP PT, R185, R51, 0x2, RZ ;  /* 0x0440000033b97989 */ /* 0x000f2200000e00ff */
        /* <DEDUP_REMOVED lines=9> */
[-C--:B----4-:R-:W-:Y:S01]  /*24d0*/  @P2 FFMA.FTZ R50, R50, R185.reuse, R187 ;  /* 0x000000b932322223 */ /* 0x090fe200000100bb */
[----:B------:R-:W-:Y:S01]  /*24e0*/  @P2 FFMA.FTZ R51, R51, R185, -R186 ;  /* 0x000000b933332223 */ /* 0x000fe200000108ba */
[----:B------:R-:W-:Y:S01]  /*24f0*/  ISETP.GE.AND P2, PT, R81, 0x4, PT ;  /* 0x000000045100780c */ /* 0x000fe20003f46270 */
        /* <DEDUP_REMOVED lines=16> */
[----:B------:R-:W3:Y:S04]  /*2600*/  SHFL.UP PT, R187, R2, 0x8, RZ ;  /* 0x0500000002bb7989 */ /* 0x000ee800000e00ff */
[----:B------:R-:W4:Y:S01]  /*2610*/  SHFL.UP PT, R185, R51, 0x8, RZ ;  /* 0x0500000033b97989 */ /* 0x000f2200000e00ff */
[CC--:B0-----:R-:W-:Y:S01]  /*2620*/  FMUL.FTZ R192, R50.reuse, R188.reuse ;  /* 0x000000bc32c07220 */ /* 0x0c1fe20000410000 */
[C---:B------:R-:W-:Y:S01]  /*2630*/  FMUL.FTZ R193, R51.reuse, R188 ;  /* 0x000000bc33c17220 */ /* 0x040fe20000410000 */
[CC--:B--2---:R-:W-:Y:S01]  /*2640*/  FMUL.FTZ R188, R51.reuse, R186.reuse ;  /* 0x000000ba33bc7220 */ /* 0x0c4fe20000410000 */
[C---:B------:R-:W-:Y:S01]  /*2650*/  FMUL.FTZ R186, R50.reuse, R186 ;  /* 0x000000ba32ba7220 */ /* 0x040fe20000410000 */
[-C--:B---3--:R-:W-:Y:S01]  /*2660*/  FFMA.FTZ R191, R51, R187.reuse, -R192 ;  /* 0x000000bb33bf7223 */ /* 0x088fe200000108c0 */
[----:B------:R-:W-:Y:S01]  /*2670*/  FFMA.FTZ R192, R50, R187, R193 ;  /* 0x000000bb32c07223 */ /* 0x000fe200000100c1 */
[-C--:B-1----:R-:W-:Y:S01]  /*2680*/  FMUL.FTZ R187, R170, R45.reuse ;  /* 0x0000002daabb7220 */ /* 0x082fe20000410000 */
[----:B------:R-:W-:Y:S01]  /*2690*/  FMUL.FTZ R193, R169, R45 ;  /* 0x0000002da9c17220 */ /* 0x000fe20000410000 */
[----:B----4-:R-:W-:Y:S01]  /*26a0*/  @P2 FFMA.FTZ R50, R50, R185, R188 ;  /* 0x000000b932322223 */ /* 0x010fe200000100bc */
[----:B------:R-:W-:Y:S01]  /*26b0*/  FMUL.FTZ R188, R170, R184 ;  /* 0x000000b8aabc7220 */ /* 0x000fe20000410000 */
[----:B------:R-:W-:Y:S01]  /*26c0*/  @P2 FADD.FTZ R3, R3, R192 ;  /* 0x000000c003032221 */ /* 0x000fe20000010000 */
[----:B------:R-:W-:Y:S01]  /*26d0*/  @P2 FADD.FTZ R2, R2, R191 ;  /* 0x000000bf02022221 */ /* 0x000fe20000010000 */
[CC--:B------:R-:W-:Y:S01]  /*26e0*/  FFMA.FTZ R192, R169.reuse, R44.reuse, -R187 ;  /* 0x0000002ca9c07223 */ /* 0x0c0fe200000108bb */
[----:B------:R-:W-:Y:S01]  /*26f0*/  FFMA.FTZ R188, R169, R183, R188 ;  /* 0x000000b7a9bc7223 */ /* 0x000fe200000100bc */
[----:B------:R-:W-:Y:S01]  /*2700*/  FFMA.FTZ R193, -R170, R44, -R193 ;  /* 0x0000002caac17223 */ /* 0x000fe200000109c1 */
[----:B------:R-:W-:Y:S01]  /*2710*/  @P2 FFMA.FTZ R51, R51, R185, -R186 ;  /* 0x000000b933332223 */ /* 0x000fe200000108ba */
[----:B------:R-:W-:Y:S01]  /*2720*/  SHFL.UP PT, R187, R2, 0x10, RZ ;  /* 0x0600000002bb7989 */ /* 0x000fe200000e00ff */
[----:B------:R-:W-:Y:S01]  /*2730*/  FADD.FTZ R194, R181, R188 ;  /* 0x000000bcb5c27221 */ /* 0x000fe20000010000 */
[C---:B------:R-:W-:Y:S01]  /*2740*/  FMUL.FTZ R196, R166.reuse, R193 ;  /* 0x000000c1a6c47220 */ /* 0x040fe20000410000 */
[----:B------:R-:W-:Y:S01]  /*2750*/  ISETP.GE.AND P2, PT, R81, 0x10, PT ;  /* 0x000000105100780c */ /* 0x000fe20003f46270 */
[----:B------:R-:W0:Y:S01]  /*2760*/  SHFL.UP PT, R188, R3, 0x10, RZ ;  /* 0x0600000003bc7989 */ /* 0x000e2200000e00ff */
[C---:B------:R-:W-:Y:S01]  /*2770*/  FMUL.FTZ R198, R166.reuse, R194 ;  /* 0x000000c2a6c67220 */ /* 0x040fe20000410000 */
[CC--:B------:R-:W-:Y:S01]  /*2780*/  FFMA.FTZ R196, R165.reuse, R192.reuse, R196 ;  /* 0x000000c0a5c47223 */ /* 0x0c0fe200000100c4 */
[C---:B------:R-:W-:Y:S01]  /*2790*/  FMUL.FTZ R192, R166.reuse, R192 ;  /* 0x000000c0a6c07220 */ /* 0x040fe20000410000 */
[----:B------:R-:W1:Y:S01]  /*27a0*/  SHFL.UP PT, R186, R50, 0x10, RZ ;  /* 0x0600000032ba7989 */ /* 0x000e6200000e00ff */
[CC--:B------:R-:W-:Y:S01]  /*27b0*/  FFMA.FTZ R191, R165.reuse, R195.reuse, -R198 ;  /* 0x000000c3a5bf7223 */ /* 0x0c0fe200000108c6 */
[----:B------:R-:W-:Y:S01]  /*27c0*/  FMUL.FTZ R198, R166, R195 ;  /* 0x000000c3a6c67220 */ /* 0x000fe20000410000 */
[C---:B------:R-:W-:Y:S01]  /*27d0*/  FFMA.FTZ R192, R165.reuse, R193, -R192 ;  /* 0x000000c1a5c07223 */ /* 0x040fe200000108c0 */
[----:B------:R-:W2:Y:S01]  /*27e0*/  SHFL.UP PT, R185, R51, 0x10, RZ ;  /* 0x0600000033b97989 */ /* 0x000ea200000e00ff */
[----:B------:R-:W-:Y:S01]  /*27f0*/  FADD.FTZ R191, R180, R191 ;  /* 0x000000bfb4bf7221 */ /* 0x000fe20000010000 */
[----:B------:R-:W-:Y:S01]  /*2800*/  FFMA.FTZ R198, R165, R194, R198 ;  /* 0x000000c2a5c67223 */ /* 0x000fe200000100c6 */
[C---:B------:R-:W-:Y:S01]  /*2810*/  FMUL.FTZ R193, R164.reuse, R196 ;  /* 0x000000c4a4c17220 */ /* 0x040fe20000410000 */
[CC--:B------:R-:W-:Y:S01]  /*2820*/  FMUL.FTZ R194, R164.reuse, R192.reuse ;  /* 0x000000c0a4c27220 */ /* 0x0c0fe20000410000 */
[----:B------:R-:W-:Y:S01]  /*2830*/  FMUL.FTZ R197, R164, R191 ;  /* 0x000000bfa4c57220 */ /* 0x000fe20000410000 */
[----:B------:R-:W-:Y:S01]  /*2840*/  FADD.FTZ R198, R179, R198 ;  /* 0x000000c6b3c67221 */ /* 0x000fe20000010000 */
[C---:B------:R-:W-:Y:S01]  /*2850*/  FFMA.FTZ R195, R163.reuse, R192, -R193 ;  /* 0x000000c0a3c37223 */ /* 0x040fe200000108c1 */
[----:B------:R-:W-:-:S02]  /*2860*/  FFMA.FTZ R194, R163, R196, R194 ;  /* 0x000000c4a3c27223 */ /* 0x000fc400000100c2 */
[-C--:B------:R-:W-:Y:S01]  /*2870*/  FMUL.FTZ R200, R164, R198.reuse ;  /* 0x000000c6a4c87220 */ /* 0x080fe20000410000 */
[C---:B------:R-:W-:Y:S01]  /*2880*/  FFMA.FTZ R198, R163.reuse, R198, R197 ;  /* 0x000000c6a3c67223 */ /* 0x040fe200000100c5 */
[----:B------:R-:W-:Y:S02]  /*2890*/  FMUL.FTZ R196, R162, R195 ;  /* 0x000000c3a2c47220 */ /* 0x000fe40000410000 */
[----:B------:R-:W-:Y:S01]  /*28a0*/  FFMA.FTZ R197, R163, R191, -R200 ;  /* 0x000000bfa3c57223 */ /* 0x000fe200000108c8 */
[----:B------:R-:W-:Y:S01]  /*28b0*/  FADD.FTZ R198, R177, R198 ;  /* 0x000000c6b1c67221 */ /* 0x000fe20000010000 */
[-C--:B0-----:R-:W-:Y:S01]  /*28c0*/  FMUL.FTZ R192, R50, R188.reuse ;  /* 0x000000bc32c07220 */ /* 0x081fe20000410000 */
[C---:B------:R-:W-:Y:S01]  /*28d0*/  FMUL.FTZ R193, R51.reuse, R188 ;  /* 0x000000bc33c17220 */ /* 0x040fe20000410000 */
[----:B------:R-:W-:Y:S01]  /*28e0*/  FADD.FTZ R197, R178, R197 ;  /* 0x000000c5b2c57221 */ /* 0x000fe20000010000 */
[----:B------:R-:W-:Y:S01]  /*28f0*/  FMUL.FTZ R200, R162, R194 ;  /* 0x000000c2a2c87220 */ /* 0x000fe20000410000 */
[CC--:B------:R-:W-:Y:S01]  /*2900*/  FFMA.FTZ R191, R51.reuse, R187.reuse, -R192 ;  /* 0x000000bb33bf7223 */ /* 0x0c0fe200000108c0 */
[C---:B------:R-:W-:Y:S01]  /*2910*/  FFMA.FTZ R192, R50.reuse, R187, R193 ;  /* 0x000000bb32c07223 */ /* 0x040fe200000100c1 */
[-C--:B-1----:R-:W-:Y:S01]  /*2920*/  FMUL.FTZ R188, R50, R186.reuse ;  /* 0x000000ba32bc7220 */ /* 0x082fe20000410000 */
[----:B------:R-:W-:Y:S01]  /*2930*/  FMUL.FTZ R187, R51, R186 ;  /* 0x000000ba33bb7220 */ /* 0x000fe20000410000 */
[----:B------:R-:W-:Y:S01]  /*2940*/  FMUL.FTZ R186, R162, R197 ;  /* 0x000000c5a2ba7220 */ /* 0x000fe20000410000 */
[----:B------:R-:W-:Y:S01]  /*2950*/  @P2 FADD.FTZ R3, R3, R192 ;  /* 0x000000c003032221 */ /* 0x000fe20000010000 */
[-C--:B--2---:R-:W-:Y:S01]  /*2960*/  @P2 FFMA.FTZ R51, R51, R185.reuse, -R188 ;  /* 0x000000b933332223 */ /* 0x084fe200000108bc */
[----:B------:R-:W-:Y:S01]  /*2970*/  @P2 FFMA.FTZ R50, R50, R185, R187 ;  /* 0x000000b932322223 */ /* 0x000fe200000100bb */
[-C--:B------:R-:W-:Y:S01]  /*2980*/  FFMA.FTZ R188, R161, R198.reuse, R186 ;  /* 0x000000c6a1bc7223 */ /* 0x080fe200000100ba */
[----:B------:R-:W-:Y:S01]  /*2990*/  @P2 FADD.FTZ R2, R2, R191 ;  /* 0x000000bf02022221 */ /* 0x000fe20000010000 */
[----:B------:R-:W-:Y:S01]  /*29a0*/  FMUL.FTZ R198, R162, R198 ;  /* 0x000000c6a2c67220 */ /* 0x000fe20000410000 */
[----:B------:R0:W-:Y:S01]  /*29b0*/  SHFL.UP PT, R186, R51, 0x1, RZ ;  /* 0x0420000033ba7989 */ /* 0x0001e200000e00ff */
[----:B------:R-:W-:Y:S01]  /*29c0*/  FADD.FTZ R188, R175, R188 ;  /* 0x000000bcafbc7221 */ /* 0x000fe20000010000 */
[C---:B------:R-:W-:Y:S01]  /*29d0*/  FFMA.FTZ R196, R161.reuse, R194, R196 ;  /* 0x000000c2a1c47223 */ /* 0x040fe200000100c4 */
[C---:B------:R-:W-:Y:S01]  /*29e0*/  FFMA.FTZ R197, R161.reuse, R197, -R198 ;  /* 0x000000c5a1c57223 */ /* 0x040fe200000108c6 */
[----:B------:R-:W-:Y:S01]  /*29f0*/  SHFL.UP PT, R50, R50, 0x1, RZ ;  /* 0x0420000032327989 */ /* 0x000fe200000e00ff */
[----:B------:R-:W-:Y:S01]  /*2a00*/  FMUL.FTZ R194, R160, R188 ;  /* 0x000000bca0c27220 */ /* 0x000fe20000410000 */
[----:B------:R-:W-:Y:S01]  /*2a10*/  FFMA.FTZ R200, R161, R195, -R200 ;  /* 0x000000c3a1c87223 */ /* 0x000fe200000108c8 */
[----:B------:R-:W-:Y:S01]  /*2a20*/  FADD.FTZ R197, R176, R197 ;  /* 0x000000c5b0c57221 */ /* 0x000fe20000010000 */
[----:B------:R-:W-:Y:S01]  /*2a30*/  SHFL.UP PT, R3, R3, 0x1, RZ ;  /* 0x0420000003037989 */ /* 0x000fe200000e00ff */
[C---:B------:R-:W-:Y:S01]  /*2a40*/  FMUL.FTZ R185, R160.reuse, R196 ;  /* 0x000000c4a0b97220 */ /* 0x040fe20000410000 */
[----:B------:R-:W-:-:S02]  /*2a50*/  FMUL.FTZ R192, R160, R200 ;  /* 0x000000c8a0c07220 */ /* 0x000fc40000410000 */
[----:B------:R-:W-:Y:S01]  /*2a60*/  SHFL.UP PT, R2, R2, 0x1, RZ ;  /* 0x0420000002027989 */ /* 0x000fe200000e00ff */
[C---:B------:R-:W-:Y:S01]  /*2a70*/  FFMA.FTZ R185, R159.reuse, R200, -R185 ;  /* 0x000000c89fb97223 */ /* 0x040fe200000108b9 */
[----:B------:R-:W-:Y:S02]  /*2a80*/  FFMA.FTZ R192, R159, R196, R192 ;  /* 0x000000c49fc07223 */ /* 0x000fe400000100c0 */
[----:B-----5:R-:W1:Y:S01]  /*2a90*/  SHFL.IDX PT, R49, R49, RZ, 0x1f ;  /* 0x00001fff31317589 */ /* 0x020e6200000e0000 */
[CC--:B0-----:R-:W-:Y:S01]  /*2aa0*/  FMUL.FTZ R51, R158.reuse, R185.reuse ;  /* 0x000000b99e337220 */ /* 0x0c1fe20000410000 */
[-C--:B------:R-:W-:Y:S02]  /*2ab0*/  FMUL.FTZ R196, R158, R192.reuse ;  /* 0x000000c09ec47220 */ /* 0x080fe40000410000 */
[----:B------:R0:W2:Y:S01]  /*2ac0*/  SHFL.IDX PT, R187, R48, RZ, 0x1f ;  /* 0x00001fff30bb7589 */ /* 0x0000a200000e0000 */
[C---:B------:R-:W-:Y:S01]  /*2ad0*/  FFMA.FTZ R51, R157.reuse, R192, R51 ;  /* 0x000000c09d337223 */ /* 0x040fe20000010033 */
[----:B------:R-:W-:-:S03]  /*2ae0*/  FFMA.FTZ R185, R157, R185, -R196 ;  /* 0x000000b99db97223 */ /* 0x000fc600000108c4 */
[----:B------:R-:W-:Y:S01]  /*2af0*/  FMUL.FTZ R192, R156, R51 ;  /* 0x000000339cc07220 */ /* 0x000fe20000410000 */
[-C--:B0-----:R-:W-:Y:S01]  /*2b00*/  FMUL.FTZ R48, R160, R197.reuse ;  /* 0x000000c5a0307220 */ /* 0x081fe20000410000 */
[----:B------:R-:W-:-:S03]  /*2b10*/  FFMA.FTZ R197, R159, R197, -R194 ;  /* 0x000000c59fc57223 */ /* 0x000fc600000108c2 */
[----:B------:R-:W-:Y:S01]  /*2b20*/  FFMA.FTZ R48, R159, R188, R48 ;  /* 0x000000bc9f307223 */ /* 0x000fe20000010030 */
[----:B------:R-:W-:Y:S01]  /*2b30*/  FADD.FTZ R197, R174, R197 ;  /* 0x000000c5aec57221 */ /* 0x000fe20000010000 */
[-C--:B------:R-:W-:Y:S01]  /*2b40*/  FMUL.FTZ R188, R156, R185.reuse ;  /* 0x000000b99cbc7220 */ /* 0x080fe20000410000 */
[----:B------:R-:W-:Y:S01]  /*2b50*/  FFMA.FTZ R185, R155, R185, -R192 ;  /* 0x000000b99bb97223 */ /* 0x000fe200000108c0 */
[----:B------:R-:W-:Y:S02]  /*2b60*/  FADD.FTZ R48, R173, R48 ;  /* 0x00000030ad307221 */ /* 0x000fe40000010000 */
[----:B------:R-:W-:Y:S01]  /*2b70*/  FFMA.FTZ R51, R155, R51, R188 ;  /* 0x000000339b337223 */ /* 0x000fe200000100bc */
[-C--:B-1----:R-:W-:Y:S01]  /*2b80*/  FMUL.FTZ R193, R186, R49.reuse ;  /* 0x00000031bac17220 */ /* 0x082fe20000410000 */
[----:B------:R-:W-:-:S03]  /*2b90*/  FMUL.FTZ R191, R50, R49 ;  /* 0x0000003132bf7220 */ /* 0x000fc60000410000 */
[-C--:B--2---:R-:W-:Y:S01]  /*2ba0*/  FFMA.FTZ R50, R50, R187.reuse, R193 ;  /* 0x000000bb32327223 */ /* 0x084fe200000100c1 */
[----:B------:R-:W-:-:S03]  /*2bb0*/  FFMA.FTZ R191, R186, R187, -R191 ;  /* 0x000000bbbabf7223 */ /* 0x000fc600000108bf */
[----:B------:R-:W-:Y:S01]  /*2bc0*/  @P1 FADD.FTZ R49, R3, R50 ;  /* 0x0000003203311221 */ /* 0x000fe20000010000 */
[----:B------:R-:W-:Y:S01]  /*2bd0*/  @P1 FADD.FTZ R187, R2, R191 ;  /* 0x000000bf02bb1221 */ /* 0x000fe20000010000 */
[CC--:B------:R-:W-:Y:S01]  /*2be0*/  FMUL.FTZ R50, R158.reuse, R48.reuse ;  /* 0x000000309e327220 */ /* 0x0c0fe20000410000 */
        /* <DEDUP_REMOVED lines=8> */
[----:B------:R-:W-:Y:S01]  /*2c70*/  FADD.FTZ R48, R171, R48 ;  /* 0x00000030ab307221 */ /* 0x000fe20000010000 */
[----:B------:R-:W-:Y:S01]  /*2c80*/  FADD.FTZ R50, R145, R50 ;  /* 0x0000003291327221 */ /* 0x000fe20000010000 */
[----:B------:R-:W-:Y:S01]  /*2c90*/  FADD.FTZ R46, RZ, R46 ;  /* 0x0000002eff2e7221 */ /* 0x000fe20000010000 */
[CC--:B------:R-:W-:Y:S01]  /*2ca0*/  FMUL.FTZ R2, R156.reuse, R197.reuse ;  /* 0x000000c59c027220 */ /* 0x0c0fe20000410000 */
[C---:B------:R-:W-:Y:S01]  /*2cb0*/  FMUL.FTZ R186, R156.reuse, R48 ;  /* 0x000000309cba7220 */ /* 0x040fe20000410000 */
[C---:B------:R-:W-:Y:S01]  /*2cc0*/  FMUL.FTZ R47, R156.reuse, R50 ;  /* 0x000000329c2f7220 */ /* 0x040fe20000410000 */
[-C--:B------:R-:W-:Y:S01]  /*2cd0*/  FMUL.FTZ R3, R156, R46.reuse ;  /* 0x0000002e9c037220 */ /* 0x080fe20000410000 */
        /* <DEDUP_REMOVED lines=8> */
[----:B------:R-:W-:Y:S01]  /*2d60*/  FFMA.FTZ R3, R36, R46, R37 ;  /* 0x0000002e24037223 */ /* 0x000fe20000010025 */
        /* <DEDUP_REMOVED lines=11> */
[C---:B------:R-:W-:Y:S01]  /*2e20*/  FFMA.FTZ R36, -R0.reuse, R3, RZ ;  /* 0x0000000300247223 */ /* 0x040fe200000101ff */
[----:B------:R-:W-:Y:S01]  /*2e30*/  FFMA.FTZ R38, R0, R187, RZ ;  /* 0x000000bb00267223 */ /* 0x000fe200000100ff */
[C---:B------:R-:W-:Y:S01]  /*2e40*/  FMUL.FTZ R2, R160.reuse, R186 ;  /* 0x000000baa0027220 */ /* 0x040fe20000410000 */
[-C--:B------:R-:W-:Y:S01]  /*2e50*/  FMUL.FTZ R3, R160, R48.reuse ;  /* 0x00000030a0037220 */ /* 0x080fe20000410000 */
[C---:B------:R-:W-:Y:S01]  /*2e60*/  FFMA.FTZ R36, -R131.reuse, R39, R36 ;  /* 0x0000002783247223 */ /* 0x040fe20000010124 */
[----:B------:R-:W-:Y:S01]  /*2e70*/  FFMA.FTZ R38, R131, R37, R38 ;  /* 0x0000002583267223 */ /* 0x000fe20000010026 */
[C---:B------:R-:W-:Y:S01]  /*2e80*/  FFMA.FTZ R2, R159.reuse, R48, R2 ;  /* 0x000000309f027223 */ /* 0x040fe20000010002 */
[----:B------:R-:W-:Y:S01]  /*2e90*/  FFMA.FTZ R3, R159, R186, -R3 ;  /* 0x000000ba9f037223 */ /* 0x000fe20000010803 */
[----:B------:R-:W-:Y:S01]  /*2ea0*/  ISETP.NE.AND P1, PT, R190, 0x1f, PT ;  /* 0x0000001fbe00780c */ /* 0x000fe20003f25270 */
[C---:B------:R-:W-:Y:S01]  /*2eb0*/  FMUL.FTZ R37, R41.reuse, R48 ;  /* 0x0000003029257220 */ /* 0x040fe20000410000 */
[----:B------:R-:W-:Y:S01]  /*2ec0*/  FMUL.FTZ R39, R41, R186 ;  /* 0x000000ba29277220 */ /* 0x000fe20000410000 */
[----:B------:R-:W-:Y:S01]  /*2ed0*/  FADD.FTZ R41, RZ, R2 ;  /* 0x00000002ff297221 */ /* 0x000fe20000010000 */
[----:B------:R-:W-:Y:S01]  /*2ee0*/  FADD.FTZ R187, R142, R3 ;  /* 0x000000038ebb7221 */ /* 0x000fe20000010000 */
[----:B------:R-:W-:Y:S01]  /*2ef0*/  FADD.FTZ R188, R167, R188 ;  /* 0x000000bca7bc7221 */ /* 0x000fe20000010000 */
[----:B------:R-:W-:Y:S01]  /*2f00*/  FFMA.FTZ R39, R40, R48, R39 ;  /* 0x0000003028277223 */ /* 0x000fe20000010027 */
[C---:B------:R-:W-:Y:S01]  /*2f10*/  FMUL.FTZ R3, R43.reuse, R41 ;  /* 0x000000292b037220 */ /* 0x040fe20000410000 */
[----:B------:R-:W-:Y:S01]  /*2f20*/  FMUL.FTZ R2, R43, R187 ;  /* 0x000000bb2b027220 */ /* 0x000fe20000410000 */
[----:B------:R-:W-:Y:S01]  /*2f30*/  FADD.FTZ R43, R168, R191 ;  /* 0x000000bfa82b7221 */ /* 0x000fe20000010000 */
[----:B------:R-:W-:Y:S01]  /*2f40*/  FFMA.FTZ R37, R40, R186, -R37 ;  /* 0x000000ba28257223 */ /* 0x000fe20000010825 */
[C---:B------:R-:W-:Y:S01]  /*2f50*/  FFMA.FTZ R39, -R133.reuse, R39, R36 ;  /* 0x0000002785277223 */ /* 0x040fe20000010124 */
[C---:B------:R-:W-:Y:S01]  /*2f60*/  FFMA.FTZ R192, R42.reuse, R187, -R3 ;  /* 0x000000bb2ac07223 */ /* 0x040fe20000010803 */
[----:B------:R0:W1:Y:S01]  /*2f70*/  SHFL.DOWN PT, R191, R51, 0x1, 0x1f ;  /* 0x08201f0033bf7f89 */ /* 0x00006200000e0000 */
[----:B------:R-:W-:Y:S01]  /*2f80*/  FFMA.FTZ R37, R133, R37, R38 ;  /* 0x0000002585257223 */ /* 0x000fe20000010026 */
[----:B------:R-:W-:-:S02]  /*2f90*/  FFMA.FTZ R42, R42, R41, R2 ;  /* 0x000000292a2a7223 */ /* 0x000fc40000010002 */
[----:B------:R0:W2:Y:S04]  /*2fa0*/  SHFL.DOWN PT, R36, R185, 0x1, 0x1f ;  /* 0x08201f00b9247f89 */ /* 0x0000a800000e0000 */
[----:B------:R0:W3:Y:S04]  /*2fb0*/  SHFL.DOWN PT, R3, R43, 0x1, 0x1f ;  /* 0x08201f002b037f89 */ /* 0x0000e800000e0000 */
[----:B------:R0:W4:Y:S01]  /*2fc0*/  SHFL.DOWN PT, R40, R188, 0x1, 0x1f ;  /* 0x08201f00bc287f89 */ /* 0x00012200000e0000 */
[----:B------:R-:W-:Y:S05]  /*2fd0*/  @!P1 BRA `(.L_x_16452) ;  /* 0x0000000000289947 */ /* 0x000fea0003800000 */
[-C--:B----4-:R-:W-:Y:S01]  /*2fe0*/  FMUL.FTZ R38, R185, R40.reuse ;  /* 0x00000028b9267220 */ /* 0x090fe20000410000 */
[----:B------:R-:W-:Y:S01]  /*2ff0*/  FMUL.FTZ R40, R51, R40 ;  /* 0x0000002833287220 */ /* 0x000fe20000410000 */
[-C--:B--2---:R-:W-:Y:S01]  /*3000*/  FMUL.FTZ R2, R185, R36.reuse ;  /* 0x00000024b9027220 */ /* 0x084fe20000410000 */
[C---:B------:R-:W-:Y:S01]  /*3010*/  FMUL.FTZ R36, R51.reuse, R36 ;  /* 0x0000002433247220 */ /* 0x040fe20000410000 */
[-C--:B---3--:R-:W-:Y:S01]  /*3020*/  FFMA.FTZ R38, R51, R3.reuse, -R38 ;  /* 0x0000000333267223 */ /* 0x088fe20000010826 */
[----:B------:R-:W-:Y:S01]  /*3030*/  FFMA.FTZ R3, R185, R3, R40 ;  /* 0x00000003b9037223 */ /* 0x000fe20000010028 */
[C---:B01----:R-:W-:Y:S01]  /*3040*/  FFMA.FTZ R51, R191.reuse, R51, -R2 ;  /* 0x00000033bf337223 */ /* 0x043fe20000010802 */
[----:B------:R-:W-:Y:S01]  /*3050*/  FFMA.FTZ R185, R191, R185, R36 ;  /* 0x000000b9bfb97223 */ /* 0x000fe20000010024 */
[----:B------:R-:W-:Y:S01]  /*3060*/  FADD.FTZ R43, R43, R38 ;  /* 0x000000262b2b7221 */ /* 0x000fe20000010000 */
[----:B------:R-:W-:-:S07]  /*3070*/  FADD.FTZ R188, R188, R3 ;  /* 0x00000003bcbc7221 */ /* 0x000fce0000010000 */
.L_x_16452:
[----:B------:R-:W-:Y:S05]  /*3080*/  BSYNC.RECONVERGENT B0 ;  /* 0x0000000000007941 */ /* 0x000fea0003800200 */
.L_x_16451:
[----:B--2---:R-:W-:Y:S01]  /*3090*/  FMUL.FTZ R36, R162, R187 ;  /* 0x000000bba2247220 */ /* 0x004fe20000410000 */
[----:B------:R-:W-:Y:S01]  /*30a0*/  ISETP.GE.AND P1, PT, R103, UR7, PT ;  /* 0x0000000767007c0c */ /* 0x000fe2000bf26270 */
[C---:B------:R-:W-:Y:S01]  /*30b0*/  FFMA.FTZ R192, R134.reuse, R192, R37 ;  /* 0x000000c086c07223 */ /* 0x040fe20000010025 */
[----:B------:R-:W-:Y:S01]  /*30c0*/  FFMA.FTZ R196, -R134, R42, R39 ;  /* 0x0000002a86c47223 */ /* 0x000fe20000010127 */
[----:B------:R-:W-:Y:S01]  /*30d0*/  FFMA.FTZ R36, R161, R41, R36 ;  /* 0x00000029a1247223 */ /* 0x000fe20000010024 */
[----:B------:R-:W-:Y:S02]  /*30e0*/  ISETP.NE.OR P1, PT, R112, RZ, P1 ;  /* 0x000000ff7000720c */ /* 0x000fe40000f25670 */
[----:B------:R-:W-:Y:S02]  /*30f0*/  CS2R R38, SRZ ;  /* 0x0000000000267805 */ /* 0x000fe4000001ff00 */
[----:B------:R-:W-:Y:S01]  /*3100*/  MOV R37, RZ ;  /* 0x000000ff00257202 */ /* 0x000fe20000000f00 */
[----:B----4-:R-:W-:Y:S01]  /*3110*/  FADD.FTZ R40, RZ, R36 ;  /* 0x00000024ff287221 */ /* 0x010fe20000010000 */
[----:B------:R-:W-:-:S02]  /*3120*/  HFMA2 R36, -RZ, RZ, 1.875, 0 ;  /* 0x3f800000ff247431 */ /* 0x000fc400000001ff */
[----:B------:R-:W-:Y:S01]  /*3130*/  FMUL.FTZ R2, R162, R41 ;  /* 0x00000029a2027220 */ /* 0x000fe20000410000 */
[C---:B------:R-:W-:Y:S01]  /*3140*/  ISETP.GT.U32.AND P2, PT, R190.reuse, 0x1d, PT ;  /* 0x0000001dbe00780c */ /* 0x040fe20003f44070 */
[----:B---3--:R-:W-:Y:S01]  /*3150*/  FMUL.FTZ R3, R33, R40 ;  /* 0x0000002821037220 */ /* 0x008fe20000410000 */
[----:B-1----:R1:W2:Y:S01]  /*3160*/  SHFL.DOWN PT, R191, R51, 0x2, 0x1f ;  /* 0x08401f0033bf7f89 */ /* 0x0022a200000e0000 */
[----:B------:R-:W-:Y:S01]  /*3170*/  FFMA.FTZ R2, R161, R187, -R2 ;  /* 0x000000bba1027223 */ /* 0x000fe20000010802 */
[----:B------:R-:W-:Y:S01]  /*3180*/  BSSY.RECONVERGENT B0, `(.L_x_16453) ;  /* 0x0000018000007945 */ /* 0x000fe20003800200 */
[C---:B------:R-:W-:Y:S01]  /*3190*/  ISETP.GT.U32.AND P3, PT, R190.reuse, 0x1b, PT ;  /* 0x0000001bbe00780c */ /* 0x040fe20003f64070 */
[----:B------:R1:W3:Y:S01]  /*31a0*/  SHFL.DOWN PT, R194, R188, 0x2, 0x1f ;  /* 0x08401f00bcc27f89 */ /* 0x0002e200000e0000 */
[----:B------:R-:W-:Y:S01]  /*31b0*/  FADD.FTZ R42, R141, R2 ;  /* 0x000000028d2a7221 */ /* 0x000fe20000010000 */
[----:B------:R-:W-:Y:S02]  /*31c0*/  ISETP.GT.U32.AND P4, PT, R190, 0x17, PT ;  /* 0x00000017be00780c */ /* 0x000fe40003f84070 */
[----:B------:R-:W4:Y:S01]  /*31d0*/  @!P1 LDS.128 R36, [UR6+0x25d0] ;  /* 0x0025d006ff249984 */ /* 0x000f220008000c00 */
[-C--:B------:R-:W-:Y:S01]  /*31e0*/  FFMA.FTZ R3, R32, R42.reuse, -R3 ;  /* 0x0000002a20037223 */ /* 0x080fe20000010803 */
[----:B------:R-:W-:Y:S01]  /*31f0*/  FMUL.FTZ R33, R33, R42 ;  /* 0x0000002a21217220 */ /* 0x000fe20000410000 */
[----:B------:R-:W-:-:S02]  /*3200*/  ISETP.GT.U32.AND P5, PT, R190, 0xf, PT ;  /* 0x0000000fbe00780c */ /* 0x000fc40003fa4070 */
[----:B------:R-:W-:Y:S01]  /*3210*/  FFMA.FTZ R195, R135, R3, R192 ;  /* 0x0000000387c37223 */ /* 0x000fe200000100c0 */
[----:B------:R-:W-:Y:S01]  /*3220*/  FFMA.FTZ R33, R32, R40, R33 ;  /* 0x0000002820217223 */ /* 0x000fe20000010021 */
[----:B------:R1:W0:Y:S04]  /*3230*/  SHFL.DOWN PT, R3, R43, 0x2, 0x1f ;  /* 0x08401f002b037f89 */ /* 0x00022800000e0000 */
[----:B------:R1:W0:Y:S01]  /*3240*/  SHFL.DOWN PT, R32, R185, 0x2, 0x1f ;  /* 0x08401f00b9207f89 */ /* 0x00022200000e0000 */
[----:B------:R-:W-:Y:S05]  /*3250*/  @P2 BRA `(.L_x_16454) ;  /* 0x0000000000282947 */ /* 0x000fea0003800000 */
[-C--:B---3--:R-:W-:Y:S01]  /*3260*/  FMUL.FTZ R192, R185, R194.reuse ;  /* 0x000000c2b9c07220 */ /* 0x088fe20000410000 */
[----:B------:R-:W-:Y:S01]  /*3270*/  FMUL.FTZ R194, R51, R194 ;  /* 0x000000c233c27220 */ /* 0x000fe20000410000 */
[-C--:B0-----:R-:W-:Y:S01]  /*3280*/  FMUL.FTZ R2, R185, R32.reuse ;  /* 0x00000020b9027220 */ /* 0x081fe20000410000 */
[C---:B------:R-:W-:Y:S01]  /*3290*/  FMUL.FTZ R32, R51.reuse, R32 ;  /* 0x0000002033207220 */ /* 0x040fe20000410000 */
[-C--:B------:R-:W-:Y:S01]  /*32a0*/  FFMA.FTZ R192, R51, R3.reuse, -R192 ;  /* 0x0000000333c07223 */ /* 0x080fe200000108c0 */
[----:B------:R-:W-:Y:S01]  /*32b0*/  FFMA.FTZ R3, R185, R3, R194 ;  /* 0x00000003b9037223 */ /* 0x000fe200000100c2 */
[-C--:B-12---:R-:W-:Y:S01]  /*32c0*/  FFMA.FTZ R51, R51, R191.reuse, -R2 ;  /* 0x000000bf33337223 */ /* 0x086fe20000010802 */
[----:B------:R-:W-:Y:S01]  /*32d0*/  FFMA.FTZ R185, R185, R191, R32 ;  /* 0x000000bfb9b97223 */ /* 0x000fe20000010020 */
[----:B------:R-:W-:Y:S01]  /*32e0*/  FADD.FTZ R43, R43, R192 ;  /* 0x000000c02b2b7221 */ /* 0x000fe20000010000 */
[----:B------:R-:W-:-:S07]  /*32f0*/  FADD.FTZ R188, R188, R3 ;  /* 0x00000003bcbc7221 */ /* 0x000fce0000010000 */
.L_x_16454:
[----:B------:R-:W-:Y:S05]  /*3300*/  BSYNC.RECONVERGENT B0 ;  /* 0x0000000000007941 */ /* 0x000fea0003800200 */
.L_x_16453:
[----:B--2---:R2:W1:Y:S01]  /*3310*/  SHFL.DOWN PT, R191, R51, 0x4, 0x1f ;  /* 0x08801f0033bf7f89 */ /* 0x00446200000e0000 */
[----:B------:R-:W-:Y:S03]  /*3320*/  BSSY.RECONVERGENT B0, `(.L_x_16455) ;  /* 0x000000f000007945 */ /* 0x000fe60003800200 */
[----:B0-----:R2:W0:Y:S04]  /*3330*/  SHFL.DOWN PT, R32, R185, 0x4, 0x1f ;  /* 0x08801f00b9207f89 */ /* 0x00142800000e0000 */
[----:B------:R2:W0:Y:S04]  /*3340*/  SHFL.DOWN PT, R3, R43, 0x4, 0x1f ;  /* 0x08801f002b037f89 */ /* 0x00042800000e0000 */
[----:B---3--:R2:W3:Y:S01]  /*3350*/  SHFL.DOWN PT, R194, R188, 0x4, 0x1f ;  /* 0x08801f00bcc27f89 */ /* 0x0084e200000e0000 */
        /* <DEDUP_REMOVED lines=11> */
.L_x_16456:
[----:B------:R-:W-:Y:S05]  /*3410*/  BSYNC.RECONVERGENT B0 ;  /* 0x0000000000007941 */ /* 0x000fea0003800200 */
.L_x_16455:
[----:B-1----:R1:W1:Y:S01]  /*3420*/  SHFL.DOWN PT, R191, R51, 0x8, 0x1f ;  /* 0x09001f0033bf7f89 */ /* 0x00226200000e0000 */
[----:B------:R-:W-:Y:S03]  /*3430*/  BSSY.RECONVERGENT B0, `(.L_x_16457) ;  /* 0x000000f000007945 */ /* 0x000fe60003800200 */
[----:B0-----:R0:W0:Y:S04]  /*3440*/  SHFL.DOWN PT, R32, R185, 0x8, 0x1f ;  /* 0x09001f00b9207f89 */ /* 0x00102800000e0000 */
[----:B------:R0:W0:Y:S04]  /*3450*/  SHFL.DOWN PT, R3, R43, 0x8, 0x1f ;  /* 0x09001f002b037f89 */ /* 0x00002800000e0000 */
[----:B---3--:R3:W0:Y:S01]  /*3460*/  SHFL.DOWN PT, R194, R188, 0x8, 0x1f ;  /* 0x09001f00bcc27f89 */ /* 0x00862200000e0000 */
        /* <DEDUP_REMOVED lines=8> */
[----:B------:R-:W-:Y:S01]  /*34f0*/  FFMA.FTZ R185, R185, R191, R32 ;  /* 0x000000bfb9b97223 */ /* 0x000fe20000010020 */
[----:B------:R-:W-:Y:S01]  /*3500*/  FADD.FTZ R43, R43, R192 ;  /* 0x000000c02b2b7221 */ /* 0x000fe20000010000 */
[----:B---3--:R-:W-:-:S07]  /*3510*/  FADD.FTZ R188, R188, R3 ;  /* 0x00000003bcbc7221 */ /* 0x008fce0000010000 */
.L_x_16458:
[----:B------:R-:W-:Y:S05]  /*3520*/  BSYNC.RECONVERGENT B0 ;  /* 0x0000000000007941 */ /* 0x000fea0003800200 */
.L_x_16457:
        /* <DEDUP_REMOVED lines=16> */
.L_x_16460:
[----:B------:R-:W-:Y:S05]  /*3630*/  BSYNC.RECONVERGENT B0 ;  /* 0x0000000000007941 */ /* 0x000fea0003800200 */
.L_x_16459:
[----:B------:R-:W-:Y:S01]  /*3640*/  FFMA.FTZ R197, -R135, R33, R196 ;  /* 0x0000002187c57223 */ /* 0x000fe200000101c4 */
[C---:B0-----:R-:W-:Y:S01]  /*3650*/  FMUL.FTZ R3, R164.reuse, R40 ;  /* 0x00000028a4037220 */ /* 0x041fe20000410000 */
[----:B------:R-:W-:Y:S01]  /*3660*/  SHFL.DOWN PT, R200, R51, 0x1, 0x1f ;  /* 0x08201f0033c87f89 */ /* 0x000fe200000e0000 */
[----:B------:R-:W-:Y:S01]  /*3670*/  FMUL.FTZ R2, R164, R42 ;  /* 0x0000002aa4027220 */ /* 0x000fe20000410000 */
[----:B------:R-:W-:-:S04]  /*3680*/  IMAD.WIDE.U32 R32, R62, UR4, R72 ;  /* 0x000000043e207c25 */ /* 0x000fc8000f8e0048 */
[C---:B------:R-:W-:Y:S01]  /*3690*/  FFMA.FTZ R3, R163.reuse, R42, -R3 ;  /* 0x0000002aa3037223 */ /* 0x040fe20000010803 */
[----:B----4-:R-:W0:Y:S01]  /*36a0*/  SHFL.IDX PT, R196, R39, RZ, 0x1f ;  /* 0x00001fff27c47589 */ /* 0x010e2200000e0000 */
[----:B------:R-:W-:Y:S01]  /*36b0*/  FFMA.FTZ R2, R163, R40, R2 ;  /* 0x00000028a3027223 */ /* 0x000fe20000010002 */
[----:B------:R-:W-:Y:S01]  /*36c0*/  ISETP.NE.AND P1, PT, R112, 0x1f, PT ;  /* 0x0000001f7000780c */ /* 0x000fe20003f25270 */
[----:B------:R-:W-:Y:S01]  /*36d0*/  FADD.FTZ R193, R140, R3 ;  /* 0x000000038cc17221 */ /* 0x000fe20000010000 */
[----:B------:R-:W4:Y:S01]  /*36e0*/  SHFL.DOWN PT, R202, R185, 0x1, 0x1f ;  /* 0x08201f00b9ca7f89 */ /* 0x000f2200000e0000 */
[----:B-1----:R-:W-:Y:S01]  /*36f0*/  FADD.FTZ R191, RZ, R2 ;  /* 0x00000002ffbf7221 */ /* 0x002fe20000010000 */
[----:B------:R-:W-:Y:S01]  /*3700*/  LEA R2, P2, R32, R127, 0x2 ;  /* 0x0000007f20027211 */ /* 0x000fe200078410ff */
[C---:B------:R-:W-:Y:S01]  /*3710*/  FMUL.FTZ R192, R35.reuse, R193 ;  /* 0x000000c123c07220 */ /* 0x040fe20000410000 */
[----:B------:R-:W1:Y:S01]  /*3720*/  SHFL.IDX PT, R194, R38, RZ, 0x1f ;  /* 0x00001fff26c27589 */ /* 0x000e6200000e0000 */
[----:B------:R-:W-:Y:S01]  /*3730*/  FMUL.FTZ R3, R35, R191 ;  /* 0x000000bf23037220 */ /* 0x000fe20000410000 */
[----:B------:R-:W-:-:S02]  /*3740*/  IMAD R35, R63, UR4, R33 ;  /* 0x000000043f237c24 */ /* 0x000fc4000f8e0221 */
[C---:B------:R-:W-:Y:S01]  /*3750*/  FFMA.FTZ R192, R34.reuse, R191, R192 ;  /* 0x000000bf22c07223 */ /* 0x040fe200000100c0 */
[----:B------:R-:W5:Y:S01]  /*3760*/  SHFL.DOWN PT, R206, R188, 0x1, 0x1f ;  /* 0x08201f00bcce7f89 */ /* 0x000f6200000e0000 */
[----:B------:R-:W-:Y:S01]  /*3770*/  FFMA.FTZ R33, R34, R193, -R3 ;  /* 0x000000c122217223 */ /* 0x000fe20000010803 */
[----:B------:R-:W-:Y:S01]  /*3780*/  FMUL.FTZ R34, R166, R191 ;  /* 0x000000bfa6227220 */ /* 0x000fe20000410000 */
[----:B------:R-:W-:Y:S01]  /*3790*/  LEA.HI.X R3, R32, R125, R35, 0x2, P2 ;  /* 0x0000007d20037211 */ /* 0x000fe200010f1423 */
[----:B------:R-:W5:Y:S01]  /*37a0*/  SHFL.DOWN PT, R204, R43, 0x1, 0x1f ;  /* 0x08201f002bcc7f89 */ /* 0x000f6200000e0000 */
[----:B------:R-:W-:Y:S01]  /*37b0*/  FFMA.FTZ R32, -R136, R192, R197 ;  /* 0x000000c088207223 */ /* 0x000fe200000101c5 */
[----:B------:R-:W-:Y:S01]  /*37c0*/  FMUL.FTZ R192, R166, R193 ;  /* 0x000000c1a6c07220 */ /* 0x000fe20000410000 */
[----:B------:R-:W-:Y:S01]  /*37d0*/  FFMA.FTZ R198, R136, R33, R195 ;  /* 0x0000002188c67223 */ /* 0x000fe200000100c3 */
[----:B--2---:R-:W2:Y:S01]  /*37e0*/  SHFL.IDX PT, R185, R185, RZ, 0x1f ;  /* 0x00001fffb9b97589 */ /* 0x004ea200000e0000 */
[C---:B------:R-:W-:Y:S01]  /*37f0*/  FFMA.FTZ R34, R165.reuse, R193, -R34 ;  /* 0x000000c1a5227223 */ /* 0x040fe20000010822 */
[----:B------:R-:W-:Y:S01]  /*3800*/  FFMA.FTZ R33, R165, R191, R192 ;  /* 0x000000bfa5217223 */ /* 0x000fe200000100c0 */
[----:B------:R-:W-:Y:S01]  /*3810*/  ISETP.NE.AND P3, PT, R112, RZ, PT ;  /* 0x000000ff7000720c */ /* 0x000fe20003f65270 */
[----:B------:R-:W2:Y:S01]  /*3820*/  SHFL.IDX PT, R51, R51, RZ, 0x1f ;  /* 0x00001fff33337589 */ /* 0x000ea200000e0000 */
[-C--:B0-----:R-:W-:Y:S01]  /*3830*/  @P1 FMUL.FTZ R195, R200, R196.reuse ;  /* 0x000000c4c8c31220 */ /* 0x081fe20000410000 */
[----:B------:R-:W-:Y:S01]  /*3840*/  FADD.FTZ R33, RZ, R33 ;  /* 0x00000021ff217221 */ /* 0x000fe20000010000 */
[----:B------:R-:W-:Y:S01]  /*3850*/  FADD.FTZ R34, R139, R34 ;  /* 0x000000228b227221 */ /* 0x000fe20000010000 */
[C---:B----4-:R-:W-:Y:S01]  /*3860*/  @P1 FMUL.FTZ R35, R202.reuse, R196 ;  /* 0x000000c4ca231220 */ /* 0x050fe20000410000 */
[----:B---3--:R-:W-:Y:S01]  /*3870*/  SHFL.IDX PT, R188, R188, RZ, 0x1f ;  /* 0x00001fffbcbc7589 */ /* 0x008fe200000e0000 */
[----:B------:R-:W-:Y:S01]  /*3880*/  FMUL.FTZ R199, R77, R40 ;  /* 0x000000284dc77220 */ /* 0x000fe20000410000 */
[C---:B------:R-:W-:Y:S01]  /*3890*/  FMUL.FTZ R192, R29.reuse, R34 ;  /* 0x000000221dc07220 */ /* 0x040fe20000410000 */
[-C--:B-1----:R-:W-:Y:S01]  /*38a0*/  @P1 FFMA.FTZ R195, R202, R194.reuse, R195 ;  /* 0x000000c2cac31223 */ /* 0x082fe200000100c3 */
[----:B------:R-:W-:Y:S01]  /*38b0*/  @P1 FFMA.FTZ R35, R200, R194, -R35 ;  /* 0x000000c2c8231223 */ /* 0x000fe20000010823 */
[----:B------:R-:W-:Y:S02]  /*38c0*/  BSSY.RECONVERGENT B0, `(.L_x_16461) ;  /* 0x00000d7000007945 */ /* 0x000fe40003800200 */
[----:B-----5:R-:W-:Y:S01]  /*38d0*/  @P1 FADD.FTZ R196, R206, R195 ;  /* 0x000000c3cec41221 */ /* 0x020fe20000010000 */
[----:B------:R-:W-:Y:S01]  /*38e0*/  @P1 FADD.FTZ R194, R204, R35 ;  /* 0x00000023ccc21221 */ /* 0x000fe20000010000 */
[----:B------:R-:W-:-:S02]  /*38f0*/  FMUL.FTZ R35, R29, R33 ;  /* 0x000000211d237220 */ /* 0x000fc40000410000 */
[-C--:B------:R-:W-:Y:S01]  /*3900*/  FMUL.FTZ R29, R196, R45.reuse ;  /* 0x0000002dc41d7220 */ /* 0x080fe20000410000 */
[----:B------:R-:W-:Y:S01]  /*3910*/  FMUL.FTZ R45, R194, R45 ;  /* 0x0000002dc22d7220 */ /* 0x000fe20000410000 */
[C---:B------:R-:W-:Y:S01]  /*3920*/  FFMA.FTZ R35, R28.reuse, R34, -R35 ;  /* 0x000000221c237223 */ /* 0x040fe20000010823 */
[----:B------:R-:W-:Y:S01]  /*3930*/  FFMA.FTZ R28, R28, R33, R192 ;  /* 0x000000211c1c7223 */ /* 0x000fe200000100c0 */
[-C--:B------:R-:W-:Y:S01]  /*3940*/  FFMA.FTZ R194, R194, R44.reuse, R29 ;  /* 0x0000002cc2c27223 */ /* 0x080fe2000001001d */
[----:B------:R0:W1:Y:S01]  /*3950*/  SHFL.IDX PT, R192, R43, RZ, 0x1f ;  /* 0x00001fff2bc07589 */ /* 0x00006200000e0000 */
[----:B------:R-:W-:Y:S01]  /*3960*/  FFMA.FTZ R45, R196, R44, -R45 ;  /* 0x0000002cc42d7223 */ /* 0x000fe2000001082d */
[----:B--2---:R-:W-:Y:S01]  /*3970*/  FMUL.FTZ R44, R185, R39 ;  /* 0x00000027b92c7220 */ /* 0x004fe20000410000 */
[----:B------:R-:W-:Y:S01]  /*3980*/  FADD.FTZ R183, R183, R194 ;  /* 0x000000c2b7b77221 */ /* 0x000fe20000010000 */
[C---:B------:R-:W-:Y:S01]  /*3990*/  FMUL.FTZ R196, R185.reuse, R38 ;  /* 0x00000026b9c47220 */ /* 0x040fe20000410000 */
[----:B------:R-:W-:Y:S01]  /*39a0*/  FADD.FTZ R45, R184, R45 ;  /* 0x0000002db82d7221 */ /* 0x000fe20000010000 */
[CC--:B------:R-:W-:Y:S01]  /*39b0*/  FMUL.FTZ R184, R185.reuse, R37.reuse ;  /* 0x00000025b9b87220 */ /* 0x0c0fe20000410000 */
[----:B------:R-:W-:Y:S01]  /*39c0*/  FMUL.FTZ R194, R185, R36 ;  /* 0x00000024b9c27220 */ /* 0x000fe20000410000 */
[C---:B------:R-:W-:Y:S01]  /*39d0*/  FFMA.FTZ R195, R51.reuse, R38, -R44 ;  /* 0x0000002633c37223 */ /* 0x040fe2000001082c */
[C---:B------:R-:W-:Y:S01]  /*39e0*/  FMUL.FTZ R44, R170.reuse, R34 ;  /* 0x00000022aa2c7220 */ /* 0x040fe20000410000 */
[C---:B------:R-:W-:Y:S01]  /*39f0*/  FFMA.FTZ R36, R51.reuse, R36, -R184 ;  /* 0x0000002433247223 */ /* 0x040fe200000108b8 */
[C---:B------:R-:W-:Y:S01]  /*3a00*/  FFMA.FTZ R37, R51.reuse, R37, R194 ;  /* 0x0000002533257223 */ /* 0x040fe200000100c2 */
[----:B------:R-:W-:Y:S01]  /*3a10*/  FFMA.FTZ R39, R51, R39, R196 ;  /* 0x0000002733277223 */ /* 0x000fe200000100c4 */
[----:B------:R-:W-:Y:S01]  /*3a20*/  FFMA.FTZ R35, R137, R35, R198 ;  /* 0x0000002389237223 */ /* 0x000fe200000100c6 */
[-C--:B------:R-:W-:Y:S01]  /*3a30*/  FMUL.FTZ R51, R77, R46.reuse ;  /* 0x0000002e4d337220 */ /* 0x080fe20000410000 */
[C---:B------:R-:W-:Y:S01]  /*3a40*/  FMUL.FTZ R38, R170.reuse, R33 ;  /* 0x00000021aa267220 */ /* 0x040fe20000410000 */
[C---:B------:R-:W-:Y:S01]  /*3a50*/  FMUL.FTZ R198, R170.reuse, R45 ;  /* 0x0000002daac67220 */ /* 0x040fe20000410000 */
[----:B------:R-:W-:Y:S01]  /*3a60*/  FMUL.FTZ R170, R170, R183 ;  /* 0x000000b7aaaa7220 */ /* 0x000fe20000410000 */
[C---:B------:R-:W-:Y:S01]  /*3a70*/  FFMA.FTZ R200, R169.reuse, R33, R44 ;  /* 0x00000021a9c87223 */ /* 0x040fe2000001002c */
[C---:B------:R-:W-:Y:S01]  /*3a80*/  FMUL.FTZ R44, R76.reuse, R46 ;  /* 0x0000002e4c2c7220 */ /* 0x040fe20000410000 */
[----:B------:R-:W-:Y:S01]  /*3a90*/  FFMA.FTZ R51, R76, R50, -R51 ;  /* 0x000000324c337223 */ /* 0x000fe20000010833 */
[C---:B------:R-:W-:Y:S01]  /*3aa0*/  FFMA.FTZ R29, R169.reuse, R34, -R38 ;  /* 0x00000022a91d7223 */ /* 0x040fe20000010826 */
[C---:B------:R-:W-:Y:S01]  /*3ab0*/  FFMA.FTZ R198, R169.reuse, R183, R198 ;  /* 0x000000b7a9c67223 */ /* 0x040fe200000100c6 */
[----:B0-----:R-:W-:Y:S01]  /*3ac0*/  FFMA.FTZ R43, R169, R45, -R170 ;  /* 0x0000002da92b7223 */ /* 0x001fe200000108aa */
[C---:B------:R-:W-:Y:S01]  /*3ad0*/  FFMA.FTZ R169, R77.reuse, R50, R44 ;  /* 0x000000324da97223 */ /* 0x040fe2000001002c */
[----:B------:R-:W-:Y:S01]  /*3ae0*/  FMUL.FTZ R185, R0, R51 ;  /* 0x0000003300b97220 */ /* 0x000fe20000410000 */
[----:B------:R-:W-:Y:S01]  /*3af0*/  P2R R44, PR, RZ, 0x8 ;  /* 0x00000008ff2c7803 */ /* 0x000fe20000000000 */
[-C--:B------:R-:W-:Y:S01]  /*3b00*/  FMUL.FTZ R44, R76, R47.reuse ;  /* 0x0000002f4c2c7220 */ /* 0x080fe20000410000 */
[C---:B------:R-:W-:Y:S01]  /*3b10*/  FMUL.FTZ R51, R77.reuse, R48 ;  /* 0x000000304d337220 */ /* 0x040fe20000410000 */
[----:B------:R-:W-:Y:S01]  /*3b20*/  FADD.FTZ R43, R182, R43 ;  /* 0x0000002bb62b7221 */ /* 0x000fe20000010000 */
[----:B-1----:R-:W-:Y:S01]  /*3b30*/  FADD.FTZ R38, R192, R195 ;  /* 0x000000c3c0267221 */ /* 0x002fe20000010000 */
[C---:B------:R-:W-:Y:S01]  /*3b40*/  FMUL.FTZ R195, R77.reuse, R47 ;  /* 0x0000002f4dc37220 */ /* 0x040fe20000410000 */
[C---:B------:R-:W-:Y:S01]  /*3b50*/  FFMA.FTZ R182, R77.reuse, R49, R44 ;  /* 0x000000314db67223 */ /* 0x040fe2000001002c */
[C---:B------:R-:W-:Y:S01]  /*3b60*/  FFMA.FTZ R184, R76.reuse, R186, -R51 ;  /* 0x000000ba4cb87223 */ /* 0x040fe20000010833 */
[CC--:B------:R-:W-:Y:S01]  /*3b70*/  FMUL.FTZ R51, R77.reuse, R41.reuse ;  /* 0x000000294d337220 */ /* 0x0c0fe20000410000 */
[C---:B------:R-:W-:Y:S01]  /*3b80*/  FMUL.FTZ R44, R76.reuse, R41 ;  /* 0x000000294c2c7220 */ /* 0x040fe20000410000 */
[C---:B------:R-:W-:Y:S01]  /*3b90*/  FFMA.FTZ R170, R76.reuse, R49, -R195 ;  /* 0x000000314caa7223 */ /* 0x040fe200000108c3 */
[C---:B------:R-:W-:Y:S01]  /*3ba0*/  FFMA.FTZ R192, R76.reuse, R42, -R199 ;  /* 0x0000002a4cc07223 */ /* 0x040fe200000108c7 */
[CC--:B------:R-:W-:Y:S01]  /*3bb0*/  FFMA.FTZ R195, R76.reuse, R187.reuse, -R51 ;  /* 0x000000bb4cc37223 */ /* 0x0c0fe20000010833 */
[C---:B------:R-:W-:Y:S01]  /*3bc0*/  FFMA.FTZ R197, R77.reuse, R187, R44 ;  /* 0x000000bb4dc57223 */ /* 0x040fe2000001002c */
[C---:B------:R-:W-:Y:S01]  /*3bd0*/  FMUL.FTZ R51, R76.reuse, R40 ;  /* 0x000000284c337220 */ /* 0x040fe20000410000 */
[----:B------:R-:W-:Y:S01]  /*3be0*/  FADD.FTZ R44, RZ, R200 ;  /* 0x000000c8ff2c7221 */ /* 0x000fe20000010000 */
[-C--:B------:R-:W-:Y:S01]  /*3bf0*/  FMUL.FTZ R196, R76, R191.reuse ;  /* 0x000000bf4cc47220 */ /* 0x080fe20000410000 */
[----:B------:R-:W-:Y:S01]  /*3c00*/  FADD.FTZ R29, R138, R29 ;  /* 0x0000001d8a1d7221 */ /* 0x000fe20000010000 */
[C---:B------:R-:W-:Y:S01]  /*3c10*/  FFMA.FTZ R194, R77.reuse, R42, R51 ;  /* 0x0000002a4dc27223 */ /* 0x040fe20000010033 */
[C---:B------:R-:W-:Y:S01]  /*3c20*/  FMUL.FTZ R200, R77.reuse, R44 ;  /* 0x0000002c4dc87220 */ /* 0x040fe20000410000 */
[C---:B------:R-:W-:Y:S01]  /*3c30*/  FMUL.FTZ R199, R77.reuse, R191 ;  /* 0x000000bf4dc77220 */ /* 0x040fe20000410000 */
[----:B------:R-:W-:Y:S01]  /*3c40*/  FMUL.FTZ R51, R77, R33 ;  /* 0x000000214d337220 */ /* 0x000fe20000410000 */
[----:B------:R-:W-:Y:S01]  /*3c50*/  FADD.FTZ R181, R181, R198 ;  /* 0x000000c6b5b57221 */ /* 0x000fe20000010000 */
[----:B------:R-:W-:Y:S01]  /*3c60*/  FADD.FTZ R39, R188, R39 ;  /* 0x00000027bc277221 */ /* 0x000fe20000010000 */
[C---:B------:R-:W-:Y:S01]  /*3c70*/  FFMA.FTZ R201, R77.reuse, R193, R196 ;  /* 0x000000c14dc97223 */ /* 0x040fe200000100c4 */
[C---:B------:R-:W-:Y:S01]  /*3c80*/  FFMA.FTZ R203, R76.reuse, R29, -R200 ;  /* 0x0000001d4ccb7223 */ /* 0x040fe200000108c8 */
[C---:B------:R-:W-:Y:S01]  /*3c90*/  FMUL.FTZ R188, R76.reuse, R48 ;  /* 0x000000304cbc7220 */ /* 0x040fe20000410000 */
[C---:B------:R-:W-:Y:S01]  /*3ca0*/  FFMA.FTZ R199, R76.reuse, R193, -R199 ;  /* 0x000000c14cc77223 */ /* 0x040fe200000108c7 */
[C---:B------:R-:W-:Y:S01]  /*3cb0*/  FMUL.FTZ R198, R76.reuse, R33 ;  /* 0x000000214cc67220 */ /* 0x040fe20000410000 */
[C---:B------:R-:W-:Y:S01]  /*3cc0*/  FFMA.FTZ R196, R76.reuse, R34, -R51 ;  /* 0x000000224cc47223 */ /* 0x040fe20000010833 */
[----:B------:R-:W-:Y:S01]  /*3cd0*/  FMUL.FTZ R200, R76, R44 ;  /* 0x0000002c4cc87220 */ /* 0x000fe20000410000 */
[C---:B------:R-:W-:Y:S01]  /*3ce0*/  FMUL.FTZ R76, R166.reuse, R181 ;  /* 0x000000b5a64c7220 */ /* 0x040fe20000410000 */
[-C--:B------:R-:W-:Y:S01]  /*3cf0*/  FMUL.FTZ R166, R166, R43.reuse ;  /* 0x0000002ba6a67220 */ /* 0x080fe20000410000 */
[----:B------:R0:W-:Y:S01]  /*3d00*/  @!P3 STS.128 [UR6+0x25d0], R36 ;  /* 0x0025d024ff00b988 */ /* 0x0001e20008000c06 */
[----:B------:R-:W-:Y:S01]  /*3d10*/  FFMA.FTZ R188, R77, R186, R188 ;  /* 0x000000ba4dbc7223 */ /* 0x000fe200000100bc */
[C---:B------:R-:W-:Y:S01]  /*3d20*/  FFMA.FTZ R51, R165.reuse, R43, -R76 ;  /* 0x0000002ba5337223 */ /* 0x040fe2000001084c */
[----:B------:R-:W-:Y:S01]  /*3d30*/  FFMA.FTZ R166, R165, R181, R166 ;  /* 0x000000b5a5a67223 */ /* 0x000fe200000100a6 */
[C---:B------:R-:W-:Y:S01]  /*3d40*/  FFMA.FTZ R198, R77.reuse, R34, R198 ;  /* 0x000000224dc67223 */ /* 0x040fe200000100c6 */
[----:B------:R-:W-:Y:S01]  /*3d50*/  FFMA.FTZ R205, R77, R29, R200 ;  /* 0x0000001d4dcd7223 */ /* 0x000fe200000100c8 */
[----:B------:R-:W-:Y:S01]  /*3d60*/  FADD.FTZ R51, R180, R51 ;  /* 0x00000033b4337221 */ /* 0x000fe20000010000 */
[----:B------:R-:W-:Y:S01]  /*3d70*/  FADD.FTZ R179, R179, R166 ;  /* 0x000000a6b3b37221 */ /* 0x000fe20000010000 */
[----:B------:R-:W-:Y:S01]  /*3d80*/  STS [R98+0x840], R185 ;  /* 0x000840b962007388 */ /* 0x000fe20000000800 */
[----:B------:R-:W-:Y:S01]  /*3d90*/  FMUL.FTZ R166, R0, -R169 ;  /* 0x800000a900a67220 */ /* 0x000fe20000410000 */
[C---:B------:R-:W-:Y:S01]  /*3da0*/  FMUL.FTZ R76, R164.reuse, R51 ;  /* 0x00000033a44c7220 */ /* 0x040fe20000410000 */
[-C--:B------:R-:W-:Y:S01]  /*3db0*/  FMUL.FTZ R164, R164, R179.reuse ;  /* 0x000000b3a4a47220 */ /* 0x080fe20000410000 */
[C---:B------:R-:W-:Y:S01]  /*3dc0*/  FMUL.FTZ R170, R131.reuse, R170 ;  /* 0x000000aa83aa7220 */ /* 0x040fe20000410000 */
[----:B------:R-:W-:Y:S01]  /*3dd0*/  FMUL.FTZ R182, R131, -R182 ;  /* 0x800000b683b67220 */ /* 0x000fe20000410000 */
[C---:B------:R-:W-:Y:S01]  /*3de0*/  FFMA.FTZ R76, R163.reuse, R179, R76 ;  /* 0x000000b3a34c7223 */ /* 0x040fe2000001004c */
[----:B0-----:R-:W-:Y:S01]  /*3df0*/  FFMA.FTZ R37, R163, R51, -R164 ;  /* 0x00000033a3257223 */ /* 0x001fe200000108a4 */
[----:B------:R-:W-:Y:S01]  /*3e00*/  FMUL.FTZ R38, R134, R195 ;  /* 0x000000c386267220 */ /* 0x000fe20000410000 */
[----:B------:R-:W-:Y:S01]  /*3e10*/  FMUL.FTZ R184, R133, R184 ;  /* 0x000000b885b87220 */ /* 0x000fe20000410000 */
[----:B------:R-:W-:Y:S01]  /*3e20*/  FADD.FTZ R177, R177, R76 ;  /* 0x0000004cb1b17221 */ /* 0x000fe20000010000 */
[----:B------:R-:W-:Y:S01]  /*3e30*/  FADD.FTZ R37, R178, R37 ;  /* 0x00000025b2257221 */ /* 0x000fe20000010000 */
[----:B------:R-:W-:Y:S01]  /*3e40*/  FMUL.FTZ R76, R134, -R197 ;  /* 0x800000c5864c7220 */ /* 0x000fe20000410000 */
[----:B------:R0:W-:Y:S01]  /*3e50*/  STS [R97+0x18], R38 ;  /* 0x0000182661007388 */ /* 0x0001e20000000800 */
[C---:B------:R-:W-:Y:S01]  /*3e60*/  FMUL.FTZ R36, R162.reuse, R177 ;  /* 0x000000b1a2247220 */ /* 0x040fe20000410000 */
[-C--:B------:R-:W-:Y:S01]  /*3e70*/  FMUL.FTZ R162, R162, R37.reuse ;  /* 0x00000025a2a27220 */ /* 0x080fe20000410000 */
[----:B------:R-:W-:Y:S01]  /*3e80*/  FMUL.FTZ R188, R133, -R188 ;  /* 0x800000bc85bc7220 */ /* 0x000fe20000410000 */
[----:B------:R1:W-:Y:S01]  /*3e90*/  STS [R97+0x1c], R76 ;  /* 0x00001c4c61007388 */ /* 0x0003e20000000800 */
[C---:B------:R-:W-:Y:S01]  /*3ea0*/  FFMA.FTZ R39, R161.reuse, R37, -R36 ;  /* 0x00000025a1277223 */ /* 0x040fe20000010824 */
[----:B------:R-:W-:Y:S01]  /*3eb0*/  FFMA.FTZ R162, R161, R177, R162 ;  /* 0x000000b1a1a27223 */ /* 0x000fe200000100a2 */
[C---:B------:R-:W-:Y:S01]  /*3ec0*/  FMUL.FTZ R192, R135.reuse, R192 ;  /* 0x000000c087c07220 */ /* 0x040fe20000410000 */
[----:B------:R-:W-:Y:S01]  /*3ed0*/  FMUL.FTZ R194, R135, -R194 ;  /* 0x800000c287c27220 */ /* 0x000fe20000410000 */
[----:B------:R-:W-:Y:S01]  /*3ee0*/  FADD.FTZ R39, R176, R39 ;  /* 0x00000027b0277221 */ /* 0x000fe20000010000 */
[----:B------:R-:W-:Y:S01]  /*3ef0*/  FADD.FTZ R175, R175, R162 ;  /* 0x000000a2afaf7221 */ /* 0x000fe20000010000 */
[----:B0-----:R-:W-:Y:S01]  /*3f00*/  FMUL.FTZ R38, R136, R199 ;  /* 0x000000c788267220 */ /* 0x001fe20000410000 */
[C---:B------:R-:W-:Y:S01]  /*3f10*/  FMUL.FTZ R196, R137.reuse, R196 ;  /* 0x000000c489c47220 */ /* 0x040fe20000410000 */
[C---:B------:R-:W-:Y:S01]  /*3f20*/  FMUL.FTZ R36, R160.reuse, R39 ;  /* 0x00000027a0247220 */ /* 0x040fe20000410000 */
[----:B------:R-:W-:Y:S01]  /*3f30*/  FMUL.FTZ R160, R160, R175 ;  /* 0x000000afa0a07220 */ /* 0x000fe20000410000 */
[----:B------:R-:W-:Y:S01]  /*3f40*/  FMUL.FTZ R198, R137, -R198 ;  /* 0x800000c689c67220 */ /* 0x000fe20000410000 */
[----:B-1----:R-:W-:Y:S01]  /*3f50*/  FMUL.FTZ R76, R154, R203 ;  /* 0x000000cb9a4c7220 */ /* 0x002fe20000410000 */
[C---:B------:R-:W-:Y:S01]  /*3f60*/  FFMA.FTZ R36, R159.reuse, R175, R36 ;  /* 0x000000af9f247223 */ /* 0x040fe20000010024 */
[----:B------:R-:W-:Y:S01]  /*3f70*/  FFMA.FTZ R159, R159, R39, -R160 ;  /* 0x000000279f9f7223 */ /* 0x000fe200000108a0 */
[----:B------:R-:W-:Y:S01]  /*3f80*/  FMUL.FTZ R160, R136, -R201 ;  /* 0x800000c988a07220 */ /* 0x000fe20000410000 */
[----:B------:R-:W-:Y:S01]  /*3f90*/  STS [R97+0x4], R166 ;  /* 0x000004a661007388 */ /* 0x000fe20000000800 */
[----:B------:R-:W-:Y:S01]  /*3fa0*/  FADD.FTZ R173, R173, R36 ;  /* 0x00000024adad7221 */ /* 0x000fe20000010000 */
[----:B------:R-:W-:Y:S01]  /*3fb0*/  FADD.FTZ R159, R174, R159 ;  /* 0x0000009fae9f7221 */ /* 0x000fe20000010000 */
[----:B------:R-:W-:Y:S01]  /*3fc0*/  FADD.FTZ R161, -R144, R49 ;  /* 0x0000003190a17221 */ /* 0x000fe20000010100 */
[----:B------:R-:W-:Y:S01]  /*3fd0*/  STS [R97+0x8], R170 ;  /* 0x000008aa61007388 */ /* 0x000fe20000000800 */
[C---:B------:R-:W-:Y:S01]  /*3fe0*/  FMUL.FTZ R36, R158.reuse, R173 ;  /* 0x000000ad9e247220 */ /* 0x040fe20000410000 */
[-C--:B------:R-:W-:Y:S01]  /*3ff0*/  FMUL.FTZ R158, R158, R159.reuse ;  /* 0x0000009f9e9e7220 */ /* 0x080fe20000410000 */
[----:B------:R-:W-:Y:S01]  /*4000*/  FADD.FTZ R50, -R145, R50 ;  /* 0x0000003291327221 */ /* 0x000fe20000010100 */
[----:B------:R-:W-:Y:S01]  /*4010*/  STS [R97+0xc], R182 ;  /* 0x00000cb661007388 */ /* 0x000fe20000000800 */
[C---:B------:R-:W-:Y:S01]  /*4020*/  FFMA.FTZ R77, R157.reuse, R159, -R36 ;  /* 0x0000009f9d4d7223 */ /* 0x040fe20000010824 */
[----:B------:R-:W-:Y:S01]  /*4030*/  FFMA.FTZ R158, R157, R173, R158 ;  /* 0x000000ad9d9e7223 */ /* 0x000fe2000001009e */
[----:B------:R-:W-:Y:S01]  /*4040*/  FADD.FTZ R186, -R143, R186 ;  /* 0x000000ba8fba7221 */ /* 0x000fe20000010100 */
[----:B------:R-:W-:Y:S01]  /*4050*/  STS [R97+0x10], R184 ;  /* 0x000010b861007388 */ /* 0x000fe20000000800 */
[----:B------:R-:W-:Y:S01]  /*4060*/  FADD.FTZ R157, R172, R77 ;  /* 0x0000004dac9d7221 */ /* 0x000fe20000010000 */
[----:B------:R-:W-:Y:S01]  /*4070*/  FADD.FTZ R171, R171, R158 ;  /* 0x0000009eabab7221 */ /* 0x000fe20000010000 */
[----:B------:R-:W-:Y:S01]  /*4080*/  FMUL.FTZ R158, R154, -R205 ;  /* 0x800000cd9a9e7220 */ /* 0x000fe20000410000 */
[----:B------:R-:W-:Y:S01]  /*4090*/  STS [R97+0x14], R188 ;  /* 0x000014bc61007388 */ /* 0x000fe20000000800 */
[C---:B------:R-:W-:Y:S01]  /*40a0*/  FMUL.FTZ R36, R156.reuse, R157 ;  /* 0x0000009d9c247220 */ /* 0x040fe20000410000 */
[----:B------:R-:W-:Y:S01]  /*40b0*/  FMUL.FTZ R156, R156, R171 ;  /* 0x000000ab9c9c7220 */ /* 0x000fe20000410000 */
[C---:B------:R-:W-:Y:S01]  /*40c0*/  FMUL.FTZ R169, R122.reuse, R159 ;  /* 0x0000009f7aa97220 */ /* 0x040fe20000410000 */
[----:B------:R-:W-:Y:S01]  /*40d0*/  STS [R97+0x20], R192 ;  /* 0x000020c061007388 */ /* 0x000fe20000000800 */
[C---:B------:R-:W-:Y:S01]  /*40e0*/  FFMA.FTZ R77, R155.reuse, R171, R36 ;  /* 0x000000ab9b4d7223 */ /* 0x040fe20000010024 */
[----:B------:R-:W-:Y:S01]  /*40f0*/  FFMA.FTZ R156, R155, R157, -R156 ;  /* 0x0000009d9b9c7223 */ /* 0x000fe2000001089c */
[----:B------:R-:W-:Y:S01]  /*4100*/  FMUL.FTZ R155, R122, R173 ;  /* 0x000000ad7a9b7220 */ /* 0x000fe20000410000 */
[----:B------:R-:W-:Y:S01]  /*4110*/  STS [R97+0x24], R194 ;  /* 0x000024c261007388 */ /* 0x000fe20000000800 */
[----:B------:R-:W-:Y:S01]  /*4120*/  FADD.FTZ R77, R168, R77 ;  /* 0x0000004da84d7221 */ /* 0x000fe20000010000 */
[----:B------:R-:W-:Y:S01]  /*4130*/  FADD.FTZ R167, R167, R156 ;  /* 0x0000009ca7a77221 */ /* 0x000fe20000010000 */
[----:B------:R-:W-:Y:S01]  /*4140*/  FMUL.FTZ R185, R48, R155 ;  /* 0x0000009b30b97220 */ /* 0x000fe20000410000 */
[----:B------:R0:W-:Y:S01]  /*4150*/  STS [R97+0x28], R38 ;  /* 0x0000282661007388 */ /* 0x0001e20000000800 */
[C---:B------:R-:W-:Y:S01]  /*4160*/  FMUL.FTZ R49, R118.reuse, R77 ;  /* 0x0000004d76317220 */ /* 0x040fe20000410000 */
[----:B------:R-:W-:Y:S01]  /*4170*/  FMUL.FTZ R163, R118, R167 ;  /* 0x000000a776a37220 */ /* 0x000fe20000410000 */
[----:B------:R-:W-:Y:S01]  /*4180*/  FFMA.FTZ R185, R186, R169, -R185 ;  /* 0x000000a9bab97223 */ /* 0x000fe200000108b9 */
[----:B------:R1:W-:Y:S01]  /*4190*/  STS [R97+0x2c], R160 ;  /* 0x00002ca061007388 */ /* 0x0003e20000000800 */
[----:B------:R-:W-:Y:S01]  /*41a0*/  FMUL.FTZ R165, R46, R49 ;  /* 0x000000312ea57220 */ /* 0x000fe20000410000 */
[----:B------:R-:W-:Y:S01]  /*41b0*/  FMUL.FTZ R169, R48, R169 ;  /* 0x000000a930a97220 */ /* 0x000fe20000410000 */
[----:B------:R-:W-:Y:S01]  /*41c0*/  FMUL.FTZ R36, R124, R175 ;  /* 0x000000af7c247220 */ /* 0x000fe20000410000 */
[----:B------:R-:W-:Y:S01]  /*41d0*/  STS [R97+0x30], R196 ;  /* 0x000030c461007388 */ /* 0x000fe20000000800 */
[----:B------:R-:W-:Y:S01]  /*41e0*/  FFMA.FTZ R165, R50, R163, -R165 ;  /* 0x000000a332a57223 */ /* 0x000fe200000108a5 */
[----:B0-----:R-:W-:Y:S01]  /*41f0*/  FMUL.FTZ R38, R120, R171 ;  /* 0x000000ab78267220 */ /* 0x001fe20000410000 */
[----:B------:R-:W-:Y:S01]  /*4200*/  FMUL.FTZ R163, R46, R163 ;  /* 0x000000a32ea37220 */ /* 0x000fe20000410000 */
[----:B------:R-:W-:Y:S01]  /*4210*/  STS [R97+0x34], R198 ;  /* 0x000034c661007388 */ /* 0x000fe20000000800 */
[----:B------:R-:W-:Y:S01]  /*4220*/  FADD.FTZ R165, RZ, R165 ;  /* 0x000000a5ffa57221 */ /* 0x000fe20000010000 */
[----:B------:R-:W-:Y:S01]  /*4230*/  FMUL.FTZ R156, R47, R38 ;  /* 0x000000262f9c7220 */ /* 0x000fe20000410000 */
[----:B------:R-:W-:Y:S01]  /*4240*/  FFMA.FTZ R163, R50, R49, R163 ;  /* 0x0000003132a37223 */ /* 0x000fe200000100a3 */
[----:B------:R0:W-:Y:S01]  /*4250*/  STS [R97+0x38], R76 ;  /* 0x0000384c61007388 */ /* 0x0001e20000000800 */
[----:B------:R-:W-:Y:S01]  /*4260*/  FFMA.FTZ R169, R186, R155, R169 ;  /* 0x0000009bbaa97223 */ /* 0x000fe200000100a9 */
[----:B------:R-:W-:Y:S01]  /*4270*/  FADD.FTZ R187, -R142, R187 ;  /* 0x000000bb8ebb7221 */ /* 0x000fe20000010100 */
[----:B------:R-:W-:Y:S01]  /*4280*/  FADD.FTZ R163, RZ, R163 ;  /* 0x000000a3ffa37221 */ /* 0x000fe20000010000 */
[----:B------:R2:W-:Y:S01]  /*4290*/  STS [R97+0x3c], R158 ;  /* 0x00003c9e61007388 */ /* 0x0005e20000000800 */
[----:B-1----:R-:W-:Y:S01]  /*42a0*/  FMUL.FTZ R160, R41, R36 ;  /* 0x0000002429a07220 */ /* 0x002fe20000410000 */
[----:B------:R-:W-:Y:S01]  /*42b0*/  FADD.FTZ R193, -R140, R193 ;  /* 0x000000c18cc17221 */ /* 0x000fe20000010100 */
[C---:B------:R-:W-:Y:S01]  /*42c0*/  FMUL.FTZ R197, R31.reuse, R44 ;  /* 0x0000002c1fc57220 */ /* 0x040fe20000410000 */
[----:B------:R-:W-:Y:S01]  /*42d0*/  BAR.SYNC.DEFER_BLOCKING 0x0 ;  /* 0x0000000000007b1d */ /* 0x000fe20000010000 */
[----:B------:R-:W-:Y:S01]  /*42e0*/  FMUL.FTZ R199, R31, R29 ;  /* 0x0000001d1fc77220 */ /* 0x000fe20000410000 */
[----:B0-----:R-:W-:Y:S01]  /*42f0*/  FMUL.FTZ R76, R120, R157 ;  /* 0x0000009d784c7220 */ /* 0x001fe20000410000 */
[----:B------:R-:W-:-:S03]  /*4300*/  FFMA.FTZ R197, R30, R29, -R197 ;  /* 0x0000001d1ec57223 */ /* 0x000fc600000108c5 */
[-C--:B------:R-:W-:Y:S01]  /*4310*/  FFMA.FTZ R156, R161, R76.reuse, -R156 ;  /* 0x0000004ca19c7223 */ /* 0x080fe2000001089c */
[----:B------:R-:W-:Y:S01]  /*4320*/  FMUL.FTZ R76, R47, R76 ;  /* 0x0000004c2f4c7220 */ /* 0x000fe20000410000 */
[----:B--2---:R-:W-:Y:S02]  /*4330*/  FMUL.FTZ R158, R124, R39 ;  /* 0x000000277c9e7220 */ /* 0x004fe40000410000 */
[----:B------:R-:W-:Y:S01]  /*4340*/  FADD.FTZ R156, R165, R156 ;  /* 0x0000009ca59c7221 */ /* 0x000fe20000010000 */
[----:B------:R-:W-:Y:S01]  /*4350*/  FFMA.FTZ R76, R161, R38, R76 ;  /* 0x00000026a14c7223 */ /* 0x000fe2000001004c */
[-C--:B------:R-:W-:Y:S01]  /*4360*/  FFMA.FTZ R165, R187, R158.reuse, -R160 ;  /* 0x0000009ebba57223 */ /* 0x080fe200000108a0 */
[----:B------:R-:W-:Y:S01]  /*4370*/  FMUL.FTZ R158, R41, R158 ;  /* 0x0000009e299e7220 */ /* 0x000fe20000410000 */
[----:B------:R-:W-:Y:S01]  /*4380*/  FADD.FTZ R156, R156, R185 ;  /* 0x000000b99c9c7221 */ /* 0x000fe20000010000 */
[----:B------:R-:W-:Y:S01]  /*4390*/  FADD.FTZ R76, R163, R76 ;  /* 0x0000004ca34c7221 */ /* 0x000fe20000010000 */
[C---:B------:R-:W-:Y:S01]  /*43a0*/  FMUL.FTZ R163, R126.reuse, R177 ;  /* 0x000000b17ea37220 */ /* 0x040fe20000410000 */
[----:B------:R-:W-:Y:S01]  /*43b0*/  FMUL.FTZ R185, R126, R37 ;  /* 0x000000257eb97220 */ /* 0x000fe20000410000 */
[----:B------:R-:W-:Y:S01]  /*43c0*/  FMUL.FTZ R160, R128, R51 ;  /* 0x0000003380a07220 */ /* 0x000fe20000410000 */
[----:B------:R-:W-:Y:S01]  /*43d0*/  FADD.FTZ R169, R76, R169 ;  /* 0x000000a94ca97221 */ /* 0x000fe20000010000 */
[----:B------:R-:W-:Y:S01]  /*43e0*/  FADD.FTZ R76, -R141, R42 ;  /* 0x0000002a8d4c7221 */ /* 0x000fe20000010100 */
[----:B------:R-:W-:Y:S01]  /*43f0*/  FMUL.FTZ R195, R40, R163 ;  /* 0x000000a328c37220 */ /* 0x000fe20000410000 */
[----:B------:R-:W-:Y:S01]  /*4400*/  FFMA.FTZ R158, R187, R36, R158 ;  /* 0x00000024bb9e7223 */ /* 0x000fe2000001009e */
[----:B------:R-:W-:Y:S01]  /*4410*/  FMUL.FTZ R42, R128, R179 ;  /* 0x000000b3802a7220 */ /* 0x000fe20000410000 */
[----:B------:R0:W1:Y:S01]  /*4420*/  LDS R201, [R96+0x8c0] ;  /* 0x0008c00060c97984 */ /* 0x0000620000000800 */
[-C--:B------:R-:W-:Y:S01]  /*4430*/  FFMA.FTZ R195, R76, R185.reuse, -R195 ;  /* 0x000000b94cc37223 */ /* 0x080fe200000108c3 */
[----:B------:R-:W-:Y:S01]  /*4440*/  FMUL.FTZ R185, R40, R185 ;  /* 0x000000b928b97220 */ /* 0x000fe20000410000 */
[----:B------:R-:W-:Y:S01]  /*4450*/  FMUL.FTZ R162, R191, R160 ;  /* 0x000000a0bfa27220 */ /* 0x000fe20000410000 */
[----:B------:R-:W-:Y:S01]  /*4460*/  FADD.FTZ R158, R169, R158 ;  /* 0x0000009ea99e7221 */ /* 0x000fe20000010000 */
[----:B------:R-:W-:Y:S01]  /*4470*/  FADD.FTZ R156, R156, R165 ;  /* 0x000000a59c9c7221 */ /* 0x000fe20000010000 */
[----:B------:R-:W-:Y:S01]  /*4480*/  FFMA.FTZ R185, R76, R163, R185 ;  /* 0x000000a34cb97223 */ /* 0x000fe200000100b9 */
[----:B------:R-:W-:Y:S01]  /*4490*/  FFMA.FTZ R165, R193, R42, R162 ;  /* 0x0000002ac1a57223 */ /* 0x000fe200000100a2 */
[----:B------:R-:W-:Y:S01]  /*44a0*/  LEA R162, R153, -R148, 0x1 ;  /* 0x8000009499a27211 */ /* 0x000fe200078e08ff */
[----:B------:R-:W-:Y:S01]  /*44b0*/  FMUL.FTZ R169, R191, R42 ;  /* 0x0000002abfa97220 */ /* 0x000fe20000410000 */
[----:B------:R-:W-:Y:S01]  /*44c0*/  FADD.FTZ R158, R158, R185 ;  /* 0x000000b99e9e7221 */ /* 0x000fe20000010000 */
[----:B------:R-:W-:Y:S01]  /*44d0*/  FFMA.FTZ R185, -R137, R28, R32 ;  /* 0x0000001c89b97223 */ /* 0x000fe20000010120 */
[----:B------:R-:W-:Y:S01]  /*44e0*/  FMUL.FTZ R32, R130, R181 ;  /* 0x000000b582207220 */ /* 0x000fe20000410000 */
[----:B------:R-:W-:Y:S01]  /*44f0*/  ISETP.GE.AND P1, PT, R162, 0x1, PT ;  /* 0x00000001a200780c */ /* 0x000fe20003f26270 */
[----:B------:R-:W-:Y:S01]  /*4500*/  FADD.FTZ R158, R158, R165 ;  /* 0x000000a59e9e7221 */ /* 0x000fe20000010000 */
[----:B------:R-:W-:Y:S01]  /*4510*/  FADD.FTZ R165, -R139, R34 ;  /* 0x000000228ba57221 */ /* 0x000fe20000010100 */
[----:B------:R-:W-:Y:S01]  /*4520*/  FMUL.FTZ R28, R130, R43 ;  /* 0x0000002b821c7220 */ /* 0x000fe20000410000 */
[----:B------:R-:W-:Y:S01]  /*4530*/  FMUL.FTZ R34, R33, R32 ;  /* 0x0000002021227220 */ /* 0x000fe20000410000 */
[----:B------:R-:W-:Y:S01]  /*4540*/  FADD.FTZ R156, R156, R195 ;  /* 0x000000c39c9c7221 */ /* 0x000fe20000010000 */
[----:B------:R-:W-:Y:S01]  /*4550*/  FFMA.FTZ R169, R193, R160, -R169 ;  /* 0x000000a0c1a97223 */ /* 0x000fe200000108a9 */
[----:B------:R-:W-:Y:S01]  /*4560*/  ISETP.GE.AND P2, PT, R162, 0x21, PT ;  /* 0x00000021a200780c */ /* 0x000fe20003f46270 */
[-C--:B------:R-:W-:Y:S01]  /*4570*/  FFMA.FTZ R195, R165, R28.reuse, -R34 ;  /* 0x0000001ca5c37223 */ /* 0x080fe20000010822 */
[----:B------:R-:W-:Y:S01]  /*4580*/  FMUL.FTZ R28, R33, R28 ;  /* 0x0000001c211c7220 */ /* 0x000fe20000410000 */
[----:B------:R-:W-:Y:S01]  /*4590*/  FADD.FTZ R156, R156, R169 ;  /* 0x000000a99c9c7221 */ /* 0x000fe20000010000 */
[----:B------:R-:W-:Y:S01]  /*45a0*/  ISETP.GE.AND P3, PT, R162, 0x41, PT ;  /* 0x00000041a200780c */ /* 0x000fe20003f66270 */
[----:B------:R-:W-:Y:S01]  /*45b0*/  FFMA.FTZ R160, R30, R44, R199 ;  /* 0x0000002c1ea07223 */ /* 0x000fe200000100c7 */
[----:B------:R-:W-:Y:S01]  /*45c0*/  FFMA.FTZ R31, R165, R32, R28 ;  /* 0x00000020a51f7223 */ /* 0x000fe2000001001c */
[----:B------:R-:W-:Y:S01]  /*45d0*/  ISETP.GE.AND P4, PT, R162, 0x61, PT ;  /* 0x00000061a200780c */ /* 0x000fe20003f86270 */
[----:B------:R-:W-:-:S02]  /*45e0*/  FADD.FTZ R156, R156, R195 ;  /* 0x000000c39c9c7221 */ /* 0x000fc40000010000 */
[----:B------:R-:W-:Y:S01]  /*45f0*/  FADD.FTZ R31, R158, R31 ;  /* 0x0000001f9e1f7221 */ /* 0x000fe20000010000 */
[----:B0-----:R-:W-:Y:S09]  /*4600*/  @!P1 BRA `(.L_x_16462) ;  /* 0x0000000000089947 */ /* 0x001ff20003800000 */
[----:B------:R-:W0:Y:S04]  /*4610*/  LDS R169, [R101+0x840] ;  /* 0x0008400065a97984 */ /* 0x000e280000000800 */
[----:B0-----:R0:W-:Y:S02]  /*4620*/  REDG.E.ADD.F32.FTZ.RN.STRONG.GPU desc[UR16][R2.64], R169 ;  /* 0x000000a9020079a6 */ /* 0x0011e4000c12f310 */
.L_x_16462:
[----:B------:R-:W-:Y:S05]  /*4630*/  BSYNC.RECONVERGENT B0 ;  /* 0x0000000000007941 */ /* 0x000fea0003800200 */
.L_x_16461:
[----:B------:R-:W-:Y:S04]  /*4640*/  BSSY.RECONVERGENT B0, `(.L_x_16463) ;  /* 0x0000003000007945 */ /* 0x000fe80003800200 */
[----:B------:R-:W-:Y:S05]  /*4650*/  @!P2 BRA `(.L_x_16464) ;  /* 0x000000000004a947 */ /* 0x000fea0003800000 */
[----:B-1----:R2:W-:Y:S02]  /*4660*/  REDG.E.ADD.F32.FTZ.RN.STRONG.GPU desc[UR16][R2.64+0x80], R201 ;  /* 0x000080c9020079a6 */ /* 0x0025e4000c12f310 */
.L_x_16464:
[----:B------:R-:W-:Y:S05]  /*4670*/  BSYNC.RECONVERGENT B0 ;  /* 0x0000000000007941 */ /* 0x000fea0003800200 */
.L_x_16463:
[----:B0-----:R0:W3:Y:S01]  /*4680*/  LDS R169, [R95+0x940] ;  /* 0x000940005fa97984 */ /* 0x0010e20000000800 */
[----:B------:R-:W-:Y:S04]  /*4690*/  BSSY.RECONVERGENT B0, `(.L_x_16465) ;  /* 0x0000003000007945 */ /* 0x000fe80003800200 */
[----:B------:R-:W-:Y:S05]  /*46a0*/  @!P3 BRA `(.L_x_16466) ;  /* 0x000000000004b947 */ /* 0x000fea0003800000 */
[----:B---3--:R4:W-:Y:S02]  /*46b0*/  REDG.E.ADD.F32.FTZ.RN.STRONG.GPU desc[UR16][R2.64+0x100], R169 ;  /* 0x000100a9020079a6 */ /* 0x0089e4000c12f310 */
.L_x_16466:
[----:B------:R-:W-:Y:S05]  /*46c0*/  BSYNC.RECONVERGENT B0 ;  /* 0x0000000000007941 */ /* 0x000fea0003800200 */
.L_x_16465:
[----:B---34-:R3:W4:Y:S01]  /*46d0*/  LDS R169, [R94+0x9c0] ;  /* 0x0009c0005ea97984 */ /* 0x0187220000000800 */
[----:B------:R-:W-:Y:S04]  /*46e0*/  BSSY.RECONVERGENT B0, `(.L_x_16467) ;  /* 0x0000003000007945 */ /* 0x000fe80003800200 */
[----:B------:R-:W-:Y:S05]  /*46f0*/  @!P4 BRA `(.L_x_16468) ;  /* 0x000000000004c947 */ /* 0x000fea0003800000 */
[----:B----4-:R4:W-:Y:S02]  /*4700*/  REDG.E.ADD.F32.FTZ.RN.STRONG.GPU desc[UR16][R2.64+0x180], R169 ;  /* 0x000180a9020079a6 */ /* 0x0109e4000c12f310 */
.L_x_16468:
[----:B------:R-:W-:Y:S05]  /*4710*/  BSYNC.RECONVERGENT B0 ;  /* 0x0000000000007941 */ /* 0x000fea0003800200 */
.L_x_16467:
[----:B----4-:R4:W0:Y:S01]  /*4720*/  LDS R169, [R93+0xa40] ;  /* 0x000a40005da97984 */ /* 0x0108220000000800 */
        /* <DEDUP_REMOVED lines=9> */
.L_x_16470:
[----:B------:R-:W-:Y:S05]  /*47c0*/  BSYNC.RECONVERGENT B0 ;  /* 0x0000000000007941 */ /* 0x000fea0003800200 */
.L_x_16469:
[----:B0-----:R0:W0:Y:S01]  /*47d0*/  LDS R169, [R92+0xac0] ;  /* 0x000ac0005ca97984 */ /* 0x0010220000000800 */
[----:B------:R-:W-:Y:S04]  /*47e0*/  BSSY.RECONVERGENT B0, `(.L_x_16471) ;  /* 0x0000003000007945 */ /* 0x000fe80003800200 */
[----:B------:R-:W-:Y:S05]  /*47f0*/  @!P1 BRA `(.L_x_16472) ;  /* 0x0000000000049947 */ /* 0x000fea0003800000 */
[----:B0-----:R0:W-:Y:S02]  /*4800*/  REDG.E.ADD.F32.FTZ.RN.STRONG.GPU desc[UR16][R2.64+0x280], R169 ;  /* 0x000280a9020079a6 */ /* 0x0011e4000c12f310 */
.L_x_16472:
[----:B------:R-:W-:Y:S05]  /*4810*/  BSYNC.RECONVERGENT B0 ;  /* 0x0000000000007941 */ /* 0x000fea0003800200 */
.L_x_16471:
[----:B0-----:R0:W0:Y:S01]  /*4820*/  LDS R169, [R91+0xb40] ;  /* 0x000b40005ba97984 */ /* 0x0010220000000800 */
[----:B------:R-:W-:Y:S04]  /*4830*/  BSSY.RECONVERGENT B0, `(.L_x_16473) ;  /* 0x0000003000007945 */ /* 0x000fe80003800200 */
[----:B------:R-:W-:Y:S05]  /*4840*/  @!P2 BRA `(.L_x_16474) ;  /* 0x000000000004a947 */ /* 0x000fea0003800000 */
[----:B0-----:R0:W-:Y:S02]  /*4850*/  REDG.E.ADD.F32.FTZ.RN.STRONG.GPU desc[UR16][R2.64+0x300], R169 ;  /* 0x000300a9020079a6 */ /* 0x0011e4000c12f310 */
.L_x_16474:
[----:B------:R-:W-:Y:S05]  /*4860*/  BSYNC.RECONVERGENT B0 ;  /* 0x0000000000007941 */ /* 0x000fea0003800200 */
.L_x_16473:
[----:B0-----:R0:W0:Y:S01]  /*4870*/  LDS R169, [R90+0xbc0] ;  /* 0x000bc0005aa97984 */ /* 0x0010220000000800 */
[----:B------:R-:W-:Y:S04]  /*4880*/  BSSY.RECONVERGENT B0, `(.L_x_16475) ;  /* 0x0000003000007945 */ /* 0x000fe80003800200 */
[----:B------:R-:W-:Y:S05]  /*4890*/  @!P3 BRA `(.L_x_16476) ;  /* 0x000000000004b947 */ /* 0x000fea0003800000 */
[----:B0-----:R0:W-:Y:S02]  /*48a0*/  REDG.E.ADD.F32.FTZ.RN.STRONG.GPU desc[UR16][R2.64+0x380], R169 ;  /* 0x000380a9020079a6 */ /* 0x0011e4000c12f310 */
.L_x_16476:
[----:B------:R-:W-:Y:S05]  /*48b0*/  BSYNC.RECONVERGENT B0 ;  /* 0x0000000000007941 */ /* 0x000fea0003800200 */
.L_x_16475:
[----:B0-----:R0:W0:Y:S01]  /*48c0*/  LDS R169, [R89+0xc40] ;  /* 0x000c400059a97984 */ /* 0x0010220000000800 */
[----:B------:R-:W-:Y:S04]  /*48d0*/  BSSY.RECONVERGENT B0, `(.L_x_16477) ;  /* 0x0000003000007945 */ /* 0x000fe80003800200 */
[----:B------:R-:W-:Y:S05]  /*48e0*/  @!P4 BRA `(.L_x_16478) ;  /* 0x000000000004c947 */ /* 0x000fea0003800000 */
[----:B0-----:R0:W-:Y:S02]  /*48f0*/  REDG.E.ADD.F32.FTZ.RN.STRONG.GPU desc[UR16][R2.64+0x400], R169 ;  /* 0x000400a9020079a6 */ /* 0x0011e4000c12f310 */
.L_x_16478:
[----:B------:R-:W-:Y:S05]  /*4900*/  BSYNC.RECONVERGENT B0 ;  /* 0x0000000000007941 */ /* 0x000fea0003800200 */
.L_x_16477:
[----:B0-----:R0:W0:Y:S01]  /*4910*/  LDS R169, [R88+0xcc0] ;  /* 0x000cc00058a97984 */ /* 0x0010220000000800 */
[----:B------:R-:W-:Y:S04]  /*4920*/  BSSY.RECONVERGENT B0, `(.L_x_16479) ;  /* 0x0000003000007945 */ /* 0x000fe80003800200 */
[----:B------:R-:W-:Y:S05]  /*4930*/  @!P5 BRA `(.L_x_16480) ;  /* 0x000000000004d947 */ /* 0x000fea0003800000 */
[----:B0-----:R0:W-:Y:S02]  /*4940*/  REDG.E.ADD.F32.FTZ.RN.STRONG.GPU desc[UR16][R2.64+0x480], R169 ;  /* 0x000480a9020079a6 */ /* 0x0011e4000c12f310 */
.L_x_16480:
[----:B------:R-:W-:Y:S05]  /*4950*/  BSYNC.RECONVERGENT B0 ;  /* 0x0000000000007941 */ /* 0x000fea0003800200 */
.L_x_16479:
        /* <DEDUP_REMOVED lines=10> */
.L_x_16482:
[----:B------:R-:W-:Y:S05]  /*4a00*/  BSYNC.RECONVERGENT B0 ;  /* 0x0000000000007941 */ /* 0x000fea0003800200 */
.L_x_16481:
[----:B0-----:R0:W0:Y:S01]  /*4a10*/  LDS R169, [R86+0xdc0] ;  /* 0x000dc00056a97984 */ /* 0x0010220000000800 */
[----:B------:R-:W-:Y:S01]  /*4a20*/  BSSY.RECONVERGENT B0, `(.L_x_16483) ;  /* 0x0000004000007945 */ /* 0x000fe20003800200 */
[----:B------:R-:W-:-:S03]  /*4a30*/  FMUL.FTZ R34, R132, R183 ;  /* 0x000000b784227220 */ /* 0x000fc60000410000 */
[----:B------:R-:W-:Y:S05]  /*4a40*/  @!P1 BRA `(.L_x_16484) ;  /* 0x0000000000049947 */ /* 0x000fea0003800000 */
[----:B0-----:R0:W-:Y:S02]  /*4a50*/  REDG.E.ADD.F32.FTZ.RN.STRONG.GPU desc[UR16][R2.64+0x580], R169 ;  /* 0x000580a9020079a6 */ /* 0x0011e4000c12f310 */
.L_x_16484:
[----:B------:R-:W-:Y:S05]  /*4a60*/  BSYNC.RECONVERGENT B0 ;  /* 0x0000000000007941 */ /* 0x000fea0003800200 */
.L_x_16483:
[----:B0-----:R-:W-:Y:S01]  /*4a70*/  FADD.FTZ R169, -R138, R29 ;  /* 0x0000001d8aa97221 */ /* 0x001fe20000010100 */
[----:B------:R-:W-:Y:S01]  /*4a80*/  BSSY.RECONVERGENT B0, `(.L_x_16485) ;  /* 0x0000006000007945 */ /* 0x000fe20003800200 */
[----:B------:R0:W0:Y:S01]  /*4a90*/  LDS R29, [R85+0xe40] ;  /* 0x000e4000551d7984 */ /* 0x0000220000000800 */
[----:B------:R-:W-:Y:S01]  /*4aa0*/  FMUL.FTZ R28, R132, R45 ;  /* 0x0000002d841c7220 */ /* 0x000fe20000410000 */
[----:B------:R-:W-:Y:S01]  /*4ab0*/  FMUL.FTZ R30, R44, R34 ;  /* 0x000000222c1e7220 */ /* 0x000fe20000410000 */
[----:B------:R-:W-:Y:S06]  /*4ac0*/  @!P2 BRA `(.L_x_16486) ;  /* 0x000000000004a947 */ /* 0x000fec0003800000 */
[----:B0-----:R0:W-:Y:S02]  /*4ad0*/  REDG.E.ADD.F32.FTZ.RN.STRONG.GPU desc[UR16][R2.64+0x600], R29 ;  /* 0x0006001d020079a6 */ /* 0x0011e4000c12f310 */
.L_x_16486:
[----:B------:R-:W-:Y:S05]  /*4ae0*/  BSYNC.RECONVERGENT B0 ;  /* 0x0000000000007941 */ /* 0x000fea0003800200 */
.L_x_16485:
[----:B------:R1:W1:Y:S01]  /*4af0*/  LDS R195, [R84+0xec0] ;  /* 0x000ec00054c37984 */ /* 0x0002620000000800 */
[----:B------:R-:W-:Y:S01]  /*4b00*/  BSSY.RECONVERGENT B0, `(.L_x_16487) ;  /* 0x0000005000007945 */ /* 0x000fe20003800200 */
[-C--:B0-----:R-:W-:Y:S01]  /*4b10*/  FFMA.FTZ R29, R169, R28.reuse, -R30 ;  /* 0x0000001ca91d7223 */ /* 0x081fe2000001081e */
[----:B------:R-:W-:Y:S02]  /*4b20*/  FMUL.FTZ R28, R44, R28 ;  /* 0x0000001c2c1c7220 */ /* 0x000fe40000410000 */
[----:B------:R-:W-:Y:S05]  /*4b30*/  @!P3 BRA `(.L_x_16488) ;  /* 0x000000000004b947 */ /* 0x000fea0003800000 */
[----:B-1----:R0:W-:Y:S02]  /*4b40*/  REDG.E.ADD.F32.FTZ.RN.STRONG.GPU desc[UR16][R2.64+0x680], R195 ;  /* 0x000680c3020079a6 */ /* 0x0021e4000c12f310 */
.L_x_16488:
[----:B------:R-:W-:Y:S05]  /*4b50*/  BSYNC.RECONVERGENT B0 ;  /* 0x0000000000007941 */ /* 0x000fea0003800200 */
.L_x_16487:
[----:B01----:R0:W1:Y:S01]  /*4b60*/  LDS R195, [R83+0xf40] ;  /* 0x000f400053c37984 */ /* 0x0030620000000800 */
[----:B------:R-:W-:Y:S01]  /*4b70*/  BSSY.RECONVERGENT B0, `(.L_x_16489) ;  /* 0x0000004000007945 */ /* 0x000fe20003800200 */
[----:B------:R-:W-:-:S03]  /*4b80*/  FFMA.FTZ R28, R169, R34, R28 ;  /* 0x00000022a91c7223 */ /* 0x000fc6000001001c */
[----:B------:R-:W-:Y:S05]  /*4b90*/  @!P4 BRA `(.L_x_16490) ;  /* 0x000000000004c947 */ /* 0x000fea0003800000 */
[----:B-1----:R1:W-:Y:S02]  /*4ba0*/  REDG.E.ADD.F32.FTZ.RN.STRONG.GPU desc[UR16][R2.64+0x700], R195 ;  /* 0x000700c3020079a6 */ /* 0x0023e4000c12f310 */
.L_x_16490:
[----:B------:R-:W-:Y:S05]  /*4bb0*/  BSYNC.RECONVERGENT B0 ;  /* 0x0000000000007941 */ /* 0x000fea0003800200 */
.L_x_16489:
[----:B------:R-:W-:Y:S01]  /*4bc0*/  FADD.FTZ R28, R31, R28 ;  /* 0x0000001c1f1c7221 */ /* 0x000fe20000010000 */
[----:B------:R-:W-:Y:S01]  /*4bd0*/  BSSY.RECONVERGENT B0, `(.L_x_16491) ;  /* 0x0000005000007945 */ /* 0x000fe20003800200 */
[----:B------:R0:W0:Y:S01]  /*4be0*/  LDS R31, [R82+0xfc0] ;  /* 0x000fc000521f7984 */ /* 0x0000220000000800 */
[----:B------:R-:W-:Y:S02]  /*4bf0*/  FADD.FTZ R29, R156, R29 ;  /* 0x0000001d9c1d7221 */ /* 0x000fe40000010000 */
[----:B------:R-:W-:Y:S05]  /*4c00*/  @!P5 BRA `(.L_x_16492) ;  /* 0x000000000004d947 */ /* 0x000fea0003800000 */
[----:B0-----:R0:W-:Y:S02]  /*4c10*/  REDG.E.ADD.F32.FTZ.RN.STRONG.GPU desc[UR16][R2.64+0x780], R31 ;  /* 0x0007801f020079a6 */ /* 0x0011e4000c12f310 */
.L_x_16492:
[----:B------:R-:W-:Y:S05]  /*4c20*/  BSYNC.RECONVERGENT B0 ;  /* 0x0000000000007941 */ /* 0x000fea0003800200 */
.L_x_16491:
[C---:B------:R-:W-:Y:S01]  /*4c30*/  FFMA.FTZ R30, R154.reuse, R197, R35 ;  /* 0x000000c59a1e7223 */ /* 0x040fe20000010023 */
[----:B0-----:R-:W-:Y:S01]  /*4c40*/  FFMA.FTZ R31, -R154, R160, R185 ;  /* 0x000000a09a1f7223 */ /* 0x001fe200000101b9 */
[----:B-12---:R-:W0:Y:S01]  /*4c50*/  SHFL.DOWN PT, R3, R28, 0x1, 0x1f ;  /* 0x08201f001c037f89 */ /* 0x006e2200000e0000 */
[C---:B------:R-:W-:Y:S01]  /*4c60*/  ISETP.GT.AND P1, PT, R81.reuse, 0x1e, PT ;  /* 0x0000001e5100780c */ /* 0x040fe20003f24270 */
[----:B------:R-:W-:Y:S01]  /*4c70*/  BSSY.RECONVERGENT B0, `(.L_x_16493) ;  /* 0x0000066000007945 */ /* 0x000fe20003800200 */
[----:B------:R-:W-:Y:S01]  /*4c80*/  ISETP.GT.AND P2, PT, R81, 0xf, PT ;  /* 0x0000000f5100780c */ /* 0x000fe20003f44270 */
[----:B------:R-:W1:Y:S04]  /*4c90*/  SHFL.DOWN PT, R2, R29, 0x1, 0x1f ;  /* 0x08201f001d027f89 */ /* 0x000e6800000e0000 */
[----:B------:R-:W2:Y:S04]  /*4ca0*/  SHFL.DOWN PT, R35, R30, 0x1, 0x1f ;  /* 0x08201f001e237f89 */ /* 0x000ea800000e0000 */
[----:B------:R-:W5:Y:S02]  /*4cb0*/  SHFL.DOWN PT, R156, R31, 0x1, 0x1f ;  /* 0x08201f001f9c7f89 */ /* 0x000f6400000e0000 */
[----:B0-----:R-:W-:Y:S01]  /*4cc0*/  @!P1 FADD.FTZ R28, R28, R3 ;  /* 0x000000031c1c9221 */ /* 0x001fe20000010000 */
[----:B------:R-:W-:Y:S01]  /*4cd0*/  FMUL.FTZ R3, R75, R45 ;  /* 0x0000002d4b037220 */ /* 0x000fe20000410000 */
[----:B-1----:R-:W-:-:S03]  /*4ce0*/  @!P1 FADD.FTZ R29, R29, R2 ;  /* 0x000000021d1d9221 */ /* 0x002fc60000010000 */
[----:B------:R-:W-:Y:S01]  /*4cf0*/  FFMA.FTZ R2, R74, R183, R3 ;  /* 0x000000b74a027223 */ /* 0x000fe20000010003 */
[----:B------:R-:W-:Y:S01]  /*4d00*/  FMUL.FTZ R3, R75, R43 ;  /* 0x0000002b4b037220 */ /* 0x000fe20000410000 */
[----:B--2---:R-:W-:Y:S01]  /*4d10*/  @!P1 FADD.FTZ R30, R30, R35 ;  /* 0x000000231e1e9221 */ /* 0x004fe20000010000 */
[----:B------:R-:W0:Y:S01]  /*4d20*/  SHFL.DOWN PT, R158, R29, 0x2, 0x1f ;  /* 0x08401f001d9e7f89 */ /* 0x000e2200000e0000 */
[----:B------:R-:W-:Y:S01]  /*4d30*/  FMUL.FTZ R169, R169, R2 ;  /* 0x00000002a9a97220 */ /* 0x000fe20000410000 */
[C---:B------:R-:W-:Y:S01]  /*4d40*/  FFMA.FTZ R2, R74.reuse, R181, R3 ;  /* 0x000000b54a027223 */ /* 0x040fe20000010003 */
[----:B-----5:R-:W-:Y:S01]  /*4d50*/  @!P1 FADD.FTZ R31, R31, R156 ;  /* 0x0000009c1f1f9221 */ /* 0x020fe20000010000 */
[----:B------:R-:W1:Y:S01]  /*4d60*/  SHFL.DOWN PT, R35, R28, 0x2, 0x1f ;  /* 0x08401f001c237f89 */ /* 0x000e6200000e0000 */
[----:B------:R-:W-:Y:S01]  /*4d70*/  ISETP.GT.AND P1, PT, R81, 0x1d, PT ;  /* 0x0000001d5100780c */ /* 0x000fe20003f24270 */
[C---:B------:R-:W-:Y:S01]  /*4d80*/  FMUL.FTZ R156, R75.reuse, R183 ;  /* 0x000000b74b9c7220 */ /* 0x040fe20000410000 */
[----:B------:R-:W-:Y:S01]  /*4d90*/  FMUL.FTZ R3, R75, R51 ;  /* 0x000000334b037220 */ /* 0x000fe20000410000 */
[----:B------:R-:W2:Y:S01]  /*4da0*/  SHFL.DOWN PT, R185, R30, 0x2, 0x1f ;  /* 0x08401f001eb97f89 */ /* 0x000ea200000e0000 */
[----:B------:R-:W-:Y:S01]  /*4db0*/  FMUL.FTZ R2, R165, R2 ;  /* 0x00000002a5027220 */ /* 0x000fe20000410000 */
[----:B------:R-:W-:Y:S01]  /*4dc0*/  FFMA.FTZ R45, R74, R45, -R156 ;  /* 0x0000002d4a2d7223 */ /* 0x000fe2000001089c */
[----:B------:R-:W-:Y:S01]  /*4dd0*/  FMUL.FTZ R156, R75, R181 ;  /* 0x000000b54b9c7220 */ /* 0x000fe20000410000 */
[----:B------:R-:W5:Y:S02]  /*4de0*/  SHFL.DOWN PT, R162, R31, 0x2, 0x1f ;  /* 0x08401f001fa27f89 */ /* 0x000f6400000e0000 */
[----:B------:R-:W-:Y:S01]  /*4df0*/  FFMA.FTZ R44, R44, R45, R169 ;  /* 0x0000002d2c2c7223 */ /* 0x000fe200000100a9 */
[----:B------:R-:W-:-:S03]  /*4e00*/  FFMA.FTZ R156, R74, R43, -R156 ;  /* 0x0000002b4a9c7223 */ /* 0x000fc6000001089c */
[----:B------:R-:W-:Y:S01]  /*4e10*/  FFMA.FTZ R160, R11, R183, R44 ;  /* 0x000000b70ba07223 */ /* 0x000fe2000001002c */
[C---:B------:R-:W-:Y:S01]  /*4e20*/  FFMA.FTZ R44, R74.reuse, R179, R3 ;  /* 0x000000b34a2c7223 */ /* 0x040fe20000010003 */
[----:B------:R-:W-:Y:S01]  /*4e30*/  FFMA.FTZ R33, R33, R156, R2 ;  /* 0x0000009c21217223 */ /* 0x000fe20000010002 */
[----:B------:R-:W-:Y:S01]  /*4e40*/  FMUL.FTZ R2, R75, R37 ;  /* 0x000000254b027220 */ /* 0x000fe20000410000 */
[----:B0-----:R-:W-:Y:S01]  /*4e50*/  @!P1 FADD.FTZ R29, R29, R158 ;  /* 0x0000009e1d1d9221 */ /* 0x001fe20000010000 */
[----:B------:R-:W-:Y:S01]  /*4e60*/  FMUL.FTZ R158, R193, R44 ;  /* 0x0000002cc19e7220 */ /* 0x000fe20000410000 */
[CC--:B------:R-:W-:Y:S01]  /*4e70*/  FMUL.FTZ R44, R75.reuse, R177.reuse ;  /* 0x000000b14b2c7220 */ /* 0x0c0fe20000410000 */
[----:B------:R-:W-:Y:S01]  /*4e80*/  FFMA.FTZ R3, R74, R177, R2 ;  /* 0x000000b14a037223 */ /* 0x000fe20000010002 */
[----:B-1----:R-:W-:Y:S01]  /*4e90*/  @!P1 FADD.FTZ R28, R28, R35 ;  /* 0x000000231c1c9221 */ /* 0x002fe20000010000 */
[----:B------:R-:W-:Y:S01]  /*4ea0*/  FMUL.FTZ R35, R75, R179 ;  /* 0x000000b34b237220 */ /* 0x000fe20000410000 */
[----:B------:R-:W-:Y:S01]  /*4eb0*/  FFMA.FTZ R37, R74, R37, -R44 ;  /* 0x000000254a257223 */ /* 0x000fe2000001082c */
[----:B------:R-:W-:Y:S01]  /*4ec0*/  FMUL.FTZ R3, R76, R3 ;  /* 0x000000034c037220 */ /* 0x000fe20000410000 */
[----:B--2---:R-:W-:Y:S01]  /*4ed0*/  @!P1 FADD.FTZ R30, R30, R185 ;  /* 0x000000b91e1e9221 */ /* 0x004fe20000010000 */
[----:B------:R-:W0:Y:S01]  /*4ee0*/  SHFL.DOWN PT, R43, R28, 0x4, 0x1f ;  /* 0x08801f001c2b7f89 */ /* 0x000e2200000e0000 */
[----:B------:R-:W-:Y:S01]  /*4ef0*/  FFMA.FTZ R156, R74, R51, -R35 ;  /* 0x000000334a9c7223 */ /* 0x000fe20000010823 */
[----:B------:R-:W-:Y:S01]  /*4f00*/  FFMA.FTZ R3, R40, R37, R3 ;  /* 0x0000002528037223 */ /* 0x000fe20000010003 */
[----:B-----5:R-:W-:Y:S01]  /*4f10*/  @!P1 FADD.FTZ R31, R31, R162 ;  /* 0x000000a21f1f9221 */ /* 0x020fe20000010000 */
[----:B------:R-:W1:Y:S01]  /*4f20*/  SHFL.DOWN PT, R45, R30, 0x4, 0x1f ;  /* 0x08801f001e2d7f89 */ /* 0x000e6200000e0000 */
[----:B------:R-:W-:Y:S01]  /*4f30*/  ISETP.GT.AND P1, PT, R81, 0x1b, PT ;  /* 0x0000001b5100780c */ /* 0x000fe20003f24270 */
[----:B------:R-:W-:Y:S01]  /*4f40*/  FFMA.FTZ R156, R191, R156, R158 ;  /* 0x0000009cbf9c7223 */ /* 0x000fe2000001009e */
[C---:B------:R-:W-:Y:S01]  /*4f50*/  FMUL.FTZ R2, R75.reuse, R39 ;  /* 0x000000274b027220 */ /* 0x040fe20000410000 */
[----:B------:R-:W2:Y:S01]  /*4f60*/  SHFL.DOWN PT, R162, R29, 0x4, 0x1f ;  /* 0x08801f001da27f89 */ /* 0x000ea200000e0000 */
[C---:B------:R-:W-:Y:S01]  /*4f70*/  FMUL.FTZ R44, R75.reuse, R175 ;  /* 0x000000af4b2c7220 */ /* 0x040fe20000410000 */
[----:B------:R-:W-:Y:S01]  /*4f80*/  FFMA.FTZ R177, R8, R177, R3 ;  /* 0x000000b108b17223 */ /* 0x000fe20000010003 */
[C---:B------:R-:W-:Y:S01]  /*4f90*/  FFMA.FTZ R2, R74.reuse, R175, R2 ;  /* 0x000000af4a027223 */ /* 0x040fe20000010002 */
[----:B------:R-:W5:Y:S01]  /*4fa0*/  SHFL.DOWN PT, R164, R31, 0x4, 0x1f ;  /* 0x08801f001fa47f89 */ /* 0x000f6200000e0000 */
[----:B------:R-:W-:Y:S01]  /*4fb0*/  FFMA.FTZ R44, R74, R39, -R44 ;  /* 0x000000274a2c7223 */ /* 0x000fe2000001082c */
[----:B------:R-:W-:Y:S01]  /*4fc0*/  FMUL.FTZ R3, R75, R173 ;  /* 0x000000ad4b037220 */ /* 0x000fe20000410000 */
[----:B------:R-:W-:Y:S01]  /*4fd0*/  FMUL.FTZ R2, R187, R2 ;  /* 0x00000002bb027220 */ /* 0x000fe20000410000 */
[----:B------:R-:W-:Y:S01]  /*4fe0*/  FMUL.FTZ R40, R75, R159 ;  /* 0x0000009f4b287220 */ /* 0x000fe20000410000 */
[----:B------:R-:W-:Y:S01]  /*4ff0*/  FFMA.FTZ R181, R10, R181, R33 ;  /* 0x000000b50ab57223 */ /* 0x000fe20000010021 */
[C---:B------:R-:W-:Y:S01]  /*5000*/  FFMA.FTZ R159, R74.reuse, R159, -R3 ;  /* 0x0000009f4a9f7223 */ /* 0x040fe20000010803 */
[----:B------:R-:W-:Y:S01]  /*5010*/  FFMA.FTZ R44, R41, R44, R2 ;  /* 0x0000002c292c7223 */ /* 0x000fe20000010002 */
[C---:B------:R-:W-:Y:S01]  /*5020*/  FMUL.FTZ R2, R75.reuse, R157 ;  /* 0x0000009d4b027220 */ /* 0x040fe20000410000 */
[----:B------:R-:W-:Y:S01]  /*5030*/  FFMA.FTZ R3, R74, R173, R40 ;  /* 0x000000ad4a037223 */ /* 0x000fe20000010028 */
[----:B------:R-:W-:Y:S01]  /*5040*/  FMUL.FTZ R40, R75, R171 ;  /* 0x000000ab4b287220 */ /* 0x000fe20000410000 */
[----:B------:R-:W-:Y:S01]  /*5050*/  FFMA.FTZ R76, R7, R175, R44 ;  /* 0x000000af074c7223 */ /* 0x000fe2000001002c */
[----:B0-----:R-:W-:Y:S01]  /*5060*/  @!P1 FADD.FTZ R28, R28, R43 ;  /* 0x0000002b1c1c9221 */ /* 0x001fe20000010000 */
[----:B------:R-:W-:Y:S01]  /*5070*/  FFMA.FTZ R2, R74, R171, R2 ;  /* 0x000000ab4a027223 */ /* 0x000fe20000010002 */
[----:B------:R-:W-:Y:S01]  /*5080*/  FMUL.FTZ R33, R186, R3 ;  /* 0x00000003ba217220 */ /* 0x000fe20000410000 */
[----:B------:R-:W-:Y:S01]  /*5090*/  FMUL.FTZ R3, R75, R167 ;  /* 0x000000a74b037220 */ /* 0x000fe20000410000 */
[----:B-1----:R-:W-:Y:S01]  /*50a0*/  @!P1 FADD.FTZ R30, R30, R45 ;  /* 0x0000002d1e1e9221 */ /* 0x002fe20000010000 */
[----:B------:R-:W0:Y:S01]  /*50b0*/  SHFL.DOWN PT, R35, R28, 0x8, 0x1f ;  /* 0x09001f001c237f89 */ /* 0x000e2200000e0000 */
[----:B------:R-:W-:Y:S01]  /*50c0*/  FMUL.FTZ R44, R161, R2 ;  /* 0x00000002a12c7220 */ /* 0x000fe20000410000 */
[----:B------:R-:W-:Y:S01]  /*50d0*/  FMUL.FTZ R2, R75, R77 ;  /* 0x0000004d4b027220 */ /* 0x000fe20000410000 */
[----:B--2---:R-:W-:Y:S01]  /*50e0*/  @!P1 FADD.FTZ R29, R29, R162 ;  /* 0x000000a21d1d9221 */ /* 0x004fe20000010000 */
[----:B------:R-:W1:Y:S01]  /*50f0*/  SHFL.DOWN PT, R37, R30, 0x8, 0x1f ;  /* 0x09001f001e257f89 */ /* 0x000e6200000e0000 */
[C---:B------:R-:W-:Y:S01]  /*5100*/  FFMA.FTZ R40, R74.reuse, R157, -R40 ;  /* 0x0000009d4a287223 */ /* 0x040fe20000010828 */
[----:B------:R-:W-:Y:S01]  /*5110*/  FFMA.FTZ R3, R74, R77, R3 ;  /* 0x0000004d4a037223 */ /* 0x000fe20000010003 */
[----:B-----5:R-:W-:Y:S01]  /*5120*/  @!P1 FADD.FTZ R31, R31, R164 ;  /* 0x000000a41f1f9221 */ /* 0x020fe20000010000 */
[----:B------:R-:W2:Y:S01]  /*5130*/  SHFL.DOWN PT, R158, R29, 0x8, 0x1f ;  /* 0x09001f001d9e7f89 */ /* 0x000ea200000e0000 */
[----:B------:R-:W-:Y:S01]  /*5140*/  ISETP.GT.AND P1, PT, R81, 0x17, PT ;  /* 0x000000175100780c */ /* 0x000fe20003f24270 */
[----:B------:R-:W-:Y:S01]  /*5150*/  FFMA.FTZ R33, R48, R159, R33 ;  /* 0x0000009f30217223 */ /* 0x000fe20000010021 */
[----:B------:R-:W-:Y:S01]  /*5160*/  FFMA.FTZ R40, R47, R40, R44 ;  /* 0x000000282f287223 */ /* 0x000fe2000001002c */
[----:B------:R-:W5:Y:S01]  /*5170*/  SHFL.DOWN PT, R162, R31, 0x8, 0x1f ;  /* 0x09001f001fa27f89 */ /* 0x000f6200000e0000 */
[----:B------:R-:W-:Y:S01]  /*5180*/  FFMA.FTZ R167, R74, R167, -R2 ;  /* 0x000000a74aa77223 */ /* 0x000fe20000010802 */
[----:B------:R-:W-:Y:S01]  /*5190*/  FMUL.FTZ R3, R50, R3 ;  /* 0x0000000332037220 */ /* 0x000fe20000410000 */
[----:B------:R-:W-:Y:S01]  /*51a0*/  FFMA.FTZ R156, R9, R179, R156 ;  /* 0x000000b3099c7223 */ /* 0x000fe2000001009c */
[----:B------:R-:W-:Y:S01]  /*51b0*/  FFMA.FTZ R33, R6, R173, R33 ;  /* 0x000000ad06217223 */ /* 0x000fe20000010021 */
[----:B------:R-:W-:Y:S01]  /*51c0*/  FFMA.FTZ R40, R5, R171, R40 ;  /* 0x000000ab05287223 */ /* 0x000fe20000010028 */
[----:B------:R-:W-:-:S04]  /*51d0*/  FFMA.FTZ R3, R46, R167, R3 ;  /* 0x000000a72e037223 */ /* 0x000fc80000010003 */
        /* <DEDUP_REMOVED lines=14> */
[----:B------:R0:W-:Y:S02]  /*52c0*/  @!P1 STS.128 [UR5+0x1090], R28 ;  /* 0x0010901cff009988 */ /* 0x0001e40008000c05 */
.L_x_16494:
[----:B------:R-:W-:Y:S05]  /*52d0*/  BSYNC.RECONVERGENT B0 ;  /* 0x0000000000007941 */ /* 0x000fea0003800200 */
.L_x_16493:
[----:B------:R-:W-:Y:S01]  /*52e0*/  ISETP.NE.AND P1, PT, R112, RZ, PT ;  /* 0x000000ff7000720c */ /* 0x000fe20003f25270 */
        /* <DEDUP_REMOVED lines=22> */
[----:B0-----:R-:W0:Y:S04]  /*5450*/  @P1 LDS.64 R2, [UR6+0x3dd0] ;  /* 0x003dd006ff021984 */ /* 0x001e280008000a00 */
[----:B------:R-:W5:Y:S01]  /*5460*/  @P1 LDS.64 R32, [UR6+0x35d0] ;  /* 0x0035d006ff201984 */ /* 0x000f620008000a00 */
[----:B0-----:R-:W-:Y:S01]  /*5470*/  @P1 FADD.FTZ R30, R30, R2 ;  /* 0x000000021e1e1221 */ /* 0x001fe20000010000 */
[----:B------:R-:W-:Y:S01]  /*5480*/  @P1 FADD.FTZ R31, R31, R3 ;  /* 0x000000031f1f1221 */ /* 0x000fe20000010000 */
[----:B-----5:R-:W-:Y:S01]  /*5490*/  @P1 FADD.FTZ R28, R28, R32 ;  /* 0x000000201c1c1221 */ /* 0x020fe20000010000 */
[----:B------:R-:W-:-:S03]  /*54a0*/  @P1 FADD.FTZ R29, R29, R33 ;  /* 0x000000211d1d1221 */ /* 0x000fc60000010000 */
[----:B------:R0:W-:Y:S04]  /*54b0*/  STS.64 [UR6+0x3dd0], R30 ;  /* 0x003dd01eff007988 */ /* 0x0001e80008000a06 */
[----:B------:R0:W-:Y:S02]  /*54c0*/  STS.64 [UR6+0x35d0], R28 ;  /* 0x0035d01cff007988 */ /* 0x0001e40008000a06 */
.L_x_16496:
[----:B------:R-:W-:Y:S05]  /*54d0*/  BSYNC.RECONVERGENT B0 ;  /* 0x0000000000007941 */ /* 0x000fea0003800200 */
.L_x_16495:
[----:B------:R-:W-:-:S04]  /*54e0*/  UIADD3 UR4, UPT, UPT, UR4, 0x1, URZ ;  /* 0x0000000104047890 */ /* 0x000fc8000fffe0ff */
[----:B------:R-:W-:-:S09]  /*54f0*/  UISETP.GE.AND UP0, UPT, UR4, UR8, UPT ;  /* 0x000000080400728c */ /* 0x000fd2000bf06270 */
[----:B------:R-:W-:Y:S05]  /*5500*/  BRA.U !UP0, `(.L_x_16497) ;  /* 0xffffffbd08a07547 */ /* 0x000fea000b83ffff */
.L_x_16447:
[----:B------:R-:W-:Y:S01]  /*5510*/  BAR.SYNC.DEFER_BLOCKING 0x0 ;  /* 0x0000000000007b1d */ /* 0x000fe20000010000 */
[----:B------:R-:W-:Y:S02]  /*5520*/  SHF.L.U32 R36, R78, 0x8, RZ ;  /* 0x000000084e247819 */ /* 0x000fe400000006ff */
[----:B------:R-:W-:Y:S02]  /*5530*/  IADD3 R105, P1, PT, R105, -0x800, RZ ;  /* 0xfffff80069697810 */ /* 0x000fe40007f3e0ff */
[----:B--2---:R-:W-:-:S03]  /*5540*/  SHF.R.S32.HI R37, RZ, 0x1f, R36 ;  /* 0x0000001fff257819 */ /* 0x004fc60000011424 */
[----:B------:R-:W0:Y:S01]  /*5550*/  LDC.64 R4, c[0x0][0x4f8] ;  /* 0x00013e00ff047b82 */ /* 0x000e220000000a00 */
[----:B------:R-:W2:Y:S01]  /*5560*/  LDCU.64 UR4, c[0x0][0x500] ;  /* 0x0000a000ff0477ac */ /* 0x000ea20008000a00 */
[----:B------:R-:W-:Y:S02]  /*5570*/  IADD3 R106, P2, PT, R106, -0x400, RZ ;  /* 0xfffffc006a6a7810 */ /* 0x000fe40007f5e0ff */
[----:B------:R-:W-:Y:S02]  /*5580*/  IADD3 R108, P3, PT, R108, -0x400, RZ ;  /* 0xfffffc006c6c7810 */ /* 0x000fe40007f7e0ff */
[----:B------:R-:W-:Y:S02]  /*5590*/  IADD3 R110, P4, PT, R110, -0x400, RZ ;  /* 0xfffffc006e6e7810 */ /* 0x000fe40007f9e0ff */
[----:B------:R-:W5:Y:S01]  /*55a0*/  LDC.64 R6, c[0x0][0x550] ;  /* 0x00015400ff067b82 */ /* 0x000f620000000a00 */
[----:B------:R-:W-:Y:S02]  /*55b0*/  IADD3.X R104, PT, PT, R104, -0x1, RZ, P1, !PT ;  /* 0xffffffff68687810 */ /* 0x000fe40000ffe4ff */
[----:B------:R-:W-:-:S02]  /*55c0*/  IADD3.X R107, PT, PT, R107, -0x1, RZ, P2, !PT ;  /* 0xffffffff6b6b7810 */ /* 0x000fc400017fe4ff */
[----:B------:R-:W-:Y:S02]  /*55d0*/  IADD3.X R109, PT, PT, R109, -0x1, RZ, P3, !PT ;  /* 0xffffffff6d6d7810 */ /* 0x000fe40001ffe4ff */
[----:B------:R-:W-:Y:S01]  /*55e0*/  IADD3.X R111, PT, PT, R111, -0x1, RZ, P4, !PT ;  /* 0xffffffff6f6f7810 */ /* 0x000fe200027fe4ff */
[----:B------:R3:W-:Y:S04]  /*55f0*/  STS.128 [R79], R20 ;  /* 0x000000144f007388 */ /* 0x0007e80000000c00 */
[----:B------:R-:W-:Y:S01]  /*5600*/  STS.128 [R79+0x10], R24 ;  /* 0x000010184f007388 */ /* 0x000fe20000000c00 */
[----:B------:R-:W-:-:S03]  /*5610*/  NOP ;  /* 0x0000000000007918 */ /* 0x000fc60000000000 */
[----:B-1----:R-:W1:Y:S01]  /*5620*/  LDS.128 R32, [R80] ;  /* 0x0000000050207984 */ /* 0x002e620000000c00 */
[----:B0-----:R-:W-:-:S03]  /*5630*/  IMAD.WIDE.U32 R2, R4, UR18, R36 ;  /* 0x0000001204027c25 */ /* 0x001fc6000f8e0024 */
[----:B------:R-:W0:Y:S01]  /*5640*/  LDS.128 R28, [R80+0x200] ;  /* 0x00020000501c7984 */ /* 0x000e220000000c00 */
[----:B------:R-:W-:Y:S01]  /*5650*/  IMAD R3, R5, UR18, R3 ;  /* 0x0000001205037c24 */ /* 0x000fe2000f8e0203 */
[----:B---3--:R-:W3:Y:S01]  /*5660*/  LDC.64 R20, c[0x0][0x518] ;  /* 0x00014600ff147b82 */ /* 0x008ee20000000a00 */
[----:B--2---:R-:W-:-:S04]  /*5670*/  IMAD.WIDE.U32 R2, R129, UR4, R2 ;  /* 0x0000000481027c25 */ /* 0x004fc8000f8e0002 */
[----:B------:R-:W-:Y:S01]  /*5680*/  IMAD R0, R129, UR5, R3 ;  /* 0x0000000581007c24 */ /* 0x000fe2000f8e0203 */
[C---:B-----5:R-:W-:Y:S02]  /*5690*/  LEA R4, P0, R2.reuse, R6, 0x2 ;  /* 0x0000000602047211 */ /* 0x060fe400078010ff */
[----:B------:R-:W2:Y:S01]  /*56a0*/  LDC.64 R22, c[0x0][0x560] ;  /* 0x00015800ff167b82 */ /* 0x000ea20000000a00 */
[----:B------:R-:W5:Y:S01]  /*56b0*/  LDCU.64 UR4, c[0x0][0x520] ;  /* 0x0000a400ff0477ac */ /* 0x000f620008000a00 */
[----:B------:R-:W-:Y:S01]  /*56c0*/  LEA.HI.X R5, R2, R7, R0, 0x2, P0 ;  /* 0x0000000702057211 */ /* 0x000fe200000f1400 */
[----:B------:R-:W-:Y:S02]  /*56d0*/  FADD.FTZ R0, R117, R16 ;  /* 0x0000001075007221 */ /* 0x000fe40000010000 */
[----:B------:R-:W-:-:S04]  /*56e0*/  IMAD.WIDE.U32 R2, R100, 0x10, R4 ;  /* 0x0000001064027825 */ /* 0x000fc800078e0004 */
[----:B---3--:R-:W-:-:S04]  /*56f0*/  IMAD.WIDE.U32 R36, R20, UR18, R36 ;  /* 0x0000001214247c25 */ /* 0x008fc8000f8e0024 */
[----:B------:R-:W-:Y:S01]  /*5700*/  IMAD R37, R21, UR18, R37 ;  /* 0x0000001215257c24 */ /* 0x000fe2000f8e0225 */
[----:B-1----:R-:W-:Y:S04]  /*5710*/  STG.E.128 desc[UR16][R2.64], R32 ;  /* 0x0000002002007986 */ /* 0x002fe8000c101d10 */
[----:B0-----:R5:W-:Y:S01]  /*5720*/  STG.E.128 desc[UR16][R2.64+0x200], R28 ;  /* 0x0002001c02007986 */ /* 0x001be2000c101d10 */
[----:B------:R-:W-:Y:S01]  /*5730*/  BAR.SYNC.DEFER_BLOCKING 0x0 ;  /* 0x0000000000007b1d */ /* 0x000fe20000010000 */
[----:B-----5:R-:W-:-:S05]  /*5740*/  IMAD.WIDE.U32 R2, R129, UR4, R36 ;  /* 0x0000000481027c25 */ /* 0x020fca000f8e0024 */
[----:B------:R0:W-:Y:S04]  /*5750*/  STS.128 [R79], R16 ;  /* 0x000000104f007388 */ /* 0x0001e80000000c00 */
[----:B------:R1:W-:Y:S01]  /*5760*/  STS.128 [R79+0x10], R12 ;  /* 0x0000100c4f007388 */ /* 0x0003e20000000c00 */
[----:B------:R-:W-:-:S03]  /*5770*/  NOP ;  /* 0x0000000000007918 */ /* 0x000fc60000000000 */
[----:B------:R-:W3:Y:S04]  /*5780*/  LDS.128 R4, [R80] ;  /* 0x0000000050047984 */ /* 0x000ee80000000c00 */
[----:B------:R-:W5:Y:S01]  /*5790*/  LDS.128 R8, [R80+0x200] ;  /* 0x0002000050087984 */ /* 0x000f620000000c00 */
[----:B0-----:R-:W-:Y:S01]  /*57a0*/  FADD.FTZ R17, R0, R17 ;  /* 0x0000001100117221 */ /* 0x001fe20000010000 */
[----:B------:R-:W-:Y:S01]  /*57b0*/  IMAD R0, R129, UR5, R3 ;  /* 0x0000000581007c24 */ /* 0x000fe2000f8e0203 */
[C---:B--2---:R-:W-:Y:S02]  /*57c0*/  LEA R16, P0, R2.reuse, R22, 0x2 ;  /* 0x0000001602107211 */ /* 0x044fe400078010ff */
        /* <DEDUP_REMOVED lines=10> */
[----:B---3--:R0:W-:Y:S04]  /*5870*/  STG.E.128 desc[UR16][R2.64], R4 ;  /* 0x0000000402007986 */ /* 0x0081e8000c101d10 */
[----:B-----5:R0:W-:Y:S01]  /*5880*/  STG.E.128 desc[UR16][R2.64+0x200], R8 ;  /* 0x0002000802007986 */ /* 0x0201e2000c101d10 */
[----:B------:R-:W-:Y:S05]  /*5890*/  @P0 BRA `(.L_x_16498) ;  /* 0xffffffb400180947 */ /* 0x000fea000383ffff */
.L_x_16446:
        /* <DEDUP_REMOVED lines=34> */
.L_x_16500:
[----:B------:R-:W-:Y:S05]  /*5ac0*/  BSYNC.RECONVERGENT B0 ;  /* 0x0000000000007941 */ /* 0x000fea0003800200 */
.L_x_16499:
        /* <DEDUP_REMOVED lines=26> */
.L_x_16502:
[----:B------:R-:W-:Y:S05]  /*5c70*/  BSYNC.RECONVERGENT B0 ;  /* 0x0000000000007941 */ /* 0x000fea0003800200 */
.L_x_16501:
[----:B------:R-:W-:Y:S05]  /*5c80*/  @P2 EXIT ;  /* 0x000000000000294d */ /* 0x000fea0003800000 */
[----:B------:R-:W2:Y:S01]  /*5c90*/  S2UR UR5, SR_CgaCtaId ;  /* 0x00000000000579c3 */ /* 0x000ea20000008800 */
[----:B------:R-:W-:Y:S01]  /*5ca0*/  BSSY.RECONVERGENT B0, `(.L_x_16503) ;  /* 0x0000021000007945 */ /* 0x000fe20003800200 */
[----:B0-----:R-:W-:Y:S01]  /*5cb0*/  MOV R11, R12 ;  /* 0x0000000c000b7202 */ /* 0x001fe20000000f00 */
[----:B------:R-:W-:Y:S01]  /*5cc0*/  UMOV UR4, 0x400 ;  /* 0x0000040000047882 */ /* 0x000fe20000000000 */
[----:B------:R-:W0:Y:S01]  /*5cd0*/  LDCU UR6, c[0x0][0x360] ;  /* 0x00006c00ff0677ac */ /* 0x000e220008000800 */
[----:B------:R-:W3:Y:S01]  /*5ce0*/  LDCU.64 UR8, c[0x0][0x4b0] ;  /* 0x00009600ff0877ac */ /* 0x000ee20008000a00 */
[----:B------:R-:W0:Y:S01]  /*5cf0*/  LDCU.64 UR10, c[0x0][0x4d0] ;  /* 0x00009a00ff0a77ac */ /* 0x000e220008000a00 */
[----:B------:R-:W0:Y:S01]  /*5d00*/  LDCU.128 UR12, c[0x0][0x530] ;  /* 0x0000a600ff0c77ac */ /* 0x000e220008000c00 */
[----:B--23--:R-:W-:-:S12]  /*5d10*/  ULEA UR4, UR5, UR4, 0x18 ;  /* 0x0000000405047291 */ /* 0x00cfd8000f8ec0ff */
.L_x_16504:
[----:B------:R-:W-:Y:S02]  /*5d20*/  LEA R0, R11, UR4, 0x3 ;  /* 0x000000040b007c11 */ /* 0x000fe4000f8e18ff */
[----:B-1-3--:R-:W-:Y:S02]  /*5d30*/  SHF.R.S32.HI R2, RZ, 0x1f, R11 ;  /* 0x0000001fff027819 */ /* 0x00afe4000001140b */
[----:B------:R-:W-:Y:S01]  /*5d40*/  MOV R120, R56 ;  /* 0x0000003800787202 */ /* 0x000fe20000000f00 */
[----:B------:R-:W1:Y:S01]  /*5d50*/  LDS.64 R12, [R0+0x35d0] ;  /* 0x0035d000000c7984 */ /* 0x000e620000000a00 */
[----:B------:R-:W-:Y:S01]  /*5d60*/  MOV R122, R58 ;  /* 0x0000003a007a7202 */ /* 0x000fe20000000f00 */
[C---:B------:R-:W-:Y:S02]  /*5d70*/  IMAD R4, R2.reuse, UR8, RZ ;  /* 0x0000000802047c24 */ /* 0x040fe4000f8e02ff */
[----:B------:R-:W2:Y:S01]  /*5d80*/  LDS.64 R14, [R0+0x3dd0] ;  /* 0x003dd000000e7984 */ /* 0x000ea20000000a00 */
[----:B0-----:R-:W-:-:S02]  /*5d90*/  IMAD R2, R2, UR10, RZ ;  /* 0x0000000a02027c24 */ /* 0x001fc4000f8e02ff */
        /* <DEDUP_REMOVED lines=18> */
.L_x_16503:
[----:B------:R-:W-:Y:S05]  /*5ec0*/  EXIT ;  /* 0x000000000000794d */ /* 0x000fea0003800000 */
.L_x_16505:
        /* <DEDUP_REMOVED lines=11> */
.L_x_18772:


//--------------------- .text._Z25selective_scan_bwd_kernelI32Selective_Scan_bwd_kernel_traitsILi32ELi8ELb1ELb0ELb1ELb0ELb1EfN3c107complexIfEEEEv12SSMParamsBwd --------------------------
	.section	.text._Z25selective_scan_bwd_kernelI32Selective_Scan_bwd_kernel_traitsILi32ELi8ELb1ELb0ELb1ELb0ELb1EfN3c107complexIfEEEEv12SSMParamsBwd,"ax",@progbits
	.align	128
        .global         _Z25selective_scan_bwd_kernelI32Selective_Scan_bwd_kernel_traitsILi32ELi8ELb1ELb0ELb1ELb0ELb1EfN3c107complexIfEEEEv12SSMParamsBwd
        .type           _Z25selective_scan_bwd_kernelI32Selective_Scan_bwd_kernel_traitsILi32ELi8ELb1ELb0ELb1ELb0ELb1EfN3c107complexIfEEEEv12SSMParamsBwd,@function
        .size           _Z25selective_scan_bwd_kernelI32Selective_Scan_bwd_kernel_traitsILi32ELi8ELb1ELb0ELb1ELb0ELb1EfN3c107complexIfEEEEv12SSMParamsBwd,(.L_x_18773 - _Z25selective_scan_bwd_kernelI32Selective_Scan_bwd_kernel_traitsILi32ELi8ELb1ELb0ELb1ELb0ELb1EfN3c107complexIfEEEEv12SSMParamsBwd)
        .other          _Z25selective_scan_bwd_kernelI32Selective_Scan_bwd_kernel_traitsILi32ELi8ELb1ELb0ELb1ELb0ELb1EfN3c107complexIfEEEEv12SSMParamsBwd,@"STO_CUDA_ENTRY STV_DEFAULT"
_Z25selective_scan_bwd_kernelI32Selective_Scan_bwd_kernel_traitsILi32ELi8ELb1ELb0ELb1ELb0ELb1EfN3c107complexIfEEEEv12SSMParamsBwd:
.text._Z25selective_scan_bwd_kernelI32Selective_Scan_bwd_kernel_traitsILi32ELi8ELb1ELb0ELb1ELb0ELb1EfN3c107complexIfEEEEv12SSMParamsBwd:
        /* <DEDUP_REMOVED lines=30> */
[----:B------:R-:W1:Y:S01]  /*01e0*/  LDC R27, c[0x0][0x394] ;  /* 0x0000e500ff1b7b82 */ /* 0x000e620000000800 */
[----:B---3--:R-:W-:-:S07]  /*01f0*/  HFMA2 R6, -RZ, RZ, 0, 0 ;  /* 0x00000000ff067431 */ /* 0x008fce00000001ff */
[----:B------:R-:W3:Y:S01]  /*0200*/  LDC.64 R22, c[0x0][0x3e8] ;  /* 0x0000fa00ff167b82 */ /* 0x000ee20000000a00 */
        /* <DEDUP_REMOVED lines=17> */
[----:B------:R-:W-:Y:S02]  /*0320*/  @P0 IADD3 R7, PT, PT, R7, 0x1, RZ ;  /* 0x0000000107070810 */ /* 0x000fe40007ffe0ff */
[----:B0-----:R-:W-:Y:S02]  /*0330*/  ISETP.NE.U32.AND P0, PT, R14, RZ, PT ;  /* 0x000000ff0e00720c */ /* 0x001fe40003f05070 */
[----:B------:R-:W-:Y:S01]  /*0340*/  MOV R11, R7 ;  /* 0x00000007000b7202 */ /* 0x000fe20000000f00 */
[----:B------:R-:W-:Y:S01]  /*0350*/  UIMAD.WIDE.U32 UR6, UR18, UR12, URZ ;  /* 0x0000000c120672a5 */ /* 0x000fe2000f8e00ff */
[----:B------:R-:W-:Y:S02]  /*0360*/  ISETP.NE.AND.EX P0, PT, R15, RZ, PT, P0 ;  /* 0x000000ff0f00720c */ /* 0x000fe40003f05300 */
[----:B------:R-:W-:Y:S02]  /*0370*/  @!P2 IADD3 R11, PT, PT, -R11, RZ, RZ ;  /* 0x000000ff0b0ba210 */ /* 0x000fe40007ffe1ff */
[----:B------:R-:W-:Y:S01]  /*0380*/  @!P1 LOP3.LUT R11, RZ, R8, RZ, 0x33, !PT ;  /* 0x00000008ff0b9212 */ /* 0x000fe200078e33ff */
[----:B------:R-:W-:-:S03]  /*0390*/  UIMAD.WIDE.U32 UR4, UR18, UR8, URZ ;  /* 0x00000008120472a5 */ /* 0x000fc6000f8e00ff */
[----:B------:R-:W-:Y:S01]  /*03a0*/  SHF.R.S32.HI R13, RZ, 0x1f, R11 ;  /* 0x0000001fff0d7819 */ /* 0x000fe2000001140b */
[----:B------:R-:W-:Y:S01]  /*03b0*/  UIMAD UR8, UR18, UR9, UR5 ;  /* 0x00000009120872a4 */ /* 0x000fe2000f8e0205 */
[----:B--2---:R-:W-:Y:S02]  /*03c0*/  MOV R4, UR6 ;  /* 0x0000000600047c02 */ /* 0x004fe40008000f00 */
[----:B------:R-:W-:Y:S01]  /*03d0*/  MOV R2, UR4 ;  /* 0x0000000400027c02 */ /* 0x000fe20008000f00 */
[----:B------:R-:W-:Y:S02]  /*03e0*/  UIMAD UR4, UR18, UR13, UR7 ;  /* 0x0000000d120472a4 */ /* 0x000fe4000f8e0207 */
[----:B------:R-:W-:Y:S01]  /*03f0*/  MOV R5, UR7 ;  /* 0x0000000700057c02 */ /* 0x000fe20008000f00 */
[-C--:B------:R-:W-:Y:S01]  /*0400*/  IMAD R0, R13, R18.reuse, RZ ;  /* 0x000000120d007224 */ /* 0x080fe200078e02ff */
[----:B------:R-:W0:Y:S01]  /*0410*/  LDCU.64 UR6, c[0x0][0x498] ;  /* 0x00009300ff0677ac */ /* 0x000e220008000a00 */
[----:B------:R-:W2:Y:S01]  /*0420*/  @P0 LDC R10, c[0x0][0x384] ;  /* 0x0000e100ff0a0b82 */ /* 0x000ea20000000800 */
[----:B------:R-:W-:Y:S01]  /*0430*/  MOV R3, UR5 ;  /* 0x0000000500037c02 */ /* 0x000fe20008000f00 */
[C---:B------:R-:W-:Y:S01]  /*0440*/  IMAD R19, R11.reuse, R19, R0 ;  /* 0x000000130b137224 */ /* 0x040fe200078e0200 */
[----:B------:R-:W-:Y:S01]  /*0450*/  MOV R3, UR8 ;  /* 0x0000000800037c02 */ /* 0x000fe20008000f00 */
[----:B------:R-:W-:Y:S01]  /*0460*/  IMAD.WIDE.U32 R8, R11, R18, RZ ;  /* 0x000000120b087225 */ /* 0x000fe200078e00ff */
[----:B------:R-:W-:-:S02]  /*0470*/  MOV R5, UR4 ;  /* 0x0000000400057c02 */ /* 0x000fc40008000f00 */
[----:B-1----:R-:W-:Y:S01]  /*0480*/  SHF.R.U64 R111, R24, 0x1, R25 ;  /* 0x00000001186f7819 */ /* 0x002fe20000001219 */
[----:B------:R-:W-:Y:S01]  /*0490*/  IMAD.WIDE.U32 R2, R119, UR10, R2 ;  /* 0x0000000a77027c25 */ /* 0x000fe2000f8e0002 */
[----:B------:R-:W-:Y:S02]  /*04a0*/  IADD3 R9, PT, PT, R9, R19, RZ ;  /* 0x0000001309097210 */ /* 0x000fe40007ffe0ff */
[----:B------:R-:W-:Y:S01]  /*04b0*/  SHF.R.U32.HI R0, RZ, 0x1, R25 ;  /* 0x00000001ff007819 */ /* 0x000fe20000011619 */
[----:B------:R-:W1:Y:S01]  /*04c0*/  @P0 LDC R19, c[0x0][0x38c] ;  /* 0x0000e300ff130b82 */ /* 0x000e620000000800 */
[----:B------:R-:W-:-:S04]  /*04d0*/  IMAD.WIDE.U32 R6, R20, UR18, RZ ;  /* 0x0000001214067c25 */ /* 0x000fc8000f8e00ff */
[C---:B------:R-:W-:Y:S02]  /*04e0*/  IMAD R17, R119.reuse, UR11, R3 ;  /* 0x0000000b77117c24 */ /* 0x040fe4000f8e0203 */
[----:B------:R-:W-:Y:S01]  /*04f0*/  IMAD.WIDE.U32 R4, R119, UR14, R4 ;  /* 0x0000000e77047c25 */ /* 0x000fe2000f8e0004 */
[----:B0-----:R-:W-:Y:S01]  /*0500*/  UIMAD.WIDE.U32 UR4, UR18, UR6, URZ ;  /* 0x00000006120472a5 */ /* 0x001fe2000f8e00ff */
[----:B------:R-:W0:Y:S02]  /*0510*/  LDC.64 R24, c[0x0][0x528] ;  /* 0x00014a00ff187b82 */ /* 0x000e240000000a00 */
[----:B------:R-:W-:Y:S01]  /*0520*/  IMAD.WIDE.U32 R110, R111, UR18, R8 ;  /* 0x000000126f6e7c25 */ /* 0x000fe2000f8e0008 */
[----:B------:R-:W-:-:S03]  /*0530*/  LEA R9, R27, 0xffffff00, 0x8 ;  /* 0xffffff001b097811 */ /* 0x000fc600078e40ff */
[----:B------:R-:W-:Y:S02]  /*0540*/  IMAD R3, R0, UR18, RZ ;  /* 0x0000001200037c24 */ /* 0x000fe4000f8e02ff */
[----:B------:R-:W-:Y:S02]  /*0550*/  IMAD R7, R21, UR18, R7 ;  /* 0x0000001215077c24 */ /* 0x000fe4000f8e0207 */
[-C--:B---3--:R-:W-:Y:S01]  /*0560*/  IMAD R8, R13, R22.reuse, RZ ;  /* 0x000000160d087224 */ /* 0x088fe200078e02ff */
[----:B------:R-:W3:Y:S01]  /*0570*/  LDC.64 R20, c[0x0][0x460] ;  /* 0x00011800ff147b82 */ /* 0x000ee20000000a00 */
[----:B------:R-:W-:Y:S01]  /*0580*/  IMAD R15, R119, UR15, R5 ;  /* 0x0000000f770f7c24 */ /* 0x000fe2000f8e0205 */
[----:B------:R-:W-:Y:S01]  /*0590*/  IADD3 R0, PT, PT, R111, R3, RZ ;  /* 0x000000036f007210 */ /* 0x000fe20007ffe0ff */
[----:B------:R-:W-:Y:S01]  /*05a0*/  IMAD.WIDE.U32 R6, R11, R22, R6 ;  /* 0x000000160b067225 */ /* 0x000fe200078e0006 */
[----:B------:R-:W-:Y:S02]  /*05b0*/  IADD3 R105, P3, PT, R9, R4, RZ ;  /* 0x0000000409697210 */ /* 0x000fe40007f7e0ff */
[C---:B----4-:R-:W-:Y:S01]  /*05c0*/  LEA R112, P1, R110.reuse, R112, 0x3 ;  /* 0x000000706e707211 */ /* 0x050fe200078218ff */
[----:B------:R-:W-:Y:S01]  /*05d0*/  IMAD R3, R11, R23, R8 ;  /* 0x000000170b037224 */ /* 0x000fe200078e0208 */
[----:B------:R-:W4:Y:S01]  /*05e0*/  @P0 LDC.64 R4, c[0x0][0x480] ;  /* 0x00012000ff040b82 */ /* 0x000f220000000a00 */
[----:B------:R-:W-:Y:S01]  /*05f0*/  UIMAD UR5, UR18, UR7, UR5 ;  /* 0x00000007120572a4 */ /* 0x000fe2000f8e0205 */
[----:B------:R-:W-:Y:S01]  /*0600*/  LEA.HI.X R110, R110, R113, R0, 0x3, P1 ;  /* 0x000000716e6e7211 */ /* 0x000fe200008f1c00 */
[----:B------:R-:W3:Y:S05]  /*0610*/  LDCU.64 UR6, c[0x0][0x4c8] ;  /* 0x00009900ff0677ac */ /* 0x000eea0008000a00 */
[----:B------:R-:W0:Y:S01]  /*0620*/  LDC.64 R22, c[0x0][0x468] ;  /* 0x00011a00ff167b82 */ /* 0x000e220000000a00 */
        /* <DEDUP_REMOVED lines=14> */
[----:B---3--:R-:W-:Y:S02]  /*0710*/  LEA R106, P2, R107, R20, 0x2 ;  /* 0x000000146b6a7211 */ /* 0x008fe400078410ff */
[----:B------:R-:W-:Y:S02]  /*0720*/  CS2R R52, SRZ ;  /* 0x0000000000347805 */ /* 0x000fe4000001ff00 */
[----:B------:R-:W-:Y:S01]  /*0730*/  IADD3 R2, P4, PT, R9, R2, RZ ;  /* 0x0000000209027210 */ /* 0x000fe20007f9e0ff */
[----:B------:R-:W-:Y:S01]  /*0740*/  IMAD.WIDE.U32 R54, R119, UR6, RZ ;  /* 0x0000000677367c25 */ /* 0x000fe2000f8e00ff */
[----:B------:R-:W-:-:S02]  /*0750*/  IADD3.X R8, PT, PT, R0, R15, RZ, P3, !PT ;  /* 0x0000000f00087210 */ /* 0x000fc40001ffe4ff */
[----:B------:R-:W-:Y:S01]  /*0760*/  LEA.HI.X R107, R107, R21, R10, 0x2, P2 ;  /* 0x000000156b6b7211 */ /* 0x000fe200010f140a */
[----:B----4-:R-:W-:Y:S01]  /*0770*/  @P0 IMAD.WIDE R52, R7, 0x10, R4 ;  /* 0x0000001007340825 */ /* 0x010fe200078e0204 */
[----:B0-----:R-:W-:Y:S02]  /*0780*/  LEA R104, P3, R105, R22, 0x2 ;  /* 0x0000001669687211 */ /* 0x001fe400078610ff */
[----:B------:R-:W-:Y:S01]  /*0790*/  IADD3.X R103, PT, PT, R0, R103, RZ, P4, !PT ;  /* 0x0000006700677210 */ /* 0x000fe200027fe4ff */
[C---:B--2---:R-:W-:Y:S01]  /*07a0*/  IMAD.WIDE.U32 R56, R119.reuse, R12, RZ ;  /* 0x0000000c77387225 */ /* 0x044fe200078e00ff */
[----:B------:R-:W-:Y:S02]  /*07b0*/  LEA R102, P0, R2, R24, 0x2 ;  /* 0x0000001802667211 */ /* 0x000fe400078010ff */
[----:B------:R-:W-:Y:S01]  /*07c0*/  LEA R101, P2, R6, R28, 0x2 ;  /* 0x0000001c06657211 */ /* 0x000fe200078410ff */
[----:B------:R-:W-:Y:S02]  /*07d0*/  IMAD R117, R119, UR7, R55 ;  /* 0x0000000777757c24 */ /* 0x000fe4000f8e0237 */
        /* <DEDUP_REMOVED lines=83> */
.L_x_16559:
[----:B------:R-:W-:Y:S01]  /*0d10*/  BAR.SYNC.DEFER_BLOCKING 0x0 ;  /* 0x0000000000007b1d */ /* 0x000fe20000010000 */
[----:B0-----:R-:W-:-:S07]  /*0d20*/  IMAD.WIDE.U32 R2, R96, 0x10, R106 ;  /* 0x0000001060027825 */ /* 0x001fce00078e006a */
[----:B------:R-:W0:Y:S01]  /*0d30*/  S2UR UR5, SR_CgaCtaId ;  /* 0x00000000000579c3 */ /* 0x000e220000008800 */
[----:B------:R-:W1:Y:S01]  /*0d40*/  S2R R77, SR_LANEID ;  /* 0x00000000004d7919 */ /* 0x000e620000000000 */
[----:B------:R-:W-:Y:S01]  /*0d50*/  UMOV UR4, 0x400 ;  /* 0x0000040000047882 */ /* 0x000fe20000000000 */
[----:B------:R-:W-:-:S05]  /*0d60*/  IMAD.WIDE.U32 R20, R96, 0x10, R104 ;  /* 0x0000001060147825 */ /* 0x000fca00078e0068 */
[----:B------:R-:W2:Y:S01]  /*0d70*/  LDC.64 R22, c[0x0][0x410] ;  /* 0x00010400ff167b82 */ /* 0x000ea20000000a00 */
[----:B------:R-:W-:-:S07]  /*0d80*/  HFMA2 R63, -RZ, RZ, 0, 0 ;  /* 0x00000000ff3f7431 */ /* 0x000fce00000001ff */
[----:B------:R-:W3:Y:S01]  /*0d90*/  LDC.64 R40, c[0x0][0x418] ;  /* 0x00010600ff287b82 */ /* 0x000ee20000000a00 */
[----:B------:R-:W-:Y:S01]  /*0da0*/  IADD3 R74, PT, PT, R99, -0x1, RZ ;  /* 0xffffffff634a7810 */ /* 0x000fe20007ffe0ff */
[----:B----4-:R-:W4:Y:S01]  /*0db0*/  LDG.E.128 R12, desc[UR16][R2.64] ;  /* 0x00000010020c7981 */ /* 0x010f22000c1e1d00 */
[----:B------:R-:W3:Y:S03]  /*0dc0*/  LDCU.64 UR6, c[0x0][0x490] ;  /* 0x00009200ff0677ac */ /* 0x000ee60008000a00 */
[----:B------:R1:W2:Y:S01]  /*0dd0*/  LDG.E.128 R16, desc[UR16][R2.64+0x200] ;  /* 0x0002001002107981 */ /* 0x0002a2000c1e1d00 */
[----:B0-----:R-:W-:Y:S01]  /*0de0*/  ULEA UR4, UR5, UR4, 0x18 ;  /* 0x0000000405047291 */ /* 0x001fe2000f8ec0ff */
[----:B------:R-:W0:Y:S08]  /*0df0*/  LDC.64 R44, c[0x0][0x478] ;  /* 0x00011e00ff2c7b82 */ /* 0x000e300000000a00 */
[----:B------:R-:W0:Y:S01]  /*0e00*/  LDC.64 R132, c[0x0][0x508] ;  /* 0x00014200ff847b82 */ /* 0x000e220000000a00 */
[C---:B-1----:R-:W-:Y:S01]  /*0e10*/  LEA R76, R77.reuse, UR4, 0x4 ;  /* 0x000000044d4c7c11 */ /* 0x042fe2000f8e20ff */
[----:B------:R-:W-:Y:S01]  /*0e20*/  IMAD.WIDE.U32 R2, R96, 0x10, R102 ;  /* 0x0000001060027825 */ /* 0x000fe200078e0066 */
[----:B------:R-:W-:Y:S01]  /*0e30*/  SHF.L.U32 R62, R74, 0x8, RZ ;  /* 0x000000084a3e7819 */ /* 0x000fe200000006ff */
[----:B------:R-:W1:Y:S01]  /*0e40*/  LDCU.64 UR4, c[0x0][0x510] ;  /* 0x0000a200ff0477ac */ /* 0x000e620008000a00 */
[----:B------:R-:W-:-:S03]  /*0e50*/  LEA R75, R77, R76, 0x4 ;  /* 0x0000004c4d4b7211 */ /* 0x000fc600078e20ff */
[----:B------:R-:W1:Y:S01]  /*0e60*/  LDC.64 R136, c[0x0][0x558] ;  /* 0x00015600ff887b82 */ /* 0x000e620000000a00 */
[----:B----4-:R-:W-:Y:S04]  /*0e70*/  STS.128 [R76], R12 ;  /* 0x0000000c4c007388 */ /* 0x010fe80000000c00 */
[----:B--2---:R-:W-:Y:S01]  /*0e80*/  STS.128 [R76+0x200], R16 ;  /* 0x000200104c007388 */ /* 0x004fe20000000c00 */
[----:B------:R-:W-:-:S03]  /*0e90*/  NOP ;  /* 0x0000000000007918 */ /* 0x000fc60000000000 */
[----:B------:R-:W-:Y:S04]  /*0ea0*/  LDS.128 R4, [R75] ;  /* 0x000000004b047984 */ /* 0x000fe80000000c00 */
[----:B------:R-:W-:Y:S01]  /*0eb0*/  LDS.128 R8, [R75+0x10] ;  /* 0x000010004b087984 */ /* 0x000fe20000000c00 */
[----:B------:R-:W-:Y:S06]  /*0ec0*/  BAR.SYNC.DEFER_BLOCKING 0x0 ;  /* 0x0000000000007b1d */ /* 0x000fec0000010000 */
[----:B------:R-:W2:Y:S04]  /*0ed0*/  LDG.E.128 R24, desc[UR16][R20.64] ;  /* 0x0000001014187981 */ /* 0x000ea8000c1e1d00 */
[----:B------:R-:W4:Y:S04]  /*0ee0*/  LDG.E.128 R36, desc[UR16][R20.64+0x200] ;  /* 0x0002001014247981 */ /* 0x000f28000c1e1d00 */
[----:B--2---:R2:W-:Y:S04]  /*0ef0*/  STS.128 [R76], R24 ;  /* 0x000000184c007388 */ /* 0x0045e80000000c00 */
[----:B----4-:R4:W-:Y:S01]  /*0f00*/  STS.128 [R76+0x200], R36 ;  /* 0x000200244c007388 */ /* 0x0109e20000000c00 */
[----:B------:R-:W-:-:S03]  /*0f10*/  NOP ;  /* 0x0000000000007918 */ /* 0x000fc60000000000 */
[----:B------:R-:W1:Y:S04]  /*0f20*/  LDS.128 R12, [R75] ;  /* 0x000000004b0c7984 */ /* 0x000e680000000c00 */
[----:B------:R-:W-:Y:S01]  /*0f30*/  LDS.128 R16, [R75+0x10] ;  /* 0x000010004b107984 */ /* 0x000fe20000000c00 */
[----:B--2---:R-:W2:Y:S08]  /*0f40*/  LDC.64 R24, c[0x0][0x488] ;  /* 0x00012200ff187b82 */ /* 0x004eb00000000a00 */
[----:B------:R-:W-:Y:S01]  /*0f50*/  BAR.SYNC.DEFER_BLOCKING 0x0 ;  /* 0x0000000000007b1d */ /* 0x000fe20000010000 */
[----:B------:R-:W-:-:S07]  /*0f60*/  IMAD.WIDE.U32 R20, R22, UR18, R62 ;  /* 0x0000001216147c25 */ /* 0x000fce000f8e003e */
[----:B----4-:R-:W4:Y:S08]  /*0f70*/  LDC.64 R36, c[0x0][0x420] ;  /* 0x00010800ff247b82 */ /* 0x010f300000000a00 */
[----:B------:R-:W0:Y:S01]  /*0f80*/  LDC.64 R38, c[0x0][0x428] ;  /* 0x00010a00ff267b82 */ /* 0x000e220000000a00 */
[----:B------:R-:W4:Y:S04]  /*0f90*/  LDG.E.128 R28, desc[UR16][R2.64] ;  /* 0x00000010021c7981 */ /* 0x000f28000c1e1d00 */
[----:B------:R2:W4:Y:S01]  /*0fa0*/  LDG.E.128 R32, desc[UR16][R2.64+0x200] ;  /* 0x0002001002207981 */ /* 0x000522000c1e1d00 */
[----:B------:R-:W-:-:S02]  /*0fb0*/  IMAD R21, R23, UR18, R21 ;  /* 0x0000001217157c24 */ /* 0x000fc4000f8e0215 */
[----:B---3--:R-:W-:-:S04]  /*0fc0*/  IMAD.WIDE.U32 R20, R119, R40, R20 ;  /* 0x0000002877147225 */ /* 0x008fc800078e0014 */
[----:B------:R-:W-:Y:S01]  /*0fd0*/  IMAD R0, R119, R41, R21 ;  /* 0x0000002977007224 */ /* 0x000fe200078e0215 */
[----:B--2---:R-:W-:-:S04]  /*0fe0*/  LEA R2, P0, R20, R24, 0x2 ;  /* 0x0000001814027211 */ /* 0x004fc800078010ff */
[----:B------:R-:W-:-:S03]  /*0ff0*/  LEA.HI.X R3, R20, R25, R0, 0x2, P0 ;  /* 0x0000001914037211 */ /* 0x000fc600000f1400 */
[----:B------:R-:W-:Y:S01]  /*1000*/  IMAD.WIDE.U32 R2, R96, 0x10, R2 ;  /* 0x0000001060027825 */ /* 0x000fe200078e0002 */
[----:B----4-:R2:W-:Y:S04]  /*1010*/  STS.128 [R76], R28 ;  /* 0x0000001c4c007388 */ /* 0x0105e80000000c00 */
[----:B------:R-:W-:Y:S01]  /*1020*/  STS.128 [R76+0x200], R32 ;  /* 0x000200204c007388 */ /* 0x000fe20000000c00 */
[----:B------:R-:W-:-:S03]  /*1030*/  NOP ;  /* 0x0000000000007918 */ /* 0x000fc60000000000 */
[----:B------:R-:W-:Y:S04]  /*1040*/  LDS.128 R20, [R75] ;  /* 0x000000004b147984 */ /* 0x000fe80000000c00 */
[----:B------:R-:W-:Y:S01]  /*1050*/  LDS.128 R24, [R75+0x10] ;  /* 0x000010004b187984 */ /* 0x000fe20000000c00 */
[----:B------:R-:W-:Y:S06]  /*1060*/  BAR.SYNC.DEFER_BLOCKING 0x0 ;  /* 0x0000000000007b1d */ /* 0x000fec0000010000 */
[----:B------:R-:W3:Y:S04]  /*1070*/  LDG.E.128 R40, desc[UR16][R2.64] ;  /* 0x0000001002287981 */ /* 0x000ee8000c1e1d00 */
[----:B------:R4:W3:Y:S01]  /*1080*/  LDG.E.128 R48, desc[UR16][R2.64+0x200] ;  /* 0x0002001002307981 */ /* 0x0008e2000c1e1d00 */
[----:B--2---:R-:W-:-:S04]  /*1090*/  IMAD.WIDE.U32 R28, R36, UR18, R62 ;  /* 0x00000012241c7c25 */ /* 0x004fc8000f8e003e */
[----:B------:R-:W-:Y:S02]  /*10a0*/  IMAD R29, R37, UR18, R29 ;  /* 0x00000012251d7c24 */ /* 0x000fe4000f8e021d */
[----:B0-----:R-:W-:-:S04]  /*10b0*/  IMAD.WIDE.U32 R28, R119, R38, R28 ;  /* 0x00000026771c7225 */ /* 0x001fc800078e001c */
[----:B------:R-:W-:Y:S01]  /*10c0*/  IMAD R0, R119, R39, R29 ;  /* 0x0000002777007224 */ /* 0x000fe200078e021d */
[----:B------:R-:W-:-:S04]  /*10d0*/  LEA R30, P0, R28, R44, 0x2 ;  /* 0x0000002c1c1e7211 */ /* 0x000fc800078010ff */
[----:B------:R-:W-:-:S03]  /*10e0*/  LEA.HI.X R31, R28, R45, R0, 0x2, P0 ;  /* 0x0000002d1c1f7211 */ /* 0x000fc600000f1400 */
[----:B----4-:R-:W-:Y:S01]  /*10f0*/  IMAD.WIDE.U32 R2, R96, 0x10, R30 ;  /* 0x0000001060027825 */ /* 0x010fe200078e001e */
[----:B---3--:R-:W-:Y:S04]  /*1100*/  STS.128 [R76], R40 ;  /* 0x000000284c007388 */ /* 0x008fe80000000c00 */
[----:B------:R-:W-:Y:S01]  /*1110*/  STS.128 [R76+0x200], R48 ;  /* 0x000200304c007388 */ /* 0x000fe20000000c00 */
[----:B------:R-:W-:-:S03]  /*1120*/  NOP ;  /* 0x0000000000007918 */ /* 0x000fc60000000000 */
[----:B------:R-:W0:Y:S04]  /*1130*/  LDS.128 R28, [R75] ;  /* 0x000000004b1c7984 */ /* 0x000e280000000c00 */
[----:B------:R-:W2:Y:S01]  /*1140*/  LDS.128 R32, [R75+0x10] ;  /* 0x000010004b207984 */ /* 0x000ea20000000c00 */
[----:B------:R-:W-:Y:S06]  /*1150*/  BAR.SYNC.DEFER_BLOCKING 0x0 ;  /* 0x0000000000007b1d */ /* 0x000fec0000010000 */
[----:B------:R-:W3:Y:S04]  /*1160*/  LDG.E.128 R36, desc[UR16][R2.64] ;  /* 0x0000001002247981 */ /* 0x000ee8000c1e1d00 */
[----:B------:R4:W3:Y:S01]  /*1170*/  LDG.E.128 R44, desc[UR16][R2.64+0x200] ;  /* 0x00020010022c7981 */ /* 0x0008e2000c1e1d00 */
[--C-:B-1---5:R-:W-:Y:S01]  /*1180*/  FADD.FTZ R118, R12, R114.reuse ;  /* 0x000000720c767221 */ /* 0x122fe20000010000 */
[--C-:B------:R-:W-:Y:S01]  /*1190*/  FADD.FTZ R126, R13, R114.reuse ;  /* 0x000000720d7e7221 */ /* 0x100fe20000010000 */
[----:B------:R-:W-:Y:S01]  /*11a0*/  UISETP.NE.U32.AND UP0, UPT, UR6, URZ, UPT ;  /* 0x000000ff0600728c */ /* 0x000fe2000bf05070 */
[----:B0-----:R-:W-:Y:S01]  /*11b0*/  FMUL.FTZ R40, R30, -1.4426950216293334961 ;  /* 0xbfb8aa3b1e287820 */ /* 0x001fe20000410000 */
[----:B------:R-:W-:Y:S01]  /*11c0*/  FMUL.FTZ R41, R31, -1.4426950216293334961 ;  /* 0xbfb8aa3b1f297820 */ /* 0x000fe20000410000 */
[----:B------:R-:W-:Y:S01]  /*11d0*/  FMUL.FTZ R0, R28, -1.4426950216293334961 ;  /* 0xbfb8aa3b1c007820 */ /* 0x000fe20000410000 */
[----:B------:R-:W-:Y:S01]  /*11e0*/  FMUL.FTZ R64, R29, -1.4426950216293334961 ;  /* 0xbfb8aa3b1d407820 */ /* 0x000fe20000410000 */
[----:B--2---:R-:W-:Y:S01]  /*11f0*/  FMUL.FTZ R42, R32, -1.4426950216293334961 ;  /* 0xbfb8aa3b202a7820 */ /* 0x004fe20000410000 */
[----:B------:R-:W0:Y:S01]  /*1200*/  MUFU.EX2 R48, R40 ;  /* 0x0000002800307308 */ /* 0x000e220000000800 */
[----:B----4-:R-:W-:Y:S01]  /*1210*/  FMUL.FTZ R3, R34, -1.4426950216293334961 ;  /* 0xbfb8aa3b22037820 */ /* 0x010fe20000410000 */
[----:B------:R-:W-:Y:S01]  /*1220*/  FMUL.FTZ R2, R33, -1.4426950216293334961 ;  /* 0xbfb8aa3b21027820 */ /* 0x000fe20000410000 */
[----:B------:R-:W-:Y:S01]  /*1230*/  FMUL.FTZ R51, R35, -1.4426950216293334961 ;  /* 0xbfb8aa3b23337820 */ /* 0x000fe20000410000 */
[----:B------:R-:W-:Y:S01]  /*1240*/  UISETP.NE.AND.EX UP0, UPT, UR7, URZ, UPT, UP0 ;  /* 0x000000ff0700728c */ /* 0x000fe2000bf05300 */
[--C-:B------:R-:W-:Y:S01]  /*1250*/  FADD.FTZ R128, R14, R114.reuse ;  /* 0x000000720e807221 */ /* 0x100fe20000010000 */
[--C-:B------:R-:W-:Y:S01]  /*1260*/  FADD.FTZ R130, R15, R114.reuse ;  /* 0x000000720f827221 */ /* 0x100fe20000010000 */
[--C-:B------:R-:W-:Y:S01]  /*1270*/  FADD.FTZ R129, R16, R114.reuse ;  /* 0x0000007210817221 */ /* 0x100fe20000010000 */
[----:B------:R-:W1:Y:S01]  /*1280*/  MUFU.EX2 R49, R41 ;  /* 0x0000002900317308 */ /* 0x000e620000000800 */
[--C-:B------:R-:W-:Y:S01]  /*1290*/  FADD.FTZ R131, R18, R114.reuse ;  /* 0x0000007212837221 */ /* 0x100fe20000010000 */
[----:B------:R-:W-:-:S06]  /*12a0*/  FADD.FTZ R134, R19, R114 ;  /* 0x0000007213867221 */ /* 0x000fcc0000010000 */
[----:B------:R-:W2:Y:S01]  /*12b0*/  MUFU.EX2 R50, R42 ;  /* 0x0000002a00327308 */ /* 0x000ea20000000800 */
[----:B0-----:R-:W-:-:S07]  /*12c0*/  FADD.FTZ R48, R48, 1 ;  /* 0x3f80000030307421 */ /* 0x001fce0000010000 */
[----:B------:R-:W0:Y:S01]  /*12d0*/  MUFU.EX2 R0, R0 ;  /* 0x0000000000007308 */ /* 0x000e220000000800 */
[----:B-1----:R-:W-:-:S07]  /*12e0*/  FADD.FTZ R49, R49, 1 ;  /* 0x3f80000031317421 */ /* 0x002fce0000010000 */
[----:B------:R-:W1:Y:S01]  /*12f0*/  MUFU.EX2 R64, R64 ;  /* 0x0000004000407308 */ /* 0x000e620000000800 */
[----:B--2---:R-:W-:-:S07]  /*1300*/  FADD.FTZ R50, R50, 1 ;  /* 0x3f80000032327421 */ /* 0x004fce0000010000 */
[----:B------:R-:W-:Y:S01]  /*1310*/  MUFU.EX2 R3, R3 ;  /* 0x0000000300037308 */ /* 0x000fe20000000800 */
[----:B0-----:R-:W-:-:S07]  /*1320*/  FADD.FTZ R0, R0, 1 ;  /* 0x3f80000000007421 */ /* 0x001fce0000010000 */
[----:B------:R-:W-:Y:S01]  /*1330*/  MUFU.RCP R73, R0 ;  /* 0x0000000000497308 */ /* 0x000fe20000001000 */
[----:B-1----:R-:W-:-:S07]  /*1340*/  FADD.FTZ R64, R64, 1 ;  /* 0x3f80000040407421 */ /* 0x002fce0000010000 */
[----:B------:R-:W-:Y:S08]  /*1350*/  MUFU.EX2 R2, R2 ;  /* 0x0000000200027308 */ /* 0x000ff00000000800 */
[----:B------:R-:W0:Y:S08]  /*1360*/  MUFU.EX2 R51, R51 ;  /* 0x0000003300337308 */ /* 0x000e300000000800 */
[----:B------:R-:W-:Y:S08]  /*1370*/  MUFU.RCP R72, R64 ;  /* 0x0000004000487308 */ /* 0x000ff00000001000 */
[----:B------:R-:W-:Y:S01]  /*1380*/  MUFU.RCP R121, R48 ;  /* 0x0000003000797308 */ /* 0x000fe20000001000 */
[----:B0-----:R-:W-:-:S07]  /*1390*/  FADD.FTZ R51, R51, 1 ;  /* 0x3f80000033337421 */ /* 0x001fce0000010000 */
[----:B------:R-:W-:Y:S08]  /*13a0*/  MUFU.RCP R120, R49 ;  /* 0x0000003100787308 */ /* 0x000ff00000001000 */
[----:B------:R-:W0:Y:S08]  /*13b0*/  MUFU.RCP R123, R50 ;  /* 0x00000032007b7308 */ /* 0x000e300000001000 */
[----:B------:R-:W1:Y:S01]  /*13c0*/  MUFU.RCP R124, R51 ;  /* 0x00000033007c7308 */ /* 0x000e620000001000 */
[----:B0-----:R-:W-:-:S04]  /*13d0*/  FADD.FTZ R49, -R123, 1 ;  /* 0x3f8000007b317421 */ /* 0x001fc80000010100 */
[----:B------:R-:W-:Y:S01]  /*13e0*/  FFMA.FTZ R49, R32, R49, 1 ;  /* 0x3f80000020317423 */ /* 0x000fe20000010031 */
[----:B-1----:R-:W-:-:S04]  /*13f0*/  FADD.FTZ R50, -R124, 1 ;  /* 0x3f8000007c327421 */ /* 0x002fc80000010100 */
[----:B------:R-:W-:Y:S01]  /*1400*/  FFMA.FTZ R65, R35, R50, 1 ;  /* 0x3f80000023417423 */ /* 0x000fe20000010032 */
[----:B---3--:R-:W-:Y:S04]  /*1410*/  STS.128 [R76], R36 ;  /* 0x000000244c007388 */ /* 0x008fe80000000c00 */
[----:B------:R0:W-:Y:S01]  /*1420*/  STS.128 [R76+0x200], R44 ;  /* 0x0002002c4c007388 */ /* 0x0001e20000000c00 */
[----:B------:R-:W-:-:S03]  /*1430*/  NOP ;  /* 0x0000000000007918 */ /* 0x000fc60000000000 */
[----:B------:R-:W1:Y:S04]  /*1440*/  LDS.128 R40, [R75] ;  /* 0x000000004b287984 */ /* 0x000e680000000c00 */
[----:B------:R-:W2:Y:S01]  /*1450*/  LDS.128 R36, [R75+0x10] ;  /* 0x000010004b247984 */ /* 0x000ea20000000c00 */
[----:B0-----:R-:W-:Y:S01]  /*1460*/  FADD.FTZ R46, R3, 1 ;  /* 0x3f800000032e7421 */ /* 0x001fe20000010000 */
[----:B------:R-:W-:Y:S01]  /*1470*/  FADD.FTZ R3, -R73, 1 ;  /* 0x3f80000049037421 */ /* 0x000fe20000010100 */
[----:B------:R-:W-:Y:S01]  /*1480*/  FADD.FTZ R44, R2, 1 ;  /* 0x3f800000022c7421 */ /* 0x000fe20000010000 */
[----:B------:R-:W-:Y:S01]  /*1490*/  FADD.FTZ R2, -R72, 1 ;  /* 0x3f80000048027421 */ /* 0x000fe20000010100 */
[----:B------:R-:W0:Y:S01]  /*14a0*/  MUFU.RCP R125, R46 ;  /* 0x0000002e007d7308 */ /* 0x000e220000001000 */
[----:B------:R-:W-:-:S02]  /*14b0*/  FFMA.FTZ R3, R28, R3, 1 ;  /* 0x3f8000001c037423 */ /* 0x000fc40000010003 */
[----:B------:R-:W-:-:S05]  /*14c0*/  FFMA.FTZ R2, R29, R2, 1 ;  /* 0x3f8000001d027423 */ /* 0x000fca0000010002 */
[----:B------:R3:W4:Y:S01]  /*14d0*/  MUFU.RCP R122, R44 ;  /* 0x0000002c007a7308 */ /* 0x0007220000001000 */
[----:B-1----:R-:W-:Y:S01]  /*14e0*/  FMUL.FTZ R0, R20, R40 ;  /* 0x0000002814007220 */ /* 0x002fe20000410000 */
[----:B------:R-:W-:Y:S01]  /*14f0*/  FMUL.FTZ R45, R21, R41 ;  /* 0x00000029152d7220 */ /* 0x000fe20000410000 */
[----:B------:R-:W-:Y:S02]  /*1500*/  FMUL.FTZ R47, R23, R43 ;  /* 0x0000002b172f7220 */ /* 0x000fe40000410000 */
[----:B------:R-:W-:Y:S01]  /*1510*/  FMUL.FTZ R0, R73, R0 ;  /* 0x0000000049007220 */ /* 0x000fe20000410000 */
[----:B------:R-:W-:Y:S01]  /*1520*/  FMUL.FTZ R45, R72, R45 ;  /* 0x0000002d482d7220 */ /* 0x000fe20000410000 */
[----:B--2---:R-:W-:Y:S01]  /*1530*/  FMUL.FTZ R48, R24, R36 ;  /* 0x0000002418307220 */ /* 0x004fe20000410000 */
[----:B------:R-:W-:Y:S01]  /*1540*/  FMUL.FTZ R47, R120, R47 ;  /* 0x0000002f782f7220 */ /* 0x000fe20000410000 */
[----:B---3--:R-:W-:Y:S01]  /*1550*/  FMUL.FTZ R44, R0, R3 ;  /* 0x00000003002c7220 */ /* 0x008fe20000410000 */
        /* <DEDUP_REMOVED lines=10> */
[----:B0-----:R-:W-:Y:S01]  /*1600*/  FADD.FTZ R3, -R125, 1 ;  /* 0x3f8000007d037421 */ /* 0x001fe20000010100 */
[----:B------:R-:W-:Y:S01]  /*1610*/  FMUL.FTZ R47, R47, R2 ;  /* 0x000000022f2f7220 */ /* 0x000fe20000410000 */
[----:B------:R-:W-:Y:S01]  /*1620*/  BAR.SYNC.DEFER_BLOCKING 0x0 ;  /* 0x0000000000007b1d */ /* 0x000fe20000010000 */
[----:B------:R-:W-:Y:S01]  /*1630*/  FMUL.FTZ R48, R48, R49 ;  /* 0x0000003130307220 */ /* 0x000fe20000410000 */
[----:B------:R-:W-:Y:S01]  /*1640*/  FFMA.FTZ R51, R34, R3, 1 ;  /* 0x3f80000022337423 */ /* 0x000fe20000010003 */
[----:B------:R-:W-:Y:S01]  /*1650*/  FMUL.FTZ R2, R26, R38 ;  /* 0x000000261a027220 */ /* 0x000fe20000410000 */
[C---:B----4-:R-:W-:Y:S01]  /*1660*/  FADD.FTZ R0, -R122.reuse, 1 ;  /* 0x3f8000007a007421 */ /* 0x050fe20000010100 */
        /* <DEDUP_REMOVED lines=10> */
[----:B------:R-:W-:-:S04]  /*1710*/  IMAD.WIDE.U32 R2, R132, UR18, R62 ;  /* 0x0000001284027c25 */ /* 0x000fc8000f8e003e */
[----:B------:R-:W-:Y:S01]  /*1720*/  FMUL.FTZ R121, R30, R121 ;  /* 0x000000791e797220 */ /* 0x000fe20000410000 */
[----:B------:R-:W-:Y:S01]  /*1730*/  FMUL.FTZ R120, R31, R120 ;  /* 0x000000781f787220 */ /* 0x000fe20000410000 */
[----:B------:R-:W-:Y:S01]  /*1740*/  FMUL.FTZ R29, R20, R73 ;  /* 0x00000049141d7220 */ /* 0x000fe20000410000 */
[----:B------:R-:W-:Y:S02]  /*1750*/  IMAD R3, R133, UR18, R3 ;  /* 0x0000001285037c24 */ /* 0x000fe4000f8e0203 */
[----:B------:R-:W-:Y:S01]  /*1760*/  FMUL.FTZ R123, R32, R123 ;  /* 0x0000007b207b7220 */ /* 0x000fe20000410000 */
[----:B------:R-:W-:Y:S01]  /*1770*/  FMUL.FTZ R122, R33, R122 ;  /* 0x0000007a217a7220 */ /* 0x000fe20000410000 */
[----:B------:R-:W-:Y:S01]  /*1780*/  FMUL.FTZ R125, R34, R125 ;  /* 0x0000007d227d7220 */ /* 0x000fe20000410000 */
[----:B------:R-:W-:Y:S01]  /*1790*/  IMAD.WIDE.U32 R2, R119, UR4, R2 ;  /* 0x0000000477027c25 */ /* 0x000fe2000f8e0002 */
[----:B------:R-:W-:Y:S03]  /*17a0*/  STS.128 [R75], R44 ;  /* 0x0000002c4b007388 */ /* 0x000fe60000000c00 */
[----:B------:R-:W-:Y:S01]  /*17b0*/  FMUL.FTZ R124, R35, R124 ;  /* 0x0000007c237c7220 */ /* 0x000fe20000410000 */
[----:B------:R-:W-:Y:S01]  /*17c0*/  FADD.FTZ R132, R17, R114 ;  /* 0x0000007211847221 */ /* 0x000fe20000010000 */
[----:B------:R-:W-:Y:S01]  /*17d0*/  IMAD R0, R119, UR5, R3 ;  /* 0x0000000577007c24 */ /* 0x000fe2000f8e0203 */
[----:B------:R-:W-:Y:S01]  /*17e0*/  STS.128 [R75+0x10], R48 ;  /* 0x000010304b007388 */ /* 0x000fe20000000c00 */
[----:B------:R-:W-:-:S03]  /*17f0*/  NOP ;  /* 0x0000000000007918 */ /* 0x000fc60000000000 */
[----:B------:R-:W0:Y:S01]  /*1800*/  LDS.128 R64, [R76] ;  /* 0x000000004c407984 */ /* 0x000e220000000c00 */
[----:B------:R-:W-:Y:S01]  /*1810*/  LEA R12, P0, R2, R136, 0x2 ;  /* 0x00000088020c7211 */ /* 0x000fe200078010ff */
[----:B------:R-:W-:Y:S01]  /*1820*/  FMUL.FTZ R157, R21, R72 ;  /* 0x00000048159d7220 */ /* 0x000fe20000410000 */
[----:B------:R-:W-:Y:S01]  /*1830*/  FMUL.FTZ R31, R22, R121 ;  /* 0x00000079161f7220 */ /* 0x000fe20000410000 */
[----:B------:R-:W1:Y:S01]  /*1840*/  LDS.128 R68, [R76+0x200] ;  /* 0x000200004c447984 */ /* 0x000e620000000c00 */
[----:B------:R-:W-:Y:S01]  /*1850*/  LEA.HI.X R13, R2, R137, R0, 0x2, P0 ;  /* 0x00000089020d7211 */ /* 0x000fe200000f1400 */
[----:B------:R-:W-:Y:S01]  /*1860*/  FMUL.FTZ R155, R23, R120 ;  /* 0x00000078179b7220 */ /* 0x000fe20000410000 */
[----:B------:R-:W-:Y:S01]  /*1870*/  FMUL.FTZ R33, R24, R123 ;  /* 0x0000007b18217220 */ /* 0x000fe20000410000 */
[----:B------:R-:W-:Y:S01]  /*1880*/  FMUL.FTZ R153, R25, R122 ;  /* 0x0000007a19997220 */ /* 0x000fe20000410000 */
[----:B------:R-:W-:Y:S01]  /*1890*/  FMUL.FTZ R35, R26, R125 ;  /* 0x0000007d1a237220 */ /* 0x000fe20000410000 */
[----:B------:R-:W-:-:S04]  /*18a0*/  IMAD.WIDE.U32 R2, R96, 0x10, R12 ;  /* 0x0000001060027825 */ /* 0x000fc800078e000c */
[----:B------:R-:W-:Y:S01]  /*18b0*/  FMUL.FTZ R151, R27, R124 ;  /* 0x0000007c1b977220 */ /* 0x000fe20000410000 */
[----:B------:R-:W-:Y:S01]  /*18c0*/  FFMA.FTZ R0, R4, R29, R127 ;  /* 0x0000001d04007223 */ /* 0x000fe2000001007f */
[----:B------:R-:W2:Y:S01]  /*18d0*/  LDCU UR4, c[0x0][0x38c] ;  /* 0x00007180ff0477ac */ /* 0x000ea20008000800 */
[----:B0-----:R0:W-:Y:S04]  /*18e0*/  STG.E.128 desc[UR16][R2.64], R64 ;  /* 0x0000004002007986 */ /* 0x0011e8000c101d10 */
[----:B-1----:R0:W-:Y:S01]  /*18f0*/  STG.E.128 desc[UR16][R2.64+0x200], R68 ;  /* 0x0002004402007986 */ /* 0x0021e2000c101d10 */
[----:B--2---:R-:W-:Y:S05]  /*1900*/  BRA.U !UP0, `(.L_x_16507) ;  /* 0x0000000108647547 */ /* 0x004fea000b800000 */
        /* <DEDUP_REMOVED lines=9> */
[----:B------:R-:W-:-:S05]  /*19a0*/  FMUL.FTZ R39, R39, R124 ;  /* 0x0000007c27277220 */ /* 0x000fca0000410000 */
[----:B------:R-:W1:Y:S01]  /*19b0*/  LDC.64 R22, c[0x0][0x438] ;  /* 0x00010e00ff167b82 */ /* 0x000e620000000a00 */
[----:B------:R-:W-:Y:S04]  /*19c0*/  STS.128 [R75], R40 ;  /* 0x000000284b007388 */ /* 0x000fe80000000c00 */
[----:B------:R-:W-:Y:S01]  /*19d0*/  STS.128 [R75+0x10], R36 ;  /* 0x000010244b007388 */ /* 0x000fe20000000c00 */
[----:B------:R-:W-:-:S03]  /*19e0*/  NOP ;  /* 0x0000000000007918 */ /* 0x000fc60000000000 */
[----:B------:R-:W2:Y:S01]  /*19f0*/  LDS.128 R12, [R76] ;  /* 0x000000004c0c7984 */ /* 0x000ea20000000c00 */
[----:B0-----:R-:W-:-:S03]  /*1a00*/  IMAD.WIDE.U32 R2, R20, UR18, R62 ;  /* 0x0000001214027c25 */ /* 0x001fc6000f8e003e */
[----:B------:R-:W0:Y:S01]  /*1a10*/  LDS.128 R16, [R76+0x200] ;  /* 0x000200004c107984 */ /* 0x000e220000000c00 */
[----:B------:R-:W-:Y:S02]  /*1a20*/  IMAD R3, R21, UR18, R3 ;  /* 0x0000001215037c24 */ /* 0x000fe4000f8e0203 */
[----:B-1----:R-:W-:-:S04]  /*1a30*/  IMAD.WIDE.U32 R2, R119, R22, R2 ;  /* 0x0000001677027225 */ /* 0x002fc800078e0002 */
[----:B------:R-:W-:Y:S01]  /*1a40*/  IMAD R3, R119, R23, R3 ;  /* 0x0000001777037224 */ /* 0x000fe200078e0203 */
[----:B------:R-:W-:-:S04]  /*1a50*/  LEA R20, P0, R2, UR6, 0x2 ;  /* 0x0000000602147c11 */ /* 0x000fc8000f8010ff */
[----:B------:R-:W-:-:S03]  /*1a60*/  LEA.HI.X R21, R2, UR7, R3, 0x2, P0 ;  /* 0x0000000702157c11 */ /* 0x000fc600080f1403 */
[----:B------:R-:W-:-:S05]  /*1a70*/  IMAD.WIDE.U32 R2, R96, 0x10, R20 ;  /* 0x0000001060027825 */ /* 0x000fca00078e0014 */
[----:B--2---:R1:W-:Y:S04]  /*1a80*/  STG.E.128 desc[UR16][R2.64], R12 ;  /* 0x0000000c02007986 */ /* 0x0043e8000c101d10 */
[----:B0-----:R1:W-:Y:S02]  /*1a90*/  STG.E.128 desc[UR16][R2.64+0x200], R16 ;  /* 0x0002001002007986 */ /* 0x0013e4000c101d10 */
.L_x_16507:
[----:B01----:R-:W-:Y:S01]  /*1aa0*/  FFMA.FTZ R3, R5, R157, R0 ;  /* 0x0000009d05037223 */ /* 0x003fe20000010000 */
        /* <DEDUP_REMOVED lines=20> */
[----:B------:R-:W-:Y:S06]  /*1bf0*/  BRA.U !UP0, `(.L_x_16508) ;  /* 0x0000004108f87547 */ /* 0x000fec000b800000 */
[----:B------:R-:W0:Y:S01]  /*1c00*/  LDC R150, c[0x0][0x388] ;  /* 0x0000e200ff967b82 */ /* 0x000e220000000800 */
[----:B------:R-:W-:Y:S01]  /*1c10*/  SHF.L.U32 R3, R74, 0x9, RZ ;  /* 0x000000094a037819 */ /* 0x000fe200000006ff */
[----:B------:R-:W-:Y:S01]  /*1c20*/  FADD.FTZ R0, R29, R29 ;  /* 0x0000001d1d007221 */ /* 0x000fe20000010000 */
[----:B------:R-:W-:Y:S01]  /*1c30*/  ISETP.NE.AND P0, PT, R99, 0x1, PT ;  /* 0x000000016300780c */ /* 0x000fe20003f05270 */
[----:B------:R-:W-:Y:S01]  /*1c40*/  FADD.FTZ R157, R157, R157 ;  /* 0x0000009d9d9d7221 */ /* 0x000fe20000010000 */
[----:B------:R-:W-:Y:S01]  /*1c50*/  SHF.L.U32 R135, R99, 0x8, RZ ;  /* 0x0000000863877819 */ /* 0x000fe200000006ff */
[----:B------:R-:W-:Y:S01]  /*1c60*/  FADD.FTZ R156, R31, R31 ;  /* 0x0000001f1f9c7221 */ /* 0x000fe20000010000 */
[----:B------:R-:W-:Y:S01]  /*1c70*/  IADD3 R120, P1, PT, R3, R108, RZ ;  /* 0x0000006c03787210 */ /* 0x000fe20007f3e0ff */
[----:B------:R-:W1:Y:S01]  /*1c80*/  LDC.64 R72, c[0x0][0x440] ;  /* 0x00011000ff487b82 */ /* 0x000e620000000a00 */
[----:B------:R-:W-:Y:S01]  /*1c90*/  FADD.FTZ R155, R155, R155 ;  /* 0x0000009b9b9b7221 */ /* 0x000fe20000010000 */
[----:B------:R-:W-:Y:S01]  /*1ca0*/  FADD.FTZ R154, R33, R33 ;  /* 0x00000021219a7221 */ /* 0x000fe20000010000 */
[----:B------:R-:W-:Y:S01]  /*1cb0*/  FADD.FTZ R153, R153, R153 ;  /* 0x0000009999997221 */ /* 0x000fe20000010000 */
[----:B------:R-:W-:Y:S01]  /*1cc0*/  FADD.FTZ R152, R35, R35 ;  /* 0x0000002323987221 */ /* 0x000fe20000010000 */
[----:B------:R-:W-:Y:S01]  /*1cd0*/  FADD.FTZ R151, R151, R151 ;  /* 0x0000009797977221 */ /* 0x000fe20000010000 */
[----:B------:R-:W-:Y:S01]  /*1ce0*/  LOP3.LUT R194, R62, 0x100, RZ, 0xc0, !PT ;  /* 0x000001003ec27812 */ /* 0x000fe200078ec0ff */
[----:B------:R-:W-:Y:S01]  /*1cf0*/  FMUL.FTZ R143, R4, R118 ;  /* 0x00000076048f7220 */ /* 0x000fe20000410000 */
[----:B------:R-:W2:Y:S01]  /*1d00*/  LDC.64 R70, c[0x0][0x448] ;  /* 0x00011200ff467b82 */ /* 0x000ea20000000a00 */
[----:B------:R-:W-:Y:S01]  /*1d10*/  IADD3 R149, PT, PT, R99, -0x2, RZ ;  /* 0xfffffffe63957810 */ /* 0x000fe20007ffe0ff */
[----:B------:R-:W-:Y:S01]  /*1d20*/  FMUL.FTZ R142, R5, R126 ;  /* 0x0000007e058e7220 */ /* 0x000fe20000410000 */
[----:B------:R-:W-:Y:S01]  /*1d30*/  LEA R144, R77, R75, 0x5 ;  /* 0x0000004b4d907211 */ /* 0x000fe200078e28ff */
[----:B------:R-:W-:Y:S01]  /*1d40*/  FMUL.FTZ R141, R6, R128 ;  /* 0x00000080068d7220 */ /* 0x000fe20000410000 */
[----:B------:R-:W-:Y:S01]  /*1d50*/  FMUL.FTZ R140, R7, R130 ;  /* 0x00000082078c7220 */ /* 0x000fe20000410000 */
[----:B------:R-:W-:Y:S01]  /*1d60*/  FMUL.FTZ R139, R8, R129 ;  /* 0x00000081088b7220 */ /* 0x000fe20000410000 */
[----:B------:R-:W-:Y:S01]  /*1d70*/  FMUL.FTZ R138, R9, R132 ;  /* 0x00000084098a7220 */ /* 0x000fe20000410000 */
[----:B------:R-:W3:Y:S01]  /*1d80*/  LDC.64 R146, c[0x0][0x3e0] ;  /* 0x0000f800ff927b82 */ /* 0x000ee20000000a00 */
[----:B------:R-:W-:Y:S01]  /*1d90*/  ISETP.EQ.AND P0, PT, R108, RZ, P0 ;  /* 0x000000ff6c00720c */ /* 0x000fe20000702270 */
[----:B------:R-:W-:Y:S01]  /*1da0*/  FMUL.FTZ R137, R10, R131 ;  /* 0x000000830a897220 */ /* 0x000fe20000410000 */
[----:B------:R-:W-:Y:S01]  /*1db0*/  FMUL.FTZ R136, R11, R134 ;  /* 0x000000860b887220 */ /* 0x000fe20000410000 */
[----:B------:R-:W-:Y:S01]  /*1dc0*/  MOV R12, RZ ;  /* 0x000000ff000c7202 */ /* 0x000fe20000000f00 */
[----:B------:R-:W4:Y:S01]  /*1dd0*/  LDCU UR7, c[0x0][0x394] ;  /* 0x00007280ff0777ac */ /* 0x000f220008000800 */
[----:B------:R-:W-:-:S02]  /*1de0*/  LOP3.LUT R135, R135, 0x100, RZ, 0xc0, !PT ;  /* 0x0000010087877812 */ /* 0x000fc400078ec0ff */
[----:B------:R-:W0:Y:S01]  /*1df0*/  LDC.64 R68, c[0x0][0x3c0] ;  /* 0x0000f000ff447b82 */ /* 0x000e220000000a00 */
[C---:B------:R-:W-:Y:S01]  /*1e00*/  IADD3 R133, PT, PT, R3.reuse, R108, RZ ;  /* 0x0000006c03857210 */ /* 0x040fe20007ffe0ff */
[----:B------:R-:W0:Y:S01]  /*1e10*/  LDCU UR8, c[0x0][0x38c] ;  /* 0x00007180ff0877ac */ /* 0x000e220008000800 */
[----:B------:R-:W-:Y:S01]  /*1e20*/  LEA.HI.X.SX32 R121, R3, RZ, 0x1, P1 ;  /* 0x000000ff03797211 */ /* 0x000fe200008f0eff */
[----:B------:R-:W-:-:S04]  /*1e30*/  UMOV UR4, URZ ;  /* 0x000000ff00047c82 */ /* 0x000fc80008000000 */
[----:B------:R-:W0:Y:S08]  /*1e40*/  LDC.64 R66, c[0x0][0x3a8] ;  /* 0x0000ea00ff427b82 */ /* 0x000e300000000a00 */
[----:B----4-:R-:W0:Y:S02]  /*1e50*/  LDC.64 R64, c[0x0][0x4f0] ;  /* 0x00013c00ff407b82 */ /* 0x010e240000000a00 */
.L_x_16558:
[----:B-1----:R-:W-:Y:S02]  /*1e60*/  MOV R2, R58 ;  /* 0x0000003a00027202 */ /* 0x002fe40000000f00 */
[----:B--2---:R-:W-:-:S03]  /*1e70*/  MOV R3, R111 ;  /* 0x0000006f00037202 */ /* 0x004fc60000000f00 */
[----:B0-----:R-:W-:-:S04]  /*1e80*/  IMAD.WIDE.U32 R2, R66, UR4, R2 ;  /* 0x0000000442027c25 */ /* 0x001fc8000f8e0002 */
[----:B------:R-:W-:Y:S01]  /*1e90*/  IMAD R3, R67, UR4, R3 ;  /* 0x0000000443037c24 */ /* 0x000fe2000f8e0203 */
[----:B-1----:R-:W-:-:S04]  /*1ea0*/  LEA R122, P1, R2, R72, 0x3 ;  /* 0x00000048027a7211 */ /* 0x002fc800078218ff */
[----:B------:R-:W-:Y:S01]  /*1eb0*/  LEA.HI.X R123, R2, R73, R3, 0x3, P1 ;  /* 0x00000049027b7211 */ /* 0x000fe200008f1c03 */
[----:B---3--:R-:W-:-:S05]  /*1ec0*/  IMAD.WIDE.U32 R2, R146, UR4, RZ ;  /* 0x0000000492027c25 */ /* 0x008fca000f8e00ff */
[----:B------:R-:W3:Y:S01]  /*1ed0*/  LDG.E.64 R122, desc[UR16][R122.64] ;  /* 0x000000107a7a7981 */ /* 0x000ee2000c1e1b00 */
[----:B------:R-:W-:Y:S01]  /*1ee0*/  IMAD R3, R147, UR4, R3 ;  /* 0x0000000493037c24 */ /* 0x000fe2000f8e0203 */
[----:B------:R-:W-:-:S04]  /*1ef0*/  LEA R28, P1, R2, R101, 0x2 ;  /* 0x00000065021c7211 */ /* 0x000fc800078210ff */
[----:B------:R-:W-:-:S03]  /*1f00*/  LEA.HI.X R29, R2, R100, R3, 0x2, P1 ;  /* 0x00000064021d7211 */ /* 0x000fc600008f1403 */
[----:B------:R-:W-:-:S05]  /*1f10*/  IMAD.WIDE.U32 R2, R95, 0x10, R28 ;  /* 0x000000105f027825 */ /* 0x000fca00078e001c */
[----:B----4-:R-:W4:Y:S04]  /*1f20*/  LDG.E.128 R28, desc[UR16][R2.64] ;  /* 0x00000010021c7981 */ /* 0x010f28000c1e1d00 */
[----:B------:R-:W5:Y:S04]  /*1f30*/  LDG.E.128 R32, desc[UR16][R2.64+0x200] ;  /* 0x0002001002207981 */ /* 0x000f68000c1e1d00 */
[----:B------:R-:W5:Y:S04]  /*1f40*/  LDG.E.128 R44, desc[UR16][R2.64+0x400] ;  /* 0x00040010022c7981 */ /* 0x000f68000c1e1d00 */
[----:B------:R0:W5:Y:S02]  /*1f50*/  LDG.E.128 R48, desc[UR16][R2.64+0x600] ;  /* 0x0006001002307981 */ /* 0x000164000c1e1d00 */
[----:B0-----:R-:W-:-:S02]  /*1f60*/  MOV R2, R60 ;  /* 0x0000003c00027202 */ /* 0x001fc40000000f00 */
[----:B------:R-:W-:-:S03]  /*1f70*/  MOV R3, R109 ;  /* 0x0000006d00037202 */ /* 0x000fc60000000f00 */
[----:B------:R-:W-:-:S04]  /*1f80*/  IMAD.WIDE.U32 R36, R68, UR4, R2 ;  /* 0x0000000444247c25 */ /* 0x000fc8000f8e0002 */
        /* <DEDUP_REMOVED lines=10> */
[-C--:B---3--:R-:W-:Y:S01]  /*2030*/  FMUL.FTZ R36, R118, R123.reuse ;  /* 0x0000007b76247220 */ /* 0x088fe20000410000 */
        /* <DEDUP_REMOVED lines=13> */
[----:B----4-:R-:W-:Y:S04]  /*2110*/  STS.128 [R76], R28 ;  /* 0x0000001c4c007388 */ /* 0x010fe80000000c00 */
[----:B-----5:R-:W-:Y:S03]  /*2120*/  STS.128 [R76+0x200], R32 ;  /* 0x000200204c007388 */ /* 0x020fe60000000c00 */
[----:B------:R-:W-:Y:S01]  /*2130*/  MUFU.SIN R160, R39 ;  /* 0x0000002700a07308 */ /* 0x000fe20000000400 */
[----:B0-----:R-:W-:Y:S01]  /*2140*/  FMUL.FTZ R38, R130, R123 ;  /* 0x0000007b82267220 */ /* 0x001fe20000410000 */
[----:B------:R-:W-:Y:S03]  /*2150*/  STS.128 [R76+0x400], R44 ;  /* 0x0004002c4c007388 */ /* 0x000fe60000000c00 */
[----:B------:R-:W-:Y:S01]  /*2160*/  FMUL.RZ R41, R38, 0.15915493667125701904 ;  /* 0x3e22f98326297820 */ /* 0x000fe2000040c000 */
[----:B------:R-:W-:Y:S01]  /*2170*/  FMUL.FTZ R38, R130, R37 ;  /* 0x0000002582267220 */ /* 0x000fe20000410000 */
[----:B------:R-:W-:Y:S01]  /*2180*/  STS.128 [R76+0x600], R48 ;  /* 0x000600304c007388 */ /* 0x000fe20000000c00 */
[----:B------:R0:W-:Y:S01]  /*2190*/  MUFU.COS R158, R39 ;  /* 0x00000027009e7308 */ /* 0x0001e20000000000 */
[----:B------:R-:W-:-:S02]  /*21a0*/  NOP ;  /* 0x0000000000007918 */ /* 0x000fc40000000000 */
[----:B------:R-:W2:Y:S05]  /*21b0*/  LDS.128 R28, [R144+0x30] ;  /* 0x00003000901c7984 */ /* 0x000eaa0000000c00 */
[----:B------:R1:W-:Y:S01]  /*21c0*/  MUFU.EX2 R161, R36 ;  /* 0x0000002400a17308 */ /* 0x0003e20000000800 */
[----:B0-----:R-:W-:Y:S01]  /*21d0*/  FMUL.FTZ R39, R129, R123 ;  /* 0x0000007b81277220 */ /* 0x001fe20000410000 */
[----:B------:R-:W0:Y:S03]  /*21e0*/  LDS.128 R32, [R144+0x20] ;  /* 0x0000200090207984 */ /* 0x000e260000000c00 */
[----:B------:R-:W-:Y:S01]  /*21f0*/  FMUL.RZ R42, R39, 0.15915493667125701904 ;  /* 0x3e22f983272a7820 */ /* 0x000fe2000040c000 */
[----:B------:R-:W-:-:S02]  /*2200*/  FMUL.FTZ R39, R129, R37 ;  /* 0x0000002581277220 */ /* 0x000fc40000410000 */
[----:B------:R-:W-:Y:S01]  /*2210*/  MUFU.SIN R162, R40 ;  /* 0x0000002800a27308 */ /* 0x000fe20000000400 */
[----:B-1----:R-:W-:-:S04]  /*2220*/  FMUL.FTZ R36, R132, R123 ;  /* 0x0000007b84247220 */ /* 0x002fc80000410000 */
[----:B------:R-:W-:Y:S01]  /*2230*/  FMUL.RZ R43, R36, 0.15915493667125701904 ;  /* 0x3e22f983242b7820 */ /* 0x000fe2000040c000 */
[-C--:B------:R-:W-:Y:S02]  /*2240*/  FMUL.FTZ R36, R132, R37.reuse ;  /* 0x0000002584247220 */ /* 0x080fe40000410000 */
[----:B------:R1:W3:Y:S08]  /*2250*/  MUFU.COS R164, R40 ;  /* 0x0000002800a47308 */ /* 0x0002f00000000000 */
[----:B------:R4:W-:Y:S01]  /*2260*/  MUFU.EX2 R163, R38 ;  /* 0x0000002600a37308 */ /* 0x0009e20000000800 */
[----:B-1----:R-:W-:-:S07]  /*2270*/  FMUL.FTZ R40, R134, R37 ;  /* 0x0000002586287220 */ /* 0x002fce0000410000 */
[----:B------:R-:W-:Y:S01]  /*2280*/  MUFU.SIN R166, R41 ;  /* 0x0000002900a67308 */ /* 0x000fe20000000400 */
[C---:B----4-:R-:W-:Y:S01]  /*2290*/  FMUL.FTZ R38, R131.reuse, R37 ;  /* 0x0000002583267220 */ /* 0x050fe20000410000 */
[----:B------:R-:W-:Y:S01]  /*22a0*/  FMUL.FTZ R37, R131, R123 ;  /* 0x0000007b83257220 */ /* 0x000fe20000410000 */
[C---:B---3--:R-:W-:Y:S01]  /*22b0*/  FMUL.FTZ R159, R161.reuse, R164 ;  /* 0x000000a4a19f7220 */ /* 0x048fe20000410000 */
[----:B------:R-:W-:Y:S02]  /*22c0*/  FMUL.FTZ R161, R161, R162 ;  /* 0x000000a2a1a17220 */ /* 0x000fe40000410000 */
[----:B------:R-:W-:Y:S01]  /*22d0*/  FMUL.RZ R177, R37, 0.15915493667125701904 ;  /* 0x3e22f98325b17820 */ /* 0x000fe2000040c000 */
[C---:B--2---:R-:W-:Y:S01]  /*22e0*/  FMUL.FTZ R183, R125.reuse, R29 ;  /* 0x0000001d7db77220 */ /* 0x044fe20000410000 */
[----:B------:R-:W1:Y:S01]  /*22f0*/  MUFU.COS R168, R41 ;  /* 0x0000002900a87308 */ /* 0x000e620000000000 */
[-C--:B------:R-:W-:Y:S01]  /*2300*/  FMUL.FTZ R189, R125, R31.reuse ;  /* 0x0000001f7dbd7220 */ /* 0x080fe20000410000 */
[C---:B------:R-:W-:Y:S01]  /*2310*/  FMUL.FTZ R184, R124.reuse, R31 ;  /* 0x0000001f7cb87220 */ /* 0x040fe20000410000 */
[----:B------:R-:W-:-:S02]  /*2320*/  FFMA.FTZ R185, R124, R28, -R183 ;  /* 0x0000001c7cb97223 */ /* 0x000fc400000108b7 */
[----:B------:R-:W-:-:S03]  /*2330*/  FFMA.FTZ R186, R124, R30, -R189 ;  /* 0x0000001e7cba7223 */ /* 0x000fc600000108bd */
[----:B------:R-:W-:Y:S01]  /*2340*/  MUFU.SIN R170, R42 ;  /* 0x0000002a00aa7308 */ /* 0x000fe20000000400 */
[----:B------:R-:W-:-:S07]  /*2350*/  FMUL.FTZ R186, R151, R186 ;  /* 0x000000ba97ba7220 */ /* 0x000fce0000410000 */
[----:B------:R-:W-:Y:S01]  /*2360*/  MUFU.COS R172, R42 ;  /* 0x0000002a00ac7308 */ /* 0x000fe20000000000 */
[C---:B-1----:R-:W-:Y:S01]  /*2370*/  FMUL.FTZ R162, R163.reuse, R168 ;  /* 0x000000a8a3a27220 */ /* 0x042fe20000410000 */
[----:B------:R-:W-:-:S06]  /*2380*/  FMUL.FTZ R163, R163, R166 ;  /* 0x000000a6a3a37220 */ /* 0x000fcc0000410000 */
[----:B------:R-:W1:Y:S08]  /*2390*/  MUFU.EX2 R165, R39 ;  /* 0x0000002700a57308 */ /* 0x000e700000000800 */
[----:B------:R-:W-:Y:S08]  /*23a0*/  MUFU.SIN R174, R43 ;  /* 0x0000002b00ae7308 */ /* 0x000ff00000000400 */
[----:B------:R-:W-:Y:S01]  /*23b0*/  MUFU.COS R176, R43 ;  /* 0x0000002b00b07308 */ /* 0x000fe20000000000 */
[C---:B-1----:R-:W-:Y:S01]  /*23c0*/  FMUL.FTZ R164, R165.reuse, R172 ;  /* 0x000000aca5a47220 */ /* 0x042fe20000410000 */
[----:B------:R-:W-:Y:S01]  /*23d0*/  FMUL.FTZ R165, R165, R170 ;  /* 0x000000aaa5a57220 */ /* 0x000fe20000410000 */
[----:B0-----:R-:W-:-:S04]  /*23e0*/  FMUL.FTZ R170, R124, R33 ;  /* 0x000000217caa7220 */ /* 0x001fc80000410000 */
[----:B------:R-:W-:Y:S01]  /*23f0*/  FFMA.FTZ R181, R125, R32, R170 ;  /* 0x000000207db57223 */ /* 0x000fe200000100aa */
[----:B------:R-:W0:Y:S03]  /*2400*/  MUFU.EX2 R167, R36 ;  /* 0x0000002400a77308 */ /* 0x000e260000000800 */
[----:B------:R-:W-:-:S05]  /*2410*/  FMUL.FTZ R181, R154, -R181 ;  /* 0x800000b59ab57220 */ /* 0x000fca0000410000 */
[----:B------:R1:W-:Y:S08]  /*2420*/  MUFU.EX2 R173, R38 ;  /* 0x0000002600ad7308 */ /* 0x0003f00000000800 */
[----:B------:R2:W-:Y:S01]  /*2430*/  MUFU.EX2 R175, R40 ;  /* 0x0000002800af7308 */ /* 0x0005e20000000800 */
[----:B-1----:R-:W1:Y:S01]  /*2440*/  LDS.128 R36, [R144] ;  /* 0x0000000090247984 */ /* 0x002e620000000c00 */
[C---:B0-----:R-:W-:Y:S01]  /*2450*/  FMUL.FTZ R166, R167.reuse, R176 ;  /* 0x000000b0a7a67220 */ /* 0x041fe20000410000 */
[----:B------:R-:W-:Y:S01]  /*2460*/  FMUL.FTZ R176, R124, R35 ;  /* 0x000000237cb07220 */ /* 0x000fe20000410000 */
[----:B------:R-:W-:-:S04]  /*2470*/  FMUL.FTZ R167, R167, R174 ;  /* 0x000000aea7a77220 */ /* 0x000fc80000410000 */
[----:B------:R-:W0:Y:S01]  /*2480*/  MUFU.EX2 R3, R3 ;  /* 0x0000000300037308 */ /* 0x000e220000000800 */
[----:B--2---:R-:W2:Y:S07]  /*2490*/  LDS.128 R40, [R144+0x10] ;  /* 0x0000100090287984 */ /* 0x004eae0000000c00 */
[----:B------:R-:W3:Y:S08]  /*24a0*/  MUFU.EX2 R2, R2 ;  /* 0x0000000200027308 */ /* 0x000ef00000000800 */
[----:B------:R-:W4:Y:S01]  /*24b0*/  MUFU.SIN R178, R177 ;  /* 0x000000b100b27308 */ /* 0x000f220000000400 */
[C---:B0-----:R-:W-:Y:S01]  /*24c0*/  FMUL.FTZ R158, R3.reuse, R158 ;  /* 0x0000009e039e7220 */ /* 0x041fe20000410000 */
[----:B------:R-:W-:Y:S01]  /*24d0*/  FMUL.FTZ R160, R3, R160 ;  /* 0x000000a003a07220 */ /* 0x000fe20000410000 */
[----:B------:R-:W-:-:S04]  /*24e0*/  IADD3 R3, PT, PT, R194, UR4, RZ ;  /* 0x00000004c2037c10 */ /* 0x000fc8000fffe0ff */
[----:B------:R-:W-:Y:S01]  /*24f0*/  SEL R3, R3, R98, !P1 ;  /* 0x0000006203037207 */ /* 0x000fe20004800000 */
[----:B------:R-:W0:Y:S01]  /*2500*/  MUFU.COS R180, R177 ;  /* 0x000000b100b47308 */ /* 0x000e220000000000 */
[C---:B---3--:R-:W-:Y:S01]  /*2510*/  FMUL.FTZ R46, R2.reuse, R171 ;  /* 0x000000ab022e7220 */ /* 0x048fe20000410000 */
[----:B------:R-:W-:Y:S01]  /*2520*/  FMUL.FTZ R47, R2, R169 ;  /* 0x000000a9022f7220 */ /* 0x000fe20000410000 */
[----:B------:R-:W-:-:S05]  /*2530*/  LEA R3, R3, UR5, 0x3 ;  /* 0x0000000503037c11 */ /* 0x000fca000f8e18ff */
[----:B------:R-:W3:Y:S01]  /*2540*/  MUFU.COS R48, R179 ;  /* 0x000000b300307308 */ /* 0x000ee20000000000 */
[----:B----4-:R-:W-:Y:S01]  /*2550*/  FMUL.FTZ R169, R173, R178 ;  /* 0x000000b2ada97220 */ /* 0x010fe20000410000 */
[C---:B-1----:R-:W-:Y:S01]  /*2560*/  FMUL.FTZ R2, R124.reuse, R37 ;  /* 0x000000257c027220 */ /* 0x042fe20000410000 */
[C---:B------:R-:W-:Y:S01]  /*2570*/  FMUL.FTZ R49, R125.reuse, R39 ;  /* 0x000000277d317220 */ /* 0x040fe20000410000 */
[----:B------:R-:W-:Y:S01]  /*2580*/  FMUL.FTZ R45, R125, R37 ;  /* 0x000000257d2d7220 */ /* 0x000fe20000410000 */
[----:B------:R1:W-:Y:S02]  /*2590*/  STS.64 [R3+0x14d0], R46 ;  /* 0x0014d02e03007388 */ /* 0x0003e40000000a00 */
[C---:B------:R-:W-:Y:S01]  /*25a0*/  FFMA.FTZ R174, R124.reuse, R38, -R49 ;  /* 0x000000267cae7223 */ /* 0x040fe20000010831 */
[----:B------:R4:W5:Y:S01]  /*25b0*/  MUFU.SIN R44, R179 ;  /* 0x000000b3002c7308 */ /* 0x0009620000000400 */
[----:B0-----:R-:W-:Y:S01]  /*25c0*/  FMUL.FTZ R168, R173, R180 ;  /* 0x000000b4ada87220 */ /* 0x001fe20000410000 */
[C---:B------:R-:W-:Y:S01]  /*25d0*/  FMUL.FTZ R180, R124.reuse, R29 ;  /* 0x0000001d7cb47220 */ /* 0x040fe20000410000 */
[C---:B--2---:R-:W-:Y:S01]  /*25e0*/  FMUL.FTZ R51, R125.reuse, R41 ;  /* 0x000000297d337220 */ /* 0x044fe20000410000 */
[CC--:B------:R-:W-:Y:S01]  /*25f0*/  FMUL.FTZ R171, R125.reuse, R43.reuse ;  /* 0x0000002b7dab7220 */ /* 0x0c0fe20000410000 */
[C---:B------:R-:W-:Y:S01]  /*2600*/  FMUL.FTZ R50, R124.reuse, R43 ;  /* 0x0000002b7c327220 */ /* 0x040fe20000410000 */
[----:B------:R-:W-:Y:S01]  /*2610*/  FFMA.FTZ R187, R125, R28, R180 ;  /* 0x0000001c7dbb7223 */ /* 0x000fe200000100b4 */
[C---:B------:R-:W-:Y:S01]  /*2620*/  FFMA.FTZ R45, R124.reuse, R36, -R45 ;  /* 0x000000247c2d7223 */ /* 0x040fe2000001082d */
[C---:B------:R-:W-:Y:S01]  /*2630*/  FFMA.FTZ R51, R124.reuse, R40, -R51 ;  /* 0x000000287c337223 */ /* 0x040fe20000010833 */
[----:B---3--:R-:W-:Y:S01]  /*2640*/  FMUL.FTZ R172, R175, R48 ;  /* 0x00000030afac7220 */ /* 0x008fe20000410000 */
[C---:B------:R-:W-:Y:S01]  /*2650*/  FMUL.FTZ R48, R124.reuse, R41 ;  /* 0x000000297c307220 */ /* 0x040fe20000410000 */
[C---:B----4-:R-:W-:Y:S01]  /*2660*/  FMUL.FTZ R179, R125.reuse, R35 ;  /* 0x000000237db37220 */ /* 0x050fe20000410000 */
[C---:B-1----:R-:W-:Y:S01]  /*2670*/  FFMA.FTZ R3, R125.reuse, R36, R2 ;  /* 0x000000247d037223 */ /* 0x042fe20000010002 */
[C---:B------:R-:W-:Y:S01]  /*2680*/  FFMA.FTZ R178, R124.reuse, R42, -R171 ;  /* 0x0000002a7cb27223 */ /* 0x040fe200000108ab */
[C---:B------:R-:W-:Y:S01]  /*2690*/  FFMA.FTZ R177, R125.reuse, R40, R48 ;  /* 0x000000287db17223 */ /* 0x040fe20000010030 */
[----:B------:R-:W-:Y:S01]  /*26a0*/  FFMA.FTZ R50, R125, R42, R50 ;  /* 0x0000002a7d327223 */ /* 0x000fe20000010032 */
[C---:B------:R-:W-:Y:S01]  /*26b0*/  FFMA.FTZ R182, R124.reuse, R34, -R179 ;  /* 0x000000227cb67223 */ /* 0x040fe200000108b3 */
[----:B-----5:R-:W-:Y:S01]  /*26c0*/  FMUL.FTZ R173, R175, R44 ;  /* 0x0000002cafad7220 */ /* 0x020fe20000410000 */
[C---:B------:R-:W-:Y:S01]  /*26d0*/  FMUL.FTZ R44, R124.reuse, R39 ;  /* 0x000000277c2c7220 */ /* 0x040fe20000410000 */
[C---:B------:R-:W-:Y:S01]  /*26e0*/  FMUL.FTZ R175, R125.reuse, R33 ;  /* 0x000000217daf7220 */ /* 0x040fe20000410000 */
[C---:B------:R-:W-:Y:S01]  /*26f0*/  FFMA.FTZ R2, R125.reuse, R34, R176 ;  /* 0x000000227d027223 */ /* 0x040fe200000100b0 */
[C---:B------:R-:W-:Y:S01]  /*2700*/  FFMA.FTZ R48, R125.reuse, R30, R184 ;  /* 0x0000001e7d307223 */ /* 0x040fe200000100b8 */
[----:B------:R-:W-:Y:S01]  /*2710*/  FFMA.FTZ R44, R125, R38, R44 ;  /* 0x000000267d2c7223 */ /* 0x000fe2000001002c */
[----:B------:R-:W-:Y:S01]  /*2720*/  FFMA.FTZ R49, R124, R32, -R175 ;  /* 0x000000207c317223 */ /* 0x000fe200000108af */
        /* <DEDUP_REMOVED lines=24> */
.L_x_16510:
[----:B------:R0:W1:Y:S02]  /*28b0*/  LDS.64 R44, [R145+0x24d8] ;  /* 0x0024d800912c7984 */ /* 0x0000640000000a00 */
.L_x_16511:
[----:B------:R-:W-:Y:S05]  /*28c0*/  BSYNC.RECONVERGENT B0 ;  /* 0x0000000000007941 */ /* 0x000fea0003800200 */
.L_x_16509:
        /* <DEDUP_REMOVED lines=11> */
[----:B------:R-:W-:Y:S02]  /*2980*/  BSSY.RECONVERGENT B0, `(.L_x_16512) ;  /* 0x000011d000007945 */ /* 0x000fe40003800200 */
[----:B------:R-:W-:Y:S01]  /*2990*/  FADD.FTZ R188, RZ, R2 ;  /* 0x00000002ffbc7221 */ /* 0x000fe20000010000 */
[----:B------:R-:W-:Y:S01]  /*29a0*/  FADD.FTZ R2, R142, R3 ;  /* 0x000000038e027221 */ /* 0x000fe20000010000 */
[----:B--2---:R-:W-:-:S02]  /*29b0*/  FMUL.FTZ R50, R46, R160 ;  /* 0x000000a02e327220 */ /* 0x004fc40000410000 */
[C---:B------:R-:W-:Y:S01]  /*29c0*/  FMUL.FTZ R190, R161.reuse, R188 ;  /* 0x000000bca1be7220 */ /* 0x040fe20000410000 */
[----:B------:R-:W-:Y:S01]  /*29d0*/  FMUL.FTZ R3, R161, R2 ;  /* 0x00000002a1037220 */ /* 0x000fe20000410000 */
[----:B------:R-:W-:Y:S02]  /*29e0*/  FFMA.FTZ R50, R47, R158, R50 ;  /* 0x0000009e2f327223 */ /* 0x000fe40000010032 */
        /* <DEDUP_REMOVED lines=8> */
[----:B------:R-:W-:Y:S01]  /*2a70*/  FADD.FTZ R189, RZ, R189 ;  /* 0x000000bdffbd7221 */ /* 0x000fe20000010000 */
[----:B------:R-:W-:-:S03]  /*2a80*/  FADD.FTZ R51, R140, R51 ;  /* 0x000000338c337221 */ /* 0x000fc60000010000 */
[C---:B------:R-:W-:Y:S01]  /*2a90*/  FMUL.FTZ R3, R165.reuse, R189 ;  /* 0x000000bda5037220 */ /* 0x040fe20000410000 */
[----:B------:R-:W-:-:S03]  /*2aa0*/  FMUL.FTZ R188, R165, R51 ;  /* 0x00000033a5bc7220 */ /* 0x000fc60000410000 */
[C---:B------:R-:W-:Y:S01]  /*2ab0*/  FFMA.FTZ R2, R164.reuse, R51, -R3 ;  /* 0x00000033a4027223 */ /* 0x040fe20000010803 */
[----:B------:R-:W-:Y:S01]  /*2ac0*/  FMUL.FTZ R3, R47, R160 ;  /* 0x000000a02f037220 */ /* 0x000fe20000410000 */
[----:B------:R-:W-:Y:S02]  /*2ad0*/  FFMA.FTZ R188, R164, R189, R188 ;  /* 0x000000bda4bc7223 */ /* 0x000fe400000100bc */
[----:B------:R-:W-:Y:S01]  /*2ae0*/  FADD.FTZ R51, R139, R2 ;  /* 0x000000028b337221 */ /* 0x000fe20000010000 */
[----:B------:R-:W-:Y:S01]  /*2af0*/  FFMA.FTZ R2, R46, R158, -R3 ;  /* 0x0000009e2e027223 */ /* 0x000fe20000010803 */
        /* <DEDUP_REMOVED lines=8> */
[----:B------:R-:W-:-:S02]  /*2b80*/  FFMA.FTZ R191, R166, R51, -R190 ;  /* 0x00000033a6bf7223 */ /* 0x000fc400000108be */
[----:B------:R-:W-:Y:S01]  /*2b90*/  FADD.FTZ R50, RZ, R189 ;  /* 0x000000bdff327221 */ /* 0x000fe20000010000 */
[C---:B------:R-:W-:Y:S01]  /*2ba0*/  FMUL.FTZ R189, R163.reuse, R3 ;  /* 0x00000003a3bd7220 */ /* 0x040fe20000410000 */
[----:B------:R-:W-:Y:S01]  /*2bb0*/  FADD.FTZ R191, R138, R191 ;  /* 0x000000bf8abf7221 */ /* 0x000fe20000010000 */
[----:B------:R-:W-:Y:S01]  /*2bc0*/  FMUL.FTZ R51, R163, R188 ;  /* 0x000000bca3337220 */ /* 0x000fe20000410000 */
[C---:B------:R-:W-:Y:S01]  /*2bd0*/  FMUL.FTZ R193, R169.reuse, R50 ;  /* 0x00000032a9c17220 */ /* 0x040fe20000410000 */
[C---:B------:R-:W-:Y:S01]  /*2be0*/  FFMA.FTZ R189, R162.reuse, R188, R189 ;  /* 0x000000bca2bd7223 */ /* 0x040fe200000100bd */
[----:B------:R-:W-:Y:S01]  /*2bf0*/  FMUL.FTZ R195, R169, R191 ;  /* 0x000000bfa9c37220 */ /* 0x000fe20000410000 */
[----:B------:R-:W-:Y:S01]  /*2c00*/  FFMA.FTZ R51, R162, R3, -R51 ;  /* 0x00000003a2337223 */ /* 0x000fe20000010833 */
[C---:B------:R-:W-:Y:S01]  /*2c10*/  FFMA.FTZ R188, R168.reuse, R191, -R193 ;  /* 0x000000bfa8bc7223 */ /* 0x040fe200000108c1 */
[C---:B------:R-:W-:Y:S01]  /*2c20*/  FMUL.FTZ R2, R165.reuse, R189 ;  /* 0x000000bda5027220 */ /* 0x040fe20000410000 */
        /* <DEDUP_REMOVED lines=14> */
[----:B------:R-:W-:Y:S01]  /*2d10*/  FADD.FTZ R3, RZ, R191 ;  /* 0x000000bfff037221 */ /* 0x000fe20000010000 */
[C---:B------:R-:W-:Y:S01]  /*2d20*/  FMUL.FTZ R189, R169.reuse, R50 ;  /* 0x00000032a9bd7220 */ /* 0x040fe20000410000 */
[----:B------:R-:W-:Y:S01]  /*2d30*/  FADD.FTZ R2, R136, R193 ;  /* 0x000000c188027221 */ /* 0x000fe20000010000 */
[----:B------:R-:W-:-:S02]  /*2d40*/  FMUL.FTZ R191, R169, R51 ;  /* 0x00000033a9bf7220 */ /* 0x000fc40000410000 */
[----:B------:R-:W2:Y:S01]  /*2d50*/  SHFL.UP PT, R192, R3, 0x1, RZ ;  /* 0x0420000003c07989 */ /* 0x000ea200000e00ff */
[C---:B------:R-:W-:Y:S01]  /*2d60*/  FFMA.FTZ R51, R168.reuse, R51, -R189 ;  /* 0x00000033a8337223 */ /* 0x040fe200000108bd */
[----:B------:R-:W-:Y:S02]  /*2d70*/  FFMA.FTZ R191, R168, R50, R191 ;  /* 0x00000032a8bf7223 */ /* 0x000fe400000100bf */
        /* <DEDUP_REMOVED lines=28> */
[-C--:B---3--:R-:W-:Y:S01]  /*2f40*/  FMUL.FTZ R191, R51, R189.reuse ;  /* 0x000000bd33bf7220 */ /* 0x088fe20000410000 */
[C---:B------:R-:W-:Y:S01]  /*2f50*/  FMUL.FTZ R190, R50.reuse, R189 ;  /* 0x000000bd32be7220 */ /* 0x040fe20000410000 */
[----:B------:R-:W-:Y:S01]  /*2f60*/  FMUL.FTZ R196, R173, R186 ;  /* 0x000000baadc47220 */ /* 0x000fe20000410000 */
[----:B------:R-:W0:Y:S01]  /*2f70*/  SHFL.UP PT, R192, R3, 0x4, RZ ;  /* 0x0480000003c07989 */ /* 0x000e2200000e00ff */
[-C--:B-----5:R-:W-:Y:S01]  /*2f80*/  @P2 FFMA.FTZ R50, R50, R188.reuse, R191 ;  /* 0x000000bc32322223 */ /* 0x0a0fe200000100bf */
[----:B------:R-:W-:Y:S01]  /*2f90*/  @P2 FFMA.FTZ R51, R51, R188, -R190 ;  /* 0x000000bc33332223 */ /* 0x000fe200000108be */
[----:B------:R-:W-:Y:S01]  /*2fa0*/  ISETP.GE.AND P2, PT, R77, 0x4, PT ;  /* 0x000000044d00780c */ /* 0x000fe20003f46270 */
[----:B------:R-:W2:Y:S01]  /*2fb0*/  SHFL.UP PT, R191, R2, 0x4, RZ ;  /* 0x0480000002bf7989 */ /* 0x000ea200000e00ff */
[----:B------:R-:W-:-:S03]  /*2fc0*/  FFMA.FTZ R196, R172, R187, -R196 ;  /* 0x000000bbacc47223 */ /* 0x000fc600000108c4 */
[----:B------:R-:W3:Y:S01]  /*2fd0*/  SHFL.UP PT, R189, R50, 0x4, RZ ;  /* 0x0480000032bd7989 */ /* 0x000ee200000e00ff */
[----:B------:R-:W-:-:S03]  /*2fe0*/  FADD.FTZ R196, R185, R196 ;  /* 0x000000c4b9c47221 */ /* 0x000fc60000010000 */
[----:B------:R-:W5:Y:S01]  /*2ff0*/  SHFL.UP PT, R188, R51, 0x4, RZ ;  /* 0x0480000033bc7989 */ /* 0x000f6200000e00ff */
        /* <DEDUP_REMOVED lines=8> */
[-C--:B-----5:R-:W-:Y:S02]  /*3080*/  @P2 FFMA.FTZ R50, R50, R188.reuse, R191 ;  /* 0x000000bc32322223 */ /* 0x0a0fe400000100bf */
        /* <DEDUP_REMOVED lines=8> */
[CC--:B--2---:R-:W-:Y:S01]  /*3110*/  FFMA.FTZ R193, R51.reuse, R190.reuse, -R192 ;  /* 0x000000be33c17223 */ /* 0x0c4fe200000108c0 */
[C---:B------:R-:W-:Y:S01]  /*3120*/  FFMA.FTZ R192, R50.reuse, R190, R195 ;  /* 0x000000be32c07223 */ /* 0x040fe200000100c3 */
[-C--:B---3--:R-:W-:Y:S01]  /*3130*/  FMUL.FTZ R191, R51, R189.reuse ;  /* 0x000000bd33bf7220 */ /* 0x088fe20000410000 */
[C---:B------:R-:W-:Y:S01]  /*3140*/  FMUL.FTZ R190, R50.reuse, R189 ;  /* 0x000000bd32be7220 */ /* 0x040fe20000410000 */
[----:B------:R-:W-:Y:S01]  /*3150*/  FMUL.FTZ R189, R173, R187 ;  /* 0x000000bbadbd7220 */ /* 0x000fe20000410000 */
[----:B------:R-:W-:Y:S01]  /*3160*/  @P2 FADD.FTZ R3, R3, R192 ;  /* 0x000000c003032221 */ /* 0x000fe20000010000 */
[----:B-----5:R-:W-:Y:S01]  /*3170*/  @P2 FFMA.FTZ R50, R50, R188, R191 ;  /* 0x000000bc32322223 */ /* 0x020fe200000100bf */
[CC--:B-1----:R-:W-:Y:S01]  /*3180*/  FMUL.FTZ R192, R172.reuse, R45.reuse ;  /* 0x0000002dacc07220 */ /* 0x0c2fe20000410000 */
[----:B------:R-:W-:Y:S01]  /*3190*/  FFMA.FTZ R191, R172, R186, R189 ;  /* 0x000000baacbf7223 */ /* 0x000fe200000100bd */
[C---:B------:R-:W-:Y:S01]  /*31a0*/  FMUL.FTZ R189, R173.reuse, R45 ;  /* 0x0000002dadbd7220 */ /* 0x040fe20000410000 */
[----:B------:R-:W-:Y:S01]  /*31b0*/  @P2 FADD.FTZ R2, R2, R193 ;  /* 0x000000c102022221 */ /* 0x000fe20000010000 */
[-C--:B------:R-:W-:Y:S01]  /*31c0*/  FFMA.FTZ R195, -R173, R44.reuse, -R192 ;  /* 0x0000002cadc37223 */ /* 0x080fe200000109c0 */
[----:B------:R-:W-:Y:S01]  /*31d0*/  FADD.FTZ R197, R184, R191 ;  /* 0x000000bfb8c57221 */ /* 0x000fe20000010000 */
[----:B------:R-:W-:Y:S01]  /*31e0*/  FFMA.FTZ R189, R172, R44, -R189 ;  /* 0x0000002cacbd7223 */ /* 0x000fe200000108bd */
[----:B------:R-:W0:Y:S01]  /*31f0*/  SHFL.UP PT, R192, R3, 0x10, RZ ;  /* 0x0600000003c07989 */ /* 0x000e2200000e00ff */
[C---:B------:R-:W-:Y:S01]  /*3200*/  FMUL.FTZ R191, R169.reuse, R195 ;  /* 0x000000c3a9bf7220 */ /* 0x040fe20000410000 */
[----:B------:R-:W-:Y:S01]  /*3210*/  FMUL.FTZ R199, R169, R197 ;  /* 0x000000c5a9c77220 */ /* 0x000fe20000410000 */
[----:B------:R-:W-:Y:S01]  /*3220*/  @P2 FFMA.FTZ R51, R51, R188, -R190 ;  /* 0x000000bc33332223 */ /* 0x000fe200000108be */
[----:B------:R-:W-:Y:S01]  /*3230*/  ISETP.GE.AND P2, PT, R77, 0x10, PT ;  /* 0x000000104d00780c */ /* 0x000fe20003f46270 */
[CC--:B------:R-:W-:Y:S01]  /*3240*/  FFMA.FTZ R193, R168.reuse, R189.reuse, R191 ;  /* 0x000000bda8c17223 */ /* 0x0c0fe200000100bf */
[CC--:B------:R-:W-:Y:S01]  /*3250*/  FFMA.FTZ R198, R168.reuse, R196.reuse, -R199 ;  /* 0x000000c4a8c67223 */ /* 0x0c0fe200000108c7 */
[C---:B------:R-:W-:Y:S01]  /*3260*/  FMUL.FTZ R199, R169.reuse, R196 ;  /* 0x000000c4a9c77220 */ /* 0x040fe20000410000 */
[----:B------:R-:W1:Y:S01]  /*3270*/  SHFL.UP PT, R191, R2, 0x10, RZ ;  /* 0x0600000002bf7989 */ /* 0x000e6200000e00ff */
[----:B------:R-:W-:Y:S01]  /*3280*/  FMUL.FTZ R196, R169, R189 ;  /* 0x000000bda9c47220 */ /* 0x000fe20000410000 */
[----:B------:R-:W-:Y:S01]  /*3290*/  FADD.FTZ R198, R183, R198 ;  /* 0x000000c6b7c67221 */ /* 0x000fe20000010000 */
[C---:B------:R-:W-:Y:S01]  /*32a0*/  FFMA.FTZ R199, R168.reuse, R197, R199 ;  /* 0x000000c5a8c77223 */ /* 0x040fe200000100c7 */
[----:B------:R-:W2:Y:S01]  /*32b0*/  SHFL.UP PT, R189, R50, 0x10, RZ ;  /* 0x0600000032bd7989 */ /* 0x000ea200000e00ff */
[----:B------:R-:W-:Y:S01]  /*32c0*/  FFMA.FTZ R196, R168, R195, -R196 ;  /* 0x000000c3a8c47223 */ /* 0x000fe200000108c4 */
[C---:B------:R-:W-:Y:S01]  /*32d0*/  FMUL.FTZ R197, R167.reuse, R193 ;  /* 0x000000c1a7c57220 */ /* 0x040fe20000410000 */
[----:B------:R-:W-:Y:S01]  /*32e0*/  FADD.FTZ R199, R182, R199 ;  /* 0x000000c7b6c77221 */ /* 0x000fe20000010000 */
[----:B------:R-:W3:Y:S01]  /*32f0*/  SHFL.UP PT, R188, R51, 0x10, RZ ;  /* 0x0600000033bc7989 */ /* 0x000ee200000e00ff */
        /* <DEDUP_REMOVED lines=8> */
[-C--:B0-----:R-:W-:Y:S01]  /*3380*/  FMUL.FTZ R190, R50, R192.reuse ;  /* 0x000000c032be7220 */ /* 0x081fe20000410000 */
[-C--:B------:R-:W-:Y:S01]  /*3390*/  FMUL.FTZ R196, R165, R193.reuse ;  /* 0x000000c1a5c47220 */ /* 0x080fe20000410000 */
[----:B------:R-:W-:Y:S01]  /*33a0*/  FMUL.FTZ R195, R51, R192 ;  /* 0x000000c033c37220 */ /* 0x000fe20000410000 */
[----:B------:R-:W-:Y:S01]  /*33b0*/  FFMA.FTZ R201, R164, R193, R201 ;  /* 0x000000c1a4c97223 */ /* 0x000fe200000100c9 */
[----:B------:R-:W-:Y:S01]  /*33c0*/  FADD.FTZ R198, R181, R198 ;  /* 0x000000c6b5c67221 */ /* 0x000fe20000010000 */
[----:B------:R-:W-:Y:S01]  /*33d0*/  FADD.FTZ R199, R180, R199 ;  /* 0x000000c7b4c77221 */ /* 0x000fe20000010000 */
[----:B------:R-:W-:Y:S01]  /*33e0*/  FFMA.FTZ R196, R164, R197, -R196 ;  /* 0x000000c5a4c47223 */ /* 0x000fe200000108c4 */
[-C--:B-1----:R-:W-:Y:S01]  /*33f0*/  FFMA.FTZ R193, R51, R191.reuse, -R190 ;  /* 0x000000bf33c17223 */ /* 0x082fe200000108be */
[C---:B------:R-:W-:Y:S01]  /*3400*/  FFMA.FTZ R192, R50.reuse, R191, R195 ;  /* 0x000000bf32c07223 */ /* 0x040fe200000100c3 */
[----:B------:R-:W-:Y:S01]  /*3410*/  FMUL.FTZ R191, R165, R198 ;  /* 0x000000c6a5bf7220 */ /* 0x000fe20000410000 */
[----:B------:R-:W-:Y:S01]  /*3420*/  FMUL.FTZ R195, R163, R201 ;  /* 0x000000c9a3c37220 */ /* 0x000fe20000410000 */
[-C--:B--2---:R-:W-:Y:S01]  /*3430*/  FMUL.FTZ R190, R50, R189.reuse ;  /* 0x000000bd32be7220 */ /* 0x084fe20000410000 */
[----:B------:R-:W-:Y:S01]  /*3440*/  FMUL.FTZ R189, R51, R189 ;  /* 0x000000bd33bd7220 */ /* 0x000fe20000410000 */
[----:B------:R-:W-:Y:S01]  /*3450*/  @P2 FADD.FTZ R2, R2, R193 ;  /* 0x000000c102022221 */ /* 0x000fe20000010000 */
[----:B------:R-:W-:Y:S01]  /*3460*/  @P2 FADD.FTZ R3, R3, R192 ;  /* 0x000000c003032221 */ /* 0x000fe20000010000 */
[-C--:B---3--:R-:W-:Y:S01]  /*3470*/  @P2 FFMA.FTZ R51, R51, R188.reuse, -R190 ;  /* 0x000000bc33332223 */ /* 0x088fe200000108be */
[----:B------:R-:W-:Y:S01]  /*3480*/  @P2 FFMA.FTZ R50, R50, R188, R189 ;  /* 0x000000bc32322223 */ /* 0x000fe200000100bd */
[-C--:B------:R-:W-:Y:S01]  /*3490*/  FFMA.FTZ R191, R164, R199.reuse, R191 ;  /* 0x000000c7a4bf7223 */ /* 0x080fe200000100bf */
[----:B------:R-:W-:Y:S01]  /*34a0*/  FMUL.FTZ R199, R165, R199 ;  /* 0x000000c7a5c77220 */ /* 0x000fe20000410000 */
[----:B------:R-:W-:Y:S01]  /*34b0*/  SHFL.UP PT, R2, R2, 0x1, RZ ;  /* 0x0420000002027989 */ /* 0x000fe200000e00ff */
[-C--:B------:R-:W-:Y:S01]  /*34c0*/  FMUL.FTZ R193, R163, R196.reuse ;  /* 0x000000c4a3c17220 */ /* 0x080fe20000410000 */
[----:B------:R-:W-:Y:S01]  /*34d0*/  FFMA.FTZ R196, R162, R196, -R195 ;  /* 0x000000c4a2c47223 */ /* 0x000fe200000108c3 */
[----:B------:R-:W-:Y:S01]  /*34e0*/  FFMA.FTZ R198, R164, R198, -R199 ;  /* 0x000000c6a4c67223 */ /* 0x000fe200000108c7 */
[----:B------:R0:W-:Y:S01]  /*34f0*/  SHFL.UP PT, R189, R51, 0x1, RZ ;  /* 0x0420000033bd7989 */ /* 0x0001e200000e00ff */
[----:B------:R-:W-:Y:S01]  /*3500*/  FFMA.FTZ R188, R162, R201, R193 ;  /* 0x000000c9a2bc7223 */ /* 0x000fe200000100c1 */
[----:B------:R-:W-:Y:S01]  /*3510*/  FMUL.FTZ R193, R161, R196 ;  /* 0x000000c4a1c17220 */ /* 0x000fe20000410000 */
[----:B------:R-:W-:Y:S01]  /*3520*/  FADD.FTZ R198, R179, R198 ;  /* 0x000000c6b3c67221 */ /* 0x000fe20000010000 */
[----:B------:R-:W-:Y:S01]  /*3530*/  SHFL.UP PT, R50, R50, 0x1, RZ ;  /* 0x0420000032327989 */ /* 0x000fe200000e00ff */
[----:B------:R-:W-:Y:S01]  /*3540*/  FADD.FTZ R191, R178, R191 ;  /* 0x000000bfb2bf7221 */ /* 0x000fe20000010000 */
[-C--:B------:R-:W-:Y:S01]  /*3550*/  FMUL.FTZ R190, R161, R188.reuse ;  /* 0x000000bca1be7220 */ /* 0x080fe20000410000 */
[----:B------:R-:W-:Y:S01]  /*3560*/  FFMA.FTZ R197, R159, R188, R193 ;  /* 0x000000bc9fc57223 */ /* 0x000fe200000100c1 */
[----:B------:R-:W-:Y:S01]  /*3570*/  SHFL.UP PT, R3, R3, 0x1, RZ ;  /* 0x0420000003037989 */ /* 0x000fe200000e00ff */
[C---:B0-----:R-:W-:Y:S01]  /*3580*/  FMUL.FTZ R51, R163.reuse, R198 ;  /* 0x000000c6a3337220 */ /* 0x041fe20000410000 */
[-C--:B------:R-:W-:Y:S01]  /*3590*/  FMUL.FTZ R195, R163, R191.reuse ;  /* 0x000000bfa3c37220 */ /* 0x080fe20000410000 */
[----:B------:R-:W-:Y:S01]  /*35a0*/  FFMA.FTZ R199, R159, R196, -R190 ;  /* 0x000000c49fc77223 */ /* 0x000fe200000108be */
[----:B----4-:R-:W0:Y:S01]  /*35b0*/  SHFL.IDX PT, R49, R49, RZ, 0x1f ;  /* 0x00001fff31317589 */ /* 0x010e2200000e0000 */
[C---:B------:R-:W-:Y:S01]  /*35c0*/  FFMA.FTZ R193, R162.reuse, R191, R51 ;  /* 0x000000bfa2c17223 */ /* 0x040fe20000010033 */
[----:B------:R-:W-:Y:S01]  /*35d0*/  FFMA.FTZ R198, R162, R198, -R195 ;  /* 0x000000c6a2c67223 */ /* 0x000fe200000108c3 */
[C---:B------:R-:W-:Y:S01]  /*35e0*/  FMUL.FTZ R51, R160.reuse, R199 ;  /* 0x000000c7a0337220 */ /* 0x040fe20000410000 */
[----:B------:R-:W1:Y:S01]  /*35f0*/  SHFL.IDX PT, R48, R48, RZ, 0x1f ;  /* 0x00001fff30307589 */ /* 0x000e6200000e0000 */
[-C--:B------:R-:W-:Y:S01]  /*3600*/  FMUL.FTZ R188, R160, R197.reuse ;  /* 0x000000c5a0bc7220 */ /* 0x080fe20000410000 */
[----:B------:R-:W-:Y:S01]  /*3610*/  FADD.FTZ R198, R177, R198 ;  /* 0x000000c6b1c67221 */ /* 0x000fe20000010000 */
[----:B------:R-:W-:-:S02]  /*3620*/  FFMA.FTZ R51, R158, R197, R51 ;  /* 0x000000c59e337223 */ /* 0x000fc40000010033 */
[----:B------:R-:W-:Y:S01]  /*3630*/  FFMA.FTZ R188, R158, R199, -R188 ;  /* 0x000000c79ebc7223 */ /* 0x000fe200000108bc */
[-C--:B0-----:R-:W-:Y:S01]  /*3640*/  FMUL.FTZ R191, R189, R49.reuse ;  /* 0x00000031bdbf7220 */ /* 0x081fe20000410000 */
[----:B------:R-:W-:-:S03]  /*3650*/  FMUL.FTZ R190, R50, R49 ;  /* 0x0000003132be7220 */ /* 0x000fc60000410000 */
[-C--:B-1----:R-:W-:Y:S01]  /*3660*/  FFMA.FTZ R50, R50, R48.reuse, R191 ;  /* 0x0000003032327223 */ /* 0x082fe200000100bf */
[----:B------:R-:W-:Y:S01]  /*3670*/  FFMA.FTZ R189, R189, R48, -R190 ;  /* 0x00000030bdbd7223 */ /* 0x000fe200000108be */
[----:B------:R-:W-:Y:S02]  /*3680*/  FADD.FTZ R190, R176, R193 ;  /* 0x000000c1b0be7221 */ /* 0x000fe40000010000 */
[----:B------:R-:W-:Y:S01]  /*3690*/  @P1 FADD.FTZ R49, R3, R50 ;  /* 0x0000003203311221 */ /* 0x000fe20000010000 */
[----:B------:R-:W-:Y:S01]  /*36a0*/  @P1 FADD.FTZ R48, R2, R189 ;  /* 0x000000bd02301221 */ /* 0x000fe20000010000 */
        /* <DEDUP_REMOVED lines=12> */
[C---:B------:R-:W-:Y:S01]  /*3770*/  FMUL.FTZ R191, R160.reuse, R3 ;  /* 0x00000003a0bf7220 */ /* 0x040fe20000410000 */
[C---:B------:R-:W-:Y:S01]  /*3780*/  FMUL.FTZ R48, R160.reuse, R189 ;  /* 0x000000bda0307220 */ /* 0x040fe20000410000 */
[C---:B------:R-:W-:Y:S01]  /*3790*/  FMUL.FTZ R46, R160.reuse, R49 ;  /* 0x00000031a02e7220 */ /* 0x040fe20000410000 */
[----:B------:R-:W-:Y:S01]  /*37a0*/  FMUL.FTZ R2, R160, R47 ;  /* 0x0000002fa0027220 */ /* 0x000fe20000410000 */
[C---:B------:R-:W-:Y:S01]  /*37b0*/  FFMA.FTZ R192, R158.reuse, R189, R191 ;  /* 0x000000bd9ec07223 */ /* 0x040fe200000100bf */
[C---:B------:R-:W-:Y:S01]  /*37c0*/  FFMA.FTZ R191, R158.reuse, R3, -R48 ;  /* 0x000000039ebf7223 */ /* 0x040fe20000010830 */
[C---:B------:R-:W-:Y:S01]  /*37d0*/  FFMA.FTZ R46, R158.reuse, R47, R46 ;  /* 0x0000002f9e2e7223 */ /* 0x040fe2000001002e */
[-C--:B------:R-:W-:Y:S01]  /*37e0*/  FFMA.FTZ R3, R158, R49.reuse, -R2 ;  /* 0x000000319e037223 */ /* 0x080fe20000010802 */
[C---:B------:R-:W-:Y:S01]  /*37f0*/  FMUL.FTZ R2, R37.reuse, R49 ;  /* 0x0000003125027220 */ /* 0x040fe20000410000 */
        /* <DEDUP_REMOVED lines=8> */
[-C--:B------:R-:W-:Y:S01]  /*3880*/  FMUL.FTZ R39, R39, R50.reuse ;  /* 0x0000003227277220 */ /* 0x080fe20000410000 */
[C---:B------:R-:W-:Y:S01]  /*3890*/  FFMA.FTZ R2, R159.reuse, R50, -R2 ;  /* 0x000000329f027223 */ /* 0x040fe20000010802 */
[-C--:B------:R-:W-:Y:S01]  /*38a0*/  FFMA.FTZ R37, R159, R46.reuse, R37 ;  /* 0x0000002e9f257223 */ /* 0x080fe20000010025 */
[----:B------:R-:W-:Y:S01]  /*38b0*/  FFMA.FTZ R36, R0, R189, RZ ;  /* 0x000000bd00247223 */ /* 0x000fe200000100ff */
[----:B------:R-:W-:Y:S01]  /*38c0*/  FFMA.FTZ R39, R38, R46, R39 ;  /* 0x0000002e26277223 */ /* 0x000fe20000010027 */
[----:B------:R-:W-:Y:S01]  /*38d0*/  FADD.FTZ R190, R141, R2 ;  /* 0x000000028dbe7221 */ /* 0x000fe20000010000 */
[----:B------:R-:W-:Y:S01]  /*38e0*/  FADD.FTZ R48, RZ, R37 ;  /* 0x00000025ff307221 */ /* 0x000fe20000010000 */
[----:B------:R-:W-:Y:S01]  /*38f0*/  FFMA.FTZ R2, -R0, R3, RZ ;  /* 0x0000000300027223 */ /* 0x000fe200000101ff */
[----:B------:R-:W-:Y:S01]  /*3900*/  FFMA.FTZ R193, R38, R50, -R193 ;  /* 0x0000003226c17223 */ /* 0x000fe200000108c1 */
[C---:B------:R-:W-:Y:S01]  /*3910*/  FMUL.FTZ R37, R163.reuse, R190 ;  /* 0x000000bea3257220 */ /* 0x040fe20000410000 */
[-C--:B------:R-:W-:Y:S01]  /*3920*/  FMUL.FTZ R3, R163, R48.reuse ;  /* 0x00000030a3037220 */ /* 0x080fe20000410000 */
[-C--:B------:R-:W-:Y:S01]  /*3930*/  FMUL.FTZ R189, R41, R48.reuse ;  /* 0x0000003029bd7220 */ /* 0x080fe20000410000 */
[C---:B------:R-:W-:Y:S01]  /*3940*/  FFMA.FTZ R39, -R157.reuse, R39, R2 ;  /* 0x000000279d277223 */ /* 0x040fe20000010102 */
[C---:B------:R-:W-:Y:S01]  /*3950*/  FFMA.FTZ R37, R162.reuse, R48, R37 ;  /* 0x00000030a2257223 */ /* 0x040fe20000010025 */
[-C--:B------:R-:W-:Y:S01]  /*3960*/  FFMA.FTZ R3, R162, R190.reuse, -R3 ;  /* 0x000000bea2037223 */ /* 0x080fe20000010803 */
[----:B------:R-:W-:Y:S01]  /*3970*/  ISETP.NE.AND P1, PT, R148, 0x1f, PT ;  /* 0x0000001f9400780c */ /* 0x000fe20003f25270 */
[----:B------:R-:W-:Y:S01]  /*3980*/  FFMA.FTZ R193, R157, R193, R36 ;  /* 0x000000c19dc17223 */ /* 0x000fe20000010024 */
        /* <DEDUP_REMOVED lines=9> */
[----:B------:R-:W-:Y:S01]  /*3a20*/  FADD.FTZ R191, R170, R191 ;  /* 0x000000bfaabf7221 */ /* 0x000fe20000010000 */
[----:B------:R-:W-:Y:S01]  /*3a30*/  FFMA.FTZ R40, -R156, R40, R39 ;  /* 0x000000289c287223 */ /* 0x000fe20000010127 */
[C---:B------:R-:W-:Y:S01]  /*3a40*/  FFMA.FTZ R39, R42.reuse, R189, -R3 ;  /* 0x000000bd2a277223 */ /* 0x040fe20000010803 */
[----:B------:R0:W1:Y:S01]  /*3a50*/  SHFL.DOWN PT, R195, R51, 0x1, 0x1f ;  /* 0x08201f0033c37f89 */ /* 0x00006200000e0000 */
[----:B------:R-:W-:-:S03]  /*3a60*/  FFMA.FTZ R193, R42, R41, R2 ;  /* 0x000000292ac17223 */ /* 0x000fc60000010002 */
[----:B------:R0:W2:Y:S04]  /*3a70*/  SHFL.DOWN PT, R3, R188, 0x1, 0x1f ;  /* 0x08201f00bc037f89 */ /* 0x0000a800000e0000 */
[----:B------:R0:W3:Y:S04]  /*3a80*/  SHFL.DOWN PT, R38, R43, 0x1, 0x1f ;  /* 0x08201f002b267f89 */ /* 0x0000e800000e0000 */
[----:B------:R0:W4:Y:S01]  /*3a90*/  SHFL.DOWN PT, R37, R191, 0x1, 0x1f ;  /* 0x08201f00bf257f89 */ /* 0x00012200000e0000 */
        /* <DEDUP_REMOVED lines=11> */
.L_x_16513:
[----:B------:R-:W-:Y:S05]  /*3b50*/  BSYNC.RECONVERGENT B0 ;  /* 0x0000000000007941 */ /* 0x000fea0003800200 */
.L_x_16512:
[----:B------:R-:W-:Y:S01]  /*3b60*/  ISETP.GE.AND P1, PT, R99, UR7, PT ;  /* 0x0000000763007c0c */ /* 0x000fe2000bf26270 */
[----:B------:R-:W-:Y:S02]  /*3b70*/  HFMA2 R36, -RZ, RZ, 1.875, 0 ;  /* 0x3f800000ff247431 */ /* 0x000fe400000001ff */
[----:B-1----:R-:W-:Y:S01]  /*3b80*/  FFMA.FTZ R195, R155, R39, R196 ;  /* 0x000000279bc37223 */ /* 0x002fe200000100c4 */
[----:B---3--:R-:W-:Y:S02]  /*3b90*/  CS2R R38, SRZ ;  /* 0x0000000000267805 */ /* 0x008fe4000001ff00 */
[----:B------:R-:W-:Y:S01]  /*3ba0*/  ISETP.NE.OR P1, PT, R108, RZ, P1 ;  /* 0x000000ff6c00720c */ /* 0x000fe20000f25670 */
[C---:B--2---:R-:W-:Y:S01]  /*3bb0*/  FMUL.FTZ R3, R165.reuse, R189 ;  /* 0x000000bda5037220 */ /* 0x044fe20000410000 */
[----:B----4-:R-:W-:Y:S01]  /*3bc0*/  MOV R37, RZ ;  /* 0x000000ff00257202 */ /* 0x010fe20000000f00 */
[----:B------:R-:W-:Y:S01]  /*3bd0*/  FMUL.FTZ R2, R165, R41 ;  /* 0x00000029a5027220 */ /* 0x000fe20000410000 */
[----:B------:R-:W-:Y:S01]  /*3be0*/  FFMA.FTZ R193, -R155, R193, R40 ;  /* 0x000000c19bc17223 */ /* 0x000fe20000010128 */
[----:B------:R-:W-:Y:S01]  /*3bf0*/  FFMA.FTZ R3, R164, R41, R3 ;  /* 0x00000029a4037223 */ /* 0x000fe20000010003 */
[----:B------:R-:W-:Y:S01]  /*3c00*/  ISETP.GT.U32.AND P2, PT, R148, 0x1d, PT ;  /* 0x0000001d9400780c */ /* 0x000fe20003f44070 */
[----:B------:R-:W-:Y:S01]  /*3c10*/  FFMA.FTZ R2, R164, R189, -R2 ;  /* 0x000000bda4027223 */ /* 0x000fe20000010802 */
[----:B------:R1:W2:Y:S01]  /*3c20*/  SHFL.DOWN PT, R192, R43, 0x2, 0x1f ;  /* 0x08401f002bc07f89 */ /* 0x0002a200000e0000 */
[----:B------:R-:W-:Y:S01]  /*3c30*/  FADD.FTZ R40, RZ, R3 ;  /* 0x00000003ff287221 */ /* 0x000fe20000010000 */
[----:B------:R-:W-:Y:S01]  /*3c40*/  BSSY.RECONVERGENT B0, `(.L_x_16514) ;  /* 0x0000019000007945 */ /* 0x000fe20003800200 */
[----:B------:R-:W-:Y:S01]  /*3c50*/  FADD.FTZ R42, R139, R2 ;  /* 0x000000028b2a7221 */ /* 0x000fe20000010000 */
[C---:B------:R-:W-:Y:S01]  /*3c60*/  ISETP.GT.U32.AND P3, PT, R148.reuse, 0x1b, PT ;  /* 0x0000001b9400780c */ /* 0x040fe20003f64070 */
[----:B------:R-:W3:Y:S01]  /*3c70*/  @!P1 LDS.128 R36, [UR6+0x25d0] ;  /* 0x0025d006ff249984 */ /* 0x000ee20008000c00 */
[C---:B------:R-:W-:Y:S01]  /*3c80*/  FMUL.FTZ R3, R33.reuse, R40 ;  /* 0x0000002821037220 */ /* 0x040fe20000410000 */
[----:B------:R-:W-:Y:S01]  /*3c90*/  FMUL.FTZ R33, R33, R42 ;  /* 0x0000002a21217220 */ /* 0x000fe20000410000 */
[----:B------:R-:W-:-:S02]  /*3ca0*/  ISETP.GT.U32.AND P4, PT, R148, 0x17, PT ;  /* 0x000000179400780c */ /* 0x000fc40003f84070 */
[C---:B------:R-:W-:Y:S01]  /*3cb0*/  FFMA.FTZ R3, R32.reuse, R42, -R3 ;  /* 0x0000002a20037223 */ /* 0x040fe20000010803 */
[----:B------:R-:W-:Y:S01]  /*3cc0*/  FFMA.FTZ R197, R32, R40, R33 ;  /* 0x0000002820c57223 */ /* 0x000fe20000010021 */
[----:B------:R-:W-:Y:S01]  /*3cd0*/  ISETP.GT.U32.AND P5, PT, R148, 0xf, PT ;  /* 0x0000000f9400780c */ /* 0x000fe20003fa4070 */
[----:B------:R1:W4:Y:S01]  /*3ce0*/  SHFL.DOWN PT, R33, R191, 0x2, 0x1f ;  /* 0x08401f00bf217f89 */ /* 0x00032200000e0000 */
[----:B------:R-:W-:-:S03]  /*3cf0*/  FFMA.FTZ R196, R154, R3, R195 ;  /* 0x000000039ac47223 */ /* 0x000fc600000100c3 */
[----:B------:R1:W0:Y:S04]  /*3d00*/  SHFL.DOWN PT, R195, R51, 0x2, 0x1f ;  /* 0x08401f0033c37f89 */ /* 0x00022800000e0000 */
[----:B------:R1:W0:Y:S01]  /*3d10*/  SHFL.DOWN PT, R3, R188, 0x2, 0x1f ;  /* 0x08401f00bc037f89 */ /* 0x00022200000e0000 */
[----:B------:R-:W-:Y:S05]  /*3d20*/  @P2 BRA `(.L_x_16515) ;  /* 0x0000000000282947 */ /* 0x000fea0003800000 */
[CC--:B----4-:R-:W-:Y:S01]  /*3d30*/  FMUL.FTZ R32, R188.reuse, R33.reuse ;  /* 0x00000021bc207220 */ /* 0x0d0fe20000410000 */
[C---:B------:R-:W-:Y:S01]  /*3d40*/  FMUL.FTZ R33, R51.reuse, R33 ;  /* 0x0000002133217220 */ /* 0x040fe20000410000 */
[CC--:B0-----:R-:W-:Y:S01]  /*3d50*/  FMUL.FTZ R2, R188.reuse, R3.reuse ;  /* 0x00000003bc027220 */ /* 0x0c1fe20000410000 */
[C---:B------:R-:W-:Y:S01]  /*3d60*/  FMUL.FTZ R3, R51.reuse, R3 ;  /* 0x0000000333037220 */ /* 0x040fe20000410000 */
[CC--:B--2---:R-:W-:Y:S01]  /*3d70*/  FFMA.FTZ R32, R51.reuse, R192.reuse, -R32 ;  /* 0x000000c033207223 */ /* 0x0c4fe20000010820 */
[C---:B------:R-:W-:Y:S01]  /*3d80*/  FFMA.FTZ R192, R188.reuse, R192, R33 ;  /* 0x000000c0bcc07223 */ /* 0x040fe20000010021 */
[-C--:B-1----:R-:W-:Y:S01]  /*3d90*/  FFMA.FTZ R51, R51, R195.reuse, -R2 ;  /* 0x000000c333337223 */ /* 0x082fe20000010802 */
[----:B------:R-:W-:Y:S01]  /*3da0*/  FFMA.FTZ R188, R188, R195, R3 ;  /* 0x000000c3bcbc7223 */ /* 0x000fe20000010003 */
[----:B------:R-:W-:Y:S01]  /*3db0*/  FADD.FTZ R43, R43, R32 ;  /* 0x000000202b2b7221 */ /* 0x000fe20000010000 */
[----:B------:R-:W-:-:S07]  /*3dc0*/  FADD.FTZ R191, R191, R192 ;  /* 0x000000c0bfbf7221 */ /* 0x000fce0000010000 */
.L_x_16515:
[----:B------:R-:W-:Y:S05]  /*3dd0*/  BSYNC.RECONVERGENT B0 ;  /* 0x0000000000007941 */ /* 0x000fea0003800200 */
.L_x_16514:
[----:B0-----:R0:W0:Y:S01]  /*3de0*/  SHFL.DOWN PT, R195, R51, 0x4, 0x1f ;  /* 0x08801f0033c37f89 */ /* 0x00102200000e0000 */
[----:B------:R-:W-:Y:S03]  /*3df0*/  BSSY.RECONVERGENT B0, `(.L_x_16516) ;  /* 0x000000f000007945 */ /* 0x000fe60003800200 */
[----:B------:R0:W0:Y:S04]  /*3e00*/  SHFL.DOWN PT, R3, R188, 0x4, 0x1f ;  /* 0x08801f00bc037f89 */ /* 0x00002800000e0000 */
[----:B--2---:R2:W0:Y:S04]  /*3e10*/  SHFL.DOWN PT, R192, R43, 0x4, 0x1f ;  /* 0x08801f002bc07f89 */ /* 0x00442800000e0000 */
[----:B----4-:R2:W4:Y:S01]  /*3e20*/  SHFL.DOWN PT, R33, R191, 0x4, 0x1f ;  /* 0x08801f00bf217f89 */ /* 0x01052200000e0000 */
[----:B------:R-:W-:Y:S05]  /*3e30*/  @P3 BRA `(.L_x_16517) ;  /* 0x0000000000283947 */ /* 0x000fea0003800000 */
[CC--:B----4-:R-:W-:Y:S01]  /*3e40*/  FMUL.FTZ R32, R188.reuse, R33.reuse ;  /* 0x00000021bc207220 */ /* 0x0d0fe20000410000 */
[C---:B------:R-:W-:Y:S01]  /*3e50*/  FMUL.FTZ R33, R51.reuse, R33 ;  /* 0x0000002133217220 */ /* 0x040fe20000410000 */
[CC--:B0-----:R-:W-:Y:S01]  /*3e60*/  FMUL.FTZ R2, R188.reuse, R3.reuse ;  /* 0x00000003bc027220 */ /* 0x0c1fe20000410000 */
[C---:B------:R-:W-:Y:S01]  /*3e70*/  FMUL.FTZ R3, R51.reuse, R3 ;  /* 0x0000000333037220 */ /* 0x040fe20000410000 */
[CC--:B------:R-:W-:Y:S01]  /*3e80*/  FFMA.FTZ R32, R51.reuse, R192.reuse, -R32 ;  /* 0x000000c033207223 */ /* 0x0c0fe20000010820 */
[C---:B------:R-:W-:Y:S01]  /*3e90*/  FFMA.FTZ R192, R188.reuse, R192, R33 ;  /* 0x000000c0bcc07223 */ /* 0x040fe20000010021 */
[-C--:B-1----:R-:W-:Y:S01]  /*3ea0*/  FFMA.FTZ R51, R51, R195.reuse, -R2 ;  /* 0x000000c333337223 */ /* 0x082fe20000010802 */
[----:B------:R-:W-:Y:S01]  /*3eb0*/  FFMA.FTZ R188, R188, R195, R3 ;  /* 0x000000c3bcbc7223 */ /* 0x000fe20000010003 */
[----:B--2---:R-:W-:Y:S01]  /*3ec0*/  FADD.FTZ R43, R43, R32 ;  /* 0x000000202b2b7221 */ /* 0x004fe20000010000 */
[----:B------:R-:W-:-:S07]  /*3ed0*/  FADD.FTZ R191, R191, R192 ;  /* 0x000000c0bfbf7221 */ /* 0x000fce0000010000 */
.L_x_16517:
[----:B------:R-:W-:Y:S05]  /*3ee0*/  BSYNC.RECONVERGENT B0 ;  /* 0x0000000000007941 */ /* 0x000fea0003800200 */
.L_x_16516:
[----:B0-----:R0:W0:Y:S01]  /*3ef0*/  SHFL.DOWN PT, R195, R51, 0x8, 0x1f ;  /* 0x09001f0033c37f89 */ /* 0x00102200000e0000 */
[----:B------:R-:W-:Y:S03]  /*3f00*/  BSSY.RECONVERGENT B0, `(.L_x_16518) ;  /* 0x000000f000007945 */ /* 0x000fe60003800200 */
[----:B------:R0:W0:Y:S04]  /*3f10*/  SHFL.DOWN PT, R3, R188, 0x8, 0x1f ;  /* 0x09001f00bc037f89 */ /* 0x00002800000e0000 */
[----:B------:R0:W0:Y:S04]  /*3f20*/  SHFL.DOWN PT, R192, R43, 0x8, 0x1f ;  /* 0x09001f002bc07f89 */ /* 0x00002800000e0000 */
[----:B----4-:R4:W0:Y:S01]  /*3f30*/  SHFL.DOWN PT, R33, R191, 0x8, 0x1f ;  /* 0x09001f00bf217f89 */ /* 0x01082200000e0000 */
[----:B------:R-:W-:Y:S05]  /*3f40*/  @P4 BRA `(.L_x_16519) ;  /* 0x0000000000284947 */ /* 0x000fea0003800000 */
[CC--:B0-----:R-:W-:Y:S01]  /*3f50*/  FMUL.FTZ R32, R188.reuse, R33.reuse ;  /* 0x00000021bc207220 */ /* 0x0c1fe20000410000 */
[C---:B------:R-:W-:Y:S01]  /*3f60*/  FMUL.FTZ R33, R51.reuse, R33 ;  /* 0x0000002133217220 */ /* 0x040fe20000410000 */
[CC--:B------:R-:W-:Y:S01]  /*3f70*/  FMUL.FTZ R2, R188.reuse, R3.reuse ;  /* 0x00000003bc027220 */ /* 0x0c0fe20000410000 */
[C---:B------:R-:W-:Y:S01]  /*3f80*/  FMUL.FTZ R3, R51.reuse, R3 ;  /* 0x0000000333037220 */ /* 0x040fe20000410000 */
[CC--:B------:R-:W-:Y:S01]  /*3f90*/  FFMA.FTZ R32, R51.reuse, R192.reuse, -R32 ;  /* 0x000000c033207223 */ /* 0x0c0fe20000010820 */
[C---:B------:R-:W-:Y:S01]  /*3fa0*/  FFMA.FTZ R192, R188.reuse, R192, R33 ;  /* 0x000000c0bcc07223 */ /* 0x040fe20000010021 */
[-C--:B-1----:R-:W-:Y:S01]  /*3fb0*/  FFMA.FTZ R51, R51, R195.reuse, -R2 ;  /* 0x000000c333337223 */ /* 0x082fe20000010802 */
[----:B------:R-:W-:Y:S01]  /*3fc0*/  FFMA.FTZ R188, R188, R195, R3 ;  /* 0x000000c3bcbc7223 */ /* 0x000fe20000010003 */
[----:B--2---:R-:W-:Y:S01]  /*3fd0*/  FADD.FTZ R43, R43, R32 ;  /* 0x000000202b2b7221 */ /* 0x004fe20000010000 */
[----:B----4-:R-:W-:-:S07]  /*3fe0*/  FADD.FTZ R191, R191, R192 ;  /* 0x000000c0bfbf7221 */ /* 0x010fce0000010000 */
.L_x_16519:
[----:B------:R-:W-:Y:S05]  /*3ff0*/  BSYNC.RECONVERGENT B0 ;  /* 0x0000000000007941 */ /* 0x000fea0003800200 */
.L_x_16518:
[----:B0-----:R0:W0:Y:S01]  /*4000*/  SHFL.DOWN PT, R195, R51, 0x10, 0x1f ;  /* 0x0a001f0033c37f89 */ /* 0x00102200000e0000 */
[----:B------:R-:W-:Y:S03]  /*4010*/  BSSY.RECONVERGENT B0, `(.L_x_16520) ;  /* 0x000000f000007945 */ /* 0x000fe60003800200 */
        /* <DEDUP_REMOVED lines=14> */
.L_x_16521:
[----:B------:R-:W-:Y:S05]  /*4100*/  BSYNC.RECONVERGENT B0 ;  /* 0x0000000000007941 */ /* 0x000fea0003800200 */
.L_x_16520:
[----:B------:R-:W-:Y:S01]  /*4110*/  FFMA.FTZ R198, -R154, R197, R193 ;  /* 0x000000c59ac67223 */ /* 0x000fe200000101c1 */
[C---:B0-----:R-:W-:Y:S01]  /*4120*/  FMUL.FTZ R33, R167.reuse, R42 ;  /* 0x0000002aa7217220 */ /* 0x041fe20000410000 */
[-C--:B------:R-:W-:Y:S01]  /*4130*/  FMUL.FTZ R3, R167, R40.reuse ;  /* 0x00000028a7037220 */ /* 0x080fe20000410000 */
[----:B------:R-:W-:Y:S01]  /*4140*/  SHFL.DOWN PT, R201, R51, 0x1, 0x1f ;  /* 0x08201f0033c97f89 */ /* 0x000fe200000e0000 */
[----:B------:R-:W-:Y:S01]  /*4150*/  ISETP.NE.AND P1, PT, R108, 0x1f, PT ;  /* 0x0000001f6c00780c */ /* 0x000fe20003f25270 */
[C---:B------:R-:W-:Y:S01]  /*4160*/  FFMA.FTZ R192, R166.reuse, R40, R33 ;  /* 0x00000028a6c07223 */ /* 0x040fe20000010021 */
[----:B------:R-:W-:Y:S01]  /*4170*/  FFMA.FTZ R3, R166, R42, -R3 ;  /* 0x0000002aa6037223 */ /* 0x000fe20000010803 */
[----:B---3--:R-:W0:Y:S01]  /*4180*/  SHFL.IDX PT, R197, R39, RZ, 0x1f ;  /* 0x00001fff27c57589 */ /* 0x008e2200000e0000 */
[----:B------:R-:W-:-:S04]  /*4190*/  IMAD.WIDE.U32 R32, R64, UR4, R120 ;  /* 0x0000000440207c25 */ /* 0x000fc8000f8e0078 */
[----:B------:R-:W-:Y:S01]  /*41a0*/  FADD.FTZ R192, RZ, R192 ;  /* 0x000000c0ffc07221 */ /* 0x000fe20000010000 */
[----:B------:R-:W-:Y:S01]  /*41b0*/  FADD.FTZ R193, R138, R3 ;  /* 0x000000038ac17221 */ /* 0x000fe20000010000 */
[----:B------:R-:W3:Y:S01]  /*41c0*/  SHFL.DOWN PT, R203, R188, 0x1, 0x1f ;  /* 0x08201f00bccb7f89 */ /* 0x000ee200000e0000 */
[----:B------:R-:W-:Y:S02]  /*41d0*/  IMAD R199, R65, UR4, R33 ;  /* 0x0000000441c77c24 */ /* 0x000fe4000f8e0221 */
[C---:B------:R-:W-:Y:S01]  /*41e0*/  FMUL.FTZ R3, R35.reuse, R192 ;  /* 0x000000c023037220 */ /* 0x040fe20000410000 */
[-C--:B------:R-:W-:Y:S01]  /*41f0*/  FMUL.FTZ R35, R35, R193.reuse ;  /* 0x000000c123237220 */ /* 0x080fe20000410000 */
[----:B------:R-:W5:Y:S01]  /*4200*/  SHFL.IDX PT, R195, R38, RZ, 0x1f ;  /* 0x00001fff26c37589 */ /* 0x000f6200000e0000 */
[----:B------:R-:W-:Y:S01]  /*4210*/  LEA R2, P2, R32, R112, 0x2 ;  /* 0x0000007020027211 */ /* 0x000fe200078410ff */
[C---:B------:R-:W-:Y:S01]  /*4220*/  FFMA.FTZ R33, R34.reuse, R193, -R3 ;  /* 0x000000c122217223 */ /* 0x040fe20000010803 */
[----:B------:R-:W-:Y:S01]  /*4230*/  FFMA.FTZ R35, R34, R192, R35 ;  /* 0x000000c022237223 */ /* 0x000fe20000010023 */
[----:B------:R-:W4:Y:S01]  /*4240*/  SHFL.DOWN PT, R207, R191, 0x1, 0x1f ;  /* 0x08201f00bfcf7f89 */ /* 0x000f2200000e0000 */
[----:B------:R-:W-:Y:S01]  /*4250*/  LEA.HI.X R3, R32, R110, R199, 0x2, P2 ;  /* 0x0000006e20037211 */ /* 0x000fe200010f14c7 */
[C---:B------:R-:W-:Y:S01]  /*4260*/  FFMA.FTZ R199, R153.reuse, R33, R196 ;  /* 0x0000002199c77223 */ /* 0x040fe200000100c4 */
[----:B------:R-:W-:Y:S01]  /*4270*/  FFMA.FTZ R33, -R153, R35, R198 ;  /* 0x0000002399217223 */ /* 0x000fe200000101c6 */
[----:B------:R-:W4:Y:S01]  /*4280*/  SHFL.DOWN PT, R205, R43, 0x1, 0x1f ;  /* 0x08201f002bcd7f89 */ /* 0x000f2200000e0000 */
[CC--:B------:R-:W-:Y:S01]  /*4290*/  FMUL.FTZ R35, R169.reuse, R193.reuse ;  /* 0x000000c1a9237220 */ /* 0x0c0fe20000410000 */
[-C--:B------:R-:W-:Y:S01]  /*42a0*/  FMUL.FTZ R32, R169, R192.reuse ;  /* 0x000000c0a9207220 */ /* 0x080fe20000410000 */
[----:B------:R-:W-:Y:S01]  /*42b0*/  ISETP.NE.AND P3, PT, R108, RZ, PT ;  /* 0x000000ff6c00720c */ /* 0x000fe20003f65270 */
[----:B-1----:R-:W1:Y:S01]  /*42c0*/  SHFL.IDX PT, R188, R188, RZ, 0x1f ;  /* 0x00001fffbcbc7589 */ /* 0x002e6200000e0000 */
[CC--:B------:R-:W-:Y:S01]  /*42d0*/  FFMA.FTZ R35, R168.reuse, R192.reuse, R35 ;  /* 0x000000c0a8237223 */ /* 0x0c0fe20000010023 */
[----:B------:R-:W-:Y:S01]  /*42e0*/  FFMA.FTZ R34, R168, R193, -R32 ;  /* 0x000000c1a8227223 */ /* 0x000fe20000010820 */
[----:B------:R-:W-:Y:S01]  /*42f0*/  FMUL.FTZ R204, R124, R192 ;  /* 0x000000c07ccc7220 */ /* 0x000fe20000410000 */
[----:B------:R-:W1:Y:S01]  /*4300*/  SHFL.IDX PT, R51, R51, RZ, 0x1f ;  /* 0x00001fff33337589 */ /* 0x000e6200000e0000 */
[-C--:B0-----:R-:W-:Y:S01]  /*4310*/  @P1 FMUL.FTZ R198, R201, R197.reuse ;  /* 0x000000c5c9c61220 */ /* 0x081fe20000410000 */
[----:B------:R-:W-:Y:S01]  /*4320*/  FADD.FTZ R32, RZ, R35 ;  /* 0x00000023ff207221 */ /* 0x000fe20000010000 */
[----:B------:R-:W-:Y:S01]  /*4330*/  FADD.FTZ R34, R137, R34 ;  /* 0x0000002289227221 */ /* 0x000fe20000010000 */
[----:B---3--:R-:W-:Y:S01]  /*4340*/  @P1 FMUL.FTZ R196, R203, R197 ;  /* 0x000000c5cbc41220 */ /* 0x008fe20000410000 */
[----:B--2---:R-:W0:Y:S01]  /*4350*/  SHFL.IDX PT, R43, R43, RZ, 0x1f ;  /* 0x00001fff2b2b7589 */ /* 0x004e2200000e0000 */
[C---:B------:R-:W-:Y:S01]  /*4360*/  FMUL.FTZ R35, R29.reuse, R32 ;  /* 0x000000201d237220 */ /* 0x040fe20000410000 */
[-C--:B------:R-:W-:Y:S01]  /*4370*/  FMUL.FTZ R29, R29, R34.reuse ;  /* 0x000000221d1d7220 */ /* 0x080fe20000410000 */
[-C--:B-----5:R-:W-:Y:S01]  /*4380*/  @P1 FFMA.FTZ R198, R203, R195.reuse, R198 ;  /* 0x000000c3cbc61223 */ /* 0x0a0fe200000100c6 */
[----:B------:R-:W-:Y:S01]  /*4390*/  @P1 FFMA.FTZ R196, R201, R195, -R196 ;  /* 0x000000c3c9c41223 */ /* 0x000fe200000108c4 */
[C---:B------:R-:W-:Y:S01]  /*43a0*/  FFMA.FTZ R35, R28.reuse, R34, -R35 ;  /* 0x000000221c237223 */ /* 0x040fe20000010823 */
[----:B----4-:R-:W2:Y:S01]  /*43b0*/  SHFL.IDX PT, R191, R191, RZ, 0x1f ;  /* 0x00001fffbfbf7589 */ /* 0x010ea200000e0000 */
[----:B------:R-:W-:Y:S01]  /*43c0*/  @P1 FADD.FTZ R197, R207, R198 ;  /* 0x000000c6cfc51221 */ /* 0x000fe20000010000 */
[-C--:B------:R-:W-:Y:S01]  /*43d0*/  FFMA.FTZ R28, R28, R32.reuse, R29 ;  /* 0x000000201c1c7223 */ /* 0x080fe2000001001d */
[-C--:B------:R-:W-:Y:S01]  /*43e0*/  FMUL.FTZ R29, R173, R32.reuse ;  /* 0x00000020ad1d7220 */ /* 0x080fe20000410000 */
[----:B------:R-:W-:Y:S01]  /*43f0*/  FMUL.FTZ R206, R124, R32 ;  /* 0x000000207cce7220 */ /* 0x000fe20000410000 */
[----:B------:R-:W-:Y:S01]  /*4400*/  @P1 FADD.FTZ R195, R205, R196 ;  /* 0x000000c4cdc31221 */ /* 0x000fe20000010000 */
[----:B------:R-:W-:Y:S01]  /*4410*/  FMUL.FTZ R196, R197, R45 ;  /* 0x0000002dc5c47220 */ /* 0x000fe20000410000 */
[----:B------:R-:W-:Y:S01]  /*4420*/  FFMA.FTZ R29, R172, R34, -R29 ;  /* 0x00000022ac1d7223 */ /* 0x000fe2000001081d */
[----:B------:R-:W-:Y:S01]  /*4430*/  FFMA.FTZ R204, R125, R193, R204 ;  /* 0x000000c17dcc7223 */ /* 0x000fe200000100cc */
[C---:B------:R-:W-:Y:S01]  /*4440*/  FMUL.FTZ R198, R195.reuse, R45 ;  /* 0x0000002dc3c67220 */ /* 0x040fe20000410000 */
[-C--:B------:R-:W-:Y:S01]  /*4450*/  FFMA.FTZ R195, R195, R44.reuse, R196 ;  /* 0x0000002cc3c37223 */ /* 0x080fe200000100c4 */
[----:B-1----:R-:W-:Y:S01]  /*4460*/  FMUL.FTZ R196, R188, R39 ;  /* 0x00000027bcc47220 */ /* 0x002fe20000410000 */
[----:B------:R-:W-:Y:S01]  /*4470*/  FADD.FTZ R29, R136, R29 ;  /* 0x0000001d881d7221 */ /* 0x000fe20000010000 */
[----:B------:R-:W-:Y:S01]  /*4480*/  FFMA.FTZ R198, R197, R44, -R198 ;  /* 0x0000002cc5c67223 */ /* 0x000fe200000108c6 */
[----:B------:R-:W-:Y:S01]  /*4490*/  FFMA.FTZ R44, R152, R35, R199 ;  /* 0x00000023982c7223 */ /* 0x000fe200000100c7 */
[----:B------:R-:W-:Y:S01]  /*44a0*/  FMUL.FTZ R35, R173, R34 ;  /* 0x00000022ad237220 */ /* 0x000fe20000410000 */
[-C--:B------:R-:W-:Y:S01]  /*44b0*/  FFMA.FTZ R196, R51, R38.reuse, -R196 ;  /* 0x0000002633c47223 */ /* 0x080fe200000108c4 */
[----:B------:R-:W-:Y:S01]  /*44c0*/  FADD.FTZ R187, R187, R198 ;  /* 0x000000c6bbbb7221 */ /* 0x000fe20000010000 */
[----:B------:R-:W-:Y:S01]  /*44d0*/  FMUL.FTZ R198, R188, R38 ;  /* 0x00000026bcc67220 */ /* 0x000fe20000410000 */
[----:B------:R-:W-:Y:S01]  /*44e0*/  FFMA.FTZ R197, R172, R32, R35 ;  /* 0x00000020acc57223 */ /* 0x000fe20000010023 */
[----:B------:R-:W-:Y:S01]  /*44f0*/  FMUL.FTZ R35, R125, R47 ;  /* 0x0000002f7d237220 */ /* 0x000fe20000410000 */
[----:B------:R-:W-:Y:S01]  /*4500*/  FMUL.FTZ R38, R188, R37 ;  /* 0x00000025bc267220 */ /* 0x000fe20000410000 */
[----:B------:R-:W-:Y:S01]  /*4510*/  FADD.FTZ R186, R186, R195 ;  /* 0x000000c3baba7221 */ /* 0x000fe20000010000 */
[-C--:B------:R-:W-:Y:S01]  /*4520*/  FMUL.FTZ R188, R188, R36.reuse ;  /* 0x00000024bcbc7220 */ /* 0x080fe20000410000 */
[----:B------:R-:W-:Y:S01]  /*4530*/  FMUL.FTZ R45, R173, R187 ;  /* 0x000000bbad2d7220 */ /* 0x000fe20000410000 */
[----:B------:R-:W-:Y:S01]  /*4540*/  FFMA.FTZ R35, R124, R49, -R35 ;  /* 0x000000317c237223 */ /* 0x000fe20000010823 */
[C---:B------:R-:W-:Y:S01]  /*4550*/  FFMA.FTZ R36, R51.reuse, R36, -R38 ;  /* 0x0000002433247223 */ /* 0x040fe20000010826 */
[C---:B------:R-:W-:Y:S01]  /*4560*/  FFMA.FTZ R37, R51.reuse, R37, R188 ;  /* 0x0000002533257223 */ /* 0x040fe200000100bc */
[-C--:B------:R-:W-:Y:S01]  /*4570*/  FFMA.FTZ R45, R172, R186.reuse, R45 ;  /* 0x000000baac2d7223 */ /* 0x080fe2000001002d */
[----:B------:R-:W-:Y:S01]  /*4580*/  FFMA.FTZ R198, R51, R39, R198 ;  /* 0x0000002733c67223 */ /* 0x000fe200000100c6 */
[----:B0-----:R-:W-:Y:S01]  /*4590*/  FADD.FTZ R38, R43, R196 ;  /* 0x000000c42b267221 */ /* 0x001fe20000010000 */
[----:B------:R-:W-:Y:S01]  /*45a0*/  FMUL.FTZ R188, R124, R47 ;  /* 0x0000002f7cbc7220 */ /* 0x000fe20000410000 */
[----:B------:R-:W-:Y:S01]  /*45b0*/  FMUL.FTZ R51, R0, R35 ;  /* 0x0000002300337220 */ /* 0x000fe20000410000 */
[----:B------:R-:W-:Y:S01]  /*45c0*/  FMUL.FTZ R200, R173, R186 ;  /* 0x000000baadc87220 */ /* 0x000fe20000410000 */
[C---:B------:R-:W-:Y:S01]  /*45d0*/  FMUL.FTZ R43, R125.reuse, R46 ;  /* 0x0000002e7d2b7220 */ /* 0x040fe20000410000 */
[----:B------:R-:W-:Y:S01]  /*45e0*/  P2R R35, PR, RZ, 0x8 ;  /* 0x00000008ff237803 */ /* 0x000fe20000000000 */
[C---:B------:R-:W-:Y:S01]  /*45f0*/  FMUL.FTZ R35, R125.reuse, R48 ;  /* 0x000000307d237220 */ /* 0x040fe20000410000 */
[----:B------:R-:W-:Y:S01]  /*4600*/  FADD.FTZ R184, R184, R45 ;  /* 0x0000002db8b87221 */ /* 0x000fe20000010000 */
[C---:B------:R-:W-:Y:S01]  /*4610*/  FFMA.FTZ R45, R125.reuse, R49, R188 ;  /* 0x000000317d2d7223 */ /* 0x040fe200000100bc */
[----:B------:R-:W-:Y:S01]  /*4620*/  FFMA.FTZ R172, R172, R187, -R200 ;  /* 0x000000bbacac7223 */ /* 0x000fe200000108c8 */
[C---:B------:R-:W-:Y:S01]  /*4630*/  FFMA.FTZ R188, R124.reuse, R50, -R43 ;  /* 0x000000327cbc7223 */ /* 0x040fe2000001082b */
[C---:B------:R-:W-:Y:S01]  /*4640*/  FMUL.FTZ R43, R124.reuse, R48 ;  /* 0x000000307c2b7220 */ /* 0x040fe20000410000 */
[CC--:B------:R-:W-:Y:S01]  /*4650*/  FFMA.FTZ R173, R124.reuse, R190.reuse, -R35 ;  /* 0x000000be7cad7223 */ /* 0x0c0fe20000010823 */
[----:B------:R-:W-:Y:S01]  /*4660*/  FMUL.FTZ R35, R125, R41 ;  /* 0x000000297d237220 */ /* 0x000fe20000410000 */
[----:B------:R-:W-:Y:S01]  /*4670*/  FADD.FTZ R172, R185, R172 ;  /* 0x000000acb9ac7221 */ /* 0x000fe20000010000 */
[----:B--2---:R-:W-:Y:S01]  /*4680*/  FADD.FTZ R39, R191, R198 ;  /* 0x000000c6bf277221 */ /* 0x004fe20000010000 */
[C---:B------:R-:W-:Y:S01]  /*4690*/  FFMA.FTZ R185, R125.reuse, R190, R43 ;  /* 0x000000be7db97223 */ /* 0x040fe2000001002b */
[CC--:B------:R-:W-:Y:S01]  /*46a0*/  FMUL.FTZ R43, R125.reuse, R40.reuse ;  /* 0x000000287d2b7220 */ /* 0x0c0fe20000410000 */
[C---:B------:R-:W-:Y:S01]  /*46b0*/  FFMA.FTZ R198, R124.reuse, R189, -R35 ;  /* 0x000000bd7cc67223 */ /* 0x040fe20000010823 */
[C---:B------:R-:W-:Y:S01]  /*46c0*/  FMUL.FTZ R35, R124.reuse, R40 ;  /* 0x000000287c237220 */ /* 0x040fe20000410000 */
[C---:B------:R-:W-:Y:S01]  /*46d0*/  FMUL.FTZ R196, R124.reuse, R46 ;  /* 0x0000002e7cc47220 */ /* 0x040fe20000410000 */
[C---:B------:R-:W-:Y:S01]  /*46e0*/  FFMA.FTZ R191, R124.reuse, R42, -R43 ;  /* 0x0000002a7cbf7223 */ /* 0x040fe2000001082b */
[C---:B------:R-:W-:Y:S01]  /*46f0*/  FMUL.FTZ R43, R125.reuse, R192 ;  /* 0x000000c07d2b7220 */ /* 0x040fe20000410000 */
[C---:B------:R-:W-:Y:S01]  /*4700*/  FFMA.FTZ R195, R125.reuse, R42, R35 ;  /* 0x0000002a7dc37223 */ /* 0x040fe20000010023 */
[----:B------:R-:W-:Y:S01]  /*4710*/  FADD.FTZ R35, RZ, R197 ;  /* 0x000000c5ff237221 */ /* 0x000fe20000010000 */
[C---:B------:R-:W-:Y:S01]  /*4720*/  FMUL.FTZ R200, R124.reuse, R41 ;  /* 0x000000297cc87220 */ /* 0x040fe20000410000 */
[C---:B------:R-:W-:Y:S01]  /*4730*/  FFMA.FTZ R202, R124.reuse, R193, -R43 ;  /* 0x000000c17cca7223 */ /* 0x040fe2000001082b */
[C---:B------:R-:W-:Y:S01]  /*4740*/  FMUL.FTZ R43, R125.reuse, R32 ;  /* 0x000000207d2b7220 */ /* 0x040fe20000410000 */
[C---:B------:R-:W-:Y:S01]  /*4750*/  FMUL.FTZ R208, R125.reuse, R35 ;  /* 0x000000237dd07220 */ /* 0x040fe20000410000 */
[-C--:B------:R-:W-:Y:S01]  /*4760*/  FFMA.FTZ R199, R125, R34.reuse, R206 ;  /* 0x000000227dc77223 */ /* 0x080fe200000100ce */
[----:B------:R0:W-:Y:S01]  /*4770*/  @!P3 STS.128 [UR6+0x25d0], R36 ;  /* 0x0025d024ff00b988 */ /* 0x0001e20008000c06 */
[C---:B------:R-:W-:Y:S01]  /*4780*/  FFMA.FTZ R197, R124.reuse, R34, -R43 ;  /* 0x000000227cc57223 */ /* 0x040fe2000001082b */
[C---:B------:R-:W-:Y:S01]  /*4790*/  FFMA.FTZ R208, R124.reuse, R29, -R208 ;  /* 0x0000001d7cd07223 */ /* 0x040fe200000108d0 */
[----:B------:R-:W-:Y:S01]  /*47a0*/  FMUL.FTZ R124, R124, R35 ;  /* 0x000000237c7c7220 */ /* 0x000fe20000410000 */
[C---:B------:R-:W-:Y:S01]  /*47b0*/  FMUL.FTZ R43, R169.reuse, R184 ;  /* 0x000000b8a92b7220 */ /* 0x040fe20000410000 */
[-C--:B------:R-:W-:Y:S01]  /*47c0*/  FMUL.FTZ R169, R169, R172.reuse ;  /* 0x000000aca9a97220 */ /* 0x080fe20000410000 */
[----:B------:R-:W-:Y:S01]  /*47d0*/  STS [R94+0x840], R51 ;  /* 0x000840335e007388 */ /* 0x000fe20000000800 */
[C---:B------:R-:W-:Y:S01]  /*47e0*/  FFMA.FTZ R206, R125.reuse, R29, R124 ;  /* 0x0000001d7dce7223 */ /* 0x040fe2000001007c */
[C---:B------:R-:W-:Y:S01]  /*47f0*/  FFMA.FTZ R124, R168.reuse, R172, -R43 ;  /* 0x000000aca87c7223 */ /* 0x040fe2000001082b */
[----:B------:R-:W-:Y:S01]  /*4800*/  FFMA.FTZ R169, R168, R184, R169 ;  /* 0x000000b8a8a97223 */ /* 0x000fe200000100a9 */
[----:B------:R-:W-:Y:S01]  /*4810*/  FMUL.FTZ R168, R0, -R45 ;  /* 0x8000002d00a87220 */ /* 0x000fe20000410000 */
[----:B------:R-:W-:Y:S01]  /*4820*/  FFMA.FTZ R196, R125, R50, R196 ;  /* 0x000000327dc47223 */ /* 0x000fe200000100c4 */
[----:B------:R-:W-:Y:S01]  /*4830*/  FADD.FTZ R183, R183, R124 ;  /* 0x0000007cb7b77221 */ /* 0x000fe20000010000 */
[----:B------:R-:W-:Y:S01]  /*4840*/  FADD.FTZ R182, R182, R169 ;  /* 0x000000a9b6b67221 */ /* 0x000fe20000010000 */
[----:B------:R-:W-:Y:S01]  /*4850*/  FFMA.FTZ R200, R125, R189, R200 ;  /* 0x000000bd7dc87223 */ /* 0x000fe200000100c8 */
[----:B------:R1:W-:Y:S01]  /*4860*/  STS [R93+0x4], R168 ;  /* 0x000004a85d007388 */ /* 0x0003e20000000800 */
[CC--:B------:R-:W-:Y:S01]  /*4870*/  FMUL.FTZ R43, R167.reuse, R183.reuse ;  /* 0x000000b7a72b7220 */ /* 0x0c0fe20000410000 */
[----:B------:R-:W-:Y:S01]  /*4880*/  FMUL.FTZ R124, R167, R182 ;  /* 0x000000b6a77c7220 */ /* 0x000fe20000410000 */
[C---:B------:R-:W-:Y:S01]  /*4890*/  FMUL.FTZ R188, R157.reuse, R188 ;  /* 0x000000bc9dbc7220 */ /* 0x040fe20000410000 */
[----:B------:R-:W-:Y:S01]  /*48a0*/  FMUL.FTZ R196, R157, -R196 ;  /* 0x800000c49dc47220 */ /* 0x000fe20000410000 */
[C---:B------:R-:W-:Y:S01]  /*48b0*/  FFMA.FTZ R43, R166.reuse, R182, R43 ;  /* 0x000000b6a62b7223 */ /* 0x040fe2000001002b */
[----:B0-----:R-:W-:Y:S01]  /*48c0*/  FFMA.FTZ R36, R166, R183, -R124 ;  /* 0x000000b7a6247223 */ /* 0x001fe2000001087c */
[C---:B------:R-:W-:Y:S01]  /*48d0*/  FMUL.FTZ R124, R156.reuse, R173 ;  /* 0x000000ad9c7c7220 */ /* 0x040fe20000410000 */
[----:B------:R-:W-:Y:S01]  /*48e0*/  FMUL.FTZ R166, R156, -R185 ;  /* 0x800000b99ca67220 */ /* 0x000fe20000410000 */
[----:B------:R-:W-:Y:S01]  /*48f0*/  FADD.FTZ R180, R180, R43 ;  /* 0x0000002bb4b47221 */ /* 0x000fe20000010000 */
[----:B------:R-:W-:Y:S01]  /*4900*/  FADD.FTZ R36, R181, R36 ;  /* 0x00000024b5247221 */ /* 0x000fe20000010000 */
[----:B------:R-:W-:Y:S01]  /*4910*/  FMUL.FTZ R198, R155, R198 ;  /* 0x000000c69bc67220 */ /* 0x000fe20000410000 */
[----:B------:R-:W-:Y:S01]  /*4920*/  STS [R93+0x10], R124 ;  /* 0x0000107c5d007388 */ /* 0x000fe20000000800 */
[C---:B------:R-:W-:Y:S01]  /*4930*/  FMUL.FTZ R37, R165.reuse, R180 ;  /* 0x000000b4a5257220 */ /* 0x040fe20000410000 */
[----:B------:R-:W-:Y:S01]  /*4940*/  FMUL.FTZ R165, R165, R36 ;  /* 0x00000024a5a57220 */ /* 0x000fe20000410000 */
[----:B------:R-:W-:Y:S01]  /*4950*/  FMUL.FTZ R200, R155, -R200 ;  /* 0x800000c89bc87220 */ /* 0x000fe20000410000 */
[----:B-1----:R-:W-:Y:S01]  /*4960*/  FMUL.FTZ R168, R154, -R195 ;  /* 0x800000c39aa87220 */ /* 0x002fe20000410000 */
[C---:B------:R-:W-:Y:S01]  /*4970*/  FFMA.FTZ R38, R164.reuse, R36, -R37 ;  /* 0x00000024a4267223 */ /* 0x040fe20000010825 */
[----:B------:R-:W-:Y:S01]  /*4980*/  FFMA.FTZ R165, R164, R180, R165 ;  /* 0x000000b4a4a57223 */ /* 0x000fe200000100a5 */
[----:B------:R-:W-:Y:S01]  /*4990*/  FMUL.FTZ R164, R154, R191 ;  /* 0x000000bf9aa47220 */ /* 0x000fe20000410000 */
[----:B------:R-:W-:Y:S01]  /*49a0*/  FMUL.FTZ R202, R153, R202 ;  /* 0x000000ca99ca7220 */ /* 0x000fe20000410000 */
[----:B------:R-:W-:Y:S01]  /*49b0*/  FADD.FTZ R179, R179, R38 ;  /* 0x00000026b3b37221 */ /* 0x000fe20000010000 */
[----:B------:R-:W-:Y:S01]  /*49c0*/  FADD.FTZ R178, R178, R165 ;  /* 0x000000a5b2b27221 */ /* 0x000fe20000010000 */
[----:B------:R-:W-:Y:S01]  /*49d0*/  FMUL.FTZ R204, R153, -R204 ;  /* 0x800000cc99cc7220 */ /* 0x000fe20000410000 */
[----:B------:R0:W-:Y:S01]  /*49e0*/  STS [R93+0x20], R164 ;  /* 0x000020a45d007388 */ /* 0x0001e20000000800 */
[CC--:B------:R-:W-:Y:S01]  /*49f0*/  FMUL.FTZ R37, R163.reuse, R179.reuse ;  /* 0x000000b3a3257220 */ /* 0x0c0fe20000410000 */
[----:B------:R-:W-:Y:S01]  /*4a00*/  FMUL.FTZ R38, R163, R178 ;  /* 0x000000b2a3267220 */ /* 0x000fe20000410000 */
[C---:B------:R-:W-:Y:S01]  /*4a10*/  FMUL.FTZ R208, R151.reuse, R208 ;  /* 0x000000d097d07220 */ /* 0x040fe20000410000 */
[----:B------:R-:W-:Y:S01]  /*4a20*/  FMUL.FTZ R206, R151, -R206 ;  /* 0x800000ce97ce7220 */ /* 0x000fe20000410000 */
[C---:B------:R-:W-:Y:S01]  /*4a30*/  FFMA.FTZ R37, R162.reuse, R178, R37 ;  /* 0x000000b2a2257223 */ /* 0x040fe20000010025 */
[----:B------:R-:W-:Y:S01]  /*4a40*/  FFMA.FTZ R38, R162, R179, -R38 ;  /* 0x000000b3a2267223 */ /* 0x000fe20000010826 */
[----:B------:R-:W-:Y:S01]  /*4a50*/  FMUL.FTZ R162, R152, R197 ;  /* 0x000000c598a27220 */ /* 0x000fe20000410000 */
[----:B------:R-:W-:Y:S01]  /*4a60*/  STS [R93+0x8], R188 ;  /* 0x000008bc5d007388 */ /* 0x000fe20000000800 */
[----:B------:R-:W-:Y:S01]  /*4a70*/  FADD.FTZ R176, R176, R37 ;  /* 0x00000025b0b07221 */ /* 0x000fe20000010000 */
[----:B------:R-:W-:Y:S01]  /*4a80*/  FADD.FTZ R38, R177, R38 ;  /* 0x00000026b1267221 */ /* 0x000fe20000010000 */
[----:B0-----:R-:W-:Y:S01]  /*4a90*/  FMUL.FTZ R164, R152, -R199 ;  /* 0x800000c798a47220 */ /* 0x001fe20000410000 */
[----:B------:R-:W-:Y:S01]  /*4aa0*/  STS [R93+0xc], R196 ;  /* 0x00000cc45d007388 */ /* 0x000fe20000000800 */
[C---:B------:R-:W-:Y:S01]  /*4ab0*/  FMUL.FTZ R124, R161.reuse, R176 ;  /* 0x000000b0a17c7220 */ /* 0x040fe20000410000 */
[-C--:B------:R-:W-:Y:S01]  /*4ac0*/  FMUL.FTZ R161, R161, R38.reuse ;  /* 0x00000026a1a17220 */ /* 0x080fe20000410000 */
[----:B------:R-:W-:Y:S01]  /*4ad0*/  FADD.FTZ R49, -R143, R49 ;  /* 0x000000318f317221 */ /* 0x000fe20000010100 */
[----:B------:R0:W-:Y:S01]  /*4ae0*/  STS [R93+0x14], R166 ;  /* 0x000014a65d007388 */ /* 0x0001e20000000800 */
[C---:B------:R-:W-:Y:S01]  /*4af0*/  FFMA.FTZ R124, R159.reuse, R38, -R124 ;  /* 0x000000269f7c7223 */ /* 0x040fe2000001087c */
[----:B------:R-:W-:Y:S01]  /*4b00*/  FFMA.FTZ R37, R159, R176, R161 ;  /* 0x000000b09f257223 */ /* 0x000fe200000100a1 */
[----:B------:R-:W-:Y:S01]  /*4b10*/  FADD.FTZ R190, -R141, R190 ;  /* 0x000000be8dbe7221 */ /* 0x000fe20000010100 */
        /* <DEDUP_REMOVED lines=10> */
[-C--:B------:R-:W-:Y:S01]  /*4bc0*/  FFMA.FTZ R45, R158, R175.reuse, -R160 ;  /* 0x000000af9e2d7223 */ /* 0x080fe200000108a0 */
[----:B------:R-:W-:Y:S01]  /*4bd0*/  FADD.FTZ R158, -R142, R50 ;  /* 0x000000328e9e7221 */ /* 0x000fe20000010100 */
[----:B------:R-:W-:Y:S01]  /*4be0*/  STS [R93+0x28], R202 ;  /* 0x000028ca5d007388 */ /* 0x000fe20000000800 */
[----:B------:R-:W-:Y:S01]  /*4bf0*/  FADD.FTZ R171, R171, R124 ;  /* 0x0000007cabab7221 */ /* 0x000fe20000010000 */
[----:B------:R-:W-:Y:S01]  /*4c00*/  FADD.FTZ R45, R170, R45 ;  /* 0x0000002daa2d7221 */ /* 0x000fe20000010000 */
[----:B------:R-:W-:Y:S01]  /*4c10*/  FMUL.FTZ R51, R126, R175 ;  /* 0x000000af7e337220 */ /* 0x000fe20000410000 */
[----:B------:R-:W-:Y:S01]  /*4c20*/  STS [R93+0x2c], R204 ;  /* 0x00002ccc5d007388 */ /* 0x000fe20000000800 */
[C---:B------:R-:W-:Y:S01]  /*4c30*/  FMUL.FTZ R124, R118.reuse, R171 ;  /* 0x000000ab767c7220 */ /* 0x040fe20000410000 */
[----:B------:R-:W-:Y:S01]  /*4c40*/  FMUL.FTZ R160, R118, R45 ;  /* 0x0000002d76a07220 */ /* 0x000fe20000410000 */
[----:B------:R-:W-:Y:S01]  /*4c50*/  FMUL.FTZ R125, R46, R43 ;  /* 0x0000002b2e7d7220 */ /* 0x000fe20000410000 */
[----:B------:R1:W-:Y:S01]  /*4c60*/  STS [R93+0x30], R162 ;  /* 0x000030a25d007388 */ /* 0x0003e20000000800 */
[----:B------:R-:W-:Y:S01]  /*4c70*/  FMUL.FTZ R39, R128, R176 ;  /* 0x000000b080277220 */ /* 0x000fe20000410000 */
[----:B------:R-:W-:Y:S01]  /*4c80*/  FMUL.FTZ R50, R130, R178 ;  /* 0x000000b282327220 */ /* 0x000fe20000410000 */
[----:B------:R-:W-:Y:S01]  /*4c90*/  FFMA.FTZ R125, R158, R51, -R125 ;  /* 0x000000339e7d7223 */ /* 0x000fe2000001087d */
[----:B------:R2:W-:Y:S01]  /*4ca0*/  STS [R93+0x34], R164 ;  /* 0x000034a45d007388 */ /* 0x0005e20000000800 */
[----:B------:R-:W-:Y:S01]  /*4cb0*/  FMUL.FTZ R161, R48, R39 ;  /* 0x0000002730a17220 */ /* 0x000fe20000410000 */
[----:B------:R-:W-:Y:S01]  /*4cc0*/  FMUL.FTZ R51, R46, R51 ;  /* 0x000000332e337220 */ /* 0x000fe20000410000 */
[----:B------:R-:W-:Y:S01]  /*4cd0*/  FADD.FTZ R189, -R140, R189 ;  /* 0x000000bd8cbd7221 */ /* 0x000fe20000010100 */
[----:B------:R3:W-:Y:S01]  /*4ce0*/  STS [R93+0x38], R208 ;  /* 0x000038d05d007388 */ /* 0x0007e20000000800 */
[----:B0-----:R-:W-:Y:S01]  /*4cf0*/  FMUL.FTZ R166, R130, R179 ;  /* 0x000000b382a67220 */ /* 0x001fe20000410000 */
[----:B-1----:R-:W-:Y:S01]  /*4d00*/  FMUL.FTZ R162, R47, R124 ;  /* 0x0000007c2fa27220 */ /* 0x002fe20000410000 */
[----:B------:R-:W-:Y:S01]  /*4d10*/  FFMA.FTZ R51, R158, R43, R51 ;  /* 0x0000002b9e337223 */ /* 0x000fe20000010033 */
[----:B------:R3:W-:Y:S01]  /*4d20*/  STS [R93+0x3c], R206 ;  /* 0x00003cce5d007388 */ /* 0x0007e20000000800 */
[----:B------:R-:W-:Y:S01]  /*4d30*/  FMUL.FTZ R168, R41, R50 ;  /* 0x0000003229a87220 */ /* 0x000fe20000410000 */
[-C--:B------:R-:W-:Y:S01]  /*4d40*/  FFMA.FTZ R162, R49, R160.reuse, -R162 ;  /* 0x000000a031a27223 */ /* 0x080fe200000108a2 */
[----:B------:R-:W-:Y:S01]  /*4d50*/  FMUL.FTZ R160, R47, R160 ;  /* 0x000000a02fa07220 */ /* 0x000fe20000410000 */
[----:B------:R-:W-:Y:S01]  /*4d60*/  BAR.SYNC.DEFER_BLOCKING 0x0 ;  /* 0x0000000000007b1d */ /* 0x000fe20000010000 */
[-C--:B--2---:R-:W-:Y:S01]  /*4d70*/  FFMA.FTZ R164, R190, R159.reuse, -R161 ;  /* 0x0000009fbea47223 */ /* 0x084fe200000108a1 */
[----:B------:R-:W-:Y:S01]  /*4d80*/  FMUL.FTZ R159, R48, R159 ;  /* 0x0000009f309f7220 */ /* 0x000fe20000410000 */
[----:B------:R-:W-:Y:S01]  /*4d90*/  FFMA.FTZ R160, R49, R124, R160 ;  /* 0x0000007c31a07223 */ /* 0x000fe200000100a0 */
[----:B------:R-:W-:Y:S01]  /*4da0*/  FADD.FTZ R162, RZ, R162 ;  /* 0x000000a2ffa27221 */ /* 0x000fe20000010000 */
[----:B------:R-:W-:Y:S01]  /*4db0*/  FFMA.FTZ R168, R189, R166, -R168 ;  /* 0x000000a6bda87223 */ /* 0x000fe200000108a8 */
[----:B------:R-:W-:Y:S01]  /*4dc0*/  FMUL.FTZ R161, R129, R36 ;  /* 0x0000002481a17220 */ /* 0x000fe20000410000 */
[----:B------:R-:W-:Y:S01]  /*4dd0*/  FADD.FTZ R160, RZ, R160 ;  /* 0x000000a0ffa07221 */ /* 0x000fe20000010000 */
[----:B------:R-:W-:Y:S01]  /*4de0*/  FADD.FTZ R125, R162, R125 ;  /* 0x0000007da27d7221 */ /* 0x000fe20000010000 */
[----:B------:R-:W-:Y:S01]  /*4df0*/  FMUL.FTZ R166, R41, R166 ;  /* 0x000000a629a67220 */ /* 0x000fe20000410000 */
[----:B------:R-:W-:Y:S01]  /*4e00*/  LEA R167, R150, -R133, 0x1 ;  /* 0x8000008596a77211 */ /* 0x000fe200078e08ff */
[----:B------:R-:W-:Y:S01]  /*4e10*/  FADD.FTZ R51, R160, R51 ;  /* 0x00000033a0337221 */ /* 0x000fe20000010000 */
[----:B------:R-:W-:Y:S01]  /*4e20*/  FFMA.FTZ R160, R190, R39, R159 ;  /* 0x00000027bea07223 */ /* 0x000fe2000001009f */
[----:B------:R-:W-:Y:S01]  /*4e30*/  FADD.FTZ R125, R125, R164 ;  /* 0x000000a47d7d7221 */ /* 0x000fe20000010000 */
[----:B------:R-:W-:Y:S01]  /*4e40*/  FFMA.FTZ R166, R189, R50, R166 ;  /* 0x00000032bda67223 */ /* 0x000fe200000100a6 */
[----:B------:R-:W-:Y:S01]  /*4e50*/  FADD.FTZ R193, -R138, R193 ;  /* 0x000000c18ac17221 */ /* 0x000fe20000010100 */
[----:B------:R-:W-:Y:S01]  /*4e60*/  FADD.FTZ R159, R51, R160 ;  /* 0x000000a0339f7221 */ /* 0x000fe20000010000 */
[----:B------:R-:W-:Y:S01]  /*4e70*/  FMUL.FTZ R51, R129, R180 ;  /* 0x000000b481337220 */ /* 0x000fe20000410000 */
[----:B------:R-:W-:Y:S01]  /*4e80*/  FADD.FTZ R160, -R139, R42 ;  /* 0x0000002a8ba07221 */ /* 0x000fe20000010100 */
[----:B------:R-:W-:Y:S01]  /*4e90*/  FMUL.FTZ R42, R132, R182 ;  /* 0x000000b6842a7220 */ /* 0x000fe20000410000 */
[----:B------:R-:W-:Y:S01]  /*4ea0*/  FADD.FTZ R159, R159, R166 ;  /* 0x000000a69f9f7221 */ /* 0x000fe20000010000 */
[----:B------:R-:W-:Y:S01]  /*4eb0*/  FMUL.FTZ R163, R40, R51 ;  /* 0x0000003328a37220 */ /* 0x000fe20000410000 */
[----:B------:R-:W-:Y:S01]  /*4ec0*/  FADD.FTZ R125, R125, R168 ;  /* 0x000000a87d7d7221 */ /* 0x000fe20000010000 */
[----:B------:R-:W-:Y:S01]  /*4ed0*/  FMUL.FTZ R168, R192, R42 ;  /* 0x0000002ac0a87220 */ /* 0x000fe20000410000 */
[----:B------:R3:W0:Y:S01]  /*4ee0*/  LDS R165, [R92+0x8c0] ;  /* 0x0008c0005ca57984 */ /* 0x0006220000000800 */
[-C--:B------:R-:W-:Y:S01]  /*4ef0*/  FFMA.FTZ R164, R160, R161.reuse, -R163 ;  /* 0x000000a1a0a47223 */ /* 0x080fe200000108a3 */
[----:B------:R-:W-:Y:S01]  /*4f00*/  FMUL.FTZ R161, R40, R161 ;  /* 0x000000a128a17220 */ /* 0x000fe20000410000 */
[----:B------:R-:W-:Y:S01]  /*4f10*/  FMUL.FTZ R163, R132, R183 ;  /* 0x000000b784a37220 */ /* 0x000fe20000410000 */
[----:B------:R-:W-:Y:S01]  /*4f20*/  ISETP.GE.AND P1, PT, R167, 0x1, PT ;  /* 0x00000001a700780c */ /* 0x000fe20003f26270 */
[----:B------:R-:W-:Y:S01]  /*4f30*/  FADD.FTZ R125, R125, R164 ;  /* 0x000000a47d7d7221 */ /* 0x000fe20000010000 */
[----:B------:R-:W-:Y:S01]  /*4f40*/  FFMA.FTZ R162, R160, R51, R161 ;  /* 0x00000033a0a27223 */ /* 0x000fe200000100a1 */
[-C--:B------:R-:W-:Y:S01]  /*4f50*/  FMUL.FTZ R166, R192, R163.reuse ;  /* 0x000000a3c0a67220 */ /* 0x080fe20000410000 */
[----:B------:R-:W-:Y:S01]  /*4f60*/  FFMA.FTZ R168, R193, R163, -R168 ;  /* 0x000000a3c1a87223 */ /* 0x000fe200000108a8 */
[----:B------:R-:W-:Y:S01]  /*4f70*/  FADD.FTZ R164, -R137, R34 ;  /* 0x0000002289a47221 */ /* 0x000fe20000010100 */
[----:B------:R-:W-:Y:S01]  /*4f80*/  FADD.FTZ R159, R159, R162 ;  /* 0x000000a29f9f7221 */ /* 0x000fe20000010000 */
[----:B------:R-:W-:Y:S01]  /*4f90*/  FFMA.FTZ R162, -R152, R28, R33 ;  /* 0x0000001c98a27223 */ /* 0x000fe20000010121 */
[C---:B------:R-:W-:Y:S01]  /*4fa0*/  FMUL.FTZ R33, R131.reuse, R184 ;  /* 0x000000b883217220 */ /* 0x040fe20000410000 */
[----:B------:R-:W-:Y:S01]  /*4fb0*/  FMUL.FTZ R161, R131, R172 ;  /* 0x000000ac83a17220 */ /* 0x000fe20000410000 */
[----:B------:R-:W-:Y:S01]  /*4fc0*/  FFMA.FTZ R166, R193, R42, R166 ;  /* 0x0000002ac1a67223 */ /* 0x000fe200000100a6 */
[----:B------:R-:W-:Y:S01]  /*4fd0*/  FADD.FTZ R125, R125, R168 ;  /* 0x000000a87d7d7221 */ /* 0x000fe20000010000 */
[----:B------:R-:W-:Y:S01]  /*4fe0*/  FMUL.FTZ R163, R32, R33 ;  /* 0x0000002120a37220 */ /* 0x000fe20000410000 */
[----:B------:R-:W-:Y:S01]  /*4ff0*/  BSSY.RECONVERGENT B0, `(.L_x_16522) ;  /* 0x0000011000007945 */ /* 0x000fe20003800200 */
[----:B------:R-:W-:Y:S01]  /*5000*/  FADD.FTZ R159, R159, R166 ;  /* 0x000000a69f9f7221 */ /* 0x000fe20000010000 */
[C---:B------:R-:W-:Y:S01]  /*5010*/  FMUL.FTZ R166, R31.reuse, R29 ;  /* 0x0000001d1fa67220 */ /* 0x040fe20000410000 */
[-C--:B------:R-:W-:Y:S01]  /*5020*/  FFMA.FTZ R34, R164, R161.reuse, -R163 ;  /* 0x000000a1a4227223 */ /* 0x080fe200000108a3 */
[----:B------:R-:W-:Y:S01]  /*5030*/  FMUL.FTZ R161, R32, R161 ;  /* 0x000000a120a17220 */ /* 0x000fe20000410000 */
[-C--:B------:R-:W-:Y:S01]  /*5040*/  FMUL.FTZ R163, R31, R35.reuse ;  /* 0x000000231fa37220 */ /* 0x080fe20000410000 */
[C---:B------:R-:W-:Y:S01]  /*5050*/  ISETP.GE.AND P2, PT, R167.reuse, 0x21, PT ;  /* 0x00000021a700780c */ /* 0x040fe20003f46270 */
[----:B------:R-:W-:Y:S01]  /*5060*/  FFMA.FTZ R31, R30, R35, R166 ;  /* 0x000000231e1f7223 */ /* 0x000fe200000100a6 */
[----:B------:R-:W-:Y:S01]  /*5070*/  FFMA.FTZ R28, R164, R33, R161 ;  /* 0x00000021a41c7223 */ /* 0x000fe200000100a1 */
[C---:B------:R-:W-:Y:S01]  /*5080*/  ISETP.GE.AND P3, PT, R167.reuse, 0x41, PT ;  /* 0x00000041a700780c */ /* 0x040fe20003f66270 */
[----:B------:R-:W-:Y:S01]  /*5090*/  FFMA.FTZ R163, R30, R29, -R163 ;  /* 0x0000001d1ea37223 */ /* 0x000fe200000108a3 */
[----:B------:R-:W-:Y:S01]  /*50a0*/  ISETP.GE.AND P4, PT, R167, 0x61, PT ;  /* 0x00000061a700780c */ /* 0x000fe20003f86270 */
[----:B------:R-:W-:Y:S01]  /*50b0*/  FADD.FTZ R28, R159, R28 ;  /* 0x0000001c9f1c7221 */ /* 0x000fe20000010000 */
[----:B------:R-:W-:Y:S01]  /*50c0*/  FADD.FTZ R125, R125, R34 ;  /* 0x000000227d7d7221 */ /* 0x000fe20000010000 */
[----:B---3--:R-:W-:Y:S10]  /*50d0*/  @!P1 BRA `(.L_x_16523) ;  /* 0x0000000000089947 */ /* 0x008ff40003800000 */
[----:B------:R-:W1:Y:S04]  /*50e0*/  LDS R159, [R97+0x840] ;  /* 0x00084000619f7984 */ /* 0x000e680000000800 */
[----:B-1----:R1:W-:Y:S02]  /*50f0*/  REDG.E.ADD.F32.FTZ.RN.STRONG.GPU desc[UR16][R2.64], R159 ;  /* 0x0000009f020079a6 */ /* 0x0023e4000c12f310 */
.L_x_16523:
[----:B------:R-:W-:Y:S05]  /*5100*/  BSYNC.RECONVERGENT B0 ;  /* 0x0000000000007941 */ /* 0x000fea0003800200 */
.L_x_16522:
[----:B------:R-:W-:Y:S04]  /*5110*/  BSSY.RECONVERGENT B0, `(.L_x_16524) ;  /* 0x0000003000007945 */ /* 0x000fe80003800200 */
[----:B------:R-:W-:Y:S05]  /*5120*/  @!P2 BRA `(.L_x_16525) ;  /* 0x000000000004a947 */ /* 0x000fea0003800000 */
[----:B0-----:R2:W-:Y:S02]  /*5130*/  REDG.E.ADD.F32.FTZ.RN.STRONG.GPU desc[UR16][R2.64+0x80], R165 ;  /* 0x000080a5020079a6 */ /* 0x0015e4000c12f310 */
.L_x_16525:
[----:B------:R-:W-:Y:S05]  /*5140*/  BSYNC.RECONVERGENT B0 ;  /* 0x0000000000007941 */ /* 0x000fea0003800200 */
.L_x_16524:
[----:B-1----:R1:W3:Y:S01]  /*5150*/  LDS R159, [R91+0x940] ;  /* 0x000940005b9f7984 */ /* 0x0022e20000000800 */
[----:B------:R-:W-:Y:S04]  /*5160*/  BSSY.RECONVERGENT B0, `(.L_x_16526) ;  /* 0x0000003000007945 */ /* 0x000fe80003800200 */
[----:B------:R-:W-:Y:S05]  /*5170*/  @!P3 BRA `(.L_x_16527) ;  /* 0x000000000004b947 */ /* 0x000fea0003800000 */
[----:B---3--:R4:W-:Y:S02]  /*5180*/  REDG.E.ADD.F32.FTZ.RN.STRONG.GPU desc[UR16][R2.64+0x100], R159 ;  /* 0x0001009f020079a6 */ /* 0x0089e4000c12f310 */
.L_x_16527:
[----:B------:R-:W-:Y:S05]  /*5190*/  BSYNC.RECONVERGENT B0 ;  /* 0x0000000000007941 */ /* 0x000fea0003800200 */
.L_x_16526:
[----:B---34-:R3:W4:Y:S01]  /*51a0*/  LDS R159, [R90+0x9c0] ;  /* 0x0009c0005a9f7984 */ /* 0x0187220000000800 */
[----:B------:R-:W-:Y:S04]  /*51b0*/  BSSY.RECONVERGENT B0, `(.L_x_16528) ;  /* 0x0000003000007945 */ /* 0x000fe80003800200 */
[----:B------:R-:W-:Y:S05]  /*51c0*/  @!P4 BRA `(.L_x_16529) ;  /* 0x000000000004c947 */ /* 0x000fea0003800000 */
[----:B----4-:R4:W-:Y:S02]  /*51d0*/  REDG.E.ADD.F32.FTZ.RN.STRONG.GPU desc[UR16][R2.64+0x180], R159 ;  /* 0x0001809f020079a6 */ /* 0x0109e4000c12f310 */
.L_x_16529:
[----:B------:R-:W-:Y:S05]  /*51e0*/  BSYNC.RECONVERGENT B0 ;  /* 0x0000000000007941 */ /* 0x000fea0003800200 */
.L_x_16528:
        /* <DEDUP_REMOVED lines=10> */
.L_x_16531:
[----:B------:R-:W-:Y:S05]  /*5290*/  BSYNC.RECONVERGENT B0 ;  /* 0x0000000000007941 */ /* 0x000fea0003800200 */
.L_x_16530:
[----:B0-----:R0:W0:Y:S01]  /*52a0*/  LDS R159, [R88+0xac0] ;  /* 0x000ac000589f7984 */ /* 0x0010220000000800 */
[----:B------:R-:W-:Y:S04]  /*52b0*/  BSSY.RECONVERGENT B0, `(.L_x_16532) ;  /* 0x0000003000007945 */ /* 0x000fe80003800200 */
[----:B------:R-:W-:Y:S05]  /*52c0*/  @!P1 BRA `(.L_x_16533) ;  /* 0x0000000000049947 */ /* 0x000fea0003800000 */
[----:B0-----:R0:W-:Y:S02]  /*52d0*/  REDG.E.ADD.F32.FTZ.RN.STRONG.GPU desc[UR16][R2.64+0x280], R159 ;  /* 0x0002809f020079a6 */ /* 0x0011e4000c12f310 */
.L_x_16533:
[----:B------:R-:W-:Y:S05]  /*52e0*/  BSYNC.RECONVERGENT B0 ;  /* 0x0000000000007941 */ /* 0x000fea0003800200 */
.L_x_16532:
[----:B0-----:R0:W0:Y:S01]  /*52f0*/  LDS R159, [R87+0xb40] ;  /* 0x000b4000579f7984 */ /* 0x0010220000000800 */
[----:B------:R-:W-:Y:S04]  /*5300*/  BSSY.RECONVERGENT B0, `(.L_x_16534) ;  /* 0x0000003000007945 */ /* 0x000fe80003800200 */
[----:B------:R-:W-:Y:S05]  /*5310*/  @!P2 BRA `(.L_x_16535) ;  /* 0x000000000004a947 */ /* 0x000fea0003800000 */
[----:B0-----:R0:W-:Y:S02]  /*5320*/  REDG.E.ADD.F32.FTZ.RN.STRONG.GPU desc[UR16][R2.64+0x300], R159 ;  /* 0x0003009f020079a6 */ /* 0x0011e4000c12f310 */
.L_x_16535:
[----:B------:R-:W-:Y:S05]  /*5330*/  BSYNC.RECONVERGENT B0 ;  /* 0x0000000000007941 */ /* 0x000fea0003800200 */
.L_x_16534:
[----:B0-----:R0:W0:Y:S01]  /*5340*/  LDS R159, [R86+0xbc0] ;  /* 0x000bc000569f7984 */ /* 0x0010220000000800 */
[----:B------:R-:W-:Y:S04]  /*5350*/  BSSY.RECONVERGENT B0, `(.L_x_16536) ;  /* 0x0000003000007945 */ /* 0x000fe80003800200 */
[----:B------:R-:W-:Y:S05]  /*5360*/  @!P3 BRA `(.L_x_16537) ;  /* 0x000000000004b947 */ /* 0x000fea0003800000 */
[----:B0-----:R0:W-:Y:S02]  /*5370*/  REDG.E.ADD.F32.FTZ.RN.STRONG.GPU desc[UR16][R2.64+0x380], R159 ;  /* 0x0003809f020079a6 */ /* 0x0011e4000c12f310 */
.L_x_16537:
[----:B------:R-:W-:Y:S05]  /*5380*/  BSYNC.RECONVERGENT B0 ;  /* 0x0000000000007941 */ /* 0x000fea0003800200 */
.L_x_16536:
[----:B0-----:R0:W0:Y:S01]  /*5390*/  LDS R159, [R85+0xc40] ;  /* 0x000c4000559f7984 */ /* 0x0010220000000800 */
[----:B------:R-:W-:Y:S04]  /*53a0*/  BSSY.RECONVERGENT B0, `(.L_x_16538) ;  /* 0x0000003000007945 */ /* 0x000fe80003800200 */
[----:B------:R-:W-:Y:S05]  /*53b0*/  @!P4 BRA `(.L_x_16539) ;  /* 0x000000000004c947 */ /* 0x000fea0003800000 */
[----:B0-----:R0:W-:Y:S02]  /*53c0*/  REDG.E.ADD.F32.FTZ.RN.STRONG.GPU desc[UR16][R2.64+0x400], R159 ;  /* 0x0004009f020079a6 */ /* 0x0011e4000c12f310 */
.L_x_16539:
[----:B------:R-:W-:Y:S05]  /*53d0*/  BSYNC.RECONVERGENT B0 ;  /* 0x0000000000007941 */ /* 0x000fea0003800200 */
.L_x_16538:
[----:B0-----:R0:W0:Y:S01]  /*53e0*/  LDS R159, [R84+0xcc0] ;  /* 0x000cc000549f7984 */ /* 0x0010220000000800 */
[----:B------:R-:W-:Y:S04]  /*53f0*/  BSSY.RECONVERGENT B0, `(.L_x_16540) ;  /* 0x0000003000007945 */ /* 0x000fe80003800200 */
[----:B------:R-:W-:Y:S05]  /*5400*/  @!P5 BRA `(.L_x_16541) ;  /* 0x000000000004d947 */ /* 0x000fea0003800000 */
[----:B0-----:R0:W-:Y:S02]  /*5410*/  REDG.E.ADD.F32.FTZ.RN.STRONG.GPU desc[UR16][R2.64+0x480], R159 ;  /* 0x0004809f020079a6 */ /* 0x0011e4000c12f310 */
.L_x_16541:
[----:B------:R-:W-:Y:S05]  /*5420*/  BSYNC.RECONVERGENT B0 ;  /* 0x0000000000007941 */ /* 0x000fea0003800200 */
.L_x_16540:
        /* <DEDUP_REMOVED lines=10> */
.L_x_16543:
[----:B------:R-:W-:Y:S05]  /*54d0*/  BSYNC.RECONVERGENT B0 ;  /* 0x0000000000007941 */ /* 0x000fea0003800200 */
.L_x_16542:
[----:B0-----:R0:W0:Y:S01]  /*54e0*/  LDS R159, [R82+0xdc0] ;  /* 0x000dc000529f7984 */ /* 0x0010220000000800 */
[----:B------:R-:W-:Y:S01]  /*54f0*/  BSSY.RECONVERGENT B0, `(.L_x_16544) ;  /* 0x0000004000007945 */ /* 0x000fe20003800200 */
[----:B------:R-:W-:-:S03]  /*5500*/  FMUL.FTZ R34, R134, R186 ;  /* 0x000000ba86227220 */ /* 0x000fc60000410000 */
[----:B------:R-:W-:Y:S05]  /*5510*/  @!P1 BRA `(.L_x_16545) ;  /* 0x0000000000049947 */ /* 0x000fea0003800000 */
[----:B0-----:R0:W-:Y:S02]  /*5520*/  REDG.E.ADD.F32.FTZ.RN.STRONG.GPU desc[UR16][R2.64+0x580], R159 ;  /* 0x0005809f020079a6 */ /* 0x0011e4000c12f310 */
.L_x_16545:
[----:B------:R-:W-:Y:S05]  /*5530*/  BSYNC.RECONVERGENT B0 ;  /* 0x0000000000007941 */ /* 0x000fea0003800200 */
.L_x_16544:
[----:B0-----:R-:W-:Y:S01]  /*5540*/  FADD.FTZ R159, -R136, R29 ;  /* 0x0000001d889f7221 */ /* 0x001fe20000010100 */
[----:B------:R-:W-:Y:S01]  /*5550*/  BSSY.RECONVERGENT B0, `(.L_x_16546) ;  /* 0x0000006000007945 */ /* 0x000fe20003800200 */
[----:B------:R0:W0:Y:S01]  /*5560*/  LDS R29, [R81+0xe40] ;  /* 0x000e4000511d7984 */ /* 0x0000220000000800 */
[----:B------:R-:W-:Y:S01]  /*5570*/  FMUL.FTZ R30, R134, R187 ;  /* 0x000000bb861e7220 */ /* 0x000fe20000410000 */
[----:B------:R-:W-:Y:S01]  /*5580*/  FMUL.FTZ R166, R35, R34 ;  /* 0x0000002223a67220 */ /* 0x000fe20000410000 */
[----:B------:R-:W-:Y:S06]  /*5590*/  @!P2 BRA `(.L_x_16547) ;  /* 0x000000000004a947 */ /* 0x000fec0003800000 */
[----:B0-----:R0:W-:Y:S02]  /*55a0*/  REDG.E.ADD.F32.FTZ.RN.STRONG.GPU desc[UR16][R2.64+0x600], R29 ;  /* 0x0006001d020079a6 */ /* 0x0011e4000c12f310 */
.L_x_16547:
[----:B------:R-:W-:Y:S05]  /*55b0*/  BSYNC.RECONVERGENT B0 ;  /* 0x0000000000007941 */ /* 0x000fea0003800200 */
.L_x_16546:
[----:B0-----:R0:W0:Y:S01]  /*55c0*/  LDS R29, [R80+0xec0] ;  /* 0x000ec000501d7984 */ /* 0x0010220000000800 */
[----:B------:R-:W-:Y:S01]  /*55d0*/  BSSY.RECONVERGENT B0, `(.L_x_16548) ;  /* 0x0000005000007945 */ /* 0x000fe20003800200 */
[-C--:B------:R-:W-:Y:S01]  /*55e0*/  FFMA.FTZ R166, R159, R30.reuse, -R166 ;  /* 0x0000001e9fa67223 */ /* 0x080fe200000108a6 */
[----:B------:R-:W-:Y:S02]  /*55f0*/  FMUL.FTZ R30, R35, R30 ;  /* 0x0000001e231e7220 */ /* 0x000fe40000410000 */
[----:B------:R-:W-:Y:S05]  /*5600*/  @!P3 BRA `(.L_x_16549) ;  /* 0x000000000004b947 */ /* 0x000fea0003800000 */
[----:B0-----:R0:W-:Y:S02]  /*5610*/  REDG.E.ADD.F32.FTZ.RN.STRONG.GPU desc[UR16][R2.64+0x680], R29 ;  /* 0x0006801d020079a6 */ /* 0x0011e4000c12f310 */
.L_x_16549:
[----:B------:R-:W-:Y:S05]  /*5620*/  BSYNC.RECONVERGENT B0 ;  /* 0x0000000000007941 */ /* 0x000fea0003800200 */
.L_x_16548:
[----:B------:R1:W1:Y:S01]  /*5630*/  LDS R161, [R79+0xf40] ;  /* 0x000f40004fa17984 */ /* 0x0002620000000800 */
[----:B------:R-:W-:Y:S01]  /*5640*/  BSSY.RECONVERGENT B0, `(.L_x_16550) ;  /* 0x0000004000007945 */ /* 0x000fe20003800200 */
[----:B0-----:R-:W-:-:S03]  /*5650*/  FFMA.FTZ R29, R159, R34, R30 ;  /* 0x000000229f1d7223 */ /* 0x001fc6000001001e */
[----:B------:R-:W-:Y:S05]  /*5660*/  @!P4 BRA `(.L_x_16551) ;  /* 0x000000000004c947 */ /* 0x000fea0003800000 */
[----:B-1----:R0:W-:Y:S02]  /*5670*/  REDG.E.ADD.F32.FTZ.RN.STRONG.GPU desc[UR16][R2.64+0x700], R161 ;  /* 0x000700a1020079a6 */ /* 0x0021e4000c12f310 */
.L_x_16551:
[----:B------:R-:W-:Y:S05]  /*5680*/  BSYNC.RECONVERGENT B0 ;  /* 0x0000000000007941 */ /* 0x000fea0003800200 */
.L_x_16550:
[----:B------:R-:W-:Y:S01]  /*5690*/  FADD.FTZ R28, R28, R29 ;  /* 0x0000001d1c1c7221 */ /* 0x000fe20000010000 */
[----:B------:R-:W-:Y:S01]  /*56a0*/  FADD.FTZ R29, R125, R166 ;  /* 0x000000a67d1d7221 */ /* 0x000fe20000010000 */
[----:B------:R-:W-:Y:S01]  /*56b0*/  BSSY.RECONVERGENT B0, `(.L_x_16552) ;  /* 0x0000004000007945 */ /* 0x000fe20003800200 */
[----:B------:R0:W0:Y:S03]  /*56c0*/  LDS R125, [R78+0xfc0] ;  /* 0x000fc0004e7d7984 */ /* 0x0000260000000800 */
[----:B------:R-:W-:Y:S05]  /*56d0*/  @!P5 BRA `(.L_x_16553) ;  /* 0x000000000004d947 */ /* 0x000fea0003800000 */
[----:B0-----:R0:W-:Y:S02]  /*56e0*/  REDG.E.ADD.F32.FTZ.RN.STRONG.GPU desc[UR16][R2.64+0x780], R125 ;  /* 0x0007807d020079a6 */ /* 0x0011e4000c12f310 */
.L_x_16553:
[----:B------:R-:W-:Y:S05]  /*56f0*/  BSYNC.RECONVERGENT B0 ;  /* 0x0000000000007941 */ /* 0x000fea0003800200 */
.L_x_16552:
[C---:B------:R-:W-:Y:S01]  /*5700*/  FFMA.FTZ R30, R151.reuse, R163, R44 ;  /* 0x000000a3971e7223 */ /* 0x040fe2000001002c */
[----:B------:R-:W-:Y:S01]  /*5710*/  FFMA.FTZ R31, -R151, R31, R162 ;  /* 0x0000001f971f7223 */ /* 0x000fe200000101a2 */
[----:B0-2---:R-:W0:Y:S01]  /*5720*/  SHFL.DOWN PT, R3, R28, 0x1, 0x1f ;  /* 0x08201f001c037f89 */ /* 0x005e2200000e0000 */
[C---:B------:R-:W-:Y:S01]  /*5730*/  ISETP.GT.AND P1, PT, R77.reuse, 0x1e, PT ;  /* 0x0000001e4d00780c */ /* 0x040fe20003f24270 */
[----:B------:R-:W-:Y:S01]  /*5740*/  BSSY.RECONVERGENT B0, `(.L_x_16554) ;  /* 0x0000066000007945 */ /* 0x000fe20003800200 */
[----:B------:R-:W-:Y:S01]  /*5750*/  ISETP.GT.AND P2, PT, R77, 0xf, PT ;  /* 0x0000000f4d00780c */ /* 0x000fe20003f44270 */
[----:B------:R-:W2:Y:S04]  /*5760*/  SHFL.DOWN PT, R2, R29, 0x1, 0x1f ;  /* 0x08201f001d027f89 */ /* 0x000ea800000e0000 */
[----:B------:R-:W5:Y:S04]  /*5770*/  SHFL.DOWN PT, R125, R30, 0x1, 0x1f ;  /* 0x08201f001e7d7f89 */ /* 0x000f6800000e0000 */
[----:B------:R-:W3:Y:S02]  /*5780*/  SHFL.DOWN PT, R44, R31, 0x1, 0x1f ;  /* 0x08201f001f2c7f89 */ /* 0x000ee400000e0000 */
[----:B0-----:R-:W-:Y:S01]  /*5790*/  @!P1 FADD.FTZ R28, R28, R3 ;  /* 0x000000031c1c9221 */ /* 0x001fe20000010000 */
[----:B------:R-:W-:Y:S01]  /*57a0*/  FMUL.FTZ R3, R123, R187 ;  /* 0x000000bb7b037220 */ /* 0x000fe20000410000 */
[----:B--2---:R-:W-:-:S03]  /*57b0*/  @!P1 FADD.FTZ R29, R29, R2 ;  /* 0x000000021d1d9221 */ /* 0x004fc60000010000 */
[----:B-1----:R-:W0:Y:S01]  /*57c0*/  SHFL.DOWN PT, R161, R28, 0x2, 0x1f ;  /* 0x08401f001ca17f89 */ /* 0x002e2200000e0000 */
[----:B------:R-:W-:Y:S01]  /*57d0*/  FFMA.FTZ R2, R122, R186, R3 ;  /* 0x000000ba7a027223 */ /* 0x000fe20000010003 */
[----:B------:R-:W-:Y:S01]  /*57e0*/  FMUL.FTZ R3, R123, R172 ;  /* 0x000000ac7b037220 */ /* 0x000fe20000410000 */
[----:B-----5:R-:W-:Y:S01]  /*57f0*/  @!P1 FADD.FTZ R30, R30, R125 ;  /* 0x0000007d1e1e9221 */ /* 0x020fe20000010000 */
[----:B------:R-:W1:Y:S01]  /*5800*/  SHFL.DOWN PT, R162, R29, 0x2, 0x1f ;  /* 0x08401f001da27f89 */ /* 0x000e6200000e0000 */
[----:B------:R-:W-:Y:S01]  /*5810*/  FMUL.FTZ R2, R159, R2 ;  /* 0x000000029f027220 */ /* 0x000fe20000410000 */
[----:B------:R-:W-:Y:S01]  /*5820*/  FFMA.FTZ R3, R122, R184, R3 ;  /* 0x000000b87a037223 */ /* 0x000fe20000010003 */
[----:B---3--:R-:W-:Y:S01]  /*5830*/  @!P1 FADD.FTZ R31, R31, R44 ;  /* 0x0000002c1f1f9221 */ /* 0x008fe20000010000 */
[----:B------:R-:W2:Y:S01]  /*5840*/  SHFL.DOWN PT, R163, R30, 0x2, 0x1f ;  /* 0x08401f001ea37f89 */ /* 0x000ea200000e0000 */
[----:B------:R-:W-:Y:S01]  /*5850*/  ISETP.GT.AND P1, PT, R77, 0x1d, PT ;  /* 0x0000001d4d00780c */ /* 0x000fe20003f24270 */
[C---:B------:R-:W-:Y:S01]  /*5860*/  FMUL.FTZ R44, R123.reuse, R186 ;  /* 0x000000ba7b2c7220 */ /* 0x040fe20000410000 */
[----:B------:R-:W-:Y:S01]  /*5870*/  FMUL.FTZ R159, R164, R3 ;  /* 0x00000003a49f7220 */ /* 0x000fe20000410000 */
[----:B------:R-:W3:Y:S01]  /*5880*/  SHFL.DOWN PT, R166, R31, 0x2, 0x1f ;  /* 0x08401f001fa67f89 */ /* 0x000ee200000e0000 */
[C---:B------:R-:W-:Y:S01]  /*5890*/  FMUL.FTZ R125, R123.reuse, R184 ;  /* 0x000000b87b7d7220 */ /* 0x040fe20000410000 */
[----:B------:R-:W-:Y:S01]  /*58a0*/  FFMA.FTZ R44, R122, R187, -R44 ;  /* 0x000000bb7a2c7223 */ /* 0x000fe2000001082c */
[----:B------:R-:W-:-:S02]  /*58b0*/  FMUL.FTZ R3, R123, R183 ;  /* 0x000000b77b037220 */ /* 0x000fc40000410000 */
[----:B------:R-:W-:Y:S01]  /*58c0*/  FFMA.FTZ R125, R122, R172, -R125 ;  /* 0x000000ac7a7d7223 */ /* 0x000fe2000001087d */
[----:B------:R-:W-:Y:S01]  /*58d0*/  FFMA.FTZ R2, R35, R44, R2 ;  /* 0x0000002c23027223 */ /* 0x000fe20000010002 */
[----:B------:R-:W-:Y:S02]  /*58e0*/  FMUL.FTZ R35, R123, R182 ;  /* 0x000000b67b237220 */ /* 0x000fe40000410000 */
[----:B------:R-:W-:Y:S01]  /*58f0*/  FFMA.FTZ R159, R32, R125, R159 ;  /* 0x0000007d209f7223 */ /* 0x000fe2000001009f */
[----:B------:R-:W-:Y:S01]  /*5900*/  FFMA.FTZ R186, R11, R186, R2 ;  /* 0x000000ba0bba7223 */ /* 0x000fe20000010002 */
[----:B------:R-:W-:Y:S01]  /*5910*/  FFMA.FTZ R2, R122, R182, R3 ;  /* 0x000000b67a027223 */ /* 0x000fe20000010003 */
[----:B0-----:R-:W-:Y:S01]  /*5920*/  @!P1 FADD.FTZ R28, R28, R161 ;  /* 0x000000a11c1c9221 */ /* 0x001fe20000010000 */
[C---:B------:R-:W-:Y:S01]  /*5930*/  FMUL.FTZ R3, R123.reuse, R36 ;  /* 0x000000247b037220 */ /* 0x040fe20000410000 */
[C---:B------:R-:W-:Y:S01]  /*5940*/  FFMA.FTZ R183, R122.reuse, R183, -R35 ;  /* 0x000000b77ab77223 */ /* 0x040fe20000010823 */
[-C--:B------:R-:W-:Y:S01]  /*5950*/  FMUL.FTZ R125, R123, R180.reuse ;  /* 0x000000b47b7d7220 */ /* 0x080fe20000410000 */
[----:B-1----:R-:W-:Y:S01]  /*5960*/  @!P1 FADD.FTZ R29, R29, R162 ;  /* 0x000000a21d1d9221 */ /* 0x002fe20000010000 */
[C---:B------:R-:W-:Y:S01]  /*5970*/  FFMA.FTZ R35, R122.reuse, R180, R3 ;  /* 0x000000b47a237223 */ /* 0x040fe20000010003 */
[----:B------:R-:W-:Y:S01]  /*5980*/  FMUL.FTZ R3, R123, R179 ;  /* 0x000000b37b037220 */ /* 0x000fe20000410000 */
[----:B------:R-:W-:Y:S01]  /*5990*/  FFMA.FTZ R125, R122, R36, -R125 ;  /* 0x000000247a7d7223 */ /* 0x000fe2000001087d */
[----:B--2---:R-:W-:Y:S01]  /*59a0*/  @!P1 FADD.FTZ R30, R30, R163 ;  /* 0x000000a31e1e9221 */ /* 0x004fe20000010000 */
[----:B------:R-:W0:Y:S01]  /*59b0*/  SHFL.DOWN PT, R44, R29, 0x4, 0x1f ;  /* 0x08801f001d2c7f89 */ /* 0x000e2200000e0000 */
[----:B------:R-:W-:Y:S01]  /*59c0*/  FMUL.FTZ R35, R160, R35 ;  /* 0x00000023a0237220 */ /* 0x000fe20000410000 */
[----:B------:R-:W-:Y:S01]  /*59d0*/  FMUL.FTZ R193, R193, R2 ;  /* 0x00000002c1c17220 */ /* 0x000fe20000410000 */
[----:B---3--:R-:W-:Y:S01]  /*59e0*/  @!P1 FADD.FTZ R31, R31, R166 ;  /* 0x000000a61f1f9221 */ /* 0x008fe20000010000 */
[----:B------:R-:W1:Y:S01]  /*59f0*/  SHFL.DOWN PT, R163, R28, 0x4, 0x1f ;  /* 0x08801f001ca37f89 */ /* 0x000e6200000e0000 */
[----:B------:R-:W-:Y:S01]  /*5a00*/  ISETP.GT.AND P1, PT, R77, 0x1b, PT ;  /* 0x0000001b4d00780c */ /* 0x000fe20003f24270 */
[-C--:B------:R-:W-:Y:S01]  /*5a10*/  FMUL.FTZ R32, R123, R178.reuse ;  /* 0x000000b27b207220 */ /* 0x080fe20000410000 */
[----:B------:R-:W-:Y:S01]  /*5a20*/  FFMA.FTZ R2, R122, R178, R3 ;  /* 0x000000b27a027223 */ /* 0x000fe20000010003 */
[----:B------:R-:W2:Y:S01]  /*5a30*/  SHFL.DOWN PT, R165, R30, 0x4, 0x1f ;  /* 0x08801f001ea57f89 */ /* 0x000ea200000e0000 */
[----:B------:R-:W-:Y:S01]  /*5a40*/  FFMA.FTZ R35, R40, R125, R35 ;  /* 0x0000007d28237223 */ /* 0x000fe20000010023 */
[----:B------:R-:W-:Y:S01]  /*5a50*/  FFMA.FTZ R32, R122, R179, -R32 ;  /* 0x000000b37a207223 */ /* 0x000fe20000010820 */
[----:B------:R-:W-:Y:S01]  /*5a60*/  FMUL.FTZ R2, R189, R2 ;  /* 0x00000002bd027220 */ /* 0x000fe20000410000 */
[----:B------:R-:W3:Y:S01]  /*5a70*/  SHFL.DOWN PT, R162, R31, 0x4, 0x1f ;  /* 0x08801f001fa27f89 */ /* 0x000ee200000e0000 */
[----:B------:R-:W-:Y:S01]  /*5a80*/  FFMA.FTZ R161, R10, R184, R159 ;  /* 0x000000b80aa17223 */ /* 0x000fe2000001009f */
[----:B------:R-:W-:Y:S01]  /*5a90*/  FFMA.FTZ R159, R8, R180, R35 ;  /* 0x000000b4089f7223 */ /* 0x000fe20000010023 */
[----:B------:R-:W-:Y:S01]  /*5aa0*/  FMUL.FTZ R35, R123, R176 ;  /* 0x000000b07b237220 */ /* 0x000fe20000410000 */
[----:B------:R-:W-:Y:S01]  /*5ab0*/  FFMA.FTZ R32, R41, R32, R2 ;  /* 0x0000002029207223 */ /* 0x000fe20000010002 */
[CC--:B------:R-:W-:Y:S01]  /*5ac0*/  FMUL.FTZ R3, R123.reuse, R38.reuse ;  /* 0x000000267b037220 */ /* 0x0c0fe20000410000 */
[----:B------:R-:W-:Y:S01]  /*5ad0*/  FMUL.FTZ R2, R123, R175 ;  /* 0x000000af7b027220 */ /* 0x000fe20000410000 */
[C---:B------:R-:W-:Y:S01]  /*5ae0*/  FFMA.FTZ R41, R122.reuse, R38, -R35 ;  /* 0x000000267a297223 */ /* 0x040fe20000010823 */
[----:B------:R-:W-:Y:S01]  /*5af0*/  FFMA.FTZ R178, R7, R178, R32 ;  /* 0x000000b207b27223 */ /* 0x000fe20000010020 */
[C---:B------:R-:W-:Y:S01]  /*5b00*/  FFMA.FTZ R35, R122.reuse, R176, R3 ;  /* 0x000000b07a237223 */ /* 0x040fe20000010003 */
[-C--:B------:R-:W-:Y:S01]  /*5b10*/  FFMA.FTZ R3, R122, R37.reuse, R2 ;  /* 0x000000257a037223 */ /* 0x080fe20000010002 */
[----:B------:R-:W-:Y:S01]  /*5b20*/  FMUL.FTZ R32, R123, R37 ;  /* 0x000000257b207220 */ /* 0x000fe20000410000 */
[----:B0-----:R-:W-:Y:S01]  /*5b30*/  @!P1 FADD.FTZ R29, R29, R44 ;  /* 0x0000002c1d1d9221 */ /* 0x001fe20000010000 */
[----:B------:R-:W-:Y:S01]  /*5b40*/  FMUL.FTZ R125, R190, R35 ;  /* 0x00000023be7d7220 */ /* 0x000fe20000410000 */
[----:B------:R-:W-:Y:S01]  /*5b50*/  FMUL.FTZ R35, R158, R3 ;  /* 0x000000039e237220 */ /* 0x000fe20000410000 */
[C---:B------:R-:W-:Y:S01]  /*5b60*/  FMUL.FTZ R3, R123.reuse, R45 ;  /* 0x0000002d7b037220 */ /* 0x040fe20000410000 */
[----:B-1----:R-:W-:Y:S01]  /*5b70*/  @!P1 FADD.FTZ R28, R28, R163 ;  /* 0x000000a31c1c9221 */ /* 0x002fe20000010000 */
[----:B------:R-:W0:Y:S01]  /*5b80*/  SHFL.DOWN PT, R36, R29, 0x8, 0x1f ;  /* 0x09001f001d247f89 */ /* 0x000e2200000e0000 */
[----:B------:R-:W-:Y:S01]  /*5b90*/  FFMA.FTZ R175, R122, R175, -R32 ;  /* 0x000000af7aaf7223 */ /* 0x000fe20000010820 */
[-C--:B------:R-:W-:Y:S01]  /*5ba0*/  FMUL.FTZ R32, R123, R171.reuse ;  /* 0x000000ab7b207220 */ /* 0x080fe20000410000 */
[----:B--2---:R-:W-:Y:S01]  /*5bb0*/  @!P1 FADD.FTZ R30, R30, R165 ;  /* 0x000000a51e1e9221 */ /* 0x004fe20000010000 */
[----:B------:R-:W1:Y:S01]  /*5bc0*/  SHFL.DOWN PT, R163, R28, 0x8, 0x1f ;  /* 0x09001f001ca37f89 */ /* 0x000e6200000e0000 */
[C---:B------:R-:W-:Y:S01]  /*5bd0*/  FFMA.FTZ R2, R122.reuse, R171, R3 ;  /* 0x000000ab7a027223 */ /* 0x040fe20000010003 */
[----:B------:R-:W-:Y:S01]  /*5be0*/  FFMA.FTZ R32, R122, R45, -R32 ;  /* 0x0000002d7a207223 */ /* 0x000fe20000010820 */
        /* <DEDUP_REMOVED lines=22> */
[----:B0-2---:R-:W-:Y:S01]  /*5d50*/  FADD.FTZ R28, R28, R3 ;  /* 0x000000031c1c7221 */ /* 0x005fe20000010000 */
[----:B-1----:R-:W-:Y:S01]  /*5d60*/  FADD.FTZ R29, R29, R2 ;  /* 0x000000021d1d7221 */ /* 0x002fe20000010000 */
[----:B---3--:R-:W-:Y:S01]  /*5d70*/  FADD.FTZ R30, R30, R35 ;  /* 0x000000231e1e7221 */ /* 0x008fe20000010000 */
[----:B------:R-:W-:-:S09]  /*5d80*/  FADD.FTZ R31, R31, R32 ;  /* 0x000000201f1f7221 */ /* 0x000fd20000010000 */
[----:B------:R0:W-:Y:S02]  /*5d90*/  @!P1 STS.128 [UR5+0x1090], R28 ;  /* 0x0010901cff009988 */ /* 0x0001e40008000c05 */
.L_x_16555:
[----:B------:R-:W-:Y:S05]  /*5da0*/  BSYNC.RECONVERGENT B0 ;  /* 0x0000000000007941 */ /* 0x000fea0003800200 */
.L_x_16554:
        /* <DEDUP_REMOVED lines=23> */
[----:B-12---:R-:W1:Y:S04]  /*5f20*/  @P1 LDS.64 R2, [UR6+0x3dd0] ;  /* 0x003dd006ff021984 */ /* 0x006e680008000a00 */
[----:B0-----:R-:W0:Y:S01]  /*5f30*/  @P1 LDS.64 R32, [UR6+0x35d0] ;  /* 0x0035d006ff201984 */ /* 0x001e220008000a00 */
[----:B-1----:R-:W-:Y:S01]  /*5f40*/  @P1 FADD.FTZ R30, R30, R2 ;  /* 0x000000021e1e1221 */ /* 0x002fe20000010000 */
[----:B------:R-:W-:Y:S01]  /*5f50*/  @P1 FADD.FTZ R31, R31, R3 ;  /* 0x000000031f1f1221 */ /* 0x000fe20000010000 */
[----:B0-----:R-:W-:Y:S01]  /*5f60*/  @P1 FADD.FTZ R28, R28, R32 ;  /* 0x000000201c1c1221 */ /* 0x001fe20000010000 */
[----:B------:R-:W-:-:S03]  /*5f70*/  @P1 FADD.FTZ R29, R29, R33 ;  /* 0x000000211d1d1221 */ /* 0x000fc60000010000 */
[----:B------:R0:W-:Y:S04]  /*5f80*/  STS.64 [UR6+0x3dd0], R30 ;  /* 0x003dd01eff007988 */ /* 0x0001e80008000a06 */
[----:B------:R0:W-:Y:S02]  /*5f90*/  STS.64 [UR6+0x35d0], R28 ;  /* 0x0035d01cff007988 */ /* 0x0001e40008000a06 */
.L_x_16557:
[----:B------:R-:W-:Y:S05]  /*5fa0*/  BSYNC.RECONVERGENT B0 ;  /* 0x0000000000007941 */ /* 0x000fea0003800200 */
.L_x_16556:
[----:B------:R-:W-:-:S04]  /*5fb0*/  UIADD3 UR4, UPT, UPT, UR4, 0x1, URZ ;  /* 0x0000000104047890 */ /* 0x000fc8000fffe0ff */
[----:B------:R-:W-:-:S09]  /*5fc0*/  UISETP.GE.AND UP0, UPT, UR4, UR8, UPT ;  /* 0x000000080400728c */ /* 0x000fd2000bf06270 */
[----:B------:R-:W-:Y:S05]  /*5fd0*/  BRA.U !UP0, `(.L_x_16558) ;  /* 0xffffffbd08a07547 */ /* 0x000fea000b83ffff */
.L_x_16508:
[----:B------:R-:W-:Y:S01]  /*5fe0*/  BAR.SYNC.DEFER_BLOCKING 0x0 ;  /* 0x0000000000007b1d */ /* 0x000fe20000010000 */
[----:B0-----:R-:W-:Y:S01]  /*5ff0*/  HFMA2 R29, -RZ, RZ, 0, 0 ;  /* 0x00000000ff1d7431 */ /* 0x001fe200000001ff */
[----:B------:R-:W-:Y:S02]  /*6000*/  MOV R28, R62 ;  /* 0x0000003e001c7202 */ /* 0x000fe40000000f00 */
[----:B------:R-:W-:-:S04]  /*6010*/  IADD3 R101, P1, PT, R101, -0x800, RZ ;  /* 0xfffff80065657810 */ /* 0x000fc80007f3e0ff */
[----:B------:R-:W1:Y:S01]  /*6020*/  LDC.64 R30, c[0x0][0x4f8] ;  /* 0x00013e00ff1e7b82 */ /* 0x000e620000000a00 */
[----:B------:R-:W0:Y:S01]  /*6030*/  LDCU.64 UR4, c[0x0][0x500] ;  /* 0x0000a000ff0477ac */ /* 0x000e220008000a00 */
        /* <DEDUP_REMOVED lines=11> */
[----:B------:R-:W3:Y:S01]  /*60f0*/  LDS.128 R8, [R76] ;  /* 0x000000004c087984 */ /* 0x000ee20000000c00 */
[----:B-12---:R-:W-:-:S03]  /*6100*/  IMAD.WIDE.U32 R2, R30, UR18, R28 ;  /* 0x000000121e027c25 */ /* 0x006fc6000f8e001c */
[----:B------:R-:W1:Y:S01]  /*6110*/  LDS.128 R4, [R76+0x200] ;  /* 0x000200004c047984 */ /* 0x000e620000000c00 */
[----:B------:R-:W-:Y:S02]  /*6120*/  IMAD R3, R31, UR18, R3 ;  /* 0x000000121f037c24 */ /* 0x000fe4000f8e0203 */
[----:B------:R-:W2:Y:S01]  /*6130*/  LDC.64 R30, c[0x0][0x518] ;  /* 0x00014600ff1e7b82 */ /* 0x000ea20000000a00 */
[----:B0-----:R-:W-:-:S04]  /*6140*/  IMAD.WIDE.U32 R2, R119, UR4, R2 ;  /* 0x0000000477027c25 */ /* 0x001fc8000f8e0002 */
[----:B------:R-:W-:Y:S01]  /*6150*/  IMAD R0, R119, UR5, R3 ;  /* 0x0000000577007c24 */ /* 0x000fe2000f8e0203 */
[C---:B-----5:R-:W-:Y:S01]  /*6160*/  LEA R20, P0, R2.reuse, R32, 0x2 ;  /* 0x0000002002147211 */ /* 0x060fe200078010ff */
[----:B------:R-:W0:Y:S03]  /*6170*/  LDCU.64 UR4, c[0x0][0x520] ;  /* 0x0000a400ff0477ac */ /* 0x000e260008000a00 */
[----:B------:R-:W-:Y:S01]  /*6180*/  LEA.HI.X R21, R2, R33, R0, 0x2, P0 ;  /* 0x0000002102157211 */ /* 0x000fe200000f1400 */
[----:B------:R-:W-:Y:S01]  /*6190*/  FADD.FTZ R0, R113, R12 ;  /* 0x0000000c71007221 */ /* 0x000fe20000010000 */
[----:B------:R-:W5:Y:S01]  /*61a0*/  LDC.64 R32, c[0x0][0x560] ;  /* 0x00015800ff207b82 */ /* 0x000f620000000a00 */
[----:B------:R-:W-:-:S04]  /*61b0*/  IMAD.WIDE.U32 R2, R96, 0x10, R20 ;  /* 0x0000001060027825 */ /* 0x000fc800078e0014 */
[----:B--2---:R-:W-:-:S04]  /*61c0*/  IMAD.WIDE.U32 R28, R30, UR18, R28 ;  /* 0x000000121e1c7c25 */ /* 0x004fc8000f8e001c */
[----:B------:R-:W-:Y:S01]  /*61d0*/  IMAD R29, R31, UR18, R29 ;  /* 0x000000121f1d7c24 */ /* 0x000fe2000f8e021d */
[----:B---3--:R-:W-:Y:S04]  /*61e0*/  STG.E.128 desc[UR16][R2.64], R8 ;  /* 0x0000000802007986 */ /* 0x008fe8000c101d10 */
[----:B-1----:R0:W-:Y:S01]  /*61f0*/  STG.E.128 desc[UR16][R2.64+0x200], R4 ;  /* 0x0002000402007986 */ /* 0x0021e2000c101d10 */
[----:B------:R-:W-:Y:S01]  /*6200*/  BAR.SYNC.DEFER_BLOCKING 0x0 ;  /* 0x0000000000007b1d */ /* 0x000fe20000010000 */
[----:B0-----:R-:W-:-:S03]  /*6210*/  IMAD.WIDE.U32 R2, R119, UR4, R28 ;  /* 0x0000000477027c25 */ /* 0x001fc6000f8e001c */
[----:B-----5:R-:W-:Y:S02]  /*6220*/  LEA R4, P0, R2, R32, 0x2 ;  /* 0x0000002002047211 */ /* 0x020fe400078010ff */
        /* <DEDUP_REMOVED lines=20> */
.L_x_16506:
        /* <DEDUP_REMOVED lines=34> */
.L_x_16561:
[----:B------:R-:W-:Y:S05]  /*6590*/  BSYNC.RECONVERGENT B0 ;  /* 0x0000000000007941 */ /* 0x000fea0003800200 */
.L_x_16560:
        /* <DEDUP_REMOVED lines=26> */
.L_x_16563:
[----:B------:R-:W-:Y:S05]  /*6740*/  BSYNC.RECONVERGENT B0 ;  /* 0x0000000000007941 */ /* 0x000fea0003800200 */
.L_x_16562:
        /* <DEDUP_REMOVED lines=10> */
.L_x_16565:
[----:B------:R-:W-:Y:S02]  /*67f0*/  LEA R0, R11, UR4, 0x3 ;  /* 0x000000040b007c11 */ /* 0x000fe4000f8e18ff */
[----:B-1-3--:R-:W-:Y:S02]  /*6800*/  SHF.R.S32.HI R2, RZ, 0x1f, R11 ;  /* 0x0000001fff027819 */ /* 0x00afe4000001140b */
[----:B-----5:R-:W-:Y:S01]  /*6810*/  MOV R114, R56 ;  /* 0x0000003800727202 */ /* 0x020fe20000000f00 */
        /* <DEDUP_REMOVED lines=23> */
.L_x_16564:
[----:B------:R-:W-:Y:S05]  /*6990*/  EXIT ;  /* 0x000000000000794d */ /* 0x000fea0003800000 */
.L_x_16566:
        /* <DEDUP_REMOVED lines=14> */
.L_x_18773:


//--------------------- .text._Z25selective_scan_bwd_kernelI32Selective_Scan_bwd_kernel_traitsILi32ELi8ELb1ELb0ELb1ELb1ELb0EfN3c107complexIfEEEEv12SSMParamsBwd --------------------------
	.section	.text._Z25selective_scan_bwd_kernelI32Selective_Scan_bwd_kernel_traitsILi32ELi8ELb1ELb0ELb1ELb1ELb0EfN3c107complexIfEEEEv12SSMParamsBwd,"ax",@progbits
	.align	128
        .global         _Z25selective_scan_bwd_kernelI32Selective_Scan_bwd_kernel_traitsILi32ELi8ELb1ELb0ELb1ELb1ELb0EfN3c107complexIfEEEEv12SSMParamsBwd
        .type           _Z25selective_scan_bwd_kernelI32Selective_Scan_bwd_kernel_traitsILi32ELi8ELb1ELb0ELb1ELb1ELb0EfN3c107complexIfEEEEv12SSMParamsBwd,@function
        .size           _Z25selective_scan_bwd_kernelI32Selective_Scan_bwd_kernel_traitsILi32ELi8ELb1ELb0ELb1ELb1ELb0EfN3c107complexIfEEEEv12SSMParamsBwd,(.L_x_18774 - _Z25selective_scan_bwd_kernelI32Selective_Scan_bwd_kernel_traitsILi32ELi8ELb1ELb0ELb1ELb1ELb0EfN3c107complexIfEEEEv12SSMParamsBwd)
        .other          _Z25selective_scan_bwd_kernelI32Selective_Scan_bwd_kernel_traitsILi32ELi8ELb1ELb0ELb1ELb1ELb0EfN3c107complexIfEEEEv12SSMParamsBwd,@"STO_CUDA_ENTRY STV_DEFAULT"
_Z25selective_scan_bwd_kernelI32Selective_Scan_bwd_kernel_traitsILi32ELi8ELb1ELb0ELb1ELb1ELb0EfN3c107complexIfEEEEv12SSMParamsBwd:
.text._Z25selective_scan_bwd_kernelI32Selective_Scan_bwd_kernel_traitsILi32ELi8ELb1ELb0ELb1ELb1ELb0EfN3c107complexIfEEEEv12SSMParamsBwd:
[----:B------:R-:W-:Y:S08]  /*0000*/  LDC R1, c[0x0][0x37c] ;  /* 0x0000df00ff017b82 */ /* 0x000ff00000000800 */
[----:B------:R-:W0:Y:S01]  /*0010*/  LDC R8, c[0x0][0x398] ;  /* 0x0000e600ff087b82 */ /* 0x000e220000000800 */
[----:B------:R-:W1:Y:S01]  /*0020*/  S2R R129, SR_CTAID.Y ;  /* 0x0000000000817919 */ /* 0x000e620000002600 */
[----:B------:R-:W2:Y:S01]  /*0030*/  LDCU.64 UR16, c[0x0][0x358] ;  /* 0x00006b00ff1077ac */ /* 0x000ea20008000a00 */
[----:B------:R-:W-:-:S02]  /*0040*/  CS2R R118, SRZ ;  /* 0x0000000000767805 */ /* 0x000fc4000001ff00 */
[----:B------:R-:W-:Y:S01]  /*0050*/  CS2R R116, SRZ ;  /* 0x0000000000747805 */ /* 0x000fe2000001ff00 */
[----:B------:R-:W3:Y:S02]  /*0060*/  LDCU.128 UR12, c[0x0][0x400] ;  /* 0x00008000ff0c77ac */ /* 0x000ee40008000c00 */
        /* <DEDUP_REMOVED lines=36> */
[----:B------:R-:W-:Y:S02]  /*02b0*/  ISETP.GT.U32.AND P1, PT, R9, R0, PT ;  /* 0x000000000900720c */ /* 0x000fe40003f24070 */
[----:B------:R-:W4:Y:S11]  /*02c0*/  LDC.64 R120, c[0x0][0x4a8] ;  /* 0x00012a00ff787b82 */ /* 0x000f360000000a00 */
        /* <DEDUP_REMOVED lines=14> */
[----:B------:R-:W-:Y:S02]  /*03b0*/  SHF.R.S32.HI R15, RZ, 0x1f, R11 ;  /* 0x0000001fff0f7819 */ /* 0x000fe4000001140b */
[----:B--2---:R-:W-:Y:S02]  /*03c0*/  MOV R4, UR6 ;  /* 0x0000000600047c02 */ /* 0x004fe40008000f00 */
[----:B------:R-:W-:Y:S01]  /*03d0*/  MOV R2, UR4 ;  /* 0x0000000400027c02 */ /* 0x000fe20008000f00 */
[----:B------:R-:W-:Y:S01]  /*03e0*/  IMAD R0, R15, R12, RZ ;  /* 0x0000000c0f007224 */ /* 0x000fe200078e02ff */
[----:B------:R-:W-:Y:S02]  /*03f0*/  UIMAD UR4, UR18, UR13, UR7 ;  /* 0x0000000d120472a4 */ /* 0x000fe4000f8e0207 */
[----:B------:R-:W-:Y:S01]  /*0400*/  MOV R5, UR7 ;  /* 0x0000000700057c02 */ /* 0x000fe20008000f00 */
[----:B------:R-:W0:Y:S01]  /*0410*/  LDCU.64 UR6, c[0x0][0x498] ;  /* 0x00009300ff0677ac */ /* 0x000e220008000a00 */
[----:B------:R-:W-:Y:S01]  /*0420*/  IMAD R13, R11, R13, R0 ;  /* 0x0000000d0b0d7224 */ /* 0x000fe200078e0200 */
[----:B------:R-:W2:Y:S01]  /*0430*/  @P0 LDC R10, c[0x0][0x384] ;  /* 0x0000e100ff0a0b82 */ /* 0x000ea20000000800 */
[----:B-1----:R-:W-:Y:S01]  /*0440*/  SHF.R.U32.HI R0, RZ, 0x1, R25 ;  /* 0x00000001ff007819 */ /* 0x002fe20000011619 */
[----:B------:R-:W-:-:S02]  /*0450*/  UIMAD UR8, UR18, UR9, UR5 ;  /* 0x00000009120872a4 */ /* 0x000fc4000f8e0205 */
[----:B------:R-:W-:Y:S01]  /*0460*/  MOV R3, UR5 ;  /* 0x0000000500037c02 */ /* 0x000fe20008000f00 */
[----:B------:R-:W-:Y:S01]  /*0470*/  IMAD.WIDE.U32 R8, R11, R12, RZ ;  /* 0x0000000c0b087225 */ /* 0x000fe200078e00ff */
[----:B------:R-:W-:Y:S02]  /*0480*/  MOV R5, UR4 ;  /* 0x0000000400057c02 */ /* 0x000fe40008000f00 */
[----:B------:R-:W-:Y:S01]  /*0490*/  MOV R3, UR8 ;  /* 0x0000000800037c02 */ /* 0x000fe20008000f00 */
[----:B------:R-:W-:Y:S02]  /*04a0*/  IMAD R125, R0, UR18, RZ ;  /* 0x00000012007d7c24 */ /* 0x000fe4000f8e02ff */
[----:B------:R-:W-:Y:S02]  /*04b0*/  IMAD R0, R15, R22, RZ ;  /* 0x000000160f007224 */ /* 0x000fe400078e02ff */
[----:B------:R-:W1:Y:S01]  /*04c0*/  @P0 LDC R15, c[0x0][0x38c] ;  /* 0x0000e300ff0f0b82 */ /* 0x000e620000000800 */
[----:B------:R-:W-:Y:S01]  /*04d0*/  IMAD.WIDE.U32 R6, R20, UR18, RZ ;  /* 0x0000001214067c25 */ /* 0x000fe2000f8e00ff */
[----:B------:R-:W-:-:S03]  /*04e0*/  IADD3 R9, PT, PT, R9, R13, RZ ;  /* 0x0000000d09097210 */ /* 0x000fc60007ffe0ff */
[----:B------:R-:W-:Y:S01]  /*04f0*/  IMAD.WIDE.U32 R2, R129, UR10, R2 ;  /* 0x0000000a81027c25 */ /* 0x000fe2000f8e0002 */
[----:B---3--:R-:W-:-:S03]  /*0500*/  LEA R13, R29, 0xffffff00, 0x8 ;  /* 0xffffff001d0d7811 */ /* 0x008fc600078e40ff */
[----:B------:R-:W-:-:S04]  /*0510*/  IMAD.WIDE.U32 R4, R129, UR14, R4 ;  /* 0x0000000e81047c25 */ /* 0x000fc8000f8e0004 */
[----:B------:R-:W-:Y:S02]  /*0520*/  IMAD R7, R21, UR18, R7 ;  /* 0x0000001215077c24 */ /* 0x000fe4000f8e0207 */
[C---:B------:R-:W-:Y:S01]  /*0530*/  IMAD R19, R129.reuse, UR11, R3 ;  /* 0x0000000b81137c24 */ /* 0x040fe2000f8e0203 */
[----:B------:R-:W-:Y:S01]  /*0540*/  SHF.R.U64 R3, R24, 0x1, R25 ;  /* 0x0000000118037819 */ /* 0x000fe20000001219 */
[----:B------:R-:W-:Y:S01]  /*0550*/  IMAD R17, R129, UR15, R5 ;  /* 0x0000000f81117c24 */ /* 0x000fe2000f8e0205 */
[----:B------:R-:W-:Y:S01]  /*0560*/  IADD3 R109, P3, PT, R13, R4, RZ ;  /* 0x000000040d6d7210 */ /* 0x000fe20007f7e0ff */
[C---:B------:R-:W-:Y:S01]  /*0570*/  IMAD.WIDE.U32 R6, R11.reuse, R22, R6 ;  /* 0x000000160b067225 */ /* 0x040fe200078e0006 */
[----:B0-----:R-:W-:Y:S01]  /*0580*/  UIMAD.WIDE.U32 UR4, UR18, UR6, URZ ;  /* 0x00000006120472a5 */ /* 0x001fe2000f8e00ff */
[----:B------:R-:W0:Y:S02]  /*0590*/  @P0 LDC.64 R4, c[0x0][0x480] ;  /* 0x00012000ff040b82 */ /* 0x000e240000000a00 */
[----:B------:R-:W-:Y:S01]  /*05a0*/  IMAD R11, R11, R23, R0 ;  /* 0x000000170b0b7224 */ /* 0x000fe200078e0200 */
[----:B------:R-:W-:-:S02]  /*05b0*/  UIMAD UR5, UR18, UR7, UR5 ;  /* 0x00000007120572a4 */ /* 0x000fc4000f8e0205 */
[----:B------:R-:W-:Y:S01]  /*05c0*/  IMAD.WIDE.U32 R8, R3, UR18, R8 ;  /* 0x0000001203087c25 */ /* 0x000fe2000f8e0008 */
[----:B------:R-:W3:Y:S02]  /*05d0*/  LDCU.64 UR6, c[0x0][0x4c8] ;  /* 0x00009900ff0677ac */ /* 0x000ee40008000a00 */
[----:B------:R-:W0:Y:S01]  /*05e0*/  LDC.64 R20, c[0x0][0x468] ;  /* 0x00011a00ff147b82 */ /* 0x000e220000000a00 */
[----:B--2---:R-:W-:-:S07]  /*05f0*/  @P0 IMAD R0, R10, UR18, R129 ;  /* 0x000000120a000c24 */ /* 0x004fce000f8e0281 */
[----:B------:R-:W2:Y:S01]  /*0600*/  LDC.64 R22, c[0x0][0x528] ;  /* 0x00014a00ff167b82 */ /* 0x000ea20000000a00 */
[----:B------:R-:W-:-:S07]  /*0610*/  IADD3 R125, PT, PT, R9, R125, RZ ;  /* 0x0000007d097d7210 */ /* 0x000fce0007ffe0ff */
[----:B------:R-:W2:Y:S01]  /*0620*/  LDC.64 R24, c[0x0][0x450] ;  /* 0x00011400ff187b82 */ /* 0x000ea20000000a00 */
[----:B----4-:R-:W-:Y:S01]  /*0630*/  LEA R127, P1, R8, R26, 0x3 ;  /* 0x0000001a087f7211 */ /* 0x010fe200078218ff */
[----:B------:R-:W-:Y:S01]  /*0640*/  @P0 IMAD R0, R0, R29, RZ ;  /* 0x0000001d00000224 */ /* 0x000fe200078e02ff */
[----:B------:R-:W-:Y:S02]  /*0650*/  LEA R9, R29, 0xfffffe00, 0x9 ;  /* 0xfffffe001d097811 */ /* 0x000fe400078e48ff */
[----:B------:R-:W-:Y:S02]  /*0660*/  LEA.HI.X R125, R8, R27, R125, 0x3, P1 ;  /* 0x0000001b087d7211 */ /* 0x000fe400008f1c7d */
        /* <DEDUP_REMOVED lines=10> */
[----:B------:R-:W-:Y:S02]  /*0710*/  LEA R112, P2, R111, R112, 0x2 ;  /* 0x000000706f707211 */ /* 0x000fe400078410ff */
[----:B------:R-:W-:Y:S02]  /*0720*/  CS2R R62, SRZ ;  /* 0x00000000003e7805 */ /* 0x000fe4000001ff00 */
[----:B------:R-:W-:Y:S01]  /*0730*/  IADD3 R2, P4, PT, R13, R2, RZ ;  /* 0x000000020d027210 */ /* 0x000fe20007f9e0ff */
[----:B---3--:R-:W-:Y:S01]  /*0740*/  IMAD.WIDE.U32 R60, R129, UR6, RZ ;  /* 0x00000006813c7c25 */ /* 0x008fe2000f8e00ff */
[----:B------:R-:W-:-:S02]  /*0750*/  IADD3.X R8, PT, PT, R0, R17, RZ, P3, !PT ;  /* 0x0000001100087210 */ /* 0x000fc40001ffe4ff */
[----:B------:R-:W-:Y:S01]  /*0760*/  LEA.HI.X R111, R111, R113, R10, 0x2, P2 ;  /* 0x000000716f6f7211 */ /* 0x000fe200010f140a */
[----:B0-----:R-:W-:Y:S01]  /*0770*/  @P0 IMAD.WIDE R62, R7, 0x10, R4 ;  /* 0x00000010073e0825 */ /* 0x001fe200078e0204 */
[----:B------:R-:W-:Y:S02]  /*0780*/  LEA R110, P3, R109, R20, 0x2 ;  /* 0x000000146d6e7211 */ /* 0x000fe400078610ff */
[----:B------:R-:W-:Y:S01]  /*0790*/  IADD3.X R107, PT, PT, R0, R107, RZ, P4, !PT ;  /* 0x0000006b006b7210 */ /* 0x000fe200027fe4ff */
[C---:B------:R-:W-:Y:S01]  /*07a0*/  IMAD.WIDE.U32 R58, R129.reuse, R120, RZ ;  /* 0x00000078813a7225 */ /* 0x040fe200078e00ff */
[----:B--2---:R-:W-:Y:S02]  /*07b0*/  LEA R108, P0, R2, R22, 0x2 ;  /* 0x00000016026c7211 */ /* 0x004fe400078010ff */
[----:B------:R-:W-:Y:S01]  /*07c0*/  LEA R106, P2, R6, R24, 0x2 ;  /* 0x00000018066a7211 */ /* 0x000fe200078410ff */
[----:B------:R-:W-:Y:S01]  /*07d0*/  IMAD R123, R129, UR7, R61 ;  /* 0x00000007817b7c24 */ /* 0x000fe2000f8e023d */
        /* <DEDUP_REMOVED lines=59> */
[----:B------:R-:W-:Y:S02]  /*0b90*/  IADD3 R103, PT, PT, R114, 0x200, RZ ;  /* 0x0000020072677810 */ /* 0x000fe40007ffe0ff */
        /* <DEDUP_REMOVED lines=21> */
.L_x_16635:
[----:B------:R-:W-:Y:S01]  /*0cf0*/  BAR.SYNC.DEFER_BLOCKING 0x0 ;  /* 0x0000000000007b1d */ /* 0x000fe20000010000 */
[----:B0-----:R-:W-:Y:S02]  /*0d00*/  MOV R2, R112 ;  /* 0x0000007000027202 */ /* 0x001fe40000000f00 */
        /* <DEDUP_REMOVED lines=13> */
[----:B--2---:R-:W-:Y:S04]  /*0de0*/  STS.128 [R81], R12 ;  /* 0x0000000c51007388 */ /* 0x004fe80000000c00 */
[----:B---3--:R-:W-:Y:S01]  /*0df0*/  STS.128 [R81+0x200], R16 ;  /* 0x0002001051007388 */ /* 0x008fe20000000c00 */
[----:B------:R-:W-:-:S03]  /*0e00*/  NOP ;  /* 0x0000000000007918 */ /* 0x000fc60000000000 */
[----:B------:R-:W-:Y:S04]  /*0e10*/  LDS.128 R4, [R80] ;  /* 0x0000000050047984 */ /* 0x000fe80000000c00 */
[----:B------:R-:W-:Y:S01]  /*0e20*/  LDS.128 R8, [R80+0x10] ;  /* 0x0000100050087984 */ /* 0x000fe20000000c00 */
[----:B------:R-:W-:Y:S06]  /*0e30*/  BAR.SYNC.DEFER_BLOCKING 0x0 ;  /* 0x0000000000007b1d */ /* 0x000fec0000010000 */
[----:B------:R-:W2:Y:S04]  /*0e40*/  LDG.E.128 R20, desc[UR16][R52.64] ;  /* 0x0000001034147981 */ /* 0x000ea8000c1e1d00 */
[----:B------:R-:W3:Y:S01]  /*0e50*/  LDG.E.128 R24, desc[UR16][R52.64+0x200] ;  /* 0x0002001034187981 */ /* 0x000ee2000c1e1d00 */
[----:B------:R-:W-:-:S02]  /*0e60*/  MOV R2, R108 ;  /* 0x0000006c00027202 */ /* 0x000fc40000000f00 */
        /* <DEDUP_REMOVED lines=60> */
.L_x_16569:
[----:B------:R-:W-:Y:S05]  /*1230*/  BSYNC.RECONVERGENT B0 ;  /* 0x0000000000007941 */ /* 0x000fea0003800200 */
.L_x_16568:
        /* <DEDUP_REMOVED lines=35> */
.L_x_16571:
[----:B------:R-:W-:Y:S05]  /*1470*/  BSYNC.RECONVERGENT B0 ;  /* 0x0000000000007941 */ /* 0x000fea0003800200 */
.L_x_16570:
        /* <DEDUP_REMOVED lines=37> */
.L_x_16573:
[----:B------:R-:W-:Y:S05]  /*16d0*/  BSYNC.RECONVERGENT B0 ;  /* 0x0000000000007941 */ /* 0x000fea0003800200 */
.L_x_16572:
        /* <DEDUP_REMOVED lines=32> */
.L_x_16575:
[----:B------:R-:W-:Y:S05]  /*18e0*/  BSYNC.RECONVERGENT B0 ;  /* 0x0000000000007941 */ /* 0x000fea0003800200 */
.L_x_16574:
        /* <DEDUP_REMOVED lines=32> */
.L_x_16577:
[----:B------:R-:W-:Y:S05]  /*1af0*/  BSYNC.RECONVERGENT B0 ;  /* 0x0000000000007941 */ /* 0x000fea0003800200 */
.L_x_16576:
        /* <DEDUP_REMOVED lines=32> */
.L_x_16579:
[----:B------:R-:W-:Y:S05]  /*1d00*/  BSYNC.RECONVERGENT B0 ;  /* 0x0000000000007941 */ /* 0x000fea0003800200 */
.L_x_16578:
        /* <DEDUP_REMOVED lines=32> */
.L_x_16581:
[----:B------:R-:W-:Y:S05]  /*1f10*/  BSYNC.RECONVERGENT B0 ;  /* 0x0000000000007941 */ /* 0x000fea0003800200 */
.L_x_16580:
        /* <DEDUP_REMOVED lines=32> */
.L_x_16583:
[----:B------:R-:W-:Y:S05]  /*2120*/  BSYNC.RECONVERGENT B0 ;  /* 0x0000000000007941 */ /* 0x000fea0003800200 */
.L_x_16582:
[----:B------:R-:W1:Y:S01]  /*2130*/  LDCU UR4, c[0x0][0x38c] ;  /* 0x00007180ff0477ac */ /* 0x000e620008000800 */
        /* <DEDUP_REMOVED lines=20> */
[----:B------:R-:W1:Y:S01]  /*2280*/  LDC R155, c[0x0][0x388] ;  /* 0x0000e200ff9b7b82 */ /* 0x000e620000000800 */
[----:B------:R-:W-:Y:S01]  /*2290*/  SHF.L.U32 R3, R132, 0x9, RZ ;  /* 0x0000000984037819 */ /* 0x000fe200000006ff */
        /* <DEDUP_REMOVED lines=13> */
[----:B------:R-:W-:Y:S01]  /*2370*/  IADD3 R154, PT, PT, R104, -0x2, RZ ;  /* 0xfffffffe689a7810 */ /* 0x000fe20007ffe0ff */
[----:B------:R-:W3:Y:S01]  /*2380*/  LDC.64 R70, c[0x0][0x448] ;  /* 0x00011200ff467b82 */ /* 0x000ee20000000a00 */
[----:B------:R-:W-:Y:S01]  /*2390*/  LEA R153, R82, R80, 0x5 ;  /* 0x0000005052997211 */ /* 0x000fe200078e28ff */
[----:B------:R-:W-:Y:S01]  /*23a0*/  FMUL.FTZ R152, R4, R120 ;  /* 0x0000007804987220 */ /* 0x000fe20000410000 */
[----:B------:R-:W-:Y:S01]  /*23b0*/  FMUL.FTZ R151, R5, R122 ;  /* 0x0000007a05977220 */ /* 0x000fe20000410000 */
[----:B------:R-:W-:Y:S01]  /*23c0*/  FMUL.FTZ R150, R6, R124 ;  /* 0x0000007c06967220 */ /* 0x000fe20000410000 */
[----:B------:R-:W-:Y:S01]  /*23d0*/  FMUL.FTZ R147, R7, R126 ;  /* 0x0000007e07937220 */ /* 0x000fe20000410000 */
[----:B------:R-:W-:Y:S01]  /*23e0*/  FMUL.FTZ R146, R8, R128 ;  /* 0x0000008008927220 */ /* 0x000fe20000410000 */
[----:B------:R-:W-:Y:S01]  /*23f0*/  FMUL.FTZ R145, R9, R130 ;  /* 0x0000008209917220 */ /* 0x000fe20000410000 */
[----:B------:R-:W4:Y:S01]  /*2400*/  LDC.64 R148, c[0x0][0x3e0] ;  /* 0x0000f800ff947b82 */ /* 0x000f220000000a00 */
[----:B------:R-:W-:Y:S01]  /*2410*/  FMUL.FTZ R144, R10, R131 ;  /* 0x000000830a907220 */ /* 0x000fe20000410000 */
[----:B------:R-:W-:Y:S01]  /*2420*/  ISETP.EQ.AND P0, PT, R114, RZ, P0 ;  /* 0x000000ff7200720c */ /* 0x000fe20000702270 */
[----:B------:R-:W-:Y:S01]  /*2430*/  FMUL.FTZ R143, R11, R134 ;  /* 0x000000860b8f7220 */ /* 0x000fe20000410000 */
[----:B------:R-:W-:Y:S01]  /*2440*/  MOV R15, RZ ;  /* 0x000000ff000f7202 */ /* 0x000fe20000000f00 */
[----:B------:R-:W0:Y:S01]  /*2450*/  LDCU UR7, c[0x0][0x394] ;  /* 0x00007280ff0777ac */ /* 0x000e220008000800 */
[----:B------:R-:W-:-:S02]  /*2460*/  LOP3.LUT R142, R142, 0x100, RZ, 0xc0, !PT ;  /* 0x000001008e8e7812 */ /* 0x000fc400078ec0ff */
[----:B------:R-:W0:Y:S01]  /*2470*/  LDC.64 R68, c[0x0][0x3c0] ;  /* 0x0000f000ff447b82 */ /* 0x000e220000000a00 */
[----:B------:R-:W-:Y:S01]  /*2480*/  LOP3.LUT R141, R141, 0x100, RZ, 0xc0, !PT ;  /* 0x000001008d8d7812 */ /* 0x000fe200078ec0ff */
[----:B------:R-:W0:Y:S01]  /*2490*/  LDCU UR8, c[0x0][0x38c] ;  /* 0x00007180ff0877ac */ /* 0x000e220008000800 */
[C---:B------:R-:W-:Y:S02]  /*24a0*/  IADD3 R140, PT, PT, R3.reuse, R114, RZ ;  /* 0x00000072038c7210 */ /* 0x040fe40007ffe0ff */
[----:B------:R-:W-:Y:S01]  /*24b0*/  LEA.HI.X.SX32 R75, R3, RZ, 0x1, P1 ;  /* 0x000000ff034b7211 */ /* 0x000fe200008f0eff */
[----:B------:R-:W-:Y:S02]  /*24c0*/  UMOV UR4, URZ ;  /* 0x000000ff00047c82 */ /* 0x000fe40008000000 */
[----:B------:R-:W0:Y:S08]  /*24d0*/  LDC.64 R66, c[0x0][0x3a8] ;  /* 0x0000ea00ff427b82 */ /* 0x000e300000000a00 */
[----:B-1----:R-:W0:Y:S02]  /*24e0*/  LDC.64 R64, c[0x0][0x4f0] ;  /* 0x00013c00ff407b82 */ /* 0x002e240000000a00 */
.L_x_16634:
[----:B0-----:R-:W-:Y:S02]  /*24f0*/  MOV R2, R56 ;  /* 0x0000003800027202 */ /* 0x001fe40000000f00 */
[----:B------:R-:W-:-:S03]  /*2500*/  MOV R3, R115 ;  /* 0x0000007300037202 */ /* 0x000fc60000000f00 */
[----:B0-----:R-:W-:-:S04]  /*2510*/  IMAD.WIDE.U32 R2, R66, UR4, R2 ;  /* 0x0000000442027c25 */ /* 0x001fc8000f8e0002 */
[----:B------:R-:W-:Y:S01]  /*2520*/  IMAD R3, R67, UR4, R3 ;  /* 0x0000000443037c24 */ /* 0x000fe2000f8e0203 */
[----:B--2---:R-:W-:-:S04]  /*2530*/  LEA R76, P1, R2, R72, 0x3 ;  /* 0x00000048024c7211 */ /* 0x004fc800078218ff */
[----:B------:R-:W-:-:S06]  /*2540*/  LEA.HI.X R77, R2, R73, R3, 0x3, P1 ;  /* 0x00000049024d7211 */ /* 0x000fcc00008f1c03 */
[----:B------:R-:W2:Y:S01]  /*2550*/  LDG.E.64 R76, desc[UR16][R76.64] ;  /* 0x000000104c4c7981 */ /* 0x000ea2000c1e1b00 */
[----:B----4-:R-:W-:-:S04]  /*2560*/  IMAD.WIDE.U32 R2, R148, UR4, RZ ;  /* 0x0000000494027c25 */ /* 0x010fc8000f8e00ff */
[----:B------:R-:W-:Y:S01]  /*2570*/  IMAD R3, R149, UR4, R3 ;  /* 0x0000000495037c24 */ /* 0x000fe2000f8e0203 */
[----:B------:R-:W-:-:S04]  /*2580*/  LEA R28, P1, R2, R106, 0x2 ;  /* 0x0000006a021c7211 */ /* 0x000fc800078210ff */
[----:B-1----:R-:W-:-:S03]  /*2590*/  LEA.HI.X R29, R2, R105, R3, 0x2, P1 ;  /* 0x00000069021d7211 */ /* 0x002fc600008f1403 */
[----:B------:R-:W-:-:S05]  /*25a0*/  IMAD.WIDE.U32 R2, R100, 0x10, R28 ;  /* 0x0000001064027825 */ /* 0x000fca00078e001c */
[----:B------:R-:W4:Y:S04]  /*25b0*/  LDG.E.128 R28, desc[UR16][R2.64] ;  /* 0x00000010021c7981 */ /* 0x000f28000c1e1d00 */
[----:B------:R-:W5:Y:S04]  /*25c0*/  LDG.E.128 R32, desc[UR16][R2.64+0x200] ;  /* 0x0002001002207981 */ /* 0x000f68000c1e1d00 */
[----:B------:R-:W5:Y:S04]  /*25d0*/  LDG.E.128 R44, desc[UR16][R2.64+0x400] ;  /* 0x00040010022c7981 */ /* 0x000f68000c1e1d00 */
[----:B------:R0:W5:Y:S02]  /*25e0*/  LDG.E.128 R48, desc[UR16][R2.64+0x600] ;  /* 0x0006001002307981 */ /* 0x000164000c1e1d00 */
[----:B0-----:R-:W-:-:S02]  /*25f0*/  MOV R2, R54 ;  /* 0x0000003600027202 */ /* 0x001fc40000000f00 */
[----:B------:R-:W-:-:S03]  /*2600*/  MOV R3, R113 ;  /* 0x0000007100037202 */ /* 0x000fc60000000f00 */
[----:B------:R-:W-:-:S04]  /*2610*/  IMAD.WIDE.U32 R36, R68, UR4, R2 ;  /* 0x0000000444247c25 */ /* 0x000fc8000f8e0002 */
[----:B------:R-:W-:Y:S01]  /*2620*/  IMAD R37, R69, UR4, R37 ;  /* 0x0000000445257c24 */ /* 0x000fe2000f8e0225 */
[----:B---3--:R-:W-:-:S04]  /*2630*/  LEA R78, P1, R36, R70, 0x3 ;  /* 0x00000046244e7211 */ /* 0x008fc800078218ff */
[----:B------:R-:W-:-:S06]  /*2640*/  LEA.HI.X R79, R36, R71, R37, 0x3, P1 ;  /* 0x00000047244f7211 */ /* 0x000fcc00008f1c25 */
[----:B------:R-:W3:Y:S01]  /*2650*/  LDG.E.64 R78, desc[UR16][R78.64] ;  /* 0x000000104e4e7981 */ /* 0x000ee2000c1e1b00 */
[----:B------:R-:W0:Y:S01]  /*2660*/  S2UR UR6, SR_CgaCtaId ;  /* 0x00000000000679c3 */ /* 0x000e220000008800 */
[C---:B------:R-:W-:Y:S01]  /*2670*/  ISETP.NE.AND P1, PT, R114.reuse, RZ, PT ;  /* 0x000000ff7200720c */ /* 0x040fe20003f25270 */
[----:B------:R-:W-:Y:S01]  /*2680*/  UMOV UR5, 0x400 ;  /* 0x0000040000057882 */ /* 0x000fe20000000000 */
[----:B------:R-:W-:Y:S01]  /*2690*/  ISETP.NE.AND P2, PT, R114, 0x1f, PT ;  /* 0x0000001f7200780c */ /* 0x000fe20003f45270 */
[----:B------:R-:W-:Y:S01]  /*26a0*/  BSSY.RECONVERGENT B0, `(.L_x_16585) ;  /* 0x000008b000007945 */ /* 0x000fe20003800200 */
[----:B0-----:R-:W-:Y:S01]  /*26b0*/  ULEA UR5, UR6, UR5, 0x18 ;  /* 0x0000000506057291 */ /* 0x001fe2000f8ec0ff */
[C---:B--2---:R-:W-:Y:S01]  /*26c0*/  FMUL.FTZ R36, R77.reuse, R120 ;  /* 0x000000784d247220 */ /* 0x044fe20000410000 */
[----:B------:R-:W-:Y:S01]  /*26d0*/  FMUL.FTZ R37, R76, 1.4426950216293334961 ;  /* 0x3fb8aa3b4c257820 */ /* 0x000fe20000410000 */
[C---:B------:R-:W-:Y:S01]  /*26e0*/  FMUL.FTZ R38, R77.reuse, R124 ;  /* 0x0000007c4d267220 */ /* 0x040fe20000410000 */
[C---:B------:R-:W-:Y:S01]  /*26f0*/  FMUL.FTZ R157, R77.reuse, R134 ;  /* 0x000000864d9d7220 */ /* 0x040fe20000410000 */
[----:B------:R-:W-:Y:S01]  /*2700*/  FMUL.RZ R39, R36, 0.15915493667125701904 ;  /* 0x3e22f98324277820 */ /* 0x000fe2000040c000 */
[----:B------:R-:W-:Y:S01]  /*2710*/  FMUL.FTZ R36, R77, R122 ;  /* 0x0000007a4d247220 */ /* 0x000fe20000410000 */
[C---:B------:R-:W-:Y:S01]  /*2720*/  FMUL.FTZ R2, R37.reuse, R120 ;  /* 0x0000007825027220 */ /* 0x040fe20000410000 */
[----:B------:R-:W-:Y:S01]  /*2730*/  FMUL.RZ R41, R38, 0.15915493667125701904 ;  /* 0x3e22f98326297820 */ /* 0x000fe2000040c000 */
[----:B------:R-:W-:Y:S01]  /*2740*/  MUFU.SIN R168, R39 ;  /* 0x0000002700a87308 */ /* 0x000fe20000000400 */
[----:B------:R-:W-:Y:S01]  /*2750*/  FMUL.RZ R40, R36, 0.15915493667125701904 ;  /* 0x3e22f98324287820 */ /* 0x000fe2000040c000 */
[C---:B------:R-:W-:Y:S01]  /*2760*/  FMUL.FTZ R36, R37.reuse, R122 ;  /* 0x0000007a25247220 */ /* 0x040fe20000410000 */
[----:B------:R-:W-:Y:S01]  /*2770*/  FMUL.FTZ R38, R37, R124 ;  /* 0x0000007c25267220 */ /* 0x000fe20000410000 */
[----:B------:R-:W-:-:S04]  /*2780*/  FMUL.RZ R178, R157, 0.15915493667125701904 ;  /* 0x3e22f9839db27820 */ /* 0x000fc8000040c000 */
[----:B------:R0:W-:Y:S01]  /*2790*/  MUFU.COS R170, R39 ;  /* 0x0000002700aa7308 */ /* 0x0001e20000000000 */
[----:B----4-:R-:W-:Y:S07]  /*27a0*/  STS.128 [R81], R28 ;  /* 0x0000001c51007388 */ /* 0x010fee0000000c00 */
[----:B------:R1:W-:Y:S01]  /*27b0*/  MUFU.EX2 R159, R36 ;  /* 0x00000024009f7308 */ /* 0x0003e20000000800 */
[-C--:B0-----:R-:W-:Y:S01]  /*27c0*/  FMUL.FTZ R39, R77, R126.reuse ;  /* 0x0000007e4d277220 */ /* 0x081fe20000410000 */
[----:B-----5:R-:W-:Y:S03]  /*27d0*/  STS.128 [R81+0x200], R32 ;  /* 0x0002002051007388 */ /* 0x020fe60000000c00 */
[----:B------:R-:W-:Y:S01]  /*27e0*/  FMUL.RZ R42, R39, 0.15915493667125701904 ;  /* 0x3e22f983272a7820 */ /* 0x000fe2000040c000 */
[----:B------:R-:W-:Y:S01]  /*27f0*/  FMUL.FTZ R39, R37, R126 ;  /* 0x0000007e25277220 */ /* 0x000fe20000410000 */
[----:B------:R0:W-:Y:S01]  /*2800*/  STS.128 [R81+0x400], R44 ;  /* 0x0004002c51007388 */ /* 0x0001e20000000c00 */
[----:B------:R-:W0:Y:S01]  /*2810*/  MUFU.EX2 R3, R2 ;  /* 0x0000000200037308 */ /* 0x000e220000000800 */
[----:B-1----:R-:W-:-:S02]  /*2820*/  FMUL.FTZ R36, R77, R128 ;  /* 0x000000804d247220 */ /* 0x002fc40000410000 */
[----:B------:R-:W-:Y:S01]  /*2830*/  STS.128 [R81+0x600], R48 ;  /* 0x0006003051007388 */ /* 0x000fe20000000c00 */
[----:B------:R-:W-:-:S04]  /*2840*/  NOP ;  /* 0x0000000000007918 */ /* 0x000fc80000000000 */
[----:B------:R-:W-:Y:S01]  /*2850*/  MUFU.SIN R158, R40 ;  /* 0x00000028009e7308 */ /* 0x000fe20000000400 */
[----:B------:R-:W-:Y:S04]  /*2860*/  LDS.128 R32, [R153+0x20] ;  /* 0x0000200099207984 */ /* 0x000fe80000000c00 */
[----:B------:R-:W3:Y:S01]  /*2870*/  LDS.128 R28, [R153+0x30] ;  /* 0x00003000991c7984 */ /* 0x000ee20000000c00 */
[C---:B0-----:R-:W-:Y:S02]  /*2880*/  FMUL.FTZ R47, R3.reuse, R168 ;  /* 0x000000a8032f7220 */ /* 0x041fe40000410000 */
[----:B------:R0:W1:Y:S01]  /*2890*/  MUFU.COS R160, R40 ;  /* 0x0000002800a07308 */ /* 0x0000620000000000 */
[----:B------:R-:W-:-:S07]  /*28a0*/  FMUL.FTZ R46, R3, R170 ;  /* 0x000000aa032e7220 */ /* 0x000fce0000410000 */
[----:B------:R2:W-:Y:S01]  /*28b0*/  MUFU.EX2 R2, R38 ;  /* 0x0000002600027308 */ /* 0x0005e20000000800 */
[----:B0-----:R-:W-:Y:S01]  /*28c0*/  FMUL.RZ R40, R36, 0.15915493667125701904 ;  /* 0x3e22f98324287820 */ /* 0x001fe2000040c000 */
[----:B------:R-:W-:-:S06]  /*28d0*/  FMUL.FTZ R36, R37, R128 ;  /* 0x0000008025247220 */ /* 0x000fcc0000410000 */
[----:B------:R-:W0:Y:S01]  /*28e0*/  MUFU.SIN R161, R41 ;  /* 0x0000002900a17308 */ /* 0x000e220000000400 */
[----:B--2---:R-:W-:Y:S01]  /*28f0*/  FMUL.FTZ R38, R77, R130 ;  /* 0x000000824d267220 */ /* 0x004fe20000410000 */
[C---:B-1----:R-:W-:Y:S01]  /*2900*/  FMUL.FTZ R157, R159.reuse, R160 ;  /* 0x000000a09f9d7220 */ /* 0x042fe20000410000 */
[----:B------:R-:W-:-:S05]  /*2910*/  FMUL.FTZ R159, R159, R158 ;  /* 0x0000009e9f9f7220 */ /* 0x000fca0000410000 */
[----:B------:R1:W2:Y:S08]  /*2920*/  MUFU.COS R163, R41 ;  /* 0x0000002900a37308 */ /* 0x0002b00000000000 */
[----:B------:R4:W-:Y:S01]  /*2930*/  MUFU.EX2 R162, R39 ;  /* 0x0000002700a27308 */ /* 0x0009e20000000800 */
[----:B-1----:R-:W-:Y:S01]  /*2940*/  FMUL.RZ R41, R38, 0.15915493667125701904 ;  /* 0x3e22f98326297820 */ /* 0x002fe2000040c000 */
[----:B------:R-:W-:Y:S01]  /*2950*/  FMUL.FTZ R38, R37, R130 ;  /* 0x0000008225267220 */ /* 0x000fe20000410000 */
[----:B0-----:R-:W-:Y:S01]  /*2960*/  FMUL.FTZ R160, R2, R161 ;  /* 0x000000a102a07220 */ /* 0x001fe20000410000 */
[----:B---3--:R-:W-:-:S04]  /*2970*/  FMUL.FTZ R183, R78, R31 ;  /* 0x0000001f4eb77220 */ /* 0x008fc80000410000 */
[----:B------:R-:W-:Y:S01]  /*2980*/  MUFU.SIN R169, R40 ;  /* 0x0000002800a97308 */ /* 0x000fe20000000400 */
[----:B----4-:R-:W-:Y:S01]  /*2990*/  FMUL.FTZ R39, R37, R131 ;  /* 0x0000008325277220 */ /* 0x010fe20000410000 */
[----:B--2---:R-:W-:Y:S01]  /*29a0*/  FMUL.FTZ R158, R2, R163 ;  /* 0x000000a3029e7220 */ /* 0x004fe20000410000 */
[----:B------:R-:W-:Y:S01]  /*29b0*/  IADD3 R2, PT, PT, R142, UR4, RZ ;  /* 0x000000048e027c10 */ /* 0x000fe2000fffe0ff */
[----:B------:R-:W-:-:S03]  /*29c0*/  FFMA.FTZ R187, R79, R30, R183 ;  /* 0x0000001e4fbb7223 */ /* 0x000fc600000100b7 */
[----:B------:R-:W-:Y:S01]  /*29d0*/  SEL R2, R2, R103, !P1 ;  /* 0x0000006702027207 */ /* 0x000fe20004800000 */
[----:B------:R0:W-:Y:S03]  /*29e0*/  MUFU.COS R171, R40 ;  /* 0x0000002800ab7308 */ /* 0x0001e60000000000 */
[----:B------:R-:W-:-:S05]  /*29f0*/  LEA R2, R2, UR5, 0x3 ;  /* 0x0000000502027c11 */ /* 0x000fca000f8e18ff */
[----:B------:R-:W1:Y:S01]  /*2a00*/  MUFU.EX2 R164, R36 ;  /* 0x0000002400a47308 */ /* 0x000e620000000800 */
[----:B0-----:R-:W-:Y:S01]  /*2a10*/  FMUL.FTZ R40, R37, R134 ;  /* 0x0000008625287220 */ /* 0x001fe20000410000 */
[----:B------:R-:W-:-:S04]  /*2a20*/  FMUL.FTZ R37, R77, R131 ;  /* 0x000000834d257220 */ /* 0x000fc80000410000 */
[----:B------:R-:W-:Y:S02]  /*2a30*/  FMUL.RZ R176, R37, 0.15915493667125701904 ;  /* 0x3e22f98325b07820 */ /* 0x000fe4000040c000 */
[----:B------:R-:W-:Y:S08]  /*2a40*/  MUFU.EX2 R166, R38 ;  /* 0x0000002600a67308 */ /* 0x000ff00000000800 */
[----:B------:R0:W-:Y:S01]  /*2a50*/  MUFU.EX2 R172, R39 ;  /* 0x0000002700ac7308 */ /* 0x0001e20000000800 */
[C---:B-1----:R-:W-:Y:S01]  /*2a60*/  FMUL.FTZ R163, R164.reuse, R171 ;  /* 0x000000aba4a37220 */ /* 0x042fe20000410000 */
[----:B------:R-:W-:-:S06]  /*2a70*/  FMUL.FTZ R164, R164, R169 ;  /* 0x000000a9a4a47220 */ /* 0x000fcc0000410000 */
[----:B------:R-:W-:Y:S01]  /*2a80*/  MUFU.SIN R165, R42 ;  /* 0x0000002a00a57308 */ /* 0x000fe20000000400 */
[----:B0-----:R-:W0:Y:S07]  /*2a90*/  LDS.128 R36, [R153] ;  /* 0x0000000099247984 */ /* 0x001e2e0000000c00 */
[----:B------:R-:W1:Y:S08]  /*2aa0*/  MUFU.COS R167, R42 ;  /* 0x0000002a00a77308 */ /* 0x000e700000000000 */
[----:B------:R-:W-:Y:S08]  /*2ab0*/  MUFU.SIN R173, R41 ;  /* 0x0000002900ad7308 */ /* 0x000ff00000000400 */
[----:B------:R-:W2:Y:S01]  /*2ac0*/  MUFU.COS R175, R41 ;  /* 0x0000002900af7308 */ /* 0x000ea20000000000 */
[C---:B-1----:R-:W-:Y:S01]  /*2ad0*/  FMUL.FTZ R161, R162.reuse, R167 ;  /* 0x000000a7a2a17220 */ /* 0x042fe20000410000 */
[----:B------:R-:W-:-:S06]  /*2ae0*/  FMUL.FTZ R162, R162, R165 ;  /* 0x000000a5a2a27220 */ /* 0x000fcc0000410000 */
[----:B------:R1:W-:Y:S08]  /*2af0*/  MUFU.EX2 R174, R40 ;  /* 0x0000002800ae7308 */ /* 0x0003f00000000800 */
[----:B------:R-:W3:Y:S01]  /*2b00*/  MUFU.SIN R177, R176 ;  /* 0x000000b000b17308 */ /* 0x000ee20000000400 */
[----:B-1----:R-:W1:Y:S01]  /*2b10*/  LDS.128 R40, [R153+0x10] ;  /* 0x0000100099287984 */ /* 0x002e620000000c00 */
[C---:B--2---:R-:W-:Y:S01]  /*2b20*/  FMUL.FTZ R165, R166.reuse, R175 ;  /* 0x000000afa6a57220 */ /* 0x044fe20000410000 */
[----:B------:R-:W-:Y:S01]  /*2b30*/  FMUL.FTZ R166, R166, R173 ;  /* 0x000000ada6a67220 */ /* 0x000fe20000410000 */
[C---:B0-----:R-:W-:Y:S01]  /*2b40*/  FMUL.FTZ R44, R78.reuse, R37 ;  /* 0x000000254e2c7220 */ /* 0x041fe20000410000 */
[C---:B------:R-:W-:Y:S01]  /*2b50*/  FMUL.FTZ R173, R79.reuse, R33 ;  /* 0x000000214fad7220 */ /* 0x040fe20000410000 */
[C---:B------:R-:W-:Y:S01]  /*2b60*/  FMUL.FTZ R3, R79.reuse, R37 ;  /* 0x000000254f037220 */ /* 0x040fe20000410000 */
[C---:B------:R-:W-:Y:S01]  /*2b70*/  FMUL.FTZ R48, R78.reuse, R39 ;  /* 0x000000274e307220 */ /* 0x040fe20000410000 */
[----:B------:R0:W2:Y:S01]  /*2b80*/  MUFU.COS R179, R176 ;  /* 0x000000b000b37308 */ /* 0x0000a20000000000 */
[C---:B------:R-:W-:Y:S01]  /*2b90*/  FMUL.FTZ R175, R79.reuse, R35 ;  /* 0x000000234faf7220 */ /* 0x040fe20000410000 */
[----:B------:R4:W-:Y:S01]  /*2ba0*/  STS.64 [R2+0x14d0], R46 ;  /* 0x0014d02e02007388 */ /* 0x0009e20000000a00 */
[C---:B------:R-:W-:Y:S01]  /*2bb0*/  FFMA.FTZ R169, R79.reuse, R36, R44 ;  /* 0x000000244fa97223 */ /* 0x040fe2000001002c */
[C---:B------:R-:W-:Y:S01]  /*2bc0*/  FFMA.FTZ R180, R78.reuse, R32, -R173 ;  /* 0x000000204eb47223 */ /* 0x040fe200000108ad */
[C---:B------:R-:W-:Y:S01]  /*2bd0*/  FFMA.FTZ R3, R78.reuse, R36, -R3 ;  /* 0x000000244e037223 */ /* 0x040fe20000010803 */
[C---:B------:R-:W-:Y:S01]  /*2be0*/  FFMA.FTZ R48, R79.reuse, R38, R48 ;  /* 0x000000264f307223 */ /* 0x040fe20000010030 */
[----:B------:R-:W-:Y:S01]  /*2bf0*/  FFMA.FTZ R181, R78, R34, -R175 ;  /* 0x000000224eb57223 */ /* 0x000fe200000108af */
[----:B------:R-:W5:Y:S01]  /*2c00*/  MUFU.SIN R45, R178 ;  /* 0x000000b2002d7308 */ /* 0x000f620000000400 */
[----:B---3--:R-:W-:Y:S01]  /*2c10*/  FMUL.FTZ R168, R172, R177 ;  /* 0x000000b1aca87220 */ /* 0x008fe20000410000 */
[----:B------:R-:W-:Y:S01]  /*2c20*/  FMUL.FTZ R177, R79, R29 ;  /* 0x0000001d4fb17220 */ /* 0x000fe20000410000 */
[----:B0-----:R-:W-:Y:S01]  /*2c30*/  FMUL.FTZ R176, R78, R35 ;  /* 0x000000234eb07220 */ /* 0x001fe20000410000 */
[----:B------:R-:W-:Y:S01]  /*2c40*/  FMUL.FTZ R169, R0, -R169 ;  /* 0x800000a900a97220 */ /* 0x000fe20000410000 */
[----:B------:R-:W-:Y:S01]  /*2c50*/  FMUL.FTZ R181, R138, R181 ;  /* 0x000000b58ab57220 */ /* 0x000fe20000410000 */
[----:B------:R-:W-:-:S02]  /*2c60*/  FFMA.FTZ R184, R78, R28, -R177 ;  /* 0x0000001c4eb87223 */ /* 0x000fc400000108b1 */
[----:B------:R0:W3:Y:S01]  /*2c70*/  MUFU.COS R49, R178 ;  /* 0x000000b200317308 */ /* 0x0000e20000000000 */
[----:B--2---:R-:W-:Y:S01]  /*2c80*/  FMUL.FTZ R167, R172, R179 ;  /* 0x000000b3aca77220 */ /* 0x004fe20000410000 */
[----:B------:R-:W-:Y:S01]  /*2c90*/  FMUL.FTZ R179, R79, R31 ;  /* 0x0000001f4fb37220 */ /* 0x000fe20000410000 */
[----:B------:R-:W-:-:S03]  /*2ca0*/  FMUL.FTZ R183, R139, R184 ;  /* 0x000000b88bb77220 */ /* 0x000fc60000410000 */
[----:B------:R-:W-:Y:S01]  /*2cb0*/  FFMA.FTZ R185, R78, R30, -R179 ;  /* 0x0000001e4eb97223 */ /* 0x000fe200000108b3 */
[----:B------:R-:W-:Y:S01]  /*2cc0*/  FMUL.FTZ R179, R137, R180 ;  /* 0x000000b489b37220 */ /* 0x000fe20000410000 */
[----:B-----5:R-:W-:Y:S01]  /*2cd0*/  FMUL.FTZ R172, R174, R45 ;  /* 0x0000002daeac7220 */ /* 0x020fe20000410000 */
[C---:B------:R-:W-:Y:S01]  /*2ce0*/  FMUL.FTZ R45, R79.reuse, R39 ;  /* 0x000000274f2d7220 */ /* 0x040fe20000410000 */
[----:B0-----:R-:W-:Y:S01]  /*2cf0*/  FMUL.FTZ R178, R78, R29 ;  /* 0x0000001d4eb27220 */ /* 0x001fe20000410000 */
[----:B------:R-:W-:Y:S02]  /*2d00*/  FMUL.FTZ R185, R156, R185 ;  /* 0x000000b99cb97220 */ /* 0x000fe40000410000 */
[----:B----4-:R-:W-:Y:S01]  /*2d10*/  FFMA.FTZ R2, R78, R38, -R45 ;  /* 0x000000264e027223 */ /* 0x010fe2000001082d */
[C---:B------:R-:W-:Y:S01]  /*2d20*/  FFMA.FTZ R186, R79.reuse, R28, R178 ;  /* 0x0000001c4fba7223 */ /* 0x040fe200000100b2 */
[----:B---3--:R-:W-:Y:S01]  /*2d30*/  FMUL.FTZ R171, R174, R49 ;  /* 0x00000031aeab7220 */ /* 0x008fe20000410000 */
[C---:B-1----:R-:W-:Y:S01]  /*2d40*/  FMUL.FTZ R49, R79.reuse, R41 ;  /* 0x000000294f317220 */ /* 0x042fe20000410000 */
[C---:B------:R-:W-:Y:S01]  /*2d50*/  FMUL.FTZ R174, R78.reuse, R33 ;  /* 0x000000214eae7220 */ /* 0x040fe20000410000 */
[C---:B------:R-:W-:Y:S01]  /*2d60*/  FMUL.FTZ R50, R78.reuse, R41 ;  /* 0x000000294e327220 */ /* 0x040fe20000410000 */
[CC--:B------:R-:W-:Y:S01]  /*2d70*/  FMUL.FTZ R51, R79.reuse, R43.reuse ;  /* 0x0000002b4f337220 */ /* 0x0c0fe20000410000 */
[C---:B------:R-:W-:Y:S01]  /*2d80*/  FMUL.FTZ R170, R78.reuse, R43 ;  /* 0x0000002b4eaa7220 */ /* 0x040fe20000410000 */
[C---:B------:R-:W-:Y:S01]  /*2d90*/  FFMA.FTZ R44, R78.reuse, R40, -R49 ;  /* 0x000000284e2c7223 */ /* 0x040fe20000010831 */
[C---:B------:R-:W-:Y:S01]  /*2da0*/  FFMA.FTZ R182, R79.reuse, R32, R174 ;  /* 0x000000204fb67223 */ /* 0x040fe200000100ae */
[C---:B------:R-:W-:Y:S01]  /*2db0*/  FFMA.FTZ R50, R79.reuse, R40, R50 ;  /* 0x000000284f327223 */ /* 0x040fe20000010032 */
[-C--:B------:R-:W-:Y:S01]  /*2dc0*/  FFMA.FTZ R51, R78, R42.reuse, -R51 ;  /* 0x0000002a4e337223 */ /* 0x080fe20000010833 */
[C---:B------:R-:W-:Y:S01]  /*2dd0*/  FFMA.FTZ R45, R79.reuse, R42, R170 ;  /* 0x0000002a4f2d7223 */ /* 0x040fe200000100aa */
[----:B------:R-:W-:Y:S01]  /*2de0*/  FFMA.FTZ R49, R79, R34, R176 ;  /* 0x000000224f317223 */ /* 0x000fe200000100b0 */
        /* <DEDUP_REMOVED lines=21> */
.L_x_16586:
[----:B------:R0:W1:Y:S02]  /*2f40*/  LDS.64 R44, [R190+0x24d8] ;  /* 0x0024d800be2c7984 */ /* 0x0000640000000a00 */
.L_x_16587:
[----:B------:R-:W-:Y:S05]  /*2f50*/  BSYNC.RECONVERGENT B0 ;  /* 0x0000000000007941 */ /* 0x000fea0003800200 */
.L_x_16585:
        /* <DEDUP_REMOVED lines=20> */
[----:B------:R-:W-:Y:S01]  /*30a0*/  FFMA.FTZ R2, R158, R187, R2 ;  /* 0x000000bb9e027223 */ /* 0x000fe20000010002 */
[----:B------:R-:W-:Y:S02]  /*30b0*/  FMUL.FTZ R3, R47, R159 ;  /* 0x0000009f2f037220 */ /* 0x000fe40000410000 */
[----:B------:R-:W-:Y:S01]  /*30c0*/  FADD.FTZ R189, R150, R189 ;  /* 0x000000bd96bd7221 */ /* 0x000fe20000010000 */
[----:B------:R-:W-:Y:S01]  /*30d0*/  FADD.FTZ R2, RZ, R2 ;  /* 0x00000002ff027221 */ /* 0x000fe20000010000 */
[----:B------:R-:W-:Y:S02]  /*30e0*/  FFMA.FTZ R3, R46, R157, -R3 ;  /* 0x0000009d2e037223 */ /* 0x000fe40000010803 */
[C---:B------:R-:W-:Y:S01]  /*30f0*/  FMUL.FTZ R188, R162.reuse, R189 ;  /* 0x000000bda2bc7220 */ /* 0x040fe20000410000 */
[----:B----4-:R-:W-:-:S03]  /*3100*/  FMUL.FTZ R50, R162, R2 ;  /* 0x00000002a2327220 */ /* 0x010fc60000410000 */
        /* <DEDUP_REMOVED lines=10> */
[----:B------:R-:W-:Y:S01]  /*31b0*/  FFMA.FTZ R51, R47, R157, R2 ;  /* 0x0000009d2f337223 */ /* 0x000fe20000010002 */
        /* <DEDUP_REMOVED lines=16> */
[----:B------:R-:W-:Y:S01]  /*32c0*/  FMUL.FTZ R196, R168, R192 ;  /* 0x000000c0a8c47220 */ /* 0x000fe20000410000 */
[C---:B------:R-:W-:Y:S01]  /*32d0*/  FMUL.FTZ R2, R164.reuse, R50 ;  /* 0x00000032a4027220 */ /* 0x040fe20000410000 */
[C---:B------:R-:W-:Y:S01]  /*32e0*/  FFMA.FTZ R187, R167.reuse, R192, -R194 ;  /* 0x000000c0a7bb7223 */ /* 0x040fe200000108c2 */
[-C--:B------:R-:W-:Y:S01]  /*32f0*/  FMUL.FTZ R3, R164, R188.reuse ;  /* 0x000000bca4037220 */ /* 0x080fe20000410000 */
[----:B------:R-:W-:Y:S01]  /*3300*/  FFMA.FTZ R196, R167, R51, R196 ;  /* 0x00000033a7c47223 */ /* 0x000fe200000100c4 */
[C---:B------:R-:W-:Y:S01]  /*3310*/  FFMA.FTZ R2, R163.reuse, R188, R2 ;  /* 0x000000bca3027223 */ /* 0x040fe20000010002 */
[----:B------:R-:W-:Y:S01]  /*3320*/  FADD.FTZ R187, R144, R187 ;  /* 0x000000bb90bb7221 */ /* 0x000fe20000010000 */
[----:B------:R-:W-:Y:S01]  /*3330*/  FFMA.FTZ R3, R163, R50, -R3 ;  /* 0x00000032a3037223 */ /* 0x000fe20000010803 */
        /* <DEDUP_REMOVED lines=8> */
[----:B------:R-:W-:-:S02]  /*33c0*/  FFMA.FTZ R2, R171, R187, -R188 ;  /* 0x000000bbab027223 */ /* 0x000fc400000108bc */
[----:B------:R-:W-:Y:S01]  /*33d0*/  FADD.FTZ R3, RZ, R192 ;  /* 0x000000c0ff037221 */ /* 0x000fe20000010000 */
[CC--:B------:R-:W-:Y:S01]  /*33e0*/  FMUL.FTZ R188, R168.reuse, R51.reuse ;  /* 0x00000033a8bc7220 */ /* 0x0c0fe20000410000 */
[----:B------:R-:W-:Y:S01]  /*33f0*/  FADD.FTZ R2, R143, R2 ;  /* 0x000000028f027221 */ /* 0x000fe20000010000 */
[-C--:B------:R-:W-:Y:S02]  /*3400*/  FMUL.FTZ R192, R168, R50.reuse ;  /* 0x00000032a8c07220 */ /* 0x080fe40000410000 */
        /* <DEDUP_REMOVED lines=73> */
[----:B------:R-:W-:Y:S01]  /*38a0*/  FMUL.FTZ R198, R168, R195 ;  /* 0x000000c3a8c67220 */ /* 0x000fe20000410000 */
        /* <DEDUP_REMOVED lines=35> */
[C---:B------:R-:W-:Y:S01]  /*3ae0*/  FFMA.FTZ R192, R163.reuse, R200, R188 ;  /* 0x000000c8a3c07223 */ /* 0x040fe200000100bc */
[----:B------:R-:W-:Y:S01]  /*3af0*/  @P2 FADD.FTZ R2, R2, R193 ;  /* 0x000000c102022221 */ /* 0x000fe20000010000 */
[C---:B------:R-:W-:Y:S01]  /*3b00*/  FFMA.FTZ R202, R163.reuse, R197, -R202 ;  /* 0x000000c5a3ca7223 */ /* 0x040fe200000108ca */
[----:B------:R0:W-:Y:S01]  /*3b10*/  SHFL.UP PT, R188, R51, 0x1, RZ ;  /* 0x0420000033bc7989 */ /* 0x0001e200000e00ff */
[C---:B------:R-:W-:Y:S01]  /*3b20*/  FFMA.FTZ R198, R163.reuse, R196, R198 ;  /* 0x000000c4a3c67223 */ /* 0x040fe200000100c6 */
[----:B------:R-:W-:Y:S01]  /*3b30*/  FMUL.FTZ R200, R164, R200 ;  /* 0x000000c8a4c87220 */ /* 0x000fe20000410000 */
[C---:B------:R-:W-:Y:S01]  /*3b40*/  FMUL.FTZ R194, R162.reuse, R202 ;  /* 0x000000caa2c27220 */ /* 0x040fe20000410000 */
[----:B------:R-:W-:Y:S01]  /*3b50*/  SHFL.UP PT, R50, R50, 0x1, RZ ;  /* 0x0420000032327989 */ /* 0x000fe200000e00ff */
[-C--:B------:R-:W-:Y:S01]  /*3b60*/  FMUL.FTZ R193, R162, R198.reuse ;  /* 0x000000c6a2c17220 */ /* 0x080fe20000410000 */
[----:B------:R-:W-:Y:S01]  /*3b70*/  FFMA.FTZ R199, R163, R199, -R200 ;  /* 0x000000c7a3c77223 */ /* 0x000fe200000108c8 */
[C---:B------:R-:W-:Y:S01]  /*3b80*/  FFMA.FTZ R187, R161.reuse, R198, R194 ;  /* 0x000000c6a1bb7223 */ /* 0x040fe200000100c2 */
[----:B------:R-:W-:Y:S01]  /*3b90*/  SHFL.UP PT, R3, R3, 0x1, RZ ;  /* 0x0420000003037989 */ /* 0x000fe200000e00ff */
[----:B------:R-:W-:Y:S01]  /*3ba0*/  FFMA.FTZ R193, R161, R202, -R193 ;  /* 0x000000caa1c17223 */ /* 0x000fe200000108c1 */
[----:B------:R-:W-:Y:S01]  /*3bb0*/  FADD.FTZ R192, R177, R192 ;  /* 0x000000c0b1c07221 */ /* 0x000fe20000010000 */
[----:B0-----:R-:W-:Y:S01]  /*3bc0*/  FMUL.FTZ R51, R160, R187 ;  /* 0x000000bba0337220 */ /* 0x001fe20000410000 */
[----:B------:R-:W-:Y:S01]  /*3bd0*/  SHFL.UP PT, R2, R2, 0x1, RZ ;  /* 0x0420000002027989 */ /* 0x000fe200000e00ff */
[----:B------:R-:W-:Y:S01]  /*3be0*/  FADD.FTZ R199, R178, R199 ;  /* 0x000000c7b2c77221 */ /* 0x000fe20000010000 */
[-C--:B------:R-:W-:Y:S01]  /*3bf0*/  FMUL.FTZ R196, R160, R193.reuse ;  /* 0x000000c1a0c47220 */ /* 0x080fe20000410000 */
[----:B------:R-:W-:Y:S01]  /*3c00*/  FMUL.FTZ R194, R162, R192 ;  /* 0x000000c0a2c27220 */ /* 0x000fe20000410000 */
[----:B-----5:R-:W0:Y:S01]  /*3c10*/  SHFL.IDX PT, R49, R49, RZ, 0x1f ;  /* 0x00001fff31317589 */ /* 0x020e2200000e0000 */
[C---:B------:R-:W-:Y:S01]  /*3c20*/  FFMA.FTZ R198, R158.reuse, R193, -R51 ;  /* 0x000000c19ec67223 */ /* 0x040fe20000010833 */
[----:B------:R-:W-:-:S02]  /*3c30*/  FFMA.FTZ R196, R158, R187, R196 ;  /* 0x000000bb9ec47223 */ /* 0x000fc400000100c4 */
[----:B------:R1:W2:Y:S02]  /*3c40*/  SHFL.IDX PT, R189, R48, RZ, 0x1f ;  /* 0x00001fff30bd7589 */ /* 0x0002a400000e0000 */
[----:B------:R-:W-:-:S04]  /*3c50*/  FMUL.FTZ R187, R159, R196 ;  /* 0x000000c49fbb7220 */ /* 0x000fc80000410000 */
[----:B------:R-:W-:Y:S01]  /*3c60*/  FFMA.FTZ R187, R157, R198, -R187 ;  /* 0x000000c69dbb7223 */ /* 0x000fe200000108bb */
[-C--:B-1----:R-:W-:Y:S01]  /*3c70*/  FMUL.FTZ R48, R162, R199.reuse ;  /* 0x000000c7a2307220 */ /* 0x082fe20000410000 */
[----:B------:R-:W-:-:S03]  /*3c80*/  FFMA.FTZ R199, R161, R199, -R194 ;  /* 0x000000c7a1c77223 */ /* 0x000fc600000108c2 */
[----:B------:R-:W-:Y:S01]  /*3c90*/  FFMA.FTZ R48, R161, R192, R48 ;  /* 0x000000c0a1307223 */ /* 0x000fe20000010030 */
[----:B------:R-:W-:Y:S01]  /*3ca0*/  FADD.FTZ R199, R176, R199 ;  /* 0x000000c7b0c77221 */ /* 0x000fe20000010000 */
[----:B------:R-:W-:-:S04]  /*3cb0*/  FMUL.FTZ R192, R159, R198 ;  /* 0x000000c69fc07220 */ /* 0x000fc80000410000 */
[----:B------:R-:W-:Y:S01]  /*3cc0*/  FFMA.FTZ R51, R157, R196, R192 ;  /* 0x000000c49d337223 */ /* 0x000fe200000100c0 */
[-C--:B0-----:R-:W-:Y:S01]  /*3cd0*/  FMUL.FTZ R195, R188, R49.reuse ;  /* 0x00000031bcc37220 */ /* 0x081fe20000410000 */
[----:B------:R-:W-:-:S03]  /*3ce0*/  FMUL.FTZ R193, R50, R49 ;  /* 0x0000003132c17220 */ /* 0x000fc60000410000 */
[-C--:B--2---:R-:W-:Y:S01]  /*3cf0*/  FFMA.FTZ R50, R50, R189.reuse, R195 ;  /* 0x000000bd32327223 */ /* 0x084fe200000100c3 */
[----:B------:R-:W-:Y:S01]  /*3d00*/  FFMA.FTZ R193, R188, R189, -R193 ;  /* 0x000000bdbcc17223 */ /* 0x000fe200000108c1 */
[----:B------:R-:W-:Y:S01]  /*3d10*/  FADD.FTZ R195, R175, R48 ;  /* 0x00000030afc37221 */ /* 0x000fe20000010000 */
[----:B------:R-:W-:Y:S01]  /*3d20*/  FMUL.FTZ R48, R160, R199 ;  /* 0x000000c7a0307220 */ /* 0x000fe20000410000 */
[----:B------:R-:W-:Y:S01]  /*3d30*/  @P1 FADD.FTZ R49, R3, R50 ;  /* 0x0000003203311221 */ /* 0x000fe20000010000 */
[----:B------:R-:W-:Y:S01]  /*3d40*/  @P1 FADD.FTZ R189, R2, R193 ;  /* 0x000000c102bd1221 */ /* 0x000fe20000010000 */
[-C--:B------:R-:W-:Y:S01]  /*3d50*/  FMUL.FTZ R193, R160, R195.reuse ;  /* 0x000000c3a0c17220 */ /* 0x080fe20000410000 */
        /* <DEDUP_REMOVED lines=9> */
[----:B------:R-:W-:Y:S01]  /*3df0*/  FADD.FTZ R50, R152, R3 ;  /* 0x0000000398327221 */ /* 0x000fe20000010000 */
[----:B------:R-:W-:Y:S01]  /*3e00*/  FADD.FTZ R46, RZ, R46 ;  /* 0x0000002eff2e7221 */ /* 0x000fe20000010000 */
[-C--:B------:R-:W-:Y:S01]  /*3e10*/  FMUL.FTZ R188, R159, R2.reuse ;  /* 0x000000029fbc7220 */ /* 0x080fe20000410000 */
[----:B------:R-:W-:Y:S01]  /*3e20*/  FFMA.FTZ R192, R157, R2, -R49 ;  /* 0x000000029dc07223 */ /* 0x000fe20000010831 */
[C---:B------:R-:W-:Y:S01]  /*3e30*/  FMUL.FTZ R47, R159.reuse, R50 ;  /* 0x000000329f2f7220 */ /* 0x040fe20000410000 */
[----:B------:R-:W-:Y:S01]  /*3e40*/  FMUL.FTZ R3, R159, R46 ;  /* 0x0000002e9f037220 */ /* 0x000fe20000410000 */
[----:B------:R-:W-:Y:S01]  /*3e50*/  FFMA.FTZ R193, R157, R48, R188 ;  /* 0x000000309dc17223 */ /* 0x000fe200000100bc */
[----:B------:R-:W-:Y:S01]  /*3e60*/  ISETP.NE.AND P1, PT, R191, 0x1f, PT ;  /* 0x0000001fbf00780c */ /* 0x000fe20003f25270 */
        /* <DEDUP_REMOVED lines=11> */
[----:B------:R-:W-:Y:S01]  /*3f20*/  FFMA.FTZ R36, R0, R189, RZ ;  /* 0x000000bd00247223 */ /* 0x000fe200000100ff */
[C---:B------:R-:W-:Y:S01]  /*3f30*/  FFMA.FTZ R37, R158.reuse, R49, -R37 ;  /* 0x000000319e257223 */ /* 0x040fe20000010825 */
[----:B------:R-:W-:Y:S01]  /*3f40*/  FFMA.FTZ R2, R158, R47, R2 ;  /* 0x0000002f9e027223 */ /* 0x000fe20000010002 */
[-C--:B------:R-:W-:Y:S01]  /*3f50*/  FFMA.FTZ R195, R38, R49.reuse, -R195 ;  /* 0x0000003126c37223 */ /* 0x080fe200000108c3 */
[----:B------:R-:W-:Y:S01]  /*3f60*/  FMUL.FTZ R39, R39, R49 ;  /* 0x0000003127277220 */ /* 0x000fe20000410000 */
[----:B------:R-:W-:Y:S01]  /*3f70*/  FADD.FTZ R189, R150, R37 ;  /* 0x0000002596bd7221 */ /* 0x000fe20000010000 */
[----:B------:R-:W-:Y:S01]  /*3f80*/  FADD.FTZ R48, RZ, R2 ;  /* 0x00000002ff307221 */ /* 0x000fe20000010000 */
[----:B------:R-:W-:Y:S01]  /*3f90*/  FFMA.FTZ R194, R133, R195, R36 ;  /* 0x000000c385c27223 */ /* 0x000fe20000010024 */
[----:B------:R-:W-:Y:S01]  /*3fa0*/  FFMA.FTZ R39, R38, R47, R39 ;  /* 0x0000002f26277223 */ /* 0x000fe20000010027 */
[C---:B------:R-:W-:Y:S01]  /*3fb0*/  FMUL.FTZ R36, R162.reuse, R189 ;  /* 0x000000bda2247220 */ /* 0x040fe20000410000 */
[-C--:B------:R-:W-:Y:S01]  /*3fc0*/  FMUL.FTZ R2, R162, R48.reuse ;  /* 0x00000030a2027220 */ /* 0x080fe20000410000 */
[----:B------:R-:W-:Y:S01]  /*3fd0*/  FFMA.FTZ R38, -R0, R3, RZ ;  /* 0x0000000300267223 */ /* 0x000fe200000101ff */
[-C--:B------:R-:W-:Y:S01]  /*3fe0*/  FMUL.FTZ R3, R41, R48.reuse ;  /* 0x0000003029037220 */ /* 0x080fe20000410000 */
[C---:B------:R-:W-:Y:S01]  /*3ff0*/  FFMA.FTZ R36, R161.reuse, R48, R36 ;  /* 0x00000030a1247223 */ /* 0x040fe20000010024 */
[-C--:B------:R-:W-:Y:S01]  /*4000*/  FFMA.FTZ R2, R161, R189.reuse, -R2 ;  /* 0x000000bda1027223 */ /* 0x080fe20000010802 */
[-C--:B------:R-:W-:Y:S01]  /*4010*/  FMUL.FTZ R37, R41, R189.reuse ;  /* 0x000000bd29257220 */ /* 0x080fe20000410000 */
[C---:B------:R-:W-:Y:S01]  /*4020*/  FFMA.FTZ R3, R40.reuse, R189, -R3 ;  /* 0x000000bd28037223 */ /* 0x040fe20000010803 */
[----:B------:R-:W-:Y:S01]  /*4030*/  FADD.FTZ R41, RZ, R36 ;  /* 0x00000024ff297221 */ /* 0x000fe20000010000 */
[----:B------:R-:W-:Y:S01]  /*4040*/  FADD.FTZ R188, R147, R2 ;  /* 0x0000000293bc7221 */ /* 0x000fe20000010000 */
[----:B------:R-:W-:Y:S01]  /*4050*/  FFMA.FTZ R38, -R133, R39, R38 ;  /* 0x0000002785267223 */ /* 0x000fe20000010126 */
        /* <DEDUP_REMOVED lines=8> */
[----:B------:R-:W-:Y:S01]  /*40e0*/  FFMA.FTZ R43, -R135, R37, R38 ;  /* 0x00000025872b7223 */ /* 0x000fe20000010126 */
[----:B------:R0:W1:Y:S04]  /*40f0*/  SHFL.DOWN PT, R193, R51, 0x1, 0x1f ;  /* 0x08201f0033c17f89 */ /* 0x00006800000e0000 */
        /* <DEDUP_REMOVED lines=14> */
.L_x_16589:
[----:B------:R-:W-:Y:S05]  /*41e0*/  BSYNC.RECONVERGENT B0 ;  /* 0x0000000000007941 */ /* 0x000fea0003800200 */
.L_x_16588:
[----:B------:R-:W-:Y:S01]  /*41f0*/  ISETP.GE.AND P1, PT, R104, UR7, PT ;  /* 0x0000000768007c0c */ /* 0x000fe2000bf26270 */
[----:B--2---:R-:W-:Y:S02]  /*4200*/  HFMA2 R36, -RZ, RZ, 1.875, 0 ;  /* 0x3f800000ff247431 */ /* 0x004fe400000001ff */
[----:B------:R-:W-:Y:S01]  /*4210*/  FFMA.FTZ R194, R136, R194, R39 ;  /* 0x000000c288c27223 */ /* 0x000fe20000010027 */
[----:B------:R-:W-:Y:S02]  /*4220*/  CS2R R38, SRZ ;  /* 0x0000000000267805 */ /* 0x000fe4000001ff00 */
[----:B------:R-:W-:Y:S01]  /*4230*/  ISETP.NE.OR P1, PT, R114, RZ, P1 ;  /* 0x000000ff7200720c */ /* 0x000fe20000f25670 */
[C---:B------:R-:W-:Y:S01]  /*4240*/  FMUL.FTZ R2, R164.reuse, R188 ;  /* 0x000000bca4027220 */ /* 0x040fe20000410000 */
[----:B---3--:R-:W-:Y:S01]  /*4250*/  MOV R37, RZ ;  /* 0x000000ff00257202 */ /* 0x008fe20000000f00 */
[-C--:B------:R-:W-:Y:S01]  /*4260*/  FMUL.FTZ R3, R164, R41.reuse ;  /* 0x00000029a4037220 */ /* 0x080fe20000410000 */
[----:B------:R-:W-:Y:S01]  /*4270*/  ISETP.GT.U32.AND P2, PT, R191, 0x1d, PT ;  /* 0x0000001dbf00780c */ /* 0x000fe20003f44070 */
[C---:B------:R-:W-:Y:S01]  /*4280*/  FFMA.FTZ R2, R163.reuse, R41, R2 ;  /* 0x00000029a3027223 */ /* 0x040fe20000010002 */
[----:B------:R-:W-:Y:S01]  /*4290*/  FFMA.FTZ R198, -R136, R196, R43 ;  /* 0x000000c488c67223 */ /* 0x000fe2000001012b */
[----:B------:R-:W-:Y:S01]  /*42a0*/  FFMA.FTZ R3, R163, R188, -R3 ;  /* 0x000000bca3037223 */ /* 0x000fe20000010803 */
[----:B------:R2:W3:Y:S01]  /*42b0*/  SHFL.DOWN PT, R197, R51, 0x2, 0x1f ;  /* 0x08401f0033c57f89 */ /* 0x0004e200000e0000 */
[----:B----4-:R-:W-:Y:S01]  /*42c0*/  FADD.FTZ R40, RZ, R2 ;  /* 0x00000002ff287221 */ /* 0x010fe20000010000 */
[----:B------:R-:W-:Y:S01]  /*42d0*/  BSSY.RECONVERGENT B0, `(.L_x_16590) ;  /* 0x0000019000007945 */ /* 0x000fe20003800200 */
[----:B------:R-:W-:Y:S01]  /*42e0*/  FADD.FTZ R43, R146, R3 ;  /* 0x00000003922b7221 */ /* 0x000fe20000010000 */
[----:B------:R2:W4:Y:S01]  /*42f0*/  SHFL.DOWN PT, R196, R192, 0x2, 0x1f ;  /* 0x08401f00c0c47f89 */ /* 0x00052200000e0000 */
[-C--:B------:R-:W-:Y:S01]  /*4300*/  FMUL.FTZ R3, R33, R40.reuse ;  /* 0x0000002821037220 */ /* 0x080fe20000410000 */
[----:B------:R-:W-:Y:S01]  /*4310*/  ISETP.GT.U32.AND P3, PT, R191, 0x1b, PT ;  /* 0x0000001bbf00780c */ /* 0x000fe20003f64070 */
[-C--:B------:R-:W-:Y:S01]  /*4320*/  FMUL.FTZ R33, R33, R43.reuse ;  /* 0x0000002b21217220 */ /* 0x080fe20000410000 */
[----:B------:R-:W0:Y:S01]  /*4330*/  @!P1 LDS.128 R36, [UR6+0x25d0] ;  /* 0x0025d006ff249984 */ /* 0x000e220008000c00 */
[C---:B------:R-:W-:Y:S01]  /*4340*/  FFMA.FTZ R3, R32.reuse, R43, -R3 ;  /* 0x0000002b20037223 */ /* 0x040fe20000010803 */
[C---:B------:R-:W-:Y:S01]  /*4350*/  ISETP.GT.U32.AND P4, PT, R191.reuse, 0x17, PT ;  /* 0x00000017bf00780c */ /* 0x040fe20003f84070 */
[----:B-1----:R-:W-:Y:S01]  /*4360*/  FFMA.FTZ R193, R32, R40, R33 ;  /* 0x0000002820c17223 */ /* 0x002fe20000010021 */
[----:B------:R-:W-:Y:S01]  /*4370*/  ISETP.GT.U32.AND P5, PT, R191, 0xf, PT ;  /* 0x0000000fbf00780c */ /* 0x000fe20003fa4070 */
[----:B------:R2:W1:Y:S01]  /*4380*/  SHFL.DOWN PT, R32, R187, 0x2, 0x1f ;  /* 0x08401f00bb207f89 */ /* 0x00046200000e0000 */
[----:B------:R-:W-:-:S03]  /*4390*/  FFMA.FTZ R195, R137, R3, R194 ;  /* 0x0000000389c37223 */ /* 0x000fc600000100c2 */
[----:B------:R2:W0:Y:S01]  /*43a0*/  SHFL.DOWN PT, R33, R42, 0x2, 0x1f ;  /* 0x08401f002a217f89 */ /* 0x00042200000e0000 */
[----:B------:R-:W-:Y:S07]  /*43b0*/  @P2 BRA `(.L_x_16591) ;  /* 0x0000000000282947 */ /* 0x000fee0003800000 */
[-C--:B----4-:R-:W-:Y:S01]  /*43c0*/  FMUL.FTZ R194, R187, R196.reuse ;  /* 0x000000c4bbc27220 */ /* 0x090fe20000410000 */
[----:B------:R-:W-:Y:S01]  /*43d0*/  FMUL.FTZ R196, R51, R196 ;  /* 0x000000c433c47220 */ /* 0x000fe20000410000 */
[-C--:B-1----:R-:W-:Y:S01]  /*43e0*/  FMUL.FTZ R2, R187, R32.reuse ;  /* 0x00000020bb027220 */ /* 0x082fe20000410000 */
[C---:B------:R-:W-:Y:S01]  /*43f0*/  FMUL.FTZ R32, R51.reuse, R32 ;  /* 0x0000002033207220 */ /* 0x040fe20000410000 */
[-C--:B0-----:R-:W-:Y:S01]  /*4400*/  FFMA.FTZ R3, R51, R33.reuse, -R194 ;  /* 0x0000002133037223 */ /* 0x081fe200000108c2 */
[----:B------:R-:W-:Y:S01]  /*4410*/  FFMA.FTZ R33, R187, R33, R196 ;  /* 0x00000021bb217223 */ /* 0x000fe200000100c4 */
[-C--:B--23--:R-:W-:Y:S01]  /*4420*/  FFMA.FTZ R51, R51, R197.reuse, -R2 ;  /* 0x000000c533337223 */ /* 0x08cfe20000010802 */
[----:B------:R-:W-:Y:S01]  /*4430*/  FFMA.FTZ R187, R187, R197, R32 ;  /* 0x000000c5bbbb7223 */ /* 0x000fe20000010020 */
[----:B------:R-:W-:Y:S01]  /*4440*/  FADD.FTZ R42, R42, R3 ;  /* 0x000000032a2a7221 */ /* 0x000fe20000010000 */
[----:B------:R-:W-:-:S07]  /*4450*/  FADD.FTZ R192, R192, R33 ;  /* 0x00000021c0c07221 */ /* 0x000fce0000010000 */
.L_x_16591:
[----:B------:R-:W-:Y:S05]  /*4460*/  BSYNC.RECONVERGENT B0 ;  /* 0x0000000000007941 */ /* 0x000fea0003800200 */
.L_x_16590:
[----:B---3--:R3:W2:Y:S01]  /*4470*/  SHFL.DOWN PT, R197, R51, 0x4, 0x1f ;  /* 0x08801f0033c57f89 */ /* 0x0086a200000e0000 */
[----:B------:R-:W-:Y:S03]  /*4480*/  BSSY.RECONVERGENT B0, `(.L_x_16592) ;  /* 0x000000f000007945 */ /* 0x000fe60003800200 */
[----:B-1----:R3:W1:Y:S04]  /*4490*/  SHFL.DOWN PT, R32, R187, 0x4, 0x1f ;  /* 0x08801f00bb207f89 */ /* 0x00266800000e0000 */
[----:B0-----:R3:W0:Y:S04]  /*44a0*/  SHFL.DOWN PT, R33, R42, 0x4, 0x1f ;  /* 0x08801f002a217f89 */ /* 0x00162800000e0000 */
[----:B----4-:R3:W4:Y:S01]  /*44b0*/  SHFL.DOWN PT, R196, R192, 0x4, 0x1f ;  /* 0x08801f00c0c47f89 */ /* 0x01072200000e0000 */
[----:B------:R-:W-:Y:S05]  /*44c0*/  @P3 BRA `(.L_x_16593) ;  /* 0x0000000000283947 */ /* 0x000fea0003800000 */
        /* <DEDUP_REMOVED lines=10> */
.L_x_16593:
[----:B------:R-:W-:Y:S05]  /*4570*/  BSYNC.RECONVERGENT B0 ;  /* 0x0000000000007941 */ /* 0x000fea0003800200 */
.L_x_16592:
[----:B--2---:R2:W2:Y:S01]  /*4580*/  SHFL.DOWN PT, R197, R51, 0x8, 0x1f ;  /* 0x09001f0033c57f89 */ /* 0x0044a200000e0000 */
[----:B------:R-:W-:Y:S03]  /*4590*/  BSSY.RECONVERGENT B0, `(.L_x_16594) ;  /* 0x000000f000007945 */ /* 0x000fe60003800200 */
[----:B-1----:R1:W1:Y:S04]  /*45a0*/  SHFL.DOWN PT, R32, R187, 0x8, 0x1f ;  /* 0x09001f00bb207f89 */ /* 0x00226800000e0000 */
[----:B0-----:R0:W0:Y:S04]  /*45b0*/  SHFL.DOWN PT, R33, R42, 0x8, 0x1f ;  /* 0x09001f002a217f89 */ /* 0x00102800000e0000 */
[----:B----4-:R4:W0:Y:S01]  /*45c0*/  SHFL.DOWN PT, R196, R192, 0x8, 0x1f ;  /* 0x09001f00c0c47f89 */ /* 0x01082200000e0000 */
        /* <DEDUP_REMOVED lines=9> */
[----:B------:R-:W-:Y:S01]  /*4660*/  FADD.FTZ R42, R42, R3 ;  /* 0x000000032a2a7221 */ /* 0x000fe20000010000 */
[----:B----4-:R-:W-:-:S07]  /*4670*/  FADD.FTZ R192, R192, R33 ;  /* 0x00000021c0c07221 */ /* 0x010fce0000010000 */
.L_x_16595:
[----:B------:R-:W-:Y:S05]  /*4680*/  BSYNC.RECONVERGENT B0 ;  /* 0x0000000000007941 */ /* 0x000fea0003800200 */
.L_x_16594:
[----:B--2---:R2:W2:Y:S01]  /*4690*/  SHFL.DOWN PT, R197, R51, 0x10, 0x1f ;  /* 0x0a001f0033c57f89 */ /* 0x0044a200000e0000 */
[----:B------:R-:W-:Y:S03]  /*46a0*/  BSSY.RECONVERGENT B0, `(.L_x_16596) ;  /* 0x000000f000007945 */ /* 0x000fe60003800200 */
[----:B-1----:R1:W1:Y:S04]  /*46b0*/  SHFL.DOWN PT, R32, R187, 0x10, 0x1f ;  /* 0x0a001f00bb207f89 */ /* 0x00226800000e0000 */
        /* <DEDUP_REMOVED lines=13> */
.L_x_16597:
[----:B------:R-:W-:Y:S05]  /*4790*/  BSYNC.RECONVERGENT B0 ;  /* 0x0000000000007941 */ /* 0x000fea0003800200 */
.L_x_16596:
[----:B------:R-:W-:Y:S01]  /*47a0*/  SHFL.DOWN PT, R202, R51, 0x1, 0x1f ;  /* 0x08201f0033ca7f89 */ /* 0x000fe200000e0000 */
[C---:B-1----:R-:W-:Y:S01]  /*47b0*/  FMUL.FTZ R32, R166.reuse, R43 ;  /* 0x0000002ba6207220 */ /* 0x042fe20000410000 */
[-C--:B------:R-:W-:Y:S01]  /*47c0*/  FMUL.FTZ R2, R166, R40.reuse ;  /* 0x00000028a6027220 */ /* 0x080fe20000410000 */
[----:B------:R-:W-:Y:S01]  /*47d0*/  FFMA.FTZ R199, -R137, R193, R198 ;  /* 0x000000c189c77223 */ /* 0x000fe200000101c6 */
[----:B--2---:R-:W1:Y:S01]  /*47e0*/  SHFL.IDX PT, R197, R39, RZ, 0x1f ;  /* 0x00001fff27c57589 */ /* 0x004e6200000e0000 */
[C---:B------:R-:W-:Y:S01]  /*47f0*/  FFMA.FTZ R193, R165.reuse, R40, R32 ;  /* 0x00000028a5c17223 */ /* 0x040fe20000010020 */
[----:B------:R-:W-:Y:S01]  /*4800*/  FFMA.FTZ R2, R165, R43, -R2 ;  /* 0x0000002ba5027223 */ /* 0x000fe20000010802 */
[----:B------:R-:W-:Y:S01]  /*4810*/  ISETP.NE.AND P1, PT, R114, 0x1f, PT ;  /* 0x0000001f7200780c */ /* 0x000fe20003f25270 */
[----:B------:R-:W2:Y:S01]  /*4820*/  SHFL.DOWN PT, R204, R187, 0x1, 0x1f ;  /* 0x08201f00bbcc7f89 */ /* 0x000ea200000e0000 */
[----:B------:R-:W-:Y:S01]  /*4830*/  FADD.FTZ R193, RZ, R193 ;  /* 0x000000c1ffc17221 */ /* 0x000fe20000010000 */
[----:B------:R-:W-:Y:S01]  /*4840*/  FADD.FTZ R194, R145, R2 ;  /* 0x0000000291c27221 */ /* 0x000fe20000010000 */
[----:B0-----:R-:W-:Y:S01]  /*4850*/  IMAD.WIDE.U32 R32, R64, UR4, R74 ;  /* 0x0000000440207c25 */ /* 0x001fe2000f8e004a */
[----:B------:R-:W0:Y:S03]  /*4860*/  SHFL.IDX PT, R196, R38, RZ, 0x1f ;  /* 0x00001fff26c47589 */ /* 0x000e2600000e0000 */
[C---:B------:R-:W-:Y:S01]  /*4870*/  FMUL.FTZ R3, R35.reuse, R193 ;  /* 0x000000c123037220 */ /* 0x040fe20000410000 */
[-C--:B------:R-:W-:Y:S01]  /*4880*/  FMUL.FTZ R198, R35, R194.reuse ;  /* 0x000000c223c67220 */ /* 0x080fe20000410000 */
[----:B------:R-:W-:Y:S01]  /*4890*/  IMAD R35, R65, UR4, R33 ;  /* 0x0000000441237c24 */ /* 0x000fe2000f8e0221 */
[----:B------:R-:W5:Y:S01]  /*48a0*/  SHFL.DOWN PT, R208, R192, 0x1, 0x1f ;  /* 0x08201f00c0d07f89 */ /* 0x000f6200000e0000 */
[-C--:B------:R-:W-:Y:S01]  /*48b0*/  FFMA.FTZ R33, R34, R194.reuse, -R3 ;  /* 0x000000c222217223 */ /* 0x080fe20000010803 */
[----:B------:R-:W-:Y:S01]  /*48c0*/  LEA R2, P2, R32, R127, 0x2 ;  /* 0x0000007f20027211 */ /* 0x000fe200078410ff */
[----:B------:R-:W-:Y:S01]  /*48d0*/  FFMA.FTZ R198, R34, R193, R198 ;  /* 0x000000c122c67223 */ /* 0x000fe200000100c6 */
[----:B------:R-:W5:Y:S01]  /*48e0*/  SHFL.DOWN PT, R206, R42, 0x1, 0x1f ;  /* 0x08201f002ace7f89 */ /* 0x000f6200000e0000 */
[----:B------:R-:W-:Y:S01]  /*48f0*/  FFMA.FTZ R200, R138, R33, R195 ;  /* 0x000000218ac87223 */ /* 0x000fe200000100c3 */
[C---:B------:R-:W-:Y:S01]  /*4900*/  FMUL.FTZ R34, R168.reuse, R194 ;  /* 0x000000c2a8227220 */ /* 0x040fe20000410000 */
[----:B------:R-:W-:Y:S01]  /*4910*/  FMUL.FTZ R33, R168, R193 ;  /* 0x000000c1a8217220 */ /* 0x000fe20000410000 */
[----:B---3--:R-:W3:Y:S01]  /*4920*/  SHFL.IDX PT, R187, R187, RZ, 0x1f ;  /* 0x00001fffbbbb7589 */ /* 0x008ee200000e0000 */
[----:B------:R-:W-:Y:S01]  /*4930*/  LEA.HI.X R3, R32, R125, R35, 0x2, P2 ;  /* 0x0000007d20037211 */ /* 0x000fe200010f1423 */
[----:B------:R-:W-:Y:S01]  /*4940*/  FFMA.FTZ R32, -R138, R198, R199 ;  /* 0x000000c68a207223 */ /* 0x000fe200000101c7 */
[C---:B------:R-:W-:Y:S01]  /*4950*/  FFMA.FTZ R34, R167.reuse, R193, R34 ;  /* 0x000000c1a7227223 */ /* 0x040fe20000010022 */
[-C--:B-1----:R-:W-:Y:S01]  /*4960*/  @P1 FMUL.FTZ R201, R202, R197.reuse ;  /* 0x000000c5cac91220 */ /* 0x082fe20000410000 */
[----:B------:R1:W3:Y:S01]  /*4970*/  SHFL.IDX PT, R195, R51, RZ, 0x1f ;  /* 0x00001fff33c37589 */ /* 0x0002e200000e0000 */
[----:B------:R-:W-:Y:S01]  /*4980*/  FFMA.FTZ R35, R167, R194, -R33 ;  /* 0x000000c2a7237223 */ /* 0x000fe20000010821 */
[----:B------:R-:W-:Y:S01]  /*4990*/  FADD.FTZ R33, RZ, R34 ;  /* 0x00000022ff217221 */ /* 0x000fe20000010000 */
[----:B--2---:R-:W-:Y:S01]  /*49a0*/  @P1 FMUL.FTZ R199, R204, R197 ;  /* 0x000000c5ccc71220 */ /* 0x004fe20000410000 */
[----:B----4-:R-:W-:Y:S01]  /*49b0*/  SHFL.IDX PT, R192, R192, RZ, 0x1f ;  /* 0x00001fffc0c07589 */ /* 0x010fe200000e0000 */
[----:B------:R-:W-:Y:S01]  /*49c0*/  FADD.FTZ R35, R144, R35 ;  /* 0x0000002390237221 */ /* 0x000fe20000010000 */
[----:B------:R-:W-:Y:S01]  /*49d0*/  ISETP.NE.AND P3, PT, R114, RZ, PT ;  /* 0x000000ff7200720c */ /* 0x000fe20003f65270 */
[-C--:B0-----:R-:W-:Y:S01]  /*49e0*/  @P1 FFMA.FTZ R201, R204, R196.reuse, R201 ;  /* 0x000000c4ccc91223 */ /* 0x081fe200000100c9 */
[----:B------:R-:W-:Y:S01]  /*49f0*/  @P1 FFMA.FTZ R199, R202, R196, -R199 ;  /* 0x000000c4cac71223 */ /* 0x000fe200000108c7 */
[C---:B-1----:R-:W-:Y:S01]  /*4a00*/  FMUL.FTZ R51, R29.reuse, R33 ;  /* 0x000000211d337220 */ /* 0x042fe20000410000 */
[----:B------:R-:W-:Y:S01]  /*4a10*/  FMUL.FTZ R198, R29, R35 ;  /* 0x000000231dc67220 */ /* 0x000fe20000410000 */
[----:B-----5:R-:W-:Y:S01]  /*4a20*/  @P1 FADD.FTZ R197, R208, R201 ;  /* 0x000000c9d0c51221 */ /* 0x020fe20000010000 */
[----:B------:R-:W-:Y:S01]  /*4a30*/  FMUL.FTZ R202, R78, R40 ;  /* 0x000000284eca7220 */ /* 0x000fe20000410000 */
[----:B------:R-:W-:Y:S01]  /*4a40*/  BSSY.RECONVERGENT B0, `(.L_x_16598) ;  /* 0x00000d5000007945 */ /* 0x000fe20003800200 */
[----:B------:R-:W-:Y:S01]  /*4a50*/  @P1 FADD.FTZ R196, R206, R199 ;  /* 0x000000c7cec41221 */ /* 0x000fe20000010000 */
[----:B------:R-:W-:Y:S01]  /*4a60*/  FMUL.FTZ R29, R197, R45 ;  /* 0x0000002dc51d7220 */ /* 0x000fe20000410000 */
[----:B------:R-:W-:Y:S01]  /*4a70*/  FMUL.FTZ R206, R78, R33 ;  /* 0x000000214ece7220 */ /* 0x000fe20000410000 */
[----:B------:R-:W-:Y:S01]  /*4a80*/  FFMA.FTZ R202, R79, R43, R202 ;  /* 0x0000002b4fca7223 */ /* 0x000fe200000100ca */
[C---:B------:R-:W-:Y:S01]  /*4a90*/  FMUL.FTZ R34, R196.reuse, R45 ;  /* 0x0000002dc4227220 */ /* 0x040fe20000410000 */
[-C--:B------:R-:W-:Y:S01]  /*4aa0*/  FFMA.FTZ R196, R196, R44.reuse, R29 ;  /* 0x0000002cc4c47223 */ /* 0x080fe2000001001d */
[C---:B------:R-:W-:Y:S01]  /*4ab0*/  FFMA.FTZ R45, R28.reuse, R35, -R51 ;  /* 0x000000231c2d7223 */ /* 0x040fe20000010833 */
[----:B------:R0:W1:Y:S01]  /*4ac0*/  SHFL.IDX PT, R29, R42, RZ, 0x1f ;  /* 0x00001fff2a1d7589 */ /* 0x00006200000e0000 */
[----:B------:R-:W-:Y:S01]  /*4ad0*/  FFMA.FTZ R51, R197, R44, -R34 ;  /* 0x0000002cc5337223 */ /* 0x000fe20000010822 */
[----:B---3--:R-:W-:Y:S01]  /*4ae0*/  FMUL.FTZ R34, R187, R39 ;  /* 0x00000027bb227220 */ /* 0x008fe20000410000 */
[----:B------:R-:W-:Y:S01]  /*4af0*/  FADD.FTZ R185, R185, R196 ;  /* 0x000000c4b9b97221 */ /* 0x000fe20000010000 */
[----:B------:R-:W-:Y:S01]  /*4b00*/  FFMA.FTZ R28, R28, R33, R198 ;  /* 0x000000211c1c7223 */ /* 0x000fe200000100c6 */
[----:B------:R-:W-:Y:S01]  /*4b10*/  FADD.FTZ R51, R186, R51 ;  /* 0x00000033ba337221 */ /* 0x000fe20000010000 */
[----:B------:R-:W-:Y:S01]  /*4b20*/  FFMA.FTZ R45, R139, R45, R200 ;  /* 0x0000002d8b2d7223 */ /* 0x000fe200000100c8 */
[-C--:B------:R-:W-:Y:S01]  /*4b30*/  FFMA.FTZ R196, R195, R38.reuse, -R34 ;  /* 0x00000026c3c47223 */ /* 0x080fe20000010822 */
[----:B------:R-:W-:Y:S01]  /*4b40*/  FMUL.FTZ R198, R187, R38 ;  /* 0x00000026bbc67220 */ /* 0x000fe20000410000 */
[C---:B------:R-:W-:Y:S01]  /*4b50*/  FMUL.FTZ R34, R172.reuse, R33 ;  /* 0x00000021ac227220 */ /* 0x040fe20000410000 */
[C---:B------:R-:W-:Y:S01]  /*4b60*/  FMUL.FTZ R38, R172.reuse, R35 ;  /* 0x00000023ac267220 */ /* 0x040fe20000410000 */
[C---:B------:R-:W-:Y:S01]  /*4b70*/  FMUL.FTZ R200, R172.reuse, R51 ;  /* 0x00000033acc87220 */ /* 0x040fe20000410000 */
[----:B------:R-:W-:Y:S01]  /*4b80*/  FMUL.FTZ R172, R172, R185 ;  /* 0x000000b9acac7220 */ /* 0x000fe20000410000 */
[C---:B0-----:R-:W-:Y:S01]  /*4b90*/  FFMA.FTZ R42, R171.reuse, R35, -R34 ;  /* 0x00000023ab2a7223 */ /* 0x041fe20000010822 */
[C---:B------:R-:W-:Y:S01]  /*4ba0*/  FFMA.FTZ R199, R171.reuse, R33, R38 ;  /* 0x00000021abc77223 */ /* 0x040fe20000010026 */
[C---:B------:R-:W-:Y:S01]  /*4bb0*/  FFMA.FTZ R200, R171.reuse, R185, R200 ;  /* 0x000000b9abc87223 */ /* 0x040fe200000100c8 */
[----:B------:R-:W-:Y:S01]  /*4bc0*/  FFMA.FTZ R171, R171, R51, -R172 ;  /* 0x00000033abab7223 */ /* 0x000fe200000108ac */
[-C--:B------:R-:W-:Y:S01]  /*4bd0*/  FMUL.FTZ R34, R78, R46.reuse ;  /* 0x0000002e4e227220 */ /* 0x080fe20000410000 */
[----:B------:R-:W-:Y:S01]  /*4be0*/  FMUL.FTZ R44, R187, R37 ;  /* 0x00000025bb2c7220 */ /* 0x000fe20000410000 */
[----:B------:R-:W-:Y:S01]  /*4bf0*/  FFMA.FTZ R39, R195, R39, R198 ;  /* 0x00000027c3277223 */ /* 0x000fe200000100c6 */
[----:B------:R-:W-:Y:S01]  /*4c00*/  FADD.FTZ R184, R184, R171 ;  /* 0x000000abb8b87221 */ /* 0x000fe20000010000 */
[----:B------:R-:W-:Y:S01]  /*4c10*/  FMUL.FTZ R171, R79, R46 ;  /* 0x0000002e4fab7220 */ /* 0x000fe20000410000 */
[-C--:B------:R-:W-:Y:S01]  /*4c20*/  FMUL.FTZ R186, R187, R36.reuse ;  /* 0x00000024bbba7220 */ /* 0x080fe20000410000 */
[----:B------:R-:W-:Y:S01]  /*4c30*/  FFMA.FTZ R36, R195, R36, -R44 ;  /* 0x00000024c3247223 */ /* 0x000fe2000001082c */
[----:B-1----:R-:W-:Y:S01]  /*4c40*/  FADD.FTZ R38, R29, R196 ;  /* 0x000000c41d267221 */ /* 0x002fe20000010000 */
[CC--:B------:R-:W-:Y:S01]  /*4c50*/  FFMA.FTZ R171, R78.reuse, R50.reuse, -R171 ;  /* 0x000000324eab7223 */ /* 0x0c0fe200000108ab */
[C---:B------:R-:W-:Y:S01]  /*4c60*/  FFMA.FTZ R29, R79.reuse, R50, R34 ;  /* 0x000000324f1d7223 */ /* 0x040fe20000010022 */
[----:B------:R-:W-:Y:S01]  /*4c70*/  P2R R34, PR, RZ, 0x8 ;  /* 0x00000008ff227803 */ /* 0x000fe20000000000 */
[----:B------:R-:W-:Y:S01]  /*4c80*/  FMUL.FTZ R34, R78, R47 ;  /* 0x0000002f4e227220 */ /* 0x000fe20000410000 */
[----:B------:R-:W-:Y:S01]  /*4c90*/  FMUL.FTZ R172, R0, R171 ;  /* 0x000000ab00ac7220 */ /* 0x000fe20000410000 */
[C---:B------:R-:W-:Y:S01]  /*4ca0*/  FMUL.FTZ R171, R79.reuse, R41 ;  /* 0x000000294fab7220 */ /* 0x040fe20000410000 */
[----:B------:R-:W-:Y:S01]  /*4cb0*/  FADD.FTZ R39, R192, R39 ;  /* 0x00000027c0277221 */ /* 0x000fe20000010000 */
[C---:B------:R-:W-:Y:S01]  /*4cc0*/  FMUL.FTZ R44, R79.reuse, R48 ;  /* 0x000000304f2c7220 */ /* 0x040fe20000410000 */
[----:B------:R-:W-:Y:S01]  /*4cd0*/  FFMA.FTZ R192, R79, R49, R34 ;  /* 0x000000314fc07223 */ /* 0x000fe20000010022 */
[----:B------:R-:W-:Y:S01]  /*4ce0*/  FFMA.FTZ R37, R195, R37, R186 ;  /* 0x00000025c3257223 */ /* 0x000fe200000100ba */
[C---:B------:R-:W-:Y:S01]  /*4cf0*/  FMUL.FTZ R34, R78.reuse, R41 ;  /* 0x000000294e227220 */ /* 0x040fe20000410000 */
[C---:B------:R-:W-:Y:S01]  /*4d00*/  FFMA.FTZ R195, R78.reuse, R188, -R171 ;  /* 0x000000bc4ec37223 */ /* 0x040fe200000108ab */
[C---:B------:R-:W-:Y:S01]  /*4d10*/  FFMA.FTZ R196, R78.reuse, R189, -R44 ;  /* 0x000000bd4ec47223 */ /* 0x040fe2000001082c */
[C---:B------:R-:W-:Y:S01]  /*4d20*/  FMUL.FTZ R171, R79.reuse, R193 ;  /* 0x000000c14fab7220 */ /* 0x040fe20000410000 */
[C---:B------:R-:W-:Y:S01]  /*4d30*/  FMUL.FTZ R44, R79.reuse, R40 ;  /* 0x000000284f2c7220 */ /* 0x040fe20000410000 */
[----:B------:R-:W-:Y:S01]  /*4d40*/  FFMA.FTZ R197, R79, R188, R34 ;  /* 0x000000bc4fc57223 */ /* 0x000fe20000010022 */
[----:B------:R-:W-:Y:S01]  /*4d50*/  FADD.FTZ R34, RZ, R199 ;  /* 0x000000c7ff227221 */ /* 0x000fe20000010000 */
[----:B------:R-:W-:Y:S01]  /*4d60*/  FADD.FTZ R183, R183, R200 ;  /* 0x000000c8b7b77221 */ /* 0x000fe20000010000 */
[C---:B------:R-:W-:Y:S01]  /*4d70*/  FFMA.FTZ R199, R78.reuse, R194, -R171 ;  /* 0x000000c24ec77223 */ /* 0x040fe200000108ab */
[C---:B------:R-:W-:Y:S01]  /*4d80*/  FFMA.FTZ R200, R78.reuse, R43, -R44 ;  /* 0x0000002b4ec87223 */ /* 0x040fe2000001082c */
[C---:B------:R-:W-:Y:S01]  /*4d90*/  FMUL.FTZ R171, R79.reuse, R33 ;  /* 0x000000214fab7220 */ /* 0x040fe20000410000 */
[C---:B------:R-:W-:Y:S01]  /*4da0*/  FMUL.FTZ R44, R78.reuse, R193 ;  /* 0x000000c14e2c7220 */ /* 0x040fe20000410000 */
[----:B------:R-:W-:Y:S01]  /*4db0*/  FMUL.FTZ R187, R79, R47 ;  /* 0x0000002f4fbb7220 */ /* 0x000fe20000410000 */
[C---:B------:R-:W-:Y:S01]  /*4dc0*/  FMUL.FTZ R198, R78.reuse, R48 ;  /* 0x000000304ec67220 */ /* 0x040fe20000410000 */
[C---:B------:R-:W-:Y:S01]  /*4dd0*/  FFMA.FTZ R204, R78.reuse, R35, -R171 ;  /* 0x000000234ecc7223 */ /* 0x040fe200000108ab */
[----:B------:R-:W-:Y:S01]  /*4de0*/  FADD.FTZ R42, R143, R42 ;  /* 0x0000002a8f2a7221 */ /* 0x000fe20000010000 */
[C---:B------:R-:W-:Y:S01]  /*4df0*/  FFMA.FTZ R201, R79.reuse, R194, R44 ;  /* 0x000000c24fc97223 */ /* 0x040fe2000001002c */
[-C--:B------:R-:W-:Y:S01]  /*4e00*/  FMUL.FTZ R171, R78, R34.reuse ;  /* 0x000000224eab7220 */ /* 0x080fe20000410000 */
[----:B------:R-:W-:Y:S01]  /*4e10*/  FMUL.FTZ R44, R168, R183 ;  /* 0x000000b7a82c7220 */ /* 0x000fe20000410000 */
[----:B------:R-:W-:Y:S01]  /*4e20*/  FFMA.FTZ R186, R78, R49, -R187 ;  /* 0x000000314eba7223 */ /* 0x000fe200000108bb */
[C---:B------:R-:W-:Y:S01]  /*4e30*/  FFMA.FTZ R198, R79.reuse, R189, R198 ;  /* 0x000000bd4fc67223 */ /* 0x040fe200000100c6 */
[C---:B------:R-:W-:Y:S01]  /*4e40*/  FMUL.FTZ R187, R79.reuse, R34 ;  /* 0x000000224fbb7220 */ /* 0x040fe20000410000 */
[----:B------:R-:W-:Y:S01]  /*4e50*/  FMUL.FTZ R168, R168, R184 ;  /* 0x000000b8a8a87220 */ /* 0x000fe20000410000 */
[C---:B------:R-:W-:Y:S01]  /*4e60*/  FFMA.FTZ R206, R79.reuse, R35, R206 ;  /* 0x000000234fce7223 */ /* 0x040fe200000100ce */
[----:B------:R-:W-:Y:S01]  /*4e70*/  FFMA.FTZ R205, R79, R42, R171 ;  /* 0x0000002a4fcd7223 */ /* 0x000fe200000100ab */
[C---:B------:R-:W-:Y:S01]  /*4e80*/  FFMA.FTZ R79, R167.reuse, R184, -R44 ;  /* 0x000000b8a74f7223 */ /* 0x040fe2000001082c */
[----:B------:R-:W-:Y:S01]  /*4e90*/  FFMA.FTZ R168, R167, R183, R168 ;  /* 0x000000b7a7a87223 */ /* 0x000fe200000100a8 */
[----:B------:R0:W-:Y:S01]  /*4ea0*/  @!P3 STS.128 [UR6+0x25d0], R36 ;  /* 0x0025d024ff00b988 */ /* 0x0001e20008000c06 */
[----:B------:R-:W-:Y:S01]  /*4eb0*/  FMUL.FTZ R29, R0, -R29 ;  /* 0x8000001d001d7220 */ /* 0x000fe20000410000 */
[----:B------:R-:W-:Y:S01]  /*4ec0*/  FADD.FTZ R79, R182, R79 ;  /* 0x0000004fb64f7221 */ /* 0x000fe20000010000 */
[----:B------:R-:W-:Y:S01]  /*4ed0*/  FADD.FTZ R181, R181, R168 ;  /* 0x000000a8b5b57221 */ /* 0x000fe20000010000 */
[----:B------:R-:W-:Y:S01]  /*4ee0*/  STS [R99+0x840], R172 ;  /* 0x000840ac63007388 */ /* 0x000fe20000000800 */
[----:B------:R-:W-:Y:S01]  /*4ef0*/  FMUL.FTZ R167, R133, R186 ;  /* 0x000000ba85a77220 */ /* 0x000fe20000410000 */
[C---:B------:R-:W-:Y:S01]  /*4f00*/  FMUL.FTZ R44, R166.reuse, R79 ;  /* 0x0000004fa62c7220 */ /* 0x040fe20000410000 */
[-C--:B------:R-:W-:Y:S01]  /*4f10*/  FMUL.FTZ R166, R166, R181.reuse ;  /* 0x000000b5a6a67220 */ /* 0x080fe20000410000 */
[----:B------:R-:W-:Y:S01]  /*4f20*/  STS [R98+0x4], R29 ;  /* 0x0000041d62007388 */ /* 0x000fe20000000800 */
[----:B------:R-:W-:Y:S01]  /*4f30*/  FFMA.FTZ R203, R78, R42, -R187 ;  /* 0x0000002a4ecb7223 */ /* 0x000fe200000108bb */
[----:B------:R-:W-:Y:S01]  /*4f40*/  FFMA.FTZ R44, R165, R181, R44 ;  /* 0x000000b5a52c7223 */ /* 0x000fe2000001002c */
[----:B------:R-:W-:Y:S01]  /*4f50*/  FMUL.FTZ R171, R133, -R192 ;  /* 0x800000c085ab7220 */ /* 0x000fe20000410000 */
[----:B------:R1:W-:Y:S01]  /*4f60*/  STS [R98+0x8], R167 ;  /* 0x000008a762007388 */ /* 0x0003e20000000800 */
[----:B------:R-:W-:Y:S01]  /*4f70*/  FMUL.FTZ R187, R135, -R198 ;  /* 0x800000c687bb7220 */ /* 0x000fe20000410000 */
[----:B0-----:R-:W-:Y:S01]  /*4f80*/  FFMA.FTZ R37, R165, R79, -R166 ;  /* 0x0000004fa5257223 */ /* 0x001fe200000108a6 */
[----:B------:R-:W-:Y:S01]  /*4f90*/  FADD.FTZ R179, R179, R44 ;  /* 0x0000002cb3b37221 */ /* 0x000fe20000010000 */
[----:B------:R-:W-:Y:S01]  /*4fa0*/  FMUL.FTZ R165, R135, R196 ;  /* 0x000000c487a57220 */ /* 0x000fe20000410000 */
[----:B------:R-:W-:Y:S01]  /*4fb0*/  FMUL.FTZ R195, R136, R195 ;  /* 0x000000c388c37220 */ /* 0x000fe20000410000 */
[----:B------:R-:W-:Y:S01]  /*4fc0*/  FADD.FTZ R37, R180, R37 ;  /* 0x00000025b4257221 */ /* 0x000fe20000010000 */
[----:B------:R-:W-:Y:S01]  /*4fd0*/  FMUL.FTZ R36, R164, R179 ;  /* 0x000000b3a4247220 */ /* 0x000fe20000410000 */
[----:B------:R-:W-:Y:S01]  /*4fe0*/  FMUL.FTZ R197, R136, -R197 ;  /* 0x800000c588c57220 */ /* 0x000fe20000410000 */
[----:B------:R0:W-:Y:S01]  /*4ff0*/  STS [R98+0x10], R165 ;  /* 0x000010a562007388 */ /* 0x0001e20000000800 */
[-C--:B------:R-:W-:Y:S01]  /*5000*/  FMUL.FTZ R164, R164, R37.reuse ;  /* 0x00000025a4a47220 */ /* 0x080fe20000410000 */
[C---:B------:R-:W-:Y:S01]  /*5010*/  FFMA.FTZ R39, R163.reuse, R37, -R36 ;  /* 0x00000025a3277223 */ /* 0x040fe20000010824 */
[C---:B------:R-:W-:Y:S01]  /*5020*/  FMUL.FTZ R199, R138.reuse, R199 ;  /* 0x000000c78ac77220 */ /* 0x040fe20000410000 */
[----:B------:R-:W-:Y:S01]  /*5030*/  FMUL.FTZ R201, R138, -R201 ;  /* 0x800000c98ac97220 */ /* 0x000fe20000410000 */
[----:B------:R-:W-:Y:S01]  /*5040*/  FFMA.FTZ R164, R163, R179, R164 ;  /* 0x000000b3a3a47223 */ /* 0x000fe200000100a4 */
[----:B------:R-:W-:Y:S01]  /*5050*/  FADD.FTZ R39, R178, R39 ;  /* 0x00000027b2277221 */ /* 0x000fe20000010000 */
[----:B------:R-:W-:Y:S01]  /*5060*/  FMUL.FTZ R163, R137, R200 ;  /* 0x000000c889a37220 */ /* 0x000fe20000410000 */
[----:B-1----:R-:W-:Y:S01]  /*5070*/  FMUL.FTZ R167, R139, R204 ;  /* 0x000000cc8ba77220 */ /* 0x002fe20000410000 */
[----:B------:R-:W-:Y:S01]  /*5080*/  FADD.FTZ R177, R177, R164 ;  /* 0x000000a4b1b17221 */ /* 0x000fe20000010000 */
[----:B------:R-:W-:Y:S01]  /*5090*/  FMUL.FTZ R36, R162, R39 ;  /* 0x00000027a2247220 */ /* 0x000fe20000410000 */
[----:B0-----:R-:W-:Y:S01]  /*50a0*/  FMUL.FTZ R165, R137, -R202 ;  /* 0x800000ca89a57220 */ /* 0x001fe20000410000 */
[----:B------:R-:W-:Y:S01]  /*50b0*/  FMUL.FTZ R203, R156, R203 ;  /* 0x000000cb9ccb7220 */ /* 0x000fe20000410000 */
[-C--:B------:R-:W-:Y:S01]  /*50c0*/  FMUL.FTZ R162, R162, R177.reuse ;  /* 0x000000b1a2a27220 */ /* 0x080fe20000410000 */
[C---:B------:R-:W-:Y:S01]  /*50d0*/  FFMA.FTZ R36, R161.reuse, R177, R36 ;  /* 0x000000b1a1247223 */ /* 0x040fe20000010024 */
[----:B------:R-:W-:Y:S01]  /*50e0*/  FMUL.FTZ R205, R156, -R205 ;  /* 0x800000cd9ccd7220 */ /* 0x000fe20000410000 */
[----:B------:R0:W-:Y:S01]  /*50f0*/  STS [R98+0x24], R165 ;  /* 0x000024a562007388 */ /* 0x0001e20000000800 */
[----:B------:R-:W-:Y:S01]  /*5100*/  FFMA.FTZ R161, R161, R39, -R162 ;  /* 0x00000027a1a17223 */ /* 0x000fe200000108a2 */
[----:B------:R-:W-:Y:S01]  /*5110*/  FADD.FTZ R175, R175, R36 ;  /* 0x00000024afaf7221 */ /* 0x000fe20000010000 */
[----:B------:R-:W-:Y:S01]  /*5120*/  FADD.FTZ R50, -R152, R50 ;  /* 0x0000003298327221 */ /* 0x000fe20000010100 */
[----:B------:R1:W-:Y:S01]  /*5130*/  STS [R98+0xc], R171 ;  /* 0x00000cab62007388 */ /* 0x0003e20000000800 */
[----:B------:R-:W-:Y:S01]  /*5140*/  FADD.FTZ R161, R176, R161 ;  /* 0x000000a1b0a17221 */ /* 0x000fe20000010000 */
[----:B------:R-:W-:Y:S01]  /*5150*/  FMUL.FTZ R29, R160, R175 ;  /* 0x000000afa01d7220 */ /* 0x000fe20000410000 */
[----:B------:R-:W-:Y:S01]  /*5160*/  FADD.FTZ R78, -R150, R189 ;  /* 0x000000bd964e7221 */ /* 0x000fe20000010100 */
[----:B------:R-:W-:Y:S01]  /*5170*/  STS [R98+0x14], R187 ;  /* 0x000014bb62007388 */ /* 0x000fe20000000800 */
[-C--:B------:R-:W-:Y:S01]  /*5180*/  FMUL.FTZ R160, R160, R161.reuse ;  /* 0x000000a1a0a07220 */ /* 0x080fe20000410000 */
[C---:B------:R-:W-:Y:S01]  /*5190*/  FFMA.FTZ R29, R158.reuse, R161, -R29 ;  /* 0x000000a19e1d7223 */ /* 0x040fe2000001081d */
[----:B0-----:R-:W-:Y:S01]  /*51a0*/  FMUL.FTZ R165, R139, -R206 ;  /* 0x800000ce8ba57220 */ /* 0x001fe20000410000 */
[----:B------:R-:W-:Y:S01]  /*51b0*/  STS [R98+0x18], R195 ;  /* 0x000018c362007388 */ /* 0x000fe20000000800 */
[----:B------:R-:W-:Y:S01]  /*51c0*/  FFMA.FTZ R36, R158, R175, R160 ;  /* 0x000000af9e247223 */ /* 0x000fe200000100a0 */
[----:B------:R-:W-:Y:S01]  /*51d0*/  FADD.FTZ R174, R174, R29 ;  /* 0x0000001daeae7221 */ /* 0x000fe20000010000 */
[----:B-1----:R-:W-:Y:S01]  /*51e0*/  FMUL.FTZ R171, R161, R124 ;  /* 0x0000007ca1ab7220 */ /* 0x002fe20000410000 */
[----:B------:R-:W-:Y:S01]  /*51f0*/  STS [R98+0x1c], R197 ;  /* 0x00001cc562007388 */ /* 0x000fe20000000800 */
[----:B------:R-:W-:Y:S01]  /*5200*/  FADD.FTZ R36, R173, R36 ;  /* 0x00000024ad247221 */ /* 0x000fe20000010000 */
[C---:B------:R-:W-:Y:S01]  /*5210*/  FMUL.FTZ R38, R159.reuse, R174 ;  /* 0x000000ae9f267220 */ /* 0x040fe20000410000 */
[----:B------:R-:W-:Y:S01]  /*5220*/  FMUL.FTZ R158, R174, R122 ;  /* 0x0000007aae9e7220 */ /* 0x000fe20000410000 */
[----:B------:R0:W-:Y:S01]  /*5230*/  STS [R98+0x20], R163 ;  /* 0x000020a362007388 */ /* 0x0001e20000000800 */
[-C--:B------:R-:W-:Y:S01]  /*5240*/  FMUL.FTZ R159, R159, R36.reuse ;  /* 0x000000249f9f7220 */ /* 0x080fe20000410000 */
[C---:B------:R-:W-:Y:S01]  /*5250*/  FFMA.FTZ R29, R157.reuse, R36, R38 ;  /* 0x000000249d1d7223 */ /* 0x040fe20000010026 */
[----:B------:R-:W-:Y:S01]  /*5260*/  FMUL.FTZ R44, R36, R122 ;  /* 0x0000007a242c7220 */ /* 0x000fe20000410000 */
[----:B------:R-:W-:Y:S01]  /*5270*/  STS [R98+0x28], R199 ;  /* 0x000028c762007388 */ /* 0x000fe20000000800 */
[----:B------:R-:W-:Y:S01]  /*5280*/  FFMA.FTZ R38, R157, R174, -R159 ;  /* 0x000000ae9d267223 */ /* 0x000fe2000001089f */
[----:B------:R-:W-:Y:S01]  /*5290*/  FADD.FTZ R157, R170, R29 ;  /* 0x0000001daa9d7221 */ /* 0x000fe20000010000 */
[----:B------:R-:W-:Y:S01]  /*52a0*/  FMUL.FTZ R160, R47, R44 ;  /* 0x0000002c2fa07220 */ /* 0x000fe20000410000 */
[----:B------:R-:W-:Y:S01]  /*52b0*/  STS [R98+0x2c], R201 ;  /* 0x00002cc962007388 */ /* 0x000fe20000000800 */
[----:B------:R-:W-:Y:S01]  /*52c0*/  FADD.FTZ R169, R169, R38 ;  /* 0x00000026a9a97221 */ /* 0x000fe20000010000 */
[----:B0-----:R-:W-:Y:S01]  /*52d0*/  FADD.FTZ R163, -R151, R49 ;  /* 0x0000003197a37221 */ /* 0x001fe20000010100 */
[-C--:B------:R-:W-:Y:S01]  /*52e0*/  FMUL.FTZ R49, R157, R120.reuse ;  /* 0x000000789d317220 */ /* 0x080fe20000410000 */
[----:B------:R0:W-:Y:S01]  /*52f0*/  STS [R98+0x30], R167 ;  /* 0x000030a762007388 */ /* 0x0001e20000000800 */
[----:B------:R-:W-:Y:S01]  /*5300*/  FMUL.FTZ R29, R169, R120 ;  /* 0x00000078a91d7220 */ /* 0x000fe20000410000 */
[----:B------:R-:W-:Y:S01]  /*5310*/  FMUL.FTZ R159, R175, R124 ;  /* 0x0000007caf9f7220 */ /* 0x000fe20000410000 */
[-C--:B------:R-:W-:Y:S01]  /*5320*/  FFMA.FTZ R160, R163, R158.reuse, -R160 ;  /* 0x0000009ea3a07223 */ /* 0x080fe200000108a0 */
[----:B------:R1:W-:Y:S01]  /*5330*/  STS [R98+0x34], R165 ;  /* 0x000034a562007388 */ /* 0x0003e20000000800 */
[----:B------:R-:W-:Y:S01]  /*5340*/  FMUL.FTZ R158, R47, R158 ;  /* 0x0000009e2f9e7220 */ /* 0x000fe20000410000 */
[----:B------:R-:W-:Y:S01]  /*5350*/  FMUL.FTZ R173, R48, R159 ;  /* 0x0000009f30ad7220 */ /* 0x000fe20000410000 */
[----:B------:R-:W-:Y:S01]  /*5360*/  FMUL.FTZ R38, R177, R126 ;  /* 0x0000007eb1267220 */ /* 0x000fe20000410000 */
[----:B------:R2:W-:Y:S01]  /*5370*/  STS [R98+0x38], R203 ;  /* 0x000038cb62007388 */ /* 0x0005e20000000800 */
[----:B------:R-:W-:Y:S01]  /*5380*/  FFMA.FTZ R158, R163, R44, R158 ;  /* 0x0000002ca39e7223 */ /* 0x000fe2000001009e */
[----:B------:R-:W-:Y:S01]  /*5390*/  FFMA.FTZ R173, R78, R171, -R173 ;  /* 0x000000ab4ead7223 */ /* 0x000fe200000108ad */
[----:B0-----:R-:W-:Y:S01]  /*53a0*/  FADD.FTZ R167, -R147, R188 ;  /* 0x000000bc93a77221 */ /* 0x001fe20000010100 */
[----:B------:R2:W-:Y:S01]  /*53b0*/  STS [R98+0x3c], R205 ;  /* 0x00003ccd62007388 */ /* 0x0005e20000000800 */
[----:B------:R-:W-:Y:S01]  /*53c0*/  FMUL.FTZ R162, R39, R126 ;  /* 0x0000007e27a27220 */ /* 0x000fe20000410000 */
[----:B-1----:R-:W-:Y:S01]  /*53d0*/  FMUL.FTZ R165, R46, R49 ;  /* 0x000000312ea57220 */ /* 0x002fe20000410000 */
[----:B------:R-:W-:Y:S01]  /*53e0*/  FMUL.FTZ R171, R48, R171 ;  /* 0x000000ab30ab7220 */ /* 0x000fe20000410000 */
[----:B------:R-:W-:Y:S01]  /*53f0*/  BAR.SYNC.DEFER_BLOCKING 0x0 ;  /* 0x0000000000007b1d */ /* 0x000fe20000010000 */
[----:B------:R-:W-:Y:S01]  /*5400*/  FMUL.FTZ R164, R41, R38 ;  /* 0x0000002629a47220 */ /* 0x000fe20000410000 */
[-C--:B------:R-:W-:Y:S01]  /*5410*/  FFMA.FTZ R165, R50, R29.reuse, -R165 ;  /* 0x0000001d32a57223 */ /* 0x080fe200000108a5 */
[----:B------:R-:W-:Y:S01]  /*5420*/  FMUL.FTZ R29, R46, R29 ;  /* 0x0000001d2e1d7220 */ /* 0x000fe20000410000 */
[----:B------:R-:W-:Y:S01]  /*5430*/  FMUL.FTZ R166, R79, R130 ;  /* 0x000000824fa67220 */ /* 0x000fe20000410000 */
[-C--:B------:R-:W-:Y:S01]  /*5440*/  FFMA.FTZ R164, R167, R162.reuse, -R164 ;  /* 0x000000a2a7a47223 */ /* 0x080fe200000108a4 */
[----:B------:R-:W-:Y:S01]  /*5450*/  FADD.FTZ R165, RZ, R165 ;  /* 0x000000a5ffa57221 */ /* 0x000fe20000010000 */
[----:B------:R-:W-:Y:S01]  /*5460*/  FFMA.FTZ R29, R50, R49, R29 ;  /* 0x00000031321d7223 */ /* 0x000fe2000001001d */
[----:B------:R-:W-:Y:S01]  /*5470*/  FMUL.FTZ R162, R41, R162 ;  /* 0x000000a229a27220 */ /* 0x000fe20000410000 */
[----:B------:R-:W-:Y:S01]  /*5480*/  FMUL.FTZ R168, R193, R166 ;  /* 0x000000a6c1a87220 */ /* 0x000fe20000410000 */
[----:B------:R-:W-:Y:S01]  /*5490*/  FADD.FTZ R160, R165, R160 ;  /* 0x000000a0a5a07221 */ /* 0x000fe20000010000 */
[----:B------:R-:W-:Y:S01]  /*54a0*/  FADD.FTZ R29, RZ, R29 ;  /* 0x0000001dff1d7221 */ /* 0x000fe20000010000 */
[----:B------:R-:W-:Y:S01]  /*54b0*/  FMUL.FTZ R165, R179, R128 ;  /* 0x00000080b3a57220 */ /* 0x000fe20000410000 */
[----:B------:R-:W-:Y:S01]  /*54c0*/  FFMA.FTZ R162, R167, R38, R162 ;  /* 0x00000026a7a27223 */ /* 0x000fe200000100a2 */
[----:B------:R-:W-:Y:S01]  /*54d0*/  FADD.FTZ R173, R160, R173 ;  /* 0x000000ada0ad7221 */ /* 0x000fe20000010000 */
[----:B------:R-:W-:Y:S01]  /*54e0*/  FADD.FTZ R29, R29, R158 ;  /* 0x0000009e1d1d7221 */ /* 0x000fe20000010000 */
[----:B------:R-:W-:Y:S01]  /*54f0*/  FFMA.FTZ R158, R78, R159, R171 ;  /* 0x0000009f4e9e7223 */ /* 0x000fe200000100ab */
[----:B------:R-:W-:Y:S01]  /*5500*/  FADD.FTZ R160, -R146, R43 ;  /* 0x0000002b92a07221 */ /* 0x000fe20000010100 */
[----:B------:R-:W-:Y:S01]  /*5510*/  FMUL.FTZ R43, R37, R128 ;  /* 0x00000080252b7220 */ /* 0x000fe20000410000 */
[----:B------:R-:W-:Y:S01]  /*5520*/  FMUL.FTZ R171, R40, R165 ;  /* 0x000000a528ab7220 */ /* 0x000fe20000410000 */
[----:B------:R-:W-:Y:S01]  /*5530*/  FADD.FTZ R29, R29, R158 ;  /* 0x0000009e1d1d7221 */ /* 0x000fe20000010000 */
[----:B------:R-:W-:Y:S01]  /*5540*/  FMUL.FTZ R158, R181, R130 ;  /* 0x00000082b59e7220 */ /* 0x000fe20000410000 */
[----:B------:R-:W-:Y:S01]  /*5550*/  FADD.FTZ R164, R173, R164 ;  /* 0x000000a4ada47221 */ /* 0x000fe20000010000 */
[-C--:B------:R-:W-:Y:S01]  /*5560*/  FFMA.FTZ R187, R160, R43.reuse, -R171 ;  /* 0x0000002ba0bb7223 */ /* 0x080fe200000108ab */
[----:B------:R2:W0:Y:S01]  /*5570*/  LDS R195, [R97+0x8c0] ;  /* 0x0008c00061c37984 */ /* 0x0004220000000800 */
[----:B------:R-:W-:Y:S01]  /*5580*/  FMUL.FTZ R171, R40, R43 ;  /* 0x0000002b28ab7220 */ /* 0x000fe20000410000 */
[----:B------:R-:W-:Y:S01]  /*5590*/  FADD.FTZ R29, R29, R162 ;  /* 0x000000a21d1d7221 */ /* 0x000fe20000010000 */
[----:B------:R-:W-:Y:S01]  /*55a0*/  FADD.FTZ R43, -R145, R194 ;  /* 0x000000c2912b7221 */ /* 0x000fe20000010100 */
[----:B------:R-:W-:Y:S01]  /*55b0*/  FFMA.FTZ R173, -R139, R28, R32 ;  /* 0x0000001c8bad7223 */ /* 0x000fe20000010120 */
[----:B------:R-:W-:Y:S01]  /*55c0*/  FFMA.FTZ R162, R160, R165, R171 ;  /* 0x000000a5a0a27223 */ /* 0x000fe200000100ab */
[----:B------:R-:W-:Y:S01]  /*55d0*/  FMUL.FTZ R171, R193, R158 ;  /* 0x0000009ec1ab7220 */ /* 0x000fe20000410000 */
[-C--:B------:R-:W-:Y:S01]  /*55e0*/  FMUL.FTZ R32, R183, R131.reuse ;  /* 0x00000083b7207220 */ /* 0x080fe20000410000 */
[----:B------:R-:W-:Y:S01]  /*55f0*/  FADD.FTZ R164, R164, R187 ;  /* 0x000000bba4a47221 */ /* 0x000fe20000010000 */
[----:B------:R-:W-:Y:S01]  /*5600*/  FADD.FTZ R29, R29, R162 ;  /* 0x000000a21d1d7221 */ /* 0x000fe20000010000 */
[----:B------:R-:W-:Y:S01]  /*5610*/  FFMA.FTZ R171, R43, R166, -R171 ;  /* 0x000000a62bab7223 */ /* 0x000fe200000108ab */
[----:B------:R-:W-:Y:S01]  /*5620*/  LEA R166, R155, -R140, 0x1 ;  /* 0x8000008c9ba67211 */ /* 0x000fe200078e08ff */
[----:B------:R-:W-:Y:S01]  /*5630*/  FADD.FTZ R187, -R144, R35 ;  /* 0x0000002390bb7221 */ /* 0x000fe20000010100 */
[----:B------:R-:W-:Y:S01]  /*5640*/  FMUL.FTZ R28, R184, R131 ;  /* 0x00000083b81c7220 */ /* 0x000fe20000410000 */
[----:B------:R-:W-:Y:S01]  /*5650*/  FMUL.FTZ R162, R33, R32 ;  /* 0x0000002021a27220 */ /* 0x000fe20000410000 */
[----:B------:R-:W-:Y:S01]  /*5660*/  ISETP.GE.AND P1, PT, R166, 0x1, PT ;  /* 0x00000001a600780c */ /* 0x000fe20003f26270 */
[----:B------:R-:W-:Y:S01]  /*5670*/  FFMA.FTZ R168, R43, R158, R168 ;  /* 0x0000009e2ba87223 */ /* 0x000fe200000100a8 */
[----:B------:R-:W-:Y:S01]  /*5680*/  FMUL.FTZ R189, R31, R34 ;  /* 0x000000221fbd7220 */ /* 0x000fe20000410000 */
[-C--:B------:R-:W-:Y:S01]  /*5690*/  FFMA.FTZ R35, R187, R28.reuse, -R162 ;  /* 0x0000001cbb237223 */ /* 0x080fe200000108a2 */
[----:B------:R-:W-:Y:S01]  /*56a0*/  FMUL.FTZ R28, R33, R28 ;  /* 0x0000001c211c7220 */ /* 0x000fe20000410000 */
[----:B------:R-:W-:Y:S01]  /*56b0*/  FADD.FTZ R29, R29, R168 ;  /* 0x000000a81d1d7221 */ /* 0x000fe20000010000 */
[----:B------:R-:W-:Y:S01]  /*56c0*/  FMUL.FTZ R31, R31, R42 ;  /* 0x0000002a1f1f7220 */ /* 0x000fe20000410000 */
[----:B------:R-:W-:Y:S01]  /*56d0*/  FADD.FTZ R164, R164, R171 ;  /* 0x000000aba4a47221 */ /* 0x000fe20000010000 */
[----:B------:R-:W-:Y:S01]  /*56e0*/  FFMA.FTZ R28, R187, R32, R28 ;  /* 0x00000020bb1c7223 */ /* 0x000fe2000001001c */
[----:B------:R-:W-:Y:S01]  /*56f0*/  ISETP.GE.AND P2, PT, R166, 0x21, PT ;  /* 0x00000021a600780c */ /* 0x000fe20003f46270 */
[----:B------:R-:W-:Y:S01]  /*5700*/  FFMA.FTZ R189, R30, R42, -R189 ;  /* 0x0000002a1ebd7223 */ /* 0x000fe200000108bd */
[----:B------:R-:W-:Y:S01]  /*5710*/  ISETP.GE.AND P3, PT, R166, 0x41, PT ;  /* 0x00000041a600780c */ /* 0x000fe20003f66270 */
[----:B------:R-:W-:Y:S01]  /*5720*/  FFMA.FTZ R162, R30, R34, R31 ;  /* 0x000000221ea27223 */ /* 0x000fe2000001001f */
[----:B------:R-:W-:Y:S01]  /*5730*/  ISETP.GE.AND P4, PT, R166, 0x61, PT ;  /* 0x00000061a600780c */ /* 0x000fe20003f86270 */
[----:B------:R-:W-:Y:S01]  /*5740*/  FADD.FTZ R28, R29, R28 ;  /* 0x0000001c1d1c7221 */ /* 0x000fe20000010000 */
[----:B------:R-:W-:Y:S01]  /*5750*/  FADD.FTZ R164, R164, R35 ;  /* 0x00000023a4a47221 */ /* 0x000fe20000010000 */
[----:B--2---:R-:W-:Y:S10]  /*5760*/  @!P1 BRA `(.L_x_16599) ;  /* 0x0000000000089947 */ /* 0x004ff40003800000 */
[----:B------:R-:W1:Y:S04]  /*5770*/  LDS R29, [R102+0x840] ;  /* 0x00084000661d7984 */ /* 0x000e680000000800 */
[----:B-1----:R1:W-:Y:S02]  /*5780*/  REDG.E.ADD.F32.FTZ.RN.STRONG.GPU desc[UR16][R2.64], R29 ;  /* 0x0000001d020079a6 */ /* 0x0023e4000c12f310 */
.L_x_16599:
[----:B------:R-:W-:Y:S05]  /*5790*/  BSYNC.RECONVERGENT B0 ;  /* 0x0000000000007941 */ /* 0x000fea0003800200 */
.L_x_16598:
[----:B------:R-:W-:Y:S04]  /*57a0*/  BSSY.RECONVERGENT B0, `(.L_x_16600) ;  /* 0x0000003000007945 */ /* 0x000fe80003800200 */
[----:B------:R-:W-:Y:S05]  /*57b0*/  @!P2 BRA `(.L_x_16601) ;  /* 0x000000000004a947 */ /* 0x000fea0003800000 */
[----:B0-----:R2:W-:Y:S02]  /*57c0*/  REDG.E.ADD.F32.FTZ.RN.STRONG.GPU desc[UR16][R2.64+0x80], R195 ;  /* 0x000080c3020079a6 */ /* 0x0015e4000c12f310 */
.L_x_16601:
[----:B------:R-:W-:Y:S05]  /*57d0*/  BSYNC.RECONVERGENT B0 ;  /* 0x0000000000007941 */ /* 0x000fea0003800200 */
.L_x_16600:
[----:B-1----:R1:W3:Y:S01]  /*57e0*/  LDS R29, [R96+0x940] ;  /* 0x00094000601d7984 */ /* 0x0022e20000000800 */
[----:B------:R-:W-:Y:S04]  /*57f0*/  BSSY.RECONVERGENT B0, `(.L_x_16602) ;  /* 0x0000003000007945 */ /* 0x000fe80003800200 */
[----:B------:R-:W-:Y:S05]  /*5800*/  @!P3 BRA `(.L_x_16603) ;  /* 0x000000000004b947 */ /* 0x000fea0003800000 */
[----:B---3--:R4:W-:Y:S02]  /*5810*/  REDG.E.ADD.F32.FTZ.RN.STRONG.GPU desc[UR16][R2.64+0x100], R29 ;  /* 0x0001001d020079a6 */ /* 0x0089e4000c12f310 */
.L_x_16603:
[----:B------:R-:W-:Y:S05]  /*5820*/  BSYNC.RECONVERGENT B0 ;  /* 0x0000000000007941 */ /* 0x000fea0003800200 */
.L_x_16602:
[----:B---34-:R3:W4:Y:S01]  /*5830*/  LDS R29, [R95+0x9c0] ;  /* 0x0009c0005f1d7984 */ /* 0x0187220000000800 */
[----:B------:R-:W-:Y:S04]  /*5840*/  BSSY.RECONVERGENT B0, `(.L_x_16604) ;  /* 0x0000003000007945 */ /* 0x000fe80003800200 */
[----:B------:R-:W-:Y:S05]  /*5850*/  @!P4 BRA `(.L_x_16605) ;  /* 0x000000000004c947 */ /* 0x000fea0003800000 */
[----:B----4-:R4:W-:Y:S02]  /*5860*/  REDG.E.ADD.F32.FTZ.RN.STRONG.GPU desc[UR16][R2.64+0x180], R29 ;  /* 0x0001801d020079a6 */ /* 0x0109e4000c12f310 */
.L_x_16605:
[----:B------:R-:W-:Y:S05]  /*5870*/  BSYNC.RECONVERGENT B0 ;  /* 0x0000000000007941 */ /* 0x000fea0003800200 */
.L_x_16604:
        /* <DEDUP_REMOVED lines=10> */
.L_x_16607:
[----:B------:R-:W-:Y:S05]  /*5920*/  BSYNC.RECONVERGENT B0 ;  /* 0x0000000000007941 */ /* 0x000fea0003800200 */
.L_x_16606:
[----:B0-----:R0:W0:Y:S01]  /*5930*/  LDS R29, [R93+0xac0] ;  /* 0x000ac0005d1d7984 */ /* 0x0010220000000800 */
[----:B------:R-:W-:Y:S04]  /*5940*/  BSSY.RECONVERGENT B0, `(.L_x_16608) ;  /* 0x0000003000007945 */ /* 0x000fe80003800200 */
[----:B------:R-:W-:Y:S05]  /*5950*/  @!P1 BRA `(.L_x_16609) ;  /* 0x0000000000049947 */ /* 0x000fea0003800000 */
[----:B0-----:R0:W-:Y:S02]  /*5960*/  REDG.E.ADD.F32.FTZ.RN.STRONG.GPU desc[UR16][R2.64+0x280], R29 ;  /* 0x0002801d020079a6 */ /* 0x0011e4000c12f310 */
.L_x_16609:
[----:B------:R-:W-:Y:S05]  /*5970*/  BSYNC.RECONVERGENT B0 ;  /* 0x0000000000007941 */ /* 0x000fea0003800200 */
.L_x_16608:
[----:B0-----:R0:W0:Y:S01]  /*5980*/  LDS R29, [R92+0xb40] ;  /* 0x000b40005c1d7984 */ /* 0x0010220000000800 */
[----:B------:R-:W-:Y:S04]  /*5990*/  BSSY.RECONVERGENT B0, `(.L_x_16610) ;  /* 0x0000003000007945 */ /* 0x000fe80003800200 */
[----:B------:R-:W-:Y:S05]  /*59a0*/  @!P2 BRA `(.L_x_16611) ;  /* 0x000000000004a947 */ /* 0x000fea0003800000 */
[----:B0-----:R0:W-:Y:S02]  /*59b0*/  REDG.E.ADD.F32.FTZ.RN.STRONG.GPU desc[UR16][R2.64+0x300], R29 ;  /* 0x0003001d020079a6 */ /* 0x0011e4000c12f310 */
.L_x_16611:
[----:B------:R-:W-:Y:S05]  /*59c0*/  BSYNC.RECONVERGENT B0 ;  /* 0x0000000000007941 */ /* 0x000fea0003800200 */
.L_x_16610:
[----:B0-----:R0:W0:Y:S01]  /*59d0*/  LDS R29, [R91+0xbc0] ;  /* 0x000bc0005b1d7984 */ /* 0x0010220000000800 */
[----:B------:R-:W-:Y:S04]  /*59e0*/  BSSY.RECONVERGENT B0, `(.L_x_16612) ;  /* 0x0000003000007945 */ /* 0x000fe80003800200 */
[----:B------:R-:W-:Y:S05]  /*59f0*/  @!P3 BRA `(.L_x_16613) ;  /* 0x000000000004b947 */ /* 0x000fea0003800000 */
[----:B0-----:R0:W-:Y:S02]  /*5a00*/  REDG.E.ADD.F32.FTZ.RN.STRONG.GPU desc[UR16][R2.64+0x380], R29 ;  /* 0x0003801d020079a6 */ /* 0x0011e4000c12f310 */
.L_x_16613:
[----:B------:R-:W-:Y:S05]  /*5a10*/  BSYNC.RECONVERGENT B0 ;  /* 0x0000000000007941 */ /* 0x000fea0003800200 */
.L_x_16612:
[----:B0-----:R0:W0:Y:S01]  /*5a20*/  LDS R29, [R90+0xc40] ;  /* 0x000c40005a1d7984 */ /* 0x0010220000000800 */
[----:B------:R-:W-:Y:S04]  /*5a30*/  BSSY.RECONVERGENT B0, `(.L_x_16614) ;  /* 0x0000003000007945 */ /* 0x000fe80003800200 */
[----:B------:R-:W-:Y:S05]  /*5a40*/  @!P4 BRA `(.L_x_16615) ;  /* 0x000000000004c947 */ /* 0x000fea0003800000 */
[----:B0-----:R0:W-:Y:S02]  /*5a50*/  REDG.E.ADD.F32.FTZ.RN.STRONG.GPU desc[UR16][R2.64+0x400], R29 ;  /* 0x0004001d020079a6 */ /* 0x0011e4000c12f310 */
.L_x_16615:
[----:B------:R-:W-:Y:S05]  /*5a60*/  BSYNC.RECONVERGENT B0 ;  /* 0x0000000000007941 */ /* 0x000fea0003800200 */
.L_x_16614:
[----:B0-----:R0:W0:Y:S01]  /*5a70*/  LDS R29, [R89+0xcc0] ;  /* 0x000cc000591d7984 */ /* 0x0010220000000800 */
[----:B------:R-:W-:Y:S04]  /*5a80*/  BSSY.RECONVERGENT B0, `(.L_x_16616) ;  /* 0x0000003000007945 */ /* 0x000fe80003800200 */
[----:B------:R-:W-:Y:S05]  /*5a90*/  @!P5 BRA `(.L_x_16617) ;  /* 0x000000000004d947 */ /* 0x000fea0003800000 */
[----:B0-----:R0:W-:Y:S02]  /*5aa0*/  REDG.E.ADD.F32.FTZ.RN.STRONG.GPU desc[UR16][R2.64+0x480], R29 ;  /* 0x0004801d020079a6 */ /* 0x0011e4000c12f310 */
.L_x_16617:
[----:B------:R-:W-:Y:S05]  /*5ab0*/  BSYNC.RECONVERGENT B0 ;  /* 0x0000000000007941 */ /* 0x000fea0003800200 */
.L_x_16616:
        /* <DEDUP_REMOVED lines=10> */
.L_x_16619:
[----:B------:R-:W-:Y:S05]  /*5b60*/  BSYNC.RECONVERGENT B0 ;  /* 0x0000000000007941 */ /* 0x000fea0003800200 */
.L_x_16618:
[----:B0-----:R0:W0:Y:S01]  /*5b70*/  LDS R29, [R87+0xdc0] ;  /* 0x000dc000571d7984 */ /* 0x0010220000000800 */
[----:B------:R-:W-:Y:S01]  /*5b80*/  BSSY.RECONVERGENT B0, `(.L_x_16620) ;  /* 0x0000004000007945 */ /* 0x000fe20003800200 */
[----:B------:R-:W-:-:S03]  /*5b90*/  FMUL.FTZ R35, R185, R134 ;  /* 0x00000086b9237220 */ /* 0x000fc60000410000 */
[----:B------:R-:W-:Y:S05]  /*5ba0*/  @!P1 BRA `(.L_x_16621) ;  /* 0x0000000000049947 */ /* 0x000fea0003800000 */
[----:B0-----:R0:W-:Y:S02]  /*5bb0*/  REDG.E.ADD.F32.FTZ.RN.STRONG.GPU desc[UR16][R2.64+0x580], R29 ;  /* 0x0005801d020079a6 */ /* 0x0011e4000c12f310 */
.L_x_16621:
[----:B------:R-:W-:Y:S05]  /*5bc0*/  BSYNC.RECONVERGENT B0 ;  /* 0x0000000000007941 */ /* 0x000fea0003800200 */
.L_x_16620:
[----:B------:R1:W1:Y:S01]  /*5bd0*/  LDS R171, [R86+0xe40] ;  /* 0x000e400056ab7984 */ /* 0x0002620000000800 */
[----:B------:R-:W-:Y:S01]  /*5be0*/  BSSY.RECONVERGENT B0, `(.L_x_16622) ;  /* 0x0000006000007945 */ /* 0x000fe20003800200 */
[----:B0-----:R-:W-:Y:S01]  /*5bf0*/  FMUL.FTZ R29, R51, R134 ;  /* 0x00000086331d7220 */ /* 0x001fe20000410000 */
[----:B------:R-:W-:Y:S01]  /*5c00*/  FADD.FTZ R42, -R143, R42 ;  /* 0x0000002a8f2a7221 */ /* 0x000fe20000010100 */
[----:B------:R-:W-:Y:S01]  /*5c10*/  FMUL.FTZ R31, R34, R35 ;  /* 0x00000023221f7220 */ /* 0x000fe20000410000 */
[----:B------:R-:W-:Y:S06]  /*5c20*/  @!P2 BRA `(.L_x_16623) ;  /* 0x000000000004a947 */ /* 0x000fec0003800000 */
[----:B-1----:R0:W-:Y:S02]  /*5c30*/  REDG.E.ADD.F32.FTZ.RN.STRONG.GPU desc[UR16][R2.64+0x600], R171 ;  /* 0x000600ab020079a6 */ /* 0x0021e4000c12f310 */
.L_x_16623:
[----:B------:R-:W-:Y:S05]  /*5c40*/  BSYNC.RECONVERGENT B0 ;  /* 0x0000000000007941 */ /* 0x000fea0003800200 */
.L_x_16622:
[----:B01----:R0:W1:Y:S01]  /*5c50*/  LDS R171, [R85+0xec0] ;  /* 0x000ec00055ab7984 */ /* 0x0030620000000800 */
[----:B------:R-:W-:Y:S01]  /*5c60*/  BSSY.RECONVERGENT B0, `(.L_x_16624) ;  /* 0x0000005000007945 */ /* 0x000fe20003800200 */
[-C--:B------:R-:W-:Y:S01]  /*5c70*/  FFMA.FTZ R31, R42, R29.reuse, -R31 ;  /* 0x0000001d2a1f7223 */ /* 0x080fe2000001081f */
[----:B------:R-:W-:Y:S02]  /*5c80*/  FMUL.FTZ R29, R34, R29 ;  /* 0x0000001d221d7220 */ /* 0x000fe40000410000 */
[----:B------:R-:W-:Y:S05]  /*5c90*/  @!P3 BRA `(.L_x_16625) ;  /* 0x000000000004b947 */ /* 0x000fea0003800000 */
[----:B-1----:R1:W-:Y:S02]  /*5ca0*/  REDG.E.ADD.F32.FTZ.RN.STRONG.GPU desc[UR16][R2.64+0x680], R171 ;  /* 0x000680ab020079a6 */ /* 0x0023e4000c12f310 */
.L_x_16625:
[----:B------:R-:W-:Y:S05]  /*5cb0*/  BSYNC.RECONVERGENT B0 ;  /* 0x0000000000007941 */ /* 0x000fea0003800200 */
.L_x_16624:
[----:B-1----:R1:W0:Y:S01]  /*5cc0*/  LDS R171, [R84+0xf40] ;  /* 0x000f400054ab7984 */ /* 0x0022220000000800 */
[----:B------:R-:W-:Y:S01]  /*5cd0*/  BSSY.RECONVERGENT B0, `(.L_x_16626) ;  /* 0x0000004000007945 */ /* 0x000fe20003800200 */
[----:B------:R-:W-:-:S03]  /*5ce0*/  FFMA.FTZ R29, R42, R35, R29 ;  /* 0x000000232a1d7223 */ /* 0x000fc6000001001d */
[----:B------:R-:W-:Y:S05]  /*5cf0*/  @!P4 BRA `(.L_x_16627) ;  /* 0x000000000004c947 */ /* 0x000fea0003800000 */
[----:B0-----:R0:W-:Y:S02]  /*5d00*/  REDG.E.ADD.F32.FTZ.RN.STRONG.GPU desc[UR16][R2.64+0x700], R171 ;  /* 0x000700ab020079a6 */ /* 0x0011e4000c12f310 */
.L_x_16627:
[----:B------:R-:W-:Y:S05]  /*5d10*/  BSYNC.RECONVERGENT B0 ;  /* 0x0000000000007941 */ /* 0x000fea0003800200 */
.L_x_16626:
[----:B------:R-:W-:Y:S01]  /*5d20*/  FADD.FTZ R28, R28, R29 ;  /* 0x0000001d1c1c7221 */ /* 0x000fe20000010000 */
[----:B------:R-:W-:Y:S01]  /*5d30*/  FADD.FTZ R29, R164, R31 ;  /* 0x0000001fa41d7221 */ /* 0x000fe20000010000 */
[----:B------:R-:W-:Y:S01]  /*5d40*/  BSSY.RECONVERGENT B0, `(.L_x_16628) ;  /* 0x0000004000007945 */ /* 0x000fe20003800200 */
[----:B------:R0:W0:Y:S03]  /*5d50*/  LDS R31, [R83+0xfc0] ;  /* 0x000fc000531f7984 */ /* 0x0000260000000800 */
[----:B------:R-:W-:Y:S05]  /*5d60*/  @!P5 BRA `(.L_x_16629) ;  /* 0x000000000004d947 */ /* 0x000fea0003800000 */
[----:B0-----:R0:W-:Y:S02]  /*5d70*/  REDG.E.ADD.F32.FTZ.RN.STRONG.GPU desc[UR16][R2.64+0x780], R31 ;  /* 0x0007801f020079a6 */ /* 0x0011e4000c12f310 */
.L_x_16629:
[----:B------:R-:W-:Y:S05]  /*5d80*/  BSYNC.RECONVERGENT B0 ;  /* 0x0000000000007941 */ /* 0x000fea0003800200 */
.L_x_16628:
[C---:B------:R-:W-:Y:S01]  /*5d90*/  FFMA.FTZ R30, R156.reuse, R189, R45 ;  /* 0x000000bd9c1e7223 */ /* 0x040fe2000001002d */
[----:B0-----:R-:W-:Y:S01]  /*5da0*/  FFMA.FTZ R31, -R156, R162, R173 ;  /* 0x000000a29c1f7223 */ /* 0x001fe200000101ad */
[----:B--2---:R-:W0:Y:S01]  /*5db0*/  SHFL.DOWN PT, R3, R28, 0x1, 0x1f ;  /* 0x08201f001c037f89 */ /* 0x004e2200000e0000 */
[C---:B------:R-:W-:Y:S01]  /*5dc0*/  ISETP.GT.AND P1, PT, R82.reuse, 0x1e, PT ;  /* 0x0000001e5200780c */ /* 0x040fe20003f24270 */
[----:B------:R-:W-:Y:S01]  /*5dd0*/  BSSY.RECONVERGENT B0, `(.L_x_16630) ;  /* 0x0000066000007945 */ /* 0x000fe20003800200 */
[----:B------:R-:W-:Y:S01]  /*5de0*/  ISETP.GT.AND P2, PT, R82, 0xf, PT ;  /* 0x0000000f5200780c */ /* 0x000fe20003f44270 */
[----:B------:R-:W2:Y:S04]  /*5df0*/  SHFL.DOWN PT, R2, R29, 0x1, 0x1f ;  /* 0x08201f001d027f89 */ /* 0x000ea800000e0000 */
[----:B------:R-:W5:Y:S04]  /*5e00*/  SHFL.DOWN PT, R45, R30, 0x1, 0x1f ;  /* 0x08201f001e2d7f89 */ /* 0x000f6800000e0000 */
[----:B------:R-:W1:Y:S02]  /*5e10*/  SHFL.DOWN PT, R162, R31, 0x1, 0x1f ;  /* 0x08201f001fa27f89 */ /* 0x000e6400000e0000 */
[----:B0-----:R-:W-:Y:S01]  /*5e20*/  @!P1 FADD.FTZ R28, R28, R3 ;  /* 0x000000031c1c9221 */ /* 0x001fe20000010000 */
[----:B------:R-:W-:Y:S01]  /*5e30*/  FMUL.FTZ R3, R77, R51 ;  /* 0x000000334d037220 */ /* 0x000fe20000410000 */
[----:B--2---:R-:W-:-:S03]  /*5e40*/  @!P1 FADD.FTZ R29, R29, R2 ;  /* 0x000000021d1d9221 */ /* 0x004fc60000010000 */
[----:B------:R-:W0:Y:S01]  /*5e50*/  SHFL.DOWN PT, R173, R28, 0x2, 0x1f ;  /* 0x08401f001cad7f89 */ /* 0x000e2200000e0000 */
[CC--:B------:R-:W-:Y:S01]  /*5e60*/  FMUL.FTZ R2, R77.reuse, R185.reuse ;  /* 0x000000b94d027220 */ /* 0x0c0fe20000410000 */
[----:B------:R-:W-:Y:S01]  /*5e70*/  FFMA.FTZ R3, R76, R185, R3 ;  /* 0x000000b94c037223 */ /* 0x000fe20000010003 */
[----:B-----5:R-:W-:Y:S01]  /*5e80*/  @!P1 FADD.FTZ R30, R30, R45 ;  /* 0x0000002d1e1e9221 */ /* 0x020fe20000010000 */
[----:B------:R-:W-:Y:S01]  /*5e90*/  FMUL.FTZ R45, R77, R183 ;  /* 0x000000b74d2d7220 */ /* 0x000fe20000410000 */
[----:B------:R-:W-:Y:S01]  /*5ea0*/  FFMA.FTZ R51, R76, R51, -R2 ;  /* 0x000000334c337223 */ /* 0x000fe20000010802 */
[----:B------:R-:W-:Y:S01]  /*5eb0*/  FMUL.FTZ R171, R42, R3 ;  /* 0x000000032aab7220 */ /* 0x000fe20000410000 */
[----:B-1----:R-:W-:Y:S01]  /*5ec0*/  @!P1 FADD.FTZ R31, R31, R162 ;  /* 0x000000a21f1f9221 */ /* 0x002fe20000010000 */
[----:B------:R-:W1:Y:S01]  /*5ed0*/  SHFL.DOWN PT, R189, R30, 0x2, 0x1f ;  /* 0x08401f001ebd7f89 */ /* 0x000e6200000e0000 */
[----:B------:R-:W-:Y:S01]  /*5ee0*/  ISETP.GT.AND P1, PT, R82, 0x1d, PT ;  /* 0x0000001d5200780c */ /* 0x000fe20003f24270 */
[CC--:B------:R-:W-:Y:S01]  /*5ef0*/  FMUL.FTZ R3, R77.reuse, R184.reuse ;  /* 0x000000b84d037220 */ /* 0x0c0fe20000410000 */
[----:B------:R-:W-:Y:S01]  /*5f00*/  FFMA.FTZ R34, R34, R51, R171 ;  /* 0x0000003322227223 */ /* 0x000fe200000100ab */
[----:B------:R-:W2:Y:S01]  /*5f10*/  SHFL.DOWN PT, R162, R29, 0x2, 0x1f ;  /* 0x08401f001da27f89 */ /* 0x000ea200000e0000 */
[C---:B------:R-:W-:Y:S01]  /*5f20*/  FFMA.FTZ R184, R76.reuse, R184, -R45 ;  /* 0x000000b84cb87223 */ /* 0x040fe2000001082d */
[C---:B------:R-:W-:Y:S01]  /*5f30*/  FFMA.FTZ R2, R76.reuse, R183, R3 ;  /* 0x000000b74c027223 */ /* 0x040fe20000010003 */
[----:B------:R-:W-:Y:S01]  /*5f40*/  FMUL.FTZ R3, R77, R79 ;  /* 0x0000004f4d037220 */ /* 0x000fe20000410000 */
[----:B------:R-:W5:Y:S01]  /*5f50*/  SHFL.DOWN PT, R166, R31, 0x2, 0x1f ;  /* 0x08401f001fa67f89 */ /* 0x000f6200000e0000 */
[----:B------:R-:W-:Y:S01]  /*5f60*/  FFMA.FTZ R164, R11, R185, R34 ;  /* 0x000000b90ba47223 */ /* 0x000fe20000010022 */
[----:B------:R-:W-:Y:S01]  /*5f70*/  FMUL.FTZ R2, R187, R2 ;  /* 0x00000002bb027220 */ /* 0x000fe20000410000 */
[-C--:B------:R-:W-:Y:S01]  /*5f80*/  FFMA.FTZ R34, R76, R181.reuse, R3 ;  /* 0x000000b54c227223 */ /* 0x080fe20000010003 */
[----:B------:R-:W-:-:S02]  /*5f90*/  FMUL.FTZ R45, R77, R181 ;  /* 0x000000b54d2d7220 */ /* 0x000fc40000410000 */
[----:B------:R-:W-:Y:S01]  /*5fa0*/  FFMA.FTZ R33, R33, R184, R2 ;  /* 0x000000b821217223 */ /* 0x000fe20000010002 */
[C---:B------:R-:W-:Y:S01]  /*5fb0*/  FMUL.FTZ R2, R77.reuse, R37 ;  /* 0x000000254d027220 */ /* 0x040fe20000410000 */
[----:B0-----:R-:W-:Y:S01]  /*5fc0*/  @!P1 FADD.FTZ R28, R28, R173 ;  /* 0x000000ad1c1c9221 */ /* 0x001fe20000010000 */
[----:B------:R-:W-:Y:S01]  /*5fd0*/  FFMA.FTZ R42, R76, R79, -R45 ;  /* 0x0000004f4c2a7223 */ /* 0x000fe2000001082d */
[----:B------:R-:W-:Y:S01]  /*5fe0*/  FFMA.FTZ R183, R10, R183, R33 ;  /* 0x000000b70ab77223 */ /* 0x000fe20000010021 */
[----:B------:R-:W-:Y:S01]  /*5ff0*/  FFMA.FTZ R3, R76, R179, R2 ;  /* 0x000000b34c037223 */ /* 0x000fe20000010002 */
[C---:B------:R-:W-:Y:S01]  /*6000*/  FMUL.FTZ R2, R77.reuse, R39 ;  /* 0x000000274d027220 */ /* 0x040fe20000410000 */
[----:B------:R-:W0:Y:S01]  /*6010*/  SHFL.DOWN PT, R51, R28, 0x4, 0x1f ;  /* 0x08801f001c337f89 */ /* 0x000e2200000e0000 */
[----:B------:R-:W-:Y:S01]  /*6020*/  FMUL.FTZ R33, R77, R36 ;  /* 0x000000244d217220 */ /* 0x000fe20000410000 */
[----:B------:R-:W-:Y:S01]  /*6030*/  FMUL.FTZ R3, R160, R3 ;  /* 0x00000003a0037220 */ /* 0x000fe20000410000 */
[----:B-1----:R-:W-:Y:S01]  /*6040*/  @!P1 FADD.FTZ R30, R30, R189 ;  /* 0x000000bd1e1e9221 */ /* 0x002fe20000010000 */
[----:B------:R-:W-:Y:S01]  /*6050*/  FFMA.FTZ R2, R76, R177, R2 ;  /* 0x000000b14c027223 */ /* 0x000fe20000010002 */
[----:B--2---:R-:W-:-:S03]  /*6060*/  @!P1 FADD.FTZ R29, R29, R162 ;  /* 0x000000a21d1d9221 */ /* 0x004fc60000010000 */
[----:B------:R-:W1:Y:S01]  /*6070*/  SHFL.DOWN PT, R171, R30, 0x4, 0x1f ;  /* 0x08801f001eab7f89 */ /* 0x000e6200000e0000 */
[----:B------:R-:W-:Y:S01]  /*6080*/  FMUL.FTZ R162, R43, R34 ;  /* 0x000000222ba27220 */ /* 0x000fe20000410000 */
[----:B------:R-:W-:Y:S01]  /*6090*/  FMUL.FTZ R34, R77, R179 ;  /* 0x000000b34d227220 */ /* 0x000fe20000410000 */
[----:B-----5:R-:W-:Y:S01]  /*60a0*/  @!P1 FADD.FTZ R31, R31, R166 ;  /* 0x000000a61f1f9221 */ /* 0x020fe20000010000 */
[----:B------:R-:W-:Y:S01]  /*60b0*/  ISETP.GT.AND P1, PT, R82, 0x1b, PT ;  /* 0x0000001b5200780c */ /* 0x000fe20003f24270 */
[----:B------:R-:W2:Y:S01]  /*60c0*/  SHFL.DOWN PT, R166, R29, 0x4, 0x1f ;  /* 0x08801f001da67f89 */ /* 0x000ea200000e0000 */
[C---:B------:R-:W-:Y:S01]  /*60d0*/  FFMA.FTZ R37, R76.reuse, R37, -R34 ;  /* 0x000000254c257223 */ /* 0x040fe20000010822 */
[----:B------:R-:W-:Y:S01]  /*60e0*/  FMUL.FTZ R34, R77, R177 ;  /* 0x000000b14d227220 */ /* 0x000fe20000410000 */
[----:B------:R-:W-:Y:S01]  /*60f0*/  FMUL.FTZ R2, R167, R2 ;  /* 0x00000002a7027220 */ /* 0x000fe20000410000 */
[----:B------:R-:W5:Y:S01]  /*6100*/  SHFL.DOWN PT, R168, R31, 0x4, 0x1f ;  /* 0x08801f001fa87f89 */ /* 0x000f6200000e0000 */
[----:B------:R-:W-:Y:S01]  /*6110*/  FFMA.FTZ R42, R193, R42, R162 ;  /* 0x0000002ac12a7223 */ /* 0x000fe200000100a2 */
[----:B------:R-:W-:Y:S01]  /*6120*/  FFMA.FTZ R34, R76, R39, -R34 ;  /* 0x000000274c227223 */ /* 0x000fe20000010822 */
[----:B------:R-:W-:-:S02]  /*6130*/  FFMA.FTZ R3, R40, R37, R3 ;  /* 0x0000002528037223 */ /* 0x000fc40000010003 */
[----:B------:R-:W-:Y:S01]  /*6140*/  FFMA.FTZ R42, R9, R181, R42 ;  /* 0x000000b5092a7223 */ /* 0x000fe2000001002a */
[----:B------:R-:W-:Y:S01]  /*6150*/  FFMA.FTZ R34, R41, R34, R2 ;  /* 0x0000002229227223 */ /* 0x000fe20000010002 */
[----:B------:R-:W-:Y:S01]  /*6160*/  FFMA.FTZ R179, R8, R179, R3 ;  /* 0x000000b308b37223 */ /* 0x000fe20000010003 */
[----:B0-----:R-:W-:Y:S01]  /*6170*/  @!P1 FADD.FTZ R28, R28, R51 ;  /* 0x000000331c1c9221 */ /* 0x001fe20000010000 */
[C---:B------:R-:W-:Y:S01]  /*6180*/  FMUL.FTZ R3, R77.reuse, R175 ;  /* 0x000000af4d037220 */ /* 0x040fe20000410000 */
[----:B------:R-:W-:Y:S01]  /*6190*/  FMUL.FTZ R2, R77, R161 ;  /* 0x000000a14d027220 */ /* 0x000fe20000410000 */
[----:B------:R-:W-:Y:S02]  /*61a0*/  FFMA.FTZ R40, R7, R177, R34 ;  /* 0x000000b107287223 */ /* 0x000fe40000010022 */
[----:B------:R-:W0:Y:S01]  /*61b0*/  SHFL.DOWN PT, R39, R28, 0x8, 0x1f ;  /* 0x09001f001c277f89 */ /* 0x000e2200000e0000 */
[----:B------:R-:W-:Y:S01]  /*61c0*/  FFMA.FTZ R161, R76, R161, -R3 ;  /* 0x000000a14ca17223 */ /* 0x000fe20000010803 */
[----:B-1----:R-:W-:Y:S01]  /*61d0*/  @!P1 FADD.FTZ R30, R30, R171 ;  /* 0x000000ab1e1e9221 */ /* 0x002fe20000010000 */
[-C--:B------:R-:W-:Y:S01]  /*61e0*/  FMUL.FTZ R3, R77, R174.reuse ;  /* 0x000000ae4d037220 */ /* 0x080fe20000410000 */
[C---:B------:R-:W-:Y:S01]  /*61f0*/  FFMA.FTZ R37, R76.reuse, R175, R2 ;  /* 0x000000af4c257223 */ /* 0x040fe20000010002 */
[C---:B------:R-:W-:Y:S01]  /*6200*/  FFMA.FTZ R174, R76.reuse, R174, -R33 ;  /* 0x000000ae4cae7223 */ /* 0x040fe20000010821 */
        /* <DEDUP_REMOVED lines=11> */
[----:B------:R-:W-:Y:S01]  /*62c0*/  FFMA.FTZ R34, R47, R174, R34 ;  /* 0x000000ae2f227223 */ /* 0x000fe20000010022 */
[C---:B------:R-:W-:Y:S01]  /*62d0*/  FFMA.FTZ R3, R76.reuse, R157, R3 ;  /* 0x0000009d4c037223 */ /* 0x040fe20000010003 */
[----:B------:R-:W-:Y:S01]  /*62e0*/  FFMA.FTZ R169, R76, R169, -R2 ;  /* 0x000000a94ca97223 */ /* 0x000fe20000010802 */
[----:B------:R-:W-:Y:S01]  /*62f0*/  FFMA.FTZ R37, R48, R161, R37 ;  /* 0x000000a130257223 */ /* 0x000fe20000010025 */
[----:B------:R-:W-:Y:S01]  /*6300*/  FFMA.FTZ R34, R5, R36, R34 ;  /* 0x0000002405227223 */ /* 0x000fe20000010022 */
[----:B------:R-:W-:-:S02]  /*6310*/  FMUL.FTZ R3, R50, R3 ;  /* 0x0000000332037220 */ /* 0x000fc40000410000 */
[----:B------:R-:W-:Y:S01]  /*6320*/  FFMA.FTZ R37, R6, R175, R37 ;  /* 0x000000af06257223 */ /* 0x000fe20000010025 */
[----:B0-----:R-:W-:Y:S01]  /*6330*/  @!P1 FADD.FTZ R28, R28, R39 ;  /* 0x000000271c1c9221 */ /* 0x001fe20000010000 */
[----:B------:R-:W-:-:S04]  /*6340*/  FFMA.FTZ R3, R46, R169, R3 ;  /* 0x000000a92e037223 */ /* 0x000fc80000010003 */
        /* <DEDUP_REMOVED lines=14> */
.L_x_16631:
[----:B------:R-:W-:Y:S05]  /*6430*/  BSYNC.RECONVERGENT B0 ;  /* 0x0000000000007941 */ /* 0x000fea0003800200 */
.L_x_16630:
        /* <DEDUP_REMOVED lines=23> */
[----:B0-----:R-:W1:Y:S04]  /*65b0*/  @P1 LDS.64 R2, [UR6+0x3dd0] ;  /* 0x003dd006ff021984 */ /* 0x001e680008000a00 */
[----:B------:R-:W0:Y:S01]  /*65c0*/  @P1 LDS.64 R32, [UR6+0x35d0] ;  /* 0x0035d006ff201984 */ /* 0x000e220008000a00 */
[----:B-1----:R-:W-:Y:S01]  /*65d0*/  @P1 FADD.FTZ R30, R30, R2 ;  /* 0x000000021e1e1221 */ /* 0x002fe20000010000 */
[----:B------:R-:W-:Y:S01]  /*65e0*/  @P1 FADD.FTZ R31, R31, R3 ;  /* 0x000000031f1f1221 */ /* 0x000fe20000010000 */
[----:B0-----:R-:W-:Y:S01]  /*65f0*/  @P1 FADD.FTZ R28, R28, R32 ;  /* 0x000000201c1c1221 */ /* 0x001fe20000010000 */
[----:B------:R-:W-:-:S03]  /*6600*/  @P1 FADD.FTZ R29, R29, R33 ;  /* 0x000000211d1d1221 */ /* 0x000fc60000010000 */
[----:B------:R0:W-:Y:S04]  /*6610*/  STS.64 [UR6+0x3dd0], R30 ;  /* 0x003dd01eff007988 */ /* 0x0001e80008000a06 */
[----:B------:R0:W-:Y:S02]  /*6620*/  STS.64 [UR6+0x35d0], R28 ;  /* 0x0035d01cff007988 */ /* 0x0001e40008000a06 */
.L_x_16633:
[----:B------:R-:W-:Y:S05]  /*6630*/  BSYNC.RECONVERGENT B0 ;  /* 0x0000000000007941 */ /* 0x000fea0003800200 */
.L_x_16632:
[----:B------:R-:W-:-:S04]  /*6640*/  UIADD3 UR4, UPT, UPT, UR4, 0x1, URZ ;  /* 0x0000000104047890 */ /* 0x000fc8000fffe0ff */
[----:B------:R-:W-:-:S09]  /*6650*/  UISETP.GE.AND UP0, UPT, UR4, UR8, UPT ;  /* 0x000000080400728c */ /* 0x000fd2000bf06270 */
[----:B------:R-:W-:Y:S05]  /*6660*/  BRA.U !UP0, `(.L_x_16634) ;  /* 0xffffffbd08a07547 */ /* 0x000fea000b83ffff */
.L_x_16584:
[----:B------:R-:W-:Y:S08]  /*6670*/  BAR.SYNC.DEFER_BLOCKING 0x0 ;  /* 0x0000000000007b1d */ /* 0x000ff00000010000 */
[----:B0-----:R-:W0:Y:S01]  /*6680*/  LDC.64 R36, c[0x0][0x4f8] ;  /* 0x00013e00ff247b82 */ /* 0x001e220000000a00 */
[----:B------:R-:W5:Y:S07]  /*6690*/  LDCU.64 UR4, c[0x0][0x500] ;  /* 0x0000a000ff0477ac */ /* 0x000f6e0008000a00 */
[----:B--2---:R-:W2:Y:S01]  /*66a0*/  LDC.64 R38, c[0x0][0x550] ;  /* 0x00015400ff267b82 */ /* 0x004ea20000000a00 */
[----:B-1----:R-:W3:Y:S04]  /*66b0*/  LDG.E.128 R28, desc[UR16][R52.64] ;  /* 0x00000010341c7981 */ /* 0x002ee8000c1e1d00 */
[----:B------:R-:W4:Y:S04]  /*66c0*/  LDG.E.128 R32, desc[UR16][R52.64+0x200] ;  /* 0x0002001034207981 */ /* 0x000f28000c1e1d00 */
[----:B---3--:R-:W-:Y:S04]  /*66d0*/  STS.128 [R81], R28 ;  /* 0x0000001c51007388 */ /* 0x008fe80000000c00 */
[----:B----4-:R-:W-:Y:S01]  /*66e0*/  STS.128 [R81+0x200], R32 ;  /* 0x0002002051007388 */ /* 0x010fe20000000c00 */
[----:B------:R-:W-:-:S03]  /*66f0*/  NOP ;  /* 0x0000000000007918 */ /* 0x000fc60000000000 */
[----:B------:R-:W1:Y:S04]  /*6700*/  LDS.128 R8, [R80] ;  /* 0x0000000050087984 */ /* 0x000e680000000c00 */
[----:B------:R-:W3:Y:S01]  /*6710*/  LDS.128 R4, [R80+0x10] ;  /* 0x0000100050047984 */ /* 0x000ee20000000c00 */
[----:B------:R-:W-:Y:S06]  /*6720*/  BAR.SYNC.DEFER_BLOCKING 0x0 ;  /* 0x0000000000007b1d */ /* 0x000fec0000010000 */
[----:B------:R4:W-:Y:S04]  /*6730*/  STS.128 [R80], R20 ;  /* 0x0000001450007388 */ /* 0x0009e80000000c00 */
[----:B------:R2:W-:Y:S01]  /*6740*/  STS.128 [R80+0x10], R24 ;  /* 0x0000101850007388 */ /* 0x0005e20000000c00 */
[--C-:B-1----:R-:W-:Y:S01]  /*6750*/  FADD.FTZ R8, R8, R116.reuse ;  /* 0x0000007408087221 */ /* 0x102fe20000010000 */
[--C-:B------:R-:W-:Y:S01]  /*6760*/  FADD.FTZ R9, R9, R116.reuse ;  /* 0x0000007409097221 */ /* 0x100fe20000010000 */
[--C-:B------:R-:W-:Y:S01]  /*6770*/  FADD.FTZ R10, R10, R116.reuse ;  /* 0x000000740a0a7221 */ /* 0x100fe20000010000 */
[--C-:B------:R-:W-:Y:S01]  /*6780*/  FADD.FTZ R11, R11, R116.reuse ;  /* 0x000000740b0b7221 */ /* 0x100fe20000010000 */
[----:B---3--:R-:W-:Y:S01]  /*6790*/  FADD.FTZ R28, R7, R116 ;  /* 0x00000074071c7221 */ /* 0x008fe20000010000 */
[----:B------:R-:W-:-:S02]  /*67a0*/  FSETP.GTU.FTZ.AND P6, PT, R8, 20, PT ;  /* 0x41a000000800780b */ /* 0x000fc40003fdc000 */
[----:B------:R-:W-:Y:S02]  /*67b0*/  FSETP.GTU.FTZ.AND P0, PT, R9, 20, PT ;  /* 0x41a000000900780b */ /* 0x000fe40003f1c000 */
[----:B------:R-:W-:Y:S02]  /*67c0*/  FSETP.GTU.FTZ.AND P1, PT, R10, 20, PT ;  /* 0x41a000000a00780b */ /* 0x000fe40003f3c000 */
[----:B------:R-:W-:-:S07]  /*67d0*/  FSETP.GTU.FTZ.AND P2, PT, R11, 20, PT ;  /* 0x41a000000b00780b */ /* 0x000fce0003f5c000 */
[----:B------:R-:W-:Y:S01]  /*67e0*/  @!P6 FMUL.FTZ R0, R8, -1.4426950216293334961 ;  /* 0xbfb8aa3b0800e820 */ /* 0x000fe20000410000 */
[--C-:B------:R-:W-:Y:S01]  /*67f0*/  FADD.FTZ R8, R4, R116.reuse ;  /* 0x0000007404087221 */ /* 0x100fe20000010000 */
[----:B------:R-:W-:Y:S02]  /*6800*/  @!P0 FMUL.FTZ R3, R9, -1.4426950216293334961 ;  /* 0xbfb8aa3b09038820 */ /* 0x000fe40000410000 */
[----:B------:R-:W-:Y:S01]  /*6810*/  @!P1 FMUL.FTZ R4, R10, -1.4426950216293334961 ;  /* 0xbfb8aa3b0a049820 */ /* 0x000fe20000410000 */
[----:B------:R-:W-:Y:S01]  /*6820*/  FADD.FTZ R10, R5, R116 ;  /* 0x00000074050a7221 */ /* 0x000fe20000010000 */
[----:B------:R-:W1:Y:S01]  /*6830*/  @!P6 MUFU.EX2 R0, R0 ;  /* 0x000000000000e308 */ /* 0x000e620000000800 */
[----:B------:R-:W-:-:S03]  /*6840*/  FSETP.GTU.FTZ.AND P3, PT, R8, 20, PT ;  /* 0x41a000000800780b */ /* 0x000fc60003f7c000 */
[----:B------:R-:W-:-:S04]  /*6850*/  FSETP.GTU.FTZ.AND P4, PT, R10, 20, PT ;  /* 0x41a000000a00780b */ /* 0x000fc80003f9c000 */
[----:B------:R-:W-:Y:S08]  /*6860*/  @!P1 MUFU.EX2 R4, R4 ;  /* 0x0000000400049308 */ /* 0x000ff00000000800 */
[----:B------:R-:W3:Y:S01]  /*6870*/  @!P0 MUFU.EX2 R3, R3 ;  /* 0x0000000300038308 */ /* 0x000ee20000000800 */
[----:B-1----:R-:W-:Y:S01]  /*6880*/  @!P6 FADD.FTZ R2, R0, 1 ;  /* 0x3f8000000002e421 */ /* 0x002fe20000010000 */
[----:B------:R-:W-:Y:S01]  /*6890*/  @!P2 FMUL.FTZ R0, R11, -1.4426950216293334961 ;  /* 0xbfb8aa3b0b00a820 */ /* 0x000fe20000410000 */
[----:B------:R-:W-:Y:S01]  /*68a0*/  FADD.FTZ R11, R6, R116 ;  /* 0x00000074060b7221 */ /* 0x000fe20000010000 */
[----:B------:R-:W-:-:S04]  /*68b0*/  @!P4 FMUL.FTZ R6, R10, -1.4426950216293334961 ;  /* 0xbfb8aa3b0a06c820 */ /* 0x000fc80000410000 */
[----:B------:R1:W5:Y:S01]  /*68c0*/  @!P6 MUFU.RCP R9, R2 ;  /* 0x000000020009e308 */ /* 0x0003620000001000 */
[----:B------:R-:W-:-:S07]  /*68d0*/  FSETP.GTU.FTZ.AND P5, PT, R11, 20, PT ;  /* 0x41a000000b00780b */ /* 0x000fce0003fbc000 */
[----:B------:R0:W4:Y:S01]  /*68e0*/  @!P2 MUFU.EX2 R5, R0 ;  /* 0x000000000005a308 */ /* 0x0001220000000800 */
[----:B-1----:R-:W-:Y:S01]  /*68f0*/  @!P3 FMUL.FTZ R2, R8, -1.4426950216293334961 ;  /* 0xbfb8aa3b0802b820 */ /* 0x002fe20000410000 */
[----:B---3--:R-:W-:-:S04]  /*6900*/  @!P0 FADD.FTZ R3, R3, 1 ;  /* 0x3f80000003038421 */ /* 0x008fc80000010000 */
[----:B------:R-:W-:Y:S02]  /*6910*/  @!P5 FMUL.FTZ R7, R11, -1.4426950216293334961 ;  /* 0xbfb8aa3b0b07d820 */ /* 0x000fe40000410000 */
[----:B------:R-:W-:Y:S01]  /*6920*/  @!P3 MUFU.EX2 R2, R2 ;  /* 0x000000020002b308 */ /* 0x000fe20000000800 */
[----:B-----5:R-:W-:Y:S01]  /*6930*/  @!P6 FMUL.FTZ R16, R16, R9 ;  /* 0x000000091010e220 */ /* 0x020fe20000410000 */
[----:B------:R-:W-:Y:S01]  /*6940*/  FSETP.GTU.FTZ.AND P6, PT, R28, 20, PT ;  /* 0x41a000001c00780b */ /* 0x000fe20003fdc000 */
[----:B0-----:R-:W-:-:S05]  /*6950*/  @!P1 FADD.FTZ R0, R4, 1 ;  /* 0x3f80000004009421 */ /* 0x001fca0000010000 */
[----:B------:R-:W0:Y:S01]  /*6960*/  @!P4 MUFU.EX2 R31, R6 ;  /* 0x00000006001fc308 */ /* 0x000e220000000800 */
[----:B----4-:R-:W-:-:S06]  /*6970*/  @!P2 FADD.FTZ R30, R5, 1 ;  /* 0x3f800000051ea421 */ /* 0x010fcc0000010000 */
[----:B------:R-:W-:Y:S01]  /*6980*/  @!P6 FMUL.FTZ R8, R28, -1.4426950216293334961 ;  /* 0xbfb8aa3b1c08e820 */ /* 0x000fe20000410000 */
[----:B------:R1:W3:Y:S01]  /*6990*/  @!P5 MUFU.EX2 R32, R7 ;  /* 0x000000070020d308 */ /* 0x0002e20000000800 */
[----:B------:R-:W-:Y:S01]  /*69a0*/  NOP ;  /* 0x0000000000007918 */ /* 0x000fe20000000000 */
[----:B------:R-:W-:-:S06]  /*69b0*/  SHF.L.U32 R28, R132, 0x8, RZ ;  /* 0x00000008841c7819 */ /* 0x000fcc00000006ff */
[----:B------:R4:W5:Y:S01]  /*69c0*/  @!P6 MUFU.EX2 R33, R8 ;  /* 0x000000080021e308 */ /* 0x0009620000000800 */
[----:B-1----:R-:W1:Y:S01]  /*69d0*/  LDS.128 R4, [R81] ;  /* 0x0000000051047984 */ /* 0x002e620000000c00 */
[----:B0-----:R-:W-:Y:S01]  /*69e0*/  @!P4 FADD.FTZ R31, R31, 1 ;  /* 0x3f8000001f1fc421 */ /* 0x001fe20000010000 */
[----:B------:R-:W-:-:S05]  /*69f0*/  SHF.R.S32.HI R29, RZ, 0x1f, R28 ;  /* 0x0000001fff1d7819 */ /* 0x000fca000001141c */
[----:B------:R-:W0:Y:S01]  /*6a00*/  @!P0 MUFU.RCP R34, R3 ;  /* 0x0000000300228308 */ /* 0x000e220000001000 */
[----:B----4-:R-:W4:Y:S01]  /*6a10*/  LDS.128 R8, [R81+0x200] ;  /* 0x0002000051087984 */ /* 0x010f220000000c00 */
[----:B---3--:R-:W-:-:S06]  /*6a20*/  @!P5 FADD.FTZ R32, R32, 1 ;  /* 0x3f8000002020d421 */ /* 0x008fcc0000010000 */
[----:B------:R3:W2:Y:S01]  /*6a30*/  @!P1 MUFU.RCP R35, R0 ;  /* 0x0000000000239308 */ /* 0x0006a20000001000 */
[----:B-----5:R-:W-:-:S07]  /*6a40*/  @!P6 FADD.FTZ R33, R33, 1 ;  /* 0x3f8000002121e421 */ /* 0x020fce0000010000 */
[----:B------:R-:W5:Y:S01]  /*6a50*/  @!P2 MUFU.RCP R30, R30 ;  /* 0x0000001e001ea308 */ /* 0x000f620000001000 */
[----:B---3--:R-:W-:Y:S01]  /*6a60*/  @!P3 FADD.FTZ R0, R2, 1 ;  /* 0x3f8000000200b421 */ /* 0x008fe20000010000 */
[----:B------:R-:W-:-:S04]  /*6a70*/  IMAD.WIDE.U32 R2, R36, UR18, R28 ;  /* 0x0000001224027c25 */ /* 0x000fc8000f8e001c */
[----:B0-----:R-:W-:Y:S01]  /*6a80*/  @!P0 FMUL.FTZ R17, R17, R34 ;  /* 0x0000002211118220 */ /* 0x001fe20000410000 */
[----:B------:R-:W-:Y:S01]  /*6a90*/  IMAD R3, R37, UR18, R3 ;  /* 0x0000001225037c24 */ /* 0x000fe2000f8e0203 */
[----:B------:R0:W3:Y:S01]  /*6aa0*/  @!P3 MUFU.RCP R23, R0 ;  /* 0x000000000017b308 */ /* 0x0000e20000001000 */
[----:B--2---:R-:W-:Y:S01]  /*6ab0*/  @!P1 FMUL.FTZ R18, R18, R35 ;  /* 0x0000002312129220 */ /* 0x004fe20000410000 */
[----:B------:R-:W-:Y:S01]  /*6ac0*/  IMAD.WIDE.U32 R2, R129, UR4, R2 ;  /* 0x0000000481027c25 */ /* 0x000fe2000f8e0002 */
[----:B------:R-:W-:Y:S02]  /*6ad0*/  IADD3 R106, P1, PT, R106, -0x800, RZ ;  /* 0xfffff8006a6a7810 */ /* 0x000fe40007f3e0ff */
[----:B------:R-:W-:-:S03]  /*6ae0*/  LEA R20, P0, R2, R38, 0x2 ;  /* 0x0000002602147211 */ /* 0x000fc600078010ff */
[----:B------:R2:W4:Y:S01]  /*6af0*/  @!P4 MUFU.RCP R22, R31 ;  /* 0x0000001f0016c308 */ /* 0x0005220000001000 */
[----:B0-----:R-:W-:Y:S02]  /*6b00*/  IMAD R0, R129, UR5, R3 ;  /* 0x0000000581007c24 */ /* 0x001fe4000f8e0203 */
[----:B-----5:R-:W-:Y:S01]  /*6b10*/  @!P2 FMUL.FTZ R19, R19, R30 ;  /* 0x0000001e1313a220 */ /* 0x020fe20000410000 */
[----:B------:R-:W0:Y:S01]  /*6b20*/  LDCU.64 UR4, c[0x0][0x520] ;  /* 0x0000a400ff0477ac */ /* 0x000e220008000a00 */
[----:B------:R-:W-:Y:S02]  /*6b30*/  IADD3 R108, P2, PT, R108, -0x400, RZ ;  /* 0xfffffc006c6c7810 */ /* 0x000fe40007f5e0ff */
[----:B------:R-:W-:Y:S01]  /*6b40*/  LEA.HI.X R21, R2, R39, R0, 0x2, P0 ;  /* 0x0000002702157211 */ /* 0x000fe200000f1400 */
[----:B------:R-:W-:Y:S01]  /*6b50*/  FADD.FTZ R0, R16, R117 ;  /* 0x0000007510007221 */ /* 0x000fe20000010000 */
[----:B------:R-:W5:Y:S01]  /*6b60*/  @!P5 MUFU.RCP R25, R32 ;  /* 0x000000200019d308 */ /* 0x000f620000001000 */
[----:B--2---:R-:W2:Y:S01]  /*6b70*/  LDC.64 R30, c[0x0][0x518] ;  /* 0x00014600ff1e7b82 */ /* 0x004ea20000000a00 */
[----:B---3--:R-:W-:Y:S01]  /*6b80*/  @!P3 FMUL.FTZ R12, R12, R23 ;  /* 0x000000170c0cb220 */ /* 0x008fe20000410000 */
[----:B------:R-:W-:Y:S01]  /*6b90*/  IMAD.WIDE.U32 R2, R101, 0x10, R20 ;  /* 0x0000001065027825 */ /* 0x000fe200078e0014 */
[----:B------:R-:W-:-:S02]  /*6ba0*/  IADD3 R112, P3, PT, R112, -0x400, RZ ;  /* 0xfffffc0070707810 */ /* 0x000fc40007f7e0ff */
[----:B------:R-:W-:Y:S02]  /*6bb0*/  IADD3.X R105, PT, PT, R105, -0x1, RZ, P1, !PT ;  /* 0xffffffff69697810 */ /* 0x000fe40000ffe4ff */
[----:B-1----:R-:W-:Y:S01]  /*6bc0*/  STG.E.128 desc[UR16][R2.64], R4 ;  /* 0x0000000402007986 */ /* 0x002fe2000c101d10 */
[----:B------:R1:W3:Y:S01]  /*6bd0*/  @!P6 MUFU.RCP R24, R33 ;  /* 0x000000210018e308 */ /* 0x0002e20000001000 */
[----:B----4-:R-:W-:Y:S01]  /*6be0*/  @!P4 FMUL.FTZ R13, R13, R22 ;  /* 0x000000160d0dc220 */ /* 0x010fe20000410000 */
[----:B------:R-:W-:Y:S01]  /*6bf0*/  IADD3 R110, P4, PT, R110, -0x400, RZ ;  /* 0xfffffc006e6e7810 */ /* 0x000fe20007f9e0ff */
[----:B------:R0:W-:Y:S01]  /*6c00*/  STG.E.128 desc[UR16][R2.64+0x200], R8 ;  /* 0x0002000802007986 */ /* 0x0001e2000c101d10 */
[----:B------:R-:W-:Y:S02]  /*6c10*/  IADD3.X R107, PT, PT, R107, -0x1, RZ, P2, !PT ;  /* 0xffffffff6b6b7810 */ /* 0x000fe400017fe4ff */
[----:B------:R-:W-:Y:S01]  /*6c20*/  IADD3.X R111, PT, PT, R111, -0x1, RZ, P3, !PT ;  /* 0xffffffff6f6f7810 */ /* 0x000fe20001ffe4ff */
[----:B------:R-:W-:Y:S01]  /*6c30*/  BAR.SYNC.DEFER_BLOCKING 0x0 ;  /* 0x0000000000007b1d */ /* 0x000fe20000010000 */
[----:B-----5:R-:W-:Y:S01]  /*6c40*/  @!P5 FMUL.FTZ R14, R14, R25 ;  /* 0x000000190e0ed220 */ /* 0x020fe20000410000 */
[----:B------:R-:W-:-:S06]  /*6c50*/  IADD3.X R109, PT, PT, R109, -0x1, RZ, P4, !PT ;  /* 0xffffffff6d6d7810 */ /* 0x000fcc00027fe4ff */
[----:B-1----:R-:W1:Y:S01]  /*6c60*/  LDC.64 R32, c[0x0][0x560] ;  /* 0x00015800ff207b82 */ /* 0x002e620000000a00 */
[----:B--2---:R-:W-:-:S04]  /*6c70*/  IMAD.WIDE.U32 R28, R30, UR18, R28 ;  /* 0x000000121e1c7c25 */ /* 0x004fc8000f8e001c */
[----:B---3--:R-:W-:Y:S01]  /*6c80*/  @!P6 FMUL.FTZ R15, R15, R24 ;  /* 0x000000180f0fe220 */ /* 0x008fe20000410000 */
[----:B------:R-:W-:Y:S02]  /*6c90*/  IMAD R29, R31, UR18, R29 ;  /* 0x000000121f1d7c24 */ /* 0x000fe4000f8e021d */
[----:B0-----:R-:W-:Y:S01]  /*6ca0*/  IMAD.WIDE.U32 R2, R129, UR4, R28 ;  /* 0x0000000481027c25 */ /* 0x001fe2000f8e001c */
[----:B------:R0:W-:Y:S04]  /*6cb0*/  STS.128 [R80], R16 ;  /* 0x0000001050007388 */ /* 0x0001e80000000c00 */
[----:B------:R2:W-:Y:S01]  /*6cc0*/  STS.128 [R80+0x10], R12 ;  /* 0x0000100c50007388 */ /* 0x0005e20000000c00 */
[----:B------:R-:W-:-:S03]  /*6cd0*/  NOP ;  /* 0x0000000000007918 */ /* 0x000fc60000000000 */
[----:B------:R-:W3:Y:S01]  /*6ce0*/  LDS.128 R20, [R81] ;  /* 0x0000000051147984 */ /* 0x000ee20000000c00 */
[----:B-1----:R-:W-:-:S03]  /*6cf0*/  LEA R4, P0, R2, R32, 0x2 ;  /* 0x0000002002047211 */ /* 0x002fc600078010ff */
[----:B------:R-:W1:Y:S01]  /*6d00*/  LDS.128 R24, [R81+0x200] ;  /* 0x0002000051187984 */ /* 0x000e620000000c00 */
[----:B0-----:R-:W-:Y:S01]  /*6d10*/  FADD.FTZ R17, R0, R17 ;  /* 0x0000001100117221 */ /* 0x001fe20000010000 */
        /* <DEDUP_REMOVED lines=12> */
[----:B-1----:R0:W-:Y:S01]  /*6de0*/  STG.E.128 desc[UR16][R2.64+0x200], R24 ;  /* 0x0002001802007986 */ /* 0x0021e2000c101d10 */
[----:B------:R-:W-:Y:S05]  /*6df0*/  @P0 BRA `(.L_x_16635) ;  /* 0xffffff9c00bc0947 */ /* 0x000fea000383ffff */
.L_x_16567:
        /* <DEDUP_REMOVED lines=34> */
.L_x_16637:
[----:B------:R-:W-:Y:S05]  /*7020*/  BSYNC.RECONVERGENT B0 ;  /* 0x0000000000007941 */ /* 0x000fea0003800200 */
.L_x_16636:
        /* <DEDUP_REMOVED lines=26> */
.L_x_16639:
[----:B------:R-:W-:Y:S05]  /*71d0*/  BSYNC.RECONVERGENT B0 ;  /* 0x0000000000007941 */ /* 0x000fea0003800200 */
.L_x_16638:
[----:B------:R-:W-:Y:S05]  /*71e0*/  @P2 EXIT ;  /* 0x000000000000294d */ /* 0x000fea0003800000 */
[----:B------:R-:W2:Y:S01]  /*71f0*/  S2UR UR5, SR_CgaCtaId ;  /* 0x00000000000579c3 */ /* 0x000ea20000008800 */
[----:B------:R-:W-:Y:S01]  /*7200*/  BSSY.RECONVERGENT B0, `(.L_x_16640) ;  /* 0x0000021000007945 */ /* 0x000fe20003800200 */
[----:B0-----:R-:W-:Y:S01]  /*7210*/  MOV R11, R12 ;  /* 0x0000000c000b7202 */ /* 0x001fe20000000f00 */
[----:B------:R-:W-:Y:S01]  /*7220*/  UMOV UR4, 0x400 ;  /* 0x0000040000047882 */ /* 0x000fe20000000000 */
[----:B------:R-:W0:Y:S01]  /*7230*/  LDCU UR6, c[0x0][0x360] ;  /* 0x00006c00ff0677ac */ /* 0x000e220008000800 */
[----:B------:R-:W3:Y:S01]  /*7240*/  LDCU.64 UR8, c[0x0][0x4b0] ;  /* 0x00009600ff0877ac */ /* 0x000ee20008000a00 */
[----:B------:R-:W4:Y:S01]  /*7250*/  LDCU.64 UR10, c[0x0][0x4d0] ;  /* 0x00009a00ff0a77ac */ /* 0x000f220008000a00 */
[----:B------:R-:W0:Y:S01]  /*7260*/  LDCU.128 UR12, c[0x0][0x530] ;  /* 0x0000a600ff0c77ac */ /* 0x000e220008000c00 */
[----:B--234-:R-:W-:-:S12]  /*7270*/  ULEA UR4, UR5, UR4, 0x18 ;  /* 0x0000000405047291 */ /* 0x01cfd8000f8ec0ff */
.L_x_16641:
[----:B------:R-:W-:Y:S02]  /*7280*/  LEA R0, R11, UR4, 0x3 ;  /* 0x000000040b007c11 */ /* 0x000fe4000f8e18ff */
[----:B-1-3--:R-:W-:Y:S02]  /*7290*/  SHF.R.S32.HI R2, RZ, 0x1f, R11 ;  /* 0x0000001fff027819 */ /* 0x00afe4000001140b */
[----:B------:R-:W-:Y:S01]  /*72a0*/  MOV R120, R58 ;  /* 0x0000003a00787202 */ /* 0x000fe20000000f00 */
[----:B------:R-:W1:Y:S01]  /*72b0*/  LDS.64 R12, [R0+0x35d0] ;  /* 0x0035d000000c7984 */ /* 0x000e620000000a00 */
[----:B------:R-:W-:Y:S01]  /*72c0*/  MOV R122, R60 ;  /* 0x0000003c007a7202 */ /* 0x000fe20000000f00 */
[C---:B------:R-:W-:Y:S02]  /*72d0*/  IMAD R4, R2.reuse, UR8, RZ ;  /* 0x0000000802047c24 */ /* 0x040fe4000f8e02ff */
[----:B------:R-:W2:Y:S01]  /*72e0*/  LDS.64 R14, [R0+0x3dd0] ;  /* 0x003dd000000e7984 */ /* 0x000ea20000000a00 */
[----:B------:R-:W-:-:S02]  /*72f0*/  IMAD R2, R2, UR10, RZ ;  /* 0x0000000a02027c24 */ /* 0x000fc4000f8e02ff */
[----:B------:R-:W-:-:S04]  /*7300*/  IMAD.WIDE.U32 R6, R11, UR8, R120 ;  /* 0x000000080b067c25 */ /* 0x000fc8000f8e0078 */
[C---:B------:R-:W-:Y:S02]  /*7310*/  IMAD R3, R11.reuse, UR9, R4 ;  /* 0x000000090b037c24 */ /* 0x040fe4000f8e0204 */
[C---:B------:R-:W-:Y:S01]  /*7320*/  IMAD R5, R11.reuse, UR11, R2 ;  /* 0x0000000b0b057c24 */ /* 0x040fe2000f8e0202 */
[C---:B0-----:R-:W-:Y:S01]  /*7330*/  LEA R2, P0, R6.reuse, UR12, 0x3 ;  /* 0x0000000c06027c11 */ /* 0x041fe2000f8018ff */
        /* <DEDUP_REMOVED lines=14> */
.L_x_16640:
[----:B------:R-:W-:Y:S05]  /*7420*/  EXIT ;  /* 0x000000000000794d */ /* 0x000fea0003800000 */
.L_x_16642:
        /* <DEDUP_REMOVED lines=13> */
.L_x_18774:


//--------------------- .text._Z25selective_scan_bwd_kernelI32Selective_Scan_bwd_kernel_traitsILi32ELi8ELb1ELb0ELb1ELb1ELb1EfN3c107complexIfEEEEv12SSMParamsBwd --------------------------
	.section	.text._Z25selective_scan_bwd_kernelI32Selective_Scan_bwd_kernel_traitsILi32ELi8ELb1ELb0ELb1ELb1ELb1EfN3c107complexIfEEEEv12SSMParamsBwd,"ax",@progbits
	.align	128
        .global         _Z25selective_scan_bwd_kernelI32Selective_Scan_bwd_kernel_traitsILi32ELi8ELb1ELb0ELb1ELb1ELb1EfN3c107complexIfEEEEv12SSMParamsBwd
        .type           _Z25selective_scan_bwd_kernelI32Selective_Scan_bwd_kernel_traitsILi32ELi8ELb1ELb0ELb1ELb1ELb1EfN3c107complexIfEEEEv12SSMParamsBwd,@function
        .size           _Z25selective_scan_bwd_kernelI32Selective_Scan_bwd_kernel_traitsILi32ELi8ELb1ELb0ELb1ELb1ELb1EfN3c107complexIfEEEEv12SSMParamsBwd,(.L_x_18775 - _Z25selective_scan_bwd_kernelI32Selective_Scan_bwd_kernel_traitsILi32ELi8ELb1ELb0ELb1ELb1ELb1EfN3c107complexIfEEEEv12SSMParamsBwd)
        .other          _Z25selective_scan_bwd_kernelI32Selective_Scan_bwd_kernel_traitsILi32ELi8ELb1ELb0ELb1ELb1ELb1EfN3c107complexIfEEEEv12SSMParamsBwd,@"STO_CUDA_ENTRY STV_DEFAULT"
_Z25selective_scan_bwd_kernelI32Selective_Scan_bwd_kernel_traitsILi32ELi8ELb1ELb0ELb1ELb1ELb1EfN3c107complexIfEEEEv12SSMParamsBwd:
.text._Z25selective_scan_bwd_kernelI32Selective_Scan_bwd_kernel_traitsILi32ELi8ELb1ELb0ELb1ELb1ELb1EfN3c107complexIfEEEEv12SSMParamsBwd:
        /* <DEDUP_REMOVED lines=209> */
.L_x_16712:
[----:B------:R-:W-:Y:S01]  /*0d10*/  BAR.SYNC.DEFER_BLOCKING 0x0 ;  /* 0x0000000000007b1d */ /* 0x000fe20000010000 */
[----:B-1----:R-:W-:-:S07]  /*0d20*/  IMAD.WIDE.U32 R2, R88, 0x10, R98 ;  /* 0x0000001058027825 */ /* 0x002fce00078e0062 */
        /* <DEDUP_REMOVED lines=20> */
[----:B----4-:R-:W-:Y:S01]  /*0e70*/  STS.128 [R68+0x200], R48 ;  /* 0x0002003044007388 */ /* 0x010fe20000000c00 */
[----:B------:R-:W-:-:S03]  /*0e80*/  NOP ;  /* 0x0000000000007918 */ /* 0x000fc60000000000 */
[----:B------:R-:W1:Y:S04]  /*0e90*/  LDS.128 R24, [R47] ;  /* 0x000000002f187984 */ /* 0x000e680000000c00 */
[----:B------:R-:W3:Y:S01]  /*0ea0*/  LDS.128 R20, [R47+0x10] ;  /* 0x000010002f147984 */ /* 0x000ee20000000c00 */
[----:B0-----:R-:W0:Y:S08]  /*0eb0*/  LDC.64 R28, c[0x0][0x418] ;  /* 0x00010600ff1c7b82 */ /* 0x001e300000000a00 */
[----:B------:R-:W-:Y:S01]  /*0ec0*/  BAR.SYNC.DEFER_BLOCKING 0x0 ;  /* 0x0000000000007b1d */ /* 0x000fe20000010000 */
[----:B------:R-:W-:Y:S01]  /*0ed0*/  HFMA2 R45, -RZ, RZ, 0, 0 ;  /* 0x00000000ff2d7431 */ /* 0x000fe200000001ff */
[----:B------:R-:W-:-:S06]  /*0ee0*/  IADD3 R46, PT, PT, R91, -0x1, RZ ;  /* 0xffffffff5b2e7810 */ /* 0x000fcc0007ffe0ff */
[----:B------:R-:W4:Y:S01]  /*0ef0*/  LDC.64 R30, c[0x0][0x488] ;  /* 0x00012200ff1e7b82 */ /* 0x000f220000000a00 */
[----:B------:R-:W4:Y:S04]  /*0f00*/  LDG.E.128 R52, desc[UR16][R2.64] ;  /* 0x0000001002347981 */ /* 0x000f28000c1e1d00 */
[----:B------:R2:W4:Y:S01]  /*0f10*/  LDG.E.128 R56, desc[UR16][R2.64+0x200] ;  /* 0x0002001002387981 */ /* 0x000522000c1e1d00 */
[----:B------:R-:W-:Y:S01]  /*0f20*/  SHF.L.U32 R44, R46, 0x8, RZ ;  /* 0x000000082e2c7819 */ /* 0x000fe200000006ff */
[----:B------:R-:W-:Y:S01]  /*0f30*/  BSSY.RECONVERGENT B0, `(.L_x_16644) ;  /* 0x0000035000007945 */ /* 0x000fe20003800200 */
[--C-:B-1---5:R-:W-:Y:S01]  /*0f40*/  FADD.FTZ R110, R24, R106.reuse ;  /* 0x0000006a186e7221 */ /* 0x122fe20000010000 */
[--C-:B------:R-:W-:Y:S01]  /*0f50*/  FADD.FTZ R112, R25, R106.reuse ;  /* 0x0000006a19707221 */ /* 0x100fe20000010000 */
[--C-:B------:R-:W-:Y:S01]  /*0f60*/  FADD.FTZ R113, R26, R106.reuse ;  /* 0x0000006a1a717221 */ /* 0x100fe20000010000 */
[--C-:B------:R-:W-:Y:S01]  /*0f70*/  FADD.FTZ R114, R27, R106.reuse ;  /* 0x0000006a1b727221 */ /* 0x100fe20000010000 */
[----:B---3--:R-:W-:Y:S01]  /*0f80*/  FADD.FTZ R115, R20, R106 ;  /* 0x0000006a14737221 */ /* 0x008fe20000010000 */
[----:B------:R-:W-:Y:S01]  /*0f90*/  FSETP.GTU.FTZ.AND P4, PT, R110, 20, PT ;  /* 0x41a000006e00780b */ /* 0x000fe20003f9c000 */
[----:B--2---:R-:W-:-:S04]  /*0fa0*/  IMAD.WIDE.U32 R2, R60, UR18, R44 ;  /* 0x000000123c027c25 */ /* 0x004fc8000f8e002c */
[--C-:B------:R-:W-:Y:S01]  /*0fb0*/  FADD.FTZ R116, R21, R106.reuse ;  /* 0x0000006a15747221 */ /* 0x100fe20000010000 */
[----:B------:R-:W-:Y:S01]  /*0fc0*/  FSETP.GTU.FTZ.AND P5, PT, R112, 20, PT ;  /* 0x41a000007000780b */ /* 0x000fe20003fbc000 */
[----:B------:R-:W-:Y:S01]  /*0fd0*/  FADD.FTZ R117, R22, R106 ;  /* 0x0000006a16757221 */ /* 0x000fe20000010000 */
[----:B------:R-:W-:Y:S01]  /*0fe0*/  IMAD R3, R61, UR18, R3 ;  /* 0x000000123d037c24 */ /* 0x000fe2000f8e0203 */
[----:B------:R-:W-:Y:S02]  /*0ff0*/  FSETP.GTU.FTZ.AND P0, PT, R113, 20, PT ;  /* 0x41a000007100780b */ /* 0x000fe40003f1c000 */
[----:B------:R-:W-:Y:S01]  /*1000*/  FSETP.GTU.FTZ.AND P1, PT, R114, 20, PT ;  /* 0x41a000007200780b */ /* 0x000fe20003f3c000 */
[----:B0-----:R-:W-:Y:S01]  /*1010*/  IMAD.WIDE.U32 R2, R111, R28, R2 ;  /* 0x0000001c6f027225 */ /* 0x001fe200078e0002 */
[----:B------:R-:W-:Y:S02]  /*1020*/  FSETP.GTU.FTZ.AND P2, PT, R115, 20, PT ;  /* 0x41a000007300780b */ /* 0x000fe40003f5c000 */
[----:B------:R-:W-:Y:S01]  /*1030*/  FSETP.GTU.FTZ.AND P3, PT, R116, 20, PT ;  /* 0x41a000007400780b */ /* 0x000fe20003f7c000 */
[----:B----4-:R0:W-:Y:S04]  /*1040*/  STS.128 [R68], R52 ;  /* 0x0000003444007388 */ /* 0x0101e80000000c00 */
[----:B------:R0:W-:Y:S01]  /*1050*/  STS.128 [R68+0x200], R56 ;  /* 0x0002003844007388 */ /* 0x0001e20000000c00 */
[----:B------:R-:W-:-:S03]  /*1060*/  NOP ;  /* 0x0000000000007918 */ /* 0x000fc60000000000 */
[----:B------:R0:W1:Y:S04]  /*1070*/  LDS.128 R12, [R47] ;  /* 0x000000002f0c7984 */ /* 0x0000680000000c00 */
[----:B------:R0:W2:Y:S01]  /*1080*/  LDS.128 R16, [R47+0x10] ;  /* 0x000010002f107984 */ /* 0x0000a20000000c00 */
[----:B------:R-:W-:Y:S05]  /*1090*/  @P4 BRA `(.L_x_16645) ;  /* 0x0000000000784947 */ /* 0x000fea0003800000 */
[----:B------:R-:W-:Y:S01]  /*10a0*/  FMUL.FTZ R110, R110, 1.4426950216293334961 ;  /* 0x3fb8aa3b6e6e7820 */ /* 0x000fe20000410000 */
[----:B------:R-:W-:Y:S02]  /*10b0*/  MOV R22, 0x3e800000 ;  /* 0x3e80000000167802 */ /* 0x000fe40000000f00 */
[----:B------:R-:W-:Y:S01]  /*10c0*/  MOV R25, 0x3d39bf78 ;  /* 0x3d39bf7800197802 */ /* 0x000fe20000000f00 */
        /* <DEDUP_REMOVED lines=27> */
.L_x_16645:
[----:B------:R-:W-:Y:S05]  /*1280*/  BSYNC.RECONVERGENT B0 ;  /* 0x0000000000007941 */ /* 0x000fea0003800200 */
.L_x_16644:
[----:B------:R-:W-:Y:S01]  /*1290*/  IMAD R0, R111, R29, R3 ;  /* 0x0000001d6f007224 */ /* 0x000fe200078e0203 */
[C---:B------:R-:W-:Y:S01]  /*12a0*/  LEA R20, P6, R2.reuse, R30, 0x2 ;  /* 0x0000001e02147211 */ /* 0x040fe200078c10ff */
[----:B------:R-:W-:Y:S01]  /*12b0*/  BSSY.RECONVERGENT B0, `(.L_x_16646) ;  /* 0x0000023000007945 */ /* 0x000fe20003800200 */
[----:B------:R-:W-:Y:S01]  /*12c0*/  FSETP.GTU.FTZ.AND P4, PT, R117, 20, PT ;  /* 0x41a000007500780b */ /* 0x000fe20003f9c000 */
[----:B------:R-:W-:Y:S01]  /*12d0*/  FADD.FTZ R118, R23, R106 ;  /* 0x0000006a17767221 */ /* 0x000fe20000010000 */
[----:B------:R-:W-:Y:S01]  /*12e0*/  LEA.HI.X R21, R2, R31, R0, 0x2, P6 ;  /* 0x0000001f02157211 */ /* 0x000fe200030f1400 */
[----:B------:R-:W-:Y:S10]  /*12f0*/  @P5 BRA `(.L_x_16647) ;  /* 0x0000000000785947 */ /* 0x000ff40003800000 */
[----:B------:R-:W-:Y:S01]  /*1300*/  FMUL.FTZ R112, R112, 1.4426950216293334961 ;  /* 0x3fb8aa3b70707820 */ /* 0x000fe20000410000 */
[----:B------:R-:W-:Y:S01]  /*1310*/  MOV R22, 0x3e800000 ;  /* 0x3e80000000167802 */ /* 0x000fe20000000f00 */
[----:B------:R-:W-:Y:S02]  /*1320*/  HFMA2 R25, -RZ, RZ, 1.3056640625, -1.8671875 ;  /* 0x3d39bf78ff197431 */ /* 0x000fe400000001ff */
        /* <DEDUP_REMOVED lines=27> */
.L_x_16647:
[----:B------:R-:W-:Y:S05]  /*14e0*/  BSYNC.RECONVERGENT B0 ;  /* 0x0000000000007941 */ /* 0x000fea0003800200 */
.L_x_16646:
[----:B------:R-:W-:Y:S01]  /*14f0*/  BSSY.RECONVERGENT B0, `(.L_x_16648) ;  /* 0x0000022000007945 */ /* 0x000fe20003800200 */
[----:B------:R-:W-:Y:S01]  /*1500*/  FSETP.GTU.FTZ.AND P5, PT, R118, 20, PT ;  /* 0x41a000007600780b */ /* 0x000fe20003fbc000 */
[----:B------:R-:W-:Y:S02]  /*1510*/  IMAD.WIDE.U32 R2, R88, 0x10, R20 ;  /* 0x0000001058027825 */ /* 0x000fe400078e0014 */
[----:B------:R-:W-:Y:S10]  /*1520*/  @P0 BRA `(.L_x_16649) ;  /* 0x0000000000780947 */ /* 0x000ff40003800000 */
        /* <DEDUP_REMOVED lines=30> */
.L_x_16649:
[----:B------:R-:W-:Y:S05]  /*1710*/  BSYNC.RECONVERGENT B0 ;  /* 0x0000000000007941 */ /* 0x000fea0003800200 */
.L_x_16648:
[----:B------:R-:W-:Y:S04]  /*1720*/  BSSY.RECONVERGENT B0, `(.L_x_16650) ;  /* 0x0000020000007945 */ /* 0x000fe80003800200 */
        /* <DEDUP_REMOVED lines=31> */
.L_x_16651:
[----:B------:R-:W-:Y:S05]  /*1920*/  BSYNC.RECONVERGENT B0 ;  /* 0x0000000000007941 */ /* 0x000fea0003800200 */
.L_x_16650:
        /* <DEDUP_REMOVED lines=32> */
.L_x_16653:
[----:B------:R-:W-:Y:S05]  /*1b30*/  BSYNC.RECONVERGENT B0 ;  /* 0x0000000000007941 */ /* 0x000fea0003800200 */
.L_x_16652:
        /* <DEDUP_REMOVED lines=32> */
.L_x_16655:
[----:B------:R-:W-:Y:S05]  /*1d40*/  BSYNC.RECONVERGENT B0 ;  /* 0x0000000000007941 */ /* 0x000fea0003800200 */
.L_x_16654:
        /* <DEDUP_REMOVED lines=32> */
.L_x_16657:
[----:B------:R-:W-:Y:S05]  /*1f50*/  BSYNC.RECONVERGENT B0 ;  /* 0x0000000000007941 */ /* 0x000fea0003800200 */
.L_x_16656:
        /* <DEDUP_REMOVED lines=32> */
.L_x_16659:
[----:B------:R-:W-:Y:S05]  /*2160*/  BSYNC.RECONVERGENT B0 ;  /* 0x0000000000007941 */ /* 0x000fea0003800200 */
.L_x_16658:
[----:B------:R-:W-:Y:S08]  /*2170*/  BAR.SYNC.DEFER_BLOCKING 0x0 ;  /* 0x0000000000007b1d */ /* 0x000ff00000010000 */
[----:B------:R-:W3:Y:S01]  /*2180*/  LDC.64 R22, c[0x0][0x420] ;  /* 0x00010800ff167b82 */ /* 0x000ee20000000a00 */
[----:B------:R-:W4:Y:S01]  /*2190*/  LDCU.64 UR4, c[0x0][0x510] ;  /* 0x0000a200ff0477ac */ /* 0x000f220008000a00 */
[----:B------:R-:W5:Y:S06]  /*21a0*/  LDCU.64 UR6, c[0x0][0x490] ;  /* 0x00009200ff0677ac */ /* 0x000f6c0008000a00 */
[----:B------:R-:W1:Y:S08]  /*21b0*/  LDC.64 R24, c[0x0][0x428] ;  /* 0x00010a00ff187b82 */ /* 0x000e700000000a00 */
[----:B------:R-:W2:Y:S01]  /*21c0*/  LDC.64 R26, c[0x0][0x478] ;  /* 0x00011e00ff1a7b82 */ /* 0x000ea20000000a00 */
[----:B------:R-:W4:Y:S04]  /*21d0*/  LDG.E.128 R48, desc[UR16][R2.64] ;  /* 0x0000001002307981 */ /* 0x000f28000c1e1d00 */
[----:B0-----:R0:W5:Y:S01]  /*21e0*/  LDG.E.128 R56, desc[UR16][R2.64+0x200] ;  /* 0x0002001002387981 */ /* 0x001162000c1e1d00 */
[----:B---3--:R-:W-:-:S02]  /*21f0*/  IMAD.WIDE.U32 R20, R22, UR18, R44 ;  /* 0x0000001216147c25 */ /* 0x008fc4000f8e002c */
[----:B------:R-:W3:Y:S02]  /*2200*/  LDC.64 R128, c[0x0][0x508] ;  /* 0x00014200ff807b82 */ /* 0x000ee40000000a00 */
[----:B------:R-:W-:Y:S02]  /*2210*/  IMAD R21, R23, UR18, R21 ;  /* 0x0000001217157c24 */ /* 0x000fe4000f8e0215 */
[----:B-1----:R-:W-:-:S04]  /*2220*/  IMAD.WIDE.U32 R20, R111, R24, R20 ;  /* 0x000000186f147225 */ /* 0x002fc800078e0014 */
[----:B------:R-:W1:Y:S01]  /*2230*/  LDC.64 R130, c[0x0][0x558] ;  /* 0x00015600ff827b82 */ /* 0x000e620000000a00 */
[----:B------:R-:W-:Y:S01]  /*2240*/  IMAD R0, R111, R25, R21 ;  /* 0x000000196f007224 */ /* 0x000fe200078e0215 */
[----:B--2---:R-:W-:-:S04]  /*2250*/  LEA R22, P0, R20, R26, 0x2 ;  /* 0x0000001a14167211 */ /* 0x004fc800078010ff */
[----:B------:R-:W-:-:S03]  /*2260*/  LEA.HI.X R23, R20, R27, R0, 0x2, P0 ;  /* 0x0000001b14177211 */ /* 0x000fc600000f1400 */
[----:B0-----:R-:W-:Y:S01]  /*2270*/  IMAD.WIDE.U32 R2, R88, 0x10, R22 ;  /* 0x0000001058027825 */ /* 0x001fe200078e0016 */
[----:B----4-:R-:W-:Y:S04]  /*2280*/  STS.128 [R68], R48 ;  /* 0x0000003044007388 */ /* 0x010fe80000000c00 */
[----:B-----5:R-:W-:Y:S01]  /*2290*/  STS.128 [R68+0x200], R56 ;  /* 0x0002003844007388 */ /* 0x020fe20000000c00 */
[----:B------:R-:W-:-:S03]  /*22a0*/  NOP ;  /* 0x0000000000007918 */ /* 0x000fc60000000000 */
[----:B------:R-:W0:Y:S04]  /*22b0*/  LDS.128 R20, [R47] ;  /* 0x000000002f147984 */ /* 0x000e280000000c00 */
[----:B------:R-:W2:Y:S01]  /*22c0*/  LDS.128 R24, [R47+0x10] ;  /* 0x000010002f187984 */ /* 0x000ea20000000c00 */
[----:B------:R-:W-:Y:S06]  /*22d0*/  BAR.SYNC.DEFER_BLOCKING 0x0 ;  /* 0x0000000000007b1d */ /* 0x000fec0000010000 */
[----:B------:R-:W4:Y:S04]  /*22e0*/  LDG.E.128 R28, desc[UR16][R2.64] ;  /* 0x00000010021c7981 */ /* 0x000f28000c1e1d00 */
[----:B------:R5:W3:Y:S01]  /*22f0*/  LDG.E.128 R52, desc[UR16][R2.64+0x200] ;  /* 0x0002001002347981 */ /* 0x000ae2000c1e1d00 */
[----:B------:R-:W-:Y:S01]  /*2300*/  UISETP.NE.U32.AND UP0, UPT, UR6, URZ, UPT ;  /* 0x000000ff0600728c */ /* 0x000fe2000bf05070 */
[----:B0-----:R-:W-:Y:S01]  /*2310*/  FMUL.FTZ R60, R21, -1.4426950216293334961 ;  /* 0xbfb8aa3b153c7820 */ /* 0x001fe20000410000 */
[----:B------:R-:W-:Y:S01]  /*2320*/  FMUL.FTZ R49, R23, -1.4426950216293334961 ;  /* 0xbfb8aa3b17317820 */ /* 0x000fe20000410000 */
[----:B------:R-:W-:Y:S01]  /*2330*/  FMUL.FTZ R48, R22, -1.4426950216293334961 ;  /* 0xbfb8aa3b16307820 */ /* 0x000fe20000410000 */
[----:B------:R-:W-:Y:S01]  /*2340*/  FMUL.FTZ R0, R20, -1.4426950216293334961 ;  /* 0xbfb8aa3b14007820 */ /* 0x000fe20000410000 */
[----:B--2---:R-:W-:Y:S01]  /*2350*/  FMUL.FTZ R50, R24, -1.4426950216293334961 ;  /* 0xbfb8aa3b18327820 */ /* 0x004fe20000410000 */
[----:B------:R-:W0:Y:S01]  /*2360*/  MUFU.EX2 R57, R49 ;  /* 0x0000003100397308 */ /* 0x000e220000000800 */
[----:B------:R-:W-:Y:S01]  /*2370*/  FMUL.FTZ R59, R27, -1.4426950216293334961 ;  /* 0xbfb8aa3b1b3b7820 */ /* 0x000fe20000410000 */
[----:B-----5:R-:W-:Y:S01]  /*2380*/  FMUL.FTZ R2, R25, -1.4426950216293334961 ;  /* 0xbfb8aa3b19027820 */ /* 0x020fe20000410000 */
[----:B------:R-:W-:Y:S01]  /*2390*/  FMUL.FTZ R3, R26, -1.4426950216293334961 ;  /* 0xbfb8aa3b1a037820 */ /* 0x000fe20000410000 */
[----:B------:R-:W-:-:S04]  /*23a0*/  UISETP.NE.AND.EX UP0, UPT, UR7, URZ, UPT, UP0 ;  /* 0x000000ff0700728c */ /* 0x000fc8000bf05300 */
[----:B------:R-:W2:Y:S08]  /*23b0*/  MUFU.EX2 R60, R60 ;  /* 0x0000003c003c7308 */ /* 0x000eb00000000800 */
[----:B------:R-:W5:Y:S01]  /*23c0*/  MUFU.EX2 R56, R48 ;  /* 0x0000003000387308 */ /* 0x000f620000000800 */
[----:B0-----:R-:W-:-:S07]  /*23d0*/  FADD.FTZ R57, R57, 1 ;  /* 0x3f80000039397421 */ /* 0x001fce0000010000 */
[----:B------:R-:W0:Y:S01]  /*23e0*/  MUFU.EX2 R58, R50 ;  /* 0x00000032003a7308 */ /* 0x000e220000000800 */
[----:B--2---:R-:W-:-:S07]  /*23f0*/  FADD.FTZ R60, R60, 1 ;  /* 0x3f8000003c3c7421 */ /* 0x004fce0000010000 */
[----:B------:R-:W2:Y:S01]  /*2400*/  MUFU.EX2 R0, R0 ;  /* 0x0000000000007308 */ /* 0x000ea20000000800 */
[----:B-----5:R-:W-:-:S07]  /*2410*/  FADD.FTZ R56, R56, 1 ;  /* 0x3f80000038387421 */ /* 0x020fce0000010000 */
[----:B------:R-:W5:Y:S01]  /*2420*/  MUFU.EX2 R59, R59 ;  /* 0x0000003b003b7308 */ /* 0x000f620000000800 */
[----:B0-----:R-:W-:-:S07]  /*2430*/  FADD.FTZ R58, R58, 1 ;  /* 0x3f8000003a3a7421 */ /* 0x001fce0000010000 */
[----:B------:R-:W0:Y:S01]  /*2440*/  MUFU.EX2 R2, R2 ;  /* 0x0000000200027308 */ /* 0x000e220000000800 */
[----:B--2---:R-:W-:-:S07]  /*2450*/  FADD.FTZ R0, R0, 1 ;  /* 0x3f80000000007421 */ /* 0x004fce0000010000 */
[----:B------:R-:W-:Y:S01]  /*2460*/  MUFU.EX2 R3, R3 ;  /* 0x0000000300037308 */ /* 0x000fe20000000800 */
[----:B-----5:R-:W-:-:S07]  /*2470*/  FADD.FTZ R59, R59, 1 ;  /* 0x3f8000003b3b7421 */ /* 0x020fce0000010000 */
[----:B------:R-:W-:Y:S01]  /*2480*/  MUFU.RCP R122, R57 ;  /* 0x00000039007a7308 */ /* 0x000fe20000001000 */
[----:B0-----:R-:W-:-:S07]  /*2490*/  FADD.FTZ R2, R2, 1 ;  /* 0x3f80000002027421 */ /* 0x001fce0000010000 */
[----:B------:R-:W0:Y:S08]  /*24a0*/  MUFU.RCP R120, R60 ;  /* 0x0000003c00787308 */ /* 0x000e300000001000 */
[----:B------:R-:W2:Y:S08]  /*24b0*/  MUFU.RCP R123, R56 ;  /* 0x00000038007b7308 */ /* 0x000eb00000001000 */
[----:B------:R0:W5:Y:S08]  /*24c0*/  MUFU.RCP R121, R0 ;  /* 0x0000000000797308 */ /* 0x0001700000001000 */
[----:B------:R-:W1:Y:S01]  /*24d0*/  MUFU.RCP R126, R59 ;  /* 0x0000003b007e7308 */ /* 0x000e620000001000 */
[----:B0-----:R-:W-:-:S07]  /*24e0*/  FADD.FTZ R0, -R120, 1 ;  /* 0x3f80000078007421 */ /* 0x001fce0000010100 */
[----:B------:R0:W1:Y:S08]  /*24f0*/  MUFU.RCP R124, R2 ;  /* 0x00000002007c7308 */ /* 0x0000700000001000 */
[----:B------:R-:W-:Y:S01]  /*2500*/  MUFU.RCP R125, R58 ;  /* 0x0000003a007d7308 */ /* 0x000fe20000001000 */
[----:B0-----:R-:W-:Y:S01]  /*2510*/  FFMA.FTZ R2, R21, R0, 1 ;  /* 0x3f80000015027423 */ /* 0x001fe20000010000 */
[----:B----4-:R-:W-:Y:S04]  /*2520*/  STS.128 [R68], R28 ;  /* 0x0000001c44007388 */ /* 0x010fe80000000c00 */
[----:B---3--:R0:W-:Y:S01]  /*2530*/  STS.128 [R68+0x200], R52 ;  /* 0x0002003444007388 */ /* 0x0081e20000000c00 */
[----:B------:R-:W-:-:S03]  /*2540*/  NOP ;  /* 0x0000000000007918 */ /* 0x000fc60000000000 */
[----:B------:R-:W3:Y:S04]  /*2550*/  LDS.128 R48, [R47] ;  /* 0x000000002f307984 */ /* 0x000ee80000000c00 */
[----:B------:R-:W4:Y:S01]  /*2560*/  LDS.128 R28, [R47+0x10] ;  /* 0x000010002f1c7984 */ /* 0x000f220000000c00 */
[----:B0-----:R-:W-:Y:S01]  /*2570*/  FADD.FTZ R54, R3, 1 ;  /* 0x3f80000003367421 */ /* 0x001fe20000010000 */
[----:B------:R-:W-:Y:S01]  /*2580*/  FADD.FTZ R52, -R122, 1 ;  /* 0x3f8000007a347421 */ /* 0x000fe20000010100 */
[----:B--2---:R-:W-:Y:S01]  /*2590*/  FADD.FTZ R53, -R123, 1 ;  /* 0x3f8000007b357421 */ /* 0x004fe20000010100 */
[----:B-----5:R-:W-:Y:S01]  /*25a0*/  FADD.FTZ R3, -R121, 1 ;  /* 0x3f80000079037421 */ /* 0x020fe20000010100 */
[----:B------:R0:W2:Y:S01]  /*25b0*/  MUFU.RCP R127, R54 ;  /* 0x00000036007f7308 */ /* 0x0000a20000001000 */
[----:B------:R-:W-:Y:S01]  /*25c0*/  FFMA.FTZ R56, R23, R52, 1 ;  /* 0x3f80000017387423 */ /* 0x000fe20000010034 */
[----:B------:R-:W-:Y:S01]  /*25d0*/  FFMA.FTZ R55, R22, R53, 1 ;  /* 0x3f80000016377423 */ /* 0x000fe20000010035 */
[----:B------:R-:W-:Y:S01]  /*25e0*/  FFMA.FTZ R3, R20, R3, 1 ;  /* 0x3f80000014037423 */ /* 0x000fe20000010003 */
[----:B---3--:R-:W-:Y:S01]  /*25f0*/  FMUL.FTZ R52, R14, R50 ;  /* 0x000000320e347220 */ /* 0x008fe20000410000 */
        /* <DEDUP_REMOVED lines=12> */
[----:B--2---:R-:W-:Y:S01]  /*26c0*/  FADD.FTZ R57, -R127, 1 ;  /* 0x3f8000007f397421 */ /* 0x004fe20000010100 */
[----:B------:R-:W-:Y:S01]  /*26d0*/  FMUL.FTZ R53, R53, R2 ;  /* 0x0000000235357220 */ /* 0x000fe20000410000 */
[----:B------:R-:W-:Y:S01]  /*26e0*/  BAR.SYNC.DEFER_BLOCKING 0x0 ;  /* 0x0000000000007b1d */ /* 0x000fe20000010000 */
[----:B------:R-:W-:Y:S01]  /*26f0*/  FFMA.FTZ R60, R27, R56, 1 ;  /* 0x3f8000001b3c7423 */ /* 0x000fe20000010038 */
[----:B------:R-:W-:Y:S01]  /*2700*/  FFMA.FTZ R2, R25, R0, 1 ;  /* 0x3f80000019027423 */ /* 0x000fe20000010000 */
[----:B------:R-:W-:Y:S01]  /*2710*/  FFMA.FTZ R59, R26, R57, 1 ;  /* 0x3f8000001a3b7423 */ /* 0x000fe20000010039 */
[----:B----4-:R-:W-:Y:S01]  /*2720*/  FMUL.FTZ R56, R18, R30 ;  /* 0x0000001e12387220 */ /* 0x010fe20000410000 */
        /* <DEDUP_REMOVED lines=19> */
[----:B------:R0:W-:Y:S01]  /*2860*/  STS.128 [R47], R52 ;  /* 0x000000342f007388 */ /* 0x0001e20000000c00 */
[----:B------:R-:W-:Y:S01]  /*2870*/  FMUL.FTZ R159, R13, R120 ;  /* 0x000000780d9f7220 */ /* 0x000fe20000410000 */
[----:B------:R-:W-:-:S04]  /*2880*/  IMAD.WIDE.U32 R2, R111, UR4, R2 ;  /* 0x000000046f027c25 */ /* 0x000fc8000f8e0002 */
[----:B------:R-:W-:Y:S01]  /*2890*/  FMUL.FTZ R125, R24, R125 ;  /* 0x0000007d187d7220 */ /* 0x000fe20000410000 */
[----:B------:R1:W-:Y:S01]  /*28a0*/  STS.128 [R47+0x10], R56 ;  /* 0x000010382f007388 */ /* 0x0003e20000000c00 */
[----:B------:R-:W-:-:S03]  /*28b0*/  NOP ;  /* 0x0000000000007918 */ /* 0x000fc60000000000 */
[----:B------:R-:W2:Y:S01]  /*28c0*/  LDS.128 R60, [R68] ;  /* 0x00000000443c7984 */ /* 0x000ea20000000c00 */
[----:B------:R-:W-:Y:S01]  /*28d0*/  IMAD R0, R111, UR5, R3 ;  /* 0x000000056f007c24 */ /* 0x000fe2000f8e0203 */
[----:B------:R-:W-:Y:S01]  /*28e0*/  LEA R20, P0, R2, R130, 0x2 ;  /* 0x0000008202147211 */ /* 0x000fe200078010ff */
[----:B------:R-:W-:Y:S01]  /*28f0*/  FMUL.FTZ R124, R25, R124 ;  /* 0x0000007c197c7220 */ /* 0x000fe20000410000 */
[----:B------:R-:W3:Y:S01]  /*2900*/  LDS.128 R64, [R68+0x200] ;  /* 0x0002000044407984 */ /* 0x000ee20000000c00 */
[----:B0-----:R-:W-:Y:S01]  /*2910*/  FMUL.FTZ R53, R12, R121 ;  /* 0x000000790c357220 */ /* 0x001fe20000410000 */
[----:B------:R-:W-:Y:S01]  /*2920*/  LEA.HI.X R21, R2, R131, R0, 0x2, P0 ;  /* 0x0000008302157211 */ /* 0x000fe200000f1400 */
[----:B------:R-:W-:Y:S01]  /*2930*/  FMUL.FTZ R127, R26, R127 ;  /* 0x0000007f1a7f7220 */ /* 0x000fe20000410000 */
[----:B------:R-:W-:Y:S01]  /*2940*/  FMUL.FTZ R126, R27, R126 ;  /* 0x0000007e1b7e7220 */ /* 0x000fe20000410000 */
[----:B------:R-:W-:Y:S01]  /*2950*/  FFMA.FTZ R0, R4, R53, R119 ;  /* 0x0000003504007223 */ /* 0x000fe20000010077 */
[----:B------:R-:W-:Y:S01]  /*2960*/  FMUL.FTZ R55, R14, R123 ;  /* 0x0000007b0e377220 */ /* 0x000fe20000410000 */
[----:B------:R-:W-:-:S04]  /*2970*/  IMAD.WIDE.U32 R2, R88, 0x10, R20 ;  /* 0x0000001058027825 */ /* 0x000fc800078e0014 */
[----:B------:R-:W-:Y:S01]  /*2980*/  FMUL.FTZ R157, R15, R122 ;  /* 0x0000007a0f9d7220 */ /* 0x000fe20000410000 */
[----:B-1----:R-:W-:Y:S01]  /*2990*/  FMUL.FTZ R57, R16, R125 ;  /* 0x0000007d10397220 */ /* 0x002fe20000410000 */
[----:B------:R-:W-:Y:S01]  /*29a0*/  FMUL.FTZ R155, R17, R124 ;  /* 0x0000007c119b7220 */ /* 0x000fe20000410000 */
[----:B------:R-:W-:Y:S01]  /*29b0*/  FMUL.FTZ R59, R18, R127 ;  /* 0x0000007f123b7220 */ /* 0x000fe20000410000 */
        /* <DEDUP_REMOVED lines=30> */
.L_x_16660:
[----:B------:R-:W2:Y:S01]  /*2ba0*/  LDCU UR4, c[0x0][0x38c] ;  /* 0x00007180ff0477ac */ /* 0x000ea20008000800 */
[----:B------:R-:W-:Y:S01]  /*2bb0*/  FFMA.FTZ R0, R6, R55, R23 ;  /* 0x0000003706007223 */ /* 0x000fe20000010017 */
[----:B-1----:R-:W-:Y:S02]  /*2bc0*/  CS2R R14, SRZ ;  /* 0x00000000000e7805 */ /* 0x002fe4000001ff00 */
        /* <DEDUP_REMOVED lines=15> */
[----:B--2---:R-:W-:-:S03]  /*2cc0*/  UISETP.GE.AND UP0, UPT, UR4, 0x1, UPT ;  /* 0x000000010400788c */ /* 0x004fc6000bf06270 */
[----:B------:R-:W-:Y:S01]  /*2cd0*/  FFMA.FTZ R119, R11, R152, R0 ;  /* 0x000000980b777223 */ /* 0x000fe20000010000 */
[----:B------:R-:W-:Y:S06]  /*2ce0*/  BAR.SYNC.DEFER_BLOCKING 0x0 ;  /* 0x0000000000007b1d */ /* 0x000fec0000010000 */
[----:B------:R-:W-:Y:S05]  /*2cf0*/  BRA.U !UP0, `(.L_x_16661) ;  /* 0x0000004108f87547 */ /* 0x000fea000b800000 */
[----:B------:R-:W0:Y:S01]  /*2d00*/  LDC R153, c[0x0][0x388] ;  /* 0x0000e200ff997b82 */ /* 0x000e220000000800 */
[----:B------:R-:W-:Y:S01]  /*2d10*/  SHF.L.U32 R3, R46, 0x9, RZ ;  /* 0x000000092e037819 */ /* 0x000fe200000006ff */
[----:B------:R-:W-:Y:S01]  /*2d20*/  HFMA2 R15, -RZ, RZ, 0, 0 ;  /* 0x00000000ff0f7431 */ /* 0x000fe200000001ff */
        /* <DEDUP_REMOVED lines=11> */
[----:B------:R-:W-:Y:S01]  /*2de0*/  FADD.FTZ R152, R152, R152 ;  /* 0x0000009898987221 */ /* 0x000fe20000010000 */
[----:B------:R-:W-:Y:S01]  /*2df0*/  LOP3.LUT R196, R44, 0x100, RZ, 0xc0, !PT ;  /* 0x000001002cc47812 */ /* 0x000fe200078ec0ff */
        /* <DEDUP_REMOVED lines=9> */
[----:B------:R-:W-:Y:S01]  /*2e90*/  FMUL.FTZ R142, R9, R116 ;  /* 0x00000074098e7220 */ /* 0x000fe20000410000 */
[----:B------:R-:W-:Y:S01]  /*2ea0*/  ISETP.EQ.AND P0, PT, R100, RZ, P0 ;  /* 0x000000ff6400720c */ /* 0x000fe20000702270 */
[----:B------:R-:W-:Y:S01]  /*2eb0*/  FMUL.FTZ R141, R10, R117 ;  /* 0x000000750a8d7220 */ /* 0x000fe20000410000 */
[----:B------:R-:W-:Y:S01]  /*2ec0*/  FMUL.FTZ R138, R11, R118 ;  /* 0x000000760b8a7220 */ /* 0x000fe20000410000 */
[----:B------:R-:W-:Y:S01]  /*2ed0*/  LOP3.LUT R137, R137, 0x100, RZ, 0xc0, !PT ;  /* 0x0000010089897812 */ /* 0x000fe200078ec0ff */
[----:B------:R-:W4:Y:S01]  /*2ee0*/  LDCU UR7, c[0x0][0x394] ;  /* 0x00007280ff0777ac */ /* 0x000f220008000800 */
[C---:B------:R-:W-:Y:S01]  /*2ef0*/  IADD3 R136, PT, PT, R3.reuse, R100, RZ ;  /* 0x0000006403887210 */ /* 0x040fe20007ffe0ff */
[----:B------:R-:W0:Y:S01]  /*2f00*/  LDC.64 R124, c[0x0][0x3c0] ;  /* 0x0000f000ff7c7b82 */ /* 0x000e220000000a00 */
[----:B------:R-:W-:Y:S01]  /*2f10*/  LEA.HI.X.SX32 R131, R3, RZ, 0x1, P1 ;  /* 0x000000ff03837211 */ /* 0x000fe200008f0eff */
[----:B------:R-:W0:Y:S01]  /*2f20*/  LDCU UR8, c[0x0][0x38c] ;  /* 0x00007180ff0877ac */ /* 0x000e220008000800 */
[----:B------:R-:W-:-:S05]  /*2f30*/  UMOV UR4, URZ ;  /* 0x000000ff00047c82 */ /* 0x000fca0008000000 */
[----:B------:R-:W0:Y:S08]  /*2f40*/  LDC.64 R122, c[0x0][0x3a8] ;  /* 0x0000ea00ff7a7b82 */ /* 0x000e300000000a00 */
[----:B----4-:R-:W0:Y:S02]  /*2f50*/  LDC.64 R120, c[0x0][0x4f0] ;  /* 0x00013c00ff787b82 */ /* 0x010e240000000a00 */
.L_x_16711:
[----:B--2---:R-:W-:Y:S02]  /*2f60*/  MOV R2, R38 ;  /* 0x0000002600027202 */ /* 0x004fe40000000f00 */
[----:B------:R-:W-:-:S03]  /*2f70*/  MOV R3, R103 ;  /* 0x0000006700037202 */ /* 0x000fc60000000f00 */
        /* <DEDUP_REMOVED lines=27> */
[C---:B---3--:R-:W-:Y:S01]  /*3130*/  FMUL.FTZ R52, R133.reuse, R110 ;  /* 0x0000006e85347220 */ /* 0x048fe20000410000 */
[----:B------:R-:W-:Y:S01]  /*3140*/  FMUL.FTZ R53, R132, 1.4426950216293334961 ;  /* 0x3fb8aa3b84357820 */ /* 0x000fe20000410000 */
[C---:B------:R-:W-:Y:S01]  /*3150*/  FMUL.FTZ R3, R133.reuse, R112 ;  /* 0x0000007085037220 */ /* 0x040fe20000410000 */
[C---:B------:R-:W-:Y:S01]  /*3160*/  FMUL.FTZ R161, R133.reuse, R118 ;  /* 0x0000007685a17220 */ /* 0x040fe20000410000 */
[----:B------:R-:W-:Y:S01]  /*3170*/  FMUL.RZ R54, R52, 0.15915493667125701904 ;  /* 0x3e22f98334367820 */ /* 0x000fe2000040c000 */
[-C--:B------:R-:W-:Y:S01]  /*3180*/  FMUL.FTZ R52, R133, R113.reuse ;  /* 0x0000007185347220 */ /* 0x080fe20000410000 */
[----:B------:R-:W-:Y:S01]  /*3190*/  FMUL.RZ R55, R3, 0.15915493667125701904 ;  /* 0x3e22f98303377820 */ /* 0x000fe2000040c000 */
[C---:B------:R-:W-:Y:S01]  /*31a0*/  FMUL.FTZ R2, R53.reuse, R110 ;  /* 0x0000006e35027220 */ /* 0x040fe20000410000 */
[----:B------:R-:W-:Y:S01]  /*31b0*/  MUFU.SIN R171, R54 ;  /* 0x0000003600ab7308 */ /* 0x000fe20000000400 */
[----:B------:R-:W-:Y:S01]  /*31c0*/  FMUL.RZ R56, R52, 0.15915493667125701904 ;  /* 0x3e22f98334387820 */ /* 0x000fe2000040c000 */
[C---:B------:R-:W-:Y:S01]  /*31d0*/  FMUL.FTZ R52, R53.reuse, R113 ;  /* 0x0000007135347220 */ /* 0x040fe20000410000 */
[----:B------:R-:W-:Y:S01]  /*31e0*/  FMUL.FTZ R3, R53, R112 ;  /* 0x0000007035037220 */ /* 0x000fe20000410000 */
[----:B------:R-:W-:-:S04]  /*31f0*/  FMUL.RZ R181, R161, 0.15915493667125701904 ;  /* 0x3e22f983a1b57820 */ /* 0x000fc8000040c000 */
[----:B------:R0:W-:Y:S01]  /*3200*/  MUFU.COS R173, R54 ;  /* 0x0000003600ad7308 */ /* 0x0001e20000000000 */
[----:B----4-:R-:W-:Y:S04]  /*3210*/  STS.128 [R68], R28 ;  /* 0x0000001c44007388 */ /* 0x010fe80000000c00 */
[----:B-----5:R-:W-:Y:S03]  /*3220*/  STS.128 [R68+0x200], R48 ;  /* 0x0002003044007388 */ /* 0x020fe60000000c00 */
[----:B------:R-:W-:Y:S01]  /*3230*/  MUFU.SIN R160, R55 ;  /* 0x0000003700a07308 */ /* 0x000fe20000000400 */
[-C--:B0-----:R-:W-:Y:S01]  /*3240*/  FMUL.FTZ R54, R133, R114.reuse ;  /* 0x0000007285367220 */ /* 0x081fe20000410000 */
        /* <DEDUP_REMOVED lines=8> */
[-C--:B0-----:R-:W-:Y:S01]  /*32d0*/  FMUL.FTZ R55, R133, R115.reuse ;  /* 0x0000007385377220 */ /* 0x081fe20000410000 */
[----:B------:R-:W-:Y:S03]  /*32e0*/  LDS.128 R48, [R150+0x20] ;  /* 0x0000200096307984 */ /* 0x000fe60000000c00 */
[----:B------:R-:W-:Y:S01]  /*32f0*/  FMUL.RZ R58, R55, 0.15915493667125701904 ;  /* 0x3e22f983373a7820 */ /* 0x000fe2000040c000 */
[----:B------:R-:W-:-:S02]  /*3300*/  FMUL.FTZ R55, R53, R115 ;  /* 0x0000007335377220 */ /* 0x000fc40000410000 */
[----:B------:R-:W-:Y:S01]  /*3310*/  MUFU.SIN R164, R56 ;  /* 0x0000003800a47308 */ /* 0x000fe20000000400 */
[----:B-1----:R-:W-:-:S04]  /*3320*/  FMUL.FTZ R52, R133, R116 ;  /* 0x0000007485347220 */ /* 0x002fc80000410000 */
[----:B------:R-:W-:Y:S01]  /*3330*/  FMUL.RZ R59, R52, 0.15915493667125701904 ;  /* 0x3e22f983343b7820 */ /* 0x000fe2000040c000 */
[C---:B------:R-:W-:Y:S02]  /*3340*/  FMUL.FTZ R52, R53.reuse, R116 ;  /* 0x0000007435347220 */ /* 0x040fe40000410000 */
[----:B------:R0:W-:Y:S08]  /*3350*/  MUFU.COS R166, R56 ;  /* 0x0000003800a67308 */ /* 0x0001f00000000000 */
[----:B------:R1:W-:Y:S01]  /*3360*/  MUFU.EX2 R165, R54 ;  /* 0x0000003600a57308 */ /* 0x0003e20000000800 */
[----:B0-----:R-:W-:-:S07]  /*3370*/  FMUL.FTZ R56, R53, R118 ;  /* 0x0000007635387220 */ /* 0x001fce0000410000 */
[----:B------:R-:W-:Y:S01]  /*3380*/  MUFU.EX2 R167, R55 ;  /* 0x0000003700a77308 */ /* 0x000fe20000000800 */
[-C--:B-1----:R-:W-:Y:S01]  /*3390*/  FMUL.FTZ R54, R53, R117.reuse ;  /* 0x0000007535367220 */ /* 0x082fe20000410000 */
[----:B------:R-:W-:-:S04]  /*33a0*/  FMUL.FTZ R53, R133, R117 ;  /* 0x0000007585357220 */ /* 0x000fc80000410000 */
[----:B------:R-:W-:Y:S01]  /*33b0*/  FMUL.RZ R179, R53, 0.15915493667125701904 ;  /* 0x3e22f98335b37820 */ /* 0x000fe2000040c000 */
[C---:B--2---:R-:W-:Y:S01]  /*33c0*/  FMUL.FTZ R185, R135.reuse, R29 ;  /* 0x0000001d87b97220 */ /* 0x044fe20000410000 */
[----:B------:R-:W-:Y:S01]  /*33d0*/  MUFU.EX2 R169, R52 ;  /* 0x0000003400a97308 */ /* 0x000fe20000000800 */
[CC--:B------:R-:W-:Y:S01]  /*33e0*/  FMUL.FTZ R191, R135.reuse, R31.reuse ;  /* 0x0000001f87bf7220 */ /* 0x0c0fe20000410000 */
[C---:B------:R-:W-:Y:S01]  /*33f0*/  FMUL.FTZ R186, R134.reuse, R31 ;  /* 0x0000001f86ba7220 */ /* 0x040fe20000410000 */
[C---:B------:R-:W-:Y:S02]  /*3400*/  FFMA.FTZ R187, R134.reuse, R28, -R185 ;  /* 0x0000001c86bb7223 */ /* 0x040fe400000108b9 */
[-C--:B------:R-:W-:Y:S01]  /*3410*/  FFMA.FTZ R191, R134, R30.reuse, -R191 ;  /* 0x0000001e86bf7223 */ /* 0x080fe200000108bf */
[----:B------:R-:W-:Y:S01]  /*3420*/  FFMA.FTZ R193, R135, R30, R186 ;  /* 0x0000001e87c17223 */ /* 0x000fe200000100ba */
[----:B------:R-:W-:Y:S01]  /*3430*/  FMUL.FTZ R186, R154, R187 ;  /* 0x000000bb9aba7220 */ /* 0x000fe20000410000 */
[----:B------:R0:W-:Y:S01]  /*3440*/  MUFU.EX2 R175, R54 ;  /* 0x0000003600af7308 */ /* 0x0001e20000000800 */
[----:B------:R-:W-:-:S07]  /*3450*/  FMUL.FTZ R188, R152, R191 ;  /* 0x000000bf98bc7220 */ /* 0x000fce0000410000 */
[----:B------:R-:W-:Y:S01]  /*3460*/  MUFU.SIN R168, R57 ;  /* 0x0000003900a87308 */ /* 0x000fe20000000400 */
[----:B0-----:R-:W0:Y:S07]  /*3470*/  LDS.128 R52, [R150] ;  /* 0x0000000096347984 */ /* 0x001e2e0000000c00 */
[----:B------:R-:W-:Y:S08]  /*3480*/  MUFU.COS R170, R57 ;  /* 0x0000003900aa7308 */ /* 0x000ff00000000000 */
[----:B------:R-:W-:Y:S08]  /*3490*/  MUFU.SIN R172, R58 ;  /* 0x0000003a00ac7308 */ /* 0x000ff00000000400 */
[----:B------:R-:W-:Y:S08]  /*34a0*/  MUFU.COS R174, R58 ;  /* 0x0000003a00ae7308 */ /* 0x000ff00000000000 */
[----:B------:R-:W-:Y:S08]  /*34b0*/  MUFU.SIN R176, R59 ;  /* 0x0000003b00b07308 */ /* 0x000ff00000000400 */
        /* <DEDUP_REMOVED lines=12> */
[C---:B------:R-:W-:Y:S01]  /*3580*/  FMUL.FTZ R162, R163.reuse, R166 ;  /* 0x000000a6a3a27220 */ /* 0x040fe20000410000 */
[----:B------:R-:W-:Y:S01]  /*3590*/  FMUL.FTZ R163, R163, R164 ;  /* 0x000000a4a3a37220 */ /* 0x000fe20000410000 */
[----:B------:R-:W-:Y:S01]  /*35a0*/  FMUL.FTZ R164, R165, R170 ;  /* 0x000000aaa5a47220 */ /* 0x000fe20000410000 */
[----:B------:R-:W-:Y:S01]  /*35b0*/  SEL R3, R3, R90, !P1 ;  /* 0x0000005a03037207 */ /* 0x000fe20004800000 */
[----:B------:R-:W1:Y:S01]  /*35c0*/  MUFU.COS R182, R179 ;  /* 0x000000b300b67308 */ /* 0x000e620000000000 */
[----:B------:R-:W-:Y:S01]  /*35d0*/  FMUL.FTZ R165, R165, R168 ;  /* 0x000000a8a5a57220 */ /* 0x000fe20000410000 */
[----:B------:R-:W-:Y:S01]  /*35e0*/  FMUL.FTZ R168, R169, R178 ;  /* 0x000000b2a9a87220 */ /* 0x000fe20000410000 */
[C---:B--2---:R-:W-:Y:S01]  /*35f0*/  FMUL.FTZ R62, R2.reuse, R173 ;  /* 0x000000ad023e7220 */ /* 0x044fe20000410000 */
[----:B------:R-:W-:Y:S01]  /*3600*/  FMUL.FTZ R63, R2, R171 ;  /* 0x000000ab023f7220 */ /* 0x000fe20000410000 */
[----:B------:R-:W-:Y:S01]  /*3610*/  LEA R3, R3, UR5, 0x3 ;  /* 0x0000000503037c11 */ /* 0x000fe2000f8e18ff */
[----:B------:R-:W-:Y:S01]  /*3620*/  FMUL.FTZ R166, R167, R174 ;  /* 0x000000aea7a67220 */ /* 0x000fe20000410000 */
[----:B------:R-:W-:Y:S01]  /*3630*/  FMUL.FTZ R169, R169, R176 ;  /* 0x000000b0a9a97220 */ /* 0x000fe20000410000 */
[----:B------:R-:W2:Y:S01]  /*3640*/  MUFU.SIN R60, R181 ;  /* 0x000000b5003c7308 */ /* 0x000ea20000000400 */
[----:B---3--:R-:W-:Y:S01]  /*3650*/  FMUL.FTZ R171, R175, R180 ;  /* 0x000000b4afab7220 */ /* 0x008fe20000410000 */
[----:B------:R-:W-:Y:S01]  /*3660*/  FMUL.FTZ R167, R167, R172 ;  /* 0x000000aca7a77220 */ /* 0x000fe20000410000 */
[C---:B------:R-:W-:Y:S01]  /*3670*/  FMUL.FTZ R2, R134.reuse, R53 ;  /* 0x0000003586027220 */ /* 0x040fe20000410000 */
[C---:B------:R-:W-:Y:S01]  /*3680*/  FMUL.FTZ R172, R134.reuse, R49 ;  /* 0x0000003186ac7220 */ /* 0x040fe20000410000 */
[C---:B------:R-:W-:Y:S01]  /*3690*/  FMUL.FTZ R178, R134.reuse, R51 ;  /* 0x0000003386b27220 */ /* 0x040fe20000410000 */
[----:B------:R3:W-:Y:S01]  /*36a0*/  STS.64 [R3+0x14d0], R62 ;  /* 0x0014d03e03007388 */ /* 0x0007e20000000a00 */
[C---:B------:R-:W-:Y:S01]  /*36b0*/  FFMA.FTZ R174, R134.reuse, R54, -R65 ;  /* 0x0000003686ae7223 */ /* 0x040fe20000010841 */
[----:B------:R4:W5:Y:S01]  /*36c0*/  MUFU.COS R64, R181 ;  /* 0x000000b500407308 */ /* 0x0009620000000000 */
[----:B-1----:R-:W-:Y:S01]  /*36d0*/  FMUL.FTZ R170, R175, R182 ;  /* 0x000000b6afaa7220 */ /* 0x002fe20000410000 */
[C---:B------:R-:W-:Y:S01]  /*36e0*/  FMUL.FTZ R182, R134.reuse, R29 ;  /* 0x0000001d86b67220 */ /* 0x040fe20000410000 */
[C---:B0-----:R-:W-:Y:S01]  /*36f0*/  FMUL.FTZ R67, R135.reuse, R57 ;  /* 0x0000003987437220 */ /* 0x041fe20000410000 */
[CC--:B------:R-:W-:Y:S01]  /*3700*/  FMUL.FTZ R173, R135.reuse, R59.reuse ;  /* 0x0000003b87ad7220 */ /* 0x0c0fe20000410000 */
[C---:B------:R-:W-:Y:S01]  /*3710*/  FMUL.FTZ R66, R134.reuse, R59 ;  /* 0x0000003b86427220 */ /* 0x040fe20000410000 */
[----:B------:R-:W-:Y:S01]  /*3720*/  FFMA.FTZ R189, R135, R28, R182 ;  /* 0x0000001c87bd7223 */ /* 0x000fe200000100b6 */
[C---:B------:R-:W-:Y:S01]  /*3730*/  FFMA.FTZ R67, R134.reuse, R56, -R67 ;  /* 0x0000003886437223 */ /* 0x040fe20000010843 */
[C---:B------:R-:W-:Y:S01]  /*3740*/  FFMA.FTZ R180, R134.reuse, R58, -R173 ;  /* 0x0000003a86b47223 */ /* 0x040fe200000108ad */
[----:B--2---:R-:W-:Y:S01]  /*3750*/  FMUL.FTZ R176, R177, R60 ;  /* 0x0000003cb1b07220 */ /* 0x004fe20000410000 */
[C---:B------:R-:W-:Y:S01]  /*3760*/  FMUL.FTZ R60, R134.reuse, R55 ;  /* 0x00000037863c7220 */ /* 0x040fe20000410000 */
[C---:B----4-:R-:W-:Y:S01]  /*3770*/  FMUL.FTZ R181, R135.reuse, R51 ;  /* 0x0000003387b57220 */ /* 0x050fe20000410000 */
[C---:B---3--:R-:W-:Y:S01]  /*3780*/  FFMA.FTZ R3, R135.reuse, R52, R2 ;  /* 0x0000003487037223 */ /* 0x048fe20000010002 */
[C---:B------:R-:W-:Y:S01]  /*3790*/  FFMA.FTZ R66, R135.reuse, R58, R66 ;  /* 0x0000003a87427223 */ /* 0x040fe20000010042 */
[C---:B------:R-:W-:Y:S01]  /*37a0*/  FFMA.FTZ R60, R135.reuse, R54, R60 ;  /* 0x00000036873c7223 */ /* 0x040fe2000001003c */
[----:B------:R-:W-:Y:S01]  /*37b0*/  FFMA.FTZ R183, R135, R48, R172 ;  /* 0x0000003087b77223 */ /* 0x000fe200000100ac */
[C---:B------:R-:W-:Y:S01]  /*37c0*/  FFMA.FTZ R184, R134.reuse, R50, -R181 ;  /* 0x0000003286b87223 */ /* 0x040fe200000108b5 */
[----:B-----5:R-:W-:Y:S01]  /*37d0*/  FMUL.FTZ R175, R177, R64 ;  /* 0x00000040b1af7220 */ /* 0x020fe20000410000 */
[----:B------:R-:W-:Y:S01]  /*37e0*/  FMUL.FTZ R64, R134, R57 ;  /* 0x0000003986407220 */ /* 0x000fe20000410000 */
[C---:B------:R-:W-:Y:S01]  /*37f0*/  FMUL.FTZ R177, R135.reuse, R49 ;  /* 0x0000003187b17220 */ /* 0x040fe20000410000 */
[C---:B------:R-:W-:Y:S01]  /*3800*/  FFMA.FTZ R2, R135.reuse, R50, R178 ;  /* 0x0000003287027223 */ /* 0x040fe200000100b2 */
[----:B------:R-:W-:Y:S01]  /*3810*/  FMUL.FTZ R187, R154, -R189 ;  /* 0x800000bd9abb7220 */ /* 0x000fe20000410000 */
        /* <DEDUP_REMOVED lines=25> */
.L_x_16663:
[----:B------:R0:W1:Y:S02]  /*39b0*/  LDS.64 R60, [R139+0x24d8] ;  /* 0x0024d8008b3c7984 */ /* 0x0000640000000a00 */
.L_x_16664:
[----:B------:R-:W-:Y:S05]  /*39c0*/  BSYNC.RECONVERGENT B0 ;  /* 0x0000000000007941 */ /* 0x000fea0003800200 */
.L_x_16662:
        /* <DEDUP_REMOVED lines=8> */
[C---:B------:R-:W-:Y:S01]  /*3a50*/  FMUL.FTZ R198, R176.reuse, R189 ;  /* 0x000000bdb0c67220 */ /* 0x040fe20000410000 */
[-C--:B------:R-:W-:Y:S01]  /*3a60*/  FFMA.FTZ R2, RZ, R161.reuse, R2 ;  /* 0x000000a1ff027223 */ /* 0x080fe20000010002 */
[----:B------:R-:W-:Y:S01]  /*3a70*/  FFMA.FTZ R3, R147, R161, -R190 ;  /* 0x000000a193037223 */ /* 0x000fe200000108be */
[-C--:B------:R-:W-:Y:S01]  /*3a80*/  FMUL.FTZ R200, R176, R188.reuse ;  /* 0x000000bcb0c87220 */ /* 0x080fe20000410000 */
[C---:B------:R-:W-:Y:S01]  /*3a90*/  FFMA.FTZ R197, R175.reuse, R188, R198 ;  /* 0x000000bcafc57223 */ /* 0x040fe200000100c6 */
[----:B------:R-:W-:Y:S01]  /*3aa0*/  FADD.FTZ R2, RZ, R2 ;  /* 0x00000002ff027221 */ /* 0x000fe20000010000 */
[----:B------:R-:W-:Y:S01]  /*3ab0*/  FADD.FTZ R3, R146, R3 ;  /* 0x0000000392037221 */ /* 0x000fe20000010000 */
        /* <DEDUP_REMOVED lines=8> */
[----:B------:R-:W-:Y:S01]  /*3b40*/  FMUL.FTZ R2, R62, R160 ;  /* 0x000000a03e027220 */ /* 0x000fe20000410000 */
[CC--:B------:R-:W-:Y:S01]  /*3b50*/  FFMA.FTZ R202, R170.reuse, R200.reuse, -R199 ;  /* 0x000000c8aaca7223 */ /* 0x0c0fe200000108c7 */
[----:B------:R-:W-:Y:S01]  /*3b60*/  FADD.FTZ R190, R145, R190 ;  /* 0x000000be91be7221 */ /* 0x000fe20000010000 */
[----:B------:R-:W-:Y:S01]  /*3b70*/  FADD.FTZ R193, RZ, R193 ;  /* 0x000000c1ffc17221 */ /* 0x000fe20000010000 */
[----:B------:R-:W-:Y:S01]  /*3b80*/  FFMA.FTZ R2, R63, R161, R2 ;  /* 0x000000a13f027223 */ /* 0x000fe20000010002 */
[----:B------:R-:W-:Y:S01]  /*3b90*/  FMUL.FTZ R199, R171, R200 ;  /* 0x000000c8abc77220 */ /* 0x000fe20000410000 */
[CC--:B--2---:R-:W-:Y:S01]  /*3ba0*/  FMUL.FTZ R67, R165.reuse, R190.reuse ;  /* 0x000000bea5437220 */ /* 0x0c4fe20000410000 */
[----:B------:R-:W-:Y:S01]  /*3bb0*/  FMUL.FTZ R3, R165, R193 ;  /* 0x000000c1a5037220 */ /* 0x000fe20000410000 */
[----:B------:R-:W-:Y:S01]  /*3bc0*/  FADD.FTZ R202, R185, R202 ;  /* 0x000000cab9ca7221 */ /* 0x000fe20000010000 */
[----:B------:R-:W-:Y:S01]  /*3bd0*/  FFMA.FTZ R199, R170, R197, R199 ;  /* 0x000000c5aac77223 */ /* 0x000fe200000100c7 */
[C---:B------:R-:W-:Y:S01]  /*3be0*/  FFMA.FTZ R67, R164.reuse, R193, R67 ;  /* 0x000000c1a4437223 */ /* 0x040fe20000010043 */
[----:B------:R-:W-:Y:S01]  /*3bf0*/  FFMA.FTZ R3, R164, R190, -R3 ;  /* 0x000000bea4037223 */ /* 0x000fe20000010803 */
[----:B------:R-:W-:Y:S01]  /*3c00*/  ULEA UR6, UR4, UR5, 0x4 ;  /* 0x0000000504067291 */ /* 0x000fe2000f8e20ff */
[----:B------:R-:W-:Y:S01]  /*3c10*/  FADD.FTZ R199, R184, R199 ;  /* 0x000000c7b8c77221 */ /* 0x000fe20000010000 */
[----:B------:R-:W-:Y:S01]  /*3c20*/  FADD.FTZ R67, RZ, R67 ;  /* 0x00000043ff437221 */ /* 0x000fe20000010000 */
[----:B------:R-:W-:Y:S01]  /*3c30*/  FADD.FTZ R3, R144, R3 ;  /* 0x0000000390037221 */ /* 0x000fe20000010000 */
[----:B------:R-:W-:Y:S01]  /*3c40*/  BSSY.RECONVERGENT B0, `(.L_x_16665) ;  /* 0x0000101000007945 */ /* 0x000fe20003800200 */
[----:B------:R-:W-:Y:S01]  /*3c50*/  FMUL.FTZ R201, R169, R199 ;  /* 0x000000c7a9c97220 */ /* 0x000fe20000410000 */
        /* <DEDUP_REMOVED lines=16> */
[CC--:B------:R-:W-:Y:S01]  /*3d60*/  FMUL.FTZ R2, R165.reuse, R66.reuse ;  /* 0x00000042a5027220 */ /* 0x0c0fe20000410000 */
[----:B------:R-:W-:Y:S01]  /*3d70*/  FADD.FTZ R193, RZ, R193 ;  /* 0x000000c1ffc17221 */ /* 0x000fe20000010000 */
[-C--:B------:R-:W-:Y:S01]  /*3d80*/  FMUL.FTZ R3, R165, R67.reuse ;  /* 0x00000043a5037220 */ /* 0x080fe20000410000 */
[----:B------:R-:W-:Y:S01]  /*3d90*/  FADD.FTZ R191, R142, R191 ;  /* 0x000000bf8ebf7221 */ /* 0x000fe20000010000 */
[C---:B------:R-:W-:Y:S01]  /*3da0*/  FFMA.FTZ R2, R164.reuse, R67, R2 ;  /* 0x00000043a4027223 */ /* 0x040fe20000010002 */
[C---:B------:R-:W-:Y:S01]  /*3db0*/  FMUL.FTZ R195, R171.reuse, R193 ;  /* 0x000000c1abc37220 */ /* 0x040fe20000410000 */
[----:B------:R-:W-:Y:S01]  /*3dc0*/  FFMA.FTZ R3, R164, R66, -R3 ;  /* 0x00000042a4037223 */ /* 0x000fe20000010803 */
[-C--:B------:R-:W-:Y:S01]  /*3dd0*/  FMUL.FTZ R192, R171, R191.reuse ;  /* 0x000000bfabc07220 */ /* 0x080fe20000410000 */
[CC--:B------:R-:W-:Y:S01]  /*3de0*/  FMUL.FTZ R66, R167.reuse, R2.reuse ;  /* 0x00000002a7427220 */ /* 0x0c0fe20000410000 */
[C---:B------:R-:W-:Y:S01]  /*3df0*/  FFMA.FTZ R190, R170.reuse, R191, -R195 ;  /* 0x000000bfaabe7223 */ /* 0x040fe200000108c3 */
[----:B------:R-:W-:Y:S01]  /*3e00*/  FMUL.FTZ R67, R167, R3 ;  /* 0x00000003a7437220 */ /* 0x000fe20000410000 */
[----:B------:R-:W-:Y:S01]  /*3e10*/  FFMA.FTZ R192, R170, R193, R192 ;  /* 0x000000c1aac07223 */ /* 0x000fe200000100c0 */
[C---:B------:R-:W-:Y:S01]  /*3e20*/  FFMA.FTZ R66, R166.reuse, R3, -R66 ;  /* 0x00000003a6427223 */ /* 0x040fe20000010842 */
[----:B------:R-:W-:Y:S01]  /*3e30*/  FADD.FTZ R190, R141, R190 ;  /* 0x000000be8dbe7221 */ /* 0x000fe20000010000 */
[----:B------:R-:W-:Y:S01]  /*3e40*/  FFMA.FTZ R67, R166, R2, R67 ;  /* 0x00000002a6437223 */ /* 0x000fe20000010043 */
        /* <DEDUP_REMOVED lines=13> */
[----:B------:R-:W-:-:S02]  /*3f20*/  FFMA.FTZ R191, R170, R66, -R191 ;  /* 0x00000042aabf7223 */ /* 0x000fc400000108bf */
[----:B------:R-:W2:Y:S01]  /*3f30*/  SHFL.UP PT, R193, R2, 0x1, RZ ;  /* 0x0420000002c17989 */ /* 0x000ea200000e00ff */
[----:B------:R-:W-:Y:S01]  /*3f40*/  FFMA.FTZ R190, R170, R67, R190 ;  /* 0x00000043aabe7223 */ /* 0x000fe200000100be */
[C---:B------:R-:W-:Y:S02]  /*3f50*/  FMUL.FTZ R66, R176.reuse, R191 ;  /* 0x000000bfb0427220 */ /* 0x040fe40000410000 */
        /* <DEDUP_REMOVED lines=52> */
[C---:B------:R-:W-:Y:S01]  /*42a0*/  FMUL.FTZ R195, R67.reuse, R193 ;  /* 0x000000c143c37220 */ /* 0x040fe20000410000 */
[----:B--2---:R-:W-:-:S02]  /*42b0*/  FMUL.FTZ R193, R67, R191 ;  /* 0x000000bf43c17220 */ /* 0x004fc40000410000 */
[-C--:B---3--:R-:W-:Y:S01]  /*42c0*/  FFMA.FTZ R194, R67, R192.reuse, -R194 ;  /* 0x000000c043c27223 */ /* 0x088fe200000108c2 */
[C---:B------:R-:W-:Y:S01]  /*42d0*/  FFMA.FTZ R195, R66.reuse, R192, R195 ;  /* 0x000000c042c37223 */ /* 0x040fe200000100c3 */
[----:B------:R-:W-:Y:S01]  /*42e0*/  FMUL.FTZ R192, R66, R191 ;  /* 0x000000bf42c07220 */ /* 0x000fe20000410000 */
[-C--:B-1----:R-:W-:Y:S01]  /*42f0*/  FMUL.FTZ R191, R176, R61.reuse ;  /* 0x0000003db0bf7220 */ /* 0x082fe20000410000 */
[----:B-----5:R-:W-:Y:S01]  /*4300*/  @P2 FFMA.FTZ R66, R66, R190, R193 ;  /* 0x000000be42422223 */ /* 0x020fe200000100c1 */
[C---:B------:R-:W-:Y:S01]  /*4310*/  FMUL.FTZ R193, R175.reuse, R61 ;  /* 0x0000003dafc17220 */ /* 0x040fe20000410000 */
[----:B------:R-:W-:Y:S01]  /*4320*/  @P2 FADD.FTZ R2, R2, R195 ;  /* 0x000000c302022221 */ /* 0x000fe20000010000 */
[-C--:B------:R-:W-:Y:S01]  /*4330*/  FFMA.FTZ R191, R175, R60.reuse, -R191 ;  /* 0x0000003cafbf7223 */ /* 0x080fe200000108bf */
[----:B------:R-:W-:Y:S01]  /*4340*/  @P2 FADD.FTZ R3, R3, R194 ;  /* 0x000000c203032221 */ /* 0x000fe20000010000 */
[----:B------:R-:W-:Y:S01]  /*4350*/  FFMA.FTZ R195, -R176, R60, -R193 ;  /* 0x0000003cb0c37223 */ /* 0x000fe200000109c1 */
[----:B------:R-:W-:Y:S01]  /*4360*/  @P2 FFMA.FTZ R67, R67, R190, -R192 ;  /* 0x000000be43432223 */ /* 0x000fe200000108c0 */
[----:B------:R-:W0:Y:S01]  /*4370*/  SHFL.UP PT, R194, R2, 0x10, RZ ;  /* 0x0600000002c27989 */ /* 0x000e2200000e00ff */
[C---:B------:R-:W-:Y:S01]  /*4380*/  FMUL.FTZ R200, R171.reuse, R191 ;  /* 0x000000bfabc87220 */ /* 0x040fe20000410000 */
[-C--:B------:R-:W-:Y:S01]  /*4390*/  FMUL.FTZ R193, R171, R195.reuse ;  /* 0x000000c3abc17220 */ /* 0x080fe20000410000 */
[----:B------:R-:W-:Y:S01]  /*43a0*/  FMUL.FTZ R192, R169, R202 ;  /* 0x000000caa9c07220 */ /* 0x000fe20000410000 */
[----:B------:R-:W-:Y:S01]  /*43b0*/  SHFL.UP PT, R190, R67, 0x10, RZ ;  /* 0x0600000043be7989 */ /* 0x000fe200000e00ff */
[C---:B------:R-:W-:Y:S01]  /*43c0*/  FFMA.FTZ R200, R170.reuse, R195, -R200 ;  /* 0x000000c3aac87223 */ /* 0x040fe200000108c8 */
[----:B------:R-:W-:Y:S01]  /*43d0*/  FFMA.FTZ R198, R170, R191, R193 ;  /* 0x000000bfaac67223 */ /* 0x000fe200000100c1 */
[----:B------:R-:W-:Y:S01]  /*43e0*/  ISETP.GE.AND P2, PT, R69, 0x10, PT ;  /* 0x000000104500780c */ /* 0x000fe20003f46270 */
[----:B------:R-:W1:Y:S01]  /*43f0*/  SHFL.UP PT, R193, R3, 0x10, RZ ;  /* 0x0600000003c17989 */ /* 0x000e6200000e00ff */
[C---:B------:R-:W-:Y:S01]  /*4400*/  FMUL.FTZ R195, R169.reuse, R200 ;  /* 0x000000c8a9c37220 */ /* 0x040fe20000410000 */
[C---:B------:R-:W-:Y:S01]  /*4410*/  FFMA.FTZ R199, R168.reuse, R199, R192 ;  /* 0x000000c7a8c77223 */ /* 0x040fe200000100c0 */
[-C--:B------:R-:W-:Y:S01]  /*4420*/  FMUL.FTZ R197, R169, R198.reuse ;  /* 0x000000c6a9c57220 */ /* 0x080fe20000410000 */
[----:B------:R-:W2:Y:S01]  /*4430*/  SHFL.UP PT, R191, R66, 0x10, RZ ;  /* 0x0600000042bf7989 */ /* 0x000ea200000e00ff */
[C---:B------:R-:W-:Y:S01]  /*4440*/  FFMA.FTZ R198, R168.reuse, R198, R195 ;  /* 0x000000c6a8c67223 */ /* 0x040fe200000100c3 */
[----:B------:R-:W-:Y:S01]  /*4450*/  FFMA.FTZ R202, R168, R202, -R201 ;  /* 0x000000caa8ca7223 */ /* 0x000fe200000108c9 */
[----:B------:R-:W-:Y:S01]  /*4460*/  FADD.FTZ R199, R182, R199 ;  /* 0x000000c7b6c77221 */ /* 0x000fe20000010000 */
[----:B------:R-:W-:Y:S01]  /*4470*/  FFMA.FTZ R197, R168, R200, -R197 ;  /* 0x000000c8a8c57223 */ /* 0x000fe200000108c5 */
[----:B------:R-:W-:Y:S01]  /*4480*/  FMUL.FTZ R200, R167, R198 ;  /* 0x000000c6a7c87220 */ /* 0x000fe20000410000 */
[----:B------:R-:W-:-:S02]  /*4490*/  FADD.FTZ R202, R183, R202 ;  /* 0x000000cab7ca7221 */ /* 0x000fc40000010000 */
[-C--:B------:R-:W-:Y:S01]  /*44a0*/  FMUL.FTZ R201, R167, R197.reuse ;  /* 0x000000c5a7c97220 */ /* 0x080fe20000410000 */
[----:B------:R-:W-:Y:S01]  /*44b0*/  FFMA.FTZ R200, R166, R197, -R200 ;  /* 0x000000c5a6c87223 */ /* 0x000fe200000108c8 */
[-C--:B0-----:R-:W-:Y:S01]  /*44c0*/  FMUL.FTZ R192, R66, R194.reuse ;  /* 0x000000c242c07220 */ /* 0x081fe20000410000 */
[----:B------:R-:W-:Y:S01]  /*44d0*/  FMUL.FTZ R195, R67, R194 ;  /* 0x000000c243c37220 */ /* 0x000fe20000410000 */
[----:B------:R-:W-:-:S04]  /*44e0*/  FFMA.FTZ R201, R166, R198, R201 ;  /* 0x000000c6a6c97223 */ /* 0x000fc800000100c9 */
[----:B------:R-:W-:Y:S01]  /*44f0*/  FMUL.FTZ R197, R165, R201 ;  /* 0x000000c9a5c57220 */ /* 0x000fe20000410000 */
[-C--:B-1----:R-:W-:Y:S01]  /*4500*/  FFMA.FTZ R194, R67, R193.reuse, -R192 ;  /* 0x000000c143c27223 */ /* 0x082fe200000108c0 */
[----:B------:R-:W-:Y:S01]  /*4510*/  FFMA.FTZ R195, R66, R193, R195 ;  /* 0x000000c142c37223 */ /* 0x000fe200000100c3 */
[----:B------:R-:W-:Y:S01]  /*4520*/  FMUL.FTZ R193, R167, R202 ;  /* 0x000000caa7c17220 */ /* 0x000fe20000410000 */
[----:B------:R-:W-:Y:S01]  /*4530*/  FFMA.FTZ R197, R164, R200, -R197 ;  /* 0x000000c8a4c57223 */ /* 0x000fe200000108c5 */
[-C--:B--2---:R-:W-:Y:S01]  /*4540*/  FMUL.FTZ R192, R66, R191.reuse ;  /* 0x000000bf42c07220 */ /* 0x084fe20000410000 */
[----:B------:R-:W-:Y:S01]  /*4550*/  FMUL.FTZ R191, R67, R191 ;  /* 0x000000bf43bf7220 */ /* 0x000fe20000410000 */
[----:B------:R-:W-:Y:S01]  /*4560*/  @P2 FADD.FTZ R2, R2, R195 ;  /* 0x000000c302022221 */ /* 0x000fe20000010000 */
[----:B------:R-:W-:Y:S01]  /*4570*/  @P2 FADD.FTZ R3, R3, R194 ;  /* 0x000000c203032221 */ /* 0x000fe20000010000 */
[-C--:B------:R-:W-:Y:S01]  /*4580*/  @P2 FFMA.FTZ R67, R67, R190.reuse, -R192 ;  /* 0x000000be43432223 */ /* 0x080fe200000108c0 */
[----:B------:R-:W-:Y:S01]  /*4590*/  @P2 FFMA.FTZ R66, R66, R190, R191 ;  /* 0x000000be42422223 */ /* 0x000fe200000100bf */
[-C--:B------:R-:W-:Y:S01]  /*45a0*/  FFMA.FTZ R191, R166, R199.reuse, R193 ;  /* 0x000000c7a6bf7223 */ /* 0x080fe200000100c1 */
[----:B------:R-:W-:Y:S01]  /*45b0*/  FMUL.FTZ R195, R165, R200 ;  /* 0x000000c8a5c37220 */ /* 0x000fe20000410000 */
[----:B------:R-:W-:Y:S01]  /*45c0*/  SHFL.UP PT, R2, R2, 0x1, RZ ;  /* 0x0420000002027989 */ /* 0x000fe200000e00ff */
[----:B------:R-:W-:Y:S01]  /*45d0*/  FMUL.FTZ R199, R167, R199 ;  /* 0x000000c7a7c77220 */ /* 0x000fe20000410000 */
[----:B------:R-:W-:Y:S01]  /*45e0*/  FADD.FTZ R191, R180, R191 ;  /* 0x000000bfb4bf7221 */ /* 0x000fe20000010000 */
[----:B------:R-:W-:Y:S01]  /*45f0*/  FFMA.FTZ R195, R164, R201, R195 ;  /* 0x000000c9a4c37223 */ /* 0x000fe200000100c3 */
[----:B------:R0:W-:Y:S01]  /*4600*/  SHFL.UP PT, R190, R67, 0x1, RZ ;  /* 0x0420000043be7989 */ /* 0x0001e200000e00ff */
[----:B------:R-:W-:Y:S01]  /*4610*/  FFMA.FTZ R202, R166, R202, -R199 ;  /* 0x000000caa6ca7223 */ /* 0x000fe200000108c7 */
[----:B------:R-:W-:Y:S01]  /*4620*/  FMUL.FTZ R201, R165, R191 ;  /* 0x000000bfa5c97220 */ /* 0x000fe20000410000 */
[----:B------:R-:W-:Y:S01]  /*4630*/  FMUL.FTZ R199, R163, R195 ;  /* 0x000000c3a3c77220 */ /* 0x000fe20000410000 */
[----:B------:R-:W-:Y:S01]  /*4640*/  SHFL.UP PT, R66, R66, 0x1, RZ ;  /* 0x0420000042427989 */ /* 0x000fe200000e00ff */
[----:B------:R-:W-:-:S02]  /*4650*/  FADD.FTZ R202, R181, R202 ;  /* 0x000000cab5ca7221 */ /* 0x000fc40000010000 */
[----:B------:R-:W-:Y:S01]  /*4660*/  FFMA.FTZ R192, R162, R197, -R199 ;  /* 0x000000c5a2c07223 */ /* 0x000fe200000108c7 */
[----:B------:R-:W-:Y:S01]  /*4670*/  SHFL.UP PT, R3, R3, 0x1, RZ ;  /* 0x0420000003037989 */ /* 0x000fe200000e00ff */
[-C--:B0-----:R-:W-:Y:S01]  /*4680*/  FMUL.FTZ R67, R165, R202.reuse ;  /* 0x000000caa5437220 */ /* 0x081fe20000410000 */
[----:B------:R-:W-:Y:S01]  /*4690*/  FFMA.FTZ R202, R164, R202, -R201 ;  /* 0x000000caa4ca7223 */ /* 0x000fe200000108c9 */
[----:B------:R-:W-:Y:S01]  /*46a0*/  FMUL.FTZ R194, R160, R192 ;  /* 0x000000c0a0c27220 */ /* 0x000fe20000410000 */
[----:B----4-:R-:W0:Y:S01]  /*46b0*/  SHFL.IDX PT, R65, R65, RZ, 0x1f ;  /* 0x00001fff41417589 */ /* 0x010e2200000e0000 */
[----:B------:R-:W-:Y:S01]  /*46c0*/  FFMA.FTZ R199, R164, R191, R67 ;  /* 0x000000bfa4c77223 */ /* 0x000fe20000010043 */
[----:B------:R-:W-:Y:S02]  /*46d0*/  FADD.FTZ R202, R179, R202 ;  /* 0x000000cab3ca7221 */ /* 0x000fe40000010000 */
[----:B------:R1:W2:Y:S01]  /*46e0*/  SHFL.IDX PT, R193, R64, RZ, 0x1f ;  /* 0x00001fff40c17589 */ /* 0x0002a200000e0000 */
[----:B------:R-:W-:Y:S01]  /*46f0*/  FADD.FTZ R199, R178, R199 ;  /* 0x000000c7b2c77221 */ /* 0x000fe20000010000 */
[----:B-1----:R-:W-:-:S04]  /*4700*/  FMUL.FTZ R64, R163, R197 ;  /* 0x000000c5a3407220 */ /* 0x002fc80000410000 */
[----:B------:R-:W-:-:S04]  /*4710*/  FFMA.FTZ R64, R162, R195, R64 ;  /* 0x000000c3a2407223 */ /* 0x000fc80000010040 */
[-C--:B------:R-:W-:Y:S01]  /*4720*/  FMUL.FTZ R191, R160, R64.reuse ;  /* 0x00000040a0bf7220 */ /* 0x080fe20000410000 */
[----:B------:R-:W-:Y:S01]  /*4730*/  FFMA.FTZ R67, R161, R64, R194 ;  /* 0x00000040a1437223 */ /* 0x000fe200000100c2 */
[----:B------:R-:W-:Y:S01]  /*4740*/  FMUL.FTZ R64, R163, R202 ;  /* 0x000000caa3407220 */ /* 0x000fe20000410000 */
[-C--:B0-----:R-:W-:Y:S01]  /*4750*/  FMUL.FTZ R197, R190, R65.reuse ;  /* 0x00000041bec57220 */ /* 0x081fe20000410000 */
[C---:B------:R-:W-:Y:S01]  /*4760*/  FMUL.FTZ R195, R66.reuse, R65 ;  /* 0x0000004142c37220 */ /* 0x040fe20000410000 */
[----:B------:R-:W-:Y:S02]  /*4770*/  FFMA.FTZ R191, R161, R192, -R191 ;  /* 0x000000c0a1bf7223 */ /* 0x000fe400000108bf */
[-C--:B--2---:R-:W-:Y:S01]  /*4780*/  FFMA.FTZ R197, R66, R193.reuse, R197 ;  /* 0x000000c142c57223 */ /* 0x084fe200000100c5 */
[----:B------:R-:W-:Y:S01]  /*4790*/  FFMA.FTZ R190, R190, R193, -R195 ;  /* 0x000000c1bebe7223 */ /* 0x000fe200000108c3 */
[-C--:B------:R-:W-:Y:S01]  /*47a0*/  FMUL.FTZ R195, R163, R199.reuse ;  /* 0x000000c7a3c37220 */ /* 0x080fe20000410000 */
[----:B------:R-:W-:Y:S01]  /*47b0*/  FFMA.FTZ R199, R162, R199, R64 ;  /* 0x000000c7a2c77223 */ /* 0x000fe20000010040 */
[----:B------:R-:W-:Y:S01]  /*47c0*/  @P1 FADD.FTZ R65, R2, R197 ;  /* 0x000000c502411221 */ /* 0x000fe20000010000 */
[----:B------:R-:W-:Y:S01]  /*47d0*/  @P1 FADD.FTZ R193, R3, R190 ;  /* 0x000000be03c11221 */ /* 0x000fe20000010000 */
[----:B------:R-:W-:Y:S01]  /*47e0*/  FFMA.FTZ R202, R162, R202, -R195 ;  /* 0x000000caa2ca7223 */ /* 0x000fe200000108c3 */
[----:B------:R-:W-:Y:S01]  /*47f0*/  FADD.FTZ R199, R174, R199 ;  /* 0x000000c7aec77221 */ /* 0x000fe20000010000 */
[C---:B------:R-:W-:Y:S01]  /*4800*/  FMUL.FTZ R3, R63.reuse, R65 ;  /* 0x000000413f037220 */ /* 0x040fe20000410000 */
[-C--:B------:R-:W-:Y:S01]  /*4810*/  FMUL.FTZ R2, R63, R193.reuse ;  /* 0x000000c13f027220 */ /* 0x080fe20000410000 */
[----:B------:R-:W-:Y:S01]  /*4820*/  FADD.FTZ R202, R177, R202 ;  /* 0x000000cab1ca7221 */ /* 0x000fe20000010000 */
[----:B------:R-:W-:Y:S01]  /*4830*/  ISETP.NE.AND P1, PT, R140, 0x1f, PT ;  /* 0x0000001f8c00780c */ /* 0x000fe20003f25270 */
[C---:B------:R-:W-:Y:S01]  /*4840*/  FFMA.FTZ R66, R62.reuse, R193, -R3 ;  /* 0x000000c13e427223 */ /* 0x040fe20000010803 */
[----:B------:R-:W-:Y:S01]  /*4850*/  FFMA.FTZ R62, R62, R65, R2 ;  /* 0x000000413e3e7223 */ /* 0x000fe20000010002 */
[CC--:B------:R-:W-:Y:S01]  /*4860*/  FMUL.FTZ R65, R160.reuse, R199.reuse ;  /* 0x000000c7a0417220 */ /* 0x0c0fe20000410000 */
[CC--:B------:R-:W-:Y:S01]  /*4870*/  FMUL.FTZ R2, R160.reuse, R202.reuse ;  /* 0x000000caa0027220 */ /* 0x0c0fe20000410000 */
[----:B------:R-:W-:Y:S01]  /*4880*/  FADD.FTZ R66, R147, R66 ;  /* 0x0000004293427221 */ /* 0x000fe20000010000 */
        /* <DEDUP_REMOVED lines=8> */
[-C--:B------:R-:W-:Y:S01]  /*4910*/  FFMA.FTZ R3, R161, R66.reuse, -R3 ;  /* 0x00000042a1037223 */ /* 0x080fe20000010803 */
[----:B------:R-:W-:-:S02]  /*4920*/  FFMA.FTZ R193, R52, R66, -R193 ;  /* 0x0000004234c17223 */ /* 0x000fc400000108c1 */
[----:B------:R-:W-:Y:S01]  /*4930*/  FADD.FTZ R63, RZ, R63 ;  /* 0x0000003fff3f7221 */ /* 0x000fe20000010000 */
[----:B------:R-:W-:Y:S01]  /*4940*/  FADD.FTZ R65, R146, R3 ;  /* 0x0000000392417221 */ /* 0x000fe20000010000 */
[----:B------:R-:W-:Y:S01]  /*4950*/  FFMA.FTZ R3, R52, R62, R53 ;  /* 0x0000003e34037223 */ /* 0x000fe20000010035 */
[----:B------:R-:W-:Y:S01]  /*4960*/  FFMA.FTZ R52, R0, R193, RZ ;  /* 0x000000c100347223 */ /* 0x000fe200000100ff */
        /* <DEDUP_REMOVED lines=10> */
[----:B------:R-:W-:Y:S01]  /*4a10*/  FFMA.FTZ R2, -R0, R3, RZ ;  /* 0x0000000300027223 */ /* 0x000fe200000101ff */
[----:B------:R-:W-:Y:S01]  /*4a20*/  FFMA.FTZ R197, R159, R197, R52 ;  /* 0x000000c59fc57223 */ /* 0x000fe20000010034 */
[C---:B------:R-:W-:Y:S01]  /*4a30*/  FMUL.FTZ R53, R165.reuse, R190 ;  /* 0x000000bea5357220 */ /* 0x040fe20000410000 */
[-C--:B------:R-:W-:Y:S01]  /*4a40*/  FMUL.FTZ R3, R165, R64.reuse ;  /* 0x00000040a5037220 */ /* 0x080fe20000410000 */
[-C--:B------:R-:W-:Y:S01]  /*4a50*/  FMUL.FTZ R193, R57, R64.reuse ;  /* 0x0000004039c17220 */ /* 0x080fe20000410000 */
[----:B------:R-:W-:Y:S01]  /*4a60*/  FFMA.FTZ R55, -R159, R55, R2 ;  /* 0x000000379f377223 */ /* 0x000fe20000010102 */
[C---:B------:R-:W-:Y:S01]  /*4a70*/  FFMA.FTZ R53, R164.reuse, R64, R53 ;  /* 0x00000040a4357223 */ /* 0x040fe20000010035 */
[-C--:B------:R-:W-:Y:S01]  /*4a80*/  FFMA.FTZ R3, R164, R190.reuse, -R3 ;  /* 0x000000bea4037223 */ /* 0x080fe20000010803 */
        /* <DEDUP_REMOVED lines=28> */
.L_x_16666:
[----:B------:R-:W-:Y:S05]  /*4c50*/  BSYNC.RECONVERGENT B0 ;  /* 0x0000000000007941 */ /* 0x000fea0003800200 */
.L_x_16665:
[----:B------:R-:W-:Y:S01]  /*4c60*/  ISETP.GE.AND P1, PT, R91, UR7, PT ;  /* 0x000000075b007c0c */ /* 0x000fe2000bf26270 */
[----:B--2---:R-:W-:Y:S02]  /*4c70*/  HFMA2 R52, -RZ, RZ, 1.875, 0 ;  /* 0x3f800000ff347431 */ /* 0x004fe400000001ff */
[C---:B-1----:R-:W-:Y:S01]  /*4c80*/  FFMA.FTZ R195, R157.reuse, R53, R194 ;  /* 0x000000359dc37223 */ /* 0x042fe200000100c2 */
[----:B------:R-:W-:Y:S01]  /*4c90*/  FFMA.FTZ R197, -R157, R55, R198 ;  /* 0x000000379dc57223 */ /* 0x000fe200000101c6 */
[----:B------:R-:W-:Y:S02]  /*4ca0*/  ISETP.NE.OR P1, PT, R100, RZ, P1 ;  /* 0x000000ff6400720c */ /* 0x000fe40000f25670 */
[----:B------:R-:W-:Y:S02]  /*4cb0*/  CS2R R54, SRZ ;  /* 0x0000000000367805 */ /* 0x000fe4000001ff00 */
[----:B------:R-:W-:Y:S01]  /*4cc0*/  MOV R53, RZ ;  /* 0x000000ff00357202 */ /* 0x000fe20000000f00 */
[C---:B---3--:R-:W-:Y:S01]  /*4cd0*/  FMUL.FTZ R3, R167.reuse, R193 ;  /* 0x000000c1a7037220 */ /* 0x048fe20000410000 */
[-C--:B------:R-:W-:Y:S01]  /*4ce0*/  FMUL.FTZ R2, R167, R57.reuse ;  /* 0x00000039a7027220 */ /* 0x080fe20000410000 */
[----:B------:R-:W-:Y:S01]  /*4cf0*/  ISETP.GT.U32.AND P2, PT, R140, 0x1d, PT ;  /* 0x0000001d8c00780c */ /* 0x000fe20003f44070 */
[----:B------:R1:W2:Y:S01]  /*4d00*/  SHFL.DOWN PT, R200, R192, 0x2, 0x1f ;  /* 0x08401f00c0c87f89 */ /* 0x0002a200000e0000 */
[C---:B------:R-:W-:Y:S01]  /*4d10*/  FFMA.FTZ R3, R166.reuse, R57, R3 ;  /* 0x00000039a6037223 */ /* 0x040fe20000010003 */
[----:B------:R-:W-:Y:S01]  /*4d20*/  FFMA.FTZ R2, R166, R193, -R2 ;  /* 0x000000c1a6027223 */ /* 0x000fe20000010802 */
[----:B------:R-:W-:Y:S01]  /*4d30*/  BSSY.RECONVERGENT B0, `(.L_x_16667) ;  /* 0x000001a000007945 */ /* 0x000fe20003800200 */
[C---:B------:R-:W-:Y:S01]  /*4d40*/  ISETP.GT.U32.AND P3, PT, R140.reuse, 0x1b, PT ;  /* 0x0000001b8c00780c */ /* 0x040fe20003f64070 */
[----:B----4-:R-:W-:Y:S01]  /*4d50*/  FADD.FTZ R56, RZ, R3 ;  /* 0x00000003ff387221 */ /* 0x010fe20000010000 */
[----:B------:R-:W-:Y:S01]  /*4d60*/  FADD.FTZ R58, R143, R2 ;  /* 0x000000028f3a7221 */ /* 0x000fe20000010000 */
[----:B------:R-:W3:Y:S01]  /*4d70*/  @!P1 LDS.128 R52, [UR6+0x25d0] ;  /* 0x0025d006ff349984 */ /* 0x000ee20008000c00 */
[C---:B------:R-:W-:Y:S01]  /*4d80*/  ISETP.GT.U32.AND P4, PT, R140.reuse, 0x17, PT ;  /* 0x000000178c00780c */ /* 0x040fe20003f84070 */
[C---:B------:R-:W-:Y:S01]  /*4d90*/  FMUL.FTZ R3, R49.reuse, R56 ;  /* 0x0000003831037220 */ /* 0x040fe20000410000 */
[----:B------:R-:W-:Y:S01]  /*4da0*/  FMUL.FTZ R49, R49, R58 ;  /* 0x0000003a31317220 */ /* 0x000fe20000410000 */
[----:B------:R-:W-:-:S02]  /*4db0*/  ISETP.GT.U32.AND P5, PT, R140, 0xf, PT ;  /* 0x0000000f8c00780c */ /* 0x000fc40003fa4070 */
[C---:B------:R-:W-:Y:S01]  /*4dc0*/  FFMA.FTZ R3, R48.reuse, R58, -R3 ;  /* 0x0000003a30037223 */ /* 0x040fe20000010803 */
[----:B------:R-:W-:Y:S02]  /*4dd0*/  FFMA.FTZ R49, R48, R56, R49 ;  /* 0x0000003830317223 */ /* 0x000fe40000010031 */
[----:B------:R1:W4:Y:S01]  /*4de0*/  SHFL.DOWN PT, R48, R191, 0x2, 0x1f ;  /* 0x08401f00bf307f89 */ /* 0x00032200000e0000 */
[----:B------:R-:W-:-:S03]  /*4df0*/  FFMA.FTZ R198, R156, R3, R195 ;  /* 0x000000039cc67223 */ /* 0x000fc600000100c3 */
[----:B------:R1:W0:Y:S04]  /*4e00*/  SHFL.DOWN PT, R195, R67, 0x2, 0x1f ;  /* 0x08401f0043c37f89 */ /* 0x00022800000e0000 */
[----:B------:R1:W0:Y:S01]  /*4e10*/  SHFL.DOWN PT, R3, R59, 0x2, 0x1f ;  /* 0x08401f003b037f89 */ /* 0x00022200000e0000 */
[----:B--2---:R-:W-:Y:S05]  /*4e20*/  @P2 BRA `(.L_x_16668) ;  /* 0x0000000000282947 */ /* 0x004fea0003800000 */
[-C--:B------:R-:W-:Y:S01]  /*4e30*/  FMUL.FTZ R194, R191, R200.reuse ;  /* 0x000000c8bfc27220 */ /* 0x080fe20000410000 */
[----:B------:R-:W-:Y:S01]  /*4e40*/  FMUL.FTZ R200, R67, R200 ;  /* 0x000000c843c87220 */ /* 0x000fe20000410000 */
[-C--:B----4-:R-:W-:Y:S01]  /*4e50*/  FMUL.FTZ R2, R191, R48.reuse ;  /* 0x00000030bf027220 */ /* 0x090fe20000410000 */
[C---:B------:R-:W-:Y:S01]  /*4e60*/  FMUL.FTZ R48, R67.reuse, R48 ;  /* 0x0000003043307220 */ /* 0x040fe20000410000 */
[-C--:B0-----:R-:W-:Y:S01]  /*4e70*/  FFMA.FTZ R194, R67, R3.reuse, -R194 ;  /* 0x0000000343c27223 */ /* 0x081fe200000108c2 */
[----:B------:R-:W-:Y:S01]  /*4e80*/  FFMA.FTZ R3, R191, R3, R200 ;  /* 0x00000003bf037223 */ /* 0x000fe200000100c8 */
[-C--:B-1----:R-:W-:Y:S01]  /*4e90*/  FFMA.FTZ R67, R67, R195.reuse, -R2 ;  /* 0x000000c343437223 */ /* 0x082fe20000010802 */
[----:B------:R-:W-:Y:S01]  /*4ea0*/  FFMA.FTZ R191, R191, R195, R48 ;  /* 0x000000c3bfbf7223 */ /* 0x000fe20000010030 */
[----:B------:R-:W-:Y:S01]  /*4eb0*/  FADD.FTZ R59, R59, R194 ;  /* 0x000000c23b3b7221 */ /* 0x000fe20000010000 */
[----:B------:R-:W-:-:S07]  /*4ec0*/  FADD.FTZ R192, R192, R3 ;  /* 0x00000003c0c07221 */ /* 0x000fce0000010000 */
.L_x_16668:
[----:B------:R-:W-:Y:S05]  /*4ed0*/  BSYNC.RECONVERGENT B0 ;  /* 0x0000000000007941 */ /* 0x000fea0003800200 */
.L_x_16667:
[----:B0-----:R0:W2:Y:S01]  /*4ee0*/  SHFL.DOWN PT, R195, R67, 0x4, 0x1f ;  /* 0x08801f0043c37f89 */ /* 0x0010a200000e0000 */
[----:B------:R-:W-:Y:S03]  /*4ef0*/  BSSY.RECONVERGENT B0, `(.L_x_16669) ;  /* 0x000000f000007945 */ /* 0x000fe60003800200 */
[----:B----4-:R0:W4:Y:S04]  /*4f00*/  SHFL.DOWN PT, R48, R191, 0x4, 0x1f ;  /* 0x08801f00bf307f89 */ /* 0x01012800000e0000 */
        /* <DEDUP_REMOVED lines=10> */
[----:B------:R-:W-:Y:S01]  /*4fb0*/  FFMA.FTZ R191, R191, R195, R48 ;  /* 0x000000c3bfbf7223 */ /* 0x000fe20000010030 */
[----:B------:R-:W-:Y:S01]  /*4fc0*/  FADD.FTZ R59, R59, R194 ;  /* 0x000000c23b3b7221 */ /* 0x000fe20000010000 */
[----:B------:R-:W-:-:S07]  /*4fd0*/  FADD.FTZ R192, R192, R3 ;  /* 0x00000003c0c07221 */ /* 0x000fce0000010000 */
.L_x_16670:
[----:B------:R-:W-:Y:S05]  /*4fe0*/  BSYNC.RECONVERGENT B0 ;  /* 0x0000000000007941 */ /* 0x000fea0003800200 */
.L_x_16669:
        /* <DEDUP_REMOVED lines=16> */
.L_x_16672:
[----:B------:R-:W-:Y:S05]  /*50f0*/  BSYNC.RECONVERGENT B0 ;  /* 0x0000000000007941 */ /* 0x000fea0003800200 */
.L_x_16671:
        /* <DEDUP_REMOVED lines=13> */
[----:B----4-:R-:W-:Y:S01]  /*51d0*/  FFMA.FTZ R191, R191, R195, R48 ;  /* 0x000000c3bfbf7223 */ /* 0x010fe20000010030 */
[----:B------:R-:W-:Y:S01]  /*51e0*/  FADD.FTZ R59, R59, R194 ;  /* 0x000000c23b3b7221 */ /* 0x000fe20000010000 */
[----:B------:R-:W-:-:S07]  /*51f0*/  FADD.FTZ R192, R192, R3 ;  /* 0x00000003c0c07221 */ /* 0x000fce0000010000 */
.L_x_16674:
[----:B------:R-:W-:Y:S05]  /*5200*/  BSYNC.RECONVERGENT B0 ;  /* 0x0000000000007941 */ /* 0x000fea0003800200 */
.L_x_16673:
[----:B------:R-:W-:Y:S01]  /*5210*/  SHFL.DOWN PT, R203, R67, 0x1, 0x1f ;  /* 0x08201f0043cb7f89 */ /* 0x000fe200000e0000 */
[----:B0-----:R-:W-:Y:S01]  /*5220*/  FFMA.FTZ R200, -R156, R49, R197 ;  /* 0x000000319cc87223 */ /* 0x001fe200000101c5 */
[C---:B------:R-:W-:Y:S01]  /*5230*/  FMUL.FTZ R49, R169.reuse, R58 ;  /* 0x0000003aa9317220 */ /* 0x040fe20000410000 */
[-C--:B------:R-:W-:Y:S01]  /*5240*/  FMUL.FTZ R3, R169, R56.reuse ;  /* 0x00000038a9037220 */ /* 0x080fe20000410000 */
[----:B---3--:R-:W0:Y:S01]  /*5250*/  SHFL.IDX PT, R199, R55, RZ, 0x1f ;  /* 0x00001fff37c77589 */ /* 0x008e2200000e0000 */
[----:B------:R-:W-:Y:S01]  /*5260*/  ISETP.NE.AND P1, PT, R100, 0x1f, PT ;  /* 0x0000001f6400780c */ /* 0x000fe20003f25270 */
[C---:B------:R-:W-:Y:S01]  /*5270*/  FFMA.FTZ R194, R168.reuse, R56, R49 ;  /* 0x00000038a8c27223 */ /* 0x040fe20000010031 */
[----:B------:R-:W-:Y:S01]  /*5280*/  FFMA.FTZ R3, R168, R58, -R3 ;  /* 0x0000003aa8037223 */ /* 0x000fe20000010803 */
[----:B------:R-:W3:Y:S01]  /*5290*/  SHFL.DOWN PT, R205, R191, 0x1, 0x1f ;  /* 0x08201f00bfcd7f89 */ /* 0x000ee200000e0000 */
[----:B-1----:R-:W-:-:S04]  /*52a0*/  IMAD.WIDE.U32 R48, R120, UR4, R130 ;  /* 0x0000000478307c25 */ /* 0x002fc8000f8e0082 */
[----:B------:R-:W-:Y:S01]  /*52b0*/  FADD.FTZ R194, RZ, R194 ;  /* 0x000000c2ffc27221 */ /* 0x000fe20000010000 */
[----:B------:R-:W-:Y:S01]  /*52c0*/  FADD.FTZ R195, R142, R3 ;  /* 0x000000038ec37221 */ /* 0x000fe20000010000 */
[----:B------:R-:W1:Y:S01]  /*52d0*/  SHFL.IDX PT, R197, R54, RZ, 0x1f ;  /* 0x00001fff36c57589 */ /* 0x000e6200000e0000 */
[----:B------:R-:W-:Y:S02]  /*52e0*/  IMAD R201, R121, UR4, R49 ;  /* 0x0000000479c97c24 */ /* 0x000fe4000f8e0231 */
[C---:B------:R-:W-:Y:S01]  /*52f0*/  FMUL.FTZ R3, R51.reuse, R194 ;  /* 0x000000c233037220 */ /* 0x040fe20000410000 */
[-C--:B------:R-:W-:Y:S01]  /*5300*/  FMUL.FTZ R51, R51, R195.reuse ;  /* 0x000000c333337220 */ /* 0x080fe20000410000 */
[----:B------:R-:W5:Y:S01]  /*5310*/  SHFL.DOWN PT, R209, R192, 0x1, 0x1f ;  /* 0x08201f00c0d17f89 */ /* 0x000f6200000e0000 */
[----:B------:R-:W-:Y:S01]  /*5320*/  LEA R2, P2, R48, R104, 0x2 ;  /* 0x0000006830027211 */ /* 0x000fe200078410ff */
[C---:B------:R-:W-:Y:S01]  /*5330*/  FFMA.FTZ R49, R50.reuse, R195, -R3 ;  /* 0x000000c332317223 */ /* 0x040fe20000010803 */
[----:B------:R-:W-:Y:S01]  /*5340*/  FFMA.FTZ R51, R50, R194, R51 ;  /* 0x000000c232337223 */ /* 0x000fe20000010033 */
[----:B------:R-:W5:Y:S01]  /*5350*/  SHFL.DOWN PT, R207, R59, 0x1, 0x1f ;  /* 0x08201f003bcf7f89 */ /* 0x000f6200000e0000 */
[----:B------:R-:W-:Y:S01]  /*5360*/  LEA.HI.X R3, R48, R102, R201, 0x2, P2 ;  /* 0x0000006630037211 */ /* 0x000fe200010f14c9 */
[C---:B------:R-:W-:Y:S01]  /*5370*/  FFMA.FTZ R201, R155.reuse, R49, R198 ;  /* 0x000000319bc97223 */ /* 0x040fe200000100c6 */
[----:B------:R-:W-:Y:S01]  /*5380*/  FFMA.FTZ R49, -R155, R51, R200 ;  /* 0x000000339b317223 */ /* 0x000fe200000101c8 */
[----:B--2-4-:R-:W2:Y:S01]  /*5390*/  SHFL.IDX PT, R191, R191, RZ, 0x1f ;  /* 0x00001fffbfbf7589 */ /* 0x014ea200000e0000 */
[C---:B------:R-:W-:Y:S01]  /*53a0*/  FMUL.FTZ R51, R171.reuse, R195 ;  /* 0x000000c3ab337220 */ /* 0x040fe20000410000 */
[-C--:B------:R-:W-:Y:S01]  /*53b0*/  FMUL.FTZ R48, R171, R194.reuse ;  /* 0x000000c2ab307220 */ /* 0x080fe20000410000 */
[----:B------:R-:W-:Y:S01]  /*53c0*/  ISETP.NE.AND P3, PT, R100, RZ, PT ;  /* 0x000000ff6400720c */ /* 0x000fe20003f65270 */
[----:B0-----:R-:W-:Y:S01]  /*53d0*/  @P1 FMUL.FTZ R200, R203, R199 ;  /* 0x000000c7cbc81220 */ /* 0x001fe20000410000 */
[----:B------:R-:W0:Y:S01]  /*53e0*/  SHFL.IDX PT, R67, R67, RZ, 0x1f ;  /* 0x00001fff43437589 */ /* 0x000e2200000e0000 */
[C---:B------:R-:W-:Y:S01]  /*53f0*/  FFMA.FTZ R51, R170.reuse, R194, R51 ;  /* 0x000000c2aa337223 */ /* 0x040fe20000010033 */
[----:B------:R-:W-:Y:S01]  /*5400*/  FFMA.FTZ R50, R170, R195, -R48 ;  /* 0x000000c3aa327223 */ /* 0x000fe20000010830 */
[----:B---3--:R-:W-:Y:S01]  /*5410*/  @P1 FMUL.FTZ R198, R205, R199 ;  /* 0x000000c7cdc61220 */ /* 0x008fe20000410000 */
[----:B------:R-:W-:Y:S01]  /*5420*/  SHFL.IDX PT, R192, R192, RZ, 0x1f ;  /* 0x00001fffc0c07589 */ /* 0x000fe200000e0000 */
[----:B------:R-:W-:Y:S01]  /*5430*/  FADD.FTZ R48, RZ, R51 ;  /* 0x00000033ff307221 */ /* 0x000fe20000010000 */
[----:B------:R-:W-:Y:S01]  /*5440*/  FADD.FTZ R50, R141, R50 ;  /* 0x000000328d327221 */ /* 0x000fe20000010000 */
[-C--:B-1----:R-:W-:Y:S01]  /*5450*/  @P1 FFMA.FTZ R200, R205, R197.reuse, R200 ;  /* 0x000000c5cdc81223 */ /* 0x082fe200000100c8 */
[----:B------:R-:W-:Y:S01]  /*5460*/  @P1 FFMA.FTZ R198, R203, R197, -R198 ;  /* 0x000000c5cbc61223 */ /* 0x000fe200000108c6 */
[C---:B------:R-:W-:Y:S01]  /*5470*/  FMUL.FTZ R51, R29.reuse, R48 ;  /* 0x000000301d337220 */ /* 0x040fe20000410000 */
[----:B------:R-:W-:Y:S01]  /*5480*/  FMUL.FTZ R29, R29, R50 ;  /* 0x000000321d1d7220 */ /* 0x000fe20000410000 */
[----:B-----5:R-:W-:Y:S01]  /*5490*/  @P1 FADD.FTZ R199, R209, R200 ;  /* 0x000000c8d1c71221 */ /* 0x020fe20000010000 */
[----:B------:R-:W-:Y:S01]  /*54a0*/  FMUL.FTZ R204, R134, R194 ;  /* 0x000000c286cc7220 */ /* 0x000fe20000410000 */
[C---:B------:R-:W-:Y:S01]  /*54b0*/  FFMA.FTZ R51, R28.reuse, R50, -R51 ;  /* 0x000000321c337223 */ /* 0x040fe20000010833 */
[-C--:B------:R-:W-:Y:S01]  /*54c0*/  FFMA.FTZ R28, R28, R48.reuse, R29 ;  /* 0x000000301c1c7223 */ /* 0x080fe2000001001d */
[----:B------:R-:W-:Y:S01]  /*54d0*/  @P1 FADD.FTZ R197, R207, R198 ;  /* 0x000000c6cfc51221 */ /* 0x000fe20000010000 */
[----:B------:R-:W-:Y:S01]  /*54e0*/  FMUL.FTZ R198, R199, R61 ;  /* 0x0000003dc7c67220 */ /* 0x000fe20000410000 */
[----:B------:R-:W-:Y:S01]  /*54f0*/  FFMA.FTZ R51, R154, R51, R201 ;  /* 0x000000339a337223 */ /* 0x000fe200000100c9 */
[----:B------:R-:W-:Y:S01]  /*5500*/  FMUL.FTZ R206, R134, R48 ;  /* 0x0000003086ce7220 */ /* 0x000fe20000410000 */
[C---:B------:R-:W-:Y:S01]  /*5510*/  FMUL.FTZ R200, R197.reuse, R61 ;  /* 0x0000003dc5c87220 */ /* 0x040fe20000410000 */
[----:B------:R-:W-:Y:S01]  /*5520*/  FFMA.FTZ R197, R197, R60, R198 ;  /* 0x0000003cc5c57223 */ /* 0x000fe200000100c6 */
[----:B------:R1:W3:Y:S01]  /*5530*/  SHFL.IDX PT, R61, R59, RZ, 0x1f ;  /* 0x00001fff3b3d7589 */ /* 0x0002e200000e0000 */
[----:B--2---:R-:W-:Y:S01]  /*5540*/  FMUL.FTZ R202, R191, R54 ;  /* 0x00000036bfca7220 */ /* 0x004fe20000410000 */
[----:B------:R-:W-:Y:S01]  /*5550*/  FFMA.FTZ R200, R199, R60, -R200 ;  /* 0x0000003cc7c87223 */ /* 0x000fe200000108c8 */
[C---:B------:R-:W-:Y:S01]  /*5560*/  FMUL.FTZ R60, R191.reuse, R55 ;  /* 0x00000037bf3c7220 */ /* 0x040fe20000410000 */
[----:B------:R-:W-:Y:S01]  /*5570*/  FADD.FTZ R188, R188, R197 ;  /* 0x000000c5bcbc7221 */ /* 0x000fe20000010000 */
[----:B------:R-:W-:Y:S01]  /*5580*/  FMUL.FTZ R198, R191, R52 ;  /* 0x00000034bfc67220 */ /* 0x000fe20000410000 */
[----:B------:R-:W-:Y:S01]  /*5590*/  FADD.FTZ R189, R189, R200 ;  /* 0x000000c8bdbd7221 */ /* 0x000fe20000010000 */
[----:B0-----:R-:W-:Y:S01]  /*55a0*/  FFMA.FTZ R200, R67, R54, -R60 ;  /* 0x0000003643c87223 */ /* 0x001fe2000001083c */
[C---:B-1----:R-:W-:Y:S01]  /*55b0*/  FMUL.FTZ R59, R176.reuse, R50 ;  /* 0x00000032b03b7220 */ /* 0x042fe20000410000 */
[----:B------:R-:W-:Y:S01]  /*55c0*/  FMUL.FTZ R60, R191, R53 ;  /* 0x00000035bf3c7220 */ /* 0x000fe20000410000 */
[C---:B------:R-:W-:Y:S01]  /*55d0*/  FMUL.FTZ R54, R176.reuse, R48 ;  /* 0x00000030b0367220 */ /* 0x040fe20000410000 */
[CC--:B------:R-:W-:Y:S01]  /*55e0*/  FMUL.FTZ R191, R176.reuse, R189.reuse ;  /* 0x000000bdb0bf7220 */ /* 0x0c0fe20000410000 */
[----:B------:R-:W-:Y:S01]  /*55f0*/  FMUL.FTZ R176, R176, R188 ;  /* 0x000000bcb0b07220 */ /* 0x000fe20000410000 */
[----:B------:R-:W-:Y:S01]  /*5600*/  FFMA.FTZ R201, R175, R48, R59 ;  /* 0x00000030afc97223 */ /* 0x000fe2000001003b */
[----:B------:R-:W-:Y:S01]  /*5610*/  FMUL.FTZ R59, R135, R62 ;  /* 0x0000003e873b7220 */ /* 0x000fe20000410000 */
[----:B------:R-:W-:Y:S01]  /*5620*/  FFMA.FTZ R52, R67, R52, -R60 ;  /* 0x0000003443347223 */ /* 0x000fe2000001083c */
[C---:B------:R-:W-:Y:S01]  /*5630*/  FFMA.FTZ R176, R175.reuse, R189, -R176 ;  /* 0x000000bdafb07223 */ /* 0x040fe200000108b0 */
[C---:B------:R-:W-:Y:S01]  /*5640*/  FFMA.FTZ R29, R175.reuse, R50, -R54 ;  /* 0x00000032af1d7223 */ /* 0x040fe20000010836 */
[C---:B------:R-:W-:Y:S01]  /*5650*/  FFMA.FTZ R59, R134.reuse, R66, -R59 ;  /* 0x00000042863b7223 */ /* 0x040fe2000001083b */
[----:B------:R-:W-:Y:S01]  /*5660*/  FFMA.FTZ R191, R175, R188, R191 ;  /* 0x000000bcafbf7223 */ /* 0x000fe200000100bf */
[----:B------:R-:W-:Y:S01]  /*5670*/  FADD.FTZ R60, R187, R176 ;  /* 0x000000b0bb3c7221 */ /* 0x000fe20000010000 */
[----:B------:R-:W-:Y:S01]  /*5680*/  FMUL.FTZ R176, R134, R62 ;  /* 0x0000003e86b07220 */ /* 0x000fe20000410000 */
[----:B------:R-:W-:Y:S01]  /*5690*/  FMUL.FTZ R175, R0, R59 ;  /* 0x0000003b00af7220 */ /* 0x000fe20000410000 */
[----:B------:R-:W-:Y:S01]  /*56a0*/  P2R R59, PR, RZ, 0x8 ;  /* 0x00000008ff3b7803 */ /* 0x000fe20000000000 */
[----:B---3--:R-:W-:Y:S01]  /*56b0*/  FADD.FTZ R54, R61, R200 ;  /* 0x000000c83d367221 */ /* 0x008fe20000010000 */
[C---:B------:R-:W-:Y:S01]  /*56c0*/  FMUL.FTZ R61, R135.reuse, R63 ;  /* 0x0000003f873d7220 */ /* 0x040fe20000410000 */
[----:B------:R-:W-:Y:S01]  /*56d0*/  FMUL.FTZ R59, R135, R64 ;  /* 0x00000040873b7220 */ /* 0x000fe20000410000 */
[C---:B------:R-:W-:Y:S01]  /*56e0*/  FFMA.FTZ R53, R67.reuse, R53, R198 ;  /* 0x0000003543357223 */ /* 0x040fe200000100c6 */
[----:B------:R-:W-:Y:S01]  /*56f0*/  FFMA.FTZ R55, R67, R55, R202 ;  /* 0x0000003743377223 */ /* 0x000fe200000100ca */
[C---:B------:R-:W-:Y:S01]  /*5700*/  FFMA.FTZ R67, R135.reuse, R66, R176 ;  /* 0x0000004287437223 */ /* 0x040fe200000100b0 */
[C---:B------:R-:W-:Y:S01]  /*5710*/  FFMA.FTZ R176, R134.reuse, R65, -R61 ;  /* 0x0000004186b07223 */ /* 0x040fe2000001083d */
[C---:B------:R-:W-:Y:S01]  /*5720*/  FMUL.FTZ R61, R134.reuse, R64 ;  /* 0x00000040863d7220 */ /* 0x040fe20000410000 */
[-C--:B------:R-:W-:Y:S01]  /*5730*/  FFMA.FTZ R187, R134, R190.reuse, -R59 ;  /* 0x000000be86bb7223 */ /* 0x080fe2000001083b */
[C---:B------:R-:W-:Y:S01]  /*5740*/  FMUL.FTZ R59, R135.reuse, R57 ;  /* 0x00000039873b7220 */ /* 0x040fe20000410000 */
[----:B------:R-:W-:Y:S01]  /*5750*/  FADD.FTZ R186, R186, R191 ;  /* 0x000000bfbaba7221 */ /* 0x000fe20000010000 */
[C---:B------:R-:W-:Y:S01]  /*5760*/  FFMA.FTZ R191, R135.reuse, R190, R61 ;  /* 0x000000be87bf7223 */ /* 0x040fe2000001003d */
[CC--:B------:R-:W-:Y:S01]  /*5770*/  FMUL.FTZ R61, R135.reuse, R56.reuse ;  /* 0x00000038873d7220 */ /* 0x0c0fe20000410000 */
[C---:B------:R-:W-:Y:S01]  /*5780*/  FFMA.FTZ R198, R134.reuse, R193, -R59 ;  /* 0x000000c186c67223 */ /* 0x040fe2000001083b */
[----:B------:R-:W-:Y:S01]  /*5790*/  FMUL.FTZ R59, R134, R56 ;  /* 0x00000038863b7220 */ /* 0x000fe20000410000 */
[----:B------:R-:W-:Y:S01]  /*57a0*/  FADD.FTZ R29, R138, R29 ;  /* 0x0000001d8a1d7221 */ /* 0x000fe20000010000 */
[----:B------:R-:W-:Y:S01]  /*57b0*/  FFMA.FTZ R197, R134, R58, -R61 ;  /* 0x0000003a86c57223 */ /* 0x000fe2000001083d */
[C---:B------:R-:W-:Y:S01]  /*57c0*/  FMUL.FTZ R61, R135.reuse, R194 ;  /* 0x000000c2873d7220 */ /* 0x040fe20000410000 */
[C---:B------:R-:W-:Y:S01]  /*57d0*/  FFMA.FTZ R199, R135.reuse, R58, R59 ;  /* 0x0000003a87c77223 */ /* 0x040fe2000001003b */
[----:B------:R-:W-:Y:S01]  /*57e0*/  FADD.FTZ R59, RZ, R201 ;  /* 0x000000c9ff3b7221 */ /* 0x000fe20000010000 */
[----:B------:R-:W-:Y:S01]  /*57f0*/  FADD.FTZ R55, R192, R55 ;  /* 0x00000037c0377221 */ /* 0x000fe20000010000 */
[C---:B------:R-:W-:Y:S01]  /*5800*/  FFMA.FTZ R202, R134.reuse, R195, -R61 ;  /* 0x000000c386ca7223 */ /* 0x040fe2000001083d */
[C---:B------:R-:W-:Y:S01]  /*5810*/  FMUL.FTZ R61, R135.reuse, R48 ;  /* 0x00000030873d7220 */ /* 0x040fe20000410000 */
[----:B------:R-:W-:Y:S01]  /*5820*/  FMUL.FTZ R208, R135, R59 ;  /* 0x0000003b87d07220 */ /* 0x000fe20000410000 */
[C---:B------:R-:W-:Y:S01]  /*5830*/  FMUL.FTZ R192, R134.reuse, R63 ;  /* 0x0000003f86c07220 */ /* 0x040fe20000410000 */
[C---:B------:R-:W-:Y:S01]  /*5840*/  FMUL.FTZ R200, R134.reuse, R57 ;  /* 0x0000003986c87220 */ /* 0x040fe20000410000 */
[C---:B------:R-:W-:Y:S01]  /*5850*/  FFMA.FTZ R201, R134.reuse, R50, -R61 ;  /* 0x0000003286c97223 */ /* 0x040fe2000001083d */
[C---:B------:R-:W-:Y:S01]  /*5860*/  FFMA.FTZ R205, R134.reuse, R29, -R208 ;  /* 0x0000001d86cd7223 */ /* 0x040fe200000108d0 */
[----:B------:R-:W-:Y:S01]  /*5870*/  FMUL.FTZ R134, R134, R59 ;  /* 0x0000003b86867220 */ /* 0x000fe20000410000 */
[----:B------:R-:W-:Y:S01]  /*5880*/  FMUL.FTZ R61, R171, R186 ;  /* 0x000000baab3d7220 */ /* 0x000fe20000410000 */
[C---:B------:R-:W-:Y:S01]  /*5890*/  FFMA.FTZ R192, R135.reuse, R65, R192 ;  /* 0x0000004187c07223 */ /* 0x040fe200000100c0 */
[C---:B------:R-:W-:Y:S01]  /*58a0*/  FFMA.FTZ R200, R135.reuse, R193, R200 ;  /* 0x000000c187c87223 */ /* 0x040fe200000100c8 */
[C---:B------:R-:W-:Y:S01]  /*58b0*/  FFMA.FTZ R204, R135.reuse, R195, R204 ;  /* 0x000000c387cc7223 */ /* 0x040fe200000100cc */
[C---:B------:R-:W-:Y:S01]  /*58c0*/  FFMA.FTZ R203, R135.reuse, R50, R206 ;  /* 0x0000003287cb7223 */ /* 0x040fe200000100ce */
[----:B------:R-:W-:Y:S01]  /*58d0*/  FFMA.FTZ R135, R135, R29, R134 ;  /* 0x0000001d87877223 */ /* 0x000fe20000010086 */
[-C--:B------:R-:W-:Y:S01]  /*58e0*/  FMUL.FTZ R171, R171, R60.reuse ;  /* 0x0000003cabab7220 */ /* 0x080fe20000410000 */
[C---:B------:R-:W-:Y:S01]  /*58f0*/  FFMA.FTZ R134, R170.reuse, R60, -R61 ;  /* 0x0000003caa867223 */ /* 0x040fe2000001083d */
[----:B------:R0:W-:Y:S01]  /*5900*/  @!P3 STS.128 [UR6+0x25d0], R52 ;  /* 0x0025d034ff00b988 */ /* 0x0001e20008000c06 */
[----:B------:R-:W-:Y:S01]  /*5910*/  FMUL.FTZ R176, R159, R176 ;  /* 0x000000b09fb07220 */ /* 0x000fe20000410000 */
[----:B------:R-:W-:Y:S01]  /*5920*/  FFMA.FTZ R171, R170, R186, R171 ;  /* 0x000000baaaab7223 */ /* 0x000fe200000100ab */
[----:B------:R-:W-:Y:S01]  /*5930*/  FADD.FTZ R185, R185, R134 ;  /* 0x00000086b9b97221 */ /* 0x000fe20000010000 */
[----:B------:R-:W-:Y:S01]  /*5940*/  STS [R86+0x840], R175 ;  /* 0x000840af56007388 */ /* 0x000fe20000000800 */
[----:B------:R-:W-:Y:S01]  /*5950*/  FMUL.FTZ R170, R0, -R67 ;  /* 0x8000004300aa7220 */ /* 0x000fe20000410000 */
[----:B------:R-:W-:Y:S01]  /*5960*/  FADD.FTZ R184, R184, R171 ;  /* 0x000000abb8b87221 */ /* 0x000fe20000010000 */
[-C--:B------:R-:W-:Y:S01]  /*5970*/  FMUL.FTZ R61, R169, R185.reuse ;  /* 0x000000b9a93d7220 */ /* 0x080fe20000410000 */
[----:B------:R-:W-:Y:S01]  /*5980*/  FMUL.FTZ R192, R159, -R192 ;  /* 0x800000c09fc07220 */ /* 0x000fe20000410000 */
[----:B------:R-:W-:Y:S01]  /*5990*/  FMUL.FTZ R198, R157, R198 ;  /* 0x000000c69dc67220 */ /* 0x000fe20000410000 */
[-C--:B------:R-:W-:Y:S01]  /*59a0*/  FMUL.FTZ R134, R169, R184.reuse ;  /* 0x000000b8a9867220 */ /* 0x080fe20000410000 */
[C---:B------:R-:W-:Y:S01]  /*59b0*/  FFMA.FTZ R61, R168.reuse, R184, R61 ;  /* 0x000000b8a83d7223 */ /* 0x040fe2000001003d */
[----:B------:R1:W-:Y:S01]  /*59c0*/  STS [R85+0x4], R170 ;  /* 0x000004aa55007388 */ /* 0x0003e20000000800 */
[----:B------:R-:W-:Y:S01]  /*59d0*/  FMUL.FTZ R200, R157, -R200 ;  /* 0x800000c89dc87220 */ /* 0x000fe20000410000 */
[----:B0-----:R-:W-:Y:S01]  /*59e0*/  FFMA.FTZ R52, R168, R185, -R134 ;  /* 0x000000b9a8347223 */ /* 0x001fe20000010886 */
[----:B------:R-:W-:Y:S01]  /*59f0*/  FADD.FTZ R182, R182, R61 ;  /* 0x0000003db6b67221 */ /* 0x000fe20000010000 */
[C---:B------:R-:W-:Y:S01]  /*5a00*/  FMUL.FTZ R134, R158.reuse, R187 ;  /* 0x000000bb9e867220 */ /* 0x040fe20000410000 */
[----:B------:R-:W-:Y:S01]  /*5a10*/  FMUL.FTZ R168, R158, -R191 ;  /* 0x800000bf9ea87220 */ /* 0x000fe20000410000 */
[----:B------:R-:W-:Y:S01]  /*5a20*/  FADD.FTZ R52, R183, R52 ;  /* 0x00000034b7347221 */ /* 0x000fe20000010000 */
[----:B------:R-:W-:Y:S01]  /*5a30*/  FMUL.FTZ R53, R167, R182 ;  /* 0x000000b6a7357220 */ /* 0x000fe20000410000 */
[----:B------:R-:W-:Y:S01]  /*5a40*/  FMUL.FTZ R202, R155, R202 ;  /* 0x000000ca9bca7220 */ /* 0x000fe20000410000 */
[----:B------:R-:W-:Y:S01]  /*5a50*/  STS [R85+0x10], R134 ;  /* 0x0000108655007388 */ /* 0x000fe20000000800 */
[-C--:B------:R-:W-:Y:S01]  /*5a60*/  FMUL.FTZ R167, R167, R52.reuse ;  /* 0x00000034a7a77220 */ /* 0x080fe20000410000 */
[----:B------:R-:W-:Y:S01]  /*5a70*/  FFMA.FTZ R54, R166, R52, -R53 ;  /* 0x00000034a6367223 */ /* 0x000fe20000010835 */
[----:B-1----:R-:W-:Y:S01]  /*5a80*/  FMUL.FTZ R170, R156, -R199 ;  /* 0x800000c79caa7220 */ /* 0x002fe20000410000 */
[----:B------:R0:W-:Y:S01]  /*5a90*/  STS [R85+0x14], R168 ;  /* 0x000014a855007388 */ /* 0x0001e20000000800 */
[----:B------:R-:W-:Y:S01]  /*5aa0*/  FFMA.FTZ R167, R166, R182, R167 ;  /* 0x000000b6a6a77223 */ /* 0x000fe200000100a7 */
[----:B------:R-:W-:Y:S01]  /*5ab0*/  FADD.FTZ R181, R181, R54 ;  /* 0x00000036b5b57221 */ /* 0x000fe20000010000 */
[----:B------:R-:W-:Y:S01]  /*5ac0*/  FMUL.FTZ R166, R156, R197 ;  /* 0x000000c59ca67220 */ /* 0x000fe20000410000 */
[----:B------:R-:W-:Y:S01]  /*5ad0*/  FMUL.FTZ R204, R155, -R204 ;  /* 0x800000cc9bcc7220 */ /* 0x000fe20000410000 */
[----:B------:R-:W-:Y:S01]  /*5ae0*/  FADD.FTZ R180, R180, R167 ;  /* 0x000000a7b4b47221 */ /* 0x000fe20000010000 */
[----:B------:R-:W-:Y:S01]  /*5af0*/  FMUL.FTZ R53, R165, R181 ;  /* 0x000000b5a5357220 */ /* 0x000fe20000410000 */
[----:B------:R-:W-:Y:S01]  /*5b00*/  FADD.FTZ R66, -R147, R66 ;  /* 0x0000004293427221 */ /* 0x000fe20000010100 */
[----:B------:R1:W-:Y:S01]  /*5b10*/  STS [R85+0x20], R166 ;  /* 0x000020a655007388 */ /* 0x0003e20000000800 */
[-C--:B------:R-:W-:Y:S01]  /*5b20*/  FMUL.FTZ R54, R165, R180.reuse ;  /* 0x000000b4a5367220 */ /* 0x080fe20000410000 */
[----:B------:R-:W-:Y:S01]  /*5b30*/  FFMA.FTZ R53, R164, R180, R53 ;  /* 0x000000b4a4357223 */ /* 0x000fe20000010035 */
[----:B0-----:R-:W-:Y:S01]  /*5b40*/  FMUL.FTZ R168, R152, -R135 ;  /* 0x8000008798a87220 */ /* 0x001fe20000410000 */
[----:B------:R-:W-:Y:S01]  /*5b50*/  STS [R85+0x8], R176 ;  /* 0x000008b055007388 */ /* 0x000fe20000000800 */
[----:B------:R-:W-:Y:S01]  /*5b60*/  FFMA.FTZ R54, R164, R181, -R54 ;  /* 0x000000b5a4367223 */ /* 0x000fe20000010836 */
[----:B------:R-:W-:Y:S01]  /*5b70*/  FADD.FTZ R178, R178, R53 ;  /* 0x00000035b2b27221 */ /* 0x000fe20000010000 */
[----:B------:R-:W-:Y:S01]  /*5b80*/  FMUL.FTZ R164, R154, R201 ;  /* 0x000000c99aa47220 */ /* 0x000fe20000410000 */
[----:B------:R-:W-:Y:S01]  /*5b90*/  STS [R85+0xc], R192 ;  /* 0x00000cc055007388 */ /* 0x000fe20000000800 */
[----:B------:R-:W-:Y:S01]  /*5ba0*/  FADD.FTZ R54, R179, R54 ;  /* 0x00000036b3367221 */ /* 0x000fe20000010000 */
[C---:B------:R-:W-:Y:S01]  /*5bb0*/  FMUL.FTZ R53, R163.reuse, R178 ;  /* 0x000000b2a3357220 */ /* 0x040fe20000410000 */
[----:B-1----:R-:W-:Y:S01]  /*5bc0*/  FMUL.FTZ R166, R152, R205 ;  /* 0x000000cd98a67220 */ /* 0x002fe20000410000 */
[----:B------:R-:W-:Y:S01]  /*5bd0*/  STS [R85+0x18], R198 ;  /* 0x000018c655007388 */ /* 0x000fe20000000800 */
[-C--:B------:R-:W-:Y:S01]  /*5be0*/  FMUL.FTZ R163, R163, R54.reuse ;  /* 0x00000036a3a37220 */ /* 0x080fe20000410000 */
[----:B------:R-:W-:Y:S01]  /*5bf0*/  FFMA.FTZ R134, R162, R54, -R53 ;  /* 0x00000036a2867223 */ /* 0x000fe20000010835 */
[----:B------:R-:W-:Y:S01]  /*5c00*/  FADD.FTZ R65, -R146, R65 ;  /* 0x0000004192417221 */ /* 0x000fe20000010100 */
[----:B------:R-:W-:Y:S01]  /*5c10*/  STS [R85+0x1c], R200 ;  /* 0x00001cc855007388 */ /* 0x000fe20000000800 */
[----:B------:R-:W-:Y:S01]  /*5c20*/  FFMA.FTZ R163, R162, R178, R163 ;  /* 0x000000b2a2a37223 */ /* 0x000fe200000100a3 */
[----:B------:R-:W-:Y:S01]  /*5c30*/  FADD.FTZ R177, R177, R134 ;  /* 0x00000086b1b17221 */ /* 0x000fe20000010000 */
[----:B------:R-:W-:Y:S01]  /*5c40*/  FMUL.FTZ R162, R154, -R203 ;  /* 0x800000cb9aa27220 */ /* 0x000fe20000410000 */
[----:B------:R-:W-:Y:S01]  /*5c50*/  STS [R85+0x24], R170 ;  /* 0x000024aa55007388 */ /* 0x000fe20000000800 */
[----:B------:R-:W-:Y:S01]  /*5c60*/  FADD.FTZ R174, R174, R163 ;  /* 0x000000a3aeae7221 */ /* 0x000fe20000010000 */
[----:B------:R-:W-:Y:S01]  /*5c70*/  FMUL.FTZ R134, R160, R177 ;  /* 0x000000b1a0867220 */ /* 0x000fe20000410000 */
[----:B------:R-:W-:Y:S01]  /*5c80*/  FMUL.FTZ R55, R178, R113 ;  /* 0x00000071b2377220 */ /* 0x000fe20000410000 */
[----:B------:R-:W-:Y:S01]  /*5c90*/  STS [R85+0x28], R202 ;  /* 0x000028ca55007388 */ /* 0x000fe20000000800 */
[-C--:B------:R-:W-:Y:S01]  /*5ca0*/  FMUL.FTZ R160, R160, R174.reuse ;  /* 0x000000aea0a07220 */ /* 0x080fe20000410000 */
[----:B------:R-:W-:Y:S01]  /*5cb0*/  FFMA.FTZ R134, R161, R174, R134 ;  /* 0x000000aea1867223 */ /* 0x000fe20000010086 */
[----:B------:R-:W-:Y:S01]  /*5cc0*/  FADD.FTZ R190, -R145, R190 ;  /* 0x000000be91be7221 */ /* 0x000fe20000010100 */
[----:B------:R-:W-:Y:S01]  /*5cd0*/  STS [R85+0x2c], R204 ;  /* 0x00002ccc55007388 */ /* 0x000fe20000000800 */
[----:B------:R-:W-:Y:S01]  /*5ce0*/  FFMA.FTZ R61, R161, R177, -R160 ;  /* 0x000000b1a13d7223 */ /* 0x000fe200000108a0 */
[----:B------:R-:W-:Y:S01]  /*5cf0*/  FADD.FTZ R173, R173, R134 ;  /* 0x00000086adad7221 */ /* 0x000fe20000010000 */
[----:B------:R-:W-:Y:S01]  /*5d00*/  FMUL.FTZ R160, R174, R112 ;  /* 0x00000070aea07220 */ /* 0x000fe20000410000 */
[----:B------:R0:W-:Y:S01]  /*5d10*/  STS [R85+0x30], R164 ;  /* 0x000030a455007388 */ /* 0x0001e20000000800 */
[----:B------:R-:W-:Y:S01]  /*5d20*/  FADD.FTZ R61, R172, R61 ;  /* 0x0000003dac3d7221 */ /* 0x000fe20000010000 */
[-C--:B------:R-:W-:Y:S01]  /*5d30*/  FMUL.FTZ R53, R173, R110.reuse ;  /* 0x0000006ead357220 */ /* 0x080fe20000410000 */
        /* <DEDUP_REMOVED lines=8> */
[-C--:B------:R-:W-:Y:S01]  /*5dc0*/  FFMA.FTZ R135, R66, R67.reuse, -R135 ;  /* 0x0000004342877223 */ /* 0x080fe20000010887 */
[----:B------:R0:W-:Y:S01]  /*5dd0*/  STS [R85+0x3c], R168 ;  /* 0x00003ca855007388 */ /* 0x0001e20000000800 */
[----:B------:R-:W-:Y:S01]  /*5de0*/  FMUL.FTZ R67, R62, R67 ;  /* 0x000000433e437220 */ /* 0x000fe20000410000 */
[----:B-1----:R-:W-:Y:S01]  /*5df0*/  FMUL.FTZ R162, R177, R112 ;  /* 0x00000070b1a27220 */ /* 0x002fe20000410000 */
[----:B------:R-:W-:Y:S01]  /*5e00*/  FADD.FTZ R193, -R144, R193 ;  /* 0x000000c190c17221 */ /* 0x000fe20000010100 */
[----:B------:R-:W-:Y:S01]  /*5e10*/  BAR.SYNC.DEFER_BLOCKING 0x0 ;  /* 0x0000000000007b1d */ /* 0x000fe20000010000 */
[----:B------:R-:W-:Y:S01]  /*5e20*/  FFMA.FTZ R67, R66, R53, R67 ;  /* 0x0000003542437223 */ /* 0x000fe20000010043 */
[-C--:B------:R-:W-:Y:S01]  /*5e30*/  FFMA.FTZ R164, R65, R162.reuse, -R164 ;  /* 0x000000a241a47223 */ /* 0x080fe200000108a4 */
[----:B------:R-:W-:Y:S01]  /*5e40*/  FMUL.FTZ R162, R63, R162 ;  /* 0x000000a23fa27220 */ /* 0x000fe20000410000 */
[-C--:B--2---:R-:W-:Y:S01]  /*5e50*/  FFMA.FTZ R166, R190, R161.reuse, -R163 ;  /* 0x000000a1bea67223 */ /* 0x084fe200000108a3 */
[----:B------:R-:W-:Y:S01]  /*5e60*/  FADD.FTZ R67, RZ, R67 ;  /* 0x00000043ff437221 */ /* 0x000fe20000010000 */
[----:B------:R-:W-:Y:S01]  /*5e70*/  FMUL.FTZ R161, R64, R161 ;  /* 0x000000a140a17220 */ /* 0x000fe20000410000 */
[----:B------:R-:W-:Y:S01]  /*5e80*/  FFMA.FTZ R162, R65, R160, R162 ;  /* 0x000000a041a27223 */ /* 0x000fe200000100a2 */
[----:B0-----:R-:W-:Y:S01]  /*5e90*/  FMUL.FTZ R168, R181, R114 ;  /* 0x00000072b5a87220 */ /* 0x001fe20000410000 */
[----:B------:R-:W-:Y:S01]  /*5ea0*/  FADD.FTZ R135, RZ, R135 ;  /* 0x00000087ff877221 */ /* 0x000fe20000010000 */
        /* <DEDUP_REMOVED lines=8> */
[----:B------:R-:W-:Y:S01]  /*5f30*/  FADD.FTZ R162, -R143, R58 ;  /* 0x0000003a8fa27221 */ /* 0x000fe20000010100 */
[----:B------:R-:W-:Y:S01]  /*5f40*/  FMUL.FTZ R163, R52, R115 ;  /* 0x0000007334a37220 */ /* 0x000fe20000410000 */
[----:B------:R-:W-:Y:S01]  /*5f50*/  FADD.FTZ R135, R135, R166 ;  /* 0x000000a687877221 */ /* 0x000fe20000010000 */
[----:B------:R-:W-:Y:S01]  /*5f60*/  FMUL.FTZ R165, R56, R67 ;  /* 0x0000004338a57220 */ /* 0x000fe20000410000 */
[----:B------:R-:W-:Y:S01]  /*5f70*/  FFMA.FTZ R168, R193, R134, R168 ;  /* 0x00000086c1a87223 */ /* 0x000fe200000100a8 */
[----:B------:R-:W-:Y:S01]  /*5f80*/  FADD.FTZ R195, -R142, R195 ;  /* 0x000000c38ec37221 */ /* 0x000fe20000010100 */
[----:B------:R0:W1:Y:S01]  /*5f90*/  LDS R169, [R84+0x8c0] ;  /* 0x0008c00054a97984 */ /* 0x0000620000000800 */
[-C--:B------:R-:W-:Y:S01]  /*5fa0*/  FFMA.FTZ R166, R162, R163.reuse, -R165 ;  /* 0x000000a3a2a67223 */ /* 0x080fe200000108a5 */
[----:B------:R-:W-:Y:S01]  /*5fb0*/  FMUL.FTZ R163, R56, R163 ;  /* 0x000000a338a37220 */ /* 0x000fe20000410000 */
[-C--:B------:R-:W-:Y:S01]  /*5fc0*/  FMUL.FTZ R165, R185, R116.reuse ;  /* 0x00000074b9a57220 */ /* 0x080fe20000410000 */
[----:B------:R-:W-:Y:S01]  /*5fd0*/  FADD.FTZ R161, R161, R168 ;  /* 0x000000a8a1a17221 */ /* 0x000fe20000010000 */
[----:B------:R-:W-:Y:S01]  /*5fe0*/  FMUL.FTZ R58, R184, R116 ;  /* 0x00000074b83a7220 */ /* 0x000fe20000410000 */
[----:B------:R-:W-:Y:S01]  /*5ff0*/  FFMA.FTZ R164, R162, R67, R163 ;  /* 0x00000043a2a47223 */ /* 0x000fe200000100a3 */
[C---:B------:R-:W-:Y:S01]  /*6000*/  FMUL.FTZ R168, R194.reuse, R165 ;  /* 0x000000a5c2a87220 */ /* 0x040fe20000410000 */
[----:B------:R-:W-:Y:S01]  /*6010*/  FADD.FTZ R135, R135, R170 ;  /* 0x000000aa87877221 */ /* 0x000fe20000010000 */
[-C--:B------:R-:W-:Y:S01]  /*6020*/  FMUL.FTZ R170, R194, R58.reuse ;  /* 0x0000003ac2aa7220 */ /* 0x080fe20000410000 */
[----:B------:R-:W-:Y:S01]  /*6030*/  FADD.FTZ R161, R161, R164 ;  /* 0x000000a4a1a17221 */ /* 0x000fe20000010000 */
[C---:B------:R-:W-:Y:S01]  /*6040*/  FFMA.FTZ R168, R195.reuse, R58, R168 ;  /* 0x0000003ac3a87223 */ /* 0x040fe200000100a8 */
[----:B------:R-:W-:Y:S01]  /*6050*/  FFMA.FTZ R163, -R154, R28, R49 ;  /* 0x0000001c9aa37223 */ /* 0x000fe20000010131 */
[----:B------:R-:W-:Y:S01]  /*6060*/  FMUL.FTZ R49, R186, R117 ;  /* 0x00000075ba317220 */ /* 0x000fe20000410000 */
[----:B------:R-:W-:Y:S01]  /*6070*/  FFMA.FTZ R170, R195, R165, -R170 ;  /* 0x000000a5c3aa7223 */ /* 0x000fe200000108aa */
[----:B------:R-:W-:Y:S01]  /*6080*/  FADD.FTZ R161, R161, R168 ;  /* 0x000000a8a1a17221 */ /* 0x000fe20000010000 */
[----:B------:R-:W-:Y:S01]  /*6090*/  LEA R168, R153, -R136, 0x1 ;  /* 0x8000008899a87211 */ /* 0x000fe200078e08ff */
[----:B------:R-:W-:Y:S01]  /*60a0*/  FADD.FTZ R164, -R141, R50 ;  /* 0x000000328da47221 */ /* 0x000fe20000010100 */
[----:B------:R-:W-:Y:S01]  /*60b0*/  FMUL.FTZ R165, R60, R117 ;  /* 0x000000753ca57220 */ /* 0x000fe20000410000 */
[----:B------:R-:W-:Y:S01]  /*60c0*/  FMUL.FTZ R167, R48, R49 ;  /* 0x0000003130a77220 */ /* 0x000fe20000410000 */
[----:B------:R-:W-:Y:S01]  /*60d0*/  ISETP.GE.AND P1, PT, R168, 0x1, PT ;  /* 0x00000001a800780c */ /* 0x000fe20003f26270 */
[----:B------:R-:W-:Y:S01]  /*60e0*/  FADD.FTZ R135, R135, R166 ;  /* 0x000000a687877221 */ /* 0x000fe20000010000 */
[C---:B------:R-:W-:Y:S01]  /*60f0*/  FMUL.FTZ R166, R31.reuse, R29 ;  /* 0x0000001d1fa67220 */ /* 0x040fe20000410000 */
[-C--:B------:R-:W-:Y:S01]  /*6100*/  FFMA.FTZ R50, R164, R165.reuse, -R167 ;  /* 0x000000a5a4327223 */ /* 0x080fe200000108a7 */
[----:B------:R-:W-:Y:S01]  /*6110*/  FMUL.FTZ R165, R48, R165 ;  /* 0x000000a530a57220 */ /* 0x000fe20000410000 */
[----:B------:R-:W-:Y:S01]  /*6120*/  FMUL.FTZ R167, R31, R59 ;  /* 0x0000003b1fa77220 */ /* 0x000fe20000410000 */
[----:B------:R-:W-:Y:S01]  /*6130*/  FADD.FTZ R135, R135, R170 ;  /* 0x000000aa87877221 */ /* 0x000fe20000010000 */
[----:B------:R-:W-:Y:S01]  /*6140*/  BSSY.RECONVERGENT B0, `(.L_x_16675) ;  /* 0x000000c000007945 */ /* 0x000fe20003800200 */
        /* <DEDUP_REMOVED lines=8> */
[----:B0-----:R-:W-:Y:S10]  /*61d0*/  @!P1 BRA `(.L_x_16676) ;  /* 0x0000000000089947 */ /* 0x001ff40003800000 */
[----:B------:R-:W0:Y:S04]  /*61e0*/  LDS R31, [R89+0x840] ;  /* 0x00084000591f7984 */ /* 0x000e280000000800 */
[----:B0-----:R0:W-:Y:S02]  /*61f0*/  REDG.E.ADD.F32.FTZ.RN.STRONG.GPU desc[UR16][R2.64], R31 ;  /* 0x0000001f020079a6 */ /* 0x0011e4000c12f310 */
.L_x_16676:
[----:B------:R-:W-:Y:S05]  /*6200*/  BSYNC.RECONVERGENT B0 ;  /* 0x0000000000007941 */ /* 0x000fea0003800200 */
.L_x_16675:
[----:B------:R-:W-:Y:S04]  /*6210*/  BSSY.RECONVERGENT B0, `(.L_x_16677) ;  /* 0x0000003000007945 */ /* 0x000fe80003800200 */
[----:B------:R-:W-:Y:S05]  /*6220*/  @!P2 BRA `(.L_x_16678) ;  /* 0x000000000004a947 */ /* 0x000fea0003800000 */
[----:B-1----:R2:W-:Y:S02]  /*6230*/  REDG.E.ADD.F32.FTZ.RN.STRONG.GPU desc[UR16][R2.64+0x80], R169 ;  /* 0x000080a9020079a6 */ /* 0x0025e4000c12f310 */
.L_x_16678:
[----:B------:R-:W-:Y:S05]  /*6240*/  BSYNC.RECONVERGENT B0 ;  /* 0x0000000000007941 */ /* 0x000fea0003800200 */
.L_x_16677:
[----:B0-----:R0:W3:Y:S01]  /*6250*/  LDS R31, [R83+0x940] ;  /* 0x00094000531f7984 */ /* 0x0010e20000000800 */
[----:B------:R-:W-:Y:S04]  /*6260*/  BSSY.RECONVERGENT B0, `(.L_x_16679) ;  /* 0x0000003000007945 */ /* 0x000fe80003800200 */
[----:B------:R-:W-:Y:S05]  /*6270*/  @!P3 BRA `(.L_x_16680) ;  /* 0x000000000004b947 */ /* 0x000fea0003800000 */
[----:B---3--:R4:W-:Y:S02]  /*6280*/  REDG.E.ADD.F32.FTZ.RN.STRONG.GPU desc[UR16][R2.64+0x100], R31 ;  /* 0x0001001f020079a6 */ /* 0x0089e4000c12f310 */
.L_x_16680:
[----:B------:R-:W-:Y:S05]  /*6290*/  BSYNC.RECONVERGENT B0 ;  /* 0x0000000000007941 */ /* 0x000fea0003800200 */
.L_x_16679:
[----:B---34-:R3:W4:Y:S01]  /*62a0*/  LDS R31, [R82+0x9c0] ;  /* 0x0009c000521f7984 */ /* 0x0187220000000800 */
[----:B------:R-:W-:Y:S04]  /*62b0*/  BSSY.RECONVERGENT B0, `(.L_x_16681) ;  /* 0x0000003000007945 */ /* 0x000fe80003800200 */
[----:B------:R-:W-:Y:S05]  /*62c0*/  @!P4 BRA `(.L_x_16682) ;  /* 0x000000000004c947 */ /* 0x000fea0003800000 */
[----:B----4-:R4:W-:Y:S02]  /*62d0*/  REDG.E.ADD.F32.FTZ.RN.STRONG.GPU desc[UR16][R2.64+0x180], R31 ;  /* 0x0001801f020079a6 */ /* 0x0109e4000c12f310 */
.L_x_16682:
[----:B------:R-:W-:Y:S05]  /*62e0*/  BSYNC.RECONVERGENT B0 ;  /* 0x0000000000007941 */ /* 0x000fea0003800200 */
.L_x_16681:
        /* <DEDUP_REMOVED lines=10> */
.L_x_16684:
[----:B------:R-:W-:Y:S05]  /*6390*/  BSYNC.RECONVERGENT B0 ;  /* 0x0000000000007941 */ /* 0x000fea0003800200 */
.L_x_16683:
[----:B0-----:R0:W0:Y:S01]  /*63a0*/  LDS R31, [R80+0xac0] ;  /* 0x000ac000501f7984 */ /* 0x0010220000000800 */
[----:B------:R-:W-:Y:S04]  /*63b0*/  BSSY.RECONVERGENT B0, `(.L_x_16685) ;  /* 0x0000003000007945 */ /* 0x000fe80003800200 */
[----:B------:R-:W-:Y:S05]  /*63c0*/  @!P1 BRA `(.L_x_16686) ;  /* 0x0000000000049947 */ /* 0x000fea0003800000 */
[----:B0-----:R0:W-:Y:S02]  /*63d0*/  REDG.E.ADD.F32.FTZ.RN.STRONG.GPU desc[UR16][R2.64+0x280], R31 ;  /* 0x0002801f020079a6 */ /* 0x0011e4000c12f310 */
.L_x_16686:
[----:B------:R-:W-:Y:S05]  /*63e0*/  BSYNC.RECONVERGENT B0 ;  /* 0x0000000000007941 */ /* 0x000fea0003800200 */
.L_x_16685:
[----:B0-----:R0:W0:Y:S01]  /*63f0*/  LDS R31, [R79+0xb40] ;  /* 0x000b40004f1f7984 */ /* 0x0010220000000800 */
[----:B------:R-:W-:Y:S04]  /*6400*/  BSSY.RECONVERGENT B0, `(.L_x_16687) ;  /* 0x0000003000007945 */ /* 0x000fe80003800200 */
[----:B------:R-:W-:Y:S05]  /*6410*/  @!P2 BRA `(.L_x_16688) ;  /* 0x000000000004a947 */ /* 0x000fea0003800000 */
[----:B0-----:R0:W-:Y:S02]  /*6420*/  REDG.E.ADD.F32.FTZ.RN.STRONG.GPU desc[UR16][R2.64+0x300], R31 ;  /* 0x0003001f020079a6 */ /* 0x0011e4000c12f310 */
.L_x_16688:
[----:B------:R-:W-:Y:S05]  /*6430*/  BSYNC.RECONVERGENT B0 ;  /* 0x0000000000007941 */ /* 0x000fea0003800200 */
.L_x_16687:
[----:B0-----:R0:W0:Y:S01]  /*6440*/  LDS R31, [R78+0xbc0] ;  /* 0x000bc0004e1f7984 */ /* 0x0010220000000800 */
[----:B------:R-:W-:Y:S04]  /*6450*/  BSSY.RECONVERGENT B0, `(.L_x_16689) ;  /* 0x0000003000007945 */ /* 0x000fe80003800200 */
[----:B------:R-:W-:Y:S05]  /*6460*/  @!P3 BRA `(.L_x_16690) ;  /* 0x000000000004b947 */ /* 0x000fea0003800000 */
[----:B0-----:R0:W-:Y:S02]  /*6470*/  REDG.E.ADD.F32.FTZ.RN.STRONG.GPU desc[UR16][R2.64+0x380], R31 ;  /* 0x0003801f020079a6 */ /* 0x0011e4000c12f310 */
.L_x_16690:
[----:B------:R-:W-:Y:S05]  /*6480*/  BSYNC.RECONVERGENT B0 ;  /* 0x0000000000007941 */ /* 0x000fea0003800200 */
.L_x_16689:
[----:B0-----:R0:W0:Y:S01]  /*6490*/  LDS R31, [R77+0xc40] ;  /* 0x000c40004d1f7984 */ /* 0x0010220000000800 */
[----:B------:R-:W-:Y:S04]  /*64a0*/  BSSY.RECONVERGENT B0, `(.L_x_16691) ;  /* 0x0000003000007945 */ /* 0x000fe80003800200 */
[----:B------:R-:W-:Y:S05]  /*64b0*/  @!P4 BRA `(.L_x_16692) ;  /* 0x000000000004c947 */ /* 0x000fea0003800000 */
[----:B0-----:R0:W-:Y:S02]  /*64c0*/  REDG.E.ADD.F32.FTZ.RN.STRONG.GPU desc[UR16][R2.64+0x400], R31 ;  /* 0x0004001f020079a6 */ /* 0x0011e4000c12f310 */
.L_x_16692:
[----:B------:R-:W-:Y:S05]  /*64d0*/  BSYNC.RECONVERGENT B0 ;  /* 0x0000000000007941 */ /* 0x000fea0003800200 */
.L_x_16691:
[----:B0-----:R0:W0:Y:S01]  /*64e0*/  LDS R31, [R76+0xcc0] ;  /* 0x000cc0004c1f7984 */ /* 0x0010220000000800 */
[----:B------:R-:W-:Y:S04]  /*64f0*/  BSSY.RECONVERGENT B0, `(.L_x_16693) ;  /* 0x0000003000007945 */ /* 0x000fe80003800200 */
[----:B------:R-:W-:Y:S05]  /*6500*/  @!P5 BRA `(.L_x_16694) ;  /* 0x000000000004d947 */ /* 0x000fea0003800000 */
[----:B0-----:R0:W-:Y:S02]  /*6510*/  REDG.E.ADD.F32.FTZ.RN.STRONG.GPU desc[UR16][R2.64+0x480], R31 ;  /* 0x0004801f020079a6 */ /* 0x0011e4000c12f310 */
.L_x_16694:
[----:B------:R-:W-:Y:S05]  /*6520*/  BSYNC.RECONVERGENT B0 ;  /* 0x0000000000007941 */ /* 0x000fea0003800200 */
.L_x_16693:
        /* <DEDUP_REMOVED lines=10> */
.L_x_16696:
[----:B------:R-:W-:Y:S05]  /*65d0*/  BSYNC.RECONVERGENT B0 ;  /* 0x0000000000007941 */ /* 0x000fea0003800200 */
.L_x_16695:
[----:B0-----:R0:W0:Y:S01]  /*65e0*/  LDS R31, [R74+0xdc0] ;  /* 0x000dc0004a1f7984 */ /* 0x0010220000000800 */
[----:B------:R-:W-:Y:S01]  /*65f0*/  BSSY.RECONVERGENT B0, `(.L_x_16697) ;  /* 0x0000004000007945 */ /* 0x000fe20003800200 */
[----:B------:R-:W-:-:S03]  /*6600*/  FMUL.FTZ R50, R188, R118 ;  /* 0x00000076bc327220 */ /* 0x000fc60000410000 */
[----:B------:R-:W-:Y:S05]  /*6610*/  @!P1 BRA `(.L_x_16698) ;  /* 0x0000000000049947 */ /* 0x000fea0003800000 */
[----:B0-----:R0:W-:Y:S02]  /*6620*/  REDG.E.ADD.F32.FTZ.RN.STRONG.GPU desc[UR16][R2.64+0x580], R31 ;  /* 0x0005801f020079a6 */ /* 0x0011e4000c12f310 */
.L_x_16698:
[----:B------:R-:W-:Y:S05]  /*6630*/  BSYNC.RECONVERGENT B0 ;  /* 0x0000000000007941 */ /* 0x000fea0003800200 */
.L_x_16697:
[----:B------:R-:W-:Y:S01]  /*6640*/  FADD.FTZ R161, -R138, R29 ;  /* 0x0000001d8aa17221 */ /* 0x000fe20000010100 */
[----:B------:R-:W-:Y:S01]  /*6650*/  BSSY.RECONVERGENT B0, `(.L_x_16699) ;  /* 0x0000006000007945 */ /* 0x000fe20003800200 */
[----:B------:R0:W0:Y:S01]  /*6660*/  LDS R29, [R73+0xe40] ;  /* 0x000e4000491d7984 */ /* 0x0000220000000800 */
[----:B------:R-:W-:Y:S01]  /*6670*/  FMUL.FTZ R30, R189, R118 ;  /* 0x00000076bd1e7220 */ /* 0x000fe20000410000 */
[----:B------:R-:W-:Y:S01]  /*6680*/  FMUL.FTZ R168, R59, R50 ;  /* 0x000000323ba87220 */ /* 0x000fe20000410000 */
[----:B------:R-:W-:Y:S06]  /*6690*/  @!P2 BRA `(.L_x_16700) ;  /* 0x000000000004a947 */ /* 0x000fec0003800000 */
[----:B0-----:R0:W-:Y:S02]  /*66a0*/  REDG.E.ADD.F32.FTZ.RN.STRONG.GPU desc[UR16][R2.64+0x600], R29 ;  /* 0x0006001d020079a6 */ /* 0x0011e4000c12f310 */
.L_x_16700:
[----:B------:R-:W-:Y:S05]  /*66b0*/  BSYNC.RECONVERGENT B0 ;  /* 0x0000000000007941 */ /* 0x000fea0003800200 */
.L_x_16699:
[----:B0-----:R0:W0:Y:S01]  /*66c0*/  LDS R29, [R72+0xec0] ;  /* 0x000ec000481d7984 */ /* 0x0010220000000800 */
[----:B------:R-:W-:Y:S01]  /*66d0*/  BSSY.RECONVERGENT B0, `(.L_x_16701) ;  /* 0x0000005000007945 */ /* 0x000fe20003800200 */
[-C--:B------:R-:W-:Y:S01]  /*66e0*/  FFMA.FTZ R168, R161, R30.reuse, -R168 ;  /* 0x0000001ea1a87223 */ /* 0x080fe200000108a8 */
[----:B------:R-:W-:Y:S02]  /*66f0*/  FMUL.FTZ R30, R59, R30 ;  /* 0x0000001e3b1e7220 */ /* 0x000fe40000410000 */
[----:B------:R-:W-:Y:S05]  /*6700*/  @!P3 BRA `(.L_x_16702) ;  /* 0x000000000004b947 */ /* 0x000fea0003800000 */
[----:B0-----:R0:W-:Y:S02]  /*6710*/  REDG.E.ADD.F32.FTZ.RN.STRONG.GPU desc[UR16][R2.64+0x680], R29 ;  /* 0x0006801d020079a6 */ /* 0x0011e4000c12f310 */
.L_x_16702:
[----:B------:R-:W-:Y:S05]  /*6720*/  BSYNC.RECONVERGENT B0 ;  /* 0x0000000000007941 */ /* 0x000fea0003800200 */
.L_x_16701:
[----:B------:R1:W1:Y:S01]  /*6730*/  LDS R31, [R71+0xf40] ;  /* 0x000f4000471f7984 */ /* 0x0002620000000800 */
[----:B------:R-:W-:Y:S01]  /*6740*/  BSSY.RECONVERGENT B0, `(.L_x_16703) ;  /* 0x0000004000007945 */ /* 0x000fe20003800200 */
[----:B0-----:R-:W-:-:S03]  /*6750*/  FFMA.FTZ R29, R161, R50, R30 ;  /* 0x00000032a11d7223 */ /* 0x001fc6000001001e */
[----:B------:R-:W-:Y:S05]  /*6760*/  @!P4 BRA `(.L_x_16704) ;  /* 0x000000000004c947 */ /* 0x000fea0003800000 */
[----:B-1----:R0:W-:Y:S02]  /*6770*/  REDG.E.ADD.F32.FTZ.RN.STRONG.GPU desc[UR16][R2.64+0x700], R31 ;  /* 0x0007001f020079a6 */ /* 0x0021e4000c12f310 */
.L_x_16704:
[----:B------:R-:W-:Y:S05]  /*6780*/  BSYNC.RECONVERGENT B0 ;  /* 0x0000000000007941 */ /* 0x000fea0003800200 */
.L_x_16703:
[----:B01----:R0:W1:Y:S01]  /*6790*/  LDS R31, [R70+0xfc0] ;  /* 0x000fc000461f7984 */ /* 0x0030620000000800 */
[----:B------:R-:W-:Y:S01]  /*67a0*/  BSSY.RECONVERGENT B0, `(.L_x_16705) ;  /* 0x0000005000007945 */ /* 0x000fe20003800200 */
[----:B------:R-:W-:Y:S01]  /*67b0*/  FADD.FTZ R28, R28, R29 ;  /* 0x0000001d1c1c7221 */ /* 0x000fe20000010000 */
[----:B------:R-:W-:Y:S02]  /*67c0*/  FADD.FTZ R29, R135, R168 ;  /* 0x000000a8871d7221 */ /* 0x000fe40000010000 */
[----:B------:R-:W-:Y:S05]  /*67d0*/  @!P5 BRA `(.L_x_16706) ;  /* 0x000000000004d947 */ /* 0x000fea0003800000 */
[----:B-1----:R1:W-:Y:S02]  /*67e0*/  REDG.E.ADD.F32.FTZ.RN.STRONG.GPU desc[UR16][R2.64+0x780], R31 ;  /* 0x0007801f020079a6 */ /* 0x0023e4000c12f310 */
.L_x_16706:
[----:B------:R-:W-:Y:S05]  /*67f0*/  BSYNC.RECONVERGENT B0 ;  /* 0x0000000000007941 */ /* 0x000fea0003800200 */
.L_x_16705:
[C---:B------:R-:W-:Y:S01]  /*6800*/  FFMA.FTZ R30, R152.reuse, R167, R51 ;  /* 0x000000a7981e7223 */ /* 0x040fe20000010033 */
[----:B-1----:R-:W-:Y:S01]  /*6810*/  FFMA.FTZ R31, -R152, R166, R163 ;  /* 0x000000a6981f7223 */ /* 0x002fe200000101a3 */
[----:B--2---:R-:W1:Y:S01]  /*6820*/  SHFL.DOWN PT, R3, R28, 0x1, 0x1f ;  /* 0x08201f001c037f89 */ /* 0x004e6200000e0000 */
[C---:B------:R-:W-:Y:S01]  /*6830*/  ISETP.GT.AND P1, PT, R69.reuse, 0x1e, PT ;  /* 0x0000001e4500780c */ /* 0x040fe20003f24270 */
[----:B------:R-:W-:Y:S01]  /*6840*/  BSSY.RECONVERGENT B0, `(.L_x_16707) ;  /* 0x0000066000007945 */ /* 0x000fe20003800200 */
[----:B------:R-:W-:Y:S01]  /*6850*/  ISETP.GT.AND P2, PT, R69, 0xf, PT ;  /* 0x0000000f4500780c */ /* 0x000fe20003f44270 */
[----:B------:R-:W2:Y:S04]  /*6860*/  SHFL.DOWN PT, R2, R29, 0x1, 0x1f ;  /* 0x08201f001d027f89 */ /* 0x000ea800000e0000 */
[----:B------:R-:W5:Y:S04]  /*6870*/  SHFL.DOWN PT, R51, R30, 0x1, 0x1f ;  /* 0x08201f001e337f89 */ /* 0x000f6800000e0000 */
[----:B------:R-:W0:Y:S02]  /*6880*/  SHFL.DOWN PT, R166, R31, 0x1, 0x1f ;  /* 0x08201f001fa67f89 */ /* 0x000e2400000e0000 */
[----:B-1----:R-:W-:Y:S01]  /*6890*/  @!P1 FADD.FTZ R28, R28, R3 ;  /* 0x000000031c1c9221 */ /* 0x002fe20000010000 */
[----:B------:R-:W-:Y:S01]  /*68a0*/  FMUL.FTZ R3, R133, R189 ;  /* 0x000000bd85037220 */ /* 0x000fe20000410000 */
[----:B--2---:R-:W-:-:S03]  /*68b0*/  @!P1 FADD.FTZ R29, R29, R2 ;  /* 0x000000021d1d9221 */ /* 0x004fc60000010000 */
[----:B------:R-:W1:Y:S01]  /*68c0*/  SHFL.DOWN PT, R163, R28, 0x2, 0x1f ;  /* 0x08401f001ca37f89 */ /* 0x000e6200000e0000 */
[----:B------:R-:W-:Y:S01]  /*68d0*/  FFMA.FTZ R2, R132, R188, R3 ;  /* 0x000000bc84027223 */ /* 0x000fe20000010003 */
[----:B------:R-:W-:Y:S01]  /*68e0*/  FMUL.FTZ R3, R133, R60 ;  /* 0x0000003c85037220 */ /* 0x000fe20000410000 */
[----:B-----5:R-:W-:Y:S01]  /*68f0*/  @!P1 FADD.FTZ R30, R30, R51 ;  /* 0x000000331e1e9221 */ /* 0x020fe20000010000 */
[----:B------:R-:W2:Y:S01]  /*6900*/  SHFL.DOWN PT, R168, R29, 0x2, 0x1f ;  /* 0x08401f001da87f89 */ /* 0x000ea200000e0000 */
[----:B------:R-:W-:Y:S01]  /*6910*/  FMUL.FTZ R2, R161, R2 ;  /* 0x00000002a1027220 */ /* 0x000fe20000410000 */
[----:B------:R-:W-:Y:S01]  /*6920*/  FMUL.FTZ R51, R133, R186 ;  /* 0x000000ba85337220 */ /* 0x000fe20000410000 */
[----:B0-----:R-:W-:Y:S01]  /*6930*/  @!P1 FADD.FTZ R31, R31, R166 ;  /* 0x000000a61f1f9221 */ /* 0x001fe20000010000 */
[----:B------:R-:W0:Y:S01]  /*6940*/  SHFL.DOWN PT, R165, R30, 0x2, 0x1f ;  /* 0x08401f001ea57f89 */ /* 0x000e2200000e0000 */
[----:B------:R-:W-:Y:S01]  /*6950*/  ISETP.GT.AND P1, PT, R69, 0x1d, PT ;  /* 0x0000001d4500780c */ /* 0x000fe20003f24270 */
[C---:B------:R-:W-:Y:S01]  /*6960*/  FMUL.FTZ R166, R133.reuse, R188 ;  /* 0x000000bc85a67220 */ /* 0x040fe20000410000 */
[C---:B------:R-:W-:Y:S01]  /*6970*/  FFMA.FTZ R3, R132.reuse, R186, R3 ;  /* 0x000000ba84037223 */ /* 0x040fe20000010003 */
[----:B------:R-:W5:Y:S02]  /*6980*/  SHFL.DOWN PT, R170, R31, 0x2, 0x1f ;  /* 0x08401f001faa7f89 */ /* 0x000f6400000e0000 */
[----:B------:R-:W-:Y:S01]  /*6990*/  FFMA.FTZ R166, R132, R189, -R166 ;  /* 0x000000bd84a67223 */ /* 0x000fe200000108a6 */
[----:B------:R-:W-:Y:S01]  /*69a0*/  FMUL.FTZ R135, R164, R3 ;  /* 0x00000003a4877220 */ /* 0x000fe20000410000 */
[----:B------:R-:W-:-:S02]  /*69b0*/  FMUL.FTZ R3, R133, R185 ;  /* 0x000000b985037220 */ /* 0x000fc40000410000 */
[----:B------:R-:W-:Y:S01]  /*69c0*/  FFMA.FTZ R2, R59, R166, R2 ;  /* 0x000000a63b027223 */ /* 0x000fe20000010002 */
[C---:B------:R-:W-:Y:S01]  /*69d0*/  FFMA.FTZ R59, R132.reuse, R60, -R51 ;  /* 0x0000003c843b7223 */ /* 0x040fe20000010833 */
[----:B------:R-:W-:Y:S02]  /*69e0*/  FMUL.FTZ R51, R133, R184 ;  /* 0x000000b885337220 */ /* 0x000fe40000410000 */
[----:B------:R-:W-:Y:S01]  /*69f0*/  FFMA.FTZ R188, R11, R188, R2 ;  /* 0x000000bc0bbc7223 */ /* 0x000fe20000010002 */
[----:B------:R-:W-:Y:S01]  /*6a00*/  FFMA.FTZ R2, R132, R184, R3 ;  /* 0x000000b884027223 */ /* 0x000fe20000010003 */
[----:B-1----:R-:W-:Y:S01]  /*6a10*/  @!P1 FADD.FTZ R28, R28, R163 ;  /* 0x000000a31c1c9221 */ /* 0x002fe20000010000 */
[----:B------:R-:W-:Y:S01]  /*6a20*/  FMUL.FTZ R3, R133, R52 ;  /* 0x0000003485037220 */ /* 0x000fe20000410000 */
[----:B------:R-:W-:Y:S01]  /*6a30*/  FFMA.FTZ R135, R48, R59, R135 ;  /* 0x0000003b30877223 */ /* 0x000fe20000010087 */
[C---:B------:R-:W-:Y:S01]  /*6a40*/  FFMA.FTZ R185, R132.reuse, R185, -R51 ;  /* 0x000000b984b97223 */ /* 0x040fe20000010833 */
[----:B--2---:R-:W-:Y:S01]  /*6a50*/  @!P1 FADD.FTZ R29, R29, R168 ;  /* 0x000000a81d1d9221 */ /* 0x004fe20000010000 */
[----:B------:R-:W1:Y:S01]  /*6a60*/  SHFL.DOWN PT, R161, R28, 0x4, 0x1f ;  /* 0x08801f001ca17f89 */ /* 0x000e6200000e0000 */
[-C--:B------:R-:W-:Y:S01]  /*6a70*/  FMUL.FTZ R59, R133, R182.reuse ;  /* 0x000000b6853b7220 */ /* 0x080fe20000410000 */
[----:B------:R-:W-:Y:S01]  /*6a80*/  FFMA.FTZ R51, R132, R182, R3 ;  /* 0x000000b684337223 */ /* 0x000fe20000010003 */
[----:B0-----:R-:W-:Y:S01]  /*6a90*/  @!P1 FADD.FTZ R30, R30, R165 ;  /* 0x000000a51e1e9221 */ /* 0x001fe20000010000 */
[----:B------:R-:W0:Y:S01]  /*6aa0*/  SHFL.DOWN PT, R60, R29, 0x4, 0x1f ;  /* 0x08801f001d3c7f89 */ /* 0x000e2200000e0000 */
[----:B------:R-:W-:Y:S01]  /*6ab0*/  FFMA.FTZ R59, R132, R52, -R59 ;  /* 0x00000034843b7223 */ /* 0x000fe2000001083b */
[----:B------:R-:W-:Y:S01]  /*6ac0*/  FMUL.FTZ R51, R162, R51 ;  /* 0x00000033a2337220 */ /* 0x000fe20000410000 */
[----:B-----5:R-:W-:Y:S01]  /*6ad0*/  @!P1 FADD.FTZ R31, R31, R170 ;  /* 0x000000aa1f1f9221 */ /* 0x020fe20000010000 */
[----:B------:R-:W2:Y:S01]  /*6ae0*/  SHFL.DOWN PT, R163, R30, 0x4, 0x1f ;  /* 0x08801f001ea37f89 */ /* 0x000ea200000e0000 */
[----:B------:R-:W-:Y:S01]  /*6af0*/  ISETP.GT.AND P1, PT, R69, 0x1b, PT ;  /* 0x0000001b4500780c */ /* 0x000fe20003f24270 */
[----:B------:R-:W-:Y:S01]  /*6b00*/  FMUL.FTZ R3, R133, R181 ;  /* 0x000000b585037220 */ /* 0x000fe20000410000 */
[----:B------:R-:W-:Y:S01]  /*6b10*/  FMUL.FTZ R195, R195, R2 ;  /* 0x00000002c3c37220 */ /* 0x000fe20000410000 */
[----:B------:R-:W5:Y:S01]  /*6b20*/  SHFL.DOWN PT, R164, R31, 0x4, 0x1f ;  /* 0x08801f001fa47f89 */ /* 0x000f6200000e0000 */
[----:B------:R-:W-:Y:S01]  /*6b30*/  FFMA.FTZ R51, R56, R59, R51 ;  /* 0x0000003b38337223 */ /* 0x000fe20000010033 */
[CC--:B------:R-:W-:Y:S01]  /*6b40*/  FMUL.FTZ R48, R133.reuse, R180.reuse ;  /* 0x000000b485307220 */ /* 0x0c0fe20000410000 */
[----:B------:R-:W-:Y:S01]  /*6b50*/  FFMA.FTZ R2, R132, R180, R3 ;  /* 0x000000b484027223 */ /* 0x000fe20000010003 */
[----:B------:R-:W-:Y:S01]  /*6b60*/  FMUL.FTZ R3, R133, R178 ;  /* 0x000000b285037220 */ /* 0x000fe20000410000 */
[----:B------:R-:W-:Y:S01]  /*6b70*/  FFMA.FTZ R59, R8, R182, R51 ;  /* 0x000000b6083b7223 */ /* 0x000fe20000010033 */
[----:B------:R-:W-:Y:S01]  /*6b80*/  FFMA.FTZ R48, R132, R181, -R48 ;  /* 0x000000b584307223 */ /* 0x000fe20000010830 */
[----:B------:R-:W-:Y:S01]  /*6b90*/  FMUL.FTZ R2, R193, R2 ;  /* 0x00000002c1027220 */ /* 0x000fe20000410000 */
[----:B------:R-:W-:Y:S01]  /*6ba0*/  FMUL.FTZ R51, R133, R54 ;  /* 0x0000003685337220 */ /* 0x000fe20000410000 */
[----:B------:R-:W-:Y:S01]  /*6bb0*/  FFMA.FTZ R194, R194, R185, R195 ;  /* 0x000000b9c2c27223 */ /* 0x000fe200000100c3 */
[----:B------:R-:W-:Y:S01]  /*6bc0*/  FFMA.FTZ R135, R10, R186, R135 ;  /* 0x000000ba0a877223 */ /* 0x000fe20000010087 */
[----:B------:R-:W-:Y:S01]  /*6bd0*/  FFMA.FTZ R2, R57, R48, R2 ;  /* 0x0000003039027223 */ /* 0x000fe20000010002 */
[----:B-1----:R-:W-:Y:S01]  /*6be0*/  @!P1 FADD.FTZ R28, R28, R161 ;  /* 0x000000a11c1c9221 */ /* 0x002fe20000010000 */
[C---:B------:R-:W-:Y:S01]  /*6bf0*/  FFMA.FTZ R57, R132.reuse, R54, -R3 ;  /* 0x0000003684397223 */ /* 0x040fe20000010803 */
[----:B------:R-:W-:Y:S01]  /*6c00*/  FMUL.FTZ R3, R133, R177 ;  /* 0x000000b185037220 */ /* 0x000fe20000410000 */
[----:B------:R-:W-:Y:S01]  /*6c10*/  FFMA.FTZ R180, R7, R180, R2 ;  /* 0x000000b407b47223 */ /* 0x000fe20000010002 */
[----:B0-----:R-:W-:Y:S01]  /*6c20*/  @!P1 FADD.FTZ R29, R29, R60 ;  /* 0x0000003c1d1d9221 */ /* 0x001fe20000010000 */
[----:B------:R-:W0:Y:S01]  /*6c30*/  SHFL.DOWN PT, R161, R28, 0x8, 0x1f ;  /* 0x09001f001ca17f89 */ /* 0x000e2200000e0000 */
[----:B------:R-:W-:Y:S01]  /*6c40*/  FFMA.FTZ R2, R132, R174, R3 ;  /* 0x000000ae84027223 */ /* 0x000fe20000010003 */
[----:B------:R-:W-:Y:S01]  /*6c50*/  FMUL.FTZ R3, R133, R61 ;  /* 0x0000003d85037220 */ /* 0x000fe20000410000 */
[----:B--2---:R-:W-:Y:S01]  /*6c60*/  @!P1 FADD.FTZ R30, R30, R163 ;  /* 0x000000a31e1e9221 */ /* 0x004fe20000010000 */
[----:B------:R-:W1:Y:S01]  /*6c70*/  SHFL.DOWN PT, R56, R29, 0x8, 0x1f ;  /* 0x09001f001d387f89 */ /* 0x000e6200000e0000 */
[----:B------:R-:W-:Y:S01]  /*6c80*/  FMUL.FTZ R52, R65, R2 ;  /* 0x0000000241347220 */ /* 0x000fe20000410000 */
[-C--:B------:R-:W-:Y:S01]  /*6c90*/  FMUL.FTZ R2, R133, R173.reuse ;  /* 0x000000ad85027220 */ /* 0x080fe20000410000 */
[----:B-----5:R-:W-:Y:S01]  /*6ca0*/  @!P1 FADD.FTZ R31, R31, R164 ;  /* 0x000000a41f1f9221 */ /* 0x020fe20000010000 */
[----:B------:R-:W2:Y:S01]  /*6cb0*/  SHFL.DOWN PT, R163, R30, 0x8, 0x1f ;  /* 0x09001f001ea37f89 */ /* 0x000ea200000e0000 */
[----:B------:R-:W-:Y:S01]  /*6cc0*/  ISETP.GT.AND P1, PT, R69, 0x17, PT ;  /* 0x000000174500780c */ /* 0x000fe20003f24270 */
[C---:B------:R-:W-:Y:S01]  /*6cd0*/  FFMA.FTZ R51, R132.reuse, R178, R51 ;  /* 0x000000b284337223 */ /* 0x040fe20000010033 */
[----:B------:R-:W-:Y:S01]  /*6ce0*/  FMUL.FTZ R48, R133, R174 ;  /* 0x000000ae85307220 */ /* 0x000fe20000410000 */
[----:B------:R-:W5:Y:S01]  /*6cf0*/  SHFL.DOWN PT, R60, R31, 0x8, 0x1f ;  /* 0x09001f001f3c7f89 */ /* 0x000f6200000e0000 */
        /* <DEDUP_REMOVED lines=8> */
[----:B------:R-:W-:-:S02]  /*6d80*/  FFMA.FTZ R3, R62, R61, R3 ;  /* 0x0000003d3e037223 */ /* 0x000fc40000010003 */
[----:B------:R-:W-:Y:S01]  /*6d90*/  FFMA.FTZ R51, R6, R178, R51 ;  /* 0x000000b206337223 */ /* 0x000fe20000010033 */
        /* <DEDUP_REMOVED lines=16> */
.L_x_16708:
[----:B------:R-:W-:Y:S05]  /*6ea0*/  BSYNC.RECONVERGENT B0 ;  /* 0x0000000000007941 */ /* 0x000fea0003800200 */
.L_x_16707:
        /* <DEDUP_REMOVED lines=24> */
[----:B------:R-:W2:Y:S01]  /*7030*/  @P1 LDS.64 R48, [UR6+0x35d0] ;  /* 0x0035d006ff301984 */ /* 0x000ea20008000a00 */
[----:B0-----:R-:W-:Y:S01]  /*7040*/  @P1 FADD.FTZ R30, R30, R2 ;  /* 0x000000021e1e1221 */ /* 0x001fe20000010000 */
[----:B------:R-:W-:Y:S01]  /*7050*/  @P1 FADD.FTZ R31, R31, R3 ;  /* 0x000000031f1f1221 */ /* 0x000fe20000010000 */
[----:B--2---:R-:W-:Y:S01]  /*7060*/  @P1 FADD.FTZ R28, R28, R48 ;  /* 0x000000301c1c1221 */ /* 0x004fe20000010000 */
[----:B------:R-:W-:-:S03]  /*7070*/  @P1 FADD.FTZ R29, R29, R49 ;  /* 0x000000311d1d1221 */ /* 0x000fc60000010000 */
[----:B------:R0:W-:Y:S04]  /*7080*/  STS.64 [UR6+0x3dd0], R30 ;  /* 0x003dd01eff007988 */ /* 0x0001e80008000a06 */
[----:B------:R0:W-:Y:S02]  /*7090*/  STS.64 [UR6+0x35d0], R28 ;  /* 0x0035d01cff007988 */ /* 0x0001e40008000a06 */
.L_x_16710:
[----:B------:R-:W-:Y:S05]  /*70a0*/  BSYNC.RECONVERGENT B0 ;  /* 0x0000000000007941 */ /* 0x000fea0003800200 */
.L_x_16709:
[----:B------:R-:W-:-:S04]  /*70b0*/  UIADD3 UR4, UPT, UPT, UR4, 0x1, URZ ;  /* 0x0000000104047890 */ /* 0x000fc8000fffe0ff */
[----:B------:R-:W-:-:S09]  /*70c0*/  UISETP.GE.AND UP0, UPT, UR4, UR8, UPT ;  /* 0x000000080400728c */ /* 0x000fd2000bf06270 */
[----:B------:R-:W-:Y:S05]  /*70d0*/  BRA.U !UP0, `(.L_x_16711) ;  /* 0xffffffbd08a07547 */ /* 0x000fea000b83ffff */
.L_x_16661:
[----:B------:R-:W-:Y:S08]  /*70e0*/  BAR.SYNC.DEFER_BLOCKING 0x0 ;  /* 0x0000000000007b1d */ /* 0x000ff00000010000 */
[----:B0-----:R-:W0:Y:S01]  /*70f0*/  LDC.64 R52, c[0x0][0x550] ;  /* 0x00015400ff347b82 */ /* 0x001e220000000a00 */
[----:B------:R-:W5:Y:S01]  /*7100*/  LDCU.64 UR4, c[0x0][0x500] ;  /* 0x0000a000ff0477ac */ /* 0x000f620008000a00 */
[----:B------:R-:W2:Y:S04]  /*7110*/  LDG.E.128 R28, desc[UR16][R42.64] ;  /* 0x000000102a1c7981 */ /* 0x000ea8000c1e1d00 */
[----:B------:R-:W3:Y:S04]  /*7120*/  LDG.E.128 R48, desc[UR16][R42.64+0x200] ;  /* 0x000200102a307981 */ /* 0x000ee8000c1e1d00 */
[----:B--2---:R2:W-:Y:S04]  /*7130*/  STS.128 [R68], R28 ;  /* 0x0000001c44007388 */ /* 0x0045e80000000c00 */
[----:B---3--:R3:W-:Y:S01]  /*7140*/  STS.128 [R68+0x200], R48 ;  /* 0x0002003044007388 */ /* 0x0087e20000000c00 */
[----:B------:R-:W-:-:S03]  /*7150*/  NOP ;  /* 0x0000000000007918 */ /* 0x000fc60000000000 */
[----:B------:R-:W1:Y:S04]  /*7160*/  LDS.128 R8, [R47] ;  /* 0x000000002f087984 */ /* 0x000e680000000c00 */
[----:B------:R-:W4:Y:S01]  /*7170*/  LDS.128 R4, [R47+0x10] ;  /* 0x000010002f047984 */ /* 0x000f220000000c00 */
[----:B--2---:R-:W-:Y:S01]  /*7180*/  HFMA2 R29, -RZ, RZ, 0, 0 ;  /* 0x00000000ff1d7431 */ /* 0x004fe200000001ff */
[----:B------:R-:W-:Y:S08]  /*7190*/  BAR.SYNC.DEFER_BLOCKING 0x0 ;  /* 0x0000000000007b1d */ /* 0x000ff00000010000 */
[----:B---3--:R-:W2:Y:S01]  /*71a0*/  LDC.64 R50, c[0x0][0x4f8] ;  /* 0x00013e00ff327b82 */ /* 0x008ea20000000a00 */
[----:B------:R0:W-:Y:S04]  /*71b0*/  STS.128 [R47], R20 ;  /* 0x000000142f007388 */ /* 0x0001e80000000c00 */
[----:B------:R-:W-:Y:S01]  /*71c0*/  STS.128 [R47+0x10], R24 ;  /* 0x000010182f007388 */ /* 0x000fe20000000c00 */
[----:B------:R-:W-:Y:S01]  /*71d0*/  NOP ;  /* 0x0000000000007918 */ /* 0x000fe20000000000 */
[--C-:B-1----:R-:W-:Y:S01]  /*71e0*/  FADD.FTZ R8, R8, R106.reuse ;  /* 0x0000006a08087221 */ /* 0x102fe20000010000 */
[--C-:B------:R-:W-:Y:S01]  /*71f0*/  FADD.FTZ R9, R9, R106.reuse ;  /* 0x0000006a09097221 */ /* 0x100fe20000010000 */
[--C-:B------:R-:W-:Y:S01]  /*7200*/  FADD.FTZ R10, R10, R106.reuse ;  /* 0x0000006a0a0a7221 */ /* 0x100fe20000010000 */
[--C-:B----4-:R-:W-:Y:S01]  /*7210*/  FADD.FTZ R5, R5, R106.reuse ;  /* 0x0000006a05057221 */ /* 0x110fe20000010000 */
        /* <DEDUP_REMOVED lines=8> */
[----:B------:R-:W-:-:S03]  /*72a0*/  FSETP.GTU.FTZ.AND P2, PT, R11, 20, PT ;  /* 0x41a000000b00780b */ /* 0x000fc60003f5c000 */
[----:B------:R-:W-:Y:S01]  /*72b0*/  @!P6 FMUL.FTZ R0, R8, -1.4426950216293334961 ;  /* 0xbfb8aa3b0800e820 */ /* 0x000fe20000410000 */
[----:B------:R-:W-:Y:S01]  /*72c0*/  FADD.FTZ R8, R4, R106 ;  /* 0x0000006a04087221 */ /* 0x000fe20000010000 */
[----:B------:R-:W-:Y:S02]  /*72d0*/  @!P0 FMUL.FTZ R3, R9, -1.4426950216293334961 ;  /* 0xbfb8aa3b09038820 */ /* 0x000fe40000410000 */
[----:B------:R-:W-:Y:S02]  /*72e0*/  @!P1 FMUL.FTZ R4, R10, -1.4426950216293334961 ;  /* 0xbfb8aa3b0a049820 */ /* 0x000fe40000410000 */
[----:B------:R-:W1:Y:S01]  /*72f0*/  @!P6 MUFU.EX2 R0, R0 ;  /* 0x000000000000e308 */ /* 0x000e620000000800 */
[----:B------:R-:W-:Y:S01]  /*7300*/  FSETP.GTU.FTZ.AND P3, PT, R8, 20, PT ;  /* 0x41a000000800780b */ /* 0x000fe20003f7c000 */
[----:B------:R-:W-:Y:S01]  /*7310*/  @!P4 FMUL.FTZ R5, R5, -1.4426950216293334961 ;  /* 0xbfb8aa3b0505c820 */ /* 0x000fe20000410000 */
[----:B------:R-:W-:-:S05]  /*7320*/  @!P5 FMUL.FTZ R6, R6, -1.4426950216293334961 ;  /* 0xbfb8aa3b0606d820 */ /* 0x000fca0000410000 */
[----:B------:R-:W3:Y:S08]  /*7330*/  @!P1 MUFU.EX2 R4, R4 ;  /* 0x0000000400049308 */ /* 0x000ef00000000800 */
[----:B------:R-:W4:Y:S01]  /*7340*/  @!P0 MUFU.EX2 R3, R3 ;  /* 0x0000000300038308 */ /* 0x000f220000000800 */
[----:B-1----:R-:W-:Y:S01]  /*7350*/  @!P6 FADD.FTZ R2, R0, 1 ;  /* 0x3f8000000002e421 */ /* 0x002fe20000010000 */
[----:B------:R-:W-:-:S06]  /*7360*/  @!P2 FMUL.FTZ R0, R11, -1.4426950216293334961 ;  /* 0xbfb8aa3b0b00a820 */ /* 0x000fcc0000410000 */
[----:B------:R1:W5:Y:S01]  /*7370*/  @!P6 MUFU.RCP R9, R2 ;  /* 0x000000020009e308 */ /* 0x0003620000001000 */
[----:B---3--:R-:W-:-:S07]  /*7380*/  @!P1 FADD.FTZ R4, R4, 1 ;  /* 0x3f80000004049421 */ /* 0x008fce0000010000 */
[----:B------:R-:W3:Y:S01]  /*7390*/  @!P4 MUFU.EX2 R30, R5 ;  /* 0x00000005001ec308 */ /* 0x000ee20000000800 */
[----:B-1----:R-:W-:Y:S01]  /*73a0*/  @!P3 FMUL.FTZ R2, R8, -1.4426950216293334961 ;  /* 0xbfb8aa3b0802b820 */ /* 0x002fe20000410000 */
[----:B----4-:R-:W-:-:S06]  /*73b0*/  @!P0 FADD.FTZ R3, R3, 1 ;  /* 0x3f80000003038421 */ /* 0x010fcc0000010000 */
[----:B------:R-:W1:Y:S01]  /*73c0*/  @!P3 MUFU.EX2 R2, R2 ;  /* 0x000000020002b308 */ /* 0x000e620000000800 */
[----:B-----5:R-:W-:Y:S01]  /*73d0*/  @!P6 FMUL.FTZ R16, R16, R9 ;  /* 0x000000091010e220 */ /* 0x020fe20000410000 */
[----:B------:R-:W-:Y:S01]  /*73e0*/  FSETP.GTU.FTZ.AND P6, PT, R7, 20, PT ;  /* 0x41a000000700780b */ /* 0x000fe20003fdc000 */
[----:B------:R-:W4:Y:S05]  /*73f0*/  LDS.128 R8, [R68] ;  /* 0x0000000044087984 */ /* 0x000f2a0000000c00 */
[----:B------:R-:W5:Y:S01]  /*7400*/  @!P5 MUFU.EX2 R31, R6 ;  /* 0x00000006001fd308 */ /* 0x000f620000000800 */
[----:B---3--:R-:W-:-:S06]  /*7410*/  @!P4 FADD.FTZ R30, R30, 1 ;  /* 0x3f8000001e1ec421 */ /* 0x008fcc0000010000 */
[----:B------:R-:W-:Y:S01]  /*7420*/  @!P6 FMUL.FTZ R7, R7, -1.4426950216293334961 ;  /* 0xbfb8aa3b0707e820 */ /* 0x000fe20000410000 */
[----:B------:R-:W3:Y:S01]  /*7430*/  @!P1 MUFU.RCP R43, R4 ;  /* 0x00000004002b9308 */ /* 0x000ee20000001000 */
[----:B-1----:R-:W-:-:S07]  /*7440*/  @!P3 FADD.FTZ R28, R2, 1 ;  /* 0x3f800000021cb421 */ /* 0x002fce0000010000 */
[----:B------:R1:W0:Y:S01]  /*7450*/  @!P6 MUFU.EX2 R42, R7 ;  /* 0x00000007002ae308 */ /* 0x0002220000000800 */
[----:B-----5:R-:W-:-:S07]  /*7460*/  @!P5 FADD.FTZ R31, R31, 1 ;  /* 0x3f8000001f1fd421 */ /* 0x020fce0000010000 */
[----:B------:R5:W4:Y:S01]  /*7470*/  @!P3 MUFU.RCP R45, R28 ;  /* 0x0000001c002db308 */ /* 0x000b220000001000 */
[----:B-1----:R-:W1:Y:S01]  /*7480*/  LDS.128 R4, [R68+0x200] ;  /* 0x0002000044047984 */ /* 0x002e620000000c00 */
[----:B---3--:R-:W-:Y:S01]  /*7490*/  @!P1 FMUL.FTZ R18, R18, R43 ;  /* 0x0000002b12129220 */ /* 0x008fe20000410000 */
[----:B------:R-:W-:-:S04]  /*74a0*/  IADD3 R93, P1, PT, R93, -0x800, RZ ;  /* 0xfffff8005d5d7810 */ /* 0x000fc80007f3e0ff */
[----:B------:R-:W-:Y:S01]  /*74b0*/  IADD3.X R92, PT, PT, R92, -0x1, RZ, P1, !PT ;  /* 0xffffffff5c5c7810 */ /* 0x000fe20000ffe4ff */
[----:B------:R2:W3:Y:S01]  /*74c0*/  @!P0 MUFU.RCP R48, R3 ;  /* 0x0000000300308308 */ /* 0x0004e20000001000 */
[----:B-----5:R-:W-:Y:S01]  /*74d0*/  MOV R28, R44 ;  /* 0x0000002c001c7202 */ /* 0x020fe20000000f00 */
[----:B0-----:R-:W-:-:S06]  /*74e0*/  @!P6 FADD.FTZ R42, R42, 1 ;  /* 0x3f8000002a2ae421 */ /* 0x001fcc0000010000 */
[----:B------:R-:W0:Y:S01]  /*74f0*/  @!P2 MUFU.EX2 R0, R0 ;  /* 0x000000000000a308 */ /* 0x000e220000000800 */
[----:B--2---:R-:W-:-:S04]  /*7500*/  IMAD.WIDE.U32 R2, R50, UR18, R28 ;  /* 0x0000001232027c25 */ /* 0x004fc8000f8e001c */
[----:B----4-:R-:W-:Y:S01]  /*7510*/  @!P3 FMUL.FTZ R12, R12, R45 ;  /* 0x0000002d0c0cb220 */ /* 0x010fe20000410000 */
[----:B------:R-:W-:Y:S01]  /*7520*/  IADD3 R98, P3, PT, R98, -0x400, RZ ;  /* 0xfffffc0062627810 */ /* 0x000fe20007f7e0ff */
[----:B------:R-:W-:-:S03]  /*7530*/  IMAD R3, R51, UR18, R3 ;  /* 0x0000001233037c24 */ /* 0x000fc6000f8e0203 */
[----:B------:R-:W-:Y:S01]  /*7540*/  IADD3.X R99, PT, PT, R99, -0x1, RZ, P3, !PT ;  /* 0xffffffff63637810 */ /* 0x000fe20001ffe4ff */
[----:B------:R-:W2:Y:S01]  /*7550*/  @!P4 MUFU.RCP R30, R30 ;  /* 0x0000001e001ec308 */ /* 0x000ea20000001000 */
[----:B------:R-:W-:-:S04]  /*7560*/  IMAD.WIDE.U32 R2, R111, UR4, R2 ;  /* 0x000000046f027c25 */ /* 0x000fc8000f8e0002 */
[----:B---3--:R-:W-:Y:S01]  /*7570*/  @!P0 FMUL.FTZ R17, R17, R48 ;  /* 0x0000003011118220 */ /* 0x008fe20000410000 */
[----:B------:R-:W-:Y:S01]  /*7580*/  IMAD R3, R111, UR5, R3 ;  /* 0x000000056f037c24 */ /* 0x000fe2000f8e0203 */
[----:B------:R-:W-:Y:S01]  /*7590*/  LEA R20, P0, R2, R52, 0x2 ;  /* 0x0000003402147211 */ /* 0x000fe200078010ff */
[----:B------:R-:W3:Y:S01]  /*75a0*/  LDCU.64 UR4, c[0x0][0x520] ;  /* 0x0000a400ff0477ac */ /* 0x000ee20008000a00 */
[----:B------:R-:W4:Y:S01]  /*75b0*/  @!P5 MUFU.RCP R31, R31 ;  /* 0x0000001f001fd308 */ /* 0x000f220000001000 */
[----:B0-----:R-:W-:Y:S01]  /*75c0*/  @!P2 FADD.FTZ R0, R0, 1 ;  /* 0x3f8000000000a421 */ /* 0x001fe20000010000 */
[----:B------:R-:W-:-:S03]  /*75d0*/  LEA.HI.X R21, R2, R53, R3, 0x2, P0 ;  /* 0x0000003502157211 */ /* 0x000fc600000f1403 */
[----:B------:R-:W-:-:S03]  /*75e0*/  IMAD.WIDE.U32 R2, R88, 0x10, R20 ;  /* 0x0000001058027825 */ /* 0x000fc600078e0014 */
[----:B------:R-:W0:Y:S01]  /*75f0*/  @!P2 MUFU.RCP R0, R0 ;  /* 0x000000000000a308 */ /* 0x000e220000001000 */
[----:B--2---:R-:W-:Y:S01]  /*7600*/  @!P4 FMUL.FTZ R13, R13, R30 ;  /* 0x0000001e0d0dc220 */ /* 0x004fe20000410000 */
[----:B------:R-:W-:Y:S01]  /*7610*/  IADD3 R96, P4, PT, R96, -0x400, RZ ;  /* 0xfffffc0060607810 */ /* 0x000fe20007f9e0ff */
[----:B------:R-:W-:Y:S03]  /*7620*/  STG.E.128 desc[UR16][R2.64], R8 ;  /* 0x0000000802007986 */ /* 0x000fe6000c101d10 */
[----:B------:R-:W-:Y:S01]  /*7630*/  IADD3.X R97, PT, PT, R97, -0x1, RZ, P4, !PT ;  /* 0xffffffff61617810 */ /* 0x000fe200027fe4ff */
[----:B-1----:R3:W-:Y:S01]  /*7640*/  STG.E.128 desc[UR16][R2.64+0x200], R4 ;  /* 0x0002000402007986 */ /* 0x0027e2000c101d10 */
[----:B------:R-:W1:Y:S01]  /*7650*/  @!P6 MUFU.RCP R42, R42 ;  /* 0x0000002a002ae308 */ /* 0x000e620000001000 */
[----:B----4-:R-:W-:Y:S02]  /*7660*/  @!P5 FMUL.FTZ R14, R14, R31 ;  /* 0x0000001f0e0ed220 */ /* 0x010fe40000410000 */
[----:B------:R-:W2:Y:S01]  /*7670*/  LDC.64 R30, c[0x0][0x518] ;  /* 0x00014600ff1e7b82 */ /* 0x000ea20000000a00 */
[----:B0-----:R-:W-:-:S07]  /*7680*/  @!P2 FMUL.FTZ R19, R19, R0 ;  /* 0x000000001313a220 */ /* 0x001fce0000410000 */
[----:B------:R-:W-:Y:S01]  /*7690*/  BAR.SYNC.DEFER_BLOCKING 0x0 ;  /* 0x0000000000007b1d */ /* 0x000fe20000010000 */
[----:B------:R-:W-:-:S04]  /*76a0*/  IADD3 R94, P2, PT, R94, -0x400, RZ ;  /* 0xfffffc005e5e7810 */ /* 0x000fc80007f5e0ff */
[----:B------:R-:W-:Y:S01]  /*76b0*/  IADD3.X R95, PT, PT, R95, -0x1, RZ, P2, !PT ;  /* 0xffffffff5f5f7810 */ /* 0x000fe200017fe4ff */
[----:B-1----:R-:W-:Y:S02]  /*76c0*/  @!P6 FMUL.FTZ R15, R15, R42 ;  /* 0x0000002a0f0fe220 */ /* 0x002fe40000410000 */
[----:B------:R-:W0:Y:S01]  /*76d0*/  LDC.64 R42, c[0x0][0x560] ;  /* 0x00015800ff2a7b82 */ /* 0x000e220000000a00 */
[----:B--2---:R-:W-:-:S04]  /*76e0*/  IMAD.WIDE.U32 R28, R30, UR18, R28 ;  /* 0x000000121e1c7c25 */ /* 0x004fc8000f8e001c */
[----:B------:R-:W-:Y:S01]  /*76f0*/  IMAD R29, R31, UR18, R29 ;  /* 0x000000121f1d7c24 */ /* 0x000fe2000f8e021d */
[----:B------:R1:W-:Y:S01]  /*7700*/  STS.128 [R47], R16 ;  /* 0x000000102f007388 */ /* 0x0003e20000000c00 */
[----:B---3--:R-:W-:-:S03]  /*7710*/  IMAD.WIDE.U32 R2, R111, UR4, R28 ;  /* 0x000000046f027c25 */ /* 0x008fc6000f8e001c */
[----:B------:R2:W-:Y:S01]  /*7720*/  STS.128 [R47+0x10], R12 ;  /* 0x0000100c2f007388 */ /* 0x0005e20000000c00 */
[----:B------:R-:W-:-:S03]  /*7730*/  NOP ;  /* 0x0000000000007918 */ /* 0x000fc60000000000 */
[----:B------:R-:W3:Y:S01]  /*7740*/  LDS.128 R20, [R68] ;  /* 0x0000000044147984 */ /* 0x000ee20000000c00 */
[----:B------:R-:W-:Y:S01]  /*7750*/  IMAD R0, R111, UR5, R3 ;  /* 0x000000056f007c24 */ /* 0x000fe2000f8e0203 */
[----:B0-----:R-:W-:Y:S02]  /*7760*/  LEA R4, P0, R2, R42, 0x2 ;  /* 0x0000002a02047211 */ /* 0x001fe400078010ff */
[----:B------:R-:W0:Y:S01]  /*7770*/  LDS.128 R24, [R68+0x200] ;  /* 0x0002000044187984 */ /* 0x000e220000000c00 */
[----:B-1----:R-:W-:Y:S01]  /*7780*/  FADD.FTZ R16, R16, R105 ;  /* 0x0000006910107221 */ /* 0x002fe20000010000 */
[----:B------:R-:W-:Y:S02]  /*7790*/  LEA.HI.X R5, R2, R43, R0, 0x2, P0 ;  /* 0x0000002b02057211 */ /* 0x000fe400000f1400 */
[----:B------:R-:W-:Y:S01]  /*77a0*/  ISETP.GT.AND P0, PT, R91, 0x1, PT ;  /* 0x000000015b00780c */ /* 0x000fe20003f04270 */
[----:B------:R-:W-:Y:S01]  /*77b0*/  FADD.FTZ R17, R16, R17 ;  /* 0x0000001110117221 */ /* 0x000fe20000010000 */
        /* <DEDUP_REMOVED lines=9> */
[----:B0-----:R1:W-:Y:S01]  /*7850*/  STG.E.128 desc[UR16][R2.64+0x200], R24 ;  /* 0x0002001802007986 */ /* 0x0013e2000c101d10 */
[----:B------:R-:W-:Y:S05]  /*7860*/  @P0 BRA `(.L_x_16712) ;  /* 0xffffff9400280947 */ /* 0x000fea000383ffff */
.L_x_16643:
        /* <DEDUP_REMOVED lines=12> */
[----:B------:R-:W2:Y:S01]  /*7930*/  S2R R4, SR_LANEID ;  /* 0x0000000000047919 */ /* 0x000ea20000000000 */
[----:B------:R-:W3:Y:S01]  /*7940*/  S2R R10, SR_TID.X ;  /* 0x00000000000a7919 */ /* 0x000ee20000002100 */
[----:B0-----:R-:W-:-:S05]  /*7950*/  @P1 FADD R0, R0, R119 ;  /* 0x0000007700001221 */ /* 0x001fca0000000000 */
[----:B-1----:R-:W0:Y:S01]  /*7960*/  SHFL.DOWN P1, R3, R0, 0x2, 0x1f ;  /* 0x08401f0000037f89 */ /* 0x002e220000020000 */
        /* <DEDUP_REMOVED lines=18> */
.L_x_16714:
[----:B------:R-:W-:Y:S05]  /*7a90*/  BSYNC.RECONVERGENT B0 ;  /* 0x0000000000007941 */ /* 0x000fea0003800200 */
.L_x_16713:
        /* <DEDUP_REMOVED lines=26> */
.L_x_16716:
[----:B------:R-:W-:Y:S05]  /*7c40*/  BSYNC.RECONVERGENT B0 ;  /* 0x0000000000007941 */ /* 0x000fea0003800200 */
.L_x_16715:
        /* <DEDUP_REMOVED lines=10> */
.L_x_16718:
[----:B------:R-:W-:Y:S02]  /*7cf0*/  LEA R0, R11, UR4, 0x3 ;  /* 0x000000040b007c11 */ /* 0x000fe4000f8e18ff */
[----:B-1-3--:R-:W-:Y:S02]  /*7d00*/  SHF.R.S32.HI R2, RZ, 0x1f, R11 ;  /* 0x0000001fff027819 */ /* 0x00afe4000001140b */
[----:B-----5:R-:W-:Y:S01]  /*7d10*/  MOV R106, R36 ;  /* 0x00000024006a7202 */ /* 0x020fe20000000f00 */
        /* <DEDUP_REMOVED lines=23> */
.L_x_16717:
[----:B------:R-:W-:Y:S05]  /*7e90*/  EXIT ;  /* 0x000000000000794d */ /* 0x000fea0003800000 */
.L_x_16719:
        /* <DEDUP_REMOVED lines=14> */
.L_x_18775:


//--------------------- .text._Z25selective_scan_bwd_kernelI32Selective_Scan_bwd_kernel_traitsILi32ELi8ELb1ELb1ELb0ELb0ELb0EfN3c107complexIfEEEEv12SSMParamsBwd --------------------------
	.section	.text._Z25selective_scan_bwd_kernelI32Selective_Scan_bwd_kernel_traitsILi32ELi8ELb1ELb1ELb0ELb0ELb0EfN3c107complexIfEEEEv12SSMParamsBwd,"ax",@progbits
	.align	128
        .global         _Z25selective_scan_bwd_kernelI32Selective_Scan_bwd_kernel_traitsILi32ELi8ELb1ELb1ELb0ELb0ELb0EfN3c107complexIfEEEEv12SSMParamsBwd
        .type           _Z25selective_scan_bwd_kernelI32Selective_Scan_bwd_kernel_traitsILi32ELi8ELb1ELb1ELb0ELb0ELb0EfN3c107complexIfEEEEv12SSMParamsBwd,@function
        .size           _Z25selective_scan_bwd_kernelI32Selective_Scan_bwd_kernel_traitsILi32ELi8ELb1ELb1ELb0ELb0ELb0EfN3c107complexIfEEEEv12SSMParamsBwd,(.L_x_18776 - _Z25selective_scan_bwd_kernelI32Selective_Scan_bwd_kernel_traitsILi32ELi8ELb1ELb1ELb0ELb0ELb0EfN3c107complexIfEEEEv12SSMParamsBwd)
        .other          _Z25selective_scan_bwd_kernelI32Selective_Scan_bwd_kernel_traitsILi32ELi8ELb1ELb1ELb0ELb0ELb0EfN3c107complexIfEEEEv12SSMParamsBwd,@"STO_CUDA_ENTRY STV_DEFAULT"
_Z25selective_scan_bwd_kernelI32Selective_Scan_bwd_kernel_traitsILi32ELi8ELb1ELb1ELb0ELb0ELb0EfN3c107complexIfEEEEv12SSMParamsBwd:
.text._Z25selective_scan_bwd_kernelI32Selective_Scan_bwd_kernel_traitsILi32ELi8ELb1ELb1ELb0ELb0ELb0EfN3c107complexIfEEEEv12SSMParamsBwd:
        /* <DEDUP_REMOVED lines=88> */
[----:B------:R-:W-:Y:S02]  /*0580*/  IADD3 R121, PT, PT, R9, R121, RZ ;  /* 0x0000007909797210 */ /* 0x000fe40007ffe0ff */
[----:B------:R-:W2:Y:S01]  /*0590*/  LDC.64 R16, c[0x0][0x460] ;  /* 0x00011800ff107b82 */ /* 0x000ea20000000a00 */
[----:B------:R-:W-:Y:S01]  /*05a0*/  IMAD.WIDE.U32 R10, R13, R18, R6 ;  /* 0x000000120d0a7225 */ /* 0x000fe200078e0006 */
[----:B------:R-:W-:-:S03]  /*05b0*/  LEA.HI.X R121, R8, R23, R121, 0x3, P1 ;  /* 0x0000001708797211 */ /* 0x000fc600008f1c79 */
[----:B------:R-:W-:-:S03]  /*05c0*/  IMAD R13, R13, R19, R0 ;  /* 0x000000130d0d7224 */ /* 0x000fc600078e0200 */
[----:B------:R-:W2:Y:S01]  /*05d0*/  @P0 LDC.64 R6, c[0x0][0x480] ;  /* 0x00012000ff060b82 */ /* 0x000ea20000000a00 */
[----:B0-----:R-:W-:Y:S02]  /*05e0*/  UIMAD.WIDE.U32 UR4, UR18, UR6, URZ ;  /* 0x00000006120472a5 */ /* 0x001fe4000f8e00ff */
[----:B---3--:R-:W-:-:S05]  /*05f0*/  @P0 IMAD R0, R12, UR18, R125 ;  /* 0x000000120c000c24 */ /* 0x008fca000f8e027d */
[----:B------:R-:W0:Y:S01]  /*0600*/  LDC.64 R18, c[0x0][0x468] ;  /* 0x00011a00ff127b82 */ /* 0x000e220000000a00 */
[----:B------:R-:W-:-:S07]  /*0610*/  LEA R3, R25, 0xfffffe00, 0x9 ;  /* 0xfffffe0019037811 */ /* 0x000fce00078e48ff */
[----:B------:R-:W3:Y:S01]  /*0620*/  LDC.64 R22, c[0x0][0x448] ;  /* 0x00011200ff167b82 */ /* 0x000ee20000000a00 */
[----:B------:R-:W-:Y:S01]  /*0630*/  UIMAD UR5, UR18, UR7, UR5 ;  /* 0x00000007120572a4 */ /* 0x000fe2000f8e0205 */
[----:B------:R-:W-:Y:S01]  /*0640*/  @P0 IMAD R0, R0, R25, RZ ;  /* 0x0000001900000224 */ /* 0x000fe200078e02ff */
[----:B------:R-:W-:Y:S02]  /*0650*/  LEA R9, R25, 0xffffff00, 0x8 ;  /* 0xffffff0019097811 */ /* 0x000fe400078e40ff */
[----:B------:R-:W-:Y:S02]  /*0660*/  IADD3 R102, PT, PT, R11, R13, RZ ;  /* 0x0000000d0b667210 */ /* 0x000fe40007ffe0ff */
[----:B------:R-:W-:Y:S01]  /*0670*/  IADD3 R10, P4, PT, R3, R10, RZ ;  /* 0x0000000a030a7210 */ /* 0x000fe20007f9e0ff */
[----:B-1----:R-:W-:Y:S01]  /*0680*/  @P0 IMAD R5, R0, R5, RZ ;  /* 0x0000000500050224 */ /* 0x002fe200078e02ff */
[----:B------:R-:W-:Y:S02]  /*0690*/  ISETP.GE.AND P1, PT, R25, 0x1, PT ;  /* 0x000000011900780c */ /* 0x000fe40003f26270 */
[----:B------:R-:W-:-:S02]  /*06a0*/  IADD3 R109, P2, PT, R9, R2, RZ ;  /* 0x00000002096d7210 */ /* 0x000fc40007f5e0ff */
[----:B------:R-:W-:Y:S01]  /*06b0*/  LEA.HI.X.SX32 R102, R3, R102, 0x1, P4 ;  /* 0x0000006603667211 */ /* 0x000fe200020f0eff */
[----:B----4-:R-:W-:Y:S01]  /*06c0*/  IMAD.WIDE.U32 R2, R125, R104, UR4 ;  /* 0x000000047d027e25 */ /* 0x010fe2000f8e0068 */
[----:B------:R-:W-:Y:S02]  /*06d0*/  SHF.R.S32.HI R0, RZ, 0x1f, R9 ;  /* 0x0000001fff007819 */ /* 0x000fe40000011409 */
[----:B------:R-:W-:Y:S01]  /*06e0*/  IADD3 R4, P3, PT, R9, R4, RZ ;  /* 0x0000000409047210 */ /* 0x000fe20007f7e0ff */
[----:B------:R-:W-:Y:S01]  /*06f0*/  IMAD R105, R125, R105, R3 ;  /* 0x000000697d697224 */ /* 0x000fe200078e0203 */
[----:B------:R-:W-:Y:S02]  /*0700*/  IADD3.X R8, PT, PT, R0, R15, RZ, P2, !PT ;  /* 0x0000000f00087210 */ /* 0x000fe400017fe4ff */
[----:B--2---:R-:W-:Y:S02]  /*0710*/  LEA R108, P2, R109, R16, 0x2 ;  /* 0x000000106d6c7211 */ /* 0x004fe400078410ff */
[----:B------:R-:W-:-:S02]  /*0720*/  CS2R R54, SRZ ;  /* 0x0000000000367805 */ /* 0x000fc4000001ff00 */
[----:B------:R-:W-:Y:S01]  /*0730*/  IADD3 R2, P4, PT, R9, R2, RZ ;  /* 0x0000000209027210 */ /* 0x000fe20007f9e0ff */
[----:B------:R-:W-:Y:S01]  /*0740*/  @P0 IMAD.WIDE R54, R5, 0x10, R6 ;  /* 0x0000001005360825 */ /* 0x000fe200078e0206 */
[C---:B------:R-:W-:Y:S02]  /*0750*/  IADD3.X R107, PT, PT, R0.reuse, R107, RZ, P3, !PT ;  /* 0x0000006b006b7210 */ /* 0x040fe40001ffe4ff */
[----:B------:R-:W-:Y:S01]  /*0760*/  LEA.HI.X R109, R109, R17, R8, 0x2, P2 ;  /* 0x000000116d6d7211 */ /* 0x000fe200010f1408 */
[----:B------:R-:W-:Y:S01]  /*0770*/  IMAD.WIDE.U32 R52, R125, R118, RZ ;  /* 0x000000767d347225 */ /* 0x000fe200078e00ff */
[----:B------:R-:W-:Y:S02]  /*0780*/  IADD3.X R105, PT, PT, R0, R105, RZ, P4, !PT ;  /* 0x0000006900697210 */ /* 0x000fe400027fe4ff */
[----:B0-----:R-:W-:Y:S02]  /*0790*/  LEA R106, P0, R4, R18, 0x2 ;  /* 0x00000012046a7211 */ /* 0x001fe400078010ff */
[----:B------:R-:W-:-:S02]  /*07a0*/  LEA R104, P2, R2, R20, 0x2 ;  /* 0x0000001402687211 */ /* 0x000fc400078410ff */
[----:B---3--:R-:W-:Y:S01]  /*07b0*/  LEA R103, P3, R10, R22, 0x2 ;  /* 0x000000160a677211 */ /* 0x008fe200078610ff */
[----:B------:R-:W-:Y:S01]  /*07c0*/  HFMA2 R117, -RZ, RZ, 0, 0 ;  /* 0x00000000ff757431 */ /* 0x000fe200000001ff */
[----:B------:R-:W-:Y:S01]  /*07d0*/  LEA.HI.X R107, R4, R19, R107, 0x2, P0 ;  /* 0x00000013046b7211 */ /* 0x000fe200000f146b */
[----:B------:R-:W-:Y:S01]  /*07e0*/  IMAD R119, R125, R119, R53 ;  /* 0x000000777d777224 */ /* 0x000fe200078e0235 */
[----:B------:R-:W-:Y:S02]  /*07f0*/  LEA.HI.X R105, R2, R21, R105, 0x2, P2 ;  /* 0x0000001502697211 */ /* 0x000fe400010f1469 */
        /* <DEDUP_REMOVED lines=78> */
.L_x_16772:
[----:B------:R-:W-:Y:S01]  /*0ce0*/  BAR.SYNC.DEFER_BLOCKING 0x0 ;  /* 0x0000000000007b1d */ /* 0x000fe20000010000 */
[----:B0-----:R-:W-:-:S05]  /*0cf0*/  IMAD.WIDE.U32 R2, R98, 0x10, R108 ;  /* 0x0000001062027825 */ /* 0x001fca00078e006c */
[----:B------:R-:W2:Y:S04]  /*0d00*/  LDG.E.128 R16, desc[UR16][R2.64] ;  /* 0x0000001002107981 */ /* 0x000ea8000c1e1d00 */
[----:B------:R0:W3:Y:S01]  /*0d10*/  LDG.E.128 R20, desc[UR16][R2.64+0x200] ;  /* 0x0002001002147981 */ /* 0x0000e2000c1e1d00 */
[----:B------:R-:W1:Y:S01]  /*0d20*/  S2UR UR5, SR_CgaCtaId ;  /* 0x00000000000579c3 */ /* 0x000e620000008800 */
[----:B------:R-:W-:Y:S01]  /*0d30*/  UMOV UR4, 0x400 ;  /* 0x0000040000047882 */ /* 0x000fe20000000000 */
[----:B------:R-:W-:Y:S01]  /*0d40*/  IMAD.WIDE.U32 R12, R98, 0x10, R106 ;  /* 0x00000010620c7825 */ /* 0x000fe200078e006a */
[----:B------:R-:W4:Y:S01]  /*0d50*/  S2R R79, SR_LANEID ;  /* 0x00000000004f7919 */ /* 0x000f220000000000 */
        /* <DEDUP_REMOVED lines=97> */
.L_x_16771:
[----:B-1-3--:R-:W-:-:S04]  /*1370*/  IMAD.WIDE.U32 R2, R146, UR4, RZ ;  /* 0x0000000492027c25 */ /* 0x00afc8000f8e00ff */
[----:B------:R-:W-:Y:S01]  /*1380*/  IMAD R3, R147, UR4, R3 ;  /* 0x0000000493037c24 */ /* 0x000fe2000f8e0203 */
[----:B0-----:R-:W-:-:S04]  /*1390*/  LEA R28, P1, R2, R103, 0x2 ;  /* 0x00000067021c7211 */ /* 0x001fc800078210ff */
[----:B------:R-:W-:-:S03]  /*13a0*/  LEA.HI.X R29, R2, R102, R3, 0x2, P1 ;  /* 0x00000066021d7211 */ /* 0x000fc600008f1403 */
[----:B------:R-:W-:-:S05]  /*13b0*/  IMAD.WIDE.U32 R2, R97, 0x10, R28 ;  /* 0x0000001061027825 */ /* 0x000fca00078e001c */
[----:B------:R-:W5:Y:S04]  /*13c0*/  LDG.E.128 R28, desc[UR16][R2.64] ;  /* 0x00000010021c7981 */ /* 0x000f68000c1e1d00 */
[----:B------:R-:W5:Y:S04]  /*13d0*/  LDG.E.128 R32, desc[UR16][R2.64+0x200] ;  /* 0x0002001002207981 */ /* 0x000f68000c1e1d00 */
[----:B------:R-:W5:Y:S04]  /*13e0*/  LDG.E.128 R36, desc[UR16][R2.64+0x400] ;  /* 0x0004001002247981 */ /* 0x000f68000c1e1d00 */
[----:B------:R1:W5:Y:S02]  /*13f0*/  LDG.E.128 R40, desc[UR16][R2.64+0x600] ;  /* 0x0006001002287981 */ /* 0x000364000c1e1d00 */
[----:B-1----:R-:W-:-:S02]  /*1400*/  MOV R2, R50 ;  /* 0x0000003200027202 */ /* 0x002fc40000000f00 */
[----:B------:R-:W-:-:S03]  /*1410*/  MOV R3, R113 ;  /* 0x0000007100037202 */ /* 0x000fc60000000f00 */
[----:B---3--:R-:W-:-:S04]  /*1420*/  IMAD.WIDE.U32 R44, R62, UR4, R2 ;  /* 0x000000043e2c7c25 */ /* 0x008fc8000f8e0002 */
[----:B------:R-:W-:Y:S01]  /*1430*/  IMAD R45, R63, UR4, R45 ;  /* 0x000000043f2d7c24 */ /* 0x000fe2000f8e022d */
[----:B--2---:R-:W-:-:S04]  /*1440*/  LEA R68, P1, R44, R64, 0x3 ;  /* 0x000000402c447211 */ /* 0x004fc800078218ff */
[----:B------:R-:W-:-:S06]  /*1450*/  LEA.HI.X R69, R44, R65, R45, 0x3, P1 ;  /* 0x000000412c457211 */ /* 0x000fcc00008f1c2d */
[----:B------:R-:W2:Y:S01]  /*1460*/  LDG.E.64 R68, desc[UR16][R68.64] ;  /* 0x0000001044447981 */ /* 0x000ea2000c1e1b00 */
[----:B------:R-:W-:Y:S02]  /*1470*/  MOV R2, R48 ;  /* 0x0000003000027202 */ /* 0x000fe40000000f00 */
[----:B------:R-:W-:-:S03]  /*1480*/  MOV R3, R111 ;  /* 0x0000006f00037202 */ /* 0x000fc60000000f00 */
[----:B0-----:R-:W-:-:S04]  /*1490*/  IMAD.WIDE.U32 R44, R58, UR4, R2 ;  /* 0x000000043a2c7c25 */ /* 0x001fc8000f8e0002 */
[----:B------:R-:W-:Y:S01]  /*14a0*/  IMAD R45, R59, UR4, R45 ;  /* 0x000000043b2d7c24 */ /* 0x000fe2000f8e022d */
[----:B----4-:R-:W-:-:S04]  /*14b0*/  LEA R46, P1, R44, R60, 0x3 ;  /* 0x0000003c2c2e7211 */ /* 0x010fc800078218ff */
[----:B------:R-:W-:Y:S01]  /*14c0*/  LEA.HI.X R47, R44, R61, R45, 0x3, P1 ;  /* 0x0000003d2c2f7211 */ /* 0x000fe200008f1c2d */
[----:B-----5:R0:W-:Y:S04]  /*14d0*/  STS.128 [R78], R28 ;  /* 0x0000001c4e007388 */ /* 0x0201e80000000c00 */
[----:B------:R1:W-:Y:S04]  /*14e0*/  STS.128 [R78+0x200], R32 ;  /* 0x000200204e007388 */ /* 0x0003e80000000c00 */
[----:B------:R3:W-:Y:S04]  /*14f0*/  STS.128 [R78+0x400], R36 ;  /* 0x000400244e007388 */ /* 0x0007e80000000c00 */
[----:B------:R3:W-:Y:S01]  /*1500*/  STS.128 [R78+0x600], R40 ;  /* 0x000600284e007388 */ /* 0x0007e20000000c00 */
[----:B------:R-:W-:-:S03]  /*1510*/  NOP ;  /* 0x0000000000007918 */ /* 0x000fc60000000000 */
[----:B------:R4:W5:Y:S01]  /*1520*/  LDG.E.64 R44, desc[UR16][R46.64] ;  /* 0x000000102e2c7981 */ /* 0x000962000c1e1b00 */
[----:B------:R-:W4:Y:S01]  /*1530*/  S2UR UR6, SR_CgaCtaId ;  /* 0x00000000000679c3 */ /* 0x000f220000008800 */
[C---:B------:R-:W-:Y:S01]  /*1540*/  ISETP.NE.AND P2, PT, R110.reuse, RZ, PT ;  /* 0x000000ff6e00720c */ /* 0x040fe20003f45270 */
[----:B------:R-:W-:Y:S01]  /*1550*/  UMOV UR5, 0x400 ;  /* 0x0000040000057882 */ /* 0x000fe20000000000 */
[----:B------:R-:W-:Y:S01]  /*1560*/  ISETP.NE.AND P1, PT, R110, 0x1f, PT ;  /* 0x0000001f6e00780c */ /* 0x000fe20003f25270 */
[----:B------:R3:W3:Y:S01]  /*1570*/  LDS.128 R36, [R148+0x20] ;  /* 0x0000200094247984 */ /* 0x0006e20000000c00 */
[----:B------:R-:W-:Y:S03]  /*1580*/  BSSY.RECONVERGENT B0, `(.L_x_16722) ;  /* 0x0000066000007945 */ /* 0x000fe60003800200 */
[----:B------:R0:W3:Y:S01]  /*1590*/  LDS.128 R40, [R148+0x30] ;  /* 0x0000300094287984 */ /* 0x0000e20000000c00 */
[-C--:B--2---:R-:W-:Y:S01]  /*15a0*/  FMUL.FTZ R2, R127, R69.reuse ;  /* 0x000000457f027220 */ /* 0x084fe20000410000 */
[-C--:B0-----:R-:W-:Y:S01]  /*15b0*/  FMUL.FTZ R29, R129, R69.reuse ;  /* 0x00000045811d7220 */ /* 0x081fe20000410000 */
[-C--:B------:R-:W-:Y:S01]  /*15c0*/  FMUL.FTZ R28, R116, R69.reuse ;  /* 0x00000045741c7220 */ /* 0x080fe20000410000 */
[----:B------:R-:W-:Y:S01]  /*15d0*/  FMUL.FTZ R31, R131, R69 ;  /* 0x00000045831f7220 */ /* 0x000fe20000410000 */
[----:B------:R-:W-:Y:S01]  /*15e0*/  FMUL.RZ R72, R2, 0.15915493667125701904 ;  /* 0x3e22f98302487820 */ /* 0x000fe2000040c000 */
[----:B------:R-:W-:Y:S01]  /*15f0*/  FMUL.FTZ R2, R68, 1.4426950216293334961 ;  /* 0x3fb8aa3b44027820 */ /* 0x000fe20000410000 */
[----:B-1----:R-:W-:Y:S01]  /*1600*/  FMUL.RZ R32, R29, 0.15915493667125701904 ;  /* 0x3e22f9831d207820 */ /* 0x002fe2000040c000 */
[----:B------:R-:W-:Y:S01]  /*1610*/  FMUL.RZ R30, R28, 0.15915493667125701904 ;  /* 0x3e22f9831c1e7820 */ /* 0x000fe2000040c000 */
[----:B------:R-:W-:Y:S01]  /*1620*/  FMUL.RZ R34, R31, 0.15915493667125701904 ;  /* 0x3e22f9831f227820 */ /* 0x000fe2000040c000 */
[-C--:B------:R-:W-:Y:S01]  /*1630*/  FMUL.FTZ R3, R127, R2.reuse ;  /* 0x000000027f037220 */ /* 0x080fe20000410000 */
[----:B------:R-:W-:Y:S01]  /*1640*/  MUFU.SIN R154, R32 ;  /* 0x00000020009a7308 */ /* 0x000fe20000000400 */
[-C--:B------:R-:W-:Y:S01]  /*1650*/  FMUL.FTZ R31, R131, R2.reuse ;  /* 0x00000002831f7220 */ /* 0x080fe20000410000 */
[-C--:B------:R-:W-:Y:S01]  /*1660*/  FMUL.FTZ R28, R116, R2.reuse ;  /* 0x00000002741c7220 */ /* 0x080fe20000410000 */
[----:B------:R-:W-:Y:S01]  /*1670*/  FMUL.FTZ R29, R129, R2 ;  /* 0x00000002811d7220 */ /* 0x000fe20000410000 */
[----:B----4-:R-:W-:-:S04]  /*1680*/  ULEA UR5, UR6, UR5, 0x18 ;  /* 0x0000000506057291 */ /* 0x010fc8000f8ec0ff */
[----:B------:R0:W-:Y:S08]  /*1690*/  MUFU.EX2 R70, R3 ;  /* 0x0000000300467308 */ /* 0x0001f00000000800 */
[----:B------:R1:W-:Y:S01]  /*16a0*/  MUFU.COS R152, R32 ;  /* 0x0000002000987308 */ /* 0x0003e20000000000 */
[----:B0-----:R-:W-:-:S04]  /*16b0*/  FMUL.FTZ R3, R118, R69 ;  /* 0x0000004576037220 */ /* 0x001fc80000410000 */
[----:B------:R-:W-:Y:S01]  /*16c0*/  FMUL.RZ R33, R3, 0.15915493667125701904 ;  /* 0x3e22f98303217820 */ /* 0x000fe2000040c000 */
[----:B------:R-:W-:Y:S02]  /*16d0*/  FMUL.FTZ R3, R118, R2 ;  /* 0x0000000276037220 */ /* 0x000fe40000410000 */
[----:B------:R-:W-:Y:S01]  /*16e0*/  MUFU.SIN R153, R30 ;  /* 0x0000001e00997308 */ /* 0x000fe20000000400 */
[----:B-1----:R-:W-:-:S04]  /*16f0*/  FMUL.FTZ R32, R120, R69 ;  /* 0x0000004578207220 */ /* 0x002fc80000410000 */
[----:B------:R-:W-:Y:S01]  /*1700*/  FMUL.RZ R35, R32, 0.15915493667125701904 ;  /* 0x3e22f98320237820 */ /* 0x000fe2000040c000 */
[-C--:B------:R-:W-:Y:S02]  /*1710*/  FMUL.FTZ R32, R120, R2.reuse ;  /* 0x0000000278207220 */ /* 0x080fe40000410000 */
[----:B------:R-:W-:Y:S08]  /*1720*/  MUFU.COS R155, R30 ;  /* 0x0000001e009b7308 */ /* 0x000ff00000000000 */
[----:B------:R-:W-:Y:S08]  /*1730*/  MUFU.SIN R30, R33 ;  /* 0x00000021001e7308 */ /* 0x000ff00000000400 */
[----:B------:R0:W-:Y:S08]  /*1740*/  MUFU.COS R156, R33 ;  /* 0x00000021009c7308 */ /* 0x0001f00000000000 */
[----:B------:R-:W1:Y:S01]  /*1750*/  MUFU.EX2 R3, R3 ;  /* 0x0000000300037308 */ /* 0x000e620000000800 */
[----:B0-----:R-:W-:-:S07]  /*1760*/  FMUL.FTZ R33, R133, R2 ;  /* 0x0000000285217220 */ /* 0x001fce0000410000 */
[----:B------:R-:W-:Y:S08]  /*1770*/  MUFU.SIN R46, R34 ;  /* 0x00000022002e7308 */ /* 0x000ff00000000400 */
[----:B------:R0:W-:Y:S01]  /*1780*/  MUFU.COS R158, R34 ;  /* 0x00000022009e7308 */ /* 0x0001e20000000000 */
[C---:B-1----:R-:W-:Y:S01]  /*1790*/  FMUL.FTZ R156, R3.reuse, R156 ;  /* 0x0000009c039c7220 */ /* 0x042fe20000410000 */
[----:B------:R-:W-:Y:S01]  /*17a0*/  FMUL.FTZ R157, R3, R30 ;  /* 0x0000001e039d7220 */ /* 0x000fe20000410000 */
[----:B------:R-:W-:-:S05]  /*17b0*/  IADD3 R3, PT, PT, R145, UR4, RZ ;  /* 0x0000000491037c10 */ /* 0x000fca000fffe0ff */
[----:B------:R1:W2:Y:S01]  /*17c0*/  MUFU.EX2 R159, R31 ;  /* 0x0000001f009f7308 */ /* 0x0002a20000000800 */
[----:B0-----:R-:W-:Y:S01]  /*17d0*/  FMUL.FTZ R34, R122, R2 ;  /* 0x000000027a227220 */ /* 0x001fe20000410000 */
[----:B------:R-:W-:-:S06]  /*17e0*/  FMUL.FTZ R2, R133, R69 ;  /* 0x0000004585027220 */ /* 0x000fcc0000410000 */
[----:B------:R-:W0:Y:S01]  /*17f0*/  MUFU.SIN R71, R72 ;  /* 0x0000004800477308 */ /* 0x000e220000000400 */
[----:B-1----:R-:W-:Y:S01]  /*1800*/  FMUL.RZ R31, R2, 0.15915493667125701904 ;  /* 0x3e22f983021f7820 */ /* 0x002fe2000040c000 */
[----:B------:R-:W-:-:S04]  /*1810*/  FMUL.FTZ R2, R122, R69 ;  /* 0x000000457a027220 */ /* 0x000fc80000410000 */
[----:B------:R-:W-:Y:S02]  /*1820*/  FMUL.RZ R2, R2, 0.15915493667125701904 ;  /* 0x3e22f98302027820 */ /* 0x000fe4000040c000 */
[----:B------:R-:W-:Y:S01]  /*1830*/  MUFU.COS R73, R72 ;  /* 0x0000004800497308 */ /* 0x000fe20000000000 */
[C---:B--2---:R-:W-:Y:S01]  /*1840*/  FMUL.FTZ R158, R159.reuse, R158 ;  /* 0x0000009e9f9e7220 */ /* 0x044fe20000410000 */
[----:B------:R-:W-:Y:S01]  /*1850*/  FMUL.FTZ R159, R159, R46 ;  /* 0x0000002e9f9f7220 */ /* 0x000fe20000410000 */
[----:B------:R-:W-:-:S04]  /*1860*/  SEL R46, R3, R100, !P2 ;  /* 0x00000064032e7207 */ /* 0x000fc80005000000 */
[----:B------:R-:W-:Y:S01]  /*1870*/  LEA R46, R46, UR5, 0x3 ;  /* 0x000000052e2e7c11 */ /* 0x000fe2000f8e18ff */
[----:B------:R-:W1:Y:S01]  /*1880*/  MUFU.EX2 R28, R28 ;  /* 0x0000001c001c7308 */ /* 0x000e620000000800 */
[----:B0-----:R-:W-:-:S07]  /*1890*/  FMUL.FTZ R3, R70, R71 ;  /* 0x0000004746037220 */ /* 0x001fce0000410000 */
[----:B------:R-:W0:Y:S08]  /*18a0*/  MUFU.EX2 R29, R29 ;  /* 0x0000001d001d7308 */ /* 0x000e300000000800 */
[----:B------:R-:W-:Y:S01]  /*18b0*/  MUFU.EX2 R169, R34 ;  /* 0x0000002200a97308 */ /* 0x000fe20000000800 */
[C---:B-1----:R-:W-:Y:S01]  /*18c0*/  FMUL.FTZ R155, R28.reuse, R155 ;  /* 0x0000009b1c9b7220 */ /* 0x042fe20000410000 */
[----:B------:R-:W-:-:S06]  /*18d0*/  FMUL.FTZ R153, R28, R153 ;  /* 0x000000991c997220 */ /* 0x000fcc0000410000 */
[----:B------:R-:W1:Y:S01]  /*18e0*/  MUFU.COS R162, R2 ;  /* 0x0000000200a27308 */ /* 0x000e620000000000 */
[C---:B0-----:R-:W-:Y:S01]  /*18f0*/  FMUL.FTZ R152, R29.reuse, R152 ;  /* 0x000000981d987220 */ /* 0x041fe20000410000 */
[----:B------:R-:W-:-:S06]  /*1900*/  FMUL.FTZ R154, R29, R154 ;  /* 0x0000009a1d9a7220 */ /* 0x000fcc0000410000 */
[----:B------:R-:W-:Y:S08]  /*1910*/  MUFU.COS R74, R35 ;  /* 0x00000023004a7308 */ /* 0x000ff00000000000 */
[----:B------:R-:W0:Y:S01]  /*1920*/  MUFU.EX2 R165, R32 ;  /* 0x0000002000a57308 */ /* 0x000e220000000800 */
[----:B-1----:R-:W-:-:S07]  /*1930*/  FMUL.FTZ R163, R169, R162 ;  /* 0x000000a2a9a37220 */ /* 0x002fce0000410000 */
[----:B------:R-:W-:Y:S08]  /*1940*/  MUFU.EX2 R168, R33 ;  /* 0x0000002100a87308 */ /* 0x000ff00000000800 */
[----:B------:R-:W1:Y:S01]  /*1950*/  MUFU.COS R75, R31 ;  /* 0x0000001f004b7308 */ /* 0x000e620000000000 */
[----:B0-----:R-:W-:-:S07]  /*1960*/  FMUL.FTZ R161, R165, R74 ;  /* 0x0000004aa5a17220 */ /* 0x001fce0000410000 */
[----:B------:R0:W2:Y:S08]  /*1970*/  MUFU.SIN R160, R2 ;  /* 0x0000000200a07308 */ /* 0x0000b00000000400 */
[----:B------:R4:W3:Y:S01]  /*1980*/  MUFU.SIN R72, R35 ;  /* 0x0000002300487308 */ /* 0x0008e20000000400 */
[----:B0-----:R-:W-:Y:S01]  /*1990*/  P2R R2, PR, RZ, 0x4 ;  /* 0x00000004ff027803 */ /* 0x001fe20000000000 */
[----:B------:R-:W-:Y:S01]  /*19a0*/  FMUL.FTZ R2, R70, R73 ;  /* 0x0000004946027220 */ /* 0x000fe20000410000 */
[----:B-1----:R-:W-:-:S05]  /*19b0*/  FMUL.FTZ R166, R168, R75 ;  /* 0x0000004ba8a67220 */ /* 0x002fca0000410000 */
[----:B------:R0:W1:Y:S01]  /*19c0*/  MUFU.SIN R47, R31 ;  /* 0x0000001f002f7308 */ /* 0x0000620000000400 */
[----:B----4-:R4:W4:Y:S01]  /*19d0*/  LDS.128 R32, [R148+0x10] ;  /* 0x0000100094207984 */ /* 0x0109220000000c00 */
[----:B--2---:R-:W-:-:S03]  /*19e0*/  FMUL.FTZ R169, R169, R160 ;  /* 0x000000a0a9a97220 */ /* 0x004fc60000410000 */
[----:B0-----:R0:W2:Y:S01]  /*19f0*/  LDS.128 R28, [R148] ;  /* 0x00000000941c7984 */ /* 0x0010a20000000c00 */
[----:B---3--:R-:W-:-:S03]  /*1a00*/  FMUL.FTZ R165, R165, R72 ;  /* 0x00000048a5a57220 */ /* 0x008fc60000410000 */
[----:B------:R0:W-:Y:S01]  /*1a10*/  STS.64 [R46+0x14d0], R2 ;  /* 0x0014d0022e007388 */ /* 0x0001e20000000a00 */
[----:B-1----:R-:W-:Y:S01]  /*1a20*/  FMUL.FTZ R168, R168, R47 ;  /* 0x0000002fa8a87220 */ /* 0x002fe20000410000 */
        /* <DEDUP_REMOVED lines=17> */
[----:B0-2-4-:R-:W-:Y:S05]  /*1b40*/  @P1 BRA `(.L_x_16723) ;  /* 0x0000000000201947 */ /* 0x015fea0003800000 */
        /* <DEDUP_REMOVED lines=8> */
.L_x_16723:
[----:B------:R0:W1:Y:S02]  /*1bd0*/  LDS.64 R72, [R201+0x24d8] ;  /* 0x0024d800c9487984 */ /* 0x0000640000000a00 */
.L_x_16724:
[----:B------:R-:W-:Y:S05]  /*1be0*/  BSYNC.RECONVERGENT B0 ;  /* 0x0000000000007941 */ /* 0x000fea0003800200 */
.L_x_16722:
[----:B--2---:R-:W2:Y:S01]  /*1bf0*/  @P0 LDC R44, c[0x0][0x38c] ;  /* 0x0000e300ff2c0b82 */ /* 0x004ea20000000800 */
[----:B------:R-:W-:Y:S01]  /*1c00*/  CS2R R70, SRZ ;  /* 0x0000000000467805 */ /* 0x000fe2000001ff00 */
[----:B--2---:R-:W-:-:S04]  /*1c10*/  @P0 IMAD R45, R149, R44, UR4 ;  /* 0x00000004952d0e24 */ /* 0x004fc8000f8e022c */
[----:B------:R-:W-:-:S05]  /*1c20*/  @P0 IMAD.WIDE R44, R45, 0x10, R54 ;  /* 0x000000102d2c0825 */ /* 0x000fca00078e0236 */
[----:B------:R2:W4:Y:S01]  /*1c30*/  @P0 LDG.E.64 R70, desc[UR16][R44.64+0x8] ;  /* 0x000008102c460981 */ /* 0x000522000c1e1b00 */
        /* <DEDUP_REMOVED lines=15> */
[----:B------:R-:W-:Y:S01]  /*1d30*/  ISETP.GE.AND P1, PT, R79, 0x1, PT ;  /* 0x000000014f00780c */ /* 0x000fe20003f26270 */
[C---:B--2---:R-:W-:Y:S01]  /*1d40*/  FFMA.FTZ R45, R5.reuse, R184, R46 ;  /* 0x000000b8052d7223 */ /* 0x044fe2000001002e */
[----:B------:R-:W-:Y:S01]  /*1d50*/  FFMA.FTZ R47, R5, R186, R47 ;  /* 0x000000ba052f7223 */ /* 0x000fe2000001002f */
[----:B------:R-:W-:Y:S01]  /*1d60*/  FMUL.FTZ R199, R169, R180 ;  /* 0x000000b4a9c77220 */ /* 0x000fe20000410000 */
[----:B------:R-:W-:Y:S01]  /*1d70*/  ISETP.NE.AND P6, PT, R203, 0x1f, PT ;  /* 0x0000001fcb00780c */ /* 0x000fe20003fc5270 */
[C---:B------:R-:W-:Y:S01]  /*1d80*/  FMUL.FTZ R75, R154.reuse, R45 ;  /* 0x0000002d9a4b7220 */ /* 0x040fe20000410000 */
[-C--:B------:R-:W-:Y:S01]  /*1d90*/  FMUL.FTZ R44, R154, R47.reuse ;  /* 0x0000002f9a2c7220 */ /* 0x080fe20000410000 */
[----:B------:R-:W-:Y:S01]  /*1da0*/  ISETP.GE.AND P4, PT, R101, UR7, PT ;  /* 0x0000000765007c0c */ /* 0x000fe2000bf86270 */
[----:B------:R-:W-:Y:S01]  /*1db0*/  ULEA UR6, UR4, UR5, 0x4 ;  /* 0x0000000504067291 */ /* 0x000fe2000f8e20ff */
[C---:B------:R-:W-:Y:S01]  /*1dc0*/  FFMA.FTZ R75, R152.reuse, R47, -R75 ;  /* 0x0000002f984b7223 */ /* 0x040fe2000001084b */
[----:B------:R-:W-:Y:S01]  /*1dd0*/  FFMA.FTZ R44, R152, R45, R44 ;  /* 0x0000002d982c7223 */ /* 0x000fe2000001002c */
[----:B------:R-:W-:Y:S01]  /*1de0*/  BSSY.RECONVERGENT B0, `(.L_x_16725) ;  /* 0x00000f0000007945 */ /* 0x000fe20003800200 */
[C---:B------:R-:W-:Y:S01]  /*1df0*/  ISETP.GT.U32.AND P2, PT, R203.reuse, 0x1b, PT ;  /* 0x0000001bcb00780c */ /* 0x040fe20003f44070 */
[C---:B------:R-:W-:Y:S01]  /*1e00*/  FFMA.FTZ R75, R6.reuse, R181, R75 ;  /* 0x000000b5064b7223 */ /* 0x040fe2000001004b */
[----:B------:R-:W-:Y:S01]  /*1e10*/  FFMA.FTZ R44, R6, R183, R44 ;  /* 0x000000b7062c7223 */ /* 0x000fe2000001002c */
[----:B------:R-:W-:-:S02]  /*1e20*/  ISETP.GT.U32.AND P3, PT, R203, 0x17, PT ;  /* 0x00000017cb00780c */ /* 0x000fc40003f64070 */
[C---:B------:R-:W-:Y:S01]  /*1e30*/  FMUL.FTZ R45, R157.reuse, R75 ;  /* 0x0000004b9d2d7220 */ /* 0x040fe20000410000 */
[-C--:B------:R-:W-:Y:S01]  /*1e40*/  FMUL.FTZ R46, R157, R44.reuse ;  /* 0x0000002c9d2e7220 */ /* 0x080fe20000410000 */
[----:B------:R-:W-:Y:S02]  /*1e50*/  ISETP.NE.OR P4, PT, R110, RZ, P4 ;  /* 0x000000ff6e00720c */ /* 0x000fe40002785670 */
[C---:B------:R-:W-:Y:S01]  /*1e60*/  FFMA.FTZ R44, R156.reuse, R44, R45 ;  /* 0x0000002c9c2c7223 */ /* 0x040fe2000001002d */
[----:B------:R-:W-:Y:S01]  /*1e70*/  FMUL.FTZ R45, R3, R153 ;  /* 0x00000099032d7220 */ /* 0x000fe20000410000 */
[----:B------:R-:W-:Y:S01]  /*1e80*/  FFMA.FTZ R75, R156, R75, -R46 ;  /* 0x0000004b9c4b7223 */ /* 0x000fe2000001082e */
[----:B------:R-:W-:Y:S01]  /*1e90*/  ISETP.GT.U32.AND P5, PT, R203, 0xf, PT ;  /* 0x0000000fcb00780c */ /* 0x000fe20003fa4070 */
[C---:B------:R-:W-:Y:S01]  /*1ea0*/  FFMA.FTZ R74, R7.reuse, R192, R44 ;  /* 0x000000c0074a7223 */ /* 0x040fe2000001002c */
[C---:B------:R-:W-:Y:S01]  /*1eb0*/  FMUL.FTZ R44, R2.reuse, R153 ;  /* 0x00000099022c7220 */ /* 0x040fe20000410000 */
[-C--:B------:R-:W-:Y:S01]  /*1ec0*/  FFMA.FTZ R45, R2, R155.reuse, -R45 ;  /* 0x0000009b022d7223 */ /* 0x080fe2000001082d */
[----:B------:R-:W-:Y:S01]  /*1ed0*/  FFMA.FTZ R46, R7, R194, R75 ;  /* 0x000000c2072e7223 */ /* 0x000fe2000001004b */
[----:B------:R-:W-:Y:S01]  /*1ee0*/  FMUL.FTZ R185, R159, R74 ;  /* 0x0000004a9fb97220 */ /* 0x000fe20000410000 */
[----:B------:R-:W-:Y:S01]  /*1ef0*/  FFMA.FTZ R47, R3, R155, R44 ;  /* 0x0000009b032f7223 */ /* 0x000fe2000001002c */
[----:B------:R-:W-:Y:S01]  /*1f00*/  FMUL.FTZ R75, R154, R45 ;  /* 0x0000002d9a4b7220 */ /* 0x000fe20000410000 */
[-C--:B------:R-:W-:Y:S01]  /*1f10*/  FMUL.FTZ R187, R159, R46.reuse ;  /* 0x0000002e9fbb7220 */ /* 0x080fe20000410000 */
[----:B------:R-:W-:Y:S01]  /*1f20*/  FFMA.FTZ R189, R158, R46, -R185 ;  /* 0x0000002e9ebd7223 */ /* 0x000fe200000108b9 */
[C---:B------:R-:W-:Y:S01]  /*1f30*/  FMUL.FTZ R185, R131.reuse, R36 ;  /* 0x0000002483b97220 */ /* 0x040fe20000410000 */
[-C--:B------:R-:W-:Y:S01]  /*1f40*/  FFMA.FTZ R75, R152, R47.reuse, R75 ;  /* 0x0000002f984b7223 */ /* 0x080fe2000001004b */
        /* <DEDUP_REMOVED lines=8> */
[-C--:B------:R-:W-:Y:S01]  /*1fd0*/  FMUL.FTZ R44, R157, R47.reuse ;  /* 0x0000002f9d2c7220 */ /* 0x080fe20000410000 */
[C---:B------:R-:W-:Y:S01]  /*1fe0*/  FFMA.FTZ R45, R156.reuse, R47, -R45 ;  /* 0x0000002f9c2d7223 */ /* 0x040fe2000001082d */
[-C--:B------:R-:W-:Y:S01]  /*1ff0*/  FMUL.FTZ R47, R165, R74.reuse ;  /* 0x0000004aa52f7220 */ /* 0x080fe20000410000 */
[C---:B------:R-:W-:Y:S01]  /*2000*/  FFMA.FTZ R74, R161.reuse, R74, R196 ;  /* 0x0000004aa14a7223 */ /* 0x040fe200000100c4 */
[----:B------:R-:W-:Y:S01]  /*2010*/  FFMA.FTZ R44, R156, R75, R44 ;  /* 0x0000004b9c2c7223 */ /* 0x000fe2000001002c */
[----:B------:R-:W-:Y:S01]  /*2020*/  FMUL.FTZ R196, R120, R39 ;  /* 0x0000002778c47220 */ /* 0x000fe20000410000 */
[----:B------:R-:W-:Y:S01]  /*2030*/  FFMA.FTZ R189, R161, R46, -R47 ;  /* 0x0000002ea1bd7223 */ /* 0x000fe2000001082f */
[CC--:B------:R-:W-:Y:S01]  /*2040*/  FMUL.FTZ R75, R159.reuse, R45.reuse ;  /* 0x0000002d9f4b7220 */ /* 0x0c0fe20000410000 */
[----:B------:R-:W-:Y:S01]  /*2050*/  FMUL.FTZ R47, R159, R44 ;  /* 0x0000002c9f2f7220 */ /* 0x000fe20000410000 */
[C---:B------:R-:W-:Y:S01]  /*2060*/  FFMA.FTZ R191, R9.reuse, R196, R74 ;  /* 0x000000c409bf7223 */ /* 0x040fe2000001004a */
[----:B------:R-:W-:Y:S01]  /*2070*/  FFMA.FTZ R189, R9, R198, R189 ;  /* 0x000000c609bd7223 */ /* 0x000fe200000100bd */
[C---:B------:R-:W-:Y:S01]  /*2080*/  FFMA.FTZ R44, R158.reuse, R44, R75 ;  /* 0x0000002c9e2c7223 */ /* 0x040fe2000001004b */
[----:B------:R-:W-:Y:S01]  /*2090*/  FFMA.FTZ R46, R158, R45, -R47 ;  /* 0x0000002d9e2e7223 */ /* 0x000fe2000001082f */
[----:B------:R-:W-:-:S03]  /*20a0*/  FMUL.FTZ R45, R168, R191 ;  /* 0x000000bfa82d7220 */ /* 0x000fc60000410000 */
[----:B------:R-:W-:Y:S01]  /*20b0*/  FMUL.FTZ R74, R165, R46 ;  /* 0x0000002ea54a7220 */ /* 0x000fe20000410000 */
[-C--:B------:R-:W-:Y:S01]  /*20c0*/  FFMA.FTZ R75, R166, R189.reuse, -R45 ;  /* 0x000000bda64b7223 */ /* 0x080fe2000001082d */
[----:B------:R-:W-:Y:S01]  /*20d0*/  FMUL.FTZ R45, R168, R189 ;  /* 0x000000bda82d7220 */ /* 0x000fe20000410000 */
[----:B------:R-:W-:Y:S01]  /*20e0*/  FMUL.FTZ R189, R133, R40 ;  /* 0x0000002885bd7220 */ /* 0x000fe20000410000 */
        /* <DEDUP_REMOVED lines=10> */
[----:B------:R-:W-:Y:S01]  /*2190*/  FFMA.FTZ R44, R166, R45, -R75 ;  /* 0x0000002da62c7223 */ /* 0x000fe2000001084b */
[-C--:B------:R-:W-:Y:S01]  /*21a0*/  FMUL.FTZ R45, R169, R74.reuse ;  /* 0x0000004aa92d7220 */ /* 0x080fe20000410000 */
[C---:B------:R-:W-:Y:S01]  /*21b0*/  FFMA.FTZ R74, R163.reuse, R74, R200 ;  /* 0x0000004aa34a7223 */ /* 0x040fe200000100c8 */
[----:B------:R-:W-:Y:S01]  /*21c0*/  FMUL.FTZ R200, R122, R43 ;  /* 0x0000002b7ac87220 */ /* 0x000fe20000410000 */
[----:B------:R-:W-:Y:S01]  /*21d0*/  FFMA.FTZ R46, R166, R47, R46 ;  /* 0x0000002fa62e7223 */ /* 0x000fe2000001002e */
[----:B------:R-:W-:Y:S01]  /*21e0*/  FFMA.FTZ R45, R163, R202, -R45 ;  /* 0x000000caa32d7223 */ /* 0x000fe2000001082d */
[----:B------:R-:W-:Y:S01]  /*21f0*/  FMUL.FTZ R202, R122, R42 ;  /* 0x0000002a7aca7220 */ /* 0x000fe20000410000 */
[----:B------:R-:W-:Y:S01]  /*2200*/  FFMA.FTZ R74, R11, R200, R74 ;  /* 0x000000c80b4a7223 */ /* 0x000fe2000001004a */
[----:B------:R-:W-:-:S02]  /*2210*/  FMUL.FTZ R204, R169, R44 ;  /* 0x0000002ca9cc7220 */ /* 0x000fc40000410000 */
[----:B------:R-:W-:Y:S02]  /*2220*/  FFMA.FTZ R193, R11, R202, R45 ;  /* 0x000000ca0bc17223 */ /* 0x000fe4000001002d */
[-C--:B------:R-:W-:Y:S01]  /*2230*/  FFMA.FTZ R75, R163, R46.reuse, R204 ;  /* 0x0000002ea34b7223 */ /* 0x080fe200000100cc */
[----:B------:R-:W2:Y:S01]  /*2240*/  SHFL.UP PT, R206, R74, 0x1, RZ ;  /* 0x042000004ace7989 */ /* 0x000ea200000e00ff */
[----:B------:R-:W-:-:S03]  /*2250*/  FMUL.FTZ R46, R169, R46 ;  /* 0x0000002ea92e7220 */ /* 0x000fc60000410000 */
[----:B------:R-:W5:Y:S01]  /*2260*/  SHFL.UP PT, R204, R193, 0x1, RZ ;  /* 0x04200000c1cc7989 */ /* 0x000f6200000e00ff */
[----:B------:R-:W-:-:S03]  /*2270*/  FFMA.FTZ R195, R163, R44, -R46 ;  /* 0x0000002ca3c37223 */ /* 0x000fc6000001082e */
        /* <DEDUP_REMOVED lines=25> */
[----:B------:R-:W-:Y:S01]  /*2410*/  FMUL.FTZ R47, R169, R182 ;  /* 0x000000b6a92f7220 */ /* 0x000fe20000410000 */
[-C--:B-----5:R-:W-:Y:S01]  /*2420*/  @P1 FFMA.FTZ R195, R195, R44.reuse, -R45 ;  /* 0x0000002cc3c31223 */ /* 0x0a0fe2000001082d */
[----:B------:R-:W0:Y:S01]  /*2430*/  SHFL.UP PT, R206, R74, 0x4, RZ ;  /* 0x048000004ace7989 */ /* 0x000e2200000e00ff */
[----:B------:R-:W-:Y:S01]  /*2440*/  @P1 FFMA.FTZ R75, R75, R44, R46 ;  /* 0x0000002c4b4b1223 */ /* 0x000fe2000001002e */
[-C--:B-1----:R-:W-:Y:S01]  /*2450*/  FMUL.FTZ R44, R169, R73.reuse ;  /* 0x00000049a92c7220 */ /* 0x082fe20000410000 */
[C---:B------:R-:W-:Y:S01]  /*2460*/  FFMA.FTZ R197, R163.reuse, R180, R47 ;  /* 0x000000b4a3c57223 */ /* 0x040fe2000001002f */
[C---:B------:R-:W-:Y:S01]  /*2470*/  FMUL.FTZ R46, R163.reuse, R73 ;  /* 0x00000049a32e7220 */ /* 0x040fe20000410000 */
[----:B------:R-:W1:Y:S01]  /*2480*/  SHFL.UP PT, R204, R193, 0x4, RZ ;  /* 0x04800000c1cc7989 */ /* 0x000e6200000e00ff */
[C---:B------:R-:W-:Y:S01]  /*2490*/  FFMA.FTZ R45, R163.reuse, R72, -R44 ;  /* 0x00000048a32d7223 */ /* 0x040fe2000001082c */
[----:B------:R-:W-:Y:S01]  /*24a0*/  FFMA.FTZ R44, R163, R182, -R199 ;  /* 0x000000b6a32c7223 */ /* 0x000fe200000108c7 */
[----:B------:R-:W-:Y:S01]  /*24b0*/  FADD.FTZ R197, R178, R197 ;  /* 0x000000c5b2c57221 */ /* 0x000fe20000010000 */
[----:B------:R-:W-:Y:S01]  /*24c0*/  FFMA.FTZ R47, -R169, R72, -R46 ;  /* 0x00000048a92f7223 */ /* 0x000fe2000001092e */
[C---:B------:R-:W-:Y:S01]  /*24d0*/  FMUL.FTZ R205, R168.reuse, R45 ;  /* 0x0000002da8cd7220 */ /* 0x040fe20000410000 */
[----:B------:R-:W2:Y:S01]  /*24e0*/  SHFL.UP PT, R46, R75, 0x4, RZ ;  /* 0x048000004b2e7989 */ /* 0x000ea200000e00ff */
[----:B------:R-:W-:Y:S01]  /*24f0*/  FADD.FTZ R199, R179, R44 ;  /* 0x0000002cb3c77221 */ /* 0x000fe20000010000 */
[C---:B------:R-:W-:Y:S01]  /*2500*/  FMUL.FTZ R214, R168.reuse, R197 ;  /* 0x000000c5a8d67220 */ /* 0x040fe20000410000 */
[-C--:B------:R-:W-:Y:S01]  /*2510*/  FMUL.FTZ R208, R168, R47.reuse ;  /* 0x0000002fa8d07220 */ /* 0x080fe20000410000 */
[----:B------:R-:W3:Y:S01]  /*2520*/  SHFL.UP PT, R44, R195, 0x4, RZ ;  /* 0x04800000c32c7989 */ /* 0x000ee200000e00ff */
[----:B------:R-:W-:Y:S01]  /*2530*/  FFMA.FTZ R210, R166, R47, -R205 ;  /* 0x0000002fa6d27223 */ /* 0x000fe200000108cd */
        /* <DEDUP_REMOVED lines=11> */
[-C--:B0-----:R-:W-:Y:S01]  /*25f0*/  FMUL.FTZ R208, R195, R206.reuse ;  /* 0x000000cec3d07220 */ /* 0x081fe20000410000 */
[----:B------:R-:W-:Y:S01]  /*2600*/  FMUL.FTZ R206, R75, R206 ;  /* 0x000000ce4bce7220 */ /* 0x000fe20000410000 */
[C---:B------:R-:W-:Y:S01]  /*2610*/  FFMA.FTZ R218, R161.reuse, R210, -R218 ;  /* 0x000000d2a1da7223 */ /* 0x040fe200000108da */
[----:B------:R-:W-:Y:S01]  /*2620*/  FFMA.FTZ R47, R161, R212, R45 ;  /* 0x000000d4a12f7223 */ /* 0x000fe2000001002d */
[-C--:B-1----:R-:W-:Y:S01]  /*2630*/  FFMA.FTZ R45, R75, R204.reuse, R208 ;  /* 0x000000cc4b2d7223 */ /* 0x082fe200000100d0 */
[----:B------:R-:W-:Y:S01]  /*2640*/  FFMA.FTZ R206, R195, R204, -R206 ;  /* 0x000000ccc3ce7223 */ /* 0x000fe200000108ce */
[----:B------:R-:W-:Y:S01]  /*2650*/  FMUL.FTZ R212, R165, R212 ;  /* 0x000000d4a5d47220 */ /* 0x000fe20000410000 */
[-C--:B--2---:R-:W-:Y:S01]  /*2660*/  FMUL.FTZ R204, R195, R46.reuse ;  /* 0x0000002ec3cc7220 */ /* 0x084fe20000410000 */
[----:B------:R-:W-:Y:S01]  /*2670*/  @P1 FADD.FTZ R74, R74, R45 ;  /* 0x0000002d4a4a1221 */ /* 0x000fe20000010000 */
[----:B------:R-:W-:Y:S01]  /*2680*/  @P1 FADD.FTZ R193, R193, R206 ;  /* 0x000000cec1c11221 */ /* 0x000fe20000010000 */
[C---:B------:R-:W-:Y:S01]  /*2690*/  FMUL.FTZ R46, R75.reuse, R46 ;  /* 0x0000002e4b2e7220 */ /* 0x040fe20000410000 */
[----:B---3--:R-:W-:Y:S01]  /*26a0*/  @P1 FFMA.FTZ R75, R75, R44, R204 ;  /* 0x0000002c4b4b1223 */ /* 0x008fe200000100cc */
[----:B------:R-:W-:Y:S01]  /*26b0*/  FFMA.FTZ R212, R161, R214, -R212 ;  /* 0x000000d6a1d47223 */ /* 0x000fe200000108d4 */
[----:B------:R-:W0:Y:S01]  /*26c0*/  SHFL.UP PT, R206, R74, 0x8, RZ ;  /* 0x050000004ace7989 */ /* 0x000e2200000e00ff */
[----:B------:R-:W-:Y:S01]  /*26d0*/  @P1 FFMA.FTZ R195, R195, R44, -R46 ;  /* 0x0000002cc3c31223 */ /* 0x000fe2000001082e */
[----:B------:R-:W-:Y:S01]  /*26e0*/  FADD.FTZ R47, R174, R47 ;  /* 0x0000002fae2f7221 */ /* 0x000fe20000010000 */
[----:B------:R-:W-:Y:S01]  /*26f0*/  FADD.FTZ R212, R175, R212 ;  /* 0x000000d4afd47221 */ /* 0x000fe20000010000 */
[----:B------:R-:W1:Y:S01]  /*2700*/  SHFL.UP PT, R204, R193, 0x8, RZ ;  /* 0x05000000c1cc7989 */ /* 0x000e6200000e00ff */
[C---:B------:R-:W-:Y:S01]  /*2710*/  FMUL.FTZ R45, R159.reuse, R218 ;  /* 0x000000da9f2d7220 */ /* 0x040fe20000410000 */
[CC--:B------:R-:W-:Y:S01]  /*2720*/  FMUL.FTZ R199, R159.reuse, R47.reuse ;  /* 0x0000002f9fc77220 */ /* 0x0c0fe20000410000 */
        /* <DEDUP_REMOVED lines=15> */
[C---:B------:R-:W-:Y:S01]  /*2820*/  FFMA.FTZ R199, R156.reuse, R45, R199 ;  /* 0x0000002d9cc77223 */ /* 0x040fe200000100c7 */
[-C--:B------:R-:W-:Y:S01]  /*2830*/  FMUL.FTZ R45, R157, R47.reuse ;  /* 0x0000002f9d2d7220 */ /* 0x080fe20000410000 */
[-C--:B0-----:R-:W-:Y:S01]  /*2840*/  FMUL.FTZ R208, R195, R206.reuse ;  /* 0x000000cec3d07220 */ /* 0x081fe20000410000 */
[C---:B------:R-:W-:Y:S01]  /*2850*/  FFMA.FTZ R205, R156.reuse, R47, R210 ;  /* 0x0000002f9ccd7223 */ /* 0x040fe200000100d2 */
[C---:B------:R-:W-:Y:S01]  /*2860*/  FMUL.FTZ R206, R75.reuse, R206 ;  /* 0x000000ce4bce7220 */ /* 0x040fe20000410000 */
[----:B------:R-:W-:Y:S01]  /*2870*/  FFMA.FTZ R212, R156, R212, -R45 ;  /* 0x000000d49cd47223 */ /* 0x000fe2000001082d */
[-C--:B-1----:R-:W-:Y:S01]  /*2880*/  FFMA.FTZ R47, R75, R204.reuse, R208 ;  /* 0x000000cc4b2f7223 */ /* 0x082fe200000100d0 */
[----:B------:R-:W-:Y:S01]  /*2890*/  FADD.FTZ R205, R170, R205 ;  /* 0x000000cdaacd7221 */ /* 0x000fe20000010000 */
[----:B------:R-:W-:Y:S01]  /*28a0*/  FFMA.FTZ R206, R195, R204, -R206 ;  /* 0x000000ccc3ce7223 */ /* 0x000fe200000108ce */
[----:B------:R-:W-:Y:S01]  /*28b0*/  FMUL.FTZ R210, R154, R199 ;  /* 0x000000c79ad27220 */ /* 0x000fe20000410000 */
        /* <DEDUP_REMOVED lines=10> */
[-C--:B------:R-:W-:Y:S01]  /*2960*/  FMUL.FTZ R212, R154, R45.reuse ;  /* 0x0000002d9ad47220 */ /* 0x080fe20000410000 */
[----:B------:R-:W1:Y:S01]  /*2970*/  SHFL.UP PT, R46, R75, 0x10, RZ ;  /* 0x060000004b2e7989 */ /* 0x000e6200000e00ff */
[C---:B------:R-:W-:Y:S01]  /*2980*/  FFMA.FTZ R214, R152.reuse, R45, -R214 ;  /* 0x0000002d98d67223 */ /* 0x040fe200000108d6 */
[C---:B------:R-:W-:Y:S01]  /*2990*/  FFMA.FTZ R210, R152.reuse, R197, -R210 ;  /* 0x000000c598d27223 */ /* 0x040fe200000108d2 */
[C---:B------:R-:W-:Y:S01]  /*29a0*/  FFMA.FTZ R205, R152.reuse, R205, R212 ;  /* 0x000000cd98cd7223 */ /* 0x040fe200000100d4 */
[----:B------:R-:W2:Y:S01]  /*29b0*/  SHFL.UP PT, R204, R193, 0x10, RZ ;  /* 0x06000000c1cc7989 */ /* 0x000ea200000e00ff */
[----:B------:R-:W-:Y:S01]  /*29c0*/  FADD.FTZ R214, R167, R214 ;  /* 0x000000d6a7d67221 */ /* 0x000fe20000010000 */
[----:B------:R-:W-:Y:S01]  /*29d0*/  FFMA.FTZ R208, R152, R199, R47 ;  /* 0x000000c798d07223 */ /* 0x000fe2000001002f */
[----:B------:R-:W-:Y:S01]  /*29e0*/  ISETP.GE.AND P1, PT, R79, 0x10, PT ;  /* 0x000000104f00780c */ /* 0x000fe20003f26270 */
[----:B------:R-:W3:Y:S01]  /*29f0*/  SHFL.UP PT, R44, R195, 0x10, RZ ;  /* 0x06000000c32c7989 */ /* 0x000ee200000e00ff */
[C---:B------:R-:W-:Y:S01]  /*2a00*/  FMUL.FTZ R216, R153.reuse, R210 ;  /* 0x000000d299d87220 */ /* 0x040fe20000410000 */
[----:B------:R-:W-:Y:S01]  /*2a10*/  FADD.FTZ R212, R164, R205 ;  /* 0x000000cda4d47221 */ /* 0x000fe20000010000 */
[C---:B------:R-:W-:Y:S01]  /*2a20*/  FMUL.FTZ R45, R153.reuse, R214 ;  /* 0x000000d6992d7220 */ /* 0x040fe20000410000 */
[-C--:B------:R-:W-:Y:S01]  /*2a30*/  FMUL.FTZ R199, R153, R208.reuse ;  /* 0x000000d099c77220 */ /* 0x080fe20000410000 */
[----:B------:R-:W-:Y:S01]  /*2a40*/  FFMA.FTZ R197, R155, R208, R216 ;  /* 0x000000d09bc57223 */ /* 0x000fe200000100d8 */
[-C--:B------:R-:W-:Y:S01]  /*2a50*/  FMUL.FTZ R47, R153, R212.reuse ;  /* 0x000000d4992f7220 */ /* 0x080fe20000410000 */
[C---:B------:R-:W-:Y:S01]  /*2a60*/  FFMA.FTZ R205, R155.reuse, R212, R45 ;  /* 0x000000d49bcd7223 */ /* 0x040fe2000001002d */
[----:B------:R-:W-:-:S02]  /*2a70*/  FFMA.FTZ R199, R155, R210, -R199 ;  /* 0x000000d29bc77223 */ /* 0x000fc400000108c7 */
[----:B------:R-:W-:Y:S01]  /*2a80*/  FFMA.FTZ R209, R155, R214, -R47 ;  /* 0x000000d69bd17223 */ /* 0x000fe2000001082f */
[----:B------:R-:W-:Y:S01]  /*2a90*/  FADD.FTZ R205, R160, R205 ;  /* 0x000000cda0cd7221 */ /* 0x000fe20000010000 */
[-C--:B0-----:R-:W-:Y:S01]  /*2aa0*/  FMUL.FTZ R208, R75, R206.reuse ;  /* 0x000000ce4bd07220 */ /* 0x081fe20000410000 */
[----:B------:R-:W-:Y:S01]  /*2ab0*/  FMUL.FTZ R206, R195, R206 ;  /* 0x000000cec3ce7220 */ /* 0x000fe20000410000 */
[-C--:B-1----:R-:W-:Y:S01]  /*2ac0*/  FMUL.FTZ R45, R75, R46.reuse ;  /* 0x0000002e4b2d7220 */ /* 0x082fe20000410000 */
[C---:B------:R-:W-:Y:S01]  /*2ad0*/  FMUL.FTZ R46, R195.reuse, R46 ;  /* 0x0000002ec32e7220 */ /* 0x040fe20000410000 */
[-C--:B--2---:R-:W-:Y:S01]  /*2ae0*/  FFMA.FTZ R208, R195, R204.reuse, -R208 ;  /* 0x000000ccc3d07223 */ /* 0x084fe200000108d0 */
[----:B------:R-:W-:Y:S01]  /*2af0*/  FFMA.FTZ R47, R75, R204, R206 ;  /* 0x000000cc4b2f7223 */ /* 0x000fe200000100ce */
[----:B------:R-:W-:Y:S01]  /*2b00*/  FADD.FTZ R204, R162, R209 ;  /* 0x000000d1a2cc7221 */ /* 0x000fe20000010000 */
[-C--:B---3--:R-:W-:Y:S01]  /*2b10*/  @P1 FFMA.FTZ R195, R195, R44.reuse, -R45 ;  /* 0x0000002cc3c31223 */ /* 0x088fe2000001082d */
[----:B------:R-:W-:Y:S01]  /*2b20*/  @P1 FFMA.FTZ R75, R75, R44, R46 ;  /* 0x0000002c4b4b1223 */ /* 0x000fe2000001002e */
[----:B------:R-:W-:Y:S01]  /*2b30*/  @P1 FADD.FTZ R193, R193, R208 ;  /* 0x000000d0c1c11221 */ /* 0x000fe20000010000 */
[----:B------:R-:W-:Y:S01]  /*2b40*/  @P1 FADD.FTZ R74, R74, R47 ;  /* 0x0000002f4a4a1221 */ /* 0x000fe20000010000 */
[----:B------:R0:W1:Y:S01]  /*2b50*/  SHFL.DOWN PT, R209, R197, 0x1, 0x1f ;  /* 0x08201f00c5d17f89 */ /* 0x00006200000e0000 */
[----:B------:R-:W-:Y:S01]  /*2b60*/  HFMA2 R44, -RZ, RZ, 1.875, 0 ;  /* 0x3f800000ff2c7431 */ /* 0x000fe200000001ff */
[----:B------:R-:W-:-:S02]  /*2b70*/  ISETP.GT.U32.AND P1, PT, R203, 0x1d, PT ;  /* 0x0000001dcb00780c */ /* 0x000fc40003f24070 */
[----:B------:R-:W-:Y:S01]  /*2b80*/  CS2R R46, SRZ ;  /* 0x00000000002e7805 */ /* 0x000fe2000001ff00 */
[----:B----4-:R0:W2:Y:S01]  /*2b90*/  SHFL.IDX PT, R206, R70, RZ, 0x1f ;  /* 0x00001fff46ce7589 */ /* 0x0100a200000e0000 */
[----:B------:R-:W-:-:S03]  /*2ba0*/  MOV R45, RZ ;  /* 0x000000ff002d7202 */ /* 0x000fc60000000f00 */
[----:B------:R0:W3:Y:S04]  /*2bb0*/  SHFL.IDX PT, R207, R71, RZ, 0x1f ;  /* 0x00001fff47cf7589 */ /* 0x0000e800000e0000 */
[----:B------:R0:W4:Y:S04]  /*2bc0*/  SHFL.DOWN PT, R208, R199, 0x1, 0x1f ;  /* 0x08201f00c7d07f89 */ /* 0x00012800000e0000 */
[----:B------:R0:W0:Y:S04]  /*2bd0*/  SHFL.DOWN PT, R71, R205, 0x1, 0x1f ;  /* 0x08201f00cd477f89 */ /* 0x00002800000e0000 */
[----:B------:R0:W0:Y:S04]  /*2be0*/  SHFL.DOWN PT, R212, R204, 0x1, 0x1f ;  /* 0x08201f00ccd47f89 */ /* 0x00002800000e0000 */
[----:B------:R-:W0:Y:S04]  /*2bf0*/  SHFL.UP PT, R195, R195, 0x1, RZ ;  /* 0x04200000c3c37989 */ /* 0x000e2800000e00ff */
[----:B------:R-:W0:Y:S04]  /*2c00*/  SHFL.UP PT, R75, R75, 0x1, RZ ;  /* 0x042000004b4b7989 */ /* 0x000e2800000e00ff */
[----:B------:R-:W0:Y:S04]  /*2c10*/  SHFL.UP PT, R193, R193, 0x1, RZ ;  /* 0x04200000c1c17989 */ /* 0x000e2800000e00ff */
[----:B------:R0:W0:Y:S01]  /*2c20*/  SHFL.UP PT, R70, R74, 0x1, RZ ;  /* 0x042000004a467989 */ /* 0x00002200000e00ff */
[----:B-1234-:R-:W-:Y:S05]  /*2c30*/  @!P6 BRA `(.L_x_16726) ;  /* 0x000000000028e947 */ /* 0x01efea0003800000 */
[-C--:B0-----:R-:W-:Y:S01]  /*2c40*/  FMUL.FTZ R210, R199, R212.reuse ;  /* 0x000000d4c7d27220 */ /* 0x081fe20000410000 */
[----:B------:R-:W-:Y:S01]  /*2c50*/  FMUL.FTZ R212, R197, R212 ;  /* 0x000000d4c5d47220 */ /* 0x000fe20000410000 */
[-C--:B------:R-:W-:Y:S01]  /*2c60*/  FMUL.FTZ R74, R199, R208.reuse ;  /* 0x000000d0c74a7220 */ /* 0x080fe20000410000 */
[C---:B------:R-:W-:Y:S01]  /*2c70*/  FMUL.FTZ R208, R197.reuse, R208 ;  /* 0x000000d0c5d07220 */ /* 0x040fe20000410000 */
[-C--:B------:R-:W-:Y:S01]  /*2c80*/  FFMA.FTZ R210, R197, R71.reuse, -R210 ;  /* 0x00000047c5d27223 */ /* 0x080fe200000108d2 */
[----:B------:R-:W-:Y:S01]  /*2c90*/  FFMA.FTZ R71, R199, R71, R212 ;  /* 0x00000047c7477223 */ /* 0x000fe200000100d4 */
[C---:B------:R-:W-:Y:S01]  /*2ca0*/  FFMA.FTZ R197, R209.reuse, R197, -R74 ;  /* 0x000000c5d1c57223 */ /* 0x040fe2000001084a */
[----:B------:R-:W-:Y:S01]  /*2cb0*/  FFMA.FTZ R199, R209, R199, R208 ;  /* 0x000000c7d1c77223 */ /* 0x000fe200000100d0 */
[----:B------:R-:W-:Y:S01]  /*2cc0*/  FADD.FTZ R205, R205, R210 ;  /* 0x000000d2cdcd7221 */ /* 0x000fe20000010000 */
[----:B------:R-:W-:-:S07]  /*2cd0*/  FADD.FTZ R204, R204, R71 ;  /* 0x00000047cccc7221 */ /* 0x000fce0000010000 */
.L_x_16726:
[----:B------:R-:W-:Y:S05]  /*2ce0*/  BSYNC.RECONVERGENT B0 ;  /* 0x0000000000007941 */ /* 0x000fea0003800200 */
.L_x_16725:
[----:B------:R-:W1:Y:S01]  /*2cf0*/  @!P4 LDS.128 R44, [UR6+0x25d0] ;  /* 0x0025d006ff2cc984 */ /* 0x000e620008000c00 */
[----:B------:R-:W-:Y:S03]  /*2d00*/  BSSY.RECONVERGENT B0, `(.L_x_16727) ;  /* 0x0000010000007945 */ /* 0x000fe60003800200 */
[----:B------:R2:W3:Y:S04]  /*2d10*/  SHFL.DOWN PT, R209, R197, 0x2, 0x1f ;  /* 0x08401f00c5d17f89 */ /* 0x0004e800000e0000 */
        /* <DEDUP_REMOVED lines=14> */
.L_x_16728:
[----:B------:R-:W-:Y:S05]  /*2e00*/  BSYNC.RECONVERGENT B0 ;  /* 0x0000000000007941 */ /* 0x000fea0003800200 */
.L_x_16727:
        /* <DEDUP_REMOVED lines=16> */
.L_x_16730:
[----:B------:R-:W-:Y:S05]  /*2f10*/  BSYNC.RECONVERGENT B0 ;  /* 0x0000000000007941 */ /* 0x000fea0003800200 */
.L_x_16729:
        /* <DEDUP_REMOVED lines=16> */
.L_x_16732:
[----:B------:R-:W-:Y:S05]  /*3020*/  BSYNC.RECONVERGENT B0 ;  /* 0x0000000000007941 */ /* 0x000fea0003800200 */
.L_x_16731:
        /* <DEDUP_REMOVED lines=16> */
.L_x_16734:
[----:B------:R-:W-:Y:S05]  /*3130*/  BSYNC.RECONVERGENT B0 ;  /* 0x0000000000007941 */ /* 0x000fea0003800200 */
.L_x_16733:
[----:B------:R-:W-:Y:S01]  /*3140*/  SHFL.DOWN PT, R213, R197, 0x1, 0x1f ;  /* 0x08201f00c5d57f89 */ /* 0x000fe200000e0000 */
[C---:B------:R-:W-:Y:S01]  /*3150*/  ISETP.NE.AND P2, PT, R110.reuse, RZ, PT ;  /* 0x000000ff6e00720c */ /* 0x040fe20003f45270 */
[-C--:B------:R-:W-:Y:S01]  /*3160*/  FMUL.FTZ R210, R195, R207.reuse ;  /* 0x000000cfc3d27220 */ /* 0x080fe20000410000 */
[C---:B------:R-:W-:Y:S01]  /*3170*/  FMUL.FTZ R74, R75.reuse, R207 ;  /* 0x000000cf4b4a7220 */ /* 0x040fe20000410000 */
[----:B------:R-:W5:Y:S01]  /*3180*/  SHFL.IDX PT, R211, R47, RZ, 0x1f ;  /* 0x00001fff2fd37589 */ /* 0x000f6200000e0000 */
[----:B------:R-:W-:Y:S01]  /*3190*/  ISETP.NE.AND P1, PT, R110, 0x1f, PT ;  /* 0x0000001f6e00780c */ /* 0x000fe20003f25270 */
[-C--:B0-----:R-:W-:Y:S01]  /*31a0*/  FFMA.FTZ R71, R75, R206.reuse, R210 ;  /* 0x000000ce4b477223 */ /* 0x081fe200000100d2 */
[----:B-1----:R-:W-:Y:S01]  /*31b0*/  FFMA.FTZ R208, R195, R206, -R74 ;  /* 0x000000cec3d07223 */ /* 0x002fe2000001084a */
[----:B------:R-:W0:Y:S01]  /*31c0*/  SHFL.DOWN PT, R215, R199, 0x1, 0x1f ;  /* 0x08201f00c7d77f89 */ /* 0x000e2200000e0000 */
[----:B------:R-:W-:Y:S01]  /*31d0*/  IMAD.WIDE.U32 R74, R56, UR4, R66 ;  /* 0x00000004384a7c25 */ /* 0x000fe2000f8e0042 */
[----:B------:R-:W-:Y:S01]  /*31e0*/  ISETP.NE.AND P3, PT, R110, RZ, PT ;  /* 0x000000ff6e00720c */ /* 0x000fe20003f65270 */
[----:B------:R-:W-:Y:S01]  /*31f0*/  BSSY.RECONVERGENT B0, `(.L_x_16735) ;  /* 0x0000105000007945 */ /* 0x000fe20003800200 */
[----:B------:R-:W1:Y:S02]  /*3200*/  SHFL.IDX PT, R209, R46, RZ, 0x1f ;  /* 0x00001fff2ed17589 */ /* 0x000e6400000e0000 */
[----:B------:R-:W-:Y:S01]  /*3210*/  @P2 FADD.FTZ R207, R70, R71 ;  /* 0x0000004746cf2221 */ /* 0x000fe20000010000 */
[----:B------:R-:W-:Y:S01]  /*3220*/  @P2 FADD.FTZ R206, R193, R208 ;  /* 0x000000d0c1ce2221 */ /* 0x000fe20000010000 */
[----:B------:R-:W1:Y:S01]  /*3230*/  SHFL.DOWN PT, R217, R204, 0x1, 0x1f ;  /* 0x08201f00ccd97f89 */ /* 0x000e6200000e0000 */
[----:B------:R-:W-:-:S02]  /*3240*/  IMAD R71, R57, UR4, R75 ;  /* 0x0000000439477c24 */ /* 0x000fc4000f8e024b */
[C---:B------:R-:W-:Y:S01]  /*3250*/  FMUL.FTZ R75, R3.reuse, R207 ;  /* 0x000000cf034b7220 */ /* 0x040fe20000410000 */
[----:B------:R-:W-:Y:S01]  /*3260*/  LEA R70, P2, R74, R123, 0x2 ;  /* 0x0000007b4a467211 */ /* 0x000fe200078410ff */
[----:B------:R-:W1:Y:S01]  /*3270*/  SHFL.DOWN PT, R212, R205, 0x1, 0x1f ;  /* 0x08201f00cdd47f89 */ /* 0x000e6200000e0000 */
[-C--:B------:R-:W-:Y:S01]  /*3280*/  FMUL.FTZ R208, R3, R206.reuse ;  /* 0x000000ce03d07220 */ /* 0x080fe20000410000 */
[----:B------:R-:W-:Y:S01]  /*3290*/  FFMA.FTZ R75, R2, R206, -R75 ;  /* 0x000000ce024b7223 */ /* 0x000fe2000001084b */
[----:B------:R-:W-:Y:S01]  /*32a0*/  LEA.HI.X R71, R74, R121, R71, 0x2, P2 ;  /* 0x000000794a477211 */ /* 0x000fe200010f1447 */
[----:B--234-:R-:W2:Y:S01]  /*32b0*/  SHFL.IDX PT, R199, R199, RZ, 0x1f ;  /* 0x00001fffc7c77589 */ /* 0x01cea200000e0000 */
[----:B------:R-:W-:Y:S01]  /*32c0*/  FFMA.FTZ R207, R2, R207, R208 ;  /* 0x000000cf02cf7223 */ /* 0x000fe200000100d0 */
[----:B------:R-:W-:Y:S01]  /*32d0*/  FADD.FTZ R188, R188, R75 ;  /* 0x0000004bbcbc7221 */ /* 0x000fe20000010000 */
[-C--:B-----5:R-:W-:Y:S02]  /*32e0*/  @P1 FMUL.FTZ R210, R213, R211.reuse ;  /* 0x000000d3d5d21220 */ /* 0x0a0fe40000410000 */
[----:B------:R-:W-:Y:S01]  /*32f0*/  FADD.FTZ R2, R190, R207 ;  /* 0x000000cfbe027221 */ /* 0x000fe20000010000 */
[----:B------:R-:W3:Y:S01]  /*3300*/  SHFL.IDX PT, R197, R197, RZ, 0x1f ;  /* 0x00001fffc5c57589 */ /* 0x000ee200000e0000 */
[----:B0-----:R-:W-:-:S02]  /*3310*/  @P1 FMUL.FTZ R74, R215, R211 ;  /* 0x000000d3d74a1220 */ /* 0x001fc40000410000 */
[----:B------:R-:W-:Y:S01]  /*3320*/  FMUL.FTZ R3, R153, R2 ;  /* 0x0000000299037220 */ /* 0x000fe20000410000 */
[----:B------:R-:W0:Y:S01]  /*3330*/  SHFL.IDX PT, R205, R205, RZ, 0x1f ;  /* 0x00001fffcdcd7589 */ /* 0x000e2200000e0000 */
[-C--:B-1----:R-:W-:Y:S01]  /*3340*/  @P1 FFMA.FTZ R210, R215, R209.reuse, R210 ;  /* 0x000000d1d7d21223 */ /* 0x082fe200000100d2 */
[----:B------:R-:W-:Y:S01]  /*3350*/  @P1 FFMA.FTZ R75, R213, R209, -R74 ;  /* 0x000000d1d54b1223 */ /* 0x000fe2000001084a */
[-C--:B------:R-:W-:Y:S01]  /*3360*/  FMUL.FTZ R74, R153, R188.reuse ;  /* 0x000000bc994a7220 */ /* 0x080fe20000410000 */
[----:B------:R-:W-:Y:S01]  /*3370*/  FFMA.FTZ R3, R155, R188, -R3 ;  /* 0x000000bc9b037223 */ /* 0x000fe20000010803 */
[----:B------:R-:W-:Y:S01]  /*3380*/  @P1 FADD.FTZ R211, R217, R210 ;  /* 0x000000d2d9d31221 */ /* 0x000fe20000010000 */
[----:B------:R-:W1:Y:S01]  /*3390*/  SHFL.IDX PT, R204, R204, RZ, 0x1f ;  /* 0x00001fffcccc7589 */ /* 0x000e6200000e0000 */
[----:B------:R-:W-:Y:S01]  /*33a0*/  FFMA.FTZ R74, R155, R2, R74 ;  /* 0x000000029b4a7223 */ /* 0x000fe2000001004a */
[----:B------:R-:W-:Y:S01]  /*33b0*/  @P1 FADD.FTZ R209, R212, R75 ;  /* 0x0000004bd4d11221 */ /* 0x000fe20000010000 */
[----:B------:R-:W-:-:S02]  /*33c0*/  FMUL.FTZ R190, R211, R73 ;  /* 0x00000049d3be7220 */ /* 0x000fc40000410000 */
[----:B------:R-:W-:Y:S01]  /*33d0*/  FFMA.FTZ R184, R5, R184, R74 ;  /* 0x000000b805b87223 */ /* 0x000fe2000001004a */
[C---:B------:R-:W-:Y:S01]  /*33e0*/  FMUL.FTZ R206, R209.reuse, R73 ;  /* 0x00000049d1ce7220 */ /* 0x040fe20000410000 */
[----:B------:R-:W-:Y:S01]  /*33f0*/  FFMA.FTZ R209, R209, R72, R190 ;  /* 0x00000048d1d17223 */ /* 0x000fe200000100be */
[----:B------:R-:W-:Y:S01]  /*3400*/  FFMA.FTZ R73, R5, R186, R3 ;  /* 0x000000ba05497223 */ /* 0x000fe20000010003 */
[----:B------:R-:W-:Y:S01]  /*3410*/  FMUL.FTZ R3, R154, R184 ;  /* 0x000000b89a037220 */ /* 0x000fe20000410000 */
[----:B------:R-:W-:Y:S01]  /*3420*/  FFMA.FTZ R211, R211, R72, -R206 ;  /* 0x00000048d3d37223 */ /* 0x000fe200000108ce */
[----:B------:R-:W-:Y:S01]  /*3430*/  FADD.FTZ R180, R180, R209 ;  /* 0x000000d1b4b47221 */ /* 0x000fe20000010000 */
[-C--:B------:R-:W-:Y:S01]  /*3440*/  FMUL.FTZ R75, R154, R73.reuse ;  /* 0x000000499a4b7220 */ /* 0x080fe20000410000 */
[----:B------:R-:W-:Y:S01]  /*3450*/  FFMA.FTZ R3, R152, R73, -R3 ;  /* 0x0000004998037223 */ /* 0x000fe20000010803 */
[----:B------:R-:W-:Y:S01]  /*3460*/  FADD.FTZ R182, R182, R211 ;  /* 0x000000d3b6b67221 */ /* 0x000fe20000010000 */
[C---:B------:R-:W-:Y:S01]  /*3470*/  FMUL.FTZ R74, R169.reuse, R180 ;  /* 0x000000b4a94a7220 */ /* 0x040fe20000410000 */
[----:B------:R-:W-:Y:S01]  /*3480*/  FFMA.FTZ R72, R152, R184, R75 ;  /* 0x000000b898487223 */ /* 0x000fe2000001004b */
[C---:B------:R-:W-:Y:S01]  /*3490*/  FFMA.FTZ R181, R6.reuse, R181, R3 ;  /* 0x000000b506b57223 */ /* 0x040fe20000010003 */
[-C--:B------:R-:W-:Y:S01]  /*34a0*/  FMUL.FTZ R75, R169, R182.reuse ;  /* 0x000000b6a94b7220 */ /* 0x080fe20000410000 */
[----:B------:R-:W-:Y:S01]  /*34b0*/  FFMA.FTZ R74, R163, R182, -R74 ;  /* 0x000000b6a34a7223 */ /* 0x000fe2000001084a */
[----:B------:R-:W-:-:S02]  /*34c0*/  FFMA.FTZ R183, R6, R183, R72 ;  /* 0x000000b706b77223 */ /* 0x000fc40000010048 */
[----:B------:R-:W-:Y:S01]  /*34d0*/  FFMA.FTZ R3, R163, R180, R75 ;  /* 0x000000b4a3037223 */ /* 0x000fe2000001004b */
[----:B------:R-:W-:Y:S01]  /*34e0*/  FADD.FTZ R179, R179, R74 ;  /* 0x0000004ab3b37221 */ /* 0x000fe20000010000 */
[C---:B------:R-:W-:Y:S01]  /*34f0*/  FMUL.FTZ R75, R157.reuse, R181 ;  /* 0x000000b59d4b7220 */ /* 0x040fe20000410000 */
[----:B------:R-:W-:Y:S01]  /*3500*/  FMUL.FTZ R72, R157, R183 ;  /* 0x000000b79d487220 */ /* 0x000fe20000410000 */
[----:B------:R-:W-:Y:S01]  /*3510*/  FADD.FTZ R3, R178, R3 ;  /* 0x00000003b2037221 */ /* 0x000fe20000010000 */
[----:B------:R-:W-:Y:S01]  /*3520*/  FMUL.FTZ R193, R168, R179 ;  /* 0x000000b3a8c17220 */ /* 0x000fe20000410000 */
[C---:B------:R-:W-:Y:S01]  /*3530*/  FFMA.FTZ R74, R156.reuse, R183, R75 ;  /* 0x000000b79c4a7223 */ /* 0x040fe2000001004b */
[----:B------:R-:W-:Y:S01]  /*3540*/  FFMA.FTZ R75, R156, R181, -R72 ;  /* 0x000000b59c4b7223 */ /* 0x000fe20000010848 */
[-C--:B------:R-:W-:Y:S01]  /*3550*/  FMUL.FTZ R72, R168, R3.reuse ;  /* 0x00000003a8487220 */ /* 0x080fe20000410000 */
[C---:B------:R-:W-:Y:S01]  /*3560*/  FFMA.FTZ R193, R166.reuse, R3, R193 ;  /* 0x00000003a6c17223 */ /* 0x040fe200000100c1 */
        /* <DEDUP_REMOVED lines=16> */
[C---:B------:R-:W-:Y:S01]  /*3670*/  FMUL.FTZ R186, R165.reuse, R185 ;  /* 0x000000b9a5ba7220 */ /* 0x040fe20000410000 */
[-C--:B------:R-:W-:Y:S01]  /*3680*/  FMUL.FTZ R178, R165, R187.reuse ;  /* 0x000000bba5b27220 */ /* 0x080fe20000410000 */
        /* <DEDUP_REMOVED lines=34> */
[C---:B--2---:R-:W-:Y:S01]  /*38b0*/  FMUL.FTZ R154, R199.reuse, R47 ;  /* 0x0000002fc79a7220 */ /* 0x044fe20000410000 */
[-C--:B------:R-:W-:Y:S01]  /*38c0*/  FMUL.FTZ R158, R199, R46.reuse ;  /* 0x0000002ec79e7220 */ /* 0x080fe20000410000 */
[----:B------:R-:W-:Y:S01]  /*38d0*/  FADD.FTZ R152, R167, R156 ;  /* 0x0000009ca7987221 */ /* 0x000fe20000010000 */
[----:B------:R-:W-:Y:S01]  /*38e0*/  FADD.FTZ R164, R164, R165 ;  /* 0x000000a5a4a47221 */ /* 0x000fe20000010000 */
[----:B---3--:R-:W-:Y:S01]  /*38f0*/  FFMA.FTZ R156, R197, R46, -R154 ;  /* 0x0000002ec59c7223 */ /* 0x008fe2000001089a */
[----:B------:R-:W-:Y:S01]  /*3900*/  FMUL.FTZ R154, R199, R44 ;  /* 0x0000002cc79a7220 */ /* 0x000fe20000410000 */
[C---:B------:R-:W-:Y:S01]  /*3910*/  FMUL.FTZ R166, R153.reuse, R152 ;  /* 0x0000009899a67220 */ /* 0x040fe20000410000 */
[-C--:B------:R-:W-:Y:S01]  /*3920*/  FMUL.FTZ R165, R153, R164.reuse ;  /* 0x000000a499a57220 */ /* 0x080fe20000410000 */
[-C--:B------:R-:W-:Y:S01]  /*3930*/  FMUL.FTZ R46, R199, R45.reuse ;  /* 0x0000002dc72e7220 */ /* 0x080fe20000410000 */
[----:B------:R-:W-:Y:S01]  /*3940*/  FFMA.FTZ R45, R197, R45, R154 ;  /* 0x0000002dc52d7223 */ /* 0x000fe2000001009a */
[C---:B------:R-:W-:Y:S01]  /*3950*/  FFMA.FTZ R153, R155.reuse, R164, R166 ;  /* 0x000000a49b997223 */ /* 0x040fe200000100a6 */
[----:B------:R-:W-:Y:S01]  /*3960*/  FFMA.FTZ R165, R155, R152, -R165 ;  /* 0x000000989ba57223 */ /* 0x000fe200000108a5 */
[----:B------:R-:W-:Y:S01]  /*3970*/  FFMA.FTZ R47, R197, R47, R158 ;  /* 0x0000002fc52f7223 */ /* 0x000fe2000001009e */
[C---:B------:R-:W-:Y:S01]  /*3980*/  FFMA.FTZ R154, R143.reuse, -R28, R188 ;  /* 0x8000001c8f9a7223 */ /* 0x040fe200000100bc */
[----:B------:R-:W-:Y:S01]  /*3990*/  FADD.FTZ R160, R160, R153 ;  /* 0x00000099a0a07221 */ /* 0x000fe20000010000 */
[----:B------:R-:W-:Y:S01]  /*39a0*/  FADD.FTZ R162, R162, R165 ;  /* 0x000000a5a2a27221 */ /* 0x000fe20000010000 */
[----:B------:R-:W-:Y:S01]  /*39b0*/  FFMA.FTZ R153, -R143, R29, R2 ;  /* 0x0000001d8f997223 */ /* 0x000fe20000010102 */
[----:B------:R-:W-:Y:S01]  /*39c0*/  FFMA.FTZ R44, R197, R44, -R46 ;  /* 0x0000002cc52c7223 */ /* 0x000fe2000001082e */
[C---:B------:R-:W-:Y:S01]  /*39d0*/  FMUL.FTZ R155, R127.reuse, R160 ;  /* 0x000000a07f9b7220 */ /* 0x040fe20000410000 */
[----:B------:R-:W-:Y:S01]  /*39e0*/  FMUL.FTZ R165, R127, R162 ;  /* 0x000000a27fa57220 */ /* 0x000fe20000410000 */
[----:B------:R-:W-:Y:S01]  /*39f0*/  P2R R46, PR, RZ, 0x8 ;  /* 0x00000008ff2e7803 */ /* 0x000fe20000000000 */
[----:B0-----:R-:W-:Y:S01]  /*3a00*/  FADD.FTZ R46, R205, R156 ;  /* 0x0000009ccd2e7221 */ /* 0x001fe20000010000 */
[C---:B------:R-:W-:Y:S01]  /*3a10*/  FMUL.FTZ R158, R153.reuse, R155 ;  /* 0x0000009b999e7220 */ /* 0x040fe20000410000 */
[----:B------:R-:W-:Y:S01]  /*3a20*/  FMUL.FTZ R167, R153, R165 ;  /* 0x000000a599a77220 */ /* 0x000fe20000410000 */
[----:B-1----:R-:W-:Y:S01]  /*3a30*/  FADD.FTZ R47, R204, R47 ;  /* 0x0000002fcc2f7221 */ /* 0x002fe20000010000 */
[-C--:B------:R-:W-:Y:S01]  /*3a40*/  FMUL.FTZ R169, R4, R155.reuse ;  /* 0x0000009b04a97220 */ /* 0x080fe20000410000 */
[----:B------:R-:W-:Y:S01]  /*3a50*/  FMUL.FTZ R166, R116, R164 ;  /* 0x000000a474a67220 */ /* 0x000fe20000410000 */
[----:B------:R-:W-:Y:S01]  /*3a60*/  FFMA.FTZ R156, R154, R155, R167 ;  /* 0x0000009b9a9c7223 */ /* 0x000fe200000100a7 */
[----:B------:R-:W-:Y:S01]  /*3a70*/  FFMA.FTZ R167, R0, -R2, RZ ;  /* 0x8000000200a77223 */ /* 0x000fe200000100ff */
[-C--:B------:R-:W-:Y:S01]  /*3a80*/  FFMA.FTZ R155, R154, R165.reuse, -R158 ;  /* 0x000000a59a9b7223 */ /* 0x080fe2000001089e */
[----:B------:R-:W-:Y:S01]  /*3a90*/  FMUL.FTZ R158, R4, R165 ;  /* 0x000000a5049e7220 */ /* 0x000fe20000410000 */
[----:B------:R0:W-:Y:S01]  /*3aa0*/  @!P3 STS.128 [UR6+0x25d0], R44 ;  /* 0x0025d02cff00b988 */ /* 0x0001e20008000c06 */
[----:B------:R-:W-:Y:S01]  /*3ab0*/  FFMA.FTZ R165, R0, R188, RZ ;  /* 0x000000bc00a57223 */ /* 0x000fe200000100ff */
[C---:B------:R-:W-:Y:S01]  /*3ac0*/  FFMA.FTZ R2, R124.reuse, -R184, R167 ;  /* 0x800000b87c027223 */ /* 0x040fe200000100a7 */
[C---:B------:R-:W-:Y:S01]  /*3ad0*/  FFMA.FTZ R184, -R141.reuse, R31, R184 ;  /* 0x0000001f8db87223 */ /* 0x040fe200000101b8 */
[----:B------:R-:W-:Y:S01]  /*3ae0*/  STS [R96+0x840], R169 ;  /* 0x000840a960007388 */ /* 0x000fe20000000800 */
[----:B------:R-:W-:Y:S01]  /*3af0*/  FFMA.FTZ R165, R124, R73, R165 ;  /* 0x000000497ca57223 */ /* 0x000fe200000100a5 */
[----:B------:R-:W-:Y:S01]  /*3b00*/  FFMA.FTZ R73, R141, -R30, R73 ;  /* 0x8000001e8d497223 */ /* 0x000fe20000010049 */
[----:B------:R-:W-:Y:S01]  /*3b10*/  FMUL.FTZ R168, R5, R166 ;  /* 0x000000a605a87220 */ /* 0x000fe20000410000 */
[----:B------:R1:W-:Y:S01]  /*3b20*/  STS [R95+0x4], R158 ;  /* 0x0000049e5f007388 */ /* 0x0003e20000000800 */
[----:B------:R-:W-:Y:S01]  /*3b30*/  FFMA.FTZ R165, R126, R181, R165 ;  /* 0x000000b57ea57223 */ /* 0x000fe200000100a5 */
[----:B------:R-:W-:Y:S01]  /*3b40*/  FFMA.FTZ R181, R140, -R32, R181 ;  /* 0x800000208cb57223 */ /* 0x000fe200000100b5 */
[----:B------:R-:W-:Y:S01]  /*3b50*/  FMUL.FTZ R172, R118, R159 ;  /* 0x0000009f76ac7220 */ /* 0x000fe20000410000 */
[----:B------:R2:W-:Y:S01]  /*3b60*/  STS [R95+0x8], R168 ;  /* 0x000008a85f007388 */ /* 0x0005e20000000800 */
[----:B------:R-:W-:Y:S01]  /*3b70*/  FFMA.FTZ R165, R128, R75, R165 ;  /* 0x0000004b80a57223 */ /* 0x000fe200000100a5 */
[----:B0-----:R-:W-:Y:S01]  /*3b80*/  FMUL.FTZ R44, R116, R152 ;  /* 0x00000098742c7220 */ /* 0x001fe20000410000 */
[----:B------:R-:W-:Y:S01]  /*3b90*/  FFMA.FTZ R47, R126, -R183, R2 ;  /* 0x800000b77e2f7223 */ /* 0x000fe20000010002 */
[----:B------:R-:W-:Y:S01]  /*3ba0*/  FFMA.FTZ R183, -R140, R33, R183 ;  /* 0x000000218cb77223 */ /* 0x000fe200000101b7 */
[C---:B------:R-:W-:Y:S01]  /*3bb0*/  FMUL.FTZ R2, R129.reuse, R157 ;  /* 0x0000009d81027220 */ /* 0x040fe20000410000 */
[----:B------:R-:W-:Y:S01]  /*3bc0*/  FMUL.FTZ R46, R184, R44 ;  /* 0x0000002cb82e7220 */ /* 0x000fe20000410000 */
[----:B-1----:R-:W-:Y:S01]  /*3bd0*/  FMUL.FTZ R158, R129, R171 ;  /* 0x000000ab819e7220 */ /* 0x002fe20000410000 */
[----:B------:R-:W-:Y:S01]  /*3be0*/  FFMA.FTZ R170, R128, -R192, R47 ;  /* 0x800000c080aa7223 */ /* 0x000fe2000001002f */
[----:B------:R-:W-:Y:S01]  /*3bf0*/  FMUL.FTZ R167, R183, R2 ;  /* 0x00000002b7a77220 */ /* 0x000fe20000410000 */
[----:B------:R-:W-:Y:S01]  /*3c00*/  FFMA.FTZ R45, R73, R166, R46 ;  /* 0x000000a6492d7223 */ /* 0x000fe2000001002e */
[----:B------:R-:W-:Y:S01]  /*3c10*/  FMUL.FTZ R46, R183, R158 ;  /* 0x0000009eb72e7220 */ /* 0x000fe20000410000 */
[----:B------:R-:W-:Y:S01]  /*3c20*/  FMUL.FTZ R166, R184, R166 ;  /* 0x000000a6b8a67220 */ /* 0x000fe20000410000 */
[-C--:B--2---:R-:W-:Y:S01]  /*3c30*/  FMUL.FTZ R168, R6, R2.reuse ;  /* 0x0000000206a87220 */ /* 0x084fe20000410000 */
[----:B------:R-:W-:Y:S01]  /*3c40*/  FFMA.FTZ R47, R130, -R187, R170 ;  /* 0x800000bb822f7223 */ /* 0x000fe200000100aa */
[----:B------:R-:W-:Y:S01]  /*3c50*/  FFMA.FTZ R46, R181, R2, R46 ;  /* 0x00000002b52e7223 */ /* 0x000fe2000001002e */
[----:B------:R-:W-:Y:S01]  /*3c60*/  FFMA.FTZ R166, R73, R44, -R166 ;  /* 0x0000002c49a67223 */ /* 0x000fe200000108a6 */
[----:B------:R-:W-:Y:S01]  /*3c70*/  FFMA.FTZ R2, R181, R158, -R167 ;  /* 0x0000009eb5027223 */ /* 0x000fe200000108a7 */
[----:B------:R-:W-:Y:S01]  /*3c80*/  FMUL.FTZ R44, R5, R44 ;  /* 0x0000002c052c7220 */ /* 0x000fe20000410000 */
[----:B------:R-:W-:Y:S01]  /*3c90*/  FMUL.FTZ R158, R6, R158 ;  /* 0x0000009e069e7220 */ /* 0x000fe20000410000 */
[----:B------:R-:W-:Y:S01]  /*3ca0*/  FFMA.FTZ R187, -R138, R37, R187 ;  /* 0x000000258abb7223 */ /* 0x000fe200000101bb */
[----:B------:R-:W-:Y:S01]  /*3cb0*/  FFMA.FTZ R165, R130, R185, R165 ;  /* 0x000000b982a57223 */ /* 0x000fe200000100a5 */
[----:B------:R-:W-:Y:S01]  /*3cc0*/  FFMA.FTZ R185, R138, -R36, R185 ;  /* 0x800000248ab97223 */ /* 0x000fe200000100b9 */
[----:B------:R-:W-:Y:S01]  /*3cd0*/  FMUL.FTZ R170, R131, R174 ;  /* 0x000000ae83aa7220 */ /* 0x000fe20000410000 */
[----:B------:R-:W-:Y:S01]  /*3ce0*/  FMUL.FTZ R188, R187, R186 ;  /* 0x000000babbbc7220 */ /* 0x000fe20000410000 */
[----:B------:R0:W-:Y:S01]  /*3cf0*/  STS [R95+0xc], R44 ;  /* 0x00000c2c5f007388 */ /* 0x0001e20000000800 */
[----:B------:R-:W-:Y:S01]  /*3d00*/  FMUL.FTZ R178, R7, R172 ;  /* 0x000000ac07b27220 */ /* 0x000fe20000410000 */
[-C--:B------:R-:W-:Y:S01]  /*3d10*/  FMUL.FTZ R167, R187, R170.reuse ;  /* 0x000000aabba77220 */ /* 0x080fe20000410000 */
[----:B------:R-:W-:Y:S01]  /*3d20*/  FFMA.FTZ R188, R185, R170, R188 ;  /* 0x000000aab9bc7223 */ /* 0x000fe200000100bc */
[----:B------:R1:W-:Y:S01]  /*3d30*/  STS [R95+0x14], R158 ;  /* 0x0000149e5f007388 */ /* 0x0003e20000000800 */
[----:B------:R-:W-:Y:S01]  /*3d40*/  FMUL.FTZ R190, R120, R176 ;  /* 0x000000b078be7220 */ /* 0x000fe20000410000 */
[----:B------:R-:W-:Y:S01]  /*3d50*/  FMUL.FTZ R170, R8, R170 ;  /* 0x000000aa08aa7220 */ /* 0x000fe20000410000 */
[----:B------:R-:W-:Y:S01]  /*3d60*/  FFMA.FTZ R165, R132, R161, R165 ;  /* 0x000000a184a57223 */ /* 0x000fe200000100a5 */
[----:B------:R2:W-:Y:S01]  /*3d70*/  STS [R95+0x10], R168 ;  /* 0x000010a85f007388 */ /* 0x0005e20000000800 */
[----:B------:R-:W-:Y:S01]  /*3d80*/  FMUL.FTZ R194, R133, R179 ;  /* 0x000000b385c27220 */ /* 0x000fe20000410000 */
[----:B0-----:R-:W-:Y:S01]  /*3d90*/  FMUL.FTZ R44, R118, R173 ;  /* 0x000000ad762c7220 */ /* 0x001fe20000410000 */
[-C--:B------:R-:W-:Y:S01]  /*3da0*/  FFMA.FTZ R169, R185, R186.reuse, -R167 ;  /* 0x000000bab9a97223 */ /* 0x080fe200000108a7 */
[----:B------:R0:W-:Y:S01]  /*3db0*/  STS [R95+0x18], R178 ;  /* 0x000018b25f007388 */ /* 0x0001e20000000800 */
[----:B------:R-:W-:Y:S01]  /*3dc0*/  FMUL.FTZ R186, R8, R186 ;  /* 0x000000ba08ba7220 */ /* 0x000fe20000410000 */
[----:B-1----:R-:W-:Y:S01]  /*3dd0*/  FFMA.FTZ R158, R132, -R196, R47 ;  /* 0x800000c4849e7223 */ /* 0x002fe2000001002f */
[----:B------:R-:W-:Y:S01]  /*3de0*/  FFMA.FTZ R165, R134, R189, R165 ;  /* 0x000000bd86a57223 */ /* 0x000fe200000100a5 */
[----:B------:R1:W-:Y:S01]  /*3df0*/  STS [R95+0x20], R170 ;  /* 0x000020aa5f007388 */ /* 0x0003e20000000800 */
[----:B------:R-:W-:Y:S01]  /*3e00*/  FFMA.FTZ R189, R136, -R40, R189 ;  /* 0x8000002888bd7223 */ /* 0x000fe200000100bd */
[----:B--2---:R-:W-:Y:S01]  /*3e10*/  FMUL.FTZ R168, R7, R44 ;  /* 0x0000002c07a87220 */ /* 0x004fe20000410000 */
[----:B------:R-:W-:Y:S01]  /*3e20*/  FFMA.FTZ R47, R134, -R191, R158 ;  /* 0x800000bf862f7223 */ /* 0x000fe2000001009e */
[----:B------:R-:W-:Y:S01]  /*3e30*/  FFMA.FTZ R191, -R136, R41, R191 ;  /* 0x0000002988bf7223 */ /* 0x000fe200000101bf */
[----:B------:R-:W-:Y:S01]  /*3e40*/  FMUL.FTZ R158, R133, R3 ;  /* 0x00000003859e7220 */ /* 0x000fe20000410000 */
[----:B0-----:R-:W-:Y:S01]  /*3e50*/  FMUL.FTZ R178, R9, R190 ;  /* 0x000000be09b27220 */ /* 0x001fe20000410000 */
[----:B------:R0:W-:Y:S01]  /*3e60*/  STS [R95+0x1c], R168 ;  /* 0x00001ca85f007388 */ /* 0x0001e20000000800 */
[C---:B------:R-:W-:Y:S01]  /*3e70*/  FMUL.FTZ R177, R122.reuse, R180 ;  /* 0x000000b47ab17220 */ /* 0x040fe20000410000 */
[C---:B------:R-:W-:Y:S01]  /*3e80*/  FMUL.FTZ R167, R191.reuse, R158 ;  /* 0x0000009ebfa77220 */ /* 0x040fe20000410000 */
[----:B-1----:R-:W-:Y:S01]  /*3e90*/  FMUL.FTZ R170, R191, R194 ;  /* 0x000000c2bfaa7220 */ /* 0x002fe20000410000 */
[----:B------:R-:W-:Y:S01]  /*3ea0*/  FMUL.FTZ R193, R122, R182 ;  /* 0x000000b67ac17220 */ /* 0x000fe20000410000 */
[----:B------:R1:W-:Y:S01]  /*3eb0*/  STS [R95+0x28], R178 ;  /* 0x000028b25f007388 */ /* 0x0003e20000000800 */
[-C--:B------:R-:W-:Y:S01]  /*3ec0*/  FFMA.FTZ R175, R189, R194.reuse, -R167 ;  /* 0x000000c2bdaf7223 */ /* 0x080fe200000108a7 */
[----:B------:R-:W-:Y:S01]  /*3ed0*/  FMUL.FTZ R194, R10, R194 ;  /* 0x000000c20ac27220 */ /* 0x000fe20000410000 */
[C---:B------:R-:W-:Y:S01]  /*3ee0*/  FMUL.FTZ R198, R11.reuse, R177 ;  /* 0x000000b10bc67220 */ /* 0x040fe20000410000 */
[----:B------:R2:W-:Y:S01]  /*3ef0*/  STS [R95+0x24], R186 ;  /* 0x000024ba5f007388 */ /* 0x0005e20000000800 */
[----:B0-----:R-:W-:Y:S01]  /*3f00*/  FMUL.FTZ R168, R120, R72 ;  /* 0x0000004878a87220 */ /* 0x001fe20000410000 */
[----:B------:R-:W-:Y:S01]  /*3f10*/  FMUL.FTZ R202, R11, R193 ;  /* 0x000000c10bca7220 */ /* 0x000fe20000410000 */
[C---:B------:R-:W-:Y:S01]  /*3f20*/  FFMA.FTZ R192, -R139.reuse, R35, R192 ;  /* 0x000000238bc07223 */ /* 0x040fe200000101c0 */
[----:B------:R-:W-:Y:S01]  /*3f30*/  STS [R95+0x34], R194 ;  /* 0x000034c25f007388 */ /* 0x000fe20000000800 */
[----:B------:R-:W-:Y:S01]  /*3f40*/  FFMA.FTZ R75, R139, -R34, R75 ;  /* 0x800000228b4b7223 */ /* 0x000fe2000001004b */
[----:B-1----:R-:W-:Y:S01]  /*3f50*/  FFMA.FTZ R178, R189, R158, R170 ;  /* 0x0000009ebdb27223 */ /* 0x002fe200000100aa */
[----:B------:R-:W-:Y:S01]  /*3f60*/  FMUL.FTZ R170, R9, R168 ;  /* 0x000000a809aa7220 */ /* 0x000fe20000410000 */
[----:B------:R-:W-:Y:S01]  /*3f70*/  STS [R95+0x38], R198 ;  /* 0x000038c65f007388 */ /* 0x000fe20000000800 */
[----:B------:R-:W-:Y:S01]  /*3f80*/  FADD.FTZ R156, RZ, R156 ;  /* 0x0000009cff9c7221 */ /* 0x000fe20000010000 */
[----:B--2---:R-:W-:Y:S01]  /*3f90*/  FMUL.FTZ R186, R10, R158 ;  /* 0x0000009e0aba7220 */ /* 0x004fe20000410000 */
[----:B------:R-:W-:Y:S01]  /*3fa0*/  FMUL.FTZ R158, R192, R44 ;  /* 0x0000002cc09e7220 */ /* 0x000fe20000410000 */
[----:B------:R0:W-:Y:S01]  /*3fb0*/  STS [R95+0x2c], R170 ;  /* 0x00002caa5f007388 */ /* 0x0001e20000000800 */
[----:B------:R-:W-:Y:S01]  /*3fc0*/  FADD.FTZ R155, RZ, R155 ;  /* 0x0000009bff9b7221 */ /* 0x000fe20000010000 */
[----:B------:R-:W-:Y:S01]  /*3fd0*/  FFMA.FTZ R196, -R137, R39, R196 ;  /* 0x0000002789c47223 */ /* 0x000fe200000101c4 */
[-C--:B------:R-:W-:Y:S01]  /*3fe0*/  FFMA.FTZ R158, R75, R172.reuse, R158 ;  /* 0x000000ac4b9e7223 */ /* 0x080fe2000001009e */
[----:B------:R1:W-:Y:S01]  /*3ff0*/  STS [R95+0x30], R186 ;  /* 0x000030ba5f007388 */ /* 0x0003e20000000800 */
[----:B------:R-:W-:Y:S01]  /*4000*/  FADD.FTZ R45, R156, R45 ;  /* 0x0000002d9c2d7221 */ /* 0x000fe20000010000 */
[----:B------:R-:W-:Y:S01]  /*4010*/  FMUL.FTZ R172, R192, R172 ;  /* 0x000000acc0ac7220 */ /* 0x000fe20000410000 */
[----:B------:R-:W-:Y:S01]  /*4020*/  FADD.FTZ R155, R155, R166 ;  /* 0x000000a69b9b7221 */ /* 0x000fe20000010000 */
[----:B------:R1:W-:Y:S01]  /*4030*/  STS [R95+0x3c], R202 ;  /* 0x00003cca5f007388 */ /* 0x0003e20000000800 */
[----:B------:R-:W-:Y:S01]  /*4040*/  FFMA.FTZ R161, R137, -R38, R161 ;  /* 0x8000002689a17223 */ /* 0x000fe200000100a1 */
[----:B0-----:R-:W-:Y:S01]  /*4050*/  LEA R170, R151, -R142, 0x1 ;  /* 0x8000008e97aa7211 */ /* 0x001fe200078e08ff */
[----:B------:R-:W-:Y:S01]  /*4060*/  FMUL.FTZ R156, R196, R168 ;  /* 0x000000a8c49c7220 */ /* 0x000fe20000410000 */
[----:B------:R-:W-:Y:S01]  /*4070*/  BAR.SYNC.DEFER_BLOCKING 0x0 ;  /* 0x0000000000007b1d */ /* 0x000fe20000010000 */
[----:B------:R-:W-:Y:S01]  /*4080*/  FFMA.FTZ R167, R75, R44, -R172 ;  /* 0x0000002c4ba77223 */ /* 0x000fe200000108ac */
[----:B------:R-:W-:Y:S01]  /*4090*/  FADD.FTZ R45, R45, R46 ;  /* 0x0000002e2d2d7221 */ /* 0x000fe20000010000 */
[----:B------:R-:W-:Y:S01]  /*40a0*/  FADD.FTZ R2, R155, R2 ;  /* 0x000000029b027221 */ /* 0x000fe20000010000 */
[----:B------:R-:W-:Y:S01]  /*40b0*/  ISETP.GE.AND P1, PT, R170, 0x1, PT ;  /* 0x00000001aa00780c */ /* 0x000fe20003f26270 */
[-C--:B------:R-:W-:Y:S01]  /*40c0*/  FFMA.FTZ R156, R161, R190.reuse, R156 ;  /* 0x000000bea19c7223 */ /* 0x080fe2000001009c */
[----:B------:R-:W-:Y:S01]  /*40d0*/  FMUL.FTZ R190, R196, R190 ;  /* 0x000000bec4be7220 */ /* 0x000fe20000410000 */
[----:B------:R-:W-:Y:S01]  /*40e0*/  FADD.FTZ R45, R45, R158 ;  /* 0x0000009e2d2d7221 */ /* 0x000fe20000010000 */
[----:B------:R-:W-:Y:S01]  /*40f0*/  FADD.FTZ R2, R2, R167 ;  /* 0x000000a702027221 */ /* 0x000fe20000010000 */
[----:B------:R-:W-:Y:S01]  /*4100*/  FFMA.FTZ R166, -R135, R43, R200 ;  /* 0x0000002b87a67223 */ /* 0x000fe200000101c8 */
[----:B------:R-:W-:Y:S01]  /*4110*/  FFMA.FTZ R155, R161, R168, -R190 ;  /* 0x000000a8a19b7223 */ /* 0x000fe200000108be */
[----:B------:R-:W-:Y:S01]  /*4120*/  FADD.FTZ R45, R45, R188 ;  /* 0x000000bc2d2d7221 */ /* 0x000fe20000010000 */
[----:B------:R-:W-:Y:S01]  /*4130*/  FADD.FTZ R2, R2, R169 ;  /* 0x000000a902027221 */ /* 0x000fe20000010000 */
[----:B------:R-:W-:Y:S01]  /*4140*/  FFMA.FTZ R158, R135, -R42, R163 ;  /* 0x8000002a879e7223 */ /* 0x000fe200000100a3 */
[C---:B------:R-:W-:Y:S01]  /*4150*/  FMUL.FTZ R167, R166.reuse, R193 ;  /* 0x000000c1a6a77220 */ /* 0x040fe20000410000 */
[-C--:B------:R-:W-:Y:S01]  /*4160*/  FMUL.FTZ R46, R166, R177.reuse ;  /* 0x000000b1a62e7220 */ /* 0x080fe20000410000 */
[----:B------:R-:W-:Y:S01]  /*4170*/  FADD.FTZ R45, R45, R156 ;  /* 0x0000009c2d2d7221 */ /* 0x000fe20000010000 */
[----:B------:R-:W-:Y:S01]  /*4180*/  FADD.FTZ R2, R2, R155 ;  /* 0x0000009b02027221 */ /* 0x000fe20000010000 */
[----:B------:R-:W-:Y:S01]  /*4190*/  ISETP.GE.AND P2, PT, R170, 0x21, PT ;  /* 0x00000021aa00780c */ /* 0x000fe20003f46270 */
[----:B------:R-:W-:Y:S01]  /*41a0*/  FFMA.FTZ R44, R158, R177, R167 ;  /* 0x000000b19e2c7223 */ /* 0x000fe200000100a7 */
[----:B------:R-:W-:Y:S01]  /*41b0*/  ISETP.GE.AND P3, PT, R170, 0x41, PT ;  /* 0x00000041aa00780c */ /* 0x000fe20003f66270 */
[----:B------:R-:W-:Y:S01]  /*41c0*/  FFMA.FTZ R193, R158, R193, -R46 ;  /* 0x000000c19ec17223 */ /* 0x000fe2000001082e */
[----:B------:R-:W-:Y:S01]  /*41d0*/  ISETP.GE.AND P4, PT, R170, 0x61, PT ;  /* 0x00000061aa00780c */ /* 0x000fe20003f86270 */
[----:B------:R-:W-:Y:S01]  /*41e0*/  FADD.FTZ R45, R45, R178 ;  /* 0x000000b22d2d7221 */ /* 0x000fe20000010000 */
[----:B------:R1:W0:Y:S01]  /*41f0*/  LDS R195, [R94+0x8c0] ;  /* 0x0008c0005ec37984 */ /* 0x0002220000000800 */
[----:B------:R-:W-:Y:S01]  /*4200*/  FADD.FTZ R2, R2, R175 ;  /* 0x000000af02027221 */ /* 0x000fe20000010000 */
[----:B------:R-:W-:Y:S09]  /*4210*/  @!P1 BRA `(.L_x_16736) ;  /* 0x0000000000089947 */ /* 0x000ff20003800000 */
[----:B------:R-:W2:Y:S04]  /*4220*/  LDS R155, [R99+0x840] ;  /* 0x00084000639b7984 */ /* 0x000ea80000000800 */
[----:B--2---:R2:W-:Y:S02]  /*4230*/  REDG.E.ADD.F32.FTZ.RN.STRONG.GPU desc[UR16][R70.64], R155 ;  /* 0x0000009b460079a6 */ /* 0x0045e4000c12f310 */
.L_x_16736:
[----:B------:R-:W-:Y:S05]  /*4240*/  BSYNC.RECONVERGENT B0 ;  /* 0x0000000000007941 */ /* 0x000fea0003800200 */
.L_x_16735:
[----:B------:R-:W-:Y:S04]  /*4250*/  BSSY.RECONVERGENT B0, `(.L_x_16737) ;  /* 0x0000003000007945 */ /* 0x000fe80003800200 */
[----:B------:R-:W-:Y:S05]  /*4260*/  @!P2 BRA `(.L_x_16738) ;  /* 0x000000000004a947 */ /* 0x000fea0003800000 */
[----:B0-----:R3:W-:Y:S02]  /*4270*/  REDG.E.ADD.F32.FTZ.RN.STRONG.GPU desc[UR16][R70.64+0x80], R195 ;  /* 0x000080c3460079a6 */ /* 0x0017e4000c12f310 */
.L_x_16738:
[----:B------:R-:W-:Y:S05]  /*4280*/  BSYNC.RECONVERGENT B0 ;  /* 0x0000000000007941 */ /* 0x000fea0003800200 */
.L_x_16737:
[----:B--2---:R2:W4:Y:S01]  /*4290*/  LDS R155, [R93+0x940] ;  /* 0x000940005d9b7984 */ /* 0x0045220000000800 */
[----:B------:R-:W-:Y:S04]  /*42a0*/  BSSY.RECONVERGENT B0, `(.L_x_16739) ;  /* 0x0000003000007945 */ /* 0x000fe80003800200 */
[----:B------:R-:W-:Y:S05]  /*42b0*/  @!P3 BRA `(.L_x_16740) ;  /* 0x000000000004b947 */ /* 0x000fea0003800000 */
[----:B----4-:R4:W-:Y:S02]  /*42c0*/  REDG.E.ADD.F32.FTZ.RN.STRONG.GPU desc[UR16][R70.64+0x100], R155 ;  /* 0x0001009b460079a6 */ /* 0x0109e4000c12f310 */
.L_x_16740:
[----:B------:R-:W-:Y:S05]  /*42d0*/  BSYNC.RECONVERGENT B0 ;  /* 0x0000000000007941 */ /* 0x000fea0003800200 */
.L_x_16739:
[----:B----4-:R4:W0:Y:S01]  /*42e0*/  LDS R155, [R92+0x9c0] ;  /* 0x0009c0005c9b7984 */ /* 0x0108220000000800 */
[----:B------:R-:W-:Y:S04]  /*42f0*/  BSSY.RECONVERGENT B0, `(.L_x_16741) ;  /* 0x0000003000007945 */ /* 0x000fe80003800200 */
[----:B------:R-:W-:Y:S05]  /*4300*/  @!P4 BRA `(.L_x_16742) ;  /* 0x000000000004c947 */ /* 0x000fea0003800000 */
[----:B0-----:R0:W-:Y:S02]  /*4310*/  REDG.E.ADD.F32.FTZ.RN.STRONG.GPU desc[UR16][R70.64+0x180], R155 ;  /* 0x0001809b460079a6 */ /* 0x0011e4000c12f310 */
.L_x_16742:
[----:B------:R-:W-:Y:S05]  /*4320*/  BSYNC.RECONVERGENT B0 ;  /* 0x0000000000007941 */ /* 0x000fea0003800200 */
.L_x_16741:
        /* <DEDUP_REMOVED lines=10> */
.L_x_16744:
[----:B------:R-:W-:Y:S05]  /*43d0*/  BSYNC.RECONVERGENT B0 ;  /* 0x0000000000007941 */ /* 0x000fea0003800200 */
.L_x_16743:
[----:B0-----:R0:W0:Y:S01]  /*43e0*/  LDS R155, [R90+0xac0] ;  /* 0x000ac0005a9b7984 */ /* 0x0010220000000800 */
[----:B------:R-:W-:Y:S04]  /*43f0*/  BSSY.RECONVERGENT B0, `(.L_x_16745) ;  /* 0x0000003000007945 */ /* 0x000fe80003800200 */
[----:B------:R-:W-:Y:S05]  /*4400*/  @!P1 BRA `(.L_x_16746) ;  /* 0x0000000000049947 */ /* 0x000fea0003800000 */
[----:B0-----:R0:W-:Y:S02]  /*4410*/  REDG.E.ADD.F32.FTZ.RN.STRONG.GPU desc[UR16][R70.64+0x280], R155 ;  /* 0x0002809b460079a6 */ /* 0x0011e4000c12f310 */
.L_x_16746:
[----:B------:R-:W-:Y:S05]  /*4420*/  BSYNC.RECONVERGENT B0 ;  /* 0x0000000000007941 */ /* 0x000fea0003800200 */
.L_x_16745:
[----:B0-----:R0:W0:Y:S01]  /*4430*/  LDS R155, [R89+0xb40] ;  /* 0x000b4000599b7984 */ /* 0x0010220000000800 */
[----:B------:R-:W-:Y:S04]  /*4440*/  BSSY.RECONVERGENT B0, `(.L_x_16747) ;  /* 0x0000003000007945 */ /* 0x000fe80003800200 */
[----:B------:R-:W-:Y:S05]  /*4450*/  @!P2 BRA `(.L_x_16748) ;  /* 0x000000000004a947 */ /* 0x000fea0003800000 */
[----:B0-----:R0:W-:Y:S02]  /*4460*/  REDG.E.ADD.F32.FTZ.RN.STRONG.GPU desc[UR16][R70.64+0x300], R155 ;  /* 0x0003009b460079a6 */ /* 0x0011e4000c12f310 */
.L_x_16748:
[----:B------:R-:W-:Y:S05]  /*4470*/  BSYNC.RECONVERGENT B0 ;  /* 0x0000000000007941 */ /* 0x000fea0003800200 */
.L_x_16747:
[----:B0-----:R0:W0:Y:S01]  /*4480*/  LDS R155, [R88+0xbc0] ;  /* 0x000bc000589b7984 */ /* 0x0010220000000800 */
[----:B------:R-:W-:Y:S04]  /*4490*/  BSSY.RECONVERGENT B0, `(.L_x_16749) ;  /* 0x0000003000007945 */ /* 0x000fe80003800200 */
[----:B------:R-:W-:Y:S05]  /*44a0*/  @!P3 BRA `(.L_x_16750) ;  /* 0x000000000004b947 */ /* 0x000fea0003800000 */
[----:B0-----:R0:W-:Y:S02]  /*44b0*/  REDG.E.ADD.F32.FTZ.RN.STRONG.GPU desc[UR16][R70.64+0x380], R155 ;  /* 0x0003809b460079a6 */ /* 0x0011e4000c12f310 */
.L_x_16750:
[----:B------:R-:W-:Y:S05]  /*44c0*/  BSYNC.RECONVERGENT B0 ;  /* 0x0000000000007941 */ /* 0x000fea0003800200 */
.L_x_16749:
[----:B0-----:R0:W0:Y:S01]  /*44d0*/  LDS R155, [R87+0xc40] ;  /* 0x000c4000579b7984 */ /* 0x0010220000000800 */
[----:B------:R-:W-:Y:S04]  /*44e0*/  BSSY.RECONVERGENT B0, `(.L_x_16751) ;  /* 0x0000003000007945 */ /* 0x000fe80003800200 */
[----:B------:R-:W-:Y:S05]  /*44f0*/  @!P4 BRA `(.L_x_16752) ;  /* 0x000000000004c947 */ /* 0x000fea0003800000 */
[----:B0-----:R0:W-:Y:S02]  /*4500*/  REDG.E.ADD.F32.FTZ.RN.STRONG.GPU desc[UR16][R70.64+0x400], R155 ;  /* 0x0004009b460079a6 */ /* 0x0011e4000c12f310 */
.L_x_16752:
[----:B------:R-:W-:Y:S05]  /*4510*/  BSYNC.RECONVERGENT B0 ;  /* 0x0000000000007941 */ /* 0x000fea0003800200 */
.L_x_16751:
[----:B0-----:R0:W0:Y:S01]  /*4520*/  LDS R155, [R86+0xcc0] ;  /* 0x000cc000569b7984 */ /* 0x0010220000000800 */
[----:B------:R-:W-:Y:S04]  /*4530*/  BSSY.RECONVERGENT B0, `(.L_x_16753) ;  /* 0x0000003000007945 */ /* 0x000fe80003800200 */
[----:B------:R-:W-:Y:S05]  /*4540*/  @!P5 BRA `(.L_x_16754) ;  /* 0x000000000004d947 */ /* 0x000fea0003800000 */
[----:B0-----:R0:W-:Y:S02]  /*4550*/  REDG.E.ADD.F32.FTZ.RN.STRONG.GPU desc[UR16][R70.64+0x480], R155 ;  /* 0x0004809b460079a6 */ /* 0x0011e4000c12f310 */
.L_x_16754:
[----:B------:R-:W-:Y:S05]  /*4560*/  BSYNC.RECONVERGENT B0 ;  /* 0x0000000000007941 */ /* 0x000fea0003800200 */
.L_x_16753:
        /* <DEDUP_REMOVED lines=10> */
.L_x_16756:
[----:B------:R-:W-:Y:S05]  /*4610*/  BSYNC.RECONVERGENT B0 ;  /* 0x0000000000007941 */ /* 0x000fea0003800200 */
.L_x_16755:
[----:B0-----:R0:W0:Y:S01]  /*4620*/  LDS R155, [R84+0xdc0] ;  /* 0x000dc000549b7984 */ /* 0x0010220000000800 */
[----:B------:R-:W-:Y:S04]  /*4630*/  BSSY.RECONVERGENT B0, `(.L_x_16757) ;  /* 0x0000003000007945 */ /* 0x000fe80003800200 */
[----:B------:R-:W-:Y:S05]  /*4640*/  @!P1 BRA `(.L_x_16758) ;  /* 0x0000000000049947 */ /* 0x000fea0003800000 */
[----:B0-----:R0:W-:Y:S02]  /*4650*/  REDG.E.ADD.F32.FTZ.RN.STRONG.GPU desc[UR16][R70.64+0x580], R155 ;  /* 0x0005809b460079a6 */ /* 0x0011e4000c12f310 */
.L_x_16758:
[----:B------:R-:W-:Y:S05]  /*4660*/  BSYNC.RECONVERGENT B0 ;  /* 0x0000000000007941 */ /* 0x000fea0003800200 */
.L_x_16757:
[----:B0-----:R0:W0:Y:S01]  /*4670*/  LDS R155, [R83+0xe40] ;  /* 0x000e4000539b7984 */ /* 0x0010220000000800 */
[----:B------:R-:W-:Y:S04]  /*4680*/  BSSY.RECONVERGENT B0, `(.L_x_16759) ;  /* 0x0000003000007945 */ /* 0x000fe80003800200 */
[----:B------:R-:W-:Y:S05]  /*4690*/  @!P2 BRA `(.L_x_16760) ;  /* 0x000000000004a947 */ /* 0x000fea0003800000 */
[----:B0-----:R0:W-:Y:S02]  /*46a0*/  REDG.E.ADD.F32.FTZ.RN.STRONG.GPU desc[UR16][R70.64+0x600], R155 ;  /* 0x0006009b460079a6 */ /* 0x0011e4000c12f310 */
.L_x_16760:
[----:B------:R-:W-:Y:S05]  /*46b0*/  BSYNC.RECONVERGENT B0 ;  /* 0x0000000000007941 */ /* 0x000fea0003800200 */
.L_x_16759:
[----:B0-----:R0:W0:Y:S01]  /*46c0*/  LDS R155, [R82+0xec0] ;  /* 0x000ec000529b7984 */ /* 0x0010220000000800 */
[----:B------:R-:W-:Y:S04]  /*46d0*/  BSSY.RECONVERGENT B0, `(.L_x_16761) ;  /* 0x0000003000007945 */ /* 0x000fe80003800200 */
[----:B------:R-:W-:Y:S05]  /*46e0*/  @!P3 BRA `(.L_x_16762) ;  /* 0x000000000004b947 */ /* 0x000fea0003800000 */
[----:B0-----:R0:W-:Y:S02]  /*46f0*/  REDG.E.ADD.F32.FTZ.RN.STRONG.GPU desc[UR16][R70.64+0x680], R155 ;  /* 0x0006809b460079a6 */ /* 0x0011e4000c12f310 */
.L_x_16762:
[----:B------:R-:W-:Y:S05]  /*4700*/  BSYNC.RECONVERGENT B0 ;  /* 0x0000000000007941 */ /* 0x000fea0003800200 */
.L_x_16761:
[----:B0-----:R0:W0:Y:S01]  /*4710*/  LDS R155, [R81+0xf40] ;  /* 0x000f4000519b7984 */ /* 0x0010220000000800 */
[----:B------:R-:W-:Y:S04]  /*4720*/  BSSY.RECONVERGENT B0, `(.L_x_16763) ;  /* 0x0000003000007945 */ /* 0x000fe80003800200 */
[----:B------:R-:W-:Y:S05]  /*4730*/  @!P4 BRA `(.L_x_16764) ;  /* 0x000000000004c947 */ /* 0x000fea0003800000 */
[----:B0-----:R0:W-:Y:S02]  /*4740*/  REDG.E.ADD.F32.FTZ.RN.STRONG.GPU desc[UR16][R70.64+0x700], R155 ;  /* 0x0007009b460079a6 */ /* 0x0011e4000c12f310 */
.L_x_16764:
[----:B------:R-:W-:Y:S05]  /*4750*/  BSYNC.RECONVERGENT B0 ;  /* 0x0000000000007941 */ /* 0x000fea0003800200 */
.L_x_16763:
[----:B0-----:R0:W0:Y:S01]  /*4760*/  LDS R155, [R80+0xfc0] ;  /* 0x000fc000509b7984 */ /* 0x0010220000000800 */
[----:B------:R-:W-:Y:S01]  /*4770*/  BSSY.RECONVERGENT B0, `(.L_x_16765) ;  /* 0x0000005000007945 */ /* 0x000fe20003800200 */
[----:B------:R-:W-:Y:S01]  /*4780*/  FADD.FTZ R44, R45, R44 ;  /* 0x0000002c2d2c7221 */ /* 0x000fe20000010000 */
[----:B------:R-:W-:Y:S02]  /*4790*/  FADD.FTZ R45, R2, R193 ;  /* 0x000000c1022d7221 */ /* 0x000fe40000010000 */
[----:B------:R-:W-:Y:S05]  /*47a0*/  @!P5 BRA `(.L_x_16766) ;  /* 0x000000000004d947 */ /* 0x000fea0003800000 */
[----:B0-----:R0:W-:Y:S02]  /*47b0*/  REDG.E.ADD.F32.FTZ.RN.STRONG.GPU desc[UR16][R70.64+0x780], R155 ;  /* 0x0007809b460079a6 */ /* 0x0011e4000c12f310 */
.L_x_16766:
[----:B------:R-:W-:Y:S05]  /*47c0*/  BSYNC.RECONVERGENT B0 ;  /* 0x0000000000007941 */ /* 0x000fea0003800200 */
.L_x_16765:
[C---:B------:R-:W-:Y:S01]  /*47d0*/  FFMA.FTZ R46, R150.reuse, R163, R165 ;  /* 0x000000a3962e7223 */ /* 0x040fe200000100a5 */
[----:B------:R-:W-:Y:S01]  /*47e0*/  FFMA.FTZ R47, R150, -R200, R47 ;  /* 0x800000c8962f7223 */ /* 0x000fe2000001002f */
[----:B0--3--:R-:W0:Y:S01]  /*47f0*/  SHFL.DOWN PT, R71, R44, 0x1, 0x1f ;  /* 0x08201f002c477f89 */ /* 0x009e2200000e0000 */
[----:B------:R-:W-:Y:S01]  /*4800*/  ISETP.GT.AND P1, PT, R79, 0x1e, PT ;  /* 0x0000001e4f00780c */ /* 0x000fe20003f24270 */
[----:B------:R-:W-:Y:S01]  /*4810*/  FMUL.FTZ R43, R43, R182 ;  /* 0x000000b62b2b7220 */ /* 0x000fe20000410000 */
[----:B------:R-:W-:Y:S01]  /*4820*/  FMUL.FTZ R41, R41, R179 ;  /* 0x000000b329297220 */ /* 0x000fe20000410000 */
[----:B------:R-:W3:Y:S01]  /*4830*/  SHFL.DOWN PT, R2, R45, 0x1, 0x1f ;  /* 0x08201f002d027f89 */ /* 0x000ee200000e0000 */
[----:B------:R-:W-:Y:S01]  /*4840*/  FMUL.FTZ R39, R39, R72 ;  /* 0x0000004827277220 */ /* 0x000fe20000410000 */
[----:B------:R-:W-:Y:S01]  /*4850*/  FFMA.FTZ R42, R42, R180, R43 ;  /* 0x000000b42a2a7223 */ /* 0x000fe2000001002b */
[----:B------:R-:W-:Y:S01]  /*4860*/  FMUL.FTZ R43, R69, R3 ;  /* 0x00000003452b7220 */ /* 0x000fe20000410000 */
[----:B------:R-:W5:Y:S01]  /*4870*/  SHFL.DOWN PT, R155, R46, 0x1, 0x1f ;  /* 0x08201f002e9b7f89 */ /* 0x000f6200000e0000 */
[----:B------:R-:W-:Y:S01]  /*4880*/  FMUL.FTZ R37, R37, R74 ;  /* 0x0000004a25257220 */ /* 0x000fe20000410000 */
[----:B------:R-:W-:Y:S01]  /*4890*/  FMUL.FTZ R35, R35, R173 ;  /* 0x000000ad23237220 */ /* 0x000fe20000410000 */
[----:B------:R-:W-:Y:S01]  /*48a0*/  FMUL.FTZ R33, R33, R171 ;  /* 0x000000ab21217220 */ /* 0x000fe20000410000 */
[----:B------:R-:W1:Y:S01]  /*48b0*/  SHFL.DOWN PT, R70, R47, 0x1, 0x1f ;  /* 0x08201f002f467f89 */ /* 0x000e6200000e0000 */
[----:B------:R-:W-:Y:S01]  /*48c0*/  FMUL.FTZ R31, R31, R152 ;  /* 0x000000981f1f7220 */ /* 0x000fe20000410000 */
[----:B------:R-:W-:Y:S01]  /*48d0*/  ISETP.GT.AND P2, PT, R79, 0xf, PT ;  /* 0x0000000f4f00780c */ /* 0x000fe20003f44270 */
[----:B------:R-:W-:Y:S01]  /*48e0*/  FMUL.FTZ R29, R29, R162 ;  /* 0x000000a21d1d7220 */ /* 0x000fe20000410000 */
[----:B------:R-:W-:Y:S01]  /*48f0*/  BSSY.RECONVERGENT B0, `(.L_x_16767) ;  /* 0x0000061000007945 */ /* 0x000fe20003800200 */
[----:B------:R-:W-:-:S02]  /*4900*/  FFMA.FTZ R30, R30, R164, R31 ;  /* 0x000000a41e1e7223 */ /* 0x000fc4000001001f */
[----:B------:R-:W-:Y:S01]  /*4910*/  FFMA.FTZ R29, R28, R160, R29 ;  /* 0x000000a01c1d7223 */ /* 0x000fe2000001001d */
[----:B0-----:R-:W-:Y:S01]  /*4920*/  @!P1 FADD.FTZ R44, R44, R71 ;  /* 0x000000472c2c9221 */ /* 0x001fe20000010000 */
[----:B------:R-:W-:Y:S01]  /*4930*/  FMUL.FTZ R71, R69, R180 ;  /* 0x000000b445477220 */ /* 0x000fe20000410000 */
[----:B---3--:R-:W-:-:S03]  /*4940*/  @!P1 FADD.FTZ R45, R45, R2 ;  /* 0x000000022d2d9221 */ /* 0x008fc60000010000 */
[----:B------:R-:W0:Y:S01]  /*4950*/  SHFL.DOWN PT, R163, R44, 0x2, 0x1f ;  /* 0x08401f002ca37f89 */ /* 0x000e2200000e0000 */
[CC--:B------:R-:W-:Y:S01]  /*4960*/  FMUL.FTZ R2, R69.reuse, R179.reuse ;  /* 0x000000b345027220 */ /* 0x0c0fe20000410000 */
[----:B-----5:R-:W-:Y:S02]  /*4970*/  @!P1 FADD.FTZ R46, R46, R155 ;  /* 0x0000009b2e2e9221 */ /* 0x020fe40000010000 */
[----:B------:R-:W3:Y:S01]  /*4980*/  SHFL.DOWN PT, R156, R45, 0x2, 0x1f ;  /* 0x08401f002d9c7f89 */ /* 0x000ee200000e0000 */
[CC--:B------:R-:W-:Y:S01]  /*4990*/  FFMA.FTZ R155, R68.reuse, R182.reuse, -R71 ;  /* 0x000000b6449b7223 */ /* 0x0c0fe20000010847 */
[----:B------:R-:W-:Y:S01]  /*49a0*/  FMUL.FTZ R71, R69, R182 ;  /* 0x000000b645477220 */ /* 0x000fe20000410000 */
[----:B-1----:R-:W-:Y:S01]  /*49b0*/  @!P1 FADD.FTZ R47, R47, R70 ;  /* 0x000000462f2f9221 */ /* 0x002fe20000010000 */
[----:B------:R-:W1:Y:S01]  /*49c0*/  SHFL.DOWN PT, R165, R46, 0x2, 0x1f ;  /* 0x08401f002ea57f89 */ /* 0x000e6200000e0000 */
[----:B------:R-:W-:Y:S01]  /*49d0*/  ISETP.GT.AND P1, PT, R79, 0x1d, PT ;  /* 0x0000001d4f00780c */ /* 0x000fe20003f24270 */
[C---:B------:R-:W-:Y:S01]  /*49e0*/  FFMA.FTZ R70, R68.reuse, R179, -R43 ;  /* 0x000000b344467223 */ /* 0x040fe2000001082b */
[----:B------:R-:W-:Y:S01]  /*49f0*/  FFMA.FTZ R71, R68, R180, R71 ;  /* 0x000000b444477223 */ /* 0x000fe20000010047 */
[----:B------:R-:W5:Y:S01]  /*4a00*/  SHFL.DOWN PT, R168, R47, 0x2, 0x1f ;  /* 0x08401f002fa87f89 */ /* 0x000f6200000e0000 */
[----:B------:R-:W-:Y:S01]  /*4a10*/  FMUL.FTZ R155, R166, R155 ;  /* 0x0000009ba69b7220 */ /* 0x000fe20000410000 */
[-C--:B------:R-:W-:Y:S01]  /*4a20*/  FFMA.FTZ R43, R40, R3.reuse, R41 ;  /* 0x00000003282b7223 */ /* 0x080fe20000010029 */
[----:B------:R-:W-:Y:S01]  /*4a30*/  FMUL.FTZ R70, R191, R70 ;  /* 0x00000046bf467220 */ /* 0x000fe20000410000 */
[----:B------:R-:W-:Y:S01]  /*4a40*/  FFMA.FTZ R2, R68, R3, R2 ;  /* 0x0000000344027223 */ /* 0x000fe20000010002 */
[C---:B------:R-:W-:Y:S01]  /*4a50*/  FMUL.FTZ R41, R69.reuse, R176 ;  /* 0x000000b045297220 */ /* 0x040fe20000410000 */
[----:B------:R-:W-:Y:S01]  /*4a60*/  FFMA.FTZ R158, R158, R71, R155 ;  /* 0x000000479e9e7223 */ /* 0x000fe2000001009b */
[----:B------:R-:W-:Y:S01]  /*4a70*/  FMUL.FTZ R3, R69, R72 ;  /* 0x0000004845037220 */ /* 0x000fe20000410000 */
[----:B------:R-:W-:Y:S01]  /*4a80*/  FFMA.FTZ R189, R189, R2, R70 ;  /* 0x00000002bdbd7223 */ /* 0x000fe20000010046 */
[----:B------:R-:W-:Y:S01]  /*4a90*/  FFMA.FTZ R41, R68, R72, -R41 ;  /* 0x0000004844297223 */ /* 0x000fe20000010829 */
[----:B------:R-:W-:Y:S01]  /*4aa0*/  FFMA.FTZ R40, R38, R176, R39 ;  /* 0x000000b026287223 */ /* 0x000fe20000010027 */
[C---:B------:R-:W-:Y:S01]  /*4ab0*/  FMUL.FTZ R39, R69.reuse, R174 ;  /* 0x000000ae45277220 */ /* 0x040fe20000410000 */
[----:B0-----:R-:W-:Y:S01]  /*4ac0*/  @!P1 FADD.FTZ R44, R44, R163 ;  /* 0x000000a32c2c9221 */ /* 0x001fe20000010000 */
[C---:B------:R-:W-:Y:S01]  /*4ad0*/  FFMA.FTZ R176, R68.reuse, R176, R3 ;  /* 0x000000b044b07223 */ /* 0x040fe20000010003 */
[-C--:B------:R-:W-:Y:S01]  /*4ae0*/  FMUL.FTZ R3, R69, R74.reuse ;  /* 0x0000004a45037220 */ /* 0x080fe20000410000 */
[----:B------:R-:W-:Y:S01]  /*4af0*/  FFMA.FTZ R2, R68, R74, -R39 ;  /* 0x0000004a44027223 */ /* 0x000fe20000010827 */
[----:B---3--:R-:W-:Y:S01]  /*4b00*/  @!P1 FADD.FTZ R45, R45, R156 ;  /* 0x0000009c2d2d9221 */ /* 0x008fe20000010000 */
[----:B------:R-:W0:Y:S01]  /*4b10*/  SHFL.DOWN PT, R71, R44, 0x4, 0x1f ;  /* 0x08801f002c477f89 */ /* 0x000e2200000e0000 */
[----:B------:R-:W-:Y:S01]  /*4b20*/  FFMA.FTZ R39, R36, R174, R37 ;  /* 0x000000ae24277223 */ /* 0x000fe20000010025 */
[-C--:B------:R-:W-:Y:S01]  /*4b30*/  FMUL.FTZ R37, R69, R159.reuse ;  /* 0x0000009f45257220 */ /* 0x080fe20000410000 */
[----:B-1----:R-:W-:Y:S01]  /*4b40*/  @!P1 FADD.FTZ R46, R46, R165 ;  /* 0x000000a52e2e9221 */ /* 0x002fe20000010000 */
[----:B------:R-:W1:Y:S01]  /*4b50*/  SHFL.DOWN PT, R70, R45, 0x4, 0x1f ;  /* 0x08801f002d467f89 */ /* 0x000e6200000e0000 */
[----:B------:R-:W-:Y:S01]  /*4b60*/  FFMA.FTZ R36, R34, R159, R35 ;  /* 0x0000009f22247223 */ /* 0x000fe20000010023 */
[----:B------:R-:W-:Y:S01]  /*4b70*/  FFMA.FTZ R37, R68, R173, -R37 ;  /* 0x000000ad44257223 */ /* 0x000fe20000010825 */
[----:B-----5:R-:W-:Y:S01]  /*4b80*/  @!P1 FADD.FTZ R47, R47, R168 ;  /* 0x000000a82f2f9221 */ /* 0x020fe20000010000 */
[----:B------:R-:W3:Y:S01]  /*4b90*/  SHFL.DOWN PT, R155, R46, 0x4, 0x1f ;  /* 0x08801f002e9b7f89 */ /* 0x000ee200000e0000 */
[----:B------:R-:W-:Y:S01]  /*4ba0*/  ISETP.GT.AND P1, PT, R79, 0x1b, PT ;  /* 0x0000001b4f00780c */ /* 0x000fe20003f24270 */
[----:B------:R-:W-:Y:S01]  /*4bb0*/  FMUL.FTZ R192, R192, R37 ;  /* 0x00000025c0c07220 */ /* 0x000fe20000410000 */
[----:B------:R-:W-:Y:S01]  /*4bc0*/  FMUL.FTZ R38, R187, R2 ;  /* 0x00000002bb267220 */ /* 0x000fe20000410000 */
[----:B------:R-:W5:Y:S01]  /*4bd0*/  SHFL.DOWN PT, R72, R47, 0x4, 0x1f ;  /* 0x08801f002f487f89 */ /* 0x000f6200000e0000 */
[----:B------:R-:W-:Y:S01]  /*4be0*/  FFMA.FTZ R2, R68, R174, R3 ;  /* 0x000000ae44027223 */ /* 0x000fe20000010003 */
[----:B------:R-:W-:Y:S01]  /*4bf0*/  FMUL.FTZ R3, R69, R173 ;  /* 0x000000ad45037220 */ /* 0x000fe20000410000 */
[----:B------:R-:W-:-:S02]  /*4c00*/  FMUL.FTZ R196, R196, R41 ;  /* 0x00000029c4c47220 */ /* 0x000fc40000410000 */
[----:B------:R-:W-:Y:S01]  /*4c10*/  FFMA.FTZ R185, R185, R2, R38 ;  /* 0x00000002b9b97223 */ /* 0x000fe20000010026 */
[C---:B------:R-:W-:Y:S01]  /*4c20*/  FMUL.FTZ R2, R69.reuse, R157 ;  /* 0x0000009d45027220 */ /* 0x040fe20000410000 */
[C---:B------:R-:W-:Y:S01]  /*4c30*/  FFMA.FTZ R38, R68.reuse, R159, R3 ;  /* 0x0000009f44267223 */ /* 0x040fe20000010003 */
[----:B------:R-:W-:Y:S01]  /*4c40*/  FMUL.FTZ R3, R69, R152 ;  /* 0x0000009845037220 */ /* 0x000fe20000410000 */
[----:B------:R-:W-:Y:S01]  /*4c50*/  FFMA.FTZ R176, R161, R176, R196 ;  /* 0x000000b0a1b07223 */ /* 0x000fe200000100c4 */
[-C--:B------:R-:W-:Y:S01]  /*4c60*/  FFMA.FTZ R2, R68, R171.reuse, -R2 ;  /* 0x000000ab44027223 */ /* 0x080fe20000010802 */
[----:B------:R-:W-:Y:S01]  /*4c70*/  FMUL.FTZ R171, R69, R171 ;  /* 0x000000ab45ab7220 */ /* 0x000fe20000410000 */
[----:B0-----:R-:W-:Y:S01]  /*4c80*/  @!P1 FADD.FTZ R44, R44, R71 ;  /* 0x000000472c2c9221 */ /* 0x001fe20000010000 */
[----:B------:R-:W-:Y:S01]  /*4c90*/  FFMA.FTZ R38, R75, R38, R192 ;  /* 0x000000264b267223 */ /* 0x000fe200000100c0 */
[----:B------:R-:W-:Y:S01]  /*4ca0*/  FMUL.FTZ R34, R183, R2 ;  /* 0x00000002b7227220 */ /* 0x000fe20000410000 */
[-C--:B------:R-:W-:Y:S01]  /*4cb0*/  FFMA.FTZ R2, R68, R157.reuse, R171 ;  /* 0x0000009d44027223 */ /* 0x080fe200000100ab */
[----:B-1----:R-:W-:Y:S01]  /*4cc0*/  @!P1 FADD.FTZ R45, R45, R70 ;  /* 0x000000462d2d9221 */ /* 0x002fe20000010000 */
[----:B------:R-:W0:Y:S01]  /*4cd0*/  SHFL.DOWN PT, R35, R44, 0x8, 0x1f ;  /* 0x09001f002c237f89 */ /* 0x000e2200000e0000 */
[----:B------:R-:W-:Y:S01]  /*4ce0*/  FFMA.FTZ R157, R32, R157, R33 ;  /* 0x0000009d209d7223 */ /* 0x000fe20000010021 */
[CC--:B------:R-:W-:Y:S01]  /*4cf0*/  FMUL.FTZ R33, R69.reuse, R164.reuse ;  /* 0x000000a445217220 */ /* 0x0c0fe20000410000 */
[----:B---3--:R-:W-:Y:S01]  /*4d00*/  @!P1 FADD.FTZ R46, R46, R155 ;  /* 0x0000009b2e2e9221 */ /* 0x008fe20000010000 */
[----:B------:R-:W1:Y:S01]  /*4d10*/  SHFL.DOWN PT, R70, R45, 0x8, 0x1f ;  /* 0x09001f002d467f89 */ /* 0x000e6200000e0000 */
[C---:B------:R-:W-:Y:S01]  /*4d20*/  FFMA.FTZ R164, R68.reuse, R164, R3 ;  /* 0x000000a444a47223 */ /* 0x040fe20000010003 */
[----:B------:R-:W-:Y:S01]  /*4d30*/  FMUL.FTZ R3, R69, R160 ;  /* 0x000000a045037220 */ /* 0x000fe20000410000 */
[----:B-----5:R-:W-:Y:S01]  /*4d40*/  @!P1 FADD.FTZ R47, R47, R72 ;  /* 0x000000482f2f9221 */ /* 0x020fe20000010000 */
[----:B------:R-:W3:Y:S01]  /*4d50*/  SHFL.DOWN PT, R37, R46, 0x8, 0x1f ;  /* 0x09001f002e257f89 */ /* 0x000ee200000e0000 */
[----:B------:R-:W-:Y:S01]  /*4d60*/  ISETP.GT.AND P1, PT, R79, 0x17, PT ;  /* 0x000000174f00780c */ /* 0x000fe20003f24270 */
[----:B------:R-:W-:Y:S01]  /*4d70*/  FMUL.FTZ R69, R69, R162 ;  /* 0x000000a245457220 */ /* 0x000fe20000410000 */
[C---:B------:R-:W-:Y:S01]  /*4d80*/  FFMA.FTZ R33, R68.reuse, R152, -R33 ;  /* 0x0000009844217223 */ /* 0x040fe20000010821 */
[----:B------:R-:W5:Y:S01]  /*4d90*/  SHFL.DOWN PT, R72, R47, 0x8, 0x1f ;  /* 0x09001f002f487f89 */ /* 0x000f6200000e0000 */
[----:B------:R-:W-:Y:S01]  /*4da0*/  FFMA.FTZ R162, R68, R162, -R3 ;  /* 0x000000a244a27223 */ /* 0x000fe20000010803 */
[----:B------:R-:W-:Y:S01]  /*4db0*/  FFMA.FTZ R181, R181, R2, R34 ;  /* 0x00000002b5b57223 */ /* 0x000fe20000010022 */
[----:B------:R-:W-:Y:S01]  /*4dc0*/  FMUL.FTZ R184, R184, R33 ;  /* 0x00000021b8b87220 */ /* 0x000fe20000410000 */
[----:B------:R-:W-:Y:S01]  /*4dd0*/  FFMA.FTZ R69, R68, R160, R69 ;  /* 0x000000a044457223 */ /* 0x000fe20000010045 */
[----:B------:R-:W-:-:S02]  /*4de0*/  FMUL.FTZ R153, R153, R162 ;  /* 0x000000a299997220 */ /* 0x000fc40000410000 */
[----:B------:R-:W-:Y:S02]  /*4df0*/  FFMA.FTZ R164, R73, R164, R184 ;  /* 0x000000a449a47223 */ /* 0x000fe400000100b8 */
[----:B------:R-:W-:Y:S01]  /*4e00*/  FFMA.FTZ R69, R154, R69, R153 ;  /* 0x000000459a457223 */ /* 0x000fe20000010099 */
        /* <DEDUP_REMOVED lines=15> */
.L_x_16768:
[----:B------:R-:W-:Y:S05]  /*4f00*/  BSYNC.RECONVERGENT B0 ;  /* 0x0000000000007941 */ /* 0x000fea0003800200 */
.L_x_16767:
        /* <DEDUP_REMOVED lines=30> */
[----:B-1-3--:R-:W1:Y:S04]  /*50f0*/  @P1 LDS.64 R2, [UR6+0x3dd0] ;  /* 0x003dd006ff021984 */ /* 0x00ae680008000a00 */
[----:B0-----:R-:W0:Y:S01]  /*5100*/  @P1 LDS.64 R28, [UR6+0x35d0] ;  /* 0x0035d006ff1c1984 */ /* 0x001e220008000a00 */
[----:B-1----:R-:W-:Y:S01]  /*5110*/  @P1 FADD.FTZ R46, R46, R2 ;  /* 0x000000022e2e1221 */ /* 0x002fe20000010000 */
[----:B------:R-:W-:Y:S01]  /*5120*/  @P1 FADD.FTZ R47, R47, R3 ;  /* 0x000000032f2f1221 */ /* 0x000fe20000010000 */
[----:B0-----:R-:W-:Y:S01]  /*5130*/  @P1 FADD.FTZ R44, R44, R28 ;  /* 0x0000001c2c2c1221 */ /* 0x001fe20000010000 */
[----:B------:R-:W-:-:S03]  /*5140*/  @P1 FADD.FTZ R45, R45, R29 ;  /* 0x0000001d2d2d1221 */ /* 0x000fc60000010000 */
[----:B------:R0:W-:Y:S04]  /*5150*/  STS.64 [UR6+0x3dd0], R46 ;  /* 0x003dd02eff007988 */ /* 0x0001e80008000a06 */
[----:B------:R0:W-:Y:S02]  /*5160*/  STS.64 [UR6+0x35d0], R44 ;  /* 0x0035d02cff007988 */ /* 0x0001e40008000a06 */
.L_x_16770:
[----:B------:R-:W-:Y:S05]  /*5170*/  BSYNC.RECONVERGENT B0 ;  /* 0x0000000000007941 */ /* 0x000fea0003800200 */
.L_x_16769:
[----:B------:R-:W-:-:S04]  /*5180*/  UIADD3 UR4, UPT, UPT, UR4, 0x1, URZ ;  /* 0x0000000104047890 */ /* 0x000fc8000fffe0ff */
[----:B------:R-:W-:-:S09]  /*5190*/  UISETP.GE.AND UP0, UPT, UR4, UR8, UPT ;  /* 0x000000080400728c */ /* 0x000fd2000bf06270 */
[----:B------:R-:W-:Y:S05]  /*51a0*/  BRA.U !UP0, `(.L_x_16771) ;  /* 0xffffffc108707547 */ /* 0x000fea000b83ffff */
.L_x_16721:
[----:B------:R-:W-:Y:S01]  /*51b0*/  BAR.SYNC.DEFER_BLOCKING 0x0 ;  /* 0x0000000000007b1d */ /* 0x000fe20000010000 */
[----:B------:R-:W-:Y:S02]  /*51c0*/  SHF.L.U32 R36, R76, 0x8, RZ ;  /* 0x000000084c247819 */ /* 0x000fe400000006ff */
[----:B------:R-:W-:Y:S02]  /*51d0*/  IADD3 R103, P1, PT, R103, -0x800, RZ ;  /* 0xfffff80067677810 */ /* 0x000fe40007f3e0ff */
[----:B------:R-:W-:-:S03]  /*51e0*/  SHF.R.S32.HI R37, RZ, 0x1f, R36 ;  /* 0x0000001fff257819 */ /* 0x000fc60000011424 */
[----:B------:R-:W1:Y:S01]  /*51f0*/  LDC.64 R4, c[0x0][0x4f8] ;  /* 0x00013e00ff047b82 */ /* 0x000e620000000a00 */
[----:B------:R-:W5:Y:S01]  /*5200*/  LDCU.64 UR4, c[0x0][0x500] ;  /* 0x0000a000ff0477ac */ /* 0x000f620008000a00 */
[----:B------:R-:W-:Y:S02]  /*5210*/  IADD3 R104, P2, PT, R104, -0x400, RZ ;  /* 0xfffffc0068687810 */ /* 0x000fe40007f5e0ff */
[----:B------:R-:W-:Y:S02]  /*5220*/  IADD3 R106, P3, PT, R106, -0x400, RZ ;  /* 0xfffffc006a6a7810 */ /* 0x000fe40007f7e0ff */
[----:B------:R-:W-:Y:S02]  /*5230*/  IADD3 R108, P4, PT, R108, -0x400, RZ ;  /* 0xfffffc006c6c7810 */ /* 0x000fe40007f9e0ff */
[----:B------:R-:W2:Y:S01]  /*5240*/  LDC.64 R6, c[0x0][0x550] ;  /* 0x00015400ff067b82 */ /* 0x000ea20000000a00 */
[----:B------:R-:W-:Y:S02]  /*5250*/  IADD3.X R102, PT, PT, R102, -0x1, RZ, P1, !PT ;  /* 0xffffffff66667810 */ /* 0x000fe40000ffe4ff */
[----:B------:R-:W-:-:S02]  /*5260*/  IADD3.X R105, PT, PT, R105, -0x1, RZ, P2, !PT ;  /* 0xffffffff69697810 */ /* 0x000fc400017fe4ff */
[----:B------:R-:W-:Y:S02]  /*5270*/  IADD3.X R107, PT, PT, R107, -0x1, RZ, P3, !PT ;  /* 0xffffffff6b6b7810 */ /* 0x000fe40001ffe4ff */
[----:B------:R-:W-:Y:S01]  /*5280*/  IADD3.X R109, PT, PT, R109, -0x1, RZ, P4, !PT ;  /* 0xffffffff6d6d7810 */ /* 0x000fe200027fe4ff */
[----:B------:R4:W-:Y:S04]  /*5290*/  STS.128 [R77], R20 ;  /* 0x000000144d007388 */ /* 0x0009e80000000c00 */
[----:B------:R-:W-:Y:S01]  /*52a0*/  STS.128 [R77+0x10], R24 ;  /* 0x000010184d007388 */ /* 0x000fe20000000c00 */
[----:B------:R-:W-:-:S03]  /*52b0*/  NOP ;  /* 0x0000000000007918 */ /* 0x000fc60000000000 */
[----:B0-----:R-:W0:Y:S01]  /*52c0*/  LDS.128 R28, [R78] ;  /* 0x000000004e1c7984 */ /* 0x001e220000000c00 */
[----:B-1-3--:R-:W-:-:S03]  /*52d0*/  IMAD.WIDE.U32 R2, R4, UR18, R36 ;  /* 0x0000001204027c25 */ /* 0x00afc6000f8e0024 */
[----:B------:R-:W1:Y:S01]  /*52e0*/  LDS.128 R32, [R78+0x200] ;  /* 0x000200004e207984 */ /* 0x000e620000000c00 */
[----:B------:R-:W-:Y:S01]  /*52f0*/  IMAD R3, R5, UR18, R3 ;  /* 0x0000001205037c24 */ /* 0x000fe2000f8e0203 */
[----:B----4-:R-:W3:Y:S01]  /*5300*/  LDC.64 R20, c[0x0][0x518] ;  /* 0x00014600ff147b82 */ /* 0x010ee20000000a00 */
[----:B-----5:R-:W-:-:S04]  /*5310*/  IMAD.WIDE.U32 R2, R125, UR4, R2 ;  /* 0x000000047d027c25 */ /* 0x020fc8000f8e0002 */
[----:B------:R-:W-:Y:S01]  /*5320*/  IMAD R0, R125, UR5, R3 ;  /* 0x000000057d007c24 */ /* 0x000fe2000f8e0203 */
[C---:B--2---:R-:W-:Y:S02]  /*5330*/  LEA R4, P0, R2.reuse, R6, 0x2 ;  /* 0x0000000602047211 */ /* 0x044fe400078010ff */
[----:B------:R-:W2:Y:S01]  /*5340*/  LDC.64 R22, c[0x0][0x560] ;  /* 0x00015800ff167b82 */ /* 0x000ea20000000a00 */
[----:B------:R-:W4:Y:S01]  /*5350*/  LDCU.64 UR4, c[0x0][0x520] ;  /* 0x0000a400ff0477ac */ /* 0x000f220008000a00 */
[----:B------:R-:W-:Y:S01]  /*5360*/  LEA.HI.X R5, R2, R7, R0, 0x2, P0 ;  /* 0x0000000702057211 */ /* 0x000fe200000f1400 */
[----:B------:R-:W-:Y:S02]  /*5370*/  FADD.FTZ R0, R115, R16 ;  /* 0x0000001073007221 */ /* 0x000fe40000010000 */
[----:B------:R-:W-:-:S04]  /*5380*/  IMAD.WIDE.U32 R2, R98, 0x10, R4 ;  /* 0x0000001062027825 */ /* 0x000fc800078e0004 */
[----:B---3--:R-:W-:-:S04]  /*5390*/  IMAD.WIDE.U32 R36, R20, UR18, R36 ;  /* 0x0000001214247c25 */ /* 0x008fc8000f8e0024 */
        /* <DEDUP_REMOVED lines=8> */
[----:B------:R-:W3:Y:S04]  /*5420*/  LDS.128 R4, [R78] ;  /* 0x000000004e047984 */ /* 0x000ee80000000c00 */
[----:B------:R-:W4:Y:S01]  /*5430*/  LDS.128 R8, [R78+0x200] ;  /* 0x000200004e087984 */ /* 0x000f220000000c00 */
        /* <DEDUP_REMOVED lines=14> */
[----:B----4-:R0:W-:Y:S01]  /*5520*/  STG.E.128 desc[UR16][R2.64+0x200], R8 ;  /* 0x0002000802007986 */ /* 0x0101e2000c101d10 */
[----:B------:R-:W-:Y:S05]  /*5530*/  @P0 BRA `(.L_x_16772) ;  /* 0xffffffb400e80947 */ /* 0x000fea000383ffff */
.L_x_16720:
        /* <DEDUP_REMOVED lines=34> */
.L_x_16774:
[----:B------:R-:W-:Y:S05]  /*5760*/  BSYNC.RECONVERGENT B0 ;  /* 0x0000000000007941 */ /* 0x000fea0003800200 */
.L_x_16773:
        /* <DEDUP_REMOVED lines=26> */
.L_x_16776:
[----:B------:R-:W-:Y:S05]  /*5910*/  BSYNC.RECONVERGENT B0 ;  /* 0x0000000000007941 */ /* 0x000fea0003800200 */
.L_x_16775:
[----:B------:R-:W-:Y:S05]  /*5920*/  @P2 EXIT ;  /* 0x000000000000294d */ /* 0x000fea0003800000 */
[----:B------:R-:W0:Y:S01]  /*5930*/  LDCU.64 UR8, c[0x0][0x4e8] ;  /* 0x00009d00ff0877ac */ /* 0x000e220008000a00 */
[----:B------:R-:W2:Y:S01]  /*5940*/  S2UR UR5, SR_CgaCtaId ;  /* 0x00000000000579c3 */ /* 0x000ea20000008800 */
[----:B------:R-:W-:Y:S01]  /*5950*/  BSSY.RECONVERGENT B0, `(.L_x_16777) ;  /* 0x0000024000007945 */ /* 0x000fe20003800200 */
[----:B------:R-:W-:Y:S01]  /*5960*/  UMOV UR4, 0x400 ;  /* 0x0000040000047882 */ /* 0x000fe20000000000 */
[----:B------:R-:W3:Y:S01]  /*5970*/  LDCU UR6, c[0x0][0x360] ;  /* 0x00006c00ff0677ac */ /* 0x000ee20008000800 */
[----:B------:R-:W4:Y:S01]  /*5980*/  LDCU.64 UR10, c[0x0][0x4b0] ;  /* 0x00009600ff0a77ac */ /* 0x000f220008000a00 */
[----:B------:R-:W1:Y:S01]  /*5990*/  LDCU.64 UR12, c[0x0][0x530] ;  /* 0x0000a600ff0c77ac */ /* 0x000e620008000a00 */
[----:B------:R-:W1:Y:S01]  /*59a0*/  LDCU.64 UR14, c[0x0][0x4f0] ;  /* 0x00009e00ff0e77ac */ /* 0x000e620008000a00 */
[C---:B0-----:R-:W-:Y:S01]  /*59b0*/  IMAD.WIDE.U32 R6, R125.reuse, UR8, RZ ;  /* 0x000000087d067c25 */ /* 0x041fe2000f8e00ff */
[----:B------:R-:W0:Y:S03]  /*59c0*/  LDCU.64 UR18, c[0x0][0x540] ;  /* 0x0000a800ff1277ac */ /* 0x000e260008000a00 */
[----:B------:R-:W-:Y:S01]  /*59d0*/  IMAD R125, R125, UR9, R7 ;  /* 0x000000097d7d7c24 */ /* 0x000fe2000f8e0207 */
[----:B-1234-:R-:W-:-:S12]  /*59e0*/  ULEA UR4, UR5, UR4, 0x18 ;  /* 0x0000000405047291 */ /* 0x01efd8000f8ec0ff */
.L_x_16778:
        /* <DEDUP_REMOVED lines=27> */
.L_x_16777:
[----:B------:R-:W-:Y:S05]  /*5ba0*/  EXIT ;  /* 0x000000000000794d */ /* 0x000fea0003800000 */
.L_x_16779:
        /* <DEDUP_REMOVED lines=13> */
.L_x_18776:


//--------------------- .text._Z25selective_scan_bwd_kernelI32Selective_Scan_bwd_kernel_traitsILi32ELi8ELb1ELb1ELb0ELb0ELb1EfN3c107complexIfEEEEv12SSMParamsBwd --------------------------
	.section	.text._Z25selective_scan_bwd_kernelI32Selective_Scan_bwd_kernel_traitsILi32ELi8ELb1ELb1ELb0ELb0ELb1EfN3c107complexIfEEEEv12SSMParamsBwd,"ax",@progbits
	.align	128
        .global         _Z25selective_scan_bwd_kernelI32Selective_Scan_bwd_kernel_traitsILi32ELi8ELb1ELb1ELb0ELb0ELb1EfN3c107complexIfEEEEv12SSMParamsBwd
        .type           _Z25selective_scan_bwd_kernelI32Selective_Scan_bwd_kernel_traitsILi32ELi8ELb1ELb1ELb0ELb0ELb1EfN3c107complexIfEEEEv12SSMParamsBwd,@function
        .size           _Z25selective_scan_bwd_kernelI32Selective_Scan_bwd_kernel_traitsILi32ELi8ELb1ELb1ELb0ELb0ELb1EfN3c107complexIfEEEEv12SSMParamsBwd,(.L_x_18777 - _Z25selective_scan_bwd_kernelI32Selective_Scan_bwd_kernel_traitsILi32ELi8ELb1ELb1ELb0ELb0ELb1EfN3c107complexIfEEEEv12SSMParamsBwd)
        .other          _Z25selective_scan_bwd_kernelI32Selective_Scan_bwd_kernel_traitsILi32ELi8ELb1ELb1ELb0ELb0ELb1EfN3c107complexIfEEEEv12SSMParamsBwd,@"STO_CUDA_ENTRY STV_DEFAULT"
_Z25selective_scan_bwd_kernelI32Selective_Scan_bwd_kernel_traitsILi32ELi8ELb1ELb1ELb0ELb0ELb1EfN3c107complexIfEEEEv12SSMParamsBwd:
.text._Z25selective_scan_bwd_kernelI32Selective_Scan_bwd_kernel_traitsILi32ELi8ELb1ELb1ELb0ELb0ELb1EfN3c107complexIfEEEEv12SSMParamsBwd:
[----:B------:R-:W-:Y:S08]  /*0000*/  LDC R1, c[0x0][0x37c] ;  /* 0x0000df00ff017b82 */ /* 0x000ff00000000800 */
[----:B------:R-:W0:Y:S01]  /*0010*/  LDC R2, c[0x0][0x398] ;  /* 0x0000e600ff027b82 */ /* 0x000e220000000800 */
[----:B------:R-:W1:Y:S01]  /*0020*/  S2R R3, SR_CTAID.Y ;  /* 0x0000000000037919 */ /* 0x000e620000002600 */
[----:B------:R-:W2:Y:S01]  /*0030*/  LDCU.64 UR16, c[0x0][0x358] ;  /* 0x00006b00ff1077ac */ /* 0x000ea20008000a00 */
[----:B------:R-:W-:Y:S01]  /*0040*/  CS2R R72, SRZ ;  /* 0x0000000000487805 */ /* 0x000fe2000001ff00 */
[----:B------:R-:W3:Y:S04]  /*0050*/  LDCU.128 UR8, c[0x0][0x3f0] ;  /* 0x00007e00ff0877ac */ /* 0x000ee80008000c00 */
        /* <DEDUP_REMOVED lines=41> */
[----:B------:R-:W-:Y:S01]  /*02f0*/  LOP3.LUT R0, R3, R2, RZ, 0x3c, !PT ;  /* 0x0000000203007212 */ /* 0x000fe200078e3cff */
[----:B------:R-:W2:Y:S01]  /*0300*/  LDC.64 R10, c[0x0][0x4c0] ;  /* 0x00013000ff0a7b82 */ /* 0x000ea20000000a00 */
[----:B------:R-:W-:Y:S02]  /*0310*/  @!P1 IADD3 R9, PT, PT, R9, 0x1, RZ ;  /* 0x0000000109099810 */ /* 0x000fe40007ffe0ff */
[----:B------:R-:W-:Y:S02]  /*0320*/  ISETP.GE.AND P2, PT, R0, RZ, PT ;  /* 0x000000ff0000720c */ /* 0x000fe40003f46270 */
[----:B------:R-:W-:Y:S01]  /*0330*/  ISETP.NE.AND P1, PT, R2, RZ, PT ;  /* 0x000000ff0200720c */ /* 0x000fe20003f25270 */
[----:B------:R-:W-:-:S04]  /*0340*/  UIMAD.WIDE.U32 UR4, UR18, UR8, URZ ;  /* 0x00000008120472a5 */ /* 0x000fc8000f8e00ff */
[----:B------:R-:W-:Y:S01]  /*0350*/  @P0 IADD3 R9, PT, PT, R9, 0x1, RZ ;  /* 0x0000000109090810 */ /* 0x000fe20007ffe0ff */
[----:B------:R-:W-:Y:S01]  /*0360*/  UIMAD UR6, UR18, UR9, UR5 ;  /* 0x00000009120672a4 */ /* 0x000fe2000f8e0205 */
[----:B---3--:R-:W-:Y:S02]  /*0370*/  ISETP.NE.U32.AND P0, PT, R6, RZ, PT ;  /* 0x000000ff0600720c */ /* 0x008fe40003f05070 */
[----:B------:R-:W-:Y:S02]  /*0380*/  MOV R15, R9 ;  /* 0x00000009000f7202 */ /* 0x000fe40000000f00 */
[----:B------:R-:W-:Y:S02]  /*0390*/  MOV R4, UR4 ;  /* 0x0000000400047c02 */ /* 0x000fe40008000f00 */
[----:B------:R-:W-:Y:S01]  /*03a0*/  MOV R5, UR5 ;  /* 0x0000000500057c02 */ /* 0x000fe20008000f00 */
[----:B------:R-:W-:Y:S01]  /*03b0*/  UIMAD.WIDE.U32 UR4, UR18, UR12, URZ ;  /* 0x0000000c120472a5 */ /* 0x000fe2000f8e00ff */
[----:B------:R-:W-:-:S02]  /*03c0*/  ISETP.NE.AND.EX P0, PT, R7, RZ, PT, P0 ;  /* 0x000000ff0700720c */ /* 0x000fc40003f05300 */
[----:B------:R-:W-:Y:S02]  /*03d0*/  @!P2 IADD3 R15, PT, PT, -R15, RZ, RZ ;  /* 0x000000ff0f0fa210 */ /* 0x000fe40007ffe1ff */
[----:B------:R-:W-:Y:S02]  /*03e0*/  @!P1 LOP3.LUT R15, RZ, R2, RZ, 0x33, !PT ;  /* 0x00000002ff0f9212 */ /* 0x000fe400078e33ff */
[----:B------:R-:W-:Y:S01]  /*03f0*/  MOV R5, UR6 ;  /* 0x0000000600057c02 */ /* 0x000fe20008000f00 */
[----:B------:R-:W-:Y:S01]  /*0400*/  UIMAD UR6, UR18, UR13, UR5 ;  /* 0x0000000d120672a4 */ /* 0x000fe2000f8e0205 */
[----:B------:R-:W-:Y:S02]  /*0410*/  SHF.R.S32.HI R13, RZ, 0x1f, R15 ;  /* 0x0000001fff0d7819 */ /* 0x000fe4000001140f */
[----:B------:R-:W-:Y:S02]  /*0420*/  MOV R7, UR5 ;  /* 0x0000000500077c02 */ /* 0x000fe40008000f00 */
[----:B------:R-:W-:Y:S01]  /*0430*/  MOV R6, UR4 ;  /* 0x0000000400067c02 */ /* 0x000fe20008000f00 */
[-C--:B--2---:R-:W-:Y:S01]  /*0440*/  IMAD R0, R13, R10.reuse, RZ ;  /* 0x0000000a0d007224 */ /* 0x084fe200078e02ff */
[----:B------:R-:W-:Y:S01]  /*0450*/  MOV R7, UR6 ;  /* 0x0000000600077c02 */ /* 0x000fe20008000f00 */
[----:B------:R-:W2:Y:S01]  /*0460*/  @P0 LDC R2, c[0x0][0x384] ;  /* 0x0000e100ff020b82 */ /* 0x000ea20000000800 */
[----:B------:R-:W-:-:S02]  /*0470*/  IMAD.WIDE.U32 R8, R15, R10, RZ ;  /* 0x0000000a0f087225 */ /* 0x000fc400078e00ff */
[----:B------:R-:W3:Y:S02]  /*0480*/  LDCU.64 UR6, c[0x0][0x498] ;  /* 0x00009300ff0677ac */ /* 0x000ee40008000a00 */
[----:B------:R-:W-:Y:S02]  /*0490*/  IMAD R11, R15, R11, R0 ;  /* 0x0000000b0f0b7224 */ /* 0x000fe400078e0200 */
[----:B------:R-:W-:Y:S01]  /*04a0*/  IMAD.WIDE.U32 R6, R3, UR14, R6 ;  /* 0x0000000e03067c25 */ /* 0x000fe2000f8e0006 */
[----:B------:R-:W-:Y:S02]  /*04b0*/  MOV R10, R8 ;  /* 0x00000008000a7202 */ /* 0x000fe40000000f00 */
[----:B------:R-:W-:Y:S01]  /*04c0*/  IADD3 R11, PT, PT, R9, R11, RZ ;  /* 0x0000000b090b7210 */ /* 0x000fe20007ffe0ff */
[----:B------:R-:W-:Y:S02]  /*04d0*/  IMAD R87, R3, UR15, R7 ;  /* 0x0000000f03577c24 */ /* 0x000fe4000f8e0207 */
[----:B------:R-:W-:Y:S01]  /*04e0*/  IMAD.WIDE.U32 R8, R18, UR18, RZ ;  /* 0x0000001212087c25 */ /* 0x000fe2000f8e00ff */
[----:B------:R-:W0:Y:S01]  /*04f0*/  @P0 LDC R7, c[0x0][0x38c] ;  /* 0x0000e300ff070b82 */ /* 0x000e220000000800 */
[----:B------:R-:W-:-:S02]  /*0500*/  SHF.R.U32.HI R0, RZ, 0x1, R23 ;  /* 0x00000001ff007819 */ /* 0x000fc40000011617 */
[----:B------:R-:W-:-:S04]  /*0510*/  IMAD.WIDE.U32 R4, R3, UR10, R4 ;  /* 0x0000000a03047c25 */ /* 0x000fc8000f8e0004 */
[----:B------:R-:W-:Y:S02]  /*0520*/  IMAD R9, R19, UR18, R9 ;  /* 0x0000001213097c24 */ /* 0x000fe4000f8e0209 */
[----:B------:R-:W-:Y:S01]  /*0530*/  IMAD R75, R0, UR18, RZ ;  /* 0x00000012004b7c24 */ /* 0x000fe2000f8e02ff */
[----:B------:R-:W4:Y:S01]  /*0540*/  LDC.64 R18, c[0x0][0x448] ;  /* 0x00011200ff127b82 */ /* 0x000f220000000a00 */
[----:B------:R-:W-:Y:S01]  /*0550*/  IMAD R17, R3, UR11, R5 ;  /* 0x0000000b03117c24 */ /* 0x000fe2000f8e0205 */
[----:B------:R-:W-:Y:S01]  /*0560*/  SHF.R.U64 R5, R22, 0x1, R23 ;  /* 0x0000000116057819 */ /* 0x000fe20000001217 */
[-C--:B-1----:R-:W-:Y:S02]  /*0570*/  IMAD R0, R13, R20.reuse, RZ ;  /* 0x000000140d007224 */ /* 0x082fe400078e02ff */
[----:B------:R-:W-:-:S03]  /*0580*/  IMAD.WIDE.U32 R12, R15, R20, R8 ;  /* 0x000000140f0c7225 */ /* 0x000fc600078e0008 */
[----:B------:R-:W1:Y:S01]  /*0590*/  @P0 LDC.64 R8, c[0x0][0x480] ;  /* 0x00012000ff080b82 */ /* 0x000e620000000a00 */
[----:B------:R-:W-:Y:S01]  /*05a0*/  IMAD.WIDE.U32 R10, R5, UR18, R10 ;  /* 0x00000012050a7c25 */ /* 0x000fe2000f8e000a */
[----:B---3--:R-:W-:Y:S01]  /*05b0*/  UIMAD.WIDE.U32 UR4, UR18, UR6, URZ ;  /* 0x00000006120472a5 */ /* 0x008fe2000f8e00ff */
[----:B------:R-:W-:Y:S02]  /*05c0*/  LEA R5, R27, 0xfffffe00, 0x9 ;  /* 0xfffffe001b057811 */ /* 0x000fe400078e48ff */
[----:B------:R-:W-:Y:S02]  /*05d0*/  IMAD R15, R15, R21, R0 ;  /* 0x000000150f0f7224 */ /* 0x000fe400078e0200 */
[----:B--2---:R-:W-:Y:S01]  /*05e0*/  @P0 IMAD R0, R2, UR18, R3 ;  /* 0x0000001202000c24 */ /* 0x004fe2000f8e0203 */
[----:B------:R-:W-:Y:S01]  /*05f0*/  IADD3 R75, PT, PT, R11, R75, RZ ;  /* 0x0000004b0b4b7210 */ /* 0x000fe20007ffe0ff */
[----:B------:R-:W-:Y:S01]  /*0600*/  UIMAD UR5, UR18, UR7, UR5 ;  /* 0x00000007120572a4 */ /* 0x000fe2000f8e0205 */
[----:B------:R-:W-:Y:S01]  /*0610*/  LEA R74, P1, R10, R24, 0x3 ;  /* 0x000000180a4a7211 */ /* 0x000fe200078218ff */
[----:B------:R-:W-:Y:S01]  /*0620*/  @P0 IMAD R0, R0, R27, RZ ;  /* 0x0000001b00000224 */ /* 0x000fe200078e02ff */
[----:B------:R-:W-:-:S02]  /*0630*/  LEA R11, R27, 0xffffff00, 0x8 ;  /* 0xffffff001b0b7811 */ /* 0x000fc400078e40ff */
[----:B------:R-:W-:Y:S02]  /*0640*/  IADD3 R86, PT, PT, R13, R15, RZ ;  /* 0x0000000f0d567210 */ /* 0x000fe40007ffe0ff */
[----:B------:R-:W-:Y:S01]  /*0650*/  IADD3 R12, P4, PT, R5, R12, RZ ;  /* 0x0000000c050c7210 */ /* 0x000fe20007f9e0ff */
[----:B0-----:R-:W-:Y:S01]  /*0660*/  @P0 IMAD R7, R0, R7, RZ ;  /* 0x0000000700070224 */ /* 0x001fe200078e02ff */
[----:B------:R-:W-:Y:S02]  /*0670*/  LEA.HI.X R75, R10, R25, R75, 0x3, P1 ;  /* 0x000000190a4b7211 */ /* 0x000fe400008f1c4b */
[----:B------:R-:W-:Y:S02]  /*0680*/  ISETP.GE.AND P1, PT, R27, 0x1, PT ;  /* 0x000000011b00780c */ /* 0x000fe40003f26270 */
[----:B------:R-:W-:Y:S02]  /*0690*/  IADD3 R85, P2, PT, R11, R4, RZ ;  /* 0x000000040b557210 */ /* 0x000fe40007f5e0ff */
[----:B------:R-:W-:Y:S01]  /*06a0*/  LEA.HI.X.SX32 R86, R5, R86, 0x1, P4 ;  /* 0x0000005605567211 */ /* 0x000fe200020f0eff */
[----:B------:R-:W-:Y:S01]  /*06b0*/  IMAD.WIDE.U32 R4, R3, R88, UR4 ;  /* 0x0000000403047e25 */ /* 0x000fe2000f8e0058 */
[----:B------:R-:W-:-:S02]  /*06c0*/  SHF.R.S32.HI R0, RZ, 0x1f, R11 ;  /* 0x0000001fff007819 */ /* 0x000fc4000001140b */
[----:B------:R-:W-:Y:S01]  /*06d0*/  IADD3 R6, P3, PT, R11, R6, RZ ;  /* 0x000000060b067210 */ /* 0x000fe20007f7e0ff */
[----:B------:R-:W-:Y:S01]  /*06e0*/  IMAD R89, R3, R89, R5 ;  /* 0x0000005903597224 */ /* 0x000fe200078e0205 */
[C---:B------:R-:W-:Y:S02]  /*06f0*/  IADD3.X R2, PT, PT, R0.reuse, R17, RZ, P2, !PT ;  /* 0x0000001100027210 */ /* 0x040fe400017fe4ff */
[----:B----4-:R-:W-:Y:S02]  /*0700*/  LEA R78, P2, R85, R78, 0x2 ;  /* 0x0000004e554e7211 */ /* 0x010fe400078410ff */
[----:B------:R-:W-:Y:S02]  /*0710*/  CS2R R56, SRZ ;  /* 0x0000000000387805 */ /* 0x000fe4000001ff00 */
[----:B------:R-:W-:Y:S01]  /*0720*/  IADD3 R4, P4, PT, R11, R4, RZ ;  /* 0x000000040b047210 */ /* 0x000fe20007f9e0ff */
[----:B-1----:R-:W-:Y:S01]  /*0730*/  @P0 IMAD.WIDE R56, R7, 0x10, R8 ;  /* 0x0000001007380825 */ /* 0x002fe200078e0208 */
[----:B------:R-:W-:-:S02]  /*0740*/  IADD3.X R87, PT, PT, R0, R87, RZ, P3, !PT ;  /* 0x0000005700577210 */ /* 0x000fc40001ffe4ff */
[----:B------:R-:W-:Y:S01]  /*0750*/  LEA.HI.X R85, R85, R79, R2, 0x2, P2 ;  /* 0x0000004f55557211 */ /* 0x000fe200010f1402 */
[C---:B------:R-:W-:Y:S01]  /*0760*/  IMAD.WIDE.U32 R54, R3.reuse, R76, RZ ;  /* 0x0000004c03367225 */ /* 0x040fe200078e00ff */
        /* <DEDUP_REMOVED lines=87> */
.L_x_16833:
[----:B------:R-:W-:Y:S01]  /*0ce0*/  BAR.SYNC.DEFER_BLOCKING 0x0 ;  /* 0x0000000000007b1d */ /* 0x000fe20000010000 */
[----:B0-----:R-:W-:Y:S02]  /*0cf0*/  MOV R4, R78 ;  /* 0x0000004e00047202 */ /* 0x001fe40000000f00 */
[----:B------:R-:W-:-:S05]  /*0d00*/  MOV R5, R85 ;  /* 0x0000005500057202 */ /* 0x000fca0000000f00 */
[----:B------:R-:W0:Y:S01]  /*0d10*/  S2UR UR5, SR_CgaCtaId ;  /* 0x00000000000579c3 */ /* 0x000e220000008800 */
[----:B------:R-:W1:Y:S01]  /*0d20*/  S2R R111, SR_LANEID ;  /* 0x00000000006f7919 */ /* 0x000e620000000000 */
[----:B------:R-:W-:Y:S01]  /*0d30*/  IMAD.WIDE.U32 R4, R92, 0x10, R4 ;  /* 0x000000105c047825 */ /* 0x000fe200078e0004 */
[----:B------:R-:W-:-:S05]  /*0d40*/  UMOV UR4, 0x400 ;  /* 0x0000040000047882 */ /* 0x000fca0000000000 */
[----:B------:R-:W2:Y:S01]  /*0d50*/  LDC.64 R40, c[0x0][0x410] ;  /* 0x00010400ff287b82 */ /* 0x000ea20000000a00 */
[----:B------:R-:W-:-:S07]  /*0d60*/  HFMA2 R49, -RZ, RZ, 0, 0 ;  /* 0x00000000ff317431 */ /* 0x000fce00000001ff */
[----:B------:R-:W3:Y:S01]  /*0d70*/  LDC.64 R42, c[0x0][0x418] ;  /* 0x00010600ff2a7b82 */ /* 0x000ee20000000a00 */
[----:B------:R-:W-:Y:S01]  /*0d80*/  IADD3 R113, PT, PT, R88, -0x1, RZ ;  /* 0xffffffff58717810 */ /* 0x000fe20007ffe0ff */
[----:B------:R-:W4:Y:S01]  /*0d90*/  LDG.E.128 R12, desc[UR16][R4.64] ;  /* 0x00000010040c7981 */ /* 0x000f22000c1e1d00 */
[----:B------:R-:W3:Y:S03]  /*0da0*/  LDCU.64 UR6, c[0x0][0x490] ;  /* 0x00009200ff0677ac */ /* 0x000ee60008000a00 */
[----:B------:R1:W2:Y:S01]  /*0db0*/  LDG.E.128 R20, desc[UR16][R4.64+0x200] ;  /* 0x0002001004147981 */ /* 0x0002a2000c1e1d00 */
[----:B0-----:R-:W-:Y:S01]  /*0dc0*/  ULEA UR4, UR5, UR4, 0x18 ;  /* 0x0000000405047291 */ /* 0x001fe2000f8ec0ff */
[----:B------:R-:W0:Y:S01]  /*0dd0*/  LDC.64 R58, c[0x0][0x428] ;  /* 0x00010a00ff3a7b82 */ /* 0x000e220000000a00 */
[----:B-1----:R-:W-:-:S07]  /*0de0*/  MOV R4, R80 ;  /* 0x0000005000047202 */ /* 0x002fce0000000f00 */
[----:B------:R-:W1:Y:S01]  /*0df0*/  LDC.64 R60, c[0x0][0x478] ;  /* 0x00011e00ff3c7b82 */ /* 0x000e620000000a00 */
[C---:B------:R-:W-:Y:S01]  /*0e00*/  LEA R112, R111.reuse, UR4, 0x4 ;  /* 0x000000046f707c11 */ /* 0x040fe2000f8e20ff */
[----:B------:R-:W1:Y:S01]  /*0e10*/  LDCU.64 UR4, c[0x0][0x510] ;  /* 0x0000a200ff0477ac */ /* 0x000e620008000a00 */
[----:B------:R-:W-:Y:S02]  /*0e20*/  MOV R5, R87 ;  /* 0x0000005700057202 */ /* 0x000fe40000000f00 */
[----:B------:R-:W-:Y:S01]  /*0e30*/  LEA R114, R111, R112, 0x4 ;  /* 0x000000706f727211 */ /* 0x000fe200078e20ff */
[----:B------:R-:W-:Y:S02]  /*0e40*/  IMAD.WIDE.U32 R16, R92, 0x10, R4 ;  /* 0x000000105c107825 */ /* 0x000fe400078e0004 */
[----:B------:R-:W1:Y:S08]  /*0e50*/  LDC.64 R122, c[0x0][0x508] ;  /* 0x00014200ff7a7b82 */ /* 0x000e700000000a00 */
[----:B------:R-:W1:Y:S01]  /*0e60*/  LDC.64 R132, c[0x0][0x558] ;  /* 0x00015600ff847b82 */ /* 0x000e620000000a00 */
[----:B----4-:R4:W-:Y:S04]  /*0e70*/  STS.128 [R112], R12 ;  /* 0x0000000c70007388 */ /* 0x0109e80000000c00 */
[----:B--2---:R-:W-:Y:S01]  /*0e80*/  STS.128 [R112+0x200], R20 ;  /* 0x0002001470007388 */ /* 0x004fe20000000c00 */
[----:B------:R-:W-:-:S03]  /*0e90*/  NOP ;  /* 0x0000000000007918 */ /* 0x000fc60000000000 */
[----:B------:R-:W-:Y:S04]  /*0ea0*/  LDS.128 R4, [R114] ;  /* 0x0000000072047984 */ /* 0x000fe80000000c00 */
[----:B------:R-:W-:Y:S01]  /*0eb0*/  LDS.128 R8, [R114+0x10] ;  /* 0x0000100072087984 */ /* 0x000fe20000000c00 */
[----:B------:R-:W-:Y:S06]  /*0ec0*/  BAR.SYNC.DEFER_BLOCKING 0x0 ;  /* 0x0000000000007b1d */ /* 0x000fec0000010000 */
[----:B------:R-:W2:Y:S04]  /*0ed0*/  LDG.E.128 R28, desc[UR16][R16.64] ;  /* 0x00000010101c7981 */ /* 0x000ea8000c1e1d00 */
[----:B------:R-:W3:Y:S01]  /*0ee0*/  LDG.E.128 R32, desc[UR16][R16.64+0x200] ;  /* 0x0002001010207981 */ /* 0x000ee2000c1e1d00 */
[----:B----4-:R-:W-:-:S02]  /*0ef0*/  MOV R12, R82 ;  /* 0x00000052000c7202 */ /* 0x010fc40000000f00 */
[----:B------:R-:W-:-:S03]  /*0f00*/  MOV R13, R89 ;  /* 0x00000059000d7202 */ /* 0x000fc60000000f00 */
[----:B------:R-:W-:Y:S01]  /*0f10*/  IMAD.WIDE.U32 R18, R92, 0x10, R12 ;  /* 0x000000105c127825 */ /* 0x000fe200078e000c */
[----:B--2---:R2:W-:Y:S04]  /*0f20*/  STS.128 [R112], R28 ;  /* 0x0000001c70007388 */ /* 0x0045e80000000c00 */
[----:B---3--:R-:W-:Y:S01]  /*0f30*/  STS.128 [R112+0x200], R32 ;  /* 0x0002002070007388 */ /* 0x008fe20000000c00 */
[----:B------:R-:W-:-:S03]  /*0f40*/  NOP ;  /* 0x0000000000007918 */ /* 0x000fc60000000000 */
[----:B------:R-:W3:Y:S04]  /*0f50*/  LDS.128 R20, [R114] ;  /* 0x0000000072147984 */ /* 0x000ee80000000c00 */
[----:B------:R-:W-:Y:S01]  /*0f60*/  LDS.128 R24, [R114+0x10] ;  /* 0x0000100072187984 */ /* 0x000fe20000000c00 */
[----:B--2---:R-:W2:Y:S08]  /*0f70*/  LDC.64 R28, c[0x0][0x488] ;  /* 0x00012200ff1c7b82 */ /* 0x004eb00000000a00 */
[----:B------:R-:W-:Y:S06]  /*0f80*/  BAR.SYNC.DEFER_BLOCKING 0x0 ;  /* 0x0000000000007b1d */ /* 0x000fec0000010000 */
[----:B------:R-:W4:Y:S04]  /*0f90*/  LDG.E.128 R12, desc[UR16][R18.64] ;  /* 0x00000010120c7981 */ /* 0x000f28000c1e1d00 */
[----:B------:R-:W3:Y:S01]  /*0fa0*/  LDG.E.128 R36, desc[UR16][R18.64+0x200] ;  /* 0x0002001012247981 */ /* 0x000ee2000c1e1d00 */
[----:B------:R-:W-:-:S05]  /*0fb0*/  SHF.L.U32 R48, R113, 0x8, RZ ;  /* 0x0000000871307819 */ /* 0x000fca00000006ff */
[----:B------:R-:W-:-:S04]  /*0fc0*/  IMAD.WIDE.U32 R16, R40, UR18, R48 ;  /* 0x0000001228107c25 */ /* 0x000fc8000f8e0030 */
[----:B------:R-:W-:Y:S02]  /*0fd0*/  IMAD R17, R41, UR18, R17 ;  /* 0x0000001229117c24 */ /* 0x000fe4000f8e0211 */
[----:B------:R-:W-:-:S04]  /*0fe0*/  IMAD.WIDE.U32 R16, R3, R42, R16 ;  /* 0x0000002a03107225 */ /* 0x000fc800078e0010 */
[----:B------:R-:W-:Y:S01]  /*0ff0*/  IMAD R0, R3, R43, R17 ;  /* 0x0000002b03007224 */ /* 0x000fe200078e0211 */
[C---:B--2---:R-:W-:Y:S01]  /*1000*/  LEA R40, P0, R16.reuse, R28, 0x2 ;  /* 0x0000001c10287211 */ /* 0x044fe200078010ff */
[----:B------:R-:W2:Y:S03]  /*1010*/  LDC.64 R42, c[0x0][0x420] ;  /* 0x00010800ff2a7b82 */ /* 0x000ea60000000a00 */
[----:B------:R-:W-:-:S03]  /*1020*/  LEA.HI.X R41, R16, R29, R0, 0x2, P0 ;  /* 0x0000001d10297211 */ /* 0x000fc600000f1400 */
[----:B------:R-:W-:Y:S01]  /*1030*/  IMAD.WIDE.U32 R40, R92, 0x10, R40 ;  /* 0x000000105c287825 */ /* 0x000fe200078e0028 */
[----:B----4-:R2:W-:Y:S04]  /*1040*/  STS.128 [R112], R12 ;  /* 0x0000000c70007388 */ /* 0x0105e80000000c00 */
[----:B---3--:R-:W-:Y:S01]  /*1050*/  STS.128 [R112+0x200], R36 ;  /* 0x0002002470007388 */ /* 0x008fe20000000c00 */
[----:B------:R-:W-:-:S03]  /*1060*/  NOP ;  /* 0x0000000000007918 */ /* 0x000fc60000000000 */
[----:B------:R-:W-:Y:S04]  /*1070*/  LDS.128 R28, [R114] ;  /* 0x00000000721c7984 */ /* 0x000fe80000000c00 */
[----:B------:R-:W-:Y:S01]  /*1080*/  LDS.128 R32, [R114+0x10] ;  /* 0x0000100072207984 */ /* 0x000fe20000000c00 */
[----:B------:R-:W-:Y:S06]  /*1090*/  BAR.SYNC.DEFER_BLOCKING 0x0 ;  /* 0x0000000000007b1d */ /* 0x000fec0000010000 */
[----:B------:R-:W3:Y:S04]  /*10a0*/  LDG.E.128 R16, desc[UR16][R40.64] ;  /* 0x0000001028107981 */ /* 0x000ee8000c1e1d00 */
[----:B------:R-:W4:Y:S01]  /*10b0*/  LDG.E.128 R44, desc[UR16][R40.64+0x200] ;  /* 0x00020010282c7981 */ /* 0x000f22000c1e1d00 */
[----:B--2---:R-:W-:-:S04]  /*10c0*/  IMAD.WIDE.U32 R12, R42, UR18, R48 ;  /* 0x000000122a0c7c25 */ /* 0x004fc8000f8e0030 */
[----:B------:R-:W-:Y:S02]  /*10d0*/  IMAD R13, R43, UR18, R13 ;  /* 0x000000122b0d7c24 */ /* 0x000fe4000f8e020d */
[----:B0-----:R-:W-:-:S04]  /*10e0*/  IMAD.WIDE.U32 R12, R3, R58, R12 ;  /* 0x0000003a030c7225 */ /* 0x001fc800078e000c */
[----:B------:R-:W-:Y:S01]  /*10f0*/  IMAD R0, R3, R59, R13 ;  /* 0x0000003b03007224 */ /* 0x000fe200078e020d */
[----:B-1----:R-:W-:-:S04]  /*1100*/  LEA R58, P0, R12, R60, 0x2 ;  /* 0x0000003c0c3a7211 */ /* 0x002fc800078010ff */
[----:B------:R-:W-:-:S03]  /*1110*/  LEA.HI.X R59, R12, R61, R0, 0x2, P0 ;  /* 0x0000003d0c3b7211 */ /* 0x000fc600000f1400 */
[----:B------:R-:W-:Y:S01]  /*1120*/  IMAD.WIDE.U32 R58, R92, 0x10, R58 ;  /* 0x000000105c3a7825 */ /* 0x000fe200078e003a */
[----:B---3--:R-:W-:Y:S04]  /*1130*/  STS.128 [R112], R16 ;  /* 0x0000001070007388 */ /* 0x008fe80000000c00 */
[----:B----4-:R-:W-:Y:S01]  /*1140*/  STS.128 [R112+0x200], R44 ;  /* 0x0002002c70007388 */ /* 0x010fe20000000c00 */
[----:B------:R-:W-:-:S03]  /*1150*/  NOP ;  /* 0x0000000000007918 */ /* 0x000fc60000000000 */
[----:B------:R-:W0:Y:S04]  /*1160*/  LDS.128 R36, [R114] ;  /* 0x0000000072247984 */ /* 0x000e280000000c00 */
[----:B------:R-:W1:Y:S01]  /*1170*/  LDS.128 R40, [R114+0x10] ;  /* 0x0000100072287984 */ /* 0x000e620000000c00 */
[----:B------:R-:W-:Y:S06]  /*1180*/  BAR.SYNC.DEFER_BLOCKING 0x0 ;  /* 0x0000000000007b1d */ /* 0x000fec0000010000 */
[----:B------:R-:W2:Y:S04]  /*1190*/  LDG.E.128 R12, desc[UR16][R58.64] ;  /* 0x000000103a0c7981 */ /* 0x000ea8000c1e1d00 */
[----:B------:R3:W4:Y:S01]  /*11a0*/  LDG.E.128 R60, desc[UR16][R58.64+0x200] ;  /* 0x000200103a3c7981 */ /* 0x000722000c1e1d00 */
[--C-:B-----5:R-:W-:Y:S01]  /*11b0*/  FADD.FTZ R125, R20, R73.reuse ;  /* 0x00000049147d7221 */ /* 0x120fe20000010000 */
[----:B------:R-:W-:Y:S01]  /*11c0*/  FADD.FTZ R124, R21, R73 ;  /* 0x00000049157c7221 */ /* 0x000fe20000010000 */
[----:B------:R-:W-:-:S04]  /*11d0*/  IMAD.WIDE.U32 R20, R122, UR18, R48 ;  /* 0x000000127a147c25 */ /* 0x000fc8000f8e0030 */
[----:B0-----:R-:W-:Y:S01]  /*11e0*/  FMUL.FTZ R16, R38, -1.4426950216293334961 ;  /* 0xbfb8aa3b26107820 */ /* 0x001fe20000410000 */
[----:B------:R-:W-:Y:S01]  /*11f0*/  FMUL.FTZ R17, R39, -1.4426950216293334961 ;  /* 0xbfb8aa3b27117820 */ /* 0x000fe20000410000 */
[----:B------:R-:W-:Y:S01]  /*1200*/  FMUL.FTZ R0, R36, -1.4426950216293334961 ;  /* 0xbfb8aa3b24007820 */ /* 0x000fe20000410000 */
[----:B------:R-:W-:Y:S01]  /*1210*/  FMUL.FTZ R2, R37, -1.4426950216293334961 ;  /* 0xbfb8aa3b25027820 */ /* 0x000fe20000410000 */
[----:B-1----:R-:W-:Y:S01]  /*1220*/  FMUL.FTZ R18, R40, -1.4426950216293334961 ;  /* 0xbfb8aa3b28127820 */ /* 0x002fe20000410000 */
[----:B------:R-:W0:Y:S01]  /*1230*/  MUFU.EX2 R44, R16 ;  /* 0x00000010002c7308 */ /* 0x000e220000000800 */
[----:B---3--:R-:W-:Y:S01]  /*1240*/  FMUL.FTZ R58, R42, -1.4426950216293334961 ;  /* 0xbfb8aa3b2a3a7820 */ /* 0x008fe20000410000 */
[----:B------:R-:W-:Y:S01]  /*1250*/  FMUL.FTZ R66, R43, -1.4426950216293334961 ;  /* 0xbfb8aa3b2b427820 */ /* 0x000fe20000410000 */
[----:B------:R-:W-:Y:S01]  /*1260*/  FMUL.FTZ R46, R41, -1.4426950216293334961 ;  /* 0xbfb8aa3b292e7820 */ /* 0x000fe20000410000 */
[----:B------:R-:W-:Y:S02]  /*1270*/  IMAD R21, R123, UR18, R21 ;  /* 0x000000127b157c24 */ /* 0x000fe4000f8e0215 */
[--C-:B------:R-:W-:Y:S01]  /*1280*/  FADD.FTZ R127, R22, R73.reuse ;  /* 0x00000049167f7221 */ /* 0x100fe20000010000 */
[----:B------:R-:W-:Y:S01]  /*1290*/  FADD.FTZ R126, R23, R73 ;  /* 0x00000049177e7221 */ /* 0x000fe20000010000 */
[----:B------:R-:W-:Y:S01]  /*12a0*/  UISETP.NE.U32.AND UP0, UPT, UR6, URZ, UPT ;  /* 0x000000ff0600728c */ /* 0x000fe2000bf05070 */
[----:B------:R-:W-:Y:S01]  /*12b0*/  MUFU.EX2 R45, R17 ;  /* 0x00000011002d7308 */ /* 0x000fe20000000800 */
[----:B------:R-:W-:-:S04]  /*12c0*/  IMAD.WIDE.U32 R20, R3, UR4, R20 ;  /* 0x0000000403147c25 */ /* 0x000fc8000f8e0014 */
[--C-:B------:R-:W-:Y:S01]  /*12d0*/  FADD.FTZ R129, R24, R73.reuse ;  /* 0x0000004918817221 */ /* 0x100fe20000010000 */
[----:B------:R-:W-:Y:S01]  /*12e0*/  UISETP.NE.AND.EX UP0, UPT, UR7, URZ, UPT, UP0 ;  /* 0x000000ff0700728c */ /* 0x000fe2000bf05300 */
[--C-:B------:R-:W-:Y:S01]  /*12f0*/  FADD.FTZ R128, R25, R73.reuse ;  /* 0x0000004919807221 */ /* 0x100fe20000010000 */
[--C-:B------:R-:W-:Y:S01]  /*1300*/  FADD.FTZ R131, R26, R73.reuse ;  /* 0x000000491a837221 */ /* 0x100fe20000010000 */
[----:B------:R-:W-:Y:S01]  /*1310*/  LEA R22, P0, R20, R132, 0x2 ;  /* 0x0000008414167211 */ /* 0x000fe200078010ff */
[----:B------:R-:W-:Y:S01]  /*1320*/  FADD.FTZ R130, R27, R73 ;  /* 0x000000491b827221 */ /* 0x000fe20000010000 */
[----:B------:R-:W-:Y:S01]  /*1330*/  MUFU.EX2 R47, R18 ;  /* 0x00000012002f7308 */ /* 0x000fe20000000800 */
[----:B0-----:R-:W-:Y:S01]  /*1340*/  FADD.FTZ R44, R44, 1 ;  /* 0x3f8000002c2c7421 */ /* 0x001fe20000010000 */
[----:B------:R-:W0:Y:S06]  /*1350*/  LDCU UR4, c[0x0][0x38c] ;  /* 0x00007180ff0477ac */ /* 0x000e2c0008000800 */
[----:B------:R-:W1:Y:S08]  /*1360*/  MUFU.EX2 R0, R0 ;  /* 0x0000000000007308 */ /* 0x000e700000000800 */
[----:B------:R-:W3:Y:S08]  /*1370*/  MUFU.EX2 R2, R2 ;  /* 0x0000000200027308 */ /* 0x000ef00000000800 */
[----:B------:R-:W0:Y:S01]  /*1380*/  MUFU.EX2 R65, R58 ;  /* 0x0000003a00417308 */ /* 0x000e220000000800 */
[----:B-1----:R-:W-:-:S07]  /*1390*/  FADD.FTZ R0, R0, 1 ;  /* 0x3f80000000007421 */ /* 0x002fce0000010000 */
[----:B------:R-:W1:Y:S01]  /*13a0*/  MUFU.RCP R59, R0 ;  /* 0x00000000003b7308 */ /* 0x000e620000001000 */
[----:B---3--:R-:W-:-:S07]  /*13b0*/  FADD.FTZ R2, R2, 1 ;  /* 0x3f80000002027421 */ /* 0x008fce0000010000 */
[----:B------:R3:W1:Y:S01]  /*13c0*/  MUFU.EX2 R64, R46 ;  /* 0x0000002e00407308 */ /* 0x0006620000000800 */
[----:B0-----:R-:W-:-:S07]  /*13d0*/  FADD.FTZ R65, R65, 1 ;  /* 0x3f80000041417421 */ /* 0x001fce0000010000 */
[----:B------:R-:W0:Y:S01]  /*13e0*/  MUFU.EX2 R66, R66 ;  /* 0x0000004200427308 */ /* 0x000e220000000800 */
[----:B---3--:R-:W-:Y:S01]  /*13f0*/  FADD.FTZ R46, R45, 1 ;  /* 0x3f8000002d2e7421 */ /* 0x008fe20000010000 */
[----:B-1----:R-:W-:-:S04]  /*1400*/  FADD.FTZ R45, -R59, 1 ;  /* 0x3f8000003b2d7421 */ /* 0x002fc80000010100 */
[----:B------:R-:W-:Y:S02]  /*1410*/  FFMA.FTZ R45, R36, R45, 1 ;  /* 0x3f800000242d7423 */ /* 0x000fe4000001002d */
[----:B------:R-:W1:Y:S01]  /*1420*/  MUFU.RCP R2, R2 ;  /* 0x0000000200027308 */ /* 0x000e620000001000 */
[----:B------:R-:W-:-:S07]  /*1430*/  FADD.FTZ R64, R64, 1 ;  /* 0x3f80000040407421 */ /* 0x000fce0000010000 */
[----:B------:R1:W-:Y:S01]  /*1440*/  MUFU.RCP R117, R44 ;  /* 0x0000002c00757308 */ /* 0x0003e20000001000 */
[----:B0-----:R-:W-:-:S07]  /*1450*/  FADD.FTZ R66, R66, 1 ;  /* 0x3f80000042427421 */ /* 0x001fce0000010000 */
[----:B------:R-:W-:Y:S01]  /*1460*/  MUFU.RCP R58, R46 ;  /* 0x0000002e003a7308 */ /* 0x000fe20000001000 */
[----:B-1----:R-:W-:-:S04]  /*1470*/  FADD.FTZ R44, -R2, 1 ;  /* 0x3f800000022c7421 */ /* 0x002fc80000010100 */
[----:B------:R-:W-:-:S03]  /*1480*/  FFMA.FTZ R44, R37, R44, 1 ;  /* 0x3f800000252c7423 */ /* 0x000fc6000001002c */
[----:B------:R-:W-:Y:S08]  /*1490*/  MUFU.RCP R121, R65 ;  /* 0x0000004100797308 */ /* 0x000ff00000001000 */
[----:B------:R-:W-:Y:S08]  /*14a0*/  MUFU.RCP R116, R64 ;  /* 0x0000004000747308 */ /* 0x000ff00000001000 */
[----:B------:R-:W-:Y:S01]  /*14b0*/  MUFU.RCP R118, R66 ;  /* 0x0000004200767308 */ /* 0x000fe20000001000 */
[----:B--2---:R-:W-:Y:S04]  /*14c0*/  STS.128 [R112], R12 ;  /* 0x0000000c70007388 */ /* 0x004fe80000000c00 */
[----:B----4-:R0:W-:Y:S01]  /*14d0*/  STS.128 [R112+0x200], R60 ;  /* 0x0002003c70007388 */ /* 0x0101e20000000c00 */
[----:B------:R-:W-:-:S03]  /*14e0*/  NOP ;  /* 0x0000000000007918 */ /* 0x000fc60000000000 */
[----:B------:R-:W1:Y:S04]  /*14f0*/  LDS.128 R16, [R114] ;  /* 0x0000000072107984 */ /* 0x000e680000000c00 */
[----:B------:R-:W2:Y:S01]  /*1500*/  LDS.128 R12, [R114+0x10] ;  /* 0x00001000720c7984 */ /* 0x000ea20000000c00 */
[----:B0-----:R-:W-:-:S04]  /*1510*/  FADD.FTZ R60, R47, 1 ;  /* 0x3f8000002f3c7421 */ /* 0x001fc80000010000 */
[----:B------:R-:W0:Y:S02]  /*1520*/  MUFU.RCP R119, R60 ;  /* 0x0000003c00777308 */ /* 0x000e240000001000 */
[----:B0-----:R-:W-:-:S04]  /*1530*/  FADD.FTZ R61, -R119, 1 ;  /* 0x3f800000773d7421 */ /* 0x001fc80000010100 */
[----:B------:R-:W-:Y:S01]  /*1540*/  FFMA.FTZ R61, R40, R61, 1 ;  /* 0x3f800000283d7423 */ /* 0x000fe2000001003d */
[----:B-1----:R-:W-:Y:S01]  /*1550*/  FMUL.FTZ R0, R28, R16 ;  /* 0x000000101c007220 */ /* 0x002fe20000410000 */
        /* <DEDUP_REMOVED lines=22> */
[----:B------:R-:W-:Y:S01]  /*16c0*/  FADD.FTZ R0, -R116, 1 ;  /* 0x3f80000074007421 */ /* 0x000fe20000010100 */
        /* <DEDUP_REMOVED lines=21> */
[----:B------:R-:W-:Y:S01]  /*1820*/  STS.128 [R114], R64 ;  /* 0x0000004072007388 */ /* 0x000fe20000000c00 */
[----:B------:R-:W-:Y:S01]  /*1830*/  FMUL.FTZ R118, R43, R118 ;  /* 0x000000762b767220 */ /* 0x000fe20000410000 */
[----:B------:R-:W-:-:S04]  /*1840*/  IMAD.WIDE.U32 R20, R92, 0x10, R22 ;  /* 0x000000105c147825 */ /* 0x000fc800078e0016 */
        /* <DEDUP_REMOVED lines=11> */
[----:B------:R-:W-:Y:S01]  /*1900*/  FFMA.FTZ R0, R4, R37, R115 ;  /* 0x0000002504007223 */ /* 0x000fe20000010073 */
        /* <DEDUP_REMOVED lines=12> */
[----:B------:R-:W-:-:S05]  /*19d0*/  FMUL.FTZ R15, R15, R118 ;  /* 0x000000760f0f7220 */ /* 0x000fca0000410000 */
[----:B------:R-:W1:Y:S01]  /*19e0*/  LDC.64 R46, c[0x0][0x438] ;  /* 0x00010e00ff2e7b82 */ /* 0x000e620000000a00 */
[----:B------:R2:W-:Y:S04]  /*19f0*/  STS.128 [R114], R16 ;  /* 0x0000001072007388 */ /* 0x0005e80000000c00 */
[----:B------:R3:W-:Y:S01]  /*1a00*/  STS.128 [R114+0x10], R12 ;  /* 0x0000100c72007388 */ /* 0x0007e20000000c00 */
[----:B------:R-:W-:-:S03]  /*1a10*/  NOP ;  /* 0x0000000000007918 */ /* 0x000fc60000000000 */
[----:B------:R-:W4:Y:S01]  /*1a20*/  LDS.128 R20, [R112] ;  /* 0x0000000070147984 */ /* 0x000f220000000c00 */
[----:B0-----:R-:W-:-:S03]  /*1a30*/  IMAD.WIDE.U32 R28, R44, UR18, R48 ;  /* 0x000000122c1c7c25 */ /* 0x001fc6000f8e0030 */
[----:B------:R-:W0:Y:S01]  /*1a40*/  LDS.128 R24, [R112+0x200] ;  /* 0x0002000070187984 */ /* 0x000e220000000c00 */
[----:B------:R-:W-:Y:S02]  /*1a50*/  IMAD R29, R45, UR18, R29 ;  /* 0x000000122d1d7c24 */ /* 0x000fe4000f8e021d */
[----:B-1----:R-:W-:-:S04]  /*1a60*/  IMAD.WIDE.U32 R28, R3, R46, R28 ;  /* 0x0000002e031c7225 */ /* 0x002fc800078e001c */
[----:B------:R-:W-:Y:S01]  /*1a70*/  IMAD R29, R3, R47, R29 ;  /* 0x0000002f031d7224 */ /* 0x000fe200078e021d */
[----:B--2---:R-:W-:-:S04]  /*1a80*/  LEA R16, P0, R28, UR6, 0x2 ;  /* 0x000000061c107c11 */ /* 0x004fc8000f8010ff */
[----:B------:R-:W-:-:S03]  /*1a90*/  LEA.HI.X R17, R28, UR7, R29, 0x2, P0 ;  /* 0x000000071c117c11 */ /* 0x000fc600080f141d */
[----:B---3--:R-:W-:-:S05]  /*1aa0*/  IMAD.WIDE.U32 R12, R92, 0x10, R16 ;  /* 0x000000105c0c7825 */ /* 0x008fca00078e0010 */
[----:B----4-:R1:W-:Y:S04]  /*1ab0*/  STG.E.128 desc[UR16][R12.64], R20 ;  /* 0x000000140c007986 */ /* 0x0103e8000c101d10 */
[----:B0-----:R1:W-:Y:S02]  /*1ac0*/  STG.E.128 desc[UR16][R12.64+0x200], R24 ;  /* 0x000200180c007986 */ /* 0x0013e4000c101d10 */
.L_x_16781:
[----:B------:R-:W-:Y:S01]  /*1ad0*/  FFMA.FTZ R15, R5, R153, R0 ;  /* 0x00000099050f7223 */ /* 0x000fe20000010000 */
[----:B------:R-:W-:Y:S01]  /*1ae0*/  BAR.SYNC.DEFER_BLOCKING 0x0 ;  /* 0x0000000000007b1d */ /* 0x000fe20000010000 */
[----:B------:R-:W-:Y:S01]  /*1af0*/  UISETP.GE.AND UP0, UPT, UR4, 0x1, UPT ;  /* 0x000000010400788c */ /* 0x000fe2000bf06270 */
[----:B-1----:R-:W-:Y:S01]  /*1b00*/  CS2R R12, SRZ ;  /* 0x00000000000c7805 */ /* 0x002fe2000001ff00 */
[----:B------:R-:W-:Y:S01]  /*1b10*/  FFMA.FTZ R0, R6, R39, R15 ;  /* 0x0000002706007223 */ /* 0x000fe2000001000f */
[----:B------:R-:W-:Y:S02]  /*1b20*/  CS2R R14, SRZ ;  /* 0x00000000000e7805 */ /* 0x000fe4000001ff00 */
[----:B------:R-:W-:Y:S02]  /*1b30*/  CS2R R16, SRZ ;  /* 0x0000000000107805 */ /* 0x000fe4000001ff00 */
[----:B------:R-:W-:Y:S01]  /*1b40*/  CS2R R18, SRZ ;  /* 0x0000000000127805 */ /* 0x000fe2000001ff00 */
[----:B0-----:R-:W-:Y:S01]  /*1b50*/  FFMA.FTZ R21, R7, R31, R0 ;  /* 0x0000001f07157223 */ /* 0x001fe20000010000 */
        /* <DEDUP_REMOVED lines=13> */
[----:B------:R-:W0:Y:S01]  /*1c30*/  LDC R145, c[0x0][0x388] ;  /* 0x0000e200ff917b82 */ /* 0x000e220000000800 */
[----:B------:R-:W-:Y:S01]  /*1c40*/  SHF.L.U32 R29, R113, 0x9, RZ ;  /* 0x00000009711d7819 */ /* 0x000fe200000006ff */
[----:B------:R-:W-:Y:S01]  /*1c50*/  FADD.FTZ R0, R37, R37 ;  /* 0x0000002525007221 */ /* 0x000fe20000010000 */
[C---:B------:R-:W-:Y:S01]  /*1c60*/  ISETP.NE.AND P0, PT, R88.reuse, 0x1, PT ;  /* 0x000000015800780c */ /* 0x040fe20003f05270 */
        /* <DEDUP_REMOVED lines=34> */
.L_x_16832:
[----:B-1-3--:R-:W-:-:S04]  /*1e90*/  IMAD.WIDE.U32 R28, R148, UR4, RZ ;  /* 0x00000004941c7c25 */ /* 0x00afc8000f8e00ff */
[----:B------:R-:W-:Y:S01]  /*1ea0*/  IMAD R29, R149, UR4, R29 ;  /* 0x00000004951d7c24 */ /* 0x000fe2000f8e021d */
[----:B0-----:R-:W-:-:S04]  /*1eb0*/  LEA R44, P1, R28, R84, 0x2 ;  /* 0x000000541c2c7211 */ /* 0x001fc800078210ff */
[----:B------:R-:W-:-:S03]  /*1ec0*/  LEA.HI.X R45, R28, R86, R29, 0x2, P1 ;  /* 0x000000561c2d7211 */ /* 0x000fc600008f141d */
[----:B------:R-:W-:-:S05]  /*1ed0*/  IMAD.WIDE.U32 R44, R93, 0x10, R44 ;  /* 0x000000105d2c7825 */ /* 0x000fca00078e002c */
[----:B----4-:R-:W4:Y:S04]  /*1ee0*/  LDG.E.128 R28, desc[UR16][R44.64] ;  /* 0x000000102c1c7981 */ /* 0x010f28000c1e1d00 */
        /* <DEDUP_REMOVED lines=14> */
[----:B------:R-:W-:-:S04]  /*1fd0*/  LEA R116, P1, R46, R62, 0x3 ;  /* 0x0000003e2e747211 */ /* 0x000fc800078218ff */
[----:B------:R-:W-:Y:S01]  /*1fe0*/  LEA.HI.X R117, R46, R63, R2, 0x3, P1 ;  /* 0x0000003f2e757211 */ /* 0x000fe200008f1c02 */
[----:B----4-:R0:W-:Y:S04]  /*1ff0*/  STS.128 [R112], R28 ;  /* 0x0000001c70007388 */ /* 0x0101e80000000c00 */
[----:B-----5:R1:W-:Y:S04]  /*2000*/  STS.128 [R112+0x200], R32 ;  /* 0x0002002070007388 */ /* 0x0203e80000000c00 */
[----:B------:R3:W-:Y:S04]  /*2010*/  STS.128 [R112+0x400], R36 ;  /* 0x0004002470007388 */ /* 0x0007e80000000c00 */
[----:B------:R4:W-:Y:S01]  /*2020*/  STS.128 [R112+0x600], R40 ;  /* 0x0006002870007388 */ /* 0x0009e20000000c00 */
[----:B------:R-:W-:-:S03]  /*2030*/  NOP ;  /* 0x0000000000007918 */ /* 0x000fc60000000000 */
[----:B------:R5:W4:Y:S01]  /*2040*/  LDG.E.64 R44, desc[UR16][R116.64] ;  /* 0x00000010742c7981 */ /* 0x000b22000c1e1b00 */
[----:B------:R-:W5:Y:S01]  /*2050*/  S2UR UR6, SR_CgaCtaId ;  /* 0x00000000000679c3 */ /* 0x000f620000008800 */
[C---:B------:R-:W-:Y:S01]  /*2060*/  ISETP.NE.AND P2, PT, R76.reuse, RZ, PT ;  /* 0x000000ff4c00720c */ /* 0x040fe20003f45270 */
[----:B------:R-:W-:Y:S01]  /*2070*/  UMOV UR5, 0x400 ;  /* 0x0000040000057882 */ /* 0x000fe20000000000 */
[----:B------:R-:W-:Y:S01]  /*2080*/  ISETP.NE.AND P1, PT, R76, 0x1f, PT ;  /* 0x0000001f4c00780c */ /* 0x000fe20003f25270 */
[----:B------:R0:W4:Y:S01]  /*2090*/  LDS.128 R40, [R142+0x30] ;  /* 0x000030008e287984 */ /* 0x0001220000000c00 */
[----:B------:R-:W-:Y:S01]  /*20a0*/  BSSY.RECONVERGENT B0, `(.L_x_16783) ;  /* 0x0000066000007945 */ /* 0x000fe20003800200 */
        /* <DEDUP_REMOVED lines=8> */
[----:B---3--:R-:W-:Y:S01]  /*2130*/  FMUL.RZ R37, R34, 0.15915493667125701904 ;  /* 0x3e22f98322257820 */ /* 0x008fe2000040c000 */
[-C--:B------:R-:W-:Y:S01]  /*2140*/  FMUL.FTZ R28, R125, R2.reuse ;  /* 0x000000027d1c7220 */ /* 0x080fe20000410000 */
[----:B------:R-:W-:Y:S01]  /*2150*/  MUFU.SIN R160, R35 ;  /* 0x0000002300a07308 */ /* 0x000fe20000000400 */
[-C--:B------:R-:W-:Y:S01]  /*2160*/  FMUL.FTZ R29, R124, R2.reuse ;  /* 0x000000027c1d7220 */ /* 0x080fe20000410000 */
[-C--:B------:R-:W-:Y:S01]  /*2170*/  FMUL.FTZ R31, R127, R2.reuse ;  /* 0x000000027f1f7220 */ /* 0x080fe20000410000 */
[----:B------:R-:W-:Y:S01]  /*2180*/  FMUL.FTZ R34, R129, R2 ;  /* 0x0000000281227220 */ /* 0x000fe20000410000 */
[----:B-----5:R-:W-:-:S04]  /*2190*/  ULEA UR5, UR6, UR5, 0x18 ;  /* 0x0000000506057291 */ /* 0x020fc8000f8ec0ff */
        /* <DEDUP_REMOVED lines=12> */
[----:B------:R-:W-:Y:S01]  /*2260*/  MUFU.SIN R117, R37 ;  /* 0x0000002500757308 */ /* 0x000fe20000000400 */
[----:B0-----:R-:W-:-:S07]  /*2270*/  FMUL.FTZ R36, R131, R2 ;  /* 0x0000000283247220 */ /* 0x001fce0000410000 */
[----:B------:R0:W-:Y:S08]  /*2280*/  MUFU.COS R163, R37 ;  /* 0x0000002500a37308 */ /* 0x0001f00000000000 */
[----:B------:R1:W2:Y:S01]  /*2290*/  MUFU.EX2 R164, R34 ;  /* 0x0000002200a47308 */ /* 0x0002a20000000800 */
[----:B0-----:R-:W-:Y:S01]  /*22a0*/  FMUL.FTZ R37, R130, R2 ;  /* 0x0000000282257220 */ /* 0x001fe20000410000 */
[----:B------:R-:W-:-:S06]  /*22b0*/  FMUL.FTZ R2, R131, R71 ;  /* 0x0000004783027220 */ /* 0x000fcc0000410000 */
[----:B------:R-:W0:Y:S01]  /*22c0*/  MUFU.COS R118, R47 ;  /* 0x0000002f00767308 */ /* 0x000e220000000000 */
[----:B-1----:R-:W-:Y:S01]  /*22d0*/  FMUL.RZ R34, R2, 0.15915493667125701904 ;  /* 0x3e22f98302227820 */ /* 0x002fe2000040c000 */
[----:B------:R-:W-:-:S04]  /*22e0*/  FMUL.FTZ R2, R130, R71 ;  /* 0x0000004782027220 */ /* 0x000fc80000410000 */
[----:B------:R-:W-:Y:S02]  /*22f0*/  FMUL.RZ R2, R2, 0.15915493667125701904 ;  /* 0x3e22f98302027820 */ /* 0x000fe4000040c000 */
[----:B------:R1:W3:Y:S01]  /*2300*/  MUFU.SIN R46, R47 ;  /* 0x0000002f002e7308 */ /* 0x0002e20000000400 */
[C---:B--2---:R-:W-:Y:S01]  /*2310*/  FMUL.FTZ R163, R164.reuse, R163 ;  /* 0x000000a3a4a37220 */ /* 0x044fe20000410000 */
[----:B------:R-:W-:-:S06]  /*2320*/  FMUL.FTZ R164, R164, R117 ;  /* 0x00000075a4a47220 */ /* 0x000fcc0000410000 */
[----:B------:R-:W2:Y:S01]  /*2330*/  MUFU.EX2 R29, R29 ;  /* 0x0000001d001d7308 */ /* 0x000ea20000000800 */
[----:B-1----:R-:W-:Y:S01]  /*2340*/  IADD3 R47, PT, PT, R207, UR4, RZ ;  /* 0x00000004cf2f7c10 */ /* 0x002fe2000fffe0ff */
[----:B0-----:R-:W-:-:S03]  /*2350*/  FMUL.FTZ R118, R119, R118 ;  /* 0x0000007677767220 */ /* 0x001fc60000410000 */
[----:B------:R-:W-:-:S03]  /*2360*/  SEL R47, R47, R90, !P2 ;  /* 0x0000005a2f2f7207 */ /* 0x000fc60005000000 */
[----:B------:R-:W0:Y:S01]  /*2370*/  MUFU.EX2 R31, R31 ;  /* 0x0000001f001f7308 */ /* 0x000e220000000800 */
[----:B---3--:R-:W-:Y:S01]  /*2380*/  FMUL.FTZ R119, R119, R46 ;  /* 0x0000002e77777220 */ /* 0x008fe20000410000 */
[----:B------:R-:W-:-:S06]  /*2390*/  LEA R47, R47, UR5, 0x3 ;  /* 0x000000052f2f7c11 */ /* 0x000fcc000f8e18ff */
[----:B------:R-:W1:Y:S01]  /*23a0*/  MUFU.EX2 R28, R28 ;  /* 0x0000001c001c7308 */ /* 0x000e620000000800 */
[C---:B--2---:R-:W-:Y:S01]  /*23b0*/  FMUL.FTZ R159, R29.reuse, R32 ;  /* 0x000000201d9f7220 */ /* 0x044fe20000410000 */
[----:B------:R-:W-:-:S06]  /*23c0*/  FMUL.FTZ R157, R29, R30 ;  /* 0x0000001e1d9d7220 */ /* 0x000fcc0000410000 */
[----:B------:R-:W-:Y:S01]  /*23d0*/  MUFU.EX2 R174, R37 ;  /* 0x0000002500ae7308 */ /* 0x000fe20000000800 */
[C---:B0-----:R-:W-:Y:S01]  /*23e0*/  FMUL.FTZ R158, R31.reuse, R158 ;  /* 0x0000009e1f9e7220 */ /* 0x041fe20000410000 */
[----:B------:R-:W-:-:S06]  /*23f0*/  FMUL.FTZ R160, R31, R160 ;  /* 0x000000a01fa07220 */ /* 0x000fcc0000410000 */
[----:B------:R-:W0:Y:S01]  /*2400*/  MUFU.COS R171, R2 ;  /* 0x0000000200ab7308 */ /* 0x000e220000000000 */
[C---:B-1----:R-:W-:Y:S01]  /*2410*/  FMUL.FTZ R161, R28.reuse, R161 ;  /* 0x000000a11ca17220 */ /* 0x042fe20000410000 */
[----:B------:R-:W-:Y:S02]  /*2420*/  FMUL.FTZ R162, R28, R33 ;  /* 0x000000211ca27220 */ /* 0x000fe40000410000 */
[----:B------:R1:W2:Y:S04]  /*2430*/  LDS.128 R28, [R142] ;  /* 0x000000008e1c7984 */ /* 0x0002a80000000c00 */
[----:B------:R-:W-:Y:S08]  /*2440*/  MUFU.COS R120, R38 ;  /* 0x0000002600787308 */ /* 0x000ff00000000000 */
[----:B------:R-:W3:Y:S01]  /*2450*/  MUFU.EX2 R169, R35 ;  /* 0x0000002300a97308 */ /* 0x000ee20000000800 */
[----:B0-----:R-:W-:-:S07]  /*2460*/  FMUL.FTZ R168, R174, R171 ;  /* 0x000000abaea87220 */ /* 0x001fce0000410000 */
[----:B------:R-:W-:Y:S08]  /*2470*/  MUFU.EX2 R172, R36 ;  /* 0x0000002400ac7308 */ /* 0x000ff00000000800 */
[----:B------:R-:W0:Y:S01]  /*2480*/  MUFU.COS R123, R34 ;  /* 0x00000022007b7308 */ /* 0x000e220000000000 */
[----:B---3--:R-:W-:-:S07]  /*2490*/  FMUL.FTZ R165, R169, R120 ;  /* 0x00000078a9a57220 */ /* 0x008fce0000410000 */
[----:B------:R3:W5:Y:S08]  /*24a0*/  MUFU.SIN R167, R2 ;  /* 0x0000000200a77308 */ /* 0x0007700000000400 */
[----:B------:R1:W2:Y:S01]  /*24b0*/  MUFU.SIN R116, R38 ;  /* 0x0000002600747308 */ /* 0x0002a20000000400 */
[----:B0-----:R-:W-:Y:S01]  /*24c0*/  FMUL.FTZ R170, R172, R123 ;  /* 0x0000007bacaa7220 */ /* 0x001fe20000410000 */
[----:B---3--:R-:W-:-:S06]  /*24d0*/  P2R R2, PR, RZ, 0x4 ;  /* 0x00000004ff027803 */ /* 0x008fcc0000000000 */
[----:B------:R0:W3:Y:S01]  /*24e0*/  MUFU.SIN R121, R34 ;  /* 0x0000002200797308 */ /* 0x0000e20000000400 */
[----:B-1----:R1:W1:Y:S01]  /*24f0*/  LDS.128 R36, [R142+0x20] ;  /* 0x000020008e247984 */ /* 0x0022620000000c00 */
[----:B-----5:R-:W-:-:S03]  /*2500*/  FMUL.FTZ R174, R174, R167 ;  /* 0x000000a7aeae7220 */ /* 0x020fc60000410000 */
[----:B0-----:R0:W0:Y:S01]  /*2510*/  LDS.128 R32, [R142+0x10] ;  /* 0x000010008e207984 */ /* 0x0010220000000c00 */
[----:B--2---:R-:W-:-:S03]  /*2520*/  FMUL.FTZ R169, R169, R116 ;  /* 0x00000074a9a97220 */ /* 0x004fc60000410000 */
[----:B------:R2:W-:Y:S01]  /*2530*/  STS.64 [R47+0x14d0], R118 ;  /* 0x0014d0762f007388 */ /* 0x0005e20000000a00 */
[----:B---3--:R-:W-:Y:S01]  /*2540*/  FMUL.FTZ R172, R172, R121 ;  /* 0x00000079acac7220 */ /* 0x008fe20000410000 */
[-C--:B----4-:R-:W-:Y:S01]  /*2550*/  FMUL.FTZ R154, R0, R44.reuse ;  /* 0x0000002c009a7220 */ /* 0x090fe20000410000 */
        /* <DEDUP_REMOVED lines=16> */
[----:B012---:R-:W-:Y:S05]  /*2660*/  @P1 BRA `(.L_x_16784) ;  /* 0x0000000000201947 */ /* 0x007fea0003800000 */
        /* <DEDUP_REMOVED lines=8> */
.L_x_16784:
[----:B------:R0:W1:Y:S02]  /*26f0*/  LDS.64 R120, [R156+0x24d8] ;  /* 0x0024d8009c787984 */ /* 0x0000640000000a00 */
.L_x_16785:
[----:B------:R-:W-:Y:S05]  /*2700*/  BSYNC.RECONVERGENT B0 ;  /* 0x0000000000007941 */ /* 0x000fea0003800200 */
.L_x_16783:
        /* <DEDUP_REMOVED lines=21> */
[C---:B--2---:R-:W-:Y:S01]  /*2860*/  FFMA.FTZ R45, R5.reuse, R184, R46 ;  /* 0x000000b8052d7223 */ /* 0x044fe2000001002e */
[----:B------:R-:W-:Y:S01]  /*2870*/  FFMA.FTZ R47, R5, R186, R47 ;  /* 0x000000ba052f7223 */ /* 0x000fe2000001002f */
[----:B------:R-:W-:Y:S01]  /*2880*/  FMUL.FTZ R199, R131, R41 ;  /* 0x0000002983c77220 */ /* 0x000fe20000410000 */
[----:B------:R-:W-:Y:S01]  /*2890*/  FMUL.FTZ R200, R130, R42 ;  /* 0x0000002a82c87220 */ /* 0x000fe20000410000 */
[C---:B------:R-:W-:Y:S01]  /*28a0*/  FMUL.FTZ R123, R160.reuse, R45 ;  /* 0x0000002da07b7220 */ /* 0x040fe20000410000 */
[-C--:B------:R-:W-:Y:S01]  /*28b0*/  FMUL.FTZ R44, R160, R47.reuse ;  /* 0x0000002fa02c7220 */ /* 0x080fe20000410000 */
[----:B------:R-:W-:Y:S01]  /*28c0*/  ISETP.GE.AND P1, PT, R111, 0x1, PT ;  /* 0x000000016f00780c */ /* 0x000fe20003f26270 */
[----:B------:R-:W-:Y:S01]  /*28d0*/  ULEA UR6, UR4, UR5, 0x4 ;  /* 0x0000000504067291 */ /* 0x000fe2000f8e20ff */
[C---:B------:R-:W-:Y:S01]  /*28e0*/  FFMA.FTZ R123, R158.reuse, R47, -R123 ;  /* 0x0000002f9e7b7223 */ /* 0x040fe2000001087b */
[----:B------:R-:W-:Y:S01]  /*28f0*/  FFMA.FTZ R44, R158, R45, R44 ;  /* 0x0000002d9e2c7223 */ /* 0x000fe2000001002c */
[----:B------:R-:W-:Y:S01]  /*2900*/  FMUL.FTZ R45, R119, R157 ;  /* 0x0000009d772d7220 */ /* 0x000fe20000410000 */
[C---:B------:R-:W-:Y:S01]  /*2910*/  ISETP.NE.AND P6, PT, R155.reuse, 0x1f, PT ;  /* 0x0000001f9b00780c */ /* 0x040fe20003fc5270 */
[C---:B------:R-:W-:Y:S01]  /*2920*/  FFMA.FTZ R123, R6.reuse, R189, R123 ;  /* 0x000000bd067b7223 */ /* 0x040fe2000001007b */
[----:B------:R-:W-:Y:S01]  /*2930*/  FFMA.FTZ R44, R6, R191, R44 ;  /* 0x000000bf062c7223 */ /* 0x000fe2000001002c */
[----:B------:R-:W-:Y:S01]  /*2940*/  FFMA.FTZ R45, R118, R159, -R45 ;  /* 0x0000009f762d7223 */ /* 0x000fe2000001082d */
[----:B------:R-:W-:Y:S01]  /*2950*/  ISETP.GE.AND P4, PT, R88, UR7, PT ;  /* 0x0000000758007c0c */ /* 0x000fe2000bf86270 */
[CC--:B------:R-:W-:Y:S01]  /*2960*/  FMUL.FTZ R122, R162.reuse, R123.reuse ;  /* 0x0000007ba27a7220 */ /* 0x0c0fe20000410000 */
[-C--:B------:R-:W-:Y:S01]  /*2970*/  FMUL.FTZ R46, R162, R44.reuse ;  /* 0x0000002ca22e7220 */ /* 0x080fe20000410000 */
[----:B------:R-:W-:Y:S01]  /*2980*/  BSSY.RECONVERGENT B0, `(.L_x_16786) ;  /* 0x00000e8000007945 */ /* 0x000fe20003800200 */
[----:B------:R-:W-:Y:S01]  /*2990*/  ISETP.GT.U32.AND P2, PT, R155, 0x1b, PT ;  /* 0x0000001b9b00780c */ /* 0x000fe20003f44070 */
[C---:B------:R-:W-:Y:S01]  /*29a0*/  FFMA.FTZ R122, R161.reuse, R44, R122 ;  /* 0x0000002ca17a7223 */ /* 0x040fe2000001007a */
[----:B------:R-:W-:Y:S01]  /*29b0*/  FFMA.FTZ R123, R161, R123, -R46 ;  /* 0x0000007ba17b7223 */ /* 0x000fe2000001082e */
[----:B------:R-:W-:Y:S01]  /*29c0*/  FMUL.FTZ R44, R118, R157 ;  /* 0x0000009d762c7220 */ /* 0x000fe20000410000 */
[----:B------:R-:W-:Y:S01]  /*29d0*/  ISETP.GT.U32.AND P3, PT, R155, 0x17, PT ;  /* 0x000000179b00780c */ /* 0x000fe20003f64070 */
[C---:B------:R-:W-:Y:S01]  /*29e0*/  FFMA.FTZ R122, R7.reuse, R190, R122 ;  /* 0x000000be077a7223 */ /* 0x040fe2000001007a */
[----:B------:R-:W-:Y:S01]  /*29f0*/  FFMA.FTZ R46, R7, R192, R123 ;  /* 0x000000c0072e7223 */ /* 0x000fe2000001007b */
[----:B------:R-:W-:Y:S01]  /*2a00*/  FFMA.FTZ R47, R119, R159, R44 ;  /* 0x0000009f772f7223 */ /* 0x000fe2000001002c */
[----:B------:R-:W-:Y:S01]  /*2a10*/  FMUL.FTZ R123, R160, R45 ;  /* 0x0000002da07b7220 */ /* 0x000fe20000410000 */
[----:B------:R-:W-:Y:S01]  /*2a20*/  FMUL.FTZ R194, R164, R122 ;  /* 0x0000007aa4c27220 */ /* 0x000fe20000410000 */
[----:B------:R-:W-:-:S02]  /*2a30*/  ISETP.NE.OR P4, PT, R76, RZ, P4 ;  /* 0x000000ff4c00720c */ /* 0x000fc40002785670 */
[-C--:B------:R-:W-:Y:S01]  /*2a40*/  FFMA.FTZ R123, R158, R47.reuse, R123 ;  /* 0x0000002f9e7b7223 */ /* 0x080fe2000001007b */
[-C--:B------:R-:W-:Y:S01]  /*2a50*/  FFMA.FTZ R197, R163, R46.reuse, -R194 ;  /* 0x0000002ea3c57223 */ /* 0x080fe200000108c2 */
[----:B------:R-:W-:Y:S01]  /*2a60*/  FMUL.FTZ R46, R164, R46 ;  /* 0x0000002ea42e7220 */ /* 0x000fe20000410000 */
[----:B------:R-:W-:Y:S01]  /*2a70*/  FMUL.FTZ R47, R160, R47 ;  /* 0x0000002fa02f7220 */ /* 0x000fe20000410000 */
[----:B------:R-:W-:Y:S01]  /*2a80*/  FMUL.FTZ R44, R162, R123 ;  /* 0x0000007ba22c7220 */ /* 0x000fe20000410000 */
[----:B------:R-:W-:Y:S01]  /*2a90*/  ISETP.GT.U32.AND P5, PT, R155, 0xf, PT ;  /* 0x0000000f9b00780c */ /* 0x000fe20003fa4070 */
[----:B------:R-:W-:Y:S01]  /*2aa0*/  FFMA.FTZ R46, R163, R122, R46 ;  /* 0x0000007aa32e7223 */ /* 0x000fe2000001002e */
[----:B------:R-:W-:Y:S01]  /*2ab0*/  FFMA.FTZ R122, R8, R193, R197 ;  /* 0x000000c1087a7223 */ /* 0x000fe200000100c5 */
[----:B------:R-:W-:Y:S02]  /*2ac0*/  FFMA.FTZ R47, R158, R45, -R47 ;  /* 0x0000002d9e2f7223 */ /* 0x000fe4000001082f */
        /* <DEDUP_REMOVED lines=9> */
[----:B------:R-:W-:Y:S01]  /*2b60*/  FMUL.FTZ R196, R128, R38 ;  /* 0x0000002680c47220 */ /* 0x000fe20000410000 */
[C---:B------:R-:W-:Y:S01]  /*2b70*/  FMUL.FTZ R122, R164.reuse, R46 ;  /* 0x0000002ea47a7220 */ /* 0x040fe20000410000 */
[C---:B------:R-:W-:Y:S01]  /*2b80*/  FFMA.FTZ R123, R9.reuse, R194, R198 ;  /* 0x000000c2097b7223 */ /* 0x040fe200000100c6 */
[----:B------:R-:W-:Y:S01]  /*2b90*/  FMUL.FTZ R45, R164, R44 ;  /* 0x0000002ca42d7220 */ /* 0x000fe20000410000 */
[----:B------:R-:W-:Y:S01]  /*2ba0*/  FFMA.FTZ R47, R9, R196, R47 ;  /* 0x000000c4092f7223 */ /* 0x000fe2000001002f */
[C---:B------:R-:W-:Y:S01]  /*2bb0*/  FFMA.FTZ R122, R163.reuse, R44, -R122 ;  /* 0x0000002ca37a7223 */ /* 0x040fe2000001087a */
[C---:B------:R-:W-:Y:S01]  /*2bc0*/  FMUL.FTZ R197, R172.reuse, R123 ;  /* 0x0000007bacc57220 */ /* 0x040fe20000410000 */
[----:B------:R-:W-:Y:S01]  /*2bd0*/  FFMA.FTZ R46, R163, R46, R45 ;  /* 0x0000002ea32e7223 */ /* 0x000fe2000001002d */
[-C--:B------:R-:W-:Y:S01]  /*2be0*/  FMUL.FTZ R45, R172, R47.reuse ;  /* 0x0000002fac2d7220 */ /* 0x080fe20000410000 */
[----:B------:R-:W-:Y:S01]  /*2bf0*/  FMUL.FTZ R44, R169, R122 ;  /* 0x0000007aa92c7220 */ /* 0x000fe20000410000 */
[----:B------:R-:W-:Y:S01]  /*2c00*/  FFMA.FTZ R201, R170, R47, -R197 ;  /* 0x0000002faac97223 */ /* 0x000fe200000108c5 */
[----:B------:R-:W-:Y:S01]  /*2c10*/  FMUL.FTZ R197, R131, R40 ;  /* 0x0000002883c57220 */ /* 0x000fe20000410000 */
[----:B------:R-:W-:Y:S01]  /*2c20*/  FMUL.FTZ R198, R130, R43 ;  /* 0x0000002b82c67220 */ /* 0x000fe20000410000 */
[-C--:B------:R-:W-:Y:S01]  /*2c30*/  FFMA.FTZ R47, R165, R46.reuse, R44 ;  /* 0x0000002ea52f7223 */ /* 0x080fe2000001002c */
[----:B------:R-:W-:Y:S01]  /*2c40*/  FFMA.FTZ R44, R170, R123, R45 ;  /* 0x0000007baa2c7223 */ /* 0x000fe2000001002d */
[----:B------:R-:W-:Y:S01]  /*2c50*/  FFMA.FTZ R201, R10, R197, R201 ;  /* 0x000000c50ac97223 */ /* 0x000fe200000100c9 */
[----:B------:R-:W-:Y:S01]  /*2c60*/  FMUL.FTZ R46, R169, R46 ;  /* 0x0000002ea92e7220 */ /* 0x000fe20000410000 */
[----:B------:R-:W-:Y:S01]  /*2c70*/  FMUL.FTZ R123, R172, R47 ;  /* 0x0000002fac7b7220 */ /* 0x000fe20000410000 */
[----:B------:R-:W-:Y:S01]  /*2c80*/  FFMA.FTZ R203, R10, R199, R44 ;  /* 0x000000c70acb7223 */ /* 0x000fe2000001002c */
[----:B------:R-:W-:Y:S01]  /*2c90*/  FMUL.FTZ R205, R174, R201 ;  /* 0x000000c9aecd7220 */ /* 0x000fe20000410000 */
[----:B------:R-:W-:-:S02]  /*2ca0*/  FFMA.FTZ R45, R165, R122, -R46 ;  /* 0x0000007aa52d7223 */ /* 0x000fc4000001082e */
[-C--:B------:R-:W-:Y:S01]  /*2cb0*/  FMUL.FTZ R46, R174, R203.reuse ;  /* 0x000000cbae2e7220 */ /* 0x080fe20000410000 */
[----:B------:R-:W-:Y:S01]  /*2cc0*/  FFMA.FTZ R122, R168, R203, R205 ;  /* 0x000000cba87a7223 */ /* 0x000fe200000100cd */
[-C--:B------:R-:W-:Y:S01]  /*2cd0*/  FMUL.FTZ R44, R172, R45.reuse ;  /* 0x0000002dac2c7220 */ /* 0x080fe20000410000 */
[----:B------:R-:W-:Y:S01]  /*2ce0*/  FFMA.FTZ R45, R170, R45, -R123 ;  /* 0x0000002daa2d7223 */ /* 0x000fe2000001087b */
[----:B------:R-:W-:Y:S01]  /*2cf0*/  FFMA.FTZ R201, R168, R201, -R46 ;  /* 0x000000c9a8c97223 */ /* 0x000fe2000001082e */
[C---:B------:R-:W-:Y:S01]  /*2d00*/  FFMA.FTZ R122, R11.reuse, R198, R122 ;  /* 0x000000c60b7a7223 */ /* 0x040fe2000001007a */
[----:B------:R-:W-:Y:S01]  /*2d10*/  FFMA.FTZ R47, R170, R47, R44 ;  /* 0x0000002faa2f7223 */ /* 0x000fe2000001002c */
[----:B------:R-:W-:Y:S01]  /*2d20*/  FMUL.FTZ R123, R174, R45 ;  /* 0x0000002dae7b7220 */ /* 0x000fe20000410000 */
[----:B------:R-:W-:Y:S01]  /*2d30*/  FFMA.FTZ R201, R11, R200, R201 ;  /* 0x000000c80bc97223 */ /* 0x000fe200000100c9 */
[C---:B-1-3--:R-:W-:Y:S01]  /*2d40*/  FMUL.FTZ R205, R168.reuse, R121 ;  /* 0x00000079a8cd7220 */ /* 0x04afe20000410000 */
[----:B------:R-:W1:Y:S01]  /*2d50*/  SHFL.UP PT, R203, R122, 0x1, RZ ;  /* 0x042000007acb7989 */ /* 0x000e6200000e00ff */
[-C--:B------:R-:W-:Y:S01]  /*2d60*/  FFMA.FTZ R123, R168, R47.reuse, R123 ;  /* 0x0000002fa87b7223 */ /* 0x080fe2000001007b */
[C---:B------:R-:W-:Y:S01]  /*2d70*/  FMUL.FTZ R47, R174.reuse, R47 ;  /* 0x0000002fae2f7220 */ /* 0x040fe20000410000 */
[----:B------:R-:W-:Y:S01]  /*2d80*/  FFMA.FTZ R205, -R174, R120, -R205 ;  /* 0x00000078aecd7223 */ /* 0x000fe200000109cd */
[----:B------:R-:W2:Y:S02]  /*2d90*/  SHFL.UP PT, R46, R201, 0x1, RZ ;  /* 0x04200000c92e7989 */ /* 0x000ea400000e00ff */
[----:B------:R-:W-:-:S02]  /*2da0*/  FFMA.FTZ R202, R168, R45, -R47 ;  /* 0x0000002da8ca7223 */ /* 0x000fc4000001082f */
[----:B------:R-:W3:Y:S04]  /*2db0*/  SHFL.UP PT, R45, R123, 0x1, RZ ;  /* 0x042000007b2d7989 */ /* 0x000ee800000e00ff */
[----:B------:R-:W5:Y:S01]  /*2dc0*/  SHFL.UP PT, R44, R202, 0x1, RZ ;  /* 0x04200000ca2c7989 */ /* 0x000f6200000e00ff */
[-C--:B-1----:R-:W-:Y:S01]  /*2dd0*/  FMUL.FTZ R204, R202, R203.reuse ;  /* 0x000000cbcacc7220 */ /* 0x082fe20000410000 */
[----:B------:R-:W-:-:S03]  /*2de0*/  FMUL.FTZ R203, R123, R203 ;  /* 0x000000cb7bcb7220 */ /* 0x000fc60000410000 */
[-C--:B--2---:R-:W-:Y:S01]  /*2df0*/  FFMA.FTZ R47, R123, R46.reuse, R204 ;  /* 0x0000002e7b2f7223 */ /* 0x084fe200000100cc */
[----:B------:R-:W-:-:S03]  /*2e00*/  FFMA.FTZ R46, R202, R46, -R203 ;  /* 0x0000002eca2e7223 */ /* 0x000fc600000108cb */
[----:B------:R-:W-:Y:S01]  /*2e10*/  @P1 FADD.FTZ R122, R122, R47 ;  /* 0x0000002f7a7a1221 */ /* 0x000fe20000010000 */
[CC--:B---3--:R-:W-:Y:S01]  /*2e20*/  FMUL.FTZ R204, R202.reuse, R45.reuse ;  /* 0x0000002dcacc7220 */ /* 0x0c8fe20000410000 */
[----:B------:R-:W-:Y:S01]  /*2e30*/  FMUL.FTZ R45, R123, R45 ;  /* 0x0000002d7b2d7220 */ /* 0x000fe20000410000 */
[----:B------:R-:W-:Y:S02]  /*2e40*/  @P1 FADD.FTZ R201, R201, R46 ;  /* 0x0000002ec9c91221 */ /* 0x000fe40000010000 */
[-C--:B-----5:R-:W-:Y:S01]  /*2e50*/  @P1 FFMA.FTZ R123, R123, R44.reuse, R204 ;  /* 0x0000002c7b7b1223 */ /* 0x0a0fe200000100cc */
[----:B------:R-:W1:Y:S01]  /*2e60*/  SHFL.UP PT, R47, R122, 0x2, RZ ;  /* 0x044000007a2f7989 */ /* 0x000e6200000e00ff */
[----:B------:R-:W-:Y:S01]  /*2e70*/  @P1 FFMA.FTZ R202, R202, R44, -R45 ;  /* 0x0000002ccaca1223 */ /* 0x000fe2000001082d */
[----:B------:R-:W-:Y:S02]  /*2e80*/  ISETP.GE.AND P1, PT, R111, 0x2, PT ;  /* 0x000000026f00780c */ /* 0x000fe40003f26270 */
[----:B------:R-:W2:Y:S04]  /*2e90*/  SHFL.UP PT, R46, R201, 0x2, RZ ;  /* 0x04400000c92e7989 */ /* 0x000ea800000e00ff */
[----:B------:R-:W3:Y:S04]  /*2ea0*/  SHFL.UP PT, R45, R123, 0x2, RZ ;  /* 0x044000007b2d7989 */ /* 0x000ee800000e00ff */
[----:B------:R-:W5:Y:S01]  /*2eb0*/  SHFL.UP PT, R44, R202, 0x2, RZ ;  /* 0x04400000ca2c7989 */ /* 0x000f6200000e00ff */
[-C--:B-1----:R-:W-:Y:S01]  /*2ec0*/  FMUL.FTZ R203, R123, R47.reuse ;  /* 0x0000002f7bcb7220 */ /* 0x082fe20000410000 */
[----:B------:R-:W-:-:S03]  /*2ed0*/  FMUL.FTZ R206, R202, R47 ;  /* 0x0000002fcace7220 */ /* 0x000fc60000410000 */
[-C--:B--2---:R-:W-:Y:S01]  /*2ee0*/  FFMA.FTZ R204, R202, R46.reuse, -R203 ;  /* 0x0000002ecacc7223 */ /* 0x084fe200000108cb */
[C---:B------:R-:W-:Y:S01]  /*2ef0*/  FFMA.FTZ R203, R123.reuse, R46, R206 ;  /* 0x0000002e7bcb7223 */ /* 0x040fe200000100ce */
[----:B------:R-:W-:Y:S01]  /*2f00*/  FMUL.FTZ R46, R174, R185 ;  /* 0x000000b9ae2e7220 */ /* 0x000fe20000410000 */
[-C--:B---3--:R-:W-:Y:S01]  /*2f10*/  FMUL.FTZ R47, R123, R45.reuse ;  /* 0x0000002d7b2f7220 */ /* 0x088fe20000410000 */
[----:B------:R-:W-:Y:S01]  /*2f20*/  FMUL.FTZ R45, R202, R45 ;  /* 0x0000002dca2d7220 */ /* 0x000fe20000410000 */
[----:B------:R-:W-:Y:S01]  /*2f30*/  @P1 FADD.FTZ R122, R122, R203 ;  /* 0x000000cb7a7a1221 */ /* 0x000fe20000010000 */
[----:B------:R-:W-:Y:S01]  /*2f40*/  @P1 FADD.FTZ R201, R201, R204 ;  /* 0x000000ccc9c91221 */ /* 0x000fe20000010000 */
[-C--:B-----5:R-:W-:Y:S01]  /*2f50*/  @P1 FFMA.FTZ R202, R202, R44.reuse, -R47 ;  /* 0x0000002ccaca1223 */ /* 0x0a0fe2000001082f */
[----:B------:R-:W-:Y:S01]  /*2f60*/  @P1 FFMA.FTZ R123, R123, R44, R45 ;  /* 0x0000002c7b7b1223 */ /* 0x000fe2000001002d */
[C---:B------:R-:W-:Y:S01]  /*2f70*/  FMUL.FTZ R45, R174.reuse, R121 ;  /* 0x00000079ae2d7220 */ /* 0x040fe20000410000 */
[----:B------:R-:W-:Y:S01]  /*2f80*/  FMUL.FTZ R44, R174, R187 ;  /* 0x000000bbae2c7220 */ /* 0x000fe20000410000 */
[----:B------:R-:W1:Y:S01]  /*2f90*/  SHFL.UP PT, R47, R122, 0x4, RZ ;  /* 0x048000007a2f7989 */ /* 0x000e6200000e00ff */
[----:B------:R-:W-:Y:S01]  /*2fa0*/  FMUL.FTZ R204, R172, R205 ;  /* 0x000000cdaccc7220 */ /* 0x000fe20000410000 */
[C---:B------:R-:W-:Y:S01]  /*2fb0*/  FFMA.FTZ R203, R168.reuse, R120, -R45 ;  /* 0x00000078a8cb7223 */ /* 0x040fe2000001082d */
[C---:B------:R-:W-:Y:S01]  /*2fc0*/  FFMA.FTZ R45, R168.reuse, R185, R44 ;  /* 0x000000b9a82d7223 */ /* 0x040fe2000001002c */
[----:B------:R-:W-:Y:S01]  /*2fd0*/  FFMA.FTZ R44, R168, R187, -R46 ;  /* 0x000000bba82c7223 */ /* 0x000fe2000001082e */
[----:B------:R-:W-:Y:S01]  /*2fe0*/  ISETP.GE.AND P1, PT, R111, 0x4, PT ;  /* 0x000000046f00780c */ /* 0x000fe20003f26270 */
[----:B------:R-:W2:Y:S01]  /*2ff0*/  SHFL.UP PT, R46, R201, 0x4, RZ ;  /* 0x04800000c92e7989 */ /* 0x000ea200000e00ff */
[----:B------:R-:W-:Y:S01]  /*3000*/  FADD.FTZ R209, R182, R45 ;  /* 0x0000002db6d17221 */ /* 0x000fe20000010000 */
[----:B------:R-:W-:Y:S01]  /*3010*/  FADD.FTZ R211, R183, R44 ;  /* 0x0000002cb7d37221 */ /* 0x000fe20000010000 */
[C---:B------:R-:W-:Y:S01]  /*3020*/  FMUL.FTZ R213, R172.reuse, R203 ;  /* 0x000000cbacd57220 */ /* 0x040fe20000410000 */
[----:B------:R-:W3:Y:S01]  /*3030*/  SHFL.UP PT, R45, R123, 0x4, RZ ;  /* 0x048000007b2d7989 */ /* 0x000ee200000e00ff */
[C---:B------:R-:W-:Y:S01]  /*3040*/  FMUL.FTZ R210, R172.reuse, R209 ;  /* 0x000000d1acd27220 */ /* 0x040fe20000410000 */
[----:B------:R-:W-:Y:S01]  /*3050*/  FMUL.FTZ R208, R172, R211 ;  /* 0x000000d3acd07220 */ /* 0x000fe20000410000 */
[C---:B------:R-:W-:Y:S01]  /*3060*/  FFMA.FTZ R206, R170.reuse, R205, -R213 ;  /* 0x000000cdaace7223 */ /* 0x040fe200000108d5 */
[----:B------:R-:W5:Y:S01]  /*3070*/  SHFL.UP PT, R44, R202, 0x4, RZ ;  /* 0x04800000ca2c7989 */ /* 0x000f6200000e00ff */
[C---:B------:R-:W-:Y:S01]  /*3080*/  FFMA.FTZ R210, R170.reuse, R211, -R210 ;  /* 0x000000d3aad27223 */ /* 0x040fe200000108d2 */
        /* <DEDUP_REMOVED lines=11> */
[-C--:B------:R-:W-:Y:S01]  /*3140*/  FFMA.FTZ R205, R165, R208.reuse, R203 ;  /* 0x000000d0a5cd7223 */ /* 0x080fe200000100cb */
[----:B------:R-:W-:Y:S01]  /*3150*/  FMUL.FTZ R208, R169, R208 ;  /* 0x000000d0a9d07220 */ /* 0x000fe20000410000 */
[-C--:B--2---:R-:W-:Y:S01]  /*3160*/  FFMA.FTZ R203, R123, R46.reuse, R204 ;  /* 0x0000002e7bcb7223 */ /* 0x084fe200000100cc */
[----:B------:R-:W-:-:S02]  /*3170*/  FFMA.FTZ R204, R202, R46, -R47 ;  /* 0x0000002ecacc7223 */ /* 0x000fc4000001082f */
[----:B------:R-:W-:Y:S01]  /*3180*/  FFMA.FTZ R208, R165, R210, -R208 ;  /* 0x000000d2a5d07223 */ /* 0x000fe200000108d0 */
[----:B------:R-:W-:Y:S01]  /*3190*/  FADD.FTZ R205, R178, R205 ;  /* 0x000000cdb2cd7221 */ /* 0x000fe20000010000 */
[----:B------:R-:W-:Y:S01]  /*31a0*/  @P1 FADD.FTZ R122, R122, R203 ;  /* 0x000000cb7a7a1221 */ /* 0x000fe20000010000 */
[CC--:B---3--:R-:W-:Y:S01]  /*31b0*/  FMUL.FTZ R46, R202.reuse, R45.reuse ;  /* 0x0000002dca2e7220 */ /* 0x0c8fe20000410000 */
[----:B------:R-:W-:Y:S01]  /*31c0*/  @P1 FADD.FTZ R201, R201, R204 ;  /* 0x000000ccc9c91221 */ /* 0x000fe20000010000 */
[----:B------:R-:W-:Y:S01]  /*31d0*/  FMUL.FTZ R45, R123, R45 ;  /* 0x0000002d7b2d7220 */ /* 0x000fe20000410000 */
[----:B------:R-:W-:Y:S01]  /*31e0*/  FADD.FTZ R208, R179, R208 ;  /* 0x000000d0b3d07221 */ /* 0x000fe20000010000 */
[----:B------:R-:W1:Y:S01]  /*31f0*/  SHFL.UP PT, R47, R122, 0x8, RZ ;  /* 0x050000007a2f7989 */ /* 0x000e6200000e00ff */
[-C--:B-----5:R-:W-:Y:S01]  /*3200*/  @P1 FFMA.FTZ R123, R123, R44.reuse, R46 ;  /* 0x0000002c7b7b1223 */ /* 0x0a0fe2000001002e */
[----:B------:R-:W-:Y:S01]  /*3210*/  @P1 FFMA.FTZ R202, R202, R44, -R45 ;  /* 0x0000002ccaca1223 */ /* 0x000fe2000001082d */
[C---:B------:R-:W-:Y:S01]  /*3220*/  FMUL.FTZ R203, R164.reuse, R212 ;  /* 0x000000d4a4cb7220 */ /* 0x040fe20000410000 */
[----:B------:R-:W2:Y:S01]  /*3230*/  SHFL.UP PT, R46, R201, 0x8, RZ ;  /* 0x05000000c92e7989 */ /* 0x000ea200000e00ff */
[CC--:B------:R-:W-:Y:S01]  /*3240*/  FMUL.FTZ R209, R164.reuse, R205.reuse ;  /* 0x000000cda4d17220 */ /* 0x0c0fe20000410000 */
[C---:B------:R-:W-:Y:S01]  /*3250*/  FMUL.FTZ R206, R164.reuse, R208 ;  /* 0x000000d0a4ce7220 */ /* 0x040fe20000410000 */
[-C--:B------:R-:W-:Y:S01]  /*3260*/  FMUL.FTZ R204, R164, R214.reuse ;  /* 0x000000d6a4cc7220 */ /* 0x080fe20000410000 */
[----:B------:R-:W3:Y:S01]  /*3270*/  SHFL.UP PT, R45, R123, 0x8, RZ ;  /* 0x050000007b2d7989 */ /* 0x000ee200000e00ff */
[C---:B------:R-:W-:Y:S01]  /*3280*/  FFMA.FTZ R203, R163.reuse, R214, -R203 ;  /* 0x000000d6a3cb7223 */ /* 0x040fe200000108cb */
[C---:B------:R-:W-:Y:S01]  /*3290*/  FFMA.FTZ R208, R163.reuse, R208, -R209 ;  /* 0x000000d0a3d07223 */ /* 0x040fe200000108d1 */
[C---:B------:R-:W-:Y:S01]  /*32a0*/  FFMA.FTZ R205, R163.reuse, R205, R206 ;  /* 0x000000cda3cd7223 */ /* 0x040fe200000100ce */
[----:B------:R-:W5:Y:S01]  /*32b0*/  SHFL.UP PT, R44, R202, 0x8, RZ ;  /* 0x05000000ca2c7989 */ /* 0x000f6200000e00ff */
[----:B------:R-:W-:Y:S01]  /*32c0*/  FFMA.FTZ R204, R163, R212, R204 ;  /* 0x000000d4a3cc7223 */ /* 0x000fe200000100cc */
[----:B------:R-:W-:Y:S01]  /*32d0*/  FMUL.FTZ R206, R162, R203 ;  /* 0x000000cba2ce7220 */ /* 0x000fe20000410000 */
[----:B------:R-:W-:Y:S01]  /*32e0*/  ISETP.GE.AND P1, PT, R111, 0x8, PT ;  /* 0x000000086f00780c */ /* 0x000fe20003f26270 */
[----:B------:R-:W-:Y:S01]  /*32f0*/  FADD.FTZ R208, R177, R208 ;  /* 0x000000d0b1d07221 */ /* 0x000fe20000010000 */
[----:B------:R-:W-:Y:S01]  /*3300*/  FADD.FTZ R205, R176, R205 ;  /* 0x000000cdb0cd7221 */ /* 0x000fe20000010000 */
[-C--:B------:R-:W-:Y:S01]  /*3310*/  FFMA.FTZ R209, R161, R204.reuse, R206 ;  /* 0x000000cca1d17223 */ /* 0x080fe200000100ce */
[C---:B------:R-:W-:Y:S01]  /*3320*/  FMUL.FTZ R210, R162.reuse, R204 ;  /* 0x000000cca2d27220 */ /* 0x040fe20000410000 */
[C---:B------:R-:W-:Y:S01]  /*3330*/  FMUL.FTZ R206, R162.reuse, R208 ;  /* 0x000000d0a2ce7220 */ /* 0x040fe20000410000 */
[----:B------:R-:W-:-:S02]  /*3340*/  FMUL.FTZ R213, R162, R205 ;  /* 0x000000cda2d57220 */ /* 0x000fc40000410000 */
[C---:B------:R-:W-:Y:S01]  /*3350*/  FFMA.FTZ R211, R161.reuse, R203, -R210 ;  /* 0x000000cba1d37223 */ /* 0x040fe200000108d2 */
[----:B-1----:R-:W-:Y:S01]  /*3360*/  FMUL.FTZ R204, R202, R47 ;  /* 0x0000002fcacc7220 */ /* 0x002fe20000410000 */
[----:B------:R-:W-:Y:S01]  /*3370*/  FFMA.FTZ R206, R161, R205, R206 ;  /* 0x000000cda1ce7223 */ /* 0x000fe200000100ce */
[----:B------:R-:W-:Y:S01]  /*3380*/  FMUL.FTZ R203, R123, R47 ;  /* 0x0000002f7bcb7220 */ /* 0x000fe20000410000 */
[----:B------:R-:W-:Y:S01]  /*3390*/  FFMA.FTZ R208, R161, R208, -R213 ;  /* 0x000000d0a1d07223 */ /* 0x000fe200000108d5 */
[-C--:B--2---:R-:W-:Y:S01]  /*33a0*/  FFMA.FTZ R205, R123, R46.reuse, R204 ;  /* 0x0000002e7bcd7223 */ /* 0x084fe200000100cc */
[----:B------:R-:W-:Y:S01]  /*33b0*/  FMUL.FTZ R213, R160, R211 ;  /* 0x000000d3a0d57220 */ /* 0x000fe20000410000 */
[C---:B------:R-:W-:Y:S01]  /*33c0*/  FFMA.FTZ R46, R202.reuse, R46, -R203 ;  /* 0x0000002eca2e7223 */ /* 0x040fe200000108cb */
[----:B------:R-:W-:Y:S01]  /*33d0*/  FADD.FTZ R203, R173, R206 ;  /* 0x000000ceadcb7221 */ /* 0x000fe20000010000 */
[-C--:B---3--:R-:W-:Y:S01]  /*33e0*/  FMUL.FTZ R47, R123, R45.reuse ;  /* 0x0000002d7b2f7220 */ /* 0x088fe20000410000 */
[----:B------:R-:W-:Y:S01]  /*33f0*/  FMUL.FTZ R204, R202, R45 ;  /* 0x0000002dcacc7220 */ /* 0x000fe20000410000 */
[----:B------:R-:W-:Y:S01]  /*3400*/  @P1 FADD.FTZ R122, R122, R205 ;  /* 0x000000cd7a7a1221 */ /* 0x000fe20000010000 */
[----:B------:R-:W-:Y:S01]  /*3410*/  @P1 FADD.FTZ R201, R201, R46 ;  /* 0x0000002ec9c91221 */ /* 0x000fe20000010000 */
[-C--:B-----5:R-:W-:Y:S01]  /*3420*/  @P1 FFMA.FTZ R202, R202, R44.reuse, -R47 ;  /* 0x0000002ccaca1223 */ /* 0x0a0fe2000001082f */
[----:B------:R-:W-:Y:S01]  /*3430*/  @P1 FFMA.FTZ R123, R123, R44, R204 ;  /* 0x0000002c7b7b1223 */ /* 0x000fe200000100cc */
[----:B------:R-:W-:Y:S01]  /*3440*/  FADD.FTZ R205, R175, R208 ;  /* 0x000000d0afcd7221 */ /* 0x000fe20000010000 */
[----:B------:R-:W1:Y:S01]  /*3450*/  SHFL.UP PT, R47, R122, 0x10, RZ ;  /* 0x060000007a2f7989 */ /* 0x000e6200000e00ff */
[C---:B------:R-:W-:Y:S01]  /*3460*/  FMUL.FTZ R210, R160.reuse, R203 ;  /* 0x000000cba0d27220 */ /* 0x040fe20000410000 */
[C---:B------:R-:W-:Y:S01]  /*3470*/  FMUL.FTZ R206, R160.reuse, R209 ;  /* 0x000000d1a0ce7220 */ /* 0x040fe20000410000 */
[-C--:B------:R-:W-:Y:S01]  /*3480*/  FMUL.FTZ R208, R160, R205.reuse ;  /* 0x000000cda0d07220 */ /* 0x080fe20000410000 */
[----:B------:R-:W2:Y:S01]  /*3490*/  SHFL.UP PT, R45, R123, 0x10, RZ ;  /* 0x060000007b2d7989 */ /* 0x000ea200000e00ff */
[C---:B------:R-:W-:Y:S01]  /*34a0*/  FFMA.FTZ R210, R158.reuse, R205, -R210 ;  /* 0x000000cd9ed27223 */ /* 0x040fe200000108d2 */
[C---:B------:R-:W-:Y:S01]  /*34b0*/  FFMA.FTZ R206, R158.reuse, R211, -R206 ;  /* 0x000000d39ece7223 */ /* 0x040fe200000108ce */
[C---:B------:R-:W-:Y:S01]  /*34c0*/  FFMA.FTZ R204, R158.reuse, R209, R213 ;  /* 0x000000d19ecc7223 */ /* 0x040fe200000100d5 */
[----:B------:R-:W3:Y:S01]  /*34d0*/  SHFL.UP PT, R46, R201, 0x10, RZ ;  /* 0x06000000c92e7989 */ /* 0x000ee200000e00ff */
[----:B------:R-:W-:Y:S01]  /*34e0*/  FFMA.FTZ R208, R158, R203, R208 ;  /* 0x000000cb9ed07223 */ /* 0x000fe200000100d0 */
[----:B------:R-:W-:Y:S01]  /*34f0*/  FADD.FTZ R210, R171, R210 ;  /* 0x000000d2abd27221 */ /* 0x000fe20000010000 */
[C---:B------:R-:W-:Y:S01]  /*3500*/  FMUL.FTZ R212, R157.reuse, R206 ;  /* 0x000000ce9dd47220 */ /* 0x040fe20000410000 */
[----:B------:R-:W5:Y:S01]  /*3510*/  SHFL.UP PT, R44, R202, 0x10, RZ ;  /* 0x06000000ca2c7989 */ /* 0x000f6200000e00ff */
[----:B------:R-:W-:Y:S01]  /*3520*/  FMUL.FTZ R205, R157, R204 ;  /* 0x000000cc9dcd7220 */ /* 0x000fe20000410000 */
[----:B------:R-:W-:Y:S01]  /*3530*/  ISETP.GE.AND P1, PT, R111, 0x10, PT ;  /* 0x000000106f00780c */ /* 0x000fe20003f26270 */
[----:B------:R-:W-:Y:S01]  /*3540*/  FADD.FTZ R208, R167, R208 ;  /* 0x000000d0a7d07221 */ /* 0x000fe20000010000 */
[----:B------:R-:W-:Y:S01]  /*3550*/  FMUL.FTZ R209, R157, R210 ;  /* 0x000000d29dd17220 */ /* 0x000fe20000410000 */
[C---:B------:R-:W-:Y:S01]  /*3560*/  FFMA.FTZ R203, R159.reuse, R204, R212 ;  /* 0x000000cc9fcb7223 */ /* 0x040fe200000100d4 */
[----:B------:R-:W-:Y:S01]  /*3570*/  FFMA.FTZ R204, R159, R206, -R205 ;  /* 0x000000ce9fcc7223 */ /* 0x000fe200000108cd */
[-C--:B------:R-:W-:Y:S01]  /*3580*/  FMUL.FTZ R213, R157, R208.reuse ;  /* 0x000000d09dd57220 */ /* 0x080fe20000410000 */
[----:B------:R-:W-:-:S02]  /*3590*/  FFMA.FTZ R211, R159, R208, R209 ;  /* 0x000000d09fd37223 */ /* 0x000fc400000100d1 */
[----:B------:R0:W0:Y:S01]  /*35a0*/  SHFL.DOWN PT, R215, R203, 0x1, 0x1f ;  /* 0x08201f00cbd77f89 */ /* 0x00002200000e0000 */
[----:B------:R-:W-:Y:S01]  /*35b0*/  FFMA.FTZ R213, R159, R210, -R213 ;  /* 0x000000d29fd57223 */ /* 0x000fe200000108d5 */
[CC--:B-1----:R-:W-:Y:S01]  /*35c0*/  FMUL.FTZ R205, R123.reuse, R47.reuse ;  /* 0x0000002f7bcd7220 */ /* 0x0c2fe20000410000 */
[C---:B------:R-:W-:Y:S01]  /*35d0*/  FMUL.FTZ R208, R202.reuse, R47 ;  /* 0x0000002fcad07220 */ /* 0x040fe20000410000 */
[CC--:B--2---:R-:W-:Y:S01]  /*35e0*/  FMUL.FTZ R47, R123.reuse, R45.reuse ;  /* 0x0000002d7b2f7220 */ /* 0x0c4fe20000410000 */
[C---:B------:R-:W-:Y:S01]  /*35f0*/  FMUL.FTZ R45, R202.reuse, R45 ;  /* 0x0000002dca2d7220 */ /* 0x040fe20000410000 */
[CC--:B---3--:R-:W-:Y:S01]  /*3600*/  FFMA.FTZ R206, R202.reuse, R46.reuse, -R205 ;  /* 0x0000002ecace7223 */ /* 0x0c8fe200000108cd */
[C---:B------:R-:W-:Y:S01]  /*3610*/  FFMA.FTZ R205, R123.reuse, R46, R208 ;  /* 0x0000002e7bcd7223 */ /* 0x040fe200000100d0 */
[-C--:B-----5:R-:W-:Y:S01]  /*3620*/  @P1 FFMA.FTZ R202, R202, R44.reuse, -R47 ;  /* 0x0000002ccaca1223 */ /* 0x0a0fe2000001082f */
[----:B------:R-:W-:Y:S01]  /*3630*/  @P1 FFMA.FTZ R123, R123, R44, R45 ;  /* 0x0000002c7b7b1223 */ /* 0x000fe2000001002d */
[----:B------:R-:W-:Y:S01]  /*3640*/  @P1 FADD.FTZ R201, R201, R206 ;  /* 0x000000cec9c91221 */ /* 0x000fe20000010000 */
[----:B------:R-:W-:Y:S01]  /*3650*/  @P1 FADD.FTZ R122, R122, R205 ;  /* 0x000000cd7a7a1221 */ /* 0x000fe20000010000 */
[----:B------:R-:W-:Y:S01]  /*3660*/  FADD.FTZ R206, R154, R211 ;  /* 0x000000d39ace7221 */ /* 0x000fe20000010000 */
[----:B------:R-:W-:Y:S01]  /*3670*/  FADD.FTZ R205, R166, R213 ;  /* 0x000000d5a6cd7221 */ /* 0x000fe20000010000 */
[----:B------:R-:W1:Y:S01]  /*3680*/  SHFL.UP PT, R202, R202, 0x1, RZ ;  /* 0x04200000caca7989 */ /* 0x000e6200000e00ff */
[----:B------:R-:W-:Y:S01]  /*3690*/  HFMA2 R44, -RZ, RZ, 1.875, 0 ;  /* 0x3f800000ff2c7431 */ /* 0x000fe200000001ff */
[----:B------:R-:W-:-:S02]  /*36a0*/  ISETP.GT.U32.AND P1, PT, R155, 0x1d, PT ;  /* 0x0000001d9b00780c */ /* 0x000fc40003f24070 */
[----:B------:R-:W-:Y:S01]  /*36b0*/  CS2R R46, SRZ ;  /* 0x00000000002e7805 */ /* 0x000fe2000001ff00 */
[----:B----4-:R2:W3:Y:S01]  /*36c0*/  SHFL.IDX PT, R208, R116, RZ, 0x1f ;  /* 0x00001fff74d07589 */ /* 0x0104e200000e0000 */
[----:B------:R-:W-:-:S03]  /*36d0*/  MOV R45, RZ ;  /* 0x000000ff002d7202 */ /* 0x000fc60000000f00 */
[----:B------:R2:W4:Y:S04]  /*36e0*/  SHFL.IDX PT, R209, R117, RZ, 0x1f ;  /* 0x00001fff75d17589 */ /* 0x00052800000e0000 */
[----:B------:R2:W0:Y:S04]  /*36f0*/  SHFL.DOWN PT, R117, R204, 0x1, 0x1f ;  /* 0x08201f00cc757f89 */ /* 0x00042800000e0000 */
[----:B------:R2:W0:Y:S04]  /*3700*/  SHFL.DOWN PT, R212, R206, 0x1, 0x1f ;  /* 0x08201f00ced47f89 */ /* 0x00042800000e0000 */
[----:B------:R2:W0:Y:S04]  /*3710*/  SHFL.DOWN PT, R213, R205, 0x1, 0x1f ;  /* 0x08201f00cdd57f89 */ /* 0x00042800000e0000 */
[----:B------:R-:W0:Y:S04]  /*3720*/  SHFL.UP PT, R123, R123, 0x1, RZ ;  /* 0x042000007b7b7989 */ /* 0x000e2800000e00ff */
[----:B------:R-:W0:Y:S04]  /*3730*/  SHFL.UP PT, R201, R201, 0x1, RZ ;  /* 0x04200000c9c97989 */ /* 0x000e2800000e00ff */
[----:B------:R2:W0:Y:S01]  /*3740*/  SHFL.UP PT, R116, R122, 0x1, RZ ;  /* 0x042000007a747989 */ /* 0x00042200000e00ff */
[----:B-1-34-:R-:W-:Y:S05]  /*3750*/  @!P6 BRA `(.L_x_16787) ;  /* 0x000000000028e947 */ /* 0x01afea0003800000 */
[CC--:B0-----:R-:W-:Y:S01]  /*3760*/  FMUL.FTZ R210, R204.reuse, R213.reuse ;  /* 0x000000d5ccd27220 */ /* 0x0c1fe20000410000 */
[C---:B------:R-:W-:Y:S01]  /*3770*/  FMUL.FTZ R213, R203.reuse, R213 ;  /* 0x000000d5cbd57220 */ /* 0x040fe20000410000 */
[CC--:B--2---:R-:W-:Y:S01]  /*3780*/  FMUL.FTZ R122, R204.reuse, R117.reuse ;  /* 0x00000075cc7a7220 */ /* 0x0c4fe20000410000 */
[C---:B------:R-:W-:Y:S01]  /*3790*/  FMUL.FTZ R117, R203.reuse, R117 ;  /* 0x00000075cb757220 */ /* 0x040fe20000410000 */
[-C--:B------:R-:W-:Y:S01]  /*37a0*/  FFMA.FTZ R211, R203, R212.reuse, -R210 ;  /* 0x000000d4cbd37223 */ /* 0x080fe200000108d2 */
[----:B------:R-:W-:Y:S01]  /*37b0*/  FFMA.FTZ R210, R204, R212, R213 ;  /* 0x000000d4ccd27223 */ /* 0x000fe200000100d5 */
[C---:B------:R-:W-:Y:S01]  /*37c0*/  FFMA.FTZ R203, R215.reuse, R203, -R122 ;  /* 0x000000cbd7cb7223 */ /* 0x040fe2000001087a */
[----:B------:R-:W-:Y:S01]  /*37d0*/  FFMA.FTZ R204, R215, R204, R117 ;  /* 0x000000ccd7cc7223 */ /* 0x000fe20000010075 */
[----:B------:R-:W-:Y:S01]  /*37e0*/  FADD.FTZ R206, R206, R211 ;  /* 0x000000d3cece7221 */ /* 0x000fe20000010000 */
[----:B------:R-:W-:-:S07]  /*37f0*/  FADD.FTZ R205, R205, R210 ;  /* 0x000000d2cdcd7221 */ /* 0x000fce0000010000 */
.L_x_16787:
[----:B------:R-:W-:Y:S05]  /*3800*/  BSYNC.RECONVERGENT B0 ;  /* 0x0000000000007941 */ /* 0x000fea0003800200 */
.L_x_16786:
[----:B------:R-:W1:Y:S01]  /*3810*/  @!P4 LDS.128 R44, [UR6+0x25d0] ;  /* 0x0025d006ff2cc984 */ /* 0x000e620008000c00 */
[----:B------:R-:W-:Y:S03]  /*3820*/  BSSY.RECONVERGENT B0, `(.L_x_16788) ;  /* 0x0000010000007945 */ /* 0x000fe60003800200 */
[----:B0-----:R0:W3:Y:S04]  /*3830*/  SHFL.DOWN PT, R215, R203, 0x2, 0x1f ;  /* 0x08401f00cbd77f89 */ /* 0x0010e800000e0000 */
[----:B--2---:R0:W2:Y:S04]  /*3840*/  SHFL.DOWN PT, R117, R204, 0x2, 0x1f ;  /* 0x08401f00cc757f89 */ /* 0x0040a800000e0000 */
[----:B------:R0:W4:Y:S04]  /*3850*/  SHFL.DOWN PT, R212, R206, 0x2, 0x1f ;  /* 0x08401f00ced47f89 */ /* 0x00012800000e0000 */
[----:B------:R0:W0:Y:S01]  /*3860*/  SHFL.DOWN PT, R213, R205, 0x2, 0x1f ;  /* 0x08401f00cdd57f89 */ /* 0x00002200000e0000 */
[----:B------:R-:W-:Y:S05]  /*3870*/  @P1 BRA `(.L_x_16789) ;  /* 0x0000000000281947 */ /* 0x000fea0003800000 */
[CC--:B0-----:R-:W-:Y:S01]  /*3880*/  FMUL.FTZ R210, R204.reuse, R213.reuse ;  /* 0x000000d5ccd27220 */ /* 0x0c1fe20000410000 */
[C---:B------:R-:W-:Y:S01]  /*3890*/  FMUL.FTZ R213, R203.reuse, R213 ;  /* 0x000000d5cbd57220 */ /* 0x040fe20000410000 */
[CC--:B--2---:R-:W-:Y:S01]  /*38a0*/  FMUL.FTZ R122, R204.reuse, R117.reuse ;  /* 0x00000075cc7a7220 */ /* 0x0c4fe20000410000 */
[C---:B------:R-:W-:Y:S01]  /*38b0*/  FMUL.FTZ R117, R203.reuse, R117 ;  /* 0x00000075cb757220 */ /* 0x040fe20000410000 */
[CC--:B----4-:R-:W-:Y:S01]  /*38c0*/  FFMA.FTZ R211, R203.reuse, R212.reuse, -R210 ;  /* 0x000000d4cbd37223 */ /* 0x0d0fe200000108d2 */
[C---:B------:R-:W-:Y:S01]  /*38d0*/  FFMA.FTZ R210, R204.reuse, R212, R213 ;  /* 0x000000d4ccd27223 */ /* 0x040fe200000100d5 */
[-C--:B---3--:R-:W-:Y:S01]  /*38e0*/  FFMA.FTZ R203, R203, R215.reuse, -R122 ;  /* 0x000000d7cbcb7223 */ /* 0x088fe2000001087a */
[----:B------:R-:W-:Y:S01]  /*38f0*/  FFMA.FTZ R204, R204, R215, R117 ;  /* 0x000000d7cccc7223 */ /* 0x000fe20000010075 */
[----:B------:R-:W-:Y:S01]  /*3900*/  FADD.FTZ R206, R206, R211 ;  /* 0x000000d3cece7221 */ /* 0x000fe20000010000 */
[----:B------:R-:W-:-:S07]  /*3910*/  FADD.FTZ R205, R205, R210 ;  /* 0x000000d2cdcd7221 */ /* 0x000fce0000010000 */
.L_x_16789:
[----:B------:R-:W-:Y:S05]  /*3920*/  BSYNC.RECONVERGENT B0 ;  /* 0x0000000000007941 */ /* 0x000fea0003800200 */
.L_x_16788:
[----:B---3--:R3:W1:Y:S01]  /*3930*/  SHFL.DOWN PT, R215, R203, 0x4, 0x1f ;  /* 0x08801f00cbd77f89 */ /* 0x00866200000e0000 */
[----:B------:R-:W-:Y:S03]  /*3940*/  BSSY.RECONVERGENT B0, `(.L_x_16790) ;  /* 0x000000f000007945 */ /* 0x000fe60003800200 */
[----:B--2---:R3:W2:Y:S04]  /*3950*/  SHFL.DOWN PT, R117, R204, 0x4, 0x1f ;  /* 0x08801f00cc757f89 */ /* 0x0046a800000e0000 */
[----:B----4-:R3:W4:Y:S04]  /*3960*/  SHFL.DOWN PT, R212, R206, 0x4, 0x1f ;  /* 0x08801f00ced47f89 */ /* 0x01072800000e0000 */
[----:B0-----:R3:W0:Y:S01]  /*3970*/  SHFL.DOWN PT, R213, R205, 0x4, 0x1f ;  /* 0x08801f00cdd57f89 */ /* 0x00162200000e0000 */
[----:B------:R-:W-:Y:S05]  /*3980*/  @P2 BRA `(.L_x_16791) ;  /* 0x0000000000282947 */ /* 0x000fea0003800000 */
        /* <DEDUP_REMOVED lines=10> */
.L_x_16791:
[----:B------:R-:W-:Y:S05]  /*3a30*/  BSYNC.RECONVERGENT B0 ;  /* 0x0000000000007941 */ /* 0x000fea0003800200 */
.L_x_16790:
        /* <DEDUP_REMOVED lines=16> */
.L_x_16793:
[----:B------:R-:W-:Y:S05]  /*3b40*/  BSYNC.RECONVERGENT B0 ;  /* 0x0000000000007941 */ /* 0x000fea0003800200 */
.L_x_16792:
        /* <DEDUP_REMOVED lines=16> */
.L_x_16795:
[----:B------:R-:W-:Y:S05]  /*3c50*/  BSYNC.RECONVERGENT B0 ;  /* 0x0000000000007941 */ /* 0x000fea0003800200 */
.L_x_16794:
[----:B-1----:R-:W-:Y:S01]  /*3c60*/  SHFL.DOWN PT, R212, R203, 0x1, 0x1f ;  /* 0x08201f00cbd47f89 */ /* 0x002fe200000e0000 */
[----:B------:R-:W-:Y:S01]  /*3c70*/  ISETP.NE.AND P2, PT, R76, RZ, PT ;  /* 0x000000ff4c00720c */ /* 0x000fe20003f45270 */
[CC--:B------:R-:W-:Y:S01]  /*3c80*/  FMUL.FTZ R117, R123.reuse, R209.reuse ;  /* 0x000000d17b757220 */ /* 0x0c0fe20000410000 */
[----:B------:R-:W-:Y:S01]  /*3c90*/  FMUL.FTZ R122, R202, R209 ;  /* 0x000000d1ca7a7220 */ /* 0x000fe20000410000 */
[----:B------:R-:W1:Y:S01]  /*3ca0*/  SHFL.IDX PT, R211, R47, RZ, 0x1f ;  /* 0x00001fff2fd37589 */ /* 0x000e6200000e0000 */
[----:B------:R-:W-:Y:S01]  /*3cb0*/  ISETP.NE.AND P1, PT, R76, 0x1f, PT ;  /* 0x0000001f4c00780c */ /* 0x000fe20003f25270 */
[-C--:B------:R-:W-:Y:S01]  /*3cc0*/  FFMA.FTZ R202, R202, R208.reuse, -R117 ;  /* 0x000000d0caca7223 */ /* 0x080fe20000010875 */
[----:B------:R-:W-:Y:S01]  /*3cd0*/  FFMA.FTZ R117, R123, R208, R122 ;  /* 0x000000d07b757223 */ /* 0x000fe2000001007a */
[----:B------:R-:W5:Y:S01]  /*3ce0*/  SHFL.DOWN PT, R214, R204, 0x1, 0x1f ;  /* 0x08201f00ccd67f89 */ /* 0x000f6200000e0000 */
[----:B------:R-:W-:Y:S01]  /*3cf0*/  IMAD.WIDE.U32 R122, R66, UR4, R68 ;  /* 0x00000004427a7c25 */ /* 0x000fe2000f8e0044 */
[----:B------:R-:W-:Y:S01]  /*3d00*/  ISETP.NE.AND P3, PT, R76, RZ, PT ;  /* 0x000000ff4c00720c */ /* 0x000fe20003f65270 */
[----:B------:R-:W-:Y:S01]  /*3d10*/  BSSY.RECONVERGENT B0, `(.L_x_16796) ;  /* 0x0000105000007945 */ /* 0x000fe20003800200 */
[----:B------:R-:W0:Y:S02]  /*3d20*/  SHFL.IDX PT, R210, R46, RZ, 0x1f ;  /* 0x00001fff2ed27589 */ /* 0x000e2400000e0000 */
[----:B------:R-:W-:Y:S01]  /*3d30*/  @P2 FADD.FTZ R209, R116, R117 ;  /* 0x0000007574d12221 */ /* 0x000fe20000010000 */
[----:B------:R-:W-:Y:S01]  /*3d40*/  @P2 FADD.FTZ R208, R201, R202 ;  /* 0x000000cac9d02221 */ /* 0x000fe20000010000 */
[----:B------:R-:W0:Y:S01]  /*3d50*/  SHFL.DOWN PT, R218, R205, 0x1, 0x1f ;  /* 0x08201f00cdda7f89 */ /* 0x000e2200000e0000 */
[----:B------:R-:W-:-:S02]  /*3d60*/  IMAD R117, R67, UR4, R123 ;  /* 0x0000000443757c24 */ /* 0x000fc4000f8e027b */
[CC--:B------:R-:W-:Y:S01]  /*3d70*/  FMUL.FTZ R123, R119.reuse, R209.reuse ;  /* 0x000000d1777b7220 */ /* 0x0c0fe20000410000 */
[----:B------:R-:W-:Y:S01]  /*3d80*/  FMUL.FTZ R202, R119, R208 ;  /* 0x000000d077ca7220 */ /* 0x000fe20000410000 */
[----:B------:R-:W0:Y:S01]  /*3d90*/  SHFL.DOWN PT, R216, R206, 0x1, 0x1f ;  /* 0x08201f00ced87f89 */ /* 0x000e2200000e0000 */
[----:B------:R-:W-:Y:S01]  /*3da0*/  LEA R116, P2, R122, R74, 0x2 ;  /* 0x0000004a7a747211 */ /* 0x000fe200078410ff */
[C---:B------:R-:W-:Y:S01]  /*3db0*/  FFMA.FTZ R123, R118.reuse, R208, -R123 ;  /* 0x000000d0767b7223 */ /* 0x040fe2000001087b */
[----:B------:R-:W-:Y:S01]  /*3dc0*/  FFMA.FTZ R209, R118, R209, R202 ;  /* 0x000000d176d17223 */ /* 0x000fe200000100ca */
[----:B--23--:R-:W2:Y:S01]  /*3dd0*/  SHFL.IDX PT, R204, R204, RZ, 0x1f ;  /* 0x00001fffcccc7589 */ /* 0x00cea200000e0000 */
[----:B------:R-:W-:Y:S01]  /*3de0*/  LEA.HI.X R117, R122, R75, R117, 0x2, P2 ;  /* 0x0000004b7a757211 */ /* 0x000fe200010f1475 */
[----:B------:R-:W-:Y:S01]  /*3df0*/  FADD.FTZ R118, R2, R123 ;  /* 0x0000007b02767221 */ /* 0x000fe20000010000 */
[----:B------:R-:W-:Y:S01]  /*3e00*/  FADD.FTZ R2, R188, R209 ;  /* 0x000000d1bc027221 */ /* 0x000fe20000010000 */
[-C--:B-1----:R-:W-:Y:S01]  /*3e10*/  @P1 FMUL.FTZ R201, R212, R211.reuse ;  /* 0x000000d3d4c91220 */ /* 0x082fe20000410000 */
[----:B------:R-:W1:Y:S01]  /*3e20*/  SHFL.IDX PT, R203, R203, RZ, 0x1f ;  /* 0x00001fffcbcb7589 */ /* 0x000e6200000e0000 */
[----:B------:R-:W-:Y:S01]  /*3e30*/  FMUL.FTZ R122, R157, R118 ;  /* 0x000000769d7a7220 */ /* 0x000fe20000410000 */
[----:B-----5:R-:W-:-:S02]  /*3e40*/  @P1 FMUL.FTZ R119, R214, R211 ;  /* 0x000000d3d6771220 */ /* 0x020fc40000410000 */
[----:B----4-:R-:W3:Y:S01]  /*3e50*/  SHFL.IDX PT, R206, R206, RZ, 0x1f ;  /* 0x00001fffcece7589 */ /* 0x010ee200000e0000 */
[----:B------:R-:W-:Y:S01]  /*3e60*/  FFMA.FTZ R122, R159, R2, R122 ;  /* 0x000000029f7a7223 */ /* 0x000fe2000001007a */
[-C--:B0-----:R-:W-:Y:S01]  /*3e70*/  @P1 FFMA.FTZ R201, R214, R210.reuse, R201 ;  /* 0x000000d2d6c91223 */ /* 0x081fe200000100c9 */
[----:B------:R-:W-:Y:S01]  /*3e80*/  @P1 FFMA.FTZ R123, R212, R210, -R119 ;  /* 0x000000d2d47b1223 */ /* 0x000fe20000010877 */
[----:B------:R-:W-:Y:S01]  /*3e90*/  FMUL.FTZ R119, R157, R2 ;  /* 0x000000029d777220 */ /* 0x000fe20000410000 */
[----:B------:R-:W0:Y:S01]  /*3ea0*/  SHFL.IDX PT, R205, R205, RZ, 0x1f ;  /* 0x00001fffcdcd7589 */ /* 0x000e2200000e0000 */
[----:B------:R-:W-:Y:S02]  /*3eb0*/  @P1 FADD.FTZ R211, R218, R201 ;  /* 0x000000c9dad31221 */ /* 0x000fe40000010000 */
[----:B------:R-:W-:Y:S01]  /*3ec0*/  FFMA.FTZ R119, R159, R118, -R119 ;  /* 0x000000769f777223 */ /* 0x000fe20000010877 */
[----:B------:R-:W-:Y:S01]  /*3ed0*/  @P1 FADD.FTZ R210, R216, R123 ;  /* 0x0000007bd8d21221 */ /* 0x000fe20000010000 */
[----:B------:R-:W-:-:S02]  /*3ee0*/  FMUL.FTZ R123, R211, R121 ;  /* 0x00000079d37b7220 */ /* 0x000fc40000410000 */
[C---:B------:R-:W-:Y:S01]  /*3ef0*/  FFMA.FTZ R201, R5.reuse, R186, R119 ;  /* 0x000000ba05c97223 */ /* 0x040fe20000010077 */
[C---:B------:R-:W-:Y:S01]  /*3f00*/  FMUL.FTZ R188, R210.reuse, R121 ;  /* 0x00000079d2bc7220 */ /* 0x040fe20000410000 */
[----:B------:R-:W-:Y:S01]  /*3f10*/  FFMA.FTZ R210, R210, R120, R123 ;  /* 0x00000078d2d27223 */ /* 0x000fe2000001007b */
[----:B------:R-:W-:Y:S02]  /*3f20*/  FFMA.FTZ R123, R5, R184, R122 ;  /* 0x000000b8057b7223 */ /* 0x000fe4000001007a */
[----:B------:R-:W-:Y:S01]  /*3f30*/  FFMA.FTZ R188, R211, R120, -R188 ;  /* 0x00000078d3bc7223 */ /* 0x000fe200000108bc */
[----:B------:R-:W-:Y:S01]  /*3f40*/  FADD.FTZ R119, R185, R210 ;  /* 0x000000d2b9777221 */ /* 0x000fe20000010000 */
[C---:B------:R-:W-:Y:S01]  /*3f50*/  FMUL.FTZ R121, R160.reuse, R123 ;  /* 0x0000007ba0797220 */ /* 0x040fe20000410000 */
[----:B------:R-:W-:Y:S01]  /*3f60*/  FMUL.FTZ R120, R160, R201 ;  /* 0x000000c9a0787220 */ /* 0x000fe20000410000 */
[----:B------:R-:W-:Y:S01]  /*3f70*/  FADD.FTZ R187, R187, R188 ;  /* 0x000000bcbbbb7221 */ /* 0x000fe20000010000 */
[----:B------:R-:W-:Y:S01]  /*3f80*/  FMUL.FTZ R185, R174, R119 ;  /* 0x00000077aeb97220 */ /* 0x000fe20000410000 */
[C---:B------:R-:W-:Y:S01]  /*3f90*/  FFMA.FTZ R121, R158.reuse, R201, -R121 ;  /* 0x000000c99e797223 */ /* 0x040fe20000010879 */
[----:B------:R-:W-:Y:S01]  /*3fa0*/  FFMA.FTZ R120, R158, R123, R120 ;  /* 0x0000007b9e787223 */ /* 0x000fe20000010078 */
[-C--:B------:R-:W-:Y:S01]  /*3fb0*/  FMUL.FTZ R186, R174, R187.reuse ;  /* 0x000000bbaeba7220 */ /* 0x080fe20000410000 */
[----:B------:R-:W-:Y:S01]  /*3fc0*/  FFMA.FTZ R188, R168, R187, -R185 ;  /* 0x000000bba8bc7223 */ /* 0x000fe200000108b9 */
[C---:B------:R-:W-:Y:S01]  /*3fd0*/  FFMA.FTZ R122, R6.reuse, R189, R121 ;  /* 0x000000bd067a7223 */ /* 0x040fe20000010079 */
        /* <DEDUP_REMOVED lines=55> */
[----:B------:R-:W-:Y:S01]  /*4350*/  FMUL.FTZ R211, R130, R119 ;  /* 0x0000007782d37220 */ /* 0x000fe20000410000 */
[C---:B------:R-:W-:Y:S01]  /*4360*/  FFMA.FTZ R164, R168.reuse, R197, -R161 ;  /* 0x000000c5a8a47223 */ /* 0x040fe200000108a1 */
[----:B------:R-:W-:Y:S01]  /*4370*/  FFMA.FTZ R168, R168, R162, R179 ;  /* 0x000000a2a8a87223 */ /* 0x000fe200000100b3 */
[C---:B------:R-:W-:Y:S01]  /*4380*/  FMUL.FTZ R179, R160.reuse, R173 ;  /* 0x000000ada0b37220 */ /* 0x040fe20000410000 */
[----:B------:R-:W-:Y:S01]  /*4390*/  FMUL.FTZ R160, R160, R175 ;  /* 0x000000afa0a07220 */ /* 0x000fe20000410000 */
[C---:B------:R-:W-:Y:S01]  /*43a0*/  FFMA.FTZ R161, R11.reuse, R200, R164 ;  /* 0x000000c80ba17223 */ /* 0x040fe200000100a4 */
[----:B------:R-:W-:Y:S01]  /*43b0*/  FMUL.FTZ R213, R130, R187 ;  /* 0x000000bb82d57220 */ /* 0x000fe20000410000 */
[C---:B------:R-:W-:Y:S01]  /*43c0*/  FFMA.FTZ R170, R158.reuse, R175, -R179 ;  /* 0x000000af9eaa7223 */ /* 0x040fe200000108b3 */
[----:B------:R-:W-:Y:S01]  /*43d0*/  FFMA.FTZ R164, R158, R173, R160 ;  /* 0x000000ad9ea47223 */ /* 0x000fe200000100a0 */
[C---:B--2---:R-:W-:Y:S01]  /*43e0*/  FMUL.FTZ R160, R204.reuse, R47 ;  /* 0x0000002fcca07220 */ /* 0x044fe20000410000 */
[----:B------:R-:W-:Y:S01]  /*43f0*/  FFMA.FTZ R179, R11, R198, R168 ;  /* 0x000000c60bb37223 */ /* 0x000fe200000100a8 */
[----:B------:R-:W-:Y:S01]  /*4400*/  FADD.FTZ R158, R171, R170 ;  /* 0x000000aaab9e7221 */ /* 0x000fe20000010000 */
[----:B------:R-:W-:Y:S01]  /*4410*/  FADD.FTZ R167, R167, R164 ;  /* 0x000000a4a7a77221 */ /* 0x000fe20000010000 */
[-C--:B-1----:R-:W-:Y:S01]  /*4420*/  FFMA.FTZ R171, R203, R46.reuse, -R160 ;  /* 0x0000002ecbab7223 */ /* 0x082fe200000108a0 */
        /* <DEDUP_REMOVED lines=9> */
[----:B------:R-:W-:Y:S01]  /*44c0*/  FADD.FTZ R154, R154, R157 ;  /* 0x0000009d9a9a7221 */ /* 0x000fe20000010000 */
[----:B------:R-:W-:Y:S01]  /*44d0*/  FADD.FTZ R166, R166, R181 ;  /* 0x000000b5a6a67221 */ /* 0x000fe20000010000 */
[----:B------:R-:W-:Y:S01]  /*44e0*/  P2R R46, PR, RZ, 0x8 ;  /* 0x00000008ff2e7803 */ /* 0x000fe20000000000 */
[----:B------:R-:W-:Y:S01]  /*44f0*/  FFMA.FTZ R157, -R141, R29, R2 ;  /* 0x0000001d8d9d7223 */ /* 0x000fe20000010102 */
[----:B------:R-:W-:Y:S01]  /*4500*/  FFMA.FTZ R45, R203, R45, R204 ;  /* 0x0000002dcb2d7223 */ /* 0x000fe200000100cc */
[C---:B------:R-:W-:Y:S01]  /*4510*/  FMUL.FTZ R168, R125.reuse, R166 ;  /* 0x000000a67da87220 */ /* 0x040fe20000410000 */
[----:B---3--:R-:W-:Y:S01]  /*4520*/  FADD.FTZ R46, R206, R171 ;  /* 0x000000abce2e7221 */ /* 0x008fe20000010000 */
[----:B------:R-:W-:Y:S01]  /*4530*/  FMUL.FTZ R164, R125, R154 ;  /* 0x0000009a7da47220 */ /* 0x000fe20000410000 */
[----:B0-----:R-:W-:Y:S01]  /*4540*/  FADD.FTZ R47, R205, R160 ;  /* 0x000000a0cd2f7221 */ /* 0x001fe20000010000 */
[----:B------:R-:W-:Y:S01]  /*4550*/  FFMA.FTZ R2, R0, -R2, RZ ;  /* 0x8000000200027223 */ /* 0x000fe200000100ff */
[----:B------:R-:W-:Y:S01]  /*4560*/  FFMA.FTZ R159, R141, -R28, R118 ;  /* 0x8000001c8d9f7223 */ /* 0x000fe20000010076 */
[C---:B------:R-:W-:Y:S01]  /*4570*/  FMUL.FTZ R160, R157.reuse, R168 ;  /* 0x000000a89da07220 */ /* 0x040fe20000410000 */
[-C--:B------:R-:W-:Y:S01]  /*4580*/  FMUL.FTZ R171, R157, R164.reuse ;  /* 0x000000a49dab7220 */ /* 0x080fe20000410000 */
[----:B------:R-:W-:Y:S01]  /*4590*/  FMUL.FTZ R181, R4, R164 ;  /* 0x000000a404b57220 */ /* 0x000fe20000410000 */
[----:B------:R0:W-:Y:S01]  /*45a0*/  @!P3 STS.128 [UR6+0x25d0], R44 ;  /* 0x0025d02cff00b988 */ /* 0x0001e20008000c06 */
[----:B------:R-:W-:Y:S01]  /*45b0*/  FFMA.FTZ R118, R0, R118, RZ ;  /* 0x0000007600767223 */ /* 0x000fe200000100ff */
[C---:B------:R-:W-:Y:S01]  /*45c0*/  FFMA.FTZ R164, R159.reuse, R164, R160 ;  /* 0x000000a49fa47223 */ /* 0x040fe200000100a0 */
[-C--:B------:R-:W-:Y:S01]  /*45d0*/  FFMA.FTZ R160, R159, R168.reuse, -R171 ;  /* 0x000000a89fa07223 */ /* 0x080fe200000108ab */
[----:B------:R-:W-:Y:S01]  /*45e0*/  FMUL.FTZ R168, R4, R168 ;  /* 0x000000a804a87220 */ /* 0x000fe20000410000 */
[----:B------:R-:W-:Y:S01]  /*45f0*/  FFMA.FTZ R171, R153, R201, R118 ;  /* 0x000000c999ab7223 */ /* 0x000fe20000010076 */
[----:B------:R1:W-:Y:S01]  /*4600*/  STS [R94+0x840], R181 ;  /* 0x000840b55e007388 */ /* 0x0003e20000000800 */
[----:B------:R-:W-:Y:S01]  /*4610*/  FMUL.FTZ R170, R124, R167 ;  /* 0x000000a77caa7220 */ /* 0x000fe20000410000 */
[C---:B------:R-:W-:Y:S01]  /*4620*/  FFMA.FTZ R201, R140.reuse, -R30, R201 ;  /* 0x8000001e8cc97223 */ /* 0x040fe200000100c9 */
[----:B------:R-:W-:Y:S01]  /*4630*/  FMUL.FTZ R203, R131, R183 ;  /* 0x000000b783cb7220 */ /* 0x000fe20000410000 */
[----:B------:R2:W-:Y:S01]  /*4640*/  STS [R95+0x4], R168 ;  /* 0x000004a85f007388 */ /* 0x0005e20000000800 */
[----:B------:R-:W-:Y:S01]  /*4650*/  FMUL.FTZ R172, R5, R170 ;  /* 0x000000aa05ac7220 */ /* 0x000fe20000410000 */
[----:B------:R-:W-:Y:S01]  /*4660*/  FMUL.FTZ R192, R11, R213 ;  /* 0x000000d50bc07220 */ /* 0x000fe20000410000 */
[----:B------:R-:W-:Y:S01]  /*4670*/  FADD.FTZ R164, RZ, R164 ;  /* 0x000000a4ffa47221 */ /* 0x000fe20000010000 */
[----:B0-----:R-:W-:Y:S01]  /*4680*/  FFMA.FTZ R45, R153, -R123, R2 ;  /* 0x8000007b992d7223 */ /* 0x001fe20000010002 */
[----:B------:R-:W-:Y:S01]  /*4690*/  FFMA.FTZ R123, -R140, R31, R123 ;  /* 0x0000001f8c7b7223 */ /* 0x000fe2000001017b */
[----:B------:R-:W-:Y:S01]  /*46a0*/  FMUL.FTZ R2, R124, R158 ;  /* 0x0000009e7c027220 */ /* 0x000fe20000410000 */
[----:B-1----:R-:W-:Y:S01]  /*46b0*/  FMUL.FTZ R181, R127, R175 ;  /* 0x000000af7fb57220 */ /* 0x002fe20000410000 */
[C---:B------:R-:W-:Y:S01]  /*46c0*/  FFMA.FTZ R118, R152.reuse, -R184, R45 ;  /* 0x800000b898767223 */ /* 0x040fe2000001002d */
[----:B------:R-:W-:Y:S01]  /*46d0*/  FFMA.FTZ R184, -R139, R33, R184 ;  /* 0x000000218bb87223 */ /* 0x000fe200000101b8 */
[----:B------:R-:W-:Y:S01]  /*46e0*/  FMUL.FTZ R44, R123, R2 ;  /* 0x000000027b2c7220 */ /* 0x000fe20000410000 */
[----:B------:R-:W-:Y:S01]  /*46f0*/  FMUL.FTZ R47, R127, R173 ;  /* 0x000000ad7f2f7220 */ /* 0x000fe20000410000 */
[----:B------:R-:W-:Y:S01]  /*4700*/  FFMA.FTZ R46, R152, R122, R171 ;  /* 0x0000007a982e7223 */ /* 0x000fe200000100ab */
[----:B------:R-:W-:Y:S01]  /*4710*/  FFMA.FTZ R122, R139, -R32, R122 ;  /* 0x800000208b7a7223 */ /* 0x000fe2000001007a */
[-C--:B------:R-:W-:Y:S01]  /*4720*/  FFMA.FTZ R45, R201, R170.reuse, R44 ;  /* 0x000000aac92d7223 */ /* 0x080fe2000001002c */
[C---:B------:R-:W-:Y:S01]  /*4730*/  FMUL.FTZ R191, R184.reuse, R181 ;  /* 0x000000b5b8bf7220 */ /* 0x040fe20000410000 */
[----:B------:R-:W-:Y:S01]  /*4740*/  FMUL.FTZ R170, R123, R170 ;  /* 0x000000aa7baa7220 */ /* 0x000fe20000410000 */
[-C--:B--2---:R-:W-:Y:S01]  /*4750*/  FMUL.FTZ R168, R184, R47.reuse ;  /* 0x0000002fb8a87220 */ /* 0x084fe20000410000 */
[----:B------:R0:W-:Y:S01]  /*4760*/  STS [R95+0x8], R172 ;  /* 0x000008ac5f007388 */ /* 0x0001e20000000800 */
[C---:B------:R-:W-:Y:S01]  /*4770*/  FFMA.FTZ R44, R122.reuse, R47, R191 ;  /* 0x0000002f7a2c7223 */ /* 0x040fe200000100bf */
[-C--:B------:R-:W-:Y:S01]  /*4780*/  FFMA.FTZ R171, R201, R2.reuse, -R170 ;  /* 0x00000002c9ab7223 */ /* 0x080fe200000108aa */
[----:B------:R-:W-:Y:S01]  /*4790*/  FFMA.FTZ R191, R122, R181, -R168 ;  /* 0x000000b57abf7223 */ /* 0x000fe200000108a8 */
[C---:B------:R-:W-:Y:S01]  /*47a0*/  FMUL.FTZ R170, R6.reuse, R47 ;  /* 0x0000002f06aa7220 */ /* 0x040fe20000410000 */
[----:B------:R-:W-:Y:S01]  /*47b0*/  FMUL.FTZ R168, R6, R181 ;  /* 0x000000b506a87220 */ /* 0x000fe20000410000 */
[C---:B------:R-:W-:Y:S01]  /*47c0*/  FFMA.FTZ R47, R151.reuse, R189, R46 ;  /* 0x000000bd972f7223 */ /* 0x040fe2000001002e */
[----:B------:R-:W-:Y:S01]  /*47d0*/  FFMA.FTZ R181, R151, -R185, R118 ;  /* 0x800000b997b57223 */ /* 0x000fe20000010076 */
[----:B------:R-:W-:Y:S01]  /*47e0*/  FMUL.FTZ R2, R5, R2 ;  /* 0x0000000205027220 */ /* 0x000fe20000410000 */
[----:B------:R1:W-:Y:S01]  /*47f0*/  STS [R95+0x10], R170 ;  /* 0x000010aa5f007388 */ /* 0x0003e20000000800 */
[C---:B------:R-:W-:Y:S01]  /*4800*/  FFMA.FTZ R176, R150.reuse, R193, R47 ;  /* 0x000000c196b07223 */ /* 0x040fe2000001002f */
[----:B------:R-:W-:Y:S01]  /*4810*/  FFMA.FTZ R188, R150, -R186, R181 ;  /* 0x800000ba96bc7223 */ /* 0x000fe200000100b5 */
[----:B------:R-:W-:Y:S01]  /*4820*/  FFMA.FTZ R186, -R137, R37, R186 ;  /* 0x0000002589ba7223 */ /* 0x000fe200000101ba */
[C---:B------:R-:W-:Y:S01]  /*4830*/  FMUL.FTZ R47, R129.reuse, R178 ;  /* 0x000000b2812f7220 */ /* 0x040fe20000410000 */
[----:B0-----:R-:W-:Y:S01]  /*4840*/  FMUL.FTZ R172, R126, R163 ;  /* 0x000000a37eac7220 */ /* 0x001fe20000410000 */
[----:B------:R0:W-:Y:S01]  /*4850*/  STS [R95+0x14], R168 ;  /* 0x000014a85f007388 */ /* 0x0001e20000000800 */
[----:B------:R-:W-:Y:S01]  /*4860*/  FMUL.FTZ R181, R129, R182 ;  /* 0x000000b681b57220 */ /* 0x000fe20000410000 */
[----:B------:R-:W-:Y:S01]  /*4870*/  FFMA.FTZ R193, R137, -R36, R193 ;  /* 0x8000002489c17223 */ /* 0x000fe200000100c1 */
[C---:B------:R-:W-:Y:S01]  /*4880*/  FMUL.FTZ R174, R7.reuse, R172 ;  /* 0x000000ac07ae7220 */ /* 0x040fe20000410000 */
[----:B------:R2:W-:Y:S01]  /*4890*/  STS [R95+0xc], R2 ;  /* 0x00000c025f007388 */ /* 0x0005e20000000800 */
[----:B-1----:R-:W-:Y:S01]  /*48a0*/  FMUL.FTZ R170, R8, R47 ;  /* 0x0000002f08aa7220 */ /* 0x002fe20000410000 */
[----:B------:R-:W-:Y:S01]  /*48b0*/  FMUL.FTZ R46, R126, R177 ;  /* 0x000000b17e2e7220 */ /* 0x000fe20000410000 */
[C---:B------:R-:W-:Y:S01]  /*48c0*/  FFMA.FTZ R185, -R138.reuse, R35, R185 ;  /* 0x000000238ab97223 */ /* 0x040fe200000101b9 */
[----:B------:R1:W-:Y:S01]  /*48d0*/  STS [R95+0x18], R174 ;  /* 0x000018ae5f007388 */ /* 0x0003e20000000800 */
[----:B------:R-:W-:Y:S01]  /*48e0*/  FFMA.FTZ R189, R138, -R34, R189 ;  /* 0x800000228abd7223 */ /* 0x000fe200000100bd */
[C---:B0-----:R-:W-:Y:S01]  /*48f0*/  FMUL.FTZ R168, R186.reuse, R47 ;  /* 0x0000002fbaa87220 */ /* 0x041fe20000410000 */
[----:B------:R-:W-:Y:S01]  /*4900*/  FMUL.FTZ R118, R7, R46 ;  /* 0x0000002e07767220 */ /* 0x000fe20000410000 */
[----:B------:R0:W-:Y:S01]  /*4910*/  STS [R95+0x20], R170 ;  /* 0x000020aa5f007388 */ /* 0x0001e20000000800 */
[----:B------:R-:W-:Y:S01]  /*4920*/  FADD.FTZ R160, RZ, R160 ;  /* 0x000000a0ffa07221 */ /* 0x000fe20000010000 */
[-C--:B------:R-:W-:Y:S01]  /*4930*/  FFMA.FTZ R199, R193, R181.reuse, -R168 ;  /* 0x000000b5c1c77223 */ /* 0x080fe200000108a8 */
[-C--:B--2---:R-:W-:Y:S01]  /*4940*/  FMUL.FTZ R2, R186, R181.reuse ;  /* 0x000000b5ba027220 */ /* 0x084fe20000410000 */
[----:B------:R-:W-:Y:S01]  /*4950*/  FMUL.FTZ R168, R8, R181 ;  /* 0x000000b508a87220 */ /* 0x000fe20000410000 */
[----:B------:R-:W-:Y:S01]  /*4960*/  FFMA.FTZ R181, R147, -R165, R188 ;  /* 0x800000a593b57223 */ /* 0x000fe200000100bc */
[----:B-1----:R-:W-:Y:S01]  /*4970*/  FMUL.FTZ R174, R9, R190 ;  /* 0x000000be09ae7220 */ /* 0x002fe20000410000 */
[----:B------:R-:W-:Y:S01]  /*4980*/  FFMA.FTZ R195, R193, R47, R2 ;  /* 0x0000002fc1c37223 */ /* 0x000fe20000010002 */
[----:B------:R-:W-:Y:S01]  /*4990*/  FFMA.FTZ R47, R147, R169, R176 ;  /* 0x000000a9932f7223 */ /* 0x000fe200000100b0 */
[C---:B------:R-:W-:Y:S01]  /*49a0*/  FFMA.FTZ R2, R146.reuse, -R162, R181 ;  /* 0x800000a292027223 */ /* 0x040fe200000100b5 */
[----:B------:R-:W-:Y:S01]  /*49b0*/  FFMA.FTZ R162, -R135, R41, R162 ;  /* 0x0000002987a27223 */ /* 0x000fe200000101a2 */
[----:B------:R-:W-:Y:S01]  /*49c0*/  FMUL.FTZ R181, R131, R121 ;  /* 0x0000007983b57220 */ /* 0x000fe20000410000 */
[----:B------:R1:W-:Y:S01]  /*49d0*/  STS [R95+0x28], R174 ;  /* 0x000028ae5f007388 */ /* 0x0003e20000000800 */
[----:B------:R-:W-:Y:S01]  /*49e0*/  FFMA.FTZ R47, R146, R197, R47 ;  /* 0x000000c5922f7223 */ /* 0x000fe2000001002f */
[----:B------:R-:W-:Y:S01]  /*49f0*/  FFMA.FTZ R197, R135, -R40, R197 ;  /* 0x8000002887c57223 */ /* 0x000fe200000100c5 */
[----:B0-----:R-:W-:Y:S01]  /*4a00*/  FMUL.FTZ R170, R128, R120 ;  /* 0x0000007880aa7220 */ /* 0x001fe20000410000 */
[----:B------:R0:W-:Y:S01]  /*4a10*/  STS [R95+0x24], R168 ;  /* 0x000024a85f007388 */ /* 0x0001e20000000800 */
[----:B------:R-:W-:Y:S01]  /*4a20*/  FMUL.FTZ R176, R10, R181 ;  /* 0x000000b50ab07220 */ /* 0x000fe20000410000 */
[----:B------:R-:W-:Y:S01]  /*4a30*/  FMUL.FTZ R188, R11, R211 ;  /* 0x000000d30bbc7220 */ /* 0x000fe20000410000 */
[----:B------:R-:W-:Y:S01]  /*4a40*/  FFMA.FTZ R165, -R136, R39, R165 ;  /* 0x0000002788a57223 */ /* 0x000fe200000101a5 */
[----:B------:R2:W-:Y:S01]  /*4a50*/  STS [R95+0x1c], R118 ;  /* 0x00001c765f007388 */ /* 0x0005e20000000800 */
[----:B------:R-:W-:Y:S01]  /*4a60*/  FADD.FTZ R45, R164, R45 ;  /* 0x0000002da42d7221 */ /* 0x000fe20000010000 */
[----:B-1----:R-:W-:Y:S01]  /*4a70*/  FMUL.FTZ R174, R162, R181 ;  /* 0x000000b5a2ae7220 */ /* 0x002fe20000410000 */
[----:B------:R-:W-:Y:S01]  /*4a80*/  FADD.FTZ R160, R160, R171 ;  /* 0x000000aba0a07221 */ /* 0x000fe20000010000 */
[----:B------:R-:W-:Y:S01]  /*4a90*/  STS [R95+0x30], R176 ;  /* 0x000030b05f007388 */ /* 0x000fe20000000800 */
[----:B------:R-:W-:Y:S01]  /*4aa0*/  FFMA.FTZ R169, R136, -R38, R169 ;  /* 0x8000002688a97223 */ /* 0x000fe200000100a9 */
[-C--:B------:R-:W-:Y:S01]  /*4ab0*/  FFMA.FTZ R209, R197, R203.reuse, -R174 ;  /* 0x000000cbc5d17223 */ /* 0x080fe200000108ae */
[----:B0-----:R-:W-:Y:S01]  /*4ac0*/  FMUL.FTZ R168, R9, R170 ;  /* 0x000000aa09a87220 */ /* 0x001fe20000410000 */
[-C--:B------:R-:W-:Y:S01]  /*4ad0*/  FMUL.FTZ R174, R10, R203.reuse ;  /* 0x000000cb0aae7220 */ /* 0x080fe20000410000 */
[----:B------:R-:W-:Y:S01]  /*4ae0*/  STS [R95+0x38], R188 ;  /* 0x000038bc5f007388 */ /* 0x000fe20000000800 */
[----:B--2---:R-:W-:Y:S01]  /*4af0*/  FMUL.FTZ R118, R162, R203 ;  /* 0x000000cba2767220 */ /* 0x004fe20000410000 */
[----:B------:R-:W-:Y:S01]  /*4b00*/  FADD.FTZ R44, R45, R44 ;  /* 0x0000002c2d2c7221 */ /* 0x000fe20000010000 */
[----:B------:R-:W-:Y:S01]  /*4b10*/  FADD.FTZ R160, R160, R191 ;  /* 0x000000bfa0a07221 */ /* 0x000fe20000010000 */
[----:B------:R0:W-:Y:S01]  /*4b20*/  STS [R95+0x2c], R168 ;  /* 0x00002ca85f007388 */ /* 0x0001e20000000800 */
[----:B------:R-:W-:Y:S01]  /*4b30*/  FFMA.FTZ R205, R197, R181, R118 ;  /* 0x000000b5c5cd7223 */ /* 0x000fe20000010076 */
[----:B------:R-:W-:Y:S01]  /*4b40*/  FMUL.FTZ R118, R185, R46 ;  /* 0x0000002eb9767220 */ /* 0x000fe20000410000 */
[----:B------:R-:W-:Y:S01]  /*4b50*/  FFMA.FTZ R164, -R134, R43, R179 ;  /* 0x0000002b86a47223 */ /* 0x000fe200000101b3 */
[----:B------:R1:W-:Y:S02]  /*4b60*/  STS [R95+0x34], R174 ;  /* 0x000034ae5f007388 */ /* 0x0003e40000000800 */
[-C--:B------:R-:W-:Y:S01]  /*4b70*/  FFMA.FTZ R181, R189, R172.reuse, R118 ;  /* 0x000000acbdb57223 */ /* 0x080fe20000010076 */
[----:B------:R-:W-:Y:S01]  /*4b80*/  FMUL.FTZ R172, R185, R172 ;  /* 0x000000acb9ac7220 */ /* 0x000fe20000410000 */
[----:B------:R1:W-:Y:S01]  /*4b90*/  STS [R95+0x3c], R192 ;  /* 0x00003cc05f007388 */ /* 0x0003e20000000800 */
[----:B------:R-:W-:Y:S01]  /*4ba0*/  FMUL.FTZ R118, R165, R170 ;  /* 0x000000aaa5767220 */ /* 0x000fe20000410000 */
[----:B0-----:R-:W-:Y:S01]  /*4bb0*/  LEA R168, R145, -R132, 0x1 ;  /* 0x8000008491a87211 */ /* 0x001fe200078e08ff */
[----:B------:R-:W-:Y:S01]  /*4bc0*/  FFMA.FTZ R171, R189, R46, -R172 ;  /* 0x0000002ebdab7223 */ /* 0x000fe200000108ac */
[----:B------:R-:W-:Y:S01]  /*4bd0*/  BAR.SYNC.DEFER_BLOCKING 0x0 ;  /* 0x0000000000007b1d */ /* 0x000fe20000010000 */
[-C--:B------:R-:W-:Y:S01]  /*4be0*/  FFMA.FTZ R45, R169, R190.reuse, R118 ;  /* 0x000000bea92d7223 */ /* 0x080fe20000010076 */
[----:B------:R-:W-:Y:S01]  /*4bf0*/  ISETP.GE.AND P1, PT, R168, 0x1, PT ;  /* 0x00000001a800780c */ /* 0x000fe20003f26270 */
[----:B------:R-:W-:Y:S01]  /*4c00*/  FMUL.FTZ R190, R165, R190 ;  /* 0x000000bea5be7220 */ /* 0x000fe20000410000 */
[----:B------:R-:W-:Y:S01]  /*4c10*/  FADD.FTZ R44, R44, R181 ;  /* 0x000000b52c2c7221 */ /* 0x000fe20000010000 */
[----:B------:R-:W-:Y:S01]  /*4c20*/  FADD.FTZ R160, R160, R171 ;  /* 0x000000aba0a07221 */ /* 0x000fe20000010000 */
[----:B------:R-:W-:Y:S01]  /*4c30*/  FFMA.FTZ R118, R134, -R42, R161 ;  /* 0x8000002a86767223 */ /* 0x000fe200000100a1 */
[----:B------:R-:W-:Y:S01]  /*4c40*/  FFMA.FTZ R171, R169, R170, -R190 ;  /* 0x000000aaa9ab7223 */ /* 0x000fe200000108be */
[----:B------:R-:W-:Y:S01]  /*4c50*/  FADD.FTZ R44, R44, R195 ;  /* 0x000000c32c2c7221 */ /* 0x000fe20000010000 */
[----:B------:R-:W-:Y:S01]  /*4c60*/  FADD.FTZ R160, R160, R199 ;  /* 0x000000c7a0a07221 */ /* 0x000fe20000010000 */
        /* <DEDUP_REMOVED lines=10> */
[----:B------:R-:W-:Y:S01]  /*4d10*/  FADD.FTZ R160, R160, R209 ;  /* 0x000000d1a0a07221 */ /* 0x000fe20000010000 */
[----:B------:R1:W0:Y:S01]  /*4d20*/  LDS R203, [R96+0x8c0] ;  /* 0x0008c00060cb7984 */ /* 0x0002220000000800 */
[----:B------:R-:W-:Y:S09]  /*4d30*/  @!P1 BRA `(.L_x_16797) ;  /* 0x0000000000089947 */ /* 0x000ff20003800000 */
[----:B------:R-:W2:Y:S04]  /*4d40*/  LDS R171, [R91+0x840] ;  /* 0x000840005bab7984 */ /* 0x000ea80000000800 */
[----:B--2---:R2:W-:Y:S02]  /*4d50*/  REDG.E.ADD.F32.FTZ.RN.STRONG.GPU desc[UR16][R116.64], R171 ;  /* 0x000000ab740079a6 */ /* 0x0045e4000c12f310 */
.L_x_16797:
[----:B------:R-:W-:Y:S05]  /*4d60*/  BSYNC.RECONVERGENT B0 ;  /* 0x0000000000007941 */ /* 0x000fea0003800200 */
.L_x_16796:
[----:B------:R-:W-:Y:S04]  /*4d70*/  BSSY.RECONVERGENT B0, `(.L_x_16798) ;  /* 0x0000003000007945 */ /* 0x000fe80003800200 */
[----:B------:R-:W-:Y:S05]  /*4d80*/  @!P2 BRA `(.L_x_16799) ;  /* 0x000000000004a947 */ /* 0x000fea0003800000 */
[----:B0-----:R3:W-:Y:S02]  /*4d90*/  REDG.E.ADD.F32.FTZ.RN.STRONG.GPU desc[UR16][R116.64+0x80], R203 ;  /* 0x000080cb740079a6 */ /* 0x0017e4000c12f310 */
.L_x_16799:
[----:B------:R-:W-:Y:S05]  /*4da0*/  BSYNC.RECONVERGENT B0 ;  /* 0x0000000000007941 */ /* 0x000fea0003800200 */
.L_x_16798:
[----:B--2---:R2:W4:Y:S01]  /*4db0*/  LDS R171, [R97+0x940] ;  /* 0x0009400061ab7984 */ /* 0x0045220000000800 */
[----:B------:R-:W-:Y:S04]  /*4dc0*/  BSSY.RECONVERGENT B0, `(.L_x_16800) ;  /* 0x0000003000007945 */ /* 0x000fe80003800200 */
[----:B------:R-:W-:Y:S05]  /*4dd0*/  @!P3 BRA `(.L_x_16801) ;  /* 0x000000000004b947 */ /* 0x000fea0003800000 */
[----:B----4-:R4:W-:Y:S02]  /*4de0*/  REDG.E.ADD.F32.FTZ.RN.STRONG.GPU desc[UR16][R116.64+0x100], R171 ;  /* 0x000100ab740079a6 */ /* 0x0109e4000c12f310 */
.L_x_16801:
[----:B------:R-:W-:Y:S05]  /*4df0*/  BSYNC.RECONVERGENT B0 ;  /* 0x0000000000007941 */ /* 0x000fea0003800200 */
.L_x_16800:
[----:B----4-:R4:W0:Y:S01]  /*4e00*/  LDS R171, [R98+0x9c0] ;  /* 0x0009c00062ab7984 */ /* 0x0108220000000800 */
[----:B------:R-:W-:Y:S04]  /*4e10*/  BSSY.RECONVERGENT B0, `(.L_x_16802) ;  /* 0x0000003000007945 */ /* 0x000fe80003800200 */
[----:B------:R-:W-:Y:S05]  /*4e20*/  @!P4 BRA `(.L_x_16803) ;  /* 0x000000000004c947 */ /* 0x000fea0003800000 */
[----:B0-----:R0:W-:Y:S02]  /*4e30*/  REDG.E.ADD.F32.FTZ.RN.STRONG.GPU desc[UR16][R116.64+0x180], R171 ;  /* 0x000180ab740079a6 */ /* 0x0011e4000c12f310 */
.L_x_16803:
[----:B------:R-:W-:Y:S05]  /*4e40*/  BSYNC.RECONVERGENT B0 ;  /* 0x0000000000007941 */ /* 0x000fea0003800200 */
.L_x_16802:
        /* <DEDUP_REMOVED lines=10> */
.L_x_16805:
[----:B------:R-:W-:Y:S05]  /*4ef0*/  BSYNC.RECONVERGENT B0 ;  /* 0x0000000000007941 */ /* 0x000fea0003800200 */
.L_x_16804:
[----:B0-----:R0:W0:Y:S01]  /*4f00*/  LDS R171, [R100+0xac0] ;  /* 0x000ac00064ab7984 */ /* 0x0010220000000800 */
[----:B------:R-:W-:Y:S04]  /*4f10*/  BSSY.RECONVERGENT B0, `(.L_x_16806) ;  /* 0x0000003000007945 */ /* 0x000fe80003800200 */
[----:B------:R-:W-:Y:S05]  /*4f20*/  @!P1 BRA `(.L_x_16807) ;  /* 0x0000000000049947 */ /* 0x000fea0003800000 */
[----:B0-----:R0:W-:Y:S02]  /*4f30*/  REDG.E.ADD.F32.FTZ.RN.STRONG.GPU desc[UR16][R116.64+0x280], R171 ;  /* 0x000280ab740079a6 */ /* 0x0011e4000c12f310 */
.L_x_16807:
[----:B------:R-:W-:Y:S05]  /*4f40*/  BSYNC.RECONVERGENT B0 ;  /* 0x0000000000007941 */ /* 0x000fea0003800200 */
.L_x_16806:
[----:B0-----:R0:W0:Y:S01]  /*4f50*/  LDS R171, [R101+0xb40] ;  /* 0x000b400065ab7984 */ /* 0x0010220000000800 */
[----:B------:R-:W-:Y:S04]  /*4f60*/  BSSY.RECONVERGENT B0, `(.L_x_16808) ;  /* 0x0000003000007945 */ /* 0x000fe80003800200 */
[----:B------:R-:W-:Y:S05]  /*4f70*/  @!P2 BRA `(.L_x_16809) ;  /* 0x000000000004a947 */ /* 0x000fea0003800000 */
[----:B0-----:R0:W-:Y:S02]  /*4f80*/  REDG.E.ADD.F32.FTZ.RN.STRONG.GPU desc[UR16][R116.64+0x300], R171 ;  /* 0x000300ab740079a6 */ /* 0x0011e4000c12f310 */
.L_x_16809:
[----:B------:R-:W-:Y:S05]  /*4f90*/  BSYNC.RECONVERGENT B0 ;  /* 0x0000000000007941 */ /* 0x000fea0003800200 */
.L_x_16808:
[----:B0-----:R0:W0:Y:S01]  /*4fa0*/  LDS R171, [R102+0xbc0] ;  /* 0x000bc00066ab7984 */ /* 0x0010220000000800 */
[----:B------:R-:W-:Y:S04]  /*4fb0*/  BSSY.RECONVERGENT B0, `(.L_x_16810) ;  /* 0x0000003000007945 */ /* 0x000fe80003800200 */
[----:B------:R-:W-:Y:S05]  /*4fc0*/  @!P3 BRA `(.L_x_16811) ;  /* 0x000000000004b947 */ /* 0x000fea0003800000 */
[----:B0-----:R0:W-:Y:S02]  /*4fd0*/  REDG.E.ADD.F32.FTZ.RN.STRONG.GPU desc[UR16][R116.64+0x380], R171 ;  /* 0x000380ab740079a6 */ /* 0x0011e4000c12f310 */
.L_x_16811:
[----:B------:R-:W-:Y:S05]  /*4fe0*/  BSYNC.RECONVERGENT B0 ;  /* 0x0000000000007941 */ /* 0x000fea0003800200 */
.L_x_16810:
[----:B0-----:R0:W0:Y:S01]  /*4ff0*/  LDS R171, [R103+0xc40] ;  /* 0x000c400067ab7984 */ /* 0x0010220000000800 */
[----:B------:R-:W-:Y:S04]  /*5000*/  BSSY.RECONVERGENT B0, `(.L_x_16812) ;  /* 0x0000003000007945 */ /* 0x000fe80003800200 */
[----:B------:R-:W-:Y:S05]  /*5010*/  @!P4 BRA `(.L_x_16813) ;  /* 0x000000000004c947 */ /* 0x000fea0003800000 */
[----:B0-----:R0:W-:Y:S02]  /*5020*/  REDG.E.ADD.F32.FTZ.RN.STRONG.GPU desc[UR16][R116.64+0x400], R171 ;  /* 0x000400ab740079a6 */ /* 0x0011e4000c12f310 */
.L_x_16813:
[----:B------:R-:W-:Y:S05]  /*5030*/  BSYNC.RECONVERGENT B0 ;  /* 0x0000000000007941 */ /* 0x000fea0003800200 */
.L_x_16812:
[----:B0-----:R0:W0:Y:S01]  /*5040*/  LDS R171, [R104+0xcc0] ;  /* 0x000cc00068ab7984 */ /* 0x0010220000000800 */
[----:B------:R-:W-:Y:S04]  /*5050*/  BSSY.RECONVERGENT B0, `(.L_x_16814) ;  /* 0x0000003000007945 */ /* 0x000fe80003800200 */
[----:B------:R-:W-:Y:S05]  /*5060*/  @!P5 BRA `(.L_x_16815) ;  /* 0x000000000004d947 */ /* 0x000fea0003800000 */
[----:B0-----:R0:W-:Y:S02]  /*5070*/  REDG.E.ADD.F32.FTZ.RN.STRONG.GPU desc[UR16][R116.64+0x480], R171 ;  /* 0x000480ab740079a6 */ /* 0x0011e4000c12f310 */
.L_x_16815:
[----:B------:R-:W-:Y:S05]  /*5080*/  BSYNC.RECONVERGENT B0 ;  /* 0x0000000000007941 */ /* 0x000fea0003800200 */
.L_x_16814:
        /* <DEDUP_REMOVED lines=10> */
.L_x_16817:
[----:B------:R-:W-:Y:S05]  /*5130*/  BSYNC.RECONVERGENT B0 ;  /* 0x0000000000007941 */ /* 0x000fea0003800200 */
.L_x_16816:
[----:B0-----:R0:W0:Y:S01]  /*5140*/  LDS R171, [R106+0xdc0] ;  /* 0x000dc0006aab7984 */ /* 0x0010220000000800 */
[----:B------:R-:W-:Y:S04]  /*5150*/  BSSY.RECONVERGENT B0, `(.L_x_16818) ;  /* 0x0000003000007945 */ /* 0x000fe80003800200 */
[----:B------:R-:W-:Y:S05]  /*5160*/  @!P1 BRA `(.L_x_16819) ;  /* 0x0000000000049947 */ /* 0x000fea0003800000 */
[----:B0-----:R0:W-:Y:S02]  /*5170*/  REDG.E.ADD.F32.FTZ.RN.STRONG.GPU desc[UR16][R116.64+0x580], R171 ;  /* 0x000580ab740079a6 */ /* 0x0011e4000c12f310 */
.L_x_16819:
[----:B------:R-:W-:Y:S05]  /*5180*/  BSYNC.RECONVERGENT B0 ;  /* 0x0000000000007941 */ /* 0x000fea0003800200 */
.L_x_16818:
[----:B0-----:R0:W0:Y:S01]  /*5190*/  LDS R171, [R107+0xe40] ;  /* 0x000e40006bab7984 */ /* 0x0010220000000800 */
[----:B------:R-:W-:Y:S04]  /*51a0*/  BSSY.RECONVERGENT B0, `(.L_x_16820) ;  /* 0x0000003000007945 */ /* 0x000fe80003800200 */
[----:B------:R-:W-:Y:S05]  /*51b0*/  @!P2 BRA `(.L_x_16821) ;  /* 0x000000000004a947 */ /* 0x000fea0003800000 */
[----:B0-----:R0:W-:Y:S02]  /*51c0*/  REDG.E.ADD.F32.FTZ.RN.STRONG.GPU desc[UR16][R116.64+0x600], R171 ;  /* 0x000600ab740079a6 */ /* 0x0011e4000c12f310 */
.L_x_16821:
[----:B------:R-:W-:Y:S05]  /*51d0*/  BSYNC.RECONVERGENT B0 ;  /* 0x0000000000007941 */ /* 0x000fea0003800200 */
.L_x_16820:
[----:B0-----:R0:W0:Y:S01]  /*51e0*/  LDS R171, [R108+0xec0] ;  /* 0x000ec0006cab7984 */ /* 0x0010220000000800 */
[----:B------:R-:W-:Y:S04]  /*51f0*/  BSSY.RECONVERGENT B0, `(.L_x_16822) ;  /* 0x0000003000007945 */ /* 0x000fe80003800200 */
[----:B------:R-:W-:Y:S05]  /*5200*/  @!P3 BRA `(.L_x_16823) ;  /* 0x000000000004b947 */ /* 0x000fea0003800000 */
[----:B0-----:R0:W-:Y:S02]  /*5210*/  REDG.E.ADD.F32.FTZ.RN.STRONG.GPU desc[UR16][R116.64+0x680], R171 ;  /* 0x000680ab740079a6 */ /* 0x0011e4000c12f310 */
.L_x_16823:
[----:B------:R-:W-:Y:S05]  /*5220*/  BSYNC.RECONVERGENT B0 ;  /* 0x0000000000007941 */ /* 0x000fea0003800200 */
.L_x_16822:
[----:B0-----:R0:W0:Y:S01]  /*5230*/  LDS R171, [R109+0xf40] ;  /* 0x000f40006dab7984 */ /* 0x0010220000000800 */
[----:B------:R-:W-:Y:S04]  /*5240*/  BSSY.RECONVERGENT B0, `(.L_x_16824) ;  /* 0x0000003000007945 */ /* 0x000fe80003800200 */
[----:B------:R-:W-:Y:S05]  /*5250*/  @!P4 BRA `(.L_x_16825) ;  /* 0x000000000004c947 */ /* 0x000fea0003800000 */
[----:B0-----:R0:W-:Y:S02]  /*5260*/  REDG.E.ADD.F32.FTZ.RN.STRONG.GPU desc[UR16][R116.64+0x700], R171 ;  /* 0x000700ab740079a6 */ /* 0x0011e4000c12f310 */
.L_x_16825:
[----:B------:R-:W-:Y:S05]  /*5270*/  BSYNC.RECONVERGENT B0 ;  /* 0x0000000000007941 */ /* 0x000fea0003800200 */
.L_x_16824:
[----:B0-----:R0:W0:Y:S01]  /*5280*/  LDS R171, [R110+0xfc0] ;  /* 0x000fc0006eab7984 */ /* 0x0010220000000800 */
[----:B------:R-:W-:Y:S01]  /*5290*/  BSSY.RECONVERGENT B0, `(.L_x_16826) ;  /* 0x0000005000007945 */ /* 0x000fe20003800200 */
[----:B------:R-:W-:Y:S01]  /*52a0*/  FADD.FTZ R44, R44, R181 ;  /* 0x000000b52c2c7221 */ /* 0x000fe20000010000 */
[----:B------:R-:W-:Y:S02]  /*52b0*/  FADD.FTZ R45, R160, R45 ;  /* 0x0000002da02d7221 */ /* 0x000fe40000010000 */
[----:B------:R-:W-:Y:S05]  /*52c0*/  @!P5 BRA `(.L_x_16827) ;  /* 0x000000000004d947 */ /* 0x000fea0003800000 */
[----:B0-----:R0:W-:Y:S02]  /*52d0*/  REDG.E.ADD.F32.FTZ.RN.STRONG.GPU desc[UR16][R116.64+0x780], R171 ;  /* 0x000780ab740079a6 */ /* 0x0011e4000c12f310 */
.L_x_16827:
[----:B------:R-:W-:Y:S05]  /*52e0*/  BSYNC.RECONVERGENT B0 ;  /* 0x0000000000007941 */ /* 0x000fea0003800200 */
.L_x_16826:
        /* <DEDUP_REMOVED lines=13> */
[----:B------:R-:W-:Y:S01]  /*53c0*/  FFMA.FTZ R43, R70, R183, -R43 ;  /* 0x000000b7462b7223 */ /* 0x000fe2000001082b */
[----:B------:R-:W1:Y:S01]  /*53d0*/  SHFL.DOWN PT, R116, R47, 0x1, 0x1f ;  /* 0x08201f002f747f89 */ /* 0x000e6200000e0000 */
[----:B------:R-:W-:Y:S01]  /*53e0*/  FMUL.FTZ R31, R31, R158 ;  /* 0x0000009e1f1f7220 */ /* 0x000fe20000410000 */
[----:B------:R-:W-:Y:S01]  /*53f0*/  ISETP.GT.AND P2, PT, R111, 0xf, PT ;  /* 0x0000000f6f00780c */ /* 0x000fe20003f44270 */
[----:B------:R-:W-:Y:S01]  /*5400*/  FMUL.FTZ R162, R162, R43 ;  /* 0x0000002ba2a27220 */ /* 0x000fe20000410000 */
[C---:B------:R-:W-:Y:S01]  /*5410*/  FMUL.FTZ R43, R71.reuse, R180 ;  /* 0x000000b4472b7220 */ /* 0x040fe20000410000 */
[----:B------:R-:W-:Y:S01]  /*5420*/  FFMA.FTZ R30, R30, R167, R31 ;  /* 0x000000a71e1e7223 */ /* 0x000fe2000001001f */
[----:B------:R-:W-:Y:S01]  /*5430*/  FMUL.FTZ R31, R71, R154 ;  /* 0x0000009a471f7220 */ /* 0x000fe20000410000 */
[----:B------:R-:W-:Y:S01]  /*5440*/  FMUL.FTZ R29, R29, R166 ;  /* 0x000000a61d1d7220 */ /* 0x000fe20000410000 */
[----:B------:R-:W-:Y:S03]  /*5450*/  BSSY.RECONVERGENT B0, `(.L_x_16828) ;  /* 0x000005d000007945 */ /* 0x000fe60003800200 */
[----:B------:R-:W-:Y:S01]  /*5460*/  FFMA.FTZ R29, R28, R154, R29 ;  /* 0x0000009a1c1d7223 */ /* 0x000fe2000001001d */
[----:B0-----:R-:W-:Y:S01]  /*5470*/  @!P1 FADD.FTZ R44, R44, R117 ;  /* 0x000000752c2c9221 */ /* 0x001fe20000010000 */
[----:B------:R-:W-:Y:S01]  /*5480*/  FMUL.FTZ R117, R71, R119 ;  /* 0x0000007747757220 */ /* 0x000fe20000410000 */
[----:B---3--:R-:W-:-:S03]  /*5490*/  @!P1 FADD.FTZ R45, R45, R2 ;  /* 0x000000022d2d9221 */ /* 0x008fc60000010000 */
[-C--:B------:R-:W-:Y:S01]  /*54a0*/  FFMA.FTZ R117, R70, R187.reuse, -R117 ;  /* 0x000000bb46757223 */ /* 0x080fe20000010875 */
[C---:B------:R-:W-:Y:S01]  /*54b0*/  FMUL.FTZ R187, R71.reuse, R187 ;  /* 0x000000bb47bb7220 */ /* 0x040fe20000410000 */
[----:B------:R-:W-:Y:S01]  /*54c0*/  FMUL.FTZ R2, R71, R183 ;  /* 0x000000b747027220 */ /* 0x000fe20000410000 */
[----:B-----5:R-:W-:Y:S01]  /*54d0*/  @!P1 FADD.FTZ R46, R46, R161 ;  /* 0x000000a12e2e9221 */ /* 0x020fe20000010000 */
[----:B------:R-:W-:Y:S01]  /*54e0*/  FMUL.FTZ R117, R164, R117 ;  /* 0x00000075a4757220 */ /* 0x000fe20000410000 */
[----:B------:R-:W0:Y:S01]  /*54f0*/  SHFL.DOWN PT, R161, R44, 0x2, 0x1f ;  /* 0x08401f002ca17f89 */ /* 0x000e2200000e0000 */
[----:B------:R-:W-:Y:S01]  /*5500*/  FFMA.FTZ R187, R70, R119, R187 ;  /* 0x0000007746bb7223 */ /* 0x000fe200000100bb */
[----:B-1----:R-:W-:Y:S01]  /*5510*/  @!P1 FADD.FTZ R47, R47, R116 ;  /* 0x000000742f2f9221 */ /* 0x002fe20000010000 */
[----:B------:R-:W-:Y:S01]  /*5520*/  ISETP.GT.AND P1, PT, R111, 0x1d, PT ;  /* 0x0000001d6f00780c */ /* 0x000fe20003f24270 */
[----:B------:R-:W1:Y:S01]  /*5530*/  SHFL.DOWN PT, R116, R45, 0x2, 0x1f ;  /* 0x08401f002d747f89 */ /* 0x000e6200000e0000 */
[----:B------:R-:W-:Y:S01]  /*5540*/  FFMA.FTZ R118, R118, R187, R117 ;  /* 0x000000bb76767223 */ /* 0x000fe20000010075 */
[-C--:B------:R-:W-:Y:S01]  /*5550*/  FFMA.FTZ R117, R40, R121.reuse, R41 ;  /* 0x0000007928757223 */ /* 0x080fe20000010029 */
[CC--:B------:R-:W-:Y:S01]  /*5560*/  FMUL.FTZ R41, R71.reuse, R120.reuse ;  /* 0x0000007847297220 */ /* 0x0c0fe20000410000 */
[----:B------:R-:W3:Y:S01]  /*5570*/  SHFL.DOWN PT, R171, R46, 0x2, 0x1f ;  /* 0x08401f002eab7f89 */ /* 0x000ee200000e0000 */
[----:B------:R-:W-:Y:S01]  /*5580*/  FFMA.FTZ R120, R70, R120, -R43 ;  /* 0x0000007846787223 */ /* 0x000fe2000001082b */
[-C--:B------:R-:W-:Y:S01]  /*5590*/  FFMA.FTZ R40, R38, R180.reuse, R39 ;  /* 0x000000b426287223 */ /* 0x080fe20000010027 */
[C---:B------:R-:W-:Y:S01]  /*55a0*/  FFMA.FTZ R180, R70.reuse, R180, R41 ;  /* 0x000000b446b47223 */ /* 0x040fe20000010029 */
[----:B------:R-:W5:Y:S01]  /*55b0*/  SHFL.DOWN PT, R160, R47, 0x2, 0x1f ;  /* 0x08401f002fa07f89 */ /* 0x000f6200000e0000 */
[C---:B------:R-:W-:Y:S01]  /*55c0*/  FMUL.FTZ R41, R71.reuse, R178 ;  /* 0x000000b247297220 */ /* 0x040fe20000410000 */
[C---:B------:R-:W-:Y:S01]  /*55d0*/  FFMA.FTZ R2, R70.reuse, R121, R2 ;  /* 0x0000007946027223 */ /* 0x040fe20000010002 */
[----:B------:R-:W-:Y:S01]  /*55e0*/  FMUL.FTZ R39, R71, R182 ;  /* 0x000000b647277220 */ /* 0x000fe20000410000 */
[----:B------:R-:W-:Y:S01]  /*55f0*/  FMUL.FTZ R120, R165, R120 ;  /* 0x00000078a5787220 */ /* 0x000fe20000410000 */
[C---:B------:R-:W-:Y:S01]  /*5600*/  FFMA.FTZ R41, R70.reuse, R182, -R41 ;  /* 0x000000b646297223 */ /* 0x040fe20000010829 */
[----:B------:R-:W-:Y:S01]  /*5610*/  FFMA.FTZ R197, R197, R2, R162 ;  /* 0x00000002c5c57223 */ /* 0x000fe200000100a2 */
[-C--:B------:R-:W-:Y:S01]  /*5620*/  FFMA.FTZ R2, R70, R178.reuse, R39 ;  /* 0x000000b246027223 */ /* 0x080fe20000010027 */
[----:B------:R-:W-:Y:S01]  /*5630*/  FMUL.FTZ R39, R71, R163 ;  /* 0x000000a347277220 */ /* 0x000fe20000410000 */
[----:B------:R-:W-:Y:S01]  /*5640*/  FMUL.FTZ R186, R186, R41 ;  /* 0x00000029baba7220 */ /* 0x000fe20000410000 */
[----:B------:R-:W-:Y:S01]  /*5650*/  FFMA.FTZ R41, R36, R178, R37 ;  /* 0x000000b224297223 */ /* 0x000fe20000010025 */
[-C--:B------:R-:W-:Y:S01]  /*5660*/  FMUL.FTZ R37, R35, R177.reuse ;  /* 0x000000b123257220 */ /* 0x080fe20000410000 */
[----:B0-----:R-:W-:Y:S01]  /*5670*/  @!P1 FADD.FTZ R44, R44, R161 ;  /* 0x000000a12c2c9221 */ /* 0x001fe20000010000 */
[----:B------:R-:W-:Y:S01]  /*5680*/  FFMA.FTZ R38, R70, R177, -R39 ;  /* 0x000000b146267223 */ /* 0x000fe20000010827 */
[----:B------:R-:W-:Y:S01]  /*5690*/  FFMA.FTZ R193, R193, R2, R186 ;  /* 0x00000002c1c17223 */ /* 0x000fe200000100ba */
[----:B------:R-:W-:Y:S01]  /*56a0*/  FFMA.FTZ R34, R34, R163, R37 ;  /* 0x000000a322227223 */ /* 0x000fe20000010025 */
[----:B-1----:R-:W-:Y:S01]  /*56b0*/  @!P1 FADD.FTZ R45, R45, R116 ;  /* 0x000000742d2d9221 */ /* 0x002fe20000010000 */
[----:B------:R-:W0:Y:S01]  /*56c0*/  SHFL.DOWN PT, R43, R44, 0x4, 0x1f ;  /* 0x08801f002c2b7f89 */ /* 0x000e2200000e0000 */
[C---:B------:R-:W-:Y:S01]  /*56d0*/  FMUL.FTZ R2, R71.reuse, R173 ;  /* 0x000000ad47027220 */ /* 0x040fe20000410000 */
[C---:B------:R-:W-:Y:S01]  /*56e0*/  FMUL.FTZ R36, R71.reuse, R177 ;  /* 0x000000b147247220 */ /* 0x040fe20000410000 */
[----:B---3--:R-:W-:Y:S01]  /*56f0*/  @!P1 FADD.FTZ R46, R46, R171 ;  /* 0x000000ab2e2e9221 */ /* 0x008fe20000010000 */
[----:B------:R-:W1:Y:S01]  /*5700*/  SHFL.DOWN PT, R116, R45, 0x4, 0x1f ;  /* 0x08801f002d747f89 */ /* 0x000e6200000e0000 */
[CC--:B------:R-:W-:Y:S01]  /*5710*/  FFMA.FTZ R35, R70.reuse, R175.reuse, -R2 ;  /* 0x000000af46237223 */ /* 0x0c0fe20000010802 */
[----:B------:R-:W-:Y:S01]  /*5720*/  FMUL.FTZ R175, R71, R175 ;  /* 0x000000af47af7220 */ /* 0x000fe20000410000 */
[----:B-----5:R-:W-:Y:S01]  /*5730*/  @!P1 FADD.FTZ R47, R47, R160 ;  /* 0x000000a02f2f9221 */ /* 0x020fe20000010000 */
[----:B------:R-:W3:Y:S01]  /*5740*/  SHFL.DOWN PT, R119, R46, 0x4, 0x1f ;  /* 0x08801f002e777f89 */ /* 0x000ee200000e0000 */
[----:B------:R-:W-:Y:S01]  /*5750*/  ISETP.GT.AND P1, PT, R111, 0x1b, PT ;  /* 0x0000001b6f00780c */ /* 0x000fe20003f24270 */
[-C--:B------:R-:W-:Y:S01]  /*5760*/  FFMA.FTZ R175, R70, R173.reuse, R175 ;  /* 0x000000ad46af7223 */ /* 0x080fe200000100af */
[----:B------:R-:W-:Y:S01]  /*5770*/  FFMA.FTZ R173, R32, R173, R33 ;  /* 0x000000ad20ad7223 */ /* 0x000fe20000010021 */
[----:B------:R-:W5:Y:S01]  /*5780*/  SHFL.DOWN PT, R160, R47, 0x4, 0x1f ;  /* 0x08801f002fa07f89 */ /* 0x000f6200000e0000 */
[C---:B------:R-:W-:Y:S01]  /*5790*/  FMUL.FTZ R33, R71.reuse, R167 ;  /* 0x000000a747217220 */ /* 0x040fe20000410000 */
[C---:B------:R-:W-:Y:S01]  /*57a0*/  FMUL.FTZ R2, R71.reuse, R158 ;  /* 0x0000009e47027220 */ /* 0x040fe20000410000 */
[-C--:B------:R-:W-:Y:S01]  /*57b0*/  FMUL.FTZ R71, R71, R166.reuse ;  /* 0x000000a647477220 */ /* 0x080fe20000410000 */
[C---:B------:R-:W-:Y:S01]  /*57c0*/  FFMA.FTZ R166, R70.reuse, R166, -R31 ;  /* 0x000000a646a67223 */ /* 0x040fe2000001081f */
[C---:B------:R-:W-:Y:S01]  /*57d0*/  FFMA.FTZ R158, R70.reuse, R158, -R33 ;  /* 0x0000009e469e7223 */ /* 0x040fe20000010821 */
[C---:B------:R-:W-:Y:S01]  /*57e0*/  FFMA.FTZ R36, R70.reuse, R163, R36 ;  /* 0x000000a346247223 */ /* 0x040fe20000010024 */
[----:B------:R-:W-:Y:S01]  /*57f0*/  FFMA.FTZ R2, R70, R167, R2 ;  /* 0x000000a746027223 */ /* 0x000fe20000010002 */
[----:B------:R-:W-:Y:S01]  /*5800*/  FMUL.FTZ R38, R185, R38 ;  /* 0x00000026b9267220 */ /* 0x000fe20000410000 */
[----:B------:R-:W-:Y:S01]  /*5810*/  FMUL.FTZ R35, R184, R35 ;  /* 0x00000023b8237220 */ /* 0x000fe20000410000 */
        /* <DEDUP_REMOVED lines=13> */
[----:B-----5:R-:W-:-:S02]  /*58f0*/  @!P1 FADD.FTZ R47, R47, R160 ;  /* 0x000000a02f2f9221 */ /* 0x020fc40000010000 */
        /* <DEDUP_REMOVED lines=18> */
.L_x_16829:
[----:B------:R-:W-:Y:S05]  /*5a20*/  BSYNC.RECONVERGENT B0 ;  /* 0x0000000000007941 */ /* 0x000fea0003800200 */
.L_x_16828:
        /* <DEDUP_REMOVED lines=30> */
[----:B---3--:R-:W0:Y:S04]  /*5c10*/  @P1 LDS.64 R28, [UR6+0x3dd0] ;  /* 0x003dd006ff1c1984 */ /* 0x008e280008000a00 */
[----:B-1----:R-:W1:Y:S01]  /*5c20*/  @P1 LDS.64 R30, [UR6+0x35d0] ;  /* 0x0035d006ff1e1984 */ /* 0x002e620008000a00 */
[----:B0-----:R-:W-:Y:S01]  /*5c30*/  @P1 FADD.FTZ R46, R46, R28 ;  /* 0x0000001c2e2e1221 */ /* 0x001fe20000010000 */
[----:B------:R-:W-:Y:S01]  /*5c40*/  @P1 FADD.FTZ R47, R47, R29 ;  /* 0x0000001d2f2f1221 */ /* 0x000fe20000010000 */
[----:B-1----:R-:W-:Y:S01]  /*5c50*/  @P1 FADD.FTZ R44, R44, R30 ;  /* 0x0000001e2c2c1221 */ /* 0x002fe20000010000 */
[----:B------:R-:W-:-:S03]  /*5c60*/  @P1 FADD.FTZ R45, R45, R31 ;  /* 0x0000001f2d2d1221 */ /* 0x000fc60000010000 */
[----:B------:R0:W-:Y:S04]  /*5c70*/  STS.64 [UR6+0x3dd0], R46 ;  /* 0x003dd02eff007988 */ /* 0x0001e80008000a06 */
[----:B------:R0:W-:Y:S02]  /*5c80*/  STS.64 [UR6+0x35d0], R44 ;  /* 0x0035d02cff007988 */ /* 0x0001e40008000a06 */
.L_x_16831:
[----:B------:R-:W-:Y:S05]  /*5c90*/  BSYNC.RECONVERGENT B0 ;  /* 0x0000000000007941 */ /* 0x000fea0003800200 */
.L_x_16830:
[----:B------:R-:W-:-:S04]  /*5ca0*/  UIADD3 UR4, UPT, UPT, UR4, 0x1, URZ ;  /* 0x0000000104047890 */ /* 0x000fc8000fffe0ff */
[----:B------:R-:W-:-:S09]  /*5cb0*/  UISETP.GE.AND UP0, UPT, UR4, UR8, UPT ;  /* 0x000000080400728c */ /* 0x000fd2000bf06270 */
[----:B------:R-:W-:Y:S05]  /*5cc0*/  BRA.U !UP0, `(.L_x_16832) ;  /* 0xffffffc108707547 */ /* 0x000fea000b83ffff */
.L_x_16782:
[----:B------:R-:W-:Y:S01]  /*5cd0*/  BAR.SYNC.DEFER_BLOCKING 0x0 ;  /* 0x0000000000007b1d */ /* 0x000fe20000010000 */
[----:B------:R-:W-:Y:S02]  /*5ce0*/  IADD3 R84, P1, PT, R84, -0x800, RZ ;  /* 0xfffff80054547810 */ /* 0x000fe40007f3e0ff */
[----:B------:R-:W-:Y:S02]  /*5cf0*/  IADD3 R82, P2, PT, R82, -0x400, RZ ;  /* 0xfffffc0052527810 */ /* 0x000fe40007f5e0ff */
[----:B------:R-:W-:-:S03]  /*5d00*/  IADD3 R80, P3, PT, R80, -0x400, RZ ;  /* 0xfffffc0050507810 */ /* 0x000fc60007f7e0ff */
[----:B------:R-:W5:Y:S01]  /*5d10*/  LDC.64 R6, c[0x0][0x4f8] ;  /* 0x00013e00ff067b82 */ /* 0x000f620000000a00 */
[----:B------:R-:W2:Y:S01]  /*5d20*/  LDCU.64 UR4, c[0x0][0x500] ;  /* 0x0000a000ff0477ac */ /* 0x000ea20008000a00 */
[----:B------:R-:W-:Y:S02]  /*5d30*/  IADD3 R78, P4, PT, R78, -0x400, RZ ;  /* 0xfffffc004e4e7810 */ /* 0x000fe40007f9e0ff */
[----:B------:R-:W-:Y:S02]  /*5d40*/  IADD3.X R86, PT, PT, R86, -0x1, RZ, P1, !PT ;  /* 0xffffffff56567810 */ /* 0x000fe40000ffe4ff */
[----:B------:R-:W-:Y:S02]  /*5d50*/  IADD3.X R89, PT, PT, R89, -0x1, RZ, P2, !PT ;  /* 0xffffffff59597810 */ /* 0x000fe400017fe4ff */
[----:B------:R-:W4:Y:S01]  /*5d60*/  LDC.64 R8, c[0x0][0x550] ;  /* 0x00015400ff087b82 */ /* 0x000f220000000a00 */
[----:B------:R-:W-:Y:S02]  /*5d70*/  IADD3.X R87, PT, PT, R87, -0x1, RZ, P3, !PT ;  /* 0xffffffff57577810 */ /* 0x000fe40001ffe4ff */
[----:B------:R-:W-:Y:S01]  /*5d80*/  IADD3.X R85, PT, PT, R85, -0x1, RZ, P4, !PT ;  /* 0xffffffff55557810 */ /* 0x000fe200027fe4ff */
[----:B------:R2:W-:Y:S04]  /*5d90*/  STS.128 [R114], R20 ;  /* 0x0000001472007388 */ /* 0x0005e80000000c00 */
[----:B------:R2:W-:Y:S01]  /*5da0*/  STS.128 [R114+0x10], R24 ;  /* 0x0000101872007388 */ /* 0x0005e20000000c00 */
[----:B------:R-:W-:-:S03]  /*5db0*/  NOP ;  /* 0x0000000000007918 */ /* 0x000fc60000000000 */
[----:B-1-3--:R-:W1:Y:S04]  /*5dc0*/  LDS.128 R28, [R112] ;  /* 0x00000000701c7984 */ /* 0x00ae680000000c00 */
[----:B0-----:R-:W0:Y:S01]  /*5dd0*/  LDS.128 R32, [R112+0x200] ;  /* 0x0002000070207984 */ /* 0x001e220000000c00 */
[----:B--2---:R-:W-:Y:S01]  /*5de0*/  HFMA2 R23, -RZ, RZ, 0, 0 ;  /* 0x00000000ff177431 */ /* 0x004fe200000001ff */
[----:B------:R-:W-:Y:S01]  /*5df0*/  MOV R22, R48 ;  /* 0x0000003000167202 */ /* 0x000fe20000000f00 */
[----:B------:R-:W2:Y:S04]  /*5e00*/  LDC.64 R24, c[0x0][0x518] ;  /* 0x00014600ff187b82 */ /* 0x000ea80000000a00 */
[----:B-----5:R-:W-:-:S04]  /*5e10*/  IMAD.WIDE.U32 R4, R6, UR18, R22 ;  /* 0x0000001206047c25 */ /* 0x020fc8000f8e0016 */
[----:B------:R-:W3:Y:S01]  /*5e20*/  LDC.64 R26, c[0x0][0x560] ;  /* 0x00015800ff1a7b82 */ /* 0x000ee20000000a00 */
[----:B------:R-:W-:Y:S02]  /*5e30*/  IMAD R5, R7, UR18, R5 ;  /* 0x0000001207057c24 */ /* 0x000fe4000f8e0205 */
[----:B------:R-:W-:-:S04]  /*5e40*/  IMAD.WIDE.U32 R4, R3, UR4, R4 ;  /* 0x0000000403047c25 */ /* 0x000fc8000f8e0004 */
[----:B------:R-:W-:Y:S01]  /*5e50*/  IMAD R0, R3, UR5, R5 ;  /* 0x0000000503007c24 */ /* 0x000fe2000f8e0205 */
[C---:B----4-:R-:W-:Y:S01]  /*5e60*/  LEA R20, P0, R4.reuse, R8, 0x2 ;  /* 0x0000000804147211 */ /* 0x050fe200078010ff */
[----:B------:R-:W4:Y:S03]  /*5e70*/  LDCU.64 UR4, c[0x0][0x520] ;  /* 0x0000a400ff0477ac */ /* 0x000f260008000a00 */
[----:B------:R-:W-:Y:S01]  /*5e80*/  LEA.HI.X R21, R4, R9, R0, 0x2, P0 ;  /* 0x0000000904157211 */ /* 0x000fe200000f1400 */
[----:B--2---:R-:W-:-:S04]  /*5e90*/  IMAD.WIDE.U32 R22, R24, UR18, R22 ;  /* 0x0000001218167c25 */ /* 0x004fc8000f8e0016 */
[----:B------:R-:W-:Y:S01]  /*5ea0*/  FADD.FTZ R0, R79, R12 ;  /* 0x0000000c4f007221 */ /* 0x000fe20000010000 */
[----:B------:R-:W-:-:S04]  /*5eb0*/  IMAD.WIDE.U32 R20, R92, 0x10, R20 ;  /* 0x000000105c147825 */ /* 0x000fc800078e0014 */
[----:B------:R-:W-:Y:S01]  /*5ec0*/  IMAD R23, R25, UR18, R23 ;  /* 0x0000001219177c24 */ /* 0x000fe2000f8e0217 */
[----:B-1----:R-:W-:Y:S04]  /*5ed0*/  STG.E.128 desc[UR16][R20.64], R28 ;  /* 0x0000001c14007986 */ /* 0x002fe8000c101d10 */
[----:B0-----:R4:W-:Y:S01]  /*5ee0*/  STG.E.128 desc[UR16][R20.64+0x200], R32 ;  /* 0x0002002014007986 */ /* 0x0019e2000c101d10 */
        /* <DEDUP_REMOVED lines=23> */
.L_x_16780:
        /* <DEDUP_REMOVED lines=34> */
.L_x_16835:
[----:B------:R-:W-:Y:S05]  /*6280*/  BSYNC.RECONVERGENT B0 ;  /* 0x0000000000007941 */ /* 0x000fea0003800200 */
.L_x_16834:
        /* <DEDUP_REMOVED lines=26> */
.L_x_16837:
[----:B------:R-:W-:Y:S05]  /*6430*/  BSYNC.RECONVERGENT B0 ;  /* 0x0000000000007941 */ /* 0x000fea0003800200 */
.L_x_16836:
[----:B------:R-:W-:Y:S05]  /*6440*/  @P2 EXIT ;  /* 0x000000000000294d */ /* 0x000fea0003800000 */
[----:B------:R-:W1:Y:S01]  /*6450*/  LDCU.64 UR8, c[0x0][0x4e8] ;  /* 0x00009d00ff0877ac */ /* 0x000e620008000a00 */
[----:B------:R-:W2:Y:S01]  /*6460*/  S2UR UR5, SR_CgaCtaId ;  /* 0x00000000000579c3 */ /* 0x000ea20000008800 */
[----:B------:R-:W-:Y:S01]  /*6470*/  BSSY.RECONVERGENT B0, `(.L_x_16838) ;  /* 0x0000025000007945 */ /* 0x000fe20003800200 */
[----:B0-----:R-:W-:Y:S01]  /*6480*/  MOV R13, R12 ;  /* 0x0000000c000d7202 */ /* 0x001fe20000000f00 */
[----:B------:R-:W-:Y:S01]  /*6490*/  UMOV UR4, 0x400 ;  /* 0x0000040000047882 */ /* 0x000fe20000000000 */
[----:B------:R-:W0:Y:S01]  /*64a0*/  LDCU UR6, c[0x0][0x360] ;  /* 0x00006c00ff0677ac */ /* 0x000e220008000800 */
[----:B------:R-:W3:Y:S01]  /*64b0*/  LDCU.64 UR10, c[0x0][0x4b0] ;  /* 0x00009600ff0a77ac */ /* 0x000ee20008000a00 */
[----:B------:R-:W4:Y:S01]  /*64c0*/  LDCU.64 UR12, c[0x0][0x530] ;  /* 0x0000a600ff0c77ac */ /* 0x000f220008000a00 */
[----:B------:R-:W0:Y:S01]  /*64d0*/  LDCU.64 UR14, c[0x0][0x4f0] ;  /* 0x00009e00ff0e77ac */ /* 0x000e220008000a00 */
[C---:B-1----:R-:W-:Y:S01]  /*64e0*/  IMAD.WIDE.U32 R6, R3.reuse, UR8, RZ ;  /* 0x0000000803067c25 */ /* 0x042fe2000f8e00ff */
[----:B------:R-:W1:Y:S03]  /*64f0*/  LDCU.64 UR18, c[0x0][0x540] ;  /* 0x0000a800ff1277ac */ /* 0x000e660008000a00 */
[----:B------:R-:W-:Y:S01]  /*6500*/  IMAD R19, R3, UR9, R7 ;  /* 0x0000000903137c24 */ /* 0x000fe2000f8e0207 */
[----:B--234-:R-:W-:-:S12]  /*6510*/  ULEA UR4, UR5, UR4, 0x18 ;  /* 0x0000000405047291 */ /* 0x01cfd8000f8ec0ff */
.L_x_16839:
[----:B------:R-:W-:Y:S02]  /*6520*/  LEA R0, R13, UR4, 0x3 ;  /* 0x000000040d007c11 */ /* 0x000fe4000f8e18ff */
[----:B--2---:R-:W-:Y:S02]  /*6530*/  SHF.R.S32.HI R4, RZ, 0x1f, R13 ;  /* 0x0000001fff047819 */ /* 0x004fe4000001140d */
[----:B------:R-:W-:Y:S01]  /*6540*/  MOV R2, R6 ;  /* 0x0000000600027202 */ /* 0x000fe20000000f00 */
[----:B------:R-:W2:Y:S01]  /*6550*/  LDS.64 R14, [R0+0x35d0] ;  /* 0x0035d000000e7984 */ /* 0x000ea20000000a00 */
[----:B------:R-:W-:Y:S01]  /*6560*/  MOV R3, R19 ;  /* 0x0000001300037202 */ /* 0x000fe20000000f00 */
[C---:B------:R-:W-:Y:S01]  /*6570*/  IMAD R12, R4.reuse, UR10, RZ ;  /* 0x0000000a040c7c24 */ /* 0x040fe2000f8e02ff */
[----:B------:R-:W-:Y:S01]  /*6580*/  MOV R76, R54 ;  /* 0x00000036004c7202 */ /* 0x000fe20000000f00 */
[----:B------:R-:W3:Y:S01]  /*6590*/  LDS.64 R16, [R0+0x3dd0] ;  /* 0x003dd00000107984 */ /* 0x000ee20000000a00 */
[----:B0-----:R-:W-:-:S02]  /*65a0*/  IMAD R4, R4, UR14, RZ ;  /* 0x0000000e04047c24 */ /* 0x001fc4000f8e02ff */
[----:B------:R-:W-:-:S04]  /*65b0*/  IMAD.WIDE.U32 R10, R13, UR14, R2 ;  /* 0x0000000e0d0a7c25 */ /* 0x000fc8000f8e0002 */
[----:B------:R-:W-:-:S04]  /*65c0*/  IMAD.WIDE.U32 R8, R13, UR10, R76 ;  /* 0x0000000a0d087c25 */ /* 0x000fc8000f8e004c */
[C---:B------:R-:W-:Y:S01]  /*65d0*/  IMAD R3, R13.reuse, UR11, R12 ;  /* 0x0000000b0d037c24 */ /* 0x040fe2000f8e020c */
[----:B------:R-:W-:Y:S01]  /*65e0*/  LEA R2, P0, R8, UR12, 0x3 ;  /* 0x0000000c08027c11 */ /* 0x000fe2000f8018ff */
[C---:B------:R-:W-:Y:S01]  /*65f0*/  IMAD R5, R13.reuse, UR15, R4 ;  /* 0x0000000f0d057c24 */ /* 0x040fe2000f8e0204 */
[----:B------:R-:W-:Y:S02]  /*6600*/  IADD3 R13, PT, PT, R13, UR6, RZ ;  /* 0x000000060d0d7c10 */ /* 0x000fe4000fffe0ff */
[----:B------:R-:W-:Y:S02]  /*6610*/  IADD3 R3, PT, PT, R9, R3, RZ ;  /* 0x0000000309037210 */ /* 0x000fe40007ffe0ff */
[----:B-1----:R-:W-:Y:S02]  /*6620*/  LEA R4, P1, R10, UR18, 0x3 ;  /* 0x000000120a047c11 */ /* 0x002fe4000f8218ff */
[----:B------:R-:W-:Y:S02]  /*6630*/  LEA.HI.X R3, R8, UR13, R3, 0x3, P0 ;  /* 0x0000000d08037c11 */ /* 0x000fe400080f1c03 */
[----:B------:R-:W-:-:S02]  /*6640*/  ISETP.GE.AND P0, PT, R13, UR7, PT ;  /* 0x000000070d007c0c */ /* 0x000fc4000bf06270 */
[----:B------:R-:W-:-:S04]  /*6650*/  IADD3 R5, PT, PT, R11, R5, RZ ;  /* 0x000000050b057210 */ /* 0x000fc80007ffe0ff */
[----:B------:R-:W-:Y:S01]  /*6660*/  LEA.HI.X R5, R10, UR19, R5, 0x3, P1 ;  /* 0x000000130a057c11 */ /* 0x000fe200088f1c05 */
[----:B--2---:R2:W-:Y:S04]  /*6670*/  REDG.E.ADD.F32.FTZ.RN.STRONG.GPU desc[UR16][R2.64], R14 ;  /* 0x0000000e020079a6 */ /* 0x0045e8000c12f310 */
[----:B------:R2:W-:Y:S04]  /*6680*/  REDG.E.ADD.F32.FTZ.RN.STRONG.GPU desc[UR16][R2.64+0x4], R15 ;  /* 0x0000040f020079a6 */ /* 0x0005e8000c12f310 */
[----:B---3--:R2:W-:Y:S04]  /*6690*/  REDG.E.ADD.F32.FTZ.RN.STRONG.GPU desc[UR16][R4.64], R16 ;  /* 0x00000010040079a6 */ /* 0x0085e8000c12f310 */
[----:B------:R2:W-:Y:S01]  /*66a0*/  REDG.E.ADD.F32.FTZ.RN.STRONG.GPU desc[UR16][R4.64+0x4], R17 ;  /* 0x00000411040079a6 */ /* 0x0005e2000c12f310 */
[----:B------:R-:W-:Y:S05]  /*66b0*/  @!P0 BRA `(.L_x_16839) ;  /* 0xfffffffc00988947 */ /* 0x000fea000383ffff */
[----:B------:R-:W-:Y:S05]  /*66c0*/  BSYNC.RECONVERGENT B0 ;  /* 0x0000000000007941 */ /* 0x000fea0003800200 */
.L_x_16838:
[----:B------:R-:W-:Y:S05]  /*66d0*/  EXIT ;  /* 0x000000000000794d */ /* 0x000fea0003800000 */
.L_x_16840:
        /* <DEDUP_REMOVED lines=10> */
.L_x_18777:


//--------------------- .text._Z25selective_scan_bwd_kernelI32Selective_Scan_bwd_kernel_traitsILi32ELi8ELb1ELb1ELb0ELb1ELb0EfN3c107complexIfEEEEv12SSMParamsBwd --------------------------
	.section	.text._Z25selective_scan_bwd_kernelI32Selective_Scan_bwd_kernel_traitsILi32ELi8ELb1ELb1ELb0ELb1ELb0EfN3c107complexIfEEEEv12SSMParamsBwd,"ax",@progbits
	.align	128
        .global         _Z25selective_scan_bwd_kernelI32Selective_Scan_bwd_kernel_traitsILi32ELi8ELb1ELb1ELb0ELb1ELb0EfN3c107complexIfEEEEv12SSMParamsBwd
        .type           _Z25selective_scan_bwd_kernelI32Selective_Scan_bwd_kernel_traitsILi32ELi8ELb1ELb1ELb0ELb1ELb0EfN3c107complexIfEEEEv12SSMParamsBwd,@function
        .size           _Z25selective_scan_bwd_kernelI32Selective_Scan_bwd_kernel_traitsILi32ELi8ELb1ELb1ELb0ELb1ELb0EfN3c107complexIfEEEEv12SSMParamsBwd,(.L_x_18778 - _Z25selective_scan_bwd_kernelI32Selective_Scan_bwd_kernel_traitsILi32ELi8ELb1ELb1ELb0ELb1ELb0EfN3c107complexIfEEEEv12SSMParamsBwd)
        .other          _Z25selective_scan_bwd_kernelI32Selective_Scan_bwd_kernel_traitsILi32ELi8ELb1ELb1ELb0ELb1ELb0EfN3c107complexIfEEEEv12SSMParamsBwd,@"STO_CUDA_ENTRY STV_DEFAULT"
_Z25selective_scan_bwd_kernelI32Selective_Scan_bwd_kernel_traitsILi32ELi8ELb1ELb1ELb0ELb1ELb0EfN3c107complexIfEEEEv12SSMParamsBwd:
.text._Z25selective_scan_bwd_kernelI32Selective_Scan_bwd_kernel_traitsILi32ELi8ELb1ELb1ELb0ELb1ELb0EfN3c107complexIfEEEEv12SSMParamsBwd:
        /* <DEDUP_REMOVED lines=25> */
[----:B------:R-:W2:Y:S01]  /*0190*/  LDC.64 R18, c[0x0][0x3c8] ;  /* 0x0000f200ff127b82 */ /* 0x000ea20000000a00 */
[----:B0-----:R-:W-:Y:S02]  /*01a0*/  IADD3 R6, PT, PT, R0, 0xffffffe, RZ ;  /* 0x0ffffffe00067810 */ /* 0x001fe40007ffe0ff */
[----:B------:R-:W-:Y:S02]  /*01b0*/  @P1 LEA.HI.X R5, R125, R5, RZ, 0x2, P3 ;  /* 0x000000057d051211 */ /* 0x000fe400018f14ff */
[----:B------:R0:W4:Y:S03]  /*01c0*/  F2I.FTZ.U32.TRUNC.NTZ R7, R6 ;  /* 0x0000000600077305 */ /* 0x000126000021f000 */
[----:B------:R4:W5:Y:S01]  /*01d0*/  @P1 LDG.E R114, desc[UR16][R4.64] ;  /* 0x0000001004721981 */ /* 0x000962000c1e1900 */
[----:B------:R-:W2:Y:S01]  /*01e0*/  LDC R25, c[0x0][0x394] ;  /* 0x0000e500ff197b82 */ /* 0x000ea20000000800 */
        /* <DEDUP_REMOVED lines=39> */
[----:B------:R-:W-:Y:S02]  /*0460*/  MOV R5, UR6 ;  /* 0x0000000600057c02 */ /* 0x000fe40008000f00 */
[----:B------:R-:W3:Y:S01]  /*0470*/  @P0 LDC R12, c[0x0][0x384] ;  /* 0x0000e100ff0c0b82 */ /* 0x000ee20000000800 */
[----:B------:R-:W0:Y:S01]  /*0480*/  LDCU.64 UR6, c[0x0][0x498] ;  /* 0x00009300ff0677ac */ /* 0x000e220008000a00 */
[----:B------:R-:W-:Y:S01]  /*0490*/  IMAD.WIDE.U32 R4, R125, UR14, R4 ;  /* 0x0000000e7d047c25 */ /* 0x000fe2000f8e0004 */
[----:B------:R-:W-:Y:S02]  /*04a0*/  IADD3 R9, PT, PT, R7, R9, RZ ;  /* 0x0000000907097210 */ /* 0x000fe40007ffe0ff */
[----:B------:R-:W-:Y:S01]  /*04b0*/  MOV R8, R6 ;  /* 0x0000000600087202 */ /* 0x000fe20000000f00 */
[C---:B------:R-:W-:Y:S01]  /*04c0*/  IMAD R107, R125.reuse, UR15, R5 ;  /* 0x0000000f7d6b7c24 */ /* 0x040fe2000f8e0205 */
[----:B-1----:R-:W-:Y:S01]  /*04d0*/  SHF.R.U32.HI R0, RZ, 0x1, R21 ;  /* 0x00000001ff007819 */ /* 0x002fe20000011615 */
[----:B------:R-:W-:Y:S01]  /*04e0*/  IMAD.WIDE.U32 R2, R125, UR10, R2 ;  /* 0x0000000a7d027c25 */ /* 0x000fe2000f8e0002 */
[----:B------:R-:W1:Y:S03]  /*04f0*/  @P0 LDC R5, c[0x0][0x38c] ;  /* 0x0000e300ff050b82 */ /* 0x000e660000000800 */
[----:B--2---:R-:W-:-:S04]  /*0500*/  IMAD.WIDE.U32 R6, R16, UR18, RZ ;  /* 0x0000001210067c25 */ /* 0x004fc8000f8e00ff */
[----:B------:R-:W-:Y:S01]  /*0510*/  IMAD R15, R125, UR11, R3 ;  /* 0x0000000b7d0f7c24 */ /* 0x000fe2000f8e0203 */
[----:B------:R-:W-:Y:S01]  /*0520*/  SHF.R.U64 R3, R20, 0x1, R21 ;  /* 0x0000000114037819 */ /* 0x000fe20000001215 */
[----:B------:R-:W-:Y:S01]  /*0530*/  IMAD R7, R17, UR18, R7 ;  /* 0x0000001211077c24 */ /* 0x000fe2000f8e0207 */
[----:B------:R-:W2:Y:S01]  /*0540*/  LDC.64 R20, c[0x0][0x448] ;  /* 0x00011200ff147b82 */ /* 0x000ea20000000a00 */
[----:B------:R-:W-:Y:S02]  /*0550*/  IMAD R121, R0, UR18, RZ ;  /* 0x0000001200797c24 */ /* 0x000fe4000f8e02ff */
[-C--:B------:R-:W-:Y:S02]  /*0560*/  IMAD R0, R11, R18.reuse, RZ ;  /* 0x000000120b007224 */ /* 0x080fe400078e02ff */
[----:B------:R-:W-:-:S03]  /*0570*/  IMAD.WIDE.U32 R10, R13, R18, R6 ;  /* 0x000000120d0a7225 */ /* 0x000fc600078e0006 */
[----:B------:R-:W2:Y:S01]  /*0580*/  @P0 LDC.64 R6, c[0x0][0x480] ;  /* 0x00012000ff060b82 */ /* 0x000ea20000000a00 */
[----:B------:R-:W-:-:S04]  /*0590*/  IMAD.WIDE.U32 R8, R3, UR18, R8 ;  /* 0x0000001203087c25 */ /* 0x000fc8000f8e0008 */
[----:B------:R-:W-:-:S03]  /*05a0*/  IMAD R13, R13, R19, R0 ;  /* 0x000000130d0d7224 */ /* 0x000fc600078e0200 */
[----:B------:R-:W2:Y:S01]  /*05b0*/  LDC.64 R16, c[0x0][0x468] ;  /* 0x00011a00ff107b82 */ /* 0x000ea20000000a00 */
[----:B------:R-:W-:Y:S01]  /*05c0*/  IADD3 R121, PT, PT, R9, R121, RZ ;  /* 0x0000007909797210 */ /* 0x000fe20007ffe0ff */
[----:B0-----:R-:W-:Y:S01]  /*05d0*/  UIMAD.WIDE.U32 UR4, UR18, UR6, URZ ;  /* 0x00000006120472a5 */ /* 0x001fe2000f8e00ff */
[----:B------:R-:W-:-:S05]  /*05e0*/  LEA R9, R25, 0xffffff00, 0x8 ;  /* 0xffffff0019097811 */ /* 0x000fca00078e40ff */
[----:B------:R-:W0:Y:S01]  /*05f0*/  LDC.64 R18, c[0x0][0x528] ;  /* 0x00014a00ff127b82 */ /* 0x000e220000000a00 */
[----:B---3--:R-:W-:Y:S01]  /*0600*/  @P0 IMAD R0, R12, UR18, R125 ;  /* 0x000000120c000c24 */ /* 0x008fe2000f8e027d */
[----:B------:R-:W-:Y:S01]  /*0610*/  LEA R3, R25, 0xfffffe00, 0x9 ;  /* 0xfffffe0019037811 */ /* 0x000fe200078e48ff */
[----:B------:R-:W-:Y:S01]  /*0620*/  UIMAD UR5, UR18, UR7, UR5 ;  /* 0x00000007120572a4 */ /* 0x000fe2000f8e0205 */
[----:B------:R-:W-:Y:S01]  /*0630*/  LEA R123, P1, R8, R22, 0x3 ;  /* 0x00000016087b7211 */ /* 0x000fe200078218ff */
[----:B------:R-:W-:Y:S01]  /*0640*/  @P0 IMAD R0, R0, R25, RZ ;  /* 0x0000001900000224 */ /* 0x000fe200078e02ff */
[----:B------:R-:W-:Y:S02]  /*0650*/  IADD3 R109, P2, PT, R9, R2, RZ ;  /* 0x00000002096d7210 */ /* 0x000fe40007f5e0ff */
[----:B------:R-:W-:Y:S02]  /*0660*/  IADD3 R2, PT, PT, R11, R13, RZ ;  /* 0x0000000d0b027210 */ /* 0x000fe40007ffe0ff */
[----:B------:R-:W-:Y:S01]  /*0670*/  IADD3 R10, P4, PT, R3, R10, RZ ;  /* 0x0000000a030a7210 */ /* 0x000fe20007f9e0ff */
[----:B-1----:R-:W-:Y:S01]  /*0680*/  @P0 IMAD R5, R0, R5, RZ ;  /* 0x0000000500050224 */ /* 0x002fe200078e02ff */
[----:B------:R-:W-:-:S02]  /*0690*/  LEA.HI.X R121, R8, R23, R121, 0x3, P1 ;  /* 0x0000001708797211 */ /* 0x000fc400008f1c79 */
[----:B------:R-:W-:Y:S02]  /*06a0*/  ISETP.GE.AND P1, PT, R25, 0x1, PT ;  /* 0x000000011900780c */ /* 0x000fe40003f26270 */
[----:B------:R-:W-:Y:S01]  /*06b0*/  LEA.HI.X.SX32 R103, R3, R2, 0x1, P4 ;  /* 0x0000000203677211 */ /* 0x000fe200020f0eff */
[----:B----4-:R-:W-:Y:S01]  /*06c0*/  IMAD.WIDE.U32 R2, R125, R104, UR4 ;  /* 0x000000047d027e25 */ /* 0x010fe2000f8e0068 */
[----:B------:R-:W-:Y:S02]  /*06d0*/  SHF.R.S32.HI R0, RZ, 0x1f, R9 ;  /* 0x0000001fff007819 */ /* 0x000fe40000011409 */
[----:B------:R-:W-:Y:S01]  /*06e0*/  IADD3 R4, P3, PT, R9, R4, RZ ;  /* 0x0000000409047210 */ /* 0x000fe20007f7e0ff */
[----:B------:R-:W-:Y:S01]  /*06f0*/  IMAD R105, R125, R105, R3 ;  /* 0x000000697d697224 */ /* 0x000fe200078e0203 */
[----:B------:R-:W-:Y:S02]  /*0700*/  IADD3.X R8, PT, PT, R0, R15, RZ, P2, !PT ;  /* 0x0000000f00087210 */ /* 0x000fe400017fe4ff */
[----:B------:R-:W-:-:S02]  /*0710*/  LEA R110, P2, R109, R110, 0x2 ;  /* 0x0000006e6d6e7211 */ /* 0x000fc400078410ff */
[----:B------:R-:W-:Y:S02]  /*0720*/  CS2R R56, SRZ ;  /* 0x0000000000387805 */ /* 0x000fe4000001ff00 */
[----:B------:R-:W-:Y:S01]  /*0730*/  IADD3 R2, P4, PT, R9, R2, RZ ;  /* 0x0000000209027210 */ /* 0x000fe20007f9e0ff */
[----:B--2---:R-:W-:Y:S01]  /*0740*/  @P0 IMAD.WIDE R56, R5, 0x10, R6 ;  /* 0x0000001005380825 */ /* 0x004fe200078e0206 */
[C---:B------:R-:W-:Y:S02]  /*0750*/  IADD3.X R107, PT, PT, R0.reuse, R107, RZ, P3, !PT ;  /* 0x0000006b006b7210 */ /* 0x040fe40001ffe4ff */
[----:B------:R-:W-:Y:S01]  /*0760*/  LEA.HI.X R109, R109, R111, R8, 0x2, P2 ;  /* 0x0000006f6d6d7211 */ /* 0x000fe200010f1408 */
[----:B------:R-:W-:Y:S01]  /*0770*/  IMAD.WIDE.U32 R54, R125, R118, RZ ;  /* 0x000000767d367225 */ /* 0x000fe200078e00ff */
[----:B------:R-:W-:Y:S02]  /*0780*/  IADD3.X R105, PT, PT, R0, R105, RZ, P4, !PT ;  /* 0x0000006900697210 */ /* 0x000fe400027fe4ff */
[----:B------:R-:W-:-:S02]  /*0790*/  LEA R108, P0, R4, R16, 0x2 ;  /* 0x00000010046c7211 */ /* 0x000fc400078010ff */
[----:B0-----:R-:W-:Y:S02]  /*07a0*/  LEA R106, P2, R2, R18, 0x2 ;  /* 0x00000012026a7211 */ /* 0x001fe400078410ff */
[----:B------:R-:W-:Y:S01]  /*07b0*/  LEA R104, P3, R10, R20, 0x2 ;  /* 0x000000140a687211 */ /* 0x000fe200078610ff */
[----:B------:R-:W-:Y:S01]  /*07c0*/  IMAD R119, R125, R119, R55 ;  /* 0x000000777d777224 */ /* 0x000fe200078e0237 */
[----:B------:R-:W-:Y:S02]  /*07d0*/  LEA.HI.X R107, R4, R17, R107, 0x2, P0 ;  /* 0x00000011046b7211 */ /* 0x000fe400000f146b */
        /* <DEDUP_REMOVED lines=79> */
.L_x_16909:
        /* <DEDUP_REMOVED lines=84> */
.L_x_16843:
[----:B------:R-:W-:Y:S05]  /*1210*/  BSYNC.RECONVERGENT B0 ;  /* 0x0000000000007941 */ /* 0x000fea0003800200 */
.L_x_16842:
        /* <DEDUP_REMOVED lines=35> */
.L_x_16845:
[----:B------:R-:W-:Y:S05]  /*1450*/  BSYNC.RECONVERGENT B0 ;  /* 0x0000000000007941 */ /* 0x000fea0003800200 */
.L_x_16844:
        /* <DEDUP_REMOVED lines=37> */
.L_x_16847:
[----:B------:R-:W-:Y:S05]  /*16b0*/  BSYNC.RECONVERGENT B0 ;  /* 0x0000000000007941 */ /* 0x000fea0003800200 */
.L_x_16846:
        /* <DEDUP_REMOVED lines=32> */
.L_x_16849:
[----:B------:R-:W-:Y:S05]  /*18c0*/  BSYNC.RECONVERGENT B0 ;  /* 0x0000000000007941 */ /* 0x000fea0003800200 */
.L_x_16848:
        /* <DEDUP_REMOVED lines=32> */
.L_x_16851:
[----:B------:R-:W-:Y:S05]  /*1ad0*/  BSYNC.RECONVERGENT B0 ;  /* 0x0000000000007941 */ /* 0x000fea0003800200 */
.L_x_16850:
        /* <DEDUP_REMOVED lines=32> */
.L_x_16853:
[----:B------:R-:W-:Y:S05]  /*1ce0*/  BSYNC.RECONVERGENT B0 ;  /* 0x0000000000007941 */ /* 0x000fea0003800200 */
.L_x_16852:
        /* <DEDUP_REMOVED lines=32> */
.L_x_16855:
[----:B------:R-:W-:Y:S05]  /*1ef0*/  BSYNC.RECONVERGENT B0 ;  /* 0x0000000000007941 */ /* 0x000fea0003800200 */
.L_x_16854:
        /* <DEDUP_REMOVED lines=32> */
.L_x_16857:
[----:B------:R-:W-:Y:S05]  /*2100*/  BSYNC.RECONVERGENT B0 ;  /* 0x0000000000007941 */ /* 0x000fea0003800200 */
.L_x_16856:
        /* <DEDUP_REMOVED lines=60> */
.L_x_16908:
[----:B-12---:R-:W-:-:S04]  /*24d0*/  IMAD.WIDE.U32 R2, R148, UR4, RZ ;  /* 0x0000000494027c25 */ /* 0x006fc8000f8e00ff */
[----:B------:R-:W-:Y:S01]  /*24e0*/  IMAD R3, R149, UR4, R3 ;  /* 0x0000000495037c24 */ /* 0x000fe2000f8e0203 */
[----:B---3--:R-:W-:-:S04]  /*24f0*/  LEA R28, P1, R2, R104, 0x2 ;  /* 0x00000068021c7211 */ /* 0x008fc800078210ff */
[----:B------:R-:W-:-:S03]  /*2500*/  LEA.HI.X R29, R2, R103, R3, 0x2, P1 ;  /* 0x00000067021d7211 */ /* 0x000fc600008f1403 */
[----:B------:R-:W-:-:S05]  /*2510*/  IMAD.WIDE.U32 R2, R98, 0x10, R28 ;  /* 0x0000001062027825 */ /* 0x000fca00078e001c */
[----:B0-----:R-:W2:Y:S04]  /*2520*/  LDG.E.128 R28, desc[UR16][R2.64] ;  /* 0x00000010021c7981 */ /* 0x001ea8000c1e1d00 */
[----:B------:R-:W5:Y:S04]  /*2530*/  LDG.E.128 R32, desc[UR16][R2.64+0x200] ;  /* 0x0002001002207981 */ /* 0x000f68000c1e1d00 */
[----:B0-----:R-:W5:Y:S04]  /*2540*/  LDG.E.128 R36, desc[UR16][R2.64+0x400] ;  /* 0x0004001002247981 */ /* 0x001f68000c1e1d00 */
[----:B------:R0:W5:Y:S02]  /*2550*/  LDG.E.128 R40, desc[UR16][R2.64+0x600] ;  /* 0x0006001002287981 */ /* 0x000164000c1e1d00 */
[----:B0-----:R-:W-:-:S02]  /*2560*/  MOV R2, R52 ;  /* 0x0000003400027202 */ /* 0x001fc40000000f00 */
[----:B------:R-:W-:-:S03]  /*2570*/  MOV R3, R113 ;  /* 0x0000007100037202 */ /* 0x000fc60000000f00 */
[----:B----4-:R-:W-:-:S04]  /*2580*/  IMAD.WIDE.U32 R44, R64, UR4, R2 ;  /* 0x00000004402c7c25 */ /* 0x010fc8000f8e0002 */
[----:B------:R-:W-:Y:S01]  /*2590*/  IMAD R45, R65, UR4, R45 ;  /* 0x00000004412d7c24 */ /* 0x000fe2000f8e022d */
[----:B---3--:R-:W-:-:S04]  /*25a0*/  LEA R70, P1, R44, R66, 0x3 ;  /* 0x000000422c467211 */ /* 0x008fc800078218ff */
[----:B------:R-:W-:-:S06]  /*25b0*/  LEA.HI.X R71, R44, R67, R45, 0x3, P1 ;  /* 0x000000432c477211 */ /* 0x000fcc00008f1c2d */
[----:B------:R-:W3:Y:S01]  /*25c0*/  LDG.E.64 R70, desc[UR16][R70.64] ;  /* 0x0000001046467981 */ /* 0x000ee2000c1e1b00 */
[----:B------:R-:W-:Y:S02]  /*25d0*/  MOV R2, R50 ;  /* 0x0000003200027202 */ /* 0x000fe40000000f00 */
[----:B------:R-:W-:-:S03]  /*25e0*/  MOV R3, R111 ;  /* 0x0000006f00037202 */ /* 0x000fc60000000f00 */
[----:B------:R-:W-:-:S04]  /*25f0*/  IMAD.WIDE.U32 R44, R60, UR4, R2 ;  /* 0x000000043c2c7c25 */ /* 0x000fc8000f8e0002 */
[----:B------:R-:W-:Y:S01]  /*2600*/  IMAD R45, R61, UR4, R45 ;  /* 0x000000043d2d7c24 */ /* 0x000fe2000f8e022d */
[----:B------:R-:W-:-:S04]  /*2610*/  LEA R46, P1, R44, R62, 0x3 ;  /* 0x0000003e2c2e7211 */ /* 0x000fc800078218ff */
[----:B------:R-:W-:Y:S01]  /*2620*/  LEA.HI.X R47, R44, R63, R45, 0x3, P1 ;  /* 0x0000003f2c2f7211 */ /* 0x000fe200008f1c2d */
[----:B--2---:R3:W-:Y:S04]  /*2630*/  STS.128 [R79], R28 ;  /* 0x0000001c4f007388 */ /* 0x0047e80000000c00 */
[----:B-----5:R0:W-:Y:S04]  /*2640*/  STS.128 [R79+0x200], R32 ;  /* 0x000200204f007388 */ /* 0x0201e80000000c00 */
[----:B------:R1:W-:Y:S04]  /*2650*/  STS.128 [R79+0x400], R36 ;  /* 0x000400244f007388 */ /* 0x0003e80000000c00 */
[----:B------:R2:W-:Y:S01]  /*2660*/  STS.128 [R79+0x600], R40 ;  /* 0x000600284f007388 */ /* 0x0005e20000000c00 */
[----:B------:R-:W-:-:S03]  /*2670*/  NOP ;  /* 0x0000000000007918 */ /* 0x000fc60000000000 */
[----:B------:R4:W5:Y:S01]  /*2680*/  LDG.E.64 R44, desc[UR16][R46.64] ;  /* 0x000000102e2c7981 */ /* 0x000962000c1e1b00 */
[----:B------:R-:W1:Y:S01]  /*2690*/  S2UR UR6, SR_CgaCtaId ;  /* 0x00000000000679c3 */ /* 0x000e620000008800 */
[C---:B------:R-:W-:Y:S01]  /*26a0*/  ISETP.NE.AND P2, PT, R112.reuse, RZ, PT ;  /* 0x000000ff7000720c */ /* 0x040fe20003f45270 */
[----:B------:R-:W-:Y:S01]  /*26b0*/  UMOV UR5, 0x400 ;  /* 0x0000040000057882 */ /* 0x000fe20000000000 */
[----:B------:R-:W-:Y:S01]  /*26c0*/  ISETP.NE.AND P1, PT, R112, 0x1f, PT ;  /* 0x0000001f7000780c */ /* 0x000fe20003f25270 */
[----:B------:R2:W2:Y:S01]  /*26d0*/  LDS.128 R40, [R150+0x30] ;  /* 0x0000300096287984 */ /* 0x0004a20000000c00 */
[----:B------:R-:W-:Y:S01]  /*26e0*/  BSSY.RECONVERGENT B0, `(.L_x_16859) ;  /* 0x0000066000007945 */ /* 0x000fe20003800200 */
[C---:B---3--:R-:W-:Y:S01]  /*26f0*/  FMUL.FTZ R29, R71.reuse, R129 ;  /* 0x00000081471d7220 */ /* 0x048fe20000410000 */
[C---:B------:R-:W-:Y:S01]  /*2700*/  FMUL.FTZ R28, R71.reuse, R118 ;  /* 0x00000076471c7220 */ /* 0x040fe20000410000 */
[C---:B------:R-:W-:Y:S01]  /*2710*/  FMUL.FTZ R2, R71.reuse, R127 ;  /* 0x0000007f47027220 */ /* 0x040fe20000410000 */
[----:B------:R-:W-:Y:S01]  /*2720*/  FMUL.FTZ R30, R71, R120 ;  /* 0x00000078471e7220 */ /* 0x000fe20000410000 */
[----:B0-----:R-:W-:Y:S01]  /*2730*/  FMUL.RZ R33, R29, 0.15915493667125701904 ;  /* 0x3e22f9831d217820 */ /* 0x001fe2000040c000 */
[----:B------:R-:W-:Y:S01]  /*2740*/  FMUL.FTZ R32, R71, R131 ;  /* 0x0000008347207220 */ /* 0x000fe20000410000 */
[----:B------:R-:W-:Y:S01]  /*2750*/  FMUL.RZ R31, R28, 0.15915493667125701904 ;  /* 0x3e22f9831c1f7820 */ /* 0x000fe2000040c000 */
[----:B------:R-:W-:Y:S01]  /*2760*/  FMUL.RZ R73, R2, 0.15915493667125701904 ;  /* 0x3e22f98302497820 */ /* 0x000fe2000040c000 */
[----:B------:R-:W-:Y:S01]  /*2770*/  MUFU.SIN R158, R33 ;  /* 0x00000021009e7308 */ /* 0x000fe20000000400 */
[----:B------:R-:W-:Y:S01]  /*2780*/  FMUL.FTZ R2, R70, 1.4426950216293334961 ;  /* 0x3fb8aa3b46027820 */ /* 0x000fe20000410000 */
[----:B------:R-:W-:Y:S01]  /*2790*/  FMUL.RZ R34, R30, 0.15915493667125701904 ;  /* 0x3e22f9831e227820 */ /* 0x000fe2000040c000 */
[----:B------:R-:W-:Y:S01]  /*27a0*/  FMUL.RZ R35, R32, 0.15915493667125701904 ;  /* 0x3e22f98320237820 */ /* 0x000fe2000040c000 */
[----:B-1----:R-:W-:Y:S01]  /*27b0*/  ULEA UR5, UR6, UR5, 0x18 ;  /* 0x0000000506057291 */ /* 0x002fe2000f8ec0ff */
[C---:B------:R-:W-:Y:S01]  /*27c0*/  FMUL.FTZ R3, R2.reuse, R127 ;  /* 0x0000007f02037220 */ /* 0x040fe20000410000 */
[C---:B------:R-:W-:Y:S01]  /*27d0*/  FMUL.FTZ R28, R2.reuse, R118 ;  /* 0x00000076021c7220 */ /* 0x040fe20000410000 */
[C---:B------:R-:W-:Y:S01]  /*27e0*/  FMUL.FTZ R29, R2.reuse, R129 ;  /* 0x00000081021d7220 */ /* 0x040fe20000410000 */
[----:B------:R0:W-:Y:S01]  /*27f0*/  MUFU.COS R156, R33 ;  /* 0x00000021009c7308 */ /* 0x0001e20000000000 */
[C---:B------:R-:W-:Y:S01]  /*2800*/  FMUL.FTZ R30, R2.reuse, R120 ;  /* 0x00000078021e7220 */ /* 0x040fe20000410000 */
[----:B------:R-:W-:-:S06]  /*2810*/  FMUL.FTZ R32, R2, R131 ;  /* 0x0000008302207220 */ /* 0x000fcc0000410000 */
[----:B------:R-:W-:Y:S01]  /*2820*/  MUFU.SIN R155, R31 ;  /* 0x0000001f009b7308 */ /* 0x000fe20000000400 */
[----:B0-----:R-:W-:-:S04]  /*2830*/  FMUL.FTZ R33, R71, R122 ;  /* 0x0000007a47217220 */ /* 0x001fc80000410000 */
[----:B------:R-:W-:Y:S01]  /*2840*/  FMUL.RZ R36, R33, 0.15915493667125701904 ;  /* 0x3e22f98321247820 */ /* 0x000fe2000040c000 */
[C---:B------:R-:W-:Y:S02]  /*2850*/  FMUL.FTZ R33, R2.reuse, R122 ;  /* 0x0000007a02217220 */ /* 0x040fe40000410000 */
[----:B------:R-:W-:Y:S08]  /*2860*/  MUFU.COS R157, R31 ;  /* 0x0000001f009d7308 */ /* 0x000ff00000000000 */
[----:B------:R-:W-:Y:S08]  /*2870*/  MUFU.SIN R31, R34 ;  /* 0x00000022001f7308 */ /* 0x000ff00000000400 */
[----:B------:R0:W-:Y:S08]  /*2880*/  MUFU.COS R159, R34 ;  /* 0x00000022009f7308 */ /* 0x0001f00000000000 */
[----:B----4-:R-:W-:Y:S01]  /*2890*/  MUFU.SIN R47, R35 ;  /* 0x00000023002f7308 */ /* 0x010fe20000000400 */
[----:B0-----:R-:W-:-:S07]  /*28a0*/  FMUL.FTZ R34, R2, R133 ;  /* 0x0000008502227220 */ /* 0x001fce0000410000 */
[----:B------:R0:W-:Y:S08]  /*28b0*/  MUFU.COS R161, R35 ;  /* 0x0000002300a17308 */ /* 0x0001f00000000000 */
[----:B------:R1:W3:Y:S01]  /*28c0*/  MUFU.EX2 R162, R32 ;  /* 0x0000002000a27308 */ /* 0x0002e20000000800 */
[----:B0-----:R-:W-:Y:S01]  /*28d0*/  FMUL.FTZ R35, R2, R126 ;  /* 0x0000007e02237220 */ /* 0x001fe20000410000 */
[----:B------:R-:W-:-:S06]  /*28e0*/  FMUL.FTZ R2, R71, R133 ;  /* 0x0000008547027220 */ /* 0x000fcc0000410000 */
[----:B------:R-:W-:Y:S01]  /*28f0*/  MUFU.COS R74, R73 ;  /* 0x00000049004a7308 */ /* 0x000fe20000000000 */
[----:B-1----:R-:W-:Y:S01]  /*2900*/  FMUL.RZ R32, R2, 0.15915493667125701904 ;  /* 0x3e22f98302207820 */ /* 0x002fe2000040c000 */
[----:B------:R-:W-:-:S04]  /*2910*/  FMUL.FTZ R2, R71, R126 ;  /* 0x0000007e47027220 */ /* 0x000fc80000410000 */
[----:B------:R-:W-:Y:S01]  /*2920*/  FMUL.RZ R164, R2, 0.15915493667125701904 ;  /* 0x3e22f98302a47820 */ /* 0x000fe2000040c000 */
[----:B------:R-:W-:Y:S01]  /*2930*/  P2R R2, PR, RZ, 0x4 ;  /* 0x00000004ff027803 */ /* 0x000fe20000000000 */
[----:B------:R-:W0:Y:S01]  /*2940*/  MUFU.EX2 R3, R3 ;  /* 0x0000000300037308 */ /* 0x000e220000000800 */
[----:B------:R-:W-:Y:S01]  /*2950*/  IADD3 R2, PT, PT, R139, UR4, RZ ;  /* 0x000000048b027c10 */ /* 0x000fe2000fffe0ff */
[C---:B---3--:R-:W-:Y:S01]  /*2960*/  FMUL.FTZ R161, R162.reuse, R161 ;  /* 0x000000a1a2a17220 */ /* 0x048fe20000410000 */
[----:B------:R-:W-:Y:S02]  /*2970*/  FMUL.FTZ R162, R162, R47 ;  /* 0x0000002fa2a27220 */ /* 0x000fe40000410000 */
[----:B------:R-:W-:-:S03]  /*2980*/  SEL R46, R2, R101, !P2 ;  /* 0x00000065022e7207 */ /* 0x000fc60005000000 */
[----:B------:R-:W1:Y:S01]  /*2990*/  MUFU.SIN R72, R73 ;  /* 0x0000004900487308 */ /* 0x000e620000000400 */
[----:B------:R-:W-:-:S07]  /*29a0*/  LEA R46, R46, UR5, 0x3 ;  /* 0x000000052e2e7c11 */ /* 0x000fce000f8e18ff */
[----:B------:R-:W3:Y:S01]  /*29b0*/  MUFU.EX2 R28, R28 ;  /* 0x0000001c001c7308 */ /* 0x000ee20000000800 */
[----:B0-----:R-:W-:-:S07]  /*29c0*/  FMUL.FTZ R2, R3, R74 ;  /* 0x0000004a03027220 */ /* 0x001fce0000410000 */
[----:B------:R-:W0:Y:S01]  /*29d0*/  MUFU.EX2 R29, R29 ;  /* 0x0000001d001d7308 */ /* 0x000e220000000800 */
[----:B-1----:R-:W-:-:S07]  /*29e0*/  FMUL.FTZ R3, R3, R72 ;  /* 0x0000004803037220 */ /* 0x002fce0000410000 */
[----:B------:R-:W1:Y:S01]  /*29f0*/  MUFU.EX2 R30, R30 ;  /* 0x0000001e001e7308 */ /* 0x000e620000000800 */
[C---:B---3--:R-:W-:Y:S01]  /*2a00*/  FMUL.FTZ R157, R28.reuse, R157 ;  /* 0x0000009d1c9d7220 */ /* 0x048fe20000410000 */
[----:B------:R-:W-:-:S06]  /*2a10*/  FMUL.FTZ R155, R28, R155 ;  /* 0x0000009b1c9b7220 */ /* 0x000fcc0000410000 */
[----:B------:R-:W-:Y:S01]  /*2a20*/  MUFU.COS R154, R36 ;  /* 0x00000024009a7308 */ /* 0x000fe20000000000 */
[C---:B0-----:R-:W-:Y:S01]  /*2a30*/  FMUL.FTZ R156, R29.reuse, R156 ;  /* 0x0000009c1d9c7220 */ /* 0x041fe20000410000 */
[----:B------:R-:W-:-:S06]  /*2a40*/  FMUL.FTZ R158, R29, R158 ;  /* 0x0000009e1d9e7220 */ /* 0x000fcc0000410000 */
[----:B------:R-:W0:Y:S01]  /*2a50*/  MUFU.EX2 R167, R33 ;  /* 0x0000002100a77308 */ /* 0x000e220000000800 */
[C---:B-1----:R-:W-:Y:S01]  /*2a60*/  FMUL.FTZ R159, R30.reuse, R159 ;  /* 0x0000009f1e9f7220 */ /* 0x042fe20000410000 */
[----:B------:R-:W-:Y:S02]  /*2a70*/  FMUL.FTZ R160, R30, R31 ;  /* 0x0000001f1ea07220 */ /* 0x000fe40000410000 */
[----:B------:R1:W3:Y:S04]  /*2a80*/  LDS.128 R28, [R150] ;  /* 0x00000000961c7984 */ /* 0x0002e80000000c00 */
[----:B------:R-:W-:Y:S08]  /*2a90*/  MUFU.EX2 R170, R34 ;  /* 0x0000002200aa7308 */ /* 0x000ff00000000800 */
[----:B------:R-:W-:Y:S01]  /*2aa0*/  MUFU.EX2 R172, R35 ;  /* 0x0000002300ac7308 */ /* 0x000fe20000000800 */
[----:B0-----:R-:W-:-:S07]  /*2ab0*/  FMUL.FTZ R163, R167, R154 ;  /* 0x0000009aa7a37220 */ /* 0x001fce0000410000 */
[----:B------:R-:W0:Y:S08]  /*2ac0*/  MUFU.COS R75, R32 ;  /* 0x00000020004b7308 */ /* 0x000e300000000000 */
[----:B------:R-:W4:Y:S08]  /*2ad0*/  MUFU.COS R165, R164 ;  /* 0x000000a400a57308 */ /* 0x000f300000000000 */
[----:B------:R2:W1:Y:S01]  /*2ae0*/  MUFU.SIN R76, R36 ;  /* 0x00000024004c7308 */ /* 0x0004620000000400 */
[----:B0-----:R-:W-:-:S07]  /*2af0*/  FMUL.FTZ R168, R170, R75 ;  /* 0x0000004baaa87220 */ /* 0x001fce0000410000 */
[----:B------:R0:W3:Y:S01]  /*2b00*/  MUFU.SIN R73, R32 ;  /* 0x0000002000497308 */ /* 0x0000e20000000400 */
[----:B--2---:R2:W2:Y:S01]  /*2b10*/  LDS.128 R36, [R150+0x20] ;  /* 0x0000200096247984 */ /* 0x0044a20000000c00 */
[----:B----4-:R-:W-:-:S06]  /*2b20*/  FMUL.FTZ R166, R172, R165 ;  /* 0x000000a5aca67220 */ /* 0x010fcc0000410000 */
[----:B------:R-:W4:Y:S01]  /*2b30*/  MUFU.SIN R77, R164 ;  /* 0x000000a4004d7308 */ /* 0x000f220000000400 */
[----:B0-----:R0:W0:Y:S01]  /*2b40*/  LDS.128 R32, [R150+0x10] ;  /* 0x0000100096207984 */ /* 0x0010220000000c00 */
[----:B-1----:R-:W-:-:S03]  /*2b50*/  FMUL.FTZ R167, R167, R76 ;  /* 0x0000004ca7a77220 */ /* 0x002fc60000410000 */
[----:B------:R1:W-:Y:S01]  /*2b60*/  STS.64 [R46+0x14d0], R2 ;  /* 0x0014d0022e007388 */ /* 0x0003e20000000a00 */
[----:B---3--:R-:W-:Y:S01]  /*2b70*/  FMUL.FTZ R170, R170, R73 ;  /* 0x00000049aaaa7220 */ /* 0x008fe20000410000 */
[----:B----4-:R-:W-:Y:S01]  /*2b80*/  FMUL.FTZ R172, R172, R77 ;  /* 0x0000004dacac7220 */ /* 0x010fe20000410000 */
        /* <DEDUP_REMOVED lines=26> */
.L_x_16860:
[----:B------:R0:W1:Y:S02]  /*2d30*/  LDS.64 R74, [R201+0x24d8] ;  /* 0x0024d800c94a7984 */ /* 0x0000640000000a00 */
.L_x_16861:
[----:B------:R-:W-:Y:S05]  /*2d40*/  BSYNC.RECONVERGENT B0 ;  /* 0x0000000000007941 */ /* 0x000fea0003800200 */
.L_x_16859:
[----:B--2---:R-:W2:Y:S01]  /*2d50*/  @P0 LDC R44, c[0x0][0x38c] ;  /* 0x0000e300ff2c0b82 */ /* 0x004ea20000000800 */
[----:B------:R-:W-:Y:S01]  /*2d60*/  CS2R R72, SRZ ;  /* 0x0000000000487805 */ /* 0x000fe2000001ff00 */
[----:B--2---:R-:W-:-:S04]  /*2d70*/  @P0 IMAD R45, R151, R44, UR4 ;  /* 0x00000004972d0e24 */ /* 0x004fc8000f8e022c */
[----:B------:R-:W-:-:S05]  /*2d80*/  @P0 IMAD.WIDE R44, R45, 0x10, R56 ;  /* 0x000000102d2c0825 */ /* 0x000fca00078e0238 */
[----:B------:R2:W4:Y:S01]  /*2d90*/  @P0 LDG.E.64 R72, desc[UR16][R44.64+0x8] ;  /* 0x000008102c480981 */ /* 0x000522000c1e1b00 */
        /* <DEDUP_REMOVED lines=27> */
[----:B------:R-:W-:Y:S01]  /*2f50*/  ISETP.NE.AND P6, PT, R202, 0x1f, PT ;  /* 0x0000001fca00780c */ /* 0x000fe20003fc5270 */
        /* <DEDUP_REMOVED lines=19> */
[CC--:B------:R-:W-:Y:S01]  /*3090*/  FFMA.FTZ R195, R161.reuse, R46.reuse, -R194 ;  /* 0x0000002ea1c37223 */ /* 0x0c0fe200000108c2 */
        /* <DEDUP_REMOVED lines=45> */
[----:B------:R-:W-:Y:S02]  /*3370*/  FFMA.FTZ R199, R11, R200, R199 ;  /* 0x000000c80bc77223 */ /* 0x000fe400000100c7 */
[----:B------:R-:W2:Y:S01]  /*3380*/  SHFL.UP PT, R206, R76, 0x1, RZ ;  /* 0x042000004cce7989 */ /* 0x000ea200000e00ff */
[-C--:B------:R-:W-:Y:S01]  /*3390*/  FFMA.FTZ R77, R166, R47.reuse, R77 ;  /* 0x0000002fa64d7223 */ /* 0x080fe2000001004d */
[----:B------:R-:W-:-:S02]  /*33a0*/  FMUL.FTZ R47, R172, R47 ;  /* 0x0000002fac2f7220 */ /* 0x000fc40000410000 */
[----:B------:R-:W5:Y:S02]  /*33b0*/  SHFL.UP PT, R204, R199, 0x1, RZ ;  /* 0x04200000c7cc7989 */ /* 0x000f6400000e00ff */
[----:B------:R-:W-:Y:S02]  /*33c0*/  FFMA.FTZ R203, R166, R45, -R47 ;  /* 0x0000002da6cb7223 */ /* 0x000fe4000001082f */
        /* <DEDUP_REMOVED lines=27> */
[C---:B------:R-:W-:Y:S01]  /*3580*/  FMUL.FTZ R44, R172.reuse, R185 ;  /* 0x000000b9ac2c7220 */ /* 0x040fe20000410000 */
[C---:B------:R-:W-:Y:S01]  /*3590*/  FMUL.FTZ R46, R172.reuse, R183 ;  /* 0x000000b7ac2e7220 */ /* 0x040fe20000410000 */
[----:B------:R-:W0:Y:S01]  /*35a0*/  SHFL.UP PT, R206, R76, 0x4, RZ ;  /* 0x048000004cce7989 */ /* 0x000e2200000e00ff */
[----:B-1----:R-:W-:Y:S01]  /*35b0*/  FMUL.FTZ R45, R172, R75 ;  /* 0x0000004bac2d7220 */ /* 0x002fe20000410000 */
[C---:B------:R-:W-:Y:S01]  /*35c0*/  FFMA.FTZ R205, R166.reuse, R183, R44 ;  /* 0x000000b7a6cd7223 */ /* 0x040fe2000001002c */
[C---:B------:R-:W-:Y:S01]  /*35d0*/  FFMA.FTZ R46, R166.reuse, R185, -R46 ;  /* 0x000000b9a62e7223 */ /* 0x040fe2000001082e */
[----:B------:R-:W1:Y:S01]  /*35e0*/  SHFL.UP PT, R204, R199, 0x4, RZ ;  /* 0x04800000c7cc7989 */ /* 0x000e6200000e00ff */
[C---:B------:R-:W-:Y:S01]  /*35f0*/  FMUL.FTZ R47, R166.reuse, R75 ;  /* 0x0000004ba62f7220 */ /* 0x040fe20000410000 */
[-C--:B------:R-:W-:Y:S01]  /*3600*/  FFMA.FTZ R45, R166, R74.reuse, -R45 ;  /* 0x0000004aa62d7223 */ /* 0x080fe2000001082d */
[----:B------:R-:W-:Y:S01]  /*3610*/  FADD.FTZ R205, R180, R205 ;  /* 0x000000cdb4cd7221 */ /* 0x000fe20000010000 */
[----:B------:R-:W-:Y:S01]  /*3620*/  FADD.FTZ R207, R181, R46 ;  /* 0x0000002eb5cf7221 */ /* 0x000fe20000010000 */
[----:B------:R-:W-:Y:S01]  /*3630*/  FFMA.FTZ R47, -R172, R74, -R47 ;  /* 0x0000004aac2f7223 */ /* 0x000fe2000001092f */
[----:B------:R-:W2:Y:S01]  /*3640*/  SHFL.UP PT, R46, R77, 0x4, RZ ;  /* 0x048000004d2e7989 */ /* 0x000ea200000e00ff */
[C---:B------:R-:W-:Y:S01]  /*3650*/  FMUL.FTZ R209, R170.reuse, R45 ;  /* 0x0000002daad17220 */ /* 0x040fe20000410000 */
        /* <DEDUP_REMOVED lines=37> */
[-C--:B------:R-:W-:Y:S01]  /*38b0*/  FMUL.FTZ R208, R162, R218.reuse ;  /* 0x000000daa2d07220 */ /* 0x080fe20000410000 */
[C---:B------:R-:W-:Y:S01]  /*38c0*/  FFMA.FTZ R45, R161.reuse, R218, -R45 ;  /* 0x000000daa12d7223 */ /* 0x040fe2000001082d */
[C---:B------:R-:W-:Y:S01]  /*38d0*/  FFMA.FTZ R212, R161.reuse, R212, -R205 ;  /* 0x000000d4a1d47223 */ /* 0x040fe200000108cd */
[----:B------:R-:W3:Y:S01]  /*38e0*/  SHFL.UP PT, R44, R203, 0x8, RZ ;  /* 0x05000000cb2c7989 */ /* 0x000ee200000e00ff */
[C---:B------:R-:W-:Y:S01]  /*38f0*/  FFMA.FTZ R47, R161.reuse, R47, R210 ;  /* 0x0000002fa12f7223 */ /* 0x040fe200000100d2 */
        /* <DEDUP_REMOVED lines=8> */
[----:B------:R-:W-:Y:S01]  /*3980*/  FMUL.FTZ R209, R160, R47 ;  /* 0x0000002fa0d17220 */ /* 0x000fe20000410000 */
[----:B0-----:R-:W-:-:S02]  /*3990*/  FMUL.FTZ R208, R203, R206 ;  /* 0x000000cecbd07220 */ /* 0x001fc40000410000 */
[----:B------:R-:W-:Y:S01]  /*39a0*/  FFMA.FTZ R210, R159, R47, R210 ;  /* 0x0000002f9fd27223 */ /* 0x000fe200000100d2 */
[----:B------:R-:W-:Y:S01]  /*39b0*/  FMUL.FTZ R206, R77, R206 ;  /* 0x000000ce4dce7220 */ /* 0x000fe20000410000 */
[----:B------:R-:W-:Y:S01]  /*39c0*/  FFMA.FTZ R207, R159, R45, -R214 ;  /* 0x0000002d9fcf7223 */ /* 0x000fe200000108d6 */
[----:B-1----:R-:W-:Y:S01]  /*39d0*/  FFMA.FTZ R47, R77, R204, R208 ;  /* 0x000000cc4d2f7223 */ /* 0x002fe200000100d0 */
[----:B------:R-:W-:Y:S01]  /*39e0*/  FFMA.FTZ R212, R159, R212, -R209 ;  /* 0x000000d49fd47223 */ /* 0x000fe200000108d1 */
        /* <DEDUP_REMOVED lines=10> */
[----:B------:R-:W-:Y:S01]  /*3a90*/  FADD.FTZ R47, R173, R212 ;  /* 0x000000d4ad2f7221 */ /* 0x000fe20000010000 */
[C---:B------:R-:W-:Y:S01]  /*3aa0*/  FMUL.FTZ R210, R158.reuse, R205 ;  /* 0x000000cd9ed27220 */ /* 0x040fe20000410000 */
[C---:B------:R-:W-:Y:S01]  /*3ab0*/  FMUL.FTZ R214, R158.reuse, R45 ;  /* 0x0000002d9ed67220 */ /* 0x040fe20000410000 */
[----:B------:R-:W1:Y:S01]  /*3ac0*/  SHFL.UP PT, R46, R77, 0x10, RZ ;  /* 0x060000004d2e7989 */ /* 0x000e6200000e00ff */
[----:B------:R-:W-:Y:S01]  /*3ad0*/  FMUL.FTZ R212, R158, R47 ;  /* 0x0000002f9ed47220 */ /* 0x000fe20000410000 */
[C---:B------:R-:W-:Y:S01]  /*3ae0*/  FFMA.FTZ R204, R156.reuse, R205, R209 ;  /* 0x000000cd9ccc7223 */ /* 0x040fe200000100d1 */
[C---:B------:R-:W-:Y:S01]  /*3af0*/  FFMA.FTZ R214, R156.reuse, R47, -R214 ;  /* 0x0000002f9cd67223 */ /* 0x040fe200000108d6 */
[----:B------:R-:W2:Y:S01]  /*3b00*/  SHFL.UP PT, R206, R199, 0x10, RZ ;  /* 0x06000000c7ce7989 */ /* 0x000ea200000e00ff */
[C---:B------:R-:W-:Y:S01]  /*3b10*/  FFMA.FTZ R212, R156.reuse, R45, R212 ;  /* 0x0000002d9cd47223 */ /* 0x040fe200000100d4 */
[----:B------:R-:W-:Y:S01]  /*3b20*/  FFMA.FTZ R210, R156, R207, -R210 ;  /* 0x000000cf9cd27223 */ /* 0x000fe200000108d2 */
[----:B------:R-:W-:Y:S01]  /*3b30*/  FADD.FTZ R214, R169, R214 ;  /* 0x000000d6a9d67221 */ /* 0x000fe20000010000 */
[----:B------:R-:W3:Y:S01]  /*3b40*/  SHFL.UP PT, R44, R203, 0x10, RZ ;  /* 0x06000000cb2c7989 */ /* 0x000ee200000e00ff */
[----:B------:R-:W-:Y:S01]  /*3b50*/  ISETP.GE.AND P1, PT, R80, 0x10, PT ;  /* 0x000000105000780c */ /* 0x000fe20003f26270 */
[----:B------:R-:W-:Y:S01]  /*3b60*/  FMUL.FTZ R205, R155, R204 ;  /* 0x000000cc9bcd7220 */ /* 0x000fe20000410000 */
[----:B------:R-:W-:Y:S01]  /*3b70*/  FADD.FTZ R212, R165, R212 ;  /* 0x000000d4a5d47221 */ /* 0x000fe20000010000 */
[C---:B------:R-:W-:Y:S01]  /*3b80*/  FMUL.FTZ R45, R155.reuse, R214 ;  /* 0x000000d69b2d7220 */ /* 0x040fe20000410000 */
[-C--:B------:R-:W-:Y:S01]  /*3b90*/  FMUL.FTZ R216, R155, R210.reuse ;  /* 0x000000d29bd87220 */ /* 0x080fe20000410000 */
[----:B------:R-:W-:Y:S01]  /*3ba0*/  FFMA.FTZ R205, R157, R210, -R205 ;  /* 0x000000d29dcd7223 */ /* 0x000fe200000108cd */
[-C--:B------:R-:W-:Y:S01]  /*3bb0*/  FMUL.FTZ R47, R155, R212.reuse ;  /* 0x000000d49b2f7220 */ /* 0x080fe20000410000 */
[C---:B------:R-:W-:Y:S01]  /*3bc0*/  FFMA.FTZ R207, R157.reuse, R212, R45 ;  /* 0x000000d49dcf7223 */ /* 0x040fe2000001002d */
[----:B------:R-:W-:-:S02]  /*3bd0*/  FFMA.FTZ R204, R157, R204, R216 ;  /* 0x000000cc9dcc7223 */ /* 0x000fc400000100d8 */
[----:B------:R-:W-:Y:S01]  /*3be0*/  FFMA.FTZ R211, R157, R214, -R47 ;  /* 0x000000d69dd37223 */ /* 0x000fe2000001082f */
[-C--:B0-----:R-:W-:Y:S01]  /*3bf0*/  FMUL.FTZ R210, R77, R208.reuse ;  /* 0x000000d04dd27220 */ /* 0x081fe20000410000 */
[----:B------:R-:W-:Y:S01]  /*3c00*/  FMUL.FTZ R208, R203, R208 ;  /* 0x000000d0cbd07220 */ /* 0x000fe20000410000 */
[----:B------:R-:W-:Y:S01]  /*3c10*/  FADD.FTZ R207, R154, R207 ;  /* 0x000000cf9acf7221 */ /* 0x000fe20000010000 */
[----:B------:R0:W0:Y:S01]  /*3c20*/  SHFL.DOWN PT, R214, R204, 0x1, 0x1f ;  /* 0x08201f00ccd67f89 */ /* 0x00002200000e0000 */
[-C--:B-1----:R-:W-:Y:S01]  /*3c30*/  FMUL.FTZ R45, R77, R46.reuse ;  /* 0x0000002e4d2d7220 */ /* 0x082fe20000410000 */
[C---:B------:R-:W-:Y:S02]  /*3c40*/  FMUL.FTZ R46, R203.reuse, R46 ;  /* 0x0000002ecb2e7220 */ /* 0x040fe40000410000 */
[----:B------:R1:W0:Y:S01]  /*3c50*/  SHFL.DOWN PT, R213, R207, 0x1, 0x1f ;  /* 0x08201f00cfd57f89 */ /* 0x00022200000e0000 */
[-C--:B--2---:R-:W-:Y:S01]  /*3c60*/  FFMA.FTZ R210, R203, R206.reuse, -R210 ;  /* 0x000000cecbd27223 */ /* 0x084fe200000108d2 */
[----:B------:R-:W-:Y:S01]  /*3c70*/  FFMA.FTZ R47, R77, R206, R208 ;  /* 0x000000ce4d2f7223 */ /* 0x000fe200000100d0 */
[----:B------:R-:W-:Y:S01]  /*3c80*/  FADD.FTZ R206, R164, R211 ;  /* 0x000000d3a4ce7221 */ /* 0x000fe20000010000 */
[-C--:B---3--:R-:W-:Y:S01]  /*3c90*/  @P1 FFMA.FTZ R203, R203, R44.reuse, -R45 ;  /* 0x0000002ccbcb1223 */ /* 0x088fe2000001082d */
[----:B------:R-:W-:Y:S01]  /*3ca0*/  @P1 FFMA.FTZ R77, R77, R44, R46 ;  /* 0x0000002c4d4d1223 */ /* 0x000fe2000001002e */
[----:B------:R-:W-:Y:S01]  /*3cb0*/  @P1 FADD.FTZ R199, R199, R210 ;  /* 0x000000d2c7c71221 */ /* 0x000fe20000010000 */
[----:B------:R-:W-:Y:S01]  /*3cc0*/  @P1 FADD.FTZ R76, R76, R47 ;  /* 0x0000002f4c4c1221 */ /* 0x000fe20000010000 */
[----:B------:R1:W2:Y:S01]  /*3cd0*/  SHFL.DOWN PT, R210, R205, 0x1, 0x1f ;  /* 0x08201f00cdd27f89 */ /* 0x0002a200000e0000 */
[----:B------:R-:W-:Y:S01]  /*3ce0*/  HFMA2 R44, -RZ, RZ, 1.875, 0 ;  /* 0x3f800000ff2c7431 */ /* 0x000fe200000001ff */
[----:B------:R-:W-:-:S02]  /*3cf0*/  ISETP.GT.U32.AND P1, PT, R202, 0x1d, PT ;  /* 0x0000001dca00780c */ /* 0x000fc40003f24070 */
[----:B------:R-:W-:Y:S01]  /*3d00*/  CS2R R46, SRZ ;  /* 0x00000000002e7805 */ /* 0x000fe2000001ff00 */
[----:B----4-:R1:W3:Y:S01]  /*3d10*/  SHFL.IDX PT, R208, R72, RZ, 0x1f ;  /* 0x00001fff48d07589 */ /* 0x0102e200000e0000 */
[----:B------:R-:W-:-:S03]  /*3d20*/  MOV R45, RZ ;  /* 0x000000ff002d7202 */ /* 0x000fc60000000f00 */
[----:B------:R1:W4:Y:S04]  /*3d30*/  SHFL.IDX PT, R209, R73, RZ, 0x1f ;  /* 0x00001fff49d17589 */ /* 0x00032800000e0000 */
[----:B------:R1:W0:Y:S04]  /*3d40*/  SHFL.DOWN PT, R212, R206, 0x1, 0x1f ;  /* 0x08201f00ced47f89 */ /* 0x00022800000e0000 */
[----:B------:R-:W0:Y:S04]  /*3d50*/  SHFL.UP PT, R203, R203, 0x1, RZ ;  /* 0x04200000cbcb7989 */ /* 0x000e2800000e00ff */
[----:B------:R-:W0:Y:S04]  /*3d60*/  SHFL.UP PT, R77, R77, 0x1, RZ ;  /* 0x042000004d4d7989 */ /* 0x000e2800000e00ff */
[----:B------:R-:W0:Y:S04]  /*3d70*/  SHFL.UP PT, R199, R199, 0x1, RZ ;  /* 0x04200000c7c77989 */ /* 0x000e2800000e00ff */
[----:B------:R1:W0:Y:S01]  /*3d80*/  SHFL.UP PT, R72, R76, 0x1, RZ ;  /* 0x042000004c487989 */ /* 0x00022200000e00ff */
[----:B--23--:R-:W-:Y:S05]  /*3d90*/  @!P6 BRA `(.L_x_16863) ;  /* 0x000000000028e947 */ /* 0x00cfea0003800000 */
[CC--:B0-----:R-:W-:Y:S01]  /*3da0*/  FMUL.FTZ R211, R205.reuse, R212.reuse ;  /* 0x000000d4cdd37220 */ /* 0x0c1fe20000410000 */
[C---:B------:R-:W-:Y:S01]  /*3db0*/  FMUL.FTZ R212, R204.reuse, R212 ;  /* 0x000000d4ccd47220 */ /* 0x040fe20000410000 */
[CC--:B-1----:R-:W-:Y:S01]  /*3dc0*/  FMUL.FTZ R73, R205.reuse, R210.reuse ;  /* 0x000000d2cd497220 */ /* 0x0c2fe20000410000 */
[C---:B------:R-:W-:Y:S01]  /*3dd0*/  FMUL.FTZ R76, R204.reuse, R210 ;  /* 0x000000d2cc4c7220 */ /* 0x040fe20000410000 */
[-C--:B------:R-:W-:Y:S01]  /*3de0*/  FFMA.FTZ R210, R204, R213.reuse, -R211 ;  /* 0x000000d5ccd27223 */ /* 0x080fe200000108d3 */
[----:B------:R-:W-:Y:S01]  /*3df0*/  FFMA.FTZ R211, R205, R213, R212 ;  /* 0x000000d5cdd37223 */ /* 0x000fe200000100d4 */
[C---:B------:R-:W-:Y:S01]  /*3e00*/  FFMA.FTZ R204, R214.reuse, R204, -R73 ;  /* 0x000000ccd6cc7223 */ /* 0x040fe20000010849 */
[----:B------:R-:W-:Y:S01]  /*3e10*/  FFMA.FTZ R205, R214, R205, R76 ;  /* 0x000000cdd6cd7223 */ /* 0x000fe2000001004c */
[----:B------:R-:W-:Y:S01]  /*3e20*/  FADD.FTZ R207, R207, R210 ;  /* 0x000000d2cfcf7221 */ /* 0x000fe20000010000 */
[----:B------:R-:W-:-:S07]  /*3e30*/  FADD.FTZ R206, R206, R211 ;  /* 0x000000d3cece7221 */ /* 0x000fce0000010000 */
.L_x_16863:
[----:B------:R-:W-:Y:S05]  /*3e40*/  BSYNC.RECONVERGENT B0 ;  /* 0x0000000000007941 */ /* 0x000fea0003800200 */
.L_x_16862:
[----:B------:R-:W2:Y:S01]  /*3e50*/  @!P4 LDS.128 R44, [UR6+0x25d0] ;  /* 0x0025d006ff2cc984 */ /* 0x000ea20008000c00 */
[----:B------:R-:W-:Y:S03]  /*3e60*/  BSSY.RECONVERGENT B0, `(.L_x_16864) ;  /* 0x0000010000007945 */ /* 0x000fe60003800200 */
[----:B0-----:R0:W3:Y:S04]  /*3e70*/  SHFL.DOWN PT, R214, R204, 0x2, 0x1f ;  /* 0x08401f00ccd67f89 */ /* 0x0010e800000e0000 */
[----:B-1----:R0:W1:Y:S04]  /*3e80*/  SHFL.DOWN PT, R76, R205, 0x2, 0x1f ;  /* 0x08401f00cd4c7f89 */ /* 0x00206800000e0000 */
[----:B------:R0:W0:Y:S04]  /*3e90*/  SHFL.DOWN PT, R213, R207, 0x2, 0x1f ;  /* 0x08401f00cfd57f89 */ /* 0x00002800000e0000 */
        /* <DEDUP_REMOVED lines=12> */
.L_x_16865:
[----:B------:R-:W-:Y:S05]  /*3f60*/  BSYNC.RECONVERGENT B0 ;  /* 0x0000000000007941 */ /* 0x000fea0003800200 */
.L_x_16864:
[----:B---3--:R3:W2:Y:S01]  /*3f70*/  SHFL.DOWN PT, R214, R204, 0x4, 0x1f ;  /* 0x08801f00ccd67f89 */ /* 0x0086a200000e0000 */
[----:B------:R-:W-:Y:S03]  /*3f80*/  BSSY.RECONVERGENT B0, `(.L_x_16866) ;  /* 0x000000f000007945 */ /* 0x000fe60003800200 */
[----:B-1----:R3:W1:Y:S04]  /*3f90*/  SHFL.DOWN PT, R76, R205, 0x4, 0x1f ;  /* 0x08801f00cd4c7f89 */ /* 0x00266800000e0000 */
        /* <DEDUP_REMOVED lines=9> */
[-C--:B--23--:R-:W-:Y:S01]  /*4030*/  FFMA.FTZ R204, R204, R214.reuse, -R73 ;  /* 0x000000d6cccc7223 */ /* 0x08cfe20000010849 */
[----:B------:R-:W-:Y:S01]  /*4040*/  FFMA.FTZ R205, R205, R214, R76 ;  /* 0x000000d6cdcd7223 */ /* 0x000fe2000001004c */
[----:B------:R-:W-:Y:S01]  /*4050*/  FADD.FTZ R207, R207, R210 ;  /* 0x000000d2cfcf7221 */ /* 0x000fe20000010000 */
[----:B------:R-:W-:-:S07]  /*4060*/  FADD.FTZ R206, R206, R211 ;  /* 0x000000d3cece7221 */ /* 0x000fce0000010000 */
.L_x_16867:
[----:B------:R-:W-:Y:S05]  /*4070*/  BSYNC.RECONVERGENT B0 ;  /* 0x0000000000007941 */ /* 0x000fea0003800200 */
.L_x_16866:
[----:B--2---:R2:W2:Y:S01]  /*4080*/  SHFL.DOWN PT, R214, R204, 0x8, 0x1f ;  /* 0x09001f00ccd67f89 */ /* 0x0044a200000e0000 */
        /* <DEDUP_REMOVED lines=15> */
.L_x_16869:
[----:B------:R-:W-:Y:S05]  /*4180*/  BSYNC.RECONVERGENT B0 ;  /* 0x0000000000007941 */ /* 0x000fea0003800200 */
.L_x_16868:
        /* <DEDUP_REMOVED lines=16> */
.L_x_16871:
[----:B------:R-:W-:Y:S05]  /*4290*/  BSYNC.RECONVERGENT B0 ;  /* 0x0000000000007941 */ /* 0x000fea0003800200 */
.L_x_16870:
[----:B------:R-:W-:Y:S01]  /*42a0*/  SHFL.DOWN PT, R215, R204, 0x1, 0x1f ;  /* 0x08201f00ccd77f89 */ /* 0x000fe200000e0000 */
[C---:B------:R-:W-:Y:S01]  /*42b0*/  ISETP.NE.AND P2, PT, R112.reuse, RZ, PT ;  /* 0x000000ff7000720c */ /* 0x040fe20003f45270 */
[-C--:B0---4-:R-:W-:Y:S01]  /*42c0*/  FMUL.FTZ R212, R203, R209.reuse ;  /* 0x000000d1cbd47220 */ /* 0x091fe20000410000 */
[C---:B-1----:R-:W-:Y:S01]  /*42d0*/  FMUL.FTZ R76, R77.reuse, R209 ;  /* 0x000000d14d4c7220 */ /* 0x042fe20000410000 */
[----:B------:R-:W0:Y:S01]  /*42e0*/  SHFL.IDX PT, R213, R47, RZ, 0x1f ;  /* 0x00001fff2fd57589 */ /* 0x000e2200000e0000 */
[----:B------:R-:W-:Y:S01]  /*42f0*/  ISETP.NE.AND P1, PT, R112, 0x1f, PT ;  /* 0x0000001f7000780c */ /* 0x000fe20003f25270 */
[-C--:B------:R-:W-:Y:S01]  /*4300*/  FFMA.FTZ R73, R77, R208.reuse, R212 ;  /* 0x000000d04d497223 */ /* 0x080fe200000100d4 */
[----:B------:R-:W-:Y:S01]  /*4310*/  FFMA.FTZ R210, R203, R208, -R76 ;  /* 0x000000d0cbd27223 */ /* 0x000fe2000001084c */
[----:B------:R-:W1:Y:S01]  /*4320*/  SHFL.DOWN PT, R217, R205, 0x1, 0x1f ;  /* 0x08201f00cdd97f89 */ /* 0x000e6200000e0000 */
[----:B------:R-:W-:Y:S01]  /*4330*/  IMAD.WIDE.U32 R76, R58, UR4, R68 ;  /* 0x000000043a4c7c25 */ /* 0x000fe2000f8e0044 */
[----:B------:R-:W-:Y:S01]  /*4340*/  ISETP.NE.AND P3, PT, R112, RZ, PT ;  /* 0x000000ff7000720c */ /* 0x000fe20003f65270 */
[----:B------:R-:W-:Y:S01]  /*4350*/  BSSY.RECONVERGENT B0, `(.L_x_16872) ;  /* 0x0000105000007945 */ /* 0x000fe20003800200 */
[----:B------:R-:W4:Y:S02]  /*4360*/  SHFL.IDX PT, R211, R46, RZ, 0x1f ;  /* 0x00001fff2ed37589 */ /* 0x000f2400000e0000 */
[----:B------:R-:W-:Y:S01]  /*4370*/  @P2 FADD.FTZ R209, R72, R73 ;  /* 0x0000004948d12221 */ /* 0x000fe20000010000 */
[----:B------:R-:W-:Y:S01]  /*4380*/  @P2 FADD.FTZ R208, R199, R210 ;  /* 0x000000d2c7d02221 */ /* 0x000fe20000010000 */
[----:B------:R-:W5:Y:S01]  /*4390*/  SHFL.DOWN PT, R219, R206, 0x1, 0x1f ;  /* 0x08201f00cedb7f89 */ /* 0x000f6200000e0000 */
[----:B------:R-:W-:-:S02]  /*43a0*/  IMAD R73, R59, UR4, R77 ;  /* 0x000000043b497c24 */ /* 0x000fc4000f8e024d */
[C---:B------:R-:W-:Y:S01]  /*43b0*/  FMUL.FTZ R77, R3.reuse, R209 ;  /* 0x000000d1034d7220 */ /* 0x040fe20000410000 */
[----:B------:R-:W-:Y:S01]  /*43c0*/  LEA R72, P2, R76, R123, 0x2 ;  /* 0x0000007b4c487211 */ /* 0x000fe200078410ff */
[----:B--2---:R-:W2:Y:S01]  /*43d0*/  SHFL.DOWN PT, R214, R207, 0x1, 0x1f ;  /* 0x08201f00cfd67f89 */ /* 0x004ea200000e0000 */
[-C--:B------:R-:W-:Y:S01]  /*43e0*/  FMUL.FTZ R210, R3, R208.reuse ;  /* 0x000000d003d27220 */ /* 0x080fe20000410000 */
[----:B------:R-:W-:Y:S01]  /*43f0*/  FFMA.FTZ R77, R2, R208, -R77 ;  /* 0x000000d0024d7223 */ /* 0x000fe2000001084d */
[----:B------:R-:W-:Y:S01]  /*4400*/  LEA.HI.X R73, R76, R121, R73, 0x2, P2 ;  /* 0x000000794c497211 */ /* 0x000fe200010f1449 */
[----:B---3--:R-:W3:Y:S01]  /*4410*/  SHFL.IDX PT, R205, R205, RZ, 0x1f ;  /* 0x00001fffcdcd7589 */ /* 0x008ee200000e0000 */
[----:B------:R-:W-:Y:S01]  /*4420*/  FFMA.FTZ R209, R2, R209, R210 ;  /* 0x000000d102d17223 */ /* 0x000fe200000100d2 */
[----:B------:R-:W-:Y:S01]  /*4430*/  FADD.FTZ R186, R186, R77 ;  /* 0x0000004dbaba7221 */ /* 0x000fe20000010000 */
[-C--:B0-----:R-:W-:Y:S02]  /*4440*/  @P1 FMUL.FTZ R212, R215, R213.reuse ;  /* 0x000000d5d7d41220 */ /* 0x081fe40000410000 */
[----:B------:R-:W-:Y:S01]  /*4450*/  FADD.FTZ R2, R188, R209 ;  /* 0x000000d1bc027221 */ /* 0x000fe20000010000 */
[----:B------:R-:W0:Y:S01]  /*4460*/  SHFL.IDX PT, R204, R204, RZ, 0x1f ;  /* 0x00001fffcccc7589 */ /* 0x000e2200000e0000 */
[----:B-1----:R-:W-:-:S02]  /*4470*/  @P1 FMUL.FTZ R76, R217, R213 ;  /* 0x000000d5d94c1220 */ /* 0x002fc40000410000 */
[----:B------:R-:W-:Y:S01]  /*4480*/  FMUL.FTZ R3, R155, R2 ;  /* 0x000000029b037220 */ /* 0x000fe20000410000 */
[----:B------:R-:W1:Y:S01]  /*4490*/  SHFL.IDX PT, R207, R207, RZ, 0x1f ;  /* 0x00001fffcfcf7589 */ /* 0x000e6200000e0000 */
[-C--:B----4-:R-:W-:Y:S01]  /*44a0*/  @P1 FFMA.FTZ R212, R217, R211.reuse, R212 ;  /* 0x000000d3d9d41223 */ /* 0x090fe200000100d4 */
[----:B------:R-:W-:Y:S01]  /*44b0*/  @P1 FFMA.FTZ R77, R215, R211, -R76 ;  /* 0x000000d3d74d1223 */ /* 0x000fe2000001084c */
[-C--:B------:R-:W-:Y:S01]  /*44c0*/  FMUL.FTZ R76, R155, R186.reuse ;  /* 0x000000ba9b4c7220 */ /* 0x080fe20000410000 */
[----:B------:R-:W-:Y:S01]  /*44d0*/  FFMA.FTZ R3, R157, R186, -R3 ;  /* 0x000000ba9d037223 */ /* 0x000fe20000010803 */
[----:B-----5:R-:W-:Y:S01]  /*44e0*/  @P1 FADD.FTZ R213, R219, R212 ;  /* 0x000000d4dbd51221 */ /* 0x020fe20000010000 */
[----:B------:R-:W4:Y:S01]  /*44f0*/  SHFL.IDX PT, R206, R206, RZ, 0x1f ;  /* 0x00001fffcece7589 */ /* 0x000f2200000e0000 */
[----:B------:R-:W-:Y:S01]  /*4500*/  FFMA.FTZ R76, R157, R2, R76 ;  /* 0x000000029d4c7223 */ /* 0x000fe2000001004c */
[----:B------:R-:W-:Y:S01]  /*4510*/  FFMA.FTZ R199, R5, R184, R3 ;  /* 0x000000b805c77223 */ /* 0x000fe20000010003 */
[----:B--2---:R-:W-:Y:S01]  /*4520*/  @P1 FADD.FTZ R211, R214, R77 ;  /* 0x0000004dd6d31221 */ /* 0x004fe20000010000 */
[----:B------:R-:W-:Y:S01]  /*4530*/  FMUL.FTZ R188, R213, R75 ;  /* 0x0000004bd5bc7220 */ /* 0x000fe20000410000 */
[----:B------:R-:W-:-:S02]  /*4540*/  FFMA.FTZ R77, R5, R182, R76 ;  /* 0x000000b6054d7223 */ /* 0x000fc4000001004c */
[C---:B------:R-:W-:Y:S01]  /*4550*/  FMUL.FTZ R208, R211.reuse, R75 ;  /* 0x0000004bd3d07220 */ /* 0x040fe20000410000 */
[-C--:B------:R-:W-:Y:S01]  /*4560*/  FFMA.FTZ R188, R211, R74.reuse, R188 ;  /* 0x0000004ad3bc7223 */ /* 0x080fe200000100bc */
[C---:B------:R-:W-:Y:S02]  /*4570*/  FMUL.FTZ R75, R158.reuse, R77 ;  /* 0x0000004d9e4b7220 */ /* 0x040fe40000410000 */
        /* <DEDUP_REMOVED lines=8> */
[-C--:B------:R-:W-:Y:S01]  /*4600*/  FMUL.FTZ R184, R172, R185.reuse ;  /* 0x000000b9acb87220 */ /* 0x080fe20000410000 */
[----:B------:R-:W-:Y:S01]  /*4610*/  FFMA.FTZ R188, R166, R185, -R183 ;  /* 0x000000b9a6bc7223 */ /* 0x000fe200000108b7 */
[----:B------:R-:W-:Y:S01]  /*4620*/  FFMA.FTZ R182, R6, R189, R74 ;  /* 0x000000bd06b67223 */ /* 0x000fe2000001004a */
[----:B------:R-:W-:Y:S01]  /*4630*/  FMUL.FTZ R74, R160, R76 ;  /* 0x0000004ca04a7220 */ /* 0x000fe20000410000 */
[----:B------:R-:W-:Y:S01]  /*4640*/  FFMA.FTZ R75, R166, R3, R184 ;  /* 0x00000003a64b7223 */ /* 0x000fe200000100b8 */
[----:B------:R-:W-:Y:S01]  /*4650*/  FADD.FTZ R181, R181, R188 ;  /* 0x000000bcb5b57221 */ /* 0x000fe20000010000 */
[-C--:B------:R-:W-:Y:S01]  /*4660*/  FMUL.FTZ R183, R160, R182.reuse ;  /* 0x000000b6a0b77220 */ /* 0x080fe20000410000 */
[C---:B------:R-:W-:Y:S01]  /*4670*/  FFMA.FTZ R74, R159.reuse, R182, R74 ;  /* 0x000000b69f4a7223 */ /* 0x040fe2000001004a */
[----:B------:R-:W-:Y:S01]  /*4680*/  FADD.FTZ R75, R180, R75 ;  /* 0x0000004bb44b7221 */ /* 0x000fe20000010000 */
[C---:B------:R-:W-:Y:S01]  /*4690*/  FMUL.FTZ R189, R170.reuse, R181 ;  /* 0x000000b5aabd7220 */ /* 0x040fe20000410000 */
[----:B------:R-:W-:Y:S01]  /*46a0*/  FFMA.FTZ R187, R159, R76, -R183 ;  /* 0x0000004c9fbb7223 */ /* 0x000fe200000108b7 */
[C---:B------:R-:W-:Y:S01]  /*46b0*/  FFMA.FTZ R183, R7.reuse, R190, R74 ;  /* 0x000000be07b77223 */ /* 0x040fe2000001004a */
[-C--:B------:R-:W-:Y:S01]  /*46c0*/  FMUL.FTZ R180, R170, R75.reuse ;  /* 0x0000004baab47220 */ /* 0x080fe20000410000 */
[----:B------:R-:W-:Y:S01]  /*46d0*/  FFMA.FTZ R189, R168, R75, R189 ;  /* 0x0000004ba8bd7223 */ /* 0x000fe200000100bd */
[----:B------:R-:W-:-:S02]  /*46e0*/  FFMA.FTZ R187, R7, R192, R187 ;  /* 0x000000c007bb7223 */ /* 0x000fc400000100bb */
        /* <DEDUP_REMOVED lines=27> */
[----:B------:R-:W-:Y:S01]  /*48a0*/  FMUL.FTZ R170, R170, R167 ;  /* 0x000000a7aaaa7220 */ /* 0x000fe20000410000 */
[----:B------:R-:W-:Y:S01]  /*48b0*/  FADD.FTZ R175, R175, R162 ;  /* 0x000000a2afaf7221 */ /* 0x000fe20000010000 */
[----:B---3--:R-:W-:Y:S01]  /*48c0*/  FMUL.FTZ R179, R205, R47 ;  /* 0x0000002fcdb37220 */ /* 0x008fe20000410000 */
        /* <DEDUP_REMOVED lines=8> */
[CC--:B------:R-:W-:Y:S01]  /*4950*/  FMUL.FTZ R177, R172.reuse, R195.reuse ;  /* 0x000000c3acb17220 */ /* 0x0c0fe20000410000 */
[----:B------:R-:W-:Y:S01]  /*4960*/  FMUL.FTZ R159, R172, R160 ;  /* 0x000000a0ac9f7220 */ /* 0x000fe20000410000 */
[----:B------:R-:W-:Y:S01]  /*4970*/  FADD.FTZ R171, R171, R168 ;  /* 0x000000a8abab7221 */ /* 0x000fe20000010000 */
[----:B------:R-:W-:Y:S01]  /*4980*/  FADD.FTZ R173, R173, R170 ;  /* 0x000000aaadad7221 */ /* 0x000fe20000010000 */
[----:B------:R-:W-:Y:S01]  /*4990*/  FMUL.FTZ R170, R175, R120 ;  /* 0x00000078afaa7220 */ /* 0x000fe20000410000 */
        /* <DEDUP_REMOVED lines=8> */
[----:B------:R-:W-:Y:S01]  /*4a20*/  FFMA.FTZ R177, R11, R198, R166 ;  /* 0x000000c60bb17223 */ /* 0x000fe200000100a6 */
[----:B------:R-:W-:Y:S01]  /*4a30*/  FMUL.FTZ R188, R74, R122 ;  /* 0x0000007a4abc7220 */ /* 0x000fe20000410000 */
[----:B------:R-:W-:Y:S01]  /*4a40*/  FADD.FTZ R156, R169, R162 ;  /* 0x000000a2a99c7221 */ /* 0x000fe20000010000 */
[----:B------:R-:W-:Y:S01]  /*4a50*/  FADD.FTZ R165, R165, R158 ;  /* 0x0000009ea5a57221 */ /* 0x000fe20000010000 */
[CC--:B0-----:R-:W-:Y:S01]  /*4a60*/  FFMA.FTZ R158, R204.reuse, R46.reuse, -R179 ;  /* 0x0000002ecc9e7223 */ /* 0x0c1fe200000108b3 */
        /* <DEDUP_REMOVED lines=11> */
[----:B------:R-:W-:Y:S01]  /*4b20*/  FFMA.FTZ R155, -R147, R29, R2 ;  /* 0x0000001d939b7223 */ /* 0x000fe20000010102 */
[----:B------:R-:W-:Y:S01]  /*4b30*/  FFMA.FTZ R45, R204, R45, R46 ;  /* 0x0000002dcc2d7223 */ /* 0x000fe2000001002e */
[-C--:B------:R-:W-:Y:S01]  /*4b40*/  FMUL.FTZ R162, R154, R127.reuse ;  /* 0x0000007f9aa27220 */ /* 0x080fe20000410000 */
[----:B------:R-:W-:Y:S01]  /*4b50*/  FMUL.FTZ R166, R164, R127 ;  /* 0x0000007fa4a67220 */ /* 0x000fe20000410000 */
[----:B------:R-:W-:Y:S01]  /*4b60*/  P2R R46, PR, RZ, 0x8 ;  /* 0x00000008ff2e7803 */ /* 0x000fe20000000000 */
[----:B-1----:R-:W-:Y:S01]  /*4b70*/  FADD.FTZ R46, R207, R158 ;  /* 0x0000009ecf2e7221 */ /* 0x002fe20000010000 */
[----:B------:R-:W-:Y:S01]  /*4b80*/  FFMA.FTZ R157, R147, -R28, R186 ;  /* 0x8000001c939d7223 */ /* 0x000fe200000100ba */
[C---:B------:R-:W-:Y:S01]  /*4b90*/  FMUL.FTZ R158, R155.reuse, R166 ;  /* 0x000000a69b9e7220 */ /* 0x040fe20000410000 */
[----:B----4-:R-:W-:Y:S01]  /*4ba0*/  FADD.FTZ R47, R206, R47 ;  /* 0x0000002fce2f7221 */ /* 0x010fe20000010000 */
[-C--:B------:R-:W-:Y:S01]  /*4bb0*/  FMUL.FTZ R169, R155, R162.reuse ;  /* 0x000000a29ba97220 */ /* 0x080fe20000410000 */
[----:B------:R-:W-:Y:S01]  /*4bc0*/  FMUL.FTZ R168, R4, R162 ;  /* 0x000000a204a87220 */ /* 0x000fe20000410000 */
[----:B------:R-:W-:Y:S01]  /*4bd0*/  FFMA.FTZ R2, R0, -R2, RZ ;  /* 0x8000000200027223 */ /* 0x000fe200000100ff */
[C---:B------:R-:W-:Y:S01]  /*4be0*/  FFMA.FTZ R162, R157.reuse, R162, R158 ;  /* 0x000000a29da27223 */ /* 0x040fe2000001009e */
[-C--:B------:R-:W-:Y:S01]  /*4bf0*/  FFMA.FTZ R158, R157, R166.reuse, -R169 ;  /* 0x000000a69d9e7223 */ /* 0x080fe200000108a9 */
[----:B------:R-:W-:Y:S01]  /*4c00*/  FMUL.FTZ R179, R4, R166 ;  /* 0x000000a604b37220 */ /* 0x000fe20000410000 */
[----:B------:R0:W-:Y:S01]  /*4c10*/  @!P3 STS.128 [UR6+0x25d0], R44 ;  /* 0x0025d02cff00b988 */ /* 0x0001e20008000c06 */
[----:B------:R-:W-:Y:S01]  /*4c20*/  FMUL.FTZ R166, R165, R118 ;  /* 0x00000076a5a67220 */ /* 0x000fe20000410000 */
[----:B------:R-:W-:Y:S01]  /*4c30*/  FFMA.FTZ R169, R0, R186, RZ ;  /* 0x000000ba00a97223 */ /* 0x000fe200000100ff */
[----:B------:R-:W-:Y:S01]  /*4c40*/  FMUL.FTZ R186, R178, R122 ;  /* 0x0000007ab2ba7220 */ /* 0x000fe20000410000 */
[----:B------:R-:W-:Y:S01]  /*4c50*/  STS [R97+0x840], R168 ;  /* 0x000840a861007388 */ /* 0x000fe20000000800 */
[----:B------:R-:W-:Y:S01]  /*4c60*/  FMUL.FTZ R189, R5, R166 ;  /* 0x000000a605bd7220 */ /* 0x000fe20000410000 */
[----:B------:R-:W-:Y:S01]  /*4c70*/  FFMA.FTZ R169, R128, R199, R169 ;  /* 0x000000c780a97223 */ /* 0x000fe200000100a9 */
[----:B------:R-:W-:Y:S01]  /*4c80*/  FFMA.FTZ R199, R146, -R30, R199 ;  /* 0x8000001e92c77223 */ /* 0x000fe200000100c7 */
[----:B------:R1:W-:Y:S01]  /*4c90*/  STS [R96+0x4], R179 ;  /* 0x000004b360007388 */ /* 0x0003e20000000800 */
[----:B------:R-:W-:Y:S01]  /*4ca0*/  FMUL.FTZ R205, R9, R186 ;  /* 0x000000ba09cd7220 */ /* 0x000fe20000410000 */
[----:B------:R-:W-:Y:S01]  /*4cb0*/  FFMA.FTZ R193, R130, R76, R169 ;  /* 0x0000004c82c17223 */ /* 0x000fe200000100a9 */
[----:B------:R-:W-:Y:S01]  /*4cc0*/  FFMA.FTZ R76, R145, -R32, R76 ;  /* 0x80000020914c7223 */ /* 0x000fe2000001004c */
[----:B------:R2:W-:Y:S01]  /*4cd0*/  STS [R96+0x8], R189 ;  /* 0x000008bd60007388 */ /* 0x0005e20000000800 */
[----:B------:R-:W-:Y:S01]  /*4ce0*/  FMUL.FTZ R207, R185, R126 ;  /* 0x0000007eb9cf7220 */ /* 0x000fe20000410000 */
[----:B0-----:R-:W-:Y:S01]  /*4cf0*/  FFMA.FTZ R45, R128, -R77, R2 ;  /* 0x8000004d802d7223 */ /* 0x001fe20000010002 */
[----:B------:R-:W-:Y:S01]  /*4d00*/  FFMA.FTZ R77, -R146, R31, R77 ;  /* 0x0000001f924d7223 */ /* 0x000fe2000001014d */
[----:B------:R-:W-:Y:S01]  /*4d10*/  FMUL.FTZ R2, R156, R118 ;  /* 0x000000769c027220 */ /* 0x000fe20000410000 */
[----:B------:R-:W-:Y:S01]  /*4d20*/  FFMA.FTZ R193, R132, R187, R193 ;  /* 0x000000bb84c17223 */ /* 0x000fe200000100c1 */
[----:B------:R-:W-:Y:S01]  /*4d30*/  FFMA.FTZ R46, R130, -R182, R45 ;  /* 0x800000b6822e7223 */ /* 0x000fe2000001002d */
[----:B------:R-:W-:Y:S01]  /*4d40*/  FFMA.FTZ R182, -R145, R33, R182 ;  /* 0x0000002191b67223 */ /* 0x000fe200000101b6 */
[-C--:B------:R-:W-:Y:S01]  /*4d50*/  FMUL.FTZ R44, R77, R2.reuse ;  /* 0x000000024d2c7220 */ /* 0x080fe20000410000 */
[----:B-1----:R-:W-:Y:S01]  /*4d60*/  FMUL.FTZ R179, R171, R129 ;  /* 0x00000081abb37220 */ /* 0x002fe20000410000 */
[----:B------:R-:W-:Y:S01]  /*4d70*/  FMUL.FTZ R169, R5, R2 ;  /* 0x0000000205a97220 */ /* 0x000fe20000410000 */
[----:B--2---:R-:W-:Y:S01]  /*4d80*/  FMUL.FTZ R189, R182, R197 ;  /* 0x000000c5b6bd7220 */ /* 0x004fe20000410000 */
[-C--:B------:R-:W-:Y:S01]  /*4d90*/  FFMA.FTZ R45, R199, R166.reuse, R44 ;  /* 0x000000a6c72d7223 */ /* 0x080fe2000001002c */
[----:B------:R-:W-:Y:S01]  /*4da0*/  FMUL.FTZ R166, R77, R166 ;  /* 0x000000a64da67220 */ /* 0x000fe20000410000 */
[----:B------:R-:W-:Y:S01]  /*4db0*/  FMUL.FTZ R168, R161, R120 ;  /* 0x00000078a1a87220 */ /* 0x000fe20000410000 */
[----:B------:R-:W-:Y:S01]  /*4dc0*/  FFMA.FTZ R44, R76, R179, R189 ;  /* 0x000000b34c2c7223 */ /* 0x000fe200000100bd */
[----:B------:R-:W-:Y:S01]  /*4dd0*/  FFMA.FTZ R189, R132, -R183, R46 ;  /* 0x800000b784bd7223 */ /* 0x000fe2000001002e */
[----:B------:R-:W-:Y:S01]  /*4de0*/  FFMA.FTZ R47, R199, R2, -R166 ;  /* 0x00000002c72f7223 */ /* 0x000fe200000108a6 */
[-C--:B------:R-:W-:Y:S01]  /*4df0*/  FMUL.FTZ R2, R182, R179.reuse ;  /* 0x000000b3b6027220 */ /* 0x080fe20000410000 */
[----:B------:R-:W-:Y:S01]  /*4e00*/  FMUL.FTZ R179, R6, R179 ;  /* 0x000000b306b37220 */ /* 0x000fe20000410000 */
[----:B------:R-:W-:Y:S01]  /*4e10*/  FFMA.FTZ R46, R134, -R184, R189 ;  /* 0x800000b8862e7223 */ /* 0x000fe200000100bd */
[----:B------:R-:W-:Y:S01]  /*4e20*/  FFMA.FTZ R184, -R143, R37, R184 ;  /* 0x000000258fb87223 */ /* 0x000fe200000101b8 */
[----:B------:R-:W-:Y:S01]  /*4e30*/  FMUL.FTZ R189, R180, R131 ;  /* 0x00000083b4bd7220 */ /* 0x000fe20000410000 */
[----:B------:R-:W-:Y:S01]  /*4e40*/  FFMA.FTZ R166, R76, R197, -R2 ;  /* 0x000000c54ca67223 */ /* 0x000fe20000010802 */
[----:B------:R0:W-:Y:S01]  /*4e50*/  STS [R96+0x10], R179 ;  /* 0x000010b360007388 */ /* 0x0001e20000000800 */
[----:B------:R-:W-:Y:S01]  /*4e60*/  FFMA.FTZ R2, R134, R191, R193 ;  /* 0x000000bf86027223 */ /* 0x000fe200000100c1 */
[----:B------:R-:W-:Y:S01]  /*4e70*/  FMUL.FTZ R197, R6, R197 ;  /* 0x000000c506c57220 */ /* 0x000fe20000410000 */
[----:B------:R-:W-:Y:S01]  /*4e80*/  FMUL.FTZ R203, R7, R168 ;  /* 0x000000a807cb7220 */ /* 0x000fe20000410000 */
[----:B------:R-:W-:Y:S01]  /*4e90*/  FFMA.FTZ R191, R143, -R36, R191 ;  /* 0x800000248fbf7223 */ /* 0x000fe200000100bf */
[----:B------:R-:W-:Y:S01]  /*4ea0*/  FMUL.FTZ R172, R184, R189 ;  /* 0x000000bdb8ac7220 */ /* 0x000fe20000410000 */
[----:B------:R1:W-:Y:S01]  /*4eb0*/  STS [R96+0xc], R169 ;  /* 0x00000ca960007388 */ /* 0x0003e20000000800 */
[----:B------:R-:W-:Y:S01]  /*4ec0*/  FMUL.FTZ R209, R11, R207 ;  /* 0x000000cf0bd17220 */ /* 0x000fe20000410000 */
[C---:B------:R-:W-:Y:S01]  /*4ed0*/  FFMA.FTZ R183, -R144.reuse, R35, R183 ;  /* 0x0000002390b77223 */ /* 0x040fe200000101b7 */
[----:B------:R-:W-:Y:S01]  /*4ee0*/  FFMA.FTZ R187, R144, -R34, R187 ;  /* 0x8000002290bb7223 */ /* 0x000fe200000100bb */
[----:B0-----:R-:W-:Y:S01]  /*4ef0*/  FMUL.FTZ R179, R176, R131 ;  /* 0x00000083b0b37220 */ /* 0x001fe20000410000 */
[----:B------:R0:W-:Y:S01]  /*4f00*/  STS [R96+0x14], R197 ;  /* 0x000014c560007388 */ /* 0x0001e20000000800 */
[----:B------:R-:W-:Y:S01]  /*4f10*/  FADD.FTZ R158, RZ, R158 ;  /* 0x0000009eff9e7221 */ /* 0x000fe20000010000 */
[----:B------:R-:W-:Y:S01]  /*4f20*/  FADD.FTZ R162, RZ, R162 ;  /* 0x000000a2ffa27221 */ /* 0x000fe20000010000 */
[-C--:B------:R-:W-:Y:S01]  /*4f30*/  FMUL.FTZ R174, R184, R179.reuse ;  /* 0x000000b3b8ae7220 */ /* 0x080fe20000410000 */
[CC--:B------:R-:W-:Y:S01]  /*4f40*/  FFMA.FTZ R193, R191.reuse, R179.reuse, R172 ;  /* 0x000000b3bfc17223 */ /* 0x0c0fe200000100ac */
[----:B------:R2:W-:Y:S01]  /*4f50*/  STS [R96+0x18], R203 ;  /* 0x000018cb60007388 */ /* 0x0005e20000000800 */
[C---:B------:R-:W-:Y:S01]  /*4f60*/  FMUL.FTZ R179, R8.reuse, R179 ;  /* 0x000000b308b37220 */ /* 0x040fe20000410000 */
[-C--:B------:R-:W-:Y:S01]  /*4f70*/  FFMA.FTZ R174, R191, R189.reuse, -R174 ;  /* 0x000000bdbfae7223 */ /* 0x080fe200000108ae */
[----:B------:R-:W-:Y:S01]  /*4f80*/  FMUL.FTZ R189, R8, R189 ;  /* 0x000000bd08bd7220 */ /* 0x000fe20000410000 */
[----:B-1----:R-:W-:Y:S01]  /*4f90*/  FMUL.FTZ R169, R7, R170 ;  /* 0x000000aa07a97220 */ /* 0x002fe20000410000 */
[C---:B0-----:R-:W-:Y:S01]  /*4fa0*/  FFMA.FTZ R197, R135.reuse, R167, R2 ;  /* 0x000000a787c57223 */ /* 0x041fe20000010002 */
[----:B------:R0:W-:Y:S01]  /*4fb0*/  STS [R96+0x20], R179 ;  /* 0x000020b360007388 */ /* 0x0001e20000000800 */
[----:B------:R-:W-:Y:S01]  /*4fc0*/  FADD.FTZ R47, R158, R47 ;  /* 0x0000002f9e2f7221 */ /* 0x000fe20000010000 */
[----:B------:R-:W-:Y:S01]  /*4fd0*/  FADD.FTZ R45, R162, R45 ;  /* 0x0000002da22d7221 */ /* 0x000fe20000010000 */
[----:B------:R-:W-:Y:S01]  /*4fe0*/  FFMA.FTZ R167, R142, -R38, R167 ;  /* 0x800000268ea77223 */ /* 0x000fe200000100a7 */
[----:B--2---:R-:W-:Y:S01]  /*4ff0*/  FFMA.FTZ R203, R135, -R163, R46 ;  /* 0x800000a387cb7223 */ /* 0x004fe2000001002e */
[C---:B------:R-:W-:Y:S01]  /*5000*/  FFMA.FTZ R46, R136.reuse, R195, R197 ;  /* 0x000000c3882e7223 */ /* 0x040fe200000100c5 */
[----:B------:R-:W-:Y:S01]  /*5010*/  FMUL.FTZ R197, R181, R133 ;  /* 0x00000085b5c57220 */ /* 0x000fe20000410000 */
[C---:B------:R-:W-:Y:S01]  /*5020*/  FFMA.FTZ R195, R141.reuse, -R40, R195 ;  /* 0x800000288dc37223 */ /* 0x040fe200000100c3 */
[----:B------:R-:W-:Y:S01]  /*5030*/  FFMA.FTZ R2, R136, -R160, R203 ;  /* 0x800000a088027223 */ /* 0x000fe200000100cb */
[----:B------:R-:W-:Y:S01]  /*5040*/  FFMA.FTZ R160, -R141, R41, R160 ;  /* 0x000000298da07223 */ /* 0x000fe200000101a0 */
[----:B0-----:R-:W-:Y:S01]  /*5050*/  FMUL.FTZ R179, R75, R133 ;  /* 0x000000854bb37220 */ /* 0x001fe20000410000 */
[----:B------:R-:W-:Y:S01]  /*5060*/  FMUL.FTZ R203, R3, R126 ;  /* 0x0000007e03cb7220 */ /* 0x000fe20000410000 */
[----:B------:R0:W-:Y:S01]  /*5070*/  STS [R96+0x24], R189 ;  /* 0x000024bd60007388 */ /* 0x0001e20000000800 */
[C---:B------:R-:W-:Y:S01]  /*5080*/  FMUL.FTZ R172, R160.reuse, R197 ;  /* 0x000000c5a0ac7220 */ /* 0x040fe20000410000 */
[----:B------:R-:W-:Y:S01]  /*5090*/  FMUL.FTZ R190, R160, R179 ;  /* 0x000000b3a0be7220 */ /* 0x000fe20000410000 */
[----:B------:R-:W-:Y:S01]  /*50a0*/  FADD.FTZ R47, R47, R166 ;  /* 0x000000a62f2f7221 */ /* 0x000fe20000010000 */
[----:B------:R1:W-:Y:S01]  /*50b0*/  STS [R96+0x1c], R169 ;  /* 0x00001ca960007388 */ /* 0x0003e20000000800 */
[----:B------:R-:W-:Y:S01]  /*50c0*/  FFMA.FTZ R163, -R142, R39, R163 ;  /* 0x000000278ea37223 */ /* 0x000fe200000101a3 */
[-C--:B------:R-:W-:Y:S01]  /*50d0*/  FFMA.FTZ R190, R195, R197.reuse, -R190 ;  /* 0x000000c5c3be7223 */ /* 0x080fe200000108be */
[C---:B------:R-:W-:Y:S01]  /*50e0*/  FMUL.FTZ R197, R10.reuse, R197 ;  /* 0x000000c50ac57220 */ /* 0x040fe20000410000 */
[----:B------:R2:W-:Y:S01]  /*50f0*/  STS [R96+0x28], R205 ;  /* 0x000028cd60007388 */ /* 0x0005e20000000800 */
[----:B------:R-:W-:Y:S01]  /*5100*/  FMUL.FTZ R158, R163, R188 ;  /* 0x000000bca39e7220 */ /* 0x000fe20000410000 */
[-C--:B0-----:R-:W-:Y:S01]  /*5110*/  FFMA.FTZ R189, R195, R179.reuse, R172 ;  /* 0x000000b3c3bd7223 */ /* 0x081fe200000100ac */
[----:B------:R-:W-:Y:S01]  /*5120*/  FMUL.FTZ R179, R10, R179 ;  /* 0x000000b30ab37220 */ /* 0x000fe20000410000 */
[----:B------:R-:W-:Y:S01]  /*5130*/  STS [R96+0x34], R197 ;  /* 0x000034c560007388 */ /* 0x000fe20000000800 */
[----:B------:R-:W-:Y:S01]  /*5140*/  FMUL.FTZ R172, R183, R170 ;  /* 0x000000aab7ac7220 */ /* 0x000fe20000410000 */
[----:B-1----:R-:W-:Y:S01]  /*5150*/  FMUL.FTZ R169, R9, R188 ;  /* 0x000000bc09a97220 */ /* 0x002fe20000410000 */
[----:B------:R-:W-:Y:S01]  /*5160*/  FADD.FTZ R44, R45, R44 ;  /* 0x0000002c2d2c7221 */ /* 0x000fe20000010000 */
[----:B------:R-:W-:Y:S01]  /*5170*/  STS [R96+0x30], R179 ;  /* 0x000030b360007388 */ /* 0x000fe20000000800 */
[-C--:B------:R-:W-:Y:S01]  /*5180*/  FFMA.FTZ R45, R167, R186.reuse, R158 ;  /* 0x000000baa72d7223 */ /* 0x080fe2000001009e */
[----:B--2---:R-:W-:Y:S01]  /*5190*/  FMUL.FTZ R205, R11, R203 ;  /* 0x000000cb0bcd7220 */ /* 0x004fe20000410000 */
[----:B------:R-:W-:Y:S01]  /*51a0*/  FMUL.FTZ R186, R163, R186 ;  /* 0x000000baa3ba7220 */ /* 0x000fe20000410000 */
[----:B------:R0:W-:Y:S01]  /*51b0*/  STS [R96+0x2c], R169 ;  /* 0x00002ca960007388 */ /* 0x0001e20000000800 */
[C---:B------:R-:W-:Y:S01]  /*51c0*/  FFMA.FTZ R162, -R140.reuse, R43, R177 ;  /* 0x0000002b8ca27223 */ /* 0x040fe200000101b1 */
[----:B------:R-:W-:Y:S01]  /*51d0*/  FFMA.FTZ R158, R140, -R42, R159 ;  /* 0x8000002a8c9e7223 */ /* 0x000fe2000001009f */
[----:B------:R-:W-:Y:S01]  /*51e0*/  FFMA.FTZ R186, R167, R188, -R186 ;  /* 0x000000bca7ba7223 */ /* 0x000fe200000108ba */
[----:B------:R1:W-:Y:S01]  /*51f0*/  STS [R96+0x38], R205 ;  /* 0x000038cd60007388 */ /* 0x0003e20000000800 */
[----:B------:R-:W-:-:S03]  /*5200*/  FMUL.FTZ R166, R162, R203 ;  /* 0x000000cba2a67220 */ /* 0x000fc60000410000 */
[----:B------:R1:W-:Y:S01]  /*5210*/  STS [R96+0x3c], R209 ;  /* 0x00003cd160007388 */ /* 0x0003e20000000800 */
[-C--:B------:R-:W-:Y:S01]  /*5220*/  FFMA.FTZ R166, R158, R207.reuse, -R166 ;  /* 0x000000cf9ea67223 */ /* 0x080fe200000108a6 */
[-C--:B0-----:R-:W-:Y:S01]  /*5230*/  FFMA.FTZ R169, R187, R168.reuse, R172 ;  /* 0x000000a8bba97223 */ /* 0x081fe200000100ac */
[----:B------:R-:W-:Y:S01]  /*5240*/  FMUL.FTZ R168, R183, R168 ;  /* 0x000000a8b7a87220 */ /* 0x000fe20000410000 */
[----:B------:R-:W-:Y:S02]  /*5250*/  BAR.SYNC.DEFER_BLOCKING 0x0 ;  /* 0x0000000000007b1d */ /* 0x000fe40000010000 */
[----:B------:R-:W-:Y:S01]  /*5260*/  FADD.FTZ R44, R44, R169 ;  /* 0x000000a92c2c7221 */ /* 0x000fe20000010000 */
[----:B------:R-:W-:Y:S01]  /*5270*/  FFMA.FTZ R168, R187, R170, -R168 ;  /* 0x000000aabba87223 */ /* 0x000fe200000108a8 */
[----:B------:R-:W-:Y:S02]  /*5280*/  FMUL.FTZ R169, R162, R207 ;  /* 0x000000cfa2a97220 */ /* 0x000fe40000410000 */
[----:B------:R-:W-:Y:S01]  /*5290*/  FADD.FTZ R44, R44, R193 ;  /* 0x000000c12c2c7221 */ /* 0x000fe20000010000 */
[----:B------:R-:W-:Y:S01]  /*52a0*/  FADD.FTZ R47, R47, R168 ;  /* 0x000000a82f2f7221 */ /* 0x000fe20000010000 */
[----:B------:R-:W-:Y:S01]  /*52b0*/  LEA R168, R152, -R137, 0x1 ;  /* 0x8000008998a87211 */ /* 0x000fe200078e08ff */
[----:B------:R-:W-:Y:S01]  /*52c0*/  FFMA.FTZ R169, R158, R203, R169 ;  /* 0x000000cb9ea97223 */ /* 0x000fe200000100a9 */
[----:B------:R-:W-:Y:S01]  /*52d0*/  FADD.FTZ R44, R44, R45 ;  /* 0x0000002d2c2c7221 */ /* 0x000fe20000010000 */
[----:B------:R-:W-:Y:S01]  /*52e0*/  FADD.FTZ R47, R47, R174 ;  /* 0x000000ae2f2f7221 */ /* 0x000fe20000010000 */
[----:B------:R-:W-:-:S02]  /*52f0*/  ISETP.GE.AND P1, PT, R168, 0x1, PT ;  /* 0x00000001a800780c */ /* 0x000fc40003f26270 */
[C---:B------:R-:W-:Y:S01]  /*5300*/  ISETP.GE.AND P2, PT, R168.reuse, 0x21, PT ;  /* 0x00000021a800780c */ /* 0x040fe20003f46270 */
[----:B------:R-:W-:Y:S01]  /*5310*/  FADD.FTZ R47, R47, R186 ;  /* 0x000000ba2f2f7221 */ /* 0x000fe20000010000 */
[----:B------:R-:W-:Y:S01]  /*5320*/  ISETP.GE.AND P3, PT, R168, 0x41, PT ;  /* 0x00000041a800780c */ /* 0x000fe20003f66270 */
[----:B------:R-:W-:Y:S01]  /*5330*/  FADD.FTZ R44, R44, R189 ;  /* 0x000000bd2c2c7221 */ /* 0x000fe20000010000 */
[----:B------:R-:W-:Y:S01]  /*5340*/  ISETP.GE.AND P4, PT, R168, 0x61, PT ;  /* 0x00000061a800780c */ /* 0x000fe20003f86270 */
[----:B------:R-:W-:Y:S01]  /*5350*/  FADD.FTZ R47, R47, R190 ;  /* 0x000000be2f2f7221 */ /* 0x000fe20000010000 */
[----:B------:R1:W0:Y:S05]  /*5360*/  LDS R211, [R95+0x8c0] ;  /* 0x0008c0005fd37984 */ /* 0x00022a0000000800 */
[----:B------:R-:W-:Y:S06]  /*5370*/  @!P1 BRA `(.L_x_16873) ;  /* 0x0000000000089947 */ /* 0x000fec0003800000 */
[----:B------:R-:W2:Y:S04]  /*5380*/  LDS R45, [R100+0x840] ;  /* 0x00084000642d7984 */ /* 0x000ea80000000800 */
[----:B--2---:R2:W-:Y:S02]  /*5390*/  REDG.E.ADD.F32.FTZ.RN.STRONG.GPU desc[UR16][R72.64], R45 ;  /* 0x0000002d480079a6 */ /* 0x0045e4000c12f310 */
.L_x_16873:
[----:B------:R-:W-:Y:S05]  /*53a0*/  BSYNC.RECONVERGENT B0 ;  /* 0x0000000000007941 */ /* 0x000fea0003800200 */
.L_x_16872:
[----:B------:R-:W-:Y:S04]  /*53b0*/  BSSY.RECONVERGENT B0, `(.L_x_16874) ;  /* 0x0000003000007945 */ /* 0x000fe80003800200 */
[----:B------:R-:W-:Y:S05]  /*53c0*/  @!P2 BRA `(.L_x_16875) ;  /* 0x000000000004a947 */ /* 0x000fea0003800000 */
[----:B0-----:R3:W-:Y:S02]  /*53d0*/  REDG.E.ADD.F32.FTZ.RN.STRONG.GPU desc[UR16][R72.64+0x80], R211 ;  /* 0x000080d3480079a6 */ /* 0x0017e4000c12f310 */
.L_x_16875:
[----:B------:R-:W-:Y:S05]  /*53e0*/  BSYNC.RECONVERGENT B0 ;  /* 0x0000000000007941 */ /* 0x000fea0003800200 */
.L_x_16874:
[----:B--2---:R2:W4:Y:S01]  /*53f0*/  LDS R45, [R94+0x940] ;  /* 0x000940005e2d7984 */ /* 0x0045220000000800 */
[----:B------:R-:W-:Y:S04]  /*5400*/  BSSY.RECONVERGENT B0, `(.L_x_16876) ;  /* 0x0000003000007945 */ /* 0x000fe80003800200 */
[----:B------:R-:W-:Y:S05]  /*5410*/  @!P3 BRA `(.L_x_16877) ;  /* 0x000000000004b947 */ /* 0x000fea0003800000 */
[----:B----4-:R4:W-:Y:S02]  /*5420*/  REDG.E.ADD.F32.FTZ.RN.STRONG.GPU desc[UR16][R72.64+0x100], R45 ;  /* 0x0001002d480079a6 */ /* 0x0109e4000c12f310 */
.L_x_16877:
[----:B------:R-:W-:Y:S05]  /*5430*/  BSYNC.RECONVERGENT B0 ;  /* 0x0000000000007941 */ /* 0x000fea0003800200 */
.L_x_16876:
[----:B----4-:R4:W0:Y:S01]  /*5440*/  LDS R45, [R93+0x9c0] ;  /* 0x0009c0005d2d7984 */ /* 0x0108220000000800 */
[----:B------:R-:W-:Y:S04]  /*5450*/  BSSY.RECONVERGENT B0, `(.L_x_16878) ;  /* 0x0000003000007945 */ /* 0x000fe80003800200 */
[----:B------:R-:W-:Y:S05]  /*5460*/  @!P4 BRA `(.L_x_16879) ;  /* 0x000000000004c947 */ /* 0x000fea0003800000 */
[----:B0-----:R0:W-:Y:S02]  /*5470*/  REDG.E.ADD.F32.FTZ.RN.STRONG.GPU desc[UR16][R72.64+0x180], R45 ;  /* 0x0001802d480079a6 */ /* 0x0011e4000c12f310 */
.L_x_16879:
[----:B------:R-:W-:Y:S05]  /*5480*/  BSYNC.RECONVERGENT B0 ;  /* 0x0000000000007941 */ /* 0x000fea0003800200 */
.L_x_16878:
        /* <DEDUP_REMOVED lines=10> */
.L_x_16881:
[----:B------:R-:W-:Y:S05]  /*5530*/  BSYNC.RECONVERGENT B0 ;  /* 0x0000000000007941 */ /* 0x000fea0003800200 */
.L_x_16880:
[----:B0-----:R0:W0:Y:S01]  /*5540*/  LDS R45, [R91+0xac0] ;  /* 0x000ac0005b2d7984 */ /* 0x0010220000000800 */
[----:B------:R-:W-:Y:S04]  /*5550*/  BSSY.RECONVERGENT B0, `(.L_x_16882) ;  /* 0x0000003000007945 */ /* 0x000fe80003800200 */
[----:B------:R-:W-:Y:S05]  /*5560*/  @!P1 BRA `(.L_x_16883) ;  /* 0x0000000000049947 */ /* 0x000fea0003800000 */
[----:B0-----:R0:W-:Y:S02]  /*5570*/  REDG.E.ADD.F32.FTZ.RN.STRONG.GPU desc[UR16][R72.64+0x280], R45 ;  /* 0x0002802d480079a6 */ /* 0x0011e4000c12f310 */
.L_x_16883:
[----:B------:R-:W-:Y:S05]  /*5580*/  BSYNC.RECONVERGENT B0 ;  /* 0x0000000000007941 */ /* 0x000fea0003800200 */
.L_x_16882:
[----:B0-----:R0:W0:Y:S01]  /*5590*/  LDS R45, [R90+0xb40] ;  /* 0x000b40005a2d7984 */ /* 0x0010220000000800 */
[----:B------:R-:W-:Y:S04]  /*55a0*/  BSSY.RECONVERGENT B0, `(.L_x_16884) ;  /* 0x0000003000007945 */ /* 0x000fe80003800200 */
[----:B------:R-:W-:Y:S05]  /*55b0*/  @!P2 BRA `(.L_x_16885) ;  /* 0x000000000004a947 */ /* 0x000fea0003800000 */
[----:B0-----:R0:W-:Y:S02]  /*55c0*/  REDG.E.ADD.F32.FTZ.RN.STRONG.GPU desc[UR16][R72.64+0x300], R45 ;  /* 0x0003002d480079a6 */ /* 0x0011e4000c12f310 */
.L_x_16885:
[----:B------:R-:W-:Y:S05]  /*55d0*/  BSYNC.RECONVERGENT B0 ;  /* 0x0000000000007941 */ /* 0x000fea0003800200 */
.L_x_16884:
[----:B0-----:R0:W0:Y:S01]  /*55e0*/  LDS R45, [R89+0xbc0] ;  /* 0x000bc000592d7984 */ /* 0x0010220000000800 */
[----:B------:R-:W-:Y:S04]  /*55f0*/  BSSY.RECONVERGENT B0, `(.L_x_16886) ;  /* 0x0000003000007945 */ /* 0x000fe80003800200 */
[----:B------:R-:W-:Y:S05]  /*5600*/  @!P3 BRA `(.L_x_16887) ;  /* 0x000000000004b947 */ /* 0x000fea0003800000 */
[----:B0-----:R0:W-:Y:S02]  /*5610*/  REDG.E.ADD.F32.FTZ.RN.STRONG.GPU desc[UR16][R72.64+0x380], R45 ;  /* 0x0003802d480079a6 */ /* 0x0011e4000c12f310 */
.L_x_16887:
[----:B------:R-:W-:Y:S05]  /*5620*/  BSYNC.RECONVERGENT B0 ;  /* 0x0000000000007941 */ /* 0x000fea0003800200 */
.L_x_16886:
[----:B0-----:R0:W0:Y:S01]  /*5630*/  LDS R45, [R88+0xc40] ;  /* 0x000c4000582d7984 */ /* 0x0010220000000800 */
[----:B------:R-:W-:Y:S04]  /*5640*/  BSSY.RECONVERGENT B0, `(.L_x_16888) ;  /* 0x0000003000007945 */ /* 0x000fe80003800200 */
[----:B------:R-:W-:Y:S05]  /*5650*/  @!P4 BRA `(.L_x_16889) ;  /* 0x000000000004c947 */ /* 0x000fea0003800000 */
[----:B0-----:R0:W-:Y:S02]  /*5660*/  REDG.E.ADD.F32.FTZ.RN.STRONG.GPU desc[UR16][R72.64+0x400], R45 ;  /* 0x0004002d480079a6 */ /* 0x0011e4000c12f310 */
.L_x_16889:
[----:B------:R-:W-:Y:S05]  /*5670*/  BSYNC.RECONVERGENT B0 ;  /* 0x0000000000007941 */ /* 0x000fea0003800200 */
.L_x_16888:
[----:B0-----:R0:W0:Y:S01]  /*5680*/  LDS R45, [R87+0xcc0] ;  /* 0x000cc000572d7984 */ /* 0x0010220000000800 */
[----:B------:R-:W-:Y:S04]  /*5690*/  BSSY.RECONVERGENT B0, `(.L_x_16890) ;  /* 0x0000003000007945 */ /* 0x000fe80003800200 */
[----:B------:R-:W-:Y:S05]  /*56a0*/  @!P5 BRA `(.L_x_16891) ;  /* 0x000000000004d947 */ /* 0x000fea0003800000 */
[----:B0-----:R0:W-:Y:S02]  /*56b0*/  REDG.E.ADD.F32.FTZ.RN.STRONG.GPU desc[UR16][R72.64+0x480], R45 ;  /* 0x0004802d480079a6 */ /* 0x0011e4000c12f310 */
.L_x_16891:
[----:B------:R-:W-:Y:S05]  /*56c0*/  BSYNC.RECONVERGENT B0 ;  /* 0x0000000000007941 */ /* 0x000fea0003800200 */
.L_x_16890:
        /* <DEDUP_REMOVED lines=10> */
.L_x_16893:
[----:B------:R-:W-:Y:S05]  /*5770*/  BSYNC.RECONVERGENT B0 ;  /* 0x0000000000007941 */ /* 0x000fea0003800200 */
.L_x_16892:
[----:B0-----:R0:W0:Y:S01]  /*5780*/  LDS R45, [R85+0xdc0] ;  /* 0x000dc000552d7984 */ /* 0x0010220000000800 */
[----:B------:R-:W-:Y:S04]  /*5790*/  BSSY.RECONVERGENT B0, `(.L_x_16894) ;  /* 0x0000003000007945 */ /* 0x000fe80003800200 */
[----:B------:R-:W-:Y:S05]  /*57a0*/  @!P1 BRA `(.L_x_16895) ;  /* 0x0000000000049947 */ /* 0x000fea0003800000 */
[----:B0-----:R0:W-:Y:S02]  /*57b0*/  REDG.E.ADD.F32.FTZ.RN.STRONG.GPU desc[UR16][R72.64+0x580], R45 ;  /* 0x0005802d480079a6 */ /* 0x0011e4000c12f310 */
.L_x_16895:
[----:B------:R-:W-:Y:S05]  /*57c0*/  BSYNC.RECONVERGENT B0 ;  /* 0x0000000000007941 */ /* 0x000fea0003800200 */
.L_x_16894:
[----:B0-----:R0:W0:Y:S01]  /*57d0*/  LDS R45, [R84+0xe40] ;  /* 0x000e4000542d7984 */ /* 0x0010220000000800 */
[----:B------:R-:W-:Y:S04]  /*57e0*/  BSSY.RECONVERGENT B0, `(.L_x_16896) ;  /* 0x0000003000007945 */ /* 0x000fe80003800200 */
[----:B------:R-:W-:Y:S05]  /*57f0*/  @!P2 BRA `(.L_x_16897) ;  /* 0x000000000004a947 */ /* 0x000fea0003800000 */
[----:B0-----:R0:W-:Y:S02]  /*5800*/  REDG.E.ADD.F32.FTZ.RN.STRONG.GPU desc[UR16][R72.64+0x600], R45 ;  /* 0x0006002d480079a6 */ /* 0x0011e4000c12f310 */
.L_x_16897:
[----:B------:R-:W-:Y:S05]  /*5810*/  BSYNC.RECONVERGENT B0 ;  /* 0x0000000000007941 */ /* 0x000fea0003800200 */
.L_x_16896:
[----:B0-----:R0:W0:Y:S01]  /*5820*/  LDS R45, [R83+0xec0] ;  /* 0x000ec000532d7984 */ /* 0x0010220000000800 */
[----:B------:R-:W-:Y:S04]  /*5830*/  BSSY.RECONVERGENT B0, `(.L_x_16898) ;  /* 0x0000003000007945 */ /* 0x000fe80003800200 */
[----:B------:R-:W-:Y:S05]  /*5840*/  @!P3 BRA `(.L_x_16899) ;  /* 0x000000000004b947 */ /* 0x000fea0003800000 */
[----:B0-----:R0:W-:Y:S02]  /*5850*/  REDG.E.ADD.F32.FTZ.RN.STRONG.GPU desc[UR16][R72.64+0x680], R45 ;  /* 0x0006802d480079a6 */ /* 0x0011e4000c12f310 */
.L_x_16899:
[----:B------:R-:W-:Y:S05]  /*5860*/  BSYNC.RECONVERGENT B0 ;  /* 0x0000000000007941 */ /* 0x000fea0003800200 */
.L_x_16898:
[----:B0-----:R0:W0:Y:S01]  /*5870*/  LDS R45, [R82+0xf40] ;  /* 0x000f4000522d7984 */ /* 0x0010220000000800 */
[----:B------:R-:W-:Y:S04]  /*5880*/  BSSY.RECONVERGENT B0, `(.L_x_16900) ;  /* 0x0000003000007945 */ /* 0x000fe80003800200 */
[----:B------:R-:W-:Y:S05]  /*5890*/  @!P4 BRA `(.L_x_16901) ;  /* 0x000000000004c947 */ /* 0x000fea0003800000 */
[----:B0-----:R0:W-:Y:S02]  /*58a0*/  REDG.E.ADD.F32.FTZ.RN.STRONG.GPU desc[UR16][R72.64+0x700], R45 ;  /* 0x0007002d480079a6 */ /* 0x0011e4000c12f310 */
.L_x_16901:
[----:B------:R-:W-:Y:S05]  /*58b0*/  BSYNC.RECONVERGENT B0 ;  /* 0x0000000000007941 */ /* 0x000fea0003800200 */
.L_x_16900:
[----:B0-----:R-:W-:Y:S01]  /*58c0*/  FADD.FTZ R45, R47, R166 ;  /* 0x000000a62f2d7221 */ /* 0x001fe20000010000 */
[----:B------:R-:W-:Y:S01]  /*58d0*/  BSSY.RECONVERGENT B0, `(.L_x_16902) ;  /* 0x0000005000007945 */ /* 0x000fe20003800200 */
[----:B------:R0:W0:Y:S01]  /*58e0*/  LDS R47, [R81+0xfc0] ;  /* 0x000fc000512f7984 */ /* 0x0000220000000800 */
[----:B------:R-:W-:Y:S02]  /*58f0*/  FADD.FTZ R44, R44, R169 ;  /* 0x000000a92c2c7221 */ /* 0x000fe40000010000 */
[----:B------:R-:W-:Y:S05]  /*5900*/  @!P5 BRA `(.L_x_16903) ;  /* 0x000000000004d947 */ /* 0x000fea0003800000 */
[----:B0-----:R0:W-:Y:S02]  /*5910*/  REDG.E.ADD.F32.FTZ.RN.STRONG.GPU desc[UR16][R72.64+0x780], R47 ;  /* 0x0007802f480079a6 */ /* 0x0011e4000c12f310 */
.L_x_16903:
[----:B------:R-:W-:Y:S05]  /*5920*/  BSYNC.RECONVERGENT B0 ;  /* 0x0000000000007941 */ /* 0x000fea0003800200 */
.L_x_16902:
[C---:B------:R-:W-:Y:S01]  /*5930*/  FFMA.FTZ R46, R153.reuse, R159, R46 ;  /* 0x0000009f992e7223 */ /* 0x040fe2000001002e */
[----:B0-----:R-:W-:Y:S01]  /*5940*/  FFMA.FTZ R47, R153, -R177, R2 ;  /* 0x800000b1992f7223 */ /* 0x001fe20000010002 */
[----:B---3--:R-:W0:Y:S01]  /*5950*/  SHFL.DOWN PT, R73, R44, 0x1, 0x1f ;  /* 0x08201f002c497f89 */ /* 0x008e2200000e0000 */
[----:B------:R-:W-:Y:S01]  /*5960*/  ISETP.GT.AND P1, PT, R80, 0x1e, PT ;  /* 0x0000001e5000780c */ /* 0x000fe20003f24270 */
[----:B------:R-:W-:Y:S01]  /*5970*/  FMUL.FTZ R43, R43, R185 ;  /* 0x000000b92b2b7220 */ /* 0x000fe20000410000 */
[----:B------:R-:W-:Y:S01]  /*5980*/  FMUL.FTZ R41, R41, R181 ;  /* 0x000000b529297220 */ /* 0x000fe20000410000 */
[----:B------:R-:W3:Y:S01]  /*5990*/  SHFL.DOWN PT, R2, R45, 0x1, 0x1f ;  /* 0x08201f002d027f89 */ /* 0x000ee200000e0000 */
[----:B------:R-:W-:Y:S01]  /*59a0*/  FMUL.FTZ R39, R39, R74 ;  /* 0x0000004a27277220 */ /* 0x000fe20000410000 */
[----:B------:R-:W-:Y:S01]  /*59b0*/  FFMA.FTZ R42, R42, R3, R43 ;  /* 0x000000032a2a7223 */ /* 0x000fe2000001002b */
[----:B------:R-:W-:Y:S01]  /*59c0*/  FFMA.FTZ R43, R40, R75, R41 ;  /* 0x0000004b282b7223 */ /* 0x000fe20000010029 */
[----:B------:R-:W5:Y:S01]  /*59d0*/  SHFL.DOWN PT, R159, R46, 0x1, 0x1f ;  /* 0x08201f002e9f7f89 */ /* 0x000f6200000e0000 */
[CC--:B------:R-:W-:Y:S01]  /*59e0*/  FMUL.FTZ R41, R71.reuse, R178.reuse ;  /* 0x000000b247297220 */ /* 0x0c0fe20000410000 */
[----:B------:R-:W-:Y:S01]  /*59f0*/  FFMA.FTZ R40, R38, R178, R39 ;  /* 0x000000b226287223 */ /* 0x000fe20000010027 */
[----:B------:R-:W-:Y:S01]  /*5a00*/  FMUL.FTZ R39, R71, R176 ;  /* 0x000000b047277220 */ /* 0x000fe20000410000 */
[----:B------:R-:W1:Y:S01]  /*5a10*/  SHFL.DOWN PT, R72, R47, 0x1, 0x1f ;  /* 0x08201f002f487f89 */ /* 0x000e6200000e0000 */
[----:B------:R-:W-:Y:S01]  /*5a20*/  FMUL.FTZ R35, R35, R175 ;  /* 0x000000af23237220 */ /* 0x000fe20000410000 */
[----:B------:R-:W-:Y:S01]  /*5a30*/  FMUL.FTZ R33, R33, R173 ;  /* 0x000000ad21217220 */ /* 0x000fe20000410000 */
[-C--:B------:R-:W-:Y:S01]  /*5a40*/  FFMA.FTZ R39, R70, R180.reuse, -R39 ;  /* 0x000000b446277223 */ /* 0x080fe20000010827 */
[----:B------:R-:W-:Y:S01]  /*5a50*/  FMUL.FTZ R37, R37, R180 ;  /* 0x000000b425257220 */ /* 0x000fe20000410000 */
[----:B------:R-:W-:Y:S01]  /*5a60*/  FFMA.FTZ R34, R34, R161, R35 ;  /* 0x000000a122227223 */ /* 0x000fe20000010023 */
[----:B------:R-:W-:Y:S01]  /*5a70*/  ISETP.GT.AND P2, PT, R80, 0xf, PT ;  /* 0x0000000f5000780c */ /* 0x000fe20003f44270 */
[----:B------:R-:W-:Y:S01]  /*5a80*/  FMUL.FTZ R184, R184, R39 ;  /* 0x00000027b8b87220 */ /* 0x000fe20000410000 */
[----:B------:R-:W-:Y:S01]  /*5a90*/  FMUL.FTZ R31, R31, R156 ;  /* 0x0000009c1f1f7220 */ /* 0x000fe20000410000 */
[----:B------:R-:W-:Y:S01]  /*5aa0*/  FFMA.FTZ R37, R36, R176, R37 ;  /* 0x000000b024257223 */ /* 0x000fe20000010025 */
[----:B------:R-:W-:Y:S01]  /*5ab0*/  FMUL.FTZ R36, R71, R175 ;  /* 0x000000af47247220 */ /* 0x000fe20000410000 */
[----:B------:R-:W-:Y:S01]  /*5ac0*/  FMUL.FTZ R29, R29, R164 ;  /* 0x000000a41d1d7220 */ /* 0x000fe20000410000 */
[----:B0-----:R-:W-:Y:S01]  /*5ad0*/  @!P1 FADD.FTZ R44, R44, R73 ;  /* 0x000000492c2c9221 */ /* 0x001fe20000010000 */
[----:B------:R-:W-:Y:S01]  /*5ae0*/  FMUL.FTZ R73, R71, R3 ;  /* 0x0000000347497220 */ /* 0x000fe20000410000 */
[----:B------:R-:W-:Y:S01]  /*5af0*/  FFMA.FTZ R36, R70, R161, R36 ;  /* 0x000000a146247223 */ /* 0x000fe20000010024 */
[----:B------:R-:W-:Y:S01]  /*5b00*/  FFMA.FTZ R33, R32, R171, R33 ;  /* 0x000000ab20217223 */ /* 0x000fe20000010021 */
[----:B---3--:R-:W-:Y:S01]  /*5b10*/  @!P1 FADD.FTZ R45, R45, R2 ;  /* 0x000000022d2d9221 */ /* 0x008fe20000010000 */
        /* <DEDUP_REMOVED lines=10> */
[CC--:B------:R-:W-:Y:S01]  /*5bc0*/  FMUL.FTZ R3, R71.reuse, R75.reuse ;  /* 0x0000004b47037220 */ /* 0x0c0fe20000410000 */
[----:B------:R-:W-:Y:S01]  /*5bd0*/  FFMA.FTZ R2, R70, R75, R2 ;  /* 0x0000004b46027223 */ /* 0x000fe20000010002 */
[----:B------:R-:W-:Y:S01]  /*5be0*/  FFMA.FTZ R158, R158, R185, R73 ;  /* 0x000000b99e9e7223 */ /* 0x000fe20000010049 */
[----:B------:R-:W3:Y:S01]  /*5bf0*/  SHFL.DOWN PT, R169, R46, 0x2, 0x1f ;  /* 0x08401f002ea97f89 */ /* 0x000ee200000e0000 */
[----:B------:R-:W-:Y:S01]  /*5c00*/  FFMA.FTZ R3, R70, R181, -R3 ;  /* 0x000000b546037223 */ /* 0x000fe20000010803 */
[----:B------:R-:W-:Y:S01]  /*5c10*/  FFMA.FTZ R30, R30, R165, R31 ;  /* 0x000000a51e1e7223 */ /* 0x000fe2000001001f */
[----:B------:R-:W-:Y:S01]  /*5c20*/  FFMA.FTZ R29, R28, R154, R29 ;  /* 0x0000009a1c1d7223 */ /* 0x000fe2000001001d */
[----:B------:R-:W5:Y:S01]  /*5c30*/  SHFL.DOWN PT, R166, R47, 0x2, 0x1f ;  /* 0x08401f002fa67f89 */ /* 0x000f6200000e0000 */
[----:B------:R-:W-:Y:S01]  /*5c40*/  FMUL.FTZ R160, R160, R3 ;  /* 0x00000003a0a07220 */ /* 0x000fe20000410000 */
[-C--:B------:R-:W-:Y:S01]  /*5c50*/  FMUL.FTZ R3, R71, R74.reuse ;  /* 0x0000004a47037220 */ /* 0x080fe20000410000 */
[C---:B------:R-:W-:Y:S01]  /*5c60*/  FFMA.FTZ R74, R70.reuse, R74, -R41 ;  /* 0x0000004a464a7223 */ /* 0x040fe20000010829 */
[----:B------:R-:W-:Y:S01]  /*5c70*/  BSSY.RECONVERGENT B0, `(.L_x_16904) ;  /* 0x000003f000007945 */ /* 0x000fe20003800200 */
[----:B------:R-:W-:Y:S01]  /*5c80*/  FFMA.FTZ R195, R195, R2, R160 ;  /* 0x00000002c3c37223 */ /* 0x000fe200000100a0 */
[----:B------:R-:W-:Y:S01]  /*5c90*/  FFMA.FTZ R178, R70, R178, R3 ;  /* 0x000000b246b27223 */ /* 0x000fe20000010003 */
[----:B------:R-:W-:Y:S01]  /*5ca0*/  FMUL.FTZ R3, R71, R180 ;  /* 0x000000b447037220 */ /* 0x000fe20000410000 */
[----:B------:R-:W-:-:S03]  /*5cb0*/  FMUL.FTZ R74, R163, R74 ;  /* 0x0000004aa34a7220 */ /* 0x000fc60000410000 */
[----:B------:R-:W-:Y:S01]  /*5cc0*/  FFMA.FTZ R2, R70, R176, R3 ;  /* 0x000000b046027223 */ /* 0x000fe20000010003 */
[----:B0-----:R-:W-:Y:S01]  /*5cd0*/  @!P1 FADD.FTZ R44, R44, R159 ;  /* 0x0000009f2c2c9221 */ /* 0x001fe20000010000 */
[----:B------:R-:W-:Y:S01]  /*5ce0*/  FMUL.FTZ R3, R71, R161 ;  /* 0x000000a147037220 */ /* 0x000fe20000410000 */
[----:B------:R-:W-:Y:S01]  /*5cf0*/  FFMA.FTZ R74, R167, R178, R74 ;  /* 0x000000b2a74a7223 */ /* 0x000fe2000001004a */
[----:B------:R-:W-:Y:S01]  /*5d00*/  FFMA.FTZ R191, R191, R2, R184 ;  /* 0x00000002bfbf7223 */ /* 0x000fe200000100b8 */
[----:B-1----:R-:W-:Y:S01]  /*5d10*/  @!P1 FADD.FTZ R45, R45, R72 ;  /* 0x000000482d2d9221 */ /* 0x002fe20000010000 */
[----:B------:R-:W0:Y:S01]  /*5d20*/  SHFL.DOWN PT, R41, R44, 0x4, 0x1f ;  /* 0x08801f002c297f89 */ /* 0x000e2200000e0000 */
[C---:B------:R-:W-:Y:S01]  /*5d30*/  FMUL.FTZ R2, R71.reuse, R171 ;  /* 0x000000ab47027220 */ /* 0x040fe20000410000 */
[----:B------:R-:W-:Y:S01]  /*5d40*/  FFMA.FTZ R38, R70, R175, -R3 ;  /* 0x000000af46267223 */ /* 0x000fe20000010803 */
[----:B---3--:R-:W-:Y:S01]  /*5d50*/  @!P1 FADD.FTZ R46, R46, R169 ;  /* 0x000000a92e2e9221 */ /* 0x008fe20000010000 */
[----:B------:R-:W1:Y:S01]  /*5d60*/  SHFL.DOWN PT, R72, R45, 0x4, 0x1f ;  /* 0x08801f002d487f89 */ /* 0x000e6200000e0000 */
[-C--:B------:R-:W-:Y:S01]  /*5d70*/  FFMA.FTZ R3, R70, R173.reuse, -R2 ;  /* 0x000000ad46037223 */ /* 0x080fe20000010802 */
[----:B------:R-:W-:Y:S01]  /*5d80*/  FMUL.FTZ R173, R71, R173 ;  /* 0x000000ad47ad7220 */ /* 0x000fe20000410000 */
[----:B-----5:R-:W-:Y:S01]  /*5d90*/  @!P1 FADD.FTZ R47, R47, R166 ;  /* 0x000000a62f2f9221 */ /* 0x020fe20000010000 */
[----:B------:R-:W3:Y:S01]  /*5da0*/  SHFL.DOWN PT, R73, R46, 0x4, 0x1f ;  /* 0x08801f002e497f89 */ /* 0x000ee200000e0000 */
[----:B------:R-:W-:Y:S01]  /*5db0*/  ISETP.GT.AND P1, PT, R80, 0x1b, PT ;  /* 0x0000001b5000780c */ /* 0x000fe20003f24270 */
[----:B------:R-:W-:Y:S01]  /*5dc0*/  FMUL.FTZ R3, R182, R3 ;  /* 0x00000003b6037220 */ /* 0x000fe20000410000 */
[----:B------:R-:W-:Y:S01]  /*5dd0*/  FFMA.FTZ R173, R70, R171, R173 ;  /* 0x000000ab46ad7223 */ /* 0x000fe200000100ad */
[----:B------:R-:W5:Y:S01]  /*5de0*/  SHFL.DOWN PT, R160, R47, 0x4, 0x1f ;  /* 0x08801f002fa07f89 */ /* 0x000f6200000e0000 */
[----:B------:R-:W-:Y:S01]  /*5df0*/  FMUL.FTZ R2, R71, R156 ;  /* 0x0000009c47027220 */ /* 0x000fe20000410000 */
[----:B------:R-:W-:Y:S01]  /*5e00*/  FMUL.FTZ R38, R183, R38 ;  /* 0x00000026b7267220 */ /* 0x000fe20000410000 */
[----:B------:R-:W-:Y:S01]  /*5e10*/  FFMA.FTZ R173, R76, R173, R3 ;  /* 0x000000ad4cad7223 */ /* 0x000fe20000010003 */
[-C--:B------:R-:W-:Y:S01]  /*5e20*/  FMUL.FTZ R3, R71, R165.reuse ;  /* 0x000000a547037220 */ /* 0x080fe20000410000 */
[----:B------:R-:W-:Y:S01]  /*5e30*/  FFMA.FTZ R2, R70, R165, R2 ;  /* 0x000000a546027223 */ /* 0x000fe20000010002 */
[----:B------:R-:W-:-:S02]  /*5e40*/  FFMA.FTZ R36, R187, R36, R38 ;  /* 0x00000024bb247223 */ /* 0x000fc40000010026 */
[----:B------:R-:W-:Y:S01]  /*5e50*/  FFMA.FTZ R156, R70, R156, -R3 ;  /* 0x0000009c469c7223 */ /* 0x000fe20000010803 */
[C---:B------:R-:W-:Y:S01]  /*5e60*/  FMUL.FTZ R3, R71.reuse, R154 ;  /* 0x0000009a47037220 */ /* 0x040fe20000410000 */
[-C--:B------:R-:W-:Y:S01]  /*5e70*/  FMUL.FTZ R71, R71, R164.reuse ;  /* 0x000000a447477220 */ /* 0x080fe20000410000 */
[----:B0-----:R-:W-:Y:S02]  /*5e80*/  @!P1 FADD.FTZ R44, R44, R41 ;  /* 0x000000292c2c9221 */ /* 0x001fe40000010000 */
[C---:B------:R-:W-:Y:S01]  /*5e90*/  FFMA.FTZ R164, R70.reuse, R164, -R3 ;  /* 0x000000a446a47223 */ /* 0x040fe20000010803 */
[----:B------:R-:W-:Y:S01]  /*5ea0*/  FMUL.FTZ R156, R77, R156 ;  /* 0x0000009c4d9c7220 */ /* 0x000fe20000410000 */
[----:B------:R-:W-:Y:S01]  /*5eb0*/  FFMA.FTZ R70, R70, R154, R71 ;  /* 0x0000009a46467223 */ /* 0x000fe20000010047 */
[----:B-1----:R-:W-:Y:S01]  /*5ec0*/  @!P1 FADD.FTZ R45, R45, R72 ;  /* 0x000000482d2d9221 */ /* 0x002fe20000010000 */
[----:B------:R-:W0:Y:S01]  /*5ed0*/  SHFL.DOWN PT, R35, R44, 0x8, 0x1f ;  /* 0x09001f002c237f89 */ /* 0x000e2200000e0000 */
[----:B------:R-:W-:Y:S01]  /*5ee0*/  FMUL.FTZ R164, R155, R164 ;  /* 0x000000a49ba47220 */ /* 0x000fe20000410000 */
        /* <DEDUP_REMOVED lines=23> */
.L_x_16905:
[----:B------:R-:W-:Y:S05]  /*6060*/  BSYNC.RECONVERGENT B0 ;  /* 0x0000000000007941 */ /* 0x000fea0003800200 */
.L_x_16904:
        /* <DEDUP_REMOVED lines=30> */
[----:B-1----:R-:W0:Y:S04]  /*6250*/  @P1 LDS.64 R2, [UR6+0x3dd0] ;  /* 0x003dd006ff021984 */ /* 0x002e280008000a00 */
[----:B---3--:R-:W1:Y:S01]  /*6260*/  @P1 LDS.64 R28, [UR6+0x35d0] ;  /* 0x0035d006ff1c1984 */ /* 0x008e620008000a00 */
[----:B0-----:R-:W-:Y:S01]  /*6270*/  @P1 FADD.FTZ R46, R46, R2 ;  /* 0x000000022e2e1221 */ /* 0x001fe20000010000 */
[----:B------:R-:W-:Y:S01]  /*6280*/  @P1 FADD.FTZ R47, R47, R3 ;  /* 0x000000032f2f1221 */ /* 0x000fe20000010000 */
[----:B-1----:R-:W-:Y:S01]  /*6290*/  @P1 FADD.FTZ R44, R44, R28 ;  /* 0x0000001c2c2c1221 */ /* 0x002fe20000010000 */
[----:B------:R-:W-:-:S03]  /*62a0*/  @P1 FADD.FTZ R45, R45, R29 ;  /* 0x0000001d2d2d1221 */ /* 0x000fc60000010000 */
[----:B------:R0:W-:Y:S04]  /*62b0*/  STS.64 [UR6+0x3dd0], R46 ;  /* 0x003dd02eff007988 */ /* 0x0001e80008000a06 */
[----:B------:R0:W-:Y:S02]  /*62c0*/  STS.64 [UR6+0x35d0], R44 ;  /* 0x0035d02cff007988 */ /* 0x0001e40008000a06 */
.L_x_16907:
[----:B------:R-:W-:Y:S05]  /*62d0*/  BSYNC.RECONVERGENT B0 ;  /* 0x0000000000007941 */ /* 0x000fea0003800200 */
.L_x_16906:
[----:B------:R-:W-:-:S04]  /*62e0*/  UIADD3 UR4, UPT, UPT, UR4, 0x1, URZ ;  /* 0x0000000104047890 */ /* 0x000fc8000fffe0ff */
[----:B------:R-:W-:-:S09]  /*62f0*/  UISETP.GE.AND UP0, UPT, UR4, UR8, UPT ;  /* 0x000000080400728c */ /* 0x000fd2000bf06270 */
[----:B------:R-:W-:Y:S05]  /*6300*/  BRA.U !UP0, `(.L_x_16908) ;  /* 0xffffffc108707547 */ /* 0x000fea000b83ffff */
.L_x_16858:
[----:B------:R-:W-:Y:S08]  /*6310*/  BAR.SYNC.DEFER_BLOCKING 0x0 ;  /* 0x0000000000007b1d */ /* 0x000ff00000010000 */
[----:B0-----:R-:W0:Y:S01]  /*6320*/  LDC.64 R36, c[0x0][0x4f8] ;  /* 0x00013e00ff247b82 */ /* 0x001e220000000a00 */
[----:B------:R-:W5:Y:S07]  /*6330*/  LDCU.64 UR4, c[0x0][0x500] ;  /* 0x0000a000ff0477ac */ /* 0x000f6e0008000a00 */
[----:B------:R-:W2:Y:S01]  /*6340*/  LDC.64 R38, c[0x0][0x550] ;  /* 0x00015400ff267b82 */ /* 0x000ea20000000a00 */
[----:B---3--:R-:W3:Y:S04]  /*6350*/  LDG.E.128 R28, desc[UR16][R48.64] ;  /* 0x00000010301c7981 */ /* 0x008ee8000c1e1d00 */
[----:B------:R-:W4:Y:S04]  /*6360*/  LDG.E.128 R32, desc[UR16][R48.64+0x200] ;  /* 0x0002001030207981 */ /* 0x000f28000c1e1d00 */
[----:B---3--:R-:W-:Y:S04]  /*6370*/  STS.128 [R79], R28 ;  /* 0x0000001c4f007388 */ /* 0x008fe80000000c00 */
[----:B----4-:R-:W-:Y:S01]  /*6380*/  STS.128 [R79+0x200], R32 ;  /* 0x000200204f007388 */ /* 0x010fe20000000c00 */
[----:B------:R-:W-:-:S03]  /*6390*/  NOP ;  /* 0x0000000000007918 */ /* 0x000fc60000000000 */
[----:B------:R-:W3:Y:S04]  /*63a0*/  LDS.128 R8, [R78] ;  /* 0x000000004e087984 */ /* 0x000ee80000000c00 */
[----:B------:R-:W4:Y:S01]  /*63b0*/  LDS.128 R4, [R78+0x10] ;  /* 0x000010004e047984 */ /* 0x000f220000000c00 */
[----:B------:R-:W-:Y:S06]  /*63c0*/  BAR.SYNC.DEFER_BLOCKING 0x0 ;  /* 0x0000000000007b1d */ /* 0x000fec0000010000 */
[----:B------:R5:W-:Y:S04]  /*63d0*/  STS.128 [R78], R20 ;  /* 0x000000144e007388 */ /* 0x000be80000000c00 */
[----:B------:R2:W-:Y:S01]  /*63e0*/  STS.128 [R78+0x10], R24 ;  /* 0x000010184e007388 */ /* 0x0005e20000000c00 */
[--C-:B---3--:R-:W-:Y:S01]  /*63f0*/  FADD.FTZ R8, R8, R114.reuse ;  /* 0x0000007208087221 */ /* 0x108fe20000010000 */
[--C-:B------:R-:W-:Y:S01]  /*6400*/  FADD.FTZ R9, R9, R114.reuse ;  /* 0x0000007209097221 */ /* 0x100fe20000010000 */
[--C-:B------:R-:W-:Y:S01]  /*6410*/  FADD.FTZ R10, R10, R114.reuse ;  /* 0x000000720a0a7221 */ /* 0x100fe20000010000 */
[--C-:B------:R-:W-:Y:S01]  /*6420*/  FADD.FTZ R11, R11, R114.reuse ;  /* 0x000000720b0b7221 */ /* 0x100fe20000010000 */
[----:B----4-:R-:W-:Y:S01]  /*6430*/  FADD.FTZ R28, R7, R114 ;  /* 0x00000072071c7221 */ /* 0x010fe20000010000 */
[----:B------:R-:W-:-:S02]  /*6440*/  FSETP.GTU.FTZ.AND P6, PT, R8, 20, PT ;  /* 0x41a000000800780b */ /* 0x000fc40003fdc000 */
[----:B------:R-:W-:Y:S02]  /*6450*/  FSETP.GTU.FTZ.AND P0, PT, R9, 20, PT ;  /* 0x41a000000900780b */ /* 0x000fe40003f1c000 */
[----:B------:R-:W-:Y:S02]  /*6460*/  FSETP.GTU.FTZ.AND P1, PT, R10, 20, PT ;  /* 0x41a000000a00780b */ /* 0x000fe40003f3c000 */
[----:B------:R-:W-:-:S07]  /*6470*/  FSETP.GTU.FTZ.AND P2, PT, R11, 20, PT ;  /* 0x41a000000b00780b */ /* 0x000fce0003f5c000 */
[----:B------:R-:W-:Y:S01]  /*6480*/  @!P6 FMUL.FTZ R0, R8, -1.4426950216293334961 ;  /* 0xbfb8aa3b0800e820 */ /* 0x000fe20000410000 */
[--C-:B------:R-:W-:Y:S01]  /*6490*/  FADD.FTZ R8, R4, R114.reuse ;  /* 0x0000007204087221 */ /* 0x100fe20000010000 */
[----:B-1----:R-:W-:Y:S02]  /*64a0*/  @!P0 FMUL.FTZ R3, R9, -1.4426950216293334961 ;  /* 0xbfb8aa3b09038820 */ /* 0x002fe40000410000 */
        /* <DEDUP_REMOVED lines=11> */
[----:B------:R1:W4:Y:S01]  /*6560*/  @!P6 MUFU.RCP R9, R2 ;  /* 0x000000020009e308 */ /* 0x0003220000001000 */
[----:B------:R-:W-:-:S07]  /*6570*/  FSETP.GTU.FTZ.AND P5, PT, R11, 20, PT ;  /* 0x41a000000b00780b */ /* 0x000fce0003fbc000 */
[----:B------:R0:W5:Y:S01]  /*6580*/  @!P2 MUFU.EX2 R5, R0 ;  /* 0x000000000005a308 */ /* 0x0001620000000800 */
[----:B-1----:R-:W-:Y:S01]  /*6590*/  @!P3 FMUL.FTZ R2, R8, -1.4426950216293334961 ;  /* 0xbfb8aa3b0802b820 */ /* 0x002fe20000410000 */
[----:B---3--:R-:W-:-:S04]  /*65a0*/  @!P0 FADD.FTZ R3, R3, 1 ;  /* 0x3f80000003038421 */ /* 0x008fc80000010000 */
[----:B------:R-:W-:Y:S02]  /*65b0*/  @!P5 FMUL.FTZ R7, R11, -1.4426950216293334961 ;  /* 0xbfb8aa3b0b07d820 */ /* 0x000fe40000410000 */
[----:B------:R-:W-:Y:S01]  /*65c0*/  @!P3 MUFU.EX2 R2, R2 ;  /* 0x000000020002b308 */ /* 0x000fe20000000800 */
[----:B----4-:R-:W-:Y:S01]  /*65d0*/  @!P6 FMUL.FTZ R16, R16, R9 ;  /* 0x000000091010e220 */ /* 0x010fe20000410000 */
[----:B------:R-:W-:Y:S01]  /*65e0*/  FSETP.GTU.FTZ.AND P6, PT, R28, 20, PT ;  /* 0x41a000001c00780b */ /* 0x000fe20003fdc000 */
[----:B0-----:R-:W-:-:S05]  /*65f0*/  @!P1 FADD.FTZ R0, R4, 1 ;  /* 0x3f80000004009421 */ /* 0x001fca0000010000 */
[----:B------:R-:W0:Y:S01]  /*6600*/  @!P4 MUFU.EX2 R31, R6 ;  /* 0x00000006001fc308 */ /* 0x000e220000000800 */
[----:B-----5:R-:W-:-:S06]  /*6610*/  @!P2 FADD.FTZ R30, R5, 1 ;  /* 0x3f800000051ea421 */ /* 0x020fcc0000010000 */
        /* <DEDUP_REMOVED lines=72> */
.L_x_16841:
        /* <DEDUP_REMOVED lines=34> */
.L_x_16911:
[----:B------:R-:W-:Y:S05]  /*6cc0*/  BSYNC.RECONVERGENT B0 ;  /* 0x0000000000007941 */ /* 0x000fea0003800200 */
.L_x_16910:
        /* <DEDUP_REMOVED lines=26> */
.L_x_16913:
[----:B------:R-:W-:Y:S05]  /*6e70*/  BSYNC.RECONVERGENT B0 ;  /* 0x0000000000007941 */ /* 0x000fea0003800200 */
.L_x_16912:
        /* <DEDUP_REMOVED lines=13> */
.L_x_16915:
        /* <DEDUP_REMOVED lines=27> */
.L_x_16914:
[----:B------:R-:W-:Y:S05]  /*7100*/  EXIT ;  /* 0x000000000000794d */ /* 0x000fea0003800000 */
.L_x_16916:
        /* <DEDUP_REMOVED lines=15> */
.L_x_18778:


//--------------------- .text._Z25selective_scan_bwd_kernelI32Selective_Scan_bwd_kernel_traitsILi32ELi8ELb1ELb1ELb0ELb1ELb1EfN3c107complexIfEEEEv12SSMParamsBwd --------------------------
	.section	.text._Z25selective_scan_bwd_kernelI32Selective_Scan_bwd_kernel_traitsILi32ELi8ELb1ELb1ELb0ELb1ELb1EfN3c107complexIfEEEEv12SSMParamsBwd,"ax",@progbits
	.align	128
        .global         _Z25selective_scan_bwd_kernelI32Selective_Scan_bwd_kernel_traitsILi32ELi8ELb1ELb1ELb0ELb1ELb1EfN3c107complexIfEEEEv12SSMParamsBwd
        .type           _Z25selective_scan_bwd_kernelI32Selective_Scan_bwd_kernel_traitsILi32ELi8ELb1ELb1ELb0ELb1ELb1EfN3c107complexIfEEEEv12SSMParamsBwd,@function
        .size           _Z25selective_scan_bwd_kernelI32Selective_Scan_bwd_kernel_traitsILi32ELi8ELb1ELb1ELb0ELb1ELb1EfN3c107complexIfEEEEv12SSMParamsBwd,(.L_x_18779 - _Z25selective_scan_bwd_kernelI32Selective_Scan_bwd_kernel_traitsILi32ELi8ELb1ELb1ELb0ELb1ELb1EfN3c107complexIfEEEEv12SSMParamsBwd)
        .other          _Z25selective_scan_bwd_kernelI32Selective_Scan_bwd_kernel_traitsILi32ELi8ELb1ELb1ELb0ELb1ELb1EfN3c107complexIfEEEEv12SSMParamsBwd,@"STO_CUDA_ENTRY STV_DEFAULT"
_Z25selective_scan_bwd_kernelI32Selective_Scan_bwd_kernel_traitsILi32ELi8ELb1ELb1ELb0ELb1ELb1EfN3c107complexIfEEEEv12SSMParamsBwd:
.text._Z25selective_scan_bwd_kernelI32Selective_Scan_bwd_kernel_traitsILi32ELi8ELb1ELb1ELb0ELb1ELb1EfN3c107complexIfEEEEv12SSMParamsBwd:
        /* <DEDUP_REMOVED lines=29> */
[----:B------:R-:W2:Y:S01]  /*01d0*/  LDC.64 R106, c[0x0][0x538] ;  /* 0x00014e00ff6a7b82 */ /* 0x000ea20000000a00 */
        /* <DEDUP_REMOVED lines=20> */
[----:B------:R-:W-:Y:S01]  /*0320*/  ISETP.NE.AND P1, PT, R8, RZ, PT ;  /* 0x000000ff0800720c */ /* 0x000fe20003f25270 */
[----:B------:R-:W-:-:S04]  /*0330*/  UIMAD.WIDE.U32 UR4, UR18, UR8, URZ ;  /* 0x00000008120472a5 */ /* 0x000fc8000f8e00ff */
[----:B------:R-:W-:Y:S02]  /*0340*/  @P0 IADD3 R7, PT, PT, R7, 0x1, RZ ;  /* 0x0000000107070810 */ /* 0x000fe40007ffe0ff */
[----:B---3--:R-:W-:Y:S02]  /*0350*/  ISETP.NE.U32.AND P0, PT, R4, RZ, PT ;  /* 0x000000ff0400720c */ /* 0x008fe40003f05070 */
[----:B------:R-:W-:Y:S01]  /*0360*/  MOV R11, R7 ;  /* 0x00000007000b7202 */ /* 0x000fe20000000f00 */
[----:B------:R-:W-:Y:S01]  /*0370*/  UIMAD UR6, UR18, UR9, UR5 ;  /* 0x00000009120672a4 */ /* 0x000fe2000f8e0205 */
[----:B------:R-:W-:Y:S02]  /*0380*/  ISETP.NE.AND.EX P0, PT, R5, RZ, PT, P0 ;  /* 0x000000ff0500720c */ /* 0x000fe40003f05300 */
[----:B------:R-:W-:Y:S02]  /*0390*/  @!P2 IADD3 R11, PT, PT, -R11, RZ, RZ ;  /* 0x000000ff0b0ba210 */ /* 0x000fe40007ffe1ff */
[----:B------:R-:W-:-:S02]  /*03a0*/  @!P1 LOP3.LUT R11, RZ, R8, RZ, 0x33, !PT ;  /* 0x00000008ff0b9212 */ /* 0x000fc400078e33ff */
[----:B------:R-:W-:Y:S02]  /*03b0*/  MOV R2, UR4 ;  /* 0x0000000400027c02 */ /* 0x000fe40008000f00 */
[----:B------:R-:W-:Y:S01]  /*03c0*/  MOV R3, UR5 ;  /* 0x0000000500037c02 */ /* 0x000fe20008000f00 */
[----:B------:R-:W-:Y:S01]  /*03d0*/  UIMAD.WIDE.U32 UR4, UR18, UR12, URZ ;  /* 0x0000000c120472a5 */ /* 0x000fe2000f8e00ff */
[----:B------:R-:W-:Y:S02]  /*03e0*/  SHF.R.S32.HI R9, RZ, 0x1f, R11 ;  /* 0x0000001fff097819 */ /* 0x000fe4000001140b */
[----:B------:R-:W-:Y:S01]  /*03f0*/  MOV R3, UR6 ;  /* 0x0000000600037c02 */ /* 0x000fe20008000f00 */
[----:B------:R-:W-:Y:S01]  /*0400*/  UIMAD UR6, UR18, UR13, UR5 ;  /* 0x0000000d120672a4 */ /* 0x000fe2000f8e0205 */
[----:B------:R-:W3:Y:S01]  /*0410*/  @P0 LDC R12, c[0x0][0x384] ;  /* 0x0000e100ff0c0b82 */ /* 0x000ee20000000800 */
[-C--:B------:R-:W-:Y:S02]  /*0420*/  IMAD R0, R9, R104.reuse, RZ ;  /* 0x0000006809007224 */ /* 0x080fe400078e02ff */
[----:B------:R-:W-:Y:S01]  /*0430*/  IMAD.WIDE.U32 R6, R11, R104, RZ ;  /* 0x000000680b067225 */ /* 0x000fe200078e00ff */
[----:B------:R-:W-:-:S03]  /*0440*/  MOV R5, UR5 ;  /* 0x0000000500057c02 */ /* 0x000fc60008000f00 */
[----:B------:R-:W-:Y:S02]  /*0450*/  IMAD R105, R11, R105, R0 ;  /* 0x000000690b697224 */ /* 0x000fe400078e0200 */
[----:B------:R-:W-:Y:S01]  /*0460*/  IMAD.WIDE.U32 R2, R111, UR10, R2 ;  /* 0x0000000a6f027c25 */ /* 0x000fe2000f8e0002 */
[----:B------:R-:W-:Y:S01]  /*0470*/  MOV R5, UR6 ;  /* 0x0000000600057c02 */ /* 0x000fe20008000f00 */
[----:B------:R-:W4:Y:S01]  /*0480*/  LDCU.64 UR6, c[0x0][0x498] ;  /* 0x00009300ff0677ac */ /* 0x000f220008000a00 */
[----:B------:R-:W-:Y:S01]  /*0490*/  IADD3 R105, PT, PT, R7, R105, RZ ;  /* 0x0000006907697210 */ /* 0x000fe20007ffe0ff */
[----:B------:R-:W-:Y:S01]  /*04a0*/  IMAD R13, R111, UR11, R3 ;  /* 0x0000000b6f0d7c24 */ /* 0x000fe2000f8e0203 */
[----:B------:R-:W-:Y:S01]  /*04b0*/  MOV R104, R6 ;  /* 0x0000000600687202 */ /* 0x000fe20000000f00 */
[----:B-1----:R-:W-:Y:S01]  /*04c0*/  IMAD.WIDE.U32 R6, R14, UR18, RZ ;  /* 0x000000120e067c25 */ /* 0x002fe2000f8e00ff */
[--C-:B--2---:R-:W-:Y:S02]  /*04d0*/  SHF.R.U64 R3, R18, 0x1, R19.reuse ;  /* 0x0000000112037819 */ /* 0x104fe40000001213 */
[----:B------:R-:W-:-:S02]  /*04e0*/  SHF.R.U32.HI R0, RZ, 0x1, R19 ;  /* 0x00000001ff007819 */ /* 0x000fc40000011613 */
[----:B------:R-:W-:Y:S01]  /*04f0*/  MOV R4, UR4 ;  /* 0x0000000400047c02 */ /* 0x000fe20008000f00 */
[----:B------:R-:W1:Y:S01]  /*0500*/  @P0 LDC R19, c[0x0][0x38c] ;  /* 0x0000e300ff130b82 */ /* 0x000e620000000800 */
[----:B------:R-:W-:Y:S02]  /*0510*/  IMAD R7, R15, UR18, R7 ;  /* 0x000000120f077c24 */ /* 0x000fe4000f8e0207 */
[----:B------:R-:W-:-:S04]  /*0520*/  IMAD.WIDE.U32 R104, R3, UR18, R104 ;  /* 0x0000001203687c25 */ /* 0x000fc8000f8e0068 */
[----:B------:R-:W-:Y:S01]  /*0530*/  IMAD.WIDE.U32 R4, R111, UR14, R4 ;  /* 0x0000000e6f047c25 */ /* 0x000fe2000f8e0004 */
[----:B------:R-:W2:Y:S03]  /*0540*/  LDC.64 R14, c[0x0][0x4a8] ;  /* 0x00012a00ff0e7b82 */ /* 0x000ea60000000a00 */
[----:B------:R-:W-:Y:S02]  /*0550*/  IMAD R3, R0, UR18, RZ ;  /* 0x0000001200037c24 */ /* 0x000fe4000f8e02ff */
[-C--:B------:R-:W-:Y:S02]  /*0560*/  IMAD R10, R9, R16.reuse, RZ ;  /* 0x00000010090a7224 */ /* 0x080fe400078e02ff */
[----:B------:R-:W-:Y:S02]  /*0570*/  IMAD R97, R111, UR15, R5 ;  /* 0x0000000f6f617c24 */ /* 0x000fe4000f8e0205 */
[----:B------:R-:W-:Y:S01]  /*0580*/  IMAD.WIDE.U32 R8, R11, R16, R6 ;  /* 0x000000100b087225 */ /* 0x000fe200078e0006 */
[----:B------:R-:W-:Y:S01]  /*0590*/  IADD3 R0, PT, PT, R105, R3, RZ ;  /* 0x0000000369007210 */ /* 0x000fe20007ffe0ff */
[----:B------:R-:W2:Y:S01]  /*05a0*/  @P0 LDC.64 R6, c[0x0][0x480] ;  /* 0x00012000ff060b82 */ /* 0x000ea20000000a00 */
[----:B------:R-:W-:Y:S01]  /*05b0*/  LEA R106, P1, R104, R106, 0x3 ;  /* 0x0000006a686a7211 */ /* 0x000fe200078218ff */
[----:B------:R-:W-:Y:S01]  /*05c0*/  IMAD R5, R11, R17, R10 ;  /* 0x000000110b057224 */ /* 0x000fe200078e020a */
[----:B0-----:R-:W-:-:S05]  /*05d0*/  LEA R11, R21, 0xffffff00, 0x8 ;  /* 0xffffff00150b7811 */ /* 0x001fca00078e40ff */
[----:B------:R-:W0:Y:S01]  /*05e0*/  LDC.64 R16, c[0x0][0x468] ;  /* 0x00011a00ff107b82 */ /* 0x000e220000000a00 */
[----:B------:R-:W-:Y:S01]  /*05f0*/  LEA.HI.X R104, R104, R107, R0, 0x3, P1 ;  /* 0x0000006b68687211 */ /* 0x000fe200008f1c00 */
[----:B----4-:R-:W-:Y:S02]  /*0600*/  UIMAD.WIDE.U32 UR4, UR18, UR6, URZ ;  /* 0x00000006120472a5 */ /* 0x010fe4000f8e00ff */
[----:B---3--:R-:W-:Y:S01]  /*0610*/  @P0 IMAD R0, R12, UR18, R111 ;  /* 0x000000120c000c24 */ /* 0x008fe2000f8e026f */
[----:B------:R-:W-:Y:S02]  /*0620*/  LEA R3, R21, 0xfffffe00, 0x9 ;  /* 0xfffffe0015037811 */ /* 0x000fe400078e48ff */
[----:B------:R-:W-:Y:S01]  /*0630*/  IADD3 R99, P2, PT, R11, R2, RZ ;  /* 0x000000020b637210 */ /* 0x000fe20007f5e0ff */
[----:B------:R-:W-:Y:S01]  /*0640*/  UIMAD UR5, UR18, UR7, UR5 ;  /* 0x00000007120572a4 */ /* 0x000fe2000f8e0205 */
[----:B------:R-:W-:Y:S01]  /*0650*/  @P0 IMAD R0, R0, R21, RZ ;  /* 0x0000001500000224 */ /* 0x000fe200078e02ff */
[----:B------:R-:W-:-:S02]  /*0660*/  IADD3 R2, PT, PT, R9, R5, RZ ;  /* 0x0000000509027210 */ /* 0x000fc40007ffe0ff */
[----:B------:R-:W-:Y:S01]  /*0670*/  IADD3 R8, P4, PT, R3, R8, RZ ;  /* 0x0000000803087210 */ /* 0x000fe20007f9e0ff */
[----:B-1----:R-:W-:Y:S01]  /*0680*/  @P0 IMAD R5, R0, R19, RZ ;  /* 0x0000001300050224 */ /* 0x002fe200078e02ff */
[----:B------:R-:W-:Y:S02]  /*0690*/  ISETP.GE.AND P1, PT, R21, 0x1, PT ;  /* 0x000000011500780c */ /* 0x000fe40003f26270 */
[----:B------:R-:W-:Y:S01]  /*06a0*/  LEA.HI.X.SX32 R93, R3, R2, 0x1, P4 ;  /* 0x00000002035d7211 */ /* 0x000fe200020f0eff */
[----:B------:R-:W-:Y:S01]  /*06b0*/  IMAD.WIDE.U32 R2, R111, R94, UR4 ;  /* 0x000000046f027e25 */ /* 0x000fe2000f8e005e */
[----:B------:R-:W-:Y:S02]  /*06c0*/  SHF.R.S32.HI R0, RZ, 0x1f, R11 ;  /* 0x0000001fff007819 */ /* 0x000fe4000001140b */
[----:B------:R-:W-:Y:S01]  /*06d0*/  IADD3 R4, P3, PT, R11, R4, RZ ;  /* 0x000000040b047210 */ /* 0x000fe20007f7e0ff */
[----:B------:R-:W-:Y:S01]  /*06e0*/  IMAD R95, R111, R95, R3 ;  /* 0x0000005f6f5f7224 */ /* 0x000fe200078e0203 */
[----:B------:R-:W-:-:S02]  /*06f0*/  IADD3.X R10, PT, PT, R0, R13, RZ, P2, !PT ;  /* 0x0000000d000a7210 */ /* 0x000fc400017fe4ff */
[----:B------:R-:W-:Y:S02]  /*0700*/  LEA R100, P2, R99, R100, 0x2 ;  /* 0x0000006463647211 */ /* 0x000fe400078410ff */
[----:B------:R-:W-:Y:S02]  /*0710*/  CS2R R48, SRZ ;  /* 0x0000000000307805 */ /* 0x000fe4000001ff00 */
[----:B------:R-:W-:Y:S01]  /*0720*/  IADD3 R2, P4, PT, R11, R2, RZ ;  /* 0x000000020b027210 */ /* 0x000fe20007f9e0ff */
[----:B--2---:R-:W-:Y:S01]  /*0730*/  @P0 IMAD.WIDE R48, R5, 0x10, R6 ;  /* 0x0000001005300825 */ /* 0x004fe200078e0206 */
[C---:B------:R-:W-:Y:S02]  /*0740*/  IADD3.X R97, PT, PT, R0.reuse, R97, RZ, P3, !PT ;  /* 0x0000006100617210 */ /* 0x040fe40001ffe4ff */
[----:B------:R-:W-:Y:S01]  /*0750*/  LEA.HI.X R99, R99, R101, R10, 0x2, P2 ;  /* 0x0000006563637211 */ /* 0x000fe200010f140a */
[----:B------:R-:W-:Y:S01]  /*0760*/  IMAD.WIDE.U32 R50, R111, R14, RZ ;  /* 0x0000000e6f327225 */ /* 0x000fe200078e00ff */
[----:B------:R-:W-:-:S02]  /*0770*/  IADD3.X R95, PT, PT, R0, R95, RZ, P4, !PT ;  /* 0x0000005f005f7210 */ /* 0x000fc400027fe4ff */
[----:B0-----:R-:W-:Y:S02]  /*0780*/  LEA R98, P0, R4, R16, 0x2 ;  /* 0x0000001004627211 */ /* 0x001fe400078010ff */
[----:B------:R-:W-:Y:S02]  /*0790*/  LEA R96, P2, R2, R22, 0x2 ;  /* 0x0000001602607211 */ /* 0x000fe400078410ff */
[----:B------:R-:W-:Y:S01]  /*07a0*/  LEA R94, P3, R8, R24, 0x2 ;  /* 0x00000018085e7211 */ /* 0x000fe200078610ff */
[----:B------:R-:W-:Y:S01]  /*07b0*/  HFMA2 R129, -RZ, RZ, 0, 0 ;  /* 0x00000000ff817431 */ /* 0x000fe200000001ff */
[----:B------:R-:W-:Y:S01]  /*07c0*/  LEA.HI.X R97, R4, R17, R97, 0x2, P0 ;  /* 0x0000001104617211 */ /* 0x000fe200000f1461 */
[----:B------:R-:W-:Y:S01]  /*07d0*/  IMAD R107, R111, R15, R51 ;  /* 0x0000000f6f6b7224 */ /* 0x000fe200078e0233 */
        /* <DEDUP_REMOVED lines=80> */
.L_x_16986:
[----:B------:R-:W-:Y:S01]  /*0ce0*/  BAR.SYNC.DEFER_BLOCKING 0x0 ;  /* 0x0000000000007b1d */ /* 0x000fe20000010000 */
[----:B0-----:R-:W-:Y:S02]  /*0cf0*/  MOV R2, R100 ;  /* 0x0000006400027202 */ /* 0x001fe40000000f00 */
[----:B------:R-:W-:-:S05]  /*0d00*/  MOV R3, R99 ;  /* 0x0000006300037202 */ /* 0x000fca0000000f00 */
[----:B------:R-:W0:Y:S01]  /*0d10*/  S2UR UR5, SR_CgaCtaId ;  /* 0x00000000000579c3 */ /* 0x000e220000008800 */
[----:B------:R-:W-:Y:S01]  /*0d20*/  IMAD.WIDE.U32 R2, R89, 0x10, R2 ;  /* 0x0000001059027825 */ /* 0x000fe200078e0002 */
[----:B------:R-:W1:Y:S01]  /*0d30*/  S2R R70, SR_LANEID ;  /* 0x0000000000467919 */ /* 0x000e620000000000 */
[----:B------:R-:W-:-:S05]  /*0d40*/  UMOV UR4, 0x400 ;  /* 0x0000040000047882 */ /* 0x000fca0000000000 */
[----:B------:R-:W2:Y:S01]  /*0d50*/  LDC.64 R44, c[0x0][0x410] ;  /* 0x00010400ff2c7b82 */ /* 0x000ea20000000a00 */
[----:B------:R-:W3:Y:S04]  /*0d60*/  LDG.E.128 R12, desc[UR16][R2.64] ;  /* 0x00000010020c7981 */ /* 0x000ee8000c1e1d00 */
[----:B------:R4:W2:Y:S01]  /*0d70*/  LDG.E.128 R16, desc[UR16][R2.64+0x200] ;  /* 0x0002001002107981 */ /* 0x0008a2000c1e1d00 */
[----:B0-----:R-:W-:Y:S01]  /*0d80*/  ULEA UR4, UR5, UR4, 0x18 ;  /* 0x0000000405047291 */ /* 0x001fe2000f8ec0ff */
[----:B----4-:R-:W-:Y:S02]  /*0d90*/  MOV R2, R98 ;  /* 0x0000006200027202 */ /* 0x010fe40000000f00 */
[----:B------:R-:W-:-:S03]  /*0da0*/  MOV R3, R97 ;  /* 0x0000006100037202 */ /* 0x000fc60000000f00 */
[----:B-1----:R-:W-:Y:S01]  /*0db0*/  LEA R69, R70, UR4, 0x4 ;  /* 0x0000000446457c11 */ /* 0x002fe2000f8e20ff */
[----:B------:R-:W-:-:S03]  /*0dc0*/  IMAD.WIDE.U32 R56, R89, 0x10, R2 ;  /* 0x0000001059387825 */ /* 0x000fc600078e0002 */
[----:B------:R-:W-:Y:S01]  /*0dd0*/  LEA R68, R70, R69, 0x4 ;  /* 0x0000004546447211 */ /* 0x000fe200078e20ff */
[----:B---3--:R-:W-:Y:S04]  /*0de0*/  STS.128 [R69], R12 ;  /* 0x0000000c45007388 */ /* 0x008fe80000000c00 */
[----:B--2---:R-:W-:Y:S01]  /*0df0*/  STS.128 [R69+0x200], R16 ;  /* 0x0002001045007388 */ /* 0x004fe20000000c00 */
        /* <DEDUP_REMOVED lines=9> */
[----:B--2---:R0:W-:Y:S04]  /*0e90*/  STS.128 [R69], R28 ;  /* 0x0000001c45007388 */ /* 0x0041e80000000c00 */
[----:B---3--:R1:W-:Y:S01]  /*0ea0*/  STS.128 [R69+0x200], R32 ;  /* 0x0002002045007388 */ /* 0x0083e20000000c00 */
[----:B------:R-:W-:-:S03]  /*0eb0*/  NOP ;  /* 0x0000000000007918 */ /* 0x000fc60000000000 */
[----:B------:R-:W2:Y:S04]  /*0ec0*/  LDS.128 R24, [R68] ;  /* 0x0000000044187984 */ /* 0x000ea80000000c00 */
[----:B------:R-:W3:Y:S01]  /*0ed0*/  LDS.128 R20, [R68+0x10] ;  /* 0x0000100044147984 */ /* 0x000ee20000000c00 */
        /* <DEDUP_REMOVED lines=9> */
[--C-:B--2--5:R-:W-:Y:S01]  /*0f70*/  FADD.FTZ R65, R24, R108.reuse ;  /* 0x0000006c18417221 */ /* 0x124fe20000010000 */
[----:B------:R-:W-:Y:S02]  /*0f80*/  FADD.FTZ R66, R25, R108 ;  /* 0x0000006c19427221 */ /* 0x000fe40000010000 */
[----:B------:R-:W-:-:S04]  /*0f90*/  IMAD.WIDE.U32 R28, R44, UR18, R58 ;  /* 0x000000122c1c7c25 */ /* 0x000fc8000f8e003a */
[--C-:B------:R-:W-:Y:S01]  /*0fa0*/  FADD.FTZ R64, R27, R108.reuse ;  /* 0x0000006c1b407221 */ /* 0x100fe20000010000 */
[--C-:B---3--:R-:W-:Y:S01]  /*0fb0*/  FADD.FTZ R113, R20, R108.reuse ;  /* 0x0000006c14717221 */ /* 0x108fe20000010000 */
[----:B------:R-:W-:Y:S01]  /*0fc0*/  FSETP.GTU.FTZ.AND P4, PT, R65, 20, PT ;  /* 0x41a000004100780b */ /* 0x000fe20003f9c000 */
[--C-:B------:R-:W-:Y:S01]  /*0fd0*/  FADD.FTZ R3, R26, R108.reuse ;  /* 0x0000006c1a037221 */ /* 0x100fe20000010000 */
[--C-:B------:R-:W-:Y:S01]  /*0fe0*/  FADD.FTZ R110, R21, R108.reuse ;  /* 0x0000006c156e7221 */ /* 0x100fe20000010000 */
        /* <DEDUP_REMOVED lines=8> */
[----:B----4-:R0:W-:Y:S04]  /*1070*/  STS.128 [R69], R36 ;  /* 0x0000002445007388 */ /* 0x0101e80000000c00 */
        /* <DEDUP_REMOVED lines=35> */
.L_x_16919:
[----:B------:R-:W-:Y:S05]  /*12b0*/  BSYNC.RECONVERGENT B0 ;  /* 0x0000000000007941 */ /* 0x000fea0003800200 */
.L_x_16918:
        /* <DEDUP_REMOVED lines=37> */
.L_x_16921:
[----:B------:R-:W-:Y:S05]  /*1510*/  BSYNC.RECONVERGENT B0 ;  /* 0x0000000000007941 */ /* 0x000fea0003800200 */
.L_x_16920:
        /* <DEDUP_REMOVED lines=34> */
.L_x_16923:
[----:B------:R-:W-:Y:S05]  /*1740*/  BSYNC.RECONVERGENT B0 ;  /* 0x0000000000007941 */ /* 0x000fea0003800200 */
.L_x_16922:
        /* <DEDUP_REMOVED lines=32> */
.L_x_16925:
[----:B------:R-:W-:Y:S05]  /*1950*/  BSYNC.RECONVERGENT B0 ;  /* 0x0000000000007941 */ /* 0x000fea0003800200 */
.L_x_16924:
        /* <DEDUP_REMOVED lines=32> */
.L_x_16927:
[----:B------:R-:W-:Y:S05]  /*1b60*/  BSYNC.RECONVERGENT B0 ;  /* 0x0000000000007941 */ /* 0x000fea0003800200 */
.L_x_16926:
        /* <DEDUP_REMOVED lines=32> */
.L_x_16929:
[----:B------:R-:W-:Y:S05]  /*1d70*/  BSYNC.RECONVERGENT B0 ;  /* 0x0000000000007941 */ /* 0x000fea0003800200 */
.L_x_16928:
        /* <DEDUP_REMOVED lines=32> */
.L_x_16931:
[----:B------:R-:W-:Y:S05]  /*1f80*/  BSYNC.RECONVERGENT B0 ;  /* 0x0000000000007941 */ /* 0x000fea0003800200 */
.L_x_16930:
        /* <DEDUP_REMOVED lines=32> */
.L_x_16933:
[----:B------:R-:W-:Y:S05]  /*2190*/  BSYNC.RECONVERGENT B0 ;  /* 0x0000000000007941 */ /* 0x000fea0003800200 */
.L_x_16932:
        /* <DEDUP_REMOVED lines=115> */
[----:B------:R-:W-:Y:S01]  /*28d0*/  STS.128 [R68+0x10], R40 ;  /* 0x0000102844007388 */ /* 0x000fe20000000c00 */
[----:B------:R-:W-:-:S03]  /*28e0*/  NOP ;  /* 0x0000000000007918 */ /* 0x000fc60000000000 */
[----:B------:R-:W1:Y:S01]  /*28f0*/  LDS.128 R44, [R69] ;  /* 0x00000000452c7984 */ /* 0x000e620000000c00 */
[----:B------:R-:W-:Y:S01]  /*2900*/  FMUL.FTZ R123, R24, R123 ;  /* 0x0000007b187b7220 */ /* 0x000fe20000410000 */
[----:B------:R-:W-:Y:S01]  /*2910*/  FMUL.FTZ R118, R25, R118 ;  /* 0x0000007619767220 */ /* 0x000fe20000410000 */
[----:B------:R-:W-:Y:S01]  /*2920*/  FMUL.FTZ R125, R26, R125 ;  /* 0x0000007d1a7d7220 */ /* 0x000fe20000410000 */
[----:B------:R-:W2:Y:S01]  /*2930*/  LDS.128 R60, [R69+0x200] ;  /* 0x00020000453c7984 */ /* 0x000ea20000000c00 */
[----:B0-----:R-:W-:-:S04]  /*2940*/  IMAD.WIDE.U32 R36, R111, UR4, R116 ;  /* 0x000000046f247c25 */ /* 0x001fc8000f8e0074 */
[----:B------:R-:W-:Y:S01]  /*2950*/  FMUL.FTZ R120, R27, R120 ;  /* 0x000000781b787220 */ /* 0x000fe20000410000 */
[----:B------:R-:W-:Y:S01]  /*2960*/  FFMA.FTZ R14, R4, R0, R129 ;  /* 0x00000000040e7223 */ /* 0x000fe20000010081 */
[----:B------:R-:W-:Y:S01]  /*2970*/  FMUL.FTZ R136, R15, R22 ;  /* 0x000000160f887220 */ /* 0x000fe20000410000 */
[----:B------:R-:W-:Y:S01]  /*2980*/  IMAD R21, R111, UR5, R37 ;  /* 0x000000056f157c24 */ /* 0x000fe2000f8e0225 */
[----:B------:R-:W-:Y:S01]  /*2990*/  LEA R20, P0, R36, R130, 0x2 ;  /* 0x0000008224147211 */ /* 0x000fe200078010ff */
[----:B------:R-:W-:Y:S01]  /*29a0*/  FMUL.FTZ R137, R16, R123 ;  /* 0x0000007b10897220 */ /* 0x000fe20000410000 */
[----:B------:R-:W-:Y:S01]  /*29b0*/  FMUL.FTZ R138, R17, R118 ;  /* 0x00000076118a7220 */ /* 0x000fe20000410000 */
[----:B------:R-:W-:Y:S01]  /*29c0*/  FMUL.FTZ R139, R18, R125 ;  /* 0x0000007d128b7220 */ /* 0x000fe20000410000 */
[----:B------:R-:W-:Y:S01]  /*29d0*/  LEA.HI.X R21, R36, R131, R21, 0x2, P0 ;  /* 0x0000008324157211 */ /* 0x000fe200000f1415 */
[----:B------:R-:W-:Y:S01]  /*29e0*/  FMUL.FTZ R140, R19, R120 ;  /* 0x00000078138c7220 */ /* 0x000fe20000410000 */
[----:B------:R-:W-:Y:S01]  /*29f0*/  FFMA.FTZ R25, R5, R114, R14 ;  /* 0x0000007205197223 */ /* 0x000fe2000001000e */
[----:B------:R-:W-:-:S05]  /*2a00*/  IMAD.WIDE.U32 R12, R89, 0x10, R20 ;  /* 0x00000010590c7825 */ /* 0x000fca00078e0014 */
        /* <DEDUP_REMOVED lines=28> */
.L_x_16934:
        /* <DEDUP_REMOVED lines=60> */
.L_x_16985:
[----:B01----:R-:W-:-:S04]  /*2f90*/  IMAD.WIDE.U32 R28, R150, UR4, RZ ;  /* 0x00000004961c7c25 */ /* 0x003fc8000f8e00ff */
[----:B---3--:R-:W-:Y:S01]  /*2fa0*/  IMAD R2, R151, UR4, R29 ;  /* 0x0000000497027c24 */ /* 0x008fe2000f8e021d */
[----:B------:R-:W-:-:S04]  /*2fb0*/  LEA R44, P1, R28, R94, 0x2 ;  /* 0x0000005e1c2c7211 */ /* 0x000fc800078210ff */
        /* <DEDUP_REMOVED lines=31> */
[C---:B--2---:R-:W-:Y:S01]  /*31b0*/  FMUL.FTZ R2, R125.reuse, R65 ;  /* 0x000000417d027220 */ /* 0x044fe20000410000 */
[C---:B0-----:R-:W-:Y:S01]  /*31c0*/  FMUL.FTZ R31, R125.reuse, R3 ;  /* 0x000000037d1f7220 */ /* 0x041fe20000410000 */
[CC--:B------:R-:W-:Y:S01]  /*31d0*/  FMUL.FTZ R29, R125.reuse, R66.reuse ;  /* 0x000000427d1d7220 */ /* 0x0c0fe20000410000 */
[----:B-1----:R-:W-:Y:S01]  /*31e0*/  FMUL.FTZ R34, R125, R113 ;  /* 0x000000717d227220 */ /* 0x002fe20000410000 */
[----:B------:R-:W-:Y:S01]  /*31f0*/  FMUL.RZ R47, R2, 0.15915493667125701904 ;  /* 0x3e22f983022f7820 */ /* 0x000fe2000040c000 */
[----:B------:R-:W-:Y:S01]  /*3200*/  FMUL.FTZ R2, R124, 1.4426950216293334961 ;  /* 0x3fb8aa3b7c027820 */ /* 0x000fe20000410000 */
[----:B------:R-:W-:Y:S01]  /*3210*/  FMUL.RZ R35, R31, 0.15915493667125701904 ;  /* 0x3e22f9831f237820 */ /* 0x000fe2000040c000 */
[----:B------:R-:W-:Y:S01]  /*3220*/  FMUL.RZ R33, R29, 0.15915493667125701904 ;  /* 0x3e22f9831d217820 */ /* 0x000fe2000040c000 */
[----:B---3--:R-:W-:Y:S01]  /*3230*/  FMUL.RZ R37, R34, 0.15915493667125701904 ;  /* 0x3e22f98322257820 */ /* 0x008fe2000040c000 */
[C---:B------:R-:W-:Y:S01]  /*3240*/  FMUL.FTZ R28, R2.reuse, R65 ;  /* 0x00000041021c7220 */ /* 0x040fe20000410000 */
[----:B------:R-:W-:Y:S01]  /*3250*/  MUFU.SIN R162, R35 ;  /* 0x0000002300a27308 */ /* 0x000fe20000000400 */
[C---:B------:R-:W-:Y:S01]  /*3260*/  FMUL.FTZ R29, R2.reuse, R66 ;  /* 0x00000042021d7220 */ /* 0x040fe20000410000 */
[C---:B------:R-:W-:Y:S01]  /*3270*/  FMUL.FTZ R31, R2.reuse, R3 ;  /* 0x00000003021f7220 */ /* 0x040fe20000410000 */
        /* <DEDUP_REMOVED lines=10> */
[C---:B------:R-:W-:Y:S02]  /*3320*/  FMUL.FTZ R35, R2.reuse, R110 ;  /* 0x0000006e02237220 */ /* 0x040fe40000410000 */
        /* <DEDUP_REMOVED lines=12> */
[----:B------:R-:W-:Y:S01]  /*33f0*/  FMUL.RZ R133, R2, 0.15915493667125701904 ;  /* 0x3e22f98302857820 */ /* 0x000fe2000040c000 */
[----:B------:R-:W-:Y:S01]  /*3400*/  P2R R2, PR, RZ, 0x4 ;  /* 0x00000004ff027803 */ /* 0x000fe20000000000 */
[----:B------:R-:W1:Y:S01]  /*3410*/  MUFU.SIN R46, R47 ;  /* 0x0000002f002e7308 */ /* 0x000e620000000400 */
[----:B------:R-:W-:Y:S01]  /*3420*/  IADD3 R2, PT, PT, R209, UR4, RZ ;  /* 0x00000004d1027c10 */ /* 0x000fe2000fffe0ff */
[C---:B--2---:R-:W-:Y:S01]  /*3430*/  FMUL.FTZ R166, R167.reuse, R166 ;  /* 0x000000a6a7a67220 */ /* 0x044fe20000410000 */
[----:B------:R-:W-:Y:S02]  /*3440*/  FMUL.FTZ R167, R167, R126 ;  /* 0x0000007ea7a77220 */ /* 0x000fe40000410000 */
[----:B------:R-:W-:-:S03]  /*3450*/  SEL R2, R2, R91, !P2 ;  /* 0x0000005b02027207 */ /* 0x000fc60005000000 */
[----:B------:R-:W2:Y:S01]  /*3460*/  MUFU.EX2 R29, R29 ;  /* 0x0000001d001d7308 */ /* 0x000ea20000000800 */
[----:B0-----:R-:W-:Y:S01]  /*3470*/  FMUL.FTZ R130, R131, R130 ;  /* 0x0000008283827220 */ /* 0x001fe20000410000 */
[----:B------:R-:W-:-:S06]  /*3480*/  LEA R2, R2, UR5, 0x3 ;  /* 0x0000000502027c11 */ /* 0x000fcc000f8e18ff */
[----:B------:R-:W0:Y:S01]  /*3490*/  MUFU.EX2 R31, R31 ;  /* 0x0000001f001f7308 */ /* 0x000e220000000800 */
[----:B-1----:R-:W-:-:S07]  /*34a0*/  FMUL.FTZ R131, R131, R46 ;  /* 0x0000002e83837220 */ /* 0x002fce0000410000 */
[----:B------:R-:W1:Y:S01]  /*34b0*/  MUFU.EX2 R28, R28 ;  /* 0x0000001c001c7308 */ /* 0x000e620000000800 */
[C---:B--2---:R-:W-:Y:S01]  /*34c0*/  FMUL.FTZ R163, R29.reuse, R32 ;  /* 0x000000201da37220 */ /* 0x044fe20000410000 */
[----:B------:R-:W-:-:S06]  /*34d0*/  FMUL.FTZ R161, R29, R30 ;  /* 0x0000001e1da17220 */ /* 0x000fcc0000410000 */
[----:B------:R-:W-:Y:S01]  /*34e0*/  MUFU.COS R168, R38 ;  /* 0x0000002600a87308 */ /* 0x000fe20000000000 */
[C---:B0-----:R-:W-:Y:S01]  /*34f0*/  FMUL.FTZ R160, R31.reuse, R160 ;  /* 0x000000a01fa07220 */ /* 0x041fe20000410000 */
[----:B------:R-:W-:-:S06]  /*3500*/  FMUL.FTZ R162, R31, R162 ;  /* 0x000000a21fa27220 */ /* 0x000fcc0000410000 */
[----:B------:R-:W0:Y:S01]  /*3510*/  MUFU.EX2 R171, R35 ;  /* 0x0000002300ab7308 */ /* 0x000e220000000800 */
[C---:B-1----:R-:W-:Y:S01]  /*3520*/  FMUL.FTZ R164, R28.reuse, R33 ;  /* 0x000000211ca47220 */ /* 0x042fe20000410000 */
[----:B------:R-:W-:Y:S02]  /*3530*/  FMUL.FTZ R165, R28, R165 ;  /* 0x000000a51ca57220 */ /* 0x000fe40000410000 */
[----:B------:R1:W2:Y:S04]  /*3540*/  LDS.128 R28, [R143] ;  /* 0x000000008f1c7984 */ /* 0x0002a80000000c00 */
[----:B------:R-:W-:Y:S08]  /*3550*/  MUFU.EX2 R174, R36 ;  /* 0x0000002400ae7308 */ /* 0x000ff00000000800 */
[----:B------:R-:W-:Y:S01]  /*3560*/  MUFU.EX2 R175, R37 ;  /* 0x0000002500af7308 */ /* 0x000fe20000000800 */
[----:B0-----:R-:W-:-:S07]  /*3570*/  FMUL.FTZ R168, R171, R168 ;  /* 0x000000a8aba87220 */ /* 0x001fce0000410000 */
[----:B------:R-:W0:Y:S08]  /*3580*/  MUFU.COS R127, R34 ;  /* 0x00000022007f7308 */ /* 0x000e300000000000 */
[----:B------:R-:W3:Y:S08]  /*3590*/  MUFU.COS R170, R133 ;  /* 0x0000008500aa7308 */ /* 0x000ef00000000000 */
[----:B------:R5:W1:Y:S01]  /*35a0*/  MUFU.SIN R132, R38 ;  /* 0x0000002600847308 */ /* 0x000a620000000400 */
[----:B0-----:R-:W-:-:S07]  /*35b0*/  FMUL.FTZ R172, R174, R127 ;  /* 0x0000007faeac7220 */ /* 0x001fce0000410000 */
[----:B------:R0:W2:Y:S01]  /*35c0*/  MUFU.SIN R47, R34 ;  /* 0x00000022002f7308 */ /* 0x0000a20000000400 */
[----:B-----5:R0:W4:Y:S01]  /*35d0*/  LDS.128 R36, [R143+0x20] ;  /* 0x000020008f247984 */ /* 0x0201220000000c00 */
[----:B---3--:R-:W-:-:S06]  /*35e0*/  FMUL.FTZ R169, R175, R170 ;  /* 0x000000aaafa97220 */ /* 0x008fcc0000410000 */
[----:B------:R-:W3:Y:S01]  /*35f0*/  MUFU.SIN R134, R133 ;  /* 0x0000008500867308 */ /* 0x000ee20000000400 */
[----:B0-----:R0:W0:Y:S01]  /*3600*/  LDS.128 R32, [R143+0x10] ;  /* 0x000010008f207984 */ /* 0x0010220000000c00 */
[----:B-1----:R-:W-:-:S03]  /*3610*/  FMUL.FTZ R171, R171, R132 ;  /* 0x00000084abab7220 */ /* 0x002fc60000410000 */
[----:B------:R1:W-:Y:S01]  /*3620*/  STS.64 [R2+0x14d0], R130 ;  /* 0x0014d08202007388 */ /* 0x0003e20000000a00 */
[----:B--2---:R-:W-:Y:S01]  /*3630*/  FMUL.FTZ R174, R174, R47 ;  /* 0x0000002faeae7220 */ /* 0x004fe20000410000 */
        /* <DEDUP_REMOVED lines=18> */
[----:B01----:R-:W-:Y:S05]  /*3760*/  @P1 BRA `(.L_x_16937) ;  /* 0x0000000000201947 */ /* 0x003fea0003800000 */
        /* <DEDUP_REMOVED lines=8> */
.L_x_16937:
[----:B------:R0:W1:Y:S02]  /*37f0*/  LDS.64 R132, [R144+0x24d8] ;  /* 0x0024d80090847984 */ /* 0x0000640000000a00 */
.L_x_16938:
[----:B------:R-:W-:Y:S05]  /*3800*/  BSYNC.RECONVERGENT B0 ;  /* 0x0000000000007941 */ /* 0x000fea0003800200 */
.L_x_16936:
[----:B------:R-:W4:Y:S01]  /*3810*/  @P0 LDC R45, c[0x0][0x38c] ;  /* 0x0000e300ff2d0b82 */ /* 0x000f220000000800 */
[----:B------:R-:W-:Y:S01]  /*3820*/  CS2R R126, SRZ ;  /* 0x00000000007e7805 */ /* 0x000fe2000001ff00 */
[----:B----4-:R-:W-:-:S04]  /*3830*/  @P0 IMAD R45, R142, R45, UR4 ;  /* 0x000000048e2d0e24 */ /* 0x010fc8000f8e022d */
[----:B------:R-:W-:-:S05]  /*3840*/  @P0 IMAD.WIDE R44, R45, 0x10, R48 ;  /* 0x000000102d2c0825 */ /* 0x000fca00078e0230 */
[----:B------:R4:W5:Y:S01]  /*3850*/  @P0 LDG.E.64 R126, desc[UR16][R44.64+0x8] ;  /* 0x000008102c7e0981 */ /* 0x000962000c1e1b00 */
[-C--:B------:R-:W-:Y:S01]  /*3860*/  FMUL.FTZ R47, R28, R65.reuse ;  /* 0x000000411c2f7220 */ /* 0x080fe20000410000 */
[----:B------:R-:W-:Y:S01]  /*3870*/  FMUL.FTZ R135, R29, R65 ;  /* 0x000000411d877220 */ /* 0x000fe20000410000 */
[-C--:B------:R-:W-:Y:S01]  /*3880*/  FMUL.FTZ R190, R31, R66.reuse ;  /* 0x000000421fbe7220 */ /* 0x080fe20000410000 */
[----:B------:R-:W-:Y:S01]  /*3890*/  FMUL.FTZ R192, R30, R66 ;  /* 0x000000421ec07220 */ /* 0x000fe20000410000 */
[C---:B--2---:R-:W-:Y:S01]  /*38a0*/  FMUL.FTZ R2, R4.reuse, R47 ;  /* 0x0000002f04027220 */ /* 0x044fe20000410000 */
        /* <DEDUP_REMOVED lines=11> */
[C---:B----4-:R-:W-:Y:S01]  /*3960*/  FFMA.FTZ R45, R5.reuse, R190, R46 ;  /* 0x000000be052d7223 */ /* 0x050fe2000001002e */
[----:B------:R-:W-:Y:S01]  /*3970*/  FFMA.FTZ R47, R5, R192, R47 ;  /* 0x000000c0052f7223 */ /* 0x000fe2000001002f */
[----:B------:R-:W-:Y:S01]  /*3980*/  ISETP.GE.AND P1, PT, R70, 0x1, PT ;  /* 0x000000014600780c */ /* 0x000fe20003f26270 */
[----:B------:R-:W-:Y:S01]  /*3990*/  FMUL.FTZ R205, R175, R186 ;  /* 0x000000baafcd7220 */ /* 0x000fe20000410000 */
[C---:B------:R-:W-:Y:S01]  /*39a0*/  FMUL.FTZ R135, R162.reuse, R45 ;  /* 0x0000002da2877220 */ /* 0x040fe20000410000 */
[-C--:B------:R-:W-:Y:S01]  /*39b0*/  FMUL.FTZ R44, R162, R47.reuse ;  /* 0x0000002fa22c7220 */ /* 0x080fe20000410000 */
[----:B------:R-:W-:Y:S01]  /*39c0*/  ISETP.NE.AND P6, PT, R146, 0x1f, PT ;  /* 0x0000001f9200780c */ /* 0x000fe20003fc5270 */
[----:B------:R-:W-:Y:S01]  /*39d0*/  ULEA UR6, UR4, UR5, 0x4 ;  /* 0x0000000504067291 */ /* 0x000fe2000f8e20ff */
[C---:B------:R-:W-:Y:S01]  /*39e0*/  FFMA.FTZ R135, R160.reuse, R47, -R135 ;  /* 0x0000002fa0877223 */ /* 0x040fe20000010887 */
[----:B------:R-:W-:Y:S01]  /*39f0*/  FFMA.FTZ R44, R160, R45, R44 ;  /* 0x0000002da02c7223 */ /* 0x000fe2000001002c */
[----:B------:R-:W-:Y:S01]  /*3a00*/  ISETP.GE.AND P4, PT, R92, UR7, PT ;  /* 0x000000075c007c0c */ /* 0x000fe2000bf86270 */
[----:B------:R-:W-:Y:S01]  /*3a10*/  BSSY.RECONVERGENT B0, `(.L_x_16939) ;  /* 0x00000ef000007945 */ /* 0x000fe20003800200 */
[C---:B------:R-:W-:Y:S01]  /*3a20*/  FFMA.FTZ R135, R6.reuse, R187, R135 ;  /* 0x000000bb06877223 */ /* 0x040fe20000010087 */
[----:B------:R-:W-:Y:S01]  /*3a30*/  FFMA.FTZ R44, R6, R189, R44 ;  /* 0x000000bd062c7223 */ /* 0x000fe2000001002c */
[----:B------:R-:W-:-:S02]  /*3a40*/  ISETP.GT.U32.AND P2, PT, R146, 0x1b, PT ;  /* 0x0000001b9200780c */ /* 0x000fc40003f44070 */
[C---:B------:R-:W-:Y:S01]  /*3a50*/  FMUL.FTZ R45, R165.reuse, R135 ;  /* 0x00000087a52d7220 */ /* 0x040fe20000410000 */
[-C--:B------:R-:W-:Y:S01]  /*3a60*/  FMUL.FTZ R46, R165, R44.reuse ;  /* 0x0000002ca52e7220 */ /* 0x080fe20000410000 */
[----:B------:R-:W-:Y:S02]  /*3a70*/  ISETP.GT.U32.AND P3, PT, R146, 0x17, PT ;  /* 0x000000179200780c */ /* 0x000fe40003f64070 */
[C---:B------:R-:W-:Y:S01]  /*3a80*/  FFMA.FTZ R44, R164.reuse, R44, R45 ;  /* 0x0000002ca42c7223 */ /* 0x040fe2000001002d */
[----:B------:R-:W-:Y:S01]  /*3a90*/  FMUL.FTZ R45, R131, R161 ;  /* 0x000000a1832d7220 */ /* 0x000fe20000410000 */
[----:B------:R-:W-:Y:S01]  /*3aa0*/  FFMA.FTZ R135, R164, R135, -R46 ;  /* 0x00000087a4877223 */ /* 0x000fe2000001082e */
[----:B------:R-:W-:Y:S01]  /*3ab0*/  ISETP.NE.OR P4, PT, R102, RZ, P4 ;  /* 0x000000ff6600720c */ /* 0x000fe20002785670 */
        /* <DEDUP_REMOVED lines=31> */
[----:B------:R-:W-:Y:S01]  /*3cb0*/  FFMA.FTZ R47, R166, R45, -R47 ;  /* 0x0000002da62f7223 */ /* 0x000fe2000001082f */
[----:B------:R-:W-:Y:S01]  /*3cc0*/  ISETP.GT.U32.AND P5, PT, R146, 0xf, PT ;  /* 0x0000000f9200780c */ /* 0x000fe20003fa4070 */
[-C--:B------:R-:W-:Y:S01]  /*3cd0*/  FMUL.FTZ R201, R174, R195.reuse ;  /* 0x000000c3aec97220 */ /* 0x080fe20000410000 */
[----:B------:R-:W-:Y:S01]  /*3ce0*/  FFMA.FTZ R199, R172, R195, -R199 ;  /* 0x000000c3acc77223 */ /* 0x000fe200000108c7 */
[----:B------:R-:W-:Y:S01]  /*3cf0*/  FMUL.FTZ R45, R171, R47 ;  /* 0x0000002fab2d7220 */ /* 0x000fe20000410000 */
[----:B------:R-:W-:Y:S01]  /*3d00*/  FMUL.FTZ R195, R40, R115 ;  /* 0x0000007328c37220 */ /* 0x000fe20000410000 */
[----:B------:R-:W-:Y:S01]  /*3d10*/  FFMA.FTZ R44, R172, R197, R201 ;  /* 0x000000c5ac2c7223 */ /* 0x000fe200000100c9 */
[----:B------:R-:W-:Y:S01]  /*3d20*/  FMUL.FTZ R197, R41, R115 ;  /* 0x0000007329c57220 */ /* 0x000fe20000410000 */
[-C--:B------:R-:W-:Y:S01]  /*3d30*/  FFMA.FTZ R45, R168, R135.reuse, R45 ;  /* 0x00000087a82d7223 */ /* 0x080fe2000001002d */
[----:B------:R-:W-:Y:S01]  /*3d40*/  FMUL.FTZ R135, R171, R135 ;  /* 0x00000087ab877220 */ /* 0x000fe20000410000 */
[C---:B------:R-:W-:Y:S01]  /*3d50*/  FFMA.FTZ R134, R10.reuse, R195, R199 ;  /* 0x000000c30a867223 */ /* 0x040fe200000100c7 */
[----:B------:R-:W-:-:S02]  /*3d60*/  FFMA.FTZ R204, R10, R197, R44 ;  /* 0x000000c50acc7223 */ /* 0x000fc4000001002c */
[----:B------:R-:W-:Y:S01]  /*3d70*/  FFMA.FTZ R135, R168, R47, -R135 ;  /* 0x0000002fa8877223 */ /* 0x000fe20000010887 */
[C---:B------:R-:W-:Y:S01]  /*3d80*/  FMUL.FTZ R47, R174.reuse, R45 ;  /* 0x0000002dae2f7220 */ /* 0x040fe20000410000 */
[C---:B------:R-:W-:Y:S02]  /*3d90*/  FMUL.FTZ R206, R175.reuse, R134 ;  /* 0x00000086afce7220 */ /* 0x040fe40000410000 */
[-C--:B------:R-:W-:Y:S01]  /*3da0*/  FMUL.FTZ R46, R174, R135.reuse ;  /* 0x00000087ae2e7220 */ /* 0x080fe20000410000 */
[----:B------:R-:W-:Y:S01]  /*3db0*/  FFMA.FTZ R44, R172, R135, -R47 ;  /* 0x00000087ac2c7223 */ /* 0x000fe2000001082f */
[-C--:B------:R-:W-:Y:S01]  /*3dc0*/  FMUL.FTZ R47, R175, R204.reuse ;  /* 0x000000ccaf2f7220 */ /* 0x080fe20000410000 */
[----:B------:R-:W-:Y:S01]  /*3dd0*/  FFMA.FTZ R210, R169, R204, R206 ;  /* 0x000000cca9d27223 */ /* 0x000fe200000100ce */
[-C--:B------:R-:W-:Y:S01]  /*3de0*/  FMUL.FTZ R204, R43, R112.reuse ;  /* 0x000000702bcc7220 */ /* 0x080fe20000410000 */
[----:B------:R-:W-:Y:S01]  /*3df0*/  FMUL.FTZ R206, R42, R112 ;  /* 0x000000702ace7220 */ /* 0x000fe20000410000 */
[----:B------:R-:W-:Y:S01]  /*3e00*/  FFMA.FTZ R47, R169, R134, -R47 ;  /* 0x00000086a92f7223 */ /* 0x000fe2000001082f */
[----:B------:R-:W-:Y:S01]  /*3e10*/  FFMA.FTZ R46, R172, R45, R46 ;  /* 0x0000002dac2e7223 */ /* 0x000fe2000001002e */
[----:B------:R-:W-:Y:S01]  /*3e20*/  FFMA.FTZ R134, R11, R204, R210 ;  /* 0x000000cc0b867223 */ /* 0x000fe200000100d2 */
[----:B------:R-:W-:Y:S01]  /*3e30*/  FMUL.FTZ R208, R175, R44 ;  /* 0x0000002cafd07220 */ /* 0x000fe20000410000 */
[----:B------:R-:W-:-:S03]  /*3e40*/  FFMA.FTZ R199, R11, R206, R47 ;  /* 0x000000ce0bc77223 */ /* 0x000fc6000001002f */
[-C--:B------:R-:W-:Y:S01]  /*3e50*/  FFMA.FTZ R135, R169, R46.reuse, R208 ;  /* 0x0000002ea9877223 */ /* 0x080fe200000100d0 */
[----:B------:R-:W2:Y:S01]  /*3e60*/  SHFL.UP PT, R210, R134, 0x1, RZ ;  /* 0x0420000086d27989 */ /* 0x000ea200000e00ff */
[----:B------:R-:W-:-:S03]  /*3e70*/  FMUL.FTZ R46, R175, R46 ;  /* 0x0000002eaf2e7220 */ /* 0x000fc60000410000 */
[----:B------:R-:W4:Y:S01]  /*3e80*/  SHFL.UP PT, R208, R199, 0x1, RZ ;  /* 0x04200000c7d07989 */ /* 0x000f2200000e00ff */
[----:B------:R-:W-:-:S03]  /*3e90*/  FFMA.FTZ R201, R169, R44, -R46 ;  /* 0x0000002ca9c97223 */ /* 0x000fc6000001082e */
        /* <DEDUP_REMOVED lines=25> */
[----:B----4-:R-:W-:Y:S01]  /*4030*/  @P1 FFMA.FTZ R201, R201, R44, -R45 ;  /* 0x0000002cc9c91223 */ /* 0x010fe2000001082d */
[----:B------:R-:W-:Y:S01]  /*4040*/  FMUL.FTZ R47, R175, R188 ;  /* 0x000000bcaf2f7220 */ /* 0x000fe20000410000 */
[----:B------:R-:W0:Y:S01]  /*4050*/  SHFL.UP PT, R210, R134, 0x4, RZ ;  /* 0x0480000086d27989 */ /* 0x000e2200000e00ff */
[----:B------:R-:W-:Y:S01]  /*4060*/  @P1 FFMA.FTZ R135, R135, R44, R46 ;  /* 0x0000002c87871223 */ /* 0x000fe2000001002e */
[-C--:B-1----:R-:W-:Y:S01]  /*4070*/  FMUL.FTZ R44, R175, R133.reuse ;  /* 0x00000085af2c7220 */ /* 0x082fe20000410000 */
[C---:B------:R-:W-:Y:S01]  /*4080*/  FMUL.FTZ R46, R169.reuse, R133 ;  /* 0x00000085a92e7220 */ /* 0x040fe20000410000 */
[----:B------:R-:W1:Y:S01]  /*4090*/  SHFL.UP PT, R208, R199, 0x4, RZ ;  /* 0x04800000c7d07989 */ /* 0x000e6200000e00ff */
[C---:B------:R-:W-:Y:S01]  /*40a0*/  FFMA.FTZ R203, R169.reuse, R186, R47 ;  /* 0x000000baa9cb7223 */ /* 0x040fe2000001002f */
[C---:B------:R-:W-:Y:S01]  /*40b0*/  FFMA.FTZ R45, R169.reuse, R132, -R44 ;  /* 0x00000084a92d7223 */ /* 0x040fe2000001082c */
[----:B------:R-:W-:Y:S01]  /*40c0*/  FFMA.FTZ R44, R169, R188, -R205 ;  /* 0x000000bca92c7223 */ /* 0x000fe200000108cd */
[----:B------:R-:W-:Y:S01]  /*40d0*/  FFMA.FTZ R47, -R175, R132, -R46 ;  /* 0x00000084af2f7223 */ /* 0x000fe2000001092e */
[----:B------:R-:W-:Y:S01]  /*40e0*/  FADD.FTZ R203, R184, R203 ;  /* 0x000000cbb8cb7221 */ /* 0x000fe20000010000 */
[----:B------:R-:W2:Y:S01]  /*40f0*/  SHFL.UP PT, R46, R135, 0x4, RZ ;  /* 0x04800000872e7989 */ /* 0x000ea200000e00ff */
[C---:B------:R-:W-:Y:S01]  /*4100*/  FMUL.FTZ R207, R174.reuse, R45 ;  /* 0x0000002daecf7220 */ /* 0x040fe20000410000 */
[----:B------:R-:W-:Y:S01]  /*4110*/  FADD.FTZ R205, R185, R44 ;  /* 0x0000002cb9cd7221 */ /* 0x000fe20000010000 */
[-C--:B------:R-:W-:Y:S01]  /*4120*/  FMUL.FTZ R212, R174, R47.reuse ;  /* 0x0000002faed47220 */ /* 0x080fe20000410000 */
[----:B------:R-:W3:Y:S01]  /*4130*/  SHFL.UP PT, R44, R201, 0x4, RZ ;  /* 0x04800000c92c7989 */ /* 0x000ee200000e00ff */
[----:B------:R-:W-:Y:S01]  /*4140*/  FFMA.FTZ R207, R172, R47, -R207 ;  /* 0x0000002faccf7223 */ /* 0x000fe200000108cf */
[----:B------:R-:W-:Y:S01]  /*4150*/  ISETP.GE.AND P1, PT, R70, 0x4, PT ;  /* 0x000000044600780c */ /* 0x000fe20003f26270 */
[----:B------:R-:W-:Y:S01]  /*4160*/  FFMA.FTZ R212, R172, R45, R212 ;  /* 0x0000002dacd47223 */ /* 0x000fe200000100d4 */
[C---:B------:R-:W-:Y:S01]  /*4170*/  FMUL.FTZ R216, R174.reuse, R203 ;  /* 0x000000cbaed87220 */ /* 0x040fe20000410000 */
[----:B------:R-:W-:Y:S01]  /*4180*/  FMUL.FTZ R45, R171, R207 ;  /* 0x000000cfab2d7220 */ /* 0x000fe20000410000 */
[----:B------:R-:W-:-:S02]  /*4190*/  FMUL.FTZ R214, R174, R205 ;  /* 0x000000cdaed67220 */ /* 0x000fc40000410000 */
[----:B------:R-:W-:Y:S01]  /*41a0*/  FFMA.FTZ R216, R172, R205, -R216 ;  /* 0x000000cdacd87223 */ /* 0x000fe200000108d8 */
[-C--:B------:R-:W-:Y:S01]  /*41b0*/  FFMA.FTZ R47, R168, R212.reuse, R45 ;  /* 0x000000d4a82f7223 */ /* 0x080fe2000001002d */
[----:B------:R-:W-:Y:S01]  /*41c0*/  FMUL.FTZ R45, R171, R212 ;  /* 0x000000d4ab2d7220 */ /* 0x000fe20000410000 */
[-C--:B0-----:R-:W-:Y:S01]  /*41d0*/  FMUL.FTZ R212, R201, R210.reuse ;  /* 0x000000d2c9d47220 */ /* 0x081fe20000410000 */
[C---:B------:R-:W-:Y:S01]  /*41e0*/  FMUL.FTZ R210, R135.reuse, R210 ;  /* 0x000000d287d27220 */ /* 0x040fe20000410000 */
[----:B------:R-:W-:Y:S01]  /*41f0*/  FFMA.FTZ R203, R172, R203, R214 ;  /* 0x000000cbaccb7223 */ /* 0x000fe200000100d6 */
[----:B------:R-:W-:Y:S01]  /*4200*/  FFMA.FTZ R207, R168, R207, -R45 ;  /* 0x000000cfa8cf7223 */ /* 0x000fe2000001082d */
[-C--:B-1----:R-:W-:Y:S01]  /*4210*/  FFMA.FTZ R45, R135, R208.reuse, R212 ;  /* 0x000000d0872d7223 */ /* 0x082fe200000100d4 */
[----:B------:R-:W-:Y:S01]  /*4220*/  FADD.FTZ R216, R183, R216 ;  /* 0x000000d8b7d87221 */ /* 0x000fe20000010000 */
[----:B------:R-:W-:Y:S01]  /*4230*/  FFMA.FTZ R210, R201, R208, -R210 ;  /* 0x000000d0c9d27223 */ /* 0x000fe200000108d2 */
[----:B------:R-:W-:Y:S01]  /*4240*/  FADD.FTZ R203, R182, R203 ;  /* 0x000000cbb6cb7221 */ /* 0x000fe20000010000 */
[----:B------:R-:W-:Y:S01]  /*4250*/  @P1 FADD.FTZ R134, R134, R45 ;  /* 0x0000002d86861221 */ /* 0x000fe20000010000 */
[----:B------:R-:W-:Y:S01]  /*4260*/  FMUL.FTZ R214, R171, R216 ;  /* 0x000000d8abd67220 */ /* 0x000fe20000410000 */
[-C--:B--2---:R-:W-:Y:S01]  /*4270*/  FMUL.FTZ R208, R201, R46.reuse ;  /* 0x0000002ec9d07220 */ /* 0x084fe20000410000 */
[----:B------:R-:W-:Y:S01]  /*4280*/  @P1 FADD.FTZ R199, R199, R210 ;  /* 0x000000d2c7c71221 */ /* 0x000fe20000010000 */
[----:B------:R-:W-:Y:S01]  /*4290*/  FMUL.FTZ R46, R135, R46 ;  /* 0x0000002e872e7220 */ /* 0x000fe20000410000 */
[CC--:B------:R-:W-:Y:S01]  /*42a0*/  FFMA.FTZ R205, R168.reuse, R203.reuse, R214 ;  /* 0x000000cba8cd7223 */ /* 0x0c0fe200000100d6 */
[----:B------:R-:W0:Y:S01]  /*42b0*/  SHFL.UP PT, R210, R134, 0x8, RZ ;  /* 0x0500000086d27989 */ /* 0x000e2200000e00ff */
[----:B------:R-:W-:Y:S01]  /*42c0*/  FMUL.FTZ R203, R171, R203 ;  /* 0x000000cbabcb7220 */ /* 0x000fe20000410000 */
[-C--:B---3--:R-:W-:Y:S01]  /*42d0*/  @P1 FFMA.FTZ R135, R135, R44.reuse, R208 ;  /* 0x0000002c87871223 */ /* 0x088fe200000100d0 */
[----:B------:R-:W-:Y:S01]  /*42e0*/  @P1 FFMA.FTZ R201, R201, R44, -R46 ;  /* 0x0000002cc9c91223 */ /* 0x000fe2000001082e */
[----:B------:R-:W1:Y:S01]  /*42f0*/  SHFL.UP PT, R208, R199, 0x8, RZ ;  /* 0x05000000c7d07989 */ /* 0x000e6200000e00ff */
[----:B------:R-:W-:Y:S01]  /*4300*/  FFMA.FTZ R216, R168, R216, -R203 ;  /* 0x000000d8a8d87223 */ /* 0x000fe200000108cb */
[----:B------:R-:W-:Y:S01]  /*4310*/  FMUL.FTZ R45, R167, R207 ;  /* 0x000000cfa72d7220 */ /* 0x000fe20000410000 */
[----:B------:R-:W-:Y:S01]  /*4320*/  FADD.FTZ R205, R180, R205 ;  /* 0x000000cdb4cd7221 */ /* 0x000fe20000010000 */
[----:B------:R-:W2:Y:S01]  /*4330*/  SHFL.UP PT, R46, R135, 0x8, RZ ;  /* 0x05000000872e7989 */ /* 0x000ea200000e00ff */
[----:B------:R-:W-:Y:S01]  /*4340*/  FADD.FTZ R216, R181, R216 ;  /* 0x000000d8b5d87221 */ /* 0x000fe20000010000 */
[CC--:B------:R-:W-:Y:S01]  /*4350*/  FMUL.FTZ R212, R167.reuse, R47.reuse ;  /* 0x0000002fa7d47220 */ /* 0x0c0fe20000410000 */
[C---:B------:R-:W-:Y:S01]  /*4360*/  FFMA.FTZ R45, R166.reuse, R47, R45 ;  /* 0x0000002fa62d7223 */ /* 0x040fe2000001002d */
[----:B------:R-:W3:Y:S01]  /*4370*/  SHFL.UP PT, R44, R201, 0x8, RZ ;  /* 0x05000000c92c7989 */ /* 0x000ee200000e00ff */
[CC--:B------:R-:W-:Y:S01]  /*4380*/  FMUL.FTZ R214, R167.reuse, R216.reuse ;  /* 0x000000d8a7d67220 */ /* 0x0c0fe20000410000 */
[----:B------:R-:W-:Y:S01]  /*4390*/  FMUL.FTZ R203, R167, R205 ;  /* 0x000000cda7cb7220 */ /* 0x000fe20000410000 */
[----:B------:R-:W-:Y:S01]  /*43a0*/  FFMA.FTZ R212, R166, R207, -R212 ;  /* 0x000000cfa6d47223 */ /* 0x000fe200000108d4 */
[----:B------:R-:W-:Y:S01]  /*43b0*/  ISETP.GE.AND P1, PT, R70, 0x8, PT ;  /* 0x000000084600780c */ /* 0x000fe20003f26270 */
[C---:B------:R-:W-:Y:S01]  /*43c0*/  FFMA.FTZ R205, R166.reuse, R205, R214 ;  /* 0x000000cda6cd7223 */ /* 0x040fe200000100d6 */
[CC--:B------:R-:W-:Y:S01]  /*43d0*/  FMUL.FTZ R207, R165.reuse, R45.reuse ;  /* 0x0000002da5cf7220 */ /* 0x0c0fe20000410000 */
[----:B------:R-:W-:Y:S01]  /*43e0*/  FFMA.FTZ R216, R166, R216, -R203 ;  /* 0x000000d8a6d87223 */ /* 0x000fe200000108cb */
[-C--:B------:R-:W-:Y:S01]  /*43f0*/  FMUL.FTZ R47, R165, R212.reuse ;  /* 0x000000d4a52f7220 */ /* 0x080fe20000410000 */
[----:B------:R-:W-:Y:S01]  /*4400*/  FADD.FTZ R205, R178, R205 ;  /* 0x000000cdb2cd7221 */ /* 0x000fe20000010000 */
[C---:B------:R-:W-:Y:S01]  /*4410*/  FFMA.FTZ R207, R164.reuse, R212, -R207 ;  /* 0x000000d4a4cf7223 */ /* 0x040fe200000108cf */
[----:B------:R-:W-:Y:S01]  /*4420*/  FADD.FTZ R216, R179, R216 ;  /* 0x000000d8b3d87221 */ /* 0x000fe20000010000 */
[C---:B------:R-:W-:Y:S01]  /*4430*/  FFMA.FTZ R203, R164.reuse, R45, R47 ;  /* 0x0000002da4cb7223 */ /* 0x040fe2000001002f */
[-C--:B0-----:R-:W-:Y:S01]  /*4440*/  FMUL.FTZ R212, R201, R210.reuse ;  /* 0x000000d2c9d47220 */ /* 0x081fe20000410000 */
[-C--:B------:R-:W-:Y:S01]  /*4450*/  FMUL.FTZ R45, R165, R205.reuse ;  /* 0x000000cda52d7220 */ /* 0x080fe20000410000 */
[----:B------:R-:W-:Y:S01]  /*4460*/  FMUL.FTZ R210, R135, R210 ;  /* 0x000000d287d27220 */ /* 0x000fe20000410000 */
[----:B------:R-:W-:Y:S01]  /*4470*/  FMUL.FTZ R214, R165, R216 ;  /* 0x000000d8a5d67220 */ /* 0x000fe20000410000 */
[----:B-1----:R-:W-:Y:S01]  /*4480*/  FFMA.FTZ R47, R135, R208, R212 ;  /* 0x000000d0872f7223 */ /* 0x002fe200000100d4 */
[----:B------:R-:W-:Y:S01]  /*4490*/  FFMA.FTZ R216, R164, R216, -R45 ;  /* 0x000000d8a4d87223 */ /* 0x000fe2000001082d */
[----:B------:R-:W-:Y:S01]  /*44a0*/  FFMA.FTZ R210, R201, R208, -R210 ;  /* 0x000000d0c9d27223 */ /* 0x000fe200000108d2 */
[-C--:B--2---:R-:W-:Y:S01]  /*44b0*/  FMUL.FTZ R45, R135, R46.reuse ;  /* 0x0000002e872d7220 */ /* 0x084fe20000410000 */
[----:B------:R-:W-:Y:S01]  /*44c0*/  FMUL.FTZ R46, R201, R46 ;  /* 0x0000002ec92e7220 */ /* 0x000fe20000410000 */
[----:B------:R-:W-:Y:S01]  /*44d0*/  @P1 FADD.FTZ R134, R134, R47 ;  /* 0x0000002f86861221 */ /* 0x000fe20000010000 */
[----:B------:R-:W-:Y:S01]  /*44e0*/  @P1 FADD.FTZ R199, R199, R210 ;  /* 0x000000d2c7c71221 */ /* 0x000fe20000010000 */
[----:B------:R-:W-:Y:S01]  /*44f0*/  FFMA.FTZ R205, R164, R205, R214 ;  /* 0x000000cda4cd7223 */ /* 0x000fe200000100d6 */
[-C--:B---3--:R-:W-:Y:S01]  /*4500*/  @P1 FFMA.FTZ R135, R135, R44.reuse, R46 ;  /* 0x0000002c87871223 */ /* 0x088fe2000001002e */
[----:B------:R-:W-:Y:S01]  /*4510*/  @P1 FFMA.FTZ R201, R201, R44, -R45 ;  /* 0x0000002cc9c91223 */ /* 0x000fe2000001082d */
[----:B------:R-:W0:Y:S01]  /*4520*/  SHFL.UP PT, R210, R134, 0x10, RZ ;  /* 0x0600000086d27989 */ /* 0x000e2200000e00ff */
[----:B------:R-:W-:Y:S01]  /*4530*/  FADD.FTZ R205, R176, R205 ;  /* 0x000000cdb0cd7221 */ /* 0x000fe20000010000 */
[----:B------:R-:W-:Y:S01]  /*4540*/  FADD.FTZ R45, R177, R216 ;  /* 0x000000d8b12d7221 */ /* 0x000fe20000010000 */
[C---:B------:R-:W-:Y:S01]  /*4550*/  FMUL.FTZ R214, R162.reuse, R203 ;  /* 0x000000cba2d67220 */ /* 0x040fe20000410000 */
[----:B------:R-:W1:Y:S01]  /*4560*/  SHFL.UP PT, R46, R135, 0x10, RZ ;  /* 0x06000000872e7989 */ /* 0x000e6200000e00ff */
[C---:B------:R-:W-:Y:S01]  /*4570*/  FMUL.FTZ R218, R162.reuse, R205 ;  /* 0x000000cda2da7220 */ /* 0x040fe20000410000 */
[C---:B------:R-:W-:Y:S01]  /*4580*/  FMUL.FTZ R216, R162.reuse, R45 ;  /* 0x0000002da2d87220 */ /* 0x040fe20000410000 */
[----:B------:R-:W-:Y:S01]  /*4590*/  FMUL.FTZ R47, R162, R207 ;  /* 0x000000cfa22f7220 */ /* 0x000fe20000410000 */
[----:B------:R-:W2:Y:S01]  /*45a0*/  SHFL.UP PT, R208, R199, 0x10, RZ ;  /* 0x06000000c7d07989 */ /* 0x000ea200000e00ff */
[C---:B------:R-:W-:Y:S01]  /*45b0*/  FFMA.FTZ R218, R160.reuse, R45, -R218 ;  /* 0x0000002da0da7223 */ /* 0x040fe200000108da */
[C---:B------:R-:W-:Y:S01]  /*45c0*/  FFMA.FTZ R214, R160.reuse, R207, -R214 ;  /* 0x000000cfa0d67223 */ /* 0x040fe200000108d6 */
[C---:B------:R-:W-:Y:S01]  /*45d0*/  FFMA.FTZ R205, R160.reuse, R205, R216 ;  /* 0x000000cda0cd7223 */ /* 0x040fe200000100d8 */
[----:B------:R-:W3:Y:S01]  /*45e0*/  SHFL.UP PT, R44, R201, 0x10, RZ ;  /* 0x06000000c92c7989 */ /* 0x000ee200000e00ff */
[----:B------:R-:W-:Y:S01]  /*45f0*/  FADD.FTZ R218, R173, R218 ;  /* 0x000000daadda7221 */ /* 0x000fe20000010000 */
[----:B------:R-:W-:Y:S01]  /*4600*/  FFMA.FTZ R212, R160, R203, R47 ;  /* 0x000000cba0d47223 */ /* 0x000fe2000001002f */
[----:B------:R-:W-:Y:S01]  /*4610*/  ISETP.GE.AND P1, PT, R70, 0x10, PT ;  /* 0x000000104600780c */ /* 0x000fe20003f26270 */
[C---:B------:R-:W-:Y:S01]  /*4620*/  FMUL.FTZ R220, R161.reuse, R214 ;  /* 0x000000d6a1dc7220 */ /* 0x040fe20000410000 */
[----:B------:R-:W-:Y:S01]  /*4630*/  FADD.FTZ R216, R170, R205 ;  /* 0x000000cdaad87221 */ /* 0x000fe20000010000 */
[C---:B------:R-:W-:Y:S01]  /*4640*/  FMUL.FTZ R45, R161.reuse, R218 ;  /* 0x000000daa12d7220 */ /* 0x040fe20000410000 */
[-C--:B------:R-:W-:Y:S01]  /*4650*/  FMUL.FTZ R205, R161, R212.reuse ;  /* 0x000000d4a1cd7220 */ /* 0x080fe20000410000 */
[----:B------:R-:W-:Y:S01]  /*4660*/  FFMA.FTZ R203, R163, R212, R220 ;  /* 0x000000d4a3cb7223 */ /* 0x000fe200000100dc */
[-C--:B------:R-:W-:Y:S01]  /*4670*/  FMUL.FTZ R47, R161, R216.reuse ;  /* 0x000000d8a12f7220 */ /* 0x080fe20000410000 */
[C---:B------:R-:W-:Y:S01]  /*4680*/  FFMA.FTZ R216, R163.reuse, R216, R45 ;  /* 0x000000d8a3d87223 */ /* 0x040fe2000001002d */
[----:B------:R-:W-:Y:S01]  /*4690*/  FFMA.FTZ R205, R163, R214, -R205 ;  /* 0x000000d6a3cd7223 */ /* 0x000fe200000108cd */
[-C--:B0-----:R-:W-:Y:S01]  /*46a0*/  FMUL.FTZ R212, R135, R210.reuse ;  /* 0x000000d287d47220 */ /* 0x081fe20000410000 */
[----:B------:R-:W-:Y:S01]  /*46b0*/  FMUL.FTZ R210, R201, R210 ;  /* 0x000000d2c9d27220 */ /* 0x000fe20000410000 */
[----:B------:R-:W-:Y:S01]  /*46c0*/  FFMA.FTZ R218, R163, R218, -R47 ;  /* 0x000000daa3da7223 */ /* 0x000fe2000001082f */
[----:B------:R0:W4:Y:S01]  /*46d0*/  SHFL.DOWN PT, R213, R203, 0x1, 0x1f ;  /* 0x08201f00cbd57f89 */ /* 0x00012200000e0000 */
[-C--:B-1----:R-:W-:Y:S01]  /*46e0*/  FMUL.FTZ R45, R135, R46.reuse ;  /* 0x0000002e872d7220 */ /* 0x082fe20000410000 */
[----:B------:R-:W-:Y:S01]  /*46f0*/  FMUL.FTZ R46, R201, R46 ;  /* 0x0000002ec92e7220 */ /* 0x000fe20000410000 */
[----:B------:R-:W-:Y:S01]  /*4700*/  FADD.FTZ R207, R159, R218 ;  /* 0x000000da9fcf7221 */ /* 0x000fe20000010000 */
        /* <DEDUP_REMOVED lines=11> */
[----:B-----5:R0:W2:Y:S01]  /*47c0*/  SHFL.IDX PT, R210, R126, RZ, 0x1f ;  /* 0x00001fff7ed27589 */ /* 0x0200a200000e0000 */
[----:B------:R-:W-:-:S03]  /*47d0*/  MOV R45, RZ ;  /* 0x000000ff002d7202 */ /* 0x000fc60000000f00 */
[----:B------:R0:W3:Y:S04]  /*47e0*/  SHFL.IDX PT, R211, R127, RZ, 0x1f ;  /* 0x00001fff7fd37589 */ /* 0x0000e800000e0000 */
        /* <DEDUP_REMOVED lines=17> */
.L_x_16940:
[----:B------:R-:W-:Y:S05]  /*4900*/  BSYNC.RECONVERGENT B0 ;  /* 0x0000000000007941 */ /* 0x000fea0003800200 */
.L_x_16939:
        /* <DEDUP_REMOVED lines=17> */
.L_x_16942:
[----:B------:R-:W-:Y:S05]  /*4a20*/  BSYNC.RECONVERGENT B0 ;  /* 0x0000000000007941 */ /* 0x000fea0003800200 */
.L_x_16941:
        /* <DEDUP_REMOVED lines=16> */
.L_x_16944:
[----:B------:R-:W-:Y:S05]  /*4b30*/  BSYNC.RECONVERGENT B0 ;  /* 0x0000000000007941 */ /* 0x000fea0003800200 */
.L_x_16943:
        /* <DEDUP_REMOVED lines=16> */
.L_x_16946:
[----:B------:R-:W-:Y:S05]  /*4c40*/  BSYNC.RECONVERGENT B0 ;  /* 0x0000000000007941 */ /* 0x000fea0003800200 */
.L_x_16945:
        /* <DEDUP_REMOVED lines=16> */
.L_x_16948:
[----:B------:R-:W-:Y:S05]  /*4d50*/  BSYNC.RECONVERGENT B0 ;  /* 0x0000000000007941 */ /* 0x000fea0003800200 */
.L_x_16947:
[----:B------:R-:W-:Y:S01]  /*4d60*/  SHFL.DOWN PT, R217, R203, 0x1, 0x1f ;  /* 0x08201f00cbd97f89 */ /* 0x000fe200000e0000 */
[C---:B------:R-:W-:Y:S01]  /*4d70*/  ISETP.NE.AND P2, PT, R102.reuse, RZ, PT ;  /* 0x000000ff6600720c */ /* 0x040fe20003f45270 */
[-C--:B------:R-:W-:Y:S01]  /*4d80*/  FMUL.FTZ R134, R135, R211.reuse ;  /* 0x000000d387867220 */ /* 0x080fe20000410000 */
[C---:B------:R-:W-:Y:S01]  /*4d90*/  FMUL.FTZ R214, R201.reuse, R211 ;  /* 0x000000d3c9d67220 */ /* 0x040fe20000410000 */
[----:B0-----:R-:W0:Y:S01]  /*4da0*/  SHFL.IDX PT, R215, R47, RZ, 0x1f ;  /* 0x00001fff2fd77589 */ /* 0x001e2200000e0000 */
[----:B------:R-:W-:Y:S01]  /*4db0*/  ISETP.NE.AND P1, PT, R102, 0x1f, PT ;  /* 0x0000001f6600780c */ /* 0x000fe20003f25270 */
[-C--:B-1----:R-:W-:Y:S01]  /*4dc0*/  FFMA.FTZ R212, R201, R210.reuse, -R134 ;  /* 0x000000d2c9d47223 */ /* 0x082fe20000010886 */
[----:B------:R-:W-:Y:S01]  /*4dd0*/  FFMA.FTZ R127, R135, R210, R214 ;  /* 0x000000d2877f7223 */ /* 0x000fe200000100d6 */
[----:B------:R-:W1:Y:S01]  /*4de0*/  SHFL.DOWN PT, R219, R205, 0x1, 0x1f ;  /* 0x08201f00cddb7f89 */ /* 0x000e6200000e0000 */
[----:B------:R-:W-:Y:S01]  /*4df0*/  IMAD.WIDE.U32 R134, R60, UR4, R122 ;  /* 0x000000043c867c25 */ /* 0x000fe2000f8e007a */
[----:B------:R-:W-:Y:S01]  /*4e00*/  ISETP.NE.AND P3, PT, R102, RZ, PT ;  /* 0x000000ff6600720c */ /* 0x000fe20003f65270 */
[----:B------:R-:W-:Y:S01]  /*4e10*/  BSSY.RECONVERGENT B0, `(.L_x_16949) ;  /* 0x0000105000007945 */ /* 0x000fe20003800200 */
[----:B------:R-:W5:Y:S02]  /*4e20*/  SHFL.IDX PT, R213, R46, RZ, 0x1f ;  /* 0x00001fff2ed57589 */ /* 0x000f6400000e0000 */
[----:B------:R-:W-:Y:S01]  /*4e30*/  @P2 FADD.FTZ R211, R126, R127 ;  /* 0x0000007f7ed32221 */ /* 0x000fe20000010000 */
[----:B------:R-:W-:Y:S01]  /*4e40*/  @P2 FADD.FTZ R210, R199, R212 ;  /* 0x000000d4c7d22221 */ /* 0x000fe20000010000 */
[----:B------:R-:W5:Y:S01]  /*4e50*/  SHFL.DOWN PT, R218, R207, 0x1, 0x1f ;  /* 0x08201f00cfda7f89 */ /* 0x000f6200000e0000 */
[----:B------:R-:W-:Y:S01]  /*4e60*/  IMAD R127, R61, UR4, R135 ;  /* 0x000000043d7f7c24 */ /* 0x000fe2000f8e0287 */
[C---:B------:R-:W-:Y:S01]  /*4e70*/  LEA R126, P2, R134.reuse, R106, 0x2 ;  /* 0x0000006a867e7211 */ /* 0x040fe200078410ff */
[CC--:B------:R-:W-:Y:S01]  /*4e80*/  FMUL.FTZ R135, R131.reuse, R211.reuse ;  /* 0x000000d383877220 */ /* 0x0c0fe20000410000 */
[----:B------:R-:W5:Y:S01]  /*4e90*/  SHFL.DOWN PT, R216, R208, 0x1, 0x1f ;  /* 0x08201f00d0d87f89 */ /* 0x000f6200000e0000 */
[----:B------:R-:W-:Y:S01]  /*4ea0*/  FMUL.FTZ R212, R131, R210 ;  /* 0x000000d283d47220 */ /* 0x000fe20000410000 */
[----:B------:R-:W-:Y:S01]  /*4eb0*/  LEA.HI.X R127, R134, R104, R127, 0x2, P2 ;  /* 0x00000068867f7211 */ /* 0x000fe200010f147f */
[C---:B------:R-:W-:Y:S01]  /*4ec0*/  FFMA.FTZ R135, R130.reuse, R210, -R135 ;  /* 0x000000d282877223 */ /* 0x040fe20000010887 */
[----:B--234-:R-:W2:Y:S01]  /*4ed0*/  SHFL.IDX PT, R205, R205, RZ, 0x1f ;  /* 0x00001fffcdcd7589 */ /* 0x01cea200000e0000 */
[----:B------:R-:W-:Y:S01]  /*4ee0*/  FFMA.FTZ R211, R130, R211, R212 ;  /* 0x000000d382d37223 */ /* 0x000fe200000100d4 */
[----:B0-----:R-:W-:-:S02]  /*4ef0*/  @P1 FMUL.FTZ R134, R217, R215 ;  /* 0x000000d7d9861220 */ /* 0x001fc40000410000 */
[----:B------:R-:W0:Y:S01]  /*4f00*/  SHFL.IDX PT, R203, R203, RZ, 0x1f ;  /* 0x00001fffcbcb7589 */ /* 0x000e2200000e0000 */
[----:B-1----:R-:W-:-:S03]  /*4f10*/  @P1 FMUL.FTZ R130, R219, R215 ;  /* 0x000000d7db821220 */ /* 0x002fc60000410000 */
[----:B------:R-:W1:Y:S01]  /*4f20*/  SHFL.IDX PT, R208, R208, RZ, 0x1f ;  /* 0x00001fffd0d07589 */ /* 0x000e6200000e0000 */
[-C--:B-----5:R-:W-:Y:S01]  /*4f30*/  @P1 FFMA.FTZ R131, R219, R213.reuse, R134 ;  /* 0x000000d5db831223 */ /* 0x0a0fe20000010086 */
[----:B------:R-:W-:Y:S01]  /*4f40*/  FADD.FTZ R134, R2, R135 ;  /* 0x0000008702867221 */ /* 0x000fe20000010000 */
[----:B------:R-:W-:Y:S01]  /*4f50*/  FADD.FTZ R2, R194, R211 ;  /* 0x000000d3c2027221 */ /* 0x000fe20000010000 */
[----:B------:R-:W-:Y:S01]  /*4f60*/  @P1 FFMA.FTZ R135, R217, R213, -R130 ;  /* 0x000000d5d9871223 */ /* 0x000fe20000010882 */
[----:B------:R-:W-:Y:S01]  /*4f70*/  @P1 FADD.FTZ R215, R218, R131 ;  /* 0x00000083dad71221 */ /* 0x000fe20000010000 */
[C---:B------:R-:W-:Y:S01]  /*4f80*/  FMUL.FTZ R130, R161.reuse, R134 ;  /* 0x00000086a1827220 */ /* 0x040fe20000410000 */
[----:B------:R-:W-:Y:S01]  /*4f90*/  FMUL.FTZ R131, R161, R2 ;  /* 0x00000002a1837220 */ /* 0x000fe20000410000 */
[----:B------:R-:W3:Y:S01]  /*4fa0*/  SHFL.IDX PT, R207, R207, RZ, 0x1f ;  /* 0x00001fffcfcf7589 */ /* 0x000ee200000e0000 */
[----:B------:R-:W-:Y:S01]  /*4fb0*/  @P1 FADD.FTZ R213, R216, R135 ;  /* 0x00000087d8d51221 */ /* 0x000fe20000010000 */
[-C--:B------:R-:W-:Y:S01]  /*4fc0*/  FMUL.FTZ R194, R215, R133.reuse ;  /* 0x00000085d7c27220 */ /* 0x080fe20000410000 */
[C---:B------:R-:W-:Y:S01]  /*4fd0*/  FFMA.FTZ R131, R163.reuse, R134, -R131 ;  /* 0x00000086a3837223 */ /* 0x040fe20000010883 */
[----:B------:R-:W-:Y:S01]  /*4fe0*/  FFMA.FTZ R130, R163, R2, R130 ;  /* 0x00000002a3827223 */ /* 0x000fe20000010082 */
[C---:B------:R-:W-:Y:S01]  /*4ff0*/  FMUL.FTZ R210, R213.reuse, R133 ;  /* 0x00000085d5d27220 */ /* 0x040fe20000410000 */
        /* <DEDUP_REMOVED lines=13> */
[C---:B------:R-:W-:Y:S01]  /*50d0*/  FFMA.FTZ R201, R6.reuse, R189, R132 ;  /* 0x000000bd06c97223 */ /* 0x040fe20000010084 */
[----:B------:R-:W-:Y:S01]  /*50e0*/  FFMA.FTZ R187, R6, R187, R133 ;  /* 0x000000bb06bb7223 */ /* 0x000fe20000010085 */
[----:B------:R-:W-:Y:S01]  /*50f0*/  FFMA.FTZ R133, R169, R131, R186 ;  /* 0x00000083a9857223 */ /* 0x000fe200000100ba */
        /* <DEDUP_REMOVED lines=41> */
[C---:B------:R-:W-:Y:S01]  /*5390*/  FFMA.FTZ R211, R172.reuse, R200, R211 ;  /* 0x000000c8acd37223 */ /* 0x040fe200000100d3 */
[----:B------:R-:W-:Y:S01]  /*53a0*/  FFMA.FTZ R168, R172, R171, -R181 ;  /* 0x000000abaca87223 */ /* 0x000fe200000108b5 */
[C---:B------:R-:W-:Y:S01]  /*53b0*/  FMUL.FTZ R181, R165.reuse, R179 ;  /* 0x000000b3a5b57220 */ /* 0x040fe20000410000 */
[----:B------:R-:W-:Y:S01]  /*53c0*/  FMUL.FTZ R172, R165, R167 ;  /* 0x000000a7a5ac7220 */ /* 0x000fe20000410000 */
[C---:B------:R-:W-:Y:S01]  /*53d0*/  FFMA.FTZ R166, R10.reuse, R197, R211 ;  /* 0x000000c50aa67223 */ /* 0x040fe200000100d3 */
[----:B------:R-:W-:Y:S01]  /*53e0*/  FFMA.FTZ R195, R10, R195, R168 ;  /* 0x000000c30ac37223 */ /* 0x000fe200000100a8 */
        /* <DEDUP_REMOVED lines=14> */
[----:B--2---:R-:W-:Y:S01]  /*54d0*/  FMUL.FTZ R162, R205, R47 ;  /* 0x0000002fcda27220 */ /* 0x004fe20000410000 */
[----:B------:R-:W-:Y:S01]  /*54e0*/  FMUL.FTZ R211, R131, R112 ;  /* 0x0000007083d37220 */ /* 0x000fe20000410000 */
[----:B------:R-:W-:Y:S01]  /*54f0*/  FADD.FTZ R160, R173, R164 ;  /* 0x000000a4ada07221 */ /* 0x000fe20000010000 */
[----:B------:R-:W-:Y:S01]  /*5500*/  FADD.FTZ R170, R170, R175 ;  /* 0x000000afaaaa7221 */ /* 0x000fe20000010000 */
[----:B0-----:R-:W-:Y:S01]  /*5510*/  FFMA.FTZ R173, R203, R46, -R162 ;  /* 0x0000002ecbad7223 */ /* 0x001fe200000108a2 */
[----:B------:R-:W-:Y:S01]  /*5520*/  FMUL.FTZ R162, R205, R44 ;  /* 0x0000002ccda27220 */ /* 0x000fe20000410000 */
[C---:B------:R-:W-:Y:S01]  /*5530*/  FMUL.FTZ R168, R161.reuse, R160 ;  /* 0x000000a0a1a87220 */ /* 0x040fe20000410000 */
[----:B------:R-:W-:Y:S01]  /*5540*/  FMUL.FTZ R161, R161, R170 ;  /* 0x000000aaa1a17220 */ /* 0x000fe20000410000 */
[C---:B------:R-:W-:Y:S01]  /*5550*/  FMUL.FTZ R164, R205.reuse, R46 ;  /* 0x0000002ecda47220 */ /* 0x040fe20000410000 */
[-C--:B------:R-:W-:Y:S01]  /*5560*/  FMUL.FTZ R46, R205, R45.reuse ;  /* 0x0000002dcd2e7220 */ /* 0x080fe20000410000 */
[----:B------:R-:W-:Y:S01]  /*5570*/  FFMA.FTZ R45, R203, R45, R162 ;  /* 0x0000002dcb2d7223 */ /* 0x000fe200000100a2 */
[C---:B------:R-:W-:Y:S01]  /*5580*/  FFMA.FTZ R172, R163.reuse, R160, -R161 ;  /* 0x000000a0a3ac7223 */ /* 0x040fe200000108a1 */
[----:B------:R-:W-:Y:S01]  /*5590*/  FFMA.FTZ R168, R163, R170, R168 ;  /* 0x000000aaa3a87223 */ /* 0x000fe200000100a8 */
[C---:B------:R-:W-:Y:S01]  /*55a0*/  FFMA.FTZ R164, R203.reuse, R47, R164 ;  /* 0x0000002fcba47223 */ /* 0x040fe200000100a4 */
[----:B------:R-:W-:Y:S01]  /*55b0*/  FFMA.FTZ R44, R203, R44, -R46 ;  /* 0x0000002ccb2c7223 */ /* 0x000fe2000001082e */
[----:B------:R-:W-:Y:S01]  /*55c0*/  FADD.FTZ R162, R159, R172 ;  /* 0x000000ac9fa27221 */ /* 0x000fe20000010000 */
[----:B------:R-:W-:Y:S01]  /*55d0*/  P2R R46, PR, RZ, 0x8 ;  /* 0x00000008ff2e7803 */ /* 0x000fe20000000000 */
[----:B------:R-:W-:Y:S01]  /*55e0*/  FADD.FTZ R157, R157, R168 ;  /* 0x000000a89d9d7221 */ /* 0x000fe20000010000 */
[----:B-1----:R-:W-:Y:S01]  /*55f0*/  FADD.FTZ R46, R208, R173 ;  /* 0x000000add02e7221 */ /* 0x002fe20000010000 */
[----:B------:R-:W-:Y:S01]  /*5600*/  FFMA.FTZ R159, -R145, R29, R2 ;  /* 0x0000001d919f7223 */ /* 0x000fe20000010102 */
[-C--:B------:R-:W-:Y:S01]  /*5610*/  FMUL.FTZ R172, R162, R65.reuse ;  /* 0x00000041a2ac7220 */ /* 0x080fe20000410000 */
[----:B---3--:R-:W-:Y:S01]  /*5620*/  FADD.FTZ R47, R207, R164 ;  /* 0x000000a4cf2f7221 */ /* 0x008fe20000010000 */
[C---:B------:R-:W-:Y:S01]  /*5630*/  FFMA.FTZ R175, R0.reuse, -R2, RZ ;  /* 0x8000000200af7223 */ /* 0x040fe200000100ff */
[----:B------:R-:W-:Y:S01]  /*5640*/  FMUL.FTZ R168, R157, R65 ;  /* 0x000000419da87220 */ /* 0x000fe20000410000 */
[----:B------:R-:W-:Y:S01]  /*5650*/  FFMA.FTZ R161, R145, -R28, R134 ;  /* 0x8000001c91a17223 */ /* 0x000fe20000010086 */
[----:B------:R-:W-:Y:S01]  /*5660*/  FMUL.FTZ R164, R159, R172 ;  /* 0x000000ac9fa47220 */ /* 0x000fe20000410000 */
[----:B------:R0:W-:Y:S01]  /*5670*/  @!P3 STS.128 [UR6+0x25d0], R44 ;  /* 0x0025d02cff00b988 */ /* 0x0001e20008000c06 */
[----:B------:R-:W-:Y:S01]  /*5680*/  FFMA.FTZ R173, R0, R134, RZ ;  /* 0x0000008600ad7223 */ /* 0x000fe200000100ff */
[----:B------:R-:W-:Y:S01]  /*5690*/  FFMA.FTZ R2, R114, -R190, R175 ;  /* 0x800000be72027223 */ /* 0x000fe200000100af */
[----:B------:R-:W-:Y:S01]  /*56a0*/  FFMA.FTZ R190, -R147, R31, R190 ;  /* 0x0000001f93be7223 */ /* 0x000fe200000101be */
[-C--:B------:R-:W-:Y:S01]  /*56b0*/  FMUL.FTZ R163, R159, R168.reuse ;  /* 0x000000a89fa37220 */ /* 0x080fe20000410000 */
[-C--:B------:R-:W-:Y:S01]  /*56c0*/  FMUL.FTZ R174, R4, R168.reuse ;  /* 0x000000a804ae7220 */ /* 0x080fe20000410000 */
[----:B------:R-:W-:Y:S01]  /*56d0*/  FFMA.FTZ R164, R161, R168, R164 ;  /* 0x000000a8a1a47223 */ /* 0x000fe200000100a4 */
[----:B------:R-:W-:Y:S01]  /*56e0*/  FMUL.FTZ R168, R170, R66 ;  /* 0x00000042aaa87220 */ /* 0x000fe20000410000 */
[----:B------:R-:W-:Y:S01]  /*56f0*/  FFMA.FTZ R173, R114, R199, R173 ;  /* 0x000000c772ad7223 */ /* 0x000fe200000100ad */
[----:B------:R-:W-:Y:S01]  /*5700*/  FMUL.FTZ R181, R4, R172 ;  /* 0x000000ac04b57220 */ /* 0x000fe20000410000 */
[----:B------:R-:W-:Y:S01]  /*5710*/  FFMA.FTZ R199, R147, -R30, R199 ;  /* 0x8000001e93c77223 */ /* 0x000fe200000100c7 */
[----:B------:R-:W-:Y:S01]  /*5720*/  FFMA.FTZ R175, R128, -R201, R2 ;  /* 0x800000c980af7223 */ /* 0x000fe20000010002 */
[----:B------:R-:W-:Y:S01]  /*5730*/  FFMA.FTZ R201, -R148, R33, R201 ;  /* 0x0000002194c97223 */ /* 0x000fe200000101c9 */
[-C--:B------:R-:W-:Y:S01]  /*5740*/  FMUL.FTZ R134, R177, R3.reuse ;  /* 0x00000003b1867220 */ /* 0x080fe20000410000 */
[----:B0-----:R-:W-:Y:S01]  /*5750*/  FMUL.FTZ R44, R160, R66 ;  /* 0x00000042a02c7220 */ /* 0x001fe20000410000 */
[----:B------:R-:W-:Y:S01]  /*5760*/  FMUL.FTZ R2, R165, R3 ;  /* 0x00000003a5027220 */ /* 0x000fe20000410000 */
[----:B------:R-:W-:Y:S01]  /*5770*/  FMUL.FTZ R197, R5, R168 ;  /* 0x000000a805c57220 */ /* 0x000fe20000410000 */
[----:B------:R0:W-:Y:S01]  /*5780*/  STS [R87+0x840], R174 ;  /* 0x000840ae57007388 */ /* 0x0001e20000000800 */
[----:B------:R-:W-:Y:S01]  /*5790*/  FMUL.FTZ R46, R190, R44 ;  /* 0x0000002cbe2e7220 */ /* 0x000fe20000410000 */
[----:B------:R-:W-:Y:S01]  /*57a0*/  FFMA.FTZ R173, R128, R187, R173 ;  /* 0x000000bb80ad7223 */ /* 0x000fe200000100ad */
[----:B------:R-:W-:Y:S01]  /*57b0*/  FFMA.FTZ R187, R148, -R32, R187 ;  /* 0x8000002094bb7223 */ /* 0x000fe200000100bb */
[----:B------:R1:W-:Y:S01]  /*57c0*/  STS [R86+0x4], R181 ;  /* 0x000004b556007388 */ /* 0x0003e20000000800 */
[----:B------:R-:W-:Y:S01]  /*57d0*/  FFMA.FTZ R45, R199, R168, R46 ;  /* 0x000000a8c72d7223 */ /* 0x000fe2000001002e */
[----:B------:R-:W-:Y:S01]  /*57e0*/  FMUL.FTZ R46, R201, R134 ;  /* 0x00000086c92e7220 */ /* 0x000fe20000410000 */
[----:B------:R-:W-:Y:S01]  /*57f0*/  FMUL.FTZ R168, R190, R168 ;  /* 0x000000a8bea87220 */ /* 0x000fe20000410000 */
[----:B------:R2:W-:Y:S01]  /*5800*/  STS [R86+0x8], R197 ;  /* 0x000008c556007388 */ /* 0x0005e20000000800 */
[----:B------:R-:W-:Y:S01]  /*5810*/  FMUL.FTZ R47, R5, R44 ;  /* 0x0000002c052f7220 */ /* 0x000fe20000410000 */
[----:B------:R-:W-:Y:S01]  /*5820*/  FFMA.FTZ R46, R187, R2, R46 ;  /* 0x00000002bb2e7223 */ /* 0x000fe2000001002e */
[----:B------:R-:W-:Y:S01]  /*5830*/  FFMA.FTZ R168, R199, R44, -R168 ;  /* 0x0000002cc7a87223 */ /* 0x000fe200000108a8 */
[----:B------:R-:W-:Y:S01]  /*5840*/  FFMA.FTZ R44, R136, R189, R173 ;  /* 0x000000bd882c7223 */ /* 0x000fe200000100ad */
[----:B0-----:R-:W-:Y:S01]  /*5850*/  FMUL.FTZ R174, R132, R113 ;  /* 0x0000007184ae7220 */ /* 0x001fe20000410000 */
[----:B-1----:R-:W-:Y:S01]  /*5860*/  FMUL.FTZ R181, R201, R2 ;  /* 0x00000002c9b57220 */ /* 0x002fe20000410000 */
[----:B------:R0:W-:Y:S01]  /*5870*/  STS [R86+0xc], R47 ;  /* 0x00000c2f56007388 */ /* 0x0001e20000000800 */
[----:B------:R-:W-:Y:S01]  /*5880*/  FFMA.FTZ R173, R137, R191, R44 ;  /* 0x000000bf89ad7223 */ /* 0x000fe2000001002c */
[----:B------:R-:W-:Y:S01]  /*5890*/  FFMA.FTZ R191, R152, -R36, R191 ;  /* 0x8000002498bf7223 */ /* 0x000fe200000100bf */
[C---:B--2---:R-:W-:Y:S01]  /*58a0*/  FMUL.FTZ R197, R6.reuse, R2 ;  /* 0x0000000206c57220 */ /* 0x044fe20000410000 */
[-C--:B------:R-:W-:Y:S01]  /*58b0*/  FFMA.FTZ R2, R187, R134.reuse, -R181 ;  /* 0x00000086bb027223 */ /* 0x080fe200000108b5 */
[----:B------:R-:W-:Y:S01]  /*58c0*/  FMUL.FTZ R181, R6, R134 ;  /* 0x0000008606b57220 */ /* 0x000fe20000410000 */
[----:B------:R-:W-:Y:S01]  /*58d0*/  FFMA.FTZ R134, R136, -R196, R175 ;  /* 0x800000c488867223 */ /* 0x000fe200000100af */
[----:B------:R-:W-:Y:S01]  /*58e0*/  FFMA.FTZ R163, R161, R172, -R163 ;  /* 0x000000aca1a37223 */ /* 0x000fe200000108a3 */
[----:B------:R-:W-:Y:S01]  /*58f0*/  FMUL.FTZ R172, R167, R64 ;  /* 0x00000040a7ac7220 */ /* 0x000fe20000410000 */
[----:B------:R1:W-:Y:S01]  /*5900*/  STS [R86+0x10], R197 ;  /* 0x000010c556007388 */ /* 0x0003e20000000800 */
[----:B------:R-:W-:Y:S01]  /*5910*/  FFMA.FTZ R205, R137, -R193, R134 ;  /* 0x800000c189cd7223 */ /* 0x000fe20000010086 */
[----:B------:R-:W-:Y:S01]  /*5920*/  FFMA.FTZ R193, -R152, R37, R193 ;  /* 0x0000002598c17223 */ /* 0x000fe200000101c1 */
[----:B------:R-:W-:Y:S01]  /*5930*/  FMUL.FTZ R134, R180, R113 ;  /* 0x00000071b4867220 */ /* 0x000fe20000410000 */
[----:B------:R2:W-:Y:S01]  /*5940*/  STS [R86+0x14], R181 ;  /* 0x000014b556007388 */ /* 0x0005e20000000800 */
[----:B------:R-:W-:Y:S01]  /*5950*/  FMUL.FTZ R203, R7, R172 ;  /* 0x000000ac07cb7220 */ /* 0x000fe20000410000 */
[C---:B------:R-:W-:Y:S01]  /*5960*/  FMUL.FTZ R176, R193.reuse, R174 ;  /* 0x000000aec1b07220 */ /* 0x040fe20000410000 */
[----:B0-----:R-:W-:Y:S01]  /*5970*/  FMUL.FTZ R47, R193, R134 ;  /* 0x00000086c12f7220 */ /* 0x001fe20000410000 */
[----:B------:R-:W-:Y:S01]  /*5980*/  FMUL.FTZ R44, R179, R64 ;  /* 0x00000040b32c7220 */ /* 0x000fe20000410000 */
[----:B------:R-:W-:Y:S01]  /*5990*/  FMUL.FTZ R207, R9, R178 ;  /* 0x000000b209cf7220 */ /* 0x000fe20000410000 */
[-C--:B-1----:R-:W-:Y:S01]  /*59a0*/  FMUL.FTZ R197, R8, R134.reuse ;  /* 0x0000008608c57220 */ /* 0x082fe20000410000 */
[C---:B------:R-:W-:Y:S01]  /*59b0*/  FFMA.FTZ R176, R191.reuse, R134, R176 ;  /* 0x00000086bfb07223 */ /* 0x040fe200000100b0 */
[C---:B------:R-:W-:Y:S01]  /*59c0*/  FFMA.FTZ R134, R138.reuse, R171, R173 ;  /* 0x000000ab8a867223 */ /* 0x040fe200000100ad */
[----:B------:R0:W-:Y:S01]  /*59d0*/  STS [R86+0x18], R203 ;  /* 0x000018cb56007388 */ /* 0x0001e20000000800 */
[----:B--2---:R-:W-:Y:S01]  /*59e0*/  FFMA.FTZ R181, R191, R174, -R47 ;  /* 0x000000aebfb57223 */ /* 0x004fe2000001082f */
[----:B------:R-:W-:Y:S01]  /*59f0*/  FFMA.FTZ R47, R138, -R200, R205 ;  /* 0x800000c88a2f7223 */ /* 0x000fe200000100cd */
[----:B------:R-:W-:Y:S01]  /*5a00*/  FMUL.FTZ R205, R185, R115 ;  /* 0x00000073b9cd7220 */ /* 0x000fe20000410000 */
[----:B------:R1:W-:Y:S01]  /*5a10*/  STS [R86+0x20], R197 ;  /* 0x000020c556007388 */ /* 0x0003e20000000800 */
[C---:B------:R-:W-:Y:S01]  /*5a20*/  FFMA.FTZ R173, R139.reuse, R195, R134 ;  /* 0x000000c38bad7223 */ /* 0x040fe20000010086 */
[----:B------:R-:W-:Y:S01]  /*5a30*/  FFMA.FTZ R47, R139, -R166, R47 ;  /* 0x800000a68b2f7223 */ /* 0x000fe2000001002f */
[C---:B------:R-:W-:Y:S01]  /*5a40*/  FFMA.FTZ R166, -R154.reuse, R41, R166 ;  /* 0x000000299aa67223 */ /* 0x040fe200000101a6 */
[----:B------:R-:W-:Y:S01]  /*5a50*/  FMUL.FTZ R175, R7, R44 ;  /* 0x0000002c07af7220 */ /* 0x000fe20000410000 */
[----:B------:R-:W-:Y:S01]  /*5a60*/  FFMA.FTZ R195, R154, -R40, R195 ;  /* 0x800000289ac37223 */ /* 0x000fe200000100c3 */
[----:B0-----:R-:W-:Y:S01]  /*5a70*/  FMUL.FTZ R203, R8, R174 ;  /* 0x000000ae08cb7220 */ /* 0x001fe20000410000 */
[----:B------:R-:W-:Y:S01]  /*5a80*/  FMUL.FTZ R134, R166, R205 ;  /* 0x000000cda6867220 */ /* 0x000fe20000410000 */
[----:B------:R-:W-:Y:S01]  /*5a90*/  FMUL.FTZ R174, R183, R110 ;  /* 0x0000006eb7ae7220 */ /* 0x000fe20000410000 */
[----:B------:R-:W-:Y:S01]  /*5aa0*/  FMUL.FTZ R213, R130, R112 ;  /* 0x0000007082d57220 */ /* 0x000fe20000410000 */
[----:B-1----:R-:W-:Y:S01]  /*5ab0*/  FMUL.FTZ R197, R133, R115 ;  /* 0x0000007385c57220 */ /* 0x002fe20000410000 */
[----:B------:R0:W-:Y:S01]  /*5ac0*/  STS [R86+0x24], R203 ;  /* 0x000024cb56007388 */ /* 0x0001e20000000800 */
[----:B------:R-:W-:Y:S01]  /*5ad0*/  FFMA.FTZ R196, -R149, R35, R196 ;  /* 0x0000002395c47223 */ /* 0x000fe200000101c4 */
[----:B------:R-:W-:Y:S01]  /*5ae0*/  FMUL.FTZ R215, R11, R213 ;  /* 0x000000d50bd77220 */ /* 0x000fe20000410000 */
[-C--:B------:R-:W-:Y:S01]  /*5af0*/  FMUL.FTZ R184, R166, R197.reuse ;  /* 0x000000c5a6b87220 */ /* 0x080fe20000410000 */
[-C--:B------:R-:W-:Y:S01]  /*5b00*/  FFMA.FTZ R182, R195, R197.reuse, R134 ;  /* 0x000000c5c3b67223 */ /* 0x080fe20000010086 */
[----:B------:R1:W-:Y:S01]  /*5b10*/  STS [R86+0x1c], R175 ;  /* 0x00001caf56007388 */ /* 0x0003e20000000800 */
[----:B------:R-:W-:Y:S01]  /*5b20*/  FFMA.FTZ R189, R149, -R34, R189 ;  /* 0x8000002295bd7223 */ /* 0x000fe200000100bd */
[----:B------:R-:W-:Y:S01]  /*5b30*/  FMUL.FTZ R134, R196, R44 ;  /* 0x0000002cc4867220 */ /* 0x000fe20000410000 */
[----:B------:R-:W-:Y:S01]  /*5b40*/  FADD.FTZ R164, RZ, R164 ;  /* 0x000000a4ffa47221 */ /* 0x000fe20000010000 */
[----:B------:R2:W-:Y:S01]  /*5b50*/  STS [R86+0x28], R207 ;  /* 0x000028cf56007388 */ /* 0x0005e20000000800 */
[C---:B0-----:R-:W-:Y:S01]  /*5b60*/  FMUL.FTZ R203, R10.reuse, R197 ;  /* 0x000000c50acb7220 */ /* 0x041fe20000410000 */
[-C--:B------:R-:W-:Y:S01]  /*5b70*/  FFMA.FTZ R197, R195, R205.reuse, -R184 ;  /* 0x000000cdc3c57223 */ /* 0x080fe200000108b8 */
[----:B------:R-:W-:Y:S01]  /*5b80*/  FMUL.FTZ R205, R10, R205 ;  /* 0x000000cd0acd7220 */ /* 0x000fe20000410000 */
[----:B------:R-:W-:Y:S01]  /*5b90*/  STS [R86+0x3c], R215 ;  /* 0x00003cd756007388 */ /* 0x000fe20000000800 */
[----:B------:R-:W-:Y:S01]  /*5ba0*/  FFMA.FTZ R134, R189, R172, R134 ;  /* 0x000000acbd867223 */ /* 0x000fe20000010086 */
[----:B-1----:R-:W-:Y:S01]  /*5bb0*/  FMUL.FTZ R175, R9, R174 ;  /* 0x000000ae09af7220 */ /* 0x002fe20000410000 */
[----:B------:R-:W-:Y:S01]  /*5bc0*/  FADD.FTZ R163, RZ, R163 ;  /* 0x000000a3ffa37221 */ /* 0x000fe20000010000 */
[----:B------:R-:W-:Y:S01]  /*5bd0*/  STS [R86+0x30], R203 ;  /* 0x000030cb56007388 */ /* 0x000fe20000000800 */
[----:B------:R-:W-:Y:S01]  /*5be0*/  FMUL.FTZ R172, R196, R172 ;  /* 0x000000acc4ac7220 */ /* 0x000fe20000410000 */
[----:B--2---:R-:W-:Y:S01]  /*5bf0*/  FMUL.FTZ R207, R11, R211 ;  /* 0x000000d30bcf7220 */ /* 0x004fe20000410000 */
[----:B------:R-:W-:Y:S01]  /*5c00*/  FFMA.FTZ R200, -R153, R39, R200 ;  /* 0x0000002799c87223 */ /* 0x000fe200000101c8 */
[----:B------:R0:W-:Y:S01]  /*5c10*/  STS [R86+0x2c], R175 ;  /* 0x00002caf56007388 */ /* 0x0001e20000000800 */
[----:B------:R-:W-:Y:S01]  /*5c20*/  FADD.FTZ R45, R164, R45 ;  /* 0x0000002da42d7221 */ /* 0x000fe20000010000 */
[----:B------:R-:W-:Y:S01]  /*5c30*/  FADD.FTZ R163, R163, R168 ;  /* 0x000000a8a3a37221 */ /* 0x000fe20000010000 */
[----:B------:R-:W-:Y:S01]  /*5c40*/  FFMA.FTZ R171, R153, -R38, R171 ;  /* 0x8000002699ab7223 */ /* 0x000fe200000100ab */
[----:B------:R1:W-:Y:S01]  /*5c50*/  STS [R86+0x34], R205 ;  /* 0x000034cd56007388 */ /* 0x0003e20000000800 */
[C---:B------:R-:W-:Y:S01]  /*5c60*/  FMUL.FTZ R164, R200.reuse, R174 ;  /* 0x000000aec8a47220 */ /* 0x040fe20000410000 */
[----:B------:R-:W-:Y:S01]  /*5c70*/  FADD.FTZ R45, R45, R46 ;  /* 0x0000002e2d2d7221 */ /* 0x000fe20000010000 */
[----:B------:R-:W-:Y:S01]  /*5c80*/  FADD.FTZ R2, R163, R2 ;  /* 0x00000002a3027221 */ /* 0x000fe20000010000 */
[----:B------:R1:W-:Y:S01]  /*5c90*/  STS [R86+0x38], R207 ;  /* 0x000038cf56007388 */ /* 0x0003e20000000800 */
[----:B------:R-:W-:Y:S01]  /*5ca0*/  FFMA.FTZ R164, R171, R178, R164 ;  /* 0x000000b2aba47223 */ /* 0x000fe200000100a4 */
[----:B0-----:R-:W-:Y:S01]  /*5cb0*/  FFMA.FTZ R175, R189, R44, -R172 ;  /* 0x0000002cbdaf7223 */ /* 0x001fe200000108ac */
[----:B------:R-:W-:Y:S01]  /*5cc0*/  LEA R172, R141, -R158, 0x1 ;  /* 0x8000009e8dac7211 */ /* 0x000fe200078e08ff */
[----:B------:R-:W-:Y:S01]  /*5cd0*/  BAR.SYNC.DEFER_BLOCKING 0x0 ;  /* 0x0000000000007b1d */ /* 0x000fe20000010000 */
[----:B------:R-:W-:Y:S01]  /*5ce0*/  FMUL.FTZ R178, R200, R178 ;  /* 0x000000b2c8b27220 */ /* 0x000fe20000410000 */
[----:B------:R-:W-:Y:S01]  /*5cf0*/  FADD.FTZ R45, R45, R134 ;  /* 0x000000862d2d7221 */ /* 0x000fe20000010000 */
[----:B------:R-:W-:Y:S01]  /*5d00*/  ISETP.GE.AND P1, PT, R172, 0x1, PT ;  /* 0x00000001ac00780c */ /* 0x000fe20003f26270 */
[----:B------:R-:W-:Y:S01]  /*5d10*/  FADD.FTZ R2, R2, R175 ;  /* 0x000000af02027221 */ /* 0x000fe20000010000 */
[----:B------:R-:W-:Y:S01]  /*5d20*/  FFMA.FTZ R163, R171, R174, -R178 ;  /* 0x000000aeaba37223 */ /* 0x000fe200000108b2 */
[----:B------:R-:W-:Y:S01]  /*5d30*/  FADD.FTZ R45, R45, R176 ;  /* 0x000000b02d2d7221 */ /* 0x000fe20000010000 */
[C---:B------:R-:W-:Y:S01]  /*5d40*/  FFMA.FTZ R168, -R155.reuse, R43, R204 ;  /* 0x0000002b9ba87223 */ /* 0x040fe200000101cc */
[----:B------:R-:W-:Y:S01]  /*5d50*/  FADD.FTZ R2, R2, R181 ;  /* 0x000000b502027221 */ /* 0x000fe20000010000 */
[----:B------:R-:W-:Y:S01]  /*5d60*/  FFMA.FTZ R134, R155, -R42, R169 ;  /* 0x8000002a9b867223 */ /* 0x000fe200000100a9 */
[----:B------:R-:W-:Y:S01]  /*5d70*/  FADD.FTZ R45, R45, R164 ;  /* 0x000000a42d2d7221 */ /* 0x000fe20000010000 */
[C---:B------:R-:W-:Y:S01]  /*5d80*/  FMUL.FTZ R175, R168.reuse, R213 ;  /* 0x000000d5a8af7220 */ /* 0x040fe20000410000 */
[-C--:B------:R-:W-:Y:S01]  /*5d90*/  FMUL.FTZ R46, R168, R211.reuse ;  /* 0x000000d3a82e7220 */ /* 0x080fe20000410000 */
        /* <DEDUP_REMOVED lines=12> */
.L_x_16950:
[----:B------:R-:W-:Y:S05]  /*5e60*/  BSYNC.RECONVERGENT B0 ;  /* 0x0000000000007941 */ /* 0x000fea0003800200 */
.L_x_16949:
[----:B------:R-:W-:Y:S04]  /*5e70*/  BSSY.RECONVERGENT B0, `(.L_x_16951) ;  /* 0x0000003000007945 */ /* 0x000fe80003800200 */
[----:B------:R-:W-:Y:S05]  /*5e80*/  @!P2 BRA `(.L_x_16952) ;  /* 0x000000000004a947 */ /* 0x000fea0003800000 */
[----:B0-----:R3:W-:Y:S02]  /*5e90*/  REDG.E.ADD.F32.FTZ.RN.STRONG.GPU desc[UR16][R126.64+0x80], R217 ;  /* 0x000080d97e0079a6 */ /* 0x0017e4000c12f310 */
.L_x_16952:
[----:B------:R-:W-:Y:S05]  /*5ea0*/  BSYNC.RECONVERGENT B0 ;  /* 0x0000000000007941 */ /* 0x000fea0003800200 */
.L_x_16951:
[----:B--2---:R2:W4:Y:S01]  /*5eb0*/  LDS R163, [R84+0x940] ;  /* 0x0009400054a37984 */ /* 0x0045220000000800 */
[----:B------:R-:W-:Y:S04]  /*5ec0*/  BSSY.RECONVERGENT B0, `(.L_x_16953) ;  /* 0x0000003000007945 */ /* 0x000fe80003800200 */
[----:B------:R-:W-:Y:S05]  /*5ed0*/  @!P3 BRA `(.L_x_16954) ;  /* 0x000000000004b947 */ /* 0x000fea0003800000 */
[----:B----4-:R4:W-:Y:S02]  /*5ee0*/  REDG.E.ADD.F32.FTZ.RN.STRONG.GPU desc[UR16][R126.64+0x100], R163 ;  /* 0x000100a37e0079a6 */ /* 0x0109e4000c12f310 */
.L_x_16954:
[----:B------:R-:W-:Y:S05]  /*5ef0*/  BSYNC.RECONVERGENT B0 ;  /* 0x0000000000007941 */ /* 0x000fea0003800200 */
.L_x_16953:
[----:B----4-:R4:W0:Y:S01]  /*5f00*/  LDS R163, [R83+0x9c0] ;  /* 0x0009c00053a37984 */ /* 0x0108220000000800 */
[----:B------:R-:W-:Y:S04]  /*5f10*/  BSSY.RECONVERGENT B0, `(.L_x_16955) ;  /* 0x0000003000007945 */ /* 0x000fe80003800200 */
[----:B------:R-:W-:Y:S05]  /*5f20*/  @!P4 BRA `(.L_x_16956) ;  /* 0x000000000004c947 */ /* 0x000fea0003800000 */
[----:B0-----:R0:W-:Y:S02]  /*5f30*/  REDG.E.ADD.F32.FTZ.RN.STRONG.GPU desc[UR16][R126.64+0x180], R163 ;  /* 0x000180a37e0079a6 */ /* 0x0011e4000c12f310 */
.L_x_16956:
[----:B------:R-:W-:Y:S05]  /*5f40*/  BSYNC.RECONVERGENT B0 ;  /* 0x0000000000007941 */ /* 0x000fea0003800200 */
.L_x_16955:
        /* <DEDUP_REMOVED lines=10> */
.L_x_16958:
[----:B------:R-:W-:Y:S05]  /*5ff0*/  BSYNC.RECONVERGENT B0 ;  /* 0x0000000000007941 */ /* 0x000fea0003800200 */
.L_x_16957:
[----:B0-----:R0:W0:Y:S01]  /*6000*/  LDS R163, [R81+0xac0] ;  /* 0x000ac00051a37984 */ /* 0x0010220000000800 */
[----:B------:R-:W-:Y:S04]  /*6010*/  BSSY.RECONVERGENT B0, `(.L_x_16959) ;  /* 0x0000003000007945 */ /* 0x000fe80003800200 */
[----:B------:R-:W-:Y:S05]  /*6020*/  @!P1 BRA `(.L_x_16960) ;  /* 0x0000000000049947 */ /* 0x000fea0003800000 */
[----:B0-----:R0:W-:Y:S02]  /*6030*/  REDG.E.ADD.F32.FTZ.RN.STRONG.GPU desc[UR16][R126.64+0x280], R163 ;  /* 0x000280a37e0079a6 */ /* 0x0011e4000c12f310 */
.L_x_16960:
[----:B------:R-:W-:Y:S05]  /*6040*/  BSYNC.RECONVERGENT B0 ;  /* 0x0000000000007941 */ /* 0x000fea0003800200 */
.L_x_16959:
[----:B0-----:R0:W0:Y:S01]  /*6050*/  LDS R163, [R80+0xb40] ;  /* 0x000b400050a37984 */ /* 0x0010220000000800 */
[----:B------:R-:W-:Y:S04]  /*6060*/  BSSY.RECONVERGENT B0, `(.L_x_16961) ;  /* 0x0000003000007945 */ /* 0x000fe80003800200 */
[----:B------:R-:W-:Y:S05]  /*6070*/  @!P2 BRA `(.L_x_16962) ;  /* 0x000000000004a947 */ /* 0x000fea0003800000 */
[----:B0-----:R0:W-:Y:S02]  /*6080*/  REDG.E.ADD.F32.FTZ.RN.STRONG.GPU desc[UR16][R126.64+0x300], R163 ;  /* 0x000300a37e0079a6 */ /* 0x0011e4000c12f310 */
.L_x_16962:
[----:B------:R-:W-:Y:S05]  /*6090*/  BSYNC.RECONVERGENT B0 ;  /* 0x0000000000007941 */ /* 0x000fea0003800200 */
.L_x_16961:
[----:B0-----:R0:W0:Y:S01]  /*60a0*/  LDS R163, [R79+0xbc0] ;  /* 0x000bc0004fa37984 */ /* 0x0010220000000800 */
[----:B------:R-:W-:Y:S04]  /*60b0*/  BSSY.RECONVERGENT B0, `(.L_x_16963) ;  /* 0x0000003000007945 */ /* 0x000fe80003800200 */
[----:B------:R-:W-:Y:S05]  /*60c0*/  @!P3 BRA `(.L_x_16964) ;  /* 0x000000000004b947 */ /* 0x000fea0003800000 */
[----:B0-----:R0:W-:Y:S02]  /*60d0*/  REDG.E.ADD.F32.FTZ.RN.STRONG.GPU desc[UR16][R126.64+0x380], R163 ;  /* 0x000380a37e0079a6 */ /* 0x0011e4000c12f310 */
.L_x_16964:
[----:B------:R-:W-:Y:S05]  /*60e0*/  BSYNC.RECONVERGENT B0 ;  /* 0x0000000000007941 */ /* 0x000fea0003800200 */
.L_x_16963:
[----:B0-----:R0:W0:Y:S01]  /*60f0*/  LDS R163, [R78+0xc40] ;  /* 0x000c40004ea37984 */ /* 0x0010220000000800 */
[----:B------:R-:W-:Y:S04]  /*6100*/  BSSY.RECONVERGENT B0, `(.L_x_16965) ;  /* 0x0000003000007945 */ /* 0x000fe80003800200 */
[----:B------:R-:W-:Y:S05]  /*6110*/  @!P4 BRA `(.L_x_16966) ;  /* 0x000000000004c947 */ /* 0x000fea0003800000 */
[----:B0-----:R0:W-:Y:S02]  /*6120*/  REDG.E.ADD.F32.FTZ.RN.STRONG.GPU desc[UR16][R126.64+0x400], R163 ;  /* 0x000400a37e0079a6 */ /* 0x0011e4000c12f310 */
.L_x_16966:
[----:B------:R-:W-:Y:S05]  /*6130*/  BSYNC.RECONVERGENT B0 ;  /* 0x0000000000007941 */ /* 0x000fea0003800200 */
.L_x_16965:
[----:B0-----:R0:W0:Y:S01]  /*6140*/  LDS R163, [R77+0xcc0] ;  /* 0x000cc0004da37984 */ /* 0x0010220000000800 */
[----:B------:R-:W-:Y:S04]  /*6150*/  BSSY.RECONVERGENT B0, `(.L_x_16967) ;  /* 0x0000003000007945 */ /* 0x000fe80003800200 */
[----:B------:R-:W-:Y:S05]  /*6160*/  @!P5 BRA `(.L_x_16968) ;  /* 0x000000000004d947 */ /* 0x000fea0003800000 */
[----:B0-----:R0:W-:Y:S02]  /*6170*/  REDG.E.ADD.F32.FTZ.RN.STRONG.GPU desc[UR16][R126.64+0x480], R163 ;  /* 0x000480a37e0079a6 */ /* 0x0011e4000c12f310 */
.L_x_16968:
[----:B------:R-:W-:Y:S05]  /*6180*/  BSYNC.RECONVERGENT B0 ;  /* 0x0000000000007941 */ /* 0x000fea0003800200 */
.L_x_16967:
        /* <DEDUP_REMOVED lines=10> */
.L_x_16970:
[----:B------:R-:W-:Y:S05]  /*6230*/  BSYNC.RECONVERGENT B0 ;  /* 0x0000000000007941 */ /* 0x000fea0003800200 */
.L_x_16969:
[----:B0-----:R0:W0:Y:S01]  /*6240*/  LDS R163, [R75+0xdc0] ;  /* 0x000dc0004ba37984 */ /* 0x0010220000000800 */
[----:B------:R-:W-:Y:S04]  /*6250*/  BSSY.RECONVERGENT B0, `(.L_x_16971) ;  /* 0x0000003000007945 */ /* 0x000fe80003800200 */
[----:B------:R-:W-:Y:S05]  /*6260*/  @!P1 BRA `(.L_x_16972) ;  /* 0x0000000000049947 */ /* 0x000fea0003800000 */
[----:B0-----:R0:W-:Y:S02]  /*6270*/  REDG.E.ADD.F32.FTZ.RN.STRONG.GPU desc[UR16][R126.64+0x580], R163 ;  /* 0x000580a37e0079a6 */ /* 0x0011e4000c12f310 */
.L_x_16972:
[----:B------:R-:W-:Y:S05]  /*6280*/  BSYNC.RECONVERGENT B0 ;  /* 0x0000000000007941 */ /* 0x000fea0003800200 */
.L_x_16971:
[----:B0-----:R0:W0:Y:S01]  /*6290*/  LDS R163, [R74+0xe40] ;  /* 0x000e40004aa37984 */ /* 0x0010220000000800 */
[----:B------:R-:W-:Y:S04]  /*62a0*/  BSSY.RECONVERGENT B0, `(.L_x_16973) ;  /* 0x0000003000007945 */ /* 0x000fe80003800200 */
[----:B------:R-:W-:Y:S05]  /*62b0*/  @!P2 BRA `(.L_x_16974) ;  /* 0x000000000004a947 */ /* 0x000fea0003800000 */
[----:B0-----:R0:W-:Y:S02]  /*62c0*/  REDG.E.ADD.F32.FTZ.RN.STRONG.GPU desc[UR16][R126.64+0x600], R163 ;  /* 0x000600a37e0079a6 */ /* 0x0011e4000c12f310 */
.L_x_16974:
[----:B------:R-:W-:Y:S05]  /*62d0*/  BSYNC.RECONVERGENT B0 ;  /* 0x0000000000007941 */ /* 0x000fea0003800200 */
.L_x_16973:
[----:B0-----:R0:W0:Y:S01]  /*62e0*/  LDS R163, [R73+0xec0] ;  /* 0x000ec00049a37984 */ /* 0x0010220000000800 */
[----:B------:R-:W-:Y:S04]  /*62f0*/  BSSY.RECONVERGENT B0, `(.L_x_16975) ;  /* 0x0000003000007945 */ /* 0x000fe80003800200 */
[----:B------:R-:W-:Y:S05]  /*6300*/  @!P3 BRA `(.L_x_16976) ;  /* 0x000000000004b947 */ /* 0x000fea0003800000 */
[----:B0-----:R0:W-:Y:S02]  /*6310*/  REDG.E.ADD.F32.FTZ.RN.STRONG.GPU desc[UR16][R126.64+0x680], R163 ;  /* 0x000680a37e0079a6 */ /* 0x0011e4000c12f310 */
.L_x_16976:
[----:B------:R-:W-:Y:S05]  /*6320*/  BSYNC.RECONVERGENT B0 ;  /* 0x0000000000007941 */ /* 0x000fea0003800200 */
.L_x_16975:
[----:B0-----:R0:W0:Y:S01]  /*6330*/  LDS R163, [R72+0xf40] ;  /* 0x000f400048a37984 */ /* 0x0010220000000800 */
[----:B------:R-:W-:Y:S04]  /*6340*/  BSSY.RECONVERGENT B0, `(.L_x_16977) ;  /* 0x0000003000007945 */ /* 0x000fe80003800200 */
[----:B------:R-:W-:Y:S05]  /*6350*/  @!P4 BRA `(.L_x_16978) ;  /* 0x000000000004c947 */ /* 0x000fea0003800000 */
[----:B0-----:R0:W-:Y:S02]  /*6360*/  REDG.E.ADD.F32.FTZ.RN.STRONG.GPU desc[UR16][R126.64+0x700], R163 ;  /* 0x000700a37e0079a6 */ /* 0x0011e4000c12f310 */
.L_x_16978:
[----:B------:R-:W-:Y:S05]  /*6370*/  BSYNC.RECONVERGENT B0 ;  /* 0x0000000000007941 */ /* 0x000fea0003800200 */
.L_x_16977:
[----:B0-----:R0:W0:Y:S01]  /*6380*/  LDS R163, [R71+0xfc0] ;  /* 0x000fc00047a37984 */ /* 0x0010220000000800 */
[----:B------:R-:W-:Y:S01]  /*6390*/  BSSY.RECONVERGENT B0, `(.L_x_16979) ;  /* 0x0000005000007945 */ /* 0x000fe20003800200 */
[----:B------:R-:W-:Y:S01]  /*63a0*/  FADD.FTZ R44, R45, R44 ;  /* 0x0000002c2d2c7221 */ /* 0x000fe20000010000 */
[----:B------:R-:W-:Y:S02]  /*63b0*/  FADD.FTZ R45, R2, R213 ;  /* 0x000000d5022d7221 */ /* 0x000fe40000010000 */
[----:B------:R-:W-:Y:S05]  /*63c0*/  @!P5 BRA `(.L_x_16980) ;  /* 0x000000000004d947 */ /* 0x000fea0003800000 */
[----:B0-----:R0:W-:Y:S02]  /*63d0*/  REDG.E.ADD.F32.FTZ.RN.STRONG.GPU desc[UR16][R126.64+0x780], R163 ;  /* 0x000780a37e0079a6 */ /* 0x0011e4000c12f310 */
.L_x_16980:
[----:B------:R-:W-:Y:S05]  /*63e0*/  BSYNC.RECONVERGENT B0 ;  /* 0x0000000000007941 */ /* 0x000fea0003800200 */
.L_x_16979:
        /* <DEDUP_REMOVED lines=19> */
[----:B------:R-:W-:Y:S01]  /*6520*/  FFMA.FTZ R30, R30, R170, R31 ;  /* 0x000000aa1e1e7223 */ /* 0x000fe2000001001f */
[CC--:B------:R-:W-:Y:S01]  /*6530*/  FMUL.FTZ R31, R125.reuse, R157.reuse ;  /* 0x0000009d7d1f7220 */ /* 0x0c0fe20000410000 */
[----:B------:R-:W-:Y:S01]  /*6540*/  FFMA.FTZ R29, R28, R157, R29 ;  /* 0x0000009d1c1d7223 */ /* 0x000fe2000001001d */
[----:B0-----:R-:W-:Y:S01]  /*6550*/  @!P1 FADD.FTZ R44, R44, R127 ;  /* 0x0000007f2c2c9221 */ /* 0x001fe20000010000 */
[----:B------:R-:W-:Y:S01]  /*6560*/  FMUL.FTZ R127, R125, R131 ;  /* 0x000000837d7f7220 */ /* 0x000fe20000410000 */
[----:B---3--:R-:W-:-:S03]  /*6570*/  @!P1 FADD.FTZ R45, R45, R2 ;  /* 0x000000022d2d9221 */ /* 0x008fc60000010000 */
[----:B------:R-:W0:Y:S01]  /*6580*/  SHFL.DOWN PT, R169, R44, 0x2, 0x1f ;  /* 0x08401f002ca97f89 */ /* 0x000e2200000e0000 */
[CC--:B------:R-:W-:Y:S01]  /*6590*/  FMUL.FTZ R2, R125.reuse, R185.reuse ;  /* 0x000000b97d027220 */ /* 0x0c0fe20000410000 */
[----:B------:R-:W-:Y:S01]  /*65a0*/  FFMA.FTZ R185, R124, R185, -R43 ;  /* 0x000000b97cb97223 */ /* 0x000fe2000001082b */
[----:B-----5:R-:W-:Y:S01]  /*65b0*/  @!P1 FADD.FTZ R46, R46, R163 ;  /* 0x000000a32e2e9221 */ /* 0x020fe20000010000 */
[-C--:B------:R-:W-:Y:S01]  /*65c0*/  FFMA.FTZ R163, R124, R130.reuse, -R127 ;  /* 0x000000827ca37223 */ /* 0x080fe2000001087f */
[----:B------:R-:W-:Y:S01]  /*65d0*/  FMUL.FTZ R127, R125, R130 ;  /* 0x000000827d7f7220 */ /* 0x000fe20000410000 */
[----:B------:R-:W-:Y:S01]  /*65e0*/  FFMA.FTZ R43, R40, R133, R41 ;  /* 0x00000085282b7223 */ /* 0x000fe20000010029 */
[----:B-1----:R-:W-:Y:S01]  /*65f0*/  @!P1 FADD.FTZ R47, R47, R126 ;  /* 0x0000007e2f2f9221 */ /* 0x002fe20000010000 */
[----:B------:R-:W1:Y:S01]  /*6600*/  SHFL.DOWN PT, R130, R45, 0x2, 0x1f ;  /* 0x08401f002d827f89 */ /* 0x000e6200000e0000 */
[----:B------:R-:W-:Y:S01]  /*6610*/  ISETP.GT.AND P1, PT, R70, 0x1d, PT ;  /* 0x0000001d4600780c */ /* 0x000fe20003f24270 */
[----:B------:R-:W-:Y:S01]  /*6620*/  FFMA.FTZ R127, R124, R131, R127 ;  /* 0x000000837c7f7223 */ /* 0x000fe2000001007f */
[----:B------:R-:W-:Y:S01]  /*6630*/  FMUL.FTZ R163, R168, R163 ;  /* 0x000000a3a8a37220 */ /* 0x000fe20000410000 */
[----:B------:R-:W3:Y:S01]  /*6640*/  SHFL.DOWN PT, R173, R46, 0x2, 0x1f ;  /* 0x08401f002ead7f89 */ /* 0x000ee200000e0000 */
[C---:B------:R-:W-:Y:S01]  /*6650*/  FMUL.FTZ R41, R125.reuse, R135 ;  /* 0x000000877d297220 */ /* 0x040fe20000410000 */
[----:B------:R-:W-:Y:S01]  /*6660*/  FFMA.FTZ R40, R124, R133, R2 ;  /* 0x000000857c287223 */ /* 0x000fe20000010002 */
[----:B------:R-:W-:Y:S01]  /*6670*/  FFMA.FTZ R134, R134, R127, R163 ;  /* 0x0000007f86867223 */ /* 0x000fe200000100a3 */
[----:B------:R-:W5:Y:S01]  /*6680*/  SHFL.DOWN PT, R164, R47, 0x2, 0x1f ;  /* 0x08401f002fa47f89 */ /* 0x000f6200000e0000 */
[C---:B------:R-:W-:Y:S01]  /*6690*/  FMUL.FTZ R2, R125.reuse, R183 ;  /* 0x000000b77d027220 */ /* 0x040fe20000410000 */
[----:B------:R-:W-:Y:S01]  /*66a0*/  FMUL.FTZ R166, R166, R185 ;  /* 0x000000b9a6a67220 */ /* 0x000fe20000410000 */
[C---:B------:R-:W-:Y:S01]  /*66b0*/  FFMA.FTZ R183, R124.reuse, R183, -R41 ;  /* 0x000000b77cb77223 */ /* 0x040fe20000010829 */
[----:B------:R-:W-:Y:S01]  /*66c0*/  FMUL.FTZ R41, R125, R180 ;  /* 0x000000b47d297220 */ /* 0x000fe20000410000 */
[-C--:B------:R-:W-:Y:S01]  /*66d0*/  FFMA.FTZ R126, R124, R135.reuse, R2 ;  /* 0x000000877c7e7223 */ /* 0x080fe20000010002 */
[----:B------:R-:W-:Y:S01]  /*66e0*/  FFMA.FTZ R195, R195, R40, R166 ;  /* 0x00000028c3c37223 */ /* 0x000fe200000100a6 */
[----:B------:R-:W-:Y:S01]  /*66f0*/  FFMA.FTZ R40, R38, R135, R39 ;  /* 0x0000008726287223 */ /* 0x000fe20000010027 */
[----:B0-----:R-:W-:Y:S01]  /*6700*/  @!P1 FADD.FTZ R44, R44, R169 ;  /* 0x000000a92c2c9221 */ /* 0x001fe20000010000 */
[-C--:B------:R-:W-:Y:S01]  /*6710*/  FFMA.FTZ R2, R124, R132.reuse, -R41 ;  /* 0x000000847c027223 */ /* 0x080fe20000010829 */
[C---:B------:R-:W-:Y:S01]  /*6720*/  FMUL.FTZ R39, R125.reuse, R132 ;  /* 0x000000847d277220 */ /* 0x040fe20000410000 */
[----:B------:R-:W-:Y:S01]  /*6730*/  FFMA.FTZ R41, R36, R180, R37 ;  /* 0x000000b424297223 */ /* 0x000fe20000010025 */
[----:B------:R-:W-:Y:S01]  /*6740*/  FMUL.FTZ R37, R125, R179 ;  /* 0x000000b37d257220 */ /* 0x000fe20000410000 */
[----:B------:R-:W0:Y:S01]  /*6750*/  SHFL.DOWN PT, R127, R44, 0x4, 0x1f ;  /* 0x08801f002c7f7f89 */ /* 0x000e2200000e0000 */
[----:B------:R-:W-:Y:S01]  /*6760*/  FMUL.FTZ R38, R193, R2 ;  /* 0x00000002c1267220 */ /* 0x000fe20000410000 */
[----:B------:R-:W-:Y:S01]  /*6770*/  FFMA.FTZ R2, R124, R180, R39 ;  /* 0x000000b47c027223 */ /* 0x000fe20000010027 */
[----:B-1----:R-:W-:Y:S01]  /*6780*/  @!P1 FADD.FTZ R45, R45, R130 ;  /* 0x000000822d2d9221 */ /* 0x002fe20000010000 */
[-C--:B------:R-:W-:Y:S01]  /*6790*/  FMUL.FTZ R39, R125, R167.reuse ;  /* 0x000000a77d277220 */ /* 0x080fe20000410000 */
[----:B------:R-:W-:Y:S01]  /*67a0*/  FFMA.FTZ R36, R34, R167, R35 ;  /* 0x000000a722247223 */ /* 0x000fe20000010023 */
[----:B------:R-:W-:Y:S01]  /*67b0*/  FFMA.FTZ R191, R191, R2, R38 ;  /* 0x00000002bfbf7223 */ /* 0x000fe20000010026 */
[----:B---3--:R-:W-:Y:S01]  /*67c0*/  @!P1 FADD.FTZ R46, R46, R173 ;  /* 0x000000ad2e2e9221 */ /* 0x008fe20000010000 */
[----:B------:R-:W1:Y:S01]  /*67d0*/  SHFL.DOWN PT, R130, R45, 0x4, 0x1f ;  /* 0x08801f002d827f89 */ /* 0x000e6200000e0000 */
[C---:B------:R-:W-:Y:S01]  /*67e0*/  FFMA.FTZ R39, R124.reuse, R179, -R39 ;  /* 0x000000b37c277223 */ /* 0x040fe20000010827 */
[----:B------:R-:W-:Y:S01]  /*67f0*/  FFMA.FTZ R38, R124, R167, R37 ;  /* 0x000000a77c267223 */ /* 0x000fe20000010025 */
[----:B-----5:R-:W-:Y:S01]  /*6800*/  @!P1 FADD.FTZ R47, R47, R164 ;  /* 0x000000a42f2f9221 */ /* 0x020fe20000010000 */
[----:B------:R-:W3:Y:S01]  /*6810*/  SHFL.DOWN PT, R131, R46, 0x4, 0x1f ;  /* 0x08801f002e837f89 */ /* 0x000ee200000e0000 */
[----:B------:R-:W-:Y:S01]  /*6820*/  ISETP.GT.AND P1, PT, R70, 0x1b, PT ;  /* 0x0000001b4600780c */ /* 0x000fe20003f24270 */
[----:B------:R-:W-:Y:S01]  /*6830*/  FMUL.FTZ R196, R196, R39 ;  /* 0x00000027c4c47220 */ /* 0x000fe20000410000 */
[C---:B------:R-:W-:Y:S01]  /*6840*/  FMUL.FTZ R2, R125.reuse, R165 ;  /* 0x000000a57d027220 */ /* 0x040fe20000410000 */
[----:B------:R-:W5:Y:S01]  /*6850*/  SHFL.DOWN PT, R164, R47, 0x4, 0x1f ;  /* 0x08801f002fa47f89 */ /* 0x000f6200000e0000 */
[C---:B------:R-:W-:Y:S01]  /*6860*/  FMUL.FTZ R35, R125.reuse, R170 ;  /* 0x000000aa7d237220 */ /* 0x040fe20000410000 */
[----:B------:R-:W-:Y:S01]  /*6870*/  FMUL.FTZ R200, R200, R183 ;  /* 0x000000b7c8c87220 */ /* 0x000fe20000410000 */
[CC--:B------:R-:W-:Y:S01]  /*6880*/  FFMA.FTZ R2, R124.reuse, R177.reuse, -R2 ;  /* 0x000000b17c027223 */ /* 0x0c0fe20000010802 */
[----:B------:R-:W-:Y:S01]  /*6890*/  FMUL.FTZ R177, R125, R177 ;  /* 0x000000b17db17220 */ /* 0x000fe20000410000 */
[C---:B------:R-:W-:Y:S01]  /*68a0*/  FFMA.FTZ R35, R124.reuse, R160, -R35 ;  /* 0x000000a07c237223 */ /* 0x040fe20000010823 */
[----:B------:R-:W-:Y:S01]  /*68b0*/  FFMA.FTZ R126, R171, R126, R200 ;  /* 0x0000007eab7e7223 */ /* 0x000fe200000100c8 */
[----:B------:R-:W-:Y:S01]  /*68c0*/  FMUL.FTZ R34, R201, R2 ;  /* 0x00000002c9227220 */ /* 0x000fe20000410000 */
[-C--:B------:R-:W-:Y:S01]  /*68d0*/  FFMA.FTZ R2, R124, R165.reuse, R177 ;  /* 0x000000a57c027223 */ /* 0x080fe200000100b1 */
[----:B------:R-:W-:Y:S01]  /*68e0*/  FFMA.FTZ R165, R32, R165, R33 ;  /* 0x000000a520a57223 */ /* 0x000fe20000010021 */
[----:B0-----:R-:W-:Y:S01]  /*68f0*/  @!P1 FADD.FTZ R44, R44, R127 ;  /* 0x0000007f2c2c9221 */ /* 0x001fe20000010000 */
[C---:B------:R-:W-:Y:S01]  /*6900*/  FMUL.FTZ R33, R125.reuse, R160 ;  /* 0x000000a07d217220 */ /* 0x040fe20000410000 */
[-C--:B------:R-:W-:Y:S01]  /*6910*/  FMUL.FTZ R125, R125, R162.reuse ;  /* 0x000000a27d7d7220 */ /* 0x080fe20000410000 */
[C---:B------:R-:W-:Y:S01]  /*6920*/  FFMA.FTZ R162, R124.reuse, R162, -R31 ;  /* 0x000000a27ca27223 */ /* 0x040fe2000001081f */
[----:B------:R-:W-:Y:S01]  /*6930*/  FFMA.FTZ R187, R187, R2, R34 ;  /* 0x00000002bbbb7223 */ /* 0x000fe20000010022 */
[----:B------:R-:W0:Y:S01]  /*6940*/  SHFL.DOWN PT, R37, R44, 0x8, 0x1f ;  /* 0x09001f002c257f89 */ /* 0x000e2200000e0000 */
[----:B-1----:R-:W-:Y:S01]  /*6950*/  @!P1 FADD.FTZ R45, R45, R130 ;  /* 0x000000822d2d9221 */ /* 0x002fe20000010000 */
[----:B------:R-:W-:Y:S01]  /*6960*/  FFMA.FTZ R170, R124, R170, R33 ;  /* 0x000000aa7caa7223 */ /* 0x000fe20000010021 */
[----:B------:R-:W-:Y:S01]  /*6970*/  FMUL.FTZ R190, R190, R35 ;  /* 0x00000023bebe7220 */ /* 0x000fe20000410000 */
[----:B------:R-:W-:Y:S01]  /*6980*/  FFMA.FTZ R124, R124, R157, R125 ;  /* 0x0000009d7c7c7223 */ /* 0x000fe2000001007d */
[----:B---3--:R-:W-:Y:S01]  /*6990*/  @!P1 FADD.FTZ R46, R46, R131 ;  /* 0x000000832e2e9221 */ /* 0x008fe20000010000 */
[----:B------:R-:W1:Y:S01]  /*69a0*/  SHFL.DOWN PT, R130, R45, 0x8, 0x1f ;  /* 0x09001f002d827f89 */ /* 0x000e6200000e0000 */
[----:B------:R-:W-:Y:S01]  /*69b0*/  FMUL.FTZ R162, R159, R162 ;  /* 0x000000a29fa27220 */ /* 0x000fe20000410000 */
[----:B------:R-:W-:Y:S01]  /*69c0*/  FFMA.FTZ R38, R189, R38, R196 ;  /* 0x00000026bd267223 */ /* 0x000fe200000100c4 */
[----:B-----5:R-:W-:Y:S01]  /*69d0*/  @!P1 FADD.FTZ R47, R47, R164 ;  /* 0x000000a42f2f9221 */ /* 0x020fe20000010000 */
[----:B------:R-:W3:Y:S01]  /*69e0*/  SHFL.DOWN PT, R39, R46, 0x8, 0x1f ;  /* 0x09001f002e277f89 */ /* 0x000ee200000e0000 */
[----:B------:R-:W-:Y:S01]  /*69f0*/  ISETP.GT.AND P1, PT, R70, 0x17, PT ;  /* 0x000000174600780c */ /* 0x000fe20003f24270 */
[----:B------:R-:W-:Y:S01]  /*6a00*/  FFMA.FTZ R170, R199, R170, R190 ;  /* 0x000000aac7aa7223 */ /* 0x000fe200000100be */
[----:B------:R-:W-:Y:S01]  /*6a10*/  FFMA.FTZ R161, R161, R124, R162 ;  /* 0x0000007ca1a17223 */ /* 0x000fe200000100a2 */
        /* <DEDUP_REMOVED lines=12> */
[----:B-1-3--:R-:W-:Y:S01]  /*6ae0*/  FADD.FTZ R45, R45, R2 ;  /* 0x000000022d2d7221 */ /* 0x00afe20000010000 */
[----:B------:R-:W-:Y:S01]  /*6af0*/  FADD.FTZ R46, R46, R33 ;  /* 0x000000212e2e7221 */ /* 0x000fe20000010000 */
[----:B------:R-:W-:-:S09]  /*6b00*/  FADD.FTZ R47, R47, R28 ;  /* 0x0000001c2f2f7221 */ /* 0x000fd20000010000 */
[----:B------:R0:W-:Y:S02]  /*6b10*/  @!P1 STS.128 [UR5+0x1090], R44 ;  /* 0x0010902cff009988 */ /* 0x0001e40008000c05 */
.L_x_16982:
[----:B------:R-:W-:Y:S05]  /*6b20*/  BSYNC.RECONVERGENT B0 ;  /* 0x0000000000007941 */ /* 0x000fea0003800200 */
.L_x_16981:
        /* <DEDUP_REMOVED lines=38> */
.L_x_16984:
[----:B------:R-:W-:Y:S05]  /*6d90*/  BSYNC.RECONVERGENT B0 ;  /* 0x0000000000007941 */ /* 0x000fea0003800200 */
.L_x_16983:
[----:B------:R-:W-:-:S04]  /*6da0*/  UIADD3 UR4, UPT, UPT, UR4, 0x1, URZ ;  /* 0x0000000104047890 */ /* 0x000fc8000fffe0ff */
[----:B------:R-:W-:-:S09]  /*6db0*/  UISETP.GE.AND UP0, UPT, UR4, UR8, UPT ;  /* 0x000000080400728c */ /* 0x000fd2000bf06270 */
[----:B------:R-:W-:Y:S05]  /*6dc0*/  BRA.U !UP0, `(.L_x_16985) ;  /* 0xffffffc108707547 */ /* 0x000fea000b83ffff */
.L_x_16935:
[----:B------:R-:W-:Y:S08]  /*6dd0*/  BAR.SYNC.DEFER_BLOCKING 0x0 ;  /* 0x0000000000007b1d */ /* 0x000ff00000010000 */
[----:B------:R-:W5:Y:S01]  /*6de0*/  LDC.64 R38, c[0x0][0x4f8] ;  /* 0x00013e00ff267b82 */ /* 0x000f620000000a00 */
[----:B------:R-:W1:Y:S07]  /*6df0*/  LDCU.64 UR4, c[0x0][0x500] ;  /* 0x0000a000ff0477ac */ /* 0x000e6e0008000a00 */
[----:B------:R-:W2:Y:S01]  /*6e00*/  LDC.64 R40, c[0x0][0x550] ;  /* 0x00015400ff287b82 */ /* 0x000ea20000000a00 */
[----:B0-----:R-:W3:Y:S04]  /*6e10*/  LDG.E.128 R28, desc[UR16][R56.64] ;  /* 0x00000010381c7981 */ /* 0x001ee8000c1e1d00 */
[----:B------:R-:W4:Y:S04]  /*6e20*/  LDG.E.128 R32, desc[UR16][R56.64+0x200] ;  /* 0x0002001038207981 */ /* 0x000f28000c1e1d00 */
[----:B---3--:R-:W-:Y:S04]  /*6e30*/  STS.128 [R69], R28 ;  /* 0x0000001c45007388 */ /* 0x008fe80000000c00 */
[----:B----4-:R-:W-:Y:S01]  /*6e40*/  STS.128 [R69+0x200], R32 ;  /* 0x0002002045007388 */ /* 0x010fe20000000c00 */
[----:B------:R-:W-:-:S03]  /*6e50*/  NOP ;  /* 0x0000000000007918 */ /* 0x000fc60000000000 */
[----:B------:R-:W0:Y:S04]  /*6e60*/  LDS.128 R8, [R68] ;  /* 0x0000000044087984 */ /* 0x000e280000000c00 */
[----:B------:R-:W3:Y:S01]  /*6e70*/  LDS.128 R4, [R68+0x10] ;  /* 0x0000100044047984 */ /* 0x000ee20000000c00 */
[----:B------:R-:W-:Y:S06]  /*6e80*/  BAR.SYNC.DEFER_BLOCKING 0x0 ;  /* 0x0000000000007b1d */ /* 0x000fec0000010000 */
[----:B------:R2:W-:Y:S04]  /*6e90*/  STS.128 [R68], R20 ;  /* 0x0000001444007388 */ /* 0x0005e80000000c00 */
[----:B------:R-:W-:Y:S01]  /*6ea0*/  STS.128 [R68+0x10], R24 ;  /* 0x0000101844007388 */ /* 0x000fe20000000c00 */
[----:B------:R-:W-:Y:S01]  /*6eb0*/  NOP ;  /* 0x0000000000007918 */ /* 0x000fe20000000000 */
[--C-:B0-----:R-:W-:Y:S01]  /*6ec0*/  FADD.FTZ R8, R8, R108.reuse ;  /* 0x0000006c08087221 */ /* 0x101fe20000010000 */
        /* <DEDUP_REMOVED lines=13> */
[----:B------:R-:W0:Y:S01]  /*6fa0*/  @!P6 MUFU.EX2 R0, R0 ;  /* 0x000000000000e308 */ /* 0x000e220000000800 */
[----:B------:R-:W-:-:S03]  /*6fb0*/  FSETP.GTU.FTZ.AND P3, PT, R8, 20, PT ;  /* 0x41a000000800780b */ /* 0x000fc60003f7c000 */
[----:B------:R-:W-:-:S04]  /*6fc0*/  FSETP.GTU.FTZ.AND P4, PT, R10, 20, PT ;  /* 0x41a000000a00780b */ /* 0x000fc80003f9c000 */
[----:B------:R-:W-:Y:S08]  /*6fd0*/  @!P1 MUFU.EX2 R4, R4 ;  /* 0x0000000400049308 */ /* 0x000ff00000000800 */
[----:B------:R-:W3:Y:S01]  /*6fe0*/  @!P0 MUFU.EX2 R3, R3 ;  /* 0x0000000300038308 */ /* 0x000ee20000000800 */
[----:B0-----:R-:W-:Y:S01]  /*6ff0*/  @!P6 FADD.FTZ R2, R0, 1 ;  /* 0x3f8000000002e421 */ /* 0x001fe20000010000 */
[----:B------:R-:W-:Y:S01]  /*7000*/  @!P2 FMUL.FTZ R0, R11, -1.4426950216293334961 ;  /* 0xbfb8aa3b0b00a820 */ /* 0x000fe20000410000 */
[----:B------:R-:W-:Y:S01]  /*7010*/  FADD.FTZ R11, R6, R108 ;  /* 0x0000006c060b7221 */ /* 0x000fe20000010000 */
[----:B------:R-:W-:-:S04]  /*7020*/  @!P4 FMUL.FTZ R6, R10, -1.4426950216293334961 ;  /* 0xbfb8aa3b0a06c820 */ /* 0x000fc80000410000 */
[----:B------:R0:W4:Y:S01]  /*7030*/  @!P6 MUFU.RCP R9, R2 ;  /* 0x000000020009e308 */ /* 0x0001220000001000 */
[----:B------:R-:W-:-:S07]  /*7040*/  FSETP.GTU.FTZ.AND P5, PT, R11, 20, PT ;  /* 0x41a000000b00780b */ /* 0x000fce0003fbc000 */
[----:B------:R1:W-:Y:S01]  /*7050*/  @!P2 MUFU.EX2 R5, R0 ;  /* 0x000000000005a308 */ /* 0x0003e20000000800 */
[----:B0-----:R-:W-:Y:S01]  /*7060*/  @!P3 FMUL.FTZ R2, R8, -1.4426950216293334961 ;  /* 0xbfb8aa3b0802b820 */ /* 0x001fe20000410000 */
[----:B---3--:R-:W-:-:S04]  /*7070*/  @!P0 FADD.FTZ R3, R3, 1 ;  /* 0x3f80000003038421 */ /* 0x008fc80000010000 */
[----:B------:R-:W-:Y:S02]  /*7080*/  @!P5 FMUL.FTZ R7, R11, -1.4426950216293334961 ;  /* 0xbfb8aa3b0b07d820 */ /* 0x000fe40000410000 */
[----:B------:R-:W0:Y:S01]  /*7090*/  @!P3 MUFU.EX2 R2, R2 ;  /* 0x000000020002b308 */ /* 0x000e220000000800 */
[----:B----4-:R-:W-:Y:S01]  /*70a0*/  @!P6 FMUL.FTZ R16, R16, R9 ;  /* 0x000000091010e220 */ /* 0x010fe20000410000 */
[----:B------:R-:W-:Y:S01]  /*70b0*/  FSETP.GTU.FTZ.AND P6, PT, R28, 20, PT ;  /* 0x41a000001c00780b */ /* 0x000fe20003fdc000 */
[----:B-1----:R-:W-:-:S05]  /*70c0*/  @!P1 FADD.FTZ R0, R4, 1 ;  /* 0x3f80000004009421 */ /* 0x002fca0000010000 */
[----:B------:R-:W1:Y:S07]  /*70d0*/  @!P4 MUFU.EX2 R30, R6 ;  /* 0x00000006001ec308 */ /* 0x000e6e0000000800 */
[----:B------:R-:W-:Y:S01]  /*70e0*/  @!P6 FMUL.FTZ R8, R28, -1.4426950216293334961 ;  /* 0xbfb8aa3b1c08e820 */ /* 0x000fe20000410000 */
[----:B------:R3:W4:Y:S01]  /*70f0*/  @!P5 MUFU.EX2 R31, R7 ;  /* 0x00000007001fd308 */ /* 0x0007220000000800 */
[----:B0-----:R-:W-:Y:S01]  /*7100*/  @!P3 FADD.FTZ R29, R2, 1 ;  /* 0x3f800000021db421 */ /* 0x001fe20000010000 */
[----:B------:R-:W-:-:S06]  /*7110*/  @!P2 FADD.FTZ R28, R5, 1 ;  /* 0x3f800000051ca421 */ /* 0x000fcc0000010000 */
[----:B------:R0:W5:Y:S01]  /*7120*/  @!P6 MUFU.EX2 R32, R8 ;  /* 0x000000080020e308 */ /* 0x0001620000000800 */
[----:B---3--:R-:W3:Y:S01]  /*7130*/  LDS.128 R4, [R69] ;  /* 0x0000000045047984 */ /* 0x008ee20000000c00 */
[----:B-1----:R-:W-:-:S06]  /*7140*/  @!P4 FADD.FTZ R30, R30, 1 ;  /* 0x3f8000001e1ec421 */ /* 0x002fcc0000010000 */
[----:B------:R1:W2:Y:S01]  /*7150*/  @!P3 MUFU.RCP R35, R29 ;  /* 0x0000001d0023b308 */ /* 0x0002a20000001000 */
[----:B0-----:R-:W0:Y:S01]  /*7160*/  LDS.128 R8, [R69+0x200] ;  /* 0x0002000045087984 */ /* 0x001e220000000c00 */
[----:B----4-:R-:W-:-:S06]  /*7170*/  @!P5 FADD.FTZ R31, R31, 1 ;  /* 0x3f8000001f1fd421 */ /* 0x010fcc0000010000 */
[----:B------:R4:W3:Y:S01]  /*7180*/  @!P2 MUFU.RCP R36, R28 ;  /* 0x0000001c0024a308 */ /* 0x0008e20000001000 */
[----:B-1----:R-:W-:Y:S02]  /*7190*/  HFMA2 R29, -RZ, RZ, 0, 0 ;  /* 0x00000000ff1d7431 */ /* 0x002fe400000001ff */
[----:B-----5:R-:W-:-:S05]  /*71a0*/  @!P6 FADD.FTZ R32, R32, 1 ;  /* 0x3f8000002020e421 */ /* 0x020fca0000010000 */
[----:B------:R1:W5:Y:S01]  /*71b0*/  @!P0 MUFU.RCP R34, R3 ;  /* 0x0000000300228308 */ /* 0x0003620000001000 */
[----:B----4-:R-:W-:Y:S01]  /*71c0*/  MOV R28, R58 ;  /* 0x0000003a001c7202 */ /* 0x010fe20000000f00 */
[----:B--2---:R-:W-:Y:S01]  /*71d0*/  @!P3 FMUL.FTZ R12, R12, R35 ;  /* 0x000000230c0cb220 */ /* 0x004fe20000410000 */
[----:B------:R-:W-:-:S04]  /*71e0*/  IADD3 R100, P3, PT, R100, -0x400, RZ ;  /* 0xfffffc0064647810 */ /* 0x000fc80007f7e0ff */
[----:B------:R-:W-:Y:S01]  /*71f0*/  IADD3.X R99, PT, PT, R99, -0x1, RZ, P3, !PT ;  /* 0xffffffff63637810 */ /* 0x000fe20001ffe4ff */
[----:B------:R2:W4:Y:S01]  /*7200*/  @!P1 MUFU.RCP R33, R0 ;  /* 0x0000000000219308 */ /* 0x0005220000001000 */
[----:B-1----:R-:W-:-:S04]  /*7210*/  IMAD.WIDE.U32 R2, R38, UR18, R28 ;  /* 0x0000001226027c25 */ /* 0x002fc8000f8e001c */
[----:B---3--:R-:W-:Y:S01]  /*7220*/  @!P2 FMUL.FTZ R19, R19, R36 ;  /* 0x000000241313a220 */ /* 0x008fe20000410000 */
[----:B------:R-:W-:Y:S01]  /*7230*/  IADD3 R96, P2, PT, R96, -0x400, RZ ;  /* 0xfffffc0060607810 */ /* 0x000fe20007f5e0ff */
[----:B------:R-:W-:-:S03]  /*7240*/  IMAD R3, R39, UR18, R3 ;  /* 0x0000001227037c24 */ /* 0x000fc6000f8e0203 */
[----:B------:R-:W-:Y:S01]  /*7250*/  IADD3.X R95, PT, PT, R95, -0x1, RZ, P2, !PT ;  /* 0xffffffff5f5f7810 */ /* 0x000fe200017fe4ff */
[----:B------:R-:W1:Y:S01]  /*7260*/  @!P4 MUFU.RCP R30, R30 ;  /* 0x0000001e001ec308 */ /* 0x000e620000001000 */
[----:B------:R-:W-:-:S04]  /*7270*/  IMAD.WIDE.U32 R2, R111, UR4, R2 ;  /* 0x000000046f027c25 */ /* 0x000fc8000f8e0002 */
[----:B-----5:R-:W-:Y:S01]  /*7280*/  @!P0 FMUL.FTZ R17, R17, R34 ;  /* 0x0000002211118220 */ /* 0x020fe20000410000 */
[----:B--2---:R-:W-:Y:S01]  /*7290*/  IMAD R0, R111, UR5, R3 ;  /* 0x000000056f007c24 */ /* 0x004fe2000f8e0203 */
[----:B------:R-:W-:Y:S01]  /*72a0*/  LEA R20, P0, R2, R40, 0x2 ;  /* 0x0000002802147211 */ /* 0x000fe200078010ff */
[----:B------:R-:W2:Y:S01]  /*72b0*/  LDCU.64 UR4, c[0x0][0x520] ;  /* 0x0000a400ff0477ac */ /* 0x000ea20008000a00 */
[----:B------:R-:W3:Y:S01]  /*72c0*/  @!P5 MUFU.RCP R31, R31 ;  /* 0x0000001f001fd308 */ /* 0x000ee20000001000 */
[----:B----4-:R-:W-:Y:S01]  /*72d0*/  @!P1 FMUL.FTZ R18, R18, R33 ;  /* 0x0000002112129220 */ /* 0x010fe20000410000 */
[----:B------:R-:W-:Y:S02]  /*72e0*/  LEA.HI.X R21, R2, R41, R0, 0x2, P0 ;  /* 0x0000002902157211 */ /* 0x000fe400000f1400 */
[----:B------:R-:W-:Y:S01]  /*72f0*/  IADD3 R94, P1, PT, R94, -0x800, RZ ;  /* 0xfffff8005e5e7810 */ /* 0x000fe20007f3e0ff */
[----:B------:R-:W-:-:S03]  /*7300*/  IMAD.WIDE.U32 R2, R89, 0x10, R20 ;  /* 0x0000001059027825 */ /* 0x000fc600078e0014 */
[----:B------:R-:W4:Y:S01]  /*7310*/  @!P6 MUFU.RCP R32, R32 ;  /* 0x000000200020e308 */ /* 0x000f220000001000 */
[----:B-1----:R-:W-:Y:S01]  /*7320*/  @!P4 FMUL.FTZ R13, R13, R30 ;  /* 0x0000001e0d0dc220 */ /* 0x002fe20000410000 */
[----:B------:R-:W-:Y:S01]  /*7330*/  IADD3 R98, P4, PT, R98, -0x400, RZ ;  /* 0xfffffc0062627810 */ /* 0x000fe20007f9e0ff */
[----:B------:R-:W-:Y:S01]  /*7340*/  STG.E.128 desc[UR16][R2.64], R4 ;  /* 0x0000000402007986 */ /* 0x000fe2000c101d10 */
[----:B------:R-:W-:Y:S02]  /*7350*/  IADD3.X R93, PT, PT, R93, -0x1, RZ, P1, !PT ;  /* 0xffffffff5d5d7810 */ /* 0x000fe40000ffe4ff */
[----:B------:R-:W-:Y:S01]  /*7360*/  IADD3.X R97, PT, PT, R97, -0x1, RZ, P4, !PT ;  /* 0xffffffff61617810 */ /* 0x000fe200027fe4ff */
[----:B0-----:R2:W-:Y:S01]  /*7370*/  STG.E.128 desc[UR16][R2.64+0x200], R8 ;  /* 0x0002000802007986 */ /* 0x0015e2000c101d10 */
[----:B---3--:R-:W-:Y:S02]  /*7380*/  @!P5 FMUL.FTZ R14, R14, R31 ;  /* 0x0000001f0e0ed220 */ /* 0x008fe40000410000 */
[----:B------:R-:W0:Y:S08]  /*7390*/  LDC.64 R30, c[0x0][0x518] ;  /* 0x00014600ff1e7b82 */ /* 0x000e300000000a00 */
[----:B------:R-:W-:Y:S01]  /*73a0*/  BAR.SYNC.DEFER_BLOCKING 0x0 ;  /* 0x0000000000007b1d */ /* 0x000fe20000010000 */
[----:B----4-:R-:W-:-:S07]  /*73b0*/  @!P6 FMUL.FTZ R15, R15, R32 ;  /* 0x000000200f0fe220 */ /* 0x010fce0000410000 */
[----:B------:R-:W1:Y:S01]  /*73c0*/  LDC.64 R32, c[0x0][0x560] ;  /* 0x00015800ff207b82 */ /* 0x000e620000000a00 */
[----:B0-----:R-:W-:Y:S01]  /*73d0*/  IMAD.WIDE.U32 R28, R30, UR18, R28 ;  /* 0x000000121e1c7c25 */ /* 0x001fe2000f8e001c */
[----:B------:R0:W-:Y:S03]  /*73e0*/  STS.128 [R68], R16 ;  /* 0x0000001044007388 */ /* 0x0001e60000000c00 */
[----:B------:R-:W-:Y:S01]  /*73f0*/  IMAD R29, R31, UR18, R29 ;  /* 0x000000121f1d7c24 */ /* 0x000fe2000f8e021d */
[----:B------:R3:W-:Y:S01]  /*7400*/  STS.128 [R68+0x10], R12 ;  /* 0x0000100c44007388 */ /* 0x0007e20000000c00 */
[----:B------:R-:W-:-:S03]  /*7410*/  NOP ;  /* 0x0000000000007918 */ /* 0x000fc60000000000 */
[----:B------:R-:W4:Y:S01]  /*7420*/  LDS.128 R20, [R69] ;  /* 0x0000000045147984 */ /* 0x000f220000000c00 */
[----:B--2---:R-:W-:-:S03]  /*7430*/  IMAD.WIDE.U32 R2, R111, UR4, R28 ;  /* 0x000000046f027c25 */ /* 0x004fc6000f8e001c */
[----:B------:R-:W2:Y:S01]  /*7440*/  LDS.128 R24, [R69+0x200] ;  /* 0x0002000045187984 */ /* 0x000ea20000000c00 */
[----:B------:R-:W-:Y:S01]  /*7450*/  IMAD R0, R111, UR5, R3 ;  /* 0x000000056f007c24 */ /* 0x000fe2000f8e0203 */
[----:B-1----:R-:W-:Y:S01]  /*7460*/  LEA R4, P0, R2, R32, 0x2 ;  /* 0x0000002002047211 */ /* 0x002fe200078010ff */
[----:B0-----:R-:W-:-:S03]  /*7470*/  FADD.FTZ R16, R16, R105 ;  /* 0x0000006910107221 */ /* 0x001fc60000010000 */
[----:B------:R-:W-:Y:S01]  /*7480*/  LEA.HI.X R5, R2, R33, R0, 0x2, P0 ;  /* 0x0000002102057211 */ /* 0x000fe200000f1400 */
[----:B------:R-:W-:Y:S01]  /*7490*/  FADD.FTZ R17, R16, R17 ;  /* 0x0000001110117221 */ /* 0x000fe20000010000 */
[----:B------:R-:W-:Y:S02]  /*74a0*/  ISETP.GT.AND P0, PT, R92, 0x1, PT ;  /* 0x000000015c00780c */ /* 0x000fe40003f04270 */
[----:B------:R-:W-:Y:S01]  /*74b0*/  MOV R92, R67 ;  /* 0x00000043005c7202 */ /* 0x000fe20000000f00 */
[----:B------:R-:W-:-:S04]  /*74c0*/  IMAD.WIDE.U32 R2, R89, 0x10, R4 ;  /* 0x0000001059027825 */ /* 0x000fc800078e0004 */
[----:B------:R-:W-:-:S04]  /*74d0*/  FADD.FTZ R18, R17, R18 ;  /* 0x0000001211127221 */ /* 0x000fc80000010000 */
[----:B------:R-:W-:-:S04]  /*74e0*/  FADD.FTZ R19, R18, R19 ;  /* 0x0000001312137221 */ /* 0x000fc80000010000 */
[----:B---3--:R-:W-:-:S04]  /*74f0*/  FADD.FTZ R12, R19, R12 ;  /* 0x0000000c130c7221 */ /* 0x008fc80000010000 */
[----:B------:R-:W-:-:S04]  /*7500*/  FADD.FTZ R13, R12, R13 ;  /* 0x0000000d0c0d7221 */ /* 0x000fc80000010000 */
[----:B------:R-:W-:-:S04]  /*7510*/  FADD.FTZ R14, R13, R14 ;  /* 0x0000000e0d0e7221 */ /* 0x000fc80000010000 */
[----:B------:R-:W-:Y:S01]  /*7520*/  FADD.FTZ R105, R14, R15 ;  /* 0x0000000f0e697221 */ /* 0x000fe20000010000 */
[----:B----4-:R0:W-:Y:S04]  /*7530*/  STG.E.128 desc[UR16][R2.64], R20 ;  /* 0x0000001402007986 */ /* 0x0101e8000c101d10 */
[----:B--2---:R0:W-:Y:S01]  /*7540*/  STG.E.128 desc[UR16][R2.64+0x200], R24 ;  /* 0x0002001802007986 */ /* 0x0041e2000c101d10 */
[----:B------:R-:W-:Y:S05]  /*7550*/  @P0 BRA `(.L_x_16986) ;  /* 0xffffff9400e00947 */ /* 0x000fea000383ffff */
.L_x_16917:
        /* <DEDUP_REMOVED lines=34> */
.L_x_16988:
[----:B------:R-:W-:Y:S05]  /*7780*/  BSYNC.RECONVERGENT B0 ;  /* 0x0000000000007941 */ /* 0x000fea0003800200 */
.L_x_16987:
        /* <DEDUP_REMOVED lines=26> */
.L_x_16990:
[----:B------:R-:W-:Y:S05]  /*7930*/  BSYNC.RECONVERGENT B0 ;  /* 0x0000000000007941 */ /* 0x000fea0003800200 */
.L_x_16989:
        /* <DEDUP_REMOVED lines=13> */
.L_x_16992:
        /* <DEDUP_REMOVED lines=27> */
.L_x_16991:
[----:B------:R-:W-:Y:S05]  /*7bc0*/  EXIT ;  /* 0x000000000000794d */ /* 0x000fea0003800000 */
.L_x_16993:
        /* <DEDUP_REMOVED lines=11> */
.L_x_18779:


//--------------------- .text._Z25selective_scan_bwd_kernelI32Selective_Scan_bwd_kernel_traitsILi32ELi8ELb1ELb1ELb1ELb0ELb0EfN3c107complexIfEEEEv12SSMParamsBwd --------------------------
	.section	.text._Z25selective_scan_bwd_kernelI32Selective_Scan_bwd_kernel_traitsILi32ELi8ELb1ELb1ELb1ELb0ELb0EfN3c107complexIfEEEEv12SSMParamsBwd,"ax",@progbits
	.align	128
        .global         _Z25selective_scan_bwd_kernelI32Selective_Scan_bwd_kernel_traitsILi32ELi8ELb1ELb1ELb1ELb0ELb0EfN3c107complexIfEEEEv12SSMParamsBwd
        .type           _Z25selective_scan_bwd_kernelI32Selective_Scan_bwd_kernel_traitsILi32ELi8ELb1ELb1ELb1ELb0ELb0EfN3c107complexIfEEEEv12SSMParamsBwd,@function
        .size           _Z25selective_scan_bwd_kernelI32Selective_Scan_bwd_kernel_traitsILi32ELi8ELb1ELb1ELb1ELb0ELb0EfN3c107complexIfEEEEv12SSMParamsBwd,(.L_x_18780 - _Z25selective_scan_bwd_kernelI32Selective_Scan_bwd_kernel_traitsILi32ELi8ELb1ELb1ELb1ELb0ELb0EfN3c107complexIfEEEEv12SSMParamsBwd)
        .other          _Z25selective_scan_bwd_kernelI32Selective_Scan_bwd_kernel_traitsILi32ELi8ELb1ELb1ELb1ELb0ELb0EfN3c107complexIfEEEEv12SSMParamsBwd,@"STO_CUDA_ENTRY STV_DEFAULT"
_Z25selective_scan_bwd_kernelI32Selective_Scan_bwd_kernel_traitsILi32ELi8ELb1ELb1ELb1ELb0ELb0EfN3c107complexIfEEEEv12SSMParamsBwd:
.text._Z25selective_scan_bwd_kernelI32Selective_Scan_bwd_kernel_traitsILi32ELi8ELb1ELb1ELb1ELb0ELb0EfN3c107complexIfEEEEv12SSMParamsBwd:
        /* <DEDUP_REMOVED lines=17> */
[----:B------:R-:W2:Y:S01]  /*0110*/  LDC R25, c[0x0][0x394] ;  /* 0x0000e500ff197b82 */ /* 0x000ea20000000800 */
        /* <DEDUP_REMOVED lines=47> */
[----:B----4-:R-:W-:-:S04]  /*0410*/  SHF.R.U32.HI R10, RZ, 0x1, R13 ;  /* 0x00000001ff0a7819 */ /* 0x010fc8000001160d */
[----:B------:R-:W-:Y:S02]  /*0420*/  IADD3 R7, PT, PT, R7, R9, RZ ;  /* 0x0000000907077210 */ /* 0x000fe40007ffe0ff */
[----:B------:R-:W-:Y:S02]  /*0430*/  SHF.R.U64 R9, R12, 0x1, R13 ;  /* 0x000000010c097819 */ /* 0x000fe4000000120d */
[----:B------:R-:W-:Y:S02]  /*0440*/  MOV R3, UR5 ;  /* 0x0000000500037c02 */ /* 0x000fe40008000f00 */
[----:B------:R-:W-:Y:S01]  /*0450*/  MOV R5, UR7 ;  /* 0x0000000700057c02 */ /* 0x000fe20008000f00 */
[----:B------:R-:W-:Y:S01]  /*0460*/  IMAD.WIDE.U32 R6, R9, UR18, R6 ;  /* 0x0000001209067c25 */ /* 0x000fe2000f8e0006 */
[----:B------:R-:W-:Y:S02]  /*0470*/  MOV R3, UR9 ;  /* 0x0000000900037c02 */ /* 0x000fe40008000f00 */
[----:B------:R-:W-:Y:S01]  /*0480*/  MOV R5, UR8 ;  /* 0x0000000800057c02 */ /* 0x000fe20008000f00 */
[----:B------:R-:W4:Y:S01]  /*0490*/  LDCU.64 UR8, c[0x0][0x3d0] ;  /* 0x00007a00ff0877ac */ /* 0x000f220008000a00 */
[----:B------:R-:W-:Y:S01]  /*04a0*/  IMAD R85, R10, UR18, RZ ;  /* 0x000000120a557c24 */ /* 0x000fe2000f8e02ff */
[----:B------:R-:W-:-:S02]  /*04b0*/  MOV R2, UR4 ;  /* 0x0000000400027c02 */ /* 0x000fc40008000f00 */
[C---:B------:R-:W-:Y:S02]  /*04c0*/  LEA R83, P0, R6.reuse, R20, 0x3 ;  /* 0x0000001406537211 */ /* 0x040fe400078018ff */
[----:B------:R-:W-:Y:S01]  /*04d0*/  IADD3 R85, PT, PT, R7, R85, RZ ;  /* 0x0000005507557210 */ /* 0x000fe20007ffe0ff */
[C---:B------:R-:W-:Y:S01]  /*04e0*/  IMAD.WIDE.U32 R2, R81.reuse, UR10, R2 ;  /* 0x0000000a51027c25 */ /* 0x040fe2000f8e0002 */
[----:B------:R-:W-:Y:S01]  /*04f0*/  MOV R4, UR6 ;  /* 0x0000000600047c02 */ /* 0x000fe20008000f00 */
[----:B---3--:R-:W-:Y:S01]  /*0500*/  UIMAD.WIDE.U32 UR4, UR18, UR12, URZ ;  /* 0x0000000c120472a5 */ /* 0x008fe2000f8e00ff */
[----:B------:R-:W-:Y:S02]  /*0510*/  LEA.HI.X R85, R6, R21, R85, 0x3, P0 ;  /* 0x0000001506557211 */ /* 0x000fe400000f1c55 */
[----:B------:R-:W3:Y:S01]  /*0520*/  LDC.64 R20, c[0x0][0x4d8] ;  /* 0x00013600ff147b82 */ /* 0x000ee20000000a00 */
[----:B------:R-:W-:Y:S01]  /*0530*/  IMAD.WIDE.U32 R4, R81, UR14, R4 ;  /* 0x0000000e51047c25 */ /* 0x000fe2000f8e0004 */
[----:B------:R-:W-:Y:S01]  /*0540*/  UIMAD UR5, UR18, UR13, UR5 ;  /* 0x0000000d120572a4 */ /* 0x000fe2000f8e0205 */
[----:B--2---:R-:W-:-:S02]  /*0550*/  LEA R9, R25, 0xffffff00, 0x8 ;  /* 0xffffff0019097811 */ /* 0x004fc400078e40ff */
[----:B------:R-:W-:Y:S01]  /*0560*/  IMAD R15, R81, UR11, R3 ;  /* 0x0000000b510f7c24 */ /* 0x000fe2000f8e0203 */
[----:B-1----:R-:W-:Y:S01]  /*0570*/  ISETP.NE.U32.AND P0, PT, R26, RZ, PT ;  /* 0x000000ff1a00720c */ /* 0x002fe20003f05070 */
[----:B------:R-:W-:Y:S01]  /*0580*/  IMAD R3, R11, R16, RZ ;  /* 0x000000100b037224 */ /* 0x000fe200078e02ff */
[----:B------:R-:W-:Y:S01]  /*0590*/  IADD3 R99, P2, PT, R9, R2, RZ ;  /* 0x0000000209637210 */ /* 0x000fe20007f5e0ff */
[----:B------:R-:W-:Y:S01]  /*05a0*/  IMAD R13, R81, UR15, R5 ;  /* 0x0000000f510d7c24 */ /* 0x000fe2000f8e0205 */
[----:B----4-:R-:W-:Y:S01]  /*05b0*/  UIMAD.WIDE.U32 UR6, UR18, UR8, URZ ;  /* 0x00000008120672a5 */ /* 0x010fe2000f8e00ff */
[C---:B------:R-:W-:Y:S01]  /*05c0*/  IMAD R5, R8.reuse, R17, R3 ;  /* 0x0000001108057224 */ /* 0x040fe200078e0203 */
[----:B------:R-:W-:Y:S01]  /*05d0*/  ISETP.NE.AND.EX P0, PT, R27, RZ, PT, P0 ;  /* 0x000000ff1b00720c */ /* 0x000fe20003f05300 */
[C---:B------:R-:W-:Y:S01]  /*05e0*/  IMAD.WIDE.U32 R2, R8.reuse, R16, UR4 ;  /* 0x0000000408027e25 */ /* 0x040fe2000f8e0010 */
[----:B------:R-:W-:Y:S01]  /*05f0*/  LEA R7, R25, 0xfffffe00, 0x9 ;  /* 0xfffffe0019077811 */ /* 0x000fe200078e48ff */
[----:B------:R-:W-:Y:S01]  /*0600*/  UIMAD UR7, UR18, UR9, UR7 ;  /* 0x00000009120772a4 */ /* 0x000fe2000f8e0207 */
[----:B------:R-:W-:Y:S01]  /*0610*/  IADD3 R101, P3, PT, R9, R4, RZ ;  /* 0x0000000409657210 */ /* 0x000fe20007f7e0ff */
[----:B------:R-:W1:Y:S01]  /*0620*/  LDCU.64 UR8, c[0x0][0x498] ;  /* 0x00009300ff0877ac */ /* 0x000e620008000a00 */
[----:B------:R-:W-:Y:S01]  /*0630*/  IADD3 R10, PT, PT, R3, R5, RZ ;  /* 0x00000005030a7210 */ /* 0x000fe20007ffe0ff */
[----:B0-----:R-:W-:Y:S01]  /*0640*/  IMAD R3, R11, R22, RZ ;  /* 0x000000160b037224 */ /* 0x001fe200078e02ff */
[----:B------:R-:W-:Y:S01]  /*0650*/  IADD3 R92, P1, PT, R7, R2, RZ ;  /* 0x00000002075c7210 */ /* 0x000fe20007f3e0ff */
[-C--:B------:R-:W-:Y:S01]  /*0660*/  IMAD R2, R11, R18.reuse, RZ ;  /* 0x000000120b027224 */ /* 0x080fe200078e02ff */
[----:B------:R-:W0:Y:S01]  /*0670*/  LDC.64 R26, c[0x0][0x528] ;  /* 0x00014a00ff1a7b82 */ /* 0x000e220000000a00 */
[----:B------:R-:W-:-:S04]  /*0680*/  IMAD.WIDE.U32 R4, R8, R18, UR6 ;  /* 0x0000000608047e25 */ /* 0x000fc8000f8e0012 */
[C---:B------:R-:W-:Y:S02]  /*0690*/  IMAD R11, R8.reuse, R19, R2 ;  /* 0x00000013080b7224 */ /* 0x040fe400078e0202 */
[C---:B------:R-:W-:Y:S01]  /*06a0*/  IMAD R17, R8.reuse, R23, R3 ;  /* 0x0000001708117224 */ /* 0x040fe200078e0203 */
[----:B------:R-:W2:Y:S01]  /*06b0*/  @P0 LDC R12, c[0x0][0x384] ;  /* 0x0000e100ff0c0b82 */ /* 0x000ea20000000800 */
[----:B------:R-:W-:Y:S01]  /*06c0*/  IMAD.WIDE.U32 R2, R8, R22, RZ ;  /* 0x0000001608027225 */ /* 0x000fe200078e00ff */
[----:B------:R-:W-:Y:S02]  /*06d0*/  IADD3 R8, PT, PT, R5, R11, RZ ;  /* 0x0000000b05087210 */ /* 0x000fe40007ffe0ff */
[----:B---3--:R-:W-:-:S04]  /*06e0*/  SHF.R.U64 R5, R20, 0x1, R21 ;  /* 0x0000000114057819 */ /* 0x008fc80000001215 */
[----:B------:R-:W3:Y:S01]  /*06f0*/  LDC.64 R18, c[0x0][0x540] ;  /* 0x00015000ff127b82 */ /* 0x000ee20000000a00 */
[----:B------:R-:W-:Y:S02]  /*0700*/  IADD3 R3, PT, PT, R3, R17, RZ ;  /* 0x0000001103037210 */ /* 0x000fe40007ffe0ff */
[----:B------:R-:W-:Y:S02]  /*0710*/  IADD3 R96, P4, PT, R7, R4, RZ ;  /* 0x0000000407607210 */ /* 0x000fe40007f9e0ff */
[----:B------:R-:W-:Y:S01]  /*0720*/  SHF.R.S32.HI R7, RZ, 0x1f, R7 ;  /* 0x0000001fff077819 */ /* 0x000fe20000011407 */
[----:B------:R-:W-:Y:S01]  /*0730*/  IMAD.WIDE.U32 R4, R5, UR18, R2 ;  /* 0x0000001205047c25 */ /* 0x000fe2000f8e0002 */
[----:B------:R-:W-:Y:S01]  /*0740*/  SHF.R.U32.HI R2, RZ, 0x1, R21 ;  /* 0x00000001ff027819 */ /* 0x000fe20000011615 */
[----:B------:R-:W4:Y:S01]  /*0750*/  @P0 LDC R14, c[0x0][0x38c] ;  /* 0x0000e300ff0e0b82 */ /* 0x000f220000000800 */
[C---:B------:R-:W-:Y:S02]  /*0760*/  IADD3.X R10, PT, PT, R7.reuse, R10, RZ, P1, !PT ;  /* 0x0000000a070a7210 */ /* 0x040fe40000ffe4ff */
[----:B------:R-:W-:-:S05]  /*0770*/  IADD3.X R8, PT, PT, R7, R8, RZ, P4, !PT ;  /* 0x0000000807087210 */ /* 0x000fca00027fe4ff */
[----:B------:R-:W0:Y:S08]  /*0780*/  LDC.64 R20, c[0x0][0x460] ;  /* 0x00011800ff147b82 */ /* 0x000e300000000a00 */
[----:B------:R-:W0:Y:S01]  /*0790*/  LDC.64 R22, c[0x0][0x468] ;  /* 0x00011a00ff167b82 */ /* 0x000e220000000a00 */
[----:B------:R-:W-:Y:S01]  /*07a0*/  IMAD R89, R2, UR18, RZ ;  /* 0x0000001202597c24 */ /* 0x000fe2000f8e02ff */
[----:B-1----:R-:W-:-:S06]  /*07b0*/  UIMAD.WIDE.U32 UR4, UR18, UR8, URZ ;  /* 0x00000008120472a5 */ /* 0x002fcc000f8e00ff */
[----:B------:R-:W1:Y:S08]  /*07c0*/  @P0 LDC.64 R6, c[0x0][0x480] ;  /* 0x00012000ff060b82 */ /* 0x000e700000000a00 */
[----:B------:R-:W1:Y:S01]  /*07d0*/  LDC.64 R16, c[0x0][0x4a8] ;  /* 0x00012a00ff107b82 */ /* 0x000e620000000a00 */
[----:B--2---:R-:W-:Y:S01]  /*07e0*/  @P0 IMAD R2, R12, UR18, R81 ;  /* 0x000000120c020c24 */ /* 0x004fe2000f8e0251 */
[----:B------:R-:W-:Y:S01]  /*07f0*/  IADD3 R89, PT, PT, R5, R89, RZ ;  /* 0x0000005905597210 */ /* 0x000fe20007ffe0ff */
[----:B------:R-:W-:Y:S01]  /*0800*/  UIMAD UR5, UR18, UR9, UR5 ;  /* 0x00000009120572a4 */ /* 0x000fe2000f8e0205 */
[----:B---3--:R-:W-:Y:S01]  /*0810*/  LEA R87, P4, R4, R18, 0x3 ;  /* 0x0000001204577211 */ /* 0x008fe200078818ff */
[----:B------:R-:W-:Y:S01]  /*0820*/  @P0 IMAD R5, R2, R25, RZ ;  /* 0x0000001902050224 */ /* 0x000fe200078e02ff */
[----:B------:R-:W-:-:S02]  /*0830*/  ISETP.GE.AND P1, PT, R25, 0x1, PT ;  /* 0x000000011900780c */ /* 0x000fc40003f26270 */
[----:B------:R-:W-:Y:S02]  /*0840*/  LEA.HI.X R89, R4, R19, R89, 0x3, P4 ;  /* 0x0000001304597211 */ /* 0x000fe400020f1c59 */
[----:B------:R-:W-:Y:S01]  /*0850*/  SHF.R.S32.HI R4, RZ, 0x1f, R9 ;  /* 0x0000001fff047819 */ /* 0x000fe20000011409 */
[----:B------:R-:W-:-:S03]  /*0860*/  IMAD.WIDE.U32 R2, R81, R102, UR4 ;  /* 0x0000000451027e25 */ /* 0x000fc6000f8e0066 */
[C---:B------:R-:W-:Y:S01]  /*0870*/  IADD3.X R12, PT, PT, R4.reuse, R13, RZ, P3, !PT ;  /* 0x0000000d040c7210 */ /* 0x040fe20001ffe4ff */
[----:B----4-:R-:W-:Y:S01]  /*0880*/  @P0 IMAD R5, R5, R14, RZ ;  /* 0x0000000e05050224 */ /* 0x010fe200078e02ff */
[----:B------:R-:W-:Y:S01]  /*0890*/  IADD3.X R14, PT, PT, R4, R15, RZ, P2, !PT ;  /* 0x0000000f040e7210 */ /* 0x000fe200017fe4ff */
[----:B------:R-:W-:Y:S01]  /*08a0*/  IMAD R103, R81, R103, R3 ;  /* 0x0000006751677224 */ /* 0x000fe200078e0203 */
[----:B0-----:R-:W-:Y:S02]  /*08b0*/  LEA R84, P2, R99, R20, 0x2 ;  /* 0x0000001463547211 */ /* 0x001fe400078410ff */
[----:B------:R-:W-:Y:S02]  /*08c0*/  LEA R86, P3, R101, R22, 0x2 ;  /* 0x0000001665567211 */ /* 0x000fe400078610ff */
[----:B------:R-:W-:Y:S02]  /*08d0*/  CS2R R66, SRZ ;  /* 0x0000000000427805 */ /* 0x000fe4000001ff00 */
[----:B------:R-:W-:Y:S01]  /*08e0*/  IADD3 R2, P4, PT, R9, R2, RZ ;  /* 0x0000000209027210 */ /* 0x000fe20007f9e0ff */
[----:B-1----:R-:W-:Y:S01]  /*08f0*/  @P0 IMAD.WIDE R66, R5, 0x10, R6 ;  /* 0x0000001005420825 */ /* 0x002fe200078e0206 */
[----:B------:R-:W-:-:S02]  /*0900*/  LEA.HI.X R99, R99, R21, R14, 0x2, P2 ;  /* 0x0000001563637211 */ /* 0x000fc400010f140e */
[----:B------:R-:W-:Y:S01]  /*0910*/  LEA.HI.X R101, R101, R23, R12, 0x2, P3 ;  /* 0x0000001765657211 */ /* 0x000fe200018f140c */
[C---:B------:R-:W-:Y:S01]  /*0920*/  IMAD.WIDE.U32 R64, R81.reuse, R16, RZ ;  /* 0x0000001051407225 */ /* 0x040fe200078e00ff */
[----:B------:R-:W-:Y:S02]  /*0930*/  LEA R90, P2, R92, R90, 0x2 ;  /* 0x0000005a5c5a7211 */ /* 0x000fe400078410ff */
[----:B------:R-:W-:Y:S02]  /*0940*/  LEA R94, P3, R96, R94, 0x2 ;  /* 0x0000005e605e7211 */ /* 0x000fe400078610ff */
[----:B------:R-:W-:Y:S02]  /*0950*/  IADD3.X R103, PT, PT, R4, R103, RZ, P4, !PT ;  /* 0x0000006704677210 */ /* 0x000fe400027fe4ff */
        /* <DEDUP_REMOVED lines=21> */
[C---:B------:R-:W-:Y:S02]  /*0ab0*/  SHF.L.U32 R9, R82.reuse, 0x4, RZ ;  /* 0x0000000452097819 */ /* 0x040fe400000006ff */
        /* <DEDUP_REMOVED lines=16> */
[----:B------:R-:W-:Y:S02]  /*0bc0*/  LOP3.LUT R5, R4, 0x7c0, RZ, 0xc0, !PT ;  /* 0x000007c004057812 */ /* 0x000fe400078ec0ff */
[----:B------:R-:W-:Y:S02]  /*0bd0*/  LOP3.LUT R7, R6, 0xf80, RZ, 0xc0, !PT ;  /* 0x00000f8006077812 */ /* 0x000fe400078ec0ff */
[-C--:B------:R-:W-:Y:S02]  /*0be0*/  LEA.HI R105, R82, R9.reuse, RZ, 0x1f ;  /* 0x0000000952697211 */ /* 0x080fe400078ff8ff */
[----:B------:R-:W-:Y:S02]  /*0bf0*/  LEA.HI R106, R9, R9, RZ, 0x1b ;  /* 0x00000009096a7211 */ /* 0x000fe400078fd8ff */
        /* <DEDUP_REMOVED lines=15> */
[----:B-1----:R-:W-:Y:S02]  /*0cf0*/  MOV R98, UR6 ;  /* 0x0000000600627c02 */ /* 0x002fe40008000f00 */
[C---:B------:R-:W-:Y:S02]  /*0d00*/  LOP3.LUT R179, R82.reuse, 0x1f, RZ, 0xc0, !PT ;  /* 0x0000001f52b37812 */ /* 0x040fe400078ec0ff */
[C---:B------:R-:W-:Y:S02]  /*0d10*/  IADD3 R100, PT, PT, R82.reuse, 0x200, RZ ;  /* 0x0000020052647810 */ /* 0x040fe40007ffe0ff */
[----:B------:R-:W-:-:S02]  /*0d20*/  LEA R181, R82, UR4, 0x3 ;  /* 0x0000000452b57c11 */ /* 0x000fc4000f8e18ff */
[--C-:B------:R-:W-:Y:S02]  /*0d30*/  LOP3.LUT R102, R5, 0x1f, R82.reuse, 0xf8, !PT ;  /* 0x0000001f05667812 */ /* 0x100fe400078ef852 */
        /* <DEDUP_REMOVED lines=19> */
.L_x_17044:
        /* <DEDUP_REMOVED lines=13> */
[----:B----4-:R-:W-:-:S05]  /*0f40*/  LEA R124, R123, UR4, 0x4 ;  /* 0x000000047b7c7c11 */ /* 0x010fca000f8e20ff */
        /* <DEDUP_REMOVED lines=9> */
[----:B------:R4:W2:Y:S02]  /*0fe0*/  LDG.E.128 R28, desc[UR16][R12.64+0x200] ;  /* 0x000200100c1c7981 */ /* 0x0008a4000c1e1d00 */
[----:B----4-:R-:W-:-:S02]  /*0ff0*/  MOV R12, R88 ;  /* 0x00000058000c7202 */ /* 0x010fc40000000f00 */
[----:B------:R-:W-:-:S03]  /*1000*/  MOV R13, R103 ;  /* 0x00000067000d7202 */ /* 0x000fc60000000f00 */
[----:B------:R-:W-:Y:S01]  /*1010*/  IMAD.WIDE.U32 R14, R102, 0x10, R12 ;  /* 0x00000010660e7825 */ /* 0x000fe200078e000c */
[----:B---3--:R-:W-:Y:S04]  /*1020*/  STS.128 [R124], R24 ;  /* 0x000000187c007388 */ /* 0x008fe80000000c00 */
[----:B--2---:R-:W-:Y:S01]  /*1030*/  STS.128 [R124+0x200], R28 ;  /* 0x0002001c7c007388 */ /* 0x004fe20000000c00 */
[----:B------:R-:W-:-:S03]  /*1040*/  NOP ;  /* 0x0000000000007918 */ /* 0x000fc60000000000 */
[----:B------:R-:W-:Y:S04]  /*1050*/  LDS.128 R40, [R126] ;  /* 0x000000007e287984 */ /* 0x000fe80000000c00 */
[----:B------:R-:W-:Y:S01]  /*1060*/  LDS.128 R36, [R126+0x10] ;  /* 0x000010007e247984 */ /* 0x000fe20000000c00 */
[----:B------:R-:W-:Y:S06]  /*1070*/  BAR.SYNC.DEFER_BLOCKING 0x0 ;  /* 0x0000000000007b1d */ /* 0x000fec0000010000 */
[----:B-1----:R-:W2:Y:S04]  /*1080*/  LDG.E.128 R16, desc[UR16][R14.64] ;  /* 0x000000100e107981 */ /* 0x002ea8000c1e1d00 */
[----:B------:R1:W3:Y:S01]  /*1090*/  LDG.E.128 R20, desc[UR16][R14.64+0x200] ;  /* 0x000200100e147981 */ /* 0x0002e2000c1e1d00 */
[----:B0-----:R-:W-:Y:S01]  /*10a0*/  UISETP.GE.AND UP0, UPT, UR4, 0x1, UPT ;  /* 0x000000010400788c */ /* 0x001fe2000bf06270 */
[----:B------:R-:W-:-:S02]  /*10b0*/  IADD3 R125, PT, PT, R98, -0x1, RZ ;  /* 0xffffffff627d7810 */ /* 0x000fc40007ffe0ff */
[----:B-1----:R-:W-:Y:S01]  /*10c0*/  CS2R R14, SRZ ;  /* 0x00000000000e7805 */ /* 0x002fe2000001ff00 */
[----:B--2---:R0:W-:Y:S04]  /*10d0*/  STS.128 [R124], R16 ;  /* 0x000000107c007388 */ /* 0x0041e80000000c00 */
[----:B---3--:R-:W-:Y:S01]  /*10e0*/  STS.128 [R124+0x200], R20 ;  /* 0x000200147c007388 */ /* 0x008fe20000000c00 */
[----:B------:R-:W-:-:S03]  /*10f0*/  NOP ;  /* 0x0000000000007918 */ /* 0x000fc60000000000 */
[----:B------:R-:W1:Y:S04]  /*1100*/  LDS.128 R32, [R126] ;  /* 0x000000007e207984 */ /* 0x000e680000000c00 */
[----:B------:R-:W2:Y:S01]  /*1110*/  LDS.128 R28, [R126+0x10] ;  /* 0x000010007e1c7984 */ /* 0x000ea20000000c00 */
[----:B0-----:R-:W-:Y:S01]  /*1120*/  CS2R R16, SRZ ;  /* 0x0000000000107805 */ /* 0x001fe2000001ff00 */
[----:B-1----:R-:W-:Y:S01]  /*1130*/  FFMA.FTZ R12, R4, R32, R93 ;  /* 0x00000020040c7223 */ /* 0x002fe2000001005d */
[-C--:B-----5:R-:W-:Y:S01]  /*1140*/  FMUL.FTZ R20, R32, R0.reuse ;  /* 0x0000000020147220 */ /* 0x0a0fe20000410000 */
[-C--:B------:R-:W-:Y:S02]  /*1150*/  FMUL.FTZ R23, R35, R0.reuse ;  /* 0x0000000023177220 */ /* 0x080fe40000410000 */
[----:B------:R-:W-:Y:S01]  /*1160*/  FFMA.FTZ R25, R5, R33, R12 ;  /* 0x0000002105197223 */ /* 0x000fe2000001000c */
[----:B------:R-:W-:Y:S01]  /*1170*/  CS2R R12, SRZ ;  /* 0x00000000000c7805 */ /* 0x000fe2000001ff00 */
[-C--:B--2---:R-:W-:Y:S01]  /*1180*/  FMUL.FTZ R24, R28, R0.reuse ;  /* 0x000000001c187220 */ /* 0x084fe20000410000 */
[----:B------:R-:W-:Y:S01]  /*1190*/  FMUL.FTZ R26, R30, R0 ;  /* 0x000000001e1a7220 */ /* 0x000fe20000410000 */
[----:B------:R-:W-:Y:S01]  /*11a0*/  FFMA.FTZ R18, R6, R34, R25 ;  /* 0x0000002206127223 */ /* 0x000fe20000010019 */
[----:B------:R-:W-:-:S03]  /*11b0*/  FMUL.FTZ R27, R31, R0 ;  /* 0x000000001f1b7220 */ /* 0x000fc60000410000 */
[----:B------:R-:W-:Y:S01]  /*11c0*/  FFMA.FTZ R21, R7, R35, R18 ;  /* 0x0000002307157223 */ /* 0x000fe20000010012 */
[----:B------:R-:W-:-:S03]  /*11d0*/  CS2R R18, SRZ ;  /* 0x0000000000127805 */ /* 0x000fc6000001ff00 */
[----:B------:R-:W-:Y:S01]  /*11e0*/  FFMA.FTZ R22, R8, R28, R21 ;  /* 0x0000001c08167223 */ /* 0x000fe20000010015 */
[----:B------:R-:W-:-:S03]  /*11f0*/  FMUL.FTZ R21, R33, R0 ;  /* 0x0000000021157220 */ /* 0x000fc60000410000 */
[----:B------:R-:W-:Y:S01]  /*1200*/  FFMA.FTZ R25, R9, R29, R22 ;  /* 0x0000001d09197223 */ /* 0x000fe20000010016 */
[----:B------:R-:W-:-:S03]  /*1210*/  FMUL.FTZ R22, R34, R0 ;  /* 0x0000000022167220 */ /* 0x000fc60000410000 */
[----:B------:R-:W-:Y:S01]  /*1220*/  FFMA.FTZ R44, R10, R30, R25 ;  /* 0x0000001e0a2c7223 */ /* 0x000fe20000010019 */
[----:B------:R-:W-:-:S03]  /*1230*/  FMUL.FTZ R25, R29, R0 ;  /* 0x000000001d197220 */ /* 0x000fc60000410000 */
[----:B------:R-:W-:Y:S01]  /*1240*/  FFMA.FTZ R93, R11, R31, R44 ;  /* 0x0000001f0b5d7223 */ /* 0x000fe2000001002c */
[----:B------:R-:W-:Y:S06]  /*1250*/  BAR.SYNC.DEFER_BLOCKING 0x0 ;  /* 0x0000000000007b1d */ /* 0x000fec0000010000 */
[----:B------:R-:W-:Y:S05]  /*1260*/  BRA.U !UP0, `(.L_x_16995) ;  /* 0x0000004108f07547 */ /* 0x000fea000b800000 */
[----:B------:R-:W0:Y:S01]  /*1270*/  LDC R159, c[0x0][0x388] ;  /* 0x0000e200ff9f7b82 */ /* 0x000e220000000800 */
[----:B------:R-:W-:Y:S01]  /*1280*/  FADD.FTZ R144, R29, R29 ;  /* 0x0000001d1d907221 */ /* 0x000fe20000010000 */
[----:B------:R-:W-:Y:S01]  /*1290*/  SHF.L.U32 R29, R125, 0x9, RZ ;  /* 0x000000097d1d7819 */ /* 0x000fe200000006ff */
[--C-:B------:R-:W-:Y:S01]  /*12a0*/  FADD.FTZ R127, R40, R80.reuse ;  /* 0x00000050287f7221 */ /* 0x100fe20000010000 */
[--C-:B------:R-:W-:Y:S01]  /*12b0*/  FADD.FTZ R128, R41, R80.reuse ;  /* 0x0000005029807221 */ /* 0x100fe20000010000 */
[--C-:B------:R-:W-:Y:S01]  /*12c0*/  FADD.FTZ R129, R42, R80.reuse ;  /* 0x000000502a817221 */ /* 0x100fe20000010000 */
[--C-:B------:R-:W-:Y:S01]  /*12d0*/  FADD.FTZ R130, R43, R80.reuse ;  /* 0x000000502b827221 */ /* 0x100fe20000010000 */
[--C-:B------:R-:W-:Y:S01]  /*12e0*/  FADD.FTZ R131, R36, R80.reuse ;  /* 0x0000005024837221 */ /* 0x100fe20000010000 */
[----:B------:R-:W1:Y:S01]  /*12f0*/  LDC.64 R138, c[0x0][0x3c0] ;  /* 0x0000f000ff8a7b82 */ /* 0x000e620000000a00 */
[--C-:B------:R-:W-:Y:S01]  /*1300*/  FADD.FTZ R132, R37, R80.reuse ;  /* 0x0000005025847221 */ /* 0x100fe20000010000 */
[--C-:B------:R-:W-:Y:S01]  /*1310*/  FADD.FTZ R133, R38, R80.reuse ;  /* 0x0000005026857221 */ /* 0x100fe20000010000 */
[----:B------:R-:W-:Y:S01]  /*1320*/  FADD.FTZ R134, R39, R80 ;  /* 0x0000005027867221 */ /* 0x000fe20000010000 */
[----:B------:R-:W-:Y:S01]  /*1330*/  ISETP.NE.AND P0, PT, R98, 0x1, PT ;  /* 0x000000016200780c */ /* 0x000fe20003f05270 */
[----:B------:R-:W-:Y:S01]  /*1340*/  HFMA2 R12, -RZ, RZ, 0, 0 ;  /* 0x00000000ff0c7431 */ /* 0x000fe200000001ff */
[----:B------:R-:W-:Y:S01]  /*1350*/  SHF.L.U32 R156, R125, 0x8, RZ ;  /* 0x000000087d9c7819 */ /* 0x000fe200000006ff */
[----:B------:R-:W-:Y:S01]  /*1360*/  FADD.FTZ R135, R32, R32 ;  /* 0x0000002020877221 */ /* 0x000fe20000010000 */
[----:B------:R-:W2:Y:S01]  /*1370*/  LDC.64 R68, c[0x0][0x440] ;  /* 0x00011000ff447b82 */ /* 0x000ea20000000a00 */
[----:B------:R-:W-:Y:S01]  /*1380*/  SHF.L.U32 R155, R98, 0x8, RZ ;  /* 0x00000008629b7819 */ /* 0x000fe200000006ff */
[----:B------:R-:W-:Y:S01]  /*1390*/  FADD.FTZ R136, R33, R33 ;  /* 0x0000002121887221 */ /* 0x000fe20000010000 */
[----:B------:R-:W-:Y:S01]  /*13a0*/  IADD3 R76, P1, PT, R29, R82, RZ ;  /* 0x000000521d4c7210 */ /* 0x000fe20007f3e0ff */
[----:B------:R-:W-:Y:S01]  /*13b0*/  FADD.FTZ R137, R34, R34 ;  /* 0x0000002222897221 */ /* 0x000fe20000010000 */
[----:B------:R-:W-:Y:S01]  /*13c0*/  FADD.FTZ R142, R35, R35 ;  /* 0x00000023238e7221 */ /* 0x000fe20000010000 */
[----:B------:R-:W-:Y:S01]  /*13d0*/  FADD.FTZ R143, R28, R28 ;  /* 0x0000001c1c8f7221 */ /* 0x000fe20000010000 */
[----:B------:R-:W-:Y:S01]  /*13e0*/  FADD.FTZ R145, R30, R30 ;  /* 0x0000001e1e917221 */ /* 0x000fe20000010000 */
[----:B------:R-:W3:Y:S01]  /*13f0*/  LDC.64 R70, c[0x0][0x3a8] ;  /* 0x0000ea00ff467b82 */ /* 0x000ee20000000a00 */
[----:B------:R-:W-:Y:S01]  /*1400*/  FADD.FTZ R160, R31, R31 ;  /* 0x0000001f1fa07221 */ /* 0x000fe20000010000 */
[----:B------:R-:W-:Y:S01]  /*1410*/  IADD3 R158, PT, PT, R98, -0x2, RZ ;  /* 0xfffffffe629e7810 */ /* 0x000fe20007ffe0ff */
[----:B------:R-:W-:Y:S01]  /*1420*/  FMUL.FTZ R153, R4, R127 ;  /* 0x0000007f04997220 */ /* 0x000fe20000410000 */
[----:B------:R-:W-:Y:S01]  /*1430*/  LEA R157, R123, R126, 0x5 ;  /* 0x0000007e7b9d7211 */ /* 0x000fe200078e28ff */
[----:B------:R-:W-:Y:S01]  /*1440*/  FMUL.FTZ R152, R5, R128 ;  /* 0x0000008005987220 */ /* 0x000fe20000410000 */
[----:B------:R-:W-:Y:S01]  /*1450*/  ISETP.EQ.AND P0, PT, R82, RZ, P0 ;  /* 0x000000ff5200720c */ /* 0x000fe20000702270 */
[----:B------:R-:W-:Y:S01]  /*1460*/  FMUL.FTZ R151, R6, R129 ;  /* 0x0000008106977220 */ /* 0x000fe20000410000 */
        /* <DEDUP_REMOVED lines=15> */
.L_x_17043:
[----:B01----:R-:W-:-:S04]  /*1560*/  IMAD.WIDE.U32 R28, R138, UR4, RZ ;  /* 0x000000048a1c7c25 */ /* 0x003fc8000f8e00ff */
[----:B------:R-:W-:Y:S01]  /*1570*/  IMAD R29, R139, UR4, R29 ;  /* 0x000000048b1d7c24 */ /* 0x000fe2000f8e021d */
[----:B------:R-:W-:-:S04]  /*1580*/  LEA R44, P1, R28, R90, 0x2 ;  /* 0x0000005a1c2c7211 */ /* 0x000fc800078210ff */
        /* <DEDUP_REMOVED lines=11> */
[----:B------:R-:W-:Y:S01]  /*1640*/  LEA.HI.X R79, R46, R69, R47, 0x3, P1 ;  /* 0x000000452e4f7211 */ /* 0x000fe200008f1c2f */
[----:B----4-:R-:W-:-:S05]  /*1650*/  IMAD.WIDE.U32 R46, R140, UR4, RZ ;  /* 0x000000048c2e7c25 */ /* 0x010fca000f8e00ff */
[----:B------:R-:W2:Y:S01]  /*1660*/  LDG.E.64 R78, desc[UR16][R78.64] ;  /* 0x000000104e4e7981 */ /* 0x000ea2000c1e1b00 */
[----:B------:R-:W-:Y:S01]  /*1670*/  IMAD R47, R141, UR4, R47 ;  /* 0x000000048d2f7c24 */ /* 0x000fe2000f8e022f */
[----:B------:R-:W-:-:S04]  /*1680*/  LEA R48, P1, R46, R94, 0x2 ;  /* 0x0000005e2e307211 */ /* 0x000fc800078210ff */
[----:B------:R-:W-:-:S03]  /*1690*/  LEA.HI.X R49, R46, R96, R47, 0x2, P1 ;  /* 0x000000602e317211 */ /* 0x000fc600008f142f */
[----:B------:R-:W-:Y:S01]  /*16a0*/  IMAD.WIDE.U32 R44, R104, 0x10, R48 ;  /* 0x00000010682c7825 */ /* 0x000fe200078e0030 */
[----:B-----5:R2:W-:Y:S04]  /*16b0*/  STS.128 [R124], R28 ;  /* 0x0000001c7c007388 */ /* 0x0205e80000000c00 */
[----:B------:R1:W-:Y:S04]  /*16c0*/  STS.128 [R124+0x200], R32 ;  /* 0x000200207c007388 */ /* 0x0003e80000000c00 */
[----:B------:R-:W-:Y:S04]  /*16d0*/  STS.128 [R124+0x400], R36 ;  /* 0x000400247c007388 */ /* 0x000fe80000000c00 */
[----:B------:R3:W-:Y:S01]  /*16e0*/  STS.128 [R124+0x600], R40 ;  /* 0x000600287c007388 */ /* 0x0007e20000000c00 */
[----:B------:R-:W-:-:S03]  /*16f0*/  NOP ;  /* 0x0000000000007918 */ /* 0x000fc60000000000 */
[----:B------:R-:W4:Y:S04]  /*1700*/  LDG.E.128 R48, desc[UR16][R44.64] ;  /* 0x000000102c307981 */ /* 0x000f28000c1e1d00 */
[----:B------:R-:W5:Y:S04]  /*1710*/  LDG.E.128 R52, desc[UR16][R44.64+0x200] ;  /* 0x000200102c347981 */ /* 0x000f68000c1e1d00 */
[----:B------:R-:W5:Y:S04]  /*1720*/  LDG.E.128 R56, desc[UR16][R44.64+0x400] ;  /* 0x000400102c387981 */ /* 0x000f68000c1e1d00 */
[----:B------:R0:W5:Y:S01]  /*1730*/  LDG.E.128 R60, desc[UR16][R44.64+0x600] ;  /* 0x000600102c3c7981 */ /* 0x000162000c1e1d00 */
[----:B------:R-:W3:Y:S01]  /*1740*/  S2UR UR6, SR_CgaCtaId ;  /* 0x00000000000679c3 */ /* 0x000ee20000008800 */
[C---:B------:R-:W-:Y:S01]  /*1750*/  ISETP.NE.AND P2, PT, R82.reuse, RZ, PT ;  /* 0x000000ff5200720c */ /* 0x040fe20003f45270 */
[----:B------:R-:W-:Y:S01]  /*1760*/  UMOV UR5, 0x400 ;  /* 0x0000040000057882 */ /* 0x000fe20000000000 */
[----:B------:R-:W-:Y:S01]  /*1770*/  LDS.128 R36, [R157+0x20] ;  /* 0x000020009d247984 */ /* 0x000fe20000000c00 */
[----:B------:R-:W-:Y:S01]  /*1780*/  ISETP.NE.AND P1, PT, R82, 0x1f, PT ;  /* 0x0000001f5200780c */ /* 0x000fe20003f25270 */
[----:B------:R-:W-:Y:S01]  /*1790*/  BSSY.RECONVERGENT B0, `(.L_x_16996) ;  /* 0x000006f000007945 */ /* 0x000fe20003800200 */
[-C--:B--2---:R-:W-:Y:S01]  /*17a0*/  FMUL.FTZ R30, R128, R79.reuse ;  /* 0x0000004f801e7220 */ /* 0x084fe20000410000 */
[----:B------:R-:W-:Y:S01]  /*17b0*/  FMUL.FTZ R28, R78, 1.4426950216293334961 ;  /* 0x3fb8aa3b4e1c7820 */ /* 0x000fe20000410000 */
[-C--:B------:R-:W-:Y:S01]  /*17c0*/  FMUL.FTZ R31, R129, R79.reuse ;  /* 0x0000004f811f7220 */ /* 0x080fe20000410000 */
[CC--:B------:R-:W-:Y:S01]  /*17d0*/  FMUL.FTZ R46, R127.reuse, R79.reuse ;  /* 0x0000004f7f2e7220 */ /* 0x0c0fe20000410000 */
[----:B-1----:R-:W-:Y:S01]  /*17e0*/  FMUL.RZ R32, R30, 0.15915493667125701904 ;  /* 0x3e22f9831e207820 */ /* 0x002fe2000040c000 */
[-C--:B------:R-:W-:Y:S01]  /*17f0*/  FMUL.FTZ R29, R127, R28.reuse ;  /* 0x0000001c7f1d7220 */ /* 0x080fe20000410000 */
[-C--:B------:R-:W-:Y:S01]  /*1800*/  FMUL.FTZ R30, R128, R28.reuse ;  /* 0x0000001c801e7220 */ /* 0x080fe20000410000 */
[----:B------:R-:W-:Y:S01]  /*1810*/  FMUL.RZ R33, R31, 0.15915493667125701904 ;  /* 0x3e22f9831f217820 */ /* 0x000fe2000040c000 */
[-C--:B------:R-:W-:Y:S01]  /*1820*/  FMUL.FTZ R31, R129, R28.reuse ;  /* 0x0000001c811f7220 */ /* 0x080fe20000410000 */
[----:B------:R1:W-:Y:S01]  /*1830*/  MUFU.EX2 R162, R29 ;  /* 0x0000001d00a27308 */ /* 0x0003e20000000800 */
[----:B------:R-:W-:Y:S01]  /*1840*/  FMUL.RZ R46, R46, 0.15915493667125701904 ;  /* 0x3e22f9832e2e7820 */ /* 0x000fe2000040c000 */
[-C--:B0-----:R-:W-:Y:S01]  /*1850*/  FMUL.FTZ R44, R132, R28.reuse ;  /* 0x0000001c842c7220 */ /* 0x081fe20000410000 */
[-C--:B------:R-:W-:Y:S01]  /*1860*/  FMUL.FTZ R45, R133, R28.reuse ;  /* 0x0000001c852d7220 */ /* 0x080fe20000410000 */
[C---:B------:R-:W-:Y:S01]  /*1870*/  FMUL.FTZ R47, R134.reuse, R28 ;  /* 0x0000001c862f7220 */ /* 0x040fe20000410000 */
[----:B------:R-:W-:Y:S01]  /*1880*/  FMUL.FTZ R178, R134, R79 ;  /* 0x0000004f86b27220 */ /* 0x000fe20000410000 */
[----:B---3--:R-:W-:-:S02]  /*1890*/  ULEA UR5, UR6, UR5, 0x18 ;  /* 0x0000000506057291 */ /* 0x008fc4000f8ec0ff */
[----:B------:R0:W-:Y:S01]  /*18a0*/  MUFU.EX2 R161, R30 ;  /* 0x0000001e00a17308 */ /* 0x0001e20000000800 */
[----:B-1----:R-:W-:Y:S01]  /*18b0*/  FMUL.FTZ R29, R130, R79 ;  /* 0x0000004f821d7220 */ /* 0x002fe20000410000 */
[----:B------:R-:W-:-:S03]  /*18c0*/  FMUL.RZ R178, R178, 0.15915493667125701904 ;  /* 0x3e22f983b2b27820 */ /* 0x000fc6000040c000 */
[----:B------:R-:W-:Y:S01]  /*18d0*/  FMUL.RZ R34, R29, 0.15915493667125701904 ;  /* 0x3e22f9831d227820 */ /* 0x000fe2000040c000 */
[----:B------:R-:W-:Y:S02]  /*18e0*/  FMUL.FTZ R29, R130, R28 ;  /* 0x0000001c821d7220 */ /* 0x000fe40000410000 */
[----:B------:R1:W-:Y:S01]  /*18f0*/  MUFU.EX2 R172, R31 ;  /* 0x0000001f00ac7308 */ /* 0x0003e20000000800 */
[----:B0-----:R-:W-:-:S07]  /*1900*/  FMUL.FTZ R30, R131, R79 ;  /* 0x0000004f831e7220 */ /* 0x001fce0000410000 */
[----:B------:R-:W-:Y:S01]  /*1910*/  MUFU.SIN R164, R32 ;  /* 0x0000002000a47308 */ /* 0x000fe20000000400 */
[----:B-1----:R-:W-:-:S04]  /*1920*/  FMUL.FTZ R31, R132, R79 ;  /* 0x0000004f841f7220 */ /* 0x002fc80000410000 */
[----:B------:R-:W-:-:S03]  /*1930*/  FMUL.RZ R40, R31, 0.15915493667125701904 ;  /* 0x3e22f9831f287820 */ /* 0x000fc6000040c000 */
[----:B------:R0:W-:Y:S08]  /*1940*/  MUFU.COS R166, R32 ;  /* 0x0000002000a67308 */ /* 0x0001f00000000000 */
[----:B------:R-:W-:Y:S01]  /*1950*/  MUFU.SIN R163, R46 ;  /* 0x0000002e00a37308 */ /* 0x000fe20000000400 */
[----:B0-----:R-:W-:Y:S01]  /*1960*/  FMUL.RZ R32, R30, 0.15915493667125701904 ;  /* 0x3e22f9831e207820 */ /* 0x001fe2000040c000 */
[----:B------:R-:W-:-:S06]  /*1970*/  FMUL.FTZ R30, R131, R28 ;  /* 0x0000001c831e7220 */ /* 0x000fcc0000410000 */
[----:B------:R0:W-:Y:S08]  /*1980*/  MUFU.COS R165, R46 ;  /* 0x0000002e00a57308 */ /* 0x0001f00000000000 */
[----:B------:R-:W-:Y:S01]  /*1990*/  MUFU.SIN R167, R33 ;  /* 0x0000002100a77308 */ /* 0x000fe20000000400 */
[----:B0-----:R-:W-:-:S04]  /*19a0*/  FMUL.FTZ R46, R133, R79 ;  /* 0x0000004f852e7220 */ /* 0x001fc80000410000 */
[----:B------:R-:W-:-:S03]  /*19b0*/  FMUL.RZ R180, R46, 0.15915493667125701904 ;  /* 0x3e22f9832eb47820 */ /* 0x000fc6000040c000 */
[----:B------:R-:W0:Y:S08]  /*19c0*/  MUFU.COS R173, R33 ;  /* 0x0000002100ad7308 */ /* 0x000e300000000000 */
[----:B------:R-:W-:Y:S08]  /*19d0*/  MUFU.SIN R169, R34 ;  /* 0x0000002200a97308 */ /* 0x000ff00000000400 */
[----:B------:R-:W-:Y:S01]  /*19e0*/  MUFU.COS R171, R34 ;  /* 0x0000002200ab7308 */ /* 0x000fe20000000000 */
[C---:B0-----:R-:W-:Y:S01]  /*19f0*/  FMUL.FTZ R173, R172.reuse, R173 ;  /* 0x000000adacad7220 */ /* 0x041fe20000410000 */
[----:B------:R-:W-:-:S06]  /*1a00*/  FMUL.FTZ R172, R172, R167 ;  /* 0x000000a7acac7220 */ /* 0x000fcc0000410000 */
[----:B------:R-:W0:Y:S08]  /*1a10*/  MUFU.EX2 R170, R29 ;  /* 0x0000001d00aa7308 */ /* 0x000e300000000800 */
[----:B------:R-:W-:Y:S08]  /*1a20*/  MUFU.SIN R175, R32 ;  /* 0x0000002000af7308 */ /* 0x000ff00000000400 */
[----:B------:R1:W-:Y:S01]  /*1a30*/  MUFU.COS R177, R32 ;  /* 0x0000002000b17308 */ /* 0x0003e20000000000 */
[C---:B0-----:R-:W-:Y:S01]  /*1a40*/  FMUL.FTZ R171, R170.reuse, R171 ;  /* 0x000000abaaab7220 */ /* 0x041fe20000410000 */
[----:B------:R-:W-:-:S06]  /*1a50*/  FMUL.FTZ R170, R170, R169 ;  /* 0x000000a9aaaa7220 */ /* 0x000fcc0000410000 */
[----:B------:R0:W2:Y:S01]  /*1a60*/  MUFU.EX2 R168, R30 ;  /* 0x0000001e00a87308 */ /* 0x0000a20000000800 */
[----:B-1----:R-:W-:Y:S07]  /*1a70*/  LDS.128 R32, [R157+0x10] ;  /* 0x000010009d207984 */ /* 0x002fee0000000c00 */
[----:B------:R-:W-:Y:S01]  /*1a80*/  MUFU.SIN R183, R40 ;  /* 0x0000002800b77308 */ /* 0x000fe20000000400 */
[----:B0-----:R-:W-:Y:S07]  /*1a90*/  LDS.128 R28, [R157] ;  /* 0x000000009d1c7984 */ /* 0x001fee0000000c00 */
[----:B------:R0:W-:Y:S01]  /*1aa0*/  MUFU.COS R185, R40 ;  /* 0x0000002800b97308 */ /* 0x0001e20000000000 */
[C---:B--2---:R-:W-:Y:S01]  /*1ab0*/  FMUL.FTZ R169, R168.reuse, R177 ;  /* 0x000000b1a8a97220 */ /* 0x044fe20000410000 */
[----:B------:R-:W-:-:S06]  /*1ac0*/  FMUL.FTZ R168, R168, R175 ;  /* 0x000000afa8a87220 */ /* 0x000fcc0000410000 */
[----:B------:R-:W1:Y:S01]  /*1ad0*/  MUFU.EX2 R174, R44 ;  /* 0x0000002c00ae7308 */ /* 0x000e620000000800 */
[----:B0-----:R-:W-:Y:S07]  /*1ae0*/  LDS.128 R40, [R157+0x30] ;  /* 0x000030009d287984 */ /* 0x001fee0000000c00 */
[----:B------:R-:W-:Y:S08]  /*1af0*/  MUFU.EX2 R176, R45 ;  /* 0x0000002d00b07308 */ /* 0x000ff00000000800 */
[----:B------:R0:W-:Y:S01]  /*1b00*/  MUFU.EX2 R182, R47 ;  /* 0x0000002f00b67308 */ /* 0x0001e20000000800 */
[----:B-1----:R-:W-:-:S07]  /*1b10*/  FMUL.FTZ R167, R174, R185 ;  /* 0x000000b9aea77220 */ /* 0x002fce0000410000 */
[----:B------:R-:W-:Y:S08]  /*1b20*/  MUFU.SIN R187, R180 ;  /* 0x000000b400bb7308 */ /* 0x000ff00000000400 */
[----:B------:R1:W2:Y:S08]  /*1b30*/  MUFU.COS R189, R180 ;  /* 0x000000b400bd7308 */ /* 0x0002b00000000000 */
[----:B------:R-:W-:Y:S08]  /*1b40*/  MUFU.SIN R191, R178 ;  /* 0x000000b200bf7308 */ /* 0x000ff00000000400 */
[----:B------:R-:W3:Y:S01]  /*1b50*/  MUFU.COS R193, R178 ;  /* 0x000000b200c17308 */ /* 0x000ee20000000000 */
[----:B----4-:R-:W-:Y:S04]  /*1b60*/  STS.128 [R124+0x840], R48 ;  /* 0x000840307c007388 */ /* 0x010fe80000000c00 */
[----:B-----5:R-:W-:Y:S04]  /*1b70*/  STS.128 [R124+0xa40], R52 ;  /* 0x000a40347c007388 */ /* 0x020fe80000000c00 */
[----:B------:R-:W-:Y:S04]  /*1b80*/  STS.128 [R124+0xc40], R56 ;  /* 0x000c40387c007388 */ /* 0x000fe80000000c00 */
[----:B------:R4:W-:Y:S01]  /*1b90*/  STS.128 [R124+0xe40], R60 ;  /* 0x000e403c7c007388 */ /* 0x0009e20000000c00 */
[----:B------:R-:W-:-:S03]  /*1ba0*/  NOP ;  /* 0x0000000000007918 */ /* 0x000fc60000000000 */
[----:B0-----:R-:W0:Y:S04]  /*1bb0*/  LDS.128 R44, [R157+0x840] ;  /* 0x000840009d2c7984 */ /* 0x001e280000000c00 */
[----:B------:R-:W5:Y:S04]  /*1bc0*/  LDS.128 R48, [R157+0x850] ;  /* 0x000850009d307984 */ /* 0x000f680000000c00 */
[----:B------:R-:W5:Y:S01]  /*1bd0*/  LDS.128 R52, [R157+0x860] ;  /* 0x000860009d347984 */ /* 0x000f620000000c00 */
[----:B----4-:R-:W-:Y:S01]  /*1be0*/  IADD3 R61, PT, PT, R156, UR4, RZ ;  /* 0x000000049c3d7c10 */ /* 0x010fe2000fffe0ff */
[----:B------:R-:W-:Y:S01]  /*1bf0*/  FMUL.FTZ R62, R161, R166 ;  /* 0x000000a6a13e7220 */ /* 0x000fe20000410000 */
[----:B------:R-:W-:Y:S01]  /*1c00*/  P2R R60, PR, RZ, 0x4 ;  /* 0x00000004ff3c7803 */ /* 0x000fe20000000000 */
[----:B------:R-:W4:Y:S01]  /*1c10*/  LDS.128 R56, [R157+0x870] ;  /* 0x000870009d387984 */ /* 0x000f220000000c00 */
[----:B------:R-:W-:Y:S01]  /*1c20*/  SEL R63, R61, R100, !P2 ;  /* 0x000000643d3f7207 */ /* 0x000fe20005000000 */
[C---:B------:R-:W-:Y:S01]  /*1c30*/  FMUL.FTZ R60, R162.reuse, R165 ;  /* 0x000000a5a23c7220 */ /* 0x040fe20000410000 */
[----:B------:R-:W-:Y:S01]  /*1c40*/  FMUL.FTZ R61, R162, R163 ;  /* 0x000000a3a23d7220 */ /* 0x000fe20000410000 */
[----:B------:R-:W-:Y:S01]  /*1c50*/  FMUL.FTZ R161, R161, R164 ;  /* 0x000000a4a1a17220 */ /* 0x000fe20000410000 */
[----:B-1----:R-:W-:Y:S01]  /*1c60*/  LEA R180, R63, UR5, 0x3 ;  /* 0x000000053fb47c11 */ /* 0x002fe2000f8e18ff */
[----:B------:R-:W-:Y:S01]  /*1c70*/  FMUL.FTZ R166, R174, R183 ;  /* 0x000000b7aea67220 */ /* 0x000fe20000410000 */
[C---:B--2---:R-:W-:Y:S01]  /*1c80*/  FMUL.FTZ R165, R176.reuse, R189 ;  /* 0x000000bdb0a57220 */ /* 0x044fe20000410000 */
[----:B------:R-:W-:Y:S01]  /*1c90*/  FMUL.FTZ R164, R176, R187 ;  /* 0x000000bbb0a47220 */ /* 0x000fe20000410000 */
[C---:B---3--:R-:W-:Y:S01]  /*1ca0*/  FMUL.FTZ R163, R182.reuse, R193 ;  /* 0x000000c1b6a37220 */ /* 0x048fe20000410000 */
[----:B------:R1:W-:Y:S01]  /*1cb0*/  STS.64 [R180+0x2550], R60 ;  /* 0x0025503cb4007388 */ /* 0x0003e20000000a00 */
[----:B------:R-:W-:Y:S01]  /*1cc0*/  FMUL.FTZ R162, R182, R191 ;  /* 0x000000bfb6a27220 */ /* 0x000fe20000410000 */
[C---:B0-----:R-:W-:Y:S01]  /*1cd0*/  FMUL.FTZ R174, R135.reuse, R44 ;  /* 0x0000002c87ae7220 */ /* 0x041fe20000410000 */
        /* <DEDUP_REMOVED lines=15> */
[----:B------:R-:W-:Y:S06]  /*1dd0*/  BAR.SYNC.DEFER_BLOCKING 0x0 ;  /* 0x0000000000007b1d */ /* 0x000fec0000010000 */
[----:B-1----:R-:W-:Y:S05]  /*1de0*/  @P1 BRA `(.L_x_16997) ;  /* 0x0000000000201947 */ /* 0x002fea0003800000 */
        /* <DEDUP_REMOVED lines=8> */
.L_x_16997:
[----:B------:R0:W1:Y:S02]  /*1e70*/  LDS.64 R48, [R181+0x3558] ;  /* 0x00355800b5307984 */ /* 0x0000640000000a00 */
.L_x_16998:
[----:B------:R-:W-:Y:S05]  /*1e80*/  BSYNC.RECONVERGENT B0 ;  /* 0x0000000000007941 */ /* 0x000fea0003800200 */
.L_x_16996:
[----:B------:R-:W4:Y:S01]  /*1e90*/  @P0 LDC R45, c[0x0][0x38c] ;  /* 0x0000e300ff2d0b82 */ /* 0x000f220000000800 */
[----:B------:R-:W-:Y:S01]  /*1ea0*/  CS2R R50, SRZ ;  /* 0x0000000000327805 */ /* 0x000fe2000001ff00 */
[----:B----4-:R-:W-:-:S04]  /*1eb0*/  @P0 IMAD R45, R158, R45, UR4 ;  /* 0x000000049e2d0e24 */ /* 0x010fc8000f8e022d */
[----:B--2---:R-:W-:-:S05]  /*1ec0*/  @P0 IMAD.WIDE R44, R45, 0x10, R66 ;  /* 0x000000102d2c0825 */ /* 0x004fca00078e0242 */
        /* <DEDUP_REMOVED lines=27> */
[----:B------:R-:W-:Y:S01]  /*2080*/  FMUL.FTZ R45, R61, R161 ;  /* 0x000000a13d2d7220 */ /* 0x000fe20000410000 */
[----:B------:R-:W-:Y:S01]  /*2090*/  FMUL.FTZ R180, R134, R43 ;  /* 0x0000002b86b47220 */ /* 0x000fe20000410000 */
[C---:B------:R-:W-:Y:S01]  /*20a0*/  FFMA.FTZ R47, R6.reuse, R191, R47 ;  /* 0x000000bf062f7223 */ /* 0x040fe2000001002f */
[----:B------:R-:W-:Y:S01]  /*20b0*/  FFMA.FTZ R52, R6, R197, R52 ;  /* 0x000000c506347223 */ /* 0x000fe20000010034 */
[----:B------:R-:W-:Y:S01]  /*20c0*/  FFMA.FTZ R45, R60, R62, -R45 ;  /* 0x0000003e3c2d7223 */ /* 0x000fe2000001082d */
[----:B------:R-:W-:Y:S01]  /*20d0*/  FMUL.FTZ R58, R134, R42 ;  /* 0x0000002a863a7220 */ /* 0x000fe20000410000 */
[CC--:B------:R-:W-:Y:S01]  /*20e0*/  FMUL.FTZ R46, R170.reuse, R47.reuse ;  /* 0x0000002faa2e7220 */ /* 0x0c0fe20000410000 */
[-C--:B------:R-:W-:Y:S01]  /*20f0*/  FMUL.FTZ R44, R170, R52.reuse ;  /* 0x00000034aa2c7220 */ /* 0x080fe20000410000 */
[----:B------:R-:W-:Y:S01]  /*2100*/  ISETP.GE.AND P1, PT, R123, 0x1, PT ;  /* 0x000000017b00780c */ /* 0x000fe20003f26270 */
[----:B------:R-:W-:Y:S01]  /*2110*/  ULEA UR6, UR4, UR5, 0x4 ;  /* 0x0000000504067291 */ /* 0x000fe2000f8e20ff */
[C---:B------:R-:W-:Y:S01]  /*2120*/  FFMA.FTZ R46, R171.reuse, R52, R46 ;  /* 0x00000034ab2e7223 */ /* 0x040fe2000001002e */
[----:B------:R-:W-:Y:S01]  /*2130*/  FFMA.FTZ R47, R171, R47, -R44 ;  /* 0x0000002fab2f7223 */ /* 0x000fe2000001082c */
[----:B------:R-:W-:Y:S01]  /*2140*/  FMUL.FTZ R44, R60, R161 ;  /* 0x000000a13c2c7220 */ /* 0x000fe20000410000 */
[----:B------:R-:W-:Y:S01]  /*2150*/  ISETP.NE.AND P6, PT, R179, 0x1f, PT ;  /* 0x0000001fb300780c */ /* 0x000fe20003fc5270 */
[C---:B------:R-:W-:Y:S01]  /*2160*/  FFMA.FTZ R52, R7.reuse, R196, R46 ;  /* 0x000000c407347223 */ /* 0x040fe2000001002e */
[----:B------:R-:W-:Y:S01]  /*2170*/  FFMA.FTZ R47, R7, R198, R47 ;  /* 0x000000c6072f7223 */ /* 0x000fe2000001002f */
[----:B------:R-:W-:Y:S01]  /*2180*/  FFMA.FTZ R44, R61, R62, R44 ;  /* 0x0000003e3d2c7223 */ /* 0x000fe2000001002c */
[----:B------:R-:W-:Y:S01]  /*2190*/  FMUL.FTZ R46, R172, R45 ;  /* 0x0000002dac2e7220 */ /* 0x000fe20000410000 */
[----:B------:R-:W-:Y:S01]  /*21a0*/  FMUL.FTZ R54, R168, R52 ;  /* 0x00000034a8367220 */ /* 0x000fe20000410000 */
[----:B------:R-:W-:Y:S01]  /*21b0*/  ISETP.GE.AND P4, PT, R98, UR7, PT ;  /* 0x0000000762007c0c */ /* 0x000fe2000bf86270 */
[----:B------:R-:W-:Y:S01]  /*21c0*/  BSSY.RECONVERGENT B0, `(.L_x_16999) ;  /* 0x00000dc000007945 */ /* 0x000fe20003800200 */
[-C--:B------:R-:W-:Y:S01]  /*21d0*/  FFMA.FTZ R46, R173, R44.reuse, R46 ;  /* 0x0000002cad2e7223 */ /* 0x080fe2000001002e */
[-C--:B------:R-:W-:Y:S01]  /*21e0*/  FFMA.FTZ R53, R169, R47.reuse, -R54 ;  /* 0x0000002fa9357223 */ /* 0x080fe20000010836 */
[----:B------:R-:W-:Y:S01]  /*21f0*/  FMUL.FTZ R54, R168, R47 ;  /* 0x0000002fa8367220 */ /* 0x000fe20000410000 */
[----:B------:R-:W-:Y:S01]  /*2200*/  FMUL.FTZ R44, R172, R44 ;  /* 0x0000002cac2c7220 */ /* 0x000fe20000410000 */
[----:B------:R-:W-:Y:S01]  /*2210*/  ISETP.GT.U32.AND P2, PT, R179, 0x1b, PT ;  /* 0x0000001bb300780c */ /* 0x000fe20003f44070 */
[----:B------:R-:W-:Y:S01]  /*2220*/  FFMA.FTZ R53, R8, R199, R53 ;  /* 0x000000c708357223 */ /* 0x000fe20000010035 */
[----:B------:R-:W-:Y:S01]  /*2230*/  FFMA.FTZ R54, R169, R52, R54 ;  /* 0x00000034a9367223 */ /* 0x000fe20000010036 */
[----:B------:R-:W-:Y:S01]  /*2240*/  FFMA.FTZ R44, R173, R45, -R44 ;  /* 0x0000002dad2c7223 */ /* 0x000fe2000001082c */
[----:B------:R-:W-:Y:S01]  /*2250*/  FMUL.FTZ R52, R170, R46 ;  /* 0x0000002eaa347220 */ /* 0x000fe20000410000 */
[----:B------:R-:W-:Y:S01]  /*2260*/  FMUL.FTZ R56, R166, R53 ;  /* 0x00000035a6387220 */ /* 0x000fe20000410000 */
[----:B------:R-:W-:Y:S01]  /*2270*/  FFMA.FTZ R54, R8, R201, R54 ;  /* 0x000000c908367223 */ /* 0x000fe20000010036 */
[-C--:B------:R-:W-:Y:S01]  /*2280*/  FMUL.FTZ R45, R170, R44.reuse ;  /* 0x0000002caa2d7220 */ /* 0x080fe20000410000 */
[----:B------:R-:W-:Y:S01]  /*2290*/  FFMA.FTZ R52, R171, R44, -R52 ;  /* 0x0000002cab347223 */ /* 0x000fe20000010834 */
[----:B------:R-:W-:Y:S01]  /*22a0*/  ISETP.GT.U32.AND P3, PT, R179, 0x17, PT ;  /* 0x00000017b300780c */ /* 0x000fe20003f64070 */
[----:B------:R-:W-:Y:S01]  /*22b0*/  FMUL.FTZ R44, R166, R54 ;  /* 0x00000036a62c7220 */ /* 0x000fe20000410000 */
[----:B------:R-:W-:Y:S01]  /*22c0*/  FFMA.FTZ R45, R171, R46, R45 ;  /* 0x0000002eab2d7223 */ /* 0x000fe2000001002d */
[C---:B------:R-:W-:Y:S01]  /*22d0*/  FFMA.FTZ R56, R167.reuse, R54, R56 ;  /* 0x00000036a7387223 */ /* 0x040fe20000010038 */
[C---:B------:R-:W-:Y:S01]  /*22e0*/  FMUL.FTZ R46, R168.reuse, R52 ;  /* 0x00000034a82e7220 */ /* 0x040fe20000410000 */
[----:B------:R-:W-:Y:S01]  /*22f0*/  FFMA.FTZ R53, R167, R53, -R44 ;  /* 0x00000035a7357223 */ /* 0x000fe2000001082c */
[-C--:B------:R-:W-:Y:S01]  /*2300*/  FMUL.FTZ R44, R168, R45.reuse ;  /* 0x0000002da82c7220 */ /* 0x080fe20000410000 */
[----:B------:R-:W-:Y:S01]  /*2310*/  FFMA.FTZ R56, R9, R200, R56 ;  /* 0x000000c809387223 */ /* 0x000fe20000010038 */
[----:B------:R-:W-:Y:S01]  /*2320*/  FFMA.FTZ R46, R169, R45, R46 ;  /* 0x0000002da92e7223 */ /* 0x000fe2000001002e */
[----:B------:R-:W-:Y:S01]  /*2330*/  FFMA.FTZ R53, R9, R202, R53 ;  /* 0x000000ca09357223 */ /* 0x000fe20000010035 */
[----:B------:R-:W-:Y:S01]  /*2340*/  FFMA.FTZ R44, R169, R52, -R44 ;  /* 0x00000034a92c7223 */ /* 0x000fe2000001082c */
[----:B------:R-:W-:Y:S01]  /*2350*/  FMUL.FTZ R54, R164, R56 ;  /* 0x00000038a4367220 */ /* 0x000fe20000410000 */
[----:B------:R-:W-:-:S02]  /*2360*/  ISETP.NE.OR P4, PT, R82, RZ, P4 ;  /* 0x000000ff5200720c */ /* 0x000fc40002785670 */
[----:B------:R-:W-:Y:S01]  /*2370*/  FMUL.FTZ R52, R166, R44 ;  /* 0x0000002ca6347220 */ /* 0x000fe20000410000 */
[-C--:B------:R-:W-:Y:S01]  /*2380*/  FFMA.FTZ R45, R165, R53.reuse, -R54 ;  /* 0x00000035a52d7223 */ /* 0x080fe20000010836 */
[----:B------:R-:W-:Y:S01]  /*2390*/  FMUL.FTZ R54, R164, R53 ;  /* 0x00000035a4367220 */ /* 0x000fe20000410000 */
[----:B------:R-:W-:Y:S01]  /*23a0*/  ISETP.GT.U32.AND P5, PT, R179, 0xf, PT ;  /* 0x0000000fb300780c */ /* 0x000fe20003fa4070 */
        /* <DEDUP_REMOVED lines=14> */
[C---:B------:R-:W-:Y:S01]  /*2490*/  FFMA.FTZ R52, R11.reuse, R180, R56 ;  /* 0x000000b40b347223 */ /* 0x040fe20000010038 */
[C---:B------:R-:W-:Y:S02]  /*24a0*/  FMUL.FTZ R46, R162.reuse, R44 ;  /* 0x0000002ca22e7220 */ /* 0x040fe40000410000 */
        /* <DEDUP_REMOVED lines=14> */
[C---:B------:R-:W-:Y:S01]  /*2590*/  FMUL.FTZ R46, R53.reuse, R46 ;  /* 0x0000002e352e7220 */ /* 0x040fe20000410000 */
        /* <DEDUP_REMOVED lines=13> */
[C---:B------:R-:W-:Y:S02]  /*2670*/  FMUL.FTZ R46, R55.reuse, R46 ;  /* 0x0000002e372e7220 */ /* 0x040fe40000410000 */
[----:B------:R-:W-:Y:S01]  /*2680*/  @P1 FADD.FTZ R52, R52, R57 ;  /* 0x0000003934341221 */ /* 0x000fe20000010000 */
[----:B------:R-:W-:Y:S01]  /*2690*/  @P1 FADD.FTZ R54, R54, R47 ;  /* 0x0000002f36361221 */ /* 0x000fe20000010000 */
[-C--:B-----5:R-:W-:Y:S01]  /*26a0*/  @P1 FFMA.FTZ R55, R55, R44.reuse, -R45 ;  /* 0x0000002c37371223 */ /* 0x0a0fe2000001082d */
[----:B------:R-:W-:Y:S01]  /*26b0*/  @P1 FFMA.FTZ R53, R53, R44, R46 ;  /* 0x0000002c35351223 */ /* 0x000fe2000001002e */
[CC--:B------:R-:W-:Y:S01]  /*26c0*/  FMUL.FTZ R46, R162.reuse, R190.reuse ;  /* 0x000000bea22e7220 */ /* 0x0c0fe20000410000 */
[----:B------:R-:W0:Y:S01]  /*26d0*/  SHFL.UP PT, R204, R52, 0x4, RZ ;  /* 0x0480000034cc7989 */ /* 0x000e2200000e00ff */
[C---:B------:R-:W-:Y:S01]  /*26e0*/  FMUL.FTZ R57, R162.reuse, R59 ;  /* 0x0000003ba2397220 */ /* 0x040fe20000410000 */
[----:B-1----:R-:W-:Y:S01]  /*26f0*/  FMUL.FTZ R44, R162, R49 ;  /* 0x00000031a22c7220 */ /* 0x002fe20000410000 */
[C---:B------:R-:W-:Y:S01]  /*2700*/  FFMA.FTZ R46, R163.reuse, R59, -R46 ;  /* 0x0000003ba32e7223 */ /* 0x040fe2000001082e */
[----:B------:R-:W1:Y:S01]  /*2710*/  SHFL.UP PT, R56, R54, 0x4, RZ ;  /* 0x0480000036387989 */ /* 0x000e6200000e00ff */
[C---:B------:R-:W-:Y:S01]  /*2720*/  FFMA.FTZ R57, R163.reuse, R190, R57 ;  /* 0x000000bea3397223 */ /* 0x040fe20000010039 */
[C---:B------:R-:W-:Y:S01]  /*2730*/  FMUL.FTZ R47, R163.reuse, R49 ;  /* 0x00000031a32f7220 */ /* 0x040fe20000410000 */
[-C--:B------:R-:W-:Y:S01]  /*2740*/  FFMA.FTZ R45, R163, R48.reuse, -R44 ;  /* 0x00000030a32d7223 */ /* 0x080fe2000001082c */
[----:B------:R-:W-:Y:S01]  /*2750*/  FADD.FTZ R206, R189, R46 ;  /* 0x0000002ebdce7221 */ /* 0x000fe20000010000 */
[----:B------:R-:W-:Y:S01]  /*2760*/  FADD.FTZ R57, R188, R57 ;  /* 0x00000039bc397221 */ /* 0x000fe20000010000 */
[----:B------:R-:W2:Y:S01]  /*2770*/  SHFL.UP PT, R46, R53, 0x4, RZ ;  /* 0x04800000352e7989 */ /* 0x000ea200000e00ff */
[----:B------:R-:W-:Y:S01]  /*2780*/  FFMA.FTZ R47, -R162, R48, -R47 ;  /* 0x00000030a22f7223 */ /* 0x000fe2000001092f */
[C---:B------:R-:W-:Y:S01]  /*2790*/  FMUL.FTZ R210, R164.reuse, R45 ;  /* 0x0000002da4d27220 */ /* 0x040fe20000410000 */
[C---:B------:R-:W-:Y:S01]  /*27a0*/  FMUL.FTZ R207, R164.reuse, R57 ;  /* 0x00000039a4cf7220 */ /* 0x040fe20000410000 */
[----:B------:R-:W3:Y:S01]  /*27b0*/  SHFL.UP PT, R44, R55, 0x4, RZ ;  /* 0x04800000372c7989 */ /* 0x000ee200000e00ff */
[CC--:B------:R-:W-:Y:S01]  /*27c0*/  FMUL.FTZ R208, R164.reuse, R47.reuse ;  /* 0x0000002fa4d07220 */ /* 0x0c0fe20000410000 */
[C---:B------:R-:W-:Y:S01]  /*27d0*/  FFMA.FTZ R210, R165.reuse, R47, -R210 ;  /* 0x0000002fa5d27223 */ /* 0x040fe200000108d2 */
[-C--:B------:R-:W-:Y:S01]  /*27e0*/  FMUL.FTZ R212, R164, R206.reuse ;  /* 0x000000cea4d47220 */ /* 0x080fe20000410000 */
[C---:B------:R-:W-:Y:S01]  /*27f0*/  FFMA.FTZ R207, R165.reuse, R206, -R207 ;  /* 0x000000cea5cf7223 */ /* 0x040fe200000108cf */
[----:B------:R-:W-:Y:S01]  /*2800*/  FFMA.FTZ R208, R165, R45, R208 ;  /* 0x0000002da5d07223 */ /* 0x000fe200000100d0 */
[----:B------:R-:W-:Y:S01]  /*2810*/  FMUL.FTZ R206, R166, R210 ;  /* 0x000000d2a6ce7220 */ /* 0x000fe20000410000 */
[----:B------:R-:W-:Y:S01]  /*2820*/  ISETP.GE.AND P1, PT, R123, 0x4, PT ;  /* 0x000000047b00780c */ /* 0x000fe20003f26270 */
[----:B------:R-:W-:Y:S01]  /*2830*/  FFMA.FTZ R212, R165, R57, R212 ;  /* 0x00000039a5d47223 */ /* 0x000fe200000100d4 */
[----:B------:R-:W-:Y:S01]  /*2840*/  FADD.FTZ R207, R186, R207 ;  /* 0x000000cfbacf7221 */ /* 0x000fe20000010000 */
[----:B------:R-:W-:Y:S01]  /*2850*/  FFMA.FTZ R57, R167, R208, R206 ;  /* 0x000000d0a7397223 */ /* 0x000fe200000100ce */
[-C--:B0-----:R-:W-:Y:S01]  /*2860*/  FMUL.FTZ R206, R55, R204.reuse ;  /* 0x000000cc37ce7220 */ /* 0x081fe20000410000 */
[----:B------:R-:W-:Y:S01]  /*2870*/  FADD.FTZ R212, R187, R212 ;  /* 0x000000d4bbd47221 */ /* 0x000fe20000010000 */
[CC--:B------:R-:W-:Y:S01]  /*2880*/  FMUL.FTZ R45, R166.reuse, R207.reuse ;  /* 0x000000cfa62d7220 */ /* 0x0c0fe20000410000 */
[C---:B------:R-:W-:Y:S01]  /*2890*/  FMUL.FTZ R204, R53.reuse, R204 ;  /* 0x000000cc35cc7220 */ /* 0x040fe20000410000 */
[----:B-1----:R-:W-:Y:S01]  /*28a0*/  FFMA.FTZ R47, R53, R56, R206 ;  /* 0x00000038352f7223 */ /* 0x002fe200000100ce */
[C---:B------:R-:W-:Y:S01]  /*28b0*/  FMUL.FTZ R208, R166.reuse, R208 ;  /* 0x000000d0a6d07220 */ /* 0x040fe20000410000 */
[----:B------:R-:W-:Y:S01]  /*28c0*/  FFMA.FTZ R209, R167, R212, R45 ;  /* 0x000000d4a7d17223 */ /* 0x000fe2000001002d */
        /* <DEDUP_REMOVED lines=13> */
[----:B------:R-:W-:Y:S01]  /*29a0*/  FFMA.FTZ R208, R167, R210, -R208 ;  /* 0x000000d2a7d07223 */ /* 0x000fe200000108d0 */
        /* <DEDUP_REMOVED lines=9> */
[----:B------:R-:W-:Y:S01]  /*2a40*/  FFMA.FTZ R206, R169, R57, R206 ;  /* 0x00000039a9ce7223 */ /* 0x000fe200000100ce */
[----:B------:R-:W-:Y:S01]  /*2a50*/  ISETP.GE.AND P1, PT, R123, 0x8, PT ;  /* 0x000000087b00780c */ /* 0x000fe20003f26270 */
[----:B------:R-:W-:Y:S01]  /*2a60*/  FMUL.FTZ R208, R170, R45 ;  /* 0x0000002daad07220 */ /* 0x000fe20000410000 */
[----:B------:R-:W-:Y:S01]  /*2a70*/  FADD.FTZ R47, R182, R47 ;  /* 0x0000002fb62f7221 */ /* 0x000fe20000010000 */
[----:B------:R-:W-:Y:S01]  /*2a80*/  FADD.FTZ R210, R183, R210 ;  /* 0x000000d2b7d27221 */ /* 0x000fe20000010000 */
[CC--:B------:R-:W-:Y:S01]  /*2a90*/  FMUL.FTZ R212, R170.reuse, R206.reuse ;  /* 0x000000ceaad47220 */ /* 0x0c0fe20000410000 */
[----:B------:R-:W-:Y:S01]  /*2aa0*/  FFMA.FTZ R207, R171, R206, R208 ;  /* 0x000000ceabcf7223 */ /* 0x000fe200000100d0 */
[C---:B------:R-:W-:Y:S01]  /*2ab0*/  FMUL.FTZ R57, R170.reuse, R47 ;  /* 0x0000002faa397220 */ /* 0x040fe20000410000 */
[----:B0-----:R-:W-:Y:S01]  /*2ac0*/  FMUL.FTZ R206, R55, R204 ;  /* 0x000000cc37ce7220 */ /* 0x001fe20000410000 */
[-C--:B------:R-:W-:Y:S01]  /*2ad0*/  FMUL.FTZ R208, R170, R210.reuse ;  /* 0x000000d2aad07220 */ /* 0x080fe20000410000 */
[C---:B------:R-:W-:Y:S01]  /*2ae0*/  FFMA.FTZ R212, R171.reuse, R45, -R212 ;  /* 0x0000002dabd47223 */ /* 0x040fe200000108d4 */
[----:B------:R-:W-:Y:S01]  /*2af0*/  FFMA.FTZ R210, R171, R210, R57 ;  /* 0x000000d2abd27223 */ /* 0x000fe20000010039 */
[C---:B-1----:R-:W-:Y:S01]  /*2b00*/  FFMA.FTZ R57, R53.reuse, R56, R206 ;  /* 0x0000003835397223 */ /* 0x042fe200000100ce */
[----:B------:R-:W-:Y:S01]  /*2b10*/  FMUL.FTZ R204, R53, R204 ;  /* 0x000000cc35cc7220 */ /* 0x000fe20000410000 */
[----:B------:R-:W-:Y:S01]  /*2b20*/  FFMA.FTZ R209, R171, R47, -R208 ;  /* 0x0000002fabd17223 */ /* 0x000fe200000108d0 */
[----:B------:R-:W-:Y:S01]  /*2b30*/  FADD.FTZ R210, R177, R210 ;  /* 0x000000d2b1d27221 */ /* 0x000fe20000010000 */
[-C--:B--2---:R-:W-:Y:S01]  /*2b40*/  FMUL.FTZ R45, R53, R46.reuse ;  /* 0x0000002e352d7220 */ /* 0x084fe20000410000 */
[C---:B------:R-:W-:Y:S01]  /*2b50*/  FMUL.FTZ R46, R55.reuse, R46 ;  /* 0x0000002e372e7220 */ /* 0x040fe20000410000 */
[----:B------:R-:W-:Y:S01]  /*2b60*/  @P1 FADD.FTZ R52, R52, R57 ;  /* 0x0000003934341221 */ /* 0x000fe20000010000 */
[C---:B------:R-:W-:Y:S01]  /*2b70*/  FFMA.FTZ R47, R55.reuse, R56, -R204 ;  /* 0x00000038372f7223 */ /* 0x040fe200000108cc */
[-C--:B---3--:R-:W-:Y:S01]  /*2b80*/  @P1 FFMA.FTZ R55, R55, R44.reuse, -R45 ;  /* 0x0000002c37371223 */ /* 0x088fe2000001082d */
[----:B------:R-:W-:Y:S01]  /*2b90*/  @P1 FFMA.FTZ R53, R53, R44, R46 ;  /* 0x0000002c35351223 */ /* 0x000fe2000001002e */
[----:B------:R-:W-:Y:S01]  /*2ba0*/  FADD.FTZ R209, R178, R209 ;  /* 0x000000d1b2d17221 */ /* 0x000fe20000010000 */
[----:B------:R-:W-:Y:S01]  /*2bb0*/  @P1 FADD.FTZ R54, R54, R47 ;  /* 0x0000002f36361221 */ /* 0x000fe20000010000 */
[----:B------:R-:W0:Y:S01]  /*2bc0*/  SHFL.UP PT, R208, R52, 0x10, RZ ;  /* 0x0600000034d07989 */ /* 0x000e2200000e00ff */
[C---:B------:R-:W-:Y:S01]  /*2bd0*/  FMUL.FTZ R206, R172.reuse, R210 ;  /* 0x000000d2acce7220 */ /* 0x040fe20000410000 */
[CC--:B------:R-:W-:Y:S01]  /*2be0*/  FMUL.FTZ R47, R172.reuse, R209.reuse ;  /* 0x000000d1ac2f7220 */ /* 0x0c0fe20000410000 */
[C---:B------:R-:W-:Y:S01]  /*2bf0*/  FMUL.FTZ R204, R172.reuse, R212 ;  /* 0x000000d4accc7220 */ /* 0x040fe20000410000 */
[----:B------:R-:W1:Y:S01]  /*2c00*/  SHFL.UP PT, R46, R53, 0x10, RZ ;  /* 0x06000000352e7989 */ /* 0x000e6200000e00ff */
[C---:B------:R-:W-:Y:S01]  /*2c10*/  FFMA.FTZ R209, R173.reuse, R209, -R206 ;  /* 0x000000d1add17223 */ /* 0x040fe200000108ce */
[C---:B------:R-:W-:Y:S01]  /*2c20*/  FFMA.FTZ R210, R173.reuse, R210, R47 ;  /* 0x000000d2add27223 */ /* 0x040fe2000001002f */
[-C--:B------:R-:W-:Y:S01]  /*2c30*/  FMUL.FTZ R45, R172, R207.reuse ;  /* 0x000000cfac2d7220 */ /* 0x080fe20000410000 */
[----:B------:R-:W2:Y:S01]  /*2c40*/  SHFL.UP PT, R56, R54, 0x10, RZ ;  /* 0x0600000036387989 */ /* 0x000ea200000e00ff */
[----:B------:R-:W-:Y:S01]  /*2c50*/  FADD.FTZ R209, R176, R209 ;  /* 0x000000d1b0d17221 */ /* 0x000fe20000010000 */
[----:B------:R-:W-:Y:S01]  /*2c60*/  FFMA.FTZ R204, R173, R207, R204 ;  /* 0x000000cfadcc7223 */ /* 0x000fe200000100cc */
[----:B------:R-:W-:Y:S01]  /*2c70*/  ISETP.GE.AND P1, PT, R123, 0x10, PT ;  /* 0x000000107b00780c */ /* 0x000fe20003f26270 */
[----:B------:R-:W3:Y:S01]  /*2c80*/  SHFL.UP PT, R44, R55, 0x10, RZ ;  /* 0x06000000372c7989 */ /* 0x000ee200000e00ff */
[----:B------:R-:W-:Y:S01]  /*2c90*/  FADD.FTZ R210, R175, R210 ;  /* 0x000000d2afd27221 */ /* 0x000fe20000010000 */
[----:B------:R-:W-:Y:S01]  /*2ca0*/  FMUL.FTZ R57, R161, R209 ;  /* 0x000000d1a1397220 */ /* 0x000fe20000410000 */
[----:B------:R-:W-:Y:S01]  /*2cb0*/  FFMA.FTZ R45, R173, R212, -R45 ;  /* 0x000000d4ad2d7223 */ /* 0x000fe2000001082d */
[C---:B------:R-:W-:Y:S01]  /*2cc0*/  FMUL.FTZ R206, R161.reuse, R204 ;  /* 0x000000cca1ce7220 */ /* 0x040fe20000410000 */
[CC--:B------:R-:W-:Y:S01]  /*2cd0*/  FMUL.FTZ R212, R161.reuse, R210.reuse ;  /* 0x000000d2a1d47220 */ /* 0x0c0fe20000410000 */
[C---:B------:R-:W-:Y:S01]  /*2ce0*/  FFMA.FTZ R207, R62.reuse, R210, R57 ;  /* 0x000000d23ecf7223 */ /* 0x040fe20000010039 */
[-C--:B------:R-:W-:Y:S01]  /*2cf0*/  FMUL.FTZ R47, R161, R45.reuse ;  /* 0x0000002da12f7220 */ /* 0x080fe20000410000 */
[C---:B------:R-:W-:Y:S01]  /*2d00*/  FFMA.FTZ R206, R62.reuse, R45, -R206 ;  /* 0x0000002d3ece7223 */ /* 0x040fe200000108ce */
[----:B------:R-:W-:-:S02]  /*2d10*/  FFMA.FTZ R212, R62, R209, -R212 ;  /* 0x000000d13ed47223 */ /* 0x000fc400000108d4 */
[----:B------:R-:W-:Y:S01]  /*2d20*/  FFMA.FTZ R204, R62, R204, R47 ;  /* 0x000000cc3ecc7223 */ /* 0x000fe2000001002f */
[-C--:B0-----:R-:W-:Y:S01]  /*2d30*/  FMUL.FTZ R210, R53, R208.reuse ;  /* 0x000000d035d27220 */ /* 0x081fe20000410000 */
[----:B------:R-:W-:Y:S01]  /*2d40*/  FMUL.FTZ R208, R55, R208 ;  /* 0x000000d037d07220 */ /* 0x000fe20000410000 */
[----:B------:R0:W0:Y:S01]  /*2d50*/  SHFL.DOWN PT, R215, R206, 0x1, 0x1f ;  /* 0x08201f00ced77f89 */ /* 0x00002200000e0000 */
[-C--:B-1----:R-:W-:Y:S01]  /*2d60*/  FMUL.FTZ R45, R53, R46.reuse ;  /* 0x0000002e352d7220 */ /* 0x082fe20000410000 */
[C---:B------:R-:W-:Y:S01]  /*2d70*/  FMUL.FTZ R46, R55.reuse, R46 ;  /* 0x0000002e372e7220 */ /* 0x040fe20000410000 */
[-C--:B--2---:R-:W-:Y:S01]  /*2d80*/  FFMA.FTZ R47, R55, R56.reuse, -R210 ;  /* 0x00000038372f7223 */ /* 0x084fe200000108d2 */
[----:B------:R-:W-:Y:S01]  /*2d90*/  FFMA.FTZ R57, R53, R56, R208 ;  /* 0x0000003835397223 */ /* 0x000fe200000100d0 */
[----:B------:R-:W-:Y:S01]  /*2da0*/  FADD.FTZ R208, R174, R207 ;  /* 0x000000cfaed07221 */ /* 0x000fe20000010000 */
[----:B------:R-:W-:Y:S01]  /*2db0*/  FADD.FTZ R207, R63, R212 ;  /* 0x000000d43fcf7221 */ /* 0x000fe20000010000 */
[-C--:B---3--:R-:W-:Y:S01]  /*2dc0*/  @P1 FFMA.FTZ R53, R53, R44.reuse, R46 ;  /* 0x0000002c35351223 */ /* 0x088fe2000001002e */
[----:B------:R-:W-:Y:S01]  /*2dd0*/  @P1 FFMA.FTZ R55, R55, R44, -R45 ;  /* 0x0000002c37371223 */ /* 0x000fe2000001082d */
        /* <DEDUP_REMOVED lines=11> */
[----:B------:R1:W0:Y:S04]  /*2e90*/  SHFL.UP PT, R50, R55, 0x1, RZ ;  /* 0x0420000037327989 */ /* 0x00022800000e00ff */
[----:B------:R-:W0:Y:S04]  /*2ea0*/  SHFL.UP PT, R53, R53, 0x1, RZ ;  /* 0x0420000035357989 */ /* 0x000e2800000e00ff */
[----:B------:R1:W0:Y:S04]  /*2eb0*/  SHFL.UP PT, R211, R54, 0x1, RZ ;  /* 0x0420000036d37989 */ /* 0x00022800000e00ff */
[----:B------:R1:W0:Y:S01]  /*2ec0*/  SHFL.UP PT, R212, R52, 0x1, RZ ;  /* 0x0420000034d47989 */ /* 0x00022200000e00ff */
[----:B--234-:R-:W-:Y:S05]  /*2ed0*/  @!P6 BRA `(.L_x_17000) ;  /* 0x000000000028e947 */ /* 0x01cfea0003800000 */
[-C--:B0-----:R-:W-:Y:S01]  /*2ee0*/  FMUL.FTZ R57, R206, R213.reuse ;  /* 0x000000d5ce397220 */ /* 0x081fe20000410000 */
[----:B------:R-:W-:Y:S01]  /*2ef0*/  FMUL.FTZ R213, R204, R213 ;  /* 0x000000d5ccd57220 */ /* 0x000fe20000410000 */
[-C--:B-1----:R-:W-:Y:S01]  /*2f00*/  FMUL.FTZ R51, R206, R215.reuse ;  /* 0x000000d7ce337220 */ /* 0x082fe20000410000 */
[C---:B------:R-:W-:Y:S01]  /*2f10*/  FMUL.FTZ R55, R204.reuse, R215 ;  /* 0x000000d7cc377220 */ /* 0x040fe20000410000 */
[-C--:B------:R-:W-:Y:S01]  /*2f20*/  FFMA.FTZ R57, R204, R214.reuse, -R57 ;  /* 0x000000d6cc397223 */ /* 0x080fe20000010839 */
[----:B------:R-:W-:Y:S01]  /*2f30*/  FFMA.FTZ R52, R206, R214, R213 ;  /* 0x000000d6ce347223 */ /* 0x000fe200000100d5 */
[C---:B------:R-:W-:Y:S01]  /*2f40*/  FFMA.FTZ R204, R56.reuse, R204, -R51 ;  /* 0x000000cc38cc7223 */ /* 0x040fe20000010833 */
[----:B------:R-:W-:Y:S01]  /*2f50*/  FFMA.FTZ R206, R56, R206, R55 ;  /* 0x000000ce38ce7223 */ /* 0x000fe20000010037 */
[----:B------:R-:W-:Y:S01]  /*2f60*/  FADD.FTZ R208, R208, R57 ;  /* 0x00000039d0d07221 */ /* 0x000fe20000010000 */
[----:B------:R-:W-:-:S07]  /*2f70*/  FADD.FTZ R207, R207, R52 ;  /* 0x00000034cfcf7221 */ /* 0x000fce0000010000 */
.L_x_17000:
[----:B------:R-:W-:Y:S05]  /*2f80*/  BSYNC.RECONVERGENT B0 ;  /* 0x0000000000007941 */ /* 0x000fea0003800200 */
.L_x_16999:
[----:B------:R-:W2:Y:S01]  /*2f90*/  @!P4 LDS.128 R44, [UR6+0x3650] ;  /* 0x00365006ff2cc984 */ /* 0x000ea20008000c00 */
[----:B------:R-:W-:Y:S03]  /*2fa0*/  BSSY.RECONVERGENT B0, `(.L_x_17001) ;  /* 0x0000010000007945 */ /* 0x000fe60003800200 */
[----:B-1----:R1:W3:Y:S04]  /*2fb0*/  SHFL.DOWN PT, R54, R204, 0x2, 0x1f ;  /* 0x08401f00cc367f89 */ /* 0x0022e800000e0000 */
[----:B------:R1:W4:Y:S04]  /*2fc0*/  SHFL.DOWN PT, R55, R206, 0x2, 0x1f ;  /* 0x08401f00ce377f89 */ /* 0x00032800000e0000 */
[----:B------:R1:W1:Y:S04]  /*2fd0*/  SHFL.DOWN PT, R52, R208, 0x2, 0x1f ;  /* 0x08401f00d0347f89 */ /* 0x00026800000e0000 */
[----:B0-----:R0:W0:Y:S01]  /*2fe0*/  SHFL.DOWN PT, R213, R207, 0x2, 0x1f ;  /* 0x08401f00cfd57f89 */ /* 0x00102200000e0000 */
[----:B------:R-:W-:Y:S05]  /*2ff0*/  @P1 BRA `(.L_x_17002) ;  /* 0x0000000000281947 */ /* 0x000fea0003800000 */
[-C--:B0-----:R-:W-:Y:S01]  /*3000*/  FMUL.FTZ R57, R206, R213.reuse ;  /* 0x000000d5ce397220 */ /* 0x081fe20000410000 */
[----:B------:R-:W-:Y:S01]  /*3010*/  FMUL.FTZ R213, R204, R213 ;  /* 0x000000d5ccd57220 */ /* 0x000fe20000410000 */
[-C--:B----4-:R-:W-:Y:S01]  /*3020*/  FMUL.FTZ R51, R206, R55.reuse ;  /* 0x00000037ce337220 */ /* 0x090fe20000410000 */
[C---:B------:R-:W-:Y:S01]  /*3030*/  FMUL.FTZ R55, R204.reuse, R55 ;  /* 0x00000037cc377220 */ /* 0x040fe20000410000 */
[-C--:B-1----:R-:W-:Y:S01]  /*3040*/  FFMA.FTZ R57, R204, R52.reuse, -R57 ;  /* 0x00000034cc397223 */ /* 0x082fe20000010839 */
[----:B------:R-:W-:Y:S01]  /*3050*/  FFMA.FTZ R52, R206, R52, R213 ;  /* 0x00000034ce347223 */ /* 0x000fe200000100d5 */
[-C--:B---3--:R-:W-:Y:S01]  /*3060*/  FFMA.FTZ R204, R204, R54.reuse, -R51 ;  /* 0x00000036cccc7223 */ /* 0x088fe20000010833 */
[----:B------:R-:W-:Y:S01]  /*3070*/  FFMA.FTZ R206, R206, R54, R55 ;  /* 0x00000036cece7223 */ /* 0x000fe20000010037 */
[----:B------:R-:W-:Y:S01]  /*3080*/  FADD.FTZ R208, R208, R57 ;  /* 0x00000039d0d07221 */ /* 0x000fe20000010000 */
[----:B------:R-:W-:-:S07]  /*3090*/  FADD.FTZ R207, R207, R52 ;  /* 0x00000034cfcf7221 */ /* 0x000fce0000010000 */
.L_x_17002:
[----:B------:R-:W-:Y:S05]  /*30a0*/  BSYNC.RECONVERGENT B0 ;  /* 0x0000000000007941 */ /* 0x000fea0003800200 */
.L_x_17001:
[----:B---3--:R3:W2:Y:S01]  /*30b0*/  SHFL.DOWN PT, R54, R204, 0x4, 0x1f ;  /* 0x08801f00cc367f89 */ /* 0x0086a200000e0000 */
[----:B------:R-:W-:Y:S03]  /*30c0*/  BSSY.RECONVERGENT B0, `(.L_x_17003) ;  /* 0x000000f000007945 */ /* 0x000fe60003800200 */
[----:B----4-:R3:W4:Y:S04]  /*30d0*/  SHFL.DOWN PT, R55, R206, 0x4, 0x1f ;  /* 0x08801f00ce377f89 */ /* 0x01072800000e0000 */
[----:B-1----:R3:W1:Y:S04]  /*30e0*/  SHFL.DOWN PT, R52, R208, 0x4, 0x1f ;  /* 0x08801f00d0347f89 */ /* 0x00266800000e0000 */
        /* <DEDUP_REMOVED lines=8> */
[-C--:B--23--:R-:W-:Y:S01]  /*3170*/  FFMA.FTZ R204, R204, R54.reuse, -R51 ;  /* 0x00000036cccc7223 */ /* 0x08cfe20000010833 */
[----:B------:R-:W-:Y:S01]  /*3180*/  FFMA.FTZ R206, R206, R54, R55 ;  /* 0x00000036cece7223 */ /* 0x000fe20000010037 */
[----:B------:R-:W-:Y:S01]  /*3190*/  FADD.FTZ R208, R208, R57 ;  /* 0x00000039d0d07221 */ /* 0x000fe20000010000 */
[----:B------:R-:W-:-:S07]  /*31a0*/  FADD.FTZ R207, R207, R52 ;  /* 0x00000034cfcf7221 */ /* 0x000fce0000010000 */
.L_x_17004:
[----:B------:R-:W-:Y:S05]  /*31b0*/  BSYNC.RECONVERGENT B0 ;  /* 0x0000000000007941 */ /* 0x000fea0003800200 */
.L_x_17003:
[----:B--2---:R2:W2:Y:S01]  /*31c0*/  SHFL.DOWN PT, R54, R204, 0x8, 0x1f ;  /* 0x09001f00cc367f89 */ /* 0x0044a200000e0000 */
[----:B------:R-:W-:Y:S03]  /*31d0*/  BSSY.RECONVERGENT B0, `(.L_x_17005) ;  /* 0x000000f000007945 */ /* 0x000fe60003800200 */
[----:B----4-:R4:W2:Y:S04]  /*31e0*/  SHFL.DOWN PT, R55, R206, 0x8, 0x1f ;  /* 0x09001f00ce377f89 */ /* 0x0108a800000e0000 */
[----:B-1----:R4:W1:Y:S04]  /*31f0*/  SHFL.DOWN PT, R52, R208, 0x8, 0x1f ;  /* 0x09001f00d0347f89 */ /* 0x00286800000e0000 */
        /* <DEDUP_REMOVED lines=9> */
[----:B----4-:R-:W-:Y:S01]  /*3290*/  FFMA.FTZ R206, R206, R54, R55 ;  /* 0x00000036cece7223 */ /* 0x010fe20000010037 */
[----:B------:R-:W-:Y:S01]  /*32a0*/  FADD.FTZ R208, R208, R57 ;  /* 0x00000039d0d07221 */ /* 0x000fe20000010000 */
[----:B------:R-:W-:-:S07]  /*32b0*/  FADD.FTZ R207, R207, R52 ;  /* 0x00000034cfcf7221 */ /* 0x000fce0000010000 */
.L_x_17006:
[----:B------:R-:W-:Y:S05]  /*32c0*/  BSYNC.RECONVERGENT B0 ;  /* 0x0000000000007941 */ /* 0x000fea0003800200 */
.L_x_17005:
[----:B--2---:R2:W2:Y:S01]  /*32d0*/  SHFL.DOWN PT, R54, R204, 0x10, 0x1f ;  /* 0x0a001f00cc367f89 */ /* 0x0044a200000e0000 */
[----:B------:R-:W-:Y:S03]  /*32e0*/  BSSY.RECONVERGENT B0, `(.L_x_17007) ;  /* 0x000000f000007945 */ /* 0x000fe60003800200 */
[----:B------:R0:W2:Y:S04]  /*32f0*/  SHFL.DOWN PT, R55, R206, 0x10, 0x1f ;  /* 0x0a001f00ce377f89 */ /* 0x0000a800000e0000 */
        /* <DEDUP_REMOVED lines=13> */
.L_x_17008:
[----:B------:R-:W-:Y:S05]  /*33d0*/  BSYNC.RECONVERGENT B0 ;  /* 0x0000000000007941 */ /* 0x000fea0003800200 */
.L_x_17007:
[----:B------:R-:W-:Y:S01]  /*33e0*/  SHFL.DOWN PT, R219, R204, 0x1, 0x1f ;  /* 0x08201f00ccdb7f89 */ /* 0x000fe200000e0000 */
[C---:B------:R-:W-:Y:S01]  /*33f0*/  ISETP.NE.AND P4, PT, R82.reuse, RZ, PT ;  /* 0x000000ff5200720c */ /* 0x040fe20003f85270 */
[----:B------:R-:W-:Y:S01]  /*3400*/  FMUL.FTZ R51, R53, R210 ;  /* 0x000000d235337220 */ /* 0x000fe20000410000 */
[----:B------:R-:W-:Y:S01]  /*3410*/  ISETP.NE.AND P1, PT, R82, 0x1f, PT ;  /* 0x0000001f5200780c */ /* 0x000fe20003f25270 */
[----:B------:R-:W5:Y:S01]  /*3420*/  SHFL.IDX PT, R215, R47, RZ, 0x1f ;  /* 0x00001fff2fd77589 */ /* 0x000f6200000e0000 */
[----:B--2---:R-:W-:-:S04]  /*3430*/  IMAD.WIDE.U32 R54, R72, UR4, R76 ;  /* 0x0000000448367c25 */ /* 0x004fc8000f8e004c */
[C---:B------:R-:W-:Y:S01]  /*3440*/  FMUL.FTZ R216, R50.reuse, R210 ;  /* 0x000000d232d87220 */ /* 0x040fe20000410000 */
[----:B------:R-:W-:Y:S01]  /*3450*/  FFMA.FTZ R214, R50, R209, -R51 ;  /* 0x000000d132d67223 */ /* 0x000fe20000010833 */
[----:B------:R-:W2:Y:S01]  /*3460*/  SHFL.DOWN PT, R221, R206, 0x1, 0x1f ;  /* 0x08201f00cedd7f89 */ /* 0x000ea200000e0000 */
[----:B------:R-:W-:Y:S01]  /*3470*/  IMAD.WIDE.U32 R56, R74, UR4, R76 ;  /* 0x000000044a387c25 */ /* 0x000fe2000f8e004c */
[----:B------:R-:W-:Y:S01]  /*3480*/  LEA R50, P2, R54, R83, 0x2 ;  /* 0x0000005336327211 */ /* 0x000fe200078410ff */
[----:B------:R-:W-:Y:S01]  /*3490*/  BSSY.RECONVERGENT B0, `(.L_x_17009) ;  /* 0x000012e000007945 */ /* 0x000fe20003800200 */
[----:B0-----:R-:W0:Y:S01]  /*34a0*/  SHFL.IDX PT, R213, R46, RZ, 0x1f ;  /* 0x00001fff2ed57589 */ /* 0x001e2200000e0000 */
[----:B------:R-:W-:Y:S02]  /*34b0*/  IMAD R217, R73, UR4, R55 ;  /* 0x0000000449d97c24 */ /* 0x000fe4000f8e0237 */
[----:B------:R-:W-:Y:S01]  /*34c0*/  FFMA.FTZ R55, R53, R209, R216 ;  /* 0x000000d135377223 */ /* 0x000fe200000100d8 */
[----:B------:R-:W-:Y:S01]  /*34d0*/  IMAD R57, R75, UR4, R57 ;  /* 0x000000044b397c24 */ /* 0x000fe2000f8e0239 */
[----:B------:R-:W0:Y:S01]  /*34e0*/  SHFL.DOWN PT, R223, R207, 0x1, 0x1f ;  /* 0x08201f00cfdf7f89 */ /* 0x000e2200000e0000 */
[----:B-1----:R-:W-:Y:S01]  /*34f0*/  LEA R52, P3, R56, R87, 0x2 ;  /* 0x0000005738347211 */ /* 0x002fe200078610ff */
[----:B------:R-:W-:Y:S01]  /*3500*/  @P4 FADD.FTZ R209, R211, R214 ;  /* 0x000000d6d3d14221 */ /* 0x000fe20000010000 */
[----:B------:R-:W-:Y:S01]  /*3510*/  @P4 FADD.FTZ R210, R212, R55 ;  /* 0x00000037d4d24221 */ /* 0x000fe20000010000 */
[----:B------:R-:W1:Y:S01]  /*3520*/  SHFL.DOWN PT, R218, R208, 0x1, 0x1f ;  /* 0x08201f00d0da7f89 */ /* 0x000e6200000e0000 */
[----:B------:R-:W-:Y:S01]  /*3530*/  LEA.HI.X R53, R56, R89, R57, 0x2, P3 ;  /* 0x0000005938357211 */ /* 0x000fe200018f1439 */
[C---:B------:R-:W-:Y:S01]  /*3540*/  FMUL.FTZ R55, R61.reuse, R209 ;  /* 0x000000d13d377220 */ /* 0x040fe20000410000 */
[----:B------:R-:W-:Y:S01]  /*3550*/  LEA.HI.X R51, R54, R85, R217, 0x2, P2 ;  /* 0x0000005536337211 */ /* 0x000fe200010f14d9 */
[-C--:B------:R-:W-:Y:S01]  /*3560*/  FMUL.FTZ R54, R61, R210.reuse ;  /* 0x000000d23d367220 */ /* 0x080fe20000410000 */
[----:B---34-:R-:W3:Y:S01]  /*3570*/  SHFL.IDX PT, R206, R206, RZ, 0x1f ;  /* 0x00001fffcece7589 */ /* 0x018ee200000e0000 */
[----:B------:R-:W-:Y:S01]  /*3580*/  FFMA.FTZ R210, R60, R210, R55 ;  /* 0x000000d23cd27223 */ /* 0x000fe20000010037 */
[----:B------:R-:W-:Y:S01]  /*3590*/  ISETP.NE.AND P2, PT, R82, RZ, PT ;  /* 0x000000ff5200720c */ /* 0x000fe20003f45270 */
[-C--:B-----5:R-:W-:Y:S01]  /*35a0*/  @P1 FMUL.FTZ R212, R219, R215.reuse ;  /* 0x000000d7dbd41220 */ /* 0x0a0fe20000410000 */
[----:B------:R-:W4:Y:S01]  /*35b0*/  SHFL.IDX PT, R204, R204, RZ, 0x1f ;  /* 0x00001fffcccc7589 */ /* 0x000f2200000e0000 */
[----:B--2---:R-:W-:-:S03]  /*35c0*/  @P1 FMUL.FTZ R56, R221, R215 ;  /* 0x000000d7dd381220 */ /* 0x004fc60000410000 */
[----:B------:R-:W2:Y:S01]  /*35d0*/  SHFL.IDX PT, R208, R208, RZ, 0x1f ;  /* 0x00001fffd0d07589 */ /* 0x000ea200000e0000 */
[-C--:B0-----:R-:W-:Y:S01]  /*35e0*/  @P1 FFMA.FTZ R212, R221, R213.reuse, R212 ;  /* 0x000000d5ddd41223 */ /* 0x081fe200000100d4 */
[----:B------:R-:W-:Y:S01]  /*35f0*/  @P1 FFMA.FTZ R55, R219, R213, -R56 ;  /* 0x000000d5db371223 */ /* 0x000fe20000010838 */
[----:B------:R-:W-:Y:S01]  /*3600*/  FFMA.FTZ R56, R60, R209, -R54 ;  /* 0x000000d13c387223 */ /* 0x000fe20000010836 */
[----:B------:R-:W-:Y:S01]  /*3610*/  FADD.FTZ R54, R195, R210 ;  /* 0x000000d2c3367221 */ /* 0x000fe20000010000 */
[----:B------:R-:W-:Y:S01]  /*3620*/  @P1 FADD.FTZ R215, R223, R212 ;  /* 0x000000d4dfd71221 */ /* 0x000fe20000010000 */
[----:B------:R-:W0:Y:S01]  /*3630*/  SHFL.IDX PT, R207, R207, RZ, 0x1f ;  /* 0x00001fffcfcf7589 */ /* 0x000e2200000e0000 */
[----:B------:R-:W-:Y:S01]  /*3640*/  FADD.FTZ R56, R193, R56 ;  /* 0x00000038c1387221 */ /* 0x000fe20000010000 */
[----:B-1----:R-:W-:Y:S01]  /*3650*/  @P1 FADD.FTZ R213, R218, R55 ;  /* 0x00000037dad51221 */ /* 0x002fe20000010000 */
[----:B------:R-:W-:Y:S01]  /*3660*/  FMUL.FTZ R60, R215, R49 ;  /* 0x00000031d73c7220 */ /* 0x000fe20000410000 */
[----:B------:R-:W-:-:S02]  /*3670*/  FMUL.FTZ R55, R161, R54 ;  /* 0x00000036a1377220 */ /* 0x000fc40000410000 */
[----:B------:R-:W-:Y:S01]  /*3680*/  FMUL.FTZ R210, R213, R49 ;  /* 0x00000031d5d27220 */ /* 0x000fe20000410000 */
[----:B------:R-:W-:Y:S01]  /*3690*/  FMUL.FTZ R49, R161, R56 ;  /* 0x00000038a1317220 */ /* 0x000fe20000410000 */
[----:B------:R-:W-:Y:S01]  /*36a0*/  FFMA.FTZ R213, R213, R48, R60 ;  /* 0x00000030d5d57223 */ /* 0x000fe2000001003c */
[C---:B------:R-:W-:Y:S01]  /*36b0*/  FFMA.FTZ R60, R62.reuse, R56, -R55 ;  /* 0x000000383e3c7223 */ /* 0x040fe20000010837 */
[----:B------:R-:W-:Y:S01]  /*36c0*/  FFMA.FTZ R210, R215, R48, -R210 ;  /* 0x00000030d7d27223 */ /* 0x000fe200000108d2 */
[----:B------:R-:W-:Y:S01]  /*36d0*/  FFMA.FTZ R57, R62, R54, R49 ;  /* 0x000000363e397223 */ /* 0x000fe20000010031 */
[----:B------:R-:W-:Y:S01]  /*36e0*/  FADD.FTZ R49, R190, R213 ;  /* 0x000000d5be317221 */ /* 0x000fe20000010000 */
[----:B------:R-:W-:Y:S01]  /*36f0*/  FFMA.FTZ R55, R5, R194, R60 ;  /* 0x000000c205377223 */ /* 0x000fe2000001003c */
        /* <DEDUP_REMOVED lines=52> */
[-C--:B------:R-:W-:Y:S01]  /*3a40*/  FMUL.FTZ R170, R170, R182.reuse ;  /* 0x000000b6aaaa7220 */ /* 0x080fe20000410000 */
        /* <DEDUP_REMOVED lines=8> */
[----:B------:R-:W-:Y:S01]  /*3ad0*/  FFMA.FTZ R164, R10, R205, R171 ;  /* 0x000000cd0aa47223 */ /* 0x000fe200000100ab */
[C---:B------:R-:W-:Y:S01]  /*3ae0*/  FMUL.FTZ R166, R172.reuse, R178 ;  /* 0x000000b2aca67220 */ /* 0x040fe20000410000 */
[----:B------:R-:W-:Y:S01]  /*3af0*/  FMUL.FTZ R199, R131, R184 ;  /* 0x000000b883c77220 */ /* 0x000fe20000410000 */
[-C--:B------:R-:W-:Y:S01]  /*3b00*/  FMUL.FTZ R171, R172, R177.reuse ;  /* 0x000000b1acab7220 */ /* 0x080fe20000410000 */
[-C--:B------:R-:W-:Y:S01]  /*3b10*/  FMUL.FTZ R172, R129, R178.reuse ;  /* 0x000000b281ac7220 */ /* 0x080fe20000410000 */
[C---:B------:R-:W-:Y:S01]  /*3b20*/  FFMA.FTZ R168, R173.reuse, R177, R166 ;  /* 0x000000b1ada87223 */ /* 0x040fe200000100a6 */
[----:B------:R-:W-:Y:S01]  /*3b30*/  FFMA.FTZ R166, R10, R203, R165 ;  /* 0x000000cb0aa67223 */ /* 0x000fe200000100a5 */
[----:B------:R-:W-:Y:S01]  /*3b40*/  FFMA.FTZ R171, R173, R178, -R171 ;  /* 0x000000b2adab7223 */ /* 0x000fe200000108ab */
[----:B---3--:R-:W-:Y:S01]  /*3b50*/  FMUL.FTZ R173, R206, R47 ;  /* 0x0000002fcead7220 */ /* 0x008fe20000410000 */
[----:B------:R-:W-:Y:S01]  /*3b60*/  FADD.FTZ R175, R175, R168 ;  /* 0x000000a8afaf7221 */ /* 0x000fe20000010000 */
[C---:B------:R-:W-:Y:S01]  /*3b70*/  FMUL.FTZ R168, R162.reuse, R164 ;  /* 0x000000a4a2a87220 */ /* 0x040fe20000410000 */
[----:B------:R-:W-:Y:S01]  /*3b80*/  FMUL.FTZ R165, R162, R166 ;  /* 0x000000a6a2a57220 */ /* 0x000fe20000410000 */
[----:B------:R-:W-:Y:S01]  /*3b90*/  FADD.FTZ R176, R176, R171 ;  /* 0x000000abb0b07221 */ /* 0x000fe20000010000 */
[----:B----4-:R-:W-:Y:S01]  /*3ba0*/  FFMA.FTZ R173, R204, R46, -R173 ;  /* 0x0000002eccad7223 */ /* 0x010fe200000108ad */
[C---:B------:R-:W-:Y:S01]  /*3bb0*/  FFMA.FTZ R168, R163.reuse, R166, -R168 ;  /* 0x000000a6a3a87223 */ /* 0x040fe200000108a8 */
[----:B------:R-:W-:Y:S01]  /*3bc0*/  FFMA.FTZ R171, R163, R164, R165 ;  /* 0x000000a4a3ab7223 */ /* 0x000fe200000100a5 */
[C---:B------:R-:W-:Y:S01]  /*3bd0*/  FMUL.FTZ R46, R206.reuse, R46 ;  /* 0x0000002ece2e7220 */ /* 0x040fe20000410000 */
[C---:B------:R-:W-:Y:S01]  /*3be0*/  FMUL.FTZ R163, R206.reuse, R45 ;  /* 0x0000002dcea37220 */ /* 0x040fe20000410000 */
[----:B------:R-:W-:Y:S01]  /*3bf0*/  FMUL.FTZ R206, R206, R44 ;  /* 0x0000002ccece7220 */ /* 0x000fe20000410000 */
[C---:B------:R-:W-:Y:S01]  /*3c00*/  FMUL.FTZ R185, R161.reuse, R176 ;  /* 0x000000b0a1b97220 */ /* 0x040fe20000410000 */
[----:B------:R-:W-:Y:S01]  /*3c10*/  FMUL.FTZ R161, R161, R175 ;  /* 0x000000afa1a17220 */ /* 0x000fe20000410000 */
[C---:B------:R-:W-:Y:S01]  /*3c20*/  FFMA.FTZ R44, R204.reuse, R44, -R163 ;  /* 0x0000002ccc2c7223 */ /* 0x040fe200000108a3 */
[C---:B------:R-:W-:Y:S01]  /*3c30*/  FFMA.FTZ R45, R204.reuse, R45, R206 ;  /* 0x0000002dcc2d7223 */ /* 0x040fe200000100ce */
[----:B------:R-:W-:Y:S01]  /*3c40*/  FFMA.FTZ R204, R204, R47, R46 ;  /* 0x0000002fcccc7223 */ /* 0x000fe2000001002e */
[----:B------:R-:W-:Y:S01]  /*3c50*/  P2R R162, PR, RZ, 0x4 ;  /* 0x00000004ffa27803 */ /* 0x000fe20000000000 */
[----:B------:R-:W-:Y:S01]  /*3c60*/  FFMA.FTZ R162, R62, R176, -R161 ;  /* 0x000000b03ea27223 */ /* 0x000fe200000108a1 */
[----:B--2---:R-:W-:Y:S01]  /*3c70*/  FADD.FTZ R46, R208, R173 ;  /* 0x000000add02e7221 */ /* 0x004fe20000010000 */
[----:B0-----:R-:W-:Y:S01]  /*3c80*/  FADD.FTZ R47, R207, R204 ;  /* 0x000000cccf2f7221 */ /* 0x001fe20000010000 */
[----:B------:R-:W-:Y:S01]  /*3c90*/  FFMA.FTZ R185, R62, R175, R185 ;  /* 0x000000af3eb97223 */ /* 0x000fe200000100b9 */
[----:B------:R-:W-:Y:S01]  /*3ca0*/  FADD.FTZ R162, R63, R162 ;  /* 0x000000a23fa27221 */ /* 0x000fe20000010000 */
[----:B------:R-:W-:Y:S01]  /*3cb0*/  FFMA.FTZ R63, -R153, R29, R54 ;  /* 0x0000001d993f7223 */ /* 0x000fe20000010136 */
[----:B------:R-:W-:Y:S01]  /*3cc0*/  FFMA.FTZ R165, R11, R58, R168 ;  /* 0x0000003a0ba57223 */ /* 0x000fe200000100a8 */
[----:B------:R0:W-:Y:S01]  /*3cd0*/  @!P2 STS.128 [UR6+0x3650], R44 ;  /* 0x0036502cff00a988 */ /* 0x0001e20008000c06 */
[----:B------:R-:W-:Y:S01]  /*3ce0*/  FADD.FTZ R174, R174, R185 ;  /* 0x000000b9aeae7221 */ /* 0x000fe20000010000 */
[C---:B------:R-:W-:Y:S01]  /*3cf0*/  FMUL.FTZ R173, R128.reuse, R175 ;  /* 0x000000af80ad7220 */ /* 0x040fe20000410000 */
[----:B------:R-:W-:Y:S01]  /*3d00*/  FFMA.FTZ R58, R153, -R28, R56 ;  /* 0x8000001c993a7223 */ /* 0x000fe20000010038 */
[----:B------:R-:W-:Y:S01]  /*3d10*/  FFMA.FTZ R163, -R151, R33, R60 ;  /* 0x0000002197a37223 */ /* 0x000fe2000001013c */
[----:B------:R-:W-:Y:S01]  /*3d20*/  FMUL.FTZ R185, R127, R174 ;  /* 0x000000ae7fb97220 */ /* 0x000fe20000410000 */
[----:B------:R-:W-:Y:S01]  /*3d30*/  FMUL.FTZ R168, R129, R177 ;  /* 0x000000b181a87220 */ /* 0x000fe20000410000 */
[----:B------:R-:W-:Y:S01]  /*3d40*/  FMUL.FTZ R189, R128, R176 ;  /* 0x000000b080bd7220 */ /* 0x000fe20000410000 */
[----:B------:R-:W-:Y:S01]  /*3d50*/  FFMA.FTZ R171, R11, R180, R171 ;  /* 0x000000b40bab7223 */ /* 0x000fe200000100ab */
[----:B------:R-:W-:Y:S01]  /*3d60*/  FFMA.FTZ R62, R152, -R30, R55 ;  /* 0x8000001e983e7223 */ /* 0x000fe20000010037 */
[----:B------:R-:W-:Y:S01]  /*3d70*/  FMUL.FTZ R170, R4, R185 ;  /* 0x000000b904aa7220 */ /* 0x000fe20000410000 */
[----:B------:R-:W-:Y:S01]  /*3d80*/  FFMA.FTZ R161, R151, -R32, R191 ;  /* 0x8000002097a17223 */ /* 0x000fe200000100bf */
[----:B------:R-:W-:Y:S01]  /*3d90*/  FMUL.FTZ R180, R163, R172 ;  /* 0x000000aca3b47220 */ /* 0x000fe20000410000 */
[----:B------:R-:W-:Y:S01]  /*3da0*/  FMUL.FTZ R197, R6, R168 ;  /* 0x000000a806c57220 */ /* 0x000fe20000410000 */
[----:B0-----:R-:W-:Y:S01]  /*3db0*/  FMUL.FTZ R45, R127, R162 ;  /* 0x000000a27f2d7220 */ /* 0x001fe20000410000 */
[----:B------:R-:W-:Y:S01]  /*3dc0*/  FFMA.FTZ R44, -R152, R31, R57 ;  /* 0x0000001f982c7223 */ /* 0x000fe20000010139 */
[-C--:B------:R-:W-:Y:S01]  /*3dd0*/  FMUL.FTZ R46, R163, R168.reuse ;  /* 0x000000a8a32e7220 */ /* 0x080fe20000410000 */
[----:B------:R-:W-:Y:S01]  /*3de0*/  FFMA.FTZ R200, R161, R168, R180 ;  /* 0x000000a8a1c87223 */ /* 0x000fe200000100b4 */
[----:B------:R-:W-:Y:S01]  /*3df0*/  FMUL.FTZ R47, R63, R45 ;  /* 0x0000002d3f2f7220 */ /* 0x000fe20000410000 */
[C---:B------:R-:W-:Y:S01]  /*3e00*/  FMUL.FTZ R195, R44.reuse, R173 ;  /* 0x000000ad2cc37220 */ /* 0x040fe20000410000 */
[----:B------:R-:W-:Y:S01]  /*3e10*/  FMUL.FTZ R193, R44, R189 ;  /* 0x000000bd2cc17220 */ /* 0x000fe20000410000 */
[-C--:B------:R-:W-:Y:S01]  /*3e20*/  FFMA.FTZ R202, R161, R172.reuse, -R46 ;  /* 0x000000aca1ca7223 */ /* 0x080fe2000001082e */
[-C--:B------:R-:W-:Y:S01]  /*3e30*/  FFMA.FTZ R47, R58, R185.reuse, R47 ;  /* 0x000000b93a2f7223 */ /* 0x080fe2000001002f */
[----:B------:R-:W-:Y:S01]  /*3e40*/  FMUL.FTZ R185, R63, R185 ;  /* 0x000000b93fb97220 */ /* 0x000fe20000410000 */
[CC--:B------:R-:W-:Y:S01]  /*3e50*/  FFMA.FTZ R198, R62.reuse, R189.reuse, -R195 ;  /* 0x000000bd3ec67223 */ /* 0x0c0fe200000108c3 */
[C---:B------:R-:W-:Y:S01]  /*3e60*/  FMUL.FTZ R189, R5.reuse, R189 ;  /* 0x000000bd05bd7220 */ /* 0x040fe20000410000 */
[----:B------:R-:W-:Y:S01]  /*3e70*/  FFMA.FTZ R168, R62, R173, R193 ;  /* 0x000000ad3ea87223 */ /* 0x000fe200000100c1 */
[----:B------:R-:W-:Y:S01]  /*3e80*/  FFMA.FTZ R185, R58, R45, -R185 ;  /* 0x0000002d3ab97223 */ /* 0x000fe200000108b9 */
[----:B------:R-:W-:Y:S01]  /*3e90*/  FMUL.FTZ R195, R6, R172 ;  /* 0x000000ac06c37220 */ /* 0x000fe20000410000 */
[----:B------:R-:W-:Y:S01]  /*3ea0*/  FMUL.FTZ R193, R5, R173 ;  /* 0x000000ad05c17220 */ /* 0x000fe20000410000 */
[C---:B------:R-:W-:Y:S01]  /*3eb0*/  FFMA.FTZ R172, -R149.reuse, R37, R192 ;  /* 0x0000002595ac7223 */ /* 0x040fe200000101c0 */
[----:B------:R-:W-:Y:S01]  /*3ec0*/  FMUL.FTZ R173, R4, R45 ;  /* 0x0000002d04ad7220 */ /* 0x000fe20000410000 */
[----:B------:R0:W-:Y:S01]  /*3ed0*/  STS [R105], R170 ;  /* 0x000000aa69007388 */ /* 0x0001e20000000800 */
[----:B------:R-:W-:Y:S01]  /*3ee0*/  FFMA.FTZ R46, -R150, R35, R196 ;  /* 0x00000023962e7223 */ /* 0x000fe200000101c4 */
[C---:B------:R-:W-:Y:S01]  /*3ef0*/  FMUL.FTZ R204, R130.reuse, R182 ;  /* 0x000000b682cc7220 */ /* 0x040fe20000410000 */
[----:B------:R-:W-:Y:S01]  /*3f00*/  FMUL.FTZ R180, R130, R183 ;  /* 0x000000b782b47220 */ /* 0x000fe20000410000 */
[----:B------:R1:W-:Y:S01]  /*3f10*/  STS [R106+0xc], R189 ;  /* 0x00000cbd6a007388 */ /* 0x0003e20000000800 */
[----:B------:R-:W-:Y:S01]  /*3f20*/  FADD.FTZ R47, RZ, R47 ;  /* 0x0000002fff2f7221 */ /* 0x000fe20000010000 */
[----:B------:R-:W-:Y:S01]  /*3f30*/  FADD.FTZ R185, RZ, R185 ;  /* 0x000000b9ffb97221 */ /* 0x000fe20000010000 */
[----:B------:R-:W-:Y:S01]  /*3f40*/  FFMA.FTZ R45, R150, -R34, R61 ;  /* 0x80000022962d7223 */ /* 0x000fe2000001003d */
[----:B------:R2:W-:Y:S01]  /*3f50*/  STS [R106+0x4], R173 ;  /* 0x000004ad6a007388 */ /* 0x0005e20000000800 */
[----:B------:R-:W-:Y:S01]  /*3f60*/  FMUL.FTZ R206, R46, R204 ;  /* 0x000000cc2ece7220 */ /* 0x000fe20000410000 */
[----:B0-----:R-:W-:Y:S01]  /*3f70*/  FFMA.FTZ R170, R149, -R36, R194 ;  /* 0x8000002495aa7223 */ /* 0x001fe200000100c2 */
[----:B------:R-:W-:Y:S01]  /*3f80*/  FADD.FTZ R47, R47, R168 ;  /* 0x000000a82f2f7221 */ /* 0x000fe20000010000 */
[----:B------:R-:W-:Y:S01]  /*3f90*/  FADD.FTZ R185, R185, R198 ;  /* 0x000000c6b9b97221 */ /* 0x000fe20000010000 */
[----:B------:R0:W-:Y:S01]  /*3fa0*/  STS [R106+0x14], R195 ;  /* 0x000014c36a007388 */ /* 0x0001e20000000800 */
[----:B-1----:R-:W-:Y:S01]  /*3fb0*/  FMUL.FTZ R189, R172, R201 ;  /* 0x000000c9acbd7220 */ /* 0x002fe20000410000 */
[----:B------:R-:W-:Y:S01]  /*3fc0*/  FFMA.FTZ R206, R45, R180, R206 ;  /* 0x000000b42dce7223 */ /* 0x000fe200000100ce */
[C---:B------:R-:W-:Y:S01]  /*3fd0*/  FMUL.FTZ R212, R132.reuse, R186 ;  /* 0x000000ba84d47220 */ /* 0x040fe20000410000 */
[----:B------:R-:W-:Y:S01]  /*3fe0*/  FMUL.FTZ R168, R132, R187 ;  /* 0x000000bb84a87220 */ /* 0x000fe20000410000 */
[-C--:B--2---:R-:W-:Y:S01]  /*3ff0*/  FMUL.FTZ R173, R46, R180.reuse ;  /* 0x000000b42ead7220 */ /* 0x084fe20000410000 */
[----:B------:R-:W-:Y:S01]  /*4000*/  FFMA.FTZ R210, R170, R199, R189 ;  /* 0x000000c7aad27223 */ /* 0x000fe200000100bd */
[----:B------:R-:W-:Y:S01]  /*4010*/  FMUL.FTZ R189, R7, R180 ;  /* 0x000000b407bd7220 */ /* 0x000fe20000410000 */
[----:B------:R-:W-:Y:S01]  /*4020*/  FFMA.FTZ R180, -R148, R39, R169 ;  /* 0x0000002794b47223 */ /* 0x000fe200000101a9 */
[----:B------:R-:W-:Y:S01]  /*4030*/  FFMA.FTZ R208, R45, R204, -R173 ;  /* 0x000000cc2dd07223 */ /* 0x000fe200000108ad */
[----:B0-----:R-:W-:Y:S01]  /*4040*/  FMUL.FTZ R195, R172, R199 ;  /* 0x000000c7acc37220 */ /* 0x001fe20000410000 */
[----:B------:R-:W-:Y:S01]  /*4050*/  FADD.FTZ R47, R47, R200 ;  /* 0x000000c82f2f7221 */ /* 0x000fe20000010000 */
[----:B------:R-:W-:Y:S01]  /*4060*/  FADD.FTZ R185, R185, R202 ;  /* 0x000000cab9b97221 */ /* 0x000fe20000010000 */
[----:B------:R0:W-:Y:S01]  /*4070*/  STS [R106+0x8], R193 ;  /* 0x000008c16a007388 */ /* 0x0001e20000000800 */
[----:B------:R-:W-:Y:S01]  /*4080*/  FFMA.FTZ R173, R148, -R38, R167 ;  /* 0x8000002694ad7223 */ /* 0x000fe200000100a7 */
[----:B------:R-:W-:Y:S01]  /*4090*/  FMUL.FTZ R198, R180, R212 ;  /* 0x000000d4b4c67220 */ /* 0x000fe20000410000 */
[----:B------:R-:W-:Y:S01]  /*40a0*/  FADD.FTZ R47, R47, R206 ;  /* 0x000000ce2f2f7221 */ /* 0x000fe20000010000 */
[----:B------:R1:W-:Y:S01]  /*40b0*/  STS [R106+0x18], R189 ;  /* 0x000018bd6a007388 */ /* 0x0003e20000000800 */
[----:B------:R-:W-:Y:S01]  /*40c0*/  FADD.FTZ R185, R185, R208 ;  /* 0x000000d0b9b97221 */ /* 0x000fe20000010000 */
[----:B------:R-:W-:Y:S01]  /*40d0*/  FFMA.FTZ R198, R173, R168, R198 ;  /* 0x000000a8adc67223 */ /* 0x000fe200000100c6 */
[----:B------:R-:W-:Y:S01]  /*40e0*/  FADD.FTZ R47, R47, R210 ;  /* 0x000000d22f2f7221 */ /* 0x000fe20000010000 */
[----:B------:R-:W-:Y:S01]  /*40f0*/  FMUL.FTZ R200, R133, R188 ;  /* 0x000000bc85c87220 */ /* 0x000fe20000410000 */
[----:B------:R-:W-:Y:S01]  /*4100*/  STS [R106+0x10], R197 ;  /* 0x000010c56a007388 */ /* 0x000fe20000000800 */
[----:B0-----:R-:W-:Y:S01]  /*4110*/  FMUL.FTZ R193, R7, R204 ;  /* 0x000000cc07c17220 */ /* 0x001fe20000410000 */
[----:B------:R-:W-:Y:S01]  /*4120*/  FFMA.FTZ R204, R170, R201, -R195 ;  /* 0x000000c9aacc7223 */ /* 0x000fe200000108c3 */
[----:B------:R-:W-:Y:S01]  /*4130*/  FMUL.FTZ R195, R9, R212 ;  /* 0x000000d409c37220 */ /* 0x000fe20000410000 */
[----:B------:R-:W-:Y:S01]  /*4140*/  FADD.FTZ R47, R47, R198 ;  /* 0x000000c62f2f7221 */ /* 0x000fe20000010000 */
[----:B-1----:R-:W-:Y:S01]  /*4150*/  FMUL.FTZ R189, R180, R168 ;  /* 0x000000a8b4bd7220 */ /* 0x002fe20000410000 */
[----:B------:R0:W-:Y:S01]  /*4160*/  STS [R106+0x1c], R193 ;  /* 0x00001cc16a007388 */ /* 0x0001e20000000800 */
[----:B------:R-:W-:Y:S01]  /*4170*/  FADD.FTZ R204, R185, R204 ;  /* 0x000000ccb9cc7221 */ /* 0x000fe20000010000 */
[----:B------:R-:W-:Y:S01]  /*4180*/  FFMA.FTZ R185, -R147, R41, R164 ;  /* 0x0000002993b97223 */ /* 0x000fe200000101a4 */
[----:B------:R-:W-:Y:S01]  /*4190*/  FFMA.FTZ R189, R173, R212, -R189 ;  /* 0x000000d4adbd7223 */ /* 0x000fe200000108bd */
[----:B------:R-:W-:Y:S01]  /*41a0*/  FMUL.FTZ R201, R8, R201 ;  /* 0x000000c908c97220 */ /* 0x000fe20000410000 */
[----:B------:R1:W-:Y:S01]  /*41b0*/  STS [R106+0x2c], R195 ;  /* 0x00002cc36a007388 */ /* 0x0003e20000000800 */
[----:B------:R-:W-:Y:S01]  /*41c0*/  FMUL.FTZ R202, R134, R49 ;  /* 0x0000003186ca7220 */ /* 0x000fe20000410000 */
[----:B------:R-:W-:Y:S01]  /*41d0*/  FADD.FTZ R204, R204, R189 ;  /* 0x000000bdcccc7221 */ /* 0x000fe20000010000 */
[----:B------:R-:W-:Y:S01]  /*41e0*/  FFMA.FTZ R189, R147, -R40, R166 ;  /* 0x8000002893bd7223 */ /* 0x000fe200000100a6 */
[----:B------:R-:W-:Y:S01]  /*41f0*/  FMUL.FTZ R199, R8, R199 ;  /* 0x000000c708c77220 */ /* 0x000fe20000410000 */
[----:B0-----:R-:W-:Y:S01]  /*4200*/  FMUL.FTZ R193, R9, R168 ;  /* 0x000000a809c17220 */ /* 0x001fe20000410000 */
[----:B------:R-:W-:Y:S01]  /*4210*/  FMUL.FTZ R168, R133, R48 ;  /* 0x0000003085a87220 */ /* 0x000fe20000410000 */
[----:B------:R-:W-:Y:S01]  /*4220*/  FMUL.FTZ R197, R10, R200 ;  /* 0x000000c80ac57220 */ /* 0x000fe20000410000 */
[----:B------:R0:W-:Y:S01]  /*4230*/  STS [R106+0x24], R201 ;  /* 0x000024c96a007388 */ /* 0x0001e20000000800 */
[----:B------:R-:W-:Y:S01]  /*4240*/  FMUL.FTZ R206, R134, R59 ;  /* 0x0000003b86ce7220 */ /* 0x000fe20000410000 */
[----:B------:R-:W-:Y:S01]  /*4250*/  FMUL.FTZ R198, R185, R168 ;  /* 0x000000a8b9c67220 */ /* 0x000fe20000410000 */
[----:B-1----:R-:W-:Y:S01]  /*4260*/  FFMA.FTZ R195, -R146, R43, R171 ;  /* 0x0000002b92c37223 */ /* 0x002fe200000101ab */
[----:B------:R1:W-:Y:S01]  /*4270*/  STS [R106+0x28], R193 ;  /* 0x000028c16a007388 */ /* 0x0003e20000000800 */
[----:B------:R-:W-:Y:S01]  /*4280*/  FMUL.FTZ R203, R11, R202 ;  /* 0x000000ca0bcb7220 */ /* 0x000fe20000410000 */
[-C--:B------:R-:W-:Y:S01]  /*4290*/  FFMA.FTZ R198, R189, R200.reuse, R198 ;  /* 0x000000c8bdc67223 */ /* 0x080fe200000100c6 */
[----:B------:R-:W-:Y:S01]  /*42a0*/  FMUL.FTZ R200, R185, R200 ;  /* 0x000000c8b9c87220 */ /* 0x000fe20000410000 */
[----:B------:R2:W-:Y:S01]  /*42b0*/  STS [R106+0x20], R199 ;  /* 0x000020c76a007388 */ /* 0x0005e20000000800 */
[----:B------:R-:W-:Y:S01]  /*42c0*/  FMUL.FTZ R56, R135, R56 ;  /* 0x0000003887387220 */ /* 0x000fe20000410000 */
[----:B0-----:R-:W-:Y:S01]  /*42d0*/  FMUL.FTZ R201, R195, R202 ;  /* 0x000000cac3c97220 */ /* 0x001fe20000410000 */
[C---:B------:R-:W-:Y:S01]  /*42e0*/  FMUL.FTZ R55, R136.reuse, R55 ;  /* 0x0000003788377220 */ /* 0x040fe20000410000 */
[----:B------:R0:W-:Y:S01]  /*42f0*/  STS [R106+0x30], R197 ;  /* 0x000030c56a007388 */ /* 0x0001e20000000800 */
[----:B------:R-:W-:Y:S01]  /*4300*/  FMUL.FTZ R57, R136, -R57 ;  /* 0x8000003988397220 */ /* 0x000fe20000410000 */
[----:B-1----:R-:W-:Y:S01]  /*4310*/  FFMA.FTZ R193, R146, -R42, R165 ;  /* 0x8000002a92c17223 */ /* 0x002fe200000100a5 */
[----:B------:R-:W-:Y:S01]  /*4320*/  FMUL.FTZ R61, R142, R61 ;  /* 0x0000003d8e3d7220 */ /* 0x000fe20000410000 */
[----:B------:R-:W-:Y:S01]  /*4330*/  STS [R106+0x38], R203 ;  /* 0x000038cb6a007388 */ /* 0x000fe20000000800 */
[----:B------:R-:W-:Y:S01]  /*4340*/  FMUL.FTZ R191, R137, R191 ;  /* 0x000000bf89bf7220 */ /* 0x000fe20000410000 */
[-C--:B--2---:R-:W-:Y:S01]  /*4350*/  FMUL.FTZ R199, R10, R168.reuse ;  /* 0x000000a80ac77220 */ /* 0x084fe20000410000 */
[C---:B------:R-:W-:Y:S01]  /*4360*/  FMUL.FTZ R167, R144.reuse, R167 ;  /* 0x000000a790a77220 */ /* 0x040fe20000410000 */
[----:B------:R-:W-:Y:S01]  /*4370*/  FMUL.FTZ R169, R144, -R169 ;  /* 0x800000a990a97220 */ /* 0x000fe20000410000 */
[----:B------:R-:W-:Y:S01]  /*4380*/  FMUL.FTZ R165, R160, R165 ;  /* 0x000000a5a0a57220 */ /* 0x000fe20000410000 */
[----:B0-----:R-:W-:Y:S01]  /*4390*/  FFMA.FTZ R197, R189, R168, -R200 ;  /* 0x000000a8bdc57223 */ /* 0x001fe200000108c8 */
[-C--:B------:R-:W-:Y:S01]  /*43a0*/  FFMA.FTZ R168, R193, R206.reuse, -R201 ;  /* 0x000000cec1a87223 */ /* 0x080fe200000108c9 */
[-C--:B------:R-:W-:Y:S01]  /*43b0*/  FMUL.FTZ R201, R11, R206.reuse ;  /* 0x000000ce0bc97220 */ /* 0x080fe20000410000 */
[----:B------:R0:W-:Y:S01]  /*43c0*/  STS [R106+0x34], R199 ;  /* 0x000034c76a007388 */ /* 0x0001e20000000800 */
[----:B------:R-:W-:Y:S01]  /*43d0*/  FADD.FTZ R197, R204, R197 ;  /* 0x000000c5ccc57221 */ /* 0x000fe20000010000 */
[----:B------:R-:W-:Y:S01]  /*43e0*/  FMUL.FTZ R171, R160, -R171 ;  /* 0x800000aba0ab7220 */ /* 0x000fe20000410000 */
[----:B------:R-:W-:Y:S01]  /*43f0*/  FMUL.FTZ R208, R195, R206 ;  /* 0x000000cec3d07220 */ /* 0x000fe20000410000 */
[----:B------:R1:W-:Y:S01]  /*4400*/  STS [R106+0x3c], R201 ;  /* 0x00003cc96a007388 */ /* 0x0003e20000000800 */
[----:B------:R-:W-:Y:S01]  /*4410*/  FADD.FTZ R168, R197, R168 ;  /* 0x000000a8c5a87221 */ /* 0x000fe20000010000 */
[----:B------:R-:W-:Y:S01]  /*4420*/  FMUL.FTZ R197, R135, -R54 ;  /* 0x8000003687c57220 */ /* 0x000fe20000410000 */
[----:B------:R-:W-:Y:S01]  /*4430*/  LEA R54, R159, -R154, 0x1 ;  /* 0x8000009a9f367211 */ /* 0x000fe200078e08ff */
[----:B------:R-:W-:Y:S01]  /*4440*/  BAR.SYNC.DEFER_BLOCKING 0x0 ;  /* 0x0000000000007b1d */ /* 0x000fe20000010000 */
[----:B------:R-:W-:Y:S01]  /*4450*/  FFMA.FTZ R208, R193, R202, R208 ;  /* 0x000000cac1d07223 */ /* 0x000fe200000100d0 */
[----:B0-----:R-:W-:Y:S01]  /*4460*/  FMUL.FTZ R199, R137, -R60 ;  /* 0x8000003c89c77220 */ /* 0x001fe20000410000 */
[C---:B------:R-:W-:Y:S01]  /*4470*/  ISETP.GE.AND P1, PT, R54.reuse, 0x1, PT ;  /* 0x000000013600780c */ /* 0x040fe20003f26270 */
[----:B------:R-:W-:Y:S01]  /*4480*/  FADD.FTZ R47, R47, R198 ;  /* 0x000000c62f2f7221 */ /* 0x000fe20000010000 */
[----:B------:R-:W-:Y:S01]  /*4490*/  ISETP.GE.AND P2, PT, R54, 0x21, PT ;  /* 0x000000213600780c */ /* 0x000fe20003f46270 */
[----:B-1----:R-:W-:Y:S01]  /*44a0*/  FMUL.FTZ R201, R142, -R196 ;  /* 0x800000c48ec97220 */ /* 0x002fe20000410000 */
[C---:B------:R-:W-:Y:S01]  /*44b0*/  ISETP.GE.AND P3, PT, R54.reuse, 0x41, PT ;  /* 0x000000413600780c */ /* 0x040fe20003f66270 */
[----:B------:R-:W-:Y:S01]  /*44c0*/  FADD.FTZ R47, R47, R208 ;  /* 0x000000d02f2f7221 */ /* 0x000fe20000010000 */
[----:B------:R-:W-:Y:S01]  /*44d0*/  ISETP.GE.AND P4, PT, R54, 0x61, PT ;  /* 0x000000613600780c */ /* 0x000fe20003f86270 */
        /* <DEDUP_REMOVED lines=20> */
[----:B-----5:R-:W-:-:S03]  /*4620*/  FMUL.FTZ R197, R143, R194 ;  /* 0x000000c28fc57220 */ /* 0x020fc60000410000 */
[----:B------:R5:W-:Y:S01]  /*4630*/  STS [R106+0x858], R61 ;  /* 0x0008583d6a007388 */ /* 0x000be20000000800 */
[----:B-1----:R-:W-:-:S03]  /*4640*/  FMUL.FTZ R55, R143, -R192 ;  /* 0x800000c08f377220 */ /* 0x002fc60000410000 */
[----:B------:R1:W-:Y:S01]  /*4650*/  STS [R106+0x850], R191 ;  /* 0x000850bf6a007388 */ /* 0x0003e20000000800 */
[----:B--2---:R-:W-:-:S03]  /*4660*/  FMUL.FTZ R57, R145, R166 ;  /* 0x000000a691397220 */ /* 0x004fc60000410000 */
[----:B------:R1:W-:Y:S01]  /*4670*/  STS [R106+0x854], R199 ;  /* 0x000854c76a007388 */ /* 0x0003e20000000800 */
[----:B-----5:R-:W-:-:S03]  /*4680*/  FMUL.FTZ R61, R145, -R164 ;  /* 0x800000a4913d7220 */ /* 0x020fc60000410000 */
        /* <DEDUP_REMOVED lines=14> */
.L_x_17010:
[----:B------:R-:W-:Y:S05]  /*4770*/  BSYNC.RECONVERGENT B0 ;  /* 0x0000000000007941 */ /* 0x000fea0003800200 */
.L_x_17009:
[----:B-12---:R0:W1:Y:S01]  /*4780*/  LDS R55, [R107+0x8c0] ;  /* 0x0008c0006b377984 */ /* 0x0060620000000800 */
[----:B------:R-:W-:Y:S04]  /*4790*/  BSSY.RECONVERGENT B0, `(.L_x_17011) ;  /* 0x0000004000007945 */ /* 0x000fe80003800200 */
[----:B------:R-:W-:Y:S05]  /*47a0*/  @!P2 BRA `(.L_x_17012) ;  /* 0x000000000008a947 */ /* 0x000fea0003800000 */
[----:B------:R2:W-:Y:S04]  /*47b0*/  REDG.E.ADD.F32.FTZ.RN.STRONG.GPU desc[UR16][R50.64+0x80], R207 ;  /* 0x000080cf320079a6 */ /* 0x0005e8000c12f310 */
[----:B-1----:R2:W-:Y:S02]  /*47c0*/  REDG.E.ADD.F32.FTZ.RN.STRONG.GPU desc[UR16][R52.64+0x80], R55 ;  /* 0x00008037340079a6 */ /* 0x0025e4000c12f310 */
.L_x_17012:
[----:B------:R-:W-:Y:S05]  /*47d0*/  BSYNC.RECONVERGENT B0 ;  /* 0x0000000000007941 */ /* 0x000fea0003800200 */
.L_x_17011:
[----:B-12---:R1:W2:Y:S01]  /*47e0*/  LDS R55, [R108+0x940] ;  /* 0x000940006c377984 */ /* 0x0062a20000000800 */
[----:B------:R-:W-:Y:S04]  /*47f0*/  BSSY.RECONVERGENT B0, `(.L_x_17013) ;  /* 0x0000004000007945 */ /* 0x000fe80003800200 */
[----:B------:R-:W-:Y:S05]  /*4800*/  @!P3 BRA `(.L_x_17014) ;  /* 0x000000000008b947 */ /* 0x000fea0003800000 */
[----:B------:R3:W-:Y:S04]  /*4810*/  REDG.E.ADD.F32.FTZ.RN.STRONG.GPU desc[UR16][R50.64+0x100], R209 ;  /* 0x000100d1320079a6 */ /* 0x0007e8000c12f310 */
[----:B--2---:R3:W-:Y:S02]  /*4820*/  REDG.E.ADD.F32.FTZ.RN.STRONG.GPU desc[UR16][R52.64+0x100], R55 ;  /* 0x00010037340079a6 */ /* 0x0047e4000c12f310 */
.L_x_17014:
[----:B------:R-:W-:Y:S05]  /*4830*/  BSYNC.RECONVERGENT B0 ;  /* 0x0000000000007941 */ /* 0x000fea0003800200 */
.L_x_17013:
[----:B--23--:R2:W3:Y:S01]  /*4840*/  LDS R55, [R109+0x9c0] ;  /* 0x0009c0006d377984 */ /* 0x00c4e20000000800 */
[----:B------:R-:W-:Y:S04]  /*4850*/  BSSY.RECONVERGENT B0, `(.L_x_17015) ;  /* 0x0000004000007945 */ /* 0x000fe80003800200 */
[----:B------:R-:W-:Y:S05]  /*4860*/  @!P4 BRA `(.L_x_17016) ;  /* 0x000000000008c947 */ /* 0x000fea0003800000 */
[----:B------:R4:W-:Y:S04]  /*4870*/  REDG.E.ADD.F32.FTZ.RN.STRONG.GPU desc[UR16][R50.64+0x180], R203 ;  /* 0x000180cb320079a6 */ /* 0x0009e8000c12f310 */
[----:B---3--:R4:W-:Y:S02]  /*4880*/  REDG.E.ADD.F32.FTZ.RN.STRONG.GPU desc[UR16][R52.64+0x180], R55 ;  /* 0x00018037340079a6 */ /* 0x0089e4000c12f310 */
.L_x_17016:
[----:B------:R-:W-:Y:S05]  /*4890*/  BSYNC.RECONVERGENT B0 ;  /* 0x0000000000007941 */ /* 0x000fea0003800200 */
.L_x_17015:
[----:B---34-:R3:W4:Y:S01]  /*48a0*/  LDS R55, [R110+0xa40] ;  /* 0x000a40006e377984 */ /* 0x0187220000000800 */
        /* <DEDUP_REMOVED lines=9> */
[----:B----4-:R0:W-:Y:S02]  /*4940*/  REDG.E.ADD.F32.FTZ.RN.STRONG.GPU desc[UR16][R52.64+0x200], R55 ;  /* 0x00020037340079a6 */ /* 0x0101e4000c12f310 */
.L_x_17018:
[----:B------:R-:W-:Y:S05]  /*4950*/  BSYNC.RECONVERGENT B0 ;  /* 0x0000000000007941 */ /* 0x000fea0003800200 */
.L_x_17017:
[----:B0---4-:R0:W4:Y:S01]  /*4960*/  LDS R55, [R111+0xac0] ;  /* 0x000ac0006f377984 */ /* 0x0111220000000800 */
[----:B------:R-:W-:Y:S04]  /*4970*/  BSSY.RECONVERGENT B0, `(.L_x_17019) ;  /* 0x0000004000007945 */ /* 0x000fe80003800200 */
[----:B------:R-:W-:Y:S05]  /*4980*/  @!P1 BRA `(.L_x_17020) ;  /* 0x0000000000089947 */ /* 0x000fea0003800000 */
[----:B------:R0:W-:Y:S04]  /*4990*/  REDG.E.ADD.F32.FTZ.RN.STRONG.GPU desc[UR16][R50.64+0x280], R213 ;  /* 0x000280d5320079a6 */ /* 0x0001e8000c12f310 */
[----:B----4-:R0:W-:Y:S02]  /*49a0*/  REDG.E.ADD.F32.FTZ.RN.STRONG.GPU desc[UR16][R52.64+0x280], R55 ;  /* 0x00028037340079a6 */ /* 0x0101e4000c12f310 */
.L_x_17020:
[----:B------:R-:W-:Y:S05]  /*49b0*/  BSYNC.RECONVERGENT B0 ;  /* 0x0000000000007941 */ /* 0x000fea0003800200 */
.L_x_17019:
[----:B0---4-:R0:W4:Y:S01]  /*49c0*/  LDS R55, [R112+0xb40] ;  /* 0x000b400070377984 */ /* 0x0111220000000800 */
[----:B------:R-:W-:Y:S04]  /*49d0*/  BSSY.RECONVERGENT B0, `(.L_x_17021) ;  /* 0x0000004000007945 */ /* 0x000fe80003800200 */
[----:B------:R-:W-:Y:S05]  /*49e0*/  @!P2 BRA `(.L_x_17022) ;  /* 0x000000000008a947 */ /* 0x000fea0003800000 */
[----:B------:R0:W-:Y:S04]  /*49f0*/  REDG.E.ADD.F32.FTZ.RN.STRONG.GPU desc[UR16][R50.64+0x300], R215 ;  /* 0x000300d7320079a6 */ /* 0x0001e8000c12f310 */
[----:B----4-:R0:W-:Y:S02]  /*4a00*/  REDG.E.ADD.F32.FTZ.RN.STRONG.GPU desc[UR16][R52.64+0x300], R55 ;  /* 0x00030037340079a6 */ /* 0x0101e4000c12f310 */
.L_x_17022:
[----:B------:R-:W-:Y:S05]  /*4a10*/  BSYNC.RECONVERGENT B0 ;  /* 0x0000000000007941 */ /* 0x000fea0003800200 */
.L_x_17021:
[----:B0---4-:R0:W4:Y:S01]  /*4a20*/  LDS R55, [R113+0xbc0] ;  /* 0x000bc00071377984 */ /* 0x0111220000000800 */
[----:B------:R-:W-:Y:S04]  /*4a30*/  BSSY.RECONVERGENT B0, `(.L_x_17023) ;  /* 0x0000004000007945 */ /* 0x000fe80003800200 */
[----:B------:R-:W-:Y:S05]  /*4a40*/  @!P3 BRA `(.L_x_17024) ;  /* 0x000000000008b947 */ /* 0x000fea0003800000 */
[----:B------:R0:W-:Y:S04]  /*4a50*/  REDG.E.ADD.F32.FTZ.RN.STRONG.GPU desc[UR16][R50.64+0x380], R217 ;  /* 0x000380d9320079a6 */ /* 0x0001e8000c12f310 */
[----:B----4-:R0:W-:Y:S02]  /*4a60*/  REDG.E.ADD.F32.FTZ.RN.STRONG.GPU desc[UR16][R52.64+0x380], R55 ;  /* 0x00038037340079a6 */ /* 0x0101e4000c12f310 */
.L_x_17024:
[----:B------:R-:W-:Y:S05]  /*4a70*/  BSYNC.RECONVERGENT B0 ;  /* 0x0000000000007941 */ /* 0x000fea0003800200 */
.L_x_17023:
[----:B0---4-:R0:W4:Y:S01]  /*4a80*/  LDS R55, [R114+0xc40] ;  /* 0x000c400072377984 */ /* 0x0111220000000800 */
[----:B------:R-:W-:Y:S04]  /*4a90*/  BSSY.RECONVERGENT B0, `(.L_x_17025) ;  /* 0x0000004000007945 */ /* 0x000fe80003800200 */
[----:B------:R-:W-:Y:S05]  /*4aa0*/  @!P4 BRA `(.L_x_17026) ;  /* 0x000000000008c947 */ /* 0x000fea0003800000 */
[----:B------:R0:W-:Y:S04]  /*4ab0*/  REDG.E.ADD.F32.FTZ.RN.STRONG.GPU desc[UR16][R50.64+0x400], R219 ;  /* 0x000400db320079a6 */ /* 0x0001e8000c12f310 */
[----:B----4-:R0:W-:Y:S02]  /*4ac0*/  REDG.E.ADD.F32.FTZ.RN.STRONG.GPU desc[UR16][R52.64+0x400], R55 ;  /* 0x00040037340079a6 */ /* 0x0101e4000c12f310 */
.L_x_17026:
[----:B------:R-:W-:Y:S05]  /*4ad0*/  BSYNC.RECONVERGENT B0 ;  /* 0x0000000000007941 */ /* 0x000fea0003800200 */
.L_x_17025:
[----:B0---4-:R0:W4:Y:S01]  /*4ae0*/  LDS R55, [R115+0xcc0] ;  /* 0x000cc00073377984 */ /* 0x0111220000000800 */
[----:B------:R-:W-:Y:S04]  /*4af0*/  BSSY.RECONVERGENT B0, `(.L_x_17027) ;  /* 0x0000004000007945 */ /* 0x000fe80003800200 */
[----:B------:R-:W-:Y:S05]  /*4b00*/  @!P5 BRA `(.L_x_17028) ;  /* 0x000000000008d947 */ /* 0x000fea0003800000 */
[----:B------:R0:W-:Y:S04]  /*4b10*/  REDG.E.ADD.F32.FTZ.RN.STRONG.GPU desc[UR16][R50.64+0x480], R221 ;  /* 0x000480dd320079a6 */ /* 0x0001e8000c12f310 */
[----:B----4-:R0:W-:Y:S02]  /*4b20*/  REDG.E.ADD.F32.FTZ.RN.STRONG.GPU desc[UR16][R52.64+0x480], R55 ;  /* 0x00048037340079a6 */ /* 0x0101e4000c12f310 */
.L_x_17028:
[----:B------:R-:W-:Y:S05]  /*4b30*/  BSYNC.RECONVERGENT B0 ;  /* 0x0000000000007941 */ /* 0x000fea0003800200 */
.L_x_17027:
[----:B0---4-:R0:W4:Y:S01]  /*4b40*/  LDS R55, [R116+0xd40] ;  /* 0x000d400074377984 */ /* 0x0111220000000800 */
        /* <DEDUP_REMOVED lines=8> */
[----:B------:R0:W-:Y:S04]  /*4bd0*/  REDG.E.ADD.F32.FTZ.RN.STRONG.GPU desc[UR16][R50.64+0x500], R223 ;  /* 0x000500df320079a6 */ /* 0x0001e8000c12f310 */
[----:B----4-:R0:W-:Y:S02]  /*4be0*/  REDG.E.ADD.F32.FTZ.RN.STRONG.GPU desc[UR16][R52.64+0x500], R55 ;  /* 0x00050037340079a6 */ /* 0x0101e4000c12f310 */
.L_x_17030:
[----:B------:R-:W-:Y:S05]  /*4bf0*/  BSYNC.RECONVERGENT B0 ;  /* 0x0000000000007941 */ /* 0x000fea0003800200 */
.L_x_17029:
[----:B0---4-:R0:W4:Y:S01]  /*4c00*/  LDS R55, [R117+0xdc0] ;  /* 0x000dc00075377984 */ /* 0x0111220000000800 */
[----:B------:R-:W-:Y:S04]  /*4c10*/  BSSY.RECONVERGENT B0, `(.L_x_17031) ;  /* 0x0000004000007945 */ /* 0x000fe80003800200 */
[----:B------:R-:W-:Y:S05]  /*4c20*/  @!P1 BRA `(.L_x_17032) ;  /* 0x0000000000089947 */ /* 0x000fea0003800000 */
[----:B------:R0:W-:Y:S04]  /*4c30*/  REDG.E.ADD.F32.FTZ.RN.STRONG.GPU desc[UR16][R50.64+0x580], R225 ;  /* 0x000580e1320079a6 */ /* 0x0001e8000c12f310 */
[----:B----4-:R0:W-:Y:S02]  /*4c40*/  REDG.E.ADD.F32.FTZ.RN.STRONG.GPU desc[UR16][R52.64+0x580], R55 ;  /* 0x00058037340079a6 */ /* 0x0101e4000c12f310 */
.L_x_17032:
[----:B------:R-:W-:Y:S05]  /*4c50*/  BSYNC.RECONVERGENT B0 ;  /* 0x0000000000007941 */ /* 0x000fea0003800200 */
.L_x_17031:
[----:B0---4-:R0:W4:Y:S01]  /*4c60*/  LDS R55, [R118+0xe40] ;  /* 0x000e400076377984 */ /* 0x0111220000000800 */
[----:B------:R-:W-:Y:S04]  /*4c70*/  BSSY.RECONVERGENT B0, `(.L_x_17033) ;  /* 0x0000004000007945 */ /* 0x000fe80003800200 */
[----:B------:R-:W-:Y:S05]  /*4c80*/  @!P2 BRA `(.L_x_17034) ;  /* 0x000000000008a947 */ /* 0x000fea0003800000 */
[----:B------:R0:W-:Y:S04]  /*4c90*/  REDG.E.ADD.F32.FTZ.RN.STRONG.GPU desc[UR16][R50.64+0x600], R227 ;  /* 0x000600e3320079a6 */ /* 0x0001e8000c12f310 */
[----:B----4-:R0:W-:Y:S02]  /*4ca0*/  REDG.E.ADD.F32.FTZ.RN.STRONG.GPU desc[UR16][R52.64+0x600], R55 ;  /* 0x00060037340079a6 */ /* 0x0101e4000c12f310 */
.L_x_17034:
[----:B------:R-:W-:Y:S05]  /*4cb0*/  BSYNC.RECONVERGENT B0 ;  /* 0x0000000000007941 */ /* 0x000fea0003800200 */
.L_x_17033:
[----:B0---4-:R0:W4:Y:S01]  /*4cc0*/  LDS R55, [R119+0xec0] ;  /* 0x000ec00077377984 */ /* 0x0111220000000800 */
[----:B------:R-:W-:Y:S04]  /*4cd0*/  BSSY.RECONVERGENT B0, `(.L_x_17035) ;  /* 0x0000004000007945 */ /* 0x000fe80003800200 */
[----:B------:R-:W-:Y:S05]  /*4ce0*/  @!P3 BRA `(.L_x_17036) ;  /* 0x000000000008b947 */ /* 0x000fea0003800000 */
[----:B------:R0:W-:Y:S04]  /*4cf0*/  REDG.E.ADD.F32.FTZ.RN.STRONG.GPU desc[UR16][R50.64+0x680], R229 ;  /* 0x000680e5320079a6 */ /* 0x0001e8000c12f310 */
[----:B----4-:R0:W-:Y:S02]  /*4d00*/  REDG.E.ADD.F32.FTZ.RN.STRONG.GPU desc[UR16][R52.64+0x680], R55 ;  /* 0x00068037340079a6 */ /* 0x0101e4000c12f310 */
.L_x_17036:
[----:B------:R-:W-:Y:S05]  /*4d10*/  BSYNC.RECONVERGENT B0 ;  /* 0x0000000000007941 */ /* 0x000fea0003800200 */
.L_x_17035:
[----:B0---4-:R0:W4:Y:S01]  /*4d20*/  LDS R55, [R120+0xf40] ;  /* 0x000f400078377984 */ /* 0x0111220000000800 */
[----:B------:R-:W-:Y:S04]  /*4d30*/  BSSY.RECONVERGENT B0, `(.L_x_17037) ;  /* 0x0000004000007945 */ /* 0x000fe80003800200 */
[----:B------:R-:W-:Y:S05]  /*4d40*/  @!P4 BRA `(.L_x_17038) ;  /* 0x000000000008c947 */ /* 0x000fea0003800000 */
[----:B------:R0:W-:Y:S04]  /*4d50*/  REDG.E.ADD.F32.FTZ.RN.STRONG.GPU desc[UR16][R50.64+0x700], R231 ;  /* 0x000700e7320079a6 */ /* 0x0001e8000c12f310 */
[----:B----4-:R0:W-:Y:S02]  /*4d60*/  REDG.E.ADD.F32.FTZ.RN.STRONG.GPU desc[UR16][R52.64+0x700], R55 ;  /* 0x00070037340079a6 */ /* 0x0101e4000c12f310 */
.L_x_17038:
[----:B------:R-:W-:Y:S05]  /*4d70*/  BSYNC.RECONVERGENT B0 ;  /* 0x0000000000007941 */ /* 0x000fea0003800200 */
.L_x_17037:
[----:B0---4-:R0:W4:Y:S01]  /*4d80*/  LDS R55, [R121+0xfc0] ;  /* 0x000fc00079377984 */ /* 0x0111220000000800 */
[----:B------:R-:W-:Y:S04]  /*4d90*/  BSSY.RECONVERGENT B0, `(.L_x_17039) ;  /* 0x0000004000007945 */ /* 0x000fe80003800200 */
[----:B------:R-:W-:Y:S05]  /*4da0*/  @!P5 BRA `(.L_x_17040) ;  /* 0x000000000008d947 */ /* 0x000fea0003800000 */
[----:B------:R0:W-:Y:S04]  /*4db0*/  REDG.E.ADD.F32.FTZ.RN.STRONG.GPU desc[UR16][R50.64+0x780], R233 ;  /* 0x000780e9320079a6 */ /* 0x0001e8000c12f310 */
[----:B----4-:R0:W-:Y:S02]  /*4dc0*/  REDG.E.ADD.F32.FTZ.RN.STRONG.GPU desc[UR16][R52.64+0x780], R55 ;  /* 0x00078037340079a6 */ /* 0x0101e4000c12f310 */
.L_x_17040:
[----:B------:R-:W-:Y:S05]  /*4dd0*/  BSYNC.RECONVERGENT B0 ;  /* 0x0000000000007941 */ /* 0x000fea0003800200 */
.L_x_17039:
[----:B0-----:R-:W0:Y:S01]  /*4de0*/  SHFL.DOWN PT, R50, R47, 0x1, 0x1f ;  /* 0x08201f002f327f89 */ /* 0x001e2200000e0000 */
        /* <DEDUP_REMOVED lines=8> */
[----:B------:R-:W-:Y:S01]  /*4e70*/  FMUL.FTZ R33, R33, R178 ;  /* 0x000000b221217220 */ /* 0x000fe20000410000 */
[----:B------:R-:W-:Y:S01]  /*4e80*/  FMUL.FTZ R31, R31, R176 ;  /* 0x000000b01f1f7220 */ /* 0x000fe20000410000 */
[----:B------:R-:W-:Y:S01]  /*4e90*/  ISETP.NE.AND P2, PT, R123, RZ, PT ;  /* 0x000000ff7b00720c */ /* 0x000fe20003f45270 */
[----:B------:R-:W-:Y:S01]  /*4ea0*/  FMUL.FTZ R29, R29, R162 ;  /* 0x000000a21d1d7220 */ /* 0x000fe20000410000 */
[----:B------:R-:W-:Y:S01]  /*4eb0*/  ISETP.NE.AND P3, PT, R82, RZ, PT ;  /* 0x000000ff5200720c */ /* 0x000fe20003f65270 */
[----:B------:R-:W-:Y:S01]  /*4ec0*/  BSSY.RECONVERGENT B0, `(.L_x_17041) ;  /* 0x0000073000007945 */ /* 0x000fe20003800200 */
[----:B------:R-:W-:Y:S01]  /*4ed0*/  FFMA.FTZ R27, R134, R42, R27 ;  /* 0x0000002a861b7223 */ /* 0x000fe2000001001b */
[----:B------:R-:W-:-:S04]  /*4ee0*/  FFMA.FTZ R29, R28, R174, R29 ;  /* 0x000000ae1c1d7223 */ /* 0x000fc8000001001d */
[----:B------:R-:W-:Y:S01]  /*4ef0*/  FFMA.FTZ R20, R127, R29, R20 ;  /* 0x0000001d7f147223 */ /* 0x000fe20000010014 */
        /* <DEDUP_REMOVED lines=8> */
[----:B------:R-:W-:Y:S01]  /*4f80*/  ISETP.GT.AND P1, PT, R123, 0x1b, PT ;  /* 0x0000001b7b00780c */ /* 0x000fe20003f24270 */
[C---:B------:R-:W-:Y:S02]  /*4f90*/  FMUL.FTZ R51, R79.reuse, R49 ;  /* 0x000000314f337220 */ /* 0x040fe40000410000 */
[----:B------:R-:W5:Y:S02]  /*4fa0*/  SHFL.DOWN PT, R53, R168, 0x4, 0x1f ;  /* 0x08801f00a8357f89 */ /* 0x000f6400000e0000 */
[-C--:B------:R-:W-:Y:S01]  /*4fb0*/  FFMA.FTZ R50, R78, R59.reuse, -R51 ;  /* 0x0000003b4e327223 */ /* 0x080fe20000010833 */
[----:B------:R-:W-:-:S03]  /*4fc0*/  FMUL.FTZ R51, R79, R59 ;  /* 0x0000003b4f337220 */ /* 0x000fc60000410000 */
[----:B------:R-:W-:Y:S01]  /*4fd0*/  FMUL.FTZ R52, R195, R50 ;  /* 0x00000032c3347220 */ /* 0x000fe20000410000 */
[----:B------:R-:W-:Y:S01]  /*4fe0*/  FFMA.FTZ R50, R78, R49, R51 ;  /* 0x000000314e327223 */ /* 0x000fe20000010033 */
[-C--:B------:R-:W-:Y:S01]  /*4ff0*/  FMUL.FTZ R49, R79, R188.reuse ;  /* 0x000000bc4f317220 */ /* 0x080fe20000410000 */
[-C--:B------:R-:W-:Y:S01]  /*5000*/  FFMA.FTZ R51, R40, R188.reuse, R41 ;  /* 0x000000bc28337223 */ /* 0x080fe20000010029 */
[----:B------:R-:W-:Y:S01]  /*5010*/  FFMA.FTZ R188, R78, R188, R43 ;  /* 0x000000bc4ebc7223 */ /* 0x000fe2000001002b */
[----:B------:R-:W-:Y:S01]  /*5020*/  FFMA.FTZ R50, R193, R50, R52 ;  /* 0x00000032c1327223 */ /* 0x000fe20000010034 */
[CC--:B------:R-:W-:Y:S01]  /*5030*/  FMUL.FTZ R43, R79.reuse, R187.reuse ;  /* 0x000000bb4f2b7220 */ /* 0x0c0fe20000410000 */
[-C--:B------:R-:W-:Y:S01]  /*5040*/  FFMA.FTZ R40, R38, R187.reuse, R39 ;  /* 0x000000bb26287223 */ /* 0x080fe20000010027 */
[C---:B------:R-:W-:Y:S01]  /*5050*/  FMUL.FTZ R41, R79.reuse, R186 ;  /* 0x000000ba4f297220 */ /* 0x040fe20000410000 */
[C---:B------:R-:W-:Y:S01]  /*5060*/  FMUL.FTZ R39, R79.reuse, R184 ;  /* 0x000000b84f277220 */ /* 0x040fe20000410000 */
[C---:B------:R-:W-:Y:S01]  /*5070*/  FFMA.FTZ R43, R78.reuse, R186, -R43 ;  /* 0x000000ba4e2b7223 */ /* 0x040fe2000001082b */
[C---:B------:R-:W-:Y:S01]  /*5080*/  FFMA.FTZ R48, R78.reuse, R48, -R49 ;  /* 0x000000304e307223 */ /* 0x040fe20000010831 */
[----:B------:R-:W-:Y:S01]  /*5090*/  FFMA.FTZ R38, R78, R187, R41 ;  /* 0x000000bb4e267223 */ /* 0x000fe20000010029 */
[-C--:B------:R-:W-:Y:S01]  /*50a0*/  FMUL.FTZ R41, R79, R190.reuse ;  /* 0x000000be4f297220 */ /* 0x080fe20000410000 */
[----:B0-----:R-:W-:Y:S01]  /*50b0*/  @!P1 FADD.FTZ R47, R47, R54 ;  /* 0x000000362f2f9221 */ /* 0x001fe20000010000 */
[----:B------:R-:W-:Y:S01]  /*50c0*/  FMUL.FTZ R180, R180, R43 ;  /* 0x0000002bb4b47220 */ /* 0x000fe20000410000 */
[-C--:B------:R-:W-:Y:S01]  /*50d0*/  FFMA.FTZ R43, R78, R190.reuse, -R39 ;  /* 0x000000be4e2b7223 */ /* 0x080fe20000010827 */
[----:B------:R-:W-:Y:S01]  /*50e0*/  FMUL.FTZ R39, R37, R190 ;  /* 0x000000be25277220 */ /* 0x000fe20000410000 */
[----:B-----5:R-:W-:Y:S01]  /*50f0*/  @!P1 FADD.FTZ R168, R168, R53 ;  /* 0x00000035a8a89221 */ /* 0x020fe20000010000 */
[----:B------:R-:W0:Y:S01]  /*5100*/  SHFL.DOWN PT, R52, R47, 0x8, 0x1f ;  /* 0x09001f002f347f89 */ /* 0x000e2200000e0000 */
[----:B------:R-:W-:Y:S01]  /*5110*/  ISETP.GT.AND P1, PT, R123, 0x17, PT ;  /* 0x000000177b00780c */ /* 0x000fe20003f24270 */
[----:B------:R-:W-:Y:S01]  /*5120*/  FMUL.FTZ R37, R79, R183 ;  /* 0x000000b74f257220 */ /* 0x000fe20000410000 */
[----:B------:R-:W-:Y:S01]  /*5130*/  FMUL.FTZ R49, R172, R43 ;  /* 0x0000002bac317220 */ /* 0x000fe20000410000 */
[----:B------:R-:W5:Y:S01]  /*5140*/  SHFL.DOWN PT, R53, R168, 0x8, 0x1f ;  /* 0x09001f00a8357f89 */ /* 0x000f6200000e0000 */
[-C--:B------:R-:W-:Y:S01]  /*5150*/  FFMA.FTZ R43, R78, R184.reuse, R41 ;  /* 0x000000b84e2b7223 */ /* 0x080fe20000010029 */
[----:B------:R-:W-:Y:S01]  /*5160*/  FFMA.FTZ R41, R36, R184, R39 ;  /* 0x000000b824297223 */ /* 0x000fe20000010027 */
[----:B------:R-:W-:Y:S01]  /*5170*/  FFMA.FTZ R39, R78, R182, -R37 ;  /* 0x000000b64e277223 */ /* 0x000fe20000010825 */
[----:B------:R-:W-:Y:S01]  /*5180*/  FMUL.FTZ R48, R185, R48 ;  /* 0x00000030b9307220 */ /* 0x000fe20000410000 */
[----:B------:R-:W-:Y:S01]  /*5190*/  FMUL.FTZ R37, R79, R182 ;  /* 0x000000b64f257220 */ /* 0x000fe20000410000 */
[----:B------:R-:W-:Y:S01]  /*51a0*/  FFMA.FTZ R180, R173, R38, R180 ;  /* 0x00000026adb47223 */ /* 0x000fe200000100b4 */
[-C--:B------:R-:W-:Y:S01]  /*51b0*/  FFMA.FTZ R38, R34, R183.reuse, R35 ;  /* 0x000000b722267223 */ /* 0x080fe20000010023 */
[----:B------:R-:W-:Y:S01]  /*51c0*/  FFMA.FTZ R189, R189, R188, R48 ;  /* 0x000000bcbdbd7223 */ /* 0x000fe20000010030 */
[----:B------:R-:W-:Y:S01]  /*51d0*/  FFMA.FTZ R36, R78, R183, R37 ;  /* 0x000000b74e247223 */ /* 0x000fe20000010025 */
[----:B------:R-:W-:Y:S01]  /*51e0*/  FMUL.FTZ R35, R79, R177 ;  /* 0x000000b14f237220 */ /* 0x000fe20000410000 */
[----:B------:R-:W-:Y:S01]  /*51f0*/  FMUL.FTZ R46, R46, R39 ;  /* 0x000000272e2e7220 */ /* 0x000fe20000410000 */
[----:B------:R-:W-:Y:S01]  /*5200*/  FFMA.FTZ R43, R170, R43, R49 ;  /* 0x0000002baa2b7223 */ /* 0x000fe20000010031 */
[----:B------:R-:W-:Y:S01]  /*5210*/  FFMA.FTZ R50, R11, R42, R50 ;  /* 0x0000002a0b327223 */ /* 0x000fe20000010032 */
[-C--:B------:R-:W-:Y:S01]  /*5220*/  FFMA.FTZ R34, R78, R178.reuse, -R35 ;  /* 0x000000b24e227223 */ /* 0x080fe20000010823 */
[----:B------:R-:W-:Y:S01]  /*5230*/  FMUL.FTZ R35, R79, R178 ;  /* 0x000000b24f237220 */ /* 0x000fe20000410000 */
[----:B------:R-:W-:Y:S01]  /*5240*/  FFMA.FTZ R46, R45, R36, R46 ;  /* 0x000000242d2e7223 */ /* 0x000fe2000001002e */
[----:B------:R-:W-:Y:S01]  /*5250*/  FFMA.FTZ R189, R10, R51, R189 ;  /* 0x000000330abd7223 */ /* 0x000fe200000100bd */
[----:B------:R-:W-:Y:S01]  /*5260*/  FMUL.FTZ R36, R163, R34 ;  /* 0x00000022a3247220 */ /* 0x000fe20000410000 */
[-C--:B------:R-:W-:Y:S01]  /*5270*/  FFMA.FTZ R34, R78, R177.reuse, R35 ;  /* 0x000000b14e227223 */ /* 0x080fe20000010023 */
[----:B0-----:R-:W-:Y:S01]  /*5280*/  @!P1 FADD.FTZ R47, R47, R52 ;  /* 0x000000342f2f9221 */ /* 0x001fe20000010000 */
[----:B------:R-:W-:Y:S01]  /*5290*/  FFMA.FTZ R177, R32, R177, R33 ;  /* 0x000000b120b17223 */ /* 0x000fe20000010021 */
[-C--:B------:R-:W-:Y:S01]  /*52a0*/  FFMA.FTZ R32, R30, R175.reuse, R31 ;  /* 0x000000af1e207223 */ /* 0x080fe2000001001f */
[CC--:B------:R-:W-:Y:S01]  /*52b0*/  FMUL.FTZ R35, R79.reuse, R175.reuse ;  /* 0x000000af4f237220 */ /* 0x0c0fe20000410000 */
[----:B-----5:R-:W-:Y:S01]  /*52c0*/  @!P1 FADD.FTZ R168, R168, R53 ;  /* 0x00000035a8a89221 */ /* 0x020fe20000010000 */
[----:B------:R-:W0:Y:S01]  /*52d0*/  SHFL.DOWN PT, R48, R47, 0x10, 0x1f ;  /* 0x0a001f002f307f89 */ /* 0x000e2200000e0000 */
[C---:B------:R-:W-:Y:S01]  /*52e0*/  FMUL.FTZ R31, R79.reuse, R174 ;  /* 0x000000ae4f1f7220 */ /* 0x040fe20000410000 */
[CC--:B------:R-:W-:Y:S01]  /*52f0*/  FMUL.FTZ R33, R79.reuse, R176.reuse ;  /* 0x000000b04f217220 */ /* 0x0c0fe20000410000 */
[C---:B------:R-:W-:Y:S01]  /*5300*/  FFMA.FTZ R35, R78.reuse, R176, -R35 ;  /* 0x000000b04e237223 */ /* 0x040fe20000010823 */
[----:B------:R-:W5:Y:S01]  /*5310*/  SHFL.DOWN PT, R37, R168, 0x10, 0x1f ;  /* 0x0a001f00a8257f89 */ /* 0x000f6200000e0000 */
[-C--:B------:R-:W-:Y:S01]  /*5320*/  FMUL.FTZ R79, R79, R162.reuse ;  /* 0x000000a24f4f7220 */ /* 0x080fe20000410000 */
[C---:B------:R-:W-:Y:S01]  /*5330*/  FFMA.FTZ R30, R78.reuse, R162, -R31 ;  /* 0x000000a24e1e7223 */ /* 0x040fe2000001081f */
[----:B------:R-:W-:Y:S01]  /*5340*/  FFMA.FTZ R33, R78, R175, R33 ;  /* 0x000000af4e217223 */ /* 0x000fe20000010021 */
[----:B------:R-:W-:Y:S01]  /*5350*/  FMUL.FTZ R35, R44, R35 ;  /* 0x000000232c237220 */ /* 0x000fe20000410000 */
[----:B------:R-:W-:Y:S01]  /*5360*/  FFMA.FTZ R79, R78, R174, R79 ;  /* 0x000000ae4e4f7223 */ /* 0x000fe2000001004f */
[----:B------:R-:W-:Y:S01]  /*5370*/  FMUL.FTZ R63, R63, R30 ;  /* 0x0000001e3f3f7220 */ /* 0x000fe20000410000 */
[----:B------:R-:W-:Y:S01]  /*5380*/  FFMA.FTZ R161, R161, R34, R36 ;  /* 0x00000022a1a17223 */ /* 0x000fe20000010024 */
        /* <DEDUP_REMOVED lines=12> */
[----:B0-----:R-:W-:Y:S01]  /*5450*/  FADD.FTZ R30, R47, R48 ;  /* 0x000000302f1e7221 */ /* 0x001fe20000010000 */
[----:B------:R-:W-:Y:S01]  /*5460*/  FADD.FTZ R18, R189, R18 ;  /* 0x00000012bd127221 */ /* 0x000fe20000010000 */
[----:B------:R-:W-:Y:S01]  /*5470*/  FFMA.FTZ R24, R131, R41, R24 ;  /* 0x0000002983187223 */ /* 0x000fe20000010018 */
[----:B------:R-:W-:Y:S01]  /*5480*/  FADD.FTZ R17, R180, R17 ;  /* 0x00000011b4117221 */ /* 0x000fe20000010000 */
[----:B-----5:R-:W-:Y:S01]  /*5490*/  FADD.FTZ R31, R168, R37 ;  /* 0x00000025a81f7221 */ /* 0x020fe20000010000 */
[----:B------:R-:W-:Y:S01]  /*54a0*/  FSEL R47, R47, R30, P1 ;  /* 0x0000001e2f2f7208 */ /* 0x000fe20000800000 */
[----:B------:R-:W-:Y:S01]  /*54b0*/  FFMA.FTZ R23, R130, R38, R23 ;  /* 0x0000002682177223 */ /* 0x000fe20000010017 */
[----:B------:R-:W-:Y:S01]  /*54c0*/  FADD.FTZ R16, R43, R16 ;  /* 0x000000102b107221 */ /* 0x000fe20000010000 */
[----:B------:R-:W-:Y:S01]  /*54d0*/  FFMA.FTZ R22, R129, R177, R22 ;  /* 0x000000b181167223 */ /* 0x000fe20000010016 */
[----:B------:R0:W-:Y:S01]  /*54e0*/  @!P2 STS.64 [UR5+0x2108], R30 ;  /* 0x0021081eff00a988 */ /* 0x0001e20008000a05 */
[----:B------:R-:W-:Y:S01]  /*54f0*/  FSEL R168, R168, R31, P1 ;  /* 0x0000001fa8a87208 */ /* 0x000fe20000800000 */
[----:B------:R-:W-:Y:S01]  /*5500*/  FADD.FTZ R15, R46, R15 ;  /* 0x0000000f2e0f7221 */ /* 0x000fe20000010000 */
[----:B------:R-:W-:Y:S01]  /*5510*/  FFMA.FTZ R21, R128, R32, R21 ;  /* 0x0000002080157223 */ /* 0x000fe20000010015 */
[----:B------:R-:W-:Y:S01]  /*5520*/  FADD.FTZ R14, R161, R14 ;  /* 0x0000000ea10e7221 */ /* 0x000fe20000010000 */
[----:B------:R-:W-:Y:S01]  /*5530*/  FADD.FTZ R13, R62, R13 ;  /* 0x0000000d3e0d7221 */ /* 0x000fe20000010000 */
[----:B------:R-:W-:Y:S01]  /*5540*/  FADD.FTZ R12, R63, R12 ;  /* 0x0000000c3f0c7221 */ /* 0x000fe20000010000 */
[----:B------:R-:W-:Y:S06]  /*5550*/  BAR.SYNC.DEFER_BLOCKING 0x0 ;  /* 0x0000000000007b1d */ /* 0x000fec0000010000 */
[----:B------:R-:W-:Y:S05]  /*5560*/  @P3 BRA `(.L_x_17042) ;  /* 0x0000000000203947 */ /* 0x000fea0003800000 */
[----:B------:R-:W-:Y:S01]  /*5570*/  ISETP.NE.AND P1, PT, R98, UR7, PT ;  /* 0x0000000762007c0c */ /* 0x000fe2000bf25270 */
[----:B------:R-:W-:Y:S01]  /*5580*/  ULEA UR6, UR4, UR5, 0x3 ;  /* 0x0000000504067291 */ /* 0x000fe2000f8e18ff */
[----:B------:R-:W-:Y:S02]  /*5590*/  MOV R28, R47 ;  /* 0x0000002f001c7202 */ /* 0x000fe40000000f00 */
[----:B------:R-:W-:-:S09]  /*55a0*/  MOV R29, R168 ;  /* 0x000000a8001d7202 */ /* 0x000fd20000000f00 */
[----:B0-----:R-:W0:Y:S02]  /*55b0*/  @P1 LDS.64 R30, [UR6+0x4650] ;  /* 0x00465006ff1e1984 */ /* 0x001e240008000a00 */
[----:B0-----:R-:W-:Y:S01]  /*55c0*/  @P1 FADD.FTZ R28, R28, R30 ;  /* 0x0000001e1c1c1221 */ /* 0x001fe20000010000 */
[----:B------:R-:W-:-:S05]  /*55d0*/  @P1 FADD.FTZ R29, R29, R31 ;  /* 0x0000001f1d1d1221 */ /* 0x000fca0000010000 */
[----:B------:R0:W-:Y:S02]  /*55e0*/  STS.64 [UR6+0x4650], R28 ;  /* 0x0046501cff007988 */ /* 0x0001e40008000a06 */
.L_x_17042:
[----:B------:R-:W-:Y:S05]  /*55f0*/  BSYNC.RECONVERGENT B0 ;  /* 0x0000000000007941 */ /* 0x000fea0003800200 */
.L_x_17041:
[----:B------:R-:W-:-:S04]  /*5600*/  UIADD3 UR4, UPT, UPT, UR4, 0x1, URZ ;  /* 0x0000000104047890 */ /* 0x000fc8000fffe0ff */
[----:B------:R-:W-:-:S09]  /*5610*/  UISETP.GE.AND UP0, UPT, UR4, UR8, UPT ;  /* 0x000000080400728c */ /* 0x000fd2000bf06270 */
[----:B------:R-:W-:Y:S05]  /*5620*/  BRA.U !UP0, `(.L_x_17043) ;  /* 0xffffffbd08cc7547 */ /* 0x000fea000b83ffff */
.L_x_16995:
[----:B------:R-:W-:Y:S01]  /*5630*/  BAR.SYNC.DEFER_BLOCKING 0x0 ;  /* 0x0000000000007b1d */ /* 0x000fe20000010000 */
[----:B------:R-:W-:Y:S02]  /*5640*/  SHF.L.U32 R36, R125, 0x8, RZ ;  /* 0x000000087d247819 */ /* 0x000fe400000006ff */
[----:B------:R-:W-:Y:S02]  /*5650*/  IADD3 R90, P1, PT, R90, -0x800, RZ ;  /* 0xfffff8005a5a7810 */ /* 0x000fe40007f3e0ff */
[----:B------:R-:W-:-:S03]  /*5660*/  SHF.R.S32.HI R37, RZ, 0x1f, R36 ;  /* 0x0000001fff257819 */ /* 0x000fc60000011424 */
[----:B------:R-:W5:Y:S01]  /*5670*/  LDC.64 R6, c[0x0][0x4f8] ;  /* 0x00013e00ff067b82 */ /* 0x000f620000000a00 */
[----:B------:R-:W1:Y:S01]  /*5680*/  LDCU.64 UR4, c[0x0][0x500] ;  /* 0x0000a000ff0477ac */ /* 0x000e620008000a00 */
[----:B------:R-:W-:Y:S02]  /*5690*/  IADD3 R94, P2, PT, R94, -0x800, RZ ;  /* 0xfffff8005e5e7810 */ /* 0x000fe40007f5e0ff */
[----:B------:R-:W-:Y:S02]  /*56a0*/  IADD3 R88, P3, PT, R88, -0x400, RZ ;  /* 0xfffffc0058587810 */ /* 0x000fe40007f7e0ff */
[----:B------:R-:W-:Y:S02]  /*56b0*/  IADD3 R86, P4, PT, R86, -0x400, RZ ;  /* 0xfffffc0056567810 */ /* 0x000fe40007f9e0ff */
[----:B------:R-:W2:Y:S01]  /*56c0*/  LDC.64 R8, c[0x0][0x550] ;  /* 0x00015400ff087b82 */ /* 0x000ea20000000a00 */
[----:B------:R-:W-:Y:S02]  /*56d0*/  IADD3 R84, P5, PT, R84, -0x400, RZ ;  /* 0xfffffc0054547810 */ /* 0x000fe40007fbe0ff */
[----:B------:R-:W-:-:S02]  /*56e0*/  IADD3.X R92, PT, PT, R92, -0x1, RZ, P1, !PT ;  /* 0xffffffff5c5c7810 */ /* 0x000fc40000ffe4ff */
[----:B------:R-:W-:Y:S02]  /*56f0*/  IADD3.X R96, PT, PT, R96, -0x1, RZ, P2, !PT ;  /* 0xffffffff60607810 */ /* 0x000fe400017fe4ff */
[----:B------:R-:W-:Y:S02]  /*5700*/  IADD3.X R103, PT, PT, R103, -0x1, RZ, P3, !PT ;  /* 0xffffffff67677810 */ /* 0x000fe40001ffe4ff */
[----:B------:R-:W-:Y:S01]  /*5710*/  IADD3.X R101, PT, PT, R101, -0x1, RZ, P4, !PT ;  /* 0xffffffff65657810 */ /* 0x000fe200027fe4ff */
[----:B------:R3:W-:Y:S01]  /*5720*/  STS.128 [R126], R20 ;  /* 0x000000147e007388 */ /* 0x0007e20000000c00 */
[----:B------:R-:W-:-:S03]  /*5730*/  IADD3.X R99, PT, PT, R99, -0x1, RZ, P5, !PT ;  /* 0xffffffff63637810 */ /* 0x000fc60002ffe4ff */
[----:B------:R4:W-:Y:S01]  /*5740*/  STS.128 [R126+0x10], R24 ;  /* 0x000010187e007388 */ /* 0x0009e20000000c00 */
[----:B------:R-:W-:-:S03]  /*5750*/  NOP ;  /* 0x0000000000007918 */ /* 0x000fc60000000000 */
[----:B------:R-:W4:Y:S01]  /*5760*/  LDS.128 R32, [R124] ;  /* 0x000000007c207984 */ /* 0x000f220000000c00 */
[----:B-----5:R-:W-:-:S03]  /*5770*/  IMAD.WIDE.U32 R4, R6, UR18, R36 ;  /* 0x0000001206047c25 */ /* 0x020fc6000f8e0024 */
[----:B0-----:R-:W0:Y:S01]  /*5780*/  LDS.128 R28, [R124+0x200] ;  /* 0x000200007c1c7984 */ /* 0x001e220000000c00 */
[----:B------:R-:W-:Y:S01]  /*5790*/  IMAD R5, R7, UR18, R5 ;  /* 0x0000001207057c24 */ /* 0x000fe2000f8e0205 */
[----:B---3--:R-:W3:Y:S01]  /*57a0*/  LDC.64 R22, c[0x0][0x518] ;  /* 0x00014600ff167b82 */ /* 0x008ee20000000a00 */
[----:B-1----:R-:W-:-:S04]  /*57b0*/  IMAD.WIDE.U32 R4, R81, UR4, R4 ;  /* 0x0000000451047c25 */ /* 0x002fc8000f8e0004 */
[----:B------:R-:W-:Y:S01]  /*57c0*/  IMAD R5, R81, UR5, R5 ;  /* 0x0000000551057c24 */ /* 0x000fe2000f8e0205 */
[C---:B--2---:R-:W-:Y:S02]  /*57d0*/  LEA R20, P0, R4.reuse, R8, 0x2 ;  /* 0x0000000804147211 */ /* 0x044fe400078010ff */
[----:B----4-:R-:W1:Y:S01]  /*57e0*/  LDC.64 R24, c[0x0][0x560] ;  /* 0x00015800ff187b82 */ /* 0x010e620000000a00 */
[----:B------:R-:W2:Y:S01]  /*57f0*/  LDCU.64 UR4, c[0x0][0x520] ;  /* 0x0000a400ff0477ac */ /* 0x000ea20008000a00 */
[----:B------:R-:W-:-:S03]  /*5800*/  LEA.HI.X R21, R4, R9, R5, 0x2, P0 ;  /* 0x0000000904157211 */ /* 0x000fc600000f1405 */
[----:B------:R-:W-:-:S04]  /*5810*/  IMAD.WIDE.U32 R20, R102, 0x10, R20 ;  /* 0x0000001066147825 */ /* 0x000fc800078e0014 */
[----:B---3--:R-:W-:-:S04]  /*5820*/  IMAD.WIDE.U32 R36, R22, UR18, R36 ;  /* 0x0000001216247c25 */ /* 0x008fc8000f8e0024 */
[----:B------:R-:W-:Y:S01]  /*5830*/  FADD.FTZ R22, R95, R12 ;  /* 0x0000000c5f167221 */ /* 0x000fe20000010000 */
[----:B------:R-:W-:Y:S01]  /*5840*/  IMAD R37, R23, UR18, R37 ;  /* 0x0000001217257c24 */ /* 0x000fe2000f8e0225 */
[----:B------:R-:W-:Y:S04]  /*5850*/  STG.E.128 desc[UR16][R20.64], R32 ;  /* 0x0000002014007986 */ /* 0x000fe8000c101d10 */
[----:B0-----:R0:W-:Y:S01]  /*5860*/  STG.E.128 desc[UR16][R20.64+0x200], R28 ;  /* 0x0002001c14007986 */ /* 0x0011e2000c101d10 */
[----:B------:R-:W-:Y:S01]  /*5870*/  BAR.SYNC.DEFER_BLOCKING 0x0 ;  /* 0x0000000000007b1d */ /* 0x000fe20000010000 */
[----:B0-----:R-:W-:-:S04]  /*5880*/  FADD.FTZ R21, R22, R13 ;  /* 0x0000000d16157221 */ /* 0x001fc80000010000 */
[----:B------:R-:W-:Y:S01]  /*5890*/  FADD.FTZ R20, R21, R14 ;  /* 0x0000000e15147221 */ /* 0x000fe20000010000 */
[----:B------:R2:W-:Y:S04]  /*58a0*/  STS.128 [R126], R12 ;  /* 0x0000000c7e007388 */ /* 0x0005e80000000c00 */
[----:B------:R0:W-:Y:S01]  /*58b0*/  STS.128 [R126+0x10], R16 ;  /* 0x000010107e007388 */ /* 0x0001e20000000c00 */
[----:B------:R-:W-:-:S03]  /*58c0*/  NOP ;  /* 0x0000000000007918 */ /* 0x000fc60000000000 */
[----:B------:R-:W3:Y:S04]  /*58d0*/  LDS.128 R4, [R124] ;  /* 0x000000007c047984 */ /* 0x000ee80000000c00 */
[----:B------:R-:W4:Y:S01]  /*58e0*/  LDS.128 R8, [R124+0x200] ;  /* 0x000200007c087984 */ /* 0x000f220000000c00 */
[----:B--2---:R-:W-:-:S04]  /*58f0*/  IMAD.WIDE.U32 R12, R81, UR4, R36 ;  /* 0x00000004510c7c25 */ /* 0x004fc8000f8e0024 */
[----:B------:R-:W-:Y:S01]  /*5900*/  IMAD R21, R81, UR5, R13 ;  /* 0x0000000551157c24 */ /* 0x000fe2000f8e020d */
[----:B-1----:R-:W-:Y:S01]  /*5910*/  LEA R14, P0, R12, R24, 0x2 ;  /* 0x000000180c0e7211 */ /* 0x002fe200078010ff */
[----:B------:R-:W-:-:S03]  /*5920*/  FADD.FTZ R13, R20, R15 ;  /* 0x0000000f140d7221 */ /* 0x000fc60000010000 */
[----:B------:R-:W-:Y:S01]  /*5930*/  LEA.HI.X R15, R12, R25, R21, 0x2, P0 ;  /* 0x000000190c0f7211 */ /* 0x000fe200000f1415 */
[----:B0-----:R-:W-:Y:S01]  /*5940*/  FADD.FTZ R16, R13, R16 ;  /* 0x000000100d107221 */ /* 0x001fe20000010000 */
[----:B------:R-:W-:Y:S02]  /*5950*/  ISETP.GT.AND P0, PT, R98, 0x1, PT ;  /* 0x000000016200780c */ /* 0x000fe40003f04270 */
[----:B------:R-:W-:Y:S01]  /*5960*/  MOV R98, R125 ;  /* 0x0000007d00627202 */ /* 0x000fe20000000f00 */
[----:B------:R-:W-:-:S04]  /*5970*/  IMAD.WIDE.U32 R12, R102, 0x10, R14 ;  /* 0x00000010660c7825 */ /* 0x000fc800078e000e */
[----:B------:R-:W-:-:S04]  /*5980*/  FADD.FTZ R17, R16, R17 ;  /* 0x0000001110117221 */ /* 0x000fc80000010000 */
[----:B------:R-:W-:-:S04]  /*5990*/  FADD.FTZ R18, R17, R18 ;  /* 0x0000001211127221 */ /* 0x000fc80000010000 */
[----:B------:R-:W-:Y:S01]  /*59a0*/  FADD.FTZ R95, R18, R19 ;  /* 0x00000013125f7221 */ /* 0x000fe20000010000 */
[----:B---3--:R0:W-:Y:S04]  /*59b0*/  STG.E.128 desc[UR16][R12.64], R4 ;  /* 0x000000040c007986 */ /* 0x0081e8000c101d10 */
[----:B----4-:R0:W-:Y:S01]  /*59c0*/  STG.E.128 desc[UR16][R12.64+0x200], R8 ;  /* 0x000200080c007986 */ /* 0x0101e2000c101d10 */
[----:B------:R-:W-:Y:S05]  /*59d0*/  @P0 BRA `(.L_x_17044) ;  /* 0xffffffb400240947 */ /* 0x000fea000383ffff */
.L_x_16994:
        /* <DEDUP_REMOVED lines=10> */
[----:B-----5:R-:W0:Y:S01]  /*5a80*/  SHFL.DOWN P1, R0, R93, 0x1, 0x1f ;  /* 0x08201f005d007f89 */ /* 0x020e220000020000 */
        /* <DEDUP_REMOVED lines=23> */
.L_x_17046:
[----:B------:R-:W-:Y:S05]  /*5c00*/  BSYNC.RECONVERGENT B0 ;  /* 0x0000000000007941 */ /* 0x000fea0003800200 */
.L_x_17045:
[----:B------:R-:W-:Y:S05]  /*5c10*/  @!P0 BRA `(.L_x_17047) ;  /* 0x0000000000688947 */ /* 0x000fea0003800000 */
[----:B------:R-:W-:Y:S06]  /*5c20*/  BAR.SYNC.DEFER_BLOCKING 0x0 ;  /* 0x0000000000007b1d */ /* 0x000fec0000010000 */
[----:B------:R-:W-:Y:S01]  /*5c30*/  BSSY.RECONVERGENT B0, `(.L_x_17047) ;  /* 0x0000018000007945 */ /* 0x000fe20003800200 */
[----:B-----5:R-:W2:Y:S01]  /*5c40*/  SHFL.DOWN P0, R0, R95, 0x1, 0x1f ;  /* 0x08201f005f007f89 */ /* 0x020ea20000000000 */
        /* <DEDUP_REMOVED lines=22> */
.L_x_17048:
[----:B------:R-:W-:Y:S05]  /*5db0*/  BSYNC.RECONVERGENT B0 ;  /* 0x0000000000007941 */ /* 0x000fea0003800200 */
.L_x_17047:
[----:B------:R-:W-:Y:S05]  /*5dc0*/  @P2 EXIT ;  /* 0x000000000000294d */ /* 0x000fea0003800000 */
[----:B------:R-:W2:Y:S01]  /*5dd0*/  S2UR UR5, SR_CgaCtaId ;  /* 0x00000000000579c3 */ /* 0x000ea20000008800 */
[----:B0-----:R-:W-:Y:S01]  /*5de0*/  MOV R7, R12 ;  /* 0x0000000c00077202 */ /* 0x001fe20000000f00 */
[----:B------:R-:W-:Y:S01]  /*5df0*/  UMOV UR4, 0x400 ;  /* 0x0000040000047882 */ /* 0x000fe20000000000 */
[----:B------:R-:W0:Y:S01]  /*5e00*/  LDCU UR6, c[0x0][0x360] ;  /* 0x00006c00ff0677ac */ /* 0x000e220008000800 */
[----:B------:R-:W3:Y:S01]  /*5e10*/  LDCU.64 UR8, c[0x0][0x4b0] ;  /* 0x00009600ff0877ac */ /* 0x000ee20008000a00 */
[----:B------:R-:W4:Y:S02]  /*5e20*/  LDCU.64 UR10, c[0x0][0x530] ;  /* 0x0000a600ff0a77ac */ /* 0x000f240008000a00 */
[----:B0-234-:R-:W-:-:S12]  /*5e30*/  ULEA UR4, UR5, UR4, 0x18 ;  /* 0x0000000405047291 */ /* 0x01dfd8000f8ec0ff */
.L_x_17049:
[C---:B-----5:R-:W-:Y:S02]  /*5e40*/  LEA R0, R7.reuse, UR4, 0x3 ;  /* 0x0000000407007c11 */ /* 0x060fe4000f8e18ff */
[----:B01----:R-:W-:Y:S02]  /*5e50*/  SHF.R.S32.HI R2, RZ, 0x1f, R7 ;  /* 0x0000001fff027819 */ /* 0x003fe40000011407 */
        /* <DEDUP_REMOVED lines=14> */
.L_x_17050:
        /* <DEDUP_REMOVED lines=12> */
.L_x_18780:


//--------------------- .text._Z25selective_scan_bwd_kernelI32Selective_Scan_bwd_kernel_traitsILi32ELi8ELb1ELb1ELb1ELb0ELb1EfN3c107complexIfEEEEv12SSMParamsBwd --------------------------
	.section	.text._Z25selective_scan_bwd_kernelI32Selective_Scan_bwd_kernel_traitsILi32ELi8ELb1ELb1ELb1ELb0ELb1EfN3c107complexIfEEEEv12SSMParamsBwd,"ax",@progbits
	.align	128
        .global         _Z25selective_scan_bwd_kernelI32Selective_Scan_bwd_kernel_traitsILi32ELi8ELb1ELb1ELb1ELb0ELb1EfN3c107complexIfEEEEv12SSMParamsBwd
        .type           _Z25selective_scan_bwd_kernelI32Selective_Scan_bwd_kernel_traitsILi32ELi8ELb1ELb1ELb1ELb0ELb1EfN3c107complexIfEEEEv12SSMParamsBwd,@function
        .size           _Z25selective_scan_bwd_kernelI32Selective_Scan_bwd_kernel_traitsILi32ELi8ELb1ELb1ELb1ELb0ELb1EfN3c107complexIfEEEEv12SSMParamsBwd,(.L_x_18781 - _Z25selective_scan_bwd_kernelI32Selective_Scan_bwd_kernel_traitsILi32ELi8ELb1ELb1ELb1ELb0ELb1EfN3c107complexIfEEEEv12SSMParamsBwd)
        .other          _Z25selective_scan_bwd_kernelI32Selective_Scan_bwd_kernel_traitsILi32ELi8ELb1ELb1ELb1ELb0ELb1EfN3c107complexIfEEEEv12SSMParamsBwd,@"STO_CUDA_ENTRY STV_DEFAULT"
_Z25selective_scan_bwd_kernelI32Selective_Scan_bwd_kernel_traitsILi32ELi8ELb1ELb1ELb1ELb0ELb1EfN3c107complexIfEEEEv12SSMParamsBwd:
.text._Z25selective_scan_bwd_kernelI32Selective_Scan_bwd_kernel_traitsILi32ELi8ELb1ELb1ELb1ELb0ELb1EfN3c107complexIfEEEEv12SSMParamsBwd:
        /* <DEDUP_REMOVED lines=67> */
[----:B------:R-:W-:Y:S02]  /*0430*/  SHF.R.U64 R9, R12, 0x1, R13 ;  /* 0x000000010c097819 */ /* 0x000fe4000000120d */
[----:B------:R-:W-:Y:S02]  /*0440*/  MOV R3, UR5 ;  /* 0x0000000500037c02 */ /* 0x000fe40008000f00 */
[----:B------:R-:W-:Y:S01]  /*0450*/  MOV R5, UR7 ;  /* 0x0000000700057c02 */ /* 0x000fe20008000f00 */
[----:B------:R-:W-:Y:S01]  /*0460*/  IMAD.WIDE.U32 R6, R9, UR18, R6 ;  /* 0x0000001209067c25 */ /* 0x000fe2000f8e0006 */
[----:B------:R-:W-:Y:S02]  /*0470*/  MOV R3, UR9 ;  /* 0x0000000900037c02 */ /* 0x000fe40008000f00 */
[----:B------:R-:W-:Y:S01]  /*0480*/  MOV R5, UR8 ;  /* 0x0000000800057c02 */ /* 0x000fe20008000f00 */
[----:B------:R-:W0:Y:S01]  /*0490*/  LDCU.64 UR8, c[0x0][0x3d0] ;  /* 0x00007a00ff0877ac */ /* 0x000e220008000a00 */
[----:B------:R-:W-:Y:S01]  /*04a0*/  IMAD R111, R8, UR18, RZ ;  /* 0x00000012086f7c24 */ /* 0x000fe2000f8e02ff */
[----:B------:R-:W-:-:S02]  /*04b0*/  MOV R2, UR4 ;  /* 0x0000000400027c02 */ /* 0x000fc40008000f00 */
[C---:B--2---:R-:W-:Y:S02]  /*04c0*/  LEA R112, P0, R6.reuse, R20, 0x3 ;  /* 0x0000001406707211 */ /* 0x044fe400078018ff */
[----:B------:R-:W-:Y:S01]  /*04d0*/  IADD3 R111, PT, PT, R7, R111, RZ ;  /* 0x0000006f076f7210 */ /* 0x000fe20007ffe0ff */
        /* <DEDUP_REMOVED lines=13> */
[----:B------:R-:W-:Y:S01]  /*05b0*/  IMAD R13, R115, UR15, R5 ;  /* 0x0000000f730d7c24 */ /* 0x000fe2000f8e0205 */
[----:B0-----:R-:W-:Y:S01]  /*05c0*/  UIMAD.WIDE.U32 UR6, UR18, UR8, URZ ;  /* 0x00000008120672a5 */ /* 0x001fe2000f8e00ff */
[C---:B------:R-:W-:Y:S01]  /*05d0*/  IMAD R5, R0.reuse, R17, R3 ;  /* 0x0000001100057224 */ /* 0x040fe200078e0203 */
[----:B------:R-:W-:Y:S01]  /*05e0*/  LEA R7, R25, 0xfffffe00, 0x9 ;  /* 0xfffffe0019077811 */ /* 0x000fe200078e48ff */
[----:B------:R-:W-:Y:S01]  /*05f0*/  IMAD.WIDE.U32 R2, R0, R16, UR4 ;  /* 0x0000000400027e25 */ /* 0x000fe2000f8e0010 */
[----:B------:R-:W-:Y:S01]  /*0600*/  UIMAD UR7, UR18, UR9, UR7 ;  /* 0x00000009120772a4 */ /* 0x000fe2000f8e0207 */
[----:B------:R-:W-:Y:S01]  /*0610*/  IADD3 R101, P3, PT, R9, R4, RZ ;  /* 0x0000000409657210 */ /* 0x000fe20007f7e0ff */
[----:B------:R-:W0:Y:S01]  /*0620*/  LDCU.64 UR8, c[0x0][0x498] ;  /* 0x00009300ff0877ac */ /* 0x000e220008000a00 */
[----:B------:R-:W2:Y:S01]  /*0630*/  LDC.64 R26, c[0x0][0x448] ;  /* 0x00011200ff1a7b82 */ /* 0x000ea20000000a00 */
[----:B------:R-:W-:Y:S01]  /*0640*/  IADD3 R97, P1, PT, R7, R2, RZ ;  /* 0x0000000207617210 */ /* 0x000fe20007f3e0ff */
[----:B------:R-:W-:Y:S01]  /*0650*/  IMAD R2, R11, R18, RZ ;  /* 0x000000120b027224 */ /* 0x000fe200078e02ff */
[----:B------:R-:W-:Y:S01]  /*0660*/  IADD3 R8, PT, PT, R3, R5, RZ ;  /* 0x0000000503087210 */ /* 0x000fe20007ffe0ff */
[----:B----4-:R-:W-:-:S02]  /*0670*/  IMAD R3, R11, R22, RZ ;  /* 0x000000160b037224 */ /* 0x010fc400078e02ff */
[C---:B------:R-:W-:Y:S02]  /*0680*/  IMAD.WIDE.U32 R4, R0.reuse, R18, UR6 ;  /* 0x0000000600047e25 */ /* 0x040fe4000f8e0012 */
[----:B------:R-:W3:Y:S02]  /*0690*/  @P0 LDC R12, c[0x0][0x384] ;  /* 0x0000e100ff0c0b82 */ /* 0x000ee40000000800 */
[C---:B------:R-:W-:Y:S02]  /*06a0*/  IMAD R11, R0.reuse, R19, R2 ;  /* 0x00000013000b7224 */ /* 0x040fe400078e0202 */
[----:B------:R-:W-:-:S04]  /*06b0*/  IMAD R17, R0, R23, R3 ;  /* 0x0000001700117224 */ /* 0x000fc800078e0203 */
[----:B------:R-:W4:Y:S01]  /*06c0*/  LDC.64 R18, c[0x0][0x540] ;  /* 0x00015000ff127b82 */ /* 0x000f220000000a00 */
[----:B------:R-:W-:Y:S01]  /*06d0*/  IADD3 R6, PT, PT, R5, R11, RZ ;  /* 0x0000000b05067210 */ /* 0x000fe20007ffe0ff */
[----:B------:R-:W-:-:S06]  /*06e0*/  IMAD.WIDE.U32 R2, R0, R22, RZ ;  /* 0x0000001600027225 */ /* 0x000fcc00078e00ff */
[----:B------:R-:W2:Y:S01]  /*06f0*/  LDC.64 R10, c[0x0][0x4a0] ;  /* 0x00012800ff0a7b82 */ /* 0x000ea20000000a00 */
[--C-:B-1----:R-:W-:Y:S02]  /*0700*/  SHF.R.U64 R109, R20, 0x1, R21.reuse ;  /* 0x00000001146d7819 */ /* 0x102fe40000001215 */
[----:B------:R-:W-:-:S05]  /*0710*/  SHF.R.U32.HI R0, RZ, 0x1, R21 ;  /* 0x00000001ff007819 */ /* 0x000fca0000011615 */
[----:B------:R-:W1:Y:S01]  /*0720*/  @P0 LDC R23, c[0x0][0x38c] ;  /* 0x0000e300ff170b82 */ /* 0x000e620000000800 */
[----:B------:R-:W-:Y:S02]  /*0730*/  IADD3 R95, P4, PT, R7, R4, RZ ;  /* 0x00000004075f7210 */ /* 0x000fe40007f9e0ff */
[----:B------:R-:W-:Y:S02]  /*0740*/  SHF.R.S32.HI R7, RZ, 0x1f, R7 ;  /* 0x0000001fff077819 */ /* 0x000fe40000011407 */
[----:B------:R-:W-:-:S03]  /*0750*/  IADD3 R3, PT, PT, R3, R17, RZ ;  /* 0x0000001103037210 */ /* 0x000fc60007ffe0ff */
[----:B------:R-:W1:Y:S01]  /*0760*/  LDC.64 R20, c[0x0][0x468] ;  /* 0x00011a00ff147b82 */ /* 0x000e620000000a00 */
[C---:B------:R-:W-:Y:S01]  /*0770*/  IADD3.X R8, PT, PT, R7.reuse, R8, RZ, P1, !PT ;  /* 0x0000000807087210 */ /* 0x040fe20000ffe4ff */
[----:B0-----:R-:W-:Y:S01]  /*0780*/  UIMAD.WIDE.U32 UR4, UR18, UR8, URZ ;  /* 0x00000008120472a5 */ /* 0x001fe2000f8e00ff */
[----:B------:R-:W-:-:S05]  /*0790*/  IADD3.X R6, PT, PT, R7, R6, RZ, P4, !PT ;  /* 0x0000000607067210 */ /* 0x000fca00027fe4ff */
[----:B------:R-:W0:Y:S01]  /*07a0*/  @P0 LDC.64 R4, c[0x0][0x480] ;  /* 0x00012000ff040b82 */ /* 0x000e220000000a00 */
[----:B------:R-:W-:Y:S01]  /*07b0*/  IMAD.WIDE.U32 R108, R109, UR18, R2 ;  /* 0x000000126d6c7c25 */ /* 0x000fe2000f8e0002 */
[----:B------:R-:W-:-:S03]  /*07c0*/  UIMAD UR5, UR18, UR9, UR5 ;  /* 0x00000009120572a4 */ /* 0x000fc6000f8e0205 */
[----:B------:R-:W-:-:S03]  /*07d0*/  IMAD R7, R0, UR18, RZ ;  /* 0x0000001200077c24 */ /* 0x000fc6000f8e02ff */
[----:B------:R-:W0:Y:S01]  /*07e0*/  LDC.64 R16, c[0x0][0x4a8] ;  /* 0x00012a00ff107b82 */ /* 0x000e220000000a00 */
[----:B---3--:R-:W-:Y:S01]  /*07f0*/  @P0 IMAD R0, R12, UR18, R115 ;  /* 0x000000120c000c24 */ /* 0x008fe2000f8e0273 */
[----:B------:R-:W-:Y:S02]  /*0800*/  IADD3 R7, PT, PT, R109, R7, RZ ;  /* 0x000000076d077210 */ /* 0x000fe40007ffe0ff */
[----:B----4-:R-:W-:Y:S01]  /*0810*/  LEA R110, P4, R108, R18, 0x3 ;  /* 0x000000126c6e7211 */ /* 0x010fe200078818ff */
[----:B------:R-:W-:Y:S01]  /*0820*/  @P0 IMAD R0, R0, R25, RZ ;  /* 0x0000001900000224 */ /* 0x000fe200078e02ff */
[----:B------:R-:W-:Y:S01]  /*0830*/  ISETP.GE.AND P1, PT, R25, 0x1, PT ;  /* 0x000000011900780c */ /* 0x000fe20003f26270 */
[----:B--2---:R-:W-:Y:S01]  /*0840*/  IMAD.WIDE.U32 R2, R115, R10, UR4 ;  /* 0x0000000473027e25 */ /* 0x004fe2000f8e000a */
[----:B------:R-:W-:-:S03]  /*0850*/  LEA.HI.X R108, R108, R19, R7, 0x3, P4 ;  /* 0x000000136c6c7211 */ /* 0x000fc600020f1c07 */
[----:B-1----:R-:W-:Y:S01]  /*0860*/  @P0 IMAD R7, R0, R23, RZ ;  /* 0x0000001700070224 */ /* 0x002fe200078e02ff */
[----:B------:R-:W-:Y:S01]  /*0870*/  SHF.R.S32.HI R0, RZ, 0x1f, R9 ;  /* 0x0000001fff007819 */ /* 0x000fe20000011409 */
[----:B------:R-:W-:Y:S01]  /*0880*/  IMAD R3, R115, R11, R3 ;  /* 0x0000000b73037224 */ /* 0x000fe200078e0203 */
[----:B------:R-:W-:Y:S02]  /*0890*/  IADD3 R9, P4, PT, R9, R2, RZ ;  /* 0x0000000209097210 */ /* 0x000fe40007f9e0ff */
[C---:B------:R-:W-:Y:S02]  /*08a0*/  IADD3.X R10, PT, PT, R0.reuse, R15, RZ, P2, !PT ;  /* 0x0000000f000a7210 */ /* 0x040fe400017fe4ff */
[----:B------:R-:W-:Y:S02]  /*08b0*/  IADD3.X R2, PT, PT, R0, R13, RZ, P3, !PT ;  /* 0x0000000d00027210 */ /* 0x000fe40001ffe4ff */
[----:B------:R-:W-:Y:S02]  /*08c0*/  CS2R R28, SRZ ;  /* 0x00000000001c7805 */ /* 0x000fe4000001ff00 */
[----:B------:R-:W-:-:S02]  /*08d0*/  LEA R104, P2, R103, R104, 0x2 ;  /* 0x0000006867687211 */ /* 0x000fc400078410ff */
[----:B------:R-:W-:Y:S01]  /*08e0*/  LEA R102, P3, R101, R20, 0x2 ;  /* 0x0000001465667211 */ /* 0x000fe200078610ff */
[----:B0-----:R-:W-:Y:S01]  /*08f0*/  @P0 IMAD.WIDE R28, R7, 0x10, R4 ;  /* 0x00000010071c0825 */ /* 0x001fe200078e0204 */
[----:B------:R-:W-:Y:S02]  /*0900*/  IADD3.X R0, PT, PT, R0, R3, RZ, P4, !PT ;  /* 0x0000000300007210 */ /* 0x000fe400027fe4ff */
[----:B------:R-:W-:Y:S02]  /*0910*/  LEA.HI.X R103, R103, R105, R10, 0x2, P2 ;  /* 0x0000006967677211 */ /* 0x000fe400010f140a */
[----:B------:R-:W-:Y:S01]  /*0920*/  LEA.HI.X R101, R101, R21, R2, 0x2, P3 ;  /* 0x0000001565657211 */ /* 0x000fe200018f1402 */
[----:B------:R-:W-:Y:S01]  /*0930*/  IMAD.WIDE.U32 R2, R115, R16, RZ ;  /* 0x0000001073027225 */ /* 0x000fe200078e00ff */
[----:B------:R-:W-:Y:S02]  /*0940*/  LEA R100, P0, R9, R98, 0x2 ;  /* 0x0000006209647211 */ /* 0x000fe400078010ff */
[----:B------:R-:W-:-:S02]  /*0950*/  LEA R98, P2, R97, R26, 0x2 ;  /* 0x0000001a61627211 */ /* 0x000fc400078410ff */
        /* <DEDUP_REMOVED lines=81> */
.L_x_17102:
        /* <DEDUP_REMOVED lines=37> */
[----:B---3--:R3:W-:Y:S01]  /*10c0*/  STS.128 [R35+0x200], R44 ;  /* 0x0002002c23007388 */ /* 0x0087e20000000c00 */
[----:B------:R-:W-:-:S03]  /*10d0*/  NOP ;  /* 0x0000000000007918 */ /* 0x000fc60000000000 */
[----:B------:R-:W4:Y:S04]  /*10e0*/  LDS.128 R12, [R34] ;  /* 0x00000000220c7984 */ /* 0x000f280000000c00 */
[----:B------:R-:W-:Y:S01]  /*10f0*/  LDS.128 R16, [R34+0x10] ;  /* 0x0000100022107984 */ /* 0x000fe20000000c00 */
[----:B--2---:R-:W2:Y:S08]  /*1100*/  LDC.64 R24, c[0x0][0x488] ;  /* 0x00012200ff187b82 */ /* 0x004eb00000000a00 */
[----:B------:R-:W-:Y:S01]  /*1110*/  BAR.SYNC.DEFER_BLOCKING 0x0 ;  /* 0x0000000000007b1d */ /* 0x000fe20000010000 */
[----:B------:R-:W-:-:S07]  /*1120*/  SHF.L.U32 R32, R0, 0x8, RZ ;  /* 0x0000000800207819 */ /* 0x000fce00000006ff */
[----:B---3--:R-:W3:Y:S01]  /*1130*/  LDC.64 R46, c[0x0][0x420] ;  /* 0x00010800ff2e7b82 */ /* 0x008ee20000000a00 */
[----:B------:R-:W4:Y:S04]  /*1140*/  LDG.E.128 R36, desc[UR16][R22.64] ;  /* 0x0000001016247981 */ /* 0x000f28000c1e1d00 */
[----:B------:R-:W3:Y:S01]  /*1150*/  LDG.E.128 R40, desc[UR16][R22.64+0x200] ;  /* 0x0002001016287981 */ /* 0x000ee2000c1e1d00 */
[----:B------:R-:W-:-:S04]  /*1160*/  IMAD.WIDE.U32 R20, R48, UR18, R32 ;  /* 0x0000001230147c25 */ /* 0x000fc8000f8e0020 */
[----:B------:R-:W-:Y:S02]  /*1170*/  IMAD R21, R49, UR18, R21 ;  /* 0x0000001231157c24 */ /* 0x000fe4000f8e0215 */
[----:B------:R-:W-:-:S04]  /*1180*/  IMAD.WIDE.U32 R20, R115, R50, R20 ;  /* 0x0000003273147225 */ /* 0x000fc800078e0014 */
[----:B------:R-:W-:Y:S01]  /*1190*/  IMAD R21, R115, R51, R21 ;  /* 0x0000003373157224 */ /* 0x000fe200078e0215 */
[----:B--2---:R-:W-:-:S04]  /*11a0*/  LEA R44, P0, R20, R24, 0x2 ;  /* 0x00000018142c7211 */ /* 0x004fc800078010ff */
        /* <DEDUP_REMOVED lines=41> */
[----:B------:R-:W1:Y:S01]  /*1440*/  MUFU.EX2 R57, R49 ;  /* 0x0000003100397308 */ /* 0x000e620000000800 */
[----:B------:R-:W-:-:S04]  /*1450*/  IMAD.WIDE.U32 R12, R115, UR4, R12 ;  /* 0x00000004730c7c25 */ /* 0x000fc8000f8e000c */
[--C-:B------:R-:W-:Y:S01]  /*1460*/  FADD.FTZ R135, R16, R113.reuse ;  /* 0x0000007110877221 */ /* 0x100fe20000010000 */
[----:B------:R-:W-:Y:S01]  /*1470*/  UISETP.NE.AND.EX UP0, UPT, UR7, URZ, UPT, UP0 ;  /* 0x000000ff0700728c */ /* 0x000fe2000bf05300 */
[----:B------:R-:W-:Y:S01]  /*1480*/  FADD.FTZ R132, R17, R113 ;  /* 0x0000007111847221 */ /* 0x000fe20000010000 */
[----:B------:R-:W-:Y:S01]  /*1490*/  IMAD R13, R115, UR5, R13 ;  /* 0x00000005730d7c24 */ /* 0x000fe2000f8e020d */
[----:B------:R-:W-:Y:S01]  /*14a0*/  LEA R14, P0, R12, R122, 0x2 ;  /* 0x0000007a0c0e7211 */ /* 0x000fe200078010ff */
[----:B------:R-:W-:Y:S01]  /*14b0*/  FADD.FTZ R137, R18, R113 ;  /* 0x0000007112897221 */ /* 0x000fe20000010000 */
[----:B------:R-:W3:Y:S01]  /*14c0*/  MUFU.EX2 R58, R50 ;  /* 0x00000032003a7308 */ /* 0x000ee20000000800 */
[----:B0-----:R-:W-:Y:S01]  /*14d0*/  FADD.FTZ R56, R56, 1 ;  /* 0x3f80000038387421 */ /* 0x001fe20000010000 */
[----:B------:R-:W-:Y:S01]  /*14e0*/  LEA.HI.X R15, R12, R123, R13, 0x2, P0 ;  /* 0x0000007b0c0f7211 */ /* 0x000fe200000f140d */
[----:B------:R-:W-:Y:S01]  /*14f0*/  FADD.FTZ R134, R19, R113 ;  /* 0x0000007113867221 */ /* 0x000fe20000010000 */
[----:B------:R-:W0:Y:S01]  /*1500*/  LDCU UR4, c[0x0][0x38c] ;  /* 0x00007180ff0477ac */ /* 0x000e220008000800 */
[----:B------:R-:W-:-:S03]  /*1510*/  IMAD.WIDE.U32 R12, R92, 0x10, R14 ;  /* 0x000000105c0c7825 */ /* 0x000fc600078e000e */
[----:B------:R-:W0:Y:S01]  /*1520*/  MUFU.EX2 R62, R62 ;  /* 0x0000003e003e7308 */ /* 0x000e220000000800 */
[----:B-1----:R-:W-:-:S07]  /*1530*/  FADD.FTZ R57, R57, 1 ;  /* 0x3f80000039397421 */ /* 0x002fce0000010000 */
[----:B------:R-:W1:Y:S01]  /*1540*/  MUFU.EX2 R63, R63 ;  /* 0x0000003f003f7308 */ /* 0x000e620000000800 */
[----:B---3--:R-:W-:-:S07]  /*1550*/  FADD.FTZ R58, R58, 1 ;  /* 0x3f8000003a3a7421 */ /* 0x008fce0000010000 */
[----:B------:R-:W3:Y:S01]  /*1560*/  MUFU.EX2 R60, R60 ;  /* 0x0000003c003c7308 */ /* 0x000ee20000000800 */
[----:B0-----:R-:W-:-:S07]  /*1570*/  FADD.FTZ R62, R62, 1 ;  /* 0x3f8000003e3e7421 */ /* 0x001fce0000010000 */
[----:B------:R-:W-:Y:S01]  /*1580*/  MUFU.RCP R69, R62 ;  /* 0x0000003e00457308 */ /* 0x000fe20000001000 */
[----:B-1----:R-:W-:-:S07]  /*1590*/  FADD.FTZ R63, R63, 1 ;  /* 0x3f8000003f3f7421 */ /* 0x002fce0000010000 */
[----:B------:R-:W-:Y:S01]  /*15a0*/  MUFU.RCP R68, R63 ;  /* 0x0000003f00447308 */ /* 0x000fe20000001000 */
[----:B---3--:R-:W-:-:S07]  /*15b0*/  FADD.FTZ R60, R60, 1 ;  /* 0x3f8000003c3c7421 */ /* 0x008fce0000010000 */
[----:B------:R-:W0:Y:S08]  /*15c0*/  MUFU.EX2 R59, R59 ;  /* 0x0000003b003b7308 */ /* 0x000e300000000800 */
[----:B------:R-:W1:Y:S08]  /*15d0*/  MUFU.EX2 R61, R61 ;  /* 0x0000003d003d7308 */ /* 0x000e700000000800 */
[----:B------:R-:W-:Y:S01]  /*15e0*/  MUFU.RCP R71, R56 ;  /* 0x0000003800477308 */ /* 0x000fe20000001000 */
[----:B0-----:R-:W-:-:S07]  /*15f0*/  FADD.FTZ R59, R59, 1 ;  /* 0x3f8000003b3b7421 */ /* 0x001fce0000010000 */
[----:B------:R-:W0:Y:S01]  /*1600*/  MUFU.RCP R70, R57 ;  /* 0x0000003900467308 */ /* 0x000e220000001000 */
[----:B-1----:R-:W-:-:S07]  /*1610*/  FADD.FTZ R61, R61, 1 ;  /* 0x3f8000003d3d7421 */ /* 0x002fce0000010000 */
[----:B------:R-:W1:Y:S08]  /*1620*/  MUFU.RCP R117, R58 ;  /* 0x0000003a00757308 */ /* 0x000e700000001000 */
[----:B------:R-:W-:Y:S01]  /*1630*/  MUFU.RCP R119, R60 ;  /* 0x0000003c00777308 */ /* 0x000fe20000001000 */
[----:B0-----:R-:W-:-:S04]  /*1640*/  FADD.FTZ R56, -R70, 1 ;  /* 0x3f80000046387421 */ /* 0x001fc80000010100 */
[----:B------:R-:W-:-:S03]  /*1650*/  FFMA.FTZ R56, R39, R56, 1 ;  /* 0x3f80000027387423 */ /* 0x000fc60000010038 */
[----:B------:R1:W0:Y:S08]  /*1660*/  MUFU.RCP R116, R59 ;  /* 0x0000003b00747308 */ /* 0x0002300000001000 */
[----:B------:R-:W3:Y:S01]  /*1670*/  MUFU.RCP R118, R61 ;  /* 0x0000003d00767308 */ /* 0x000ee20000001000 */
[----:B-1----:R-:W-:-:S04]  /*1680*/  FADD.FTZ R59, -R117, 1 ;  /* 0x3f800000753b7421 */ /* 0x002fc80000010100 */
[----:B------:R-:W-:Y:S01]  /*1690*/  FFMA.FTZ R59, R40, R59, 1 ;  /* 0x3f800000283b7423 */ /* 0x000fe2000001003b */
[----:B0-----:R-:W-:-:S04]  /*16a0*/  FADD.FTZ R60, -R116, 1 ;  /* 0x3f800000743c7421 */ /* 0x001fc80000010100 */
[----:B------:R-:W-:Y:S01]  /*16b0*/  FFMA.FTZ R60, R41, R60, 1 ;  /* 0x3f800000293c7423 */ /* 0x000fe2000001003c */
[----:B---3--:R-:W-:-:S04]  /*16c0*/  FADD.FTZ R62, -R118, 1 ;  /* 0x3f800000763e7421 */ /* 0x008fc80000010100 */
[----:B------:R-:W-:Y:S01]  /*16d0*/  FFMA.FTZ R62, R43, R62, 1 ;  /* 0x3f8000002b3e7423 */ /* 0x000fe2000001003e */
[----:B--2---:R-:W-:Y:S04]  /*16e0*/  STS.128 [R35], R44 ;  /* 0x0000002c23007388 */ /* 0x004fe80000000c00 */
[----:B----4-:R0:W-:Y:S01]  /*16f0*/  STS.128 [R35+0x200], R52 ;  /* 0x0002003423007388 */ /* 0x0101e20000000c00 */
[----:B------:R-:W-:-:S03]  /*1700*/  NOP ;  /* 0x0000000000007918 */ /* 0x000fc60000000000 */
[----:B------:R-:W1:Y:S04]  /*1710*/  LDS.128 R48, [R34] ;  /* 0x0000000022307984 */ /* 0x000e680000000c00 */
[----:B------:R-:W2:Y:S01]  /*1720*/  LDS.128 R44, [R34+0x10] ;  /* 0x00001000222c7984 */ /* 0x000ea20000000c00 */
[----:B0-----:R-:W-:Y:S01]  /*1730*/  FADD.FTZ R53, -R69, 1 ;  /* 0x3f80000045357421 */ /* 0x001fe20000010100 */
[----:B------:R-:W-:-:S03]  /*1740*/  FADD.FTZ R54, -R68, 1 ;  /* 0x3f80000044367421 */ /* 0x000fc60000010100 */
[----:B------:R-:W-:Y:S01]  /*1750*/  FFMA.FTZ R53, R36, R53, 1 ;  /* 0x3f80000024357423 */ /* 0x000fe20000010035 */
[----:B------:R-:W-:Y:S01]  /*1760*/  FFMA.FTZ R54, R37, R54, 1 ;  /* 0x3f80000025367423 */ /* 0x000fe20000010036 */
[----:B-1----:R-:W-:Y:S01]  /*1770*/  FMUL.FTZ R52, R20, R48 ;  /* 0x0000003014347220 */ /* 0x002fe20000410000 */
[----:B------:R-:W-:Y:S01]  /*1780*/  FMUL.FTZ R55, R21, R49 ;  /* 0x0000003115377220 */ /* 0x000fe20000410000 */
[----:B------:R-:W-:Y:S02]  /*1790*/  FMUL.FTZ R57, R23, R51 ;  /* 0x0000003317397220 */ /* 0x000fe40000410000 */
        /* <DEDUP_REMOVED lines=17> */
[----:B------:R-:W-:Y:S01]  /*18b0*/  BAR.SYNC.DEFER_BLOCKING 0x0 ;  /* 0x0000000000007b1d */ /* 0x000fe20000010000 */
        /* <DEDUP_REMOVED lines=25> */
[----:B------:R-:W-:-:S02]  /*1a50*/  FFMA.FTZ R24, R4, R163, R129 ;  /* 0x000000a304187223 */ /* 0x000fc40000010081 */
[----:B------:R-:W-:Y:S01]  /*1a60*/  STS.128 [R34+0x10], R56 ;  /* 0x0000103822007388 */ /* 0x000fe20000000c00 */
[----:B------:R-:W-:-:S03]  /*1a70*/  NOP ;  /* 0x0000000000007918 */ /* 0x000fc60000000000 */
[----:B------:R-:W0:Y:S04]  /*1a80*/  LDS.128 R60, [R35] ;  /* 0x00000000233c7984 */ /* 0x000e280000000c00 */
[----:B------:R-:W1:Y:S04]  /*1a90*/  LDS.128 R64, [R35+0x200] ;  /* 0x0002000023407984 */ /* 0x000e680000000c00 */
        /* <DEDUP_REMOVED lines=28> */
.L_x_17052:
[----:B--2---:R-:W-:Y:S01]  /*1c60*/  FFMA.FTZ R15, R5, R162, R24 ;  /* 0x000000a2050f7223 */ /* 0x004fe20000010018 */
[----:B------:R-:W-:Y:S01]  /*1c70*/  BAR.SYNC.DEFER_BLOCKING 0x0 ;  /* 0x0000000000007b1d */ /* 0x000fe20000010000 */
[----:B------:R-:W-:Y:S01]  /*1c80*/  UISETP.GE.AND UP0, UPT, UR4, 0x1, UPT ;  /* 0x000000010400788c */ /* 0x000fe2000bf06270 */
[----:B0-----:R-:W-:Y:S01]  /*1c90*/  CS2R R12, SRZ ;  /* 0x00000000000c7805 */ /* 0x001fe2000001ff00 */
[----:B------:R-:W-:Y:S01]  /*1ca0*/  FFMA.FTZ R18, R6, R161, R15 ;  /* 0x000000a106127223 */ /* 0x000fe2000001000f */
[----:B------:R-:W-:Y:S02]  /*1cb0*/  CS2R R14, SRZ ;  /* 0x00000000000e7805 */ /* 0x000fe4000001ff00 */
[----:B------:R-:W-:Y:S01]  /*1cc0*/  CS2R R16, SRZ ;  /* 0x0000000000107805 */ /* 0x000fe2000001ff00 */
[----:B------:R-:W-:Y:S01]  /*1cd0*/  FMUL.FTZ R20, R163, R114 ;  /* 0x00000072a3147220 */ /* 0x000fe20000410000 */
        /* <DEDUP_REMOVED lines=52> */
.L_x_17101:
[----:B-12---:R-:W-:-:S04]  /*2020*/  IMAD.WIDE.U32 R36, R140, UR4, RZ ;  /* 0x000000048c247c25 */ /* 0x006fc8000f8e00ff */
[----:B------:R-:W-:Y:S01]  /*2030*/  IMAD R37, R141, UR4, R37 ;  /* 0x000000048d257c24 */ /* 0x000fe2000f8e0225 */
[----:B------:R-:W-:-:S04]  /*2040*/  LEA R52, P1, R36, R98, 0x2 ;  /* 0x0000006224347211 */ /* 0x000fc800078210ff */
[----:B------:R-:W-:-:S03]  /*2050*/  LEA.HI.X R53, R36, R97, R37, 0x2, P1 ;  /* 0x0000006124357211 */ /* 0x000fc600008f1425 */
[----:B------:R-:W-:-:S05]  /*2060*/  IMAD.WIDE.U32 R52, R91, 0x10, R52 ;  /* 0x000000105b347825 */ /* 0x000fca00078e0034 */
[----:B0---4-:R-:W4:Y:S04]  /*2070*/  LDG.E.128 R36, desc[UR16][R52.64] ;  /* 0x0000001034247981 */ /* 0x011f28000c1e1d00 */
        /* <DEDUP_REMOVED lines=9> */
[----:B0-----:R-:W-:-:S05]  /*2110*/  IMAD.WIDE.U32 R54, R142, UR4, RZ ;  /* 0x000000048e367c25 */ /* 0x001fca000f8e00ff */
[----:B------:R-:W2:Y:S01]  /*2120*/  LDG.E.64 R126, desc[UR16][R126.64] ;  /* 0x000000107e7e7981 */ /* 0x000ea2000c1e1b00 */
[----:B------:R-:W-:Y:S01]  /*2130*/  IMAD R55, R143, UR4, R55 ;  /* 0x000000048f377c24 */ /* 0x000fe2000f8e0237 */
[----:B------:R-:W-:-:S04]  /*2140*/  LEA R68, P1, R54, R96, 0x2 ;  /* 0x0000006036447211 */ /* 0x000fc800078210ff */
[----:B------:R-:W-:-:S03]  /*2150*/  LEA.HI.X R69, R54, R95, R55, 0x2, P1 ;  /* 0x0000005f36457211 */ /* 0x000fc600008f1437 */
[----:B------:R-:W-:Y:S01]  /*2160*/  IMAD.WIDE.U32 R68, R91, 0x10, R68 ;  /* 0x000000105b447825 */ /* 0x000fe200078e0044 */
[----:B----4-:R2:W-:Y:S04]  /*2170*/  STS.128 [R35], R36 ;  /* 0x0000002423007388 */ /* 0x0105e80000000c00 */
[----:B-----5:R0:W-:Y:S04]  /*2180*/  STS.128 [R35+0x200], R40 ;  /* 0x0002002823007388 */ /* 0x0201e80000000c00 */
[----:B------:R-:W-:Y:S04]  /*2190*/  STS.128 [R35+0x400], R44 ;  /* 0x0004002c23007388 */ /* 0x000fe80000000c00 */
[----:B------:R1:W-:Y:S01]  /*21a0*/  STS.128 [R35+0x600], R48 ;  /* 0x0006003023007388 */ /* 0x0003e20000000c00 */
[----:B------:R-:W-:-:S03]  /*21b0*/  NOP ;  /* 0x0000000000007918 */ /* 0x000fc60000000000 */
[----:B------:R-:W3:Y:S04]  /*21c0*/  LDG.E.128 R52, desc[UR16][R68.64] ;  /* 0x0000001044347981 */ /* 0x000ee8000c1e1d00 */
[----:B------:R-:W4:Y:S04]  /*21d0*/  LDG.E.128 R56, desc[UR16][R68.64+0x200] ;  /* 0x0002001044387981 */ /* 0x000f28000c1e1d00 */
[----:B------:R-:W5:Y:S04]  /*21e0*/  LDG.E.128 R60, desc[UR16][R68.64+0x400] ;  /* 0x00040010443c7981 */ /* 0x000f68000c1e1d00 */
[----:B------:R1:W5:Y:S01]  /*21f0*/  LDG.E.128 R64, desc[UR16][R68.64+0x600] ;  /* 0x0006001044407981 */ /* 0x000362000c1e1d00 */
[----:B------:R-:W1:Y:S01]  /*2200*/  S2UR UR6, SR_CgaCtaId ;  /* 0x00000000000679c3 */ /* 0x000e620000008800 */
        /* <DEDUP_REMOVED lines=9> */
[----:B0-----:R-:W-:Y:S01]  /*22a0*/  FMUL.RZ R40, R38, 0.15915493667125701904 ;  /* 0x3e22f98326287820 */ /* 0x001fe2000040c000 */
[-C--:B------:R-:W-:Y:S01]  /*22b0*/  FMUL.FTZ R37, R131, R36.reuse ;  /* 0x0000002483257220 */ /* 0x080fe20000410000 */
[-C--:B------:R-:W-:Y:S01]  /*22c0*/  FMUL.FTZ R38, R128, R36.reuse ;  /* 0x0000002480267220 */ /* 0x080fe20000410000 */
[----:B------:R-:W-:Y:S01]  /*22d0*/  FMUL.RZ R41, R39, 0.15915493667125701904 ;  /* 0x3e22f98327297820 */ /* 0x000fe2000040c000 */
[-C--:B------:R-:W-:Y:S01]  /*22e0*/  FMUL.FTZ R39, R133, R36.reuse ;  /* 0x0000002485277220 */ /* 0x080fe20000410000 */
[----:B------:R0:W-:Y:S01]  /*22f0*/  MUFU.EX2 R166, R37 ;  /* 0x0000002500a67308 */ /* 0x0001e20000000800 */
[----:B------:R-:W-:Y:S01]  /*2300*/  FMUL.RZ R70, R70, 0.15915493667125701904 ;  /* 0x3e22f98346467820 */ /* 0x000fe2000040c000 */
[-C--:B-1----:R-:W-:Y:S01]  /*2310*/  FMUL.FTZ R68, R132, R36.reuse ;  /* 0x0000002484447220 */ /* 0x082fe20000410000 */
[-C--:B------:R-:W-:Y:S01]  /*2320*/  FMUL.FTZ R69, R137, R36.reuse ;  /* 0x0000002489457220 */ /* 0x080fe20000410000 */
[C---:B------:R-:W-:Y:S01]  /*2330*/  FMUL.FTZ R71, R134.reuse, R36 ;  /* 0x0000002486477220 */ /* 0x040fe20000410000 */
[----:B------:R-:W-:Y:S01]  /*2340*/  FMUL.FTZ R180, R134, R127 ;  /* 0x0000007f86b47220 */ /* 0x000fe20000410000 */
[----:B------:R-:W-:-:S02]  /*2350*/  ULEA UR5, UR6, UR5, 0x18 ;  /* 0x0000000506057291 */ /* 0x000fc4000f8ec0ff */
[----:B------:R1:W-:Y:S01]  /*2360*/  MUFU.EX2 R165, R38 ;  /* 0x0000002600a57308 */ /* 0x0003e20000000800 */
[----:B0-----:R-:W-:Y:S01]  /*2370*/  FMUL.FTZ R37, R130, R127 ;  /* 0x0000007f82257220 */ /* 0x001fe20000410000 */
[----:B------:R-:W-:-:S03]  /*2380*/  FMUL.RZ R180, R180, 0.15915493667125701904 ;  /* 0x3e22f983b4b47820 */ /* 0x000fc6000040c000 */
[----:B------:R-:W-:Y:S01]  /*2390*/  FMUL.RZ R42, R37, 0.15915493667125701904 ;  /* 0x3e22f983252a7820 */ /* 0x000fe2000040c000 */
[----:B------:R-:W-:Y:S02]  /*23a0*/  FMUL.FTZ R37, R130, R36 ;  /* 0x0000002482257220 */ /* 0x000fe40000410000 */
[----:B------:R0:W-:Y:S01]  /*23b0*/  MUFU.EX2 R176, R39 ;  /* 0x0000002700b07308 */ /* 0x0001e20000000800 */
[----:B-1----:R-:W-:-:S07]  /*23c0*/  FMUL.FTZ R38, R135, R127 ;  /* 0x0000007f87267220 */ /* 0x002fce0000410000 */
[----:B------:R-:W-:Y:S01]  /*23d0*/  MUFU.SIN R168, R40 ;  /* 0x0000002800a87308 */ /* 0x000fe20000000400 */
[----:B0-----:R-:W-:-:S04]  /*23e0*/  FMUL.FTZ R39, R132, R127 ;  /* 0x0000007f84277220 */ /* 0x001fc80000410000 */
[----:B------:R-:W-:-:S03]  /*23f0*/  FMUL.RZ R48, R39, 0.15915493667125701904 ;  /* 0x3e22f98327307820 */ /* 0x000fc6000040c000 */
        /* <DEDUP_REMOVED lines=30> */
[----:B------:R-:W-:Y:S01]  /*25e0*/  MUFU.EX2 R182, R71 ;  /* 0x0000004700b67308 */ /* 0x000fe20000000800 */
[C---:B-1----:R-:W-:Y:S01]  /*25f0*/  FMUL.FTZ R171, R170.reuse, R185 ;  /* 0x000000b9aaab7220 */ /* 0x042fe20000410000 */
[----:B------:R-:W-:-:S06]  /*2600*/  FMUL.FTZ R170, R170, R183 ;  /* 0x000000b7aaaa7220 */ /* 0x000fcc0000410000 */
[----:B------:R-:W0:Y:S08]  /*2610*/  MUFU.SIN R187, R184 ;  /* 0x000000b800bb7308 */ /* 0x000e300000000400 */
[----:B------:R-:W1:Y:S08]  /*2620*/  MUFU.COS R189, R184 ;  /* 0x000000b800bd7308 */ /* 0x000e700000000000 */
[----:B------:R-:W2:Y:S01]  /*2630*/  MUFU.SIN R191, R180 ;  /* 0x000000b400bf7308 */ /* 0x000ea20000000400 */
[----:B0-----:R-:W-:Y:S01]  /*2640*/  FMUL.FTZ R168, R178, R187 ;  /* 0x000000bbb2a87220 */ /* 0x001fe20000410000 */
[----:B---3--:R-:W-:Y:S04]  /*2650*/  STS.128 [R35+0x840], R52 ;  /* 0x0008403423007388 */ /* 0x008fe80000000c00 */
[----:B----4-:R-:W-:Y:S04]  /*2660*/  STS.128 [R35+0xa40], R56 ;  /* 0x000a403823007388 */ /* 0x010fe80000000c00 */
[----:B-----5:R-:W-:Y:S04]  /*2670*/  STS.128 [R35+0xc40], R60 ;  /* 0x000c403c23007388 */ /* 0x020fe80000000c00 */
[----:B------:R0:W-:Y:S01]  /*2680*/  STS.128 [R35+0xe40], R64 ;  /* 0x000e404023007388 */ /* 0x0001e20000000c00 */
[----:B------:R-:W-:-:S03]  /*2690*/  NOP ;  /* 0x0000000000007918 */ /* 0x000fc60000000000 */
[----:B------:R-:W3:Y:S04]  /*26a0*/  LDS.128 R68, [R153+0x840] ;  /* 0x0008400099447984 */ /* 0x000ee80000000c00 */
[----:B------:R-:W4:Y:S04]  /*26b0*/  LDS.128 R52, [R153+0x850] ;  /* 0x0008500099347984 */ /* 0x000f280000000c00 */
[----:B------:R-:W5:Y:S01]  /*26c0*/  LDS.128 R56, [R153+0x860] ;  /* 0x0008600099387984 */ /* 0x000f620000000c00 */
[----:B0-----:R-:W0:Y:S01]  /*26d0*/  MUFU.COS R67, R180 ;  /* 0x000000b400437308 */ /* 0x001e220000000000 */
[----:B------:R-:W-:-:S02]  /*26e0*/  IADD3 R64, PT, PT, R193, UR4, RZ ;  /* 0x00000004c1407c10 */ /* 0x000fc4000fffe0ff */
[----:B------:R-:W5:Y:S01]  /*26f0*/  LDS.128 R60, [R153+0x870] ;  /* 0x00087000993c7984 */ /* 0x000f620000000c00 */
[----:B------:R-:W-:Y:S01]  /*2700*/  P2R R65, PR, RZ, 0x4 ;  /* 0x00000004ff417803 */ /* 0x000fe20000000000 */
[----:B------:R-:W-:Y:S01]  /*2710*/  FMUL.FTZ R65, R166, R167 ;  /* 0x000000a7a6417220 */ /* 0x000fe20000410000 */
[----:B------:R-:W-:Y:S01]  /*2720*/  SEL R66, R64, R93, !P2 ;  /* 0x0000005d40427207 */ /* 0x000fe20005000000 */
[----:B------:R-:W-:Y:S01]  /*2730*/  FMUL.FTZ R64, R166, R169 ;  /* 0x000000a9a6407220 */ /* 0x000fe20000410000 */
[----:B-1----:R-:W-:Y:S01]  /*2740*/  FMUL.FTZ R169, R178, R189 ;  /* 0x000000bdb2a97220 */ /* 0x002fe20000410000 */
[----:B--2---:R-:W-:Y:S01]  /*2750*/  FMUL.FTZ R166, R182, R191 ;  /* 0x000000bfb6a67220 */ /* 0x004fe20000410000 */
[----:B------:R-:W-:-:S05]  /*2760*/  LEA R66, R66, UR5, 0x3 ;  /* 0x0000000542427c11 */ /* 0x000fca000f8e18ff */
[----:B------:R1:W-:Y:S01]  /*2770*/  STS.64 [R66+0x2550], R64 ;  /* 0x0025504042007388 */ /* 0x0003e20000000a00 */
[----:B0-----:R-:W-:Y:S01]  /*2780*/  FMUL.FTZ R167, R182, R67 ;  /* 0x00000043b6a77220 */ /* 0x001fe20000410000 */
[C---:B---3--:R-:W-:Y:S01]  /*2790*/  FMUL.FTZ R68, R163.reuse, R68 ;  /* 0x00000044a3447220 */ /* 0x048fe20000410000 */
[----:B------:R-:W-:Y:S01]  /*27a0*/  FMUL.FTZ R69, R163, -R69 ;  /* 0x80000045a3457220 */ /* 0x000fe20000410000 */
[C---:B------:R-:W-:Y:S01]  /*27b0*/  FMUL.FTZ R70, R162.reuse, R70 ;  /* 0x00000046a2467220 */ /* 0x040fe20000410000 */
[----:B------:R-:W-:Y:S01]  /*27c0*/  FMUL.FTZ R71, R162, -R71 ;  /* 0x80000047a2477220 */ /* 0x000fe20000410000 */
[C---:B----4-:R-:W-:Y:S01]  /*27d0*/  FMUL.FTZ R178, R161.reuse, R52 ;  /* 0x00000034a1b27220 */ /* 0x050fe20000410000 */
        /* <DEDUP_REMOVED lines=21> */
.L_x_17055:
[----:B------:R0:W1:Y:S02]  /*2930*/  LDS.64 R56, [R136+0x3558] ;  /* 0x0035580088387984 */ /* 0x0000640000000a00 */
.L_x_17056:
[----:B------:R-:W-:Y:S05]  /*2940*/  BSYNC.RECONVERGENT B0 ;  /* 0x0000000000007941 */ /* 0x000fea0003800200 */
.L_x_17054:
        /* <DEDUP_REMOVED lines=37> */
[C---:B------:R-:W-:Y:S01]  /*2ba0*/  FMUL.FTZ R60, R174.reuse, R55 ;  /* 0x00000037ae3c7220 */ /* 0x040fe20000410000 */
[-C--:B------:R-:W-:Y:S01]  /*2bb0*/  FMUL.FTZ R52, R174, R54.reuse ;  /* 0x00000036ae347220 */ /* 0x080fe20000410000 */
[----:B------:R-:W-:Y:S01]  /*2bc0*/  ISETP.GE.AND P1, PT, R72, 0x1, PT ;  /* 0x000000014800780c */ /* 0x000fe20003f26270 */
[----:B------:R-:W-:Y:S01]  /*2bd0*/  FMUL.FTZ R209, R166, R191 ;  /* 0x000000bfa6d17220 */ /* 0x000fe20000410000 */
[C---:B------:R-:W-:Y:S01]  /*2be0*/  FFMA.FTZ R60, R175.reuse, R54, R60 ;  /* 0x00000036af3c7223 */ /* 0x040fe2000001003c */
[----:B------:R-:W-:Y:S01]  /*2bf0*/  FFMA.FTZ R55, R175, R55, -R52 ;  /* 0x00000037af377223 */ /* 0x000fe20000010834 */
[----:B------:R-:W-:Y:S01]  /*2c00*/  FMUL.FTZ R52, R64, R165 ;  /* 0x000000a540347220 */ /* 0x000fe20000410000 */
[----:B------:R-:W-:Y:S01]  /*2c10*/  FMUL.FTZ R54, R176, R53 ;  /* 0x00000035b0367220 */ /* 0x000fe20000410000 */
[C---:B------:R-:W-:Y:S01]  /*2c20*/  FFMA.FTZ R60, R7.reuse, R198, R60 ;  /* 0x000000c6073c7223 */ /* 0x040fe2000001003c */
[----:B------:R-:W-:Y:S01]  /*2c30*/  FFMA.FTZ R55, R7, R200, R55 ;  /* 0x000000c807377223 */ /* 0x000fe20000010037 */
[----:B------:R-:W-:Y:S01]  /*2c40*/  FFMA.FTZ R52, R65, R164, R52 ;  /* 0x000000a441347223 */ /* 0x000fe20000010034 */
[----:B------:R-:W-:Y:S01]  /*2c50*/  ISETP.NE.AND P6, PT, R138, 0x1f, PT ;  /* 0x0000001f8a00780c */ /* 0x000fe20003fc5270 */
[----:B------:R-:W-:Y:S01]  /*2c60*/  FMUL.FTZ R62, R172, R60 ;  /* 0x0000003cac3e7220 */ /* 0x000fe20000410000 */
[----:B------:R-:W-:Y:S01]  /*2c70*/  ISETP.GE.AND P4, PT, R94, UR7, PT ;  /* 0x000000075e007c0c */ /* 0x000fe2000bf86270 */
[-C--:B------:R-:W-:Y:S01]  /*2c80*/  FFMA.FTZ R54, R177, R52.reuse, R54 ;  /* 0x00000034b1367223 */ /* 0x080fe20000010036 */
[----:B------:R-:W-:Y:S01]  /*2c90*/  FMUL.FTZ R52, R176, R52 ;  /* 0x00000034b0347220 */ /* 0x000fe20000410000 */
[-C--:B------:R-:W-:Y:S01]  /*2ca0*/  FFMA.FTZ R61, R173, R55.reuse, -R62 ;  /* 0x00000037ad3d7223 */ /* 0x080fe2000001083e */
[----:B------:R-:W-:Y:S01]  /*2cb0*/  FMUL.FTZ R62, R172, R55 ;  /* 0x00000037ac3e7220 */ /* 0x000fe20000410000 */
[----:B------:R-:W-:Y:S01]  /*2cc0*/  ULEA UR6, UR4, UR5, 0x4 ;  /* 0x0000000504067291 */ /* 0x000fe2000f8e20ff */
[----:B------:R-:W-:Y:S01]  /*2cd0*/  FFMA.FTZ R52, R177, R53, -R52 ;  /* 0x00000035b1347223 */ /* 0x000fe20000010834 */
[----:B------:R-:W-:Y:S01]  /*2ce0*/  FFMA.FTZ R61, R8, R201, R61 ;  /* 0x000000c9083d7223 */ /* 0x000fe2000001003d */
[----:B------:R-:W-:Y:S01]  /*2cf0*/  FFMA.FTZ R62, R173, R60, R62 ;  /* 0x0000003cad3e7223 */ /* 0x000fe2000001003e */
[C---:B------:R-:W-:Y:S01]  /*2d00*/  FMUL.FTZ R60, R174.reuse, R54 ;  /* 0x00000036ae3c7220 */ /* 0x040fe20000410000 */
[-C--:B------:R-:W-:Y:S01]  /*2d10*/  FMUL.FTZ R53, R174, R52.reuse ;  /* 0x00000034ae357220 */ /* 0x080fe20000410000 */
[----:B------:R-:W-:Y:S01]  /*2d20*/  FMUL.FTZ R66, R170, R61 ;  /* 0x0000003daa427220 */ /* 0x000fe20000410000 */
[----:B------:R-:W-:Y:S01]  /*2d30*/  FFMA.FTZ R62, R8, R203, R62 ;  /* 0x000000cb083e7223 */ /* 0x000fe2000001003e */
[C---:B------:R-:W-:Y:S01]  /*2d40*/  FFMA.FTZ R60, R175.reuse, R52, -R60 ;  /* 0x00000034af3c7223 */ /* 0x040fe2000001083c */
[----:B------:R-:W-:Y:S01]  /*2d50*/  FFMA.FTZ R53, R175, R54, R53 ;  /* 0x00000036af357223 */ /* 0x000fe20000010035 */
[----:B------:R-:W-:Y:S01]  /*2d60*/  BSSY.RECONVERGENT B0, `(.L_x_17057) ;  /* 0x00000ce000007945 */ /* 0x000fe20003800200 */
[-C--:B------:R-:W-:Y:S01]  /*2d70*/  FMUL.FTZ R52, R170, R62.reuse ;  /* 0x0000003eaa347220 */ /* 0x080fe20000410000 */
[C---:B------:R-:W-:Y:S01]  /*2d80*/  FFMA.FTZ R66, R171.reuse, R62, R66 ;  /* 0x0000003eab427223 */ /* 0x040fe20000010042 */
[----:B------:R-:W-:Y:S01]  /*2d90*/  FMUL.FTZ R54, R172, R60 ;  /* 0x0000003cac367220 */ /* 0x000fe20000410000 */
[----:B------:R-:W-:Y:S01]  /*2da0*/  ISETP.GT.U32.AND P2, PT, R138, 0x1b, PT ;  /* 0x0000001b8a00780c */ /* 0x000fe20003f44070 */
[----:B------:R-:W-:Y:S01]  /*2db0*/  FFMA.FTZ R61, R171, R61, -R52 ;  /* 0x0000003dab3d7223 */ /* 0x000fe20000010834 */
[-C--:B------:R-:W-:Y:S01]  /*2dc0*/  FMUL.FTZ R52, R172, R53.reuse ;  /* 0x00000035ac347220 */ /* 0x080fe20000410000 */
[----:B------:R-:W-:Y:S01]  /*2dd0*/  FFMA.FTZ R66, R9, R202, R66 ;  /* 0x000000ca09427223 */ /* 0x000fe20000010042 */
[----:B------:R-:W-:Y:S01]  /*2de0*/  FFMA.FTZ R54, R173, R53, R54 ;  /* 0x00000035ad367223 */ /* 0x000fe20000010036 */
[----:B------:R-:W-:Y:S01]  /*2df0*/  FFMA.FTZ R61, R9, R204, R61 ;  /* 0x000000cc093d7223 */ /* 0x000fe2000001003d */
[----:B------:R-:W-:Y:S01]  /*2e00*/  FFMA.FTZ R52, R173, R60, -R52 ;  /* 0x0000003cad347223 */ /* 0x000fe20000010834 */
[----:B------:R-:W-:Y:S01]  /*2e10*/  FMUL.FTZ R62, R168, R66 ;  /* 0x00000042a83e7220 */ /* 0x000fe20000410000 */
[----:B------:R-:W-:-:S02]  /*2e20*/  ISETP.GT.U32.AND P3, PT, R138, 0x17, PT ;  /* 0x000000178a00780c */ /* 0x000fc40003f64070 */
[----:B------:R-:W-:Y:S01]  /*2e30*/  FMUL.FTZ R60, R170, R52 ;  /* 0x00000034aa3c7220 */ /* 0x000fe20000410000 */
[-C--:B------:R-:W-:Y:S01]  /*2e40*/  FFMA.FTZ R53, R169, R61.reuse, -R62 ;  /* 0x0000003da9357223 */ /* 0x080fe2000001083e */
[----:B------:R-:W-:Y:S01]  /*2e50*/  FMUL.FTZ R62, R168, R61 ;  /* 0x0000003da83e7220 */ /* 0x000fe20000410000 */
[----:B------:R-:W-:Y:S01]  /*2e60*/  ISETP.NE.OR P4, PT, R106, RZ, P4 ;  /* 0x000000ff6a00720c */ /* 0x000fe20002785670 */
[-C--:B------:R-:W-:Y:S01]  /*2e70*/  FFMA.FTZ R60, R171, R54.reuse, R60 ;  /* 0x00000036ab3c7223 */ /* 0x080fe2000001003c */
[----:B------:R-:W-:Y:S01]  /*2e80*/  FMUL.FTZ R54, R170, R54 ;  /* 0x00000036aa367220 */ /* 0x000fe20000410000 */
[----:B------:R-:W-:Y:S01]  /*2e90*/  FFMA.FTZ R62, R169, R66, R62 ;  /* 0x00000042a93e7223 */ /* 0x000fe2000001003e */
[----:B------:R-:W-:Y:S01]  /*2ea0*/  FFMA.FTZ R55, R10, R205, R53 ;  /* 0x000000cd0a377223 */ /* 0x000fe20000010035 */
[----:B------:R-:W-:Y:S01]  /*2eb0*/  ISETP.GT.U32.AND P5, PT, R138, 0xf, PT ;  /* 0x0000000f8a00780c */ /* 0x000fe20003fa4070 */
        /* <DEDUP_REMOVED lines=41> */
[C---:B------:R-:W-:Y:S01]  /*3150*/  FMUL.FTZ R54, R63.reuse, R54 ;  /* 0x000000363f367220 */ /* 0x040fe20000410000 */
[----:B------:R-:W-:Y:S01]  /*3160*/  @P1 FADD.FTZ R62, R62, R55 ;  /* 0x000000373e3e1221 */ /* 0x000fe20000010000 */
[-C--:B-----5:R-:W-:Y:S01]  /*3170*/  @P1 FFMA.FTZ R63, R63, R52.reuse, -R53 ;  /* 0x000000343f3f1223 */ /* 0x0a0fe20000010835 */
[-C--:B-1----:R-:W-:Y:S01]  /*3180*/  FMUL.FTZ R55, R167, R57.reuse ;  /* 0x00000039a7377220 */ /* 0x082fe20000410000 */
[----:B------:R-:W0:Y:S01]  /*3190*/  SHFL.UP PT, R206, R60, 0x4, RZ ;  /* 0x048000003cce7989 */ /* 0x000e2200000e00ff */
[----:B------:R-:W-:Y:S01]  /*31a0*/  @P1 FFMA.FTZ R61, R61, R52, R54 ;  /* 0x000000343d3d1223 */ /* 0x000fe20000010036 */
[C---:B------:R-:W-:Y:S01]  /*31b0*/  FMUL.FTZ R54, R166.reuse, R190 ;  /* 0x000000bea6367220 */ /* 0x040fe20000410000 */
[C---:B------:R-:W-:Y:S01]  /*31c0*/  FMUL.FTZ R52, R166.reuse, R57 ;  /* 0x00000039a6347220 */ /* 0x040fe20000410000 */
[----:B------:R-:W1:Y:S01]  /*31d0*/  SHFL.UP PT, R66, R62, 0x4, RZ ;  /* 0x048000003e427989 */ /* 0x000e6200000e00ff */
[-C--:B------:R-:W-:Y:S01]  /*31e0*/  FFMA.FTZ R55, -R166, R56.reuse, -R55 ;  /* 0x00000038a6377223 */ /* 0x080fe20000010937 */
[C---:B------:R-:W-:Y:S01]  /*31f0*/  FFMA.FTZ R67, R167.reuse, R191, R54 ;  /* 0x000000bfa7437223 */ /* 0x040fe20000010036 */
[C---:B------:R-:W-:Y:S01]  /*3200*/  FFMA.FTZ R53, R167.reuse, R56, -R52 ;  /* 0x00000038a7357223 */ /* 0x040fe20000010834 */
[----:B------:R-:W-:Y:S01]  /*3210*/  FFMA.FTZ R52, R167, R190, -R209 ;  /* 0x000000bea7347223 */ /* 0x000fe200000108d1 */
[----:B------:R-:W2:Y:S01]  /*3220*/  SHFL.UP PT, R54, R61, 0x4, RZ ;  /* 0x048000003d367989 */ /* 0x000ea200000e00ff */
[----:B------:R-:W-:Y:S01]  /*3230*/  FADD.FTZ R67, R188, R67 ;  /* 0x00000043bc437221 */ /* 0x000fe20000010000 */
[C---:B------:R-:W-:Y:S01]  /*3240*/  FMUL.FTZ R212, R168.reuse, R53 ;  /* 0x00000035a8d47220 */ /* 0x040fe20000410000 */
[----:B------:R-:W-:Y:S01]  /*3250*/  FADD.FTZ R208, R189, R52 ;  /* 0x00000034bdd07221 */ /* 0x000fe20000010000 */
[C---:B------:R-:W-:Y:S01]  /*3260*/  FMUL.FTZ R210, R168.reuse, R55 ;  /* 0x00000037a8d27220 */ /* 0x040fe20000410000 */
[C---:B------:R-:W-:Y:S01]  /*3270*/  FMUL.FTZ R209, R168.reuse, R67 ;  /* 0x00000043a8d17220 */ /* 0x040fe20000410000 */
[----:B------:R-:W3:Y:S01]  /*3280*/  SHFL.UP PT, R52, R63, 0x4, RZ ;  /* 0x048000003f347989 */ /* 0x000ee200000e00ff */
[C---:B------:R-:W-:Y:S01]  /*3290*/  FFMA.FTZ R212, R169.reuse, R55, -R212 ;  /* 0x00000037a9d47223 */ /* 0x040fe200000108d4 */
[-C--:B------:R-:W-:Y:S01]  /*32a0*/  FMUL.FTZ R214, R168, R208.reuse ;  /* 0x000000d0a8d67220 */ /* 0x080fe20000410000 */
[C---:B------:R-:W-:Y:S01]  /*32b0*/  FFMA.FTZ R209, R169.reuse, R208, -R209 ;  /* 0x000000d0a9d17223 */ /* 0x040fe200000108d1 */
[C---:B------:R-:W-:Y:S01]  /*32c0*/  FFMA.FTZ R210, R169.reuse, R53, R210 ;  /* 0x00000035a9d27223 */ /* 0x040fe200000100d2 */
        /* <DEDUP_REMOVED lines=10> */
[----:B------:R-:W-:Y:S01]  /*3370*/  FMUL.FTZ R210, R170, R210 ;  /* 0x000000d2aad27220 */ /* 0x000fe20000410000 */
[----:B------:R-:W-:Y:S01]  /*3380*/  FFMA.FTZ R211, R171, R214, R53 ;  /* 0x000000d6abd37223 */ /* 0x000fe20000010035 */
[C---:B------:R-:W-:Y:S01]  /*3390*/  FFMA.FTZ R53, R63.reuse, R66, -R206 ;  /* 0x000000423f357223 */ /* 0x040fe200000108ce */
[----:B--2---:R-:W-:Y:S01]  /*33a0*/  FMUL.FTZ R66, R63, R54 ;  /* 0x000000363f427220 */ /* 0x004fe20000410000 */
[----:B------:R-:W-:Y:S01]  /*33b0*/  @P1 FADD.FTZ R60, R60, R55 ;  /* 0x000000373c3c1221 */ /* 0x000fe20000010000 */
[----:B------:R-:W-:Y:S01]  /*33c0*/  FMUL.FTZ R214, R170, R214 ;  /* 0x000000d6aad67220 */ /* 0x000fe20000410000 */
[----:B------:R-:W-:Y:S01]  /*33d0*/  @P1 FADD.FTZ R62, R62, R53 ;  /* 0x000000353e3e1221 */ /* 0x000fe20000010000 */
[----:B------:R-:W-:Y:S01]  /*33e0*/  FMUL.FTZ R54, R61, R54 ;  /* 0x000000363d367220 */ /* 0x000fe20000410000 */
[----:B------:R-:W-:Y:S01]  /*33f0*/  FFMA.FTZ R210, R171, R212, -R210 ;  /* 0x000000d4abd27223 */ /* 0x000fe200000108d2 */
[----:B------:R-:W0:Y:S01]  /*3400*/  SHFL.UP PT, R206, R60, 0x8, RZ ;  /* 0x050000003cce7989 */ /* 0x000e2200000e00ff */
[-C--:B---3--:R-:W-:Y:S01]  /*3410*/  @P1 FFMA.FTZ R61, R61, R52.reuse, R66 ;  /* 0x000000343d3d1223 */ /* 0x088fe20000010042 */
[----:B------:R-:W-:Y:S01]  /*3420*/  FFMA.FTZ R214, R171, R209, -R214 ;  /* 0x000000d1abd67223 */ /* 0x000fe200000108d6 */
[----:B------:R-:W-:Y:S01]  /*3430*/  @P1 FFMA.FTZ R63, R63, R52, -R54 ;  /* 0x000000343f3f1223 */ /* 0x000fe20000010836 */
[----:B------:R-:W1:Y:S01]  /*3440*/  SHFL.UP PT, R66, R62, 0x8, RZ ;  /* 0x050000003e427989 */ /* 0x000e6200000e00ff */
[----:B------:R-:W-:Y:S01]  /*3450*/  FADD.FTZ R211, R184, R211 ;  /* 0x000000d3b8d37221 */ /* 0x000fe20000010000 */
[----:B------:R-:W-:Y:S01]  /*3460*/  FADD.FTZ R214, R185, R214 ;  /* 0x000000d6b9d67221 */ /* 0x000fe20000010000 */
[C---:B------:R-:W-:Y:S01]  /*3470*/  FMUL.FTZ R53, R172.reuse, R67 ;  /* 0x00000043ac357220 */ /* 0x040fe20000410000 */
[----:B------:R-:W2:Y:S01]  /*3480*/  SHFL.UP PT, R54, R61, 0x8, RZ ;  /* 0x050000003d367989 */ /* 0x000ea200000e00ff */
[CC--:B------:R-:W-:Y:S01]  /*3490*/  FMUL.FTZ R55, R172.reuse, R211.reuse ;  /* 0x000000d3ac377220 */ /* 0x0c0fe20000410000 */
[C---:B------:R-:W-:Y:S01]  /*34a0*/  FMUL.FTZ R212, R172.reuse, R214 ;  /* 0x000000d6acd47220 */ /* 0x040fe20000410000 */
[-C--:B------:R-:W-:Y:S01]  /*34b0*/  FMUL.FTZ R208, R172, R210.reuse ;  /* 0x000000d2acd07220 */ /* 0x080fe20000410000 */
[----:B------:R-:W3:Y:S01]  /*34c0*/  SHFL.UP PT, R52, R63, 0x8, RZ ;  /* 0x050000003f347989 */ /* 0x000ee200000e00ff */
[C---:B------:R-:W-:Y:S01]  /*34d0*/  FFMA.FTZ R53, R173.reuse, R210, -R53 ;  /* 0x000000d2ad357223 */ /* 0x040fe20000010835 */
[C---:B------:R-:W-:Y:S01]  /*34e0*/  FFMA.FTZ R212, R173.reuse, R211, R212 ;  /* 0x000000d3add47223 */ /* 0x040fe200000100d4 */
[C---:B------:R-:W-:Y:S01]  /*34f0*/  FFMA.FTZ R214, R173.reuse, R214, -R55 ;  /* 0x000000d6add67223 */ /* 0x040fe20000010837 */
[----:B------:R-:W-:Y:S01]  /*3500*/  FFMA.FTZ R208, R173, R67, R208 ;  /* 0x00000043add07223 */ /* 0x000fe200000100d0 */
[----:B------:R-:W-:Y:S01]  /*3510*/  ISETP.GE.AND P1, PT, R72, 0x8, PT ;  /* 0x000000084800780c */ /* 0x000fe20003f26270 */
[CC--:B------:R-:W-:Y:S01]  /*3520*/  FMUL.FTZ R210, R174.reuse, R53.reuse ;  /* 0x00000035aed27220 */ /* 0x0c0fe20000410000 */
        /* <DEDUP_REMOVED lines=8> */
[----:B------:R-:W-:Y:S01]  /*35b0*/  FFMA.FTZ R214, R175, R214, -R67 ;  /* 0x000000d6afd67223 */ /* 0x000fe20000010843 */
[C---:B-1----:R-:W-:Y:S01]  /*35c0*/  FFMA.FTZ R67, R61.reuse, R66, R208 ;  /* 0x000000423d437223 */ /* 0x042fe200000100d0 */
[----:B------:R-:W-:Y:S01]  /*35d0*/  FMUL.FTZ R206, R61, R206 ;  /* 0x000000ce3dce7220 */ /* 0x000fe20000410000 */
[----:B------:R-:W-:Y:S01]  /*35e0*/  FFMA.FTZ R211, R175, R212, R55 ;  /* 0x000000d4afd37223 */ /* 0x000fe20000010037 */
        /* <DEDUP_REMOVED lines=14> */
[C---:B------:R-:W-:Y:S01]  /*36d0*/  FFMA.FTZ R211, R177.reuse, R211, R208 ;  /* 0x000000d3b1d37223 */ /* 0x040fe200000100d0 */
[C---:B------:R-:W-:Y:S01]  /*36e0*/  FFMA.FTZ R214, R177.reuse, R214, -R55 ;  /* 0x000000d6b1d67223 */ /* 0x040fe20000010837 */
[-C--:B------:R-:W-:Y:S01]  /*36f0*/  FMUL.FTZ R53, R176, R209.reuse ;  /* 0x000000d1b0357220 */ /* 0x080fe20000410000 */
[----:B------:R-:W2:Y:S01]  /*3700*/  SHFL.UP PT, R66, R62, 0x10, RZ ;  /* 0x060000003e427989 */ /* 0x000ea200000e00ff */
[----:B------:R-:W-:Y:S01]  /*3710*/  FFMA.FTZ R206, R177, R209, R206 ;  /* 0x000000d1b1ce7223 */ /* 0x000fe200000100ce */
[----:B------:R-:W-:Y:S01]  /*3720*/  FADD.FTZ R214, R71, R214 ;  /* 0x000000d647d67221 */ /* 0x000fe20000010000 */
        /* <DEDUP_REMOVED lines=49> */
.L_x_17058:
[----:B------:R-:W-:Y:S05]  /*3a40*/  BSYNC.RECONVERGENT B0 ;  /* 0x0000000000007941 */ /* 0x000fea0003800200 */
.L_x_17057:
        /* <DEDUP_REMOVED lines=17> */
.L_x_17060:
[----:B------:R-:W-:Y:S05]  /*3b60*/  BSYNC.RECONVERGENT B0 ;  /* 0x0000000000007941 */ /* 0x000fea0003800200 */
.L_x_17059:
        /* <DEDUP_REMOVED lines=16> */
.L_x_17062:
[----:B------:R-:W-:Y:S05]  /*3c70*/  BSYNC.RECONVERGENT B0 ;  /* 0x0000000000007941 */ /* 0x000fea0003800200 */
.L_x_17061:
        /* <DEDUP_REMOVED lines=16> */
.L_x_17064:
[----:B------:R-:W-:Y:S05]  /*3d80*/  BSYNC.RECONVERGENT B0 ;  /* 0x0000000000007941 */ /* 0x000fea0003800200 */
.L_x_17063:
        /* <DEDUP_REMOVED lines=16> */
.L_x_17066:
[----:B------:R-:W-:Y:S05]  /*3e90*/  BSYNC.RECONVERGENT B0 ;  /* 0x0000000000007941 */ /* 0x000fea0003800200 */
.L_x_17065:
[----:B------:R-:W-:Y:S01]  /*3ea0*/  SHFL.DOWN PT, R221, R206, 0x1, 0x1f ;  /* 0x08201f00cedd7f89 */ /* 0x000fe200000e0000 */
[----:B------:R-:W-:Y:S01]  /*3eb0*/  ISETP.NE.AND P4, PT, R106, RZ, PT ;  /* 0x000000ff6a00720c */ /* 0x000fe20003f85270 */
[--C-:B--2---:R-:W-:Y:S01]  /*3ec0*/  IMAD.WIDE.U32 R62, R120, UR4, R124.reuse ;  /* 0x00000004783e7c25 */ /* 0x104fe2000f8e007c */
[----:B------:R-:W-:Y:S01]  /*3ed0*/  ISETP.NE.AND P1, PT, R106, 0x1f, PT ;  /* 0x0000001f6a00780c */ /* 0x000fe20003f25270 */
[----:B------:R-:W2:Y:S02]  /*3ee0*/  SHFL.IDX PT, R217, R55, RZ, 0x1f ;  /* 0x00001fff37d97589 */ /* 0x000ea400000e0000 */
[----:B------:R-:W-:Y:S01]  /*3ef0*/  FMUL.FTZ R59, R61, R212 ;  /* 0x000000d43d3b7220 */ /* 0x000fe20000410000 */
[----:B------:R-:W-:-:S04]  /*3f00*/  IMAD.WIDE.U32 R66, R122, UR4, R124 ;  /* 0x000000047a427c25 */ /* 0x000fc8000f8e007c */
[C---:B------:R-:W-:Y:S01]  /*3f10*/  FMUL.FTZ R218, R58.reuse, R212 ;  /* 0x000000d43ada7220 */ /* 0x040fe20000410000 */
[----:B------:R-:W5:Y:S01]  /*3f20*/  SHFL.DOWN PT, R223, R208, 0x1, 0x1f ;  /* 0x08201f00d0df7f89 */ /* 0x000f6200000e0000 */
[-C--:B------:R-:W-:Y:S01]  /*3f30*/  FFMA.FTZ R216, R58, R211.reuse, -R59 ;  /* 0x000000d33ad87223 */ /* 0x080fe2000001083b */
[----:B------:R-:W-:Y:S02]  /*3f40*/  IMAD R219, R121, UR4, R63 ;  /* 0x0000000479db7c24 */ /* 0x000fe4000f8e023f */
[----:B------:R-:W-:Y:S01]  /*3f50*/  FFMA.FTZ R63, R61, R211, R218 ;  /* 0x000000d33d3f7223 */ /* 0x000fe200000100da */
[----:B0-----:R-:W0:Y:S01]  /*3f60*/  SHFL.IDX PT, R215, R54, RZ, 0x1f ;  /* 0x00001fff36d77589 */ /* 0x001e2200000e0000 */
[----:B------:R-:W-:Y:S01]  /*3f70*/  IMAD R67, R123, UR4, R67 ;  /* 0x000000047b437c24 */ /* 0x000fe2000f8e0243 */
[----:B-1----:R-:W-:Y:S01]  /*3f80*/  LEA R60, P3, R66, R110, 0x2 ;  /* 0x0000006e423c7211 */ /* 0x002fe200078610ff */
[----:B------:R-:W-:Y:S01]  /*3f90*/  @P4 FADD.FTZ R211, R213, R216 ;  /* 0x000000d8d5d34221 */ /* 0x000fe20000010000 */
[----:B------:R-:W1:Y:S01]  /*3fa0*/  SHFL.DOWN PT, R227, R209, 0x1, 0x1f ;  /* 0x08201f00d1e37f89 */ /* 0x000e6200000e0000 */
[----:B------:R-:W-:Y:S01]  /*3fb0*/  LEA R58, P2, R62, R112, 0x2 ;  /* 0x000000703e3a7211 */ /* 0x000fe200078410ff */
[----:B------:R-:W-:Y:S01]  /*3fc0*/  @P4 FADD.FTZ R212, R214, R63 ;  /* 0x0000003fd6d44221 */ /* 0x000fe20000010000 */
[----:B------:R-:W-:Y:S01]  /*3fd0*/  LEA.HI.X R61, R66, R108, R67, 0x2, P3 ;  /* 0x0000006c423d7211 */ /* 0x000fe200018f1443 */
[----:B------:R-:W1:Y:S01]  /*3fe0*/  SHFL.DOWN PT, R225, R210, 0x1, 0x1f ;  /* 0x08201f00d2e17f89 */ /* 0x000e6200000e0000 */
[----:B------:R-:W-:Y:S01]  /*3ff0*/  LEA.HI.X R59, R62, R111, R219, 0x2, P2 ;  /* 0x0000006f3e3b7211 */ /* 0x000fe200010f14db */
[CC--:B------:R-:W-:Y:S01]  /*4000*/  FMUL.FTZ R63, R65.reuse, R211.reuse ;  /* 0x000000d3413f7220 */ /* 0x0c0fe20000410000 */
[-C--:B------:R-:W-:Y:S01]  /*4010*/  FMUL.FTZ R62, R65, R212.reuse ;  /* 0x000000d4413e7220 */ /* 0x080fe20000410000 */
[----:B---34-:R-:W3:Y:S01]  /*4020*/  SHFL.IDX PT, R208, R208, RZ, 0x1f ;  /* 0x00001fffd0d07589 */ /* 0x018ee200000e0000 */
[----:B------:R-:W-:Y:S01]  /*4030*/  ISETP.NE.AND P2, PT, R106, RZ, PT ;  /* 0x000000ff6a00720c */ /* 0x000fe20003f45270 */
[C---:B------:R-:W-:Y:S01]  /*4040*/  FFMA.FTZ R212, R64.reuse, R212, R63 ;  /* 0x000000d440d47223 */ /* 0x040fe2000001003f */
[----:B------:R-:W-:Y:S01]  /*4050*/  FFMA.FTZ R63, R64, R211, -R62 ;  /* 0x000000d3403f7223 */ /* 0x000fe2000001083e */
[-C--:B--2---:R-:W-:Y:S01]  /*4060*/  @P1 FMUL.FTZ R214, R221, R217.reuse ;  /* 0x000000d9ddd61220 */ /* 0x084fe20000410000 */
[----:B------:R-:W2:Y:S01]  /*4070*/  SHFL.IDX PT, R206, R206, RZ, 0x1f ;  /* 0x00001fffcece7589 */ /* 0x000ea200000e0000 */
[----:B------:R-:W-:Y:S01]  /*4080*/  FADD.FTZ R62, R197, R212 ;  /* 0x000000d4c53e7221 */ /* 0x000fe20000010000 */
[----:B------:R-:W-:Y:S01]  /*4090*/  FADD.FTZ R63, R194, R63 ;  /* 0x0000003fc23f7221 */ /* 0x000fe20000010000 */
[----:B-----5:R-:W-:Y:S01]  /*40a0*/  @P1 FMUL.FTZ R66, R223, R217 ;  /* 0x000000d9df421220 */ /* 0x020fe20000410000 */
[----:B------:R-:W4:Y:S01]  /*40b0*/  SHFL.IDX PT, R210, R210, RZ, 0x1f ;  /* 0x00001fffd2d27589 */ /* 0x000f2200000e0000 */
[----:B------:R-:W-:Y:S01]  /*40c0*/  FMUL.FTZ R65, R165, R62 ;  /* 0x0000003ea5417220 */ /* 0x000fe20000410000 */
[----:B------:R-:W-:Y:S01]  /*40d0*/  BSSY.RECONVERGENT B0, `(.L_x_17067) ;  /* 0x0000116000007945 */ /* 0x000fe20003800200 */
[-C--:B0-----:R-:W-:Y:S01]  /*40e0*/  @P1 FFMA.FTZ R214, R223, R215.reuse, R214 ;  /* 0x000000d7dfd61223 */ /* 0x081fe200000100d6 */
[----:B------:R-:W-:Y:S01]  /*40f0*/  @P1 FFMA.FTZ R66, R221, R215, -R66 ;  /* 0x000000d7dd421223 */ /* 0x000fe20000010842 */
[----:B------:R-:W0:Y:S02]  /*4100*/  SHFL.IDX PT, R209, R209, RZ, 0x1f ;  /* 0x00001fffd1d17589 */ /* 0x000e2400000e0000 */
[----:B-1----:R-:W-:Y:S01]  /*4110*/  @P1 FADD.FTZ R217, R227, R214 ;  /* 0x000000d6e3d91221 */ /* 0x002fe20000010000 */
[----:B------:R-:W-:-:S03]  /*4120*/  @P1 FADD.FTZ R215, R225, R66 ;  /* 0x00000042e1d71221 */ /* 0x000fc60000010000 */
[-C--:B------:R-:W-:Y:S01]  /*4130*/  FMUL.FTZ R64, R217, R57.reuse ;  /* 0x00000039d9407220 */ /* 0x080fe20000410000 */
[----:B------:R-:W-:Y:S01]  /*4140*/  FMUL.FTZ R194, R215, R57 ;  /* 0x00000039d7c27220 */ /* 0x000fe20000410000 */
[-C--:B------:R-:W-:Y:S02]  /*4150*/  FMUL.FTZ R57, R165, R63.reuse ;  /* 0x0000003fa5397220 */ /* 0x080fe40000410000 */
[-C--:B------:R-:W-:Y:S01]  /*4160*/  FFMA.FTZ R66, R215, R56.reuse, R64 ;  /* 0x00000038d7427223 */ /* 0x080fe20000010040 */
[C---:B------:R-:W-:Y:S01]  /*4170*/  FFMA.FTZ R64, R164.reuse, R63, -R65 ;  /* 0x0000003fa4407223 */ /* 0x040fe20000010841 */
[----:B------:R-:W-:Y:S01]  /*4180*/  FFMA.FTZ R217, R217, R56, -R194 ;  /* 0x00000038d9d97223 */ /* 0x000fe200000108c2 */
[----:B------:R-:W-:Y:S01]  /*4190*/  FFMA.FTZ R65, R164, R62, R57 ;  /* 0x0000003ea4417223 */ /* 0x000fe20000010039 */
[----:B------:R-:W-:Y:S01]  /*41a0*/  FADD.FTZ R57, R191, R66 ;  /* 0x00000042bf397221 */ /* 0x000fe20000010000 */
[C---:B------:R-:W-:Y:S01]  /*41b0*/  FFMA.FTZ R196, R5.reuse, R196, R64 ;  /* 0x000000c405c47223 */ /* 0x040fe20000010040 */
[----:B------:R-:W-:Y:S01]  /*41c0*/  FADD.FTZ R190, R190, R217 ;  /* 0x000000d9bebe7221 */ /* 0x000fe20000010000 */
        /* <DEDUP_REMOVED lines=46> */
[----:B------:R-:W-:Y:S01]  /*44b0*/  FFMA.FTZ R65, R9, R204, R194 ;  /* 0x000000cc09417223 */ /* 0x000fe200000100c2 */
[----:B------:R-:W-:Y:S01]  /*44c0*/  FADD.FTZ R181, R181, R172 ;  /* 0x000000acb5b57221 */ /* 0x000fe20000010000 */
[----:B------:R-:W-:Y:S01]  /*44d0*/  FFMA.FTZ R202, R9, R202, R170 ;  /* 0x000000ca09ca7223 */ /* 0x000fe200000100aa */
[C---:B------:R-:W-:Y:S01]  /*44e0*/  FMUL.FTZ R172, R174.reuse, R183 ;  /* 0x000000b7aeac7220 */ /* 0x040fe20000410000 */
[----:B------:R-:W-:Y:S01]  /*44f0*/  FMUL.FTZ R185, R135, R64 ;  /* 0x0000004087b97220 */ /* 0x000fe20000410000 */
[-C--:B------:R-:W-:Y:S01]  /*4500*/  FMUL.FTZ R174, R174, R181.reuse ;  /* 0x000000b5aeae7220 */ /* 0x080fe20000410000 */
[C---:B------:R-:W-:Y:S01]  /*4510*/  FMUL.FTZ R170, R168.reuse, R202 ;  /* 0x000000caa8aa7220 */ /* 0x040fe20000410000 */
[C---:B------:R-:W-:Y:S01]  /*4520*/  FFMA.FTZ R194, R175.reuse, R181, -R172 ;  /* 0x000000b5afc27223 */ /* 0x040fe200000108ac */
[----:B------:R-:W-:Y:S01]  /*4530*/  FMUL.FTZ R172, R168, R65 ;  /* 0x00000041a8ac7220 */ /* 0x000fe20000410000 */
[----:B------:R-:W-:Y:S01]  /*4540*/  FFMA.FTZ R175, R175, R183, R174 ;  /* 0x000000b7afaf7223 */ /* 0x000fe200000100ae */
[----:B------:R-:W-:Y:S01]  /*4550*/  FMUL.FTZ R214, R132, R186 ;  /* 0x000000ba84d67220 */ /* 0x000fe20000410000 */
[----:B------:R-:W-:Y:S01]  /*4560*/  FADD.FTZ R168, R179, R194 ;  /* 0x000000c2b3a87221 */ /* 0x000fe20000010000 */
[C---:B------:R-:W-:Y:S01]  /*4570*/  FFMA.FTZ R67, R169.reuse, R202, R172 ;  /* 0x000000caa9437223 */ /* 0x040fe200000100ac */
[----:B------:R-:W-:Y:S01]  /*4580*/  FADD.FTZ R178, R178, R175 ;  /* 0x000000afb2b27221 */ /* 0x000fe20000010000 */
[----:B------:R-:W-:Y:S01]  /*4590*/  FFMA.FTZ R169, R169, R65, -R170 ;  /* 0x00000041a9a97223 */ /* 0x000fe200000108aa */
[----:B------:R-:W-:Y:S01]  /*45a0*/  FMUL.FTZ R170, R176, R168 ;  /* 0x000000a8b0aa7220 */ /* 0x000fe20000410000 */
[----:B------:R-:W-:Y:S01]  /*45b0*/  FFMA.FTZ R207, R10, R207, R67 ;  /* 0x000000cf0acf7223 */ /* 0x000fe20000010043 */
[-C--:B------:R-:W-:Y:S01]  /*45c0*/  FMUL.FTZ R171, R176, R178.reuse ;  /* 0x000000b2b0ab7220 */ /* 0x080fe20000410000 */
[----:B------:R-:W-:Y:S01]  /*45d0*/  FFMA.FTZ R205, R10, R205, R169 ;  /* 0x000000cd0acd7223 */ /* 0x000fe200000100a9 */
[C---:B------:R-:W-:Y:S01]  /*45e0*/  FFMA.FTZ R67, R177.reuse, R178, R170 ;  /* 0x000000b2b1437223 */ /* 0x040fe200000100aa */
[----:B---3--:R-:W-:Y:S01]  /*45f0*/  FMUL.FTZ R169, R208, R55 ;  /* 0x00000037d0a97220 */ /* 0x008fe20000410000 */
[-C--:B------:R-:W-:Y:S01]  /*4600*/  FFMA.FTZ R170, R177, R168.reuse, -R171 ;  /* 0x000000a8b1aa7223 */ /* 0x080fe200000108ab */
[----:B------:R-:W-:Y:S01]  /*4610*/  FMUL.FTZ R172, R133, R168 ;  /* 0x000000a885ac7220 */ /* 0x000fe20000410000 */
[----:B------:R-:W-:Y:S01]  /*4620*/  FADD.FTZ R67, R70, R67 ;  /* 0x0000004346437221 */ /* 0x000fe20000010000 */
[-C--:B--2---:R-:W-:Y:S01]  /*4630*/  FFMA.FTZ R171, R206, R54.reuse, -R169 ;  /* 0x00000036ceab7223 */ /* 0x084fe200000108a9 */
[----:B------:R-:W-:Y:S01]  /*4640*/  FADD.FTZ R71, R71, R170 ;  /* 0x000000aa47477221 */ /* 0x000fe20000010000 */
[C---:B------:R-:W-:Y:S01]  /*4650*/  FMUL.FTZ R54, R208.reuse, R54 ;  /* 0x00000036d0367220 */ /* 0x040fe20000410000 */
[----:B------:R-:W-:Y:S01]  /*4660*/  FMUL.FTZ R169, R208, R53 ;  /* 0x00000035d0a97220 */ /* 0x000fe20000410000 */
[----:B------:R-:W-:Y:S01]  /*4670*/  FMUL.FTZ R70, R166, R207 ;  /* 0x000000cfa6467220 */ /* 0x000fe20000410000 */
[C---:B------:R-:W-:Y:S01]  /*4680*/  FMUL.FTZ R173, R165.reuse, R71 ;  /* 0x00000047a5ad7220 */ /* 0x040fe20000410000 */
[-C--:B------:R-:W-:Y:S01]  /*4690*/  FMUL.FTZ R208, R208, R52.reuse ;  /* 0x00000034d0d07220 */ /* 0x080fe20000410000 */
[----:B------:R-:W-:Y:S01]  /*46a0*/  FMUL.FTZ R166, R166, R205 ;  /* 0x000000cda6a67220 */ /* 0x000fe20000410000 */
[-C--:B------:R-:W-:Y:S01]  /*46b0*/  FMUL.FTZ R165, R165, R67.reuse ;  /* 0x00000043a5a57220 */ /* 0x080fe20000410000 */
[----:B------:R-:W-:Y:S01]  /*46c0*/  FFMA.FTZ R173, R164, R67, R173 ;  /* 0x00000043a4ad7223 */ /* 0x000fe200000100ad */
[C---:B------:R-:W-:Y:S01]  /*46d0*/  FFMA.FTZ R70, R167.reuse, R205, -R70 ;  /* 0x000000cda7467223 */ /* 0x040fe20000010846 */
[C---:B------:R-:W-:Y:S01]  /*46e0*/  FFMA.FTZ R52, R206.reuse, R52, -R169 ;  /* 0x00000034ce347223 */ /* 0x040fe200000108a9 */
[C---:B------:R-:W-:Y:S01]  /*46f0*/  FFMA.FTZ R53, R206.reuse, R53, R208 ;  /* 0x00000035ce357223 */ /* 0x040fe200000100d0 */
[----:B------:R-:W-:Y:S01]  /*4700*/  FFMA.FTZ R167, R167, R207, R166 ;  /* 0x000000cfa7a77223 */ /* 0x000fe200000100a6 */
[----:B------:R-:W-:Y:S01]  /*4710*/  FFMA.FTZ R206, R206, R55, R54 ;  /* 0x00000037cece7223 */ /* 0x000fe20000010036 */
[----:B------:R-:W-:Y:S01]  /*4720*/  P2R R166, PR, RZ, 0x4 ;  /* 0x00000004ffa67803 */ /* 0x000fe20000000000 */
[----:B------:R-:W-:Y:S01]  /*4730*/  FADD.FTZ R68, R68, R173 ;  /* 0x000000ad44447221 */ /* 0x000fe20000010000 */
[----:B------:R-:W-:Y:S01]  /*4740*/  FFMA.FTZ R166, R164, R71, -R165 ;  /* 0x00000047a4a67223 */ /* 0x000fe200000108a5 */
[----:B----4-:R-:W-:Y:S01]  /*4750*/  FADD.FTZ R54, R210, R171 ;  /* 0x000000abd2367221 */ /* 0x010fe20000010000 */
[----:B0-----:R-:W-:Y:S01]  /*4760*/  FADD.FTZ R55, R209, R206 ;  /* 0x000000ced1377221 */ /* 0x001fe20000010000 */
[----:B------:R-:W-:Y:S01]  /*4770*/  FMUL.FTZ R173, R131, R68 ;  /* 0x0000004483ad7220 */ /* 0x000fe20000410000 */
[----:B------:R-:W-:Y:S01]  /*4780*/  FADD.FTZ R166, R69, R166 ;  /* 0x000000a645a67221 */ /* 0x000fe20000010000 */
[C---:B------:R-:W-:Y:S01]  /*4790*/  FFMA.FTZ R164, -R152.reuse, R37, R62 ;  /* 0x0000002598a47223 */ /* 0x040fe2000001013e */
[----:B------:R-:W-:Y:S01]  /*47a0*/  FFMA.FTZ R69, R152, -R36, R63 ;  /* 0x8000002498457223 */ /* 0x000fe2000001003f */
[----:B------:R0:W-:Y:S01]  /*47b0*/  @!P2 STS.128 [UR6+0x3650], R52 ;  /* 0x00365034ff00a988 */ /* 0x0001e20008000c06 */
[----:B------:R-:W-:Y:S01]  /*47c0*/  FMUL.FTZ R171, R4, R173 ;  /* 0x000000ad04ab7220 */ /* 0x000fe20000410000 */
[----:B------:R-:W-:Y:S01]  /*47d0*/  FFMA.FTZ R182, R11, R182, R167 ;  /* 0x000000b60bb67223 */ /* 0x000fe200000100a7 */
[----:B------:R-:W-:Y:S01]  /*47e0*/  FFMA.FTZ R167, -R150, R41, R199 ;  /* 0x0000002996a77223 */ /* 0x000fe200000101c7 */
[----:B------:R-:W-:Y:S01]  /*47f0*/  FMUL.FTZ R170, R133, R178 ;  /* 0x000000b285aa7220 */ /* 0x000fe20000410000 */
[----:B------:R-:W-:Y:S01]  /*4800*/  FFMA.FTZ R169, R11, R180, R70 ;  /* 0x000000b40ba97223 */ /* 0x000fe20000010046 */
[----:B------:R1:W-:Y:S01]  /*4810*/  STS [R90], R171 ;  /* 0x000000ab5a007388 */ /* 0x0003e20000000800 */
[----:B------:R-:W-:Y:S01]  /*4820*/  FFMA.FTZ R70, R151, -R38, R196 ;  /* 0x8000002697467223 */ /* 0x000fe200000100c4 */
[----:B------:R-:W-:Y:S01]  /*4830*/  FMUL.FTZ R175, R128, R71 ;  /* 0x0000004780af7220 */ /* 0x000fe20000410000 */
[----:B------:R-:W-:Y:S01]  /*4840*/  FFMA.FTZ R165, R150, -R40, R195 ;  /* 0x8000002896a57223 */ /* 0x000fe200000100c3 */
[C---:B------:R-:W-:Y:S01]  /*4850*/  FMUL.FTZ R174, R167.reuse, R172 ;  /* 0x000000aca7ae7220 */ /* 0x040fe20000410000 */
[-C--:B------:R-:W-:Y:S01]  /*4860*/  FMUL.FTZ R206, R167, R170.reuse ;  /* 0x000000aaa7ce7220 */ /* 0x080fe20000410000 */
[----:B------:R-:W-:Y:S01]  /*4870*/  FMUL.FTZ R194, R5, R175 ;  /* 0x000000af05c27220 */ /* 0x000fe20000410000 */
[----:B------:R-:W-:Y:S01]  /*4880*/  FMUL.FTZ R208, R6, R170 ;  /* 0x000000aa06d07220 */ /* 0x000fe20000410000 */
[----:B0-----:R-:W-:Y:S01]  /*4890*/  FMUL.FTZ R53, R131, R166 ;  /* 0x000000a683357220 */ /* 0x001fe20000410000 */
[----:B------:R-:W-:Y:S01]  /*48a0*/  FFMA.FTZ R52, -R151, R39, R192 ;  /* 0x0000002797347223 */ /* 0x000fe200000101c0 */
[----:B-1----:R-:W-:Y:S01]  /*48b0*/  FMUL.FTZ R171, R128, R67 ;  /* 0x0000004380ab7220 */ /* 0x002fe20000410000 */
[----:B------:R-:W-:Y:S01]  /*48c0*/  FFMA.FTZ R204, R165, R170, R174 ;  /* 0x000000aaa5cc7223 */ /* 0x000fe200000100ae */
[----:B------:R-:W-:Y:S01]  /*48d0*/  FMUL.FTZ R54, R164, R53 ;  /* 0x00000035a4367220 */ /* 0x000fe20000410000 */
[----:B------:R-:W-:Y:S01]  /*48e0*/  FMUL.FTZ R177, R52, R175 ;  /* 0x000000af34b17220 */ /* 0x000fe20000410000 */
[----:B------:R-:W-:Y:S01]  /*48f0*/  FMUL.FTZ R174, R4, R53 ;  /* 0x0000003504ae7220 */ /* 0x000fe20000410000 */
[----:B------:R-:W-:Y:S01]  /*4900*/  FMUL.FTZ R180, R5, R171 ;  /* 0x000000ab05b47220 */ /* 0x000fe20000410000 */
[CC--:B------:R-:W-:Y:S01]  /*4910*/  FFMA.FTZ R55, R69.reuse, R173.reuse, R54 ;  /* 0x000000ad45377223 */ /* 0x0c0fe20000010036 */
[----:B------:R-:W-:Y:S01]  /*4920*/  FMUL.FTZ R54, R164, R173 ;  /* 0x000000ada4367220 */ /* 0x000fe20000410000 */
[----:B------:R-:W-:Y:S01]  /*4930*/  FMUL.FTZ R173, R52, R171 ;  /* 0x000000ab34ad7220 */ /* 0x000fe20000410000 */
[----:B------:R-:W-:Y:S01]  /*4940*/  FMUL.FTZ R210, R130, R181 ;  /* 0x000000b582d27220 */ /* 0x000fe20000410000 */
[C---:B------:R-:W-:Y:S01]  /*4950*/  FFMA.FTZ R176, R70.reuse, R171, R177 ;  /* 0x000000ab46b07223 */ /* 0x040fe200000100b1 */
[----:B------:R-:W-:Y:S01]  /*4960*/  FFMA.FTZ R170, R69, R53, -R54 ;  /* 0x0000003545aa7223 */ /* 0x000fe20000010836 */
[----:B------:R-:W-:Y:S01]  /*4970*/  FFMA.FTZ R173, R70, R175, -R173 ;  /* 0x000000af46ad7223 */ /* 0x000fe200000108ad */
[-C--:B------:R-:W-:Y:S01]  /*4980*/  FFMA.FTZ R175, R165, R172.reuse, -R206 ;  /* 0x000000aca5af7223 */ /* 0x080fe200000108ce */
[----:B------:R-:W-:Y:S01]  /*4990*/  FMUL.FTZ R206, R6, R172 ;  /* 0x000000ac06ce7220 */ /* 0x000fe20000410000 */
[C---:B------:R-:W-:Y:S01]  /*49a0*/  FFMA.FTZ R172, -R148.reuse, R45, R66 ;  /* 0x0000002d94ac7223 */ /* 0x040fe20000010142 */
[----:B------:R-:W-:Y:S01]  /*49b0*/  FFMA.FTZ R54, -R149, R43, R198 ;  /* 0x0000002b95367223 */ /* 0x000fe200000101c6 */
[----:B------:R0:W-:Y:S01]  /*49c0*/  STS [R89+0xc], R194 ;  /* 0x00000cc259007388 */ /* 0x0001e20000000800 */
[----:B------:R-:W-:Y:S01]  /*49d0*/  FFMA.FTZ R171, R148, -R44, R201 ;  /* 0x8000002c94ab7223 */ /* 0x000fe200000100c9 */
[----:B------:R-:W-:Y:S01]  /*49e0*/  FMUL.FTZ R179, R135, R184 ;  /* 0x000000b887b37220 */ /* 0x000fe20000410000 */
[----:B------:R-:W-:Y:S01]  /*49f0*/  FFMA.FTZ R53, R149, -R42, R200 ;  /* 0x8000002a95357223 */ /* 0x000fe200000100c8 */
[----:B------:R1:W-:Y:S01]  /*4a00*/  STS [R89+0x4], R174 ;  /* 0x000004ae59007388 */ /* 0x0003e20000000800 */
[----:B------:R-:W-:Y:S01]  /*4a10*/  FADD.FTZ R55, RZ, R55 ;  /* 0x00000037ff377221 */ /* 0x000fe20000010000 */
[----:B------:R-:W-:Y:S01]  /*4a20*/  FADD.FTZ R170, RZ, R170 ;  /* 0x000000aaffaa7221 */ /* 0x000fe20000010000 */
[----:B------:R-:W-:Y:S01]  /*4a30*/  FMUL.FTZ R212, R8, R179 ;  /* 0x000000b308d47220 */ /* 0x000fe20000410000 */
[----:B------:R2:W-:Y:S01]  /*4a40*/  STS [R89+0x8], R180 ;  /* 0x000008b459007388 */ /* 0x0005e20000000800 */
[----:B------:R-:W-:Y:S01]  /*4a50*/  FADD.FTZ R55, R55, R176 ;  /* 0x000000b037377221 */ /* 0x000fe20000010000 */
[----:B0-----:R-:W-:Y:S01]  /*4a60*/  FMUL.FTZ R194, R172, R185 ;  /* 0x000000b9acc27220 */ /* 0x001fe20000410000 */
[----:B------:R-:W-:Y:S01]  /*4a70*/  FADD.FTZ R170, R170, R173 ;  /* 0x000000adaaaa7221 */ /* 0x000fe20000010000 */
[----:B------:R0:W-:Y:S01]  /*4a80*/  STS [R89+0x14], R206 ;  /* 0x000014ce59007388 */ /* 0x0001e20000000800 */
[----:B------:R-:W-:Y:S01]  /*4a90*/  FFMA.FTZ R173, R147, -R46, R65 ;  /* 0x8000002e93ad7223 */ /* 0x000fe20000010041 */
[----:B-1----:R-:W-:Y:S01]  /*4aa0*/  FMUL.FTZ R174, R130, R183 ;  /* 0x000000b782ae7220 */ /* 0x002fe20000410000 */
[----:B------:R-:W-:Y:S01]  /*4ab0*/  FMUL.FTZ R176, R132, R187 ;  /* 0x000000bb84b07220 */ /* 0x000fe20000410000 */
[----:B------:R1:W-:Y:S01]  /*4ac0*/  STS [R89+0x10], R208 ;  /* 0x000010d059007388 */ /* 0x0003e20000000800 */
[----:B------:R-:W-:Y:S01]  /*4ad0*/  FADD.FTZ R55, R55, R204 ;  /* 0x000000cc37377221 */ /* 0x000fe20000010000 */
[C---:B--2---:R-:W-:Y:S01]  /*4ae0*/  FMUL.FTZ R180, R54.reuse, R210 ;  /* 0x000000d236b47220 */ /* 0x044fe20000410000 */
[----:B------:R-:W-:Y:S01]  /*4af0*/  FMUL.FTZ R177, R54, R174 ;  /* 0x000000ae36b17220 */ /* 0x000fe20000410000 */
[----:B------:R-:W-:Y:S01]  /*4b00*/  FADD.FTZ R170, R170, R175 ;  /* 0x000000afaaaa7221 */ /* 0x000fe20000010000 */
[----:B------:R-:W-:Y:S01]  /*4b10*/  FMUL.FTZ R189, R137, R188 ;  /* 0x000000bc89bd7220 */ /* 0x000fe20000410000 */
[----:B0-----:R-:W-:Y:S01]  /*4b20*/  FFMA.FTZ R206, R171, R179, R194 ;  /* 0x000000b3abce7223 */ /* 0x001fe200000100c2 */
[-C--:B------:R-:W-:Y:S01]  /*4b30*/  FMUL.FTZ R194, R7, R174.reuse ;  /* 0x000000ae07c27220 */ /* 0x080fe20000410000 */
[----:B------:R-:W-:Y:S01]  /*4b40*/  FFMA.FTZ R180, R53, R174, R180 ;  /* 0x000000ae35b47223 */ /* 0x000fe200000100b4 */
[----:B------:R-:W-:Y:S01]  /*4b50*/  FFMA.FTZ R174, -R147, R47, R202 ;  /* 0x0000002f93ae7223 */ /* 0x000fe200000101ca */
[----:B-1----:R-:W-:Y:S01]  /*4b60*/  FMUL.FTZ R208, R172, R179 ;  /* 0x000000b3acd07220 */ /* 0x002fe20000410000 */
[----:B------:R-:W-:Y:S01]  /*4b70*/  FFMA.FTZ R177, R53, R210, -R177 ;  /* 0x000000d235b17223 */ /* 0x000fe200000108b1 */
[----:B------:R0:W-:Y:S01]  /*4b80*/  STS [R89+0x18], R194 ;  /* 0x000018c259007388 */ /* 0x0001e20000000800 */
[----:B------:R-:W-:Y:S01]  /*4b90*/  FADD.FTZ R55, R55, R180 ;  /* 0x000000b437377221 */ /* 0x000fe20000010000 */
[-C--:B------:R-:W-:Y:S01]  /*4ba0*/  FFMA.FTZ R179, R171, R185.reuse, -R208 ;  /* 0x000000b9abb37223 */ /* 0x080fe200000108d0 */
[----:B------:R-:W-:Y:S01]  /*4bb0*/  FMUL.FTZ R208, R8, R185 ;  /* 0x000000b908d07220 */ /* 0x000fe20000410000 */
[----:B------:R-:W-:Y:S01]  /*4bc0*/  FMUL.FTZ R185, R174, R176 ;  /* 0x000000b0aeb97220 */ /* 0x000fe20000410000 */
[----:B------:R-:W-:Y:S01]  /*4bd0*/  FADD.FTZ R170, R170, R177 ;  /* 0x000000b1aaaa7221 */ /* 0x000fe20000010000 */
[----:B------:R-:W-:Y:S01]  /*4be0*/  FFMA.FTZ R175, -R146, R49, R207 ;  /* 0x0000003192af7223 */ /* 0x000fe200000101cf */
[----:B------:R-:W-:Y:S01]  /*4bf0*/  FMUL.FTZ R191, R137, R56 ;  /* 0x0000003889bf7220 */ /* 0x000fe20000410000 */
[----:B------:R-:W-:Y:S01]  /*4c00*/  FMUL.FTZ R204, R10, R189 ;  /* 0x000000bd0acc7220 */ /* 0x000fe20000410000 */
[----:B------:R1:W-:Y:S01]  /*4c10*/  STS [R89+0x24], R208 ;  /* 0x000024d059007388 */ /* 0x0003e20000000800 */
[-C--:B0-----:R-:W-:Y:S01]  /*4c20*/  FMUL.FTZ R194, R174, R214.reuse ;  /* 0x000000d6aec27220 */ /* 0x081fe20000410000 */
[----:B------:R-:W-:Y:S01]  /*4c30*/  FFMA.FTZ R185, R173, R214, -R185 ;  /* 0x000000d6adb97223 */ /* 0x000fe200000108b9 */
[----:B------:R-:W-:Y:S01]  /*4c40*/  FADD.FTZ R55, R55, R206 ;  /* 0x000000ce37377221 */ /* 0x000fe20000010000 */
[----:B------:R-:W-:Y:S01]  /*4c50*/  FADD.FTZ R170, R170, R179 ;  /* 0x000000b3aaaa7221 */ /* 0x000fe20000010000 */
[-C--:B------:R-:W-:Y:S01]  /*4c60*/  FFMA.FTZ R194, R173, R176.reuse, R194 ;  /* 0x000000b0adc27223 */ /* 0x080fe200000100c2 */
[----:B------:R-:W-:Y:S01]  /*4c70*/  FMUL.FTZ R176, R9, R176 ;  /* 0x000000b009b07220 */ /* 0x000fe20000410000 */
[----:B------:R-:W-:Y:S01]  /*4c80*/  FMUL.FTZ R177, R175, R191 ;  /* 0x000000bfafb17220 */ /* 0x000fe20000410000 */
[C---:B------:R-:W-:Y:S01]  /*4c90*/  FMUL.FTZ R206, R134.reuse, R57 ;  /* 0x0000003986ce7220 */ /* 0x040fe20000410000 */
[----:B------:R-:W-:Y:S01]  /*4ca0*/  FFMA.FTZ R179, -R145, R51, R182 ;  /* 0x0000003391b37223 */ /* 0x000fe200000101b6 */
[----:B-1----:R-:W-:Y:S01]  /*4cb0*/  FMUL.FTZ R208, R134, R190 ;  /* 0x000000be86d07220 */ /* 0x002fe20000410000 */
[----:B------:R0:W-:Y:S01]  /*4cc0*/  STS [R89+0x28], R176 ;  /* 0x000028b059007388 */ /* 0x0001e20000000800 */
[----:B------:R-:W-:Y:S01]  /*4cd0*/  FADD.FTZ R170, R170, R185 ;  /* 0x000000b9aaaa7221 */ /* 0x000fe20000010000 */
[----:B------:R-:W-:Y:S01]  /*4ce0*/  FMUL.FTZ R185, R179, R206 ;  /* 0x000000ceb3b97220 */ /* 0x000fe20000410000 */
[----:B------:R-:W-:Y:S01]  /*4cf0*/  FADD.FTZ R55, R55, R194 ;  /* 0x000000c237377221 */ /* 0x000fe20000010000 */
[----:B------:R1:W-:Y:S01]  /*4d00*/  STS [R89+0x30], R204 ;  /* 0x000030cc59007388 */ /* 0x0003e20000000800 */
[----:B------:R-:W-:Y:S01]  /*4d10*/  FMUL.FTZ R210, R7, R210 ;  /* 0x000000d207d27220 */ /* 0x000fe20000410000 */
[----:B------:R-:W-:Y:S01]  /*4d20*/  FMUL.FTZ R214, R9, R214 ;  /* 0x000000d609d67220 */ /* 0x000fe20000410000 */
[----:B------:R-:W-:Y:S01]  /*4d30*/  FMUL.FTZ R194, R10, R191 ;  /* 0x000000bf0ac27220 */ /* 0x000fe20000410000 */
[----:B------:R-:W-:Y:S01]  /*4d40*/  STS [R89+0x20], R212 ;  /* 0x000020d459007388 */ /* 0x000fe20000000800 */
[C---:B------:R-:W-:Y:S01]  /*4d50*/  FMUL.FTZ R63, R163.reuse, R63 ;  /* 0x0000003fa33f7220 */ /* 0x040fe20000410000 */
[----:B0-----:R-:W-:Y:S01]  /*4d60*/  FFMA.FTZ R176, R146, -R48, R205 ;  /* 0x8000003092b07223 */ /* 0x001fe200000100cd */
[----:B------:R-:W-:Y:S01]  /*4d70*/  FMUL.FTZ R196, R162, R196 ;  /* 0x000000c4a2c47220 */ /* 0x000fe20000410000 */
[----:B------:R-:W-:Y:S01]  /*4d80*/  STS [R89+0x1c], R210 ;  /* 0x00001cd259007388 */ /* 0x000fe20000000800 */
[----:B------:R-:W-:Y:S01]  /*4d90*/  FMUL.FTZ R62, R163, -R62 ;  /* 0x8000003ea33e7220 */ /* 0x000fe20000410000 */
[CC--:B------:R-:W-:Y:S01]  /*4da0*/  FFMA.FTZ R180, R176.reuse, R189.reuse, R177 ;  /* 0x000000bdb0b47223 */ /* 0x0c0fe200000100b1 */
[----:B------:R-:W-:Y:S01]  /*4db0*/  FFMA.FTZ R177, R145, -R50, R169 ;  /* 0x8000003291b17223 */ /* 0x000fe200000100a9 */
[-C--:B-1----:R-:W-:Y:S01]  /*4dc0*/  FMUL.FTZ R204, R179, R208.reuse ;  /* 0x000000d0b3cc7220 */ /* 0x082fe20000410000 */
[----:B------:R-:W-:Y:S01]  /*4dd0*/  STS [R89+0x2c], R214 ;  /* 0x00002cd659007388 */ /* 0x000fe20000000800 */
[----:B------:R-:W-:Y:S01]  /*4de0*/  FMUL.FTZ R189, R175, R189 ;  /* 0x000000bdafbd7220 */ /* 0x000fe20000410000 */
[C---:B------:R-:W-:Y:S01]  /*4df0*/  FFMA.FTZ R185, R177.reuse, R208, -R185 ;  /* 0x000000d0b1b97223 */ /* 0x040fe200000108b9 */
[-C--:B------:R-:W-:Y:S01]  /*4e00*/  FFMA.FTZ R204, R177, R206.reuse, R204 ;  /* 0x000000ceb1cc7223 */ /* 0x080fe200000100cc */
[C---:B------:R-:W-:Y:S01]  /*4e10*/  FMUL.FTZ R206, R11.reuse, R206 ;  /* 0x000000ce0bce7220 */ /* 0x040fe20000410000 */
[----:B------:R-:W-:Y:S01]  /*4e20*/  FMUL.FTZ R208, R11, R208 ;  /* 0x000000d00bd07220 */ /* 0x000fe20000410000 */
[----:B------:R0:W-:Y:S01]  /*4e30*/  STS [R89+0x34], R194 ;  /* 0x000034c259007388 */ /* 0x0001e20000000800 */
[----:B------:R-:W-:Y:S01]  /*4e40*/  FFMA.FTZ R189, R176, R191, -R189 ;  /* 0x000000bfb0bd7223 */ /* 0x000fe200000108bd */
[----:B------:R-:W-:Y:S01]  /*4e50*/  FADD.FTZ R55, R55, R180 ;  /* 0x000000b437377221 */ /* 0x000fe20000010000 */
[----:B------:R-:W-:Y:S01]  /*4e60*/  FMUL.FTZ R192, R162, -R192 ;  /* 0x800000c0a2c07220 */ /* 0x000fe20000410000 */
[----:B------:R-:W-:Y:S01]  /*4e70*/  STS [R89+0x38], R206 ;  /* 0x000038ce59007388 */ /* 0x000fe20000000800 */
[----:B------:R-:W-:Y:S01]  /*4e80*/  FADD.FTZ R170, R170, R189 ;  /* 0x000000bdaaaa7221 */ /* 0x000fe20000010000 */
[C---:B------:R-:W-:Y:S01]  /*4e90*/  FMUL.FTZ R180, R161.reuse, R195 ;  /* 0x000000c3a1b47220 */ /* 0x040fe20000410000 */
[----:B------:R-:W-:Y:S01]  /*4ea0*/  FMUL.FTZ R200, R160, R200 ;  /* 0x000000c8a0c87220 */ /* 0x000fe20000410000 */
[----:B------:R-:W-:Y:S01]  /*4eb0*/  STS [R89+0x3c], R208 ;  /* 0x00003cd059007388 */ /* 0x000fe20000000800 */
[----:B------:R-:W-:Y:S01]  /*4ec0*/  FADD.FTZ R170, R170, R185 ;  /* 0x000000b9aaaa7221 */ /* 0x000fe20000010000 */
[----:B0-----:R-:W-:Y:S01]  /*4ed0*/  FMUL.FTZ R194, R161, -R199 ;  /* 0x800000c7a1c27220 */ /* 0x001fe20000410000 */
[----:B------:R-:W-:Y:S01]  /*4ee0*/  FMUL.FTZ R198, R160, -R198 ;  /* 0x800000c6a0c67220 */ /* 0x000fe20000410000 */
[----:B------:R-:W-:Y:S01]  /*4ef0*/  BAR.SYNC.DEFER_BLOCKING 0x0 ;  /* 0x0000000000007b1d */ /* 0x000fe20000010000 */
[----:B------:R-:W-:Y:S01]  /*4f00*/  FMUL.FTZ R66, R159, -R66 ;  /* 0x800000429f427220 */ /* 0x000fe20000410000 */
[----:B------:R-:W-:Y:S01]  /*4f10*/  FMUL.FTZ R202, R158, -R202 ;  /* 0x800000ca9eca7220 */ /* 0x000fe20000410000 */
[----:B------:R-:W-:Y:S01]  /*4f20*/  FMUL.FTZ R182, R155, -R182 ;  /* 0x800000b69bb67220 */ /* 0x000fe20000410000 */
[----:B------:R-:W-:-:S02]  /*4f30*/  FADD.FTZ R55, R55, R204 ;  /* 0x000000cc37377221 */ /* 0x000fc40000010000 */
        /* <DEDUP_REMOVED lines=21> */
[----:B------:R-:W-:-:S02]  /*5090*/  LEA R65, R156, -R139, 0x1 ;  /* 0x8000008b9c417211 */ /* 0x000fc400078e08ff */
[----:B------:R5:W-:Y:S01]  /*50a0*/  STS [R89+0x850], R180 ;  /* 0x000850b459007388 */ /* 0x000be20000000800 */
[----:B-1----:R-:W-:Y:S01]  /*50b0*/  FMUL.FTZ R62, R159, R201 ;  /* 0x000000c99f3e7220 */ /* 0x002fe20000410000 */
[C---:B------:R-:W-:Y:S02]  /*50c0*/  ISETP.GE.AND P1, PT, R65.reuse, 0x1, PT ;  /* 0x000000014100780c */ /* 0x040fe40003f26270 */
[----:B------:R1:W-:Y:S01]  /*50d0*/  STS [R89+0x854], R194 ;  /* 0x000854c259007388 */ /* 0x0003e20000000800 */
[----:B------:R-:W-:Y:S01]  /*50e0*/  ISETP.GE.AND P2, PT, R65, 0x21, PT ;  /* 0x000000214100780c */ /* 0x000fe20003f46270 */
[----:B--2---:R-:W-:Y:S01]  /*50f0*/  FMUL.FTZ R192, R157, -R207 ;  /* 0x800000cf9dc07220 */ /* 0x004fe20000410000 */
[C---:B------:R-:W-:Y:S01]  /*5100*/  ISETP.GE.AND P3, PT, R65.reuse, 0x41, PT ;  /* 0x000000414100780c */ /* 0x040fe20003f66270 */
[----:B------:R2:W-:Y:S01]  /*5110*/  STS [R89+0x858], R200 ;  /* 0x000858c859007388 */ /* 0x0005e20000000800 */
[----:B------:R-:W-:Y:S01]  /*5120*/  ISETP.GE.AND P4, PT, R65, 0x61, PT ;  /* 0x000000614100780c */ /* 0x000fe20003f86270 */
[----:B-----5:R-:W-:-:S02]  /*5130*/  FMUL.FTZ R180, R157, R205 ;  /* 0x000000cd9db47220 */ /* 0x020fc40000410000 */
        /* <DEDUP_REMOVED lines=12> */
[----:B------:R-:W0:Y:S04]  /*5200*/  LDS R63, [R73+0x840] ;  /* 0x00084000493f7984 */ /* 0x000e280000000800 */
[----:B------:R1:W-:Y:S04]  /*5210*/  REDG.E.ADD.F32.FTZ.RN.STRONG.GPU desc[UR16][R58.64], R185 ;  /* 0x000000b93a0079a6 */ /* 0x0003e8000c12f310 */
[----:B0-----:R1:W-:Y:S02]  /*5220*/  REDG.E.ADD.F32.FTZ.RN.STRONG.GPU desc[UR16][R60.64], R63 ;  /* 0x0000003f3c0079a6 */ /* 0x0013e4000c12f310 */
.L_x_17068:
[----:B------:R-:W-:Y:S05]  /*5230*/  BSYNC.RECONVERGENT B0 ;  /* 0x0000000000007941 */ /* 0x000fea0003800200 */
.L_x_17067:
[----:B-1----:R0:W1:Y:S01]  /*5240*/  LDS R63, [R88+0x8c0] ;  /* 0x0008c000583f7984 */ /* 0x0020620000000800 */
[----:B------:R-:W-:Y:S04]  /*5250*/  BSSY.RECONVERGENT B0, `(.L_x_17069) ;  /* 0x0000004000007945 */ /* 0x000fe80003800200 */
[----:B------:R-:W-:Y:S05]  /*5260*/  @!P2 BRA `(.L_x_17070) ;  /* 0x000000000008a947 */ /* 0x000fea0003800000 */
[----:B------:R3:W-:Y:S04]  /*5270*/  REDG.E.ADD.F32.FTZ.RN.STRONG.GPU desc[UR16][R58.64+0x80], R189 ;  /* 0x000080bd3a0079a6 */ /* 0x0007e8000c12f310 */
[----:B-1----:R3:W-:Y:S02]  /*5280*/  REDG.E.ADD.F32.FTZ.RN.STRONG.GPU desc[UR16][R60.64+0x80], R63 ;  /* 0x0000803f3c0079a6 */ /* 0x0027e4000c12f310 */
.L_x_17070:
[----:B------:R-:W-:Y:S05]  /*5290*/  BSYNC.RECONVERGENT B0 ;  /* 0x0000000000007941 */ /* 0x000fea0003800200 */
.L_x_17069:
[----:B-1-3--:R1:W3:Y:S01]  /*52a0*/  LDS R63, [R87+0x940] ;  /* 0x00094000573f7984 */ /* 0x00a2e20000000800 */
[----:B------:R-:W-:Y:S04]  /*52b0*/  BSSY.RECONVERGENT B0, `(.L_x_17071) ;  /* 0x0000004000007945 */ /* 0x000fe80003800200 */
[----:B------:R-:W-:Y:S05]  /*52c0*/  @!P3 BRA `(.L_x_17072) ;  /* 0x000000000008b947 */ /* 0x000fea0003800000 */
[----:B------:R4:W-:Y:S04]  /*52d0*/  REDG.E.ADD.F32.FTZ.RN.STRONG.GPU desc[UR16][R58.64+0x100], R191 ;  /* 0x000100bf3a0079a6 */ /* 0x0009e8000c12f310 */
[----:B---3--:R4:W-:Y:S02]  /*52e0*/  REDG.E.ADD.F32.FTZ.RN.STRONG.GPU desc[UR16][R60.64+0x100], R63 ;  /* 0x0001003f3c0079a6 */ /* 0x0089e4000c12f310 */
.L_x_17072:
[----:B------:R-:W-:Y:S05]  /*52f0*/  BSYNC.RECONVERGENT B0 ;  /* 0x0000000000007941 */ /* 0x000fea0003800200 */
.L_x_17071:
[----:B---34-:R3:W4:Y:S01]  /*5300*/  LDS R63, [R86+0x9c0] ;  /* 0x0009c000563f7984 */ /* 0x0187220000000800 */
[----:B------:R-:W-:Y:S04]  /*5310*/  BSSY.RECONVERGENT B0, `(.L_x_17073) ;  /* 0x0000004000007945 */ /* 0x000fe80003800200 */
[----:B------:R-:W-:Y:S05]  /*5320*/  @!P4 BRA `(.L_x_17074) ;  /* 0x000000000008c947 */ /* 0x000fea0003800000 */
[----:B------:R0:W-:Y:S04]  /*5330*/  REDG.E.ADD.F32.FTZ.RN.STRONG.GPU desc[UR16][R58.64+0x180], R197 ;  /* 0x000180c53a0079a6 */ /* 0x0001e8000c12f310 */
[----:B----4-:R0:W-:Y:S02]  /*5340*/  REDG.E.ADD.F32.FTZ.RN.STRONG.GPU desc[UR16][R60.64+0x180], R63 ;  /* 0x0001803f3c0079a6 */ /* 0x0101e4000c12f310 */
.L_x_17074:
[----:B------:R-:W-:Y:S05]  /*5350*/  BSYNC.RECONVERGENT B0 ;  /* 0x0000000000007941 */ /* 0x000fea0003800200 */
.L_x_17073:
        /* <DEDUP_REMOVED lines=11> */
.L_x_17076:
[----:B------:R-:W-:Y:S05]  /*5410*/  BSYNC.RECONVERGENT B0 ;  /* 0x0000000000007941 */ /* 0x000fea0003800200 */
.L_x_17075:
[----:B0---4-:R0:W4:Y:S01]  /*5420*/  LDS R63, [R84+0xac0] ;  /* 0x000ac000543f7984 */ /* 0x0111220000000800 */
[----:B------:R-:W-:Y:S04]  /*5430*/  BSSY.RECONVERGENT B0, `(.L_x_17077) ;  /* 0x0000004000007945 */ /* 0x000fe80003800200 */
[----:B------:R-:W-:Y:S05]  /*5440*/  @!P1 BRA `(.L_x_17078) ;  /* 0x0000000000089947 */ /* 0x000fea0003800000 */
[----:B------:R0:W-:Y:S04]  /*5450*/  REDG.E.ADD.F32.FTZ.RN.STRONG.GPU desc[UR16][R58.64+0x280], R209 ;  /* 0x000280d13a0079a6 */ /* 0x0001e8000c12f310 */
[----:B----4-:R0:W-:Y:S02]  /*5460*/  REDG.E.ADD.F32.FTZ.RN.STRONG.GPU desc[UR16][R60.64+0x280], R63 ;  /* 0x0002803f3c0079a6 */ /* 0x0101e4000c12f310 */
.L_x_17078:
[----:B------:R-:W-:Y:S05]  /*5470*/  BSYNC.RECONVERGENT B0 ;  /* 0x0000000000007941 */ /* 0x000fea0003800200 */
.L_x_17077:
[----:B0---4-:R0:W4:Y:S01]  /*5480*/  LDS R63, [R83+0xb40] ;  /* 0x000b4000533f7984 */ /* 0x0111220000000800 */
[----:B------:R-:W-:Y:S04]  /*5490*/  BSSY.RECONVERGENT B0, `(.L_x_17079) ;  /* 0x0000004000007945 */ /* 0x000fe80003800200 */
[----:B------:R-:W-:Y:S05]  /*54a0*/  @!P2 BRA `(.L_x_17080) ;  /* 0x000000000008a947 */ /* 0x000fea0003800000 */
[----:B------:R0:W-:Y:S04]  /*54b0*/  REDG.E.ADD.F32.FTZ.RN.STRONG.GPU desc[UR16][R58.64+0x300], R211 ;  /* 0x000300d33a0079a6 */ /* 0x0001e8000c12f310 */
[----:B----4-:R0:W-:Y:S02]  /*54c0*/  REDG.E.ADD.F32.FTZ.RN.STRONG.GPU desc[UR16][R60.64+0x300], R63 ;  /* 0x0003003f3c0079a6 */ /* 0x0101e4000c12f310 */
.L_x_17080:
[----:B------:R-:W-:Y:S05]  /*54d0*/  BSYNC.RECONVERGENT B0 ;  /* 0x0000000000007941 */ /* 0x000fea0003800200 */
.L_x_17079:
[----:B0---4-:R0:W4:Y:S01]  /*54e0*/  LDS R63, [R82+0xbc0] ;  /* 0x000bc000523f7984 */ /* 0x0111220000000800 */
[----:B------:R-:W-:Y:S04]  /*54f0*/  BSSY.RECONVERGENT B0, `(.L_x_17081) ;  /* 0x0000004000007945 */ /* 0x000fe80003800200 */
[----:B------:R-:W-:Y:S05]  /*5500*/  @!P3 BRA `(.L_x_17082) ;  /* 0x000000000008b947 */ /* 0x000fea0003800000 */
[----:B------:R0:W-:Y:S04]  /*5510*/  REDG.E.ADD.F32.FTZ.RN.STRONG.GPU desc[UR16][R58.64+0x380], R213 ;  /* 0x000380d53a0079a6 */ /* 0x0001e8000c12f310 */
[----:B----4-:R0:W-:Y:S02]  /*5520*/  REDG.E.ADD.F32.FTZ.RN.STRONG.GPU desc[UR16][R60.64+0x380], R63 ;  /* 0x0003803f3c0079a6 */ /* 0x0101e4000c12f310 */
.L_x_17082:
[----:B------:R-:W-:Y:S05]  /*5530*/  BSYNC.RECONVERGENT B0 ;  /* 0x0000000000007941 */ /* 0x000fea0003800200 */
.L_x_17081:
[----:B0---4-:R0:W4:Y:S01]  /*5540*/  LDS R63, [R81+0xc40] ;  /* 0x000c4000513f7984 */ /* 0x0111220000000800 */
[----:B------:R-:W-:Y:S04]  /*5550*/  BSSY.RECONVERGENT B0, `(.L_x_17083) ;  /* 0x0000004000007945 */ /* 0x000fe80003800200 */
[----:B------:R-:W-:Y:S05]  /*5560*/  @!P4 BRA `(.L_x_17084) ;  /* 0x000000000008c947 */ /* 0x000fea0003800000 */
[----:B------:R0:W-:Y:S04]  /*5570*/  REDG.E.ADD.F32.FTZ.RN.STRONG.GPU desc[UR16][R58.64+0x400], R215 ;  /* 0x000400d73a0079a6 */ /* 0x0001e8000c12f310 */
[----:B----4-:R0:W-:Y:S02]  /*5580*/  REDG.E.ADD.F32.FTZ.RN.STRONG.GPU desc[UR16][R60.64+0x400], R63 ;  /* 0x0004003f3c0079a6 */ /* 0x0101e4000c12f310 */
.L_x_17084:
[----:B------:R-:W-:Y:S05]  /*5590*/  BSYNC.RECONVERGENT B0 ;  /* 0x0000000000007941 */ /* 0x000fea0003800200 */
.L_x_17083:
[----:B0---4-:R0:W4:Y:S01]  /*55a0*/  LDS R63, [R80+0xcc0] ;  /* 0x000cc000503f7984 */ /* 0x0111220000000800 */
[----:B------:R-:W-:Y:S04]  /*55b0*/  BSSY.RECONVERGENT B0, `(.L_x_17085) ;  /* 0x0000004000007945 */ /* 0x000fe80003800200 */
[----:B------:R-:W-:Y:S05]  /*55c0*/  @!P5 BRA `(.L_x_17086) ;  /* 0x000000000008d947 */ /* 0x000fea0003800000 */
[----:B------:R0:W-:Y:S04]  /*55d0*/  REDG.E.ADD.F32.FTZ.RN.STRONG.GPU desc[UR16][R58.64+0x480], R217 ;  /* 0x000480d93a0079a6 */ /* 0x0001e8000c12f310 */
[----:B----4-:R0:W-:Y:S02]  /*55e0*/  REDG.E.ADD.F32.FTZ.RN.STRONG.GPU desc[UR16][R60.64+0x480], R63 ;  /* 0x0004803f3c0079a6 */ /* 0x0101e4000c12f310 */
.L_x_17086:
[----:B------:R-:W-:Y:S05]  /*55f0*/  BSYNC.RECONVERGENT B0 ;  /* 0x0000000000007941 */ /* 0x000fea0003800200 */
.L_x_17085:
        /* <DEDUP_REMOVED lines=11> */
.L_x_17088:
[----:B------:R-:W-:Y:S05]  /*56b0*/  BSYNC.RECONVERGENT B0 ;  /* 0x0000000000007941 */ /* 0x000fea0003800200 */
.L_x_17087:
[----:B0---4-:R0:W4:Y:S01]  /*56c0*/  LDS R63, [R78+0xdc0] ;  /* 0x000dc0004e3f7984 */ /* 0x0111220000000800 */
[----:B------:R-:W-:Y:S04]  /*56d0*/  BSSY.RECONVERGENT B0, `(.L_x_17089) ;  /* 0x0000004000007945 */ /* 0x000fe80003800200 */
[----:B------:R-:W-:Y:S05]  /*56e0*/  @!P1 BRA `(.L_x_17090) ;  /* 0x0000000000089947 */ /* 0x000fea0003800000 */
[----:B------:R0:W-:Y:S04]  /*56f0*/  REDG.E.ADD.F32.FTZ.RN.STRONG.GPU desc[UR16][R58.64+0x580], R221 ;  /* 0x000580dd3a0079a6 */ /* 0x0001e8000c12f310 */
[----:B----4-:R0:W-:Y:S02]  /*5700*/  REDG.E.ADD.F32.FTZ.RN.STRONG.GPU desc[UR16][R60.64+0x580], R63 ;  /* 0x0005803f3c0079a6 */ /* 0x0101e4000c12f310 */
.L_x_17090:
[----:B------:R-:W-:Y:S05]  /*5710*/  BSYNC.RECONVERGENT B0 ;  /* 0x0000000000007941 */ /* 0x000fea0003800200 */
.L_x_17089:
[----:B0---4-:R0:W4:Y:S01]  /*5720*/  LDS R63, [R77+0xe40] ;  /* 0x000e40004d3f7984 */ /* 0x0111220000000800 */
[----:B------:R-:W-:Y:S04]  /*5730*/  BSSY.RECONVERGENT B0, `(.L_x_17091) ;  /* 0x0000004000007945 */ /* 0x000fe80003800200 */
[----:B------:R-:W-:Y:S05]  /*5740*/  @!P2 BRA `(.L_x_17092) ;  /* 0x000000000008a947 */ /* 0x000fea0003800000 */
[----:B------:R0:W-:Y:S04]  /*5750*/  REDG.E.ADD.F32.FTZ.RN.STRONG.GPU desc[UR16][R58.64+0x600], R223 ;  /* 0x000600df3a0079a6 */ /* 0x0001e8000c12f310 */
[----:B----4-:R0:W-:Y:S02]  /*5760*/  REDG.E.ADD.F32.FTZ.RN.STRONG.GPU desc[UR16][R60.64+0x600], R63 ;  /* 0x0006003f3c0079a6 */ /* 0x0101e4000c12f310 */
.L_x_17092:
[----:B------:R-:W-:Y:S05]  /*5770*/  BSYNC.RECONVERGENT B0 ;  /* 0x0000000000007941 */ /* 0x000fea0003800200 */
.L_x_17091:
[----:B0---4-:R0:W4:Y:S01]  /*5780*/  LDS R63, [R76+0xec0] ;  /* 0x000ec0004c3f7984 */ /* 0x0111220000000800 */
[----:B------:R-:W-:Y:S04]  /*5790*/  BSSY.RECONVERGENT B0, `(.L_x_17093) ;  /* 0x0000004000007945 */ /* 0x000fe80003800200 */
[----:B------:R-:W-:Y:S05]  /*57a0*/  @!P3 BRA `(.L_x_17094) ;  /* 0x000000000008b947 */ /* 0x000fea0003800000 */
[----:B------:R0:W-:Y:S04]  /*57b0*/  REDG.E.ADD.F32.FTZ.RN.STRONG.GPU desc[UR16][R58.64+0x680], R225 ;  /* 0x000680e13a0079a6 */ /* 0x0001e8000c12f310 */
[----:B----4-:R0:W-:Y:S02]  /*57c0*/  REDG.E.ADD.F32.FTZ.RN.STRONG.GPU desc[UR16][R60.64+0x680], R63 ;  /* 0x0006803f3c0079a6 */ /* 0x0101e4000c12f310 */
.L_x_17094:
[----:B------:R-:W-:Y:S05]  /*57d0*/  BSYNC.RECONVERGENT B0 ;  /* 0x0000000000007941 */ /* 0x000fea0003800200 */
.L_x_17093:
[----:B0---4-:R0:W4:Y:S01]  /*57e0*/  LDS R63, [R75+0xf40] ;  /* 0x000f40004b3f7984 */ /* 0x0111220000000800 */
[----:B------:R-:W-:Y:S04]  /*57f0*/  BSSY.RECONVERGENT B0, `(.L_x_17095) ;  /* 0x0000004000007945 */ /* 0x000fe80003800200 */
[----:B------:R-:W-:Y:S05]  /*5800*/  @!P4 BRA `(.L_x_17096) ;  /* 0x000000000008c947 */ /* 0x000fea0003800000 */
[----:B------:R0:W-:Y:S04]  /*5810*/  REDG.E.ADD.F32.FTZ.RN.STRONG.GPU desc[UR16][R58.64+0x700], R227 ;  /* 0x000700e33a0079a6 */ /* 0x0001e8000c12f310 */
[----:B----4-:R0:W-:Y:S02]  /*5820*/  REDG.E.ADD.F32.FTZ.RN.STRONG.GPU desc[UR16][R60.64+0x700], R63 ;  /* 0x0007003f3c0079a6 */ /* 0x0101e4000c12f310 */
.L_x_17096:
[----:B------:R-:W-:Y:S05]  /*5830*/  BSYNC.RECONVERGENT B0 ;  /* 0x0000000000007941 */ /* 0x000fea0003800200 */
.L_x_17095:
[----:B0---4-:R0:W4:Y:S01]  /*5840*/  LDS R63, [R74+0xfc0] ;  /* 0x000fc0004a3f7984 */ /* 0x0111220000000800 */
[----:B------:R-:W-:Y:S04]  /*5850*/  BSSY.RECONVERGENT B0, `(.L_x_17097) ;  /* 0x0000004000007945 */ /* 0x000fe80003800200 */
[----:B------:R-:W-:Y:S05]  /*5860*/  @!P5 BRA `(.L_x_17098) ;  /* 0x000000000008d947 */ /* 0x000fea0003800000 */
[----:B------:R0:W-:Y:S04]  /*5870*/  REDG.E.ADD.F32.FTZ.RN.STRONG.GPU desc[UR16][R58.64+0x780], R229 ;  /* 0x000780e53a0079a6 */ /* 0x0001e8000c12f310 */
[----:B----4-:R0:W-:Y:S02]  /*5880*/  REDG.E.ADD.F32.FTZ.RN.STRONG.GPU desc[UR16][R60.64+0x780], R63 ;  /* 0x0007803f3c0079a6 */ /* 0x0101e4000c12f310 */
.L_x_17098:
[----:B------:R-:W-:Y:S05]  /*5890*/  BSYNC.RECONVERGENT B0 ;  /* 0x0000000000007941 */ /* 0x000fea0003800200 */
.L_x_17097:
        /* <DEDUP_REMOVED lines=25> */
[----:B--2---:R-:W0:Y:S01]  /*5a30*/  SHFL.DOWN PT, R62, R55, 0x4, 0x1f ;  /* 0x08801f00373e7f89 */ /* 0x004e2200000e0000 */
[C---:B------:R-:W-:Y:S01]  /*5a40*/  FMUL.FTZ R59, R127.reuse, R57 ;  /* 0x000000397f3b7220 */ /* 0x040fe20000410000 */
[----:B------:R-:W-:Y:S02]  /*5a50*/  ISETP.GT.AND P1, PT, R72, 0x1b, PT ;  /* 0x0000001b4800780c */ /* 0x000fe40003f24270 */
[----:B------:R-:W2:Y:S01]  /*5a60*/  SHFL.DOWN PT, R61, R170, 0x4, 0x1f ;  /* 0x08801f00aa3d7f89 */ /* 0x000ea200000e0000 */
[-C--:B------:R-:W-:Y:S01]  /*5a70*/  FFMA.FTZ R58, R126, R190.reuse, -R59 ;  /* 0x000000be7e3a7223 */ /* 0x080fe2000001083b */
[----:B------:R-:W-:-:S03]  /*5a80*/  FMUL.FTZ R59, R127, R190 ;  /* 0x000000be7f3b7220 */ /* 0x000fc60000410000 */
[----:B------:R-:W-:Y:S01]  /*5a90*/  FMUL.FTZ R60, R179, R58 ;  /* 0x0000003ab33c7220 */ /* 0x000fe20000410000 */
[----:B------:R-:W-:Y:S01]  /*5aa0*/  FFMA.FTZ R58, R126, R57, R59 ;  /* 0x000000397e3a7223 */ /* 0x000fe2000001003b */
[CC--:B------:R-:W-:Y:S01]  /*5ab0*/  FMUL.FTZ R59, R127.reuse, R188.reuse ;  /* 0x000000bc7f3b7220 */ /* 0x0c0fe20000410000 */
[-C--:B------:R-:W-:Y:S01]  /*5ac0*/  FFMA.FTZ R57, R48, R188.reuse, R49 ;  /* 0x000000bc30397223 */ /* 0x080fe20000010031 */
[C---:B------:R-:W-:Y:S01]  /*5ad0*/  FFMA.FTZ R49, R126.reuse, R188, R51 ;  /* 0x000000bc7e317223 */ /* 0x040fe20000010033 */
[CC--:B------:R-:W-:Y:S01]  /*5ae0*/  FMUL.FTZ R51, R127.reuse, R187.reuse ;  /* 0x000000bb7f337220 */ /* 0x0c0fe20000410000 */
[----:B------:R-:W-:Y:S01]  /*5af0*/  FFMA.FTZ R56, R126, R56, -R59 ;  /* 0x000000387e387223 */ /* 0x000fe2000001083b */
[----:B------:R-:W-:Y:S01]  /*5b00*/  FFMA.FTZ R48, R46, R187, R47 ;  /* 0x000000bb2e307223 */ /* 0x000fe2000001002f */
[----:B------:R-:W-:Y:S01]  /*5b10*/  FMUL.FTZ R47, R127, R184 ;  /* 0x000000b87f2f7220 */ /* 0x000fe20000410000 */
[----:B------:R-:W-:Y:S01]  /*5b20*/  FFMA.FTZ R51, R126, R186, -R51 ;  /* 0x000000ba7e337223 */ /* 0x000fe20000010833 */
[----:B------:R-:W-:Y:S01]  /*5b30*/  FMUL.FTZ R175, R175, R56 ;  /* 0x00000038afaf7220 */ /* 0x000fe20000410000 */
[----:B------:R-:W-:Y:S01]  /*5b40*/  FFMA.FTZ R58, R177, R58, R60 ;  /* 0x0000003ab13a7223 */ /* 0x000fe2000001003c */
[----:B------:R-:W-:Y:S01]  /*5b50*/  FFMA.FTZ R26, R137, R57, R26 ;  /* 0x00000039891a7223 */ /* 0x000fe2000001001a */
[----:B------:R-:W-:Y:S01]  /*5b60*/  FMUL.FTZ R174, R174, R51 ;  /* 0x00000033aeae7220 */ /* 0x000fe20000410000 */
[----:B------:R-:W-:Y:S01]  /*5b70*/  FFMA.FTZ R175, R176, R49, R175 ;  /* 0x00000031b0af7223 */ /* 0x000fe200000100af */
[----:B0-----:R-:W-:Y:S01]  /*5b80*/  @!P1 FADD.FTZ R55, R55, R62 ;  /* 0x0000003e37379221 */ /* 0x001fe20000010000 */
[----:B------:R-:W-:Y:S01]  /*5b90*/  FMUL.FTZ R49, R127, R186 ;  /* 0x000000ba7f317220 */ /* 0x000fe20000410000 */
[-C--:B------:R-:W-:Y:S01]  /*5ba0*/  FFMA.FTZ R51, R126, R64.reuse, -R47 ;  /* 0x000000407e337223 */ /* 0x080fe2000001082f */
[-C--:B------:R-:W-:Y:S01]  /*5bb0*/  FMUL.FTZ R47, R45, R64.reuse ;  /* 0x000000402d2f7220 */ /* 0x080fe20000410000 */
[----:B--2---:R-:W-:Y:S01]  /*5bc0*/  @!P1 FADD.FTZ R170, R170, R61 ;  /* 0x0000003daaaa9221 */ /* 0x004fe20000010000 */
[----:B------:R-:W0:Y:S01]  /*5bd0*/  SHFL.DOWN PT, R56, R55, 0x8, 0x1f ;  /* 0x09001f0037387f89 */ /* 0x000e2200000e0000 */
[----:B------:R-:W-:Y:S01]  /*5be0*/  ISETP.GT.AND P1, PT, R72, 0x17, PT ;  /* 0x000000174800780c */ /* 0x000fe20003f24270 */
[----:B------:R-:W-:Y:S01]  /*5bf0*/  FFMA.FTZ R46, R126, R187, R49 ;  /* 0x000000bb7e2e7223 */ /* 0x000fe20000010031 */
[----:B------:R-:W-:Y:S01]  /*5c00*/  FMUL.FTZ R49, R127, R64 ;  /* 0x000000407f317220 */ /* 0x000fe20000410000 */
[----:B------:R-:W2:Y:S01]  /*5c10*/  SHFL.DOWN PT, R59, R170, 0x8, 0x1f ;  /* 0x09001f00aa3b7f89 */ /* 0x000ea200000e0000 */
[----:B------:R-:W-:Y:S01]  /*5c20*/  FMUL.FTZ R172, R172, R51 ;  /* 0x00000033acac7220 */ /* 0x000fe20000410000 */
[----:B------:R-:W-:Y:S01]  /*5c30*/  FFMA.FTZ R174, R173, R46, R174 ;  /* 0x0000002eadae7223 */ /* 0x000fe200000100ae */
[-C--:B------:R-:W-:Y:S01]  /*5c40*/  FFMA.FTZ R46, R126, R184.reuse, R49 ;  /* 0x000000b87e2e7223 */ /* 0x080fe20000010031 */
[----:B------:R-:W-:Y:S01]  /*5c50*/  FMUL.FTZ R45, R127, R183 ;  /* 0x000000b77f2d7220 */ /* 0x000fe20000410000 */
[----:B------:R-:W-:Y:S01]  /*5c60*/  FFMA.FTZ R47, R44, R184, R47 ;  /* 0x000000b82c2f7223 */ /* 0x000fe2000001002f */
[----:B------:R-:W-:Y:S01]  /*5c70*/  FFMA.FTZ R58, R11, R50, R58 ;  /* 0x000000320b3a7223 */ /* 0x000fe2000001003a */
[----:B------:R-:W-:Y:S01]  /*5c80*/  FFMA.FTZ R171, R171, R46, R172 ;  /* 0x0000002eabab7223 */ /* 0x000fe200000100ac */
[----:B------:R-:W-:Y:S01]  /*5c90*/  FFMA.FTZ R45, R126, R181, -R45 ;  /* 0x000000b57e2d7223 */ /* 0x000fe2000001082d */
[----:B------:R-:W-:Y:S01]  /*5ca0*/  FFMA.FTZ R46, R42, R183, R43 ;  /* 0x000000b72a2e7223 */ /* 0x000fe2000001002b */
[C---:B------:R-:W-:Y:S01]  /*5cb0*/  FMUL.FTZ R181, R127.reuse, R181 ;  /* 0x000000b57fb57220 */ /* 0x040fe20000410000 */
[CC--:B------:R-:W-:Y:S01]  /*5cc0*/  FMUL.FTZ R43, R127.reuse, R178.reuse ;  /* 0x000000b27f2b7220 */ /* 0x0c0fe20000410000 */
[----:B------:R-:W-:Y:S01]  /*5cd0*/  FMUL.FTZ R54, R54, R45 ;  /* 0x0000002d36367220 */ /* 0x000fe20000410000 */
[----:B------:R-:W-:Y:S01]  /*5ce0*/  FFMA.FTZ R45, R40, R178, R41 ;  /* 0x000000b2282d7223 */ /* 0x000fe20000010029 */
[C---:B------:R-:W-:Y:S01]  /*5cf0*/  FFMA.FTZ R44, R126.reuse, R183, R181 ;  /* 0x000000b77e2c7223 */ /* 0x040fe200000100b5 */
[-C--:B------:R-:W-:Y:S01]  /*5d00*/  FFMA.FTZ R42, R126, R168.reuse, -R43 ;  /* 0x000000a87e2a7223 */ /* 0x080fe2000001082b */
[----:B------:R-:W-:Y:S01]  /*5d10*/  FMUL.FTZ R43, R127, R168 ;  /* 0x000000a87f2b7220 */ /* 0x000fe20000410000 */
[-C--:B------:R-:W-:Y:S01]  /*5d20*/  FFMA.FTZ R40, R38, R67.reuse, R39 ;  /* 0x0000004326287223 */ /* 0x080fe20000010027 */
[----:B------:R-:W-:Y:S01]  /*5d30*/  FFMA.FTZ R54, R53, R44, R54 ;  /* 0x0000002c35367223 */ /* 0x000fe20000010036 */
[----:B------:R-:W-:Y:S01]  /*5d40*/  FMUL.FTZ R44, R167, R42 ;  /* 0x0000002aa72c7220 */ /* 0x000fe20000410000 */
[----:B0-----:R-:W-:Y:S01]  /*5d50*/  @!P1 FADD.FTZ R55, R55, R56 ;  /* 0x0000003837379221 */ /* 0x001fe20000010000 */
[----:B------:R-:W-:Y:S01]  /*5d60*/  FFMA.FTZ R42, R126, R178, R43 ;  /* 0x000000b27e2a7223 */ /* 0x000fe2000001002b */
[C---:B------:R-:W-:Y:S01]  /*5d70*/  FMUL.FTZ R43, R127.reuse, R67 ;  /* 0x000000437f2b7220 */ /* 0x040fe20000410000 */
[C---:B------:R-:W-:Y:S01]  /*5d80*/  FMUL.FTZ R39, R127.reuse, R68 ;  /* 0x000000447f277220 */ /* 0x040fe20000410000 */
[----:B--2---:R-:W-:Y:S01]  /*5d90*/  @!P1 FADD.FTZ R170, R170, R59 ;  /* 0x0000003baaaa9221 */ /* 0x004fe20000010000 */
[----:B------:R-:W0:Y:S01]  /*5da0*/  SHFL.DOWN PT, R56, R55, 0x10, 0x1f ;  /* 0x0a001f0037387f89 */ /* 0x000e2200000e0000 */
[CC--:B------:R-:W-:Y:S01]  /*5db0*/  FMUL.FTZ R41, R127.reuse, R71.reuse ;  /* 0x000000477f297220 */ /* 0x0c0fe20000410000 */
[C---:B------:R-:W-:Y:S01]  /*5dc0*/  FFMA.FTZ R43, R126.reuse, R71, -R43 ;  /* 0x000000477e2b7223 */ /* 0x040fe2000001082b */
[-C--:B------:R-:W-:Y:S01]  /*5dd0*/  FMUL.FTZ R127, R127, R166.reuse ;  /* 0x000000a67f7f7220 */ /* 0x080fe20000410000 */
[----:B------:R-:W2:Y:S01]  /*5de0*/  SHFL.DOWN PT, R49, R170, 0x10, 0x1f ;  /* 0x0a001f00aa317f89 */ /* 0x000ea200000e0000 */
        /* <DEDUP_REMOVED lines=19> */
[----:B0-----:R-:W-:Y:S01]  /*5f20*/  FADD.FTZ R38, R55, R56 ;  /* 0x0000003837267221 */ /* 0x001fe20000010000 */
[----:B------:R-:W-:Y:S01]  /*5f30*/  FFMA.FTZ R24, R135, R47, R24 ;  /* 0x0000002f87187223 */ /* 0x000fe20000010018 */
[----:B------:R-:W-:Y:S01]  /*5f40*/  FADD.FTZ R17, R174, R17 ;  /* 0x00000011ae117221 */ /* 0x000fe20000010000 */
[----:B------:R-:W-:Y:S01]  /*5f50*/  FFMA.FTZ R23, R130, R46, R23 ;  /* 0x0000002e82177223 */ /* 0x000fe20000010017 */
[----:B--2---:R-:W-:Y:S01]  /*5f60*/  FADD.FTZ R39, R170, R49 ;  /* 0x00000031aa277221 */ /* 0x004fe20000010000 */
[----:B------:R-:W-:Y:S01]  /*5f70*/  FSEL R55, R55, R38, P1 ;  /* 0x0000002637377208 */ /* 0x000fe20000800000 */
[----:B------:R-:W-:Y:S01]  /*5f80*/  FADD.FTZ R16, R171, R16 ;  /* 0x00000010ab107221 */ /* 0x000fe20000010000 */
[----:B------:R-:W-:Y:S01]  /*5f90*/  FFMA.FTZ R22, R133, R45, R22 ;  /* 0x0000002d85167223 */ /* 0x000fe20000010016 */
[----:B------:R-:W-:Y:S01]  /*5fa0*/  FADD.FTZ R15, R54, R15 ;  /* 0x0000000f360f7221 */ /* 0x000fe20000010000 */
[----:B------:R0:W-:Y:S01]  /*5fb0*/  @!P2 STS.64 [UR5+0x2108], R38 ;  /* 0x00210826ff00a988 */ /* 0x0001e20008000a05 */
[----:B------:R-:W-:Y:S01]  /*5fc0*/  FSEL R170, R170, R39, P1 ;  /* 0x00000027aaaa7208 */ /* 0x000fe20000800000 */
        /* <DEDUP_REMOVED lines=14> */
.L_x_17100:
[----:B------:R-:W-:Y:S05]  /*60b0*/  BSYNC.RECONVERGENT B0 ;  /* 0x0000000000007941 */ /* 0x000fea0003800200 */
.L_x_17099:
[----:B------:R-:W-:-:S04]  /*60c0*/  UIADD3 UR4, UPT, UPT, UR4, 0x1, URZ ;  /* 0x0000000104047890 */ /* 0x000fc8000fffe0ff */
[----:B------:R-:W-:-:S09]  /*60d0*/  UISETP.GE.AND UP0, UPT, UR4, UR8, UPT ;  /* 0x000000080400728c */ /* 0x000fd2000bf06270 */
[----:B------:R-:W-:Y:S05]  /*60e0*/  BRA.U !UP0, `(.L_x_17101) ;  /* 0xffffffbd08cc7547 */ /* 0x000fea000b83ffff */
.L_x_17053:
[----:B------:R-:W-:Y:S01]  /*60f0*/  BAR.SYNC.DEFER_BLOCKING 0x0 ;  /* 0x0000000000007b1d */ /* 0x000fe20000010000 */
[----:B--2---:R-:W-:Y:S01]  /*6100*/  HFMA2 R37, -RZ, RZ, 0, 0 ;  /* 0x00000000ff257431 */ /* 0x004fe200000001ff */
[----:B------:R-:W-:Y:S02]  /*6110*/  MOV R36, R32 ;  /* 0x0000002000247202 */ /* 0x000fe40000000f00 */
[----:B------:R-:W-:-:S04]  /*6120*/  IADD3 R98, P1, PT, R98, -0x800, RZ ;  /* 0xfffff80062627810 */ /* 0x000fc80007f3e0ff */
[----:B0-----:R-:W0:Y:S01]  /*6130*/  LDC.64 R38, c[0x0][0x4f8] ;  /* 0x00013e00ff267b82 */ /* 0x001e220000000a00 */
[----:B------:R-:W2:Y:S01]  /*6140*/  LDCU.64 UR4, c[0x0][0x500] ;  /* 0x0000a000ff0477ac */ /* 0x000ea20008000a00 */
[----:B------:R-:W-:Y:S02]  /*6150*/  IADD3 R96, P2, PT, R96, -0x800, RZ ;  /* 0xfffff80060607810 */ /* 0x000fe40007f5e0ff */
[----:B------:R-:W-:Y:S02]  /*6160*/  IADD3 R100, P3, PT, R100, -0x400, RZ ;  /* 0xfffffc0064647810 */ /* 0x000fe40007f7e0ff */
[----:B------:R-:W-:Y:S02]  /*6170*/  IADD3 R102, P4, PT, R102, -0x400, RZ ;  /* 0xfffffc0066667810 */ /* 0x000fe40007f9e0ff */
[----:B------:R-:W5:Y:S01]  /*6180*/  LDC.64 R40, c[0x0][0x550] ;  /* 0x00015400ff287b82 */ /* 0x000f620000000a00 */
[----:B------:R-:W-:Y:S02]  /*6190*/  IADD3 R104, P5, PT, R104, -0x400, RZ ;  /* 0xfffffc0068687810 */ /* 0x000fe40007fbe0ff */
[----:B------:R-:W-:-:S02]  /*61a0*/  IADD3.X R97, PT, PT, R97, -0x1, RZ, P1, !PT ;  /* 0xffffffff61617810 */ /* 0x000fc40000ffe4ff */
[----:B------:R-:W-:Y:S02]  /*61b0*/  IADD3.X R95, PT, PT, R95, -0x1, RZ, P2, !PT ;  /* 0xffffffff5f5f7810 */ /* 0x000fe400017fe4ff */
[----:B------:R-:W-:Y:S02]  /*61c0*/  IADD3.X R99, PT, PT, R99, -0x1, RZ, P3, !PT ;  /* 0xffffffff63637810 */ /* 0x000fe40001ffe4ff */
[----:B------:R-:W-:Y:S01]  /*61d0*/  IADD3.X R101, PT, PT, R101, -0x1, RZ, P4, !PT ;  /* 0xffffffff65657810 */ /* 0x000fe200027fe4ff */
[----:B------:R2:W-:Y:S01]  /*61e0*/  STS.128 [R34], R20 ;  /* 0x0000001422007388 */ /* 0x0005e20000000c00 */
[----:B------:R-:W-:-:S03]  /*61f0*/  IADD3.X R103, PT, PT, R103, -0x1, RZ, P5, !PT ;  /* 0xffffffff67677810 */ /* 0x000fc60002ffe4ff */
[----:B------:R-:W-:Y:S01]  /*6200*/  STS.128 [R34+0x10], R24 ;  /* 0x0000101822007388 */ /* 0x000fe20000000c00 */
[----:B------:R-:W-:-:S03]  /*6210*/  NOP ;  /* 0x0000000000007918 */ /* 0x000fc60000000000 */
[----:B------:R-:W1:Y:S01]  /*6220*/  LDS.128 R8, [R35] ;  /* 0x0000000023087984 */ /* 0x000e620000000c00 */
[----:B0-----:R-:W-:-:S03]  /*6230*/  IMAD.WIDE.U32 R32, R38, UR18, R36 ;  /* 0x0000001226207c25 */ /* 0x001fc6000f8e0024 */
[----:B------:R-:W0:Y:S01]  /*6240*/  LDS.128 R4, [R35+0x200] ;  /* 0x0002000023047984 */ /* 0x000e220000000c00 */
[----:B------:R-:W-:Y:S02]  /*6250*/  IMAD R33, R39, UR18, R33 ;  /* 0x0000001227217c24 */ /* 0x000fe4000f8e0221 */
[----:B------:R-:W3:Y:S01]  /*6260*/  LDC.64 R38, c[0x0][0x518] ;  /* 0x00014600ff267b82 */ /* 0x000ee20000000a00 */
[----:B--2---:R-:W-:-:S04]  /*6270*/  IMAD.WIDE.U32 R20, R115, UR4, R32 ;  /* 0x0000000473147c25 */ /* 0x004fc8000f8e0020 */
[----:B------:R-:W-:Y:S01]  /*6280*/  IMAD R21, R115, UR5, R21 ;  /* 0x0000000573157c24 */ /* 0x000fe2000f8e0215 */
[C---:B-----5:R-:W-:Y:S01]  /*6290*/  LEA R32, P0, R20.reuse, R40, 0x2 ;  /* 0x0000002814207211 */ /* 0x060fe200078010ff */
[----:B------:R-:W2:Y:S03]  /*62a0*/  LDCU.64 UR4, c[0x0][0x520] ;  /* 0x0000a400ff0477ac */ /* 0x000ea60008000a00 */
[----:B------:R-:W-:Y:S02]  /*62b0*/  LEA.HI.X R33, R20, R41, R21, 0x2, P0 ;  /* 0x0000002914217211 */ /* 0x000fe400000f1415 */
[----:B------:R-:W5:Y:S01]  /*62c0*/  LDC.64 R40, c[0x0][0x560] ;  /* 0x00015800ff287b82 */ /* 0x000f620000000a00 */
[----:B------:R-:W-:-:S04]  /*62d0*/  IMAD.WIDE.U32 R32, R92, 0x10, R32 ;  /* 0x000000105c207825 */ /* 0x000fc800078e0020 */
[----:B---3--:R-:W-:-:S04]  /*62e0*/  IMAD.WIDE.U32 R36, R38, UR18, R36 ;  /* 0x0000001226247c25 */ /* 0x008fc8000f8e0024 */
[----:B------:R-:W-:Y:S01]  /*62f0*/  IMAD R37, R39, UR18, R37 ;  /* 0x0000001227257c24 */ /* 0x000fe2000f8e0225 */
[----:B-1----:R1:W-:Y:S04]  /*6300*/  STG.E.128 desc[UR16][R32.64], R8 ;  /* 0x0000000820007986 */ /* 0x0023e8000c101d10 */
[----:B0-----:R2:W-:Y:S01]  /*6310*/  STG.E.128 desc[UR16][R32.64+0x200], R4 ;  /* 0x0002000420007986 */ /* 0x0015e2000c101d10 */
[----:B------:R-:W-:Y:S01]  /*6320*/  BAR.SYNC.DEFER_BLOCKING 0x0 ;  /* 0x0000000000007b1d */ /* 0x000fe20000010000 */
[----:B-1----:R-:W-:Y:S01]  /*6330*/  FADD.FTZ R8, R107, R12 ;  /* 0x0000000c6b087221 */ /* 0x002fe20000010000 */
[----:B--2---:R-:W-:-:S04]  /*6340*/  IMAD.WIDE.U32 R4, R115, UR4, R36 ;  /* 0x0000000473047c25 */ /* 0x004fc8000f8e0024 */
[----:B------:R-:W-:Y:S01]  /*6350*/  FADD.FTZ R7, R8, R13 ;  /* 0x0000000d08077221 */ /* 0x000fe20000010000 */
[----:B------:R-:W-:Y:S01]  /*6360*/  IMAD R5, R115, UR5, R5 ;  /* 0x0000000573057c24 */ /* 0x000fe2000f8e0205 */
[----:B-----5:R-:W-:Y:S01]  /*6370*/  LEA R6, P0, R4, R40, 0x2 ;  /* 0x0000002804067211 */ /* 0x020fe200078010ff */
[----:B------:R0:W-:Y:S04]  /*6380*/  STS.128 [R34], R12 ;  /* 0x0000000c22007388 */ /* 0x0001e80000000c00 */
[----:B------:R1:W-:Y:S01]  /*6390*/  STS.128 [R34+0x10], R16 ;  /* 0x0000101022007388 */ /* 0x0003e20000000c00 */
[----:B------:R-:W-:-:S03]  /*63a0*/  NOP ;  /* 0x0000000000007918 */ /* 0x000fc60000000000 */
[----:B------:R-:W2:Y:S04]  /*63b0*/  LDS.128 R20, [R35] ;  /* 0x0000000023147984 */ /* 0x000ea80000000c00 */
[----:B------:R-:W3:Y:S01]  /*63c0*/  LDS.128 R24, [R35+0x200] ;  /* 0x0002000023187984 */ /* 0x000ee20000000c00 */
[----:B0-----:R-:W-:Y:S01]  /*63d0*/  FADD.FTZ R14, R7, R14 ;  /* 0x0000000e070e7221 */ /* 0x001fe20000010000 */
[----:B------:R-:W-:Y:S02]  /*63e0*/  LEA.HI.X R7, R4, R41, R5, 0x2, P0 ;  /* 0x0000002904077211 */ /* 0x000fe400000f1405 */
[----:B------:R-:W-:Y:S01]  /*63f0*/  ISETP.GT.AND P0, PT, R94, 0x1, PT ;  /* 0x000000015e00780c */ /* 0x000fe20003f04270 */
[----:B------:R-:W-:Y:S01]  /*6400*/  FADD.FTZ R15, R14, R15 ;  /* 0x0000000f0e0f7221 */ /* 0x000fe20000010000 */
[----:B------:R-:W-:Y:S01]  /*6410*/  MOV R94, R0 ;  /* 0x00000000005e7202 */ /* 0x000fe20000000f00 */
[----:B------:R-:W-:-:S04]  /*6420*/  IMAD.WIDE.U32 R4, R92, 0x10, R6 ;  /* 0x000000105c047825 */ /* 0x000fc800078e0006 */
[----:B-1----:R-:W-:-:S04]  /*6430*/  FADD.FTZ R16, R15, R16 ;  /* 0x000000100f107221 */ /* 0x002fc80000010000 */
[----:B------:R-:W-:-:S04]  /*6440*/  FADD.FTZ R17, R16, R17 ;  /* 0x0000001110117221 */ /* 0x000fc80000010000 */
[----:B------:R-:W-:-:S04]  /*6450*/  FADD.FTZ R18, R17, R18 ;  /* 0x0000001211127221 */ /* 0x000fc80000010000 */
[----:B------:R-:W-:Y:S01]  /*6460*/  FADD.FTZ R107, R18, R19 ;  /* 0x00000013126b7221 */ /* 0x000fe20000010000 */
[----:B--2---:R0:W-:Y:S04]  /*6470*/  STG.E.128 desc[UR16][R4.64], R20 ;  /* 0x0000001404007986 */ /* 0x0041e8000c101d10 */
[----:B---3--:R0:W-:Y:S01]  /*6480*/  STG.E.128 desc[UR16][R4.64+0x200], R24 ;  /* 0x0002001804007986 */ /* 0x0081e2000c101d10 */
[----:B------:R-:W-:Y:S05]  /*6490*/  @P0 BRA `(.L_x_17102) ;  /* 0xffffffa800740947 */ /* 0x000fea000383ffff */
.L_x_17051:
        /* <DEDUP_REMOVED lines=34> */
.L_x_17104:
[----:B------:R-:W-:Y:S05]  /*66c0*/  BSYNC.RECONVERGENT B0 ;  /* 0x0000000000007941 */ /* 0x000fea0003800200 */
.L_x_17103:
        /* <DEDUP_REMOVED lines=26> */
.L_x_17106:
[----:B------:R-:W-:Y:S05]  /*6870*/  BSYNC.RECONVERGENT B0 ;  /* 0x0000000000007941 */ /* 0x000fea0003800200 */
.L_x_17105:
[----:B------:R-:W-:Y:S05]  /*6880*/  @P2 EXIT ;  /* 0x000000000000294d */ /* 0x000fea0003800000 */
[----:B------:R-:W2:Y:S01]  /*6890*/  S2UR UR5, SR_CgaCtaId ;  /* 0x00000000000579c3 */ /* 0x000ea20000008800 */
[----:B0-----:R-:W-:Y:S01]  /*68a0*/  MOV R9, R14 ;  /* 0x0000000e00097202 */ /* 0x001fe20000000f00 */
[----:B------:R-:W-:Y:S01]  /*68b0*/  UMOV UR4, 0x400 ;  /* 0x0000040000047882 */ /* 0x000fe20000000000 */
[----:B------:R-:W0:Y:S01]  /*68c0*/  LDCU UR6, c[0x0][0x360] ;  /* 0x00006c00ff0677ac */ /* 0x000e220008000800 */
[----:B------:R-:W3:Y:S01]  /*68d0*/  LDCU.64 UR8, c[0x0][0x4b0] ;  /* 0x00009600ff0877ac */ /* 0x000ee20008000a00 */
[----:B------:R-:W0:Y:S02]  /*68e0*/  LDCU.64 UR10, c[0x0][0x530] ;  /* 0x0000a600ff0a77ac */ /* 0x000e240008000a00 */
[----:B0-23--:R-:W-:-:S12]  /*68f0*/  ULEA UR4, UR5, UR4, 0x18 ;  /* 0x0000000405047291 */ /* 0x00dfd8000f8ec0ff */
.L_x_17107:
[C---:B------:R-:W-:Y:S02]  /*6900*/  LEA R0, R9.reuse, UR4, 0x3 ;  /* 0x0000000409007c11 */ /* 0x040fe4000f8e18ff */
        /* <DEDUP_REMOVED lines=15> */
.L_x_17108:
        /* <DEDUP_REMOVED lines=16> */
.L_x_18781:


//--------------------- .text._Z25selective_scan_bwd_kernelI32Selective_Scan_bwd_kernel_traitsILi32ELi8ELb1ELb1ELb1ELb1ELb0EfN3c107complexIfEEEEv12SSMParamsBwd --------------------------
	.section	.text._Z25selective_scan_bwd_kernelI32Selective_Scan_bwd_kernel_traitsILi32ELi8ELb1ELb1ELb1ELb1ELb0EfN3c107complexIfEEEEv12SSMParamsBwd,"ax",@progbits
	.align	128
        .global         _Z25selective_scan_bwd_kernelI32Selective_Scan_bwd_kernel_traitsILi32ELi8ELb1ELb1ELb1ELb1ELb0EfN3c107complexIfEEEEv12SSMParamsBwd
        .type           _Z25selective_scan_bwd_kernelI32Selective_Scan_bwd_kernel_traitsILi32ELi8ELb1ELb1ELb1ELb1ELb0EfN3c107complexIfEEEEv12SSMParamsBwd,@function
        .size           _Z25selective_scan_bwd_kernelI32Selective_Scan_bwd_kernel_traitsILi32ELi8ELb1ELb1ELb1ELb1ELb0EfN3c107complexIfEEEEv12SSMParamsBwd,(.L_x_18782 - _Z25selective_scan_bwd_kernelI32Selective_Scan_bwd_kernel_traitsILi32ELi8ELb1ELb1ELb1ELb1ELb0EfN3c107complexIfEEEEv12SSMParamsBwd)
        .other          _Z25selective_scan_bwd_kernelI32Selective_Scan_bwd_kernel_traitsILi32ELi8ELb1ELb1ELb1ELb1ELb0EfN3c107complexIfEEEEv12SSMParamsBwd,@"STO_CUDA_ENTRY STV_DEFAULT"
_Z25selective_scan_bwd_kernelI32Selective_Scan_bwd_kernel_traitsILi32ELi8ELb1ELb1ELb1ELb1ELb0EfN3c107complexIfEEEEv12SSMParamsBwd:
.text._Z25selective_scan_bwd_kernelI32Selective_Scan_bwd_kernel_traitsILi32ELi8ELb1ELb1ELb1ELb1ELb0EfN3c107complexIfEEEEv12SSMParamsBwd:
        /* <DEDUP_REMOVED lines=74> */
[----:B------:R-:W0:Y:S01]  /*04a0*/  LDCU.64 UR8, c[0x0][0x3d0] ;  /* 0x00007a00ff0877ac */ /* 0x000e220008000a00 */
        /* <DEDUP_REMOVED lines=32> */
[C---:B------:R-:W-:Y:S02]  /*06b0*/  IMAD R17, R0.reuse, R23, R3 ;  /* 0x0000001700117224 */ /* 0x040fe400078e0203 */
[----:B------:R-:W-:Y:S01]  /*06c0*/  IMAD.WIDE.U32 R2, R0, R22, RZ ;  /* 0x0000001600027225 */ /* 0x000fe200078e00ff */
[----:B------:R-:W-:Y:S01]  /*06d0*/  IADD3 R8, PT, PT, R5, R11, RZ ;  /* 0x0000000b05087210 */ /* 0x000fe20007ffe0ff */
[----:B------:R-:W4:Y:S01]  /*06e0*/  LDC.64 R18, c[0x0][0x540] ;  /* 0x00015000ff127b82 */ /* 0x000f220000000a00 */
[----:B------:R-:W-:-:S02]  /*06f0*/  IADD3 R110, P4, PT, R7, R4, RZ ;  /* 0x00000004076e7210 */ /* 0x000fc40007f9e0ff */
[----:B------:R-:W-:-:S05]  /*0700*/  SHF.R.S32.HI R7, RZ, 0x1f, R7 ;  /* 0x0000001fff077819 */ /* 0x000fca0000011407 */
[----:B------:R-:W2:Y:S01]  /*0710*/  @P0 LDC R11, c[0x0][0x38c] ;  /* 0x0000e300ff0b0b82 */ /* 0x000ea20000000800 */
[----:B------:R-:W-:Y:S02]  /*0720*/  IADD3 R3, PT, PT, R3, R17, RZ ;  /* 0x0000001103037210 */ /* 0x000fe40007ffe0ff */
[--C-:B-1----:R-:W-:Y:S02]  /*0730*/  SHF.R.U64 R5, R20, 0x1, R21.reuse ;  /* 0x0000000114057819 */ /* 0x102fe40000001215 */
[----:B------:R-:W-:-:S03]  /*0740*/  SHF.R.U32.HI R0, RZ, 0x1, R21 ;  /* 0x00000001ff007819 */ /* 0x000fc60000011615 */
[----:B------:R-:W1:Y:S01]  /*0750*/  LDC.64 R16, c[0x0][0x460] ;  /* 0x00011800ff107b82 */ /* 0x000e620000000a00 */
[C---:B------:R-:W-:Y:S02]  /*0760*/  IADD3.X R10, PT, PT, R7.reuse, R10, RZ, P1, !PT ;  /* 0x0000000a070a7210 */ /* 0x040fe40000ffe4ff */
[----:B------:R-:W-:-:S05]  /*0770*/  IADD3.X R8, PT, PT, R7, R8, RZ, P4, !PT ;  /* 0x0000000807087210 */ /* 0x000fca00027fe4ff */
[----:B------:R-:W1:Y:S01]  /*0780*/  LDC.64 R20, c[0x0][0x468] ;  /* 0x00011a00ff147b82 */ /* 0x000e620000000a00 */
[----:B------:R-:W-:Y:S01]  /*0790*/  IMAD R129, R0, UR18, RZ ;  /* 0x0000001200817c24 */ /* 0x000fe2000f8e02ff */
[----:B0-----:R-:W-:-:S06]  /*07a0*/  UIMAD.WIDE.U32 UR4, UR18, UR8, URZ ;  /* 0x00000008120472a5 */ /* 0x001fcc000f8e00ff */
[----:B------:R-:W0:Y:S01]  /*07b0*/  @P0 LDC.64 R6, c[0x0][0x480] ;  /* 0x00012000ff060b82 */ /* 0x000e220000000a00 */
[----:B---3--:R-:W-:-:S07]  /*07c0*/  @P0 IMAD R0, R12, UR18, R137 ;  /* 0x000000120c000c24 */ /* 0x008fce000f8e0289 */
[----:B------:R-:W3:Y:S01]  /*07d0*/  LDC.64 R22, c[0x0][0x528] ;  /* 0x00014a00ff167b82 */ /* 0x000ee20000000a00 */
[----:B------:R-:W-:Y:S01]  /*07e0*/  IMAD.WIDE.U32 R4, R5, UR18, R2 ;  /* 0x0000001205047c25 */ /* 0x000fe2000f8e0002 */
[----:B------:R-:W-:-:S03]  /*07f0*/  UIMAD UR5, UR18, UR9, UR5 ;  /* 0x00000009120572a4 */ /* 0x000fc6000f8e0205 */
[----:B------:R-:W-:Y:S01]  /*0800*/  @P0 IMAD R0, R0, R25, RZ ;  /* 0x0000001900000224 */ /* 0x000fe200078e02ff */
[----:B------:R-:W-:Y:S02]  /*0810*/  IADD3 R129, PT, PT, R5, R129, RZ ;  /* 0x0000008105817210 */ /* 0x000fe40007ffe0ff */
[----:B------:R-:W-:Y:S01]  /*0820*/  ISETP.GE.AND P1, PT, R25, 0x1, PT ;  /* 0x000000011900780c */ /* 0x000fe20003f26270 */
[----:B--2---:R-:W-:Y:S01]  /*0830*/  @P0 IMAD R5, R0, R11, RZ ;  /* 0x0000000b00050224 */ /* 0x004fe200078e02ff */
[C---:B----4-:R-:W-:Y:S01]  /*0840*/  LEA R131, P4, R4.reuse, R18, 0x3 ;  /* 0x0000001204837211 */ /* 0x050fe200078818ff */
[C---:B------:R-:W-:Y:S01]  /*0850*/  IMAD.WIDE.U32 R2, R137.reuse, R114, UR4 ;  /* 0x0000000489027e25 */ /* 0x040fe2000f8e0072 */
[----:B------:R-:W-:Y:S02]  /*0860*/  SHF.R.S32.HI R0, RZ, 0x1f, R9 ;  /* 0x0000001fff007819 */ /* 0x000fe40000011409 */
[----:B------:R-:W-:Y:S01]  /*0870*/  LEA.HI.X R129, R4, R19, R129, 0x3, P4 ;  /* 0x0000001304817211 */ /* 0x000fe200020f1c81 */
[----:B------:R-:W-:Y:S01]  /*0880*/  IMAD R115, R137, R115, R3 ;  /* 0x0000007389737224 */ /* 0x000fe200078e0203 */
[----:B------:R-:W-:-:S02]  /*0890*/  IADD3.X R12, PT, PT, R0, R15, RZ, P2, !PT ;  /* 0x0000000f000c7210 */ /* 0x000fc400017fe4ff */
[----:B------:R-:W-:Y:S02]  /*08a0*/  IADD3.X R4, PT, PT, R0, R13, RZ, P3, !PT ;  /* 0x0000000d00047210 */ /* 0x000fe40001ffe4ff */
[----:B-1----:R-:W-:Y:S02]  /*08b0*/  LEA R118, P2, R119, R16, 0x2 ;  /* 0x0000001077767211 */ /* 0x002fe400078410ff */
[----:B------:R-:W-:Y:S02]  /*08c0*/  LEA R116, P3, R117, R20, 0x2 ;  /* 0x0000001475747211 */ /* 0x000fe400078610ff */
[----:B------:R-:W-:Y:S02]  /*08d0*/  CS2R R68, SRZ ;  /* 0x0000000000447805 */ /* 0x000fe4000001ff00 */
[----:B------:R-:W-:Y:S01]  /*08e0*/  IADD3 R2, P4, PT, R9, R2, RZ ;  /* 0x0000000209027210 */ /* 0x000fe20007f9e0ff */
[----:B0-----:R-:W-:Y:S01]  /*08f0*/  @P0 IMAD.WIDE R68, R5, 0x10, R6 ;  /* 0x0000001005440825 */ /* 0x001fe200078e0206 */
[----:B------:R-:W-:-:S02]  /*0900*/  LEA.HI.X R119, R119, R17, R12, 0x2, P2 ;  /* 0x0000001177777211 */ /* 0x000fc400010f140c */
[----:B------:R-:W-:Y:S01]  /*0910*/  LEA.HI.X R117, R117, R21, R4, 0x2, P3 ;  /* 0x0000001575757211 */ /* 0x000fe200018f1404 */
[C---:B------:R-:W-:Y:S01]  /*0920*/  IMAD.WIDE.U32 R66, R137.reuse, R126, RZ ;  /* 0x0000007e89427225 */ /* 0x040fe200078e00ff */
[----:B------:R-:W-:Y:S02]  /*0930*/  IADD3.X R115, PT, PT, R0, R115, RZ, P4, !PT ;  /* 0x0000007300737210 */ /* 0x000fe400027fe4ff */
[----:B---3--:R-:W-:Y:S02]  /*0940*/  LEA R114, P0, R2, R22, 0x2 ;  /* 0x0000001602727211 */ /* 0x008fe400078010ff */
[----:B------:R-:W-:Y:S02]  /*0950*/  LEA R113, P2, R112, R26, 0x2 ;  /* 0x0000001a70717211 */ /* 0x000fe400078410ff */
[----:B------:R-:W-:Y:S01]  /*0960*/  LEA R111, P3, R110, R28, 0x2 ;  /* 0x0000001c6e6f7211 */ /* 0x000fe200078610ff */
[----:B------:R-:W-:Y:S01]  /*0970*/  IMAD R127, R137, R127, R67 ;  /* 0x0000007f897f7224 */ /* 0x000fe200078e0243 */
[----:B------:R-:W-:-:S02]  /*0980*/  LEA.HI.X R115, R2, R23, R115, 0x2, P0 ;  /* 0x0000001702737211 */ /* 0x000fc400000f1473 */
[----:B------:R-:W-:Y:S02]  /*0990*/  LEA.HI.X R112, R112, R27, R10, 0x2, P2 ;  /* 0x0000001b70707211 */ /* 0x000fe400010f140a */
[----:B------:R-:W-:Y:S01]  /*09a0*/  LEA.HI.X R110, R110, R29, R8, 0x2, P3 ;  /* 0x0000001d6e6e7211 */ /* 0x000fe200018f1408 */
        /* <DEDUP_REMOVED lines=74> */
.L_x_17175:
        /* <DEDUP_REMOVED lines=9> */
[----:B-1----:R-:W-:-:S04]  /*0ee0*/  LEA R86, R87, UR4, 0x4 ;  /* 0x0000000457567c11 */ /* 0x002fc8000f8e20ff */
        /* <DEDUP_REMOVED lines=9> */
[----:B------:R-:W-:-:S03]  /*0f80*/  IMAD.WIDE.U32 R20, R107, 0x10, R114 ;  /* 0x000000106b147825 */ /* 0x000fc600078e0072 */
        /* <DEDUP_REMOVED lines=58> */
.L_x_17111:
[----:B------:R-:W-:Y:S05]  /*1330*/  BSYNC.RECONVERGENT B0 ;  /* 0x0000000000007941 */ /* 0x000fea0003800200 */
.L_x_17110:
        /* <DEDUP_REMOVED lines=35> */
.L_x_17113:
[----:B------:R-:W-:Y:S05]  /*1570*/  BSYNC.RECONVERGENT B0 ;  /* 0x0000000000007941 */ /* 0x000fea0003800200 */
.L_x_17112:
        /* <DEDUP_REMOVED lines=37> */
.L_x_17115:
[----:B------:R-:W-:Y:S05]  /*17d0*/  BSYNC.RECONVERGENT B0 ;  /* 0x0000000000007941 */ /* 0x000fea0003800200 */
.L_x_17114:
        /* <DEDUP_REMOVED lines=32> */
.L_x_17117:
[----:B------:R-:W-:Y:S05]  /*19e0*/  BSYNC.RECONVERGENT B0 ;  /* 0x0000000000007941 */ /* 0x000fea0003800200 */
.L_x_17116:
        /* <DEDUP_REMOVED lines=32> */
.L_x_17119:
[----:B------:R-:W-:Y:S05]  /*1bf0*/  BSYNC.RECONVERGENT B0 ;  /* 0x0000000000007941 */ /* 0x000fea0003800200 */
.L_x_17118:
        /* <DEDUP_REMOVED lines=32> */
.L_x_17121:
[----:B------:R-:W-:Y:S05]  /*1e00*/  BSYNC.RECONVERGENT B0 ;  /* 0x0000000000007941 */ /* 0x000fea0003800200 */
.L_x_17120:
        /* <DEDUP_REMOVED lines=32> */
.L_x_17123:
[----:B------:R-:W-:Y:S05]  /*2010*/  BSYNC.RECONVERGENT B0 ;  /* 0x0000000000007941 */ /* 0x000fea0003800200 */
.L_x_17122:
        /* <DEDUP_REMOVED lines=32> */
.L_x_17125:
[----:B------:R-:W-:Y:S05]  /*2220*/  BSYNC.RECONVERGENT B0 ;  /* 0x0000000000007941 */ /* 0x000fea0003800200 */
.L_x_17124:
        /* <DEDUP_REMOVED lines=13> */
[----:B0-----:R-:W-:Y:S01]  /*2300*/  FFMA.FTZ R36, R10, R34, R25 ;  /* 0x000000220a247223 */ /* 0x001fe20000010019 */
[-C--:B------:R-:W-:Y:S01]  /*2310*/  FMUL.FTZ R25, R33, R124.reuse ;  /* 0x0000007c21197220 */ /* 0x080fe20000410000 */
[-C--:B------:R-:W-:Y:S01]  /*2320*/  FMUL.FTZ R26, R34, R124.reuse ;  /* 0x0000007c221a7220 */ /* 0x080fe20000410000 */
[----:B------:R-:W-:Y:S01]  /*2330*/  FMUL.FTZ R27, R35, R124 ;  /* 0x0000007c231b7220 */ /* 0x000fe20000410000 */
[----:B------:R-:W-:Y:S01]  /*2340*/  FFMA.FTZ R125, R11, R35, R36 ;  /* 0x000000230b7d7223 */ /* 0x000fe20000010024 */
[----:B-1----:R-:W-:Y:S01]  /*2350*/  UISETP.GE.AND UP0, UPT, UR4, 0x1, UPT ;  /* 0x000000010400788c */ /* 0x002fe2000bf06270 */
[----:B------:R-:W-:Y:S08]  /*2360*/  BAR.SYNC.DEFER_BLOCKING 0x0 ;  /* 0x0000000000007b1d */ /* 0x000ff00000010000 */
[----:B------:R-:W-:Y:S05]  /*2370*/  BRA.U !UP0, `(.L_x_17126) ;  /* 0x0000004108d07547 */ /* 0x000fea000b800000 */
[----:B------:R-:W0:Y:S01]  /*2380*/  LDC R161, c[0x0][0x388] ;  /* 0x0000e200ffa17b82 */ /* 0x000e220000000800 */
[----:B------:R-:W-:Y:S01]  /*2390*/  FADD.FTZ R134, R29, R29 ;  /* 0x0000001d1d867221 */ /* 0x000fe20000010000 */
[----:B------:R-:W-:Y:S01]  /*23a0*/  SHF.L.U32 R29, R128, 0x9, RZ ;  /* 0x00000009801d7819 */ /* 0x000fe200000006ff */
[----:B------:R-:W-:Y:S01]  /*23b0*/  FADD.FTZ R132, R28, R28 ;  /* 0x0000001c1c847221 */ /* 0x000fe20000010000 */
[----:B------:R-:W-:Y:S01]  /*23c0*/  ISETP.NE.AND P0, PT, R109, 0x1, PT ;  /* 0x000000016d00780c */ /* 0x000fe20003f05270 */
[----:B------:R-:W-:Y:S01]  /*23d0*/  FADD.FTZ R136, R30, R30 ;  /* 0x0000001e1e887221 */ /* 0x000fe20000010000 */
[----:B------:R-:W-:Y:S01]  /*23e0*/  SHF.L.U32 R150, R128, 0x8, RZ ;  /* 0x0000000880967819 */ /* 0x000fe200000006ff */
[----:B------:R-:W-:Y:S01]  /*23f0*/  FADD.FTZ R138, R31, R31 ;  /* 0x0000001f1f8a7221 */ /* 0x000fe20000010000 */
[----:B------:R-:W1:Y:S01]  /*2400*/  LDC.64 R142, c[0x0][0x3c0] ;  /* 0x0000f000ff8e7b82 */ /* 0x000e620000000a00 */
[----:B------:R-:W-:Y:S01]  /*2410*/  SHF.L.U32 R149, R109, 0x8, RZ ;  /* 0x000000086d957819 */ /* 0x000fe200000006ff */
[----:B------:R-:W-:Y:S01]  /*2420*/  FADD.FTZ R140, R32, R32 ;  /* 0x00000020208c7221 */ /* 0x000fe20000010000 */
[----:B------:R-:W-:Y:S01]  /*2430*/  IADD3 R78, P1, PT, R29, R120, RZ ;  /* 0x000000781d4e7210 */ /* 0x000fe20007f3e0ff */
[----:B------:R-:W-:Y:S01]  /*2440*/  FADD.FTZ R146, R33, R33 ;  /* 0x0000002121927221 */ /* 0x000fe20000010000 */
[----:B------:R-:W-:Y:S01]  /*2450*/  FADD.FTZ R147, R34, R34 ;  /* 0x0000002222937221 */ /* 0x000fe20000010000 */
[----:B------:R-:W-:Y:S01]  /*2460*/  FADD.FTZ R162, R35, R35 ;  /* 0x0000002323a27221 */ /* 0x000fe20000010000 */
[----:B------:R-:W-:Y:S01]  /*2470*/  IADD3 R160, PT, PT, R109, -0x2, RZ ;  /* 0xfffffffe6da07810 */ /* 0x000fe20007ffe0ff */
[----:B------:R-:W2:Y:S01]  /*2480*/  LDC.64 R70, c[0x0][0x440] ;  /* 0x00011000ff467b82 */ /* 0x000ea20000000a00 */
[----:B------:R-:W-:Y:S01]  /*2490*/  LEA R159, R87, R84, 0x5 ;  /* 0x00000054579f7211 */ /* 0x000fe200078e28ff */
[----:B------:R-:W-:Y:S01]  /*24a0*/  FMUL.FTZ R158, R4, R85 ;  /* 0x00000055049e7220 */ /* 0x000fe20000410000 */
[----:B------:R-:W-:Y:S01]  /*24b0*/  FMUL.FTZ R157, R5, R82 ;  /* 0x00000052059d7220 */ /* 0x000fe20000410000 */
        /* <DEDUP_REMOVED lines=8> */
[----:B------:R-:W-:Y:S01]  /*2540*/  MOV R16, RZ ;  /* 0x000000ff00107202 */ /* 0x000fe20000000f00 */
[----:B------:R-:W4:Y:S01]  /*2550*/  LDCU UR7, c[0x0][0x394] ;  /* 0x00007280ff0777ac */ /* 0x000f220008000800 */
        /* <DEDUP_REMOVED lines=8> */
[----:B----4-:R-:W0:Y:S02]  /*25e0*/  LDC.64 R76, c[0x0][0x4f0] ;  /* 0x00013c00ff4c7b82 */ /* 0x010e240000000a00 */
.L_x_17174:
[----:B-1--4-:R-:W-:-:S04]  /*25f0*/  IMAD.WIDE.U32 R28, R142, UR4, RZ ;  /* 0x000000048e1c7c25 */ /* 0x012fc8000f8e00ff */
[----:B------:R-:W-:Y:S01]  /*2600*/  IMAD R29, R143, UR4, R29 ;  /* 0x000000048f1d7c24 */ /* 0x000fe2000f8e021d */
[----:B------:R-:W-:-:S04]  /*2610*/  LEA R44, P1, R28, R113, 0x2 ;  /* 0x000000711c2c7211 */ /* 0x000fc800078210ff */
[----:B------:R-:W-:-:S03]  /*2620*/  LEA.HI.X R45, R28, R112, R29, 0x2, P1 ;  /* 0x000000701c2d7211 */ /* 0x000fc600008f141d */
[----:B------:R-:W-:-:S05]  /*2630*/  IMAD.WIDE.U32 R44, R106, 0x10, R44 ;  /* 0x000000106a2c7825 */ /* 0x000fca00078e002c */
[----:B0-----:R-:W4:Y:S04]  /*2640*/  LDG.E.128 R28, desc[UR16][R44.64] ;  /* 0x000000102c1c7981 */ /* 0x001f28000c1e1d00 */
        /* <DEDUP_REMOVED lines=30> */
[CC--:B--2---:R-:W-:Y:S01]  /*2830*/  FMUL.FTZ R30, R81.reuse, R82.reuse ;  /* 0x00000052511e7220 */ /* 0x0c4fe20000410000 */
[----:B------:R-:W-:Y:S01]  /*2840*/  FMUL.FTZ R28, R80, 1.4426950216293334961 ;  /* 0x3fb8aa3b501c7820 */ /* 0x000fe20000410000 */
[C---:B------:R-:W-:Y:S01]  /*2850*/  FMUL.FTZ R31, R81.reuse, R83 ;  /* 0x00000053511f7220 */ /* 0x040fe20000410000 */
[-C--:B------:R-:W-:Y:S01]  /*2860*/  FMUL.FTZ R46, R81, R85.reuse ;  /* 0x00000055512e7220 */ /* 0x080fe20000410000 */
[----:B0-----:R-:W-:Y:S01]  /*2870*/  FMUL.RZ R32, R30, 0.15915493667125701904 ;  /* 0x3e22f9831e207820 */ /* 0x001fe2000040c000 */
[C---:B------:R-:W-:Y:S01]  /*2880*/  FMUL.FTZ R29, R28.reuse, R85 ;  /* 0x000000551c1d7220 */ /* 0x040fe20000410000 */
[C---:B------:R-:W-:Y:S01]  /*2890*/  FMUL.FTZ R30, R28.reuse, R82 ;  /* 0x000000521c1e7220 */ /* 0x040fe20000410000 */
[----:B------:R-:W-:Y:S01]  /*28a0*/  FMUL.RZ R33, R31, 0.15915493667125701904 ;  /* 0x3e22f9831f217820 */ /* 0x000fe2000040c000 */
[----:B------:R-:W-:Y:S01]  /*28b0*/  FMUL.FTZ R31, R28, R83 ;  /* 0x000000531c1f7220 */ /* 0x000fe20000410000 */
[----:B------:R0:W-:Y:S01]  /*28c0*/  MUFU.EX2 R164, R29 ;  /* 0x0000001d00a47308 */ /* 0x0001e20000000800 */
[----:B------:R-:W-:Y:S01]  /*28d0*/  FMUL.RZ R46, R46, 0.15915493667125701904 ;  /* 0x3e22f9832e2e7820 */ /* 0x000fe2000040c000 */
[C---:B-1----:R-:W-:Y:S01]  /*28e0*/  FMUL.FTZ R44, R28.reuse, R126 ;  /* 0x0000007e1c2c7220 */ /* 0x042fe20000410000 */
[C---:B------:R-:W-:Y:S01]  /*28f0*/  FMUL.FTZ R45, R28.reuse, R141 ;  /* 0x0000008d1c2d7220 */ /* 0x040fe20000410000 */
[-C--:B------:R-:W-:Y:S01]  /*2900*/  FMUL.FTZ R47, R28, R130.reuse ;  /* 0x000000821c2f7220 */ /* 0x080fe20000410000 */
        /* <DEDUP_REMOVED lines=45> */
[----:B------:R-:W2:Y:S01]  /*2be0*/  MUFU.COS R195, R180 ;  /* 0x000000b400c37308 */ /* 0x000ea20000000000 */
[----:B---3--:R-:W-:Y:S04]  /*2bf0*/  STS.128 [R86+0x840], R48 ;  /* 0x0008403056007388 */ /* 0x008fe80000000c00 */
[----:B----4-:R-:W-:Y:S04]  /*2c00*/  STS.128 [R86+0xa40], R52 ;  /* 0x000a403456007388 */ /* 0x010fe80000000c00 */
[----:B-----5:R-:W-:Y:S04]  /*2c10*/  STS.128 [R86+0xc40], R56 ;  /* 0x000c403856007388 */ /* 0x020fe80000000c00 */
[----:B------:R3:W-:Y:S01]  /*2c20*/  STS.128 [R86+0xe40], R60 ;  /* 0x000e403c56007388 */ /* 0x0007e20000000c00 */
[----:B------:R-:W-:-:S03]  /*2c30*/  NOP ;  /* 0x0000000000007918 */ /* 0x000fc60000000000 */
[----:B0-----:R-:W0:Y:S04]  /*2c40*/  LDS.128 R44, [R159+0x840] ;  /* 0x000840009f2c7984 */ /* 0x001e280000000c00 */
[----:B------:R-:W4:Y:S04]  /*2c50*/  LDS.128 R48, [R159+0x850] ;  /* 0x000850009f307984 */ /* 0x000f280000000c00 */
[----:B------:R-:W5:Y:S01]  /*2c60*/  LDS.128 R52, [R159+0x860] ;  /* 0x000860009f347984 */ /* 0x000f620000000c00 */
[----:B---3--:R-:W-:Y:S01]  /*2c70*/  IADD3 R61, PT, PT, R150, UR4, RZ ;  /* 0x00000004963d7c10 */ /* 0x008fe2000fffe0ff */
[----:B------:R-:W-:Y:S01]  /*2c80*/  FMUL.FTZ R62, R163, R168 ;  /* 0x000000a8a33e7220 */ /* 0x000fe20000410000 */
[----:B------:R-:W-:Y:S01]  /*2c90*/  P2R R60, PR, RZ, 0x4 ;  /* 0x00000004ff3c7803 */ /* 0x000fe20000000000 */
[----:B------:R-:W3:Y:S01]  /*2ca0*/  LDS.128 R56, [R159+0x870] ;  /* 0x000870009f387984 */ /* 0x000ee20000000c00 */
        /* <DEDUP_REMOVED lines=8> */
[C---:B------:R-:W-:Y:S01]  /*2d30*/  FMUL.FTZ R165, R184.reuse, R195 ;  /* 0x000000c3b8a57220 */ /* 0x040fe20000410000 */
[----:B------:R1:W-:Y:S01]  /*2d40*/  STS.64 [R182+0x2550], R60 ;  /* 0x0025503cb6007388 */ /* 0x0003e20000000a00 */
[----:B------:R-:W-:Y:S01]  /*2d50*/  FMUL.FTZ R164, R184, R193 ;  /* 0x000000c1b8a47220 */ /* 0x000fe20000410000 */
[C---:B0-----:R-:W-:Y:S01]  /*2d60*/  FMUL.FTZ R176, R132.reuse, R44 ;  /* 0x0000002c84b07220 */ /* 0x041fe20000410000 */
        /* <DEDUP_REMOVED lines=11> */
[C---:B---3--:R-:W-:Y:S01]  /*2e20*/  FMUL.FTZ R190, R147.reuse, R56 ;  /* 0x0000003893be7220 */ /* 0x048fe20000410000 */
        /* <DEDUP_REMOVED lines=13> */
.L_x_17128:
[----:B------:R0:W1:Y:S02]  /*2f00*/  LDS.64 R48, [R181+0x3558] ;  /* 0x00355800b5307984 */ /* 0x0000640000000a00 */
.L_x_17129:
[----:B------:R-:W-:Y:S05]  /*2f10*/  BSYNC.RECONVERGENT B0 ;  /* 0x0000000000007941 */ /* 0x000fea0003800200 */
.L_x_17127:
[----:B------:R-:W4:Y:S01]  /*2f20*/  @P0 LDC R45, c[0x0][0x38c] ;  /* 0x0000e300ff2d0b82 */ /* 0x000f220000000800 */
[----:B------:R-:W-:Y:S01]  /*2f30*/  CS2R R50, SRZ ;  /* 0x0000000000327805 */ /* 0x000fe2000001ff00 */
[----:B----4-:R-:W-:-:S04]  /*2f40*/  @P0 IMAD R45, R160, R45, UR4 ;  /* 0x00000004a02d0e24 */ /* 0x010fc8000f8e022d */
[----:B--2---:R-:W-:-:S05]  /*2f50*/  @P0 IMAD.WIDE R44, R45, 0x10, R68 ;  /* 0x000000102d2c0825 */ /* 0x004fca00078e0244 */
        /* <DEDUP_REMOVED lines=45> */
[C---:B------:R-:W-:Y:S01]  /*3230*/  FMUL.FTZ R54, R170.reuse, R52 ;  /* 0x00000034aa367220 */ /* 0x040fe20000410000 */
        /* <DEDUP_REMOVED lines=221> */
.L_x_17131:
[----:B------:R-:W-:Y:S05]  /*4010*/  BSYNC.RECONVERGENT B0 ;  /* 0x0000000000007941 */ /* 0x000fea0003800200 */
.L_x_17130:
        /* <DEDUP_REMOVED lines=17> */
.L_x_17133:
[----:B------:R-:W-:Y:S05]  /*4130*/  BSYNC.RECONVERGENT B0 ;  /* 0x0000000000007941 */ /* 0x000fea0003800200 */
.L_x_17132:
        /* <DEDUP_REMOVED lines=16> */
.L_x_17135:
[----:B------:R-:W-:Y:S05]  /*4240*/  BSYNC.RECONVERGENT B0 ;  /* 0x0000000000007941 */ /* 0x000fea0003800200 */
.L_x_17134:
        /* <DEDUP_REMOVED lines=16> */
.L_x_17137:
[----:B------:R-:W-:Y:S05]  /*4350*/  BSYNC.RECONVERGENT B0 ;  /* 0x0000000000007941 */ /* 0x000fea0003800200 */
.L_x_17136:
        /* <DEDUP_REMOVED lines=16> */
.L_x_17139:
[----:B------:R-:W-:Y:S05]  /*4460*/  BSYNC.RECONVERGENT B0 ;  /* 0x0000000000007941 */ /* 0x000fea0003800200 */
.L_x_17138:
[----:B------:R-:W-:Y:S01]  /*4470*/  SHFL.DOWN PT, R221, R206, 0x1, 0x1f ;  /* 0x08201f00cedd7f89 */ /* 0x000fe200000e0000 */
[----:B------:R-:W-:Y:S01]  /*4480*/  ISETP.NE.AND P4, PT, R120, RZ, PT ;  /* 0x000000ff7800720c */ /* 0x000fe20003f85270 */
[--C-:B--2---:R-:W-:Y:S01]  /*4490*/  IMAD.WIDE.U32 R54, R74, UR4, R78.reuse ;  /* 0x000000044a367c25 */ /* 0x104fe2000f8e004e */
[----:B------:R-:W-:Y:S01]  /*44a0*/  ISETP.NE.AND P1, PT, R120, 0x1f, PT ;  /* 0x0000001f7800780c */ /* 0x000fe20003f25270 */
[----:B------:R-:W2:Y:S02]  /*44b0*/  SHFL.IDX PT, R217, R47, RZ, 0x1f ;  /* 0x00001fff2fd97589 */ /* 0x000ea400000e0000 */
[-C--:B------:R-:W-:Y:S01]  /*44c0*/  FMUL.FTZ R51, R53, R212.reuse ;  /* 0x000000d435337220 */ /* 0x080fe20000410000 */
[----:B------:R-:W-:Y:S01]  /*44d0*/  FMUL.FTZ R218, R50, R212 ;  /* 0x000000d432da7220 */ /* 0x000fe20000410000 */
[----:B------:R-:W-:Y:S01]  /*44e0*/  IMAD.WIDE.U32 R56, R76, UR4, R78 ;  /* 0x000000044c387c25 */ /* 0x000fe2000f8e004e */
[----:B------:R-:W5:Y:S03]  /*44f0*/  SHFL.DOWN PT, R223, R208, 0x1, 0x1f ;  /* 0x08201f00d0df7f89 */ /* 0x000f6600000e0000 */
[----:B------:R-:W-:Y:S01]  /*4500*/  FFMA.FTZ R216, R50, R211, -R51 ;  /* 0x000000d332d87223 */ /* 0x000fe20000010833 */
[----:B------:R-:W-:Y:S01]  /*4510*/  LEA R50, P2, R54, R135, 0x2 ;  /* 0x0000008736327211 */ /* 0x000fe200078410ff */
[----:B------:R-:W-:Y:S01]  /*4520*/  IMAD R219, R75, UR4, R55 ;  /* 0x000000044bdb7c24 */ /* 0x000fe2000f8e0237 */
[----:B0-----:R-:W0:Y:S01]  /*4530*/  SHFL.IDX PT, R215, R46, RZ, 0x1f ;  /* 0x00001fff2ed77589 */ /* 0x001e2200000e0000 */
[----:B------:R-:W-:Y:S01]  /*4540*/  FFMA.FTZ R55, R53, R211, R218 ;  /* 0x000000d335377223 */ /* 0x000fe200000100da */
[----:B------:R-:W-:Y:S01]  /*4550*/  IMAD R57, R77, UR4, R57 ;  /* 0x000000044d397c24 */ /* 0x000fe2000f8e0239 */
[----:B-1----:R-:W-:Y:S01]  /*4560*/  LEA R52, P3, R56, R131, 0x2 ;  /* 0x0000008338347211 */ /* 0x002fe200078610ff */
[----:B------:R-:W1:Y:S01]  /*4570*/  SHFL.DOWN PT, R227, R209, 0x1, 0x1f ;  /* 0x08201f00d1e37f89 */ /* 0x000e6200000e0000 */
[----:B------:R-:W-:Y:S01]  /*4580*/  @P4 FADD.FTZ R211, R213, R216 ;  /* 0x000000d8d5d34221 */ /* 0x000fe20000010000 */
        /* <DEDUP_REMOVED lines=86> */
[C---:B------:R-:W-:Y:S01]  /*4af0*/  FFMA.FTZ R61, R173.reuse, R184, -R170 ;  /* 0x000000b8ad3d7223 */ /* 0x040fe200000108aa */
[----:B------:R-:W-:Y:S01]  /*4b00*/  FMUL.FTZ R197, R186, R139 ;  /* 0x0000008bbac57220 */ /* 0x000fe20000410000 */
[----:B------:R-:W-:Y:S01]  /*4b10*/  FFMA.FTZ R172, R173, R185, R172 ;  /* 0x000000b9adac7223 */ /* 0x000fe200000100ac */
[----:B------:R-:W-:Y:S01]  /*4b20*/  FMUL.FTZ R203, R56, R139 ;  /* 0x0000008b38cb7220 */ /* 0x000fe20000410000 */
[----:B------:R-:W-:Y:S01]  /*4b30*/  FADD.FTZ R180, R180, R61 ;  /* 0x0000003db4b47221 */ /* 0x000fe20000010000 */
[C---:B------:R-:W-:Y:S01]  /*4b40*/  FFMA.FTZ R61, R167.reuse, R202, R168 ;  /* 0x000000caa73d7223 */ /* 0x040fe200000100a8 */
[----:B------:R-:W-:Y:S01]  /*4b50*/  FFMA.FTZ R167, R167, R57, -R166 ;  /* 0x00000039a7a77223 */ /* 0x000fe200000108a6 */
[----:B------:R-:W-:Y:S01]  /*4b60*/  FADD.FTZ R179, R179, R172 ;  /* 0x000000acb3b37221 */ /* 0x000fe20000010000 */
[-C--:B------:R-:W-:Y:S01]  /*4b70*/  FMUL.FTZ R166, R174, R180.reuse ;  /* 0x000000b4aea67220 */ /* 0x080fe20000410000 */
[C---:B------:R-:W-:Y:S01]  /*4b80*/  FFMA.FTZ R207, R10.reuse, R207, R61 ;  /* 0x000000cf0acf7223 */ /* 0x040fe2000001003d */
[----:B------:R-:W-:Y:S01]  /*4b90*/  FFMA.FTZ R205, R10, R205, R167 ;  /* 0x000000cd0acd7223 */ /* 0x000fe200000100a7 */
[-C--:B------:R-:W-:Y:S01]  /*4ba0*/  FMUL.FTZ R61, R174, R179.reuse ;  /* 0x000000b3ae3d7220 */ /* 0x080fe20000410000 */
[C---:B------:R-:W-:Y:S01]  /*4bb0*/  FFMA.FTZ R166, R175.reuse, R179, R166 ;  /* 0x000000b3afa67223 */ /* 0x040fe200000100a6 */
[----:B---3--:R-:W-:Y:S01]  /*4bc0*/  FMUL.FTZ R167, R208, R47 ;  /* 0x0000002fd0a77220 */ /* 0x008fe20000410000 */
[----:B------:R-:W-:Y:S01]  /*4bd0*/  FMUL.FTZ R174, R180, R83 ;  /* 0x00000053b4ae7220 */ /* 0x000fe20000410000 */
[----:B------:R-:W-:Y:S01]  /*4be0*/  FFMA.FTZ R61, R175, R180, -R61 ;  /* 0x000000b4af3d7223 */ /* 0x000fe2000001083d */
[----:B------:R-:W-:Y:S01]  /*4bf0*/  FADD.FTZ R177, R177, R166 ;  /* 0x000000a6b1b17221 */ /* 0x000fe20000010000 */
[C---:B------:R-:W-:Y:S01]  /*4c00*/  FMUL.FTZ R166, R164.reuse, R207 ;  /* 0x000000cfa4a67220 */ /* 0x040fe20000410000 */
[-C--:B------:R-:W-:Y:S01]  /*4c10*/  FMUL.FTZ R164, R164, R205.reuse ;  /* 0x000000cda4a47220 */ /* 0x080fe20000410000 */
[----:B------:R-:W-:Y:S01]  /*4c20*/  FADD.FTZ R178, R178, R61 ;  /* 0x0000003db2b27221 */ /* 0x000fe20000010000 */
[-C--:B--2---:R-:W-:Y:S01]  /*4c30*/  FFMA.FTZ R167, R206, R46.reuse, -R167 ;  /* 0x0000002ecea77223 */ /* 0x084fe200000108a7 */
        /* <DEDUP_REMOVED lines=11> */
[C---:B------:R-:W-:Y:S01]  /*4cf0*/  FFMA.FTZ R164, R62.reuse, R178, -R163 ;  /* 0x000000b23ea47223 */ /* 0x040fe200000108a3 */
[----:B------:R-:W-:Y:S01]  /*4d00*/  FFMA.FTZ R169, R62, R177, R169 ;  /* 0x000000b13ea97223 */ /* 0x000fe200000100a9 */
[----:B----4-:R-:W-:Y:S01]  /*4d10*/  FADD.FTZ R46, R210, R167 ;  /* 0x000000a7d22e7221 */ /* 0x010fe20000010000 */
[----:B0-----:R-:W-:Y:S01]  /*4d20*/  FADD.FTZ R47, R209, R206 ;  /* 0x000000ced12f7221 */ /* 0x001fe20000010000 */
[----:B------:R-:W-:Y:S01]  /*4d30*/  FADD.FTZ R164, R63, R164 ;  /* 0x000000a43fa47221 */ /* 0x000fe20000010000 */
[----:B------:R-:W-:Y:S01]  /*4d40*/  FADD.FTZ R176, R176, R169 ;  /* 0x000000a9b0b07221 */ /* 0x000fe20000010000 */
[----:B------:R-:W-:Y:S01]  /*4d50*/  FFMA.FTZ R163, -R156, R33, R199 ;  /* 0x000000219ca37223 */ /* 0x000fe200000101c7 */
[----:B------:R-:W-:Y:S01]  /*4d60*/  FFMA.FTZ R62, -R158, R29, R54 ;  /* 0x0000001d9e3e7223 */ /* 0x000fe20000010136 */
[----:B------:R0:W-:Y:S01]  /*4d70*/  @!P2 STS.128 [UR6+0x3650], R44 ;  /* 0x0036502cff00a988 */ /* 0x0001e20008000c06 */
[----:B------:R-:W-:Y:S01]  /*4d80*/  FMUL.FTZ R169, R176, R85 ;  /* 0x00000055b0a97220 */ /* 0x000fe20000410000 */
[----:B------:R-:W-:Y:S01]  /*4d90*/  FFMA.FTZ R165, R11, R58, R166 ;  /* 0x0000003a0ba57223 */ /* 0x000fe200000100a6 */
[----:B------:R-:W-:Y:S01]  /*4da0*/  FFMA.FTZ R63, R156, -R32, R193 ;  /* 0x800000209c3f7223 */ /* 0x000fe200000100c1 */
[----:B------:R-:W-:Y:S01]  /*4db0*/  FMUL.FTZ R170, R179, R83 ;  /* 0x00000053b3aa7220 */ /* 0x000fe20000410000 */
[----:B------:R-:W-:Y:S01]  /*4dc0*/  FMUL.FTZ R166, R163, R174 ;  /* 0x000000aea3a67220 */ /* 0x000fe20000410000 */
[----:B------:R-:W-:Y:S01]  /*4dd0*/  FFMA.FTZ R58, R158, -R28, R55 ;  /* 0x8000001c9e3a7223 */ /* 0x000fe20000010037 */
[----:B------:R-:W-:Y:S01]  /*4de0*/  FMUL.FTZ R168, R4, R169 ;  /* 0x000000a904a87220 */ /* 0x000fe20000410000 */
[----:B------:R-:W-:Y:S01]  /*4df0*/  FFMA.FTZ R182, R11, R182, R61 ;  /* 0x000000b60bb67223 */ /* 0x000fe2000001003d */
[----:B------:R-:W-:Y:S01]  /*4e00*/  FFMA.FTZ R192, R63, R170, R166 ;  /* 0x000000aa3fc07223 */ /* 0x000fe200000100a6 */
[----:B------:R-:W-:Y:S01]  /*4e10*/  FMUL.FTZ R166, R178, R82 ;  /* 0x00000052b2a67220 */ /* 0x000fe20000410000 */
[----:B------:R-:W-:Y:S01]  /*4e20*/  FFMA.FTZ R61, R157, -R30, R196 ;  /* 0x8000001e9d3d7223 */ /* 0x000fe200000100c4 */
[----:B------:R1:W-:Y:S01]  /*4e30*/  STS [R105], R168 ;  /* 0x000000a869007388 */ /* 0x0003e20000000800 */
[----:B------:R-:W-:Y:S01]  /*4e40*/  FMUL.FTZ R204, R163, R170 ;  /* 0x000000aaa3cc7220 */ /* 0x000fe20000410000 */
[----:B0-----:R-:W-:Y:S01]  /*4e50*/  FMUL.FTZ R45, R164, R85 ;  /* 0x00000055a42d7220 */ /* 0x001fe20000410000 */
[----:B------:R-:W-:Y:S01]  /*4e60*/  FFMA.FTZ R44, -R157, R31, R194 ;  /* 0x0000001f9d2c7223 */ /* 0x000fe200000101c2 */
[----:B------:R-:W-:Y:S01]  /*4e70*/  FMUL.FTZ R46, R177, R82 ;  /* 0x00000052b12e7220 */ /* 0x000fe20000410000 */
[----:B------:R-:W-:Y:S01]  /*4e80*/  FMUL.FTZ R191, R6, R170 ;  /* 0x000000aa06bf7220 */ /* 0x000fe20000410000 */
[-C--:B------:R-:W-:Y:S01]  /*4e90*/  FMUL.FTZ R47, R62, R45.reuse ;  /* 0x0000002d3e2f7220 */ /* 0x080fe20000410000 */
[----:B------:R-:W-:Y:S01]  /*4ea0*/  FMUL.FTZ R171, R4, R45 ;  /* 0x0000002d04ab7220 */ /* 0x000fe20000410000 */
[-C--:B------:R-:W-:Y:S01]  /*4eb0*/  FMUL.FTZ R172, R44, R46.reuse ;  /* 0x0000002e2cac7220 */ /* 0x080fe20000410000 */
[----:B------:R-:W-:Y:S01]  /*4ec0*/  FMUL.FTZ R173, R5, R46 ;  /* 0x0000002e05ad7220 */ /* 0x000fe20000410000 */
[-C--:B------:R-:W-:Y:S01]  /*4ed0*/  FFMA.FTZ R47, R58, R169.reuse, R47 ;  /* 0x000000a93a2f7223 */ /* 0x080fe2000001002f */
[----:B------:R-:W-:Y:S01]  /*4ee0*/  FMUL.FTZ R169, R62, R169 ;  /* 0x000000a93ea97220 */ /* 0x000fe20000410000 */
[----:B-1----:R-:W-:Y:S01]  /*4ef0*/  FMUL.FTZ R168, R44, R166 ;  /* 0x000000a62ca87220 */ /* 0x002fe20000410000 */
[-C--:B------:R-:W-:Y:S01]  /*4f00*/  FFMA.FTZ R187, R63, R174.reuse, -R204 ;  /* 0x000000ae3fbb7223 */ /* 0x080fe200000108cc */
[----:B------:R-:W-:Y:S01]  /*4f10*/  FMUL.FTZ R195, R6, R174 ;  /* 0x000000ae06c37220 */ /* 0x000fe20000410000 */
[----:B------:R-:W-:Y:S01]  /*4f20*/  FFMA.FTZ R169, R58, R45, -R169 ;  /* 0x0000002d3aa97223 */ /* 0x000fe200000108a9 */
[C---:B------:R-:W-:Y:S01]  /*4f30*/  FFMA.FTZ R170, R61.reuse, R46, R168 ;  /* 0x0000002e3daa7223 */ /* 0x040fe200000100a8 */
[-C--:B------:R-:W-:Y:S01]  /*4f40*/  FFMA.FTZ R172, R61, R166.reuse, -R172 ;  /* 0x000000a63dac7223 */ /* 0x080fe200000108ac */
[----:B------:R-:W-:Y:S01]  /*4f50*/  FMUL.FTZ R175, R5, R166 ;  /* 0x000000a605af7220 */ /* 0x000fe20000410000 */
[----:B------:R-:W-:Y:S01]  /*4f60*/  FFMA.FTZ R46, -R155, R35, R198 ;  /* 0x000000239b2e7223 */ /* 0x000fe200000101c6 */
[-C--:B------:R-:W-:Y:S01]  /*4f70*/  FMUL.FTZ R174, R184, R0.reuse ;  /* 0x00000000b8ae7220 */ /* 0x080fe20000410000 */
[----:B------:R-:W-:Y:S01]  /*4f80*/  FMUL.FTZ R166, R185, R0 ;  /* 0x00000000b9a67220 */ /* 0x000fe20000410000 */
[----:B------:R-:W-:Y:S01]  /*4f90*/  FADD.FTZ R169, RZ, R169 ;  /* 0x000000a9ffa97221 */ /* 0x000fe20000010000 */
[----:B------:R0:W-:Y:S01]  /*4fa0*/  STS [R104+0x4], R171 ;  /* 0x000004ab68007388 */ /* 0x0001e20000000800 */
[----:B------:R-:W-:Y:S01]  /*4fb0*/  FFMA.FTZ R45, R155, -R34, R200 ;  /* 0x800000229b2d7223 */ /* 0x000fe200000100c8 */
[----:B------:R-:W-:Y:S01]  /*4fc0*/  FMUL.FTZ R204, R46, R174 ;  /* 0x000000ae2ecc7220 */ /* 0x000fe20000410000 */
[----:B------:R-:W-:Y:S01]  /*4fd0*/  FADD.FTZ R47, RZ, R47 ;  /* 0x0000002fff2f7221 */ /* 0x000fe20000010000 */
[C---:B------:R-:W-:Y:S01]  /*4fe0*/  FFMA.FTZ R168, -R154.reuse, R37, R60 ;  /* 0x000000259aa87223 */ /* 0x040fe2000001013c */
[----:B------:R-:W-:Y:S01]  /*4ff0*/  FADD.FTZ R172, R169, R172 ;  /* 0x000000aca9ac7221 */ /* 0x000fe20000010000 */
[----:B------:R1:W-:Y:S01]  /*5000*/  STS [R104+0x8], R173 ;  /* 0x000008ad68007388 */ /* 0x0003e20000000800 */
[----:B------:R-:W-:Y:S01]  /*5010*/  FFMA.FTZ R204, R45, R166, R204 ;  /* 0x000000a62dcc7223 */ /* 0x000fe200000100cc */
[----:B------:R-:W-:Y:S01]  /*5020*/  FADD.FTZ R47, R47, R170 ;  /* 0x000000aa2f2f7221 */ /* 0x000fe20000010000 */
[----:B------:R-:W-:Y:S01]  /*5030*/  FFMA.FTZ R167, R154, -R36, R201 ;  /* 0x800000249aa77223 */ /* 0x000fe200000100c9 */
[----:B0-----:R-:W-:Y:S01]  /*5040*/  FMUL.FTZ R171, R46, R166 ;  /* 0x000000a62eab7220 */ /* 0x001fe20000410000 */
[----:B------:R-:W-:Y:S01]  /*5050*/  FMUL.FTZ R208, R168, R197 ;  /* 0x000000c5a8d07220 */ /* 0x000fe20000410000 */
[----:B------:R-:W-:Y:S01]  /*5060*/  FFMA.FTZ R170, -R153, R39, R202 ;  /* 0x0000002799aa7223 */ /* 0x000fe200000101ca */
[----:B------:R-:W-:Y:S01]  /*5070*/  FADD.FTZ R172, R172, R187 ;  /* 0x000000bbacac7221 */ /* 0x000fe20000010000 */
[----:B------:R-:W-:Y:S01]  /*5080*/  FFMA.FTZ R171, R45, R174, -R171 ;  /* 0x000000ae2dab7223 */ /* 0x000fe200000108ab */
[----:B------:R0:W-:Y:S01]  /*5090*/  STS [R104+0xc], R175 ;  /* 0x00000caf68007388 */ /* 0x0001e20000000800 */
[----:B-1----:R-:W-:Y:S01]  /*50a0*/  FMUL.FTZ R173, R7, R166 ;  /* 0x000000a607ad7220 */ /* 0x002fe20000410000 */
[----:B------:R-:W-:Y:S01]  /*50b0*/  FMUL.FTZ R166, R189, R126 ;  /* 0x0000007ebda67220 */ /* 0x000fe20000410000 */
[-C--:B------:R-:W-:Y:S01]  /*50c0*/  FFMA.FTZ R208, R167, R203.reuse, -R208 ;  /* 0x000000cba7d07223 */ /* 0x080fe200000108d0 */
[----:B------:R-:W-:Y:S01]  /*50d0*/  FFMA.FTZ R169, R153, -R38, R57 ;  /* 0x8000002699a97223 */ /* 0x000fe20000010039 */
[----:B------:R-:W-:Y:S01]  /*50e0*/  FADD.FTZ R171, R172, R171 ;  /* 0x000000abacab7221 */ /* 0x000fe20000010000 */
[----:B------:R1:W-:Y:S01]  /*50f0*/  STS [R104+0x18], R173 ;  /* 0x000018ad68007388 */ /* 0x0003e20000000800 */
[----:B------:R-:W-:Y:S01]  /*5100*/  FMUL.FTZ R206, R168, R203 ;  /* 0x000000cba8ce7220 */ /* 0x000fe20000410000 */
[----:B------:R-:W-:Y:S01]  /*5110*/  FFMA.FTZ R172, R152, -R40, R205 ;  /* 0x8000002898ac7223 */ /* 0x000fe200000100cd */
[----:B------:R-:W-:Y:S01]  /*5120*/  FADD.FTZ R208, R171, R208 ;  /* 0x000000d0abd07221 */ /* 0x000fe20000010000 */
[----:B0-----:R-:W-:Y:S01]  /*5130*/  FMUL.FTZ R175, R7, R174 ;  /* 0x000000ae07af7220 */ /* 0x001fe20000410000 */
[----:B------:R-:W-:Y:S01]  /*5140*/  FMUL.FTZ R174, R188, R126 ;  /* 0x0000007ebcae7220 */ /* 0x000fe20000410000 */
[----:B------:R0:W-:Y:S01]  /*5150*/  STS [R104+0x14], R195 ;  /* 0x000014c368007388 */ /* 0x0001e20000000800 */
[----:B------:R-:W-:Y:S01]  /*5160*/  FFMA.FTZ R171, -R152, R41, R207 ;  /* 0x0000002998ab7223 */ /* 0x000fe200000101cf */
[-C--:B------:R-:W-:Y:S01]  /*5170*/  FFMA.FTZ R206, R167, R197.reuse, R206 ;  /* 0x000000c5a7ce7223 */ /* 0x080fe200000100ce */
[----:B------:R-:W-:Y:S01]  /*5180*/  FMUL.FTZ R197, R8, R197 ;  /* 0x000000c508c57220 */ /* 0x000fe20000410000 */
[C---:B-1----:R-:W-:Y:S01]  /*5190*/  FMUL.FTZ R173, R170.reuse, R166 ;  /* 0x000000a6aaad7220 */ /* 0x042fe20000410000 */
[----:B------:R1:W-:Y:S01]  /*51a0*/  STS [R104+0x10], R191 ;  /* 0x000010bf68007388 */ /* 0x0003e20000000800 */
[-C--:B------:R-:W-:Y:S01]  /*51b0*/  FMUL.FTZ R210, R170, R174.reuse ;  /* 0x000000aeaad27220 */ /* 0x080fe20000410000 */
[----:B------:R-:W-:Y:S01]  /*51c0*/  FADD.FTZ R47, R47, R192 ;  /* 0x000000c02f2f7221 */ /* 0x000fe20000010000 */
[C---:B------:R-:W-:Y:S01]  /*51d0*/  FFMA.FTZ R173, R169.reuse, R174, -R173 ;  /* 0x000000aea9ad7223 */ /* 0x040fe200000108ad */
[----:B------:R2:W-:Y:S01]  /*51e0*/  STS [R104+0x1c], R175 ;  /* 0x00001caf68007388 */ /* 0x0005e20000000800 */
[----:B0-----:R-:W-:Y:S01]  /*51f0*/  FMUL.FTZ R195, R48, R141 ;  /* 0x0000008d30c37220 */ /* 0x001fe20000410000 */
[----:B------:R-:W-:Y:S01]  /*5200*/  FFMA.FTZ R210, R169, R166, R210 ;  /* 0x000000a6a9d27223 */ /* 0x000fe200000100d2 */
[----:B------:R-:W-:Y:S01]  /*5210*/  FADD.FTZ R208, R208, R173 ;  /* 0x000000add0d07221 */ /* 0x000fe20000010000 */
[----:B------:R0:W-:Y:S01]  /*5220*/  STS [R104+0x20], R197 ;  /* 0x000020c568007388 */ /* 0x0001e20000000800 */
[----:B------:R-:W-:Y:S01]  /*5230*/  FMUL.FTZ R173, R171, R195 ;  /* 0x000000c3abad7220 */ /* 0x000fe20000410000 */
[----:B-1----:R-:W-:Y:S01]  /*5240*/  FMUL.FTZ R191, R190, R141 ;  /* 0x0000008dbebf7220 */ /* 0x002fe20000410000 */
[----:B------:R-:W-:Y:S01]  /*5250*/  FMUL.FTZ R187, R9, R174 ;  /* 0x000000ae09bb7220 */ /* 0x000fe20000410000 */
[----:B------:R-:W-:Y:S01]  /*5260*/  FADD.FTZ R47, R47, R204 ;  /* 0x000000cc2f2f7221 */ /* 0x000fe20000010000 */
[----:B------:R-:W-:Y:S01]  /*5270*/  FMUL.FTZ R192, R49, R130 ;  /* 0x0000008231c07220 */ /* 0x000fe20000410000 */
[----:B--2---:R-:W-:Y:S01]  /*5280*/  FMUL.FTZ R175, R9, R166 ;  /* 0x000000a609af7220 */ /* 0x004fe20000410000 */
[-C--:B------:R-:W-:Y:S01]  /*5290*/  FFMA.FTZ R166, R172, R191.reuse, R173 ;  /* 0x000000bfaca67223 */ /* 0x080fe200000100ad */
[----:B------:R-:W-:Y:S01]  /*52a0*/  FMUL.FTZ R204, R59, R130 ;  /* 0x000000823bcc7220 */ /* 0x000fe20000410000 */
[----:B------:R1:W-:Y:S01]  /*52b0*/  STS [R104+0x2c], R187 ;  /* 0x00002cbb68007388 */ /* 0x0003e20000000800 */
[-C--:B0-----:R-:W-:Y:S01]  /*52c0*/  FMUL.FTZ R197, R10, R191.reuse ;  /* 0x000000bf0ac57220 */ /* 0x081fe20000410000 */
[----:B------:R-:W-:Y:S01]  /*52d0*/  FMUL.FTZ R191, R171, R191 ;  /* 0x000000bfabbf7220 */ /* 0x000fe20000410000 */
[----:B------:R-:W-:Y:S01]  /*52e0*/  FMUL.FTZ R203, R8, R203 ;  /* 0x000000cb08cb7220 */ /* 0x000fe20000410000 */
[----:B------:R0:W-:Y:S01]  /*52f0*/  STS [R104+0x28], R175 ;  /* 0x000028af68007388 */ /* 0x0001e20000000800 */
[----:B------:R-:W-:Y:S01]  /*5300*/  FFMA.FTZ R174, -R151, R43, R182 ;  /* 0x0000002b97ae7223 */ /* 0x000fe200000101b6 */
[-C--:B------:R-:W-:Y:S01]  /*5310*/  FFMA.FTZ R191, R172, R195.reuse, -R191 ;  /* 0x000000c3acbf7223 */ /* 0x080fe200000108bf */
[----:B------:R-:W-:Y:S01]  /*5320*/  FMUL.FTZ R195, R10, R195 ;  /* 0x000000c30ac37220 */ /* 0x000fe20000410000 */
[----:B------:R2:W-:Y:S01]  /*5330*/  STS [R104+0x30], R197 ;  /* 0x000030c568007388 */ /* 0x0005e20000000800 */
[----:B------:R-:W-:Y:S01]  /*5340*/  FADD.FTZ R47, R47, R206 ;  /* 0x000000ce2f2f7221 */ /* 0x000fe20000010000 */
[----:B-1----:R-:W-:Y:S01]  /*5350*/  FMUL.FTZ R187, R11, R192 ;  /* 0x000000c00bbb7220 */ /* 0x002fe20000410000 */
[----:B------:R-:W-:Y:S01]  /*5360*/  FFMA.FTZ R173, R151, -R42, R165 ;  /* 0x8000002a97ad7223 */ /* 0x000fe200000100a5 */
[----:B------:R-:W-:Y:S01]  /*5370*/  STS [R104+0x24], R203 ;  /* 0x000024cb68007388 */ /* 0x000fe20000000800 */
[C---:B------:R-:W-:Y:S01]  /*5380*/  FMUL.FTZ R206, R174.reuse, R204 ;  /* 0x000000ccaece7220 */ /* 0x040fe20000410000 */
[-C--:B0-----:R-:W-:Y:S01]  /*5390*/  FMUL.FTZ R175, R174, R192.reuse ;  /* 0x000000c0aeaf7220 */ /* 0x081fe20000410000 */
[----:B------:R-:W-:Y:S01]  /*53a0*/  FADD.FTZ R47, R47, R210 ;  /* 0x000000d22f2f7221 */ /* 0x000fe20000010000 */
[----:B------:R-:W-:Y:S01]  /*53b0*/  STS [R104+0x34], R195 ;  /* 0x000034c368007388 */ /* 0x000fe20000000800 */
[----:B------:R-:W-:Y:S01]  /*53c0*/  FFMA.FTZ R206, R173, R192, R206 ;  /* 0x000000c0adce7223 */ /* 0x000fe200000100ce */
[-C--:B--2---:R-:W-:Y:S01]  /*53d0*/  FMUL.FTZ R197, R11, R204.reuse ;  /* 0x000000cc0bc57220 */ /* 0x084fe20000410000 */
[----:B------:R-:W-:Y:S01]  /*53e0*/  FFMA.FTZ R192, R173, R204, -R175 ;  /* 0x000000ccadc07223 */ /* 0x000fe200000108af */
[----:B------:R0:W-:Y:S01]  /*53f0*/  STS [R104+0x38], R187 ;  /* 0x000038bb68007388 */ /* 0x0001e20000000800 */
[----:B------:R-:W-:Y:S01]  /*5400*/  FADD.FTZ R191, R208, R191 ;  /* 0x000000bfd0bf7221 */ /* 0x000fe20000010000 */
[----:B------:R-:W-:Y:S01]  /*5410*/  FADD.FTZ R47, R47, R166 ;  /* 0x000000a62f2f7221 */ /* 0x000fe20000010000 */
[----:B------:R-:W-:Y:S01]  /*5420*/  FMUL.FTZ R175, R134, R196 ;  /* 0x000000c486af7220 */ /* 0x000fe20000410000 */
[----:B------:R-:W-:Y:S01]  /*5430*/  STS [R104+0x3c], R197 ;  /* 0x00003cc568007388 */ /* 0x000fe20000000800 */
[----:B------:R-:W-:Y:S01]  /*5440*/  FADD.FTZ R166, R191, R192 ;  /* 0x000000c0bfa67221 */ /* 0x000fe20000010000 */
[C---:B------:R-:W-:Y:S01]  /*5450*/  FMUL.FTZ R192, R132.reuse, R55 ;  /* 0x0000003784c07220 */ /* 0x040fe20000410000 */
[----:B------:R-:W-:Y:S01]  /*5460*/  FMUL.FTZ R55, R132, -R54 ;  /* 0x8000003684377220 */ /* 0x000fe20000410000 */
[----:B------:R-:W-:Y:S01]  /*5470*/  BAR.SYNC.DEFER_BLOCKING 0x0 ;  /* 0x0000000000007b1d */ /* 0x000fe20000010000 */
[----:B------:R-:W-:Y:S01]  /*5480*/  LEA R54, R161, -R148, 0x1 ;  /* 0x80000094a1367211 */ /* 0x000fe200078e08ff */
[----:B0-----:R-:W-:Y:S01]  /*5490*/  FMUL.FTZ R187, R134, -R194 ;  /* 0x800000c286bb7220 */ /* 0x001fe20000410000 */
[C---:B------:R-:W-:Y:S01]  /*54a0*/  FMUL.FTZ R193, R136.reuse, R193 ;  /* 0x000000c188c17220 */ /* 0x040fe20000410000 */
[----:B------:R-:W-:Y:S01]  /*54b0*/  FMUL.FTZ R199, R136, -R199 ;  /* 0x800000c788c77220 */ /* 0x000fe20000410000 */
[----:B------:R-:W-:Y:S01]  /*54c0*/  ISETP.GE.AND P1, PT, R54, 0x1, PT ;  /* 0x000000013600780c */ /* 0x000fe20003f26270 */
[C---:B------:R-:W-:Y:S01]  /*54d0*/  FMUL.FTZ R191, R138.reuse, R200 ;  /* 0x000000c88abf7220 */ /* 0x040fe20000410000 */
[----:B------:R-:W-:Y:S01]  /*54e0*/  FMUL.FTZ R195, R138, -R198 ;  /* 0x800000c68ac37220 */ /* 0x000fe20000410000 */
[----:B------:R-:W-:Y:S01]  /*54f0*/  FMUL.FTZ R201, R140, R201 ;  /* 0x000000c98cc97220 */ /* 0x000fe20000410000 */
[----:B------:R-:W-:Y:S01]  /*5500*/  FMUL.FTZ R57, R146, R57 ;  /* 0x0000003992397220 */ /* 0x000fe20000410000 */
[C---:B------:R-:W-:Y:S01]  /*5510*/  FMUL.FTZ R205, R147.reuse, R205 ;  /* 0x000000cd93cd7220 */ /* 0x040fe20000410000 */
[----:B------:R-:W-:Y:S01]  /*5520*/  FMUL.FTZ R207, R147, -R207 ;  /* 0x800000cf93cf7220 */ /* 0x000fe20000410000 */
[----:B------:R-:W-:Y:S01]  /*5530*/  FMUL.FTZ R165, R162, R165 ;  /* 0x000000a5a2a57220 */ /* 0x000fe20000410000 */
[----:B------:R-:W-:Y:S01]  /*5540*/  FADD.FTZ R47, R47, R206 ;  /* 0x000000ce2f2f7221 */ /* 0x000fe20000010000 */
[----:B------:R-:W-:-:S02]  /*5550*/  ISETP.GE.AND P2, PT, R54, 0x21, PT ;  /* 0x000000213600780c */ /* 0x000fc40003f46270 */
[C---:B------:R-:W-:Y:S02]  /*5560*/  ISETP.GE.AND P3, PT, R54.reuse, 0x41, PT ;  /* 0x000000413600780c */ /* 0x040fe40003f66270 */
        /* <DEDUP_REMOVED lines=21> */
[----:B-----5:R-:W-:-:S03]  /*56c0*/  FMUL.FTZ R55, R140, -R60 ;  /* 0x8000003c8c377220 */ /* 0x020fc60000410000 */
[----:B------:R0:W-:Y:S01]  /*56d0*/  STS [R104+0x850], R193 ;  /* 0x000850c168007388 */ /* 0x0001e20000000800 */
[----:B-1----:R-:W-:-:S03]  /*56e0*/  FMUL.FTZ R175, R146, -R202 ;  /* 0x800000ca92af7220 */ /* 0x002fc60000410000 */
[----:B------:R1:W-:Y:S01]  /*56f0*/  STS [R104+0x854], R199 ;  /* 0x000854c768007388 */ /* 0x0003e20000000800 */
[----:B--2---:R-:W-:-:S03]  /*5700*/  FMUL.FTZ R187, R162, -R182 ;  /* 0x800000b6a2bb7220 */ /* 0x004fc60000410000 */
        /* <DEDUP_REMOVED lines=15> */
.L_x_17141:
[----:B------:R-:W-:Y:S05]  /*5800*/  BSYNC.RECONVERGENT B0 ;  /* 0x0000000000007941 */ /* 0x000fea0003800200 */
.L_x_17140:
[----:B-12---:R0:W1:Y:S01]  /*5810*/  LDS R55, [R103+0x8c0] ;  /* 0x0008c00067377984 */ /* 0x0060620000000800 */
[----:B------:R-:W-:Y:S04]  /*5820*/  BSSY.RECONVERGENT B0, `(.L_x_17142) ;  /* 0x0000004000007945 */ /* 0x000fe80003800200 */
[----:B------:R-:W-:Y:S05]  /*5830*/  @!P2 BRA `(.L_x_17143) ;  /* 0x000000000008a947 */ /* 0x000fea0003800000 */
[----:B------:R2:W-:Y:S04]  /*5840*/  REDG.E.ADD.F32.FTZ.RN.STRONG.GPU desc[UR16][R50.64+0x80], R209 ;  /* 0x000080d1320079a6 */ /* 0x0005e8000c12f310 */
[----:B-1----:R2:W-:Y:S02]  /*5850*/  REDG.E.ADD.F32.FTZ.RN.STRONG.GPU desc[UR16][R52.64+0x80], R55 ;  /* 0x00008037340079a6 */ /* 0x0025e4000c12f310 */
.L_x_17143:
[----:B------:R-:W-:Y:S05]  /*5860*/  BSYNC.RECONVERGENT B0 ;  /* 0x0000000000007941 */ /* 0x000fea0003800200 */
.L_x_17142:
[----:B-12---:R1:W2:Y:S01]  /*5870*/  LDS R55, [R102+0x940] ;  /* 0x0009400066377984 */ /* 0x0062a20000000800 */
[----:B------:R-:W-:Y:S04]  /*5880*/  BSSY.RECONVERGENT B0, `(.L_x_17144) ;  /* 0x0000004000007945 */ /* 0x000fe80003800200 */
[----:B------:R-:W-:Y:S05]  /*5890*/  @!P3 BRA `(.L_x_17145) ;  /* 0x000000000008b947 */ /* 0x000fea0003800000 */
[----:B------:R3:W-:Y:S04]  /*58a0*/  REDG.E.ADD.F32.FTZ.RN.STRONG.GPU desc[UR16][R50.64+0x100], R211 ;  /* 0x000100d3320079a6 */ /* 0x0007e8000c12f310 */
[----:B--2---:R3:W-:Y:S02]  /*58b0*/  REDG.E.ADD.F32.FTZ.RN.STRONG.GPU desc[UR16][R52.64+0x100], R55 ;  /* 0x00010037340079a6 */ /* 0x0047e4000c12f310 */
.L_x_17145:
[----:B------:R-:W-:Y:S05]  /*58c0*/  BSYNC.RECONVERGENT B0 ;  /* 0x0000000000007941 */ /* 0x000fea0003800200 */
.L_x_17144:
[----:B--23--:R2:W3:Y:S01]  /*58d0*/  LDS R55, [R101+0x9c0] ;  /* 0x0009c00065377984 */ /* 0x00c4e20000000800 */
[----:B------:R-:W-:Y:S04]  /*58e0*/  BSSY.RECONVERGENT B0, `(.L_x_17146) ;  /* 0x0000004000007945 */ /* 0x000fe80003800200 */
[----:B------:R-:W-:Y:S05]  /*58f0*/  @!P4 BRA `(.L_x_17147) ;  /* 0x000000000008c947 */ /* 0x000fea0003800000 */
[----:B------:R4:W-:Y:S04]  /*5900*/  REDG.E.ADD.F32.FTZ.RN.STRONG.GPU desc[UR16][R50.64+0x180], R213 ;  /* 0x000180d5320079a6 */ /* 0x0009e8000c12f310 */
[----:B---3--:R4:W-:Y:S02]  /*5910*/  REDG.E.ADD.F32.FTZ.RN.STRONG.GPU desc[UR16][R52.64+0x180], R55 ;  /* 0x00018037340079a6 */ /* 0x0089e4000c12f310 */
.L_x_17147:
[----:B------:R-:W-:Y:S05]  /*5920*/  BSYNC.RECONVERGENT B0 ;  /* 0x0000000000007941 */ /* 0x000fea0003800200 */
.L_x_17146:
        /* <DEDUP_REMOVED lines=11> */
.L_x_17149:
[----:B------:R-:W-:Y:S05]  /*59e0*/  BSYNC.RECONVERGENT B0 ;  /* 0x0000000000007941 */ /* 0x000fea0003800200 */
.L_x_17148:
[----:B0---4-:R0:W4:Y:S01]  /*59f0*/  LDS R55, [R99+0xac0] ;  /* 0x000ac00063377984 */ /* 0x0111220000000800 */
[----:B------:R-:W-:Y:S04]  /*5a00*/  BSSY.RECONVERGENT B0, `(.L_x_17150) ;  /* 0x0000004000007945 */ /* 0x000fe80003800200 */
[----:B------:R-:W-:Y:S05]  /*5a10*/  @!P1 BRA `(.L_x_17151) ;  /* 0x0000000000089947 */ /* 0x000fea0003800000 */
[----:B------:R0:W-:Y:S04]  /*5a20*/  REDG.E.ADD.F32.FTZ.RN.STRONG.GPU desc[UR16][R50.64+0x280], R215 ;  /* 0x000280d7320079a6 */ /* 0x0001e8000c12f310 */
[----:B----4-:R0:W-:Y:S02]  /*5a30*/  REDG.E.ADD.F32.FTZ.RN.STRONG.GPU desc[UR16][R52.64+0x280], R55 ;  /* 0x00028037340079a6 */ /* 0x0101e4000c12f310 */
.L_x_17151:
[----:B------:R-:W-:Y:S05]  /*5a40*/  BSYNC.RECONVERGENT B0 ;  /* 0x0000000000007941 */ /* 0x000fea0003800200 */
.L_x_17150:
[----:B0---4-:R0:W4:Y:S01]  /*5a50*/  LDS R55, [R98+0xb40] ;  /* 0x000b400062377984 */ /* 0x0111220000000800 */
[----:B------:R-:W-:Y:S04]  /*5a60*/  BSSY.RECONVERGENT B0, `(.L_x_17152) ;  /* 0x0000004000007945 */ /* 0x000fe80003800200 */
[----:B------:R-:W-:Y:S05]  /*5a70*/  @!P2 BRA `(.L_x_17153) ;  /* 0x000000000008a947 */ /* 0x000fea0003800000 */
[----:B------:R0:W-:Y:S04]  /*5a80*/  REDG.E.ADD.F32.FTZ.RN.STRONG.GPU desc[UR16][R50.64+0x300], R217 ;  /* 0x000300d9320079a6 */ /* 0x0001e8000c12f310 */
[----:B----4-:R0:W-:Y:S02]  /*5a90*/  REDG.E.ADD.F32.FTZ.RN.STRONG.GPU desc[UR16][R52.64+0x300], R55 ;  /* 0x00030037340079a6 */ /* 0x0101e4000c12f310 */
.L_x_17153:
[----:B------:R-:W-:Y:S05]  /*5aa0*/  BSYNC.RECONVERGENT B0 ;  /* 0x0000000000007941 */ /* 0x000fea0003800200 */
.L_x_17152:
[----:B0---4-:R0:W4:Y:S01]  /*5ab0*/  LDS R55, [R97+0xbc0] ;  /* 0x000bc00061377984 */ /* 0x0111220000000800 */
[----:B------:R-:W-:Y:S04]  /*5ac0*/  BSSY.RECONVERGENT B0, `(.L_x_17154) ;  /* 0x0000004000007945 */ /* 0x000fe80003800200 */
[----:B------:R-:W-:Y:S05]  /*5ad0*/  @!P3 BRA `(.L_x_17155) ;  /* 0x000000000008b947 */ /* 0x000fea0003800000 */
[----:B------:R0:W-:Y:S04]  /*5ae0*/  REDG.E.ADD.F32.FTZ.RN.STRONG.GPU desc[UR16][R50.64+0x380], R219 ;  /* 0x000380db320079a6 */ /* 0x0001e8000c12f310 */
[----:B----4-:R0:W-:Y:S02]  /*5af0*/  REDG.E.ADD.F32.FTZ.RN.STRONG.GPU desc[UR16][R52.64+0x380], R55 ;  /* 0x00038037340079a6 */ /* 0x0101e4000c12f310 */
.L_x_17155:
[----:B------:R-:W-:Y:S05]  /*5b00*/  BSYNC.RECONVERGENT B0 ;  /* 0x0000000000007941 */ /* 0x000fea0003800200 */
.L_x_17154:
[----:B0---4-:R0:W4:Y:S01]  /*5b10*/  LDS R55, [R96+0xc40] ;  /* 0x000c400060377984 */ /* 0x0111220000000800 */
[----:B------:R-:W-:Y:S04]  /*5b20*/  BSSY.RECONVERGENT B0, `(.L_x_17156) ;  /* 0x0000004000007945 */ /* 0x000fe80003800200 */
[----:B------:R-:W-:Y:S05]  /*5b30*/  @!P4 BRA `(.L_x_17157) ;  /* 0x000000000008c947 */ /* 0x000fea0003800000 */
[----:B------:R0:W-:Y:S04]  /*5b40*/  REDG.E.ADD.F32.FTZ.RN.STRONG.GPU desc[UR16][R50.64+0x400], R221 ;  /* 0x000400dd320079a6 */ /* 0x0001e8000c12f310 */
[----:B----4-:R0:W-:Y:S02]  /*5b50*/  REDG.E.ADD.F32.FTZ.RN.STRONG.GPU desc[UR16][R52.64+0x400], R55 ;  /* 0x00040037340079a6 */ /* 0x0101e4000c12f310 */
.L_x_17157:
[----:B------:R-:W-:Y:S05]  /*5b60*/  BSYNC.RECONVERGENT B0 ;  /* 0x0000000000007941 */ /* 0x000fea0003800200 */
.L_x_17156:
[----:B0---4-:R0:W4:Y:S01]  /*5b70*/  LDS R55, [R95+0xcc0] ;  /* 0x000cc0005f377984 */ /* 0x0111220000000800 */
[----:B------:R-:W-:Y:S04]  /*5b80*/  BSSY.RECONVERGENT B0, `(.L_x_17158) ;  /* 0x0000004000007945 */ /* 0x000fe80003800200 */
[----:B------:R-:W-:Y:S05]  /*5b90*/  @!P5 BRA `(.L_x_17159) ;  /* 0x000000000008d947 */ /* 0x000fea0003800000 */
[----:B------:R0:W-:Y:S04]  /*5ba0*/  REDG.E.ADD.F32.FTZ.RN.STRONG.GPU desc[UR16][R50.64+0x480], R223 ;  /* 0x000480df320079a6 */ /* 0x0001e8000c12f310 */
[----:B----4-:R0:W-:Y:S02]  /*5bb0*/  REDG.E.ADD.F32.FTZ.RN.STRONG.GPU desc[UR16][R52.64+0x480], R55 ;  /* 0x00048037340079a6 */ /* 0x0101e4000c12f310 */
.L_x_17159:
[----:B------:R-:W-:Y:S05]  /*5bc0*/  BSYNC.RECONVERGENT B0 ;  /* 0x0000000000007941 */ /* 0x000fea0003800200 */
.L_x_17158:
        /* <DEDUP_REMOVED lines=11> */
.L_x_17161:
[----:B------:R-:W-:Y:S05]  /*5c80*/  BSYNC.RECONVERGENT B0 ;  /* 0x0000000000007941 */ /* 0x000fea0003800200 */
.L_x_17160:
[----:B0---4-:R0:W4:Y:S01]  /*5c90*/  LDS R55, [R93+0xdc0] ;  /* 0x000dc0005d377984 */ /* 0x0111220000000800 */
[----:B------:R-:W-:Y:S04]  /*5ca0*/  BSSY.RECONVERGENT B0, `(.L_x_17162) ;  /* 0x0000004000007945 */ /* 0x000fe80003800200 */
[----:B------:R-:W-:Y:S05]  /*5cb0*/  @!P1 BRA `(.L_x_17163) ;  /* 0x0000000000089947 */ /* 0x000fea0003800000 */
[----:B------:R0:W-:Y:S04]  /*5cc0*/  REDG.E.ADD.F32.FTZ.RN.STRONG.GPU desc[UR16][R50.64+0x580], R227 ;  /* 0x000580e3320079a6 */ /* 0x0001e8000c12f310 */
[----:B----4-:R0:W-:Y:S02]  /*5cd0*/  REDG.E.ADD.F32.FTZ.RN.STRONG.GPU desc[UR16][R52.64+0x580], R55 ;  /* 0x00058037340079a6 */ /* 0x0101e4000c12f310 */
.L_x_17163:
[----:B------:R-:W-:Y:S05]  /*5ce0*/  BSYNC.RECONVERGENT B0 ;  /* 0x0000000000007941 */ /* 0x000fea0003800200 */
.L_x_17162:
[----:B0---4-:R0:W4:Y:S01]  /*5cf0*/  LDS R55, [R92+0xe40] ;  /* 0x000e40005c377984 */ /* 0x0111220000000800 */
[----:B------:R-:W-:Y:S04]  /*5d00*/  BSSY.RECONVERGENT B0, `(.L_x_17164) ;  /* 0x0000004000007945 */ /* 0x000fe80003800200 */
[----:B------:R-:W-:Y:S05]  /*5d10*/  @!P2 BRA `(.L_x_17165) ;  /* 0x000000000008a947 */ /* 0x000fea0003800000 */
[----:B------:R0:W-:Y:S04]  /*5d20*/  REDG.E.ADD.F32.FTZ.RN.STRONG.GPU desc[UR16][R50.64+0x600], R229 ;  /* 0x000600e5320079a6 */ /* 0x0001e8000c12f310 */
[----:B----4-:R0:W-:Y:S02]  /*5d30*/  REDG.E.ADD.F32.FTZ.RN.STRONG.GPU desc[UR16][R52.64+0x600], R55 ;  /* 0x00060037340079a6 */ /* 0x0101e4000c12f310 */
.L_x_17165:
[----:B------:R-:W-:Y:S05]  /*5d40*/  BSYNC.RECONVERGENT B0 ;  /* 0x0000000000007941 */ /* 0x000fea0003800200 */
.L_x_17164:
[----:B0---4-:R0:W4:Y:S01]  /*5d50*/  LDS R55, [R91+0xec0] ;  /* 0x000ec0005b377984 */ /* 0x0111220000000800 */
[----:B------:R-:W-:Y:S04]  /*5d60*/  BSSY.RECONVERGENT B0, `(.L_x_17166) ;  /* 0x0000004000007945 */ /* 0x000fe80003800200 */
[----:B------:R-:W-:Y:S05]  /*5d70*/  @!P3 BRA `(.L_x_17167) ;  /* 0x000000000008b947 */ /* 0x000fea0003800000 */
[----:B------:R0:W-:Y:S04]  /*5d80*/  REDG.E.ADD.F32.FTZ.RN.STRONG.GPU desc[UR16][R50.64+0x680], R231 ;  /* 0x000680e7320079a6 */ /* 0x0001e8000c12f310 */
[----:B----4-:R0:W-:Y:S02]  /*5d90*/  REDG.E.ADD.F32.FTZ.RN.STRONG.GPU desc[UR16][R52.64+0x680], R55 ;  /* 0x00068037340079a6 */ /* 0x0101e4000c12f310 */
.L_x_17167:
[----:B------:R-:W-:Y:S05]  /*5da0*/  BSYNC.RECONVERGENT B0 ;  /* 0x0000000000007941 */ /* 0x000fea0003800200 */
.L_x_17166:
[----:B0---4-:R0:W4:Y:S01]  /*5db0*/  LDS R55, [R90+0xf40] ;  /* 0x000f40005a377984 */ /* 0x0111220000000800 */
[----:B------:R-:W-:Y:S04]  /*5dc0*/  BSSY.RECONVERGENT B0, `(.L_x_17168) ;  /* 0x0000004000007945 */ /* 0x000fe80003800200 */
[----:B------:R-:W-:Y:S05]  /*5dd0*/  @!P4 BRA `(.L_x_17169) ;  /* 0x000000000008c947 */ /* 0x000fea0003800000 */
[----:B------:R0:W-:Y:S04]  /*5de0*/  REDG.E.ADD.F32.FTZ.RN.STRONG.GPU desc[UR16][R50.64+0x700], R233 ;  /* 0x000700e9320079a6 */ /* 0x0001e8000c12f310 */
[----:B----4-:R0:W-:Y:S02]  /*5df0*/  REDG.E.ADD.F32.FTZ.RN.STRONG.GPU desc[UR16][R52.64+0x700], R55 ;  /* 0x00070037340079a6 */ /* 0x0101e4000c12f310 */
.L_x_17169:
[----:B------:R-:W-:Y:S05]  /*5e00*/  BSYNC.RECONVERGENT B0 ;  /* 0x0000000000007941 */ /* 0x000fea0003800200 */
.L_x_17168:
[----:B0---4-:R0:W4:Y:S01]  /*5e10*/  LDS R55, [R89+0xfc0] ;  /* 0x000fc00059377984 */ /* 0x0111220000000800 */
[----:B------:R-:W-:Y:S04]  /*5e20*/  BSSY.RECONVERGENT B0, `(.L_x_17170) ;  /* 0x0000004000007945 */ /* 0x000fe80003800200 */
[----:B------:R-:W-:Y:S05]  /*5e30*/  @!P5 BRA `(.L_x_17171) ;  /* 0x000000000008d947 */ /* 0x000fea0003800000 */
[----:B------:R0:W-:Y:S04]  /*5e40*/  REDG.E.ADD.F32.FTZ.RN.STRONG.GPU desc[UR16][R50.64+0x780], R235 ;  /* 0x000780eb320079a6 */ /* 0x0001e8000c12f310 */
[----:B----4-:R0:W-:Y:S02]  /*5e50*/  REDG.E.ADD.F32.FTZ.RN.STRONG.GPU desc[UR16][R52.64+0x780], R55 ;  /* 0x00078037340079a6 */ /* 0x0101e4000c12f310 */
.L_x_17171:
[----:B------:R-:W-:Y:S05]  /*5e60*/  BSYNC.RECONVERGENT B0 ;  /* 0x0000000000007941 */ /* 0x000fea0003800200 */
.L_x_17170:
        /* <DEDUP_REMOVED lines=50> */
[----:B----4-:R-:W-:Y:S01]  /*6190*/  @!P1 FADD.FTZ R166, R166, R55 ;  /* 0x00000037a6a69221 */ /* 0x010fe20000010000 */
[----:B------:R-:W0:Y:S01]  /*61a0*/  SHFL.DOWN PT, R48, R47, 0x8, 0x1f ;  /* 0x09001f002f307f89 */ /* 0x000e2200000e0000 */
[----:B------:R-:W-:Y:S01]  /*61b0*/  ISETP.GT.AND P1, PT, R87, 0x17, PT ;  /* 0x000000175700780c */ /* 0x000fe20003f24270 */
[C---:B------:R-:W-:Y:S01]  /*61c0*/  FFMA.FTZ R38, R80.reuse, R189, R41 ;  /* 0x000000bd50267223 */ /* 0x040fe20000010029 */
[C---:B------:R-:W-:Y:S01]  /*61d0*/  FMUL.FTZ R41, R81.reuse, R56 ;  /* 0x0000003851297220 */ /* 0x040fe20000410000 */
[----:B------:R-:W4:Y:S01]  /*61e0*/  SHFL.DOWN PT, R51, R166, 0x8, 0x1f ;  /* 0x09001f00a6337f89 */ /* 0x000f2200000e0000 */
[----:B------:R-:W-:Y:S01]  /*61f0*/  FMUL.FTZ R37, R81, R185 ;  /* 0x000000b951257220 */ /* 0x000fe20000410000 */
[----:B------:R-:W-:Y:S01]  /*6200*/  FFMA.FTZ R170, R169, R38, R170 ;  /* 0x00000026a9aa7223 */ /* 0x000fe200000100aa */
[-C--:B------:R-:W-:Y:S01]  /*6210*/  FFMA.FTZ R38, R80, R186.reuse, R41 ;  /* 0x000000ba50267223 */ /* 0x080fe20000010029 */
[----:B------:R-:W-:Y:S01]  /*6220*/  FFMA.FTZ R41, R36, R186, R39 ;  /* 0x000000ba24297223 */ /* 0x000fe20000010027 */
[-C--:B------:R-:W-:Y:S01]  /*6230*/  FFMA.FTZ R39, R80, R184.reuse, -R37 ;  /* 0x000000b850277223 */ /* 0x080fe20000010825 */
[----:B------:R-:W-:Y:S01]  /*6240*/  FMUL.FTZ R37, R81, R184 ;  /* 0x000000b851257220 */ /* 0x000fe20000410000 */
[----:B------:R-:W-:Y:S01]  /*6250*/  FMUL.FTZ R168, R168, R43 ;  /* 0x0000002ba8a87220 */ /* 0x000fe20000410000 */
[----:B------:R-:W-:Y:S01]  /*6260*/  FFMA.FTZ R50, R11, R42, R50 ;  /* 0x0000002a0b327223 */ /* 0x000fe20000010032 */
[----:B------:R-:W-:Y:S01]  /*6270*/  FMUL.FTZ R46, R46, R39 ;  /* 0x000000272e2e7220 */ /* 0x000fe20000410000 */
[-C--:B------:R-:W-:Y:S01]  /*6280*/  FFMA.FTZ R36, R80, R185.reuse, R37 ;  /* 0x000000b950247223 */ /* 0x080fe20000010025 */
[----:B------:R-:W-:Y:S01]  /*6290*/  FFMA.FTZ R167, R167, R38, R168 ;  /* 0x00000026a7a77223 */ /* 0x000fe200000100a8 */
[----:B------:R-:W-:Y:S01]  /*62a0*/  FFMA.FTZ R38, R34, R185, R35 ;  /* 0x000000b922267223 */ /* 0x000fe20000010023 */
[----:B------:R-:W-:Y:S01]  /*62b0*/  FMUL.FTZ R35, R81, R179 ;  /* 0x000000b351237220 */ /* 0x000fe20000410000 */
[----:B------:R-:W-:Y:S01]  /*62c0*/  FFMA.FTZ R46, R45, R36, R46 ;  /* 0x000000242d2e7223 */ /* 0x000fe2000001002e */
[----:B------:R-:W-:Y:S01]  /*62d0*/  FFMA.FTZ R171, R10, R49, R171 ;  /* 0x000000310aab7223 */ /* 0x000fe200000100ab */
[----:B------:R-:W-:Y:S01]  /*62e0*/  FFMA.FTZ R170, R9, R40, R170 ;  /* 0x0000002809aa7223 */ /* 0x000fe200000100aa */
[-C--:B------:R-:W-:Y:S01]  /*62f0*/  FFMA.FTZ R34, R80, R180.reuse, -R35 ;  /* 0x000000b450227223 */ /* 0x080fe20000010823 */
[----:B------:R-:W-:Y:S01]  /*6300*/  FMUL.FTZ R35, R81, R180 ;  /* 0x000000b451237220 */ /* 0x000fe20000410000 */
[----:B------:R-:W-:Y:S01]  /*6310*/  FFMA.FTZ R167, R8, R41, R167 ;  /* 0x0000002908a77223 */ /* 0x000fe200000100a7 */
[----:B0-----:R-:W-:Y:S01]  /*6320*/  @!P1 FADD.FTZ R47, R47, R48 ;  /* 0x000000302f2f9221 */ /* 0x001fe20000010000 */
[----:B------:R-:W-:Y:S01]  /*6330*/  FMUL.FTZ R36, R163, R34 ;  /* 0x00000022a3247220 */ /* 0x000fe20000410000 */
[-C--:B------:R-:W-:Y:S01]  /*6340*/  FFMA.FTZ R34, R80, R179.reuse, R35 ;  /* 0x000000b350227223 */ /* 0x080fe20000010023 */
[----:B------:R-:W-:Y:S01]  /*6350*/  FFMA.FTZ R179, R32, R179, R33 ;  /* 0x000000b320b37223 */ /* 0x000fe20000010021 */
[----:B----4-:R-:W-:Y:S01]  /*6360*/  @!P1 FADD.FTZ R166, R166, R51 ;  /* 0x00000033a6a69221 */ /* 0x010fe20000010000 */
[----:B------:R-:W0:Y:S01]  /*6370*/  SHFL.DOWN PT, R48, R47, 0x10, 0x1f ;  /* 0x0a001f002f307f89 */ /* 0x000e2200000e0000 */
[-C--:B------:R-:W-:Y:S01]  /*6380*/  FFMA.FTZ R32, R30, R177.reuse, R31 ;  /* 0x000000b11e207223 */ /* 0x080fe2000001001f */
[CC--:B------:R-:W-:Y:S01]  /*6390*/  FMUL.FTZ R35, R81.reuse, R177.reuse ;  /* 0x000000b151237220 */ /* 0x0c0fe20000410000 */
[C---:B------:R-:W-:Y:S01]  /*63a0*/  FMUL.FTZ R31, R81.reuse, R176 ;  /* 0x000000b0511f7220 */ /* 0x040fe20000410000 */
[----:B------:R-:W4:Y:S01]  /*63b0*/  SHFL.DOWN PT, R37, R166, 0x10, 0x1f ;  /* 0x0a001f00a6257f89 */ /* 0x000f2200000e0000 */
[CC--:B------:R-:W-:Y:S01]  /*63c0*/  FMUL.FTZ R33, R81.reuse, R178.reuse ;  /* 0x000000b251217220 */ /* 0x0c0fe20000410000 */
[C---:B------:R-:W-:Y:S01]  /*63d0*/  FFMA.FTZ R35, R80.reuse, R178, -R35 ;  /* 0x000000b250237223 */ /* 0x040fe20000010823 */
[-C--:B------:R-:W-:Y:S01]  /*63e0*/  FMUL.FTZ R81, R81, R164.reuse ;  /* 0x000000a451517220 */ /* 0x080fe20000410000 */
[C---:B------:R-:W-:Y:S01]  /*63f0*/  FFMA.FTZ R31, R80.reuse, R164, -R31 ;  /* 0x000000a4501f7223 */ /* 0x040fe2000001081f */
[----:B------:R-:W-:Y:S01]  /*6400*/  FFMA.FTZ R63, R63, R34, R36 ;  /* 0x000000223f3f7223 */ /* 0x000fe20000010024 */
[----:B------:R-:W-:Y:S01]  /*6410*/  FFMA.FTZ R34, R80, R177, R33 ;  /* 0x000000b150227223 */ /* 0x000fe20000010021 */
[----:B------:R-:W-:Y:S01]  /*6420*/  FMUL.FTZ R44, R44, R35 ;  /* 0x000000232c2c7220 */ /* 0x000fe20000410000 */
[----:B------:R-:W-:Y:S01]  /*6430*/  FFMA.FTZ R81, R80, R176, R81 ;  /* 0x000000b050517223 */ /* 0x000fe20000010051 */
[----:B------:R-:W-:Y:S01]  /*6440*/  FMUL.FTZ R33, R62, R31 ;  /* 0x0000001f3e217220 */ /* 0x000fe20000410000 */
[----:B------:R-:W-:Y:S01]  /*6450*/  ISETP.GT.AND P1, PT, R87, 0xf, PT ;  /* 0x0000000f5700780c */ /* 0x000fe20003f24270 */
        /* <DEDUP_REMOVED lines=9> */
[----:B0-----:R-:W-:Y:S01]  /*64f0*/  FADD.FTZ R30, R47, R48 ;  /* 0x000000302f1e7221 */ /* 0x001fe20000010000 */
[----:B------:R-:W-:Y:S01]  /*6500*/  FFMA.FTZ R24, R41, R139, R24 ;  /* 0x0000008b29187223 */ /* 0x000fe20000010018 */
[----:B------:R-:W-:Y:S01]  /*6510*/  FADD.FTZ R17, R170, R17 ;  /* 0x00000011aa117221 */ /* 0x000fe20000010000 */
[----:B------:R-:W-:Y:S01]  /*6520*/  FFMA.FTZ R23, R38, R0, R23 ;  /* 0x0000000026177223 */ /* 0x000fe20000010017 */
[----:B----4-:R-:W-:Y:S01]  /*6530*/  FADD.FTZ R31, R166, R37 ;  /* 0x00000025a61f7221 */ /* 0x010fe20000010000 */
        /* <DEDUP_REMOVED lines=20> */
.L_x_17173:
[----:B------:R-:W-:Y:S05]  /*6680*/  BSYNC.RECONVERGENT B0 ;  /* 0x0000000000007941 */ /* 0x000fea0003800200 */
.L_x_17172:
[----:B------:R-:W-:-:S04]  /*6690*/  UIADD3 UR4, UPT, UPT, UR4, 0x1, URZ ;  /* 0x0000000104047890 */ /* 0x000fc8000fffe0ff */
[----:B------:R-:W-:-:S09]  /*66a0*/  UISETP.GE.AND UP0, UPT, UR4, UR8, UPT ;  /* 0x000000080400728c */ /* 0x000fd2000bf06270 */
[----:B------:R-:W-:Y:S05]  /*66b0*/  BRA.U !UP0, `(.L_x_17174) ;  /* 0xffffffbd08cc7547 */ /* 0x000fea000b83ffff */
.L_x_17126:
[----:B------:R-:W-:Y:S08]  /*66c0*/  BAR.SYNC.DEFER_BLOCKING 0x0 ;  /* 0x0000000000007b1d */ /* 0x000ff00000010000 */
[----:B------:R-:W5:Y:S01]  /*66d0*/  LDC.64 R36, c[0x0][0x4f8] ;  /* 0x00013e00ff247b82 */ /* 0x000f620000000a00 */
[----:B------:R-:W1:Y:S07]  /*66e0*/  LDCU.64 UR4, c[0x0][0x500] ;  /* 0x0000a000ff0477ac */ /* 0x000e6e0008000a00 */
[----:B------:R-:W2:Y:S01]  /*66f0*/  LDC.64 R38, c[0x0][0x550] ;  /* 0x00015400ff267b82 */ /* 0x000ea20000000a00 */
[----:B0---4-:R-:W4:Y:S04]  /*6700*/  LDG.E.128 R28, desc[UR16][R2.64] ;  /* 0x00000010021c7981 */ /* 0x011f28000c1e1d00 */
[----:B------:R-:W3:Y:S04]  /*6710*/  LDG.E.128 R32, desc[UR16][R2.64+0x200] ;  /* 0x0002001002207981 */ /* 0x000ee8000c1e1d00 */
[----:B----4-:R-:W-:Y:S04]  /*6720*/  STS.128 [R86], R28 ;  /* 0x0000001c56007388 */ /* 0x010fe80000000c00 */
[----:B---3--:R-:W-:Y:S01]  /*6730*/  STS.128 [R86+0x200], R32 ;  /* 0x0002002056007388 */ /* 0x008fe20000000c00 */
[----:B------:R-:W-:-:S03]  /*6740*/  NOP ;  /* 0x0000000000007918 */ /* 0x000fc60000000000 */
[----:B------:R-:W0:Y:S04]  /*6750*/  LDS.128 R8, [R84] ;  /* 0x0000000054087984 */ /* 0x000e280000000c00 */
        /* <DEDUP_REMOVED lines=27> */
[----:B------:R0:W1:Y:S01]  /*6910*/  @!P6 MUFU.RCP R9, R2 ;  /* 0x000000020009e308 */ /* 0x0000620000001000 */
[----:B------:R-:W-:-:S07]  /*6920*/  FSETP.GTU.FTZ.AND P5, PT, R11, 20, PT ;  /* 0x41a000000b00780b */ /* 0x000fce0003fbc000 */
[----:B------:R5:W4:Y:S01]  /*6930*/  @!P2 MUFU.EX2 R5, R0 ;  /* 0x000000000005a308 */ /* 0x000b220000000800 */
[----:B0-----:R-:W-:Y:S01]  /*6940*/  @!P3 FMUL.FTZ R2, R8, -1.4426950216293334961 ;  /* 0xbfb8aa3b0802b820 */ /* 0x001fe20000410000 */
[----:B---3--:R-:W-:-:S04]  /*6950*/  @!P0 FADD.FTZ R3, R3, 1 ;  /* 0x3f80000003038421 */ /* 0x008fc80000010000 */
[----:B------:R-:W-:Y:S02]  /*6960*/  @!P5 FMUL.FTZ R7, R11, -1.4426950216293334961 ;  /* 0xbfb8aa3b0b07d820 */ /* 0x000fe40000410000 */
[----:B------:R-:W-:Y:S01]  /*6970*/  @!P3 MUFU.EX2 R2, R2 ;  /* 0x000000020002b308 */ /* 0x000fe20000000800 */
[----:B-1----:R-:W-:Y:S01]  /*6980*/  @!P6 FMUL.FTZ R12, R12, R9 ;  /* 0x000000090c0ce220 */ /* 0x002fe20000410000 */
[----:B------:R-:W-:Y:S01]  /*6990*/  FSETP.GTU.FTZ.AND P6, PT, R28, 20, PT ;  /* 0x41a000001c00780b */ /* 0x000fe20003fdc000 */
[----:B-----5:R-:W-:-:S05]  /*69a0*/  @!P1 FADD.FTZ R0, R4, 1 ;  /* 0x3f80000004009421 */ /* 0x020fca0000010000 */
        /* <DEDUP_REMOVED lines=38> */
[----:B-1----:R1:W-:Y:S01]  /*6c10*/  STG.E.128 desc[UR16][R2.64], R4 ;  /* 0x0000000402007986 */ /* 0x0023e2000c101d10 */
[----:B------:R3:W0:Y:S01]  /*6c20*/  @!P6 MUFU.RCP R24, R33 ;  /* 0x000000210018e308 */ /* 0x0006220000001000 */
[----:B----4-:R-:W-:Y:S01]  /*6c30*/  @!P4 FMUL.FTZ R17, R17, R22 ;  /* 0x000000161111c220 */ /* 0x010fe20000410000 */
[----:B------:R-:W-:Y:S01]  /*6c40*/  IADD3 R118, P4, PT, R118, -0x400, RZ ;  /* 0xfffffc0076767810 */ /* 0x000fe20007f9e0ff */
[----:B------:R4:W-:Y:S01]  /*6c50*/  STG.E.128 desc[UR16][R2.64+0x200], R8 ;  /* 0x0002000802007986 */ /* 0x0009e2000c101d10 */
[----:B------:R-:W-:Y:S02]  /*6c60*/  IADD3.X R110, PT, PT, R110, -0x1, RZ, P2, !PT ;  /* 0xffffffff6e6e7810 */ /* 0x000fe400017fe4ff */
[----:B------:R-:W-:Y:S01]  /*6c70*/  IADD3.X R115, PT, PT, R115, -0x1, RZ, P3, !PT ;  /* 0xffffffff73737810 */ /* 0x000fe20001ffe4ff */
[----:B------:R-:W-:Y:S01]  /*6c80*/  BAR.SYNC.DEFER_BLOCKING 0x0 ;  /* 0x0000000000007b1d */ /* 0x000fe20000010000 */
[----:B-----5:R-:W-:Y:S01]  /*6c90*/  @!P5 FMUL.FTZ R18, R18, R25 ;  /* 0x000000191212d220 */ /* 0x020fe20000410000 */
[----:B------:R-:W-:-:S02]  /*6ca0*/  IADD3 R116, P5, PT, R116, -0x400, RZ ;  /* 0xfffffc0074747810 */ /* 0x000fc40007fbe0ff */
[----:B------:R-:W-:-:S04]  /*6cb0*/  IADD3.X R119, PT, PT, R119, -0x1, RZ, P4, !PT ;  /* 0xffffffff77777810 */ /* 0x000fc800027fe4ff */
[----:B---3--:R-:W3:Y:S01]  /*6cc0*/  LDC.64 R32, c[0x0][0x560] ;  /* 0x00015800ff207b82 */ /* 0x008ee20000000a00 */
[----:B------:R-:W-:Y:S01]  /*6cd0*/  IADD3.X R117, PT, PT, R117, -0x1, RZ, P5, !PT ;  /* 0xffffffff75757810 */ /* 0x000fe20002ffe4ff */
[----:B--2---:R-:W-:-:S04]  /*6ce0*/  IMAD.WIDE.U32 R28, R30, UR18, R28 ;  /* 0x000000121e1c7c25 */ /* 0x004fc8000f8e001c */
[----:B0-----:R-:W-:Y:S01]  /*6cf0*/  @!P6 FMUL.FTZ R19, R19, R24 ;  /* 0x000000181313e220 */ /* 0x001fe20000410000 */
[----:B-1----:R-:W-:Y:S01]  /*6d00*/  FADD.FTZ R5, R0, R13 ;  /* 0x0000000d00057221 */ /* 0x002fe20000010000 */
[----:B------:R-:W-:Y:S02]  /*6d10*/  IMAD R29, R31, UR18, R29 ;  /* 0x000000121f1d7c24 */ /* 0x000fe4000f8e021d */
[----:B----4-:R-:W-:-:S04]  /*6d20*/  IMAD.WIDE.U32 R2, R137, UR4, R28 ;  /* 0x0000000489027c25 */ /* 0x010fc8000f8e001c */
[----:B------:R-:W-:Y:S01]  /*6d30*/  IMAD R0, R137, UR5, R3 ;  /* 0x0000000589007c24 */ /* 0x000fe2000f8e0203 */
[----:B------:R0:W-:Y:S04]  /*6d40*/  STS.128 [R84], R12 ;  /* 0x0000000c54007388 */ /* 0x0001e80000000c00 */
[----:B------:R1:W-:Y:S01]  /*6d50*/  STS.128 [R84+0x10], R16 ;  /* 0x0000101054007388 */ /* 0x0003e20000000c00 */
[----:B------:R-:W-:-:S03]  /*6d60*/  NOP ;  /* 0x0000000000007918 */ /* 0x000fc60000000000 */
[----:B------:R-:W2:Y:S01]  /*6d70*/  LDS.128 R20, [R86] ;  /* 0x0000000056147984 */ /* 0x000ea20000000c00 */
[----:B---3--:R-:W-:-:S03]  /*6d80*/  LEA R4, P0, R2, R32, 0x2 ;  /* 0x0000002002047211 */ /* 0x008fc600078010ff */
        /* <DEDUP_REMOVED lines=14> */
.L_x_17109:
        /* <DEDUP_REMOVED lines=34> */
.L_x_17177:
[----:B------:R-:W-:Y:S05]  /*7090*/  BSYNC.RECONVERGENT B0 ;  /* 0x0000000000007941 */ /* 0x000fea0003800200 */
.L_x_17176:
        /* <DEDUP_REMOVED lines=26> */
.L_x_17179:
[----:B------:R-:W-:Y:S05]  /*7240*/  BSYNC.RECONVERGENT B0 ;  /* 0x0000000000007941 */ /* 0x000fea0003800200 */
.L_x_17178:
        /* <DEDUP_REMOVED lines=8> */
.L_x_17180:
        /* <DEDUP_REMOVED lines=16> */
.L_x_17181:
        /* <DEDUP_REMOVED lines=11> */
.L_x_18782:


//--------------------- .text._Z25selective_scan_bwd_kernelI32Selective_Scan_bwd_kernel_traitsILi32ELi8ELb1ELb1ELb1ELb1ELb1EfN3c107complexIfEEEEv12SSMParamsBwd --------------------------
	.section	.text._Z25selective_scan_bwd_kernelI32Selective_Scan_bwd_kernel_traitsILi32ELi8ELb1ELb1ELb1ELb1ELb1EfN3c107complexIfEEEEv12SSMParamsBwd,"ax",@progbits
	.align	128
        .global         _Z25selective_scan_bwd_kernelI32Selective_Scan_bwd_kernel_traitsILi32ELi8ELb1ELb1ELb1ELb1ELb1EfN3c107complexIfEEEEv12SSMParamsBwd
        .type           _Z25selective_scan_bwd_kernelI32Selective_Scan_bwd_kernel_traitsILi32ELi8ELb1ELb1ELb1ELb1ELb1EfN3c107complexIfEEEEv12SSMParamsBwd,@function
        .size           _Z25selective_scan_bwd_kernelI32Selective_Scan_bwd_kernel_traitsILi32ELi8ELb1ELb1ELb1ELb1ELb1EfN3c107complexIfEEEEv12SSMParamsBwd,(.L_x_18783 - _Z25selective_scan_bwd_kernelI32Selective_Scan_bwd_kernel_traitsILi32ELi8ELb1ELb1ELb1ELb1ELb1EfN3c107complexIfEEEEv12SSMParamsBwd)
        .other          _Z25selective_scan_bwd_kernelI32Selective_Scan_bwd_kernel_traitsILi32ELi8ELb1ELb1ELb1ELb1ELb1EfN3c107complexIfEEEEv12SSMParamsBwd,@"STO_CUDA_ENTRY STV_DEFAULT"
_Z25selective_scan_bwd_kernelI32Selective_Scan_bwd_kernel_traitsILi32ELi8ELb1ELb1ELb1ELb1ELb1EfN3c107complexIfEEEEv12SSMParamsBwd:
.text._Z25selective_scan_bwd_kernelI32Selective_Scan_bwd_kernel_traitsILi32ELi8ELb1ELb1ELb1ELb1ELb1EfN3c107complexIfEEEEv12SSMParamsBwd:
        /* <DEDUP_REMOVED lines=46> */
[----:B------:R-:W-:Y:S01]  /*02e0*/  ISETP.GE.U32.AND P0, PT, R0, R9, PT ;  /* 0x000000090000720c */ /* 0x000fe20003f06070 */
[----:B------:R-:W4:Y:S01]  /*02f0*/  LDC.64 R30, c[0x0][0x450] ;  /* 0x00011400ff1e7b82 */ /* 0x000f220000000a00 */
        /* <DEDUP_REMOVED lines=17> */
[----:B------:R-:W-:-:S02]  /*0410*/  MOV R3, UR5 ;  /* 0x0000000500037c02 */ /* 0x000fc40008000f00 */
[--C-:B------:R-:W-:Y:S02]  /*0420*/  SHF.R.U64 R115, R12, 0x1, R13.reuse ;  /* 0x000000010c737819 */ /* 0x100fe4000000120d */
[----:B------:R-:W-:Y:S02]  /*0430*/  IADD3 R7, PT, PT, R7, R9, RZ ;  /* 0x0000000907077210 */ /* 0x000fe40007ffe0ff */
[----:B------:R-:W-:Y:S02]  /*0440*/  MOV R2, UR4 ;  /* 0x0000000400027c02 */ /* 0x000fe40008000f00 */
[----:B------:R-:W-:Y:S02]  /*0450*/  MOV R3, UR9 ;  /* 0x0000000900037c02 */ /* 0x000fe40008000f00 */
[----:B------:R-:W-:Y:S01]  /*0460*/  SHF.R.U32.HI R8, RZ, 0x1, R13 ;  /* 0x00000001ff087819 */ /* 0x000fe2000001160d */
[----:B------:R-:W-:Y:S01]  /*0470*/  IMAD.WIDE.U32 R114, R115, UR18, R6 ;  /* 0x0000001273727c25 */ /* 0x000fe2000f8e0006 */
[----:B------:R-:W-:-:S02]  /*0480*/  MOV R5, UR7 ;  /* 0x0000000700057c02 */ /* 0x000fc40008000f00 */
[----:B------:R-:W-:Y:S01]  /*0490*/  MOV R5, UR8 ;  /* 0x0000000800057c02 */ /* 0x000fe20008000f00 */
[C---:B------:R-:W-:Y:S01]  /*04a0*/  IMAD.WIDE.U32 R2, R119.reuse, UR10, R2 ;  /* 0x0000000a77027c25 */ /* 0x040fe2000f8e0002 */
[----:B------:R-:W0:Y:S03]  /*04b0*/  LDCU.64 UR8, c[0x0][0x3d0] ;  /* 0x00007a00ff0877ac */ /* 0x000e260008000a00 */
[----:B------:R-:W-:Y:S02]  /*04c0*/  IMAD R7, R8, UR18, RZ ;  /* 0x0000001208077c24 */ /* 0x000fe4000f8e02ff */
[----:B------:R-:W-:-:S03]  /*04d0*/  IMAD R17, R119, UR11, R3 ;  /* 0x0000000b77117c24 */ /* 0x000fc6000f8e0203 */
[----:B------:R-:W-:Y:S02]  /*04e0*/  IADD3 R3, PT, PT, R115, R7, RZ ;  /* 0x0000000773037210 */ /* 0x000fe40007ffe0ff */
[C---:B--2---:R-:W-:Y:S01]  /*04f0*/  LEA R115, P0, R114.reuse, R20, 0x3 ;  /* 0x0000001472737211 */ /* 0x044fe200078018ff */
[----:B---3--:R-:W-:Y:S01]  /*0500*/  UIMAD.WIDE.U32 UR4, UR18, UR12, URZ ;  /* 0x0000000c120472a5 */ /* 0x008fe2000f8e00ff */
[----:B------:R-:W-:Y:S02]  /*0510*/  MOV R4, UR6 ;  /* 0x0000000600047c02 */ /* 0x000fe40008000f00 */
[----:B------:R-:W-:Y:S02]  /*0520*/  LEA.HI.X R114, R114, R21, R3, 0x3, P0 ;  /* 0x0000001572727211 */ /* 0x000fe400000f1c03 */
[----:B-1----:R-:W-:Y:S01]  /*0530*/  ISETP.NE.U32.AND P0, PT, R26, RZ, PT ;  /* 0x000000ff1a00720c */ /* 0x002fe20003f05070 */
[----:B------:R-:W-:Y:S01]  /*0540*/  IMAD.WIDE.U32 R4, R119, UR14, R4 ;  /* 0x0000000e77047c25 */ /* 0x000fe2000f8e0004 */
[----:B------:R-:W-:Y:S01]  /*0550*/  UIMAD UR5, UR18, UR13, UR5 ;  /* 0x0000000d120572a4 */ /* 0x000fe2000f8e0205 */
[----:B------:R-:W-:Y:S01]  /*0560*/  LEA R9, R25, 0xffffff00, 0x8 ;  /* 0xffffff0019097811 */ /* 0x000fe200078e40ff */
[----:B------:R-:W1:Y:S01]  /*0570*/  LDC.64 R20, c[0x0][0x4d8] ;  /* 0x00013600ff147b82 */ /* 0x000e620000000a00 */
[----:B------:R-:W-:Y:S01]  /*0580*/  ISETP.NE.AND.EX P0, PT, R27, RZ, PT, P0 ;  /* 0x000000ff1b00720c */ /* 0x000fe20003f05300 */
[----:B------:R-:W-:Y:S01]  /*0590*/  IMAD R13, R119, UR15, R5 ;  /* 0x0000000f770d7c24 */ /* 0x000fe2000f8e0205 */
[----:B------:R-:W-:Y:S01]  /*05a0*/  IADD3 R107, P2, PT, R9, R2, RZ ;  /* 0x00000002096b7210 */ /* 0x000fe20007f5e0ff */
[-C--:B------:R-:W-:Y:S01]  /*05b0*/  IMAD R5, R11, R14.reuse, RZ ;  /* 0x0000000e0b057224 */ /* 0x080fe200078e02ff */
[----:B0-----:R-:W-:Y:S01]  /*05c0*/  UIMAD.WIDE.U32 UR6, UR18, UR8, URZ ;  /* 0x00000008120672a5 */ /* 0x001fe2000f8e00ff */
[C---:B------:R-:W-:Y:S01]  /*05d0*/  IMAD.WIDE.U32 R2, R0.reuse, R14, UR4 ;  /* 0x0000000400027e25 */ /* 0x040fe2000f8e000e */
[----:B------:R-:W-:Y:S01]  /*05e0*/  LEA R7, R25, 0xfffffe00, 0x9 ;  /* 0xfffffe0019077811 */ /* 0x000fe200078e48ff */
[----:B------:R-:W0:Y:S01]  /*05f0*/  LDC.64 R26, c[0x0][0x528] ;  /* 0x00014a00ff1a7b82 */ /* 0x000e220000000a00 */
[----:B------:R-:W-:Y:S01]  /*0600*/  UIMAD UR7, UR18, UR9, UR7 ;  /* 0x00000009120772a4 */ /* 0x000fe2000f8e0207 */
[----:B------:R-:W-:Y:S01]  /*0610*/  IMAD R5, R0, R15, R5 ;  /* 0x0000000f00057224 */ /* 0x000fe200078e0205 */
[----:B------:R-:W-:Y:S01]  /*0620*/  IADD3 R100, P1, PT, R7, R2, RZ ;  /* 0x0000000207647210 */ /* 0x000fe20007f3e0ff */
[----:B------:R-:W-:Y:S01]  /*0630*/  IMAD R2, R11, R18, RZ ;  /* 0x000000120b027224 */ /* 0x000fe200078e02ff */
[----:B------:R-:W-:Y:S01]  /*0640*/  IADD3 R105, P3, PT, R9, R4, RZ ;  /* 0x0000000409697210 */ /* 0x000fe20007f7e0ff */
[----:B------:R-:W2:Y:S01]  /*0650*/  LDCU.64 UR8, c[0x0][0x498] ;  /* 0x00009300ff0877ac */ /* 0x000ea20008000a00 */
[----:B------:R-:W-:Y:S01]  /*0660*/  IADD3 R8, PT, PT, R3, R5, RZ ;  /* 0x0000000503087210 */ /* 0x000fe20007ffe0ff */
[----:B------:R-:W3:Y:S01]  /*0670*/  @P0 LDC R10, c[0x0][0x384] ;  /* 0x0000e100ff0a0b82 */ /* 0x000ee20000000800 */
[----:B----4-:R-:W-:-:S02]  /*0680*/  IMAD R3, R11, R22, RZ ;  /* 0x000000160b037224 */ /* 0x010fc400078e02ff */
[----:B------:R-:W-:-:S04]  /*0690*/  IMAD.WIDE.U32 R4, R0, R18, UR6 ;  /* 0x0000000600047e25 */ /* 0x000fc8000f8e0012 */
[C---:B------:R-:W-:Y:S02]  /*06a0*/  IMAD R11, R0.reuse, R19, R2 ;  /* 0x00000013000b7224 */ /* 0x040fe400078e0202 */
[----:B------:R-:W-:Y:S01]  /*06b0*/  IMAD R15, R0, R23, R3 ;  /* 0x00000017000f7224 */ /* 0x000fe200078e0203 */
[--C-:B-1----:R-:W-:Y:S01]  /*06c0*/  SHF.R.U64 R111, R20, 0x1, R21.reuse ;  /* 0x00000001146f7819 */ /* 0x102fe20000001215 */
[----:B------:R-:W1:Y:S01]  /*06d0*/  LDC.64 R18, c[0x0][0x4a8] ;  /* 0x00012a00ff127b82 */ /* 0x000e620000000a00 */
[----:B------:R-:W-:Y:S01]  /*06e0*/  IADD3 R6, PT, PT, R5, R11, RZ ;  /* 0x0000000b05067210 */ /* 0x000fe20007ffe0ff */
[----:B------:R-:W-:Y:S01]  /*06f0*/  IMAD.WIDE.U32 R2, R0, R22, RZ ;  /* 0x0000001600027225 */ /* 0x000fe200078e00ff */
[----:B------:R-:W-:-:S05]  /*0700*/  SHF.R.U32.HI R0, RZ, 0x1, R21 ;  /* 0x00000001ff007819 */ /* 0x000fca0000011615 */
[----:B------:R-:W4:Y:S01]  /*0710*/  @P0 LDC R11, c[0x0][0x38c] ;  /* 0x0000e300ff0b0b82 */ /* 0x000f220000000800 */
[----:B------:R-:W-:Y:S02]  /*0720*/  IADD3 R98, P4, PT, R7, R4, RZ ;  /* 0x0000000407627210 */ /* 0x000fe40007f9e0ff */
[----:B------:R-:W-:Y:S02]  /*0730*/  SHF.R.S32.HI R7, RZ, 0x1f, R7 ;  /* 0x0000001fff077819 */ /* 0x000fe40000011407 */
[----:B------:R-:W-:-:S03]  /*0740*/  IADD3 R3, PT, PT, R3, R15, RZ ;  /* 0x0000000f03037210 */ /* 0x000fc60007ffe0ff */
[----:B------:R-:W0:Y:S01]  /*0750*/  LDC.64 R20, c[0x0][0x460] ;  /* 0x00011800ff147b82 */ /* 0x000e220000000a00 */
[----:B------:R-:W-:-:S07]  /*0760*/  IADD3.X R8, PT, PT, R7, R8, RZ, P1, !PT ;  /* 0x0000000807087210 */ /* 0x000fce0000ffe4ff */
[----:B------:R-:W1:Y:S01]  /*0770*/  LDC.64 R22, c[0x0][0x468] ;  /* 0x00011a00ff167b82 */ /* 0x000e620000000a00 */
[----:B------:R-:W-:Y:S01]  /*0780*/  IADD3.X R6, PT, PT, R7, R6, RZ, P4, !PT ;  /* 0x0000000607067210 */ /* 0x000fe200027fe4ff */
[----:B------:R-:W-:-:S06]  /*0790*/  IMAD.WIDE.U32 R110, R111, UR18, R2 ;  /* 0x000000126f6e7c25 */ /* 0x000fcc000f8e0002 */
[----:B------:R-:W1:Y:S01]  /*07a0*/  @P0 LDC.64 R4, c[0x0][0x480] ;  /* 0x00012000ff040b82 */ /* 0x000e620000000a00 */
[----:B------:R-:W-:Y:S01]  /*07b0*/  IMAD R7, R0, UR18, RZ ;  /* 0x0000001200077c24 */ /* 0x000fe2000f8e02ff */
[----:B--2---:R-:W-:Y:S02]  /*07c0*/  UIMAD.WIDE.U32 UR4, UR18, UR8, URZ ;  /* 0x00000008120472a5 */ /* 0x004fe4000f8e00ff */
[----:B---3--:R-:W-:Y:S01]  /*07d0*/  @P0 IMAD R0, R10, UR18, R119 ;  /* 0x000000120a000c24 */ /* 0x008fe2000f8e0277 */
[----:B------:R-:W-:Y:S02]  /*07e0*/  LEA R112, P4, R110, R112, 0x3 ;  /* 0x000000706e707211 */ /* 0x000fe400078818ff */
[----:B------:R-:W-:Y:S01]  /*07f0*/  IADD3 R7, PT, PT, R111, R7, RZ ;  /* 0x000000076f077210 */ /* 0x000fe20007ffe0ff */
[----:B------:R-:W-:Y:S01]  /*0800*/  UIMAD UR5, UR18, UR9, UR5 ;  /* 0x00000009120572a4 */ /* 0x000fe2000f8e0205 */
[----:B------:R-:W-:Y:S01]  /*0810*/  @P0 IMAD R0, R0, R25, RZ ;  /* 0x0000001900000224 */ /* 0x000fe200078e02ff */
[----:B------:R-:W-:-:S02]  /*0820*/  ISETP.GE.AND P1, PT, R25, 0x1, PT ;  /* 0x000000011900780c */ /* 0x000fc40003f26270 */
[----:B------:R-:W-:Y:S01]  /*0830*/  LEA.HI.X R110, R110, R113, R7, 0x3, P4 ;  /* 0x000000716e6e7211 */ /* 0x000fe200020f1c07 */
[----:B----4-:R-:W-:Y:S01]  /*0840*/  @P0 IMAD R7, R0, R11, RZ ;  /* 0x0000000b00070224 */ /* 0x010fe200078e02ff */
[----:B------:R-:W-:Y:S01]  /*0850*/  SHF.R.S32.HI R0, RZ, 0x1f, R9 ;  /* 0x0000001fff007819 */ /* 0x000fe20000011409 */
[----:B------:R-:W-:-:S03]  /*0860*/  IMAD.WIDE.U32 R2, R119, R102, UR4 ;  /* 0x0000000477027e25 */ /* 0x000fc6000f8e0066 */
[C---:B------:R-:W-:Y:S01]  /*0870*/  IADD3.X R12, PT, PT, R0.reuse, R17, RZ, P2, !PT ;  /* 0x00000011000c7210 */ /* 0x040fe200017fe4ff */
[----:B------:R-:W-:Y:S01]  /*0880*/  IMAD R103, R119, R103, R3 ;  /* 0x0000006777677224 */ /* 0x000fe200078e0203 */
[----:B------:R-:W-:Y:S02]  /*0890*/  IADD3.X R10, PT, PT, R0, R13, RZ, P3, !PT ;  /* 0x0000000d000a7210 */ /* 0x000fe40001ffe4ff */
[----:B0-----:R-:W-:Y:S02]  /*08a0*/  LEA R106, P2, R107, R20, 0x2 ;  /* 0x000000146b6a7211 */ /* 0x001fe400078410ff */
[----:B-1----:R-:W-:Y:S02]  /*08b0*/  LEA R104, P3, R105, R22, 0x2 ;  /* 0x0000001669687211 */ /* 0x002fe400078610ff */
[----:B------:R-:W-:Y:S02]  /*08c0*/  CS2R R14, SRZ ;  /* 0x00000000000e7805 */ /* 0x000fe4000001ff00 */
[----:B------:R-:W-:Y:S01]  /*08d0*/  IADD3 R2, P4, PT, R9, R2, RZ ;  /* 0x0000000209027210 */ /* 0x000fe20007f9e0ff */
[----:B------:R-:W-:Y:S01]  /*08e0*/  @P0 IMAD.WIDE R14, R7, 0x10, R4 ;  /* 0x00000010070e0825 */ /* 0x000fe200078e0204 */
[----:B------:R-:W-:-:S02]  /*08f0*/  LEA.HI.X R107, R107, R21, R12, 0x2, P2 ;  /* 0x000000156b6b7211 */ /* 0x000fc400010f140c */
        /* <DEDUP_REMOVED lines=86> */
.L_x_17249:
[----:B------:R-:W-:Y:S01]  /*0e60*/  BAR.SYNC.DEFER_BLOCKING 0x0 ;  /* 0x0000000000007b1d */ /* 0x000fe20000010000 */
[----:B0-----:R-:W-:-:S07]  /*0e70*/  IMAD.WIDE.U32 R4, R95, 0x10, R106 ;  /* 0x000000105f047825 */ /* 0x001fce00078e006a */
[----:B------:R-:W0:Y:S01]  /*0e80*/  S2UR UR5, SR_CgaCtaId ;  /* 0x00000000000579c3 */ /* 0x000e220000008800 */
[----:B------:R-:W1:Y:S01]  /*0e90*/  S2R R75, SR_LANEID ;  /* 0x00000000004b7919 */ /* 0x000e620000000000 */
[----:B------:R-:W-:Y:S01]  /*0ea0*/  UMOV UR4, 0x400 ;  /* 0x0000040000047882 */ /* 0x000fe20000000000 */
[----:B------:R-:W-:-:S04]  /*0eb0*/  IMAD.WIDE.U32 R16, R95, 0x10, R104 ;  /* 0x000000105f107825 */ /* 0x000fc800078e0068 */
[----:B------:R-:W-:Y:S01]  /*0ec0*/  IMAD.WIDE.U32 R36, R95, 0x10, R102 ;  /* 0x000000105f247825 */ /* 0x000fe200078e0066 */
        /* <DEDUP_REMOVED lines=13> */
[----:B------:R-:W4:Y:S04]  /*0fa0*/  LDG.E.128 R44, desc[UR16][R16.64+0x200] ;  /* 0x00020010102c7981 */ /* 0x000f28000c1e1d00 */
        /* <DEDUP_REMOVED lines=66> */
.L_x_17184:
[----:B------:R-:W-:Y:S05]  /*13d0*/  BSYNC.RECONVERGENT B0 ;  /* 0x0000000000007941 */ /* 0x000fea0003800200 */
.L_x_17183:
        /* <DEDUP_REMOVED lines=37> */
.L_x_17186:
[----:B------:R-:W-:Y:S05]  /*1630*/  BSYNC.RECONVERGENT B0 ;  /* 0x0000000000007941 */ /* 0x000fea0003800200 */
.L_x_17185:
        /* <DEDUP_REMOVED lines=34> */
.L_x_17188:
[----:B------:R-:W-:Y:S05]  /*1860*/  BSYNC.RECONVERGENT B0 ;  /* 0x0000000000007941 */ /* 0x000fea0003800200 */
.L_x_17187:
        /* <DEDUP_REMOVED lines=32> */
.L_x_17190:
[----:B------:R-:W-:Y:S05]  /*1a70*/  BSYNC.RECONVERGENT B0 ;  /* 0x0000000000007941 */ /* 0x000fea0003800200 */
.L_x_17189:
        /* <DEDUP_REMOVED lines=32> */
.L_x_17192:
[----:B------:R-:W-:Y:S05]  /*1c80*/  BSYNC.RECONVERGENT B0 ;  /* 0x0000000000007941 */ /* 0x000fea0003800200 */
.L_x_17191:
        /* <DEDUP_REMOVED lines=32> */
.L_x_17194:
[----:B------:R-:W-:Y:S05]  /*1e90*/  BSYNC.RECONVERGENT B0 ;  /* 0x0000000000007941 */ /* 0x000fea0003800200 */
.L_x_17193:
        /* <DEDUP_REMOVED lines=32> */
.L_x_17196:
[----:B------:R-:W-:Y:S05]  /*20a0*/  BSYNC.RECONVERGENT B0 ;  /* 0x0000000000007941 */ /* 0x000fea0003800200 */
.L_x_17195:
        /* <DEDUP_REMOVED lines=32> */
.L_x_17198:
[----:B------:R-:W-:Y:S05]  /*22b0*/  BSYNC.RECONVERGENT B0 ;  /* 0x0000000000007941 */ /* 0x000fea0003800200 */
.L_x_17197:
[----:B------:R-:W-:Y:S08]  /*22c0*/  BAR.SYNC.DEFER_BLOCKING 0x0 ;  /* 0x0000000000007b1d */ /* 0x000ff00000010000 */
[----:B------:R-:W3:Y:S01]  /*22d0*/  LDC.64 R32, c[0x0][0x420] ;  /* 0x00010800ff207b82 */ /* 0x000ee20000000a00 */
[----:B------:R-:W4:Y:S01]  /*22e0*/  LDCU.64 UR4, c[0x0][0x510] ;  /* 0x0000a200ff0477ac */ /* 0x000f220008000a00 */
[----:B------:R-:W5:Y:S06]  /*22f0*/  LDCU.64 UR6, c[0x0][0x490] ;  /* 0x00009200ff0677ac */ /* 0x000f6c0008000a00 */
[----:B------:R-:W1:Y:S08]  /*2300*/  LDC.64 R34, c[0x0][0x428] ;  /* 0x00010a00ff227b82 */ /* 0x000e700000000a00 */
[----:B0-----:R-:W0:Y:S01]  /*2310*/  LDC.64 R52, c[0x0][0x478] ;  /* 0x00011e00ff347b82 */ /* 0x001e220000000a00 */
[----:B------:R-:W2:Y:S04]  /*2320*/  LDG.E.128 R40, desc[UR16][R28.64] ;  /* 0x000000101c287981 */ /* 0x000ea8000c1e1d00 */
[----:B------:R-:W4:Y:S01]  /*2330*/  LDG.E.128 R48, desc[UR16][R28.64+0x200] ;  /* 0x000200101c307981 */ /* 0x000f22000c1e1d00 */
[----:B---3--:R-:W-:-:S02]  /*2340*/  IMAD.WIDE.U32 R30, R32, UR18, R18 ;  /* 0x00000012201e7c25 */ /* 0x008fc4000f8e0012 */
[----:B------:R-:W3:Y:S02]  /*2350*/  LDC.64 R70, c[0x0][0x508] ;  /* 0x00014200ff467b82 */ /* 0x000ee40000000a00 */
[----:B------:R-:W-:Y:S02]  /*2360*/  IMAD R31, R33, UR18, R31 ;  /* 0x00000012211f7c24 */ /* 0x000fe4000f8e021f */
[----:B-1----:R-:W-:-:S04]  /*2370*/  IMAD.WIDE.U32 R30, R119, R34, R30 ;  /* 0x00000022771e7225 */ /* 0x002fc800078e001e */
[----:B------:R-:W1:Y:S01]  /*2380*/  LDC.64 R128, c[0x0][0x558] ;  /* 0x00015600ff807b82 */ /* 0x000e620000000a00 */
[----:B------:R-:W-:Y:S01]  /*2390*/  IMAD R31, R119, R35, R31 ;  /* 0x00000023771f7224 */ /* 0x000fe200078e021f */
[----:B0-----:R-:W-:-:S04]  /*23a0*/  LEA R52, P0, R30, R52, 0x2 ;  /* 0x000000341e347211 */ /* 0x001fc800078010ff */
        /* <DEDUP_REMOVED lines=8> */
[----:B------:R-:W4:Y:S04]  /*2430*/  LDG.E.128 R36, desc[UR16][R52.64] ;  /* 0x0000001034247981 */ /* 0x000f28000c1e1d00 */
[----:B------:R1:W4:Y:S01]  /*2440*/  LDG.E.128 R44, desc[UR16][R52.64+0x200] ;  /* 0x00020010342c7981 */ /* 0x000322000c1e1d00 */
[----:B---3--:R-:W-:Y:S01]  /*2450*/  IMAD.WIDE.U32 R60, R70, UR18, R18 ;  /* 0x00000012463c7c25 */ /* 0x008fe2000f8e0012 */
[----:B-----5:R-:W-:-:S03]  /*2460*/  UISETP.NE.U32.AND UP0, UPT, UR6, URZ, UPT ;  /* 0x000000ff0600728c */ /* 0x020fc6000bf05070 */
[----:B0-----:R-:W-:Y:S01]  /*2470*/  FMUL.FTZ R55, R29, -1.4426950216293334961 ;  /* 0xbfb8aa3b1d377820 */ /* 0x001fe20000410000 */
[----:B------:R-:W-:Y:S01]  /*2480*/  FMUL.FTZ R40, R30, -1.4426950216293334961 ;  /* 0xbfb8aa3b1e287820 */ /* 0x000fe20000410000 */
[----:B------:R-:W-:Y:S01]  /*2490*/  FMUL.FTZ R41, R31, -1.4426950216293334961 ;  /* 0xbfb8aa3b1f297820 */ /* 0x000fe20000410000 */
[----:B------:R-:W-:Y:S01]  /*24a0*/  FMUL.FTZ R54, R28, -1.4426950216293334961 ;  /* 0xbfb8aa3b1c367820 */ /* 0x000fe20000410000 */
[----:B--2---:R-:W-:Y:S01]  /*24b0*/  FMUL.FTZ R42, R32, -1.4426950216293334961 ;  /* 0xbfb8aa3b202a7820 */ /* 0x004fe20000410000 */
[----:B------:R-:W-:Y:S01]  /*24c0*/  FMUL.FTZ R43, R33, -1.4426950216293334961 ;  /* 0xbfb8aa3b212b7820 */ /* 0x000fe20000410000 */
[----:B------:R-:W0:Y:S01]  /*24d0*/  MUFU.EX2 R55, R55 ;  /* 0x0000003700377308 */ /* 0x000e220000000800 */
[----:B-1----:R-:W-:Y:S01]  /*24e0*/  FMUL.FTZ R52, R34, -1.4426950216293334961 ;  /* 0xbfb8aa3b22347820 */ /* 0x002fe20000410000 */
[----:B------:R-:W-:Y:S01]  /*24f0*/  FMUL.FTZ R53, R35, -1.4426950216293334961 ;  /* 0xbfb8aa3b23357820 */ /* 0x000fe20000410000 */
[----:B------:R-:W-:Y:S01]  /*2500*/  IMAD R61, R71, UR18, R61 ;  /* 0x00000012473d7c24 */ /* 0x000fe2000f8e023d */
[----:B------:R-:W-:-:S04]  /*2510*/  UISETP.NE.AND.EX UP0, UPT, UR7, URZ, UPT, UP0 ;  /* 0x000000ff0700728c */ /* 0x000fc8000bf05300 */
[----:B------:R-:W1:Y:S08]  /*2520*/  MUFU.EX2 R48, R40 ;  /* 0x0000002800307308 */ /* 0x000e700000000800 */
[----:B------:R-:W2:Y:S01]  /*2530*/  MUFU.EX2 R49, R41 ;  /* 0x0000002900317308 */ /* 0x000ea20000000800 */
[----:B0-----:R-:W-:-:S07]  /*2540*/  FADD.FTZ R55, R55, 1 ;  /* 0x3f80000037377421 */ /* 0x001fce0000010000 */
[----:B------:R-:W0:Y:S01]  /*2550*/  MUFU.EX2 R50, R42 ;  /* 0x0000002a00327308 */ /* 0x000e220000000800 */
[----:B-1----:R-:W-:-:S07]  /*2560*/  FADD.FTZ R48, R48, 1 ;  /* 0x3f80000030307421 */ /* 0x002fce0000010000 */
[----:B------:R-:W1:Y:S01]  /*2570*/  MUFU.EX2 R51, R43 ;  /* 0x0000002b00337308 */ /* 0x000e620000000800 */
[----:B--2---:R-:W-:-:S07]  /*2580*/  FADD.FTZ R49, R49, 1 ;  /* 0x3f80000031317421 */ /* 0x004fce0000010000 */
[----:B------:R-:W2:Y:S01]  /*2590*/  MUFU.EX2 R54, R54 ;  /* 0x0000003600367308 */ /* 0x000ea20000000800 */
[----:B0-----:R-:W-:-:S07]  /*25a0*/  FADD.FTZ R50, R50, 1 ;  /* 0x3f80000032327421 */ /* 0x001fce0000010000 */
[----:B------:R-:W0:Y:S01]  /*25b0*/  MUFU.EX2 R52, R52 ;  /* 0x0000003400347308 */ /* 0x000e220000000800 */
[----:B-1----:R-:W-:-:S07]  /*25c0*/  FADD.FTZ R51, R51, 1 ;  /* 0x3f80000033337421 */ /* 0x002fce0000010000 */
[----:B------:R-:W1:Y:S01]  /*25d0*/  MUFU.EX2 R53, R53 ;  /* 0x0000003500357308 */ /* 0x000e620000000800 */
[----:B--2---:R-:W-:-:S07]  /*25e0*/  FADD.FTZ R54, R54, 1 ;  /* 0x3f80000036367421 */ /* 0x004fce0000010000 */
[----:B------:R-:W-:Y:S01]  /*25f0*/  MUFU.RCP R62, R55 ;  /* 0x00000037003e7308 */ /* 0x000fe20000001000 */
[----:B0-----:R-:W-:-:S07]  /*2600*/  FADD.FTZ R52, R52, 1 ;  /* 0x3f80000034347421 */ /* 0x001fce0000010000 */
[----:B------:R-:W-:Y:S01]  /*2610*/  MUFU.RCP R65, R48 ;  /* 0x0000003000417308 */ /* 0x000fe20000001000 */
[----:B-1----:R-:W-:-:S07]  /*2620*/  FADD.FTZ R53, R53, 1 ;  /* 0x3f80000035357421 */ /* 0x002fce0000010000 */
[----:B------:R-:W0:Y:S08]  /*2630*/  MUFU.RCP R64, R49 ;  /* 0x0000003100407308 */ /* 0x000e300000001000 */
[----:B------:R-:W-:Y:S08]  /*2640*/  MUFU.RCP R63, R54 ;  /* 0x00000036003f7308 */ /* 0x000ff00000001000 */
[----:B------:R-:W-:Y:S01]  /*2650*/  MUFU.RCP R66, R51 ;  /* 0x0000003300427308 */ /* 0x000fe20000001000 */
[----:B0-----:R-:W-:-:S07]  /*2660*/  FADD.FTZ R48, -R64, 1 ;  /* 0x3f80000040307421 */ /* 0x001fce0000010100 */
[----:B------:R-:W-:Y:S08]  /*2670*/  MUFU.RCP R69, R52 ;  /* 0x0000003400457308 */ /* 0x000ff00000001000 */
[----:B------:R-:W0:Y:S08]  /*2680*/  MUFU.RCP R68, R53 ;  /* 0x0000003500447308 */ /* 0x000e300000001000 */
[----:B------:R1:W2:Y:S02]  /*2690*/  MUFU.RCP R67, R50 ;  /* 0x0000003200437308 */ /* 0x0002a40000001000 */
[----:B-1----:R-:W-:Y:S01]  /*26a0*/  FFMA.FTZ R50, R31, R48, 1 ;  /* 0x3f8000001f327423 */ /* 0x002fe20000010030 */
[----:B0-----:R-:W-:-:S04]  /*26b0*/  FADD.FTZ R52, -R68, 1 ;  /* 0x3f80000044347421 */ /* 0x001fc80000010100 */
[----:B------:R-:W-:Y:S01]  /*26c0*/  FFMA.FTZ R54, R35, R52, 1 ;  /* 0x3f80000023367423 */ /* 0x000fe20000010034 */
[----:B----4-:R-:W-:Y:S04]  /*26d0*/  STS.128 [R74], R36 ;  /* 0x000000244a007388 */ /* 0x010fe80000000c00 */
[----:B------:R0:W-:Y:S01]  /*26e0*/  STS.128 [R74+0x200], R44 ;  /* 0x0002002c4a007388 */ /* 0x0001e20000000c00 */
[----:B------:R-:W-:-:S03]  /*26f0*/  NOP ;  /* 0x0000000000007918 */ /* 0x000fc60000000000 */
[----:B------:R-:W1:Y:S04]  /*2700*/  LDS.128 R40, [R72] ;  /* 0x0000000048287984 */ /* 0x000e680000000c00 */
[----:B------:R-:W3:Y:S01]  /*2710*/  LDS.128 R36, [R72+0x10] ;  /* 0x0000100048247984 */ /* 0x000ee20000000c00 */
[----:B0-----:R-:W-:Y:S01]  /*2720*/  FADD.FTZ R44, -R62, 1 ;  /* 0x3f8000003e2c7421 */ /* 0x001fe20000010100 */
[----:B------:R-:W-:Y:S01]  /*2730*/  FADD.FTZ R47, -R65, 1 ;  /* 0x3f800000412f7421 */ /* 0x000fe20000010100 */
[----:B------:R-:W-:Y:S02]  /*2740*/  FADD.FTZ R45, -R63, 1 ;  /* 0x3f8000003f2d7421 */ /* 0x000fe40000010100 */
[----:B------:R-:W-:Y:S01]  /*2750*/  FFMA.FTZ R46, R29, R44, 1 ;  /* 0x3f8000001d2e7423 */ /* 0x000fe2000001002c */
[----:B------:R-:W-:Y:S01]  /*2760*/  FFMA.FTZ R49, R30, R47, 1 ;  /* 0x3f8000001e317423 */ /* 0x000fe2000001002f */
[----:B------:R-:W-:Y:S01]  /*2770*/  FFMA.FTZ R45, R28, R45, 1 ;  /* 0x3f8000001c2d7423 */ /* 0x000fe2000001002d */
        /* <DEDUP_REMOVED lines=14> */
[----:B------:R-:W-:Y:S01]  /*2860*/  FADD.FTZ R51, -R69, 1 ;  /* 0x3f80000045337421 */ /* 0x000fe20000010100 */
[----:B--2---:R-:W-:Y:S01]  /*2870*/  FADD.FTZ R49, -R67, 1 ;  /* 0x3f80000043317421 */ /* 0x004fe20000010100 */
[----:B---3--:R-:W-:Y:S01]  /*2880*/  FMUL.FTZ R52, R26, R38 ;  /* 0x000000261a347220 */ /* 0x008fe20000410000 */
        /* <DEDUP_REMOVED lines=32> */
[----:B------:R-:W-:Y:S01]  /*2a90*/  FMUL.FTZ R161, R24, R67 ;  /* 0x0000004318a17220 */ /* 0x000fe20000410000 */
[----:B------:R-:W-:Y:S01]  /*2aa0*/  FMUL.FTZ R160, R25, R66 ;  /* 0x0000004219a07220 */ /* 0x000fe20000410000 */
[----:B------:R-:W-:Y:S01]  /*2ab0*/  IMAD R29, R119, UR5, R45 ;  /* 0x00000005771d7c24 */ /* 0x000fe2000f8e022d */
[----:B------:R-:W-:Y:S01]  /*2ac0*/  LEA R28, P0, R44, R128, 0x2 ;  /* 0x000000802c1c7211 */ /* 0x000fe200078010ff */
[----:B------:R-:W-:Y:S01]  /*2ad0*/  FFMA.FTZ R22, R4, R46, R127 ;  /* 0x0000002e04167223 */ /* 0x000fe2000001007f */
[----:B------:R-:W-:Y:S02]  /*2ae0*/  FMUL.FTZ R159, R26, R69 ;  /* 0x000000451a9f7220 */ /* 0x000fe40000410000 */
        /* <DEDUP_REMOVED lines=32> */
.L_x_17199:
[----:B------:R-:W1:Y:S01]  /*2cf0*/  LDCU UR4, c[0x0][0x38c] ;  /* 0x00007180ff0477ac */ /* 0x000e620008000800 */
[----:B--2---:R-:W-:Y:S01]  /*2d00*/  FFMA.FTZ R24, R6, R163, R33 ;  /* 0x000000a306187223 */ /* 0x004fe20000010021 */
[----:B0-----:R-:W-:Y:S02]  /*2d10*/  CS2R R20, SRZ ;  /* 0x0000000000147805 */ /* 0x001fe4000001ff00 */
[----:B------:R-:W-:Y:S01]  /*2d20*/  CS2R R22, SRZ ;  /* 0x0000000000167805 */ /* 0x000fe2000001ff00 */
[-C--:B------:R-:W-:Y:S01]  /*2d30*/  FMUL.FTZ R28, R46, R117.reuse ;  /* 0x000000752e1c7220 */ /* 0x080fe20000410000 */
[----:B------:R-:W-:Y:S01]  /*2d40*/  FFMA.FTZ R27, R7, R162, R24 ;  /* 0x000000a2071b7223 */ /* 0x000fe20000010018 */
[----:B------:R-:W-:Y:S01]  /*2d50*/  CS2R R24, SRZ ;  /* 0x0000000000187805 */ /* 0x000fe2000001ff00 */
[-C--:B------:R-:W-:Y:S01]  /*2d60*/  FMUL.FTZ R29, R164, R117.reuse ;  /* 0x00000075a41d7220 */ /* 0x080fe20000410000 */
[----:B------:R-:W-:Y:S01]  /*2d70*/  FMUL.FTZ R31, R162, R117 ;  /* 0x00000075a21f7220 */ /* 0x000fe20000410000 */
[----:B------:R-:W-:Y:S01]  /*2d80*/  FFMA.FTZ R30, R8, R161, R27 ;  /* 0x000000a1081e7223 */ /* 0x000fe2000001001b */
[----:B------:R-:W-:Y:S01]  /*2d90*/  CS2R R26, SRZ ;  /* 0x00000000001a7805 */ /* 0x000fe2000001ff00 */
        /* <DEDUP_REMOVED lines=49> */
.L_x_17248:
        /* <DEDUP_REMOVED lines=111> */
[C---:B------:R-:W-:Y:S01]  /*37a0*/  FMUL.FTZ R64, R168.reuse, R171 ;  /* 0x000000aba8407220 */ /* 0x040fe20000410000 */
        /* <DEDUP_REMOVED lines=33> */
.L_x_17202:
[----:B------:R0:W1:Y:S02]  /*39c0*/  LDS.64 R56, [R126+0x3558] ;  /* 0x003558007e387984 */ /* 0x0000640000000a00 */
.L_x_17203:
[----:B------:R-:W-:Y:S05]  /*39d0*/  BSYNC.RECONVERGENT B0 ;  /* 0x0000000000007941 */ /* 0x000fea0003800200 */
.L_x_17201:
        /* <DEDUP_REMOVED lines=53> */
[CC--:B------:R-:W-:Y:S01]  /*3d30*/  FFMA.FTZ R61, R175.reuse, R55.reuse, -R62 ;  /* 0x00000037af3d7223 */ /* 0x0c0fe2000001083e */
        /* <DEDUP_REMOVED lines=10> */
[C---:B------:R-:W-:Y:S01]  /*3de0*/  FFMA.FTZ R60, R177.reuse, R52, -R60 ;  /* 0x00000034b13c7223 */ /* 0x040fe2000001083c */
        /* <DEDUP_REMOVED lines=65> */
[C---:B------:R-:W-:Y:S01]  /*4200*/  FMUL.FTZ R67, R168.reuse, R193 ;  /* 0x000000c1a8437220 */ /* 0x040fe20000410000 */
[----:B------:R-:W0:Y:S01]  /*4210*/  SHFL.UP PT, R208, R60, 0x4, RZ ;  /* 0x048000003cd07989 */ /* 0x000e2200000e00ff */
[----:B------:R-:W-:Y:S01]  /*4220*/  @P1 FFMA.FTZ R61, R61, R52, R54 ;  /* 0x000000343d3d1223 */ /* 0x000fe20000010036 */
[CC--:B-1----:R-:W-:Y:S01]  /*4230*/  FMUL.FTZ R52, R168.reuse, R57.reuse ;  /* 0x00000039a8347220 */ /* 0x0c2fe20000410000 */
[-C--:B------:R-:W-:Y:S01]  /*4240*/  FMUL.FTZ R54, R168, R194.reuse ;  /* 0x000000c2a8367220 */ /* 0x080fe20000410000 */
[----:B------:R-:W1:Y:S01]  /*4250*/  SHFL.UP PT, R66, R62, 0x4, RZ ;  /* 0x048000003e427989 */ /* 0x000e6200000e00ff */
[C---:B------:R-:W-:Y:S01]  /*4260*/  FFMA.FTZ R67, R169.reuse, R194, R67 ;  /* 0x000000c2a9437223 */ /* 0x040fe20000010043 */
[C---:B------:R-:W-:Y:S01]  /*4270*/  FMUL.FTZ R55, R169.reuse, R57 ;  /* 0x00000039a9377220 */ /* 0x040fe20000410000 */
[CC--:B------:R-:W-:Y:S01]  /*4280*/  FFMA.FTZ R53, R169.reuse, R56.reuse, -R52 ;  /* 0x00000038a9357223 */ /* 0x0c0fe20000010834 */
[----:B------:R-:W-:Y:S01]  /*4290*/  FFMA.FTZ R211, R169, R193, -R54 ;  /* 0x000000c1a9d37223 */ /* 0x000fe20000010836 */
[----:B------:R-:W-:Y:S01]  /*42a0*/  FADD.FTZ R67, R190, R67 ;  /* 0x00000043be437221 */ /* 0x000fe20000010000 */
[----:B------:R-:W2:Y:S01]  /*42b0*/  SHFL.UP PT, R54, R61, 0x4, RZ ;  /* 0x048000003d367989 */ /* 0x000ea200000e00ff */
[----:B------:R-:W-:Y:S01]  /*42c0*/  FFMA.FTZ R55, -R168, R56, -R55 ;  /* 0x00000038a8377223 */ /* 0x000fe20000010937 */
[----:B------:R-:W-:Y:S01]  /*42d0*/  FMUL.FTZ R212, R170, R53 ;  /* 0x00000035aad47220 */ /* 0x000fe20000410000 */
[----:B------:R-:W-:Y:S01]  /*42e0*/  FADD.FTZ R211, R192, R211 ;  /* 0x000000d3c0d37221 */ /* 0x000fe20000010000 */
        /* <DEDUP_REMOVED lines=11> */
[-C--:B------:R-:W-:Y:S01]  /*43a0*/  FFMA.FTZ R216, R173, R210.reuse, R216 ;  /* 0x000000d2add87223 */ /* 0x080fe200000100d8 */
[C---:B------:R-:W-:Y:S01]  /*43b0*/  FMUL.FTZ R218, R172.reuse, R210 ;  /* 0x000000d2acda7220 */ /* 0x040fe20000410000 */
[-C--:B0-----:R-:W-:Y:S01]  /*43c0*/  FMUL.FTZ R210, R63, R208.reuse ;  /* 0x000000d03fd27220 */ /* 0x081fe20000410000 */
[----:B------:R-:W-:Y:S01]  /*43d0*/  FADD.FTZ R214, R189, R214 ;  /* 0x000000d6bdd67221 */ /* 0x000fe20000010000 */
[-C--:B------:R-:W-:Y:S01]  /*43e0*/  FMUL.FTZ R53, R172, R211.reuse ;  /* 0x000000d3ac357220 */ /* 0x080fe20000410000 */
[C---:B------:R-:W-:Y:S01]  /*43f0*/  FMUL.FTZ R208, R61.reuse, R208 ;  /* 0x000000d03dd07220 */ /* 0x040fe20000410000 */
[----:B-1----:R-:W-:Y:S01]  /*4400*/  FFMA.FTZ R55, R61, R66, R210 ;  /* 0x000000423d377223 */ /* 0x002fe200000100d2 */
[C---:B------:R-:W-:Y:S01]  /*4410*/  FFMA.FTZ R218, R173.reuse, R212, -R218 ;  /* 0x000000d4adda7223 */ /* 0x040fe200000108da */
[----:B------:R-:W-:Y:S01]  /*4420*/  FFMA.FTZ R212, R173, R214, R53 ;  /* 0x000000d6add47223 */ /* 0x000fe20000010035 */
[C---:B------:R-:W-:Y:S01]  /*4430*/  FFMA.FTZ R53, R63.reuse, R66, -R208 ;  /* 0x000000423f357223 */ /* 0x040fe200000108d0 */
[----:B------:R-:W-:Y:S01]  /*4440*/  @P1 FADD.FTZ R60, R60, R55 ;  /* 0x000000373c3c1221 */ /* 0x000fe20000010000 */
[----:B--2---:R-:W-:Y:S01]  /*4450*/  FMUL.FTZ R66, R63, R54 ;  /* 0x000000363f427220 */ /* 0x004fe20000410000 */
[----:B------:R-:W-:Y:S01]  /*4460*/  FMUL.FTZ R214, R172, R214 ;  /* 0x000000d6acd67220 */ /* 0x000fe20000410000 */
[----:B------:R-:W-:Y:S01]  /*4470*/  @P1 FADD.FTZ R62, R62, R53 ;  /* 0x000000353e3e1221 */ /* 0x000fe20000010000 */
[C---:B------:R-:W-:Y:S01]  /*4480*/  FMUL.FTZ R54, R61.reuse, R54 ;  /* 0x000000363d367220 */ /* 0x040fe20000410000 */
        /* <DEDUP_REMOVED lines=9> */
[C---:B------:R-:W-:Y:S01]  /*4520*/  FMUL.FTZ R67, R174.reuse, R212 ;  /* 0x000000d4ae437220 */ /* 0x040fe20000410000 */
        /* <DEDUP_REMOVED lines=25> */
[----:B------:R-:W-:Y:S01]  /*46c0*/  FFMA.FTZ R55, R63, R66, -R208 ;  /* 0x000000423f377223 */ /* 0x000fe200000108d0 */
[----:B------:R-:W-:Y:S01]  /*46d0*/  FADD.FTZ R213, R180, R213 ;  /* 0x000000d5b4d57221 */ /* 0x000fe20000010000 */
[-C--:B---3--:R-:W-:Y:S01]  /*46e0*/  @P1 FFMA.FTZ R61, R61, R52.reuse, R54 ;  /* 0x000000343d3d1223 */ /* 0x088fe20000010036 */
[----:B------:R-:W-:Y:S01]  /*46f0*/  @P1 FFMA.FTZ R63, R63, R52, -R53 ;  /* 0x000000343f3f1223 */ /* 0x000fe20000010835 */
[----:B------:R-:W-:Y:S01]  /*4700*/  @P1 FADD.FTZ R62, R62, R55 ;  /* 0x000000373e3e1221 */ /* 0x000fe20000010000 */
[----:B------:R-:W0:Y:S01]  /*4710*/  SHFL.UP PT, R212, R60, 0x10, RZ ;  /* 0x060000003cd47989 */ /* 0x000e2200000e00ff */
[C---:B------:R-:W-:Y:S01]  /*4720*/  FMUL.FTZ R55, R178.reuse, R213 ;  /* 0x000000d5b2377220 */ /* 0x040fe20000410000 */
[CC--:B------:R-:W-:Y:S01]  /*4730*/  FMUL.FTZ R210, R178.reuse, R214.reuse ;  /* 0x000000d6b2d27220 */ /* 0x0c0fe20000410000 */
[C---:B------:R-:W-:Y:S01]  /*4740*/  FMUL.FTZ R53, R178.reuse, R211 ;  /* 0x000000d3b2357220 */ /* 0x040fe20000410000 */
[----:B------:R-:W1:Y:S01]  /*4750*/  SHFL.UP PT, R54, R61, 0x10, RZ ;  /* 0x060000003d367989 */ /* 0x000e6200000e00ff */
[C---:B------:R-:W-:Y:S01]  /*4760*/  FFMA.FTZ R214, R179.reuse, R214, -R55 ;  /* 0x000000d6b3d67223 */ /* 0x040fe20000010837 */
[----:B------:R-:W-:Y:S01]  /*4770*/  FFMA.FTZ R213, R179, R213, R210 ;  /* 0x000000d5b3d57223 */ /* 0x000fe200000100d2 */
[-C--:B------:R-:W-:Y:S01]  /*4780*/  FMUL.FTZ R208, R178, R216.reuse ;  /* 0x000000d8b2d07220 */ /* 0x080fe20000410000 */
[----:B------:R-:W2:Y:S01]  /*4790*/  SHFL.UP PT, R66, R62, 0x10, RZ ;  /* 0x060000003e427989 */ /* 0x000ea200000e00ff */
[----:B------:R-:W-:Y:S01]  /*47a0*/  FADD.FTZ R214, R71, R214 ;  /* 0x000000d647d67221 */ /* 0x000fe20000010000 */
[----:B------:R-:W-:Y:S01]  /*47b0*/  FADD.FTZ R213, R70, R213 ;  /* 0x000000d546d57221 */ /* 0x000fe20000010000 */
[C---:B------:R-:W-:Y:S01]  /*47c0*/  FFMA.FTZ R53, R179.reuse, R216, -R53 ;  /* 0x000000d8b3357223 */ /* 0x040fe20000010835 */
[----:B------:R-:W3:Y:S01]  /*47d0*/  SHFL.UP PT, R52, R63, 0x10, RZ ;  /* 0x060000003f347989 */ /* 0x000ee200000e00ff */
[----:B------:R-:W-:Y:S01]  /*47e0*/  FFMA.FTZ R208, R179, R211, R208 ;  /* 0x000000d3b3d07223 */ /* 0x000fe200000100d0 */
[----:B------:R-:W-:Y:S01]  /*47f0*/  FMUL.FTZ R216, R167, R214 ;  /* 0x000000d6a7d87220 */ /* 0x000fe20000410000 */
[----:B------:R-:W-:Y:S01]  /*4800*/  ISETP.GE.AND P1, PT, R75, 0x10, PT ;  /* 0x000000104b00780c */ /* 0x000fe20003f26270 */
[CC--:B------:R-:W-:Y:S01]  /*4810*/  FMUL.FTZ R67, R167.reuse, R213.reuse ;  /* 0x000000d5a7437220 */ /* 0x0c0fe20000410000 */
[C---:B------:R-:W-:Y:S01]  /*4820*/  FMUL.FTZ R210, R167.reuse, R208 ;  /* 0x000000d0a7d27220 */ /* 0x040fe20000410000 */
        /* <DEDUP_REMOVED lines=42> */
.L_x_17205:
[----:B------:R-:W-:Y:S05]  /*4ad0*/  BSYNC.RECONVERGENT B0 ;  /* 0x0000000000007941 */ /* 0x000fea0003800200 */
.L_x_17204:
        /* <DEDUP_REMOVED lines=17> */
.L_x_17207:
[----:B------:R-:W-:Y:S05]  /*4bf0*/  BSYNC.RECONVERGENT B0 ;  /* 0x0000000000007941 */ /* 0x000fea0003800200 */
.L_x_17206:
        /* <DEDUP_REMOVED lines=16> */
.L_x_17209:
[----:B------:R-:W-:Y:S05]  /*4d00*/  BSYNC.RECONVERGENT B0 ;  /* 0x0000000000007941 */ /* 0x000fea0003800200 */
.L_x_17208:
        /* <DEDUP_REMOVED lines=16> */
.L_x_17211:
[----:B------:R-:W-:Y:S05]  /*4e10*/  BSYNC.RECONVERGENT B0 ;  /* 0x0000000000007941 */ /* 0x000fea0003800200 */
.L_x_17210:
        /* <DEDUP_REMOVED lines=16> */
.L_x_17213:
[----:B------:R-:W-:Y:S05]  /*4f20*/  BSYNC.RECONVERGENT B0 ;  /* 0x0000000000007941 */ /* 0x000fea0003800200 */
.L_x_17212:
        /* <DEDUP_REMOVED lines=28> */
[----:B-----5:R-:W-:Y:S01]  /*50f0*/  @P1 FMUL.FTZ R216, R223, R219 ;  /* 0x000000dbdfd81220 */ /* 0x020fe20000410000 */
[----:B------:R-:W-:Y:S01]  /*5100*/  FFMA.FTZ R64, R64, R213, -R62 ;  /* 0x000000d540407223 */ /* 0x000fe2000001083e */
[----:B------:R-:W-:Y:S01]  /*5110*/  FADD.FTZ R62, R199, R214 ;  /* 0x000000d6c73e7221 */ /* 0x000fe20000010000 */
[----:B------:R-:W4:Y:S01]  /*5120*/  SHFL.IDX PT, R208, R208, RZ, 0x1f ;  /* 0x00001fffd0d07589 */ /* 0x000f2200000e0000 */
[----:B--2---:R-:W-:Y:S01]  /*5130*/  @P1 FMUL.FTZ R66, R225, R219 ;  /* 0x000000dbe1421220 */ /* 0x004fe20000410000 */
[----:B------:R-:W-:Y:S01]  /*5140*/  FADD.FTZ R63, R197, R64 ;  /* 0x00000040c53f7221 */ /* 0x000fe20000010000 */
[----:B------:R-:W-:Y:S01]  /*5150*/  FMUL.FTZ R65, R167, R62 ;  /* 0x0000003ea7417220 */ /* 0x000fe20000410000 */
[----:B------:R-:W2:Y:S01]  /*5160*/  SHFL.IDX PT, R212, R212, RZ, 0x1f ;  /* 0x00001fffd4d47589 */ /* 0x000ea200000e0000 */
[-C--:B0-----:R-:W-:Y:S01]  /*5170*/  @P1 FFMA.FTZ R216, R225, R217.reuse, R216 ;  /* 0x000000d9e1d81223 */ /* 0x081fe200000100d8 */
[----:B------:R-:W-:-:S02]  /*5180*/  @P1 FFMA.FTZ R66, R223, R217, -R66 ;  /* 0x000000d9df421223 */ /* 0x000fc40000010842 */
[----:B------:R-:W0:Y:S01]  /*5190*/  SHFL.IDX PT, R211, R211, RZ, 0x1f ;  /* 0x00001fffd3d37589 */ /* 0x000e2200000e0000 */
[----:B------:R-:W-:Y:S01]  /*51a0*/  @P1 FADD.FTZ R219, R229, R216 ;  /* 0x000000d8e5db1221 */ /* 0x000fe20000010000 */
[----:B-1----:R-:W-:-:S03]  /*51b0*/  @P1 FADD.FTZ R217, R227, R66 ;  /* 0x00000042e3d91221 */ /* 0x002fc60000010000 */
        /* <DEDUP_REMOVED lines=65> */
[----:B------:R-:W-:-:S02]  /*55d0*/  FFMA.FTZ R177, R177, R65, R176 ;  /* 0x00000041b1b17223 */ /* 0x000fc400000100b0 */
[----:B------:R-:W-:Y:S01]  /*55e0*/  FADD.FTZ R170, R181, R182 ;  /* 0x000000b6b5aa7221 */ /* 0x000fe20000010000 */
[C---:B------:R-:W-:Y:S01]  /*55f0*/  FFMA.FTZ R173, R171.reuse, R204, R174 ;  /* 0x000000ccabad7223 */ /* 0x040fe200000100ae */
[----:B------:R-:W-:Y:S01]  /*5600*/  FFMA.FTZ R171, R171, R67, -R172 ;  /* 0x00000043abab7223 */ /* 0x000fe200000108ac */
[----:B------:R-:W-:Y:S01]  /*5610*/  FADD.FTZ R180, R180, R177 ;  /* 0x000000b1b4b47221 */ /* 0x000fe20000010000 */
[----:B------:R-:W-:Y:S01]  /*5620*/  FMUL.FTZ R172, R178, R170 ;  /* 0x000000aab2ac7220 */ /* 0x000fe20000410000 */
[C---:B------:R-:W-:Y:S01]  /*5630*/  FFMA.FTZ R209, R10.reuse, R209, R173 ;  /* 0x000000d10ad17223 */ /* 0x040fe200000100ad */
[----:B------:R-:W-:Y:S01]  /*5640*/  FFMA.FTZ R207, R10, R207, R171 ;  /* 0x000000cf0acf7223 */ /* 0x000fe200000100ab */
[-C--:B------:R-:W-:Y:S01]  /*5650*/  FMUL.FTZ R175, R178, R180.reuse ;  /* 0x000000b4b2af7220 */ /* 0x080fe20000410000 */
[C---:B------:R-:W-:Y:S01]  /*5660*/  FFMA.FTZ R173, R179.reuse, R180, R172 ;  /* 0x000000b4b3ad7223 */ /* 0x040fe200000100ac */
[-C--:B------:R-:W-:Y:S01]  /*5670*/  FMUL.FTZ R178, R170, R121.reuse ;  /* 0x00000079aab27220 */ /* 0x080fe20000410000 */
[----:B------:R-:W-:Y:S01]  /*5680*/  FMUL.FTZ R174, R180, R121 ;  /* 0x00000079b4ae7220 */ /* 0x000fe20000410000 */
[----:B------:R-:W-:Y:S01]  /*5690*/  FFMA.FTZ R172, R179, R170, -R175 ;  /* 0x000000aab3ac7223 */ /* 0x000fe200000108af */
[----:B------:R-:W-:Y:S01]  /*56a0*/  FADD.FTZ R171, R70, R173 ;  /* 0x000000ad46ab7221 */ /* 0x000fe20000010000 */
[----:B---3--:R-:W-:Y:S01]  /*56b0*/  FMUL.FTZ R173, R210, R55 ;  /* 0x00000037d2ad7220 */ /* 0x008fe20000410000 */
[C---:B------:R-:W-:Y:S01]  /*56c0*/  FMUL.FTZ R70, R168.reuse, R209 ;  /* 0x000000d1a8467220 */ /* 0x040fe20000410000 */
[----:B------:R-:W-:Y:S01]  /*56d0*/  FADD.FTZ R71, R71, R172 ;  /* 0x000000ac47477221 */ /* 0x000fe20000010000 */
[----:B------:R-:W-:Y:S01]  /*56e0*/  FMUL.FTZ R168, R168, R207 ;  /* 0x000000cfa8a87220 */ /* 0x000fe20000410000 */
[-C--:B----4-:R-:W-:Y:S01]  /*56f0*/  FFMA.FTZ R175, R208, R54.reuse, -R173 ;  /* 0x00000036d0af7223 */ /* 0x090fe200000108ad */
[C---:B------:R-:W-:Y:S01]  /*5700*/  FMUL.FTZ R54, R210.reuse, R54 ;  /* 0x00000036d2367220 */ /* 0x040fe20000410000 */
[C---:B------:R-:W-:Y:S01]  /*5710*/  FMUL.FTZ R173, R210.reuse, R53 ;  /* 0x00000035d2ad7220 */ /* 0x040fe20000410000 */
[-C--:B------:R-:W-:Y:S01]  /*5720*/  FMUL.FTZ R210, R210, R52.reuse ;  /* 0x00000034d2d27220 */ /* 0x080fe20000410000 */
[C---:B------:R-:W-:Y:S01]  /*5730*/  FMUL.FTZ R177, R167.reuse, R71 ;  /* 0x00000047a7b17220 */ /* 0x040fe20000410000 */
[----:B------:R-:W-:Y:S01]  /*5740*/  FMUL.FTZ R167, R167, R171 ;  /* 0x000000aba7a77220 */ /* 0x000fe20000410000 */
[C---:B------:R-:W-:Y:S01]  /*5750*/  FFMA.FTZ R70, R169.reuse, R207, -R70 ;  /* 0x000000cfa9467223 */ /* 0x040fe20000010846 */
[C---:B------:R-:W-:Y:S01]  /*5760*/  FFMA.FTZ R52, R208.reuse, R52, -R173 ;  /* 0x00000034d0347223 */ /* 0x040fe200000108ad */
[C---:B------:R-:W-:Y:S01]  /*5770*/  FFMA.FTZ R53, R208.reuse, R53, R210 ;  /* 0x00000035d0357223 */ /* 0x040fe200000100d2 */
[----:B------:R-:W-:Y:S01]  /*5780*/  FFMA.FTZ R169, R169, R209, R168 ;  /* 0x000000d1a9a97223 */ /* 0x000fe200000100a8 */
        /* <DEDUP_REMOVED lines=9> */
[----:B------:R-:W-:Y:S01]  /*5820*/  FADD.FTZ R68, R68, R177 ;  /* 0x000000b144447221 */ /* 0x000fe20000010000 */
[----:B------:R0:W-:Y:S01]  /*5830*/  @!P2 STS.128 [UR6+0x3650], R52 ;  /* 0x00365034ff00a988 */ /* 0x0001e20008000c06 */
[----:B------:R-:W-:Y:S01]  /*5840*/  FFMA.FTZ R169, -R152, R41, R201 ;  /* 0x0000002998a97223 */ /* 0x000fe200000101c9 */
[----:B------:R-:W-:Y:S01]  /*5850*/  FMUL.FTZ R175, R171, R118 ;  /* 0x00000076abaf7220 */ /* 0x000fe20000410000 */
[----:B------:R-:W-:Y:S01]  /*5860*/  FMUL.FTZ R177, R68, R73 ;  /* 0x0000004944b17220 */ /* 0x000fe20000410000 */
[----:B------:R-:W-:Y:S01]  /*5870*/  FFMA.FTZ R69, R154, -R36, R63 ;  /* 0x800000249a457223 */ /* 0x000fe2000001003f */
[----:B------:R-:W-:Y:S01]  /*5880*/  FMUL.FTZ R179, R71, R118 ;  /* 0x0000007647b37220 */ /* 0x000fe20000410000 */
[----:B------:R-:W-:Y:S01]  /*5890*/  FFMA.FTZ R173, R11, R184, R70 ;  /* 0x000000b80bad7223 */ /* 0x000fe20000010046 */
[----:B------:R-:W-:Y:S01]  /*58a0*/  FMUL.FTZ R172, R4, R177 ;  /* 0x000000b104ac7220 */ /* 0x000fe20000410000 */
[----:B------:R-:W-:Y:S01]  /*58b0*/  FFMA.FTZ R70, R153, -R38, R56 ;  /* 0x8000002699467223 */ /* 0x000fe20000010038 */
[----:B------:R-:W-:Y:S01]  /*58c0*/  FFMA.FTZ R167, R152, -R40, R195 ;  /* 0x8000002898a77223 */ /* 0x000fe200000100c3 */
[C---:B------:R-:W-:Y:S01]  /*58d0*/  FMUL.FTZ R176, R169.reuse, R178 ;  /* 0x000000b2a9b07220 */ /* 0x040fe20000410000 */
[----:B------:R-:W-:Y:S01]  /*58e0*/  FMUL.FTZ R184, R169, R174 ;  /* 0x000000aea9b87220 */ /* 0x000fe20000410000 */
[----:B------:R1:W-:Y:S01]  /*58f0*/  STS [R93], R172 ;  /* 0x000000ac5d007388 */ /* 0x0003e20000000800 */
[----:B------:R-:W-:Y:S01]  /*5900*/  FMUL.FTZ R199, R6, R178 ;  /* 0x000000b206c77220 */ /* 0x000fe20000410000 */
[----:B0-----:R-:W-:Y:S01]  /*5910*/  FMUL.FTZ R53, R168, R73 ;  /* 0x00000049a8357220 */ /* 0x001fe20000410000 */
[----:B------:R-:W-:Y:S01]  /*5920*/  FFMA.FTZ R52, -R153, R39, R196 ;  /* 0x0000002799347223 */ /* 0x000fe200000101c4 */
[C---:B------:R-:W-:Y:S01]  /*5930*/  FFMA.FTZ R182, R167.reuse, R174, R176 ;  /* 0x000000aea7b67223 */ /* 0x040fe200000100b0 */
[----:B------:R-:W-:Y:S01]  /*5940*/  FFMA.FTZ R193, R167, R178, -R184 ;  /* 0x000000b2a7c17223 */ /* 0x000fe200000108b8 */
[----:B------:R-:W-:Y:S01]  /*5950*/  FMUL.FTZ R54, R166, R53 ;  /* 0x00000035a6367220 */ /* 0x000fe20000410000 */
[C---:B------:R-:W-:Y:S01]  /*5960*/  FMUL.FTZ R187, R52.reuse, R175 ;  /* 0x000000af34bb7220 */ /* 0x040fe20000410000 */
[----:B------:R-:W-:Y:S01]  /*5970*/  FMUL.FTZ R181, R52, R179 ;  /* 0x000000b334b57220 */ /* 0x000fe20000410000 */
[----:B------:R-:W-:Y:S01]  /*5980*/  FMUL.FTZ R211, R66, R123 ;  /* 0x0000007b42d37220 */ /* 0x000fe20000410000 */
[-C--:B------:R-:W-:Y:S01]  /*5990*/  FFMA.FTZ R55, R69, R177.reuse, R54 ;  /* 0x000000b145377223 */ /* 0x080fe20000010036 */
[----:B------:R-:W-:Y:S01]  /*59a0*/  FMUL.FTZ R54, R166, R177 ;  /* 0x000000b1a6367220 */ /* 0x000fe20000410000 */
[C---:B------:R-:W-:Y:S01]  /*59b0*/  FFMA.FTZ R187, R70.reuse, R179, -R187 ;  /* 0x000000b346bb7223 */ /* 0x040fe200000108bb */
[----:B------:R-:W-:Y:S01]  /*59c0*/  FFMA.FTZ R176, R70, R175, R181 ;  /* 0x000000af46b07223 */ /* 0x000fe200000100b5 */
[C---:B------:R-:W-:Y:S01]  /*59d0*/  FMUL.FTZ R179, R5.reuse, R179 ;  /* 0x000000b305b37220 */ /* 0x040fe20000410000 */
[----:B------:R-:W-:Y:S01]  /*59e0*/  FMUL.FTZ R181, R5, R175 ;  /* 0x000000af05b57220 */ /* 0x000fe20000410000 */
[-C--:B-1----:R-:W-:Y:S01]  /*59f0*/  FFMA.FTZ R172, R69, R53.reuse, -R54 ;  /* 0x0000003545ac7223 */ /* 0x082fe20000010836 */
[----:B------:R-:W-:Y:S01]  /*5a00*/  FMUL.FTZ R177, R4, R53 ;  /* 0x0000003504b17220 */ /* 0x000fe20000410000 */
[----:B------:R-:W-:Y:S01]  /*5a10*/  FFMA.FTZ R175, -R150, R45, R194 ;  /* 0x0000002d96af7223 */ /* 0x000fe200000101c2 */
[----:B------:R-:W-:Y:S01]  /*5a20*/  FFMA.FTZ R54, -R151, R43, R200 ;  /* 0x0000002b97367223 */ /* 0x000fe200000101c8 */
[----:B------:R-:W-:Y:S01]  /*5a30*/  FMUL.FTZ R178, R65, R120 ;  /* 0x0000007841b27220 */ /* 0x000fe20000410000 */
[----:B------:R-:W-:Y:S01]  /*5a40*/  FMUL.FTZ R197, R6, R174 ;  /* 0x000000ae06c57220 */ /* 0x000fe20000410000 */
[----:B------:R0:W-:Y:S01]  /*5a50*/  STS [R92+0xc], R179 ;  /* 0x00000cb35c007388 */ /* 0x0001e20000000800 */
[----:B------:R-:W-:Y:S01]  /*5a60*/  FADD.FTZ R172, RZ, R172 ;  /* 0x000000acffac7221 */ /* 0x000fe20000010000 */
[----:B------:R-:W-:Y:S01]  /*5a70*/  FFMA.FTZ R174, R150, -R44, R203 ;  /* 0x8000002c96ae7223 */ /* 0x000fe200000100cb */
[----:B------:R-:W-:Y:S01]  /*5a80*/  FFMA.FTZ R53, R151, -R42, R202 ;  /* 0x8000002a97357223 */ /* 0x000fe200000100ca */
[----:B------:R1:W-:Y:S01]  /*5a90*/  STS [R92+0x4], R177 ;  /* 0x000004b15c007388 */ /* 0x0003e20000000800 */
[----:B------:R-:W-:Y:S01]  /*5aa0*/  FMUL.FTZ R184, R183, R120 ;  /* 0x00000078b7b87220 */ /* 0x000fe20000410000 */
[----:B------:R-:W-:Y:S01]  /*5ab0*/  FADD.FTZ R172, R172, R187 ;  /* 0x000000bbacac7221 */ /* 0x000fe20000010000 */
[----:B------:R-:W-:Y:S01]  /*5ac0*/  FADD.FTZ R55, RZ, R55 ;  /* 0x00000037ff377221 */ /* 0x000fe20000010000 */
[----:B------:R2:W-:Y:S01]  /*5ad0*/  STS [R92+0x8], R181 ;  /* 0x000008b55c007388 */ /* 0x0005e20000000800 */
[----:B------:R-:W-:Y:S01]  /*5ae0*/  FMUL.FTZ R198, R54, R184 ;  /* 0x000000b836c67220 */ /* 0x000fe20000410000 */
[----:B0-----:R-:W-:Y:S01]  /*5af0*/  FMUL.FTZ R179, R175, R211 ;  /* 0x000000d3afb37220 */ /* 0x001fe20000410000 */
[----:B------:R-:W-:Y:S01]  /*5b00*/  FADD.FTZ R172, R172, R193 ;  /* 0x000000c1acac7221 */ /* 0x000fe20000010000 */
[----:B------:R0:W-:Y:S01]  /*5b10*/  STS [R92+0x10], R197 ;  /* 0x000010c55c007388 */ /* 0x0001e20000000800 */
[----:B------:R-:W-:Y:S01]  /*5b20*/  FADD.FTZ R55, R55, R176 ;  /* 0x000000b037377221 */ /* 0x000fe20000010000 */
[-C--:B-1----:R-:W-:Y:S01]  /*5b30*/  FMUL.FTZ R177, R54, R178.reuse ;  /* 0x000000b236b17220 */ /* 0x082fe20000410000 */
[----:B------:R-:W-:Y:S01]  /*5b40*/  FFMA.FTZ R206, R174, R205, R179 ;  /* 0x000000cdaece7223 */ /* 0x000fe200000100b3 */
[----:B------:R1:W-:Y:S01]  /*5b50*/  STS [R92+0x14], R199 ;  /* 0x000014c75c007388 */ /* 0x0003e20000000800 */
[-C--:B------:R-:W-:Y:S01]  /*5b60*/  FFMA.FTZ R198, R53, R178.reuse, R198 ;  /* 0x000000b235c67223 */ /* 0x080fe200000100c6 */
[----:B--2---:R-:W-:Y:S01]  /*5b70*/  FMUL.FTZ R181, R7, R178 ;  /* 0x000000b207b57220 */ /* 0x004fe20000410000 */
[----:B------:R-:W-:Y:S01]  /*5b80*/  FFMA.FTZ R179, R53, R184, -R177 ;  /* 0x000000b835b37223 */ /* 0x000fe200000108b1 */
[C---:B------:R-:W-:Y:S01]  /*5b90*/  FFMA.FTZ R177, -R149.reuse, R47, R204 ;  /* 0x0000002f95b17223 */ /* 0x040fe200000101cc */
[----:B------:R-:W-:Y:S01]  /*5ba0*/  FFMA.FTZ R176, R149, -R46, R67 ;  /* 0x8000002e95b07223 */ /* 0x000fe20000010043 */
[----:B0-----:R-:W-:Y:S01]  /*5bb0*/  FMUL.FTZ R197, R7, R184 ;  /* 0x000000b807c57220 */ /* 0x001fe20000410000 */
[-C--:B------:R-:W-:Y:S01]  /*5bc0*/  FMUL.FTZ R184, R188, R122.reuse ;  /* 0x0000007abcb87220 */ /* 0x080fe20000410000 */
[----:B------:R0:W-:Y:S01]  /*5bd0*/  STS [R92+0x18], R181 ;  /* 0x000018b55c007388 */ /* 0x0001e20000000800 */
[----:B------:R-:W-:Y:S01]  /*5be0*/  FMUL.FTZ R178, R189, R122 ;  /* 0x0000007abdb27220 */ /* 0x000fe20000410000 */
[-C--:B-1----:R-:W-:Y:S01]  /*5bf0*/  FMUL.FTZ R199, R175, R205.reuse ;  /* 0x000000cdafc77220 */ /* 0x082fe20000410000 */
[----:B------:R-:W-:Y:S01]  /*5c00*/  FADD.FTZ R172, R172, R179 ;  /* 0x000000b3acac7221 */ /* 0x000fe20000010000 */
[----:B------:R-:W-:Y:S01]  /*5c10*/  FADD.FTZ R55, R55, R182 ;  /* 0x000000b637377221 */ /* 0x000fe20000010000 */
[----:B------:R-:W-:Y:S01]  /*5c20*/  FMUL.FTZ R205, R8, R205 ;  /* 0x000000cd08cd7220 */ /* 0x000fe20000410000 */
[----:B------:R-:W-:Y:S01]  /*5c30*/  FFMA.FTZ R199, R174, R211, -R199 ;  /* 0x000000d3aec77223 */ /* 0x000fe200000108c7 */
[----:B------:R1:W-:Y:S01]  /*5c40*/  STS [R92+0x1c], R197 ;  /* 0x00001cc55c007388 */ /* 0x0003e20000000800 */
[----:B------:R-:W-:Y:S01]  /*5c50*/  FMUL.FTZ R187, R177, R178 ;  /* 0x000000b2b1bb7220 */ /* 0x000fe20000410000 */
[----:B------:R-:W-:Y:S01]  /*5c60*/  FADD.FTZ R55, R55, R198 ;  /* 0x000000c637377221 */ /* 0x000fe20000010000 */
[----:B0-----:R-:W-:Y:S01]  /*5c70*/  FMUL.FTZ R181, R177, R184 ;  /* 0x000000b8b1b57220 */ /* 0x001fe20000410000 */
[----:B------:R-:W-:Y:S01]  /*5c80*/  FADD.FTZ R172, R172, R199 ;  /* 0x000000c7acac7221 */ /* 0x000fe20000010000 */
[----:B------:R-:W-:Y:S01]  /*5c90*/  FMUL.FTZ R199, R192, R125 ;  /* 0x0000007dc0c77220 */ /* 0x000fe20000410000 */
[----:B------:R0:W-:Y:S01]  /*5ca0*/  STS [R92+0x20], R205 ;  /* 0x000020cd5c007388 */ /* 0x0001e20000000800 */
[-C--:B------:R-:W-:Y:S01]  /*5cb0*/  FFMA.FTZ R182, R176, R178.reuse, R181 ;  /* 0x000000b2b0b67223 */ /* 0x080fe200000100b5 */
[C---:B------:R-:W-:Y:S01]  /*5cc0*/  FMUL.FTZ R181, R9.reuse, R178 ;  /* 0x000000b209b57220 */ /* 0x040fe20000410000 */
[----:B------:R-:W-:Y:S01]  /*5cd0*/  FFMA.FTZ R178, -R148, R49, R209 ;  /* 0x0000003194b27223 */ /* 0x000fe200000101d1 */
[----:B-1----:R-:W-:Y:S01]  /*5ce0*/  FMUL.FTZ R197, R190, R125 ;  /* 0x0000007dbec57220 */ /* 0x002fe20000410000 */
[-C--:B------:R-:W-:Y:S01]  /*5cf0*/  FFMA.FTZ R187, R176, R184.reuse, -R187 ;  /* 0x000000b8b0bb7223 */ /* 0x080fe200000108bb */
[----:B------:R-:W-:Y:S01]  /*5d00*/  FMUL.FTZ R193, R9, R184 ;  /* 0x000000b809c17220 */ /* 0x000fe20000410000 */
[----:B------:R-:W-:Y:S01]  /*5d10*/  FADD.FTZ R55, R55, R206 ;  /* 0x000000ce37377221 */ /* 0x000fe20000010000 */
[----:B------:R-:W-:Y:S01]  /*5d20*/  FFMA.FTZ R179, R148, -R48, R207 ;  /* 0x8000003094b37223 */ /* 0x000fe200000100cf */
[----:B------:R-:W-:Y:S01]  /*5d30*/  FMUL.FTZ R184, R178, R199 ;  /* 0x000000c7b2b87220 */ /* 0x000fe20000410000 */
[-C--:B0-----:R-:W-:Y:S01]  /*5d40*/  FMUL.FTZ R205, R10, R197.reuse ;  /* 0x000000c50acd7220 */ /* 0x081fe20000410000 */
[-C--:B------:R-:W-:Y:S01]  /*5d50*/  FMUL.FTZ R198, R178, R197.reuse ;  /* 0x000000c5b2c67220 */ /* 0x080fe20000410000 */
[-C--:B------:R-:W-:Y:S01]  /*5d60*/  FMUL.FTZ R206, R57, R124.reuse ;  /* 0x0000007c39ce7220 */ /* 0x080fe20000410000 */
[----:B------:R-:W-:Y:S01]  /*5d70*/  FMUL.FTZ R208, R64, R124 ;  /* 0x0000007c40d07220 */ /* 0x000fe20000410000 */
[----:B------:R-:W-:Y:S01]  /*5d80*/  FADD.FTZ R172, R172, R187 ;  /* 0x000000bbacac7221 */ /* 0x000fe20000010000 */
[----:B------:R0:W-:Y:S01]  /*5d90*/  STS [R92+0x30], R205 ;  /* 0x000030cd5c007388 */ /* 0x0001e20000000800 */
[C---:B------:R-:W-:Y:S01]  /*5da0*/  FFMA.FTZ R184, R179.reuse, R197, R184 ;  /* 0x000000c5b3b87223 */ /* 0x040fe200000100b8 */
[----:B------:R-:W-:Y:S01]  /*5db0*/  FFMA.FTZ R187, R179, R199, -R198 ;  /* 0x000000c7b3bb7223 */ /* 0x000fe200000108c6 */
[----:B------:R-:W-:Y:S01]  /*5dc0*/  FMUL.FTZ R211, R8, R211 ;  /* 0x000000d308d37220 */ /* 0x000fe20000410000 */
[----:B------:R-:W-:Y:S01]  /*5dd0*/  FMUL.FTZ R199, R10, R199 ;  /* 0x000000c70ac77220 */ /* 0x000fe20000410000 */
[----:B------:R-:W-:Y:S01]  /*5de0*/  FMUL.FTZ R197, R11, R206 ;  /* 0x000000ce0bc57220 */ /* 0x000fe20000410000 */
[----:B------:R1:W-:Y:S01]  /*5df0*/  STS [R92+0x28], R181 ;  /* 0x000028b55c007388 */ /* 0x0003e20000000800 */
[----:B------:R-:W-:Y:S01]  /*5e00*/  FADD.FTZ R55, R55, R182 ;  /* 0x000000b637377221 */ /* 0x000fe20000010000 */
[----:B------:R-:W-:Y:S01]  /*5e10*/  FFMA.FTZ R182, -R147, R51, R186 ;  /* 0x0000003393b67223 */ /* 0x000fe200000101ba */
[----:B------:R-:W-:Y:S01]  /*5e20*/  FADD.FTZ R172, R172, R187 ;  /* 0x000000bbacac7221 */ /* 0x000fe20000010000 */
[----:B0-----:R-:W-:Y:S01]  /*5e30*/  FMUL.FTZ R205, R11, R208 ;  /* 0x000000d00bcd7220 */ /* 0x001fe20000410000 */
[----:B------:R-:W-:Y:S01]  /*5e40*/  STS [R92+0x24], R211 ;  /* 0x000024d35c007388 */ /* 0x000fe20000000800 */
[----:B------:R-:W-:Y:S01]  /*5e50*/  FMUL.FTZ R187, R164, R56 ;  /* 0x00000038a4bb7220 */ /* 0x000fe20000410000 */
[----:B------:R-:W-:Y:S01]  /*5e60*/  LEA R56, R158, -R137, 0x1 ;  /* 0x800000899e387211 */ /* 0x000fe200078e08ff */
[----:B------:R-:W-:Y:S01]  /*5e70*/  FADD.FTZ R55, R55, R184 ;  /* 0x000000b837377221 */ /* 0x000fe20000010000 */
[----:B------:R0:W-:Y:S01]  /*5e80*/  STS [R92+0x2c], R193 ;  /* 0x00002cc15c007388 */ /* 0x0001e20000000800 */
[----:B-1----:R-:W-:Y:S01]  /*5e90*/  FFMA.FTZ R181, R147, -R50, R173 ;  /* 0x8000003293b57223 */ /* 0x002fe200000100ad */
[C---:B------:R-:W-:Y:S01]  /*5ea0*/  FMUL.FTZ R184, R165.reuse, R63 ;  /* 0x0000003fa5b87220 */ /* 0x040fe20000410000 */
[----:B------:R-:W-:Y:S01]  /*5eb0*/  FMUL.FTZ R63, R165, -R62 ;  /* 0x8000003ea53f7220 */ /* 0x000fe20000410000 */
[----:B------:R1:W-:Y:S01]  /*5ec0*/  STS [R92+0x34], R199 ;  /* 0x000034c75c007388 */ /* 0x0003e20000000800 */
[----:B------:R-:W-:Y:S01]  /*5ed0*/  ISETP.GE.AND P1, PT, R56, 0x1, PT ;  /* 0x000000013800780c */ /* 0x000fe20003f26270 */
[C---:B------:R-:W-:Y:S01]  /*5ee0*/  FMUL.FTZ R195, R163.reuse, R195 ;  /* 0x000000c3a3c37220 */ /* 0x040fe20000410000 */
[----:B------:R-:W-:Y:S01]  /*5ef0*/  FMUL.FTZ R201, R163, -R201 ;  /* 0x800000c9a3c97220 */ /* 0x000fe20000410000 */
[----:B------:R2:W-:Y:S01]  /*5f00*/  STS [R92+0x38], R197 ;  /* 0x000038c55c007388 */ /* 0x0005e20000000800 */
[----:B------:R-:W-:Y:S01]  /*5f10*/  FMUL.FTZ R203, R161, R203 ;  /* 0x000000cba1cb7220 */ /* 0x000fe20000410000 */
[----:B0-----:R-:W-:Y:S01]  /*5f20*/  FMUL.FTZ R193, R182, R206 ;  /* 0x000000ceb6c17220 */ /* 0x001fe20000410000 */
[----:B------:R-:W-:Y:S01]  /*5f30*/  FMUL.FTZ R67, R160, R67 ;  /* 0x00000043a0437220 */ /* 0x000fe20000410000 */
[----:B------:R-:W-:Y:S01]  /*5f40*/  STS [R92+0x3c], R205 ;  /* 0x00003ccd5c007388 */ /* 0x000fe20000000800 */
[----:B------:R-:W-:Y:S01]  /*5f50*/  FMUL.FTZ R207, R159, R207 ;  /* 0x000000cf9fcf7220 */ /* 0x000fe20000410000 */
[----:B------:R-:W-:Y:S01]  /*5f60*/  FFMA.FTZ R193, R181, R208, -R193 ;  /* 0x000000d0b5c17223 */ /* 0x000fe200000108c1 */
[----:B-1----:R-:W-:Y:S01]  /*5f70*/  FMUL.FTZ R199, R162, -R200 ;  /* 0x800000c8a2c77220 */ /* 0x002fe20000410000 */
[----:B------:R-:W-:Y:S01]  /*5f80*/  BAR.SYNC.DEFER_BLOCKING 0x0 ;  /* 0x0000000000007b1d */ /* 0x000fe20000010000 */
[----:B------:R-:W-:Y:S01]  /*5f90*/  FMUL.FTZ R209, R159, -R209 ;  /* 0x800000d19fd17220 */ /* 0x000fe20000410000 */
[----:B------:R-:W-:Y:S01]  /*5fa0*/  FADD.FTZ R172, R172, R193 ;  /* 0x000000c1acac7221 */ /* 0x000fe20000010000 */
[----:B------:R-:W-:Y:S01]  /*5fb0*/  FMUL.FTZ R193, R164, -R196 ;  /* 0x800000c4a4c17220 */ /* 0x000fe20000410000 */
[----:B--2---:R-:W-:Y:S01]  /*5fc0*/  FMUL.FTZ R197, R162, R202 ;  /* 0x000000caa2c57220 */ /* 0x004fe20000410000 */
[----:B------:R-:W-:Y:S01]  /*5fd0*/  FMUL.FTZ R173, R157, R173 ;  /* 0x000000ad9dad7220 */ /* 0x000fe20000410000 */
[----:B------:R-:W-:Y:S01]  /*5fe0*/  FMUL.FTZ R210, R182, R208 ;  /* 0x000000d0b6d27220 */ /* 0x000fe20000410000 */
[----:B------:R-:W-:-:S02]  /*5ff0*/  ISETP.GE.AND P2, PT, R56, 0x21, PT ;  /* 0x000000213800780c */ /* 0x000fc40003f46270 */
[C---:B------:R-:W-:Y:S01]  /*6000*/  ISETP.GE.AND P3, PT, R56.reuse, 0x41, PT ;  /* 0x000000413800780c */ /* 0x040fe20003f66270 */
[----:B------:R-:W-:Y:S01]  /*6010*/  FFMA.FTZ R210, R181, R206, R210 ;  /* 0x000000ceb5d27223 */ /* 0x000fe200000100d2 */
[----:B------:R-:W-:-:S03]  /*6020*/  ISETP.GE.AND P4, PT, R56, 0x61, PT ;  /* 0x000000613800780c */ /* 0x000fc60003f86270 */
[----:B------:R-:W-:Y:S01]  /*6030*/  FADD.FTZ R55, R55, R210 ;  /* 0x000000d237377221 */ /* 0x000fe20000010000 */
        /* <DEDUP_REMOVED lines=40> */
.L_x_17215:
[----:B------:R-:W-:Y:S05]  /*62c0*/  BSYNC.RECONVERGENT B0 ;  /* 0x0000000000007941 */ /* 0x000fea0003800200 */
.L_x_17214:
[----:B-12---:R0:W1:Y:S01]  /*62d0*/  LDS R63, [R91+0x8c0] ;  /* 0x0008c0005b3f7984 */ /* 0x0060620000000800 */
[----:B------:R-:W-:Y:S04]  /*62e0*/  BSSY.RECONVERGENT B0, `(.L_x_17216) ;  /* 0x0000004000007945 */ /* 0x000fe80003800200 */
[----:B------:R-:W-:Y:S05]  /*62f0*/  @!P2 BRA `(.L_x_17217) ;  /* 0x000000000008a947 */ /* 0x000fea0003800000 */
[----:B------:R2:W-:Y:S04]  /*6300*/  REDG.E.ADD.F32.FTZ.RN.STRONG.GPU desc[UR16][R58.64+0x80], R213 ;  /* 0x000080d53a0079a6 */ /* 0x0005e8000c12f310 */
[----:B-1----:R2:W-:Y:S02]  /*6310*/  REDG.E.ADD.F32.FTZ.RN.STRONG.GPU desc[UR16][R60.64+0x80], R63 ;  /* 0x0000803f3c0079a6 */ /* 0x0025e4000c12f310 */
.L_x_17217:
[----:B------:R-:W-:Y:S05]  /*6320*/  BSYNC.RECONVERGENT B0 ;  /* 0x0000000000007941 */ /* 0x000fea0003800200 */
.L_x_17216:
[----:B-12---:R1:W2:Y:S01]  /*6330*/  LDS R63, [R90+0x940] ;  /* 0x000940005a3f7984 */ /* 0x0062a20000000800 */
[----:B------:R-:W-:Y:S04]  /*6340*/  BSSY.RECONVERGENT B0, `(.L_x_17218) ;  /* 0x0000004000007945 */ /* 0x000fe80003800200 */
[----:B------:R-:W-:Y:S05]  /*6350*/  @!P3 BRA `(.L_x_17219) ;  /* 0x000000000008b947 */ /* 0x000fea0003800000 */
[----:B------:R3:W-:Y:S04]  /*6360*/  REDG.E.ADD.F32.FTZ.RN.STRONG.GPU desc[UR16][R58.64+0x100], R215 ;  /* 0x000100d73a0079a6 */ /* 0x0007e8000c12f310 */
[----:B--2---:R3:W-:Y:S02]  /*6370*/  REDG.E.ADD.F32.FTZ.RN.STRONG.GPU desc[UR16][R60.64+0x100], R63 ;  /* 0x0001003f3c0079a6 */ /* 0x0047e4000c12f310 */
.L_x_17219:
[----:B------:R-:W-:Y:S05]  /*6380*/  BSYNC.RECONVERGENT B0 ;  /* 0x0000000000007941 */ /* 0x000fea0003800200 */
.L_x_17218:
[----:B--23--:R2:W3:Y:S01]  /*6390*/  LDS R63, [R89+0x9c0] ;  /* 0x0009c000593f7984 */ /* 0x00c4e20000000800 */
[----:B------:R-:W-:Y:S04]  /*63a0*/  BSSY.RECONVERGENT B0, `(.L_x_17220) ;  /* 0x0000004000007945 */ /* 0x000fe80003800200 */
[----:B------:R-:W-:Y:S05]  /*63b0*/  @!P4 BRA `(.L_x_17221) ;  /* 0x000000000008c947 */ /* 0x000fea0003800000 */
[----:B------:R4:W-:Y:S04]  /*63c0*/  REDG.E.ADD.F32.FTZ.RN.STRONG.GPU desc[UR16][R58.64+0x180], R217 ;  /* 0x000180d93a0079a6 */ /* 0x0009e8000c12f310 */
[----:B---3--:R4:W-:Y:S02]  /*63d0*/  REDG.E.ADD.F32.FTZ.RN.STRONG.GPU desc[UR16][R60.64+0x180], R63 ;  /* 0x0001803f3c0079a6 */ /* 0x0089e4000c12f310 */
.L_x_17221:
[----:B------:R-:W-:Y:S05]  /*63e0*/  BSYNC.RECONVERGENT B0 ;  /* 0x0000000000007941 */ /* 0x000fea0003800200 */
.L_x_17220:
        /* <DEDUP_REMOVED lines=11> */
.L_x_17223:
[----:B------:R-:W-:Y:S05]  /*64a0*/  BSYNC.RECONVERGENT B0 ;  /* 0x0000000000007941 */ /* 0x000fea0003800200 */
.L_x_17222:
[----:B0---4-:R0:W4:Y:S01]  /*64b0*/  LDS R63, [R87+0xac0] ;  /* 0x000ac000573f7984 */ /* 0x0111220000000800 */
[----:B------:R-:W-:Y:S04]  /*64c0*/  BSSY.RECONVERGENT B0, `(.L_x_17224) ;  /* 0x0000004000007945 */ /* 0x000fe80003800200 */
[----:B------:R-:W-:Y:S05]  /*64d0*/  @!P1 BRA `(.L_x_17225) ;  /* 0x0000000000089947 */ /* 0x000fea0003800000 */
[----:B------:R0:W-:Y:S04]  /*64e0*/  REDG.E.ADD.F32.FTZ.RN.STRONG.GPU desc[UR16][R58.64+0x280], R219 ;  /* 0x000280db3a0079a6 */ /* 0x0001e8000c12f310 */
[----:B----4-:R0:W-:Y:S02]  /*64f0*/  REDG.E.ADD.F32.FTZ.RN.STRONG.GPU desc[UR16][R60.64+0x280], R63 ;  /* 0x0002803f3c0079a6 */ /* 0x0101e4000c12f310 */
.L_x_17225:
[----:B------:R-:W-:Y:S05]  /*6500*/  BSYNC.RECONVERGENT B0 ;  /* 0x0000000000007941 */ /* 0x000fea0003800200 */
.L_x_17224:
[----:B0---4-:R0:W4:Y:S01]  /*6510*/  LDS R63, [R86+0xb40] ;  /* 0x000b4000563f7984 */ /* 0x0111220000000800 */
[----:B------:R-:W-:Y:S04]  /*6520*/  BSSY.RECONVERGENT B0, `(.L_x_17226) ;  /* 0x0000004000007945 */ /* 0x000fe80003800200 */
[----:B------:R-:W-:Y:S05]  /*6530*/  @!P2 BRA `(.L_x_17227) ;  /* 0x000000000008a947 */ /* 0x000fea0003800000 */
[----:B------:R0:W-:Y:S04]  /*6540*/  REDG.E.ADD.F32.FTZ.RN.STRONG.GPU desc[UR16][R58.64+0x300], R221 ;  /* 0x000300dd3a0079a6 */ /* 0x0001e8000c12f310 */
[----:B----4-:R0:W-:Y:S02]  /*6550*/  REDG.E.ADD.F32.FTZ.RN.STRONG.GPU desc[UR16][R60.64+0x300], R63 ;  /* 0x0003003f3c0079a6 */ /* 0x0101e4000c12f310 */
.L_x_17227:
[----:B------:R-:W-:Y:S05]  /*6560*/  BSYNC.RECONVERGENT B0 ;  /* 0x0000000000007941 */ /* 0x000fea0003800200 */
.L_x_17226:
[----:B0---4-:R0:W4:Y:S01]  /*6570*/  LDS R63, [R85+0xbc0] ;  /* 0x000bc000553f7984 */ /* 0x0111220000000800 */
[----:B------:R-:W-:Y:S04]  /*6580*/  BSSY.RECONVERGENT B0, `(.L_x_17228) ;  /* 0x0000004000007945 */ /* 0x000fe80003800200 */
[----:B------:R-:W-:Y:S05]  /*6590*/  @!P3 BRA `(.L_x_17229) ;  /* 0x000000000008b947 */ /* 0x000fea0003800000 */
[----:B------:R0:W-:Y:S04]  /*65a0*/  REDG.E.ADD.F32.FTZ.RN.STRONG.GPU desc[UR16][R58.64+0x380], R223 ;  /* 0x000380df3a0079a6 */ /* 0x0001e8000c12f310 */
[----:B----4-:R0:W-:Y:S02]  /*65b0*/  REDG.E.ADD.F32.FTZ.RN.STRONG.GPU desc[UR16][R60.64+0x380], R63 ;  /* 0x0003803f3c0079a6 */ /* 0x0101e4000c12f310 */
.L_x_17229:
[----:B------:R-:W-:Y:S05]  /*65c0*/  BSYNC.RECONVERGENT B0 ;  /* 0x0000000000007941 */ /* 0x000fea0003800200 */
.L_x_17228:
[----:B0---4-:R0:W4:Y:S01]  /*65d0*/  LDS R63, [R84+0xc40] ;  /* 0x000c4000543f7984 */ /* 0x0111220000000800 */
[----:B------:R-:W-:Y:S04]  /*65e0*/  BSSY.RECONVERGENT B0, `(.L_x_17230) ;  /* 0x0000004000007945 */ /* 0x000fe80003800200 */
[----:B------:R-:W-:Y:S05]  /*65f0*/  @!P4 BRA `(.L_x_17231) ;  /* 0x000000000008c947 */ /* 0x000fea0003800000 */
[----:B------:R0:W-:Y:S04]  /*6600*/  REDG.E.ADD.F32.FTZ.RN.STRONG.GPU desc[UR16][R58.64+0x400], R225 ;  /* 0x000400e13a0079a6 */ /* 0x0001e8000c12f310 */
[----:B----4-:R0:W-:Y:S02]  /*6610*/  REDG.E.ADD.F32.FTZ.RN.STRONG.GPU desc[UR16][R60.64+0x400], R63 ;  /* 0x0004003f3c0079a6 */ /* 0x0101e4000c12f310 */
.L_x_17231:
[----:B------:R-:W-:Y:S05]  /*6620*/  BSYNC.RECONVERGENT B0 ;  /* 0x0000000000007941 */ /* 0x000fea0003800200 */
.L_x_17230:
[----:B0---4-:R0:W4:Y:S01]  /*6630*/  LDS R63, [R83+0xcc0] ;  /* 0x000cc000533f7984 */ /* 0x0111220000000800 */
[----:B------:R-:W-:Y:S04]  /*6640*/  BSSY.RECONVERGENT B0, `(.L_x_17232) ;  /* 0x0000004000007945 */ /* 0x000fe80003800200 */
[----:B------:R-:W-:Y:S05]  /*6650*/  @!P5 BRA `(.L_x_17233) ;  /* 0x000000000008d947 */ /* 0x000fea0003800000 */
[----:B------:R0:W-:Y:S04]  /*6660*/  REDG.E.ADD.F32.FTZ.RN.STRONG.GPU desc[UR16][R58.64+0x480], R227 ;  /* 0x000480e33a0079a6 */ /* 0x0001e8000c12f310 */
[----:B----4-:R0:W-:Y:S02]  /*6670*/  REDG.E.ADD.F32.FTZ.RN.STRONG.GPU desc[UR16][R60.64+0x480], R63 ;  /* 0x0004803f3c0079a6 */ /* 0x0101e4000c12f310 */
.L_x_17233:
[----:B------:R-:W-:Y:S05]  /*6680*/  BSYNC.RECONVERGENT B0 ;  /* 0x0000000000007941 */ /* 0x000fea0003800200 */
.L_x_17232:
        /* <DEDUP_REMOVED lines=11> */
.L_x_17235:
[----:B------:R-:W-:Y:S05]  /*6740*/  BSYNC.RECONVERGENT B0 ;  /* 0x0000000000007941 */ /* 0x000fea0003800200 */
.L_x_17234:
[----:B0---4-:R0:W4:Y:S01]  /*6750*/  LDS R63, [R81+0xdc0] ;  /* 0x000dc000513f7984 */ /* 0x0111220000000800 */
[----:B------:R-:W-:Y:S04]  /*6760*/  BSSY.RECONVERGENT B0, `(.L_x_17236) ;  /* 0x0000004000007945 */ /* 0x000fe80003800200 */
[----:B------:R-:W-:Y:S05]  /*6770*/  @!P1 BRA `(.L_x_17237) ;  /* 0x0000000000089947 */ /* 0x000fea0003800000 */
[----:B------:R0:W-:Y:S04]  /*6780*/  REDG.E.ADD.F32.FTZ.RN.STRONG.GPU desc[UR16][R58.64+0x580], R231 ;  /* 0x000580e73a0079a6 */ /* 0x0001e8000c12f310 */
[----:B----4-:R0:W-:Y:S02]  /*6790*/  REDG.E.ADD.F32.FTZ.RN.STRONG.GPU desc[UR16][R60.64+0x580], R63 ;  /* 0x0005803f3c0079a6 */ /* 0x0101e4000c12f310 */
.L_x_17237:
[----:B------:R-:W-:Y:S05]  /*67a0*/  BSYNC.RECONVERGENT B0 ;  /* 0x0000000000007941 */ /* 0x000fea0003800200 */
.L_x_17236:
[----:B0---4-:R0:W4:Y:S01]  /*67b0*/  LDS R63, [R80+0xe40] ;  /* 0x000e4000503f7984 */ /* 0x0111220000000800 */
[----:B------:R-:W-:Y:S04]  /*67c0*/  BSSY.RECONVERGENT B0, `(.L_x_17238) ;  /* 0x0000004000007945 */ /* 0x000fe80003800200 */
[----:B------:R-:W-:Y:S05]  /*67d0*/  @!P2 BRA `(.L_x_17239) ;  /* 0x000000000008a947 */ /* 0x000fea0003800000 */
[----:B------:R0:W-:Y:S04]  /*67e0*/  REDG.E.ADD.F32.FTZ.RN.STRONG.GPU desc[UR16][R58.64+0x600], R233 ;  /* 0x000600e93a0079a6 */ /* 0x0001e8000c12f310 */
[----:B----4-:R0:W-:Y:S02]  /*67f0*/  REDG.E.ADD.F32.FTZ.RN.STRONG.GPU desc[UR16][R60.64+0x600], R63 ;  /* 0x0006003f3c0079a6 */ /* 0x0101e4000c12f310 */
.L_x_17239:
[----:B------:R-:W-:Y:S05]  /*6800*/  BSYNC.RECONVERGENT B0 ;  /* 0x0000000000007941 */ /* 0x000fea0003800200 */
.L_x_17238:
[----:B0---4-:R0:W4:Y:S01]  /*6810*/  LDS R63, [R79+0xec0] ;  /* 0x000ec0004f3f7984 */ /* 0x0111220000000800 */
[----:B------:R-:W-:Y:S04]  /*6820*/  BSSY.RECONVERGENT B0, `(.L_x_17240) ;  /* 0x0000004000007945 */ /* 0x000fe80003800200 */
[----:B------:R-:W-:Y:S05]  /*6830*/  @!P3 BRA `(.L_x_17241) ;  /* 0x000000000008b947 */ /* 0x000fea0003800000 */
[----:B------:R0:W-:Y:S04]  /*6840*/  REDG.E.ADD.F32.FTZ.RN.STRONG.GPU desc[UR16][R58.64+0x680], R235 ;  /* 0x000680eb3a0079a6 */ /* 0x0001e8000c12f310 */
[----:B----4-:R0:W-:Y:S02]  /*6850*/  REDG.E.ADD.F32.FTZ.RN.STRONG.GPU desc[UR16][R60.64+0x680], R63 ;  /* 0x0006803f3c0079a6 */ /* 0x0101e4000c12f310 */
.L_x_17241:
[----:B------:R-:W-:Y:S05]  /*6860*/  BSYNC.RECONVERGENT B0 ;  /* 0x0000000000007941 */ /* 0x000fea0003800200 */
.L_x_17240:
[----:B0---4-:R0:W4:Y:S01]  /*6870*/  LDS R63, [R78+0xf40] ;  /* 0x000f40004e3f7984 */ /* 0x0111220000000800 */
[----:B------:R-:W-:Y:S04]  /*6880*/  BSSY.RECONVERGENT B0, `(.L_x_17242) ;  /* 0x0000004000007945 */ /* 0x000fe80003800200 */
[----:B------:R-:W-:Y:S05]  /*6890*/  @!P4 BRA `(.L_x_17243) ;  /* 0x000000000008c947 */ /* 0x000fea0003800000 */
[----:B------:R0:W-:Y:S04]  /*68a0*/  REDG.E.ADD.F32.FTZ.RN.STRONG.GPU desc[UR16][R58.64+0x700], R237 ;  /* 0x000700ed3a0079a6 */ /* 0x0001e8000c12f310 */
[----:B----4-:R0:W-:Y:S02]  /*68b0*/  REDG.E.ADD.F32.FTZ.RN.STRONG.GPU desc[UR16][R60.64+0x700], R63 ;  /* 0x0007003f3c0079a6 */ /* 0x0101e4000c12f310 */
.L_x_17243:
[----:B------:R-:W-:Y:S05]  /*68c0*/  BSYNC.RECONVERGENT B0 ;  /* 0x0000000000007941 */ /* 0x000fea0003800200 */
.L_x_17242:
[----:B0---4-:R0:W4:Y:S01]  /*68d0*/  LDS R63, [R77+0xfc0] ;  /* 0x000fc0004d3f7984 */ /* 0x0111220000000800 */
[----:B------:R-:W-:Y:S04]  /*68e0*/  BSSY.RECONVERGENT B0, `(.L_x_17244) ;  /* 0x0000004000007945 */ /* 0x000fe80003800200 */
[----:B------:R-:W-:Y:S05]  /*68f0*/  @!P5 BRA `(.L_x_17245) ;  /* 0x000000000008d947 */ /* 0x000fea0003800000 */
[----:B------:R0:W-:Y:S04]  /*6900*/  REDG.E.ADD.F32.FTZ.RN.STRONG.GPU desc[UR16][R58.64+0x780], R239 ;  /* 0x000780ef3a0079a6 */ /* 0x0001e8000c12f310 */
[----:B----4-:R0:W-:Y:S02]  /*6910*/  REDG.E.ADD.F32.FTZ.RN.STRONG.GPU desc[UR16][R60.64+0x780], R63 ;  /* 0x0007803f3c0079a6 */ /* 0x0101e4000c12f310 */
.L_x_17245:
[----:B------:R-:W-:Y:S05]  /*6920*/  BSYNC.RECONVERGENT B0 ;  /* 0x0000000000007941 */ /* 0x000fea0003800200 */
.L_x_17244:
[----:B------:R-:W5:Y:S01]  /*6930*/  SHFL.DOWN PT, R56, R55, 0x1, 0x1f ;  /* 0x08201f0037387f89 */ /* 0x000f6200000e0000 */
[----:B------:R-:W-:Y:S01]  /*6940*/  ISETP.GT.AND P1, PT, R75, 0x1e, PT ;  /* 0x0000001e4b00780c */ /* 0x000fe20003f24270 */
[----:B------:R-:W-:Y:S01]  /*6950*/  FMUL.FTZ R51, R51, R64 ;  /* 0x0000004033337220 */ /* 0x000fe20000410000 */
[----:B------:R-:W-:Y:S01]  /*6960*/  FMUL.FTZ R49, R49, R192 ;  /* 0x000000c031317220 */ /* 0x000fe20000410000 */
[----:B0-----:R-:W0:Y:S01]  /*6970*/  SHFL.DOWN PT, R59, R172, 0x1, 0x1f ;  /* 0x08201f00ac3b7f89 */ /* 0x001e2200000e0000 */
        /* <DEDUP_REMOVED lines=13> */
[----:B-----5:R-:W-:Y:S01]  /*6a50*/  @!P1 FADD.FTZ R55, R55, R56 ;  /* 0x0000003837379221 */ /* 0x020fe20000010000 */
[----:B0-----:R-:W-:-:S04]  /*6a60*/  @!P1 FADD.FTZ R172, R172, R59 ;  /* 0x0000003bacac9221 */ /* 0x001fc80000010000 */
        /* <DEDUP_REMOVED lines=14> */
[----:B------:R-:W-:Y:S01]  /*6b50*/  FFMA.FTZ R57, R48, R190, R49 ;  /* 0x000000be30397223 */ /* 0x000fe20000010031 */
[----:B------:R-:W-:Y:S01]  /*6b60*/  FFMA.FTZ R48, R46, R189, R47 ;  /* 0x000000bd2e307223 */ /* 0x000fe2000001002f */
[C---:B------:R-:W-:Y:S01]  /*6b70*/  FMUL.FTZ R47, R141.reuse, R185 ;  /* 0x000000b98d2f7220 */ /* 0x040fe20000410000 */
[C---:B------:R-:W-:Y:S01]  /*6b80*/  FFMA.FTZ R59, R140.reuse, R192, -R59 ;  /* 0x000000c08c3b7223 */ /* 0x040fe2000001083b */
[C---:B------:R-:W-:Y:S01]  /*6b90*/  FFMA.FTZ R190, R140.reuse, R190, R51 ;  /* 0x000000be8cbe7223 */ /* 0x040fe20000010033 */
[----:B------:R-:W-:Y:S01]  /*6ba0*/  FMUL.FTZ R51, R141, R189 ;  /* 0x000000bd8d337220 */ /* 0x000fe20000410000 */
[-C--:B------:R-:W-:Y:S01]  /*6bb0*/  FFMA.FTZ R46, R140, R66.reuse, -R47 ;  /* 0x000000428c2e7223 */ /* 0x080fe2000001082f */
[----:B------:R-:W-:Y:S01]  /*6bc0*/  FMUL.FTZ R178, R178, R59 ;  /* 0x0000003bb2b27220 */ /* 0x000fe20000410000 */
[----:B------:R-:W-:Y:S01]  /*6bd0*/  FMUL.FTZ R47, R45, R66 ;  /* 0x000000422d2f7220 */ /* 0x000fe20000410000 */
[C---:B------:R-:W-:Y:S01]  /*6be0*/  FMUL.FTZ R45, R141.reuse, R65 ;  /* 0x000000418d2d7220 */ /* 0x040fe20000410000 */
[-C--:B------:R-:W-:Y:S01]  /*6bf0*/  FMUL.FTZ R49, R141, R188.reuse ;  /* 0x000000bc8d317220 */ /* 0x080fe20000410000 */
[C---:B------:R-:W-:Y:S01]  /*6c00*/  FFMA.FTZ R188, R140.reuse, R188, -R51 ;  /* 0x000000bc8cbc7223 */ /* 0x040fe20000010833 */
[----:B0-----:R-:W-:Y:S01]  /*6c10*/  @!P1 FADD.FTZ R55, R55, R58 ;  /* 0x0000003a37379221 */ /* 0x001fe20000010000 */
[----:B------:R-:W-:Y:S01]  /*6c20*/  FMUL.FTZ R175, R175, R46 ;  /* 0x0000002eafaf7220 */ /* 0x000fe20000410000 */
[----:B------:R-:W-:Y:S01]  /*6c30*/  FFMA.FTZ R45, R140, R183, -R45 ;  /* 0x000000b78c2d7223 */ /* 0x000fe2000001082d */
[----:B------:R-:W-:Y:S01]  /*6c40*/  FFMA.FTZ R46, R42, R65, R43 ;  /* 0x000000412a2e7223 */ /* 0x000fe2000001002b */
[----:B----4-:R-:W-:Y:S01]  /*6c50*/  @!P1 FADD.FTZ R172, R172, R63 ;  /* 0x0000003facac9221 */ /* 0x010fe20000010000 */
[----:B------:R-:W0:Y:S01]  /*6c60*/  SHFL.DOWN PT, R58, R55, 0x8, 0x1f ;  /* 0x09001f00373a7f89 */ /* 0x000e2200000e0000 */
[----:B------:R-:W-:Y:S01]  /*6c70*/  ISETP.GT.AND P1, PT, R75, 0x17, PT ;  /* 0x000000174b00780c */ /* 0x000fe20003f24270 */
[C---:B------:R-:W-:Y:S01]  /*6c80*/  FMUL.FTZ R183, R141.reuse, R183 ;  /* 0x000000b78db77220 */ /* 0x040fe20000410000 */
[C---:B------:R-:W-:Y:S01]  /*6c90*/  FMUL.FTZ R43, R141.reuse, R180 ;  /* 0x000000b48d2b7220 */ /* 0x040fe20000410000 */
[----:B------:R-:W4:Y:S01]  /*6ca0*/  SHFL.DOWN PT, R59, R172, 0x8, 0x1f ;  /* 0x09001f00ac3b7f89 */ /* 0x000f2200000e0000 */
[----:B------:R-:W-:Y:S01]  /*6cb0*/  FFMA.FTZ R47, R44, R185, R47 ;  /* 0x000000b92c2f7223 */ /* 0x000fe2000001002f */
[----:B------:R-:W-:Y:S01]  /*6cc0*/  FFMA.FTZ R44, R140, R65, R183 ;  /* 0x000000418c2c7223 */ /* 0x000fe200000100b7 */
[----:B------:R-:W-:Y:S01]  /*6cd0*/  FMUL.FTZ R54, R54, R45 ;  /* 0x0000002d36367220 */ /* 0x000fe20000410000 */
[-C--:B------:R-:W-:Y:S01]  /*6ce0*/  FFMA.FTZ R42, R140, R170.reuse, -R43 ;  /* 0x000000aa8c2a7223 */ /* 0x080fe2000001082b */
[----:B------:R-:W-:Y:S01]  /*6cf0*/  FMUL.FTZ R43, R141, R170 ;  /* 0x000000aa8d2b7220 */ /* 0x000fe20000410000 */
[----:B------:R-:W-:Y:S01]  /*6d00*/  FFMA.FTZ R45, R40, R180, R41 ;  /* 0x000000b4282d7223 */ /* 0x000fe20000010029 */
[----:B------:R-:W-:Y:S01]  /*6d10*/  FFMA.FTZ R54, R53, R44, R54 ;  /* 0x0000002c35367223 */ /* 0x000fe20000010036 */
[----:B------:R-:W-:Y:S01]  /*6d20*/  FMUL.FTZ R44, R169, R42 ;  /* 0x0000002aa92c7220 */ /* 0x000fe20000410000 */
[----:B------:R-:W-:Y:S01]  /*6d30*/  FFMA.FTZ R42, R140, R180, R43 ;  /* 0x000000b48c2a7223 */ /* 0x000fe2000001002b */
[-C--:B------:R-:W-:Y:S01]  /*6d40*/  FFMA.FTZ R40, R38, R171.reuse, R39 ;  /* 0x000000ab26287223 */ /* 0x080fe20000010027 */
[C---:B------:R-:W-:Y:S01]  /*6d50*/  FMUL.FTZ R43, R141.reuse, R171 ;  /* 0x000000ab8d2b7220 */ /* 0x040fe20000410000 */
[C---:B------:R-:W-:Y:S01]  /*6d60*/  FMUL.FTZ R39, R141.reuse, R68 ;  /* 0x000000448d277220 */ /* 0x040fe20000410000 */
[C---:B------:R-:W-:Y:S01]  /*6d70*/  FFMA.FTZ R189, R140.reuse, R189, R49 ;  /* 0x000000bd8cbd7223 */ /* 0x040fe20000010031 */
[C---:B------:R-:W-:Y:S01]  /*6d80*/  FMUL.FTZ R49, R141.reuse, R66 ;  /* 0x000000428d317220 */ /* 0x040fe20000410000 */
[CC--:B------:R-:W-:Y:S01]  /*6d90*/  FMUL.FTZ R41, R141.reuse, R71.reuse ;  /* 0x000000478d297220 */ /* 0x0c0fe20000410000 */
[C---:B------:R-:W-:Y:S01]  /*6da0*/  FFMA.FTZ R43, R140.reuse, R71, -R43 ;  /* 0x000000478c2b7223 */ /* 0x040fe2000001082b */
[-C--:B------:R-:W-:Y:S01]  /*6db0*/  FMUL.FTZ R141, R141, R168.reuse ;  /* 0x000000a88d8d7220 */ /* 0x080fe20000410000 */
[C---:B------:R-:W-:Y:S01]  /*6dc0*/  FFMA.FTZ R39, R140.reuse, R168, -R39 ;  /* 0x000000a88c277223 */ /* 0x040fe20000010827 */
[C---:B------:R-:W-:Y:S01]  /*6dd0*/  FFMA.FTZ R49, R140.reuse, R185, R49 ;  /* 0x000000b98c317223 */ /* 0x040fe20000010031 */
[----:B0-----:R-:W-:Y:S01]  /*6de0*/  @!P1 FADD.FTZ R55, R55, R58 ;  /* 0x0000003a37379221 */ /* 0x001fe20000010000 */
[----:B------:R-:W-:Y:S01]  /*6df0*/  FFMA.FTZ R41, R140, R171, R41 ;  /* 0x000000ab8c297223 */ /* 0x000fe20000010029 */
[----:B------:R-:W-:Y:S01]  /*6e00*/  FMUL.FTZ R177, R177, R188 ;  /* 0x000000bcb1b17220 */ /* 0x000fe20000410000 */
[----:B------:R-:W-:Y:S01]  /*6e10*/  FMUL.FTZ R43, R52, R43 ;  /* 0x0000002b342b7220 */ /* 0x000fe20000410000 */
[----:B----4-:R-:W-:Y:S01]  /*6e20*/  @!P1 FADD.FTZ R172, R172, R59 ;  /* 0x0000003bacac9221 */ /* 0x010fe20000010000 */
[----:B------:R-:W0:Y:S01]  /*6e30*/  SHFL.DOWN PT, R58, R55, 0x10, 0x1f ;  /* 0x0a001f00373a7f89 */ /* 0x000e2200000e0000 */
[----:B------:R-:W-:Y:S01]  /*6e40*/  FFMA.FTZ R140, R140, R68, R141 ;  /* 0x000000448c8c7223 */ /* 0x000fe2000001008d */
[----:B------:R-:W-:Y:S01]  /*6e50*/  FMUL.FTZ R166, R166, R39 ;  /* 0x00000027a6a67220 */ /* 0x000fe20000410000 */
[----:B------:R-:W-:Y:S01]  /*6e60*/  FFMA.FTZ R56, R181, R56, R182 ;  /* 0x00000038b5387223 */ /* 0x000fe200000100b6 */
[----:B------:R-:W4:Y:S01]  /*6e70*/  SHFL.DOWN PT, R51, R172, 0x10, 0x1f ;  /* 0x0a001f00ac337f89 */ /* 0x000f2200000e0000 */
[----:B------:R-:W-:Y:S01]  /*6e80*/  FFMA.FTZ R179, R179, R190, R178 ;  /* 0x000000beb3b37223 */ /* 0x000fe200000100b2 */
[----:B------:R-:W-:Y:S01]  /*6e90*/  FFMA.FTZ R176, R176, R189, R177 ;  /* 0x000000bdb0b07223 */ /* 0x000fe200000100b1 */
[----:B------:R-:W-:Y:S01]  /*6ea0*/  FFMA.FTZ R49, R174, R49, R175 ;  /* 0x00000031ae317223 */ /* 0x000fe200000100af */
[----:B------:R-:W-:Y:S01]  /*6eb0*/  FFMA.FTZ R167, R167, R42, R44 ;  /* 0x0000002aa7a77223 */ /* 0x000fe2000001002c */
        /* <DEDUP_REMOVED lines=40> */
.L_x_17247:
[----:B------:R-:W-:Y:S05]  /*7140*/  BSYNC.RECONVERGENT B0 ;  /* 0x0000000000007941 */ /* 0x000fea0003800200 */
.L_x_17246:
[----:B------:R-:W-:-:S04]  /*7150*/  UIADD3 UR4, UPT, UPT, UR4, 0x1, URZ ;  /* 0x0000000104047890 */ /* 0x000fc8000fffe0ff */
[----:B------:R-:W-:-:S09]  /*7160*/  UISETP.GE.AND UP0, UPT, UR4, UR8, UPT ;  /* 0x000000080400728c */ /* 0x000fd2000bf06270 */
[----:B------:R-:W-:Y:S05]  /*7170*/  BRA.U !UP0, `(.L_x_17248) ;  /* 0xffffffbd08cc7547 */ /* 0x000fea000b83ffff */
.L_x_17200:
        /* <DEDUP_REMOVED lines=12> */
[----:B------:R-:W-:Y:S04]  /*7240*/  STS.128 [R72], R28 ;  /* 0x0000001c48007388 */ /* 0x000fe80000000c00 */
[----:B------:R4:W-:Y:S01]  /*7250*/  STS.128 [R72+0x10], R32 ;  /* 0x0000102048007388 */ /* 0x0009e20000000c00 */
[--C-:B0-----:R-:W-:Y:S01]  /*7260*/  FADD.FTZ R8, R8, R116.reuse ;  /* 0x0000007408087221 */ /* 0x101fe20000010000 */
[--C-:B------:R-:W-:Y:S01]  /*7270*/  FADD.FTZ R9, R9, R116.reuse ;  /* 0x0000007409097221 */ /* 0x100fe20000010000 */
[--C-:B------:R-:W-:Y:S01]  /*7280*/  FADD.FTZ R16, R10, R116.reuse ;  /* 0x000000740a107221 */ /* 0x100fe20000010000 */
[--C-:B------:R-:W-:Y:S01]  /*7290*/  FADD.FTZ R11, R11, R116.reuse ;  /* 0x000000740b0b7221 */ /* 0x100fe20000010000 */
[--C-:B---3--:R-:W-:Y:S01]  /*72a0*/  FADD.FTZ R17, R4, R116.reuse ;  /* 0x0000007404117221 */ /* 0x108fe20000010000 */
[----:B------:R-:W-:Y:S01]  /*72b0*/  FSETP.GTU.FTZ.AND P6, PT, R8, 20, PT ;  /* 0x41a000000800780b */ /* 0x000fe20003fdc000 */
[----:B------:R-:W-:Y:S01]  /*72c0*/  FADD.FTZ R19, R7, R116 ;  /* 0x0000007407137221 */ /* 0x000fe20000010000 */
[----:B------:R-:W-:-:S02]  /*72d0*/  FSETP.GTU.FTZ.AND P0, PT, R9, 20, PT ;  /* 0x41a000000900780b */ /* 0x000fc40003f1c000 */
[----:B------:R-:W-:Y:S02]  /*72e0*/  FSETP.GTU.FTZ.AND P1, PT, R16, 20, PT ;  /* 0x41a000001000780b */ /* 0x000fe40003f3c000 */
[----:B------:R-:W-:Y:S01]  /*72f0*/  FSETP.GTU.FTZ.AND P2, PT, R11, 20, PT ;  /* 0x41a000000b00780b */ /* 0x000fe20003f5c000 */
[----:B----4-:R-:W-:Y:S01]  /*7300*/  HFMA2 R35, -RZ, RZ, 0, 0 ;  /* 0x00000000ff237431 */ /* 0x010fe200000001ff */
[----:B------:R-:W-:Y:S02]  /*7310*/  FSETP.GTU.FTZ.AND P3, PT, R17, 20, PT ;  /* 0x41a000001100780b */ /* 0x000fe40003f7c000 */
[----:B------:R-:W-:-:S03]  /*7320*/  MOV R34, R18 ;  /* 0x0000001200227202 */ /* 0x000fc60000000f00 */
[----:B------:R-:W-:Y:S02]  /*7330*/  @!P6 FMUL.FTZ R8, R8, -1.4426950216293334961 ;  /* 0xbfb8aa3b0808e820 */ /* 0x000fe40000410000 */
[----:B------:R-:W-:Y:S02]  /*7340*/  @!P0 FMUL.FTZ R10, R9, -1.4426950216293334961 ;  /* 0xbfb8aa3b090a8820 */ /* 0x000fe40000410000 */
[----:B------:R-:W-:Y:S02]  /*7350*/  @!P1 FMUL.FTZ R4, R16, -1.4426950216293334961 ;  /* 0xbfb8aa3b10049820 */ /* 0x000fe40000410000 */
[----:B------:R-:W0:Y:S08]  /*7360*/  @!P6 MUFU.EX2 R8, R8 ;  /* 0x000000080008e308 */ /* 0x000e300000000800 */
[----:B------:R-:W3:Y:S08]  /*7370*/  @!P0 MUFU.EX2 R10, R10 ;  /* 0x0000000a000a8308 */ /* 0x000ef00000000800 */
[----:B------:R-:W4:Y:S01]  /*7380*/  @!P1 MUFU.EX2 R4, R4 ;  /* 0x0000000400049308 */ /* 0x000f220000000800 */
[----:B0-----:R-:W-:Y:S01]  /*7390*/  @!P6 FADD.FTZ R9, R8, 1 ;  /* 0x3f8000000809e421 */ /* 0x001fe20000010000 */
[--C-:B------:R-:W-:Y:S01]  /*73a0*/  FADD.FTZ R8, R5, R116.reuse ;  /* 0x0000007405087221 */ /* 0x100fe20000010000 */
[----:B------:R-:W-:Y:S01]  /*73b0*/  @!P2 FMUL.FTZ R5, R11, -1.4426950216293334961 ;  /* 0xbfb8aa3b0b05a820 */ /* 0x000fe20000410000 */
[----:B------:R-:W-:Y:S01]  /*73c0*/  FADD.FTZ R11, R6, R116 ;  /* 0x00000074060b7221 */ /* 0x000fe20000010000 */
[----:B------:R-:W-:-:S02]  /*73d0*/  @!P3 FMUL.FTZ R6, R17, -1.4426950216293334961 ;  /* 0xbfb8aa3b1106b820 */ /* 0x000fc40000410000 */
[----:B------:R-:W-:Y:S01]  /*73e0*/  FSETP.GTU.FTZ.AND P4, PT, R8, 20, PT ;  /* 0x41a000000800780b */ /* 0x000fe20003f9c000 */
[----:B------:R-:W0:Y:S01]  /*73f0*/  @!P6 MUFU.RCP R9, R9 ;  /* 0x000000090009e308 */ /* 0x000e220000001000 */
[----:B------:R-:W-:Y:S01]  /*7400*/  FSETP.GTU.FTZ.AND P5, PT, R11, 20, PT ;  /* 0x41a000000b00780b */ /* 0x000fe20003fbc000 */
[----:B---3--:R-:W-:-:S06]  /*7410*/  @!P0 FADD.FTZ R10, R10, 1 ;  /* 0x3f8000000a0a8421 */ /* 0x008fcc0000010000 */
[----:B------:R-:W3:Y:S01]  /*7420*/  @!P2 MUFU.EX2 R5, R5 ;  /* 0x000000050005a308 */ /* 0x000ee20000000800 */
[----:B----4-:R-:W-:-:S03]  /*7430*/  @!P1 FADD.FTZ R4, R4, 1 ;  /* 0x3f80000004049421 */ /* 0x010fc60000010000 */
[----:B------:R-:W-:Y:S02]  /*7440*/  @!P4 FMUL.FTZ R7, R8, -1.4426950216293334961 ;  /* 0xbfb8aa3b0807c820 */ /* 0x000fe40000410000 */
[----:B------:R-:W-:Y:S02]  /*7450*/  @!P5 FMUL.FTZ R8, R11, -1.4426950216293334961 ;  /* 0xbfb8aa3b0b08d820 */ /* 0x000fe40000410000 */
[----:B------:R-:W4:Y:S01]  /*7460*/  @!P3 MUFU.EX2 R6, R6 ;  /* 0x000000060006b308 */ /* 0x000f220000000800 */
[----:B0-----:R-:W-:Y:S01]  /*7470*/  @!P6 FMUL.FTZ R20, R20, R9 ;  /* 0x000000091414e220 */ /* 0x001fe20000410000 */
[----:B------:R-:W-:-:S06]  /*7480*/  FSETP.GTU.FTZ.AND P6, PT, R19, 20, PT ;  /* 0x41a000001300780b */ /* 0x000fcc0003fdc000 */
[----:B------:R-:W0:Y:S07]  /*7490*/  @!P4 MUFU.EX2 R16, R7 ;  /* 0x000000070010c308 */ /* 0x000e2e0000000800 */
[----:B------:R-:W-:Y:S01]  /*74a0*/  @!P6 FMUL.FTZ R9, R19, -1.4426950216293334961 ;  /* 0xbfb8aa3b1309e820 */ /* 0x000fe20000410000 */
[----:B------:R-:W2:Y:S01]  /*74b0*/  @!P5 MUFU.EX2 R37, R8 ;  /* 0x000000080025d308 */ /* 0x000ea20000000800 */
[----:B---3--:R-:W-:Y:S01]  /*74c0*/  @!P2 FADD.FTZ R19, R5, 1 ;  /* 0x3f8000000513a421 */ /* 0x008fe20000010000 */
[----:B----4-:R-:W-:-:S06]  /*74d0*/  @!P3 FADD.FTZ R36, R6, 1 ;  /* 0x3f8000000624b421 */ /* 0x010fcc0000010000 */
[----:B------:R-:W3:Y:S01]  /*74e0*/  @!P6 MUFU.EX2 R38, R9 ;  /* 0x000000090026e308 */ /* 0x000ee20000000800 */
[----:B0-----:R-:W-:Y:S01]  /*74f0*/  @!P4 FADD.FTZ R18, R16, 1 ;  /* 0x3f8000001012c421 */ /* 0x001fe20000010000 */
[----:B-----5:R-:W-:-:S04]  /*7500*/  IMAD.WIDE.U32 R16, R44, UR18, R34 ;  /* 0x000000122c107c25 */ /* 0x020fc8000f8e0022 */
[----:B------:R-:W-:Y:S02]  /*7510*/  IMAD R17, R45, UR18, R17 ;  /* 0x000000122d117c24 */ /* 0x000fe4000f8e0211 */
[----:B------:R0:W4:Y:S01]  /*7520*/  @!P0 MUFU.RCP R40, R10 ;  /* 0x0000000a00288308 */ /* 0x0001220000001000 */
[----:B------:R-:W-:Y:S01]  /*7530*/  NOP ;  /* 0x0000000000007918 */ /* 0x000fe20000000000 */
[----:B-1----:R-:W-:-:S06]  /*7540*/  IMAD.WIDE.U32 R16, R119, UR4, R16 ;  /* 0x0000000477107c25 */ /* 0x002fcc000f8e0010 */
[----:B------:R1:W5:Y:S01]  /*7550*/  @!P1 MUFU.RCP R39, R4 ;  /* 0x0000000400279308 */ /* 0x0003620000001000 */
[----:B0-----:R-:W0:Y:S01]  /*7560*/  LDS.128 R8, [R74] ;  /* 0x000000004a087984 */ /* 0x001e220000000c00 */
[----:B--2---:R-:W-:Y:S01]  /*7570*/  @!P5 FADD.FTZ R37, R37, 1 ;  /* 0x3f8000002525d421 */ /* 0x004fe20000010000 */
[----:B------:R-:W-:Y:S02]  /*7580*/  IMAD R17, R119, UR5, R17 ;  /* 0x0000000577117c24 */ /* 0x000fe4000f8e0211 */
[----:B---3--:R-:W-:Y:S01]  /*7590*/  @!P6 FADD.FTZ R38, R38, 1 ;  /* 0x3f8000002626e421 */ /* 0x008fe20000010000 */
[----:B------:R-:W2:Y:S02]  /*75a0*/  LDCU.64 UR4, c[0x0][0x520] ;  /* 0x0000a400ff0477ac */ /* 0x000ea40008000a00 */
[----:B------:R-:W3:Y:S01]  /*75b0*/  @!P5 MUFU.RCP R37, R37 ;  /* 0x000000250025d308 */ /* 0x000ee20000001000 */
[----:B-1----:R-:W1:Y:S01]  /*75c0*/  LDS.128 R4, [R74+0x200] ;  /* 0x000200004a047984 */ /* 0x002e620000000c00 */
[----:B----4-:R-:W-:Y:S01]  /*75d0*/  @!P0 FMUL.FTZ R21, R21, R40 ;  /* 0x0000002815158220 */ /* 0x010fe20000410000 */
[----:B------:R-:W-:-:S04]  /*75e0*/  LEA R32, P0, R16, R46, 0x2 ;  /* 0x0000002e10207211 */ /* 0x000fc800078010ff */
[----:B------:R-:W-:Y:S01]  /*75f0*/  LEA.HI.X R33, R16, R47, R17, 0x2, P0 ;  /* 0x0000002f10217211 */ /* 0x000fe200000f1411 */
[----:B------:R-:W4:Y:S01]  /*7600*/  @!P2 MUFU.RCP R42, R19 ;  /* 0x00000013002aa308 */ /* 0x000f220000001000 */
[----:B-----5:R-:W-:Y:S01]  /*7610*/  @!P1 FMUL.FTZ R22, R22, R39 ;  /* 0x0000002716169220 */ /* 0x020fe20000410000 */
[----:B------:R-:W-:Y:S01]  /*7620*/  IADD3 R101, P1, PT, R101, -0x800, RZ ;  /* 0xfffff80065657810 */ /* 0x000fe20007f3e0ff */
[----:B------:R-:W-:-:S03]  /*7630*/  IMAD.WIDE.U32 R32, R95, 0x10, R32 ;  /* 0x000000105f207825 */ /* 0x000fc600078e0020 */
[----:B------:R-:W-:Y:S02]  /*7640*/  IADD3.X R100, PT, PT, R100, -0x1, RZ, P1, !PT ;  /* 0xffffffff64647810 */ /* 0x000fe40000ffe4ff */
[----:B------:R5:W2:Y:S01]  /*7650*/  @!P3 MUFU.RCP R41, R36 ;  /* 0x000000240029b308 */ /* 0x000aa20000001000 */
[----:B---3--:R-:W-:Y:S01]  /*7660*/  @!P5 FMUL.FTZ R26, R26, R37 ;  /* 0x000000251a1ad220 */ /* 0x008fe20000410000 */
[----:B------:R-:W-:-:S04]  /*7670*/  IADD3 R104, P5, PT, R104, -0x400, RZ ;  /* 0xfffffc0068687810 */ /* 0x000fc80007fbe0ff */
[----:B------:R-:W-:Y:S02]  /*7680*/  IADD3.X R105, PT, PT, R105, -0x1, RZ, P5, !PT ;  /* 0xffffffff69697810 */ /* 0x000fe40002ffe4ff */
[----:B------:R-:W3:Y:S01]  /*7690*/  @!P4 MUFU.RCP R18, R18 ;  /* 0x000000120012c308 */ /* 0x000ee20000001000 */
[----:B-----5:R-:W5:Y:S01]  /*76a0*/  LDC.64 R36, c[0x0][0x518] ;  /* 0x00014600ff247b82 */ /* 0x020f620000000a00 */
[----:B----4-:R-:W-:Y:S01]  /*76b0*/  @!P2 FMUL.FTZ R23, R23, R42 ;  /* 0x0000002a1717a220 */ /* 0x010fe20000410000 */
[----:B------:R-:W-:-:S04]  /*76c0*/  IADD3 R99, P2, PT, R99, -0x800, RZ ;  /* 0xfffff80063637810 */ /* 0x000fc80007f5e0ff */
[----:B------:R-:W-:Y:S01]  /*76d0*/  IADD3.X R98, PT, PT, R98, -0x1, RZ, P2, !PT ;  /* 0xffffffff62627810 */ /* 0x000fe200017fe4ff */
[----:B------:R-:W4:Y:S01]  /*76e0*/  @!P6 MUFU.RCP R38, R38 ;  /* 0x000000260026e308 */ /* 0x000f220000001000 */
[----:B0-----:R0:W-:Y:S01]  /*76f0*/  STG.E.128 desc[UR16][R32.64], R8 ;  /* 0x0000000820007986 */ /* 0x0011e2000c101d10 */
[----:B--2---:R-:W-:Y:S01]  /*7700*/  @!P3 FMUL.FTZ R24, R24, R41 ;  /* 0x000000291818b220 */ /* 0x004fe20000410000 */
[----:B------:R-:W-:-:S04]  /*7710*/  IADD3 R102, P3, PT, R102, -0x400, RZ ;  /* 0xfffffc0066667810 */ /* 0x000fc80007f7e0ff */
[----:B------:R-:W-:Y:S01]  /*7720*/  IADD3.X R103, PT, PT, R103, -0x1, RZ, P3, !PT ;  /* 0xffffffff67677810 */ /* 0x000fe20001ffe4ff */
[----:B-1----:R1:W-:Y:S01]  /*7730*/  STG.E.128 desc[UR16][R32.64+0x200], R4 ;  /* 0x0002000420007986 */ /* 0x0023e2000c101d10 */
[----:B---3--:R-:W-:Y:S01]  /*7740*/  @!P4 FMUL.FTZ R25, R25, R18 ;  /* 0x000000121919c220 */ /* 0x008fe20000410000 */
[----:B------:R-:W-:Y:S01]  /*7750*/  BAR.SYNC.DEFER_BLOCKING 0x0 ;  /* 0x0000000000007b1d */ /* 0x000fe20000010000 */
[----:B------:R-:W-:Y:S01]  /*7760*/  IADD3 R106, P4, PT, R106, -0x400, RZ ;  /* 0xfffffc006a6a7810 */ /* 0x000fe20007f9e0ff */
[----:B----4-:R-:W-:Y:S01]  /*7770*/  @!P6 FMUL.FTZ R27, R27, R38 ;  /* 0x000000261b1be220 */ /* 0x010fe20000410000 */
[----:B-----5:R-:W-:-:S05]  /*7780*/  IMAD.WIDE.U32 R34, R36, UR18, R34 ;  /* 0x0000001224227c25 */ /* 0x020fca000f8e0022 */
[----:B------:R-:W2:Y:S01]  /*7790*/  LDC.64 R38, c[0x0][0x560] ;  /* 0x00015800ff267b82 */ /* 0x000ea20000000a00 */
[----:B0-----:R-:W-:Y:S01]  /*77a0*/  FADD.FTZ R8, R20, R111 ;  /* 0x0000006f14087221 */ /* 0x001fe20000010000 */
[----:B------:R-:W-:Y:S01]  /*77b0*/  IADD3.X R107, PT, PT, R107, -0x1, RZ, P4, !PT ;  /* 0xffffffff6b6b7810 */ /* 0x000fe200027fe4ff */
[----:B------:R-:W-:Y:S02]  /*77c0*/  IMAD R35, R37, UR18, R35 ;  /* 0x0000001225237c24 */ /* 0x000fe4000f8e0223 */
[----:B-1----:R-:W-:-:S04]  /*77d0*/  IMAD.WIDE.U32 R4, R119, UR4, R34 ;  /* 0x0000000477047c25 */ /* 0x002fc8000f8e0022 */
[----:B------:R-:W-:Y:S01]  /*77e0*/  FADD.FTZ R7, R8, R21 ;  /* 0x0000001508077221 */ /* 0x000fe20000010000 */
[----:B------:R-:W-:Y:S01]  /*77f0*/  IMAD R5, R119, UR5, R5 ;  /* 0x0000000577057c24 */ /* 0x000fe2000f8e0205 */
[----:B------:R0:W-:Y:S04]  /*7800*/  STS.128 [R72], R20 ;  /* 0x0000001448007388 */ /* 0x0001e80000000c00 */
[----:B------:R1:W-:Y:S01]  /*7810*/  STS.128 [R72+0x10], R24 ;  /* 0x0000101848007388 */ /* 0x0003e20000000c00 */
[----:B------:R-:W-:-:S03]  /*7820*/  NOP ;  /* 0x0000000000007918 */ /* 0x000fc60000000000 */
[----:B------:R-:W3:Y:S01]  /*7830*/  LDS.128 R16, [R74] ;  /* 0x000000004a107984 */ /* 0x000ee20000000c00 */
[----:B--2---:R-:W-:-:S03]  /*7840*/  LEA R6, P0, R4, R38, 0x2 ;  /* 0x0000002604067211 */ /* 0x004fc600078010ff */
[----:B------:R-:W2:Y:S01]  /*7850*/  LDS.128 R28, [R74+0x200] ;  /* 0x000200004a1c7984 */ /* 0x000ea20000000c00 */
        /* <DEDUP_REMOVED lines=10> */
[----:B---3--:R0:W-:Y:S04]  /*7900*/  STG.E.128 desc[UR16][R4.64], R16 ;  /* 0x0000001004007986 */ /* 0x0081e8000c101d10 */
[----:B--2---:R0:W-:Y:S01]  /*7910*/  STG.E.128 desc[UR16][R4.64+0x200], R28 ;  /* 0x0002001c04007986 */ /* 0x0041e2000c101d10 */
[----:B------:R-:W-:Y:S05]  /*7920*/  @P0 BRA `(.L_x_17249) ;  /* 0xffffff94004c0947 */ /* 0x000fea000383ffff */
.L_x_17182:
        /* <DEDUP_REMOVED lines=34> */
.L_x_17251:
[----:B------:R-:W-:Y:S05]  /*7b50*/  BSYNC.RECONVERGENT B0 ;  /* 0x0000000000007941 */ /* 0x000fea0003800200 */
.L_x_17250:
        /* <DEDUP_REMOVED lines=26> */
.L_x_17253:
[----:B------:R-:W-:Y:S05]  /*7d00*/  BSYNC.RECONVERGENT B0 ;  /* 0x0000000000007941 */ /* 0x000fea0003800200 */
.L_x_17252:
        /* <DEDUP_REMOVED lines=8> */
.L_x_17254:
        /* <DEDUP_REMOVED lines=16> */
.L_x_17255:
        /* <DEDUP_REMOVED lines=15> */
.L_x_18783:


//--------------------- .text._Z25selective_scan_bwd_kernelI32Selective_Scan_bwd_kernel_traitsILi32ELi4ELb0ELb0ELb0ELb0ELb0EfN3c107complexIfEEEEv12SSMParamsBwd --------------------------
	.section	.text._Z25selective_scan_bwd_kernelI32Selective_Scan_bwd_kernel_traitsILi32ELi4ELb0ELb0ELb0ELb0ELb0EfN3c107complexIfEEEEv12SSMParamsBwd,"ax",@progbits
	.align	128
        .global         _Z25selective_scan_bwd_kernelI32Selective_Scan_bwd_kernel_traitsILi32ELi4ELb0ELb0ELb0ELb0ELb0EfN3c107complexIfEEEEv12SSMParamsBwd
        .type           _Z25selective_scan_bwd_kernelI32Selective_Scan_bwd_kernel_traitsILi32ELi4ELb0ELb0ELb0ELb0ELb0EfN3c107complexIfEEEEv12SSMParamsBwd,@function
        .size           _Z25selective_scan_bwd_kernelI32Selective_Scan_bwd_kernel_traitsILi32ELi4ELb0ELb0ELb0ELb0ELb0EfN3c107complexIfEEEEv12SSMParamsBwd,(.L_x_18784 - _Z25selective_scan_bwd_kernelI32Selective_Scan_bwd_kernel_traitsILi32ELi4ELb0ELb0ELb0ELb0ELb0EfN3c107complexIfEEEEv12SSMParamsBwd)
        .other          _Z25selective_scan_bwd_kernelI32Selective_Scan_bwd_kernel_traitsILi32ELi4ELb0ELb0ELb0ELb0ELb0EfN3c107complexIfEEEEv12SSMParamsBwd,@"STO_CUDA_ENTRY STV_DEFAULT"
_Z25selective_scan_bwd_kernelI32Selective_Scan_bwd_kernel_traitsILi32ELi4ELb0ELb0ELb0ELb0ELb0EfN3c107complexIfEEEEv12SSMParamsBwd:
.text._Z25selective_scan_bwd_kernelI32Selective_Scan_bwd_kernel_traitsILi32ELi4ELb0ELb0ELb0ELb0ELb0EfN3c107complexIfEEEEv12SSMParamsBwd:
[----:B------:R-:W-:Y:S08]  /*0000*/  LDC R1, c[0x0][0x37c] ;  /* 0x0000df00ff017b82 */ /* 0x000ff00000000800 */
[----:B------:R-:W0:Y:S01]  /*0010*/  LDC.64 R2, c[0x0][0x458] ;  /* 0x00011600ff027b82 */ /* 0x000e220000000a00 */
[----:B------:R-:W1:Y:S01]  /*0020*/  S2R R69, SR_CTAID.Y ;  /* 0x0000000000457919 */ /* 0x000e620000002600 */
[----:B------:R-:W2:Y:S01]  /*0030*/  LDCU.64 UR16, c[0x0][0x358] ;  /* 0x00006b00ff1077ac */ /* 0x000ea20008000a00 */
[----:B------:R-:W-:Y:S01]  /*0040*/  HFMA2 R60, -RZ, RZ, 0, 0 ;  /* 0x00000000ff3c7431 */ /* 0x000fe200000001ff */
[----:B------:R-:W-:Y:S01]  /*0050*/  CS2R R58, SRZ ;  /* 0x00000000003a7805 */ /* 0x000fe2000001ff00 */
        /* <DEDUP_REMOVED lines=56> */
[----:B------:R-:W-:Y:S01]  /*03e0*/  LEA R67, P2, R6, R16, 0x3 ;  /* 0x0000001006437211 */ /* 0x000fe200078418ff */
[----:B------:R-:W-:Y:S01]  /*03f0*/  IMAD R65, R69, UR9, R7 ;  /* 0x0000000945417c24 */ /* 0x000fe2000f8e0207 */
[----:B------:R-:W-:Y:S01]  /*0400*/  SHF.R.S32.HI R0, RZ, 0x1f, R11 ;  /* 0x0000001fff007819 */ /* 0x000fe2000001140b */
        /* <DEDUP_REMOVED lines=12> */
[----:B----4-:R-:W-:Y:S02]  /*04d0*/  LEA R49, P4, R11, R46, 0x2 ;  /* 0x0000002e0b317211 */ /* 0x010fe400078810ff */
        /* <DEDUP_REMOVED lines=21> */
[----:B------:R-:W-:Y:S02]  /*0630*/  LOP3.LUT R50, R3, 0x1f, R56, 0xf8, !PT ;  /* 0x0000001f03327812 */ /* 0x000fe400078ef838 */
[----:B------:R-:W-:Y:S02]  /*0640*/  LEA R91, R56, UR4, 0x3 ;  /* 0x00000004385b7c11 */ /* 0x000fe4000f8e18ff */
[C---:B------:R-:W-:Y:S02]  /*0650*/  LOP3.LUT R48, R50.reuse, 0x20, RZ, 0xfc, !PT ;  /* 0x0000002032307812 */ /* 0x040fe400078efcff */
[C---:B------:R-:W-:Y:S02]  /*0660*/  LOP3.LUT R46, R50.reuse, 0x40, RZ, 0xfc, !PT ;  /* 0x00000040322e7812 */ /* 0x040fe400078efcff */
[----:B------:R-:W-:-:S07]  /*0670*/  LOP3.LUT R44, R50, 0x60, RZ, 0xfc, !PT ;  /* 0x00000060322c7812 */ /* 0x000fce00078efcff */
.L_x_17276:
[----:B0-----:R-:W0:Y:S01]  /*0680*/  LDCU UR4, c[0x0][0x388] ;  /* 0x00007100ff0477ac */ /* 0x001e220008000800 */
[----:B------:R-:W-:Y:S01]  /*0690*/  IADD3 R42, PT, PT, R45, -0x1, RZ ;  /* 0xffffffff2d2a7810 */ /* 0x000fe20007ffe0ff */
[----:B------:R-:W-:Y:S01]  /*06a0*/  HFMA2 R0, -RZ, RZ, 0, 0 ;  /* 0x00000000ff007431 */ /* 0x000fe200000001ff */
[----:B------:R-:W-:Y:S01]  /*06b0*/  SHF.L.U32 R11, R50, 0x2, RZ ;  /* 0x00000002320b7819 */ /* 0x000fe200000006ff */
[----:B------:R-:W-:Y:S01]  /*06c0*/  HFMA2 R10, -RZ, RZ, 0, 0 ;  /* 0x00000000ff0a7431 */ /* 0x000fe200000001ff */
[----:B------:R-:W-:Y:S02]  /*06d0*/  SHF.L.U32 R24, R42, 0x7, RZ ;  /* 0x000000072a187819 */ /* 0x000fe400000006ff */
[----:B------:R-:W-:Y:S02]  /*06e0*/  IADD3 R2, P4, PT, R11, R54, RZ ;  /* 0x000000360b027210 */ /* 0x000fe40007f9e0ff */
[----:B------:R-:W-:Y:S02]  /*06f0*/  MOV R4, RZ ;  /* 0x000000ff00047202 */ /* 0x000fe40000000f00 */
[----:B------:R-:W-:-:S02]  /*0700*/  MOV R12, RZ ;  /* 0x000000ff000c7202 */ /* 0x000fc40000000f00 */
[----:B------:R-:W-:Y:S02]  /*0710*/  IADD3.X R3, PT, PT, RZ, R53, RZ, P4, !PT ;  /* 0x00000035ff037210 */ /* 0x000fe400027fe4ff */
[----:B0-----:R-:W-:-:S04]  /*0720*/  IADD3 R41, PT, PT, -R24, UR4, RZ ;  /* 0x0000000418297c10 */ /* 0x001fc8000fffe1ff */
[-C--:B------:R-:W-:Y:S01]  /*0730*/  ISETP.GE.AND P0, PT, R50, R41.reuse, PT ;  /* 0x000000293200720c */ /* 0x080fe20003f06270 */
[----:B------:R-:W-:Y:S01]  /*0740*/  BAR.SYNC.DEFER_BLOCKING 0x0 ;  /* 0x0000000000007b1d */ /* 0x000fe20000010000 */
[-C--:B------:R-:W-:Y:S02]  /*0750*/  ISETP.GE.AND P1, PT, R48, R41.reuse, PT ;  /* 0x000000293000720c */ /* 0x080fe40003f26270 */
[-C--:B------:R-:W-:Y:S02]  /*0760*/  ISETP.GE.AND P2, PT, R46, R41.reuse, PT ;  /* 0x000000292e00720c */ /* 0x080fe40003f46270 */
[----:B------:R-:W-:-:S07]  /*0770*/  ISETP.GE.AND P3, PT, R44, R41, PT ;  /* 0x000000292c00720c */ /* 0x000fce0003f66270 */
[----:B--2---:R-:W2:Y:S04]  /*0780*/  @!P0 LDG.E R0, desc[UR16][R2.64] ;  /* 0x0000001002008981 */ /* 0x004ea8000c1e1900 */
[----:B------:R-:W3:Y:S04]  /*0790*/  @!P1 LDG.E R4, desc[UR16][R2.64+0x80] ;  /* 0x0000801002049981 */ /* 0x000ee8000c1e1900 */
[----:B----4-:R-:W4:Y:S04]  /*07a0*/  @!P2 LDG.E R10, desc[UR16][R2.64+0x100] ;  /* 0x00010010020aa981 */ /* 0x010f28000c1e1900 */
[----:B------:R0:W4:Y:S01]  /*07b0*/  @!P3 LDG.E R12, desc[UR16][R2.64+0x180] ;  /* 0x00018010020cb981 */ /* 0x000122000c1e1900 */
[----:B------:R-:W1:Y:S01]  /*07c0*/  S2UR UR5, SR_CgaCtaId ;  /* 0x00000000000579c3 */ /* 0x000e620000008800 */
[----:B------:R-:W-:Y:S01]  /*07d0*/  UMOV UR4, 0x400 ;  /* 0x0000040000047882 */ /* 0x000fe20000000000 */
[----:B------:R-:W-:Y:S01]  /*07e0*/  HFMA2 R14, -RZ, RZ, 0, 0 ;  /* 0x00000000ff0e7431 */ /* 0x000fe200000001ff */
[----:B------:R-:W0:Y:S01]  /*07f0*/  S2R R40, SR_LANEID ;  /* 0x0000000000287919 */ /* 0x000e220000000000 */
[----:B------:R-:W-:Y:S01]  /*0800*/  HFMA2 R18, -RZ, RZ, 0, 0 ;  /* 0x00000000ff127431 */ /* 0x000fe200000001ff */
[----:B------:R-:W-:-:S02]  /*0810*/  IADD3 R8, P4, PT, R11, R52, RZ ;  /* 0x000000340b087210 */ /* 0x000fc40007f9e0ff */
[----:B------:R-:W-:Y:S02]  /*0820*/  MOV R16, RZ ;  /* 0x000000ff00107202 */ /* 0x000fe40000000f00 */
[----:B------:R-:W-:Y:S02]  /*0830*/  MOV R30, RZ ;  /* 0x000000ff001e7202 */ /* 0x000fe40000000f00 */
[----:B------:R-:W-:Y:S01]  /*0840*/  IADD3.X R9, PT, PT, RZ, R51, RZ, P4, !PT ;  /* 0x00000033ff097210 */ /* 0x000fe200027fe4ff */
[----:B-1----:R-:W-:Y:S01]  /*0850*/  ULEA UR5, UR5, UR4, 0x18 ;  /* 0x0000000405057291 */ /* 0x002fe2000f8ec0ff */
[----:B------:R-:W-:Y:S01]  /*0860*/  HFMA2 R32, -RZ, RZ, 0, 0 ;  /* 0x00000000ff207431 */ /* 0x000fe200000001ff */
[----:B0-----:R-:W-:Y:S01]  /*0870*/  IADD3 R2, P4, PT, R11, R49, RZ ;  /* 0x000000310b027210 */ /* 0x001fe20007f9e0ff */
[----:B------:R-:W0:Y:S03]  /*0880*/  LDCU UR4, c[0x0][0x38c] ;  /* 0x00007180ff0477ac */ /* 0x000e260008000800 */
[----:B------:R-:W-:-:S02]  /*0890*/  LEA R39, R40, UR5, 0x2 ;  /* 0x0000000528277c11 */ /* 0x000fc4000f8e10ff */
[----:B------:R-:W-:-:S03]  /*08a0*/  LEA R38, R40, UR5, 0x4 ;  /* 0x0000000528267c11 */ /* 0x000fc6000f8e20ff */
[----:B--2---:R1:W-:Y:S04]  /*08b0*/  STS [R39], R0 ;  /* 0x0000000027007388 */ /* 0x0043e80000000800 */
[----:B---3--:R-:W-:Y:S04]  /*08c0*/  STS [R39+0x80], R4 ;  /* 0x0000800427007388 */ /* 0x008fe80000000800 */
[----:B----4-:R-:W-:Y:S04]  /*08d0*/  STS [R39+0x100], R10 ;  /* 0x0001000a27007388 */ /* 0x010fe80000000800 */
[----:B------:R2:W-:Y:S01]  /*08e0*/  STS [R39+0x180], R12 ;  /* 0x0001800c27007388 */ /* 0x0005e20000000800 */
[----:B------:R-:W-:-:S03]  /*08f0*/  NOP ;  /* 0x0000000000007918 */ /* 0x000fc60000000000 */
[----:B------:R-:W-:Y:S01]  /*0900*/  LDS.128 R4, [R38] ;  /* 0x0000000026047984 */ /* 0x000fe20000000c00 */
[----:B------:R-:W-:Y:S06]  /*0910*/  BAR.SYNC.DEFER_BLOCKING 0x0 ;  /* 0x0000000000007b1d */ /* 0x000fec0000010000 */
[----:B------:R-:W3:Y:S04]  /*0920*/  @!P0 LDG.E R14, desc[UR16][R8.64] ;  /* 0x00000010080e8981 */ /* 0x000ee8000c1e1900 */
[----:B------:R-:W4:Y:S04]  /*0930*/  @!P1 LDG.E R16, desc[UR16][R8.64+0x80] ;  /* 0x0000801008109981 */ /* 0x000f28000c1e1900 */
[----:B------:R-:W4:Y:S04]  /*0940*/  @!P2 LDG.E R18, desc[UR16][R8.64+0x100] ;  /* 0x000100100812a981 */ /* 0x000f28000c1e1900 */
[----:B------:R-:W4:Y:S01]  /*0950*/  @!P3 LDG.E R30, desc[UR16][R8.64+0x180] ;  /* 0x00018010081eb981 */ /* 0x000f22000c1e1900 */
[----:B-1----:R-:W-:Y:S01]  /*0960*/  HFMA2 R0, -RZ, RZ, 0, 0 ;  /* 0x00000000ff007431 */ /* 0x002fe200000001ff */
[----:B--2---:R-:W-:-:S02]  /*0970*/  MOV R12, RZ ;  /* 0x000000ff000c7202 */ /* 0x004fc40000000f00 */
[----:B------:R-:W-:Y:S02]  /*0980*/  MOV R34, RZ ;  /* 0x000000ff00227202 */ /* 0x000fe40000000f00 */
[----:B------:R-:W-:Y:S01]  /*0990*/  IADD3.X R3, PT, PT, RZ, R47, RZ, P4, !PT ;  /* 0x0000002fff037210 */ /* 0x000fe200027fe4ff */
[----:B---3--:R-:W-:Y:S04]  /*09a0*/  STS [R39], R14 ;  /* 0x0000000e27007388 */ /* 0x008fe80000000800 */
[----:B----4-:R-:W-:Y:S04]  /*09b0*/  STS [R39+0x80], R16 ;  /* 0x0000801027007388 */ /* 0x010fe80000000800 */
[----:B------:R-:W-:Y:S04]  /*09c0*/  STS [R39+0x100], R18 ;  /* 0x0001001227007388 */ /* 0x000fe80000000800 */
[----:B------:R-:W-:Y:S01]  /*09d0*/  STS [R39+0x180], R30 ;  /* 0x0001801e27007388 */ /* 0x000fe20000000800 */
[----:B------:R-:W-:-:S03]  /*09e0*/  NOP ;  /* 0x0000000000007918 */ /* 0x000fc60000000000 */
[----:B------:R-:W-:Y:S01]  /*09f0*/  LDS.128 R20, [R38] ;  /* 0x0000000026147984 */ /* 0x000fe20000000c00 */
[----:B------:R-:W-:Y:S06]  /*0a00*/  BAR.SYNC.DEFER_BLOCKING 0x0 ;  /* 0x0000000000007b1d */ /* 0x000fec0000010000 */
[----:B------:R-:W2:Y:S04]  /*0a10*/  @!P0 LDG.E R0, desc[UR16][R2.64] ;  /* 0x0000001002008981 */ /* 0x000ea8000c1e1900 */
[----:B------:R-:W3:Y:S04]  /*0a20*/  @!P1 LDG.E R12, desc[UR16][R2.64+0x80] ;  /* 0x00008010020c9981 */ /* 0x000ee8000c1e1900 */
[----:B------:R-:W4:Y:S04]  /*0a30*/  @!P2 LDG.E R32, desc[UR16][R2.64+0x100] ;  /* 0x000100100220a981 */ /* 0x000f28000c1e1900 */
[----:B------:R-:W4:Y:S01]  /*0a40*/  @!P3 LDG.E R34, desc[UR16][R2.64+0x180] ;  /* 0x000180100222b981 */ /* 0x000f22000c1e1900 */
[----:B0-----:R-:W-:Y:S01]  /*0a50*/  UISETP.GE.AND UP0, UPT, UR4, 0x1, UPT ;  /* 0x000000010400788c */ /* 0x001fe2000bf06270 */
[----:B------:R-:W-:Y:S01]  /*0a60*/  HFMA2 R11, -RZ, RZ, 0, 0 ;  /* 0x00000000ff0b7431 */ /* 0x000fe200000001ff */
[----:B------:R-:W-:Y:S01]  /*0a70*/  MOV R10, RZ ;  /* 0x000000ff000a7202 */ /* 0x000fe20000000f00 */
[----:B--2---:R-:W-:Y:S04]  /*0a80*/  STS [R39], R0 ;  /* 0x0000000027007388 */ /* 0x004fe80000000800 */
[----:B---3--:R-:W-:Y:S04]  /*0a90*/  STS [R39+0x80], R12 ;  /* 0x0000800c27007388 */ /* 0x008fe80000000800 */
[----:B----4-:R-:W-:Y:S04]  /*0aa0*/  STS [R39+0x100], R32 ;  /* 0x0001002027007388 */ /* 0x010fe80000000800 */
[----:B------:R-:W-:Y:S01]  /*0ab0*/  STS [R39+0x180], R34 ;  /* 0x0001802227007388 */ /* 0x000fe20000000800 */
[----:B------:R-:W-:-:S03]  /*0ac0*/  NOP ;  /* 0x0000000000007918 */ /* 0x000fc60000000000 */
[----:B------:R-:W0:Y:S02]  /*0ad0*/  LDS.128 R16, [R38] ;  /* 0x0000000026107984 */ /* 0x000e240000000c00 */
[----:B0-----:R-:W-:Y:S01]  /*0ae0*/  FFMA.FTZ R8, R4, R16, R59 ;  /* 0x0000001004087223 */ /* 0x001fe2000001003b */
[-C--:B-----5:R-:W-:Y:S01]  /*0af0*/  FMUL.FTZ R12, R16, R60.reuse ;  /* 0x0000003c100c7220 */ /* 0x0a0fe20000410000 */
[-C--:B------:R-:W-:Y:S01]  /*0b00*/  FMUL.FTZ R13, R17, R60.reuse ;  /* 0x0000003c110d7220 */ /* 0x080fe20000410000 */
[-C--:B------:R-:W-:Y:S01]  /*0b10*/  FMUL.FTZ R14, R18, R60.reuse ;  /* 0x0000003c120e7220 */ /* 0x080fe20000410000 */
[----:B------:R-:W-:Y:S01]  /*0b20*/  FFMA.FTZ R3, R5, R17, R8 ;  /* 0x0000001105037223 */ /* 0x000fe20000010008 */
[----:B------:R-:W-:Y:S01]  /*0b30*/  CS2R R8, SRZ ;  /* 0x0000000000087805 */ /* 0x000fe2000001ff00 */
[----:B------:R-:W-:Y:S02]  /*0b40*/  FMUL.FTZ R15, R19, R60 ;  /* 0x0000003c130f7220 */ /* 0x000fe40000410000 */
[----:B------:R-:W-:-:S04]  /*0b50*/  FFMA.FTZ R0, R6, R18, R3 ;  /* 0x0000001206007223 */ /* 0x000fc80000010003 */
[----:B------:R-:W-:Y:S01]  /*0b60*/  FFMA.FTZ R59, R7, R19, R0 ;  /* 0x00000013073b7223 */ /* 0x000fe20000010000 */
[----:B------:R-:W-:Y:S06]  /*0b70*/  BAR.SYNC.DEFER_BLOCKING 0x0 ;  /* 0x0000000000007b1d */ /* 0x000fec0000010000 */
[----:B------:R-:W-:Y:S05]  /*0b80*/  BRA.U !UP0, `(.L_x_17257) ;  /* 0x0000002508347547 */ /* 0x000fea000b800000 */
[----:B------:R-:W0:Y:S01]  /*0b90*/  LDC.64 R70, c[0x0][0x3e0] ;  /* 0x0000f800ff467b82 */ /* 0x000e220000000a00 */
[--C-:B------:R-:W-:Y:S01]  /*0ba0*/  FADD.FTZ R62, R20, R58.reuse ;  /* 0x0000003a143e7221 */ /* 0x100fe20000010000 */
[--C-:B------:R-:W-:Y:S01]  /*0bb0*/  FADD.FTZ R64, R21, R58.reuse ;  /* 0x0000003a15407221 */ /* 0x100fe20000010000 */
[--C-:B------:R-:W-:Y:S01]  /*0bc0*/  FADD.FTZ R66, R22, R58.reuse ;  /* 0x0000003a16427221 */ /* 0x100fe20000010000 */
[----:B------:R-:W-:Y:S01]  /*0bd0*/  FADD.FTZ R68, R23, R58 ;  /* 0x0000003a17447221 */ /* 0x000fe20000010000 */
[C---:B------:R-:W-:Y:S01]  /*0be0*/  ISETP.NE.AND P0, PT, R45.reuse, 0x1, PT ;  /* 0x000000012d00780c */ /* 0x040fe20003f05270 */
[----:B------:R-:W-:Y:S01]  /*0bf0*/  FADD.FTZ R0, R16, R16 ;  /* 0x0000001010007221 */ /* 0x000fe20000010000 */
[----:B------:R-:W-:Y:S01]  /*0c00*/  SHF.L.U32 R81, R42, 0x8, RZ ;  /* 0x000000082a517819 */ /* 0x000fe200000006ff */
[----:B------:R-:W1:Y:S01]  /*0c10*/  LDC.64 R72, c[0x0][0x3c0] ;  /* 0x0000f000ff487b82 */ /* 0x000e620000000a00 */
[----:B------:R-:W-:Y:S01]  /*0c20*/  SHF.L.U32 R80, R45, 0x8, RZ ;  /* 0x000000082d507819 */ /* 0x000fe200000006ff */
[----:B------:R-:W-:Y:S01]  /*0c30*/  FADD.FTZ R74, R17, R17 ;  /* 0x00000011114a7221 */ /* 0x000fe20000010000 */
[----:B------:R-:W-:Y:S01]  /*0c40*/  FADD.FTZ R75, R18, R18 ;  /* 0x00000012124b7221 */ /* 0x000fe20000010000 */
[----:B------:R-:W-:Y:S01]  /*0c50*/  FADD.FTZ R83, R19, R19 ;  /* 0x0000001313537221 */ /* 0x000fe20000010000 */
[----:B------:R-:W-:Y:S01]  /*0c60*/  IADD3 R82, PT, PT, R45, -0x2, RZ ;  /* 0xfffffffe2d527810 */ /* 0x000fe20007ffe0ff */
[----:B------:R-:W-:Y:S01]  /*0c70*/  FMUL.FTZ R79, R4, R62 ;  /* 0x0000003e044f7220 */ /* 0x000fe20000410000 */
[----:B------:R-:W-:Y:S01]  /*0c80*/  MOV R11, RZ ;  /* 0x000000ff000b7202 */ /* 0x000fe20000000f00 */
[----:B------:R-:W2:Y:S01]  /*0c90*/  LDC.64 R30, c[0x0][0x440] ;  /* 0x00011000ff1e7b82 */ /* 0x000ea20000000a00 */
[----:B------:R-:W-:Y:S01]  /*0ca0*/  ISETP.EQ.AND P0, PT, R56, RZ, P0 ;  /* 0x000000ff3800720c */ /* 0x000fe20000702270 */
[----:B------:R-:W-:Y:S01]  /*0cb0*/  FMUL.FTZ R78, R5, R64 ;  /* 0x00000040054e7220 */ /* 0x000fe20000410000 */
[----:B------:R-:W-:Y:S01]  /*0cc0*/  LOP3.LUT R81, R81, 0x100, RZ, 0xc0, !PT ;  /* 0x0000010051517812 */ /* 0x000fe200078ec0ff */
[----:B------:R-:W-:Y:S01]  /*0cd0*/  FMUL.FTZ R77, R6, R66 ;  /* 0x00000042064d7220 */ /* 0x000fe20000410000 */
[----:B------:R-:W-:Y:S01]  /*0ce0*/  LOP3.LUT R80, R80, 0x100, RZ, 0xc0, !PT ;  /* 0x0000010050507812 */ /* 0x000fe200078ec0ff */
[----:B------:R-:W-:Y:S01]  /*0cf0*/  FMUL.FTZ R76, R7, R68 ;  /* 0x00000044074c7220 */ /* 0x000fe20000410000 */
[----:B------:R-:W3:Y:S01]  /*0d00*/  LDCU UR7, c[0x0][0x394] ;  /* 0x00007280ff0777ac */ /* 0x000ee20008000800 */
[----:B------:R-:W4:Y:S01]  /*0d10*/  LDC.64 R32, c[0x0][0x3a8] ;  /* 0x0000ea00ff207b82 */ /* 0x000f220000000a00 */
[----:B------:R-:W0:Y:S01]  /*0d20*/  LDCU UR8, c[0x0][0x38c] ;  /* 0x00007180ff0877ac */ /* 0x000e220008000800 */
[----:B------:R-:W-:-:S05]  /*0d30*/  UMOV UR4, URZ ;  /* 0x000000ff00047c82 */ /* 0x000fca0008000000 */
.L_x_17275:
[----:B------:R-:W-:Y:S02]  /*0d40*/  MOV R2, R26 ;  /* 0x0000001a00027202 */ /* 0x000fe40000000f00 */
[----:B---3--:R-:W-:-:S03]  /*0d50*/  MOV R3, R55 ;  /* 0x0000003700037202 */ /* 0x008fc60000000f00 */
[----:B----4-:R-:W-:-:S04]  /*0d60*/  IMAD.WIDE.U32 R2, R32, UR4, R2 ;  /* 0x0000000420027c25 */ /* 0x010fc8000f8e0002 */
[----:B------:R-:W-:Y:S01]  /*0d70*/  IMAD R3, R33, UR4, R3 ;  /* 0x0000000421037c24 */ /* 0x000fe2000f8e0203 */
[----:B--2---:R-:W-:-:S04]  /*0d80*/  LEA R34, P1, R2, R30, 0x3 ;  /* 0x0000001e02227211 */ /* 0x004fc800078218ff */
[----:B------:R-:W-:-:S06]  /*0d90*/  LEA.HI.X R35, R2, R31, R3, 0x3, P1 ;  /* 0x0000001f02237211 */ /* 0x000fcc00008f1c03 */
[----:B------:R-:W2:Y:S01]  /*0da0*/  LDG.E.64 R34, desc[UR16][R34.64] ;  /* 0x0000001022227981 */ /* 0x000ea2000c1e1b00 */
[----:B0-----:R-:W-:-:S04]  /*0db0*/  IMAD.WIDE.U32 R18, R70, UR4, RZ ;  /* 0x0000000446127c25 */ /* 0x001fc8000f8e00ff */
[----:B-1----:R-:W-:Y:S01]  /*0dc0*/  IMAD.WIDE.U32 R16, R72, UR4, RZ ;  /* 0x0000000448107c25 */ /* 0x002fe2000f8e00ff */
[----:B------:R-:W-:-:S03]  /*0dd0*/  LEA R2, P2, R18, R63, 0x3 ;  /* 0x0000003f12027211 */ /* 0x000fc600078418ff */
[----:B------:R-:W-:Y:S01]  /*0de0*/  IMAD R3, R71, UR4, R19 ;  /* 0x0000000447037c24 */ /* 0x000fe2000f8e0213 */
[----:B------:R-:W-:Y:S01]  /*0df0*/  LEA R20, P1, R16, R67, 0x3 ;  /* 0x0000004310147211 */ /* 0x000fe200078218ff */
[----:B------:R-:W-:-:S03]  /*0e00*/  IMAD R17, R73, UR4, R17 ;  /* 0x0000000449117c24 */ /* 0x000fc6000f8e0211 */
[----:B------:R-:W-:Y:S02]  /*0e10*/  LEA.HI.X R3, R18, R61, R3, 0x3, P2 ;  /* 0x0000003d12037211 */ /* 0x000fe400010f1c03 */
[----:B------:R-:W-:-:S04]  /*0e20*/  LEA.HI.X R21, R16, R65, R17, 0x3, P1 ;  /* 0x0000004110157211 */ /* 0x000fc800008f1c11 */
[----:B------:R-:W4:Y:S04]  /*0e30*/  LDG.E.64 R2, desc[UR16][R2.64] ;  /* 0x0000001002027981 */ /* 0x000f28000c1e1b00 */
[----:B------:R0:W4:Y:S01]  /*0e40*/  LDG.E.64 R16, desc[UR16][R20.64] ;  /* 0x0000001014107981 */ /* 0x000122000c1e1b00 */
[----:B------:R-:W1:Y:S01]  /*0e50*/  S2UR UR6, SR_CgaCtaId ;  /* 0x00000000000679c3 */ /* 0x000e620000008800 */
[C---:B------:R-:W-:Y:S01]  /*0e60*/  ISETP.NE.AND P3, PT, R56.reuse, RZ, PT ;  /* 0x000000ff3800720c */ /* 0x040fe20003f65270 */
[----:B------:R-:W-:Y:S01]  /*0e70*/  UMOV UR5, 0x400 ;  /* 0x0000040000057882 */ /* 0x000fe20000000000 */
[----:B------:R-:W-:Y:S01]  /*0e80*/  ISETP.NE.AND P1, PT, R56, 0x1f, PT ;  /* 0x0000001f3800780c */ /* 0x000fe20003f25270 */
[----:B------:R-:W-:Y:S01]  /*0e90*/  BSSY.RECONVERGENT B0, `(.L_x_17258) ;  /* 0x000003f000007945 */ /* 0x000fe20003800200 */
[----:B-1----:R-:W-:Y:S01]  /*0ea0*/  ULEA UR5, UR6, UR5, 0x18 ;  /* 0x0000000506057291 */ /* 0x002fe2000f8ec0ff */
[-C--:B--2---:R-:W-:Y:S01]  /*0eb0*/  FMUL.FTZ R18, R62, R35.reuse ;  /* 0x000000233e127220 */ /* 0x084fe20000410000 */
[----:B------:R-:W-:Y:S01]  /*0ec0*/  FMUL.FTZ R19, R34, 1.4426950216293334961 ;  /* 0x3fb8aa3b22137820 */ /* 0x000fe20000410000 */
[----:B------:R-:W-:-:S02]  /*0ed0*/  FMUL.FTZ R36, R64, R35 ;  /* 0x0000002340247220 */ /* 0x000fc40000410000 */
[----:B------:R-:W-:Y:S01]  /*0ee0*/  FMUL.RZ R84, R18, 0.15915493667125701904 ;  /* 0x3e22f98312547820 */ /* 0x000fe2000040c000 */
[-C--:B------:R-:W-:Y:S01]  /*0ef0*/  FMUL.FTZ R18, R62, R19.reuse ;  /* 0x000000133e127220 */ /* 0x080fe20000410000 */
[----:B------:R-:W-:Y:S01]  /*0f00*/  FMUL.RZ R86, R36, 0.15915493667125701904 ;  /* 0x3e22f98324567820 */ /* 0x000fe2000040c000 */
[-C--:B0-----:R-:W-:Y:S01]  /*0f10*/  FMUL.FTZ R20, R64, R19.reuse ;  /* 0x0000001340147220 */ /* 0x081fe20000410000 */
[-C--:B------:R-:W-:Y:S01]  /*0f20*/  FMUL.FTZ R21, R66, R19.reuse ;  /* 0x0000001342157220 */ /* 0x080fe20000410000 */
[----:B------:R-:W-:Y:S01]  /*0f30*/  FMUL.FTZ R36, R68, R19 ;  /* 0x0000001344247220 */ /* 0x000fe20000410000 */
[----:B------:R-:W-:Y:S01]  /*0f40*/  MUFU.SIN R23, R84 ;  /* 0x0000005400177308 */ /* 0x000fe20000000400 */
[----:B------:R-:W-:-:S07]  /*0f50*/  FMUL.FTZ R19, R66, R35 ;  /* 0x0000002342137220 */ /* 0x000fce0000410000 */
[----:B------:R-:W-:Y:S01]  /*0f60*/  MUFU.COS R37, R84 ;  /* 0x0000005400257308 */ /* 0x000fe20000000000 */
[----:B------:R-:W-:-:S07]  /*0f70*/  FMUL.RZ R19, R19, 0.15915493667125701904 ;  /* 0x3e22f98313137820 */ /* 0x000fce000040c000 */
[----:B------:R0:W1:Y:S02]  /*0f80*/  MUFU.EX2 R22, R18 ;  /* 0x0000001200167308 */ /* 0x0000640000000800 */
[----:B0-----:R-:W-:-:S06]  /*0f90*/  FMUL.FTZ R18, R68, R35 ;  /* 0x0000002344127220 */ /* 0x001fcc0000410000 */
[----:B------:R-:W-:Y:S01]  /*0fa0*/  MUFU.COS R95, R86 ;  /* 0x00000056005f7308 */ /* 0x000fe20000000000 */
[----:B------:R-:W-:Y:S01]  /*0fb0*/  FMUL.RZ R84, R18, 0.15915493667125701904 ;  /* 0x3e22f98312547820 */ /* 0x000fe2000040c000 */
[----:B------:R-:W-:-:S06]  /*0fc0*/  IADD3 R18, PT, PT, R81, UR4, RZ ;  /* 0x0000000451127c10 */ /* 0x000fcc000fffe0ff */
[----:B------:R1:W0:Y:S01]  /*0fd0*/  MUFU.EX2 R94, R20 ;  /* 0x00000014005e7308 */ /* 0x0002220000000800 */
[----:B------:R-:W-:-:S07]  /*0fe0*/  SEL R18, R18, R43, !P3 ;  /* 0x0000002b12127207 */ /* 0x000fce0005800000 */
[----:B------:R-:W2:Y:S08]  /*0ff0*/  MUFU.SIN R85, R86 ;  /* 0x0000005600557308 */ /* 0x000eb00000000400 */
[----:B------:R5:W-:Y:S08]  /*1000*/  MUFU.EX2 R90, R21 ;  /* 0x00000015005a7308 */ /* 0x000bf00000000800 */
[----:B------:R-:W3:Y:S08]  /*1010*/  MUFU.COS R93, R19 ;  /* 0x00000013005d7308 */ /* 0x000ef00000000000 */
[----:B------:R-:W-:Y:S08]  /*1020*/  MUFU.EX2 R36, R36 ;  /* 0x0000002400247308 */ /* 0x000ff00000000800 */
[----:B------:R4:W3:Y:S08]  /*1030*/  MUFU.SIN R87, R19 ;  /* 0x0000001300577308 */ /* 0x0008f00000000400 */
[----:B------:R-:W3:Y:S08]  /*1040*/  MUFU.COS R97, R84 ;  /* 0x0000005400617308 */ /* 0x000ef00000000000 */
[----:B------:R-:W3:Y:S01]  /*1050*/  MUFU.SIN R89, R84 ;  /* 0x0000005400597308 */ /* 0x000ee20000000400 */
[C---:B-1----:R-:W-:Y:S01]  /*1060*/  FMUL.FTZ R20, R22.reuse, R37 ;  /* 0x0000002516147220 */ /* 0x042fe20000410000 */
[----:B-----5:R-:W-:Y:S01]  /*1070*/  FMUL.FTZ R21, R22, R23 ;  /* 0x0000001716157220 */ /* 0x020fe20000410000 */
[----:B----4-:R-:W-:Y:S01]  /*1080*/  P2R R19, PR, RZ, 0x8 ;  /* 0x00000008ff137803 */ /* 0x010fe20000000000 */
[-C--:B------:R-:W-:Y:S01]  /*1090*/  FMUL.FTZ R19, R17, R3.reuse ;  /* 0x0000000311137220 */ /* 0x080fe20000410000 */
[----:B------:R-:W-:Y:S01]  /*10a0*/  LEA R22, R18, UR5, 0x3 ;  /* 0x0000000512167c11 */ /* 0x000fe2000f8e18ff */
[----:B------:R-:W-:Y:S01]  /*10b0*/  FMUL.FTZ R18, R16, R3 ;  /* 0x0000000310127220 */ /* 0x000fe20000410000 */
[----:B0-----:R-:W-:Y:S01]  /*10c0*/  FMUL.FTZ R95, R94, R95 ;  /* 0x0000005f5e5f7220 */ /* 0x001fe20000410000 */
[----:B------:R-:W-:-:S02]  /*10d0*/  FFMA.FTZ R19, R16, R2, -R19 ;  /* 0x0000000210137223 */ /* 0x000fc40000010813 */
[----:B------:R0:W-:Y:S01]  /*10e0*/  STS.64 [R22+0x660], R20 ;  /* 0x0006601416007388 */ /* 0x0001e20000000a00 */
[----:B------:R-:W-:Y:S01]  /*10f0*/  FFMA.FTZ R18, R17, R2, R18 ;  /* 0x0000000211127223 */ /* 0x000fe20000010012 */
[----:B--2---:R-:W-:Y:S01]  /*1100*/  FMUL.FTZ R94, R94, R85 ;  /* 0x000000555e5e7220 */ /* 0x004fe20000410000 */
[C---:B---3--:R-:W-:Y:S01]  /*1110*/  FMUL.FTZ R93, R90.reuse, R93 ;  /* 0x0000005d5a5d7220 */ /* 0x048fe20000410000 */
[----:B------:R-:W-:Y:S01]  /*1120*/  FMUL.FTZ R90, R90, R87 ;  /* 0x000000575a5a7220 */ /* 0x000fe20000410000 */
[----:B------:R-:W-:Y:S01]  /*1130*/  FMUL.FTZ R86, R36, R97 ;  /* 0x0000006124567220 */ /* 0x000fe20000410000 */
[----:B------:R-:W-:Y:S01]  /*1140*/  FMUL.FTZ R96, R74, R19 ;  /* 0x000000134a607220 */ /* 0x000fe20000410000 */
[----:B------:R-:W-:Y:S01]  /*1150*/  FMUL.FTZ R85, R36, R89 ;  /* 0x0000005924557220 */ /* 0x000fe20000410000 */
[CC--:B------:R-:W-:Y:S01]  /*1160*/  FMUL.FTZ R89, R0.reuse, R19.reuse ;  /* 0x0000001300597220 */ /* 0x0c0fe20000410000 */
[-C--:B------:R-:W-:Y:S01]  /*1170*/  FMUL.FTZ R98, R75, R19.reuse ;  /* 0x000000134b627220 */ /* 0x080fe20000410000 */
[----:B------:R-:W-:Y:S01]  /*1180*/  FMUL.FTZ R88, R83, R19 ;  /* 0x0000001353587220 */ /* 0x000fe20000410000 */
[-C--:B------:R-:W-:Y:S01]  /*1190*/  FMUL.FTZ R84, R0, -R18.reuse ;  /* 0x8000001200547220 */ /* 0x080fe20000410000 */
[-C--:B------:R-:W-:Y:S01]  /*11a0*/  FMUL.FTZ R97, R74, -R18.reuse ;  /* 0x800000124a617220 */ /* 0x080fe20000410000 */
[-C--:B------:R-:W-:Y:S01]  /*11b0*/  FMUL.FTZ R99, R75, -R18.reuse ;  /* 0x800000124b637220 */ /* 0x080fe20000410000 */
[----:B------:R-:W-:Y:S01]  /*11c0*/  FMUL.FTZ R87, R83, -R18 ;  /* 0x8000001253577220 */ /* 0x000fe20000410000 */
[----:B------:R-:W-:Y:S06]  /*11d0*/  BAR.SYNC.DEFER_BLOCKING 0x0 ;  /* 0x0000000000007b1d */ /* 0x000fec0000010000 */
[----:B0-----:R-:W-:Y:S05]  /*11e0*/  @P1 BRA `(.L_x_17259) ;  /* 0x0000000000201947 */ /* 0x001fea0003800000 */
        /* <DEDUP_REMOVED lines=8> */
.L_x_17259:
[----:B------:R0:W1:Y:S02]  /*1270*/  LDS.64 R22, [R91+0x1668] ;  /* 0x001668005b167984 */ /* 0x0000640000000a00 */
.L_x_17260:
[----:B------:R-:W-:Y:S05]  /*1280*/  BSYNC.RECONVERGENT B0 ;  /* 0x0000000000007941 */ /* 0x000fea0003800200 */
.L_x_17258:
        /* <DEDUP_REMOVED lines=16> */
[CC--:B------:R-:W-:Y:S01]  /*1390*/  FMUL.FTZ R18, R90.reuse, R2.reuse ;  /* 0x000000025a127220 */ /* 0x0c0fe20000410000 */
[-C--:B------:R-:W-:Y:S01]  /*13a0*/  FMUL.FTZ R19, R90, R3.reuse ;  /* 0x000000035a137220 */ /* 0x080fe20000410000 */
[----:B------:R-:W-:Y:S02]  /*13b0*/  ISETP.GT.U32.AND P2, PT, R92, 0x1b, PT ;  /* 0x0000001b5c00780c */ /* 0x000fe40003f44070 */
        /* <DEDUP_REMOVED lines=9> */
[-C--:B----4-:R-:W-:Y:S01]  /*1450*/  FMUL.FTZ R17, R85, R19.reuse ;  /* 0x0000001355117220 */ /* 0x090fe20000410000 */
[----:B------:R-:W-:Y:S01]  /*1460*/  FMUL.FTZ R16, R90, R2 ;  /* 0x000000025a107220 */ /* 0x000fe20000410000 */
[----:B------:R-:W-:Y:S01]  /*1470*/  ISETP.GT.U32.AND P3, PT, R92, 0x17, PT ;  /* 0x000000175c00780c */ /* 0x000fe20003f64070 */
[C---:B------:R-:W-:Y:S01]  /*1480*/  FFMA.FTZ R101, R86.reuse, R19, R101 ;  /* 0x0000001356657223 */ /* 0x040fe20000010065 */
[----:B------:R-:W-:Y:S01]  /*1490*/  FFMA.FTZ R17, R86, R18, -R17 ;  /* 0x0000001256117223 */ /* 0x000fe20000010811 */
[-C--:B------:R-:W-:Y:S01]  /*14a0*/  FFMA.FTZ R16, R93, R3.reuse, -R16 ;  /* 0x000000035d107223 */ /* 0x080fe20000010810 */
[----:B------:R-:W-:Y:S01]  /*14b0*/  FMUL.FTZ R18, R90, R3 ;  /* 0x000000035a127220 */ /* 0x000fe20000410000 */
[----:B------:R-:W-:Y:S01]  /*14c0*/  FADD.FTZ R100, RZ, R101 ;  /* 0x00000065ff647221 */ /* 0x000fe20000010000 */
[----:B------:R-:W-:Y:S01]  /*14d0*/  FADD.FTZ R101, R76, R17 ;  /* 0x000000114c657221 */ /* 0x000fe20000010000 */
[----:B------:R-:W-:Y:S01]  /*14e0*/  FMUL.FTZ R3, R85, R16 ;  /* 0x0000001055037220 */ /* 0x000fe20000410000 */
[----:B------:R-:W-:Y:S01]  /*14f0*/  FFMA.FTZ R18, R93, R2, R18 ;  /* 0x000000025d127223 */ /* 0x000fe20000010012 */
[----:B------:R-:W-:Y:S01]  /*1500*/  ISETP.NE.OR P4, PT, R56, RZ, P4 ;  /* 0x000000ff3800720c */ /* 0x000fe20002785670 */
[----:B------:R-:W2:Y:S01]  /*1510*/  SHFL.UP PT, R19, R100, 0x1, RZ ;  /* 0x0420000064137989 */ /* 0x000ea200000e00ff */
[----:B------:R-:W-:Y:S01]  /*1520*/  ISETP.GT.U32.AND P5, PT, R92, 0xf, PT ;  /* 0x0000000f5c00780c */ /* 0x000fe20003fa4070 */
[CC--:B------:R-:W-:Y:S01]  /*1530*/  FFMA.FTZ R102, R86.reuse, R18.reuse, R3 ;  /* 0x0000001256667223 */ /* 0x0c0fe20000010003 */
[----:B------:R-:W-:Y:S01]  /*1540*/  FMUL.FTZ R103, R85, R18 ;  /* 0x0000001255677220 */ /* 0x000fe20000410000 */
[----:B------:R-:W4:Y:S03]  /*1550*/  SHFL.UP PT, R17, R101, 0x1, RZ ;  /* 0x0420000065117989 */ /* 0x000f2600000e00ff */
[----:B------:R-:W-:Y:S01]  /*1560*/  FFMA.FTZ R103, R86, R16, -R103 ;  /* 0x0000001056677223 */ /* 0x000fe20000010867 */
[----:B------:R-:W0:Y:S04]  /*1570*/  SHFL.UP PT, R3, R102, 0x1, RZ ;  /* 0x0420000066037989 */ /* 0x000e2800000e00ff */
[----:B------:R-:W3:Y:S01]  /*1580*/  SHFL.UP PT, R2, R103, 0x1, RZ ;  /* 0x0420000067027989 */ /* 0x000ee200000e00ff */
[-C--:B--2---:R-:W-:Y:S01]  /*1590*/  FMUL.FTZ R105, R103, R19.reuse ;  /* 0x0000001367697220 */ /* 0x084fe20000410000 */
[----:B------:R-:W-:-:S03]  /*15a0*/  FMUL.FTZ R16, R102, R19 ;  /* 0x0000001366107220 */ /* 0x000fc60000410000 */
[-C--:B----4-:R-:W-:Y:S01]  /*15b0*/  FFMA.FTZ R105, R102, R17.reuse, R105 ;  /* 0x0000001166697223 */ /* 0x090fe20000010069 */
        /* <DEDUP_REMOVED lines=17> */
[-C--:B---3--:R-:W-:Y:S01]  /*16d0*/  FMUL.FTZ R17, R103, R3.reuse ;  /* 0x0000000367117220 */ /* 0x088fe20000410000 */
[----:B------:R-:W-:Y:S01]  /*16e0*/  @P1 FADD.FTZ R101, R101, R16 ;  /* 0x0000001065651221 */ /* 0x000fe20000010000 */
        /* <DEDUP_REMOVED lines=27> */
[-C--:B---3--:R-:W-:Y:S01]  /*18a0*/  FFMA.FTZ R19, R102, R16.reuse, R19 ;  /* 0x0000001066137223 */ /* 0x088fe20000010013 */
[----:B------:R-:W-:Y:S01]  /*18b0*/  FFMA.FTZ R18, R103, R16, -R18 ;  /* 0x0000001067127223 */ /* 0x000fe20000010812 */
[----:B------:R-:W-:Y:S01]  /*18c0*/  FMUL.FTZ R16, R85, R88 ;  /* 0x0000005855107220 */ /* 0x000fe20000410000 */
[-C--:B----4-:R-:W-:Y:S01]  /*18d0*/  @P1 FFMA.FTZ R103, R103, R2.reuse, -R17 ;  /* 0x0000000267671223 */ /* 0x090fe20000010811 */
[-C--:B------:R-:W-:Y:S01]  /*18e0*/  FMUL.FTZ R17, R85, R87.reuse ;  /* 0x0000005755117220 */ /* 0x080fe20000410000 */
[----:B------:R-:W-:Y:S01]  /*18f0*/  @P1 FADD.FTZ R100, R100, R19 ;  /* 0x0000001364641221 */ /* 0x000fe20000010000 */
[----:B------:R-:W-:Y:S01]  /*1900*/  @P1 FFMA.FTZ R102, R102, R2, R3 ;  /* 0x0000000266661223 */ /* 0x000fe20000010003 */
[----:B------:R-:W-:Y:S01]  /*1910*/  @P1 FADD.FTZ R101, R101, R18 ;  /* 0x0000001265651221 */ /* 0x000fe20000010000 */
[C---:B------:R-:W-:Y:S01]  /*1920*/  FFMA.FTZ R17, R86.reuse, R88, R17 ;  /* 0x0000005856117223 */ /* 0x040fe20000010011 */
[----:B------:R-:W-:Y:S01]  /*1930*/  FFMA.FTZ R16, R86, R87, -R16 ;  /* 0x0000005756107223 */ /* 0x000fe20000010810 */
[----:B------:R-:W0:Y:S01]  /*1940*/  SHFL.UP PT, R19, R100, 0x10, RZ ;  /* 0x0600000064137989 */ /* 0x000e2200000e00ff */
[-C--:B-1----:R-:W-:Y:S01]  /*1950*/  FMUL.FTZ R3, R85, R23.reuse ;  /* 0x0000001755037220 */ /* 0x082fe20000410000 */
[----:B------:R-:W-:Y:S01]  /*1960*/  FADD.FTZ R104, R98, R17 ;  /* 0x0000001162687221 */ /* 0x000fe20000010000 */
[----:B------:R-:W-:Y:S01]  /*1970*/  FADD.FTZ R105, R99, R16 ;  /* 0x0000001063697221 */ /* 0x000fe20000010000 */
[----:B------:R-:W1:Y:S01]  /*1980*/  SHFL.UP PT, R18, R102, 0x10, RZ ;  /* 0x0600000066127989 */ /* 0x000e6200000e00ff */
[C---:B------:R-:W-:Y:S01]  /*1990*/  FMUL.FTZ R2, R86.reuse, R23 ;  /* 0x0000001756027220 */ /* 0x040fe20000410000 */
[----:B------:R-:W-:Y:S01]  /*19a0*/  FFMA.FTZ R3, R86, R22, -R3 ;  /* 0x0000001656037223 */ /* 0x000fe20000010803 */
[C---:B------:R-:W-:Y:S01]  /*19b0*/  FMUL.FTZ R108, R90.reuse, R104 ;  /* 0x000000685a6c7220 */ /* 0x040fe20000410000 */
[----:B------:R-:W2:Y:S01]  /*19c0*/  SHFL.UP PT, R17, R101, 0x10, RZ ;  /* 0x0600000065117989 */ /* 0x000ea200000e00ff */
[C---:B------:R-:W-:Y:S01]  /*19d0*/  FMUL.FTZ R109, R90.reuse, R105 ;  /* 0x000000695a6d7220 */ /* 0x040fe20000410000 */
[----:B------:R-:W-:Y:S01]  /*19e0*/  FFMA.FTZ R2, -R85, R22, -R2 ;  /* 0x0000001655027223 */ /* 0x000fe20000010902 */
[C---:B------:R-:W-:Y:S01]  /*19f0*/  FMUL.FTZ R107, R90.reuse, R3 ;  /* 0x000000035a6b7220 */ /* 0x040fe20000410000 */
[----:B------:R-:W3:Y:S01]  /*1a00*/  SHFL.UP PT, R16, R103, 0x10, RZ ;  /* 0x0600000067107989 */ /* 0x000ee200000e00ff */
[C---:B------:R-:W-:Y:S01]  /*1a10*/  FFMA.FTZ R108, R93.reuse, R105, -R108 ;  /* 0x000000695d6c7223 */ /* 0x040fe2000001086c */
[C---:B------:R-:W-:Y:S01]  /*1a20*/  FFMA.FTZ R109, R93.reuse, R104, R109 ;  /* 0x000000685d6d7223 */ /* 0x040fe2000001006d */
[-C--:B------:R-:W-:Y:S01]  /*1a30*/  FMUL.FTZ R106, R90, R2.reuse ;  /* 0x000000025a6a7220 */ /* 0x080fe20000410000 */
[----:B------:R-:W-:Y:S01]  /*1a40*/  FFMA.FTZ R2, R93, R2, -R107 ;  /* 0x000000025d027223 */ /* 0x000fe2000001086b */
[----:B------:R-:W-:Y:S01]  /*1a50*/  FADD.FTZ R108, R97, R108 ;  /* 0x0000006c616c7221 */ /* 0x000fe20000010000 */
[----:B------:R-:W-:Y:S01]  /*1a60*/  FADD.FTZ R109, R96, R109 ;  /* 0x0000006d606d7221 */ /* 0x000fe20000010000 */
[----:B------:R-:W-:Y:S01]  /*1a70*/  FFMA.FTZ R3, R93, R3, R106 ;  /* 0x000000035d037223 */ /* 0x000fe2000001006a */
[----:B------:R-:W-:Y:S01]  /*1a80*/  FMUL.FTZ R104, R94, R2 ;  /* 0x000000025e687220 */ /* 0x000fe20000410000 */
[----:B------:R-:W-:Y:S01]  /*1a90*/  ISETP.GE.AND P1, PT, R40, 0x10, PT ;  /* 0x000000102800780c */ /* 0x000fe20003f26270 */
[CC--:B------:R-:W-:Y:S01]  /*1aa0*/  FMUL.FTZ R106, R94.reuse, R108.reuse ;  /* 0x0000006c5e6a7220 */ /* 0x0c0fe20000410000 */
[C---:B------:R-:W-:Y:S01]  /*1ab0*/  FMUL.FTZ R107, R94.reuse, R109 ;  /* 0x0000006d5e6b7220 */ /* 0x040fe20000410000 */
[-C--:B------:R-:W-:Y:S01]  /*1ac0*/  FMUL.FTZ R105, R94, R3.reuse ;  /* 0x000000035e697220 */ /* 0x080fe20000410000 */
[C---:B------:R-:W-:Y:S01]  /*1ad0*/  FFMA.FTZ R3, R95.reuse, R3, R104 ;  /* 0x000000035f037223 */ /* 0x040fe20000010068 */
[C---:B------:R-:W-:Y:S01]  /*1ae0*/  FFMA.FTZ R106, R95.reuse, R109, R106 ;  /* 0x0000006d5f6a7223 */ /* 0x040fe2000001006a */
[CC--:B0-----:R-:W-:Y:S01]  /*1af0*/  FMUL.FTZ R104, R102.reuse, R19.reuse ;  /* 0x0000001366687220 */ /* 0x0c1fe20000410000 */
[----:B------:R-:W-:Y:S01]  /*1b00*/  FFMA.FTZ R109, R95, R108, -R107 ;  /* 0x0000006c5f6d7223 */ /* 0x000fe2000001086b */
[----:B------:R-:W-:Y:S01]  /*1b10*/  FMUL.FTZ R107, R103, R19 ;  /* 0x00000013676b7220 */ /* 0x000fe20000410000 */
[----:B------:R-:W-:Y:S01]  /*1b20*/  FFMA.FTZ R2, R95, R2, -R105 ;  /* 0x000000025f027223 */ /* 0x000fe20000010869 */
[CC--:B-1----:R-:W-:Y:S01]  /*1b30*/  FMUL.FTZ R105, R103.reuse, R18.reuse ;  /* 0x0000001267697220 */ /* 0x0c2fe20000410000 */
[-C--:B--2---:R-:W-:Y:S01]  /*1b40*/  FFMA.FTZ R104, R103, R17.reuse, -R104 ;  /* 0x0000001167687223 */ /* 0x084fe20000010868 */
[C---:B------:R-:W-:Y:S01]  /*1b50*/  FMUL.FTZ R19, R102.reuse, R18 ;  /* 0x0000001266137220 */ /* 0x040fe20000410000 */
[C---:B------:R-:W-:Y:S01]  /*1b60*/  FFMA.FTZ R107, R102.reuse, R17, R107 ;  /* 0x00000011666b7223 */ /* 0x040fe2000001006b */
[----:B------:R-:W0:Y:S01]  /*1b70*/  SHFL.DOWN PT, R113, R3, 0x1, 0x1f ;  /* 0x08201f0003717f89 */ /* 0x000e2200000e0000 */
[-C--:B---3--:R-:W-:Y:S01]  /*1b80*/  @P1 FFMA.FTZ R102, R102, R16.reuse, R105 ;  /* 0x0000001066661223 */ /* 0x088fe20000010069 */
[----:B------:R-:W-:Y:S01]  /*1b90*/  @P1 FADD.FTZ R101, R101, R104 ;  /* 0x0000006865651221 */ /* 0x000fe20000010000 */
[----:B------:R-:W-:Y:S01]  /*1ba0*/  @P1 FFMA.FTZ R103, R103, R16, -R19 ;  /* 0x0000001067671223 */ /* 0x000fe20000010813 */
[----:B------:R-:W-:Y:S01]  /*1bb0*/  @P1 FADD.FTZ R100, R100, R107 ;  /* 0x0000006b64641221 */ /* 0x000fe20000010000 */
[----:B------:R-:W-:Y:S01]  /*1bc0*/  HFMA2 R16, -RZ, RZ, 1.875, 0 ;  /* 0x3f800000ff107431 */ /* 0x000fe200000001ff */
[----:B------:R-:W1:Y:S01]  /*1bd0*/  SHFL.DOWN PT, R107, R2, 0x1, 0x1f ;  /* 0x08201f00026b7f89 */ /* 0x000e6200000e0000 */
[----:B------:R-:W-:-:S02]  /*1be0*/  ISETP.GT.U32.AND P1, PT, R92, 0x1d, PT ;  /* 0x0000001d5c00780c */ /* 0x000fc40003f24070 */
[----:B------:R-:W-:Y:S02]  /*1bf0*/  CS2R R18, SRZ ;  /* 0x0000000000127805 */ /* 0x000fe4000001ff00 */
[----:B------:R-:W-:Y:S01]  /*1c00*/  MOV R17, RZ ;  /* 0x000000ff00117202 */ /* 0x000fe20000000f00 */
[----:B------:R-:W2:Y:S04]  /*1c10*/  SHFL.UP PT, R103, R103, 0x1, RZ ;  /* 0x0420000067677989 */ /* 0x000ea800000e00ff */
        /* <DEDUP_REMOVED lines=20> */
.L_x_17262:
[----:B------:R-:W-:Y:S05]  /*1d60*/  BSYNC.RECONVERGENT B0 ;  /* 0x0000000000007941 */ /* 0x000fea0003800200 */
.L_x_17261:
        /* <DEDUP_REMOVED lines=17> */
.L_x_17264:
[----:B------:R-:W-:Y:S05]  /*1e80*/  BSYNC.RECONVERGENT B0 ;  /* 0x0000000000007941 */ /* 0x000fea0003800200 */
.L_x_17263:
        /* <DEDUP_REMOVED lines=16> */
.L_x_17266:
[----:B------:R-:W-:Y:S05]  /*1f90*/  BSYNC.RECONVERGENT B0 ;  /* 0x0000000000007941 */ /* 0x000fea0003800200 */
.L_x_17265:
        /* <DEDUP_REMOVED lines=16> */
.L_x_17268:
[----:B------:R-:W-:Y:S05]  /*20a0*/  BSYNC.RECONVERGENT B0 ;  /* 0x0000000000007941 */ /* 0x000fea0003800200 */
.L_x_17267:
        /* <DEDUP_REMOVED lines=16> */
.L_x_17270:
[----:B------:R-:W-:Y:S05]  /*21b0*/  BSYNC.RECONVERGENT B0 ;  /* 0x0000000000007941 */ /* 0x000fea0003800200 */
.L_x_17269:
[----:B0-----:R-:W-:Y:S01]  /*21c0*/  SHFL.DOWN PT, R111, R2, 0x1, 0x1f ;  /* 0x08201f00026f7f89 */ /* 0x001fe200000e0000 */
[C---:B------:R-:W-:Y:S01]  /*21d0*/  ISETP.NE.AND P1, PT, R56.reuse, 0x1f, PT ;  /* 0x0000001f3800780c */ /* 0x040fe20003f25270 */
[----:B------:R-:W-:Y:S01]  /*21e0*/  BSSY.RECONVERGENT B0, `(.L_x_17271) ;  /* 0x00000c5000007945 */ /* 0x000fe20003800200 */
[----:B------:R-:W-:Y:S01]  /*21f0*/  ISETP.NE.AND P2, PT, R56, RZ, PT ;  /* 0x000000ff3800720c */ /* 0x000fe20003f45270 */
[----:B--2---:R-:W0:Y:S01]  /*2200*/  SHFL.IDX PT, R108, R19, RZ, 0x1f ;  /* 0x00001fff136c7589 */ /* 0x004e2200000e0000 */
[----:B------:R-:W-:-:S03]  /*2210*/  ISETP.GT.AND P3, PT, R40, 0xf, PT ;  /* 0x0000000f2800780c */ /* 0x000fc60003f64270 */
[----:B------:R-:W2:Y:S04]  /*2220*/  SHFL.DOWN PT, R109, R3, 0x1, 0x1f ;  /* 0x08201f00036d7f89 */ /* 0x000ea800000e0000 */
[----:B-1----:R-:W1:Y:S04]  /*2230*/  SHFL.IDX PT, R107, R18, RZ, 0x1f ;  /* 0x00001fff126b7589 */ /* 0x002e6800000e0000 */
[----:B------:R-:W5:Y:S04]  /*2240*/  SHFL.DOWN PT, R113, R36, 0x1, 0x1f ;  /* 0x08201f0024717f89 */ /* 0x000f6800000e0000 */
[----:B------:R-:W5:Y:S04]  /*2250*/  SHFL.DOWN PT, R115, R37, 0x1, 0x1f ;  /* 0x08201f0025737f89 */ /* 0x000f6800000e0000 */
[----:B---34-:R-:W3:Y:S01]  /*2260*/  SHFL.IDX PT, R2, R2, RZ, 0x1f ;  /* 0x00001fff02027589 */ /* 0x018ee200000e0000 */
[----:B0-----:R-:W-:-:S03]  /*2270*/  @P1 FMUL.FTZ R106, R111, R108 ;  /* 0x0000006c6f6a1220 */ /* 0x001fc60000410000 */
[----:B------:R-:W-:Y:S01]  /*2280*/  SHFL.IDX PT, R3, R3, RZ, 0x1f ;  /* 0x00001fff03037589 */ /* 0x000fe200000e0000 */
[----:B--2---:R-:W-:-:S03]  /*2290*/  @P1 FMUL.FTZ R110, R109, R108 ;  /* 0x0000006c6d6e1220 */ /* 0x004fc60000410000 */
[----:B------:R-:W-:Y:S01]  /*22a0*/  SHFL.IDX PT, R36, R36, RZ, 0x1f ;  /* 0x00001fff24247589 */ /* 0x000fe200000e0000 */
[-C--:B-1----:R-:W-:Y:S01]  /*22b0*/  @P1 FFMA.FTZ R106, R109, R107.reuse, -R106 ;  /* 0x0000006b6d6a1223 */ /* 0x082fe2000001086a */
[----:B------:R-:W-:Y:S02]  /*22c0*/  @P1 FFMA.FTZ R110, R111, R107, R110 ;  /* 0x0000006b6f6e1223 */ /* 0x000fe4000001006e */
[----:B------:R-:W-:Y:S01]  /*22d0*/  SHFL.IDX PT, R37, R37, RZ, 0x1f ;  /* 0x00001fff25257589 */ /* 0x000fe200000e0000 */
[----:B-----5:R-:W-:Y:S01]  /*22e0*/  @P1 FADD.FTZ R107, R113, R106 ;  /* 0x0000006a716b1221 */ /* 0x020fe20000010000 */
[----:B------:R-:W-:Y:S01]  /*22f0*/  FMUL.FTZ R106, R102, R105 ;  /* 0x00000069666a7220 */ /* 0x000fe20000410000 */
[----:B------:R-:W-:Y:S02]  /*2300*/  @P1 FADD.FTZ R108, R115, R110 ;  /* 0x0000006e736c1221 */ /* 0x000fe40000010000 */
[-C--:B------:R-:W-:Y:S01]  /*2310*/  FMUL.FTZ R109, R107, R23.reuse ;  /* 0x000000176b6d7220 */ /* 0x080fe20000410000 */
[C---:B------:R-:W-:Y:S01]  /*2320*/  FFMA.FTZ R106, R103.reuse, R104, -R106 ;  /* 0x00000068676a7223 */ /* 0x040fe2000001086a */
[----:B------:R-:W-:Y:S01]  /*2330*/  ISETP.GT.AND P1, PT, R40, 0x1e, PT ;  /* 0x0000001e2800780c */ /* 0x000fe20003f24270 */
[C---:B------:R-:W-:Y:S01]  /*2340*/  FMUL.FTZ R110, R108.reuse, R23 ;  /* 0x000000176c6e7220 */ /* 0x040fe20000410000 */
[----:B------:R-:W-:Y:S01]  /*2350*/  FMUL.FTZ R23, R103, R105 ;  /* 0x0000006967177220 */ /* 0x000fe20000410000 */
[----:B------:R-:W-:-:S02]  /*2360*/  FFMA.FTZ R108, R108, R22, -R109 ;  /* 0x000000166c6c7223 */ /* 0x000fc4000001086d */
[----:B------:R-:W-:Y:S01]  /*2370*/  FFMA.FTZ R107, R107, R22, R110 ;  /* 0x000000166b6b7223 */ /* 0x000fe2000001006e */
[----:B------:R-:W-:Y:S01]  /*2380*/  FFMA.FTZ R23, R102, R104, R23 ;  /* 0x0000006866177223 */ /* 0x000fe20000010017 */
[----:B------:R-:W-:Y:S01]  /*2390*/  FADD.FTZ R87, R87, R108 ;  /* 0x0000006c57577221 */ /* 0x000fe20000010000 */
[----:B------:R-:W-:Y:S01]  /*23a0*/  @P2 FADD.FTZ R104, R101, R106 ;  /* 0x0000006a65682221 */ /* 0x000fe20000010000 */
[----:B------:R-:W-:Y:S01]  /*23b0*/  FADD.FTZ R88, R88, R107 ;  /* 0x0000006b58587221 */ /* 0x000fe20000010000 */
[----:B------:R-:W-:Y:S01]  /*23c0*/  @P2 FADD.FTZ R105, R100, R23 ;  /* 0x0000001764692221 */ /* 0x000fe20000010000 */
        /* <DEDUP_REMOVED lines=21> */
[----:B------:R-:W-:Y:S01]  /*2520*/  ISETP.GT.AND P2, PT, R40, 0x1b, PT ;  /* 0x0000001b2800780c */ /* 0x000fe20003f44270 */
[----:B------:R-:W-:Y:S01]  /*2530*/  FADD.FTZ R96, R96, R23 ;  /* 0x0000001760607221 */ /* 0x000fe20000010000 */
[----:B------:R-:W-:Y:S01]  /*2540*/  FADD.FTZ R105, RZ, R22 ;  /* 0x00000016ff697221 */ /* 0x000fe20000010000 */
[----:B------:R-:W-:Y:S01]  /*2550*/  FMUL.FTZ R22, R94, R97 ;  /* 0x000000615e167220 */ /* 0x000fe20000410000 */
[----:B------:R-:W-:Y:S01]  /*2560*/  FADD.FTZ R23, R78, R21 ;  /* 0x000000154e177221 */ /* 0x000fe20000010000 */
[-C--:B------:R-:W-:Y:S01]  /*2570*/  FMUL.FTZ R94, R94, R96.reuse ;  /* 0x000000605e5e7220 */ /* 0x080fe20000410000 */
[C---:B------:R-:W-:Y:S01]  /*2580*/  FMUL.FTZ R20, R90.reuse, R105 ;  /* 0x000000695a147220 */ /* 0x040fe20000410000 */
[CC--:B------:R-:W-:Y:S01]  /*2590*/  FFMA.FTZ R22, R95.reuse, R96.reuse, R22 ;  /* 0x000000605f167223 */ /* 0x0c0fe20000010016 */
[----:B------:R-:W-:Y:S01]  /*25a0*/  FMUL.FTZ R90, R90, R23 ;  /* 0x000000175a5a7220 */ /* 0x000fe20000410000 */
[----:B------:R-:W-:Y:S01]  /*25b0*/  FFMA.FTZ R107, R95, R97, -R94 ;  /* 0x000000615f6b7223 */ /* 0x000fe2000001085e */
[----:B------:R-:W-:Y:S01]  /*25c0*/  FFMA.FTZ R20, R93, R23, -R20 ;  /* 0x000000175d147223 */ /* 0x000fe20000010814 */
[----:B------:R-:W-:Y:S01]  /*25d0*/  FADD.FTZ R89, R89, R22 ;  /* 0x0000001659597221 */ /* 0x000fe20000010000 */
[----:B------:R-:W-:Y:S01]  /*25e0*/  FFMA.FTZ R94, R93, R105, R90 ;  /* 0x000000695d5e7223 */ /* 0x000fe2000001005a */
[----:B------:R-:W-:Y:S01]  /*25f0*/  FFMA.FTZ R21, R0, R109, RZ ;  /* 0x0000006d00157223 */ /* 0x000fe200000100ff */
[----:B------:R-:W-:Y:S01]  /*2600*/  FADD.FTZ R107, R84, R107 ;  /* 0x0000006b546b7221 */ /* 0x000fe20000010000 */
[----:B------:R-:W-:Y:S01]  /*2610*/  FMUL.FTZ R93, R62, R89 ;  /* 0x000000593e5d7220 */ /* 0x000fe20000410000 */
[----:B------:R-:W-:Y:S01]  /*2620*/  FADD.FTZ R95, -R78, R23 ;  /* 0x000000174e5f7221 */ /* 0x000fe20000010100 */
[----:B------:R-:W-:Y:S01]  /*2630*/  FFMA.FTZ R22, R74, R23, R21 ;  /* 0x000000174a167223 */ /* 0x000fe20000010015 */
[----:B------:R-:W-:Y:S01]  /*2640*/  FMUL.FTZ R90, R64, R96 ;  /* 0x00000060405a7220 */ /* 0x000fe20000410000 */
[----:B------:R-:W-:Y:S01]  /*2650*/  FADD.FTZ R84, -R79, R109 ;  /* 0x0000006d4f547221 */ /* 0x000fe20000010100 */
[----:B------:R-:W-:Y:S01]  /*2660*/  FMUL.FTZ R21, R62, R107 ;  /* 0x0000006b3e157220 */ /* 0x000fe20000410000 */
[----:B------:R-:W-:Y:S01]  /*2670*/  FMUL.FTZ R23, R103, R93 ;  /* 0x0000005d67177220 */ /* 0x000fe20000410000 */
[----:B------:R-:W-:Y:S01]  /*2680*/  FADD.FTZ R106, R77, R20 ;  /* 0x000000144d6a7221 */ /* 0x000fe20000010000 */
[----:B------:R-:W-:Y:S01]  /*2690*/  FMUL.FTZ R20, R64, R97 ;  /* 0x0000006140147220 */ /* 0x000fe20000410000 */
[----:B------:R-:W-:Y:S01]  /*26a0*/  FMUL.FTZ R98, R105, R90 ;  /* 0x0000005a69627220 */ /* 0x000fe20000410000 */
[CC--:B------:R-:W-:Y:S01]  /*26b0*/  FFMA.FTZ R23, R84.reuse, R21.reuse, -R23 ;  /* 0x0000001554177223 */ /* 0x0c0fe20000010817 */
[----:B------:R-:W-:Y:S01]  /*26c0*/  FMUL.FTZ R21, R103, R21 ;  /* 0x0000001567157220 */ /* 0x000fe20000410000 */
[----:B------:R-:W-:Y:S01]  /*26d0*/  FADD.FTZ R94, RZ, R94 ;  /* 0x0000005eff5e7221 */ /* 0x000fe20000010000 */
[-C--:B------:R-:W-:Y:S01]  /*26e0*/  FFMA.FTZ R100, R95, R20.reuse, -R98 ;  /* 0x000000145f647223 */ /* 0x080fe20000010862 */
[----:B------:R-:W-:Y:S01]  /*26f0*/  FMUL.FTZ R98, R105, R20 ;  /* 0x0000001469627220 */ /* 0x000fe20000410000 */
[----:B------:R-:W-:Y:S01]  /*2700*/  FFMA.FTZ R20, R84, R93, R21 ;  /* 0x0000005d54147223 */ /* 0x000fe20000010015 */
[C---:B------:R-:W-:Y:S01]  /*2710*/  FMUL.FTZ R21, R85.reuse, R94 ;  /* 0x0000005e55157220 */ /* 0x040fe20000410000 */
[----:B------:R-:W-:Y:S01]  /*2720*/  FMUL.FTZ R85, R85, R106 ;  /* 0x0000006a55557220 */ /* 0x000fe20000410000 */
[----:B------:R-:W-:Y:S01]  /*2730*/  FADD.FTZ R23, RZ, R23 ;  /* 0x00000017ff177221 */ /* 0x000fe20000010000 */
[----:B------:R-:W-:Y:S01]  /*2740*/  FFMA.FTZ R109, R95, R90, R98 ;  /* 0x0000005a5f6d7223 */ /* 0x000fe20000010062 */
[----:B------:R-:W-:Y:S01]  /*2750*/  FADD.FTZ R20, RZ, R20 ;  /* 0x00000014ff147221 */ /* 0x000fe20000010000 */
[----:B------:R-:W-:Y:S01]  /*2760*/  FFMA.FTZ R98, R86, R94, R85 ;  /* 0x0000005e56627223 */ /* 0x000fe20000010055 */
[----:B------:R-:W-:Y:S01]  /*2770*/  FADD.FTZ R104, R23, R100 ;  /* 0x0000006417687221 */ /* 0x000fe20000010000 */
[----:B------:R-:W-:Y:S01]  /*2780*/  FMUL.FTZ R85, R66, R101 ;  /* 0x0000006542557220 */ /* 0x000fe20000410000 */
[----:B------:R-:W-:Y:S01]  /*2790*/  FFMA.FTZ R23, R0, -R103, RZ ;  /* 0x8000006700177223 */ /* 0x000fe200000100ff */
[-C--:B------:R-:W-:Y:S01]  /*27a0*/  FFMA.FTZ R21, R86, R106.reuse, -R21 ;  /* 0x0000006a56157223 */ /* 0x080fe20000010815 */
[----:B------:R-:W-:Y:S01]  /*27b0*/  FADD.FTZ R102, R20, R109 ;  /* 0x0000006d14667221 */ /* 0x000fe20000010000 */
[----:B------:R-:W-:Y:S01]  /*27c0*/  FADD.FTZ R100, -R77, R106 ;  /* 0x0000006a4d647221 */ /* 0x000fe20000010100 */
[----:B------:R-:W-:Y:S01]  /*27d0*/  FMUL.FTZ R109, R66, R99 ;  /* 0x00000063426d7220 */ /* 0x000fe20000410000 */
[----:B------:R-:W-:Y:S01]  /*27e0*/  FMUL.FTZ R111, R94, R85 ;  /* 0x000000555e6f7220 */ /* 0x000fe20000410000 */
[----:B------:R-:W-:Y:S01]  /*27f0*/  FFMA.FTZ R20, R74, -R105, R23 ;  /* 0x800000694a147223 */ /* 0x000fe20000010017 */
[----:B------:R-:W-:Y:S01]  /*2800*/  FFMA.FTZ R22, R75, R106, R22 ;  /* 0x0000006a4b167223 */ /* 0x000fe20000010016 */
[----:B------:R-:W-:Y:S01]  /*2810*/  FADD.FTZ R23, R76, R21 ;  /* 0x000000154c177221 */ /* 0x000fe20000010000 */
[-C--:B------:R-:W-:Y:S01]  /*2820*/  FFMA.FTZ R111, R100, R109.reuse, -R111 ;  /* 0x0000006d646f7223 */ /* 0x080fe2000001086f */
[----:B------:R-:W-:Y:S01]  /*2830*/  FMUL.FTZ R109, R94, R109 ;  /* 0x0000006d5e6d7220 */ /* 0x000fe20000410000 */
[----:B------:R-:W-:Y:S01]  /*2840*/  FADD.FTZ R98, RZ, R98 ;  /* 0x00000062ff627221 */ /* 0x000fe20000010000 */
[----:B------:R-:W-:Y:S01]  /*2850*/  FFMA.FTZ R106, R83, R23, R22 ;  /* 0x00000017536a7223 */ /* 0x000fe20000010016 */
[C---:B------:R-:W-:Y:S01]  /*2860*/  FMUL.FTZ R22, R68.reuse, R87 ;  /* 0x0000005744167220 */ /* 0x040fe20000410000 */
[----:B------:R-:W-:Y:S01]  /*2870*/  FMUL.FTZ R86, R68, R88 ;  /* 0x0000005844567220 */ /* 0x000fe20000410000 */
[----:B------:R-:W-:Y:S01]  /*2880*/  FFMA.FTZ R21, R100, R85, R109 ;  /* 0x0000005564157223 */ /* 0x000fe2000001006d */
[----:B------:R-:W-:Y:S01]  /*2890*/  FADD.FTZ R109, -R76, R23 ;  /* 0x000000174c6d7221 */ /* 0x000fe20000010100 */
[C---:B------:R-:W-:Y:S01]  /*28a0*/  FMUL.FTZ R108, R98.reuse, R22 ;  /* 0x00000016626c7220 */ /* 0x040fe20000410000 */
[----:B------:R-:W-:Y:S01]  /*28b0*/  FMUL.FTZ R23, R98, R86 ;  /* 0x0000005662177220 */ /* 0x000fe20000410000 */
[----:B------:R-:W-:Y:S01]  /*28c0*/  FFMA.FTZ R20, R75, -R94, R20 ;  /* 0x8000005e4b147223 */ /* 0x000fe20000010014 */
[----:B------:R-:W-:Y:S01]  /*28d0*/  FADD.FTZ R21, R102, R21 ;  /* 0x0000001566157221 */ /* 0x000fe20000010000 */
[C---:B------:R-:W-:Y:S01]  /*28e0*/  FFMA.FTZ R108, R109.reuse, R86, R108 ;  /* 0x000000566d6c7223 */ /* 0x040fe2000001006c */
[----:B------:R-:W-:Y:S01]  /*28f0*/  FFMA.FTZ R23, R109, R22, -R23 ;  /* 0x000000166d177223 */ /* 0x000fe20000010817 */
[----:B------:R-:W-:Y:S01]  /*2900*/  FADD.FTZ R104, R104, R111 ;  /* 0x0000006f68687221 */ /* 0x000fe20000010000 */
[----:B------:R-:W-:Y:S01]  /*2910*/  FFMA.FTZ R102, R83, -R98, R20 ;  /* 0x8000006253667223 */ /* 0x000fe20000010014 */
[----:B------:R-:W-:Y:S01]  /*2920*/  FADD.FTZ R20, R21, R108 ;  /* 0x0000006c15147221 */ /* 0x000fe20000010000 */
[----:B------:R-:W0:Y:S01]  /*2930*/  SHFL.DOWN PT, R113, R106, 0x1, 0x1f ;  /* 0x08201f006a717f89 */ /* 0x000e2200000e0000 */
[----:B------:R-:W-:Y:S01]  /*2940*/  FADD.FTZ R104, R104, R23 ;  /* 0x0000001768687221 */ /* 0x000fe20000010000 */
[----:B------:R-:W-:-:S02]  /*2950*/  MOV R22, R106 ;  /* 0x0000006a00167202 */ /* 0x000fc40000000f00 */
[----:B------:R-:W1:Y:S01]  /*2960*/  SHFL.DOWN PT, R110, R102, 0x1, 0x1f ;  /* 0x08201f00666e7f89 */ /* 0x000e6200000e0000 */
[----:B------:R-:W-:Y:S02]  /*2970*/  MOV R23, R102 ;  /* 0x0000006600177202 */ /* 0x000fe40000000f00 */
[----:B------:R-:W-:Y:S01]  /*2980*/  MOV R21, R104 ;  /* 0x0000006800157202 */ /* 0x000fe20000000f00 */
[----:B------:R-:W2:Y:S04]  /*2990*/  SHFL.DOWN PT, R111, R20, 0x1, 0x1f ;  /* 0x08201f00146f7f89 */ /* 0x000ea800000e0000 */
[----:B------:R3:W4:Y:S02]  /*29a0*/  SHFL.DOWN PT, R108, R104, 0x1, 0x1f ;  /* 0x08201f00686c7f89 */ /* 0x00072400000e0000 */
[----:B---3--:R-:W-:Y:S01]  /*29b0*/  FMUL.FTZ R104, R2, R19 ;  /* 0x0000001302687220 */ /* 0x008fe20000410000 */
[----:B0-----:R-:W-:Y:S01]  /*29c0*/  @!P1 FADD.FTZ R22, R22, R113 ;  /* 0x0000007116169221 */ /* 0x001fe20000010000 */
[----:B-1----:R-:W-:-:S04]  /*29d0*/  @!P1 FADD.FTZ R23, R23, R110 ;  /* 0x0000006e17179221 */ /* 0x002fc80000010000 */
[----:B------:R-:W0:Y:S01]  /*29e0*/  SHFL.DOWN PT, R113, R22, 0x2, 0x1f ;  /* 0x08401f0016717f89 */ /* 0x000e2200000e0000 */
[----:B--2---:R-:W-:-:S03]  /*29f0*/  @!P1 FADD.FTZ R20, R111, R20 ;  /* 0x000000146f149221 */ /* 0x004fc60000010000 */
[----:B------:R-:W1:Y:S01]  /*2a00*/  SHFL.DOWN PT, R106, R23, 0x2, 0x1f ;  /* 0x08401f00176a7f89 */ /* 0x000e6200000e0000 */
[----:B----4-:R-:W-:-:S03]  /*2a10*/  @!P1 FADD.FTZ R21, R21, R108 ;  /* 0x0000006c15159221 */ /* 0x010fc60000010000 */
[----:B------:R-:W2:Y:S01]  /*2a20*/  SHFL.DOWN PT, R111, R20, 0x2, 0x1f ;  /* 0x08401f00146f7f89 */ /* 0x000ea200000e0000 */
[----:B------:R-:W-:-:S03]  /*2a30*/  ISETP.GT.AND P1, PT, R40, 0x1d, PT ;  /* 0x0000001d2800780c */ /* 0x000fc60003f24270 */
[----:B------:R-:W3:Y:S10]  /*2a40*/  SHFL.DOWN PT, R102, R21, 0x2, 0x1f ;  /* 0x08401f0015667f89 */ /* 0x000ef400000e0000 */
[----:B0-----:R-:W-:Y:S01]  /*2a50*/  @!P1 FADD.FTZ R22, R22, R113 ;  /* 0x0000007116169221 */ /* 0x001fe20000010000 */
[----:B------:R-:W-:Y:S01]  /*2a60*/  FFMA.FTZ R113, R3, R18, -R104 ;  /* 0x0000001203717223 */ /* 0x000fe20000010868 */
[----:B-1----:R-:W-:-:S03]  /*2a70*/  @!P1 FADD.FTZ R23, R23, R106 ;  /* 0x0000006a17179221 */ /* 0x002fc60000010000 */
[----:B------:R-:W0:Y:S01]  /*2a80*/  SHFL.DOWN PT, R117, R22, 0x4, 0x1f ;  /* 0x08801f0016757f89 */ /* 0x000e2200000e0000 */
[----:B--2---:R-:W-:-:S03]  /*2a90*/  @!P1 FADD.FTZ R20, R20, R111 ;  /* 0x0000006f14149221 */ /* 0x004fc60000010000 */
[----:B------:R-:W1:Y:S01]  /*2aa0*/  SHFL.DOWN PT, R108, R23, 0x4, 0x1f ;  /* 0x08801f00176c7f89 */ /* 0x000e6200000e0000 */
[CC--:B------:R-:W-:Y:S01]  /*2ab0*/  FMUL.FTZ R111, R2.reuse, R17.reuse ;  /* 0x00000011026f7220 */ /* 0x0c0fe20000410000 */
[----:B---3--:R-:W-:Y:S02]  /*2ac0*/  @!P1 FADD.FTZ R21, R21, R102 ;  /* 0x0000006615159221 */ /* 0x008fe40000010000 */
[----:B------:R-:W2:Y:S01]  /*2ad0*/  SHFL.DOWN PT, R115, R20, 0x4, 0x1f ;  /* 0x08801f0014737f89 */ /* 0x000ea200000e0000 */
[C---:B------:R-:W-:Y:S01]  /*2ae0*/  FMUL.FTZ R102, R2.reuse, R16 ;  /* 0x0000001002667220 */ /* 0x040fe20000410000 */
[----:B------:R-:W-:Y:S01]  /*2af0*/  FMUL.FTZ R2, R2, R18 ;  /* 0x0000001202027220 */ /* 0x000fe20000410000 */
[C---:B------:R-:W-:Y:S01]  /*2b00*/  FFMA.FTZ R16, R3.reuse, R16, -R111 ;  /* 0x0000001003107223 */ /* 0x040fe2000001086f */
[----:B------:R-:W3:Y:S01]  /*2b10*/  SHFL.DOWN PT, R106, R21, 0x4, 0x1f ;  /* 0x08801f00156a7f89 */ /* 0x000ee200000e0000 */
[C---:B------:R-:W-:Y:S01]  /*2b20*/  FFMA.FTZ R17, R3.reuse, R17, R102 ;  /* 0x0000001103117223 */ /* 0x040fe20000010066 */
[----:B------:R-:W-:Y:S01]  /*2b30*/  FADD.FTZ R18, R36, R113 ;  /* 0x0000007124127221 */ /* 0x000fe20000010000 */
[----:B------:R-:W-:Y:S01]  /*2b40*/  FFMA.FTZ R2, R3, R19, R2 ;  /* 0x0000001303027223 */ /* 0x000fe20000010002 */
[----:B------:R-:W-:Y:S01]  /*2b50*/  ISETP.NE.AND P1, PT, R56, RZ, PT ;  /* 0x000000ff3800720c */ /* 0x000fe20003f25270 */
[----:B------:R-:W-:-:S02]  /*2b60*/  FMUL.FTZ R3, R35, R87 ;  /* 0x0000005723037220 */ /* 0x000fc40000410000 */
[----:B------:R-:W-:Y:S01]  /*2b70*/  FADD.FTZ R19, R37, R2 ;  /* 0x0000000225137221 */ /* 0x000fe20000010000 */
[CC--:B------:R-:W-:Y:S01]  /*2b80*/  FMUL.FTZ R37, R35.reuse, R88.reuse ;  /* 0x0000005823257220 */ /* 0x0c0fe20000410000 */
[----:B------:R-:W-:Y:S01]  /*2b90*/  FFMA.FTZ R36, R34, R88, R3 ;  /* 0x0000005822247223 */ /* 0x000fe20000010003 */
[C---:B------:R-:W-:Y:S01]  /*2ba0*/  FMUL.FTZ R2, R35.reuse, R101 ;  /* 0x0000006523027220 */ /* 0x040fe20000410000 */
[C---:B------:R-:W-:Y:S01]  /*2bb0*/  FMUL.FTZ R3, R35.reuse, R97 ;  /* 0x0000006123037220 */ /* 0x040fe20000410000 */
[----:B0-----:R-:W-:Y:S01]  /*2bc0*/  @!P2 FADD.FTZ R22, R22, R117 ;  /* 0x000000751616a221 */ /* 0x001fe20000010000 */
[C---:B------:R-:W-:Y:S01]  /*2bd0*/  FFMA.FTZ R87, R34.reuse, R87, -R37 ;  /* 0x0000005722577223 */ /* 0x040fe20000010825 */
[-C--:B------:R-:W-:Y:S01]  /*2be0*/  FMUL.FTZ R37, R35, R99.reuse ;  /* 0x0000006323257220 */ /* 0x080fe20000410000 */
[----:B------:R-:W-:Y:S01]  /*2bf0*/  FMUL.FTZ R109, R109, R36 ;  /* 0x000000246d6d7220 */ /* 0x000fe20000410000 */
[----:B-1----:R-:W-:Y:S01]  /*2c00*/  @!P2 FADD.FTZ R23, R23, R108 ;  /* 0x0000006c1717a221 */ /* 0x002fe20000010000 */
[----:B------:R-:W0:Y:S01]  /*2c10*/  SHFL.DOWN PT, R113, R22, 0x8, 0x1f ;  /* 0x09001f0016717f89 */ /* 0x000e2200000e0000 */
[----:B------:R-:W-:Y:S01]  /*2c20*/  FFMA.FTZ R99, R34, R99, -R2 ;  /* 0x0000006322637223 */ /* 0x000fe20000010802 */
[C---:B------:R-:W-:Y:S01]  /*2c30*/  FMUL.FTZ R36, R35.reuse, R96 ;  /* 0x0000006023247220 */ /* 0x040fe20000410000 */
[----:B--2---:R-:W-:Y:S01]  /*2c40*/  @!P2 FADD.FTZ R20, R20, R115 ;  /* 0x000000731414a221 */ /* 0x004fe20000010000 */
[----:B------:R-:W1:Y:S01]  /*2c50*/  SHFL.DOWN PT, R104, R23, 0x8, 0x1f ;  /* 0x09001f0017687f89 */ /* 0x000e6200000e0000 */
[C---:B------:R-:W-:Y:S01]  /*2c60*/  FMUL.FTZ R2, R35.reuse, R89 ;  /* 0x0000005923027220 */ /* 0x040fe20000410000 */
[----:B------:R-:W-:Y:S01]  /*2c70*/  FMUL.FTZ R35, R35, R107 ;  /* 0x0000006b23237220 */ /* 0x000fe20000410000 */
[----:B---3--:R-:W-:Y:S01]  /*2c80*/  @!P2 FADD.FTZ R21, R21, R106 ;  /* 0x0000006a1515a221 */ /* 0x008fe20000010000 */
[----:B------:R-:W2:Y:S01]  /*2c90*/  SHFL.DOWN PT, R111, R20, 0x8, 0x1f ;  /* 0x09001f00146f7f89 */ /* 0x000ea200000e0000 */
[----:B------:R-:W-:Y:S01]  /*2ca0*/  ISETP.GT.AND P2, PT, R40, 0x17, PT ;  /* 0x000000172800780c */ /* 0x000fe20003f44270 */
[C---:B------:R-:W-:Y:S01]  /*2cb0*/  FFMA.FTZ R37, R34.reuse, R101, R37 ;  /* 0x0000006522257223 */ /* 0x040fe20000010025 */
[C---:B------:R-:W-:Y:S01]  /*2cc0*/  FFMA.FTZ R36, R34.reuse, R97, -R36 ;  /* 0x0000006122247223 */ /* 0x040fe20000010824 */
[----:B------:R-:W3:Y:S01]  /*2cd0*/  SHFL.DOWN PT, R102, R21, 0x8, 0x1f ;  /* 0x09001f0015667f89 */ /* 0x000ee200000e0000 */
[C---:B------:R-:W-:Y:S01]  /*2ce0*/  FFMA.FTZ R2, R34.reuse, R107, -R2 ;  /* 0x0000006b22027223 */ /* 0x040fe20000010802 */
[----:B------:R-:W-:Y:S01]  /*2cf0*/  FFMA.FTZ R35, R34, R89, R35 ;  /* 0x0000005922237223 */ /* 0x000fe20000010023 */
[----:B------:R-:W-:Y:S01]  /*2d00*/  FMUL.FTZ R37, R100, R37 ;  /* 0x0000002564257220 */ /* 0x000fe20000410000 */
[----:B------:R4:W-:Y:S06]  /*2d10*/  @!P1 STS.128 [UR6+0x1760], R16 ;  /* 0x00176010ff009988 */ /* 0x0009ec0008000c06 */
[----:B0-----:R-:W-:Y:S01]  /*2d20*/  @!P2 FADD.FTZ R22, R22, R113 ;  /* 0x000000711616a221 */ /* 0x001fe20000010000 */
[----:B-1----:R-:W-:-:S04]  /*2d30*/  @!P2 FADD.FTZ R23, R23, R104 ;  /* 0x000000681717a221 */ /* 0x002fc80000010000 */
[----:B------:R0:W1:Y:S01]  /*2d40*/  SHFL.DOWN PT, R17, R22, 0x10, 0x1f ;  /* 0x0a001f0016117f89 */ /* 0x00006200000e0000 */
[----:B----4-:R-:W-:Y:S01]  /*2d50*/  FFMA.FTZ R16, R34, R96, R3 ;  /* 0x0000006022107223 */ /* 0x010fe20000010003 */
[----:B--2---:R-:W-:Y:S02]  /*2d60*/  @!P2 FADD.FTZ R20, R20, R111 ;  /* 0x0000006f1414a221 */ /* 0x004fe40000010000 */
[----:B------:R0:W2:Y:S01]  /*2d70*/  SHFL.DOWN PT, R34, R23, 0x10, 0x1f ;  /* 0x0a001f0017227f89 */ /* 0x0000a200000e0000 */
[----:B------:R-:W-:Y:S01]  /*2d80*/  FMUL.FTZ R16, R95, R16 ;  /* 0x000000105f107220 */ /* 0x000fe20000410000 */
[----:B---3--:R-:W-:Y:S02]  /*2d90*/  @!P2 FADD.FTZ R21, R21, R102 ;  /* 0x000000661515a221 */ /* 0x008fe40000010000 */
        /* <DEDUP_REMOVED lines=9> */
.L_x_17272:
[----:B------:R-:W-:Y:S05]  /*2e30*/  BSYNC.RECONVERGENT B0 ;  /* 0x0000000000007941 */ /* 0x000fea0003800200 */
.L_x_17271:
        /* <DEDUP_REMOVED lines=30> */
.L_x_17274:
[----:B------:R-:W-:Y:S05]  /*3020*/  BSYNC.RECONVERGENT B0 ;  /* 0x0000000000007941 */ /* 0x000fea0003800200 */
.L_x_17273:
[----:B------:R-:W-:-:S04]  /*3030*/  UIADD3 UR4, UPT, UPT, UR4, 0x1, URZ ;  /* 0x0000000104047890 */ /* 0x000fc8000fffe0ff */
[----:B------:R-:W-:-:S09]  /*3040*/  UISETP.GE.AND UP0, UPT, UR4, UR8, UPT ;  /* 0x000000080400728c */ /* 0x000fd2000bf06270 */
[----:B------:R-:W-:Y:S05]  /*3050*/  BRA.U !UP0, `(.L_x_17275) ;  /* 0xffffffdd08387547 */ /* 0x000fea000b83ffff */
.L_x_17257:
[----:B------:R-:W-:Y:S01]  /*3060*/  BAR.SYNC.DEFER_BLOCKING 0x0 ;  /* 0x0000000000007b1d */ /* 0x000fe20000010000 */
[----:B------:R-:W-:Y:S02]  /*3070*/  ISETP.NE.AND P5, PT, R56, RZ, PT ;  /* 0x000000ff3800720c */ /* 0x000fe40003fa5270 */
[----:B------:R-:W-:-:S05]  /*3080*/  SHF.R.S32.HI R25, RZ, 0x1f, R24 ;  /* 0x0000001fff197819 */ /* 0x000fca0000011418 */
[----:B0-----:R-:W3:Y:S01]  /*3090*/  LDC.64 R22, c[0x0][0x4f8] ;  /* 0x00013e00ff167b82 */ /* 0x001ee20000000a00 */
[----:B------:R-:W0:Y:S01]  /*30a0*/  LDCU.64 UR6, c[0x0][0x500] ;  /* 0x0000a000ff0677ac */ /* 0x000e220008000a00 */
[----:B------:R-:W5:Y:S01]  /*30b0*/  LDCU.64 UR8, c[0x0][0x550] ;  /* 0x0000aa00ff0877ac */ /* 0x000f620008000a00 */
[----:B------:R-:W-:Y:S01]  /*30c0*/  STS.128 [R38], R12 ;  /* 0x0000000c26007388 */ /* 0x000fe20000000c00 */
[----:B------:R-:W-:-:S03]  /*30d0*/  NOP ;  /* 0x0000000000007918 */ /* 0x000fc60000000000 */
[----:B------:R-:W-:Y:S01]  /*30e0*/  LDS R5, [R39] ;  /* 0x0000000027057984 */ /* 0x000fe20000000800 */
[----:B---3--:R-:W-:-:S03]  /*30f0*/  IMAD.WIDE.U32 R2, R22, UR18, R24 ;  /* 0x0000001216027c25 */ /* 0x008fc6000f8e0018 */
[----:B------:R-:W-:Y:S01]  /*3100*/  LDS R7, [R39+0x80] ;  /* 0x0000800027077984 */ /* 0x000fe20000000800 */
[----:B------:R-:W-:Y:S02]  /*3110*/  IMAD R3, R23, UR18, R3 ;  /* 0x0000001217037c24 */ /* 0x000fe4000f8e0203 */
[----:B------:R-:W3:Y:S01]  /*3120*/  LDC.64 R22, c[0x0][0x518] ;  /* 0x00014600ff167b82 */ /* 0x000ee20000000a00 */
[----:B-1----:R-:W-:Y:S01]  /*3130*/  LDS R17, [R39+0x100] ;  /* 0x0001000027117984 */ /* 0x002fe20000000800 */
[----:B0-----:R-:W-:-:S03]  /*3140*/  IMAD.WIDE.U32 R2, R69, UR6, R2 ;  /* 0x0000000645027c25 */ /* 0x001fc6000f8e0002 */
[----:B------:R-:W-:Y:S01]  /*3150*/  LDS R19, [R39+0x180] ;  /* 0x0001800027137984 */ /* 0x000fe20000000800 */
[----:B------:R-:W-:Y:S01]  /*3160*/  IMAD R0, R69, UR7, R3 ;  /* 0x0000000745007c24 */ /* 0x000fe2000f8e0203 */
[----:B------:R-:W-:Y:S01]  /*3170*/  IADD3 R3, P4, PT, R50, R2, RZ ;  /* 0x0000000232037210 */ /* 0x000fe20007f9e0ff */
[----:B------:R-:W0:Y:S01]  /*3180*/  LDCU.64 UR6, c[0x0][0x560] ;  /* 0x0000ac00ff0677ac */ /* 0x000e220008000a00 */
[----:B------:R-:W-:Y:S02]  /*3190*/  @!P5 STS [UR5+0x200], R41 ;  /* 0x00020029ff00d988 */ /* 0x000fe40008000805 */
[----:B------:R-:W-:Y:S01]  /*31a0*/  IADD3.X R0, PT, PT, RZ, R0, RZ, P4, !PT ;  /* 0x00000000ff007210 */ /* 0x000fe200027fe4ff */
[----:B------:R-:W-:Y:S01]  /*31b0*/  BAR.SYNC.DEFER_BLOCKING 0x0 ;  /* 0x0000000000007b1d */ /* 0x000fe20000010000 */
[----:B-----5:R-:W-:-:S04]  /*31c0*/  LEA R2, P4, R3, UR8, 0x2 ;  /* 0x0000000803027c11 */ /* 0x020fc8000f8810ff */
[----:B------:R-:W-:Y:S01]  /*31d0*/  LEA.HI.X R3, R3, UR9, R0, 0x2, P4 ;  /* 0x0000000903037c11 */ /* 0x000fe2000a0f1400 */
[----:B---3--:R-:W-:-:S04]  /*31e0*/  IMAD.WIDE.U32 R24, R22, UR18, R24 ;  /* 0x0000001216187c25 */ /* 0x008fc8000f8e0018 */
[----:B------:R-:W-:Y:S01]  /*31f0*/  IMAD R25, R23, UR18, R25 ;  /* 0x0000001217197c24 */ /* 0x000fe2000f8e0219 */
[----:B------:R-:W1:Y:S02]  /*3200*/  LDS R21, [UR5+0x200] ;  /* 0x00020005ff157984 */ /* 0x000e640008000800 */
[-C--:B-1----:R-:W-:Y:S02]  /*3210*/  ISETP.GE.AND P0, PT, R50, R21.reuse, PT ;  /* 0x000000153200720c */ /* 0x082fe40003f06270 */
[-C--:B------:R-:W-:Y:S02]  /*3220*/  ISETP.GE.AND P1, PT, R48, R21.reuse, PT ;  /* 0x000000153000720c */ /* 0x080fe40003f26270 */
[-C--:B------:R-:W-:Y:S02]  /*3230*/  ISETP.GE.AND P2, PT, R46, R21.reuse, PT ;  /* 0x000000152e00720c */ /* 0x080fe40003f46270 */
[----:B------:R-:W-:-:S07]  /*3240*/  ISETP.GE.AND P3, PT, R44, R21, PT ;  /* 0x000000152c00720c */ /* 0x000fce0003f66270 */
[----:B------:R-:W-:Y:S04]  /*3250*/  @!P0 STG.E desc[UR16][R2.64], R5 ;  /* 0x0000000502008986 */ /* 0x000fe8000c101910 */
[----:B------:R-:W-:Y:S04]  /*3260*/  @!P1 STG.E desc[UR16][R2.64+0x80], R7 ;  /* 0x0000800702009986 */ /* 0x000fe8000c101910 */
[----:B------:R-:W-:Y:S04]  /*3270*/  @!P2 STG.E desc[UR16][R2.64+0x100], R17 ;  /* 0x000100110200a986 */ /* 0x000fe8000c101910 */
[----:B------:R-:W-:Y:S01]  /*3280*/  @!P3 STG.E desc[UR16][R2.64+0x180], R19 ;  /* 0x000180130200b986 */ /* 0x000fe2000c101910 */
[----:B------:R-:W-:Y:S06]  /*3290*/  BAR.SYNC.DEFER_BLOCKING 0x0 ;  /* 0x0000000000007b1d */ /* 0x000fec0000010000 */
[----:B------:R1:W-:Y:S01]  /*32a0*/  STS.128 [R38], R8 ;  /* 0x0000000826007388 */ /* 0x0003e20000000c00 */
[----:B------:R-:W-:-:S03]  /*32b0*/  NOP ;  /* 0x0000000000007918 */ /* 0x000fc60000000000 */
[----:B------:R-:W-:Y:S04]  /*32c0*/  LDS R13, [R39] ;  /* 0x00000000270d7984 */ /* 0x000fe80000000800 */
[----:B------:R-:W-:Y:S04]  /*32d0*/  LDS R15, [R39+0x80] ;  /* 0x00008000270f7984 */ /* 0x000fe80000000800 */
[----:B------:R-:W-:Y:S01]  /*32e0*/  LDS R21, [R39+0x100] ;  /* 0x0001000027157984 */ /* 0x000fe20000000800 */
[----:B-1----:R-:W-:-:S03]  /*32f0*/  FADD.FTZ R8, R8, R57 ;  /* 0x0000003908087221 */ /* 0x002fc60000010000 */
[----:B------:R-:W-:Y:S01]  /*3300*/  LDS R5, [R39+0x180] ;  /* 0x0001800027057984 */ /* 0x000fe20000000800 */
[----:B------:R-:W-:-:S03]  /*3310*/  FADD.FTZ R9, R8, R9 ;  /* 0x0000000908097221 */ /* 0x000fc60000010000 */
[----:B------:R-:W-:Y:S01]  /*3320*/  @!P5 STS [UR5+0x200], R41 ;  /* 0x00020029ff00d988 */ /* 0x000fe20008000805 */
[----:B------:R-:W-:Y:S01]  /*3330*/  FADD.FTZ R10, R9, R10 ;  /* 0x0000000a090a7221 */ /* 0x000fe20000010000 */
[----:B------:R-:W-:Y:S03]  /*3340*/  BAR.SYNC.DEFER_BLOCKING 0x0 ;  /* 0x0000000000007b1d */ /* 0x000fe60000010000 */
[----:B------:R-:W-:-:S03]  /*3350*/  FADD.FTZ R57, R10, R11 ;  /* 0x0000000b0a397221 */ /* 0x000fc60000010000 */
        /* <DEDUP_REMOVED lines=11> */
[----:B------:R-:W-:-:S07]  /*3410*/  ISETP.GE.AND P3, PT, R44, R7, PT ;  /* 0x000000072c00720c */ /* 0x000fce0003f66270 */
        /* <DEDUP_REMOVED lines=13> */
.L_x_17256:
        /* <DEDUP_REMOVED lines=34> */
.L_x_17278:
[----:B------:R-:W-:Y:S05]  /*3710*/  BSYNC.RECONVERGENT B0 ;  /* 0x0000000000007941 */ /* 0x000fea0003800200 */
.L_x_17277:
[----:B------:R-:W-:Y:S05]  /*3720*/  @!P0 BRA `(.L_x_17279) ;  /* 0x0000000000688947 */ /* 0x000fea0003800000 */
[----:B------:R-:W-:Y:S06]  /*3730*/  BAR.SYNC.DEFER_BLOCKING 0x0 ;  /* 0x0000000000007b1d */ /* 0x000fec0000010000 */
[----:B------:R-:W-:Y:S01]  /*3740*/  BSSY.RECONVERGENT B0, `(.L_x_17279) ;  /* 0x0000018000007945 */ /* 0x000fe20003800200 */
[----:B------:R-:W3:Y:S01]  /*3750*/  SHFL.DOWN P0, R0, R57, 0x1, 0x1f ;  /* 0x08201f0039007f89 */ /* 0x000ee20000000000 */
[----:B01----:R-:W0:Y:S01]  /*3760*/  S2R R4, SR_LANEID ;  /* 0x0000000000047919 */ /* 0x003e220000000000 */
[----:B------:R-:W1:Y:S01]  /*3770*/  S2R R6, SR_TID.X ;  /* 0x0000000000067919 */ /* 0x000e620000002100 */
[----:B---3--:R-:W-:-:S05]  /*3780*/  @P0 FADD R0, R0, R57 ;  /* 0x0000003900000221 */ /* 0x008fca0000000000 */
[----:B------:R-:W3:Y:S01]  /*3790*/  SHFL.DOWN P0, R3, R0, 0x2, 0x1f ;  /* 0x08401f0000037f89 */ /* 0x000ee20000000000 */
[----:B0-----:R-:W-:-:S13]  /*37a0*/  ISETP.NE.AND P1, PT, R4, RZ, PT ;  /* 0x000000ff0400720c */ /* 0x001fda0003f25270 */
[----:B------:R-:W0:Y:S01]  /*37b0*/  @!P1 S2R R7, SR_CgaCtaId ;  /* 0x0000000000079919 */ /* 0x000e220000008800 */
[----:B---3--:R-:W-:Y:S01]  /*37c0*/  @P0 FADD R3, R0, R3 ;  /* 0x0000000300030221 */ /* 0x008fe20000000000 */
[----:B------:R-:W-:-:S04]  /*37d0*/  @!P1 MOV R0, 0x400 ;  /* 0x0000040000009802 */ /* 0x000fc80000000f00 */
[----:B------:R-:W3:Y:S01]  /*37e0*/  SHFL.DOWN P0, R2, R3, 0x4, 0x1f ;  /* 0x08801f0003027f89 */ /* 0x000ee20000000000 */
[----:B0-----:R-:W-:Y:S01]  /*37f0*/  @!P1 LEA R7, R7, R0, 0x18 ;  /* 0x0000000007079211 */ /* 0x001fe200078ec0ff */
[----:B---3--:R-:W-:-:S05]  /*3800*/  @P0 FADD R2, R3, R2 ;  /* 0x0000000203020221 */ /* 0x008fca0000000000 */
        /* <DEDUP_REMOVED lines=11> */
.L_x_17280:
[----:B------:R-:W-:Y:S05]  /*38c0*/  BSYNC.RECONVERGENT B0 ;  /* 0x0000000000007941 */ /* 0x000fea0003800200 */
.L_x_17279:
[----:B------:R-:W-:Y:S05]  /*38d0*/  @P2 EXIT ;  /* 0x000000000000294d */ /* 0x000fea0003800000 */
[----:B------:R-:W0:Y:S01]  /*38e0*/  LDCU.64 UR8, c[0x0][0x4e8] ;  /* 0x00009d00ff0877ac */ /* 0x000e220008000a00 */
[----:B------:R-:W3:Y:S01]  /*38f0*/  S2UR UR5, SR_CgaCtaId ;  /* 0x00000000000579c3 */ /* 0x000ee20000008800 */
[----:B------:R-:W-:Y:S01]  /*3900*/  BSSY.RECONVERGENT B0, `(.L_x_17281) ;  /* 0x000004e000007945 */ /* 0x000fe20003800200 */
[----:B------:R-:W1:Y:S01]  /*3910*/  LDCU.64 UR10, c[0x0][0x4c8] ;  /* 0x00009900ff0a77ac */ /* 0x000e620008000a00 */
[----:B------:R-:W2:Y:S01]  /*3920*/  LDCU.64 UR12, c[0x0][0x4a8] ;  /* 0x00009500ff0c77ac */ /* 0x000ea20008000a00 */
[----:B------:R-:W-:Y:S01]  /*3930*/  UMOV UR4, 0x400 ;  /* 0x0000040000047882 */ /* 0x000fe20000000000 */
[----:B------:R-:W2:Y:S01]  /*3940*/  LDCU UR6, c[0x0][0x360] ;  /* 0x00006c00ff0677ac */ /* 0x000ea20008000800 */
[----:B------:R-:W2:Y:S01]  /*3950*/  LDCU.64 UR28, c[0x0][0x3e0] ;  /* 0x00007c00ff1c77ac */ /* 0x000ea20008000a00 */
[C---:B0-----:R-:W-:Y:S01]  /*3960*/  IMAD.WIDE.U32 R6, R69.reuse, UR8, RZ ;  /* 0x0000000845067c25 */ /* 0x041fe2000f8e00ff */
[----:B------:R-:W0:Y:S03]  /*3970*/  LDCU.64 UR30, c[0x0][0x3c0] ;  /* 0x00007800ff1e77ac */ /* 0x000e260008000a00 */
[C---:B-1----:R-:W-:Y:S01]  /*3980*/  IMAD.WIDE.U32 R8, R69.reuse, UR10, RZ ;  /* 0x0000000a45087c25 */ /* 0x042fe2000f8e00ff */
[----:B------:R-:W1:Y:S03]  /*3990*/  LDCU.64 UR14, c[0x0][0x4b0] ;  /* 0x00009600ff0e77ac */ /* 0x000e660008000a00 */
[C---:B--2---:R-:W-:Y:S01]  /*39a0*/  IMAD.WIDE.U32 R10, R69.reuse, UR12, RZ ;  /* 0x0000000c450a7c25 */ /* 0x044fe2000f8e00ff */
[----:B------:R-:W2:Y:S03]  /*39b0*/  LDCU.64 UR18, c[0x0][0x4d0] ;  /* 0x00009a00ff1277ac */ /* 0x000ea60008000a00 */
[----:B------:R-:W-:-:S02]  /*39c0*/  IMAD R27, R69, UR9, R7 ;  /* 0x00000009451b7c24 */ /* 0x000fc4000f8e0207 */
[C---:B------:R-:W-:Y:S01]  /*39d0*/  IMAD R25, R69.reuse, UR11, R9 ;  /* 0x0000000b45197c24 */ /* 0x040fe2000f8e0209 */
[----:B------:R-:W0:Y:S01]  /*39e0*/  LDCU.64 UR24, c[0x0][0x4f0] ;  /* 0x00009e00ff1877ac */ /* 0x000e220008000a00 */
[----:B------:R-:W-:Y:S01]  /*39f0*/  IMAD R69, R69, UR13, R11 ;  /* 0x0000000d45457c24 */ /* 0x000fe2000f8e020b */
[----:B------:R-:W0:Y:S01]  /*3a00*/  LDCU.64 UR26, c[0x0][0x540] ;  /* 0x0000a800ff1a77ac */ /* 0x000e220008000a00 */
[----:B------:R-:W0:Y:S01]  /*3a10*/  LDCU.128 UR20, c[0x0][0x530] ;  /* 0x0000a600ff1477ac */ /* 0x000e220008000c00 */
[----:B---3--:R-:W-:-:S12]  /*3a20*/  ULEA UR4, UR5, UR4, 0x18 ;  /* 0x0000000405047291 */ /* 0x008fd8000f8ec0ff */
.L_x_17282:
[C---:B------:R-:W-:Y:S01]  /*3a30*/  LEA R0, R19.reuse, UR4, 0x3 ;  /* 0x0000000413007c11 */ /* 0x040fe2000f8e18ff */
[C---:B---3--:R-:W-:Y:S01]  /*3a40*/  IMAD.WIDE.U32 R12, R19.reuse, UR28, RZ ;  /* 0x0000001c130c7c25 */ /* 0x048fe2000f8e00ff */
[----:B----4-:R-:W-:Y:S02]  /*3a50*/  SHF.R.S32.HI R18, RZ, 0x1f, R19 ;  /* 0x0000001fff127819 */ /* 0x010fe40000011413 */
[----:B------:R-:W-:Y:S01]  /*3a60*/  MOV R2, R10 ;  /* 0x0000000a00027202 */ /* 0x000fe20000000f00 */
[----:B------:R-:W3:Y:S01]  /*3a70*/  LDS.64 R20, [R0+0x2760] ;  /* 0x0027600000147984 */ /* 0x000ee20000000a00 */
        /* <DEDUP_REMOVED lines=13> */
[----:B---3--:R-:W-:Y:S04]  /*3b50*/  REDG.E.ADD.F32.FTZ.RN.STRONG.GPU desc[UR16][R2.64], R20 ;  /* 0x00000014020079a6 */ /* 0x008fe8000c12f310 */
[----:B------:R0:W-:Y:S04]  /*3b60*/  REDG.E.ADD.F32.FTZ.RN.STRONG.GPU desc[UR16][R2.64+0x4], R21 ;  /* 0x00000415020079a6 */ /* 0x0001e8000c12f310 */
[----:B------:R-:W1:Y:S01]  /*3b70*/  LDG.E.64 R14, desc[UR16][R14.64] ;  /* 0x000000100e0e7981 */ /* 0x000e62000c1e1b00 */
[C---:B--2---:R-:W-:Y:S02]  /*3b80*/  IMAD R16, R18.reuse, UR18, RZ ;  /* 0x0000001212107c24 */ /* 0x044fe4000f8e02ff */
        /* <DEDUP_REMOVED lines=38> */
.L_x_17281:
[----:B------:R-:W-:Y:S05]  /*3df0*/  EXIT ;  /* 0x000000000000794d */ /* 0x000fea0003800000 */
.L_x_17283:
        /* <DEDUP_REMOVED lines=16> */
.L_x_18784:


//--------------------- .text._Z25selective_scan_bwd_kernelI32Selective_Scan_bwd_kernel_traitsILi32ELi4ELb0ELb0ELb0ELb0ELb1EfN3c107complexIfEEEEv12SSMParamsBwd --------------------------
	.section	.text._Z25selective_scan_bwd_kernelI32Selective_Scan_bwd_kernel_traitsILi32ELi4ELb0ELb0ELb0ELb0ELb1EfN3c107complexIfEEEEv12SSMParamsBwd,"ax",@progbits
	.align	128
        .global         _Z25selective_scan_bwd_kernelI32Selective_Scan_bwd_kernel_traitsILi32ELi4ELb0ELb0ELb0ELb0ELb1EfN3c107complexIfEEEEv12SSMParamsBwd
        .type           _Z25selective_scan_bwd_kernelI32Selective_Scan_bwd_kernel_traitsILi32ELi4ELb0ELb0ELb0ELb0ELb1EfN3c107complexIfEEEEv12SSMParamsBwd,@function
        .size           _Z25selective_scan_bwd_kernelI32Selective_Scan_bwd_kernel_traitsILi32ELi4ELb0ELb0ELb0ELb0ELb1EfN3c107complexIfEEEEv12SSMParamsBwd,(.L_x_18785 - _Z25selective_scan_bwd_kernelI32Selective_Scan_bwd_kernel_traitsILi32ELi4ELb0ELb0ELb0ELb0ELb1EfN3c107complexIfEEEEv12SSMParamsBwd)
        .other          _Z25selective_scan_bwd_kernelI32Selective_Scan_bwd_kernel_traitsILi32ELi4ELb0ELb0ELb0ELb0ELb1EfN3c107complexIfEEEEv12SSMParamsBwd,@"STO_CUDA_ENTRY STV_DEFAULT"
_Z25selective_scan_bwd_kernelI32Selective_Scan_bwd_kernel_traitsILi32ELi4ELb0ELb0ELb0ELb0ELb1EfN3c107complexIfEEEEv12SSMParamsBwd:
.text._Z25selective_scan_bwd_kernelI32Selective_Scan_bwd_kernel_traitsILi32ELi4ELb0ELb0ELb0ELb0ELb1EfN3c107complexIfEEEEv12SSMParamsBwd:
        /* <DEDUP_REMOVED lines=74> */
[----:B----4-:R-:W-:Y:S02]  /*04a0*/  LEA R51, P2, R50, R20, 0x2 ;  /* 0x0000001432337211 */ /* 0x010fe400078410ff */
        /* <DEDUP_REMOVED lines=29> */
.L_x_17305:
[----:B0-----:R-:W0:Y:S01]  /*0680*/  LDCU UR4, c[0x0][0x388] ;  /* 0x00007100ff0477ac */ /* 0x001e220008000800 */
[----:B------:R-:W-:Y:S01]  /*0690*/  IADD3 R39, PT, PT, R42, -0x1, RZ ;  /* 0xffffffff2a277810 */ /* 0x000fe20007ffe0ff */
[----:B------:R-:W-:Y:S01]  /*06a0*/  HFMA2 R5, -RZ, RZ, 0, 0 ;  /* 0x00000000ff057431 */ /* 0x000fe200000001ff */
[----:B------:R-:W-:Y:S01]  /*06b0*/  SHF.L.U32 R10, R47, 0x2, RZ ;  /* 0x000000022f0a7819 */ /* 0x000fe200000006ff */
[----:B------:R-:W-:Y:S01]  /*06c0*/  HFMA2 R11, -RZ, RZ, 0, 0 ;  /* 0x00000000ff0b7431 */ /* 0x000fe200000001ff */
[----:B------:R-:W-:Y:S02]  /*06d0*/  SHF.L.U32 R32, R39, 0x7, RZ ;  /* 0x0000000727207819 */ /* 0x000fe400000006ff */
[----:B------:R-:W-:Y:S02]  /*06e0*/  MOV R7, RZ ;  /* 0x000000ff00077202 */ /* 0x000fe40000000f00 */
[----:B------:R-:W-:Y:S01]  /*06f0*/  MOV R13, RZ ;  /* 0x000000ff000d7202 */ /* 0x000fe20000000f00 */
[----:B------:R-:W-:Y:S01]  /*0700*/  BAR.SYNC.DEFER_BLOCKING 0x0 ;  /* 0x0000000000007b1d */ /* 0x000fe20000010000 */
[----:B------:R-:W-:-:S04]  /*0710*/  IADD3 R2, P4, PT, R10, R51, RZ ;  /* 0x000000330a027210 */ /* 0x000fc80007f9e0ff */
[----:B------:R-:W-:-:S03]  /*0720*/  IADD3.X R3, PT, PT, RZ, R50, RZ, P4, !PT ;  /* 0x00000032ff037210 */ /* 0x000fc600027fe4ff */
[----:B------:R-:W1:Y:S01]  /*0730*/  S2UR UR5, SR_CgaCtaId ;  /* 0x00000000000579c3 */ /* 0x000e620000008800 */
[----:B------:R-:W2:Y:S01]  /*0740*/  S2R R37, SR_LANEID ;  /* 0x0000000000257919 */ /* 0x000ea20000000000 */
[----:B0-----:R-:W-:Y:S01]  /*0750*/  IADD3 R38, PT, PT, -R32, UR4, RZ ;  /* 0x0000000420267c10 */ /* 0x001fe2000fffe1ff */
[----:B------:R-:W-:Y:S02]  /*0760*/  HFMA2 R15, -RZ, RZ, 0, 0 ;  /* 0x00000000ff0f7431 */ /* 0x000fe400000001ff */
[----:B------:R-:W-:Y:S01]  /*0770*/  HFMA2 R23, -RZ, RZ, 0, 0 ;  /* 0x00000000ff177431 */ /* 0x000fe200000001ff */
[-C--:B------:R-:W-:Y:S02]  /*0780*/  ISETP.GE.AND P3, PT, R47, R38.reuse, PT ;  /* 0x000000262f00720c */ /* 0x080fe40003f66270 */
[----:B------:R-:W-:Y:S02]  /*0790*/  MOV R21, RZ ;  /* 0x000000ff00157202 */ /* 0x000fe40000000f00 */
[----:B------:R-:W-:Y:S01]  /*07a0*/  MOV R25, RZ ;  /* 0x000000ff00197202 */ /* 0x000fe20000000f00 */
[----:B------:R-:W-:Y:S01]  /*07b0*/  HFMA2 R35, -RZ, RZ, 0, 0 ;  /* 0x00000000ff237431 */ /* 0x000fe200000001ff */
[----:B------:R-:W-:-:S02]  /*07c0*/  ISETP.GE.AND P2, PT, R45, R38, PT ;  /* 0x000000262d00720c */ /* 0x000fc40003f46270 */
[----:B------:R-:W-:Y:S02]  /*07d0*/  MOV R27, RZ ;  /* 0x000000ff001b7202 */ /* 0x000fe40000000f00 */
[----:B------:R-:W-:Y:S01]  /*07e0*/  MOV R65, RZ ;  /* 0x000000ff00417202 */ /* 0x000fe20000000f00 */
[----:B------:R-:W-:Y:S01]  /*07f0*/  HFMA2 R33, -RZ, RZ, 0, 0 ;  /* 0x00000000ff217431 */ /* 0x000fe200000001ff */
[-C--:B------:R-:W-:Y:S01]  /*0800*/  ISETP.GE.AND P1, PT, R43, R38.reuse, PT ;  /* 0x000000262b00720c */ /* 0x080fe20003f26270 */
[----:B------:R-:W3:Y:S01]  /*0810*/  @!P3 LDG.E R5, desc[UR16][R2.64] ;  /* 0x000000100205b981 */ /* 0x000ee2000c1e1900 */
[----:B------:R-:W-:Y:S01]  /*0820*/  ISETP.GE.AND P0, PT, R41, R38, PT ;  /* 0x000000262900720c */ /* 0x000fe20003f06270 */
[----:B------:R-:W0:Y:S04]  /*0830*/  LDCU.64 UR6, c[0x0][0x488] ;  /* 0x00009100ff0677ac */ /* 0x000e280008000a00 */
[----:B------:R-:W4:Y:S01]  /*0840*/  @!P2 LDG.E R7, desc[UR16][R2.64+0x80] ;  /* 0x000080100207a981 */ /* 0x000f22000c1e1900 */
[----:B------:R-:W-:Y:S01]  /*0850*/  HFMA2 R69, -RZ, RZ, 0, 0 ;  /* 0x00000000ff457431 */ /* 0x000fe200000001ff */
[----:B------:R-:W-:Y:S01]  /*0860*/  MOV R67, RZ ;  /* 0x000000ff00437202 */ /* 0x000fe20000000f00 */
[----:B------:R-:W-:Y:S01]  /*0870*/  HFMA2 R71, -RZ, RZ, 0, 0 ;  /* 0x00000000ff477431 */ /* 0x000fe200000001ff */
[----:B------:R-:W0:Y:S02]  /*0880*/  LDCU.64 UR8, c[0x0][0x558] ;  /* 0x0000ab00ff0877ac */ /* 0x000e240008000a00 */
[----:B------:R-:W4:Y:S01]  /*0890*/  @!P1 LDG.E R11, desc[UR16][R2.64+0x100] ;  /* 0x00010010020b9981 */ /* 0x000f22000c1e1900 */
[----:B------:R-:W0:Y:S03]  /*08a0*/  LDCU.64 UR10, c[0x0][0x490] ;  /* 0x00009200ff0a77ac */ /* 0x000e260008000a00 */
[----:B------:R2:W4:Y:S01]  /*08b0*/  @!P0 LDG.E R13, desc[UR16][R2.64+0x180] ;  /* 0x00018010020d8981 */ /* 0x000522000c1e1900 */
[----:B------:R-:W-:-:S02]  /*08c0*/  UMOV UR4, 0x400 ;  /* 0x0000040000047882 */ /* 0x000fc40000000000 */
[----:B-1----:R-:W-:Y:S01]  /*08d0*/  ULEA UR5, UR5, UR4, 0x18 ;  /* 0x0000000405057291 */ /* 0x002fe2000f8ec0ff */
[----:B------:R-:W-:Y:S01]  /*08e0*/  IADD3 R8, P4, PT, R10, R49, RZ ;  /* 0x000000310a087210 */ /* 0x000fe20007f9e0ff */
[----:B------:R-:W1:Y:S04]  /*08f0*/  LDCU UR4, c[0x0][0x38c] ;  /* 0x00007180ff0477ac */ /* 0x000e680008000800 */
[C---:B--2---:R-:W-:Y:S02]  /*0900*/  LEA R36, R37.reuse, UR5, 0x2 ;  /* 0x0000000525247c11 */ /* 0x044fe4000f8e10ff */
[----:B------:R-:W-:Y:S02]  /*0910*/  LEA R3, R37, UR5, 0x4 ;  /* 0x0000000525037c11 */ /* 0x000fe4000f8e20ff */
[----:B------:R-:W-:Y:S01]  /*0920*/  IADD3.X R9, PT, PT, RZ, R48, RZ, P4, !PT ;  /* 0x00000030ff097210 */ /* 0x000fe200027fe4ff */
[----:B---3--:R-:W-:Y:S04]  /*0930*/  STS [R36], R5 ;  /* 0x0000000524007388 */ /* 0x008fe80000000800 */
[----:B----4-:R-:W-:Y:S04]  /*0940*/  STS [R36+0x80], R7 ;  /* 0x0000800724007388 */ /* 0x010fe80000000800 */
[----:B------:R-:W-:Y:S04]  /*0950*/  STS [R36+0x100], R11 ;  /* 0x0001000b24007388 */ /* 0x000fe80000000800 */
        /* <DEDUP_REMOVED lines=8> */
[----:B--2---:R-:W-:Y:S01]  /*09e0*/  HFMA2 R13, -RZ, RZ, 0, 0 ;  /* 0x00000000ff0d7431 */ /* 0x004fe200000001ff */
[----:B------:R-:W-:-:S04]  /*09f0*/  IADD3 R10, P4, PT, R10, R46, RZ ;  /* 0x0000002e0a0a7210 */ /* 0x000fc80007f9e0ff */
[----:B------:R-:W-:Y:S01]  /*0a00*/  IADD3.X R11, PT, PT, RZ, R44, RZ, P4, !PT ;  /* 0x0000002cff0b7210 */ /* 0x000fe200027fe4ff */
[----:B---3--:R2:W-:Y:S04]  /*0a10*/  STS [R36], R15 ;  /* 0x0000000f24007388 */ /* 0x0085e80000000800 */
[----:B----4-:R3:W-:Y:S04]  /*0a20*/  STS [R36+0x80], R21 ;  /* 0x0000801524007388 */ /* 0x0107e80000000800 */
[----:B------:R4:W-:Y:S01]  /*0a30*/  STS [R36+0x100], R23 ;  /* 0x0001001724007388 */ /* 0x0009e20000000800 */
[----:B--2---:R-:W2:Y:S03]  /*0a40*/  LDC.64 R14, c[0x0][0x410] ;  /* 0x00010400ff0e7b82 */ /* 0x004ea60000000a00 */
[----:B------:R1:W-:Y:S01]  /*0a50*/  STS [R36+0x180], R25 ;  /* 0x0001801924007388 */ /* 0x0003e20000000800 */
[----:B------:R-:W-:-:S03]  /*0a60*/  NOP ;  /* 0x0000000000007918 */ /* 0x000fc60000000000 */
[----:B------:R-:W-:Y:S01]  /*0a70*/  LDS.128 R16, [R3] ;  /* 0x0000000003107984 */ /* 0x000fe20000000c00 */
[----:B---3--:R-:W3:Y:S08]  /*0a80*/  LDC.64 R20, c[0x0][0x418] ;  /* 0x00010600ff147b82 */ /* 0x008ef00000000a00 */
[----:B------:R-:W-:Y:S08]  /*0a90*/  BAR.SYNC.DEFER_BLOCKING 0x0 ;  /* 0x0000000000007b1d */ /* 0x000ff00000010000 */
[----:B----4-:R-:W4:Y:S01]  /*0aa0*/  LDC.64 R22, c[0x0][0x420] ;  /* 0x00010800ff167b82 */ /* 0x010f220000000a00 */
[----:B------:R-:W4:Y:S04]  /*0ab0*/  @!P3 LDG.E R13, desc[UR16][R10.64] ;  /* 0x000000100a0db981 */ /* 0x000f28000c1e1900 */
[----:B------:R-:W4:Y:S04]  /*0ac0*/  @!P2 LDG.E R27, desc[UR16][R10.64+0x80] ;  /* 0x000080100a1ba981 */ /* 0x000f28000c1e1900 */
[----:B------:R-:W4:Y:S04]  /*0ad0*/  @!P1 LDG.E R35, desc[UR16][R10.64+0x100] ;  /* 0x000100100a239981 */ /* 0x000f28000c1e1900 */
[----:B------:R-:W4:Y:S01]  /*0ae0*/  @!P0 LDG.E R65, desc[UR16][R10.64+0x180] ;  /* 0x000180100a418981 */ /* 0x000f22000c1e1900 */
[----:B--2---:R-:W-:-:S04]  /*0af0*/  IMAD.WIDE.U32 R8, R14, UR18, R32 ;  /* 0x000000120e087c25 */ /* 0x004fc8000f8e0020 */
[----:B------:R-:W-:Y:S02]  /*0b00*/  IMAD R9, R15, UR18, R9 ;  /* 0x000000120f097c24 */ /* 0x000fe4000f8e0209 */
[----:B---3--:R-:W-:-:S04]  /*0b10*/  IMAD.WIDE.U32 R8, R63, R20, R8 ;  /* 0x000000143f087225 */ /* 0x008fc800078e0008 */
[----:B------:R-:W-:Y:S01]  /*0b20*/  IMAD R9, R63, R21, R9 ;  /* 0x000000153f097224 */ /* 0x000fe200078e0209 */
[----:B------:R-:W-:-:S04]  /*0b30*/  IADD3 R8, P4, PT, R47, R8, RZ ;  /* 0x000000082f087210 */ /* 0x000fc80007f9e0ff */
[----:B------:R-:W-:Y:S02]  /*0b40*/  IADD3.X R9, PT, PT, RZ, R9, RZ, P4, !PT ;  /* 0x00000009ff097210 */ /* 0x000fe400027fe4ff */
[----:B0-----:R-:W-:-:S04]  /*0b50*/  LEA R14, P4, R8, UR6, 0x2 ;  /* 0x00000006080e7c11 */ /* 0x001fc8000f8810ff */
[----:B------:R-:W-:Y:S01]  /*0b60*/  LEA.HI.X R15, R8, UR7, R9, 0x2, P4 ;  /* 0x00000007080f7c11 */ /* 0x000fe2000a0f1409 */
[----:B-1----:R-:W-:Y:S01]  /*0b70*/  HFMA2 R25, -RZ, RZ, 0, 0 ;  /* 0x00000000ff197431 */ /* 0x002fe200000001ff */
[----:B------:R-:W-:Y:S01]  /*0b80*/  MOV R21, RZ ;  /* 0x000000ff00157202 */ /* 0x000fe20000000f00 */
[----:B------:R-:W0:Y:S01]  /*0b90*/  LDCU.64 UR6, c[0x0][0x478] ;  /* 0x00008f00ff0677ac */ /* 0x000e220008000a00 */
[----:B----4-:R-:W-:Y:S04]  /*0ba0*/  STS [R36], R13 ;  /* 0x0000000d24007388 */ /* 0x010fe80000000800 */
[----:B------:R1:W-:Y:S04]  /*0bb0*/  STS [R36+0x80], R27 ;  /* 0x0000801b24007388 */ /* 0x0003e80000000800 */
[----:B------:R2:W-:Y:S04]  /*0bc0*/  STS [R36+0x100], R35 ;  /* 0x0001002324007388 */ /* 0x0005e80000000800 */
[----:B------:R3:W-:Y:S01]  /*0bd0*/  STS [R36+0x180], R65 ;  /* 0x0001804124007388 */ /* 0x0007e20000000800 */
[----:B------:R-:W-:-:S03]  /*0be0*/  NOP ;  /* 0x0000000000007918 */ /* 0x000fc60000000000 */
[----:B------:R-:W-:Y:S01]  /*0bf0*/  LDS.128 R8, [R3] ;  /* 0x0000000003087984 */ /* 0x000fe20000000c00 */
[----:B-1----:R-:W1:Y:S08]  /*0c00*/  LDC.64 R26, c[0x0][0x428] ;  /* 0x00010a00ff1a7b82 */ /* 0x002e700000000a00 */
[----:B------:R-:W-:Y:S06]  /*0c10*/  BAR.SYNC.DEFER_BLOCKING 0x0 ;  /* 0x0000000000007b1d */ /* 0x000fec0000010000 */
[----:B------:R-:W4:Y:S04]  /*0c20*/  @!P3 LDG.E R21, desc[UR16][R14.64] ;  /* 0x000000100e15b981 */ /* 0x000f28000c1e1900 */
[----:B------:R-:W4:Y:S04]  /*0c30*/  @!P2 LDG.E R25, desc[UR16][R14.64+0x80] ;  /* 0x000080100e19a981 */ /* 0x000f28000c1e1900 */
[----:B------:R-:W4:Y:S04]  /*0c40*/  @!P1 LDG.E R67, desc[UR16][R14.64+0x100] ;  /* 0x000100100e439981 */ /* 0x000f28000c1e1900 */
[----:B------:R-:W4:Y:S01]  /*0c50*/  @!P0 LDG.E R69, desc[UR16][R14.64+0x180] ;  /* 0x000180100e458981 */ /* 0x000f22000c1e1900 */
[----:B------:R-:W-:-:S04]  /*0c60*/  IMAD.WIDE.U32 R12, R22, UR18, R32 ;  /* 0x00000012160c7c25 */ /* 0x000fc8000f8e0020 */
[----:B------:R-:W-:Y:S02]  /*0c70*/  IMAD R13, R23, UR18, R13 ;  /* 0x00000012170d7c24 */ /* 0x000fe4000f8e020d */
[----:B-1----:R-:W-:-:S04]  /*0c80*/  IMAD.WIDE.U32 R12, R63, R26, R12 ;  /* 0x0000001a3f0c7225 */ /* 0x002fc800078e000c */
[----:B------:R-:W-:Y:S01]  /*0c90*/  IMAD R0, R63, R27, R13 ;  /* 0x0000001b3f007224 */ /* 0x000fe200078e020d */
[----:B------:R-:W-:Y:S01]  /*0ca0*/  IADD3 R13, P4, PT, R47, R12, RZ ;  /* 0x0000000c2f0d7210 */ /* 0x000fe20007f9e0ff */
[----:B--2---:R-:W-:-:S03]  /*0cb0*/  HFMA2 R35, -RZ, RZ, 0, 0 ;  /* 0x00000000ff237431 */ /* 0x004fc600000001ff */
[----:B------:R-:W-:Y:S02]  /*0cc0*/  IADD3.X R0, PT, PT, RZ, R0, RZ, P4, !PT ;  /* 0x00000000ff007210 */ /* 0x000fe400027fe4ff */
[C---:B0-----:R-:W-:Y:S02]  /*0cd0*/  LEA R12, P4, R13.reuse, UR6, 0x2 ;  /* 0x000000060d0c7c11 */ /* 0x041fe4000f8810ff */
[----:B------:R-:W-:Y:S02]  /*0ce0*/  MOV R27, RZ ;  /* 0x000000ff001b7202 */ /* 0x000fe40000000f00 */
[----:B---3--:R-:W-:Y:S02]  /*0cf0*/  MOV R65, RZ ;  /* 0x000000ff00417202 */ /* 0x008fe40000000f00 */
[----:B------:R-:W-:Y:S01]  /*0d00*/  LEA.HI.X R13, R13, UR7, R0, 0x2, P4 ;  /* 0x000000070d0d7c11 */ /* 0x000fe2000a0f1400 */
[----:B------:R-:W0:Y:S01]  /*0d10*/  LDCU.64 UR6, c[0x0][0x510] ;  /* 0x0000a200ff0677ac */ /* 0x000e220008000a00 */
[----:B----4-:R-:W-:Y:S04]  /*0d20*/  STS [R36], R21 ;  /* 0x0000001524007388 */ /* 0x010fe80000000800 */
[----:B------:R-:W-:Y:S04]  /*0d30*/  STS [R36+0x80], R25 ;  /* 0x0000801924007388 */ /* 0x000fe80000000800 */
[----:B------:R1:W-:Y:S04]  /*0d40*/  STS [R36+0x100], R67 ;  /* 0x0001004324007388 */ /* 0x0003e80000000800 */
[----:B------:R-:W-:Y:S01]  /*0d50*/  STS [R36+0x180], R69 ;  /* 0x0001804524007388 */ /* 0x000fe20000000800 */
[----:B------:R-:W-:-:S03]  /*0d60*/  NOP ;  /* 0x0000000000007918 */ /* 0x000fc60000000000 */
[----:B------:R-:W2:Y:S01]  /*0d70*/  LDS.128 R20, [R3] ;  /* 0x0000000003147984 */ /* 0x000ea20000000c00 */
[----:B-1----:R-:W1:Y:S08]  /*0d80*/  LDC.64 R66, c[0x0][0x508] ;  /* 0x00014200ff427b82 */ /* 0x002e700000000a00 */
[----:B------:R-:W-:Y:S06]  /*0d90*/  BAR.SYNC.DEFER_BLOCKING 0x0 ;  /* 0x0000000000007b1d */ /* 0x000fec0000010000 */
[----:B------:R-:W3:Y:S04]  /*0da0*/  @!P3 LDG.E R27, desc[UR16][R12.64] ;  /* 0x000000100c1bb981 */ /* 0x000ee8000c1e1900 */
[----:B------:R-:W4:Y:S04]  /*0db0*/  @!P2 LDG.E R35, desc[UR16][R12.64+0x80] ;  /* 0x000080100c23a981 */ /* 0x000f28000c1e1900 */
[----:B------:R-:W4:Y:S04]  /*0dc0*/  @!P1 LDG.E R65, desc[UR16][R12.64+0x100] ;  /* 0x000100100c419981 */ /* 0x000f28000c1e1900 */
[----:B------:R-:W4:Y:S01]  /*0dd0*/  @!P0 LDG.E R71, desc[UR16][R12.64+0x180] ;  /* 0x000180100c478981 */ /* 0x000f22000c1e1900 */
[----:B--2---:R-:W-:Y:S01]  /*0de0*/  FMUL.FTZ R25, R22, -1.4426950216293334961 ;  /* 0xbfb8aa3b16197820 */ /* 0x004fe20000410000 */
[----:B------:R-:W-:Y:S01]  /*0df0*/  FMUL.FTZ R14, R21, -1.4426950216293334961 ;  /* 0xbfb8aa3b150e7820 */ /* 0x000fe20000410000 */
[----:B------:R-:W-:-:S03]  /*0e00*/  FMUL.FTZ R0, R20, -1.4426950216293334961 ;  /* 0xbfb8aa3b14007820 */ /* 0x000fc60000410000 */
[----:B------:R-:W2:Y:S01]  /*0e10*/  MUFU.EX2 R24, R14 ;  /* 0x0000000e00187308 */ /* 0x000ea20000000800 */
[----:B------:R-:W-:-:S07]  /*0e20*/  FMUL.FTZ R26, R23, -1.4426950216293334961 ;  /* 0xbfb8aa3b171a7820 */ /* 0x000fce0000410000 */
[----:B------:R-:W0:Y:S08]  /*0e30*/  MUFU.EX2 R25, R25 ;  /* 0x0000001900197308 */ /* 0x000e300000000800 */
[----:B------:R-:W1:Y:S08]  /*0e40*/  MUFU.EX2 R0, R0 ;  /* 0x0000000000007308 */ /* 0x000e700000000800 */
[----:B------:R0:W1:Y:S01]  /*0e50*/  MUFU.EX2 R34, R26 ;  /* 0x0000001a00227308 */ /* 0x0000620000000800 */
[----:B--2---:R-:W-:Y:S01]  /*0e60*/  FADD.FTZ R24, R24, 1 ;  /* 0x3f80000018187421 */ /* 0x004fe20000010000 */
[----:B0-----:R-:W-:-:S06]  /*0e70*/  FADD.FTZ R26, R25, 1 ;  /* 0x3f800000191a7421 */ /* 0x001fcc0000010000 */
[----:B------:R-:W0:Y:S01]  /*0e80*/  MUFU.RCP R64, R24 ;  /* 0x0000001800407308 */ /* 0x000e220000001000 */
[----:B-1----:R-:W-:-:S07]  /*0e90*/  FADD.FTZ R2, R0, 1 ;  /* 0x3f80000000027421 */ /* 0x002fce0000010000 */
[----:B------:R-:W-:Y:S01]  /*0ea0*/  MUFU.RCP R73, R26 ;  /* 0x0000001a00497308 */ /* 0x000fe20000001000 */
[----:B------:R-:W-:-:S07]  /*0eb0*/  FADD.FTZ R34, R34, 1 ;  /* 0x3f80000022227421 */ /* 0x000fce0000010000 */
[----:B------:R1:W2:Y:S08]  /*0ec0*/  MUFU.RCP R69, R2 ;  /* 0x0000000200457308 */ /* 0x0002b00000001000 */
[----:B------:R-:W2:Y:S01]  /*0ed0*/  MUFU.RCP R70, R34 ;  /* 0x0000002200467308 */ /* 0x000ea20000001000 */
[----:B0-----:R-:W-:-:S04]  /*0ee0*/  FADD.FTZ R0, -R64, 1 ;  /* 0x3f80000040007421 */ /* 0x001fc80000010100 */
[----:B-1----:R-:W-:Y:S01]  /*0ef0*/  FFMA.FTZ R2, R21, R0, 1 ;  /* 0x3f80000015027423 */ /* 0x002fe20000010000 */
[----:B--2---:R-:W-:Y:S01]  /*0f00*/  FADD.FTZ R25, -R69, 1 ;  /* 0x3f80000045197421 */ /* 0x004fe20000010100 */
[----:B------:R-:W-:-:S03]  /*0f10*/  ISETP.NE.AND P1, PT, R52, RZ, PT ;  /* 0x000000ff3400720c */ /* 0x000fc60003f25270 */
[----:B------:R-:W-:Y:S01]  /*0f20*/  FFMA.FTZ R25, R20, R25, 1 ;  /* 0x3f80000014197423 */ /* 0x000fe20000010019 */
[----:B------:R-:W-:-:S04]  /*0f30*/  FADD.FTZ R62, -R70, 1 ;  /* 0x3f800000463e7421 */ /* 0x000fc80000010100 */
[----:B------:R-:W-:Y:S01]  /*0f40*/  FFMA.FTZ R62, R23, R62, 1 ;  /* 0x3f800000173e7423 */ /* 0x000fe2000001003e */
[----:B------:R-:W-:-:S04]  /*0f50*/  UISETP.NE.U32.AND UP0, UPT, UR10, URZ, UPT ;  /* 0x000000ff0a00728c */ /* 0x000fc8000bf05070 */
[----:B------:R-:W-:Y:S01]  /*0f60*/  UISETP.NE.AND.EX UP0, UPT, UR11, URZ, UPT, UP0 ;  /* 0x000000ff0b00728c */ /* 0x000fe2000bf05300 */
[----:B-----5:R-:W-:Y:S01]  /*0f70*/  FADD.FTZ R68, R19, R60 ;  /* 0x0000003c13447221 */ /* 0x020fe20000010000 */
[----:B---3--:R0:W-:Y:S04]  /*0f80*/  STS [R36], R27 ;  /* 0x0000001b24007388 */ /* 0x0081e80000000800 */
[----:B----4-:R1:W-:Y:S04]  /*0f90*/  STS [R36+0x80], R35 ;  /* 0x0000802324007388 */ /* 0x0103e80000000800 */
[----:B------:R-:W-:Y:S04]  /*0fa0*/  STS [R36+0x100], R65 ;  /* 0x0001004124007388 */ /* 0x000fe80000000800 */
[----:B------:R-:W-:Y:S01]  /*0fb0*/  STS [R36+0x180], R71 ;  /* 0x0001804724007388 */ /* 0x000fe20000000800 */
[----:B------:R-:W-:-:S03]  /*0fc0*/  NOP ;  /* 0x0000000000007918 */ /* 0x000fc60000000000 */
[----:B------:R-:W2:Y:S01]  /*0fd0*/  LDS.128 R12, [R3] ;  /* 0x00000000030c7984 */ /* 0x000ea20000000c00 */
[----:B0-----:R-:W-:-:S04]  /*0fe0*/  FADD.FTZ R27, -R73, 1 ;  /* 0x3f800000491b7421 */ /* 0x001fc80000010100 */
[----:B-1----:R-:W-:Y:S01]  /*0ff0*/  FFMA.FTZ R35, R22, R27, 1 ;  /* 0x3f80000016237423 */ /* 0x002fe2000001001b */
        /* <DEDUP_REMOVED lines=12> */
[----:B------:R-:W-:Y:S06]  /*10c0*/  BAR.SYNC.DEFER_BLOCKING 0x0 ;  /* 0x0000000000007b1d */ /* 0x000fec0000010000 */
[----:B------:R0:W-:Y:S01]  /*10d0*/  STS.128 [R3], R24 ;  /* 0x0000001803007388 */ /* 0x0001e20000000c00 */
[----:B------:R-:W-:-:S03]  /*10e0*/  NOP ;  /* 0x0000000000007918 */ /* 0x000fc60000000000 */
[----:B------:R-:W-:Y:S04]  /*10f0*/  LDS R65, [R36] ;  /* 0x0000000024417984 */ /* 0x000fe80000000800 */
[----:B------:R-:W-:Y:S04]  /*1100*/  LDS R71, [R36+0x80] ;  /* 0x0000800024477984 */ /* 0x000fe80000000800 */
[----:B------:R-:W-:Y:S04]  /*1110*/  LDS R75, [R36+0x100] ;  /* 0x00010000244b7984 */ /* 0x000fe80000000800 */
[----:B------:R-:W-:Y:S04]  /*1120*/  LDS R77, [R36+0x180] ;  /* 0x00018000244d7984 */ /* 0x000fe80000000800 */
[----:B------:R-:W-:Y:S01]  /*1130*/  @!P1 STS [UR5+0x200], R38 ;  /* 0x00020026ff009988 */ /* 0x000fe20008000805 */
[----:B------:R-:W-:Y:S01]  /*1140*/  BAR.SYNC.DEFER_BLOCKING 0x0 ;  /* 0x0000000000007b1d */ /* 0x000fe20000010000 */
[----:B------:R-:W-:-:S05]  /*1150*/  IMAD.WIDE.U32 R34, R66, UR18, R32 ;  /* 0x0000001242227c25 */ /* 0x000fca000f8e0020 */
[----:B------:R-:W1:Y:S01]  /*1160*/  LDS R0, [UR5+0x200] ;  /* 0x00020005ff007984 */ /* 0x000e620008000800 */
[----:B------:R-:W-:Y:S02]  /*1170*/  IMAD R35, R67, UR18, R35 ;  /* 0x0000001243237c24 */ /* 0x000fe4000f8e0223 */
[----:B0-----:R-:W-:-:S04]  /*1180*/  IMAD.WIDE.U32 R24, R63, UR6, R34 ;  /* 0x000000063f187c25 */ /* 0x001fc8000f8e0022 */
[----:B------:R-:W-:Y:S01]  /*1190*/  IMAD R2, R63, UR7, R25 ;  /* 0x000000073f027c24 */ /* 0x000fe2000f8e0219 */
[----:B------:R-:W-:Y:S01]  /*11a0*/  IADD3 R24, P0, PT, R47, R24, RZ ;  /* 0x000000182f187210 */ /* 0x000fe20007f1e0ff */
[----:B------:R-:W-:-:S03]  /*11b0*/  FADD.FTZ R66, R17, R60 ;  /* 0x0000003c11427221 */ /* 0x000fc60000010000 */
[----:B------:R-:W-:Y:S01]  /*11c0*/  IADD3.X R17, PT, PT, RZ, R2, RZ, P0, !PT ;  /* 0x00000002ff117210 */ /* 0x000fe200007fe4ff */
[----:B------:R-:W-:Y:S01]  /*11d0*/  FADD.FTZ R62, R16, R60 ;  /* 0x0000003c103e7221 */ /* 0x000fe20000010000 */
[----:B------:R-:W-:-:S04]  /*11e0*/  LEA R16, P5, R24, UR8, 0x2 ;  /* 0x0000000818107c11 */ /* 0x000fc8000f8a10ff */
[----:B------:R-:W-:Y:S02]  /*11f0*/  LEA.HI.X R17, R24, UR9, R17, 0x2, P5 ;  /* 0x0000000918117c11 */ /* 0x000fe4000a8f1411 */
[-C--:B-1----:R-:W-:Y:S02]  /*1200*/  ISETP.GE.AND P0, PT, R47, R0.reuse, PT ;  /* 0x000000002f00720c */ /* 0x082fe40003f06270 */
[-C--:B------:R-:W-:Y:S02]  /*1210*/  ISETP.GE.AND P2, PT, R45, R0.reuse, PT ;  /* 0x000000002d00720c */ /* 0x080fe40003f46270 */
[-C--:B------:R-:W-:Y:S02]  /*1220*/  ISETP.GE.AND P3, PT, R43, R0.reuse, PT ;  /* 0x000000002b00720c */ /* 0x080fe40003f66270 */
[----:B------:R-:W-:-:S07]  /*1230*/  ISETP.GE.AND P4, PT, R41, R0, PT ;  /* 0x000000002900720c */ /* 0x000fce0003f86270 */
[----:B------:R0:W-:Y:S04]  /*1240*/  @!P0 STG.E desc[UR16][R16.64], R65 ;  /* 0x0000004110008986 */ /* 0x0001e8000c101910 */
[----:B------:R0:W-:Y:S04]  /*1250*/  @!P2 STG.E desc[UR16][R16.64+0x80], R71 ;  /* 0x000080471000a986 */ /* 0x0001e8000c101910 */
[----:B------:R0:W-:Y:S04]  /*1260*/  @!P3 STG.E desc[UR16][R16.64+0x100], R75 ;  /* 0x0001004b1000b986 */ /* 0x0001e8000c101910 */
[----:B------:R0:W-:Y:S01]  /*1270*/  @!P4 STG.E desc[UR16][R16.64+0x180], R77 ;  /* 0x0001804d1000c986 */ /* 0x0001e2000c101910 */
[----:B------:R-:W-:Y:S01]  /*1280*/  FADD.FTZ R67, R18, R60 ;  /* 0x0000003c12437221 */ /* 0x000fe20000010000 */
[----:B------:R-:W-:Y:S01]  /*1290*/  FMUL.FTZ R69, R20, R69 ;  /* 0x0000004514457220 */ /* 0x000fe20000410000 */
[----:B------:R-:W-:Y:S01]  /*12a0*/  FMUL.FTZ R64, R21, R64 ;  /* 0x0000004015407220 */ /* 0x000fe20000410000 */
[----:B------:R-:W-:Y:S01]  /*12b0*/  FMUL.FTZ R73, R22, R73 ;  /* 0x0000004916497220 */ /* 0x000fe20000410000 */
[----:B------:R-:W-:Y:S01]  /*12c0*/  FMUL.FTZ R70, R23, R70 ;  /* 0x0000004617467220 */ /* 0x000fe20000410000 */
[----:B------:R-:W-:Y:S06]  /*12d0*/  BRA.U !UP0, `(.L_x_17285) ;  /* 0x0000000108807547 */ /* 0x000fec000b800000 */
[----:B------:R-:W-:Y:S01]  /*12e0*/  BAR.SYNC.DEFER_BLOCKING 0x0 ;  /* 0x0000000000007b1d */ /* 0x000fe20000010000 */
[----:B------:R-:W-:Y:S01]  /*12f0*/  FMUL.FTZ R12, R12, R69 ;  /* 0x000000450c0c7220 */ /* 0x000fe20000410000 */
[----:B------:R-:W-:Y:S01]  /*1300*/  FMUL.FTZ R13, R13, R64 ;  /* 0x000000400d0d7220 */ /* 0x000fe20000410000 */
[----:B------:R-:W-:Y:S01]  /*1310*/  FMUL.FTZ R14, R14, R73 ;  /* 0x000000490e0e7220 */ /* 0x000fe20000410000 */
[----:B------:R-:W-:-:S04]  /*1320*/  FMUL.FTZ R15, R15, R70 ;  /* 0x000000460f0f7220 */ /* 0x000fc80000410000 */
[----:B------:R-:W0:Y:S08]  /*1330*/  LDC.64 R26, c[0x0][0x430] ;  /* 0x00010c00ff1a7b82 */ /* 0x000e300000000a00 */
[----:B------:R-:W1:Y:S01]  /*1340*/  LDC.64 R34, c[0x0][0x438] ;  /* 0x00010e00ff227b82 */ /* 0x000e620000000a00 */
[----:B------:R1:W-:Y:S01]  /*1350*/  STS.128 [R3], R12 ;  /* 0x0000000c03007388 */ /* 0x0003e20000000c00 */
        /* <DEDUP_REMOVED lines=9> */
[C---:B------:R-:W-:Y:S02]  /*13f0*/  IADD3 R13, P5, PT, R47.reuse, R12, RZ ;  /* 0x0000000c2f0d7210 */ /* 0x040fe40007fbe0ff */
[----:B------:R-:W-:Y:S01]  /*1400*/  @!P1 STS [UR5+0x200], R38 ;  /* 0x00020026ff009988 */ /* 0x000fe20008000805 */
[----:B------:R-:W-:Y:S06]  /*1410*/  BAR.SYNC.DEFER_BLOCKING 0x0 ;  /* 0x0000000000007b1d */ /* 0x000fec0000010000 */
[----:B------:R-:W0:Y:S02]  /*1420*/  LDS R0, [UR5+0x200] ;  /* 0x00020005ff007984 */ /* 0x000e240008000800 */
[----:B0-----:R-:W-:-:S02]  /*1430*/  ISETP.GE.AND P0, PT, R47, R0, PT ;  /* 0x000000002f00720c */ /* 0x001fc40003f06270 */
[-C--:B------:R-:W-:Y:S02]  /*1440*/  ISETP.GE.AND P2, PT, R45, R0.reuse, PT ;  /* 0x000000002d00720c */ /* 0x080fe40003f46270 */
[-C--:B------:R-:W-:Y:S02]  /*1450*/  ISETP.GE.AND P3, PT, R43, R0.reuse, PT ;  /* 0x000000002b00720c */ /* 0x080fe40003f66270 */
[----:B------:R-:W-:Y:S02]  /*1460*/  ISETP.GE.AND P4, PT, R41, R0, PT ;  /* 0x000000002900720c */ /* 0x000fe40003f86270 */
[----:B------:R-:W-:Y:S02]  /*1470*/  IADD3.X R0, PT, PT, RZ, R2, RZ, P5, !PT ;  /* 0x00000002ff007210 */ /* 0x000fe40002ffe4ff */
[----:B------:R-:W-:-:S04]  /*1480*/  LEA R12, P5, R13, UR10, 0x2 ;  /* 0x0000000a0d0c7c11 */ /* 0x000fc8000f8a10ff */
[----:B------:R-:W-:-:S05]  /*1490*/  LEA.HI.X R13, R13, UR11, R0, 0x2, P5 ;  /* 0x0000000b0d0d7c11 */ /* 0x000fca000a8f1400 */
[----:B------:R1:W-:Y:S04]  /*14a0*/  @!P0 STG.E desc[UR16][R12.64], R19 ;  /* 0x000000130c008986 */ /* 0x0003e8000c101910 */
[----:B------:R1:W-:Y:S04]  /*14b0*/  @!P2 STG.E desc[UR16][R12.64+0x80], R21 ;  /* 0x000080150c00a986 */ /* 0x0003e8000c101910 */
[----:B------:R1:W-:Y:S04]  /*14c0*/  @!P3 STG.E desc[UR16][R12.64+0x100], R23 ;  /* 0x000100170c00b986 */ /* 0x0003e8000c101910 */
[----:B------:R1:W-:Y:S02]  /*14d0*/  @!P4 STG.E desc[UR16][R12.64+0x180], R25 ;  /* 0x000180190c00c986 */ /* 0x0003e4000c101910 */
.L_x_17285:
[----:B------:R-:W-:Y:S01]  /*14e0*/  BAR.SYNC.DEFER_BLOCKING 0x0 ;  /* 0x0000000000007b1d */ /* 0x000fe20000010000 */
[----:B------:R-:W-:Y:S01]  /*14f0*/  FMUL.FTZ R0, R8, R69 ;  /* 0x0000004508007220 */ /* 0x000fe20000410000 */
[----:B------:R-:W-:Y:S01]  /*1500*/  FMUL.FTZ R64, R9, R64 ;  /* 0x0000004009407220 */ /* 0x000fe20000410000 */
[----:B------:R-:W-:Y:S01]  /*1510*/  UISETP.GE.AND UP0, UPT, UR4, 0x1, UPT ;  /* 0x000000010400788c */ /* 0x000fe2000bf06270 */
[----:B------:R-:W-:Y:S01]  /*1520*/  FMUL.FTZ R83, R10, R73 ;  /* 0x000000490a537220 */ /* 0x000fe20000410000 */
[----:B------:R-:W-:Y:S01]  /*1530*/  FFMA.FTZ R2, R4, R0, R57 ;  /* 0x0000000004027223 */ /* 0x000fe20000010039 */
[----:B------:R-:W-:Y:S01]  /*1540*/  FMUL.FTZ R82, R11, R70 ;  /* 0x000000460b527220 */ /* 0x000fe20000410000 */
[----:B------:R-:W-:Y:S02]  /*1550*/  CS2R R10, SRZ ;  /* 0x00000000000a7805 */ /* 0x000fe4000001ff00 */
[----:B------:R-:W-:Y:S01]  /*1560*/  CS2R R8, SRZ ;  /* 0x0000000000087805 */ /* 0x000fe2000001ff00 */
[----:B-1----:R-:W-:Y:S01]  /*1570*/  FFMA.FTZ R13, R5, R64, R2 ;  /* 0x00000040050d7223 */ /* 0x002fe20000010002 */
[-C--:B------:R-:W-:Y:S01]  /*1580*/  FMUL.FTZ R12, R0, R61.reuse ;  /* 0x0000003d000c7220 */ /* 0x080fe20000410000 */
[-C--:B------:R-:W-:Y:S01]  /*1590*/  FMUL.FTZ R14, R83, R61.reuse ;  /* 0x0000003d530e7220 */ /* 0x080fe20000410000 */
[----:B------:R-:W-:Y:S01]  /*15a0*/  FMUL.FTZ R15, R82, R61 ;  /* 0x0000003d520f7220 */ /* 0x000fe20000410000 */
[----:B------:R-:W-:Y:S01]  /*15b0*/  FFMA.FTZ R2, R6, R83, R13 ;  /* 0x0000005306027223 */ /* 0x000fe2000001000d */
[----:B------:R-:W-:-:S03]  /*15c0*/  FMUL.FTZ R13, R64, R61 ;  /* 0x0000003d400d7220 */ /* 0x000fc60000410000 */
[----:B------:R-:W-:Y:S01]  /*15d0*/  FFMA.FTZ R57, R7, R82, R2 ;  /* 0x0000005207397223 */ /* 0x000fe20000010002 */
[----:B------:R-:W-:Y:S06]  /*15e0*/  BRA.U !UP0, `(.L_x_17286) ;  /* 0x0000002508247547 */ /* 0x000fec000b800000 */
[----:B0-----:R-:W0:Y:S01]  /*15f0*/  LDC.64 R70, c[0x0][0x3e0] ;  /* 0x0000f800ff467b82 */ /* 0x001e220000000a00 */
        /* <DEDUP_REMOVED lines=8> */
[----:B------:R-:W-:Y:S01]  /*1680*/  IADD3 R79, PT, PT, R42, -0x2, RZ ;  /* 0xfffffffe2a4f7810 */ /* 0x000fe20007ffe0ff */
[----:B------:R-:W-:Y:S01]  /*1690*/  FMUL.FTZ R78, R4, R62 ;  /* 0x0000003e044e7220 */ /* 0x000fe20000410000 */
[----:B------:R-:W-:Y:S01]  /*16a0*/  ISETP.EQ.AND P0, PT, R52, RZ, P0 ;  /* 0x000000ff3400720c */ /* 0x000fe20000702270 */
[----:B------:R-:W-:Y:S01]  /*16b0*/  FMUL.FTZ R77, R5, R66 ;  /* 0x00000042054d7220 */ /* 0x000fe20000410000 */
[----:B------:R-:W-:Y:S01]  /*16c0*/  FMUL.FTZ R76, R6, R67 ;  /* 0x00000043064c7220 */ /* 0x000fe20000410000 */
[----:B------:R-:W-:Y:S01]  /*16d0*/  FMUL.FTZ R75, R7, R68 ;  /* 0x00000044074b7220 */ /* 0x000fe20000410000 */
[----:B------:R-:W-:Y:S01]  /*16e0*/  MOV R11, RZ ;  /* 0x000000ff000b7202 */ /* 0x000fe20000000f00 */
[----:B------:R-:W2:Y:S01]  /*16f0*/  LDC.64 R24, c[0x0][0x440] ;  /* 0x00011000ff187b82 */ /* 0x000ea20000000a00 */
[----:B------:R-:W-:Y:S01]  /*1700*/  LOP3.LUT R74, R74, 0x100, RZ, 0xc0, !PT ;  /* 0x000001004a4a7812 */ /* 0x000fe200078ec0ff */
[----:B------:R-:W3:Y:S01]  /*1710*/  LDCU UR7, c[0x0][0x394] ;  /* 0x00007280ff0777ac */ /* 0x000ee20008000800 */
[----:B------:R-:W-:Y:S01]  /*1720*/  LOP3.LUT R69, R69, 0x100, RZ, 0xc0, !PT ;  /* 0x0000010045457812 */ /* 0x000fe200078ec0ff */
[----:B------:R-:W4:Y:S04]  /*1730*/  LDCU UR8, c[0x0][0x38c] ;  /* 0x00007180ff0877ac */ /* 0x000f280008000800 */
[----:B------:R-:W0:Y:S01]  /*1740*/  LDC.64 R26, c[0x0][0x3a8] ;  /* 0x0000ea00ff1a7b82 */ /* 0x000e220000000a00 */
[----:B------:R-:W-:-:S05]  /*1750*/  UMOV UR4, URZ ;  /* 0x000000ff00047c82 */ /* 0x000fca0008000000 */
.L_x_17304:
[----:B------:R-:W-:Y:S02]  /*1760*/  MOV R16, R30 ;  /* 0x0000001e00107202 */ /* 0x000fe40000000f00 */
[----:B0-----:R-:W-:-:S03]  /*1770*/  MOV R17, R53 ;  /* 0x0000003500117202 */ /* 0x001fc60000000f00 */
[----:B0-----:R-:W-:-:S04]  /*1780*/  IMAD.WIDE.U32 R16, R26, UR4, R16 ;  /* 0x000000041a107c25 */ /* 0x001fc8000f8e0010 */
[----:B----4-:R-:W-:Y:S01]  /*1790*/  IMAD R2, R27, UR4, R17 ;  /* 0x000000041b027c24 */ /* 0x010fe2000f8e0211 */
[----:B--2---:R-:W-:-:S04]  /*17a0*/  LEA R34, P1, R16, R24, 0x3 ;  /* 0x0000001810227211 */ /* 0x004fc800078218ff */
[----:B------:R-:W-:-:S06]  /*17b0*/  LEA.HI.X R35, R16, R25, R2, 0x3, P1 ;  /* 0x0000001910237211 */ /* 0x000fcc00008f1c02 */
[----:B------:R-:W2:Y:S01]  /*17c0*/  LDG.E.64 R34, desc[UR16][R34.64] ;  /* 0x0000001022227981 */ /* 0x000ea2000c1e1b00 */
[----:B-1-3--:R-:W-:-:S04]  /*17d0*/  IMAD.WIDE.U32 R18, R72, UR4, RZ ;  /* 0x0000000448127c25 */ /* 0x00afc8000f8e00ff */
[----:B------:R-:W-:Y:S01]  /*17e0*/  IMAD.WIDE.U32 R20, R70, UR4, RZ ;  /* 0x0000000446147c25 */ /* 0x000fe2000f8e00ff */
[----:B------:R-:W-:-:S03]  /*17f0*/  LEA R22, P1, R18, R59, 0x3 ;  /* 0x0000003b12167211 */ /* 0x000fc600078218ff */
[----:B------:R-:W-:Y:S01]  /*1800*/  IMAD R19, R73, UR4, R19 ;  /* 0x0000000449137c24 */ /* 0x000fe2000f8e0213 */
[----:B------:R-:W-:Y:S01]  /*1810*/  LEA R16, P2, R20, R56, 0x3 ;  /* 0x0000003814107211 */ /* 0x000fe200078418ff */
[----:B------:R-:W-:-:S03]  /*1820*/  IMAD R17, R71, UR4, R21 ;  /* 0x0000000447117c24 */ /* 0x000fc6000f8e0215 */
[----:B------:R-:W-:Y:S02]  /*1830*/  LEA.HI.X R23, R18, R58, R19, 0x3, P1 ;  /* 0x0000003a12177211 */ /* 0x000fe400008f1c13 */
[----:B------:R-:W-:-:S04]  /*1840*/  LEA.HI.X R17, R20, R54, R17, 0x3, P2 ;  /* 0x0000003614117211 */ /* 0x000fc800010f1c11 */
[----:B------:R-:W5:Y:S04]  /*1850*/  LDG.E.64 R22, desc[UR16][R22.64] ;  /* 0x0000001016167981 */ /* 0x000f68000c1e1b00 */
[----:B------:R-:W5:Y:S01]  /*1860*/  LDG.E.64 R16, desc[UR16][R16.64] ;  /* 0x0000001010107981 */ /* 0x000f62000c1e1b00 */
[----:B------:R-:W0:Y:S01]  /*1870*/  S2UR UR6, SR_CgaCtaId ;  /* 0x00000000000679c3 */ /* 0x000e220000008800 */
[C---:B------:R-:W-:Y:S01]  /*1880*/  ISETP.NE.AND P3, PT, R52.reuse, RZ, PT ;  /* 0x000000ff3400720c */ /* 0x040fe20003f65270 */
[----:B------:R-:W-:Y:S01]  /*1890*/  UMOV UR5, 0x400 ;  /* 0x0000040000057882 */ /* 0x000fe20000000000 */
[----:B------:R-:W-:Y:S01]  /*18a0*/  ISETP.NE.AND P1, PT, R52, 0x1f, PT ;  /* 0x0000001f3400780c */ /* 0x000fe20003f25270 */
[----:B------:R-:W-:Y:S01]  /*18b0*/  BSSY.RECONVERGENT B0, `(.L_x_17287) ;  /* 0x000003f000007945 */ /* 0x000fe20003800200 */
[----:B0-----:R-:W-:Y:S01]  /*18c0*/  ULEA UR5, UR6, UR5, 0x18 ;  /* 0x0000000506057291 */ /* 0x001fe2000f8ec0ff */
[-C--:B--2---:R-:W-:Y:S01]  /*18d0*/  FMUL.FTZ R2, R62, R35.reuse ;  /* 0x000000233e027220 */ /* 0x084fe20000410000 */
[----:B------:R-:W-:Y:S01]  /*18e0*/  FMUL.FTZ R18, R66, R35 ;  /* 0x0000002342127220 */ /* 0x000fe20000410000 */
[----:B------:R-:W-:-:S02]  /*18f0*/  FMUL.FTZ R19, R34, 1.4426950216293334961 ;  /* 0x3fb8aa3b22137820 */ /* 0x000fc40000410000 */
[----:B------:R-:W-:Y:S01]  /*1900*/  FMUL.RZ R85, R2, 0.15915493667125701904 ;  /* 0x3e22f98302557820 */ /* 0x000fe2000040c000 */
[----:B------:R-:W-:Y:S01]  /*1910*/  FMUL.RZ R88, R18, 0.15915493667125701904 ;  /* 0x3e22f98312587820 */ /* 0x000fe2000040c000 */
[-C--:B------:R-:W-:Y:S01]  /*1920*/  FMUL.FTZ R2, R62, R19.reuse ;  /* 0x000000133e027220 */ /* 0x080fe20000410000 */
[-C--:B------:R-:W-:Y:S01]  /*1930*/  FMUL.FTZ R18, R66, R19.reuse ;  /* 0x0000001342127220 */ /* 0x080fe20000410000 */
[CC--:B------:R-:W-:Y:S01]  /*1940*/  FMUL.FTZ R20, R67.reuse, R19.reuse ;  /* 0x0000001343147220 */ /* 0x0c0fe20000410000 */
[C---:B------:R-:W-:Y:S01]  /*1950*/  FMUL.FTZ R87, R68.reuse, R19 ;  /* 0x0000001344577220 */ /* 0x040fe20000410000 */
[-C--:B------:R-:W-:Y:S01]  /*1960*/  FMUL.FTZ R19, R67, R35.reuse ;  /* 0x0000002343137220 */ /* 0x080fe20000410000 */
[----:B------:R-:W-:Y:S03]  /*1970*/  MUFU.SIN R21, R85 ;  /* 0x0000005500157308 */ /* 0x000fe60000000400 */
[----:B------:R-:W-:Y:S01]  /*1980*/  FMUL.RZ R89, R19, 0.15915493667125701904 ;  /* 0x3e22f98313597820 */ /* 0x000fe2000040c000 */
[----:B------:R-:W-:-:S04]  /*1990*/  FMUL.FTZ R19, R68, R35 ;  /* 0x0000002344137220 */ /* 0x000fc80000410000 */
[----:B------:R-:W-:Y:S01]  /*19a0*/  MUFU.COS R65, R85 ;  /* 0x0000005500417308 */ /* 0x000fe20000000000 */
[----:B------:R-:W-:Y:S01]  /*19b0*/  FMUL.RZ R91, R19, 0.15915493667125701904 ;  /* 0x3e22f983135b7820 */ /* 0x000fe2000040c000 */
[----:B------:R-:W-:-:S04]  /*19c0*/  IADD3 R19, PT, PT, R74, UR4, RZ ;  /* 0x000000044a137c10 */ /* 0x000fc8000fffe0ff */
[----:B------:R-:W-:Y:S02]  /*19d0*/  SEL R19, R19, R40, !P3 ;  /* 0x0000002813137207 */ /* 0x000fe40005800000 */
[----:B------:R-:W0:Y:S08]  /*19e0*/  MUFU.EX2 R2, R2 ;  /* 0x0000000200027308 */ /* 0x000e300000000800 */
[----:B------:R-:W-:Y:S08]  /*19f0*/  MUFU.SIN R64, R88 ;  /* 0x0000005800407308 */ /* 0x000ff00000000400 */
[----:B------:R-:W-:Y:S01]  /*1a00*/  MUFU.COS R86, R88 ;  /* 0x0000005800567308 */ /* 0x000fe20000000000 */
[----:B0-----:R-:W-:-:S07]  /*1a10*/  FMUL.FTZ R21, R2, R21 ;  /* 0x0000001502157220 */ /* 0x001fce0000410000 */
[----:B------:R-:W-:Y:S08]  /*1a20*/  MUFU.EX2 R87, R87 ;  /* 0x0000005700577308 */ /* 0x000ff00000000800 */
[----:B------:R-:W0:Y:S08]  /*1a30*/  MUFU.COS R88, R91 ;  /* 0x0000005b00587308 */ /* 0x000e300000000000 */
[----:B------:R1:W2:Y:S08]  /*1a40*/  MUFU.EX2 R95, R18 ;  /* 0x00000012005f7308 */ /* 0x0002b00000000800 */
[----:B------:R3:W-:Y:S01]  /*1a50*/  MUFU.EX2 R92, R20 ;  /* 0x00000014005c7308 */ /* 0x0007e20000000800 */
[----:B-1----:R-:W-:Y:S01]  /*1a60*/  P2R R18, PR, RZ, 0x8 ;  /* 0x00000008ff127803 */ /* 0x002fe20000000000 */
[----:B0-----:R-:W-:Y:S01]  /*1a70*/  FMUL.FTZ R88, R87, R88 ;  /* 0x0000005857587220 */ /* 0x001fe20000410000 */
[----:B------:R-:W-:Y:S01]  /*1a80*/  LEA R18, R19, UR5, 0x3 ;  /* 0x0000000513127c11 */ /* 0x000fe2000f8e18ff */
[----:B-----5:R-:W-:-:S04]  /*1a90*/  FMUL.FTZ R19, R23, R17 ;  /* 0x0000001117137220 */ /* 0x020fc80000410000 */
[----:B------:R-:W0:Y:S01]  /*1aa0*/  MUFU.COS R93, R89 ;  /* 0x00000059005d7308 */ /* 0x000e220000000000 */
[----:B---3--:R-:W-:Y:S01]  /*1ab0*/  FMUL.FTZ R20, R2, R65 ;  /* 0x0000004102147220 */ /* 0x008fe20000410000 */
[C---:B------:R-:W-:Y:S01]  /*1ac0*/  FMUL.FTZ R2, R22.reuse, R17 ;  /* 0x0000001116027220 */ /* 0x040fe20000410000 */
[----:B------:R-:W-:Y:S01]  /*1ad0*/  FFMA.FTZ R19, R22, R16, -R19 ;  /* 0x0000001016137223 */ /* 0x000fe20000010813 */
[C---:B--2---:R-:W-:Y:S01]  /*1ae0*/  FMUL.FTZ R97, R95.reuse, R86 ;  /* 0x000000565f617220 */ /* 0x044fe20000410000 */
[----:B------:R-:W-:Y:S01]  /*1af0*/  FMUL.FTZ R95, R95, R64 ;  /* 0x000000405f5f7220 */ /* 0x000fe20000410000 */
[----:B------:R1:W-:Y:S01]  /*1b00*/  STS.64 [R18+0x660], R20 ;  /* 0x0006601412007388 */ /* 0x0003e20000000a00 */
[----:B------:R-:W-:Y:S01]  /*1b10*/  FFMA.FTZ R23, R23, R16, R2 ;  /* 0x0000001017177223 */ /* 0x000fe20000010002 */
[----:B------:R2:W3:Y:S01]  /*1b20*/  MUFU.SIN R90, R91 ;  /* 0x0000005b005a7308 */ /* 0x0004e20000000400 */
[-C--:B------:R-:W-:Y:S01]  /*1b30*/  FMUL.FTZ R94, R84, R19.reuse ;  /* 0x00000013545e7220 */ /* 0x080fe20000410000 */
[C---:B------:R-:W-:Y:S01]  /*1b40*/  FMUL.FTZ R98, R83.reuse, R19 ;  /* 0x0000001353627220 */ /* 0x040fe20000410000 */
[-C--:B------:R-:W-:Y:S01]  /*1b50*/  FMUL.FTZ R86, R0, -R23.reuse ;  /* 0x8000001700567220 */ /* 0x080fe20000410000 */
[-C--:B------:R-:W-:Y:S01]  /*1b60*/  FMUL.FTZ R96, R84, -R23.reuse ;  /* 0x8000001754607220 */ /* 0x080fe20000410000 */
[----:B------:R-:W-:-:S03]  /*1b70*/  FMUL.FTZ R99, R83, -R23 ;  /* 0x8000001753637220 */ /* 0x000fc60000410000 */
[----:B------:R5:W4:Y:S01]  /*1b80*/  MUFU.SIN R85, R89 ;  /* 0x0000005900557308 */ /* 0x000b220000000400 */
[----:B0-----:R-:W-:Y:S01]  /*1b90*/  FMUL.FTZ R93, R92, R93 ;  /* 0x0000005d5c5d7220 */ /* 0x001fe20000410000 */
[-C--:B--2---:R-:W-:Y:S01]  /*1ba0*/  FMUL.FTZ R91, R0, R19.reuse ;  /* 0x00000013005b7220 */ /* 0x084fe20000410000 */
[----:B---3--:R-:W-:Y:S01]  /*1bb0*/  FMUL.FTZ R87, R87, R90 ;  /* 0x0000005a57577220 */ /* 0x008fe20000410000 */
[C---:B------:R-:W-:Y:S01]  /*1bc0*/  FMUL.FTZ R90, R82.reuse, R19 ;  /* 0x00000013525a7220 */ /* 0x040fe20000410000 */
[----:B-----5:R-:W-:Y:S01]  /*1bd0*/  FMUL.FTZ R89, R82, -R23 ;  /* 0x8000001752597220 */ /* 0x020fe20000410000 */
[----:B----4-:R-:W-:Y:S01]  /*1be0*/  FMUL.FTZ R92, R92, R85 ;  /* 0x000000555c5c7220 */ /* 0x010fe20000410000 */
        /* <DEDUP_REMOVED lines=10> */
.L_x_17288:
[----:B------:R0:W1:Y:S02]  /*1c90*/  LDS.64 R22, [R80+0x1668] ;  /* 0x0016680050167984 */ /* 0x0000640000000a00 */
.L_x_17289:
[----:B------:R-:W-:Y:S05]  /*1ca0*/  BSYNC.RECONVERGENT B0 ;  /* 0x0000000000007941 */ /* 0x000fea0003800200 */
.L_x_17287:
        /* <DEDUP_REMOVED lines=19> */
[C---:B------:R-:W-:Y:S01]  /*1de0*/  FFMA.FTZ R17, R20.reuse, R97, -R17 ;  /* 0x0000006114117223 */ /* 0x040fe20000010811 */
[----:B------:R-:W-:Y:S01]  /*1df0*/  ISETP.GT.U32.AND P2, PT, R81, 0x1b, PT ;  /* 0x0000001b5100780c */ /* 0x000fe20003f44070 */
[C---:B------:R-:W-:Y:S01]  /*1e00*/  FFMA.FTZ R19, R93.reuse, R2, -R100 ;  /* 0x000000025d137223 */ /* 0x040fe20000010864 */
[----:B------:R-:W-:Y:S01]  /*1e10*/  FFMA.FTZ R85, R93, R18, R85 ;  /* 0x000000125d557223 */ /* 0x000fe20000010055 */
[----:B------:R-:W-:Y:S01]  /*1e20*/  FMUL.FTZ R2, R20, R95 ;  /* 0x0000005f14027220 */ /* 0x000fe20000410000 */
[----:B------:R-:W-:Y:S01]  /*1e30*/  ISETP.GT.U32.AND P3, PT, R81, 0x17, PT ;  /* 0x000000175100780c */ /* 0x000fe20003f64070 */
[----:B------:R-:W-:Y:S01]  /*1e40*/  FADD.FTZ R19, R76, R19 ;  /* 0x000000134c137221 */ /* 0x000fe20000010000 */
[----:B------:R-:W-:Y:S01]  /*1e50*/  FADD.FTZ R85, RZ, R85 ;  /* 0x00000055ff557221 */ /* 0x000fe20000010000 */
[----:B------:R-:W-:Y:S01]  /*1e60*/  FFMA.FTZ R2, R21, R97, R2 ;  /* 0x0000006115027223 */ /* 0x000fe20000010002 */
[----:B------:R-:W-:Y:S01]  /*1e70*/  ISETP.NE.OR P4, PT, R52, RZ, P4 ;  /* 0x000000ff3400720c */ /* 0x000fe20002785670 */
[C---:B------:R-:W-:Y:S01]  /*1e80*/  FMUL.FTZ R101, R87.reuse, R19 ;  /* 0x0000001357657220 */ /* 0x040fe20000410000 */
[-C--:B------:R-:W-:Y:S01]  /*1e90*/  FMUL.FTZ R18, R87, R85.reuse ;  /* 0x0000005557127220 */ /* 0x080fe20000410000 */
        /* <DEDUP_REMOVED lines=9> */
[----:B------:R-:W-:-:S02]  /*1f30*/  FFMA.FTZ R18, R93, R2, R18 ;  /* 0x000000025d127223 */ /* 0x000fc40000010012 */
[----:B------:R-:W2:Y:S02]  /*1f40*/  SHFL.UP PT, R85, R100, 0x1, RZ ;  /* 0x0420000064557989 */ /* 0x000ea400000e00ff */
[CC--:B------:R-:W-:Y:S01]  /*1f50*/  FFMA.FTZ R102, R88.reuse, R18.reuse, R17 ;  /* 0x0000001258667223 */ /* 0x0c0fe20000010011 */
[----:B------:R-:W-:Y:S01]  /*1f60*/  FMUL.FTZ R103, R87, R18 ;  /* 0x0000001257677220 */ /* 0x000fe20000410000 */
[----:B------:R-:W5:Y:S03]  /*1f70*/  SHFL.UP PT, R19, R101, 0x1, RZ ;  /* 0x0420000065137989 */ /* 0x000f6600000e00ff */
        /* <DEDUP_REMOVED lines=48> */
[CC--:B0-----:R-:W-:Y:S01]  /*2280*/  FMUL.FTZ R104, R102.reuse, R18.reuse ;  /* 0x0000001266687220 */ /* 0x0c1fe20000410000 */
[----:B------:R-:W-:Y:S01]  /*2290*/  FMUL.FTZ R105, R103, R18 ;  /* 0x0000001267697220 */ /* 0x000fe20000410000 */
[----:B------:R-:W-:Y:S01]  /*22a0*/  FMUL.FTZ R18, R87, R90 ;  /* 0x0000005a57127220 */ /* 0x000fe20000410000 */
[-C--:B--2---:R-:W-:Y:S01]  /*22b0*/  FMUL.FTZ R19, R102, R16.reuse ;  /* 0x0000001066137220 */ /* 0x084fe20000410000 */
[----:B------:R-:W-:-:S02]  /*22c0*/  FMUL.FTZ R85, R103, R16 ;  /* 0x0000001067557220 */ /* 0x000fc40000410000 */
[C---:B------:R-:W-:Y:S01]  /*22d0*/  FFMA.FTZ R18, R88.reuse, R89, -R18 ;  /* 0x0000005958127223 */ /* 0x040fe20000010812 */
[----:B-1----:R-:W-:Y:S01]  /*22e0*/  FMUL.FTZ R16, R88, R23 ;  /* 0x0000001758107220 */ /* 0x002fe20000410000 */
[-C--:B---3--:R-:W-:Y:S01]  /*22f0*/  FFMA.FTZ R104, R103, R17.reuse, -R104 ;  /* 0x0000001167687223 */ /* 0x088fe20000010868 */
[----:B------:R-:W-:Y:S01]  /*2300*/  FFMA.FTZ R105, R102, R17, R105 ;  /* 0x0000001166697223 */ /* 0x000fe20000010069 */
[----:B------:R-:W-:Y:S01]  /*2310*/  FMUL.FTZ R17, R87, R23 ;  /* 0x0000001757117220 */ /* 0x000fe20000410000 */
[-C--:B-----5:R-:W-:Y:S01]  /*2320*/  @P1 FFMA.FTZ R103, R103, R2.reuse, -R19 ;  /* 0x0000000267671223 */ /* 0x0a0fe20000010813 */
[----:B------:R-:W-:Y:S01]  /*2330*/  FMUL.FTZ R19, R87, R89 ;  /* 0x0000005957137220 */ /* 0x000fe20000410000 */
[----:B------:R-:W-:Y:S01]  /*2340*/  @P1 FADD.FTZ R100, R100, R105 ;  /* 0x0000006964641221 */ /* 0x000fe20000010000 */
[----:B------:R-:W-:Y:S01]  /*2350*/  @P1 FADD.FTZ R101, R101, R104 ;  /* 0x0000006865651221 */ /* 0x000fe20000010000 */
[----:B------:R-:W-:Y:S01]  /*2360*/  @P1 FFMA.FTZ R102, R102, R2, R85 ;  /* 0x0000000266661223 */ /* 0x000fe20000010055 */
[C---:B------:R-:W-:Y:S01]  /*2370*/  FFMA.FTZ R19, R88.reuse, R90, R19 ;  /* 0x0000005a58137223 */ /* 0x040fe20000010013 */
[-C--:B------:R-:W-:Y:S01]  /*2380*/  FFMA.FTZ R2, R88, R22.reuse, -R17 ;  /* 0x0000001658027223 */ /* 0x080fe20000010811 */
[----:B------:R-:W-:Y:S01]  /*2390*/  FADD.FTZ R105, R99, R18 ;  /* 0x0000001263697221 */ /* 0x000fe20000010000 */
[----:B------:R-:W-:Y:S01]  /*23a0*/  SHFL.UP PT, R17, R101, 0x10, RZ ;  /* 0x0600000065117989 */ /* 0x000fe200000e00ff */
[----:B------:R-:W-:Y:S01]  /*23b0*/  FADD.FTZ R104, R98, R19 ;  /* 0x0000001362687221 */ /* 0x000fe20000010000 */
[----:B------:R-:W-:Y:S01]  /*23c0*/  FFMA.FTZ R85, -R87, R22, -R16 ;  /* 0x0000001657557223 */ /* 0x000fe20000010910 */
[C---:B------:R-:W-:Y:S01]  /*23d0*/  FMUL.FTZ R107, R92.reuse, R105 ;  /* 0x000000695c6b7220 */ /* 0x040fe20000410000 */
[----:B------:R-:W0:Y:S01]  /*23e0*/  SHFL.UP PT, R19, R100, 0x10, RZ ;  /* 0x0600000064137989 */ /* 0x000e2200000e00ff */
[C---:B------:R-:W-:Y:S01]  /*23f0*/  FMUL.FTZ R110, R92.reuse, R104 ;  /* 0x000000685c6e7220 */ /* 0x040fe20000410000 */
[C---:B------:R-:W-:Y:S01]  /*2400*/  FMUL.FTZ R108, R92.reuse, R2 ;  /* 0x000000025c6c7220 */ /* 0x040fe20000410000 */
[----:B------:R-:W-:Y:S01]  /*2410*/  FMUL.FTZ R106, R92, R85 ;  /* 0x000000555c6a7220 */ /* 0x000fe20000410000 */
[----:B------:R-:W1:Y:S01]  /*2420*/  SHFL.UP PT, R18, R102, 0x10, RZ ;  /* 0x0600000066127989 */ /* 0x000e6200000e00ff */
[C---:B------:R-:W-:Y:S01]  /*2430*/  FFMA.FTZ R105, R93.reuse, R105, -R110 ;  /* 0x000000695d697223 */ /* 0x040fe2000001086e */
[C---:B------:R-:W-:Y:S01]  /*2440*/  FFMA.FTZ R107, R93.reuse, R104, R107 ;  /* 0x000000685d6b7223 */ /* 0x040fe2000001006b */
[C---:B------:R-:W-:Y:S01]  /*2450*/  FFMA.FTZ R108, R93.reuse, R85, -R108 ;  /* 0x000000555d6c7223 */ /* 0x040fe2000001086c */
[----:B------:R-:W2:Y:S01]  /*2460*/  SHFL.UP PT, R16, R103, 0x10, RZ ;  /* 0x0600000067107989 */ /* 0x000ea200000e00ff */
[----:B------:R-:W-:Y:S01]  /*2470*/  FADD.FTZ R110, R96, R105 ;  /* 0x00000069606e7221 */ /* 0x000fe20000010000 */
[----:B------:R-:W-:Y:S01]  /*2480*/  FFMA.FTZ R106, R93, R2, R106 ;  /* 0x000000025d6a7223 */ /* 0x000fe2000001006a */
[----:B------:R-:W-:Y:S01]  /*2490*/  FADD.FTZ R104, R94, R107 ;  /* 0x0000006b5e687221 */ /* 0x000fe20000010000 */
[C---:B------:R-:W-:Y:S01]  /*24a0*/  FMUL.FTZ R2, R95.reuse, R108 ;  /* 0x0000006c5f027220 */ /* 0x040fe20000410000 */
[----:B------:R-:W-:Y:S01]  /*24b0*/  FMUL.FTZ R107, R95, R110 ;  /* 0x0000006e5f6b7220 */ /* 0x000fe20000410000 */
[----:B------:R-:W-:Y:S01]  /*24c0*/  ISETP.GE.AND P1, PT, R37, 0x10, PT ;  /* 0x000000102500780c */ /* 0x000fe20003f26270 */
[-C--:B------:R-:W-:Y:S01]  /*24d0*/  FMUL.FTZ R105, R95, R106.reuse ;  /* 0x0000006a5f697220 */ /* 0x080fe20000410000 */
[----:B------:R-:W-:Y:S01]  /*24e0*/  FFMA.FTZ R85, R97, R106, R2 ;  /* 0x0000006a61557223 */ /* 0x000fe20000010002 */
[-C--:B------:R-:W-:Y:S01]  /*24f0*/  FMUL.FTZ R109, R95, R104.reuse ;  /* 0x000000685f6d7220 */ /* 0x080fe20000410000 */
[C---:B------:R-:W-:Y:S01]  /*2500*/  FFMA.FTZ R106, R97.reuse, R104, R107 ;  /* 0x00000068616a7223 */ /* 0x040fe2000001006b */
[----:B------:R-:W-:-:S02]  /*2510*/  FFMA.FTZ R2, R97, R108, -R105 ;  /* 0x0000006c61027223 */ /* 0x000fc40000010869 */
[----:B------:R-:W-:Y:S01]  /*2520*/  FFMA.FTZ R109, R97, R110, -R109 ;  /* 0x0000006e616d7223 */ /* 0x000fe2000001086d */
[----:B------:R-:W3:Y:S01]  /*2530*/  SHFL.DOWN PT, R113, R85, 0x1, 0x1f ;  /* 0x08201f0055717f89 */ /* 0x000ee200000e0000 */
[CC--:B0-----:R-:W-:Y:S01]  /*2540*/  FMUL.FTZ R104, R102.reuse, R19.reuse ;  /* 0x0000001366687220 */ /* 0x0c1fe20000410000 */
[C---:B------:R-:W-:Y:S01]  /*2550*/  FMUL.FTZ R107, R103.reuse, R19 ;  /* 0x00000013676b7220 */ /* 0x040fe20000410000 */
[CC--:B-1----:R-:W-:Y:S02]  /*2560*/  FMUL.FTZ R105, R103.reuse, R18.reuse ;  /* 0x0000001267697220 */ /* 0x0c2fe40000410000 */
[-C--:B------:R-:W-:Y:S01]  /*2570*/  FFMA.FTZ R104, R103, R17.reuse, -R104 ;  /* 0x0000001167687223 */ /* 0x080fe20000010868 */
[C---:B------:R-:W-:Y:S01]  /*2580*/  FMUL.FTZ R19, R102.reuse, R18 ;  /* 0x0000001266137220 */ /* 0x040fe20000410000 */
[C---:B------:R-:W-:Y:S01]  /*2590*/  FFMA.FTZ R107, R102.reuse, R17, R107 ;  /* 0x00000011666b7223 */ /* 0x040fe2000001006b */
[-C--:B--2---:R-:W-:Y:S01]  /*25a0*/  @P1 FFMA.FTZ R102, R102, R16.reuse, R105 ;  /* 0x0000001066661223 */ /* 0x084fe20000010069 */
[----:B------:R-:W-:Y:S01]  /*25b0*/  @P1 FADD.FTZ R101, R101, R104 ;  /* 0x0000006865651221 */ /* 0x000fe20000010000 */
[----:B------:R-:W-:Y:S01]  /*25c0*/  @P1 FFMA.FTZ R103, R103, R16, -R19 ;  /* 0x0000001067671223 */ /* 0x000fe20000010813 */
[----:B------:R-:W-:Y:S01]  /*25d0*/  @P1 FADD.FTZ R100, R100, R107 ;  /* 0x0000006b64641221 */ /* 0x000fe20000010000 */
[----:B------:R-:W-:Y:S01]  /*25e0*/  HFMA2 R16, -RZ, RZ, 1.875, 0 ;  /* 0x3f800000ff107431 */ /* 0x000fe200000001ff */
[----:B------:R-:W0:Y:S01]  /*25f0*/  SHFL.DOWN PT, R107, R2, 0x1, 0x1f ;  /* 0x08201f00026b7f89 */ /* 0x000e2200000e0000 */
[----:B------:R-:W-:-:S02]  /*2600*/  ISETP.GT.U32.AND P1, PT, R81, 0x1d, PT ;  /* 0x0000001d5100780c */ /* 0x000fc40003f24070 */
[----:B------:R-:W-:Y:S02]  /*2610*/  CS2R R18, SRZ ;  /* 0x0000000000127805 */ /* 0x000fe4000001ff00 */
[----:B------:R-:W-:Y:S01]  /*2620*/  MOV R17, RZ ;  /* 0x000000ff00117202 */ /* 0x000fe20000000f00 */
[----:B------:R-:W1:Y:S04]  /*2630*/  SHFL.UP PT, R103, R103, 0x1, RZ ;  /* 0x0420000067677989 */ /* 0x000e6800000e00ff */
[----:B------:R-:W2:Y:S04]  /*2640*/  SHFL.UP PT, R102, R102, 0x1, RZ ;  /* 0x0420000066667989 */ /* 0x000ea800000e00ff */
        /* <DEDUP_REMOVED lines=19> */
.L_x_17291:
[----:B------:R-:W-:Y:S05]  /*2780*/  BSYNC.RECONVERGENT B0 ;  /* 0x0000000000007941 */ /* 0x000fea0003800200 */
.L_x_17290:
[----:B------:R-:W1:Y:S01]  /*2790*/  @!P4 LDS.128 R16, [UR6+0x1760] ;  /* 0x00176006ff10c984 */ /* 0x000e620008000c00 */
[----:B------:R-:W-:Y:S03]  /*27a0*/  BSSY.RECONVERGENT B0, `(.L_x_17292) ;  /* 0x0000010000007945 */ /* 0x000fe60003800200 */
[----:B------:R2:W3:Y:S04]  /*27b0*/  SHFL.DOWN PT, R113, R85, 0x2, 0x1f ;  /* 0x08401f0055717f89 */ /* 0x0004e800000e0000 */
[----:B0-----:R2:W0:Y:S04]  /*27c0*/  SHFL.DOWN PT, R107, R2, 0x2, 0x1f ;  /* 0x08401f00026b7f89 */ /* 0x00142800000e0000 */
        /* <DEDUP_REMOVED lines=9> */
[-C--:B--23--:R-:W-:Y:S01]  /*2860*/  FFMA.FTZ R85, R85, R113.reuse, -R106 ;  /* 0x0000007155557223 */ /* 0x08cfe2000001086a */
[----:B------:R-:W-:Y:S01]  /*2870*/  FFMA.FTZ R2, R2, R113, R107 ;  /* 0x0000007102027223 */ /* 0x000fe2000001006b */
[----:B----4-:R-:W-:Y:S01]  /*2880*/  FADD.FTZ R64, R64, R109 ;  /* 0x0000006d40407221 */ /* 0x010fe20000010000 */
[----:B------:R-:W-:-:S07]  /*2890*/  FADD.FTZ R65, R65, R108 ;  /* 0x0000006c41417221 */ /* 0x000fce0000010000 */
.L_x_17293:
[----:B------:R-:W-:Y:S05]  /*28a0*/  BSYNC.RECONVERGENT B0 ;  /* 0x0000000000007941 */ /* 0x000fea0003800200 */
.L_x_17292:
[----:B---3--:R3:W1:Y:S01]  /*28b0*/  SHFL.DOWN PT, R113, R85, 0x4, 0x1f ;  /* 0x08801f0055717f89 */ /* 0x00866200000e0000 */
[----:B------:R-:W-:Y:S03]  /*28c0*/  BSSY.RECONVERGENT B0, `(.L_x_17294) ;  /* 0x000000f000007945 */ /* 0x000fe60003800200 */
        /* <DEDUP_REMOVED lines=10> */
[-C--:B-123--:R-:W-:Y:S01]  /*2970*/  FFMA.FTZ R85, R85, R113.reuse, -R106 ;  /* 0x0000007155557223 */ /* 0x08efe2000001086a */
[----:B------:R-:W-:Y:S01]  /*2980*/  FFMA.FTZ R2, R2, R113, R107 ;  /* 0x0000007102027223 */ /* 0x000fe2000001006b */
[----:B----4-:R-:W-:Y:S01]  /*2990*/  FADD.FTZ R64, R64, R109 ;  /* 0x0000006d40407221 */ /* 0x010fe20000010000 */
[----:B------:R-:W-:-:S07]  /*29a0*/  FADD.FTZ R65, R65, R108 ;  /* 0x0000006c41417221 */ /* 0x000fce0000010000 */
.L_x_17295:
[----:B------:R-:W-:Y:S05]  /*29b0*/  BSYNC.RECONVERGENT B0 ;  /* 0x0000000000007941 */ /* 0x000fea0003800200 */
.L_x_17294:
[----:B-1----:R1:W1:Y:S01]  /*29c0*/  SHFL.DOWN PT, R113, R85, 0x8, 0x1f ;  /* 0x09001f0055717f89 */ /* 0x00226200000e0000 */
        /* <DEDUP_REMOVED lines=15> */
.L_x_17297:
[----:B------:R-:W-:Y:S05]  /*2ac0*/  BSYNC.RECONVERGENT B0 ;  /* 0x0000000000007941 */ /* 0x000fea0003800200 */
.L_x_17296:
        /* <DEDUP_REMOVED lines=16> */
.L_x_17299:
[----:B------:R-:W-:Y:S05]  /*2bd0*/  BSYNC.RECONVERGENT B0 ;  /* 0x0000000000007941 */ /* 0x000fea0003800200 */
.L_x_17298:
[----:B0-----:R-:W-:Y:S01]  /*2be0*/  SHFL.DOWN PT, R111, R2, 0x1, 0x1f ;  /* 0x08201f00026f7f89 */ /* 0x001fe200000e0000 */
[C---:B------:R-:W-:Y:S01]  /*2bf0*/  ISETP.NE.AND P1, PT, R52.reuse, 0x1f, PT ;  /* 0x0000001f3400780c */ /* 0x040fe20003f25270 */
[----:B------:R-:W-:Y:S01]  /*2c00*/  BSSY.RECONVERGENT B0, `(.L_x_17300) ;  /* 0x00000c5000007945 */ /* 0x000fe20003800200 */
[----:B------:R-:W-:Y:S01]  /*2c10*/  ISETP.NE.AND P2, PT, R52, RZ, PT ;  /* 0x000000ff3400720c */ /* 0x000fe20003f45270 */
[----:B------:R-:W0:Y:S01]  /*2c20*/  SHFL.IDX PT, R108, R19, RZ, 0x1f ;  /* 0x00001fff136c7589 */ /* 0x000e2200000e0000 */
[----:B------:R-:W-:-:S03]  /*2c30*/  ISETP.GT.AND P3, PT, R37, 0xf, PT ;  /* 0x0000000f2500780c */ /* 0x000fc60003f64270 */
[----:B------:R-:W5:Y:S04]  /*2c40*/  SHFL.DOWN PT, R109, R85, 0x1, 0x1f ;  /* 0x08201f00556d7f89 */ /* 0x000f6800000e0000 */
[----:B------:R-:W4:Y:S04]  /*2c50*/  SHFL.IDX PT, R107, R18, RZ, 0x1f ;  /* 0x00001fff126b7589 */ /* 0x000f2800000e0000 */
[----:B-1----:R-:W1:Y:S04]  /*2c60*/  SHFL.DOWN PT, R113, R64, 0x1, 0x1f ;  /* 0x08201f0040717f89 */ /* 0x002e6800000e0000 */
[----:B------:R-:W1:Y:S04]  /*2c70*/  SHFL.DOWN PT, R115, R65, 0x1, 0x1f ;  /* 0x08201f0041737f89 */ /* 0x000e6800000e0000 */
[----:B--23--:R-:W-:Y:S01]  /*2c80*/  SHFL.IDX PT, R2, R2, RZ, 0x1f ;  /* 0x00001fff02027589 */ /* 0x00cfe200000e0000 */
[----:B0-----:R-:W-:-:S03]  /*2c90*/  @P1 FMUL.FTZ R106, R111, R108 ;  /* 0x0000006c6f6a1220 */ /* 0x001fc60000410000 */
[----:B------:R-:W-:Y:S01]  /*2ca0*/  SHFL.IDX PT, R85, R85, RZ, 0x1f ;  /* 0x00001fff55557589 */ /* 0x000fe200000e0000 */
[----:B-----5:R-:W-:-:S03]  /*2cb0*/  @P1 FMUL.FTZ R110, R109, R108 ;  /* 0x0000006c6d6e1220 */ /* 0x020fc60000410000 */
[----:B----4-:R-:W-:Y:S01]  /*2cc0*/  SHFL.IDX PT, R64, R64, RZ, 0x1f ;  /* 0x00001fff40407589 */ /* 0x010fe200000e0000 */
[-C--:B------:R-:W-:Y:S01]  /*2cd0*/  @P1 FFMA.FTZ R106, R109, R107.reuse, -R106 ;  /* 0x0000006b6d6a1223 */ /* 0x080fe2000001086a */
[----:B------:R-:W-:Y:S02]  /*2ce0*/  @P1 FFMA.FTZ R110, R111, R107, R110 ;  /* 0x0000006b6f6e1223 */ /* 0x000fe4000001006e */
[----:B------:R-:W-:Y:S01]  /*2cf0*/  SHFL.IDX PT, R65, R65, RZ, 0x1f ;  /* 0x00001fff41417589 */ /* 0x000fe200000e0000 */
[----:B-1----:R-:W-:Y:S01]  /*2d00*/  @P1 FADD.FTZ R107, R113, R106 ;  /* 0x0000006a716b1221 */ /* 0x002fe20000010000 */
[----:B------:R-:W-:Y:S01]  /*2d10*/  FMUL.FTZ R106, R102, R105 ;  /* 0x00000069666a7220 */ /* 0x000fe20000410000 */
[----:B------:R-:W-:Y:S02]  /*2d20*/  @P1 FADD.FTZ R108, R115, R110 ;  /* 0x0000006e736c1221 */ /* 0x000fe40000010000 */
[-C--:B------:R-:W-:Y:S01]  /*2d30*/  FMUL.FTZ R109, R107, R23.reuse ;  /* 0x000000176b6d7220 */ /* 0x080fe20000410000 */
[----:B------:R-:W-:Y:S01]  /*2d40*/  FFMA.FTZ R106, R103, R104, -R106 ;  /* 0x00000068676a7223 */ /* 0x000fe2000001086a */
        /* <DEDUP_REMOVED lines=26> */
[----:B------:R-:W-:Y:S01]  /*2ef0*/  FFMA.FTZ R23, R93, R100, -R104 ;  /* 0x000000645d177223 */ /* 0x000fe20000010868 */
[-C--:B------:R-:W-:Y:S01]  /*2f00*/  FFMA.FTZ R20, R97, R101.reuse, -R20 ;  /* 0x0000006561147223 */ /* 0x080fe20000010814 */
[----:B------:R-:W-:Y:S01]  /*2f10*/  FFMA.FTZ R21, R93, R98, R21 ;  /* 0x000000625d157223 */ /* 0x000fe20000010015 */
[----:B------:R-:W-:Y:S01]  /*2f20*/  FFMA.FTZ R22, R97, R102, R22 ;  /* 0x0000006661167223 */ /* 0x000fe20000010016 */
[----:B------:R-:W-:Y:S01]  /*2f30*/  FADD.FTZ R96, R96, R23 ;  /* 0x0000001760607221 */ /* 0x000fe20000010000 */
[----:B------:R-:W-:Y:S01]  /*2f40*/  FADD.FTZ R103, R77, R20 ;  /* 0x000000144d677221 */ /* 0x000fe20000010000 */
[----:B------:R-:W-:Y:S01]  /*2f50*/  FADD.FTZ R94, R94, R21 ;  /* 0x000000155e5e7221 */ /* 0x000fe20000010000 */
[----:B------:R-:W-:Y:S01]  /*2f60*/  FADD.FTZ R99, RZ, R22 ;  /* 0x00000016ff637221 */ /* 0x000fe20000010000 */
[C---:B------:R-:W-:Y:S01]  /*2f70*/  FMUL.FTZ R22, R95.reuse, R96 ;  /* 0x000000605f167220 */ /* 0x040fe20000410000 */
[----:B------:R-:W-:Y:S01]  /*2f80*/  FFMA.FTZ R23, R0, R101, RZ ;  /* 0x0000006500177223 */ /* 0x000fe200000100ff */
[-C--:B------:R-:W-:Y:S01]  /*2f90*/  FMUL.FTZ R95, R95, R94.reuse ;  /* 0x0000005e5f5f7220 */ /* 0x080fe20000410000 */
[C---:B------:R-:W-:Y:S01]  /*2fa0*/  FMUL.FTZ R20, R92.reuse, R99 ;  /* 0x000000635c147220 */ /* 0x040fe20000410000 */
[C---:B------:R-:W-:Y:S01]  /*2fb0*/  FFMA.FTZ R22, R97.reuse, R94, R22 ;  /* 0x0000005e61167223 */ /* 0x040fe20000010016 */
[-C--:B------:R-:W-:Y:S01]  /*2fc0*/  FMUL.FTZ R92, R92, R103.reuse ;  /* 0x000000675c5c7220 */ /* 0x080fe20000410000 */
[----:B------:R-:W-:Y:S01]  /*2fd0*/  FFMA.FTZ R97, R97, R96, -R95 ;  /* 0x0000006061617223 */ /* 0x000fe2000001085f */
[----:B------:R-:W-:Y:S01]  /*2fe0*/  FFMA.FTZ R21, R93, R103, -R20 ;  /* 0x000000675d157223 */ /* 0x000fe20000010814 */
        /* <DEDUP_REMOVED lines=15> */
[----:B------:R-:W-:Y:S01]  /*30e0*/  FADD.FTZ R105, R76, R21 ;  /* 0x000000154c697221 */ /* 0x000fe20000010000 */
[-C--:B------:R-:W-:Y:S01]  /*30f0*/  FFMA.FTZ R108, R95, R20.reuse, -R106 ;  /* 0x000000145f6c7223 */ /* 0x080fe2000001086a */
[----:B------:R-:W-:Y:S01]  /*3100*/  FMUL.FTZ R20, R99, R20 ;  /* 0x0000001463147220 */ /* 0x000fe20000410000 */
[----:B------:R-:W-:Y:S01]  /*3110*/  FFMA.FTZ R23, R86, R93, R23 ;  /* 0x0000005d56177223 */ /* 0x000fe20000010017 */
[C---:B------:R-:W-:Y:S01]  /*3120*/  FMUL.FTZ R21, R87.reuse, R104 ;  /* 0x0000006857157220 */ /* 0x040fe20000410000 */
[-C--:B------:R-:W-:Y:S01]  /*3130*/  FMUL.FTZ R87, R87, R105.reuse ;  /* 0x0000006957577220 */ /* 0x080fe20000410000 */
[----:B------:R-:W-:Y:S01]  /*3140*/  FFMA.FTZ R106, R95, R92, R20 ;  /* 0x0000005c5f6a7223 */ /* 0x000fe20000010014 */
[----:B------:R-:W-:Y:S01]  /*3150*/  FADD.FTZ R23, RZ, R23 ;  /* 0x00000017ff177221 */ /* 0x000fe20000010000 */
[CC--:B------:R-:W-:Y:S01]  /*3160*/  FFMA.FTZ R20, R88.reuse, R105.reuse, -R21 ;  /* 0x0000006958147223 */ /* 0x0c0fe20000010815 */
[----:B------:R-:W-:Y:S01]  /*3170*/  FFMA.FTZ R88, R88, R104, R87 ;  /* 0x0000006858587223 */ /* 0x000fe20000010057 */
[----:B------:R-:W-:Y:S01]  /*3180*/  FMUL.FTZ R87, R67, R98 ;  /* 0x0000006243577220 */ /* 0x000fe20000410000 */
[----:B------:R-:W-:Y:S01]  /*3190*/  FADD.FTZ R23, R23, R106 ;  /* 0x0000006a17177221 */ /* 0x000fe20000010000 */
[----:B------:R-:W-:Y:S01]  /*31a0*/  FFMA.FTZ R103, R83, R105, R22 ;  /* 0x0000006953677223 */ /* 0x000fe20000010016 */
[----:B------:R-:W-:Y:S01]  /*31b0*/  FADD.FTZ R106, -R76, R105 ;  /* 0x000000694c6a7221 */ /* 0x000fe20000010100 */
[----:B------:R-:W-:Y:S01]  /*31c0*/  FADD.FTZ R101, RZ, R101 ;  /* 0x00000065ff657221 */ /* 0x000fe20000010000 */
[----:B------:R-:W-:Y:S01]  /*31d0*/  FMUL.FTZ R105, R67, R100 ;  /* 0x0000006443697220 */ /* 0x000fe20000410000 */
[----:B------:R-:W-:Y:S01]  /*31e0*/  FMUL.FTZ R107, R104, R87 ;  /* 0x00000057686b7220 */ /* 0x000fe20000410000 */
[----:B------:R-:W-:Y:S01]  /*31f0*/  FADD.FTZ R112, R75, R20 ;  /* 0x000000144b707221 */ /* 0x000fe20000010000 */
[----:B------:R-:W-:Y:S01]  /*3200*/  FADD.FTZ R108, R101, R108 ;  /* 0x0000006c656c7221 */ /* 0x000fe20000010000 */
[----:B------:R-:W-:Y:S01]  /*3210*/  FADD.FTZ R101, RZ, R88 ;  /* 0x00000058ff657221 */ /* 0x000fe20000010000 */
[-C--:B------:R-:W-:Y:S01]  /*3220*/  FFMA.FTZ R107, R106, R105.reuse, -R107 ;  /* 0x000000696a6b7223 */ /* 0x080fe2000001086b */
[----:B------:R-:W-:Y:S01]  /*3230*/  FMUL.FTZ R105, R104, R105 ;  /* 0x0000006968697220 */ /* 0x000fe20000410000 */
[----:B------:R-:W-:Y:S01]  /*3240*/  FFMA.FTZ R21, R0, -R102, RZ ;  /* 0x8000006600157223 */ /* 0x000fe200000100ff */
[C---:B------:R-:W-:Y:S01]  /*3250*/  FMUL.FTZ R110, R68.reuse, R89 ;  /* 0x00000059446e7220 */ /* 0x040fe20000410000 */
[----:B------:R-:W-:Y:S01]  /*3260*/  FMUL.FTZ R88, R68, R90 ;  /* 0x0000005a44587220 */ /* 0x000fe20000410000 */
[----:B------:R-:W-:Y:S01]  /*3270*/  FFMA.FTZ R109, R82, R112, R103 ;  /* 0x00000070526d7223 */ /* 0x000fe20000010067 */
[----:B------:R-:W-:Y:S01]  /*3280*/  FFMA.FTZ R20, R106, R87, R105 ;  /* 0x000000576a147223 */ /* 0x000fe20000010069 */
[----:B------:R-:W-:Y:S01]  /*3290*/  FADD.FTZ R103, -R75, R112 ;  /* 0x000000704b677221 */ /* 0x000fe20000010100 */
[----:B------:R-:W-:Y:S01]  /*32a0*/  FFMA.FTZ R22, R84, -R99, R21 ;  /* 0x8000006354167223 */ /* 0x000fe20000010015 */
[C---:B------:R-:W-:Y:S01]  /*32b0*/  FMUL.FTZ R112, R101.reuse, R110 ;  /* 0x0000006e65707220 */ /* 0x040fe20000410000 */
[----:B------:R-:W-:Y:S01]  /*32c0*/  FMUL.FTZ R105, R101, R88 ;  /* 0x0000005865697220 */ /* 0x000fe20000410000 */
[----:B------:R-:W-:Y:S01]  /*32d0*/  FADD.FTZ R20, R23, R20 ;  /* 0x0000001417147221 */ /* 0x000fe20000010000 */
[----:B------:R-:W-:Y:S01]  /*32e0*/  FFMA.FTZ R21, R83, -R104, R22 ;  /* 0x8000006853157223 */ /* 0x000fe20000010016 */
        /* <DEDUP_REMOVED lines=11> */
[----:B------:R-:W2:Y:S01]  /*33a0*/  SHFL.DOWN PT, R111, R20, 0x1, 0x1f ;  /* 0x08201f00146f7f89 */ /* 0x000ea200000e0000 */
[----:B------:R-:W-:-:S03]  /*33b0*/  ISETP.GT.AND P2, PT, R37, 0x1b, PT ;  /* 0x0000001b2500780c */ /* 0x000fc60003f44270 */
[----:B------:R-:W3:Y:S01]  /*33c0*/  SHFL.DOWN PT, R108, R107, 0x1, 0x1f ;  /* 0x08201f006b6c7f89 */ /* 0x000ee200000e0000 */
        /* <DEDUP_REMOVED lines=12> */
[----:B------:R-:W-:Y:S01]  /*3490*/  FMUL.FTZ R110, R2, R19 ;  /* 0x00000013026e7220 */ /* 0x000fe20000410000 */
[----:B--2---:R-:W-:Y:S02]  /*34a0*/  @!P1 FADD.FTZ R20, R20, R105 ;  /* 0x0000006914149221 */ /* 0x004fe40000010000 */
[----:B------:R-:W1:Y:S01]  /*34b0*/  SHFL.DOWN PT, R114, R23, 0x4, 0x1f ;  /* 0x08801f0017727f89 */ /* 0x000e6200000e0000 */
[----:B------:R-:W-:Y:S01]  /*34c0*/  FFMA.FTZ R107, R85, R18, -R110 ;  /* 0x00000012556b7223 */ /* 0x000fe2000001086e */
[C---:B------:R-:W-:Y:S01]  /*34d0*/  FMUL.FTZ R105, R2.reuse, R17 ;  /* 0x0000001102697220 */ /* 0x040fe20000410000 */
[----:B---3--:R-:W-:Y:S01]  /*34e0*/  @!P1 FADD.FTZ R21, R21, R108 ;  /* 0x0000006c15159221 */ /* 0x008fe20000010000 */
[----:B------:R-:W2:Y:S01]  /*34f0*/  SHFL.DOWN PT, R109, R20, 0x4, 0x1f ;  /* 0x08801f00146d7f89 */ /* 0x000ea200000e0000 */
[C---:B------:R-:W-:Y:S01]  /*3500*/  FMUL.FTZ R108, R2.reuse, R16 ;  /* 0x00000010026c7220 */ /* 0x040fe20000410000 */
[----:B------:R-:W-:Y:S01]  /*3510*/  FMUL.FTZ R2, R2, R18 ;  /* 0x0000001202027220 */ /* 0x000fe20000410000 */
[----:B------:R-:W-:Y:S01]  /*3520*/  FADD.FTZ R18, R64, R107 ;  /* 0x0000006b40127221 */ /* 0x000fe20000010000 */
[----:B------:R-:W3:Y:S01]  /*3530*/  SHFL.DOWN PT, R112, R21, 0x4, 0x1f ;  /* 0x08801f0015707f89 */ /* 0x000ee200000e0000 */
[----:B------:R-:W-:Y:S01]  /*3540*/  ISETP.NE.AND P1, PT, R52, RZ, PT ;  /* 0x000000ff3400720c */ /* 0x000fe20003f25270 */
[C---:B------:R-:W-:Y:S01]  /*3550*/  FFMA.FTZ R2, R85.reuse, R19, R2 ;  /* 0x0000001355027223 */ /* 0x040fe20000010002 */
[C---:B------:R-:W-:Y:S01]  /*3560*/  FFMA.FTZ R16, R85.reuse, R16, -R105 ;  /* 0x0000001055107223 */ /* 0x040fe20000010869 */
[----:B------:R-:W-:Y:S01]  /*3570*/  FFMA.FTZ R17, R85, R17, R108 ;  /* 0x0000001155117223 */ /* 0x000fe2000001006c */
[----:B------:R-:W-:Y:S01]  /*3580*/  FMUL.FTZ R85, R35, R90 ;  /* 0x0000005a23557220 */ /* 0x000fe20000410000 */
[----:B------:R-:W-:Y:S01]  /*3590*/  FADD.FTZ R19, R65, R2 ;  /* 0x0000000241137221 */ /* 0x000fe20000010000 */
[CC--:B------:R-:W-:Y:S01]  /*35a0*/  FMUL.FTZ R65, R35.reuse, R89.reuse ;  /* 0x0000005923417220 */ /* 0x0c0fe20000410000 */
[C---:B------:R-:W-:Y:S01]  /*35b0*/  FMUL.FTZ R105, R35.reuse, R98 ;  /* 0x0000006223697220 */ /* 0x040fe20000410000 */
[C---:B------:R-:W-:Y:S01]  /*35c0*/  FFMA.FTZ R64, R34.reuse, R89, -R85 ;  /* 0x0000005922407223 */ /* 0x040fe20000010855 */
[C---:B------:R-:W-:Y:S01]  /*35d0*/  FMUL.FTZ R85, R35.reuse, R100 ;  /* 0x0000006423557220 */ /* 0x040fe20000410000 */
[----:B------:R-:W-:Y:S01]  /*35e0*/  FFMA.FTZ R2, R34, R90, R65 ;  /* 0x0000005a22027223 */ /* 0x000fe20000010041 */
[----:B0-----:R-:W-:Y:S01]  /*35f0*/  @!P2 FADD.FTZ R22, R22, R111 ;  /* 0x0000006f1616a221 */ /* 0x001fe20000010000 */
[----:B------:R-:W-:Y:S01]  /*3600*/  FMUL.FTZ R65, R35, R96 ;  /* 0x0000006023417220 */ /* 0x000fe20000410000 */
[----:B------:R-:W-:Y:S01]  /*3610*/  FFMA.FTZ R89, R34, R98, R85 ;  /* 0x0000006222597223 */ /* 0x000fe20000010055 */
[----:B------:R-:W-:Y:S01]  /*3620*/  FMUL.FTZ R108, R103, R2 ;  /* 0x00000002676c7220 */ /* 0x000fe20000410000 */
[----:B-1----:R-:W-:Y:S01]  /*3630*/  @!P2 FADD.FTZ R23, R23, R114 ;  /* 0x000000721717a221 */ /* 0x002fe20000010000 */
[C---:B------:R-:W-:Y:S01]  /*3640*/  FMUL.FTZ R2, R35.reuse, R91 ;  /* 0x0000005b23027220 */ /* 0x040fe20000410000 */
[C---:B------:R-:W-:Y:S01]  /*3650*/  FMUL.FTZ R85, R35.reuse, R94 ;  /* 0x0000005e23557220 */ /* 0x040fe20000410000 */
[----:B------:R0:W-:Y:S01]  /*3660*/  @!P1 STS.128 [UR6+0x1760], R16 ;  /* 0x00176010ff009988 */ /* 0x0001e20008000c06 */
[----:B--2---:R-:W-:Y:S01]  /*3670*/  @!P2 FADD.FTZ R20, R20, R109 ;  /* 0x0000006d1414a221 */ /* 0x004fe20000010000 */
[-C--:B------:R-:W-:Y:S01]  /*3680*/  FMUL.FTZ R35, R35, R97.reuse ;  /* 0x0000006123237220 */ /* 0x080fe20000410000 */
[C---:B------:R-:W-:Y:S01]  /*3690*/  FFMA.FTZ R97, R34.reuse, R97, -R2 ;  /* 0x0000006122617223 */ /* 0x040fe20000010802 */
[----:B------:R-:W1:Y:S01]  /*36a0*/  SHFL.DOWN PT, R109, R22, 0x8, 0x1f ;  /* 0x09001f00166d7f89 */ /* 0x000e6200000e0000 */
[----:B---3--:R-:W-:Y:S01]  /*36b0*/  @!P2 FADD.FTZ R21, R21, R112 ;  /* 0x000000701515a221 */ /* 0x008fe20000010000 */
[----:B------:R-:W-:Y:S01]  /*36c0*/  ISETP.GT.AND P2, PT, R37, 0x17, PT ;  /* 0x000000172500780c */ /* 0x000fe20003f44270 */
[----:B------:R-:W-:Y:S01]  /*36d0*/  FFMA.FTZ R105, R34, R100, -R105 ;  /* 0x0000006422697223 */ /* 0x000fe20000010869 */
[----:B------:R-:W2:Y:S01]  /*36e0*/  SHFL.DOWN PT, R112, R23, 0x8, 0x1f ;  /* 0x09001f0017707f89 */ /* 0x000ea200000e0000 */
[----:B------:R-:W-:Y:S01]  /*36f0*/  FMUL.FTZ R89, R106, R89 ;  /* 0x000000596a597220 */ /* 0x000fe20000410000 */
[C---:B------:R-:W-:Y:S01]  /*3700*/  FFMA.FTZ R96, R34.reuse, R96, -R85 ;  /* 0x0000006022607223 */ /* 0x040fe20000010855 */
[C---:B------:R-:W-:Y:S01]  /*3710*/  FFMA.FTZ R35, R34.reuse, R91, R35 ;  /* 0x0000005b22237223 */ /* 0x040fe20000010023 */
[----:B------:R-:W3:Y:S01]  /*3720*/  SHFL.DOWN PT, R107, R20, 0x8, 0x1f ;  /* 0x09001f00146b7f89 */ /* 0x000ee200000e0000 */
[----:B0-----:R-:W-:-:S03]  /*3730*/  FFMA.FTZ R16, R34, R94, R65 ;  /* 0x0000005e22107223 */ /* 0x001fc60000010041 */
[----:B------:R-:W0:Y:S01]  /*3740*/  SHFL.DOWN PT, R110, R21, 0x8, 0x1f ;  /* 0x09001f00156e7f89 */ /* 0x000e2200000e0000 */
[----:B------:R-:W-:Y:S02]  /*3750*/  FMUL.FTZ R16, R95, R16 ;  /* 0x000000105f107220 */ /* 0x000fe40000410000 */
[----:B-1----:R-:W-:Y:S01]  /*3760*/  @!P2 FADD.FTZ R22, R22, R109 ;  /* 0x0000006d1616a221 */ /* 0x002fe20000010000 */
[----:B--2---:R-:W-:-:S04]  /*3770*/  @!P2 FADD.FTZ R23, R23, R112 ;  /* 0x000000701717a221 */ /* 0x004fc80000010000 */
[----:B------:R1:W2:Y:S01]  /*3780*/  SHFL.DOWN PT, R19, R22, 0x10, 0x1f ;  /* 0x0a001f0016137f89 */ /* 0x0002a200000e0000 */
[----:B---3--:R-:W-:-:S03]  /*3790*/  @!P2 FADD.FTZ R20, R20, R107 ;  /* 0x0000006b1414a221 */ /* 0x008fc60000010000 */
[----:B------:R1:W3:Y:S01]  /*37a0*/  SHFL.DOWN PT, R18, R23, 0x10, 0x1f ;  /* 0x0a001f0017127f89 */ /* 0x0002e200000e0000 */
[----:B0-----:R-:W-:-:S03]  /*37b0*/  @!P2 FADD.FTZ R21, R21, R110 ;  /* 0x0000006e1515a221 */ /* 0x001fc60000010000 */
[----:B------:R1:W0:Y:S04]  /*37c0*/  SHFL.DOWN PT, R17, R20, 0x10, 0x1f ;  /* 0x0a001f0014117f89 */ /* 0x00022800000e0000 */
[----:B------:R1:W4:Y:S01]  /*37d0*/  SHFL.DOWN PT, R2, R21, 0x10, 0x1f ;  /* 0x0a001f0015027f89 */ /* 0x00032200000e0000 */
[----:B------:R-:W-:Y:S05]  /*37e0*/  @P3 BRA `(.L_x_17301) ;  /* 0x0000000000183947 */ /* 0x000fea0003800000 */
[----:B------:R-:W-:Y:S01]  /*37f0*/  ISETP.NE.AND P2, PT, R37, RZ, PT ;  /* 0x000000ff2500720c */ /* 0x000fe20003f45270 */
[----:B01----:R-:W-:Y:S01]  /*3800*/  FADD.FTZ R20, R20, R17 ;  /* 0x0000001114147221 */ /* 0x003fe20000010000 */
[----:B----4-:R-:W-:Y:S01]  /*3810*/  FADD.FTZ R21, R21, R2 ;  /* 0x0000000215157221 */ /* 0x010fe20000010000 */
[----:B--2---:R-:W-:Y:S01]  /*3820*/  FADD.FTZ R22, R22, R19 ;  /* 0x0000001316167221 */ /* 0x004fe20000010000 */
[----:B---3--:R-:W-:-:S09]  /*3830*/  FADD.FTZ R23, R23, R18 ;  /* 0x0000001217177221 */ /* 0x008fd20000010000 */
[----:B------:R0:W-:Y:S02]  /*3840*/  @!P2 STS.128 [UR5+0x220], R20 ;  /* 0x00022014ff00a988 */ /* 0x0001e40008000c05 */
.L_x_17301:
[----:B------:R-:W-:Y:S05]  /*3850*/  BSYNC.RECONVERGENT B0 ;  /* 0x0000000000007941 */ /* 0x000fea0003800200 */
.L_x_17300:
        /* <DEDUP_REMOVED lines=22> */
[----:B0-----:R-:W1:Y:S04]  /*39c0*/  @P2 LDS.64 R16, [UR6+0x2f60] ;  /* 0x002f6006ff102984 */ /* 0x001e680008000a00 */
[----:B--23--:R-:W0:Y:S01]  /*39d0*/  @P2 LDS.64 R18, [UR6+0x2760] ;  /* 0x00276006ff122984 */ /* 0x00ce220008000a00 */
[----:B-1----:R-:W-:Y:S01]  /*39e0*/  @P2 FADD.FTZ R22, R22, R16 ;  /* 0x0000001016162221 */ /* 0x002fe20000010000 */
[----:B------:R-:W-:Y:S01]  /*39f0*/  @P2 FADD.FTZ R23, R23, R17 ;  /* 0x0000001117172221 */ /* 0x000fe20000010000 */
[----:B0-----:R-:W-:Y:S01]  /*3a00*/  @P2 FADD.FTZ R20, R20, R18 ;  /* 0x0000001214142221 */ /* 0x001fe20000010000 */
[----:B------:R-:W-:-:S03]  /*3a10*/  @P2 FADD.FTZ R21, R21, R19 ;  /* 0x0000001315152221 */ /* 0x000fc60000010000 */
[----:B------:R0:W-:Y:S04]  /*3a20*/  STS.64 [UR6+0x2f60], R22 ;  /* 0x002f6016ff007988 */ /* 0x0001e80008000a06 */
[----:B------:R0:W-:Y:S02]  /*3a30*/  STS.64 [UR6+0x2760], R20 ;  /* 0x00276014ff007988 */ /* 0x0001e40008000a06 */
.L_x_17303:
[----:B------:R-:W-:Y:S05]  /*3a40*/  BSYNC.RECONVERGENT B0 ;  /* 0x0000000000007941 */ /* 0x000fea0003800200 */
.L_x_17302:
[----:B------:R-:W-:-:S04]  /*3a50*/  UIADD3 UR4, UPT, UPT, UR4, 0x1, URZ ;  /* 0x0000000104047890 */ /* 0x000fc8000fffe0ff */
[----:B------:R-:W-:-:S09]  /*3a60*/  UISETP.GE.AND UP0, UPT, UR4, UR8, UPT ;  /* 0x000000080400728c */ /* 0x000fd2000bf06270 */
[----:B------:R-:W-:Y:S05]  /*3a70*/  BRA.U !UP0, `(.L_x_17304) ;  /* 0xffffffdd08387547 */ /* 0x000fea000b83ffff */
.L_x_17286:
[----:B------:R-:W-:Y:S01]  /*3a80*/  BAR.SYNC.DEFER_BLOCKING 0x0 ;  /* 0x0000000000007b1d */ /* 0x000fe20000010000 */
[----:B------:R-:W-:-:S07]  /*3a90*/  HFMA2 R33, -RZ, RZ, 0, 0 ;  /* 0x00000000ff217431 */ /* 0x000fce00000001ff */
[----:B01----:R-:W0:Y:S01]  /*3aa0*/  LDC.64 R22, c[0x0][0x4f8] ;  /* 0x00013e00ff167b82 */ /* 0x003e220000000a00 */
[----:B------:R-:W1:Y:S01]  /*3ab0*/  LDCU.64 UR6, c[0x0][0x500] ;  /* 0x0000a000ff0677ac */ /* 0x000e620008000a00 */
[----:B------:R-:W5:Y:S06]  /*3ac0*/  LDCU.64 UR8, c[0x0][0x550] ;  /* 0x0000aa00ff0877ac */ /* 0x000f6c0008000a00 */
[----:B------:R-:W3:Y:S01]  /*3ad0*/  LDC.64 R24, c[0x0][0x518] ;  /* 0x00014600ff187b82 */ /* 0x000ee20000000a00 */
[----:B------:R-:W-:Y:S01]  /*3ae0*/  STS.128 [R3], R12 ;  /* 0x0000000c03007388 */ /* 0x000fe20000000c00 */
[----:B------:R-:W-:-:S03]  /*3af0*/  NOP ;  /* 0x0000000000007918 */ /* 0x000fc60000000000 */
[----:B------:R-:W-:Y:S01]  /*3b00*/  LDS R7, [R36] ;  /* 0x0000000024077984 */ /* 0x000fe20000000800 */
[----:B0-----:R-:W-:-:S03]  /*3b10*/  IMAD.WIDE.U32 R4, R22, UR18, R32 ;  /* 0x0000001216047c25 */ /* 0x001fc6000f8e0020 */
[----:B------:R-:W-:Y:S01]  /*3b20*/  LDS R17, [R36+0x80] ;  /* 0x0000800024117984 */ /* 0x000fe20000000800 */
[----:B------:R-:W-:-:S03]  /*3b30*/  IMAD R5, R23, UR18, R5 ;  /* 0x0000001217057c24 */ /* 0x000fc6000f8e0205 */
[----:B--2---:R-:W-:Y:S01]  /*3b40*/  LDS R19, [R36+0x100] ;  /* 0x0001000024137984 */ /* 0x004fe20000000800 */
[----:B-1----:R-:W-:-:S03]  /*3b50*/  IMAD.WIDE.U32 R4, R63, UR6, R4 ;  /* 0x000000063f047c25 */ /* 0x002fc6000f8e0004 */
[----:B------:R-:W-:Y:S01]  /*3b60*/  LDS R21, [R36+0x180] ;  /* 0x0001800024157984 */ /* 0x000fe20000000800 */
[----:B----4-:R-:W-:Y:S01]  /*3b70*/  IMAD R2, R63, UR7, R5 ;  /* 0x000000073f027c24 */ /* 0x010fe2000f8e0205 */
[C---:B------:R-:W-:Y:S01]  /*3b80*/  IADD3 R5, P5, PT, R47.reuse, R4, RZ ;  /* 0x000000042f057210 */ /* 0x040fe20007fbe0ff */
[----:B------:R-:W0:Y:S01]  /*3b90*/  LDCU.64 UR6, c[0x0][0x560] ;  /* 0x0000ac00ff0677ac */ /* 0x000e220008000a00 */
[----:B------:R-:W-:Y:S01]  /*3ba0*/  @!P1 STS [UR5+0x200], R38 ;  /* 0x00020026ff009988 */ /* 0x000fe20008000805 */
[----:B------:R-:W-:Y:S06]  /*3bb0*/  BAR.SYNC.DEFER_BLOCKING 0x0 ;  /* 0x0000000000007b1d */ /* 0x000fec0000010000 */
[----:B------:R-:W1:Y:S02]  /*3bc0*/  LDS R0, [UR5+0x200] ;  /* 0x00020005ff007984 */ /* 0x000e640008000800 */
[----:B-1----:R-:W-:-:S02]  /*3bd0*/  ISETP.GE.AND P0, PT, R47, R0, PT ;  /* 0x000000002f00720c */ /* 0x002fc40003f06270 */
[-C--:B------:R-:W-:Y:S02]  /*3be0*/  ISETP.GE.AND P2, PT, R45, R0.reuse, PT ;  /* 0x000000002d00720c */ /* 0x080fe40003f46270 */
[-C--:B------:R-:W-:Y:S02]  /*3bf0*/  ISETP.GE.AND P3, PT, R43, R0.reuse, PT ;  /* 0x000000002b00720c */ /* 0x080fe40003f66270 */
[----:B------:R-:W-:Y:S02]  /*3c00*/  ISETP.GE.AND P4, PT, R41, R0, PT ;  /* 0x000000002900720c */ /* 0x000fe40003f86270 */
[----:B------:R-:W-:Y:S02]  /*3c10*/  IADD3.X R0, PT, PT, RZ, R2, RZ, P5, !PT ;  /* 0x00000002ff007210 */ /* 0x000fe40002ffe4ff */
[----:B-----5:R-:W-:-:S04]  /*3c20*/  LEA R4, P5, R5, UR8, 0x2 ;  /* 0x0000000805047c11 */ /* 0x020fc8000f8a10ff */
[----:B------:R-:W-:-:S05]  /*3c30*/  LEA.HI.X R5, R5, UR9, R0, 0x2, P5 ;  /* 0x0000000905057c11 */ /* 0x000fca000a8f1400 */
[----:B------:R-:W-:Y:S04]  /*3c40*/  @!P0 STG.E desc[UR16][R4.64], R7 ;  /* 0x0000000704008986 */ /* 0x000fe8000c101910 */
[----:B------:R-:W-:Y:S04]  /*3c50*/  @!P2 STG.E desc[UR16][R4.64+0x80], R17 ;  /* 0x000080110400a986 */ /* 0x000fe8000c101910 */
[----:B------:R-:W-:Y:S04]  /*3c60*/  @!P3 STG.E desc[UR16][R4.64+0x100], R19 ;  /* 0x000100130400b986 */ /* 0x000fe8000c101910 */
[----:B------:R3:W-:Y:S01]  /*3c70*/  @!P4 STG.E desc[UR16][R4.64+0x180], R21 ;  /* 0x000180150400c986 */ /* 0x0007e2000c101910 */
[----:B------:R-:W-:Y:S01]  /*3c80*/  BAR.SYNC.DEFER_BLOCKING 0x0 ;  /* 0x0000000000007b1d */ /* 0x000fe20000010000 */
[----:B---3--:R-:W-:-:S04]  /*3c90*/  IMAD.WIDE.U32 R4, R24, UR18, R32 ;  /* 0x0000001218047c25 */ /* 0x008fc8000f8e0020 */
[----:B------:R-:W-:Y:S01]  /*3ca0*/  IMAD R5, R25, UR18, R5 ;  /* 0x0000001219057c24 */ /* 0x000fe2000f8e0205 */
        /* <DEDUP_REMOVED lines=13> */
[----:B------:R-:W2:Y:S02]  /*3d80*/  LDCU.64 UR4, c[0x0][0x520] ;  /* 0x0000a400ff0477ac */ /* 0x000ea40008000a00 */
[----:B--2---:R-:W-:-:S04]  /*3d90*/  IMAD.WIDE.U32 R2, R63, UR4, R4 ;  /* 0x000000043f027c25 */ /* 0x004fc8000f8e0004 */
[----:B------:R-:W-:Y:S01]  /*3da0*/  IMAD R4, R63, UR5, R3 ;  /* 0x000000053f047c24 */ /* 0x000fe2000f8e0203 */
[C---:B------:R-:W-:Y:S02]  /*3db0*/  IADD3 R3, P4, PT, R47.reuse, R2, RZ ;  /* 0x000000022f037210 */ /* 0x040fe40007f9e0ff */
[-C--:B-1----:R-:W-:Y:S02]  /*3dc0*/  ISETP.GE.AND P0, PT, R47, R0.reuse, PT ;  /* 0x000000002f00720c */ /* 0x082fe40003f06270 */
[-C--:B------:R-:W-:Y:S02]  /*3dd0*/  ISETP.GE.AND P1, PT, R45, R0.reuse, PT ;  /* 0x000000002d00720c */ /* 0x080fe40003f26270 */
[-C--:B------:R-:W-:Y:S02]  /*3de0*/  ISETP.GE.AND P2, PT, R43, R0.reuse, PT ;  /* 0x000000002b00720c */ /* 0x080fe40003f46270 */
[----:B------:R-:W-:Y:S02]  /*3df0*/  ISETP.GE.AND P3, PT, R41, R0, PT ;  /* 0x000000002900720c */ /* 0x000fe40003f66270 */
[----:B------:R-:W-:-:S02]  /*3e00*/  IADD3.X R0, PT, PT, RZ, R4, RZ, P4, !PT ;  /* 0x00000004ff007210 */ /* 0x000fc400027fe4ff */
[----:B0-----:R-:W-:-:S04]  /*3e10*/  LEA R2, P4, R3, UR6, 0x2 ;  /* 0x0000000603027c11 */ /* 0x001fc8000f8810ff */
[----:B------:R-:W-:-:S05]  /*3e20*/  LEA.HI.X R3, R3, UR7, R0, 0x2, P4 ;  /* 0x0000000703037c11 */ /* 0x000fca000a0f1400 */
        /* <DEDUP_REMOVED lines=13> */
.L_x_17284:
        /* <DEDUP_REMOVED lines=34> */
.L_x_17307:
[----:B------:R-:W-:Y:S05]  /*4120*/  BSYNC.RECONVERGENT B0 ;  /* 0x0000000000007941 */ /* 0x000fea0003800200 */
.L_x_17306:
        /* <DEDUP_REMOVED lines=26> */
.L_x_17309:
[----:B------:R-:W-:Y:S05]  /*42d0*/  BSYNC.RECONVERGENT B0 ;  /* 0x0000000000007941 */ /* 0x000fea0003800200 */
.L_x_17308:
        /* <DEDUP_REMOVED lines=22> */
.L_x_17311:
        /* <DEDUP_REMOVED lines=60> */
.L_x_17310:
[----:B------:R-:W-:Y:S05]  /*4800*/  EXIT ;  /* 0x000000000000794d */ /* 0x000fea0003800000 */
.L_x_17312:
        /* <DEDUP_REMOVED lines=15> */
.L_x_18785:


//--------------------- .text._Z25selective_scan_bwd_kernelI32Selective_Scan_bwd_kernel_traitsILi32ELi4ELb0ELb0ELb0ELb1ELb0EfN3c107complexIfEEEEv12SSMParamsBwd --------------------------
	.section	.text._Z25selective_scan_bwd_kernelI32Selective_Scan_bwd_kernel_traitsILi32ELi4ELb0ELb0ELb0ELb1ELb0EfN3c107complexIfEEEEv12SSMParamsBwd,"ax",@progbits
	.align	128
        .global         _Z25selective_scan_bwd_kernelI32Selective_Scan_bwd_kernel_traitsILi32ELi4ELb0ELb0ELb0ELb1ELb0EfN3c107complexIfEEEEv12SSMParamsBwd
        .type           _Z25selective_scan_bwd_kernelI32Selective_Scan_bwd_kernel_traitsILi32ELi4ELb0ELb0ELb0ELb1ELb0EfN3c107complexIfEEEEv12SSMParamsBwd,@function
        .size           _Z25selective_scan_bwd_kernelI32Selective_Scan_bwd_kernel_traitsILi32ELi4ELb0ELb0ELb0ELb1ELb0EfN3c107complexIfEEEEv12SSMParamsBwd,(.L_x_18786 - _Z25selective_scan_bwd_kernelI32Selective_Scan_bwd_kernel_traitsILi32ELi4ELb0ELb0ELb0ELb1ELb0EfN3c107complexIfEEEEv12SSMParamsBwd)
        .other          _Z25selective_scan_bwd_kernelI32Selective_Scan_bwd_kernel_traitsILi32ELi4ELb0ELb0ELb0ELb1ELb0EfN3c107complexIfEEEEv12SSMParamsBwd,@"STO_CUDA_ENTRY STV_DEFAULT"
_Z25selective_scan_bwd_kernelI32Selective_Scan_bwd_kernel_traitsILi32ELi4ELb0ELb0ELb0ELb1ELb0EfN3c107complexIfEEEEv12SSMParamsBwd:
.text._Z25selective_scan_bwd_kernelI32Selective_Scan_bwd_kernel_traitsILi32ELi4ELb0ELb0ELb0ELb1ELb0EfN3c107complexIfEEEEv12SSMParamsBwd:
[----:B------:R-:W-:Y:S08]  /*0000*/  LDC R1, c[0x0][0x37c] ;  /* 0x0000df00ff017b82 */ /* 0x000ff00000000800 */
[----:B------:R-:W0:Y:S01]  /*0010*/  LDC.64 R2, c[0x0][0x458] ;  /* 0x00011600ff027b82 */ /* 0x000e220000000a00 */
[----:B------:R-:W1:Y:S01]  /*0020*/  S2R R75, SR_CTAID.Y ;  /* 0x00000000004b7919 */ /* 0x000e620000002600 */
[----:B------:R-:W2:Y:S01]  /*0030*/  LDCU.64 UR16, c[0x0][0x358] ;  /* 0x00006b00ff1077ac */ /* 0x000ea20008000a00 */
[----:B------:R-:W-:-:S02]  /*0040*/  CS2R R60, SRZ ;  /* 0x00000000003c7805 */ /* 0x000fc4000001ff00 */
[----:B------:R-:W-:Y:S01]  /*0050*/  CS2R R58, SRZ ;  /* 0x00000000003a7805 */ /* 0x000fe2000001ff00 */
[----:B------:R-:W3:Y:S02]  /*0060*/  LDCU.128 UR12, c[0x0][0x400] ;  /* 0x00008000ff0c77ac */ /* 0x000ee40008000c00 */
        /* <DEDUP_REMOVED lines=56> */
[----:B------:R-:W-:Y:S02]  /*03f0*/  IMAD R67, R75, UR9, R7 ;  /* 0x000000094b437c24 */ /* 0x000fe4000f8e0207 */
[----:B---3--:R-:W-:Y:S01]  /*0400*/  @P0 IMAD.WIDE R24, R5, 0x10, R8 ;  /* 0x0000001005180825 */ /* 0x008fe200078e0208 */
[----:B------:R-:W-:Y:S02]  /*0410*/  IADD3 R11, P0, PT, R11, R2, RZ ;  /* 0x000000020b0b7210 */ /* 0x000fe40007f1e0ff */
[----:B------:R-:W-:Y:S01]  /*0420*/  LEA R69, P2, R6, R18, 0x3 ;  /* 0x0000001206457211 */ /* 0x000fe200078418ff */
        /* <DEDUP_REMOVED lines=10> */
[C---:B----4-:R-:W-:Y:S02]  /*04d0*/  LEA R50, P4, R11.reuse, R50, 0x2 ;  /* 0x000000320b327211 */ /* 0x050fe400078810ff */
[----:B------:R-:W-:Y:S02]  /*04e0*/  LEA.HI.X R63, R2, R21, R63, 0x3, P0 ;  /* 0x00000015023f7211 */ /* 0x000fe400000f1c3f */
[----:B------:R-:W-:Y:S02]  /*04f0*/  LEA.HI.X R54, R54, R27, R5, 0x2, P2 ;  /* 0x0000001b36367211 */ /* 0x000fe400010f1405 */
[----:B------:R-:W-:Y:S02]  /*0500*/  LEA.HI.X R52, R4, R29, R52, 0x2, P3 ;  /* 0x0000001d04347211 */ /* 0x000fe400018f1434 */
[----:B------:R-:W-:Y:S01]  /*0510*/  LEA.HI.X R48, R11, R51, R48, 0x2, P4 ;  /* 0x000000330b307211 */ /* 0x000fe200020f1430 */
[----:B------:R-:W-:Y:S06]  /*0520*/  @!P1 BRA `(.L_x_17313) ;  /* 0x0000003800c49947 */ /* 0x000fec0003800000 */
[----:B------:R-:W0:Y:S01]  /*0530*/  S2R R56, SR_TID.X ;  /* 0x0000000000387919 */ /* 0x000e220000002100 */
[----:B------:R-:W1:Y:S01]  /*0540*/  S2UR UR5, SR_CgaCtaId ;  /* 0x00000000000579c3 */ /* 0x000e620000008800 */
[----:B------:R-:W2:Y:S01]  /*0550*/  LDCU.64 UR6, c[0x0][0x3a0] ;  /* 0x00007400ff0677ac */ /* 0x000ea20008000a00 */
[----:B------:R-:W-:Y:S01]  /*0560*/  HFMA2 R59, -RZ, RZ, 0, 0 ;  /* 0x00000000ff3b7431 */ /* 0x000fe200000001ff */
        /* <DEDUP_REMOVED lines=16> */
.L_x_17341:
[----:B0-----:R-:W0:Y:S01]  /*0670*/  LDCU UR4, c[0x0][0x388] ;  /* 0x00007100ff0477ac */ /* 0x001e220008000800 */
[----:B------:R-:W-:Y:S02]  /*0680*/  IADD3 R43, PT, PT, R46, -0x1, RZ ;  /* 0xffffffff2e2b7810 */ /* 0x000fe40007ffe0ff */
[----:B------:R-:W-:Y:S02]  /*0690*/  SHF.L.U32 R20, R51, 0x2, RZ ;  /* 0x0000000233147819 */ /* 0x000fe400000006ff */
[----:B------:R-:W-:Y:S02]  /*06a0*/  SHF.L.U32 R28, R43, 0x7, RZ ;  /* 0x000000072b1c7819 */ /* 0x000fe400000006ff */
[----:B------:R-:W-:Y:S02]  /*06b0*/  IADD3 R2, P4, PT, R20, R55, RZ ;  /* 0x0000003714027210 */ /* 0x000fe40007f9e0ff */
[----:B------:R-:W-:Y:S02]  /*06c0*/  MOV R0, RZ ;  /* 0x000000ff00007202 */ /* 0x000fe40000000f00 */
[----:B------:R-:W-:-:S02]  /*06d0*/  MOV R4, RZ ;  /* 0x000000ff00047202 */ /* 0x000fc40000000f00 */
[----:B------:R-:W-:Y:S02]  /*06e0*/  MOV R8, RZ ;  /* 0x000000ff00087202 */ /* 0x000fe40000000f00 */
[----:B------:R-:W-:Y:S02]  /*06f0*/  MOV R10, RZ ;  /* 0x000000ff000a7202 */ /* 0x000fe40000000f00 */
[----:B------:R-:W-:Y:S02]  /*0700*/  IADD3.X R3, PT, PT, RZ, R54, RZ, P4, !PT ;  /* 0x00000036ff037210 */ /* 0x000fe400027fe4ff */
[----:B0-----:R-:W-:-:S04]  /*0710*/  IADD3 R42, PT, PT, -R28, UR4, RZ ;  /* 0x000000041c2a7c10 */ /* 0x001fc8000fffe1ff */
[-C--:B------:R-:W-:Y:S01]  /*0720*/  ISETP.GE.AND P0, PT, R51, R42.reuse, PT ;  /* 0x0000002a3300720c */ /* 0x080fe20003f06270 */
[----:B------:R-:W-:Y:S01]  /*0730*/  BAR.SYNC.DEFER_BLOCKING 0x0 ;  /* 0x0000000000007b1d */ /* 0x000fe20000010000 */
[-C--:B------:R-:W-:Y:S02]  /*0740*/  ISETP.GE.AND P1, PT, R49, R42.reuse, PT ;  /* 0x0000002a3100720c */ /* 0x080fe40003f26270 */
[-C--:B------:R-:W-:Y:S02]  /*0750*/  ISETP.GE.AND P2, PT, R47, R42.reuse, PT ;  /* 0x0000002a2f00720c */ /* 0x080fe40003f46270 */
[----:B------:R-:W-:-:S07]  /*0760*/  ISETP.GE.AND P3, PT, R45, R42, PT ;  /* 0x0000002a2d00720c */ /* 0x000fce0003f66270 */
[----:B------:R-:W2:Y:S04]  /*0770*/  @!P0 LDG.E R0, desc[UR16][R2.64] ;  /* 0x0000001002008981 */ /* 0x000ea8000c1e1900 */
[----:B------:R-:W3:Y:S04]  /*0780*/  @!P1 LDG.E R4, desc[UR16][R2.64+0x80] ;  /* 0x0000801002049981 */ /* 0x000ee8000c1e1900 */
[----:B------:R-:W4:Y:S04]  /*0790*/  @!P2 LDG.E R8, desc[UR16][R2.64+0x100] ;  /* 0x000100100208a981 */ /* 0x000f28000c1e1900 */
[----:B------:R-:W4:Y:S01]  /*07a0*/  @!P3 LDG.E R10, desc[UR16][R2.64+0x180] ;  /* 0x00018010020ab981 */ /* 0x000f22000c1e1900 */
[----:B------:R-:W0:Y:S01]  /*07b0*/  S2UR UR5, SR_CgaCtaId ;  /* 0x00000000000579c3 */ /* 0x000e220000008800 */
[----:B------:R-:W-:Y:S01]  /*07c0*/  UMOV UR4, 0x400 ;  /* 0x0000040000047882 */ /* 0x000fe20000000000 */
[----:B------:R-:W-:Y:S01]  /*07d0*/  IADD3 R30, P4, PT, R20, R53, RZ ;  /* 0x00000035141e7210 */ /* 0x000fe20007f9e0ff */
[----:B------:R-:W1:Y:S01]  /*07e0*/  S2R R62, SR_LANEID ;  /* 0x00000000003e7919 */ /* 0x000e620000000000 */
[----:B------:R-:W-:-:S02]  /*07f0*/  MOV R12, RZ ;  /* 0x000000ff000c7202 */ /* 0x000fc40000000f00 */
[----:B------:R-:W-:Y:S02]  /*0800*/  MOV R14, RZ ;  /* 0x000000ff000e7202 */ /* 0x000fe40000000f00 */
[----:B------:R-:W-:Y:S02]  /*0810*/  MOV R16, RZ ;  /* 0x000000ff00107202 */ /* 0x000fe40000000f00 */
[----:B------:R-:W-:Y:S02]  /*0820*/  MOV R18, RZ ;  /* 0x000000ff00127202 */ /* 0x000fe40000000f00 */
[----:B------:R-:W-:Y:S01]  /*0830*/  IADD3.X R31, PT, PT, RZ, R52, RZ, P4, !PT ;  /* 0x00000034ff1f7210 */ /* 0x000fe200027fe4ff */
[----:B0-----:R-:W-:-:S06]  /*0840*/  ULEA UR5, UR5, UR4, 0x18 ;  /* 0x0000000405057291 */ /* 0x001fcc000f8ec0ff */
[C---:B-1----:R-:W-:Y:S02]  /*0850*/  LEA R41, R62.reuse, UR5, 0x2 ;  /* 0x000000053e297c11 */ /* 0x042fe4000f8e10ff */
[----:B------:R-:W-:-:S03]  /*0860*/  LEA R40, R62, UR5, 0x4 ;  /* 0x000000053e287c11 */ /* 0x000fc6000f8e20ff */
[----:B--2---:R0:W-:Y:S04]  /*0870*/  STS [R41], R0 ;  /* 0x0000000029007388 */ /* 0x0041e80000000800 */
[----:B---3--:R-:W-:Y:S04]  /*0880*/  STS [R41+0x80], R4 ;  /* 0x0000800429007388 */ /* 0x008fe80000000800 */
[----:B----4-:R-:W-:Y:S04]  /*0890*/  STS [R41+0x100], R8 ;  /* 0x0001000829007388 */ /* 0x010fe80000000800 */
        /* <DEDUP_REMOVED lines=8> */
[----:B------:R-:W-:-:S02]  /*0920*/  IADD3 R2, P4, PT, R20, R50, RZ ;  /* 0x0000003214027210 */ /* 0x000fc40007f9e0ff */
[----:B0-----:R-:W-:Y:S02]  /*0930*/  MOV R0, RZ ;  /* 0x000000ff00007202 */ /* 0x001fe40000000f00 */
[----:B------:R-:W-:Y:S02]  /*0940*/  MOV R20, RZ ;  /* 0x000000ff00147202 */ /* 0x000fe40000000f00 */
[----:B------:R-:W-:Y:S02]  /*0950*/  MOV R22, RZ ;  /* 0x000000ff00167202 */ /* 0x000fe40000000f00 */
[----:B------:R-:W-:Y:S02]  /*0960*/  MOV R32, RZ ;  /* 0x000000ff00207202 */ /* 0x000fe40000000f00 */
[----:B------:R-:W-:Y:S01]  /*0970*/  IADD3.X R3, PT, PT, RZ, R48, RZ, P4, !PT ;  /* 0x00000030ff037210 */ /* 0x000fe200027fe4ff */
[----:B--2---:R-:W-:Y:S04]  /*0980*/  STS [R41], R12 ;  /* 0x0000000c29007388 */ /* 0x004fe80000000800 */
[----:B---3--:R-:W-:Y:S04]  /*0990*/  STS [R41+0x80], R14 ;  /* 0x0000800e29007388 */ /* 0x008fe80000000800 */
[----:B----4-:R-:W-:Y:S04]  /*09a0*/  STS [R41+0x100], R16 ;  /* 0x0001001029007388 */ /* 0x010fe80000000800 */
[----:B------:R-:W-:Y:S01]  /*09b0*/  STS [R41+0x180], R18 ;  /* 0x0001801229007388 */ /* 0x000fe20000000800 */
[----:B------:R-:W-:-:S03]  /*09c0*/  NOP ;  /* 0x0000000000007918 */ /* 0x000fc60000000000 */
[----:B------:R-:W0:Y:S01]  /*09d0*/  LDS.128 R8, [R40] ;  /* 0x0000000028087984 */ /* 0x000e220000000c00 */
[----:B------:R-:W-:Y:S06]  /*09e0*/  BAR.SYNC.DEFER_BLOCKING 0x0 ;  /* 0x0000000000007b1d */ /* 0x000fec0000010000 */
[----:B------:R-:W2:Y:S04]  /*09f0*/  @!P0 LDG.E R0, desc[UR16][R2.64] ;  /* 0x0000001002008981 */ /* 0x000ea8000c1e1900 */
[----:B------:R-:W3:Y:S04]  /*0a00*/  @!P1 LDG.E R20, desc[UR16][R2.64+0x80] ;  /* 0x0000801002149981 */ /* 0x000ee8000c1e1900 */
[----:B------:R-:W4:Y:S04]  /*0a10*/  @!P2 LDG.E R22, desc[UR16][R2.64+0x100] ;  /* 0x000100100216a981 */ /* 0x000f28000c1e1900 */
[----:B------:R-:W4:Y:S01]  /*0a20*/  @!P3 LDG.E R32, desc[UR16][R2.64+0x180] ;  /* 0x000180100220b981 */ /* 0x000f22000c1e1900 */
[--C-:B0----5:R-:W-:Y:S01]  /*0a30*/  FADD.FTZ R64, R8, R58.reuse ;  /* 0x0000003a08407221 */ /* 0x121fe20000010000 */
[--C-:B------:R-:W-:Y:S01]  /*0a40*/  FADD.FTZ R66, R9, R58.reuse ;  /* 0x0000003a09427221 */ /* 0x100fe20000010000 */
[--C-:B------:R-:W-:Y:S01]  /*0a50*/  FADD.FTZ R68, R10, R58.reuse ;  /* 0x0000003a0a447221 */ /* 0x100fe20000010000 */
[----:B------:R-:W-:Y:S01]  /*0a60*/  FADD.FTZ R74, R11, R58 ;  /* 0x0000003a0b4a7221 */ /* 0x000fe20000010000 */
[----:B------:R-:W-:Y:S01]  /*0a70*/  BSSY.RECONVERGENT B0, `(.L_x_17314) ;  /* 0x000002a000007945 */ /* 0x000fe20003800200 */
[----:B------:R-:W-:-:S02]  /*0a80*/  FSETP.GTU.FTZ.AND P2, PT, R64, 20, PT ;  /* 0x41a000004000780b */ /* 0x000fc40003f5c000 */
[----:B------:R-:W-:Y:S02]  /*0a90*/  FSETP.GTU.FTZ.AND P3, PT, R66, 20, PT ;  /* 0x41a000004200780b */ /* 0x000fe40003f7c000 */
[----:B------:R-:W-:Y:S02]  /*0aa0*/  FSETP.GTU.FTZ.AND P0, PT, R68, 20, PT ;  /* 0x41a000004400780b */ /* 0x000fe40003f1c000 */
[----:B------:R-:W-:Y:S01]  /*0ab0*/  FSETP.GTU.FTZ.AND P1, PT, R74, 20, PT ;  /* 0x41a000004a00780b */ /* 0x000fe20003f3c000 */
[----:B--2---:R0:W-:Y:S04]  /*0ac0*/  STS [R41], R0 ;  /* 0x0000000029007388 */ /* 0x0041e80000000800 */
[----:B---3--:R0:W-:Y:S04]  /*0ad0*/  STS [R41+0x80], R20 ;  /* 0x0000801429007388 */ /* 0x0081e80000000800 */
[----:B----4-:R0:W-:Y:S04]  /*0ae0*/  STS [R41+0x100], R22 ;  /* 0x0001001629007388 */ /* 0x0101e80000000800 */
[----:B------:R0:W-:Y:S01]  /*0af0*/  STS [R41+0x180], R32 ;  /* 0x0001802029007388 */ /* 0x0001e20000000800 */
[----:B------:R-:W-:-:S03]  /*0b00*/  NOP ;  /* 0x0000000000007918 */ /* 0x000fc60000000000 */
[----:B------:R0:W1:Y:S01]  /*0b10*/  LDS.128 R16, [R40] ;  /* 0x0000000028107984 */ /* 0x0000620000000c00 */
        /* <DEDUP_REMOVED lines=31> */
.L_x_17315:
[----:B------:R-:W-:Y:S05]  /*0d10*/  BSYNC.RECONVERGENT B0 ;  /* 0x0000000000007941 */ /* 0x000fea0003800200 */
.L_x_17314:
        /* <DEDUP_REMOVED lines=32> */
.L_x_17317:
[----:B------:R-:W-:Y:S05]  /*0f20*/  BSYNC.RECONVERGENT B0 ;  /* 0x0000000000007941 */ /* 0x000fea0003800200 */
.L_x_17316:
        /* <DEDUP_REMOVED lines=32> */
.L_x_17319:
[----:B------:R-:W-:Y:S05]  /*1130*/  BSYNC.RECONVERGENT B0 ;  /* 0x0000000000007941 */ /* 0x000fea0003800200 */
.L_x_17318:
        /* <DEDUP_REMOVED lines=32> */
.L_x_17321:
[----:B------:R-:W-:Y:S05]  /*1340*/  BSYNC.RECONVERGENT B0 ;  /* 0x0000000000007941 */ /* 0x000fea0003800200 */
.L_x_17320:
[----:B------:R-:W2:Y:S01]  /*1350*/  LDCU UR4, c[0x0][0x38c] ;  /* 0x00007180ff0477ac */ /* 0x000ea20008000800 */
[----:B01----:R-:W-:Y:S01]  /*1360*/  FFMA.FTZ R0, R4, R16, R61 ;  /* 0x0000001004007223 */ /* 0x003fe2000001003d */
[----:B------:R-:W-:Y:S02]  /*1370*/  CS2R R10, SRZ ;  /* 0x00000000000a7805 */ /* 0x000fe4000001ff00 */
[----:B------:R-:W-:Y:S01]  /*1380*/  CS2R R8, SRZ ;  /* 0x0000000000087805 */ /* 0x000fe2000001ff00 */
[-C--:B------:R-:W-:Y:S01]  /*1390*/  FMUL.FTZ R12, R16, R60.reuse ;  /* 0x0000003c100c7220 */ /* 0x080fe20000410000 */
[----:B------:R-:W-:Y:S01]  /*13a0*/  FFMA.FTZ R3, R5, R17, R0 ;  /* 0x0000001105037223 */ /* 0x000fe20000010000 */
[-C--:B------:R-:W-:Y:S01]  /*13b0*/  FMUL.FTZ R13, R17, R60.reuse ;  /* 0x0000003c110d7220 */ /* 0x080fe20000410000 */
[-C--:B------:R-:W-:Y:S01]  /*13c0*/  FMUL.FTZ R14, R18, R60.reuse ;  /* 0x0000003c120e7220 */ /* 0x080fe20000410000 */
[----:B------:R-:W-:Y:S01]  /*13d0*/  FMUL.FTZ R15, R19, R60 ;  /* 0x0000003c130f7220 */ /* 0x000fe20000410000 */
[----:B------:R-:W-:-:S04]  /*13e0*/  FFMA.FTZ R0, R6, R18, R3 ;  /* 0x0000001206007223 */ /* 0x000fc80000010003 */
[----:B------:R-:W-:Y:S01]  /*13f0*/  FFMA.FTZ R61, R7, R19, R0 ;  /* 0x00000013073d7223 */ /* 0x000fe20000010000 */
[----:B--2---:R-:W-:Y:S01]  /*1400*/  UISETP.GE.AND UP0, UPT, UR4, 0x1, UPT ;  /* 0x000000010400788c */ /* 0x004fe2000bf06270 */
[----:B------:R-:W-:Y:S08]  /*1410*/  BAR.SYNC.DEFER_BLOCKING 0x0 ;  /* 0x0000000000007b1d */ /* 0x000ff00000010000 */
[----:B------:R-:W-:Y:S05]  /*1420*/  BRA.U !UP0, `(.L_x_17322) ;  /* 0x0000002508247547 */ /* 0x000fea000b800000 */
[----:B------:R-:W0:Y:S01]  /*1430*/  LDC.64 R70, c[0x0][0x3e0] ;  /* 0x0000f800ff467b82 */ /* 0x000e220000000a00 */
[----:B------:R-:W-:Y:S01]  /*1440*/  ISETP.NE.AND P0, PT, R46, 0x1, PT ;  /* 0x000000012e00780c */ /* 0x000fe20003f05270 */
[----:B------:R-:W-:Y:S01]  /*1450*/  HFMA2 R11, -RZ, RZ, 0, 0 ;  /* 0x00000000ff0b7431 */ /* 0x000fe200000001ff */
[----:B------:R-:W-:Y:S01]  /*1460*/  SHF.L.U32 R84, R43, 0x8, RZ ;  /* 0x000000082b547819 */ /* 0x000fe200000006ff */
[----:B------:R-:W-:Y:S01]  /*1470*/  FADD.FTZ R0, R16, R16 ;  /* 0x0000001010007221 */ /* 0x000fe20000010000 */
[----:B------:R-:W-:Y:S01]  /*1480*/  SHF.L.U32 R85, R46, 0x8, RZ ;  /* 0x000000082e557819 */ /* 0x000fe200000006ff */
[----:B------:R-:W-:Y:S01]  /*1490*/  FADD.FTZ R76, R17, R17 ;  /* 0x00000011114c7221 */ /* 0x000fe20000010000 */
[----:B------:R-:W-:Y:S01]  /*14a0*/  FADD.FTZ R77, R18, R18 ;  /* 0x00000012124d7221 */ /* 0x000fe20000010000 */
[----:B------:R-:W1:Y:S01]  /*14b0*/  LDC.64 R72, c[0x0][0x3c0] ;  /* 0x0000f000ff487b82 */ /* 0x000e620000000a00 */
[----:B------:R-:W-:Y:S01]  /*14c0*/  FADD.FTZ R78, R19, R19 ;  /* 0x00000013134e7221 */ /* 0x000fe20000010000 */
[----:B------:R-:W-:Y:S01]  /*14d0*/  IADD3 R79, PT, PT, R46, -0x2, RZ ;  /* 0xfffffffe2e4f7810 */ /* 0x000fe20007ffe0ff */
[----:B------:R-:W-:Y:S01]  /*14e0*/  FMUL.FTZ R80, R4, R64 ;  /* 0x0000004004507220 */ /* 0x000fe20000410000 */
[----:B------:R-:W-:Y:S01]  /*14f0*/  ISETP.EQ.AND P0, PT, R56, RZ, P0 ;  /* 0x000000ff3800720c */ /* 0x000fe20000702270 */
[----:B------:R-:W-:Y:S01]  /*1500*/  FMUL.FTZ R81, R5, R66 ;  /* 0x0000004205517220 */ /* 0x000fe20000410000 */
[----:B------:R-:W-:Y:S01]  /*1510*/  FMUL.FTZ R82, R6, R68 ;  /* 0x0000004406527220 */ /* 0x000fe20000410000 */
[----:B------:R-:W-:Y:S01]  /*1520*/  FMUL.FTZ R83, R7, R74 ;  /* 0x0000004a07537220 */ /* 0x000fe20000410000 */
[----:B------:R-:W2:Y:S01]  /*1530*/  LDC.64 R32, c[0x0][0x440] ;  /* 0x00011000ff207b82 */ /* 0x000ea20000000a00 */
[----:B------:R-:W-:Y:S01]  /*1540*/  LOP3.LUT R84, R84, 0x100, RZ, 0xc0, !PT ;  /* 0x0000010054547812 */ /* 0x000fe200078ec0ff */
[----:B------:R-:W3:Y:S01]  /*1550*/  LDCU UR7, c[0x0][0x394] ;  /* 0x00007280ff0777ac */ /* 0x000ee20008000800 */
[----:B------:R-:W-:Y:S01]  /*1560*/  LOP3.LUT R85, R85, 0x100, RZ, 0xc0, !PT ;  /* 0x0000010055557812 */ /* 0x000fe200078ec0ff */
[----:B------:R-:W4:Y:S04]  /*1570*/  LDCU UR8, c[0x0][0x38c] ;  /* 0x00007180ff0877ac */ /* 0x000f280008000800 */
[----:B------:R-:W0:Y:S01]  /*1580*/  LDC.64 R34, c[0x0][0x3a8] ;  /* 0x0000ea00ff227b82 */ /* 0x000e220000000a00 */
[----:B------:R-:W-:-:S05]  /*1590*/  UMOV UR4, URZ ;  /* 0x000000ff00047c82 */ /* 0x000fca0008000000 */
.L_x_17340:
[----:B----4-:R-:W-:Y:S02]  /*15a0*/  MOV R2, R26 ;  /* 0x0000001a00027202 */ /* 0x010fe40000000f00 */
[----:B0-----:R-:W-:-:S03]  /*15b0*/  MOV R3, R57 ;  /* 0x0000003900037202 */ /* 0x001fc60000000f00 */
[----:B0-----:R-:W-:-:S04]  /*15c0*/  IMAD.WIDE.U32 R2, R34, UR4, R2 ;  /* 0x0000000422027c25 */ /* 0x001fc8000f8e0002 */
[----:B------:R-:W-:Y:S01]  /*15d0*/  IMAD R3, R35, UR4, R3 ;  /* 0x0000000423037c24 */ /* 0x000fe2000f8e0203 */
[----:B--2---:R-:W-:-:S04]  /*15e0*/  LEA R36, P1, R2, R32, 0x3 ;  /* 0x0000002002247211 */ /* 0x004fc800078218ff */
[----:B------:R-:W-:-:S06]  /*15f0*/  LEA.HI.X R37, R2, R33, R3, 0x3, P1 ;  /* 0x0000002102257211 */ /* 0x000fcc00008f1c03 */
[----:B------:R-:W2:Y:S01]  /*1600*/  LDG.E.64 R36, desc[UR16][R36.64] ;  /* 0x0000001024247981 */ /* 0x000ea2000c1e1b00 */
[----:B-1----:R-:W-:-:S04]  /*1610*/  IMAD.WIDE.U32 R16, R72, UR4, RZ ;  /* 0x0000000448107c25 */ /* 0x002fc8000f8e00ff */
        /* <DEDUP_REMOVED lines=17> */
[----:B---3--:R-:W-:-:S02]  /*1730*/  FMUL.FTZ R22, R37, R66 ;  /* 0x0000004225167220 */ /* 0x008fc40000410000 */
[----:B------:R-:W-:Y:S01]  /*1740*/  FMUL.RZ R89, R16, 0.15915493667125701904 ;  /* 0x3e22f98310597820 */ /* 0x000fe2000040c000 */
[C---:B------:R-:W-:Y:S01]  /*1750*/  FMUL.FTZ R16, R17.reuse, R64 ;  /* 0x0000004011107220 */ /* 0x040fe20000410000 */
[----:B------:R-:W-:Y:S01]  /*1760*/  FMUL.RZ R90, R22, 0.15915493667125701904 ;  /* 0x3e22f983165a7820 */ /* 0x000fe2000040c000 */
[C---:B------:R-:W-:Y:S01]  /*1770*/  FMUL.FTZ R22, R17.reuse, R66 ;  /* 0x0000004211167220 */ /* 0x040fe20000410000 */
[----:B------:R-:W-:Y:S01]  /*1780*/  MUFU.SIN R19, R89 ;  /* 0x0000005900137308 */ /* 0x000fe20000000400 */
[----:B------:R-:W-:-:S07]  /*1790*/  FMUL.FTZ R39, R17, R68 ;  /* 0x0000004411277220 */ /* 0x000fce0000410000 */
[----:B------:R0:W-:Y:S08]  /*17a0*/  MUFU.COS R23, R89 ;  /* 0x0000005900177308 */ /* 0x0001f00000000000 */
[----:B------:R1:W2:Y:S01]  /*17b0*/  MUFU.EX2 R18, R16 ;  /* 0x0000001000127308 */ /* 0x0002a20000000800 */
[----:B0-----:R-:W-:Y:S01]  /*17c0*/  FMUL.FTZ R89, R17, R74 ;  /* 0x0000004a11597220 */ /* 0x001fe20000410000 */
[----:B------:R-:W-:-:S04]  /*17d0*/  FMUL.FTZ R17, R37, R68 ;  /* 0x0000004425117220 */ /* 0x000fc80000410000 */
[----:B------:R-:W-:Y:S01]  /*17e0*/  FMUL.RZ R91, R17, 0.15915493667125701904 ;  /* 0x3e22f983115b7820 */ /* 0x000fe2000040c000 */
[----:B------:R-:W-:Y:S01]  /*17f0*/  IADD3 R17, PT, PT, R84, UR4, RZ ;  /* 0x0000000454117c10 */ /* 0x000fe2000fffe0ff */
[----:B------:R-:W-:Y:S01]  /*1800*/  MUFU.SIN R38, R90 ;  /* 0x0000005a00267308 */ /* 0x000fe20000000400 */
[----:B-1----:R-:W-:-:S04]  /*1810*/  FMUL.FTZ R16, R37, R74 ;  /* 0x0000004a25107220 */ /* 0x002fc80000410000 */
[----:B------:R-:W-:Y:S01]  /*1820*/  FMUL.RZ R93, R16, 0.15915493667125701904 ;  /* 0x3e22f983105d7820 */ /* 0x000fe2000040c000 */
[----:B------:R-:W-:Y:S02]  /*1830*/  P2R R16, PR, RZ, 0x8 ;  /* 0x00000008ff107803 */ /* 0x000fe40000000000 */
[----:B------:R-:W-:Y:S01]  /*1840*/  MUFU.COS R88, R90 ;  /* 0x0000005a00587308 */ /* 0x000fe20000000000 */
[----:B--2---:R-:W-:-:S07]  /*1850*/  FMUL.FTZ R16, R18, R23 ;  /* 0x0000001712107220 */ /* 0x004fce0000410000 */
[----:B------:R-:W-:Y:S08]  /*1860*/  MUFU.EX2 R39, R39 ;  /* 0x0000002700277308 */ /* 0x000ff00000000800 */
[----:B------:R-:W-:Y:S08]  /*1870*/  MUFU.COS R90, R91 ;  /* 0x0000005b005a7308 */ /* 0x000ff00000000000 */
[----:B------:R0:W1:Y:S08]  /*1880*/  MUFU.EX2 R95, R22 ;  /* 0x00000016005f7308 */ /* 0x0000700000000800 */
[----:B------:R-:W-:Y:S01]  /*1890*/  MUFU.EX2 R89, R89 ;  /* 0x0000005900597308 */ /* 0x000fe20000000800 */
[----:B0-----:R-:W-:Y:S01]  /*18a0*/  SEL R22, R17, R44, !P3 ;  /* 0x0000002c11167207 */ /* 0x001fe20005800000 */
[----:B------:R-:W-:Y:S01]  /*18b0*/  FMUL.FTZ R17, R18, R19 ;  /* 0x0000001312117220 */ /* 0x000fe20000410000 */
[-C--:B-----5:R-:W-:Y:S01]  /*18c0*/  FMUL.FTZ R19, R21, R3.reuse ;  /* 0x0000000315137220 */ /* 0x0a0fe20000410000 */
[----:B------:R-:W-:Y:S01]  /*18d0*/  FMUL.FTZ R18, R20, R3 ;  /* 0x0000000314127220 */ /* 0x000fe20000410000 */
[----:B------:R-:W-:-:S02]  /*18e0*/  LEA R22, R22, UR5, 0x3 ;  /* 0x0000000516167c11 */ /* 0x000fc4000f8e18ff */
[-C--:B------:R-:W-:Y:S01]  /*18f0*/  FFMA.FTZ R19, R20, R2.reuse, -R19 ;  /* 0x0000000214137223 */ /* 0x080fe20000010813 */
[----:B------:R-:W0:Y:S01]  /*1900*/  MUFU.COS R96, R93 ;  /* 0x0000005d00607308 */ /* 0x000e220000000000 */
[----:B------:R-:W-:Y:S01]  /*1910*/  FFMA.FTZ R21, R21, R2, R18 ;  /* 0x0000000215157223 */ /* 0x000fe20000010012 */
[----:B------:R2:W-:Y:S01]  /*1920*/  STS.64 [R22+0x660], R16 ;  /* 0x0006601016007388 */ /* 0x0005e20000000a00 */
[C---:B-1----:R-:W-:Y:S01]  /*1930*/  FMUL.FTZ R97, R95.reuse, R88 ;  /* 0x000000585f617220 */ /* 0x042fe20000410000 */
[----:B------:R-:W-:Y:S01]  /*1940*/  FMUL.FTZ R95, R95, R38 ;  /* 0x000000265f5f7220 */ /* 0x000fe20000410000 */
[C---:B------:R-:W-:Y:S01]  /*1950*/  FMUL.FTZ R100, R77.reuse, R19 ;  /* 0x000000134d647220 */ /* 0x040fe20000410000 */
[-C--:B------:R-:W-:Y:S01]  /*1960*/  FMUL.FTZ R88, R0, -R21.reuse ;  /* 0x8000001500587220 */ /* 0x080fe20000410000 */
[-C--:B------:R-:W-:Y:S01]  /*1970*/  FMUL.FTZ R98, R76, -R21.reuse ;  /* 0x800000154c627220 */ /* 0x080fe20000410000 */
[----:B------:R1:W5:Y:S01]  /*1980*/  MUFU.SIN R94, R93 ;  /* 0x0000005d005e7308 */ /* 0x0003620000000400 */
[-C--:B------:R-:W-:Y:S01]  /*1990*/  FMUL.FTZ R101, R77, -R21.reuse ;  /* 0x800000154d657220 */ /* 0x080fe20000410000 */
[----:B------:R-:W-:-:S06]  /*19a0*/  FMUL.FTZ R99, R78, -R21 ;  /* 0x800000154e637220 */ /* 0x000fcc0000410000 */
[----:B------:R0:W3:Y:S01]  /*19b0*/  MUFU.SIN R92, R91 ;  /* 0x0000005b005c7308 */ /* 0x0000e20000000400 */
[----:B-1----:R-:W-:Y:S01]  /*19c0*/  FMUL.FTZ R93, R39, R90 ;  /* 0x0000005a275d7220 */ /* 0x002fe20000410000 */
[C---:B0-----:R-:W-:Y:S01]  /*19d0*/  FMUL.FTZ R91, R89.reuse, R96 ;  /* 0x00000060595b7220 */ /* 0x041fe20000410000 */
[----:B-----5:R-:W-:Y:S01]  /*19e0*/  FMUL.FTZ R90, R89, R94 ;  /* 0x0000005e595a7220 */ /* 0x020fe20000410000 */
[-C--:B------:R-:W-:Y:S01]  /*19f0*/  FMUL.FTZ R89, R0, R19.reuse ;  /* 0x0000001300597220 */ /* 0x080fe20000410000 */
[-C--:B------:R-:W-:Y:S01]  /*1a00*/  FMUL.FTZ R94, R76, R19.reuse ;  /* 0x000000134c5e7220 */ /* 0x080fe20000410000 */
[----:B------:R-:W-:Y:S01]  /*1a10*/  FMUL.FTZ R96, R78, R19 ;  /* 0x000000134e607220 */ /* 0x000fe20000410000 */
        /* <DEDUP_REMOVED lines=11> */
.L_x_17324:
[----:B------:R0:W1:Y:S02]  /*1ad0*/  LDS.64 R18, [R86+0x1668] ;  /* 0x0016680056127984 */ /* 0x0000640000000a00 */
.L_x_17325:
[----:B----4-:R-:W-:Y:S05]  /*1ae0*/  BSYNC.RECONVERGENT B0 ;  /* 0x0000000000007941 */ /* 0x010fea0003800200 */
.L_x_17323:
        /* <DEDUP_REMOVED lines=21> */
[-C--:B------:R-:W-:Y:S01]  /*1c40*/  FMUL.FTZ R2, R16, R95.reuse ;  /* 0x0000005f10027220 */ /* 0x080fe20000410000 */
[----:B------:R-:W-:Y:S01]  /*1c50*/  ISETP.GT.U32.AND P3, PT, R87, 0x17, PT ;  /* 0x000000175700780c */ /* 0x000fe20003f64070 */
[----:B--2---:R-:W-:Y:S01]  /*1c60*/  FADD.FTZ R21, R82, R3 ;  /* 0x0000000352157221 */ /* 0x004fe20000010000 */
[----:B------:R-:W-:Y:S01]  /*1c70*/  FADD.FTZ R23, RZ, R23 ;  /* 0x00000017ff177221 */ /* 0x000fe20000010000 */
[C---:B------:R-:W-:Y:S01]  /*1c80*/  FMUL.FTZ R3, R17.reuse, R95 ;  /* 0x0000005f11037220 */ /* 0x040fe20000410000 */
[----:B------:R-:W-:Y:S01]  /*1c90*/  FFMA.FTZ R2, R17, R97, R2 ;  /* 0x0000006111027223 */ /* 0x000fe20000010002 */
[C---:B------:R-:W-:Y:S01]  /*1ca0*/  FMUL.FTZ R20, R90.reuse, R21 ;  /* 0x000000155a147220 */ /* 0x040fe20000410000 */
[----:B------:R-:W-:Y:S01]  /*1cb0*/  FMUL.FTZ R22, R90, R23 ;  /* 0x000000175a167220 */ /* 0x000fe20000410000 */
[----:B------:R-:W-:Y:S01]  /*1cc0*/  FFMA.FTZ R3, R16, R97, -R3 ;  /* 0x0000006110037223 */ /* 0x000fe20000010803 */
[----:B------:R-:W-:Y:S01]  /*1cd0*/  ISETP.NE.OR P4, PT, R56, RZ, P4 ;  /* 0x000000ff3800720c */ /* 0x000fe20002785670 */
        /* <DEDUP_REMOVED lines=8> */
[----:B------:R-:W-:Y:S01]  /*1d60*/  ISETP.GT.U32.AND P5, PT, R87, 0xf, PT ;  /* 0x0000000f5700780c */ /* 0x000fe20003fa4070 */
[----:B------:R-:W2:Y:S01]  /*1d70*/  SHFL.UP PT, R23, R102, 0x1, RZ ;  /* 0x0420000066177989 */ /* 0x000ea200000e00ff */
[C---:B------:R-:W-:Y:S01]  /*1d80*/  FMUL.FTZ R104, R90.reuse, R20 ;  /* 0x000000145a687220 */ /* 0x040fe20000410000 */
[----:B------:R-:W-:-:S02]  /*1d90*/  FMUL.FTZ R105, R90, R22 ;  /* 0x000000165a697220 */ /* 0x000fc40000410000 */
[----:B------:R-:W5:Y:S01]  /*1da0*/  SHFL.UP PT, R21, R103, 0x1, RZ ;  /* 0x0420000067157989 */ /* 0x000f6200000e00ff */
        /* <DEDUP_REMOVED lines=50> */
[C---:B------:R-:W-:Y:S01]  /*20d0*/  FMUL.FTZ R23, R105.reuse, R21 ;  /* 0x0000001569177220 */ /* 0x040fe20000410000 */
[CC--:B--2---:R-:W-:Y:S01]  /*20e0*/  FMUL.FTZ R21, R104.reuse, R3.reuse ;  /* 0x0000000368157220 */ /* 0x0c4fe20000410000 */
[C---:B------:R-:W-:Y:S01]  /*20f0*/  FMUL.FTZ R3, R105.reuse, R3 ;  /* 0x0000000369037220 */ /* 0x040fe20000410000 */
[CC--:B---3--:R-:W-:Y:S01]  /*2100*/  FFMA.FTZ R22, R105.reuse, R20.reuse, -R22 ;  /* 0x0000001469167223 */ /* 0x0c8fe20000010816 */
[----:B------:R-:W-:Y:S01]  /*2110*/  FFMA.FTZ R23, R104, R20, R23 ;  /* 0x0000001468177223 */ /* 0x000fe20000010017 */
[----:B------:R-:W-:Y:S01]  /*2120*/  FMUL.FTZ R20, R90, R96 ;  /* 0x000000605a147220 */ /* 0x000fe20000410000 */
[-C--:B-----5:R-:W-:Y:S01]  /*2130*/  @P1 FFMA.FTZ R105, R105, R2.reuse, -R21 ;  /* 0x0000000269691223 */ /* 0x0a0fe20000010815 */
[----:B------:R-:W-:Y:S01]  /*2140*/  @P1 FFMA.FTZ R104, R104, R2, R3 ;  /* 0x0000000268681223 */ /* 0x000fe20000010003 */
[----:B------:R-:W-:Y:S01]  /*2150*/  FMUL.FTZ R2, R90, R99 ;  /* 0x000000635a027220 */ /* 0x000fe20000410000 */
[----:B------:R-:W-:Y:S01]  /*2160*/  @P1 FADD.FTZ R102, R102, R23 ;  /* 0x0000001766661221 */ /* 0x000fe20000010000 */
[-C--:B-1----:R-:W-:Y:S01]  /*2170*/  FMUL.FTZ R21, R91, R19.reuse ;  /* 0x000000135b157220 */ /* 0x082fe20000410000 */
[----:B------:R-:W-:Y:S01]  /*2180*/  @P1 FADD.FTZ R103, R103, R22 ;  /* 0x0000001667671221 */ /* 0x000fe20000010000 */
[C---:B------:R-:W-:Y:S01]  /*2190*/  FFMA.FTZ R23, R91.reuse, R96, R2 ;  /* 0x000000605b177223 */ /* 0x040fe20000010002 */
[C---:B------:R-:W-:Y:S01]  /*21a0*/  FMUL.FTZ R3, R90.reuse, R19 ;  /* 0x000000135a037220 */ /* 0x040fe20000410000 */
[C---:B------:R-:W-:Y:S01]  /*21b0*/  FFMA.FTZ R20, R91.reuse, R99, -R20 ;  /* 0x000000635b147223 */ /* 0x040fe20000010814 */
[-C--:B------:R-:W-:Y:S01]  /*21c0*/  FFMA.FTZ R2, -R90, R18.reuse, -R21 ;  /* 0x000000125a027223 */ /* 0x080fe20000010915 */
[----:B------:R-:W-:Y:S01]  /*21d0*/  FADD.FTZ R106, R100, R23 ;  /* 0x00000017646a7221 */ /* 0x000fe20000010000 */
[----:B------:R-:W0:Y:S01]  /*21e0*/  SHFL.UP PT, R22, R104, 0x10, RZ ;  /* 0x0600000068167989 */ /* 0x000e2200000e00ff */
[----:B------:R-:W-:Y:S01]  /*21f0*/  FFMA.FTZ R3, R91, R18, -R3 ;  /* 0x000000125b037223 */ /* 0x000fe20000010803 */
[----:B------:R-:W-:Y:S01]  /*2200*/  FADD.FTZ R107, R101, R20 ;  /* 0x00000014656b7221 */ /* 0x000fe20000010000 */
[C---:B------:R-:W-:Y:S01]  /*2210*/  FMUL.FTZ R110, R92.reuse, R106 ;  /* 0x0000006a5c6e7220 */ /* 0x040fe20000410000 */
[----:B------:R-:W1:Y:S01]  /*2220*/  SHFL.UP PT, R23, R102, 0x10, RZ ;  /* 0x0600000066177989 */ /* 0x000e6200000e00ff */
[C---:B------:R-:W-:Y:S01]  /*2230*/  FMUL.FTZ R109, R92.reuse, R3 ;  /* 0x000000035c6d7220 */ /* 0x040fe20000410000 */
[CC--:B------:R-:W-:Y:S01]  /*2240*/  FMUL.FTZ R111, R92.reuse, R107.reuse ;  /* 0x0000006b5c6f7220 */ /* 0x0c0fe20000410000 */
[C---:B------:R-:W-:Y:S01]  /*2250*/  FFMA.FTZ R107, R93.reuse, R107, -R110 ;  /* 0x0000006b5d6b7223 */ /* 0x040fe2000001086e */
[----:B------:R-:W2:Y:S01]  /*2260*/  SHFL.UP PT, R21, R103, 0x10, RZ ;  /* 0x0600000067157989 */ /* 0x000ea200000e00ff */
[-C--:B------:R-:W-:Y:S01]  /*2270*/  FMUL.FTZ R108, R92, R2.reuse ;  /* 0x000000025c6c7220 */ /* 0x080fe20000410000 */
[C---:B------:R-:W-:Y:S01]  /*2280*/  FFMA.FTZ R2, R93.reuse, R2, -R109 ;  /* 0x000000025d027223 */ /* 0x040fe2000001086d */
[C---:B------:R-:W-:Y:S01]  /*2290*/  FFMA.FTZ R111, R93.reuse, R106, R111 ;  /* 0x0000006a5d6f7223 */ /* 0x040fe2000001006f */
[----:B------:R-:W3:Y:S01]  /*22a0*/  SHFL.UP PT, R20, R105, 0x10, RZ ;  /* 0x0600000069147989 */ /* 0x000ee200000e00ff */
[----:B------:R-:W-:Y:S01]  /*22b0*/  FADD.FTZ R110, R98, R107 ;  /* 0x0000006b626e7221 */ /* 0x000fe20000010000 */
[----:B------:R-:W-:Y:S01]  /*22c0*/  FFMA.FTZ R108, R93, R3, R108 ;  /* 0x000000035d6c7223 */ /* 0x000fe2000001006c */
[C---:B------:R-:W-:Y:S01]  /*22d0*/  FMUL.FTZ R112, R95.reuse, R2 ;  /* 0x000000025f707220 */ /* 0x040fe20000410000 */
[----:B------:R-:W-:Y:S01]  /*22e0*/  FADD.FTZ R106, R94, R111 ;  /* 0x0000006f5e6a7221 */ /* 0x000fe20000010000 */
[C---:B------:R-:W-:Y:S01]  /*22f0*/  FMUL.FTZ R109, R95.reuse, R110 ;  /* 0x0000006e5f6d7220 */ /* 0x040fe20000410000 */
[----:B------:R-:W-:Y:S01]  /*2300*/  ISETP.GE.AND P1, PT, R62, 0x10, PT ;  /* 0x000000103e00780c */ /* 0x000fe20003f26270 */
[-C--:B------:R-:W-:Y:S01]  /*2310*/  FMUL.FTZ R107, R95, R108.reuse ;  /* 0x0000006c5f6b7220 */ /* 0x080fe20000410000 */
[----:B------:R-:W-:Y:S01]  /*2320*/  FFMA.FTZ R3, R97, R108, R112 ;  /* 0x0000006c61037223 */ /* 0x000fe20000010070 */
[-C--:B------:R-:W-:Y:S01]  /*2330*/  FMUL.FTZ R111, R95, R106.reuse ;  /* 0x0000006a5f6f7220 */ /* 0x080fe20000410000 */
[C---:B------:R-:W-:Y:S01]  /*2340*/  FFMA.FTZ R108, R97.reuse, R106, R109 ;  /* 0x0000006a616c7223 */ /* 0x040fe2000001006d */
[----:B------:R-:W-:Y:S01]  /*2350*/  FFMA.FTZ R2, R97, R2, -R107 ;  /* 0x0000000261027223 */ /* 0x000fe2000001086b */
[----:B0-----:R-:W-:Y:S01]  /*2360*/  FMUL.FTZ R107, R105, R22 ;  /* 0x00000016696b7220 */ /* 0x001fe20000410000 */
[----:B------:R-:W-:Y:S01]  /*2370*/  FFMA.FTZ R111, R97, R110, -R111 ;  /* 0x0000006e616f7223 */ /* 0x000fe2000001086f */
[----:B------:R-:W0:Y:S01]  /*2380*/  SHFL.DOWN PT, R113, R3, 0x1, 0x1f ;  /* 0x08201f0003717f89 */ /* 0x000e2200000e0000 */
[CC--:B-1----:R-:W-:Y:S01]  /*2390*/  FMUL.FTZ R106, R104.reuse, R23.reuse ;  /* 0x00000017686a7220 */ /* 0x0c2fe20000410000 */
[----:B------:R-:W-:Y:S01]  /*23a0*/  FMUL.FTZ R109, R105, R23 ;  /* 0x00000017696d7220 */ /* 0x000fe20000410000 */
[----:B------:R-:W-:-:S02]  /*23b0*/  FMUL.FTZ R23, R104, R22 ;  /* 0x0000001668177220 */ /* 0x000fc40000410000 */
[-C--:B--2---:R-:W-:Y:S01]  /*23c0*/  FFMA.FTZ R106, R105, R21.reuse, -R106 ;  /* 0x00000015696a7223 */ /* 0x084fe2000001086a */
[C---:B------:R-:W-:Y:S01]  /*23d0*/  FFMA.FTZ R109, R104.reuse, R21, R109 ;  /* 0x00000015686d7223 */ /* 0x040fe2000001006d */
[----:B------:R-:W-:Y:S01]  /*23e0*/  MOV R21, RZ ;  /* 0x000000ff00157202 */ /* 0x000fe20000000f00 */
[-C--:B---3--:R-:W-:Y:S01]  /*23f0*/  @P1 FFMA.FTZ R104, R104, R20.reuse, R107 ;  /* 0x0000001468681223 */ /* 0x088fe2000001006b */
[----:B------:R-:W-:Y:S01]  /*2400*/  @P1 FADD.FTZ R103, R103, R106 ;  /* 0x0000006a67671221 */ /* 0x000fe20000010000 */
[----:B------:R-:W-:Y:S01]  /*2410*/  @P1 FFMA.FTZ R105, R105, R20, -R23 ;  /* 0x0000001469691223 */ /* 0x000fe20000010817 */
[----:B------:R-:W-:Y:S01]  /*2420*/  @P1 FADD.FTZ R102, R102, R109 ;  /* 0x0000006d66661221 */ /* 0x000fe20000010000 */
[----:B------:R-:W-:Y:S01]  /*2430*/  HFMA2 R20, -RZ, RZ, 1.875, 0 ;  /* 0x3f800000ff147431 */ /* 0x000fe200000001ff */
[----:B------:R-:W1:Y:S01]  /*2440*/  SHFL.DOWN PT, R109, R2, 0x1, 0x1f ;  /* 0x08201f00026d7f89 */ /* 0x000e6200000e0000 */
[----:B------:R-:W-:Y:S02]  /*2450*/  ISETP.GT.U32.AND P1, PT, R87, 0x1d, PT ;  /* 0x0000001d5700780c */ /* 0x000fe40003f24070 */
[----:B------:R-:W-:Y:S01]  /*2460*/  CS2R R22, SRZ ;  /* 0x0000000000167805 */ /* 0x000fe2000001ff00 */
[----:B------:R-:W2:Y:S04]  /*2470*/  SHFL.UP PT, R105, R105, 0x1, RZ ;  /* 0x0420000069697989 */ /* 0x000ea800000e00ff */
        /* <DEDUP_REMOVED lines=20> */
.L_x_17327:
[----:B------:R-:W-:Y:S05]  /*25c0*/  BSYNC.RECONVERGENT B0 ;  /* 0x0000000000007941 */ /* 0x000fea0003800200 */
.L_x_17326:
        /* <DEDUP_REMOVED lines=17> */
.L_x_17329:
[----:B------:R-:W-:Y:S05]  /*26e0*/  BSYNC.RECONVERGENT B0 ;  /* 0x0000000000007941 */ /* 0x000fea0003800200 */
.L_x_17328:
        /* <DEDUP_REMOVED lines=16> */
.L_x_17331:
[----:B------:R-:W-:Y:S05]  /*27f0*/  BSYNC.RECONVERGENT B0 ;  /* 0x0000000000007941 */ /* 0x000fea0003800200 */
.L_x_17330:
        /* <DEDUP_REMOVED lines=16> */
.L_x_17333:
[----:B------:R-:W-:Y:S05]  /*2900*/  BSYNC.RECONVERGENT B0 ;  /* 0x0000000000007941 */ /* 0x000fea0003800200 */
.L_x_17332:
        /* <DEDUP_REMOVED lines=16> */
.L_x_17335:
[----:B------:R-:W-:Y:S05]  /*2a10*/  BSYNC.RECONVERGENT B0 ;  /* 0x0000000000007941 */ /* 0x000fea0003800200 */
.L_x_17334:
[----:B-1----:R-:W-:Y:S01]  /*2a20*/  SHFL.DOWN PT, R113, R2, 0x1, 0x1f ;  /* 0x08201f0002717f89 */ /* 0x002fe200000e0000 */
[C---:B------:R-:W-:Y:S01]  /*2a30*/  ISETP.NE.AND P1, PT, R56.reuse, 0x1f, PT ;  /* 0x0000001f3800780c */ /* 0x040fe20003f25270 */
[----:B------:R-:W-:Y:S01]  /*2a40*/  BSSY.RECONVERGENT B0, `(.L_x_17336) ;  /* 0x00000c5000007945 */ /* 0x000fe20003800200 */
[----:B------:R-:W-:Y:S01]  /*2a50*/  ISETP.NE.AND P2, PT, R56, RZ, PT ;  /* 0x000000ff3800720c */ /* 0x000fe20003f45270 */
[----:B------:R-:W1:Y:S01]  /*2a60*/  SHFL.IDX PT, R110, R23, RZ, 0x1f ;  /* 0x00001fff176e7589 */ /* 0x000e6200000e0000 */
[----:B------:R-:W-:-:S03]  /*2a70*/  ISETP.GT.AND P3, PT, R62, 0xf, PT ;  /* 0x0000000f3e00780c */ /* 0x000fc60003f64270 */
[----:B0-----:R-:W0:Y:S04]  /*2a80*/  SHFL.DOWN PT, R111, R3, 0x1, 0x1f ;  /* 0x08201f00036f7f89 */ /* 0x001e2800000e0000 */
[----:B------:R-:W5:Y:S04]  /*2a90*/  SHFL.IDX PT, R109, R22, RZ, 0x1f ;  /* 0x00001fff166d7589 */ /* 0x000f6800000e0000 */
[----:B------:R-:W5:Y:S04]  /*2aa0*/  SHFL.DOWN PT, R115, R39, 0x1, 0x1f ;  /* 0x08201f0027737f89 */ /* 0x000f6800000e0000 */
[----:B------:R-:W5:Y:S04]  /*2ab0*/  SHFL.DOWN PT, R117, R38, 0x1, 0x1f ;  /* 0x08201f0026757f89 */ /* 0x000f6800000e0000 */
[----:B--23--:R-:W-:Y:S01]  /*2ac0*/  SHFL.IDX PT, R2, R2, RZ, 0x1f ;  /* 0x00001fff02027589 */ /* 0x00cfe200000e0000 */
[----:B-1----:R-:W-:-:S03]  /*2ad0*/  @P1 FMUL.FTZ R108, R113, R110 ;  /* 0x0000006e716c1220 */ /* 0x002fc60000410000 */
[----:B------:R-:W-:Y:S01]  /*2ae0*/  SHFL.IDX PT, R3, R3, RZ, 0x1f ;  /* 0x00001fff03037589 */ /* 0x000fe200000e0000 */
[----:B0-----:R-:W-:-:S03]  /*2af0*/  @P1 FMUL.FTZ R112, R111, R110 ;  /* 0x0000006e6f701220 */ /* 0x001fc60000410000 */
[----:B----4-:R-:W-:Y:S01]  /*2b00*/  SHFL.IDX PT, R39, R39, RZ, 0x1f ;  /* 0x00001fff27277589 */ /* 0x010fe200000e0000 */
[-C--:B-----5:R-:W-:Y:S01]  /*2b10*/  @P1 FFMA.FTZ R108, R111, R109.reuse, -R108 ;  /* 0x0000006d6f6c1223 */ /* 0x0a0fe2000001086c */
[----:B------:R-:W-:Y:S02]  /*2b20*/  @P1 FFMA.FTZ R112, R113, R109, R112 ;  /* 0x0000006d71701223 */ /* 0x000fe40000010070 */
[----:B------:R-:W-:Y:S01]  /*2b30*/  SHFL.IDX PT, R38, R38, RZ, 0x1f ;  /* 0x00001fff26267589 */ /* 0x000fe200000e0000 */
[----:B------:R-:W-:Y:S01]  /*2b40*/  @P1 FADD.FTZ R109, R115, R108 ;  /* 0x0000006c736d1221 */ /* 0x000fe20000010000 */
        /* <DEDUP_REMOVED lines=27> */
[CC--:B------:R-:W-:Y:S01]  /*2d00*/  FMUL.FTZ R16, R95.reuse, R100.reuse ;  /* 0x000000645f107220 */ /* 0x0c0fe20000410000 */
        /* <DEDUP_REMOVED lines=20> */
[----:B------:R-:W-:Y:S01]  /*2e50*/  FMUL.FTZ R92, R94, R66 ;  /* 0x000000425e5c7220 */ /* 0x000fe20000410000 */
[----:B------:R-:W-:Y:S01]  /*2e60*/  FADD.FTZ R97, R88, R97 ;  /* 0x0000006158617221 */ /* 0x000fe20000010000 */
[----:B------:R-:W-:Y:S01]  /*2e70*/  FADD.FTZ R95, -R81, R106 ;  /* 0x0000006a515f7221 */ /* 0x000fe20000010100 */
[----:B------:R-:W-:Y:S01]  /*2e80*/  FMUL.FTZ R93, R89, R64 ;  /* 0x00000040595d7220 */ /* 0x000fe20000410000 */
[----:B------:R-:W-:Y:S01]  /*2e90*/  FMUL.FTZ R16, R98, R66 ;  /* 0x0000004262107220 */ /* 0x000fe20000410000 */
[----:B------:R-:W-:Y:S01]  /*2ea0*/  FMUL.FTZ R18, R105, R92 ;  /* 0x0000005c69127220 */ /* 0x000fe20000410000 */
[----:B------:R-:W-:Y:S01]  /*2eb0*/  FADD.FTZ R88, -R80, R107 ;  /* 0x0000006b50587221 */ /* 0x000fe20000010100 */
[----:B------:R-:W-:Y:S01]  /*2ec0*/  FFMA.FTZ R104, R76, R106, R19 ;  /* 0x0000006a4c687223 */ /* 0x000fe20000010013 */
[----:B------:R-:W-:Y:S01]  /*2ed0*/  FADD.FTZ R111, R82, R17 ;  /* 0x00000011526f7221 */ /* 0x000fe20000010000 */
[----:B------:R-:W-:Y:S01]  /*2ee0*/  FADD.FTZ R102, RZ, R102 ;  /* 0x00000066ff667221 */ /* 0x000fe20000010000 */
[----:B------:R-:W-:Y:S01]  /*2ef0*/  FMUL.FTZ R19, R97, R64 ;  /* 0x0000004061137220 */ /* 0x000fe20000410000 */
[----:B------:R-:W-:Y:S01]  /*2f00*/  FMUL.FTZ R107, R100, R93 ;  /* 0x0000005d646b7220 */ /* 0x000fe20000410000 */
[-C--:B------:R-:W-:Y:S01]  /*2f10*/  FFMA.FTZ R106, R95, R16.reuse, -R18 ;  /* 0x000000105f6a7223 */ /* 0x080fe20000010812 */
[----:B------:R-:W-:Y:S01]  /*2f20*/  FMUL.FTZ R18, R105, R16 ;  /* 0x0000001069127220 */ /* 0x000fe20000410000 */
[C---:B------:R-:W-:Y:S01]  /*2f30*/  FMUL.FTZ R16, R90.reuse, R102 ;  /* 0x000000665a107220 */ /* 0x040fe20000410000 */
[----:B------:R-:W-:Y:S01]  /*2f40*/  FMUL.FTZ R17, R90, R111 ;  /* 0x0000006f5a117220 */ /* 0x000fe20000410000 */
[-C--:B------:R-:W-:Y:S01]  /*2f50*/  FFMA.FTZ R107, R88, R19.reuse, -R107 ;  /* 0x00000013586b7223 */ /* 0x080fe2000001086b */
[----:B------:R-:W-:Y:S01]  /*2f60*/  FMUL.FTZ R19, R100, R19 ;  /* 0x0000001364137220 */ /* 0x000fe20000410000 */
[----:B------:R-:W-:Y:S01]  /*2f70*/  FFMA.FTZ R90, R95, R92, R18 ;  /* 0x0000005c5f5a7223 */ /* 0x000fe20000010012 */
[C---:B------:R-:W-:Y:S01]  /*2f80*/  FFMA.FTZ R18, R91.reuse, R111, -R16 ;  /* 0x0000006f5b127223 */ /* 0x040fe20000010810 */
[----:B------:R-:W-:Y:S01]  /*2f90*/  FFMA.FTZ R110, R91, R102, R17 ;  /* 0x000000665b6e7223 */ /* 0x000fe20000010011 */
[-C--:B------:R-:W-:Y:S01]  /*2fa0*/  FMUL.FTZ R91, R103, R68.reuse ;  /* 0x00000044675b7220 */ /* 0x080fe20000410000 */
[----:B------:R-:W-:Y:S01]  /*2fb0*/  FFMA.FTZ R19, R88, R93, R19 ;  /* 0x0000005d58137223 */ /* 0x000fe20000010013 */
[----:B------:R-:W-:Y:S01]  /*2fc0*/  FFMA.FTZ R109, R77, R111, R104 ;  /* 0x0000006f4d6d7223 */ /* 0x000fe20000010068 */
[----:B------:R-:W-:Y:S01]  /*2fd0*/  FADD.FTZ R104, -R82, R111 ;  /* 0x0000006f52687221 */ /* 0x000fe20000010100 */
[----:B------:R-:W-:Y:S01]  /*2fe0*/  FADD.FTZ R107, RZ, R107 ;  /* 0x0000006bff6b7221 */ /* 0x000fe20000010000 */
[----:B------:R-:W-:Y:S01]  /*2ff0*/  FMUL.FTZ R111, R101, R68 ;  /* 0x00000044656f7220 */ /* 0x000fe20000410000 */
[----:B------:R-:W-:Y:S01]  /*3000*/  FMUL.FTZ R113, R102, R91 ;  /* 0x0000005b66717220 */ /* 0x000fe20000410000 */
[----:B------:R-:W-:Y:S01]  /*3010*/  FADD.FTZ R19, RZ, R19 ;  /* 0x00000013ff137221 */ /* 0x000fe20000010000 */
[----:B------:R-:W-:Y:S01]  /*3020*/  FADD.FTZ R16, R107, R106 ;  /* 0x0000006a6b107221 */ /* 0x000fe20000010000 */
[----:B------:R-:W-:Y:S01]  /*3030*/  FADD.FTZ R112, R83, R18 ;  /* 0x0000001253707221 */ /* 0x000fe20000010000 */
[-C--:B------:R-:W-:Y:S01]  /*3040*/  FFMA.FTZ R113, R104, R111.reuse, -R113 ;  /* 0x0000006f68717223 */ /* 0x080fe20000010871 */
[----:B------:R-:W-:Y:S01]  /*3050*/  FADD.FTZ R19, R19, R90 ;  /* 0x0000005a13137221 */ /* 0x000fe20000010000 */
[----:B------:R-:W-:Y:S01]  /*3060*/  FADD.FTZ R107, RZ, R110 ;  /* 0x0000006eff6b7221 */ /* 0x000fe20000010000 */
[----:B------:R-:W-:Y:S01]  /*3070*/  FMUL.FTZ R111, R102, R111 ;  /* 0x0000006f666f7220 */ /* 0x000fe20000410000 */
[----:B------:R-:W-:Y:S01]  /*3080*/  FFMA.FTZ R17, R0, -R100, RZ ;  /* 0x8000006400117223 */ /* 0x000fe200000100ff */
[-C--:B------:R-:W-:Y:S01]  /*3090*/  FMUL.FTZ R110, R99, R74.reuse ;  /* 0x0000004a636e7220 */ /* 0x080fe20000410000 */
        /* <DEDUP_REMOVED lines=14> */
[----:B------:R-:W-:Y:S01]  /*3180*/  MOV R18, R106 ;  /* 0x0000006a00127202 */ /* 0x000fe20000000f00 */
[----:B------:R-:W-:Y:S01]  /*3190*/  FADD.FTZ R110, R113, R110 ;  /* 0x0000006e716e7221 */ /* 0x000fe20000010000 */
[----:B------:R-:W-:Y:S01]  /*31a0*/  ISETP.GT.AND P2, PT, R62, 0x1b, PT ;  /* 0x0000001b3e00780c */ /* 0x000fe20003f44270 */
[----:B------:R-:W0:Y:S01]  /*31b0*/  SHFL.DOWN PT, R113, R106, 0x1, 0x1f ;  /* 0x08201f006a717f89 */ /* 0x000e2200000e0000 */
[----:B------:R-:W-:-:S02]  /*31c0*/  MOV R19, R108 ;  /* 0x0000006c00137202 */ /* 0x000fc40000000f00 */
[----:B------:R-:W-:Y:S01]  /*31d0*/  MOV R17, R110 ;  /* 0x0000006e00117202 */ /* 0x000fe20000000f00 */
[----:B------:R-:W1:Y:S04]  /*31e0*/  SHFL.DOWN PT, R114, R108, 0x1, 0x1f ;  /* 0x08201f006c727f89 */ /* 0x000e6800000e0000 */
[----:B------:R-:W2:Y:S04]  /*31f0*/  SHFL.DOWN PT, R111, R16, 0x1, 0x1f ;  /* 0x08201f00106f7f89 */ /* 0x000ea800000e0000 */
        /* <DEDUP_REMOVED lines=16> */
[CC--:B------:R-:W-:Y:S01]  /*3300*/  FMUL.FTZ R111, R2.reuse, R21.reuse ;  /* 0x00000015026f7220 */ /* 0x0c0fe20000410000 */
[----:B---3--:R-:W-:Y:S02]  /*3310*/  @!P1 FADD.FTZ R17, R17, R106 ;  /* 0x0000006a11119221 */ /* 0x008fe40000010000 */
[----:B------:R-:W2:Y:S01]  /*3320*/  SHFL.DOWN PT, R113, R16, 0x4, 0x1f ;  /* 0x08801f0010717f89 */ /* 0x000ea200000e0000 */
[C---:B------:R-:W-:Y:S01]  /*3330*/  FMUL.FTZ R106, R2.reuse, R20 ;  /* 0x00000014026a7220 */ /* 0x040fe20000410000 */
[-C--:B------:R-:W-:Y:S01]  /*3340*/  FMUL.FTZ R2, R2, R22.reuse ;  /* 0x0000001602027220 */ /* 0x080fe20000410000 */
[C---:B------:R-:W-:Y:S01]  /*3350*/  FFMA.FTZ R22, R3.reuse, R22, -R108 ;  /* 0x0000001603167223 */ /* 0x040fe2000001086c */
[----:B------:R-:W3:Y:S01]  /*3360*/  SHFL.DOWN PT, R110, R17, 0x4, 0x1f ;  /* 0x08801f00116e7f89 */ /* 0x000ee200000e0000 */
[----:B------:R-:W-:Y:S01]  /*3370*/  FFMA.FTZ R20, R3, R20, -R111 ;  /* 0x0000001403147223 */ /* 0x000fe2000001086f */
[----:B------:R-:W-:Y:S01]  /*3380*/  ISETP.NE.AND P1, PT, R56, RZ, PT ;  /* 0x000000ff3800720c */ /* 0x000fe20003f25270 */
[----:B------:R-:W-:Y:S01]  /*3390*/  FADD.FTZ R22, R39, R22 ;  /* 0x0000001627167221 */ /* 0x000fe20000010000 */
[-C--:B------:R-:W-:Y:S01]  /*33a0*/  FMUL.FTZ R39, R37, R96.reuse ;  /* 0x0000006025277220 */ /* 0x080fe20000410000 */
[C---:B------:R-:W-:Y:S01]  /*33b0*/  FFMA.FTZ R21, R3.reuse, R21, R106 ;  /* 0x0000001503157223 */ /* 0x040fe2000001006a */
[----:B------:R-:W-:Y:S01]  /*33c0*/  FFMA.FTZ R23, R3, R23, R2 ;  /* 0x0000001703177223 */ /* 0x000fe20000010002 */
[C---:B------:R-:W-:Y:S01]  /*33d0*/  FMUL.FTZ R3, R37.reuse, R99 ;  /* 0x0000006325037220 */ /* 0x040fe20000410000 */
[C---:B------:R-:W-:Y:S01]  /*33e0*/  FMUL.FTZ R2, R37.reuse, R103 ;  /* 0x0000006725027220 */ /* 0x040fe20000410000 */
[----:B------:R-:W-:Y:S01]  /*33f0*/  FFMA.FTZ R106, R36, R99, -R39 ;  /* 0x00000063246a7223 */ /* 0x000fe20000010827 */
[----:B------:R-:W-:Y:S01]  /*3400*/  FADD.FTZ R23, R38, R23 ;  /* 0x0000001726177221 */ /* 0x000fe20000010000 */
[CC--:B------:R-:W-:Y:S01]  /*3410*/  FMUL.FTZ R39, R37.reuse, R101.reuse ;  /* 0x0000006525277220 */ /* 0x0c0fe20000410000 */
[----:B0-----:R-:W-:Y:S01]  /*3420*/  @!P2 FADD.FTZ R18, R18, R115 ;  /* 0x000000731212a221 */ /* 0x001fe20000010000 */
[C---:B------:R-:W-:Y:S01]  /*3430*/  FFMA.FTZ R38, R36.reuse, R96, R3 ;  /* 0x0000006024267223 */ /* 0x040fe20000010003 */
[C---:B------:R-:W-:Y:S01]  /*3440*/  FFMA.FTZ R101, R36.reuse, R101, -R2 ;  /* 0x0000006524657223 */ /* 0x040fe20000010802 */
[----:B------:R-:W-:Y:S01]  /*3450*/  FMUL.FTZ R3, R37, R98 ;  /* 0x0000006225037220 */ /* 0x000fe20000410000 */
[----:B-1----:R-:W-:Y:S01]  /*3460*/  @!P2 FADD.FTZ R19, R19, R112 ;  /* 0x000000701313a221 */ /* 0x002fe20000010000 */
[C---:B------:R-:W-:Y:S01]  /*3470*/  FMUL.FTZ R2, R37.reuse, R89 ;  /* 0x0000005925027220 */ /* 0x040fe20000410000 */
[----:B------:R-:W-:Y:S01]  /*3480*/  FFMA.FTZ R99, R36, R103, R39 ;  /* 0x0000006724637223 */ /* 0x000fe20000010027 */
[C---:B------:R-:W-:Y:S01]  /*3490*/  FMUL.FTZ R39, R37.reuse, R94 ;  /* 0x0000005e25277220 */ /* 0x040fe20000410000 */
[----:B--2---:R-:W-:Y:S01]  /*34a0*/  @!P2 FADD.FTZ R16, R16, R113 ;  /* 0x000000711010a221 */ /* 0x004fe20000010000 */
[----:B------:R0:W-:Y:S01]  /*34b0*/  @!P1 STS.128 [UR6+0x1760], R20 ;  /* 0x00176014ff009988 */ /* 0x0001e20008000c06 */
[-C--:B------:R-:W-:Y:S01]  /*34c0*/  FMUL.FTZ R37, R37, R97.reuse ;  /* 0x0000006125257220 */ /* 0x080fe20000410000 */
[----:B------:R-:W-:Y:S01]  /*34d0*/  FFMA.FTZ R97, R36, R97, -R2 ;  /* 0x0000006124617223 */ /* 0x000fe20000010802 */
[----:B---3--:R-:W-:Y:S01]  /*34e0*/  @!P2 FADD.FTZ R17, R17, R110 ;  /* 0x0000006e1111a221 */ /* 0x008fe20000010000 */
[----:B------:R-:W1:Y:S01]  /*34f0*/  SHFL.DOWN PT, R113, R18, 0x8, 0x1f ;  /* 0x09001f0012717f89 */ /* 0x000e6200000e0000 */
[----:B------:R-:W-:Y:S01]  /*3500*/  ISETP.GT.AND P2, PT, R62, 0x17, PT ;  /* 0x000000173e00780c */ /* 0x000fe20003f44270 */
[----:B------:R-:W-:Y:S01]  /*3510*/  FMUL.FTZ R38, R109, R38 ;  /* 0x000000266d267220 */ /* 0x000fe20000410000 */
[----:B------:R-:W-:Y:S01]  /*3520*/  FMUL.FTZ R99, R104, R99 ;  /* 0x0000006368637220 */ /* 0x000fe20000410000 */
[----:B------:R-:W2:Y:S01]  /*3530*/  SHFL.DOWN PT, R110, R19, 0x8, 0x1f ;  /* 0x09001f00136e7f89 */ /* 0x000ea200000e0000 */
[C---:B------:R-:W-:Y:S01]  /*3540*/  FFMA.FTZ R98, R36.reuse, R98, -R39 ;  /* 0x0000006224627223 */ /* 0x040fe20000010827 */
[----:B------:R-:W-:-:S02]  /*3550*/  FFMA.FTZ R37, R36, R89, R37 ;  /* 0x0000005924257223 */ /* 0x000fc40000010025 */
[----:B------:R-:W3:Y:S01]  /*3560*/  SHFL.DOWN PT, R111, R16, 0x8, 0x1f ;  /* 0x09001f00106f7f89 */ /* 0x000ee200000e0000 */
[----:B0-----:R-:W-:-:S03]  /*3570*/  FFMA.FTZ R20, R36, R94, R3 ;  /* 0x0000005e24147223 */ /* 0x001fc60000010003 */
[----:B------:R-:W0:Y:S01]  /*3580*/  SHFL.DOWN PT, R108, R17, 0x8, 0x1f ;  /* 0x09001f00116c7f89 */ /* 0x000e2200000e0000 */
[----:B------:R-:W-:Y:S01]  /*3590*/  FMUL.FTZ R20, R95, R20 ;  /* 0x000000145f147220 */ /* 0x000fe20000410000 */
        /* <DEDUP_REMOVED lines=15> */
.L_x_17337:
[----:B------:R-:W-:Y:S05]  /*3690*/  BSYNC.RECONVERGENT B0 ;  /* 0x0000000000007941 */ /* 0x000fea0003800200 */
.L_x_17336:
        /* <DEDUP_REMOVED lines=22> */
[----:B0---4-:R-:W1:Y:S04]  /*3800*/  @P1 LDS.64 R2, [UR6+0x2f60] ;  /* 0x002f6006ff021984 */ /* 0x011e680008000a00 */
[----:B--2---:R-:W0:Y:S01]  /*3810*/  @P1 LDS.64 R20, [UR6+0x2760] ;  /* 0x00276006ff141984 */ /* 0x004e220008000a00 */
[----:B-1----:R-:W-:Y:S01]  /*3820*/  @P1 FADD.FTZ R18, R18, R2 ;  /* 0x0000000212121221 */ /* 0x002fe20000010000 */
[----:B------:R-:W-:Y:S01]  /*3830*/  @P1 FADD.FTZ R19, R19, R3 ;  /* 0x0000000313131221 */ /* 0x000fe20000010000 */
[----:B0-----:R-:W-:Y:S01]  /*3840*/  @P1 FADD.FTZ R16, R16, R20 ;  /* 0x0000001410101221 */ /* 0x001fe20000010000 */
[----:B------:R-:W-:-:S03]  /*3850*/  @P1 FADD.FTZ R17, R17, R21 ;  /* 0x0000001511111221 */ /* 0x000fc60000010000 */
[----:B------:R0:W-:Y:S04]  /*3860*/  STS.64 [UR6+0x2f60], R18 ;  /* 0x002f6012ff007988 */ /* 0x0001e80008000a06 */
[----:B------:R0:W-:Y:S02]  /*3870*/  STS.64 [UR6+0x2760], R16 ;  /* 0x00276010ff007988 */ /* 0x0001e40008000a06 */
.L_x_17339:
[----:B------:R-:W-:Y:S05]  /*3880*/  BSYNC.RECONVERGENT B0 ;  /* 0x0000000000007941 */ /* 0x000fea0003800200 */
.L_x_17338:
[----:B------:R-:W-:-:S04]  /*3890*/  UIADD3 UR4, UPT, UPT, UR4, 0x1, URZ ;  /* 0x0000000104047890 */ /* 0x000fc8000fffe0ff */
[----:B------:R-:W-:-:S09]  /*38a0*/  UISETP.GE.AND UP0, UPT, UR4, UR8, UPT ;  /* 0x000000080400728c */ /* 0x000fd2000bf06270 */
[----:B------:R-:W-:Y:S05]  /*38b0*/  BRA.U !UP0, `(.L_x_17340) ;  /* 0xffffffdd08387547 */ /* 0x000fea000b83ffff */
.L_x_17322:
[----:B------:R-:W-:Y:S01]  /*38c0*/  BAR.SYNC.DEFER_BLOCKING 0x0 ;  /* 0x0000000000007b1d */ /* 0x000fe20000010000 */
[-C--:B------:R-:W-:Y:S01]  /*38d0*/  ISETP.GE.AND P0, PT, R51, R42.reuse, PT ;  /* 0x0000002a3300720c */ /* 0x080fe20003f06270 */
[----:B------:R-:W-:Y:S01]  /*38e0*/  HFMA2 R0, -RZ, RZ, 0, 0 ;  /* 0x00000000ff007431 */ /* 0x000fe200000001ff */
[-C--:B------:R-:W-:Y:S01]  /*38f0*/  ISETP.GE.AND P1, PT, R49, R42.reuse, PT ;  /* 0x0000002a3100720c */ /* 0x080fe20003f26270 */
[----:B01----:R-:W-:Y:S01]  /*3900*/  HFMA2 R16, -RZ, RZ, 0, 0 ;  /* 0x00000000ff107431 */ /* 0x003fe200000001ff */
[-C--:B------:R-:W-:Y:S01]  /*3910*/  ISETP.GE.AND P2, PT, R47, R42.reuse, PT ;  /* 0x0000002a2f00720c */ /* 0x080fe20003f46270 */
[----:B------:R-:W0:Y:S01]  /*3920*/  LDCU.64 UR6, c[0x0][0x500] ;  /* 0x0000a000ff0677ac */ /* 0x000e220008000a00 */
[----:B------:R-:W-:Y:S01]  /*3930*/  ISETP.GE.AND P3, PT, R45, R42, PT ;  /* 0x0000002a2d00720c */ /* 0x000fe20003f66270 */
[----:B--2---:R-:W1:Y:S01]  /*3940*/  LDC.64 R20, c[0x0][0x518] ;  /* 0x00014600ff147b82 */ /* 0x004e620000000a00 */
[----:B----4-:R-:W-:Y:S01]  /*3950*/  MOV R2, RZ ;  /* 0x000000ff00027202 */ /* 0x010fe20000000f00 */
[----:B------:R-:W2:Y:S01]  /*3960*/  LDCU.64 UR8, c[0x0][0x550] ;  /* 0x0000aa00ff0877ac */ /* 0x000ea20008000a00 */
[----:B------:R-:W-:-:S03]  /*3970*/  MOV R18, RZ ;  /* 0x000000ff00127202 */ /* 0x000fc60000000f00 */
[----:B------:R-:W4:Y:S04]  /*3980*/  @!P0 LDG.E R0, desc[UR16][R30.64] ;  /* 0x000000101e008981 */ /* 0x000f28000c1e1900 */
[----:B------:R-:W5:Y:S04]  /*3990*/  @!P1 LDG.E R2, desc[UR16][R30.64+0x80] ;  /* 0x000080101e029981 */ /* 0x000f68000c1e1900 */
[----:B------:R-:W3:Y:S04]  /*39a0*/  @!P2 LDG.E R16, desc[UR16][R30.64+0x100] ;  /* 0x000100101e10a981 */ /* 0x000ee8000c1e1900 */
[----:B------:R-:W2:Y:S01]  /*39b0*/  @!P3 LDG.E R18, desc[UR16][R30.64+0x180] ;  /* 0x000180101e12b981 */ /* 0x000ea2000c1e1900 */
[----:B------:R-:W-:-:S02]  /*39c0*/  ISETP.NE.AND P0, PT, R56, RZ, PT ;  /* 0x000000ff3800720c */ /* 0x000fc40003f05270 */
[----:B------:R-:W-:Y:S01]  /*39d0*/  SHF.R.S32.HI R29, RZ, 0x1f, R28 ;  /* 0x0000001fff1d7819 */ /* 0x000fe2000001141c */
[----:B----4-:R-:W-:Y:S04]  /*39e0*/  STS [R41], R0 ;  /* 0x0000000029007388 */ /* 0x010fe80000000800 */
[----:B-----5:R-:W-:Y:S04]  /*39f0*/  STS [R41+0x80], R2 ;  /* 0x0000800229007388 */ /* 0x020fe80000000800 */
[----:B---3--:R-:W-:Y:S04]  /*3a00*/  STS [R41+0x100], R16 ;  /* 0x0001001029007388 */ /* 0x008fe80000000800 */
[----:B--2---:R2:W-:Y:S01]  /*3a10*/  STS [R41+0x180], R18 ;  /* 0x0001801229007388 */ /* 0x0045e20000000800 */
[----:B------:R-:W-:-:S03]  /*3a20*/  NOP ;  /* 0x0000000000007918 */ /* 0x000fc60000000000 */
[----:B------:R-:W3:Y:S01]  /*3a30*/  LDS.128 R4, [R40] ;  /* 0x0000000028047984 */ /* 0x000ee20000000c00 */
[----:B--2---:R-:W2:Y:S08]  /*3a40*/  LDC.64 R18, c[0x0][0x4f8] ;  /* 0x00013e00ff127b82 */ /* 0x004eb00000000a00 */
[----:B------:R-:W-:Y:S06]  /*3a50*/  BAR.SYNC.DEFER_BLOCKING 0x0 ;  /* 0x0000000000007b1d */ /* 0x000fec0000010000 */
[----:B------:R4:W-:Y:S01]  /*3a60*/  STS.128 [R40], R12 ;  /* 0x0000000c28007388 */ /* 0x0009e20000000c00 */
[----:B------:R-:W-:-:S03]  /*3a70*/  NOP ;  /* 0x0000000000007918 */ /* 0x000fc60000000000 */
[----:B------:R-:W-:Y:S04]  /*3a80*/  LDS R17, [R41+0x80] ;  /* 0x0000800029117984 */ /* 0x000fe80000000800 */
[----:B------:R-:W-:Y:S01]  /*3a90*/  LDS R13, [R41+0x100] ;  /* 0x00010000290d7984 */ /* 0x000fe20000000800 */
[--C-:B---3--:R-:W-:Y:S01]  /*3aa0*/  FADD.FTZ R2, R7, R58.reuse ;  /* 0x0000003a07027221 */ /* 0x108fe20000010000 */
[--C-:B------:R-:W-:Y:S01]  /*3ab0*/  FADD.FTZ R4, R4, R58.reuse ;  /* 0x0000003a04047221 */ /* 0x100fe20000010000 */
[--C-:B------:R-:W-:Y:S01]  /*3ac0*/  FADD.FTZ R5, R5, R58.reuse ;  /* 0x0000003a05057221 */ /* 0x100fe20000010000 */
[----:B------:R-:W-:Y:S01]  /*3ad0*/  LDS R7, [R41] ;  /* 0x0000000029077984 */ /* 0x000fe20000000800 */
[----:B------:R-:W-:Y:S01]  /*3ae0*/  FADD.FTZ R6, R6, R58 ;  /* 0x0000003a06067221 */ /* 0x000fe20000010000 */
[----:B------:R-:W-:-:S02]  /*3af0*/  FSETP.GTU.FTZ.AND P2, PT, R2, 20, PT ;  /* 0x41a000000200780b */ /* 0x000fc40003f5c000 */
[----:B------:R-:W-:Y:S01]  /*3b00*/  LDS R15, [R41+0x180] ;  /* 0x00018000290f7984 */ /* 0x000fe20000000800 */
[----:B------:R-:W-:Y:S02]  /*3b10*/  FSETP.GTU.FTZ.AND P5, PT, R4, 20, PT ;  /* 0x41a000000400780b */ /* 0x000fe40003fbc000 */
[----:B------:R-:W-:Y:S01]  /*3b20*/  FSETP.GTU.FTZ.AND P4, PT, R5, 20, PT ;  /* 0x41a000000500780b */ /* 0x000fe20003f9c000 */
[----:B------:R-:W-:Y:S01]  /*3b30*/  @!P0 STS [UR5+0x200], R42 ;  /* 0x0002002aff008988 */ /* 0x000fe20008000805 */
[----:B------:R-:W-:Y:S01]  /*3b40*/  BAR.SYNC.DEFER_BLOCKING 0x0 ;  /* 0x0000000000007b1d */ /* 0x000fe20000010000 */
[----:B------:R-:W-:-:S08]  /*3b50*/  FSETP.GTU.FTZ.AND P3, PT, R6, 20, PT ;  /* 0x41a000000600780b */ /* 0x000fd00003f7c000 */
[----:B------:R-:W-:Y:S02]  /*3b60*/  @!P5 FMUL.FTZ R0, R4, -1.4426950216293334961 ;  /* 0xbfb8aa3b0400d820 */ /* 0x000fe40000410000 */
[----:B------:R-:W-:-:S04]  /*3b70*/  @!P4 FMUL.FTZ R4, R5, -1.4426950216293334961 ;  /* 0xbfb8aa3b0504c820 */ /* 0x000fc80000410000 */
[----:B------:R-:W3:Y:S01]  /*3b80*/  @!P5 MUFU.EX2 R0, R0 ;  /* 0x000000000000d308 */ /* 0x000ee20000000800 */
[----:B------:R-:W-:Y:S01]  /*3b90*/  @!P3 FMUL.FTZ R5, R6, -1.4426950216293334961 ;  /* 0xbfb8aa3b0605b820 */ /* 0x000fe20000410000 */
[----:B------:R-:W-:Y:S01]  /*3ba0*/  @!P2 FMUL.FTZ R6, R2, -1.4426950216293334961 ;  /* 0xbfb8aa3b0206a820 */ /* 0x000fe20000410000 */
[----:B--2---:R-:W-:-:S04]  /*3bb0*/  IMAD.WIDE.U32 R2, R18, UR18, R28 ;  /* 0x0000001212027c25 */ /* 0x004fc8000f8e001c */
[----:B------:R-:W-:Y:S01]  /*3bc0*/  IMAD R3, R19, UR18, R3 ;  /* 0x0000001213037c24 */ /* 0x000fe2000f8e0203 */
[----:B------:R-:W2:Y:S01]  /*3bd0*/  @!P4 MUFU.EX2 R4, R4 ;  /* 0x000000040004c308 */ /* 0x000ea20000000800 */
[----:B-1----:R-:W-:Y:S01]  /*3be0*/  IMAD.WIDE.U32 R28, R20, UR18, R28 ;  /* 0x00000012141c7c25 */ /* 0x002fe2000f8e001c */
[----:B------:R-:W1:Y:S03]  /*3bf0*/  LDS R12, [UR5+0x200] ;  /* 0x00020005ff0c7984 */ /* 0x000e660008000800 */
[----:B0-----:R-:W-:-:S04]  /*3c00*/  IMAD.WIDE.U32 R2, R75, UR6, R2 ;  /* 0x000000064b027c25 */ /* 0x001fc8000f8e0002 */
[----:B---3--:R-:W-:Y:S01]  /*3c10*/  @!P5 FADD.FTZ R0, R0, 1 ;  /* 0x3f8000000000d421 */ /* 0x008fe20000010000 */
[----:B----4-:R-:W-:Y:S01]  /*3c20*/  IMAD R14, R75, UR7, R3 ;  /* 0x000000074b0e7c24 */ /* 0x010fe2000f8e0203 */
[----:B------:R-:W-:Y:S01]  /*3c30*/  IADD3 R3, P1, PT, R51, R2, RZ ;  /* 0x0000000233037210 */ /* 0x000fe20007f3e0ff */
[----:B------:R-:W0:Y:S01]  /*3c40*/  @!P3 MUFU.EX2 R5, R5 ;  /* 0x000000050005b308 */ /* 0x000e220000000800 */
[----:B------:R-:W3:Y:S01]  /*3c50*/  LDCU.64 UR6, c[0x0][0x560] ;  /* 0x0000ac00ff0677ac */ /* 0x000ee20008000a00 */
[----:B------:R-:W-:Y:S01]  /*3c60*/  IMAD R29, R21, UR18, R29 ;  /* 0x00000012151d7c24 */ /* 0x000fe2000f8e021d */
[----:B------:R-:W-:Y:S02]  /*3c70*/  IADD3.X R14, PT, PT, RZ, R14, RZ, P1, !PT ;  /* 0x0000000eff0e7210 */ /* 0x000fe40000ffe4ff */
[C---:B------:R-:W-:Y:S01]  /*3c80*/  LEA R2, P1, R3.reuse, UR8, 0x2 ;  /* 0x0000000803027c11 */ /* 0x040fe2000f8210ff */
[----:B--2---:R-:W-:Y:S02]  /*3c90*/  @!P4 FADD.FTZ R4, R4, 1 ;  /* 0x3f8000000404c421 */ /* 0x004fe40000010000 */
[----:B------:R-:W2:Y:S01]  /*3ca0*/  @!P5 MUFU.RCP R19, R0 ;  /* 0x000000000013d308 */ /* 0x000ea20000001000 */
[----:B------:R-:W-:-:S07]  /*3cb0*/  LEA.HI.X R3, R3, UR9, R14, 0x2, P1 ;  /* 0x0000000903037c11 */ /* 0x000fce00088f140e */
[----:B------:R-:W4:Y:S01]  /*3cc0*/  @!P2 MUFU.EX2 R6, R6 ;  /* 0x000000060006a308 */ /* 0x000f220000000800 */
[----:B0-----:R-:W-:-:S07]  /*3cd0*/  @!P3 FADD.FTZ R5, R5, 1 ;  /* 0x3f8000000505b421 */ /* 0x001fce0000010000 */
[----:B------:R-:W0:Y:S01]  /*3ce0*/  @!P4 MUFU.RCP R4, R4 ;  /* 0x000000040004c308 */ /* 0x000e220000001000 */
[----:B--2---:R-:W-:Y:S01]  /*3cf0*/  @!P5 FMUL.FTZ R8, R8, R19 ;  /* 0x000000130808d220 */ /* 0x004fe20000410000 */
[-C--:B-1----:R-:W-:Y:S01]  /*3d00*/  ISETP.GE.AND P6, PT, R51, R12.reuse, PT ;  /* 0x0000000c3300720c */ /* 0x082fe20003fc6270 */
[----:B----4-:R-:W-:Y:S01]  /*3d10*/  @!P2 FADD.FTZ R6, R6, 1 ;  /* 0x3f8000000606a421 */ /* 0x010fe20000010000 */
[----:B------:R-:W-:-:S04]  /*3d20*/  ISETP.GE.AND P1, PT, R49, R12, PT ;  /* 0x0000000c3100720c */ /* 0x000fc80003f26270 */
[----:B------:R-:W1:Y:S01]  /*3d30*/  @!P3 MUFU.RCP R5, R5 ;  /* 0x000000050005b308 */ /* 0x000e620000001000 */
[----:B------:R-:W-:Y:S01]  /*3d40*/  ISETP.GE.AND P5, PT, R47, R12, PT ;  /* 0x0000000c2f00720c */ /* 0x000fe20003fa6270 */
[----:B0-----:R-:W-:-:S06]  /*3d50*/  @!P4 FMUL.FTZ R9, R9, R4 ;  /* 0x000000040909c220 */ /* 0x001fcc0000410000 */
[----:B------:R-:W0:Y:S01]  /*3d60*/  @!P2 MUFU.RCP R6, R6 ;  /* 0x000000060006a308 */ /* 0x000e220000001000 */
[----:B------:R-:W-:Y:S01]  /*3d70*/  @!P6 STG.E desc[UR16][R2.64], R7 ;  /* 0x000000070200e986 */ /* 0x000fe2000c101910 */
[----:B------:R-:W-:-:S03]  /*3d80*/  ISETP.GE.AND P6, PT, R45, R12, PT ;  /* 0x0000000c2d00720c */ /* 0x000fc60003fc6270 */
[----:B------:R-:W-:Y:S01]  /*3d90*/  @!P1 STG.E desc[UR16][R2.64+0x80], R17 ;  /* 0x0000801102009986 */ /* 0x000fe2000c101910 */
[----:B-1----:R-:W-:-:S03]  /*3da0*/  @!P3 FMUL.FTZ R10, R10, R5 ;  /* 0x000000050a0ab220 */ /* 0x002fc60000410000 */
[----:B------:R-:W-:Y:S06]  /*3db0*/  @!P5 STG.E desc[UR16][R2.64+0x100], R13 ;  /* 0x0001000d0200d986 */ /* 0x000fec000c101910 */
[----:B------:R-:W-:Y:S01]  /*3dc0*/  @!P6 STG.E desc[UR16][R2.64+0x180], R15 ;  /* 0x0001800f0200e986 */ /* 0x000fe2000c101910 */
[----:B0-----:R-:W-:Y:S01]  /*3dd0*/  @!P2 FMUL.FTZ R11, R11, R6 ;  /* 0x000000060b0ba220 */ /* 0x001fe20000410000 */
[----:B------:R-:W-:Y:S06]  /*3de0*/  BAR.SYNC.DEFER_BLOCKING 0x0 ;  /* 0x0000000000007b1d */ /* 0x000fec0000010000 */
[----:B------:R0:W-:Y:S01]  /*3df0*/  STS.128 [R40], R8 ;  /* 0x0000000828007388 */ /* 0x0001e20000000c00 */
[----:B------:R-:W-:-:S03]  /*3e00*/  NOP ;  /* 0x0000000000007918 */ /* 0x000fc60000000000 */
[----:B------:R-:W-:Y:S04]  /*3e10*/  LDS R5, [R41] ;  /* 0x0000000029057984 */ /* 0x000fe80000000800 */
[----:B------:R-:W-:Y:S04]  /*3e20*/  LDS R7, [R41+0x80] ;  /* 0x0000800029077984 */ /* 0x000fe80000000800 */
[----:B------:R-:W-:Y:S01]  /*3e30*/  LDS R17, [R41+0x100] ;  /* 0x0001000029117984 */ /* 0x000fe20000000800 */
[----:B0-----:R-:W-:-:S03]  /*3e40*/  FADD.FTZ R8, R8, R59 ;  /* 0x0000003b08087221 */ /* 0x001fc60000010000 */
[----:B------:R-:W-:Y:S01]  /*3e50*/  LDS R19, [R41+0x180] ;  /* 0x0001800029137984 */ /* 0x000fe20000000800 */
[----:B------:R-:W-:-:S03]  /*3e60*/  FADD.FTZ R9, R8, R9 ;  /* 0x0000000908097221 */ /* 0x000fc60000010000 */
[----:B------:R-:W-:Y:S01]  /*3e70*/  @!P0 STS [UR5+0x200], R42 ;  /* 0x0002002aff008988 */ /* 0x000fe20008000805 */
[----:B------:R-:W-:Y:S01]  /*3e80*/  FADD.FTZ R10, R9, R10 ;  /* 0x0000000a090a7221 */ /* 0x000fe20000010000 */
[----:B------:R-:W-:Y:S03]  /*3e90*/  BAR.SYNC.DEFER_BLOCKING 0x0 ;  /* 0x0000000000007b1d */ /* 0x000fe60000010000 */
[----:B------:R-:W-:-:S03]  /*3ea0*/  FADD.FTZ R59, R10, R11 ;  /* 0x0000000b0a3b7221 */ /* 0x000fc60000010000 */
[----:B------:R-:W0:Y:S01]  /*3eb0*/  LDS R0, [UR5+0x200] ;  /* 0x00020005ff007984 */ /* 0x000e220008000800 */
[----:B------:R-:W1:Y:S02]  /*3ec0*/  LDCU.64 UR4, c[0x0][0x520] ;  /* 0x0000a400ff0477ac */ /* 0x000e640008000a00 */
[----:B-1----:R-:W-:-:S04]  /*3ed0*/  IMAD.WIDE.U32 R2, R75, UR4, R28 ;  /* 0x000000044b027c25 */ /* 0x002fc8000f8e001c */
[----:B------:R-:W-:Y:S01]  /*3ee0*/  IMAD R4, R75, UR5, R3 ;  /* 0x000000054b047c24 */ /* 0x000fe2000f8e0203 */
[C---:B------:R-:W-:Y:S02]  /*3ef0*/  IADD3 R3, P4, PT, R51.reuse, R2, RZ ;  /* 0x0000000233037210 */ /* 0x040fe40007f9e0ff */
[-C--:B0-----:R-:W-:Y:S02]  /*3f00*/  ISETP.GE.AND P0, PT, R51, R0.reuse, PT ;  /* 0x000000003300720c */ /* 0x081fe40003f06270 */
[-C--:B------:R-:W-:Y:S02]  /*3f10*/  ISETP.GE.AND P1, PT, R49, R0.reuse, PT ;  /* 0x000000003100720c */ /* 0x080fe40003f26270 */
[-C--:B------:R-:W-:Y:S02]  /*3f20*/  ISETP.GE.AND P2, PT, R47, R0.reuse, PT ;  /* 0x000000002f00720c */ /* 0x080fe40003f46270 */
[----:B------:R-:W-:Y:S02]  /*3f30*/  ISETP.GE.AND P3, PT, R45, R0, PT ;  /* 0x000000002d00720c */ /* 0x000fe40003f66270 */
[----:B------:R-:W-:-:S02]  /*3f40*/  IADD3.X R0, PT, PT, RZ, R4, RZ, P4, !PT ;  /* 0x00000004ff007210 */ /* 0x000fc400027fe4ff */
[----:B---3--:R-:W-:-:S04]  /*3f50*/  LEA R2, P4, R3, UR6, 0x2 ;  /* 0x0000000603027c11 */ /* 0x008fc8000f8810ff */
        /* <DEDUP_REMOVED lines=14> */
.L_x_17313:
        /* <DEDUP_REMOVED lines=34> */
.L_x_17343:
[----:B------:R-:W-:Y:S05]  /*4260*/  BSYNC.RECONVERGENT B0 ;  /* 0x0000000000007941 */ /* 0x000fea0003800200 */
.L_x_17342:
        /* <DEDUP_REMOVED lines=26> */
.L_x_17345:
[----:B------:R-:W-:Y:S05]  /*4410*/  BSYNC.RECONVERGENT B0 ;  /* 0x0000000000007941 */ /* 0x000fea0003800200 */
.L_x_17344:
        /* <DEDUP_REMOVED lines=22> */
.L_x_17347:
        /* <DEDUP_REMOVED lines=60> */
.L_x_17346:
[----:B------:R-:W-:Y:S05]  /*4940*/  EXIT ;  /* 0x000000000000794d */ /* 0x000fea0003800000 */
.L_x_17348:
        /* <DEDUP_REMOVED lines=11> */
.L_x_18786:


//--------------------- .text._Z25selective_scan_bwd_kernelI32Selective_Scan_bwd_kernel_traitsILi32ELi4ELb0ELb0ELb0ELb1ELb1EfN3c107complexIfEEEEv12SSMParamsBwd --------------------------
	.section	.text._Z25selective_scan_bwd_kernelI32Selective_Scan_bwd_kernel_traitsILi32ELi4ELb0ELb0ELb0ELb1ELb1EfN3c107complexIfEEEEv12SSMParamsBwd,"ax",@progbits
	.align	128
        .global         _Z25selective_scan_bwd_kernelI32Selective_Scan_bwd_kernel_traitsILi32ELi4ELb0ELb0ELb0ELb1ELb1EfN3c107complexIfEEEEv12SSMParamsBwd
        .type           _Z25selective_scan_bwd_kernelI32Selective_Scan_bwd_kernel_traitsILi32ELi4ELb0ELb0ELb0ELb1ELb1EfN3c107complexIfEEEEv12SSMParamsBwd,@function
        .size           _Z25selective_scan_bwd_kernelI32Selective_Scan_bwd_kernel_traitsILi32ELi4ELb0ELb0ELb0ELb1ELb1EfN3c107complexIfEEEEv12SSMParamsBwd,(.L_x_18787 - _Z25selective_scan_bwd_kernelI32Selective_Scan_bwd_kernel_traitsILi32ELi4ELb0ELb0ELb0ELb1ELb1EfN3c107complexIfEEEEv12SSMParamsBwd)
        .other          _Z25selective_scan_bwd_kernelI32Selective_Scan_bwd_kernel_traitsILi32ELi4ELb0ELb0ELb0ELb1ELb1EfN3c107complexIfEEEEv12SSMParamsBwd,@"STO_CUDA_ENTRY STV_DEFAULT"
_Z25selective_scan_bwd_kernelI32Selective_Scan_bwd_kernel_traitsILi32ELi4ELb0ELb0ELb0ELb1ELb1EfN3c107complexIfEEEEv12SSMParamsBwd:
.text._Z25selective_scan_bwd_kernelI32Selective_Scan_bwd_kernel_traitsILi32ELi4ELb0ELb0ELb0ELb1ELb1EfN3c107complexIfEEEEv12SSMParamsBwd:
        /* <DEDUP_REMOVED lines=104> */
.L_x_17378:
        /* <DEDUP_REMOVED lines=22> */
[----:B------:R-:W-:Y:S01]  /*07e0*/  HFMA2 R12, -RZ, RZ, 0, 0 ;  /* 0x00000000ff0c7431 */ /* 0x000fe200000001ff */
[----:B------:R-:W1:Y:S01]  /*07f0*/  S2R R63, SR_LANEID ;  /* 0x00000000003f7919 */ /* 0x000e620000000000 */
[----:B------:R-:W-:Y:S01]  /*0800*/  HFMA2 R18, -RZ, RZ, 0, 0 ;  /* 0x00000000ff127431 */ /* 0x000fe200000001ff */
[----:B------:R-:W-:-:S02]  /*0810*/  IADD3 R28, P4, PT, R17, R48, RZ ;  /* 0x00000030111c7210 */ /* 0x000fc40007f9e0ff */
[----:B------:R-:W-:Y:S02]  /*0820*/  MOV R14, RZ ;  /* 0x000000ff000e7202 */ /* 0x000fe40000000f00 */
[----:B------:R-:W-:Y:S02]  /*0830*/  MOV R20, RZ ;  /* 0x000000ff00147202 */ /* 0x000fe40000000f00 */
[----:B------:R-:W-:Y:S01]  /*0840*/  IADD3.X R29, PT, PT, RZ, R49, RZ, P4, !PT ;  /* 0x00000031ff1d7210 */ /* 0x000fe200027fe4ff */
[----:B0-----:R-:W-:-:S06]  /*0850*/  ULEA UR5, UR5, UR4, 0x18 ;  /* 0x0000000405057291 */ /* 0x001fcc000f8ec0ff */
[C---:B-1----:R-:W-:Y:S02]  /*0860*/  LEA R59, R63.reuse, UR5, 0x2 ;  /* 0x000000053f3b7c11 */ /* 0x042fe4000f8e10ff */
[----:B------:R-:W-:-:S03]  /*0870*/  LEA R61, R63, UR5, 0x4 ;  /* 0x000000053f3d7c11 */ /* 0x000fc6000f8e20ff */
[----:B--2---:R0:W-:Y:S04]  /*0880*/  STS [R59], R0 ;  /* 0x000000003b007388 */ /* 0x0041e80000000800 */
[----:B---3--:R1:W-:Y:S04]  /*0890*/  STS [R59+0x80], R2 ;  /* 0x000080023b007388 */ /* 0x0083e80000000800 */
        /* <DEDUP_REMOVED lines=9> */
[----:B0-----:R-:W-:Y:S01]  /*0930*/  HFMA2 R0, -RZ, RZ, 0, 0 ;  /* 0x00000000ff007431 */ /* 0x001fe200000001ff */
[----:B------:R-:W-:Y:S01]  /*0940*/  IADD3 R16, P4, PT, R17, R50, RZ ;  /* 0x0000003211107210 */ /* 0x000fe20007f9e0ff */
[----:B------:R-:W-:Y:S01]  /*0950*/  HFMA2 R22, -RZ, RZ, 0, 0 ;  /* 0x00000000ff167431 */ /* 0x000fe200000001ff */
[----:B-1----:R-:W-:-:S02]  /*0960*/  MOV R2, RZ ;  /* 0x000000ff00027202 */ /* 0x002fc40000000f00 */
[----:B------:R-:W-:Y:S02]  /*0970*/  MOV R30, RZ ;  /* 0x000000ff001e7202 */ /* 0x000fe40000000f00 */
[----:B------:R-:W-:Y:S01]  /*0980*/  IADD3.X R17, PT, PT, RZ, R51, RZ, P4, !PT ;  /* 0x00000033ff117210 */ /* 0x000fe200027fe4ff */
[----:B--2---:R0:W-:Y:S04]  /*0990*/  STS [R59], R12 ;  /* 0x0000000c3b007388 */ /* 0x0041e80000000800 */
[----:B---3--:R1:W-:Y:S04]  /*09a0*/  STS [R59+0x80], R14 ;  /* 0x0000800e3b007388 */ /* 0x0083e80000000800 */
[----:B----4-:R-:W-:Y:S01]  /*09b0*/  STS [R59+0x100], R18 ;  /* 0x000100123b007388 */ /* 0x010fe20000000800 */
[----:B0-----:R-:W0:Y:S03]  /*09c0*/  LDC.64 R12, c[0x0][0x418] ;  /* 0x00010600ff0c7b82 */ /* 0x001e260000000a00 */
        /* <DEDUP_REMOVED lines=9> */
[--C-:B--2--5:R-:W-:Y:S01]  /*0a60*/  FADD.FTZ R64, R8, R37.reuse ;  /* 0x0000002508407221 */ /* 0x124fe20000010000 */
[--C-:B------:R-:W-:Y:S01]  /*0a70*/  FADD.FTZ R66, R9, R37.reuse ;  /* 0x0000002509427221 */ /* 0x100fe20000010000 */
[----:B------:R-:W-:Y:S01]  /*0a80*/  BSSY.RECONVERGENT B0, `(.L_x_17350) ;  /* 0x0000028000007945 */ /* 0x000fe20003800200 */
[----:B------:R-:W-:-:S02]  /*0a90*/  FADD.FTZ R65, R10, R37 ;  /* 0x000000250a417221 */ /* 0x000fc40000010000 */
[----:B------:R-:W-:Y:S02]  /*0aa0*/  FSETP.GTU.FTZ.AND P4, PT, R64, 20, PT ;  /* 0x41a000004000780b */ /* 0x000fe40003f9c000 */
[----:B------:R-:W-:Y:S01]  /*0ab0*/  FSETP.GTU.FTZ.AND P5, PT, R66, 20, PT ;  /* 0x41a000004200780b */ /* 0x000fe20003fbc000 */
[----:B---3--:R2:W-:Y:S04]  /*0ac0*/  STS [R59], R0 ;  /* 0x000000003b007388 */ /* 0x0085e80000000800 */
[----:B----4-:R2:W-:Y:S04]  /*0ad0*/  STS [R59+0x80], R2 ;  /* 0x000080023b007388 */ /* 0x0105e80000000800 */
[----:B------:R2:W-:Y:S04]  /*0ae0*/  STS [R59+0x100], R22 ;  /* 0x000100163b007388 */ /* 0x0005e80000000800 */
[----:B------:R2:W-:Y:S01]  /*0af0*/  STS [R59+0x180], R30 ;  /* 0x0001801e3b007388 */ /* 0x0005e20000000800 */
[----:B------:R-:W-:Y:S01]  /*0b00*/  NOP ;  /* 0x0000000000007918 */ /* 0x000fe20000000000 */
[----:B01----:R-:W-:Y:S05]  /*0b10*/  @P4 BRA `(.L_x_17351) ;  /* 0x0000000000784947 */ /* 0x003fea0003800000 */
        /* <DEDUP_REMOVED lines=30> */
.L_x_17351:
[----:B------:R-:W-:Y:S05]  /*0d00*/  BSYNC.RECONVERGENT B0 ;  /* 0x0000000000007941 */ /* 0x000fea0003800200 */
.L_x_17350:
[----:B------:R-:W-:Y:S01]  /*0d10*/  BSSY.RECONVERGENT B0, `(.L_x_17352) ;  /* 0x0000022000007945 */ /* 0x000fe20003800200 */
[----:B------:R-:W-:Y:S01]  /*0d20*/  FSETP.GTU.FTZ.AND P4, PT, R65, 20, PT ;  /* 0x41a000004100780b */ /* 0x000fe20003f9c000 */
[----:B------:R-:W-:Y:S02]  /*0d30*/  FADD.FTZ R68, R11, R37 ;  /* 0x000000250b447221 */ /* 0x000fe40000010000 */
        /* <DEDUP_REMOVED lines=31> */
.L_x_17353:
[----:B------:R-:W-:Y:S05]  /*0f30*/  BSYNC.RECONVERGENT B0 ;  /* 0x0000000000007941 */ /* 0x000fea0003800200 */
.L_x_17352:
[----:B------:R-:W-:Y:S01]  /*0f40*/  HFMA2 R31, -RZ, RZ, 0, 0 ;  /* 0x00000000ff1f7431 */ /* 0x000fe200000001ff */
[----:B--2---:R-:W-:Y:S01]  /*0f50*/  MOV R30, R60 ;  /* 0x0000003c001e7202 */ /* 0x004fe20000000f00 */
[----:B------:R-:W-:Y:S01]  /*0f60*/  BSSY.RECONVERGENT B0, `(.L_x_17354) ;  /* 0x0000022000007945 */ /* 0x000fe20003800200 */
[----:B------:R-:W-:-:S03]  /*0f70*/  FSETP.GTU.FTZ.AND P5, PT, R68, 20, PT ;  /* 0x41a000004400780b */ /* 0x000fc60003fbc000 */
[----:B------:R-:W-:Y:S01]  /*0f80*/  IMAD.WIDE.U32 R8, R14, UR18, R30 ;  /* 0x000000120e087c25 */ /* 0x000fe2000f8e001e */
        /* <DEDUP_REMOVED lines=31> */
.L_x_17355:
[----:B------:R-:W-:Y:S05]  /*1180*/  BSYNC.RECONVERGENT B0 ;  /* 0x0000000000007941 */ /* 0x000fea0003800200 */
.L_x_17354:
        /* <DEDUP_REMOVED lines=32> */
.L_x_17357:
[----:B------:R-:W-:Y:S05]  /*1390*/  BSYNC.RECONVERGENT B0 ;  /* 0x0000000000007941 */ /* 0x000fea0003800200 */
.L_x_17356:
[----:B------:R-:W0:Y:S01]  /*13a0*/  LDCU.64 UR6, c[0x0][0x488] ;  /* 0x00009100ff0677ac */ /* 0x000e220008000a00 */
[----:B------:R-:W-:Y:S02]  /*13b0*/  IMAD R9, R15, UR18, R9 ;  /* 0x000000120f097c24 */ /* 0x000fe4000f8e0209 */
[----:B------:R-:W-:Y:S01]  /*13c0*/  HFMA2 R0, -RZ, RZ, 0, 0 ;  /* 0x00000000ff007431 */ /* 0x000fe200000001ff */
[----:B------:R-:W-:Y:S01]  /*13d0*/  MOV R2, RZ ;  /* 0x000000ff00027202 */ /* 0x000fe20000000f00 */
[----:B------:R-:W-:Y:S02]  /*13e0*/  HFMA2 R20, -RZ, RZ, 0, 0 ;  /* 0x00000000ff147431 */ /* 0x000fe400000001ff */
[C---:B------:R-:W-:Y:S01]  /*13f0*/  IMAD.WIDE.U32 R8, R3.reuse, R12, R8 ;  /* 0x0000000c03087225 */ /* 0x040fe200078e0008 */
[----:B------:R-:W-:Y:S01]  /*1400*/  MOV R22, RZ ;  /* 0x000000ff00167202 */ /* 0x000fe20000000f00 */
[----:B------:R-:W1:Y:S08]  /*1410*/  LDC.64 R16, c[0x0][0x420] ;  /* 0x00010800ff107b82 */ /* 0x000e700000000a00 */
[----:B------:R-:W2:Y:S01]  /*1420*/  LDC.64 R18, c[0x0][0x428] ;  /* 0x00010a00ff127b82 */ /* 0x000ea20000000a00 */
[----:B------:R-:W-:Y:S01]  /*1430*/  IMAD R9, R3, R13, R9 ;  /* 0x0000000d03097224 */ /* 0x000fe200078e0209 */
[----:B------:R-:W-:Y:S01]  /*1440*/  IADD3 R8, P4, PT, R53, R8, RZ ;  /* 0x0000000835087210 */ /* 0x000fe20007f9e0ff */
[----:B------:R-:W-:-:S02]  /*1450*/  HFMA2 R32, -RZ, RZ, 0, 0 ;  /* 0x00000000ff207431 */ /* 0x000fc400000001ff */
[----:B------:R-:W-:Y:S01]  /*1460*/  HFMA2 R70, -RZ, RZ, 0, 0 ;  /* 0x00000000ff467431 */ /* 0x000fe200000001ff */
[----:B------:R-:W-:Y:S01]  /*1470*/  IADD3.X R9, PT, PT, RZ, R9, RZ, P4, !PT ;  /* 0x00000009ff097210 */ /* 0x000fe200027fe4ff */
[----:B------:R-:W3:Y:S01]  /*1480*/  LDCU.64 UR8, c[0x0][0x558] ;  /* 0x0000ab00ff0877ac */ /* 0x000ee20008000a00 */
[C---:B0-----:R-:W-:Y:S01]  /*1490*/  LEA R14, P4, R8.reuse, UR6, 0x2 ;  /* 0x00000006080e7c11 */ /* 0x041fe2000f8810ff */
[----:B------:R-:W0:Y:S01]  /*14a0*/  LDC.64 R80, c[0x0][0x508] ;  /* 0x00014200ff507b82 */ /* 0x000e220000000a00 */
[----:B------:R-:W-:Y:S01]  /*14b0*/  MOV R34, RZ ;  /* 0x000000ff00227202 */ /* 0x000fe20000000f00 */
[----:B------:R-:W4:Y:S01]  /*14c0*/  LDCU.64 UR10, c[0x0][0x490] ;  /* 0x00009200ff0a77ac */ /* 0x000f220008000a00 */
[----:B------:R-:W-:Y:S02]  /*14d0*/  LEA.HI.X R15, R8, UR7, R9, 0x2, P4 ;  /* 0x00000007080f7c11 */ /* 0x000fe4000a0f1409 */
[----:B------:R-:W-:Y:S01]  /*14e0*/  LDS.128 R8, [R61] ;  /* 0x000000003d087984 */ /* 0x000fe20000000c00 */
[----:B------:R-:W5:Y:S02]  /*14f0*/  LDCU.64 UR6, c[0x0][0x478] ;  /* 0x00008f00ff0677ac */ /* 0x000f640008000a00 */
[----:B------:R-:W-:Y:S06]  /*1500*/  BAR.SYNC.DEFER_BLOCKING 0x0 ;  /* 0x0000000000007b1d */ /* 0x000fec0000010000 */
[----:B------:R-:W3:Y:S04]  /*1510*/  @!P0 LDG.E R0, desc[UR16][R14.64] ;  /* 0x000000100e008981 */ /* 0x000ee8000c1e1900 */
[----:B------:R-:W4:Y:S04]  /*1520*/  @!P1 LDG.E R2, desc[UR16][R14.64+0x80] ;  /* 0x000080100e029981 */ /* 0x000f28000c1e1900 */
[----:B------:R-:W4:Y:S04]  /*1530*/  @!P2 LDG.E R20, desc[UR16][R14.64+0x100] ;  /* 0x000100100e14a981 */ /* 0x000f28000c1e1900 */
[----:B------:R5:W4:Y:S01]  /*1540*/  @!P3 LDG.E R22, desc[UR16][R14.64+0x180] ;  /* 0x000180100e16b981 */ /* 0x000b22000c1e1900 */
[----:B-1----:R-:W-:Y:S01]  /*1550*/  IMAD.WIDE.U32 R12, R16, UR18, R30 ;  /* 0x00000012100c7c25 */ /* 0x002fe2000f8e001e */
[----:B------:R-:W-:-:S03]  /*1560*/  MOV R72, RZ ;  /* 0x000000ff00487202 */ /* 0x000fc60000000f00 */
[----:B------:R-:W-:Y:S02]  /*1570*/  IMAD R13, R17, UR18, R13 ;  /* 0x00000012110d7c24 */ /* 0x000fe4000f8e020d */
[----:B--2---:R-:W-:-:S04]  /*1580*/  IMAD.WIDE.U32 R12, R3, R18, R12 ;  /* 0x00000012030c7225 */ /* 0x004fc800078e000c */
[----:B------:R-:W-:Y:S01]  /*1590*/  IMAD R16, R3, R19, R13 ;  /* 0x0000001303107224 */ /* 0x000fe200078e020d */
[----:B------:R-:W-:-:S04]  /*15a0*/  IADD3 R13, P4, PT, R53, R12, RZ ;  /* 0x0000000c350d7210 */ /* 0x000fc80007f9e0ff */
[----:B-----5:R-:W-:Y:S02]  /*15b0*/  IADD3.X R14, PT, PT, RZ, R16, RZ, P4, !PT ;  /* 0x00000010ff0e7210 */ /* 0x020fe400027fe4ff */
[----:B------:R-:W-:-:S04]  /*15c0*/  LEA R12, P4, R13, UR6, 0x2 ;  /* 0x000000060d0c7c11 */ /* 0x000fc8000f8810ff */
[----:B------:R-:W-:Y:S01]  /*15d0*/  LEA.HI.X R13, R13, UR7, R14, 0x2, P4 ;  /* 0x000000070d0d7c11 */ /* 0x000fe2000a0f140e */
[----:B------:R-:W1:Y:S01]  /*15e0*/  LDCU.64 UR6, c[0x0][0x510] ;  /* 0x0000a200ff0677ac */ /* 0x000e620008000a00 */
[----:B---3--:R-:W-:Y:S04]  /*15f0*/  STS [R59], R0 ;  /* 0x000000003b007388 */ /* 0x008fe80000000800 */
[----:B----4-:R-:W-:Y:S04]  /*1600*/  STS [R59+0x80], R2 ;  /* 0x000080023b007388 */ /* 0x010fe80000000800 */
[----:B------:R-:W-:Y:S04]  /*1610*/  STS [R59+0x100], R20 ;  /* 0x000100143b007388 */ /* 0x000fe80000000800 */
[----:B------:R-:W-:Y:S01]  /*1620*/  STS [R59+0x180], R22 ;  /* 0x000180163b007388 */ /* 0x000fe20000000800 */
[----:B------:R-:W-:-:S03]  /*1630*/  NOP ;  /* 0x0000000000007918 */ /* 0x000fc60000000000 */
[----:B------:R-:W2:Y:S01]  /*1640*/  LDS.128 R16, [R61] ;  /* 0x000000003d107984 */ /* 0x000ea20000000c00 */
[----:B------:R-:W-:Y:S06]  /*1650*/  BAR.SYNC.DEFER_BLOCKING 0x0 ;  /* 0x0000000000007b1d */ /* 0x000fec0000010000 */
[----:B------:R-:W3:Y:S04]  /*1660*/  @!P0 LDG.E R32, desc[UR16][R12.64] ;  /* 0x000000100c208981 */ /* 0x000ee8000c1e1900 */
[----:B------:R-:W4:Y:S04]  /*1670*/  @!P1 LDG.E R34, desc[UR16][R12.64+0x80] ;  /* 0x000080100c229981 */ /* 0x000f28000c1e1900 */
[----:B------:R-:W5:Y:S04]  /*1680*/  @!P2 LDG.E R70, desc[UR16][R12.64+0x100] ;  /* 0x000100100c46a981 */ /* 0x000f68000c1e1900 */
[----:B------:R-:W5:Y:S01]  /*1690*/  @!P3 LDG.E R72, desc[UR16][R12.64+0x180] ;  /* 0x000180100c48b981 */ /* 0x000f62000c1e1900 */
[----:B--2---:R-:W-:Y:S01]  /*16a0*/  FMUL.FTZ R21, R18, -1.4426950216293334961 ;  /* 0xbfb8aa3b12157820 */ /* 0x004fe20000410000 */
[----:B------:R-:W-:Y:S01]  /*16b0*/  FMUL.FTZ R14, R17, -1.4426950216293334961 ;  /* 0xbfb8aa3b110e7820 */ /* 0x000fe20000410000 */
[----:B------:R-:W-:Y:S01]  /*16c0*/  FMUL.FTZ R0, R16, -1.4426950216293334961 ;  /* 0xbfb8aa3b10007820 */ /* 0x000fe20000410000 */
[----:B------:R-:W-:Y:S01]  /*16d0*/  FMUL.FTZ R22, R19, -1.4426950216293334961 ;  /* 0xbfb8aa3b13167820 */ /* 0x000fe20000410000 */
[----:B------:R-:W-:Y:S01]  /*16e0*/  ISETP.NE.AND P1, PT, R42, RZ, PT ;  /* 0x000000ff2a00720c */ /* 0x000fe20003f25270 */
[----:B------:R-:W2:Y:S01]  /*16f0*/  MUFU.EX2 R20, R14 ;  /* 0x0000000e00147308 */ /* 0x000ea20000000800 */
[----:B------:R-:W-:-:S04]  /*1700*/  UISETP.NE.U32.AND UP0, UPT, UR10, URZ, UPT ;  /* 0x000000ff0a00728c */ /* 0x000fc8000bf05070 */
[----:B------:R-:W-:-:S03]  /*1710*/  UISETP.NE.AND.EX UP0, UPT, UR11, URZ, UPT, UP0 ;  /* 0x000000ff0b00728c */ /* 0x000fc6000bf05300 */
[----:B------:R-:W0:Y:S08]  /*1720*/  MUFU.EX2 R21, R21 ;  /* 0x0000001500157308 */ /* 0x000e300000000800 */
[----:B------:R-:W1:Y:S01]  /*1730*/  MUFU.EX2 R0, R0 ;  /* 0x0000000000007308 */ /* 0x000e620000000800 */
[----:B--2---:R-:W-:-:S07]  /*1740*/  FADD.FTZ R20, R20, 1 ;  /* 0x3f80000014147421 */ /* 0x004fce0000010000 */
[----:B------:R0:W-:Y:S08]  /*1750*/  MUFU.EX2 R23, R22 ;  /* 0x0000001600177308 */ /* 0x0001f00000000800 */
[----:B------:R-:W2:Y:S01]  /*1760*/  MUFU.RCP R74, R20 ;  /* 0x00000014004a7308 */ /* 0x000ea20000001000 */
[----:B0-----:R-:W-:Y:S01]  /*1770*/  FADD.FTZ R22, R21, 1 ;  /* 0x3f80000015167421 */ /* 0x001fe20000010000 */
[----:B-1----:R-:W-:-:S06]  /*1780*/  FADD.FTZ R2, R0, 1 ;  /* 0x3f80000000027421 */ /* 0x002fcc0000010000 */
[----:B------:R-:W-:Y:S08]  /*1790*/  MUFU.RCP R71, R22 ;  /* 0x0000001600477308 */ /* 0x000ff00000001000 */
[----:B------:R0:W1:Y:S01]  /*17a0*/  MUFU.RCP R35, R2 ;  /* 0x0000000200237308 */ /* 0x0000620000001000 */
[----:B--2---:R-:W-:-:S04]  /*17b0*/  FADD.FTZ R0, -R74, 1 ;  /* 0x3f8000004a007421 */ /* 0x004fc80000010100 */
[----:B0-----:R-:W-:Y:S01]  /*17c0*/  FFMA.FTZ R2, R17, R0, 1 ;  /* 0x3f80000011027423 */ /* 0x001fe20000010000 */
[----:B-1----:R-:W-:-:S04]  /*17d0*/  FADD.FTZ R21, -R35, 1 ;  /* 0x3f80000023157421 */ /* 0x002fc80000010100 */
[----:B------:R-:W-:Y:S01]  /*17e0*/  FFMA.FTZ R21, R16, R21, 1 ;  /* 0x3f80000010157423 */ /* 0x000fe20000010015 */
[----:B---3--:R0:W-:Y:S04]  /*17f0*/  STS [R59], R32 ;  /* 0x000000203b007388 */ /* 0x0081e80000000800 */
[----:B----4-:R1:W-:Y:S04]  /*1800*/  STS [R59+0x80], R34 ;  /* 0x000080223b007388 */ /* 0x0103e80000000800 */
[----:B-----5:R2:W-:Y:S01]  /*1810*/  STS [R59+0x100], R70 ;  /* 0x000100463b007388 */ /* 0x0205e20000000800 */
[----:B0-----:R-:W-:Y:S01]  /*1820*/  FADD.FTZ R32, R23, 1 ;  /* 0x3f80000017207421 */ /* 0x001fe20000010000 */
[----:B------:R-:W-:-:S02]  /*1830*/  FADD.FTZ R23, -R71, 1 ;  /* 0x3f80000047177421 */ /* 0x000fc40000010100 */
[----:B------:R-:W-:Y:S01]  /*1840*/  STS [R59+0x180], R72 ;  /* 0x000180483b007388 */ /* 0x000fe20000000800 */
[----:B------:R-:W-:-:S03]  /*1850*/  NOP ;  /* 0x0000000000007918 */ /* 0x000fc60000000000 */
[----:B------:R-:W0:Y:S01]  /*1860*/  LDS.128 R12, [R61] ;  /* 0x000000003d0c7984 */ /* 0x000e220000000c00 */
[----:B-1----:R-:W2:Y:S01]  /*1870*/  MUFU.RCP R34, R32 ;  /* 0x0000002000227308 */ /* 0x002ea20000001000 */
[----:B------:R-:W-:Y:S01]  /*1880*/  FFMA.FTZ R33, R18, R23, 1 ;  /* 0x3f80000012217423 */ /* 0x000fe20000010017 */
[----:B--2---:R-:W-:-:S04]  /*1890*/  FADD.FTZ R70, -R34, 1 ;  /* 0x3f80000022467421 */ /* 0x004fc80000010100 */
        /* <DEDUP_REMOVED lines=14> */
[----:B------:R-:W-:-:S04]  /*1980*/  IMAD.WIDE.U32 R32, R80, UR18, R30 ;  /* 0x0000001250207c25 */ /* 0x000fc8000f8e001e */
[----:B------:R-:W-:Y:S01]  /*1990*/  FMUL.FTZ R35, R16, R35 ;  /* 0x0000002310237220 */ /* 0x000fe20000410000 */
[----:B------:R-:W-:Y:S01]  /*19a0*/  FMUL.FTZ R74, R17, R74 ;  /* 0x0000004a114a7220 */ /* 0x000fe20000410000 */
[----:B------:R-:W-:Y:S01]  /*19b0*/  FMUL.FTZ R71, R18, R71 ;  /* 0x0000004712477220 */ /* 0x000fe20000410000 */
[----:B------:R-:W-:Y:S02]  /*19c0*/  IMAD R33, R81, UR18, R33 ;  /* 0x0000001251217c24 */ /* 0x000fe4000f8e0221 */
[----:B------:R-:W-:Y:S01]  /*19d0*/  FMUL.FTZ R34, R19, R34 ;  /* 0x0000002213227220 */ /* 0x000fe20000410000 */
[----:B------:R0:W-:Y:S01]  /*19e0*/  STS.128 [R61], R20 ;  /* 0x000000143d007388 */ /* 0x0001e20000000c00 */
[----:B------:R-:W-:-:S03]  /*19f0*/  NOP ;  /* 0x0000000000007918 */ /* 0x000fc60000000000 */
[----:B------:R-:W-:Y:S04]  /*1a00*/  LDS R73, [R59] ;  /* 0x000000003b497984 */ /* 0x000fe80000000800 */
[----:B------:R-:W-:Y:S04]  /*1a10*/  LDS R75, [R59+0x80] ;  /* 0x000080003b4b7984 */ /* 0x000fe80000000800 */
[----:B------:R-:W-:Y:S01]  /*1a20*/  LDS R77, [R59+0x100] ;  /* 0x000100003b4d7984 */ /* 0x000fe20000000800 */
[----:B0-----:R-:W-:-:S03]  /*1a30*/  IMAD.WIDE.U32 R20, R3, UR6, R32 ;  /* 0x0000000603147c25 */ /* 0x001fc6000f8e0020 */
[----:B------:R-:W-:Y:S01]  /*1a40*/  LDS R79, [R59+0x180] ;  /* 0x000180003b4f7984 */ /* 0x000fe20000000800 */
[----:B------:R-:W-:Y:S01]  /*1a50*/  IMAD R2, R3, UR7, R21 ;  /* 0x0000000703027c24 */ /* 0x000fe2000f8e0215 */
[----:B------:R-:W-:Y:S02]  /*1a60*/  IADD3 R21, P0, PT, R53, R20, RZ ;  /* 0x0000001435157210 */ /* 0x000fe40007f1e0ff */
[----:B------:R-:W-:Y:S02]  /*1a70*/  @!P1 STS [UR5+0x200], R62 ;  /* 0x0002003eff009988 */ /* 0x000fe40008000805 */
[----:B------:R-:W-:Y:S01]  /*1a80*/  IADD3.X R2, PT, PT, RZ, R2, RZ, P0, !PT ;  /* 0x00000002ff027210 */ /* 0x000fe200007fe4ff */
[----:B------:R-:W-:Y:S01]  /*1a90*/  BAR.SYNC.DEFER_BLOCKING 0x0 ;  /* 0x0000000000007b1d */ /* 0x000fe20000010000 */
[----:B------:R-:W-:-:S04]  /*1aa0*/  LEA R20, P5, R21, UR8, 0x2 ;  /* 0x0000000815147c11 */ /* 0x000fc8000f8a10ff */
[----:B------:R-:W-:Y:S01]  /*1ab0*/  LEA.HI.X R21, R21, UR9, R2, 0x2, P5 ;  /* 0x0000000915157c11 */ /* 0x000fe2000a8f1402 */
[----:B------:R-:W0:Y:S02]  /*1ac0*/  LDS R0, [UR5+0x200] ;  /* 0x00020005ff007984 */ /* 0x000e240008000800 */
[-C--:B0-----:R-:W-:Y:S02]  /*1ad0*/  ISETP.GE.AND P0, PT, R53, R0.reuse, PT ;  /* 0x000000003500720c */ /* 0x081fe40003f06270 */
[-C--:B------:R-:W-:Y:S02]  /*1ae0*/  ISETP.GE.AND P2, PT, R55, R0.reuse, PT ;  /* 0x000000003700720c */ /* 0x080fe40003f46270 */
[-C--:B------:R-:W-:Y:S02]  /*1af0*/  ISETP.GE.AND P3, PT, R56, R0.reuse, PT ;  /* 0x000000003800720c */ /* 0x080fe40003f66270 */
[----:B------:R-:W-:-:S07]  /*1b00*/  ISETP.GE.AND P4, PT, R57, R0, PT ;  /* 0x000000003900720c */ /* 0x000fce0003f86270 */
[----:B------:R0:W-:Y:S04]  /*1b10*/  @!P0 STG.E desc[UR16][R20.64], R73 ;  /* 0x0000004914008986 */ /* 0x0001e8000c101910 */
[----:B------:R0:W-:Y:S04]  /*1b20*/  @!P2 STG.E desc[UR16][R20.64+0x80], R75 ;  /* 0x0000804b1400a986 */ /* 0x0001e8000c101910 */
[----:B------:R0:W-:Y:S04]  /*1b30*/  @!P3 STG.E desc[UR16][R20.64+0x100], R77 ;  /* 0x0001004d1400b986 */ /* 0x0001e8000c101910 */
[----:B------:R0:W-:Y:S01]  /*1b40*/  @!P4 STG.E desc[UR16][R20.64+0x180], R79 ;  /* 0x0001804f1400c986 */ /* 0x0001e2000c101910 */
[----:B------:R-:W-:Y:S05]  /*1b50*/  BRA.U !UP0, `(.L_x_17358) ;  /* 0x0000000108807547 */ /* 0x000fea000b800000 */
[----:B------:R-:W-:Y:S01]  /*1b60*/  BAR.SYNC.DEFER_BLOCKING 0x0 ;  /* 0x0000000000007b1d */ /* 0x000fe20000010000 */
[----:B------:R-:W-:Y:S01]  /*1b70*/  FMUL.FTZ R12, R12, R35 ;  /* 0x000000230c0c7220 */ /* 0x000fe20000410000 */
[----:B------:R-:W-:Y:S01]  /*1b80*/  FMUL.FTZ R13, R13, R74 ;  /* 0x0000004a0d0d7220 */ /* 0x000fe20000410000 */
[----:B------:R-:W-:Y:S01]  /*1b90*/  FMUL.FTZ R14, R14, R71 ;  /* 0x000000470e0e7220 */ /* 0x000fe20000410000 */
[----:B------:R-:W-:-:S04]  /*1ba0*/  FMUL.FTZ R15, R15, R34 ;  /* 0x000000220f0f7220 */ /* 0x000fc80000410000 */
[----:B0-----:R-:W0:Y:S08]  /*1bb0*/  LDC.64 R72, c[0x0][0x430] ;  /* 0x00010c00ff487b82 */ /* 0x001e300000000a00 */
        /* <DEDUP_REMOVED lines=26> */
.L_x_17358:
[----:B------:R-:W2:Y:S01]  /*1d60*/  LDCU UR4, c[0x0][0x38c] ;  /* 0x00007180ff0477ac */ /* 0x000ea20008000800 */
[----:B------:R-:W-:Y:S01]  /*1d70*/  FMUL.FTZ R35, R8, R35 ;  /* 0x0000002308237220 */ /* 0x000fe20000410000 */
[----:B------:R-:W-:Y:S01]  /*1d80*/  FMUL.FTZ R85, R9, R74 ;  /* 0x0000004a09557220 */ /* 0x000fe20000410000 */
[----:B------:R-:W-:Y:S01]  /*1d90*/  FMUL.FTZ R71, R10, R71 ;  /* 0x000000470a477220 */ /* 0x000fe20000410000 */
[----:B------:R-:W-:Y:S01]  /*1da0*/  FMUL.FTZ R34, R11, R34 ;  /* 0x000000220b227220 */ /* 0x000fe20000410000 */
[----:B------:R-:W-:Y:S01]  /*1db0*/  FFMA.FTZ R0, R4, R35, R43 ;  /* 0x0000002304007223 */ /* 0x000fe2000001002b */
[----:B------:R-:W-:Y:S02]  /*1dc0*/  CS2R R10, SRZ ;  /* 0x00000000000a7805 */ /* 0x000fe4000001ff00 */
[----:B------:R-:W-:Y:S01]  /*1dd0*/  CS2R R8, SRZ ;  /* 0x0000000000087805 */ /* 0x000fe2000001ff00 */
[-C--:B-1----:R-:W-:Y:S01]  /*1de0*/  FMUL.FTZ R12, R35, R36.reuse ;  /* 0x00000024230c7220 */ /* 0x082fe20000410000 */
[----:B------:R-:W-:Y:S01]  /*1df0*/  FFMA.FTZ R13, R5, R85, R0 ;  /* 0x00000055050d7223 */ /* 0x000fe20000010000 */
[-C--:B------:R-:W-:Y:S01]  /*1e00*/  FMUL.FTZ R14, R71, R36.reuse ;  /* 0x00000024470e7220 */ /* 0x080fe20000410000 */
[----:B------:R-:W-:-:S02]  /*1e10*/  FMUL.FTZ R15, R34, R36 ;  /* 0x00000024220f7220 */ /* 0x000fc40000410000 */
[----:B------:R-:W-:Y:S01]  /*1e20*/  FFMA.FTZ R0, R6, R71, R13 ;  /* 0x0000004706007223 */ /* 0x000fe2000001000d */
[----:B------:R-:W-:-:S03]  /*1e30*/  FMUL.FTZ R13, R85, R36 ;  /* 0x00000024550d7220 */ /* 0x000fc60000410000 */
[----:B------:R-:W-:Y:S01]  /*1e40*/  FFMA.FTZ R43, R7, R34, R0 ;  /* 0x00000022072b7223 */ /* 0x000fe20000010000 */
[----:B--2---:R-:W-:Y:S01]  /*1e50*/  UISETP.GE.AND UP0, UPT, UR4, 0x1, UPT ;  /* 0x000000010400788c */ /* 0x004fe2000bf06270 */
[----:B------:R-:W-:Y:S08]  /*1e60*/  BAR.SYNC.DEFER_BLOCKING 0x0 ;  /* 0x0000000000007b1d */ /* 0x000ff00000010000 */
[----:B------:R-:W-:Y:S05]  /*1e70*/  BRA.U !UP0, `(.L_x_17359) ;  /* 0x0000002508247547 */ /* 0x000fea000b800000 */
[----:B0-----:R-:W0:Y:S01]  /*1e80*/  LDC.64 R72, c[0x0][0x3e0] ;  /* 0x0000f800ff487b82 */ /* 0x001e220000000a00 */
        /* <DEDUP_REMOVED lines=22> */
.L_x_17377:
[----:B01----:R-:W-:Y:S02]  /*1ff0*/  MOV R16, R24 ;  /* 0x0000001800107202 */ /* 0x003fe40000000f00 */
[----:B------:R-:W-:-:S03]  /*2000*/  MOV R17, R47 ;  /* 0x0000002f00117202 */ /* 0x000fc60000000f00 */
[----:B0-----:R-:W-:-:S04]  /*2010*/  IMAD.WIDE.U32 R16, R32, UR4, R16 ;  /* 0x0000000420107c25 */ /* 0x001fc8000f8e0010 */
[----:B------:R-:W-:Y:S01]  /*2020*/  IMAD R2, R33, UR4, R17 ;  /* 0x0000000421027c24 */ /* 0x000fe2000f8e0211 */
[----:B--2---:R-:W-:-:S04]  /*2030*/  LEA R34, P1, R16, R30, 0x3 ;  /* 0x0000001e10227211 */ /* 0x004fc800078218ff */
[----:B------:R-:W-:-:S06]  /*2040*/  LEA.HI.X R35, R16, R31, R2, 0x3, P1 ;  /* 0x0000001f10237211 */ /* 0x000fcc00008f1c02 */
[----:B------:R-:W2:Y:S01]  /*2050*/  LDG.E.64 R34, desc[UR16][R34.64] ;  /* 0x0000001022227981 */ /* 0x000ea2000c1e1b00 */
[----:B-1----:R-:W-:-:S04]  /*2060*/  IMAD.WIDE.U32 R18, R74, UR4, RZ ;  /* 0x000000044a127c25 */ /* 0x002fc8000f8e00ff */
[----:B----4-:R-:W-:Y:S01]  /*2070*/  IMAD.WIDE.U32 R20, R72, UR4, RZ ;  /* 0x0000000448147c25 */ /* 0x010fe2000f8e00ff */
[----:B---3--:R-:W-:-:S03]  /*2080*/  LEA R22, P1, R18, R38, 0x3 ;  /* 0x0000002612167211 */ /* 0x008fc600078218ff */
[----:B------:R-:W-:Y:S01]  /*2090*/  IMAD R17, R75, UR4, R19 ;  /* 0x000000044b117c24 */ /* 0x000fe2000f8e0213 */
[----:B------:R-:W-:Y:S01]  /*20a0*/  LEA R16, P2, R20, R40, 0x3 ;  /* 0x0000002814107211 */ /* 0x000fe200078418ff */
[----:B------:R-:W-:-:S03]  /*20b0*/  IMAD R2, R73, UR4, R21 ;  /* 0x0000000449027c24 */ /* 0x000fc6000f8e0215 */
[----:B------:R-:W-:Y:S02]  /*20c0*/  LEA.HI.X R23, R18, R39, R17, 0x3, P1 ;  /* 0x0000002712177211 */ /* 0x000fe400008f1c11 */
[----:B------:R-:W-:-:S04]  /*20d0*/  LEA.HI.X R17, R20, R41, R2, 0x3, P2 ;  /* 0x0000002914117211 */ /* 0x000fc800010f1c02 */
[----:B------:R-:W5:Y:S04]  /*20e0*/  LDG.E.64 R22, desc[UR16][R22.64] ;  /* 0x0000001016167981 */ /* 0x000f68000c1e1b00 */
[----:B------:R0:W5:Y:S01]  /*20f0*/  LDG.E.64 R18, desc[UR16][R16.64] ;  /* 0x0000001010127981 */ /* 0x000162000c1e1b00 */
[----:B------:R-:W1:Y:S01]  /*2100*/  S2UR UR6, SR_CgaCtaId ;  /* 0x00000000000679c3 */ /* 0x000e620000008800 */
[C---:B------:R-:W-:Y:S01]  /*2110*/  ISETP.NE.AND P3, PT, R42.reuse, RZ, PT ;  /* 0x000000ff2a00720c */ /* 0x040fe20003f65270 */
[----:B------:R-:W-:Y:S01]  /*2120*/  UMOV UR5, 0x400 ;  /* 0x0000040000057882 */ /* 0x000fe20000000000 */
[----:B------:R-:W-:Y:S01]  /*2130*/  ISETP.NE.AND P1, PT, R42, 0x1f, PT ;  /* 0x0000001f2a00780c */ /* 0x000fe20003f25270 */
[----:B------:R-:W-:Y:S01]  /*2140*/  BSSY.RECONVERGENT B0, `(.L_x_17360) ;  /* 0x000003f000007945 */ /* 0x000fe20003800200 */
[----:B-1----:R-:W-:Y:S01]  /*2150*/  ULEA UR5, UR6, UR5, 0x18 ;  /* 0x0000000506057291 */ /* 0x002fe2000f8ec0ff */
[C---:B--2---:R-:W-:Y:S01]  /*2160*/  FMUL.FTZ R2, R35.reuse, R64 ;  /* 0x0000004023027220 */ /* 0x044fe20000410000 */
[----:B------:R-:W-:Y:S01]  /*2170*/  FMUL.FTZ R21, R34, 1.4426950216293334961 ;  /* 0x3fb8aa3b22157820 */ /* 0x000fe20000410000 */
[----:B------:R-:W-:-:S02]  /*2180*/  FMUL.FTZ R20, R35, R66 ;  /* 0x0000004223147220 */ /* 0x000fc40000410000 */
[----:B------:R-:W-:Y:S01]  /*2190*/  FMUL.RZ R70, R2, 0.15915493667125701904 ;  /* 0x3e22f98302467820 */ /* 0x000fe2000040c000 */
[----:B------:R-:W-:Y:S01]  /*21a0*/  FMUL.FTZ R2, R21, R64 ;  /* 0x0000004015027220 */ /* 0x000fe20000410000 */
[----:B------:R-:W-:Y:S01]  /*21b0*/  FMUL.RZ R88, R20, 0.15915493667125701904 ;  /* 0x3e22f98314587820 */ /* 0x000fe2000040c000 */
[-C--:B------:R-:W-:Y:S01]  /*21c0*/  FMUL.FTZ R20, R35, R65.reuse ;  /* 0x0000004123147220 */ /* 0x080fe20000410000 */
[----:B------:R-:W-:Y:S01]  /*21d0*/  MUFU.SIN R71, R70 ;  /* 0x0000004600477308 */ /* 0x000fe20000000400 */
[C---:B0-----:R-:W-:Y:S01]  /*21e0*/  FMUL.FTZ R16, R21.reuse, R66 ;  /* 0x0000004215107220 */ /* 0x041fe20000410000 */
[----:B------:R-:W-:Y:S01]  /*21f0*/  FMUL.FTZ R17, R21, R65 ;  /* 0x0000004115117220 */ /* 0x000fe20000410000 */
[----:B------:R-:W-:Y:S01]  /*2200*/  FMUL.RZ R90, R20, 0.15915493667125701904 ;  /* 0x3e22f983145a7820 */ /* 0x000fe2000040c000 */
[-C--:B------:R-:W-:Y:S01]  /*2210*/  FMUL.FTZ R20, R35, R68.reuse ;  /* 0x0000004423147220 */ /* 0x080fe20000410000 */
[----:B------:R-:W-:-:S03]  /*2220*/  FMUL.FTZ R21, R21, R68 ;  /* 0x0000004415157220 */ /* 0x000fc60000410000 */
[----:B------:R-:W-:Y:S08]  /*2230*/  MUFU.COS R87, R70 ;  /* 0x0000004600577308 */ /* 0x000ff00000000000 */
[----:B------:R-:W0:Y:S08]  /*2240*/  MUFU.EX2 R2, R2 ;  /* 0x0000000200027308 */ /* 0x000e300000000800 */
[----:B------:R-:W-:Y:S08]  /*2250*/  MUFU.SIN R89, R88 ;  /* 0x0000005800597308 */ /* 0x000ff00000000400 */
[----:B------:R1:W-:Y:S08]  /*2260*/  MUFU.COS R93, R88 ;  /* 0x00000058005d7308 */ /* 0x0003f00000000000 */
[----:B------:R2:W3:Y:S01]  /*2270*/  MUFU.EX2 R94, R16 ;  /* 0x00000010005e7308 */ /* 0x0004e20000000800 */
[----:B-1----:R-:W-:-:S07]  /*2280*/  FMUL.RZ R88, R20, 0.15915493667125701904 ;  /* 0x3e22f98314587820 */ /* 0x002fce000040c000 */
[----:B------:R1:W-:Y:S01]  /*2290*/  MUFU.EX2 R91, R17 ;  /* 0x00000011005b7308 */ /* 0x0003e20000000800 */
[----:B--2---:R-:W-:Y:S01]  /*22a0*/  P2R R16, PR, RZ, 0x8 ;  /* 0x00000008ff107803 */ /* 0x004fe20000000000 */
[----:B0-----:R-:W-:-:S06]  /*22b0*/  FMUL.FTZ R16, R2, R87 ;  /* 0x0000005702107220 */ /* 0x001fcc0000410000 */
[----:B------:R0:W-:Y:S01]  /*22c0*/  MUFU.EX2 R86, R21 ;  /* 0x0000001500567308 */ /* 0x0001e20000000800 */
[----:B-1----:R-:W-:Y:S01]  /*22d0*/  IADD3 R17, PT, PT, R77, UR4, RZ ;  /* 0x000000044d117c10 */ /* 0x002fe2000fffe0ff */
[C---:B---3--:R-:W-:Y:S01]  /*22e0*/  FMUL.FTZ R93, R94.reuse, R93 ;  /* 0x0000005d5e5d7220 */ /* 0x048fe20000410000 */
[----:B------:R-:W-:Y:S02]  /*22f0*/  FMUL.FTZ R94, R94, R89 ;  /* 0x000000595e5e7220 */ /* 0x000fe40000410000 */
[----:B------:R-:W-:Y:S01]  /*2300*/  SEL R20, R17, R54, !P3 ;  /* 0x0000003611147207 */ /* 0x000fe20005800000 */
[----:B------:R-:W-:Y:S01]  /*2310*/  FMUL.FTZ R17, R2, R71 ;  /* 0x0000004702117220 */ /* 0x000fe20000410000 */
[-C--:B-----5:R-:W-:Y:S01]  /*2320*/  FMUL.FTZ R2, R22, R19.reuse ;  /* 0x0000001316027220 */ /* 0x0a0fe20000410000 */
[----:B------:R-:W1:Y:S01]  /*2330*/  MUFU.COS R92, R90 ;  /* 0x0000005a005c7308 */ /* 0x000e620000000000 */
[----:B------:R-:W-:Y:S01]  /*2340*/  LEA R20, R20, UR5, 0x3 ;  /* 0x0000000514147c11 */ /* 0x000fe2000f8e18ff */
[C---:B0-----:R-:W-:Y:S01]  /*2350*/  FMUL.FTZ R21, R23.reuse, R19 ;  /* 0x0000001317157220 */ /* 0x041fe20000410000 */
[----:B------:R-:W-:-:S03]  /*2360*/  FFMA.FTZ R2, R23, R18, R2 ;  /* 0x0000001217027223 */ /* 0x000fc60000010002 */
[----:B------:R0:W-:Y:S01]  /*2370*/  STS.64 [R20+0x660], R16 ;  /* 0x0006601014007388 */ /* 0x0001e20000000a00 */
[----:B------:R-:W-:Y:S01]  /*2380*/  FFMA.FTZ R21, R22, R18, -R21 ;  /* 0x0000001216157223 */ /* 0x000fe20000010815 */
[----:B------:R-:W2:Y:S01]  /*2390*/  MUFU.COS R97, R88 ;  /* 0x0000005800617308 */ /* 0x000ea20000000000 */
[-C--:B------:R-:W-:Y:S01]  /*23a0*/  FMUL.FTZ R87, R0, -R2.reuse ;  /* 0x8000000200577220 */ /* 0x080fe20000410000 */
[-C--:B------:R-:W-:Y:S01]  /*23b0*/  FMUL.FTZ R98, R85, -R2.reuse ;  /* 0x8000000255627220 */ /* 0x080fe20000410000 */
[CC--:B------:R-:W-:Y:S01]  /*23c0*/  FMUL.FTZ R99, R84.reuse, R21.reuse ;  /* 0x0000001554637220 */ /* 0x0c0fe20000410000 */
[----:B------:R-:W-:Y:S01]  /*23d0*/  FMUL.FTZ R96, R83, R21 ;  /* 0x0000001553607220 */ /* 0x000fe20000410000 */
[----:B------:R-:W-:-:S03]  /*23e0*/  FMUL.FTZ R100, R84, -R2 ;  /* 0x8000000254647220 */ /* 0x000fc60000410000 */
[----:B------:R3:W5:Y:S01]  /*23f0*/  MUFU.SIN R95, R88 ;  /* 0x00000058005f7308 */ /* 0x0007620000000400 */
[----:B-1----:R-:W-:-:S07]  /*2400*/  FMUL.FTZ R92, R91, R92 ;  /* 0x0000005c5b5c7220 */ /* 0x002fce0000410000 */
[----:B------:R2:W1:Y:S01]  /*2410*/  MUFU.SIN R70, R90 ;  /* 0x0000005a00467308 */ /* 0x0004620000000400 */
[----:B---3--:R-:W-:Y:S01]  /*2420*/  FMUL.FTZ R88, R0, R21 ;  /* 0x0000001500587220 */ /* 0x008fe20000410000 */
[C---:B--2---:R-:W-:Y:S01]  /*2430*/  FMUL.FTZ R90, R86.reuse, R97 ;  /* 0x00000061565a7220 */ /* 0x044fe20000410000 */
[----:B-----5:R-:W-:Y:S01]  /*2440*/  FMUL.FTZ R89, R86, R95 ;  /* 0x0000005f56597220 */ /* 0x020fe20000410000 */
[----:B------:R-:W-:Y:S01]  /*2450*/  FMUL.FTZ R97, R85, R21 ;  /* 0x0000001555617220 */ /* 0x000fe20000410000 */
[----:B------:R-:W-:Y:S01]  /*2460*/  FMUL.FTZ R95, R83, -R2 ;  /* 0x80000002535f7220 */ /* 0x000fe20000410000 */
[----:B-1----:R-:W-:Y:S01]  /*2470*/  FMUL.FTZ R91, R91, R70 ;  /* 0x000000465b5b7220 */ /* 0x002fe20000410000 */
        /* <DEDUP_REMOVED lines=8> */
[----:B------:R0:W1:Y:S01]  /*2500*/  LDS.64 R18, [R2+0x660] ;  /* 0x0006600002127984 */ /* 0x0000620000000a00 */
[----:B------:R-:W-:Y:S05]  /*2510*/  BRA `(.L_x_17362) ;  /* 0x0000000000047947 */ /* 0x000fea0003800000 */
.L_x_17361:
[----:B------:R2:W3:Y:S02]  /*2520*/  LDS.64 R18, [R69+0x1668] ;  /* 0x0016680045127984 */ /* 0x0004e40000000a00 */
.L_x_17362:
[----:B----4-:R-:W-:Y:S05]  /*2530*/  BSYNC.RECONVERGENT B0 ;  /* 0x0000000000007941 */ /* 0x010fea0003800200 */
.L_x_17360:
[----:B------:R-:W4:Y:S01]  /*2540*/  @P0 LDC R21, c[0x0][0x38c] ;  /* 0x0000e300ff150b82 */ /* 0x000f220000000800 */
[----:B------:R-:W-:Y:S01]  /*2550*/  CS2R R70, SRZ ;  /* 0x0000000000467805 */ /* 0x000fe2000001ff00 */
[----:B----4-:R-:W-:-:S04]  /*2560*/  @P0 IMAD R21, R82, R21, UR4 ;  /* 0x0000000452150e24 */ /* 0x010fc8000f8e0215 */
[----:B------:R-:W-:-:S05]  /*2570*/  @P0 IMAD.WIDE R20, R21, 0x10, R26 ;  /* 0x0000001015140825 */ /* 0x000fca00078e021a */
[----:B------:R4:W5:Y:S01]  /*2580*/  @P0 LDG.E.64 R70, desc[UR16][R20.64+0x8] ;  /* 0x0000081014460981 */ /* 0x000962000c1e1b00 */
[-C--:B0-----:R-:W-:Y:S01]  /*2590*/  FMUL.FTZ R2, R81, R94.reuse ;  /* 0x0000005e51027220 */ /* 0x081fe20000410000 */
[-C--:B------:R-:W-:Y:S01]  /*25a0*/  FMUL.FTZ R22, RZ, R94.reuse ;  /* 0x0000005eff167220 */ /* 0x080fe20000410000 */
        /* <DEDUP_REMOVED lines=10> */
[CC--:B------:R-:W-:Y:S01]  /*2650*/  FMUL.FTZ R101, R91.reuse, R2.reuse ;  /* 0x000000025b657220 */ /* 0x0c0fe20000410000 */
[----:B------:R-:W-:Y:S01]  /*2660*/  FMUL.FTZ R103, R91, R23 ;  /* 0x000000175b677220 */ /* 0x000fe20000410000 */
[----:B------:R-:W-:Y:S01]  /*2670*/  FFMA.FTZ R21, R16, R93, -R21 ;  /* 0x0000005d10157223 */ /* 0x000fe20000010815 */
[C---:B------:R-:W-:Y:S01]  /*2680*/  ISETP.GT.U32.AND P2, PT, R67.reuse, 0x1b, PT ;  /* 0x0000001b4300780c */ /* 0x040fe20003f44070 */
        /* <DEDUP_REMOVED lines=9> */
[----:B------:R-:W-:Y:S01]  /*2720*/  FMUL.FTZ R101, R89, R103 ;  /* 0x0000006759657220 */ /* 0x000fe20000410000 */
[----:B------:R-:W-:-:S02]  /*2730*/  ISETP.GT.U32.AND P5, PT, R67, 0xf, PT ;  /* 0x0000000f4300780c */ /* 0x000fc40003fa4070 */
[C---:B------:R-:W-:Y:S01]  /*2740*/  FFMA.FTZ R20, R90.reuse, R103, R23 ;  /* 0x000000675a147223 */ /* 0x040fe20000010017 */
[----:B------:R-:W-:Y:S01]  /*2750*/  FFMA.FTZ R103, R90, R22, -R101 ;  /* 0x000000165a677223 */ /* 0x000fe20000010865 */
[CC--:B------:R-:W-:Y:S02]  /*2760*/  FMUL.FTZ R23, R91.reuse, R2.reuse ;  /* 0x000000025b177220 */ /* 0x0c0fe40000410000 */
[----:B------:R-:W-:Y:S01]  /*2770*/  FADD.FTZ R101, RZ, R20 ;  /* 0x00000014ff657221 */ /* 0x000fe20000010000 */
[----:B------:R-:W-:Y:S01]  /*2780*/  FADD.FTZ R102, R78, R103 ;  /* 0x000000674e667221 */ /* 0x000fe20000010000 */
[CC--:B------:R-:W-:Y:S01]  /*2790*/  FFMA.FTZ R23, R92.reuse, R21.reuse, -R23 ;  /* 0x000000155c177223 */ /* 0x0c0fe20000010817 */
[----:B------:R-:W-:Y:S02]  /*27a0*/  FMUL.FTZ R21, R91, R21 ;  /* 0x000000155b157220 */ /* 0x000fe40000410000 */
[----:B------:R-:W0:Y:S01]  /*27b0*/  SHFL.UP PT, R86, R101, 0x1, RZ ;  /* 0x0420000065567989 */ /* 0x000e2200000e00ff */
[----:B------:R-:W-:Y:S01]  /*27c0*/  FMUL.FTZ R103, R89, R23 ;  /* 0x0000001759677220 */ /* 0x000fe20000410000 */
[----:B------:R-:W-:-:S02]  /*27d0*/  FFMA.FTZ R21, R92, R2, R21 ;  /* 0x000000025c157223 */ /* 0x000fc40000010015 */
[----:B------:R-:W4:Y:S02]  /*27e0*/  SHFL.UP PT, R22, R102, 0x1, RZ ;  /* 0x0420000066167989 */ /* 0x000f2400000e00ff */
[-C--:B------:R-:W-:Y:S01]  /*27f0*/  FFMA.FTZ R103, R90, R21.reuse, R103 ;  /* 0x000000155a677223 */ /* 0x080fe20000010067 */
[----:B------:R-:W-:-:S04]  /*2800*/  FMUL.FTZ R104, R89, R21 ;  /* 0x0000001559687220 */ /* 0x000fc80000410000 */
[----:B------:R-:W-:Y:S01]  /*2810*/  FFMA.FTZ R104, R90, R23, -R104 ;  /* 0x000000175a687223 */ /* 0x000fe20000010868 */
[----:B------:R-:W2:Y:S04]  /*2820*/  SHFL.UP PT, R20, R103, 0x1, RZ ;  /* 0x0420000067147989 */ /* 0x000ea800000e00ff */
[----:B------:R-:W1:Y:S01]  /*2830*/  SHFL.UP PT, R2, R104, 0x1, RZ ;  /* 0x0420000068027989 */ /* 0x000e6200000e00ff */
[-C--:B0-----:R-:W-:Y:S01]  /*2840*/  FMUL.FTZ R106, R104, R86.reuse ;  /* 0x00000056686a7220 */ /* 0x081fe20000410000 */
[----:B------:R-:W-:-:S03]  /*2850*/  FMUL.FTZ R21, R103, R86 ;  /* 0x0000005667157220 */ /* 0x000fc60000410000 */
[-C--:B----4-:R-:W-:Y:S01]  /*2860*/  FFMA.FTZ R106, R103, R22.reuse, R106 ;  /* 0x00000016676a7223 */ /* 0x090fe2000001006a */
[----:B------:R-:W-:-:S03]  /*2870*/  FFMA.FTZ R21, R104, R22, -R21 ;  /* 0x0000001668157223 */ /* 0x000fc60000010815 */
[----:B------:R-:W-:Y:S01]  /*2880*/  @P1 FADD.FTZ R101, R101, R106 ;  /* 0x0000006a65651221 */ /* 0x000fe20000010000 */
[----:B------:R-:W-:Y:S01]  /*2890*/  @P1 FADD.FTZ R102, R102, R21 ;  /* 0x0000001566661221 */ /* 0x000fe20000010000 */
[----:B--2---:R-:W-:-:S03]  /*28a0*/  FMUL.FTZ R22, R104, R20 ;  /* 0x0000001468167220 */ /* 0x004fc60000410000 */
[----:B------:R-:W0:Y:S01]  /*28b0*/  SHFL.UP PT, R86, R101, 0x2, RZ ;  /* 0x0440000065567989 */ /* 0x000e2200000e00ff */
[C---:B------:R-:W-:Y:S01]  /*28c0*/  FMUL.FTZ R21, R103.reuse, R20 ;  /* 0x0000001467157220 */ /* 0x040fe20000410000 */
[-C--:B-1----:R-:W-:Y:S02]  /*28d0*/  @P1 FFMA.FTZ R103, R103, R2.reuse, R22 ;  /* 0x0000000267671223 */ /* 0x082fe40000010016 */
[----:B------:R-:W1:Y:S01]  /*28e0*/  SHFL.UP PT, R23, R102, 0x2, RZ ;  /* 0x0440000066177989 */ /* 0x000e6200000e00ff */
[----:B------:R-:W-:Y:S01]  /*28f0*/  @P1 FFMA.FTZ R104, R104, R2, -R21 ;  /* 0x0000000268681223 */ /* 0x000fe20000010815 */
[----:B------:R-:W-:Y:S02]  /*2900*/  ISETP.GE.AND P1, PT, R63, 0x2, PT ;  /* 0x000000023f00780c */ /* 0x000fe40003f26270 */
[----:B------:R-:W2:Y:S04]  /*2910*/  SHFL.UP PT, R20, R103, 0x2, RZ ;  /* 0x0440000067147989 */ /* 0x000ea800000e00ff */
[----:B------:R-:W4:Y:S01]  /*2920*/  SHFL.UP PT, R2, R104, 0x2, RZ ;  /* 0x0440000068027989 */ /* 0x000f2200000e00ff */
[-C--:B0-----:R-:W-:Y:S01]  /*2930*/  FMUL.FTZ R22, R104, R86.reuse ;  /* 0x0000005668167220 */ /* 0x081fe20000410000 */
[----:B------:R-:W-:-:S03]  /*2940*/  FMUL.FTZ R21, R103, R86 ;  /* 0x0000005667157220 */ /* 0x000fc60000410000 */
[-C--:B-1----:R-:W-:Y:S01]  /*2950*/  FFMA.FTZ R22, R103, R23.reuse, R22 ;  /* 0x0000001767167223 */ /* 0x082fe20000010016 */
[----:B------:R-:W-:-:S03]  /*2960*/  FFMA.FTZ R21, R104, R23, -R21 ;  /* 0x0000001768157223 */ /* 0x000fc60000010815 */
[----:B------:R-:W-:Y:S01]  /*2970*/  @P1 FADD.FTZ R101, R101, R22 ;  /* 0x0000001665651221 */ /* 0x000fe20000010000 */
[-C--:B--2---:R-:W-:Y:S01]  /*2980*/  FMUL.FTZ R22, R104, R20.reuse ;  /* 0x0000001468167220 */ /* 0x084fe20000410000 */
[----:B------:R-:W-:Y:S01]  /*2990*/  @P1 FADD.FTZ R102, R102, R21 ;  /* 0x0000001566661221 */ /* 0x000fe20000010000 */
[C---:B------:R-:W-:Y:S02]  /*29a0*/  FMUL.FTZ R21, R103.reuse, R20 ;  /* 0x0000001467157220 */ /* 0x040fe40000410000 */
[----:B------:R-:W0:Y:S01]  /*29b0*/  SHFL.UP PT, R23, R101, 0x4, RZ ;  /* 0x0480000065177989 */ /* 0x000e2200000e00ff */
[-C--:B----4-:R-:W-:Y:S01]  /*29c0*/  @P1 FFMA.FTZ R103, R103, R2.reuse, R22 ;  /* 0x0000000267671223 */ /* 0x090fe20000010016 */
[----:B------:R-:W-:Y:S01]  /*29d0*/  @P1 FFMA.FTZ R104, R104, R2, -R21 ;  /* 0x0000000268681223 */ /* 0x000fe20000010815 */
[----:B------:R-:W-:Y:S01]  /*29e0*/  ISETP.GE.AND P1, PT, R63, 0x4, PT ;  /* 0x000000043f00780c */ /* 0x000fe20003f26270 */
[----:B------:R-:W1:Y:S04]  /*29f0*/  SHFL.UP PT, R22, R102, 0x4, RZ ;  /* 0x0480000066167989 */ /* 0x000e6800000e00ff */
[----:B------:R-:W2:Y:S04]  /*2a00*/  SHFL.UP PT, R20, R103, 0x4, RZ ;  /* 0x0480000067147989 */ /* 0x000ea800000e00ff */
[----:B------:R-:W4:Y:S01]  /*2a10*/  SHFL.UP PT, R2, R104, 0x4, RZ ;  /* 0x0480000068027989 */ /* 0x000f2200000e00ff */
[-C--:B0-----:R-:W-:Y:S01]  /*2a20*/  FMUL.FTZ R86, R104, R23.reuse ;  /* 0x0000001768567220 */ /* 0x081fe20000410000 */
[----:B------:R-:W-:-:S03]  /*2a30*/  FMUL.FTZ R23, R103, R23 ;  /* 0x0000001767177220 */ /* 0x000fc60000410000 */
[-C--:B-1----:R-:W-:Y:S01]  /*2a40*/  FFMA.FTZ R106, R103, R22.reuse, R86 ;  /* 0x00000016676a7223 */ /* 0x082fe20000010056 */
[C---:B------:R-:W-:Y:S01]  /*2a50*/  FFMA.FTZ R23, R104.reuse, R22, -R23 ;  /* 0x0000001668177223 */ /* 0x040fe20000010817 */
[-C--:B--2---:R-:W-:Y:S02]  /*2a60*/  FMUL.FTZ R86, R104, R20.reuse ;  /* 0x0000001468567220 */ /* 0x084fe40000410000 */
[----:B------:R-:W-:Y:S01]  /*2a70*/  @P1 FADD.FTZ R101, R101, R106 ;  /* 0x0000006a65651221 */ /* 0x000fe20000010000 */
[C---:B------:R-:W-:Y:S01]  /*2a80*/  FMUL.FTZ R21, R103.reuse, R20 ;  /* 0x0000001467157220 */ /* 0x040fe20000410000 */
[----:B------:R-:W-:Y:S01]  /*2a90*/  @P1 FADD.FTZ R102, R102, R23 ;  /* 0x0000001766661221 */ /* 0x000fe20000010000 */
[----:B----4-:R-:W-:Y:S01]  /*2aa0*/  @P1 FFMA.FTZ R103, R103, R2, R86 ;  /* 0x0000000267671223 */ /* 0x010fe20000010056 */
[----:B------:R-:W-:Y:S01]  /*2ab0*/  FMUL.FTZ R86, R89, R96 ;  /* 0x0000006059567220 */ /* 0x000fe20000410000 */
[----:B------:R-:W0:Y:S01]  /*2ac0*/  SHFL.UP PT, R22, R101, 0x8, RZ ;  /* 0x0500000065167989 */ /* 0x000e2200000e00ff */
[----:B------:R-:W-:Y:S01]  /*2ad0*/  @P1 FFMA.FTZ R104, R104, R2, -R21 ;  /* 0x0000000268681223 */ /* 0x000fe20000010815 */
[----:B------:R-:W-:-:S02]  /*2ae0*/  ISETP.GE.AND P1, PT, R63, 0x8, PT ;  /* 0x000000083f00780c */ /* 0x000fc40003f26270 */
[----:B------:R-:W1:Y:S04]  /*2af0*/  SHFL.UP PT, R20, R103, 0x8, RZ ;  /* 0x0500000067147989 */ /* 0x000e6800000e00ff */
[----:B------:R-:W2:Y:S04]  /*2b00*/  SHFL.UP PT, R21, R102, 0x8, RZ ;  /* 0x0500000066157989 */ /* 0x000ea800000e00ff */
[----:B------:R-:W4:Y:S01]  /*2b10*/  SHFL.UP PT, R2, R104, 0x8, RZ ;  /* 0x0500000068027989 */ /* 0x000f2200000e00ff */
[CC--:B0-----:R-:W-:Y:S01]  /*2b20*/  FMUL.FTZ R105, R103.reuse, R22.reuse ;  /* 0x0000001667697220 */ /* 0x0c1fe20000410000 */
[C---:B------:R-:W-:Y:S01]  /*2b30*/  FMUL.FTZ R22, R104.reuse, R22 ;  /* 0x0000001668167220 */ /* 0x040fe20000410000 */
[-C--:B-1----:R-:W-:Y:S01]  /*2b40*/  FMUL.FTZ R23, R103, R20.reuse ;  /* 0x0000001467177220 */ /* 0x082fe20000410000 */
[----:B------:R-:W-:-:S02]  /*2b50*/  FMUL.FTZ R20, R104, R20 ;  /* 0x0000001468147220 */ /* 0x000fc40000410000 */
[-C--:B--2---:R-:W-:Y:S01]  /*2b60*/  FFMA.FTZ R22, R103, R21.reuse, R22 ;  /* 0x0000001567167223 */ /* 0x084fe20000010016 */
[C---:B------:R-:W-:Y:S01]  /*2b70*/  FFMA.FTZ R105, R104.reuse, R21, -R105 ;  /* 0x0000001568697223 */ /* 0x040fe20000010869 */
[C---:B---3--:R-:W-:Y:S01]  /*2b80*/  FMUL.FTZ R21, R89.reuse, R19 ;  /* 0x0000001359157220 */ /* 0x048fe20000410000 */
[-C--:B----4-:R-:W-:Y:S01]  /*2b90*/  @P1 FFMA.FTZ R104, R104, R2.reuse, -R23 ;  /* 0x0000000268681223 */ /* 0x090fe20000010817 */
[-C--:B------:R-:W-:Y:S01]  /*2ba0*/  FMUL.FTZ R23, R89, R95.reuse ;  /* 0x0000005f59177220 */ /* 0x080fe20000410000 */
[----:B------:R-:W-:Y:S01]  /*2bb0*/  @P1 FADD.FTZ R101, R101, R22 ;  /* 0x0000001665651221 */ /* 0x000fe20000010000 */
[----:B------:R-:W-:Y:S01]  /*2bc0*/  @P1 FFMA.FTZ R103, R103, R2, R20 ;  /* 0x0000000267671223 */ /* 0x000fe20000010014 */
[C---:B------:R-:W-:Y:S01]  /*2bd0*/  FFMA.FTZ R2, R90.reuse, R18, -R21 ;  /* 0x000000125a027223 */ /* 0x040fe20000010815 */
[C---:B------:R-:W-:Y:S01]  /*2be0*/  FFMA.FTZ R22, R90.reuse, R96, R23 ;  /* 0x000000605a167223 */ /* 0x040fe20000010017 */
[----:B------:R-:W-:Y:S01]  /*2bf0*/  FFMA.FTZ R21, R90, R95, -R86 ;  /* 0x0000005f5a157223 */ /* 0x000fe20000010856 */
[----:B------:R-:W-:Y:S01]  /*2c00*/  @P1 FADD.FTZ R102, R102, R105 ;  /* 0x0000006966661221 */ /* 0x000fe20000010000 */
[----:B------:R-:W0:Y:S01]  /*2c10*/  SHFL.UP PT, R23, R101, 0x10, RZ ;  /* 0x0600000065177989 */ /* 0x000e2200000e00ff */
[----:B------:R-:W-:Y:S01]  /*2c20*/  FADD.FTZ R105, R99, R22 ;  /* 0x0000001663697221 */ /* 0x000fe20000010000 */
[----:B------:R-:W-:Y:S01]  /*2c30*/  FADD.FTZ R106, R100, R21 ;  /* 0x00000015646a7221 */ /* 0x000fe20000010000 */
[----:B------:R-:W-:Y:S01]  /*2c40*/  FMUL.FTZ R20, R90, R19 ;  /* 0x000000135a147220 */ /* 0x000fe20000410000 */
[----:B------:R-:W1:Y:S01]  /*2c50*/  SHFL.UP PT, R21, R102, 0x10, RZ ;  /* 0x0600000066157989 */ /* 0x000e6200000e00ff */
[CC--:B------:R-:W-:Y:S01]  /*2c60*/  FMUL.FTZ R111, R91.reuse, R105.reuse ;  /* 0x000000695b6f7220 */ /* 0x0c0fe20000410000 */
[----:B------:R-:W-:Y:S01]  /*2c70*/  FMUL.FTZ R108, R91, R106 ;  /* 0x0000006a5b6c7220 */ /* 0x000fe20000410000 */
[----:B------:R-:W-:Y:S01]  /*2c80*/  FFMA.FTZ R86, -R89, R18, -R20 ;  /* 0x0000001259567223 */ /* 0x000fe20000010914 */
[----:B------:R-:W2:Y:S01]  /*2c90*/  SHFL.UP PT, R22, R103, 0x10, RZ ;  /* 0x0600000067167989 */ /* 0x000ea200000e00ff */
[C---:B------:R-:W-:Y:S01]  /*2ca0*/  FMUL.FTZ R109, R91.reuse, R2 ;  /* 0x000000025b6d7220 */ /* 0x040fe20000410000 */
[C---:B------:R-:W-:Y:S01]  /*2cb0*/  FFMA.FTZ R111, R92.reuse, R106, -R111 ;  /* 0x0000006a5c6f7223 */ /* 0x040fe2000001086f */
[C---:B------:R-:W-:Y:S01]  /*2cc0*/  FFMA.FTZ R108, R92.reuse, R105, R108 ;  /* 0x000000695c6c7223 */ /* 0x040fe2000001006c */
[----:B------:R-:W3:Y:S01]  /*2cd0*/  SHFL.UP PT, R20, R104, 0x10, RZ ;  /* 0x0600000068147989 */ /* 0x000ee200000e00ff */
[-C--:B------:R-:W-:Y:S01]  /*2ce0*/  FMUL.FTZ R107, R91, R86.reuse ;  /* 0x000000565b6b7220 */ /* 0x080fe20000410000 */
[----:B------:R-:W-:Y:S01]  /*2cf0*/  FFMA.FTZ R109, R92, R86, -R109 ;  /* 0x000000565c6d7223 */ /* 0x000fe2000001086d */
[----:B------:R-:W-:Y:S01]  /*2d00*/  FADD.FTZ R111, R98, R111 ;  /* 0x0000006f626f7221 */ /* 0x000fe20000010000 */
[----:B------:R-:W-:Y:S01]  /*2d10*/  FADD.FTZ R108, R97, R108 ;  /* 0x0000006c616c7221 */ /* 0x000fe20000010000 */
[----:B------:R-:W-:Y:S01]  /*2d20*/  FFMA.FTZ R107, R92, R2, R107 ;  /* 0x000000025c6b7223 */ /* 0x000fe2000001006b */
[C---:B------:R-:W-:Y:S01]  /*2d30*/  FMUL.FTZ R86, R94.reuse, R109 ;  /* 0x0000006d5e567220 */ /* 0x040fe20000410000 */
[C---:B------:R-:W-:Y:S01]  /*2d40*/  FMUL.FTZ R105, R94.reuse, R111 ;  /* 0x0000006f5e697220 */ /* 0x040fe20000410000 */
[CC--:B------:R-:W-:Y:S01]  /*2d50*/  FMUL.FTZ R106, R94.reuse, R108.reuse ;  /* 0x0000006c5e6a7220 */ /* 0x0c0fe20000410000 */
[----:B------:R-:W-:Y:S01]  /*2d60*/  ISETP.GE.AND P1, PT, R63, 0x10, PT ;  /* 0x000000103f00780c */ /* 0x000fe20003f26270 */
[-C--:B------:R-:W-:Y:S01]  /*2d70*/  FMUL.FTZ R2, R94, R107.reuse ;  /* 0x0000006b5e027220 */ /* 0x080fe20000410000 */
[C---:B------:R-:W-:Y:S01]  /*2d80*/  FFMA.FTZ R86, R93.reuse, R107, R86 ;  /* 0x0000006b5d567223 */ /* 0x040fe20000010056 */
[C---:B------:R-:W-:Y:S01]  /*2d90*/  FFMA.FTZ R107, R93.reuse, R108, R105 ;  /* 0x0000006c5d6b7223 */ /* 0x040fe20000010069 */
[----:B------:R-:W-:Y:S01]  /*2da0*/  FFMA.FTZ R108, R93, R111, -R106 ;  /* 0x0000006f5d6c7223 */ /* 0x000fe2000001086a */
[-C--:B0-----:R-:W-:Y:S01]  /*2db0*/  FMUL.FTZ R105, R103, R23.reuse ;  /* 0x0000001767697220 */ /* 0x081fe20000410000 */
[C---:B------:R-:W-:Y:S01]  /*2dc0*/  FMUL.FTZ R106, R104.reuse, R23 ;  /* 0x00000017686a7220 */ /* 0x040fe20000410000 */
[----:B------:R-:W-:Y:S01]  /*2dd0*/  FFMA.FTZ R2, R93, R109, -R2 ;  /* 0x0000006d5d027223 */ /* 0x000fe20000010802 */
[----:B------:R-:W0:Y:S01]  /*2de0*/  SHFL.DOWN PT, R110, R86, 0x1, 0x1f ;  /* 0x08201f00566e7f89 */ /* 0x000e2200000e0000 */
[CC--:B-1----:R-:W-:Y:S01]  /*2df0*/  FFMA.FTZ R105, R104.reuse, R21.reuse, -R105 ;  /* 0x0000001568697223 */ /* 0x0c2fe20000010869 */
[C---:B------:R-:W-:Y:S01]  /*2e00*/  FFMA.FTZ R106, R103.reuse, R21, R106 ;  /* 0x00000015676a7223 */ /* 0x040fe2000001006a */
[-C--:B--2---:R-:W-:Y:S01]  /*2e10*/  FMUL.FTZ R23, R103, R22.reuse ;  /* 0x0000001667177220 */ /* 0x084fe20000410000 */
[----:B------:R-:W-:Y:S01]  /*2e20*/  FMUL.FTZ R22, R104, R22 ;  /* 0x0000001668167220 */ /* 0x000fe20000410000 */
[----:B------:R-:W-:Y:S01]  /*2e30*/  @P1 FADD.FTZ R102, R102, R105 ;  /* 0x0000006966661221 */ /* 0x000fe20000010000 */
[----:B------:R-:W-:Y:S01]  /*2e40*/  @P1 FADD.FTZ R101, R101, R106 ;  /* 0x0000006a65651221 */ /* 0x000fe20000010000 */
[-C--:B---3--:R-:W-:Y:S01]  /*2e50*/  @P1 FFMA.FTZ R104, R104, R20.reuse, -R23 ;  /* 0x0000001468681223 */ /* 0x088fe20000010817 */
[----:B------:R-:W-:Y:S01]  /*2e60*/  @P1 FFMA.FTZ R103, R103, R20, R22 ;  /* 0x0000001467671223 */ /* 0x000fe20000010016 */
        /* <DEDUP_REMOVED lines=24> */
[----:B-1----:R-:W-:Y:S01]  /*2ff0*/  FADD.FTZ R71, R71, R108 ;  /* 0x0000006c47477221 */ /* 0x002fe20000010000 */
[----:B------:R-:W-:-:S07]  /*3000*/  FADD.FTZ R70, R70, R113 ;  /* 0x0000007146467221 */ /* 0x000fce0000010000 */
.L_x_17364:
[----:B------:R-:W-:Y:S05]  /*3010*/  BSYNC.RECONVERGENT B0 ;  /* 0x0000000000007941 */ /* 0x000fea0003800200 */
.L_x_17363:
[----:B------:R-:W2:Y:S01]  /*3020*/  @!P4 LDS.128 R20, [UR6+0x1760] ;  /* 0x00176006ff14c984 */ /* 0x000ea20008000c00 */
[----:B------:R-:W-:Y:S03]  /*3030*/  BSSY.RECONVERGENT B0, `(.L_x_17365) ;  /* 0x0000010000007945 */ /* 0x000fe60003800200 */
[----:B0-----:R0:W3:Y:S04]  /*3040*/  SHFL.DOWN PT, R110, R86, 0x2, 0x1f ;  /* 0x08401f00566e7f89 */ /* 0x0010e800000e0000 */
        /* <DEDUP_REMOVED lines=10> */
[-C--:B---3--:R-:W-:Y:S01]  /*30f0*/  FFMA.FTZ R86, R86, R110.reuse, -R107 ;  /* 0x0000006e56567223 */ /* 0x088fe2000001086b */
[----:B------:R-:W-:Y:S01]  /*3100*/  FFMA.FTZ R2, R2, R110, R109 ;  /* 0x0000006e02027223 */ /* 0x000fe2000001006d */
[----:B-1----:R-:W-:Y:S01]  /*3110*/  FADD.FTZ R71, R71, R108 ;  /* 0x0000006c47477221 */ /* 0x002fe20000010000 */
[----:B------:R-:W-:-:S07]  /*3120*/  FADD.FTZ R70, R70, R113 ;  /* 0x0000007146467221 */ /* 0x000fce0000010000 */
.L_x_17366:
[----:B------:R-:W-:Y:S05]  /*3130*/  BSYNC.RECONVERGENT B0 ;  /* 0x0000000000007941 */ /* 0x000fea0003800200 */
.L_x_17365:
        /* <DEDUP_REMOVED lines=12> */
[-C--:B-1-3--:R-:W-:Y:S01]  /*3200*/  FFMA.FTZ R86, R86, R110.reuse, -R107 ;  /* 0x0000006e56567223 */ /* 0x08afe2000001086b */
[----:B------:R-:W-:Y:S01]  /*3210*/  FFMA.FTZ R2, R2, R110, R109 ;  /* 0x0000006e02027223 */ /* 0x000fe2000001006d */
[----:B------:R-:W-:Y:S01]  /*3220*/  FADD.FTZ R71, R71, R108 ;  /* 0x0000006c47477221 */ /* 0x000fe20000010000 */
[----:B------:R-:W-:-:S07]  /*3230*/  FADD.FTZ R70, R70, R113 ;  /* 0x0000007146467221 */ /* 0x000fce0000010000 */
.L_x_17368:
[----:B------:R-:W-:Y:S05]  /*3240*/  BSYNC.RECONVERGENT B0 ;  /* 0x0000000000007941 */ /* 0x000fea0003800200 */
.L_x_17367:
        /* <DEDUP_REMOVED lines=13> */
[----:B----4-:R-:W-:Y:S01]  /*3320*/  FFMA.FTZ R2, R2, R110, R109 ;  /* 0x0000006e02027223 */ /* 0x010fe2000001006d */
[----:B------:R-:W-:Y:S01]  /*3330*/  FADD.FTZ R71, R71, R108 ;  /* 0x0000006c47477221 */ /* 0x000fe20000010000 */
[----:B------:R-:W-:-:S07]  /*3340*/  FADD.FTZ R70, R70, R113 ;  /* 0x0000007146467221 */ /* 0x000fce0000010000 */
.L_x_17370:
[----:B------:R-:W-:Y:S05]  /*3350*/  BSYNC.RECONVERGENT B0 ;  /* 0x0000000000007941 */ /* 0x000fea0003800200 */
.L_x_17369:
        /* <DEDUP_REMOVED lines=16> */
.L_x_17372:
[----:B------:R-:W-:Y:S05]  /*3460*/  BSYNC.RECONVERGENT B0 ;  /* 0x0000000000007941 */ /* 0x000fea0003800200 */
.L_x_17371:
[----:B0-----:R-:W-:Y:S01]  /*3470*/  SHFL.DOWN PT, R113, R2, 0x1, 0x1f ;  /* 0x08201f0002717f89 */ /* 0x001fe200000e0000 */
[C---:B------:R-:W-:Y:S01]  /*3480*/  ISETP.NE.AND P1, PT, R42.reuse, 0x1f, PT ;  /* 0x0000001f2a00780c */ /* 0x040fe20003f25270 */
[----:B------:R-:W-:Y:S01]  /*3490*/  BSSY.RECONVERGENT B0, `(.L_x_17373) ;  /* 0x00000c5000007945 */ /* 0x000fe20003800200 */
[----:B------:R-:W-:Y:S01]  /*34a0*/  ISETP.NE.AND P2, PT, R42, RZ, PT ;  /* 0x000000ff2a00720c */ /* 0x000fe20003f45270 */
[----:B-12---:R-:W0:Y:S01]  /*34b0*/  SHFL.IDX PT, R109, R23, RZ, 0x1f ;  /* 0x00001fff176d7589 */ /* 0x006e2200000e0000 */
[----:B------:R-:W-:-:S03]  /*34c0*/  ISETP.GT.AND P3, PT, R63, 0xf, PT ;  /* 0x0000000f3f00780c */ /* 0x000fc60003f64270 */
[----:B------:R-:W1:Y:S04]  /*34d0*/  SHFL.DOWN PT, R111, R86, 0x1, 0x1f ;  /* 0x08201f00566f7f89 */ /* 0x000e6800000e0000 */
[----:B------:R-:W2:Y:S04]  /*34e0*/  SHFL.IDX PT, R107, R22, RZ, 0x1f ;  /* 0x00001fff166b7589 */ /* 0x000ea800000e0000 */
[----:B------:R-:W5:Y:S04]  /*34f0*/  SHFL.DOWN PT, R115, R71, 0x1, 0x1f ;  /* 0x08201f0047737f89 */ /* 0x000f6800000e0000 */
[----:B------:R-:W5:Y:S04]  /*3500*/  SHFL.DOWN PT, R117, R70, 0x1, 0x1f ;  /* 0x08201f0046757f89 */ /* 0x000f6800000e0000 */
[----:B---34-:R-:W-:Y:S01]  /*3510*/  SHFL.IDX PT, R2, R2, RZ, 0x1f ;  /* 0x00001fff02027589 */ /* 0x018fe200000e0000 */
[----:B0-----:R-:W-:-:S03]  /*3520*/  @P1 FMUL.FTZ R108, R113, R109 ;  /* 0x0000006d716c1220 */ /* 0x001fc60000410000 */
[----:B------:R-:W-:Y:S01]  /*3530*/  SHFL.IDX PT, R86, R86, RZ, 0x1f ;  /* 0x00001fff56567589 */ /* 0x000fe200000e0000 */
[----:B-1----:R-:W-:-:S03]  /*3540*/  @P1 FMUL.FTZ R110, R111, R109 ;  /* 0x0000006d6f6e1220 */ /* 0x002fc60000410000 */
[----:B------:R-:W-:Y:S01]  /*3550*/  SHFL.IDX PT, R71, R71, RZ, 0x1f ;  /* 0x00001fff47477589 */ /* 0x000fe200000e0000 */
[-C--:B--2---:R-:W-:Y:S01]  /*3560*/  @P1 FFMA.FTZ R108, R111, R107.reuse, -R108 ;  /* 0x0000006b6f6c1223 */ /* 0x084fe2000001086c */
[----:B------:R-:W-:Y:S02]  /*3570*/  @P1 FFMA.FTZ R110, R113, R107, R110 ;  /* 0x0000006b716e1223 */ /* 0x000fe4000001006e */
[----:B------:R-:W-:Y:S01]  /*3580*/  SHFL.IDX PT, R70, R70, RZ, 0x1f ;  /* 0x00001fff46467589 */ /* 0x000fe200000e0000 */
[----:B-----5:R-:W-:Y:S01]  /*3590*/  @P1 FADD.FTZ R107, R115, R108 ;  /* 0x0000006c736b1221 */ /* 0x020fe20000010000 */
[CC--:B------:R-:W-:Y:S01]  /*35a0*/  FMUL.FTZ R108, R104.reuse, R106.reuse ;  /* 0x0000006a686c7220 */ /* 0x0c0fe20000410000 */
[----:B------:R-:W-:Y:S02]  /*35b0*/  @P1 FADD.FTZ R109, R117, R110 ;  /* 0x0000006e756d1221 */ /* 0x000fe40000010000 */
[----:B------:R-:W-:Y:S01]  /*35c0*/  FMUL.FTZ R112, R107, R19 ;  /* 0x000000136b707220 */ /* 0x000fe20000410000 */
[----:B------:R-:W-:Y:S01]  /*35d0*/  FFMA.FTZ R108, R103, R105, R108 ;  /* 0x00000069676c7223 */ /* 0x000fe2000001006c */
[----:B------:R-:W-:Y:S01]  /*35e0*/  ISETP.GT.AND P1, PT, R63, 0x1e, PT ;  /* 0x0000001e3f00780c */ /* 0x000fe20003f24270 */
[----:B------:R-:W-:Y:S01]  /*35f0*/  FMUL.FTZ R110, R109, R19 ;  /* 0x000000136d6e7220 */ /* 0x000fe20000410000 */
[----:B------:R-:W-:Y:S01]  /*3600*/  FMUL.FTZ R19, R103, R106 ;  /* 0x0000006a67137220 */ /* 0x000fe20000410000 */
[-C--:B------:R-:W-:Y:S01]  /*3610*/  FFMA.FTZ R112, R109, R18.reuse, -R112 ;  /* 0x000000126d707223 */ /* 0x080fe20000010870 */
[----:B------:R-:W-:Y:S01]  /*3620*/  @P2 FADD.FTZ R106, R101, R108 ;  /* 0x0000006c656a2221 */ /* 0x000fe20000010000 */
[----:B------:R-:W-:Y:S01]  /*3630*/  FFMA.FTZ R107, R107, R18, R110 ;  /* 0x000000126b6b7223 */ /* 0x000fe2000001006e */
[----:B------:R-:W-:Y:S01]  /*3640*/  FFMA.FTZ R19, R104, R105, -R19 ;  /* 0x0000006968137223 */ /* 0x000fe20000010813 */
[----:B------:R-:W-:-:S02]  /*3650*/  FADD.FTZ R95, R95, R112 ;  /* 0x000000705f5f7221 */ /* 0x000fc40000010000 */
[----:B------:R-:W-:Y:S01]  /*3660*/  FADD.FTZ R96, R96, R107 ;  /* 0x0000006b60607221 */ /* 0x000fe20000010000 */
[----:B------:R-:W-:Y:S01]  /*3670*/  @P2 FADD.FTZ R105, R102, R19 ;  /* 0x0000001366692221 */ /* 0x000fe20000010000 */
[----:B------:R-:W-:Y:S01]  /*3680*/  FMUL.FTZ R101, R89, R95 ;  /* 0x0000005f59657220 */ /* 0x000fe20000410000 */
[----:B------:R-:W-:Y:S01]  /*3690*/  FMUL.FTZ R19, R17, R106 ;  /* 0x0000006a11137220 */ /* 0x000fe20000410000 */
[-C--:B------:R-:W-:Y:S01]  /*36a0*/  FMUL.FTZ R18, R89, R96.reuse ;  /* 0x0000006059127220 */ /* 0x080fe20000410000 */
[----:B------:R-:W-:Y:S01]  /*36b0*/  FMUL.FTZ R17, R17, R105 ;  /* 0x0000006911117220 */ /* 0x000fe20000410000 */
[C---:B------:R-:W-:Y:S01]  /*36c0*/  FFMA.FTZ R102, R90.reuse, R96, R101 ;  /* 0x000000605a667223 */ /* 0x040fe20000010065 */
[----:B------:R-:W-:Y:S01]  /*36d0*/  ISETP.GT.AND P2, PT, R63, 0x1b, PT ;  /* 0x0000001b3f00780c */ /* 0x000fe20003f44270 */
        /* <DEDUP_REMOVED lines=25> */
[----:B------:R-:W-:Y:S01]  /*3870*/  FFMA.FTZ R18, R0, R109, RZ ;  /* 0x0000006d00127223 */ /* 0x000fe200000100ff */
[----:B------:R-:W-:Y:S01]  /*3880*/  FFMA.FTZ R107, R92, R98, R91 ;  /* 0x000000625c6b7223 */ /* 0x000fe2000001005b */
[----:B------:R-:W-:Y:S01]  /*3890*/  FADD.FTZ R91, R88, R19 ;  /* 0x00000013585b7221 */ /* 0x000fe20000010000 */
[----:B------:R-:W-:Y:S01]  /*38a0*/  FADD.FTZ R105, R87, R94 ;  /* 0x0000005e57697221 */ /* 0x000fe20000010000 */
[-C--:B------:R-:W-:Y:S01]  /*38b0*/  FFMA.FTZ R16, R92, R102.reuse, -R17 ;  /* 0x000000665c107223 */ /* 0x080fe20000010811 */
[----:B------:R-:W-:Y:S01]  /*38c0*/  FFMA.FTZ R19, R85, R102, R18 ;  /* 0x0000006655137223 */ /* 0x000fe20000010012 */
[----:B------:R-:W-:Y:S01]  /*38d0*/  FMUL.FTZ R88, R91, R64 ;  /* 0x000000405b587220 */ /* 0x000fe20000410000 */
[----:B------:R-:W-:Y:S01]  /*38e0*/  FADD.FTZ R87, -R81, R109 ;  /* 0x0000006d51577221 */ /* 0x000fe20000010100 */
[----:B------:R-:W-:Y:S01]  /*38f0*/  FMUL.FTZ R92, R97, R66 ;  /* 0x00000042615c7220 */ /* 0x000fe20000410000 */
[----:B------:R-:W-:Y:S01]  /*3900*/  FMUL.FTZ R18, R105, R64 ;  /* 0x0000004069127220 */ /* 0x000fe20000410000 */
[----:B------:R-:W-:Y:S01]  /*3910*/  FMUL.FTZ R94, R101, R88 ;  /* 0x00000058655e7220 */ /* 0x000fe20000410000 */
[----:B------:R-:W-:Y:S01]  /*3920*/  FADD.FTZ R93, -R80, R102 ;  /* 0x00000066505d7221 */ /* 0x000fe20000010100 */
[----:B------:R-:W-:Y:S01]  /*3930*/  FADD.FTZ R106, R79, R16 ;  /* 0x000000104f6a7221 */ /* 0x000fe20000010000 */
[----:B------:R-:W-:Y:S01]  /*3940*/  FMUL.FTZ R16, R103, R66 ;  /* 0x0000004267107220 */ /* 0x000fe20000410000 */
[C---:B------:R-:W-:Y:S01]  /*3950*/  FMUL.FTZ R102, R98.reuse, R92 ;  /* 0x0000005c62667220 */ /* 0x040fe20000410000 */
[-C--:B------:R-:W-:Y:S01]  /*3960*/  FFMA.FTZ R94, R87, R18.reuse, -R94 ;  /* 0x00000012575e7223 */ /* 0x080fe2000001085e */
[----:B------:R-:W-:Y:S01]  /*3970*/  FMUL.FTZ R18, R101, R18 ;  /* 0x0000001265127220 */ /* 0x000fe20000410000 */
[----:B------:R-:W-:Y:S01]  /*3980*/  FADD.FTZ R107, RZ, R107 ;  /* 0x0000006bff6b7221 */ /* 0x000fe20000010000 */
[-C--:B------:R-:W-:Y:S01]  /*3990*/  FFMA.FTZ R109, R93, R16.reuse, -R102 ;  /* 0x000000105d6d7223 */ /* 0x080fe20000010866 */
[----:B------:R-:W-:Y:S01]  /*39a0*/  FMUL.FTZ R102, R98, R16 ;  /* 0x0000001062667220 */ /* 0x000fe20000410000 */
[----:B------:R-:W-:Y:S01]  /*39b0*/  FFMA.FTZ R18, R87, R88, R18 ;  /* 0x0000005857127223 */ /* 0x000fe20000010012 */
[CC--:B------:R-:W-:Y:S01]  /*39c0*/  FMUL.FTZ R17, R89.reuse, R107.reuse ;  /* 0x0000006b59117220 */ /* 0x0c0fe20000410000 */
[----:B------:R-:W-:Y:S01]  /*39d0*/  FMUL.FTZ R16, R89, R106 ;  /* 0x0000006a59107220 */ /* 0x000fe20000410000 */
[----:B------:R-:W-:Y:S01]  /*39e0*/  FFMA.FTZ R89, R93, R92, R102 ;  /* 0x0000005c5d597223 */ /* 0x000fe20000010066 */
[----:B------:R-:W-:Y:S01]  /*39f0*/  FADD.FTZ R18, RZ, R18 ;  /* 0x00000012ff127221 */ /* 0x000fe20000010000 */
[----:B------:R-:W-:Y:S01]  /*3a00*/  FADD.FTZ R94, RZ, R94 ;  /* 0x0000005eff5e7221 */ /* 0x000fe20000010000 */
[CC--:B------:R-:W-:Y:S01]  /*3a10*/  FFMA.FTZ R17, R90.reuse, R106.reuse, -R17 ;  /* 0x0000006a5a117223 */ /* 0x0c0fe20000010811 */
[----:B------:R-:W-:Y:S01]  /*3a20*/  FFMA.FTZ R108, R90, R107, R16 ;  /* 0x0000006b5a6c7223 */ /* 0x000fe20000010010 */
[----:B------:R-:W-:Y:S01]  /*3a30*/  FADD.FTZ R18, R18, R89 ;  /* 0x0000005912127221 */ /* 0x000fe20000010000 */
[-C--:B------:R-:W-:Y:S01]  /*3a40*/  FMUL.FTZ R89, R99, R65.reuse ;  /* 0x0000004163597220 */ /* 0x080fe20000410000 */
[----:B------:R-:W-:Y:S01]  /*3a50*/  FADD.FTZ R104, R94, R109 ;  /* 0x0000006d5e687221 */ /* 0x000fe20000010000 */
[----:B------:R-:W-:Y:S01]  /*3a60*/  FFMA.FTZ R90, R84, R106, R19 ;  /* 0x0000006a545a7223 */ /* 0x000fe20000010013 */
[----:B------:R-:W-:Y:S01]  /*3a70*/  FADD.FTZ R102, -R79, R106 ;  /* 0x0000006a4f667221 */ /* 0x000fe20000010100 */
[----:B------:R-:W-:Y:S01]  /*3a80*/  FMUL.FTZ R106, R100, R65 ;  /* 0x00000041646a7220 */ /* 0x000fe20000410000 */
[C---:B------:R-:W-:Y:S01]  /*3a90*/  FMUL.FTZ R109, R107.reuse, R89 ;  /* 0x000000596b6d7220 */ /* 0x040fe20000410000 */
[----:B------:R-:W-:Y:S01]  /*3aa0*/  FADD.FTZ R113, R78, R17 ;  /* 0x000000114e717221 */ /* 0x000fe20000010000 */
[----:B------:R-:W-:Y:S01]  /*3ab0*/  FFMA.FTZ R16, R0, -R101, RZ ;  /* 0x8000006500107223 */ /* 0x000fe200000100ff */
[-C--:B------:R-:W-:Y:S01]  /*3ac0*/  FMUL.FTZ R17, R107, R106.reuse ;  /* 0x0000006a6b117220 */ /* 0x080fe20000410000 */
[----:B------:R-:W-:Y:S01]  /*3ad0*/  FFMA.FTZ R111, R102, R106, -R109 ;  /* 0x0000006a666f7223 */ /* 0x000fe2000001086d */
[----:B------:R-:W-:Y:S01]  /*3ae0*/  FADD.FTZ R94, RZ, R108 ;  /* 0x0000006cff5e7221 */ /* 0x000fe20000010000 */
[----:B------:R-:W-:Y:S01]  /*3af0*/  FFMA.FTZ R106, R83, R113, R90 ;  /* 0x00000071536a7223 */ /* 0x000fe2000001005a */
[-C--:B------:R-:W-:Y:S01]  /*3b00*/  FMUL.FTZ R108, R95, R68.reuse ;  /* 0x000000445f6c7220 */ /* 0x080fe20000410000 */
[----:B------:R-:W-:Y:S01]  /*3b10*/  FMUL.FTZ R90, R96, R68 ;  /* 0x00000044605a7220 */ /* 0x000fe20000410000 */
[----:B------:R-:W-:Y:S01]  /*3b20*/  FFMA.FTZ R19, R85, -R98, R16 ;  /* 0x8000006255137223 */ /* 0x000fe20000010010 */
[----:B------:R-:W-:Y:S01]  /*3b30*/  FADD.FTZ R109, -R78, R113 ;  /* 0x000000714e6d7221 */ /* 0x000fe20000010100 */
[----:B------:R-:W-:Y:S01]  /*3b40*/  FFMA.FTZ R17, R102, R89, R17 ;  /* 0x0000005966117223 */ /* 0x000fe20000010011 */
[C---:B------:R-:W-:Y:S01]  /*3b50*/  FMUL.FTZ R110, R94.reuse, R108 ;  /* 0x0000006c5e6e7220 */ /* 0x040fe20000410000 */
[-C--:B------:R-:W-:Y:S01]  /*3b60*/  FMUL.FTZ R113, R94, R90.reuse ;  /* 0x0000005a5e717220 */ /* 0x080fe20000410000 */
[----:B------:R-:W-:Y:S01]  /*3b70*/  FFMA.FTZ R16, R84, -R107, R19 ;  /* 0x8000006b54107223 */ /* 0x000fe20000010013 */
[----:B------:R-:W-:Y:S01]  /*3b80*/  FADD.FTZ R17, R18, R17 ;  /* 0x0000001112117221 */ /* 0x000fe20000010000 */
[C---:B------:R-:W-:Y:S01]  /*3b90*/  FFMA.FTZ R110, R109.reuse, R90, R110 ;  /* 0x0000005a6d6e7223 */ /* 0x040fe2000001006e */
[----:B------:R-:W-:Y:S01]  /*3ba0*/  FFMA.FTZ R113, R109, R108, -R113 ;  /* 0x0000006c6d717223 */ /* 0x000fe20000010871 */
[----:B------:R-:W-:Y:S01]  /*3bb0*/  FADD.FTZ R104, R104, R111 ;  /* 0x0000006f68687221 */ /* 0x000fe20000010000 */
[----:B------:R-:W-:Y:S01]  /*3bc0*/  FFMA.FTZ R108, R83, -R94, R16 ;  /* 0x8000005e536c7223 */ /* 0x000fe20000010010 */
[----:B------:R-:W-:Y:S01]  /*3bd0*/  FADD.FTZ R16, R17, R110 ;  /* 0x0000006e11107221 */ /* 0x000fe20000010000 */
[----:B------:R-:W-:Y:S01]  /*3be0*/  MOV R18, R106 ;  /* 0x0000006a00127202 */ /* 0x000fe20000000f00 */
[----:B------:R-:W-:-:S02]  /*3bf0*/  FADD.FTZ R104, R104, R113 ;  /* 0x0000007168687221 */ /* 0x000fc40000010000 */
[----:B------:R-:W0:Y:S01]  /*3c00*/  SHFL.DOWN PT, R113, R106, 0x1, 0x1f ;  /* 0x08201f006a717f89 */ /* 0x000e2200000e0000 */
[----:B------:R-:W-:Y:S02]  /*3c10*/  MOV R19, R108 ;  /* 0x0000006c00137202 */ /* 0x000fe40000000f00 */
        /* <DEDUP_REMOVED lines=14> */
[----:B------:R-:W-:Y:S01]  /*3d00*/  FMUL.FTZ R113, R2, R23 ;  /* 0x0000001702717220 */ /* 0x000fe20000410000 */
        /* <DEDUP_REMOVED lines=11> */
[C---:B------:R-:W-:Y:S01]  /*3dc0*/  FFMA.FTZ R20, R86.reuse, R20, -R111 ;  /* 0x0000001456147223 */ /* 0x040fe2000001086f */
[C---:B------:R-:W-:Y:S01]  /*3dd0*/  FFMA.FTZ R21, R86.reuse, R21, R104 ;  /* 0x0000001556157223 */ /* 0x040fe20000010068 */
[----:B------:R-:W-:Y:S01]  /*3de0*/  FFMA.FTZ R23, R86, R23, R2 ;  /* 0x0000001756177223 */ /* 0x000fe20000010002 */
[----:B------:R-:W-:Y:S01]  /*3df0*/  FADD.FTZ R22, R71, R22 ;  /* 0x0000001647167221 */ /* 0x000fe20000010000 */
[----:B------:R-:W-:Y:S01]  /*3e00*/  ISETP.NE.AND P1, PT, R42, RZ, PT ;  /* 0x000000ff2a00720c */ /* 0x000fe20003f25270 */
[C---:B------:R-:W-:Y:S01]  /*3e10*/  FMUL.FTZ R71, R35.reuse, R95 ;  /* 0x0000005f23477220 */ /* 0x040fe20000410000 */
[----:B------:R-:W-:Y:S01]  /*3e20*/  FADD.FTZ R23, R70, R23 ;  /* 0x0000001746177221 */ /* 0x000fe20000010000 */
[CC--:B------:R-:W-:Y:S01]  /*3e30*/  FMUL.FTZ R111, R35.reuse, R96.reuse ;  /* 0x00000060236f7220 */ /* 0x0c0fe20000410000 */
[C---:B------:R-:W-:Y:S01]  /*3e40*/  FMUL.FTZ R70, R35.reuse, R97 ;  /* 0x0000006123467220 */ /* 0x040fe20000410000 */
[----:B------:R-:W-:Y:S01]  /*3e50*/  FFMA.FTZ R2, R34, R96, R71 ;  /* 0x0000006022027223 */ /* 0x000fe20000010047 */
[----:B------:R-:W-:Y:S01]  /*3e60*/  FMUL.FTZ R71, R35, R100 ;  /* 0x0000006423477220 */ /* 0x000fe20000410000 */
[----:B0-----:R-:W-:Y:S01]  /*3e70*/  @!P2 FADD.FTZ R18, R18, R117 ;  /* 0x000000751212a221 */ /* 0x001fe20000010000 */
[C---:B------:R-:W-:Y:S01]  /*3e80*/  FFMA.FTZ R111, R34.reuse, R95, -R111 ;  /* 0x0000005f226f7223 */ /* 0x040fe2000001086f */
[----:B------:R-:W-:Y:S01]  /*3e90*/  FMUL.FTZ R109, R109, R2 ;  /* 0x000000026d6d7220 */ /* 0x000fe20000410000 */
[----:B------:R-:W-:Y:S01]  /*3ea0*/  FMUL.FTZ R2, R35, R103 ;  /* 0x0000006723027220 */ /* 0x000fe20000410000 */
[----:B-1----:R-:W-:Y:S01]  /*3eb0*/  @!P2 FADD.FTZ R19, R19, R108 ;  /* 0x0000006c1313a221 */ /* 0x002fe20000010000 */
[-C--:B------:R-:W-:Y:S01]  /*3ec0*/  FMUL.FTZ R95, R35, R99.reuse ;  /* 0x00000063235f7220 */ /* 0x080fe20000410000 */
[----:B------:R0:W-:Y:S01]  /*3ed0*/  @!P1 STS.128 [UR6+0x1760], R20 ;  /* 0x00176014ff009988 */ /* 0x0001e20008000c06 */
[----:B------:R-:W-:Y:S01]  /*3ee0*/  FFMA.FTZ R71, R34, R99, R71 ;  /* 0x0000006322477223 */ /* 0x000fe20000010047 */
[----:B--2---:R-:W-:Y:S01]  /*3ef0*/  @!P2 FADD.FTZ R16, R16, R115 ;  /* 0x000000731010a221 */ /* 0x004fe20000010000 */
[C---:B------:R-:W-:Y:S01]  /*3f00*/  FFMA.FTZ R100, R34.reuse, R100, -R95 ;  /* 0x0000006422647223 */ /* 0x040fe2000001085f */
[----:B------:R-:W1:Y:S01]  /*3f10*/  SHFL.DOWN PT, R115, R18, 0x8, 0x1f ;  /* 0x09001f0012737f89 */ /* 0x000e6200000e0000 */
[----:B------:R-:W-:Y:S01]  /*3f20*/  FFMA.FTZ R103, R34, R103, -R70 ;  /* 0x0000006722677223 */ /* 0x000fe20000010846 */
[----:B---3--:R-:W-:Y:S01]  /*3f30*/  @!P2 FADD.FTZ R17, R17, R106 ;  /* 0x0000006a1111a221 */ /* 0x008fe20000010000 */
[----:B------:R-:W-:Y:S01]  /*3f40*/  ISETP.GT.AND P2, PT, R63, 0x17, PT ;  /* 0x000000173f00780c */ /* 0x000fe20003f44270 */
[----:B------:R-:W2:Y:S01]  /*3f50*/  SHFL.DOWN PT, R104, R19, 0x8, 0x1f ;  /* 0x09001f0013687f89 */ /* 0x000ea200000e0000 */
[----:B------:R-:W-:-:S03]  /*3f60*/  FMUL.FTZ R102, R102, R71 ;  /* 0x0000004766667220 */ /* 0x000fc60000410000 */
[----:B------:R-:W3:Y:S01]  /*3f70*/  SHFL.DOWN PT, R113, R16, 0x8, 0x1f ;  /* 0x09001f0010717f89 */ /* 0x000ee200000e0000 */
[C---:B0-----:R-:W-:Y:S01]  /*3f80*/  FFMA.FTZ R20, R34.reuse, R97, R2 ;  /* 0x0000006122147223 */ /* 0x041fe20000010002 */
[C---:B------:R-:W-:Y:S02]  /*3f90*/  FMUL.FTZ R2, R35.reuse, R91 ;  /* 0x0000005b23027220 */ /* 0x040fe40000410000 */
[----:B------:R-:W0:Y:S01]  /*3fa0*/  SHFL.DOWN PT, R86, R17, 0x8, 0x1f ;  /* 0x09001f0011567f89 */ /* 0x000e2200000e0000 */
[-C--:B------:R-:W-:Y:S01]  /*3fb0*/  FMUL.FTZ R35, R35, R105.reuse ;  /* 0x0000006923237220 */ /* 0x080fe20000410000 */
[----:B------:R-:W-:Y:S01]  /*3fc0*/  FMUL.FTZ R93, R93, R20 ;  /* 0x000000145d5d7220 */ /* 0x000fe20000410000 */
[C---:B------:R-:W-:Y:S02]  /*3fd0*/  FFMA.FTZ R2, R34.reuse, R105, -R2 ;  /* 0x0000006922027223 */ /* 0x040fe40000010802 */
[----:B------:R-:W-:Y:S01]  /*3fe0*/  FFMA.FTZ R34, R34, R91, R35 ;  /* 0x0000005b22227223 */ /* 0x000fe20000010023 */
        /* <DEDUP_REMOVED lines=15> */
.L_x_17374:
[----:B------:R-:W-:Y:S05]  /*40e0*/  BSYNC.RECONVERGENT B0 ;  /* 0x0000000000007941 */ /* 0x000fea0003800200 */
.L_x_17373:
        /* <DEDUP_REMOVED lines=23> */
[----:B--23--:R-:W0:Y:S01]  /*4260*/  @P2 LDS.64 R22, [UR6+0x2760] ;  /* 0x00276006ff162984 */ /* 0x00ce220008000a00 */
[----:B-1----:R-:W-:Y:S01]  /*4270*/  @P2 FADD.FTZ R18, R18, R20 ;  /* 0x0000001412122221 */ /* 0x002fe20000010000 */
[----:B------:R-:W-:Y:S01]  /*4280*/  @P2 FADD.FTZ R19, R19, R21 ;  /* 0x0000001513132221 */ /* 0x000fe20000010000 */
[----:B0-----:R-:W-:Y:S01]  /*4290*/  @P2 FADD.FTZ R16, R16, R22 ;  /* 0x0000001610102221 */ /* 0x001fe20000010000 */
[----:B------:R-:W-:-:S03]  /*42a0*/  @P2 FADD.FTZ R17, R17, R23 ;  /* 0x0000001711112221 */ /* 0x000fc60000010000 */
[----:B------:R0:W-:Y:S04]  /*42b0*/  STS.64 [UR6+0x2f60], R18 ;  /* 0x002f6012ff007988 */ /* 0x0001e80008000a06 */
[----:B------:R0:W-:Y:S02]  /*42c0*/  STS.64 [UR6+0x2760], R16 ;  /* 0x00276010ff007988 */ /* 0x0001e40008000a06 */
.L_x_17376:
[----:B------:R-:W-:Y:S05]  /*42d0*/  BSYNC.RECONVERGENT B0 ;  /* 0x0000000000007941 */ /* 0x000fea0003800200 */
.L_x_17375:
[----:B------:R-:W-:-:S04]  /*42e0*/  UIADD3 UR4, UPT, UPT, UR4, 0x1, URZ ;  /* 0x0000000104047890 */ /* 0x000fc8000fffe0ff */
[----:B------:R-:W-:-:S09]  /*42f0*/  UISETP.GE.AND UP0, UPT, UR4, UR8, UPT ;  /* 0x000000080400728c */ /* 0x000fd2000bf06270 */
[----:B------:R-:W-:Y:S05]  /*4300*/  BRA.U !UP0, `(.L_x_17377) ;  /* 0xffffffdd08387547 */ /* 0x000fea000b83ffff */
.L_x_17359:
[----:B------:R-:W-:Y:S01]  /*4310*/  BAR.SYNC.DEFER_BLOCKING 0x0 ;  /* 0x0000000000007b1d */ /* 0x000fe20000010000 */
[-C--:B------:R-:W-:Y:S01]  /*4320*/  ISETP.GE.AND P0, PT, R53, R62.reuse, PT ;  /* 0x0000003e3500720c */ /* 0x080fe20003f06270 */
[----:B------:R-:W-:Y:S01]  /*4330*/  HFMA2 R0, -RZ, RZ, 0, 0 ;  /* 0x00000000ff007431 */ /* 0x000fe200000001ff */
[-C--:B------:R-:W-:Y:S01]  /*4340*/  ISETP.GE.AND P2, PT, R55, R62.reuse, PT ;  /* 0x0000003e3700720c */ /* 0x080fe20003f46270 */
[----:B01----:R-:W-:Y:S01]  /*4350*/  HFMA2 R16, -RZ, RZ, 0, 0 ;  /* 0x00000000ff107431 */ /* 0x003fe200000001ff */
[-C--:B------:R-:W-:Y:S01]  /*4360*/  ISETP.GE.AND P3, PT, R56, R62.reuse, PT ;  /* 0x0000003e3800720c */ /* 0x080fe20003f66270 */
[----:B------:R-:W0:Y:S01]  /*4370*/  LDCU.64 UR6, c[0x0][0x500] ;  /* 0x0000a000ff0677ac */ /* 0x000e220008000a00 */
[----:B------:R-:W-:Y:S02]  /*4380*/  ISETP.GE.AND P4, PT, R57, R62, PT ;  /* 0x0000003e3900720c */ /* 0x000fe40003f86270 */
[----:B------:R-:W-:Y:S01]  /*4390*/  MOV R2, RZ ;  /* 0x000000ff00027202 */ /* 0x000fe20000000f00 */
[----:B------:R-:W1:Y:S01]  /*43a0*/  LDCU.64 UR8, c[0x0][0x550] ;  /* 0x0000aa00ff0877ac */ /* 0x000e620008000a00 */
[----:B------:R-:W-:-:S03]  /*43b0*/  MOV R18, RZ ;  /* 0x000000ff00127202 */ /* 0x000fc60000000f00 */
[----:B------:R-:W5:Y:S04]  /*43c0*/  @!P0 LDG.E R0, desc[UR16][R28.64] ;  /* 0x000000101c008981 */ /* 0x000f68000c1e1900 */
[----:B------:R-:W2:Y:S04]  /*43d0*/  @!P2 LDG.E R2, desc[UR16][R28.64+0x80] ;  /* 0x000080101c02a981 */ /* 0x000ea8000c1e1900 */
[----:B------:R-:W3:Y:S04]  /*43e0*/  @!P3 LDG.E R16, desc[UR16][R28.64+0x100] ;  /* 0x000100101c10b981 */ /* 0x000ee8000c1e1900 */
[----:B------:R4:W3:Y:S02]  /*43f0*/  @!P4 LDG.E R18, desc[UR16][R28.64+0x180] ;  /* 0x000180101c12c981 */ /* 0x0008e4000c1e1900 */
[----:B----4-:R-:W4:Y:S02]  /*4400*/  LDC.64 R28, c[0x0][0x4f8] ;  /* 0x00013e00ff1c7b82 */ /* 0x010f240000000a00 */
[----:B-----5:R-:W-:Y:S04]  /*4410*/  STS [R59], R0 ;  /* 0x000000003b007388 */ /* 0x020fe80000000800 */
[----:B--2---:R-:W-:Y:S04]  /*4420*/  STS [R59+0x80], R2 ;  /* 0x000080023b007388 */ /* 0x004fe80000000800 */
[----:B---3--:R-:W-:Y:S04]  /*4430*/  STS [R59+0x100], R16 ;  /* 0x000100103b007388 */ /* 0x008fe80000000800 */
[----:B------:R-:W-:Y:S01]  /*4440*/  STS [R59+0x180], R18 ;  /* 0x000180123b007388 */ /* 0x000fe20000000800 */
[----:B------:R-:W-:-:S03]  /*4450*/  NOP ;  /* 0x0000000000007918 */ /* 0x000fc60000000000 */
[----:B------:R-:W2:Y:S01]  /*4460*/  LDS.128 R4, [R61] ;  /* 0x000000003d047984 */ /* 0x000ea20000000c00 */
[----:B------:R-:W-:Y:S06]  /*4470*/  BAR.SYNC.DEFER_BLOCKING 0x0 ;  /* 0x0000000000007b1d */ /* 0x000fec0000010000 */
[----:B------:R3:W-:Y:S01]  /*4480*/  STS.128 [R61], R12 ;  /* 0x0000000c3d007388 */ /* 0x0007e20000000c00 */
[----:B------:R-:W-:-:S03]  /*4490*/  NOP ;  /* 0x0000000000007918 */ /* 0x000fc60000000000 */
[----:B------:R-:W-:Y:S04]  /*44a0*/  LDS R17, [R59] ;  /* 0x000000003b117984 */ /* 0x000fe80000000800 */
[----:B------:R-:W-:Y:S01]  /*44b0*/  LDS R19, [R59+0x80] ;  /* 0x000080003b137984 */ /* 0x000fe20000000800 */
[--C-:B--2---:R-:W-:Y:S01]  /*44c0*/  FADD.FTZ R4, R4, R37.reuse ;  /* 0x0000002504047221 */ /* 0x104fe20000010000 */
[--C-:B------:R-:W-:Y:S01]  /*44d0*/  FADD.FTZ R5, R5, R37.reuse ;  /* 0x0000002505057221 */ /* 0x100fe20000010000 */
[--C-:B------:R-:W-:Y:S01]  /*44e0*/  FADD.FTZ R6, R6, R37.reuse ;  /* 0x0000002506067221 */ /* 0x100fe20000010000 */
[----:B------:R-:W-:Y:S01]  /*44f0*/  LDS R21, [R59+0x100] ;  /* 0x000100003b157984 */ /* 0x000fe20000000800 */
[----:B------:R-:W-:Y:S01]  /*4500*/  FADD.FTZ R7, R7, R37 ;  /* 0x0000002507077221 */ /* 0x000fe20000010000 */
[----:B------:R-:W-:-:S02]  /*4510*/  FSETP.GTU.FTZ.AND P5, PT, R4, 20, PT ;  /* 0x41a000000400780b */ /* 0x000fc40003fbc000 */
[----:B------:R-:W-:Y:S01]  /*4520*/  LDS R23, [R59+0x180] ;  /* 0x000180003b177984 */ /* 0x000fe20000000800 */
[----:B------:R-:W-:Y:S02]  /*4530*/  FSETP.GTU.FTZ.AND P4, PT, R5, 20, PT ;  /* 0x41a000000500780b */ /* 0x000fe40003f9c000 */
[----:B------:R-:W-:Y:S01]  /*4540*/  FSETP.GTU.FTZ.AND P3, PT, R6, 20, PT ;  /* 0x41a000000600780b */ /* 0x000fe20003f7c000 */
[----:B------:R-:W-:Y:S01]  /*4550*/  @!P1 STS [UR5+0x200], R62 ;  /* 0x0002003eff009988 */ /* 0x000fe20008000805 */
[----:B------:R-:W-:Y:S01]  /*4560*/  BAR.SYNC.DEFER_BLOCKING 0x0 ;  /* 0x0000000000007b1d */ /* 0x000fe20000010000 */
[----:B------:R-:W-:-:S05]  /*4570*/  FSETP.GTU.FTZ.AND P2, PT, R7, 20, PT ;  /* 0x41a000000700780b */ /* 0x000fca0003f5c000 */
[----:B------:R-:W-:-:S03]  /*4580*/  @!P5 FMUL.FTZ R0, R4, -1.4426950216293334961 ;  /* 0xbfb8aa3b0400d820 */ /* 0x000fc60000410000 */
[----:B------:R-:W-:Y:S01]  /*4590*/  @!P4 FMUL.FTZ R2, R5, -1.4426950216293334961 ;  /* 0xbfb8aa3b0502c820 */ /* 0x000fe20000410000 */
[----:B------:R-:W-:Y:S02]  /*45a0*/  HFMA2 R5, -RZ, RZ, 0, 0 ;  /* 0x00000000ff057431 */ /* 0x000fe400000001ff */
[----:B------:R-:W-:Y:S01]  /*45b0*/  @!P3 FMUL.FTZ R4, R6, -1.4426950216293334961 ;  /* 0xbfb8aa3b0604b820 */ /* 0x000fe20000410000 */
[----:B------:R-:W2:Y:S01]  /*45c0*/  @!P5 MUFU.EX2 R0, R0 ;  /* 0x000000000000d308 */ /* 0x000ea20000000800 */
[----:B---3--:R-:W-:-:S07]  /*45d0*/  @!P2 FMUL.FTZ R13, R7, -1.4426950216293334961 ;  /* 0xbfb8aa3b070da820 */ /* 0x008fce0000410000 */
[----:B------:R3:W5:Y:S01]  /*45e0*/  @!P3 MUFU.EX2 R12, R4 ;  /* 0x00000004000cb308 */ /* 0x0007620000000800 */
[----:B------:R-:W1:Y:S07]  /*45f0*/  LDS R14, [UR5+0x200] ;  /* 0x00020005ff0e7984 */ /* 0x000e6e0008000800 */
[----:B------:R-:W0:Y:S01]  /*4600*/  @!P4 MUFU.EX2 R2, R2 ;  /* 0x000000020002c308 */ /* 0x000e220000000800 */
[----:B---3--:R-:W-:Y:S01]  /*4610*/  MOV R4, R60 ;  /* 0x0000003c00047202 */ /* 0x008fe20000000f00 */
[----:B--2---:R-:W-:-:S04]  /*4620*/  @!P5 FADD.FTZ R0, R0, 1 ;  /* 0x3f8000000000d421 */ /* 0x004fc80000010000 */
[----:B----4-:R-:W-:Y:S02]  /*4630*/  IMAD.WIDE.U32 R6, R28, UR18, R4 ;  /* 0x000000121c067c25 */ /* 0x010fe4000f8e0004 */
[----:B------:R-:W2:Y:S02]  /*4640*/  @!P5 MUFU.RCP R15, R0 ;  /* 0x00000000000fd308 */ /* 0x000ea40000001000 */
[----:B-----5:R-:W-:Y:S01]  /*4650*/  @!P3 FADD.FTZ R12, R12, 1 ;  /* 0x3f8000000c0cb421 */ /* 0x020fe20000010000 */
[----:B------:R-:W-:Y:S02]  /*4660*/  IMAD R7, R29, UR18, R7 ;  /* 0x000000121d077c24 */ /* 0x000fe4000f8e0207 */
[----:B0-----:R-:W-:-:S03]  /*4670*/  IMAD.WIDE.U32 R6, R3, UR6, R6 ;  /* 0x0000000603067c25 */ /* 0x001fc6000f8e0006 */
[----:B------:R-:W0:Y:S01]  /*4680*/  @!P2 MUFU.EX2 R13, R13 ;  /* 0x0000000d000da308 */ /* 0x000e220000000800 */
[----:B------:R-:W-:Y:S01]  /*4690*/  @!P4 FADD.FTZ R2, R2, 1 ;  /* 0x3f8000000202c421 */ /* 0x000fe20000010000 */
[----:B------:R-:W-:Y:S01]  /*46a0*/  IMAD R16, R3, UR7, R7 ;  /* 0x0000000703107c24 */ /* 0x000fe2000f8e0207 */
[----:B------:R-:W-:Y:S01]  /*46b0*/  IADD3 R7, P0, PT, R53, R6, RZ ;  /* 0x0000000635077210 */ /* 0x000fe20007f1e0ff */
[----:B------:R-:W3:Y:S03]  /*46c0*/  LDCU.64 UR6, c[0x0][0x560] ;  /* 0x0000ac00ff0677ac */ /* 0x000ee60008000a00 */
[----:B------:R-:W-:Y:S01]  /*46d0*/  IADD3.X R16, PT, PT, RZ, R16, RZ, P0, !PT ;  /* 0x00000010ff107210 */ /* 0x000fe200007fe4ff */
[----:B------:R-:W4:Y:S01]  /*46e0*/  @!P4 MUFU.RCP R2, R2 ;  /* 0x000000020002c308 */ /* 0x000f220000001000 */
[----:B-1----:R-:W-:Y:S01]  /*46f0*/  LEA R6, P0, R7, UR8, 0x2 ;  /* 0x0000000807067c11 */ /* 0x002fe2000f8010ff */
[----:B--2---:R-:W-:-:S03]  /*4700*/  @!P5 FMUL.FTZ R8, R8, R15 ;  /* 0x0000000f0808d220 */ /* 0x004fc60000410000 */
[----:B------:R-:W-:-:S03]  /*4710*/  LEA.HI.X R7, R7, UR9, R16, 0x2, P0 ;  /* 0x0000000907077c11 */ /* 0x000fc600080f1410 */
[----:B------:R-:W1:Y:S01]  /*4720*/  @!P3 MUFU.RCP R29, R12 ;  /* 0x0000000c001db308 */ /* 0x000e620000001000 */
[----:B0-----:R-:W-:Y:S01]  /*4730*/  @!P2 FADD.FTZ R13, R13, 1 ;  /* 0x3f8000000d0da421 */ /* 0x001fe20000010000 */
[----:B------:R-:W-:-:S06]  /*4740*/  ISETP.GE.AND P6, PT, R53, R14, PT ;  /* 0x0000000e3500720c */ /* 0x000fcc0003fc6270 */
[----:B------:R-:W0:Y:S01]  /*4750*/  @!P2 MUFU.RCP R0, R13 ;  /* 0x0000000d0000a308 */ /* 0x000e220000001000 */
[----:B------:R-:W-:Y:S01]  /*4760*/  ISETP.GE.AND P0, PT, R55, R14, PT ;  /* 0x0000000e3700720c */ /* 0x000fe20003f06270 */
[----:B----4-:R-:W-:Y:S01]  /*4770*/  @!P4 FMUL.FTZ R9, R9, R2 ;  /* 0x000000020909c220 */ /* 0x010fe20000410000 */
[-C--:B------:R-:W-:Y:S01]  /*4780*/  ISETP.GE.AND P5, PT, R56, R14.reuse, PT ;  /* 0x0000000e3800720c */ /* 0x080fe20003fa6270 */
[----:B-1----:R-:W-:Y:S02]  /*4790*/  @!P3 FMUL.FTZ R10, R10, R29 ;  /* 0x0000001d0a0ab220 */ /* 0x002fe40000410000 */
[----:B------:R-:W1:Y:S01]  /*47a0*/  LDC.64 R28, c[0x0][0x518] ;  /* 0x00014600ff1c7b82 */ /* 0x000e620000000a00 */
[----:B------:R-:W-:Y:S01]  /*47b0*/  @!P6 STG.E desc[UR16][R6.64], R17 ;  /* 0x000000110600e986 */ /* 0x000fe2000c101910 */
[----:B------:R-:W-:-:S06]  /*47c0*/  ISETP.GE.AND P6, PT, R57, R14, PT ;  /* 0x0000000e3900720c */ /* 0x000fcc0003fc6270 */
[----:B------:R-:W-:Y:S01]  /*47d0*/  @!P0 STG.E desc[UR16][R6.64+0x80], R19 ;  /* 0x0000801306008986 */ /* 0x000fe2000c101910 */
[----:B0-----:R-:W-:-:S03]  /*47e0*/  @!P2 FMUL.FTZ R11, R11, R0 ;  /* 0x000000000b0ba220 */ /* 0x001fc60000410000 */
[----:B------:R-:W-:Y:S04]  /*47f0*/  @!P5 STG.E desc[UR16][R6.64+0x100], R21 ;  /* 0x000100150600d986 */ /* 0x000fe8000c101910 */
[----:B------:R-:W-:Y:S01]  /*4800*/  @!P6 STG.E desc[UR16][R6.64+0x180], R23 ;  /* 0x000180170600e986 */ /* 0x000fe2000c101910 */
[----:B------:R-:W-:Y:S01]  /*4810*/  BAR.SYNC.DEFER_BLOCKING 0x0 ;  /* 0x0000000000007b1d */ /* 0x000fe20000010000 */
[----:B-1----:R-:W-:-:S04]  /*4820*/  IMAD.WIDE.U32 R4, R28, UR18, R4 ;  /* 0x000000121c047c25 */ /* 0x002fc8000f8e0004 */
[----:B------:R-:W-:Y:S01]  /*4830*/  IMAD R5, R29, UR18, R5 ;  /* 0x000000121d057c24 */ /* 0x000fe2000f8e0205 */
        /* <DEDUP_REMOVED lines=37> */
.L_x_17349:
[----:B------:R-:W1:Y:S01]  /*4a90*/  LDC.64 R8, c[0x0][0x548] ;  /* 0x00015200ff087b82 */ /* 0x000e620000000a00 */
[----:B0-----:R-:W0:Y:S01]  /*4aa0*/  S2R R19, SR_TID.X ;  /* 0x0000000000137919 */ /* 0x001e220000002100 */
[----:B------:R-:W0:Y:S06]  /*4ab0*/  LDCU UR7, c[0x0][0x38c] ;  /* 0x00007180ff0777ac */ /* 0x000e2c0008000800 */
[----:B------:R-:W2:Y:S01]  /*4ac0*/  LDC.64 R10, c[0x0][0x568] ;  /* 0x00015a00ff0a7b82 */ /* 0x000ea20000000a00 */
[----:B-1----:R-:W-:-:S04]  /*4ad0*/  ISETP.NE.U32.AND P1, PT, R8, RZ, PT ;  /* 0x000000ff0800720c */ /* 0x002fc80003f25070 */
[----:B------:R-:W-:Y:S02]  /*4ae0*/  ISETP.NE.AND.EX P1, PT, R9, RZ, PT, P1 ;  /* 0x000000ff0900720c */ /* 0x000fe40003f25310 */
[----:B--2---:R-:W-:Y:S02]  /*4af0*/  ISETP.NE.U32.AND P0, PT, R10, RZ, PT ;  /* 0x000000ff0a00720c */ /* 0x004fe40003f05070 */
[----:B0-----:R-:W-:Y:S02]  /*4b00*/  ISETP.GE.AND P2, PT, R19, UR7, PT ;  /* 0x0000000713007c0c */ /* 0x001fe4000bf46270 */
        /* <DEDUP_REMOVED lines=26> */
.L_x_17380:
[----:B------:R-:W-:Y:S05]  /*4cb0*/  BSYNC.RECONVERGENT B0 ;  /* 0x0000000000007941 */ /* 0x000fea0003800200 */
.L_x_17379:
        /* <DEDUP_REMOVED lines=26> */
.L_x_17382:
[----:B------:R-:W-:Y:S05]  /*4e60*/  BSYNC.RECONVERGENT B0 ;  /* 0x0000000000007941 */ /* 0x000fea0003800200 */
.L_x_17381:
        /* <DEDUP_REMOVED lines=22> */
.L_x_17384:
        /* <DEDUP_REMOVED lines=60> */
.L_x_17383:
[----:B------:R-:W-:Y:S05]  /*5390*/  EXIT ;  /* 0x000000000000794d */ /* 0x000fea0003800000 */
.L_x_17385:
        /* <DEDUP_REMOVED lines=14> */
.L_x_18787:


//--------------------- .text._Z25selective_scan_bwd_kernelI32Selective_Scan_bwd_kernel_traitsILi32ELi4ELb0ELb0ELb1ELb0ELb0EfN3c107complexIfEEEEv12SSMParamsBwd --------------------------
	.section	.text._Z25selective_scan_bwd_kernelI32Selective_Scan_bwd_kernel_traitsILi32ELi4ELb0ELb0ELb1ELb0ELb0EfN3c107complexIfEEEEv12SSMParamsBwd,"ax",@progbits
	.align	128
        .global         _Z25selective_scan_bwd_kernelI32Selective_Scan_bwd_kernel_traitsILi32ELi4ELb0ELb0ELb1ELb0ELb0EfN3c107complexIfEEEEv12SSMParamsBwd
        .type           _Z25selective_scan_bwd_kernelI32Selective_Scan_bwd_kernel_traitsILi32ELi4ELb0ELb0ELb1ELb0ELb0EfN3c107complexIfEEEEv12SSMParamsBwd,@function
        .size           _Z25selective_scan_bwd_kernelI32Selective_Scan_bwd_kernel_traitsILi32ELi4ELb0ELb0ELb1ELb0ELb0EfN3c107complexIfEEEEv12SSMParamsBwd,(.L_x_18788 - _Z25selective_scan_bwd_kernelI32Selective_Scan_bwd_kernel_traitsILi32ELi4ELb0ELb0ELb1ELb0ELb0EfN3c107complexIfEEEEv12SSMParamsBwd)
        .other          _Z25selective_scan_bwd_kernelI32Selective_Scan_bwd_kernel_traitsILi32ELi4ELb0ELb0ELb1ELb0ELb0EfN3c107complexIfEEEEv12SSMParamsBwd,@"STO_CUDA_ENTRY STV_DEFAULT"
_Z25selective_scan_bwd_kernelI32Selective_Scan_bwd_kernel_traitsILi32ELi4ELb0ELb0ELb1ELb0ELb0EfN3c107complexIfEEEEv12SSMParamsBwd:
.text._Z25selective_scan_bwd_kernelI32Selective_Scan_bwd_kernel_traitsILi32ELi4ELb0ELb0ELb1ELb0ELb0EfN3c107complexIfEEEEv12SSMParamsBwd:
        /* <DEDUP_REMOVED lines=147> */
[----:B------:R-:W-:Y:S02]  /*0930*/  IADD3 R3, PT, PT, R94, 0x20, RZ ;  /* 0x000000205e037810 */ /* 0x000fe40007ffe0ff */
[----:B------:R-:W-:Y:S02]  /*0940*/  LOP3.LUT R69, R0, 0xf80, RZ, 0xc0, !PT ;  /* 0x00000f8000457812 */ /* 0x000fe400078ec0ff */
[----:B------:R-:W-:-:S02]  /*0950*/  IADD3 R5, PT, PT, R94, 0x40, RZ ;  /* 0x000000405e057810 */ /* 0x000fc40007ffe0ff */
[----:B------:R-:W-:Y:S02]  /*0960*/  LOP3.LUT R78, R69, 0x1f, R94, 0xf8, !PT ;  /* 0x0000001f454e7812 */ /* 0x000fe400078ef85e */
[C---:B------:R-:W-:Y:S02]  /*0970*/  IADD3 R7, PT, PT, R94.reuse, 0x60, RZ ;  /* 0x000000605e077810 */ /* 0x040fe40007ffe0ff */
[C---:B------:R-:W-:Y:S02]  /*0980*/  IADD3 R9, PT, PT, R94.reuse, 0x80, RZ ;  /* 0x000000805e097810 */ /* 0x040fe40007ffe0ff */
[C---:B------:R-:W-:Y:S02]  /*0990*/  IADD3 R11, PT, PT, R94.reuse, 0xa0, RZ ;  /* 0x000000a05e0b7810 */ /* 0x040fe40007ffe0ff */
[C---:B------:R-:W-:Y:S02]  /*09a0*/  IADD3 R13, PT, PT, R94.reuse, 0xc0, RZ ;  /* 0x000000c05e0d7810 */ /* 0x040fe40007ffe0ff */
[----:B------:R-:W-:-:S02]  /*09b0*/  IADD3 R15, PT, PT, R94, 0xe0, RZ ;  /* 0x000000e05e0f7810 */ /* 0x000fc40007ffe0ff */
[----:B------:R-:W-:Y:S02]  /*09c0*/  SHF.L.U32 R85, R94, 0x3, RZ ;  /* 0x000000035e557819 */ /* 0x000fe400000006ff */
[----:B------:R-:W-:Y:S02]  /*09d0*/  LOP3.LUT R74, R78, 0x20, RZ, 0xfc, !PT ;  /* 0x000000204e4a7812 */ /* 0x000fe400078efcff */
        /* <DEDUP_REMOVED lines=9> */
[----:B------:R-:W-:-:S02]  /*0a70*/  LEA.HI R71, R94, R85, RZ, 0x1e ;  /* 0x000000555e477211 */ /* 0x000fc400078ff0ff */
[----:B------:R-:W-:Y:S02]  /*0a80*/  LEA.HI R67, R85, R85, RZ, 0x1b ;  /* 0x0000005555437211 */ /* 0x000fe400078fd8ff */
[----:B------:R-:W-:Y:S02]  /*0a90*/  IADD3 R69, PT, PT, R69, R74, RZ ;  /* 0x0000004a45457210 */ /* 0x000fe40007ffe0ff */
[----:B-1----:R-:W-:Y:S02]  /*0aa0*/  MOV R84, UR6 ;  /* 0x0000000600547c02 */ /* 0x002fe40008000f00 */
[C---:B------:R-:W-:Y:S02]  /*0ab0*/  LOP3.LUT R121, R94.reuse, 0x1f, RZ, 0xc0, !PT ;  /* 0x0000001f5e797812 */ /* 0x040fe400078ec0ff */
[----:B------:R-:W-:Y:S02]  /*0ac0*/  IADD3 R83, PT, PT, R94, 0x200, RZ ;  /* 0x000002005e537810 */ /* 0x000fe40007ffe0ff */
        /* <DEDUP_REMOVED lines=8> */
[----:B------:R-:W-:Y:S02]  /*0b50*/  LOP3.LUT R72, R3, 0x1f, R94, 0xf8, !PT ;  /* 0x0000001f03487812 */ /* 0x000fe400078ef85e */
[----:B------:R-:W-:Y:S02]  /*0b60*/  LEA R71, R71, UR5, 0x2 ;  /* 0x0000000547477c11 */ /* 0x000fe4000f8e10ff */
[----:B------:R-:W-:Y:S02]  /*0b70*/  LEA R67, R67, UR4, 0x2 ;  /* 0x0000000443437c11 */ /* 0x000fe4000f8e10ff */
[C---:B------:R-:W-:Y:S02]  /*0b80*/  LOP3.LUT R70, R78.reuse, 0x40, RZ, 0xfc, !PT ;  /* 0x000000404e467812 */ /* 0x040fe400078efcff */
[----:B------:R-:W-:-:S02]  /*0b90*/  LOP3.LUT R68, R78, 0x60, RZ, 0xfc, !PT ;  /* 0x000000604e447812 */ /* 0x000fc400078efcff */
[C---:B------:R-:W-:Y:S02]  /*0ba0*/  IADD3 R66, PT, PT, R69.reuse, 0x20, RZ ;  /* 0x0000002045427810 */ /* 0x040fe40007ffe0ff */
[C---:B------:R-:W-:Y:S02]  /*0bb0*/  IADD3 R65, PT, PT, R69.reuse, 0x40, RZ ;  /* 0x0000004045417810 */ /* 0x040fe40007ffe0ff */
[C---:B------:R-:W-:Y:S02]  /*0bc0*/  IADD3 R64, PT, PT, R69.reuse, 0x60, RZ ;  /* 0x0000006045407810 */ /* 0x040fe40007ffe0ff */
[C---:B------:R-:W-:Y:S02]  /*0bd0*/  IADD3 R63, PT, PT, R69.reuse, 0x80, RZ ;  /* 0x00000080453f7810 */ /* 0x040fe40007ffe0ff */
[C---:B------:R-:W-:Y:S02]  /*0be0*/  IADD3 R62, PT, PT, R69.reuse, 0xa0, RZ ;  /* 0x000000a0453e7810 */ /* 0x040fe40007ffe0ff */
[----:B------:R-:W-:-:S07]  /*0bf0*/  IADD3 R61, PT, PT, R69, 0xc0, RZ ;  /* 0x000000c0453d7810 */ /* 0x000fce0007ffe0ff */
.L_x_17422:
[----:B0-----:R-:W0:Y:S01]  /*0c00*/  LDC R119, c[0x0][0x388] ;  /* 0x0000e200ff777b82 */ /* 0x001e220000000800 */
[----:B------:R-:W-:Y:S01]  /*0c10*/  IADD3 R60, PT, PT, R84, -0x1, RZ ;  /* 0xffffffff543c7810 */ /* 0x000fe20007ffe0ff */
[----:B------:R-:W-:Y:S01]  /*0c20*/  HFMA2 R4, -RZ, RZ, 0, 0 ;  /* 0x00000000ff047431 */ /* 0x000fe200000001ff */
[----:B------:R-:W-:Y:S02]  /*0c30*/  SHF.L.U32 R20, R78, 0x2, RZ ;  /* 0x000000024e147819 */ /* 0x000fe400000006ff */
[----:B------:R-:W-:Y:S02]  /*0c40*/  CS2R R10, SRZ ;  /* 0x00000000000a7805 */ /* 0x000fe4000001ff00 */
[----:B------:R-:W-:Y:S02]  /*0c50*/  SHF.L.U32 R34, R60, 0x7, RZ ;  /* 0x000000073c227819 */ /* 0x000fe400000006ff */
[----:B------:R-:W-:Y:S02]  /*0c60*/  IADD3 R2, P4, PT, R20, R93, RZ ;  /* 0x0000005d14027210 */ /* 0x000fe40007f9e0ff */
[----:B------:R-:W-:-:S02]  /*0c70*/  MOV R0, RZ ;  /* 0x000000ff00007202 */ /* 0x000fc40000000f00 */
[----:B------:R-:W-:Y:S02]  /*0c80*/  MOV R12, RZ ;  /* 0x000000ff000c7202 */ /* 0x000fe40000000f00 */
[----:B------:R-:W-:Y:S02]  /*0c90*/  IADD3.X R3, PT, PT, RZ, R92, RZ, P4, !PT ;  /* 0x0000005cff037210 */ /* 0x000fe400027fe4ff */
[----:B0-----:R-:W-:-:S04]  /*0ca0*/  IADD3 R59, PT, PT, -R34, R119, RZ ;  /* 0x00000077223b7210 */ /* 0x001fc80007ffe1ff */
[-C--:B------:R-:W-:Y:S01]  /*0cb0*/  ISETP.GE.AND P0, PT, R78, R59.reuse, PT ;  /* 0x0000003b4e00720c */ /* 0x080fe20003f06270 */
[----:B------:R-:W-:Y:S01]  /*0cc0*/  BAR.SYNC.DEFER_BLOCKING 0x0 ;  /* 0x0000000000007b1d */ /* 0x000fe20000010000 */
[-C--:B------:R-:W-:Y:S02]  /*0cd0*/  ISETP.GE.AND P1, PT, R74, R59.reuse, PT ;  /* 0x0000003b4a00720c */ /* 0x080fe40003f26270 */
[-C--:B------:R-:W-:Y:S02]  /*0ce0*/  ISETP.GE.AND P2, PT, R70, R59.reuse, PT ;  /* 0x0000003b4600720c */ /* 0x080fe40003f46270 */
[----:B------:R-:W-:-:S07]  /*0cf0*/  ISETP.GE.AND P3, PT, R68, R59, PT ;  /* 0x0000003b4400720c */ /* 0x000fce0003f66270 */
[----:B------:R-:W2:Y:S04]  /*0d00*/  @!P0 LDG.E R0, desc[UR16][R2.64] ;  /* 0x0000001002008981 */ /* 0x000ea8000c1e1900 */
[----:B---3--:R-:W3:Y:S04]  /*0d10*/  @!P1 LDG.E R4, desc[UR16][R2.64+0x80] ;  /* 0x0000801002049981 */ /* 0x008ee8000c1e1900 */
        /* <DEDUP_REMOVED lines=12> */
[----:B0-----:R-:W-:Y:S01]  /*0de0*/  IADD3 R2, P4, PT, R20, R88, RZ ;  /* 0x0000005814027210 */ /* 0x001fe20007f9e0ff */
[----:B------:R-:W-:Y:S01]  /*0df0*/  HFMA2 R38, -RZ, RZ, 0, 0 ;  /* 0x00000000ff267431 */ /* 0x000fe200000001ff */
[----:B------:R-:W-:Y:S01]  /*0e00*/  MOV R40, RZ ;  /* 0x000000ff00287202 */ /* 0x000fe20000000f00 */
[----:B------:R-:W0:Y:S02]  /*0e10*/  LDCU UR4, c[0x0][0x38c] ;  /* 0x00007180ff0477ac */ /* 0x000e240008000800 */
        /* <DEDUP_REMOVED lines=28> */
[----:B------:R-:W-:-:S02]  /*0fe0*/  HFMA2 R10, -RZ, RZ, 0, 0 ;  /* 0x00000000ff0a7431 */ /* 0x000fc400000001ff */
        /* <DEDUP_REMOVED lines=21> */
[----:B------:R-:W0:Y:S01]  /*1140*/  LDC R120, c[0x0][0x388] ;  /* 0x0000e200ff787b82 */ /* 0x000e220000000800 */
[----:B------:R-:W-:Y:S01]  /*1150*/  SHF.L.U32 R3, R60, 0x8, RZ ;  /* 0x000000083c037819 */ /* 0x000fe200000006ff */
[----:B------:R-:W-:Y:S01]  /*1160*/  FADD.FTZ R0, R16, R16 ;  /* 0x0000001010007221 */ /* 0x000fe20000010000 */
[----:B------:R-:W-:Y:S01]  /*1170*/  SHF.L.U32 R2, R58, 0x3, RZ ;  /* 0x000000033a027819 */ /* 0x000fe200000006ff */
[----:B------:R-:W-:Y:S01]  /*1180*/  FADD.FTZ R108, R17, R17 ;  /* 0x00000011116c7221 */ /* 0x000fe20000010000 */
[----:B------:R-:W-:Y:S01]  /*1190*/  IADD3 R44, P1, PT, R3, R94, RZ ;  /* 0x0000005e032c7210 */ /* 0x000fe20007f3e0ff */
[----:B------:R-:W-:Y:S01]  /*11a0*/  FADD.FTZ R110, R18, R18 ;  /* 0x00000012126e7221 */ /* 0x000fe20000010000 */
[----:B------:R-:W-:Y:S01]  /*11b0*/  LEA R119, R119, -R3, 0x1 ;  /* 0x8000000377777211 */ /* 0x000fe200078e08ff */
[----:B------:R-:W1:Y:S01]  /*11c0*/  LDC.64 R20, c[0x0][0x440] ;  /* 0x00011000ff147b82 */ /* 0x000e620000000a00 */
[----:B------:R-:W-:Y:S01]  /*11d0*/  LEA.HI.X.SX32 R45, R3, RZ, 0x1, P1 ;  /* 0x000000ff032d7211 */ /* 0x000fe200008f0eff */
[----:B------:R-:W-:Y:S01]  /*11e0*/  FADD.FTZ R123, R19, R19 ;  /* 0x00000013137b7221 */ /* 0x000fe20000010000 */
[-C--:B------:R-:W-:Y:S01]  /*11f0*/  ISETP.GE.AND P1, PT, R72, R119.reuse, PT ;  /* 0x000000774800720c */ /* 0x080fe20003f26270 */
[----:B------:R-:W-:Y:S01]  /*1200*/  FMUL.FTZ R116, R4, R100 ;  /* 0x0000006404747220 */ /* 0x000fe20000410000 */
[-C--:B------:R-:W-:Y:S01]  /*1210*/  ISETP.GE.AND P2, PT, R66, R119.reuse, PT ;  /* 0x000000774200720c */ /* 0x080fe20003f46270 */
[----:B------:R-:W-:Y:S01]  /*1220*/  FMUL.FTZ R115, R5, R102 ;  /* 0x0000006605737220 */ /* 0x000fe20000410000 */
[----:B------:R-:W-:Y:S01]  /*1230*/  ISETP.GE.AND P3, PT, R65, R119, PT ;  /* 0x000000774100720c */ /* 0x000fe20003f66270 */
[----:B------:R-:W2:Y:S01]  /*1240*/  LDC.64 R22, c[0x0][0x448] ;  /* 0x00011200ff167b82 */ /* 0x000ea20000000a00 */
[----:B------:R-:W-:Y:S01]  /*1250*/  ISETP.NE.AND P0, PT, R84, 0x1, PT ;  /* 0x000000015400780c */ /* 0x000fe20003f05270 */
[----:B------:R-:W-:Y:S01]  /*1260*/  FMUL.FTZ R114, R6, R104 ;  /* 0x0000006806727220 */ /* 0x000fe20000410000 */
[----:B------:R-:W-:Y:S01]  /*1270*/  SHF.L.U32 R118, R84, 0x8, RZ ;  /* 0x0000000854767819 */ /* 0x000fe200000006ff */
[----:B------:R-:W-:Y:S01]  /*1280*/  FMUL.FTZ R113, R7, R106 ;  /* 0x0000006a07717220 */ /* 0x000fe20000410000 */
[----:B------:R-:W-:Y:S01]  /*1290*/  LEA.HI.SX32 R112, R2, R2, 0x1b ;  /* 0x0000000202707211 */ /* 0x000fe200078fdaff */
[----:B------:R-:W-:Y:S01]  /*12a0*/  UMOV UR4, URZ ;  /* 0x000000ff00047c82 */ /* 0x000fe20008000000 */
[----:B------:R-:W-:Y:S01]  /*12b0*/  P2R R128, PR, RZ, 0x2 ;  /* 0x00000002ff807803 */ /* 0x000fe20000000000 */
[----:B------:R-:W3:Y:S01]  /*12c0*/  LDC.64 R36, c[0x0][0x3a8] ;  /* 0x0000ea00ff247b82 */ /* 0x000ee20000000a00 */
[----:B------:R-:W-:Y:S01]  /*12d0*/  P2R R127, PR, RZ, 0x4 ;  /* 0x00000004ff7f7803 */ /* 0x000fe20000000000 */
[----:B------:R-:W4:Y:S01]  /*12e0*/  LDCU UR8, c[0x0][0x394] ;  /* 0x00007280ff0877ac */ /* 0x000f220008000800 */
[----:B------:R-:W-:-:S02]  /*12f0*/  P2R R126, PR, RZ, 0x8 ;  /* 0x00000008ff7e7803 */ /* 0x000fc40000000000 */
[----:B------:R-:W-:Y:S01]  /*1300*/  IADD3 R122, PT, PT, R84, -0x2, RZ ;  /* 0xfffffffe547a7810 */ /* 0x000fe20007ffe0ff */
[----:B------:R-:W0:Y:S01]  /*1310*/  LDCU UR9, c[0x0][0x38c] ;  /* 0x00007180ff0977ac */ /* 0x000e220008000800 */
[----:B------:R-:W-:Y:S01]  /*1320*/  MOV R11, RZ ;  /* 0x000000ff000b7202 */ /* 0x000fe20000000f00 */
[----:B------:R-:W0:Y:S01]  /*1330*/  LDC.64 R38, c[0x0][0x3c0] ;  /* 0x0000f000ff267b82 */ /* 0x000e220000000a00 */
[----:B------:R-:W-:Y:S02]  /*1340*/  ISETP.EQ.AND P0, PT, R94, RZ, P0 ;  /* 0x000000ff5e00720c */ /* 0x000fe40000702270 */
[----:B------:R-:W-:Y:S02]  /*1350*/  LOP3.LUT R118, R118, 0x100, RZ, 0xc0, !PT ;  /* 0x0000010076767812 */ /* 0x000fe400078ec0ff */
[C---:B------:R-:W-:Y:S02]  /*1360*/  LOP3.LUT R129, R3.reuse, 0x100, RZ, 0xc0, !PT ;  /* 0x0000010003817812 */ /* 0x040fe400078ec0ff */
[----:B------:R-:W-:Y:S01]  /*1370*/  IADD3 R117, PT, PT, R3, R94, RZ ;  /* 0x0000005e03757210 */ /* 0x000fe20007ffe0ff */
[----:B------:R-:W0:Y:S01]  /*1380*/  LDC.64 R40, c[0x0][0x3e0] ;  /* 0x0000f800ff287b82 */ /* 0x000e220000000a00 */
[----:B------:R-:W-:-:S02]  /*1390*/  LEA R112, R112, UR6, 0x2 ;  /* 0x0000000670707c11 */ /* 0x000fc4000f8e10ff */
[-C--:B------:R-:W-:Y:S02]  /*13a0*/  ISETP.GE.AND P1, PT, R64, R119.reuse, PT ;  /* 0x000000774000720c */ /* 0x080fe40003f26270 */
[-C--:B------:R-:W-:Y:S02]  /*13b0*/  ISETP.GE.AND P2, PT, R63, R119.reuse, PT ;  /* 0x000000773f00720c */ /* 0x080fe40003f46270 */
[-C--:B------:R-:W-:Y:S01]  /*13c0*/  ISETP.GE.AND P3, PT, R62, R119.reuse, PT ;  /* 0x000000773e00720c */ /* 0x080fe20003f66270 */
[----:B------:R-:W0:Y:S01]  /*13d0*/  LDC.64 R42, c[0x0][0x4f0] ;  /* 0x00013c00ff2a7b82 */ /* 0x000e220000000a00 */
[----:B----4-:R-:W-:-:S13]  /*13e0*/  ISETP.GE.AND P4, PT, R61, R119, PT ;  /* 0x000000773d00720c */ /* 0x010fda0003f86270 */
.L_x_17421:
[----:B------:R-:W-:Y:S01]  /*13f0*/  HFMA2 R3, -RZ, RZ, 0, 0 ;  /* 0x00000000ff037431 */ /* 0x000fe200000001ff */
[----:B------:R-:W-:Y:S01]  /*1400*/  MOV R2, R72 ;  /* 0x0000004800027202 */ /* 0x000fe20000000f00 */
[----:B0-----:R-:W-:Y:S01]  /*1410*/  HFMA2 R18, -RZ, RZ, 0, 0 ;  /* 0x00000000ff127431 */ /* 0x001fe200000001ff */
[----:B------:R-:W-:Y:S02]  /*1420*/  P2R R19, PR, RZ, 0x1 ;  /* 0x00000001ff137803 */ /* 0x000fe40000000000 */
[----:B------:R-:W-:Y:S02]  /*1430*/  ISETP.NE.AND P0, PT, R128, RZ, PT ;  /* 0x000000ff8000720c */ /* 0x000fe40003f05270 */
[----:B------:R-:W-:Y:S01]  /*1440*/  ISETP.NE.AND P6, PT, R126, RZ, PT ;  /* 0x000000ff7e00720c */ /* 0x000fe20003fc5270 */
[----:B0-----:R-:W-:-:S04]  /*1450*/  IMAD.WIDE.U32 R16, R40, UR4, R2 ;  /* 0x0000000428107c25 */ /* 0x001fc8000f8e0002 */
[----:B------:R-:W-:Y:S01]  /*1460*/  IMAD R3, R41, UR4, R17 ;  /* 0x0000000429037c24 */ /* 0x000fe2000f8e0211 */
[C---:B------:R-:W-:Y:S02]  /*1470*/  LEA R2, P5, R16.reuse, R89, 0x2 ;  /* 0x0000005910027211 */ /* 0x040fe400078a10ff */
[----:B------:R-:W-:Y:S02]  /*1480*/  MOV R17, R97 ;  /* 0x0000006100117202 */ /* 0x000fe40000000f00 */
[----:B------:R-:W-:Y:S02]  /*1490*/  LEA.HI.X R3, R16, R87, R3, 0x2, P5 ;  /* 0x0000005710037211 */ /* 0x000fe400028f1403 */
[----:B------:R-:W-:-:S05]  /*14a0*/  MOV R16, R26 ;  /* 0x0000001a00107202 */ /* 0x000fca0000000f00 */
[----:B---3--:R-:W-:-:S04]  /*14b0*/  IMAD.WIDE.U32 R16, R36, UR4, R16 ;  /* 0x0000000424107c25 */ /* 0x008fc8000f8e0010 */
[----:B------:R-:W-:Y:S01]  /*14c0*/  IMAD R17, R37, UR4, R17 ;  /* 0x0000000425117c24 */ /* 0x000fe2000f8e0211 */
[----:B-12---:R-:W-:-:S04]  /*14d0*/  LEA R46, P5, R16, R20, 0x3 ;  /* 0x00000014102e7211 */ /* 0x006fc800078a18ff */
[----:B------:R-:W-:Y:S02]  /*14e0*/  LEA.HI.X R47, R16, R21, R17, 0x3, P5 ;  /* 0x00000015102f7211 */ /* 0x000fe400028f1c11 */
[----:B------:R-:W-:Y:S02]  /*14f0*/  MOV R16, R24 ;  /* 0x0000001800107202 */ /* 0x000fe40000000f00 */
[----:B------:R-:W-:Y:S01]  /*1500*/  MOV R17, R95 ;  /* 0x0000005f00117202 */ /* 0x000fe20000000f00 */
[----:B----4-:R-:W-:Y:S02]  /*1510*/  HFMA2 R48, -RZ, RZ, 0, 0 ;  /* 0x00000000ff307431 */ /* 0x010fe400000001ff */
[----:B------:R-:W-:Y:S02]  /*1520*/  HFMA2 R54, -RZ, RZ, 0, 0 ;  /* 0x00000000ff367431 */ /* 0x000fe400000001ff */
[----:B------:R-:W-:Y:S02]  /*1530*/  HFMA2 R130, -RZ, RZ, 0, 0 ;  /* 0x00000000ff827431 */ /* 0x000fe400000001ff */
[----:B------:R-:W-:Y:S01]  /*1540*/  IMAD.WIDE.U32 R16, R38, UR4, R16 ;  /* 0x0000000426107c25 */ /* 0x000fe2000f8e0010 */
[----:B------:R-:W-:Y:S01]  /*1550*/  MOV R52, RZ ;  /* 0x000000ff00347202 */ /* 0x000fe20000000f00 */
[----:B------:R-:W3:Y:S02]  /*1560*/  LDG.E.64 R46, desc[UR16][R46.64] ;  /* 0x000000102e2e7981 */ /* 0x000ee4000c1e1b00 */
[----:B------:R-:W-:Y:S01]  /*1570*/  IMAD R17, R39, UR4, R17 ;  /* 0x0000000427117c24 */ /* 0x000fe2000f8e0211 */
[----:B--2---:R-:W-:-:S02]  /*1580*/  LEA R50, P5, R16, R22, 0x3 ;  /* 0x0000001610327211 */ /* 0x004fc400078a18ff */
[----:B------:R-:W-:Y:S01]  /*1590*/  MOV R124, RZ ;  /* 0x000000ff007c7202 */ /* 0x000fe20000000f00 */
[----:B------:R-:W2:Y:S01]  /*15a0*/  @!P6 LDG.E R52, desc[UR16][R2.64+0x180] ;  /* 0x000180100234e981 */ /* 0x000ea2000c1e1900 */
[----:B------:R-:W-:Y:S02]  /*15b0*/  LEA.HI.X R51, R16, R23, R17, 0x3, P5 ;  /* 0x0000001710337211 */ /* 0x000fe400028f1c11 */
[----:B------:R-:W-:Y:S01]  /*15c0*/  ISETP.GE.AND P5, PT, R69, R119, PT ;  /* 0x000000774500720c */ /* 0x000fe20003fa6270 */
[----:B------:R-:W4:Y:S01]  /*15d0*/  @!P1 LDG.E R54, desc[UR16][R2.64+0x200] ;  /* 0x0002001002369981 */ /* 0x000f22000c1e1900 */
        /* <DEDUP_REMOVED lines=8> */
[----:B------:R-:W5:Y:S04]  /*1660*/  LDG.E.64 R50, desc[UR16][R50.64] ;  /* 0x0000001032327981 */ /* 0x000f68000c1e1b00 */
[----:B------:R-:W5:Y:S01]  /*1670*/  @!P5 LDG.E R48, desc[UR16][R2.64+0x100] ;  /* 0x000100100230d981 */ /* 0x000f62000c1e1900 */
[----:B------:R-:W0:Y:S01]  /*1680*/  S2UR UR7, SR_CgaCtaId ;  /* 0x00000000000779c3 */ /* 0x000e220000008800 */
[----:B------:R-:W-:Y:S01]  /*1690*/  ISETP.NE.AND P0, PT, R19, RZ, PT ;  /* 0x000000ff1300720c */ /* 0x000fe20003f05270 */
[----:B------:R-:W-:Y:S01]  /*16a0*/  UMOV UR6, 0x400 ;  /* 0x0000040000067882 */ /* 0x000fe20000000000 */
[----:B------:R-:W-:-:S02]  /*16b0*/  ISETP.NE.AND P5, PT, R94, RZ, PT ;  /* 0x000000ff5e00720c */ /* 0x000fc40003fa5270 */
[----:B------:R-:W-:Y:S01]  /*16c0*/  ISETP.NE.AND P6, PT, R94, 0x1f, PT ;  /* 0x0000001f5e00780c */ /* 0x000fe20003fc5270 */
[----:B------:R-:W-:Y:S01]  /*16d0*/  BSSY.RECONVERGENT B0, `(.L_x_17388) ;  /* 0x000005b000007945 */ /* 0x000fe20003800200 */
[----:B0-----:R-:W-:Y:S01]  /*16e0*/  ULEA UR6, UR7, UR6, 0x18 ;  /* 0x0000000607067291 */ /* 0x001fe2000f8ec0ff */
[----:B---3--:R-:W-:Y:S01]  /*16f0*/  FMUL.FTZ R17, R100, R47 ;  /* 0x0000002f64117220 */ /* 0x008fe20000410000 */
[----:B--2---:R0:W-:Y:S04]  /*1700*/  STS [R57+0x18c], R52 ;  /* 0x00018c3439007388 */ /* 0x0041e80000000800 */
[----:B----4-:R-:W-:Y:S04]  /*1710*/  STS [R57+0x210], R54 ;  /* 0x0002103639007388 */ /* 0x010fe80000000800 */
[----:B-----5:R-:W-:Y:S04]  /*1720*/  STS [R57+0x294], R124 ;  /* 0x0002947c39007388 */ /* 0x020fe80000000800 */
[----:B------:R1:W-:Y:S04]  /*1730*/  STS [R57], R16 ;  /* 0x0000001039007388 */ /* 0x0003e80000000800 */
[----:B------:R2:W-:Y:S04]  /*1740*/  STS [R57+0x84], R18 ;  /* 0x0000841239007388 */ /* 0x0005e80000000800 */
[----:B------:R-:W-:Y:S04]  /*1750*/  STS [R57+0x318], R130 ;  /* 0x0003188239007388 */ /* 0x000fe80000000800 */
[----:B------:R-:W-:Y:S01]  /*1760*/  STS [R57+0x39c], R132 ;  /* 0x00039c8439007388 */ /* 0x000fe20000000800 */
[----:B------:R-:W-:-:S03]  /*1770*/  FMUL.RZ R53, R17, 0.15915493667125701904 ;  /* 0x3e22f98311357820 */ /* 0x000fc6000040c000 */
[----:B------:R3:W-:Y:S01]  /*1780*/  STS [R57+0x108], R48 ;  /* 0x0001083039007388 */ /* 0x0007e20000000800 */
[----:B------:R-:W-:-:S03]  /*1790*/  NOP ;  /* 0x0000000000007918 */ /* 0x000fc60000000000 */
[----:B------:R-:W4:Y:S04]  /*17a0*/  LDS R150, [R112+0x14] ;  /* 0x0000140070967984 */ /* 0x000f280000000800 */
[----:B------:R-:W5:Y:S04]  /*17b0*/  LDS R151, [R112+0x4] ;  /* 0x0000040070977984 */ /* 0x000f680000000800 */
[----:B------:R-:W5:Y:S04]  /*17c0*/  LDS R147, [R112+0xc] ;  /* 0x00000c0070937984 */ /* 0x000f680000000800 */
[----:B------:R-:W5:Y:S01]  /*17d0*/  LDS R131, [R112+0x1c] ;  /* 0x00001c0070837984 */ /* 0x000f620000000800 */
[----:B------:R-:W-:-:S03]  /*17e0*/  FMUL.FTZ R17, R46, 1.4426950216293334961 ;  /* 0x3fb8aa3b2e117820 */ /* 0x000fc60000410000 */
[----:B------:R-:W5:Y:S04]  /*17f0*/  LDS R144, [R112+0x10] ;  /* 0x0000100070907984 */ /* 0x000f680000000800 */
[----:B------:R-:W5:Y:S04]  /*1800*/  LDS R149, [R112] ;  /* 0x0000000070957984 */ /* 0x000f680000000800 */
[----:B------:R-:W5:Y:S04]  /*1810*/  LDS R145, [R112+0x8] ;  /* 0x0000080070917984 */ /* 0x000f680000000800 */
[----:B------:R-:W5:Y:S01]  /*1820*/  LDS R130, [R112+0x18] ;  /* 0x0000180070827984 */ /* 0x000f620000000800 */
[C---:B------:R-:W-:Y:S01]  /*1830*/  FMUL.FTZ R49, R102.reuse, R47 ;  /* 0x0000002f66317220 */ /* 0x040fe20000410000 */
[-C--:B------:R-:W-:Y:S01]  /*1840*/  FMUL.FTZ R2, R102, R17.reuse ;  /* 0x0000001166027220 */ /* 0x080fe20000410000 */
[-C--:B------:R-:W-:Y:S01]  /*1850*/  FMUL.FTZ R19, R100, R17.reuse ;  /* 0x0000001164137220 */ /* 0x080fe20000410000 */
[-C--:B------:R-:W-:Y:S01]  /*1860*/  FMUL.FTZ R3, R104, R17.reuse ;  /* 0x0000001168037220 */ /* 0x080fe20000410000 */
[----:B------:R-:W-:Y:S01]  /*1870*/  FMUL.RZ R55, R49, 0.15915493667125701904 ;  /* 0x3e22f98331377820 */ /* 0x000fe2000040c000 */
[----:B------:R0:W-:Y:S01]  /*1880*/  MUFU.EX2 R125, R2 ;  /* 0x00000002007d7308 */ /* 0x0001e20000000800 */
[----:B------:R-:W-:Y:S01]  /*1890*/  FMUL.FTZ R49, R106, R17 ;  /* 0x000000116a317220 */ /* 0x000fe20000410000 */
[-C--:B------:R-:W-:Y:S01]  /*18a0*/  FMUL.FTZ R17, R104, R47.reuse ;  /* 0x0000002f68117220 */ /* 0x080fe20000410000 */
[----:B0-----:R-:W-:-:S05]  /*18b0*/  FMUL.FTZ R2, R106, R47 ;  /* 0x0000002f6a027220 */ /* 0x001fca0000410000 */
[----:B------:R-:W-:Y:S01]  /*18c0*/  MUFU.SIN R134, R53 ;  /* 0x0000003500867308 */ /* 0x000fe20000000400 */
[----:B------:R-:W-:-:S07]  /*18d0*/  FMUL.RZ R17, R17, 0.15915493667125701904 ;  /* 0x3e22f98311117820 */ /* 0x000fce000040c000 */
[----:B------:R0:W-:Y:S02]  /*18e0*/  MUFU.COS R136, R53 ;  /* 0x0000003500887308 */ /* 0x0001e40000000000 */
[----:B0-----:R-:W-:-:S06]  /*18f0*/  FMUL.RZ R53, R2, 0.15915493667125701904 ;  /* 0x3e22f98302357820 */ /* 0x001fcc000040c000 */
[----:B------:R-:W0:Y:S08]  /*1900*/  MUFU.COS R140, R55 ;  /* 0x00000037008c7308 */ /* 0x000e300000000000 */
[----:B------:R-:W4:Y:S08]  /*1910*/  MUFU.EX2 R19, R19 ;  /* 0x0000001300137308 */ /* 0x000f300000000800 */
[----:B------:R-:W-:Y:S08]  /*1920*/  MUFU.EX2 R49, R49 ;  /* 0x0000003100317308 */ /* 0x000ff00000000800 */
[----:B------:R-:W5:Y:S08]  /*1930*/  MUFU.COS R52, R53 ;  /* 0x0000003500347308 */ /* 0x000f700000000000 */
[----:B------:R-:W-:Y:S08]  /*1940*/  MUFU.EX2 R3, R3 ;  /* 0x0000000300037308 */ /* 0x000ff00000000800 */
[----:B-1----:R-:W-:Y:S08]  /*1950*/  MUFU.SIN R16, R17 ;  /* 0x0000001100107308 */ /* 0x002ff00000000400 */
[----:B--2---:R-:W1:Y:S08]  /*1960*/  MUFU.COS R18, R17 ;  /* 0x0000001100127308 */ /* 0x004e700000000000 */
[----:B---3--:R-:W2:Y:S01]  /*1970*/  MUFU.SIN R48, R53 ;  /* 0x0000003500307308 */ /* 0x008ea20000000400 */
[----:B------:R-:W-:-:S07]  /*1980*/  IADD3 R2, PT, PT, R129, UR4, RZ ;  /* 0x0000000481027c10 */ /* 0x000fce000fffe0ff */
[----:B------:R3:W2:Y:S01]  /*1990*/  MUFU.SIN R138, R55 ;  /* 0x00000037008a7308 */ /* 0x0006a20000000400 */
[----:B------:R-:W-:Y:S01]  /*19a0*/  SEL R2, R2, R83, !P5 ;  /* 0x0000005302027207 */ /* 0x000fe20006800000 */
[----:B0-----:R-:W-:Y:S01]  /*19b0*/  FMUL.FTZ R135, R125, R140 ;  /* 0x0000008c7d877220 */ /* 0x001fe20000410000 */
[----:B----4-:R-:W-:Y:S01]  /*19c0*/  FMUL.FTZ R54, R19, R136 ;  /* 0x0000008813367220 */ /* 0x010fe20000410000 */
[----:B-----5:R-:W-:Y:S01]  /*19d0*/  FMUL.FTZ R140, R49, R52 ;  /* 0x00000034318c7220 */ /* 0x020fe20000410000 */
[----:B------:R-:W-:Y:S01]  /*19e0*/  LEA R2, R2, UR6, 0x3 ;  /* 0x0000000602027c11 */ /* 0x000fe2000f8e18ff */
[C---:B-1----:R-:W-:Y:S01]  /*19f0*/  FMUL.FTZ R137, R3.reuse, R18 ;  /* 0x0000001203897220 */ /* 0x042fe20000410000 */
[----:B------:R-:W-:Y:S01]  /*1a00*/  FMUL.FTZ R124, R3, R16 ;  /* 0x00000010037c7220 */ /* 0x000fe20000410000 */
[C---:B------:R-:W-:Y:S01]  /*1a10*/  FMUL.FTZ R52, R50.reuse, R150 ;  /* 0x0000009632347220 */ /* 0x040fe20000410000 */
[----:B---3--:R-:W-:Y:S01]  /*1a20*/  FMUL.FTZ R55, R19, R134 ;  /* 0x0000008613377220 */ /* 0x008fe20000410000 */
[----:B--2---:R-:W-:Y:S01]  /*1a30*/  FMUL.FTZ R141, R49, R48 ;  /* 0x00000030318d7220 */ /* 0x004fe20000410000 */
        /* <DEDUP_REMOVED lines=8> */
[CC--:B------:R-:W-:Y:S01]  /*1ac0*/  FFMA.FTZ R143, R51.reuse, R144.reuse, R52 ;  /* 0x00000090338f7223 */ /* 0x0c0fe20000010034 */
[CC--:B------:R-:W-:Y:S01]  /*1ad0*/  FFMA.FTZ R3, R50.reuse, R149.reuse, -R3 ;  /* 0x0000009532037223 */ /* 0x0c0fe20000010803 */
[C---:B------:R-:W-:Y:S01]  /*1ae0*/  FFMA.FTZ R17, R51.reuse, R149, R16 ;  /* 0x0000009533117223 */ /* 0x040fe20000010010 */
[CC--:B------:R-:W-:Y:S01]  /*1af0*/  FFMA.FTZ R19, R50.reuse, R145.reuse, -R18 ;  /* 0x0000009132137223 */ /* 0x0c0fe20000010812 */
[C---:B------:R-:W-:Y:S01]  /*1b00*/  FFMA.FTZ R49, R51.reuse, R145, R48 ;  /* 0x0000009133317223 */ /* 0x040fe20000010030 */
[----:B------:R-:W-:Y:S01]  /*1b10*/  FFMA.FTZ R53, R50, R144, -R53 ;  /* 0x0000009032357223 */ /* 0x000fe20000010835 */
[----:B------:R-:W-:Y:S01]  /*1b20*/  FFMA.FTZ R142, R51, R130, R132 ;  /* 0x00000082338e7223 */ /* 0x000fe20000010084 */
[----:B------:R-:W-:Y:S01]  /*1b30*/  FMUL.FTZ R125, R125, R138 ;  /* 0x0000008a7d7d7220 */ /* 0x000fe20000410000 */
[----:B------:R-:W-:Y:S01]  /*1b40*/  FMUL.FTZ R138, R110, -R143 ;  /* 0x8000008f6e8a7220 */ /* 0x000fe20000410000 */
[----:B0-----:R-:W-:Y:S01]  /*1b50*/  FFMA.FTZ R2, R50, R130, -R133 ;  /* 0x0000008232027223 */ /* 0x001fe20000010885 */
        /* <DEDUP_REMOVED lines=13> */
[----:B------:R-:W-:-:S04]  /*1c30*/  IADD3 R2, PT, PT, R118, UR4, RZ ;  /* 0x0000000476027c10 */ /* 0x000fc8000fffe0ff */
[----:B------:R-:W-:-:S05]  /*1c40*/  LEA R2, R2, UR6, 0x3 ;  /* 0x0000000602027c11 */ /* 0x000fca000f8e18ff */
[----:B------:R2:W3:Y:S01]  /*1c50*/  LDS.64 R52, [R2+0xc90] ;  /* 0x000c900002347984 */ /* 0x0004e20000000a00 */
[----:B------:R-:W-:Y:S05]  /*1c60*/  BRA `(.L_x_17390) ;  /* 0x0000000000047947 */ /* 0x000fea0003800000 */
.L_x_17389:
[----:B------:R0:W1:Y:S02]  /*1c70*/  LDS.64 R52, [R85+UR5+0x1c98] ;  /* 0x001c980555347984 */ /* 0x0000640008000a00 */
.L_x_17390:
[----:B------:R-:W-:Y:S05]  /*1c80*/  BSYNC.RECONVERGENT B0 ;  /* 0x0000000000007941 */ /* 0x000fea0003800200 */
.L_x_17388:
[----:B--2---:R-:W-:-:S04]  /*1c90*/  IMAD.WIDE.U32 R2, R42, UR4, R44 ;  /* 0x000000042a027c25 */ /* 0x004fc8000f8e002c */
[----:B------:R-:W-:Y:S01]  /*1ca0*/  IMAD R3, R43, UR4, R3 ;  /* 0x000000042b037c24 */ /* 0x000fe2000f8e0203 */
[----:B------:R-:W-:-:S04]  /*1cb0*/  LEA R48, P6, R2, R109, 0x2 ;  /* 0x0000006d02307211 */ /* 0x000fc800078c10ff */
[----:B------:R-:W-:Y:S01]  /*1cc0*/  LEA.HI.X R49, R2, R107, R3, 0x2, P6 ;  /* 0x0000006b02317211 */ /* 0x000fe200030f1403 */
[-C--:B------:R-:W-:Y:S01]  /*1cd0*/  FMUL.FTZ R2, R116, R125.reuse ;  /* 0x0000007d74027220 */ /* 0x080fe20000410000 */
[----:B------:R-:W-:Y:S01]  /*1ce0*/  FMUL.FTZ R3, RZ, R125 ;  /* 0x0000007dff037220 */ /* 0x000fe20000410000 */
[----:B------:R-:W-:Y:S02]  /*1cf0*/  ISETP.GE.AND P6, PT, R58, 0x1, PT ;  /* 0x000000013a00780c */ /* 0x000fe40003fc6270 */
        /* <DEDUP_REMOVED lines=11> */
[C---:B------:R-:W-:Y:S01]  /*1db0*/  FMUL.FTZ R3, R55.reuse, R125 ;  /* 0x0000007d37037220 */ /* 0x040fe20000410000 */
[----:B------:R-:W-:Y:S01]  /*1dc0*/  FFMA.FTZ R2, R55, R135, R2 ;  /* 0x0000008737027223 */ /* 0x000fe20000010002 */
[C---:B------:R-:W-:Y:S01]  /*1dd0*/  FMUL.FTZ R153, R141.reuse, R18 ;  /* 0x000000128d997220 */ /* 0x040fe20000410000 */
[----:B------:R-:W-:Y:S01]  /*1de0*/  FMUL.FTZ R19, R141, R17 ;  /* 0x000000118d137220 */ /* 0x000fe20000410000 */
[----:B------:R-:W-:Y:S01]  /*1df0*/  FFMA.FTZ R3, R54, R135, -R3 ;  /* 0x0000008736037223 */ /* 0x000fe20000010803 */
[----:B------:R-:W-:Y:S01]  /*1e00*/  FMUL.FTZ R16, R124, R2 ;  /* 0x000000027c107220 */ /* 0x000fe20000410000 */
[C---:B------:R-:W-:Y:S01]  /*1e10*/  FFMA.FTZ R153, R140.reuse, R17, R153 ;  /* 0x000000118c997223 */ /* 0x040fe20000010099 */
[----:B------:R-:W-:Y:S01]  /*1e20*/  FFMA.FTZ R146, R140, R18, -R19 ;  /* 0x000000128c927223 */ /* 0x000fe20000010813 */
[-C--:B------:R-:W-:Y:S01]  /*1e30*/  FMUL.FTZ R17, R124, R3.reuse ;  /* 0x000000037c117220 */ /* 0x080fe20000410000 */
[----:B------:R-:W-:Y:S01]  /*1e40*/  FFMA.FTZ R16, R137, R3, -R16 ;  /* 0x0000000389107223 */ /* 0x000fe20000010810 */
[----:B------:R-:W-:Y:S01]  /*1e50*/  FADD.FTZ R18, RZ, R153 ;  /* 0x00000099ff127221 */ /* 0x000fe20000010000 */
[----:B------:R-:W-:Y:S01]  /*1e60*/  FADD.FTZ R19, R113, R146 ;  /* 0x0000009271137221 */ /* 0x000fe20000010000 */
[----:B------:R-:W-:Y:S01]  /*1e70*/  FFMA.FTZ R17, R137, R2, R17 ;  /* 0x0000000289117223 */ /* 0x000fe20000010011 */
[----:B------:R-:W-:-:S02]  /*1e80*/  FMUL.FTZ R3, R141, R16 ;  /* 0x000000108d037220 */ /* 0x000fc40000410000 */
[----:B------:R-:W2:Y:S02]  /*1e90*/  SHFL.UP PT, R157, R18, 0x1, RZ ;  /* 0x04200000129d7989 */ /* 0x000ea400000e00ff */
[CC--:B------:R-:W-:Y:S01]  /*1ea0*/  FFMA.FTZ R146, R140.reuse, R17.reuse, R3 ;  /* 0x000000118c927223 */ /* 0x0c0fe20000010003 */
[----:B------:R-:W-:Y:S01]  /*1eb0*/  FMUL.FTZ R17, R141, R17 ;  /* 0x000000118d117220 */ /* 0x000fe20000410000 */
[----:B------:R-:W4:Y:S03]  /*1ec0*/  SHFL.UP PT, R155, R19, 0x1, RZ ;  /* 0x04200000139b7989 */ /* 0x000f2600000e00ff */
[----:B------:R-:W-:Y:S01]  /*1ed0*/  FFMA.FTZ R148, R140, R16, -R17 ;  /* 0x000000108c947223 */ /* 0x000fe20000010811 */
[----:B------:R-:W5:Y:S04]  /*1ee0*/  SHFL.UP PT, R153, R146, 0x1, RZ ;  /* 0x0420000092997989 */ /* 0x000f6800000e00ff */
[----:B------:R-:W0:Y:S01]  /*1ef0*/  SHFL.UP PT, R3, R148, 0x1, RZ ;  /* 0x0420000094037989 */ /* 0x000e2200000e00ff */
[-C--:B--2---:R-:W-:Y:S01]  /*1f00*/  FMUL.FTZ R17, R146, R157.reuse ;  /* 0x0000009d92117220 */ /* 0x084fe20000410000 */
[----:B------:R-:W-:-:S03]  /*1f10*/  FMUL.FTZ R157, R148, R157 ;  /* 0x0000009d949d7220 */ /* 0x000fc60000410000 */
[-C--:B----4-:R-:W-:Y:S01]  /*1f20*/  FFMA.FTZ R2, R148, R155.reuse, -R17 ;  /* 0x0000009b94027223 */ /* 0x090fe20000010811 */
[C---:B------:R-:W-:Y:S01]  /*1f30*/  FFMA.FTZ R157, R146.reuse, R155, R157 ;  /* 0x0000009b929d7223 */ /* 0x040fe2000001009d */
[----:B-----5:R-:W-:-:S03]  /*1f40*/  FMUL.FTZ R17, R146, R153 ;  /* 0x0000009992117220 */ /* 0x020fc60000410000 */
[----:B------:R-:W-:Y:S01]  /*1f50*/  @P6 FADD.FTZ R18, R18, R157 ;  /* 0x0000009d12126221 */ /* 0x000fe20000010000 */
[C---:B------:R-:W-:Y:S01]  /*1f60*/  FMUL.FTZ R153, R148.reuse, R153 ;  /* 0x0000009994997220 */ /* 0x040fe20000410000 */
[----:B------:R-:W-:Y:S01]  /*1f70*/  @P6 FADD.FTZ R19, R19, R2 ;  /* 0x0000000213136221 */ /* 0x000fe20000010000 */
[-C--:B0-----:R-:W-:Y:S02]  /*1f80*/  @P6 FFMA.FTZ R148, R148, R3.reuse, -R17 ;  /* 0x0000000394946223 */ /* 0x081fe40000010811 */
[----:B------:R-:W0:Y:S01]  /*1f90*/  SHFL.UP PT, R155, R18, 0x2, RZ ;  /* 0x04400000129b7989 */ /* 0x000e2200000e00ff */
[----:B------:R-:W-:Y:S01]  /*1fa0*/  @P6 FFMA.FTZ R146, R146, R3, R153 ;  /* 0x0000000392926223 */ /* 0x000fe20000010099 */
[----:B------:R-:W-:Y:S02]  /*1fb0*/  ISETP.GE.AND P6, PT, R58, 0x2, PT ;  /* 0x000000023a00780c */ /* 0x000fe40003fc6270 */
[----:B------:R-:W2:Y:S04]  /*1fc0*/  SHFL.UP PT, R153, R19, 0x2, RZ ;  /* 0x0440000013997989 */ /* 0x000ea800000e00ff */
[----:B------:R-:W4:Y:S04]  /*1fd0*/  SHFL.UP PT, R17, R146, 0x2, RZ ;  /* 0x0440000092117989 */ /* 0x000f2800000e00ff */
[----:B------:R-:W5:Y:S01]  /*1fe0*/  SHFL.UP PT, R3, R148, 0x2, RZ ;  /* 0x0440000094037989 */ /* 0x000f6200000e00ff */
[-C--:B0-----:R-:W-:Y:S01]  /*1ff0*/  FMUL.FTZ R157, R146, R155.reuse ;  /* 0x0000009b929d7220 */ /* 0x081fe20000410000 */
[----:B------:R-:W-:-:S03]  /*2000*/  FMUL.FTZ R155, R148, R155 ;  /* 0x0000009b949b7220 */ /* 0x000fc60000410000 */
[-C--:B--2---:R-:W-:Y:S01]  /*2010*/  FFMA.FTZ R2, R148, R153.reuse, -R157 ;  /* 0x0000009994027223 */ /* 0x084fe2000001089d */
[C---:B------:R-:W-:Y:S01]  /*2020*/  FFMA.FTZ R155, R146.reuse, R153, R155 ;  /* 0x00000099929b7223 */ /* 0x040fe2000001009b */
[----:B----4-:R-:W-:-:S03]  /*2030*/  FMUL.FTZ R153, R146, R17 ;  /* 0x0000001192997220 */ /* 0x010fc60000410000 */
[----:B------:R-:W-:Y:S01]  /*2040*/  @P6 FADD.FTZ R18, R18, R155 ;  /* 0x0000009b12126221 */ /* 0x000fe20000010000 */
[----:B------:R-:W-:Y:S01]  /*2050*/  @P6 FADD.FTZ R19, R19, R2 ;  /* 0x0000000213136221 */ /* 0x000fe20000010000 */
[C---:B------:R-:W-:Y:S01]  /*2060*/  FMUL.FTZ R17, R148.reuse, R17 ;  /* 0x0000001194117220 */ /* 0x040fe20000410000 */
[-C--:B-----5:R-:W-:Y:S02]  /*2070*/  @P6 FFMA.FTZ R148, R148, R3.reuse, -R153 ;  /* 0x0000000394946223 */ /* 0x0a0fe40000010899 */
        /* <DEDUP_REMOVED lines=27> */
[C---:B------:R-:W-:Y:S01]  /*2230*/  FMUL.FTZ R17, R148.reuse, R17 ;  /* 0x0000001194117220 */ /* 0x040fe20000410000 */
[----:B------:R-:W-:Y:S01]  /*2240*/  @P6 FADD.FTZ R19, R19, R2 ;  /* 0x0000000213136221 */ /* 0x000fe20000010000 */
        /* <DEDUP_REMOVED lines=11> */
[-C--:B----4-:R-:W-:Y:S01]  /*2300*/  FMUL.FTZ R153, R146, R17.reuse ;  /* 0x0000001192997220 */ /* 0x090fe20000410000 */
[----:B------:R-:W-:Y:S01]  /*2310*/  FMUL.FTZ R17, R148, R17 ;  /* 0x0000001194117220 */ /* 0x000fe20000410000 */
[----:B------:R-:W-:Y:S01]  /*2320*/  @P6 FADD.FTZ R19, R19, R2 ;  /* 0x0000000213136221 */ /* 0x000fe20000010000 */
[----:B------:R-:W-:Y:S01]  /*2330*/  @P6 FADD.FTZ R18, R18, R155 ;  /* 0x0000009b12126221 */ /* 0x000fe20000010000 */
[-C--:B-----5:R-:W-:Y:S01]  /*2340*/  @P6 FFMA.FTZ R148, R148, R3.reuse, -R153 ;  /* 0x0000000394946223 */ /* 0x0a0fe20000010899 */
[----:B------:R-:W-:Y:S01]  /*2350*/  @P6 FFMA.FTZ R146, R146, R3, R17 ;  /* 0x0000000392926223 */ /* 0x000fe20000010011 */
[----:B------:R-:W-:Y:S01]  /*2360*/  CS2R R2, SRZ ;  /* 0x0000000000027805 */ /* 0x000fe2000001ff00 */
[----:B------:R-:W0:Y:S02]  /*2370*/  @P0 LDC R17, c[0x0][0x38c] ;  /* 0x0000e300ff110b82 */ /* 0x000e240000000800 */
[----:B0-----:R-:W-:-:S04]  /*2380*/  @P0 IMAD R17, R122, R17, UR4 ;  /* 0x000000047a110e24 */ /* 0x001fc8000f8e0211 */
[----:B------:R-:W-:-:S05]  /*2390*/  @P0 IMAD.WIDE R16, R17, 0x10, R32 ;  /* 0x0000001011100825 */ /* 0x000fca00078e0220 */
[----:B------:R0:W2:Y:S01]  /*23a0*/  @P0 LDG.E.64 R2, desc[UR16][R16.64+0x8] ;  /* 0x0000081010020981 */ /* 0x0000a2000c1e1b00 */
[----:B------:R-:W-:Y:S01]  /*23b0*/  ULEA UR7, UR4, UR6, 0x4 ;  /* 0x0000000604077291 */ /* 0x000fe2000f8e20ff */
[----:B------:R-:W-:Y:S02]  /*23c0*/  BSSY.RECONVERGENT B0, `(.L_x_17391) ;  /* 0x0000041000007945 */ /* 0x000fe40003800200 */
[----:B------:R-:W-:Y:S04]  /*23d0*/  SHFL.UP PT, R148, R148, 0x1, RZ ;  /* 0x0420000094947989 */ /* 0x000fe800000e00ff */
[----:B------:R-:W-:Y:S01]  /*23e0*/  SHFL.UP PT, R146, R146, 0x1, RZ ;  /* 0x0420000092927989 */ /* 0x000fe200000e00ff */
[----:B0-----:R-:W-:Y:S01]  /*23f0*/  HFMA2 R16, -RZ, RZ, 1.875, 0 ;  /* 0x3f800000ff107431 */ /* 0x001fe200000001ff */
[----:B------:R-:W-:-:S02]  /*2400*/  MOV R17, RZ ;  /* 0x000000ff00117202 */ /* 0x000fc40000000f00 */
[----:B------:R-:W-:Y:S04]  /*2410*/  SHFL.UP PT, R18, R18, 0x1, RZ ;  /* 0x0420000012127989 */ /* 0x000fe800000e00ff */
[----:B------:R-:W-:Y:S04]  /*2420*/  SHFL.UP PT, R19, R19, 0x1, RZ ;  /* 0x0420000013137989 */ /* 0x000fe800000e00ff */
[----:B--2---:R-:W0:Y:S04]  /*2430*/  SHFL.IDX PT, R3, R3, RZ, 0x1f ;  /* 0x00001fff03037589 */ /* 0x004e2800000e0000 */
[----:B------:R-:W2:Y:S01]  /*2440*/  SHFL.IDX PT, R152, R2, RZ, 0x1f ;  /* 0x00001fff02987589 */ /* 0x000ea200000e0000 */
[-C--:B0-----:R-:W-:Y:S01]  /*2450*/  FMUL.FTZ R155, R148, R3.reuse ;  /* 0x00000003949b7220 */ /* 0x081fe20000410000 */
[----:B------:R-:W-:-:S03]  /*2460*/  FMUL.FTZ R153, R146, R3 ;  /* 0x0000000392997220 */ /* 0x000fc60000410000 */
[-C--:B--2---:R-:W-:Y:S01]  /*2470*/  FFMA.FTZ R155, R146, R152.reuse, R155 ;  /* 0x00000098929b7223 */ /* 0x084fe2000001009b */
[----:B------:R-:W-:Y:S01]  /*2480*/  FFMA.FTZ R154, R148, R152, -R153 ;  /* 0x00000098949a7223 */ /* 0x000fe20000010899 */
[CC--:B------:R-:W-:Y:S02]  /*2490*/  FMUL.FTZ R153, R141.reuse, R142.reuse ;  /* 0x0000008e8d997220 */ /* 0x0c0fe40000410000 */
[----:B------:R-:W-:Y:S01]  /*24a0*/  @P5 FADD.FTZ R3, R18, R155 ;  /* 0x0000009b12035221 */ /* 0x000fe20000010000 */
[-C--:B------:R-:W-:Y:S01]  /*24b0*/  FMUL.FTZ R155, R141, R143.reuse ;  /* 0x0000008f8d9b7220 */ /* 0x080fe20000410000 */
[----:B------:R-:W-:Y:S01]  /*24c0*/  FFMA.FTZ R2, R140, R143, R153 ;  /* 0x0000008f8c027223 */ /* 0x000fe20000010099 */
[----:B------:R-:W-:Y:S01]  /*24d0*/  @P5 FADD.FTZ R152, R19, R154 ;  /* 0x0000009a13985221 */ /* 0x000fe20000010000 */
[----:B------:R-:W-:Y:S01]  /*24e0*/  ISETP.GE.AND P5, PT, R84, UR8, PT ;  /* 0x0000000854007c0c */ /* 0x000fe2000bfa6270 */
[----:B------:R-:W-:Y:S01]  /*24f0*/  FFMA.FTZ R155, R140, R142, -R155 ;  /* 0x0000008e8c9b7223 */ /* 0x000fe2000001089b */
[----:B------:R-:W-:Y:S01]  /*2500*/  FADD.FTZ R146, R139, R2 ;  /* 0x000000028b927221 */ /* 0x000fe20000010000 */
[CC--:B-1-3--:R-:W-:Y:S01]  /*2510*/  FMUL.FTZ R153, R141.reuse, R53.reuse ;  /* 0x000000358d997220 */ /* 0x0cafe20000410000 */
[----:B------:R-:W-:Y:S01]  /*2520*/  ISETP.NE.OR P5, PT, R94, RZ, P5 ;  /* 0x000000ff5e00720c */ /* 0x000fe20002fa5670 */
[----:B------:R-:W-:Y:S01]  /*2530*/  FADD.FTZ R155, R138, R155 ;  /* 0x0000009b8a9b7221 */ /* 0x000fe20000010000 */
[----:B------:R-:W-:Y:S01]  /*2540*/  FMUL.FTZ R2, R140, R53 ;  /* 0x000000358c027220 */ /* 0x000fe20000410000 */
[----:B------:R-:W-:Y:S01]  /*2550*/  FMUL.FTZ R148, R124, R146 ;  /* 0x000000927c947220 */ /* 0x000fe20000410000 */
[-C--:B------:R-:W-:Y:S01]  /*2560*/  FFMA.FTZ R153, R140, R52.reuse, -R153 ;  /* 0x000000348c997223 */ /* 0x080fe20000010899 */
[CC--:B------:R-:W-:Y:S01]  /*2570*/  FMUL.FTZ R157, R124.reuse, R155.reuse ;  /* 0x0000009b7c9d7220 */ /* 0x0c0fe20000410000 */
[----:B------:R-:W-:Y:S01]  /*2580*/  FFMA.FTZ R2, -R141, R52, -R2 ;  /* 0x000000348d027223 */ /* 0x000fe20000010902 */
[C---:B------:R-:W-:Y:S01]  /*2590*/  FFMA.FTZ R155, R137.reuse, R155, -R148 ;  /* 0x0000009b899b7223 */ /* 0x040fe20000010894 */
[----:B------:R-:W-:Y:S01]  /*25a0*/  CS2R R18, SRZ ;  /* 0x0000000000127805 */ /* 0x000fe2000001ff00 */
[C---:B------:R-:W-:Y:S01]  /*25b0*/  FFMA.FTZ R157, R137.reuse, R146, R157 ;  /* 0x00000092899d7223 */ /* 0x040fe2000001009d */
[CC--:B------:R-:W-:Y:S01]  /*25c0*/  FMUL.FTZ R148, R124.reuse, R153.reuse ;  /* 0x000000997c947220 */ /* 0x0c0fe20000410000 */
[-C--:B------:R-:W-:Y:S01]  /*25d0*/  FMUL.FTZ R146, R124, R2.reuse ;  /* 0x000000027c927220 */ /* 0x080fe20000410000 */
[----:B------:R-:W-:Y:S01]  /*25e0*/  FADD.FTZ R156, R136, R155 ;  /* 0x0000009b889c7221 */ /* 0x000fe20000010000 */
[----:B------:R-:W-:Y:S01]  /*25f0*/  FADD.FTZ R154, R134, R157 ;  /* 0x0000009d869a7221 */ /* 0x000fe20000010000 */
[C---:B------:R-:W-:Y:S01]  /*2600*/  FFMA.FTZ R148, R137.reuse, R2, -R148 ;  /* 0x0000000289947223 */ /* 0x040fe20000010894 */
[----:B------:R-:W0:Y:S01]  /*2610*/  @!P5 LDS.128 R16, [UR7+0x1d90] ;  /* 0x001d9007ff10d984 */ /* 0x000e220008000c00 */
[----:B------:R-:W-:Y:S01]  /*2620*/  FFMA.FTZ R146, R137, R153, R146 ;  /* 0x0000009989927223 */ /* 0x000fe20000010092 */
[C---:B------:R-:W-:Y:S01]  /*2630*/  FMUL.FTZ R2, R125.reuse, R156 ;  /* 0x0000009c7d027220 */ /* 0x040fe20000410000 */
[----:B------:R-:W-:Y:S01]  /*2640*/  FMUL.FTZ R157, R125, R154 ;  /* 0x0000009a7d9d7220 */ /* 0x000fe20000410000 */
[----:B------:R-:W-:Y:S01]  /*2650*/  ISETP.NE.AND P5, PT, R121, 0x1f, PT ;  /* 0x0000001f7900780c */ /* 0x000fe20003fa5270 */
[C---:B------:R-:W-:Y:S01]  /*2660*/  FMUL.FTZ R153, R125.reuse, R148 ;  /* 0x000000947d997220 */ /* 0x040fe20000410000 */
[----:B------:R-:W-:Y:S01]  /*2670*/  FMUL.FTZ R155, R125, R146 ;  /* 0x000000927d9b7220 */ /* 0x000fe20000410000 */
[C---:B------:R-:W-:Y:S01]  /*2680*/  FFMA.FTZ R2, R135.reuse, R154, R2 ;  /* 0x0000009a87027223 */ /* 0x040fe20000010002 */
[C---:B------:R-:W-:Y:S01]  /*2690*/  FFMA.FTZ R157, R135.reuse, R156, -R157 ;  /* 0x0000009c879d7223 */ /* 0x040fe2000001089d */
[C---:B------:R-:W-:Y:S01]  /*26a0*/  FFMA.FTZ R160, R135.reuse, R146, R153 ;  /* 0x0000009287a07223 */ /* 0x040fe20000010099 */
[----:B------:R-:W-:Y:S01]  /*26b0*/  FFMA.FTZ R162, R135, R148, -R155 ;  /* 0x0000009487a27223 */ /* 0x000fe2000001089b */
[----:B------:R-:W-:Y:S01]  /*26c0*/  FADD.FTZ R158, R133, R2 ;  /* 0x00000002859e7221 */ /* 0x000fe20000010000 */
[----:B------:R-:W-:-:S02]  /*26d0*/  FADD.FTZ R157, R132, R157 ;  /* 0x0000009d849d7221 */ /* 0x000fc40000010000 */
[----:B------:R1:W2:Y:S04]  /*26e0*/  SHFL.DOWN PT, R146, R160, 0x1, 0x1f ;  /* 0x08201f00a0927f89 */ /* 0x0002a800000e0000 */
        /* <DEDUP_REMOVED lines=14> */
.L_x_17392:
[----:B------:R-:W-:Y:S05]  /*27d0*/  BSYNC.RECONVERGENT B0 ;  /* 0x0000000000007941 */ /* 0x000fea0003800200 */
.L_x_17391:
[----:B------:R-:W-:Y:S01]  /*27e0*/  ISETP.GT.U32.AND P5, PT, R121, 0x1d, PT ;  /* 0x0000001d7900780c */ /* 0x000fe20003fa4070 */
        /* <DEDUP_REMOVED lines=16> */
.L_x_17394:
[----:B------:R-:W-:Y:S05]  /*28f0*/  BSYNC.RECONVERGENT B0 ;  /* 0x0000000000007941 */ /* 0x000fea0003800200 */
.L_x_17393:
        /* <DEDUP_REMOVED lines=17> */
.L_x_17396:
[----:B------:R-:W-:Y:S05]  /*2a10*/  BSYNC.RECONVERGENT B0 ;  /* 0x0000000000007941 */ /* 0x000fea0003800200 */
.L_x_17395:
        /* <DEDUP_REMOVED lines=17> */
.L_x_17398:
[----:B------:R-:W-:Y:S05]  /*2b30*/  BSYNC.RECONVERGENT B0 ;  /* 0x0000000000007941 */ /* 0x000fea0003800200 */
.L_x_17397:
        /* <DEDUP_REMOVED lines=17> */
.L_x_17400:
[----:B------:R-:W-:Y:S05]  /*2c50*/  BSYNC.RECONVERGENT B0 ;  /* 0x0000000000007941 */ /* 0x000fea0003800200 */
.L_x_17399:
[----:B-1----:R-:W-:Y:S01]  /*2c60*/  SHFL.DOWN PT, R146, R162, 0x1, 0x1f ;  /* 0x08201f00a2927f89 */ /* 0x002fe200000e0000 */
[----:B------:R-:W-:Y:S01]  /*2c70*/  ISETP.NE.AND P5, PT, R94, 0x1f, PT ;  /* 0x0000001f5e00780c */ /* 0x000fe20003fa5270 */
[----:B------:R-:W-:Y:S02]  /*2c80*/  BSSY.RECONVERGENT B0, `(.L_x_17401) ;  /* 0x00000a4000007945 */ /* 0x000fe40003800200 */
[----:B------:R-:W1:Y:S04]  /*2c90*/  SHFL.IDX PT, R155, R19, RZ, 0x1f ;  /* 0x00001fff139b7589 */ /* 0x000e6800000e0000 */
[----:B------:R-:W5:Y:S04]  /*2ca0*/  SHFL.DOWN PT, R2, R160, 0x1, 0x1f ;  /* 0x08201f00a0027f89 */ /* 0x000f6800000e0000 */
[----:B------:R-:W0:Y:S04]  /*2cb0*/  SHFL.IDX PT, R156, R18, RZ, 0x1f ;  /* 0x00001fff129c7589 */ /* 0x000e2800000e0000 */
[----:B------:R-:W0:Y:S04]  /*2cc0*/  SHFL.DOWN PT, R148, R158, 0x1, 0x1f ;  /* 0x08201f009e947f89 */ /* 0x000e2800000e0000 */
[----:B------:R-:W0:Y:S04]  /*2cd0*/  SHFL.DOWN PT, R154, R157, 0x1, 0x1f ;  /* 0x08201f009d9a7f89 */ /* 0x000e2800000e0000 */
[----:B--23--:R-:W2:Y:S01]  /*2ce0*/  SHFL.IDX PT, R162, R162, RZ, 0x1f ;  /* 0x00001fffa2a27589 */ /* 0x00cea200000e0000 */
[----:B-1----:R-:W-:-:S03]  /*2cf0*/  @P5 FMUL.FTZ R153, R146, R155 ;  /* 0x0000009b92995220 */ /* 0x002fc60000410000 */
[----:B------:R-:W1:Y:S01]  /*2d00*/  SHFL.IDX PT, R160, R160, RZ, 0x1f ;  /* 0x00001fffa0a07589 */ /* 0x000e6200000e0000 */
[----:B-----5:R-:W-:-:S03]  /*2d10*/  @P5 FMUL.FTZ R159, R2, R155 ;  /* 0x0000009b029f5220 */ /* 0x020fc60000410000 */
[----:B----4-:R-:W3:Y:S01]  /*2d20*/  SHFL.IDX PT, R158, R158, RZ, 0x1f ;  /* 0x00001fff9e9e7589 */ /* 0x010ee200000e0000 */
[-C--:B0-----:R-:W-:Y:S01]  /*2d30*/  @P5 FFMA.FTZ R153, R2, R156.reuse, -R153 ;  /* 0x0000009c02995223 */ /* 0x081fe20000010899 */
[----:B------:R-:W-:Y:S02]  /*2d40*/  @P5 FFMA.FTZ R159, R146, R156, R159 ;  /* 0x0000009c929f5223 */ /* 0x000fe4000001009f */
[----:B------:R-:W0:Y:S01]  /*2d50*/  SHFL.IDX PT, R157, R157, RZ, 0x1f ;  /* 0x00001fff9d9d7589 */ /* 0x000e2200000e0000 */
[----:B------:R-:W-:Y:S01]  /*2d60*/  @P5 FADD.FTZ R156, R148, R153 ;  /* 0x00000099949c5221 */ /* 0x000fe20000010000 */
[CC--:B------:R-:W-:Y:S01]  /*2d70*/  FMUL.FTZ R153, R55.reuse, R152.reuse ;  /* 0x0000009837997220 */ /* 0x0c0fe20000410000 */
[-C--:B------:R-:W-:Y:S01]  /*2d80*/  FMUL.FTZ R55, R55, R3.reuse ;  /* 0x0000000337377220 */ /* 0x080fe20000410000 */
[----:B------:R-:W-:Y:S02]  /*2d90*/  @P5 FADD.FTZ R155, R154, R159 ;  /* 0x0000009f9a9b5221 */ /* 0x000fe40000010000 */
[C---:B------:R-:W-:Y:S01]  /*2da0*/  FFMA.FTZ R2, R54.reuse, R3, R153 ;  /* 0x0000000336027223 */ /* 0x040fe20000010099 */
[----:B------:R-:W-:Y:S01]  /*2db0*/  FFMA.FTZ R55, R54, R152, -R55 ;  /* 0x0000009836377223 */ /* 0x000fe20000010837 */
[----:B------:R-:W-:Y:S01]  /*2dc0*/  ISETP.NE.AND P5, PT, R94, RZ, PT ;  /* 0x000000ff5e00720c */ /* 0x000fe20003fa5270 */
[----:B--2---:R-:W-:Y:S01]  /*2dd0*/  FMUL.FTZ R163, R162, R19 ;  /* 0x00000013a2a37220 */ /* 0x004fe20000410000 */
[----:B------:R-:W-:Y:S01]  /*2de0*/  FADD.FTZ R2, RZ, R2 ;  /* 0x00000002ff027221 */ /* 0x000fe20000010000 */
[----:B------:R-:W-:-:S03]  /*2df0*/  FADD.FTZ R146, R116, R55 ;  /* 0x0000003774927221 */ /* 0x000fc60000010000 */
[C---:B------:R-:W-:Y:S01]  /*2e00*/  FMUL.FTZ R54, R125.reuse, R2 ;  /* 0x000000027d367220 */ /* 0x040fe20000410000 */
[----:B------:R-:W-:Y:S01]  /*2e10*/  FMUL.FTZ R3, R125, R146 ;  /* 0x000000927d037220 */ /* 0x000fe20000410000 */
[C---:B------:R-:W-:Y:S01]  /*2e20*/  FMUL.FTZ R152, R151.reuse, R2 ;  /* 0x0000000297987220 */ /* 0x040fe20000410000 */
[-C--:B------:R-:W-:Y:S01]  /*2e30*/  FMUL.FTZ R55, R151, R146.reuse ;  /* 0x0000009297377220 */ /* 0x080fe20000410000 */
[C---:B------:R-:W-:Y:S01]  /*2e40*/  FFMA.FTZ R54, R135.reuse, R146, -R54 ;  /* 0x0000009287367223 */ /* 0x040fe20000010836 */
[----:B------:R-:W-:Y:S01]  /*2e50*/  FFMA.FTZ R3, R135, R2, R3 ;  /* 0x0000000287037223 */ /* 0x000fe20000010003 */
[----:B------:R-:W-:Y:S02]  /*2e60*/  FFMA.FTZ R151, R149, R146, -R152 ;  /* 0x0000009295977223 */ /* 0x000fe40000010898 */
[----:B------:R-:W-:Y:S01]  /*2e70*/  FADD.FTZ R148, R115, R54 ;  /* 0x0000003673947221 */ /* 0x000fe20000010000 */
[----:B------:R-:W-:Y:S01]  /*2e80*/  FADD.FTZ R54, RZ, R3 ;  /* 0x00000003ff367221 */ /* 0x000fe20000010000 */
[----:B------:R-:W-:Y:S01]  /*2e90*/  FFMA.FTZ R3, R149, R2, R55 ;  /* 0x0000000295037223 */ /* 0x000fe20000010037 */
[----:B------:R-:W-:Y:S01]  /*2ea0*/  FFMA.FTZ R151, R0, R151, RZ ;  /* 0x0000009700977223 */ /* 0x000fe200000100ff */
[C---:B------:R-:W-:Y:S01]  /*2eb0*/  FMUL.FTZ R152, R124.reuse, R148 ;  /* 0x000000947c987220 */ /* 0x040fe20000410000 */
[-C--:B------:R-:W-:Y:S01]  /*2ec0*/  FMUL.FTZ R55, R124, R54.reuse ;  /* 0x000000367c377220 */ /* 0x080fe20000410000 */
[C---:B------:R-:W-:Y:S01]  /*2ed0*/  FMUL.FTZ R154, R147.reuse, R54 ;  /* 0x00000036939a7220 */ /* 0x040fe20000410000 */
[----:B------:R-:W-:Y:S01]  /*2ee0*/  FMUL.FTZ R149, R147, R148 ;  /* 0x0000009493957220 */ /* 0x000fe20000410000 */
[C---:B------:R-:W-:Y:S01]  /*2ef0*/  FFMA.FTZ R152, R137.reuse, R54, R152 ;  /* 0x0000003689987223 */ /* 0x040fe20000010098 */
[-C--:B------:R-:W-:Y:S01]  /*2f00*/  FFMA.FTZ R147, R137, R148.reuse, -R55 ;  /* 0x0000009489937223 */ /* 0x080fe20000010837 */
[C---:B------:R-:W-:Y:S01]  /*2f10*/  FFMA.FTZ R154, R145.reuse, R148, -R154 ;  /* 0x00000094919a7223 */ /* 0x040fe2000001089a */
[----:B------:R-:W-:Y:S01]  /*2f20*/  FFMA.FTZ R3, -R0, R3, RZ ;  /* 0x0000000300037223 */ /* 0x000fe200000101ff */
[----:B------:R-:W-:Y:S01]  /*2f30*/  FADD.FTZ R55, RZ, R152 ;  /* 0x00000098ff377221 */ /* 0x000fe20000010000 */
[----:B------:R-:W-:Y:S01]  /*2f40*/  FFMA.FTZ R152, R145, R54, R149 ;  /* 0x0000003691987223 */ /* 0x000fe20000010095 */
[----:B------:R-:W-:Y:S01]  /*2f50*/  FADD.FTZ R145, R114, R147 ;  /* 0x0000009372917221 */ /* 0x000fe20000010000 */
[----:B------:R-:W-:Y:S01]  /*2f60*/  FFMA.FTZ R151, R108, R154, R151 ;  /* 0x0000009a6c977223 */ /* 0x000fe20000010097 */
[----:B------:R-:W-:Y:S01]  /*2f70*/  FMUL.FTZ R147, R150, R55 ;  /* 0x0000003796937220 */ /* 0x000fe20000410000 */
[----:B------:R-:W-:Y:S01]  /*2f80*/  FFMA.FTZ R3, -R108, R152, R3 ;  /* 0x000000986c037223 */ /* 0x000fe20000010103 */
[-C--:B------:R-:W-:Y:S01]  /*2f90*/  FMUL.FTZ R150, R150, R145.reuse ;  /* 0x0000009196967220 */ /* 0x080fe20000410000 */
[----:B------:R-:W-:Y:S01]  /*2fa0*/  FMUL.FTZ R154, R50, R2 ;  /* 0x00000002329a7220 */ /* 0x000fe20000410000 */
[----:B------:R-:W-:Y:S01]  /*2fb0*/  FFMA.FTZ R147, R144, R145, -R147 ;  /* 0x0000009190937223 */ /* 0x000fe20000010893 */
[----:B------:R-:W-:Y:S01]  /*2fc0*/  FMUL.FTZ R164, R50, R54 ;  /* 0x0000003632a47220 */ /* 0x000fe20000410000 */
[-C--:B------:R-:W-:Y:S01]  /*2fd0*/  FFMA.FTZ R144, R144, R55.reuse, R150 ;  /* 0x0000003790907223 */ /* 0x080fe20000010096 */
[-C--:B------:R-:W-:Y:S01]  /*2fe0*/  FMUL.FTZ R150, R141, R55.reuse ;  /* 0x000000378d967220 */ /* 0x080fe20000410000 */
[C---:B------:R-:W-:Y:S01]  /*2ff0*/  FFMA.FTZ R149, R51.reuse, R146, R154 ;  /* 0x0000009233957223 */ /* 0x040fe2000001009a */
[----:B------:R-:W-:Y:S01]  /*3000*/  FMUL.FTZ R154, R51, R55 ;  /* 0x00000037339a7220 */ /* 0x000fe20000410000 */
[----:B------:R-:W-:Y:S01]  /*3010*/  FFMA.FTZ R144, -R110, R144, R3 ;  /* 0x000000906e907223 */ /* 0x000fe20000010103 */
[-C--:B------:R-:W-:Y:S01]  /*3020*/  FMUL.FTZ R3, R141, R145.reuse ;  /* 0x000000918d037220 */ /* 0x080fe20000410000 */
[----:B------:R-:W-:Y:S01]  /*3030*/  FFMA.FTZ R150, R140, R145, -R150 ;  /* 0x000000918c967223 */ /* 0x000fe20000010896 */
[----:B------:R-:W-:Y:S01]  /*3040*/  FFMA.FTZ R152, R110, R147, R151 ;  /* 0x000000936e987223 */ /* 0x000fe20000010097 */
[----:B------:R-:W-:Y:S01]  /*3050*/  FMUL.FTZ R147, R51, R2 ;  /* 0x0000000233937220 */ /* 0x000fe20000410000 */
[-C--:B------:R-:W-:Y:S01]  /*3060*/  FFMA.FTZ R3, R140, R55.reuse, R3 ;  /* 0x000000378c037223 */ /* 0x080fe20000010003 */
[----:B------:R-:W-:Y:S01]  /*3070*/  FADD.FTZ R150, R113, R150 ;  /* 0x0000009671967221 */ /* 0x000fe20000010000 */
[C---:B------:R-:W-:Y:S01]  /*3080*/  FMUL.FTZ R151, R51.reuse, R54 ;  /* 0x0000003633977220 */ /* 0x040fe20000410000 */
[C---:B------:R-:W-:Y:S01]  /*3090*/  FMUL.FTZ R161, R50.reuse, R55 ;  /* 0x0000003732a17220 */ /* 0x040fe20000410000 */
[----:B------:R-:W-:Y:S01]  /*30a0*/  FADD.FTZ R3, RZ, R3 ;  /* 0x00000003ff037221 */ /* 0x000fe20000010000 */
[C---:B------:R-:W-:Y:S01]  /*30b0*/  FFMA.FTZ R153, R50.reuse, R145, -R154 ;  /* 0x0000009132997223 */ /* 0x040fe2000001089a */
[C---:B------:R-:W-:Y:S01]  /*30c0*/  FFMA.FTZ R147, R50.reuse, R146, -R147 ;  /* 0x0000009232937223 */ /* 0x040fe20000010893 */
[C---:B------:R-:W-:Y:S01]  /*30d0*/  FFMA.FTZ R151, R50.reuse, R148, -R151 ;  /* 0x0000009432977223 */ /* 0x040fe20000010897 */
[CC--:B------:R-:W-:Y:S01]  /*30e0*/  FMUL.FTZ R159, R51.reuse, R3.reuse ;  /* 0x00000003339f7220 */ /* 0x0c0fe20000410000 */
[----:B------:R-:W-:Y:S01]  /*30f0*/  FMUL.FTZ R165, R50, R3 ;  /* 0x0000000332a57220 */ /* 0x000fe20000410000 */
[C---:B------:R-:W-:Y:S01]  /*3100*/  FFMA.FTZ R161, R51.reuse, R145, R161 ;  /* 0x0000009133a17223 */ /* 0x040fe200000100a1 */
[----:B------:R-:W-:Y:S01]  /*3110*/  FADD.FTZ R146, -R116, R146 ;  /* 0x0000009274927221 */ /* 0x000fe20000010100 */
[----:B------:R-:W-:Y:S01]  /*3120*/  FFMA.FTZ R154, R50, R150, -R159 ;  /* 0x00000096329a7223 */ /* 0x000fe2000001089f */
[C---:B------:R-:W-:Y:S01]  /*3130*/  FFMA.FTZ R159, R51.reuse, R148, R164 ;  /* 0x00000094339f7223 */ /* 0x040fe200000100a4 */
[----:B------:R-:W-:Y:S01]  /*3140*/  FFMA.FTZ R50, R51, R150, R165 ;  /* 0x0000009633327223 */ /* 0x000fe200000100a5 */
[-C--:B------:R-:W-:Y:S01]  /*3150*/  FMUL.FTZ R164, R156, R53.reuse ;  /* 0x000000359ca47220 */ /* 0x080fe20000410000 */
[-C--:B-1----:R-:W-:Y:S01]  /*3160*/  FFMA.FTZ R51, R160, R18.reuse, -R163 ;  /* 0x00000012a0337223 */ /* 0x082fe200000108a3 */
[C---:B------:R-:W-:Y:S01]  /*3170*/  FMUL.FTZ R163, R155.reuse, R53 ;  /* 0x000000359ba37220 */ /* 0x040fe20000410000 */
[CC--:B------:R-:W-:Y:S01]  /*3180*/  FMUL.FTZ R53, R162.reuse, R17.reuse ;  /* 0x00000011a2357220 */ /* 0x0c0fe20000410000 */
[C---:B------:R-:W-:Y:S01]  /*3190*/  FMUL.FTZ R18, R162.reuse, R18 ;  /* 0x00000012a2127220 */ /* 0x040fe20000410000 */
[----:B------:R-:W-:Y:S01]  /*31a0*/  FFMA.FTZ R155, R155, R52, -R164 ;  /* 0x000000349b9b7223 */ /* 0x000fe200000108a4 */
[-C--:B------:R-:W-:Y:S01]  /*31b0*/  FMUL.FTZ R162, R162, R16.reuse ;  /* 0x00000010a2a27220 */ /* 0x080fe20000410000 */
[----:B------:R-:W-:Y:S01]  /*31c0*/  FFMA.FTZ R16, R160, R16, -R53 ;  /* 0x00000010a0107223 */ /* 0x000fe20000010835 */
[----:B------:R-:W-:Y:S01]  /*31d0*/  FFMA.FTZ R156, R156, R52, R163 ;  /* 0x000000349c9c7223 */ /* 0x000fe200000100a3 */
[----:B------:R-:W-:Y:S01]  /*31e0*/  FADD.FTZ R53, R142, R155 ;  /* 0x0000009b8e357221 */ /* 0x000fe20000010000 */
[C---:B------:R-:W-:Y:S01]  /*31f0*/  FFMA.FTZ R17, R160.reuse, R17, R162 ;  /* 0x00000011a0117223 */ /* 0x040fe200000100a2 */
[----:B------:R-:W-:Y:S01]  /*3200*/  FFMA.FTZ R160, R160, R19, R18 ;  /* 0x00000013a0a07223 */ /* 0x000fe20000010012 */
[----:B---3--:R-:W-:Y:S01]  /*3210*/  FADD.FTZ R18, R158, R51 ;  /* 0x000000339e127221 */ /* 0x008fe20000010000 */
[----:B------:R-:W-:Y:S01]  /*3220*/  FADD.FTZ R143, R143, R156 ;  /* 0x0000009c8f8f7221 */ /* 0x000fe20000010000 */
[----:B------:R-:W-:Y:S01]  /*3230*/  FMUL.FTZ R51, R141, R53 ;  /* 0x000000358d337220 */ /* 0x000fe20000410000 */
[----:B0-----:R-:W-:Y:S01]  /*3240*/  FADD.FTZ R19, R157, R160 ;  /* 0x000000a09d137221 */ /* 0x001fe20000010000 */
[----:B------:R-:W-:Y:S01]  /*3250*/  FMUL.FTZ R156, R0, R147 ;  /* 0x00000093009c7220 */ /* 0x000fe20000410000 */
[-C--:B------:R-:W-:Y:S01]  /*3260*/  FMUL.FTZ R142, R141, R143.reuse ;  /* 0x0000008f8d8e7220 */ /* 0x080fe20000410000 */
[----:B------:R-:W-:Y:S01]  /*3270*/  FFMA.FTZ R52, R140, R143, R51 ;  /* 0x0000008f8c347223 */ /* 0x000fe20000010033 */
[----:B------:R-:W-:Y:S01]  /*3280*/  FMUL.FTZ R158, R0, -R149 ;  /* 0x80000095009e7220 */ /* 0x000fe20000410000 */
[----:B------:R0:W-:Y:S01]  /*3290*/  @!P5 STS.128 [UR7+0x1d90], R16 ;  /* 0x001d9010ff00d988 */ /* 0x0001e20008000c07 */
[----:B------:R-:W-:Y:S01]  /*32a0*/  FFMA.FTZ R51, R140, R53, -R142 ;  /* 0x000000358c337223 */ /* 0x000fe2000001088e */
[----:B------:R-:W-:Y:S01]  /*32b0*/  FADD.FTZ R139, R139, R52 ;  /* 0x000000348b8b7221 */ /* 0x000fe20000010000 */
[----:B------:R-:W-:Y:S01]  /*32c0*/  FMUL.FTZ R140, R108, -R159 ;  /* 0x8000009f6c8c7220 */ /* 0x000fe20000410000 */
[C---:B------:R-:W-:Y:S01]  /*32d0*/  FMUL.FTZ R154, R123.reuse, R154 ;  /* 0x0000009a7b9a7220 */ /* 0x040fe20000410000 */
[----:B------:R-:W-:Y:S01]  /*32e0*/  FADD.FTZ R51, R138, R51 ;  /* 0x000000338a337221 */ /* 0x000fe20000010000 */
[----:B------:R-:W-:Y:S01]  /*32f0*/  FMUL.FTZ R52, R124, R139 ;  /* 0x0000008b7c347220 */ /* 0x000fe20000410000 */
[----:B------:R-:W-:Y:S01]  /*3300*/  FMUL.FTZ R138, R108, R151 ;  /* 0x000000976c8a7220 */ /* 0x000fe20000410000 */
[----:B------:R-:W-:Y:S01]  /*3310*/  FMUL.FTZ R50, R123, -R50 ;  /* 0x800000327b327220 */ /* 0x000fe20000410000 */
[----:B------:R-:W-:Y:S01]  /*3320*/  FMUL.FTZ R124, R124, R51 ;  /* 0x000000337c7c7220 */ /* 0x000fe20000410000 */
[----:B------:R-:W-:Y:S01]  /*3330*/  STS [R71+0x420], R156 ;  /* 0x0004209c47007388 */ /* 0x000fe20000000800 */
[----:B------:R-:W-:Y:S01]  /*3340*/  FADD.FTZ R145, -R114, R145 ;  /* 0x0000009172917221 */ /* 0x000fe20000010100 */
[----:B------:R-:W-:Y:S01]  /*3350*/  FMUL.FTZ R149, R131, R3 ;  /* 0x0000000383957220 */ /* 0x000fe20000410000 */
[C---:B0-----:R-:W-:Y:S01]  /*3360*/  FFMA.FTZ R17, R137.reuse, R51, -R52 ;  /* 0x0000003389117223 */ /* 0x041fe20000010834 */
[C---:B------:R-:W-:Y:S01]  /*3370*/  FMUL.FTZ R18, R110.reuse, R153 ;  /* 0x000000996e127220 */ /* 0x040fe20000410000 */
[----:B------:R-:W-:Y:S01]  /*3380*/  FMUL.FTZ R52, R110, -R161 ;  /* 0x800000a16e347220 */ /* 0x000fe20000410000 */
[----:B------:R-:W-:Y:S01]  /*3390*/  FFMA.FTZ R137, R137, R139, R124 ;  /* 0x0000008b89897223 */ /* 0x000fe2000001007c */
[----:B------:R-:W-:Y:S01]  /*33a0*/  STS [R67+0x4], R158 ;  /* 0x0000049e43007388 */ /* 0x000fe20000000800 */
[----:B------:R-:W-:Y:S01]  /*33b0*/  FADD.FTZ R136, R136, R17 ;  /* 0x0000001188887221 */ /* 0x000fe20000010000 */
[----:B------:R-:W-:Y:S01]  /*33c0*/  FFMA.FTZ R149, R130, R150, -R149 ;  /* 0x0000009682957223 */ /* 0x000fe20000010895 */
[----:B------:R-:W-:Y:S01]  /*33d0*/  FADD.FTZ R134, R134, R137 ;  /* 0x0000008986867221 */ /* 0x000fe20000010000 */
[----:B------:R-:W-:Y:S01]  /*33e0*/  STS [R67+0x8], R138 ;  /* 0x0000088a43007388 */ /* 0x000fe20000000800 */
[----:B------:R-:W-:Y:S01]  /*33f0*/  FMUL.FTZ R16, R125, R136 ;  /* 0x000000887d107220 */ /* 0x000fe20000410000 */
[----:B------:R-:W-:Y:S01]  /*3400*/  FADD.FTZ R137, -R115, R148 ;  /* 0x0000009473897221 */ /* 0x000fe20000010100 */
[-C--:B------:R-:W-:Y:S01]  /*3410*/  FMUL.FTZ R125, R125, R134.reuse ;  /* 0x000000867d7d7220 */ /* 0x080fe20000410000 */
[----:B------:R-:W-:Y:S01]  /*3420*/  STS [R67+0xc], R140 ;  /* 0x00000c8c43007388 */ /* 0x000fe20000000800 */
[----:B------:R-:W-:-:S02]  /*3430*/  FFMA.FTZ R16, R135, R134, R16 ;  /* 0x0000008687107223 */ /* 0x000fc40000010010 */
[-C--:B------:R-:W-:Y:S01]  /*3440*/  FFMA.FTZ R135, R135, R136.reuse, -R125 ;  /* 0x0000008887877223 */ /* 0x080fe2000001087d */
        /* <DEDUP_REMOVED lines=9> */
[----:B------:R-:W-:Y:S01]  /*34e0*/  FMUL.FTZ R147, R2, R125 ;  /* 0x0000007d02937220 */ /* 0x000fe20000410000 */
[----:B0-----:R-:W-:Y:S01]  /*34f0*/  FMUL.FTZ R18, R54, R16 ;  /* 0x0000001036127220 */ /* 0x001fe20000410000 */
[-C--:B------:R-:W-:Y:S01]  /*3500*/  FMUL.FTZ R141, R2, R19.reuse ;  /* 0x00000013028d7220 */ /* 0x080fe20000410000 */
[----:B------:R0:W-:Y:S01]  /*3510*/  STS [R67+0x1c], R50 ;  /* 0x00001c3243007388 */ /* 0x0001e20000000800 */
[----:B------:R-:W-:Y:S01]  /*3520*/  FFMA.FTZ R147, R146, R19, -R147 ;  /* 0x0000001392937223 */ /* 0x000fe20000010893 */
[----:B-1----:R-:W-:Y:S01]  /*3530*/  FMUL.FTZ R52, R104, R139 ;  /* 0x0000008b68347220 */ /* 0x002fe20000410000 */
[----:B------:R-:W-:Y:S01]  /*3540*/  FFMA.FTZ R141, R146, R125, R141 ;  /* 0x0000007d928d7223 */ /* 0x000fe2000001008d */
[----:B------:R-:W-:Y:S01]  /*3550*/  BAR.SYNC.DEFER_BLOCKING 0x0 ;  /* 0x0000000000007b1d */ /* 0x000fe20000010000 */
[----:B------:R-:W-:Y:S01]  /*3560*/  FADD.FTZ R147, RZ, R147 ;  /* 0x00000093ff937221 */ /* 0x000fe20000010000 */
[----:B------:R-:W-:Y:S01]  /*3570*/  FMUL.FTZ R138, R55, R52 ;  /* 0x00000034378a7220 */ /* 0x000fe20000410000 */
[----:B------:R-:W-:Y:S01]  /*3580*/  FADD.FTZ R141, RZ, R141 ;  /* 0x0000008dff8d7221 */ /* 0x000fe20000010000 */
[----:B0-----:R-:W-:-:S04]  /*3590*/  FMUL.FTZ R50, R102, R134 ;  /* 0x0000008666327220 */ /* 0x001fc80000410000 */
[-C--:B------:R-:W-:Y:S01]  /*35a0*/  FFMA.FTZ R18, R137, R50.reuse, R18 ;  /* 0x0000003289127223 */ /* 0x080fe20000010012 */
[----:B------:R-:W-:-:S03]  /*35b0*/  FMUL.FTZ R124, R54, R50 ;  /* 0x00000032367c7220 */ /* 0x000fc60000410000 */
[----:B------:R-:W-:Y:S01]  /*35c0*/  FADD.FTZ R18, R141, R18 ;  /* 0x000000128d127221 */ /* 0x000fe20000010000 */
[-C--:B------:R-:W-:Y:S01]  /*35d0*/  FFMA.FTZ R141, R145, R132.reuse, -R138 ;  /* 0x00000084918d7223 */ /* 0x080fe2000001088a */
[----:B------:R-:W-:Y:S01]  /*35e0*/  FMUL.FTZ R132, R55, R132 ;  /* 0x0000008437847220 */ /* 0x000fe20000410000 */
[----:B------:R-:W-:Y:S01]  /*35f0*/  FFMA.FTZ R124, R137, R16, -R124 ;  /* 0x00000010897c7223 */ /* 0x000fe2000001087c */
[----:B------:R-:W-:Y:S02]  /*3600*/  FMUL.FTZ R16, R131, R150 ;  /* 0x0000009683107220 */ /* 0x000fe40000410000 */
[----:B------:R-:W-:Y:S01]  /*3610*/  FFMA.FTZ R19, R145, R52, R132 ;  /* 0x0000003491137223 */ /* 0x000fe20000010084 */
[----:B------:R-:W-:Y:S01]  /*3620*/  LEA R132, R120, -R117, 0x1 ;  /* 0x8000007578847211 */ /* 0x000fe200078e08ff */
[----:B------:R-:W-:Y:S01]  /*3630*/  FADD.FTZ R124, R147, R124 ;  /* 0x0000007c937c7221 */ /* 0x000fe20000010000 */
[----:B------:R-:W-:Y:S01]  /*3640*/  FFMA.FTZ R147, R130, R3, R16 ;  /* 0x0000000382937223 */ /* 0x000fe20000010010 */
[----:B------:R0:W1:Y:S01]  /*3650*/  LDS R17, [R81+0x4a0] ;  /* 0x0004a00051117984 */ /* 0x0000620000000800 */
[----:B------:R-:W-:Y:S01]  /*3660*/  ISETP.GE.AND P6, PT, R132, 0x1, PT ;  /* 0x000000018400780c */ /* 0x000fe20003fc6270 */
[----:B------:R-:W-:Y:S01]  /*3670*/  FADD.FTZ R16, R18, R19 ;  /* 0x0000001312107221 */ /* 0x000fe20000010000 */
[----:B------:R-:W-:-:S11]  /*3680*/  FADD.FTZ R141, R124, R141 ;  /* 0x0000008d7c8d7221 */ /* 0x000fd60000010000 */
[----:B0-----:R-:W-:Y:S05]  /*3690*/  @!P6 BRA `(.L_x_17402) ;  /* 0x000000000008e947 */ /* 0x001fea0003800000 */
[----:B------:R-:W0:Y:S04]  /*36a0*/  LDS R19, [R82+0x420] ;  /* 0x0004200052137984 */ /* 0x000e280000000800 */
[----:B0-----:R0:W-:Y:S02]  /*36b0*/  REDG.E.ADD.F32.FTZ.RN.STRONG.GPU desc[UR16][R48.64], R19 ;  /* 0x00000013300079a6 */ /* 0x0011e4000c12f310 */
.L_x_17402:
[----:B------:R-:W-:Y:S05]  /*36c0*/  BSYNC.RECONVERGENT B0 ;  /* 0x0000000000007941 */ /* 0x000fea0003800200 */
.L_x_17401:
[----:B------:R-:W-:Y:S01]  /*36d0*/  ISETP.GE.AND P6, PT, R132, 0x21, PT ;  /* 0x000000218400780c */ /* 0x000fe20003fc6270 */
[----:B------:R-:W-:-:S12]  /*36e0*/  BSSY.RECONVERGENT B0, `(.L_x_17403) ;  /* 0x0000003000007945 */ /* 0x000fd80003800200 */
[----:B------:R-:W-:Y:S05]  /*36f0*/  @!P6 BRA `(.L_x_17404) ;  /* 0x000000000004e947 */ /* 0x000fea0003800000 */
[----:B-1----:R2:W-:Y:S02]  /*3700*/  REDG.E.ADD.F32.FTZ.RN.STRONG.GPU desc[UR16][R48.64+0x80], R17 ;  /* 0x00008011300079a6 */ /* 0x0025e4000c12f310 */
.L_x_17404:
[----:B------:R-:W-:Y:S05]  /*3710*/  BSYNC.RECONVERGENT B0 ;  /* 0x0000000000007941 */ /* 0x000fea0003800200 */
.L_x_17403:
[----:B-12---:R1:W2:Y:S01]  /*3720*/  LDS R17, [R80+0x520] ;  /* 0x0005200050117984 */ /* 0x0062a20000000800 */
[----:B------:R-:W-:Y:S01]  /*3730*/  ISETP.GE.AND P6, PT, R132, 0x41, PT ;  /* 0x000000418400780c */ /* 0x000fe20003fc6270 */
[----:B------:R-:W-:-:S12]  /*3740*/  BSSY.RECONVERGENT B0, `(.L_x_17405) ;  /* 0x0000003000007945 */ /* 0x000fd80003800200 */
[----:B-1----:R-:W-:Y:S05]  /*3750*/  @!P6 BRA `(.L_x_17406) ;  /* 0x000000000004e947 */ /* 0x002fea0003800000 */
[----:B--2---:R1:W-:Y:S02]  /*3760*/  REDG.E.ADD.F32.FTZ.RN.STRONG.GPU desc[UR16][R48.64+0x100], R17 ;  /* 0x00010011300079a6 */ /* 0x0043e4000c12f310 */
.L_x_17406:
[----:B------:R-:W-:Y:S05]  /*3770*/  BSYNC.RECONVERGENT B0 ;  /* 0x0000000000007941 */ /* 0x000fea0003800200 */
.L_x_17405:
[----:B-12---:R1:W2:Y:S01]  /*3780*/  LDS R17, [R79+0x5a0] ;  /* 0x0005a0004f117984 */ /* 0x0062a20000000800 */
[----:B------:R-:W-:Y:S01]  /*3790*/  ISETP.GE.AND P6, PT, R132, 0x61, PT ;  /* 0x000000618400780c */ /* 0x000fe20003fc6270 */
[----:B------:R-:W-:Y:S01]  /*37a0*/  BSSY.RECONVERGENT B0, `(.L_x_17407) ;  /* 0x0000004000007945 */ /* 0x000fe20003800200 */
[----:B------:R-:W-:-:S11]  /*37b0*/  FMUL.FTZ R124, R106, R143 ;  /* 0x0000008f6a7c7220 */ /* 0x000fd60000410000 */
[----:B-1----:R-:W-:Y:S05]  /*37c0*/  @!P6 BRA `(.L_x_17408) ;  /* 0x000000000004e947 */ /* 0x002fea0003800000 */
[----:B--2---:R1:W-:Y:S02]  /*37d0*/  REDG.E.ADD.F32.FTZ.RN.STRONG.GPU desc[UR16][R48.64+0x180], R17 ;  /* 0x00018011300079a6 */ /* 0x0043e4000c12f310 */
.L_x_17408:
[----:B------:R-:W-:Y:S05]  /*37e0*/  BSYNC.RECONVERGENT B0 ;  /* 0x0000000000007941 */ /* 0x000fea0003800200 */
.L_x_17407:
[----:B-12---:R1:W2:Y:S01]  /*37f0*/  LDS R17, [R77+0x620] ;  /* 0x000620004d117984 */ /* 0x0062a20000000800 */
[----:B------:R-:W-:Y:S01]  /*3800*/  ISETP.GE.AND P6, PT, R132, 0x81, PT ;  /* 0x000000818400780c */ /* 0x000fe20003fc6270 */
[----:B------:R-:W-:Y:S01]  /*3810*/  BSSY.RECONVERGENT B0, `(.L_x_17409) ;  /* 0x0000006000007945 */ /* 0x000fe20003800200 */
[----:B------:R-:W-:Y:S01]  /*3820*/  FADD.FTZ R131, -R113, R150 ;  /* 0x0000009671837221 */ /* 0x000fe20000010100 */
[----:B------:R-:W-:Y:S01]  /*3830*/  FMUL.FTZ R18, R106, R53 ;  /* 0x000000356a127220 */ /* 0x000fe20000410000 */
[----:B------:R-:W-:-:S09]  /*3840*/  FMUL.FTZ R130, R3, R124 ;  /* 0x0000007c03827220 */ /* 0x000fd20000410000 */
[----:B-1----:R-:W-:Y:S05]  /*3850*/  @!P6 BRA `(.L_x_17410) ;  /* 0x000000000004e947 */ /* 0x002fea0003800000 */
[----:B--2---:R1:W-:Y:S02]  /*3860*/  REDG.E.ADD.F32.FTZ.RN.STRONG.GPU desc[UR16][R48.64+0x200], R17 ;  /* 0x00020011300079a6 */ /* 0x0043e4000c12f310 */
.L_x_17410:
[----:B------:R-:W-:Y:S05]  /*3870*/  BSYNC.RECONVERGENT B0 ;  /* 0x0000000000007941 */ /* 0x000fea0003800200 */
.L_x_17409:
[----:B-12---:R1:W2:Y:S01]  /*3880*/  LDS R17, [R76+0x6a0] ;  /* 0x0006a0004c117984 */ /* 0x0062a20000000800 */
[----:B------:R-:W-:Y:S01]  /*3890*/  ISETP.GE.AND P6, PT, R132, 0xa1, PT ;  /* 0x000000a18400780c */ /* 0x000fe20003fc6270 */
[----:B------:R-:W-:Y:S01]  /*38a0*/  BSSY.RECONVERGENT B0, `(.L_x_17411) ;  /* 0x0000005000007945 */ /* 0x000fe20003800200 */
[-C--:B------:R-:W-:Y:S01]  /*38b0*/  FFMA.FTZ R130, R131, R18.reuse, -R130 ;  /* 0x0000001283827223 */ /* 0x080fe20000010882 */
[----:B------:R-:W-:-:S10]  /*38c0*/  FMUL.FTZ R18, R3, R18 ;  /* 0x0000001203127220 */ /* 0x000fd40000410000 */
[----:B-1----:R-:W-:Y:S05]  /*38d0*/  @!P6 BRA `(.L_x_17412) ;  /* 0x000000000004e947 */ /* 0x002fea0003800000 */
[----:B--2---:R1:W-:Y:S02]  /*38e0*/  REDG.E.ADD.F32.FTZ.RN.STRONG.GPU desc[UR16][R48.64+0x280], R17 ;  /* 0x00028011300079a6 */ /* 0x0043e4000c12f310 */
.L_x_17412:
[----:B------:R-:W-:Y:S05]  /*38f0*/  BSYNC.RECONVERGENT B0 ;  /* 0x0000000000007941 */ /* 0x000fea0003800200 */
.L_x_17411:
[----:B0-----:R0:W3:Y:S01]  /*3900*/  LDS R19, [R75+0x720] ;  /* 0x000720004b137984 */ /* 0x0010e20000000800 */
[----:B------:R-:W-:Y:S01]  /*3910*/  ISETP.GE.AND P6, PT, R132, 0xc1, PT ;  /* 0x000000c18400780c */ /* 0x000fe20003fc6270 */
[----:B------:R-:W-:Y:S01]  /*3920*/  BSSY.RECONVERGENT B0, `(.L_x_17413) ;  /* 0x0000004000007945 */ /* 0x000fe20003800200 */
[----:B-12---:R-:W-:-:S11]  /*3930*/  FFMA.FTZ R17, R131, R124, R18 ;  /* 0x0000007c83117223 */ /* 0x006fd60000010012 */
[----:B0-----:R-:W-:Y:S05]  /*3940*/  @!P6 BRA `(.L_x_17414) ;  /* 0x000000000004e947 */ /* 0x001fea0003800000 */
[----:B---3--:R0:W-:Y:S02]  /*3950*/  REDG.E.ADD.F32.FTZ.RN.STRONG.GPU desc[UR16][R48.64+0x300], R19 ;  /* 0x00030013300079a6 */ /* 0x0081e4000c12f310 */
.L_x_17414:
[----:B------:R-:W-:Y:S05]  /*3960*/  BSYNC.RECONVERGENT B0 ;  /* 0x0000000000007941 */ /* 0x000fea0003800200 */
.L_x_17413:
[----:B------:R-:W-:Y:S01]  /*3970*/  FADD.FTZ R16, R16, R17 ;  /* 0x0000001110107221 */ /* 0x000fe20000010000 */
[----:B------:R-:W-:Y:S01]  /*3980*/  FADD.FTZ R17, R141, R130 ;  /* 0x000000828d117221 */ /* 0x000fe20000010000 */
[----:B------:R-:W-:Y:S01]  /*3990*/  ISETP.GE.AND P6, PT, R132, 0xe1, PT ;  /* 0x000000e18400780c */ /* 0x000fe20003fc6270 */
[----:B------:R1:W2:Y:S01]  /*39a0*/  LDS R141, [R73+0x7a0] ;  /* 0x0007a000498d7984 */ /* 0x0002a20000000800 */
[----:B------:R-:W-:Y:S01]  /*39b0*/  BSSY.RECONVERGENT B0, `(.L_x_17415) ;  /* 0x0000005000007945 */ /* 0x000fe20003800200 */
[C---:B------:R-:W-:Y:S01]  /*39c0*/  FFMA.FTZ R18, R123.reuse, R149, R152 ;  /* 0x000000957b127223 */ /* 0x040fe20000010098 */
[----:B0--3--:R-:W-:-:S09]  /*39d0*/  FFMA.FTZ R19, -R123, R147, R144 ;  /* 0x000000937b137223 */ /* 0x009fd20000010190 */
[----:B-1----:R-:W-:Y:S05]  /*39e0*/  @!P6 BRA `(.L_x_17416) ;  /* 0x000000000004e947 */ /* 0x002fea0003800000 */
[----:B--2---:R0:W-:Y:S02]  /*39f0*/  REDG.E.ADD.F32.FTZ.RN.STRONG.GPU desc[UR16][R48.64+0x380], R141 ;  /* 0x0003808d300079a6 */ /* 0x0041e4000c12f310 */
.L_x_17416:
[----:B------:R-:W-:Y:S05]  /*3a00*/  BSYNC.RECONVERGENT B0 ;  /* 0x0000000000007941 */ /* 0x000fea0003800200 */
.L_x_17415:
[----:B0-----:R-:W0:Y:S01]  /*3a10*/  SHFL.DOWN PT, R48, R17, 0x1, 0x1f ;  /* 0x08201f0011307f89 */ /* 0x001e2200000e0000 */
[----:B------:R-:W-:Y:S01]  /*3a20*/  ISETP.GT.AND P6, PT, R58, 0x1e, PT ;  /* 0x0000001e3a00780c */ /* 0x000fe20003fc4270 */
[----:B------:R-:W-:Y:S02]  /*3a30*/  BSSY.RECONVERGENT B0, `(.L_x_17417) ;  /* 0x0000042000007945 */ /* 0x000fe40003800200 */
[----:B------:R-:W1:Y:S04]  /*3a40*/  SHFL.DOWN PT, R130, R19, 0x1, 0x1f ;  /* 0x08201f0013827f89 */ /* 0x000e6800000e0000 */
[----:B------:R-:W3:Y:S04]  /*3a50*/  SHFL.DOWN PT, R49, R16, 0x1, 0x1f ;  /* 0x08201f0010317f89 */ /* 0x000ee800000e0000 */
[----:B--2---:R-:W2:Y:S02]  /*3a60*/  SHFL.DOWN PT, R141, R18, 0x1, 0x1f ;  /* 0x08201f00128d7f89 */ /* 0x004ea400000e0000 */
[----:B0-----:R-:W-:Y:S01]  /*3a70*/  @!P6 FADD.FTZ R17, R17, R48 ;  /* 0x000000301111e221 */ /* 0x001fe20000010000 */
[----:B-1----:R-:W-:-:S04]  /*3a80*/  @!P6 FADD.FTZ R19, R19, R130 ;  /* 0x000000821313e221 */ /* 0x002fc80000010000 */
[----:B------:R-:W0:Y:S01]  /*3a90*/  SHFL.DOWN PT, R48, R17, 0x2, 0x1f ;  /* 0x08401f0011307f89 */ /* 0x000e2200000e0000 */
[----:B---3--:R-:W-:-:S03]  /*3aa0*/  @!P6 FADD.FTZ R16, R16, R49 ;  /* 0x000000311010e221 */ /* 0x008fc60000010000 */
[----:B------:R-:W1:Y:S01]  /*3ab0*/  SHFL.DOWN PT, R130, R19, 0x2, 0x1f ;  /* 0x08401f0013827f89 */ /* 0x000e6200000e0000 */
[----:B--2---:R-:W-:-:S03]  /*3ac0*/  @!P6 FADD.FTZ R18, R18, R141 ;  /* 0x0000008d1212e221 */ /* 0x004fc60000010000 */
        /* <DEDUP_REMOVED lines=23> */
[----:B-1----:R-:W-:Y:S01]  /*3c40*/  @!P6 FADD.FTZ R19, R19, R130 ;  /* 0x000000821313e221 */ /* 0x002fe20000010000 */
[----:B------:R-:W-:-:S02]  /*3c50*/  FMUL.FTZ R130, R47, R143 ;  /* 0x0000008f2f827220 */ /* 0x000fc40000410000 */
[----:B------:R-:W-:Y:S01]  /*3c60*/  FFMA.FTZ R48, R46, R139, R48 ;  /* 0x0000008b2e307223 */ /* 0x000fe20000010030 */
[----:B--2---:R-:W-:Y:S01]  /*3c70*/  @!P6 FADD.FTZ R16, R16, R49 ;  /* 0x000000311010e221 */ /* 0x004fe20000010000 */
[CC--:B------:R-:W-:Y:S01]  /*3c80*/  FMUL.FTZ R49, R47.reuse, R53.reuse ;  /* 0x000000352f317220 */ /* 0x0c0fe20000410000 */
[----:B------:R-:W-:Y:S01]  /*3c90*/  FFMA.FTZ R142, R46, R53, -R130 ;  /* 0x000000352e8e7223 */ /* 0x000fe20000010882 */
[----:B------:R-:W-:Y:S01]  /*3ca0*/  FMUL.FTZ R130, R47, R139 ;  /* 0x0000008b2f827220 */ /* 0x000fe20000410000 */
[----:B---3--:R-:W-:Y:S01]  /*3cb0*/  @!P6 FADD.FTZ R18, R18, R141 ;  /* 0x0000008d1212e221 */ /* 0x008fe20000010000 */
[----:B------:R-:W-:Y:S01]  /*3cc0*/  ISETP.GT.AND P6, PT, R58, 0xf, PT ;  /* 0x0000000f3a00780c */ /* 0x000fe20003fc4270 */
[C---:B------:R-:W-:Y:S01]  /*3cd0*/  FFMA.FTZ R132, R46.reuse, R143, R49 ;  /* 0x0000008f2e847223 */ /* 0x040fe20000010031 */
[----:B------:R-:W-:Y:S01]  /*3ce0*/  FMUL.FTZ R140, R145, R48 ;  /* 0x00000030918c7220 */ /* 0x000fe20000410000 */
[C---:B------:R-:W-:Y:S01]  /*3cf0*/  FMUL.FTZ R49, R47.reuse, R136 ;  /* 0x000000882f317220 */ /* 0x040fe20000410000 */
[C---:B------:R-:W-:Y:S01]  /*3d00*/  FFMA.FTZ R138, R46.reuse, R51, -R130 ;  /* 0x000000332e8a7223 */ /* 0x040fe20000010882 */
[C---:B------:R-:W-:Y:S01]  /*3d10*/  FMUL.FTZ R48, R47.reuse, R135 ;  /* 0x000000872f307220 */ /* 0x040fe20000410000 */
[C---:B------:R-:W-:Y:S01]  /*3d20*/  FMUL.FTZ R51, R47.reuse, R134 ;  /* 0x000000862f337220 */ /* 0x040fe20000410000 */
[----:B------:R-:W-:Y:S01]  /*3d30*/  FMUL.FTZ R130, R47, R133 ;  /* 0x000000852f827220 */ /* 0x000fe20000410000 */
[----:B------:R-:W-:Y:S01]  /*3d40*/  FMUL.FTZ R144, R131, R132 ;  /* 0x0000008483907220 */ /* 0x000fe20000410000 */
[C---:B------:R-:W-:Y:S01]  /*3d50*/  FFMA.FTZ R132, R46.reuse, R134, R49 ;  /* 0x000000862e847223 */ /* 0x040fe20000010031 */
[C---:B------:R-:W-:Y:S01]  /*3d60*/  FFMA.FTZ R51, R46.reuse, R136, -R51 ;  /* 0x000000882e337223 */ /* 0x040fe20000010833 */
[C---:B------:R-:W-:Y:S01]  /*3d70*/  FFMA.FTZ R135, R46.reuse, R135, -R130 ;  /* 0x000000872e877223 */ /* 0x040fe20000010882 */
[----:B------:R-:W-:Y:S01]  /*3d80*/  FFMA.FTZ R47, R46, R133, R48 ;  /* 0x000000852e2f7223 */ /* 0x000fe20000010030 */
[----:B------:R0:W1:Y:S01]  /*3d90*/  SHFL.DOWN PT, R49, R16, 0x10, 0x1f ;  /* 0x0a001f0010317f89 */ /* 0x00006200000e0000 */
[----:B------:R-:W-:-:S03]  /*3da0*/  FMUL.FTZ R137, R137, R132 ;  /* 0x0000008489897220 */ /* 0x000fc60000410000 */
[----:B------:R0:W2:Y:S04]  /*3db0*/  SHFL.DOWN PT, R46, R17, 0x10, 0x1f ;  /* 0x0a001f00112e7f89 */ /* 0x0000a800000e0000 */
[----:B------:R0:W3:Y:S04]  /*3dc0*/  SHFL.DOWN PT, R53, R18, 0x10, 0x1f ;  /* 0x0a001f0012357f89 */ /* 0x0000e800000e0000 */
[----:B------:R0:W4:Y:S01]  /*3dd0*/  SHFL.DOWN PT, R48, R19, 0x10, 0x1f ;  /* 0x0a001f0013307f89 */ /* 0x00012200000e0000 */
[----:B------:R-:W-:Y:S05]  /*3de0*/  @P6 BRA `(.L_x_17418) ;  /* 0x0000000000186947 */ /* 0x000fea0003800000 */
[----:B------:R-:W-:Y:S01]  /*3df0*/  ISETP.NE.AND P6, PT, R58, RZ, PT ;  /* 0x000000ff3a00720c */ /* 0x000fe20003fc5270 */
[----:B01----:R-:W-:Y:S01]  /*3e00*/  FADD.FTZ R16, R16, R49 ;  /* 0x0000003110107221 */ /* 0x003fe20000010000 */
[----:B--2---:R-:W-:Y:S01]  /*3e10*/  FADD.FTZ R17, R17, R46 ;  /* 0x0000002e11117221 */ /* 0x004fe20000010000 */
[----:B---3--:R-:W-:Y:S01]  /*3e20*/  FADD.FTZ R18, R18, R53 ;  /* 0x0000003512127221 */ /* 0x008fe20000010000 */
[----:B----4-:R-:W-:-:S09]  /*3e30*/  FADD.FTZ R19, R19, R48 ;  /* 0x0000003013137221 */ /* 0x010fd20000010000 */
[----:B------:R0:W-:Y:S02]  /*3e40*/  @!P6 STS.128 [UR6+0x850], R16 ;  /* 0x00085010ff00e988 */ /* 0x0001e40008000c06 */
.L_x_17418:
[----:B------:R-:W-:Y:S05]  /*3e50*/  BSYNC.RECONVERGENT B0 ;  /* 0x0000000000007941 */ /* 0x000fea0003800200 */
.L_x_17417:
        /* <DEDUP_REMOVED lines=30> */
.L_x_17420:
[----:B------:R-:W-:Y:S05]  /*4040*/  BSYNC.RECONVERGENT B0 ;  /* 0x0000000000007941 */ /* 0x000fea0003800200 */
.L_x_17419:
[----:B------:R-:W-:-:S04]  /*4050*/  UIADD3 UR4, UPT, UPT, UR4, 0x1, URZ ;  /* 0x0000000104047890 */ /* 0x000fc8000fffe0ff */
[----:B------:R-:W-:-:S09]  /*4060*/  UISETP.GE.AND UP0, UPT, UR4, UR9, UPT ;  /* 0x000000090400728c */ /* 0x000fd2000bf06270 */
[----:B------:R-:W-:Y:S05]  /*4070*/  BRA.U !UP0, `(.L_x_17421) ;  /* 0xffffffd108dc7547 */ /* 0x000fea000b83ffff */
.L_x_17387:
[----:B------:R-:W-:Y:S01]  /*4080*/  BAR.SYNC.DEFER_BLOCKING 0x0 ;  /* 0x0000000000007b1d */ /* 0x000fe20000010000 */
[----:B------:R-:W-:Y:S02]  /*4090*/  ISETP.NE.AND P5, PT, R94, RZ, PT ;  /* 0x000000ff5e00720c */ /* 0x000fe40003fa5270 */
[----:B------:R-:W-:-:S05]  /*40a0*/  SHF.R.S32.HI R35, RZ, 0x1f, R34 ;  /* 0x0000001fff237819 */ /* 0x000fca0000011422 */
[----:B------:R-:W5:Y:S01]  /*40b0*/  LDC.64 R22, c[0x0][0x4f8] ;  /* 0x00013e00ff167b82 */ /* 0x000f620000000a00 */
[----:B------:R-:W1:Y:S01]  /*40c0*/  LDCU.64 UR8, c[0x0][0x500] ;  /* 0x0000a000ff0877ac */ /* 0x000e620008000a00 */
[----:B------:R-:W2:Y:S01]  /*40d0*/  LDCU.64 UR10, c[0x0][0x550] ;  /* 0x0000aa00ff0a77ac */ /* 0x000ea20008000a00 */
[----:B------:R-:W-:Y:S01]  /*40e0*/  STS.128 [R56], R12 ;  /* 0x0000000c38007388 */ /* 0x000fe20000000c00 */
[----:B------:R-:W-:-:S03]  /*40f0*/  NOP ;  /* 0x0000000000007918 */ /* 0x000fc60000000000 */
[----:B------:R-:W-:Y:S01]  /*4100*/  LDS R5, [R57] ;  /* 0x0000000039057984 */ /* 0x000fe20000000800 */
[----:B-----5:R-:W-:-:S03]  /*4110*/  IMAD.WIDE.U32 R2, R22, UR18, R34 ;  /* 0x0000001216027c25 */ /* 0x020fc6000f8e0022 */
[----:B------:R-:W-:Y:S01]  /*4120*/  LDS R7, [R57+0x80] ;  /* 0x0000800039077984 */ /* 0x000fe20000000800 */
[----:B------:R-:W-:Y:S02]  /*4130*/  IMAD R3, R23, UR18, R3 ;  /* 0x0000001217037c24 */ /* 0x000fe4000f8e0203 */
[----:B------:R-:W5:Y:S01]  /*4140*/  LDC.64 R22, c[0x0][0x518] ;  /* 0x00014600ff167b82 */ /* 0x000f620000000a00 */
[----:B0-----:R-:W-:Y:S01]  /*4150*/  LDS R17, [R57+0x100] ;  /* 0x0001000039117984 */ /* 0x001fe20000000800 */
[----:B-1----:R-:W-:-:S03]  /*4160*/  IMAD.WIDE.U32 R2, R111, UR8, R2 ;  /* 0x000000086f027c25 */ /* 0x002fc6000f8e0002 */
[----:B------:R-:W-:Y:S01]  /*4170*/  LDS R19, [R57+0x180] ;  /* 0x0001800039137984 */ /* 0x000fe20000000800 */
[----:B------:R-:W-:Y:S01]  /*4180*/  IMAD R0, R111, UR9, R3 ;  /* 0x000000096f007c24 */ /* 0x000fe2000f8e0203 */
[----:B------:R-:W-:Y:S01]  /*4190*/  IADD3 R3, P4, PT, R78, R2, RZ ;  /* 0x000000024e037210 */ /* 0x000fe20007f9e0ff */
[----:B------:R-:W0:Y:S01]  /*41a0*/  LDCU.64 UR8, c[0x0][0x560] ;  /* 0x0000ac00ff0877ac */ /* 0x000e220008000a00 */
[----:B------:R-:W-:Y:S02]  /*41b0*/  @!P5 STS [UR6+0x200], R59 ;  /* 0x0002003bff00d988 */ /* 0x000fe40008000806 */
[----:B------:R-:W-:Y:S01]  /*41c0*/  IADD3.X R0, PT, PT, RZ, R0, RZ, P4, !PT ;  /* 0x00000000ff007210 */ /* 0x000fe200027fe4ff */
[----:B------:R-:W-:Y:S01]  /*41d0*/  BAR.SYNC.DEFER_BLOCKING 0x0 ;  /* 0x0000000000007b1d */ /* 0x000fe20000010000 */
[----:B--2---:R-:W-:-:S04]  /*41e0*/  LEA R2, P4, R3, UR10, 0x2 ;  /* 0x0000000a03027c11 */ /* 0x004fc8000f8810ff */
[----:B------:R-:W-:Y:S01]  /*41f0*/  LEA.HI.X R3, R3, UR11, R0, 0x2, P4 ;  /* 0x0000000b03037c11 */ /* 0x000fe2000a0f1400 */
[----:B-----5:R-:W-:-:S04]  /*4200*/  IMAD.WIDE.U32 R34, R22, UR18, R34 ;  /* 0x0000001216227c25 */ /* 0x020fc8000f8e0022 */
        /* <DEDUP_REMOVED lines=31> */
[----:B------:R-:W-:Y:S02]  /*4400*/  IADD3 R88, P4, PT, R88, -0x200, RZ ;  /* 0xfffffe0058587810 */ /* 0x000fe40007f9e0ff */
[-C--:B-1----:R-:W-:Y:S02]  /*4410*/  ISETP.GE.AND P0, PT, R78, R7.reuse, PT ;  /* 0x000000074e00720c */ /* 0x082fe40003f06270 */
[-C--:B------:R-:W-:Y:S02]  /*4420*/  ISETP.GE.AND P1, PT, R74, R7.reuse, PT ;  /* 0x000000074a00720c */ /* 0x080fe40003f26270 */
[-C--:B------:R-:W-:Y:S02]  /*4430*/  ISETP.GE.AND P2, PT, R70, R7.reuse, PT ;  /* 0x000000074600720c */ /* 0x080fe40003f46270 */
[----:B------:R-:W-:-:S02]  /*4440*/  ISETP.GE.AND P3, PT, R68, R7, PT ;  /* 0x000000074400720c */ /* 0x000fc40003f66270 */
[----:B------:R-:W-:-:S05]  /*4450*/  IADD3.X R86, PT, PT, R86, -0x1, RZ, P4, !PT ;  /* 0xffffffff56567810 */ /* 0x000fca00027fe4ff */
        /* <DEDUP_REMOVED lines=13> */
.L_x_17386:
        /* <DEDUP_REMOVED lines=34> */
.L_x_17424:
[----:B------:R-:W-:Y:S05]  /*4750*/  BSYNC.RECONVERGENT B0 ;  /* 0x0000000000007941 */ /* 0x000fea0003800200 */
.L_x_17423:
        /* <DEDUP_REMOVED lines=26> */
.L_x_17426:
[----:B------:R-:W-:Y:S05]  /*4900*/  BSYNC.RECONVERGENT B0 ;  /* 0x0000000000007941 */ /* 0x000fea0003800200 */
.L_x_17425:
[----:B------:R-:W-:Y:S05]  /*4910*/  @P2 EXIT ;  /* 0x000000000000294d */ /* 0x000fea0003800000 */
[----:B------:R-:W2:Y:S01]  /*4920*/  S2UR UR5, SR_CgaCtaId ;  /* 0x00000000000579c3 */ /* 0x000ea20000008800 */
[----:B------:R-:W-:Y:S01]  /*4930*/  BSSY.RECONVERGENT B0, `(.L_x_17427) ;  /* 0x0000021000007945 */ /* 0x000fe20003800200 */
[----:B0-----:R-:W-:Y:S01]  /*4940*/  MOV R11, R12 ;  /* 0x0000000c000b7202 */ /* 0x001fe20000000f00 */
[----:B------:R-:W-:Y:S01]  /*4950*/  UMOV UR4, 0x400 ;  /* 0x0000040000047882 */ /* 0x000fe20000000000 */
[----:B------:R-:W0:Y:S01]  /*4960*/  LDCU UR6, c[0x0][0x360] ;  /* 0x00006c00ff0677ac */ /* 0x000e220008000800 */
[----:B------:R-:W0:Y:S01]  /*4970*/  LDCU.64 UR8, c[0x0][0x4b0] ;  /* 0x00009600ff0877ac */ /* 0x000e220008000a00 */
[----:B------:R-:W0:Y:S01]  /*4980*/  LDCU.64 UR10, c[0x0][0x4d0] ;  /* 0x00009a00ff0a77ac */ /* 0x000e220008000a00 */
[----:B------:R-:W0:Y:S01]  /*4990*/  LDCU.128 UR12, c[0x0][0x530] ;  /* 0x0000a600ff0c77ac */ /* 0x000e220008000c00 */
[----:B--2---:R-:W-:-:S12]  /*49a0*/  ULEA UR4, UR5, UR4, 0x18 ;  /* 0x0000000405047291 */ /* 0x004fd8000f8ec0ff */
.L_x_17428:
        /* <DEDUP_REMOVED lines=26> */
.L_x_17427:
[----:B------:R-:W-:Y:S05]  /*4b50*/  EXIT ;  /* 0x000000000000794d */ /* 0x000fea0003800000 */
.L_x_17429:
        /* <DEDUP_REMOVED lines=10> */
.L_x_18788:


//--------------------- .text._Z25selective_scan_bwd_kernelI32Selective_Scan_bwd_kernel_traitsILi32ELi4ELb0ELb0ELb1ELb0ELb1EfN3c107complexIfEEEEv12SSMParamsBwd --------------------------
	.section	.text._Z25selective_scan_bwd_kernelI32Selective_Scan_bwd_kernel_traitsILi32ELi4ELb0ELb0ELb1ELb0ELb1EfN3c107complexIfEEEEv12SSMParamsBwd,"ax",@progbits
	.align	128
        .global         _Z25selective_scan_bwd_kernelI32Selective_Scan_bwd_kernel_traitsILi32ELi4ELb0ELb0ELb1ELb0ELb1EfN3c107complexIfEEEEv12SSMParamsBwd
        .type           _Z25selective_scan_bwd_kernelI32Selective_Scan_bwd_kernel_traitsILi32ELi4ELb0ELb0ELb1ELb0ELb1EfN3c107complexIfEEEEv12SSMParamsBwd,@function
        .size           _Z25selective_scan_bwd_kernelI32Selective_Scan_bwd_kernel_traitsILi32ELi4ELb0ELb0ELb1ELb0ELb1EfN3c107complexIfEEEEv12SSMParamsBwd,(.L_x_18789 - _Z25selective_scan_bwd_kernelI32Selective_Scan_bwd_kernel_traitsILi32ELi4ELb0ELb0ELb1ELb0ELb1EfN3c107complexIfEEEEv12SSMParamsBwd)
        .other          _Z25selective_scan_bwd_kernelI32Selective_Scan_bwd_kernel_traitsILi32ELi4ELb0ELb0ELb1ELb0ELb1EfN3c107complexIfEEEEv12SSMParamsBwd,@"STO_CUDA_ENTRY STV_DEFAULT"
_Z25selective_scan_bwd_kernelI32Selective_Scan_bwd_kernel_traitsILi32ELi4ELb0ELb0ELb1ELb0ELb1EfN3c107complexIfEEEEv12SSMParamsBwd:
.text._Z25selective_scan_bwd_kernelI32Selective_Scan_bwd_kernel_traitsILi32ELi4ELb0ELb0ELb1ELb0ELb1EfN3c107complexIfEEEEv12SSMParamsBwd:
        /* <DEDUP_REMOVED lines=44> */
[----:B------:R-:W4:Y:S08]  /*02c0*/  LDC.64 R68, c[0x0][0x468] ;  /* 0x00011a00ff447b82 */ /* 0x000f300000000a00 */
[----:B------:R-:W4:Y:S03]  /*02d0*/  LDC.64 R62, c[0x0][0x4a8] ;  /* 0x00012a00ff3e7b82 */ /* 0x000f260000000a00 */
[----:B------:R-:W-:-:S04]  /*02e0*/  @!P1 IADD3 R0, PT, PT, R0, -R9, RZ ;  /* 0x8000000900009210 */ /* 0x000fc80007ffe0ff */
[----:B------:R-:W-:Y:S02]  /*02f0*/  ISETP.GE.U32.AND P0, PT, R0, R9, PT ;  /* 0x000000090000720c */ /* 0x000fe40003f06070 */
[----:B------:R-:W-:Y:S02]  /*0300*/  LOP3.LUT R0, R57, R8, RZ, 0x3c, !PT ;  /* 0x0000000839007212 */ /* 0x000fe400078e3cff */
[----:B------:R-:W-:Y:S02]  /*0310*/  @!P1 IADD3 R7, PT, PT, R7, 0x1, RZ ;  /* 0x0000000107079810 */ /* 0x000fe40007ffe0ff */
[----:B------:R-:W-:Y:S02]  /*0320*/  ISETP.GE.AND P2, PT, R0, RZ, PT ;  /* 0x000000ff0000720c */ /* 0x000fe40003f46270 */
[----:B------:R-:W-:-:S05]  /*0330*/  ISETP.NE.AND P1, PT, R8, RZ, PT ;  /* 0x000000ff0800720c */ /* 0x000fca0003f25270 */
[----:B------:R-:W-:-:S04]  /*0340*/  @P0 IADD3 R7, PT, PT, R7, 0x1, RZ ;  /* 0x0000000107070810 */ /* 0x000fc80007ffe0ff */
[----:B------:R-:W-:Y:S02]  /*0350*/  MOV R11, R7 ;  /* 0x00000007000b7202 */ /* 0x000fe40000000f00 */
[----:B0-----:R-:W-:Y:S02]  /*0360*/  ISETP.NE.U32.AND P0, PT, R14, RZ, PT ;  /* 0x000000ff0e00720c */ /* 0x001fe40003f05070 */
[----:B------:R-:W-:Y:S02]  /*0370*/  @!P2 IADD3 R11, PT, PT, -R11, RZ, RZ ;  /* 0x000000ff0b0ba210 */ /* 0x000fe40007ffe1ff */
[----:B------:R-:W-:Y:S01]  /*0380*/  @!P1 LOP3.LUT R11, RZ, R8, RZ, 0x33, !PT ;  /* 0x00000008ff0b9212 */ /* 0x000fe200078e33ff */
[----:B------:R-:W-:Y:S01]  /*0390*/  UIMAD.WIDE.U32 UR6, UR18, UR12, URZ ;  /* 0x0000000c120672a5 */ /* 0x000fe2000f8e00ff */
[----:B------:R-:W-:Y:S02]  /*03a0*/  ISETP.NE.AND.EX P0, PT, R15, RZ, PT, P0 ;  /* 0x000000ff0f00720c */ /* 0x000fe40003f05300 */
[----:B------:R-:W-:Y:S01]  /*03b0*/  SHF.R.S32.HI R13, RZ, 0x1f, R11 ;  /* 0x0000001fff0d7819 */ /* 0x000fe2000001140b */
[----:B------:R-:W-:-:S04]  /*03c0*/  UIMAD.WIDE.U32 UR4, UR18, UR8, URZ ;  /* 0x00000008120472a5 */ /* 0x000fc8000f8e00ff */
[-C--:B--2---:R-:W-:Y:S02]  /*03d0*/  IMAD R0, R13, R18.reuse, RZ ;  /* 0x000000120d007224 */ /* 0x084fe400078e02ff */
[C---:B------:R-:W-:Y:S01]  /*03e0*/  IMAD.WIDE.U32 R8, R11.reuse, R18, RZ ;  /* 0x000000120b087225 */ /* 0x040fe200078e00ff */
[----:B------:R-:W-:Y:S01]  /*03f0*/  MOV R2, UR4 ;  /* 0x0000000400027c02 */ /* 0x000fe20008000f00 */
[----:B------:R-:W-:Y:S02]  /*0400*/  UIMAD UR8, UR18, UR9, UR5 ;  /* 0x00000009120872a4 */ /* 0x000fe4000f8e0205 */
[----:B------:R-:W-:Y:S01]  /*0410*/  IMAD R19, R11, R19, R0 ;  /* 0x000000130b137224 */ /* 0x000fe200078e0200 */
[----:B------:R-:W-:Y:S01]  /*0420*/  UIMAD UR4, UR18, UR13, UR7 ;  /* 0x0000000d120472a4 */ /* 0x000fe2000f8e0207 */
[----:B------:R-:W-:Y:S01]  /*0430*/  MOV R4, UR6 ;  /* 0x0000000600047c02 */ /* 0x000fe20008000f00 */
[----:B------:R-:W0:Y:S01]  /*0440*/  @P0 LDC R10, c[0x0][0x384] ;  /* 0x0000e100ff0a0b82 */ /* 0x000e220000000800 */
[----:B------:R-:W-:Y:S01]  /*0450*/  MOV R5, UR7 ;  /* 0x0000000700057c02 */ /* 0x000fe20008000f00 */
[----:B------:R-:W2:Y:S01]  /*0460*/  LDCU.64 UR6, c[0x0][0x498] ;  /* 0x00009300ff0677ac */ /* 0x000ea20008000a00 */
[----:B------:R-:W-:-:S02]  /*0470*/  IADD3 R9, PT, PT, R9, R19, RZ ;  /* 0x0000001309097210 */ /* 0x000fc40007ffe0ff */
[----:B-1----:R-:W-:Y:S02]  /*0480*/  SHF.R.U64 R61, R24, 0x1, R25 ;  /* 0x00000001183d7819 */ /* 0x002fe40000001219 */
[----:B------:R-:W-:Y:S01]  /*0490*/  MOV R3, UR5 ;  /* 0x0000000500037c02 */ /* 0x000fe20008000f00 */
[----:B---3--:R-:W-:Y:S01]  /*04a0*/  IMAD.WIDE.U32 R6, R20, UR18, RZ ;  /* 0x0000001214067c25 */ /* 0x008fe2000f8e00ff */
[----:B------:R-:W-:Y:S01]  /*04b0*/  MOV R3, UR8 ;  /* 0x0000000800037c02 */ /* 0x000fe20008000f00 */
[----:B------:R-:W1:Y:S01]  /*04c0*/  LDC.64 R18, c[0x0][0x528] ;  /* 0x00014a00ff127b82 */ /* 0x000e620000000a00 */
[----:B------:R-:W-:Y:S01]  /*04d0*/  MOV R5, UR4 ;  /* 0x0000000400057c02 */ /* 0x000fe20008000f00 */
[----:B------:R-:W-:Y:S01]  /*04e0*/  IMAD.WIDE.U32 R60, R61, UR18, R8 ;  /* 0x000000123d3c7c25 */ /* 0x000fe2000f8e0008 */
[----:B------:R-:W-:-:S03]  /*04f0*/  SHF.R.U32.HI R0, RZ, 0x1, R25 ;  /* 0x00000001ff007819 */ /* 0x000fc60000011619 */
[----:B------:R-:W-:Y:S02]  /*0500*/  IMAD R8, R13, R22, RZ ;  /* 0x000000160d087224 */ /* 0x000fe400078e02ff */
[----:B------:R-:W3:Y:S01]  /*0510*/  @P0 LDC R13, c[0x0][0x38c] ;  /* 0x0000e300ff0d0b82 */ /* 0x000ee20000000800 */
[----:B------:R-:W-:Y:S01]  /*0520*/  IMAD.WIDE.U32 R2, R57, UR10, R2 ;  /* 0x0000000a39027c25 */ /* 0x000fe2000f8e0002 */
[----:B------:R-:W-:-:S03]  /*0530*/  LEA R9, R29, 0xffffff80, 0x7 ;  /* 0xffffff801d097811 */ /* 0x000fc600078e38ff */
[----:B------:R-:W-:-:S04]  /*0540*/  IMAD.WIDE.U32 R4, R57, UR14, R4 ;  /* 0x0000000e39047c25 */ /* 0x000fc8000f8e0004 */
[----:B------:R-:W-:Y:S02]  /*0550*/  IMAD R17, R57, UR11, R3 ;  /* 0x0000000b39117c24 */ /* 0x000fe4000f8e0203 */
[----:B------:R-:W-:Y:S01]  /*0560*/  IMAD R3, R0, UR18, RZ ;  /* 0x0000001200037c24 */ /* 0x000fe2000f8e02ff */
[----:B------:R-:W-:Y:S01]  /*0570*/  IADD3 R70, P3, PT, R9, R4, RZ ;  /* 0x0000000409467210 */ /* 0x000fe20007f7e0ff */
[----:B------:R-:W-:Y:S01]  /*0580*/  IMAD R15, R57, UR15, R5 ;  /* 0x0000000f390f7c24 */ /* 0x000fe2000f8e0205 */
[----:B--2---:R-:W-:Y:S02]  /*0590*/  UIMAD.WIDE.U32 UR4, UR18, UR6, URZ ;  /* 0x00000006120472a5 */ /* 0x004fe4000f8e00ff */
[----:B------:R-:W-:Y:S01]  /*05a0*/  IMAD R7, R21, UR18, R7 ;  /* 0x0000001215077c24 */ /* 0x000fe2000f8e0207 */
[----:B------:R-:W2:Y:S01]  /*05b0*/  @P0 LDC.64 R4, c[0x0][0x480] ;  /* 0x00012000ff040b82 */ /* 0x000ea20000000a00 */
[----:B------:R-:W-:Y:S02]  /*05c0*/  IADD3 R0, PT, PT, R61, R3, RZ ;  /* 0x000000033d007210 */ /* 0x000fe40007ffe0ff */
[C---:B----4-:R-:W-:Y:S01]  /*05d0*/  LEA R59, P1, R60.reuse, R26, 0x3 ;  /* 0x0000001a3c3b7211 */ /* 0x050fe200078218ff */
[----:B------:R-:W-:Y:S01]  /*05e0*/  UIMAD UR5, UR18, UR7, UR5 ;  /* 0x00000007120572a4 */ /* 0x000fe2000f8e0205 */
[----:B------:R-:W4:Y:S03]  /*05f0*/  LDCU.64 UR6, c[0x0][0x4c8] ;  /* 0x00009900ff0677ac */ /* 0x000f260008000a00 */
[----:B------:R-:W1:Y:S01]  /*0600*/  LDC.64 R20, c[0x0][0x450] ;  /* 0x00011400ff147b82 */ /* 0x000e620000000a00 */
[----:B------:R-:W-:Y:S01]  /*0610*/  LEA.HI.X R60, R60, R27, R0, 0x3, P1 ;  /* 0x0000001b3c3c7211 */ /* 0x000fe200008f1c00 */
[----:B0-----:R-:W-:-:S02]  /*0620*/  @P0 IMAD R0, R10, UR18, R57 ;  /* 0x000000120a000c24 */ /* 0x001fc4000f8e0239 */
[----:B------:R-:W-:-:S04]  /*0630*/  IMAD.WIDE.U32 R6, R11, R22, R6 ;  /* 0x000000160b067225 */ /* 0x000fc800078e0006 */
[----:B------:R-:W-:Y:S01]  /*0640*/  IMAD R3, R11, R23, R8 ;  /* 0x000000170b037224 */ /* 0x000fe200078e0208 */
[C---:B------:R-:W-:Y:S01]  /*0650*/  LEA R11, R29.reuse, 0xffffff00, 0x8 ;  /* 0xffffff001d0b7811 */ /* 0x040fe200078e40ff */
[----:B------:R-:W-:Y:S01]  /*0660*/  @P0 IMAD R0, R0, R29, RZ ;  /* 0x0000001d00000224 */ /* 0x000fe200078e02ff */
[----:B------:R-:W-:Y:S02]  /*0670*/  ISETP.GE.AND P1, PT, R29, 0x1, PT ;  /* 0x000000011d00780c */ /* 0x000fe40003f26270 */
[----:B------:R-:W-:Y:S01]  /*0680*/  IADD3 R8, PT, PT, R7, R3, RZ ;  /* 0x0000000307087210 */ /* 0x000fe20007ffe0ff */
[----:B---3--:R-:W-:Y:S01]  /*0690*/  @P0 IMAD R7, R0, R13, RZ ;  /* 0x0000000d00070224 */ /* 0x008fe200078e02ff */
[----:B------:R-:W-:Y:S02]  /*06a0*/  IADD3 R6, P4, PT, R11, R6, RZ ;  /* 0x000000060b067210 */ /* 0x000fe40007f9e0ff */
[----:B------:R-:W-:Y:S01]  /*06b0*/  IADD3 R66, P2, PT, R9, R2, RZ ;  /* 0x0000000209427210 */ /* 0x000fe20007f5e0ff */
[----:B------:R-:W-:Y:S01]  /*06c0*/  IMAD.WIDE.U32 R2, R57, R72, UR4 ;  /* 0x0000000439027e25 */ /* 0x000fe2000f8e0048 */
[----:B------:R-:W-:-:S02]  /*06d0*/  SHF.R.S32.HI R0, RZ, 0x1f, R9 ;  /* 0x0000001fff007819 */ /* 0x000fc40000011409 */
[----:B------:R-:W-:Y:S01]  /*06e0*/  LEA.HI.X.SX32 R75, R11, R8, 0x1, P4 ;  /* 0x000000080b4b7211 */ /* 0x000fe200020f0eff */
[----:B------:R-:W-:Y:S01]  /*06f0*/  IMAD R73, R57, R73, R3 ;  /* 0x0000004939497224 */ /* 0x000fe200078e0203 */
[----:B------:R-:W-:Y:S02]  /*0700*/  IADD3.X R8, PT, PT, R0, R17, RZ, P2, !PT ;  /* 0x0000001100087210 */ /* 0x000fe400017fe4ff */
[----:B------:R-:W-:Y:S02]  /*0710*/  LEA R64, P2, R66, R64, 0x2 ;  /* 0x0000004042407211 */ /* 0x000fe400078410ff */
[----:B------:R-:W-:Y:S02]  /*0720*/  CS2R R36, SRZ ;  /* 0x0000000000247805 */ /* 0x000fe4000001ff00 */
[----:B------:R-:W-:Y:S01]  /*0730*/  IADD3 R2, P4, PT, R9, R2, RZ ;  /* 0x0000000209027210 */ /* 0x000fe20007f9e0ff */
[----:B----4-:R-:W-:Y:S01]  /*0740*/  IMAD.WIDE.U32 R34, R57, UR6, RZ ;  /* 0x0000000639227c25 */ /* 0x010fe2000f8e00ff */
[----:B------:R-:W-:-:S02]  /*0750*/  IADD3.X R3, PT, PT, R0, R15, RZ, P3, !PT ;  /* 0x0000000f00037210 */ /* 0x000fc40001ffe4ff */
[----:B------:R-:W-:Y:S01]  /*0760*/  LEA.HI.X R66, R66, R65, R8, 0x2, P2 ;  /* 0x0000004142427211 */ /* 0x000fe200010f1408 */
[----:B--2---:R-:W-:Y:S01]  /*0770*/  @P0 IMAD.WIDE R36, R7, 0x10, R4 ;  /* 0x0000001007240825 */ /* 0x004fe200078e0204 */
[----:B------:R-:W-:Y:S02]  /*0780*/  LEA R68, P3, R70, R68, 0x2 ;  /* 0x0000004446447211 */ /* 0x000fe400078610ff */
[----:B------:R-:W-:Y:S01]  /*0790*/  IADD3.X R73, PT, PT, R0, R73, RZ, P4, !PT ;  /* 0x0000004900497210 */ /* 0x000fe200027fe4ff */
[C---:B------:R-:W-:Y:S01]  /*07a0*/  IMAD.WIDE.U32 R32, R57.reuse, R62, RZ ;  /* 0x0000003e39207225 */ /* 0x040fe200078e00ff */
[----:B-1----:R-:W-:Y:S02]  /*07b0*/  LEA R72, P0, R2, R18, 0x2 ;  /* 0x0000001202487211 */ /* 0x002fe400078010ff */
        /* <DEDUP_REMOVED lines=33> */
[C---:B------:R-:W-:Y:S02]  /*09d0*/  SHF.L.U32 R77, R62.reuse, 0x3, RZ ;  /* 0x000000033e4d7819 */ /* 0x040fe400000006ff */
        /* <DEDUP_REMOVED lines=35> */
.L_x_17467:
[----:B0-----:R-:W0:Y:S01]  /*0c10*/  LDC R3, c[0x0][0x388] ;  /* 0x0000e200ff037b82 */ /* 0x001e220000000800 */
        /* <DEDUP_REMOVED lines=12> */
[----:B------:R-:W-:Y:S01]  /*0ce0*/  UMOV UR4, 0x400 ;  /* 0x0000040000047882 */ /* 0x000fe20000000000 */
[----:B------:R-:W-:Y:S02]  /*0cf0*/  HFMA2 R17, -RZ, RZ, 0, 0 ;  /* 0x00000000ff117431 */ /* 0x000fe400000001ff */
[----:B------:R-:W-:Y:S01]  /*0d00*/  HFMA2 R23, -RZ, RZ, 0, 0 ;  /* 0x00000000ff177431 */ /* 0x000fe200000001ff */
[----:B------:R-:W-:Y:S02]  /*0d10*/  MOV R21, RZ ;  /* 0x000000ff00157202 */ /* 0x000fe40000000f00 */
[----:B------:R-:W-:Y:S01]  /*0d20*/  MOV R25, RZ ;  /* 0x000000ff00197202 */ /* 0x000fe20000000f00 */
[----:B------:R-:W-:Y:S01]  /*0d30*/  HFMA2 R41, -RZ, RZ, 0, 0 ;  /* 0x00000000ff297431 */ /* 0x000fe200000001ff */
[----:B0-----:R-:W-:-:S02]  /*0d40*/  IADD3 R102, PT, PT, -R38, R3, RZ ;  /* 0x0000000326667210 */ /* 0x001fc40007ffe1ff */
[----:B------:R-:W-:Y:S02]  /*0d50*/  MOV R27, RZ ;  /* 0x000000ff001b7202 */ /* 0x000fe40000000f00 */
[----:B------:R-:W-:Y:S01]  /*0d60*/  MOV R43, RZ ;  /* 0x000000ff002b7202 */ /* 0x000fe20000000f00 */
[----:B------:R-:W-:Y:S01]  /*0d70*/  HFMA2 R39, -RZ, RZ, 0, 0 ;  /* 0x00000000ff277431 */ /* 0x000fe200000001ff */
[-C--:B------:R-:W-:Y:S01]  /*0d80*/  ISETP.GE.AND P3, PT, R83, R102.reuse, PT ;  /* 0x000000665300720c */ /* 0x080fe20003f66270 */
[----:B------:R-:W0:Y:S01]  /*0d90*/  LDCU.64 UR8, c[0x0][0x488] ;  /* 0x00009100ff0877ac */ /* 0x000e220008000a00 */
[-C--:B------:R-:W-:Y:S01]  /*0da0*/  ISETP.GE.AND P2, PT, R87, R102.reuse, PT ;  /* 0x000000665700720c */ /* 0x080fe20003f46270 */
[----:B------:R-:W-:Y:S01]  /*0db0*/  HFMA2 R47, -RZ, RZ, 0, 0 ;  /* 0x00000000ff2f7431 */ /* 0x000fe200000001ff */
[-C--:B------:R-:W-:Y:S02]  /*0dc0*/  ISETP.GE.AND P1, PT, R93, R102.reuse, PT ;  /* 0x000000665d00720c */ /* 0x080fe40003f26270 */
[----:B------:R-:W-:Y:S01]  /*0dd0*/  MOV R45, RZ ;  /* 0x000000ff002d7202 */ /* 0x000fe20000000f00 */
[----:B------:R-:W-:Y:S01]  /*0de0*/  HFMA2 R49, -RZ, RZ, 0, 0 ;  /* 0x00000000ff317431 */ /* 0x000fe200000001ff */
[----:B------:R-:W-:Y:S01]  /*0df0*/  ISETP.GE.AND P0, PT, R94, R102, PT ;  /* 0x000000665e00720c */ /* 0x000fe20003f06270 */
[----:B------:R-:W3:Y:S01]  /*0e00*/  LDC.64 R54, c[0x0][0x508] ;  /* 0x00014200ff367b82 */ /* 0x000ee20000000a00 */
[----:B------:R-:W-:Y:S01]  /*0e10*/  ISETP.NE.AND P5, PT, R62, RZ, PT ;  /* 0x000000ff3e00720c */ /* 0x000fe20003fa5270 */
[----:B----4-:R-:W4:Y:S02]  /*0e20*/  LDCU.64 UR10, c[0x0][0x558] ;  /* 0x0000ab00ff0a77ac */ /* 0x010f240008000a00 */
[----:B------:R-:W4:Y:S01]  /*0e30*/  @!P3 LDG.E R7, desc[UR16][R4.64] ;  /* 0x000000100407b981 */ /* 0x000f22000c1e1900 */
[----:B------:R-:W3:Y:S03]  /*0e40*/  LDCU.64 UR12, c[0x0][0x490] ;  /* 0x00009200ff0c77ac */ /* 0x000ee60008000a00 */
[----:B------:R-:W3:Y:S04]  /*0e50*/  @!P2 LDG.E R11, desc[UR16][R4.64+0x80] ;  /* 0x00008010040ba981 */ /* 0x000ee8000c1e1900 */
[----:B------:R-:W3:Y:S04]  /*0e60*/  @!P1 LDG.E R13, desc[UR16][R4.64+0x100] ;  /* 0x00010010040d9981 */ /* 0x000ee8000c1e1900 */
[----:B------:R-:W3:Y:S01]  /*0e70*/  @!P0 LDG.E R15, desc[UR16][R4.64+0x180] ;  /* 0x00018010040f8981 */ /* 0x000ee2000c1e1900 */
[----:B-1----:R-:W-:Y:S01]  /*0e80*/  ULEA UR6, UR6, UR4, 0x18 ;  /* 0x0000000406067291 */ /* 0x002fe2000f8ec0ff */
[----:B------:R-:W-:Y:S01]  /*0e90*/  IADD3 R8, P4, PT, R19, R68, RZ ;  /* 0x0000004413087210 */ /* 0x000fe20007f9e0ff */
[----:B------:R-:W1:Y:S03]  /*0ea0*/  LDCU UR4, c[0x0][0x38c] ;  /* 0x00007180ff0477ac */ /* 0x000e660008000800 */
[----:B------:R-:W-:-:S02]  /*0eb0*/  IADD3.X R9, PT, PT, RZ, R70, RZ, P4, !PT ;  /* 0x00000046ff097210 */ /* 0x000fc400027fe4ff */
[C---:B--2---:R-:W-:Y:S02]  /*0ec0*/  LEA R104, R103.reuse, UR6, 0x2 ;  /* 0x0000000667687c11 */ /* 0x044fe4000f8e10ff */
[----:B------:R-:W-:-:S03]  /*0ed0*/  LEA R105, R103, UR6, 0x4 ;  /* 0x0000000667697c11 */ /* 0x000fc6000f8e20ff */
[----:B----4-:R-:W-:Y:S04]  /*0ee0*/  STS [R104], R7 ;  /* 0x0000000768007388 */ /* 0x010fe80000000800 */
[----:B---3--:R-:W-:Y:S04]  /*0ef0*/  STS [R104+0x80], R11 ;  /* 0x0000800b68007388 */ /* 0x008fe80000000800 */
[----:B------:R2:W-:Y:S04]  /*0f00*/  STS [R104+0x100], R13 ;  /* 0x0001000d68007388 */ /* 0x0005e80000000800 */
[----:B------:R3:W-:Y:S01]  /*0f10*/  STS [R104+0x180], R15 ;  /* 0x0001800f68007388 */ /* 0x0007e20000000800 */
[----:B------:R-:W-:-:S03]  /*0f20*/  NOP ;  /* 0x0000000000007918 */ /* 0x000fc60000000000 */
[----:B------:R-:W-:Y:S01]  /*0f30*/  LDS.128 R4, [R105] ;  /* 0x0000000069047984 */ /* 0x000fe20000000c00 */
[----:B------:R-:W-:Y:S01]  /*0f40*/  BAR.SYNC.DEFER_BLOCKING 0x0 ;  /* 0x0000000000007b1d */ /* 0x000fe20000010000 */
[----:B------:R-:W-:Y:S01]  /*0f50*/  IADD3 R10, P4, PT, R19, R72, RZ ;  /* 0x00000048130a7210 */ /* 0x000fe20007f9e0ff */
[----:B--2---:R-:W-:-:S06]  /*0f60*/  HFMA2 R13, -RZ, RZ, 0, 0 ;  /* 0x00000000ff0d7431 */ /* 0x004fcc00000001ff */
[----:B---3--:R-:W2:Y:S01]  /*0f70*/  LDC.64 R14, c[0x0][0x410] ;  /* 0x00010400ff0e7b82 */ /* 0x008ea20000000a00 */
[----:B------:R-:W3:Y:S04]  /*0f80*/  @!P3 LDG.E R17, desc[UR16][R8.64] ;  /* 0x000000100811b981 */ /* 0x000ee8000c1e1900 */
[----:B------:R-:W4:Y:S04]  /*0f90*/  @!P2 LDG.E R21, desc[UR16][R8.64+0x80] ;  /* 0x000080100815a981 */ /* 0x000f28000c1e1900 */
[----:B------:R-:W2:Y:S04]  /*0fa0*/  @!P1 LDG.E R23, desc[UR16][R8.64+0x100] ;  /* 0x0001001008179981 */ /* 0x000ea8000c1e1900 */
[----:B------:R-:W2:Y:S01]  /*0fb0*/  @!P0 LDG.E R25, desc[UR16][R8.64+0x180] ;  /* 0x0001801008198981 */ /* 0x000ea2000c1e1900 */
[----:B------:R-:W-:-:S03]  /*0fc0*/  IADD3.X R11, PT, PT, RZ, R73, RZ, P4, !PT ;  /* 0x00000049ff0b7210 */ /* 0x000fc600027fe4ff */
[----:B---3--:R-:W-:Y:S04]  /*0fd0*/  STS [R104], R17 ;  /* 0x0000001168007388 */ /* 0x008fe80000000800 */
[----:B----4-:R3:W-:Y:S04]  /*0fe0*/  STS [R104+0x80], R21 ;  /* 0x0000801568007388 */ /* 0x0107e80000000800 */
[----:B--2---:R2:W-:Y:S04]  /*0ff0*/  STS [R104+0x100], R23 ;  /* 0x0001001768007388 */ /* 0x0045e80000000800 */
[----:B------:R4:W-:Y:S01]  /*1000*/  STS [R104+0x180], R25 ;  /* 0x0001801968007388 */ /* 0x0009e20000000800 */
[----:B------:R-:W-:-:S03]  /*1010*/  NOP ;  /* 0x0000000000007918 */ /* 0x000fc60000000000 */
[----:B------:R-:W-:Y:S01]  /*1020*/  LDS.128 R16, [R105] ;  /* 0x0000000069107984 */ /* 0x000fe20000000c00 */
[----:B---3--:R-:W3:Y:S08]  /*1030*/  LDC.64 R20, c[0x0][0x418] ;  /* 0x00010600ff147b82 */ /* 0x008ef00000000a00 */
[----:B------:R-:W-:Y:S01]  /*1040*/  BAR.SYNC.DEFER_BLOCKING 0x0 ;  /* 0x0000000000007b1d */ /* 0x000fe20000010000 */
[----:B------:R-:W-:-:S07]  /*1050*/  IMAD.WIDE.U32 R8, R14, UR18, R38 ;  /* 0x000000120e087c25 */ /* 0x000fce000f8e0026 */
[----:B--2---:R-:W2:Y:S01]  /*1060*/  LDC.64 R22, c[0x0][0x420] ;  /* 0x00010800ff167b82 */ /* 0x004ea20000000a00 */
[----:B------:R-:W2:Y:S04]  /*1070*/  @!P3 LDG.E R13, desc[UR16][R10.64] ;  /* 0x000000100a0db981 */ /* 0x000ea8000c1e1900 */
[----:B------:R-:W2:Y:S04]  /*1080*/  @!P2 LDG.E R27, desc[UR16][R10.64+0x80] ;  /* 0x000080100a1ba981 */ /* 0x000ea8000c1e1900 */
[----:B------:R-:W2:Y:S04]  /*1090*/  @!P1 LDG.E R41, desc[UR16][R10.64+0x100] ;  /* 0x000100100a299981 */ /* 0x000ea8000c1e1900 */
[----:B------:R-:W2:Y:S01]  /*10a0*/  @!P0 LDG.E R43, desc[UR16][R10.64+0x180] ;  /* 0x000180100a2b8981 */ /* 0x000ea2000c1e1900 */
[----:B------:R-:W-:-:S02]  /*10b0*/  IMAD R9, R15, UR18, R9 ;  /* 0x000000120f097c24 */ /* 0x000fc4000f8e0209 */
[----:B----4-:R-:W-:Y:S02]  /*10c0*/  HFMA2 R25, -RZ, RZ, 0, 0 ;  /* 0x00000000ff197431 */ /* 0x010fe400000001ff */
[----:B---3--:R-:W-:-:S04]  /*10d0*/  IMAD.WIDE.U32 R8, R57, R20, R8 ;  /* 0x0000001439087225 */ /* 0x008fc800078e0008 */
[----:B------:R-:W-:Y:S01]  /*10e0*/  IMAD R9, R57, R21, R9 ;  /* 0x0000001539097224 */ /* 0x000fe200078e0209 */
[----:B------:R-:W-:Y:S02]  /*10f0*/  IADD3 R8, P4, PT, R83, R8, RZ ;  /* 0x0000000853087210 */ /* 0x000fe40007f9e0ff */
[----:B------:R-:W-:Y:S02]  /*1100*/  MOV R21, RZ ;  /* 0x000000ff00157202 */ /* 0x000fe40000000f00 */
[----:B------:R-:W-:Y:S02]  /*1110*/  IADD3.X R9, PT, PT, RZ, R9, RZ, P4, !PT ;  /* 0x00000009ff097210 */ /* 0x000fe400027fe4ff */
[----:B0-----:R-:W-:-:S04]  /*1120*/  LEA R14, P4, R8, UR8, 0x2 ;  /* 0x00000008080e7c11 */ /* 0x001fc8000f8810ff */
[----:B------:R-:W-:Y:S01]  /*1130*/  LEA.HI.X R15, R8, UR9, R9, 0x2, P4 ;  /* 0x00000009080f7c11 */ /* 0x000fe2000a0f1409 */
[----:B------:R-:W0:Y:S01]  /*1140*/  LDCU.64 UR8, c[0x0][0x478] ;  /* 0x00008f00ff0877ac */ /* 0x000e220008000a00 */
[----:B--2---:R-:W-:Y:S04]  /*1150*/  STS [R104], R13 ;  /* 0x0000000d68007388 */ /* 0x004fe80000000800 */
[----:B------:R2:W-:Y:S04]  /*1160*/  STS [R104+0x80], R27 ;  /* 0x0000801b68007388 */ /* 0x0005e80000000800 */
[----:B------:R3:W-:Y:S04]  /*1170*/  STS [R104+0x100], R41 ;  /* 0x0001002968007388 */ /* 0x0007e80000000800 */
[----:B------:R4:W-:Y:S01]  /*1180*/  STS [R104+0x180], R43 ;  /* 0x0001802b68007388 */ /* 0x0009e20000000800 */
[----:B------:R-:W-:-:S03]  /*1190*/  NOP ;  /* 0x0000000000007918 */ /* 0x000fc60000000000 */
[----:B------:R-:W-:Y:S01]  /*11a0*/  LDS.128 R8, [R105] ;  /* 0x0000000069087984 */ /* 0x000fe20000000c00 */
[----:B--2---:R-:W2:Y:S08]  /*11b0*/  LDC.64 R26, c[0x0][0x428] ;  /* 0x00010a00ff1a7b82 */ /* 0x004eb00000000a00 */
[----:B------:R-:W-:Y:S06]  /*11c0*/  BAR.SYNC.DEFER_BLOCKING 0x0 ;  /* 0x0000000000007b1d */ /* 0x000fec0000010000 */
[----:B------:R-:W2:Y:S04]  /*11d0*/  @!P3 LDG.E R21, desc[UR16][R14.64] ;  /* 0x000000100e15b981 */ /* 0x000ea8000c1e1900 */
[----:B------:R-:W2:Y:S04]  /*11e0*/  @!P2 LDG.E R25, desc[UR16][R14.64+0x80] ;  /* 0x000080100e19a981 */ /* 0x000ea8000c1e1900 */
[----:B------:R-:W2:Y:S04]  /*11f0*/  @!P1 LDG.E R45, desc[UR16][R14.64+0x100] ;  /* 0x000100100e2d9981 */ /* 0x000ea8000c1e1900 */
[----:B------:R-:W2:Y:S01]  /*1200*/  @!P0 LDG.E R47, desc[UR16][R14.64+0x180] ;  /* 0x000180100e2f8981 */ /* 0x000ea2000c1e1900 */
[----:B------:R-:W-:-:S04]  /*1210*/  IMAD.WIDE.U32 R12, R22, UR18, R38 ;  /* 0x00000012160c7c25 */ /* 0x000fc8000f8e0026 */
[----:B---3--:R-:W-:Y:S01]  /*1220*/  HFMA2 R41, -RZ, RZ, 0, 0 ;  /* 0x00000000ff297431 */ /* 0x008fe200000001ff */
[----:B----4-:R-:W-:Y:S01]  /*1230*/  MOV R43, RZ ;  /* 0x000000ff002b7202 */ /* 0x010fe20000000f00 */
[----:B------:R-:W-:Y:S02]  /*1240*/  IMAD R13, R23, UR18, R13 ;  /* 0x00000012170d7c24 */ /* 0x000fe4000f8e020d */
[----:B--2---:R-:W-:-:S04]  /*1250*/  IMAD.WIDE.U32 R12, R57, R26, R12 ;  /* 0x0000001a390c7225 */ /* 0x004fc800078e000c */
[----:B------:R-:W-:Y:S01]  /*1260*/  IMAD R0, R57, R27, R13 ;  /* 0x0000001b39007224 */ /* 0x000fe200078e020d */
[----:B------:R-:W-:Y:S02]  /*1270*/  IADD3 R13, P4, PT, R83, R12, RZ ;  /* 0x0000000c530d7210 */ /* 0x000fe40007f9e0ff */
[----:B------:R-:W-:Y:S02]  /*1280*/  MOV R27, RZ ;  /* 0x000000ff001b7202 */ /* 0x000fe40000000f00 */
[----:B------:R-:W-:Y:S02]  /*1290*/  IADD3.X R0, PT, PT, RZ, R0, RZ, P4, !PT ;  /* 0x00000000ff007210 */ /* 0x000fe400027fe4ff */
[----:B0-----:R-:W-:-:S04]  /*12a0*/  LEA R12, P4, R13, UR8, 0x2 ;  /* 0x000000080d0c7c11 */ /* 0x001fc8000f8810ff */
[----:B------:R-:W-:Y:S01]  /*12b0*/  LEA.HI.X R13, R13, UR9, R0, 0x2, P4 ;  /* 0x000000090d0d7c11 */ /* 0x000fe2000a0f1400 */
[----:B------:R-:W0:Y:S01]  /*12c0*/  LDCU.64 UR8, c[0x0][0x510] ;  /* 0x0000a200ff0877ac */ /* 0x000e220008000a00 */
[----:B------:R-:W-:Y:S04]  /*12d0*/  STS [R104], R21 ;  /* 0x0000001568007388 */ /* 0x000fe80000000800 */
[----:B------:R-:W-:Y:S04]  /*12e0*/  STS [R104+0x80], R25 ;  /* 0x0000801968007388 */ /* 0x000fe80000000800 */
[----:B------:R-:W-:Y:S04]  /*12f0*/  STS [R104+0x100], R45 ;  /* 0x0001002d68007388 */ /* 0x000fe80000000800 */
[----:B------:R-:W-:Y:S01]  /*1300*/  STS [R104+0x180], R47 ;  /* 0x0001802f68007388 */ /* 0x000fe20000000800 */
[----:B------:R-:W-:-:S03]  /*1310*/  NOP ;  /* 0x0000000000007918 */ /* 0x000fc60000000000 */
[----:B------:R-:W2:Y:S01]  /*1320*/  LDS.128 R20, [R105] ;  /* 0x0000000069147984 */ /* 0x000ea20000000c00 */
[----:B------:R-:W-:Y:S06]  /*1330*/  BAR.SYNC.DEFER_BLOCKING 0x0 ;  /* 0x0000000000007b1d */ /* 0x000fec0000010000 */
[----:B------:R-:W3:Y:S04]  /*1340*/  @!P3 LDG.E R27, desc[UR16][R12.64] ;  /* 0x000000100c1bb981 */ /* 0x000ee8000c1e1900 */
[----:B------:R-:W4:Y:S04]  /*1350*/  @!P2 LDG.E R41, desc[UR16][R12.64+0x80] ;  /* 0x000080100c29a981 */ /* 0x000f28000c1e1900 */
[----:B------:R-:W4:Y:S04]  /*1360*/  @!P1 LDG.E R43, desc[UR16][R12.64+0x100] ;  /* 0x000100100c2b9981 */ /* 0x000f28000c1e1900 */
[----:B------:R-:W4:Y:S01]  /*1370*/  @!P0 LDG.E R49, desc[UR16][R12.64+0x180] ;  /* 0x000180100c318981 */ /* 0x000f22000c1e1900 */
[----:B--2---:R-:W-:Y:S01]  /*1380*/  FMUL.FTZ R25, R22, -1.4426950216293334961 ;  /* 0xbfb8aa3b16197820 */ /* 0x004fe20000410000 */
[----:B------:R-:W-:Y:S01]  /*1390*/  FMUL.FTZ R14, R21, -1.4426950216293334961 ;  /* 0xbfb8aa3b150e7820 */ /* 0x000fe20000410000 */
[----:B------:R-:W-:Y:S01]  /*13a0*/  FMUL.FTZ R0, R20, -1.4426950216293334961 ;  /* 0xbfb8aa3b14007820 */ /* 0x000fe20000410000 */
[----:B------:R-:W-:Y:S01]  /*13b0*/  FMUL.FTZ R26, R23, -1.4426950216293334961 ;  /* 0xbfb8aa3b171a7820 */ /* 0x000fe20000410000 */
[--C-:B-----5:R-:W-:Y:S01]  /*13c0*/  FADD.FTZ R108, R17, R58.reuse ;  /* 0x0000003a116c7221 */ /* 0x120fe20000010000 */
[----:B------:R-:W2:Y:S01]  /*13d0*/  MUFU.EX2 R24, R14 ;  /* 0x0000000e00187308 */ /* 0x000ea20000000800 */
[--C-:B------:R-:W-:Y:S01]  /*13e0*/  FADD.FTZ R106, R16, R58.reuse ;  /* 0x0000003a106a7221 */ /* 0x100fe20000010000 */
[----:B------:R-:W-:Y:S01]  /*13f0*/  UISETP.NE.U32.AND UP0, UPT, UR12, URZ, UPT ;  /* 0x000000ff0c00728c */ /* 0x000fe2000bf05070 */
[--C-:B------:R-:W-:Y:S01]  /*1400*/  FADD.FTZ R107, R18, R58.reuse ;  /* 0x0000003a126b7221 */ /* 0x100fe20000010000 */
[----:B------:R-:W-:-:S02]  /*1410*/  FADD.FTZ R110, R19, R58 ;  /* 0x0000003a136e7221 */ /* 0x000fc40000010000 */
[----:B------:R-:W-:Y:S02]  /*1420*/  UISETP.NE.AND.EX UP0, UPT, UR13, URZ, UPT, UP0 ;  /* 0x000000ff0d00728c */ /* 0x000fe4000bf05300 */
[----:B------:R-:W1:Y:S08]  /*1430*/  MUFU.EX2 R25, R25 ;  /* 0x0000001900197308 */ /* 0x000e700000000800 */
[----:B------:R-:W0:Y:S01]  /*1440*/  MUFU.EX2 R0, R0 ;  /* 0x0000000000007308 */ /* 0x000e220000000800 */
[----:B--2---:R-:W-:-:S07]  /*1450*/  FADD.FTZ R24, R24, 1 ;  /* 0x3f80000018187421 */ /* 0x004fce0000010000 */
[----:B------:R1:W2:Y:S08]  /*1460*/  MUFU.EX2 R40, R26 ;  /* 0x0000001a00287308 */ /* 0x0002b00000000800 */
[----:B------:R-:W2:Y:S01]  /*1470*/  MUFU.RCP R42, R24 ;  /* 0x00000018002a7308 */ /* 0x000ea20000001000 */
[----:B-1----:R-:W-:Y:S01]  /*1480*/  FADD.FTZ R26, R25, 1 ;  /* 0x3f800000191a7421 */ /* 0x002fe20000010000 */
[----:B0-----:R-:W-:-:S06]  /*1490*/  FADD.FTZ R2, R0, 1 ;  /* 0x3f80000000027421 */ /* 0x001fcc0000010000 */
[----:B------:R-:W-:Y:S01]  /*14a0*/  MUFU.RCP R47, R26 ;  /* 0x0000001a002f7308 */ /* 0x000fe20000001000 */
[----:B--2---:R-:W-:-:S07]  /*14b0*/  FADD.FTZ R40, R40, 1 ;  /* 0x3f80000028287421 */ /* 0x004fce0000010000 */
[----:B------:R0:W1:Y:S01]  /*14c0*/  MUFU.RCP R45, R2 ;  /* 0x00000002002d7308 */ /* 0x0000620000001000 */
[----:B------:R-:W-:-:S07]  /*14d0*/  FADD.FTZ R0, -R42, 1 ;  /* 0x3f8000002a007421 */ /* 0x000fce0000010100 */
[----:B------:R-:W2:Y:S01]  /*14e0*/  MUFU.RCP R44, R40 ;  /* 0x00000028002c7308 */ /* 0x000ea20000001000 */
[----:B0-----:R-:W-:Y:S01]  /*14f0*/  FFMA.FTZ R2, R21, R0, 1 ;  /* 0x3f80000015027423 */ /* 0x001fe20000010000 */
[----:B-1----:R-:W-:-:S04]  /*1500*/  FADD.FTZ R25, -R45, 1 ;  /* 0x3f8000002d197421 */ /* 0x002fc80000010100 */
[----:B------:R-:W-:Y:S01]  /*1510*/  FFMA.FTZ R25, R20, R25, 1 ;  /* 0x3f80000014197423 */ /* 0x000fe20000010019 */
[----:B--2---:R-:W-:-:S04]  /*1520*/  FADD.FTZ R46, -R44, 1 ;  /* 0x3f8000002c2e7421 */ /* 0x004fc80000010100 */
[----:B------:R-:W-:Y:S01]  /*1530*/  FFMA.FTZ R46, R23, R46, 1 ;  /* 0x3f800000172e7423 */ /* 0x000fe2000001002e */
[----:B---3--:R0:W-:Y:S04]  /*1540*/  STS [R104], R27 ;  /* 0x0000001b68007388 */ /* 0x0081e80000000800 */
[----:B----4-:R1:W-:Y:S04]  /*1550*/  STS [R104+0x80], R41 ;  /* 0x0000802968007388 */ /* 0x0103e80000000800 */
[----:B------:R-:W-:Y:S01]  /*1560*/  STS [R104+0x100], R43 ;  /* 0x0001002b68007388 */ /* 0x000fe20000000800 */
[----:B0-----:R-:W-:-:S03]  /*1570*/  FADD.FTZ R27, -R47, 1 ;  /* 0x3f8000002f1b7421 */ /* 0x001fc60000010100 */
[----:B------:R-:W-:Y:S01]  /*1580*/  STS [R104+0x180], R49 ;  /* 0x0001803168007388 */ /* 0x000fe20000000800 */
[----:B------:R-:W-:-:S03]  /*1590*/  NOP ;  /* 0x0000000000007918 */ /* 0x000fc60000000000 */
[----:B------:R-:W0:Y:S01]  /*15a0*/  LDS.128 R12, [R105] ;  /* 0x00000000690c7984 */ /* 0x000e220000000c00 */
[----:B-1----:R-:W-:Y:S01]  /*15b0*/  FFMA.FTZ R41, R22, R27, 1 ;  /* 0x3f80000016297423 */ /* 0x002fe2000001001b */
        /* <DEDUP_REMOVED lines=75> */
.L_x_17431:
        /* <DEDUP_REMOVED lines=12> */
[-C--:B------:R-:W-:Y:S01]  /*1b30*/  FMUL.FTZ R15, R44, R56.reuse ;  /* 0x000000382c0f7220 */ /* 0x080fe20000410000 */
[----:B------:R-:W-:Y:S01]  /*1b40*/  FFMA.FTZ R0, R6, R47, R13 ;  /* 0x0000002f06007223 */ /* 0x000fe2000001000d */
[----:B------:R-:W-:-:S03]  /*1b50*/  FMUL.FTZ R13, R42, R56 ;  /* 0x000000382a0d7220 */ /* 0x000fc60000410000 */
[----:B------:R-:W-:Y:S01]  /*1b60*/  FFMA.FTZ R65, R7, R44, R0 ;  /* 0x0000002c07417223 */ /* 0x000fe20000010000 */
[----:B------:R-:W-:Y:S06]  /*1b70*/  BRA.U !UP0, `(.L_x_17432) ;  /* 0x0000002d08d07547 */ /* 0x000fec000b800000 */
[----:B------:R-:W-:Y:S01]  /*1b80*/  FADD.FTZ R123, R42, R42 ;  /* 0x0000002a2a7b7221 */ /* 0x000fe20000010000 */
[----:B------:R-:W1:Y:S01]  /*1b90*/  LDC R115, c[0x0][0x388] ;  /* 0x0000e200ff737b82 */ /* 0x000e620000000800 */
[----:B0-----:R-:W-:Y:S01]  /*1ba0*/  SHF.L.U32 R17, R101, 0x8, RZ ;  /* 0x0000000865117819 */ /* 0x001fe200000006ff */
[----:B------:R-:W-:Y:S01]  /*1bb0*/  FADD.FTZ R121, R44, R44 ;  /* 0x0000002c2c797221 */ /* 0x000fe20000010000 */
[----:B------:R-:W-:Y:S01]  /*1bc0*/  SHF.L.U32 R2, R103, 0x3, RZ ;  /* 0x0000000367027819 */ /* 0x000fe200000006ff */
[----:B------:R-:W-:Y:S01]  /*1bd0*/  FADD.FTZ R0, R45, R45 ;  /* 0x0000002d2d007221 */ /* 0x000fe20000010000 */
[----:B------:R-:W-:Y:S01]  /*1be0*/  IADD3 R44, P1, PT, R17, R62, RZ ;  /* 0x0000003e112c7210 */ /* 0x000fe20007f3e0ff */
[----:B------:R-:W-:Y:S01]  /*1bf0*/  HFMA2 R11, -RZ, RZ, 0, 0 ;  /* 0x00000000ff0b7431 */ /* 0x000fe200000001ff */
[----:B------:R-:W-:Y:S01]  /*1c00*/  LEA R114, R3, -R17, 0x1 ;  /* 0x8000001103727211 */ /* 0x000fe200078e08ff */
[----:B------:R-:W0:Y:S01]  /*1c10*/  LDC.64 R20, c[0x0][0x440] ;  /* 0x00011000ff147b82 */ /* 0x000e220000000a00 */
[----:B------:R-:W-:Y:S01]  /*1c20*/  LEA.HI.X.SX32 R45, R17, RZ, 0x1, P1 ;  /* 0x000000ff112d7211 */ /* 0x000fe200008f0eff */
[----:B------:R-:W-:Y:S01]  /*1c30*/  FADD.FTZ R122, R47, R47 ;  /* 0x0000002f2f7a7221 */ /* 0x000fe20000010000 */
[----:B------:R-:W-:Y:S01]  /*1c40*/  ISETP.GE.AND P1, PT, R90, R114, PT ;  /* 0x000000725a00720c */ /* 0x000fe20003f26270 */
[----:B------:R-:W-:Y:S01]  /*1c50*/  FMUL.FTZ R119, R4, R106 ;  /* 0x0000006a04777220 */ /* 0x000fe20000410000 */
[----:B------:R-:W-:Y:S01]  /*1c60*/  ISETP.GE.AND P2, PT, R95, R114, PT ;  /* 0x000000725f00720c */ /* 0x000fe20003f46270 */
        /* <DEDUP_REMOVED lines=16> */
[----:B------:R-:W-:Y:S01]  /*1d70*/  ISETP.EQ.AND P0, PT, R62, RZ, P0 ;  /* 0x000000ff3e00720c */ /* 0x000fe20000702270 */
[----:B------:R-:W0:Y:S01]  /*1d80*/  LDC.64 R26, c[0x0][0x3c0] ;  /* 0x0000f000ff1a7b82 */ /* 0x000e220000000a00 */
[----:B------:R-:W-:Y:S02]  /*1d90*/  LOP3.LUT R113, R113, 0x100, RZ, 0xc0, !PT ;  /* 0x0000010071717812 */ /* 0x000fe400078ec0ff */
[C---:B------:R-:W-:Y:S02]  /*1da0*/  LOP3.LUT R129, R17.reuse, 0x100, RZ, 0xc0, !PT ;  /* 0x0000010011817812 */ /* 0x040fe400078ec0ff */
[----:B------:R-:W-:Y:S02]  /*1db0*/  IADD3 R112, PT, PT, R17, R62, RZ ;  /* 0x0000003e11707210 */ /* 0x000fe40007ffe0ff */
[----:B------:R-:W-:Y:S01]  /*1dc0*/  LEA R111, R111, UR6, 0x2 ;  /* 0x000000066f6f7c11 */ /* 0x000fe2000f8e10ff */
[----:B------:R-:W0:Y:S01]  /*1dd0*/  LDC.64 R40, c[0x0][0x3e0] ;  /* 0x0000f800ff287b82 */ /* 0x000e220000000a00 */
[----:B------:R-:W-:-:S02]  /*1de0*/  ISETP.GE.AND P1, PT, R97, R114, PT ;  /* 0x000000726100720c */ /* 0x000fc40003f26270 */
[-C--:B------:R-:W-:Y:S02]  /*1df0*/  ISETP.GE.AND P2, PT, R98, R114.reuse, PT ;  /* 0x000000726200720c */ /* 0x080fe40003f46270 */
[-C--:B------:R-:W-:Y:S02]  /*1e00*/  ISETP.GE.AND P3, PT, R99, R114.reuse, PT ;  /* 0x000000726300720c */ /* 0x080fe40003f66270 */
[----:B------:R-:W-:Y:S01]  /*1e10*/  ISETP.GE.AND P4, PT, R100, R114, PT ;  /* 0x000000726400720c */ /* 0x000fe20003f86270 */
[----:B-1--4-:R-:W0:-:S12]  /*1e20*/  LDC.64 R42, c[0x0][0x4f0] ;  /* 0x00013c00ff2a7b82 */ /* 0x012e180000000a00 */
.L_x_17466:
[----:B------:R-:W-:Y:S02]  /*1e30*/  MOV R2, R90 ;  /* 0x0000005a00027202 */ /* 0x000fe40000000f00 */
[----:B------:R-:W-:Y:S02]  /*1e40*/  MOV R3, RZ ;  /* 0x000000ff00037202 */ /* 0x000fe40000000f00 */
[----:B0-----:R-:W-:Y:S02]  /*1e50*/  MOV R19, RZ ;  /* 0x000000ff00137202 */ /* 0x001fe40000000f00 */
[----:B------:R-:W-:Y:S01]  /*1e60*/  P2R R18, PR, RZ, 0x1 ;  /* 0x00000001ff127803 */ /* 0x000fe20000000000 */
[----:B0-----:R-:W-:Y:S01]  /*1e70*/  IMAD.WIDE.U32 R16, R40, UR4, R2 ;  /* 0x0000000428107c25 */ /* 0x001fe2000f8e0002 */
[----:B------:R-:W-:Y:S02]  /*1e80*/  ISETP.NE.AND P0, PT, R128, RZ, PT ;  /* 0x000000ff8000720c */ /* 0x000fe40003f05270 */
[----:B------:R-:W-:Y:S01]  /*1e90*/  ISETP.NE.AND P6, PT, R125, RZ, PT ;  /* 0x000000ff7d00720c */ /* 0x000fe20003fc5270 */
[----:B------:R-:W-:Y:S01]  /*1ea0*/  IMAD R3, R41, UR4, R17 ;  /* 0x0000000429037c24 */ /* 0x000fe2000f8e0211 */
[----:B------:R-:W-:-:S02]  /*1eb0*/  LEA R2, P5, R16, R74, 0x2 ;  /* 0x0000004a10027211 */ /* 0x000fc400078a10ff */
[----:B------:R-:W-:Y:S02]  /*1ec0*/  MOV R17, R69 ;  /* 0x0000004500117202 */ /* 0x000fe40000000f00 */
[----:B------:R-:W-:Y:S02]  /*1ed0*/  LEA.HI.X R3, R16, R75, R3, 0x2, P5 ;  /* 0x0000004b10037211 */ /* 0x000fe400028f1403 */
[----:B------:R-:W-:-:S05]  /*1ee0*/  MOV R16, R30 ;  /* 0x0000001e00107202 */ /* 0x000fca0000000f00 */
[----:B---3--:R-:W-:-:S04]  /*1ef0*/  IMAD.WIDE.U32 R16, R24, UR4, R16 ;  /* 0x0000000418107c25 */ /* 0x008fc8000f8e0010 */
[----:B------:R-:W-:Y:S01]  /*1f00*/  IMAD R17, R25, UR4, R17 ;  /* 0x0000000419117c24 */ /* 0x000fe2000f8e0211 */
[----:B--2---:R-:W-:-:S04]  /*1f10*/  LEA R46, P5, R16, R20, 0x3 ;  /* 0x00000014102e7211 */ /* 0x004fc800078a18ff */
[----:B-1----:R-:W-:Y:S02]  /*1f20*/  LEA.HI.X R47, R16, R21, R17, 0x3, P5 ;  /* 0x00000015102f7211 */ /* 0x002fe400028f1c11 */
[----:B------:R-:W-:Y:S02]  /*1f30*/  MOV R16, R28 ;  /* 0x0000001c00107202 */ /* 0x000fe40000000f00 */
[----:B------:R-:W-:Y:S02]  /*1f40*/  MOV R17, R71 ;  /* 0x0000004700117202 */ /* 0x000fe40000000f00 */
[----:B------:R-:W-:Y:S01]  /*1f50*/  MOV R49, RZ ;  /* 0x000000ff00317202 */ /* 0x000fe20000000f00 */
[----:B------:R-:W3:Y:S01]  /*1f60*/  LDG.E.64 R46, desc[UR16][R46.64] ;  /* 0x000000102e2e7981 */ /* 0x000ee2000c1e1b00 */
[----:B------:R-:W-:-:S04]  /*1f70*/  IMAD.WIDE.U32 R16, R26, UR4, R16 ;  /* 0x000000041a107c25 */ /* 0x000fc8000f8e0010 */
[----:B------:R-:W-:Y:S01]  /*1f80*/  IMAD R17, R27, UR4, R17 ;  /* 0x000000041b117c24 */ /* 0x000fe2000f8e0211 */
[----:B--2---:R-:W-:-:S04]  /*1f90*/  LEA R50, P5, R16, R22, 0x3 ;  /* 0x0000001610327211 */ /* 0x004fc800078a18ff */
[----:B------:R-:W-:Y:S02]  /*1fa0*/  LEA.HI.X R51, R16, R23, R17, 0x3, P5 ;  /* 0x0000001710337211 */ /* 0x000fe400028f1c11 */
[----:B------:R-:W-:Y:S02]  /*1fb0*/  ISETP.GE.AND P5, PT, R91, R114, PT ;  /* 0x000000725b00720c */ /* 0x000fe40003fa6270 */
[----:B------:R-:W-:Y:S02]  /*1fc0*/  MOV R17, RZ ;  /* 0x000000ff00117202 */ /* 0x000fe40000000f00 */
[----:B------:R-:W-:Y:S01]  /*1fd0*/  MOV R53, RZ ;  /* 0x000000ff00357202 */ /* 0x000fe20000000f00 */
[----:B------:R-:W2:Y:S01]  /*1fe0*/  LDG.E.64 R50, desc[UR16][R50.64] ;  /* 0x0000001032327981 */ /* 0x000ea2000c1e1b00 */
[----:B------:R-:W-:Y:S02]  /*1ff0*/  MOV R55, RZ ;  /* 0x000000ff00377202 */ /* 0x000fe40000000f00 */
[----:B------:R-:W-:Y:S01]  /*2000*/  MOV R131, RZ ;  /* 0x000000ff00837202 */ /* 0x000fe20000000f00 */
[----:B----4-:R-:W4:Y:S04]  /*2010*/  @!P0 LDG.E R17, desc[UR16][R2.64] ;  /* 0x0000001002118981 */ /* 0x010f28000c1e1900 */
[----:B------:R-:W5:Y:S01]  /*2020*/  @!P5 LDG.E R19, desc[UR16][R2.64+0x80] ;  /* 0x000080100213d981 */ /* 0x000f62000c1e1900 */
[----:B------:R-:W-:-:S02]  /*2030*/  ISETP.NE.AND P5, PT, R127, RZ, PT ;  /* 0x000000ff7f00720c */ /* 0x000fc40003fa5270 */
[----:B------:R-:W-:Y:S01]  /*2040*/  MOV R133, RZ ;  /* 0x000000ff00857202 */ /* 0x000fe20000000f00 */
[----:B------:R-:W2:Y:S01]  /*2050*/  @!P6 LDG.E R53, desc[UR16][R2.64+0x180] ;  /* 0x000180100235e981 */ /* 0x000ea2000c1e1900 */
[----:B------:R-:W-:-:S03]  /*2060*/  MOV R135, RZ ;  /* 0x000000ff00877202 */ /* 0x000fc60000000f00 */
[----:B------:R-:W2:Y:S04]  /*2070*/  @!P1 LDG.E R55, desc[UR16][R2.64+0x200] ;  /* 0x0002001002379981 */ /* 0x000ea8000c1e1900 */
[----:B------:R-:W2:Y:S04]  /*2080*/  @!P2 LDG.E R131, desc[UR16][R2.64+0x280] ;  /* 0x000280100283a981 */ /* 0x000ea8000c1e1900 */
[----:B------:R-:W2:Y:S04]  /*2090*/  @!P5 LDG.E R49, desc[UR16][R2.64+0x100] ;  /* 0x000100100231d981 */ /* 0x000ea8000c1e1900 */
[----:B------:R-:W2:Y:S04]  /*20a0*/  @!P3 LDG.E R133, desc[UR16][R2.64+0x300] ;  /* 0x000300100285b981 */ /* 0x000ea8000c1e1900 */
[----:B------:R0:W2:Y:S01]  /*20b0*/  @!P4 LDG.E R135, desc[UR16][R2.64+0x380] ;  /* 0x000380100287c981 */ /* 0x0000a2000c1e1900 */
[----:B------:R-:W-:Y:S01]  /*20c0*/  ISETP.NE.AND P0, PT, R18, RZ, PT ;  /* 0x000000ff1200720c */ /* 0x000fe20003f05270 */
[----:B------:R-:W1:Y:S01]  /*20d0*/  S2UR UR7, SR_CgaCtaId ;  /* 0x00000000000779c3 */ /* 0x000e620000008800 */
[----:B------:R-:W-:Y:S01]  /*20e0*/  UMOV UR6, 0x400 ;  /* 0x0000040000067882 */ /* 0x000fe20000000000 */
[----:B------:R-:W-:-:S02]  /*20f0*/  ISETP.NE.AND P5, PT, R62, RZ, PT ;  /* 0x000000ff3e00720c */ /* 0x000fc40003fa5270 */
[----:B------:R-:W-:Y:S01]  /*2100*/  ISETP.NE.AND P6, PT, R62, 0x1f, PT ;  /* 0x0000001f3e00780c */ /* 0x000fe20003fc5270 */
[----:B------:R-:W-:Y:S01]  /*2110*/  BSSY.RECONVERGENT B0, `(.L_x_17433) ;  /* 0x000005b000007945 */ /* 0x000fe20003800200 */
[----:B-1----:R-:W-:Y:S01]  /*2120*/  ULEA UR6, UR7, UR6, 0x18 ;  /* 0x0000000607067291 */ /* 0x002fe2000f8ec0ff */
[----:B---3--:R-:W-:Y:S01]  /*2130*/  FMUL.FTZ R137, R46, 1.4426950216293334961 ;  /* 0x3fb8aa3b2e897820 */ /* 0x008fe20000410000 */
[-C--:B------:R-:W-:Y:S01]  /*2140*/  FMUL.FTZ R18, R108, R47.reuse ;  /* 0x0000002f6c127220 */ /* 0x080fe20000410000 */
[----:B------:R-:W-:Y:S02]  /*2150*/  FMUL.FTZ R16, R106, R47 ;  /* 0x0000002f6a107220 */ /* 0x000fe40000410000 */
[----:B0-----:R-:W-:Y:S01]  /*2160*/  FMUL.FTZ R3, R107, R137 ;  /* 0x000000896b037220 */ /* 0x001fe20000410000 */
[----:B------:R-:W-:Y:S01]  /*2170*/  FMUL.RZ R52, R18, 0.15915493667125701904 ;  /* 0x3e22f98312347820 */ /* 0x000fe2000040c000 */
[----:B------:R-:W-:Y:S01]  /*2180*/  FMUL.RZ R48, R16, 0.15915493667125701904 ;  /* 0x3e22f98310307820 */ /* 0x000fe2000040c000 */
[----:B----4-:R0:W-:Y:S04]  /*2190*/  STS [R104], R17 ;  /* 0x0000001168007388 */ /* 0x0101e80000000800 */
[----:B-----5:R-:W-:Y:S04]  /*21a0*/  STS [R104+0x84], R19 ;  /* 0x0000841368007388 */ /* 0x020fe80000000800 */
[----:B--2---:R-:W-:Y:S04]  /*21b0*/  STS [R104+0x18c], R53 ;  /* 0x00018c3568007388 */ /* 0x004fe80000000800 */
[----:B------:R-:W-:Y:S04]  /*21c0*/  STS [R104+0x210], R55 ;  /* 0x0002103768007388 */ /* 0x000fe80000000800 */
[----:B------:R-:W-:Y:S04]  /*21d0*/  STS [R104+0x294], R131 ;  /* 0x0002948368007388 */ /* 0x000fe80000000800 */
[----:B------:R1:W-:Y:S04]  /*21e0*/  STS [R104+0x108], R49 ;  /* 0x0001083168007388 */ /* 0x0003e80000000800 */
[----:B------:R-:W-:Y:S04]  /*21f0*/  STS [R104+0x318], R133 ;  /* 0x0003188568007388 */ /* 0x000fe80000000800 */
[----:B------:R-:W-:Y:S01]  /*2200*/  STS [R104+0x39c], R135 ;  /* 0x00039c8768007388 */ /* 0x000fe20000000800 */
[----:B------:R-:W-:-:S03]  /*2210*/  NOP ;  /* 0x0000000000007918 */ /* 0x000fc60000000000 */
[----:B------:R-:W2:Y:S04]  /*2220*/  LDS R150, [R111+0x4] ;  /* 0x000004006f967984 */ /* 0x000ea80000000800 */
[----:B------:R-:W3:Y:S04]  /*2230*/  LDS R151, [R111+0x14] ;  /* 0x000014006f977984 */ /* 0x000ee80000000800 */
[----:B------:R-:W4:Y:S04]  /*2240*/  LDS R146, [R111+0xc] ;  /* 0x00000c006f927984 */ /* 0x000f280000000800 */
[----:B------:R-:W5:Y:S04]  /*2250*/  LDS R131, [R111+0x1c] ;  /* 0x00001c006f837984 */ /* 0x000f680000000800 */
[----:B------:R-:W5:Y:S04]  /*2260*/  LDS R148, [R111] ;  /* 0x000000006f947984 */ /* 0x000f680000000800 */
[----:B------:R-:W5:Y:S04]  /*2270*/  LDS R149, [R111+0x10] ;  /* 0x000010006f957984 */ /* 0x000f680000000800 */
[----:B------:R-:W5:Y:S04]  /*2280*/  LDS R144, [R111+0x8] ;  /* 0x000008006f907984 */ /* 0x000f680000000800 */
[----:B------:R-:W5:Y:S01]  /*2290*/  LDS R130, [R111+0x18] ;  /* 0x000018006f827984 */ /* 0x000f620000000800 */
[----:B------:R0:W-:Y:S01]  /*22a0*/  MUFU.EX2 R124, R3 ;  /* 0x00000003007c7308 */ /* 0x0001e20000000800 */
[----:B------:R-:W-:Y:S01]  /*22b0*/  FMUL.FTZ R18, R107, R47 ;  /* 0x0000002f6b127220 */ /* 0x000fe20000410000 */
[-C--:B------:R-:W-:Y:S01]  /*22c0*/  FMUL.FTZ R16, R106, R137.reuse ;  /* 0x000000896a107220 */ /* 0x080fe20000410000 */
[-C--:B------:R-:W-:Y:S01]  /*22d0*/  FMUL.FTZ R2, R108, R137.reuse ;  /* 0x000000896c027220 */ /* 0x080fe20000410000 */
[----:B------:R-:W-:Y:S01]  /*22e0*/  FMUL.FTZ R137, R110, R137 ;  /* 0x000000896e897220 */ /* 0x000fe20000410000 */
[----:B------:R-:W-:Y:S01]  /*22f0*/  FMUL.RZ R18, R18, 0.15915493667125701904 ;  /* 0x3e22f98312127820 */ /* 0x000fe2000040c000 */
[----:B0-----:R-:W-:-:S02]  /*2300*/  FMUL.FTZ R3, R110, R47 ;  /* 0x0000002f6e037220 */ /* 0x001fc40000410000 */
[----:B------:R-:W-:Y:S08]  /*2310*/  MUFU.SIN R143, R52 ;  /* 0x00000034008f7308 */ /* 0x000ff00000000400 */
[----:B------:R0:W-:Y:S08]  /*2320*/  MUFU.COS R145, R52 ;  /* 0x0000003400917308 */ /* 0x0001f00000000000 */
[----:B------:R-:W-:Y:S01]  /*2330*/  MUFU.SIN R139, R48 ;  /* 0x00000030008b7308 */ /* 0x000fe20000000400 */
[----:B0-----:R-:W-:-:S07]  /*2340*/  FMUL.RZ R52, R3, 0.15915493667125701904 ;  /* 0x3e22f98303347820 */ /* 0x001fce000040c000 */
[----:B------:R-:W-:Y:S08]  /*2350*/  MUFU.COS R141, R48 ;  /* 0x00000030008d7308 */ /* 0x000ff00000000000 */
[----:B------:R-:W-:Y:S08]  /*2360*/  MUFU.EX2 R48, R137 ;  /* 0x0000008900307308 */ /* 0x000ff00000000800 */
[----:B------:R-:W-:Y:S08]  /*2370*/  MUFU.EX2 R16, R16 ;  /* 0x0000001000107308 */ /* 0x000ff00000000800 */
[----:B------:R-:W0:Y:S08]  /*2380*/  MUFU.EX2 R2, R2 ;  /* 0x0000000200027308 */ /* 0x000e300000000800 */
[----:B------:R-:W2:Y:S08]  /*2390*/  MUFU.COS R137, R18 ;  /* 0x0000001200897308 */ /* 0x000eb00000000000 */
[----:B------:R-:W3:Y:S08]  /*23a0*/  MUFU.SIN R17, R18 ;  /* 0x0000001200117308 */ /* 0x000ef00000000400 */
[----:B-1----:R-:W1:Y:S08]  /*23b0*/  MUFU.COS R49, R52 ;  /* 0x0000003400317308 */ /* 0x002e700000000000 */
[----:B------:R-:W4:Y:S01]  /*23c0*/  MUFU.SIN R19, R52 ;  /* 0x0000003400137308 */ /* 0x000f220000000400 */
[----:B------:R-:W-:-:S04]  /*23d0*/  IADD3 R3, PT, PT, R129, UR4, RZ ;  /* 0x0000000481037c10 */ /* 0x000fc8000fffe0ff */
[----:B------:R-:W-:Y:S01]  /*23e0*/  SEL R3, R3, R78, !P5 ;  /* 0x0000004e03037207 */ /* 0x000fe20006800000 */
[C---:B0-----:R-:W-:Y:S01]  /*23f0*/  FMUL.FTZ R134, R2.reuse, R145 ;  /* 0x0000009102867220 */ /* 0x041fe20000410000 */
[----:B------:R-:W-:Y:S01]  /*2400*/  FMUL.FTZ R126, R2, R143 ;  /* 0x0000008f027e7220 */ /* 0x000fe20000410000 */
[C---:B------:R-:W-:Y:S01]  /*2410*/  FMUL.FTZ R54, R16.reuse, R141 ;  /* 0x0000008d10367220 */ /* 0x040fe20000410000 */
[----:B------:R-:W-:Y:S01]  /*2420*/  FMUL.FTZ R55, R16, R139 ;  /* 0x0000008b10377220 */ /* 0x000fe20000410000 */
[----:B------:R-:W-:Y:S01]  /*2430*/  LEA R3, R3, UR6, 0x3 ;  /* 0x0000000603037c11 */ /* 0x000fe2000f8e18ff */
[C---:B--2---:R-:W-:Y:S01]  /*2440*/  FMUL.FTZ R137, R124.reuse, R137 ;  /* 0x000000897c897220 */ /* 0x044fe20000410000 */
[----:B---3--:R-:W-:Y:S01]  /*2450*/  FMUL.FTZ R124, R124, R17 ;  /* 0x000000117c7c7220 */ /* 0x008fe20000410000 */
[----:B-1----:R-:W-:Y:S01]  /*2460*/  FMUL.FTZ R140, R48, R49 ;  /* 0x00000031308c7220 */ /* 0x002fe20000410000 */
[-C--:B------:R-:W-:Y:S01]  /*2470*/  FMUL.FTZ R2, R50, R150.reuse ;  /* 0x0000009632027220 */ /* 0x080fe20000410000 */
[C---:B------:R-:W-:Y:S01]  /*2480*/  FMUL.FTZ R18, R51.reuse, R151 ;  /* 0x0000009733127220 */ /* 0x040fe20000410000 */
[C---:B------:R-:W-:Y:S01]  /*2490*/  FMUL.FTZ R17, R51.reuse, R150 ;  /* 0x0000009633117220 */ /* 0x040fe20000410000 */
[----:B----4-:R-:W-:Y:S01]  /*24a0*/  FMUL.FTZ R141, R48, R19 ;  /* 0x00000013308d7220 */ /* 0x010fe20000410000 */
[CC--:B------:R-:W-:Y:S01]  /*24b0*/  FMUL.FTZ R49, R51.reuse, R146.reuse ;  /* 0x0000009233317220 */ /* 0x0c0fe20000410000 */
[C---:B------:R-:W-:Y:S01]  /*24c0*/  FMUL.FTZ R16, R50.reuse, R146 ;  /* 0x0000009232107220 */ /* 0x040fe20000410000 */
[C---:B------:R-:W-:Y:S01]  /*24d0*/  FMUL.FTZ R48, R50.reuse, R151 ;  /* 0x0000009732307220 */ /* 0x040fe20000410000 */
[CC--:B-----5:R-:W-:Y:S01]  /*24e0*/  FMUL.FTZ R53, R51.reuse, R131.reuse ;  /* 0x0000008333357220 */ /* 0x0e0fe20000410000 */
[C---:B------:R-:W-:Y:S01]  /*24f0*/  FMUL.FTZ R52, R50.reuse, R131 ;  /* 0x0000008332347220 */ /* 0x040fe20000410000 */
[----:B------:R0:W-:Y:S01]  /*2500*/  STS.64 [R3+0xc90], R54 ;  /* 0x000c903603007388 */ /* 0x0001e20000000a00 */
[CC--:B------:R-:W-:Y:S01]  /*2510*/  FFMA.FTZ R19, R51.reuse, R148.reuse, R2 ;  /* 0x0000009433137223 */ /* 0x0c0fe20000010002 */
[C---:B------:R-:W-:Y:S01]  /*2520*/  FFMA.FTZ R139, R50.reuse, R149, -R18 ;  /* 0x00000095328b7223 */ /* 0x040fe20000010812 */
[C---:B------:R-:W-:Y:S01]  /*2530*/  FFMA.FTZ R17, R50.reuse, R148, -R17 ;  /* 0x0000009432117223 */ /* 0x040fe20000010811 */
[CC--:B------:R-:W-:Y:S01]  /*2540*/  FFMA.FTZ R2, R50.reuse, R144.reuse, -R49 ;  /* 0x0000009032027223 */ /* 0x0c0fe20000010831 */
[C---:B------:R-:W-:Y:S01]  /*2550*/  FFMA.FTZ R16, R51.reuse, R144, R16 ;  /* 0x0000009033107223 */ /* 0x040fe20000010010 */
[-C--:B------:R-:W-:Y:S01]  /*2560*/  FFMA.FTZ R18, R50, R130.reuse, -R53 ;  /* 0x0000008232127223 */ /* 0x080fe20000010835 */
[C---:B------:R-:W-:Y:S01]  /*2570*/  FFMA.FTZ R52, R51.reuse, R130, R52 ;  /* 0x0000008233347223 */ /* 0x040fe20000010034 */
[C---:B------:R-:W-:Y:S01]  /*2580*/  FMUL.FTZ R133, R0.reuse, R17 ;  /* 0x0000001100857220 */ /* 0x040fe20000410000 */
[----:B0-----:R-:W-:Y:S01]  /*2590*/  FFMA.FTZ R3, R51, R149, R48 ;  /* 0x0000009533037223 */ /* 0x001fe20000010030 */
        /* <DEDUP_REMOVED lines=9> */
[----:B------:R-:W-:Y:S01]  /*2630*/  ISETP.NE.AND P6, PT, R76, UR8, PT ;  /* 0x000000084c007c0c */ /* 0x000fe2000bfc5270 */
[----:B------:R-:W-:Y:S01]  /*2640*/  HFMA2 R53, -RZ, RZ, 0, 0 ;  /* 0x00000000ff357431 */ /* 0x000fe200000001ff */
[----:B------:R-:W-:-:S11]  /*2650*/  MOV R52, 0x3f800000 ;  /* 0x3f80000000347802 */ /* 0x000fd60000000f00 */
[----:B------:R-:W-:Y:S05]  /*2660*/  @!P6 BRA `(.L_x_17435) ;  /* 0x000000000014e947 */ /* 0x000fea0003800000 */
[----:B------:R-:W-:-:S04]  /*2670*/  IADD3 R2, PT, PT, R113, UR4, RZ ;  /* 0x0000000471027c10 */ /* 0x000fc8000fffe0ff */
[----:B------:R-:W-:-:S05]  /*2680*/  LEA R2, R2, UR6, 0x3 ;  /* 0x0000000602027c11 */ /* 0x000fca000f8e18ff */
[----:B------:R2:W3:Y:S01]  /*2690*/  LDS.64 R52, [R2+0xc90] ;  /* 0x000c900002347984 */ /* 0x0004e20000000a00 */
[----:B------:R-:W-:Y:S05]  /*26a0*/  BRA `(.L_x_17435) ;  /* 0x0000000000047947 */ /* 0x000fea0003800000 */
.L_x_17434:
[----:B------:R0:W1:Y:S02]  /*26b0*/  LDS.64 R52, [R77+UR5+0x1c98] ;  /* 0x001c98054d347984 */ /* 0x0000640008000a00 */
.L_x_17435:
[----:B------:R-:W-:Y:S05]  /*26c0*/  BSYNC.RECONVERGENT B0 ;  /* 0x0000000000007941 */ /* 0x000fea0003800200 */
.L_x_17433:
[----:B--2---:R-:W-:-:S04]  /*26d0*/  IMAD.WIDE.U32 R2, R42, UR4, R44 ;  /* 0x000000042a027c25 */ /* 0x004fc8000f8e002c */
[----:B------:R-:W-:Y:S01]  /*26e0*/  FMUL.FTZ R16, RZ, R126 ;  /* 0x0000007eff107220 */ /* 0x000fe20000410000 */
[----:B------:R-:W-:Y:S01]  /*26f0*/  IMAD R3, R43, UR4, R3 ;  /* 0x000000042b037c24 */ /* 0x000fe2000f8e0203 */
[----:B------:R-:W-:-:S04]  /*2700*/  LEA R48, P6, R2, R59, 0x2 ;  /* 0x0000003b02307211 */ /* 0x000fc800078c10ff */
[----:B------:R-:W-:Y:S01]  /*2710*/  LEA.HI.X R49, R2, R60, R3, 0x2, P6 ;  /* 0x0000003c02317211 */ /* 0x000fe200030f1403 */
[C---:B------:R-:W-:Y:S01]  /*2720*/  FMUL.FTZ R2, R119.reuse, R126 ;  /* 0x0000007e77027220 */ /* 0x040fe20000410000 */
[-C--:B------:R-:W-:Y:S01]  /*2730*/  FFMA.FTZ R3, R119, R134.reuse, -R16 ;  /* 0x0000008677037223 */ /* 0x080fe20000010810 */
[----:B------:R-:W-:Y:S02]  /*2740*/  ISETP.GE.AND P6, PT, R103, 0x1, PT ;  /* 0x000000016700780c */ /* 0x000fe40003fc6270 */
[----:B------:R-:W-:Y:S01]  /*2750*/  FFMA.FTZ R2, RZ, R134, R2 ;  /* 0x00000086ff027223 */ /* 0x000fe20000010002 */
[----:B------:R-:W-:-:S03]  /*2760*/  FADD.FTZ R3, R118, R3 ;  /* 0x0000000376037221 */ /* 0x000fc60000010000 */
[----:B------:R-:W-:Y:S01]  /*2770*/  FADD.FTZ R16, RZ, R2 ;  /* 0x00000002ff107221 */ /* 0x000fe20000010000 */
[----:B------:R-:W-:-:S03]  /*2780*/  FMUL.FTZ R17, R124, R3 ;  /* 0x000000037c117220 */ /* 0x000fc60000410000 */
[-C--:B------:R-:W-:Y:S01]  /*2790*/  FMUL.FTZ R2, R124, R16.reuse ;  /* 0x000000107c027220 */ /* 0x080fe20000410000 */
[----:B------:R-:W-:-:S03]  /*27a0*/  FFMA.FTZ R17, R137, R16, R17 ;  /* 0x0000001089117223 */ /* 0x000fc60000010011 */
[----:B------:R-:W-:Y:S01]  /*27b0*/  FFMA.FTZ R18, R137, R3, -R2 ;  /* 0x0000000389127223 */ /* 0x000fe20000010802 */
[CC--:B------:R-:W-:Y:S01]  /*27c0*/  FMUL.FTZ R2, R54.reuse, R126.reuse ;  /* 0x0000007e36027220 */ /* 0x0c0fe20000410000 */
[----:B------:R-:W-:Y:S01]  /*27d0*/  FADD.FTZ R17, RZ, R17 ;  /* 0x00000011ff117221 */ /* 0x000fe20000010000 */
[----:B------:R-:W-:Y:S01]  /*27e0*/  FMUL.FTZ R3, R55, R126 ;  /* 0x0000007e37037220 */ /* 0x000fe20000410000 */
[----:B------:R-:W-:Y:S01]  /*27f0*/  FADD.FTZ R18, R117, R18 ;  /* 0x0000001275127221 */ /* 0x000fe20000010000 */
[-C--:B------:R-:W-:Y:S01]  /*2800*/  FFMA.FTZ R2, R55, R134.reuse, R2 ;  /* 0x0000008637027223 */ /* 0x080fe20000010002 */
[C---:B------:R-:W-:Y:S01]  /*2810*/  FMUL.FTZ R19, R141.reuse, R17 ;  /* 0x000000118d137220 */ /* 0x040fe20000410000 */
[----:B------:R-:W-:Y:S01]  /*2820*/  FFMA.FTZ R3, R54, R134, -R3 ;  /* 0x0000008636037223 */ /* 0x000fe20000010803 */
[----:B------:R-:W-:Y:S01]  /*2830*/  FMUL.FTZ R145, R141, R18 ;  /* 0x000000128d917220 */ /* 0x000fe20000410000 */
[----:B------:R-:W-:Y:S01]  /*2840*/  FMUL.FTZ R16, R124, R2 ;  /* 0x000000027c107220 */ /* 0x000fe20000410000 */
[----:B------:R-:W-:-:S02]  /*2850*/  FFMA.FTZ R19, R140, R18, -R19 ;  /* 0x000000128c137223 */ /* 0x000fc40000010813 */
[----:B------:R-:W-:Y:S01]  /*2860*/  FFMA.FTZ R145, R140, R17, R145 ;  /* 0x000000118c917223 */ /* 0x000fe20000010091 */
[-C--:B------:R-:W-:Y:S01]  /*2870*/  FMUL.FTZ R17, R124, R3.reuse ;  /* 0x000000037c117220 */ /* 0x080fe20000410000 */
[C---:B------:R-:W-:Y:S01]  /*2880*/  FFMA.FTZ R16, R137.reuse, R3, -R16 ;  /* 0x0000000389107223 */ /* 0x040fe20000010810 */
[----:B------:R-:W-:Y:S01]  /*2890*/  FADD.FTZ R19, R116, R19 ;  /* 0x0000001374137221 */ /* 0x000fe20000010000 */
[----:B------:R-:W-:Y:S01]  /*28a0*/  FADD.FTZ R18, RZ, R145 ;  /* 0x00000091ff127221 */ /* 0x000fe20000010000 */
[----:B------:R-:W-:Y:S01]  /*28b0*/  FFMA.FTZ R17, R137, R2, R17 ;  /* 0x0000000289117223 */ /* 0x000fe20000010011 */
[CC--:B------:R-:W-:Y:S02]  /*28c0*/  FMUL.FTZ R145, R141.reuse, R16.reuse ;  /* 0x000000108d917220 */ /* 0x0c0fe40000410000 */
[----:B------:R-:W-:Y:S02]  /*28d0*/  SHFL.UP PT, R154, R19, 0x1, RZ ;  /* 0x04200000139a7989 */ /* 0x000fe400000e00ff */
[CC--:B------:R-:W-:Y:S01]  /*28e0*/  FFMA.FTZ R145, R140.reuse, R17.reuse, R145 ;  /* 0x000000118c917223 */ /* 0x0c0fe20000010091 */
[----:B------:R-:W-:Y:S01]  /*28f0*/  FMUL.FTZ R17, R141, R17 ;  /* 0x000000118d117220 */ /* 0x000fe20000410000 */
[----:B------:R-:W2:Y:S03]  /*2900*/  SHFL.UP PT, R156, R18, 0x1, RZ ;  /* 0x04200000129c7989 */ /* 0x000ea600000e00ff */
[----:B------:R-:W-:Y:S01]  /*2910*/  FFMA.FTZ R147, R140, R16, -R17 ;  /* 0x000000108c937223 */ /* 0x000fe20000010811 */
[----:B------:R-:W4:Y:S01]  /*2920*/  SHFL.UP PT, R152, R145, 0x1, RZ ;  /* 0x0420000091987989 */ /* 0x000f2200000e00ff */
[----:B------:R-:W5:Y:S03]  /*2930*/  @P0 LDC R17, c[0x0][0x38c] ;  /* 0x0000e300ff110b82 */ /* 0x000f660000000800 */
[----:B------:R-:W0:Y:S01]  /*2940*/  SHFL.UP PT, R2, R147, 0x1, RZ ;  /* 0x0420000093027989 */ /* 0x000e2200000e00ff */
[-C--:B--2---:R-:W-:Y:S01]  /*2950*/  FMUL.FTZ R158, R147, R156.reuse ;  /* 0x0000009c939e7220 */ /* 0x084fe20000410000 */
[----:B------:R-:W-:-:S03]  /*2960*/  FMUL.FTZ R16, R145, R156 ;  /* 0x0000009c91107220 */ /* 0x000fc60000410000 */
[-C--:B------:R-:W-:Y:S01]  /*2970*/  FFMA.FTZ R3, R145, R154.reuse, R158 ;  /* 0x0000009a91037223 */ /* 0x080fe2000001009e */
[----:B------:R-:W-:Y:S01]  /*2980*/  FFMA.FTZ R156, R147, R154, -R16 ;  /* 0x0000009a939c7223 */ /* 0x000fe20000010810 */
[-C--:B----4-:R-:W-:Y:S01]  /*2990*/  FMUL.FTZ R16, R145, R152.reuse ;  /* 0x0000009891107220 */ /* 0x090fe20000410000 */
[----:B------:R-:W-:Y:S01]  /*29a0*/  FMUL.FTZ R152, R147, R152 ;  /* 0x0000009893987220 */ /* 0x000fe20000410000 */
[----:B------:R-:W-:Y:S01]  /*29b0*/  @P6 FADD.FTZ R18, R18, R3 ;  /* 0x0000000312126221 */ /* 0x000fe20000010000 */
[----:B------:R-:W-:Y:S01]  /*29c0*/  @P6 FADD.FTZ R19, R19, R156 ;  /* 0x0000009c13136221 */ /* 0x000fe20000010000 */
[-C--:B0-----:R-:W-:Y:S01]  /*29d0*/  @P6 FFMA.FTZ R147, R147, R2.reuse, -R16 ;  /* 0x0000000293936223 */ /* 0x081fe20000010810 */
[----:B------:R-:W-:Y:S01]  /*29e0*/  @P6 FFMA.FTZ R145, R145, R2, R152 ;  /* 0x0000000291916223 */ /* 0x000fe20000010098 */
[----:B------:R-:W-:Y:S01]  /*29f0*/  ISETP.GE.AND P6, PT, R103, 0x2, PT ;  /* 0x000000026700780c */ /* 0x000fe20003fc6270 */
[----:B------:R-:W0:Y:S01]  /*2a00*/  SHFL.UP PT, R154, R18, 0x2, RZ ;  /* 0x04400000129a7989 */ /* 0x000e2200000e00ff */
[----:B-----5:R-:W-:-:S03]  /*2a10*/  @P0 IMAD R17, R120, R17, UR4 ;  /* 0x0000000478110e24 */ /* 0x020fc6000f8e0211 */
        /* <DEDUP_REMOVED lines=39> */
[----:B------:R-:W-:Y:S01]  /*2c90*/  FMUL.FTZ R16, R147, R16 ;  /* 0x0000001093107220 */ /* 0x000fe20000410000 */
        /* <DEDUP_REMOVED lines=13> */
[----:B------:R-:W-:Y:S02]  /*2d70*/  FMUL.FTZ R16, R147, R16 ;  /* 0x0000001093107220 */ /* 0x000fe40000410000 */
[----:B------:R-:W-:Y:S01]  /*2d80*/  @P6 FADD.FTZ R18, R18, R3 ;  /* 0x0000000312126221 */ /* 0x000fe20000010000 */
[----:B------:R-:W-:Y:S01]  /*2d90*/  @P6 FADD.FTZ R19, R19, R156 ;  /* 0x0000009c13136221 */ /* 0x000fe20000010000 */
[-C--:B-----5:R-:W-:Y:S01]  /*2da0*/  @P6 FFMA.FTZ R147, R147, R2.reuse, -R152 ;  /* 0x0000000293936223 */ /* 0x0a0fe20000010898 */
[----:B------:R-:W-:Y:S01]  /*2db0*/  @P6 FFMA.FTZ R145, R145, R2, R16 ;  /* 0x0000000291916223 */ /* 0x000fe20000010010 */
[----:B------:R-:W-:Y:S01]  /*2dc0*/  CS2R R2, SRZ ;  /* 0x0000000000027805 */ /* 0x000fe2000001ff00 */
[----:B------:R-:W-:-:S05]  /*2dd0*/  @P0 IMAD.WIDE R16, R17, 0x10, R36 ;  /* 0x0000001011100825 */ /* 0x000fca00078e0224 */
[----:B------:R0:W2:Y:S01]  /*2de0*/  @P0 LDG.E.64 R2, desc[UR16][R16.64+0x8] ;  /* 0x0000081010020981 */ /* 0x0000a2000c1e1b00 */
[----:B------:R-:W-:Y:S01]  /*2df0*/  ULEA UR7, UR4, UR6, 0x4 ;  /* 0x0000000604077291 */ /* 0x000fe2000f8e20ff */
[----:B------:R-:W-:Y:S02]  /*2e00*/  BSSY.RECONVERGENT B0, `(.L_x_17436) ;  /* 0x0000041000007945 */ /* 0x000fe40003800200 */
[----:B------:R-:W-:Y:S04]  /*2e10*/  SHFL.UP PT, R145, R145, 0x1, RZ ;  /* 0x0420000091917989 */ /* 0x000fe800000e00ff */
[----:B------:R-:W-:Y:S01]  /*2e20*/  SHFL.UP PT, R147, R147, 0x1, RZ ;  /* 0x0420000093937989 */ /* 0x000fe200000e00ff */
[----:B0-----:R-:W-:Y:S01]  /*2e30*/  HFMA2 R17, -RZ, RZ, 0, 0 ;  /* 0x00000000ff117431 */ /* 0x001fe200000001ff */
[----:B------:R-:W-:-:S02]  /*2e40*/  MOV R16, 0x3f800000 ;  /* 0x3f80000000107802 */ /* 0x000fc40000000f00 */
[----:B------:R-:W-:Y:S04]  /*2e50*/  SHFL.UP PT, R19, R19, 0x1, RZ ;  /* 0x0420000013137989 */ /* 0x000fe800000e00ff */
[----:B------:R-:W-:Y:S04]  /*2e60*/  SHFL.UP PT, R18, R18, 0x1, RZ ;  /* 0x0420000012127989 */ /* 0x000fe800000e00ff */
[----:B--2---:R-:W0:Y:S04]  /*2e70*/  SHFL.IDX PT, R3, R3, RZ, 0x1f ;  /* 0x00001fff03037589 */ /* 0x004e2800000e0000 */
[----:B------:R-:W2:Y:S01]  /*2e80*/  SHFL.IDX PT, R152, R2, RZ, 0x1f ;  /* 0x00001fff02987589 */ /* 0x000ea200000e0000 */
[-C--:B0-----:R-:W-:Y:S01]  /*2e90*/  FMUL.FTZ R154, R145, R3.reuse ;  /* 0x00000003919a7220 */ /* 0x081fe20000410000 */
[----:B------:R-:W-:-:S03]  /*2ea0*/  FMUL.FTZ R156, R147, R3 ;  /* 0x00000003939c7220 */ /* 0x000fc60000410000 */
[-C--:B--2---:R-:W-:Y:S01]  /*2eb0*/  FFMA.FTZ R154, R147, R152.reuse, -R154 ;  /* 0x00000098939a7223 */ /* 0x084fe2000001089a */
[----:B------:R-:W-:Y:S01]  /*2ec0*/  FFMA.FTZ R153, R145, R152, R156 ;  /* 0x0000009891997223 */ /* 0x000fe2000001009c */
[CC--:B------:R-:W-:Y:S01]  /*2ed0*/  FMUL.FTZ R145, R141.reuse, R142.reuse ;  /* 0x0000008e8d917220 */ /* 0x0c0fe20000410000 */
[-C--:B------:R-:W-:Y:S01]  /*2ee0*/  FMUL.FTZ R147, R141, R143.reuse ;  /* 0x0000008f8d937220 */ /* 0x080fe20000410000 */
[----:B------:R-:W-:Y:S01]  /*2ef0*/  @P5 FADD.FTZ R152, R19, R154 ;  /* 0x0000009a13985221 */ /* 0x000fe20000010000 */
[----:B------:R-:W-:Y:S01]  /*2f00*/  @P5 FADD.FTZ R3, R18, R153 ;  /* 0x0000009912035221 */ /* 0x000fe20000010000 */
[C---:B------:R-:W-:Y:S01]  /*2f10*/  FFMA.FTZ R2, R140.reuse, R143, R145 ;  /* 0x0000008f8c027223 */ /* 0x040fe20000010091 */
[----:B------:R-:W-:Y:S01]  /*2f20*/  FFMA.FTZ R147, R140, R142, -R147 ;  /* 0x0000008e8c937223 */ /* 0x000fe20000010893 */
[----:B------:R-:W-:Y:S01]  /*2f30*/  ISETP.GE.AND P5, PT, R76, UR8, PT ;  /* 0x000000084c007c0c */ /* 0x000fe2000bfa6270 */
[-C--:B-1-3--:R-:W-:Y:S01]  /*2f40*/  FMUL.FTZ R145, R141, R53.reuse ;  /* 0x000000358d917220 */ /* 0x08afe20000410000 */
[----:B------:R-:W-:Y:S01]  /*2f50*/  FADD.FTZ R153, R139, R2 ;  /* 0x000000028b997221 */ /* 0x000fe20000010000 */
[----:B------:R-:W-:Y:S01]  /*2f60*/  FADD.FTZ R147, R138, R147 ;  /* 0x000000938a937221 */ /* 0x000fe20000010000 */
[----:B------:R-:W-:Y:S01]  /*2f70*/  ISETP.NE.OR P5, PT, R62, RZ, P5 ;  /* 0x000000ff3e00720c */ /* 0x000fe20002fa5670 */
[----:B------:R-:W-:Y:S01]  /*2f80*/  FMUL.FTZ R2, R140, R53 ;  /* 0x000000358c027220 */ /* 0x000fe20000410000 */
[C---:B------:R-:W-:Y:S01]  /*2f90*/  FMUL.FTZ R156, R124.reuse, R153 ;  /* 0x000000997c9c7220 */ /* 0x040fe20000410000 */
[-C--:B------:R-:W-:Y:S01]  /*2fa0*/  FMUL.FTZ R154, R124, R147.reuse ;  /* 0x000000937c9a7220 */ /* 0x080fe20000410000 */
[-C--:B------:R-:W-:Y:S01]  /*2fb0*/  FFMA.FTZ R145, R140, R52.reuse, -R145 ;  /* 0x000000348c917223 */ /* 0x080fe20000010891 */
[----:B------:R-:W-:Y:S01]  /*2fc0*/  FFMA.FTZ R2, -R141, R52, -R2 ;  /* 0x000000348d027223 */ /* 0x000fe20000010902 */
[C---:B------:R-:W-:Y:S01]  /*2fd0*/  FFMA.FTZ R147, R137.reuse, R147, -R156 ;  /* 0x0000009389937223 */ /* 0x040fe2000001089c */
[----:B------:R-:W-:Y:S01]  /*2fe0*/  FFMA.FTZ R158, R137, R153, R154 ;  /* 0x00000099899e7223 */ /* 0x000fe2000001009a */
[----:B------:R-:W-:Y:S01]  /*2ff0*/  CS2R R18, SRZ ;  /* 0x0000000000127805 */ /* 0x000fe2000001ff00 */
[CC--:B------:R-:W-:Y:S01]  /*3000*/  FMUL.FTZ R154, R124.reuse, R2.reuse ;  /* 0x000000027c9a7220 */ /* 0x0c0fe20000410000 */
[-C--:B------:R-:W-:Y:S01]  /*3010*/  FMUL.FTZ R156, R124, R145.reuse ;  /* 0x000000917c9c7220 */ /* 0x080fe20000410000 */
[----:B------:R-:W-:Y:S01]  /*3020*/  FADD.FTZ R155, R136, R147 ;  /* 0x00000093889b7221 */ /* 0x000fe20000010000 */
[----:B------:R-:W-:Y:S01]  /*3030*/  FADD.FTZ R153, R135, R158 ;  /* 0x0000009e87997221 */ /* 0x000fe20000010000 */
[C---:B------:R-:W-:Y:S01]  /*3040*/  FFMA.FTZ R145, R137.reuse, R145, R154 ;  /* 0x0000009189917223 */ /* 0x040fe2000001009a */
[----:B------:R-:W0:Y:S01]  /*3050*/  @!P5 LDS.128 R16, [UR7+0x1d90] ;  /* 0x001d9007ff10d984 */ /* 0x000e220008000c00 */
[----:B------:R-:W-:Y:S01]  /*3060*/  FFMA.FTZ R147, R137, R2, -R156 ;  /* 0x0000000289937223 */ /* 0x000fe2000001089c */
[C---:B------:R-:W-:Y:S01]  /*3070*/  FMUL.FTZ R157, R126.reuse, R155 ;  /* 0x0000009b7e9d7220 */ /* 0x040fe20000410000 */
[C---:B------:R-:W-:Y:S01]  /*3080*/  FMUL.FTZ R154, R126.reuse, R153 ;  /* 0x000000997e9a7220 */ /* 0x040fe20000410000 */
        /* <DEDUP_REMOVED lines=24> */
.L_x_17437:
[----:B------:R-:W-:Y:S05]  /*3210*/  BSYNC.RECONVERGENT B0 ;  /* 0x0000000000007941 */ /* 0x000fea0003800200 */
.L_x_17436:
[----:B------:R-:W-:Y:S01]  /*3220*/  ISETP.GT.U32.AND P5, PT, R109, 0x1d, PT ;  /* 0x0000001d6d00780c */ /* 0x000fe20003fa4070 */
[----:B--2---:R2:W1:Y:S01]  /*3230*/  SHFL.DOWN PT, R155, R161, 0x2, 0x1f ;  /* 0x08401f00a19b7f89 */ /* 0x00446200000e0000 */
[----:B------:R-:W-:Y:S03]  /*3240*/  BSSY.RECONVERGENT B0, `(.L_x_17438) ;  /* 0x000000f000007945 */ /* 0x000fe60003800200 */
[----:B---3--:R2:W3:Y:S04]  /*3250*/  SHFL.DOWN PT, R145, R162, 0x2, 0x1f ;  /* 0x08401f00a2917f89 */ /* 0x0084e800000e0000 */
[----:B----4-:R2:W4:Y:S04]  /*3260*/  SHFL.DOWN PT, R156, R160, 0x2, 0x1f ;  /* 0x08401f00a09c7f89 */ /* 0x01052800000e0000 */
[----:B0-----:R2:W0:Y:S01]  /*3270*/  SHFL.DOWN PT, R153, R157, 0x2, 0x1f ;  /* 0x08401f009d997f89 */ /* 0x00142200000e0000 */
[----:B------:R-:W-:Y:S05]  /*3280*/  @P5 BRA `(.L_x_17439) ;  /* 0x0000000000285947 */ /* 0x000fea0003800000 */
        /* <DEDUP_REMOVED lines=10> */
.L_x_17439:
[----:B------:R-:W-:Y:S05]  /*3330*/  BSYNC.RECONVERGENT B0 ;  /* 0x0000000000007941 */ /* 0x000fea0003800200 */
.L_x_17438:
        /* <DEDUP_REMOVED lines=17> */
.L_x_17441:
[----:B------:R-:W-:Y:S05]  /*3450*/  BSYNC.RECONVERGENT B0 ;  /* 0x0000000000007941 */ /* 0x000fea0003800200 */
.L_x_17440:
        /* <DEDUP_REMOVED lines=17> */
.L_x_17443:
[----:B------:R-:W-:Y:S05]  /*3570*/  BSYNC.RECONVERGENT B0 ;  /* 0x0000000000007941 */ /* 0x000fea0003800200 */
.L_x_17442:
        /* <DEDUP_REMOVED lines=17> */
.L_x_17445:
[----:B------:R-:W-:Y:S05]  /*3690*/  BSYNC.RECONVERGENT B0 ;  /* 0x0000000000007941 */ /* 0x000fea0003800200 */
.L_x_17444:
[----:B------:R-:W-:Y:S01]  /*36a0*/  SHFL.DOWN PT, R158, R162, 0x1, 0x1f ;  /* 0x08201f00a29e7f89 */ /* 0x000fe200000e0000 */
[----:B------:R-:W-:Y:S01]  /*36b0*/  ISETP.NE.AND P5, PT, R62, 0x1f, PT ;  /* 0x0000001f3e00780c */ /* 0x000fe20003fa5270 */
[----:B------:R-:W-:Y:S02]  /*36c0*/  BSSY.RECONVERGENT B0, `(.L_x_17446) ;  /* 0x00000a4000007945 */ /* 0x000fe40003800200 */
[----:B------:R-:W5:Y:S04]  /*36d0*/  SHFL.IDX PT, R154, R19, RZ, 0x1f ;  /* 0x00001fff139a7589 */ /* 0x000f6800000e0000 */
[----:B------:R-:W4:Y:S04]  /*36e0*/  SHFL.DOWN PT, R2, R161, 0x1, 0x1f ;  /* 0x08201f00a1027f89 */ /* 0x000f2800000e0000 */
[----:B-1----:R-:W1:Y:S04]  /*36f0*/  SHFL.IDX PT, R156, R18, RZ, 0x1f ;  /* 0x00001fff129c7589 */ /* 0x002e6800000e0000 */
[----:B------:R-:W1:Y:S04]  /*3700*/  SHFL.DOWN PT, R164, R160, 0x1, 0x1f ;  /* 0x08201f00a0a47f89 */ /* 0x000e6800000e0000 */
[----:B0-----:R-:W0:Y:S04]  /*3710*/  SHFL.DOWN PT, R153, R157, 0x1, 0x1f ;  /* 0x08201f009d997f89 */ /* 0x001e2800000e0000 */
[----:B--23--:R-:W2:Y:S01]  /*3720*/  SHFL.IDX PT, R162, R162, RZ, 0x1f ;  /* 0x00001fffa2a27589 */ /* 0x00cea200000e0000 */
[----:B-----5:R-:W-:-:S03]  /*3730*/  @P5 FMUL.FTZ R145, R158, R154 ;  /* 0x0000009a9e915220 */ /* 0x020fc60000410000 */
[----:B------:R-:W3:Y:S01]  /*3740*/  SHFL.IDX PT, R161, R161, RZ, 0x1f ;  /* 0x00001fffa1a17589 */ /* 0x000ee200000e0000 */
[----:B----4-:R-:W-:-:S03]  /*3750*/  @P5 FMUL.FTZ R147, R2, R154 ;  /* 0x0000009a02935220 */ /* 0x010fc60000410000 */
[----:B------:R-:W4:Y:S01]  /*3760*/  SHFL.IDX PT, R160, R160, RZ, 0x1f ;  /* 0x00001fffa0a07589 */ /* 0x000f2200000e0000 */
[-C--:B-1----:R-:W-:Y:S01]  /*3770*/  @P5 FFMA.FTZ R145, R2, R156.reuse, -R145 ;  /* 0x0000009c02915223 */ /* 0x082fe20000010891 */
[----:B------:R-:W-:Y:S02]  /*3780*/  @P5 FFMA.FTZ R147, R158, R156, R147 ;  /* 0x0000009c9e935223 */ /* 0x000fe40000010093 */
[----:B------:R-:W1:Y:S01]  /*3790*/  SHFL.IDX PT, R157, R157, RZ, 0x1f ;  /* 0x00001fff9d9d7589 */ /* 0x000e6200000e0000 */
[----:B------:R-:W-:Y:S01]  /*37a0*/  @P5 FADD.FTZ R156, R164, R145 ;  /* 0x00000091a49c5221 */ /* 0x000fe20000010000 */
[CC--:B------:R-:W-:Y:S01]  /*37b0*/  FMUL.FTZ R145, R55.reuse, R152.reuse ;  /* 0x0000009837917220 */ /* 0x0c0fe20000410000 */
[-C--:B------:R-:W-:Y:S01]  /*37c0*/  FMUL.FTZ R55, R55, R3.reuse ;  /* 0x0000000337377220 */ /* 0x080fe20000410000 */
[----:B0-----:R-:W-:Y:S02]  /*37d0*/  @P5 FADD.FTZ R154, R153, R147 ;  /* 0x00000093999a5221 */ /* 0x001fe40000010000 */
[C---:B------:R-:W-:Y:S01]  /*37e0*/  FFMA.FTZ R145, R54.reuse, R3, R145 ;  /* 0x0000000336917223 */ /* 0x040fe20000010091 */
[----:B------:R-:W-:Y:S01]  /*37f0*/  FFMA.FTZ R54, R54, R152, -R55 ;  /* 0x0000009836367223 */ /* 0x000fe20000010837 */
[----:B------:R-:W-:Y:S01]  /*3800*/  ISETP.NE.AND P5, PT, R62, RZ, PT ;  /* 0x000000ff3e00720c */ /* 0x000fe20003fa5270 */
[----:B--2---:R-:W-:Y:S01]  /*3810*/  FMUL.FTZ R164, R162, R19 ;  /* 0x00000013a2a47220 */ /* 0x004fe20000410000 */
[----:B------:R-:W-:Y:S01]  /*3820*/  FADD.FTZ R55, RZ, R145 ;  /* 0x00000091ff377221 */ /* 0x000fe20000010000 */
[----:B------:R-:W-:-:S03]  /*3830*/  FADD.FTZ R145, R119, R54 ;  /* 0x0000003677917221 */ /* 0x000fc60000010000 */
[C---:B------:R-:W-:Y:S01]  /*3840*/  FMUL.FTZ R3, R126.reuse, R55 ;  /* 0x000000377e037220 */ /* 0x040fe20000410000 */
[-C--:B------:R-:W-:Y:S01]  /*3850*/  FMUL.FTZ R2, R126, R145.reuse ;  /* 0x000000917e027220 */ /* 0x080fe20000410000 */
[C---:B------:R-:W-:Y:S01]  /*3860*/  FMUL.FTZ R54, R150.reuse, R145 ;  /* 0x0000009196367220 */ /* 0x040fe20000410000 */
[----:B------:R-:W-:Y:S01]  /*3870*/  FMUL.FTZ R153, R150, R55 ;  /* 0x0000003796997220 */ /* 0x000fe20000410000 */
[C---:B------:R-:W-:Y:S01]  /*3880*/  FFMA.FTZ R3, R134.reuse, R145, -R3 ;  /* 0x0000009186037223 */ /* 0x040fe20000010803 */
[----:B------:R-:W-:Y:S02]  /*3890*/  FFMA.FTZ R2, R134, R55, R2 ;  /* 0x0000003786027223 */ /* 0x000fe40000010002 */
[----:B------:R-:W-:Y:S01]  /*38a0*/  FFMA.FTZ R153, R148, R145, -R153 ;  /* 0x0000009194997223 */ /* 0x000fe20000010899 */
[----:B------:R-:W-:Y:S01]  /*38b0*/  FADD.FTZ R147, R118, R3 ;  /* 0x0000000376937221 */ /* 0x000fe20000010000 */
[----:B------:R-:W-:Y:S01]  /*38c0*/  FADD.FTZ R2, RZ, R2 ;  /* 0x00000002ff027221 */ /* 0x000fe20000010000 */
[----:B------:R-:W-:-:S02]  /*38d0*/  FFMA.FTZ R3, R148, R55, R54 ;  /* 0x0000003794037223 */ /* 0x000fc40000010036 */
        /* <DEDUP_REMOVED lines=9> */
[----:B------:R-:W-:Y:S01]  /*3970*/  FADD.FTZ R146, R117, R146 ;  /* 0x0000009275927221 */ /* 0x000fe20000010000 */
[C---:B------:R-:W-:Y:S01]  /*3980*/  FFMA.FTZ R144, R0.reuse, R153, RZ ;  /* 0x0000009900907223 */ /* 0x040fe200000100ff */
[----:B------:R-:W-:Y:S01]  /*3990*/  FFMA.FTZ R148, -R0, R3, RZ ;  /* 0x0000000300947223 */ /* 0x000fe200000101ff */
[C---:B------:R-:W-:Y:S01]  /*39a0*/  FMUL.FTZ R150, R151.reuse, R54 ;  /* 0x0000003697967220 */ /* 0x040fe20000410000 */
[----:B------:R-:W-:Y:S01]  /*39b0*/  FMUL.FTZ R151, R151, R146 ;  /* 0x0000009297977220 */ /* 0x000fe20000410000 */
[----:B------:R-:W-:Y:S01]  /*39c0*/  FFMA.FTZ R155, R123, R155, R144 ;  /* 0x0000009b7b9b7223 */ /* 0x000fe20000010090 */
[----:B------:R-:W-:Y:S01]  /*39d0*/  FMUL.FTZ R3, R141, R54 ;  /* 0x000000368d037220 */ /* 0x000fe20000410000 */
[C---:B------:R-:W-:Y:S01]  /*39e0*/  FFMA.FTZ R150, R149.reuse, R146, -R150 ;  /* 0x0000009295967223 */ /* 0x040fe20000010896 */
[----:B------:R-:W-:Y:S01]  /*39f0*/  FFMA.FTZ R144, R149, R54, R151 ;  /* 0x0000003695907223 */ /* 0x000fe20000010097 */
[----:B------:R-:W-:Y:S01]  /*3a00*/  FMUL.FTZ R149, R141, R146 ;  /* 0x000000928d957220 */ /* 0x000fe20000410000 */
[----:B------:R-:W-:Y:S01]  /*3a10*/  FFMA.FTZ R159, -R123, R159, R148 ;  /* 0x0000009f7b9f7223 */ /* 0x000fe20000010194 */
[----:B------:R-:W-:Y:S01]  /*3a20*/  FFMA.FTZ R148, R122, R150, R155 ;  /* 0x000000967a947223 */ /* 0x000fe2000001009b */
[-C--:B------:R-:W-:Y:S01]  /*3a30*/  FMUL.FTZ R150, R50, R55.reuse ;  /* 0x0000003732967220 */ /* 0x080fe20000410000 */
[C---:B------:R-:W-:Y:S01]  /*3a40*/  FFMA.FTZ R152, R140.reuse, R54, R149 ;  /* 0x000000368c987223 */ /* 0x040fe20000010095 */
[----:B------:R-:W-:Y:S01]  /*3a50*/  FFMA.FTZ R149, R140, R146, -R3 ;  /* 0x000000928c957223 */ /* 0x000fe20000010803 */
[----:B------:R-:W-:Y:S01]  /*3a60*/  FFMA.FTZ R144, -R122, R144, R159 ;  /* 0x000000907a907223 */ /* 0x000fe2000001019f */
[C---:B------:R-:W-:Y:S01]  /*3a70*/  FMUL.FTZ R159, R51.reuse, R2 ;  /* 0x00000002339f7220 */ /* 0x040fe20000410000 */
[----:B------:R-:W-:Y:S01]  /*3a80*/  FADD.FTZ R3, RZ, R152 ;  /* 0x00000098ff037221 */ /* 0x000fe20000010000 */
[C---:B------:R-:W-:Y:S01]  /*3a90*/  FMUL.FTZ R151, R51.reuse, R55 ;  /* 0x0000003733977220 */ /* 0x040fe20000410000 */
[C---:B------:R-:W-:Y:S01]  /*3aa0*/  FMUL.FTZ R155, R51.reuse, R54 ;  /* 0x00000036339b7220 */ /* 0x040fe20000410000 */
[----:B------:R-:W-:Y:S01]  /*3ab0*/  FADD.FTZ R149, R116, R149 ;  /* 0x0000009574957221 */ /* 0x000fe20000010000 */
[C---:B------:R-:W-:Y:S01]  /*3ac0*/  FMUL.FTZ R152, R51.reuse, R3 ;  /* 0x0000000333987220 */ /* 0x040fe20000410000 */
[C---:B------:R-:W-:Y:S01]  /*3ad0*/  FMUL.FTZ R158, R50.reuse, R2 ;  /* 0x00000002329e7220 */ /* 0x040fe20000410000 */
[C---:B------:R-:W-:Y:S01]  /*3ae0*/  FFMA.FTZ R153, R51.reuse, R145, R150 ;  /* 0x0000009133997223 */ /* 0x040fe20000010096 */
[C---:B------:R-:W-:Y:S01]  /*3af0*/  FMUL.FTZ R163, R50.reuse, R3 ;  /* 0x0000000332a37220 */ /* 0x040fe20000410000 */
[C---:B------:R-:W-:Y:S01]  /*3b00*/  FFMA.FTZ R150, R50.reuse, R147, -R159 ;  /* 0x0000009332967223 */ /* 0x040fe2000001089f */
[C---:B------:R-:W-:Y:S01]  /*3b10*/  FFMA.FTZ R151, R50.reuse, R145, -R151 ;  /* 0x0000009132977223 */ /* 0x040fe20000010897 */
[C---:B------:R-:W-:Y:S01]  /*3b20*/  FMUL.FTZ R159, R50.reuse, R54 ;  /* 0x00000036329f7220 */ /* 0x040fe20000410000 */
[CC--:B------:R-:W-:Y:S01]  /*3b30*/  FFMA.FTZ R155, R50.reuse, R146.reuse, -R155 ;  /* 0x00000092329b7223 */ /* 0x0c0fe2000001089b */
[----:B------:R-:W-:Y:S01]  /*3b40*/  FFMA.FTZ R152, R50, R149, -R152 ;  /* 0x0000009532987223 */ /* 0x000fe20000010898 */
[C---:B------:R-:W-:Y:S01]  /*3b50*/  FFMA.FTZ R50, R51.reuse, R147, R158 ;  /* 0x0000009333327223 */ /* 0x040fe2000001009e */
[C---:B------:R-:W-:Y:S01]  /*3b60*/  FFMA.FTZ R158, R51.reuse, R149, R163 ;  /* 0x00000095339e7223 */ /* 0x040fe200000100a3 */
[-C--:B------:R-:W-:Y:S01]  /*3b70*/  FMUL.FTZ R163, R154, R53.reuse ;  /* 0x000000359aa37220 */ /* 0x080fe20000410000 */
[C---:B------:R-:W-:Y:S01]  /*3b80*/  FMUL.FTZ R53, R156.reuse, R53 ;  /* 0x000000359c357220 */ /* 0x040fe20000410000 */
[----:B------:R-:W-:Y:S01]  /*3b90*/  FFMA.FTZ R159, R51, R146, R159 ;  /* 0x00000092339f7223 */ /* 0x000fe2000001009f */
[----:B---3--:R-:W-:Y:S01]  /*3ba0*/  FFMA.FTZ R51, R161, R18, -R164 ;  /* 0x00000012a1337223 */ /* 0x008fe200000108a4 */
[-C--:B------:R-:W-:Y:S01]  /*3bb0*/  FFMA.FTZ R156, R156, R52.reuse, R163 ;  /* 0x000000349c9c7223 */ /* 0x080fe200000100a3 */
[----:B------:R-:W-:Y:S01]  /*3bc0*/  FFMA.FTZ R53, R154, R52, -R53 ;  /* 0x000000349a357223 */ /* 0x000fe20000010835 */
[C---:B------:R-:W-:Y:S01]  /*3bd0*/  FMUL.FTZ R18, R162.reuse, R18 ;  /* 0x00000012a2127220 */ /* 0x040fe20000410000 */
[----:B------:R-:W-:Y:S01]  /*3be0*/  FMUL.FTZ R164, R162, R17 ;  /* 0x00000011a2a47220 */ /* 0x000fe20000410000 */
[----:B------:R-:W-:Y:S01]  /*3bf0*/  FADD.FTZ R143, R143, R156 ;  /* 0x0000009c8f8f7221 */ /* 0x000fe20000010000 */
[----:B------:R-:W-:Y:S01]  /*3c00*/  FADD.FTZ R53, R142, R53 ;  /* 0x000000358e357221 */ /* 0x000fe20000010000 */
[----:B------:R-:W-:Y:S01]  /*3c10*/  FFMA.FTZ R52, R161, R19, R18 ;  /* 0x00000013a1347223 */ /* 0x000fe20000010012 */
[----:B----4-:R-:W-:Y:S01]  /*3c20*/  FADD.FTZ R18, R160, R51 ;  /* 0x00000033a0127221 */ /* 0x010fe20000010000 */
[-C--:B------:R-:W-:Y:S01]  /*3c30*/  FMUL.FTZ R162, R162, R16.reuse ;  /* 0x00000010a2a27220 */ /* 0x080fe20000410000 */
[C---:B------:R-:W-:Y:S01]  /*3c40*/  FMUL.FTZ R51, R141.reuse, R53 ;  /* 0x000000358d337220 */ /* 0x040fe20000410000 */
[----:B------:R-:W-:Y:S01]  /*3c50*/  FMUL.FTZ R142, R141, R143 ;  /* 0x0000008f8d8e7220 */ /* 0x000fe20000410000 */
[----:B-1----:R-:W-:Y:S01]  /*3c60*/  FADD.FTZ R19, R157, R52 ;  /* 0x000000349d137221 */ /* 0x002fe20000010000 */
[C---:B------:R-:W-:Y:S01]  /*3c70*/  FFMA.FTZ R16, R161.reuse, R16, -R164 ;  /* 0x00000010a1107223 */ /* 0x040fe200000108a4 */
[----:B------:R-:W-:Y:S01]  /*3c80*/  FFMA.FTZ R17, R161, R17, R162 ;  /* 0x00000011a1117223 */ /* 0x000fe200000100a2 */
[----:B------:R-:W-:Y:S01]  /*3c90*/  FFMA.FTZ R52, R140, R143, R51 ;  /* 0x0000008f8c347223 */ /* 0x000fe20000010033 */
[----:B------:R-:W-:Y:S01]  /*3ca0*/  FMUL.FTZ R154, R0, R151 ;  /* 0x00000097009a7220 */ /* 0x000fe20000410000 */
[----:B------:R-:W-:Y:S01]  /*3cb0*/  FFMA.FTZ R51, R140, R53, -R142 ;  /* 0x000000358c337223 */ /* 0x000fe2000001088e */
[----:B------:R-:W-:Y:S01]  /*3cc0*/  FMUL.FTZ R153, R0, -R153 ;  /* 0x8000009900997220 */ /* 0x000fe20000410000 */
[----:B------:R-:W-:Y:S01]  /*3cd0*/  FADD.FTZ R139, R139, R52 ;  /* 0x000000348b8b7221 */ /* 0x000fe20000010000 */
[----:B------:R0:W-:Y:S01]  /*3ce0*/  @!P5 STS.128 [UR7+0x1d90], R16 ;  /* 0x001d9010ff00d988 */ /* 0x0001e20008000c07 */
[----:B------:R-:W-:Y:S01]  /*3cf0*/  FADD.FTZ R138, R138, R51 ;  /* 0x000000338a8a7221 */ /* 0x000fe20000010000 */
[C---:B------:R-:W-:Y:S01]  /*3d00*/  FMUL.FTZ R151, R123.reuse, -R50 ;  /* 0x800000327b977220 */ /* 0x040fe20000410000 */
[----:B------:R-:W-:Y:S01]  /*3d10*/  FMUL.FTZ R141, R123, R150 ;  /* 0x000000967b8d7220 */ /* 0x000fe20000410000 */
[----:B------:R-:W-:Y:S01]  /*3d20*/  STS [R89+0x420], R154 ;  /* 0x0004209a59007388 */ /* 0x000fe20000000800 */
[----:B------:R-:W-:Y:S01]  /*3d30*/  FMUL.FTZ R50, R124, R139 ;  /* 0x0000008b7c327220 */ /* 0x000fe20000410000 */
[C---:B------:R-:W-:Y:S01]  /*3d40*/  FMUL.FTZ R155, R122.reuse, R155 ;  /* 0x0000009b7a9b7220 */ /* 0x040fe20000410000 */
[----:B------:R-:W-:Y:S01]  /*3d50*/  FMUL.FTZ R159, R122, -R159 ;  /* 0x8000009f7a9f7220 */ /* 0x000fe20000410000 */
[----:B------:R1:W-:Y:S01]  /*3d60*/  STS [R92+0x4], R153 ;  /* 0x000004995c007388 */ /* 0x0003e20000000800 */
[-C--:B------:R-:W-:Y:S01]  /*3d70*/  FMUL.FTZ R124, R124, R138.reuse ;  /* 0x0000008a7c7c7220 */ /* 0x080fe20000410000 */
[----:B------:R-:W-:Y:S01]  /*3d80*/  FFMA.FTZ R51, R137, R138, -R50 ;  /* 0x0000008a89337223 */ /* 0x000fe20000010832 */
[----:B------:R-:W-:Y:S01]  /*3d90*/  FADD.FTZ R145, -R119, R145 ;  /* 0x0000009177917221 */ /* 0x000fe20000010100 */
[----:B------:R2:W-:Y:S01]  /*3da0*/  STS [R92+0x8], R141 ;  /* 0x0000088d5c007388 */ /* 0x0005e20000000800 */
[----:B------:R-:W-:Y:S01]  /*3db0*/  FFMA.FTZ R124, R137, R139, R124 ;  /* 0x0000008b897c7223 */ /* 0x000fe2000001007c */
[----:B0-----:R-:W-:Y:S01]  /*3dc0*/  FMUL.FTZ R19, R121, R152 ;  /* 0x0000009879137220 */ /* 0x001fe20000410000 */
[----:B------:R-:W-:Y:S01]  /*3dd0*/  FADD.FTZ R51, R136, R51 ;  /* 0x0000003388337221 */ /* 0x000fe20000010000 */
[----:B------:R-:W-:Y:S01]  /*3de0*/  STS [R92+0xc], R151 ;  /* 0x00000c975c007388 */ /* 0x000fe20000000800 */
[----:B------:R-:W-:Y:S01]  /*3df0*/  FADD.FTZ R135, R135, R124 ;  /* 0x0000007c87877221 */ /* 0x000fe20000010000 */
[----:B-1----:R-:W-:Y:S01]  /*3e00*/  FMUL.FTZ R153, R121, -R158 ;  /* 0x8000009e79997220 */ /* 0x002fe20000410000 */
[C---:B------:R-:W-:Y:S01]  /*3e10*/  FMUL.FTZ R17, R126.reuse, R51 ;  /* 0x000000337e117220 */ /* 0x040fe20000410000 */
[----:B------:R-:W-:Y:S01]  /*3e20*/  STS [R92+0x10], R155 ;  /* 0x0000109b5c007388 */ /* 0x000fe20000000800 */
[-C--:B------:R-:W-:Y:S01]  /*3e30*/  FMUL.FTZ R126, R126, R135.reuse ;  /* 0x000000877e7e7220 */ /* 0x080fe20000410000 */
[----:B------:R-:W-:Y:S01]  /*3e40*/  FADD.FTZ R147, -R118, R147 ;  /* 0x0000009376937221 */ /* 0x000fe20000010100 */
[C---:B------:R-:W-:Y:S01]  /*3e50*/  FFMA.FTZ R16, R134.reuse, R135, R17 ;  /* 0x0000008786107223 */ /* 0x040fe20000010011 */
[----:B------:R-:W-:Y:S01]  /*3e60*/  STS [R92+0x14], R159 ;  /* 0x0000149f5c007388 */ /* 0x000fe20000000800 */
[----:B--2---:R-:W-:Y:S01]  /*3e70*/  FFMA.FTZ R141, R134, R51, -R126 ;  /* 0x00000033868d7223 */ /* 0x004fe2000001087e */
[----:B------:R-:W-:Y:S01]  /*3e80*/  FMUL.FTZ R52, R108, R135 ;  /* 0x000000876c347220 */ /* 0x000fe20000410000 */
[----:B------:R-:W-:Y:S01]  /*3e90*/  FADD.FTZ R133, R133, R16 ;  /* 0x0000001085857221 */ /* 0x000fe20000010000 */
[----:B------:R0:W-:Y:S01]  /*3ea0*/  STS [R92+0x18], R19 ;  /* 0x000018135c007388 */ /* 0x0001e20000000800 */
[----:B------:R-:W-:Y:S01]  /*3eb0*/  FADD.FTZ R141, R132, R141 ;  /* 0x0000008d848d7221 */ /* 0x000fe20000010000 */
[----:B------:R-:W-:Y:S01]  /*3ec0*/  FMUL.FTZ R137, R107, R139 ;  /* 0x0000008b6b897220 */ /* 0x000fe20000410000 */
[C---:B------:R-:W-:Y:S01]  /*3ed0*/  FMUL.FTZ R50, R106.reuse, R133 ;  /* 0x000000856a327220 */ /* 0x040fe20000410000 */
[----:B------:R1:W-:Y:S01]  /*3ee0*/  STS [R92+0x1c], R153 ;  /* 0x00001c995c007388 */ /* 0x0003e20000000800 */
[----:B------:R-:W-:Y:S01]  /*3ef0*/  FMUL.FTZ R16, R106, R141 ;  /* 0x0000008d6a107220 */ /* 0x000fe20000410000 */
[----:B------:R-:W-:Y:S01]  /*3f00*/  FADD.FTZ R146, -R117, R146 ;  /* 0x0000009275927221 */ /* 0x000fe20000010100 */
[C---:B------:R-:W-:Y:S01]  /*3f10*/  FMUL.FTZ R124, R55.reuse, R50 ;  /* 0x00000032377c7220 */ /* 0x040fe20000410000 */
[----:B------:R-:W-:Y:S01]  /*3f20*/  BAR.SYNC.DEFER_BLOCKING 0x0 ;  /* 0x0000000000007b1d */ /* 0x000fe20000010000 */
[----:B------:R-:W-:Y:S01]  /*3f30*/  FMUL.FTZ R18, R55, R16 ;  /* 0x0000001037127220 */ /* 0x000fe20000410000 */
[----:B0-----:R-:W-:Y:S01]  /*3f40*/  FMUL.FTZ R19, R108, R51 ;  /* 0x000000336c137220 */ /* 0x001fe20000410000 */
[----:B------:R-:W-:Y:S01]  /*3f50*/  FMUL.FTZ R155, R54, R137 ;  /* 0x00000089369b7220 */ /* 0x000fe20000410000 */
[C---:B------:R-:W-:Y:S01]  /*3f60*/  FMUL.FTZ R132, R2.reuse, R52 ;  /* 0x0000003402847220 */ /* 0x040fe20000410000 */
[----:B------:R-:W-:Y:S01]  /*3f70*/  FFMA.FTZ R18, R145, R50, R18 ;  /* 0x0000003291127223 */ /* 0x000fe20000010012 */
[----:B------:R-:W-:Y:S01]  /*3f80*/  FMUL.FTZ R126, R2, R19 ;  /* 0x00000013027e7220 */ /* 0x000fe20000410000 */
[----:B-1----:R-:W-:Y:S01]  /*3f90*/  FMUL.FTZ R153, R107, R138 ;  /* 0x0000008a6b997220 */ /* 0x002fe20000410000 */
[----:B------:R-:W-:Y:S01]  /*3fa0*/  FFMA.FTZ R124, R145, R16, -R124 ;  /* 0x00000010917c7223 */ /* 0x000fe2000001087c */
[----:B------:R-:W-:Y:S01]  /*3fb0*/  FADD.FTZ R18, RZ, R18 ;  /* 0x00000012ff127221 */ /* 0x000fe20000010000 */
[----:B------:R-:W-:Y:S01]  /*3fc0*/  FFMA.FTZ R151, R147, R52, R126 ;  /* 0x0000003493977223 */ /* 0x000fe2000001007e */
[----:B------:R-:W-:Y:S01]  /*3fd0*/  FMUL.FTZ R126, R131, R149 ;  /* 0x00000095837e7220 */ /* 0x000fe20000410000 */
[----:B------:R-:W-:Y:S01]  /*3fe0*/  FFMA.FTZ R16, R146, R153, -R155 ;  /* 0x0000009992107223 */ /* 0x000fe2000001089b */
[----:B------:R-:W-:Y:S01]  /*3ff0*/  FFMA.FTZ R19, R147, R19, -R132 ;  /* 0x0000001393137223 */ /* 0x000fe20000010884 */
[----:B------:R-:W-:Y:S01]  /*4000*/  FADD.FTZ R18, R18, R151 ;  /* 0x0000009712127221 */ /* 0x000fe20000010000 */
[-C--:B------:R-:W-:Y:S01]  /*4010*/  FMUL.FTZ R151, R131, R3.reuse ;  /* 0x0000000383977220 */ /* 0x080fe20000410000 */
[----:B------:R-:W-:Y:S01]  /*4020*/  FFMA.FTZ R131, R130, R3, R126 ;  /* 0x0000000382837223 */ /* 0x000fe2000001007e */
[----:B------:R-:W-:Y:S01]  /*4030*/  FADD.FTZ R124, RZ, R124 ;  /* 0x0000007cff7c7221 */ /* 0x000fe20000010000 */
[----:B------:R-:W-:Y:S01]  /*4040*/  FMUL.FTZ R153, R54, R153 ;  /* 0x0000009936997220 */ /* 0x000fe20000410000 */
[----:B------:R-:W-:Y:S01]  /*4050*/  FFMA.FTZ R151, R130, R149, -R151 ;  /* 0x0000009582977223 */ /* 0x000fe20000010897 */
[----:B------:R-:W-:Y:S01]  /*4060*/  LEA R130, R115, -R112, 0x1 ;  /* 0x8000007073827211 */ /* 0x000fe200078e08ff */
[----:B------:R-:W-:Y:S01]  /*4070*/  FADD.FTZ R19, R124, R19 ;  /* 0x000000137c137221 */ /* 0x000fe20000010000 */
[----:B------:R-:W-:Y:S01]  /*4080*/  FFMA.FTZ R153, R146, R137, R153 ;  /* 0x0000008992997223 */ /* 0x000fe20000010099 */
[----:B------:R0:W1:Y:S01]  /*4090*/  LDS R17, [R80+0x4a0] ;  /* 0x0004a00050117984 */ /* 0x0000620000000800 */
[----:B------:R-:W-:-:S02]  /*40a0*/  ISETP.GE.AND P6, PT, R130, 0x1, PT ;  /* 0x000000018200780c */ /* 0x000fc40003fc6270 */
[----:B------:R-:W-:Y:S01]  /*40b0*/  FADD.FTZ R153, R18, R153 ;  /* 0x0000009912997221 */ /* 0x000fe20000010000 */
[----:B------:R-:W-:-:S10]  /*40c0*/  FADD.FTZ R126, R19, R16 ;  /* 0x00000010137e7221 */ /* 0x000fd40000010000 */
[----:B0-----:R-:W-:Y:S05]  /*40d0*/  @!P6 BRA `(.L_x_17447) ;  /* 0x000000000008e947 */ /* 0x001fea0003800000 */
[----:B------:R-:W0:Y:S04]  /*40e0*/  LDS R19, [R79+0x420] ;  /* 0x000420004f137984 */ /* 0x000e280000000800 */
[----:B0-----:R0:W-:Y:S02]  /*40f0*/  REDG.E.ADD.F32.FTZ.RN.STRONG.GPU desc[UR16][R48.64], R19 ;  /* 0x00000013300079a6 */ /* 0x0011e4000c12f310 */
.L_x_17447:
[----:B------:R-:W-:Y:S05]  /*4100*/  BSYNC.RECONVERGENT B0 ;  /* 0x0000000000007941 */ /* 0x000fea0003800200 */
.L_x_17446:
[----:B------:R-:W-:Y:S01]  /*4110*/  ISETP.GE.AND P6, PT, R130, 0x21, PT ;  /* 0x000000218200780c */ /* 0x000fe20003fc6270 */
[----:B------:R-:W-:-:S12]  /*4120*/  BSSY.RECONVERGENT B0, `(.L_x_17448) ;  /* 0x0000003000007945 */ /* 0x000fd80003800200 */
[----:B------:R-:W-:Y:S05]  /*4130*/  @!P6 BRA `(.L_x_17449) ;  /* 0x000000000004e947 */ /* 0x000fea0003800000 */
[----:B-1----:R2:W-:Y:S02]  /*4140*/  REDG.E.ADD.F32.FTZ.RN.STRONG.GPU desc[UR16][R48.64+0x80], R17 ;  /* 0x00008011300079a6 */ /* 0x0025e4000c12f310 */
.L_x_17449:
[----:B------:R-:W-:Y:S05]  /*4150*/  BSYNC.RECONVERGENT B0 ;  /* 0x0000000000007941 */ /* 0x000fea0003800200 */
.L_x_17448:
[----:B-12---:R1:W2:Y:S01]  /*4160*/  LDS R17, [R81+0x520] ;  /* 0x0005200051117984 */ /* 0x0062a20000000800 */
[----:B------:R-:W-:Y:S01]  /*4170*/  ISETP.GE.AND P6, PT, R130, 0x41, PT ;  /* 0x000000418200780c */ /* 0x000fe20003fc6270 */
[----:B------:R-:W-:-:S12]  /*4180*/  BSSY.RECONVERGENT B0, `(.L_x_17450) ;  /* 0x0000003000007945 */ /* 0x000fd80003800200 */
[----:B-1----:R-:W-:Y:S05]  /*4190*/  @!P6 BRA `(.L_x_17451) ;  /* 0x000000000004e947 */ /* 0x002fea0003800000 */
[----:B--2---:R1:W-:Y:S02]  /*41a0*/  REDG.E.ADD.F32.FTZ.RN.STRONG.GPU desc[UR16][R48.64+0x100], R17 ;  /* 0x00010011300079a6 */ /* 0x0043e4000c12f310 */
.L_x_17451:
[----:B------:R-:W-:Y:S05]  /*41b0*/  BSYNC.RECONVERGENT B0 ;  /* 0x0000000000007941 */ /* 0x000fea0003800200 */
.L_x_17450:
[----:B-12---:R1:W2:Y:S01]  /*41c0*/  LDS R17, [R82+0x5a0] ;  /* 0x0005a00052117984 */ /* 0x0062a20000000800 */
[----:B------:R-:W-:Y:S01]  /*41d0*/  ISETP.GE.AND P6, PT, R130, 0x61, PT ;  /* 0x000000618200780c */ /* 0x000fe20003fc6270 */
[----:B------:R-:W-:Y:S01]  /*41e0*/  BSSY.RECONVERGENT B0, `(.L_x_17452) ;  /* 0x0000004000007945 */ /* 0x000fe20003800200 */
[----:B------:R-:W-:-:S11]  /*41f0*/  FMUL.FTZ R124, R110, R143 ;  /* 0x0000008f6e7c7220 */ /* 0x000fd60000410000 */
[----:B-1----:R-:W-:Y:S05]  /*4200*/  @!P6 BRA `(.L_x_17453) ;  /* 0x000000000004e947 */ /* 0x002fea0003800000 */
[----:B--2---:R1:W-:Y:S02]  /*4210*/  REDG.E.ADD.F32.FTZ.RN.STRONG.GPU desc[UR16][R48.64+0x180], R17 ;  /* 0x00018011300079a6 */ /* 0x0043e4000c12f310 */
.L_x_17453:
[----:B------:R-:W-:Y:S05]  /*4220*/  BSYNC.RECONVERGENT B0 ;  /* 0x0000000000007941 */ /* 0x000fea0003800200 */
.L_x_17452:
        /* <DEDUP_REMOVED lines=8> */
.L_x_17455:
[----:B------:R-:W-:Y:S05]  /*42b0*/  BSYNC.RECONVERGENT B0 ;  /* 0x0000000000007941 */ /* 0x000fea0003800200 */
.L_x_17454:
[----:B0-----:R0:W3:Y:S01]  /*42c0*/  LDS R19, [R85+0x6a0] ;  /* 0x0006a00055137984 */ /* 0x0010e20000000800 */
[----:B------:R-:W-:Y:S01]  /*42d0*/  ISETP.GE.AND P6, PT, R130, 0xa1, PT ;  /* 0x000000a18200780c */ /* 0x000fe20003fc6270 */
[----:B------:R-:W-:Y:S01]  /*42e0*/  BSSY.RECONVERGENT B0, `(.L_x_17456) ;  /* 0x0000005000007945 */ /* 0x000fe20003800200 */
[-C--:B-12---:R-:W-:Y:S01]  /*42f0*/  FFMA.FTZ R17, R149, R16.reuse, -R18 ;  /* 0x0000001095117223 */ /* 0x086fe20000010812 */
[----:B------:R-:W-:-:S10]  /*4300*/  FMUL.FTZ R16, R3, R16 ;  /* 0x0000001003107220 */ /* 0x000fd40000410000 */
[----:B0-----:R-:W-:Y:S05]  /*4310*/  @!P6 BRA `(.L_x_17457) ;  /* 0x000000000004e947 */ /* 0x001fea0003800000 */
[----:B---3--:R0:W-:Y:S02]  /*4320*/  REDG.E.ADD.F32.FTZ.RN.STRONG.GPU desc[UR16][R48.64+0x280], R19 ;  /* 0x00028013300079a6 */ /* 0x0081e4000c12f310 */
.L_x_17457:
[----:B------:R-:W-:Y:S05]  /*4330*/  BSYNC.RECONVERGENT B0 ;  /* 0x0000000000007941 */ /* 0x000fea0003800200 */
.L_x_17456:
[----:B0--3--:R0:W1:Y:S01]  /*4340*/  LDS R19, [R86+0x720] ;  /* 0x0007200056137984 */ /* 0x0090620000000800 */
[----:B------:R-:W-:Y:S01]  /*4350*/  ISETP.GE.AND P6, PT, R130, 0xc1, PT ;  /* 0x000000c18200780c */ /* 0x000fe20003fc6270 */
[----:B------:R-:W-:Y:S01]  /*4360*/  BSSY.RECONVERGENT B0, `(.L_x_17458) ;  /* 0x0000004000007945 */ /* 0x000fe20003800200 */
[----:B------:R-:W-:-:S11]  /*4370*/  FFMA.FTZ R16, R149, R124, R16 ;  /* 0x0000007c95107223 */ /* 0x000fd60000010010 */
[----:B0-----:R-:W-:Y:S05]  /*4380*/  @!P6 BRA `(.L_x_17459) ;  /* 0x000000000004e947 */ /* 0x001fea0003800000 */
[----:B-1----:R0:W-:Y:S02]  /*4390*/  REDG.E.ADD.F32.FTZ.RN.STRONG.GPU desc[UR16][R48.64+0x300], R19 ;  /* 0x00030013300079a6 */ /* 0x0021e4000c12f310 */
.L_x_17459:
[----:B------:R-:W-:Y:S05]  /*43a0*/  BSYNC.RECONVERGENT B0 ;  /* 0x0000000000007941 */ /* 0x000fea0003800200 */
.L_x_17458:
[C---:B01----:R-:W-:Y:S01]  /*43b0*/  FFMA.FTZ R19, -R121.reuse, R131, R144 ;  /* 0x0000008379137223 */ /* 0x043fe20000010190 */
[----:B------:R-:W-:Y:S01]  /*43c0*/  ISETP.GE.AND P6, PT, R130, 0xe1, PT ;  /* 0x000000e18200780c */ /* 0x000fe20003fc6270 */
[----:B------:R0:W1:Y:S01]  /*43d0*/  LDS R131, [R88+0x7a0] ;  /* 0x0007a00058837984 */ /* 0x0000620000000800 */
[----:B------:R-:W-:Y:S01]  /*43e0*/  BSSY.RECONVERGENT B0, `(.L_x_17460) ;  /* 0x0000006000007945 */ /* 0x000fe20003800200 */
[----:B------:R-:W-:Y:S01]  /*43f0*/  FFMA.FTZ R18, R121, R151, R148 ;  /* 0x0000009779127223 */ /* 0x000fe20000010094 */
[----:B------:R-:W-:Y:S01]  /*4400*/  FADD.FTZ R16, R153, R16 ;  /* 0x0000001099107221 */ /* 0x000fe20000010000 */
[----:B------:R-:W-:-:S08]  /*4410*/  FADD.FTZ R17, R126, R17 ;  /* 0x000000117e117221 */ /* 0x000fd00000010000 */
[----:B0-----:R-:W-:Y:S05]  /*4420*/  @!P6 BRA `(.L_x_17461) ;  /* 0x000000000004e947 */ /* 0x001fea0003800000 */
[----:B-1----:R0:W-:Y:S02]  /*4430*/  REDG.E.ADD.F32.FTZ.RN.STRONG.GPU desc[UR16][R48.64+0x380], R131 ;  /* 0x00038083300079a6 */ /* 0x0021e4000c12f310 */
.L_x_17461:
[----:B------:R-:W-:Y:S05]  /*4440*/  BSYNC.RECONVERGENT B0 ;  /* 0x0000000000007941 */ /* 0x000fea0003800200 */
.L_x_17460:
[----:B0-----:R-:W0:Y:S01]  /*4450*/  SHFL.DOWN PT, R49, R16, 0x1, 0x1f ;  /* 0x08201f0010317f89 */ /* 0x001e2200000e0000 */
[----:B------:R-:W-:Y:S01]  /*4460*/  ISETP.GT.AND P6, PT, R103, 0x1e, PT ;  /* 0x0000001e6700780c */ /* 0x000fe20003fc4270 */
[C---:B------:R-:W-:Y:S01]  /*4470*/  FMUL.FTZ R130, R47.reuse, R143 ;  /* 0x0000008f2f827220 */ /* 0x040fe20000410000 */
[----:B------:R-:W-:Y:S01]  /*4480*/  FMUL.FTZ R132, R47, R135 ;  /* 0x000000872f847220 */ /* 0x000fe20000410000 */
[----:B------:R-:W2:Y:S01]  /*4490*/  SHFL.DOWN PT, R48, R17, 0x1, 0x1f ;  /* 0x08201f0011307f89 */ /* 0x000ea200000e0000 */
[----:B------:R-:W-:Y:S01]  /*44a0*/  BSSY.RECONVERGENT B0, `(.L_x_17462) ;  /* 0x000003f000007945 */ /* 0x000fe20003800200 */
[----:B------:R-:W-:Y:S02]  /*44b0*/  FFMA.FTZ R134, R46, R53, -R130 ;  /* 0x000000352e867223 */ /* 0x000fe40000010882 */
[----:B-1----:R-:W1:Y:S04]  /*44c0*/  SHFL.DOWN PT, R131, R18, 0x1, 0x1f ;  /* 0x08201f0012837f89 */ /* 0x002e6800000e0000 */
[----:B------:R-:W3:Y:S02]  /*44d0*/  SHFL.DOWN PT, R126, R19, 0x1, 0x1f ;  /* 0x08201f00137e7f89 */ /* 0x000ee400000e0000 */
[----:B0-----:R-:W-:Y:S01]  /*44e0*/  @!P6 FADD.FTZ R16, R16, R49 ;  /* 0x000000311010e221 */ /* 0x001fe20000010000 */
[----:B--2---:R-:W-:-:S04]  /*44f0*/  @!P6 FADD.FTZ R17, R17, R48 ;  /* 0x000000301111e221 */ /* 0x004fc80000010000 */
[----:B------:R-:W0:Y:S01]  /*4500*/  SHFL.DOWN PT, R49, R16, 0x2, 0x1f ;  /* 0x08401f0010317f89 */ /* 0x000e2200000e0000 */
[----:B-1----:R-:W-:-:S03]  /*4510*/  @!P6 FADD.FTZ R18, R18, R131 ;  /* 0x000000831212e221 */ /* 0x002fc60000010000 */
        /* <DEDUP_REMOVED lines=24> */
[C---:B------:R-:W-:Y:S01]  /*46a0*/  FMUL.FTZ R49, R47.reuse, R53 ;  /* 0x000000352f317220 */ /* 0x040fe20000410000 */
[----:B------:R-:W-:Y:S01]  /*46b0*/  FMUL.FTZ R53, R47, R139 ;  /* 0x0000008b2f357220 */ /* 0x000fe20000410000 */
[----:B-1----:R-:W-:Y:S01]  /*46c0*/  @!P6 FADD.FTZ R17, R17, R48 ;  /* 0x000000301111e221 */ /* 0x002fe20000010000 */
[----:B------:R-:W-:-:S02]  /*46d0*/  FMUL.FTZ R48, R47, R138 ;  /* 0x0000008a2f307220 */ /* 0x000fc40000410000 */
[----:B------:R-:W-:Y:S01]  /*46e0*/  FFMA.FTZ R53, R46, R138, -R53 ;  /* 0x0000008a2e357223 */ /* 0x000fe20000010835 */
[----:B--2---:R-:W-:Y:S01]  /*46f0*/  @!P6 FADD.FTZ R18, R18, R131 ;  /* 0x000000831212e221 */ /* 0x004fe20000010000 */
[----:B---3--:R-:W-:Y:S01]  /*4700*/  @!P6 FADD.FTZ R19, R19, R126 ;  /* 0x0000007e1313e221 */ /* 0x008fe20000010000 */
[C---:B------:R-:W-:Y:S01]  /*4710*/  FFMA.FTZ R126, R46.reuse, R143, R49 ;  /* 0x0000008f2e7e7223 */ /* 0x040fe20000010031 */
[----:B------:R-:W-:Y:S01]  /*4720*/  ISETP.GT.AND P6, PT, R103, 0xf, PT ;  /* 0x0000000f6700780c */ /* 0x000fe20003fc4270 */
[C---:B------:R-:W-:Y:S01]  /*4730*/  FFMA.FTZ R49, R46.reuse, R139, R48 ;  /* 0x0000008b2e317223 */ /* 0x040fe20000010030 */
[----:B------:R-:W-:Y:S01]  /*4740*/  FMUL.FTZ R48, R47, R51 ;  /* 0x000000332f307220 */ /* 0x000fe20000410000 */
[----:B------:R-:W-:Y:S01]  /*4750*/  FMUL.FTZ R136, R149, R126 ;  /* 0x0000007e95887220 */ /* 0x000fe20000410000 */
[C---:B------:R-:W-:Y:S01]  /*4760*/  FMUL.FTZ R126, R47.reuse, R133 ;  /* 0x000000852f7e7220 */ /* 0x040fe20000410000 */
[C---:B------:R-:W-:Y:S01]  /*4770*/  FFMA.FTZ R51, R46.reuse, R51, -R132 ;  /* 0x000000332e337223 */ /* 0x040fe20000010884 */
[C---:B------:R-:W-:Y:S01]  /*4780*/  FFMA.FTZ R130, R46.reuse, R135, R48 ;  /* 0x000000872e827223 */ /* 0x040fe20000010030 */
[-C--:B------:R-:W-:Y:S01]  /*4790*/  FMUL.FTZ R48, R47, R141.reuse ;  /* 0x0000008d2f307220 */ /* 0x080fe20000410000 */
[C---:B------:R-:W-:Y:S01]  /*47a0*/  FFMA.FTZ R126, R46.reuse, R141, -R126 ;  /* 0x0000008d2e7e7223 */ /* 0x040fe2000001087e */
[----:B------:R0:W1:Y:S01]  /*47b0*/  SHFL.DOWN PT, R47, R16, 0x10, 0x1f ;  /* 0x0a001f00102f7f89 */ /* 0x00006200000e0000 */
[----:B------:R-:W-:Y:S01]  /*47c0*/  FMUL.FTZ R147, R147, R130 ;  /* 0x0000008293937220 */ /* 0x000fe20000410000 */
[----:B------:R-:W-:Y:S01]  /*47d0*/  FFMA.FTZ R48, R46, R133, R48 ;  /* 0x000000852e307223 */ /* 0x000fe20000010030 */
[----:B------:R-:W-:Y:S01]  /*47e0*/  FMUL.FTZ R49, R146, R49 ;  /* 0x0000003192317220 */ /* 0x000fe20000410000 */
        /* <DEDUP_REMOVED lines=10> */
.L_x_17463:
[----:B------:R-:W-:Y:S05]  /*4890*/  BSYNC.RECONVERGENT B0 ;  /* 0x0000000000007941 */ /* 0x000fea0003800200 */
.L_x_17462:
        /* <DEDUP_REMOVED lines=23> */
[----:B-12---:R-:W1:Y:S01]  /*4a10*/  @P6 LDS.64 R46, [UR7+0x2d90] ;  /* 0x002d9007ff2e6984 */ /* 0x006e620008000a00 */
[----:B0-----:R-:W-:Y:S01]  /*4a20*/  @P6 FADD.FTZ R18, R18, R2 ;  /* 0x0000000212126221 */ /* 0x001fe20000010000 */
[----:B------:R-:W-:Y:S01]  /*4a30*/  @P6 FADD.FTZ R19, R19, R3 ;  /* 0x0000000313136221 */ /* 0x000fe20000010000 */
[----:B-1----:R-:W-:Y:S01]  /*4a40*/  @P6 FADD.FTZ R16, R16, R46 ;  /* 0x0000002e10106221 */ /* 0x002fe20000010000 */
[----:B------:R-:W-:-:S03]  /*4a50*/  @P6 FADD.FTZ R17, R17, R47 ;  /* 0x0000002f11116221 */ /* 0x000fc60000010000 */
[----:B------:R0:W-:Y:S04]  /*4a60*/  STS.64 [UR7+0x3590], R18 ;  /* 0x00359012ff007988 */ /* 0x0001e80008000a07 */
[----:B------:R0:W-:Y:S02]  /*4a70*/  STS.64 [UR7+0x2d90], R16 ;  /* 0x002d9010ff007988 */ /* 0x0001e40008000a07 */
.L_x_17465:
[----:B------:R-:W-:Y:S05]  /*4a80*/  BSYNC.RECONVERGENT B0 ;  /* 0x0000000000007941 */ /* 0x000fea0003800200 */
.L_x_17464:
[----:B------:R-:W-:-:S04]  /*4a90*/  UIADD3 UR4, UPT, UPT, UR4, 0x1, URZ ;  /* 0x0000000104047890 */ /* 0x000fc8000fffe0ff */
[----:B------:R-:W-:-:S09]  /*4aa0*/  UISETP.GE.AND UP0, UPT, UR4, UR9, UPT ;  /* 0x000000090400728c */ /* 0x000fd2000bf06270 */
[----:B------:R-:W-:Y:S05]  /*4ab0*/  BRA.U !UP0, `(.L_x_17466) ;  /* 0xffffffd108dc7547 */ /* 0x000fea000b83ffff */
.L_x_17432:
[----:B------:R-:W-:Y:S01]  /*4ac0*/  BAR.SYNC.DEFER_BLOCKING 0x0 ;  /* 0x0000000000007b1d */ /* 0x000fe20000010000 */
[----:B------:R-:W-:-:S07]  /*4ad0*/  MOV R39, RZ ;  /* 0x000000ff00277202 */ /* 0x000fce0000000f00 */
[----:B------:R-:W5:Y:S01]  /*4ae0*/  LDC.64 R20, c[0x0][0x4f8] ;  /* 0x00013e00ff147b82 */ /* 0x000f620000000a00 */
[----:B------:R-:W1:Y:S01]  /*4af0*/  LDCU.64 UR8, c[0x0][0x500] ;  /* 0x0000a000ff0877ac */ /* 0x000e620008000a00 */
[----:B------:R-:W2:Y:S06]  /*4b00*/  LDCU.64 UR10, c[0x0][0x550] ;  /* 0x0000aa00ff0a77ac */ /* 0x000eac0008000a00 */
[----:B------:R-:W3:Y:S01]  /*4b10*/  LDC.64 R22, c[0x0][0x518] ;  /* 0x00014600ff167b82 */ /* 0x000ee20000000a00 */
[----:B------:R-:W-:Y:S01]  /*4b20*/  STS.128 [R105], R12 ;  /* 0x0000000c69007388 */ /* 0x000fe20000000c00 */
[----:B------:R-:W-:-:S03]  /*4b30*/  NOP ;  /* 0x0000000000007918 */ /* 0x000fc60000000000 */
[----:B------:R-:W-:Y:S01]  /*4b40*/  LDS R5, [R104] ;  /* 0x0000000068057984 */ /* 0x000fe20000000800 */
[----:B-----5:R-:W-:-:S03]  /*4b50*/  IMAD.WIDE.U32 R2, R20, UR18, R38 ;  /* 0x0000001214027c25 */ /* 0x020fc6000f8e0026 */
[----:B------:R-:W-:Y:S01]  /*4b60*/  LDS R7, [R104+0x80] ;  /* 0x0000800068077984 */ /* 0x000fe20000000800 */
[----:B------:R-:W-:-:S03]  /*4b70*/  IMAD R3, R21, UR18, R3 ;  /* 0x0000001215037c24 */ /* 0x000fc6000f8e0203 */
[----:B0-----:R-:W-:Y:S01]  /*4b80*/  LDS R17, [R104+0x100] ;  /* 0x0001000068117984 */ /* 0x001fe20000000800 */
[----:B-1----:R-:W-:-:S03]  /*4b90*/  IMAD.WIDE.U32 R2, R57, UR8, R2 ;  /* 0x0000000839027c25 */ /* 0x002fc6000f8e0002 */
[----:B------:R-:W-:Y:S01]  /*4ba0*/  LDS R19, [R104+0x180] ;  /* 0x0001800068137984 */ /* 0x000fe20000000800 */
[----:B------:R-:W-:Y:S01]  /*4bb0*/  IMAD R4, R57, UR9, R3 ;  /* 0x0000000939047c24 */ /* 0x000fe2000f8e0203 */
        /* <DEDUP_REMOVED lines=10> */
[----:B--2---:R-:W-:-:S04]  /*4c60*/  LEA R2, P4, R3, UR10, 0x2 ;  /* 0x0000000a03027c11 */ /* 0x004fc8000f8810ff */
        /* <DEDUP_REMOVED lines=31> */
[----:B------:R-:W-:Y:S02]  /*4e60*/  LEA.HI.X R3, R3, UR9, R0, 0x2, P4 ;  /* 0x0000000903037c11 */ /* 0x000fe4000a0f1400 */
[----:B------:R-:W-:-:S03]  /*4e70*/  IADD3 R72, P4, PT, R72, -0x200, RZ ;  /* 0xfffffe0048487810 */ /* 0x000fc60007f9e0ff */
[----:B------:R0:W-:Y:S01]  /*4e80*/  @!P0 STG.E desc[UR16][R2.64], R13 ;  /* 0x0000000d02008986 */ /* 0x0001e2000c101910 */
[----:B------:R-:W-:Y:S02]  /*4e90*/  ISETP.GT.AND P0, PT, R76, 0x1, PT ;  /* 0x000000014c00780c */ /* 0x000fe40003f04270 */
[----:B------:R-:W-:Y:S01]  /*4ea0*/  MOV R76, R101 ;  /* 0x00000065004c7202 */ /* 0x000fe20000000f00 */
        /* <DEDUP_REMOVED lines=11> */
.L_x_17430:
        /* <DEDUP_REMOVED lines=34> */
.L_x_17469:
[----:B------:R-:W-:Y:S05]  /*5180*/  BSYNC.RECONVERGENT B0 ;  /* 0x0000000000007941 */ /* 0x000fea0003800200 */
.L_x_17468:
        /* <DEDUP_REMOVED lines=26> */
.L_x_17471:
[----:B------:R-:W-:Y:S05]  /*5330*/  BSYNC.RECONVERGENT B0 ;  /* 0x0000000000007941 */ /* 0x000fea0003800200 */
.L_x_17470:
        /* <DEDUP_REMOVED lines=10> */
.L_x_17473:
        /* <DEDUP_REMOVED lines=26> */
.L_x_17472:
[----:B------:R-:W-:Y:S05]  /*5580*/  EXIT ;  /* 0x000000000000794d */ /* 0x000fea0003800000 */
.L_x_17474:
        /* <DEDUP_REMOVED lines=15> */
.L_x_18789:


//--------------------- .text._Z25selective_scan_bwd_kernelI32Selective_Scan_bwd_kernel_traitsILi32ELi4ELb0ELb0ELb1ELb1ELb0EfN3c107complexIfEEEEv12SSMParamsBwd --------------------------
	.section	.text._Z25selective_scan_bwd_kernelI32Selective_Scan_bwd_kernel_traitsILi32ELi4ELb0ELb0ELb1ELb1ELb0EfN3c107complexIfEEEEv12SSMParamsBwd,"ax",@progbits
	.align	128
        .global         _Z25selective_scan_bwd_kernelI32Selective_Scan_bwd_kernel_traitsILi32ELi4ELb0ELb0ELb1ELb1ELb0EfN3c107complexIfEEEEv12SSMParamsBwd
        .type           _Z25selective_scan_bwd_kernelI32Selective_Scan_bwd_kernel_traitsILi32ELi4ELb0ELb0ELb1ELb1ELb0EfN3c107complexIfEEEEv12SSMParamsBwd,@function
        .size           _Z25selective_scan_bwd_kernelI32Selective_Scan_bwd_kernel_traitsILi32ELi4ELb0ELb0ELb1ELb1ELb0EfN3c107complexIfEEEEv12SSMParamsBwd,(.L_x_18790 - _Z25selective_scan_bwd_kernelI32Selective_Scan_bwd_kernel_traitsILi32ELi4ELb0ELb0ELb1ELb1ELb0EfN3c107complexIfEEEEv12SSMParamsBwd)
        .other          _Z25selective_scan_bwd_kernelI32Selective_Scan_bwd_kernel_traitsILi32ELi4ELb0ELb0ELb1ELb1ELb0EfN3c107complexIfEEEEv12SSMParamsBwd,@"STO_CUDA_ENTRY STV_DEFAULT"
_Z25selective_scan_bwd_kernelI32Selective_Scan_bwd_kernel_traitsILi32ELi4ELb0ELb0ELb1ELb1ELb0EfN3c107complexIfEEEEv12SSMParamsBwd:
.text._Z25selective_scan_bwd_kernelI32Selective_Scan_bwd_kernel_traitsILi32ELi4ELb0ELb0ELb1ELb1ELb0EfN3c107complexIfEEEEv12SSMParamsBwd:
        /* <DEDUP_REMOVED lines=193> */
.L_x_17519:
[----:B0-----:R-:W0:Y:S01]  /*0c10*/  LDC R114, c[0x0][0x388] ;  /* 0x0000e200ff727b82 */ /* 0x001e220000000800 */
        /* <DEDUP_REMOVED lines=42> */
[----:B------:R-:W-:Y:S01]  /*0ec0*/  IADD3 R2, P4, PT, R9, R74, RZ ;  /* 0x0000004a09027210 */ /* 0x000fe20007f9e0ff */
[----:B0-----:R-:W-:Y:S01]  /*0ed0*/  HFMA2 R0, -RZ, RZ, 0, 0 ;  /* 0x00000000ff007431 */ /* 0x001fe200000001ff */
[----:B------:R-:W-:Y:S01]  /*0ee0*/  MOV R34, RZ ;  /* 0x000000ff00227202 */ /* 0x000fe20000000f00 */
[----:B------:R-:W-:Y:S01]  /*0ef0*/  HFMA2 R36, -RZ, RZ, 0, 0 ;  /* 0x00000000ff247431 */ /* 0x000fe200000001ff */
[----:B------:R-:W-:-:S02]  /*0f00*/  MOV R38, RZ ;  /* 0x000000ff00267202 */ /* 0x000fc40000000f00 */
        /* <DEDUP_REMOVED lines=58> */
.L_x_17477:
[----:B------:R-:W-:Y:S05]  /*12b0*/  BSYNC.RECONVERGENT B0 ;  /* 0x0000000000007941 */ /* 0x000fea0003800200 */
.L_x_17476:
        /* <DEDUP_REMOVED lines=32> */
.L_x_17479:
[----:B------:R-:W-:Y:S05]  /*14c0*/  BSYNC.RECONVERGENT B0 ;  /* 0x0000000000007941 */ /* 0x000fea0003800200 */
.L_x_17478:
        /* <DEDUP_REMOVED lines=32> */
.L_x_17481:
[----:B------:R-:W-:Y:S05]  /*16d0*/  BSYNC.RECONVERGENT B0 ;  /* 0x0000000000007941 */ /* 0x000fea0003800200 */
.L_x_17480:
        /* <DEDUP_REMOVED lines=32> */
.L_x_17483:
[----:B------:R-:W-:Y:S05]  /*18e0*/  BSYNC.RECONVERGENT B0 ;  /* 0x0000000000007941 */ /* 0x000fea0003800200 */
.L_x_17482:
        /* <DEDUP_REMOVED lines=14> */
[----:B------:R-:W0:Y:S01]  /*19d0*/  LDC R115, c[0x0][0x388] ;  /* 0x0000e200ff737b82 */ /* 0x000e220000000800 */
[----:B------:R-:W-:Y:S01]  /*19e0*/  SHF.L.U32 R3, R103, 0x8, RZ ;  /* 0x0000000867037819 */ /* 0x000fe200000006ff */
[----:B------:R-:W-:Y:S01]  /*19f0*/  HFMA2 R11, -RZ, RZ, 0, 0 ;  /* 0x00000000ff0b7431 */ /* 0x000fe200000001ff */
        /* <DEDUP_REMOVED lines=9> */
[----:B------:R-:W-:Y:S01]  /*1a90*/  FADD.FTZ R121, R19, R19 ;  /* 0x0000001313797221 */ /* 0x000fe20000010000 */
[-C--:B------:R-:W-:Y:S01]  /*1aa0*/  ISETP.GE.AND P2, PT, R97, R114.reuse, PT ;  /* 0x000000726100720c */ /* 0x080fe20003f46270 */
[----:B------:R-:W-:Y:S01]  /*1ab0*/  FMUL.FTZ R119, R4, R109 ;  /* 0x0000006d04777220 */ /* 0x000fe20000410000 */
[----:B------:R-:W-:Y:S01]  /*1ac0*/  ISETP.GE.AND P3, PT, R98, R114, PT ;  /* 0x000000726200720c */ /* 0x000fe20003f66270 */
[----:B------:R-:W2:Y:S01]  /*1ad0*/  LDC.64 R48, c[0x0][0x448] ;  /* 0x00011200ff307b82 */ /* 0x000ea20000000a00 */
[C---:B------:R-:W-:Y:S01]  /*1ae0*/  ISETP.NE.AND P0, PT, R78.reuse, 0x1, PT ;  /* 0x000000014e00780c */ /* 0x040fe20003f05270 */
[----:B------:R-:W-:Y:S01]  /*1af0*/  FMUL.FTZ R118, R5, R110 ;  /* 0x0000006e05767220 */ /* 0x000fe20000410000 */
[----:B------:R-:W-:Y:S01]  /*1b00*/  SHF.L.U32 R123, R78, 0x8, RZ ;  /* 0x000000084e7b7819 */ /* 0x000fe200000006ff */
[----:B------:R-:W-:Y:S01]  /*1b10*/  FMUL.FTZ R117, R6, R111 ;  /* 0x0000006f06757220 */ /* 0x000fe20000410000 */
[----:B------:R-:W-:Y:S01]  /*1b20*/  LEA.HI.SX32 R124, R2, R2, 0x1b ;  /* 0x00000002027c7211 */ /* 0x000fe200078fdaff */
[----:B------:R-:W-:Y:S01]  /*1b30*/  FMUL.FTZ R116, R7, R108 ;  /* 0x0000006c07747220 */ /* 0x000fe20000410000 */
[----:B------:R-:W-:Y:S01]  /*1b40*/  P2R R154, PR, RZ, 0x2 ;  /* 0x00000002ff9a7803 */ /* 0x000fe20000000000 */
[----:B------:R-:W3:Y:S01]  /*1b50*/  LDC.64 R46, c[0x0][0x3a8] ;  /* 0x0000ea00ff2e7b82 */ /* 0x000ee20000000a00 */
[----:B------:R-:W-:Y:S01]  /*1b60*/  P2R R155, PR, RZ, 0x4 ;  /* 0x00000004ff9b7803 */ /* 0x000fe20000000000 */
[----:B------:R-:W-:Y:S01]  /*1b70*/  UMOV UR4, URZ ;  /* 0x000000ff00047c82 */ /* 0x000fe20008000000 */
[----:B------:R-:W-:Y:S01]  /*1b80*/  P2R R156, PR, RZ, 0x8 ;  /* 0x00000008ff9c7803 */ /* 0x000fe20000000000 */
[----:B------:R-:W4:Y:S01]  /*1b90*/  LDCU UR8, c[0x0][0x394] ;  /* 0x00007280ff0877ac */ /* 0x000f220008000800 */
[----:B------:R-:W-:-:S02]  /*1ba0*/  IADD3 R120, PT, PT, R78, -0x2, RZ ;  /* 0xfffffffe4e787810 */ /* 0x000fc40007ffe0ff */
[----:B------:R-:W-:Y:S01]  /*1bb0*/  ISETP.EQ.AND P0, PT, R64, RZ, P0 ;  /* 0x000000ff4000720c */ /* 0x000fe20000702270 */
[----:B------:R-:W0:Y:S01]  /*1bc0*/  LDC.64 R44, c[0x0][0x3c0] ;  /* 0x0000f000ff2c7b82 */ /* 0x000e220000000a00 */
[----:B------:R-:W-:Y:S01]  /*1bd0*/  LOP3.LUT R123, R123, 0x100, RZ, 0xc0, !PT ;  /* 0x000001007b7b7812 */ /* 0x000fe200078ec0ff */
[----:B------:R-:W0:Y:S01]  /*1be0*/  LDCU UR9, c[0x0][0x38c] ;  /* 0x00007180ff0977ac */ /* 0x000e220008000800 */
        /* <DEDUP_REMOVED lines=8> */
[----:B----4-:R-:W0:-:S12]  /*1c70*/  LDC.64 R40, c[0x0][0x4f0] ;  /* 0x00013c00ff287b82 */ /* 0x010e180000000a00 */
.L_x_17518:
[----:B------:R-:W-:Y:S02]  /*1c80*/  MOV R2, R92 ;  /* 0x0000005c00027202 */ /* 0x000fe40000000f00 */
[----:B------:R-:W-:Y:S02]  /*1c90*/  MOV R3, RZ ;  /* 0x000000ff00037202 */ /* 0x000fe40000000f00 */
[----:B01----:R-:W-:Y:S02]  /*1ca0*/  MOV R18, RZ ;  /* 0x000000ff00127202 */ /* 0x003fe40000000f00 */
[----:B------:R-:W-:Y:S01]  /*1cb0*/  P2R R19, PR, RZ, 0x1 ;  /* 0x00000001ff137803 */ /* 0x000fe20000000000 */
[----:B0-----:R-:W-:Y:S01]  /*1cc0*/  IMAD.WIDE.U32 R2, R42, UR4, R2 ;  /* 0x000000042a027c25 */ /* 0x001fe2000f8e0002 */
[----:B------:R-:W-:Y:S02]  /*1cd0*/  ISETP.NE.AND P0, PT, R154, RZ, PT ;  /* 0x000000ff9a00720c */ /* 0x000fe40003f05270 */
[----:B------:R-:W-:Y:S01]  /*1ce0*/  ISETP.NE.AND P6, PT, R156, RZ, PT ;  /* 0x000000ff9c00720c */ /* 0x000fe20003fc5270 */
[----:B------:R-:W-:Y:S01]  /*1cf0*/  IMAD R3, R43, UR4, R3 ;  /* 0x000000042b037c24 */ /* 0x000fe2000f8e0203 */
[----:B------:R-:W-:-:S04]  /*1d00*/  LEA R16, P5, R2, R76, 0x2 ;  /* 0x0000004c02107211 */ /* 0x000fc800078a10ff */
[----:B------:R-:W-:Y:S02]  /*1d10*/  LEA.HI.X R17, R2, R77, R3, 0x2, P5 ;  /* 0x0000004d02117211 */ /* 0x000fe400028f1403 */
[----:B------:R-:W-:Y:S02]  /*1d20*/  MOV R2, R26 ;  /* 0x0000001a00027202 */ /* 0x000fe40000000f00 */
[----:B------:R-:W-:-:S03]  /*1d30*/  MOV R3, R71 ;  /* 0x0000004700037202 */ /* 0x000fc60000000f00 */
[----:B---3--:R-:W-:-:S04]  /*1d40*/  IMAD.WIDE.U32 R2, R46, UR4, R2 ;  /* 0x000000042e027c25 */ /* 0x008fc8000f8e0002 */
[----:B------:R-:W-:Y:S01]  /*1d50*/  IMAD R3, R47, UR4, R3 ;  /* 0x000000042f037c24 */ /* 0x000fe2000f8e0203 */
[----:B-1----:R-:W-:-:S04]  /*1d60*/  LEA R36, P5, R2, R50, 0x3 ;  /* 0x0000003202247211 */ /* 0x002fc800078a18ff */
[----:B------:R-:W-:Y:S02]  /*1d70*/  LEA.HI.X R37, R2, R51, R3, 0x3, P5 ;  /* 0x0000003302257211 */ /* 0x000fe400028f1c03 */
        /* <DEDUP_REMOVED lines=32> */
[C---:B---3--:R-:W-:Y:S01]  /*1f80*/  FMUL.FTZ R3, R37.reuse, R109 ;  /* 0x0000006d25037220 */ /* 0x048fe20000410000 */
[----:B------:R-:W-:-:S03]  /*1f90*/  FMUL.FTZ R35, R37, R110 ;  /* 0x0000006e25237220 */ /* 0x000fc60000410000 */
[----:B------:R-:W-:Y:S01]  /*1fa0*/  FMUL.RZ R53, R3, 0.15915493667125701904 ;  /* 0x3e22f98303357820 */ /* 0x000fe2000040c000 */
[----:B------:R-:W-:Y:S01]  /*1fb0*/  FMUL.FTZ R3, R36, 1.4426950216293334961 ;  /* 0x3fb8aa3b24037820 */ /* 0x000fe20000410000 */
[----:B------:R-:W-:Y:S02]  /*1fc0*/  FMUL.RZ R57, R35, 0.15915493667125701904 ;  /* 0x3e22f98323397820 */ /* 0x000fe4000040c000 */
[----:B------:R-:W-:Y:S01]  /*1fd0*/  MUFU.SIN R138, R53 ;  /* 0x00000035008a7308 */ /* 0x000fe20000000400 */
[C---:B------:R-:W-:Y:S01]  /*1fe0*/  FMUL.FTZ R19, R3.reuse, R109 ;  /* 0x0000006d03137220 */ /* 0x040fe20000410000 */
[C---:B0-----:R-:W-:Y:S01]  /*1ff0*/  FMUL.FTZ R16, R3.reuse, R110 ;  /* 0x0000006e03107220 */ /* 0x041fe20000410000 */
[----:B------:R-:W-:Y:S01]  /*2000*/  FMUL.FTZ R35, R3, R111 ;  /* 0x0000006f03237220 */ /* 0x000fe20000410000 */
[----:B----4-:R-:W-:Y:S04]  /*2010*/  STS [R105], R2 ;  /* 0x0000000269007388 */ /* 0x010fe80000000800 */
[----:B-----5:R-:W-:Y:S04]  /*2020*/  STS [R105+0x84], R18 ;  /* 0x0000841269007388 */ /* 0x020fe80000000800 */
[----:B--2---:R-:W-:Y:S04]  /*2030*/  STS [R105+0x18c], R52 ;  /* 0x00018c3469007388 */ /* 0x004fe80000000800 */
[----:B------:R-:W-:Y:S04]  /*2040*/  STS [R105+0x210], R56 ;  /* 0x0002103869007388 */ /* 0x000fe80000000800 */
[----:B------:R-:W-:Y:S04]  /*2050*/  STS [R105+0x294], R126 ;  /* 0x0002947e69007388 */ /* 0x000fe80000000800 */
[----:B------:R-:W-:Y:S04]  /*2060*/  STS [R105+0x108], R34 ;  /* 0x0001082269007388 */ /* 0x000fe80000000800 */
[----:B------:R-:W-:Y:S04]  /*2070*/  STS [R105+0x318], R128 ;  /* 0x0003188069007388 */ /* 0x000fe80000000800 */
[----:B------:R0:W-:Y:S01]  /*2080*/  STS [R105+0x39c], R130 ;  /* 0x00039c8269007388 */ /* 0x0001e20000000800 */
[----:B------:R-:W-:-:S03]  /*2090*/  NOP ;  /* 0x0000000000007918 */ /* 0x000fc60000000000 */
[----:B------:R-:W1:Y:S04]  /*20a0*/  LDS R136, [R124+0x4] ;  /* 0x000004007c887984 */ /* 0x000e680000000800 */
[----:B------:R-:W2:Y:S04]  /*20b0*/  LDS R131, [R124+0xc] ;  /* 0x00000c007c837984 */ /* 0x000ea80000000800 */
[----:B------:R-:W3:Y:S04]  /*20c0*/  LDS R129, [R124+0x14] ;  /* 0x000014007c817984 */ /* 0x000ee80000000800 */
[----:B------:R-:W4:Y:S04]  /*20d0*/  LDS R125, [R124+0x1c] ;  /* 0x00001c007c7d7984 */ /* 0x000f280000000800 */
[----:B------:R-:W5:Y:S01]  /*20e0*/  LDS R134, [R124] ;  /* 0x000000007c867984 */ /* 0x000f620000000800 */
[----:B------:R0:W-:Y:S03]  /*20f0*/  MUFU.COS R140, R53 ;  /* 0x00000035008c7308 */ /* 0x0001e60000000000 */
[----:B------:R-:W5:Y:S04]  /*2100*/  LDS R132, [R124+0x8] ;  /* 0x000008007c847984 */ /* 0x000f680000000800 */
[----:B------:R-:W5:Y:S04]  /*2110*/  LDS R133, [R124+0x10] ;  /* 0x000010007c857984 */ /* 0x000f680000000800 */
[----:B------:R-:W5:Y:S01]  /*2120*/  LDS R126, [R124+0x18] ;  /* 0x000018007c7e7984 */ /* 0x000f620000000800 */
[-C--:B0-----:R-:W-:Y:S01]  /*2130*/  FMUL.FTZ R53, R3, R108.reuse ;  /* 0x0000006c03357220 */ /* 0x081fe20000410000 */
[----:B------:R-:W-:Y:S01]  /*2140*/  FMUL.FTZ R3, R37, R111 ;  /* 0x0000006f25037220 */ /* 0x000fe20000410000 */
[----:B------:R-:W-:Y:S08]  /*2150*/  MUFU.SIN R17, R57 ;  /* 0x0000003900117308 */ /* 0x000ff00000000400 */
[----:B------:R0:W-:Y:S02]  /*2160*/  MUFU.COS R127, R57 ;  /* 0x00000039007f7308 */ /* 0x0001e40000000000 */
[----:B0-----:R-:W-:Y:S01]  /*2170*/  FMUL.RZ R57, R3, 0.15915493667125701904 ;  /* 0x3e22f98303397820 */ /* 0x001fe2000040c000 */
[----:B------:R-:W-:-:S05]  /*2180*/  FMUL.FTZ R3, R37, R108 ;  /* 0x0000006c25037220 */ /* 0x000fca0000410000 */
[----:B------:R-:W0:Y:S01]  /*2190*/  MUFU.EX2 R19, R19 ;  /* 0x0000001300137308 */ /* 0x000e220000000800 */
[----:B------:R-:W-:-:S07]  /*21a0*/  FMUL.RZ R130, R3, 0.15915493667125701904 ;  /* 0x3e22f98303827820 */ /* 0x000fce000040c000 */
[----:B------:R-:W-:Y:S08]  /*21b0*/  MUFU.EX2 R35, R35 ;  /* 0x0000002300237308 */ /* 0x000ff00000000800 */
[----:B------:R-:W1:Y:S08]  /*21c0*/  MUFU.SIN R2, R57 ;  /* 0x0000003900027308 */ /* 0x000e700000000400 */
[----:B------:R-:W2:Y:S08]  /*21d0*/  MUFU.EX2 R16, R16 ;  /* 0x0000001000107308 */ /* 0x000eb00000000800 */
[----:B------:R-:W-:Y:S08]  /*21e0*/  MUFU.EX2 R53, R53 ;  /* 0x0000003500357308 */ /* 0x000ff00000000800 */
[----:B------:R3:W4:Y:S08]  /*21f0*/  MUFU.COS R18, R57 ;  /* 0x0000003900127308 */ /* 0x0007300000000000 */
[----:B------:R-:W5:Y:S08]  /*2200*/  MUFU.COS R52, R130 ;  /* 0x0000008200347308 */ /* 0x000f700000000000 */
[----:B------:R4:W5:Y:S01]  /*2210*/  MUFU.SIN R34, R130 ;  /* 0x0000008200227308 */ /* 0x0009620000000400 */
[----:B------:R-:W-:-:S04]  /*2220*/  IADD3 R3, PT, PT, R153, UR4, RZ ;  /* 0x0000000499037c10 */ /* 0x000fc8000fffe0ff */
[----:B------:R-:W-:Y:S01]  /*2230*/  SEL R3, R3, R80, !P5 ;  /* 0x0000005003037207 */ /* 0x000fe20006800000 */
[C---:B0-----:R-:W-:Y:S01]  /*2240*/  FMUL.FTZ R56, R19.reuse, R140 ;  /* 0x0000008c13387220 */ /* 0x041fe20000410000 */
[----:B---3--:R-:W-:Y:S01]  /*2250*/  FMUL.FTZ R57, R19, R138 ;  /* 0x0000008a13397220 */ /* 0x008fe20000410000 */
[----:B-1----:R-:W-:Y:S01]  /*2260*/  FMUL.FTZ R135, R35, R2 ;  /* 0x0000000223877220 */ /* 0x002fe20000410000 */
[----:B------:R-:W-:Y:S01]  /*2270*/  LEA R3, R3, UR6, 0x3 ;  /* 0x0000000603037c11 */ /* 0x000fe2000f8e18ff */
[C---:B--2---:R-:W-:Y:S01]  /*2280*/  FMUL.FTZ R127, R16.reuse, R127 ;  /* 0x0000007f107f7220 */ /* 0x044fe20000410000 */
[----:B------:R-:W-:Y:S01]  /*2290*/  FMUL.FTZ R128, R16, R17 ;  /* 0x0000001110807220 */ /* 0x000fe20000410000 */
[----:B----4-:R-:W-:Y:S01]  /*22a0*/  FMUL.FTZ R130, R35, R18 ;  /* 0x0000001223827220 */ /* 0x010fe20000410000 */
[----:B-----5:R-:W-:Y:S01]  /*22b0*/  FMUL.FTZ R137, R53, R52 ;  /* 0x0000003435897220 */ /* 0x020fe20000410000 */
[CC--:B------:R-:W-:Y:S01]  /*22c0*/  FMUL.FTZ R2, R54.reuse, R136.reuse ;  /* 0x0000008836027220 */ /* 0x0c0fe20000410000 */
[C---:B------:R-:W-:Y:S01]  /*22d0*/  FMUL.FTZ R17, R55.reuse, R136 ;  /* 0x0000008837117220 */ /* 0x040fe20000410000 */
[-C--:B------:R-:W-:Y:S01]  /*22e0*/  FMUL.FTZ R35, R55, R131.reuse ;  /* 0x0000008337237220 */ /* 0x080fe20000410000 */
[----:B------:R-:W-:Y:S01]  /*22f0*/  FMUL.FTZ R138, R53, R34 ;  /* 0x00000022358a7220 */ /* 0x000fe20000410000 */
[C---:B------:R-:W-:Y:S01]  /*2300*/  FMUL.FTZ R16, R54.reuse, R131 ;  /* 0x0000008336107220 */ /* 0x040fe20000410000 */
[CC--:B------:R-:W-:Y:S01]  /*2310*/  FMUL.FTZ R18, R55.reuse, R129.reuse ;  /* 0x0000008137127220 */ /* 0x0c0fe20000410000 */
[C---:B------:R-:W-:Y:S01]  /*2320*/  FMUL.FTZ R34, R54.reuse, R129 ;  /* 0x0000008136227220 */ /* 0x040fe20000410000 */
[CC--:B------:R-:W-:Y:S01]  /*2330*/  FMUL.FTZ R53, R55.reuse, R125.reuse ;  /* 0x0000007d37357220 */ /* 0x0c0fe20000410000 */
        /* <DEDUP_REMOVED lines=28> */
.L_x_17486:
[----:B------:R0:W1:Y:S02]  /*2500*/  LDS.64 R52, [R79+UR5+0x1c98] ;  /* 0x001c98054f347984 */ /* 0x0000640008000a00 */
.L_x_17487:
[----:B------:R-:W-:Y:S05]  /*2510*/  BSYNC.RECONVERGENT B0 ;  /* 0x0000000000007941 */ /* 0x000fea0003800200 */
.L_x_17485:
        /* <DEDUP_REMOVED lines=11> */
[C---:B------:R-:W-:Y:S01]  /*25d0*/  FMUL.FTZ R19, R135.reuse, R3 ;  /* 0x0000000387137220 */ /* 0x040fe20000410000 */
[----:B------:R-:W-:Y:S02]  /*25e0*/  FMUL.FTZ R2, R56, R128 ;  /* 0x0000008038027220 */ /* 0x000fe40000410000 */
[-C--:B------:R-:W-:Y:S01]  /*25f0*/  FMUL.FTZ R17, R135, R16.reuse ;  /* 0x0000001087117220 */ /* 0x080fe20000410000 */
[C---:B------:R-:W-:Y:S01]  /*2600*/  FFMA.FTZ R19, R130.reuse, R16, R19 ;  /* 0x0000001082137223 */ /* 0x040fe20000010013 */
[C---:B------:R-:W-:Y:S02]  /*2610*/  FFMA.FTZ R2, R57.reuse, R127, R2 ;  /* 0x0000007f39027223 */ /* 0x040fe40000010002 */
[----:B------:R-:W-:Y:S01]  /*2620*/  FFMA.FTZ R18, R130, R3, -R17 ;  /* 0x0000000382127223 */ /* 0x000fe20000010811 */
[----:B------:R-:W-:Y:S01]  /*2630*/  FMUL.FTZ R3, R57, R128 ;  /* 0x0000008039037220 */ /* 0x000fe20000410000 */
[----:B------:R-:W-:Y:S01]  /*2640*/  FADD.FTZ R19, RZ, R19 ;  /* 0x00000013ff137221 */ /* 0x000fe20000010000 */
[----:B------:R-:W-:Y:S01]  /*2650*/  FMUL.FTZ R17, R135, R2 ;  /* 0x0000000287117220 */ /* 0x000fe20000410000 */
[----:B------:R-:W-:Y:S01]  /*2660*/  FADD.FTZ R18, R117, R18 ;  /* 0x0000001275127221 */ /* 0x000fe20000010000 */
[----:B------:R-:W-:Y:S01]  /*2670*/  FFMA.FTZ R3, R56, R127, -R3 ;  /* 0x0000007f38037223 */ /* 0x000fe20000010803 */
[----:B------:R-:W-:-:S02]  /*2680*/  FMUL.FTZ R147, R138, R19 ;  /* 0x000000138a937220 */ /* 0x000fc40000410000 */
[-C--:B------:R-:W-:Y:S01]  /*2690*/  FMUL.FTZ R16, R138, R18.reuse ;  /* 0x000000128a107220 */ /* 0x080fe20000410000 */
[----:B------:R-:W-:Y:S01]  /*26a0*/  FFMA.FTZ R17, R130, R3, -R17 ;  /* 0x0000000382117223 */ /* 0x000fe20000010811 */
[C---:B------:R-:W-:Y:S02]  /*26b0*/  FFMA.FTZ R147, R137.reuse, R18, -R147 ;  /* 0x0000001289937223 */ /* 0x040fe40000010893 */
[----:B------:R-:W-:Y:S01]  /*26c0*/  FFMA.FTZ R16, R137, R19, R16 ;  /* 0x0000001389107223 */ /* 0x000fe20000010010 */
[----:B------:R-:W-:Y:S01]  /*26d0*/  FMUL.FTZ R19, R135, R3 ;  /* 0x0000000387137220 */ /* 0x000fe20000410000 */
[----:B------:R-:W-:Y:S02]  /*26e0*/  FADD.FTZ R148, R116, R147 ;  /* 0x0000009374947221 */ /* 0x000fe40000010000 */
[----:B------:R-:W-:Y:S01]  /*26f0*/  FADD.FTZ R150, RZ, R16 ;  /* 0x00000010ff967221 */ /* 0x000fe20000010000 */
[----:B------:R-:W-:Y:S01]  /*2700*/  FFMA.FTZ R19, R130, R2, R19 ;  /* 0x0000000282137223 */ /* 0x000fe20000010013 */
[C---:B------:R-:W-:Y:S01]  /*2710*/  FMUL.FTZ R2, R138.reuse, R17 ;  /* 0x000000118a027220 */ /* 0x040fe20000410000 */
[----:B------:R-:W-:Y:S03]  /*2720*/  SHFL.UP PT, R16, R148, 0x1, RZ ;  /* 0x0420000094107989 */ /* 0x000fe600000e00ff */
[-C--:B------:R-:W-:Y:S01]  /*2730*/  FFMA.FTZ R147, R137, R19.reuse, R2 ;  /* 0x0000001389937223 */ /* 0x080fe20000010002 */
[----:B------:R-:W2:Y:S01]  /*2740*/  SHFL.UP PT, R149, R150, 0x1, RZ ;  /* 0x0420000096957989 */ /* 0x000ea200000e00ff */
[----:B------:R-:W-:-:S03]  /*2750*/  FMUL.FTZ R2, R138, R19 ;  /* 0x000000138a027220 */ /* 0x000fc60000410000 */
[----:B------:R-:W4:Y:S01]  /*2760*/  SHFL.UP PT, R3, R147, 0x1, RZ ;  /* 0x0420000093037989 */ /* 0x000f2200000e00ff */
[----:B------:R-:W-:-:S05]  /*2770*/  FFMA.FTZ R18, R137, R17, -R2 ;  /* 0x0000001189127223 */ /* 0x000fca0000010802 */
[----:B------:R-:W5:Y:S01]  /*2780*/  SHFL.UP PT, R2, R18, 0x1, RZ ;  /* 0x0420000012027989 */ /* 0x000f6200000e00ff */
[-C--:B--2---:R-:W-:Y:S01]  /*2790*/  FMUL.FTZ R158, R18, R149.reuse ;  /* 0x00000095129e7220 */ /* 0x084fe20000410000 */
[----:B------:R-:W-:-:S03]  /*27a0*/  FMUL.FTZ R17, R147, R149 ;  /* 0x0000009593117220 */ /* 0x000fc60000410000 */
[CC--:B------:R-:W-:Y:S01]  /*27b0*/  FFMA.FTZ R149, R147.reuse, R16.reuse, R158 ;  /* 0x0000001093957223 */ /* 0x0c0fe2000001009e */
[C---:B------:R-:W-:Y:S01]  /*27c0*/  FFMA.FTZ R19, R18.reuse, R16, -R17 ;  /* 0x0000001012137223 */ /* 0x040fe20000010811 */
[CC--:B----4-:R-:W-:Y:S01]  /*27d0*/  FMUL.FTZ R17, R147.reuse, R3.reuse ;  /* 0x0000000393117220 */ /* 0x0d0fe20000410000 */
[----:B------:R-:W-:Y:S01]  /*27e0*/  FMUL.FTZ R16, R18, R3 ;  /* 0x0000000312107220 */ /* 0x000fe20000410000 */
[----:B------:R-:W-:Y:S01]  /*27f0*/  @P6 FADD.FTZ R150, R150, R149 ;  /* 0x0000009596966221 */ /* 0x000fe20000010000 */
[----:B------:R-:W-:Y:S01]  /*2800*/  @P6 FADD.FTZ R148, R148, R19 ;  /* 0x0000001394946221 */ /* 0x000fe20000010000 */
[-C--:B-----5:R-:W-:Y:S01]  /*2810*/  @P6 FFMA.FTZ R18, R18, R2.reuse, -R17 ;  /* 0x0000000212126223 */ /* 0x0a0fe20000010811 */
[----:B------:R-:W-:Y:S01]  /*2820*/  @P6 FFMA.FTZ R147, R147, R2, R16 ;  /* 0x0000000293936223 */ /* 0x000fe20000010010 */
[----:B------:R-:W-:Y:S01]  /*2830*/  ISETP.GE.AND P6, PT, R107, 0x2, PT ;  /* 0x000000026b00780c */ /* 0x000fe20003fc6270 */
[----:B------:R-:W2:Y:S04]  /*2840*/  SHFL.UP PT, R17, R150, 0x2, RZ ;  /* 0x0440000096117989 */ /* 0x000ea800000e00ff */
[----:B------:R-:W4:Y:S04]  /*2850*/  SHFL.UP PT, R16, R148, 0x2, RZ ;  /* 0x0440000094107989 */ /* 0x000f2800000e00ff */
[----:B------:R-:W5:Y:S04]  /*2860*/  SHFL.UP PT, R3, R147, 0x2, RZ ;  /* 0x0440000093037989 */ /* 0x000f6800000e00ff */
[----:B------:R-:W0:Y:S01]  /*2870*/  SHFL.UP PT, R2, R18, 0x2, RZ ;  /* 0x0440000012027989 */ /* 0x000e2200000e00ff */
[-C--:B--2---:R-:W-:Y:S01]  /*2880*/  FMUL.FTZ R158, R18, R17.reuse ;  /* 0x00000011129e7220 */ /* 0x084fe20000410000 */
[----:B------:R-:W-:-:S03]  /*2890*/  FMUL.FTZ R19, R147, R17 ;  /* 0x0000001193137220 */ /* 0x000fc60000410000 */
[CC--:B----4-:R-:W-:Y:S01]  /*28a0*/  FFMA.FTZ R149, R147.reuse, R16.reuse, R158 ;  /* 0x0000001093957223 */ /* 0x0d0fe2000001009e */
[----:B------:R-:W-:Y:S01]  /*28b0*/  FFMA.FTZ R19, R18, R16, -R19 ;  /* 0x0000001012137223 */ /* 0x000fe20000010813 */
[CC--:B-----5:R-:W-:Y:S02]  /*28c0*/  FMUL.FTZ R17, R147.reuse, R3.reuse ;  /* 0x0000000393117220 */ /* 0x0e0fe40000410000 */
[----:B------:R-:W-:Y:S01]  /*28d0*/  @P6 FADD.FTZ R150, R150, R149 ;  /* 0x0000009596966221 */ /* 0x000fe20000010000 */
[----:B------:R-:W-:Y:S01]  /*28e0*/  FMUL.FTZ R16, R18, R3 ;  /* 0x0000000312107220 */ /* 0x000fe20000410000 */
[----:B------:R-:W-:Y:S01]  /*28f0*/  @P6 FADD.FTZ R148, R148, R19 ;  /* 0x0000001394946221 */ /* 0x000fe20000010000 */
[-C--:B0-----:R-:W-:Y:S02]  /*2900*/  @P6 FFMA.FTZ R18, R18, R2.reuse, -R17 ;  /* 0x0000000212126223 */ /* 0x081fe40000010811 */
[----:B------:R-:W0:Y:S01]  /*2910*/  SHFL.UP PT, R17, R150, 0x4, RZ ;  /* 0x0480000096117989 */ /* 0x000e2200000e00ff */
[----:B------:R-:W-:Y:S01]  /*2920*/  @P6 FFMA.FTZ R147, R147, R2, R16 ;  /* 0x0000000293936223 */ /* 0x000fe20000010010 */
[----:B------:R-:W-:-:S02]  /*2930*/  ISETP.GE.AND P6, PT, R107, 0x4, PT ;  /* 0x000000046b00780c */ /* 0x000fc40003fc6270 */
[----:B------:R-:W2:Y:S04]  /*2940*/  SHFL.UP PT, R16, R148, 0x4, RZ ;  /* 0x0480000094107989 */ /* 0x000ea800000e00ff */
[----:B------:R-:W4:Y:S04]  /*2950*/  SHFL.UP PT, R3, R147, 0x4, RZ ;  /* 0x0480000093037989 */ /* 0x000f2800000e00ff */
[----:B------:R-:W5:Y:S01]  /*2960*/  SHFL.UP PT, R2, R18, 0x4, RZ ;  /* 0x0480000012027989 */ /* 0x000f6200000e00ff */
[-C--:B0-----:R-:W-:Y:S01]  /*2970*/  FMUL.FTZ R158, R18, R17.reuse ;  /* 0x00000011129e7220 */ /* 0x081fe20000410000 */
[----:B------:R-:W-:-:S03]  /*2980*/  FMUL.FTZ R19, R147, R17 ;  /* 0x0000001193137220 */ /* 0x000fc60000410000 */
[CC--:B--2---:R-:W-:Y:S01]  /*2990*/  FFMA.FTZ R149, R147.reuse, R16.reuse, R158 ;  /* 0x0000001093957223 */ /* 0x0c4fe2000001009e */
[----:B------:R-:W-:Y:S01]  /*29a0*/  FFMA.FTZ R19, R18, R16, -R19 ;  /* 0x0000001012137223 */ /* 0x000fe20000010813 */
[CC--:B----4-:R-:W-:Y:S02]  /*29b0*/  FMUL.FTZ R17, R147.reuse, R3.reuse ;  /* 0x0000000393117220 */ /* 0x0d0fe40000410000 */
[----:B------:R-:W-:Y:S01]  /*29c0*/  @P6 FADD.FTZ R150, R150, R149 ;  /* 0x0000009596966221 */ /* 0x000fe20000010000 */
[----:B------:R-:W-:Y:S01]  /*29d0*/  FMUL.FTZ R16, R18, R3 ;  /* 0x0000000312107220 */ /* 0x000fe20000410000 */
[----:B------:R-:W-:Y:S01]  /*29e0*/  @P6 FADD.FTZ R148, R148, R19 ;  /* 0x0000001394946221 */ /* 0x000fe20000010000 */
[-C--:B-----5:R-:W-:Y:S02]  /*29f0*/  @P6 FFMA.FTZ R18, R18, R2.reuse, -R17 ;  /* 0x0000000212126223 */ /* 0x0a0fe40000010811 */
[----:B------:R-:W-:Y:S01]  /*2a00*/  @P6 FFMA.FTZ R147, R147, R2, R16 ;  /* 0x0000000293936223 */ /* 0x000fe20000010010 */
[----:B------:R-:W0:Y:S01]  /*2a10*/  SHFL.UP PT, R17, R150, 0x8, RZ ;  /* 0x0500000096117989 */ /* 0x000e2200000e00ff */
[----:B------:R-:W-:-:S03]  /*2a20*/  ISETP.GE.AND P6, PT, R107, 0x8, PT ;  /* 0x000000086b00780c */ /* 0x000fc60003fc6270 */
[----:B------:R-:W2:Y:S04]  /*2a30*/  SHFL.UP PT, R16, R148, 0x8, RZ ;  /* 0x0500000094107989 */ /* 0x000ea800000e00ff */
[----:B------:R-:W4:Y:S04]  /*2a40*/  SHFL.UP PT, R3, R147, 0x8, RZ ;  /* 0x0500000093037989 */ /* 0x000f2800000e00ff */
[----:B------:R-:W5:Y:S01]  /*2a50*/  SHFL.UP PT, R2, R18, 0x8, RZ ;  /* 0x0500000012027989 */ /* 0x000f6200000e00ff */
[-C--:B0-----:R-:W-:Y:S01]  /*2a60*/  FMUL.FTZ R19, R147, R17.reuse ;  /* 0x0000001193137220 */ /* 0x081fe20000410000 */
[----:B------:R-:W-:-:S03]  /*2a70*/  FMUL.FTZ R158, R18, R17 ;  /* 0x00000011129e7220 */ /* 0x000fc60000410000 */
[CC--:B--2---:R-:W-:Y:S01]  /*2a80*/  FFMA.FTZ R19, R18.reuse, R16.reuse, -R19 ;  /* 0x0000001012137223 */ /* 0x0c4fe20000010813 */
[C---:B------:R-:W-:Y:S01]  /*2a90*/  FFMA.FTZ R149, R147.reuse, R16, R158 ;  /* 0x0000001093957223 */ /* 0x040fe2000001009e */
[-C--:B----4-:R-:W-:Y:S01]  /*2aa0*/  FMUL.FTZ R16, R18, R3.reuse ;  /* 0x0000000312107220 */ /* 0x090fe20000410000 */
[C---:B------:R-:W-:Y:S02]  /*2ab0*/  FMUL.FTZ R17, R147.reuse, R3 ;  /* 0x0000000393117220 */ /* 0x040fe40000410000 */
[----:B------:R-:W-:Y:S01]  /*2ac0*/  @P6 FADD.FTZ R150, R150, R149 ;  /* 0x0000009596966221 */ /* 0x000fe20000010000 */
[----:B------:R-:W-:Y:S01]  /*2ad0*/  @P6 FADD.FTZ R148, R148, R19 ;  /* 0x0000001394946221 */ /* 0x000fe20000010000 */
[-C--:B-----5:R-:W-:Y:S01]  /*2ae0*/  @P6 FFMA.FTZ R147, R147, R2.reuse, R16 ;  /* 0x0000000293936223 */ /* 0x0a0fe20000010010 */
[----:B------:R-:W-:Y:S01]  /*2af0*/  @P6 FFMA.FTZ R18, R18, R2, -R17 ;  /* 0x0000000212126223 */ /* 0x000fe20000010811 */
[----:B------:R-:W-:Y:S01]  /*2b00*/  ISETP.GE.AND P6, PT, R107, 0x10, PT ;  /* 0x000000106b00780c */ /* 0x000fe20003fc6270 */
[----:B------:R-:W0:Y:S04]  /*2b10*/  SHFL.UP PT, R17, R150, 0x10, RZ ;  /* 0x0600000096117989 */ /* 0x000e2800000e00ff */
[----:B------:R-:W2:Y:S04]  /*2b20*/  SHFL.UP PT, R3, R147, 0x10, RZ ;  /* 0x0600000093037989 */ /* 0x000ea800000e00ff */
[----:B------:R-:W4:Y:S04]  /*2b30*/  SHFL.UP PT, R16, R148, 0x10, RZ ;  /* 0x0600000094107989 */ /* 0x000f2800000e00ff */
[----:B------:R-:W5:Y:S01]  /*2b40*/  SHFL.UP PT, R2, R18, 0x10, RZ ;  /* 0x0600000012027989 */ /* 0x000f6200000e00ff */
[CC--:B0-----:R-:W-:Y:S01]  /*2b50*/  FMUL.FTZ R19, R147.reuse, R17.reuse ;  /* 0x0000001193137220 */ /* 0x0c1fe20000410000 */
[----:B------:R-:W-:Y:S01]  /*2b60*/  FMUL.FTZ R158, R18, R17 ;  /* 0x00000011129e7220 */ /* 0x000fe20000410000 */
[----:B--2---:R-:W-:-:S02]  /*2b70*/  FMUL.FTZ R17, R147, R3 ;  /* 0x0000000393117220 */ /* 0x004fc40000410000 */
[CC--:B----4-:R-:W-:Y:S01]  /*2b80*/  FFMA.FTZ R19, R18.reuse, R16.reuse, -R19 ;  /* 0x0000001012137223 */ /* 0x0d0fe20000010813 */
[C---:B------:R-:W-:Y:S01]  /*2b90*/  FFMA.FTZ R149, R147.reuse, R16, R158 ;  /* 0x0000001093957223 */ /* 0x040fe2000001009e */
[C---:B------:R-:W-:Y:S01]  /*2ba0*/  FMUL.FTZ R16, R18.reuse, R3 ;  /* 0x0000000312107220 */ /* 0x040fe20000410000 */
[-C--:B-----5:R-:W-:Y:S01]  /*2bb0*/  @P6 FFMA.FTZ R18, R18, R2.reuse, -R17 ;  /* 0x0000000212126223 */ /* 0x0a0fe20000010811 */
[----:B------:R-:W-:Y:S01]  /*2bc0*/  @P6 FADD.FTZ R148, R148, R19 ;  /* 0x0000001394946221 */ /* 0x000fe20000010000 */
[----:B------:R-:W0:Y:S01]  /*2bd0*/  @P0 LDC R17, c[0x0][0x38c] ;  /* 0x0000e300ff110b82 */ /* 0x000e220000000800 */
[----:B------:R-:W-:Y:S01]  /*2be0*/  @P6 FFMA.FTZ R147, R147, R2, R16 ;  /* 0x0000000293936223 */ /* 0x000fe20000010010 */
[----:B------:R-:W-:Y:S01]  /*2bf0*/  CS2R R2, SRZ ;  /* 0x0000000000027805 */ /* 0x000fe2000001ff00 */
[----:B------:R-:W-:Y:S01]  /*2c00*/  @P6 FADD.FTZ R150, R150, R149 ;  /* 0x0000009596966221 */ /* 0x000fe20000010000 */
[----:B0-----:R-:W-:-:S04]  /*2c10*/  @P0 IMAD R17, R120, R17, UR4 ;  /* 0x0000000478110e24 */ /* 0x001fc8000f8e0211 */
[----:B------:R-:W-:-:S05]  /*2c20*/  @P0 IMAD.WIDE R16, R17, 0x10, R32 ;  /* 0x0000001011100825 */ /* 0x000fca00078e0220 */
[----:B------:R0:W2:Y:S01]  /*2c30*/  @P0 LDG.E.64 R2, desc[UR16][R16.64+0x8] ;  /* 0x0000081010020981 */ /* 0x0000a2000c1e1b00 */
[----:B------:R-:W-:Y:S01]  /*2c40*/  ULEA UR7, UR4, UR6, 0x4 ;  /* 0x0000000604077291 */ /* 0x000fe2000f8e20ff */
[----:B------:R-:W-:Y:S02]  /*2c50*/  BSSY.RECONVERGENT B0, `(.L_x_17488) ;  /* 0x0000041000007945 */ /* 0x000fe40003800200 */
[----:B------:R4:W-:Y:S04]  /*2c60*/  SHFL.UP PT, R158, R147, 0x1, RZ ;  /* 0x04200000939e7989 */ /* 0x0009e800000e00ff */
[----:B------:R-:W-:Y:S01]  /*2c70*/  SHFL.UP PT, R18, R18, 0x1, RZ ;  /* 0x0420000012127989 */ /* 0x000fe200000e00ff */
[----:B0-----:R-:W-:Y:S01]  /*2c80*/  HFMA2 R17, -RZ, RZ, 0, 0 ;  /* 0x00000000ff117431 */ /* 0x001fe200000001ff */
[----:B------:R-:W-:-:S02]  /*2c90*/  MOV R16, 0x3f800000 ;  /* 0x3f80000000107802 */ /* 0x000fc40000000f00 */
[----:B------:R-:W-:Y:S01]  /*2ca0*/  SHFL.UP PT, R148, R148, 0x1, RZ ;  /* 0x0420000094947989 */ /* 0x000fe200000e00ff */
[----:B----4-:R-:W-:-:S03]  /*2cb0*/  FMUL.FTZ R147, R138, R145 ;  /* 0x000000918a937220 */ /* 0x010fc60000410000 */
[----:B------:R-:W-:Y:S01]  /*2cc0*/  SHFL.UP PT, R150, R150, 0x1, RZ ;  /* 0x0420000096967989 */ /* 0x000fe200000e00ff */
[----:B------:R-:W-:-:S03]  /*2cd0*/  FFMA.FTZ R147, R137, R146, -R147 ;  /* 0x0000009289937223 */ /* 0x000fc60000010893 */
[----:B--2---:R-:W0:Y:S04]  /*2ce0*/  SHFL.IDX PT, R3, R3, RZ, 0x1f ;  /* 0x00001fff03037589 */ /* 0x004e2800000e0000 */
[----:B------:R2:W4:Y:S02]  /*2cf0*/  SHFL.IDX PT, R149, R2, RZ, 0x1f ;  /* 0x00001fff02957589 */ /* 0x00052400000e0000 */
[----:B--2---:R-:W-:-:S04]  /*2d00*/  FMUL.FTZ R2, R138, R146 ;  /* 0x000000928a027220 */ /* 0x004fc80000410000 */
[----:B------:R-:W-:Y:S01]  /*2d10*/  FFMA.FTZ R2, R137, R145, R2 ;  /* 0x0000009189027223 */ /* 0x000fe20000010002 */
[-C--:B0-----:R-:W-:Y:S01]  /*2d20*/  FMUL.FTZ R19, R158, R3.reuse ;  /* 0x000000039e137220 */ /* 0x081fe20000410000 */
[----:B------:R-:W-:-:S03]  /*2d30*/  FMUL.FTZ R151, R18, R3 ;  /* 0x0000000312977220 */ /* 0x000fc60000410000 */
[-C--:B----4-:R-:W-:Y:S01]  /*2d40*/  FFMA.FTZ R19, R18, R149.reuse, -R19 ;  /* 0x0000009512137223 */ /* 0x090fe20000010813 */
[----:B------:R-:W-:-:S03]  /*2d50*/  FFMA.FTZ R151, R158, R149, R151 ;  /* 0x000000959e977223 */ /* 0x000fc60000010097 */
[----:B------:R-:W-:Y:S01]  /*2d60*/  @P5 FADD.FTZ R149, R148, R19 ;  /* 0x0000001394955221 */ /* 0x000fe20000010000 */
[----:B------:R-:W-:Y:S01]  /*2d70*/  @P5 FADD.FTZ R3, R150, R151 ;  /* 0x0000009796035221 */ /* 0x000fe20000010000 */
[----:B------:R-:W-:Y:S01]  /*2d80*/  ISETP.GE.AND P5, PT, R78, UR8, PT ;  /* 0x000000084e007c0c */ /* 0x000fe2000bfa6270 */
[----:B------:R-:W-:Y:S01]  /*2d90*/  FADD.FTZ R148, R143, R2 ;  /* 0x000000028f947221 */ /* 0x000fe20000010000 */
[----:B------:R-:W-:Y:S01]  /*2da0*/  FADD.FTZ R150, R144, R147 ;  /* 0x0000009390967221 */ /* 0x000fe20000010000 */
[-C--:B-1-3--:R-:W-:Y:S01]  /*2db0*/  FMUL.FTZ R2, R138, R53.reuse ;  /* 0x000000358a027220 */ /* 0x08afe20000410000 */
[----:B------:R-:W-:Y:S01]  /*2dc0*/  ISETP.NE.OR P5, PT, R64, RZ, P5 ;  /* 0x000000ff4000720c */ /* 0x000fe20002fa5670 */
[----:B------:R-:W-:Y:S01]  /*2dd0*/  FMUL.FTZ R147, R137, R53 ;  /* 0x0000003589937220 */ /* 0x000fe20000410000 */
[C---:B------:R-:W-:Y:S01]  /*2de0*/  FMUL.FTZ R157, R135.reuse, R148 ;  /* 0x00000094879d7220 */ /* 0x040fe20000410000 */
[----:B------:R-:W-:Y:S01]  /*2df0*/  FMUL.FTZ R151, R135, R150 ;  /* 0x0000009687977220 */ /* 0x000fe20000410000 */
        /* <DEDUP_REMOVED lines=13> */
[-C--:B------:R-:W-:Y:S01]  /*2ed0*/  FMUL.FTZ R160, R128, R148.reuse ;  /* 0x0000009480a07220 */ /* 0x080fe20000410000 */
        /* <DEDUP_REMOVED lines=24> */
.L_x_17489:
[----:B------:R-:W-:Y:S05]  /*3060*/  BSYNC.RECONVERGENT B0 ;  /* 0x0000000000007941 */ /* 0x000fea0003800200 */
.L_x_17488:
        /* <DEDUP_REMOVED lines=17> */
.L_x_17491:
[----:B------:R-:W-:Y:S05]  /*3180*/  BSYNC.RECONVERGENT B0 ;  /* 0x0000000000007941 */ /* 0x000fea0003800200 */
.L_x_17490:
        /* <DEDUP_REMOVED lines=17> */
.L_x_17493:
[----:B------:R-:W-:Y:S05]  /*32a0*/  BSYNC.RECONVERGENT B0 ;  /* 0x0000000000007941 */ /* 0x000fea0003800200 */
.L_x_17492:
        /* <DEDUP_REMOVED lines=17> */
.L_x_17495:
[----:B------:R-:W-:Y:S05]  /*33c0*/  BSYNC.RECONVERGENT B0 ;  /* 0x0000000000007941 */ /* 0x000fea0003800200 */
.L_x_17494:
        /* <DEDUP_REMOVED lines=17> */
.L_x_17497:
[----:B------:R-:W-:Y:S05]  /*34e0*/  BSYNC.RECONVERGENT B0 ;  /* 0x0000000000007941 */ /* 0x000fea0003800200 */
.L_x_17496:
[----:B------:R-:W-:Y:S01]  /*34f0*/  SHFL.DOWN PT, R158, R151, 0x1, 0x1f ;  /* 0x08201f00979e7f89 */ /* 0x000fe200000e0000 */
[----:B------:R-:W-:Y:S01]  /*3500*/  ISETP.NE.AND P5, PT, R64, 0x1f, PT ;  /* 0x0000001f4000780c */ /* 0x000fe20003fa5270 */
[----:B------:R-:W-:Y:S02]  /*3510*/  BSSY.RECONVERGENT B0, `(.L_x_17498) ;  /* 0x00000a4000007945 */ /* 0x000fe40003800200 */
[----:B-1----:R-:W1:Y:S04]  /*3520*/  SHFL.IDX PT, R161, R19, RZ, 0x1f ;  /* 0x00001fff13a17589 */ /* 0x002e6800000e0000 */
[----:B------:R-:W5:Y:S04]  /*3530*/  SHFL.DOWN PT, R2, R150, 0x1, 0x1f ;  /* 0x08201f0096027f89 */ /* 0x000f6800000e0000 */
[----:B0-----:R-:W0:Y:S04]  /*3540*/  SHFL.IDX PT, R160, R18, RZ, 0x1f ;  /* 0x00001fff12a07589 */ /* 0x001e2800000e0000 */
        /* <DEDUP_REMOVED lines=8> */
[----:B------:R-:W-:Y:S01]  /*35d0*/  @P5 FFMA.FTZ R159, R158, R160, R159 ;  /* 0x000000a09e9f5223 */ /* 0x000fe2000001009f */
[C---:B------:R-:W-:Y:S01]  /*35e0*/  FMUL.FTZ R2, R57.reuse, R3 ;  /* 0x0000000339027220 */ /* 0x040fe20000410000 */
[----:B------:R-:W0:Y:S01]  /*35f0*/  SHFL.IDX PT, R148, R148, RZ, 0x1f ;  /* 0x00001fff94947589 */ /* 0x000e2200000e0000 */
[----:B------:R-:W-:Y:S01]  /*3600*/  @P5 FADD.FTZ R160, R162, R157 ;  /* 0x0000009da2a05221 */ /* 0x000fe20000010000 */
[-C--:B------:R-:W-:Y:S01]  /*3610*/  FMUL.FTZ R157, R57, R149.reuse ;  /* 0x00000095399d7220 */ /* 0x080fe20000410000 */
[----:B------:R-:W-:Y:S01]  /*3620*/  FFMA.FTZ R2, R56, R149, -R2 ;  /* 0x0000009538027223 */ /* 0x000fe20000010802 */
[----:B------:R-:W-:Y:S02]  /*3630*/  @P5 FADD.FTZ R161, R164, R159 ;  /* 0x0000009fa4a15221 */ /* 0x000fe40000010000 */
[----:B------:R-:W-:Y:S01]  /*3640*/  FFMA.FTZ R57, R56, R3, R157 ;  /* 0x0000000338397223 */ /* 0x000fe2000001009d */
[----:B------:R-:W-:Y:S01]  /*3650*/  FADD.FTZ R149, R119, R2 ;  /* 0x0000000277957221 */ /* 0x000fe20000010000 */
[----:B------:R-:W-:-:S02]  /*3660*/  ISETP.NE.AND P5, PT, R64, RZ, PT ;  /* 0x000000ff4000720c */ /* 0x000fc40003fa5270 */
[----:B------:R-:W-:Y:S01]  /*3670*/  FADD.FTZ R57, RZ, R57 ;  /* 0x00000039ff397221 */ /* 0x000fe20000010000 */
[----:B------:R-:W-:-:S03]  /*3680*/  FMUL.FTZ R56, R128, R149 ;  /* 0x0000009580387220 */ /* 0x000fc60000410000 */
[-C--:B------:R-:W-:Y:S01]  /*3690*/  FMUL.FTZ R2, R128, R57.reuse ;  /* 0x0000003980027220 */ /* 0x080fe20000410000 */
[C---:B------:R-:W-:Y:S01]  /*36a0*/  FMUL.FTZ R157, R136.reuse, R57 ;  /* 0x00000039889d7220 */ /* 0x040fe20000410000 */
[----:B------:R-:W-:Y:S01]  /*36b0*/  FMUL.FTZ R136, R136, R149 ;  /* 0x0000009588887220 */ /* 0x000fe20000410000 */
[----:B------:R-:W-:Y:S01]  /*36c0*/  FMUL.FTZ R162, R54, R57 ;  /* 0x0000003936a27220 */ /* 0x000fe20000410000 */
        /* <DEDUP_REMOVED lines=16> */
[----:B------:R-:W-:Y:S01]  /*37d0*/  FADD.FTZ R167, R117, R134 ;  /* 0x0000008675a77221 */ /* 0x000fe20000010000 */
[----:B------:R-:W-:Y:S01]  /*37e0*/  FFMA.FTZ R3, -R0, R3, RZ ;  /* 0x0000000300037223 */ /* 0x000fe200000101ff */
[----:B------:R-:W-:Y:S01]  /*37f0*/  FFMA.FTZ R134, R112, R165, R163 ;  /* 0x000000a570867223 */ /* 0x000fe200000100a3 */
[C---:B------:R-:W-:Y:S01]  /*3800*/  FMUL.FTZ R136, R129.reuse, R56 ;  /* 0x0000003881887220 */ /* 0x040fe20000410000 */
[-C--:B------:R-:W-:Y:S01]  /*3810*/  FMUL.FTZ R131, R129, R167.reuse ;  /* 0x000000a781837220 */ /* 0x080fe20000410000 */
[-C--:B------:R-:W-:Y:S01]  /*3820*/  FMUL.FTZ R158, R138, R167.reuse ;  /* 0x000000a78a9e7220 */ /* 0x080fe20000410000 */
[----:B------:R-:W-:Y:S01]  /*3830*/  FMUL.FTZ R157, R55, R2 ;  /* 0x00000002379d7220 */ /* 0x000fe20000410000 */
[C---:B------:R-:W-:Y:S01]  /*3840*/  FFMA.FTZ R129, R133.reuse, R167, -R136 ;  /* 0x000000a785817223 */ /* 0x040fe20000010888 */
[----:B------:R-:W-:Y:S01]  /*3850*/  FFMA.FTZ R136, -R112, R132, R3 ;  /* 0x0000008470887223 */ /* 0x000fe20000010103 */
[-C--:B------:R-:W-:Y:S01]  /*3860*/  FFMA.FTZ R131, R133, R56.reuse, R131 ;  /* 0x0000003885837223 */ /* 0x080fe20000010083 */
[----:B------:R-:W-:Y:S01]  /*3870*/  FMUL.FTZ R3, R55, R57 ;  /* 0x0000003937037220 */ /* 0x000fe20000410000 */
[----:B------:R-:W-:Y:S01]  /*3880*/  FFMA.FTZ R132, R113, R129, R134 ;  /* 0x0000008171847223 */ /* 0x000fe20000010086 */
[-C--:B------:R-:W-:Y:S01]  /*3890*/  FMUL.FTZ R159, R55, R56.reuse ;  /* 0x00000038379f7220 */ /* 0x080fe20000410000 */
[----:B------:R-:W-:Y:S01]  /*38a0*/  FFMA.FTZ R134, -R113, R131, R136 ;  /* 0x0000008371867223 */ /* 0x000fe20000010188 */
[-C--:B------:R-:W-:Y:S01]  /*38b0*/  FFMA.FTZ R131, R54, R149.reuse, -R3 ;  /* 0x0000009536837223 */ /* 0x080fe20000010803 */
[-C--:B------:R-:W-:Y:S01]  /*38c0*/  FMUL.FTZ R136, R138, R56.reuse ;  /* 0x000000388a887220 */ /* 0x080fe20000410000 */
[----:B------:R-:W-:Y:S01]  /*38d0*/  FFMA.FTZ R3, R137, R56, R158 ;  /* 0x0000003889037223 */ /* 0x000fe2000001009e */
[----:B------:R-:W-:Y:S01]  /*38e0*/  FFMA.FTZ R133, R55, R149, R162 ;  /* 0x0000009537857223 */ /* 0x000fe200000100a2 */
[C---:B------:R-:W-:Y:S01]  /*38f0*/  FFMA.FTZ R157, R54.reuse, R170, -R157 ;  /* 0x000000aa369d7223 */ /* 0x040fe2000001089d */
[----:B------:R-:W-:Y:S01]  /*3900*/  FFMA.FTZ R129, R137, R167, -R136 ;  /* 0x000000a789817223 */ /* 0x000fe20000010888 */
[----:B------:R-:W-:Y:S01]  /*3910*/  FADD.FTZ R3, RZ, R3 ;  /* 0x00000003ff037221 */ /* 0x000fe20000010000 */
[C---:B------:R-:W-:Y:S01]  /*3920*/  FMUL.FTZ R136, R54.reuse, R2 ;  /* 0x0000000236887220 */ /* 0x040fe20000410000 */
[----:B------:R-:W-:Y:S01]  /*3930*/  FMUL.FTZ R158, R54, R56 ;  /* 0x00000038369e7220 */ /* 0x000fe20000410000 */
[----:B------:R-:W-:Y:S01]  /*3940*/  FADD.FTZ R163, R116, R129 ;  /* 0x0000008174a37221 */ /* 0x000fe20000010000 */
[C---:B------:R-:W-:Y:S01]  /*3950*/  FMUL.FTZ R129, R55.reuse, R3 ;  /* 0x0000000337817220 */ /* 0x040fe20000410000 */
[C---:B------:R-:W-:Y:S01]  /*3960*/  FFMA.FTZ R162, R54.reuse, R167, -R159 ;  /* 0x000000a736a27223 */ /* 0x040fe2000001089f */
[----:B------:R-:W-:Y:S01]  /*3970*/  FFMA.FTZ R159, R55, R170, R136 ;  /* 0x000000aa379f7223 */ /* 0x000fe20000010088 */
[CC--:B--2---:R-:W-:Y:S01]  /*3980*/  FMUL.FTZ R136, R151.reuse, R18.reuse ;  /* 0x0000001297887220 */ /* 0x0c4fe20000410000 */
[C---:B------:R-:W-:Y:S01]  /*3990*/  FFMA.FTZ R166, R54.reuse, R163, -R129 ;  /* 0x000000a336a67223 */ /* 0x040fe20000010881 */
[----:B------:R-:W-:Y:S01]  /*39a0*/  FMUL.FTZ R54, R54, R3 ;  /* 0x0000000336367220 */ /* 0x000fe20000410000 */
[----:B------:R-:W-:Y:S01]  /*39b0*/  FMUL.FTZ R129, R151, R19 ;  /* 0x0000001397817220 */ /* 0x000fe20000410000 */
[C---:B------:R-:W-:Y:S01]  /*39c0*/  FFMA.FTZ R164, R55.reuse, R167, R158 ;  /* 0x000000a737a47223 */ /* 0x040fe2000001009e */
[----:B------:R-:W-:Y:S01]  /*39d0*/  FMUL.FTZ R158, R160, R53 ;  /* 0x00000035a09e7220 */ /* 0x000fe20000410000 */
[----:B------:R-:W-:Y:S01]  /*39e0*/  FFMA.FTZ R168, R55, R163, R54 ;  /* 0x000000a337a87223 */ /* 0x000fe20000010036 */
[C---:B-1----:R-:W-:Y:S01]  /*39f0*/  FFMA.FTZ R54, R150.reuse, R18, -R129 ;  /* 0x0000001296367223 */ /* 0x042fe20000010881 */
[----:B------:R-:W-:Y:S01]  /*3a00*/  FMUL.FTZ R55, R161, R53 ;  /* 0x00000035a1377220 */ /* 0x000fe20000410000 */
[C---:B------:R-:W-:Y:S01]  /*3a10*/  FMUL.FTZ R18, R151.reuse, R16 ;  /* 0x0000001097127220 */ /* 0x040fe20000410000 */
[----:B------:R-:W-:Y:S01]  /*3a20*/  FMUL.FTZ R53, R151, R17 ;  /* 0x0000001197357220 */ /* 0x000fe20000410000 */
[C---:B------:R-:W-:Y:S01]  /*3a30*/  FFMA.FTZ R19, R150.reuse, R19, R136 ;  /* 0x0000001396137223 */ /* 0x040fe20000010088 */
[----:B------:R-:W-:Y:S01]  /*3a40*/  FFMA.FTZ R161, R161, R52, -R158 ;  /* 0x00000034a1a17223 */ /* 0x000fe2000001089e */
[C---:B------:R-:W-:Y:S01]  /*3a50*/  FFMA.FTZ R17, R150.reuse, R17, R18 ;  /* 0x0000001196117223 */ /* 0x040fe20000010012 */
[----:B------:R-:W-:Y:S01]  /*3a60*/  FFMA.FTZ R16, R150, R16, -R53 ;  /* 0x0000001096107223 */ /* 0x000fe20000010835 */
[----:B---3--:R-:W-:Y:S01]  /*3a70*/  FADD.FTZ R18, R147, R54 ;  /* 0x0000003693127221 */ /* 0x008fe20000010000 */
[----:B0-----:R-:W-:Y:S01]  /*3a80*/  FADD.FTZ R19, R148, R19 ;  /* 0x0000001394137221 */ /* 0x001fe20000010000 */
[C---:B------:R-:W-:Y:S01]  /*3a90*/  FMUL.FTZ R54, R0.reuse, R131 ;  /* 0x0000008300367220 */ /* 0x040fe20000410000 */
[----:B------:R-:W-:Y:S01]  /*3aa0*/  FMUL.FTZ R133, R0, -R133 ;  /* 0x8000008500857220 */ /* 0x000fe20000410000 */
[----:B------:R-:W-:Y:S01]  /*3ab0*/  FFMA.FTZ R160, R160, R52, R55 ;  /* 0x00000034a0a07223 */ /* 0x000fe20000010037 */
[----:B------:R-:W-:Y:S01]  /*3ac0*/  FADD.FTZ R53, R146, R161 ;  /* 0x000000a192357221 */ /* 0x000fe20000010000 */
[----:B------:R0:W-:Y:S01]  /*3ad0*/  @!P5 STS.128 [UR7+0x1d90], R16 ;  /* 0x001d9010ff00d988 */ /* 0x0001e20008000c07 */
[----:B------:R-:W-:Y:S01]  /*3ae0*/  FMUL.FTZ R157, R112, R157 ;  /* 0x0000009d709d7220 */ /* 0x000fe20000410000 */
[----:B------:R-:W-:Y:S01]  /*3af0*/  FADD.FTZ R145, R145, R160 ;  /* 0x000000a091917221 */ /* 0x000fe20000010000 */
[----:B------:R-:W-:Y:S01]  /*3b00*/  FMUL.FTZ R52, R138, R53 ;  /* 0x000000358a347220 */ /* 0x000fe20000410000 */
[----:B------:R-:W-:Y:S01]  /*3b10*/  STS [R91+0x420], R54 ;  /* 0x000420365b007388 */ /* 0x000fe20000000800 */
[----:B------:R-:W-:Y:S01]  /*3b20*/  FMUL.FTZ R159, R112, -R159 ;  /* 0x8000009f709f7220 */ /* 0x000fe20000410000 */
[----:B------:R-:W-:Y:S01]  /*3b30*/  FMUL.FTZ R131, R121, R166 ;  /* 0x000000a679837220 */ /* 0x000fe20000410000 */
[-C--:B------:R-:W-:Y:S01]  /*3b40*/  FMUL.FTZ R138, R138, R145.reuse ;  /* 0x000000918a8a7220 */ /* 0x080fe20000410000 */
[----:B------:R1:W-:Y:S01]  /*3b50*/  STS [R94+0x4], R133 ;  /* 0x000004855e007388 */ /* 0x0003e20000000800 */
[----:B------:R-:W-:Y:S01]  /*3b60*/  FFMA.FTZ R52, R137, R145, R52 ;  /* 0x0000009189347223 */ /* 0x000fe20000010034 */
[----:B------:R-:W-:Y:S01]  /*3b70*/  FADD.FTZ R149, -R119, R149 ;  /* 0x0000009577957221 */ /* 0x000fe20000010100 */
[----:B------:R-:W-:Y:S01]  /*3b80*/  FFMA.FTZ R137, R137, R53, -R138 ;  /* 0x0000003589897223 */ /* 0x000fe2000001088a */
[----:B------:R-:W-:Y:S01]  /*3b90*/  STS [R94+0x8], R157 ;  /* 0x0000089d5e007388 */ /* 0x000fe20000000800 */
[----:B------:R-:W-:Y:S01]  /*3ba0*/  FADD.FTZ R143, R143, R52 ;  /* 0x000000348f8f7221 */ /* 0x000fe20000010000 */
[C---:B0-----:R-:W-:Y:S01]  /*3bb0*/  FMUL.FTZ R17, R113.reuse, R162 ;  /* 0x000000a271117220 */ /* 0x041fe20000410000 */
[----:B------:R-:W-:Y:S01]  /*3bc0*/  FMUL.FTZ R19, R113, -R164 ;  /* 0x800000a471137220 */ /* 0x000fe20000410000 */
[----:B------:R-:W-:Y:S01]  /*3bd0*/  STS [R94+0xc], R159 ;  /* 0x00000c9f5e007388 */ /* 0x000fe20000000800 */
[----:B------:R-:W-:Y:S01]  /*3be0*/  FADD.FTZ R144, R144, R137 ;  /* 0x0000008990907221 */ /* 0x000fe20000010000 */
[----:B-1----:R-:W-:Y:S01]  /*3bf0*/  FMUL.FTZ R133, R121, -R168 ;  /* 0x800000a879857220 */ /* 0x002fe20000410000 */
[C---:B------:R-:W-:Y:S01]  /*3c00*/  FMUL.FTZ R55, R135.reuse, R143 ;  /* 0x0000008f87377220 */ /* 0x040fe20000410000 */
[----:B------:R0:W-:Y:S01]  /*3c10*/  STS [R94+0x10], R17 ;  /* 0x000010115e007388 */ /* 0x0001e20000000800 */
[-C--:B------:R-:W-:Y:S01]  /*3c20*/  FMUL.FTZ R52, R135, R144.reuse ;  /* 0x0000009087347220 */ /* 0x080fe20000410000 */
[----:B------:R-:W-:Y:S01]  /*3c30*/  FMUL.FTZ R129, R143, R111 ;  /* 0x0000006f8f817220 */ /* 0x000fe20000410000 */
[C---:B------:R-:W-:Y:S01]  /*3c40*/  FFMA.FTZ R55, R130.reuse, R144, -R55 ;  /* 0x0000009082377223 */ /* 0x040fe20000010837 */
[----:B------:R1:W-:Y:S01]  /*3c50*/  STS [R94+0x14], R19 ;  /* 0x000014135e007388 */ /* 0x0003e20000000800 */
[----:B------:R-:W-:-:S02]  /*3c60*/  FFMA.FTZ R52, R130, R143, R52 ;  /* 0x0000008f82347223 */ /* 0x000fc40000010034 */
[----:B------:R-:W-:Y:S01]  /*3c70*/  FADD.FTZ R137, R142, R55 ;  /* 0x000000378e897221 */ /* 0x000fe20000010000 */
[----:B------:R2:W-:Y:S01]  /*3c80*/  STS [R94+0x18], R131 ;  /* 0x000018835e007388 */ /* 0x0005e20000000800 */
[----:B------:R-:W-:Y:S01]  /*3c90*/  FADD.FTZ R138, R141, R52 ;  /* 0x000000348d8a7221 */ /* 0x000fe20000010000 */
[----:B------:R-:W-:Y:S01]  /*3ca0*/  FADD.FTZ R55, -R118, R170 ;  /* 0x000000aa76377221 */ /* 0x000fe20000010100 */
[CC--:B------:R-:W-:Y:S01]  /*3cb0*/  FMUL.FTZ R16, R128.reuse, R137.reuse ;  /* 0x0000008980107220 */ /* 0x0c0fe20000410000 */
[----:B------:R3:W-:Y:S01]  /*3cc0*/  STS [R94+0x1c], R133 ;  /* 0x00001c855e007388 */ /* 0x0007e20000000800 */
[----:B------:R-:W-:Y:S01]  /*3cd0*/  FMUL.FTZ R128, R128, R138 ;  /* 0x0000008a80807220 */ /* 0x000fe20000410000 */
[----:B0-----:R-:W-:Y:S01]  /*3ce0*/  FMUL.FTZ R17, R137, R110 ;  /* 0x0000006e89117220 */ /* 0x001fe20000410000 */
[C---:B------:R-:W-:Y:S01]  /*3cf0*/  FFMA.FTZ R16, R127.reuse, R138, R16 ;  /* 0x0000008a7f107223 */ /* 0x040fe20000010010 */
[----:B------:R-:W-:Y:S01]  /*3d00*/  BAR.SYNC.DEFER_BLOCKING 0x0 ;  /* 0x0000000000007b1d */ /* 0x000fe20000010000 */
[----:B------:R-:W-:Y:S01]  /*3d10*/  FFMA.FTZ R127, R127, R137, -R128 ;  /* 0x000000897f7f7223 */ /* 0x000fe20000010880 */
[----:B------:R-:W-:Y:S01]  /*3d20*/  FMUL.FTZ R128, R138, R110 ;  /* 0x0000006e8a807220 */ /* 0x000fe20000410000 */
[----:B------:R-:W-:Y:S01]  /*3d30*/  FADD.FTZ R142, R139, R16 ;  /* 0x000000108b8e7221 */ /* 0x000fe20000010000 */
[----:B------:R-:W-:Y:S01]  /*3d40*/  FMUL.FTZ R130, R2, R17 ;  /* 0x0000001102827220 */ /* 0x000fe20000410000 */
[----:B------:R-:W-:Y:S01]  /*3d50*/  FADD.FTZ R140, R140, R127 ;  /* 0x0000007f8c8c7221 */ /* 0x000fe20000010000 */
[-C--:B------:R-:W-:Y:S01]  /*3d60*/  FMUL.FTZ R136, R2, R128.reuse ;  /* 0x0000008002887220 */ /* 0x080fe20000410000 */
[-C--:B------:R-:W-:Y:S01]  /*3d70*/  FMUL.FTZ R52, R142, R109.reuse ;  /* 0x0000006d8e347220 */ /* 0x080fe20000410000 */
[----:B-1----:R-:W-:Y:S01]  /*3d80*/  FFMA.FTZ R19, R55, R128, R130 ;  /* 0x0000008037137223 */ /* 0x002fe20000010082 */
[----:B------:R-:W-:Y:S01]  /*3d90*/  FMUL.FTZ R16, R140, R109 ;  /* 0x0000006d8c107220 */ /* 0x000fe20000410000 */
[----:B------:R-:W-:Y:S01]  /*3da0*/  FADD.FTZ R127, -R117, R167 ;  /* 0x000000a7757f7221 */ /* 0x000fe20000010100 */
[----:B------:R-:W-:Y:S01]  /*3db0*/  FMUL.FTZ R54, R57, R52 ;  /* 0x0000003439367220 */ /* 0x000fe20000410000 */
[----:B--2---:R-:W-:Y:S01]  /*3dc0*/  FMUL.FTZ R131, R144, R111 ;  /* 0x0000006f90837220 */ /* 0x004fe20000410000 */
[C---:B------:R-:W-:Y:S01]  /*3dd0*/  FMUL.FTZ R130, R56.reuse, R129 ;  /* 0x0000008138827220 */ /* 0x040fe20000410000 */
[----:B------:R-:W-:Y:S01]  /*3de0*/  FFMA.FTZ R17, R55, R17, -R136 ;  /* 0x0000001137117223 */ /* 0x000fe20000010888 */
[----:B------:R-:W-:Y:S01]  /*3df0*/  FMUL.FTZ R136, R125, R163 ;  /* 0x000000a37d887220 */ /* 0x000fe20000410000 */
[-C--:B------:R-:W-:Y:S01]  /*3e00*/  FMUL.FTZ R18, R57, R16.reuse ;  /* 0x0000001039127220 */ /* 0x080fe20000410000 */
[----:B------:R-:W-:Y:S01]  /*3e10*/  FFMA.FTZ R54, R149, R16, -R54 ;  /* 0x0000001095367223 */ /* 0x000fe20000010836 */
[-C--:B------:R-:W-:Y:S01]  /*3e20*/  FFMA.FTZ R130, R127, R131.reuse, -R130 ;  /* 0x000000837f827223 */ /* 0x080fe20000010882 */
[----:B------:R-:W-:Y:S01]  /*3e30*/  FMUL.FTZ R16, R56, R131 ;  /* 0x0000008338107220 */ /* 0x000fe20000410000 */
[-C--:B------:R-:W-:Y:S01]  /*3e40*/  FMUL.FTZ R131, R125, R3.reuse ;  /* 0x000000037d837220 */ /* 0x080fe20000410000 */
[----:B------:R-:W-:Y:S01]  /*3e50*/  FFMA.FTZ R125, R126, R3, R136 ;  /* 0x000000037e7d7223 */ /* 0x000fe20000010088 */
[----:B------:R-:W-:Y:S01]  /*3e60*/  LEA R136, R115, -R122, 0x1 ;  /* 0x8000007a73887211 */ /* 0x000fe200078e08ff */
[----:B------:R-:W-:Y:S01]  /*3e70*/  FFMA.FTZ R18, R149, R52, R18 ;  /* 0x0000003495127223 */ /* 0x000fe20000010012 */
[----:B------:R3:W0:Y:S01]  /*3e80*/  LDS R135, [R82+0x4a0] ;  /* 0x0004a00052877984 */ /* 0x0006220000000800 */
[----:B------:R-:W-:Y:S01]  /*3e90*/  FADD.FTZ R54, RZ, R54 ;  /* 0x00000036ff367221 */ /* 0x000fe20000010000 */
[----:B------:R-:W-:Y:S01]  /*3ea0*/  ISETP.GE.AND P6, PT, R136, 0x1, PT ;  /* 0x000000018800780c */ /* 0x000fe20003fc6270 */
[----:B------:R-:W-:Y:S01]  /*3eb0*/  FADD.FTZ R18, RZ, R18 ;  /* 0x00000012ff127221 */ /* 0x000fe20000010000 */
[----:B------:R-:W-:Y:S01]  /*3ec0*/  FFMA.FTZ R131, R126, R163, -R131 ;  /* 0x000000a37e837223 */ /* 0x000fe20000010883 */
[----:B------:R-:W-:-:S02]  /*3ed0*/  FADD.FTZ R17, R54, R17 ;  /* 0x0000001136117221 */ /* 0x000fc40000010000 */
[----:B------:R-:W-:Y:S01]  /*3ee0*/  FADD.FTZ R18, R18, R19 ;  /* 0x0000001312127221 */ /* 0x000fe20000010000 */
[----:B------:R-:W-:Y:S01]  /*3ef0*/  FFMA.FTZ R19, R127, R129, R16 ;  /* 0x000000817f137223 */ /* 0x000fe20000010010 */
[----:B------:R-:W-:-:S03]  /*3f00*/  FADD.FTZ R17, R17, R130 ;  /* 0x0000008211117221 */ /* 0x000fc60000010000 */
[----:B------:R-:W-:-:S03]  /*3f10*/  FADD.FTZ R16, R18, R19 ;  /* 0x0000001312107221 */ /* 0x000fc60000010000 */
[----:B---3--:R-:W-:Y:S05]  /*3f20*/  @!P6 BRA `(.L_x_17499) ;  /* 0x000000000008e947 */ /* 0x008fea0003800000 */
[----:B------:R-:W1:Y:S04]  /*3f30*/  LDS R19, [R81+0x420] ;  /* 0x0004200051137984 */ /* 0x000e680000000800 */
[----:B-1----:R1:W-:Y:S02]  /*3f40*/  REDG.E.ADD.F32.FTZ.RN.STRONG.GPU desc[UR16][R34.64], R19 ;  /* 0x00000013220079a6 */ /* 0x0023e4000c12f310 */
.L_x_17499:
[----:B------:R-:W-:Y:S05]  /*3f50*/  BSYNC.RECONVERGENT B0 ;  /* 0x0000000000007941 */ /* 0x000fea0003800200 */
.L_x_17498:
[----:B------:R-:W-:Y:S01]  /*3f60*/  ISETP.GE.AND P6, PT, R136, 0x21, PT ;  /* 0x000000218800780c */ /* 0x000fe20003fc6270 */
[----:B------:R-:W-:-:S12]  /*3f70*/  BSSY.RECONVERGENT B0, `(.L_x_17500) ;  /* 0x0000003000007945 */ /* 0x000fd80003800200 */
[----:B------:R-:W-:Y:S05]  /*3f80*/  @!P6 BRA `(.L_x_17501) ;  /* 0x000000000004e947 */ /* 0x000fea0003800000 */
[----:B0-----:R2:W-:Y:S02]  /*3f90*/  REDG.E.ADD.F32.FTZ.RN.STRONG.GPU desc[UR16][R34.64+0x80], R135 ;  /* 0x00008087220079a6 */ /* 0x0015e4000c12f310 */
.L_x_17501:
[----:B------:R-:W-:Y:S05]  /*3fa0*/  BSYNC.RECONVERGENT B0 ;  /* 0x0000000000007941 */ /* 0x000fea0003800200 */
.L_x_17500:
[----:B-1----:R1:W3:Y:S01]  /*3fb0*/  LDS R19, [R83+0x520] ;  /* 0x0005200053137984 */ /* 0x0022e20000000800 */
[----:B------:R-:W-:Y:S01]  /*3fc0*/  ISETP.GE.AND P6, PT, R136, 0x41, PT ;  /* 0x000000418800780c */ /* 0x000fe20003fc6270 */
[----:B------:R-:W-:-:S12]  /*3fd0*/  BSSY.RECONVERGENT B0, `(.L_x_17502) ;  /* 0x0000003000007945 */ /* 0x000fd80003800200 */
[----:B-1----:R-:W-:Y:S05]  /*3fe0*/  @!P6 BRA `(.L_x_17503) ;  /* 0x000000000004e947 */ /* 0x002fea0003800000 */
[----:B---3--:R1:W-:Y:S02]  /*3ff0*/  REDG.E.ADD.F32.FTZ.RN.STRONG.GPU desc[UR16][R34.64+0x100], R19 ;  /* 0x00010013220079a6 */ /* 0x0083e4000c12f310 */
.L_x_17503:
[----:B------:R-:W-:Y:S05]  /*4000*/  BSYNC.RECONVERGENT B0 ;  /* 0x0000000000007941 */ /* 0x000fea0003800200 */
.L_x_17502:
[----:B-1-3--:R1:W3:Y:S01]  /*4010*/  LDS R19, [R84+0x5a0] ;  /* 0x0005a00054137984 */ /* 0x00a2e20000000800 */
[----:B------:R-:W-:Y:S01]  /*4020*/  ISETP.GE.AND P6, PT, R136, 0x61, PT ;  /* 0x000000618800780c */ /* 0x000fe20003fc6270 */
[----:B------:R-:W-:Y:S01]  /*4030*/  BSSY.RECONVERGENT B0, `(.L_x_17504) ;  /* 0x0000004000007945 */ /* 0x000fe20003800200 */
[----:B------:R-:W-:-:S11]  /*4040*/  FMUL.FTZ R126, R145, R108 ;  /* 0x0000006c917e7220 */ /* 0x000fd60000410000 */
[----:B-1----:R-:W-:Y:S05]  /*4050*/  @!P6 BRA `(.L_x_17505) ;  /* 0x000000000004e947 */ /* 0x002fea0003800000 */
[----:B---3--:R1:W-:Y:S02]  /*4060*/  REDG.E.ADD.F32.FTZ.RN.STRONG.GPU desc[UR16][R34.64+0x180], R19 ;  /* 0x00018013220079a6 */ /* 0x0083e4000c12f310 */
.L_x_17505:
[----:B------:R-:W-:Y:S05]  /*4070*/  BSYNC.RECONVERGENT B0 ;  /* 0x0000000000007941 */ /* 0x000fea0003800200 */
.L_x_17504:
[----:B------:R4:W0:Y:S01]  /*4080*/  LDS R133, [R86+0x620] ;  /* 0x0006200056857984 */ /* 0x0008220000000800 */
[----:B------:R-:W-:Y:S01]  /*4090*/  ISETP.GE.AND P6, PT, R136, 0x81, PT ;  /* 0x000000818800780c */ /* 0x000fe20003fc6270 */
[----:B------:R-:W-:Y:S01]  /*40a0*/  BSSY.RECONVERGENT B0, `(.L_x_17506) ;  /* 0x0000006000007945 */ /* 0x000fe20003800200 */
[----:B------:R-:W-:Y:S01]  /*40b0*/  FADD.FTZ R54, -R116, R163 ;  /* 0x000000a374367221 */ /* 0x000fe20000010100 */
[----:B------:R-:W-:Y:S01]  /*40c0*/  FMUL.FTZ R18, R53, R108 ;  /* 0x0000006c35127220 */ /* 0x000fe20000410000 */
[----:B-1-3--:R-:W-:-:S09]  /*40d0*/  FMUL.FTZ R19, R3, R126 ;  /* 0x0000007e03137220 */ /* 0x00afd20000410000 */
[----:B----4-:R-:W-:Y:S05]  /*40e0*/  @!P6 BRA `(.L_x_17507) ;  /* 0x000000000004e947 */ /* 0x010fea0003800000 */
[----:B0-----:R1:W-:Y:S02]  /*40f0*/  REDG.E.ADD.F32.FTZ.RN.STRONG.GPU desc[UR16][R34.64+0x200], R133 ;  /* 0x00020085220079a6 */ /* 0x0013e4000c12f310 */
.L_x_17507:
[----:B------:R-:W-:Y:S05]  /*4100*/  BSYNC.RECONVERGENT B0 ;  /* 0x0000000000007941 */ /* 0x000fea0003800200 */
.L_x_17506:
[----:B01----:R0:W1:Y:S01]  /*4110*/  LDS R133, [R87+0x6a0] ;  /* 0x0006a00057857984 */ /* 0x0030620000000800 */
[----:B------:R-:W-:Y:S01]  /*4120*/  ISETP.GE.AND P6, PT, R136, 0xa1, PT ;  /* 0x000000a18800780c */ /* 0x000fe20003fc6270 */
[----:B------:R-:W-:Y:S01]  /*4130*/  BSSY.RECONVERGENT B0, `(.L_x_17508) ;  /* 0x0000005000007945 */ /* 0x000fe20003800200 */
[-C--:B------:R-:W-:Y:S01]  /*4140*/  FFMA.FTZ R130, R54, R18.reuse, -R19 ;  /* 0x0000001236827223 */ /* 0x080fe20000010813 */
[----:B------:R-:W-:-:S10]  /*4150*/  FMUL.FTZ R19, R3, R18 ;  /* 0x0000001203137220 */ /* 0x000fd40000410000 */
[----:B------:R-:W-:Y:S05]  /*4160*/  @!P6 BRA `(.L_x_17509) ;  /* 0x000000000004e947 */ /* 0x000fea0003800000 */
[----:B-1----:R3:W-:Y:S02]  /*4170*/  REDG.E.ADD.F32.FTZ.RN.STRONG.GPU desc[UR16][R34.64+0x280], R133 ;  /* 0x00028085220079a6 */ /* 0x0027e4000c12f310 */
.L_x_17509:
[----:B------:R-:W-:Y:S05]  /*4180*/  BSYNC.RECONVERGENT B0 ;  /* 0x0000000000007941 */ /* 0x000fea0003800200 */
.L_x_17508:
[----:B--2---:R2:W4:Y:S01]  /*4190*/  LDS R135, [R88+0x720] ;  /* 0x0007200058877984 */ /* 0x0045220000000800 */
[----:B------:R-:W-:Y:S01]  /*41a0*/  ISETP.GE.AND P6, PT, R136, 0xc1, PT ;  /* 0x000000c18800780c */ /* 0x000fe20003fc6270 */
[----:B------:R-:W-:Y:S01]  /*41b0*/  BSSY.RECONVERGENT B0, `(.L_x_17510) ;  /* 0x0000004000007945 */ /* 0x000fe20003800200 */
[----:B-1-3--:R-:W-:-:S11]  /*41c0*/  FFMA.FTZ R133, R54, R126, R19 ;  /* 0x0000007e36857223 */ /* 0x00afd60000010013 */
[----:B--2---:R-:W-:Y:S05]  /*41d0*/  @!P6 BRA `(.L_x_17511) ;  /* 0x000000000004e947 */ /* 0x004fea0003800000 */
[----:B----4-:R1:W-:Y:S02]  /*41e0*/  REDG.E.ADD.F32.FTZ.RN.STRONG.GPU desc[UR16][R34.64+0x300], R135 ;  /* 0x00030087220079a6 */ /* 0x0103e4000c12f310 */
.L_x_17511:
[----:B------:R-:W-:Y:S05]  /*41f0*/  BSYNC.RECONVERGENT B0 ;  /* 0x0000000000007941 */ /* 0x000fea0003800200 */
.L_x_17510:
[C---:B------:R-:W-:Y:S01]  /*4200*/  FFMA.FTZ R19, -R121.reuse, R125, R134 ;  /* 0x0000007d79137223 */ /* 0x040fe20000010186 */
[----:B------:R-:W-:Y:S01]  /*4210*/  ISETP.GE.AND P6, PT, R136, 0xe1, PT ;  /* 0x000000e18800780c */ /* 0x000fe20003fc6270 */
[----:B------:R2:W3:Y:S01]  /*4220*/  LDS R125, [R90+0x7a0] ;  /* 0x0007a0005a7d7984 */ /* 0x0004e20000000800 */
[----:B------:R-:W-:Y:S01]  /*4230*/  BSSY.RECONVERGENT B0, `(.L_x_17512) ;  /* 0x0000006000007945 */ /* 0x000fe20003800200 */
[----:B------:R-:W-:Y:S01]  /*4240*/  FFMA.FTZ R18, R121, R131, R132 ;  /* 0x0000008379127223 */ /* 0x000fe20000010084 */
[----:B------:R-:W-:Y:S01]  /*4250*/  FADD.FTZ R16, R16, R133 ;  /* 0x0000008510107221 */ /* 0x000fe20000010000 */
[----:B------:R-:W-:-:S08]  /*4260*/  FADD.FTZ R17, R17, R130 ;  /* 0x0000008211117221 */ /* 0x000fd00000010000 */
[----:B--2---:R-:W-:Y:S05]  /*4270*/  @!P6 BRA `(.L_x_17513) ;  /* 0x000000000004e947 */ /* 0x004fea0003800000 */
[----:B---3--:R2:W-:Y:S02]  /*4280*/  REDG.E.ADD.F32.FTZ.RN.STRONG.GPU desc[UR16][R34.64+0x380], R125 ;  /* 0x0003807d220079a6 */ /* 0x0085e4000c12f310 */
.L_x_17513:
[----:B------:R-:W-:Y:S05]  /*4290*/  BSYNC.RECONVERGENT B0 ;  /* 0x0000000000007941 */ /* 0x000fea0003800200 */
.L_x_17512:
[----:B-12---:R-:W1:Y:S01]  /*42a0*/  SHFL.DOWN PT, R35, R16, 0x1, 0x1f ;  /* 0x08201f0010237f89 */ /* 0x006e6200000e0000 */
[----:B------:R-:W-:Y:S01]  /*42b0*/  ISETP.GT.AND P6, PT, R107, 0x1e, PT ;  /* 0x0000001e6b00780c */ /* 0x000fe20003fc4270 */
[----:B------:R-:W-:Y:S02]  /*42c0*/  BSSY.RECONVERGENT B0, `(.L_x_17514) ;  /* 0x0000042000007945 */ /* 0x000fe40003800200 */
[----:B------:R-:W2:Y:S04]  /*42d0*/  SHFL.DOWN PT, R34, R17, 0x1, 0x1f ;  /* 0x08201f0011227f89 */ /* 0x000ea800000e0000 */
[----:B------:R-:W5:Y:S04]  /*42e0*/  SHFL.DOWN PT, R130, R19, 0x1, 0x1f ;  /* 0x08201f0013827f89 */ /* 0x000f6800000e0000 */
[----:B---3--:R-:W3:Y:S02]  /*42f0*/  SHFL.DOWN PT, R125, R18, 0x1, 0x1f ;  /* 0x08201f00127d7f89 */ /* 0x008ee400000e0000 */
[----:B-1----:R-:W-:Y:S01]  /*4300*/  @!P6 FADD.FTZ R16, R16, R35 ;  /* 0x000000231010e221 */ /* 0x002fe20000010000 */
[----:B--2---:R-:W-:-:S04]  /*4310*/  @!P6 FADD.FTZ R17, R17, R34 ;  /* 0x000000221111e221 */ /* 0x004fc80000010000 */
[----:B------:R-:W1:Y:S01]  /*4320*/  SHFL.DOWN PT, R35, R16, 0x2, 0x1f ;  /* 0x08401f0010237f89 */ /* 0x000e6200000e0000 */
[----:B-----5:R-:W-:-:S03]  /*4330*/  @!P6 FADD.FTZ R19, R19, R130 ;  /* 0x000000821313e221 */ /* 0x020fc60000010000 */
[----:B------:R-:W2:Y:S01]  /*4340*/  SHFL.DOWN PT, R34, R17, 0x2, 0x1f ;  /* 0x08401f0011227f89 */ /* 0x000ea200000e0000 */
[----:B---3--:R-:W-:-:S03]  /*4350*/  @!P6 FADD.FTZ R18, R18, R125 ;  /* 0x0000007d1212e221 */ /* 0x008fc60000010000 */
[----:B------:R-:W3:Y:S01]  /*4360*/  SHFL.DOWN PT, R130, R19, 0x2, 0x1f ;  /* 0x08401f0013827f89 */ /* 0x000ee200000e0000 */
[----:B------:R-:W-:-:S03]  /*4370*/  ISETP.GT.AND P6, PT, R107, 0x1d, PT ;  /* 0x0000001d6b00780c */ /* 0x000fc60003fc4270 */
[----:B------:R-:W5:Y:S10]  /*4380*/  SHFL.DOWN PT, R125, R18, 0x2, 0x1f ;  /* 0x08401f00127d7f89 */ /* 0x000f7400000e0000 */
[----:B-1----:R-:W-:Y:S01]  /*4390*/  @!P6 FADD.FTZ R16, R16, R35 ;  /* 0x000000231010e221 */ /* 0x002fe20000010000 */
[----:B--2---:R-:W-:-:S04]  /*43a0*/  @!P6 FADD.FTZ R17, R17, R34 ;  /* 0x000000221111e221 */ /* 0x004fc80000010000 */
[----:B------:R-:W1:Y:S01]  /*43b0*/  SHFL.DOWN PT, R35, R16, 0x4, 0x1f ;  /* 0x08801f0010237f89 */ /* 0x000e6200000e0000 */
[----:B---3--:R-:W-:-:S03]  /*43c0*/  @!P6 FADD.FTZ R19, R19, R130 ;  /* 0x000000821313e221 */ /* 0x008fc60000010000 */
[----:B------:R-:W2:Y:S01]  /*43d0*/  SHFL.DOWN PT, R34, R17, 0x4, 0x1f ;  /* 0x08801f0011227f89 */ /* 0x000ea200000e0000 */
[----:B-----5:R-:W-:-:S03]  /*43e0*/  @!P6 FADD.FTZ R18, R18, R125 ;  /* 0x0000007d1212e221 */ /* 0x020fc60000010000 */
        /* <DEDUP_REMOVED lines=13> */
[----:B------:R-:W-:Y:S01]  /*44c0*/  FMUL.FTZ R35, R37, R53 ;  /* 0x0000003525237220 */ /* 0x000fe20000410000 */
[----:B--2---:R-:W-:Y:S01]  /*44d0*/  @!P6 FADD.FTZ R17, R17, R34 ;  /* 0x000000221111e221 */ /* 0x004fe20000010000 */
[----:B------:R-:W-:-:S02]  /*44e0*/  FMUL.FTZ R34, R37, R144 ;  /* 0x0000009025227220 */ /* 0x000fc40000410000 */
[CC--:B------:R-:W-:Y:S01]  /*44f0*/  FFMA.FTZ R35, R36.reuse, R145.reuse, R35 ;  /* 0x0000009124237223 */ /* 0x0c0fe20000010023 */
[----:B---3--:R-:W-:Y:S01]  /*4500*/  @!P6 FADD.FTZ R19, R19, R130 ;  /* 0x000000821313e221 */ /* 0x008fe20000010000 */
[C---:B------:R-:W-:Y:S01]  /*4510*/  FMUL.FTZ R130, R37.reuse, R145 ;  /* 0x0000009125827220 */ /* 0x040fe20000410000 */
[----:B------:R-:W-:Y:S01]  /*4520*/  FFMA.FTZ R34, R36, R143, R34 ;  /* 0x0000008f24227223 */ /* 0x000fe20000010022 */
[----:B------:R-:W-:Y:S01]  /*4530*/  FMUL.FTZ R54, R54, R35 ;  /* 0x0000002336367220 */ /* 0x000fe20000410000 */
[----:B-----5:R-:W-:Y:S01]  /*4540*/  @!P6 FADD.FTZ R18, R18, R125 ;  /* 0x0000007d1212e221 */ /* 0x020fe20000010000 */
[C---:B------:R-:W-:Y:S01]  /*4550*/  FFMA.FTZ R130, R36.reuse, R53, -R130 ;  /* 0x0000003524827223 */ /* 0x040fe20000010882 */
[C---:B------:R-:W-:Y:S01]  /*4560*/  FMUL.FTZ R53, R37.reuse, R143 ;  /* 0x0000008f25357220 */ /* 0x040fe20000410000 */
[-C--:B------:R-:W-:Y:S01]  /*4570*/  FMUL.FTZ R35, R37, R137.reuse ;  /* 0x0000008925237220 */ /* 0x080fe20000410000 */
[----:B------:R-:W-:Y:S01]  /*4580*/  ISETP.GT.AND P6, PT, R107, 0xf, PT ;  /* 0x0000000f6b00780c */ /* 0x000fe20003fc4270 */
[----:B------:R-:W-:Y:S01]  /*4590*/  FMUL.FTZ R127, R127, R34 ;  /* 0x000000227f7f7220 */ /* 0x000fe20000410000 */
[C---:B------:R-:W-:Y:S01]  /*45a0*/  FFMA.FTZ R125, R36.reuse, R144, -R53 ;  /* 0x00000090247d7223 */ /* 0x040fe20000010835 */
[CC--:B------:R-:W-:Y:S01]  /*45b0*/  FFMA.FTZ R34, R36.reuse, R138.reuse, R35 ;  /* 0x0000008a24227223 */ /* 0x0c0fe20000010023 */
[C---:B------:R-:W-:Y:S01]  /*45c0*/  FMUL.FTZ R53, R37.reuse, R138 ;  /* 0x0000008a25357220 */ /* 0x040fe20000410000 */
[C---:B------:R-:W-:Y:S01]  /*45d0*/  FMUL.FTZ R35, R37.reuse, R142 ;  /* 0x0000008e25237220 */ /* 0x040fe20000410000 */
[----:B------:R-:W-:Y:S01]  /*45e0*/  FMUL.FTZ R37, R37, R140 ;  /* 0x0000008c25257220 */ /* 0x000fe20000410000 */
[----:B------:R-:W-:Y:S01]  /*45f0*/  FMUL.FTZ R55, R55, R34 ;  /* 0x0000002237377220 */ /* 0x000fe20000410000 */
[C---:B------:R-:W-:Y:S01]  /*4600*/  FFMA.FTZ R53, R36.reuse, R137, -R53 ;  /* 0x0000008924357223 */ /* 0x040fe20000010835 */
[C---:B------:R-:W-:Y:S01]  /*4610*/  FFMA.FTZ R34, R36.reuse, R140, -R35 ;  /* 0x0000008c24227223 */ /* 0x040fe20000010823 */
[----:B------:R-:W-:Y:S01]  /*4620*/  FFMA.FTZ R36, R36, R142, R37 ;  /* 0x0000008e24247223 */ /* 0x000fe20000010025 */
[----:B------:R1:W2:Y:S04]  /*4630*/  SHFL.DOWN PT, R35, R16, 0x10, 0x1f ;  /* 0x0a001f0010237f89 */ /* 0x0002a800000e0000 */
[----:B------:R1:W3:Y:S04]  /*4640*/  SHFL.DOWN PT, R132, R17, 0x10, 0x1f ;  /* 0x0a001f0011847f89 */ /* 0x0002e800000e0000 */
[----:B------:R1:W0:Y:S04]  /*4650*/  SHFL.DOWN PT, R37, R18, 0x10, 0x1f ;  /* 0x0a001f0012257f89 */ /* 0x00022800000e0000 */
[----:B------:R1:W0:Y:S01]  /*4660*/  SHFL.DOWN PT, R134, R19, 0x10, 0x1f ;  /* 0x0a001f0013867f89 */ /* 0x00022200000e0000 */
[----:B------:R-:W-:Y:S05]  /*4670*/  @P6 BRA `(.L_x_17515) ;  /* 0x0000000000186947 */ /* 0x000fea0003800000 */
[----:B------:R-:W-:Y:S01]  /*4680*/  ISETP.NE.AND P6, PT, R107, RZ, PT ;  /* 0x000000ff6b00720c */ /* 0x000fe20003fc5270 */
[----:B-12---:R-:W-:Y:S01]  /*4690*/  FADD.FTZ R16, R16, R35 ;  /* 0x0000002310107221 */ /* 0x006fe20000010000 */
[----:B---3--:R-:W-:Y:S01]  /*46a0*/  FADD.FTZ R17, R17, R132 ;  /* 0x0000008411117221 */ /* 0x008fe20000010000 */
[----:B0-----:R-:W-:Y:S01]  /*46b0*/  FADD.FTZ R18, R18, R37 ;  /* 0x0000002512127221 */ /* 0x001fe20000010000 */
[----:B------:R-:W-:-:S09]  /*46c0*/  FADD.FTZ R19, R19, R134 ;  /* 0x0000008613137221 */ /* 0x000fd20000010000 */
[----:B------:R0:W-:Y:S02]  /*46d0*/  @!P6 STS.128 [UR6+0x850], R16 ;  /* 0x00085010ff00e988 */ /* 0x0001e40008000c06 */
.L_x_17515:
[----:B------:R-:W-:Y:S05]  /*46e0*/  BSYNC.RECONVERGENT B0 ;  /* 0x0000000000007941 */ /* 0x000fea0003800200 */
.L_x_17514:
        /* <DEDUP_REMOVED lines=24> */
[----:B01----:R-:W-:Y:S01]  /*4870*/  @P5 FADD.FTZ R18, R18, R2 ;  /* 0x0000000212125221 */ /* 0x003fe20000010000 */
[----:B------:R-:W-:Y:S01]  /*4880*/  @P5 FADD.FTZ R19, R19, R3 ;  /* 0x0000000313135221 */ /* 0x000fe20000010000 */
[----:B--2---:R-:W-:Y:S01]  /*4890*/  @P5 FADD.FTZ R16, R16, R34 ;  /* 0x0000002210105221 */ /* 0x004fe20000010000 */
[----:B------:R-:W-:-:S03]  /*48a0*/  @P5 FADD.FTZ R17, R17, R35 ;  /* 0x0000002311115221 */ /* 0x000fc60000010000 */
[----:B------:R0:W-:Y:S04]  /*48b0*/  STS.64 [UR7+0x3590], R18 ;  /* 0x00359012ff007988 */ /* 0x0001e80008000a07 */
[----:B------:R0:W-:Y:S02]  /*48c0*/  STS.64 [UR7+0x2d90], R16 ;  /* 0x002d9010ff007988 */ /* 0x0001e40008000a07 */
.L_x_17517:
[----:B------:R-:W-:Y:S05]  /*48d0*/  BSYNC.RECONVERGENT B0 ;  /* 0x0000000000007941 */ /* 0x000fea0003800200 */
.L_x_17516:
[----:B------:R-:W-:-:S04]  /*48e0*/  UIADD3 UR4, UPT, UPT, UR4, 0x1, URZ ;  /* 0x0000000104047890 */ /* 0x000fc8000fffe0ff */
[----:B------:R-:W-:-:S09]  /*48f0*/  UISETP.GE.AND UP0, UPT, UR4, UR9, UPT ;  /* 0x000000090400728c */ /* 0x000fd2000bf06270 */
[----:B------:R-:W-:Y:S05]  /*4900*/  BRA.U !UP0, `(.L_x_17518) ;  /* 0xffffffd108dc7547 */ /* 0x000fea000b83ffff */
.L_x_17484:
[----:B------:R-:W-:Y:S01]  /*4910*/  BAR.SYNC.DEFER_BLOCKING 0x0 ;  /* 0x0000000000007b1d */ /* 0x000fe20000010000 */
[-C--:B------:R-:W-:Y:S01]  /*4920*/  ISETP.GE.AND P0, PT, R85, R104.reuse, PT ;  /* 0x000000685500720c */ /* 0x080fe20003f06270 */
[----:B------:R-:W-:Y:S01]  /*4930*/  HFMA2 R2, -RZ, RZ, 0, 0 ;  /* 0x00000000ff027431 */ /* 0x000fe200000001ff */
[-C--:B------:R-:W-:Y:S01]  /*4940*/  ISETP.GE.AND P1, PT, R89, R104.reuse, PT ;  /* 0x000000685900720c */ /* 0x080fe20003f26270 */
[----:B------:R-:W-:Y:S01]  /*4950*/  HFMA2 R6, -RZ, RZ, 0, 0 ;  /* 0x00000000ff067431 */ /* 0x000fe200000001ff */
[-C--:B------:R-:W-:Y:S01]  /*4960*/  ISETP.GE.AND P2, PT, R95, R104.reuse, PT ;  /* 0x000000685f00720c */ /* 0x080fe20003f46270 */
[----:B------:R-:W5:Y:S01]  /*4970*/  LDCU.64 UR8, c[0x0][0x500] ;  /* 0x0000a000ff0877ac */ /* 0x000f620008000a00 */
[----:B------:R-:W-:Y:S02]  /*4980*/  ISETP.GE.AND P3, PT, R96, R104, PT ;  /* 0x000000686000720c */ /* 0x000fe40003f66270 */
[----:B------:R-:W-:Y:S01]  /*4990*/  MOV R0, RZ ;  /* 0x000000ff00007202 */ /* 0x000fe20000000f00 */
[----:B------:R-:W2:Y:S01]  /*49a0*/  LDCU.64 UR10, c[0x0][0x550] ;  /* 0x0000aa00ff0a77ac */ /* 0x000ea20008000a00 */
[----:B------:R-:W-:-:S04]  /*49b0*/  MOV R4, RZ ;  /* 0x000000ff00047202 */ /* 0x000fc80000000f00 */
[----:B------:R-:W3:Y:S04]  /*49c0*/  @!P0 LDG.E R0, desc[UR16][R20.64] ;  /* 0x0000001014008981 */ /* 0x000ee8000c1e1900 */
[----:B------:R-:W4:Y:S04]  /*49d0*/  @!P1 LDG.E R2, desc[UR16][R20.64+0x80] ;  /* 0x0000801014029981 */ /* 0x000f28000c1e1900 */
[----:B------:R-:W5:Y:S04]  /*49e0*/  @!P2 LDG.E R4, desc[UR16][R20.64+0x100] ;  /* 0x000100101404a981 */ /* 0x000f68000c1e1900 */
[----:B------:R0:W2:Y:S01]  /*49f0*/  @!P3 LDG.E R6, desc[UR16][R20.64+0x180] ;  /* 0x000180101406b981 */ /* 0x0000a2000c1e1900 */
[----:B------:R-:W-:-:S02]  /*4a00*/  ISETP.NE.AND P0, PT, R64, RZ, PT ;  /* 0x000000ff4000720c */ /* 0x000fc40003f05270 */
[----:B------:R-:W-:Y:S01]  /*4a10*/  SHF.R.S32.HI R23, RZ, 0x1f, R22 ;  /* 0x0000001fff177819 */ /* 0x000fe20000011416 */
[----:B0-----:R-:W0:Y:S01]  /*4a20*/  LDC.64 R20, c[0x0][0x518] ;  /* 0x00014600ff147b82 */ /* 0x001e220000000a00 */
[----:B---3--:R-:W-:Y:S04]  /*4a30*/  STS [R105], R0 ;  /* 0x0000000069007388 */ /* 0x008fe80000000800 */
[----:B----4-:R-:W-:Y:S04]  /*4a40*/  STS [R105+0x80], R2 ;  /* 0x0000800269007388 */ /* 0x010fe80000000800 */
[----:B-----5:R-:W-:Y:S04]  /*4a50*/  STS [R105+0x100], R4 ;  /* 0x0001000469007388 */ /* 0x020fe80000000800 */
[----:B--2---:R-:W-:Y:S01]  /*4a60*/  STS [R105+0x180], R6 ;  /* 0x0001800669007388 */ /* 0x004fe20000000800 */
[----:B------:R-:W-:-:S03]  /*4a70*/  NOP ;  /* 0x0000000000007918 */ /* 0x000fc60000000000 */
[----:B-1----:R-:W1:Y:S01]  /*4a80*/  LDS.128 R16, [R106] ;  /* 0x000000006a107984 */ /* 0x002e620000000c00 */
[----:B------:R-:W-:Y:S06]  /*4a90*/  BAR.SYNC.DEFER_BLOCKING 0x0 ;  /* 0x0000000000007b1d */ /* 0x000fec0000010000 */
[----:B------:R2:W-:Y:S01]  /*4aa0*/  STS.128 [R106], R12 ;  /* 0x0000000c6a007388 */ /* 0x0005e20000000c00 */
[----:B------:R-:W-:-:S03]  /*4ab0*/  NOP ;  /* 0x0000000000007918 */ /* 0x000fc60000000000 */
[----:B------:R-:W-:Y:S04]  /*4ac0*/  LDS R7, [R105] ;  /* 0x0000000069077984 */ /* 0x000fe80000000800 */
[----:B------:R-:W-:Y:S01]  /*4ad0*/  LDS R13, [R105+0x100] ;  /* 0x00010000690d7984 */ /* 0x000fe20000000800 */
[--C-:B-1----:R-:W-:Y:S01]  /*4ae0*/  FADD.FTZ R3, R17, R60.reuse ;  /* 0x0000003c11037221 */ /* 0x102fe20000010000 */
[--C-:B------:R-:W-:Y:S01]  /*4af0*/  FADD.FTZ R16, R16, R60.reuse ;  /* 0x0000003c10107221 */ /* 0x100fe20000010000 */
[--C-:B------:R-:W-:Y:S01]  /*4b00*/  FADD.FTZ R5, R18, R60.reuse ;  /* 0x0000003c12057221 */ /* 0x100fe20000010000 */
[----:B------:R-:W-:Y:S01]  /*4b10*/  LDS R17, [R105+0x80] ;  /* 0x0000800069117984 */ /* 0x000fe20000000800 */
[----:B------:R-:W-:Y:S01]  /*4b20*/  FADD.FTZ R2, R19, R60 ;  /* 0x0000003c13027221 */ /* 0x000fe20000010000 */
[----:B------:R-:W-:Y:S01]  /*4b30*/  FSETP.GTU.FTZ.AND P4, PT, R3, 20, PT ;  /* 0x41a000000300780b */ /* 0x000fe20003f9c000 */
[----:B------:R-:W1:Y:S01]  /*4b40*/  LDC.64 R18, c[0x0][0x4f8] ;  /* 0x00013e00ff127b82 */ /* 0x000e620000000a00 */
[----:B------:R-:W-:Y:S01]  /*4b50*/  LDS R15, [R105+0x180] ;  /* 0x00018000690f7984 */ /* 0x000fe20000000800 */
[----:B------:R-:W-:-:S02]  /*4b60*/  FSETP.GTU.FTZ.AND P5, PT, R16, 20, PT ;  /* 0x41a000001000780b */ /* 0x000fc40003fbc000 */
[----:B------:R-:W-:Y:S01]  /*4b70*/  FSETP.GTU.FTZ.AND P2, PT, R2, 20, PT ;  /* 0x41a000000200780b */ /* 0x000fe20003f5c000 */
[----:B------:R-:W-:Y:S03]  /*4b80*/  @!P0 STS [UR6+0x200], R104 ;  /* 0x00020068ff008988 */ /* 0x000fe60008000806 */
[----:B------:R-:W-:Y:S01]  /*4b90*/  BAR.SYNC.DEFER_BLOCKING 0x0 ;  /* 0x0000000000007b1d */ /* 0x000fe20000010000 */
[----:B------:R-:W-:-:S03]  /*4ba0*/  FSETP.GTU.FTZ.AND P3, PT, R5, 20, PT ;  /* 0x41a000000500780b */ /* 0x000fc60003f7c000 */
[----:B------:R-:W-:-:S03]  /*4bb0*/  @!P4 FMUL.FTZ R4, R3, -1.4426950216293334961 ;  /* 0xbfb8aa3b0304c820 */ /* 0x000fc60000410000 */
[----:B------:R-:W-:Y:S02]  /*4bc0*/  @!P5 FMUL.FTZ R0, R16, -1.4426950216293334961 ;  /* 0xbfb8aa3b1000d820 */ /* 0x000fe40000410000 */
[----:B------:R-:W-:Y:S01]  /*4bd0*/  @!P2 FMUL.FTZ R6, R2, -1.4426950216293334961 ;  /* 0xbfb8aa3b0206a820 */ /* 0x000fe20000410000 */
[----:B------:R-:W3:Y:S04]  /*4be0*/  @!P4 MUFU.EX2 R4, R4 ;  /* 0x000000040004c308 */ /* 0x000ee80000000800 */
[----:B------:R-:W-:Y:S01]  /*4bf0*/  @!P3 FMUL.FTZ R5, R5, -1.4426950216293334961 ;  /* 0xbfb8aa3b0505b820 */ /* 0x000fe20000410000 */
[----:B-1----:R-:W-:-:S03]  /*4c00*/  IMAD.WIDE.U32 R2, R18, UR18, R22 ;  /* 0x0000001212027c25 */ /* 0x002fc6000f8e0016 */
[----:B------:R-:W1:Y:S01]  /*4c10*/  @!P5 MUFU.EX2 R0, R0 ;  /* 0x000000000000d308 */ /* 0x000e620000000800 */
[----:B------:R-:W-:Y:S02]  /*4c20*/  IMAD R3, R19, UR18, R3 ;  /* 0x0000001213037c24 */ /* 0x000fe4000f8e0203 */
[----:B0-----:R-:W-:Y:S01]  /*4c30*/  IMAD.WIDE.U32 R22, R20, UR18, R22 ;  /* 0x0000001214167c25 */ /* 0x001fe2000f8e0016 */
[----:B------:R-:W0:Y:S03]  /*4c40*/  LDS R12, [UR6+0x200] ;  /* 0x00020006ff0c7984 */ /* 0x000e260008000800 */
[C---:B------:R-:W-:Y:S01]  /*4c50*/  IMAD.WIDE.U32 R2, R59.reuse, UR8, R2 ;  /* 0x000000083b027c25 */ /* 0x040fe2000f8e0002 */
[----:B------:R-:W4:Y:S03]  /*4c60*/  @!P3 MUFU.EX2 R5, R5 ;  /* 0x000000050005b308 */ /* 0x000f260000000800 */
[----:B---3--:R-:W-:Y:S01]  /*4c70*/  @!P4 FADD.FTZ R4, R4, 1 ;  /* 0x3f8000000404c421 */ /* 0x008fe20000010000 */
[----:B--2---:R-:W-:Y:S01]  /*4c80*/  IMAD R14, R59, UR9, R3 ;  /* 0x000000093b0e7c24 */ /* 0x004fe2000f8e0203 */
[----:B------:R-:W-:Y:S01]  /*4c90*/  IADD3 R3, P1, PT, R85, R2, RZ ;  /* 0x0000000255037210 */ /* 0x000fe20007f3e0ff */
[----:B------:R-:W2:Y:S01]  /*4ca0*/  LDCU.64 UR8, c[0x0][0x560] ;  /* 0x0000ac00ff0877ac */ /* 0x000ea20008000a00 */
[----:B------:R-:W-:-:S02]  /*4cb0*/  IMAD R23, R21, UR18, R23 ;  /* 0x0000001215177c24 */ /* 0x000fc4000f8e0217 */
[----:B-1----:R-:W-:Y:S01]  /*4cc0*/  @!P5 FADD.FTZ R0, R0, 1 ;  /* 0x3f8000000000d421 */ /* 0x002fe20000010000 */
[----:B------:R-:W-:Y:S01]  /*4cd0*/  IADD3.X R14, PT, PT, RZ, R14, RZ, P1, !PT ;  /* 0x0000000eff0e7210 */ /* 0x000fe20000ffe4ff */
[----:B------:R-:W1:Y:S01]  /*4ce0*/  @!P2 MUFU.EX2 R6, R6 ;  /* 0x000000060006a308 */ /* 0x000e620000000800 */
[----:B------:R-:W-:-:S04]  /*4cf0*/  LEA R2, P1, R3, UR10, 0x2 ;  /* 0x0000000a03027c11 */ /* 0x000fc8000f8210ff */
[----:B------:R-:W-:Y:S01]  /*4d00*/  LEA.HI.X R3, R3, UR11, R14, 0x2, P1 ;  /* 0x0000000b03037c11 */ /* 0x000fe200088f140e */
[----:B----4-:R-:W-:Y:S02]  /*4d10*/  @!P3 FADD.FTZ R5, R5, 1 ;  /* 0x3f8000000505b421 */ /* 0x010fe40000010000 */
[----:B------:R-:W3:Y:S08]  /*4d20*/  @!P5 MUFU.RCP R19, R0 ;  /* 0x000000000013d308 */ /* 0x000ef00000001000 */
[----:B------:R-:W4:Y:S01]  /*4d30*/  @!P4 MUFU.RCP R4, R4 ;  /* 0x000000040004c308 */ /* 0x000f220000001000 */
[----:B-1----:R-:W-:-:S07]  /*4d40*/  @!P2 FADD.FTZ R6, R6, 1 ;  /* 0x3f8000000606a421 */ /* 0x002fce0000010000 */
[----:B------:R-:W1:Y:S01]  /*4d50*/  @!P3 MUFU.RCP R5, R5 ;  /* 0x000000050005b308 */ /* 0x000e620000001000 */
[----:B---3--:R-:W-:Y:S01]  /*4d60*/  @!P5 FMUL.FTZ R8, R8, R19 ;  /* 0x000000130808d220 */ /* 0x008fe20000410000 */
[-C--:B0-----:R-:W-:Y:S02]  /*4d70*/  ISETP.GE.AND P6, PT, R85, R12.reuse, PT ;  /* 0x0000000c5500720c */ /* 0x081fe40003fc6270 */
[-C--:B------:R-:W-:Y:S02]  /*4d80*/  ISETP.GE.AND P1, PT, R89, R12.reuse, PT ;  /* 0x0000000c5900720c */ /* 0x080fe40003f26270 */
[----:B------:R-:W-:Y:S02]  /*4d90*/  ISETP.GE.AND P5, PT, R95, R12, PT ;  /* 0x0000000c5f00720c */ /* 0x000fe40003fa6270 */
[----:B------:R-:W0:Y:S01]  /*4da0*/  @!P2 MUFU.RCP R6, R6 ;  /* 0x000000060006a308 */ /* 0x000e220000001000 */
[----:B----4-:R-:W-:-:S06]  /*4db0*/  @!P4 FMUL.FTZ R9, R9, R4 ;  /* 0x000000040909c220 */ /* 0x010fcc0000410000 */
[----:B------:R-:W-:Y:S01]  /*4dc0*/  @!P6 STG.E desc[UR16][R2.64], R7 ;  /* 0x000000070200e986 */ /* 0x000fe2000c101910 */
[----:B------:R-:W-:Y:S01]  /*4dd0*/  ISETP.GE.AND P6, PT, R96, R12, PT ;  /* 0x0000000c6000720c */ /* 0x000fe20003fc6270 */
[----:B-1----:R-:W-:Y:S02]  /*4de0*/  @!P3 FMUL.FTZ R10, R10, R5 ;  /* 0x000000050a0ab220 */ /* 0x002fe40000410000 */
[----:B------:R-:W-:Y:S04]  /*4df0*/  @!P1 STG.E desc[UR16][R2.64+0x80], R17 ;  /* 0x0000801102009986 */ /* 0x000fe8000c101910 */
[----:B------:R-:W-:Y:S01]  /*4e00*/  @!P5 STG.E desc[UR16][R2.64+0x100], R13 ;  /* 0x0001000d0200d986 */ /* 0x000fe2000c101910 */
[----:B0-----:R-:W-:-:S05]  /*4e10*/  @!P2 FMUL.FTZ R11, R11, R6 ;  /* 0x000000060b0ba220 */ /* 0x001fca0000410000 */
[----:B------:R-:W-:Y:S01]  /*4e20*/  @!P6 STG.E desc[UR16][R2.64+0x180], R15 ;  /* 0x0001800f0200e986 */ /* 0x000fe2000c101910 */
        /* <DEDUP_REMOVED lines=23> */
[----:B--2---:R-:W-:-:S04]  /*4fa0*/  LEA R2, P4, R3, UR8, 0x2 ;  /* 0x0000000803027c11 */ /* 0x004fc8000f8810ff */
        /* <DEDUP_REMOVED lines=16> */
.L_x_17475:
        /* <DEDUP_REMOVED lines=34> */
.L_x_17521:
[----:B------:R-:W-:Y:S05]  /*52d0*/  BSYNC.RECONVERGENT B0 ;  /* 0x0000000000007941 */ /* 0x000fea0003800200 */
.L_x_17520:
        /* <DEDUP_REMOVED lines=26> */
.L_x_17523:
[----:B------:R-:W-:Y:S05]  /*5480*/  BSYNC.RECONVERGENT B0 ;  /* 0x0000000000007941 */ /* 0x000fea0003800200 */
.L_x_17522:
        /* <DEDUP_REMOVED lines=10> */
.L_x_17525:
        /* <DEDUP_REMOVED lines=26> */
.L_x_17524:
[----:B------:R-:W-:Y:S05]  /*56d0*/  EXIT ;  /* 0x000000000000794d */ /* 0x000fea0003800000 */
.L_x_17526:
        /* <DEDUP_REMOVED lines=10> */
.L_x_18790:


//--------------------- .text._Z25selective_scan_bwd_kernelI32Selective_Scan_bwd_kernel_traitsILi32ELi4ELb0ELb0ELb1ELb1ELb1EfN3c107complexIfEEEEv12SSMParamsBwd --------------------------
	.section	.text._Z25selective_scan_bwd_kernelI32Selective_Scan_bwd_kernel_traitsILi32ELi4ELb0ELb0ELb1ELb1ELb1EfN3c107complexIfEEEEv12SSMParamsBwd,"ax",@progbits
	.align	128
        .global         _Z25selective_scan_bwd_kernelI32Selective_Scan_bwd_kernel_traitsILi32ELi4ELb0ELb0ELb1ELb1ELb1EfN3c107complexIfEEEEv12SSMParamsBwd
        .type           _Z25selective_scan_bwd_kernelI32Selective_Scan_bwd_kernel_traitsILi32ELi4ELb0ELb0ELb1ELb1ELb1EfN3c107complexIfEEEEv12SSMParamsBwd,@function
        .size           _Z25selective_scan_bwd_kernelI32Selective_Scan_bwd_kernel_traitsILi32ELi4ELb0ELb0ELb1ELb1ELb1EfN3c107complexIfEEEEv12SSMParamsBwd,(.L_x_18791 - _Z25selective_scan_bwd_kernelI32Selective_Scan_bwd_kernel_traitsILi32ELi4ELb0ELb0ELb1ELb1ELb1EfN3c107complexIfEEEEv12SSMParamsBwd)
        .other          _Z25selective_scan_bwd_kernelI32Selective_Scan_bwd_kernel_traitsILi32ELi4ELb0ELb0ELb1ELb1ELb1EfN3c107complexIfEEEEv12SSMParamsBwd,@"STO_CUDA_ENTRY STV_DEFAULT"
_Z25selective_scan_bwd_kernelI32Selective_Scan_bwd_kernel_traitsILi32ELi4ELb0ELb0ELb1ELb1ELb1EfN3c107complexIfEEEEv12SSMParamsBwd:
.text._Z25selective_scan_bwd_kernelI32Selective_Scan_bwd_kernel_traitsILi32ELi4ELb0ELb0ELb1ELb1ELb1EfN3c107complexIfEEEEv12SSMParamsBwd:
        /* <DEDUP_REMOVED lines=22> */
[----:B------:R-:W-:Y:S01]  /*0160*/  @P1 LEA R4, P3, R82, R4, 0x2 ;  /* 0x0000000452041211 */ /* 0x000fe200078610ff */
[----:B------:R3:W5:Y:S01]  /*0170*/  @P0 LDG.E R71, desc[UR16][R2.64] ;  /* 0x0000001002470981 */ /* 0x000762000c1e1900 */
[----:B------:R-:W2:Y:S01]  /*0180*/  LDC R29, c[0x0][0x394] ;  /* 0x0000e500ff1d7b82 */ /* 0x000ea20000000800 */
[----:B0-----:R-:W-:Y:S02]  /*0190*/  IADD3 R6, PT, PT, R0, 0xffffffe, RZ ;  /* 0x0ffffffe00067810 */ /* 0x001fe40007ffe0ff */
[----:B------:R-:W-:Y:S02]  /*01a0*/  @P1 LEA.HI.X R5, R82, R5, RZ, 0x2, P3 ;  /* 0x0000000552051211 */ /* 0x000fe400018f14ff */
[----:B------:R0:W3:Y:S03]  /*01b0*/  F2I.FTZ.U32.TRUNC.NTZ R7, R6 ;  /* 0x0000000600077305 */ /* 0x0000e6000021f000 */
[----:B------:R4:W5:Y:S01]  /*01c0*/  @P1 LDG.E R70, desc[UR16][R4.64] ;  /* 0x0000001004461981 */ /* 0x000962000c1e1900 */
[----:B------:R-:W2:Y:S01]  /*01d0*/  LDC.64 R22, c[0x0][0x3e8] ;  /* 0x0000fa00ff167b82 */ /* 0x000ea20000000a00 */
[----:B0-----:R-:W-:-:S07]  /*01e0*/  HFMA2 R6, -RZ, RZ, 0, 0 ;  /* 0x00000000ff067431 */ /* 0x001fce00000001ff */
[----:B------:R-:W0:Y:S01]  /*01f0*/  LDC.64 R26, c[0x0][0x540] ;  /* 0x00015000ff1a7b82 */ /* 0x000e220000000a00 */
[----:B---3--:R-:W-:-:S05]  /*0200*/  IADD3 R8, PT, PT, RZ, -R7, RZ ;  /* 0x80000007ff087210 */ /* 0x008fca0007ffe0ff */
[----:B------:R-:W-:Y:S01]  /*0210*/  IMAD R3, R8, R9, RZ ;  /* 0x0000000908037224 */ /* 0x000fe200078e02ff */
[----:B------:R-:W-:Y:S01]  /*0220*/  IABS R2, R82 ;  /* 0x0000005200027213 */ /* 0x000fe20000000000 */
[----:B------:R-:W3:Y:S02]  /*0230*/  LDC.64 R34, c[0x0][0x4a0] ;  /* 0x00012800ff227b82 */ /* 0x000ee40000000a00 */
[----:B------:R-:W-:-:S06]  /*0240*/  IMAD.HI.U32 R7, R7, R3, R6 ;  /* 0x0000000307077227 */ /* 0x000fcc00078e0006 */
[----:B------:R-:W-:Y:S01]  /*0250*/  IMAD.HI.U32 R7, R7, R2, RZ ;  /* 0x0000000207077227 */ /* 0x000fe200078e00ff */
[----:B------:R-:W3:Y:S04]  /*0260*/  LDC.64 R60, c[0x0][0x460] ;  /* 0x00011800ff3c7b82 */ /* 0x000ee80000000a00 */
[----:B------:R-:W-:-:S05]  /*0270*/  IADD3 R0, PT, PT, -R7, RZ, RZ ;  /* 0x000000ff07007210 */ /* 0x000fca0007ffe1ff */
[----:B------:R-:W-:-:S05]  /*0280*/  IMAD R0, R9, R0, R2 ;  /* 0x0000000009007224 */ /* 0x000fca00078e0202 */
[----:B------:R-:W-:-:S13]  /*0290*/  ISETP.GT.U32.AND P1, PT, R9, R0, PT ;  /* 0x000000000900720c */ /* 0x000fda0003f24070 */
[----:B------:R-:W-:-:S04]  /*02a0*/  @!P1 IADD3 R0, PT, PT, R0, -R9, RZ ;  /* 0x8000000900009210 */ /* 0x000fc80007ffe0ff */
[----:B------:R-:W-:Y:S02]  /*02b0*/  ISETP.GE.U32.AND P0, PT, R0, R9, PT ;  /* 0x000000090000720c */ /* 0x000fe40003f06070 */
[----:B------:R-:W4:Y:S01]  /*02c0*/  LDC.64 R8, c[0x0][0x480] ;  /* 0x00012000ff087b82 */ /* 0x000f220000000a00 */
[----:B------:R-:W-:Y:S02]  /*02d0*/  LOP3.LUT R0, R82, R13, RZ, 0x3c, !PT ;  /* 0x0000000d52007212 */ /* 0x000fe400078e3cff */
[----:B------:R-:W-:Y:S02]  /*02e0*/  @!P1 IADD3 R7, PT, PT, R7, 0x1, RZ ;  /* 0x0000000107079810 */ /* 0x000fe40007ffe0ff */
[----:B------:R-:W-:Y:S02]  /*02f0*/  ISETP.GE.AND P2, PT, R0, RZ, PT ;  /* 0x000000ff0000720c */ /* 0x000fe40003f46270 */
[----:B------:R-:W-:-:S04]  /*0300*/  ISETP.NE.AND P1, PT, R13, RZ, PT ;  /* 0x000000ff0d00720c */ /* 0x000fc80003f25270 */
[----:B------:R-:W-:-:S04]  /*0310*/  @P0 IADD3 R7, PT, PT, R7, 0x1, RZ ;  /* 0x0000000107070810 */ /* 0x000fc80007ffe0ff */
[----:B------:R-:W-:-:S04]  /*0320*/  MOV R11, R7 ;  /* 0x00000007000b7202 */ /* 0x000fc80000000f00 */
[----:B------:R-:W-:Y:S02]  /*0330*/  @!P2 IADD3 R11, PT, PT, -R11, RZ, RZ ;  /* 0x000000ff0b0ba210 */ /* 0x000fe40007ffe1ff */
[----:B------:R-:W-:Y:S02]  /*0340*/  @!P1 LOP3.LUT R11, RZ, R13, RZ, 0x33, !PT ;  /* 0x0000000dff0b9212 */ /* 0x000fe400078e33ff */
[----:B----4-:R-:W-:Y:S02]  /*0350*/  ISETP.NE.U32.AND P0, PT, R8, RZ, PT ;  /* 0x000000ff0800720c */ /* 0x010fe40003f05070 */
[----:B------:R-:W-:Y:S01]  /*0360*/  SHF.R.S32.HI R13, RZ, 0x1f, R11 ;  /* 0x0000001fff0d7819 */ /* 0x000fe2000001140b */
[----:B------:R-:W-:Y:S01]  /*0370*/  UIMAD.WIDE.U32 UR4, UR18, UR8, URZ ;  /* 0x00000008120472a5 */ /* 0x000fe2000f8e00ff */
[----:B------:R-:W-:Y:S01]  /*0380*/  ISETP.NE.AND.EX P0, PT, R9, RZ, PT, P0 ;  /* 0x000000ff0900720c */ /* 0x000fe20003f05300 */
[----:B------:R-:W-:Y:S02]  /*0390*/  UIMAD.WIDE.U32 UR6, UR18, UR12, URZ ;  /* 0x0000000c120672a5 */ /* 0x000fe4000f8e00ff */
[-C--:B------:R-:W-:Y:S01]  /*03a0*/  IMAD R0, R13, R18.reuse, RZ ;  /* 0x000000120d007224 */ /* 0x080fe200078e02ff */
[----:B------:R-:W-:Y:S01]  /*03b0*/  UIMAD UR8, UR18, UR9, UR5 ;  /* 0x00000009120872a4 */ /* 0x000fe2000f8e0205 */
[----:B------:R-:W-:Y:S01]  /*03c0*/  IMAD.WIDE.U32 R8, R11, R18, RZ ;  /* 0x000000120b087225 */ /* 0x000fe200078e00ff */
[----:B------:R-:W-:-:S03]  /*03d0*/  MOV R2, UR4 ;  /* 0x0000000400027c02 */ /* 0x000fc60008000f00 */
[----:B------:R-:W-:Y:S01]  /*03e0*/  IMAD R19, R11, R19, R0 ;  /* 0x000000130b137224 */ /* 0x000fe200078e0200 */
[----:B------:R-:W-:Y:S01]  /*03f0*/  MOV R3, UR5 ;  /* 0x0000000500037c02 */ /* 0x000fe20008000f00 */
[----:B------:R-:W-:Y:S01]  /*0400*/  UIMAD UR4, UR18, UR13, UR7 ;  /* 0x0000000d120472a4 */ /* 0x000fe2000f8e0207 */
[----:B------:R-:W-:Y:S02]  /*0410*/  MOV R3, UR8 ;  /* 0x0000000800037c02 */ /* 0x000fe40008000f00 */
[----:B------:R-:W-:Y:S02]  /*0420*/  MOV R4, UR6 ;  /* 0x0000000600047c02 */ /* 0x000fe40008000f00 */
[----:B------:R-:W-:Y:S01]  /*0430*/  MOV R5, UR7 ;  /* 0x0000000700057c02 */ /* 0x000fe20008000f00 */
[----:B------:R-:W4:Y:S01]  /*0440*/  LDCU.64 UR6, c[0x0][0x498] ;  /* 0x00009300ff0677ac */ /* 0x000f220008000a00 */
[----:B------:R-:W-:Y:S02]  /*0450*/  IADD3 R9, PT, PT, R9, R19, RZ ;  /* 0x0000001309097210 */ /* 0x000fe40007ffe0ff */
[----:B------:R-:W3:Y:S01]  /*0460*/  @P0 LDC R19, c[0x0][0x384] ;  /* 0x0000e100ff130b82 */ /* 0x000ee20000000800 */
[----:B------:R-:W-:Y:S01]  /*0470*/  IMAD.WIDE.U32 R2, R82, UR10, R2 ;  /* 0x0000000a52027c25 */ /* 0x000fe2000f8e0002 */
[----:B-1----:R-:W-:-:S02]  /*0480*/  SHF.R.U64 R69, R24, 0x1, R25 ;  /* 0x0000000118457819 */ /* 0x002fc40000001219 */
[----:B------:R-:W-:Y:S01]  /*0490*/  SHF.R.U32.HI R0, RZ, 0x1, R25 ;  /* 0x00000001ff007819 */ /* 0x000fe20000011619 */
[----:B--2---:R-:W-:Y:S01]  /*04a0*/  IMAD.WIDE.U32 R6, R20, UR18, RZ ;  /* 0x0000001214067c25 */ /* 0x004fe2000f8e00ff */
[----:B------:R-:W-:Y:S02]  /*04b0*/  MOV R5, UR4 ;  /* 0x0000000400057c02 */ /* 0x000fe40008000f00 */
[----:B------:R-:W1:Y:S01]  /*04c0*/  LDC.64 R24, c[0x0][0x528] ;  /* 0x00014a00ff187b82 */ /* 0x000e620000000a00 */
[----:B------:R-:W-:Y:S02]  /*04d0*/  IMAD R17, R82, UR11, R3 ;  /* 0x0000000b52117c24 */ /* 0x000fe4000f8e0203 */
[----:B------:R-:W-:Y:S02]  /*04e0*/  IMAD R7, R21, UR18, R7 ;  /* 0x0000001215077c24 */ /* 0x000fe4000f8e0207 */
[----:B------:R-:W-:-:S03]  /*04f0*/  IMAD.WIDE.U32 R68, R69, UR18, R8 ;  /* 0x0000001245447c25 */ /* 0x000fc6000f8e0008 */
[----:B------:R-:W2:Y:S01]  /*0500*/  @P0 LDC R21, c[0x0][0x38c] ;  /* 0x0000e300ff150b82 */ /* 0x000ea20000000800 */
[----:B------:R-:W-:Y:S01]  /*0510*/  IMAD R3, R0, UR18, RZ ;  /* 0x0000001200037c24 */ /* 0x000fe2000f8e02ff */
[----:B------:R-:W-:Y:S01]  /*0520*/  LEA R9, R29, 0xffffff80, 0x7 ;  /* 0xffffff801d097811 */ /* 0x000fe200078e38ff */
[----:B------:R-:W-:-:S03]  /*0530*/  IMAD.WIDE.U32 R4, R82, UR14, R4 ;  /* 0x0000000e52047c25 */ /* 0x000fc6000f8e0004 */
[----:B------:R-:W-:Y:S01]  /*0540*/  IADD3 R0, PT, PT, R69, R3, RZ ;  /* 0x0000000345007210 */ /* 0x000fe20007ffe0ff */
[----:B------:R-:W-:Y:S01]  /*0550*/  IMAD R8, R13, R22, RZ ;  /* 0x000000160d087224 */ /* 0x000fe200078e02ff */
[----:B0-----:R-:W-:Y:S01]  /*0560*/  LEA R69, P1, R68, R26, 0x3 ;  /* 0x0000001a44457211 */ /* 0x001fe200078218ff */
[----:B------:R-:W-:Y:S01]  /*0570*/  IMAD R15, R82, UR15, R5 ;  /* 0x0000000f520f7c24 */ /* 0x000fe2000f8e0205 */
[----:B------:R-:W-:Y:S01]  /*0580*/  IADD3 R37, P3, PT, R9, R4, RZ ;  /* 0x0000000409257210 */ /* 0x000fe20007f7e0ff */
[----:B----4-:R-:W-:Y:S01]  /*0590*/  UIMAD.WIDE.U32 UR4, UR18, UR6, URZ ;  /* 0x00000006120472a5 */ /* 0x010fe2000f8e00ff */
[C---:B------:R-:W-:Y:S01]  /*05a0*/  IMAD.WIDE.U32 R6, R11.reuse, R22, R6 ;  /* 0x000000160b067225 */ /* 0x040fe200078e0006 */
[----:B------:R-:W-:Y:S01]  /*05b0*/  LEA.HI.X R68, R68, R27, R0, 0x3, P1 ;  /* 0x0000001b44447211 */ /* 0x000fe200008f1c00 */
[----:B------:R-:W0:Y:S02]  /*05c0*/  @P0 LDC.64 R4, c[0x0][0x480] ;  /* 0x00012000ff040b82 */ /* 0x000e240000000a00 */
[----:B------:R-:W-:Y:S01]  /*05d0*/  IMAD R3, R11, R23, R8 ;  /* 0x000000170b037224 */ /* 0x000fe200078e0208 */
[----:B------:R-:W-:Y:S01]  /*05e0*/  UIMAD UR5, UR18, UR7, UR5 ;  /* 0x00000007120572a4 */ /* 0x000fe2000f8e0205 */
[----:B------:R-:W4:Y:S04]  /*05f0*/  LDCU.64 UR6, c[0x0][0x4c8] ;  /* 0x00009900ff0677ac */ /* 0x000f280008000a00 */
[----:B------:R-:W1:Y:S01]  /*0600*/  LDC.64 R22, c[0x0][0x468] ;  /* 0x00011a00ff167b82 */ /* 0x000e620000000a00 */
[----:B---3--:R-:W-:-:S07]  /*0610*/  @P0 IMAD R0, R19, UR18, R82 ;  /* 0x0000001213000c24 */ /* 0x008fce000f8e0252 */
[----:B------:R-:W3:Y:S08]  /*0620*/  LDC.64 R26, c[0x0][0x450] ;  /* 0x00011400ff1a7b82 */ /* 0x000ef00000000a00 */
[----:B------:R-:W3:Y:S01]  /*0630*/  LDC.64 R12, c[0x0][0x4a8] ;  /* 0x00012a00ff0c7b82 */ /* 0x000ee20000000a00 */
[----:B------:R-:W-:Y:S01]  /*0640*/  @P0 IMAD R0, R0, R29, RZ ;  /* 0x0000001d00000224 */ /* 0x000fe200078e02ff */
[----:B------:R-:W-:-:S02]  /*0650*/  LEA R11, R29, 0xffffff00, 0x8 ;  /* 0xffffff001d0b7811 */ /* 0x000fc400078e40ff */
[----:B------:R-:W-:Y:S01]  /*0660*/  IADD3 R8, PT, PT, R7, R3, RZ ;  /* 0x0000000307087210 */ /* 0x000fe20007ffe0ff */
[----:B--2---:R-:W-:Y:S01]  /*0670*/  @P0 IMAD R7, R0, R21, RZ ;  /* 0x0000001500070224 */ /* 0x004fe200078e02ff */
[----:B------:R-:W-:Y:S02]  /*0680*/  ISETP.GE.AND P1, PT, R29, 0x1, PT ;  /* 0x000000011d00780c */ /* 0x000fe40003f26270 */
[----:B------:R-:W-:Y:S01]  /*0690*/  IADD3 R39, P2, PT, R9, R2, RZ ;  /* 0x0000000209277210 */ /* 0x000fe20007f5e0ff */
[C---:B------:R-:W-:Y:S01]  /*06a0*/  IMAD.WIDE.U32 R2, R82.reuse, R34, UR4 ;  /* 0x0000000452027e25 */ /* 0x040fe2000f8e0022 */
[----:B------:R-:W-:Y:S02]  /*06b0*/  SHF.R.S32.HI R0, RZ, 0x1f, R9 ;  /* 0x0000001fff007819 */ /* 0x000fe40000011409 */
[----:B------:R-:W-:Y:S01]  /*06c0*/  IADD3 R6, P4, PT, R11, R6, RZ ;  /* 0x000000060b067210 */ /* 0x000fe20007f9e0ff */
[----:B------:R-:W-:Y:S01]  /*06d0*/  IMAD R35, R82, R35, R3 ;  /* 0x0000002352237224 */ /* 0x000fe200078e0203 */
[----:B------:R-:W-:-:S02]  /*06e0*/  IADD3.X R10, PT, PT, R0, R17, RZ, P2, !PT ;  /* 0x00000011000a7210 */ /* 0x000fc400017fe4ff */
[----:B------:R-:W-:Y:S02]  /*06f0*/  LEA.HI.X.SX32 R33, R11, R8, 0x1, P4 ;  /* 0x000000080b217211 */ /* 0x000fe400020f0eff */
[----:B------:R-:W-:Y:S02]  /*0700*/  LEA R60, P2, R39, R60, 0x2 ;  /* 0x0000003c273c7211 */ /* 0x000fe400078410ff */
[----:B------:R-:W-:Y:S02]  /*0710*/  CS2R R72, SRZ ;  /* 0x0000000000487805 */ /* 0x000fe4000001ff00 */
[----:B------:R-:W-:Y:S01]  /*0720*/  IADD3 R2, P4, PT, R9, R2, RZ ;  /* 0x0000000209027210 */ /* 0x000fe20007f9e0ff */
[----:B----4-:R-:W-:Y:S01]  /*0730*/  IMAD.WIDE.U32 R74, R82, UR6, RZ ;  /* 0x00000006524a7c25 */ /* 0x010fe2000f8e00ff */
[----:B------:R-:W-:Y:S02]  /*0740*/  IADD3.X R8, PT, PT, R0, R15, RZ, P3, !PT ;  /* 0x0000000f00087210 */ /* 0x000fe40001ffe4ff */
[----:B------:R-:W-:Y:S01]  /*0750*/  LEA.HI.X R39, R39, R61, R10, 0x2, P2 ;  /* 0x0000003d27277211 */ /* 0x000fe200010f140a */
[----:B0-----:R-:W-:Y:S01]  /*0760*/  @P0 IMAD.WIDE R72, R7, 0x10, R4 ;  /* 0x0000001007480825 */ /* 0x001fe200078e0204 */
[----:B-1----:R-:W-:-:S02]  /*0770*/  LEA R38, P3, R37, R22, 0x2 ;  /* 0x0000001625267211 */ /* 0x002fc400078610ff */
[----:B------:R-:W-:Y:S01]  /*0780*/  IADD3.X R35, PT, PT, R0, R35, RZ, P4, !PT ;  /* 0x0000002300237210 */ /* 0x000fe200027fe4ff */
[----:B---3--:R-:W-:Y:S01]  /*0790*/  IMAD.WIDE.U32 R76, R82, R12, RZ ;  /* 0x0000000c524c7225 */ /* 0x008fe200078e00ff */
[----:B------:R-:W-:Y:S02]  /*07a0*/  LEA R36, P0, R2, R24, 0x2 ;  /* 0x0000001802247211 */ /* 0x000fe400078010ff */
[----:B------:R-:W-:Y:S01]  /*07b0*/  LEA R34, P2, R6, R26, 0x2 ;  /* 0x0000001a06227211 */ /* 0x000fe200078410ff */
[C---:B------:R-:W-:Y:S01]  /*07c0*/  IMAD R67, R82.reuse, UR7, R75 ;  /* 0x0000000752437c24 */ /* 0x040fe2000f8e024b */
[----:B------:R-:W-:Y:S01]  /*07d0*/  LEA.HI.X R37, R37, R23, R8, 0x2, P3 ;  /* 0x0000001725257211 */ /* 0x000fe200018f1408 */
[----:B------:R-:W-:Y:S01]  /*07e0*/  IMAD R66, R82, R13, R77 ;  /* 0x0000000d52427224 */ /* 0x000fe200078e024d */
[----:B------:R-:W-:Y:S02]  /*07f0*/  LEA.HI.X R35, R2, R25, R35, 0x2, P0 ;  /* 0x0000001902237211 */ /* 0x000fe400000f1423 */
[----:B------:R-:W-:-:S02]  /*0800*/  CS2R R64, SRZ ;  /* 0x0000000000407805 */ /* 0x000fc4000001ff00 */
[----:B------:R-:W-:Y:S01]  /*0810*/  LEA.HI.X R33, R6, R27, R33, 0x2, P2 ;  /* 0x0000001b06217211 */ /* 0x000fe200010f1421 */
[----:B------:R-:W-:Y:S06]  /*0820*/  @!P1 BRA `(.L_x_17527) ;  /* 0x0000005000a49947 */ /* 0x000fec0003800000 */
[----:B------:R-:W0:Y:S01]  /*0830*/  S2R R63, SR_TID.X ;  /* 0x00000000003f7919 */ /* 0x000e220000002100 */
[----:B------:R-:W1:Y:S01]  /*0840*/  LDCU.64 UR6, c[0x0][0x3a0] ;  /* 0x00007400ff0677ac */ /* 0x000e620008000a00 */
[----:B------:R-:W2:Y:S01]  /*0850*/  S2UR UR5, SR_CgaCtaId ;  /* 0x00000000000579c3 */ /* 0x000ea20000008800 */
[----:B------:R-:W-:Y:S01]  /*0860*/  CS2R R64, SRZ ;  /* 0x0000000000407805 */ /* 0x000fe2000001ff00 */
[----:B------:R-:W3:Y:S01]  /*0870*/  LDCU.64 UR8, c[0x0][0x3b8] ;  /* 0x00007700ff0877ac */ /* 0x000ee20008000a00 */
        /* <DEDUP_REMOVED lines=9> */
[C---:B------:R-:W-:Y:S02]  /*0910*/  IADD3 R8, PT, PT, R63.reuse, 0x80, RZ ;  /* 0x000000803f087810 */ /* 0x040fe40007ffe0ff */
        /* <DEDUP_REMOVED lines=14> */
[CC--:B------:R-:W-:Y:S02]  /*0a00*/  LEA.HI R28, R63.reuse, R63.reuse, RZ, 0x1b ;  /* 0x0000003f3f1c7211 */ /* 0x0c0fe400078fd8ff */
[-C--:B------:R-:W-:Y:S02]  /*0a10*/  LEA.HI R2, R2, R63.reuse, RZ, 0x1b ;  /* 0x0000003f02027211 */ /* 0x080fe400078fd8ff */
[-C--:B------:R-:W-:Y:S02]  /*0a20*/  LEA.HI R4, R4, R63.reuse, RZ, 0x1b ;  /* 0x0000003f04047211 */ /* 0x080fe400078fd8ff */
[----:B------:R-:W-:Y:S02]  /*0a30*/  LEA.HI R6, R6, R63, RZ, 0x1b ;  /* 0x0000003f06067211 */ /* 0x000fe400078fd8ff */
[----:B------:R-:W-:Y:S02]  /*0a40*/  LOP3.LUT R18, R32, 0x1f00, RZ, 0xc0, !PT ;  /* 0x00001f0020127812 */ /* 0x000fe400078ec0ff */
[----:B------:R-:W-:-:S02]  /*0a50*/  LEA.HI R17, R63, R32, RZ, 0x1e ;  /* 0x000000203f117211 */ /* 0x000fc400078ff0ff */
[----:B------:R-:W-:Y:S02]  /*0a60*/  LEA.HI R15, R32, R32, RZ, 0x1b ;  /* 0x00000020200f7211 */ /* 0x000fe400078fd8ff */
[----:B------:R-:W-:Y:S02]  /*0a70*/  IADD3 R16, PT, PT, R0, R20, RZ ;  /* 0x0000001400107210 */ /* 0x000fe40007ffe0ff */
[----:B------:R-:W-:Y:S02]  /*0a80*/  LEA R23, R8, UR5, 0x2 ;  /* 0x0000000508177c11 */ /* 0x000fe4000f8e10ff */
[----:B------:R-:W-:Y:S02]  /*0a90*/  LEA R22, R10, UR5, 0x2 ;  /* 0x000000050a167c11 */ /* 0x000fe4000f8e10ff */
[----:B------:R-:W-:Y:S02]  /*0aa0*/  LEA R21, R12, UR5, 0x2 ;  /* 0x000000050c157c11 */ /* 0x000fe4000f8e10ff */
[----:B------:R-:W-:-:S02]  /*0ab0*/  LEA R19, R14, UR5, 0x2 ;  /* 0x000000050e137c11 */ /* 0x000fc4000f8e10ff */
[----:B-1----:R-:W-:Y:S02]  /*0ac0*/  MOV R31, UR6 ;  /* 0x00000006001f7c02 */ /* 0x002fe40008000f00 */
[C---:B------:R-:W-:Y:S02]  /*0ad0*/  LOP3.LUT R30, R63.reuse, 0x1f, RZ, 0xc0, !PT ;  /* 0x0000001f3f1e7812 */ /* 0x040fe400078ec0ff */
[----:B------:R-:W-:Y:S02]  /*0ae0*/  IADD3 R29, PT, PT, R63, 0x200, RZ ;  /* 0x000002003f1d7810 */ /* 0x000fe40007ffe0ff */
        /* <DEDUP_REMOVED lines=15> */
.L_x_17572:
        /* <DEDUP_REMOVED lines=19> */
[----:B------:R0:W4:Y:S01]  /*0d10*/  @!P3 LDG.E R46, desc[UR16][R40.64+0x180] ;  /* 0x00018010282eb981 */ /* 0x000122000c1e1900 */
[----:B------:R-:W1:Y:S01]  /*0d20*/  S2UR UR6, SR_CgaCtaId ;  /* 0x00000000000679c3 */ /* 0x000e620000008800 */
[----:B------:R-:W-:Y:S01]  /*0d30*/  UMOV UR4, 0x400 ;  /* 0x0000040000047882 */ /* 0x000fe20000000000 */
[----:B------:R-:W-:Y:S01]  /*0d40*/  HFMA2 R56, -RZ, RZ, 0, 0 ;  /* 0x00000000ff387431 */ /* 0x000fe200000001ff */
[----:B------:R-:W1:Y:S01]  /*0d50*/  S2R R83, SR_LANEID ;  /* 0x0000000000537919 */ /* 0x000e620000000000 */
[----:B------:R-:W-:-:S02]  /*0d60*/  IADD3 R84, P4, PT, R53, R38, RZ ;  /* 0x0000002635547210 */ /* 0x000fc40007f9e0ff */
[----:B------:R-:W-:Y:S02]  /*0d70*/  MOV R54, RZ ;  /* 0x000000ff00367202 */ /* 0x000fe40000000f00 */
[----:B------:R-:W-:Y:S01]  /*0d80*/  MOV R58, RZ ;  /* 0x000000ff003a7202 */ /* 0x000fe20000000f00 */
[----:B0-----:R-:W-:Y:S01]  /*0d90*/  HFMA2 R40, -RZ, RZ, 0, 0 ;  /* 0x00000000ff287431 */ /* 0x001fe200000001ff */
[----:B------:R-:W-:Y:S01]  /*0da0*/  IADD3.X R85, PT, PT, RZ, R37, RZ, P4, !PT ;  /* 0x00000025ff557210 */ /* 0x000fe200027fe4ff */
[----:B-1----:R-:W-:-:S06]  /*0db0*/  ULEA UR6, UR6, UR4, 0x18 ;  /* 0x0000000406067291 */ /* 0x002fcc000f8ec0ff */
[C---:B------:R-:W-:Y:S02]  /*0dc0*/  LEA R3, R83.reuse, UR6, 0x2 ;  /* 0x0000000653037c11 */ /* 0x040fe4000f8e10ff */
[----:B------:R-:W-:-:S03]  /*0dd0*/  LEA R2, R83, UR6, 0x4 ;  /* 0x0000000653027c11 */ /* 0x000fc6000f8e20ff */
[----:B--2---:R0:W-:Y:S04]  /*0de0*/  STS [R3], R0 ;  /* 0x0000000003007388 */ /* 0x0041e80000000800 */
[----:B---3--:R-:W-:Y:S04]  /*0df0*/  STS [R3+0x80], R42 ;  /* 0x0000802a03007388 */ /* 0x008fe80000000800 */
[----:B----4-:R-:W-:Y:S04]  /*0e00*/  STS [R3+0x100], R44 ;  /* 0x0001002c03007388 */ /* 0x010fe80000000800 */
[----:B------:R1:W-:Y:S01]  /*0e10*/  STS [R3+0x180], R46 ;  /* 0x0001802e03007388 */ /* 0x0003e20000000800 */
[----:B------:R-:W-:-:S03]  /*0e20*/  NOP ;  /* 0x0000000000007918 */ /* 0x000fc60000000000 */
[----:B------:R-:W-:Y:S01]  /*0e30*/  LDS.128 R48, [R2] ;  /* 0x0000000002307984 */ /* 0x000fe20000000c00 */
[----:B0-----:R-:W-:Y:S01]  /*0e40*/  HFMA2 R0, -RZ, RZ, 0, 0 ;  /* 0x00000000ff007431 */ /* 0x001fe200000001ff */
[----:B------:R-:W-:Y:S01]  /*0e50*/  BAR.SYNC.DEFER_BLOCKING 0x0 ;  /* 0x0000000000007b1d */ /* 0x000fe20000010000 */
[----:B------:R-:W-:Y:S01]  /*0e60*/  HFMA2 R92, -RZ, RZ, 0, 0 ;  /* 0x00000000ff5c7431 */ /* 0x000fe200000001ff */
[----:B------:R-:W-:Y:S02]  /*0e70*/  IADD3 R52, P4, PT, R53, R36, RZ ;  /* 0x0000002435347210 */ /* 0x000fe40007f9e0ff */
[----:B------:R-:W-:Y:S02]  /*0e80*/  MOV R90, RZ ;  /* 0x000000ff005a7202 */ /* 0x000fe40000000f00 */
[----:B------:R-:W-:Y:S02]  /*0e90*/  MOV R94, RZ ;  /* 0x000000ff005e7202 */ /* 0x000fe40000000f00 */
[----:B-1----:R-:W0:Y:S08]  /*0ea0*/  LDC.64 R46, c[0x0][0x410] ;  /* 0x00010400ff2e7b82 */ /* 0x002e300000000a00 */
[----:B------:R-:W1:Y:S01]  /*0eb0*/  LDC.64 R44, c[0x0][0x418] ;  /* 0x00010600ff2c7b82 */ /* 0x000e620000000a00 */
[----:B------:R-:W2:Y:S04]  /*0ec0*/  @!P0 LDG.E R40, desc[UR16][R84.64] ;  /* 0x0000001054288981 */ /* 0x000ea8000c1e1900 */
[----:B------:R-:W3:Y:S04]  /*0ed0*/  @!P1 LDG.E R54, desc[UR16][R84.64+0x80] ;  /* 0x0000801054369981 */ /* 0x000ee8000c1e1900 */
[----:B------:R-:W4:Y:S04]  /*0ee0*/  @!P2 LDG.E R56, desc[UR16][R84.64+0x100] ;  /* 0x000100105438a981 */ /* 0x000f28000c1e1900 */
[----:B------:R-:W4:Y:S01]  /*0ef0*/  @!P3 LDG.E R58, desc[UR16][R84.64+0x180] ;  /* 0x00018010543ab981 */ /* 0x000f22000c1e1900 */
[----:B------:R-:W-:-:S03]  /*0f00*/  IADD3.X R53, PT, PT, RZ, R35, RZ, P4, !PT ;  /* 0x00000023ff357210 */ /* 0x000fc600027fe4ff */
[----:B--2---:R-:W-:Y:S04]  /*0f10*/  STS [R3], R40 ;  /* 0x0000002803007388 */ /* 0x004fe80000000800 */
[----:B---3--:R-:W-:Y:S04]  /*0f20*/  STS [R3+0x80], R54 ;  /* 0x0000803603007388 */ /* 0x008fe80000000800 */
[----:B----4-:R-:W-:Y:S04]  /*0f30*/  STS [R3+0x100], R56 ;  /* 0x0001003803007388 */ /* 0x010fe80000000800 */
        /* <DEDUP_REMOVED lines=50> */
.L_x_17529:
[----:B------:R-:W-:Y:S05]  /*1260*/  BSYNC.RECONVERGENT B0 ;  /* 0x0000000000007941 */ /* 0x000fea0003800200 */
.L_x_17528:
        /* <DEDUP_REMOVED lines=34> */
.L_x_17531:
[----:B------:R-:W-:Y:S05]  /*1490*/  BSYNC.RECONVERGENT B0 ;  /* 0x0000000000007941 */ /* 0x000fea0003800200 */
.L_x_17530:
        /* <DEDUP_REMOVED lines=36> */
.L_x_17533:
[----:B------:R-:W-:Y:S05]  /*16e0*/  BSYNC.RECONVERGENT B0 ;  /* 0x0000000000007941 */ /* 0x000fea0003800200 */
.L_x_17532:
        /* <DEDUP_REMOVED lines=32> */
.L_x_17535:
[----:B------:R-:W-:Y:S05]  /*18f0*/  BSYNC.RECONVERGENT B0 ;  /* 0x0000000000007941 */ /* 0x000fea0003800200 */
.L_x_17534:
        /* <DEDUP_REMOVED lines=15> */
[C---:B0-----:R-:W-:Y:S02]  /*19f0*/  LEA R46, P4, R40.reuse, UR8, 0x2 ;  /* 0x00000008282e7c11 */ /* 0x041fe4000f8810ff */
[----:B------:R-:W-:Y:S01]  /*1a00*/  MOV R96, RZ ;  /* 0x000000ff00607202 */ /* 0x000fe20000000f00 */
[----:B------:R-:W0:Y:S01]  /*1a10*/  LDCU.64 UR12, c[0x0][0x490] ;  /* 0x00009200ff0c77ac */ /* 0x000e220008000a00 */
[----:B------:R-:W-:Y:S02]  /*1a20*/  LEA.HI.X R47, R40, UR9, R41, 0x2, P4 ;  /* 0x00000009282f7c11 */ /* 0x000fe4000a0f1429 */
[----:B------:R-:W-:Y:S01]  /*1a30*/  LDS.128 R40, [R2] ;  /* 0x0000000002287984 */ /* 0x000fe20000000c00 */
[----:B------:R-:W4:Y:S01]  /*1a40*/  LDCU.64 UR8, c[0x0][0x478] ;  /* 0x00008f00ff0877ac */ /* 0x000f220008000a00 */
[----:B------:R-:W-:Y:S06]  /*1a50*/  BAR.SYNC.DEFER_BLOCKING 0x0 ;  /* 0x0000000000007b1d */ /* 0x000fec0000010000 */
[----:B------:R-:W5:Y:S04]  /*1a60*/  @!P0 LDG.E R0, desc[UR16][R46.64] ;  /* 0x000000102e008981 */ /* 0x000f68000c1e1900 */
[----:B------:R-:W3:Y:S04]  /*1a70*/  @!P1 LDG.E R56, desc[UR16][R46.64+0x80] ;  /* 0x000080102e389981 */ /* 0x000ee8000c1e1900 */
[----:B------:R-:W3:Y:S04]  /*1a80*/  @!P2 LDG.E R58, desc[UR16][R46.64+0x100] ;  /* 0x000100102e3aa981 */ /* 0x000ee8000c1e1900 */
[----:B------:R0:W3:Y:S01]  /*1a90*/  @!P3 LDG.E R92, desc[UR16][R46.64+0x180] ;  /* 0x000180102e5cb981 */ /* 0x0000e2000c1e1900 */
[----:B-1----:R-:W-:Y:S01]  /*1aa0*/  IMAD.WIDE.U32 R44, R52, UR18, R90 ;  /* 0x00000012342c7c25 */ /* 0x002fe2000f8e005a */
[----:B------:R-:W-:-:S03]  /*1ab0*/  MOV R102, RZ ;  /* 0x000000ff00667202 */ /* 0x000fc60000000f00 */
[----:B------:R-:W-:Y:S02]  /*1ac0*/  IMAD R45, R53, UR18, R45 ;  /* 0x00000012352d7c24 */ /* 0x000fe4000f8e022d */
[----:B--2---:R-:W-:-:S04]  /*1ad0*/  IMAD.WIDE.U32 R44, R82, R54, R44 ;  /* 0x00000036522c7225 */ /* 0x004fc800078e002c */
[----:B------:R-:W-:Y:S01]  /*1ae0*/  IMAD R52, R82, R55, R45 ;  /* 0x0000003752347224 */ /* 0x000fe200078e022d */
[----:B------:R-:W-:-:S04]  /*1af0*/  IADD3 R45, P4, PT, R24, R44, RZ ;  /* 0x0000002c182d7210 */ /* 0x000fc80007f9e0ff */
[----:B0-----:R-:W-:Y:S02]  /*1b00*/  IADD3.X R46, PT, PT, RZ, R52, RZ, P4, !PT ;  /* 0x00000034ff2e7210 */ /* 0x001fe400027fe4ff */
[----:B----4-:R-:W-:-:S04]  /*1b10*/  LEA R44, P4, R45, UR8, 0x2 ;  /* 0x000000082d2c7c11 */ /* 0x010fc8000f8810ff */
[----:B------:R-:W-:Y:S01]  /*1b20*/  LEA.HI.X R45, R45, UR9, R46, 0x2, P4 ;  /* 0x000000092d2d7c11 */ /* 0x000fe2000a0f142e */
[----:B------:R-:W0:Y:S01]  /*1b30*/  LDCU.64 UR8, c[0x0][0x510] ;  /* 0x0000a200ff0877ac */ /* 0x000e220008000a00 */
[----:B-----5:R-:W-:Y:S04]  /*1b40*/  STS [R3], R0 ;  /* 0x0000000003007388 */ /* 0x020fe80000000800 */
[----:B---3--:R-:W-:Y:S04]  /*1b50*/  STS [R3+0x80], R56 ;  /* 0x0000803803007388 */ /* 0x008fe80000000800 */
[----:B------:R-:W-:Y:S04]  /*1b60*/  STS [R3+0x100], R58 ;  /* 0x0001003a03007388 */ /* 0x000fe80000000800 */
[----:B------:R-:W-:Y:S01]  /*1b70*/  STS [R3+0x180], R92 ;  /* 0x0001805c03007388 */ /* 0x000fe20000000800 */
[----:B------:R-:W-:-:S03]  /*1b80*/  NOP ;  /* 0x0000000000007918 */ /* 0x000fc60000000000 */
[----:B------:R-:W1:Y:S01]  /*1b90*/  LDS.128 R52, [R2] ;  /* 0x0000000002347984 */ /* 0x000e620000000c00 */
[----:B------:R-:W-:Y:S06]  /*1ba0*/  BAR.SYNC.DEFER_BLOCKING 0x0 ;  /* 0x0000000000007b1d */ /* 0x000fec0000010000 */
[----:B------:R-:W2:Y:S04]  /*1bb0*/  @!P0 LDG.E R94, desc[UR16][R44.64] ;  /* 0x000000102c5e8981 */ /* 0x000ea8000c1e1900 */
[----:B------:R-:W3:Y:S04]  /*1bc0*/  @!P1 LDG.E R96, desc[UR16][R44.64+0x80] ;  /* 0x000080102c609981 */ /* 0x000ee8000c1e1900 */
[----:B------:R-:W4:Y:S04]  /*1bd0*/  @!P2 LDG.E R100, desc[UR16][R44.64+0x100] ;  /* 0x000100102c64a981 */ /* 0x000f28000c1e1900 */
[----:B------:R-:W5:Y:S01]  /*1be0*/  @!P3 LDG.E R102, desc[UR16][R44.64+0x180] ;  /* 0x000180102c66b981 */ /* 0x000f62000c1e1900 */
[----:B-1----:R-:W-:Y:S01]  /*1bf0*/  FMUL.FTZ R46, R53, -1.4426950216293334961 ;  /* 0xbfb8aa3b352e7820 */ /* 0x002fe20000410000 */
[----:B------:R-:W-:Y:S01]  /*1c00*/  FMUL.FTZ R59, R55, -1.4426950216293334961 ;  /* 0xbfb8aa3b373b7820 */ /* 0x000fe20000410000 */
[----:B------:R-:W-:Y:S01]  /*1c10*/  FMUL.FTZ R0, R52, -1.4426950216293334961 ;  /* 0xbfb8aa3b34007820 */ /* 0x000fe20000410000 */
[----:B------:R-:W-:Y:S01]  /*1c20*/  FMUL.FTZ R58, R54, -1.4426950216293334961 ;  /* 0xbfb8aa3b363a7820 */ /* 0x000fe20000410000 */
[----:B------:R-:W-:Y:S01]  /*1c30*/  MUFU.EX2 R57, R46 ;  /* 0x0000002e00397308 */ /* 0x000fe20000000800 */
[----:B------:R-:W-:Y:S01]  /*1c40*/  ISETP.NE.AND P5, PT, R63, RZ, PT ;  /* 0x000000ff3f00720c */ /* 0x000fe20003fa5270 */
[----:B------:R-:W-:-:S04]  /*1c50*/  UISETP.NE.U32.AND UP0, UPT, UR12, URZ, UPT ;  /* 0x000000ff0c00728c */ /* 0x000fc8000bf05070 */
[----:B------:R-:W-:Y:S02]  /*1c60*/  UISETP.NE.AND.EX UP0, UPT, UR13, URZ, UPT, UP0 ;  /* 0x000000ff0d00728c */ /* 0x000fe4000bf05300 */
[----:B------:R-:W1:Y:S08]  /*1c70*/  MUFU.EX2 R92, R59 ;  /* 0x0000003b005c7308 */ /* 0x000e700000000800 */
[----:B------:R-:W0:Y:S08]  /*1c80*/  MUFU.EX2 R0, R0 ;  /* 0x0000000000007308 */ /* 0x000e300000000800 */
[----:B------:R-:W0:Y:S01]  /*1c90*/  MUFU.EX2 R58, R58 ;  /* 0x0000003a003a7308 */ /* 0x000e220000000800 */
[----:B-1----:R-:W-:Y:S01]  /*1ca0*/  FADD.FTZ R92, R92, 1 ;  /* 0x3f8000005c5c7421 */ /* 0x002fe20000010000 */
[----:B0-----:R-:W-:Y:S01]  /*1cb0*/  FADD.FTZ R56, R0, 1 ;  /* 0x3f80000000387421 */ /* 0x001fe20000010000 */
[----:B------:R-:W-:-:S05]  /*1cc0*/  FADD.FTZ R0, R57, 1 ;  /* 0x3f80000039007421 */ /* 0x000fca0000010000 */
[----:B------:R-:W0:Y:S01]  /*1cd0*/  MUFU.RCP R97, R56 ;  /* 0x0000003800617308 */ /* 0x000e220000001000 */
[----:B------:R-:W-:-:S07]  /*1ce0*/  FADD.FTZ R59, R58, 1 ;  /* 0x3f8000003a3b7421 */ /* 0x000fce0000010000 */
[----:B------:R-:W1:Y:S08]  /*1cf0*/  MUFU.RCP R104, R0 ;  /* 0x0000000000687308 */ /* 0x000e700000001000 */
[----:B------:R-:W1:Y:S01]  /*1d00*/  MUFU.RCP R99, R59 ;  /* 0x0000003b00637308 */ /* 0x000e620000001000 */
[----:B0-----:R-:W-:-:S04]  /*1d10*/  FADD.FTZ R57, -R97, 1 ;  /* 0x3f80000061397421 */ /* 0x001fc80000010100 */
[----:B------:R-:W-:Y:S01]  /*1d20*/  FFMA.FTZ R57, R52, R57, 1 ;  /* 0x3f80000034397423 */ /* 0x000fe20000010039 */
[----:B-1----:R-:W-:-:S04]  /*1d30*/  FADD.FTZ R58, -R104, 1 ;  /* 0x3f800000683a7421 */ /* 0x002fc80000010100 */
[----:B------:R-:W-:Y:S01]  /*1d40*/  FFMA.FTZ R58, R53, R58, 1 ;  /* 0x3f800000353a7423 */ /* 0x000fe2000001003a */
[----:B------:R-:W-:-:S04]  /*1d50*/  FADD.FTZ R93, -R99, 1 ;  /* 0x3f800000635d7421 */ /* 0x000fc80000010100 */
[----:B------:R-:W-:Y:S01]  /*1d60*/  FFMA.FTZ R93, R54, R93, 1 ;  /* 0x3f800000365d7423 */ /* 0x000fe2000001005d */
[----:B--2---:R-:W-:Y:S04]  /*1d70*/  STS [R3], R94 ;  /* 0x0000005e03007388 */ /* 0x004fe80000000800 */
[----:B---3--:R0:W-:Y:S04]  /*1d80*/  STS [R3+0x80], R96 ;  /* 0x0000806003007388 */ /* 0x0081e80000000800 */
[----:B----4-:R-:W-:Y:S04]  /*1d90*/  STS [R3+0x100], R100 ;  /* 0x0001006403007388 */ /* 0x010fe80000000800 */
[----:B-----5:R-:W-:Y:S01]  /*1da0*/  STS [R3+0x180], R102 ;  /* 0x0001806603007388 */ /* 0x020fe20000000800 */
[----:B------:R-:W-:-:S03]  /*1db0*/  NOP ;  /* 0x0000000000007918 */ /* 0x000fc60000000000 */
[----:B------:R-:W1:Y:S01]  /*1dc0*/  LDS.128 R44, [R2] ;  /* 0x00000000022c7984 */ /* 0x000e620000000c00 */
[----:B0-----:R-:W0:Y:S02]  /*1dd0*/  MUFU.RCP R96, R92 ;  /* 0x0000005c00607308 */ /* 0x001e240000001000 */
[----:B0-----:R-:W-:-:S04]  /*1de0*/  FADD.FTZ R56, -R96, 1 ;  /* 0x3f80000060387421 */ /* 0x001fc80000010100 */
        /* <DEDUP_REMOVED lines=14> */
[----:B------:R-:W-:Y:S01]  /*1ed0*/  FMUL.FTZ R97, R52, R97 ;  /* 0x0000006134617220 */ /* 0x000fe20000410000 */
[----:B------:R-:W-:Y:S01]  /*1ee0*/  FMUL.FTZ R104, R53, R104 ;  /* 0x0000006835687220 */ /* 0x000fe20000410000 */
[----:B------:R-:W-:Y:S01]  /*1ef0*/  FMUL.FTZ R99, R54, R99 ;  /* 0x0000006336637220 */ /* 0x000fe20000410000 */
[----:B------:R-:W-:-:S04]  /*1f00*/  FMUL.FTZ R96, R55, R96 ;  /* 0x0000006037607220 */ /* 0x000fc80000410000 */
[----:B------:R-:W0:Y:S01]  /*1f10*/  LDC.64 R92, c[0x0][0x508] ;  /* 0x00014200ff5c7b82 */ /* 0x000e220000000a00 */
[----:B------:R1:W-:Y:S01]  /*1f20*/  STS.128 [R2], R56 ;  /* 0x0000003802007388 */ /* 0x0003e20000000c00 */
[----:B------:R-:W-:-:S03]  /*1f30*/  NOP ;  /* 0x0000000000007918 */ /* 0x000fc60000000000 */
[----:B------:R-:W-:Y:S01]  /*1f40*/  LDS R101, [R3] ;  /* 0x0000000003657984 */ /* 0x000fe20000000800 */
[----:B0-----:R-:W-:-:S03]  /*1f50*/  IMAD.WIDE.U32 R94, R92, UR18, R90 ;  /* 0x000000125c5e7c25 */ /* 0x001fc6000f8e005a */
[----:B------:R-:W-:Y:S01]  /*1f60*/  LDS R103, [R3+0x80] ;  /* 0x0000800003677984 */ /* 0x000fe20000000800 */
[----:B------:R-:W-:-:S03]  /*1f70*/  IMAD R95, R93, UR18, R95 ;  /* 0x000000125d5f7c24 */ /* 0x000fc6000f8e025f */
[----:B------:R-:W-:Y:S01]  /*1f80*/  LDS R105, [R3+0x100] ;  /* 0x0001000003697984 */ /* 0x000fe20000000800 */
[----:B-1----:R-:W-:-:S03]  /*1f90*/  IMAD.WIDE.U32 R56, R82, UR8, R94 ;  /* 0x0000000852387c25 */ /* 0x002fc6000f8e005e */
        /* <DEDUP_REMOVED lines=49> */
[----:B------:R1:W-:Y:S02]  /*22b0*/  @!P3 STG.E desc[UR16][R44.64+0x180], R93 ;  /* 0x0001805d2c00b986 */ /* 0x0003e4000c101910 */
.L_x_17536:
[----:B------:R-:W2:Y:S01]  /*22c0*/  LDCU UR4, c[0x0][0x38c] ;  /* 0x00007180ff0477ac */ /* 0x000ea20008000800 */
[----:B------:R-:W-:Y:S01]  /*22d0*/  FMUL.FTZ R0, R40, R97 ;  /* 0x0000006128007220 */ /* 0x000fe20000410000 */
[----:B------:R-:W-:Y:S01]  /*22e0*/  FMUL.FTZ R104, R41, R104 ;  /* 0x0000006829687220 */ /* 0x000fe20000410000 */
[----:B------:R-:W-:Y:S01]  /*22f0*/  FMUL.FTZ R99, R42, R99 ;  /* 0x000000632a637220 */ /* 0x000fe20000410000 */
[----:B------:R-:W-:Y:S01]  /*2300*/  FMUL.FTZ R96, R43, R96 ;  /* 0x000000602b607220 */ /* 0x000fe20000410000 */
[----:B------:R-:W-:Y:S01]  /*2310*/  FFMA.FTZ R40, R48, R0, R65 ;  /* 0x0000000030287223 */ /* 0x000fe20000010041 */
[----:B------:R-:W-:Y:S02]  /*2320*/  CS2R R46, SRZ ;  /* 0x00000000002e7805 */ /* 0x000fe4000001ff00 */
[----:B-1----:R-:W-:Y:S01]  /*2330*/  CS2R R44, SRZ ;  /* 0x00000000002c7805 */ /* 0x002fe2000001ff00 */
[-C--:B------:R-:W-:Y:S01]  /*2340*/  FMUL.FTZ R42, R99, R71.reuse ;  /* 0x00000047632a7220 */ /* 0x080fe20000410000 */
        /* <DEDUP_REMOVED lines=9> */
[----:B------:R-:W-:Y:S01]  /*23e0*/  FADD.FTZ R110, R96, R96 ;  /* 0x00000060606e7221 */ /* 0x000fe20000010000 */
[----:B------:R-:W1:Y:S01]  /*23f0*/  LDC R116, c[0x0][0x388] ;  /* 0x0000e200ff747b82 */ /* 0x000e620000000800 */
[----:B------:R-:W-:Y:S01]  /*2400*/  SHF.L.U32 R52, R6, 0x8, RZ ;  /* 0x0000000806347819 */ /* 0x000fe200000006ff */
[----:B------:R-:W-:Y:S01]  /*2410*/  FADD.FTZ R109, R99, R99 ;  /* 0x00000063636d7221 */ /* 0x000fe20000010000 */
[----:B------:R-:W-:Y:S01]  /*2420*/  SHF.L.U32 R53, R83, 0x3, RZ ;  /* 0x0000000353357819 */ /* 0x000fe200000006ff */
[----:B------:R-:W-:Y:S01]  /*2430*/  HFMA2 R47, -RZ, RZ, 0, 0 ;  /* 0x00000000ff2f7431 */ /* 0x000fe200000001ff */
[----:B------:R-:W-:Y:S01]  /*2440*/  LEA R117, R98, -R52, 0x1 ;  /* 0x8000003462757211 */ /* 0x000fe200078e08ff */
[----:B------:R-:W-:Y:S01]  /*2450*/  FADD.FTZ R0, R0, R0 ;  /* 0x0000000000007221 */ /* 0x000fe20000010000 */
[----:B------:R-:W-:Y:S01]  /*2460*/  IADD3 R98, P1, PT, R52, R63, RZ ;  /* 0x0000003f34627210 */ /* 0x000fe20007f3e0ff */
[----:B0-----:R-:W0:Y:S01]  /*2470*/  LDC.64 R56, c[0x0][0x440] ;  /* 0x00011000ff387b82 */ /* 0x001e220000000a00 */
[-C--:B------:R-:W-:Y:S01]  /*2480*/  ISETP.GE.AND P2, PT, R12, R117.reuse, PT ;  /* 0x000000750c00720c */ /* 0x080fe20003f46270 */
[----:B------:R-:W-:Y:S01]  /*2490*/  FADD.FTZ R108, R104, R104 ;  /* 0x00000068686c7221 */ /* 0x000fe20000010000 */
[----:B------:R-:W-:Y:S01]  /*24a0*/  LEA.HI.X.SX32 R99, R52, RZ, 0x1, P1 ;  /* 0x000000ff34637211 */ /* 0x000fe200008f0eff */
[----:B------:R-:W-:Y:S01]  /*24b0*/  FMUL.FTZ R112, R48, R86 ;  /* 0x0000005630707220 */ /* 0x000fe20000410000 */
[----:B------:R-:W-:Y:S01]  /*24c0*/  ISETP.GE.AND P1, PT, R18, R117, PT ;  /* 0x000000751200720c */ /* 0x000fe20003f26270 */
        /* <DEDUP_REMOVED lines=28> */
.L_x_17571:
[----:B0-----:R-:W-:Y:S02]  /*2690*/  MOV R52, R18 ;  /* 0x0000001200347202 */ /* 0x001fe40000000f00 */
[----:B------:R-:W-:Y:S02]  /*26a0*/  MOV R53, RZ ;  /* 0x000000ff00357202 */ /* 0x000fe40000000f00 */
[----:B------:R-:W-:Y:S02]  /*26b0*/  MOV R104, RZ ;  /* 0x000000ff00687202 */ /* 0x000fe40000000f00 */
        /* <DEDUP_REMOVED lines=11> */
[----:B------:R-:W-:-:S04]  /*2770*/  LEA R100, P5, R54, R56, 0x3 ;  /* 0x0000003836647211 */ /* 0x000fc800078a18ff */
[----:B------:R-:W-:Y:S02]  /*2780*/  LEA.HI.X R101, R54, R57, R55, 0x3, P5 ;  /* 0x0000003936657211 */ /* 0x000fe400028f1c37 */
[----:B------:R-:W-:Y:S02]  /*2790*/  MOV R54, R80 ;  /* 0x0000005000367202 */ /* 0x000fe40000000f00 */
[----:B------:R-:W-:Y:S02]  /*27a0*/  MOV R55, R61 ;  /* 0x0000003d00377202 */ /* 0x000fe40000000f00 */
        /* <DEDUP_REMOVED lines=16> */
[----:B------:R-:W-:Y:S02]  /*28b0*/  MOV R132, RZ ;  /* 0x000000ff00847202 */ /* 0x000fe40000000f00 */
[----:B------:R-:W-:Y:S01]  /*28c0*/  MOV R134, RZ ;  /* 0x000000ff00867202 */ /* 0x000fe20000000f00 */
[----:B------:R-:W2:Y:S04]  /*28d0*/  @!P1 LDG.E R128, desc[UR16][R52.64+0x200] ;  /* 0x0002001034809981 */ /* 0x000ea8000c1e1900 */
[----:B------:R-:W2:Y:S04]  /*28e0*/  @!P2 LDG.E R130, desc[UR16][R52.64+0x280] ;  /* 0x000280103482a981 */ /* 0x000ea8000c1e1900 */
[----:B------:R-:W2:Y:S04]  /*28f0*/  @!P5 LDG.E R106, desc[UR16][R52.64+0x100] ;  /* 0x00010010346ad981 */ /* 0x000ea8000c1e1900 */
[----:B------:R-:W2:Y:S04]  /*2900*/  @!P3 LDG.E R132, desc[UR16][R52.64+0x300] ;  /* 0x000300103484b981 */ /* 0x000ea8000c1e1900 */
[----:B------:R-:W2:Y:S01]  /*2910*/  @!P4 LDG.E R134, desc[UR16][R52.64+0x380] ;  /* 0x000380103486c981 */ /* 0x000ea2000c1e1900 */
[----:B------:R-:W0:Y:S01]  /*2920*/  S2UR UR7, SR_CgaCtaId ;  /* 0x00000000000779c3 */ /* 0x000e220000008800 */
[----:B------:R-:W-:Y:S01]  /*2930*/  ISETP.NE.AND P0, PT, R105, RZ, PT ;  /* 0x000000ff6900720c */ /* 0x000fe20003f05270 */
[----:B------:R-:W-:Y:S01]  /*2940*/  UMOV UR6, 0x400 ;  /* 0x0000040000067882 */ /* 0x000fe20000000000 */
[----:B------:R-:W-:-:S02]  /*2950*/  ISETP.NE.AND P5, PT, R63, RZ, PT ;  /* 0x000000ff3f00720c */ /* 0x000fc40003fa5270 */
[----:B------:R-:W-:Y:S01]  /*2960*/  ISETP.NE.AND P6, PT, R63, 0x1f, PT ;  /* 0x0000001f3f00780c */ /* 0x000fe20003fc5270 */
[----:B------:R-:W-:Y:S01]  /*2970*/  BSSY.RECONVERGENT B0, `(.L_x_17538) ;  /* 0x000005b000007945 */ /* 0x000fe20003800200 */
[----:B0-----:R-:W-:Y:S01]  /*2980*/  ULEA UR6, UR7, UR6, 0x18 ;  /* 0x0000000607067291 */ /* 0x001fe2000f8ec0ff */
[C---:B---3--:R-:W-:Y:S01]  /*2990*/  FMUL.FTZ R55, R101.reuse, R86 ;  /* 0x0000005665377220 */ /* 0x048fe20000410000 */
[----:B------:R-:W-:-:S03]  /*29a0*/  FMUL.FTZ R107, R101, R87 ;  /* 0x00000057656b7220 */ /* 0x000fc60000410000 */
[----:B------:R-:W-:Y:S01]  /*29b0*/  FMUL.RZ R125, R55, 0.15915493667125701904 ;  /* 0x3e22f983377d7820 */ /* 0x000fe2000040c000 */
[----:B------:R-:W-:-:S03]  /*29c0*/  FMUL.RZ R129, R107, 0.15915493667125701904 ;  /* 0x3e22f9836b817820 */ /* 0x000fc6000040c000 */
[----:B------:R-:W-:Y:S01]  /*29d0*/  MUFU.SIN R136, R125 ;  /* 0x0000007d00887308 */ /* 0x000fe20000000400 */
[----:B------:R-:W-:-:S07]  /*29e0*/  FMUL.FTZ R55, R100, 1.4426950216293334961 ;  /* 0x3fb8aa3b64377820 */ /* 0x000fce0000410000 */
[----:B------:R0:W-:Y:S01]  /*29f0*/  MUFU.COS R138, R125 ;  /* 0x0000007d008a7308 */ /* 0x0001e20000000000 */
[----:B-1--4-:R1:W-:Y:S04]  /*2a00*/  STS [R3], R54 ;  /* 0x0000003603007388 */ /* 0x0123e80000000800 */
[----:B-----5:R-:W-:Y:S04]  /*2a10*/  STS [R3+0x84], R104 ;  /* 0x0000846803007388 */ /* 0x020fe80000000800 */
[----:B--2---:R-:W-:Y:S04]  /*2a20*/  STS [R3+0x18c], R126 ;  /* 0x00018c7e03007388 */ /* 0x004fe80000000800 */
[----:B------:R-:W-:Y:S04]  /*2a30*/  STS [R3+0x210], R128 ;  /* 0x0002108003007388 */ /* 0x000fe80000000800 */
[----:B------:R-:W-:Y:S04]  /*2a40*/  STS [R3+0x294], R130 ;  /* 0x0002948203007388 */ /* 0x000fe80000000800 */
[----:B------:R2:W-:Y:S04]  /*2a50*/  STS [R3+0x108], R106 ;  /* 0x0001086a03007388 */ /* 0x0005e80000000800 */
[----:B------:R3:W-:Y:S04]  /*2a60*/  STS [R3+0x318], R132 ;  /* 0x0003188403007388 */ /* 0x0007e80000000800 */
[----:B------:R-:W-:Y:S01]  /*2a70*/  STS [R3+0x39c], R134 ;  /* 0x00039c8603007388 */ /* 0x000fe20000000800 */
[----:B------:R-:W-:-:S03]  /*2a80*/  NOP ;  /* 0x0000000000007918 */ /* 0x000fc60000000000 */
[----:B0-----:R-:W0:Y:S01]  /*2a90*/  LDS R125, [R121+0x4] ;  /* 0x00000400797d7984 */ /* 0x001e220000000800 */
[----:B------:R-:W-:Y:S03]  /*2aa0*/  MUFU.SIN R140, R129 ;  /* 0x00000081008c7308 */ /* 0x000fe60000000400 */
[----:B------:R-:W4:Y:S04]  /*2ab0*/  LDS R150, [R121+0xc] ;  /* 0x00000c0079967984 */ /* 0x000f280000000800 */
[----:B------:R-:W5:Y:S01]  /*2ac0*/  LDS R144, [R121+0x14] ;  /* 0x0000140079907984 */ /* 0x000f620000000800 */
[----:B------:R1:W-:Y:S03]  /*2ad0*/  MUFU.COS R142, R129 ;  /* 0x00000081008e7308 */ /* 0x0003e60000000000 */
[----:B------:R-:W5:Y:S04]  /*2ae0*/  LDS R130, [R121+0x1c] ;  /* 0x00001c0079827984 */ /* 0x000f680000000800 */
[----:B------:R-:W5:Y:S04]  /*2af0*/  LDS R143, [R121] ;  /* 0x00000000798f7984 */ /* 0x000f680000000800 */
[----:B------:R-:W5:Y:S04]  /*2b00*/  LDS R148, [R121+0x8] ;  /* 0x0000080079947984 */ /* 0x000f680000000800 */
[----:B------:R-:W5:Y:S04]  /*2b10*/  LDS R145, [R121+0x10] ;  /* 0x0000100079917984 */ /* 0x000f680000000800 */
[----:B-1----:R-:W1:Y:S01]  /*2b20*/  LDS R129, [R121+0x18] ;  /* 0x0000180079817984 */ /* 0x002e620000000800 */
[C---:B------:R-:W-:Y:S01]  /*2b30*/  FMUL.FTZ R52, R55.reuse, R87 ;  /* 0x0000005737347220 */ /* 0x040fe20000410000 */
[C---:B------:R-:W-:Y:S01]  /*2b40*/  FMUL.FTZ R105, R55.reuse, R86 ;  /* 0x0000005637697220 */ /* 0x040fe20000410000 */
[CC--:B------:R-:W-:Y:S01]  /*2b50*/  FMUL.FTZ R107, R55.reuse, R88.reuse ;  /* 0x00000058376b7220 */ /* 0x0c0fe20000410000 */
[----:B------:R-:W-:Y:S01]  /*2b60*/  FMUL.FTZ R127, R55, R89 ;  /* 0x00000059377f7220 */ /* 0x000fe20000410000 */
[----:B------:R2:W-:Y:S01]  /*2b70*/  MUFU.EX2 R53, R52 ;  /* 0x0000003400357308 */ /* 0x0005e20000000800 */
[----:B------:R-:W-:-:S04]  /*2b80*/  FMUL.FTZ R55, R101, R88 ;  /* 0x0000005865377220 */ /* 0x000fc80000410000 */
[----:B------:R-:W-:Y:S01]  /*2b90*/  FMUL.RZ R55, R55, 0.15915493667125701904 ;  /* 0x3e22f98337377820 */ /* 0x000fe2000040c000 */
[----:B--2---:R-:W-:Y:S02]  /*2ba0*/  FMUL.FTZ R52, R101, R89 ;  /* 0x0000005965347220 */ /* 0x004fe40000410000 */
[----:B------:R2:W-:Y:S02]  /*2bb0*/  MUFU.EX2 R131, R127 ;  /* 0x0000007f00837308 */ /* 0x0005e40000000800 */
[----:B--2---:R-:W-:-:S06]  /*2bc0*/  FMUL.RZ R127, R52, 0.15915493667125701904 ;  /* 0x3e22f983347f7820 */ /* 0x004fcc000040c000 */
[----:B------:R-:W2:Y:S08]  /*2bd0*/  MUFU.EX2 R105, R105 ;  /* 0x0000006900697308 */ /* 0x000eb00000000800 */
[----:B------:R-:W-:Y:S08]  /*2be0*/  MUFU.EX2 R107, R107 ;  /* 0x0000006b006b7308 */ /* 0x000ff00000000800 */
[----:B------:R-:W-:Y:S08]  /*2bf0*/  MUFU.SIN R54, R55 ;  /* 0x0000003700367308 */ /* 0x000ff00000000400 */
[----:B------:R-:W0:Y:S08]  /*2c00*/  MUFU.COS R106, R55 ;  /* 0x00000037006a7308 */ /* 0x000e300000000000 */
[----:B---3--:R-:W3:Y:S08]  /*2c10*/  MUFU.COS R132, R127 ;  /* 0x0000007f00847308 */ /* 0x008ef00000000000 */
[----:B------:R4:W5:Y:S01]  /*2c20*/  MUFU.SIN R126, R127 ;  /* 0x0000007f007e7308 */ /* 0x0009620000000400 */
[----:B------:R-:W-:Y:S01]  /*2c30*/  IADD3 R52, PT, PT, R119, UR4, RZ ;  /* 0x0000000477347c10 */ /* 0x000fe2000fffe0ff */
[----:B--2---:R-:W-:-:S03]  /*2c40*/  FMUL.FTZ R104, R105, R138 ;  /* 0x0000008a69687220 */ /* 0x004fc60000410000 */
[----:B------:R-:W-:Y:S01]  /*2c50*/  SEL R52, R52, R29, !P5 ;  /* 0x0000001d34347207 */ /* 0x000fe20006800000 */
[----:B------:R-:W-:Y:S01]  /*2c60*/  FMUL.FTZ R128, R53, R140 ;  /* 0x0000008c35807220 */ /* 0x000fe20000410000 */
[----:B------:R-:W-:Y:S01]  /*2c70*/  FMUL.FTZ R105, R105, R136 ;  /* 0x0000008869697220 */ /* 0x000fe20000410000 */
[----:B------:R-:W-:Y:S01]  /*2c80*/  FMUL.FTZ R133, R53, R142 ;  /* 0x0000008e35857220 */ /* 0x000fe20000410000 */
[----:B------:R-:W-:Y:S01]  /*2c90*/  LEA R52, R52, UR6, 0x3 ;  /* 0x0000000634347c11 */ /* 0x000fe2000f8e18ff */
[C---:B0-----:R-:W-:Y:S01]  /*2ca0*/  FMUL.FTZ R136, R107.reuse, R106 ;  /* 0x0000006a6b887220 */ /* 0x041fe20000410000 */
[----:B----4-:R-:W-:Y:S01]  /*2cb0*/  FMUL.FTZ R127, R107, R54 ;  /* 0x000000366b7f7220 */ /* 0x010fe20000410000 */
[----:B---3--:R-:W-:Y:S01]  /*2cc0*/  FMUL.FTZ R139, R131, R132 ;  /* 0x00000084838b7220 */ /* 0x008fe20000410000 */
[CC--:B------:R-:W-:Y:S01]  /*2cd0*/  FMUL.FTZ R53, R103.reuse, R125.reuse ;  /* 0x0000007d67357220 */ /* 0x0c0fe20000410000 */
[C---:B------:R-:W-:Y:S01]  /*2ce0*/  FMUL.FTZ R54, R102.reuse, R125 ;  /* 0x0000007d66367220 */ /* 0x040fe20000410000 */
[-C--:B------:R-:W-:Y:S01]  /*2cf0*/  FMUL.FTZ R55, R103, R150.reuse ;  /* 0x0000009667377220 */ /* 0x080fe20000410000 */
[C---:B------:R-:W-:Y:S01]  /*2d00*/  FMUL.FTZ R106, R102.reuse, R150 ;  /* 0x00000096666a7220 */ /* 0x040fe20000410000 */
[----:B-----5:R-:W-:Y:S01]  /*2d10*/  FMUL.FTZ R140, R131, R126 ;  /* 0x0000007e838c7220 */ /* 0x020fe20000410000 */
[CC--:B------:R-:W-:Y:S01]  /*2d20*/  FMUL.FTZ R126, R103.reuse, R144.reuse ;  /* 0x00000090677e7220 */ /* 0x0c0fe20000410000 */
[C---:B------:R-:W-:Y:S01]  /*2d30*/  FMUL.FTZ R132, R102.reuse, R144 ;  /* 0x0000009066847220 */ /* 0x040fe20000410000 */
[CC--:B------:R-:W-:Y:S01]  /*2d40*/  FMUL.FTZ R134, R103.reuse, R130.reuse ;  /* 0x0000008267867220 */ /* 0x0c0fe20000410000 */
[C---:B------:R-:W-:Y:S01]  /*2d50*/  FMUL.FTZ R138, R102.reuse, R130 ;  /* 0x00000082668a7220 */ /* 0x040fe20000410000 */
[----:B------:R0:W-:Y:S01]  /*2d60*/  STS.64 [R52+0xc90], R104 ;  /* 0x000c906834007388 */ /* 0x0001e20000000a00 */
[CC--:B------:R-:W-:Y:S01]  /*2d70*/  FFMA.FTZ R53, R102.reuse, R143.reuse, -R53 ;  /* 0x0000008f66357223 */ /* 0x0c0fe20000010835 */
[C---:B------:R-:W-:Y:S01]  /*2d80*/  FFMA.FTZ R131, R103.reuse, R143, R54 ;  /* 0x0000008f67837223 */ /* 0x040fe20000010036 */
[CC--:B------:R-:W-:Y:S01]  /*2d90*/  FFMA.FTZ R55, R102.reuse, R148.reuse, -R55 ;  /* 0x0000009466377223 */ /* 0x0c0fe20000010837 */
[C---:B------:R-:W-:Y:S01]  /*2da0*/  FFMA.FTZ R135, R103.reuse, R148, R106 ;  /* 0x0000009467877223 */ /* 0x040fe2000001006a */
[C---:B------:R-:W-:Y:S01]  /*2db0*/  FFMA.FTZ R126, R102.reuse, R145, -R126 ;  /* 0x00000091667e7223 */ /* 0x040fe2000001087e */
[-C--:B-1----:R-:W-:Y:S01]  /*2dc0*/  FFMA.FTZ R141, R102, R129.reuse, -R134 ;  /* 0x00000081668d7223 */ /* 0x082fe20000010886 */
[C---:B------:R-:W-:Y:S01]  /*2dd0*/  FFMA.FTZ R107, R103.reuse, R129, R138 ;  /* 0x00000081676b7223 */ /* 0x040fe2000001008a */
[C---:B------:R-:W-:Y:S01]  /*2de0*/  FMUL.FTZ R131, R0.reuse, -R131 ;  /* 0x8000008300837220 */ /* 0x040fe20000410000 */
[----:B0-----:R-:W-:Y:S01]  /*2df0*/  FFMA.FTZ R52, R103, R145, R132 ;  /* 0x0000009167347223 */ /* 0x001fe20000010084 */
        /* <DEDUP_REMOVED lines=15> */
[----:B------:R0:W1:Y:S01]  /*2ef0*/  LDS.64 R106, [R52+0xc90] ;  /* 0x000c9000346a7984 */ /* 0x0000620000000a00 */
[----:B------:R-:W-:Y:S05]  /*2f00*/  BRA `(.L_x_17540) ;  /* 0x0000000000047947 */ /* 0x000fea0003800000 */
.L_x_17539:
[----:B------:R2:W3:Y:S02]  /*2f10*/  LDS.64 R106, [R32+UR5+0x1c98] ;  /* 0x001c9805206a7984 */ /* 0x0004e40008000a00 */
.L_x_17540:
[----:B------:R-:W-:Y:S05]  /*2f20*/  BSYNC.RECONVERGENT B0 ;  /* 0x0000000000007941 */ /* 0x000fea0003800200 */
.L_x_17538:
[----:B0-----:R-:W-:-:S04]  /*2f30*/  IMAD.WIDE.U32 R52, R96, UR4, R98 ;  /* 0x0000000460347c25 */ /* 0x001fc8000f8e0062 */
[----:B------:R-:W-:Y:S01]  /*2f40*/  IMAD R53, R97, UR4, R53 ;  /* 0x0000000461357c24 */ /* 0x000fe2000f8e0235 */
[----:B------:R-:W-:-:S04]  /*2f50*/  LEA R164, P6, R52, R69, 0x2 ;  /* 0x0000004534a47211 */ /* 0x000fc800078c10ff */
[----:B------:R-:W-:Y:S01]  /*2f60*/  LEA.HI.X R165, R52, R68, R53, 0x2, P6 ;  /* 0x0000004434a57211 */ /* 0x000fe200030f1435 */
[CC--:B------:R-:W-:Y:S01]  /*2f70*/  FMUL.FTZ R52, R112.reuse, R128.reuse ;  /* 0x0000008070347220 */ /* 0x0c0fe20000410000 */
        /* <DEDUP_REMOVED lines=14> */
[-C--:B------:R-:W-:Y:S01]  /*3060*/  FFMA.FTZ R52, R105, R133.reuse, R52 ;  /* 0x0000008569347223 */ /* 0x080fe20000010034 */
[C---:B------:R-:W-:Y:S01]  /*3070*/  FMUL.FTZ R146, R140.reuse, R54 ;  /* 0x000000368c927220 */ /* 0x040fe20000410000 */
[----:B------:R-:W-:Y:S01]  /*3080*/  FMUL.FTZ R149, R140, R126 ;  /* 0x0000007e8c957220 */ /* 0x000fe20000410000 */
[----:B------:R-:W-:Y:S01]  /*3090*/  FFMA.FTZ R53, R104, R133, -R53 ;  /* 0x0000008568357223 */ /* 0x000fe20000010835 */
[----:B------:R-:W-:Y:S01]  /*30a0*/  FMUL.FTZ R55, R127, R52 ;  /* 0x000000347f377220 */ /* 0x000fe20000410000 */
[C---:B------:R-:W-:Y:S01]  /*30b0*/  FFMA.FTZ R126, R139.reuse, R126, R146 ;  /* 0x0000007e8b7e7223 */ /* 0x040fe20000010092 */
[----:B------:R-:W-:Y:S01]  /*30c0*/  FFMA.FTZ R146, R139, R54, -R149 ;  /* 0x000000368b927223 */ /* 0x000fe20000010895 */
[-C--:B------:R-:W-:Y:S01]  /*30d0*/  FMUL.FTZ R147, R127, R53.reuse ;  /* 0x000000357f937220 */ /* 0x080fe20000410000 */
[C---:B------:R-:W-:Y:S01]  /*30e0*/  FFMA.FTZ R55, R136.reuse, R53, -R55 ;  /* 0x0000003588377223 */ /* 0x040fe20000010837 */
[----:B------:R-:W-:Y:S01]  /*30f0*/  FADD.FTZ R126, RZ, R126 ;  /* 0x0000007eff7e7221 */ /* 0x000fe20000010000 */
[----:B------:R-:W-:Y:S01]  /*3100*/  FADD.FTZ R146, R115, R146 ;  /* 0x0000009273927221 */ /* 0x000fe20000010000 */
[----:B------:R-:W-:Y:S01]  /*3110*/  FFMA.FTZ R52, R136, R52, R147 ;  /* 0x0000003488347223 */ /* 0x000fe20000010093 */
[----:B------:R-:W-:-:S02]  /*3120*/  FMUL.FTZ R54, R140, R55 ;  /* 0x000000378c367220 */ /* 0x000fc40000410000 */
[----:B------:R-:W0:Y:S02]  /*3130*/  SHFL.UP PT, R154, R126, 0x1, RZ ;  /* 0x042000007e9a7989 */ /* 0x000e2400000e00ff */
[CC--:B------:R-:W-:Y:S01]  /*3140*/  FFMA.FTZ R147, R139.reuse, R52.reuse, R54 ;  /* 0x000000348b937223 */ /* 0x0c0fe20000010036 */
[----:B------:R-:W-:Y:S01]  /*3150*/  FMUL.FTZ R52, R140, R52 ;  /* 0x000000348c347220 */ /* 0x000fe20000410000 */
[----:B------:R-:W4:Y:S03]  /*3160*/  SHFL.UP PT, R152, R146, 0x1, RZ ;  /* 0x0420000092987989 */ /* 0x000f2600000e00ff */
[----:B------:R-:W-:Y:S01]  /*3170*/  FFMA.FTZ R149, R139, R55, -R52 ;  /* 0x000000378b957223 */ /* 0x000fe20000010834 */
[----:B------:R-:W5:Y:S04]  /*3180*/  SHFL.UP PT, R54, R147, 0x1, RZ ;  /* 0x0420000093367989 */ /* 0x000f6800000e00ff */
[----:B------:R-:W2:Y:S01]  /*3190*/  SHFL.UP PT, R52, R149, 0x1, RZ ;  /* 0x0420000095347989 */ /* 0x000ea200000e00ff */
[-C--:B0-----:R-:W-:Y:S01]  /*31a0*/  FMUL.FTZ R156, R147, R154.reuse ;  /* 0x0000009a939c7220 */ /* 0x081fe20000410000 */
[----:B------:R-:W-:-:S03]  /*31b0*/  FMUL.FTZ R154, R149, R154 ;  /* 0x0000009a959a7220 */ /* 0x000fc60000410000 */
[-C--:B----4-:R-:W-:Y:S01]  /*31c0*/  FFMA.FTZ R53, R149, R152.reuse, -R156 ;  /* 0x0000009895357223 */ /* 0x090fe2000001089c */
[C---:B------:R-:W-:Y:S01]  /*31d0*/  FFMA.FTZ R55, R147.reuse, R152, R154 ;  /* 0x0000009893377223 */ /* 0x040fe2000001009a */
[----:B-----5:R-:W-:-:S03]  /*31e0*/  FMUL.FTZ R152, R147, R54 ;  /* 0x0000003693987220 */ /* 0x020fc60000410000 */
[----:B------:R-:W-:Y:S01]  /*31f0*/  @P6 FADD.FTZ R126, R126, R55 ;  /* 0x000000377e7e6221 */ /* 0x000fe20000010000 */
[----:B------:R-:W-:Y:S01]  /*3200*/  @P6 FADD.FTZ R146, R146, R53 ;  /* 0x0000003592926221 */ /* 0x000fe20000010000 */
[C---:B------:R-:W-:Y:S01]  /*3210*/  FMUL.FTZ R54, R149.reuse, R54 ;  /* 0x0000003695367220 */ /* 0x040fe20000410000 */
[-C--:B--2---:R-:W-:Y:S02]  /*3220*/  @P6 FFMA.FTZ R149, R149, R52.reuse, -R152 ;  /* 0x0000003495956223 */ /* 0x084fe40000010898 */
        /* <DEDUP_REMOVED lines=56> */
[C---:B------:R-:W-:Y:S02]  /*35b0*/  FMUL.FTZ R54, R149.reuse, R54 ;  /* 0x0000003695367220 */ /* 0x040fe40000410000 */
[----:B------:R-:W-:Y:S01]  /*35c0*/  @P6 FADD.FTZ R126, R126, R55 ;  /* 0x000000377e7e6221 */ /* 0x000fe20000010000 */
[----:B------:R-:W-:Y:S01]  /*35d0*/  @P6 FADD.FTZ R146, R146, R53 ;  /* 0x0000003592926221 */ /* 0x000fe20000010000 */
[-C--:B-----5:R-:W-:Y:S01]  /*35e0*/  @P6 FFMA.FTZ R149, R149, R52.reuse, -R152 ;  /* 0x0000003495956223 */ /* 0x0a0fe20000010898 */
[----:B------:R-:W-:Y:S02]  /*35f0*/  @P6 FFMA.FTZ R147, R147, R52, R54 ;  /* 0x0000003493936223 */ /* 0x000fe40000010036 */
[----:B------:R-:W0:Y:S02]  /*3600*/  @P0 LDC R52, c[0x0][0x38c] ;  /* 0x0000e300ff340b82 */ /* 0x000e240000000800 */
[----:B0-----:R-:W-:Y:S01]  /*3610*/  @P0 IMAD R55, R111, R52, UR4 ;  /* 0x000000046f370e24 */ /* 0x001fe2000f8e0234 */
[----:B------:R-:W-:-:S03]  /*3620*/  CS2R R52, SRZ ;  /* 0x0000000000347805 */ /* 0x000fc6000001ff00 */
[----:B------:R-:W-:-:S05]  /*3630*/  @P0 IMAD.WIDE R54, R55, 0x10, R72 ;  /* 0x0000001037360825 */ /* 0x000fca00078e0248 */
[----:B------:R0:W2:Y:S01]  /*3640*/  @P0 LDG.E.64 R52, desc[UR16][R54.64+0x8] ;  /* 0x0000081036340981 */ /* 0x0000a2000c1e1b00 */
[----:B------:R-:W-:Y:S01]  /*3650*/  ULEA UR7, UR4, UR6, 0x4 ;  /* 0x0000000604077291 */ /* 0x000fe2000f8e20ff */
[----:B------:R-:W-:Y:S02]  /*3660*/  BSSY.RECONVERGENT B0, `(.L_x_17541) ;  /* 0x0000041000007945 */ /* 0x000fe40003800200 */
[----:B------:R-:W-:Y:S04]  /*3670*/  SHFL.UP PT, R149, R149, 0x1, RZ ;  /* 0x0420000095957989 */ /* 0x000fe800000e00ff */
[----:B------:R-:W-:Y:S01]  /*3680*/  SHFL.UP PT, R147, R147, 0x1, RZ ;  /* 0x0420000093937989 */ /* 0x000fe200000e00ff */
[----:B0-----:R-:W-:-:S03]  /*3690*/  CS2R R54, SRZ ;  /* 0x0000000000367805 */ /* 0x001fc6000001ff00 */
[----:B------:R-:W-:Y:S04]  /*36a0*/  SHFL.UP PT, R126, R126, 0x1, RZ ;  /* 0x042000007e7e7989 */ /* 0x000fe800000e00ff */
[----:B------:R-:W-:Y:S04]  /*36b0*/  SHFL.UP PT, R146, R146, 0x1, RZ ;  /* 0x0420000092927989 */ /* 0x000fe800000e00ff */
[----:B--2---:R0:W2:Y:S04]  /*36c0*/  SHFL.IDX PT, R151, R53, RZ, 0x1f ;  /* 0x00001fff35977589 */ /* 0x0040a800000e0000 */
[----:B------:R4:W5:Y:S01]  /*36d0*/  SHFL.IDX PT, R152, R52, RZ, 0x1f ;  /* 0x00001fff34987589 */ /* 0x00096200000e0000 */
[----:B0-----:R-:W-:Y:S01]  /*36e0*/  HFMA2 R53, -RZ, RZ, 0, 0 ;  /* 0x00000000ff357431 */ /* 0x001fe200000001ff */
[----:B----4-:R-:W-:Y:S01]  /*36f0*/  MOV R52, 0x3f800000 ;  /* 0x3f80000000347802 */ /* 0x010fe20000000f00 */
[-C--:B--2---:R-:W-:Y:S01]  /*3700*/  FMUL.FTZ R156, R149, R151.reuse ;  /* 0x00000097959c7220 */ /* 0x084fe20000410000 */
[----:B------:R-:W-:-:S03]  /*3710*/  FMUL.FTZ R154, R147, R151 ;  /* 0x00000097939a7220 */ /* 0x000fc60000410000 */
[-C--:B-----5:R-:W-:Y:S01]  /*3720*/  FFMA.FTZ R155, R147, R152.reuse, R156 ;  /* 0x00000098939b7223 */ /* 0x0a0fe2000001009c */
[----:B------:R-:W-:Y:S01]  /*3730*/  FFMA.FTZ R153, R149, R152, -R154 ;  /* 0x0000009895997223 */ /* 0x000fe2000001089a */
[-C--:B------:R-:W-:Y:S02]  /*3740*/  FMUL.FTZ R149, R140, R141.reuse ;  /* 0x0000008d8c957220 */ /* 0x080fe40000410000 */
[----:B------:R-:W-:Y:S01]  /*3750*/  @P5 FADD.FTZ R151, R126, R155 ;  /* 0x0000009b7e975221 */ /* 0x000fe20000010000 */
[-C--:B------:R-:W-:Y:S01]  /*3760*/  FMUL.FTZ R126, R140, R142.reuse ;  /* 0x0000008e8c7e7220 */ /* 0x080fe20000410000 */
[----:B------:R-:W-:Y:S01]  /*3770*/  @P5 FADD.FTZ R152, R146, R153 ;  /* 0x0000009992985221 */ /* 0x000fe20000010000 */
[----:B------:R-:W-:Y:S02]  /*3780*/  ISETP.GE.AND P5, PT, R31, UR8, PT ;  /* 0x000000081f007c0c */ /* 0x000fe4000bfa6270 */
[C---:B------:R-:W-:Y:S01]  /*3790*/  FFMA.FTZ R147, R139.reuse, R141, R126 ;  /* 0x0000008d8b937223 */ /* 0x040fe2000001007e */
[----:B------:R-:W-:Y:S01]  /*37a0*/  FFMA.FTZ R126, R139, R142, -R149 ;  /* 0x0000008e8b7e7223 */ /* 0x000fe20000010895 */
[----:B------:R-:W-:-:S02]  /*37b0*/  ISETP.NE.OR P5, PT, R63, RZ, P5 ;  /* 0x000000ff3f00720c */ /* 0x000fc40002fa5670 */
[----:B------:R-:W-:Y:S01]  /*37c0*/  FADD.FTZ R146, R138, R147 ;  /* 0x000000938a927221 */ /* 0x000fe20000010000 */
[----:B------:R-:W-:Y:S01]  /*37d0*/  FADD.FTZ R149, R137, R126 ;  /* 0x0000007e89957221 */ /* 0x000fe20000010000 */
[-C--:B-1-3--:R-:W-:Y:S01]  /*37e0*/  FMUL.FTZ R147, R139, R107.reuse ;  /* 0x0000006b8b937220 */ /* 0x08afe20000410000 */
[C---:B------:R-:W-:Y:S01]  /*37f0*/  FMUL.FTZ R126, R140.reuse, R107 ;  /* 0x0000006b8c7e7220 */ /* 0x040fe20000410000 */
[C---:B------:R-:W-:Y:S01]  /*3800*/  FMUL.FTZ R155, R127.reuse, R146 ;  /* 0x000000927f9b7220 */ /* 0x040fe20000410000 */
[-C--:B------:R-:W-:Y:S01]  /*3810*/  FMUL.FTZ R153, R127, R149.reuse ;  /* 0x000000957f997220 */ /* 0x080fe20000410000 */
[-C--:B------:R-:W-:Y:S01]  /*3820*/  FFMA.FTZ R147, -R140, R106.reuse, -R147 ;  /* 0x0000006a8c937223 */ /* 0x080fe20000010993 */
[----:B------:R-:W-:Y:S01]  /*3830*/  FFMA.FTZ R126, R139, R106, -R126 ;  /* 0x0000006a8b7e7223 */ /* 0x000fe2000001087e */
        /* <DEDUP_REMOVED lines=8> */
[CC--:B------:R-:W-:Y:S01]  /*38c0*/  FMUL.FTZ R126, R128.reuse, R154.reuse ;  /* 0x0000009a807e7220 */ /* 0x0c0fe20000410000 */
[----:B------:R-:W0:Y:S01]  /*38d0*/  @!P5 LDS.128 R52, [UR7+0x1d90] ;  /* 0x001d9007ff34d984 */ /* 0x000e220008000c00 */
[-C--:B------:R-:W-:Y:S01]  /*38e0*/  FMUL.FTZ R147, R128, R155.reuse ;  /* 0x0000009b80937220 */ /* 0x080fe20000410000 */
[----:B------:R-:W-:Y:S01]  /*38f0*/  ISETP.NE.AND P5, PT, R30, 0x1f, PT ;  /* 0x0000001f1e00780c */ /* 0x000fe20003fa5270 */
[C---:B------:R-:W-:Y:S01]  /*3900*/  FFMA.FTZ R155, R133.reuse, R155, R126 ;  /* 0x0000009b859b7223 */ /* 0x040fe2000001007e */
[C---:B------:R-:W-:Y:S01]  /*3910*/  FMUL.FTZ R158, R128.reuse, R153 ;  /* 0x00000099809e7220 */ /* 0x040fe20000410000 */
[-C--:B------:R-:W-:Y:S01]  /*3920*/  FMUL.FTZ R160, R128, R149.reuse ;  /* 0x0000009580a07220 */ /* 0x080fe20000410000 */
[C---:B------:R-:W-:Y:S01]  /*3930*/  FFMA.FTZ R154, R133.reuse, R154, -R147 ;  /* 0x0000009a859a7223 */ /* 0x040fe20000010893 */
[----:B------:R-:W-:Y:S01]  /*3940*/  FADD.FTZ R157, R132, R155 ;  /* 0x0000009b849d7221 */ /* 0x000fe20000010000 */
[C---:B------:R-:W-:Y:S01]  /*3950*/  FFMA.FTZ R158, R133.reuse, R149, R158 ;  /* 0x00000095859e7223 */ /* 0x040fe2000001009e */
[----:B------:R-:W-:Y:S01]  /*3960*/  FFMA.FTZ R160, R133, R153, -R160 ;  /* 0x0000009985a07223 */ /* 0x000fe200000108a0 */
        /* <DEDUP_REMOVED lines=8> */
[-C--:B----4-:R-:W-:Y:S01]  /*39f0*/  FMUL.FTZ R147, R160, R149.reuse ;  /* 0x00000095a0937220 */ /* 0x090fe20000410000 */
[C---:B------:R-:W-:Y:S01]  /*3a00*/  FMUL.FTZ R149, R158.reuse, R149 ;  /* 0x000000959e957220 */ /* 0x040fe20000410000 */
[-C--:B--2---:R-:W-:Y:S01]  /*3a10*/  FFMA.FTZ R126, R158, R146.reuse, -R153 ;  /* 0x000000929e7e7223 */ /* 0x084fe20000010899 */
[----:B------:R-:W-:Y:S01]  /*3a20*/  FFMA.FTZ R146, R160, R146, R159 ;  /* 0x00000092a0927223 */ /* 0x000fe2000001009f */
[C---:B-1-3--:R-:W-:Y:S01]  /*3a30*/  FFMA.FTZ R158, R154.reuse, R158, -R147 ;  /* 0x0000009e9a9e7223 */ /* 0x04afe20000010893 */
[----:B------:R-:W-:Y:S01]  /*3a40*/  FFMA.FTZ R160, R154, R160, R149 ;  /* 0x000000a09aa07223 */ /* 0x000fe20000010095 */
[----:B------:R-:W-:Y:S01]  /*3a50*/  FADD.FTZ R157, R157, R126 ;  /* 0x0000007e9d9d7221 */ /* 0x000fe20000010000 */
[----:B------:R-:W-:-:S07]  /*3a60*/  FADD.FTZ R155, R155, R146 ;  /* 0x000000929b9b7221 */ /* 0x000fce0000010000 */
.L_x_17542:
[----:B------:R-:W-:Y:S05]  /*3a70*/  BSYNC.RECONVERGENT B0 ;  /* 0x0000000000007941 */ /* 0x000fea0003800200 */
.L_x_17541:
[----:B------:R-:W-:Y:S01]  /*3a80*/  ISETP.GT.U32.AND P5, PT, R30, 0x1d, PT ;  /* 0x0000001d1e00780c */ /* 0x000fe20003fa4070 */
[----:B---3--:R3:W1:Y:S01]  /*3a90*/  SHFL.DOWN PT, R154, R158, 0x2, 0x1f ;  /* 0x08401f009e9a7f89 */ /* 0x00866200000e0000 */
[----:B------:R-:W-:Y:S03]  /*3aa0*/  BSSY.RECONVERGENT B0, `(.L_x_17543) ;  /* 0x000000f000007945 */ /* 0x000fe60003800200 */
[----:B----4-:R3:W4:Y:S04]  /*3ab0*/  SHFL.DOWN PT, R149, R160, 0x2, 0x1f ;  /* 0x08401f00a0957f89 */ /* 0x01072800000e0000 */
[----:B--2---:R3:W2:Y:S04]  /*3ac0*/  SHFL.DOWN PT, R146, R157, 0x2, 0x1f ;  /* 0x08401f009d927f89 */ /* 0x0046a800000e0000 */
[----:B0-----:R3:W0:Y:S01]  /*3ad0*/  SHFL.DOWN PT, R159, R155, 0x2, 0x1f ;  /* 0x08401f009b9f7f89 */ /* 0x00162200000e0000 */
[----:B------:R-:W-:Y:S05]  /*3ae0*/  @P5 BRA `(.L_x_17544) ;  /* 0x0000000000285947 */ /* 0x000fea0003800000 */
[-C--:B0-----:R-:W-:Y:S01]  /*3af0*/  FMUL.FTZ R153, R160, R159.reuse ;  /* 0x0000009fa0997220 */ /* 0x081fe20000410000 */
[----:B------:R-:W-:Y:S01]  /*3b00*/  FMUL.FTZ R159, R158, R159 ;  /* 0x0000009f9e9f7220 */ /* 0x000fe20000410000 */
[-C--:B----4-:R-:W-:Y:S01]  /*3b10*/  FMUL.FTZ R147, R160, R149.reuse ;  /* 0x00000095a0937220 */ /* 0x090fe20000410000 */
[C---:B------:R-:W-:Y:S01]  /*3b20*/  FMUL.FTZ R149, R158.reuse, R149 ;  /* 0x000000959e957220 */ /* 0x040fe20000410000 */
[-C--:B--2---:R-:W-:Y:S01]  /*3b30*/  FFMA.FTZ R126, R158, R146.reuse, -R153 ;  /* 0x000000929e7e7223 */ /* 0x084fe20000010899 */
[----:B------:R-:W-:Y:S01]  /*3b40*/  FFMA.FTZ R146, R160, R146, R159 ;  /* 0x00000092a0927223 */ /* 0x000fe2000001009f */
[-C--:B-1-3--:R-:W-:Y:S01]  /*3b50*/  FFMA.FTZ R158, R158, R154.reuse, -R147 ;  /* 0x0000009a9e9e7223 */ /* 0x08afe20000010893 */
[----:B------:R-:W-:Y:S01]  /*3b60*/  FFMA.FTZ R160, R160, R154, R149 ;  /* 0x0000009aa0a07223 */ /* 0x000fe20000010095 */
[----:B------:R-:W-:Y:S01]  /*3b70*/  FADD.FTZ R157, R157, R126 ;  /* 0x0000007e9d9d7221 */ /* 0x000fe20000010000 */
[----:B------:R-:W-:-:S07]  /*3b80*/  FADD.FTZ R155, R155, R146 ;  /* 0x000000929b9b7221 */ /* 0x000fce0000010000 */
.L_x_17544:
[----:B------:R-:W-:Y:S05]  /*3b90*/  BSYNC.RECONVERGENT B0 ;  /* 0x0000000000007941 */ /* 0x000fea0003800200 */
.L_x_17543:
[----:B------:R-:W-:Y:S01]  /*3ba0*/  ISETP.GT.U32.AND P5, PT, R30, 0x1b, PT ;  /* 0x0000001b1e00780c */ /* 0x000fe20003fa4070 */
[----:B-1----:R1:W1:Y:S01]  /*3bb0*/  SHFL.DOWN PT, R154, R158, 0x4, 0x1f ;  /* 0x08801f009e9a7f89 */ /* 0x00226200000e0000 */
[----:B------:R-:W-:Y:S03]  /*3bc0*/  BSSY.RECONVERGENT B0, `(.L_x_17545) ;  /* 0x000000f000007945 */ /* 0x000fe60003800200 */
[----:B----4-:R4:W1:Y:S04]  /*3bd0*/  SHFL.DOWN PT, R149, R160, 0x4, 0x1f ;  /* 0x08801f00a0957f89 */ /* 0x01086800000e0000 */
[----:B--2---:R4:W2:Y:S04]  /*3be0*/  SHFL.DOWN PT, R146, R157, 0x4, 0x1f ;  /* 0x08801f009d927f89 */ /* 0x0048a800000e0000 */
[----:B0-----:R4:W0:Y:S01]  /*3bf0*/  SHFL.DOWN PT, R159, R155, 0x4, 0x1f ;  /* 0x08801f009b9f7f89 */ /* 0x00182200000e0000 */
[----:B------:R-:W-:Y:S05]  /*3c00*/  @P5 BRA `(.L_x_17546) ;  /* 0x0000000000285947 */ /* 0x000fea0003800000 */
[-C--:B0-----:R-:W-:Y:S01]  /*3c10*/  FMUL.FTZ R153, R160, R159.reuse ;  /* 0x0000009fa0997220 */ /* 0x081fe20000410000 */
[----:B------:R-:W-:Y:S01]  /*3c20*/  FMUL.FTZ R159, R158, R159 ;  /* 0x0000009f9e9f7220 */ /* 0x000fe20000410000 */
[-C--:B-1----:R-:W-:Y:S01]  /*3c30*/  FMUL.FTZ R147, R160, R149.reuse ;  /* 0x00000095a0937220 */ /* 0x082fe20000410000 */
[C---:B------:R-:W-:Y:S01]  /*3c40*/  FMUL.FTZ R149, R158.reuse, R149 ;  /* 0x000000959e957220 */ /* 0x040fe20000410000 */
[-C--:B--2---:R-:W-:Y:S01]  /*3c50*/  FFMA.FTZ R126, R158, R146.reuse, -R153 ;  /* 0x000000929e7e7223 */ /* 0x084fe20000010899 */
[----:B------:R-:W-:Y:S01]  /*3c60*/  FFMA.FTZ R146, R160, R146, R159 ;  /* 0x00000092a0927223 */ /* 0x000fe2000001009f */
[-C--:B---3--:R-:W-:Y:S01]  /*3c70*/  FFMA.FTZ R158, R158, R154.reuse, -R147 ;  /* 0x0000009a9e9e7223 */ /* 0x088fe20000010893 */
[----:B----4-:R-:W-:Y:S01]  /*3c80*/  FFMA.FTZ R160, R160, R154, R149 ;  /* 0x0000009aa0a07223 */ /* 0x010fe20000010095 */
[----:B------:R-:W-:Y:S01]  /*3c90*/  FADD.FTZ R157, R157, R126 ;  /* 0x0000007e9d9d7221 */ /* 0x000fe20000010000 */
[----:B------:R-:W-:-:S07]  /*3ca0*/  FADD.FTZ R155, R155, R146 ;  /* 0x000000929b9b7221 */ /* 0x000fce0000010000 */
.L_x_17546:
[----:B------:R-:W-:Y:S05]  /*3cb0*/  BSYNC.RECONVERGENT B0 ;  /* 0x0000000000007941 */ /* 0x000fea0003800200 */
.L_x_17545:
[----:B------:R-:W-:Y:S01]  /*3cc0*/  ISETP.GT.U32.AND P5, PT, R30, 0x17, PT ;  /* 0x000000171e00780c */ /* 0x000fe20003fa4070 */
[----:B-1----:R1:W1:Y:S01]  /*3cd0*/  SHFL.DOWN PT, R154, R158, 0x8, 0x1f ;  /* 0x09001f009e9a7f89 */ /* 0x00226200000e0000 */
[----:B------:R-:W-:Y:S03]  /*3ce0*/  BSSY.RECONVERGENT B0, `(.L_x_17547) ;  /* 0x000000f000007945 */ /* 0x000fe60003800200 */
[----:B------:R0:W1:Y:S04]  /*3cf0*/  SHFL.DOWN PT, R149, R160, 0x8, 0x1f ;  /* 0x09001f00a0957f89 */ /* 0x00006800000e0000 */
[----:B--2---:R2:W1:Y:S04]  /*3d00*/  SHFL.DOWN PT, R146, R157, 0x8, 0x1f ;  /* 0x09001f009d927f89 */ /* 0x00446800000e0000 */
        /* <DEDUP_REMOVED lines=10> */
[----:B--2---:R-:W-:Y:S01]  /*3db0*/  FADD.FTZ R157, R157, R126 ;  /* 0x0000007e9d9d7221 */ /* 0x004fe20000010000 */
[----:B------:R-:W-:-:S07]  /*3dc0*/  FADD.FTZ R155, R155, R146 ;  /* 0x000000929b9b7221 */ /* 0x000fce0000010000 */
.L_x_17548:
[----:B------:R-:W-:Y:S05]  /*3dd0*/  BSYNC.RECONVERGENT B0 ;  /* 0x0000000000007941 */ /* 0x000fea0003800200 */
.L_x_17547:
        /* <DEDUP_REMOVED lines=17> */
.L_x_17550:
[----:B------:R-:W-:Y:S05]  /*3ef0*/  BSYNC.RECONVERGENT B0 ;  /* 0x0000000000007941 */ /* 0x000fea0003800200 */
.L_x_17549:
[----:B-1----:R-:W-:Y:S01]  /*3f00*/  SHFL.DOWN PT, R146, R160, 0x1, 0x1f ;  /* 0x08201f00a0927f89 */ /* 0x002fe200000e0000 */
[----:B------:R-:W-:Y:S01]  /*3f10*/  ISETP.NE.AND P5, PT, R63, 0x1f, PT ;  /* 0x0000001f3f00780c */ /* 0x000fe20003fa5270 */
[----:B------:R-:W-:Y:S02]  /*3f20*/  BSSY.RECONVERGENT B0, `(.L_x_17551) ;  /* 0x00000a4000007945 */ /* 0x000fe40003800200 */
[----:B0-----:R-:W0:Y:S04]  /*3f30*/  SHFL.IDX PT, R159, R55, RZ, 0x1f ;  /* 0x00001fff379f7589 */ /* 0x001e2800000e0000 */
[----:B------:R-:W1:Y:S04]  /*3f40*/  SHFL.DOWN PT, R126, R158, 0x1, 0x1f ;  /* 0x08201f009e7e7f89 */ /* 0x000e6800000e0000 */
[----:B------:R-:W5:Y:S04]  /*3f50*/  SHFL.IDX PT, R156, R54, RZ, 0x1f ;  /* 0x00001fff369c7589 */ /* 0x000f6800000e0000 */
[----:B------:R-:W5:Y:S04]  /*3f60*/  SHFL.DOWN PT, R154, R157, 0x1, 0x1f ;  /* 0x08201f009d9a7f89 */ /* 0x000f6800000e0000 */
[----:B------:R-:W5:Y:S04]  /*3f70*/  SHFL.DOWN PT, R162, R155, 0x1, 0x1f ;  /* 0x08201f009ba27f89 */ /* 0x000f6800000e0000 */
[----:B---34-:R-:W3:Y:S01]  /*3f80*/  SHFL.IDX PT, R160, R160, RZ, 0x1f ;  /* 0x00001fffa0a07589 */ /* 0x018ee200000e0000 */
[----:B0-----:R-:W-:-:S03]  /*3f90*/  @P5 FMUL.FTZ R147, R146, R159 ;  /* 0x0000009f92935220 */ /* 0x001fc60000410000 */
[----:B------:R-:W0:Y:S01]  /*3fa0*/  SHFL.IDX PT, R158, R158, RZ, 0x1f ;  /* 0x00001fff9e9e7589 */ /* 0x000e2200000e0000 */
[----:B-1----:R-:W-:-:S03]  /*3fb0*/  @P5 FMUL.FTZ R149, R126, R159 ;  /* 0x0000009f7e955220 */ /* 0x002fc60000410000 */
[----:B--2---:R-:W1:Y:S01]  /*3fc0*/  SHFL.IDX PT, R157, R157, RZ, 0x1f ;  /* 0x00001fff9d9d7589 */ /* 0x004e6200000e0000 */
[-C--:B-----5:R-:W-:Y:S01]  /*3fd0*/  @P5 FFMA.FTZ R147, R126, R156.reuse, -R147 ;  /* 0x0000009c7e935223 */ /* 0x0a0fe20000010893 */
[----:B------:R-:W-:Y:S02]  /*3fe0*/  @P5 FFMA.FTZ R149, R146, R156, R149 ;  /* 0x0000009c92955223 */ /* 0x000fe40000010095 */
[----:B------:R-:W2:Y:S01]  /*3ff0*/  SHFL.IDX PT, R155, R155, RZ, 0x1f ;  /* 0x00001fff9b9b7589 */ /* 0x000ea200000e0000 */
[----:B------:R-:W-:Y:S01]  /*4000*/  @P5 FADD.FTZ R156, R154, R147 ;  /* 0x000000939a9c5221 */ /* 0x000fe20000010000 */
[CC--:B------:R-:W-:Y:S01]  /*4010*/  FMUL.FTZ R147, R105.reuse, R152.reuse ;  /* 0x0000009869937220 */ /* 0x0c0fe20000410000 */
[-C--:B------:R-:W-:Y:S01]  /*4020*/  FMUL.FTZ R105, R105, R151.reuse ;  /* 0x0000009769697220 */ /* 0x080fe20000410000 */
[----:B------:R-:W-:Y:S02]  /*4030*/  @P5 FADD.FTZ R159, R162, R149 ;  /* 0x00000095a29f5221 */ /* 0x000fe40000010000 */
[C---:B------:R-:W-:Y:S01]  /*4040*/  FFMA.FTZ R126, R104.reuse, R151, R147 ;  /* 0x00000097687e7223 */ /* 0x040fe20000010093 */
[----:B------:R-:W-:Y:S01]  /*4050*/  FFMA.FTZ R105, R104, R152, -R105 ;  /* 0x0000009868697223 */ /* 0x000fe20000010869 */
[----:B------:R-:W-:-:S02]  /*4060*/  ISETP.NE.AND P5, PT, R63, RZ, PT ;  /* 0x000000ff3f00720c */ /* 0x000fc40003fa5270 */
        /* <DEDUP_REMOVED lines=12> */
[C---:B------:R-:W-:Y:S01]  /*4130*/  FFMA.FTZ R149, R0.reuse, R149, RZ ;  /* 0x0000009500957223 */ /* 0x040fe200000100ff */
[----:B------:R-:W-:Y:S01]  /*4140*/  FFMA.FTZ R143, -R0, R143, RZ ;  /* 0x0000008f008f7223 */ /* 0x000fe200000101ff */
        /* <DEDUP_REMOVED lines=10> */
[C---:B------:R-:W-:Y:S01]  /*41f0*/  FFMA.FTZ R104, R108.reuse, R151, R149 ;  /* 0x000000976c687223 */ /* 0x040fe20000010095 */
[----:B------:R-:W-:Y:S01]  /*4200*/  FFMA.FTZ R150, -R108, R150, R143 ;  /* 0x000000966c967223 */ /* 0x000fe2000001018f */
[CC--:B------:R-:W-:Y:S01]  /*4210*/  FMUL.FTZ R152, R144.reuse, R105.reuse ;  /* 0x0000006990987220 */ /* 0x0c0fe20000410000 */
[----:B------:R-:W-:Y:S01]  /*4220*/  FMUL.FTZ R144, R144, R148 ;  /* 0x0000009490907220 */ /* 0x000fe20000410000 */
[CC--:B------:R-:W-:Y:S01]  /*4230*/  FMUL.FTZ R153, R140.reuse, R105.reuse ;  /* 0x000000698c997220 */ /* 0x0c0fe20000410000 */
[----:B------:R-:W-:Y:S01]  /*4240*/  FMUL.FTZ R149, R103, R126 ;  /* 0x0000007e67957220 */ /* 0x000fe20000410000 */
[CC--:B------:R-:W-:Y:S01]  /*4250*/  FFMA.FTZ R152, R145.reuse, R148.reuse, -R152 ;  /* 0x0000009491987223 */ /* 0x0c0fe20000010898 */
[----:B------:R-:W-:Y:S01]  /*4260*/  FFMA.FTZ R143, R145, R105, R144 ;  /* 0x00000069918f7223 */ /* 0x000fe20000010090 */
[----:B------:R-:W-:Y:S01]  /*4270*/  FFMA.FTZ R144, R139, R148, -R153 ;  /* 0x000000948b907223 */ /* 0x000fe20000010899 */
[----:B------:R-:W-:Y:S01]  /*4280*/  FMUL.FTZ R151, R103, R125 ;  /* 0x0000007d67977220 */ /* 0x000fe20000410000 */
[C---:B------:R-:W-:Y:S01]  /*4290*/  FFMA.FTZ R145, R109.reuse, R152, R104 ;  /* 0x000000986d917223 */ /* 0x040fe20000010068 */
[----:B------:R-:W-:Y:S01]  /*42a0*/  FMUL.FTZ R104, R140, R148 ;  /* 0x000000948c687220 */ /* 0x000fe20000410000 */
[----:B------:R-:W-:Y:S01]  /*42b0*/  FFMA.FTZ R143, -R109, R143, R150 ;  /* 0x0000008f6d8f7223 */ /* 0x000fe20000010196 */
[-C--:B------:R-:W-:Y:S01]  /*42c0*/  FMUL.FTZ R161, R103, R105.reuse ;  /* 0x0000006967a17220 */ /* 0x080fe20000410000 */
[----:B------:R-:W-:Y:S01]  /*42d0*/  FADD.FTZ R144, R115, R144 ;  /* 0x0000009073907221 */ /* 0x000fe20000010000 */
[----:B------:R-:W-:Y:S01]  /*42e0*/  FFMA.FTZ R104, R139, R105, R104 ;  /* 0x000000698b687223 */ /* 0x000fe20000010068 */
[C---:B------:R-:W-:Y:S01]  /*42f0*/  FMUL.FTZ R150, R102.reuse, R126 ;  /* 0x0000007e66967220 */ /* 0x040fe20000410000 */
[C---:B------:R-:W-:Y:S01]  /*4300*/  FMUL.FTZ R154, R102.reuse, R125 ;  /* 0x0000007d669a7220 */ /* 0x040fe20000410000 */
[C---:B------:R-:W-:Y:S01]  /*4310*/  FMUL.FTZ R163, R102.reuse, R105 ;  /* 0x0000006966a37220 */ /* 0x040fe20000410000 */
[----:B------:R-:W-:Y:S01]  /*4320*/  FADD.FTZ R104, RZ, R104 ;  /* 0x00000068ff687221 */ /* 0x000fe20000010000 */
[C---:B------:R-:W-:Y:S01]  /*4330*/  FFMA.FTZ R149, R102.reuse, R146, -R149 ;  /* 0x0000009266957223 */ /* 0x040fe20000010895 */
[CC--:B------:R-:W-:Y:S01]  /*4340*/  FFMA.FTZ R151, R102.reuse, R147.reuse, -R151 ;  /* 0x0000009366977223 */ /* 0x0c0fe20000010897 */
[C---:B------:R-:W-:Y:S01]  /*4350*/  FFMA.FTZ R152, R102.reuse, R148, -R161 ;  /* 0x0000009466987223 */ /* 0x040fe200000108a1 */
[CC--:B------:R-:W-:Y:S01]  /*4360*/  FMUL.FTZ R153, R103.reuse, R104.reuse ;  /* 0x0000006867997220 */ /* 0x0c0fe20000410000 */
[C---:B------:R-:W-:Y:S01]  /*4370*/  FMUL.FTZ R162, R102.reuse, R104 ;  /* 0x0000006866a27220 */ /* 0x040fe20000410000 */
[C---:B------:R-:W-:Y:S01]  /*4380*/  FFMA.FTZ R150, R103.reuse, R146, R150 ;  /* 0x0000009267967223 */ /* 0x040fe20000010096 */
[C---:B------:R-:W-:Y:S01]  /*4390*/  FFMA.FTZ R154, R103.reuse, R147, R154 ;  /* 0x00000093679a7223 */ /* 0x040fe2000001009a */
[----:B------:R-:W-:Y:S01]  /*43a0*/  FFMA.FTZ R153, R102, R144, -R153 ;  /* 0x0000009066997223 */ /* 0x000fe20000010899 */
[C---:B------:R-:W-:Y:S01]  /*43b0*/  FFMA.FTZ R102, R103.reuse, R148, R163 ;  /* 0x0000009467667223 */ /* 0x040fe200000100a3 */
[----:B------:R-:W-:Y:S01]  /*43c0*/  FFMA.FTZ R103, R103, R144, R162 ;  /* 0x0000009067677223 */ /* 0x000fe200000100a2 */
[CC--:B------:R-:W-:Y:S01]  /*43d0*/  FMUL.FTZ R162, R159.reuse, R107.reuse ;  /* 0x0000006b9fa27220 */ /* 0x0c0fe20000410000 */
[----:B------:R-:W-:Y:S01]  /*43e0*/  FMUL.FTZ R107, R156, R107 ;  /* 0x0000006b9c6b7220 */ /* 0x000fe20000410000 */
[C---:B---3--:R-:W-:Y:S01]  /*43f0*/  FMUL.FTZ R161, R160.reuse, R55 ;  /* 0x00000037a0a17220 */ /* 0x048fe20000410000 */
[-C--:B------:R-:W-:Y:S01]  /*4400*/  FMUL.FTZ R163, R160, R53.reuse ;  /* 0x00000035a0a37220 */ /* 0x080fe20000410000 */
[-C--:B------:R-:W-:Y:S01]  /*4410*/  FFMA.FTZ R162, R156, R106.reuse, R162 ;  /* 0x0000006a9ca27223 */ /* 0x080fe200000100a2 */
[----:B------:R-:W-:Y:S01]  /*4420*/  FFMA.FTZ R107, R159, R106, -R107 ;  /* 0x0000006a9f6b7223 */ /* 0x000fe2000001086b */
[-C--:B0-----:R-:W-:Y:S01]  /*4430*/  FFMA.FTZ R161, R158, R54.reuse, -R161 ;  /* 0x000000369ea17223 */ /* 0x081fe200000108a1 */
[----:B------:R-:W-:Y:S01]  /*4440*/  FMUL.FTZ R54, R160, R54 ;  /* 0x00000036a0367220 */ /* 0x000fe20000410000 */
[----:B------:R-:W-:Y:S01]  /*4450*/  FADD.FTZ R162, R141, R162 ;  /* 0x000000a28da27221 */ /* 0x000fe20000010000 */
[----:B------:R-:W-:Y:S01]  /*4460*/  FADD.FTZ R142, R142, R107 ;  /* 0x0000006b8e8e7221 */ /* 0x000fe20000010000 */
[-C--:B------:R-:W-:Y:S01]  /*4470*/  FMUL.FTZ R160, R160, R52.reuse ;  /* 0x00000034a0a07220 */ /* 0x080fe20000410000 */
[----:B------:R-:W-:Y:S01]  /*4480*/  FFMA.FTZ R52, R158, R52, -R163 ;  /* 0x000000349e347223 */ /* 0x000fe200000108a3 */
[C---:B------:R-:W-:Y:S01]  /*4490*/  FMUL.FTZ R141, R140.reuse, R162 ;  /* 0x000000a28c8d7220 */ /* 0x040fe20000410000 */
[----:B------:R-:W-:Y:S01]  /*44a0*/  FMUL.FTZ R106, R140, R142 ;  /* 0x0000008e8c6a7220 */ /* 0x000fe20000410000 */
[C---:B------:R-:W-:Y:S01]  /*44b0*/  FFMA.FTZ R53, R158.reuse, R53, R160 ;  /* 0x000000359e357223 */ /* 0x040fe200000100a0 */
[----:B------:R-:W-:Y:S01]  /*44c0*/  FFMA.FTZ R158, R158, R55, R54 ;  /* 0x000000379e9e7223 */ /* 0x000fe20000010036 */
[----:B-1----:R-:W-:Y:S01]  /*44d0*/  FADD.FTZ R54, R157, R161 ;  /* 0x000000a19d367221 */ /* 0x002fe20000010000 */
[C---:B------:R-:W-:Y:S01]  /*44e0*/  FFMA.FTZ R107, R139.reuse, R162, R106 ;  /* 0x000000a28b6b7223 */ /* 0x040fe2000001006a */
[----:B------:R-:W-:Y:S01]  /*44f0*/  FFMA.FTZ R106, R139, R142, -R141 ;  /* 0x0000008e8b6a7223 */ /* 0x000fe2000001088d */
[----:B--2---:R-:W-:Y:S01]  /*4500*/  FADD.FTZ R55, R155, R158 ;  /* 0x0000009e9b377221 */ /* 0x004fe20000010000 */
[----:B------:R-:W-:Y:S01]  /*4510*/  FMUL.FTZ R156, R0, R149 ;  /* 0x00000095009c7220 */ /* 0x000fe20000410000 */
[----:B------:R-:W-:Y:S01]  /*4520*/  FADD.FTZ R107, R138, R107 ;  /* 0x0000006b8a6b7221 */ /* 0x000fe20000010000 */
[----:B------:R-:W-:Y:S01]  /*4530*/  FADD.FTZ R137, R137, R106 ;  /* 0x0000006a89897221 */ /* 0x000fe20000010000 */
[----:B------:R-:W-:Y:S01]  /*4540*/  FMUL.FTZ R150, R0, -R150 ;  /* 0x8000009600967220 */ /* 0x000fe20000410000 */
[----:B------:R0:W-:Y:S01]  /*4550*/  @!P5 STS.128 [UR7+0x1d90], R52 ;  /* 0x001d9034ff00d988 */ /* 0x0001e20008000c07 */
[C---:B------:R-:W-:Y:S01]  /*4560*/  FMUL.FTZ R139, R127.reuse, R107 ;  /* 0x0000006b7f8b7220 */ /* 0x040fe20000410000 */
[----:B------:R-:W-:Y:S01]  /*4570*/  FMUL.FTZ R106, R127, R137 ;  /* 0x000000897f6a7220 */ /* 0x000fe20000410000 */
[C---:B------:R-:W-:Y:S01]  /*4580*/  FMUL.FTZ R138, R108.reuse, R151 ;  /* 0x000000976c8a7220 */ /* 0x040fe20000410000 */
[----:B------:R-:W-:Y:S01]  /*4590*/  FMUL.FTZ R154, R108, -R154 ;  /* 0x8000009a6c9a7220 */ /* 0x000fe20000410000 */
[C---:B------:R-:W-:Y:S01]  /*45a0*/  FMUL.FTZ R152, R109.reuse, R152 ;  /* 0x000000986d987220 */ /* 0x040fe20000410000 */
[----:B------:R-:W-:Y:S01]  /*45b0*/  FMUL.FTZ R102, R109, -R102 ;  /* 0x800000666d667220 */ /* 0x000fe20000410000 */
[----:B------:R-:W-:Y:S01]  /*45c0*/  STS [R17+0x420], R156 ;  /* 0x0004209c11007388 */ /* 0x000fe20000000800 */
[----:B------:R-:W-:Y:S01]  /*45d0*/  FADD.FTZ R146, -R112, R146 ;  /* 0x0000009270927221 */ /* 0x000fe20000010100 */
[----:B------:R-:W-:Y:S01]  /*45e0*/  FADD.FTZ R147, -R113, R147 ;  /* 0x0000009371937221 */ /* 0x000fe20000010100 */
[----:B------:R-:W-:Y:S01]  /*45f0*/  FMUL.FTZ R141, R130, R144 ;  /* 0x00000090828d7220 */ /* 0x000fe20000410000 */
[----:B------:R-:W-:Y:S01]  /*4600*/  STS [R15+0x4], R150 ;  /* 0x000004960f007388 */ /* 0x000fe20000000800 */
[C---:B0-----:R-:W-:Y:S01]  /*4610*/  FFMA.FTZ R52, R136.reuse, R137, -R139 ;  /* 0x0000008988347223 */ /* 0x041fe2000001088b */
[----:B------:R-:W-:Y:S01]  /*4620*/  FFMA.FTZ R53, R136, R107, R106 ;  /* 0x0000006b88357223 */ /* 0x000fe2000001006a */
[C---:B------:R-:W-:Y:S01]  /*4630*/  FMUL.FTZ R54, R110.reuse, R153 ;  /* 0x000000996e367220 */ /* 0x040fe20000410000 */
[----:B------:R-:W-:Y:S01]  /*4640*/  FMUL.FTZ R136, R110, -R103 ;  /* 0x800000676e887220 */ /* 0x000fe20000410000 */
[----:B------:R0:W-:Y:S01]  /*4650*/  STS [R15+0x8], R138 ;  /* 0x0000088a0f007388 */ /* 0x0001e20000000800 */
[----:B------:R-:W-:Y:S01]  /*4660*/  FADD.FTZ R106, R135, R52 ;  /* 0x00000034876a7221 */ /* 0x000fe20000010000 */
[----:B------:R-:W-:-:S02]  /*4670*/  FADD.FTZ R134, R134, R53 ;  /* 0x0000003586867221 */ /* 0x000fc40000010000 */
[----:B------:R-:W-:Y:S01]  /*4680*/  STS [R15+0xc], R154 ;  /* 0x00000c9a0f007388 */ /* 0x000fe20000000800 */
[C---:B------:R-:W-:Y:S01]  /*4690*/  FMUL.FTZ R52, R128.reuse, R106 ;  /* 0x0000006a80347220 */ /* 0x040fe20000410000 */
[----:B------:R-:W-:Y:S01]  /*46a0*/  FMUL.FTZ R53, R128, R134 ;  /* 0x0000008680357220 */ /* 0x000fe20000410000 */
[----:B------:R-:W-:Y:S01]  /*46b0*/  FMUL.FTZ R128, R107, R88 ;  /* 0x000000586b807220 */ /* 0x000fe20000410000 */
[----:B------:R-:W-:Y:S01]  /*46c0*/  STS [R15+0x10], R152 ;  /* 0x000010980f007388 */ /* 0x000fe20000000800 */
[C---:B------:R-:W-:Y:S01]  /*46d0*/  FFMA.FTZ R103, R133.reuse, R134, R52 ;  /* 0x0000008685677223 */ /* 0x040fe20000010034 */
[----:B------:R-:W-:Y:S01]  /*46e0*/  FFMA.FTZ R52, R133, R106, -R53 ;  /* 0x0000006a85347223 */ /* 0x000fe20000010835 */
[----:B------:R-:W-:Y:S01]  /*46f0*/  FADD.FTZ R133, -R114, R148 ;  /* 0x0000009472857221 */ /* 0x000fe20000010100 */
[----:B------:R1:W-:Y:S01]  /*4700*/  STS [R15+0x14], R102 ;  /* 0x000014660f007388 */ /* 0x0003e20000000800 */
[----:B------:R-:W-:Y:S01]  /*4710*/  FADD.FTZ R103, R132, R103 ;  /* 0x0000006784677221 */ /* 0x000fe20000010000 */
[----:B------:R-:W-:Y:S01]  /*4720*/  FADD.FTZ R131, R131, R52 ;  /* 0x0000003483837221 */ /* 0x000fe20000010000 */
[----:B------:R-:W-:Y:S01]  /*4730*/  FMUL.FTZ R52, R106, R87 ;  /* 0x000000576a347220 */ /* 0x000fe20000410000 */
[----:B------:R2:W-:Y:S01]  /*4740*/  STS [R15+0x18], R54 ;  /* 0x000018360f007388 */ /* 0x0005e20000000800 */
[-C--:B------:R-:W-:Y:S01]  /*4750*/  FMUL.FTZ R127, R103, R86.reuse ;  /* 0x00000056677f7220 */ /* 0x080fe20000410000 */
[----:B------:R-:W-:Y:S01]  /*4760*/  FMUL.FTZ R55, R131, R86 ;  /* 0x0000005683377220 */ /* 0x000fe20000410000 */
[----:B0-----:R-:W-:Y:S01]  /*4770*/  FMUL.FTZ R138, R105, R128 ;  /* 0x00000080698a7220 */ /* 0x001fe20000410000 */
[----:B------:R0:W-:Y:S01]  /*4780*/  STS [R15+0x1c], R136 ;  /* 0x00001c880f007388 */ /* 0x0001e20000000800 */
[C---:B------:R-:W-:Y:S01]  /*4790*/  FMUL.FTZ R139, R126.reuse, R127 ;  /* 0x0000007f7e8b7220 */ /* 0x040fe20000410000 */
[----:B------:R-:W-:Y:S01]  /*47a0*/  FMUL.FTZ R135, R126, R55 ;  /* 0x000000377e877220 */ /* 0x000fe20000410000 */
[----:B-1----:R-:W-:Y:S01]  /*47b0*/  FMUL.FTZ R102, R134, R87 ;  /* 0x0000005786667220 */ /* 0x002fe20000410000 */
[----:B------:R-:W-:Y:S01]  /*47c0*/  BAR.SYNC.DEFER_BLOCKING 0x0 ;  /* 0x0000000000007b1d */ /* 0x000fe20000010000 */
[C---:B------:R-:W-:Y:S01]  /*47d0*/  FFMA.FTZ R139, R146.reuse, R55, -R139 ;  /* 0x00000037928b7223 */ /* 0x040fe2000001088b */
[C---:B--2---:R-:W-:Y:S01]  /*47e0*/  FMUL.FTZ R54, R125.reuse, R52 ;  /* 0x000000347d367220 */ /* 0x044fe20000410000 */
[----:B------:R-:W-:Y:S01]  /*47f0*/  FFMA.FTZ R135, R146, R127, R135 ;  /* 0x0000007f92877223 */ /* 0x000fe20000010087 */
[-C--:B------:R-:W-:Y:S01]  /*4800*/  FMUL.FTZ R132, R125, R102.reuse ;  /* 0x000000667d847220 */ /* 0x080fe20000410000 */
[----:B------:R-:W-:Y:S01]  /*4810*/  FADD.FTZ R139, RZ, R139 ;  /* 0x0000008bff8b7221 */ /* 0x000fe20000010000 */
[----:B------:R-:W-:Y:S01]  /*4820*/  FFMA.FTZ R54, R147, R102, R54 ;  /* 0x0000006693367223 */ /* 0x000fe20000010036 */
[----:B------:R-:W-:Y:S01]  /*4830*/  FADD.FTZ R135, RZ, R135 ;  /* 0x00000087ff877221 */ /* 0x000fe20000010000 */
[----:B0-----:R-:W-:Y:S01]  /*4840*/  FMUL.FTZ R136, R137, R88 ;  /* 0x0000005889887220 */ /* 0x001fe20000410000 */
[----:B------:R-:W-:Y:S01]  /*4850*/  FFMA.FTZ R132, R147, R52, -R132 ;  /* 0x0000003493847223 */ /* 0x000fe20000010884 */
[----:B------:R-:W-:Y:S01]  /*4860*/  FMUL.FTZ R52, R130, R104 ;  /* 0x0000006882347220 */ /* 0x000fe20000410000 */
[----:B------:R-:W-:Y:S01]  /*4870*/  FADD.FTZ R54, R135, R54 ;  /* 0x0000003687367221 */ /* 0x000fe20000010000 */
[----:B------:R-:W-:Y:S01]  /*4880*/  FFMA.FTZ R135, R133, R136, -R138 ;  /* 0x0000008885877223 */ /* 0x000fe2000001088a */
[----:B------:R-:W-:Y:S01]  /*4890*/  LEA R138, R116, -R120, 0x1 ;  /* 0x80000078748a7211 */ /* 0x000fe200078e08ff */
[----:B------:R-:W-:Y:S01]  /*48a0*/  FMUL.FTZ R136, R105, R136 ;  /* 0x0000008869887220 */ /* 0x000fe20000410000 */
[----:B------:R-:W-:Y:S01]  /*48b0*/  FADD.FTZ R132, R139, R132 ;  /* 0x000000848b847221 */ /* 0x000fe20000010000 */
[----:B------:R-:W-:Y:S01]  /*48c0*/  FFMA.FTZ R130, R129, R144, -R52 ;  /* 0x0000009081827223 */ /* 0x000fe20000010834 */
[----:B------:R-:W-:Y:S01]  /*48d0*/  ISETP.GE.AND P6, PT, R138, 0x1, PT ;  /* 0x000000018a00780c */ /* 0x000fe20003fc6270 */
[----:B------:R-:W-:Y:S01]  /*48e0*/  FFMA.FTZ R55, R133, R128, R136 ;  /* 0x0000008085377223 */ /* 0x000fe20000010088 */
[----:B------:R-:W-:Y:S01]  /*48f0*/  FFMA.FTZ R136, R129, R104, R141 ;  /* 0x0000006881887223 */ /* 0x000fe2000001008d */
[----:B------:R-:W-:-:S02]  /*4900*/  FADD.FTZ R132, R132, R135 ;  /* 0x0000008784847221 */ /* 0x000fc40000010000 */
[----:B------:R-:W-:Y:S01]  /*4910*/  FADD.FTZ R52, R54, R55 ;  /* 0x0000003736347221 */ /* 0x000fe20000010000 */
[----:B------:R0:W1:Y:S07]  /*4920*/  LDS R53, [R27+0x4a0] ;  /* 0x0004a0001b357984 */ /* 0x00006e0000000800 */
[----:B------:R-:W-:Y:S05]  /*4930*/  @!P6 BRA `(.L_x_17552) ;  /* 0x000000000008e947 */ /* 0x000fea0003800000 */
[----:B------:R-:W2:Y:S04]  /*4940*/  LDS R55, [R28+0x420] ;  /* 0x000420001c377984 */ /* 0x000ea80000000800 */
[----:B--2---:R2:W-:Y:S02]  /*4950*/  REDG.E.ADD.F32.FTZ.RN.STRONG.GPU desc[UR16][R164.64], R55 ;  /* 0x00000037a40079a6 */ /* 0x0045e4000c12f310 */
.L_x_17552:
[----:B------:R-:W-:Y:S05]  /*4960*/  BSYNC.RECONVERGENT B0 ;  /* 0x0000000000007941 */ /* 0x000fea0003800200 */
.L_x_17551:
[----:B------:R-:W-:Y:S01]  /*4970*/  ISETP.GE.AND P6, PT, R138, 0x21, PT ;  /* 0x000000218a00780c */ /* 0x000fe20003fc6270 */
[----:B------:R-:W-:-:S12]  /*4980*/  BSSY.RECONVERGENT B0, `(.L_x_17553) ;  /* 0x0000003000007945 */ /* 0x000fd80003800200 */
[----:B------:R-:W-:Y:S05]  /*4990*/  @!P6 BRA `(.L_x_17554) ;  /* 0x000000000004e947 */ /* 0x000fea0003800000 */
[----:B-1----:R3:W-:Y:S02]  /*49a0*/  REDG.E.ADD.F32.FTZ.RN.STRONG.GPU desc[UR16][R164.64+0x80], R53 ;  /* 0x00008035a40079a6 */ /* 0x0027e4000c12f310 */
.L_x_17554:
[----:B------:R-:W-:Y:S05]  /*49b0*/  BSYNC.RECONVERGENT B0 ;  /* 0x0000000000007941 */ /* 0x000fea0003800200 */
.L_x_17553:
[----:B-1-3--:R1:W3:Y:S01]  /*49c0*/  LDS R53, [R26+0x520] ;  /* 0x000520001a357984 */ /* 0x00a2e20000000800 */
[----:B------:R-:W-:Y:S01]  /*49d0*/  ISETP.GE.AND P6, PT, R138, 0x41, PT ;  /* 0x000000418a00780c */ /* 0x000fe20003fc6270 */
[----:B------:R-:W-:-:S12]  /*49e0*/  BSSY.RECONVERGENT B0, `(.L_x_17555) ;  /* 0x0000003000007945 */ /* 0x000fd80003800200 */
[----:B-1----:R-:W-:Y:S05]  /*49f0*/  @!P6 BRA `(.L_x_17556) ;  /* 0x000000000004e947 */ /* 0x002fea0003800000 */
[----:B---3--:R1:W-:Y:S02]  /*4a00*/  REDG.E.ADD.F32.FTZ.RN.STRONG.GPU desc[UR16][R164.64+0x100], R53 ;  /* 0x00010035a40079a6 */ /* 0x0083e4000c12f310 */
.L_x_17556:
[----:B------:R-:W-:Y:S05]  /*4a10*/  BSYNC.RECONVERGENT B0 ;  /* 0x0000000000007941 */ /* 0x000fea0003800200 */
.L_x_17555:
[----:B-1-3--:R1:W3:Y:S01]  /*4a20*/  LDS R53, [R25+0x5a0] ;  /* 0x0005a00019357984 */ /* 0x00a2e20000000800 */
[----:B------:R-:W-:Y:S01]  /*4a30*/  ISETP.GE.AND P6, PT, R138, 0x61, PT ;  /* 0x000000618a00780c */ /* 0x000fe20003fc6270 */
[----:B------:R-:W-:Y:S01]  /*4a40*/  BSSY.RECONVERGENT B0, `(.L_x_17557) ;  /* 0x0000004000007945 */ /* 0x000fe20003800200 */
[----:B------:R-:W-:-:S11]  /*4a50*/  FMUL.FTZ R129, R162, R89 ;  /* 0x00000059a2817220 */ /* 0x000fd60000410000 */
[----:B-1----:R-:W-:Y:S05]  /*4a60*/  @!P6 BRA `(.L_x_17558) ;  /* 0x000000000004e947 */ /* 0x002fea0003800000 */
[----:B---3--:R1:W-:Y:S02]  /*4a70*/  REDG.E.ADD.F32.FTZ.RN.STRONG.GPU desc[UR16][R164.64+0x180], R53 ;  /* 0x00018035a40079a6 */ /* 0x0083e4000c12f310 */
.L_x_17558:
[----:B------:R-:W-:Y:S05]  /*4a80*/  BSYNC.RECONVERGENT B0 ;  /* 0x0000000000007941 */ /* 0x000fea0003800200 */
.L_x_17557:
[----:B------:R4:W0:Y:S01]  /*4a90*/  LDS R135, [R23+0x620] ;  /* 0x0006200017877984 */ /* 0x0008220000000800 */
[----:B------:R-:W-:Y:S01]  /*4aa0*/  ISETP.GE.AND P6, PT, R138, 0x81, PT ;  /* 0x000000818a00780c */ /* 0x000fe20003fc6270 */
[----:B------:R-:W-:Y:S01]  /*4ab0*/  BSSY.RECONVERGENT B0, `(.L_x_17559) ;  /* 0x0000006000007945 */ /* 0x000fe20003800200 */
[----:B------:R-:W-:Y:S01]  /*4ac0*/  FADD.FTZ R144, -R115, R144 ;  /* 0x0000009073907221 */ /* 0x000fe20000010100 */
[----:B-1-3--:R-:W-:Y:S01]  /*4ad0*/  FMUL.FTZ R53, R142, R89 ;  /* 0x000000598e357220 */ /* 0x00afe20000410000 */
[----:B--2---:R-:W-:-:S09]  /*4ae0*/  FMUL.FTZ R55, R104, R129 ;  /* 0x0000008168377220 */ /* 0x004fd20000410000 */
[----:B----4-:R-:W-:Y:S05]  /*4af0*/  @!P6 BRA `(.L_x_17560) ;  /* 0x000000000004e947 */ /* 0x010fea0003800000 */
[----:B0-----:R1:W-:Y:S02]  /*4b00*/  REDG.E.ADD.F32.FTZ.RN.STRONG.GPU desc[UR16][R164.64+0x200], R135 ;  /* 0x00020087a40079a6 */ /* 0x0013e4000c12f310 */
.L_x_17560:
[----:B------:R-:W-:Y:S05]  /*4b10*/  BSYNC.RECONVERGENT B0 ;  /* 0x0000000000007941 */ /* 0x000fea0003800200 */
.L_x_17559:
[-C--:B01----:R-:W-:Y:S01]  /*4b20*/  FFMA.FTZ R135, R144, R53.reuse, -R55 ;  /* 0x0000003590877223 */ /* 0x083fe20000010837 */
[----:B------:R-:W-:Y:S01]  /*4b30*/  ISETP.GE.AND P6, PT, R138, 0xa1, PT ;  /* 0x000000a18a00780c */ /* 0x000fe20003fc6270 */
[----:B------:R0:W1:Y:S01]  /*4b40*/  LDS R55, [R22+0x6a0] ;  /* 0x0006a00016377984 */ /* 0x0000620000000800 */
[----:B------:R-:W-:Y:S01]  /*4b50*/  BSSY.RECONVERGENT B0, `(.L_x_17561) ;  /* 0x0000004000007945 */ /* 0x000fe20003800200 */
[----:B------:R-:W-:-:S10]  /*4b60*/  FMUL.FTZ R53, R104, R53 ;  /* 0x0000003568357220 */ /* 0x000fd40000410000 */
[----:B------:R-:W-:Y:S05]  /*4b70*/  @!P6 BRA `(.L_x_17562) ;  /* 0x000000000004e947 */ /* 0x000fea0003800000 */
[----:B-1----:R2:W-:Y:S02]  /*4b80*/  REDG.E.ADD.F32.FTZ.RN.STRONG.GPU desc[UR16][R164.64+0x280], R55 ;  /* 0x00028037a40079a6 */ /* 0x0025e4000c12f310 */
.L_x_17562:
[----:B------:R-:W-:Y:S05]  /*4b90*/  BSYNC.RECONVERGENT B0 ;  /* 0x0000000000007941 */ /* 0x000fea0003800200 */
.L_x_17561:
[----:B-12---:R1:W2:Y:S01]  /*4ba0*/  LDS R55, [R21+0x720] ;  /* 0x0007200015377984 */ /* 0x0062a20000000800 */
[----:B------:R-:W-:Y:S01]  /*4bb0*/  ISETP.GE.AND P6, PT, R138, 0xc1, PT ;  /* 0x000000c18a00780c */ /* 0x000fe20003fc6270 */
[----:B------:R-:W-:Y:S01]  /*4bc0*/  BSSY.RECONVERGENT B0, `(.L_x_17563) ;  /* 0x0000004000007945 */ /* 0x000fe20003800200 */
[----:B------:R-:W-:-:S11]  /*4bd0*/  FFMA.FTZ R53, R144, R129, R53 ;  /* 0x0000008190357223 */ /* 0x000fd60000010035 */
[----:B------:R-:W-:Y:S05]  /*4be0*/  @!P6 BRA `(.L_x_17564) ;  /* 0x000000000004e947 */ /* 0x000fea0003800000 */
[----:B--2---:R3:W-:Y:S02]  /*4bf0*/  REDG.E.ADD.F32.FTZ.RN.STRONG.GPU desc[UR16][R164.64+0x300], R55 ;  /* 0x00030037a40079a6 */ /* 0x0047e4000c12f310 */
.L_x_17564:
[----:B------:R-:W-:Y:S05]  /*4c00*/  BSYNC.RECONVERGENT B0 ;  /* 0x0000000000007941 */ /* 0x000fea0003800200 */
.L_x_17563:
[----:B------:R-:W-:Y:S01]  /*4c10*/  FADD.FTZ R52, R52, R53 ;  /* 0x0000003534347221 */ /* 0x000fe20000010000 */
[----:B------:R-:W-:Y:S01]  /*4c20*/  FADD.FTZ R53, R132, R135 ;  /* 0x0000008784357221 */ /* 0x000fe20000010000 */
[----:B------:R-:W-:Y:S01]  /*4c30*/  ISETP.GE.AND P6, PT, R138, 0xe1, PT ;  /* 0x000000e18a00780c */ /* 0x000fe20003fc6270 */
[----:B------:R4:W0:Y:S01]  /*4c40*/  LDS R135, [R19+0x7a0] ;  /* 0x0007a00013877984 */ /* 0x0008220000000800 */
[----:B------:R-:W-:Y:S01]  /*4c50*/  BSSY.RECONVERGENT B0, `(.L_x_17565) ;  /* 0x0000005000007945 */ /* 0x000fe20003800200 */
[C---:B------:R-:W-:Y:S01]  /*4c60*/  FFMA.FTZ R54, R110.reuse, R130, R145 ;  /* 0x000000826e367223 */ /* 0x040fe20000010091 */
[----:B--23--:R-:W-:-:S09]  /*4c70*/  FFMA.FTZ R55, -R110, R136, R143 ;  /* 0x000000886e377223 */ /* 0x00cfd2000001018f */
[----:B----4-:R-:W-:Y:S05]  /*4c80*/  @!P6 BRA `(.L_x_17566) ;  /* 0x000000000004e947 */ /* 0x010fea0003800000 */
[----:B0-----:R2:W-:Y:S02]  /*4c90*/  REDG.E.ADD.F32.FTZ.RN.STRONG.GPU desc[UR16][R164.64+0x380], R135 ;  /* 0x00038087a40079a6 */ /* 0x0015e4000c12f310 */
.L_x_17566:
[----:B------:R-:W-:Y:S05]  /*4ca0*/  BSYNC.RECONVERGENT B0 ;  /* 0x0000000000007941 */ /* 0x000fea0003800200 */
.L_x_17565:
[----:B0-2---:R-:W0:Y:S01]  /*4cb0*/  SHFL.DOWN PT, R135, R52, 0x1, 0x1f ;  /* 0x08201f0034877f89 */ /* 0x005e2200000e0000 */
[----:B------:R-:W-:Y:S01]  /*4cc0*/  ISETP.GT.AND P6, PT, R83, 0x1e, PT ;  /* 0x0000001e5300780c */ /* 0x000fe20003fc4270 */
[----:B------:R-:W-:Y:S02]  /*4cd0*/  BSSY.RECONVERGENT B0, `(.L_x_17567) ;  /* 0x0000042000007945 */ /* 0x000fe40003800200 */
[----:B------:R-:W2:Y:S04]  /*4ce0*/  SHFL.DOWN PT, R130, R53, 0x1, 0x1f ;  /* 0x08201f0035827f89 */ /* 0x000ea800000e0000 */
[----:B------:R-:W3:Y:S04]  /*4cf0*/  SHFL.DOWN PT, R139, R54, 0x1, 0x1f ;  /* 0x08201f00368b7f89 */ /* 0x000ee800000e0000 */
[----:B------:R-:W4:Y:S02]  /*4d00*/  SHFL.DOWN PT, R132, R55, 0x1, 0x1f ;  /* 0x08201f0037847f89 */ /* 0x000f2400000e0000 */
[----:B0-----:R-:W-:Y:S01]  /*4d10*/  @!P6 FADD.FTZ R52, R52, R135 ;  /* 0x000000873434e221 */ /* 0x001fe20000010000 */
[----:B--2---:R-:W-:-:S04]  /*4d20*/  @!P6 FADD.FTZ R53, R53, R130 ;  /* 0x000000823535e221 */ /* 0x004fc80000010000 */
[----:B------:R-:W0:Y:S01]  /*4d30*/  SHFL.DOWN PT, R135, R52, 0x2, 0x1f ;  /* 0x08401f0034877f89 */ /* 0x000e2200000e0000 */
[----:B---3--:R-:W-:-:S03]  /*4d40*/  @!P6 FADD.FTZ R54, R54, R139 ;  /* 0x0000008b3636e221 */ /* 0x008fc60000010000 */
[----:B------:R-:W2:Y:S01]  /*4d50*/  SHFL.DOWN PT, R130, R53, 0x2, 0x1f ;  /* 0x08401f0035827f89 */ /* 0x000ea200000e0000 */
[----:B----4-:R-:W-:-:S03]  /*4d60*/  @!P6 FADD.FTZ R55, R55, R132 ;  /* 0x000000843737e221 */ /* 0x010fc60000010000 */
[----:B------:R-:W3:Y:S01]  /*4d70*/  SHFL.DOWN PT, R139, R54, 0x2, 0x1f ;  /* 0x08401f00368b7f89 */ /* 0x000ee200000e0000 */
[----:B------:R-:W-:-:S03]  /*4d80*/  ISETP.GT.AND P6, PT, R83, 0x1d, PT ;  /* 0x0000001d5300780c */ /* 0x000fc60003fc4270 */
[----:B------:R-:W4:Y:S10]  /*4d90*/  SHFL.DOWN PT, R132, R55, 0x2, 0x1f ;  /* 0x08401f0037847f89 */ /* 0x000f3400000e0000 */
        /* <DEDUP_REMOVED lines=19> */
[----:B------:R-:W-:Y:S01]  /*4ed0*/  FMUL.FTZ R135, R101, R142 ;  /* 0x0000008e65877220 */ /* 0x000fe20000410000 */
[----:B--2---:R-:W-:Y:S01]  /*4ee0*/  @!P6 FADD.FTZ R53, R53, R130 ;  /* 0x000000823535e221 */ /* 0x004fe20000010000 */
[----:B------:R-:W-:-:S02]  /*4ef0*/  FMUL.FTZ R130, R101, R137 ;  /* 0x0000008965827220 */ /* 0x000fc40000410000 */
[----:B------:R-:W-:Y:S01]  /*4f00*/  FFMA.FTZ R135, R100, R162, R135 ;  /* 0x000000a264877223 */ /* 0x000fe20000010087 */
[----:B---3--:R-:W-:Y:S01]  /*4f10*/  @!P6 FADD.FTZ R54, R54, R139 ;  /* 0x0000008b3636e221 */ /* 0x008fe20000010000 */
[----:B------:R-:W-:Y:S02]  /*4f20*/  FFMA.FTZ R130, R100, R107, R130 ;  /* 0x0000006b64827223 */ /* 0x000fe40000010082 */
[----:B------:R-:W-:Y:S01]  /*4f30*/  FMUL.FTZ R141, R144, R135 ;  /* 0x00000087908d7220 */ /* 0x000fe20000410000 */
[----:B------:R-:W-:Y:S01]  /*4f40*/  FMUL.FTZ R135, R101, R106 ;  /* 0x0000006a65877220 */ /* 0x000fe20000410000 */
[----:B----4-:R-:W-:Y:S01]  /*4f50*/  @!P6 FADD.FTZ R55, R55, R132 ;  /* 0x000000843737e221 */ /* 0x010fe20000010000 */
[----:B------:R-:W-:Y:S01]  /*4f60*/  ISETP.GT.AND P6, PT, R83, 0xf, PT ;  /* 0x0000000f5300780c */ /* 0x000fe20003fc4270 */
[----:B------:R-:W-:Y:S01]  /*4f70*/  FMUL.FTZ R132, R101, R107 ;  /* 0x0000006b65847220 */ /* 0x000fe20000410000 */
[----:B------:R-:W-:Y:S01]  /*4f80*/  FMUL.FTZ R140, R133, R130 ;  /* 0x00000082858c7220 */ /* 0x000fe20000410000 */
[C---:B------:R-:W-:Y:S01]  /*4f90*/  FMUL.FTZ R133, R101.reuse, R134 ;  /* 0x0000008665857220 */ /* 0x040fe20000410000 */
[C---:B------:R-:W-:Y:S01]  /*4fa0*/  FMUL.FTZ R130, R101.reuse, R131 ;  /* 0x0000008365827220 */ /* 0x040fe20000410000 */
[C---:B------:R-:W-:Y:S01]  /*4fb0*/  FFMA.FTZ R138, R100.reuse, R137, -R132 ;  /* 0x00000089648a7223 */ /* 0x040fe20000010884 */
[C---:B------:R-:W-:Y:S01]  /*4fc0*/  FMUL.FTZ R139, R101.reuse, R162 ;  /* 0x000000a2658b7220 */ /* 0x040fe20000410000 */
[----:B------:R-:W-:Y:S01]  /*4fd0*/  FMUL.FTZ R132, R101, R103 ;  /* 0x0000006765847220 */ /* 0x000fe20000410000 */
[C---:B------:R-:W-:Y:S01]  /*4fe0*/  FFMA.FTZ R136, R100.reuse, R134, R135 ;  /* 0x0000008664887223 */ /* 0x040fe20000010087 */
[C---:B------:R-:W-:Y:S01]  /*4ff0*/  FFMA.FTZ R106, R100.reuse, R106, -R133 ;  /* 0x0000006a646a7223 */ /* 0x040fe20000010885 */
[C---:B------:R-:W-:Y:S01]  /*5000*/  FFMA.FTZ R139, R100.reuse, R142, -R139 ;  /* 0x0000008e648b7223 */ /* 0x040fe2000001088b */
[C---:B------:R-:W-:Y:S01]  /*5010*/  FFMA.FTZ R131, R100.reuse, R131, -R132 ;  /* 0x0000008364837223 */ /* 0x040fe20000010884 */
[----:B------:R-:W-:Y:S01]  /*5020*/  FFMA.FTZ R101, R100, R103, R130 ;  /* 0x0000006764657223 */ /* 0x000fe20000010082 */
[----:B------:R0:W2:Y:S01]  /*5030*/  SHFL.DOWN PT, R133, R52, 0x10, 0x1f ;  /* 0x0a001f0034857f89 */ /* 0x0000a200000e0000 */
[----:B------:R-:W-:-:S03]  /*5040*/  FMUL.FTZ R136, R147, R136 ;  /* 0x0000008893887220 */ /* 0x000fc60000410000 */
[----:B------:R0:W3:Y:S04]  /*5050*/  SHFL.DOWN PT, R100, R53, 0x10, 0x1f ;  /* 0x0a001f0035647f89 */ /* 0x0000e800000e0000 */
[----:B------:R0:W4:Y:S04]  /*5060*/  SHFL.DOWN PT, R135, R54, 0x10, 0x1f ;  /* 0x0a001f0036877f89 */ /* 0x00012800000e0000 */
[----:B------:R0:W0:Y:S01]  /*5070*/  SHFL.DOWN PT, R130, R55, 0x10, 0x1f ;  /* 0x0a001f0037827f89 */ /* 0x00002200000e0000 */
[----:B------:R-:W-:Y:S05]  /*5080*/  @P6 BRA `(.L_x_17568) ;  /* 0x0000000000186947 */ /* 0x000fea0003800000 */
[----:B------:R-:W-:Y:S01]  /*5090*/  ISETP.NE.AND P6, PT, R83, RZ, PT ;  /* 0x000000ff5300720c */ /* 0x000fe20003fc5270 */
[----:B0-2---:R-:W-:Y:S01]  /*50a0*/  FADD.FTZ R52, R52, R133 ;  /* 0x0000008534347221 */ /* 0x005fe20000010000 */
[----:B---3--:R-:W-:Y:S01]  /*50b0*/  FADD.FTZ R53, R53, R100 ;  /* 0x0000006435357221 */ /* 0x008fe20000010000 */
[----:B----4-:R-:W-:Y:S01]  /*50c0*/  FADD.FTZ R54, R54, R135 ;  /* 0x0000008736367221 */ /* 0x010fe20000010000 */
[----:B------:R-:W-:-:S09]  /*50d0*/  FADD.FTZ R55, R55, R130 ;  /* 0x0000008237377221 */ /* 0x000fd20000010000 */
[----:B------:R0:W-:Y:S02]  /*50e0*/  @!P6 STS.128 [UR6+0x850], R52 ;  /* 0x00085034ff00e988 */ /* 0x0001e40008000c06 */
.L_x_17568:
[----:B------:R-:W-:Y:S05]  /*50f0*/  BSYNC.RECONVERGENT B0 ;  /* 0x0000000000007941 */ /* 0x000fea0003800200 */
.L_x_17567:
        /* <DEDUP_REMOVED lines=23> */
[----:B------:R-:W3:Y:S01]  /*5270*/  @P6 LDS.64 R102, [UR7+0x2d90] ;  /* 0x002d9007ff666984 */ /* 0x000ee20008000a00 */
[----:B0-----:R-:W-:Y:S01]  /*5280*/  @P6 FADD.FTZ R54, R54, R100 ;  /* 0x0000006436366221 */ /* 0x001fe20000010000 */
[----:B------:R-:W-:Y:S01]  /*5290*/  @P6 FADD.FTZ R55, R55, R101 ;  /* 0x0000006537376221 */ /* 0x000fe20000010000 */
[----:B---3--:R-:W-:Y:S01]  /*52a0*/  @P6 FADD.FTZ R52, R52, R102 ;  /* 0x0000006634346221 */ /* 0x008fe20000010000 */
[----:B------:R-:W-:-:S03]  /*52b0*/  @P6 FADD.FTZ R53, R53, R103 ;  /* 0x0000006735356221 */ /* 0x000fc60000010000 */
[----:B------:R0:W-:Y:S04]  /*52c0*/  STS.64 [UR7+0x3590], R54 ;  /* 0x00359036ff007988 */ /* 0x0001e80008000a07 */
[----:B------:R0:W-:Y:S02]  /*52d0*/  STS.64 [UR7+0x2d90], R52 ;  /* 0x002d9034ff007988 */ /* 0x0001e40008000a07 */
.L_x_17570:
[----:B------:R-:W-:Y:S05]  /*52e0*/  BSYNC.RECONVERGENT B0 ;  /* 0x0000000000007941 */ /* 0x000fea0003800200 */
.L_x_17569:
[----:B------:R-:W-:-:S04]  /*52f0*/  UIADD3 UR4, UPT, UPT, UR4, 0x1, URZ ;  /* 0x0000000104047890 */ /* 0x000fc8000fffe0ff */
[----:B------:R-:W-:-:S09]  /*5300*/  UISETP.GE.AND UP0, UPT, UR4, UR9, UPT ;  /* 0x000000090400728c */ /* 0x000fd2000bf06270 */
[----:B------:R-:W-:Y:S05]  /*5310*/  BRA.U !UP0, `(.L_x_17571) ;  /* 0xffffffd108dc7547 */ /* 0x000fea000b83ffff */
.L_x_17537:
[----:B------:R-:W-:Y:S01]  /*5320*/  BAR.SYNC.DEFER_BLOCKING 0x0 ;  /* 0x0000000000007b1d */ /* 0x000fe20000010000 */
[-C--:B------:R-:W-:Y:S01]  /*5330*/  ISETP.GE.AND P0, PT, R24, R4.reuse, PT ;  /* 0x000000041800720c */ /* 0x080fe20003f06270 */
[----:B0-----:R-:W-:Y:S01]  /*5340*/  HFMA2 R52, -RZ, RZ, 0, 0 ;  /* 0x00000000ff347431 */ /* 0x001fe200000001ff */
[-C--:B------:R-:W-:Y:S01]  /*5350*/  ISETP.GE.AND P1, PT, R20, R4.reuse, PT ;  /* 0x000000041400720c */ /* 0x080fe20003f26270 */
[----:B------:R-:W-:Y:S01]  /*5360*/  HFMA2 R56, -RZ, RZ, 0, 0 ;  /* 0x00000000ff387431 */ /* 0x000fe200000001ff */
[-C--:B------:R-:W-:Y:S01]  /*5370*/  ISETP.GE.AND P2, PT, R14, R4.reuse, PT ;  /* 0x000000040e00720c */ /* 0x080fe20003f46270 */
[----:B------:R-:W0:Y:S01]  /*5380*/  LDCU.64 UR8, c[0x0][0x500] ;  /* 0x0000a000ff0877ac */ /* 0x000e220008000a00 */
[----:B------:R-:W-:Y:S02]  /*5390*/  ISETP.GE.AND P3, PT, R13, R4, PT ;  /* 0x000000040d00720c */ /* 0x000fe40003f66270 */
[----:B------:R-:W-:Y:S01]  /*53a0*/  MOV R0, RZ ;  /* 0x000000ff00007202 */ /* 0x000fe20000000f00 */
[----:B------:R-:W5:Y:S01]  /*53b0*/  LDCU.64 UR10, c[0x0][0x550] ;  /* 0x0000aa00ff0a77ac */ /* 0x000f620008000a00 */
[----:B------:R-:W-:-:S04]  /*53c0*/  MOV R54, RZ ;  /* 0x000000ff00367202 */ /* 0x000fc80000000f00 */
[----:B------:R-:W2:Y:S04]  /*53d0*/  @!P0 LDG.E R0, desc[UR16][R84.64] ;  /* 0x0000001054008981 */ /* 0x000ea8000c1e1900 */
[----:B------:R-:W3:Y:S04]  /*53e0*/  @!P1 LDG.E R52, desc[UR16][R84.64+0x80] ;  /* 0x0000801054349981 */ /* 0x000ee8000c1e1900 */
[----:B------:R-:W4:Y:S04]  /*53f0*/  @!P2 LDG.E R54, desc[UR16][R84.64+0x100] ;  /* 0x000100105436a981 */ /* 0x000f28000c1e1900 */
[----:B------:R1:W5:Y:S02]  /*5400*/  @!P3 LDG.E R56, desc[UR16][R84.64+0x180] ;  /* 0x000180105438b981 */ /* 0x000364000c1e1900 */
[----:B-1----:R-:W1:Y:S02]  /*5410*/  LDC.64 R84, c[0x0][0x4f8] ;  /* 0x00013e00ff547b82 */ /* 0x002e640000000a00 */
[----:B--2---:R-:W-:Y:S04]  /*5420*/  STS [R3], R0 ;  /* 0x0000000003007388 */ /* 0x004fe80000000800 */
[----:B---3--:R-:W-:Y:S04]  /*5430*/  STS [R3+0x80], R52 ;  /* 0x0000803403007388 */ /* 0x008fe80000000800 */
[----:B----4-:R-:W-:Y:S04]  /*5440*/  STS [R3+0x100], R54 ;  /* 0x0001003603007388 */ /* 0x010fe80000000800 */
[----:B-----5:R-:W-:Y:S01]  /*5450*/  STS [R3+0x180], R56 ;  /* 0x0001803803007388 */ /* 0x020fe20000000800 */
[----:B------:R-:W-:-:S03]  /*5460*/  NOP ;  /* 0x0000000000007918 */ /* 0x000fc60000000000 */
[----:B------:R-:W2:Y:S01]  /*5470*/  LDS.128 R48, [R2] ;  /* 0x0000000002307984 */ /* 0x000ea20000000c00 */
[----:B------:R-:W-:Y:S06]  /*5480*/  BAR.SYNC.DEFER_BLOCKING 0x0 ;  /* 0x0000000000007b1d */ /* 0x000fec0000010000 */
[----:B------:R3:W-:Y:S01]  /*5490*/  STS.128 [R2], R40 ;  /* 0x0000002802007388 */ /* 0x0007e20000000c00 */
[----:B------:R-:W-:-:S03]  /*54a0*/  NOP ;  /* 0x0000000000007918 */ /* 0x000fc60000000000 */
[----:B------:R-:W-:Y:S04]  /*54b0*/  LDS R53, [R3+0x80] ;  /* 0x0000800003357984 */ /* 0x000fe80000000800 */
[----:B------:R-:W-:Y:S01]  /*54c0*/  LDS R55, [R3+0x100] ;  /* 0x0001000003377984 */ /* 0x000fe20000000800 */
[--C-:B--2---:R-:W-:Y:S01]  /*54d0*/  FADD.FTZ R52, R51, R70.reuse ;  /* 0x0000004633347221 */ /* 0x104fe20000010000 */
        /* <DEDUP_REMOVED lines=12> */
[----:B---3--:R-:W-:-:S04]  /*55a0*/  @!P2 FMUL.FTZ R41, R50, -1.4426950216293334961 ;  /* 0xbfb8aa3b3229a820 */ /* 0x008fc80000410000 */
[----:B------:R-:W2:Y:S01]  /*55b0*/  @!P4 MUFU.EX2 R0, R0 ;  /* 0x000000000000c308 */ /* 0x000ea20000000800 */
[----:B------:R-:W-:-:S07]  /*55c0*/  @!P3 FMUL.FTZ R40, R49, -1.4426950216293334961 ;  /* 0xbfb8aa3b3128b820 */ /* 0x000fce0000410000 */
[----:B------:R3:W4:Y:S01]  /*55d0*/  @!P2 MUFU.EX2 R49, R41 ;  /* 0x000000290031a308 */ /* 0x0007220000000800 */
[----:B------:R-:W5:Y:S07]  /*55e0*/  LDS R59, [UR6+0x200] ;  /* 0x00020006ff3b7984 */ /* 0x000f6e0008000800 */
[----:B------:R0:W1:Y:S01]  /*55f0*/  @!P3 MUFU.EX2 R48, R40 ;  /* 0x000000280030b308 */ /* 0x0000620000000800 */
[----:B---3--:R-:W-:Y:S02]  /*5600*/  HFMA2 R41, -RZ, RZ, 0, 0 ;  /* 0x00000000ff297431 */ /* 0x008fe400000001ff */
[----:B--2---:R-:W-:-:S05]  /*5610*/  @!P4 FADD.FTZ R0, R0, 1 ;  /* 0x3f8000000000c421 */ /* 0x004fca0000010000 */
[----:B------:R-:W2:Y:S01]  /*5620*/  @!P4 MUFU.RCP R83, R0 ;  /* 0x000000000053c308 */ /* 0x000ea20000001000 */
[----:B0-----:R-:W-:Y:S01]  /*5630*/  MOV R40, R5 ;  /* 0x0000000500287202 */ /* 0x001fe20000000f00 */
[----:B------:R-:W-:Y:S01]  /*5640*/  @!P1 FMUL.FTZ R5, R52, -1.4426950216293334961 ;  /* 0xbfb8aa3b34059820 */ /* 0x000fe20000410000 */
[----:B----4-:R-:W-:-:S03]  /*5650*/  @!P2 FADD.FTZ R49, R49, 1 ;  /* 0x3f8000003131a421 */ /* 0x010fc60000010000 */
[----:B-1----:R-:W-:Y:S02]  /*5660*/  IMAD.WIDE.U32 R42, R84, UR18, R40 ;  /* 0x00000012542a7c25 */ /* 0x002fe4000f8e0028 */
[----:B------:R-:W0:Y:S02]  /*5670*/  @!P1 MUFU.EX2 R5, R5 ;  /* 0x0000000500059308 */ /* 0x000e240000000800 */
[----:B------:R-:W-:Y:S01]  /*5680*/  @!P3 FADD.FTZ R48, R48, 1 ;  /* 0x3f8000003030b421 */ /* 0x000fe20000010000 */
[----:B------:R-:W-:Y:S02]  /*5690*/  IMAD R43, R85, UR18, R43 ;  /* 0x00000012552b7c24 */ /* 0x000fe4000f8e022b */
[----:B------:R-:W-:-:S03]  /*56a0*/  IMAD.WIDE.U32 R42, R82, UR8, R42 ;  /* 0x00000008522a7c25 */ /* 0x000fc6000f8e002a */
[----:B------:R-:W1:Y:S01]  /*56b0*/  @!P3 MUFU.RCP R48, R48 ;  /* 0x000000300030b308 */ /* 0x000e620000001000 */
[----:B--2---:R-:W-:Y:S01]  /*56c0*/  @!P4 FMUL.FTZ R44, R44, R83 ;  /* 0x000000532c2cc220 */ /* 0x004fe20000410000 */
[----:B------:R-:W-:Y:S01]  /*56d0*/  IMAD R50, R82, UR9, R43 ;  /* 0x0000000952327c24 */ /* 0x000fe2000f8e022b */
[C---:B------:R-:W-:Y:S01]  /*56e0*/  IADD3 R43, P0, PT, R24.reuse, R42, RZ ;  /* 0x0000002a182b7210 */ /* 0x040fe20007f1e0ff */
[----:B------:R-:W2:Y:S03]  /*56f0*/  LDCU.64 UR8, c[0x0][0x560] ;  /* 0x0000ac00ff0877ac */ /* 0x000ea60008000a00 */
[----:B------:R-:W-:Y:S01]  /*5700*/  IADD3.X R50, PT, PT, RZ, R50, RZ, P0, !PT ;  /* 0x00000032ff327210 */ /* 0x000fe200007fe4ff */
[----:B------:R-:W3:Y:S01]  /*5710*/  @!P2 MUFU.RCP R49, R49 ;  /* 0x000000310031a308 */ /* 0x000ee20000001000 */
[----:B------:R-:W-:Y:S01]  /*5720*/  LEA R42, P0, R43, UR10, 0x2 ;  /* 0x0000000a2b2a7c11 */ /* 0x000fe2000f8010ff */
[----:B0-----:R-:W-:Y:S01]  /*5730*/  @!P1 FADD.FTZ R5, R5, 1 ;  /* 0x3f80000005059421 */ /* 0x001fe20000010000 */
[----:B-----5:R-:W-:-:S02]  /*5740*/  ISETP.GE.AND P6, PT, R24, R59, PT ;  /* 0x0000003b1800720c */ /* 0x020fc40003fc6270 */
[----:B------:R-:W-:Y:S02]  /*5750*/  LEA.HI.X R43, R43, UR11, R50, 0x2, P0 ;  /* 0x0000000b2b2b7c11 */ /* 0x000fe400080f1432 */
[-C--:B------:R-:W-:Y:S01]  /*5760*/  ISETP.GE.AND P0, PT, R20, R59.reuse, PT ;  /* 0x0000003b1400720c */ /* 0x080fe20003f06270 */
[----:B------:R-:W0:Y:S01]  /*5770*/  @!P1 MUFU.RCP R0, R5 ;  /* 0x0000000500009308 */ /* 0x000e220000001000 */
[----:B------:R-:W-:Y:S01]  /*5780*/  ISETP.GE.AND P4, PT, R14, R59, PT ;  /* 0x0000003b0e00720c */ /* 0x000fe20003f86270 */
[----:B-1----:R-:W-:-:S06]  /*5790*/  @!P3 FMUL.FTZ R45, R45, R48 ;  /* 0x000000302d2db220 */ /* 0x002fcc0000410000 */
[----:B------:R-:W-:Y:S01]  /*57a0*/  @!P6 STG.E desc[UR16][R42.64], R51 ;  /* 0x000000332a00e986 */ /* 0x000fe2000c101910 */
[----:B------:R-:W-:Y:S01]  /*57b0*/  ISETP.GE.AND P6, PT, R13, R59, PT ;  /* 0x0000003b0d00720c */ /* 0x000fe20003fc6270 */
[----:B---3--:R-:W-:Y:S01]  /*57c0*/  @!P2 FMUL.FTZ R46, R46, R49 ;  /* 0x000000312e2ea220 */ /* 0x008fe20000410000 */
[----:B------:R-:W1:Y:S01]  /*57d0*/  LDC.64 R58, c[0x0][0x518] ;  /* 0x00014600ff3a7b82 */ /* 0x000e620000000a00 */
[----:B------:R-:W-:Y:S04]  /*57e0*/  @!P0 STG.E desc[UR16][R42.64+0x80], R53 ;  /* 0x000080352a008986 */ /* 0x000fe8000c101910 */
[----:B------:R-:W-:Y:S01]  /*57f0*/  @!P4 STG.E desc[UR16][R42.64+0x100], R55 ;  /* 0x000100372a00c986 */ /* 0x000fe2000c101910 */
[----:B0-----:R-:W-:-:S05]  /*5800*/  @!P1 FMUL.FTZ R47, R47, R0 ;  /* 0x000000002f2f9220 */ /* 0x001fca0000410000 */
        /* <DEDUP_REMOVED lines=10> */
[----:B------:R0:W-:Y:S01]  /*58b0*/  LDS R53, [R3+0x180] ;  /* 0x0001800003357984 */ /* 0x0001e20000000800 */
        /* <DEDUP_REMOVED lines=10> */
[----:B0-----:R-:W-:Y:S02]  /*5960*/  IADD3.X R3, PT, PT, RZ, R0, RZ, P4, !PT ;  /* 0x00000000ff037210 */ /* 0x001fe400027fe4ff */
[----:B--2---:R-:W-:-:S04]  /*5970*/  LEA R2, P4, R40, UR8, 0x2 ;  /* 0x0000000828027c11 */ /* 0x004fc8000f8810ff */
        /* <DEDUP_REMOVED lines=20> */
.L_x_17527:
        /* <DEDUP_REMOVED lines=34> */
.L_x_17574:
[----:B------:R-:W-:Y:S05]  /*5ce0*/  BSYNC.RECONVERGENT B0 ;  /* 0x0000000000007941 */ /* 0x000fea0003800200 */
.L_x_17573:
        /* <DEDUP_REMOVED lines=26> */
.L_x_17576:
[----:B------:R-:W-:Y:S05]  /*5e90*/  BSYNC.RECONVERGENT B0 ;  /* 0x0000000000007941 */ /* 0x000fea0003800200 */
.L_x_17575:
        /* <DEDUP_REMOVED lines=10> */
.L_x_17578:
[C---:B------:R-:W-:Y:S02]  /*5f40*/  LEA R0, R11.reuse, UR4, 0x3 ;  /* 0x000000040b007c11 */ /* 0x040fe4000f8e18ff */
[----:B------:R-:W-:Y:S02]  /*5f50*/  SHF.R.S32.HI R6, RZ, 0x1f, R11 ;  /* 0x0000001fff067819 */ /* 0x000fe4000001140b */
[----:B-1-3--:R-:W-:Y:S01]  /*5f60*/  MOV R2, R76 ;  /* 0x0000004c00027202 */ /* 0x00afe20000000f00 */
[----:B------:R-:W1:Y:S01]  /*5f70*/  LDS.64 R12, [R0+0x2d90] ;  /* 0x002d9000000c7984 */ /* 0x000e620000000a00 */
[----:B------:R-:W-:Y:S01]  /*5f80*/  MOV R3, R66 ;  /* 0x0000004200037202 */ /* 0x000fe20000000f00 */
[C---:B------:R-:W-:Y:S01]  /*5f90*/  IMAD R10, R6.reuse, UR8, RZ ;  /* 0x00000008060a7c24 */ /* 0x040fe2000f8e02ff */
[----:B------:R-:W-:Y:S01]  /*5fa0*/  MOV R4, R74 ;  /* 0x0000004a00047202 */ /* 0x000fe20000000f00 */
[----:B------:R-:W2:Y:S01]  /*5fb0*/  LDS.64 R14, [R0+0x3590] ;  /* 0x00359000000e7984 */ /* 0x000ea20000000a00 */
[----:B------:R-:W-:Y:S01]  /*5fc0*/  IMAD R16, R6, UR10, RZ ;  /* 0x0000000a06107c24 */ /* 0x000fe2000f8e02ff */
[----:B------:R-:W-:Y:S01]  /*5fd0*/  MOV R5, R67 ;  /* 0x0000004300057202 */ /* 0x000fe20000000f00 */
[----:B------:R-:W-:-:S04]  /*5fe0*/  IMAD.WIDE.U32 R6, R11, UR8, R2 ;  /* 0x000000080b067c25 */ /* 0x000fc8000f8e0002 */
[C---:B------:R-:W-:Y:S01]  /*5ff0*/  IMAD R3, R11.reuse, UR9, R10 ;  /* 0x000000090b037c24 */ /* 0x040fe2000f8e020a */
[----:B0-----:R-:W-:Y:S01]  /*6000*/  LEA R2, P0, R6, UR12, 0x3 ;  /* 0x0000000c06027c11 */ /* 0x001fe2000f8018ff */
        /* <DEDUP_REMOVED lines=15> */
.L_x_17577:
[----:B------:R-:W-:Y:S05]  /*6100*/  EXIT ;  /* 0x000000000000794d */ /* 0x000fea0003800000 */
.L_x_17579:
        /* <DEDUP_REMOVED lines=15> */
.L_x_18791:


//--------------------- .text._Z25selective_scan_bwd_kernelI32Selective_Scan_bwd_kernel_traitsILi32ELi4ELb0ELb1ELb0ELb0ELb0EfN3c107complexIfEEEEv12SSMParamsBwd --------------------------
	.section	.text._Z25selective_scan_bwd_kernelI32Selective_Scan_bwd_kernel_traitsILi32ELi4ELb0ELb1ELb0ELb0ELb0EfN3c107complexIfEEEEv12SSMParamsBwd,"ax",@progbits
	.align	128
        .global         _Z25selective_scan_bwd_kernelI32Selective_Scan_bwd_kernel_traitsILi32ELi4ELb0ELb1ELb0ELb0ELb0EfN3c107complexIfEEEEv12SSMParamsBwd
        .type           _Z25selective_scan_bwd_kernelI32Selective_Scan_bwd_kernel_traitsILi32ELi4ELb0ELb1ELb0ELb0ELb0EfN3c107complexIfEEEEv12SSMParamsBwd,@function
        .size           _Z25selective_scan_bwd_kernelI32Selective_Scan_bwd_kernel_traitsILi32ELi4ELb0ELb1ELb0ELb0ELb0EfN3c107complexIfEEEEv12SSMParamsBwd,(.L_x_18792 - _Z25selective_scan_bwd_kernelI32Selective_Scan_bwd_kernel_traitsILi32ELi4ELb0ELb1ELb0ELb0ELb0EfN3c107complexIfEEEEv12SSMParamsBwd)
        .other          _Z25selective_scan_bwd_kernelI32Selective_Scan_bwd_kernel_traitsILi32ELi4ELb0ELb1ELb0ELb0ELb0EfN3c107complexIfEEEEv12SSMParamsBwd,@"STO_CUDA_ENTRY STV_DEFAULT"
_Z25selective_scan_bwd_kernelI32Selective_Scan_bwd_kernel_traitsILi32ELi4ELb0ELb1ELb0ELb0ELb0EfN3c107complexIfEEEEv12SSMParamsBwd:
.text._Z25selective_scan_bwd_kernelI32Selective_Scan_bwd_kernel_traitsILi32ELi4ELb0ELb1ELb0ELb0ELb0EfN3c107complexIfEEEEv12SSMParamsBwd:
        /* <DEDUP_REMOVED lines=84> */
[----:B------:R-:W-:Y:S02]  /*0540*/  IMAD R99, R0, UR18, RZ ;  /* 0x0000001200637c24 */ /* 0x000fe4000f8e02ff */
[----:B------:R-:W-:-:S03]  /*0550*/  IMAD.WIDE.U32 R8, R3, UR18, R8 ;  /* 0x0000001203087c25 */ /* 0x000fc6000f8e0008 */
[----:B------:R-:W2:Y:S01]  /*0560*/  @P0 LDC R5, c[0x0][0x38c] ;  /* 0x0000e300ff050b82 */ /* 0x000ea20000000800 */
[-C--:B------:R-:W-:Y:S02]  /*0570*/  IMAD R0, R11, R20.reuse, RZ ;  /* 0x000000140b007224 */ /* 0x080fe400078e02ff */
[----:B------:R-:W-:Y:S01]  /*0580*/  IMAD.WIDE.U32 R10, R13, R20, R6 ;  /* 0x000000140d0a7225 */ /* 0x000fe200078e0006 */
[----:B------:R-:W-:Y:S02]  /*0590*/  IADD3 R99, PT, PT, R9, R99, RZ ;  /* 0x0000006309637210 */ /* 0x000fe40007ffe0ff */
[C---:B------:R-:W-:Y:S01]  /*05a0*/  LEA R101, P1, R8.reuse, R22, 0x3 ;  /* 0x0000001608657211 */ /* 0x040fe200078218ff */
[----:B------:R-:W-:Y:S01]  /*05b0*/  IMAD R13, R13, R21, R0 ;  /* 0x000000150d0d7224 */ /* 0x000fe200078e0200 */
[----:B------:R-:W1:Y:S02]  /*05c0*/  @P0 LDC.64 R6, c[0x0][0x480] ;  /* 0x00012000ff060b82 */ /* 0x000e640000000a00 */
[----:B------:R-:W-:-:S06]  /*05d0*/  LEA.HI.X R99, R8, R23, R99, 0x3, P1 ;  /* 0x0000001708637211 */ /* 0x000fcc00008f1c63 */
[----:B------:R-:W1:Y:S01]  /*05e0*/  LDC.64 R20, c[0x0][0x460] ;  /* 0x00011800ff147b82 */ /* 0x000e620000000a00 */
        /* <DEDUP_REMOVED lines=95> */
.L_x_17616:
        /* <DEDUP_REMOVED lines=89> */
[C---:B------:R-:W-:Y:S01]  /*1170*/  IADD3 R42, P1, PT, R3.reuse, R88, RZ ;  /* 0x00000058032a7210 */ /* 0x040fe20007f3e0ff */
[----:B------:R-:W-:Y:S01]  /*1180*/  FADD.FTZ R100, R18, R18 ;  /* 0x0000001212647221 */ /* 0x000fe20000010000 */
[----:B------:R-:W-:Y:S01]  /*1190*/  LEA R112, R112, -R3, 0x1 ;  /* 0x8000000370707211 */ /* 0x000fe200078e08ff */
[----:B------:R-:W1:Y:S01]  /*11a0*/  LDC.64 R20, c[0x0][0x3a8] ;  /* 0x0000ea00ff147b82 */ /* 0x000e620000000a00 */
[----:B------:R-:W-:Y:S01]  /*11b0*/  LEA.HI.X.SX32 R43, R3, RZ, 0x1, P1 ;  /* 0x000000ff032b7211 */ /* 0x000fe200008f0eff */
[----:B------:R-:W-:Y:S01]  /*11c0*/  FADD.FTZ R115, R19, R19 ;  /* 0x0000001313737221 */ /* 0x000fe20000010000 */
[-C--:B------:R-:W-:Y:S01]  /*11d0*/  ISETP.GE.AND P1, PT, R66, R112.reuse, PT ;  /* 0x000000704200720c */ /* 0x080fe20003f26270 */
        /* <DEDUP_REMOVED lines=31> */
.L_x_17615:
[----:B------:R-:W-:Y:S01]  /*13d0*/  HFMA2 R3, -RZ, RZ, 0, 0 ;  /* 0x00000000ff037431 */ /* 0x000fe200000001ff */
[----:B--2---:R-:W-:Y:S01]  /*13e0*/  MOV R2, R66 ;  /* 0x0000004200027202 */ /* 0x004fe20000000f00 */
[----:B------:R-:W-:Y:S01]  /*13f0*/  HFMA2 R46, -RZ, RZ, 0, 0 ;  /* 0x00000000ff2e7431 */ /* 0x000fe200000001ff */
[----:B-1----:R-:W-:Y:S02]  /*1400*/  P2R R47, PR, RZ, 0x1 ;  /* 0x00000001ff2f7803 */ /* 0x002fe40000000000 */
[----:B------:R-:W-:Y:S02]  /*1410*/  ISETP.NE.AND P0, PT, R125, RZ, PT ;  /* 0x000000ff7d00720c */ /* 0x000fe40003f05270 */
[----:B------:R-:W-:Y:S01]  /*1420*/  ISETP.NE.AND P6, PT, R122, RZ, PT ;  /* 0x000000ff7a00720c */ /* 0x000fe20003fc5270 */
[----:B0--3--:R-:W-:-:S04]  /*1430*/  IMAD.WIDE.U32 R16, R34, UR4, R2 ;  /* 0x0000000422107c25 */ /* 0x009fc8000f8e0002 */
[----:B------:R-:W-:Y:S01]  /*1440*/  IMAD R3, R35, UR4, R17 ;  /* 0x0000000423037c24 */ /* 0x000fe2000f8e0211 */
[C---:B------:R-:W-:Y:S02]  /*1450*/  LEA R2, P5, R16.reuse, R83, 0x2 ;  /* 0x0000005310027211 */ /* 0x040fe400078a10ff */
[----:B------:R-:W-:Y:S02]  /*1460*/  MOV R17, R91 ;  /* 0x0000005b00117202 */ /* 0x000fe40000000f00 */
[----:B------:R-:W-:Y:S02]  /*1470*/  LEA.HI.X R3, R16, R81, R3, 0x2, P5 ;  /* 0x0000005110037211 */ /* 0x000fe400028f1403 */
[----:B------:R-:W-:-:S05]  /*1480*/  MOV R16, R26 ;  /* 0x0000001a00107202 */ /* 0x000fca0000000f00 */
[----:B-1----:R-:W-:-:S04]  /*1490*/  IMAD.WIDE.U32 R16, R20, UR4, R16 ;  /* 0x0000000414107c25 */ /* 0x002fc8000f8e0010 */
[----:B------:R-:W-:Y:S01]  /*14a0*/  IMAD R17, R21, UR4, R17 ;  /* 0x0000000415117c24 */ /* 0x000fe2000f8e0211 */
[----:B--2-4-:R-:W-:-:S04]  /*14b0*/  LEA R44, P5, R16, R22, 0x3 ;  /* 0x00000016102c7211 */ /* 0x014fc800078a18ff */
[----:B------:R-:W-:Y:S02]  /*14c0*/  LEA.HI.X R45, R16, R23, R17, 0x3, P5 ;  /* 0x00000017102d7211 */ /* 0x000fe400028f1c11 */
[----:B------:R-:W-:Y:S02]  /*14d0*/  MOV R16, R24 ;  /* 0x0000001800107202 */ /* 0x000fe40000000f00 */
[----:B------:R-:W-:Y:S01]  /*14e0*/  MOV R17, R89 ;  /* 0x0000005900117202 */ /* 0x000fe20000000f00 */
[----:B------:R-:W-:Y:S02]  /*14f0*/  HFMA2 R48, -RZ, RZ, 0, 0 ;  /* 0x00000000ff307431 */ /* 0x000fe400000001ff */
[----:B------:R-:W-:Y:S02]  /*1500*/  HFMA2 R120, -RZ, RZ, 0, 0 ;  /* 0x00000000ff787431 */ /* 0x000fe400000001ff */
[----:B------:R-:W-:Y:S02]  /*1510*/  HFMA2 R130, -RZ, RZ, 0, 0 ;  /* 0x00000000ff827431 */ /* 0x000fe400000001ff */
[----:B0-----:R-:W-:Y:S01]  /*1520*/  IMAD.WIDE.U32 R18, R38, UR4, R16 ;  /* 0x0000000426127c25 */ /* 0x001fe2000f8e0010 */
[----:B------:R-:W-:Y:S01]  /*1530*/  MOV R118, RZ ;  /* 0x000000ff00767202 */ /* 0x000fe20000000f00 */
[----:B------:R-:W2:Y:S02]  /*1540*/  LDG.E.64 R44, desc[UR16][R44.64] ;  /* 0x000000102c2c7981 */ /* 0x000ea4000c1e1b00 */
[----:B------:R-:W-:Y:S01]  /*1550*/  IMAD R17, R39, UR4, R19 ;  /* 0x0000000427117c24 */ /* 0x000fe2000f8e0213 */
[----:B------:R-:W-:-:S02]  /*1560*/  LEA R16, P5, R18, R36, 0x3 ;  /* 0x0000002412107211 */ /* 0x000fc400078a18ff */
[----:B------:R-:W-:Y:S01]  /*1570*/  MOV R128, RZ ;  /* 0x000000ff00807202 */ /* 0x000fe20000000f00 */
[----:B------:R-:W3:Y:S01]  /*1580*/  @!P6 LDG.E R118, desc[UR16][R2.64+0x180] ;  /* 0x000180100276e981 */ /* 0x000ee2000c1e1900 */
[----:B------:R-:W-:Y:S02]  /*1590*/  LEA.HI.X R17, R18, R37, R17, 0x3, P5 ;  /* 0x0000002512117211 */ /* 0x000fe400028f1c11 */
[----:B------:R-:W-:Y:S01]  /*15a0*/  ISETP.GE.AND P5, PT, R63, R112, PT ;  /* 0x000000703f00720c */ /* 0x000fe20003fa6270 */
[----:B------:R-:W4:Y:S01]  /*15b0*/  @!P1 LDG.E R120, desc[UR16][R2.64+0x200] ;  /* 0x0002001002789981 */ /* 0x000f22000c1e1900 */
[----:B------:R-:W-:Y:S02]  /*15c0*/  MOV R18, RZ ;  /* 0x000000ff00127202 */ /* 0x000fe40000000f00 */
[----:B------:R-:W-:Y:S01]  /*15d0*/  MOV R132, RZ ;  /* 0x000000ff00847202 */ /* 0x000fe20000000f00 */
[----:B------:R-:W5:Y:S04]  /*15e0*/  @!P2 LDG.E R128, desc[UR16][R2.64+0x280] ;  /* 0x000280100280a981 */ /* 0x000f68000c1e1900 */
[----:B------:R-:W2:Y:S04]  /*15f0*/  @!P0 LDG.E R18, desc[UR16][R2.64] ;  /* 0x0000001002128981 */ /* 0x000ea8000c1e1900 */
[----:B------:R-:W2:Y:S01]  /*1600*/  @!P5 LDG.E R46, desc[UR16][R2.64+0x80] ;  /* 0x00008010022ed981 */ /* 0x000ea2000c1e1900 */
[----:B------:R-:W-:-:S03]  /*1610*/  ISETP.NE.AND P5, PT, R124, RZ, PT ;  /* 0x000000ff7c00720c */ /* 0x000fc60003fa5270 */
[----:B------:R-:W2:Y:S04]  /*1620*/  @!P3 LDG.E R130, desc[UR16][R2.64+0x300] ;  /* 0x000300100282b981 */ /* 0x000ea8000c1e1900 */
[----:B------:R-:W2:Y:S06]  /*1630*/  @!P4 LDG.E R132, desc[UR16][R2.64+0x380] ;  /* 0x000380100284c981 */ /* 0x000eac000c1e1900 */
[----:B------:R-:W2:Y:S01]  /*1640*/  @!P5 LDG.E R48, desc[UR16][R2.64+0x100] ;  /* 0x000100100230d981 */ /* 0x000ea2000c1e1900 */
[----:B------:R-:W0:Y:S03]  /*1650*/  S2UR UR7, SR_CgaCtaId ;  /* 0x00000000000779c3 */ /* 0x000e260000008800 */
[----:B---3--:R1:W-:Y:S04]  /*1660*/  STS [R51+0x18c], R118 ;  /* 0x00018c7633007388 */ /* 0x0083e80000000800 */
[----:B----4-:R-:W-:Y:S04]  /*1670*/  STS [R51+0x210], R120 ;  /* 0x0002107833007388 */ /* 0x010fe80000000800 */
[----:B-----5:R-:W-:Y:S04]  /*1680*/  STS [R51+0x294], R128 ;  /* 0x0002948033007388 */ /* 0x020fe80000000800 */
[----:B--2---:R2:W-:Y:S04]  /*1690*/  STS [R51], R18 ;  /* 0x0000001233007388 */ /* 0x0045e80000000800 */
[----:B------:R-:W-:Y:S04]  /*16a0*/  STS [R51+0x84], R46 ;  /* 0x0000842e33007388 */ /* 0x000fe80000000800 */
[----:B------:R-:W-:Y:S04]  /*16b0*/  STS [R51+0x318], R130 ;  /* 0x0003188233007388 */ /* 0x000fe80000000800 */
[----:B------:R-:W-:Y:S04]  /*16c0*/  STS [R51+0x39c], R132 ;  /* 0x00039c8433007388 */ /* 0x000fe80000000800 */
[----:B------:R3:W-:Y:S01]  /*16d0*/  STS [R51+0x108], R48 ;  /* 0x0001083033007388 */ /* 0x0007e20000000800 */
[----:B------:R-:W-:-:S03]  /*16e0*/  NOP ;  /* 0x0000000000007918 */ /* 0x000fc60000000000 */
[----:B------:R-:W4:Y:S01]  /*16f0*/  LDG.E.64 R16, desc[UR16][R16.64] ;  /* 0x0000001010107981 */ /* 0x000f22000c1e1b00 */
[-C--:B------:R-:W-:Y:S01]  /*1700*/  FMUL.FTZ R2, R105, R45.reuse ;  /* 0x0000002d69027220 */ /* 0x080fe20000410000 */
[-C--:B------:R-:W-:Y:S01]  /*1710*/  FMUL.FTZ R19, R94, R45.reuse ;  /* 0x0000002d5e137220 */ /* 0x080fe20000410000 */
[----:B------:R-:W-:Y:S01]  /*1720*/  ISETP.NE.AND P0, PT, R47, RZ, PT ;  /* 0x000000ff2f00720c */ /* 0x000fe20003f05270 */
[----:B------:R-:W-:Y:S01]  /*1730*/  UMOV UR6, 0x400 ;  /* 0x0000040000067882 */ /* 0x000fe20000000000 */
[----:B------:R-:W-:Y:S01]  /*1740*/  FMUL.RZ R117, R2, 0.15915493667125701904 ;  /* 0x3e22f98302757820 */ /* 0x000fe2000040c000 */
[----:B------:R-:W-:Y:S01]  /*1750*/  FMUL.FTZ R2, R44, 1.4426950216293334961 ;  /* 0x3fb8aa3b2c027820 */ /* 0x000fe20000410000 */
[----:B-1----:R-:W-:Y:S01]  /*1760*/  FMUL.RZ R118, R19, 0.15915493667125701904 ;  /* 0x3e22f98313767820 */ /* 0x002fe2000040c000 */
[----:B------:R-:W-:Y:S01]  /*1770*/  ISETP.NE.AND P5, PT, R88, RZ, PT ;  /* 0x000000ff5800720c */ /* 0x000fe20003fa5270 */
[----:B--2---:R-:W-:Y:S01]  /*1780*/  MUFU.SIN R18, R117 ;  /* 0x0000007500127308 */ /* 0x004fe20000000400 */
[-C--:B------:R-:W-:Y:S01]  /*1790*/  FMUL.FTZ R3, R105, R2.reuse ;  /* 0x0000000269037220 */ /* 0x080fe20000410000 */
[-C--:B------:R-:W-:Y:S01]  /*17a0*/  FMUL.FTZ R19, R94, R2.reuse ;  /* 0x000000025e137220 */ /* 0x080fe20000410000 */
[CC--:B---3--:R-:W-:Y:S01]  /*17b0*/  FMUL.FTZ R48, R107.reuse, R2.reuse ;  /* 0x000000026b307220 */ /* 0x0c8fe20000410000 */
[----:B------:R-:W-:Y:S01]  /*17c0*/  ISETP.NE.AND P6, PT, R88, 0x1f, PT ;  /* 0x0000001f5800780c */ /* 0x000fe20003fc5270 */
[----:B------:R1:W2:Y:S03]  /*17d0*/  LDS R128, [R102] ;  /* 0x0000000066807984 */ /* 0x0002a60000000800 */
[----:B------:R3:W-:Y:S01]  /*17e0*/  MUFU.COS R46, R117 ;  /* 0x00000075002e7308 */ /* 0x0007e20000000000 */
[----:B------:R1:W1:Y:S01]  /*17f0*/  LDS R127, [R102+0x4] ;  /* 0x00000400667f7984 */ /* 0x0002620000000800 */
[----:B------:R-:W-:Y:S03]  /*1800*/  BSSY.RECONVERGENT B0, `(.L_x_17582) ;  /* 0x0000036000007945 */ /* 0x000fe60003800200 */
[----:B------:R0:W1:Y:S01]  /*1810*/  LDS R123, [R102+0x8] ;  /* 0x00000800667b7984 */ /* 0x0000620000000800 */
[----:B---3--:R-:W-:Y:S01]  /*1820*/  FMUL.FTZ R117, R96, R2 ;  /* 0x0000000260757220 */ /* 0x008fe20000410000 */
[-C--:B------:R-:W-:Y:S01]  /*1830*/  FMUL.FTZ R2, R107, R45.reuse ;  /* 0x0000002d6b027220 */ /* 0x080fe20000410000 */
[----:B------:R-:W3:Y:S01]  /*1840*/  MUFU.EX2 R3, R3 ;  /* 0x0000000300037308 */ /* 0x000ee20000000800 */
[----:B------:R0:W1:Y:S02]  /*1850*/  LDS R121, [R102+0xc] ;  /* 0x00000c0066797984 */ /* 0x0000640000000800 */
[----:B------:R-:W-:Y:S01]  /*1860*/  FMUL.RZ R119, R2, 0.15915493667125701904 ;  /* 0x3e22f98302777820 */ /* 0x000fe2000040c000 */
[----:B------:R-:W-:Y:S01]  /*1870*/  FMUL.FTZ R2, R96, R45 ;  /* 0x0000002d60027220 */ /* 0x000fe20000410000 */
[----:B------:R1:W1:Y:S03]  /*1880*/  LDS R120, [R102+0x10] ;  /* 0x0000100066787984 */ /* 0x0002660000000800 */
[----:B------:R-:W-:Y:S01]  /*1890*/  FMUL.RZ R137, R2, 0.15915493667125701904 ;  /* 0x3e22f98302897820 */ /* 0x000fe2000040c000 */
[----:B------:R5:W-:Y:S01]  /*18a0*/  MUFU.EX2 R134, R117 ;  /* 0x0000007500867308 */ /* 0x000be20000000800 */
[----:B------:R-:W-:Y:S01]  /*18b0*/  IADD3 R2, PT, PT, R126, UR4, RZ ;  /* 0x000000047e027c10 */ /* 0x000fe2000fffe0ff */
[----:B0-----:R-:W-:-:S06]  /*18c0*/  ULEA UR6, UR7, UR6, 0x18 ;  /* 0x0000000607067291 */ /* 0x001fcc000f8ec0ff */
[----:B------:R-:W0:Y:S01]  /*18d0*/  MUFU.COS R135, R137 ;  /* 0x0000008900877308 */ /* 0x000e220000000000 */
[----:B-----5:R0:W0:Y:S07]  /*18e0*/  LDS R117, [R102+0x1c] ;  /* 0x00001c0066757984 */ /* 0x02002e0000000800 */
[----:B------:R-:W-:Y:S08]  /*18f0*/  MUFU.COS R49, R118 ;  /* 0x0000007600317308 */ /* 0x000ff00000000000 */
[----:B------:R5:W2:Y:S08]  /*1900*/  MUFU.EX2 R132, R19 ;  /* 0x0000001300847308 */ /* 0x000ab00000000800 */
[----:B------:R-:W-:Y:S01]  /*1910*/  MUFU.EX2 R48, R48 ;  /* 0x0000003000307308 */ /* 0x000fe20000000800 */
[----:B-----5:R-:W-:-:S07]  /*1920*/  SEL R19, R2, R77, !P5 ;  /* 0x0000004d02137207 */ /* 0x020fce0006800000 */
[----:B------:R-:W5:Y:S08]  /*1930*/  MUFU.SIN R129, R119 ;  /* 0x0000007700817308 */ /* 0x000f700000000400 */
[----:B------:R-:W1:Y:S01]  /*1940*/  MUFU.SIN R131, R137 ;  /* 0x0000008900837308 */ /* 0x000e620000000400 */
[----:B---3--:R-:W-:-:S07]  /*1950*/  FMUL.FTZ R2, R3, R46 ;  /* 0x0000002e03027220 */ /* 0x008fce0000410000 */
[----:B------:R3:W1:Y:S08]  /*1960*/  MUFU.SIN R47, R118 ;  /* 0x00000076002f7308 */ /* 0x0006700000000400 */
[----:B------:R5:W1:Y:S01]  /*1970*/  MUFU.COS R133, R119 ;  /* 0x0000007700857308 */ /* 0x000a620000000000 */
[----:B------:R-:W-:Y:S01]  /*1980*/  FMUL.FTZ R3, R3, R18 ;  /* 0x0000001203037220 */ /* 0x000fe20000410000 */
[----:B------:R-:W-:Y:S01]  /*1990*/  LEA R19, R19, UR6, 0x3 ;  /* 0x0000000613137c11 */ /* 0x000fe2000f8e18ff */
[----:B---3--:R3:W3:Y:S01]  /*19a0*/  LDS R118, [R102+0x14] ;  /* 0x0000140066767984 */ /* 0x0086e20000000800 */
[----:B0-----:R-:W-:Y:S01]  /*19b0*/  FMUL.FTZ R138, R134, R135 ;  /* 0x00000087868a7220 */ /* 0x001fe20000410000 */
[----:B--2---:R-:W-:-:S02]  /*19c0*/  FMUL.FTZ R130, R132, R49 ;  /* 0x0000003184827220 */ /* 0x004fc40000410000 */
[----:B-----5:R0:W2:Y:S01]  /*19d0*/  LDS R119, [R102+0x18] ;  /* 0x0000180066777984 */ /* 0x0200a20000000800 */
[----:B------:R-:W-:-:S03]  /*19e0*/  FMUL.FTZ R136, R48, R129 ;  /* 0x0000008130887220 */ /* 0x000fc60000410000 */
[----:B------:R0:W-:Y:S01]  /*19f0*/  STS.64 [R19+0xc90], R2 ;  /* 0x000c900213007388 */ /* 0x0001e20000000a00 */
[----:B-1----:R-:W-:Y:S01]  /*1a00*/  FMUL.FTZ R134, R134, R131 ;  /* 0x0000008386867220 */ /* 0x002fe20000410000 */
[----:B------:R-:W-:Y:S01]  /*1a10*/  FMUL.FTZ R132, R132, R47 ;  /* 0x0000002f84847220 */ /* 0x000fe20000410000 */
[----:B------:R-:W-:Y:S01]  /*1a20*/  FMUL.FTZ R133, R48, R133 ;  /* 0x0000008530857220 */ /* 0x000fe20000410000 */
[-C--:B----4-:R-:W-:Y:S01]  /*1a30*/  FMUL.FTZ R135, R0, R16.reuse ;  /* 0x0000001000877220 */ /* 0x090fe20000410000 */
[-C--:B------:R-:W-:Y:S01]  /*1a40*/  FMUL.FTZ R137, R98, R16.reuse ;  /* 0x0000001062897220 */ /* 0x080fe20000410000 */
[-C--:B------:R-:W-:Y:S01]  /*1a50*/  FMUL.FTZ R131, R100, R16.reuse ;  /* 0x0000001064837220 */ /* 0x080fe20000410000 */
[C---:B------:R-:W-:Y:S01]  /*1a60*/  FMUL.FTZ R143, R115.reuse, R16 ;  /* 0x00000010738f7220 */ /* 0x040fe20000410000 */
[-C--:B------:R-:W-:Y:S01]  /*1a70*/  FMUL.FTZ R129, R0, -R17.reuse ;  /* 0x8000001100817220 */ /* 0x080fe20000410000 */
[-C--:B------:R-:W-:Y:S01]  /*1a80*/  FMUL.FTZ R140, R98, -R17.reuse ;  /* 0x80000011628c7220 */ /* 0x080fe20000410000 */
[-C--:B------:R-:W-:Y:S01]  /*1a90*/  FMUL.FTZ R139, R100, -R17.reuse ;  /* 0x80000011648b7220 */ /* 0x080fe20000410000 */
[----:B------:R-:W-:Y:S01]  /*1aa0*/  FMUL.FTZ R151, R115, -R17 ;  /* 0x8000001173977220 */ /* 0x000fe20000410000 */
[----:B------:R-:W-:Y:S06]  /*1ab0*/  BAR.SYNC.DEFER_BLOCKING 0x0 ;  /* 0x0000000000007b1d */ /* 0x000fec0000010000 */
[----:B0-23--:R-:W-:Y:S05]  /*1ac0*/  @P6 BRA `(.L_x_17583) ;  /* 0x0000000000206947 */ /* 0x00dfea0003800000 */
        /* <DEDUP_REMOVED lines=8> */
.L_x_17583:
[----:B------:R0:W1:Y:S02]  /*1b50*/  LDS.64 R48, [R79+UR5+0x1c98] ;  /* 0x001c98054f307984 */ /* 0x0000640008000a00 */
.L_x_17584:
[----:B------:R-:W-:Y:S05]  /*1b60*/  BSYNC.RECONVERGENT B0 ;  /* 0x0000000000007941 */ /* 0x000fea0003800200 */
.L_x_17582:
[----:B--2---:R-:W-:-:S04]  /*1b70*/  IMAD.WIDE.U32 R16, R40, UR4, R42 ;  /* 0x0000000428107c25 */ /* 0x004fc8000f8e002a */
[C---:B------:R-:W-:Y:S01]  /*1b80*/  FMUL.FTZ R145, R105.reuse, R128 ;  /* 0x0000008069917220 */ /* 0x040fe20000410000 */
[----:B------:R-:W-:Y:S01]  /*1b90*/  FMUL.FTZ R141, R105, R127 ;  /* 0x0000007f698d7220 */ /* 0x000fe20000410000 */
[----:B------:R-:W-:Y:S01]  /*1ba0*/  FMUL.FTZ R152, R94, R121 ;  /* 0x000000795e987220 */ /* 0x000fe20000410000 */
[----:B------:R-:W-:Y:S01]  /*1bb0*/  IMAD R17, R41, UR4, R17 ;  /* 0x0000000429117c24 */ /* 0x000fe2000f8e0211 */
[----:B------:R-:W-:Y:S01]  /*1bc0*/  LEA R46, P6, R16, R101, 0x2 ;  /* 0x00000065102e7211 */ /* 0x000fe200078c10ff */
[C---:B------:R-:W-:Y:S01]  /*1bd0*/  FMUL.FTZ R145, R4.reuse, R145 ;  /* 0x0000009104917220 */ /* 0x040fe20000410000 */
[----:B------:R-:W-:Y:S01]  /*1be0*/  FMUL.FTZ R141, R4, R141 ;  /* 0x0000008d048d7220 */ /* 0x000fe20000410000 */
[----:B------:R-:W-:Y:S01]  /*1bf0*/  FMUL.FTZ R150, R94, R123 ;  /* 0x0000007b5e967220 */ /* 0x000fe20000410000 */
[----:B------:R-:W-:Y:S01]  /*1c00*/  LEA.HI.X R47, R16, R99, R17, 0x2, P6 ;  /* 0x00000063102f7211 */ /* 0x000fe200030f1411 */
[C---:B------:R-:W-:Y:S01]  /*1c10*/  FMUL.FTZ R17, R132.reuse, R145 ;  /* 0x0000009184117220 */ /* 0x040fe20000410000 */
[-C--:B------:R-:W-:Y:S01]  /*1c20*/  FMUL.FTZ R16, R132, R141.reuse ;  /* 0x0000008d84107220 */ /* 0x080fe20000410000 */
        /* <DEDUP_REMOVED lines=8> */
[----:B------:R-:W-:-:S02]  /*1cb0*/  ISETP.GE.AND P6, PT, R52, 0x1, PT ;  /* 0x000000013400780c */ /* 0x000fc40003fc6270 */
[C---:B------:R-:W-:Y:S01]  /*1cc0*/  FMUL.FTZ R16, R136.reuse, R18 ;  /* 0x0000001288107220 */ /* 0x040fe20000410000 */
[----:B------:R-:W-:-:S03]  /*1cd0*/  FMUL.FTZ R19, R136, R17 ;  /* 0x0000001188137220 */ /* 0x000fc60000410000 */
[C---:B------:R-:W-:Y:S01]  /*1ce0*/  FFMA.FTZ R17, R133.reuse, R17, -R16 ;  /* 0x0000001185117223 */ /* 0x040fe20000010810 */
[----:B------:R-:W-:Y:S01]  /*1cf0*/  FFMA.FTZ R18, R133, R18, R19 ;  /* 0x0000001285127223 */ /* 0x000fe20000010013 */
[-C--:B------:R-:W-:Y:S02]  /*1d00*/  FMUL.FTZ R16, R2, R132.reuse ;  /* 0x0000008402107220 */ /* 0x080fe40000410000 */
[C---:B------:R-:W-:Y:S01]  /*1d10*/  FFMA.FTZ R19, R6.reuse, R147, R17 ;  /* 0x0000009306137223 */ /* 0x040fe20000010011 */
[----:B------:R-:W-:Y:S01]  /*1d20*/  FFMA.FTZ R153, R6, R149, R18 ;  /* 0x0000009506997223 */ /* 0x000fe20000010012 */
[C---:B------:R-:W-:Y:S01]  /*1d30*/  FMUL.FTZ R17, R3.reuse, R132 ;  /* 0x0000008403117220 */ /* 0x040fe20000410000 */
[-C--:B------:R-:W-:Y:S01]  /*1d40*/  FFMA.FTZ R16, R3, R130.reuse, R16 ;  /* 0x0000008203107223 */ /* 0x080fe20000010010 */
[----:B------:R-:W-:Y:S02]  /*1d50*/  FMUL.FTZ R155, R134, R19 ;  /* 0x00000013869b7220 */ /* 0x000fe40000410000 */
[----:B------:R-:W-:Y:S01]  /*1d60*/  FFMA.FTZ R17, R2, R130, -R17 ;  /* 0x0000008202117223 */ /* 0x000fe20000010811 */
[----:B------:R-:W-:Y:S01]  /*1d70*/  FMUL.FTZ R18, R136, R16 ;  /* 0x0000001088127220 */ /* 0x000fe20000410000 */
[-C--:B------:R-:W-:Y:S01]  /*1d80*/  FFMA.FTZ R146, R138, R153.reuse, R155 ;  /* 0x000000998a927223 */ /* 0x080fe2000001009b */
[----:B------:R-:W-:-:S02]  /*1d90*/  FMUL.FTZ R153, R134, R153 ;  /* 0x0000009986997220 */ /* 0x000fc40000410000 */
[-C--:B------:R-:W-:Y:S01]  /*1da0*/  FFMA.FTZ R155, R133, R17.reuse, -R18 ;  /* 0x00000011859b7223 */ /* 0x080fe20000010812 */
[----:B------:R-:W-:Y:S01]  /*1db0*/  FMUL.FTZ R18, R136, R17 ;  /* 0x0000001188127220 */ /* 0x000fe20000410000 */
[----:B------:R-:W-:Y:S01]  /*1dc0*/  FFMA.FTZ R153, R138, R19, -R153 ;  /* 0x000000138a997223 */ /* 0x000fe20000010899 */
[----:B------:R-:W-:Y:S01]  /*1dd0*/  FFMA.FTZ R146, R7, R142, R146 ;  /* 0x0000008e07927223 */ /* 0x000fe20000010092 */
[----:B------:R-:W-:Y:S01]  /*1de0*/  FMUL.FTZ R19, R134, R155 ;  /* 0x0000009b86137220 */ /* 0x000fe20000410000 */
[----:B------:R-:W-:Y:S01]  /*1df0*/  FFMA.FTZ R17, R133, R16, R18 ;  /* 0x0000001085117223 */ /* 0x000fe20000010012 */
[----:B------:R-:W-:Y:S02]  /*1e00*/  FFMA.FTZ R148, R7, R144, R153 ;  /* 0x0000009007947223 */ /* 0x000fe40000010099 */
[----:B------:R-:W2:Y:S01]  /*1e10*/  SHFL.UP PT, R153, R146, 0x1, RZ ;  /* 0x0420000092997989 */ /* 0x000ea200000e00ff */
[-C--:B------:R-:W-:Y:S01]  /*1e20*/  FFMA.FTZ R154, R138, R17.reuse, R19 ;  /* 0x000000118a9a7223 */ /* 0x080fe20000010013 */
[----:B------:R-:W-:-:S02]  /*1e30*/  FMUL.FTZ R17, R134, R17 ;  /* 0x0000001186117220 */ /* 0x000fc40000410000 */
[----:B------:R-:W4:Y:S02]  /*1e40*/  SHFL.UP PT, R19, R148, 0x1, RZ ;  /* 0x0420000094137989 */ /* 0x000f2400000e00ff */
[----:B------:R-:W-:Y:S02]  /*1e50*/  FFMA.FTZ R155, R138, R155, -R17 ;  /* 0x0000009b8a9b7223 */ /* 0x000fe40000010811 */
[----:B------:R-:W5:Y:S04]  /*1e60*/  SHFL.UP PT, R18, R154, 0x1, RZ ;  /* 0x042000009a127989 */ /* 0x000f6800000e00ff */
[----:B------:R-:W0:Y:S01]  /*1e70*/  SHFL.UP PT, R16, R155, 0x1, RZ ;  /* 0x042000009b107989 */ /* 0x000e2200000e00ff */
[-C--:B--2---:R-:W-:Y:S01]  /*1e80*/  FMUL.FTZ R156, R154, R153.reuse ;  /* 0x000000999a9c7220 */ /* 0x084fe20000410000 */
[----:B------:R-:W-:-:S03]  /*1e90*/  FMUL.FTZ R17, R155, R153 ;  /* 0x000000999b117220 */ /* 0x000fc60000410000 */
[-C--:B----4-:R-:W-:Y:S01]  /*1ea0*/  FFMA.FTZ R153, R155, R19.reuse, -R156 ;  /* 0x000000139b997223 */ /* 0x090fe2000001089c */
[----:B------:R-:W-:-:S03]  /*1eb0*/  FFMA.FTZ R19, R154, R19, R17 ;  /* 0x000000139a137223 */ /* 0x000fc60000010011 */
[----:B------:R-:W-:Y:S01]  /*1ec0*/  @P6 FADD.FTZ R148, R148, R153 ;  /* 0x0000009994946221 */ /* 0x000fe20000010000 */
[----:B------:R-:W-:Y:S01]  /*1ed0*/  @P6 FADD.FTZ R146, R146, R19 ;  /* 0x0000001392926221 */ /* 0x000fe20000010000 */
[CC--:B-----5:R-:W-:Y:S01]  /*1ee0*/  FMUL.FTZ R17, R155.reuse, R18.reuse ;  /* 0x000000129b117220 */ /* 0x0e0fe20000410000 */
[C---:B------:R-:W-:Y:S02]  /*1ef0*/  FMUL.FTZ R156, R154.reuse, R18 ;  /* 0x000000129a9c7220 */ /* 0x040fe40000410000 */
[----:B------:R-:W-:Y:S01]  /*1f00*/  SHFL.UP PT, R18, R148, 0x2, RZ ;  /* 0x0440000094127989 */ /* 0x000fe200000e00ff */
[-C--:B0-----:R-:W-:Y:S01]  /*1f10*/  @P6 FFMA.FTZ R154, R154, R16.reuse, R17 ;  /* 0x000000109a9a6223 */ /* 0x081fe20000010011 */
[----:B------:R-:W-:Y:S01]  /*1f20*/  @P6 FFMA.FTZ R155, R155, R16, -R156 ;  /* 0x000000109b9b6223 */ /* 0x000fe2000001089c */
[----:B------:R-:W-:Y:S01]  /*1f30*/  ISETP.GE.AND P6, PT, R52, 0x2, PT ;  /* 0x000000023400780c */ /* 0x000fe20003fc6270 */
[----:B------:R-:W0:Y:S04]  /*1f40*/  SHFL.UP PT, R19, R146, 0x2, RZ ;  /* 0x0440000092137989 */ /* 0x000e2800000e00ff */
[----:B------:R-:W2:Y:S04]  /*1f50*/  SHFL.UP PT, R17, R154, 0x2, RZ ;  /* 0x044000009a117989 */ /* 0x000ea800000e00ff */
[----:B------:R-:W4:Y:S01]  /*1f60*/  SHFL.UP PT, R16, R155, 0x2, RZ ;  /* 0x044000009b107989 */ /* 0x000f2200000e00ff */
[-C--:B0-----:R-:W-:Y:S01]  /*1f70*/  FMUL.FTZ R153, R155, R19.reuse ;  /* 0x000000139b997220 */ /* 0x081fe20000410000 */
[----:B------:R-:W-:-:S03]  /*1f80*/  FMUL.FTZ R156, R154, R19 ;  /* 0x000000139a9c7220 */ /* 0x000fc60000410000 */
[CC--:B------:R-:W-:Y:S01]  /*1f90*/  FFMA.FTZ R153, R154.reuse, R18.reuse, R153 ;  /* 0x000000129a997223 */ /* 0x0c0fe20000010099 */
[C---:B------:R-:W-:Y:S01]  /*1fa0*/  FFMA.FTZ R19, R155.reuse, R18, -R156 ;  /* 0x000000129b137223 */ /* 0x040fe2000001089c */
[-C--:B--2---:R-:W-:Y:S01]  /*1fb0*/  FMUL.FTZ R18, R154, R17.reuse ;  /* 0x000000119a127220 */ /* 0x084fe20000410000 */
[C---:B------:R-:W-:Y:S01]  /*1fc0*/  FMUL.FTZ R17, R155.reuse, R17 ;  /* 0x000000119b117220 */ /* 0x040fe20000410000 */
[----:B------:R-:W-:Y:S01]  /*1fd0*/  @P6 FADD.FTZ R146, R146, R153 ;  /* 0x0000009992926221 */ /* 0x000fe20000010000 */
[----:B------:R-:W-:Y:S01]  /*1fe0*/  @P6 FADD.FTZ R148, R148, R19 ;  /* 0x0000001394946221 */ /* 0x000fe20000010000 */
[-C--:B----4-:R-:W-:Y:S01]  /*1ff0*/  @P6 FFMA.FTZ R155, R155, R16.reuse, -R18 ;  /* 0x000000109b9b6223 */ /* 0x090fe20000010812 */
[----:B------:R-:W-:Y:S01]  /*2000*/  @P6 FFMA.FTZ R154, R154, R16, R17 ;  /* 0x000000109a9a6223 */ /* 0x000fe20000010011 */
[----:B------:R-:W-:Y:S01]  /*2010*/  ISETP.GE.AND P6, PT, R52, 0x4, PT ;  /* 0x000000043400780c */ /* 0x000fe20003fc6270 */
[----:B------:R-:W0:Y:S04]  /*2020*/  SHFL.UP PT, R19, R146, 0x4, RZ ;  /* 0x0480000092137989 */ /* 0x000e2800000e00ff */
[----:B------:R-:W2:Y:S04]  /*2030*/  SHFL.UP PT, R18, R148, 0x4, RZ ;  /* 0x0480000094127989 */ /* 0x000ea800000e00ff */
[----:B------:R-:W4:Y:S04]  /*2040*/  SHFL.UP PT, R17, R154, 0x4, RZ ;  /* 0x048000009a117989 */ /* 0x000f2800000e00ff */
[----:B------:R-:W5:Y:S01]  /*2050*/  SHFL.UP PT, R16, R155, 0x4, RZ ;  /* 0x048000009b107989 */ /* 0x000f6200000e00ff */
[-C--:B0-----:R-:W-:Y:S01]  /*2060*/  FMUL.FTZ R153, R155, R19.reuse ;  /* 0x000000139b997220 */ /* 0x081fe20000410000 */
[----:B------:R-:W-:-:S03]  /*2070*/  FMUL.FTZ R156, R154, R19 ;  /* 0x000000139a9c7220 */ /* 0x000fc60000410000 */
[-C--:B--2---:R-:W-:Y:S01]  /*2080*/  FFMA.FTZ R153, R154, R18.reuse, R153 ;  /* 0x000000129a997223 */ /* 0x084fe20000010099 */
[----:B------:R-:W-:-:S03]  /*2090*/  FFMA.FTZ R19, R155, R18, -R156 ;  /* 0x000000129b137223 */ /* 0x000fc6000001089c */
[----:B------:R-:W-:Y:S01]  /*20a0*/  @P6 FADD.FTZ R146, R146, R153 ;  /* 0x0000009992926221 */ /* 0x000fe20000010000 */
[-C--:B----4-:R-:W-:Y:S01]  /*20b0*/  FMUL.FTZ R18, R154, R17.reuse ;  /* 0x000000119a127220 */ /* 0x090fe20000410000 */
[C---:B------:R-:W-:Y:S01]  /*20c0*/  FMUL.FTZ R17, R155.reuse, R17 ;  /* 0x000000119b117220 */ /* 0x040fe20000410000 */
[----:B------:R-:W-:Y:S02]  /*20d0*/  @P6 FADD.FTZ R148, R148, R19 ;  /* 0x0000001394946221 */ /* 0x000fe40000010000 */
[----:B------:R-:W0:Y:S01]  /*20e0*/  SHFL.UP PT, R19, R146, 0x8, RZ ;  /* 0x0500000092137989 */ /* 0x000e2200000e00ff */
[-C--:B-----5:R-:W-:Y:S01]  /*20f0*/  @P6 FFMA.FTZ R155, R155, R16.reuse, -R18 ;  /* 0x000000109b9b6223 */ /* 0x0a0fe20000010812 */
[----:B------:R-:W-:Y:S01]  /*2100*/  @P6 FFMA.FTZ R154, R154, R16, R17 ;  /* 0x000000109a9a6223 */ /* 0x000fe20000010011 */
[----:B------:R-:W-:Y:S01]  /*2110*/  ISETP.GE.AND P6, PT, R52, 0x8, PT ;  /* 0x000000083400780c */ /* 0x000fe20003fc6270 */
[----:B------:R-:W2:Y:S04]  /*2120*/  SHFL.UP PT, R18, R148, 0x8, RZ ;  /* 0x0500000094127989 */ /* 0x000ea800000e00ff */
[----:B------:R-:W4:Y:S04]  /*2130*/  SHFL.UP PT, R17, R154, 0x8, RZ ;  /* 0x050000009a117989 */ /* 0x000f2800000e00ff */
[----:B------:R-:W5:Y:S01]  /*2140*/  SHFL.UP PT, R16, R155, 0x8, RZ ;  /* 0x050000009b107989 */ /* 0x000f6200000e00ff */
[-C--:B0-----:R-:W-:Y:S01]  /*2150*/  FMUL.FTZ R153, R155, R19.reuse ;  /* 0x000000139b997220 */ /* 0x081fe20000410000 */
[----:B------:R-:W-:-:S03]  /*2160*/  FMUL.FTZ R156, R154, R19 ;  /* 0x000000139a9c7220 */ /* 0x000fc60000410000 */
[CC--:B--2---:R-:W-:Y:S01]  /*2170*/  FFMA.FTZ R153, R154.reuse, R18.reuse, R153 ;  /* 0x000000129a997223 */ /* 0x0c4fe20000010099 */
[C---:B------:R-:W-:Y:S01]  /*2180*/  FFMA.FTZ R19, R155.reuse, R18, -R156 ;  /* 0x000000129b137223 */ /* 0x040fe2000001089c */
[-C--:B----4-:R-:W-:Y:S02]  /*2190*/  FMUL.FTZ R18, R154, R17.reuse ;  /* 0x000000119a127220 */ /* 0x090fe40000410000 */
[----:B------:R-:W-:Y:S01]  /*21a0*/  @P6 FADD.FTZ R146, R146, R153 ;  /* 0x0000009992926221 */ /* 0x000fe20000010000 */
[C---:B------:R-:W-:Y:S01]  /*21b0*/  FMUL.FTZ R17, R155.reuse, R17 ;  /* 0x000000119b117220 */ /* 0x040fe20000410000 */
        /* <DEDUP_REMOVED lines=13> */
[C---:B------:R-:W-:Y:S01]  /*2290*/  FMUL.FTZ R17, R155.reuse, R17 ;  /* 0x000000119b117220 */ /* 0x040fe20000410000 */
        /* <DEDUP_REMOVED lines=18> */
[----:B0-----:R-:W-:Y:S01]  /*23c0*/  MOV R17, RZ ;  /* 0x000000ff00117202 */ /* 0x001fe20000000f00 */
[----:B----4-:R-:W-:-:S02]  /*23d0*/  HFMA2 R16, -RZ, RZ, 1.875, 0 ;  /* 0x3f800000ff107431 */ /* 0x010fc400000001ff */
[-C--:B--2---:R-:W-:Y:S01]  /*23e0*/  FMUL.FTZ R158, R154, R153.reuse ;  /* 0x000000999a9e7220 */ /* 0x084fe20000410000 */
[----:B------:R-:W-:-:S03]  /*23f0*/  FMUL.FTZ R159, R155, R153 ;  /* 0x000000999b9f7220 */ /* 0x000fc60000410000 */
[-C--:B-----5:R-:W-:Y:S01]  /*2400*/  FFMA.FTZ R157, R155, R156.reuse, -R158 ;  /* 0x0000009c9b9d7223 */ /* 0x0a0fe2000001089e */
[----:B------:R-:W-:Y:S01]  /*2410*/  FFMA.FTZ R159, R154, R156, R159 ;  /* 0x0000009c9a9f7223 */ /* 0x000fe2000001009f */
[----:B------:R-:W-:Y:S02]  /*2420*/  FMUL.FTZ R155, R134, R151 ;  /* 0x00000097869b7220 */ /* 0x000fe40000410000 */
[----:B------:R-:W-:Y:S01]  /*2430*/  @P5 FADD.FTZ R156, R148, R157 ;  /* 0x0000009d949c5221 */ /* 0x000fe20000010000 */
[-C--:B------:R-:W-:Y:S01]  /*2440*/  FMUL.FTZ R148, R134, R143.reuse ;  /* 0x0000008f86947220 */ /* 0x080fe20000410000 */
[----:B------:R-:W-:Y:S01]  /*2450*/  @P5 FADD.FTZ R153, R146, R159 ;  /* 0x0000009f92995221 */ /* 0x000fe20000010000 */
[----:B------:R-:W-:Y:S01]  /*2460*/  FFMA.FTZ R146, R138, R143, R155 ;  /* 0x0000008f8a927223 */ /* 0x000fe2000001009b */
[----:B------:R-:W-:Y:S01]  /*2470*/  ISETP.GE.AND P5, PT, R78, UR8, PT ;  /* 0x000000084e007c0c */ /* 0x000fe2000bfa6270 */
[----:B------:R-:W-:Y:S01]  /*2480*/  FFMA.FTZ R148, R138, R151, -R148 ;  /* 0x000000978a947223 */ /* 0x000fe20000010894 */
[-C--:B-1-3--:R-:W-:Y:S01]  /*2490*/  FMUL.FTZ R155, R134, R49.reuse ;  /* 0x00000031869b7220 */ /* 0x08afe20000410000 */
[----:B------:R-:W-:Y:S01]  /*24a0*/  FADD.FTZ R154, R131, R146 ;  /* 0x00000092839a7221 */ /* 0x000fe20000010000 */
[----:B------:R-:W-:Y:S01]  /*24b0*/  FMUL.FTZ R157, R138, R49 ;  /* 0x000000318a9d7220 */ /* 0x000fe20000410000 */
[----:B------:R-:W-:Y:S01]  /*24c0*/  FADD.FTZ R148, R139, R148 ;  /* 0x000000948b947221 */ /* 0x000fe20000010000 */
[----:B------:R-:W-:Y:S01]  /*24d0*/  ISETP.NE.OR P5, PT, R88, RZ, P5 ;  /* 0x000000ff5800720c */ /* 0x000fe20002fa5670 */
[----:B------:R-:W-:Y:S01]  /*24e0*/  FMUL.FTZ R158, R136, R154 ;  /* 0x0000009a889e7220 */ /* 0x000fe20000410000 */
[----:B------:R-:W-:Y:S01]  /*24f0*/  FFMA.FTZ R146, R138, R48, -R155 ;  /* 0x000000308a927223 */ /* 0x000fe2000001089b */
[----:B------:R-:W-:Y:S01]  /*2500*/  FMUL.FTZ R159, R136, R148 ;  /* 0x00000094889f7220 */ /* 0x000fe20000410000 */
[----:B------:R-:W-:Y:S01]  /*2510*/  FFMA.FTZ R157, -R134, R48, -R157 ;  /* 0x00000030869d7223 */ /* 0x000fe2000001099d */
        /* <DEDUP_REMOVED lines=8> */
[C---:B------:R-:W-:Y:S01]  /*25a0*/  FMUL.FTZ R163, R132.reuse, R155 ;  /* 0x0000009b84a37220 */ /* 0x040fe20000410000 */
[----:B------:R-:W0:Y:S01]  /*25b0*/  @!P5 LDS.128 R16, [UR7+0x1d90] ;  /* 0x001d9007ff10d984 */ /* 0x000e220008000c00 */
[----:B------:R-:W-:Y:S01]  /*25c0*/  FMUL.FTZ R158, R132, R161 ;  /* 0x000000a1849e7220 */ /* 0x000fe20000410000 */
[----:B------:R-:W-:Y:S01]  /*25d0*/  ISETP.NE.AND P5, PT, R116, 0x1f, PT ;  /* 0x0000001f7400780c */ /* 0x000fe20003fa5270 */
[----:B------:R-:W-:Y:S01]  /*25e0*/  FMUL.FTZ R146, R132, R159 ;  /* 0x0000009f84927220 */ /* 0x000fe20000410000 */
[----:B------:R-:W-:Y:S01]  /*25f0*/  FFMA.FTZ R148, R130, R161, R163 ;  /* 0x000000a182947223 */ /* 0x000fe200000100a3 */
[----:B------:R-:W-:Y:S01]  /*2600*/  FMUL.FTZ R154, R132, R157 ;  /* 0x0000009d849a7220 */ /* 0x000fe20000410000 */
[C---:B------:R-:W-:Y:S01]  /*2610*/  FFMA.FTZ R158, R130.reuse, R155, -R158 ;  /* 0x0000009b829e7223 */ /* 0x040fe2000001089e */
[C---:B------:R-:W-:Y:S01]  /*2620*/  FFMA.FTZ R155, R130.reuse, R157, -R146 ;  /* 0x0000009d829b7223 */ /* 0x040fe20000010892 */
[----:B------:R-:W-:Y:S01]  /*2630*/  FADD.FTZ R146, R135, R148 ;  /* 0x0000009487927221 */ /* 0x000fe20000010000 */
[----:B------:R-:W-:Y:S01]  /*2640*/  FFMA.FTZ R154, R130, R159, R154 ;  /* 0x0000009f829a7223 */ /* 0x000fe2000001009a */
        /* <DEDUP_REMOVED lines=12> */
[C---:B-1-3--:R-:W-:Y:S01]  /*2710*/  FFMA.FTZ R154, R157.reuse, R154, -R158 ;  /* 0x0000009a9d9a7223 */ /* 0x04afe2000001089e */
[----:B------:R-:W-:Y:S01]  /*2720*/  FFMA.FTZ R155, R157, R155, R160 ;  /* 0x0000009b9d9b7223 */ /* 0x000fe200000100a0 */
[----:B------:R-:W-:Y:S01]  /*2730*/  FADD.FTZ R146, R146, R159 ;  /* 0x0000009f92927221 */ /* 0x000fe20000010000 */
[----:B------:R-:W-:-:S07]  /*2740*/  FADD.FTZ R148, R148, R161 ;  /* 0x000000a194947221 */ /* 0x000fce0000010000 */
.L_x_17586:
[----:B------:R-:W-:Y:S05]  /*2750*/  BSYNC.RECONVERGENT B0 ;  /* 0x0000000000007941 */ /* 0x000fea0003800200 */
.L_x_17585:
[----:B------:R-:W-:Y:S01]  /*2760*/  ISETP.GT.U32.AND P5, PT, R116, 0x1d, PT ;  /* 0x0000001d7400780c */ /* 0x000fe20003fa4070 */
        /* <DEDUP_REMOVED lines=16> */
.L_x_17588:
[----:B------:R-:W-:Y:S05]  /*2870*/  BSYNC.RECONVERGENT B0 ;  /* 0x0000000000007941 */ /* 0x000fea0003800200 */
.L_x_17587:
[----:B------:R-:W-:Y:S01]  /*2880*/  ISETP.GT.U32.AND P5, PT, R116, 0x1b, PT ;  /* 0x0000001b7400780c */ /* 0x000fe20003fa4070 */
        /* <DEDUP_REMOVED lines=16> */
.L_x_17590:
[----:B------:R-:W-:Y:S05]  /*2990*/  BSYNC.RECONVERGENT B0 ;  /* 0x0000000000007941 */ /* 0x000fea0003800200 */
.L_x_17589:
        /* <DEDUP_REMOVED lines=17> */
.L_x_17592:
[----:B------:R-:W-:Y:S05]  /*2ab0*/  BSYNC.RECONVERGENT B0 ;  /* 0x0000000000007941 */ /* 0x000fea0003800200 */
.L_x_17591:
        /* <DEDUP_REMOVED lines=17> */
.L_x_17594:
[----:B------:R-:W-:Y:S05]  /*2bd0*/  BSYNC.RECONVERGENT B0 ;  /* 0x0000000000007941 */ /* 0x000fea0003800200 */
.L_x_17593:
[----:B-1----:R-:W-:Y:S01]  /*2be0*/  SHFL.IDX PT, R157, R19, RZ, 0x1f ;  /* 0x00001fff139d7589 */ /* 0x002fe200000e0000 */
[----:B------:R-:W-:Y:S01]  /*2bf0*/  ISETP.NE.AND P5, PT, R88, 0x1f, PT ;  /* 0x0000001f5800780c */ /* 0x000fe20003fa5270 */
[----:B------:R-:W-:Y:S02]  /*2c00*/  BSSY.RECONVERGENT B0, `(.L_x_17595) ;  /* 0x000008f000007945 */ /* 0x000fe40003800200 */
[----:B0-----:R-:W0:Y:S04]  /*2c10*/  SHFL.DOWN PT, R162, R154, 0x1, 0x1f ;  /* 0x08201f009aa27f89 */ /* 0x001e2800000e0000 */
[----:B------:R-:W1:Y:S04]  /*2c20*/  SHFL.DOWN PT, R164, R155, 0x1, 0x1f ;  /* 0x08201f009ba47f89 */ /* 0x000e6800000e0000 */
[----:B------:R-:W5:Y:S04]  /*2c30*/  SHFL.IDX PT, R158, R18, RZ, 0x1f ;  /* 0x00001fff129e7589 */ /* 0x000f6800000e0000 */
[----:B------:R-:W5:Y:S04]  /*2c40*/  SHFL.DOWN PT, R160, R148, 0x1, 0x1f ;  /* 0x08201f0094a07f89 */ /* 0x000f6800000e0000 */
[----:B------:R-:W5:Y:S04]  /*2c50*/  SHFL.DOWN PT, R159, R146, 0x1, 0x1f ;  /* 0x08201f00929f7f89 */ /* 0x000f6800000e0000 */
[----:B--23--:R-:W2:Y:S01]  /*2c60*/  SHFL.IDX PT, R155, R155, RZ, 0x1f ;  /* 0x00001fff9b9b7589 */ /* 0x00cea200000e0000 */
[----:B0-----:R-:W-:-:S03]  /*2c70*/  @P5 FMUL.FTZ R163, R162, R157 ;  /* 0x0000009da2a35220 */ /* 0x001fc60000410000 */
[----:B------:R-:W0:Y:S01]  /*2c80*/  SHFL.IDX PT, R154, R154, RZ, 0x1f ;  /* 0x00001fff9a9a7589 */ /* 0x000e2200000e0000 */
[----:B-1----:R-:W-:-:S03]  /*2c90*/  @P5 FMUL.FTZ R161, R164, R157 ;  /* 0x0000009da4a15220 */ /* 0x002fc60000410000 */
[----:B----4-:R-:W1:Y:S01]  /*2ca0*/  SHFL.IDX PT, R146, R146, RZ, 0x1f ;  /* 0x00001fff92927589 */ /* 0x010e6200000e0000 */
[-C--:B-----5:R-:W-:Y:S01]  /*2cb0*/  @P5 FFMA.FTZ R163, R164, R158.reuse, R163 ;  /* 0x0000009ea4a35223 */ /* 0x0a0fe200000100a3 */
[----:B------:R-:W-:Y:S02]  /*2cc0*/  @P5 FFMA.FTZ R162, R162, R158, -R161 ;  /* 0x0000009ea2a25223 */ /* 0x000fe400000108a1 */
[----:B------:R-:W3:Y:S01]  /*2cd0*/  SHFL.IDX PT, R148, R148, RZ, 0x1f ;  /* 0x00001fff94947589 */ /* 0x000ee200000e0000 */
[----:B------:R-:W-:Y:S01]  /*2ce0*/  @P5 FADD.FTZ R157, R160, R163 ;  /* 0x000000a3a09d5221 */ /* 0x000fe20000010000 */
[-C--:B------:R-:W-:Y:S01]  /*2cf0*/  FMUL.FTZ R160, R3, R156.reuse ;  /* 0x0000009c03a07220 */ /* 0x080fe20000410000 */
[----:B------:R-:W-:Y:S01]  /*2d00*/  @P5 FADD.FTZ R158, R159, R162 ;  /* 0x000000a29f9e5221 */ /* 0x000fe20000010000 */
[-C--:B------:R-:W-:Y:S02]  /*2d10*/  FMUL.FTZ R159, R3, R153.reuse ;  /* 0x00000099039f7220 */ /* 0x080fe40000410000 */
[----:B------:R-:W-:Y:S01]  /*2d20*/  FFMA.FTZ R160, R2, R153, R160 ;  /* 0x0000009902a07223 */ /* 0x000fe200000100a0 */
[----:B------:R-:W-:Y:S01]  /*2d30*/  ISETP.NE.AND P5, PT, R88, RZ, PT ;  /* 0x000000ff5800720c */ /* 0x000fe20003fa5270 */
[----:B------:R-:W-:-:S02]  /*2d40*/  FFMA.FTZ R156, R2, R156, -R159 ;  /* 0x0000009c029c7223 */ /* 0x000fc4000001089f */
[----:B------:R-:W-:Y:S01]  /*2d50*/  FADD.FTZ R141, R141, R160 ;  /* 0x000000a08d8d7221 */ /* 0x000fe20000010000 */
[-C--:B------:R-:W-:Y:S01]  /*2d60*/  FMUL.FTZ R160, R158, R49.reuse ;  /* 0x000000319ea07220 */ /* 0x080fe20000410000 */
[----:B------:R-:W-:Y:S01]  /*2d70*/  FMUL.FTZ R49, R157, R49 ;  /* 0x000000319d317220 */ /* 0x000fe20000410000 */
[----:B------:R-:W-:Y:S01]  /*2d80*/  FADD.FTZ R3, R145, R156 ;  /* 0x0000009c91037221 */ /* 0x000fe20000010000 */
[----:B------:R-:W-:Y:S01]  /*2d90*/  FMUL.FTZ R2, R132, R141 ;  /* 0x0000008d84027220 */ /* 0x000fe20000410000 */
[-C--:B------:R-:W-:Y:S01]  /*2da0*/  FFMA.FTZ R160, R157, R48.reuse, -R160 ;  /* 0x000000309da07223 */ /* 0x080fe200000108a0 */
[----:B------:R-:W-:Y:S01]  /*2db0*/  FFMA.FTZ R48, R158, R48, R49 ;  /* 0x000000309e307223 */ /* 0x000fe20000010031 */
[-C--:B------:R-:W-:Y:S01]  /*2dc0*/  FMUL.FTZ R145, R132, R3.reuse ;  /* 0x0000000384917220 */ /* 0x080fe20000410000 */
[C---:B------:R-:W-:Y:S01]  /*2dd0*/  FFMA.FTZ R153, R130.reuse, R3, -R2 ;  /* 0x0000000382997223 */ /* 0x040fe20000010802 */
[----:B------:R-:W-:Y:S01]  /*2de0*/  FADD.FTZ R49, R151, R160 ;  /* 0x000000a097317221 */ /* 0x000fe20000010000 */
[----:B------:R-:W-:Y:S01]  /*2df0*/  FADD.FTZ R143, R143, R48 ;  /* 0x000000308f8f7221 */ /* 0x000fe20000010000 */
[----:B------:R-:W-:Y:S01]  /*2e00*/  FFMA.FTZ R156, R130, R141, R145 ;  /* 0x0000008d829c7223 */ /* 0x000fe20000010091 */
[C---:B------:R-:W-:Y:S01]  /*2e10*/  FFMA.FTZ R153, R5.reuse, R150, R153 ;  /* 0x0000009605997223 */ /* 0x040fe20000010099 */
[C---:B------:R-:W-:Y:S01]  /*2e20*/  FMUL.FTZ R157, R134.reuse, R49 ;  /* 0x00000031869d7220 */ /* 0x040fe20000410000 */
[----:B------:R-:W-:Y:S01]  /*2e30*/  FMUL.FTZ R150, R134, R143 ;  /* 0x0000008f86967220 */ /* 0x000fe20000410000 */
[----:B------:R-:W-:Y:S01]  /*2e40*/  FFMA.FTZ R145, R5, R152, R156 ;  /* 0x0000009805917223 */ /* 0x000fe2000001009c */
[----:B------:R-:W-:Y:S01]  /*2e50*/  FMUL.FTZ R48, R136, R153 ;  /* 0x0000009988307220 */ /* 0x000fe20000410000 */
[----:B--2---:R-:W-:Y:S01]  /*2e60*/  FMUL.FTZ R159, R155, R19 ;  /* 0x000000139b9f7220 */ /* 0x004fe20000410000 */
[----:B------:R-:W-:Y:S01]  /*2e70*/  FFMA.FTZ R150, R138, R49, -R150 ;  /* 0x000000318a967223 */ /* 0x000fe20000010896 */
[-C--:B------:R-:W-:Y:S01]  /*2e80*/  FMUL.FTZ R2, R136, R145.reuse ;  /* 0x0000009188027220 */ /* 0x080fe20000410000 */
[----:B------:R-:W-:Y:S01]  /*2e90*/  FFMA.FTZ R151, R133, R145, R48 ;  /* 0x0000009185977223 */ /* 0x000fe20000010030 */
[----:B------:R-:W-:Y:S01]  /*2ea0*/  FFMA.FTZ R48, R138, R143, R157 ;  /* 0x0000008f8a307223 */ /* 0x000fe2000001009d */
[----:B------:R-:W-:Y:S01]  /*2eb0*/  FADD.FTZ R139, R139, R150 ;  /* 0x000000968b8b7221 */ /* 0x000fe20000010000 */
[----:B------:R-:W-:Y:S01]  /*2ec0*/  FFMA.FTZ R2, R133, R153, -R2 ;  /* 0x0000009985027223 */ /* 0x000fe20000010802 */
[----:B------:R-:W-:Y:S01]  /*2ed0*/  FFMA.FTZ R149, R6, R149, R151 ;  /* 0x0000009506957223 */ /* 0x000fe20000010097 */
[----:B------:R-:W-:Y:S01]  /*2ee0*/  FADD.FTZ R131, R131, R48 ;  /* 0x0000003083837221 */ /* 0x000fe20000010000 */
[-C--:B0-----:R-:W-:Y:S01]  /*2ef0*/  FFMA.FTZ R159, R154, R18.reuse, -R159 ;  /* 0x000000129a9f7223 */ /* 0x081fe2000001089f */
[----:B------:R-:W-:Y:S01]  /*2f00*/  FFMA.FTZ R147, R6, R147, R2 ;  /* 0x0000009306937223 */ /* 0x000fe20000010002 */
[----:B------:R-:W-:Y:S01]  /*2f10*/  FMUL.FTZ R151, R134, R149 ;  /* 0x0000009586977220 */ /* 0x000fe20000410000 */
[C---:B------:R-:W-:Y:S01]  /*2f20*/  FMUL.FTZ R2, R136.reuse, R131 ;  /* 0x0000008388027220 */ /* 0x040fe20000410000 */
[----:B------:R-:W-:Y:S01]  /*2f30*/  FMUL.FTZ R136, R136, R139 ;  /* 0x0000008b88887220 */ /* 0x000fe20000410000 */
[----:B------:R-:W-:Y:S01]  /*2f40*/  FMUL.FTZ R18, R155, R18 ;  /* 0x000000129b127220 */ /* 0x000fe20000410000 */
[----:B------:R-:W-:Y:S01]  /*2f50*/  FMUL.FTZ R134, R134, R147 ;  /* 0x0000009386867220 */ /* 0x000fe20000410000 */
[C---:B------:R-:W-:Y:S01]  /*2f60*/  FFMA.FTZ R157, R133.reuse, R139, -R2 ;  /* 0x0000008b859d7223 */ /* 0x040fe20000010802 */
[----:B------:R-:W-:Y:S01]  /*2f70*/  FFMA.FTZ R136, R133, R131, R136 ;  /* 0x0000008385887223 */ /* 0x000fe20000010088 */
[----:B------:R-:W-:Y:S01]  /*2f80*/  FFMA.FTZ R2, R138, R147, -R151 ;  /* 0x000000938a027223 */ /* 0x000fe20000010897 */
[----:B------:R-:W-:Y:S01]  /*2f90*/  FFMA.FTZ R19, R154, R19, R18 ;  /* 0x000000139a137223 */ /* 0x000fe20000010012 */
[----:B------:R-:W-:Y:S01]  /*2fa0*/  FADD.FTZ R133, R140, R157 ;  /* 0x0000009d8c857221 */ /* 0x000fe20000010000 */
[----:B------:R-:W-:Y:S01]  /*2fb0*/  FADD.FTZ R137, R137, R136 ;  /* 0x0000008889897221 */ /* 0x000fe20000010000 */
[----:B------:R-:W-:Y:S01]  /*2fc0*/  FMUL.FTZ R157, R155, R17 ;  /* 0x000000119b9d7220 */ /* 0x000fe20000410000 */
[----:B------:R-:W-:Y:S01]  /*2fd0*/  FFMA.FTZ R144, R7, R144, R2 ;  /* 0x0000009007907223 */ /* 0x000fe20000010002 */
[----:B------:R-:W-:Y:S01]  /*2fe0*/  FMUL.FTZ R161, R132, R133 ;  /* 0x0000008584a17220 */ /* 0x000fe20000410000 */
[-C--:B------:R-:W-:Y:S01]  /*2ff0*/  FMUL.FTZ R2, R155, R16.reuse ;  /* 0x000000109b027220 */ /* 0x080fe20000410000 */
[----:B------:R-:W-:Y:S01]  /*3000*/  FFMA.FTZ R16, R154, R16, -R157 ;  /* 0x000000109a107223 */ /* 0x000fe2000001089d */
[----:B------:R-:W-:Y:S01]  /*3010*/  FFMA.FTZ R134, R138, R149, R134 ;  /* 0x000000958a867223 */ /* 0x000fe20000010086 */
[-C--:B------:R-:W-:Y:S01]  /*3020*/  FFMA.FTZ R48, R130, R137.reuse, R161 ;  /* 0x0000008982307223 */ /* 0x080fe200000100a1 */
[----:B------:R-:W-:Y:S01]  /*3030*/  FMUL.FTZ R157, R132, R137 ;  /* 0x00000089849d7220 */ /* 0x000fe20000410000 */
[----:B-1----:R-:W-:Y:S01]  /*3040*/  FADD.FTZ R18, R146, R159 ;  /* 0x0000009f92127221 */ /* 0x002fe20000010000 */
[----:B------:R-:W-:Y:S01]  /*3050*/  FFMA.FTZ R159, R0, -R141, RZ ;  /* 0x8000008d009f7223 */ /* 0x000fe200000100ff */
[----:B------:R-:W-:Y:S01]  /*3060*/  FADD.FTZ R135, R135, R48 ;  /* 0x0000003087877221 */ /* 0x000fe20000010000 */
[----:B------:R-:W-:Y:S01]  /*3070*/  FFMA.FTZ R17, R154, R17, R2 ;  /* 0x000000119a117223 */ /* 0x000fe20000010002 */
[----:B------:R-:W-:Y:S01]  /*3080*/  FFMA.FTZ R151, R7, R142, R134 ;  /* 0x0000008e07977223 */ /* 0x000fe20000010086 */
[----:B------:R-:W-:Y:S01]  /*3090*/  FFMA.FTZ R2, R130, R133, -R157 ;  /* 0x0000008582027223 */ /* 0x000fe2000001089d */
[----:B------:R-:W-:Y:S01]  /*30a0*/  FMUL.FTZ R155, R105, R135 ;  /* 0x00000087699b7220 */ /* 0x000fe20000410000 */
[----:B---3--:R-:W-:Y:S01]  /*30b0*/  FADD.FTZ R19, R148, R19 ;  /* 0x0000001394137221 */ /* 0x008fe20000010000 */
[----:B------:R-:W-:Y:S01]  /*30c0*/  FFMA.FTZ R157, R0, R3, RZ ;  /* 0x00000003009d7223 */ /* 0x000fe200000100ff */
[----:B------:R-:W-:Y:S01]  /*30d0*/  FFMA.FTZ R134, R98, -R145, R159 ;  /* 0x8000009162867223 */ /* 0x000fe2000001009f */
[----:B------:R-:W-:Y:S01]  /*30e0*/  FFMA.FTZ R145, -R108, R121, R145 ;  /* 0x000000796c917223 */ /* 0x000fe20000010191 */
[----:B------:R-:W-:Y:S01]  /*30f0*/  FMUL.FTZ R136, R94, R133 ;  /* 0x000000855e887220 */ /* 0x000fe20000410000 */
[----:B------:R-:W-:Y:S01]  /*3100*/  FMUL.FTZ R48, R4, R155 ;  /* 0x0000009b04307220 */ /* 0x000fe20000410000 */
[----:B------:R0:W-:Y:S01]  /*3110*/  @!P5 STS.128 [UR7+0x1d90], R16 ;  /* 0x001d9010ff00d988 */ /* 0x0001e20008000c07 */
[----:B------:R-:W-:Y:S01]  /*3120*/  FMUL.FTZ R132, R94, R137 ;  /* 0x000000895e847220 */ /* 0x000fe20000410000 */
[----:B------:R-:W-:Y:S01]  /*3130*/  FFMA.FTZ R157, R98, R153, R157 ;  /* 0x00000099629d7223 */ /* 0x000fe2000001009d */
[----:B------:R-:W-:Y:S01]  /*3140*/  FFMA.FTZ R153, R108, -R123, R153 ;  /* 0x8000007b6c997223 */ /* 0x000fe20000010099 */
[----:B------:R-:W-:Y:S01]  /*3150*/  FADD.FTZ R2, R129, R2 ;  /* 0x0000000281027221 */ /* 0x000fe20000010000 */
[----:B------:R1:W-:Y:S01]  /*3160*/  STS [R65+0x420], R48 ;  /* 0x0004203041007388 */ /* 0x0003e20000000800 */
[----:B------:R-:W-:Y:S01]  /*3170*/  FMUL.FTZ R140, R5, R132 ;  /* 0x00000084058c7220 */ /* 0x000fe20000410000 */
[----:B------:R-:W-:Y:S01]  /*3180*/  FMUL.FTZ R138, R107, R131 ;  /* 0x000000836b8a7220 */ /* 0x000fe20000410000 */
[----:B------:R-:W-:Y:S01]  /*3190*/  FMUL.FTZ R129, R105, R2 ;  /* 0x0000000269817220 */ /* 0x000fe20000410000 */
[----:B------:R-:W-:Y:S01]  /*31a0*/  FMUL.FTZ R142, R5, R136 ;  /* 0x00000088058e7220 */ /* 0x000fe20000410000 */
[----:B------:R-:W-:Y:S01]  /*31b0*/  FFMA.FTZ R134, R100, -R149, R134 ;  /* 0x8000009564867223 */ /* 0x000fe20000010086 */
[----:B------:R2:W-:Y:S01]  /*31c0*/  STS [R61+0x8], R140 ;  /* 0x0000088c3d007388 */ /* 0x0005e20000000800 */
[----:B------:R-:W-:Y:S01]  /*31d0*/  FMUL.FTZ R130, R4, R129 ;  /* 0x0000008104827220 */ /* 0x000fe20000410000 */
[----:B------:R-:W-:Y:S01]  /*31e0*/  FMUL.FTZ R146, R6, R138 ;  /* 0x0000008a06927220 */ /* 0x000fe20000410000 */
[C---:B0-----:R-:W-:Y:S01]  /*31f0*/  FMUL.FTZ R18, R145.reuse, R136 ;  /* 0x0000008891127220 */ /* 0x041fe20000410000 */
[-C--:B-1----:R-:W-:Y:S01]  /*3200*/  FMUL.FTZ R48, R145, R132.reuse ;  /* 0x0000008491307220 */ /* 0x082fe20000410000 */
[C---:B------:R-:W-:Y:S01]  /*3210*/  FMUL.FTZ R16, R96.reuse, R143 ;  /* 0x0000008f60107220 */ /* 0x040fe20000410000 */
[----:B------:R0:W-:Y:S01]  /*3220*/  STS [R61+0x4], R130 ;  /* 0x000004823d007388 */ /* 0x0001e20000000800 */
[----:B------:R-:W-:Y:S01]  /*3230*/  FFMA.FTZ R17, R153, R132, R18 ;  /* 0x0000008499117223 */ /* 0x000fe20000010012 */
[----:B------:R-:W-:Y:S01]  /*3240*/  FMUL.FTZ R18, R96, R49 ;  /* 0x0000003160127220 */ /* 0x000fe20000410000 */
[----:B------:R-:W-:Y:S01]  /*3250*/  FMUL.FTZ R132, R107, R139 ;  /* 0x0000008b6b847220 */ /* 0x000fe20000410000 */
[C---:B--2---:R-:W-:Y:S01]  /*3260*/  FMUL.FTZ R140, R7.reuse, R16 ;  /* 0x00000010078c7220 */ /* 0x044fe20000410000 */
[----:B------:R-:W-:Y:S01]  /*3270*/  STS [R61+0xc], R142 ;  /* 0x00000c8e3d007388 */ /* 0x000fe20000000800 */
[----:B------:R-:W-:Y:S01]  /*3280*/  FMUL.FTZ R150, R7, R18 ;  /* 0x0000001207967220 */ /* 0x000fe20000410000 */
[----:B------:R-:W-:Y:S01]  /*3290*/  FMUL.FTZ R148, R6, R132 ;  /* 0x0000008406947220 */ /* 0x000fe20000410000 */
[----:B------:R-:W-:Y:S01]  /*32a0*/  FFMA.FTZ R19, R153, R136, -R48 ;  /* 0x0000008899137223 */ /* 0x000fe20000010830 */
[----:B------:R1:W-:Y:S01]  /*32b0*/  STS [R61+0x10], R146 ;  /* 0x000010923d007388 */ /* 0x0003e20000000800 */
[----:B------:R-:W-:Y:S01]  /*32c0*/  FFMA.FTZ R136, R100, R147, R157 ;  /* 0x0000009364887223 */ /* 0x000fe2000001009d */
[----:B0-----:R-:W-:Y:S01]  /*32d0*/  FFMA.FTZ R130, -R110, R127, R141 ;  /* 0x0000007f6e827223 */ /* 0x001fe2000001018d */
[----:B------:R-:W-:Y:S01]  /*32e0*/  FFMA.FTZ R141, -R104, R117, R151 ;  /* 0x00000075688d7223 */ /* 0x000fe20000010197 */
[----:B------:R-:W-:Y:S01]  /*32f0*/  STS [R61+0x14], R148 ;  /* 0x000014943d007388 */ /* 0x000fe20000000800 */
[----:B------:R-:W-:Y:S01]  /*3300*/  FFMA.FTZ R48, R110, -R128, R3 ;  /* 0x800000806e307223 */ /* 0x000fe20000010003 */
[----:B------:R-:W-:Y:S01]  /*3310*/  FFMA.FTZ R3, R104, -R119, R144 ;  /* 0x8000007768037223 */ /* 0x000fe20000010090 */
[----:B------:R-:W-:Y:S01]  /*3320*/  FFMA.FTZ R149, -R106, R118, R149 ;  /* 0x000000766a957223 */ /* 0x000fe20000010195 */
[----:B------:R0:W-:Y:S01]  /*3330*/  STS [R61+0x18], R140 ;  /* 0x0000188c3d007388 */ /* 0x0001e20000000800 */
[----:B------:R-:W-:Y:S01]  /*3340*/  FMUL.FTZ R159, R130, R129 ;  /* 0x00000081829f7220 */ /* 0x000fe20000410000 */
[----:B-1----:R-:W-:Y:S01]  /*3350*/  FMUL.FTZ R146, R141, R18 ;  /* 0x000000128d927220 */ /* 0x002fe20000410000 */
[----:B------:R-:W-:Y:S01]  /*3360*/  FFMA.FTZ R147, R106, -R120, R147 ;  /* 0x800000786a937223 */ /* 0x000fe20000010093 */
[----:B------:R1:W-:Y:S01]  /*3370*/  STS [R61+0x1c], R150 ;  /* 0x00001c963d007388 */ /* 0x0003e20000000800 */
[----:B------:R-:W-:Y:S01]  /*3380*/  FMUL.FTZ R142, R149, R132 ;  /* 0x00000084958e7220 */ /* 0x000fe20000410000 */
[-C--:B------:R-:W-:Y:S01]  /*3390*/  FFMA.FTZ R159, R48, R155.reuse, R159 ;  /* 0x0000009b309f7223 */ /* 0x080fe2000001009f */
[----:B------:R-:W-:Y:S02]  /*33a0*/  BAR.SYNC.DEFER_BLOCKING 0x0 ;  /* 0x0000000000007b1d */ /* 0x000fe40000010000 */
[----:B------:R-:W-:Y:S01]  /*33b0*/  FFMA.FTZ R142, R147, R138, R142 ;  /* 0x0000008a938e7223 */ /* 0x000fe2000001008e */
[----:B0-----:R-:W-:-:S04]  /*33c0*/  FMUL.FTZ R140, R130, R155 ;  /* 0x0000009b828c7220 */ /* 0x001fc80000410000 */
[----:B------:R-:W-:Y:S01]  /*33d0*/  FFMA.FTZ R140, R48, R129, -R140 ;  /* 0x00000081308c7223 */ /* 0x000fe2000001088c */
[----:B------:R-:W-:Y:S01]  /*33e0*/  FFMA.FTZ R129, R3, R16, R146 ;  /* 0x0000001003817223 */ /* 0x000fe20000010092 */
[----:B------:R-:W-:Y:S01]  /*33f0*/  FMUL.FTZ R146, R149, R138 ;  /* 0x0000008a95927220 */ /* 0x000fe20000410000 */
[----:B------:R-:W-:Y:S01]  /*3400*/  FADD.FTZ R138, RZ, R159 ;  /* 0x0000009fff8a7221 */ /* 0x000fe20000010000 */
[----:B------:R-:W-:Y:S01]  /*3410*/  FADD.FTZ R140, RZ, R140 ;  /* 0x0000008cff8c7221 */ /* 0x000fe20000010000 */
[----:B------:R-:W-:Y:S01]  /*3420*/  FMUL.FTZ R16, R141, R16 ;  /* 0x000000108d107220 */ /* 0x000fe20000410000 */
[----:B------:R-:W-:Y:S01]  /*3430*/  FFMA.FTZ R146, R147, R132, -R146 ;  /* 0x0000008493927223 */ /* 0x000fe20000010892 */
[----:B------:R-:W-:Y:S01]  /*3440*/  LEA R132, R114, -R109, 0x1 ;  /* 0x8000006d72847211 */ /* 0x000fe200078e08ff */
[----:B------:R-:W-:Y:S01]  /*3450*/  FADD.FTZ R17, R138, R17 ;  /* 0x000000118a117221 */ /* 0x000fe20000010000 */
[----:B------:R-:W-:Y:S01]  /*3460*/  FADD.FTZ R19, R140, R19 ;  /* 0x000000138c137221 */ /* 0x000fe20000010000 */
[----:B------:R-:W-:Y:S01]  /*3470*/  FFMA.FTZ R155, R3, R18, -R16 ;  /* 0x00000012039b7223 */ /* 0x000fe20000010810 */
[----:B------:R-:W-:Y:S01]  /*3480*/  ISETP.GE.AND P6, PT, R132, 0x1, PT ;  /* 0x000000018400780c */ /* 0x000fe20003fc6270 */
[----:B------:R-:W-:Y:S01]  /*3490*/  FADD.FTZ R142, R17, R142 ;  /* 0x0000008e118e7221 */ /* 0x000fe20000010000 */
[----:B------:R-:W-:Y:S01]  /*34a0*/  FADD.FTZ R146, R19, R146 ;  /* 0x0000009213927221 */ /* 0x000fe20000010000 */
[----:B------:R1:W0:Y:S10]  /*34b0*/  LDS R157, [R75+0x4a0] ;  /* 0x0004a0004b9d7984 */ /* 0x0002340000000800 */
[----:B-1----:R-:W-:Y:S05]  /*34c0*/  @!P6 BRA `(.L_x_17596) ;  /* 0x000000000008e947 */ /* 0x002fea0003800000 */
[----:B------:R-:W1:Y:S04]  /*34d0*/  LDS R17, [R76+0x420] ;  /* 0x000420004c117984 */ /* 0x000e680000000800 */
[----:B-1----:R1:W-:Y:S02]  /*34e0*/  REDG.E.ADD.F32.FTZ.RN.STRONG.GPU desc[UR16][R46.64], R17 ;  /* 0x000000112e0079a6 */ /* 0x0023e4000c12f310 */
.L_x_17596:
[----:B------:R-:W-:Y:S05]  /*34f0*/  BSYNC.RECONVERGENT B0 ;  /* 0x0000000000007941 */ /* 0x000fea0003800200 */
.L_x_17595:
[----:B------:R-:W-:Y:S01]  /*3500*/  ISETP.GE.AND P6, PT, R132, 0x21, PT ;  /* 0x000000218400780c */ /* 0x000fe20003fc6270 */
[----:B------:R-:W-:-:S12]  /*3510*/  BSSY.RECONVERGENT B0, `(.L_x_17597) ;  /* 0x0000003000007945 */ /* 0x000fd80003800200 */
[----:B------:R-:W-:Y:S05]  /*3520*/  @!P6 BRA `(.L_x_17598) ;  /* 0x000000000004e947 */ /* 0x000fea0003800000 */
[----:B0-----:R2:W-:Y:S02]  /*3530*/  REDG.E.ADD.F32.FTZ.RN.STRONG.GPU desc[UR16][R46.64+0x80], R157 ;  /* 0x0000809d2e0079a6 */ /* 0x0015e4000c12f310 */
.L_x_17598:
[----:B------:R-:W-:Y:S05]  /*3540*/  BSYNC.RECONVERGENT B0 ;  /* 0x0000000000007941 */ /* 0x000fea0003800200 */
.L_x_17597:
[----:B-1----:R1:W3:Y:S01]  /*3550*/  LDS R17, [R74+0x520] ;  /* 0x000520004a117984 */ /* 0x0022e20000000800 */
[----:B------:R-:W-:Y:S01]  /*3560*/  ISETP.GE.AND P6, PT, R132, 0x41, PT ;  /* 0x000000418400780c */ /* 0x000fe20003fc6270 */
[----:B------:R-:W-:-:S12]  /*3570*/  BSSY.RECONVERGENT B0, `(.L_x_17599) ;  /* 0x0000003000007945 */ /* 0x000fd80003800200 */
[----:B-1----:R-:W-:Y:S05]  /*3580*/  @!P6 BRA `(.L_x_17600) ;  /* 0x000000000004e947 */ /* 0x002fea0003800000 */
[----:B---3--:R1:W-:Y:S02]  /*3590*/  REDG.E.ADD.F32.FTZ.RN.STRONG.GPU desc[UR16][R46.64+0x100], R17 ;  /* 0x000100112e0079a6 */ /* 0x0083e4000c12f310 */
.L_x_17600:
[----:B------:R-:W-:Y:S05]  /*35a0*/  BSYNC.RECONVERGENT B0 ;  /* 0x0000000000007941 */ /* 0x000fea0003800200 */
.L_x_17599:
[----:B-1-3--:R1:W3:Y:S01]  /*35b0*/  LDS R17, [R73+0x5a0] ;  /* 0x0005a00049117984 */ /* 0x00a2e20000000800 */
[----:B------:R-:W-:Y:S01]  /*35c0*/  ISETP.GE.AND P6, PT, R132, 0x61, PT ;  /* 0x000000618400780c */ /* 0x000fe20003fc6270 */
[----:B------:R-:W-:-:S12]  /*35d0*/  BSSY.RECONVERGENT B0, `(.L_x_17601) ;  /* 0x0000003000007945 */ /* 0x000fd80003800200 */
[----:B-1----:R-:W-:Y:S05]  /*35e0*/  @!P6 BRA `(.L_x_17602) ;  /* 0x000000000004e947 */ /* 0x002fea0003800000 */
[----:B---3--:R1:W-:Y:S02]  /*35f0*/  REDG.E.ADD.F32.FTZ.RN.STRONG.GPU desc[UR16][R46.64+0x180], R17 ;  /* 0x000180112e0079a6 */ /* 0x0083e4000c12f310 */
.L_x_17602:
[----:B------:R-:W-:Y:S05]  /*3600*/  BSYNC.RECONVERGENT B0 ;  /* 0x0000000000007941 */ /* 0x000fea0003800200 */
.L_x_17601:
[----:B-1-3--:R1:W3:Y:S01]  /*3610*/  LDS R17, [R71+0x620] ;  /* 0x0006200047117984 */ /* 0x00a2e20000000800 */
[----:B------:R-:W-:Y:S01]  /*3620*/  ISETP.GE.AND P6, PT, R132, 0x81, PT ;  /* 0x000000818400780c */ /* 0x000fe20003fc6270 */
[----:B------:R-:W-:-:S12]  /*3630*/  BSSY.RECONVERGENT B0, `(.L_x_17603) ;  /* 0x0000003000007945 */ /* 0x000fd80003800200 */
[----:B-1----:R-:W-:Y:S05]  /*3640*/  @!P6 BRA `(.L_x_17604) ;  /* 0x000000000004e947 */ /* 0x002fea0003800000 */
[----:B---3--:R1:W-:Y:S02]  /*3650*/  REDG.E.ADD.F32.FTZ.RN.STRONG.GPU desc[UR16][R46.64+0x200], R17 ;  /* 0x000200112e0079a6 */ /* 0x0083e4000c12f310 */
.L_x_17604:
[----:B------:R-:W-:Y:S05]  /*3660*/  BSYNC.RECONVERGENT B0 ;  /* 0x0000000000007941 */ /* 0x000fea0003800200 */
.L_x_17603:
[----:B-1-3--:R1:W3:Y:S01]  /*3670*/  LDS R17, [R70+0x6a0] ;  /* 0x0006a00046117984 */ /* 0x00a2e20000000800 */
[----:B------:R-:W-:Y:S01]  /*3680*/  ISETP.GE.AND P6, PT, R132, 0xa1, PT ;  /* 0x000000a18400780c */ /* 0x000fe20003fc6270 */
[----:B------:R-:W-:-:S12]  /*3690*/  BSSY.RECONVERGENT B0, `(.L_x_17605) ;  /* 0x0000003000007945 */ /* 0x000fd80003800200 */
[----:B-1----:R-:W-:Y:S05]  /*36a0*/  @!P6 BRA `(.L_x_17606) ;  /* 0x000000000004e947 */ /* 0x002fea0003800000 */
[----:B---3--:R1:W-:Y:S02]  /*36b0*/  REDG.E.ADD.F32.FTZ.RN.STRONG.GPU desc[UR16][R46.64+0x280], R17 ;  /* 0x000280112e0079a6 */ /* 0x0083e4000c12f310 */
.L_x_17606:
[----:B------:R-:W-:Y:S05]  /*36c0*/  BSYNC.RECONVERGENT B0 ;  /* 0x0000000000007941 */ /* 0x000fea0003800200 */
.L_x_17605:
[----:B-1-3--:R1:W3:Y:S01]  /*36d0*/  LDS R17, [R69+0x720] ;  /* 0x0007200045117984 */ /* 0x00a2e20000000800 */
[----:B------:R-:W-:Y:S01]  /*36e0*/  ISETP.GE.AND P6, PT, R132, 0xc1, PT ;  /* 0x000000c18400780c */ /* 0x000fe20003fc6270 */
[----:B------:R-:W-:-:S12]  /*36f0*/  BSSY.RECONVERGENT B0, `(.L_x_17607) ;  /* 0x0000003000007945 */ /* 0x000fd80003800200 */
[----:B-1----:R-:W-:Y:S05]  /*3700*/  @!P6 BRA `(.L_x_17608) ;  /* 0x000000000004e947 */ /* 0x002fea0003800000 */
[----:B---3--:R1:W-:Y:S02]  /*3710*/  REDG.E.ADD.F32.FTZ.RN.STRONG.GPU desc[UR16][R46.64+0x300], R17 ;  /* 0x000300112e0079a6 */ /* 0x0083e4000c12f310 */
.L_x_17608:
[----:B------:R-:W-:Y:S05]  /*3720*/  BSYNC.RECONVERGENT B0 ;  /* 0x0000000000007941 */ /* 0x000fea0003800200 */
.L_x_17607:
[----:B------:R-:W-:Y:S01]  /*3730*/  FADD.FTZ R16, R142, R129 ;  /* 0x000000818e107221 */ /* 0x000fe20000010000 */
[----:B------:R-:W-:Y:S01]  /*3740*/  ISETP.GE.AND P6, PT, R132, 0xe1, PT ;  /* 0x000000e18400780c */ /* 0x000fe20003fc6270 */
[----:B------:R4:W0:Y:S01]  /*3750*/  LDS R129, [R67+0x7a0] ;  /* 0x0007a00043817984 */ /* 0x0008220000000800 */
[----:B------:R-:W-:Y:S01]  /*3760*/  BSSY.RECONVERGENT B0, `(.L_x_17609) ;  /* 0x0000006000007945 */ /* 0x000fe20003800200 */
[C---:B------:R-:W-:Y:S01]  /*3770*/  FFMA.FTZ R18, R115.reuse, R144, R136 ;  /* 0x0000009073127223 */ /* 0x040fe20000010088 */
[----:B------:R-:W-:Y:S01]  /*3780*/  FFMA.FTZ R19, R115, -R151, R134 ;  /* 0x8000009773137223 */ /* 0x000fe20000010086 */
[----:B-1-3--:R-:W-:-:S08]  /*3790*/  FADD.FTZ R17, R146, R155 ;  /* 0x0000009b92117221 */ /* 0x00afd00000010000 */
[----:B----4-:R-:W-:Y:S05]  /*37a0*/  @!P6 BRA `(.L_x_17610) ;  /* 0x000000000004e947 */ /* 0x010fea0003800000 */
[----:B0-----:R1:W-:Y:S02]  /*37b0*/  REDG.E.ADD.F32.FTZ.RN.STRONG.GPU desc[UR16][R46.64+0x380], R129 ;  /* 0x000380812e0079a6 */ /* 0x0013e4000c12f310 */
.L_x_17610:
[----:B------:R-:W-:Y:S05]  /*37c0*/  BSYNC.RECONVERGENT B0 ;  /* 0x0000000000007941 */ /* 0x000fea0003800200 */
.L_x_17609:
[----:B01----:R-:W0:Y:S01]  /*37d0*/  SHFL.DOWN PT, R129, R18, 0x1, 0x1f ;  /* 0x08201f0012817f89 */ /* 0x003e2200000e0000 */
[----:B------:R-:W-:Y:S01]  /*37e0*/  ISETP.GT.AND P6, PT, R52, 0x1e, PT ;  /* 0x0000001e3400780c */ /* 0x000fe20003fc4270 */
[----:B------:R-:W-:Y:S01]  /*37f0*/  FMUL.FTZ R127, R127, R2 ;  /* 0x000000027f7f7220 */ /* 0x000fe20000410000 */
[----:B------:R-:W-:Y:S01]  /*3800*/  BSSY.RECONVERGENT B0, `(.L_x_17611) ;  /* 0x0000049000007945 */ /* 0x000fe20003800200 */
[----:B--2---:R-:W1:Y:S04]  /*3810*/  SHFL.DOWN PT, R47, R16, 0x1, 0x1f ;  /* 0x08201f00102f7f89 */ /* 0x004e6800000e0000 */
[----:B------:R-:W2:Y:S04]  /*3820*/  SHFL.DOWN PT, R132, R19, 0x1, 0x1f ;  /* 0x08201f0013847f89 */ /* 0x000ea800000e0000 */
[----:B------:R-:W3:Y:S02]  /*3830*/  SHFL.DOWN PT, R46, R17, 0x1, 0x1f ;  /* 0x08201f00112e7f89 */ /* 0x000ee400000e0000 */
        /* <DEDUP_REMOVED lines=29> */
[----:B-1----:R-:W-:Y:S01]  /*3a10*/  @!P6 FADD.FTZ R16, R16, R47 ;  /* 0x0000002f1010e221 */ /* 0x002fe20000010000 */
[----:B------:R-:W-:-:S02]  /*3a20*/  FMUL.FTZ R47, R45, R49 ;  /* 0x000000312d2f7220 */ /* 0x000fc40000410000 */
[C---:B------:R-:W-:Y:S01]  /*3a30*/  FFMA.FTZ R134, R44.reuse, R49, -R129 ;  /* 0x000000312c867223 */ /* 0x040fe20000010881 */
[----:B--2---:R-:W-:Y:S01]  /*3a40*/  @!P6 FADD.FTZ R19, R19, R132 ;  /* 0x000000841313e221 */ /* 0x004fe20000010000 */
[----:B------:R-:W-:Y:S01]  /*3a50*/  FMUL.FTZ R132, R45, R131 ;  /* 0x000000832d847220 */ /* 0x000fe20000410000 */
[C---:B------:R-:W-:Y:S01]  /*3a60*/  FFMA.FTZ R136, R44.reuse, R143, R47 ;  /* 0x0000008f2c887223 */ /* 0x040fe2000001002f */
[----:B------:R-:W-:Y:S01]  /*3a70*/  FMUL.FTZ R138, R141, R134 ;  /* 0x000000868d8a7220 */ /* 0x000fe20000410000 */
[CC--:B------:R-:W-:Y:S01]  /*3a80*/  FMUL.FTZ R47, R45.reuse, R139.reuse ;  /* 0x0000008b2d2f7220 */ /* 0x0c0fe20000410000 */
[----:B------:R-:W-:Y:S01]  /*3a90*/  FFMA.FTZ R134, R44, R139, -R132 ;  /* 0x0000008b2c867223 */ /* 0x000fe20000010884 */
[----:B------:R-:W-:Y:S01]  /*3aa0*/  FMUL.FTZ R132, R45, R137 ;  /* 0x000000892d847220 */ /* 0x000fe20000410000 */
[----:B---3--:R-:W-:Y:S01]  /*3ab0*/  @!P6 FADD.FTZ R17, R17, R46 ;  /* 0x0000002e1111e221 */ /* 0x008fe20000010000 */
[----:B------:R-:W-:Y:S01]  /*3ac0*/  FMUL.FTZ R139, R118, R139 ;  /* 0x0000008b768b7220 */ /* 0x000fe20000410000 */
[----:B------:R-:W-:Y:S01]  /*3ad0*/  ISETP.GT.AND P6, PT, R52, 0xf, PT ;  /* 0x0000000f3400780c */ /* 0x000fe20003fc4270 */
[----:B------:R-:W-:Y:S01]  /*3ae0*/  FMUL.FTZ R134, R149, R134 ;  /* 0x0000008695867220 */ /* 0x000fe20000410000 */
[C---:B------:R-:W-:Y:S01]  /*3af0*/  FFMA.FTZ R118, R44.reuse, R131, R47 ;  /* 0x000000832c767223 */ /* 0x040fe2000001002f */
[C---:B------:R-:W-:Y:S01]  /*3b00*/  FFMA.FTZ R132, R44.reuse, R133, -R132 ;  /* 0x000000852c847223 */ /* 0x040fe20000010884 */
[----:B------:R-:W-:Y:S01]  /*3b10*/  FFMA.FTZ R136, R3, R136, R138 ;  /* 0x0000008803887223 */ /* 0x000fe2000001008a */
[----:B------:R-:W-:Y:S01]  /*3b20*/  FMUL.FTZ R3, R45, R135 ;  /* 0x000000872d037220 */ /* 0x000fe20000410000 */
[----:B------:R-:W-:Y:S01]  /*3b30*/  FFMA.FTZ R147, R147, R118, R134 ;  /* 0x0000007693937223 */ /* 0x000fe20000010086 */
[----:B------:R-:W-:Y:S01]  /*3b40*/  FMUL.FTZ R134, R145, R132 ;  /* 0x0000008491867220 */ /* 0x000fe20000410000 */
[C---:B------:R-:W-:Y:S01]  /*3b50*/  FMUL.FTZ R132, R45.reuse, R133 ;  /* 0x000000852d847220 */ /* 0x040fe20000410000 */
[-C--:B------:R-:W-:Y:S01]  /*3b60*/  FMUL.FTZ R118, R45, R2.reuse ;  /* 0x000000022d767220 */ /* 0x080fe20000410000 */
[C---:B------:R-:W-:Y:S01]  /*3b70*/  FFMA.FTZ R45, R44.reuse, R2, -R3 ;  /* 0x000000022c2d7223 */ /* 0x040fe20000010803 */
[----:B------:R-:W-:Y:S01]  /*3b80*/  FMUL.FTZ R46, R117, R49 ;  /* 0x00000031752e7220 */ /* 0x000fe20000410000 */
[C---:B------:R-:W-:Y:S01]  /*3b90*/  FFMA.FTZ R132, R44.reuse, R137, R132 ;  /* 0x000000892c847223 */ /* 0x040fe20000010084 */
[----:B------:R-:W-:Y:S01]  /*3ba0*/  FFMA.FTZ R3, R44, R135, R118 ;  /* 0x000000872c037223 */ /* 0x000fe20000010076 */
[----:B------:R0:W1:Y:S01]  /*3bb0*/  SHFL.DOWN PT, R47, R16, 0x10, 0x1f ;  /* 0x0a001f00102f7f89 */ /* 0x00006200000e0000 */
[----:B------:R-:W-:Y:S01]  /*3bc0*/  FFMA.FTZ R139, R120, R131, R139 ;  /* 0x00000083788b7223 */ /* 0x000fe2000001008b */
        /* <DEDUP_REMOVED lines=12> */
.L_x_17612:
[----:B------:R-:W-:Y:S05]  /*3c90*/  BSYNC.RECONVERGENT B0 ;  /* 0x0000000000007941 */ /* 0x000fea0003800200 */
.L_x_17611:
        /* <DEDUP_REMOVED lines=18> */
[----:B------:R-:W-:Y:S01]  /*3dc0*/  FADD.FTZ R8, R3, R8 ;  /* 0x0000000803087221 */ /* 0x000fe20000010000 */
[----:B------:R-:W-:Y:S06]  /*3dd0*/  @P5 BRA `(.L_x_17614) ;  /* 0x0000000000285947 */ /* 0x000fec0003800000 */
[----:B------:R-:W-:Y:S01]  /*3de0*/  ISETP.NE.AND P5, PT, R78, UR8, PT ;  /* 0x000000084e007c0c */ /* 0x000fe2000bfa5270 */
[----:B------:R-:W-:-:S12]  /*3df0*/  ULEA UR7, UR4, UR6, 0x3 ;  /* 0x0000000604077291 */ /* 0x000fd8000f8e18ff */
[----:B--2---:R-:W0:Y:S04]  /*3e00*/  @P5 LDS.64 R2, [UR7+0x3590] ;  /* 0x00359007ff025984 */ /* 0x004e280008000a00 */
[----:B----4-:R-:W2:Y:S01]  /*3e10*/  @P5 LDS.64 R44, [UR7+0x2d90] ;  /* 0x002d9007ff2c5984 */ /* 0x010ea20008000a00 */
[----:B0-----:R-:W-:Y:S01]  /*3e20*/  @P5 FADD.FTZ R18, R18, R2 ;  /* 0x0000000212125221 */ /* 0x001fe20000010000 */
[----:B------:R-:W-:Y:S01]  /*3e30*/  @P5 FADD.FTZ R19, R19, R3 ;  /* 0x0000000313135221 */ /* 0x000fe20000010000 */
[----:B--2---:R-:W-:Y:S01]  /*3e40*/  @P5 FADD.FTZ R16, R16, R44 ;  /* 0x0000002c10105221 */ /* 0x004fe20000010000 */
[----:B------:R-:W-:-:S03]  /*3e50*/  @P5 FADD.FTZ R17, R17, R45 ;  /* 0x0000002d11115221 */ /* 0x000fc60000010000 */
[----:B------:R0:W-:Y:S04]  /*3e60*/  STS.64 [UR7+0x3590], R18 ;  /* 0x00359012ff007988 */ /* 0x0001e80008000a07 */
[----:B------:R0:W-:Y:S02]  /*3e70*/  STS.64 [UR7+0x2d90], R16 ;  /* 0x002d9010ff007988 */ /* 0x0001e40008000a07 */
.L_x_17614:
[----:B------:R-:W-:Y:S05]  /*3e80*/  BSYNC.RECONVERGENT B0 ;  /* 0x0000000000007941 */ /* 0x000fea0003800200 */
.L_x_17613:
[----:B------:R-:W-:-:S04]  /*3e90*/  UIADD3 UR4, UPT, UPT, UR4, 0x1, URZ ;  /* 0x0000000104047890 */ /* 0x000fc8000fffe0ff */
[----:B------:R-:W-:-:S09]  /*3ea0*/  UISETP.GE.AND UP0, UPT, UR4, UR9, UPT ;  /* 0x000000090400728c */ /* 0x000fd2000bf06270 */
[----:B------:R-:W-:Y:S05]  /*3eb0*/  BRA.U !UP0, `(.L_x_17615) ;  /* 0xffffffd508447547 */ /* 0x000fea000b83ffff */
.L_x_17581:
[----:B------:R-:W-:Y:S01]  /*3ec0*/  BAR.SYNC.DEFER_BLOCKING 0x0 ;  /* 0x0000000000007b1d */ /* 0x000fe20000010000 */
[----:B------:R-:W-:Y:S02]  /*3ed0*/  ISETP.NE.AND P5, PT, R88, RZ, PT ;  /* 0x000000ff5800720c */ /* 0x000fe40003fa5270 */
[----:B------:R-:W-:-:S05]  /*3ee0*/  SHF.R.S32.HI R33, RZ, 0x1f, R32 ;  /* 0x0000001fff217819 */ /* 0x000fca0000011420 */
[----:B------:R-:W2:Y:S01]  /*3ef0*/  LDC.64 R22, c[0x0][0x4f8] ;  /* 0x00013e00ff167b82 */ /* 0x000ea20000000a00 */
[----:B------:R-:W5:Y:S01]  /*3f00*/  LDCU.64 UR8, c[0x0][0x500] ;  /* 0x0000a000ff0877ac */ /* 0x000f620008000a00 */
[----:B------:R-:W1:Y:S01]  /*3f10*/  LDCU.64 UR10, c[0x0][0x550] ;  /* 0x0000aa00ff0a77ac */ /* 0x000e620008000a00 */
[----:B------:R-:W-:Y:S01]  /*3f20*/  STS.128 [R50], R12 ;  /* 0x0000000c32007388 */ /* 0x000fe20000000c00 */
[----:B------:R-:W-:-:S03]  /*3f30*/  NOP ;  /* 0x0000000000007918 */ /* 0x000fc60000000000 */
[----:B------:R-:W-:Y:S01]  /*3f40*/  LDS R5, [R51] ;  /* 0x0000000033057984 */ /* 0x000fe20000000800 */
[----:B--2---:R-:W-:-:S03]  /*3f50*/  IMAD.WIDE.U32 R2, R22, UR18, R32 ;  /* 0x0000001216027c25 */ /* 0x004fc6000f8e0020 */
[----:B------:R-:W-:Y:S01]  /*3f60*/  LDS R7, [R51+0x80] ;  /* 0x0000800033077984 */ /* 0x000fe20000000800 */
[----:B------:R-:W-:Y:S02]  /*3f70*/  IMAD R3, R23, UR18, R3 ;  /* 0x0000001217037c24 */ /* 0x000fe4000f8e0203 */
[----:B------:R-:W2:Y:S01]  /*3f80*/  LDC.64 R22, c[0x0][0x518] ;  /* 0x00014600ff167b82 */ /* 0x000ea20000000a00 */
[----:B0-----:R-:W-:Y:S01]  /*3f90*/  LDS R17, [R51+0x100] ;  /* 0x0001000033117984 */ /* 0x001fe20000000800 */
[----:B-----5:R-:W-:-:S03]  /*3fa0*/  IMAD.WIDE.U32 R2, R103, UR8, R2 ;  /* 0x0000000867027c25 */ /* 0x020fc6000f8e0002 */
[----:B------:R-:W-:Y:S01]  /*3fb0*/  LDS R19, [R51+0x180] ;  /* 0x0001800033137984 */ /* 0x000fe20000000800 */
[----:B------:R-:W-:Y:S01]  /*3fc0*/  IMAD R0, R103, UR9, R3 ;  /* 0x0000000967007c24 */ /* 0x000fe2000f8e0203 */
[----:B------:R-:W-:Y:S01]  /*3fd0*/  IADD3 R3, P4, PT, R72, R2, RZ ;  /* 0x0000000248037210 */ /* 0x000fe20007f9e0ff */
[----:B------:R-:W0:Y:S01]  /*3fe0*/  LDCU.64 UR8, c[0x0][0x560] ;  /* 0x0000ac00ff0877ac */ /* 0x000e220008000a00 */
[----:B------:R-:W-:Y:S02]  /*3ff0*/  @!P5 STS [UR6+0x200], R53 ;  /* 0x00020035ff00d988 */ /* 0x000fe40008000806 */
[----:B------:R-:W-:Y:S01]  /*4000*/  IADD3.X R0, PT, PT, RZ, R0, RZ, P4, !PT ;  /* 0x00000000ff007210 */ /* 0x000fe200027fe4ff */
[----:B------:R-:W-:Y:S01]  /*4010*/  BAR.SYNC.DEFER_BLOCKING 0x0 ;  /* 0x0000000000007b1d */ /* 0x000fe20000010000 */
[----:B-1----:R-:W-:-:S04]  /*4020*/  LEA R2, P4, R3, UR10, 0x2 ;  /* 0x0000000a03027c11 */ /* 0x002fc8000f8810ff */
[----:B------:R-:W-:Y:S01]  /*4030*/  LEA.HI.X R3, R3, UR11, R0, 0x2, P4 ;  /* 0x0000000b03037c11 */ /* 0x000fe2000a0f1400 */
[----:B--2---:R-:W-:-:S04]  /*4040*/  IMAD.WIDE.U32 R32, R22, UR18, R32 ;  /* 0x0000001216207c25 */ /* 0x004fc8000f8e0020 */
        /* <DEDUP_REMOVED lines=50> */
.L_x_17580:
        /* <DEDUP_REMOVED lines=34> */
.L_x_17618:
[----:B------:R-:W-:Y:S05]  /*4590*/  BSYNC.RECONVERGENT B0 ;  /* 0x0000000000007941 */ /* 0x000fea0003800200 */
.L_x_17617:
        /* <DEDUP_REMOVED lines=26> */
.L_x_17620:
[----:B------:R-:W-:Y:S05]  /*4740*/  BSYNC.RECONVERGENT B0 ;  /* 0x0000000000007941 */ /* 0x000fea0003800200 */
.L_x_17619:
[----:B------:R-:W-:Y:S05]  /*4750*/  @P2 EXIT ;  /* 0x000000000000294d */ /* 0x000fea0003800000 */
[----:B------:R-:W0:Y:S01]  /*4760*/  LDCU.64 UR8, c[0x0][0x4e8] ;  /* 0x00009d00ff0877ac */ /* 0x000e220008000a00 */
[----:B------:R-:W2:Y:S01]  /*4770*/  S2UR UR5, SR_CgaCtaId ;  /* 0x00000000000579c3 */ /* 0x000ea20000008800 */
[----:B------:R-:W-:Y:S01]  /*4780*/  BSSY.RECONVERGENT B0, `(.L_x_17621) ;  /* 0x0000024000007945 */ /* 0x000fe20003800200 */
[----:B------:R-:W-:Y:S01]  /*4790*/  UMOV UR4, 0x400 ;  /* 0x0000040000047882 */ /* 0x000fe20000000000 */
[----:B------:R-:W1:Y:S01]  /*47a0*/  LDCU UR6, c[0x0][0x360] ;  /* 0x00006c00ff0677ac */ /* 0x000e620008000800 */
[----:B------:R-:W1:Y:S01]  /*47b0*/  LDCU.64 UR10, c[0x0][0x4b0] ;  /* 0x00009600ff0a77ac */ /* 0x000e620008000a00 */
[----:B------:R-:W1:Y:S01]  /*47c0*/  LDCU.64 UR12, c[0x0][0x530] ;  /* 0x0000a600ff0c77ac */ /* 0x000e620008000a00 */
[----:B------:R-:W1:Y:S01]  /*47d0*/  LDCU.64 UR14, c[0x0][0x4f0] ;  /* 0x00009e00ff0e77ac */ /* 0x000e620008000a00 */
[C---:B0-----:R-:W-:Y:S01]  /*47e0*/  IMAD.WIDE.U32 R6, R103.reuse, UR8, RZ ;  /* 0x0000000867067c25 */ /* 0x041fe2000f8e00ff */
[----:B------:R-:W0:Y:S03]  /*47f0*/  LDCU.64 UR18, c[0x0][0x540] ;  /* 0x0000a800ff1277ac */ /* 0x000e260008000a00 */
[----:B------:R-:W-:Y:S01]  /*4800*/  IMAD R103, R103, UR9, R7 ;  /* 0x0000000967677c24 */ /* 0x000fe2000f8e0207 */
[----:B-12---:R-:W-:-:S12]  /*4810*/  ULEA UR4, UR5, UR4, 0x18 ;  /* 0x0000000405047291 */ /* 0x006fd8000f8ec0ff */
.L_x_17622:
        /* <DEDUP_REMOVED lines=27> */
.L_x_17621:
[----:B------:R-:W-:Y:S05]  /*49d0*/  EXIT ;  /* 0x000000000000794d */ /* 0x000fea0003800000 */
.L_x_17623:
        /* <DEDUP_REMOVED lines=10> */
.L_x_18792:


//--------------------- .text._Z25selective_scan_bwd_kernelI32Selective_Scan_bwd_kernel_traitsILi32ELi4ELb0ELb1ELb0ELb0ELb1EfN3c107complexIfEEEEv12SSMParamsBwd --------------------------
	.section	.text._Z25selective_scan_bwd_kernelI32Selective_Scan_bwd_kernel_traitsILi32ELi4ELb0ELb1ELb0ELb0ELb1EfN3c107complexIfEEEEv12SSMParamsBwd,"ax",@progbits
	.align	128
        .global         _Z25selective_scan_bwd_kernelI32Selective_Scan_bwd_kernel_traitsILi32ELi4ELb0ELb1ELb0ELb0ELb1EfN3c107complexIfEEEEv12SSMParamsBwd
        .type           _Z25selective_scan_bwd_kernelI32Selective_Scan_bwd_kernel_traitsILi32ELi4ELb0ELb1ELb0ELb0ELb1EfN3c107complexIfEEEEv12SSMParamsBwd,@function
        .size           _Z25selective_scan_bwd_kernelI32Selective_Scan_bwd_kernel_traitsILi32ELi4ELb0ELb1ELb0ELb0ELb1EfN3c107complexIfEEEEv12SSMParamsBwd,(.L_x_18793 - _Z25selective_scan_bwd_kernelI32Selective_Scan_bwd_kernel_traitsILi32ELi4ELb0ELb1ELb0ELb0ELb1EfN3c107complexIfEEEEv12SSMParamsBwd)
        .other          _Z25selective_scan_bwd_kernelI32Selective_Scan_bwd_kernel_traitsILi32ELi4ELb0ELb1ELb0ELb0ELb1EfN3c107complexIfEEEEv12SSMParamsBwd,@"STO_CUDA_ENTRY STV_DEFAULT"
_Z25selective_scan_bwd_kernelI32Selective_Scan_bwd_kernel_traitsILi32ELi4ELb0ELb1ELb0ELb0ELb1EfN3c107complexIfEEEEv12SSMParamsBwd:
.text._Z25selective_scan_bwd_kernelI32Selective_Scan_bwd_kernel_traitsILi32ELi4ELb0ELb1ELb0ELb0ELb1EfN3c107complexIfEEEEv12SSMParamsBwd:
        /* <DEDUP_REMOVED lines=51> */
[----:B------:R-:W-:-:S04]  /*0330*/  @P0 IADD3 R7, PT, PT, R7, 0x1, RZ ;  /* 0x0000000107070810 */ /* 0x000fc80007ffe0ff */
[----:B------:R-:W-:Y:S01]  /*0340*/  MOV R11, R7 ;  /* 0x00000007000b7202 */ /* 0x000fe20000000f00 */
[----:B------:R-:W-:-:S03]  /*0350*/  UIMAD.WIDE.U32 UR4, UR18, UR8, URZ ;  /* 0x00000008120472a5 */ /* 0x000fc6000f8e00ff */
[----:B------:R-:W-:Y:S02]  /*0360*/  @!P2 IADD3 R11, PT, PT, -R11, RZ, RZ ;  /* 0x000000ff0b0ba210 */ /* 0x000fe40007ffe1ff */
[----:B------:R-:W-:Y:S02]  /*0370*/  @!P1 LOP3.LUT R11, RZ, R8, RZ, 0x33, !PT ;  /* 0x00000008ff0b9212 */ /* 0x000fe400078e33ff */
[----:B---3--:R-:W-:Y:S02]  /*0380*/  ISETP.NE.U32.AND P0, PT, R4, RZ, PT ;  /* 0x000000ff0400720c */ /* 0x008fe40003f05070 */
[----:B------:R-:W-:Y:S01]  /*0390*/  SHF.R.S32.HI R9, RZ, 0x1f, R11 ;  /* 0x0000001fff097819 */ /* 0x000fe2000001140b */
[----:B------:R-:W-:Y:S01]  /*03a0*/  UIMAD UR6, UR18, UR9, UR5 ;  /* 0x00000009120672a4 */ /* 0x000fe2000f8e0205 */
[----:B------:R-:W-:Y:S02]  /*03b0*/  ISETP.NE.AND.EX P0, PT, R5, RZ, PT, P0 ;  /* 0x000000ff0500720c */ /* 0x000fe40003f05300 */
[----:B------:R-:W-:Y:S01]  /*03c0*/  MOV R2, UR4 ;  /* 0x0000000400027c02 */ /* 0x000fe20008000f00 */
[----:B------:R-:W-:Y:S01]  /*03d0*/  IMAD R0, R9, R54, RZ ;  /* 0x0000003609007224 */ /* 0x000fe200078e02ff */
[----:B------:R-:W-:Y:S01]  /*03e0*/  MOV R3, UR5 ;  /* 0x0000000500037c02 */ /* 0x000fe20008000f00 */
[----:B------:R-:W-:Y:S01]  /*03f0*/  UIMAD.WIDE.U32 UR4, UR18, UR12, URZ ;  /* 0x0000000c120472a5 */ /* 0x000fe2000f8e00ff */
[----:B------:R-:W-:Y:S01]  /*0400*/  MOV R3, UR6 ;  /* 0x0000000600037c02 */ /* 0x000fe20008000f00 */
[----:B------:R-:W-:-:S02]  /*0410*/  IMAD R55, R11, R55, R0 ;  /* 0x000000370b377224 */ /* 0x000fc400078e0200 */
[----:B------:R-:W-:Y:S01]  /*0420*/  UIMAD UR6, UR18, UR13, UR5 ;  /* 0x0000000d120672a4 */ /* 0x000fe2000f8e0205 */
[----:B------:R-:W-:-:S03]  /*0430*/  IMAD.WIDE.U32 R6, R11, R54, RZ ;  /* 0x000000360b067225 */ /* 0x000fc600078e00ff */
[----:B------:R-:W3:Y:S01]  /*0440*/  @P0 LDC R25, c[0x0][0x38c] ;  /* 0x0000e300ff190b82 */ /* 0x000ee20000000800 */
[----:B------:R-:W-:Y:S01]  /*0450*/  IMAD.WIDE.U32 R2, R51, UR10, R2 ;  /* 0x0000000a33027c25 */ /* 0x000fe2000f8e0002 */
[----:B------:R-:W-:Y:S02]  /*0460*/  IADD3 R55, PT, PT, R7, R55, RZ ;  /* 0x0000003707377210 */ /* 0x000fe40007ffe0ff */
[----:B------:R-:W-:Y:S01]  /*0470*/  MOV R54, R6 ;  /* 0x0000000600367202 */ /* 0x000fe20000000f00 */
[----:B--2---:R-:W-:Y:S01]  /*0480*/  IMAD.WIDE.U32 R6, R12, UR18, RZ ;  /* 0x000000120c067c25 */ /* 0x004fe2000f8e00ff */
[----:B------:R-:W-:Y:S02]  /*0490*/  MOV R5, UR5 ;  /* 0x0000000500057c02 */ /* 0x000fe40008000f00 */
[----:B------:R-:W2:Y:S01]  /*04a0*/  @P0 LDC R12, c[0x0][0x384] ;  /* 0x0000e100ff0c0b82 */ /* 0x000ea20000000800 */
[----:B------:R-:W-:Y:S01]  /*04b0*/  IMAD R15, R51, UR11, R3 ;  /* 0x0000000b330f7c24 */ /* 0x000fe2000f8e0203 */
[----:B------:R-:W-:Y:S01]  /*04c0*/  MOV R5, UR6 ;  /* 0x0000000600057c02 */ /* 0x000fe20008000f00 */
[----:B------:R-:W0:Y:S01]  /*04d0*/  LDCU.64 UR6, c[0x0][0x498] ;  /* 0x00009300ff0677ac */ /* 0x000e220008000a00 */
[----:B-1----:R-:W-:-:S02]  /*04e0*/  SHF.R.U64 R3, R16, 0x1, R17 ;  /* 0x0000000110037819 */ /* 0x002fc40000001211 */
[----:B------:R-:W-:Y:S02]  /*04f0*/  SHF.R.U32.HI R0, RZ, 0x1, R17 ;  /* 0x00000001ff007819 */ /* 0x000fe40000011611 */
[----:B------:R-:W-:Y:S01]  /*0500*/  MOV R4, UR4 ;  /* 0x0000000400047c02 */ /* 0x000fe20008000f00 */
[----:B------:R-:W-:Y:S01]  /*0510*/  IMAD.WIDE.U32 R54, R3, UR18, R54 ;  /* 0x0000001203367c25 */ /* 0x000fe2000f8e0036 */
[----:B------:R-:W1:Y:S03]  /*0520*/  LDC.64 R16, c[0x0][0x4a0] ;  /* 0x00012800ff107b82 */ /* 0x000e660000000a00 */
[----:B------:R-:W-:Y:S02]  /*0530*/  IMAD R3, R0, UR18, RZ ;  /* 0x0000001200037c24 */ /* 0x000fe4000f8e02ff */
[----:B------:R-:W-:Y:S01]  /*0540*/  IMAD R7, R13, UR18, R7 ;  /* 0x000000120d077c24 */ /* 0x000fe2000f8e0207 */
[----:B------:R-:W-:Y:S01]  /*0550*/  LEA R53, P1, R54, R20, 0x3 ;  /* 0x0000001436357211 */ /* 0x000fe200078218ff */
[----:B------:R-:W-:Y:S01]  /*0560*/  IMAD.WIDE.U32 R4, R51, UR14, R4 ;  /* 0x0000000e33047c25 */ /* 0x000fe2000f8e0004 */
[----:B------:R-:W-:-:S03]  /*0570*/  IADD3 R0, PT, PT, R55, R3, RZ ;  /* 0x0000000337007210 */ /* 0x000fc60007ffe0ff */
[-C--:B------:R-:W-:Y:S01]  /*0580*/  IMAD R10, R9, R18.reuse, RZ ;  /* 0x00000012090a7224 */ /* 0x080fe200078e02ff */
[----:B------:R-:W-:Y:S01]  /*0590*/  LEA.HI.X R54, R54, R21, R0, 0x3, P1 ;  /* 0x0000001536367211 */ /* 0x000fe200008f1c00 */
[----:B------:R-:W-:Y:S01]  /*05a0*/  IMAD R13, R51, UR15, R5 ;  /* 0x0000000f330d7c24 */ /* 0x000fe2000f8e0205 */
[----:B------:R-:W4:Y:S01]  /*05b0*/  LDC.64 R20, c[0x0][0x528] ;  /* 0x00014a00ff147b82 */ /* 0x000f220000000a00 */
[----:B------:R-:W-:-:S04]  /*05c0*/  IMAD.WIDE.U32 R8, R11, R18, R6 ;  /* 0x000000120b087225 */ /* 0x000fc800078e0006 */
[----:B------:R-:W-:-:S03]  /*05d0*/  IMAD R5, R11, R19, R10 ;  /* 0x000000130b057224 */ /* 0x000fc600078e020a */
[----:B------:R-:W4:Y:S01]  /*05e0*/  @P0 LDC.64 R6, c[0x0][0x480] ;  /* 0x00012000ff060b82 */ /* 0x000f220000000a00 */
[----:B0-----:R-:W-:Y:S01]  /*05f0*/  UIMAD.WIDE.U32 UR4, UR18, UR6, URZ ;  /* 0x00000006120472a5 */ /* 0x001fe2000f8e00ff */
[----:B------:R-:W-:Y:S01]  /*0600*/  LEA R3, R23, 0xffffff00, 0x8 ;  /* 0xffffff0017037811 */ /* 0x000fe200078e40ff */
[----:B--2---:R-:W-:-:S05]  /*0610*/  @P0 IMAD R0, R12, UR18, R51 ;  /* 0x000000120c000c24 */ /* 0x004fca000f8e0233 */
[----:B------:R-:W0:Y:S01]  /*0620*/  LDC.64 R18, c[0x0][0x4a8] ;  /* 0x00012a00ff127b82 */ /* 0x000e220000000a00 */
[----:B------:R-:W-:Y:S01]  /*0630*/  UIMAD UR5, UR18, UR7, UR5 ;  /* 0x00000007120572a4 */ /* 0x000fe2000f8e0205 */
[----:B------:R-:W-:Y:S01]  /*0640*/  LEA R11, R23, 0xffffff80, 0x7 ;  /* 0xffffff80170b7811 */ /* 0x000fe200078e38ff */
[----:B------:R-:W-:Y:S01]  /*0650*/  @P0 IMAD R0, R0, R23, RZ ;  /* 0x0000001700000224 */ /* 0x000fe200078e02ff */
[----:B------:R-:W-:Y:S02]  /*0660*/  IADD3 R68, PT, PT, R9, R5, RZ ;  /* 0x0000000509447210 */ /* 0x000fe40007ffe0ff */
[----:B------:R-:W-:Y:S01]  /*0670*/  IADD3 R8, P4, PT, R3, R8, RZ ;  /* 0x0000000803087210 */ /* 0x000fe20007f9e0ff */
[----:B---3--:R-:W-:Y:S01]  /*0680*/  @P0 IMAD R5, R0, R25, RZ ;  /* 0x0000001900050224 */ /* 0x008fe200078e02ff */
[----:B------:R-:W-:Y:S02]  /*0690*/  IADD3 R60, P2, PT, R11, R2, RZ ;  /* 0x000000020b3c7210 */ /* 0x000fe40007f5e0ff */
[----:B------:R-:W-:Y:S01]  /*06a0*/  LEA.HI.X.SX32 R68, R3, R68, 0x1, P4 ;  /* 0x0000004403447211 */ /* 0x000fe200020f0eff */
[----:B-1----:R-:W-:Y:S01]  /*06b0*/  IMAD.WIDE.U32 R2, R51, R16, UR4 ;  /* 0x0000000433027e25 */ /* 0x002fe2000f8e0010 */
[----:B------:R-:W-:-:S02]  /*06c0*/  ISETP.GE.AND P1, PT, R23, 0x1, PT ;  /* 0x000000011700780c */ /* 0x000fc40003f26270 */
[----:B------:R-:W-:Y:S01]  /*06d0*/  SHF.R.S32.HI R0, RZ, 0x1f, R11 ;  /* 0x0000001fff007819 */ /* 0x000fe2000001140b */
[----:B------:R-:W-:Y:S01]  /*06e0*/  IMAD R9, R51, R17, R3 ;  /* 0x0000001133097224 */ /* 0x000fe200078e0203 */
[C---:B------:R-:W-:Y:S02]  /*06f0*/  IADD3 R4, P3, PT, R11.reuse, R4, RZ ;  /* 0x000000040b047210 */ /* 0x040fe40007f7e0ff */
[----:B------:R-:W-:Y:S02]  /*0700*/  IADD3.X R3, PT, PT, R0, R15, RZ, P2, !PT ;  /* 0x0000000f00037210 */ /* 0x000fe400017fe4ff */
[----:B----4-:R-:W-:Y:S02]  /*0710*/  LEA R58, P2, R60, R58, 0x2 ;  /* 0x0000003a3c3a7211 */ /* 0x010fe400078410ff */
        /* <DEDUP_REMOVED lines=31> */
[C---:B0-----:R-:W-:Y:S02]  /*0910*/  IADD3 R3, PT, PT, R56.reuse, 0x20, RZ ;  /* 0x0000002038037810 */ /* 0x041fe40007ffe0ff */
[----:B------:R-:W-:Y:S02]  /*0920*/  SHF.L.U32 R0, R56, 0x2, RZ ;  /* 0x0000000238007819 */ /* 0x000fe400000006ff */
        /* <DEDUP_REMOVED lines=9> */
[----:B------:R-:W-:Y:S02]  /*09c0*/  SHF.L.U32 R69, R56, 0x3, RZ ;  /* 0x0000000338457819 */ /* 0x000fe400000006ff */
[----:B------:R-:W-:Y:S02]  /*09d0*/  LOP3.LUT R80, R76, 0x20, RZ, 0xfc, !PT ;  /* 0x000000204c507812 */ /* 0x000fe400078efcff */
        /* <DEDUP_REMOVED lines=33> */
.L_x_17661:
        /* <DEDUP_REMOVED lines=14> */
[----:B------:R-:W-:Y:S01]  /*0cd0*/  HFMA2 R20, -RZ, RZ, 0, 0 ;  /* 0x00000000ff147431 */ /* 0x000fe200000001ff */
[----:B------:R-:W-:Y:S02]  /*0ce0*/  MOV R14, RZ ;  /* 0x000000ff000e7202 */ /* 0x000fe40000000f00 */
[----:B------:R-:W-:Y:S01]  /*0cf0*/  MOV R22, RZ ;  /* 0x000000ff00167202 */ /* 0x000fe20000000f00 */
[----:B------:R-:W-:Y:S01]  /*0d00*/  HFMA2 R26, -RZ, RZ, 0, 0 ;  /* 0x00000000ff1a7431 */ /* 0x000fe200000001ff */
[----:B0-----:R-:W-:Y:S02]  /*0d10*/  IADD3 R95, PT, PT, -R36, R107, RZ ;  /* 0x0000006b245f7210 */ /* 0x001fe40007ffe1ff */
[----:B------:R-:W-:-:S02]  /*0d20*/  MOV R24, RZ ;  /* 0x000000ff00187202 */ /* 0x000fc40000000f00 */
[----:B------:R-:W-:Y:S01]  /*0d30*/  MOV R38, RZ ;  /* 0x000000ff00267202 */ /* 0x000fe20000000f00 */
[----:B------:R-:W-:Y:S01]  /*0d40*/  HFMA2 R37, -RZ, RZ, 0, 0 ;  /* 0x00000000ff257431 */ /* 0x000fe200000001ff */
[-C--:B------:R-:W-:Y:S01]  /*0d50*/  ISETP.GE.AND P3, PT, R76, R95.reuse, PT ;  /* 0x0000005f4c00720c */ /* 0x080fe20003f66270 */
[----:B------:R-:W0:Y:S01]  /*0d60*/  LDCU.64 UR8, c[0x0][0x488] ;  /* 0x00009100ff0877ac */ /* 0x000e220008000a00 */
[-C--:B------:R-:W-:Y:S01]  /*0d70*/  ISETP.GE.AND P2, PT, R80, R95.reuse, PT ;  /* 0x0000005f5000720c */ /* 0x080fe20003f46270 */
[----:B------:R-:W-:Y:S01]  /*0d80*/  HFMA2 R40, -RZ, RZ, 0, 0 ;  /* 0x00000000ff287431 */ /* 0x000fe200000001ff */
[-C--:B------:R-:W-:Y:S01]  /*0d90*/  ISETP.GE.AND P1, PT, R86, R95.reuse, PT ;  /* 0x0000005f5600720c */ /* 0x080fe20003f26270 */
[----:B------:R-:W-:Y:S01]  /*0da0*/  HFMA2 R44, -RZ, RZ, 0, 0 ;  /* 0x00000000ff2c7431 */ /* 0x000fe200000001ff */
[----:B------:R-:W-:Y:S01]  /*0db0*/  ISETP.GE.AND P0, PT, R87, R95, PT ;  /* 0x0000005f5700720c */ /* 0x000fe20003f06270 */
[----:B---3--:R-:W3:Y:S01]  /*0dc0*/  LDC.64 R100, c[0x0][0x508] ;  /* 0x00014200ff647b82 */ /* 0x008ee20000000a00 */
[----:B------:R-:W-:Y:S01]  /*0dd0*/  MOV R42, RZ ;  /* 0x000000ff002a7202 */ /* 0x000fe20000000f00 */
[----:B----4-:R-:W4:Y:S04]  /*0de0*/  LDCU.64 UR10, c[0x0][0x558] ;  /* 0x0000ab00ff0a77ac */ /* 0x010f280008000a00 */
[----:B------:R-:W4:Y:S01]  /*0df0*/  @!P3 LDG.E R0, desc[UR16][R2.64] ;  /* 0x000000100200b981 */ /* 0x000f22000c1e1900 */
[----:B------:R-:W-:Y:S01]  /*0e00*/  ISETP.NE.AND P5, PT, R56, RZ, PT ;  /* 0x000000ff3800720c */ /* 0x000fe20003fa5270 */
[----:B------:R-:W3:Y:S02]  /*0e10*/  LDCU.64 UR12, c[0x0][0x490] ;  /* 0x00009200ff0c77ac */ /* 0x000ee40008000a00 */
[----:B------:R-:W3:Y:S04]  /*0e20*/  @!P2 LDG.E R4, desc[UR16][R2.64+0x80] ;  /* 0x000080100204a981 */ /* 0x000ee8000c1e1900 */
[----:B------:R-:W3:Y:S04]  /*0e30*/  @!P1 LDG.E R10, desc[UR16][R2.64+0x100] ;  /* 0x00010010020a9981 */ /* 0x000ee8000c1e1900 */
[----:B------:R0:W3:Y:S01]  /*0e40*/  @!P0 LDG.E R12, desc[UR16][R2.64+0x180] ;  /* 0x00018010020c8981 */ /* 0x0000e2000c1e1900 */
[----:B-1----:R-:W-:Y:S01]  /*0e50*/  ULEA UR6, UR6, UR4, 0x18 ;  /* 0x0000000406067291 */ /* 0x002fe2000f8ec0ff */
[----:B------:R-:W-:Y:S01]  /*0e60*/  IADD3 R8, P4, PT, R11, R62, RZ ;  /* 0x0000003e0b087210 */ /* 0x000fe20007f9e0ff */
[----:B------:R-:W1:Y:S03]  /*0e70*/  LDCU UR4, c[0x0][0x38c] ;  /* 0x00007180ff0477ac */ /* 0x000e660008000800 */
[----:B------:R-:W-:-:S02]  /*0e80*/  IADD3.X R9, PT, PT, RZ, R64, RZ, P4, !PT ;  /* 0x00000040ff097210 */ /* 0x000fc400027fe4ff */
[C---:B--2---:R-:W-:Y:S02]  /*0e90*/  LEA R97, R96.reuse, UR6, 0x2 ;  /* 0x0000000660617c11 */ /* 0x044fe4000f8e10ff */
[----:B------:R-:W-:Y:S01]  /*0ea0*/  LEA R98, R96, UR6, 0x4 ;  /* 0x0000000660627c11 */ /* 0x000fe2000f8e20ff */
[----:B0-----:R-:W-:Y:S02]  /*0eb0*/  HFMA2 R2, -RZ, RZ, 0, 0 ;  /* 0x00000000ff027431 */ /* 0x001fe400000001ff */
[----:B----4-:R0:W-:Y:S04]  /*0ec0*/  STS [R97], R0 ;  /* 0x0000000061007388 */ /* 0x0101e80000000800 */
[----:B---3--:R-:W-:Y:S04]  /*0ed0*/  STS [R97+0x80], R4 ;  /* 0x0000800461007388 */ /* 0x008fe80000000800 */
[----:B------:R2:W-:Y:S04]  /*0ee0*/  STS [R97+0x100], R10 ;  /* 0x0001000a61007388 */ /* 0x0005e80000000800 */
[----:B------:R3:W-:Y:S01]  /*0ef0*/  STS [R97+0x180], R12 ;  /* 0x0001800c61007388 */ /* 0x0007e20000000800 */
[----:B------:R-:W-:-:S03]  /*0f00*/  NOP ;  /* 0x0000000000007918 */ /* 0x000fc60000000000 */
[----:B------:R-:W-:Y:S01]  /*0f10*/  LDS.128 R4, [R98] ;  /* 0x0000000062047984 */ /* 0x000fe20000000c00 */
[----:B0-----:R-:W-:Y:S01]  /*0f20*/  HFMA2 R0, -RZ, RZ, 0, 0 ;  /* 0x00000000ff007431 */ /* 0x001fe200000001ff */
[----:B------:R-:W-:Y:S01]  /*0f30*/  BAR.SYNC.DEFER_BLOCKING 0x0 ;  /* 0x0000000000007b1d */ /* 0x000fe20000010000 */
[----:B--2---:R-:W-:-:S07]  /*0f40*/  IADD3 R10, P4, PT, R11, R65, RZ ;  /* 0x000000410b0a7210 */ /* 0x004fce0007f9e0ff */
[----:B---3--:R-:W0:Y:S01]  /*0f50*/  LDC.64 R12, c[0x0][0x418] ;  /* 0x00010600ff0c7b82 */ /* 0x008e220000000a00 */
[----:B------:R-:W2:Y:S04]  /*0f60*/  @!P3 LDG.E R2, desc[UR16][R8.64] ;  /* 0x000000100802b981 */ /* 0x000ea8000c1e1900 */
[----:B------:R-:W3:Y:S04]  /*0f70*/  @!P2 LDG.E R14, desc[UR16][R8.64+0x80] ;  /* 0x00008010080ea981 */ /* 0x000ee8000c1e1900 */
[----:B------:R-:W4:Y:S04]  /*0f80*/  @!P1 LDG.E R20, desc[UR16][R8.64+0x100] ;  /* 0x0001001008149981 */ /* 0x000f28000c1e1900 */
[----:B------:R1:W4:Y:S01]  /*0f90*/  @!P0 LDG.E R22, desc[UR16][R8.64+0x180] ;  /* 0x0001801008168981 */ /* 0x000322000c1e1900 */
[----:B------:R-:W-:Y:S01]  /*0fa0*/  IADD3.X R11, PT, PT, RZ, R66, RZ, P4, !PT ;  /* 0x00000042ff0b7210 */ /* 0x000fe200027fe4ff */
[----:B-1----:R-:W1:Y:S02]  /*0fb0*/  LDC.64 R8, c[0x0][0x410] ;  /* 0x00010400ff087b82 */ /* 0x002e640000000a00 */
[----:B--2---:R1:W-:Y:S04]  /*0fc0*/  STS [R97], R2 ;  /* 0x0000000261007388 */ /* 0x0043e80000000800 */
[----:B---3--:R2:W-:Y:S04]  /*0fd0*/  STS [R97+0x80], R14 ;  /* 0x0000800e61007388 */ /* 0x0085e80000000800 */
[----:B----4-:R3:W-:Y:S04]  /*0fe0*/  STS [R97+0x100], R20 ;  /* 0x0001001461007388 */ /* 0x0107e80000000800 */
[----:B------:R4:W-:Y:S01]  /*0ff0*/  STS [R97+0x180], R22 ;  /* 0x0001801661007388 */ /* 0x0009e20000000800 */
[----:B------:R-:W-:-:S03]  /*1000*/  NOP ;  /* 0x0000000000007918 */ /* 0x000fc60000000000 */
[----:B------:R-:W-:Y:S01]  /*1010*/  LDS.128 R16, [R98] ;  /* 0x0000000062107984 */ /* 0x000fe20000000c00 */
[----:B-1----:R-:W-:Y:S01]  /*1020*/  IMAD.WIDE.U32 R2, R8, UR18, R36 ;  /* 0x0000001208027c25 */ /* 0x002fe2000f8e0024 */
[----:B--2---:R-:W-:Y:S01]  /*1030*/  MOV R14, RZ ;  /* 0x000000ff000e7202 */ /* 0x004fe20000000f00 */
[----:B---3--:R-:W1:Y:S08]  /*1040*/  LDC.64 R20, c[0x0][0x420] ;  /* 0x00010800ff147b82 */ /* 0x008e700000000a00 */
[----:B------:R-:W-:Y:S08]  /*1050*/  BAR.SYNC.DEFER_BLOCKING 0x0 ;  /* 0x0000000000007b1d */ /* 0x000ff00000010000 */
[----:B----4-:R-:W2:Y:S01]  /*1060*/  LDC.64 R22, c[0x0][0x428] ;  /* 0x00010a00ff167b82 */ /* 0x010ea20000000a00 */
[----:B------:R-:W3:Y:S04]  /*1070*/  @!P3 LDG.E R0, desc[UR16][R10.64] ;  /* 0x000000100a00b981 */ /* 0x000ee8000c1e1900 */
[----:B------:R-:W4:Y:S04]  /*1080*/  @!P2 LDG.E R24, desc[UR16][R10.64+0x80] ;  /* 0x000080100a18a981 */ /* 0x000f28000c1e1900 */
[----:B------:R-:W2:Y:S04]  /*1090*/  @!P1 LDG.E R26, desc[UR16][R10.64+0x100] ;  /* 0x000100100a1a9981 */ /* 0x000ea8000c1e1900 */
[----:B------:R-:W2:Y:S01]  /*10a0*/  @!P0 LDG.E R38, desc[UR16][R10.64+0x180] ;  /* 0x000180100a268981 */ /* 0x000ea2000c1e1900 */
[----:B------:R-:W-:-:S02]  /*10b0*/  IMAD R3, R9, UR18, R3 ;  /* 0x0000001209037c24 */ /* 0x000fc4000f8e0203 */
[----:B0-----:R-:W-:-:S04]  /*10c0*/  IMAD.WIDE.U32 R2, R51, R12, R2 ;  /* 0x0000000c33027225 */ /* 0x001fc800078e0002 */
[----:B------:R-:W-:Y:S01]  /*10d0*/  IMAD R3, R51, R13, R3 ;  /* 0x0000000d33037224 */ /* 0x000fe200078e0203 */
[----:B------:R-:W-:-:S04]  /*10e0*/  IADD3 R2, P4, PT, R76, R2, RZ ;  /* 0x000000024c027210 */ /* 0x000fc80007f9e0ff */
[----:B------:R-:W-:Y:S02]  /*10f0*/  IADD3.X R3, PT, PT, RZ, R3, RZ, P4, !PT ;  /* 0x00000003ff037210 */ /* 0x000fe400027fe4ff */
[----:B------:R-:W-:-:S04]  /*1100*/  LEA R12, P4, R2, UR8, 0x2 ;  /* 0x00000008020c7c11 */ /* 0x000fc8000f8810ff */
[----:B------:R-:W-:Y:S01]  /*1110*/  LEA.HI.X R13, R2, UR9, R3, 0x2, P4 ;  /* 0x00000009020d7c11 */ /* 0x000fe2000a0f1403 */
[----:B---3--:R-:W-:Y:S04]  /*1120*/  STS [R97], R0 ;  /* 0x0000000061007388 */ /* 0x008fe80000000800 */
[----:B----4-:R0:W-:Y:S04]  /*1130*/  STS [R97+0x80], R24 ;  /* 0x0000801861007388 */ /* 0x0101e80000000800 */
[----:B--2---:R2:W-:Y:S04]  /*1140*/  STS [R97+0x100], R26 ;  /* 0x0001001a61007388 */ /* 0x0045e80000000800 */
[----:B------:R3:W-:Y:S01]  /*1150*/  STS [R97+0x180], R38 ;  /* 0x0001802661007388 */ /* 0x0007e20000000800 */
[----:B------:R-:W-:-:S03]  /*1160*/  NOP ;  /* 0x0000000000007918 */ /* 0x000fc60000000000 */
[----:B------:R-:W-:Y:S01]  /*1170*/  LDS.128 R8, [R98] ;  /* 0x0000000062087984 */ /* 0x000fe20000000c00 */
[----:B------:R-:W4:Y:S01]  /*1180*/  LDCU.64 UR8, c[0x0][0x478] ;  /* 0x00008f00ff0877ac */ /* 0x000f220008000a00 */
[----:B------:R-:W-:Y:S06]  /*1190*/  BAR.SYNC.DEFER_BLOCKING 0x0 ;  /* 0x0000000000007b1d */ /* 0x000fec0000010000 */
[----:B------:R-:W4:Y:S04]  /*11a0*/  @!P3 LDG.E R14, desc[UR16][R12.64] ;  /* 0x000000100c0eb981 */ /* 0x000f28000c1e1900 */
[----:B------:R-:W4:Y:S04]  /*11b0*/  @!P2 LDG.E R40, desc[UR16][R12.64+0x80] ;  /* 0x000080100c28a981 */ /* 0x000f28000c1e1900 */
[----:B------:R-:W4:Y:S04]  /*11c0*/  @!P1 LDG.E R42, desc[UR16][R12.64+0x100] ;  /* 0x000100100c2a9981 */ /* 0x000f28000c1e1900 */
[----:B------:R-:W4:Y:S01]  /*11d0*/  @!P0 LDG.E R44, desc[UR16][R12.64+0x180] ;  /* 0x000180100c2c8981 */ /* 0x000f22000c1e1900 */
[----:B-1----:R-:W-:-:S04]  /*11e0*/  IMAD.WIDE.U32 R2, R20, UR18, R36 ;  /* 0x0000001214027c25 */ /* 0x002fc8000f8e0024 */
[----:B0-----:R-:W-:Y:S01]  /*11f0*/  HFMA2 R24, -RZ, RZ, 0, 0 ;  /* 0x00000000ff187431 */ /* 0x001fe200000001ff */
[----:B--2---:R-:W-:Y:S01]  /*1200*/  MOV R26, RZ ;  /* 0x000000ff001a7202 */ /* 0x004fe20000000f00 */
[----:B---3--:R-:W-:Y:S02]  /*1210*/  HFMA2 R38, -RZ, RZ, 0, 0 ;  /* 0x00000000ff267431 */ /* 0x008fe400000001ff */
[----:B------:R-:W-:Y:S02]  /*1220*/  IMAD R3, R21, UR18, R3 ;  /* 0x0000001215037c24 */ /* 0x000fe4000f8e0203 */
[----:B------:R-:W-:-:S04]  /*1230*/  IMAD.WIDE.U32 R2, R51, R22, R2 ;  /* 0x0000001633027225 */ /* 0x000fc800078e0002 */
[----:B------:R-:W-:Y:S01]  /*1240*/  IMAD R0, R51, R23, R3 ;  /* 0x0000001733007224 */ /* 0x000fe200078e0203 */
[----:B------:R-:W-:-:S04]  /*1250*/  IADD3 R3, P4, PT, R76, R2, RZ ;  /* 0x000000024c037210 */ /* 0x000fc80007f9e0ff */
[----:B------:R-:W-:Y:S02]  /*1260*/  IADD3.X R0, PT, PT, RZ, R0, RZ, P4, !PT ;  /* 0x00000000ff007210 */ /* 0x000fe400027fe4ff */
[----:B----4-:R-:W-:-:S04]  /*1270*/  LEA R2, P4, R3, UR8, 0x2 ;  /* 0x0000000803027c11 */ /* 0x010fc8000f8810ff */
[----:B------:R-:W-:Y:S01]  /*1280*/  LEA.HI.X R3, R3, UR9, R0, 0x2, P4 ;  /* 0x0000000903037c11 */ /* 0x000fe2000a0f1400 */
[----:B------:R-:W0:Y:S01]  /*1290*/  LDCU.64 UR8, c[0x0][0x510] ;  /* 0x0000a200ff0877ac */ /* 0x000e220008000a00 */
[----:B------:R-:W-:Y:S01]  /*12a0*/  MOV R0, RZ ;  /* 0x000000ff00007202 */ /* 0x000fe20000000f00 */
[----:B------:R-:W-:Y:S04]  /*12b0*/  STS [R97], R14 ;  /* 0x0000000e61007388 */ /* 0x000fe80000000800 */
[----:B------:R-:W-:Y:S04]  /*12c0*/  STS [R97+0x80], R40 ;  /* 0x0000802861007388 */ /* 0x000fe80000000800 */
        /* <DEDUP_REMOVED lines=8> */
[----:B------:R0:W4:Y:S01]  /*1350*/  @!P0 LDG.E R38, desc[UR16][R2.64+0x180] ;  /* 0x0001801002268981 */ /* 0x000122000c1e1900 */
[----:B-1----:R-:W-:Y:S01]  /*1360*/  FMUL.FTZ R12, R20, -1.4426950216293334961 ;  /* 0xbfb8aa3b140c7820 */ /* 0x002fe20000410000 */
[----:B------:R-:W-:Y:S01]  /*1370*/  FMUL.FTZ R42, R23, -1.4426950216293334961 ;  /* 0xbfb8aa3b172a7820 */ /* 0x000fe20000410000 */
[----:B------:R-:W-:Y:S01]  /*1380*/  FMUL.FTZ R40, R22, -1.4426950216293334961 ;  /* 0xbfb8aa3b16287820 */ /* 0x000fe20000410000 */
[----:B------:R-:W-:Y:S01]  /*1390*/  FMUL.FTZ R13, R21, -1.4426950216293334961 ;  /* 0xbfb8aa3b150d7820 */ /* 0x000fe20000410000 */
[----:B------:R-:W-:Y:S01]  /*13a0*/  UISETP.NE.U32.AND UP0, UPT, UR12, URZ, UPT ;  /* 0x000000ff0c00728c */ /* 0x000fe2000bf05070 */
[--C-:B-----5:R-:W-:Y:S01]  /*13b0*/  FADD.FTZ R99, R16, R52.reuse ;  /* 0x0000003410637221 */ /* 0x120fe20000010000 */
[----:B------:R-:W1:Y:S01]  /*13c0*/  MUFU.EX2 R12, R12 ;  /* 0x0000000c000c7308 */ /* 0x000e620000000800 */
[----:B------:R-:W-:Y:S01]  /*13d0*/  FADD.FTZ R102, R19, R52 ;  /* 0x0000003413667221 */ /* 0x000fe20000010000 */
[----:B------:R-:W-:-:S06]  /*13e0*/  UISETP.NE.AND.EX UP0, UPT, UR13, URZ, UPT, UP0 ;  /* 0x000000ff0d00728c */ /* 0x000fcc000bf05300 */
[----:B------:R-:W0:Y:S08]  /*13f0*/  MUFU.EX2 R42, R42 ;  /* 0x0000002a002a7308 */ /* 0x000e300000000800 */
[----:B------:R-:W0:Y:S01]  /*1400*/  MUFU.EX2 R41, R40 ;  /* 0x0000002800297308 */ /* 0x000e220000000800 */
[----:B-1----:R-:W-:-:S07]  /*1410*/  FADD.FTZ R25, R12, 1 ;  /* 0x3f8000000c197421 */ /* 0x002fce0000010000 */
[----:B------:R-:W1:Y:S01]  /*1420*/  MUFU.EX2 R27, R13 ;  /* 0x0000000d001b7308 */ /* 0x000e620000000800 */
[----:B0-----:R-:W-:-:S07]  /*1430*/  FADD.FTZ R42, R42, 1 ;  /* 0x3f8000002a2a7421 */ /* 0x001fce0000010000 */
[----:B------:R-:W-:Y:S01]  /*1440*/  MUFU.RCP R42, R42 ;  /* 0x0000002a002a7308 */ /* 0x000fe20000001000 */
[----:B------:R-:W-:-:S07]  /*1450*/  FADD.FTZ R41, R41, 1 ;  /* 0x3f80000029297421 */ /* 0x000fce0000010000 */
[----:B------:R-:W0:Y:S01]  /*1460*/  MUFU.RCP R41, R41 ;  /* 0x0000002900297308 */ /* 0x000e220000001000 */
[----:B-1----:R-:W-:-:S07]  /*1470*/  FADD.FTZ R27, R27, 1 ;  /* 0x3f8000001b1b7421 */ /* 0x002fce0000010000 */
[----:B------:R-:W-:Y:S08]  /*1480*/  MUFU.RCP R40, R27 ;  /* 0x0000001b00287308 */ /* 0x000ff00000001000 */
[----:B------:R0:W1:Y:S02]  /*1490*/  MUFU.RCP R39, R25 ;  /* 0x0000001900277308 */ /* 0x0000640000001000 */
[----:B0-----:R-:W-:-:S04]  /*14a0*/  FADD.FTZ R25, -R41, 1 ;  /* 0x3f80000029197421 */ /* 0x001fc80000010100 */
[----:B------:R-:W-:Y:S01]  /*14b0*/  FFMA.FTZ R27, R22, R25, 1 ;  /* 0x3f800000161b7423 */ /* 0x000fe20000010019 */
[----:B-1----:R-:W-:-:S04]  /*14c0*/  FADD.FTZ R3, -R39, 1 ;  /* 0x3f80000027037421 */ /* 0x002fc80000010100 */
[----:B------:R-:W-:Y:S01]  /*14d0*/  FFMA.FTZ R3, R20, R3, 1 ;  /* 0x3f80000014037423 */ /* 0x000fe20000010003 */
[----:B--2---:R0:W-:Y:S04]  /*14e0*/  STS [R97], R0 ;  /* 0x0000000061007388 */ /* 0x0041e80000000800 */
[----:B---3--:R1:W-:Y:S04]  /*14f0*/  STS [R97+0x80], R24 ;  /* 0x0000801861007388 */ /* 0x0083e80000000800 */
[----:B----4-:R-:W-:Y:S01]  /*1500*/  STS [R97+0x100], R26 ;  /* 0x0001001a61007388 */ /* 0x010fe20000000800 */
[----:B0-----:R-:W-:-:S03]  /*1510*/  FADD.FTZ R0, -R40, 1 ;  /* 0x3f80000028007421 */ /* 0x001fc60000010100 */
[----:B------:R0:W-:Y:S01]  /*1520*/  STS [R97+0x180], R38 ;  /* 0x0001802661007388 */ /* 0x0001e20000000800 */
[----:B------:R-:W-:-:S03]  /*1530*/  NOP ;  /* 0x0000000000007918 */ /* 0x000fc60000000000 */
[----:B------:R-:W2:Y:S01]  /*1540*/  LDS.128 R12, [R98] ;  /* 0x00000000620c7984 */ /* 0x000ea20000000c00 */
[----:B-1----:R-:W-:Y:S01]  /*1550*/  FADD.FTZ R24, -R42, 1 ;  /* 0x3f8000002a187421 */ /* 0x002fe20000010100 */
[----:B------:R-:W-:-:S03]  /*1560*/  FFMA.FTZ R2, R21, R0, 1 ;  /* 0x3f80000015027423 */ /* 0x000fc60000010000 */
[----:B0-----:R-:W-:Y:S01]  /*1570*/  FFMA.FTZ R38, R23, R24, 1 ;  /* 0x3f80000017267423 */ /* 0x001fe20000010018 */
        /* <DEDUP_REMOVED lines=14> */
[--C-:B------:R-:W-:Y:S01]  /*1660*/  FADD.FTZ R100, R17, R52.reuse ;  /* 0x0000003411647221 */ /* 0x100fe20000010000 */
[----:B------:R-:W-:Y:S01]  /*1670*/  FMUL.FTZ R39, R20, R39 ;  /* 0x0000002714277220 */ /* 0x000fe20000410000 */
[----:B------:R-:W-:Y:S01]  /*1680*/  FMUL.FTZ R40, R21, R40 ;  /* 0x0000002815287220 */ /* 0x000fe20000410000 */
[----:B------:R-:W-:Y:S02]  /*1690*/  IMAD R3, R101, UR18, R3 ;  /* 0x0000001265037c24 */ /* 0x000fe4000f8e0203 */
[----:B------:R-:W-:Y:S01]  /*16a0*/  FADD.FTZ R101, R18, R52 ;  /* 0x0000003412657221 */ /* 0x000fe20000010000 */
[----:B------:R-:W-:Y:S01]  /*16b0*/  FMUL.FTZ R41, R22, R41 ;  /* 0x0000002916297220 */ /* 0x000fe20000410000 */
[----:B------:R-:W-:Y:S01]  /*16c0*/  FMUL.FTZ R42, R23, R42 ;  /* 0x0000002a172a7220 */ /* 0x000fe20000410000 */
[----:B------:R-:W-:-:S04]  /*16d0*/  IMAD.WIDE.U32 R2, R51, UR8, R2 ;  /* 0x0000000833027c25 */ /* 0x000fc8000f8e0002 */
[----:B------:R-:W-:Y:S01]  /*16e0*/  IMAD R0, R51, UR9, R3 ;  /* 0x0000000933007c24 */ /* 0x000fe2000f8e0203 */
[----:B------:R-:W-:-:S04]  /*16f0*/  IADD3 R3, P0, PT, R76, R2, RZ ;  /* 0x000000024c037210 */ /* 0x000fc80007f1e0ff */
[----:B------:R-:W-:Y:S02]  /*1700*/  IADD3.X R0, PT, PT, RZ, R0, RZ, P0, !PT ;  /* 0x00000000ff007210 */ /* 0x000fe400007fe4ff */
[----:B------:R-:W-:Y:S01]  /*1710*/  LEA R2, P4, R3, UR10, 0x2 ;  /* 0x0000000a03027c11 */ /* 0x000fe2000f8810ff */
[----:B------:R-:W-:Y:S01]  /*1720*/  STS.128 [R98], R24 ;  /* 0x0000001862007388 */ /* 0x000fe20000000c00 */
[----:B------:R-:W-:-:S03]  /*1730*/  NOP ;  /* 0x0000000000007918 */ /* 0x000fc60000000000 */
[----:B------:R-:W-:Y:S01]  /*1740*/  LDS R43, [R97] ;  /* 0x00000000612b7984 */ /* 0x000fe20000000800 */
[----:B------:R-:W-:-:S03]  /*1750*/  LEA.HI.X R3, R3, UR11, R0, 0x2, P4 ;  /* 0x0000000b03037c11 */ /* 0x000fc6000a0f1400 */
        /* <DEDUP_REMOVED lines=20> */
[----:B------:R-:W1:Y:S08]  /*18a0*/  LDC.64 R26, c[0x0][0x430] ;  /* 0x00010c00ff1a7b82 */ /* 0x000e700000000a00 */
[----:B0-----:R-:W0:Y:S01]  /*18b0*/  LDC.64 R44, c[0x0][0x438] ;  /* 0x00010e00ff2c7b82 */ /* 0x001e220000000a00 */
[----:B------:R-:W-:Y:S01]  /*18c0*/  STS.128 [R98], R12 ;  /* 0x0000000c62007388 */ /* 0x000fe20000000c00 */
[----:B------:R-:W-:-:S03]  /*18d0*/  NOP ;  /* 0x0000000000007918 */ /* 0x000fc60000000000 */
[----:B------:R-:W-:Y:S01]  /*18e0*/  LDS R17, [R97] ;  /* 0x0000000061117984 */ /* 0x000fe20000000800 */
[----:B-1----:R-:W-:-:S03]  /*18f0*/  IMAD.WIDE.U32 R2, R26, UR18, R36 ;  /* 0x000000121a027c25 */ /* 0x002fc6000f8e0024 */
[----:B------:R-:W-:Y:S01]  /*1900*/  LDS R19, [R97+0x80] ;  /* 0x0000800061137984 */ /* 0x000fe20000000800 */
[----:B------:R-:W-:-:S03]  /*1910*/  IMAD R3, R27, UR18, R3 ;  /* 0x000000121b037c24 */ /* 0x000fc6000f8e0203 */
[----:B------:R-:W-:Y:S01]  /*1920*/  LDS R21, [R97+0x100] ;  /* 0x0001000061157984 */ /* 0x000fe20000000800 */
[----:B0-----:R-:W-:-:S03]  /*1930*/  IMAD.WIDE.U32 R2, R51, R44, R2 ;  /* 0x0000002c33027225 */ /* 0x001fc600078e0002 */
        /* <DEDUP_REMOVED lines=17> */
.L_x_17625:
        /* <DEDUP_REMOVED lines=9> */
[----:B01----:R-:W-:Y:S01]  /*1ae0*/  FFMA.FTZ R3, R5, R40, R0 ;  /* 0x0000002805037223 */ /* 0x003fe20000010000 */
        /* <DEDUP_REMOVED lines=15> */
[----:B------:R-:W-:Y:S01]  /*1be0*/  IADD3 R42, P1, PT, R3, R56, RZ ;  /* 0x00000038032a7210 */ /* 0x000fe20007f3e0ff */
[----:B------:R-:W-:Y:S01]  /*1bf0*/  FMUL.FTZ R112, R4, R99 ;  /* 0x0000006304707220 */ /* 0x000fe20000410000 */
[----:B------:R-:W-:Y:S01]  /*1c00*/  LEA R107, R107, -R3, 0x1 ;  /* 0x800000036b6b7211 */ /* 0x000fe200078e08ff */
[----:B------:R-:W1:Y:S01]  /*1c10*/  LDC.64 R20, c[0x0][0x3a8] ;  /* 0x0000ea00ff147b82 */ /* 0x000e620000000a00 */
[----:B------:R-:W-:Y:S01]  /*1c20*/  LEA.HI.X.SX32 R43, R3, RZ, 0x1, P1 ;  /* 0x000000ff032b7211 */ /* 0x000fe200008f0eff */
[----:B------:R-:W-:Y:S01]  /*1c30*/  FMUL.FTZ R111, R5, R100 ;  /* 0x00000064056f7220 */ /* 0x000fe20000410000 */
[----:B------:R-:W-:Y:S01]  /*1c40*/  ISETP.GE.AND P1, PT, R82, R107, PT ;  /* 0x0000006b5200720c */ /* 0x000fe20003f26270 */
[----:B------:R-:W-:Y:S01]  /*1c50*/  FMUL.FTZ R110, R6, R101 ;  /* 0x00000065066e7220 */ /* 0x000fe20000410000 */
[-C--:B------:R-:W-:Y:S01]  /*1c60*/  ISETP.GE.AND P2, PT, R88, R107.reuse, PT ;  /* 0x0000006b5800720c */ /* 0x080fe20003f46270 */
[----:B------:R-:W-:Y:S01]  /*1c70*/  FMUL.FTZ R109, R7, R102 ;  /* 0x00000066076d7220 */ /* 0x000fe20000410000 */
[----:B------:R-:W-:Y:S01]  /*1c80*/  ISETP.GE.AND P3, PT, R89, R107, PT ;  /* 0x0000006b5900720c */ /* 0x000fe20003f66270 */
[----:B------:R-:W2:Y:S01]  /*1c90*/  LDC.64 R22, c[0x0][0x440] ;  /* 0x00011000ff167b82 */ /* 0x000ea20000000a00 */
[C---:B------:R-:W-:Y:S01]  /*1ca0*/  ISETP.NE.AND P0, PT, R70.reuse, 0x1, PT ;  /* 0x000000014600780c */ /* 0x040fe20003f05270 */
[----:B------:R-:W-:Y:S01]  /*1cb0*/  UMOV UR4, URZ ;  /* 0x000000ff00047c82 */ /* 0x000fe20008000000 */
[----:B------:R-:W-:Y:S01]  /*1cc0*/  SHF.L.U32 R106, R70, 0x8, RZ ;  /* 0x00000008466a7819 */ /* 0x000fe200000006ff */
[----:B------:R-:W3:Y:S01]  /*1cd0*/  LDCU UR8, c[0x0][0x394] ;  /* 0x00007280ff0877ac */ /* 0x000ee20008000800 */
[----:B------:R-:W-:-:S02]  /*1ce0*/  LEA.HI.SX32 R104, R2, R2, 0x1b ;  /* 0x0000000202687211 */ /* 0x000fc400078fdaff */
[----:B------:R-:W-:Y:S01]  /*1cf0*/  P2R R125, PR, RZ, 0x2 ;  /* 0x00000002ff7d7803 */ /* 0x000fe20000000000 */
[----:B------:R-:W4:Y:S01]  /*1d00*/  LDC.64 R24, c[0x0][0x3c0] ;  /* 0x0000f000ff187b82 */ /* 0x000f220000000a00 */
[----:B------:R-:W-:Y:S01]  /*1d10*/  P2R R124, PR, RZ, 0x4 ;  /* 0x00000004ff7c7803 */ /* 0x000fe20000000000 */
[----:B------:R-:W0:Y:S01]  /*1d20*/  LDCU UR9, c[0x0][0x38c] ;  /* 0x00007180ff0977ac */ /* 0x000e220008000800 */
[----:B------:R-:W-:Y:S02]  /*1d30*/  P2R R123, PR, RZ, 0x8 ;  /* 0x00000008ff7b7803 */ /* 0x000fe40000000000 */
[----:B------:R-:W-:Y:S02]  /*1d40*/  IADD3 R113, PT, PT, R70, -0x2, RZ ;  /* 0xfffffffe46717810 */ /* 0x000fe40007ffe0ff */
[----:B------:R-:W-:Y:S01]  /*1d50*/  ISETP.EQ.AND P0, PT, R56, RZ, P0 ;  /* 0x000000ff3800720c */ /* 0x000fe20000702270 */
[----:B------:R-:W0:Y:S01]  /*1d60*/  LDC.64 R26, c[0x0][0x450] ;  /* 0x00011400ff1a7b82 */ /* 0x000e220000000a00 */
[----:B------:R-:W-:-:S02]  /*1d70*/  LOP3.LUT R106, R106, 0x100, RZ, 0xc0, !PT ;  /* 0x000001006a6a7812 */ /* 0x000fc400078ec0ff */
[C---:B------:R-:W-:Y:S02]  /*1d80*/  LOP3.LUT R126, R3.reuse, 0x100, RZ, 0xc0, !PT ;  /* 0x00000100037e7812 */ /* 0x040fe400078ec0ff */
[----:B------:R-:W-:Y:S02]  /*1d90*/  IADD3 R105, PT, PT, R3, R56, RZ ;  /* 0x0000003803697210 */ /* 0x000fe40007ffe0ff */
[----:B------:R-:W-:Y:S01]  /*1da0*/  LEA R104, R104, UR6, 0x2 ;  /* 0x0000000668687c11 */ /* 0x000fe2000f8e10ff */
[----:B------:R-:W0:Y:S01]  /*1db0*/  LDC.64 R38, c[0x0][0x3e0] ;  /* 0x0000f800ff267b82 */ /* 0x000e220000000a00 */
[-C--:B------:R-:W-:Y:S02]  /*1dc0*/  ISETP.GE.AND P1, PT, R90, R107.reuse, PT ;  /* 0x0000006b5a00720c */ /* 0x080fe40003f26270 */
[-C--:B------:R-:W-:Y:S02]  /*1dd0*/  ISETP.GE.AND P2, PT, R91, R107.reuse, PT ;  /* 0x0000006b5b00720c */ /* 0x080fe40003f46270 */
[----:B------:R-:W-:-:S02]  /*1de0*/  ISETP.GE.AND P3, PT, R92, R107, PT ;  /* 0x0000006b5c00720c */ /* 0x000fc40003f66270 */
[----:B------:R-:W-:Y:S01]  /*1df0*/  ISETP.GE.AND P4, PT, R93, R107, PT ;  /* 0x0000006b5d00720c */ /* 0x000fe20003f86270 */
[----:B---3--:R-:W0:-:S12]  /*1e00*/  LDC.64 R40, c[0x0][0x4d0] ;  /* 0x00013400ff287b82 */ /* 0x008e180000000a00 */
.L_x_17660:
[----:B------:R-:W-:Y:S02]  /*1e10*/  MOV R2, R82 ;  /* 0x0000005200027202 */ /* 0x000fe40000000f00 */
[----:B------:R-:W-:Y:S02]  /*1e20*/  MOV R3, RZ ;  /* 0x000000ff00037202 */ /* 0x000fe40000000f00 */
[----:B----4-:R-:W-:Y:S02]  /*1e30*/  MOV R46, RZ ;  /* 0x000000ff002e7202 */ /* 0x010fe40000000f00 */
[----:B------:R-:W-:Y:S01]  /*1e40*/  P2R R47, PR, RZ, 0x1 ;  /* 0x00000001ff2f7803 */ /* 0x000fe20000000000 */
[----:B0---4-:R-:W-:Y:S01]  /*1e50*/  IMAD.WIDE.U32 R16, R24, UR4, R2 ;  /* 0x0000000418107c25 */ /* 0x011fe2000f8e0002 */
[----:B------:R-:W-:Y:S02]  /*1e60*/  ISETP.NE.AND P0, PT, R125, RZ, PT ;  /* 0x000000ff7d00720c */ /* 0x000fe40003f05270 */
[----:B------:R-:W-:Y:S01]  /*1e70*/  ISETP.NE.AND P6, PT, R123, RZ, PT ;  /* 0x000000ff7b00720c */ /* 0x000fe20003fc5270 */
[----:B------:R-:W-:Y:S01]  /*1e80*/  IMAD R3, R25, UR4, R17 ;  /* 0x0000000419037c24 */ /* 0x000fe2000f8e0211 */
[----:B------:R-:W-:-:S02]  /*1e90*/  LEA R2, P5, R16, R67, 0x2 ;  /* 0x0000004310027211 */ /* 0x000fc400078a10ff */
[----:B------:R-:W-:Y:S02]  /*1ea0*/  MOV R17, R61 ;  /* 0x0000003d00117202 */ /* 0x000fe40000000f00 */
[----:B------:R-:W-:Y:S02]  /*1eb0*/  LEA.HI.X R3, R16, R68, R3, 0x2, P5 ;  /* 0x0000004410037211 */ /* 0x000fe400028f1403 */
[----:B------:R-:W-:-:S05]  /*1ec0*/  MOV R16, R30 ;  /* 0x0000001e00107202 */ /* 0x000fca0000000f00 */
[----:B-1----:R-:W-:-:S04]  /*1ed0*/  IMAD.WIDE.U32 R16, R20, UR4, R16 ;  /* 0x0000000414107c25 */ /* 0x002fc8000f8e0010 */
[----:B------:R-:W-:Y:S01]  /*1ee0*/  IMAD R17, R21, UR4, R17 ;  /* 0x0000000415117c24 */ /* 0x000fe2000f8e0211 */
[----:B--2---:R-:W-:-:S04]  /*1ef0*/  LEA R44, P5, R16, R22, 0x3 ;  /* 0x00000016102c7211 */ /* 0x004fc800078a18ff */
[----:B------:R-:W-:Y:S02]  /*1f00*/  LEA.HI.X R45, R16, R23, R17, 0x3, P5 ;  /* 0x00000017102d7211 */ /* 0x000fe400028f1c11 */
[----:B------:R-:W-:Y:S02]  /*1f10*/  MOV R16, R28 ;  /* 0x0000001c00107202 */ /* 0x000fe40000000f00 */
[----:B------:R-:W-:Y:S02]  /*1f20*/  MOV R17, R63 ;  /* 0x0000003f00117202 */ /* 0x000fe40000000f00 */
[----:B------:R-:W-:Y:S01]  /*1f30*/  MOV R48, RZ ;  /* 0x000000ff00307202 */ /* 0x000fe20000000f00 */
[----:B------:R-:W2:Y:S01]  /*1f40*/  LDG.E.64 R44, desc[UR16][R44.64] ;  /* 0x000000102c2c7981 */ /* 0x000ea2000c1e1b00 */
[----:B0-----:R-:W-:-:S04]  /*1f50*/  IMAD.WIDE.U32 R18, R38, UR4, R16 ;  /* 0x0000000426127c25 */ /* 0x001fc8000f8e0010 */
[----:B------:R-:W-:Y:S01]  /*1f60*/  IMAD R17, R39, UR4, R19 ;  /* 0x0000000427117c24 */ /* 0x000fe2000f8e0213 */
[----:B------:R-:W-:-:S04]  /*1f70*/  LEA R16, P5, R18, R26, 0x3 ;  /* 0x0000001a12107211 */ /* 0x000fc800078a18ff */
[----:B------:R-:W-:Y:S02]  /*1f80*/  LEA.HI.X R17, R18, R27, R17, 0x3, P5 ;  /* 0x0000001b12117211 */ /* 0x000fe400028f1c11 */
[----:B------:R-:W-:Y:S02]  /*1f90*/  ISETP.GE.AND P5, PT, R84, R107, PT ;  /* 0x0000006b5400720c */ /* 0x000fe40003fa6270 */
[----:B------:R-:W-:Y:S02]  /*1fa0*/  MOV R18, RZ ;  /* 0x000000ff00127202 */ /* 0x000fe40000000f00 */
[----:B------:R-:W-:Y:S02]  /*1fb0*/  MOV R118, RZ ;  /* 0x000000ff00767202 */ /* 0x000fe40000000f00 */
[----:B------:R-:W-:Y:S02]  /*1fc0*/  MOV R120, RZ ;  /* 0x000000ff00787202 */ /* 0x000fe40000000f00 */
[----:B------:R-:W-:Y:S01]  /*1fd0*/  MOV R122, RZ ;  /* 0x000000ff007a7202 */ /* 0x000fe20000000f00 */
[----:B---3--:R-:W3:Y:S04]  /*1fe0*/  @!P0 LDG.E R18, desc[UR16][R2.64] ;  /* 0x0000001002128981 */ /* 0x008ee8000c1e1900 */
[----:B------:R-:W4:Y:S01]  /*1ff0*/  @!P5 LDG.E R46, desc[UR16][R2.64+0x80] ;  /* 0x00008010022ed981 */ /* 0x000f22000c1e1900 */
[----:B------:R-:W-:-:S02]  /*2000*/  ISETP.NE.AND P5, PT, R124, RZ, PT ;  /* 0x000000ff7c00720c */ /* 0x000fc40003fa5270 */
[----:B------:R-:W-:Y:S01]  /*2010*/  MOV R128, RZ ;  /* 0x000000ff00807202 */ /* 0x000fe20000000f00 */
[----:B------:R-:W5:Y:S01]  /*2020*/  @!P6 LDG.E R118, desc[UR16][R2.64+0x180] ;  /* 0x000180100276e981 */ /* 0x000f62000c1e1900 */
[----:B------:R-:W-:-:S03]  /*2030*/  MOV R130, RZ ;  /* 0x000000ff00827202 */ /* 0x000fc60000000f00 */
[----:B------:R-:W2:Y:S04]  /*2040*/  @!P1 LDG.E R120, desc[UR16][R2.64+0x200] ;  /* 0x0002001002789981 */ /* 0x000ea8000c1e1900 */
[----:B------:R-:W2:Y:S04]  /*2050*/  @!P2 LDG.E R122, desc[UR16][R2.64+0x280] ;  /* 0x00028010027aa981 */ /* 0x000ea8000c1e1900 */
[----:B------:R-:W2:Y:S04]  /*2060*/  @!P5 LDG.E R48, desc[UR16][R2.64+0x100] ;  /* 0x000100100230d981 */ /* 0x000ea8000c1e1900 */
[----:B------:R-:W2:Y:S04]  /*2070*/  @!P3 LDG.E R128, desc[UR16][R2.64+0x300] ;  /* 0x000300100280b981 */ /* 0x000ea8000c1e1900 */
[----:B------:R-:W2:Y:S01]  /*2080*/  @!P4 LDG.E R130, desc[UR16][R2.64+0x380] ;  /* 0x000380100282c981 */ /* 0x000ea2000c1e1900 */
[----:B------:R-:W0:Y:S03]  /*2090*/  S2UR UR7, SR_CgaCtaId ;  /* 0x00000000000779c3 */ /* 0x000e260000008800 */
[----:B---3--:R-:W-:Y:S04]  /*20a0*/  STS [R97], R18 ;  /* 0x0000001261007388 */ /* 0x008fe80000000800 */
[----:B----4-:R-:W-:Y:S04]  /*20b0*/  STS [R97+0x84], R46 ;  /* 0x0000842e61007388 */ /* 0x010fe80000000800 */
[----:B-----5:R1:W-:Y:S04]  /*20c0*/  STS [R97+0x18c], R118 ;  /* 0x00018c7661007388 */ /* 0x0203e80000000800 */
[----:B--2---:R-:W-:Y:S04]  /*20d0*/  STS [R97+0x210], R120 ;  /* 0x0002107861007388 */ /* 0x004fe80000000800 */
[----:B------:R-:W-:Y:S04]  /*20e0*/  STS [R97+0x294], R122 ;  /* 0x0002947a61007388 */ /* 0x000fe80000000800 */
[----:B------:R2:W-:Y:S04]  /*20f0*/  STS [R97+0x108], R48 ;  /* 0x0001083061007388 */ /* 0x0005e80000000800 */
        /* <DEDUP_REMOVED lines=12> */
[----:B------:R-:W-:Y:S01]  /*21c0*/  MUFU.SIN R18, R117 ;  /* 0x0000007500127308 */ /* 0x000fe20000000400 */
[-C--:B------:R-:W-:Y:S01]  /*21d0*/  FMUL.FTZ R3, R99, R2.reuse ;  /* 0x0000000263037220 */ /* 0x080fe20000410000 */
[-C--:B------:R-:W-:Y:S01]  /*21e0*/  FMUL.FTZ R19, R100, R2.reuse ;  /* 0x0000000264137220 */ /* 0x080fe20000410000 */
[CC--:B--2---:R-:W-:Y:S01]  /*21f0*/  FMUL.FTZ R48, R101.reuse, R2.reuse ;  /* 0x0000000265307220 */ /* 0x0c4fe20000410000 */
[----:B------:R-:W-:Y:S01]  /*2200*/  ISETP.NE.AND P6, PT, R56, 0x1f, PT ;  /* 0x0000001f3800780c */ /* 0x000fe20003fc5270 */
[----:B------:R1:W2:Y:S03]  /*2210*/  LDS R128, [R104] ;  /* 0x0000000068807984 */ /* 0x0002a60000000800 */
[----:B------:R5:W-:Y:S01]  /*2220*/  MUFU.COS R46, R117 ;  /* 0x00000075002e7308 */ /* 0x000be20000000000 */
[----:B------:R1:W1:Y:S01]  /*2230*/  LDS R127, [R104+0x4] ;  /* 0x00000400687f7984 */ /* 0x0002620000000800 */
[----:B------:R-:W-:Y:S03]  /*2240*/  BSSY.RECONVERGENT B0, `(.L_x_17627) ;  /* 0x0000036000007945 */ /* 0x000fe60003800200 */
[----:B------:R0:W1:Y:S01]  /*2250*/  LDS R122, [R104+0x8] ;  /* 0x00000800687a7984 */ /* 0x0000620000000800 */
[----:B-----5:R-:W-:Y:S01]  /*2260*/  FMUL.FTZ R117, R102, R2 ;  /* 0x0000000266757220 */ /* 0x020fe20000410000 */
[-C--:B------:R-:W-:Y:S01]  /*2270*/  FMUL.FTZ R2, R101, R45.reuse ;  /* 0x0000002d65027220 */ /* 0x080fe20000410000 */
[----:B------:R-:W5:Y:S01]  /*2280*/  MUFU.EX2 R3, R3 ;  /* 0x0000000300037308 */ /* 0x000f620000000800 */
        /* <DEDUP_REMOVED lines=9> */
[----:B---3--:R3:W0:Y:S07]  /*2320*/  LDS R117, [R104+0x1c] ;  /* 0x00001c0068757984 */ /* 0x00862e0000000800 */
[----:B------:R-:W-:Y:S08]  /*2330*/  MUFU.COS R49, R118 ;  /* 0x0000007600317308 */ /* 0x000ff00000000000 */
[----:B------:R5:W2:Y:S08]  /*2340*/  MUFU.EX2 R132, R19 ;  /* 0x0000001300847308 */ /* 0x000ab00000000800 */
[----:B------:R-:W-:Y:S01]  /*2350*/  MUFU.EX2 R48, R48 ;  /* 0x0000003000307308 */ /* 0x000fe20000000800 */
[----:B-----5:R-:W-:-:S07]  /*2360*/  SEL R19, R2, R71, !P5 ;  /* 0x0000004702137207 */ /* 0x020fce0006800000 */
[----:B------:R-:W5:Y:S08]  /*2370*/  MUFU.SIN R129, R119 ;  /* 0x0000007700817308 */ /* 0x000f700000000400 */
[----:B------:R-:W3:Y:S01]  /*2380*/  MUFU.SIN R131, R137 ;  /* 0x0000008900837308 */ /* 0x000ee20000000400 */
[----:B------:R-:W-:-:S07]  /*2390*/  FMUL.FTZ R2, R3, R46 ;  /* 0x0000002e03027220 */ /* 0x000fce0000410000 */
[----:B------:R1:W3:Y:S08]  /*23a0*/  MUFU.SIN R47, R118 ;  /* 0x00000076002f7308 */ /* 0x0002f00000000400 */
[----:B------:R5:W3:Y:S01]  /*23b0*/  MUFU.COS R133, R119 ;  /* 0x0000007700857308 */ /* 0x000ae20000000000 */
[----:B------:R-:W-:Y:S01]  /*23c0*/  FMUL.FTZ R3, R3, R18 ;  /* 0x0000001203037220 */ /* 0x000fe20000410000 */
[----:B------:R-:W-:Y:S01]  /*23d0*/  LEA R19, R19, UR6, 0x3 ;  /* 0x0000000613137c11 */ /* 0x000fe2000f8e18ff */
[----:B-1----:R1:W1:Y:S01]  /*23e0*/  LDS R118, [R104+0x18] ;  /* 0x0000180068767984 */ /* 0x0022620000000800 */
[----:B0-----:R-:W-:Y:S01]  /*23f0*/  FMUL.FTZ R138, R134, R135 ;  /* 0x00000087868a7220 */ /* 0x001fe20000410000 */
[----:B--2---:R-:W-:-:S02]  /*2400*/  FMUL.FTZ R130, R132, R49 ;  /* 0x0000003184827220 */ /* 0x004fc40000410000 */
[----:B-----5:R0:W2:Y:S01]  /*2410*/  LDS R119, [R104+0x14] ;  /* 0x0000140068777984 */ /* 0x0200a20000000800 */
[----:B------:R-:W-:-:S03]  /*2420*/  FMUL.FTZ R136, R48, R129 ;  /* 0x0000008130887220 */ /* 0x000fc60000410000 */
[----:B------:R0:W-:Y:S01]  /*2430*/  STS.64 [R19+0xc90], R2 ;  /* 0x000c900213007388 */ /* 0x0001e20000000a00 */
[----:B---3--:R-:W-:Y:S01]  /*2440*/  FMUL.FTZ R134, R134, R131 ;  /* 0x0000008386867220 */ /* 0x008fe20000410000 */
[----:B------:R-:W-:Y:S01]  /*2450*/  FMUL.FTZ R132, R132, R47 ;  /* 0x0000002f84847220 */ /* 0x000fe20000410000 */
[----:B------:R-:W-:Y:S01]  /*2460*/  FMUL.FTZ R133, R48, R133 ;  /* 0x0000008530857220 */ /* 0x000fe20000410000 */
[-C--:B----4-:R-:W-:Y:S01]  /*2470*/  FMUL.FTZ R135, R0, R16.reuse ;  /* 0x0000001000877220 */ /* 0x090fe20000410000 */
[-C--:B------:R-:W-:Y:S01]  /*2480*/  FMUL.FTZ R137, R116, R16.reuse ;  /* 0x0000001074897220 */ /* 0x080fe20000410000 */
[CC--:B------:R-:W-:Y:S01]  /*2490*/  FMUL.FTZ R131, R115.reuse, R16.reuse ;  /* 0x0000001073837220 */ /* 0x0c0fe20000410000 */
[----:B------:R-:W-:Y:S01]  /*24a0*/  FMUL.FTZ R143, R114, R16 ;  /* 0x00000010728f7220 */ /* 0x000fe20000410000 */
[-C--:B------:R-:W-:Y:S01]  /*24b0*/  FMUL.FTZ R129, R0, -R17.reuse ;  /* 0x8000001100817220 */ /* 0x080fe20000410000 */
[-C--:B------:R-:W-:Y:S01]  /*24c0*/  FMUL.FTZ R140, R116, -R17.reuse ;  /* 0x80000011748c7220 */ /* 0x080fe20000410000 */
[-C--:B------:R-:W-:Y:S01]  /*24d0*/  FMUL.FTZ R139, R115, -R17.reuse ;  /* 0x80000011738b7220 */ /* 0x080fe20000410000 */
[----:B------:R-:W-:Y:S01]  /*24e0*/  FMUL.FTZ R149, R114, -R17 ;  /* 0x8000001172957220 */ /* 0x000fe20000410000 */
[----:B------:R-:W-:Y:S06]  /*24f0*/  BAR.SYNC.DEFER_BLOCKING 0x0 ;  /* 0x0000000000007b1d */ /* 0x000fec0000010000 */
[----:B012---:R-:W-:Y:S05]  /*2500*/  @P6 BRA `(.L_x_17628) ;  /* 0x0000000000206947 */ /* 0x007fea0003800000 */
        /* <DEDUP_REMOVED lines=8> */
.L_x_17628:
[----:B------:R0:W1:Y:S02]  /*2590*/  LDS.64 R48, [R69+UR5+0x1c98] ;  /* 0x001c980545307984 */ /* 0x0000640008000a00 */
.L_x_17629:
[----:B------:R-:W-:Y:S05]  /*25a0*/  BSYNC.RECONVERGENT B0 ;  /* 0x0000000000007941 */ /* 0x000fea0003800200 */
.L_x_17627:
        /* <DEDUP_REMOVED lines=35> */
[----:B------:R-:W-:Y:S01]  /*27e0*/  FFMA.FTZ R155, R133, R17, -R18 ;  /* 0x00000011859b7223 */ /* 0x000fe20000010812 */
[C---:B------:R-:W-:Y:S01]  /*27f0*/  FFMA.FTZ R146, R7.reuse, R142, R146 ;  /* 0x0000008e07927223 */ /* 0x040fe20000010092 */
[----:B------:R-:W-:Y:S01]  /*2800*/  FFMA.FTZ R19, R138, R19, -R153 ;  /* 0x000000138a137223 */ /* 0x000fe20000010899 */
[----:B------:R-:W-:Y:S01]  /*2810*/  FMUL.FTZ R18, R136, R17 ;  /* 0x0000001188127220 */ /* 0x000fe20000410000 */
[----:B------:R-:W-:Y:S02]  /*2820*/  FMUL.FTZ R153, R134, R155 ;  /* 0x0000009b86997220 */ /* 0x000fe40000410000 */
[----:B------:R-:W-:Y:S01]  /*2830*/  FFMA.FTZ R148, R7, R144, R19 ;  /* 0x0000009007947223 */ /* 0x000fe20000010013 */
[----:B------:R-:W2:Y:S01]  /*2840*/  SHFL.UP PT, R156, R146, 0x1, RZ ;  /* 0x04200000929c7989 */ /* 0x000ea200000e00ff */
[----:B------:R-:W-:-:S03]  /*2850*/  FFMA.FTZ R17, R133, R16, R18 ;  /* 0x0000001085117223 */ /* 0x000fc60000010012 */
[----:B------:R-:W4:Y:S01]  /*2860*/  SHFL.UP PT, R154, R148, 0x1, RZ ;  /* 0x04200000949a7989 */ /* 0x000f2200000e00ff */
[-C--:B------:R-:W-:Y:S01]  /*2870*/  FFMA.FTZ R153, R138, R17.reuse, R153 ;  /* 0x000000118a997223 */ /* 0x080fe20000010099 */
[----:B------:R-:W-:-:S04]  /*2880*/  FMUL.FTZ R17, R134, R17 ;  /* 0x0000001186117220 */ /* 0x000fc80000410000 */
[----:B------:R-:W5:Y:S01]  /*2890*/  SHFL.UP PT, R18, R153, 0x1, RZ ;  /* 0x0420000099127989 */ /* 0x000f6200000e00ff */
[----:B------:R-:W-:-:S05]  /*28a0*/  FFMA.FTZ R155, R138, R155, -R17 ;  /* 0x0000009b8a9b7223 */ /* 0x000fca0000010811 */
[----:B------:R-:W0:Y:S01]  /*28b0*/  SHFL.UP PT, R16, R155, 0x1, RZ ;  /* 0x042000009b107989 */ /* 0x000e2200000e00ff */
[-C--:B--2---:R-:W-:Y:S01]  /*28c0*/  FMUL.FTZ R158, R153, R156.reuse ;  /* 0x0000009c999e7220 */ /* 0x084fe20000410000 */
[----:B------:R-:W-:-:S03]  /*28d0*/  FMUL.FTZ R156, R155, R156 ;  /* 0x0000009c9b9c7220 */ /* 0x000fc60000410000 */
[-C--:B----4-:R-:W-:Y:S01]  /*28e0*/  FFMA.FTZ R17, R155, R154.reuse, -R158 ;  /* 0x0000009a9b117223 */ /* 0x090fe2000001089e */
[----:B------:R-:W-:-:S03]  /*28f0*/  FFMA.FTZ R19, R153, R154, R156 ;  /* 0x0000009a99137223 */ /* 0x000fc6000001009c */
[----:B------:R-:W-:Y:S01]  /*2900*/  @P6 FADD.FTZ R148, R148, R17 ;  /* 0x0000001194946221 */ /* 0x000fe20000010000 */
[----:B------:R-:W-:Y:S01]  /*2910*/  @P6 FADD.FTZ R146, R146, R19 ;  /* 0x0000001392926221 */ /* 0x000fe20000010000 */
[-C--:B-----5:R-:W-:Y:S01]  /*2920*/  FMUL.FTZ R154, R153, R18.reuse ;  /* 0x00000012999a7220 */ /* 0x0a0fe20000410000 */
[----:B------:R-:W-:-:S03]  /*2930*/  FMUL.FTZ R18, R155, R18 ;  /* 0x000000129b127220 */ /* 0x000fc60000410000 */
[----:B------:R-:W2:Y:S01]  /*2940*/  SHFL.UP PT, R156, R146, 0x2, RZ ;  /* 0x04400000929c7989 */ /* 0x000ea200000e00ff */
[-C--:B0-----:R-:W-:Y:S01]  /*2950*/  @P6 FFMA.FTZ R155, R155, R16.reuse, -R154 ;  /* 0x000000109b9b6223 */ /* 0x081fe2000001089a */
[----:B------:R-:W-:Y:S02]  /*2960*/  @P6 FFMA.FTZ R153, R153, R16, R18 ;  /* 0x0000001099996223 */ /* 0x000fe40000010012 */
[----:B------:R-:W0:Y:S01]  /*2970*/  SHFL.UP PT, R154, R148, 0x2, RZ ;  /* 0x04400000949a7989 */ /* 0x000e2200000e00ff */
[----:B------:R-:W-:-:S03]  /*2980*/  ISETP.GE.AND P6, PT, R96, 0x2, PT ;  /* 0x000000026000780c */ /* 0x000fc60003fc6270 */
[----:B------:R-:W4:Y:S04]  /*2990*/  SHFL.UP PT, R18, R153, 0x2, RZ ;  /* 0x0440000099127989 */ /* 0x000f2800000e00ff */
[----:B------:R-:W5:Y:S01]  /*29a0*/  SHFL.UP PT, R16, R155, 0x2, RZ ;  /* 0x044000009b107989 */ /* 0x000f6200000e00ff */
[-C--:B--2---:R-:W-:Y:S01]  /*29b0*/  FMUL.FTZ R158, R153, R156.reuse ;  /* 0x0000009c999e7220 */ /* 0x084fe20000410000 */
[----:B------:R-:W-:-:S03]  /*29c0*/  FMUL.FTZ R156, R155, R156 ;  /* 0x0000009c9b9c7220 */ /* 0x000fc60000410000 */
[-C--:B0-----:R-:W-:Y:S01]  /*29d0*/  FFMA.FTZ R17, R155, R154.reuse, -R158 ;  /* 0x0000009a9b117223 */ /* 0x081fe2000001089e */
        /* <DEDUP_REMOVED lines=70> */
[-C--:B-----5:R-:W-:Y:S01]  /*2e40*/  FFMA.FTZ R157, R155, R156.reuse, -R158 ;  /* 0x0000009c9b9d7223 */ /* 0x0a0fe2000001089e */
[----:B------:R-:W-:Y:S01]  /*2e50*/  FFMA.FTZ R159, R153, R156, R160 ;  /* 0x0000009c999f7223 */ /* 0x000fe200000100a0 */
[----:B------:R-:W-:Y:S01]  /*2e60*/  FMUL.FTZ R153, R134, R149 ;  /* 0x0000009586997220 */ /* 0x000fe20000410000 */
[----:B-1-3--:R-:W-:Y:S01]  /*2e70*/  FMUL.FTZ R155, R138, R49 ;  /* 0x000000318a9b7220 */ /* 0x00afe20000410000 */
[----:B------:R-:W-:Y:S01]  /*2e80*/  @P5 FADD.FTZ R156, R148, R157 ;  /* 0x0000009d949c5221 */ /* 0x000fe20000010000 */
[-C--:B------:R-:W-:Y:S01]  /*2e90*/  FMUL.FTZ R148, R134, R143.reuse ;  /* 0x0000008f86947220 */ /* 0x080fe20000410000 */
[----:B------:R-:W-:Y:S01]  /*2ea0*/  @P5 FADD.FTZ R154, R146, R159 ;  /* 0x0000009f929a5221 */ /* 0x000fe20000010000 */
[----:B------:R-:W-:Y:S01]  /*2eb0*/  FFMA.FTZ R146, R138, R143, R153 ;  /* 0x0000008f8a927223 */ /* 0x000fe20000010099 */
[----:B------:R-:W-:Y:S01]  /*2ec0*/  ISETP.GE.AND P5, PT, R70, UR8, PT ;  /* 0x0000000846007c0c */ /* 0x000fe2000bfa6270 */
[----:B------:R-:W-:Y:S01]  /*2ed0*/  FFMA.FTZ R148, R138, R149, -R148 ;  /* 0x000000958a947223 */ /* 0x000fe20000010894 */
[----:B------:R-:W-:Y:S01]  /*2ee0*/  FMUL.FTZ R153, R134, R49 ;  /* 0x0000003186997220 */ /* 0x000fe20000410000 */
[----:B------:R-:W-:Y:S01]  /*2ef0*/  FADD.FTZ R157, R131, R146 ;  /* 0x00000092839d7221 */ /* 0x000fe20000010000 */
[----:B------:R-:W-:Y:S01]  /*2f00*/  ISETP.NE.OR P5, PT, R56, RZ, P5 ;  /* 0x000000ff3800720c */ /* 0x000fe20002fa5670 */
[----:B------:R-:W-:Y:S01]  /*2f10*/  FADD.FTZ R148, R139, R148 ;  /* 0x000000948b947221 */ /* 0x000fe20000010000 */
[-C--:B------:R-:W-:Y:S01]  /*2f20*/  FFMA.FTZ R146, R138, R48.reuse, -R153 ;  /* 0x000000308a927223 */ /* 0x080fe20000010899 */
[----:B------:R-:W-:Y:S01]  /*2f30*/  FMUL.FTZ R160, R136, R157 ;  /* 0x0000009d88a07220 */ /* 0x000fe20000410000 */
[----:B------:R-:W-:Y:S01]  /*2f40*/  FFMA.FTZ R155, -R134, R48, -R155 ;  /* 0x00000030869b7223 */ /* 0x000fe2000001099b */
[----:B------:R-:W-:-:S02]  /*2f50*/  FMUL.FTZ R158, R136, R148 ;  /* 0x00000094889e7220 */ /* 0x000fc40000410000 */
[C---:B------:R-:W-:Y:S01]  /*2f60*/  FFMA.FTZ R153, R133.reuse, R148, -R160 ;  /* 0x0000009485997223 */ /* 0x040fe200000108a0 */
[CC--:B------:R-:W-:Y:S01]  /*2f70*/  FMUL.FTZ R148, R136.reuse, R146.reuse ;  /* 0x0000009288947220 */ /* 0x0c0fe20000410000 */
[C---:B------:R-:W-:Y:S01]  /*2f80*/  FFMA.FTZ R158, R133.reuse, R157, R158 ;  /* 0x0000009d859e7223 */ /* 0x040fe2000001009e */
[-C--:B------:R-:W-:Y:S01]  /*2f90*/  FMUL.FTZ R157, R136, R155.reuse ;  /* 0x0000009b889d7220 */ /* 0x080fe20000410000 */
[----:B------:R-:W-:Y:S01]  /*2fa0*/  FADD.FTZ R153, R140, R153 ;  /* 0x000000998c997221 */ /* 0x000fe20000010000 */
[----:B------:R-:W-:Y:S01]  /*2fb0*/  FFMA.FTZ R155, R133, R155, -R148 ;  /* 0x0000009b859b7223 */ /* 0x000fe20000010894 */
[----:B------:R-:W-:Y:S01]  /*2fc0*/  FADD.FTZ R159, R137, R158 ;  /* 0x0000009e899f7221 */ /* 0x000fe20000010000 */
[----:B------:R-:W-:Y:S01]  /*2fd0*/  FFMA.FTZ R157, R133, R146, R157 ;  /* 0x00000092859d7223 */ /* 0x000fe2000001009d */
[----:B------:R-:W0:Y:S01]  /*2fe0*/  @!P5 LDS.128 R16, [UR7+0x1d90] ;  /* 0x001d9007ff10d984 */ /* 0x000e220008000c00 */
        /* <DEDUP_REMOVED lines=26> */
.L_x_17631:
[----:B------:R-:W-:Y:S05]  /*3190*/  BSYNC.RECONVERGENT B0 ;  /* 0x0000000000007941 */ /* 0x000fea0003800200 */
.L_x_17630:
[----:B------:R-:W-:Y:S01]  /*31a0*/  ISETP.GT.U32.AND P5, PT, R103, 0x1d, PT ;  /* 0x0000001d6700780c */ /* 0x000fe20003fa4070 */
[----:B--2---:R2:W1:Y:S01]  /*31b0*/  SHFL.DOWN PT, R158, R153, 0x2, 0x1f ;  /* 0x08401f00999e7f89 */ /* 0x00446200000e0000 */
[----:B------:R-:W-:Y:S03]  /*31c0*/  BSSY.RECONVERGENT B0, `(.L_x_17632) ;  /* 0x000000f000007945 */ /* 0x000fe60003800200 */
[----:B0-----:R2:W0:Y:S04]  /*31d0*/  SHFL.DOWN PT, R164, R155, 0x2, 0x1f ;  /* 0x08401f009ba47f89 */ /* 0x00142800000e0000 */
[----:B------:R2:W0:Y:S04]  /*31e0*/  SHFL.DOWN PT, R163, R146, 0x2, 0x1f ;  /* 0x08401f0092a37f89 */ /* 0x00042800000e0000 */
[----:B------:R2:W0:Y:S01]  /*31f0*/  SHFL.DOWN PT, R162, R148, 0x2, 0x1f ;  /* 0x08401f0094a27f89 */ /* 0x00042200000e0000 */
[----:B------:R-:W-:Y:S05]  /*3200*/  @P5 BRA `(.L_x_17633) ;  /* 0x0000000000285947 */ /* 0x000fea0003800000 */
[-C--:B0--3--:R-:W-:Y:S01]  /*3210*/  FMUL.FTZ R160, R155, R162.reuse ;  /* 0x000000a29ba07220 */ /* 0x089fe20000410000 */
[----:B------:R-:W-:Y:S01]  /*3220*/  FMUL.FTZ R162, R153, R162 ;  /* 0x000000a299a27220 */ /* 0x000fe20000410000 */
[-C--:B------:R-:W-:Y:S01]  /*3230*/  FMUL.FTZ R157, R155, R164.reuse ;  /* 0x000000a49b9d7220 */ /* 0x080fe20000410000 */
[C---:B------:R-:W-:Y:S01]  /*3240*/  FMUL.FTZ R159, R153.reuse, R164 ;  /* 0x000000a4999f7220 */ /* 0x040fe20000410000 */
[-C--:B----4-:R-:W-:Y:S01]  /*3250*/  FFMA.FTZ R161, R153, R163.reuse, -R160 ;  /* 0x000000a399a17223 */ /* 0x090fe200000108a0 */
[----:B------:R-:W-:Y:S01]  /*3260*/  FFMA.FTZ R163, R155, R163, R162 ;  /* 0x000000a39ba37223 */ /* 0x000fe200000100a2 */
[-C--:B-12---:R-:W-:Y:S01]  /*3270*/  FFMA.FTZ R153, R153, R158.reuse, -R157 ;  /* 0x0000009e99997223 */ /* 0x086fe2000001089d */
[----:B------:R-:W-:Y:S01]  /*3280*/  FFMA.FTZ R155, R155, R158, R159 ;  /* 0x0000009e9b9b7223 */ /* 0x000fe2000001009f */
[----:B------:R-:W-:Y:S01]  /*3290*/  FADD.FTZ R146, R146, R161 ;  /* 0x000000a192927221 */ /* 0x000fe20000010000 */
[----:B------:R-:W-:-:S07]  /*32a0*/  FADD.FTZ R148, R148, R163 ;  /* 0x000000a394947221 */ /* 0x000fce0000010000 */
.L_x_17633:
[----:B------:R-:W-:Y:S05]  /*32b0*/  BSYNC.RECONVERGENT B0 ;  /* 0x0000000000007941 */ /* 0x000fea0003800200 */
.L_x_17632:
[----:B------:R-:W-:Y:S01]  /*32c0*/  ISETP.GT.U32.AND P5, PT, R103, 0x1b, PT ;  /* 0x0000001b6700780c */ /* 0x000fe20003fa4070 */
[----:B-1----:R1:W1:Y:S01]  /*32d0*/  SHFL.DOWN PT, R158, R153, 0x4, 0x1f ;  /* 0x08801f00999e7f89 */ /* 0x00226200000e0000 */
        /* <DEDUP_REMOVED lines=15> */
.L_x_17635:
[----:B------:R-:W-:Y:S05]  /*33d0*/  BSYNC.RECONVERGENT B0 ;  /* 0x0000000000007941 */ /* 0x000fea0003800200 */
.L_x_17634:
        /* <DEDUP_REMOVED lines=17> */
.L_x_17637:
[----:B------:R-:W-:Y:S05]  /*34f0*/  BSYNC.RECONVERGENT B0 ;  /* 0x0000000000007941 */ /* 0x000fea0003800200 */
.L_x_17636:
        /* <DEDUP_REMOVED lines=17> */
.L_x_17639:
[----:B------:R-:W-:Y:S05]  /*3610*/  BSYNC.RECONVERGENT B0 ;  /* 0x0000000000007941 */ /* 0x000fea0003800200 */
.L_x_17638:
[----:B0-----:R-:W-:Y:S01]  /*3620*/  SHFL.DOWN PT, R164, R155, 0x1, 0x1f ;  /* 0x08201f009ba47f89 */ /* 0x001fe200000e0000 */
[----:B------:R-:W-:Y:S01]  /*3630*/  ISETP.NE.AND P5, PT, R56, 0x1f, PT ;  /* 0x0000001f3800780c */ /* 0x000fe20003fa5270 */
[----:B------:R-:W-:Y:S02]  /*3640*/  BSSY.RECONVERGENT B0, `(.L_x_17640) ;  /* 0x000008f000007945 */ /* 0x000fe40003800200 */
[----:B------:R-:W4:Y:S04]  /*3650*/  SHFL.IDX PT, R157, R19, RZ, 0x1f ;  /* 0x00001fff139d7589 */ /* 0x000f2800000e0000 */
[----:B------:R-:W0:Y:S04]  /*3660*/  SHFL.DOWN PT, R162, R153, 0x1, 0x1f ;  /* 0x08201f0099a27f89 */ /* 0x000e2800000e0000 */
[----:B-1----:R-:W1:Y:S04]  /*3670*/  SHFL.IDX PT, R158, R18, RZ, 0x1f ;  /* 0x00001fff129e7589 */ /* 0x002e6800000e0000 */
[----:B------:R-:W5:Y:S04]  /*3680*/  SHFL.DOWN PT, R159, R146, 0x1, 0x1f ;  /* 0x08201f00929f7f89 */ /* 0x000f6800000e0000 */
[----:B---3--:R-:W3:Y:S04]  /*3690*/  SHFL.DOWN PT, R160, R148, 0x1, 0x1f ;  /* 0x08201f0094a07f89 */ /* 0x008ee800000e0000 */
[----:B--2---:R-:W2:Y:S01]  /*36a0*/  SHFL.IDX PT, R155, R155, RZ, 0x1f ;  /* 0x00001fff9b9b7589 */ /* 0x004ea200000e0000 */
[----:B----4-:R-:W-:-:S03]  /*36b0*/  @P5 FMUL.FTZ R161, R164, R157 ;  /* 0x0000009da4a15220 */ /* 0x010fc60000410000 */
[----:B------:R-:W4:Y:S01]  /*36c0*/  SHFL.IDX PT, R153, R153, RZ, 0x1f ;  /* 0x00001fff99997589 */ /* 0x000f2200000e0000 */
[----:B0-----:R-:W-:-:S03]  /*36d0*/  @P5 FMUL.FTZ R163, R162, R157 ;  /* 0x0000009da2a35220 */ /* 0x001fc60000410000 */
[----:B------:R-:W0:Y:S01]  /*36e0*/  SHFL.IDX PT, R146, R146, RZ, 0x1f ;  /* 0x00001fff92927589 */ /* 0x000e2200000e0000 */
[-C--:B-1----:R-:W-:Y:S01]  /*36f0*/  @P5 FFMA.FTZ R162, R162, R158.reuse, -R161 ;  /* 0x0000009ea2a25223 */ /* 0x082fe200000108a1 */
[----:B------:R-:W-:Y:S02]  /*3700*/  @P5 FFMA.FTZ R163, R164, R158, R163 ;  /* 0x0000009ea4a35223 */ /* 0x000fe400000100a3 */
[----:B------:R-:W1:Y:S01]  /*3710*/  SHFL.IDX PT, R148, R148, RZ, 0x1f ;  /* 0x00001fff94947589 */ /* 0x000e6200000e0000 */
[----:B-----5:R-:W-:Y:S01]  /*3720*/  @P5 FADD.FTZ R158, R159, R162 ;  /* 0x000000a29f9e5221 */ /* 0x020fe20000010000 */
[C---:B------:R-:W-:Y:S01]  /*3730*/  FMUL.FTZ R159, R3.reuse, R154 ;  /* 0x0000009a039f7220 */ /* 0x040fe20000410000 */
[-C--:B------:R-:W-:Y:S01]  /*3740*/  FMUL.FTZ R3, R3, R156.reuse ;  /* 0x0000009c03037220 */ /* 0x080fe20000410000 */
[----:B---3--:R-:W-:Y:S02]  /*3750*/  @P5 FADD.FTZ R157, R160, R163 ;  /* 0x000000a3a09d5221 */ /* 0x008fe40000010000 */
[C---:B------:R-:W-:Y:S01]  /*3760*/  FFMA.FTZ R156, R2.reuse, R156, -R159 ;  /* 0x0000009c029c7223 */ /* 0x040fe2000001089f */
[----:B------:R-:W-:Y:S01]  /*3770*/  FFMA.FTZ R2, R2, R154, R3 ;  /* 0x0000009a02027223 */ /* 0x000fe20000010003 */
[----:B------:R-:W-:-:S02]  /*3780*/  ISETP.NE.AND P5, PT, R56, RZ, PT ;  /* 0x000000ff3800720c */ /* 0x000fc40003fa5270 */
[----:B------:R-:W-:Y:S01]  /*3790*/  FADD.FTZ R3, R151, R156 ;  /* 0x0000009c97037221 */ /* 0x000fe20000010000 */
[----:B------:R-:W-:Y:S01]  /*37a0*/  FADD.FTZ R141, R141, R2 ;  /* 0x000000028d8d7221 */ /* 0x000fe20000010000 */
[----:B------:R-:W-:Y:S02]  /*37b0*/  FMUL.FTZ R156, R158, R49 ;  /* 0x000000319e9c7220 */ /* 0x000fe40000410000 */
[C---:B------:R-:W-:Y:S01]  /*37c0*/  FMUL.FTZ R151, R132.reuse, R3 ;  /* 0x0000000384977220 */ /* 0x040fe20000410000 */
[-C--:B------:R-:W-:Y:S01]  /*37d0*/  FMUL.FTZ R2, R132, R141.reuse ;  /* 0x0000008d84027220 */ /* 0x080fe20000410000 */
[C---:B------:R-:W-:Y:S02]  /*37e0*/  FFMA.FTZ R156, R157.reuse, R48, -R156 ;  /* 0x000000309d9c7223 */ /* 0x040fe4000001089c */
[C---:B------:R-:W-:Y:S01]  /*37f0*/  FFMA.FTZ R154, R130.reuse, R141, R151 ;  /* 0x0000008d829a7223 */ /* 0x040fe20000010097 */
[----:B------:R-:W-:Y:S01]  /*3800*/  FMUL.FTZ R151, R157, R49 ;  /* 0x000000319d977220 */ /* 0x000fe20000410000 */
[----:B------:R-:W-:-:S02]  /*3810*/  FFMA.FTZ R49, R130, R3, -R2 ;  /* 0x0000000382317223 */ /* 0x000fc40000010802 */
[C---:B------:R-:W-:Y:S01]  /*3820*/  FFMA.FTZ R2, R5.reuse, R152, R154 ;  /* 0x0000009805027223 */ /* 0x040fe2000001009a */
[----:B------:R-:W-:Y:S01]  /*3830*/  FFMA.FTZ R158, R158, R48, R151 ;  /* 0x000000309e9e7223 */ /* 0x000fe20000010097 */
[----:B------:R-:W-:Y:S01]  /*3840*/  FFMA.FTZ R150, R5, R150, R49 ;  /* 0x0000009605967223 */ /* 0x000fe20000010031 */
        /* <DEDUP_REMOVED lines=12> */
[----:B------:R-:W-:Y:S01]  /*3910*/  FADD.FTZ R131, R131, R154 ;  /* 0x0000009a83837221 */ /* 0x000fe20000010000 */
[C---:B------:R-:W-:Y:S01]  /*3920*/  FMUL.FTZ R147, R134.reuse, R145 ;  /* 0x0000009186937220 */ /* 0x040fe20000410000 */
[----:B------:R-:W-:Y:S01]  /*3930*/  FADD.FTZ R48, R139, R156 ;  /* 0x0000009c8b307221 */ /* 0x000fe20000010000 */
[----:B------:R-:W-:Y:S01]  /*3940*/  FMUL.FTZ R139, R134, R152 ;  /* 0x00000098868b7220 */ /* 0x000fe20000410000 */
[CC--:B------:R-:W-:Y:S01]  /*3950*/  FMUL.FTZ R154, R136.reuse, R131.reuse ;  /* 0x00000083889a7220 */ /* 0x0c0fe20000410000 */
[----:B------:R-:W-:Y:S01]  /*3960*/  FMUL.FTZ R159, R101, R131 ;  /* 0x00000083659f7220 */ /* 0x000fe20000410000 */
[-C--:B------:R-:W-:Y:S01]  /*3970*/  FMUL.FTZ R136, R136, R48.reuse ;  /* 0x0000003088887220 */ /* 0x080fe20000410000 */
[C---:B------:R-:W-:Y:S01]  /*3980*/  FFMA.FTZ R134, R138.reuse, R145, -R139 ;  /* 0x000000918a867223 */ /* 0x040fe2000001088b */
[C---:B------:R-:W-:Y:S01]  /*3990*/  FFMA.FTZ R149, R133.reuse, R48, -R154 ;  /* 0x0000003085957223 */ /* 0x040fe2000001089a */
[----:B------:R-:W-:Y:S01]  /*39a0*/  FFMA.FTZ R138, R138, R152, R147 ;  /* 0x000000988a8a7223 */ /* 0x000fe20000010093 */
[----:B------:R-:W-:Y:S01]  /*39b0*/  FFMA.FTZ R136, R133, R131, R136 ;  /* 0x0000008385887223 */ /* 0x000fe20000010088 */
[C---:B------:R-:W-:Y:S01]  /*39c0*/  FFMA.FTZ R139, R7.reuse, R144, R134 ;  /* 0x00000090078b7223 */ /* 0x040fe20000010086 */
[----:B------:R-:W-:Y:S01]  /*39d0*/  FADD.FTZ R133, R140, R149 ;  /* 0x000000958c857221 */ /* 0x000fe20000010000 */
[----:B------:R-:W-:Y:S01]  /*39e0*/  FFMA.FTZ R142, R7, R142, R138 ;  /* 0x0000008e078e7223 */ /* 0x000fe2000001008a */
[----:B------:R-:W-:Y:S01]  /*39f0*/  FADD.FTZ R137, R137, R136 ;  /* 0x0000008889897221 */ /* 0x000fe20000010000 */
[C---:B--2---:R-:W-:Y:S01]  /*3a00*/  FMUL.FTZ R136, R155.reuse, R19 ;  /* 0x000000139b887220 */ /* 0x044fe20000410000 */
[C---:B------:R-:W-:Y:S01]  /*3a10*/  FMUL.FTZ R147, R132.reuse, R133 ;  /* 0x0000008584937220 */ /* 0x040fe20000410000 */
[----:B------:R-:W-:Y:S01]  /*3a20*/  FMUL.FTZ R134, R155, R17 ;  /* 0x000000119b867220 */ /* 0x000fe20000410000 */
[-C--:B------:R-:W-:Y:S01]  /*3a30*/  FMUL.FTZ R151, R132, R137.reuse ;  /* 0x0000008984977220 */ /* 0x080fe20000410000 */
[-C--:B----4-:R-:W-:Y:S01]  /*3a40*/  FFMA.FTZ R149, R153, R18.reuse, -R136 ;  /* 0x0000001299957223 */ /* 0x090fe20000010888 */
[C---:B------:R-:W-:Y:S01]  /*3a50*/  FFMA.FTZ R138, R130.reuse, R137, R147 ;  /* 0x00000089828a7223 */ /* 0x040fe20000010093 */
[C---:B------:R-:W-:Y:S01]  /*3a60*/  FMUL.FTZ R136, R155.reuse, R18 ;  /* 0x000000129b887220 */ /* 0x040fe20000410000 */
[-C--:B------:R-:W-:Y:S01]  /*3a70*/  FMUL.FTZ R18, R155, R16.reuse ;  /* 0x000000109b127220 */ /* 0x080fe20000410000 */
[----:B------:R-:W-:Y:S01]  /*3a80*/  FFMA.FTZ R130, R130, R133, -R151 ;  /* 0x0000008582827223 */ /* 0x000fe20000010897 */
[----:B------:R-:W-:Y:S01]  /*3a90*/  FADD.FTZ R135, R135, R138 ;  /* 0x0000008a87877221 */ /* 0x000fe20000010000 */
[C---:B------:R-:W-:Y:S01]  /*3aa0*/  FFMA.FTZ R19, R153.reuse, R19, R136 ;  /* 0x0000001399137223 */ /* 0x040fe20000010088 */
[C---:B------:R-:W-:Y:S01]  /*3ab0*/  FFMA.FTZ R17, R153.reuse, R17, R18 ;  /* 0x0000001199117223 */ /* 0x040fe20000010012 */
[----:B------:R-:W-:Y:S01]  /*3ac0*/  FFMA.FTZ R16, R153, R16, -R134 ;  /* 0x0000001099107223 */ /* 0x000fe20000010886 */
[----:B------:R-:W-:Y:S01]  /*3ad0*/  FMUL.FTZ R147, R99, R135 ;  /* 0x0000008763937220 */ /* 0x000fe20000410000 */
[----:B0-----:R-:W-:Y:S01]  /*3ae0*/  FADD.FTZ R18, R146, R149 ;  /* 0x0000009592127221 */ /* 0x001fe20000010000 */
[----:B-1----:R-:W-:Y:S01]  /*3af0*/  FADD.FTZ R19, R148, R19 ;  /* 0x0000001394137221 */ /* 0x002fe20000010000 */
[----:B------:R-:W-:Y:S01]  /*3b00*/  FADD.FTZ R130, R129, R130 ;  /* 0x0000008281827221 */ /* 0x000fe20000010000 */
[----:B------:R-:W-:Y:S01]  /*3b10*/  FFMA.FTZ R151, R0, R3, RZ ;  /* 0x0000000300977223 */ /* 0x000fe200000100ff */
[----:B------:R-:W-:Y:S01]  /*3b20*/  FMUL.FTZ R136, R100, R137 ;  /* 0x0000008964887220 */ /* 0x000fe20000410000 */
[----:B------:R-:W-:Y:S01]  /*3b30*/  FFMA.FTZ R149, R0, -R141, RZ ;  /* 0x8000008d00957223 */ /* 0x000fe200000100ff */
[----:B------:R-:W-:Y:S01]  /*3b40*/  FFMA.FTZ R129, -R111, R121, R2 ;  /* 0x000000796f817223 */ /* 0x000fe20000010102 */
[----:B------:R-:W-:Y:S01]  /*3b50*/  FMUL.FTZ R138, R100, R133 ;  /* 0x00000085648a7220 */ /* 0x000fe20000410000 */
[----:B------:R-:W-:Y:S01]  /*3b60*/  FMUL.FTZ R132, R4, R147 ;  /* 0x0000009304847220 */ /* 0x000fe20000410000 */
[----:B------:R0:W-:Y:S01]  /*3b70*/  @!P5 STS.128 [UR7+0x1d90], R16 ;  /* 0x001d9010ff00d988 */ /* 0x0001e20008000c07 */
[----:B------:R-:W-:Y:S01]  /*3b80*/  FMUL.FTZ R140, R5, R136 ;  /* 0x00000088058c7220 */ /* 0x000fe20000410000 */
[C---:B------:R-:W-:Y:S01]  /*3b90*/  FFMA.FTZ R134, R116.reuse, R150, R151 ;  /* 0x0000009674867223 */ /* 0x040fe20000010097 */
[----:B------:R-:W-:Y:S01]  /*3ba0*/  FFMA.FTZ R153, R116, -R2, R149 ;  /* 0x8000000274997223 */ /* 0x000fe20000010095 */
[----:B------:R-:W-:Y:S01]  /*3bb0*/  FFMA.FTZ R150, R111, -R122, R150 ;  /* 0x8000007a6f967223 */ /* 0x000fe20000010096 */
[----:B------:R-:W-:Y:S01]  /*3bc0*/  FMUL.FTZ R149, R99, R130 ;  /* 0x0000008263957220 */ /* 0x000fe20000410000 */
[----:B------:R-:W-:Y:S01]  /*3bd0*/  FMUL.FTZ R151, R101, R48 ;  /* 0x0000003065977220 */ /* 0x000fe20000410000 */
[----:B------:R-:W-:Y:S01]  /*3be0*/  STS [R83+0x420], R132 ;  /* 0x0004208453007388 */ /* 0x000fe20000000800 */
[C---:B------:R-:W-:Y:S01]  /*3bf0*/  FFMA.FTZ R153, R115.reuse, -R152, R153 ;  /* 0x8000009873997223 */ /* 0x040fe20000010099 */
[----:B------:R-:W-:Y:S01]  /*3c00*/  FMUL.FTZ R2, R4, R149 ;  /* 0x0000009504027220 */ /* 0x000fe20000410000 */
[----:B------:R-:W-:Y:S01]  /*3c10*/  FMUL.FTZ R144, R6, R151 ;  /* 0x0000009706907220 */ /* 0x000fe20000410000 */
[----:B------:R1:W-:Y:S01]  /*3c20*/  STS [R85+0x8], R140 ;  /* 0x0000088c55007388 */ /* 0x0003e20000000800 */
[----:B------:R-:W-:Y:S01]  /*3c30*/  FFMA.FTZ R152, -R110, R119, R152 ;  /* 0x000000776e987223 */ /* 0x000fe20000010198 */
[----:B------:R-:W-:Y:S01]  /*3c40*/  FFMA.FTZ R157, R115, R145, R134 ;  /* 0x00000091739d7223 */ /* 0x000fe20000010086 */
[C---:B0-----:R-:W-:Y:S01]  /*3c50*/  FMUL.FTZ R17, R129.reuse, R138 ;  /* 0x0000008a81117220 */ /* 0x041fe20000410000 */
[-C--:B------:R-:W-:Y:S01]  /*3c60*/  FMUL.FTZ R19, R129, R136.reuse ;  /* 0x0000008881137220 */ /* 0x080fe20000410000 */
[C---:B------:R-:W-:Y:S01]  /*3c70*/  FMUL.FTZ R16, R102.reuse, R143 ;  /* 0x0000008f66107220 */ /* 0x040fe20000410000 */
[----:B------:R-:W-:Y:S01]  /*3c80*/  FMUL.FTZ R18, R102, R49 ;  /* 0x0000003166127220 */ /* 0x000fe20000410000 */
[C---:B------:R-:W-:Y:S01]  /*3c90*/  FFMA.FTZ R17, R150.reuse, R136, R17 ;  /* 0x0000008896117223 */ /* 0x040fe20000010011 */
[-C--:B------:R-:W-:Y:S01]  /*3ca0*/  FFMA.FTZ R19, R150, R138.reuse, -R19 ;  /* 0x0000008a96137223 */ /* 0x080fe20000010813 */
[----:B------:R-:W-:Y:S01]  /*3cb0*/  FMUL.FTZ R138, R5, R138 ;  /* 0x0000008a058a7220 */ /* 0x000fe20000410000 */
[----:B------:R-:W-:Y:S01]  /*3cc0*/  FMUL.FTZ R136, R6, R159 ;  /* 0x0000009f06887220 */ /* 0x000fe20000410000 */
[C---:B-1----:R-:W-:Y:S01]  /*3cd0*/  FMUL.FTZ R140, R7.reuse, R16 ;  /* 0x00000010078c7220 */ /* 0x042fe20000410000 */
[----:B------:R-:W-:Y:S01]  /*3ce0*/  FMUL.FTZ R146, R7, R18 ;  /* 0x0000001207927220 */ /* 0x000fe20000410000 */
[----:B------:R0:W-:Y:S01]  /*3cf0*/  STS [R85+0x4], R2 ;  /* 0x0000040255007388 */ /* 0x0001e20000000800 */
[----:B------:R-:W-:Y:S01]  /*3d00*/  FFMA.FTZ R132, -R112, R127, R141 ;  /* 0x0000007f70847223 */ /* 0x000fe2000001018d */
[----:B------:R-:W-:Y:S01]  /*3d10*/  FFMA.FTZ R145, R110, -R120, R145 ;  /* 0x800000786e917223 */ /* 0x000fe20000010091 */
[----:B------:R-:W-:Y:S01]  /*3d20*/  FFMA.FTZ R141, -R109, R117, R142 ;  /* 0x000000756d8d7223 */ /* 0x000fe2000001018e */
[----:B------:R1:W-:Y:S01]  /*3d30*/  STS [R85+0xc], R138 ;  /* 0x00000c8a55007388 */ /* 0x0003e20000000800 */
[C---:B------:R-:W-:Y:S01]  /*3d40*/  FMUL.FTZ R161, R132.reuse, R149 ;  /* 0x0000009584a17220 */ /* 0x040fe20000410000 */
[----:B------:R-:W-:-:S02]  /*3d50*/  FMUL.FTZ R134, R132, R147 ;  /* 0x0000009384867220 */ /* 0x000fc40000410000 */
[----:B------:R2:W-:Y:S01]  /*3d60*/  STS [R85+0x10], R136 ;  /* 0x0000108855007388 */ /* 0x0005e20000000800 */
[----:B0-----:R-:W-:Y:S01]  /*3d70*/  FFMA.FTZ R2, R112, -R128, R3 ;  /* 0x8000008070027223 */ /* 0x001fe20000010003 */
[----:B------:R-:W-:Y:S02]  /*3d80*/  FFMA.FTZ R3, R109, -R118, R139 ;  /* 0x800000766d037223 */ /* 0x000fe4000001008b */
[----:B------:R0:W-:Y:S01]  /*3d90*/  STS [R85+0x14], R144 ;  /* 0x0000149055007388 */ /* 0x0001e20000000800 */
[C---:B------:R-:W-:Y:S01]  /*3da0*/  FFMA.FTZ R161, R2.reuse, R147, R161 ;  /* 0x0000009302a17223 */ /* 0x040fe200000100a1 */
[----:B-1----:R-:W-:Y:S02]  /*3db0*/  FMUL.FTZ R138, R141, R18 ;  /* 0x000000128d8a7220 */ /* 0x002fe40000410000 */
[----:B------:R1:W-:Y:S01]  /*3dc0*/  STS [R85+0x18], R140 ;  /* 0x0000188c55007388 */ /* 0x0003e20000000800 */
[----:B------:R-:W-:Y:S01]  /*3dd0*/  FFMA.FTZ R149, R2, R149, -R134 ;  /* 0x0000009502957223 */ /* 0x000fe20000010886 */
[C---:B--2---:R-:W-:Y:S01]  /*3de0*/  FMUL.FTZ R136, R152.reuse, R151 ;  /* 0x0000009798887220 */ /* 0x044fe20000410000 */
[-C--:B------:R-:W-:Y:S01]  /*3df0*/  FFMA.FTZ R134, R3, R16.reuse, R138 ;  /* 0x0000001003867223 */ /* 0x080fe2000001008a */
[----:B------:R2:W-:Y:S01]  /*3e00*/  STS [R85+0x1c], R146 ;  /* 0x00001c9255007388 */ /* 0x0005e20000000800 */
[----:B------:R-:W-:Y:S01]  /*3e10*/  FADD.FTZ R138, RZ, R149 ;  /* 0x00000095ff8a7221 */ /* 0x000fe20000010000 */
[-C--:B0-----:R-:W-:Y:S01]  /*3e20*/  FMUL.FTZ R144, R152, R159.reuse ;  /* 0x0000009f98907220 */ /* 0x081fe20000410000 */
[----:B------:R-:W-:Y:S01]  /*3e30*/  FMUL.FTZ R16, R141, R16 ;  /* 0x000000108d107220 */ /* 0x000fe20000410000 */
[----:B------:R-:W-:Y:S01]  /*3e40*/  BAR.SYNC.DEFER_BLOCKING 0x0 ;  /* 0x0000000000007b1d */ /* 0x000fe20000010000 */
[----:B------:R-:W-:Y:S01]  /*3e50*/  FADD.FTZ R19, R138, R19 ;  /* 0x000000138a137221 */ /* 0x000fe20000010000 */
[C---:B-1----:R-:W-:Y:S01]  /*3e60*/  FFMA.FTZ R140, R145.reuse, R159, R136 ;  /* 0x0000009f918c7223 */ /* 0x042fe20000010088 */
[----:B------:R-:W-:Y:S01]  /*3e70*/  FADD.FTZ R136, RZ, R161 ;  /* 0x000000a1ff887221 */ /* 0x000fe20000010000 */
[----:B------:R-:W-:Y:S01]  /*3e80*/  FFMA.FTZ R144, R145, R151, -R144 ;  /* 0x0000009791907223 */ /* 0x000fe20000010890 */
[----:B------:R-:W-:-:S02]  /*3e90*/  FFMA.FTZ R147, R3, R18, -R16 ;  /* 0x0000001203937223 */ /* 0x000fc40000010810 */
[----:B------:R-:W-:Y:S01]  /*3ea0*/  FADD.FTZ R17, R136, R17 ;  /* 0x0000001188117221 */ /* 0x000fe20000010000 */
[----:B------:R-:W-:Y:S01]  /*3eb0*/  LEA R136, R108, -R105, 0x1 ;  /* 0x800000696c887211 */ /* 0x000fe200078e08ff */
[----:B------:R-:W-:Y:S02]  /*3ec0*/  FADD.FTZ R144, R19, R144 ;  /* 0x0000009013907221 */ /* 0x000fe40000010000 */
[----:B------:R-:W-:Y:S01]  /*3ed0*/  FADD.FTZ R17, R17, R140 ;  /* 0x0000008c11117221 */ /* 0x000fe20000010000 */
[----:B------:R-:W-:Y:S01]  /*3ee0*/  ISETP.GE.AND P6, PT, R136, 0x1, PT ;  /* 0x000000018800780c */ /* 0x000fe20003fc6270 */
[----:B------:R2:W0:-:S12]  /*3ef0*/  LDS R155, [R73+0x4a0] ;  /* 0x0004a000499b7984 */ /* 0x0004180000000800 */
[----:B--2---:R-:W-:Y:S05]  /*3f00*/  @!P6 BRA `(.L_x_17641) ;  /* 0x000000000008e947 */ /* 0x004fea0003800000 */
[----:B------:R-:W1:Y:S04]  /*3f10*/  LDS R19, [R72+0x420] ;  /* 0x0004200048137984 */ /* 0x000e680000000800 */
[----:B-1----:R1:W-:Y:S02]  /*3f20*/  REDG.E.ADD.F32.FTZ.RN.STRONG.GPU desc[UR16][R46.64], R19 ;  /* 0x000000132e0079a6 */ /* 0x0023e4000c12f310 */
.L_x_17641:
[----:B------:R-:W-:Y:S05]  /*3f30*/  BSYNC.RECONVERGENT B0 ;  /* 0x0000000000007941 */ /* 0x000fea0003800200 */
.L_x_17640:
[----:B------:R-:W-:Y:S01]  /*3f40*/  ISETP.GE.AND P6, PT, R136, 0x21, PT ;  /* 0x000000218800780c */ /* 0x000fe20003fc6270 */
[----:B------:R-:W-:-:S12]  /*3f50*/  BSSY.RECONVERGENT B0, `(.L_x_17642) ;  /* 0x0000003000007945 */ /* 0x000fd80003800200 */
[----:B------:R-:W-:Y:S05]  /*3f60*/  @!P6 BRA `(.L_x_17643) ;  /* 0x000000000004e947 */ /* 0x000fea0003800000 */
[----:B0-----:R2:W-:Y:S02]  /*3f70*/  REDG.E.ADD.F32.FTZ.RN.STRONG.GPU desc[UR16][R46.64+0x80], R155 ;  /* 0x0000809b2e0079a6 */ /* 0x0015e4000c12f310 */
.L_x_17643:
[----:B------:R-:W-:Y:S05]  /*3f80*/  BSYNC.RECONVERGENT B0 ;  /* 0x0000000000007941 */ /* 0x000fea0003800200 */
.L_x_17642:
[----:B-1----:R1:W3:Y:S01]  /*3f90*/  LDS R19, [R74+0x520] ;  /* 0x000520004a137984 */ /* 0x0022e20000000800 */
[----:B------:R-:W-:Y:S01]  /*3fa0*/  ISETP.GE.AND P6, PT, R136, 0x41, PT ;  /* 0x000000418800780c */ /* 0x000fe20003fc6270 */
[----:B------:R-:W-:-:S12]  /*3fb0*/  BSSY.RECONVERGENT B0, `(.L_x_17644) ;  /* 0x0000003000007945 */ /* 0x000fd80003800200 */
[----:B-1----:R-:W-:Y:S05]  /*3fc0*/  @!P6 BRA `(.L_x_17645) ;  /* 0x000000000004e947 */ /* 0x002fea0003800000 */
[----:B---3--:R1:W-:Y:S02]  /*3fd0*/  REDG.E.ADD.F32.FTZ.RN.STRONG.GPU desc[UR16][R46.64+0x100], R19 ;  /* 0x000100132e0079a6 */ /* 0x0083e4000c12f310 */
.L_x_17645:
[----:B------:R-:W-:Y:S05]  /*3fe0*/  BSYNC.RECONVERGENT B0 ;  /* 0x0000000000007941 */ /* 0x000fea0003800200 */
.L_x_17644:
[----:B-1-3--:R1:W3:Y:S01]  /*3ff0*/  LDS R19, [R75+0x5a0] ;  /* 0x0005a0004b137984 */ /* 0x00a2e20000000800 */
[----:B------:R-:W-:Y:S01]  /*4000*/  ISETP.GE.AND P6, PT, R136, 0x61, PT ;  /* 0x000000618800780c */ /* 0x000fe20003fc6270 */
[----:B------:R-:W-:-:S12]  /*4010*/  BSSY.RECONVERGENT B0, `(.L_x_17646) ;  /* 0x0000003000007945 */ /* 0x000fd80003800200 */
[----:B-1----:R-:W-:Y:S05]  /*4020*/  @!P6 BRA `(.L_x_17647) ;  /* 0x000000000004e947 */ /* 0x002fea0003800000 */
[----:B---3--:R1:W-:Y:S02]  /*4030*/  REDG.E.ADD.F32.FTZ.RN.STRONG.GPU desc[UR16][R46.64+0x180], R19 ;  /* 0x000180132e0079a6 */ /* 0x0083e4000c12f310 */
.L_x_17647:
[----:B------:R-:W-:Y:S05]  /*4040*/  BSYNC.RECONVERGENT B0 ;  /* 0x0000000000007941 */ /* 0x000fea0003800200 */
.L_x_17646:
[----:B-1-3--:R1:W3:Y:S01]  /*4050*/  LDS R19, [R77+0x620] ;  /* 0x000620004d137984 */ /* 0x00a2e20000000800 */
[----:B------:R-:W-:Y:S01]  /*4060*/  ISETP.GE.AND P6, PT, R136, 0x81, PT ;  /* 0x000000818800780c */ /* 0x000fe20003fc6270 */
[----:B------:R-:W-:-:S12]  /*4070*/  BSSY.RECONVERGENT B0, `(.L_x_17648) ;  /* 0x0000003000007945 */ /* 0x000fd80003800200 */
[----:B-1----:R-:W-:Y:S05]  /*4080*/  @!P6 BRA `(.L_x_17649) ;  /* 0x000000000004e947 */ /* 0x002fea0003800000 */
[----:B---3--:R1:W-:Y:S02]  /*4090*/  REDG.E.ADD.F32.FTZ.RN.STRONG.GPU desc[UR16][R46.64+0x200], R19 ;  /* 0x000200132e0079a6 */ /* 0x0083e4000c12f310 */
.L_x_17649:
[----:B------:R-:W-:Y:S05]  /*40a0*/  BSYNC.RECONVERGENT B0 ;  /* 0x0000000000007941 */ /* 0x000fea0003800200 */
.L_x_17648:
[----:B-1-3--:R1:W3:Y:S01]  /*40b0*/  LDS R19, [R78+0x6a0] ;  /* 0x0006a0004e137984 */ /* 0x00a2e20000000800 */
[----:B------:R-:W-:Y:S01]  /*40c0*/  ISETP.GE.AND P6, PT, R136, 0xa1, PT ;  /* 0x000000a18800780c */ /* 0x000fe20003fc6270 */
[----:B------:R-:W-:-:S12]  /*40d0*/  BSSY.RECONVERGENT B0, `(.L_x_17650) ;  /* 0x0000003000007945 */ /* 0x000fd80003800200 */
[----:B-1----:R-:W-:Y:S05]  /*40e0*/  @!P6 BRA `(.L_x_17651) ;  /* 0x000000000004e947 */ /* 0x002fea0003800000 */
[----:B---3--:R1:W-:Y:S02]  /*40f0*/  REDG.E.ADD.F32.FTZ.RN.STRONG.GPU desc[UR16][R46.64+0x280], R19 ;  /* 0x000280132e0079a6 */ /* 0x0083e4000c12f310 */
.L_x_17651:
[----:B------:R-:W-:Y:S05]  /*4100*/  BSYNC.RECONVERGENT B0 ;  /* 0x0000000000007941 */ /* 0x000fea0003800200 */
.L_x_17650:
[----:B-1-3--:R1:W3:Y:S01]  /*4110*/  LDS R19, [R79+0x720] ;  /* 0x000720004f137984 */ /* 0x00a2e20000000800 */
[----:B------:R-:W-:Y:S01]  /*4120*/  ISETP.GE.AND P6, PT, R136, 0xc1, PT ;  /* 0x000000c18800780c */ /* 0x000fe20003fc6270 */
[----:B------:R-:W-:-:S12]  /*4130*/  BSSY.RECONVERGENT B0, `(.L_x_17652) ;  /* 0x0000003000007945 */ /* 0x000fd80003800200 */
[----:B-1----:R-:W-:Y:S05]  /*4140*/  @!P6 BRA `(.L_x_17653) ;  /* 0x000000000004e947 */ /* 0x002fea0003800000 */
[----:B---3--:R1:W-:Y:S02]  /*4150*/  REDG.E.ADD.F32.FTZ.RN.STRONG.GPU desc[UR16][R46.64+0x300], R19 ;  /* 0x000300132e0079a6 */ /* 0x0083e4000c12f310 */
.L_x_17653:
[----:B------:R-:W-:Y:S05]  /*4160*/  BSYNC.RECONVERGENT B0 ;  /* 0x0000000000007941 */ /* 0x000fea0003800200 */
.L_x_17652:
[----:B------:R-:W-:Y:S01]  /*4170*/  FFMA.FTZ R18, R114, R139, R157 ;  /* 0x0000008b72127223 */ /* 0x000fe2000001009d */
[----:B------:R-:W-:Y:S01]  /*4180*/  ISETP.GE.AND P6, PT, R136, 0xe1, PT ;  /* 0x000000e18800780c */ /* 0x000fe20003fc6270 */
[----:B------:R4:W0:Y:S01]  /*4190*/  LDS R139, [R81+0x7a0] ;  /* 0x0007a000518b7984 */ /* 0x0008220000000800 */
[----:B------:R-:W-:Y:S01]  /*41a0*/  BSSY.RECONVERGENT B0, `(.L_x_17654) ;  /* 0x0000006000007945 */ /* 0x000fe20003800200 */
[----:B------:R-:W-:Y:S01]  /*41b0*/  FADD.FTZ R16, R17, R134 ;  /* 0x0000008611107221 */ /* 0x000fe20000010000 */
[----:B-1-3--:R-:W-:Y:S01]  /*41c0*/  FFMA.FTZ R19, R114, -R142, R153 ;  /* 0x8000008e72137223 */ /* 0x00afe20000010099 */
[----:B------:R-:W-:-:S08]  /*41d0*/  FADD.FTZ R17, R144, R147 ;  /* 0x0000009390117221 */ /* 0x000fd00000010000 */
[----:B----4-:R-:W-:Y:S05]  /*41e0*/  @!P6 BRA `(.L_x_17655) ;  /* 0x000000000004e947 */ /* 0x010fea0003800000 */
[----:B0-----:R1:W-:Y:S02]  /*41f0*/  REDG.E.ADD.F32.FTZ.RN.STRONG.GPU desc[UR16][R46.64+0x380], R139 ;  /* 0x0003808b2e0079a6 */ /* 0x0013e4000c12f310 */
.L_x_17655:
[----:B------:R-:W-:Y:S05]  /*4200*/  BSYNC.RECONVERGENT B0 ;  /* 0x0000000000007941 */ /* 0x000fea0003800200 */
.L_x_17654:
[----:B-12---:R-:W1:Y:S01]  /*4210*/  SHFL.DOWN PT, R47, R16, 0x1, 0x1f ;  /* 0x08201f00102f7f89 */ /* 0x006e6200000e0000 */
[----:B------:R-:W-:Y:S01]  /*4220*/  ISETP.GT.AND P6, PT, R96, 0x1e, PT ;  /* 0x0000001e6000780c */ /* 0x000fe20003fc4270 */
[----:B------:R-:W-:Y:S01]  /*4230*/  FMUL.FTZ R117, R117, R49 ;  /* 0x0000003175757220 */ /* 0x000fe20000410000 */
[----:B------:R-:W-:Y:S01]  /*4240*/  FMUL.FTZ R119, R119, R48 ;  /* 0x0000003077777220 */ /* 0x000fe20000410000 */
[----:B------:R-:W2:Y:S01]  /*4250*/  SHFL.DOWN PT, R46, R17, 0x1, 0x1f ;  /* 0x08201f00112e7f89 */ /* 0x000ea200000e0000 */
[----:B------:R-:W-:Y:S01]  /*4260*/  BSSY.RECONVERGENT B0, `(.L_x_17656) ;  /* 0x0000047000007945 */ /* 0x000fe20003800200 */
[----:B------:R-:W-:Y:S01]  /*4270*/  FFMA.FTZ R118, R118, R143, R117 ;  /* 0x0000008f76767223 */ /* 0x000fe20000010075 */
[----:B------:R-:W-:Y:S01]  /*4280*/  FFMA.FTZ R119, R120, R131, R119 ;  /* 0x0000008378777223 */ /* 0x000fe20000010077 */
[----:B------:R-:W3:Y:S01]  /*4290*/  SHFL.DOWN PT, R134, R19, 0x1, 0x1f ;  /* 0x08201f0013867f89 */ /* 0x000ee200000e0000 */
[----:B------:R-:W-:Y:S01]  /*42a0*/  FMUL.FTZ R121, R121, R133 ;  /* 0x0000008579797220 */ /* 0x000fe20000410000 */
[----:B------:R-:W-:-:S02]  /*42b0*/  FMUL.FTZ R127, R127, R130 ;  /* 0x000000827f7f7220 */ /* 0x000fc40000410000 */
[----:B0-----:R-:W0:Y:S02]  /*42c0*/  SHFL.DOWN PT, R139, R18, 0x1, 0x1f ;  /* 0x08201f00128b7f89 */ /* 0x001e2400000e0000 */
[----:B-1----:R-:W-:Y:S01]  /*42d0*/  @!P6 FADD.FTZ R16, R16, R47 ;  /* 0x0000002f1010e221 */ /* 0x002fe20000010000 */
[----:B--2---:R-:W-:-:S04]  /*42e0*/  @!P6 FADD.FTZ R17, R17, R46 ;  /* 0x0000002e1111e221 */ /* 0x004fc80000010000 */
[----:B------:R-:W1:Y:S01]  /*42f0*/  SHFL.DOWN PT, R47, R16, 0x2, 0x1f ;  /* 0x08401f00102f7f89 */ /* 0x000e6200000e0000 */
[----:B---3--:R-:W-:-:S03]  /*4300*/  @!P6 FADD.FTZ R19, R19, R134 ;  /* 0x000000861313e221 */ /* 0x008fc60000010000 */
[----:B------:R-:W2:Y:S01]  /*4310*/  SHFL.DOWN PT, R46, R17, 0x2, 0x1f ;  /* 0x08401f00112e7f89 */ /* 0x000ea200000e0000 */
[----:B0-----:R-:W-:-:S03]  /*4320*/  @!P6 FADD.FTZ R18, R18, R139 ;  /* 0x0000008b1212e221 */ /* 0x001fc60000010000 */
[----:B------:R-:W0:Y:S01]  /*4330*/  SHFL.DOWN PT, R134, R19, 0x2, 0x1f ;  /* 0x08401f0013867f89 */ /* 0x000e2200000e0000 */
[----:B------:R-:W-:-:S03]  /*4340*/  ISETP.GT.AND P6, PT, R96, 0x1d, PT ;  /* 0x0000001d6000780c */ /* 0x000fc60003fc4270 */
[----:B------:R-:W3:Y:S10]  /*4350*/  SHFL.DOWN PT, R139, R18, 0x2, 0x1f ;  /* 0x08401f00128b7f89 */ /* 0x000ef400000e0000 */
[----:B-1----:R-:W-:Y:S01]  /*4360*/  @!P6 FADD.FTZ R16, R16, R47 ;  /* 0x0000002f1010e221 */ /* 0x002fe20000010000 */
[----:B--2---:R-:W-:-:S04]  /*4370*/  @!P6 FADD.FTZ R17, R17, R46 ;  /* 0x0000002e1111e221 */ /* 0x004fc80000010000 */
[----:B------:R-:W1:Y:S01]  /*4380*/  SHFL.DOWN PT, R47, R16, 0x4, 0x1f ;  /* 0x08801f00102f7f89 */ /* 0x000e6200000e0000 */
[----:B0-----:R-:W-:-:S03]  /*4390*/  @!P6 FADD.FTZ R19, R19, R134 ;  /* 0x000000861313e221 */ /* 0x001fc60000010000 */
[----:B------:R-:W0:Y:S01]  /*43a0*/  SHFL.DOWN PT, R46, R17, 0x4, 0x1f ;  /* 0x08801f00112e7f89 */ /* 0x000e2200000e0000 */
[----:B---3--:R-:W-:-:S03]  /*43b0*/  @!P6 FADD.FTZ R18, R18, R139 ;  /* 0x0000008b1212e221 */ /* 0x008fc60000010000 */
[----:B------:R-:W2:Y:S01]  /*43c0*/  SHFL.DOWN PT, R134, R19, 0x4, 0x1f ;  /* 0x08801f0013867f89 */ /* 0x000ea200000e0000 */
[----:B------:R-:W-:-:S03]  /*43d0*/  ISETP.GT.AND P6, PT, R96, 0x1b, PT ;  /* 0x0000001b6000780c */ /* 0x000fc60003fc4270 */
[----:B------:R-:W3:Y:S10]  /*43e0*/  SHFL.DOWN PT, R139, R18, 0x4, 0x1f ;  /* 0x08801f00128b7f89 */ /* 0x000ef400000e0000 */
        /* <DEDUP_REMOVED lines=13> */
[C---:B------:R-:W-:Y:S01]  /*44c0*/  FFMA.FTZ R136, R44.reuse, R49, -R47 ;  /* 0x000000312c887223 */ /* 0x040fe2000001082f */
[----:B------:R-:W-:Y:S01]  /*44d0*/  FMUL.FTZ R47, R45, R131 ;  /* 0x000000832d2f7220 */ /* 0x000fe20000410000 */
[----:B--2---:R-:W-:Y:S01]  /*44e0*/  @!P6 FADD.FTZ R19, R19, R134 ;  /* 0x000000861313e221 */ /* 0x004fe20000010000 */
[C---:B------:R-:W-:Y:S01]  /*44f0*/  FFMA.FTZ R134, R44.reuse, R143, R46 ;  /* 0x0000008f2c867223 */ /* 0x040fe2000001002e */
[C---:B------:R-:W-:Y:S01]  /*4500*/  FMUL.FTZ R46, R45.reuse, R137 ;  /* 0x000000892d2e7220 */ /* 0x040fe20000410000 */
[-C--:B------:R-:W-:Y:S01]  /*4510*/  FFMA.FTZ R49, R44, R48.reuse, -R47 ;  /* 0x000000302c317223 */ /* 0x080fe2000001082f */
[----:B------:R-:W-:Y:S01]  /*4520*/  FMUL.FTZ R47, R45, R48 ;  /* 0x000000302d2f7220 */ /* 0x000fe20000410000 */
[----:B---3--:R-:W-:Y:S01]  /*4530*/  @!P6 FADD.FTZ R18, R18, R139 ;  /* 0x0000008b1212e221 */ /* 0x008fe20000010000 */
[----:B------:R-:W-:Y:S01]  /*4540*/  ISETP.GT.AND P6, PT, R96, 0xf, PT ;  /* 0x0000000f6000780c */ /* 0x000fe20003fc4270 */
[----:B------:R-:W-:Y:S01]  /*4550*/  FMUL.FTZ R136, R141, R136 ;  /* 0x000000888d887220 */ /* 0x000fe20000410000 */
[----:B------:R-:W-:Y:S01]  /*4560*/  FFMA.FTZ R46, R44, R133, -R46 ;  /* 0x000000852c2e7223 */ /* 0x000fe2000001082e */
[----:B------:R-:W-:Y:S01]  /*4570*/  FMUL.FTZ R152, R152, R49 ;  /* 0x0000003198987220 */ /* 0x000fe20000410000 */
[C---:B------:R-:W-:Y:S01]  /*4580*/  FFMA.FTZ R48, R44.reuse, R131, R47 ;  /* 0x000000832c307223 */ /* 0x040fe2000001002f */
[----:B------:R-:W-:Y:S01]  /*4590*/  FFMA.FTZ R134, R3, R134, R136 ;  /* 0x0000008603867223 */ /* 0x000fe20000010088 */
[----:B------:R-:W-:Y:S01]  /*45a0*/  FMUL.FTZ R129, R129, R46 ;  /* 0x0000002e81817220 */ /* 0x000fe20000410000 */
[----:B------:R-:W-:Y:S01]  /*45b0*/  FMUL.FTZ R3, R45, R135 ;  /* 0x000000872d037220 */ /* 0x000fe20000410000 */
[----:B------:R-:W-:Y:S01]  /*45c0*/  FFMA.FTZ R145, R145, R48, R152 ;  /* 0x0000003091917223 */ /* 0x000fe20000010098 */
[CC--:B------:R-:W-:Y:S01]  /*45d0*/  FMUL.FTZ R46, R45.reuse, R130.reuse ;  /* 0x000000822d2e7220 */ /* 0x0c0fe20000410000 */
[----:B------:R-:W-:Y:S01]  /*45e0*/  FMUL.FTZ R48, R45, R133 ;  /* 0x000000852d307220 */ /* 0x000fe20000410000 */
[C---:B------:R-:W-:Y:S01]  /*45f0*/  FFMA.FTZ R45, R44.reuse, R130, -R3 ;  /* 0x000000822c2d7223 */ /* 0x040fe20000010803 */
[----:B------:R0:W1:Y:S01]  /*4600*/  SHFL.DOWN PT, R49, R16, 0x10, 0x1f ;  /* 0x0a001f0010317f89 */ /* 0x00006200000e0000 */
[C---:B------:R-:W-:Y:S01]  /*4610*/  FFMA.FTZ R3, R44.reuse, R135, R46 ;  /* 0x000000872c037223 */ /* 0x040fe2000001002e */
[----:B------:R-:W-:-:S02]  /*4620*/  FFMA.FTZ R47, R44, R137, R48 ;  /* 0x000000892c2f7223 */ /* 0x000fc40000010030 */
        /* <DEDUP_REMOVED lines=10> */
.L_x_17657:
[----:B------:R-:W-:Y:S05]  /*46d0*/  BSYNC.RECONVERGENT B0 ;  /* 0x0000000000007941 */ /* 0x000fea0003800200 */
.L_x_17656:
        /* <DEDUP_REMOVED lines=30> */
.L_x_17659:
[----:B------:R-:W-:Y:S05]  /*48c0*/  BSYNC.RECONVERGENT B0 ;  /* 0x0000000000007941 */ /* 0x000fea0003800200 */
.L_x_17658:
[----:B------:R-:W-:-:S04]  /*48d0*/  UIADD3 UR4, UPT, UPT, UR4, 0x1, URZ ;  /* 0x0000000104047890 */ /* 0x000fc8000fffe0ff */
[----:B------:R-:W-:-:S09]  /*48e0*/  UISETP.GE.AND UP0, UPT, UR4, UR9, UPT ;  /* 0x000000090400728c */ /* 0x000fd2000bf06270 */
[----:B------:R-:W-:Y:S05]  /*48f0*/  BRA.U !UP0, `(.L_x_17660) ;  /* 0xffffffd508447547 */ /* 0x000fea000b83ffff */
.L_x_17626:
[----:B------:R-:W-:Y:S01]  /*4900*/  BAR.SYNC.DEFER_BLOCKING 0x0 ;  /* 0x0000000000007b1d */ /* 0x000fe20000010000 */
[----:B------:R-:W-:-:S07]  /*4910*/  MOV R37, RZ ;  /* 0x000000ff00257202 */ /* 0x000fce0000000f00 */
        /* <DEDUP_REMOVED lines=29> */
[----:B------:R5:W-:Y:S01]  /*4af0*/  @!P3 STG.E desc[UR16][R2.64+0x180], R19 ;  /* 0x000180130200b986 */ /* 0x000be2000c101910 */
[----:B------:R-:W-:Y:S01]  /*4b00*/  BAR.SYNC.DEFER_BLOCKING 0x0 ;  /* 0x0000000000007b1d */ /* 0x000fe20000010000 */
[----:B-----5:R-:W-:-:S04]  /*4b10*/  IMAD.WIDE.U32 R2, R22, UR18, R36 ;  /* 0x0000001216027c25 */ /* 0x020fc8000f8e0024 */
        /* <DEDUP_REMOVED lines=40> */
.L_x_17624:
        /* <DEDUP_REMOVED lines=34> */
.L_x_17663:
[----:B------:R-:W-:Y:S05]  /*4fc0*/  BSYNC.RECONVERGENT B0 ;  /* 0x0000000000007941 */ /* 0x000fea0003800200 */
.L_x_17662:
        /* <DEDUP_REMOVED lines=26> */
.L_x_17665:
[----:B------:R-:W-:Y:S05]  /*5170*/  BSYNC.RECONVERGENT B0 ;  /* 0x0000000000007941 */ /* 0x000fea0003800200 */
.L_x_17664:
        /* <DEDUP_REMOVED lines=13> */
.L_x_17667:
        /* <DEDUP_REMOVED lines=27> */
.L_x_17666:
[----:B------:R-:W-:Y:S05]  /*5400*/  EXIT ;  /* 0x000000000000794d */ /* 0x000fea0003800000 */
.L_x_17668:
        /* <DEDUP_REMOVED lines=15> */
.L_x_18793:


//--------------------- .text._Z25selective_scan_bwd_kernelI32Selective_Scan_bwd_kernel_traitsILi32ELi4ELb0ELb1ELb0ELb1ELb0EfN3c107complexIfEEEEv12SSMParamsBwd --------------------------
	.section	.text._Z25selective_scan_bwd_kernelI32Selective_Scan_bwd_kernel_traitsILi32ELi4ELb0ELb1ELb0ELb1ELb0EfN3c107complexIfEEEEv12SSMParamsBwd,"ax",@progbits
	.align	128
        .global         _Z25selective_scan_bwd_kernelI32Selective_Scan_bwd_kernel_traitsILi32ELi4ELb0ELb1ELb0ELb1ELb0EfN3c107complexIfEEEEv12SSMParamsBwd
        .type           _Z25selective_scan_bwd_kernelI32Selective_Scan_bwd_kernel_traitsILi32ELi4ELb0ELb1ELb0ELb1ELb0EfN3c107complexIfEEEEv12SSMParamsBwd,@function
        .size           _Z25selective_scan_bwd_kernelI32Selective_Scan_bwd_kernel_traitsILi32ELi4ELb0ELb1ELb0ELb1ELb0EfN3c107complexIfEEEEv12SSMParamsBwd,(.L_x_18794 - _Z25selective_scan_bwd_kernelI32Selective_Scan_bwd_kernel_traitsILi32ELi4ELb0ELb1ELb0ELb1ELb0EfN3c107complexIfEEEEv12SSMParamsBwd)
        .other          _Z25selective_scan_bwd_kernelI32Selective_Scan_bwd_kernel_traitsILi32ELi4ELb0ELb1ELb0ELb1ELb0EfN3c107complexIfEEEEv12SSMParamsBwd,@"STO_CUDA_ENTRY STV_DEFAULT"
_Z25selective_scan_bwd_kernelI32Selective_Scan_bwd_kernel_traitsILi32ELi4ELb0ELb1ELb0ELb1ELb0EfN3c107complexIfEEEEv12SSMParamsBwd:
.text._Z25selective_scan_bwd_kernelI32Selective_Scan_bwd_kernel_traitsILi32ELi4ELb0ELb1ELb0ELb1ELb0EfN3c107complexIfEEEEv12SSMParamsBwd:
        /* <DEDUP_REMOVED lines=191> */
.L_x_17713:
        /* <DEDUP_REMOVED lines=32> */
[----:B--2---:R-:W-:Y:S04]  /*0df0*/  STS [R98], R5 ;  /* 0x0000000562007388 */ /* 0x004fe80000000800 */
        /* <DEDUP_REMOVED lines=11> */
[----:B------:R-:W-:Y:S01]  /*0eb0*/  HFMA2 R33, -RZ, RZ, 0, 0 ;  /* 0x00000000ff217431 */ /* 0x000fe200000001ff */
        /* <DEDUP_REMOVED lines=61> */
.L_x_17671:
[----:B------:R-:W-:Y:S05]  /*1290*/  BSYNC.RECONVERGENT B0 ;  /* 0x0000000000007941 */ /* 0x000fea0003800200 */
.L_x_17670:
        /* <DEDUP_REMOVED lines=32> */
.L_x_17673:
[----:B------:R-:W-:Y:S05]  /*14a0*/  BSYNC.RECONVERGENT B0 ;  /* 0x0000000000007941 */ /* 0x000fea0003800200 */
.L_x_17672:
        /* <DEDUP_REMOVED lines=32> */
.L_x_17675:
[----:B------:R-:W-:Y:S05]  /*16b0*/  BSYNC.RECONVERGENT B0 ;  /* 0x0000000000007941 */ /* 0x000fea0003800200 */
.L_x_17674:
        /* <DEDUP_REMOVED lines=32> */
.L_x_17677:
[----:B------:R-:W-:Y:S05]  /*18c0*/  BSYNC.RECONVERGENT B0 ;  /* 0x0000000000007941 */ /* 0x000fea0003800200 */
.L_x_17676:
[----:B------:R-:W2:Y:S01]  /*18d0*/  LDCU UR4, c[0x0][0x38c] ;  /* 0x00007180ff0477ac */ /* 0x000ea20008000800 */
[----:B-1----:R-:W-:Y:S01]  /*18e0*/  FFMA.FTZ R0, R4, R16, R61 ;  /* 0x0000001004007223 */ /* 0x002fe2000001003d */
        /* <DEDUP_REMOVED lines=12> */
[----:B------:R-:W1:Y:S01]  /*19b0*/  LDC R108, c[0x0][0x388] ;  /* 0x0000e200ff6c7b82 */ /* 0x000e620000000800 */
[----:B------:R-:W-:Y:S01]  /*19c0*/  SHF.L.U32 R3, R96, 0x8, RZ ;  /* 0x0000000860037819 */ /* 0x000fe200000006ff */
[----:B------:R-:W-:Y:S01]  /*19d0*/  HFMA2 R11, -RZ, RZ, 0, 0 ;  /* 0x00000000ff0b7431 */ /* 0x000fe200000001ff */
[----:B------:R-:W-:Y:S01]  /*19e0*/  SHF.L.U32 R2, R100, 0x3, RZ ;  /* 0x0000000364027819 */ /* 0x000fe200000006ff */
[----:B------:R-:W-:Y:S01]  /*19f0*/  FADD.FTZ R0, R16, R16 ;  /* 0x0000001010007221 */ /* 0x000fe20000010000 */
[----:B------:R-:W-:Y:S01]  /*1a00*/  IADD3 R34, P1, PT, R3, R58, RZ ;  /* 0x0000003a03227210 */ /* 0x000fe20007f3e0ff */
[----:B------:R-:W-:Y:S01]  /*1a10*/  FADD.FTZ R105, R17, R17 ;  /* 0x0000001111697221 */ /* 0x000fe20000010000 */
[----:B------:R-:W-:Y:S01]  /*1a20*/  LEA R107, R107, -R3, 0x1 ;  /* 0x800000036b6b7211 */ /* 0x000fe200078e08ff */
[----:B------:R-:W2:Y:S01]  /*1a30*/  LDC.64 R46, c[0x0][0x3a8] ;  /* 0x0000ea00ff2e7b82 */ /* 0x000ea20000000a00 */
[----:B0-----:R-:W-:Y:S01]  /*1a40*/  LEA.HI.X.SX32 R35, R3, RZ, 0x1, P1 ;  /* 0x000000ff03237211 */ /* 0x001fe200008f0eff */
[----:B------:R-:W-:Y:S01]  /*1a50*/  FADD.FTZ R106, R18, R18 ;  /* 0x00000012126a7221 */ /* 0x000fe20000010000 */
[-C--:B------:R-:W-:Y:S01]  /*1a60*/  ISETP.GE.AND P1, PT, R84, R107.reuse, PT ;  /* 0x0000006b5400720c */ /* 0x080fe20003f26270 */
[----:B------:R-:W-:Y:S01]  /*1a70*/  FADD.FTZ R114, R19, R19 ;  /* 0x0000001313727221 */ /* 0x000fe20000010000 */
[----:B------:R-:W-:Y:S01]  /*1a80*/  ISETP.GE.AND P2, PT, R90, R107, PT ;  /* 0x0000006b5a00720c */ /* 0x000fe20003f46270 */
[----:B------:R-:W-:Y:S01]  /*1a90*/  FMUL.FTZ R112, R4, R101 ;  /* 0x0000006504707220 */ /* 0x000fe20000410000 */
[----:B------:R-:W-:Y:S01]  /*1aa0*/  ISETP.GE.AND P3, PT, R91, R107, PT ;  /* 0x0000006b5b00720c */ /* 0x000fe20003f66270 */
[----:B------:R-:W0:Y:S01]  /*1ab0*/  LDC.64 R44, c[0x0][0x440] ;  /* 0x00011000ff2c7b82 */ /* 0x000e220000000a00 */
        /* <DEDUP_REMOVED lines=26> */
.L_x_17712:
[----:B--2---:R-:W-:Y:S02]  /*1c60*/  MOV R2, R84 ;  /* 0x0000005400027202 */ /* 0x004fe40000000f00 */
[----:B------:R-:W-:Y:S02]  /*1c70*/  MOV R3, RZ ;  /* 0x000000ff00037202 */ /* 0x000fe40000000f00 */
[----:B------:R-:W-:Y:S02]  /*1c80*/  MOV R49, RZ ;  /* 0x000000ff00317202 */ /* 0x000fe40000000f00 */
[----:B0-----:R-:W-:Y:S01]  /*1c90*/  P2R R48, PR, RZ, 0x1 ;  /* 0x00000001ff307803 */ /* 0x001fe20000000000 */
[----:B---3--:R-:W-:Y:S01]  /*1ca0*/  IMAD.WIDE.U32 R2, R42, UR4, R2 ;  /* 0x000000042a027c25 */ /* 0x008fe2000f8e0002 */
[----:B------:R-:W-:Y:S02]  /*1cb0*/  ISETP.NE.AND P0, PT, R155, RZ, PT ;  /* 0x000000ff9b00720c */ /* 0x000fe40003f05270 */
[----:B------:R-:W-:Y:S01]  /*1cc0*/  ISETP.NE.AND P6, PT, R157, RZ, PT ;  /* 0x000000ff9d00720c */ /* 0x000fe20003fc5270 */
[----:B------:R-:W-:Y:S01]  /*1cd0*/  IMAD R3, R43, UR4, R3 ;  /* 0x000000042b037c24 */ /* 0x000fe2000f8e0203 */
[----:B------:R-:W-:-:S04]  /*1ce0*/  LEA R18, P5, R2, R69, 0x2 ;  /* 0x0000004502127211 */ /* 0x000fc800078a10ff */
[----:B------:R-:W-:Y:S02]  /*1cf0*/  LEA.HI.X R19, R2, R70, R3, 0x2, P5 ;  /* 0x0000004602137211 */ /* 0x000fe400028f1403 */
[----:B------:R-:W-:Y:S02]  /*1d00*/  MOV R2, R26 ;  /* 0x0000001a00027202 */ /* 0x000fe40000000f00 */
[----:B------:R-:W-:-:S03]  /*1d10*/  MOV R3, R63 ;  /* 0x0000003f00037202 */ /* 0x000fc60000000f00 */
[----:B--2---:R-:W-:-:S04]  /*1d20*/  IMAD.WIDE.U32 R2, R46, UR4, R2 ;  /* 0x000000042e027c25 */ /* 0x004fc8000f8e0002 */
[----:B------:R-:W-:Y:S01]  /*1d30*/  IMAD R3, R47, UR4, R3 ;  /* 0x000000042f037c24 */ /* 0x000fe2000f8e0203 */
[----:B0-----:R-:W-:-:S04]  /*1d40*/  LEA R32, P5, R2, R44, 0x3 ;  /* 0x0000002c02207211 */ /* 0x001fc800078a18ff */
[----:B------:R-:W-:Y:S02]  /*1d50*/  LEA.HI.X R33, R2, R45, R3, 0x3, P5 ;  /* 0x0000002d02217211 */ /* 0x000fe400028f1c03 */
[----:B------:R-:W-:Y:S02]  /*1d60*/  MOV R2, R24 ;  /* 0x0000001800027202 */ /* 0x000fe40000000f00 */
[----:B------:R-:W-:Y:S02]  /*1d70*/  MOV R3, R65 ;  /* 0x0000004100037202 */ /* 0x000fe40000000f00 */
[----:B------:R-:W-:Y:S01]  /*1d80*/  MOV R51, RZ ;  /* 0x000000ff00337202 */ /* 0x000fe20000000f00 */
[----:B------:R-:W2:Y:S01]  /*1d90*/  LDG.E.64 R32, desc[UR16][R32.64] ;  /* 0x0000001020207981 */ /* 0x000ea2000c1e1b00 */
[----:B------:R-:W-:-:S04]  /*1da0*/  IMAD.WIDE.U32 R2, R38, UR4, R2 ;  /* 0x0000000426027c25 */ /* 0x000fc8000f8e0002 */
        /* <DEDUP_REMOVED lines=8> */
[----:B------:R-:W3:Y:S04]  /*1e30*/  @!P0 LDG.E R3, desc[UR16][R18.64] ;  /* 0x0000001012038981 */ /* 0x000ee8000c1e1900 */
[----:B----4-:R-:W4:Y:S01]  /*1e40*/  @!P5 LDG.E R49, desc[UR16][R18.64+0x80] ;  /* 0x000080101231d981 */ /* 0x010f22000c1e1900 */
        /* <DEDUP_REMOVED lines=10> */
[----:B-1-3--:R1:W-:Y:S04]  /*1ef0*/  STS [R98], R3 ;  /* 0x0000000362007388 */ /* 0x00a3e80000000800 */
[----:B----4-:R-:W-:Y:S04]  /*1f00*/  STS [R98+0x84], R49 ;  /* 0x0000843162007388 */ /* 0x010fe80000000800 */
[----:B-----5:R3:W-:Y:S04]  /*1f10*/  STS [R98+0x18c], R119 ;  /* 0x00018c7762007388 */ /* 0x0207e80000000800 */
[----:B--2---:R-:W-:Y:S04]  /*1f20*/  STS [R98+0x210], R121 ;  /* 0x0002107962007388 */ /* 0x004fe80000000800 */
[----:B------:R2:W-:Y:S04]  /*1f30*/  STS [R98+0x294], R123 ;  /* 0x0002947b62007388 */ /* 0x0005e80000000800 */
[----:B------:R4:W-:Y:S04]  /*1f40*/  STS [R98+0x108], R51 ;  /* 0x0001083362007388 */ /* 0x0009e80000000800 */
[----:B------:R-:W-:Y:S04]  /*1f50*/  STS [R98+0x318], R125 ;  /* 0x0003187d62007388 */ /* 0x000fe80000000800 */
[----:B------:R5:W-:Y:S01]  /*1f60*/  STS [R98+0x39c], R127 ;  /* 0x00039c7f62007388 */ /* 0x000be20000000800 */
[----:B------:R-:W-:-:S03]  /*1f70*/  NOP ;  /* 0x0000000000007918 */ /* 0x000fc60000000000 */
[----:B------:R-:W5:Y:S01]  /*1f80*/  LDG.E.64 R16, desc[UR16][R16.64] ;  /* 0x0000001010107981 */ /* 0x000f62000c1e1b00 */
[CC--:B------:R-:W-:Y:S01]  /*1f90*/  FMUL.FTZ R2, R33.reuse, R101.reuse ;  /* 0x0000006521027220 */ /* 0x0c0fe20000410000 */
[-C--:B------:R-:W-:Y:S01]  /*1fa0*/  FMUL.FTZ R19, R33, R104.reuse ;  /* 0x0000006821137220 */ /* 0x080fe20000410000 */
[----:B------:R-:W-:Y:S01]  /*1fb0*/  ISETP.NE.AND P0, PT, R48, RZ, PT ;  /* 0x000000ff3000720c */ /* 0x000fe20003f05270 */
[----:B------:R-:W-:Y:S01]  /*1fc0*/  UMOV UR6, 0x400 ;  /* 0x0000040000067882 */ /* 0x000fe20000000000 */
[----:B------:R-:W-:Y:S01]  /*1fd0*/  FMUL.RZ R118, R2, 0.15915493667125701904 ;  /* 0x3e22f98302767820 */ /* 0x000fe2000040c000 */
[----:B------:R-:W-:Y:S01]  /*1fe0*/  FMUL.FTZ R2, R32, 1.4426950216293334961 ;  /* 0x3fb8aa3b20027820 */ /* 0x000fe20000410000 */
[----:B------:R-:W-:Y:S01]  /*1ff0*/  FMUL.RZ R120, R19, 0.15915493667125701904 ;  /* 0x3e22f98313787820 */ /* 0x000fe2000040c000 */
[----:B------:R-:W-:Y:S01]  /*2000*/  ISETP.NE.AND P5, PT, R58, RZ, PT ;  /* 0x000000ff3a00720c */ /* 0x000fe20003fa5270 */
[----:B------:R0:W4:Y:S01]  /*2010*/  LDS R121, [R117+0xc] ;  /* 0x00000c0075797984 */ /* 0x0001220000000800 */
[C---:B-1----:R-:W-:Y:S01]  /*2020*/  FMUL.FTZ R3, R2.reuse, R101 ;  /* 0x0000006502037220 */ /* 0x042fe20000410000 */
[C---:B------:R-:W-:Y:S01]  /*2030*/  FMUL.FTZ R19, R2.reuse, R104 ;  /* 0x0000006802137220 */ /* 0x040fe20000410000 */
[CC--:B------:R-:W-:Y:S01]  /*2040*/  FMUL.FTZ R50, R2.reuse, R103.reuse ;  /* 0x0000006702327220 */ /* 0x0c0fe20000410000 */
[-C--:B---3--:R-:W-:Y:S01]  /*2050*/  FMUL.FTZ R119, R2, R102.reuse ;  /* 0x0000006602777220 */ /* 0x088fe20000410000 */
[C---:B------:R-:W-:Y:S01]  /*2060*/  FMUL.FTZ R2, R33.reuse, R103 ;  /* 0x0000006721027220 */ /* 0x040fe20000410000 */
[----:B------:R-:W-:Y:S01]  /*2070*/  MUFU.COS R48, R118 ;  /* 0x0000007600307308 */ /* 0x000fe20000000000 */
[----:B------:R-:W-:Y:S01]  /*2080*/  ISETP.NE.AND P6, PT, R58, 0x1f, PT ;  /* 0x0000001f3a00780c */ /* 0x000fe20003fc5270 */
[----:B------:R1:W3:Y:S01]  /*2090*/  LDS R122, [R117+0x10] ;  /* 0x00001000757a7984 */ /* 0x0002e20000000800 */
[----:B--2---:R-:W-:Y:S01]  /*20a0*/  FMUL.RZ R123, R2, 0.15915493667125701904 ;  /* 0x3e22f983027b7820 */ /* 0x004fe2000040c000 */
[----:B------:R-:W-:-:S02]  /*20b0*/  FMUL.FTZ R2, R33, R102 ;  /* 0x0000006621027220 */ /* 0x000fc40000410000 */
[----:B------:R1:W2:Y:S02]  /*20c0*/  LDS R124, [R117+0x18] ;  /* 0x00001800757c7984 */ /* 0x0002a40000000800 */
[----:B------:R-:W1:Y:S01]  /*20d0*/  MUFU.EX2 R3, R3 ;  /* 0x0000000300037308 */ /* 0x000e620000000800 */
[----:B------:R-:W-:Y:S01]  /*20e0*/  FMUL.RZ R132, R2, 0.15915493667125701904 ;  /* 0x3e22f98302847820 */ /* 0x000fe2000040c000 */
[----:B------:R0:W1:Y:S06]  /*20f0*/  LDS R125, [R117+0x1c] ;  /* 0x00001c00757d7984 */ /* 0x00006c0000000800 */
[----:B------:R0:W5:Y:S01]  /*2100*/  MUFU.SIN R18, R118 ;  /* 0x0000007600127308 */ /* 0x0001620000000400 */
[----:B------:R-:W-:Y:S01]  /*2110*/  IADD3 R2, PT, PT, R154, UR4, RZ ;  /* 0x000000049a027c10 */ /* 0x000fe2000fffe0ff */
[----:B0-----:R-:W-:-:S06]  /*2120*/  ULEA UR6, UR7, UR6, 0x18 ;  /* 0x0000000607067291 */ /* 0x001fcc000f8ec0ff */
[----:B------:R0:W-:Y:S01]  /*2130*/  MUFU.EX2 R134, R119 ;  /* 0x0000007700867308 */ /* 0x0001e20000000800 */
[----:B------:R0:W1:Y:S07]  /*2140*/  LDS R118, [R117] ;  /* 0x0000000075767984 */ /* 0x00006e0000000800 */
[----:B------:R-:W3:Y:S01]  /*2150*/  MUFU.COS R131, R132 ;  /* 0x0000008400837308 */ /* 0x000ee20000000000 */
[----:B0-----:R0:W0:Y:S07]  /*2160*/  LDS R119, [R117+0x4] ;  /* 0x0000040075777984 */ /* 0x00102e0000000800 */
[----:B----4-:R-:W-:Y:S08]  /*2170*/  MUFU.COS R51, R120 ;  /* 0x0000007800337308 */ /* 0x010ff00000000000 */
[----:B------:R4:W2:Y:S08]  /*2180*/  MUFU.EX2 R128, R19 ;  /* 0x0000001300807308 */ /* 0x0008b00000000800 */
[----:B------:R-:W-:Y:S01]  /*2190*/  MUFU.EX2 R50, R50 ;  /* 0x0000003200327308 */ /* 0x000fe20000000800 */
[----:B----4-:R-:W-:-:S07]  /*21a0*/  SEL R19, R2, R73, !P5 ;  /* 0x0000004902137207 */ /* 0x010fce0006800000 */
[----:B------:R-:W4:Y:S08]  /*21b0*/  MUFU.SIN R129, R123 ;  /* 0x0000007b00817308 */ /* 0x000f300000000400 */
[----:B------:R-:W0:Y:S01]  /*21c0*/  MUFU.SIN R133, R132 ;  /* 0x0000008400857308 */ /* 0x000e220000000400 */
[----:B-1----:R-:W-:-:S07]  /*21d0*/  FMUL.FTZ R2, R3, R48 ;  /* 0x0000003003027220 */ /* 0x002fce0000410000 */
[----:B------:R1:W0:Y:S08]  /*21e0*/  MUFU.SIN R49, R120 ;  /* 0x0000007800317308 */ /* 0x0002300000000400 */
[----:B-----5:R5:W0:Y:S01]  /*21f0*/  MUFU.COS R127, R123 ;  /* 0x0000007b007f7308 */ /* 0x020a220000000000 */
[----:B------:R-:W-:Y:S01]  /*2200*/  FMUL.FTZ R3, R3, R18 ;  /* 0x0000001203037220 */ /* 0x000fe20000410000 */
[----:B------:R-:W-:Y:S01]  /*2210*/  LEA R19, R19, UR6, 0x3 ;  /* 0x0000000613137c11 */ /* 0x000fe2000f8e18ff */
[----:B-1----:R1:W1:Y:S01]  /*2220*/  LDS R120, [R117+0x8] ;  /* 0x0000080075787984 */ /* 0x0022620000000800 */
[----:B------:R-:W-:Y:S01]  /*2230*/  BSSY.RECONVERGENT B0, `(.L_x_17679) ;  /* 0x000001c000007945 */ /* 0x000fe20003800200 */
[----:B---3--:R-:W-:-:S02]  /*2240*/  FMUL.FTZ R131, R134, R131 ;  /* 0x0000008386837220 */ /* 0x008fc40000410000 */
[----:B-----5:R3:W1:Y:S01]  /*2250*/  LDS R123, [R117+0x14] ;  /* 0x00001400757b7984 */ /* 0x0206620000000800 */
[----:B--2---:R-:W-:-:S03]  /*2260*/  FMUL.FTZ R126, R128, R51 ;  /* 0x00000033807e7220 */ /* 0x004fc60000410000 */
[----:B------:R3:W-:Y:S01]  /*2270*/  STS.64 [R19+0xc90], R2 ;  /* 0x000c900213007388 */ /* 0x0007e20000000a00 */
[----:B----4-:R-:W-:Y:S01]  /*2280*/  FMUL.FTZ R130, R50, R129 ;  /* 0x0000008132827220 */ /* 0x010fe20000410000 */
[----:B0-----:R-:W-:Y:S01]  /*2290*/  FMUL.FTZ R134, R134, R133 ;  /* 0x0000008586867220 */ /* 0x001fe20000410000 */
[----:B------:R-:W-:Y:S01]  /*22a0*/  FMUL.FTZ R128, R128, R49 ;  /* 0x0000003180807220 */ /* 0x000fe20000410000 */
[----:B------:R-:W-:Y:S01]  /*22b0*/  FMUL.FTZ R127, R50, R127 ;  /* 0x0000007f327f7220 */ /* 0x000fe20000410000 */
[-C--:B------:R-:W-:Y:S01]  /*22c0*/  FMUL.FTZ R132, R0, R16.reuse ;  /* 0x0000001000847220 */ /* 0x080fe20000410000 */
        /* <DEDUP_REMOVED lines=8> */
[----:B-1-3--:R-:W-:Y:S05]  /*2350*/  @P6 BRA `(.L_x_17680) ;  /* 0x0000000000206947 */ /* 0x00afea0003800000 */
        /* <DEDUP_REMOVED lines=8> */
.L_x_17680:
[----:B------:R0:W1:Y:S02]  /*23e0*/  LDS.64 R50, [R71+UR5+0x1c98] ;  /* 0x001c980547327984 */ /* 0x0000640008000a00 */
.L_x_17681:
[----:B------:R-:W-:Y:S05]  /*23f0*/  BSYNC.RECONVERGENT B0 ;  /* 0x0000000000007941 */ /* 0x000fea0003800200 */
.L_x_17679:
[----:B--2---:R-:W-:-:S04]  /*2400*/  IMAD.WIDE.U32 R16, R36, UR4, R34 ;  /* 0x0000000424107c25 */ /* 0x004fc8000f8e0022 */
[-C--:B------:R-:W-:Y:S01]  /*2410*/  FMUL.FTZ R143, R118, R101.reuse ;  /* 0x00000065768f7220 */ /* 0x080fe20000410000 */
[----:B------:R-:W-:Y:S01]  /*2420*/  FMUL.FTZ R141, R119, R101 ;  /* 0x00000065778d7220 */ /* 0x000fe20000410000 */
[-C--:B------:R-:W-:Y:S01]  /*2430*/  FMUL.FTZ R140, R121, R104.reuse ;  /* 0x00000068798c7220 */ /* 0x080fe20000410000 */
        /* <DEDUP_REMOVED lines=8> */
[-C--:B------:R-:W-:Y:S01]  /*24c0*/  FMUL.FTZ R145, R122, R103.reuse ;  /* 0x000000677a917220 */ /* 0x080fe20000410000 */
[----:B------:R-:W-:Y:S01]  /*24d0*/  FMUL.FTZ R147, R123, R103 ;  /* 0x000000677b937220 */ /* 0x000fe20000410000 */
[C---:B------:R-:W-:Y:S01]  /*24e0*/  FFMA.FTZ R18, R126.reuse, R141, R17 ;  /* 0x0000008d7e127223 */ /* 0x040fe20000010011 */
[----:B------:R-:W-:Y:S01]  /*24f0*/  FFMA.FTZ R17, R126, R143, -R16 ;  /* 0x0000008f7e117223 */ /* 0x000fe20000010810 */
[----:B------:R-:W-:-:S02]  /*2500*/  ISETP.GE.AND P6, PT, R100, 0x1, PT ;  /* 0x000000016400780c */ /* 0x000fc40003fc6270 */
[C---:B------:R-:W-:Y:S01]  /*2510*/  FFMA.FTZ R18, R5.reuse, R140, R18 ;  /* 0x0000008c05127223 */ /* 0x040fe20000010012 */
[----:B------:R-:W-:-:S03]  /*2520*/  FFMA.FTZ R17, R5, R142, R17 ;  /* 0x0000008e05117223 */ /* 0x000fc60000010011 */
[C---:B------:R-:W-:Y:S01]  /*2530*/  FMUL.FTZ R16, R130.reuse, R18 ;  /* 0x0000001282107220 */ /* 0x040fe20000410000 */
[----:B------:R-:W-:-:S03]  /*2540*/  FMUL.FTZ R19, R130, R17 ;  /* 0x0000001182137220 */ /* 0x000fc60000410000 */
[C---:B------:R-:W-:Y:S01]  /*2550*/  FFMA.FTZ R17, R127.reuse, R17, -R16 ;  /* 0x000000117f117223 */ /* 0x040fe20000010810 */
[----:B------:R-:W-:Y:S01]  /*2560*/  FFMA.FTZ R18, R127, R18, R19 ;  /* 0x000000127f127223 */ /* 0x000fe20000010013 */
[-C--:B------:R-:W-:Y:S02]  /*2570*/  FMUL.FTZ R16, R2, R128.reuse ;  /* 0x0000008002107220 */ /* 0x080fe40000410000 */
[C---:B------:R-:W-:Y:S01]  /*2580*/  FFMA.FTZ R19, R6.reuse, R145, R17 ;  /* 0x0000009106137223 */ /* 0x040fe20000010011 */
[C---:B------:R-:W-:Y:S01]  /*2590*/  FMUL.FTZ R17, R3.reuse, R128 ;  /* 0x0000008003117220 */ /* 0x040fe20000410000 */
[----:B------:R-:W-:Y:S01]  /*25a0*/  FFMA.FTZ R144, R6, R147, R18 ;  /* 0x0000009306907223 */ /* 0x000fe20000010012 */
[-C--:B------:R-:W-:Y:S01]  /*25b0*/  FFMA.FTZ R16, R3, R126.reuse, R16 ;  /* 0x0000007e03107223 */ /* 0x080fe20000010010 */
[----:B------:R-:W-:Y:S01]  /*25c0*/  FMUL.FTZ R146, R134, R19 ;  /* 0x0000001386927220 */ /* 0x000fe20000410000 */
[----:B------:R-:W-:Y:S02]  /*25d0*/  FFMA.FTZ R17, R2, R126, -R17 ;  /* 0x0000007e02117223 */ /* 0x000fe40000010811 */
[----:B------:R-:W-:Y:S01]  /*25e0*/  FMUL.FTZ R18, R130, R16 ;  /* 0x0000001082127220 */ /* 0x000fe20000410000 */
[-C--:B------:R-:W-:Y:S01]  /*25f0*/  FFMA.FTZ R150, R131, R144.reuse, R146 ;  /* 0x0000009083967223 */ /* 0x080fe20000010092 */
[----:B------:R-:W-:Y:S01]  /*2600*/  FMUL.FTZ R146, R134, R144 ;  /* 0x0000009086927220 */ /* 0x000fe20000410000 */
[-C--:B------:R-:W-:Y:S01]  /*2610*/  FMUL.FTZ R144, R125, R102.reuse ;  /* 0x000000667d907220 */ /* 0x080fe20000410000 */
[-C--:B------:R-:W-:Y:S01]  /*2620*/  FMUL.FTZ R148, R130, R17.reuse ;  /* 0x0000001182947220 */ /* 0x080fe20000410000 */
[----:B------:R-:W-:Y:S01]  /*2630*/  FFMA.FTZ R18, R127, R17, -R18 ;  /* 0x000000117f127223 */ /* 0x000fe20000010812 */
[----:B------:R-:W-:Y:S01]  /*2640*/  FFMA.FTZ R19, R131, R19, -R146 ;  /* 0x0000001383137223 */ /* 0x000fe20000010892 */
[----:B------:R-:W-:Y:S01]  /*2650*/  FMUL.FTZ R146, R124, R102 ;  /* 0x000000667c927220 */ /* 0x000fe20000410000 */
[----:B------:R-:W-:Y:S01]  /*2660*/  FFMA.FTZ R158, R7, R144, R150 ;  /* 0x00000090079e7223 */ /* 0x000fe20000010096 */
[----:B------:R-:W-:Y:S01]  /*2670*/  FFMA.FTZ R148, R127, R16, R148 ;  /* 0x000000107f947223 */ /* 0x000fe20000010094 */
[----:B------:R-:W-:Y:S01]  /*2680*/  FMUL.FTZ R16, R134, R18 ;  /* 0x0000001286107220 */ /* 0x000fe20000410000 */
[----:B------:R-:W-:-:S02]  /*2690*/  FFMA.FTZ R152, R7, R146, R19 ;  /* 0x0000009207987223 */ /* 0x000fc40000010013 */
[----:B------:R-:W2:Y:S01]  /*26a0*/  SHFL.UP PT, R149, R158, 0x1, RZ ;  /* 0x042000009e957989 */ /* 0x000ea200000e00ff */
[CC--:B------:R-:W-:Y:S01]  /*26b0*/  FFMA.FTZ R151, R131.reuse, R148.reuse, R16 ;  /* 0x0000009483977223 */ /* 0x0c0fe20000010010 */
[----:B------:R-:W-:Y:S02]  /*26c0*/  FMUL.FTZ R148, R134, R148 ;  /* 0x0000009486947220 */ /* 0x000fe40000410000 */
[----:B------:R-:W4:Y:S02]  /*26d0*/  SHFL.UP PT, R19, R152, 0x1, RZ ;  /* 0x0420000098137989 */ /* 0x000f2400000e00ff */
[----:B------:R-:W-:Y:S02]  /*26e0*/  FFMA.FTZ R150, R131, R18, -R148 ;  /* 0x0000001283967223 */ /* 0x000fe40000010894 */
        /* <DEDUP_REMOVED lines=66> */
[CC--:B----4-:R-:W-:Y:S01]  /*2b10*/  FMUL.FTZ R19, R151.reuse, R17.reuse ;  /* 0x0000001197137220 */ /* 0x0d0fe20000410000 */
[----:B------:R-:W-:Y:S01]  /*2b20*/  FMUL.FTZ R18, R150, R17 ;  /* 0x0000001196127220 */ /* 0x000fe20000410000 */
        /* <DEDUP_REMOVED lines=24> */
[-C--:B------:R-:W-:Y:S02]  /*2cb0*/  FMUL.FTZ R150, R134, R139.reuse ;  /* 0x0000008b86967220 */ /* 0x080fe40000410000 */
[----:B------:R-:W-:Y:S01]  /*2cc0*/  @P5 FADD.FTZ R149, R152, R159 ;  /* 0x0000009f98955221 */ /* 0x000fe20000010000 */
[-C--:B------:R-:W-:Y:S01]  /*2cd0*/  FMUL.FTZ R152, R134, R138.reuse ;  /* 0x0000008a86987220 */ /* 0x080fe20000410000 */
[C---:B------:R-:W-:Y:S01]  /*2ce0*/  FFMA.FTZ R151, R131.reuse, R138, R150 ;  /* 0x0000008a83977223 */ /* 0x040fe20000010096 */
[----:B------:R-:W-:Y:S01]  /*2cf0*/  @P5 FADD.FTZ R148, R158, R161 ;  /* 0x000000a19e945221 */ /* 0x000fe20000010000 */
[----:B------:R-:W-:Y:S01]  /*2d00*/  ISETP.GE.AND P5, PT, R72, UR8, PT ;  /* 0x0000000848007c0c */ /* 0x000fe2000bfa6270 */
[C---:B------:R-:W-:Y:S01]  /*2d10*/  FFMA.FTZ R152, R131.reuse, R139, -R152 ;  /* 0x0000008b83987223 */ /* 0x040fe20000010898 */
[----:B------:R-:W-:Y:S01]  /*2d20*/  FADD.FTZ R158, R136, R151 ;  /* 0x00000097889e7221 */ /* 0x000fe20000010000 */
[-C--:B-1-3--:R-:W-:Y:S01]  /*2d30*/  FMUL.FTZ R151, R131, R51.reuse ;  /* 0x0000003383977220 */ /* 0x08afe20000410000 */
[----:B------:R-:W-:Y:S01]  /*2d40*/  ISETP.NE.OR P5, PT, R58, RZ, P5 ;  /* 0x000000ff3a00720c */ /* 0x000fe20002fa5670 */
[----:B------:R-:W-:Y:S01]  /*2d50*/  FADD.FTZ R152, R137, R152 ;  /* 0x0000009889987221 */ /* 0x000fe20000010000 */
[----:B------:R-:W-:Y:S01]  /*2d60*/  FMUL.FTZ R150, R134, R51 ;  /* 0x0000003386967220 */ /* 0x000fe20000410000 */
[----:B------:R-:W-:Y:S01]  /*2d70*/  FMUL.FTZ R160, R130, R158 ;  /* 0x0000009e82a07220 */ /* 0x000fe20000410000 */
[----:B------:R-:W-:Y:S01]  /*2d80*/  FFMA.FTZ R151, -R134, R50, -R151 ;  /* 0x0000003286977223 */ /* 0x000fe20000010997 */
[----:B------:R-:W-:Y:S01]  /*2d90*/  FMUL.FTZ R159, R130, R152 ;  /* 0x00000098829f7220 */ /* 0x000fe20000410000 */
[----:B------:R-:W-:Y:S01]  /*2da0*/  FFMA.FTZ R150, R131, R50, -R150 ;  /* 0x0000003283967223 */ /* 0x000fe20000010896 */
[----:B------:R-:W-:-:S02]  /*2db0*/  FFMA.FTZ R160, R127, R152, -R160 ;  /* 0x000000987fa07223 */ /* 0x000fc400000108a0 */
[----:B------:R-:W-:Y:S01]  /*2dc0*/  FFMA.FTZ R158, R127, R158, R159 ;  /* 0x0000009e7f9e7223 */ /* 0x000fe2000001009f */
        /* <DEDUP_REMOVED lines=14> */
[C---:B------:R-:W-:Y:S01]  /*2eb0*/  FFMA.FTZ R160, R126.reuse, R151, -R150 ;  /* 0x000000977ea07223 */ /* 0x040fe20000010896 */
[----:B------:R-:W-:Y:S01]  /*2ec0*/  FFMA.FTZ R152, R126, R159, R152 ;  /* 0x0000009f7e987223 */ /* 0x000fe20000010098 */
        /* <DEDUP_REMOVED lines=17> */
.L_x_17683:
[----:B------:R-:W-:Y:S05]  /*2fe0*/  BSYNC.RECONVERGENT B0 ;  /* 0x0000000000007941 */ /* 0x000fea0003800200 */
.L_x_17682:
[----:B------:R-:W-:Y:S01]  /*2ff0*/  ISETP.GT.U32.AND P5, PT, R153, 0x1d, PT ;  /* 0x0000001d9900780c */ /* 0x000fe20003fa4070 */
[----:B---3--:R3:W1:Y:S01]  /*3000*/  SHFL.DOWN PT, R162, R152, 0x2, 0x1f ;  /* 0x08401f0098a27f89 */ /* 0x00866200000e0000 */
[----:B------:R-:W-:Y:S03]  /*3010*/  BSSY.RECONVERGENT B0, `(.L_x_17684) ;  /* 0x000000f000007945 */ /* 0x000fe60003800200 */
[----:B--2---:R3:W2:Y:S04]  /*3020*/  SHFL.DOWN PT, R161, R160, 0x2, 0x1f ;  /* 0x08401f00a0a17f89 */ /* 0x0046a800000e0000 */
[----:B----4-:R3:W4:Y:S04]  /*3030*/  SHFL.DOWN PT, R164, R151, 0x2, 0x1f ;  /* 0x08401f0097a47f89 */ /* 0x01072800000e0000 */
[----:B0-----:R3:W0:Y:S01]  /*3040*/  SHFL.DOWN PT, R165, R150, 0x2, 0x1f ;  /* 0x08401f0096a57f89 */ /* 0x00162200000e0000 */
[----:B------:R-:W-:Y:S05]  /*3050*/  @P5 BRA `(.L_x_17685) ;  /* 0x0000000000285947 */ /* 0x000fea0003800000 */
[-C--:B0-----:R-:W-:Y:S01]  /*3060*/  FMUL.FTZ R163, R160, R165.reuse ;  /* 0x000000a5a0a37220 */ /* 0x081fe20000410000 */
[----:B------:R-:W-:Y:S01]  /*3070*/  FMUL.FTZ R165, R152, R165 ;  /* 0x000000a598a57220 */ /* 0x000fe20000410000 */
[-C--:B--2---:R-:W-:Y:S01]  /*3080*/  FMUL.FTZ R159, R160, R161.reuse ;  /* 0x000000a1a09f7220 */ /* 0x084fe20000410000 */
[C---:B------:R-:W-:Y:S01]  /*3090*/  FMUL.FTZ R161, R152.reuse, R161 ;  /* 0x000000a198a17220 */ /* 0x040fe20000410000 */
[-C--:B----4-:R-:W-:Y:S01]  /*30a0*/  FFMA.FTZ R158, R152, R164.reuse, -R163 ;  /* 0x000000a4989e7223 */ /* 0x090fe200000108a3 */
[----:B------:R-:W-:Y:S01]  /*30b0*/  FFMA.FTZ R165, R160, R164, R165 ;  /* 0x000000a4a0a57223 */ /* 0x000fe200000100a5 */
[-C--:B-1-3--:R-:W-:Y:S01]  /*30c0*/  FFMA.FTZ R152, R152, R162.reuse, -R159 ;  /* 0x000000a298987223 */ /* 0x08afe2000001089f */
[----:B------:R-:W-:Y:S01]  /*30d0*/  FFMA.FTZ R160, R160, R162, R161 ;  /* 0x000000a2a0a07223 */ /* 0x000fe200000100a1 */
[----:B------:R-:W-:Y:S01]  /*30e0*/  FADD.FTZ R151, R151, R158 ;  /* 0x0000009e97977221 */ /* 0x000fe20000010000 */
[----:B------:R-:W-:-:S07]  /*30f0*/  FADD.FTZ R150, R150, R165 ;  /* 0x000000a596967221 */ /* 0x000fce0000010000 */
.L_x_17685:
[----:B------:R-:W-:Y:S05]  /*3100*/  BSYNC.RECONVERGENT B0 ;  /* 0x0000000000007941 */ /* 0x000fea0003800200 */
.L_x_17684:
        /* <DEDUP_REMOVED lines=13> */
[-C--:B---3--:R-:W-:Y:S01]  /*31e0*/  FFMA.FTZ R152, R152, R162.reuse, -R159 ;  /* 0x000000a298987223 */ /* 0x088fe2000001089f */
[----:B--2---:R-:W-:Y:S01]  /*31f0*/  FFMA.FTZ R160, R160, R162, R161 ;  /* 0x000000a2a0a07223 */ /* 0x004fe200000100a1 */
[----:B------:R-:W-:Y:S01]  /*3200*/  FADD.FTZ R151, R151, R158 ;  /* 0x0000009e97977221 */ /* 0x000fe20000010000 */
[----:B------:R-:W-:-:S07]  /*3210*/  FADD.FTZ R150, R150, R165 ;  /* 0x000000a596967221 */ /* 0x000fce0000010000 */
.L_x_17687:
[----:B------:R-:W-:Y:S05]  /*3220*/  BSYNC.RECONVERGENT B0 ;  /* 0x0000000000007941 */ /* 0x000fea0003800200 */
.L_x_17686:
        /* <DEDUP_REMOVED lines=15> */
[----:B----4-:R-:W-:Y:S01]  /*3320*/  FADD.FTZ R151, R151, R158 ;  /* 0x0000009e97977221 */ /* 0x010fe20000010000 */
[----:B------:R-:W-:-:S07]  /*3330*/  FADD.FTZ R150, R150, R165 ;  /* 0x000000a596967221 */ /* 0x000fce0000010000 */
.L_x_17689:
[----:B------:R-:W-:Y:S05]  /*3340*/  BSYNC.RECONVERGENT B0 ;  /* 0x0000000000007941 */ /* 0x000fea0003800200 */
.L_x_17688:
        /* <DEDUP_REMOVED lines=17> */
.L_x_17691:
[----:B------:R-:W-:Y:S05]  /*3460*/  BSYNC.RECONVERGENT B0 ;  /* 0x0000000000007941 */ /* 0x000fea0003800200 */
.L_x_17690:
[----:B------:R-:W-:Y:S01]  /*3470*/  SHFL.DOWN PT, R163, R160, 0x1, 0x1f ;  /* 0x08201f00a0a37f89 */ /* 0x000fe200000e0000 */
[----:B------:R-:W-:Y:S01]  /*3480*/  ISETP.NE.AND P5, PT, R58, 0x1f, PT ;  /* 0x0000001f3a00780c */ /* 0x000fe20003fa5270 */
[----:B------:R-:W-:Y:S02]  /*3490*/  BSSY.RECONVERGENT B0, `(.L_x_17692) ;  /* 0x000008f000007945 */ /* 0x000fe40003800200 */
[----:B-1----:R-:W1:Y:S04]  /*34a0*/  SHFL.IDX PT, R162, R19, RZ, 0x1f ;  /* 0x00001fff13a27589 */ /* 0x002e6800000e0000 */
[----:B------:R-:W5:Y:S04]  /*34b0*/  SHFL.DOWN PT, R159, R152, 0x1, 0x1f ;  /* 0x08201f00989f7f89 */ /* 0x000f6800000e0000 */
[----:B------:R-:W4:Y:S04]  /*34c0*/  SHFL.IDX PT, R161, R18, RZ, 0x1f ;  /* 0x00001fff12a17589 */ /* 0x000f2800000e0000 */
[----:B0-----:R-:W0:Y:S04]  /*34d0*/  SHFL.DOWN PT, R165, R151, 0x1, 0x1f ;  /* 0x08201f0097a57f89 */ /* 0x001e2800000e0000 */
[----:B------:R-:W0:Y:S04]  /*34e0*/  SHFL.DOWN PT, R167, R150, 0x1, 0x1f ;  /* 0x08201f0096a77f89 */ /* 0x000e2800000e0000 */
[----:B--23--:R-:W2:Y:S01]  /*34f0*/  SHFL.IDX PT, R160, R160, RZ, 0x1f ;  /* 0x00001fffa0a07589 */ /* 0x00cea200000e0000 */
[----:B-1----:R-:W-:-:S03]  /*3500*/  @P5 FMUL.FTZ R158, R163, R162 ;  /* 0x000000a2a39e5220 */ /* 0x002fc60000410000 */
[----:B------:R-:W1:Y:S01]  /*3510*/  SHFL.IDX PT, R152, R152, RZ, 0x1f ;  /* 0x00001fff98987589 */ /* 0x000e6200000e0000 */
[----:B-----5:R-:W-:-:S03]  /*3520*/  @P5 FMUL.FTZ R164, R159, R162 ;  /* 0x000000a29fa45220 */ /* 0x020fc60000410000 */
[----:B----4-:R-:W3:Y:S01]  /*3530*/  SHFL.IDX PT, R151, R151, RZ, 0x1f ;  /* 0x00001fff97977589 */ /* 0x010ee200000e0000 */
[-C--:B------:R-:W-:Y:S01]  /*3540*/  @P5 FFMA.FTZ R158, R159, R161.reuse, -R158 ;  /* 0x000000a19f9e5223 */ /* 0x080fe2000001089e */
[-C--:B------:R-:W-:Y:S01]  /*3550*/  FMUL.FTZ R159, R3, R148.reuse ;  /* 0x00000094039f7220 */ /* 0x080fe20000410000 */
[----:B------:R-:W-:Y:S01]  /*3560*/  @P5 FFMA.FTZ R164, R163, R161, R164 ;  /* 0x000000a1a3a45223 */ /* 0x000fe200000100a4 */
[-C--:B------:R-:W-:Y:S01]  /*3570*/  FMUL.FTZ R3, R3, R149.reuse ;  /* 0x0000009503037220 */ /* 0x080fe20000410000 */
[----:B0-----:R-:W-:Y:S01]  /*3580*/  @P5 FADD.FTZ R161, R165, R158 ;  /* 0x0000009ea5a15221 */ /* 0x001fe20000010000 */
[C---:B------:R-:W-:Y:S01]  /*3590*/  FFMA.FTZ R158, R2.reuse, R149, -R159 ;  /* 0x00000095029e7223 */ /* 0x040fe2000001089f */
[----:B------:R-:W0:Y:S01]  /*35a0*/  SHFL.IDX PT, R150, R150, RZ, 0x1f ;  /* 0x00001fff96967589 */ /* 0x000e2200000e0000 */
[----:B------:R-:W-:Y:S01]  /*35b0*/  FFMA.FTZ R2, R2, R148, R3 ;  /* 0x0000009402027223 */ /* 0x000fe20000010003 */
[----:B------:R-:W-:Y:S01]  /*35c0*/  @P5 FADD.FTZ R162, R167, R164 ;  /* 0x000000a4a7a25221 */ /* 0x000fe20000010000 */
[----:B------:R-:W-:Y:S01]  /*35d0*/  FADD.FTZ R3, R143, R158 ;  /* 0x0000009e8f037221 */ /* 0x000fe20000010000 */
[----:B------:R-:W-:Y:S01]  /*35e0*/  ISETP.NE.AND P5, PT, R58, RZ, PT ;  /* 0x000000ff3a00720c */ /* 0x000fe20003fa5270 */
[----:B------:R-:W-:Y:S01]  /*35f0*/  FADD.FTZ R159, R141, R2 ;  /* 0x000000028d9f7221 */ /* 0x000fe20000010000 */
[----:B------:R-:W-:Y:S01]  /*3600*/  FMUL.FTZ R158, R162, R51 ;  /* 0x00000033a29e7220 */ /* 0x000fe20000410000 */
[----:B------:R-:W-:-:S02]  /*3610*/  FMUL.FTZ R141, R128, R3 ;  /* 0x00000003808d7220 */ /* 0x000fc40000410000 */
[-C--:B------:R-:W-:Y:S02]  /*3620*/  FMUL.FTZ R2, R128, R159.reuse ;  /* 0x0000009f80027220 */ /* 0x080fe40000410000 */
[C---:B------:R-:W-:Y:S01]  /*3630*/  FFMA.FTZ R148, R126.reuse, R159, R141 ;  /* 0x0000009f7e947223 */ /* 0x040fe2000001008d */
[C---:B------:R-:W-:Y:S01]  /*3640*/  FMUL.FTZ R141, R161.reuse, R51 ;  /* 0x00000033a18d7220 */ /* 0x040fe20000410000 */
[----:B------:R-:W-:Y:S01]  /*3650*/  FFMA.FTZ R51, R126, R3, -R2 ;  /* 0x000000037e337223 */ /* 0x000fe20000010802 */
[----:B------:R-:W-:Y:S01]  /*3660*/  FFMA.FTZ R161, R161, R50, R158 ;  /* 0x00000032a1a17223 */ /* 0x000fe2000001009e */
[C---:B------:R-:W-:Y:S01]  /*3670*/  FFMA.FTZ R148, R5.reuse, R140, R148 ;  /* 0x0000008c05947223 */ /* 0x040fe20000010094 */
[----:B------:R-:W-:Y:S01]  /*3680*/  FFMA.FTZ R162, R162, R50, -R141 ;  /* 0x00000032a2a27223 */ /* 0x000fe2000001088d */
        /* <DEDUP_REMOVED lines=13> */
[----:B------:R-:W-:Y:S01]  /*3760*/  FADD.FTZ R2, R137, R140 ;  /* 0x0000008c89027221 */ /* 0x000fe20000010000 */
[----:B------:R-:W-:Y:S01]  /*3770*/  FMUL.FTZ R147, R51, R102 ;  /* 0x0000006633937220 */ /* 0x000fe20000410000 */
[----:B------:R-:W-:Y:S01]  /*3780*/  FADD.FTZ R136, R136, R143 ;  /* 0x0000008f88887221 */ /* 0x000fe20000010000 */
        /* <DEDUP_REMOVED lines=8> */
[C---:B--2---:R-:W-:Y:S01]  /*3810*/  FMUL.FTZ R131, R160.reuse, R19 ;  /* 0x00000013a0837220 */ /* 0x044fe20000410000 */
[----:B------:R-:W-:Y:S01]  /*3820*/  FADD.FTZ R133, R133, R130 ;  /* 0x0000008285857221 */ /* 0x000fe20000010000 */
[----:B------:R-:W-:Y:S01]  /*3830*/  FFMA.FTZ R163, R7, R146, R50 ;  /* 0x0000009207a37223 */ /* 0x000fe20000010032 */
[----:B------:R-:W-:Y:S01]  /*3840*/  FADD.FTZ R135, R135, R138 ;  /* 0x0000008a87877221 */ /* 0x000fe20000010000 */
[----:B------:R-:W-:Y:S01]  /*3850*/  FMUL.FTZ R127, R160, R17 ;  /* 0x00000011a07f7220 */ /* 0x000fe20000410000 */
[-C--:B-1----:R-:W-:Y:S01]  /*3860*/  FFMA.FTZ R50, R152, R18.reuse, -R131 ;  /* 0x0000001298327223 */ /* 0x082fe20000010883 */
[----:B------:R-:W-:Y:S01]  /*3870*/  FMUL.FTZ R18, R160, R18 ;  /* 0x00000012a0127220 */ /* 0x000fe20000410000 */
[----:B------:R-:W-:Y:S01]  /*3880*/  FMUL.FTZ R137, R128, R135 ;  /* 0x0000008780897220 */ /* 0x000fe20000410000 */
[-C--:B------:R-:W-:Y:S01]  /*3890*/  FMUL.FTZ R160, R160, R16.reuse ;  /* 0x00000010a0a07220 */ /* 0x080fe20000410000 */
[----:B------:R-:W-:Y:S01]  /*38a0*/  FFMA.FTZ R16, R152, R16, -R127 ;  /* 0x0000001098107223 */ /* 0x000fe2000001087f */
[-C--:B------:R-:W-:Y:S01]  /*38b0*/  FMUL.FTZ R127, R128, R133.reuse ;  /* 0x00000085807f7220 */ /* 0x080fe20000410000 */
[----:B------:R-:W-:Y:S01]  /*38c0*/  FFMA.FTZ R137, R126, R133, R137 ;  /* 0x000000857e897223 */ /* 0x000fe20000010089 */
[C---:B------:R-:W-:Y:S01]  /*38d0*/  FFMA.FTZ R19, R152.reuse, R19, R18 ;  /* 0x0000001398137223 */ /* 0x040fe20000010012 */
[----:B------:R-:W-:Y:S01]  /*38e0*/  FFMA.FTZ R17, R152, R17, R160 ;  /* 0x0000001198117223 */ /* 0x000fe200000100a0 */
[----:B------:R-:W-:Y:S01]  /*38f0*/  FFMA.FTZ R126, R126, R135, -R127 ;  /* 0x000000877e7e7223 */ /* 0x000fe2000001087f */
[----:B------:R-:W-:Y:S01]  /*3900*/  FADD.FTZ R132, R132, R137 ;  /* 0x0000008984847221 */ /* 0x000fe20000010000 */
[----:B---3--:R-:W-:Y:S01]  /*3910*/  FADD.FTZ R18, R151, R50 ;  /* 0x0000003297127221 */ /* 0x008fe20000010000 */
[----:B0-----:R-:W-:Y:S01]  /*3920*/  FADD.FTZ R19, R150, R19 ;  /* 0x0000001396137221 */ /* 0x001fe20000010000 */
[-C--:B------:R-:W-:Y:S01]  /*3930*/  FMUL.FTZ R137, R133, R104.reuse ;  /* 0x0000006885897220 */ /* 0x080fe20000410000 */
[----:B------:R-:W-:Y:S01]  /*3940*/  FMUL.FTZ R131, R132, R101 ;  /* 0x0000006584837220 */ /* 0x000fe20000410000 */
[----:B------:R-:W-:Y:S01]  /*3950*/  FADD.FTZ R146, R129, R126 ;  /* 0x0000007e81927221 */ /* 0x000fe20000010000 */
[----:B------:R-:W-:Y:S01]  /*3960*/  FFMA.FTZ R128, R0, -R159, RZ ;  /* 0x8000009f00807223 */ /* 0x000fe200000100ff */
[----:B------:R0:W-:Y:S01]  /*3970*/  @!P5 STS.128 [UR7+0x1d90], R16 ;  /* 0x001d9010ff00d988 */ /* 0x0001e20008000c07 */
[----:B------:R-:W-:Y:S01]  /*3980*/  FMUL.FTZ R130, R4, R131 ;  /* 0x0000008304827220 */ /* 0x000fe20000410000 */
[----:B------:R-:W-:Y:S01]  /*3990*/  FFMA.FTZ R50, R0, R3, RZ ;  /* 0x0000000300327223 */ /* 0x000fe200000100ff */
[----:B------:R-:W-:Y:S01]  /*39a0*/  FMUL.FTZ R127, R146, R101 ;  /* 0x00000065927f7220 */ /* 0x000fe20000410000 */
[----:B------:R-:W-:Y:S01]  /*39b0*/  FMUL.FTZ R141, R135, R104 ;  /* 0x00000068878d7220 */ /* 0x000fe20000410000 */
[----:B------:R-:W-:Y:S01]  /*39c0*/  FMUL.FTZ R149, R139, R102 ;  /* 0x000000668b957220 */ /* 0x000fe20000410000 */
[-C--:B------:R-:W-:Y:S01]  /*39d0*/  FMUL.FTZ R143, R136, R103.reuse ;  /* 0x00000067888f7220 */ /* 0x080fe20000410000 */
[----:B------:R-:W-:Y:S01]  /*39e0*/  FMUL.FTZ R145, R2, R103 ;  /* 0x0000006702917220 */ /* 0x000fe20000410000 */
[----:B------:R1:W-:Y:S01]  /*39f0*/  STS [R85+0x420], R130 ;  /* 0x0004208255007388 */ /* 0x0003e20000000800 */
[----:B------:R-:W-:Y:S01]  /*3a00*/  FFMA.FTZ R129, R105, -R148, R128 ;  /* 0x8000009469817223 */ /* 0x000fe20000010080 */
[----:B------:R-:W-:Y:S01]  /*3a10*/  FFMA.FTZ R128, R111, -R120, R142 ;  /* 0x800000786f807223 */ /* 0x000fe2000001008e */
[----:B------:R-:W-:Y:S01]  /*3a20*/  FMUL.FTZ R126, R4, R127 ;  /* 0x0000007f047e7220 */ /* 0x000fe20000410000 */
[C---:B------:R-:W-:Y:S01]  /*3a30*/  FMUL.FTZ R138, R6.reuse, R145 ;  /* 0x00000091068a7220 */ /* 0x040fe20000410000 */
[----:B------:R-:W-:Y:S01]  /*3a40*/  FFMA.FTZ R144, R7, R144, R134 ;  /* 0x0000009007907223 */ /* 0x000fe20000010086 */
[----:B0-----:R-:W-:Y:S01]  /*3a50*/  FMUL.FTZ R16, R5, R137 ;  /* 0x0000008905107220 */ /* 0x001fe20000410000 */
[----:B------:R-:W-:Y:S01]  /*3a60*/  FFMA.FTZ R17, R105, R142, R50 ;  /* 0x0000008e69117223 */ /* 0x000fe20000010032 */
[----:B------:R-:W-:Y:S01]  /*3a70*/  FMUL.FTZ R18, R5, R141 ;  /* 0x0000008d05127220 */ /* 0x000fe20000410000 */
[----:B------:R-:W-:Y:S01]  /*3a80*/  FMUL.FTZ R142, R7, R149 ;  /* 0x00000095078e7220 */ /* 0x000fe20000410000 */
[----:B-1----:R-:W-:Y:S01]  /*3a90*/  FMUL.FTZ R130, R6, R143 ;  /* 0x0000008f06827220 */ /* 0x002fe20000410000 */
[----:B------:R0:W-:Y:S01]  /*3aa0*/  STS [R87+0x8], R16 ;  /* 0x0000081057007388 */ /* 0x0001e20000000800 */
[C---:B------:R-:W-:Y:S01]  /*3ab0*/  FFMA.FTZ R50, -R112.reuse, R119, R159 ;  /* 0x0000007770327223 */ /* 0x040fe2000001019f */
[----:B------:R-:W-:Y:S01]  /*3ac0*/  FFMA.FTZ R134, -R111, R121, R148 ;  /* 0x000000796f867223 */ /* 0x000fe20000010194 */
[----:B------:R-:W-:Y:S01]  /*3ad0*/  FFMA.FTZ R3, R112, -R118, R3 ;  /* 0x8000007670037223 */ /* 0x000fe20000010003 */
[----:B------:R1:W-:Y:S01]  /*3ae0*/  STS [R87+0x4], R126 ;  /* 0x0000047e57007388 */ /* 0x0003e20000000800 */
[----:B------:R-:W-:Y:S01]  /*3af0*/  FFMA.FTZ R140, -R109, R125, R144 ;  /* 0x0000007d6d8c7223 */ /* 0x000fe20000010190 */
[----:B------:R-:W-:Y:S01]  /*3b00*/  FMUL.FTZ R19, R134, R141 ;  /* 0x0000008d86137220 */ /* 0x000fe20000410000 */
[----:B------:R-:W-:Y:S01]  /*3b10*/  FFMA.FTZ R17, R106, R161, R17 ;  /* 0x000000a16a117223 */ /* 0x000fe20000010011 */
[----:B------:R2:W-:Y:S01]  /*3b20*/  STS [R87+0xc], R18 ;  /* 0x00000c1257007388 */ /* 0x0005e20000000800 */
[----:B------:R-:W-:Y:S01]  /*3b30*/  FMUL.FTZ R151, R140, R149 ;  /* 0x000000958c977220 */ /* 0x000fe20000410000 */
[----:B0-----:R-:W-:Y:S01]  /*3b40*/  FMUL.FTZ R16, R7, R147 ;  /* 0x0000009307107220 */ /* 0x001fe20000410000 */
[-C--:B------:R-:W-:Y:S01]  /*3b50*/  FFMA.FTZ R19, R128, R137.reuse, R19 ;  /* 0x0000008980137223 */ /* 0x080fe20000010013 */
[----:B------:R0:W-:Y:S01]  /*3b60*/  STS [R87+0x10], R130 ;  /* 0x0000108257007388 */ /* 0x0001e20000000800 */
[----:B------:R-:W-:Y:S01]  /*3b70*/  FMUL.FTZ R137, R134, R137 ;  /* 0x0000008986897220 */ /* 0x000fe20000410000 */
[----:B-1----:R-:W-:Y:S01]  /*3b80*/  FFMA.FTZ R126, R110, -R122, R161 ;  /* 0x8000007a6e7e7223 */ /* 0x002fe200000100a1 */
[----:B------:R-:W-:Y:S01]  /*3b90*/  FFMA.FTZ R129, R106, -R158, R129 ;  /* 0x8000009e6a817223 */ /* 0x000fe20000010081 */
[----:B------:R1:W-:Y:S01]  /*3ba0*/  STS [R87+0x14], R138 ;  /* 0x0000148a57007388 */ /* 0x0003e20000000800 */
[----:B------:R-:W-:Y:S01]  /*3bb0*/  FFMA.FTZ R137, R128, R141, -R137 ;  /* 0x0000008d80897223 */ /* 0x000fe20000010889 */
[----:B--2---:R-:W-:-:S02]  /*3bc0*/  FMUL.FTZ R18, R50, R131 ;  /* 0x0000008332127220 */ /* 0x004fc40000410000 */
[----:B------:R2:W-:Y:S01]  /*3bd0*/  STS [R87+0x18], R16 ;  /* 0x0000181057007388 */ /* 0x0005e20000000800 */
[----:B0-----:R-:W-:Y:S01]  /*3be0*/  FFMA.FTZ R130, -R110, R123, R158 ;  /* 0x0000007b6e827223 */ /* 0x001fe2000001019e */
[----:B------:R-:W-:Y:S02]  /*3bf0*/  FFMA.FTZ R18, R3, R127, -R18 ;  /* 0x0000007f03127223 */ /* 0x000fe40000010812 */
[----:B------:R0:W-:Y:S01]  /*3c00*/  STS [R87+0x1c], R142 ;  /* 0x00001c8e57007388 */ /* 0x0001e20000000800 */
[----:B------:R-:W-:Y:S01]  /*3c10*/  FMUL.FTZ R141, R130, R145 ;  /* 0x00000091828d7220 */ /* 0x000fe20000410000 */
[----:B-1----:R-:W-:Y:S01]  /*3c20*/  FFMA.FTZ R138, R109, -R124, R163 ;  /* 0x8000007c6d8a7223 */ /* 0x002fe200000100a3 */
[----:B------:R-:W-:Y:S01]  /*3c30*/  BAR.SYNC.DEFER_BLOCKING 0x0 ;  /* 0x0000000000007b1d */ /* 0x000fe20000010000 */
[----:B------:R-:W-:Y:S01]  /*3c40*/  FADD.FTZ R18, RZ, R18 ;  /* 0x00000012ff127221 */ /* 0x000fe20000010000 */
[----:B--2---:R-:W-:Y:S01]  /*3c50*/  FMUL.FTZ R16, R50, R127 ;  /* 0x0000007f32107220 */ /* 0x004fe20000410000 */
[-C--:B------:R-:W-:Y:S01]  /*3c60*/  FFMA.FTZ R141, R126, R143.reuse, R141 ;  /* 0x0000008f7e8d7223 */ /* 0x080fe2000001008d */
[----:B------:R-:W-:Y:S01]  /*3c70*/  FMUL.FTZ R143, R130, R143 ;  /* 0x0000008f828f7220 */ /* 0x000fe20000410000 */
[----:B------:R-:W-:Y:S01]  /*3c80*/  FFMA.FTZ R151, R138, R147, R151 ;  /* 0x000000938a977223 */ /* 0x000fe20000010097 */
[----:B------:R-:W-:Y:S01]  /*3c90*/  FFMA.FTZ R16, R3, R131, R16 ;  /* 0x0000008303107223 */ /* 0x000fe20000010010 */
[----:B------:R-:W-:Y:S01]  /*3ca0*/  LEA R131, R108, -R115, 0x1 ;  /* 0x800000736c837211 */ /* 0x000fe200078e08ff */
[----:B------:R-:W-:Y:S01]  /*3cb0*/  FMUL.FTZ R147, R140, R147 ;  /* 0x000000938c937220 */ /* 0x000fe20000410000 */
[----:B------:R-:W-:Y:S01]  /*3cc0*/  FFMA.FTZ R143, R126, R145, -R143 ;  /* 0x000000917e8f7223 */ /* 0x000fe2000001088f */
[----:B------:R-:W-:Y:S01]  /*3cd0*/  FADD.FTZ R16, RZ, R16 ;  /* 0x00000010ff107221 */ /* 0x000fe20000010000 */
[----:B------:R-:W-:Y:S01]  /*3ce0*/  ISETP.GE.AND P6, PT, R131, 0x1, PT ;  /* 0x000000018300780c */ /* 0x000fe20003fc6270 */
[----:B------:R-:W-:Y:S01]  /*3cf0*/  FADD.FTZ R18, R18, R137 ;  /* 0x0000008912127221 */ /* 0x000fe20000010000 */
[----:B0-----:R-:W-:Y:S01]  /*3d00*/  FFMA.FTZ R142, R138, R149, -R147 ;  /* 0x000000958a8e7223 */ /* 0x001fe20000010893 */
[----:B------:R-:W-:-:S02]  /*3d10*/  FADD.FTZ R16, R16, R19 ;  /* 0x0000001310107221 */ /* 0x000fc40000010000 */
[----:B------:R-:W-:Y:S02]  /*3d20*/  FADD.FTZ R143, R18, R143 ;  /* 0x0000008f128f7221 */ /* 0x000fe40000010000 */
[----:B------:R-:W-:Y:S01]  /*3d30*/  FADD.FTZ R16, R16, R141 ;  /* 0x0000008d10107221 */ /* 0x000fe20000010000 */
[----:B------:R0:W1:Y:S05]  /*3d40*/  LDS R159, [R75+0x4a0] ;  /* 0x0004a0004b9f7984 */ /* 0x00006a0000000800 */
[----:B------:R-:W-:Y:S05]  /*3d50*/  @!P6 BRA `(.L_x_17693) ;  /* 0x000000000008e947 */ /* 0x000fea0003800000 */
[----:B------:R-:W2:Y:S04]  /*3d60*/  LDS R19, [R74+0x420] ;  /* 0x000420004a137984 */ /* 0x000ea80000000800 */
[----:B--2---:R2:W-:Y:S02]  /*3d70*/  REDG.E.ADD.F32.FTZ.RN.STRONG.GPU desc[UR16][R48.64], R19 ;  /* 0x00000013300079a6 */ /* 0x0045e4000c12f310 */
.L_x_17693:
[----:B------:R-:W-:Y:S05]  /*3d80*/  BSYNC.RECONVERGENT B0 ;  /* 0x0000000000007941 */ /* 0x000fea0003800200 */
.L_x_17692:
[----:B------:R-:W-:Y:S01]  /*3d90*/  ISETP.GE.AND P6, PT, R131, 0x21, PT ;  /* 0x000000218300780c */ /* 0x000fe20003fc6270 */
[----:B------:R-:W-:-:S12]  /*3da0*/  BSSY.RECONVERGENT B0, `(.L_x_17694) ;  /* 0x0000003000007945 */ /* 0x000fd80003800200 */
[----:B------:R-:W-:Y:S05]  /*3db0*/  @!P6 BRA `(.L_x_17695) ;  /* 0x000000000004e947 */ /* 0x000fea0003800000 */
[----:B-1----:R3:W-:Y:S02]  /*3dc0*/  REDG.E.ADD.F32.FTZ.RN.STRONG.GPU desc[UR16][R48.64+0x80], R159 ;  /* 0x0000809f300079a6 */ /* 0x0027e4000c12f310 */
.L_x_17695:
[----:B------:R-:W-:Y:S05]  /*3dd0*/  BSYNC.RECONVERGENT B0 ;  /* 0x0000000000007941 */ /* 0x000fea0003800200 */
.L_x_17694:
[----:B--2---:R2:W4:Y:S01]  /*3de0*/  LDS R19, [R76+0x520] ;  /* 0x000520004c137984 */ /* 0x0045220000000800 */
[----:B------:R-:W-:Y:S01]  /*3df0*/  ISETP.GE.AND P6, PT, R131, 0x41, PT ;  /* 0x000000418300780c */ /* 0x000fe20003fc6270 */
[----:B------:R-:W-:-:S12]  /*3e00*/  BSSY.RECONVERGENT B0, `(.L_x_17696) ;  /* 0x0000003000007945 */ /* 0x000fd80003800200 */
[----:B--2---:R-:W-:Y:S05]  /*3e10*/  @!P6 BRA `(.L_x_17697) ;  /* 0x000000000004e947 */ /* 0x004fea0003800000 */
[----:B----4-:R2:W-:Y:S02]  /*3e20*/  REDG.E.ADD.F32.FTZ.RN.STRONG.GPU desc[UR16][R48.64+0x100], R19 ;  /* 0x00010013300079a6 */ /* 0x0105e4000c12f310 */
.L_x_17697:
[----:B------:R-:W-:Y:S05]  /*3e30*/  BSYNC.RECONVERGENT B0 ;  /* 0x0000000000007941 */ /* 0x000fea0003800200 */
.L_x_17696:
[----:B--2-4-:R2:W4:Y:S01]  /*3e40*/  LDS R19, [R77+0x5a0] ;  /* 0x0005a0004d137984 */ /* 0x0145220000000800 */
[----:B------:R-:W-:Y:S01]  /*3e50*/  ISETP.GE.AND P6, PT, R131, 0x61, PT ;  /* 0x000000618300780c */ /* 0x000fe20003fc6270 */
[----:B------:R-:W-:-:S12]  /*3e60*/  BSSY.RECONVERGENT B0, `(.L_x_17698) ;  /* 0x0000003000007945 */ /* 0x000fd80003800200 */
[----:B--2---:R-:W-:Y:S05]  /*3e70*/  @!P6 BRA `(.L_x_17699) ;  /* 0x000000000004e947 */ /* 0x004fea0003800000 */
[----:B----4-:R2:W-:Y:S02]  /*3e80*/  REDG.E.ADD.F32.FTZ.RN.STRONG.GPU desc[UR16][R48.64+0x180], R19 ;  /* 0x00018013300079a6 */ /* 0x0105e4000c12f310 */
.L_x_17699:
[----:B------:R-:W-:Y:S05]  /*3e90*/  BSYNC.RECONVERGENT B0 ;  /* 0x0000000000007941 */ /* 0x000fea0003800200 */
.L_x_17698:
[----:B--2-4-:R2:W4:Y:S01]  /*3ea0*/  LDS R19, [R79+0x620] ;  /* 0x000620004f137984 */ /* 0x0145220000000800 */
[----:B------:R-:W-:Y:S01]  /*3eb0*/  ISETP.GE.AND P6, PT, R131, 0x81, PT ;  /* 0x000000818300780c */ /* 0x000fe20003fc6270 */
[----:B------:R-:W-:-:S12]  /*3ec0*/  BSSY.RECONVERGENT B0, `(.L_x_17700) ;  /* 0x0000003000007945 */ /* 0x000fd80003800200 */
[----:B--2---:R-:W-:Y:S05]  /*3ed0*/  @!P6 BRA `(.L_x_17701) ;  /* 0x000000000004e947 */ /* 0x004fea0003800000 */
[----:B----4-:R2:W-:Y:S02]  /*3ee0*/  REDG.E.ADD.F32.FTZ.RN.STRONG.GPU desc[UR16][R48.64+0x200], R19 ;  /* 0x00020013300079a6 */ /* 0x0105e4000c12f310 */
.L_x_17701:
[----:B------:R-:W-:Y:S05]  /*3ef0*/  BSYNC.RECONVERGENT B0 ;  /* 0x0000000000007941 */ /* 0x000fea0003800200 */
.L_x_17700:
[----:B--2-4-:R2:W4:Y:S01]  /*3f00*/  LDS R19, [R80+0x6a0] ;  /* 0x0006a00050137984 */ /* 0x0145220000000800 */
[----:B------:R-:W-:Y:S01]  /*3f10*/  ISETP.GE.AND P6, PT, R131, 0xa1, PT ;  /* 0x000000a18300780c */ /* 0x000fe20003fc6270 */
[----:B------:R-:W-:-:S12]  /*3f20*/  BSSY.RECONVERGENT B0, `(.L_x_17702) ;  /* 0x0000003000007945 */ /* 0x000fd80003800200 */
[----:B--2---:R-:W-:Y:S05]  /*3f30*/  @!P6 BRA `(.L_x_17703) ;  /* 0x000000000004e947 */ /* 0x004fea0003800000 */
[----:B----4-:R2:W-:Y:S02]  /*3f40*/  REDG.E.ADD.F32.FTZ.RN.STRONG.GPU desc[UR16][R48.64+0x280], R19 ;  /* 0x00028013300079a6 */ /* 0x0105e4000c12f310 */
.L_x_17703:
[----:B------:R-:W-:Y:S05]  /*3f50*/  BSYNC.RECONVERGENT B0 ;  /* 0x0000000000007941 */ /* 0x000fea0003800200 */
.L_x_17702:
[----:B--2-4-:R2:W4:Y:S01]  /*3f60*/  LDS R19, [R81+0x720] ;  /* 0x0007200051137984 */ /* 0x0145220000000800 */
[----:B------:R-:W-:Y:S01]  /*3f70*/  ISETP.GE.AND P6, PT, R131, 0xc1, PT ;  /* 0x000000c18300780c */ /* 0x000fe20003fc6270 */
[----:B------:R-:W-:-:S12]  /*3f80*/  BSSY.RECONVERGENT B0, `(.L_x_17704) ;  /* 0x0000003000007945 */ /* 0x000fd80003800200 */
[----:B--2---:R-:W-:Y:S05]  /*3f90*/  @!P6 BRA `(.L_x_17705) ;  /* 0x000000000004e947 */ /* 0x004fea0003800000 */
[----:B----4-:R2:W-:Y:S02]  /*3fa0*/  REDG.E.ADD.F32.FTZ.RN.STRONG.GPU desc[UR16][R48.64+0x300], R19 ;  /* 0x00030013300079a6 */ /* 0x0105e4000c12f310 */
.L_x_17705:
[----:B------:R-:W-:Y:S05]  /*3fb0*/  BSYNC.RECONVERGENT B0 ;  /* 0x0000000000007941 */ /* 0x000fea0003800200 */
.L_x_17704:
[----:B------:R0:W0:Y:S01]  /*3fc0*/  LDS R127, [R83+0x7a0] ;  /* 0x0007a000537f7984 */ /* 0x0000220000000800 */
[----:B------:R-:W-:Y:S01]  /*3fd0*/  ISETP.GE.AND P6, PT, R131, 0xe1, PT ;  /* 0x000000e18300780c */ /* 0x000fe20003fc6270 */
[----:B------:R-:W-:Y:S01]  /*3fe0*/  BSSY.RECONVERGENT B0, `(.L_x_17706) ;  /* 0x0000007000007945 */ /* 0x000fe20003800200 */
[C---:B------:R-:W-:Y:S01]  /*3ff0*/  FFMA.FTZ R18, R114.reuse, R163, R17 ;  /* 0x000000a372127223 */ /* 0x040fe20000010011 */
[----:B--2-4-:R-:W-:Y:S01]  /*4000*/  FFMA.FTZ R19, R114, -R144, R129 ;  /* 0x8000009072137223 */ /* 0x014fe20000010081 */
[----:B------:R-:W-:Y:S01]  /*4010*/  FADD.FTZ R16, R16, R151 ;  /* 0x0000009710107221 */ /* 0x000fe20000010000 */
[----:B------:R-:W-:-:S08]  /*4020*/  FADD.FTZ R17, R143, R142 ;  /* 0x0000008e8f117221 */ /* 0x000fd00000010000 */
[----:B------:R-:W-:Y:S05]  /*4030*/  @!P6 BRA `(.L_x_17707) ;  /* 0x000000000004e947 */ /* 0x000fea0003800000 */
[----:B0-----:R2:W-:Y:S02]  /*4040*/  REDG.E.ADD.F32.FTZ.RN.STRONG.GPU desc[UR16][R48.64+0x380], R127 ;  /* 0x0003807f300079a6 */ /* 0x0015e4000c12f310 */
.L_x_17707:
[----:B------:R-:W-:Y:S05]  /*4050*/  BSYNC.RECONVERGENT B0 ;  /* 0x0000000000007941 */ /* 0x000fea0003800200 */
.L_x_17706:
[----:B--23--:R-:W2:Y:S01]  /*4060*/  SHFL.DOWN PT, R49, R16, 0x1, 0x1f ;  /* 0x08201f0010317f89 */ /* 0x00cea200000e0000 */
[----:B------:R-:W-:Y:S01]  /*4070*/  ISETP.GT.AND P6, PT, R100, 0x1e, PT ;  /* 0x0000001e6400780c */ /* 0x000fe20003fc4270 */
[----:B------:R-:W-:Y:S01]  /*4080*/  FMUL.FTZ R125, R125, R139 ;  /* 0x0000008b7d7d7220 */ /* 0x000fe20000410000 */
[----:B------:R-:W-:Y:S01]  /*4090*/  FMUL.FTZ R123, R123, R2 ;  /* 0x000000027b7b7220 */ /* 0x000fe20000410000 */
[----:B------:R-:W3:Y:S01]  /*40a0*/  SHFL.DOWN PT, R48, R17, 0x1, 0x1f ;  /* 0x08201f0011307f89 */ /* 0x000ee200000e0000 */
[----:B------:R-:W-:Y:S01]  /*40b0*/  BSSY.RECONVERGENT B0, `(.L_x_17708) ;  /* 0x0000047000007945 */ /* 0x000fe20003800200 */
[----:B------:R-:W-:Y:S01]  /*40c0*/  FFMA.FTZ R124, R124, R51, R125 ;  /* 0x000000337c7c7223 */ /* 0x000fe2000001007d */
[----:B------:R-:W-:Y:S01]  /*40d0*/  FMUL.FTZ R121, R121, R135 ;  /* 0x0000008779797220 */ /* 0x000fe20000410000 */
[----:B0-----:R-:W0:Y:S01]  /*40e0*/  SHFL.DOWN PT, R127, R18, 0x1, 0x1f ;  /* 0x08201f00127f7f89 */ /* 0x001e2200000e0000 */
[----:B------:R-:W-:-:S03]  /*40f0*/  FMUL.FTZ R119, R119, R146 ;  /* 0x0000009277777220 */ /* 0x000fc60000410000 */
[----:B------:R-:W4:Y:S02]  /*4100*/  SHFL.DOWN PT, R142, R19, 0x1, 0x1f ;  /* 0x08201f00138e7f89 */ /* 0x000f2400000e0000 */
[----:B--2---:R-:W-:Y:S01]  /*4110*/  @!P6 FADD.FTZ R16, R16, R49 ;  /* 0x000000311010e221 */ /* 0x004fe20000010000 */
[----:B---3--:R-:W-:-:S04]  /*4120*/  @!P6 FADD.FTZ R17, R17, R48 ;  /* 0x000000301111e221 */ /* 0x008fc80000010000 */
[----:B------:R-:W2:Y:S01]  /*4130*/  SHFL.DOWN PT, R49, R16, 0x2, 0x1f ;  /* 0x08401f0010317f89 */ /* 0x000ea200000e0000 */
[----:B0-----:R-:W-:-:S03]  /*4140*/  @!P6 FADD.FTZ R18, R18, R127 ;  /* 0x0000007f1212e221 */ /* 0x001fc60000010000 */
[----:B------:R-:W0:Y:S01]  /*4150*/  SHFL.DOWN PT, R48, R17, 0x2, 0x1f ;  /* 0x08401f0011307f89 */ /* 0x000e2200000e0000 */
[----:B----4-:R-:W-:Y:S01]  /*4160*/  @!P6 FADD.FTZ R19, R19, R142 ;  /* 0x0000008e1313e221 */ /* 0x010fe20000010000 */
[----:B------:R-:W-:Y:S02]  /*4170*/  ISETP.GT.AND P6, PT, R100, 0x1d, PT ;  /* 0x0000001d6400780c */ /* 0x000fe40003fc4270 */
[----:B------:R-:W3:Y:S04]  /*4180*/  SHFL.DOWN PT, R127, R18, 0x2, 0x1f ;  /* 0x08401f00127f7f89 */ /* 0x000ee800000e0000 */
[----:B------:R-:W4:Y:S07]  /*4190*/  SHFL.DOWN PT, R142, R19, 0x2, 0x1f ;  /* 0x08401f00138e7f89 */ /* 0x000f2e00000e0000 */
[----:B--2---:R-:W-:Y:S01]  /*41a0*/  @!P6 FADD.FTZ R16, R16, R49 ;  /* 0x000000311010e221 */ /* 0x004fe20000010000 */
[----:B0-----:R-:W-:-:S04]  /*41b0*/  @!P6 FADD.FTZ R17, R17, R48 ;  /* 0x000000301111e221 */ /* 0x001fc80000010000 */
[----:B------:R-:W0:Y:S04]  /*41c0*/  SHFL.DOWN PT, R49, R16, 0x4, 0x1f ;  /* 0x08801f0010317f89 */ /* 0x000e2800000e0000 */
[----:B------:R-:W2:Y:S01]  /*41d0*/  SHFL.DOWN PT, R48, R17, 0x4, 0x1f ;  /* 0x08801f0011307f89 */ /* 0x000ea200000e0000 */
[----:B---3--:R-:W-:Y:S01]  /*41e0*/  @!P6 FADD.FTZ R18, R18, R127 ;  /* 0x0000007f1212e221 */ /* 0x008fe20000010000 */
[----:B----4-:R-:W-:Y:S01]  /*41f0*/  @!P6 FADD.FTZ R19, R19, R142 ;  /* 0x0000008e1313e221 */ /* 0x010fe20000010000 */
[----:B------:R-:W-:-:S03]  /*4200*/  ISETP.GT.AND P6, PT, R100, 0x1b, PT ;  /* 0x0000001b6400780c */ /* 0x000fc60003fc4270 */
[----:B------:R-:W3:Y:S04]  /*4210*/  SHFL.DOWN PT, R127, R18, 0x4, 0x1f ;  /* 0x08801f00127f7f89 */ /* 0x000ee800000e0000 */
[----:B------:R-:W4:Y:S06]  /*4220*/  SHFL.DOWN PT, R142, R19, 0x4, 0x1f ;  /* 0x08801f00138e7f89 */ /* 0x000f2c00000e0000 */
[----:B0-----:R-:W-:Y:S01]  /*4230*/  @!P6 FADD.FTZ R16, R16, R49 ;  /* 0x000000311010e221 */ /* 0x001fe20000010000 */
[----:B--2---:R-:W-:-:S04]  /*4240*/  @!P6 FADD.FTZ R17, R17, R48 ;  /* 0x000000301111e221 */ /* 0x004fc80000010000 */
        /* <DEDUP_REMOVED lines=8> */
[----:B------:R-:W-:Y:S01]  /*42d0*/  FMUL.FTZ R49, R33, R51 ;  /* 0x0000003321317220 */ /* 0x000fe20000410000 */
[----:B--2---:R-:W-:Y:S01]  /*42e0*/  @!P6 FADD.FTZ R17, R17, R48 ;  /* 0x000000301111e221 */ /* 0x004fe20000010000 */
[----:B------:R-:W-:-:S02]  /*42f0*/  FMUL.FTZ R48, R33, R139 ;  /* 0x0000008b21307220 */ /* 0x000fc40000410000 */
[C---:B------:R-:W-:Y:S01]  /*4300*/  FFMA.FTZ R139, R32.reuse, R139, -R49 ;  /* 0x0000008b208b7223 */ /* 0x040fe20000010831 */
[C---:B------:R-:W-:Y:S01]  /*4310*/  FMUL.FTZ R49, R33.reuse, R136 ;  /* 0x0000008821317220 */ /* 0x040fe20000410000 */
[C---:B------:R-:W-:Y:S01]  /*4320*/  FFMA.FTZ R125, R32.reuse, R51, R48 ;  /* 0x00000033207d7223 */ /* 0x040fe20000010030 */
[C---:B------:R-:W-:Y:S02]  /*4330*/  FMUL.FTZ R48, R33.reuse, R133 ;  /* 0x0000008521307220 */ /* 0x040fe40000410000 */
[-C--:B------:R-:W-:Y:S01]  /*4340*/  FFMA.FTZ R51, R32, R2.reuse, -R49 ;  /* 0x0000000220337223 */ /* 0x080fe20000010831 */
[----:B------:R-:W-:Y:S01]  /*4350*/  FMUL.FTZ R49, R33, R2 ;  /* 0x0000000221317220 */ /* 0x000fe20000410000 */
[----:B---3--:R-:W-:Y:S01]  /*4360*/  @!P6 FADD.FTZ R18, R18, R127 ;  /* 0x0000007f1212e221 */ /* 0x008fe20000010000 */
[----:B------:R-:W-:Y:S01]  /*4370*/  FMUL.FTZ R139, R140, R139 ;  /* 0x0000008b8c8b7220 */ /* 0x000fe20000410000 */
[----:B------:R-:W-:Y:S01]  /*4380*/  FMUL.FTZ R127, R130, R51 ;  /* 0x00000033827f7220 */ /* 0x000fe20000410000 */
[----:B----4-:R-:W-:Y:S01]  /*4390*/  @!P6 FADD.FTZ R19, R19, R142 ;  /* 0x0000008e1313e221 */ /* 0x010fe20000010000 */
[CC--:B------:R-:W-:Y:S01]  /*43a0*/  FFMA.FTZ R51, R32.reuse, R136.reuse, R49 ;  /* 0x0000008820337223 */ /* 0x0c0fe20000010031 */
[----:B------:R-:W-:Y:S01]  /*43b0*/  FFMA.FTZ R49, R32, R135, -R48 ;  /* 0x0000008720317223 */ /* 0x000fe20000010830 */
[----:B------:R-:W-:Y:S01]  /*43c0*/  ISETP.GT.AND P6, PT, R100, 0xf, PT ;  /* 0x0000000f6400780c */ /* 0x000fe20003fc4270 */
[----:B------:R-:W-:Y:S01]  /*43d0*/  FFMA.FTZ R138, R138, R125, R139 ;  /* 0x0000007d8a8a7223 */ /* 0x000fe2000001008b */
[----:B------:R-:W-:Y:S01]  /*43e0*/  FFMA.FTZ R125, R122, R136, R123 ;  /* 0x000000887a7d7223 */ /* 0x000fe2000001007b */
[----:B------:R-:W-:Y:S01]  /*43f0*/  FMUL.FTZ R123, R134, R49 ;  /* 0x00000031867b7220 */ /* 0x000fe20000410000 */
[C---:B------:R-:W-:Y:S01]  /*4400*/  FMUL.FTZ R49, R33.reuse, R132 ;  /* 0x0000008421317220 */ /* 0x040fe20000410000 */
[C---:B------:R-:W-:Y:S01]  /*4410*/  FMUL.FTZ R2, R33.reuse, R135 ;  /* 0x0000008721027220 */ /* 0x040fe20000410000 */
[-C--:B------:R-:W-:Y:S01]  /*4420*/  FMUL.FTZ R33, R33, R146.reuse ;  /* 0x0000009221217220 */ /* 0x080fe20000410000 */
[----:B------:R-:W-:Y:S01]  /*4430*/  FFMA.FTZ R127, R126, R51, R127 ;  /* 0x000000337e7f7223 */ /* 0x000fe2000001007f */
[C---:B------:R-:W-:Y:S01]  /*4440*/  FFMA.FTZ R49, R32.reuse, R146, -R49 ;  /* 0x0000009220317223 */ /* 0x040fe20000010831 */
[C---:B------:R-:W-:Y:S01]  /*4450*/  FFMA.FTZ R51, R32.reuse, R133, R2 ;  /* 0x0000008520337223 */ /* 0x040fe20000010002 */
[----:B------:R-:W-:Y:S01]  /*4460*/  FFMA.FTZ R32, R32, R132, R33 ;  /* 0x0000008420207223 */ /* 0x000fe20000010021 */
[----:B------:R0:W2:Y:S04]  /*4470*/  SHFL.DOWN PT, R2, R17, 0x10, 0x1f ;  /* 0x0a001f0011027f89 */ /* 0x0000a800000e0000 */
[----:B------:R0:W3:Y:S04]  /*4480*/  SHFL.DOWN PT, R33, R16, 0x10, 0x1f ;  /* 0x0a001f0010217f89 */ /* 0x0000e800000e0000 */
[----:B------:R0:W4:Y:S04]  /*4490*/  SHFL.DOWN PT, R129, R18, 0x10, 0x1f ;  /* 0x0a001f0012817f89 */ /* 0x00012800000e0000 */
[----:B------:R0:W0:Y:S01]  /*44a0*/  SHFL.DOWN PT, R48, R19, 0x10, 0x1f ;  /* 0x0a001f0013307f89 */ /* 0x00002200000e0000 */
[----:B------:R-:W-:Y:S05]  /*44b0*/  @P6 BRA `(.L_x_17709) ;  /* 0x0000000000186947 */ /* 0x000fea0003800000 */
[----:B------:R-:W-:Y:S01]  /*44c0*/  ISETP.NE.AND P6, PT, R100, RZ, PT ;  /* 0x000000ff6400720c */ /* 0x000fe20003fc5270 */
[----:B0--3--:R-:W-:Y:S01]  /*44d0*/  FADD.FTZ R16, R16, R33 ;  /* 0x0000002110107221 */ /* 0x009fe20000010000 */
[----:B--2---:R-:W-:Y:S01]  /*44e0*/  FADD.FTZ R17, R17, R2 ;  /* 0x0000000211117221 */ /* 0x004fe20000010000 */
[----:B----4-:R-:W-:Y:S01]  /*44f0*/  FADD.FTZ R18, R18, R129 ;  /* 0x0000008112127221 */ /* 0x010fe20000010000 */
[----:B------:R-:W-:-:S09]  /*4500*/  FADD.FTZ R19, R19, R48 ;  /* 0x0000003013137221 */ /* 0x000fd20000010000 */
[----:B------:R0:W-:Y:S02]  /*4510*/  @!P6 STS.128 [UR6+0x850], R16 ;  /* 0x00085010ff00e988 */ /* 0x0001e40008000c06 */
.L_x_17709:
[----:B------:R-:W-:Y:S05]  /*4520*/  BSYNC.RECONVERGENT B0 ;  /* 0x0000000000007941 */ /* 0x000fea0003800200 */
.L_x_17708:
        /* <DEDUP_REMOVED lines=23> */
[----:B---3--:R-:W2:Y:S01]  /*46a0*/  @P5 LDS.64 R32, [UR7+0x2d90] ;  /* 0x002d9007ff205984 */ /* 0x008ea20008000a00 */
[----:B0-----:R-:W-:Y:S01]  /*46b0*/  @P5 FADD.FTZ R18, R18, R2 ;  /* 0x0000000212125221 */ /* 0x001fe20000010000 */
[----:B------:R-:W-:Y:S01]  /*46c0*/  @P5 FADD.FTZ R19, R19, R3 ;  /* 0x0000000313135221 */ /* 0x000fe20000010000 */
[----:B--2---:R-:W-:Y:S01]  /*46d0*/  @P5 FADD.FTZ R16, R16, R32 ;  /* 0x0000002010105221 */ /* 0x004fe20000010000 */
[----:B------:R-:W-:-:S03]  /*46e0*/  @P5 FADD.FTZ R17, R17, R33 ;  /* 0x0000002111115221 */ /* 0x000fc60000010000 */
[----:B------:R0:W-:Y:S04]  /*46f0*/  STS.64 [UR7+0x3590], R18 ;  /* 0x00359012ff007988 */ /* 0x0001e80008000a07 */
[----:B------:R0:W-:Y:S02]  /*4700*/  STS.64 [UR7+0x2d90], R16 ;  /* 0x002d9010ff007988 */ /* 0x0001e40008000a07 */
.L_x_17711:
[----:B------:R-:W-:Y:S05]  /*4710*/  BSYNC.RECONVERGENT B0 ;  /* 0x0000000000007941 */ /* 0x000fea0003800200 */
.L_x_17710:
[----:B------:R-:W-:-:S04]  /*4720*/  UIADD3 UR4, UPT, UPT, UR4, 0x1, URZ ;  /* 0x0000000104047890 */ /* 0x000fc8000fffe0ff */
[----:B------:R-:W-:-:S09]  /*4730*/  UISETP.GE.AND UP0, UPT, UR4, UR9, UPT ;  /* 0x000000090400728c */ /* 0x000fd2000bf06270 */
[----:B------:R-:W-:Y:S05]  /*4740*/  BRA.U !UP0, `(.L_x_17712) ;  /* 0xffffffd508447547 */ /* 0x000fea000b83ffff */
.L_x_17678:
[----:B------:R-:W-:Y:S01]  /*4750*/  BAR.SYNC.DEFER_BLOCKING 0x0 ;  /* 0x0000000000007b1d */ /* 0x000fe20000010000 */
[-C--:B------:R-:W-:Y:S01]  /*4760*/  ISETP.GE.AND P0, PT, R78, R97.reuse, PT ;  /* 0x000000614e00720c */ /* 0x080fe20003f06270 */
[----:B------:R-:W-:Y:S01]  /*4770*/  HFMA2 R5, -RZ, RZ, 0, 0 ;  /* 0x00000000ff057431 */ /* 0x000fe200000001ff */
[-C--:B------:R-:W-:Y:S01]  /*4780*/  ISETP.GE.AND P1, PT, R82, R97.reuse, PT ;  /* 0x000000615200720c */ /* 0x080fe20003f26270 */
[----:B0-----:R-:W-:Y:S01]  /*4790*/  HFMA2 R17, -RZ, RZ, 0, 0 ;  /* 0x00000000ff117431 */ /* 0x001fe200000001ff */
        /* <DEDUP_REMOVED lines=9> */
[----:B------:R1:W5:Y:S01]  /*4830*/  @!P3 LDG.E R17, desc[UR16][R20.64+0x180] ;  /* 0x000180101411b981 */ /* 0x000362000c1e1900 */
[----:B------:R-:W-:-:S02]  /*4840*/  ISETP.NE.AND P0, PT, R58, RZ, PT ;  /* 0x000000ff3a00720c */ /* 0x000fc40003f05270 */
[--C-:B------:R-:W-:Y:S01]  /*4850*/  SHF.R.S32.HI R23, RZ, 0x1f, R22.reuse ;  /* 0x0000001fff177819 */ /* 0x100fe20000011416 */
[----:B-1----:R-:W1:Y:S01]  /*4860*/  LDC.64 R20, c[0x0][0x4f8] ;  /* 0x00013e00ff147b82 */ /* 0x002e620000000a00 */
[----:B--2---:R1:W-:Y:S04]  /*4870*/  STS [R98], R3 ;  /* 0x0000000362007388 */ /* 0x0043e80000000800 */
[----:B---3--:R-:W-:Y:S04]  /*4880*/  STS [R98+0x80], R5 ;  /* 0x0000800562007388 */ /* 0x008fe80000000800 */
[----:B----4-:R-:W-:Y:S01]  /*4890*/  STS [R98+0x100], R7 ;  /* 0x0001000762007388 */ /* 0x010fe20000000800 */
[----:B-1----:R-:W-:-:S03]  /*48a0*/  IMAD.WIDE.U32 R2, R20, UR18, R22 ;  /* 0x0000001214027c25 */ /* 0x002fc6000f8e0016 */
[----:B-----5:R-:W-:Y:S01]  /*48b0*/  STS [R98+0x180], R17 ;  /* 0x0001801162007388 */ /* 0x020fe20000000800 */
[----:B------:R-:W-:-:S03]  /*48c0*/  NOP ;  /* 0x0000000000007918 */ /* 0x000fc60000000000 */
[----:B------:R-:W1:Y:S01]  /*48d0*/  LDS.128 R32, [R99] ;  /* 0x0000000063207984 */ /* 0x000e620000000c00 */
[----:B------:R-:W-:Y:S01]  /*48e0*/  IMAD R3, R21, UR18, R3 ;  /* 0x0000001215037c24 */ /* 0x000fe2000f8e0203 */
[----:B------:R-:W-:Y:S01]  /*48f0*/  BAR.SYNC.DEFER_BLOCKING 0x0 ;  /* 0x0000000000007b1d */ /* 0x000fe20000010000 */
[----:B0-----:R-:W-:-:S05]  /*4900*/  IMAD.WIDE.U32 R2, R53, UR8, R2 ;  /* 0x0000000835027c25 */ /* 0x001fca000f8e0002 */
        /* <DEDUP_REMOVED lines=10> */
[----:B0-----:R-:W-:Y:S01]  /*49b0*/  IMAD R12, R53, UR9, R3 ;  /* 0x00000009350c7c24 */ /* 0x001fe2000f8e0203 */
[----:B------:R-:W-:Y:S01]  /*49c0*/  LDS R15, [R98+0x180] ;  /* 0x00018000620f7984 */ /* 0x000fe20000000800 */
[----:B------:R-:W-:Y:S01]  /*49d0*/  FSETP.GTU.FTZ.AND P4, PT, R33, 20, PT ;  /* 0x41a000002100780b */ /* 0x000fe20003f9c000 */
[----:B------:R-:W0:Y:S01]  /*49e0*/  LDCU.64 UR8, c[0x0][0x560] ;  /* 0x0000ac00ff0877ac */ /* 0x000e220008000a00 */
[----:B------:R-:W-:Y:S01]  /*49f0*/  FSETP.GTU.FTZ.AND P3, PT, R34, 20, PT ;  /* 0x41a000002200780b */ /* 0x000fe20003f7c000 */
[----:B------:R-:W-:Y:S01]  /*4a00*/  @!P0 STS [UR6+0x200], R97 ;  /* 0x00020061ff008988 */ /* 0x000fe20008000806 */
[----:B------:R-:W-:Y:S01]  /*4a10*/  BAR.SYNC.DEFER_BLOCKING 0x0 ;  /* 0x0000000000007b1d */ /* 0x000fe20000010000 */
[----:B------:R-:W-:-:S05]  /*4a20*/  FSETP.GTU.FTZ.AND P2, PT, R35, 20, PT ;  /* 0x41a000002300780b */ /* 0x000fca0003f5c000 */
[----:B------:R-:W-:Y:S01]  /*4a30*/  @!P5 FMUL.FTZ R0, R32, -1.4426950216293334961 ;  /* 0xbfb8aa3b2000d820 */ /* 0x000fe20000410000 */
[----:B------:R-:W-:Y:S02]  /*4a40*/  IADD3 R3, P1, PT, R78, R2, RZ ;  /* 0x000000024e037210 */ /* 0x000fe40007f3e0ff */
[----:B------:R-:W-:Y:S02]  /*4a50*/  @!P4 FMUL.FTZ R4, R33, -1.4426950216293334961 ;  /* 0xbfb8aa3b2104c820 */ /* 0x000fe40000410000 */
[----:B------:R-:W-:Y:S01]  /*4a60*/  @!P3 FMUL.FTZ R5, R34, -1.4426950216293334961 ;  /* 0xbfb8aa3b2205b820 */ /* 0x000fe20000410000 */
[----:B------:R-:W1:Y:S01]  /*4a70*/  @!P5 MUFU.EX2 R0, R0 ;  /* 0x000000000000d308 */ /* 0x000e620000000800 */
[----:B------:R-:W-:Y:S02]  /*4a80*/  IADD3.X R12, PT, PT, RZ, R12, RZ, P1, !PT ;  /* 0x0000000cff0c7210 */ /* 0x000fe40000ffe4ff */
[----:B------:R-:W-:Y:S01]  /*4a90*/  LEA R2, P1, R3, UR10, 0x2 ;  /* 0x0000000a03027c11 */ /* 0x000fe2000f8210ff */
[----:B------:R-:W-:-:S03]  /*4aa0*/  @!P2 FMUL.FTZ R6, R35, -1.4426950216293334961 ;  /* 0xbfb8aa3b2306a820 */ /* 0x000fc60000410000 */
[----:B------:R-:W-:Y:S01]  /*4ab0*/  LEA.HI.X R3, R3, UR11, R12, 0x2, P1 ;  /* 0x0000000b03037c11 */ /* 0x000fe200088f140c */
[----:B------:R-:W2:Y:S01]  /*4ac0*/  @!P4 MUFU.EX2 R4, R4 ;  /* 0x000000040004c308 */ /* 0x000ea20000000800 */
[----:B------:R-:W3:Y:S07]  /*4ad0*/  LDS R19, [UR6+0x200] ;  /* 0x00020006ff137984 */ /* 0x000eee0008000800 */
[----:B------:R-:W4:Y:S01]  /*4ae0*/  @!P3 MUFU.EX2 R5, R5 ;  /* 0x000000050005b308 */ /* 0x000f220000000800 */
[----:B-1----:R-:W-:-:S07]  /*4af0*/  @!P5 FADD.FTZ R0, R0, 1 ;  /* 0x3f8000000000d421 */ /* 0x002fce0000010000 */
[----:B------:R-:W1:Y:S01]  /*4b00*/  @!P5 MUFU.RCP R21, R0 ;  /* 0x000000000015d308 */ /* 0x000e620000001000 */
[----:B--2---:R-:W-:-:S07]  /*4b10*/  @!P4 FADD.FTZ R4, R4, 1 ;  /* 0x3f8000000404c421 */ /* 0x004fce0000010000 */
[----:B------:R-:W2:Y:S01]  /*4b20*/  @!P2 MUFU.EX2 R6, R6 ;  /* 0x000000060006a308 */ /* 0x000ea20000000800 */
[----:B----4-:R-:W-:-:S07]  /*4b30*/  @!P3 FADD.FTZ R5, R5, 1 ;  /* 0x3f8000000505b421 */ /* 0x010fce0000010000 */
[----:B------:R-:W4:Y:S01]  /*4b40*/  @!P4 MUFU.RCP R4, R4 ;  /* 0x000000040004c308 */ /* 0x000f220000001000 */
[----:B-1----:R-:W-:Y:S02]  /*4b50*/  @!P5 FMUL.FTZ R8, R8, R21 ;  /* 0x000000150808d220 */ /* 0x002fe40000410000 */
[----:B------:R-:W1:Y:S05]  /*4b60*/  LDC.64 R20, c[0x0][0x518] ;  /* 0x00014600ff147b82 */ /* 0x000e6a0000000a00 */
[----:B------:R-:W5:Y:S01]  /*4b70*/  @!P3 MUFU.RCP R5, R5 ;  /* 0x000000050005b308 */ /* 0x000f620000001000 */
[----:B--2---:R-:W-:Y:S01]  /*4b80*/  @!P2 FADD.FTZ R6, R6, 1 ;  /* 0x3f8000000606a421 */ /* 0x004fe20000010000 */
[----:B---3--:R-:W-:-:S06]  /*4b90*/  ISETP.GE.AND P6, PT, R78, R19, PT ;  /* 0x000000134e00720c */ /* 0x008fcc0003fc6270 */
[----:B------:R-:W2:Y:S01]  /*4ba0*/  @!P2 MUFU.RCP R6, R6 ;  /* 0x000000060006a308 */ /* 0x000ea20000001000 */
[-C--:B------:R-:W-:Y:S01]  /*4bb0*/  ISETP.GE.AND P1, PT, R82, R19.reuse, PT ;  /* 0x000000135200720c */ /* 0x080fe20003f26270 */
[----:B----4-:R-:W-:Y:S01]  /*4bc0*/  @!P4 FMUL.FTZ R9, R9, R4 ;  /* 0x000000040909c220 */ /* 0x010fe20000410000 */
[----:B------:R-:W-:Y:S01]  /*4bd0*/  ISETP.GE.AND P5, PT, R88, R19, PT ;  /* 0x000000135800720c */ /* 0x000fe20003fa6270 */
[----:B-----5:R-:W-:Y:S01]  /*4be0*/  @!P3 FMUL.FTZ R10, R10, R5 ;  /* 0x000000050a0ab220 */ /* 0x020fe20000410000 */
[----:B-1----:R-:W-:Y:S02]  /*4bf0*/  IMAD.WIDE.U32 R22, R20, UR18, R22 ;  /* 0x0000001214167c25 */ /* 0x002fe4000f8e0016 */
[----:B------:R-:W-:Y:S01]  /*4c00*/  @!P6 STG.E desc[UR16][R2.64], R7 ;  /* 0x000000070200e986 */ /* 0x000fe2000c101910 */
[----:B------:R-:W-:Y:S01]  /*4c10*/  ISETP.GE.AND P6, PT, R89, R19, PT ;  /* 0x000000135900720c */ /* 0x000fe20003fc6270 */
[----:B------:R-:W-:-:S05]  /*4c20*/  IMAD R23, R21, UR18, R23 ;  /* 0x0000001215177c24 */ /* 0x000fca000f8e0217 */
[----:B------:R-:W-:Y:S01]  /*4c30*/  @!P1 STG.E desc[UR16][R2.64+0x80], R17 ;  /* 0x0000801102009986 */ /* 0x000fe2000c101910 */
[----:B--2---:R-:W-:-:S03]  /*4c40*/  @!P2 FMUL.FTZ R11, R11, R6 ;  /* 0x000000060b0ba220 */ /* 0x004fc60000410000 */
        /* <DEDUP_REMOVED lines=42> */
.L_x_17669:
        /* <DEDUP_REMOVED lines=34> */
.L_x_17715:
[----:B------:R-:W-:Y:S05]  /*5110*/  BSYNC.RECONVERGENT B0 ;  /* 0x0000000000007941 */ /* 0x000fea0003800200 */
.L_x_17714:
        /* <DEDUP_REMOVED lines=26> */
.L_x_17717:
[----:B------:R-:W-:Y:S05]  /*52c0*/  BSYNC.RECONVERGENT B0 ;  /* 0x0000000000007941 */ /* 0x000fea0003800200 */
.L_x_17716:
        /* <DEDUP_REMOVED lines=13> */
.L_x_17719:
        /* <DEDUP_REMOVED lines=27> */
.L_x_17718:
[----:B------:R-:W-:Y:S05]  /*5550*/  EXIT ;  /* 0x000000000000794d */ /* 0x000fea0003800000 */
.L_x_17720:
        /* <DEDUP_REMOVED lines=10> */
.L_x_18794:


//--------------------- .text._Z25selective_scan_bwd_kernelI32Selective_Scan_bwd_kernel_traitsILi32ELi4ELb0ELb1ELb0ELb1ELb1EfN3c107complexIfEEEEv12SSMParamsBwd --------------------------
	.section	.text._Z25selective_scan_bwd_kernelI32Selective_Scan_bwd_kernel_traitsILi32ELi4ELb0ELb1ELb0ELb1ELb1EfN3c107complexIfEEEEv12SSMParamsBwd,"ax",@progbits
	.align	128
        .global         _Z25selective_scan_bwd_kernelI32Selective_Scan_bwd_kernel_traitsILi32ELi4ELb0ELb1ELb0ELb1ELb1EfN3c107complexIfEEEEv12SSMParamsBwd
        .type           _Z25selective_scan_bwd_kernelI32Selective_Scan_bwd_kernel_traitsILi32ELi4ELb0ELb1ELb0ELb1ELb1EfN3c107complexIfEEEEv12SSMParamsBwd,@function
        .size           _Z25selective_scan_bwd_kernelI32Selective_Scan_bwd_kernel_traitsILi32ELi4ELb0ELb1ELb0ELb1ELb1EfN3c107complexIfEEEEv12SSMParamsBwd,(.L_x_18795 - _Z25selective_scan_bwd_kernelI32Selective_Scan_bwd_kernel_traitsILi32ELi4ELb0ELb1ELb0ELb1ELb1EfN3c107complexIfEEEEv12SSMParamsBwd)
        .other          _Z25selective_scan_bwd_kernelI32Selective_Scan_bwd_kernel_traitsILi32ELi4ELb0ELb1ELb0ELb1ELb1EfN3c107complexIfEEEEv12SSMParamsBwd,@"STO_CUDA_ENTRY STV_DEFAULT"
_Z25selective_scan_bwd_kernelI32Selective_Scan_bwd_kernel_traitsILi32ELi4ELb0ELb1ELb0ELb1ELb1EfN3c107complexIfEEEEv12SSMParamsBwd:
.text._Z25selective_scan_bwd_kernelI32Selective_Scan_bwd_kernel_traitsILi32ELi4ELb0ELb1ELb0ELb1ELb1EfN3c107complexIfEEEEv12SSMParamsBwd:
        /* <DEDUP_REMOVED lines=191> */
.L_x_17766:
        /* <DEDUP_REMOVED lines=104> */
.L_x_17723:
[----:B------:R-:W-:Y:S05]  /*1270*/  BSYNC.RECONVERGENT B0 ;  /* 0x0000000000007941 */ /* 0x000fea0003800200 */
.L_x_17722:
        /* <DEDUP_REMOVED lines=34> */
.L_x_17725:
[----:B------:R-:W-:Y:S05]  /*14a0*/  BSYNC.RECONVERGENT B0 ;  /* 0x0000000000007941 */ /* 0x000fea0003800200 */
.L_x_17724:
[----:B------:R-:W-:Y:S01]  /*14b0*/  HFMA2 R3, -RZ, RZ, 0, 0 ;  /* 0x00000000ff037431 */ /* 0x000fe200000001ff */
[----:B------:R-:W-:Y:S01]  /*14c0*/  MOV R2, R96 ;  /* 0x0000006000027202 */ /* 0x000fe20000000f00 */
[----:B------:R-:W-:Y:S01]  /*14d0*/  BSSY.RECONVERGENT B0, `(.L_x_17726) ;  /* 0x0000022000007945 */ /* 0x000fe20003800200 */
[----:B------:R-:W-:-:S03]  /*14e0*/  FSETP.GTU.FTZ.AND P5, PT, R102, 20, PT ;  /* 0x41a000006600780b */ /* 0x000fc60003fbc000 */
[----:B------:R-:W-:Y:S01]  /*14f0*/  IMAD.WIDE.U32 R8, R14, UR18, R2 ;  /* 0x000000120e087c25 */ /* 0x000fe2000f8e0002 */
        /* <DEDUP_REMOVED lines=31> */
.L_x_17727:
[----:B------:R-:W-:Y:S05]  /*16f0*/  BSYNC.RECONVERGENT B0 ;  /* 0x0000000000007941 */ /* 0x000fea0003800200 */
.L_x_17726:
[----:B------:R-:W-:Y:S04]  /*1700*/  BSSY.RECONVERGENT B0, `(.L_x_17728) ;  /* 0x0000020000007945 */ /* 0x000fe80003800200 */
[----:B------:R-:W-:Y:S05]  /*1710*/  @P5 BRA `(.L_x_17729) ;  /* 0x0000000000785947 */ /* 0x000fea0003800000 */
[----:B------:R-:W-:Y:S01]  /*1720*/  FMUL.FTZ R102, R102, 1.4426950216293334961 ;  /* 0x3fb8aa3b66667820 */ /* 0x000fe20000410000 */
[----:B------:R-:W-:Y:S01]  /*1730*/  MOV R14, 0x3e800000 ;  /* 0x3e800000000e7802 */ /* 0x000fe20000000f00 */
[----:B------:R-:W-:Y:S02]  /*1740*/  HFMA2 R19, -RZ, RZ, 1.3056640625, -1.8671875 ;  /* 0x3d39bf78ff137431 */ /* 0x000fe400000001ff */
        /* <DEDUP_REMOVED lines=27> */
.L_x_17729:
[----:B------:R-:W-:Y:S05]  /*1900*/  BSYNC.RECONVERGENT B0 ;  /* 0x0000000000007941 */ /* 0x000fea0003800200 */
.L_x_17728:
[----:B------:R-:W0:Y:S01]  /*1910*/  LDCU.64 UR8, c[0x0][0x488] ;  /* 0x00009100ff0877ac */ /* 0x000e220008000a00 */
[----:B------:R-:W-:Y:S02]  /*1920*/  IMAD R9, R15, UR18, R9 ;  /* 0x000000120f097c24 */ /* 0x000fe4000f8e0209 */
[----:B--2---:R-:W-:Y:S01]  /*1930*/  HFMA2 R0, -RZ, RZ, 0, 0 ;  /* 0x00000000ff007431 */ /* 0x004fe200000001ff */
        /* <DEDUP_REMOVED lines=153> */
.L_x_17730:
        /* <DEDUP_REMOVED lines=8> */
[----:B------:R-:W-:Y:S01]  /*2350*/  FMUL.FTZ R12, R39, R50 ;  /* 0x00000032270c7220 */ /* 0x000fe20000410000 */
[----:B-1----:R-:W-:Y:S01]  /*2360*/  FFMA.FTZ R3, R5, R44, R0 ;  /* 0x0000002c05037223 */ /* 0x002fe20000010000 */
        /* <DEDUP_REMOVED lines=8> */
[----:B------:R-:W-:Y:S01]  /*23f0*/  FADD.FTZ R0, R39, R39 ;  /* 0x0000002727007221 */ /* 0x000fe20000010000 */
[----:B------:R-:W-:Y:S01]  /*2400*/  FADD.FTZ R116, R41, R41 ;  /* 0x0000002929747221 */ /* 0x000fe20000010000 */
[----:B------:R-:W-:Y:S01]  /*2410*/  FADD.FTZ R115, R38, R38 ;  /* 0x0000002626737221 */ /* 0x000fe20000010000 */
[----:B------:R-:W1:Y:S01]  /*2420*/  LDC R111, c[0x0][0x388] ;  /* 0x0000e200ff6f7b82 */ /* 0x000e620000000800 */
[----:B------:R-:W-:Y:S01]  /*2430*/  SHF.L.U32 R3, R94, 0x8, RZ ;  /* 0x000000085e037819 */ /* 0x000fe200000006ff */
[----:B------:R-:W-:Y:S01]  /*2440*/  HFMA2 R11, -RZ, RZ, 0, 0 ;  /* 0x00000000ff0b7431 */ /* 0x000fe200000001ff */
[----:B------:R-:W-:Y:S01]  /*2450*/  SHF.L.U32 R2, R99, 0x3, RZ ;  /* 0x0000000363027819 */ /* 0x000fe200000006ff */
[----:B------:R-:W-:Y:S01]  /*2460*/  FADD.FTZ R117, R44, R44 ;  /* 0x0000002c2c757221 */ /* 0x000fe20000010000 */
[----:B------:R-:W-:Y:S01]  /*2470*/  IADD3 R42, P1, PT, R3, R56, RZ ;  /* 0x00000038032a7210 */ /* 0x000fe20007f3e0ff */
[----:B------:R-:W-:Y:S01]  /*2480*/  FMUL.FTZ R114, R4, R101 ;  /* 0x0000006504727220 */ /* 0x000fe20000410000 */
[----:B------:R-:W-:Y:S01]  /*2490*/  LEA R109, R109, -R3, 0x1 ;  /* 0x800000036d6d7211 */ /* 0x000fe200078e08ff */
[----:B0-----:R-:W0:Y:S01]  /*24a0*/  LDC.64 R20, c[0x0][0x3a8] ;  /* 0x0000ea00ff147b82 */ /* 0x001e220000000a00 */
        /* <DEDUP_REMOVED lines=30> */
[----:B-1-3--:R-:W0:-:S12]  /*2690*/  LDC.64 R40, c[0x0][0x4d0] ;  /* 0x00013400ff287b82 */ /* 0x00ae180000000a00 */
.L_x_17765:
[----:B------:R-:W-:Y:S02]  /*26a0*/  MOV R2, R82 ;  /* 0x0000005200027202 */ /* 0x000fe40000000f00 */
[----:B------:R-:W-:Y:S02]  /*26b0*/  MOV R3, RZ ;  /* 0x000000ff00037202 */ /* 0x000fe40000000f00 */
[----:B------:R-:W-:Y:S02]  /*26c0*/  MOV R46, RZ ;  /* 0x000000ff002e7202 */ /* 0x000fe40000000f00 */
        /* <DEDUP_REMOVED lines=9> */
[----:B0-----:R-:W-:-:S04]  /*2760*/  IMAD.WIDE.U32 R16, R20, UR4, R16 ;  /* 0x0000000414107c25 */ /* 0x001fc8000f8e0010 */
[----:B------:R-:W-:Y:S01]  /*2770*/  IMAD R17, R21, UR4, R17 ;  /* 0x0000000415117c24 */ /* 0x000fe2000f8e0211 */
[----:B--23--:R-:W-:-:S04]  /*2780*/  LEA R44, P5, R16, R22, 0x3 ;  /* 0x00000016102c7211 */ /* 0x00cfc800078a18ff */
        /* <DEDUP_REMOVED lines=28> */
[----:B-----5:R-:W-:Y:S04]  /*2950*/  STS [R97+0x18c], R118 ;  /* 0x00018c7661007388 */ /* 0x020fe80000000800 */
[----:B-12---:R1:W-:Y:S04]  /*2960*/  STS [R97+0x210], R120 ;  /* 0x0002107861007388 */ /* 0x0063e80000000800 */
[----:B------:R-:W-:Y:S04]  /*2970*/  STS [R97+0x294], R128 ;  /* 0x0002948061007388 */ /* 0x000fe80000000800 */
[----:B------:R2:W-:Y:S04]  /*2980*/  STS [R97+0x108], R48 ;  /* 0x0001083061007388 */ /* 0x0005e80000000800 */
[----:B------:R-:W-:Y:S04]  /*2990*/  STS [R97+0x318], R130 ;  /* 0x0003188261007388 */ /* 0x000fe80000000800 */
[----:B------:R3:W-:Y:S01]  /*29a0*/  STS [R97+0x39c], R132 ;  /* 0x00039c8461007388 */ /* 0x0007e20000000800 */
[----:B------:R-:W-:-:S03]  /*29b0*/  NOP ;  /* 0x0000000000007918 */ /* 0x000fc60000000000 */
[----:B------:R-:W4:Y:S01]  /*29c0*/  LDG.E.64 R16, desc[UR16][R16.64] ;  /* 0x0000001010107981 */ /* 0x000f22000c1e1b00 */
[CC--:B------:R-:W-:Y:S01]  /*29d0*/  FMUL.FTZ R2, R45.reuse, R101.reuse ;  /* 0x000000652d027220 */ /* 0x0c0fe20000410000 */
[-C--:B------:R-:W-:Y:S01]  /*29e0*/  FMUL.FTZ R19, R45, R100.reuse ;  /* 0x000000642d137220 */ /* 0x080fe20000410000 */
[----:B------:R-:W-:Y:S01]  /*29f0*/  ISETP.NE.AND P0, PT, R47, RZ, PT ;  /* 0x000000ff2f00720c */ /* 0x000fe20003f05270 */
[----:B------:R-:W-:Y:S01]  /*2a00*/  UMOV UR6, 0x400 ;  /* 0x0000040000067882 */ /* 0x000fe20000000000 */
[----:B------:R-:W-:Y:S01]  /*2a10*/  FMUL.RZ R119, R2, 0.15915493667125701904 ;  /* 0x3e22f98302777820 */ /* 0x000fe2000040c000 */
[----:B------:R-:W-:Y:S01]  /*2a20*/  FMUL.FTZ R2, R44, 1.4426950216293334961 ;  /* 0x3fb8aa3b2c027820 */ /* 0x000fe20000410000 */
[----:B-1----:R-:W-:Y:S01]  /*2a30*/  FMUL.RZ R120, R19, 0.15915493667125701904 ;  /* 0x3e22f98313787820 */ /* 0x002fe2000040c000 */
[----:B------:R-:W-:Y:S01]  /*2a40*/  ISETP.NE.AND P5, PT, R56, RZ, PT ;  /* 0x000000ff3800720c */ /* 0x000fe20003fa5270 */
[----:B------:R1:W1:Y:S01]  /*2a50*/  LDS R130, [R105] ;  /* 0x0000000069827984 */ /* 0x0002620000000800 */
[C---:B------:R-:W-:Y:S01]  /*2a60*/  FMUL.FTZ R3, R2.reuse, R101 ;  /* 0x0000006502037220 */ /* 0x040fe20000410000 */
[C---:B------:R-:W-:Y:S01]  /*2a70*/  FMUL.FTZ R19, R2.reuse, R100 ;  /* 0x0000006402137220 */ /* 0x040fe20000410000 */
[CC--:B--2---:R-:W-:Y:S01]  /*2a80*/  FMUL.FTZ R48, R2.reuse, R103.reuse ;  /* 0x0000006702307220 */ /* 0x0c4fe20000410000 */
[-C--:B------:R-:W-:Y:S01]  /*2a90*/  FMUL.FTZ R118, R2, R102.reuse ;  /* 0x0000006602767220 */ /* 0x080fe20000410000 */
[C---:B------:R-:W-:Y:S01]  /*2aa0*/  FMUL.FTZ R2, R45.reuse, R103 ;  /* 0x000000672d027220 */ /* 0x040fe20000410000 */
[----:B------:R-:W-:Y:S01]  /*2ab0*/  MUFU.SIN R18, R119 ;  /* 0x0000007700127308 */ /* 0x000fe20000000400 */
[----:B------:R-:W-:Y:S01]  /*2ac0*/  ISETP.NE.AND P6, PT, R56, 0x1f, PT ;  /* 0x0000001f3800780c */ /* 0x000fe20003fc5270 */
[----:B------:R2:W1:Y:S01]  /*2ad0*/  LDS R128, [R105+0x4] ;  /* 0x0000040069807984 */ /* 0x0004620000000800 */
[----:B------:R-:W-:Y:S03]  /*2ae0*/  BSSY.RECONVERGENT B0, `(.L_x_17732) ;  /* 0x0000035000007945 */ /* 0x000fe60003800200 */
[----:B------:R2:W1:Y:S02]  /*2af0*/  LDS R127, [R105+0x8] ;  /* 0x00000800697f7984 */ /* 0x0004640000000800 */
[----:B------:R5:W-:Y:S02]  /*2b00*/  MUFU.COS R46, R119 ;  /* 0x00000077002e7308 */ /* 0x000be40000000000 */
[----:B------:R2:W1:Y:S04]  /*2b10*/  LDS R123, [R105+0xc] ;  /* 0x00000c00697b7984 */ /* 0x0004680000000800 */
[----:B------:R2:W1:Y:S02]  /*2b20*/  LDS R121, [R105+0x18] ;  /* 0x0000180069797984 */ /* 0x0004640000000800 */
[----:B------:R-:W3:Y:S01]  /*2b30*/  MUFU.EX2 R3, R3 ;  /* 0x0000000300037308 */ /* 0x000ee20000000800 */
[----:B-----5:R-:W-:Y:S01]  /*2b40*/  FMUL.RZ R119, R2, 0.15915493667125701904 ;  /* 0x3e22f98302777820 */ /* 0x020fe2000040c000 */
[----:B------:R-:W-:-:S04]  /*2b50*/  FMUL.FTZ R2, R45, R102 ;  /* 0x000000662d027220 */ /* 0x000fc80000410000 */
[----:B------:R-:W-:Y:S02]  /*2b60*/  FMUL.RZ R133, R2, 0.15915493667125701904 ;  /* 0x3e22f98302857820 */ /* 0x000fe4000040c000 */
        /* <DEDUP_REMOVED lines=28> */
[----:B------:R-:W-:Y:S01]  /*2d30*/  FMUL.FTZ R142, R115, R16 ;  /* 0x00000010738e7220 */ /* 0x000fe20000410000 */
[-C--:B------:R-:W-:Y:S01]  /*2d40*/  FMUL.FTZ R129, R0, -R17.reuse ;  /* 0x8000001100817220 */ /* 0x080fe20000410000 */
[-C--:B------:R-:W-:Y:S01]  /*2d50*/  FMUL.FTZ R141, R117, -R17.reuse ;  /* 0x80000011758d7220 */ /* 0x080fe20000410000 */
[-C--:B------:R-:W-:Y:S01]  /*2d60*/  FMUL.FTZ R140, R116, -R17.reuse ;  /* 0x80000011748c7220 */ /* 0x080fe20000410000 */
[----:B------:R-:W-:Y:S01]  /*2d70*/  FMUL.FTZ R147, R115, -R17 ;  /* 0x8000001173937220 */ /* 0x000fe20000410000 */
[----:B------:R-:W-:Y:S06]  /*2d80*/  BAR.SYNC.DEFER_BLOCKING 0x0 ;  /* 0x0000000000007b1d */ /* 0x000fec0000010000 */
[----:B0-23--:R-:W-:Y:S05]  /*2d90*/  @P6 BRA `(.L_x_17733) ;  /* 0x0000000000206947 */ /* 0x00dfea0003800000 */
        /* <DEDUP_REMOVED lines=8> */
.L_x_17733:
[----:B------:R2:W3:Y:S02]  /*2e20*/  LDS.64 R48, [R69+UR5+0x1c98] ;  /* 0x001c980545307984 */ /* 0x0004e40008000a00 */
.L_x_17734:
[----:B------:R-:W-:Y:S05]  /*2e30*/  BSYNC.RECONVERGENT B0 ;  /* 0x0000000000007941 */ /* 0x000fea0003800200 */
.L_x_17732:
[----:B0-----:R-:W-:-:S04]  /*2e40*/  IMAD.WIDE.U32 R16, R40, UR4, R42 ;  /* 0x0000000428107c25 */ /* 0x001fc8000f8e002a */
        /* <DEDUP_REMOVED lines=31> */
[----:B------:R-:W-:Y:S01]  /*3040*/  FMUL.FTZ R144, R136, R144 ;  /* 0x0000009088907220 */ /* 0x000fe20000410000 */
[----:B------:R-:W-:Y:S01]  /*3050*/  FMUL.FTZ R146, R119, R102 ;  /* 0x0000006677927220 */ /* 0x000fe20000410000 */
[-C--:B------:R-:W-:Y:S01]  /*3060*/  FMUL.FTZ R154, R138, R17.reuse ;  /* 0x000000118a9a7220 */ /* 0x080fe20000410000 */
[----:B------:R-:W-:Y:S01]  /*3070*/  FFMA.FTZ R18, R139, R17, -R18 ;  /* 0x000000118b127223 */ /* 0x000fe20000010812 */
[----:B------:R-:W-:Y:S01]  /*3080*/  FFMA.FTZ R19, R137, R19, -R144 ;  /* 0x0000001389137223 */ /* 0x000fe20000010890 */
[----:B------:R-:W-:Y:S01]  /*3090*/  FFMA.FTZ R148, R7, R146, R148 ;  /* 0x0000009207947223 */ /* 0x000fe20000010094 */
[----:B------:R-:W-:Y:S01]  /*30a0*/  FMUL.FTZ R144, R121, R102 ;  /* 0x0000006679907220 */ /* 0x000fe20000410000 */
[----:B------:R-:W-:Y:S01]  /*30b0*/  FFMA.FTZ R16, R139, R16, R154 ;  /* 0x000000108b107223 */ /* 0x000fe2000001009a */
[----:B------:R-:W-:-:S02]  /*30c0*/  FMUL.FTZ R154, R136, R18 ;  /* 0x00000012889a7220 */ /* 0x000fc40000410000 */
[----:B------:R-:W-:Y:S01]  /*30d0*/  FFMA.FTZ R149, R7, R144, R19 ;  /* 0x0000009007957223 */ /* 0x000fe20000010013 */
[----:B------:R-:W0:Y:S01]  /*30e0*/  SHFL.UP PT, R157, R148, 0x1, RZ ;  /* 0x04200000949d7989 */ /* 0x000e2200000e00ff */
[CC--:B------:R-:W-:Y:S01]  /*30f0*/  FFMA.FTZ R154, R137.reuse, R16.reuse, R154 ;  /* 0x00000010899a7223 */ /* 0x0c0fe2000001009a */
[----:B------:R-:W-:Y:S02]  /*3100*/  FMUL.FTZ R16, R136, R16 ;  /* 0x0000001088107220 */ /* 0x000fe40000410000 */
[----:B------:R-:W4:Y:S02]  /*3110*/  SHFL.UP PT, R155, R149, 0x1, RZ ;  /* 0x04200000959b7989 */ /* 0x000f2400000e00ff */
[----:B------:R-:W-:Y:S02]  /*3120*/  FFMA.FTZ R156, R137, R18, -R16 ;  /* 0x00000012899c7223 */ /* 0x000fe40000010810 */
        /* <DEDUP_REMOVED lines=65> */
[----:B------:R-:W-:-:S03]  /*3540*/  FFMA.FTZ R157, R154, R155, R157 ;  /* 0x0000009b9a9d7223 */ /* 0x000fc6000001009d */
[----:B------:R-:W-:Y:S01]  /*3550*/  @P6 FADD.FTZ R149, R149, R16 ;  /* 0x0000001095956221 */ /* 0x000fe20000010000 */
[-C--:B----4-:R-:W-:Y:S01]  /*3560*/  FMUL.FTZ R155, R154, R19.reuse ;  /* 0x000000139a9b7220 */ /* 0x090fe20000410000 */
[----:B------:R-:W0:Y:S01]  /*3570*/  @P0 LDC R16, c[0x0][0x38c] ;  /* 0x0000e300ff100b82 */ /* 0x000e220000000800 */
[----:B------:R-:W-:Y:S01]  /*3580*/  FMUL.FTZ R19, R156, R19 ;  /* 0x000000139c137220 */ /* 0x000fe20000410000 */
[----:B------:R-:W-:Y:S01]  /*3590*/  @P6 FADD.FTZ R148, R148, R157 ;  /* 0x0000009d94946221 */ /* 0x000fe20000010000 */
[-C--:B-----5:R-:W-:Y:S02]  /*35a0*/  @P6 FFMA.FTZ R156, R156, R17.reuse, -R155 ;  /* 0x000000119c9c6223 */ /* 0x0a0fe4000001089b */
[----:B------:R-:W-:Y:S01]  /*35b0*/  @P6 FFMA.FTZ R154, R154, R17, R19 ;  /* 0x000000119a9a6223 */ /* 0x000fe20000010013 */
        /* <DEDUP_REMOVED lines=23> */
[C---:B------:R-:W-:Y:S01]  /*3730*/  FFMA.FTZ R149, R137.reuse, R147, -R154 ;  /* 0x0000009389957223 */ /* 0x040fe2000001089a */
[----:B------:R-:W-:Y:S01]  /*3740*/  ISETP.GE.AND P5, PT, R70, UR8, PT ;  /* 0x0000000846007c0c */ /* 0x000fe2000bfa6270 */
[----:B------:R-:W-:Y:S02]  /*3750*/  FFMA.FTZ R148, R137, R142, R148 ;  /* 0x0000008e89947223 */ /* 0x000fe40000010094 */
[----:B------:R-:W-:Y:S01]  /*3760*/  FADD.FTZ R156, R140, R149 ;  /* 0x000000958c9c7221 */ /* 0x000fe20000010000 */
[----:B------:R-:W-:Y:S01]  /*3770*/  ISETP.NE.OR P5, PT, R56, RZ, P5 ;  /* 0x000000ff3800720c */ /* 0x000fe20002fa5670 */
[----:B------:R-:W-:Y:S01]  /*3780*/  FADD.FTZ R154, R131, R148 ;  /* 0x00000094839a7221 */ /* 0x000fe20000010000 */
[-C--:B-1-3--:R-:W-:Y:S01]  /*3790*/  FMUL.FTZ R148, R136, R49.reuse ;  /* 0x0000003188947220 */ /* 0x08afe20000410000 */
[C---:B------:R-:W-:Y:S01]  /*37a0*/  FMUL.FTZ R149, R137.reuse, R49 ;  /* 0x0000003189957220 */ /* 0x040fe20000410000 */
[C---:B------:R-:W-:Y:S01]  /*37b0*/  FMUL.FTZ R161, R138.reuse, R156 ;  /* 0x0000009c8aa17220 */ /* 0x040fe20000410000 */
[----:B------:R-:W-:Y:S01]  /*37c0*/  FMUL.FTZ R158, R138, R154 ;  /* 0x0000009a8a9e7220 */ /* 0x000fe20000410000 */
[-C--:B------:R-:W-:Y:S01]  /*37d0*/  FFMA.FTZ R148, R137, R48.reuse, -R148 ;  /* 0x0000003089947223 */ /* 0x080fe20000010894 */
[----:B------:R-:W-:-:S02]  /*37e0*/  FFMA.FTZ R159, -R136, R48, -R149 ;  /* 0x00000030889f7223 */ /* 0x000fc40000010995 */
[C---:B------:R-:W-:Y:S01]  /*37f0*/  FFMA.FTZ R158, R139.reuse, R156, -R158 ;  /* 0x0000009c8b9e7223 */ /* 0x040fe2000001089e */
[----:B------:R-:W-:Y:S01]  /*3800*/  FFMA.FTZ R156, R139, R154, R161 ;  /* 0x0000009a8b9c7223 */ /* 0x000fe200000100a1 */
[CC--:B------:R-:W-:Y:S01]  /*3810*/  FMUL.FTZ R154, R138.reuse, R148.reuse ;  /* 0x000000948a9a7220 */ /* 0x0c0fe20000410000 */
[-C--:B------:R-:W-:Y:S01]  /*3820*/  FMUL.FTZ R161, R138, R159.reuse ;  /* 0x0000009f8aa17220 */ /* 0x080fe20000410000 */
[----:B------:R-:W-:Y:S01]  /*3830*/  FADD.FTZ R149, R141, R158 ;  /* 0x0000009e8d957221 */ /* 0x000fe20000010000 */
[----:B------:R-:W-:Y:S01]  /*3840*/  FADD.FTZ R163, R133, R156 ;  /* 0x0000009c85a37221 */ /* 0x000fe20000010000 */
[----:B------:R-:W0:Y:S01]  /*3850*/  @!P5 LDS.128 R16, [UR7+0x1d90] ;  /* 0x001d9007ff10d984 */ /* 0x000e220008000c00 */
[C---:B------:R-:W-:Y:S01]  /*3860*/  FFMA.FTZ R159, R139.reuse, R159, -R154 ;  /* 0x0000009f8b9f7223 */ /* 0x040fe2000001089a */
        /* <DEDUP_REMOVED lines=27> */
.L_x_17736:
[----:B------:R-:W-:Y:S05]  /*3a20*/  BSYNC.RECONVERGENT B0 ;  /* 0x0000000000007941 */ /* 0x000fea0003800200 */
.L_x_17735:
        /* <DEDUP_REMOVED lines=17> */
.L_x_17738:
[----:B------:R-:W-:Y:S05]  /*3b40*/  BSYNC.RECONVERGENT B0 ;  /* 0x0000000000007941 */ /* 0x000fea0003800200 */
.L_x_17737:
        /* <DEDUP_REMOVED lines=17> */
.L_x_17740:
[----:B------:R-:W-:Y:S05]  /*3c60*/  BSYNC.RECONVERGENT B0 ;  /* 0x0000000000007941 */ /* 0x000fea0003800200 */
.L_x_17739:
        /* <DEDUP_REMOVED lines=17> */
.L_x_17742:
[----:B------:R-:W-:Y:S05]  /*3d80*/  BSYNC.RECONVERGENT B0 ;  /* 0x0000000000007941 */ /* 0x000fea0003800200 */
.L_x_17741:
        /* <DEDUP_REMOVED lines=17> */
.L_x_17744:
[----:B------:R-:W-:Y:S05]  /*3ea0*/  BSYNC.RECONVERGENT B0 ;  /* 0x0000000000007941 */ /* 0x000fea0003800200 */
.L_x_17743:
[----:B------:R-:W-:Y:S01]  /*3eb0*/  SHFL.DOWN PT, R162, R156, 0x1, 0x1f ;  /* 0x08201f009ca27f89 */ /* 0x000fe200000e0000 */
[----:B------:R-:W-:Y:S01]  /*3ec0*/  ISETP.NE.AND P5, PT, R56, 0x1f, PT ;  /* 0x0000001f3800780c */ /* 0x000fe20003fa5270 */
[----:B------:R-:W-:Y:S02]  /*3ed0*/  BSSY.RECONVERGENT B0, `(.L_x_17745) ;  /* 0x000008f000007945 */ /* 0x000fe40003800200 */
[----:B------:R-:W5:Y:S04]  /*3ee0*/  SHFL.IDX PT, R158, R19, RZ, 0x1f ;  /* 0x00001fff139e7589 */ /* 0x000f6800000e0000 */
[----:B-1----:R-:W1:Y:S04]  /*3ef0*/  SHFL.DOWN PT, R165, R154, 0x1, 0x1f ;  /* 0x08201f009aa57f89 */ /* 0x002e6800000e0000 */
[----:B------:R-:W4:Y:S04]  /*3f00*/  SHFL.IDX PT, R159, R18, RZ, 0x1f ;  /* 0x00001fff129f7589 */ /* 0x000f2800000e0000 */
[----:B------:R-:W4:Y:S04]  /*3f10*/  SHFL.DOWN PT, R161, R148, 0x1, 0x1f ;  /* 0x08201f0094a17f89 */ /* 0x000f2800000e0000 */
[----:B0-----:R-:W0:Y:S04]  /*3f20*/  SHFL.DOWN PT, R160, R149, 0x1, 0x1f ;  /* 0x08201f0095a07f89 */ /* 0x001e2800000e0000 */
[----:B--23--:R-:W2:Y:S01]  /*3f30*/  SHFL.IDX PT, R156, R156, RZ, 0x1f ;  /* 0x00001fff9c9c7589 */ /* 0x00cea200000e0000 */
[----:B-----5:R-:W-:-:S03]  /*3f40*/  @P5 FMUL.FTZ R164, R162, R158 ;  /* 0x0000009ea2a45220 */ /* 0x020fc60000410000 */
[----:B------:R-:W3:Y:S01]  /*3f50*/  SHFL.IDX PT, R154, R154, RZ, 0x1f ;  /* 0x00001fff9a9a7589 */ /* 0x000ee200000e0000 */
[----:B-1----:R-:W-:-:S03]  /*3f60*/  @P5 FMUL.FTZ R163, R165, R158 ;  /* 0x0000009ea5a35220 */ /* 0x002fc60000410000 */
[----:B----4-:R-:W1:Y:S01]  /*3f70*/  SHFL.IDX PT, R148, R148, RZ, 0x1f ;  /* 0x00001fff94947589 */ /* 0x010e6200000e0000 */
[-C--:B------:R-:W-:Y:S01]  /*3f80*/  @P5 FFMA.FTZ R164, R165, R159.reuse, -R164 ;  /* 0x0000009fa5a45223 */ /* 0x080fe200000108a4 */
[----:B------:R-:W-:Y:S01]  /*3f90*/  @P5 FFMA.FTZ R163, R162, R159, R163 ;  /* 0x0000009fa2a35223 */ /* 0x000fe200000100a3 */
[----:B------:R-:W-:Y:S01]  /*3fa0*/  FMUL.FTZ R162, R3, R157 ;  /* 0x0000009d03a27220 */ /* 0x000fe20000410000 */
[----:B------:R-:W4:Y:S01]  /*3fb0*/  SHFL.IDX PT, R149, R149, RZ, 0x1f ;  /* 0x00001fff95957589 */ /* 0x000f2200000e0000 */
[----:B------:R-:W-:Y:S01]  /*3fc0*/  @P5 FADD.FTZ R159, R161, R164 ;  /* 0x000000a4a19f5221 */ /* 0x000fe20000010000 */
[-C--:B------:R-:W-:Y:S01]  /*3fd0*/  FMUL.FTZ R161, R3, R155.reuse ;  /* 0x0000009b03a17220 */ /* 0x080fe20000410000 */
[----:B------:R-:W-:Y:S01]  /*3fe0*/  FFMA.FTZ R162, R2, R155, R162 ;  /* 0x0000009b02a27223 */ /* 0x000fe200000100a2 */
[----:B0-----:R-:W-:Y:S02]  /*3ff0*/  @P5 FADD.FTZ R158, R160, R163 ;  /* 0x000000a3a09e5221 */ /* 0x001fe40000010000 */
[----:B------:R-:W-:Y:S01]  /*4000*/  FFMA.FTZ R160, R2, R157, -R161 ;  /* 0x0000009d02a07223 */ /* 0x000fe200000108a1 */
[----:B------:R-:W-:Y:S01]  /*4010*/  FADD.FTZ R151, R151, R162 ;  /* 0x000000a297977221 */ /* 0x000fe20000010000 */
[-C--:B------:R-:W-:Y:S01]  /*4020*/  FMUL.FTZ R155, R159, R49.reuse ;  /* 0x000000319f9b7220 */ /* 0x080fe20000410000 */
[----:B------:R-:W-:Y:S01]  /*4030*/  FMUL.FTZ R162, R158, R49 ;  /* 0x000000319ea27220 */ /* 0x000fe20000410000 */
[----:B------:R-:W-:Y:S01]  /*4040*/  FADD.FTZ R3, R153, R160 ;  /* 0x000000a099037221 */ /* 0x000fe20000010000 */
[----:B------:R-:W-:Y:S01]  /*4050*/  FMUL.FTZ R2, R134, R151 ;  /* 0x0000009786027220 */ /* 0x000fe20000410000 */
[-C--:B------:R-:W-:Y:S01]  /*4060*/  FFMA.FTZ R158, R158, R48.reuse, -R155 ;  /* 0x000000309e9e7223 */ /* 0x080fe2000001089b */
[----:B------:R-:W-:Y:S01]  /*4070*/  FFMA.FTZ R159, R159, R48, R162 ;  /* 0x000000309f9f7223 */ /* 0x000fe200000100a2 */
[----:B------:R-:W-:Y:S01]  /*4080*/  FMUL.FTZ R153, R134, R3 ;  /* 0x0000000386997220 */ /* 0x000fe20000410000 */
[----:B------:R-:W-:Y:S01]  /*4090*/  ISETP.NE.AND P5, PT, R56, RZ, PT ;  /* 0x000000ff3800720c */ /* 0x000fe20003fa5270 */
[----:B------:R-:W-:Y:S01]  /*40a0*/  FADD.FTZ R147, R147, R158 ;  /* 0x0000009e93937221 */ /* 0x000fe20000010000 */
[----:B------:R-:W-:Y:S01]  /*40b0*/  FADD.FTZ R142, R142, R159 ;  /* 0x0000009f8e8e7221 */ /* 0x000fe20000010000 */
[C---:B------:R-:W-:Y:S01]  /*40c0*/  FFMA.FTZ R160, R132.reuse, R151, R153 ;  /* 0x0000009784a07223 */ /* 0x040fe20000010099 */
[----:B------:R-:W-:-:S03]  /*40d0*/  FFMA.FTZ R153, R132, R3, -R2 ;  /* 0x0000000384997223 */ /* 0x000fc60000010802 */
[C---:B------:R-:W-:Y:S01]  /*40e0*/  FFMA.FTZ R49, R5.reuse, R152, R160 ;  /* 0x0000009805317223 */ /* 0x040fe200000100a0 */
[----:B------:R-:W-:Y:S01]  /*40f0*/  FFMA.FTZ R153, R5, R150, R153 ;  /* 0x0000009605997223 */ /* 0x000fe20000010099 */
        /* <DEDUP_REMOVED lines=10> */
[C---:B------:R-:W-:Y:S01]  /*41a0*/  FFMA.FTZ R143, R6.reuse, R143, R2 ;  /* 0x0000008f068f7223 */ /* 0x040fe20000010002 */
[----:B------:R-:W-:Y:S01]  /*41b0*/  FFMA.FTZ R145, R6, R145, R155 ;  /* 0x0000009106917223 */ /* 0x000fe2000001009b */
[C---:B------:R-:W-:Y:S01]  /*41c0*/  FMUL.FTZ R48, R138.reuse, R131 ;  /* 0x000000838a307220 */ /* 0x040fe20000410000 */
[-C--:B------:R-:W-:Y:S01]  /*41d0*/  FMUL.FTZ R138, R138, R140.reuse ;  /* 0x0000008c8a8a7220 */ /* 0x080fe20000410000 */
[----:B--2---:R-:W-:Y:S01]  /*41e0*/  FMUL.FTZ R155, R156, R19 ;  /* 0x000000139c9b7220 */ /* 0x004fe20000410000 */
[----:B------:R-:W-:Y:S01]  /*41f0*/  FMUL.FTZ R2, R136, R145 ;  /* 0x0000009188027220 */ /* 0x000fe20000410000 */
[C---:B------:R-:W-:Y:S01]  /*4200*/  FFMA.FTZ R48, R139.reuse, R140, -R48 ;  /* 0x0000008c8b307223 */ /* 0x040fe20000010830 */
[----:B------:R-:W-:Y:S01]  /*4210*/  FFMA.FTZ R138, R139, R131, R138 ;  /* 0x000000838b8a7223 */ /* 0x000fe2000001008a */
[----:B---3--:R-:W-:Y:S01]  /*4220*/  FFMA.FTZ R155, R154, R18, -R155 ;  /* 0x000000129a9b7223 */ /* 0x008fe2000001089b */
[----:B------:R-:W-:Y:S01]  /*4230*/  FFMA.FTZ R2, R137, R143, -R2 ;  /* 0x0000008f89027223 */ /* 0x000fe20000010802 */
[----:B------:R-:W-:Y:S01]  /*4240*/  FADD.FTZ R141, R141, R48 ;  /* 0x000000308d8d7221 */ /* 0x000fe20000010000 */
[----:B------:R-:W-:Y:S01]  /*4250*/  FADD.FTZ R133, R133, R138 ;  /* 0x0000008a85857221 */ /* 0x000fe20000010000 */
        /* <DEDUP_REMOVED lines=9> */
[----:B------:R-:W-:Y:S01]  /*42f0*/  FFMA.FTZ R17, R154, R17, R156 ;  /* 0x000000119a117223 */ /* 0x000fe2000001009c */
[----:B------:R-:W-:Y:S01]  /*4300*/  FADD.FTZ R135, R135, R2 ;  /* 0x0000000287877221 */ /* 0x000fe20000010000 */
[----:B------:R-:W-:Y:S01]  /*4310*/  FFMA.FTZ R132, R132, R141, -R157 ;  /* 0x0000008d84847223 */ /* 0x000fe2000001089d */
[----:B------:R-:W-:Y:S01]  /*4320*/  FFMA.FTZ R154, R154, R19, R18 ;  /* 0x000000139a9a7223 */ /* 0x000fe20000010012 */
[----:B------:R-:W-:Y:S01]  /*4330*/  FFMA.FTZ R136, R137, R145, R136 ;  /* 0x0000009189887223 */ /* 0x000fe20000010088 */
[----:B------:R-:W-:Y:S01]  /*4340*/  FMUL.FTZ R139, R135, R101 ;  /* 0x00000065878b7220 */ /* 0x000fe20000410000 */
[----:B------:R-:W-:Y:S01]  /*4350*/  FADD.FTZ R129, R129, R132 ;  /* 0x0000008481817221 */ /* 0x000fe20000010000 */
[----:B-1----:R-:W-:Y:S01]  /*4360*/  FADD.FTZ R18, R148, R155 ;  /* 0x0000009b94127221 */ /* 0x002fe20000010000 */
[----:B----4-:R-:W-:Y:S01]  /*4370*/  FADD.FTZ R19, R149, R154 ;  /* 0x0000009a95137221 */ /* 0x010fe20000010000 */
[----:B------:R-:W-:Y:S01]  /*4380*/  FMUL.FTZ R132, R133, R100 ;  /* 0x0000006485847220 */ /* 0x000fe20000410000 */
[----:B------:R-:W-:Y:S01]  /*4390*/  FFMA.FTZ R137, R7, R146, R136 ;  /* 0x0000009207897223 */ /* 0x000fe20000010088 */
[----:B------:R-:W-:Y:S01]  /*43a0*/  FMUL.FTZ R134, R4, R139 ;  /* 0x0000008b04867220 */ /* 0x000fe20000410000 */
[----:B------:R-:W-:Y:S01]  /*43b0*/  FFMA.FTZ R48, R0, -R151, RZ ;  /* 0x8000009700307223 */ /* 0x000fe200000100ff */
[----:B------:R-:W-:Y:S01]  /*43c0*/  FMUL.FTZ R146, R5, R132 ;  /* 0x0000008405927220 */ /* 0x000fe20000410000 */
[----:B------:R0:W-:Y:S01]  /*43d0*/  @!P5 STS.128 [UR7+0x1d90], R16 ;  /* 0x001d9010ff00d988 */ /* 0x0001e20008000c07 */
[----:B------:R-:W-:Y:S01]  /*43e0*/  FMUL.FTZ R149, R129, R101 ;  /* 0x0000006581957220 */ /* 0x000fe20000410000 */
[----:B------:R-:W-:Y:S01]  /*43f0*/  FMUL.FTZ R136, R141, R100 ;  /* 0x000000648d887220 */ /* 0x000fe20000410000 */
[----:B------:R-:W-:Y:S01]  /*4400*/  FMUL.FTZ R155, R131, R103 ;  /* 0x00000067839b7220 */ /* 0x000fe20000410000 */
[----:B------:R1:W-:Y:S01]  /*4410*/  STS [R83+0x420], R134 ;  /* 0x0004208653007388 */ /* 0x0003e20000000800 */
[C---:B------:R-:W-:Y:S01]  /*4420*/  FFMA.FTZ R138, R117.reuse, -R49, R48 ;  /* 0x80000031758a7223 */ /* 0x040fe20000010030 */
[----:B------:R-:W-:Y:S01]  /*4430*/  FMUL.FTZ R48, R4, R149 ;  /* 0x0000009504307220 */ /* 0x000fe20000410000 */
[----:B------:R-:W-:Y:S01]  /*4440*/  FMUL.FTZ R148, R6, R155 ;  /* 0x0000009b06947220 */ /* 0x000fe20000410000 */
[----:B------:R2:W-:Y:S01]  /*4450*/  STS [R85+0x8], R146 ;  /* 0x0000089255007388 */ /* 0x0005e20000000800 */
[----:B------:R-:W-:Y:S01]  /*4460*/  FFMA.FTZ R2, R0, R3, RZ ;  /* 0x0000000300027223 */ /* 0x000fe200000100ff */
[----:B------:R-:W-:Y:S01]  /*4470*/  FFMA.FTZ R49, -R112, R123, R49 ;  /* 0x0000007b70317223 */ /* 0x000fe20000010131 */
[----:B------:R-:W-:Y:S01]  /*4480*/  FFMA.FTZ R138, R116, -R145, R138 ;  /* 0x80000091748a7223 */ /* 0x000fe2000001008a */
[----:B------:R3:W-:Y:S01]  /*4490*/  STS [R85+0x4], R48 ;  /* 0x0000043055007388 */ /* 0x0007e20000000800 */
[----:B------:R-:W-:Y:S01]  /*44a0*/  FFMA.FTZ R157, R117, R153, R2 ;  /* 0x00000099759d7223 */ /* 0x000fe20000010002 */
[-C--:B0-----:R-:W-:Y:S01]  /*44b0*/  FMUL.FTZ R16, R142, R102.reuse ;  /* 0x000000668e107220 */ /* 0x081fe20000410000 */
[----:B------:R-:W-:Y:S01]  /*44c0*/  FMUL.FTZ R18, R147, R102 ;  /* 0x0000006693127220 */ /* 0x000fe20000410000 */
[----:B------:R-:W-:Y:S01]  /*44d0*/  FMUL.FTZ R19, R140, R103 ;  /* 0x000000678c137220 */ /* 0x000fe20000410000 */
[----:B-1----:R-:W-:Y:S01]  /*44e0*/  FMUL.FTZ R134, R5, R136 ;  /* 0x0000008805867220 */ /* 0x002fe20000410000 */
[C---:B--2---:R-:W-:Y:S01]  /*44f0*/  FMUL.FTZ R146, R7.reuse, R16 ;  /* 0x0000001007927220 */ /* 0x044fe20000410000 */
[----:B------:R-:W-:Y:S01]  /*4500*/  FMUL.FTZ R152, R7, R18 ;  /* 0x0000001207987220 */ /* 0x000fe20000410000 */
[----:B------:R-:W-:Y:S01]  /*4510*/  FMUL.FTZ R150, R6, R19 ;  /* 0x0000001306967220 */ /* 0x000fe20000410000 */
[----:B------:R-:W-:Y:S01]  /*4520*/  STS [R85+0x10], R148 ;  /* 0x0000109455007388 */ /* 0x000fe20000000800 */
[----:B---3--:R-:W-:Y:S01]  /*4530*/  FFMA.FTZ R48, -R114, R128, R151 ;  /* 0x0000008072307223 */ /* 0x008fe20000010197 */
[----:B------:R-:W-:Y:S01]  /*4540*/  FFMA.FTZ R153, R112, -R127, R153 ;  /* 0x8000007f70997223 */ /* 0x000fe20000010099 */
[----:B------:R-:W-:Y:S01]  /*4550*/  FMUL.FTZ R2, R49, R136 ;  /* 0x0000008831027220 */ /* 0x000fe20000410000 */
[----:B------:R0:W-:Y:S03]  /*4560*/  STS [R85+0xc], R134 ;  /* 0x00000c8655007388 */ /* 0x0001e60000000800 */
[----:B------:R-:W-:Y:S01]  /*4570*/  FFMA.FTZ R17, R153, R132, R2 ;  /* 0x0000008499117223 */ /* 0x000fe20000010002 */
[----:B------:R-:W-:Y:S01]  /*4580*/  STS [R85+0x14], R150 ;  /* 0x0000149655007388 */ /* 0x000fe20000000800 */
[----:B------:R-:W-:Y:S01]  /*4590*/  FFMA.FTZ R2, R114, -R130, R3 ;  /* 0x8000008272027223 */ /* 0x000fe20000010003 */
[----:B------:R-:W-:Y:S01]  /*45a0*/  FMUL.FTZ R132, R49, R132 ;  /* 0x0000008431847220 */ /* 0x000fe20000410000 */
[----:B------:R-:W-:Y:S01]  /*45b0*/  FFMA.FTZ R3, R108, -R121, R144 ;  /* 0x800000796c037223 */ /* 0x000fe20000010090 */
[----:B------:R1:W-:Y:S02]  /*45c0*/  STS [R85+0x18], R146 ;  /* 0x0000189255007388 */ /* 0x0003e40000000800 */
[----:B------:R-:W-:Y:S01]  /*45d0*/  FFMA.FTZ R132, R153, R136, -R132 ;  /* 0x0000008899847223 */ /* 0x000fe20000010884 */
[----:B------:R-:W-:Y:S01]  /*45e0*/  FFMA.FTZ R136, R116, R143, R157 ;  /* 0x0000008f74887223 */ /* 0x000fe2000001009d */
[----:B------:R2:W-:Y:S01]  /*45f0*/  STS [R85+0x1c], R152 ;  /* 0x00001c9855007388 */ /* 0x0005e20000000800 */
[----:B------:R-:W-:Y:S01]  /*4600*/  FMUL.FTZ R157, R48, R149 ;  /* 0x00000095309d7220 */ /* 0x000fe20000410000 */
[----:B0-----:R-:W-:Y:S01]  /*4610*/  FFMA.FTZ R134, -R110, R118, R145 ;  /* 0x000000766e867223 */ /* 0x001fe20000010191 */
[----:B------:R-:W-:Y:S01]  /*4620*/  FFMA.FTZ R145, -R108, R119, R137 ;  /* 0x000000776c917223 */ /* 0x000fe20000010189 */
[----:B------:R-:W-:Y:S01]  /*4630*/  BAR.SYNC.DEFER_BLOCKING 0x0 ;  /* 0x0000000000007b1d */ /* 0x000fe20000010000 */
[----:B------:R-:W-:Y:S01]  /*4640*/  FFMA.FTZ R143, R110, -R120, R143 ;  /* 0x800000786e8f7223 */ /* 0x000fe2000001008f */
[----:B-1----:R-:W-:Y:S01]  /*4650*/  FMUL.FTZ R146, R48, R139 ;  /* 0x0000008b30927220 */ /* 0x002fe20000410000 */
[----:B------:R-:W-:Y:S01]  /*4660*/  FMUL.FTZ R150, R145, R18 ;  /* 0x0000001291967220 */ /* 0x000fe20000410000 */
[----:B------:R-:W-:Y:S01]  /*4670*/  FMUL.FTZ R148, R134, R19 ;  /* 0x0000001386947220 */ /* 0x000fe20000410000 */
[C---:B------:R-:W-:Y:S01]  /*4680*/  FFMA.FTZ R157, R2.reuse, R139, R157 ;  /* 0x0000008b029d7223 */ /* 0x040fe2000001009d */
[----:B------:R-:W-:Y:S01]  /*4690*/  FFMA.FTZ R146, R2, R149, -R146 ;  /* 0x0000009502927223 */ /* 0x000fe20000010892 */
[----:B------:R-:W-:Y:S01]  /*46a0*/  FFMA.FTZ R139, R3, R16, R150 ;  /* 0x00000010038b7223 */ /* 0x000fe20000010096 */
[-C--:B------:R-:W-:Y:S01]  /*46b0*/  FFMA.FTZ R150, R143, R155.reuse, R148 ;  /* 0x0000009b8f967223 */ /* 0x080fe20000010094 */
[----:B--2---:R-:W-:Y:S01]  /*46c0*/  FMUL.FTZ R152, R134, R155 ;  /* 0x0000009b86987220 */ /* 0x004fe20000410000 */
[----:B------:R-:W-:Y:S01]  /*46d0*/  FADD.FTZ R149, RZ, R146 ;  /* 0x00000092ff957221 */ /* 0x000fe20000010000 */
[----:B------:R-:W-:Y:S01]  /*46e0*/  LEA R146, R111, -R106, 0x1 ;  /* 0x8000006a6f927211 */ /* 0x000fe200078e08ff */
[----:B------:R-:W-:Y:S01]  /*46f0*/  FADD.FTZ R148, RZ, R157 ;  /* 0x0000009dff947221 */ /* 0x000fe20000010000 */
[----:B------:R-:W-:Y:S01]  /*4700*/  FMUL.FTZ R16, R145, R16 ;  /* 0x0000001091107220 */ /* 0x000fe20000410000 */
[----:B------:R-:W-:Y:S01]  /*4710*/  FFMA.FTZ R19, R143, R19, -R152 ;  /* 0x000000138f137223 */ /* 0x000fe20000010898 */
[----:B------:R-:W-:Y:S01]  /*4720*/  ISETP.GE.AND P6, PT, R146, 0x1, PT ;  /* 0x000000019200780c */ /* 0x000fe20003fc6270 */
[----:B------:R-:W-:Y:S01]  /*4730*/  FADD.FTZ R17, R148, R17 ;  /* 0x0000001194117221 */ /* 0x000fe20000010000 */
[----:B------:R-:W-:Y:S01]  /*4740*/  FADD.FTZ R132, R149, R132 ;  /* 0x0000008495847221 */ /* 0x000fe20000010000 */
[----:B------:R-:W-:-:S02]  /*4750*/  FFMA.FTZ R149, R3, R18, -R16 ;  /* 0x0000001203957223 */ /* 0x000fc40000010810 */
[----:B------:R-:W-:Y:S01]  /*4760*/  FADD.FTZ R150, R17, R150 ;  /* 0x0000009611967221 */ /* 0x000fe20000010000 */
[----:B------:R-:W-:Y:S01]  /*4770*/  FADD.FTZ R132, R132, R19 ;  /* 0x0000001384847221 */ /* 0x000fe20000010000 */
[----:B------:R0:W1:Y:S06]  /*4780*/  LDS R151, [R73+0x4a0] ;  /* 0x0004a00049977984 */ /* 0x00006c0000000800 */
[----:B------:R-:W-:Y:S05]  /*4790*/  @!P6 BRA `(.L_x_17746) ;  /* 0x000000000008e947 */ /* 0x000fea0003800000 */
[----:B------:R-:W2:Y:S04]  /*47a0*/  LDS R17, [R72+0x420] ;  /* 0x0004200048117984 */ /* 0x000ea80000000800 */
[----:B--2---:R2:W-:Y:S02]  /*47b0*/  REDG.E.ADD.F32.FTZ.RN.STRONG.GPU desc[UR16][R46.64], R17 ;  /* 0x000000112e0079a6 */ /* 0x0045e4000c12f310 */
.L_x_17746:
[----:B------:R-:W-:Y:S05]  /*47c0*/  BSYNC.RECONVERGENT B0 ;  /* 0x0000000000007941 */ /* 0x000fea0003800200 */
.L_x_17745:
[----:B------:R-:W-:Y:S01]  /*47d0*/  ISETP.GE.AND P6, PT, R146, 0x21, PT ;  /* 0x000000219200780c */ /* 0x000fe20003fc6270 */
[----:B------:R-:W-:-:S12]  /*47e0*/  BSSY.RECONVERGENT B0, `(.L_x_17747) ;  /* 0x0000003000007945 */ /* 0x000fd80003800200 */
[----:B------:R-:W-:Y:S05]  /*47f0*/  @!P6 BRA `(.L_x_17748) ;  /* 0x000000000004e947 */ /* 0x000fea0003800000 */
[----:B-1----:R3:W-:Y:S02]  /*4800*/  REDG.E.ADD.F32.FTZ.RN.STRONG.GPU desc[UR16][R46.64+0x80], R151 ;  /* 0x000080972e0079a6 */ /* 0x0027e4000c12f310 */
.L_x_17748:
[----:B------:R-:W-:Y:S05]  /*4810*/  BSYNC.RECONVERGENT B0 ;  /* 0x0000000000007941 */ /* 0x000fea0003800200 */
.L_x_17747:
[----:B--2---:R2:W4:Y:S01]  /*4820*/  LDS R17, [R74+0x520] ;  /* 0x000520004a117984 */ /* 0x0045220000000800 */
[----:B------:R-:W-:Y:S01]  /*4830*/  ISETP.GE.AND P6, PT, R146, 0x41, PT ;  /* 0x000000419200780c */ /* 0x000fe20003fc6270 */
[----:B------:R-:W-:-:S12]  /*4840*/  BSSY.RECONVERGENT B0, `(.L_x_17749) ;  /* 0x0000003000007945 */ /* 0x000fd80003800200 */
[----:B--2---:R-:W-:Y:S05]  /*4850*/  @!P6 BRA `(.L_x_17750) ;  /* 0x000000000004e947 */ /* 0x004fea0003800000 */
[----:B----4-:R2:W-:Y:S02]  /*4860*/  REDG.E.ADD.F32.FTZ.RN.STRONG.GPU desc[UR16][R46.64+0x100], R17 ;  /* 0x000100112e0079a6 */ /* 0x0105e4000c12f310 */
.L_x_17750:
[----:B------:R-:W-:Y:S05]  /*4870*/  BSYNC.RECONVERGENT B0 ;  /* 0x0000000000007941 */ /* 0x000fea0003800200 */
.L_x_17749:
[----:B--2-4-:R2:W4:Y:S01]  /*4880*/  LDS R17, [R75+0x5a0] ;  /* 0x0005a0004b117984 */ /* 0x0145220000000800 */
[----:B------:R-:W-:Y:S01]  /*4890*/  ISETP.GE.AND P6, PT, R146, 0x61, PT ;  /* 0x000000619200780c */ /* 0x000fe20003fc6270 */
[----:B------:R-:W-:-:S12]  /*48a0*/  BSSY.RECONVERGENT B0, `(.L_x_17751) ;  /* 0x0000003000007945 */ /* 0x000fd80003800200 */
[----:B--2---:R-:W-:Y:S05]  /*48b0*/  @!P6 BRA `(.L_x_17752) ;  /* 0x000000000004e947 */ /* 0x004fea0003800000 */
[----:B----4-:R2:W-:Y:S02]  /*48c0*/  REDG.E.ADD.F32.FTZ.RN.STRONG.GPU desc[UR16][R46.64+0x180], R17 ;  /* 0x000180112e0079a6 */ /* 0x0105e4000c12f310 */
.L_x_17752:
[----:B------:R-:W-:Y:S05]  /*48d0*/  BSYNC.RECONVERGENT B0 ;  /* 0x0000000000007941 */ /* 0x000fea0003800200 */
.L_x_17751:
[----:B--2-4-:R2:W4:Y:S01]  /*48e0*/  LDS R17, [R77+0x620] ;  /* 0x000620004d117984 */ /* 0x0145220000000800 */
[----:B------:R-:W-:Y:S01]  /*48f0*/  ISETP.GE.AND P6, PT, R146, 0x81, PT ;  /* 0x000000819200780c */ /* 0x000fe20003fc6270 */
[----:B------:R-:W-:-:S12]  /*4900*/  BSSY.RECONVERGENT B0, `(.L_x_17753) ;  /* 0x0000003000007945 */ /* 0x000fd80003800200 */
[----:B--2---:R-:W-:Y:S05]  /*4910*/  @!P6 BRA `(.L_x_17754) ;  /* 0x000000000004e947 */ /* 0x004fea0003800000 */
[----:B----4-:R2:W-:Y:S02]  /*4920*/  REDG.E.ADD.F32.FTZ.RN.STRONG.GPU desc[UR16][R46.64+0x200], R17 ;  /* 0x000200112e0079a6 */ /* 0x0105e4000c12f310 */
.L_x_17754:
[----:B------:R-:W-:Y:S05]  /*4930*/  BSYNC.RECONVERGENT B0 ;  /* 0x0000000000007941 */ /* 0x000fea0003800200 */
.L_x_17753:
[----:B--2-4-:R2:W4:Y:S01]  /*4940*/  LDS R17, [R78+0x6a0] ;  /* 0x0006a0004e117984 */ /* 0x0145220000000800 */
[----:B------:R-:W-:Y:S01]  /*4950*/  ISETP.GE.AND P6, PT, R146, 0xa1, PT ;  /* 0x000000a19200780c */ /* 0x000fe20003fc6270 */
[----:B------:R-:W-:-:S12]  /*4960*/  BSSY.RECONVERGENT B0, `(.L_x_17755) ;  /* 0x0000003000007945 */ /* 0x000fd80003800200 */
[----:B--2---:R-:W-:Y:S05]  /*4970*/  @!P6 BRA `(.L_x_17756) ;  /* 0x000000000004e947 */ /* 0x004fea0003800000 */
[----:B----4-:R2:W-:Y:S02]  /*4980*/  REDG.E.ADD.F32.FTZ.RN.STRONG.GPU desc[UR16][R46.64+0x280], R17 ;  /* 0x000280112e0079a6 */ /* 0x0105e4000c12f310 */
.L_x_17756:
[----:B------:R-:W-:Y:S05]  /*4990*/  BSYNC.RECONVERGENT B0 ;  /* 0x0000000000007941 */ /* 0x000fea0003800200 */
.L_x_17755:
[----:B--2-4-:R2:W4:Y:S01]  /*49a0*/  LDS R17, [R79+0x720] ;  /* 0x000720004f117984 */ /* 0x0145220000000800 */
[----:B------:R-:W-:Y:S01]  /*49b0*/  ISETP.GE.AND P6, PT, R146, 0xc1, PT ;  /* 0x000000c19200780c */ /* 0x000fe20003fc6270 */
[----:B------:R-:W-:-:S12]  /*49c0*/  BSSY.RECONVERGENT B0, `(.L_x_17757) ;  /* 0x0000003000007945 */ /* 0x000fd80003800200 */
[----:B--2---:R-:W-:Y:S05]  /*49d0*/  @!P6 BRA `(.L_x_17758) ;  /* 0x000000000004e947 */ /* 0x004fea0003800000 */
[----:B----4-:R2:W-:Y:S02]  /*49e0*/  REDG.E.ADD.F32.FTZ.RN.STRONG.GPU desc[UR16][R46.64+0x300], R17 ;  /* 0x000300112e0079a6 */ /* 0x0105e4000c12f310 */
.L_x_17758:
[----:B------:R-:W-:Y:S05]  /*49f0*/  BSYNC.RECONVERGENT B0 ;  /* 0x0000000000007941 */ /* 0x000fea0003800200 */
.L_x_17757:
[C---:B------:R-:W-:Y:S01]  /*4a00*/  FFMA.FTZ R19, R115.reuse, -R137, R138 ;  /* 0x8000008973137223 */ /* 0x040fe2000001008a */
[----:B------:R-:W-:Y:S01]  /*4a10*/  ISETP.GE.AND P6, PT, R146, 0xe1, PT ;  /* 0x000000e19200780c */ /* 0x000fe20003fc6270 */
[----:B------:R0:W0:Y:S01]  /*4a20*/  LDS R137, [R81+0x7a0] ;  /* 0x0007a00051897984 */ /* 0x0000220000000800 */
[----:B------:R-:W-:Y:S01]  /*4a30*/  BSSY.RECONVERGENT B0, `(.L_x_17759) ;  /* 0x0000006000007945 */ /* 0x000fe20003800200 */
[----:B------:R-:W-:Y:S01]  /*4a40*/  FFMA.FTZ R18, R115, R144, R136 ;  /* 0x0000009073127223 */ /* 0x000fe20000010088 */
[----:B------:R-:W-:Y:S01]  /*4a50*/  FADD.FTZ R16, R150, R139 ;  /* 0x0000008b96107221 */ /* 0x000fe20000010000 */
[----:B--2-4-:R-:W-:-:S08]  /*4a60*/  FADD.FTZ R17, R132, R149 ;  /* 0x0000009584117221 */ /* 0x014fd00000010000 */
[----:B------:R-:W-:Y:S05]  /*4a70*/  @!P6 BRA `(.L_x_17760) ;  /* 0x000000000004e947 */ /* 0x000fea0003800000 */
[----:B0-----:R2:W-:Y:S02]  /*4a80*/  REDG.E.ADD.F32.FTZ.RN.STRONG.GPU desc[UR16][R46.64+0x380], R137 ;  /* 0x000380892e0079a6 */ /* 0x0015e4000c12f310 */
.L_x_17760:
[----:B------:R-:W-:Y:S05]  /*4a90*/  BSYNC.RECONVERGENT B0 ;  /* 0x0000000000007941 */ /* 0x000fea0003800200 */
.L_x_17759:
[----:B--23--:R-:W2:Y:S01]  /*4aa0*/  SHFL.DOWN PT, R47, R16, 0x1, 0x1f ;  /* 0x08201f00102f7f89 */ /* 0x00cea200000e0000 */
[----:B------:R-:W-:Y:S01]  /*4ab0*/  ISETP.GT.AND P6, PT, R99, 0x1e, PT ;  /* 0x0000001e6300780c */ /* 0x000fe20003fc4270 */
[----:B------:R-:W-:Y:S02]  /*4ac0*/  BSSY.RECONVERGENT B0, `(.L_x_17761) ;  /* 0x000004a000007945 */ /* 0x000fe40003800200 */
[----:B------:R-:W3:Y:S04]  /*4ad0*/  SHFL.DOWN PT, R46, R17, 0x1, 0x1f ;  /* 0x08201f00112e7f89 */ /* 0x000ee800000e0000 */
[----:B------:R-:W4:Y:S04]  /*4ae0*/  SHFL.DOWN PT, R132, R19, 0x1, 0x1f ;  /* 0x08201f0013847f89 */ /* 0x000f2800000e0000 */
[----:B0-----:R-:W0:Y:S02]  /*4af0*/  SHFL.DOWN PT, R137, R18, 0x1, 0x1f ;  /* 0x08201f0012897f89 */ /* 0x001e2400000e0000 */
[----:B--2---:R-:W-:Y:S01]  /*4b00*/  @!P6 FADD.FTZ R16, R16, R47 ;  /* 0x0000002f1010e221 */ /* 0x004fe20000010000 */
[----:B---3--:R-:W-:-:S04]  /*4b10*/  @!P6 FADD.FTZ R17, R17, R46 ;  /* 0x0000002e1111e221 */ /* 0x008fc80000010000 */
[----:B------:R-:W2:Y:S01]  /*4b20*/  SHFL.DOWN PT, R47, R16, 0x2, 0x1f ;  /* 0x08401f00102f7f89 */ /* 0x000ea200000e0000 */
[----:B----4-:R-:W-:-:S03]  /*4b30*/  @!P6 FADD.FTZ R19, R19, R132 ;  /* 0x000000841313e221 */ /* 0x010fc60000010000 */
[----:B------:R-:W3:Y:S01]  /*4b40*/  SHFL.DOWN PT, R46, R17, 0x2, 0x1f ;  /* 0x08401f00112e7f89 */ /* 0x000ee200000e0000 */
[----:B0-----:R-:W-:-:S03]  /*4b50*/  @!P6 FADD.FTZ R18, R18, R137 ;  /* 0x000000891212e221 */ /* 0x001fc60000010000 */
[----:B------:R-:W0:Y:S01]  /*4b60*/  SHFL.DOWN PT, R132, R19, 0x2, 0x1f ;  /* 0x08401f0013847f89 */ /* 0x000e2200000e0000 */
[----:B------:R-:W-:-:S03]  /*4b70*/  ISETP.GT.AND P6, PT, R99, 0x1d, PT ;  /* 0x0000001d6300780c */ /* 0x000fc60003fc4270 */
[----:B------:R-:W4:Y:S10]  /*4b80*/  SHFL.DOWN PT, R137, R18, 0x2, 0x1f ;  /* 0x08401f0012897f89 */ /* 0x000f3400000e0000 */
[----:B--2---:R-:W-:Y:S01]  /*4b90*/  @!P6 FADD.FTZ R16, R16, R47 ;  /* 0x0000002f1010e221 */ /* 0x004fe20000010000 */
[----:B---3--:R-:W-:-:S04]  /*4ba0*/  @!P6 FADD.FTZ R17, R17, R46 ;  /* 0x0000002e1111e221 */ /* 0x008fc80000010000 */
[----:B------:R-:W2:Y:S01]  /*4bb0*/  SHFL.DOWN PT, R47, R16, 0x4, 0x1f ;  /* 0x08801f00102f7f89 */ /* 0x000ea200000e0000 */
[----:B0-----:R-:W-:-:S03]  /*4bc0*/  @!P6 FADD.FTZ R19, R19, R132 ;  /* 0x000000841313e221 */ /* 0x001fc60000010000 */
[----:B------:R-:W0:Y:S01]  /*4bd0*/  SHFL.DOWN PT, R46, R17, 0x4, 0x1f ;  /* 0x08801f00112e7f89 */ /* 0x000e2200000e0000 */
[----:B----4-:R-:W-:-:S03]  /*4be0*/  @!P6 FADD.FTZ R18, R18, R137 ;  /* 0x000000891212e221 */ /* 0x010fc60000010000 */
[----:B------:R-:W3:Y:S01]  /*4bf0*/  SHFL.DOWN PT, R132, R19, 0x4, 0x1f ;  /* 0x08801f0013847f89 */ /* 0x000ee200000e0000 */
[----:B------:R-:W-:-:S03]  /*4c00*/  ISETP.GT.AND P6, PT, R99, 0x1b, PT ;  /* 0x0000001b6300780c */ /* 0x000fc60003fc4270 */
[----:B------:R-:W4:Y:S10]  /*4c10*/  SHFL.DOWN PT, R137, R18, 0x4, 0x1f ;  /* 0x08801f0012897f89 */ /* 0x000f3400000e0000 */
[----:B--2---:R-:W-:Y:S01]  /*4c20*/  @!P6 FADD.FTZ R16, R16, R47 ;  /* 0x0000002f1010e221 */ /* 0x004fe20000010000 */
[----:B0-----:R-:W-:-:S04]  /*4c30*/  @!P6 FADD.FTZ R17, R17, R46 ;  /* 0x0000002e1111e221 */ /* 0x001fc80000010000 */
        /* <DEDUP_REMOVED lines=8> */
[-C--:B------:R-:W-:Y:S01]  /*4cc0*/  FMUL.FTZ R47, R45, R142.reuse ;  /* 0x0000008e2d2f7220 */ /* 0x080fe20000410000 */
[----:B--2---:R-:W-:Y:S01]  /*4cd0*/  @!P6 FADD.FTZ R17, R17, R46 ;  /* 0x0000002e1111e221 */ /* 0x004fe20000010000 */
[-C--:B------:R-:W-:Y:S01]  /*4ce0*/  FMUL.FTZ R46, R119, R147.reuse ;  /* 0x00000093772e7220 */ /* 0x080fe20000410000 */
[-C--:B------:R-:W-:Y:S01]  /*4cf0*/  FMUL.FTZ R119, R45, R147.reuse ;  /* 0x000000932d777220 */ /* 0x080fe20000410000 */
[----:B---3--:R-:W-:Y:S01]  /*4d00*/  @!P6 FADD.FTZ R19, R19, R132 ;  /* 0x000000841313e221 */ /* 0x008fe20000010000 */
[C---:B------:R-:W-:Y:S01]  /*4d10*/  FFMA.FTZ R132, R44.reuse, R147, -R47 ;  /* 0x000000932c847223 */ /* 0x040fe2000001082f */
[----:B------:R-:W-:Y:S01]  /*4d20*/  FMUL.FTZ R47, R45, R131 ;  /* 0x000000832d2f7220 */ /* 0x000fe20000410000 */
[-C--:B------:R-:W-:Y:S01]  /*4d30*/  FFMA.FTZ R46, R121, R142.reuse, R46 ;  /* 0x0000008e792e7223 */ /* 0x080fe2000001002e */
[C---:B------:R-:W-:Y:S01]  /*4d40*/  FFMA.FTZ R142, R44.reuse, R142, R119 ;  /* 0x0000008e2c8e7223 */ /* 0x040fe20000010077 */
[----:B------:R-:W-:Y:S01]  /*4d50*/  FMUL.FTZ R136, R145, R132 ;  /* 0x0000008491887220 */ /* 0x000fe20000410000 */
[-C--:B------:R-:W-:Y:S01]  /*4d60*/  FFMA.FTZ R121, R44, R140.reuse, -R47 ;  /* 0x0000008c2c797223 */ /* 0x080fe2000001082f */
[CC--:B------:R-:W-:Y:S01]  /*4d70*/  FMUL.FTZ R119, R45.reuse, R140.reuse ;  /* 0x0000008c2d777220 */ /* 0x0c0fe20000410000 */
[----:B------:R-:W-:Y:S01]  /*4d80*/  FMUL.FTZ R132, R45, R133 ;  /* 0x000000852d847220 */ /* 0x000fe20000410000 */
[----:B----4-:R-:W-:Y:S01]  /*4d90*/  @!P6 FADD.FTZ R18, R18, R137 ;  /* 0x000000891212e221 */ /* 0x010fe20000010000 */
[----:B------:R-:W-:Y:S01]  /*4da0*/  FMUL.FTZ R47, R118, R140 ;  /* 0x0000008c762f7220 */ /* 0x000fe20000410000 */
[----:B------:R-:W-:Y:S01]  /*4db0*/  ISETP.GT.AND P6, PT, R99, 0xf, PT ;  /* 0x0000000f6300780c */ /* 0x000fe20003fc4270 */
[----:B------:R-:W-:Y:S01]  /*4dc0*/  FMUL.FTZ R134, R134, R121 ;  /* 0x0000007986867220 */ /* 0x000fe20000410000 */
[C---:B------:R-:W-:Y:S01]  /*4dd0*/  FFMA.FTZ R118, R44.reuse, R131, R119 ;  /* 0x000000832c767223 */ /* 0x040fe20000010077 */
[----:B------:R-:W-:Y:S01]  /*4de0*/  FFMA.FTZ R132, R44, R141, -R132 ;  /* 0x0000008d2c847223 */ /* 0x000fe20000010884 */
[----:B------:R-:W-:Y:S01]  /*4df0*/  FFMA.FTZ R131, R120, R131, R47 ;  /* 0x0000008378837223 */ /* 0x000fe2000001002f */
[----:B------:R-:W-:Y:S01]  /*4e00*/  FMUL.FTZ R47, R45, R135 ;  /* 0x000000872d2f7220 */ /* 0x000fe20000410000 */
[----:B------:R-:W-:Y:S01]  /*4e10*/  FFMA.FTZ R143, R143, R118, R134 ;  /* 0x000000768f8f7223 */ /* 0x000fe20000010086 */
[----:B------:R-:W-:Y:S01]  /*4e20*/  FMUL.FTZ R134, R49, R132 ;  /* 0x0000008431867220 */ /* 0x000fe20000410000 */
[C---:B------:R-:W-:Y:S01]  /*4e30*/  FMUL.FTZ R118, R45.reuse, R129 ;  /* 0x000000812d767220 */ /* 0x040fe20000410000 */
[----:B------:R-:W-:Y:S01]  /*4e40*/  FMUL.FTZ R132, R45, R141 ;  /* 0x0000008d2d847220 */ /* 0x000fe20000410000 */
[C---:B------:R-:W-:Y:S01]  /*4e50*/  FFMA.FTZ R47, R44.reuse, R129, -R47 ;  /* 0x000000812c2f7223 */ /* 0x040fe2000001082f */
[----:B------:R0:W2:Y:S01]  /*4e60*/  SHFL.DOWN PT, R49, R16, 0x10, 0x1f ;  /* 0x0a001f0010317f89 */ /* 0x0000a200000e0000 */
[C---:B------:R-:W-:Y:S01]  /*4e70*/  FFMA.FTZ R45, R44.reuse, R135, R118 ;  /* 0x000000872c2d7223 */ /* 0x040fe20000010076 */
[----:B------:R-:W-:Y:S01]  /*4e80*/  FFMA.FTZ R132, R44, R133, R132 ;  /* 0x000000852c847223 */ /* 0x000fe20000010084 */
[----:B------:R-:W-:Y:S01]  /*4e90*/  FFMA.FTZ R136, R3, R142, R136 ;  /* 0x0000008e03887223 */ /* 0x000fe20000010088 */
[----:B------:R0:W3:Y:S01]  /*4ea0*/  SHFL.DOWN PT, R44, R17, 0x10, 0x1f ;  /* 0x0a001f00112c7f89 */ /* 0x0000e200000e0000 */
[----:B------:R-:W-:Y:S01]  /*4eb0*/  FMUL.FTZ R120, R123, R141 ;  /* 0x0000008d7b787220 */ /* 0x000fe20000410000 */
[----:B------:R-:W-:-:S02]  /*4ec0*/  FMUL.FTZ R3, R128, R129 ;  /* 0x0000008180037220 */ /* 0x000fc40000410000 */
        /* <DEDUP_REMOVED lines=9> */
.L_x_17762:
[----:B------:R-:W-:Y:S05]  /*4f60*/  BSYNC.RECONVERGENT B0 ;  /* 0x0000000000007941 */ /* 0x000fea0003800200 */
.L_x_17761:
        /* <DEDUP_REMOVED lines=23> */
[----:B---3--:R-:W3:Y:S01]  /*50e0*/  @P6 LDS.64 R44, [UR7+0x2d90] ;  /* 0x002d9007ff2c6984 */ /* 0x008ee20008000a00 */
[----:B0-----:R-:W-:Y:S01]  /*50f0*/  @P6 FADD.FTZ R18, R18, R2 ;  /* 0x0000000212126221 */ /* 0x001fe20000010000 */
[----:B------:R-:W-:Y:S01]  /*5100*/  @P6 FADD.FTZ R19, R19, R3 ;  /* 0x0000000313136221 */ /* 0x000fe20000010000 */
[----:B---3--:R-:W-:Y:S01]  /*5110*/  @P6 FADD.FTZ R16, R16, R44 ;  /* 0x0000002c10106221 */ /* 0x008fe20000010000 */
[----:B------:R-:W-:-:S03]  /*5120*/  @P6 FADD.FTZ R17, R17, R45 ;  /* 0x0000002d11116221 */ /* 0x000fc60000010000 */
[----:B------:R0:W-:Y:S04]  /*5130*/  STS.64 [UR7+0x3590], R18 ;  /* 0x00359012ff007988 */ /* 0x0001e80008000a07 */
[----:B------:R0:W-:Y:S02]  /*5140*/  STS.64 [UR7+0x2d90], R16 ;  /* 0x002d9010ff007988 */ /* 0x0001e40008000a07 */
.L_x_17764:
[----:B------:R-:W-:Y:S05]  /*5150*/  BSYNC.RECONVERGENT B0 ;  /* 0x0000000000007941 */ /* 0x000fea0003800200 */
.L_x_17763:
[----:B------:R-:W-:-:S04]  /*5160*/  UIADD3 UR4, UPT, UPT, UR4, 0x1, URZ ;  /* 0x0000000104047890 */ /* 0x000fc8000fffe0ff */
[----:B------:R-:W-:-:S09]  /*5170*/  UISETP.GE.AND UP0, UPT, UR4, UR9, UPT ;  /* 0x000000090400728c */ /* 0x000fd2000bf06270 */
[----:B------:R-:W-:Y:S05]  /*5180*/  BRA.U !UP0, `(.L_x_17765) ;  /* 0xffffffd508447547 */ /* 0x000fea000b83ffff */
.L_x_17731:
        /* <DEDUP_REMOVED lines=40> */
[----:B------:R-:W-:Y:S02]  /*5410*/  @!P2 FMUL.FTZ R3, R3, -1.4426950216293334961 ;  /* 0xbfb8aa3b0303a820 */ /* 0x000fe40000410000 */
[----:B------:R-:W-:Y:S01]  /*5420*/  @!P3 FMUL.FTZ R2, R5, -1.4426950216293334961 ;  /* 0xbfb8aa3b0502b820 */ /* 0x000fe20000410000 */
[----:B------:R-:W2:Y:S02]  /*5430*/  @!P4 MUFU.EX2 R0, R0 ;  /* 0x000000000000c308 */ /* 0x000ea40000000800 */
[----:B---3--:R-:W-:-:S06]  /*5440*/  @!P1 FMUL.FTZ R12, R20, -1.4426950216293334961 ;  /* 0xbfb8aa3b140c9820 */ /* 0x008fcc0000410000 */
[----:B------:R3:W4:Y:S01]  /*5450*/  @!P2 MUFU.EX2 R7, R3 ;  /* 0x000000030007a308 */ /* 0x0007220000000800 */
[----:B------:R-:W5:Y:S07]  /*5460*/  LDS R13, [UR6+0x200] ;  /* 0x00020006ff0d7984 */ /* 0x000f6e0008000800 */
[----:B------:R0:W1:Y:S01]  /*5470*/  @!P3 MUFU.EX2 R6, R2 ;  /* 0x000000020006b308 */ /* 0x0000620000000800 */
[----:B---3--:R-:W-:Y:S02]  /*5480*/  HFMA2 R3, -RZ, RZ, 0, 0 ;  /* 0x00000000ff037431 */ /* 0x008fe400000001ff */
[----:B--2---:R-:W-:-:S05]  /*5490*/  @!P4 FADD.FTZ R0, R0, 1 ;  /* 0x3f8000000000c421 */ /* 0x004fca0000010000 */
[----:B------:R-:W2:Y:S01]  /*54a0*/  @!P4 MUFU.RCP R15, R0 ;  /* 0x00000000000fc308 */ /* 0x000ea20000001000 */
[----:B0-----:R-:W-:Y:S01]  /*54b0*/  MOV R2, R96 ;  /* 0x0000006000027202 */ /* 0x001fe20000000f00 */
[----:B----4-:R-:W-:-:S04]  /*54c0*/  @!P2 FADD.FTZ R7, R7, 1 ;  /* 0x3f8000000707a421 */ /* 0x010fc80000010000 */
[----:B-1----:R-:W-:Y:S02]  /*54d0*/  IMAD.WIDE.U32 R4, R32, UR18, R2 ;  /* 0x0000001220047c25 */ /* 0x002fe4000f8e0002 */
[----:B------:R-:W0:Y:S02]  /*54e0*/  @!P1 MUFU.EX2 R12, R12 ;  /* 0x0000000c000c9308 */ /* 0x000e240000000800 */
[----:B------:R-:W-:Y:S01]  /*54f0*/  @!P3 FADD.FTZ R6, R6, 1 ;  /* 0x3f8000000606b421 */ /* 0x000fe20000010000 */
[----:B------:R-:W-:Y:S02]  /*5500*/  IMAD R5, R33, UR18, R5 ;  /* 0x0000001221057c24 */ /* 0x000fe4000f8e0205 */
[----:B------:R-:W1:Y:S01]  /*5510*/  LDC.64 R32, c[0x0][0x518] ;  /* 0x00014600ff207b82 */ /* 0x000e620000000a00 */
[C---:B------:R-:W-:Y:S02]  /*5520*/  IMAD.WIDE.U32 R4, R51.reuse, UR8, R4 ;  /* 0x0000000833047c25 */ /* 0x040fe4000f8e0004 */
[----:B------:R-:W3:Y:S02]  /*5530*/  @!P3 MUFU.RCP R6, R6 ;  /* 0x000000060006b308 */ /* 0x000ee40000001000 */
[----:B--2---:R-:W-:Y:S01]  /*5540*/  @!P4 FMUL.FTZ R8, R8, R15 ;  /* 0x0000000f0808c220 */ /* 0x004fe20000410000 */
[----:B------:R-:W-:Y:S01]  /*5550*/  IMAD R14, R51, UR9, R5 ;  /* 0x00000009330e7c24 */ /* 0x000fe2000f8e0205 */
[----:B------:R-:W-:Y:S01]  /*5560*/  IADD3 R5, P0, PT, R76, R4, RZ ;  /* 0x000000044c057210 */ /* 0x000fe20007f1e0ff */
[----:B------:R-:W2:Y:S03]  /*5570*/  LDCU.64 UR8, c[0x0][0x560] ;  /* 0x0000ac00ff0877ac */ /* 0x000ea60008000a00 */
[----:B------:R-:W-:Y:S01]  /*5580*/  IADD3.X R14, PT, PT, RZ, R14, RZ, P0, !PT ;  /* 0x0000000eff0e7210 */ /* 0x000fe200007fe4ff */
[----:B------:R-:W4:Y:S01]  /*5590*/  @!P2 MUFU.RCP R7, R7 ;  /* 0x000000070007a308 */ /* 0x000f220000001000 */
[----:B------:R-:W-:Y:S01]  /*55a0*/  LEA R4, P0, R5, UR10, 0x2 ;  /* 0x0000000a05047c11 */ /* 0x000fe2000f8010ff */
[----:B0-----:R-:W-:-:S03]  /*55b0*/  @!P1 FADD.FTZ R12, R12, 1 ;  /* 0x3f8000000c0c9421 */ /* 0x001fc60000010000 */
[----:B------:R-:W-:Y:S02]  /*55c0*/  LEA.HI.X R5, R5, UR11, R14, 0x2, P0 ;  /* 0x0000000b05057c11 */ /* 0x000fe400080f140e */
[-C--:B-----5:R-:W-:Y:S01]  /*55d0*/  ISETP.GE.AND P6, PT, R76, R13.reuse, PT ;  /* 0x0000000d4c00720c */ /* 0x0a0fe20003fc6270 */
[----:B------:R-:W0:Y:S01]  /*55e0*/  @!P1 MUFU.RCP R12, R12 ;  /* 0x0000000c000c9308 */ /* 0x000e220000001000 */
[-C--:B------:R-:W-:Y:S01]  /*55f0*/  ISETP.GE.AND P0, PT, R80, R13.reuse, PT ;  /* 0x0000000d5000720c */ /* 0x080fe20003f06270 */
[----:B---3--:R-:W-:Y:S01]  /*5600*/  @!P3 FMUL.FTZ R9, R9, R6 ;  /* 0x000000060909b220 */ /* 0x008fe20000410000 */
[----:B------:R-:W-:Y:S01]  /*5610*/  ISETP.GE.AND P4, PT, R86, R13, PT ;  /* 0x0000000d5600720c */ /* 0x000fe20003f86270 */
[----:B-1----:R-:W-:-:S04]  /*5620*/  IMAD.WIDE.U32 R2, R32, UR18, R2 ;  /* 0x0000001220027c25 */ /* 0x002fc8000f8e0002 */
[----:B------:R-:W-:Y:S02]  /*5630*/  IMAD R3, R33, UR18, R3 ;  /* 0x0000001221037c24 */ /* 0x000fe4000f8e0203 */
[----:B----4-:R-:W-:Y:S02]  /*5640*/  @!P2 FMUL.FTZ R10, R10, R7 ;  /* 0x000000070a0aa220 */ /* 0x010fe40000410000 */
[----:B------:R-:W-:Y:S01]  /*5650*/  @!P6 STG.E desc[UR16][R4.64], R17 ;  /* 0x000000110400e986 */ /* 0x000fe2000c101910 */
[----:B------:R-:W-:-:S03]  /*5660*/  ISETP.GE.AND P6, PT, R87, R13, PT ;  /* 0x0000000d5700720c */ /* 0x000fc60003fc6270 */
[----:B------:R-:W-:Y:S01]  /*5670*/  @!P0 STG.E desc[UR16][R4.64+0x80], R19 ;  /* 0x0000801304008986 */ /* 0x000fe2000c101910 */
[----:B0-----:R-:W-:-:S03]  /*5680*/  @!P1 FMUL.FTZ R11, R11, R12 ;  /* 0x0000000c0b0b9220 */ /* 0x001fc60000410000 */
[----:B------:R-:W-:Y:S06]  /*5690*/  @!P4 STG.E desc[UR16][R4.64+0x100], R21 ;  /* 0x000100150400c986 */ /* 0x000fec000c101910 */
        /* <DEDUP_REMOVED lines=22> */
[----:B------:R-:W-:Y:S02]  /*5800*/  IADD3 R62, P4, PT, R62, -0x200, RZ ;  /* 0xfffffe003e3e7810 */ /* 0x000fe40007f9e0ff */
[-C--:B0-----:R-:W-:Y:S02]  /*5810*/  ISETP.GE.AND P0, PT, R76, R5.reuse, PT ;  /* 0x000000054c00720c */ /* 0x081fe40003f06270 */
        /* <DEDUP_REMOVED lines=17> */
.L_x_17721:
        /* <DEDUP_REMOVED lines=34> */
.L_x_17768:
[----:B------:R-:W-:Y:S05]  /*5b50*/  BSYNC.RECONVERGENT B0 ;  /* 0x0000000000007941 */ /* 0x000fea0003800200 */
.L_x_17767:
        /* <DEDUP_REMOVED lines=26> */
.L_x_17770:
[----:B------:R-:W-:Y:S05]  /*5d00*/  BSYNC.RECONVERGENT B0 ;  /* 0x0000000000007941 */ /* 0x000fea0003800200 */
.L_x_17769:
        /* <DEDUP_REMOVED lines=13> */
.L_x_17772:
        /* <DEDUP_REMOVED lines=27> */
.L_x_17771:
[----:B------:R-:W-:Y:S05]  /*5f90*/  EXIT ;  /* 0x000000000000794d */ /* 0x000fea0003800000 */
.L_x_17773:
        /* <DEDUP_REMOVED lines=14> */
.L_x_18795:


//--------------------- .text._Z25selective_scan_bwd_kernelI32Selective_Scan_bwd_kernel_traitsILi32ELi4ELb0ELb1ELb1ELb0ELb0EfN3c107complexIfEEEEv12SSMParamsBwd --------------------------
	.section	.text._Z25selective_scan_bwd_kernelI32Selective_Scan_bwd_kernel_traitsILi32ELi4ELb0ELb1ELb1ELb0ELb0EfN3c107complexIfEEEEv12SSMParamsBwd,"ax",@progbits
	.align	128
        .global         _Z25selective_scan_bwd_kernelI32Selective_Scan_bwd_kernel_traitsILi32ELi4ELb0ELb1ELb1ELb0ELb0EfN3c107complexIfEEEEv12SSMParamsBwd
        .type           _Z25selective_scan_bwd_kernelI32Selective_Scan_bwd_kernel_traitsILi32ELi4ELb0ELb1ELb1ELb0ELb0EfN3c107complexIfEEEEv12SSMParamsBwd,@function
        .size           _Z25selective_scan_bwd_kernelI32Selective_Scan_bwd_kernel_traitsILi32ELi4ELb0ELb1ELb1ELb0ELb0EfN3c107complexIfEEEEv12SSMParamsBwd,(.L_x_18796 - _Z25selective_scan_bwd_kernelI32Selective_Scan_bwd_kernel_traitsILi32ELi4ELb0ELb1ELb1ELb0ELb0EfN3c107complexIfEEEEv12SSMParamsBwd)
        .other          _Z25selective_scan_bwd_kernelI32Selective_Scan_bwd_kernel_traitsILi32ELi4ELb0ELb1ELb1ELb0ELb0EfN3c107complexIfEEEEv12SSMParamsBwd,@"STO_CUDA_ENTRY STV_DEFAULT"
_Z25selective_scan_bwd_kernelI32Selective_Scan_bwd_kernel_traitsILi32ELi4ELb0ELb1ELb1ELb0ELb0EfN3c107complexIfEEEEv12SSMParamsBwd:
.text._Z25selective_scan_bwd_kernelI32Selective_Scan_bwd_kernel_traitsILi32ELi4ELb0ELb1ELb1ELb0ELb0EfN3c107complexIfEEEEv12SSMParamsBwd:
        /* <DEDUP_REMOVED lines=21> */
[----:B------:R-:W1:Y:S02]  /*0150*/  LDC R25, c[0x0][0x394] ;  /* 0x0000e500ff197b82 */ /* 0x000e640000000800 */
        /* <DEDUP_REMOVED lines=25> */
[----:B------:R-:W-:Y:S01]  /*02f0*/  ISETP.GE.U32.AND P0, PT, R2, R9, PT ;  /* 0x000000090200720c */ /* 0x000fe20003f06070 */
[----:B------:R-:W0:Y:S01]  /*0300*/  LDC.64 R30, c[0x0][0x450] ;  /* 0x00011400ff1e7b82 */ /* 0x000e220000000a00 */
        /* <DEDUP_REMOVED lines=37> */
[----:B--2---:R-:W-:-:S02]  /*0560*/  ISETP.NE.U32.AND P0, PT, R26, RZ, PT ;  /* 0x000000ff1a00720c */ /* 0x004fc40003f05070 */
[----:B------:R-:W-:Y:S01]  /*0570*/  IMAD R15, R55, UR11, R3 ;  /* 0x0000000b370f7c24 */ /* 0x000fe2000f8e0203 */
[----:B-1----:R-:W-:Y:S01]  /*0580*/  LEA R9, R25, 0xffffff80, 0x7 ;  /* 0xffffff8019097811 */ /* 0x002fe200078e38ff */
[----:B------:R-:W-:Y:S01]  /*0590*/  IMAD R3, R11, R16, RZ ;  /* 0x000000100b037224 */ /* 0x000fe200078e02ff */
[----:B------:R-:W-:Y:S01]  /*05a0*/  ISETP.NE.AND.EX P0, PT, R27, RZ, PT, P0 ;  /* 0x000000ff1b00720c */ /* 0x000fe20003f05300 */
[----:B------:R-:W-:Y:S01]  /*05b0*/  IMAD R13, R55, UR15, R5 ;  /* 0x0000000f370d7c24 */ /* 0x000fe2000f8e0205 */
[----:B------:R-:W-:Y:S01]  /*05c0*/  IADD3 R60, P2, PT, R9, R2, RZ ;  /* 0x00000002093c7210 */ /* 0x000fe20007f5e0ff */
[C---:B------:R-:W-:Y:S01]  /*05d0*/  IMAD R5, R8.reuse, R17, R3 ;  /* 0x0000001108057224 */ /* 0x040fe200078e0203 */
[----:B----4-:R-:W-:Y:S01]  /*05e0*/  UIMAD.WIDE.U32 UR6, UR18, UR8, URZ ;  /* 0x00000008120672a5 */ /* 0x010fe2000f8e00ff */
[----:B------:R-:W-:Y:S01]  /*05f0*/  IMAD.WIDE.U32 R2, R8, R16, UR4 ;  /* 0x0000000408027e25 */ /* 0x000fe2000f8e0010 */
[----:B------:R-:W-:Y:S02]  /*0600*/  LEA R7, R25, 0xffffff00, 0x8 ;  /* 0xffffff0019077811 */ /* 0x000fe400078e40ff */
[----:B------:R-:W-:-:S02]  /*0610*/  UIMAD UR7, UR18, UR9, UR7 ;  /* 0x00000009120772a4 */ /* 0x000fc4000f8e0207 */
[----:B------:R-:W-:Y:S01]  /*0620*/  IADD3 R10, PT, PT, R3, R5, RZ ;  /* 0x00000005030a7210 */ /* 0x000fe20007ffe0ff */
[----:B0-----:R-:W-:Y:S01]  /*0630*/  IMAD R3, R11, R22, RZ ;  /* 0x000000160b037224 */ /* 0x001fe200078e02ff */
[----:B------:R-:W-:Y:S01]  /*0640*/  IADD3 R72, P1, PT, R7, R2, RZ ;  /* 0x0000000207487210 */ /* 0x000fe20007f3e0ff */
[----:B------:R-:W-:Y:S01]  /*0650*/  IMAD R2, R11, R18, RZ ;  /* 0x000000120b027224 */ /* 0x000fe200078e02ff */
[----:B------:R-:W-:Y:S01]  /*0660*/  IADD3 R64, P3, PT, R9, R4, RZ ;  /* 0x0000000409407210 */ /* 0x000fe20007f7e0ff */
[C---:B------:R-:W-:Y:S01]  /*0670*/  IMAD.WIDE.U32 R4, R8.reuse, R18, UR6 ;  /* 0x0000000608047e25 */ /* 0x040fe2000f8e0012 */
[----:B------:R-:W0:Y:S01]  /*0680*/  @P0 LDC R12, c[0x0][0x384] ;  /* 0x0000e100ff0c0b82 */ /* 0x000e220000000800 */
[----:B------:R-:W1:Y:S02]  /*0690*/  LDCU.64 UR8, c[0x0][0x498] ;  /* 0x00009300ff0877ac */ /* 0x000e640008000a00 */
[C---:B------:R-:W-:Y:S02]  /*06a0*/  IMAD R11, R8.reuse, R19, R2 ;  /* 0x00000013080b7224 */ /* 0x040fe400078e0202 */
[----:B------:R-:W-:-:S02]  /*06b0*/  IMAD R17, R8, R23, R3 ;  /* 0x0000001708117224 */ /* 0x000fc400078e0203 */
[----:B------:R-:W-:Y:S01]  /*06c0*/  IMAD.WIDE.U32 R2, R8, R22, RZ ;  /* 0x0000001608027225 */ /* 0x000fe200078e00ff */
[----:B------:R-:W2:Y:S01]  /*06d0*/  LDC.64 R18, c[0x0][0x4a0] ;  /* 0x00012800ff127b82 */ /* 0x000ea20000000a00 */
[----:B------:R-:W-:Y:S02]  /*06e0*/  IADD3 R8, PT, PT, R5, R11, RZ ;  /* 0x0000000b05087210 */ /* 0x000fe40007ffe0ff */
[----:B---3--:R-:W-:Y:S02]  /*06f0*/  SHF.R.U64 R5, R20, 0x1, R21 ;  /* 0x0000000114057819 */ /* 0x008fe40000001215 */
[----:B------:R-:W-:-:S03]  /*0700*/  IADD3 R3, PT, PT, R3, R17, RZ ;  /* 0x0000001103037210 */ /* 0x000fc60007ffe0ff */
[----:B------:R-:W3:Y:S01]  /*0710*/  LDC.64 R22, c[0x0][0x540] ;  /* 0x00015000ff167b82 */ /* 0x000ee20000000a00 */
[----:B------:R-:W-:Y:S01]  /*0720*/  IADD3 R74, P4, PT, R7, R4, RZ ;  /* 0x00000004074a7210 */ /* 0x000fe20007f9e0ff */
[----:B------:R-:W-:Y:S01]  /*0730*/  IMAD.WIDE.U32 R4, R5, UR18, R2 ;  /* 0x0000001205047c25 */ /* 0x000fe2000f8e0002 */
[----:B------:R-:W-:Y:S02]  /*0740*/  SHF.R.S32.HI R7, RZ, 0x1f, R7 ;  /* 0x0000001fff077819 */ /* 0x000fe40000011407 */
[----:B------:R-:W-:-:S03]  /*0750*/  SHF.R.U32.HI R2, RZ, 0x1, R21 ;  /* 0x00000001ff027819 */ /* 0x000fc60000011615 */
[----:B------:R-:W4:Y:S01]  /*0760*/  @P0 LDC R14, c[0x0][0x38c] ;  /* 0x0000e300ff0e0b82 */ /* 0x000f220000000800 */
[C---:B------:R-:W-:Y:S02]  /*0770*/  IADD3.X R10, PT, PT, R7.reuse, R10, RZ, P1, !PT ;  /* 0x0000000a070a7210 */ /* 0x040fe40000ffe4ff */
[----:B------:R-:W-:-:S05]  /*0780*/  IADD3.X R8, PT, PT, R7, R8, RZ, P4, !PT ;  /* 0x0000000807087210 */ /* 0x000fca00027fe4ff */
[----:B------:R-:W4:Y:S01]  /*0790*/  LDC.64 R20, c[0x0][0x460] ;  /* 0x00011800ff147b82 */ /* 0x000f220000000a00 */
[----:B-1----:R-:W-:Y:S02]  /*07a0*/  UIMAD.WIDE.U32 UR4, UR18, UR8, URZ ;  /* 0x00000008120472a5 */ /* 0x002fe4000f8e00ff */
[----:B------:R-:W-:-:S05]  /*07b0*/  IMAD R65, R2, UR18, RZ ;  /* 0x0000001202417c24 */ /* 0x000fca000f8e02ff */
[----:B------:R-:W1:Y:S01]  /*07c0*/  @P0 LDC.64 R6, c[0x0][0x480] ;  /* 0x00012000ff060b82 */ /* 0x000e620000000a00 */
[----:B------:R-:W-:-:S07]  /*07d0*/  UIMAD UR5, UR18, UR9, UR5 ;  /* 0x00000009120572a4 */ /* 0x000fce000f8e0205 */
[----:B------:R-:W1:Y:S01]  /*07e0*/  LDC.64 R16, c[0x0][0x4a8] ;  /* 0x00012a00ff107b82 */ /* 0x000e620000000a00 */
[----:B0-----:R-:W-:Y:S01]  /*07f0*/  @P0 IMAD R2, R12, UR18, R55 ;  /* 0x000000120c020c24 */ /* 0x001fe2000f8e0237 */
[----:B------:R-:W-:Y:S02]  /*0800*/  IADD3 R65, PT, PT, R5, R65, RZ ;  /* 0x0000004105417210 */ /* 0x000fe40007ffe0ff */
[----:B---3--:R-:W-:Y:S01]  /*0810*/  LEA R61, P4, R4, R22, 0x3 ;  /* 0x00000016043d7211 */ /* 0x008fe200078818ff */
[----:B------:R-:W-:Y:S01]  /*0820*/  @P0 IMAD R5, R2, R25, RZ ;  /* 0x0000001902050224 */ /* 0x000fe200078e02ff */
[----:B------:R-:W-:Y:S01]  /*0830*/  ISETP.GE.AND P1, PT, R25, 0x1, PT ;  /* 0x000000011900780c */ /* 0x000fe20003f26270 */
[C---:B--2---:R-:W-:Y:S01]  /*0840*/  IMAD.WIDE.U32 R2, R55.reuse, R18, UR4 ;  /* 0x0000000437027e25 */ /* 0x044fe2000f8e0012 */
[----:B------:R-:W-:Y:S02]  /*0850*/  LEA.HI.X R65, R4, R23, R65, 0x3, P4 ;  /* 0x0000001704417211 */ /* 0x000fe400020f1c41 */
[----:B------:R-:W-:Y:S01]  /*0860*/  SHF.R.S32.HI R4, RZ, 0x1f, R9 ;  /* 0x0000001fff047819 */ /* 0x000fe20000011409 */
[----:B------:R-:W-:Y:S01]  /*0870*/  IMAD R11, R55, R19, R3 ;  /* 0x00000013370b7224 */ /* 0x000fe200078e0203 */
[----:B------:R-:W-:Y:S01]  /*0880*/  IADD3 R2, P4, PT, R9, R2, RZ ;  /* 0x0000000209027210 */ /* 0x000fe20007f9e0ff */
[----:B----4-:R-:W-:Y:S01]  /*0890*/  @P0 IMAD R5, R5, R14, RZ ;  /* 0x0000000e05050224 */ /* 0x010fe200078e02ff */
[----:B------:R-:W-:-:S02]  /*08a0*/  IADD3.X R9, PT, PT, R4, R15, RZ, P2, !PT ;  /* 0x0000000f04097210 */ /* 0x000fc400017fe4ff */
[----:B------:R-:W-:Y:S02]  /*08b0*/  IADD3.X R3, PT, PT, R4, R13, RZ, P3, !PT ;  /* 0x0000000d04037210 */ /* 0x000fe40001ffe4ff */
[----:B------:R-:W-:Y:S02]  /*08c0*/  CS2R R28, SRZ ;  /* 0x00000000001c7805 */ /* 0x000fe4000001ff00 */
[----:B------:R-:W-:Y:S02]  /*08d0*/  LEA R58, P2, R60, R20, 0x2 ;  /* 0x000000143c3a7211 */ /* 0x000fe400078410ff */
[----:B------:R-:W-:Y:S01]  /*08e0*/  LEA R62, P3, R64, R62, 0x2 ;  /* 0x0000003e403e7211 */ /* 0x000fe200078610ff */
[----:B-1----:R-:W-:Y:S01]  /*08f0*/  @P0 IMAD.WIDE R28, R5, 0x10, R6 ;  /* 0x00000010051c0825 */ /* 0x002fe200078e0206 */
[----:B------:R-:W-:Y:S02]  /*0900*/  IADD3.X R68, PT, PT, R4, R11, RZ, P4, !PT ;  /* 0x0000000b04447210 */ /* 0x000fe400027fe4ff */
[----:B------:R-:W-:Y:S01]  /*0910*/  LEA.HI.X R60, R60, R21, R9, 0x2, P2 ;  /* 0x000000153c3c7211 */ /* 0x000fe200010f1409 */
[----:B------:R-:W-:Y:S01]  /*0920*/  IMAD.WIDE.U32 R26, R55, R16, RZ ;  /* 0x00000010371a7225 */ /* 0x000fe200078e00ff */
[----:B------:R-:W-:-:S02]  /*0930*/  LEA.HI.X R64, R64, R63, R3, 0x2, P3 ;  /* 0x0000003f40407211 */ /* 0x000fc400018f1403 */
[----:B------:R-:W-:Y:S02]  /*0940*/  LEA R66, P0, R2, R66, 0x2 ;  /* 0x0000004202427211 */ /* 0x000fe400078010ff */
        /* <DEDUP_REMOVED lines=20> */
[C---:B0-----:R-:W-:Y:S02]  /*0a90*/  IADD3 R3, PT, PT, R56.reuse, 0x20, RZ ;  /* 0x0000002038037810 */ /* 0x041fe40007ffe0ff */
[----:B------:R-:W-:Y:S02]  /*0aa0*/  SHF.L.U32 R2, R56, 0x2, RZ ;  /* 0x0000000238027819 */ /* 0x000fe400000006ff */
[----:B------:R-:W-:Y:S02]  /*0ab0*/  LEA.HI R78, R3, R56, RZ, 0x1b ;  /* 0x00000038034e7211 */ /* 0x000fe400078fd8ff */
[----:B------:R-:W-:Y:S02]  /*0ac0*/  LOP3.LUT R3, R2, 0xf80, RZ, 0xc0, !PT ;  /* 0x00000f8002037812 */ /* 0x000fe400078ec0ff */
[----:B------:R-:W-:Y:S02]  /*0ad0*/  IADD3 R5, PT, PT, R56, 0x40, RZ ;  /* 0x0000004038057810 */ /* 0x000fe40007ffe0ff */
[----:B------:R-:W-:-:S02]  /*0ae0*/  LOP3.LUT R82, R3, 0x1f, R56, 0xf8, !PT ;  /* 0x0000001f03527812 */ /* 0x000fc400078ef838 */
[C---:B------:R-:W-:Y:S02]  /*0af0*/  IADD3 R7, PT, PT, R56.reuse, 0x60, RZ ;  /* 0x0000006038077810 */ /* 0x040fe40007ffe0ff */
[C---:B------:R-:W-:Y:S02]  /*0b00*/  IADD3 R9, PT, PT, R56.reuse, 0x80, RZ ;  /* 0x0000008038097810 */ /* 0x040fe40007ffe0ff */
[C---:B------:R-:W-:Y:S02]  /*0b10*/  IADD3 R11, PT, PT, R56.reuse, 0xa0, RZ ;  /* 0x000000a0380b7810 */ /* 0x040fe40007ffe0ff */
[C---:B------:R-:W-:Y:S02]  /*0b20*/  IADD3 R13, PT, PT, R56.reuse, 0xc0, RZ ;  /* 0x000000c0380d7810 */ /* 0x040fe40007ffe0ff */
[C---:B------:R-:W-:Y:S02]  /*0b30*/  IADD3 R15, PT, PT, R56.reuse, 0xe0, RZ ;  /* 0x000000e0380f7810 */ /* 0x040fe40007ffe0ff */
[----:B------:R-:W-:-:S02]  /*0b40*/  SHF.L.U32 R75, R56, 0x3, RZ ;  /* 0x00000003384b7819 */ /* 0x000fc400000006ff */
[----:B------:R-:W-:Y:S02]  /*0b50*/  LOP3.LUT R86, R82, 0x20, RZ, 0xfc, !PT ;  /* 0x0000002052567812 */ /* 0x000fe400078efcff */
[-C--:B------:R-:W-:Y:S02]  /*0b60*/  LEA.HI R79, R5, R56.reuse, RZ, 0x1b ;  /* 0x00000038054f7211 */ /* 0x080fe400078fd8ff */
[-C--:B------:R-:W-:Y:S02]  /*0b70*/  LEA.HI R91, R56, R56.reuse, RZ, 0x1b ;  /* 0x00000038385b7211 */ /* 0x080fe400078fd8ff */
[-C--:B------:R-:W-:Y:S02]  /*0b80*/  LEA.HI R7, R7, R56.reuse, RZ, 0x1b ;  /* 0x0000003807077211 */ /* 0x080fe400078fd8ff */
[-C--:B------:R-:W-:Y:S02]  /*0b90*/  LEA.HI R9, R9, R56.reuse, RZ, 0x1b ;  /* 0x0000003809097211 */ /* 0x080fe400078fd8ff */
[----:B------:R-:W-:-:S02]  /*0ba0*/  LEA.HI R11, R11, R56, RZ, 0x1b ;  /* 0x000000380b0b7211 */ /* 0x000fc400078fd8ff */
[-C--:B------:R-:W-:Y:S02]  /*0bb0*/  LEA.HI R13, R13, R56.reuse, RZ, 0x1b ;  /* 0x000000380d0d7211 */ /* 0x080fe400078fd8ff */
[----:B------:R-:W-:Y:S02]  /*0bc0*/  LEA.HI R15, R15, R56, RZ, 0x1b ;  /* 0x000000380f0f7211 */ /* 0x000fe400078fd8ff */
[C---:B------:R-:W-:Y:S02]  /*0bd0*/  LOP3.LUT R5, R75.reuse, 0x1f00, RZ, 0xc0, !PT ;  /* 0x00001f004b057812 */ /* 0x040fe400078ec0ff */
[-C--:B------:R-:W-:Y:S02]  /*0be0*/  LEA.HI R87, R56, R75.reuse, RZ, 0x1e ;  /* 0x0000004b38577211 */ /* 0x080fe400078ff0ff */
[----:B------:R-:W-:Y:S02]  /*0bf0*/  LEA.HI R89, R75, R75, RZ, 0x1b ;  /* 0x0000004b4b597211 */ /* 0x000fe400078fd8ff */
[----:B------:R-:W-:-:S02]  /*0c00*/  IADD3 R90, PT, PT, R3, R86, RZ ;  /* 0x00000056035a7210 */ /* 0x000fc40007ffe0ff */
[----:B-1----:R-:W-:Y:S02]  /*0c10*/  MOV R76, UR6 ;  /* 0x00000006004c7c02 */ /* 0x002fe40008000f00 */
[C---:B------:R-:W-:Y:S02]  /*0c20*/  LOP3.LUT R157, R56.reuse, 0x1f, RZ, 0xc0, !PT ;  /* 0x0000001f389d7812 */ /* 0x040fe400078ec0ff */
[----:B------:R-:W-:Y:S02]  /*0c30*/  IADD3 R77, PT, PT, R56, 0x200, RZ ;  /* 0x00000200384d7810 */ /* 0x000fe40007ffe0ff */
[----:B------:R-:W-:Y:S02]  /*0c40*/  LEA R78, R78, UR4, 0x2 ;  /* 0x000000044e4e7c11 */ /* 0x000fe4000f8e10ff */
[----:B------:R-:W-:Y:S02]  /*0c50*/  LEA R79, R79, UR4, 0x2 ;  /* 0x000000044f4f7c11 */ /* 0x000fe4000f8e10ff */
[----:B------:R-:W-:-:S02]  /*0c60*/  LEA R80, R7, UR4, 0x2 ;  /* 0x0000000407507c11 */ /* 0x000fc4000f8e10ff */
[----:B------:R-:W-:Y:S02]  /*0c70*/  LEA R81, R9, UR4, 0x2 ;  /* 0x0000000409517c11 */ /* 0x000fe4000f8e10ff */
[----:B------:R-:W-:Y:S02]  /*0c80*/  LEA R83, R11, UR4, 0x2 ;  /* 0x000000040b537c11 */ /* 0x000fe4000f8e10ff */
[----:B------:R-:W-:Y:S02]  /*0c90*/  LEA R84, R13, UR4, 0x2 ;  /* 0x000000040d547c11 */ /* 0x000fe4000f8e10ff */
[----:B------:R-:W-:Y:S02]  /*0ca0*/  LEA R85, R15, UR4, 0x2 ;  /* 0x000000040f557c11 */ /* 0x000fe4000f8e10ff */
[----:B------:R-:W-:Y:S02]  /*0cb0*/  LOP3.LUT R88, R5, 0x1f, R56, 0xf8, !PT ;  /* 0x0000001f05587812 */ /* 0x000fe400078ef838 */
[----:B------:R-:W-:-:S02]  /*0cc0*/  LEA R87, R87, UR4, 0x2 ;  /* 0x0000000457577c11 */ /* 0x000fc4000f8e10ff */
[----:B------:R-:W-:Y:S02]  /*0cd0*/  LEA R89, R89, UR4, 0x2 ;  /* 0x0000000459597c11 */ /* 0x000fe4000f8e10ff */
[----:B------:R-:W-:Y:S02]  /*0ce0*/  LEA R91, R91, UR4, 0x2 ;  /* 0x000000045b5b7c11 */ /* 0x000fe4000f8e10ff */
[C---:B------:R-:W-:Y:S02]  /*0cf0*/  LOP3.LUT R92, R82.reuse, 0x40, RZ, 0xfc, !PT ;  /* 0x00000040525c7812 */ /* 0x040fe400078efcff */
[----:B------:R-:W-:Y:S02]  /*0d00*/  LOP3.LUT R93, R82, 0x60, RZ, 0xfc, !PT ;  /* 0x00000060525d7812 */ /* 0x000fe400078efcff */
[C---:B------:R-:W-:Y:S02]  /*0d10*/  IADD3 R94, PT, PT, R90.reuse, 0x20, RZ ;  /* 0x000000205a5e7810 */ /* 0x040fe40007ffe0ff */
[----:B------:R-:W-:-:S02]  /*0d20*/  IADD3 R95, PT, PT, R90, 0x40, RZ ;  /* 0x000000405a5f7810 */ /* 0x000fc40007ffe0ff */
[C---:B------:R-:W-:Y:S02]  /*0d30*/  IADD3 R96, PT, PT, R90.reuse, 0x60, RZ ;  /* 0x000000605a607810 */ /* 0x040fe40007ffe0ff */
[C---:B------:R-:W-:Y:S02]  /*0d40*/  IADD3 R97, PT, PT, R90.reuse, 0x80, RZ ;  /* 0x000000805a617810 */ /* 0x040fe40007ffe0ff */
[C---:B------:R-:W-:Y:S02]  /*0d50*/  IADD3 R98, PT, PT, R90.reuse, 0xa0, RZ ;  /* 0x000000a05a627810 */ /* 0x040fe40007ffe0ff */
[----:B------:R-:W-:-:S07]  /*0d60*/  IADD3 R99, PT, PT, R90, 0xc0, RZ ;  /* 0x000000c05a637810 */ /* 0x000fce0007ffe0ff */
.L_x_17808:
        /* <DEDUP_REMOVED lines=18> */
[----:B----4-:R-:W4:Y:S04]  /*0e90*/  @!P2 LDG.E R13, desc[UR16][R4.64+0x100] ;  /* 0x00010010040da981 */ /* 0x010f28000c1e1900 */
        /* <DEDUP_REMOVED lines=10> */
[----:B0-----:R-:W-:Y:S01]  /*0f40*/  ULEA UR6, UR6, UR4, 0x18 ;  /* 0x0000000406067291 */ /* 0x001fe2000f8ec0ff */
[----:B------:R-:W-:Y:S01]  /*0f50*/  IADD3 R12, P4, PT, R21, R66, RZ ;  /* 0x00000042150c7210 */ /* 0x000fe20007f9e0ff */
[----:B------:R-:W-:Y:S01]  /*0f60*/  HFMA2 R37, -RZ, RZ, 0, 0 ;  /* 0x00000000ff257431 */ /* 0x000fe200000001ff */
[----:B------:R-:W-:Y:S01]  /*0f70*/  MOV R35, RZ ;  /* 0x000000ff00237202 */ /* 0x000fe20000000f00 */
[----:B------:R-:W0:Y:S02]  /*0f80*/  LDCU UR4, c[0x0][0x38c] ;  /* 0x00007180ff0477ac */ /* 0x000e240008000800 */
[----:B-1----:R-:W-:-:S02]  /*0f90*/  LEA R102, R104, UR6, 0x2 ;  /* 0x0000000668667c11 */ /* 0x002fc4000f8e10ff */
[----:B------:R-:W-:-:S03]  /*0fa0*/  LEA R103, R104, UR6, 0x4 ;  /* 0x0000000668677c11 */ /* 0x000fc6000f8e20ff */
[----:B--2---:R-:W-:Y:S04]  /*0fb0*/  STS [R102], R7 ;  /* 0x0000000766007388 */ /* 0x004fe80000000800 */
[----:B---3--:R-:W-:Y:S04]  /*0fc0*/  STS [R102+0x80], R11 ;  /* 0x0000800b66007388 */ /* 0x008fe80000000800 */
[----:B----4-:R-:W-:Y:S04]  /*0fd0*/  STS [R102+0x100], R13 ;  /* 0x0001000d66007388 */ /* 0x010fe80000000800 */
[----:B------:R1:W-:Y:S01]  /*0fe0*/  STS [R102+0x180], R15 ;  /* 0x0001800f66007388 */ /* 0x0003e20000000800 */
[----:B------:R-:W-:-:S03]  /*0ff0*/  NOP ;  /* 0x0000000000007918 */ /* 0x000fc60000000000 */
[----:B------:R-:W-:Y:S01]  /*1000*/  LDS.128 R4, [R103] ;  /* 0x0000000067047984 */ /* 0x000fe20000000c00 */
[----:B------:R-:W-:Y:S06]  /*1010*/  BAR.SYNC.DEFER_BLOCKING 0x0 ;  /* 0x0000000000007b1d */ /* 0x000fec0000010000 */
[----:B------:R-:W2:Y:S04]  /*1020*/  @!P0 LDG.E R17, desc[UR16][R8.64] ;  /* 0x0000001008118981 */ /* 0x000ea8000c1e1900 */
[----:B------:R-:W3:Y:S04]  /*1030*/  @!P1 LDG.E R19, desc[UR16][R8.64+0x80] ;  /* 0x0000801008139981 */ /* 0x000ee8000c1e1900 */
[----:B------:R-:W4:Y:S04]  /*1040*/  @!P2 LDG.E R31, desc[UR16][R8.64+0x100] ;  /* 0x00010010081fa981 */ /* 0x000f28000c1e1900 */
[----:B------:R-:W4:Y:S01]  /*1050*/  @!P3 LDG.E R33, desc[UR16][R8.64+0x180] ;  /* 0x000180100821b981 */ /* 0x000f22000c1e1900 */
[----:B-1----:R-:W-:Y:S01]  /*1060*/  HFMA2 R15, -RZ, RZ, 0, 0 ;  /* 0x00000000ff0f7431 */ /* 0x002fe200000001ff */
[----:B------:R-:W-:-:S02]  /*1070*/  MOV R39, RZ ;  /* 0x000000ff00277202 */ /* 0x000fc40000000f00 */
[----:B------:R-:W-:Y:S01]  /*1080*/  IADD3.X R13, PT, PT, RZ, R68, RZ, P4, !PT ;  /* 0x00000044ff0d7210 */ /* 0x000fe200027fe4ff */
        /* <DEDUP_REMOVED lines=12> */
[----:B------:R-:W-:-:S02]  /*1150*/  CS2R R10, SRZ ;  /* 0x00000000000a7805 */ /* 0x000fc4000001ff00 */
        /* <DEDUP_REMOVED lines=9> */
[----:B------:R-:W-:Y:S01]  /*11f0*/  FMUL.FTZ R15, R19, R0 ;  /* 0x00000000130f7220 */ /* 0x000fe20000410000 */
[----:B------:R-:W-:Y:S01]  /*1200*/  FFMA.FTZ R13, R5, R17, R8 ;  /* 0x00000011050d7223 */ /* 0x000fe20000010008 */
[----:B------:R-:W-:-:S03]  /*1210*/  CS2R R8, SRZ ;  /* 0x0000000000087805 */ /* 0x000fc6000001ff00 */
        /* <DEDUP_REMOVED lines=8> */
[----:B------:R-:W-:Y:S01]  /*12a0*/  FADD.FTZ R109, R16, R16 ;  /* 0x00000010106d7221 */ /* 0x000fe20000010000 */
[----:B------:R-:W-:Y:S01]  /*12b0*/  SHF.L.U32 R16, R104, 0x3, RZ ;  /* 0x0000000368107819 */ /* 0x000fe200000006ff */
[--C-:B------:R-:W-:Y:S01]  /*12c0*/  FADD.FTZ R107, R22, R54.reuse ;  /* 0x00000036166b7221 */ /* 0x100fe20000010000 */
[----:B------:R-:W-:Y:S01]  /*12d0*/  LEA R113, R113, -R17, 0x1 ;  /* 0x8000001171717211 */ /* 0x000fe200078e08ff */
        /* <DEDUP_REMOVED lines=8> */
[----:B------:R-:W-:Y:S01]  /*1360*/  LEA.HI.SX32 R122, R16, R16, 0x1b ;  /* 0x00000010107a7211 */ /* 0x000fe200078fdaff */
[----:B------:R-:W2:Y:S01]  /*1370*/  LDC.64 R38, c[0x0][0x440] ;  /* 0x00011000ff267b82 */ /* 0x000ea20000000a00 */
[----:B------:R-:W-:Y:S01]  /*1380*/  IADD3 R22, P1, PT, R17, R56, RZ ;  /* 0x0000003811167210 */ /* 0x000fe20007f3e0ff */
[----:B------:R-:W-:Y:S01]  /*1390*/  FMUL.FTZ R118, R4, R105 ;  /* 0x0000006904767220 */ /* 0x000fe20000410000 */
[----:B------:R-:W-:Y:S01]  /*13a0*/  ISETP.GE.AND P2, PT, R88, R113, PT ;  /* 0x000000715800720c */ /* 0x000fe20003f46270 */
        /* <DEDUP_REMOVED lines=8> */
[----:B------:R-:W4:Y:S01]  /*1430*/  LDCU UR8, c[0x0][0x394] ;  /* 0x00007280ff0877ac */ /* 0x000f220008000800 */
[----:B------:R-:W-:-:S02]  /*1440*/  LOP3.LUT R158, R17, 0x100, RZ, 0xc0, !PT ;  /* 0x00000100119e7812 */ /* 0x000fc400078ec0ff */
[C---:B------:R-:W-:Y:S01]  /*1450*/  IADD3 R117, PT, PT, R17.reuse, R56, RZ ;  /* 0x0000003811757210 */ /* 0x040fe20007ffe0ff */
[----:B------:R-:W0:Y:S01]  /*1460*/  LDC.64 R34, c[0x0][0x3e0] ;  /* 0x0000f800ff227b82 */ /* 0x000e220000000a00 */
[----:B------:R-:W-:Y:S01]  /*1470*/  P2R R159, PR, RZ, 0x4 ;  /* 0x00000004ff9f7803 */ /* 0x000fe20000000000 */
[----:B------:R-:W0:Y:S01]  /*1480*/  LDCU UR9, c[0x0][0x38c] ;  /* 0x00007180ff0977ac */ /* 0x000e220008000800 */
[----:B------:R-:W-:Y:S02]  /*1490*/  LEA R122, R122, UR6, 0x2 ;  /* 0x000000067a7a7c11 */ /* 0x000fe4000f8e10ff */
[----:B------:R-:W-:Y:S01]  /*14a0*/  LEA.HI.X.SX32 R23, R17, RZ, 0x1, P1 ;  /* 0x000000ff11177211 */ /* 0x000fe200008f0eff */
[----:B------:R-:W-:Y:S02]  /*14b0*/  UMOV UR4, URZ ;  /* 0x000000ff00047c82 */ /* 0x000fe40008000000 */
[----:B------:R-:W0:Y:S08]  /*14c0*/  LDC.64 R32, c[0x0][0x4d0] ;  /* 0x00013400ff207b82 */ /* 0x000e300000000a00 */
[----:B----4-:R-:W0:Y:S02]  /*14d0*/  LDC.64 R30, c[0x0][0x4f0] ;  /* 0x00013c00ff1e7b82 */ /* 0x010e240000000a00 */
.L_x_17807:
[----:B------:R-:W-:Y:S01]  /*14e0*/  HFMA2 R21, -RZ, RZ, 0, 0 ;  /* 0x00000000ff157431 */ /* 0x000fe200000001ff */
[----:B------:R-:W-:Y:S01]  /*14f0*/  MOV R20, R88 ;  /* 0x0000005800147202 */ /* 0x000fe20000000f00 */
[----:B------:R-:W-:Y:S01]  /*1500*/  HFMA2 R51, -RZ, RZ, 0, 0 ;  /* 0x00000000ff337431 */ /* 0x000fe200000001ff */
[----:B-1----:R-:W-:Y:S01]  /*1510*/  MOV R16, R24 ;  /* 0x0000001800107202 */ /* 0x002fe20000000f00 */
[----:B------:R-:W-:Y:S01]  /*1520*/  HFMA2 R123, -RZ, RZ, 0, 0 ;  /* 0x00000000ff7b7431 */ /* 0x000fe200000001ff */
[----:B------:R-:W-:Y:S02]  /*1530*/  MOV R17, R71 ;  /* 0x0000004700117202 */ /* 0x000fe40000000f00 */
[----:B------:R-:W-:Y:S02]  /*1540*/  ISETP.NE.AND P5, PT, R159, RZ, PT ;  /* 0x000000ff9f00720c */ /* 0x000fe40003fa5270 */
[----:B------:R-:W-:Y:S01]  /*1550*/  P2R R48, PR, RZ, 0x1 ;  /* 0x00000001ff307803 */ /* 0x000fe20000000000 */
[----:B0--3--:R-:W-:Y:S01]  /*1560*/  IMAD.WIDE.U32 R18, R36, UR4, R20 ;  /* 0x0000000424127c25 */ /* 0x009fe2000f8e0014 */
[----:B------:R-:W-:-:S02]  /*1570*/  ISETP.GE.AND P0, PT, R90, R113, PT ;  /* 0x000000715a00720c */ /* 0x000fc40003f06270 */
[----:B------:R-:W-:Y:S01]  /*1580*/  ISETP.GE.AND P4, PT, R97, R113, PT ;  /* 0x000000716100720c */ /* 0x000fe20003f86270 */
[----:B-1----:R-:W-:Y:S01]  /*1590*/  IMAD.WIDE.U32 R16, R40, UR4, R16 ;  /* 0x0000000428107c25 */ /* 0x002fe2000f8e0010 */
[----:B------:R-:W-:Y:S02]  /*15a0*/  LEA R44, P2, R18, R70, 0x2 ;  /* 0x00000046122c7211 */ /* 0x000fe400078410ff */
[----:B------:R-:W-:Y:S01]  /*15b0*/  MOV R49, RZ ;  /* 0x000000ff00317202 */ /* 0x000fe20000000f00 */
[----:B0-----:R-:W-:Y:S01]  /*15c0*/  IMAD.WIDE.U32 R42, R34, UR4, R20 ;  /* 0x00000004222a7c25 */ /* 0x001fe2000f8e0014 */
[----:B--2---:R-:W-:Y:S02]  /*15d0*/  LEA R20, P1, R16, R38, 0x3 ;  /* 0x0000002610147211 */ /* 0x004fe400078218ff */
[----:B------:R-:W-:Y:S01]  /*15e0*/  MOV R53, RZ ;  /* 0x000000ff00357202 */ /* 0x000fe20000000f00 */
[----:B------:R-:W-:Y:S01]  /*15f0*/  IMAD R21, R37, UR4, R19 ;  /* 0x0000000425157c24 */ /* 0x000fe2000f8e0213 */
[----:B------:R-:W-:Y:S01]  /*1600*/  LEA R46, P3, R42, R73, 0x2 ;  /* 0x000000492a2e7211 */ /* 0x000fe200078610ff */
[----:B------:R-:W-:Y:S01]  /*1610*/  IMAD R17, R41, UR4, R17 ;  /* 0x0000000429117c24 */ /* 0x000fe2000f8e0211 */
[----:B------:R-:W-:Y:S01]  /*1620*/  MOV R125, RZ ;  /* 0x000000ff007d7202 */ /* 0x000fe20000000f00 */
[----:B------:R-:W-:Y:S01]  /*1630*/  IMAD R19, R35, UR4, R43 ;  /* 0x0000000423137c24 */ /* 0x000fe2000f8e022b */
[----:B------:R-:W-:Y:S01]  /*1640*/  LEA.HI.X R45, R18, R72, R21, 0x2, P2 ;  /* 0x00000048122d7211 */ /* 0x000fe200010f1415 */
[----:B------:R-:W-:Y:S01]  /*1650*/  HFMA2 R43, -RZ, RZ, 0, 0 ;  /* 0x00000000ff2b7431 */ /* 0x000fe200000001ff */
[----:B------:R-:W-:Y:S01]  /*1660*/  LEA.HI.X R21, R16, R39, R17, 0x3, P1 ;  /* 0x0000002710157211 */ /* 0x000fe200008f1c11 */
[----:B------:R-:W-:Y:S01]  /*1670*/  HFMA2 R17, -RZ, RZ, 0, 0 ;  /* 0x00000000ff117431 */ /* 0x000fe200000001ff */
[----:B------:R-:W-:Y:S01]  /*1680*/  LEA.HI.X R47, R42, R74, R19, 0x2, P3 ;  /* 0x0000004a2a2f7211 */ /* 0x000fe200018f1413 */
[----:B------:R-:W2:Y:S01]  /*1690*/  @!P4 LDG.E R53, desc[UR16][R44.64+0x280] ;  /* 0x000280102c35c981 */ /* 0x000ea2000c1e1900 */
[----:B------:R-:W-:-:S02]  /*16a0*/  ISETP.GE.AND P1, PT, R94, R113, PT ;  /* 0x000000715e00720c */ /* 0x000fc40003f26270 */
[-C--:B------:R-:W-:Y:S01]  /*16b0*/  ISETP.GE.AND P2, PT, R95, R113.reuse, PT ;  /* 0x000000715f00720c */ /* 0x080fe20003f46270 */
[----:B------:R-:W3:Y:S01]  /*16c0*/  LDG.E.64 R20, desc[UR16][R20.64] ;  /* 0x0000001014147981 */ /* 0x000ee2000c1e1b00 */
[-C--:B------:R-:W-:Y:S02]  /*16d0*/  ISETP.GE.AND P3, PT, R96, R113.reuse, PT ;  /* 0x000000716000720c */ /* 0x080fe40003f66270 */
[-C--:B------:R-:W-:Y:S01]  /*16e0*/  ISETP.GE.AND P6, PT, R99, R113.reuse, PT ;  /* 0x000000716300720c */ /* 0x080fe20003fc6270 */
[----:B----4-:R-:W4:Y:S01]  /*16f0*/  @!P5 LDG.E R17, desc[UR16][R44.64] ;  /* 0x000000102c11d981 */ /* 0x010f22000c1e1900 */
[----:B------:R-:W-:Y:S02]  /*1700*/  ISETP.GE.AND P5, PT, R98, R113, PT ;  /* 0x000000716200720c */ /* 0x000fe40003fa6270 */
[----:B------:R-:W-:-:S03]  /*1710*/  MOV R19, RZ ;  /* 0x000000ff00137202 */ /* 0x000fc60000000f00 */
[----:B------:R-:W5:Y:S04]  /*1720*/  @!P1 LDG.E R43, desc[UR16][R44.64+0x100] ;  /* 0x000100102c2b9981 */ /* 0x000f68000c1e1900 */
[----:B------:R-:W3:Y:S04]  /*1730*/  @!P0 LDG.E R19, desc[UR16][R44.64+0x80] ;  /* 0x000080102c138981 */ /* 0x000ee8000c1e1900 */
[----:B------:R-:W3:Y:S04]  /*1740*/  @!P2 LDG.E R49, desc[UR16][R44.64+0x180] ;  /* 0x000180102c31a981 */ /* 0x000ee8000c1e1900 */
[----:B------:R-:W3:Y:S04]  /*1750*/  @!P3 LDG.E R51, desc[UR16][R44.64+0x200] ;  /* 0x000200102c33b981 */ /* 0x000ee8000c1e1900 */
[----:B------:R-:W3:Y:S04]  /*1760*/  @!P5 LDG.E R123, desc[UR16][R44.64+0x300] ;  /* 0x000300102c7bd981 */ /* 0x000ee8000c1e1900 */
[----:B------:R0:W3:Y:S02]  /*1770*/  @!P6 LDG.E R125, desc[UR16][R44.64+0x380] ;  /* 0x000380102c7de981 */ /* 0x0000e4000c1e1900 */
[----:B0-----:R-:W-:Y:S01]  /*1780*/  MOV R45, RZ ;  /* 0x000000ff002d7202 */ /* 0x001fe20000000f00 */
[----:B------:R-:W-:Y:S01]  /*1790*/  HFMA2 R131, -RZ, RZ, 0, 0 ;  /* 0x00000000ff837431 */ /* 0x000fe200000001ff */
[----:B--2---:R-:W-:Y:S04]  /*17a0*/  STS [R102+0x294], R53 ;  /* 0x0002943566007388 */ /* 0x004fe80000000800 */
[----:B----4-:R-:W-:Y:S04]  /*17b0*/  STS [R102], R17 ;  /* 0x0000001166007388 */ /* 0x010fe80000000800 */
[----:B-----5:R-:W-:Y:S04]  /*17c0*/  STS [R102+0x108], R43 ;  /* 0x0001082b66007388 */ /* 0x020fe80000000800 */
[----:B---3--:R0:W-:Y:S04]  /*17d0*/  STS [R102+0x84], R19 ;  /* 0x0000841366007388 */ /* 0x0081e80000000800 */
[----:B------:R1:W-:Y:S04]  /*17e0*/  STS [R102+0x18c], R49 ;  /* 0x00018c3166007388 */ /* 0x0003e80000000800 */
[----:B------:R2:W-:Y:S04]  /*17f0*/  STS [R102+0x210], R51 ;  /* 0x0002103366007388 */ /* 0x0005e80000000800 */
[----:B------:R-:W-:Y:S04]  /*1800*/  STS [R102+0x318], R123 ;  /* 0x0003187b66007388 */ /* 0x000fe80000000800 */
[----:B------:R-:W-:Y:S01]  /*1810*/  STS [R102+0x39c], R125 ;  /* 0x00039c7d66007388 */ /* 0x000fe20000000800 */
[----:B------:R-:W-:-:S03]  /*1820*/  NOP ;  /* 0x0000000000007918 */ /* 0x000fc60000000000 */
[----:B------:R-:W3:Y:S01]  /*1830*/  @!P1 LDG.E R45, desc[UR16][R46.64+0x100] ;  /* 0x000100102e2d9981 */ /* 0x000ee2000c1e1900 */
[----:B------:R-:W-:Y:S01]  /*1840*/  ISETP.GE.AND P1, PT, R88, R113, PT ;  /* 0x000000715800720c */ /* 0x000fe20003f26270 */
[----:B0-----:R-:W-:Y:S02]  /*1850*/  HFMA2 R19, -RZ, RZ, 0, 0 ;  /* 0x00000000ff137431 */ /* 0x001fe400000001ff */
[----:B-1----:R-:W-:Y:S02]  /*1860*/  HFMA2 R49, -RZ, RZ, 0, 0 ;  /* 0x00000000ff317431 */ /* 0x002fe400000001ff */
[----:B------:R-:W-:Y:S01]  /*1870*/  HFMA2 R17, -RZ, RZ, 0, 0 ;  /* 0x00000000ff117431 */ /* 0x000fe200000001ff */
[----:B------:R-:W-:Y:S01]  /*1880*/  MOV R43, RZ ;  /* 0x000000ff002b7202 */ /* 0x000fe20000000f00 */
[----:B------:R-:W4:Y:S01]  /*1890*/  @!P0 LDG.E R131, desc[UR16][R46.64+0x80] ;  /* 0x000080102e838981 */ /* 0x000f22000c1e1900 */
[----:B--2---:R-:W-:Y:S02]  /*18a0*/  MOV R51, RZ ;  /* 0x000000ff00337202 */ /* 0x004fe40000000f00 */
[----:B------:R-:W-:Y:S01]  /*18b0*/  MOV R53, RZ ;  /* 0x000000ff00357202 */ /* 0x000fe20000000f00 */
[----:B------:R-:W2:Y:S04]  /*18c0*/  @!P2 LDG.E R19, desc[UR16][R46.64+0x180] ;  /* 0x000180102e13a981 */ /* 0x000ea8000c1e1900 */
[----:B------:R-:W5:Y:S04]  /*18d0*/  @!P3 LDG.E R43, desc[UR16][R46.64+0x200] ;  /* 0x000200102e2bb981 */ /* 0x000f68000c1e1900 */
[----:B------:R-:W5:Y:S04]  /*18e0*/  @!P4 LDG.E R49, desc[UR16][R46.64+0x280] ;  /* 0x000280102e31c981 */ /* 0x000f68000c1e1900 */
[----:B------:R-:W5:Y:S04]  /*18f0*/  @!P5 LDG.E R51, desc[UR16][R46.64+0x300] ;  /* 0x000300102e33d981 */ /* 0x000f68000c1e1900 */
[----:B------:R-:W5:Y:S04]  /*1900*/  @!P1 LDG.E R17, desc[UR16][R46.64] ;  /* 0x000000102e119981 */ /* 0x000f68000c1e1900 */
[----:B------:R0:W5:Y:S01]  /*1910*/  @!P6 LDG.E R53, desc[UR16][R46.64+0x380] ;  /* 0x000380102e35e981 */ /* 0x000162000c1e1900 */
[CC--:B------:R-:W-:Y:S01]  /*1920*/  FMUL.FTZ R16, R105.reuse, R21.reuse ;  /* 0x0000001569107220 */ /* 0x0c0fe20000410000 */
[----:B------:R-:W-:Y:S01]  /*1930*/  ISETP.NE.AND P0, PT, R48, RZ, PT ;  /* 0x000000ff3000720c */ /* 0x000fe20003f05270 */
[-C--:B------:R-:W-:Y:S01]  /*1940*/  FMUL.FTZ R42, R106, R21.reuse ;  /* 0x000000156a2a7220 */ /* 0x080fe20000410000 */
[----:B------:R-:W-:Y:S01]  /*1950*/  LDS R123, [R122] ;  /* 0x000000007a7b7984 */ /* 0x000fe20000000800 */
[----:B------:R-:W-:Y:S01]  /*1960*/  FMUL.RZ R48, R16, 0.15915493667125701904 ;  /* 0x3e22f98310307820 */ /* 0x000fe2000040c000 */
[----:B------:R-:W-:Y:S01]  /*1970*/  FMUL.FTZ R16, R20, 1.4426950216293334961 ;  /* 0x3fb8aa3b14107820 */ /* 0x000fe20000410000 */
[----:B------:R-:W-:Y:S01]  /*1980*/  FMUL.RZ R52, R42, 0.15915493667125701904 ;  /* 0x3e22f9832a347820 */ /* 0x000fe2000040c000 */
[----:B------:R-:W-:Y:S02]  /*1990*/  LDS R124, [R122+0x4] ;  /* 0x000004007a7c7984 */ /* 0x000fe40000000800 */
[-C--:B------:R-:W-:Y:S01]  /*19a0*/  FMUL.FTZ R18, R105, R16.reuse ;  /* 0x0000001069127220 */ /* 0x080fe20000410000 */
[-C--:B------:R-:W-:Y:S01]  /*19b0*/  FMUL.FTZ R42, R106, R16.reuse ;  /* 0x000000106a2a7220 */ /* 0x080fe20000410000 */
[CC--:B------:R-:W-:Y:S01]  /*19c0*/  FMUL.FTZ R44, R107.reuse, R16.reuse ;  /* 0x000000106b2c7220 */ /* 0x0c0fe20000410000 */
[----:B------:R-:W-:Y:S01]  /*19d0*/  FMUL.FTZ R16, R108, R16 ;  /* 0x000000106c107220 */ /* 0x000fe20000410000 */
[----:B------:R-:W-:Y:S01]  /*19e0*/  LDS R125, [R122+0x8] ;  /* 0x000008007a7d7984 */ /* 0x000fe20000000800 */
[----:B------:R-:W-:Y:S03]  /*19f0*/  MUFU.EX2 R50, R18 ;  /* 0x0000001200327308 */ /* 0x000fe60000000800 */
[----:B------:R-:W-:Y:S04]  /*1a00*/  LDS R126, [R122+0xc] ;  /* 0x00000c007a7e7984 */ /* 0x000fe80000000800 */
[----:B------:R-:W-:Y:S01]  /*1a10*/  LDS R127, [R122+0x10] ;  /* 0x000010007a7f7984 */ /* 0x000fe20000000800 */
[----:B------:R-:W-:Y:S03]  /*1a20*/  MUFU.EX2 R132, R42 ;  /* 0x0000002a00847308 */ /* 0x000fe60000000800 */
[----:B------:R-:W-:Y:S04]  /*1a30*/  LDS R128, [R122+0x14] ;  /* 0x000014007a807984 */ /* 0x000fe80000000800 */
[----:B------:R-:W-:Y:S01]  /*1a40*/  LDS R129, [R122+0x18] ;  /* 0x000018007a817984 */ /* 0x000fe20000000800 */
[----:B------:R-:W-:Y:S03]  /*1a50*/  MUFU.EX2 R138, R16 ;  /* 0x00000010008a7308 */ /* 0x000fe60000000800 */
[----:B------:R-:W-:Y:S01]  /*1a60*/  LDS R130, [R122+0x1c] ;  /* 0x00001c007a827984 */ /* 0x000fe20000000800 */
[----:B------:R-:W1:Y:S01]  /*1a70*/  S2UR UR7, SR_CgaCtaId ;  /* 0x00000000000779c3 */ /* 0x000e620000008800 */
[----:B0-----:R-:W-:-:S03]  /*1a80*/  FMUL.FTZ R46, R107, R21 ;  /* 0x000000156b2e7220 */ /* 0x001fc60000410000 */
[----:B------:R0:W-:Y:S01]  /*1a90*/  MUFU.EX2 R136, R44 ;  /* 0x0000002c00887308 */ /* 0x0001e20000000800 */
[----:B------:R-:W-:-:S07]  /*1aa0*/  FMUL.RZ R46, R46, 0.15915493667125701904 ;  /* 0x3e22f9832e2e7820 */ /* 0x000fce000040c000 */
[----:B------:R-:W-:Y:S01]  /*1ab0*/  MUFU.SIN R133, R48 ;  /* 0x0000003000857308 */ /* 0x000fe20000000400 */
[----:B0-----:R-:W-:-:S07]  /*1ac0*/  FMUL.FTZ R44, R108, R21 ;  /* 0x000000156c2c7220 */ /* 0x001fce0000410000 */
[----:B------:R-:W0:Y:S01]  /*1ad0*/  MUFU.COS R135, R48 ;  /* 0x0000003000877308 */ /* 0x000e220000000000 */
[----:B------:R-:W-:Y:S01]  /*1ae0*/  UMOV UR6, 0x400 ;  /* 0x0000040000067882 */ /* 0x000fe20000000000 */
[----:B------:R-:W-:-:S06]  /*1af0*/  ISETP.NE.AND P1, PT, R56, RZ, PT ;  /* 0x000000ff3800720c */ /* 0x000fcc0003f25270 */
[----:B------:R-:W5:Y:S01]  /*1b00*/  MUFU.COS R47, R52 ;  /* 0x00000034002f7308 */ /* 0x000f620000000000 */
[----:B-1----:R-:W-:Y:S01]  /*1b10*/  ULEA UR6, UR7, UR6, 0x18 ;  /* 0x0000000607067291 */ /* 0x002fe2000f8ec0ff */
[----:B------:R-:W-:-:S06]  /*1b20*/  ISETP.NE.AND P2, PT, R56, 0x1f, PT ;  /* 0x0000001f3800780c */ /* 0x000fcc0003f45270 */
[----:B------:R-:W1:Y:S08]  /*1b30*/  MUFU.SIN R137, R52 ;  /* 0x0000003400897308 */ /* 0x000e700000000400 */
[----:B------:R-:W1:Y:S08]  /*1b40*/  MUFU.COS R143, R46 ;  /* 0x0000002e008f7308 */ /* 0x000e700000000000 */
[----:B------:R-:W1:Y:S01]  /*1b50*/  MUFU.SIN R141, R46 ;  /* 0x0000002e008d7308 */ /* 0x000e620000000400 */
[----:B0-----:R-:W-:Y:S01]  /*1b60*/  FMUL.FTZ R48, R50, R135 ;  /* 0x0000008732307220 */ /* 0x001fe20000410000 */
[----:B------:R-:W-:Y:S01]  /*1b70*/  BSSY.RECONVERGENT B0, `(.L_x_17776) ;  /* 0x0000033000007945 */ /* 0x000fe20003800200 */
[----:B---3--:R0:W-:Y:S04]  /*1b80*/  STS [R102+0x528], R45 ;  /* 0x0005282d66007388 */ /* 0x0081e80000000800 */
[----:B----4-:R-:W-:Y:S04]  /*1b90*/  STS [R102+0x4a4], R131 ;  /* 0x0004a48366007388 */ /* 0x010fe80000000800 */
[----:B--2---:R-:W-:Y:S04]  /*1ba0*/  STS [R102+0x5ac], R19 ;  /* 0x0005ac1366007388 */ /* 0x004fe80000000800 */
[----:B-----5:R2:W-:Y:S04]  /*1bb0*/  STS [R102+0x630], R43 ;  /* 0x0006302b66007388 */ /* 0x0205e80000000800 */
[----:B------:R-:W-:Y:S04]  /*1bc0*/  STS [R102+0x6b4], R49 ;  /* 0x0006b43166007388 */ /* 0x000fe80000000800 */
[----:B------:R-:W-:Y:S04]  /*1bd0*/  STS [R102+0x738], R51 ;  /* 0x0007383366007388 */ /* 0x000fe80000000800 */
[----:B------:R3:W-:Y:S04]  /*1be0*/  STS [R102+0x420], R17 ;  /* 0x0004201166007388 */ /* 0x0007e80000000800 */
[----:B------:R-:W-:Y:S01]  /*1bf0*/  STS [R102+0x7bc], R53 ;  /* 0x0007bc3566007388 */ /* 0x000fe20000000800 */
[----:B------:R-:W-:-:S03]  /*1c00*/  NOP ;  /* 0x0000000000007918 */ /* 0x000fc60000000000 */
[----:B------:R-:W4:Y:S04]  /*1c10*/  LDS R134, [R122+0x420] ;  /* 0x000420007a867984 */ /* 0x000f280000000800 */
[----:B------:R-:W5:Y:S04]  /*1c20*/  LDS R16, [R122+0x424] ;  /* 0x000424007a107984 */ /* 0x000f680000000800 */
[----:B------:R-:W5:Y:S04]  /*1c30*/  LDS R139, [R122+0x428] ;  /* 0x000428007a8b7984 */ /* 0x000f680000000800 */
[----:B------:R-:W5:Y:S04]  /*1c40*/  LDS R19, [R122+0x42c] ;  /* 0x00042c007a137984 */ /* 0x000f680000000800 */
[----:B------:R-:W5:Y:S04]  /*1c50*/  LDS R18, [R122+0x430] ;  /* 0x000430007a127984 */ /* 0x000f680000000800 */
[----:B------:R-:W5:Y:S04]  /*1c60*/  LDS R142, [R122+0x434] ;  /* 0x000434007a8e7984 */ /* 0x000f680000000800 */
[----:B------:R-:W5:Y:S04]  /*1c70*/  LDS R42, [R122+0x438] ;  /* 0x000438007a2a7984 */ /* 0x000f680000000800 */
[----:B------:R-:W5:Y:S01]  /*1c80*/  LDS R144, [R122+0x43c] ;  /* 0x00043c007a907984 */ /* 0x000f620000000800 */
[----:B0-----:R-:W-:Y:S01]  /*1c90*/  FMUL.RZ R45, R44, 0.15915493667125701904 ;  /* 0x3e22f9832c2d7820 */ /* 0x001fe2000040c000 */
[----:B------:R-:W-:-:S03]  /*1ca0*/  IADD3 R44, PT, PT, R158, UR4, RZ ;  /* 0x000000049e2c7c10 */ /* 0x000fc6000fffe0ff */
[----:B--2---:R-:W0:Y:S01]  /*1cb0*/  MUFU.COS R43, R45 ;  /* 0x0000002d002b7308 */ /* 0x004e220000000000 */
[----:B------:R-:W-:-:S07]  /*1cc0*/  SEL R44, R44, R77, !P1 ;  /* 0x0000004d2c2c7207 */ /* 0x000fce0004800000 */
[----:B---3--:R-:W2:Y:S01]  /*1cd0*/  MUFU.SIN R17, R45 ;  /* 0x0000002d00117308 */ /* 0x008ea20000000400 */
[----:B------:R-:W-:Y:S01]  /*1ce0*/  FMUL.FTZ R49, R50, R133 ;  /* 0x0000008532317220 */ /* 0x000fe20000410000 */
[----:B------:R-:W-:Y:S01]  /*1cf0*/  LEA R44, R44, UR6, 0x3 ;  /* 0x000000062c2c7c11 */ /* 0x000fe2000f8e18ff */
[C---:B------:R-:W-:Y:S01]  /*1d00*/  FMUL.FTZ R131, R132.reuse, R47 ;  /* 0x0000002f84837220 */ /* 0x040fe20000410000 */
[----:B-1----:R-:W-:Y:S01]  /*1d10*/  FMUL.FTZ R132, R132, R137 ;  /* 0x0000008984847220 */ /* 0x002fe20000410000 */
[C---:B------:R-:W-:Y:S02]  /*1d20*/  FMUL.FTZ R133, R136.reuse, R143 ;  /* 0x0000008f88857220 */ /* 0x040fe40000410000 */
[----:B------:R1:W-:Y:S01]  /*1d30*/  STS.64 [R44+0x14d0], R48 ;  /* 0x0014d0302c007388 */ /* 0x0003e20000000a00 */
[----:B------:R-:W-:Y:S01]  /*1d40*/  FMUL.FTZ R136, R136, R141 ;  /* 0x0000008d88887220 */ /* 0x000fe20000410000 */
[----:B0-----:R-:W-:Y:S01]  /*1d50*/  FMUL.FTZ R137, R138, R43 ;  /* 0x0000002b8a897220 */ /* 0x001fe20000410000 */
[C---:B----4-:R-:W-:Y:S01]  /*1d60*/  FMUL.FTZ R134, R109.reuse, R134 ;  /* 0x000000866d867220 */ /* 0x050fe20000410000 */
[----:B-----5:R-:W-:Y:S01]  /*1d70*/  FMUL.FTZ R135, R109, -R16 ;  /* 0x800000106d877220 */ /* 0x020fe20000410000 */
[C---:B------:R-:W-:Y:S01]  /*1d80*/  FMUL.FTZ R139, R110.reuse, R139 ;  /* 0x0000008b6e8b7220 */ /* 0x040fe20000410000 */
[----:B------:R-:W-:Y:S01]  /*1d90*/  FMUL.FTZ R140, R110, -R19 ;  /* 0x800000136e8c7220 */ /* 0x000fe20000410000 */
[C---:B------:R-:W-:Y:S01]  /*1da0*/  FMUL.FTZ R141, R111.reuse, R18 ;  /* 0x000000126f8d7220 */ /* 0x040fe20000410000 */
[----:B--2---:R-:W-:Y:S01]  /*1db0*/  FMUL.FTZ R138, R138, R17 ;  /* 0x000000118a8a7220 */ /* 0x004fe20000410000 */
[----:B------:R-:W-:Y:S01]  /*1dc0*/  FMUL.FTZ R142, R111, -R142 ;  /* 0x8000008e6f8e7220 */ /* 0x000fe20000410000 */
[C---:B------:R-:W-:Y:S01]  /*1dd0*/  FMUL.FTZ R143, R115.reuse, R42 ;  /* 0x0000002a738f7220 */ /* 0x040fe20000410000 */
[----:B------:R-:W-:Y:S01]  /*1de0*/  FMUL.FTZ R144, R115, -R144 ;  /* 0x8000009073907220 */ /* 0x000fe20000410000 */
[----:B------:R-:W-:Y:S06]  /*1df0*/  BAR.SYNC.DEFER_BLOCKING 0x0 ;  /* 0x0000000000007b1d */ /* 0x000fec0000010000 */
[----:B-1----:R-:W-:Y:S05]  /*1e00*/  @P2 BRA `(.L_x_17777) ;  /* 0x0000000000202947 */ /* 0x002fea0003800000 */
        /* <DEDUP_REMOVED lines=8> */
.L_x_17777:
[----:B------:R0:W1:Y:S02]  /*1e90*/  LDS.64 R46, [R75+UR5+0x24d8] ;  /* 0x0024d8054b2e7984 */ /* 0x0000640008000a00 */
.L_x_17778:
[----:B------:R-:W-:Y:S05]  /*1ea0*/  BSYNC.RECONVERGENT B0 ;  /* 0x0000000000007941 */ /* 0x000fea0003800200 */
.L_x_17776:
        /* <DEDUP_REMOVED lines=19> */
[----:B------:R-:W-:Y:S01]  /*1fe0*/  ISETP.GE.AND P2, PT, R104, 0x1, PT ;  /* 0x000000016800780c */ /* 0x000fe20003f46270 */
[----:B------:R-:W-:Y:S01]  /*1ff0*/  FMUL.FTZ R154, R138, R144 ;  /* 0x000000908a9a7220 */ /* 0x000fe20000410000 */
[C---:B------:R-:W-:Y:S01]  /*2000*/  FFMA.FTZ R44, R5.reuse, R146, R44 ;  /* 0x00000092052c7223 */ /* 0x040fe2000001002c */
[----:B------:R-:W-:Y:S01]  /*2010*/  FFMA.FTZ R19, R5, R150, R19 ;  /* 0x0000009605137223 */ /* 0x000fe20000010013 */
[----:B------:R-:W-:Y:S01]  /*2020*/  ISETP.GE.AND P3, PT, R104, 0x10, PT ;  /* 0x000000106800780c */ /* 0x000fe20003f66270 */
[----:B------:R-:W-:Y:S01]  /*2030*/  FFMA.FTZ R154, R137, R143, R154 ;  /* 0x0000008f899a7223 */ /* 0x000fe2000001009a */
[CC--:B--2---:R-:W-:Y:S01]  /*2040*/  FMUL.FTZ R16, R136.reuse, R44.reuse ;  /* 0x0000002c88107220 */ /* 0x0c4fe20000410000 */
[-C--:B------:R-:W-:Y:S01]  /*2050*/  FMUL.FTZ R17, R136, R19.reuse ;  /* 0x0000001388117220 */ /* 0x080fe20000410000 */
[----:B------:R-:W-:Y:S01]  /*2060*/  ISETP.NE.AND P6, PT, R157, 0x1f, PT ;  /* 0x0000001f9d00780c */ /* 0x000fe20003fc5270 */
[----:B------:R-:W-:Y:S01]  /*2070*/  FADD.FTZ R154, R141, R154 ;  /* 0x0000009a8d9a7221 */ /* 0x000fe20000010000 */
[C---:B------:R-:W-:Y:S01]  /*2080*/  FFMA.FTZ R19, R133.reuse, R19, -R16 ;  /* 0x0000001385137223 */ /* 0x040fe20000010810 */
[----:B------:R-:W-:Y:S01]  /*2090*/  FFMA.FTZ R44, R133, R44, R17 ;  /* 0x0000002c852c7223 */ /* 0x000fe20000010011 */
[----:B------:R-:W-:Y:S01]  /*20a0*/  FMUL.FTZ R17, R49, R132 ;  /* 0x0000008431117220 */ /* 0x000fe20000410000 */
[----:B------:R-:W-:Y:S01]  /*20b0*/  ULEA UR7, UR4, UR6, 0x4 ;  /* 0x0000000604077291 */ /* 0x000fe2000f8e20ff */
[C---:B------:R-:W-:Y:S01]  /*20c0*/  FFMA.FTZ R19, R6.reuse, R147, R19 ;  /* 0x0000009306137223 */ /* 0x040fe20000010013 */
[----:B------:R-:W-:Y:S01]  /*20d0*/  FFMA.FTZ R44, R6, R151, R44 ;  /* 0x00000097062c7223 */ /* 0x000fe2000001002c */
[----:B------:R-:W-:Y:S01]  /*20e0*/  FFMA.FTZ R17, R48, R131, -R17 ;  /* 0x0000008330117223 */ /* 0x000fe20000010811 */
[----:B------:R-:W-:Y:S01]  /*20f0*/  BSSY.RECONVERGENT B0, `(.L_x_17779) ;  /* 0x0000094000007945 */ /* 0x000fe20003800200 */
[C---:B------:R-:W-:Y:S01]  /*2100*/  FMUL.FTZ R18, R138.reuse, R19 ;  /* 0x000000138a127220 */ /* 0x040fe20000410000 */
[----:B------:R-:W-:Y:S01]  /*2110*/  FMUL.FTZ R16, R138, R44 ;  /* 0x0000002c8a107220 */ /* 0x000fe20000410000 */
[----:B------:R-:W-:-:S02]  /*2120*/  ISETP.GT.U32.AND P4, PT, R157, 0x17, PT ;  /* 0x000000179d00780c */ /* 0x000fc40003f84070 */
[C---:B------:R-:W-:Y:S01]  /*2130*/  FFMA.FTZ R18, R137.reuse, R44, R18 ;  /* 0x0000002c89127223 */ /* 0x040fe20000010012 */
[----:B------:R-:W-:Y:S01]  /*2140*/  FFMA.FTZ R19, R137, R19, -R16 ;  /* 0x0000001389137223 */ /* 0x000fe20000010810 */
[----:B------:R-:W-:Y:S01]  /*2150*/  FMUL.FTZ R16, R48, R132 ;  /* 0x0000008430107220 */ /* 0x000fe20000410000 */
[----:B------:R-:W-:Y:S01]  /*2160*/  ISETP.GT.U32.AND P5, PT, R157, 0xf, PT ;  /* 0x0000000f9d00780c */ /* 0x000fe20003fa4070 */
[C---:B------:R-:W-:Y:S01]  /*2170*/  FFMA.FTZ R44, R7.reuse, R148, R18 ;  /* 0x00000094072c7223 */ /* 0x040fe20000010012 */
[----:B------:R-:W-:Y:S01]  /*2180*/  FFMA.FTZ R51, R7, R152, R19 ;  /* 0x0000009807337223 */ /* 0x000fe20000010013 */
[----:B------:R-:W-:Y:S01]  /*2190*/  FFMA.FTZ R16, R49, R131, R16 ;  /* 0x0000008331107223 */ /* 0x000fe20000010010 */
[C---:B------:R-:W-:Y:S02]  /*21a0*/  FMUL.FTZ R19, R136.reuse, R17 ;  /* 0x0000001188137220 */ /* 0x040fe40000410000 */
[----:B------:R-:W2:Y:S01]  /*21b0*/  SHFL.UP PT, R53, R44, 0x1, RZ ;  /* 0x042000002c357989 */ /* 0x000ea200000e00ff */
[-C--:B------:R-:W-:Y:S01]  /*21c0*/  FMUL.FTZ R18, R136, R16.reuse ;  /* 0x0000001088127220 */ /* 0x080fe20000410000 */
[----:B------:R-:W-:-:S02]  /*21d0*/  FFMA.FTZ R19, R133, R16, R19 ;  /* 0x0000001085137223 */ /* 0x000fc40000010013 */
[----:B------:R-:W5:Y:S01]  /*21e0*/  SHFL.UP PT, R52, R51, 0x1, RZ ;  /* 0x0420000033347989 */ /* 0x000f6200000e00ff */
[----:B------:R-:W-:Y:S01]  /*21f0*/  FFMA.FTZ R18, R133, R17, -R18 ;  /* 0x0000001185127223 */ /* 0x000fe20000010812 */
[----:B------:R-:W-:-:S03]  /*2200*/  FMUL.FTZ R17, R138, R19 ;  /* 0x000000138a117220 */ /* 0x000fc60000410000 */
[-C--:B------:R-:W-:Y:S01]  /*2210*/  FMUL.FTZ R16, R138, R18.reuse ;  /* 0x000000128a107220 */ /* 0x080fe20000410000 */
[----:B------:R-:W-:-:S03]  /*2220*/  FFMA.FTZ R45, R137, R18, -R17 ;  /* 0x00000012892d7223 */ /* 0x000fc60000010811 */
[----:B------:R-:W-:Y:S02]  /*2230*/  FFMA.FTZ R50, R137, R19, R16 ;  /* 0x0000001389327223 */ /* 0x000fe40000010010 */
[----:B------:R-:W-:Y:S04]  /*2240*/  SHFL.UP PT, R16, R45, 0x1, RZ ;  /* 0x042000002d107989 */ /* 0x000fe800000e00ff */
[----:B------:R-:W0:Y:S01]  /*2250*/  SHFL.UP PT, R17, R50, 0x1, RZ ;  /* 0x0420000032117989 */ /* 0x000e2200000e00ff */
        /* <DEDUP_REMOVED lines=10> */
[-C--:B------:R-:W-:Y:S01]  /*2300*/  @P2 FFMA.FTZ R50, R50, R16.reuse, R19 ;  /* 0x0000001032322223 */ /* 0x080fe20000010013 */
[----:B------:R-:W-:Y:S01]  /*2310*/  @P2 FFMA.FTZ R45, R45, R16, -R18 ;  /* 0x000000102d2d2223 */ /* 0x000fe20000010812 */
[----:B------:R-:W-:-:S03]  /*2320*/  ISETP.GE.AND P2, PT, R104, 0x2, PT ;  /* 0x000000026800780c */ /* 0x000fc60003f46270 */
        /* <DEDUP_REMOVED lines=18> */
[C---:B------:R-:W-:Y:S01]  /*2450*/  FMUL.FTZ R18, R50.reuse, R53 ;  /* 0x0000003532127220 */ /* 0x040fe20000410000 */
[----:B-1----:R-:W-:Y:S02]  /*2460*/  FMUL.FTZ R53, R137, R47 ;  /* 0x0000002f89357220 */ /* 0x002fe40000410000 */
[-C--:B0-----:R-:W-:Y:S01]  /*2470*/  FFMA.FTZ R19, R50, R52.reuse, R19 ;  /* 0x0000003432137223 */ /* 0x081fe20000010013 */
[----:B------:R-:W-:Y:S01]  /*2480*/  FFMA.FTZ R18, R45, R52, -R18 ;  /* 0x000000342d127223 */ /* 0x000fe20000010812 */
[C---:B------:R-:W-:Y:S01]  /*2490*/  FFMA.FTZ R153, -R138.reuse, R46, -R53 ;  /* 0x0000002e8a997223 */ /* 0x040fe20000010935 */
[----:B------:R-:W-:Y:S01]  /*24a0*/  FMUL.FTZ R53, R138, R143 ;  /* 0x0000008f8a357220 */ /* 0x000fe20000410000 */
[----:B------:R-:W-:Y:S01]  /*24b0*/  @P2 FADD.FTZ R44, R44, R19 ;  /* 0x000000132c2c2221 */ /* 0x000fe20000010000 */
[----:B------:R-:W-:Y:S01]  /*24c0*/  @P2 FADD.FTZ R51, R51, R18 ;  /* 0x0000001233332221 */ /* 0x000fe20000010000 */
[----:B------:R-:W-:Y:S01]  /*24d0*/  FMUL.FTZ R156, R136, R153 ;  /* 0x00000099889c7220 */ /* 0x000fe20000410000 */
[-C--:B---3--:R-:W-:Y:S01]  /*24e0*/  FMUL.FTZ R19, R45, R17.reuse ;  /* 0x000000112d137220 */ /* 0x088fe20000410000 */
[C---:B------:R-:W-:Y:S01]  /*24f0*/  FMUL.FTZ R18, R50.reuse, R17 ;  /* 0x0000001132127220 */ /* 0x040fe20000410000 */
[----:B------:R-:W0:Y:S01]  /*2500*/  SHFL.UP PT, R52, R44, 0x8, RZ ;  /* 0x050000002c347989 */ /* 0x000e2200000e00ff */
[----:B------:R-:W-:Y:S01]  /*2510*/  FFMA.FTZ R53, R137, R144, -R53 ;  /* 0x0000009089357223 */ /* 0x000fe20000010835 */
[-C--:B-----5:R-:W-:Y:S01]  /*2520*/  @P2 FFMA.FTZ R50, R50, R16.reuse, R19 ;  /* 0x0000001032322223 */ /* 0x0a0fe20000010013 */
[----:B------:R-:W-:Y:S01]  /*2530*/  @P2 FFMA.FTZ R45, R45, R16, -R18 ;  /* 0x000000102d2d2223 */ /* 0x000fe20000010812 */
[----:B------:R-:W1:Y:S01]  /*2540*/  SHFL.UP PT, R19, R51, 0x8, RZ ;  /* 0x0500000033137989 */ /* 0x000e6200000e00ff */
[----:B------:R-:W-:Y:S01]  /*2550*/  FMUL.FTZ R18, R138, R47 ;  /* 0x0000002f8a127220 */ /* 0x000fe20000410000 */
[----:B------:R-:W-:Y:S01]  /*2560*/  ISETP.GE.AND P2, PT, R104, 0x8, PT ;  /* 0x000000086800780c */ /* 0x000fe20003f46270 */
[----:B------:R-:W-:Y:S01]  /*2570*/  FADD.FTZ R155, R142, R53 ;  /* 0x000000358e9b7221 */ /* 0x000fe20000010000 */
[----:B------:R-:W2:Y:S01]  /*2580*/  SHFL.UP PT, R17, R50, 0x8, RZ ;  /* 0x0500000032117989 */ /* 0x000ea200000e00ff */
[----:B------:R-:W-:-:S02]  /*2590*/  FFMA.FTZ R18, R137, R46, -R18 ;  /* 0x0000002e89127223 */ /* 0x000fc40000010812 */
[C---:B------:R-:W-:Y:S01]  /*25a0*/  FMUL.FTZ R161, R136.reuse, R155 ;  /* 0x0000009b88a17220 */ /* 0x040fe20000410000 */
[----:B------:R-:W3:Y:S01]  /*25b0*/  SHFL.UP PT, R16, R45, 0x8, RZ ;  /* 0x050000002d107989 */ /* 0x000ee200000e00ff */
[CC--:B------:R-:W-:Y:S01]  /*25c0*/  FFMA.FTZ R156, R133.reuse, R18.reuse, R156 ;  /* 0x00000012859c7223 */ /* 0x0c0fe2000001009c */
[C---:B------:R-:W-:Y:S01]  /*25d0*/  FMUL.FTZ R160, R136.reuse, R18 ;  /* 0x0000001288a07220 */ /* 0x040fe20000410000 */
[CC--:B------:R-:W-:Y:S01]  /*25e0*/  FFMA.FTZ R162, R133.reuse, R154.reuse, R161 ;  /* 0x0000009a85a27223 */ /* 0x0c0fe200000100a1 */
[----:B------:R-:W-:Y:S01]  /*25f0*/  FMUL.FTZ R154, R136, R154 ;  /* 0x0000009a889a7220 */ /* 0x000fe20000410000 */
[C---:B------:R-:W-:Y:S01]  /*2600*/  FMUL.FTZ R163, R132.reuse, R156 ;  /* 0x0000009c84a37220 */ /* 0x040fe20000410000 */
[----:B------:R-:W-:Y:S01]  /*2610*/  FFMA.FTZ R160, R133, R153, -R160 ;  /* 0x0000009985a07223 */ /* 0x000fe200000108a0 */
[----:B------:R-:W-:Y:S01]  /*2620*/  FADD.FTZ R162, R139, R162 ;  /* 0x000000a28ba27221 */ /* 0x000fe20000010000 */
[----:B------:R-:W-:Y:S02]  /*2630*/  FFMA.FTZ R153, R133, R155, -R154 ;  /* 0x0000009b85997223 */ /* 0x000fe4000001089a */
[C---:B------:R-:W-:Y:S01]  /*2640*/  FMUL.FTZ R164, R132.reuse, R160 ;  /* 0x000000a084a47220 */ /* 0x040fe20000410000 */
[----:B------:R-:W-:Y:S01]  /*2650*/  FMUL.FTZ R166, R132, R162 ;  /* 0x000000a284a67220 */ /* 0x000fe20000410000 */
[-C--:B0-----:R-:W-:Y:S01]  /*2660*/  FMUL.FTZ R53, R45, R52.reuse ;  /* 0x000000342d357220 */ /* 0x081fe20000410000 */
[----:B------:R-:W-:Y:S01]  /*2670*/  FMUL.FTZ R18, R50, R52 ;  /* 0x0000003432127220 */ /* 0x000fe20000410000 */
[----:B------:R-:W-:Y:S01]  /*2680*/  FADD.FTZ R161, R140, R153 ;  /* 0x000000998ca17221 */ /* 0x000fe20000010000 */
[----:B------:R-:W-:Y:S01]  /*2690*/  FFMA.FTZ R153, R131, R156, R164 ;  /* 0x0000009c83997223 */ /* 0x000fe200000100a4 */
[-C--:B-1----:R-:W-:Y:S01]  /*26a0*/  FFMA.FTZ R53, R50, R19.reuse, R53 ;  /* 0x0000001332357223 */ /* 0x082fe20000010035 */
[----:B------:R-:W-:Y:S01]  /*26b0*/  FFMA.FTZ R52, R45, R19, -R18 ;  /* 0x000000132d347223 */ /* 0x000fe20000010812 */
[----:B------:R-:W-:Y:S01]  /*26c0*/  FMUL.FTZ R165, R132, R161 ;  /* 0x000000a184a57220 */ /* 0x000fe20000410000 */
[----:B------:R-:W-:Y:S01]  /*26d0*/  FFMA.FTZ R156, R131, R160, -R163 ;  /* 0x000000a0839c7223 */ /* 0x000fe200000108a3 */
[-C--:B--2---:R-:W-:Y:S01]  /*26e0*/  FMUL.FTZ R19, R45, R17.reuse ;  /* 0x000000112d137220 */ /* 0x084fe20000410000 */
[----:B------:R-:W-:Y:S01]  /*26f0*/  @P2 FADD.FTZ R44, R44, R53 ;  /* 0x000000352c2c2221 */ /* 0x000fe20000010000 */
[C---:B------:R-:W-:Y:S01]  /*2700*/  FMUL.FTZ R18, R50.reuse, R17 ;  /* 0x0000001132127220 */ /* 0x040fe20000410000 */
[----:B------:R-:W-:Y:S01]  /*2710*/  @P2 FADD.FTZ R51, R51, R52 ;  /* 0x0000003433332221 */ /* 0x000fe20000010000 */
[-C--:B---3--:R-:W-:Y:S01]  /*2720*/  @P2 FFMA.FTZ R50, R50, R16.reuse, R19 ;  /* 0x0000001032322223 */ /* 0x088fe20000010013 */
[----:B------:R-:W-:Y:S01]  /*2730*/  FFMA.FTZ R166, R131, R161, -R166 ;  /* 0x000000a183a67223 */ /* 0x000fe200000108a6 */
[----:B------:R-:W0:Y:S01]  /*2740*/  SHFL.UP PT, R155, R44, 0x10, RZ ;  /* 0x060000002c9b7989 */ /* 0x000e2200000e00ff */
[----:B------:R-:W-:Y:S01]  /*2750*/  @P2 FFMA.FTZ R45, R45, R16, -R18 ;  /* 0x000000102d2d2223 */ /* 0x000fe20000010812 */
[----:B------:R-:W-:Y:S01]  /*2760*/  ISETP.GE.AND P2, PT, R76, UR8, PT ;  /* 0x000000084c007c0c */ /* 0x000fe2000bf46270 */
[----:B------:R-:W-:Y:S01]  /*2770*/  FFMA.FTZ R165, R131, R162, R165 ;  /* 0x000000a283a57223 */ /* 0x000fe200000100a5 */
[----:B------:R-:W1:Y:S01]  /*2780*/  SHFL.UP PT, R53, R50, 0x10, RZ ;  /* 0x0600000032357989 */ /* 0x000e6200000e00ff */
[----:B------:R-:W-:Y:S01]  /*2790*/  HFMA2 R16, -RZ, RZ, 1.875, 0 ;  /* 0x3f800000ff107431 */ /* 0x000fe200000001ff */
[----:B------:R-:W-:-:S02]  /*27a0*/  ISETP.NE.OR P2, PT, R56, RZ, P2 ;  /* 0x000000ff3800720c */ /* 0x000fc40001745670 */
[----:B------:R-:W-:Y:S01]  /*27b0*/  CS2R R18, SRZ ;  /* 0x0000000000127805 */ /* 0x000fe2000001ff00 */
[----:B------:R-:W2:Y:S01]  /*27c0*/  SHFL.UP PT, R154, R51, 0x10, RZ ;  /* 0x06000000339a7989 */ /* 0x000ea200000e00ff */
[----:B------:R-:W-:-:S03]  /*27d0*/  MOV R17, RZ ;  /* 0x000000ff00117202 */ /* 0x000fc60000000f00 */
[----:B------:R-:W3:Y:S04]  /*27e0*/  SHFL.UP PT, R52, R45, 0x10, RZ ;  /* 0x060000002d347989 */ /* 0x000ee800000e00ff */
[----:B------:R1:W4:Y:S04]  /*27f0*/  SHFL.DOWN PT, R163, R153, 0x1, 0x1f ;  /* 0x08201f0099a37f89 */ /* 0x00032800000e0000 */
[----:B------:R1:W4:Y:S01]  /*2800*/  SHFL.DOWN PT, R162, R156, 0x1, 0x1f ;  /* 0x08201f009ca27f89 */ /* 0x00032200000e0000 */
[-C--:B0-----:R-:W-:Y:S01]  /*2810*/  FMUL.FTZ R160, R50, R155.reuse ;  /* 0x0000009b32a07220 */ /* 0x081fe20000410000 */
[----:B------:R-:W-:-:S02]  /*2820*/  FMUL.FTZ R161, R45, R155 ;  /* 0x0000009b2da17220 */ /* 0x000fc40000410000 */
[----:B------:R-:W0:Y:S01]  /*2830*/  @!P2 LDS.128 R16, [UR7+0x25d0] ;  /* 0x0025d007ff10a984 */ /* 0x000e220008000c00 */
[----:B------:R-:W-:Y:S01]  /*2840*/  ISETP.GT.U32.AND P2, PT, R157, 0x1d, PT ;  /* 0x0000001d9d00780c */ /* 0x000fe20003f44070 */
[CC--:B-1----:R-:W-:Y:S01]  /*2850*/  FMUL.FTZ R155, R50.reuse, R53.reuse ;  /* 0x00000035329b7220 */ /* 0x0c2fe20000410000 */
[C---:B------:R-:W-:Y:S01]  /*2860*/  FMUL.FTZ R53, R45.reuse, R53 ;  /* 0x000000352d357220 */ /* 0x040fe20000410000 */
[-C--:B--2---:R-:W-:Y:S01]  /*2870*/  FFMA.FTZ R160, R45, R154.reuse, -R160 ;  /* 0x0000009a2da07223 */ /* 0x084fe200000108a0 */
[C---:B------:R-:W-:Y:S01]  /*2880*/  FFMA.FTZ R161, R50.reuse, R154, R161 ;  /* 0x0000009a32a17223 */ /* 0x040fe200000100a1 */
[----:B------:R-:W-:Y:S01]  /*2890*/  FADD.FTZ R154, R135, R166 ;  /* 0x000000a6879a7221 */ /* 0x000fe20000010000 */
[-C--:B---3--:R-:W-:Y:S01]  /*28a0*/  @P3 FFMA.FTZ R45, R45, R52.reuse, -R155 ;  /* 0x000000342d2d3223 */ /* 0x088fe2000001089b */
[----:B------:R-:W-:Y:S01]  /*28b0*/  @P3 FFMA.FTZ R50, R50, R52, R53 ;  /* 0x0000003432323223 */ /* 0x000fe20000010035 */
[----:B------:R-:W-:Y:S01]  /*28c0*/  @P3 FADD.FTZ R51, R51, R160 ;  /* 0x000000a033333221 */ /* 0x000fe20000010000 */
[----:B------:R-:W-:Y:S01]  /*28d0*/  @P3 FADD.FTZ R44, R44, R161 ;  /* 0x000000a12c2c3221 */ /* 0x000fe20000010000 */
[----:B------:R-:W-:Y:S01]  /*28e0*/  FADD.FTZ R155, R134, R165 ;  /* 0x000000a5869b7221 */ /* 0x000fe20000010000 */
[----:B------:R1:W2:Y:S01]  /*28f0*/  SHFL.DOWN PT, R53, R154, 0x1, 0x1f ;  /* 0x08201f009a357f89 */ /* 0x0002a200000e0000 */
[----:B------:R-:W-:-:S03]  /*2900*/  ISETP.GT.U32.AND P3, PT, R157, 0x1b, PT ;  /* 0x0000001b9d00780c */ /* 0x000fc60003f64070 */
[----:B------:R1:W3:Y:S04]  /*2910*/  SHFL.DOWN PT, R164, R155, 0x1, 0x1f ;  /* 0x08201f009ba47f89 */ /* 0x0002e800000e0000 */
[----:B------:R-:W0:Y:S04]  /*2920*/  SHFL.UP PT, R45, R45, 0x1, RZ ;  /* 0x042000002d2d7989 */ /* 0x000e2800000e00ff */
[----:B------:R-:W0:Y:S04]  /*2930*/  SHFL.UP PT, R50, R50, 0x1, RZ ;  /* 0x0420000032327989 */ /* 0x000e2800000e00ff */
[----:B------:R-:W0:Y:S04]  /*2940*/  SHFL.UP PT, R51, R51, 0x1, RZ ;  /* 0x0420000033337989 */ /* 0x000e2800000e00ff */
[----:B------:R-:W0:Y:S04]  /*2950*/  SHFL.UP PT, R44, R44, 0x1, RZ ;  /* 0x042000002c2c7989 */ /* 0x000e2800000e00ff */
[----:B----4-:R1:W4:Y:S04]  /*2960*/  SHFL.IDX PT, R160, R42, RZ, 0x1f ;  /* 0x00001fff2aa07589 */ /* 0x01032800000e0000 */
[----:B------:R1:W0:Y:S01]  /*2970*/  SHFL.IDX PT, R161, R43, RZ, 0x1f ;  /* 0x00001fff2ba17589 */ /* 0x00022200000e0000 */
[----:B--23--:R-:W-:Y:S05]  /*2980*/  @!P6 BRA `(.L_x_17780) ;  /* 0x000000000028e947 */ /* 0x00cfea0003800000 */
[CC--:B------:R-:W-:Y:S01]  /*2990*/  FMUL.FTZ R52, R156.reuse, R53.reuse ;  /* 0x000000359c347220 */ /* 0x0c0fe20000410000 */
        /* <DEDUP_REMOVED lines=9> */
.L_x_17780:
[----:B------:R-:W-:Y:S05]  /*2a30*/  BSYNC.RECONVERGENT B0 ;  /* 0x0000000000007941 */ /* 0x000fea0003800200 */
.L_x_17779:
[----:B------:R2:W3:Y:S01]  /*2a40*/  SHFL.DOWN PT, R163, R153, 0x2, 0x1f ;  /* 0x08401f0099a37f89 */ /* 0x0004e200000e0000 */
[----:B------:R-:W-:Y:S03]  /*2a50*/  BSSY.RECONVERGENT B0, `(.L_x_17781) ;  /* 0x000000f000007945 */ /* 0x000fe60003800200 */
        /* <DEDUP_REMOVED lines=14> */
.L_x_17782:
[----:B------:R-:W-:Y:S05]  /*2b40*/  BSYNC.RECONVERGENT B0 ;  /* 0x0000000000007941 */ /* 0x000fea0003800200 */
.L_x_17781:
        /* <DEDUP_REMOVED lines=16> */
.L_x_17784:
[----:B------:R-:W-:Y:S05]  /*2c50*/  BSYNC.RECONVERGENT B0 ;  /* 0x0000000000007941 */ /* 0x000fea0003800200 */
.L_x_17783:
[----:B--2---:R2:W2:Y:S01]  /*2c60*/  SHFL.DOWN PT, R163, R153, 0x8, 0x1f ;  /* 0x09001f0099a37f89 */ /* 0x0044a200000e0000 */
[----:B------:R-:W-:Y:S01]  /*2c70*/  BSSY.RECONVERGENT B0, `(.L_x_17785) ;  /* 0x0000010000007945 */ /* 0x000fe20003800200 */
[----:B------:R-:W-:Y:S02]  /*2c80*/  FMUL.FTZ R42, R50, R161 ;  /* 0x000000a1322a7220 */ /* 0x000fe40000410000 */
        /* <DEDUP_REMOVED lines=14> */
.L_x_17786:
[----:B------:R-:W-:Y:S05]  /*2d70*/  BSYNC.RECONVERGENT B0 ;  /* 0x0000000000007941 */ /* 0x000fea0003800200 */
.L_x_17785:
[----:B------:R2:W3:Y:S01]  /*2d80*/  SHFL.DOWN PT, R165, R153, 0x10, 0x1f ;  /* 0x0a001f0099a57f89 */ /* 0x0004e200000e0000 */
[----:B------:R-:W-:Y:S01]  /*2d90*/  BSSY.RECONVERGENT B0, `(.L_x_17787) ;  /* 0x0000010000007945 */ /* 0x000fe20003800200 */
[----:B-1----:R-:W-:Y:S02]  /*2da0*/  FMUL.FTZ R43, R45, R161 ;  /* 0x000000a12d2b7220 */ /* 0x002fe40000410000 */
[----:B0-----:R0:W1:Y:S04]  /*2db0*/  SHFL.DOWN PT, R53, R156, 0x10, 0x1f ;  /* 0x0a001f009c357f89 */ /* 0x00106800000e0000 */
[----:B------:R0:W0:Y:S04]  /*2dc0*/  SHFL.DOWN PT, R164, R155, 0x10, 0x1f ;  /* 0x0a001f009ba47f89 */ /* 0x00002800000e0000 */
[----:B--2---:R2:W0:Y:S01]  /*2dd0*/  SHFL.DOWN PT, R163, R154, 0x10, 0x1f ;  /* 0x0a001f009aa37f89 */ /* 0x00442200000e0000 */
        /* <DEDUP_REMOVED lines=10> */
[----:B--2---:R-:W-:-:S07]  /*2e80*/  FADD.FTZ R154, R154, R163 ;  /* 0x000000a39a9a7221 */ /* 0x004fce0000010000 */
.L_x_17788:
[----:B------:R-:W-:Y:S05]  /*2e90*/  BSYNC.RECONVERGENT B0 ;  /* 0x0000000000007941 */ /* 0x000fea0003800200 */
.L_x_17787:
[----:B0-----:R-:W-:Y:S01]  /*2ea0*/  SHFL.DOWN PT, R164, R153, 0x1, 0x1f ;  /* 0x08201f0099a47f89 */ /* 0x001fe200000e0000 */
[-C--:B----4-:R-:W-:Y:S01]  /*2eb0*/  FFMA.FTZ R42, R45, R160.reuse, -R42 ;  /* 0x000000a02d2a7223 */ /* 0x090fe2000001082a */
[----:B------:R-:W-:Y:S01]  /*2ec0*/  FFMA.FTZ R43, R50, R160, R43 ;  /* 0x000000a0322b7223 */ /* 0x000fe2000001002b */
[----:B------:R-:W-:Y:S01]  /*2ed0*/  ISETP.NE.AND P2, PT, R56, 0x1f, PT ;  /* 0x0000001f3800780c */ /* 0x000fe20003f45270 */
[----:B------:R-:W0:Y:S01]  /*2ee0*/  SHFL.IDX PT, R163, R19, RZ, 0x1f ;  /* 0x00001fff13a37589 */ /* 0x000e2200000e0000 */
[----:B------:R-:W-:Y:S01]  /*2ef0*/  @P1 FADD.FTZ R160, R51, R42 ;  /* 0x0000002a33a01221 */ /* 0x000fe20000010000 */
[----:B------:R-:W-:-:S04]  /*2f00*/  IMAD.WIDE.U32 R50, R32, UR4, R22 ;  /* 0x0000000420327c25 */ /* 0x000fc8000f8e0016 */
[----:B------:R-:W-:Y:S01]  /*2f10*/  @P1 FADD.FTZ R161, R44, R43 ;  /* 0x0000002b2ca11221 */ /* 0x000fe20000010000 */
[----:B------:R-:W4:Y:S01]  /*2f20*/  SHFL.DOWN PT, R166, R156, 0x1, 0x1f ;  /* 0x08201f009ca67f89 */ /* 0x000f2200000e0000 */
[----:B------:R-:W-:Y:S01]  /*2f30*/  BSSY.RECONVERGENT B0, `(.L_x_17789) ;  /* 0x00000ab000007945 */ /* 0x000fe20003800200 */
[----:B------:R-:W-:Y:S01]  /*2f40*/  IMAD R43, R33, UR4, R51 ;  /* 0x00000004212b7c24 */ /* 0x000fe2000f8e0233 */
[C---:B------:R-:W-:Y:S01]  /*2f50*/  LEA R42, P1, R50.reuse, R57, 0x2 ;  /* 0x00000039322a7211 */ /* 0x040fe200078210ff */
[----:B------:R-:W5:Y:S01]  /*2f60*/  SHFL.IDX PT, R162, R18, RZ, 0x1f ;  /* 0x00001fff12a27589 */ /* 0x000f6200000e0000 */
[CC--:B------:R-:W-:Y:S01]  /*2f70*/  FMUL.FTZ R51, R49.reuse, R160.reuse ;  /* 0x000000a031337220 */ /* 0x0c0fe20000410000 */
[----:B------:R-:W-:Y:S01]  /*2f80*/  FMUL.FTZ R49, R49, R161 ;  /* 0x000000a131317220 */ /* 0x000fe20000410000 */
[----:B------:R-:W-:Y:S01]  /*2f90*/  LEA.HI.X R43, R50, R59, R43, 0x2, P1 ;  /* 0x0000003b322b7211 */ /* 0x000fe200008f142b */
[----:B------:R-:W2:Y:S01]  /*2fa0*/  SHFL.DOWN PT, R170, R154, 0x1, 0x1f ;  /* 0x08201f009aaa7f89 */ /* 0x000ea200000e0000 */
[C---:B------:R-:W-:Y:S01]  /*2fb0*/  FFMA.FTZ R50, R48.reuse, R161, R51 ;  /* 0x000000a130327223 */ /* 0x040fe20000010033 */
[----:B------:R-:W-:Y:S01]  /*2fc0*/  FFMA.FTZ R48, R48, R160, -R49 ;  /* 0x000000a030307223 */ /* 0x000fe20000010831 */
[----:B-1----:R-:W-:Y:S01]  /*2fd0*/  IMAD.WIDE.U32 R52, R30, UR4, R22 ;  /* 0x000000041e347c25 */ /* 0x002fe2000f8e0016 */
[----:B------:R-:W1:Y:S03]  /*2fe0*/  SHFL.DOWN PT, R168, R155, 0x1, 0x1f ;  /* 0x08201f009ba87f89 */ /* 0x000e6600000e0000 */
[----:B------:R-:W-:Y:S01]  /*2ff0*/  FADD.FTZ R149, R149, R50 ;  /* 0x0000003295957221 */ /* 0x000fe20000010000 */
[----:B------:R-:W-:Y:S01]  /*3000*/  FADD.FTZ R145, R145, R48 ;  /* 0x0000003091917221 */ /* 0x000fe20000010000 */
[----:B------:R-:W-:Y:S01]  /*3010*/  IMAD R45, R31, UR4, R53 ;  /* 0x000000041f2d7c24 */ /* 0x000fe2000f8e0235 */
[----:B---3--:R-:W3:Y:S01]  /*3020*/  SHFL.IDX PT, R156, R156, RZ, 0x1f ;  /* 0x00001fff9c9c7589 */ /* 0x008ee200000e0000 */
[C---:B------:R-:W-:Y:S01]  /*3030*/  FMUL.FTZ R48, R132.reuse, R149 ;  /* 0x0000009584307220 */ /* 0x040fe20000410000 */
[----:B------:R-:W-:Y:S01]  /*3040*/  FMUL.FTZ R50, R132, R145 ;  /* 0x0000009184327220 */ /* 0x000fe20000410000 */
[----:B------:R-:W-:Y:S01]  /*3050*/  LEA R44, P3, R52, R61, 0x2 ;  /* 0x0000003d342c7211 */ /* 0x000fe200078610ff */
[----:B0-----:R-:W-:Y:S01]  /*3060*/  @P2 FMUL.FTZ R51, R164, R163 ;  /* 0x000000a3a4332220 */ /* 0x001fe20000410000 */
[----:B------:R-:W-:Y:S01]  /*3070*/  FFMA.FTZ R48, R131, R145, -R48 ;  /* 0x0000009183307223 */ /* 0x000fe20000010830 */
[----:B------:R-:W0:Y:S01]  /*3080*/  SHFL.IDX PT, R153, R153, RZ, 0x1f ;  /* 0x00001fff99997589 */ /* 0x000e2200000e0000 */
[----:B------:R-:W-:Y:S01]  /*3090*/  LEA.HI.X R45, R52, R65, R45, 0x2, P3 ;  /* 0x00000041342d7211 */ /* 0x000fe200018f142d */
[----:B----4-:R-:W-:Y:S01]  /*30a0*/  @P2 FMUL.FTZ R49, R166, R163 ;  /* 0x000000a3a6312220 */ /* 0x010fe20000410000 */
[----:B------:R-:W-:Y:S01]  /*30b0*/  FFMA.FTZ R150, R5, R150, R48 ;  /* 0x0000009605967223 */ /* 0x000fe20000010030 */
[----:B------:R-:W4:Y:S01]  /*30c0*/  SHFL.IDX PT, R155, R155, RZ, 0x1f ;  /* 0x00001fff9b9b7589 */ /* 0x000f2200000e0000 */
[----:B------:R-:W-:Y:S01]  /*30d0*/  ISETP.NE.AND P1, PT, R56, RZ, PT ;  /* 0x000000ff3800720c */ /* 0x000fe20003f25270 */
[-C--:B-----5:R-:W-:Y:S01]  /*30e0*/  @P2 FFMA.FTZ R51, R166, R162.reuse, R51 ;  /* 0x000000a2a6332223 */ /* 0x0a0fe20000010033 */
[----:B------:R-:W-:Y:S01]  /*30f0*/  @P2 FFMA.FTZ R49, R164, R162, -R49 ;  /* 0x000000a2a4312223 */ /* 0x000fe20000010831 */
[----:B--2---:R-:W2:Y:S01]  /*3100*/  SHFL.IDX PT, R154, R154, RZ, 0x1f ;  /* 0x00001fff9a9a7589 */ /* 0x004ea200000e0000 */
[----:B------:R-:W-:Y:S01]  /*3110*/  FMUL.FTZ R48, R136, R150 ;  /* 0x0000009688307220 */ /* 0x000fe20000410000 */
[----:B------:R-:W-:Y:S01]  /*3120*/  @P2 FADD.FTZ R163, R170, R51 ;  /* 0x00000033aaa32221 */ /* 0x000fe20000010000 */
[----:B------:R-:W-:Y:S01]  /*3130*/  FFMA.FTZ R51, R131, R149, R50 ;  /* 0x0000009583337223 */ /* 0x000fe20000010032 */
[----:B-1----:R-:W-:-:S02]  /*3140*/  @P2 FADD.FTZ R162, R168, R49 ;  /* 0x00000031a8a22221 */ /* 0x002fc40000010000 */
[-C--:B------:R-:W-:Y:S01]  /*3150*/  FMUL.FTZ R49, R163, R47.reuse ;  /* 0x0000002fa3317220 */ /* 0x080fe20000410000 */
[----:B------:R-:W-:Y:S01]  /*3160*/  FFMA.FTZ R51, R5, R146, R51 ;  /* 0x0000009205337223 */ /* 0x000fe20000010033 */
[C---:B------:R-:W-:Y:S02]  /*3170*/  FMUL.FTZ R50, R162.reuse, R47 ;  /* 0x0000002fa2327220 */ /* 0x040fe40000410000 */
[-C--:B------:R-:W-:Y:S01]  /*3180*/  FFMA.FTZ R162, R162, R46.reuse, R49 ;  /* 0x0000002ea2a27223 */ /* 0x080fe20000010031 */
[-C--:B------:R-:W-:Y:S01]  /*3190*/  FFMA.FTZ R48, R133, R51.reuse, R48 ;  /* 0x0000003385307223 */ /* 0x080fe20000010030 */
[----:B------:R-:W-:Y:S01]  /*31a0*/  FFMA.FTZ R47, R163, R46, -R50 ;  /* 0x0000002ea32f7223 */ /* 0x000fe20000010832 */
[----:B------:R-:W-:Y:S01]  /*31b0*/  FMUL.FTZ R46, R136, R51 ;  /* 0x00000033882e7220 */ /* 0x000fe20000410000 */
[----:B------:R-:W-:Y:S01]  /*31c0*/  FADD.FTZ R143, R143, R162 ;  /* 0x000000a28f8f7221 */ /* 0x000fe20000010000 */
[----:B------:R-:W-:Y:S01]  /*31d0*/  FFMA.FTZ R163, R6, R151, R48 ;  /* 0x0000009706a37223 */ /* 0x000fe20000010030 */
[----:B------:R-:W-:Y:S01]  /*31e0*/  FADD.FTZ R47, R144, R47 ;  /* 0x0000002f902f7221 */ /* 0x000fe20000010000 */
[----:B------:R-:W-:Y:S01]  /*31f0*/  FFMA.FTZ R49, R133, R150, -R46 ;  /* 0x0000009685317223 */ /* 0x000fe2000001082e */
[C---:B------:R-:W-:Y:S01]  /*3200*/  FMUL.FTZ R50, R138.reuse, R143 ;  /* 0x0000008f8a327220 */ /* 0x040fe20000410000 */
[C---:B------:R-:W-:Y:S01]  /*3210*/  FMUL.FTZ R48, R138.reuse, R163 ;  /* 0x000000a38a307220 */ /* 0x040fe20000410000 */
[----:B------:R-:W-:Y:S01]  /*3220*/  FMUL.FTZ R46, R138, R47 ;  /* 0x0000002f8a2e7220 */ /* 0x000fe20000410000 */
[----:B------:R-:W-:Y:S01]  /*3230*/  FFMA.FTZ R161, R6, R147, R49 ;  /* 0x0000009306a17223 */ /* 0x000fe20000010031 */
[----:B------:R-:W-:-:S02]  /*3240*/  FFMA.FTZ R49, R137, R47, -R50 ;  /* 0x0000002f89317223 */ /* 0x000fc40000010832 */
[C---:B------:R-:W-:Y:S01]  /*3250*/  FFMA.FTZ R46, R137.reuse, R143, R46 ;  /* 0x0000008f892e7223 */ /* 0x040fe2000001002e */
[-C--:B------:R-:W-:Y:S01]  /*3260*/  FFMA.FTZ R48, R137, R161.reuse, -R48 ;  /* 0x000000a189307223 */ /* 0x080fe20000010830 */
[----:B------:R-:W-:Y:S01]  /*3270*/  FADD.FTZ R142, R142, R49 ;  /* 0x000000318e8e7221 */ /* 0x000fe20000010000 */
[----:B------:R-:W-:Y:S01]  /*3280*/  FMUL.FTZ R138, R138, R161 ;  /* 0x000000a18a8a7220 */ /* 0x000fe20000410000 */
[----:B------:R-:W-:Y:S01]  /*3290*/  FADD.FTZ R46, R141, R46 ;  /* 0x0000002e8d2e7221 */ /* 0x000fe20000010000 */
[----:B------:R-:W-:Y:S01]  /*32a0*/  FFMA.FTZ R152, R7, R152, R48 ;  /* 0x0000009807987223 */ /* 0x000fe20000010030 */
[----:B------:R-:W-:Y:S01]  /*32b0*/  FMUL.FTZ R50, R136, R142 ;  /* 0x0000008e88327220 */ /* 0x000fe20000410000 */
[----:B------:R-:W-:Y:S01]  /*32c0*/  FFMA.FTZ R48, R118, -R123, R145 ;  /* 0x8000007b76307223 */ /* 0x000fe20000010091 */
[-C--:B------:R-:W-:Y:S01]  /*32d0*/  FMUL.FTZ R49, R136, R46.reuse ;  /* 0x0000002e88317220 */ /* 0x080fe20000410000 */
[----:B------:R-:W-:Y:S01]  /*32e0*/  FFMA.FTZ R137, R137, R163, R138 ;  /* 0x000000a389897223 */ /* 0x000fe2000001008a */
[C---:B------:R-:W-:Y:S01]  /*32f0*/  FFMA.FTZ R52, R133.reuse, R46, R50 ;  /* 0x0000002e85347223 */ /* 0x040fe20000010032 */
[----:B---3--:R-:W-:Y:S01]  /*3300*/  FMUL.FTZ R50, R156, R19 ;  /* 0x000000139c327220 */ /* 0x008fe20000410000 */
[----:B------:R-:W-:Y:S01]  /*3310*/  FFMA.FTZ R49, R133, R142, -R49 ;  /* 0x0000008e85317223 */ /* 0x000fe20000010831 */
[----:B------:R-:W-:Y:S01]  /*3320*/  FFMA.FTZ R133, -R120, R128, R163 ;  /* 0x0000008078857223 */ /* 0x000fe200000101a3 */
[----:B------:R-:W-:Y:S01]  /*3330*/  FADD.FTZ R139, R139, R52 ;  /* 0x000000348b8b7221 */ /* 0x000fe20000010000 */
[CC--:B0-----:R-:W-:Y:S01]  /*3340*/  FFMA.FTZ R50, R153.reuse, R18.reuse, -R50 ;  /* 0x0000001299327223 */ /* 0x0c1fe20000010832 */
[C---:B------:R-:W-:Y:S01]  /*3350*/  FMUL.FTZ R52, R156.reuse, R18 ;  /* 0x000000129c347220 */ /* 0x040fe20000410000 */
[----:B------:R-:W-:Y:S01]  /*3360*/  FMUL.FTZ R18, R156, R17 ;  /* 0x000000119c127220 */ /* 0x000fe20000410000 */
[----:B------:R-:W-:Y:S01]  /*3370*/  FADD.FTZ R49, R140, R49 ;  /* 0x000000318c317221 */ /* 0x000fe20000010000 */
[-C--:B------:R-:W-:Y:S01]  /*3380*/  FMUL.FTZ R156, R156, R16.reuse ;  /* 0x000000109c9c7220 */ /* 0x080fe20000410000 */
[C---:B------:R-:W-:Y:S01]  /*3390*/  FFMA.FTZ R19, R153.reuse, R19, R52 ;  /* 0x0000001399137223 */ /* 0x040fe20000010034 */
[----:B------:R-:W-:Y:S01]  /*33a0*/  FFMA.FTZ R16, R153, R16, -R18 ;  /* 0x0000001099107223 */ /* 0x000fe20000010812 */
[----:B----4-:R-:W-:Y:S01]  /*33b0*/  FADD.FTZ R18, R155, R50 ;  /* 0x000000329b127221 */ /* 0x010fe20000010000 */
[C---:B------:R-:W-:Y:S01]  /*33c0*/  FMUL.FTZ R50, R132.reuse, R49 ;  /* 0x0000003184327220 */ /* 0x040fe20000410000 */
[----:B------:R-:W-:Y:S01]  /*33d0*/  FMUL.FTZ R132, R132, R139 ;  /* 0x0000008b84847220 */ /* 0x000fe20000410000 */
[----:B------:R-:W-:Y:S01]  /*33e0*/  FFMA.FTZ R17, R153, R17, R156 ;  /* 0x0000001199117223 */ /* 0x000fe2000001009c */
[----:B--2---:R-:W-:Y:S01]  /*33f0*/  FADD.FTZ R19, R154, R19 ;  /* 0x000000139a137221 */ /* 0x004fe20000010000 */
[C---:B------:R-:W-:Y:S01]  /*3400*/  FFMA.FTZ R53, R131.reuse, R139, R50 ;  /* 0x0000008b83357223 */ /* 0x040fe20000010032 */
[-C--:B------:R-:W-:Y:S01]  /*3410*/  FFMA.FTZ R132, R131, R49.reuse, -R132 ;  /* 0x0000003183847223 */ /* 0x080fe20000010884 */
[----:B------:R-:W-:Y:S01]  /*3420*/  FMUL.FTZ R136, R106, R49 ;  /* 0x000000316a887220 */ /* 0x000fe20000410000 */
[----:B------:R-:W-:Y:S01]  /*3430*/  FFMA.FTZ R50, -R118, R124, R149 ;  /* 0x0000007c76327223 */ /* 0x000fe20000010195 */
[----:B------:R-:W-:Y:S01]  /*3440*/  FADD.FTZ R134, R134, R53 ;  /* 0x0000003586867221 */ /* 0x000fe20000010000 */
[----:B------:R-:W-:Y:S01]  /*3450*/  FADD.FTZ R156, R135, R132 ;  /* 0x00000084879c7221 */ /* 0x000fe20000010000 */
[----:B------:R-:W-:Y:S01]  /*3460*/  FFMA.FTZ R132, -R119, R126, R51 ;  /* 0x0000007e77847223 */ /* 0x000fe20000010133 */
[----:B------:R-:W-:Y:S01]  /*3470*/  FMUL.FTZ R52, R106, R139 ;  /* 0x0000008b6a347220 */ /* 0x000fe20000410000 */
[----:B------:R0:W-:Y:S01]  /*3480*/  @!P1 STS.128 [UR7+0x25d0], R16 ;  /* 0x0025d010ff009988 */ /* 0x0001e20008000c07 */
[----:B------:R-:W-:Y:S01]  /*3490*/  FMUL.FTZ R53, R105, R156 ;  /* 0x0000009c69357220 */ /* 0x000fe20000410000 */
[----:B------:R-:W-:Y:S01]  /*34a0*/  FFMA.FTZ R131, R119, -R125, R150 ;  /* 0x8000007d77837223 */ /* 0x000fe20000010096 */
[-C--:B------:R-:W-:Y:S01]  /*34b0*/  FMUL.FTZ R140, R132, R52.reuse ;  /* 0x00000034848c7220 */ /* 0x080fe20000410000 */
[----:B------:R-:W-:Y:S01]  /*34c0*/  FMUL.FTZ R144, R5, R52 ;  /* 0x0000003405907220 */ /* 0x000fe20000410000 */
[----:B------:R-:W-:Y:S01]  /*34d0*/  FFMA.FTZ R154, R7, R148, R137 ;  /* 0x00000094079a7223 */ /* 0x000fe20000010089 */
[----:B------:R-:W-:Y:S01]  /*34e0*/  FMUL.FTZ R146, R107, R46 ;  /* 0x0000002e6b927220 */ /* 0x000fe20000410000 */
[C---:B------:R-:W-:Y:S01]  /*34f0*/  FFMA.FTZ R135, R121.reuse, -R129, R152 ;  /* 0x8000008179877223 */ /* 0x040fe20000010098 */
[----:B------:R-:W-:Y:S01]  /*3500*/  FMUL.FTZ R150, R110, R150 ;  /* 0x000000966e967220 */ /* 0x000fe20000410000 */
[----:B------:R-:W-:Y:S01]  /*3510*/  FFMA.FTZ R137, -R121, R130, R154 ;  /* 0x0000008279897223 */ /* 0x000fe2000001019a */
[----:B------:R-:W-:Y:S01]  /*3520*/  FMUL.FTZ R148, R6, R146 ;  /* 0x0000009206947220 */ /* 0x000fe20000410000 */
[----:B0-----:R-:W-:Y:S01]  /*3530*/  FMUL.FTZ R16, R132, R136 ;  /* 0x0000008884107220 */ /* 0x001fe20000410000 */
[----:B------:R-:W-:Y:S01]  /*3540*/  FMUL.FTZ R17, R105, R134 ;  /* 0x0000008669117220 */ /* 0x000fe20000410000 */
[----:B------:R-:W-:-:S02]  /*3550*/  FMUL.FTZ R19, R50, R53 ;  /* 0x0000003532137220 */ /* 0x000fc40000410000 */
[C---:B------:R-:W-:Y:S01]  /*3560*/  FFMA.FTZ R138, R131.reuse, R52, R16 ;  /* 0x00000034838a7223 */ /* 0x040fe20000010010 */
[-C--:B------:R-:W-:Y:S01]  /*3570*/  FMUL.FTZ R16, R50, R17.reuse ;  /* 0x0000001132107220 */ /* 0x080fe20000410000 */
[-C--:B------:R-:W-:Y:S01]  /*3580*/  FFMA.FTZ R19, R48, R17.reuse, R19 ;  /* 0x0000001130137223 */ /* 0x080fe20000010013 */
[C---:B------:R-:W-:Y:S01]  /*3590*/  FMUL.FTZ R18, R4.reuse, R17 ;  /* 0x0000001104127220 */ /* 0x040fe20000410000 */
[-C--:B------:R-:W-:Y:S01]  /*35a0*/  FFMA.FTZ R17, R131, R136.reuse, -R140 ;  /* 0x0000008883117223 */ /* 0x080fe2000001088c */
[-C--:B------:R-:W-:Y:S01]  /*35b0*/  FMUL.FTZ R52, R4, R53.reuse ;  /* 0x0000003504347220 */ /* 0x080fe20000410000 */
[----:B------:R-:W-:Y:S01]  /*35c0*/  FMUL.FTZ R136, R5, R136 ;  /* 0x0000008805887220 */ /* 0x000fe20000410000 */
[----:B------:R-:W-:Y:S01]  /*35d0*/  FMUL.FTZ R140, R107, R142 ;  /* 0x0000008e6b8c7220 */ /* 0x000fe20000410000 */
[----:B------:R-:W-:Y:S01]  /*35e0*/  FFMA.FTZ R16, R48, R53, -R16 ;  /* 0x0000003530107223 */ /* 0x000fe20000010810 */
[----:B------:R0:W-:Y:S01]  /*35f0*/  STS [R87], R18 ;  /* 0x0000001257007388 */ /* 0x0001e20000000800 */
[----:B------:R-:W-:Y:S01]  /*3600*/  FADD.FTZ R19, RZ, R19 ;  /* 0x00000013ff137221 */ /* 0x000fe20000010000 */
[----:B------:R-:W-:Y:S01]  /*3610*/  FFMA.FTZ R53, R120, -R127, R161 ;  /* 0x8000007f78357223 */ /* 0x000fe200000100a1 */
[----:B------:R-:W-:Y:S01]  /*3620*/  FADD.FTZ R16, RZ, R16 ;  /* 0x00000010ff107221 */ /* 0x000fe20000010000 */
[----:B------:R1:W-:Y:S01]  /*3630*/  STS [R89+0x4], R52 ;  /* 0x0000043459007388 */ /* 0x0003e20000000800 */
[----:B------:R-:W-:-:S02]  /*3640*/  FADD.FTZ R19, R19, R138 ;  /* 0x0000008a13137221 */ /* 0x000fc40000010000 */
[----:B------:R-:W-:Y:S01]  /*3650*/  FADD.FTZ R16, R16, R17 ;  /* 0x0000001110107221 */ /* 0x000fe20000010000 */
[----:B------:R2:W-:Y:S01]  /*3660*/  STS [R89+0xc], R136 ;  /* 0x00000c8859007388 */ /* 0x0005e20000000800 */
[----:B0-----:R-:W-:-:S03]  /*3670*/  FMUL.FTZ R18, R133, R140 ;  /* 0x0000008c85127220 */ /* 0x001fc60000410000 */
[----:B------:R-:W-:Y:S01]  /*3680*/  STS [R89+0x8], R144 ;  /* 0x0000089059007388 */ /* 0x000fe20000000800 */
[C---:B-1----:R-:W-:Y:S01]  /*3690*/  FMUL.FTZ R52, R108.reuse, R143 ;  /* 0x0000008f6c347220 */ /* 0x042fe20000410000 */
[-C--:B------:R-:W-:Y:S01]  /*36a0*/  FFMA.FTZ R18, R53, R146.reuse, R18 ;  /* 0x0000009235127223 */ /* 0x080fe20000010012 */
[----:B------:R-:W-:Y:S01]  /*36b0*/  FMUL.FTZ R146, R133, R146 ;  /* 0x0000009285927220 */ /* 0x000fe20000410000 */
[----:B------:R0:W-:Y:S01]  /*36c0*/  STS [R89+0x10], R148 ;  /* 0x0000109459007388 */ /* 0x0001e20000000800 */
[----:B--2---:R-:W-:Y:S01]  /*36d0*/  FMUL.FTZ R136, R108, R47 ;  /* 0x0000002f6c887220 */ /* 0x004fe20000410000 */
[----:B------:R-:W-:Y:S01]  /*36e0*/  FMUL.FTZ R147, R137, R52 ;  /* 0x0000003489937220 */ /* 0x000fe20000410000 */
[-C--:B------:R-:W-:Y:S01]  /*36f0*/  FFMA.FTZ R17, R53, R140.reuse, -R146 ;  /* 0x0000008c35117223 */ /* 0x080fe20000010892 */
[----:B------:R-:W-:Y:S01]  /*3700*/  FMUL.FTZ R140, R6, R140 ;  /* 0x0000008c068c7220 */ /* 0x000fe20000410000 */
[-C--:B------:R-:W-:Y:S01]  /*3710*/  FMUL.FTZ R138, R137, R136.reuse ;  /* 0x00000088898a7220 */ /* 0x080fe20000410000 */
[-C--:B------:R-:W-:Y:S01]  /*3720*/  FFMA.FTZ R147, R135, R136.reuse, -R147 ;  /* 0x0000008887937223 */ /* 0x080fe20000010893 */
[----:B------:R-:W-:Y:S01]  /*3730*/  FMUL.FTZ R136, R7, R136 ;  /* 0x0000008807887220 */ /* 0x000fe20000410000 */
[----:B------:R-:W-:Y:S01]  /*3740*/  FADD.FTZ R16, R16, R17 ;  /* 0x0000001110107221 */ /* 0x000fe20000010000 */
[-C--:B------:R-:W-:Y:S01]  /*3750*/  FFMA.FTZ R141, R135, R52.reuse, R138 ;  /* 0x00000034878d7223 */ /* 0x080fe2000001008a */
[----:B------:R-:W-:Y:S01]  /*3760*/  FMUL.FTZ R138, R7, R52 ;  /* 0x00000034078a7220 */ /* 0x000fe20000410000 */
[----:B------:R1:W-:Y:S01]  /*3770*/  STS [R89+0x14], R140 ;  /* 0x0000148c59007388 */ /* 0x0003e20000000800 */
[----:B0-----:R-:W-:Y:S01]  /*3780*/  LEA R148, R114, -R117, 0x1 ;  /* 0x8000007572947211 */ /* 0x001fe200078e08ff */
[----:B------:R-:W-:Y:S01]  /*3790*/  FADD.FTZ R18, R19, R18 ;  /* 0x0000001213127221 */ /* 0x000fe20000010000 */
[----:B------:R-:W-:Y:S01]  /*37a0*/  FADD.FTZ R144, R16, R147 ;  /* 0x0000009310907221 */ /* 0x000fe20000010000 */
[----:B------:R0:W-:Y:S01]  /*37b0*/  STS [R89+0x18], R138 ;  /* 0x0000188a59007388 */ /* 0x0001e20000000800 */
[----:B------:R-:W-:Y:S01]  /*37c0*/  ISETP.GE.AND P2, PT, R148, 0x1, PT ;  /* 0x000000019400780c */ /* 0x000fe20003f46270 */
[----:B------:R-:W-:Y:S01]  /*37d0*/  FADD.FTZ R141, R18, R141 ;  /* 0x0000008d128d7221 */ /* 0x000fe20000010000 */
[C---:B------:R-:W-:Y:S01]  /*37e0*/  FMUL.FTZ R16, R109.reuse, R145 ;  /* 0x000000916d107220 */ /* 0x040fe20000410000 */
[----:B------:R2:W-:Y:S01]  /*37f0*/  STS [R89+0x1c], R136 ;  /* 0x00001c8859007388 */ /* 0x0005e20000000800 */
[----:B------:R-:W-:Y:S01]  /*3800*/  FMUL.FTZ R18, R109, -R149 ;  /* 0x800000956d127220 */ /* 0x000fe20000410000 */
[----:B------:R-:W-:Y:S01]  /*3810*/  FMUL.FTZ R52, R110, -R51 ;  /* 0x800000336e347220 */ /* 0x000fe20000410000 */
[C---:B-1----:R-:W-:Y:S01]  /*3820*/  FMUL.FTZ R140, R115.reuse, R152 ;  /* 0x00000098738c7220 */ /* 0x042fe20000410000 */
[----:B------:R-:W-:Y:S01]  /*3830*/  BAR.SYNC.DEFER_BLOCKING 0x0 ;  /* 0x0000000000007b1d */ /* 0x000fe20000010000 */
[----:B------:R-:W-:Y:S01]  /*3840*/  FMUL.FTZ R146, R115, -R154 ;  /* 0x8000009a73927220 */ /* 0x000fe20000410000 */
[----:B0-----:R-:W-:Y:S01]  /*3850*/  FMUL.FTZ R138, R111, -R163 ;  /* 0x800000a36f8a7220 */ /* 0x001fe20000410000 */
[----:B------:R-:W-:-:S02]  /*3860*/  ISETP.GE.AND P3, PT, R148, 0x21, PT ;  /* 0x000000219400780c */ /* 0x000fc40003f66270 */
[----:B------:R-:W-:Y:S01]  /*3870*/  ISETP.GE.AND P4, PT, R148, 0x41, PT ;  /* 0x000000419400780c */ /* 0x000fe20003f86270 */
[----:B--2---:R-:W-:Y:S01]  /*3880*/  FMUL.FTZ R136, R111, R161 ;  /* 0x000000a16f887220 */ /* 0x004fe20000410000 */
        /* <DEDUP_REMOVED lines=17> */
[----:B-1234-:R-:W-:Y:S05]  /*39a0*/  @!P2 BRA `(.L_x_17790) ;  /* 0x00000000000ca947 */ /* 0x01efea0003800000 */
[----:B------:R-:W1:Y:S04]  /*39b0*/  LDS R155, [R91+0x420] ;  /* 0x000420005b9b7984 */ /* 0x000e680000000800 */
[----:B------:R2:W-:Y:S04]  /*39c0*/  REDG.E.ADD.F32.FTZ.RN.STRONG.GPU desc[UR16][R42.64], R17 ;  /* 0x000000112a0079a6 */ /* 0x0005e8000c12f310 */
[----:B-1----:R2:W-:Y:S02]  /*39d0*/  REDG.E.ADD.F32.FTZ.RN.STRONG.GPU desc[UR16][R44.64], R155 ;  /* 0x0000009b2c0079a6 */ /* 0x0025e4000c12f310 */
.L_x_17790:
[----:B------:R-:W-:Y:S05]  /*39e0*/  BSYNC.RECONVERGENT B0 ;  /* 0x0000000000007941 */ /* 0x000fea0003800200 */
.L_x_17789:
[----:B--2---:R1:W2:Y:S01]  /*39f0*/  LDS R17, [R78+0x4a0] ;  /* 0x0004a0004e117984 */ /* 0x0042a20000000800 */
[----:B------:R-:W-:Y:S04]  /*3a00*/  BSSY.RECONVERGENT B0, `(.L_x_17791) ;  /* 0x0000004000007945 */ /* 0x000fe80003800200 */
[----:B------:R-:W-:Y:S05]  /*3a10*/  @!P3 BRA `(.L_x_17792) ;  /* 0x000000000008b947 */ /* 0x000fea0003800000 */
[----:B------:R3:W-:Y:S04]  /*3a20*/  REDG.E.ADD.F32.FTZ.RN.STRONG.GPU desc[UR16][R42.64+0x80], R19 ;  /* 0x000080132a0079a6 */ /* 0x0007e8000c12f310 */
[----:B--2---:R3:W-:Y:S02]  /*3a30*/  REDG.E.ADD.F32.FTZ.RN.STRONG.GPU desc[UR16][R44.64+0x80], R17 ;  /* 0x000080112c0079a6 */ /* 0x0047e4000c12f310 */
.L_x_17792:
[----:B------:R-:W-:Y:S05]  /*3a40*/  BSYNC.RECONVERGENT B0 ;  /* 0x0000000000007941 */ /* 0x000fea0003800200 */
.L_x_17791:
[----:B--23--:R2:W3:Y:S01]  /*3a50*/  LDS R17, [R79+0x520] ;  /* 0x000520004f117984 */ /* 0x00c4e20000000800 */
[----:B------:R-:W-:Y:S04]  /*3a60*/  BSSY.RECONVERGENT B0, `(.L_x_17793) ;  /* 0x0000004000007945 */ /* 0x000fe80003800200 */
[----:B------:R-:W-:Y:S05]  /*3a70*/  @!P4 BRA `(.L_x_17794) ;  /* 0x000000000008c947 */ /* 0x000fea0003800000 */
[----:B------:R4:W-:Y:S04]  /*3a80*/  REDG.E.ADD.F32.FTZ.RN.STRONG.GPU desc[UR16][R42.64+0x100], R51 ;  /* 0x000100332a0079a6 */ /* 0x0009e8000c12f310 */
[----:B---3--:R4:W-:Y:S02]  /*3a90*/  REDG.E.ADD.F32.FTZ.RN.STRONG.GPU desc[UR16][R44.64+0x100], R17 ;  /* 0x000100112c0079a6 */ /* 0x0089e4000c12f310 */
.L_x_17794:
[----:B------:R-:W-:Y:S05]  /*3aa0*/  BSYNC.RECONVERGENT B0 ;  /* 0x0000000000007941 */ /* 0x000fea0003800200 */
.L_x_17793:
[----:B---34-:R3:W4:Y:S01]  /*3ab0*/  LDS R17, [R80+0x5a0] ;  /* 0x0005a00050117984 */ /* 0x0187220000000800 */
        /* <DEDUP_REMOVED lines=8> */
[----:B----4-:R4:W-:Y:S02]  /*3b40*/  REDG.E.ADD.F32.FTZ.RN.STRONG.GPU desc[UR16][R44.64+0x180], R17 ;  /* 0x000180112c0079a6 */ /* 0x0109e4000c12f310 */
.L_x_17796:
[----:B------:R-:W-:Y:S05]  /*3b50*/  BSYNC.RECONVERGENT B0 ;  /* 0x0000000000007941 */ /* 0x000fea0003800200 */
.L_x_17795:
[----:B----4-:R4:W0:Y:S01]  /*3b60*/  LDS R17, [R81+0x620] ;  /* 0x0006200051117984 */ /* 0x0108220000000800 */
[----:B------:R-:W-:Y:S04]  /*3b70*/  BSSY.RECONVERGENT B0, `(.L_x_17797) ;  /* 0x0000004000007945 */ /* 0x000fe80003800200 */
[----:B------:R-:W-:Y:S05]  /*3b80*/  @!P2 BRA `(.L_x_17798) ;  /* 0x000000000008a947 */ /* 0x000fea0003800000 */
[----:B0-----:R0:W-:Y:S04]  /*3b90*/  REDG.E.ADD.F32.FTZ.RN.STRONG.GPU desc[UR16][R42.64+0x200], R147 ;  /* 0x000200932a0079a6 */ /* 0x0011e8000c12f310 */
[----:B------:R0:W-:Y:S02]  /*3ba0*/  REDG.E.ADD.F32.FTZ.RN.STRONG.GPU desc[UR16][R44.64+0x200], R17 ;  /* 0x000200112c0079a6 */ /* 0x0001e4000c12f310 */
.L_x_17798:
[----:B------:R-:W-:Y:S05]  /*3bb0*/  BSYNC.RECONVERGENT B0 ;  /* 0x0000000000007941 */ /* 0x000fea0003800200 */
.L_x_17797:
[----:B0-----:R0:W0:Y:S01]  /*3bc0*/  LDS R17, [R83+0x6a0] ;  /* 0x0006a00053117984 */ /* 0x0010220000000800 */
[----:B------:R-:W-:Y:S04]  /*3bd0*/  BSSY.RECONVERGENT B0, `(.L_x_17799) ;  /* 0x0000004000007945 */ /* 0x000fe80003800200 */
[----:B------:R-:W-:Y:S05]  /*3be0*/  @!P3 BRA `(.L_x_17800) ;  /* 0x000000000008b947 */ /* 0x000fea0003800000 */
[----:B------:R1:W-:Y:S04]  /*3bf0*/  REDG.E.ADD.F32.FTZ.RN.STRONG.GPU desc[UR16][R42.64+0x280], R149 ;  /* 0x000280952a0079a6 */ /* 0x0003e8000c12f310 */
[----:B0-----:R1:W-:Y:S02]  /*3c00*/  REDG.E.ADD.F32.FTZ.RN.STRONG.GPU desc[UR16][R44.64+0x280], R17 ;  /* 0x000280112c0079a6 */ /* 0x0013e4000c12f310 */
.L_x_17800:
[----:B------:R-:W-:Y:S05]  /*3c10*/  BSYNC.RECONVERGENT B0 ;  /* 0x0000000000007941 */ /* 0x000fea0003800200 */
.L_x_17799:
[----:B01----:R0:W1:Y:S01]  /*3c20*/  LDS R17, [R84+0x720] ;  /* 0x0007200054117984 */ /* 0x0030620000000800 */
[----:B------:R-:W-:Y:S04]  /*3c30*/  BSSY.RECONVERGENT B0, `(.L_x_17801) ;  /* 0x0000004000007945 */ /* 0x000fe80003800200 */
[----:B------:R-:W-:Y:S05]  /*3c40*/  @!P4 BRA `(.L_x_17802) ;  /* 0x000000000008c947 */ /* 0x000fea0003800000 */
[----:B------:R0:W-:Y:S04]  /*3c50*/  REDG.E.ADD.F32.FTZ.RN.STRONG.GPU desc[UR16][R42.64+0x300], R151 ;  /* 0x000300972a0079a6 */ /* 0x0001e8000c12f310 */
[----:B-1----:R0:W-:Y:S02]  /*3c60*/  REDG.E.ADD.F32.FTZ.RN.STRONG.GPU desc[UR16][R44.64+0x300], R17 ;  /* 0x000300112c0079a6 */ /* 0x0021e4000c12f310 */
.L_x_17802:
[----:B------:R-:W-:Y:S05]  /*3c70*/  BSYNC.RECONVERGENT B0 ;  /* 0x0000000000007941 */ /* 0x000fea0003800200 */
.L_x_17801:
[----:B01----:R0:W1:Y:S01]  /*3c80*/  LDS R17, [R85+0x7a0] ;  /* 0x0007a00055117984 */ /* 0x0030620000000800 */
[----:B------:R-:W-:Y:S04]  /*3c90*/  BSSY.RECONVERGENT B0, `(.L_x_17803) ;  /* 0x0000004000007945 */ /* 0x000fe80003800200 */
[----:B------:R-:W-:Y:S05]  /*3ca0*/  @!P5 BRA `(.L_x_17804) ;  /* 0x000000000008d947 */ /* 0x000fea0003800000 */
[----:B------:R0:W-:Y:S04]  /*3cb0*/  REDG.E.ADD.F32.FTZ.RN.STRONG.GPU desc[UR16][R42.64+0x380], R153 ;  /* 0x000380992a0079a6 */ /* 0x0001e8000c12f310 */
[----:B-1----:R0:W-:Y:S02]  /*3cc0*/  REDG.E.ADD.F32.FTZ.RN.STRONG.GPU desc[UR16][R44.64+0x380], R17 ;  /* 0x000380112c0079a6 */ /* 0x0021e4000c12f310 */
.L_x_17804:
[----:B------:R-:W-:Y:S05]  /*3cd0*/  BSYNC.RECONVERGENT B0 ;  /* 0x0000000000007941 */ /* 0x000fea0003800200 */
.L_x_17803:
[----:B------:R-:W5:Y:S01]  /*3ce0*/  SHFL.DOWN PT, R16, R141, 0x1, 0x1f ;  /* 0x08201f008d107f89 */ /* 0x000f6200000e0000 */
[----:B------:R-:W-:Y:S01]  /*3cf0*/  ISETP.GT.AND P2, PT, R104, 0x1e, PT ;  /* 0x0000001e6800780c */ /* 0x000fe20003f44270 */
[----:B------:R-:W-:Y:S01]  /*3d00*/  FMUL.FTZ R130, R130, R47 ;  /* 0x0000002f82827220 */ /* 0x000fe20000410000 */
[----:B------:R-:W-:Y:S01]  /*3d10*/  FMUL.FTZ R126, R126, R49 ;  /* 0x000000317e7e7220 */ /* 0x000fe20000410000 */
[----:B01----:R-:W0:Y:S01]  /*3d20*/  SHFL.DOWN PT, R17, R144, 0x1, 0x1f ;  /* 0x08201f0090117f89 */ /* 0x003e2200000e0000 */
[----:B------:R-:W-:Y:S01]  /*3d30*/  ISETP.NE.AND P3, PT, R104, RZ, PT ;  /* 0x000000ff6800720c */ /* 0x000fe20003f65270 */
[----:B------:R-:W-:Y:S01]  /*3d40*/  FMUL.FTZ R128, R128, R142 ;  /* 0x0000008e80807220 */ /* 0x000fe20000410000 */
[----:B------:R-:W-:Y:S01]  /*3d50*/  FMUL.FTZ R124, R124, R156 ;  /* 0x0000009c7c7c7220 */ /* 0x000fe20000410000 */
        /* <DEDUP_REMOVED lines=9> */
[----:B-----5:R-:W-:Y:S01]  /*3df0*/  @!P2 FADD.FTZ R141, R141, R16 ;  /* 0x000000108d8da221 */ /* 0x020fe20000010000 */
[----:B0-----:R-:W-:-:S04]  /*3e00*/  @!P2 FADD.FTZ R144, R144, R17 ;  /* 0x000000119090a221 */ /* 0x001fc80000010000 */
        /* <DEDUP_REMOVED lines=11> */
[----:B------:R-:W-:Y:S01]  /*3ec0*/  ISETP.GT.AND P2, PT, R104, 0x17, PT ;  /* 0x000000176800780c */ /* 0x000fe20003f44270 */
[C---:B------:R-:W-:Y:S02]  /*3ed0*/  FMUL.FTZ R17, R21.reuse, R143 ;  /* 0x0000008f15117220 */ /* 0x040fe40000410000 */
[----:B------:R-:W1:Y:S02]  /*3ee0*/  SHFL.DOWN PT, R19, R144, 0x8, 0x1f ;  /* 0x09001f0090137f89 */ /* 0x000e6400000e0000 */
[-C--:B------:R-:W-:Y:S01]  /*3ef0*/  FFMA.FTZ R18, R20, R47.reuse, -R17 ;  /* 0x0000002f14127223 */ /* 0x080fe20000010811 */
[C---:B------:R-:W-:Y:S01]  /*3f00*/  FMUL.FTZ R17, R21.reuse, R46 ;  /* 0x0000002e15117220 */ /* 0x040fe20000410000 */
[----:B------:R-:W-:Y:S02]  /*3f10*/  FMUL.FTZ R47, R21, R47 ;  /* 0x0000002f152f7220 */ /* 0x000fe40000410000 */
[----:B------:R-:W-:-:S02]  /*3f20*/  FMUL.FTZ R44, R137, R18 ;  /* 0x00000012892c7220 */ /* 0x000fc40000410000 */
[----:B------:R-:W-:-:S04]  /*3f30*/  FFMA.FTZ R42, R20, R143, R47 ;  /* 0x0000008f142a7223 */ /* 0x000fc8000001002f */
[----:B------:R-:W-:-:S04]  /*3f40*/  FFMA.FTZ R42, R135, R42, R44 ;  /* 0x0000002a872a7223 */ /* 0x000fc8000001002c */
[----:B------:R-:W-:Y:S01]  /*3f50*/  FFMA.FTZ R42, R7, R130, R42 ;  /* 0x00000082072a7223 */ /* 0x000fe2000001002a */
[----:B0-----:R-:W-:Y:S01]  /*3f60*/  @!P2 FADD.FTZ R141, R141, R16 ;  /* 0x000000108d8da221 */ /* 0x001fe20000010000 */
[-C--:B------:R-:W-:Y:S01]  /*3f70*/  FFMA.FTZ R16, R20, R142.reuse, -R17 ;  /* 0x0000008e14107223 */ /* 0x080fe20000010811 */
[----:B------:R-:W-:Y:S01]  /*3f80*/  FMUL.FTZ R17, R21, R142 ;  /* 0x0000008e15117220 */ /* 0x000fe20000410000 */
[----:B------:R-:W-:Y:S01]  /*3f90*/  FADD.FTZ R11, R42, R11 ;  /* 0x0000000b2a0b7221 */ /* 0x000fe20000010000 */
[----:B-1----:R-:W-:Y:S01]  /*3fa0*/  @!P2 FADD.FTZ R144, R144, R19 ;  /* 0x000000139090a221 */ /* 0x002fe20000010000 */
[----:B------:R-:W0:Y:S01]  /*3fb0*/  SHFL.DOWN PT, R52, R141, 0x10, 0x1f ;  /* 0x0a001f008d347f89 */ /* 0x000e2200000e0000 */
[----:B------:R-:W-:Y:S01]  /*3fc0*/  FMUL.FTZ R18, R133, R16 ;  /* 0x0000001085127220 */ /* 0x000fe20000410000 */
[----:B------:R-:W-:Y:S01]  /*3fd0*/  FFMA.FTZ R16, R20, R46, R17 ;  /* 0x0000002e14107223 */ /* 0x000fe20000010011 */
[----:B------:R-:W-:Y:S01]  /*3fe0*/  FMUL.FTZ R17, R21, R139 ;  /* 0x0000008b15117220 */ /* 0x000fe20000410000 */
[----:B------:R-:W1:Y:S01]  /*3ff0*/  SHFL.DOWN PT, R43, R144, 0x10, 0x1f ;  /* 0x0a001f00902b7f89 */ /* 0x000e6200000e0000 */
[----:B------:R-:W-:Y:S01]  /*4000*/  ISETP.GT.AND P2, PT, R104, 0xf, PT ;  /* 0x0000000f6800780c */ /* 0x000fe20003f44270 */
[----:B------:R-:W-:Y:S01]  /*4010*/  FFMA.FTZ R53, R53, R16, R18 ;  /* 0x0000001035357223 */ /* 0x000fe20000010012 */
[-C--:B------:R-:W-:Y:S01]  /*4020*/  FFMA.FTZ R19, R20, R49.reuse, -R17 ;  /* 0x0000003114137223 */ /* 0x080fe20000010811 */
[C---:B------:R-:W-:Y:S01]  /*4030*/  FMUL.FTZ R17, R21.reuse, R134 ;  /* 0x0000008615117220 */ /* 0x040fe20000410000 */
[C---:B------:R-:W-:Y:S01]  /*4040*/  FMUL.FTZ R49, R21.reuse, R49 ;  /* 0x0000003115317220 */ /* 0x040fe20000410000 */
[-C--:B------:R-:W-:Y:S01]  /*4050*/  FMUL.FTZ R21, R21, R156.reuse ;  /* 0x0000009c15157220 */ /* 0x080fe20000410000 */
[----:B------:R-:W-:Y:S01]  /*4060*/  FMUL.FTZ R132, R132, R19 ;  /* 0x0000001384847220 */ /* 0x000fe20000410000 */
[C---:B------:R-:W-:Y:S01]  /*4070*/  FFMA.FTZ R17, R20.reuse, R156, -R17 ;  /* 0x0000009c14117223 */ /* 0x040fe20000010811 */
[C---:B------:R-:W-:Y:S01]  /*4080*/  FFMA.FTZ R16, R20.reuse, R139, R49 ;  /* 0x0000008b14107223 */ /* 0x040fe20000010031 */
[----:B------:R-:W-:Y:S01]  /*4090*/  FFMA.FTZ R21, R20, R134, R21 ;  /* 0x0000008614157223 */ /* 0x000fe20000010015 */
[----:B------:R-:W-:Y:S01]  /*40a0*/  FFMA.FTZ R53, R6, R127, R53 ;  /* 0x0000007f06357223 */ /* 0x000fe20000010035 */
[----:B------:R-:W-:Y:S01]  /*40b0*/  FMUL.FTZ R17, R50, R17 ;  /* 0x0000001132117220 */ /* 0x000fe20000410000 */
[----:B------:R-:W-:-:S02]  /*40c0*/  FFMA.FTZ R16, R131, R16, R132 ;  /* 0x0000001083107223 */ /* 0x000fc40000010084 */
[----:B------:R-:W-:Y:S01]  /*40d0*/  FADD.FTZ R10, R53, R10 ;  /* 0x0000000a350a7221 */ /* 0x000fe20000010000 */
[----:B------:R-:W-:Y:S01]  /*40e0*/  FFMA.FTZ R17, R48, R21, R17 ;  /* 0x0000001530117223 */ /* 0x000fe20000010011 */
[----:B------:R-:W-:Y:S01]  /*40f0*/  FFMA.FTZ R16, R5, R126, R16 ;  /* 0x0000007e05107223 */ /* 0x000fe20000010010 */
[C---:B0-----:R-:W-:Y:S02]  /*4100*/  FADD.FTZ R18, R141.reuse, R52 ;  /* 0x000000348d127221 */ /* 0x041fe40000010000 */
[----:B------:R-:W-:Y:S01]  /*4110*/  FFMA.FTZ R17, R4, R123, R17 ;  /* 0x0000007b04117223 */ /* 0x000fe20000010011 */
[----:B------:R-:W-:Y:S01]  /*4120*/  FADD.FTZ R9, R16, R9 ;  /* 0x0000000910097221 */ /* 0x000fe20000010000 */
[----:B-1----:R-:W-:Y:S01]  /*4130*/  FADD.FTZ R19, R144, R43 ;  /* 0x0000002b90137221 */ /* 0x002fe20000010000 */
[----:B------:R-:W-:Y:S01]  /*4140*/  FSEL R141, R141, R18, P2 ;  /* 0x000000128d8d7208 */ /* 0x000fe20001000000 */
[----:B------:R-:W-:-:S03]  /*4150*/  FADD.FTZ R8, R17, R8 ;  /* 0x0000000811087221 */ /* 0x000fc60000010000 */
[----:B------:R0:W-:Y:S01]  /*4160*/  @!P3 STS.64 [UR6+0x1088], R18 ;  /* 0x00108812ff00b988 */ /* 0x0001e20008000a06 */
[----:B------:R-:W-:Y:S01]  /*4170*/  FSEL R144, R144, R19, P2 ;  /* 0x0000001390907208 */ /* 0x000fe20001000000 */
        /* <DEDUP_REMOVED lines=10> */
.L_x_17806:
[----:B------:R-:W-:Y:S05]  /*4220*/  BSYNC.RECONVERGENT B0 ;  /* 0x0000000000007941 */ /* 0x000fea0003800200 */
.L_x_17805:
[----:B------:R-:W-:-:S04]  /*4230*/  UIADD3 UR4, UPT, UPT, UR4, 0x1, URZ ;  /* 0x0000000104047890 */ /* 0x000fc8000fffe0ff */
[----:B------:R-:W-:-:S09]  /*4240*/  UISETP.GE.AND UP0, UPT, UR4, UR9, UPT ;  /* 0x000000090400728c */ /* 0x000fd2000bf06270 */
[----:B------:R-:W-:Y:S05]  /*4250*/  BRA.U !UP0, `(.L_x_17807) ;  /* 0xffffffd108a07547 */ /* 0x000fea000b83ffff */
.L_x_17775:
[----:B------:R-:W-:Y:S01]  /*4260*/  BAR.SYNC.DEFER_BLOCKING 0x0 ;  /* 0x0000000000007b1d */ /* 0x000fe20000010000 */
[----:B------:R-:W-:Y:S02]  /*4270*/  ISETP.NE.AND P5, PT, R56, RZ, PT ;  /* 0x000000ff3800720c */ /* 0x000fe40003fa5270 */
[----:B------:R-:W-:-:S05]  /*4280*/  SHF.R.S32.HI R3, RZ, 0x1f, R2 ;  /* 0x0000001fff037819 */ /* 0x000fca0000011402 */
[----:B------:R-:W5:Y:S01]  /*4290*/  LDC.64 R30, c[0x0][0x4f8] ;  /* 0x00013e00ff1e7b82 */ /* 0x000f620000000a00 */
[----:B------:R-:W2:Y:S01]  /*42a0*/  LDCU.64 UR8, c[0x0][0x500] ;  /* 0x0000a000ff0877ac */ /* 0x000ea20008000a00 */
[----:B------:R-:W3:Y:S01]  /*42b0*/  LDCU.64 UR10, c[0x0][0x550] ;  /* 0x0000aa00ff0a77ac */ /* 0x000ee20008000a00 */
[----:B------:R-:W-:Y:S01]  /*42c0*/  STS.128 [R103], R12 ;  /* 0x0000000c67007388 */ /* 0x000fe20000000c00 */
[----:B------:R-:W-:-:S03]  /*42d0*/  NOP ;  /* 0x0000000000007918 */ /* 0x000fc60000000000 */
[----:B------:R-:W-:Y:S01]  /*42e0*/  LDS R7, [R102] ;  /* 0x0000000066077984 */ /* 0x000fe20000000800 */
[----:B-----5:R-:W-:-:S03]  /*42f0*/  IMAD.WIDE.U32 R4, R30, UR18, R2 ;  /* 0x000000121e047c25 */ /* 0x020fc6000f8e0002 */
[----:B-1----:R-:W-:Y:S01]  /*4300*/  LDS R17, [R102+0x80] ;  /* 0x0000800066117984 */ /* 0x002fe20000000800 */
[----:B------:R-:W-:Y:S02]  /*4310*/  IMAD R5, R31, UR18, R5 ;  /* 0x000000121f057c24 */ /* 0x000fe4000f8e0205 */
[----:B------:R-:W1:Y:S01]  /*4320*/  LDC.64 R30, c[0x0][0x518] ;  /* 0x00014600ff1e7b82 */ /* 0x000e620000000a00 */
[----:B0-----:R-:W-:Y:S01]  /*4330*/  LDS R19, [R102+0x100] ;  /* 0x0001000066137984 */ /* 0x001fe20000000800 */
[----:B--2---:R-:W-:-:S03]  /*4340*/  IMAD.WIDE.U32 R4, R55, UR8, R4 ;  /* 0x0000000837047c25 */ /* 0x004fc6000f8e0004 */
[----:B------:R-:W-:Y:S01]  /*4350*/  LDS R21, [R102+0x180] ;  /* 0x0001800066157984 */ /* 0x000fe20000000800 */
[----:B------:R-:W-:Y:S01]  /*4360*/  IMAD R6, R55, UR9, R5 ;  /* 0x0000000937067c24 */ /* 0x000fe2000f8e0205 */
[----:B------:R-:W-:Y:S01]  /*4370*/  IADD3 R5, P4, PT, R82, R4, RZ ;  /* 0x0000000452057210 */ /* 0x000fe20007f9e0ff */
[----:B------:R-:W0:Y:S01]  /*4380*/  LDCU.64 UR8, c[0x0][0x560] ;  /* 0x0000ac00ff0877ac */ /* 0x000e220008000a00 */
[----:B------:R-:W-:Y:S02]  /*4390*/  @!P5 STS [UR6+0x200], R101 ;  /* 0x00020065ff00d988 */ /* 0x000fe40008000806 */
[----:B------:R-:W-:Y:S01]  /*43a0*/  IADD3.X R6, PT, PT, RZ, R6, RZ, P4, !PT ;  /* 0x00000006ff067210 */ /* 0x000fe200027fe4ff */
[----:B------:R-:W-:Y:S01]  /*43b0*/  BAR.SYNC.DEFER_BLOCKING 0x0 ;  /* 0x0000000000007b1d */ /* 0x000fe20000010000 */
[----:B---3--:R-:W-:-:S04]  /*43c0*/  LEA R4, P4, R5, UR10, 0x2 ;  /* 0x0000000a05047c11 */ /* 0x008fc8000f8810ff */
[----:B------:R-:W-:Y:S01]  /*43d0*/  LEA.HI.X R5, R5, UR11, R6, 0x2, P4 ;  /* 0x0000000b05057c11 */ /* 0x000fe2000a0f1406 */
[----:B-1----:R-:W-:-:S04]  /*43e0*/  IMAD.WIDE.U32 R2, R30, UR18, R2 ;  /* 0x000000121e027c25 */ /* 0x002fc8000f8e0002 */
        /* <DEDUP_REMOVED lines=21> */
[----:B------:R-:W-:Y:S01]  /*4540*/  BAR.SYNC.DEFER_BLOCKING 0x0 ;  /* 0x0000000000007b1d */ /* 0x000fe20000010000 */
[----:B------:R-:W-:Y:S02]  /*4550*/  IADD3 R66, P5, PT, R66, -0x200, RZ ;  /* 0xfffffe0042427810 */ /* 0x000fe40007fbe0ff */
[----:B------:R-:W-:Y:S02]  /*4560*/  FADD.FTZ R67, R10, R11 ;  /* 0x0000000b0a437221 */ /* 0x000fe40000010000 */
[----:B------:R-:W-:Y:S01]  /*4570*/  IADD3.X R68, PT, PT, R68, -0x1, RZ, P5, !PT ;  /* 0xffffffff44447810 */ /* 0x000fe20002ffe4ff */
        /* <DEDUP_REMOVED lines=27> */
.L_x_17774:
        /* <DEDUP_REMOVED lines=34> */
.L_x_17810:
[----:B------:R-:W-:Y:S05]  /*4950*/  BSYNC.RECONVERGENT B0 ;  /* 0x0000000000007941 */ /* 0x000fea0003800200 */
.L_x_17809:
        /* <DEDUP_REMOVED lines=26> */
.L_x_17812:
[----:B------:R-:W-:Y:S05]  /*4b00*/  BSYNC.RECONVERGENT B0 ;  /* 0x0000000000007941 */ /* 0x000fea0003800200 */
.L_x_17811:
        /* <DEDUP_REMOVED lines=8> */
.L_x_17813:
        /* <DEDUP_REMOVED lines=16> */
.L_x_17814:
        /* <DEDUP_REMOVED lines=15> */
.L_x_18796:


//--------------------- .text._Z25selective_scan_bwd_kernelI32Selective_Scan_bwd_kernel_traitsILi32ELi4ELb0ELb1ELb1ELb0ELb1EfN3c107complexIfEEEEv12SSMParamsBwd --------------------------
	.section	.text._Z25selective_scan_bwd_kernelI32Selective_Scan_bwd_kernel_traitsILi32ELi4ELb0ELb1ELb1ELb0ELb1EfN3c107complexIfEEEEv12SSMParamsBwd,"ax",@progbits
	.align	128
        .global         _Z25selective_scan_bwd_kernelI32Selective_Scan_bwd_kernel_traitsILi32ELi4ELb0ELb1ELb1ELb0ELb1EfN3c107complexIfEEEEv12SSMParamsBwd
        .type           _Z25selective_scan_bwd_kernelI32Selective_Scan_bwd_kernel_traitsILi32ELi4ELb0ELb1ELb1ELb0ELb1EfN3c107complexIfEEEEv12SSMParamsBwd,@function
        .size           _Z25selective_scan_bwd_kernelI32Selective_Scan_bwd_kernel_traitsILi32ELi4ELb0ELb1ELb1ELb0ELb1EfN3c107complexIfEEEEv12SSMParamsBwd,(.L_x_18797 - _Z25selective_scan_bwd_kernelI32Selective_Scan_bwd_kernel_traitsILi32ELi4ELb0ELb1ELb1ELb0ELb1EfN3c107complexIfEEEEv12SSMParamsBwd)
        .other          _Z25selective_scan_bwd_kernelI32Selective_Scan_bwd_kernel_traitsILi32ELi4ELb0ELb1ELb1ELb0ELb1EfN3c107complexIfEEEEv12SSMParamsBwd,@"STO_CUDA_ENTRY STV_DEFAULT"
_Z25selective_scan_bwd_kernelI32Selective_Scan_bwd_kernel_traitsILi32ELi4ELb0ELb1ELb1ELb0ELb1EfN3c107complexIfEEEEv12SSMParamsBwd:
.text._Z25selective_scan_bwd_kernelI32Selective_Scan_bwd_kernel_traitsILi32ELi4ELb0ELb1ELb1ELb0ELb1EfN3c107complexIfEEEEv12SSMParamsBwd:
        /* <DEDUP_REMOVED lines=215> */
.L_x_17850:
        /* <DEDUP_REMOVED lines=19> */
[----:B0-----:R-:W-:Y:S01]  /*0ea0*/  IADD3 R101, PT, PT, -R2, R119, RZ ;  /* 0x0000007702657210 */ /* 0x001fe20007ffe1ff */
[----:B------:R-:W0:Y:S01]  /*0eb0*/  LDCU.64 UR8, c[0x0][0x488] ;  /* 0x00009100ff0877ac */ /* 0x000e220008000a00 */
[----:B------:R-:W-:-:S02]  /*0ec0*/  MOV R33, RZ ;  /* 0x000000ff00217202 */ /* 0x000fc40000000f00 */
[----:B------:R-:W-:Y:S01]  /*0ed0*/  MOV R37, RZ ;  /* 0x000000ff00257202 */ /* 0x000fe20000000f00 */
[----:B------:R-:W-:Y:S01]  /*0ee0*/  HFMA2 R41, -RZ, RZ, 0, 0 ;  /* 0x00000000ff297431 */ /* 0x000fe200000001ff */
[-C--:B------:R-:W-:Y:S02]  /*0ef0*/  ISETP.GE.AND P3, PT, R82, R101.reuse, PT ;  /* 0x000000655200720c */ /* 0x080fe40003f66270 */
[----:B------:R-:W-:Y:S01]  /*0f00*/  MOV R39, RZ ;  /* 0x000000ff00277202 */ /* 0x000fe20000000f00 */
[----:B------:R-:W-:Y:S01]  /*0f10*/  HFMA2 R43, -RZ, RZ, 0, 0 ;  /* 0x00000000ff2b7431 */ /* 0x000fe200000001ff */
[-C--:B------:R-:W-:Y:S01]  /*0f20*/  ISETP.GE.AND P2, PT, R86, R101.reuse, PT ;  /* 0x000000655600720c */ /* 0x080fe20003f46270 */
[----:B---3--:R-:W3:Y:S01]  /*0f30*/  LDC.64 R50, c[0x0][0x508] ;  /* 0x00014200ff327b82 */ /* 0x008ee20000000a00 */
[-C--:B------:R-:W-:Y:S01]  /*0f40*/  ISETP.GE.AND P1, PT, R92, R101.reuse, PT ;  /* 0x000000655c00720c */ /* 0x080fe20003f26270 */
[----:B----4-:R-:W4:Y:S01]  /*0f50*/  LDCU.64 UR10, c[0x0][0x558] ;  /* 0x0000ab00ff0a77ac */ /* 0x010f220008000a00 */
[----:B------:R-:W-:Y:S01]  /*0f60*/  ISETP.GE.AND P0, PT, R93, R101, PT ;  /* 0x000000655d00720c */ /* 0x000fe20003f06270 */
[----:B------:R-:W4:Y:S04]  /*0f70*/  LDCU.64 UR12, c[0x0][0x490] ;  /* 0x00009200ff0c77ac */ /* 0x000f280008000a00 */
[----:B------:R-:W4:Y:S04]  /*0f80*/  @!P3 LDG.E R3, desc[UR16][R4.64] ;  /* 0x000000100403b981 */ /* 0x000f28000c1e1900 */
        /* <DEDUP_REMOVED lines=20> */
[----:B------:R-:W-:Y:S01]  /*10d0*/  IADD3 R10, P4, PT, R17, R66, RZ ;  /* 0x00000042110a7210 */ /* 0x000fe20007f9e0ff */
[----:B--2---:R-:W-:-:S03]  /*10e0*/  HFMA2 R13, -RZ, RZ, 0, 0 ;  /* 0x00000000ff0d7431 */ /* 0x004fc600000001ff */
        /* <DEDUP_REMOVED lines=9> */
[----:B------:R-:W-:Y:S01]  /*1180*/  BAR.SYNC.DEFER_BLOCKING 0x0 ;  /* 0x0000000000007b1d */ /* 0x000fe20000010000 */
[----:B------:R-:W-:-:S07]  /*1190*/  HFMA2 R3, -RZ, RZ, 0, 0 ;  /* 0x00000000ff037431 */ /* 0x000fce00000001ff */
[----:B----4-:R-:W4:Y:S01]  /*11a0*/  LDC.64 R22, c[0x0][0x420] ;  /* 0x00010800ff167b82 */ /* 0x010f220000000a00 */
[----:B------:R-:W4:Y:S04]  /*11b0*/  @!P3 LDG.E R13, desc[UR16][R10.64] ;  /* 0x000000100a0db981 */ /* 0x000f28000c1e1900 */
[----:B------:R-:W4:Y:S04]  /*11c0*/  @!P2 LDG.E R33, desc[UR16][R10.64+0x80] ;  /* 0x000080100a21a981 */ /* 0x000f28000c1e1900 */
[----:B------:R-:W4:Y:S04]  /*11d0*/  @!P1 LDG.E R35, desc[UR16][R10.64+0x100] ;  /* 0x000100100a239981 */ /* 0x000f28000c1e1900 */
[----:B------:R-:W4:Y:S01]  /*11e0*/  @!P0 LDG.E R37, desc[UR16][R10.64+0x180] ;  /* 0x000180100a258981 */ /* 0x000f22000c1e1900 */
[----:B--2---:R-:W-:-:S04]  /*11f0*/  IMAD.WIDE.U32 R8, R14, UR18, R2 ;  /* 0x000000120e087c25 */ /* 0x004fc8000f8e0002 */
[----:B0-----:R-:W-:Y:S02]  /*1200*/  HFMA2 R31, -RZ, RZ, 0, 0 ;  /* 0x00000000ff1f7431 */ /* 0x001fe400000001ff */
[----:B------:R-:W-:Y:S02]  /*1210*/  IMAD R9, R15, UR18, R9 ;  /* 0x000000120f097c24 */ /* 0x000fe4000f8e0209 */
[----:B---3--:R-:W-:-:S04]  /*1220*/  IMAD.WIDE.U32 R8, R55, R20, R8 ;  /* 0x0000001437087225 */ /* 0x008fc800078e0008 */
[----:B------:R-:W-:Y:S01]  /*1230*/  IMAD R9, R55, R21, R9 ;  /* 0x0000001537097224 */ /* 0x000fe200078e0209 */
[----:B------:R-:W-:Y:S02]  /*1240*/  IADD3 R8, P4, PT, R82, R8, RZ ;  /* 0x0000000852087210 */ /* 0x000fe40007f9e0ff */
[----:B------:R-:W-:Y:S02]  /*1250*/  MOV R21, RZ ;  /* 0x000000ff00157202 */ /* 0x000fe40000000f00 */
[----:B------:R-:W-:Y:S02]  /*1260*/  IADD3.X R9, PT, PT, RZ, R9, RZ, P4, !PT ;  /* 0x00000009ff097210 */ /* 0x000fe400027fe4ff */
[----:B------:R-:W-:-:S04]  /*1270*/  LEA R14, P4, R8, UR8, 0x2 ;  /* 0x00000008080e7c11 */ /* 0x000fc8000f8810ff */
[----:B------:R-:W-:Y:S01]  /*1280*/  LEA.HI.X R15, R8, UR9, R9, 0x2, P4 ;  /* 0x00000009080f7c11 */ /* 0x000fe2000a0f1409 */
[----:B------:R-:W0:Y:S01]  /*1290*/  LDCU.64 UR8, c[0x0][0x478] ;  /* 0x00008f00ff0877ac */ /* 0x000e220008000a00 */
[----:B----4-:R-:W-:Y:S04]  /*12a0*/  STS [R102], R13 ;  /* 0x0000000d66007388 */ /* 0x010fe80000000800 */
        /* <DEDUP_REMOVED lines=10> */
[----:B------:R1:W2:Y:S01]  /*1350*/  @!P0 LDG.E R41, desc[UR16][R14.64+0x180] ;  /* 0x000180100e298981 */ /* 0x0002a2000c1e1900 */
        /* <DEDUP_REMOVED lines=8> */
[----:B-1----:R-:W-:Y:S02]  /*13e0*/  IADD3.X R14, PT, PT, RZ, R20, RZ, P4, !PT ;  /* 0x00000014ff0e7210 */ /* 0x002fe400027fe4ff */
        /* <DEDUP_REMOVED lines=13> */
[----:B------:R-:W4:Y:S01]  /*14c0*/  @!P0 LDG.E R43, desc[UR16][R12.64+0x180] ;  /* 0x000180100c2b8981 */ /* 0x000f22000c1e1900 */
[----:B-1----:R-:W-:Y:S01]  /*14d0*/  FMUL.FTZ R14, R20, -1.4426950216293334961 ;  /* 0xbfb8aa3b140e7820 */ /* 0x002fe20000410000 */
[----:B------:R-:W-:Y:S01]  /*14e0*/  FMUL.FTZ R32, R22, -1.4426950216293334961 ;  /* 0xbfb8aa3b16207820 */ /* 0x000fe20000410000 */
[----:B------:R-:W-:Y:S01]  /*14f0*/  FMUL.FTZ R38, R23, -1.4426950216293334961 ;  /* 0xbfb8aa3b17267820 */ /* 0x000fe20000410000 */
[----:B------:R-:W-:Y:S01]  /*1500*/  FMUL.FTZ R15, R21, -1.4426950216293334961 ;  /* 0xbfb8aa3b150f7820 */ /* 0x000fe20000410000 */
[----:B------:R-:W-:Y:S01]  /*1510*/  ISETP.NE.AND P1, PT, R56, RZ, PT ;  /* 0x000000ff3800720c */ /* 0x000fe20003f25270 */
[----:B------:R-:W-:Y:S01]  /*1520*/  MUFU.EX2 R34, R32 ;  /* 0x0000002000227308 */ /* 0x000fe20000000800 */
[--C-:B-----5:R-:W-:Y:S01]  /*1530*/  FADD.FTZ R106, R17, R54.reuse ;  /* 0x00000036116a7221 */ /* 0x120fe20000010000 */
[--C-:B------:R-:W-:Y:S01]  /*1540*/  FADD.FTZ R105, R16, R54.reuse ;  /* 0x0000003610697221 */ /* 0x100fe20000010000 */
[----:B------:R-:W-:Y:S01]  /*1550*/  UISETP.NE.U32.AND UP0, UPT, UR12, URZ, UPT ;  /* 0x000000ff0c00728c */ /* 0x000fe2000bf05070 */
[--C-:B------:R-:W-:Y:S01]  /*1560*/  FADD.FTZ R107, R18, R54.reuse ;  /* 0x00000036126b7221 */ /* 0x100fe20000010000 */
[----:B------:R-:W-:-:S02]  /*1570*/  FADD.FTZ R108, R19, R54 ;  /* 0x00000036136c7221 */ /* 0x000fc40000010000 */
[----:B------:R-:W-:Y:S01]  /*1580*/  UISETP.NE.AND.EX UP0, UPT, UR13, URZ, UPT, UP0 ;  /* 0x000000ff0d00728c */ /* 0x000fe2000bf05300 */
[----:B------:R-:W1:Y:S08]  /*1590*/  MUFU.EX2 R14, R14 ;  /* 0x0000000e000e7308 */ /* 0x000e700000000800 */
[----:B------:R0:W0:Y:S08]  /*15a0*/  MUFU.EX2 R40, R38 ;  /* 0x0000002600287308 */ /* 0x0000300000000800 */
[----:B------:R-:W0:Y:S01]  /*15b0*/  MUFU.EX2 R31, R15 ;  /* 0x0000000f001f7308 */ /* 0x000e220000000800 */
[----:B-1----:R-:W-:Y:S01]  /*15c0*/  FADD.FTZ R30, R14, 1 ;  /* 0x3f8000000e1e7421 */ /* 0x002fe20000010000 */
[----:B0-----:R-:W-:-:S06]  /*15d0*/  FADD.FTZ R38, R34, 1 ;  /* 0x3f80000022267421 */ /* 0x001fcc0000010000 */
[----:B------:R-:W-:Y:S01]  /*15e0*/  MUFU.RCP R41, R38 ;  /* 0x0000002600297308 */ /* 0x000fe20000001000 */
[----:B------:R-:W-:-:S07]  /*15f0*/  FADD.FTZ R42, R40, 1 ;  /* 0x3f800000282a7421 */ /* 0x000fce0000010000 */
[----:B------:R-:W0:Y:S01]  /*1600*/  MUFU.RCP R42, R42 ;  /* 0x0000002a002a7308 */ /* 0x000e220000001000 */
[----:B------:R-:W-:-:S07]  /*1610*/  FADD.FTZ R32, R31, 1 ;  /* 0x3f8000001f207421 */ /* 0x000fce0000010000 */
[----:B------:R-:W1:Y:S08]  /*1620*/  MUFU.RCP R36, R32 ;  /* 0x0000002000247308 */ /* 0x000e700000001000 */
[----:B------:R0:W1:Y:S02]  /*1630*/  MUFU.RCP R39, R30 ;  /* 0x0000001e00277308 */ /* 0x0000640000001000 */
[----:B0-----:R-:W-:Y:S01]  /*1640*/  FADD.FTZ R30, -R42, 1 ;  /* 0x3f8000002a1e7421 */ /* 0x001fe20000010100 */
[----:B-1----:R-:W-:-:S03]  /*1650*/  FADD.FTZ R34, -R36, 1 ;  /* 0x3f80000024227421 */ /* 0x002fc60000010100 */
[----:B------:R-:W-:Y:S01]  /*1660*/  FFMA.FTZ R44, R23, R30, 1 ;  /* 0x3f800000172c7423 */ /* 0x000fe2000001001e */
[----:B------:R-:W-:Y:S01]  /*1670*/  FFMA.FTZ R34, R21, R34, 1 ;  /* 0x3f80000015227423 */ /* 0x000fe20000010022 */
[----:B------:R-:W-:-:S04]  /*1680*/  FADD.FTZ R31, -R39, 1 ;  /* 0x3f800000271f7421 */ /* 0x000fc80000010100 */
[----:B------:R-:W-:Y:S01]  /*1690*/  FFMA.FTZ R31, R20, R31, 1 ;  /* 0x3f800000141f7423 */ /* 0x000fe2000001001f */
[----:B--2---:R0:W-:Y:S04]  /*16a0*/  STS [R102], R33 ;  /* 0x0000002166007388 */ /* 0x0041e80000000800 */
[----:B---3--:R-:W-:Y:S04]  /*16b0*/  STS [R102+0x80], R35 ;  /* 0x0000802366007388 */ /* 0x008fe80000000800 */
[----:B----4-:R-:W-:Y:S01]  /*16c0*/  STS [R102+0x100], R37 ;  /* 0x0001002566007388 */ /* 0x010fe20000000800 */
[----:B0-----:R-:W-:-:S03]  /*16d0*/  FADD.FTZ R33, -R41, 1 ;  /* 0x3f80000029217421 */ /* 0x001fc60000010100 */
[----:B------:R-:W-:Y:S01]  /*16e0*/  STS [R102+0x180], R43 ;  /* 0x0001802b66007388 */ /* 0x000fe20000000800 */
[----:B------:R-:W-:-:S03]  /*16f0*/  NOP ;  /* 0x0000000000007918 */ /* 0x000fc60000000000 */
[----:B------:R-:W0:Y:S01]  /*1700*/  LDS.128 R12, [R103] ;  /* 0x00000000670c7984 */ /* 0x000e220000000c00 */
        /* <DEDUP_REMOVED lines=51> */
[----:B------:R0:W-:Y:S01]  /*1a40*/  STS.128 [R103], R12 ;  /* 0x0000000c67007388 */ /* 0x0001e20000000c00 */
        /* <DEDUP_REMOVED lines=24> */
.L_x_17816:
[----:B------:R-:W-:Y:S01]  /*1bd0*/  BAR.SYNC.DEFER_BLOCKING 0x0 ;  /* 0x0000000000007b1d */ /* 0x000fe20000010000 */
[----:B------:R-:W-:Y:S01]  /*1be0*/  FMUL.FTZ R39, R8, R39 ;  /* 0x0000002708277220 */ /* 0x000fe20000410000 */
[----:B------:R-:W-:Y:S01]  /*1bf0*/  FMUL.FTZ R36, R9, R36 ;  /* 0x0000002409247220 */ /* 0x000fe20000410000 */
[----:B------:R-:W-:Y:S01]  /*1c00*/  UISETP.GE.AND UP0, UPT, UR4, 0x1, UPT ;  /* 0x000000010400788c */ /* 0x000fe2000bf06270 */
[----:B------:R-:W-:Y:S01]  /*1c10*/  FMUL.FTZ R41, R10, R41 ;  /* 0x000000290a297220 */ /* 0x000fe20000410000 */
[----:B------:R-:W-:Y:S01]  /*1c20*/  FFMA.FTZ R8, R4, R39, R69 ;  /* 0x0000002704087223 */ /* 0x000fe20000010045 */
[----:B------:R-:W-:Y:S01]  /*1c30*/  FMUL.FTZ R42, R11, R42 ;  /* 0x0000002a0b2a7220 */ /* 0x000fe20000410000 */
[----:B------:R-:W-:Y:S01]  /*1c40*/  CS2R R10, SRZ ;  /* 0x00000000000a7805 */ /* 0x000fe2000001ff00 */
[----:B-1----:R-:W-:Y:S01]  /*1c50*/  FMUL.FTZ R12, R39, R0 ;  /* 0x00000000270c7220 */ /* 0x002fe20000410000 */
[----:B------:R-:W-:Y:S01]  /*1c60*/  FFMA.FTZ R13, R5, R36, R8 ;  /* 0x00000024050d7223 */ /* 0x000fe20000010008 */
[----:B------:R-:W-:Y:S01]  /*1c70*/  CS2R R8, SRZ ;  /* 0x0000000000087805 */ /* 0x000fe2000001ff00 */
[-C--:B------:R-:W-:Y:S01]  /*1c80*/  FMUL.FTZ R14, R41, R0.reuse ;  /* 0x00000000290e7220 */ /* 0x080fe20000410000 */
[-C--:B------:R-:W-:Y:S01]  /*1c90*/  FMUL.FTZ R15, R42, R0.reuse ;  /* 0x000000002a0f7220 */ /* 0x080fe20000410000 */
[----:B0-----:R-:W-:Y:S01]  /*1ca0*/  FFMA.FTZ R16, R6, R41, R13 ;  /* 0x0000002906107223 */ /* 0x001fe2000001000d */
        /* <DEDUP_REMOVED lines=10> */
[----:B------:R-:W-:Y:S01]  /*1d50*/  FMUL.FTZ R115, R4, R105 ;  /* 0x0000006904737220 */ /* 0x000fe20000410000 */
[----:B------:R-:W-:Y:S01]  /*1d60*/  LEA R119, R119, -R17, 0x1 ;  /* 0x8000001177777211 */ /* 0x000fe200078e08ff */
[----:B------:R-:W-:Y:S01]  /*1d70*/  FMUL.FTZ R116, R5, R106 ;  /* 0x0000006a05747220 */ /* 0x000fe20000410000 */
[C---:B------:R-:W-:Y:S01]  /*1d80*/  ISETP.NE.AND P0, PT, R76.reuse, 0x1, PT ;  /* 0x000000014c00780c */ /* 0x040fe20003f05270 */
[----:B------:R-:W1:Y:S01]  /*1d90*/  LDC.64 R40, c[0x0][0x3a8] ;  /* 0x0000ea00ff287b82 */ /* 0x000e620000000a00 */
[----:B------:R-:W-:Y:S01]  /*1da0*/  SHF.L.U32 R120, R76, 0x8, RZ ;  /* 0x000000084c787819 */ /* 0x000fe200000006ff */
[----:B------:R-:W-:Y:S01]  /*1db0*/  FMUL.FTZ R117, R6, R107 ;  /* 0x0000006b06757220 */ /* 0x000fe20000410000 */
[----:B------:R-:W-:Y:S01]  /*1dc0*/  IADD3 R22, P1, PT, R17, R56, RZ ;  /* 0x0000003811167210 */ /* 0x000fe20007f3e0ff */
[----:B------:R-:W-:Y:S01]  /*1dd0*/  FMUL.FTZ R118, R7, R108 ;  /* 0x0000006c07767220 */ /* 0x000fe20000410000 */
[----:B------:R-:W-:Y:S01]  /*1de0*/  ISETP.GE.AND P2, PT, R88, R119, PT ;  /* 0x000000775800720c */ /* 0x000fe20003f46270 */
[----:B------:R-:W2:Y:S01]  /*1df0*/  LDCU UR8, c[0x0][0x394] ;  /* 0x00007280ff0877ac */ /* 0x000ea20008000800 */
[----:B------:R-:W-:Y:S01]  /*1e00*/  LEA.HI.SX32 R121, R16, R16, 0x1b ;  /* 0x0000001010797211 */ /* 0x000fe200078fdaff */
[----:B------:R-:W3:Y:S01]  /*1e10*/  LDC.64 R38, c[0x0][0x440] ;  /* 0x00011000ff267b82 */ /* 0x000ee20000000a00 */
[----:B------:R-:W-:Y:S01]  /*1e20*/  IADD3 R114, PT, PT, R76, -0x2, RZ ;  /* 0xfffffffe4c727810 */ /* 0x000fe20007ffe0ff */
[----:B------:R-:W4:Y:S01]  /*1e30*/  LDCU UR9, c[0x0][0x38c] ;  /* 0x00007180ff0977ac */ /* 0x000f220008000800 */
[----:B------:R-:W-:-:S02]  /*1e40*/  MOV R11, RZ ;  /* 0x000000ff000b7202 */ /* 0x000fc40000000f00 */
[----:B------:R-:W-:Y:S01]  /*1e50*/  ISETP.EQ.AND P0, PT, R56, RZ, P0 ;  /* 0x000000ff3800720c */ /* 0x000fe20000702270 */
[----:B------:R-:W-:Y:S01]  /*1e60*/  UMOV UR4, URZ ;  /* 0x000000ff00047c82 */ /* 0x000fe20008000000 */
[----:B------:R-:W-:Y:S01]  /*1e70*/  LOP3.LUT R120, R120, 0x100, RZ, 0xc0, !PT ;  /* 0x0000010078787812 */ /* 0x000fe200078ec0ff */
[----:B------:R-:W0:Y:S01]  /*1e80*/  LDC.64 R36, c[0x0][0x3c0] ;  /* 0x0000f000ff247b82 */ /* 0x000e220000000a00 */
[----:B------:R-:W-:Y:S02]  /*1e90*/  P2R R158, PR, RZ, 0x4 ;  /* 0x00000004ff9e7803 */ /* 0x000fe40000000000 */
[C---:B------:R-:W-:Y:S02]  /*1ea0*/  LOP3.LUT R159, R17.reuse, 0x100, RZ, 0xc0, !PT ;  /* 0x00000100119f7812 */ /* 0x040fe400078ec0ff */
[----:B------:R-:W-:Y:S02]  /*1eb0*/  IADD3 R122, PT, PT, R17, R56, RZ ;  /* 0x00000038117a7210 */ /* 0x000fe40007ffe0ff */
[----:B------:R-:W-:Y:S01]  /*1ec0*/  LEA R121, R121, UR6, 0x2 ;  /* 0x0000000679797c11 */ /* 0x000fe2000f8e10ff */
[----:B------:R-:W0:Y:S01]  /*1ed0*/  LDC.64 R34, c[0x0][0x3e0] ;  /* 0x0000f800ff227b82 */ /* 0x000e220000000a00 */
[----:B------:R-:W-:-:S07]  /*1ee0*/  LEA.HI.X.SX32 R23, R17, RZ, 0x1, P1 ;  /* 0x000000ff11177211 */ /* 0x000fce00008f0eff */
[----:B------:R-:W0:Y:S08]  /*1ef0*/  LDC.64 R32, c[0x0][0x4d0] ;  /* 0x00013400ff207b82 */ /* 0x000e300000000a00 */
[----:B--2-4-:R-:W0:Y:S02]  /*1f00*/  LDC.64 R30, c[0x0][0x4f0] ;  /* 0x00013c00ff1e7b82 */ /* 0x014e240000000a00 */
.L_x_17849:
[----:B------:R-:W-:Y:S01]  /*1f10*/  HFMA2 R21, -RZ, RZ, 0, 0 ;  /* 0x00000000ff157431 */ /* 0x000fe200000001ff */
[----:B------:R-:W-:Y:S01]  /*1f20*/  MOV R20, R88 ;  /* 0x0000005800147202 */ /* 0x000fe20000000f00 */
[----:B------:R-:W-:Y:S01]  /*1f30*/  HFMA2 R51, -RZ, RZ, 0, 0 ;  /* 0x00000000ff337431 */ /* 0x000fe200000001ff */
[----:B0-----:R-:W-:Y:S01]  /*1f40*/  MOV R16, R24 ;  /* 0x0000001800107202 */ /* 0x001fe20000000f00 */
[----:B------:R-:W-:Y:S01]  /*1f50*/  HFMA2 R123, -RZ, RZ, 0, 0 ;  /* 0x00000000ff7b7431 */ /* 0x000fe200000001ff */
[----:B------:R-:W-:Y:S02]  /*1f60*/  MOV R17, R71 ;  /* 0x0000004700117202 */ /* 0x000fe40000000f00 */
[----:B------:R-:W-:Y:S02]  /*1f70*/  ISETP.NE.AND P5, PT, R158, RZ, PT ;  /* 0x000000ff9e00720c */ /* 0x000fe40003fa5270 */
[----:B------:R-:W-:Y:S01]  /*1f80*/  P2R R48, PR, RZ, 0x1 ;  /* 0x00000001ff307803 */ /* 0x000fe20000000000 */
[----:B0-----:R-:W-:Y:S01]  /*1f90*/  IMAD.WIDE.U32 R18, R36, UR4, R20 ;  /* 0x0000000424127c25 */ /* 0x001fe2000f8e0014 */
[----:B------:R-:W-:-:S02]  /*1fa0*/  ISETP.GE.AND P0, PT, R90, R119, PT ;  /* 0x000000775a00720c */ /* 0x000fc40003f06270 */
[----:B------:R-:W-:Y:S01]  /*1fb0*/  ISETP.GE.AND P4, PT, R97, R119, PT ;  /* 0x000000776100720c */ /* 0x000fe20003f86270 */
[----:B-1----:R-:W-:Y:S01]  /*1fc0*/  IMAD.WIDE.U32 R16, R40, UR4, R16 ;  /* 0x0000000428107c25 */ /* 0x002fe2000f8e0010 */
[----:B------:R-:W-:Y:S02]  /*1fd0*/  LEA R44, P2, R18, R70, 0x2 ;  /* 0x00000046122c7211 */ /* 0x000fe400078410ff */
[----:B------:R-:W-:Y:S01]  /*1fe0*/  MOV R49, RZ ;  /* 0x000000ff00317202 */ /* 0x000fe20000000f00 */
[----:B------:R-:W-:Y:S01]  /*1ff0*/  IMAD.WIDE.U32 R42, R34, UR4, R20 ;  /* 0x00000004222a7c25 */ /* 0x000fe2000f8e0014 */
[----:B---3--:R-:W-:Y:S02]  /*2000*/  LEA R20, P1, R16, R38, 0x3 ;  /* 0x0000002610147211 */ /* 0x008fe400078218ff */
        /* <DEDUP_REMOVED lines=11> */
[----:B--2---:R-:W2:Y:S01]  /*20c0*/  @!P4 LDG.E R53, desc[UR16][R44.64+0x280] ;  /* 0x000280102c35c981 */ /* 0x004ea2000c1e1900 */
        /* <DEDUP_REMOVED lines=50> */
[CC--:B0-----:R-:W-:Y:S01]  /*23f0*/  FMUL.FTZ R46, R107.reuse, R16.reuse ;  /* 0x000000106b2e7220 */ /* 0x0c1fe20000410000 */
[----:B------:R-:W-:Y:S01]  /*2400*/  FMUL.FTZ R16, R108, R16 ;  /* 0x000000106c107220 */ /* 0x000fe20000410000 */
[----:B------:R-:W-:Y:S01]  /*2410*/  LDS R123, [R121+0x8] ;  /* 0x00000800797b7984 */ /* 0x000fe20000000800 */
[----:B------:R-:W-:Y:S03]  /*2420*/  MUFU.EX2 R44, R18 ;  /* 0x00000012002c7308 */ /* 0x000fe60000000800 */
[----:B------:R-:W-:Y:S04]  /*2430*/  LDS R125, [R121+0xc] ;  /* 0x00000c00797d7984 */ /* 0x000fe80000000800 */
[----:B------:R-:W-:Y:S01]  /*2440*/  LDS R128, [R121+0x10] ;  /* 0x0000100079807984 */ /* 0x000fe20000000800 */
[----:B------:R-:W-:Y:S03]  /*2450*/  MUFU.EX2 R138, R16 ;  /* 0x00000010008a7308 */ /* 0x000fe60000000800 */
[----:B------:R-:W-:Y:S04]  /*2460*/  LDS R130, [R121+0x14] ;  /* 0x0000140079827984 */ /* 0x000fe80000000800 */
[----:B------:R-:W-:Y:S04]  /*2470*/  LDS R127, [R121+0x18] ;  /* 0x00001800797f7984 */ /* 0x000fe80000000800 */
[----:B------:R-:W-:Y:S01]  /*2480*/  LDS R129, [R121+0x1c] ;  /* 0x00001c0079817984 */ /* 0x000fe20000000800 */
[----:B------:R-:W0:Y:S01]  /*2490*/  S2UR UR7, SR_CgaCtaId ;  /* 0x00000000000779c3 */ /* 0x000e220000008800 */
[----:B------:R-:W-:Y:S08]  /*24a0*/  MUFU.SIN R133, R48 ;  /* 0x0000003000857308 */ /* 0x000ff00000000400 */
[----:B------:R1:W0:Y:S08]  /*24b0*/  MUFU.COS R135, R48 ;  /* 0x0000003000877308 */ /* 0x0002300000000000 */
[----:B------:R0:W-:Y:S01]  /*24c0*/  MUFU.EX2 R132, R42 ;  /* 0x0000002a00847308 */ /* 0x0001e20000000800 */
[----:B-1----:R-:W-:-:S04]  /*24d0*/  FMUL.FTZ R48, R107, R21 ;  /* 0x000000156b307220 */ /* 0x002fc80000410000 */
[----:B------:R-:W-:Y:S01]  /*24e0*/  FMUL.RZ R48, R48, 0.15915493667125701904 ;  /* 0x3e22f98330307820 */ /* 0x000fe2000040c000 */
[----:B0-----:R-:W-:Y:S02]  /*24f0*/  FMUL.FTZ R42, R108, R21 ;  /* 0x000000156c2a7220 */ /* 0x001fe40000410000 */
[----:B------:R-:W-:Y:S01]  /*2500*/  MUFU.SIN R137, R50 ;  /* 0x0000003200897308 */ /* 0x000fe20000000400 */
[----:B------:R-:W-:Y:S01]  /*2510*/  UMOV UR6, 0x400 ;  /* 0x0000040000067882 */ /* 0x000fe20000000000 */
[----:B------:R-:W-:-:S06]  /*2520*/  ISETP.NE.AND P1, PT, R56, RZ, PT ;  /* 0x000000ff3800720c */ /* 0x000fcc0003f25270 */
[----:B------:R0:W-:Y:S01]  /*2530*/  MUFU.COS R47, R50 ;  /* 0x00000032002f7308 */ /* 0x0001e20000000000 */
[----:B------:R-:W-:Y:S01]  /*2540*/  ULEA UR6, UR7, UR6, 0x18 ;  /* 0x0000000607067291 */ /* 0x000fe2000f8ec0ff */
[----:B------:R-:W-:Y:S01]  /*2550*/  ISETP.NE.AND P2, PT, R56, 0x1f, PT ;  /* 0x0000001f3800780c */ /* 0x000fe20003f45270 */
[----:B0-----:R-:W-:-:S05]  /*2560*/  FMUL.RZ R50, R42, 0.15915493667125701904 ;  /* 0x3e22f9832a327820 */ /* 0x001fca000040c000 */
[----:B------:R-:W-:Y:S01]  /*2570*/  MUFU.EX2 R46, R46 ;  /* 0x0000002e002e7308 */ /* 0x000fe20000000800 */
[----:B------:R-:W-:-:S07]  /*2580*/  IADD3 R42, PT, PT, R159, UR4, RZ ;  /* 0x000000049f2a7c10 */ /* 0x000fce000fffe0ff */
[----:B------:R-:W0:Y:S01]  /*2590*/  MUFU.SIN R141, R48 ;  /* 0x00000030008d7308 */ /* 0x000e220000000400 */
[----:B------:R-:W-:-:S07]  /*25a0*/  SEL R42, R42, R77, !P1 ;  /* 0x0000004d2a2a7207 */ /* 0x000fce0004800000 */
[----:B------:R1:W5:Y:S01]  /*25b0*/  MUFU.COS R145, R48 ;  /* 0x0000003000917308 */ /* 0x0003620000000000 */
[----:B------:R-:W-:Y:S01]  /*25c0*/  LEA R42, R42, UR6, 0x3 ;  /* 0x000000062a2a7c11 */ /* 0x000fe2000f8e18ff */
[----:B------:R-:W-:Y:S01]  /*25d0*/  BSSY.RECONVERGENT B0, `(.L_x_17818) ;  /* 0x0000030000007945 */ /* 0x000fe20003800200 */
[----:B-1----:R-:W-:Y:S01]  /*25e0*/  FMUL.FTZ R48, R44, R135 ;  /* 0x000000872c307220 */ /* 0x002fe20000410000 */
[----:B0-----:R-:W-:Y:S01]  /*25f0*/  FMUL.FTZ R136, R46, R141 ;  /* 0x0000008d2e887220 */ /* 0x001fe20000410000 */
[----:B---3--:R0:W-:Y:S04]  /*2600*/  STS [R102+0x528], R45 ;  /* 0x0005282d66007388 */ /* 0x0081e80000000800 */
[----:B----4-:R-:W-:Y:S04]  /*2610*/  STS [R102+0x4a4], R131 ;  /* 0x0004a48366007388 */ /* 0x010fe80000000800 */
[----:B--2---:R-:W-:Y:S04]  /*2620*/  STS [R102+0x5ac], R19 ;  /* 0x0005ac1366007388 */ /* 0x004fe80000000800 */
[----:B-----5:R1:W-:Y:S04]  /*2630*/  STS [R102+0x630], R43 ;  /* 0x0006302b66007388 */ /* 0x0203e80000000800 */
[----:B------:R2:W-:Y:S04]  /*2640*/  STS [R102+0x6b4], R49 ;  /* 0x0006b43166007388 */ /* 0x0005e80000000800 */
[----:B------:R-:W-:Y:S04]  /*2650*/  STS [R102+0x738], R51 ;  /* 0x0007383366007388 */ /* 0x000fe80000000800 */
[----:B------:R-:W-:Y:S04]  /*2660*/  STS [R102+0x420], R17 ;  /* 0x0004201166007388 */ /* 0x000fe80000000800 */
[----:B------:R-:W-:Y:S01]  /*2670*/  STS [R102+0x7bc], R53 ;  /* 0x0007bc3566007388 */ /* 0x000fe20000000800 */
[----:B------:R-:W-:-:S03]  /*2680*/  NOP ;  /* 0x0000000000007918 */ /* 0x000fc60000000000 */
        /* <DEDUP_REMOVED lines=8> */
[----:B0-----:R-:W0:Y:S08]  /*2710*/  MUFU.COS R45, R50 ;  /* 0x00000032002d7308 */ /* 0x001e300000000000 */
[----:B-1----:R-:W1:Y:S01]  /*2720*/  MUFU.SIN R43, R50 ;  /* 0x00000032002b7308 */ /* 0x002e620000000400 */
[----:B--2---:R-:W-:Y:S01]  /*2730*/  FMUL.FTZ R49, R44, R133 ;  /* 0x000000852c317220 */ /* 0x004fe20000410000 */
[C---:B------:R-:W-:Y:S01]  /*2740*/  FMUL.FTZ R131, R132.reuse, R47 ;  /* 0x0000002f84837220 */ /* 0x040fe20000410000 */
[----:B------:R-:W-:-:S03]  /*2750*/  FMUL.FTZ R132, R132, R137 ;  /* 0x0000008984847220 */ /* 0x000fc60000410000 */
[----:B------:R2:W-:Y:S01]  /*2760*/  STS.64 [R42+0x14d0], R48 ;  /* 0x0014d0302a007388 */ /* 0x0005e20000000a00 */
[----:B------:R-:W-:Y:S01]  /*2770*/  FMUL.FTZ R133, R46, R145 ;  /* 0x000000912e857220 */ /* 0x000fe20000410000 */
[C---:B---3--:R-:W-:Y:S01]  /*2780*/  FMUL.FTZ R134, R109.reuse, R134 ;  /* 0x000000866d867220 */ /* 0x048fe20000410000 */
[----:B0-----:R-:W-:Y:S01]  /*2790*/  FMUL.FTZ R137, R138, R45 ;  /* 0x0000002d8a897220 */ /* 0x001fe20000410000 */
[----:B----4-:R-:W-:Y:S01]  /*27a0*/  FMUL.FTZ R135, R109, -R16 ;  /* 0x800000106d877220 */ /* 0x010fe20000410000 */
[C---:B-----5:R-:W-:Y:S01]  /*27b0*/  FMUL.FTZ R139, R110.reuse, R139 ;  /* 0x0000008b6e8b7220 */ /* 0x060fe20000410000 */
[----:B------:R-:W-:Y:S01]  /*27c0*/  FMUL.FTZ R140, R110, -R19 ;  /* 0x800000136e8c7220 */ /* 0x000fe20000410000 */
[----:B-1----:R-:W-:Y:S01]  /*27d0*/  FMUL.FTZ R138, R138, R43 ;  /* 0x0000002b8a8a7220 */ /* 0x002fe20000410000 */
[C---:B------:R-:W-:Y:S01]  /*27e0*/  FMUL.FTZ R141, R111.reuse, R18 ;  /* 0x000000126f8d7220 */ /* 0x040fe20000410000 */
        /* <DEDUP_REMOVED lines=13> */
.L_x_17819:
[----:B------:R0:W1:Y:S02]  /*28c0*/  LDS.64 R46, [R75+UR5+0x24d8] ;  /* 0x0024d8054b2e7984 */ /* 0x0000640008000a00 */
.L_x_17820:
[----:B------:R-:W-:Y:S05]  /*28d0*/  BSYNC.RECONVERGENT B0 ;  /* 0x0000000000007941 */ /* 0x000fea0003800200 */
.L_x_17818:
        /* <DEDUP_REMOVED lines=184> */
.L_x_17822:
[----:B------:R-:W-:Y:S05]  /*3460*/  BSYNC.RECONVERGENT B0 ;  /* 0x0000000000007941 */ /* 0x000fea0003800200 */
.L_x_17821:
        /* <DEDUP_REMOVED lines=16> */
.L_x_17824:
[----:B------:R-:W-:Y:S05]  /*3570*/  BSYNC.RECONVERGENT B0 ;  /* 0x0000000000007941 */ /* 0x000fea0003800200 */
.L_x_17823:
        /* <DEDUP_REMOVED lines=16> */
.L_x_17826:
[----:B------:R-:W-:Y:S05]  /*3680*/  BSYNC.RECONVERGENT B0 ;  /* 0x0000000000007941 */ /* 0x000fea0003800200 */
.L_x_17825:
        /* <DEDUP_REMOVED lines=17> */
.L_x_17828:
[----:B------:R-:W-:Y:S05]  /*37a0*/  BSYNC.RECONVERGENT B0 ;  /* 0x0000000000007941 */ /* 0x000fea0003800200 */
.L_x_17827:
        /* <DEDUP_REMOVED lines=17> */
.L_x_17830:
[----:B------:R-:W-:Y:S05]  /*38c0*/  BSYNC.RECONVERGENT B0 ;  /* 0x0000000000007941 */ /* 0x000fea0003800200 */
.L_x_17829:
        /* <DEDUP_REMOVED lines=11> */
[----:B------:R-:W-:Y:S01]  /*3980*/  LEA R42, P1, R50, R57, 0x2 ;  /* 0x00000039322a7211 */ /* 0x000fe200078210ff */
[----:B------:R-:W5:Y:S01]  /*3990*/  SHFL.IDX PT, R162, R18, RZ, 0x1f ;  /* 0x00001fff12a27589 */ /* 0x000f6200000e0000 */
[C---:B------:R-:W-:Y:S01]  /*39a0*/  FMUL.FTZ R51, R49.reuse, R160 ;  /* 0x000000a031337220 */ /* 0x040fe20000410000 */
[----:B------:R-:W-:Y:S01]  /*39b0*/  FMUL.FTZ R49, R49, R161 ;  /* 0x000000a131317220 */ /* 0x000fe20000410000 */
[----:B-1----:R-:W-:Y:S01]  /*39c0*/  IMAD.WIDE.U32 R52, R30, UR4, R22 ;  /* 0x000000041e347c25 */ /* 0x002fe2000f8e0016 */
[----:B------:R-:W1:Y:S01]  /*39d0*/  SHFL.DOWN PT, R170, R154, 0x1, 0x1f ;  /* 0x08201f009aaa7f89 */ /* 0x000e6200000e0000 */
[----:B------:R-:W-:-:S02]  /*39e0*/  LEA.HI.X R43, R50, R59, R43, 0x2, P1 ;  /* 0x0000003b322b7211 */ /* 0x000fc400008f142b */
[C---:B------:R-:W-:Y:S01]  /*39f0*/  FFMA.FTZ R50, R48.reuse, R161, R51 ;  /* 0x000000a130327223 */ /* 0x040fe20000010033 */
[----:B------:R-:W-:Y:S01]  /*3a00*/  FFMA.FTZ R48, R48, R160, -R49 ;  /* 0x000000a030307223 */ /* 0x000fe20000010831 */
[----:B------:R-:W1:Y:S01]  /*3a10*/  SHFL.DOWN PT, R168, R155, 0x1, 0x1f ;  /* 0x08201f009ba87f89 */ /* 0x000e6200000e0000 */
[----:B------:R-:W-:Y:S01]  /*3a20*/  IMAD R45, R31, UR4, R53 ;  /* 0x000000041f2d7c24 */ /* 0x000fe2000f8e0235 */
[C---:B------:R-:W-:Y:S01]  /*3a30*/  LEA R44, P3, R52.reuse, R61, 0x2 ;  /* 0x0000003d342c7211 */ /* 0x040fe200078610ff */
[----:B------:R-:W-:Y:S01]  /*3a40*/  FADD.FTZ R48, R145, R48 ;  /* 0x0000003091307221 */ /* 0x000fe20000010000 */
[----:B------:R-:W-:Y:S01]  /*3a50*/  FADD.FTZ R149, R149, R50 ;  /* 0x0000003295957221 */ /* 0x000fe20000010000 */
[----:B---3--:R-:W3:Y:S01]  /*3a60*/  SHFL.IDX PT, R156, R156, RZ, 0x1f ;  /* 0x00001fff9c9c7589 */ /* 0x008ee200000e0000 */
[----:B------:R-:W-:Y:S01]  /*3a70*/  LEA.HI.X R45, R52, R65, R45, 0x2, P3 ;  /* 0x00000041342d7211 */ /* 0x000fe200018f142d */
[-C--:B------:R-:W-:Y:S01]  /*3a80*/  FMUL.FTZ R52, R132, R48.reuse ;  /* 0x0000003084347220 */ /* 0x080fe20000410000 */
[----:B0-----:R-:W-:Y:S01]  /*3a90*/  @P2 FMUL.FTZ R51, R164, R163 ;  /* 0x000000a3a4332220 */ /* 0x001fe20000410000 */
[----:B------:R-:W-:Y:S01]  /*3aa0*/  FMUL.FTZ R50, R132, R149 ;  /* 0x0000009584327220 */ /* 0x000fe20000410000 */
[----:B------:R-:W0:Y:S01]  /*3ab0*/  SHFL.IDX PT, R153, R153, RZ, 0x1f ;  /* 0x00001fff99997589 */ /* 0x000e2200000e0000 */
[----:B------:R-:W-:Y:S01]  /*3ac0*/  ISETP.NE.AND P1, PT, R56, RZ, PT ;  /* 0x000000ff3800720c */ /* 0x000fe20003f25270 */
[C---:B----4-:R-:W-:Y:S01]  /*3ad0*/  @P2 FMUL.FTZ R49, R166.reuse, R163 ;  /* 0x000000a3a6312220 */ /* 0x050fe20000410000 */
[----:B------:R-:W-:Y:S01]  /*3ae0*/  FFMA.FTZ R50, R131, R48, -R50 ;  /* 0x0000003083327223 */ /* 0x000fe20000010832 */
[----:B------:R-:W4:Y:S01]  /*3af0*/  SHFL.IDX PT, R155, R155, RZ, 0x1f ;  /* 0x00001fff9b9b7589 */ /* 0x000f2200000e0000 */
[-C--:B-----5:R-:W-:Y:S01]  /*3b00*/  @P2 FFMA.FTZ R51, R166, R162.reuse, R51 ;  /* 0x000000a2a6332223 */ /* 0x0a0fe20000010033 */
[----:B------:R-:W-:-:S02]  /*3b10*/  @P2 FFMA.FTZ R49, R164, R162, -R49 ;  /* 0x000000a2a4312223 */ /* 0x000fc40000010831 */
[----:B--2---:R-:W2:Y:S01]  /*3b20*/  SHFL.IDX PT, R154, R154, RZ, 0x1f ;  /* 0x00001fff9a9a7589 */ /* 0x004ea200000e0000 */
[----:B-1----:R-:W-:Y:S01]  /*3b30*/  @P2 FADD.FTZ R163, R170, R51 ;  /* 0x00000033aaa32221 */ /* 0x002fe20000010000 */
[----:B------:R-:W-:Y:S01]  /*3b40*/  @P2 FADD.FTZ R162, R168, R49 ;  /* 0x00000031a8a22221 */ /* 0x000fe20000010000 */
[----:B------:R-:W-:Y:S02]  /*3b50*/  FFMA.FTZ R49, R131, R149, R52 ;  /* 0x0000009583317223 */ /* 0x000fe40000010034 */
[-C--:B------:R-:W-:Y:S01]  /*3b60*/  FMUL.FTZ R51, R163, R47.reuse ;  /* 0x0000002fa3337220 */ /* 0x080fe20000410000 */
[C---:B------:R-:W-:Y:S01]  /*3b70*/  FMUL.FTZ R52, R162.reuse, R47 ;  /* 0x0000002fa2347220 */ /* 0x040fe20000410000 */
[C---:B------:R-:W-:Y:S02]  /*3b80*/  FFMA.FTZ R146, R5.reuse, R146, R49 ;  /* 0x0000009205927223 */ /* 0x040fe40000010031 */
[----:B------:R-:W-:Y:S01]  /*3b90*/  FFMA.FTZ R162, R162, R46, R51 ;  /* 0x0000002ea2a27223 */ /* 0x000fe20000010033 */
[----:B------:R-:W-:Y:S01]  /*3ba0*/  FFMA.FTZ R47, R5, R150, R50 ;  /* 0x00000096052f7223 */ /* 0x000fe20000010032 */
[----:B------:R-:W-:Y:S01]  /*3bb0*/  FFMA.FTZ R163, R163, R46, -R52 ;  /* 0x0000002ea3a37223 */ /* 0x000fe20000010834 */
[CC--:B------:R-:W-:Y:S01]  /*3bc0*/  FMUL.FTZ R46, R136.reuse, R146.reuse ;  /* 0x00000092882e7220 */ /* 0x0c0fe20000410000 */
[----:B------:R-:W-:Y:S01]  /*3bd0*/  FADD.FTZ R143, R143, R162 ;  /* 0x000000a28f8f7221 */ /* 0x000fe20000010000 */
[-C--:B------:R-:W-:Y:S01]  /*3be0*/  FMUL.FTZ R51, R136, R47.reuse ;  /* 0x0000002f88337220 */ /* 0x080fe20000410000 */
[----:B------:R-:W-:Y:S01]  /*3bf0*/  FADD.FTZ R144, R144, R163 ;  /* 0x000000a390907221 */ /* 0x000fe20000010000 */
        /* <DEDUP_REMOVED lines=8> */
[----:B------:R-:W-:Y:S01]  /*3c80*/  FFMA.FTZ R53, -R116, R125, R146 ;  /* 0x0000007d74357223 */ /* 0x000fe20000010192 */
[----:B------:R-:W-:Y:S01]  /*3c90*/  FADD.FTZ R142, R142, R49 ;  /* 0x000000318e8e7221 */ /* 0x000fe20000010000 */
[C---:B------:R-:W-:Y:S01]  /*3ca0*/  FMUL.FTZ R46, R138.reuse, R162 ;  /* 0x000000a28a2e7220 */ /* 0x040fe20000410000 */
[----:B------:R-:W-:Y:S01]  /*3cb0*/  FADD.FTZ R141, R141, R50 ;  /* 0x000000328d8d7221 */ /* 0x000fe20000010000 */
[----:B------:R-:W-:Y:S01]  /*3cc0*/  FMUL.FTZ R138, R138, R160 ;  /* 0x000000a08a8a7220 */ /* 0x000fe20000410000 */
[C---:B------:R-:W-:Y:S01]  /*3cd0*/  FMUL.FTZ R50, R136.reuse, R142 ;  /* 0x0000008e88327220 */ /* 0x040fe20000410000 */
[C---:B------:R-:W-:Y:S01]  /*3ce0*/  FFMA.FTZ R46, R137.reuse, R160, -R46 ;  /* 0x000000a0892e7223 */ /* 0x040fe2000001082e */
[-C--:B------:R-:W-:Y:S01]  /*3cf0*/  FMUL.FTZ R49, R136, R141.reuse ;  /* 0x0000008d88317220 */ /* 0x080fe20000410000 */
[----:B------:R-:W-:Y:S01]  /*3d00*/  FFMA.FTZ R137, R137, R162, R138 ;  /* 0x000000a289897223 */ /* 0x000fe2000001008a */
[C---:B------:R-:W-:Y:S01]  /*3d10*/  FFMA.FTZ R52, R133.reuse, R141, R50 ;  /* 0x0000008d85347223 */ /* 0x040fe20000010032 */
[C---:B---3--:R-:W-:Y:S01]  /*3d20*/  FMUL.FTZ R50, R156.reuse, R19 ;  /* 0x000000139c327220 */ /* 0x048fe20000410000 */
[-C--:B------:R-:W-:Y:S01]  /*3d30*/  FFMA.FTZ R49, R133, R142.reuse, -R49 ;  /* 0x0000008e85317223 */ /* 0x080fe20000010831 */
[----:B------:R-:W-:Y:S01]  /*3d40*/  FMUL.FTZ R150, R107, R142 ;  /* 0x0000008e6b967220 */ /* 0x000fe20000410000 */
[----:B------:R-:W-:Y:S01]  /*3d50*/  FADD.FTZ R139, R139, R52 ;  /* 0x000000348b8b7221 */ /* 0x000fe20000010000 */
[CC--:B0-----:R-:W-:Y:S01]  /*3d60*/  FFMA.FTZ R50, R153.reuse, R18.reuse, -R50 ;  /* 0x0000001299327223 */ /* 0x0c1fe20000010832 */
[C---:B------:R-:W-:Y:S01]  /*3d70*/  FMUL.FTZ R52, R156.reuse, R18 ;  /* 0x000000129c347220 */ /* 0x040fe20000410000 */
[----:B------:R-:W-:Y:S01]  /*3d80*/  FMUL.FTZ R18, R156, R17 ;  /* 0x000000119c127220 */ /* 0x000fe20000410000 */
[----:B------:R-:W-:Y:S01]  /*3d90*/  FADD.FTZ R140, R140, R49 ;  /* 0x000000318c8c7221 */ /* 0x000fe20000010000 */
[-C--:B------:R-:W-:Y:S01]  /*3da0*/  FMUL.FTZ R156, R156, R16.reuse ;  /* 0x000000109c9c7220 */ /* 0x080fe20000410000 */
[C---:B------:R-:W-:Y:S01]  /*3db0*/  FMUL.FTZ R51, R132.reuse, R139 ;  /* 0x0000008b84337220 */ /* 0x040fe20000410000 */
[----:B------:R-:W-:Y:S01]  /*3dc0*/  FFMA.FTZ R16, R153, R16, -R18 ;  /* 0x0000001099107223 */ /* 0x000fe20000010812 */
[----:B----4-:R-:W-:Y:S01]  /*3dd0*/  FADD.FTZ R18, R155, R50 ;  /* 0x000000329b127221 */ /* 0x010fe20000010000 */
[----:B------:R-:W-:Y:S01]  /*3de0*/  FMUL.FTZ R50, R132, R140 ;  /* 0x0000008c84327220 */ /* 0x000fe20000410000 */
[----:B------:R-:W-:Y:S01]  /*3df0*/  FFMA.FTZ R19, R153, R19, R52 ;  /* 0x0000001399137223 */ /* 0x000fe20000010034 */
[----:B------:R-:W-:Y:S01]  /*3e00*/  FFMA.FTZ R155, R7, R152, R46 ;  /* 0x00000098079b7223 */ /* 0x000fe2000001002e */
[CC--:B------:R-:W-:Y:S01]  /*3e10*/  FFMA.FTZ R46, R131.reuse, R140.reuse, -R51 ;  /* 0x0000008c832e7223 */ /* 0x0c0fe20000010833 */
[----:B------:R-:W-:Y:S01]  /*3e20*/  FFMA.FTZ R49, R131, R139, R50 ;  /* 0x0000008b83317223 */ /* 0x000fe20000010032 */
[----:B------:R-:W-:Y:S01]  /*3e30*/  FFMA.FTZ R17, R153, R17, R156 ;  /* 0x0000001199117223 */ /* 0x000fe2000001009c */
[----:B--2---:R-:W-:Y:S01]  /*3e40*/  FADD.FTZ R19, R154, R19 ;  /* 0x000000139a137221 */ /* 0x004fe20000010000 */
[----:B------:R-:W-:Y:S01]  /*3e50*/  FADD.FTZ R154, R135, R46 ;  /* 0x0000002e879a7221 */ /* 0x000fe20000010000 */
[----:B------:R-:W-:Y:S01]  /*3e60*/  FADD.FTZ R134, R134, R49 ;  /* 0x0000003186867221 */ /* 0x000fe20000010000 */
[C---:B------:R-:W-:Y:S01]  /*3e70*/  FMUL.FTZ R132, R106.reuse, R140 ;  /* 0x0000008c6a847220 */ /* 0x040fe20000410000 */
[----:B------:R-:W-:Y:S01]  /*3e80*/  FMUL.FTZ R50, R106, R139 ;  /* 0x0000008b6a327220 */ /* 0x000fe20000410000 */
[----:B------:R0:W-:Y:S01]  /*3e90*/  @!P1 STS.128 [UR7+0x25d0], R16 ;  /* 0x0025d010ff009988 */ /* 0x0001e20008000c07 */
[----:B------:R-:W-:Y:S01]  /*3ea0*/  FFMA.FTZ R49, -R115, R126, R149 ;  /* 0x0000007e73317223 */ /* 0x000fe20000010195 */
[----:B------:R-:W-:Y:S01]  /*3eb0*/  FMUL.FTZ R51, R105, R154 ;  /* 0x0000009a69337220 */ /* 0x000fe20000410000 */
[----:B------:R-:W-:Y:S01]  /*3ec0*/  FFMA.FTZ R52, R116, -R123, R47 ;  /* 0x8000007b74347223 */ /* 0x000fe2000001002f */
[C---:B------:R-:W-:Y:S01]  /*3ed0*/  FMUL.FTZ R131, R53.reuse, R132 ;  /* 0x0000008435837220 */ /* 0x040fe20000410000 */
[----:B------:R-:W-:Y:S01]  /*3ee0*/  FMUL.FTZ R133, R53, R50 ;  /* 0x0000003235857220 */ /* 0x000fe20000410000 */
[----:B------:R-:W-:Y:S01]  /*3ef0*/  FFMA.FTZ R46, R115, -R124, R48 ;  /* 0x8000007c732e7223 */ /* 0x000fe20000010030 */
[CC--:B------:R-:W-:Y:S01]  /*3f00*/  FMUL.FTZ R138, R5.reuse, R50.reuse ;  /* 0x00000032058a7220 */ /* 0x0c0fe20000410000 */
[C---:B------:R-:W-:Y:S01]  /*3f10*/  FFMA.FTZ R136, R52.reuse, R50, R131 ;  /* 0x0000003234887223 */ /* 0x040fe20000010083 */
[-C--:B------:R-:W-:Y:S01]  /*3f20*/  FFMA.FTZ R133, R52, R132.reuse, -R133 ;  /* 0x0000008434857223 */ /* 0x080fe20000010885 */
[----:B------:R-:W-:Y:S01]  /*3f30*/  FMUL.FTZ R50, R4, R51 ;  /* 0x0000003304327220 */ /* 0x000fe20000410000 */
[----:B------:R-:W-:Y:S01]  /*3f40*/  FMUL.FTZ R132, R5, R132 ;  /* 0x0000008405847220 */ /* 0x000fe20000410000 */
[----:B------:R-:W-:Y:S01]  /*3f50*/  FFMA.FTZ R161, R7, R148, R137 ;  /* 0x0000009407a17223 */ /* 0x000fe20000010089 */
[----:B------:R-:W-:Y:S01]  /*3f60*/  FMUL.FTZ R148, R107, R141 ;  /* 0x0000008d6b947220 */ /* 0x000fe20000410000 */
[----:B0-----:R-:W-:Y:S01]  /*3f70*/  FMUL.FTZ R17, R105, R134 ;  /* 0x0000008669117220 */ /* 0x001fe20000410000 */
[C---:B------:R-:W-:Y:S01]  /*3f80*/  FMUL.FTZ R19, R49.reuse, R51 ;  /* 0x0000003331137220 */ /* 0x040fe20000410000 */
[----:B------:R-:W-:Y:S01]  /*3f90*/  FFMA.FTZ R135, -R118, R129, R161 ;  /* 0x0000008176877223 */ /* 0x000fe200000101a1 */
[----:B------:R-:W-:Y:S01]  /*3fa0*/  FMUL.FTZ R152, R6, R148 ;  /* 0x0000009406987220 */ /* 0x000fe20000410000 */
[-C--:B------:R-:W-:Y:S01]  /*3fb0*/  FMUL.FTZ R16, R49, R17.reuse ;  /* 0x0000001131107220 */ /* 0x080fe20000410000 */
[-C--:B------:R-:W-:Y:S01]  /*3fc0*/  FMUL.FTZ R18, R4, R17.reuse ;  /* 0x0000001104127220 */ /* 0x080fe20000410000 */
[C---:B------:R-:W-:Y:S01]  /*3fd0*/  FFMA.FTZ R19, R46.reuse, R17, R19 ;  /* 0x000000112e137223 */ /* 0x040fe20000010013 */
[C---:B------:R-:W-:Y:S01]  /*3fe0*/  FFMA.FTZ R17, -R117.reuse, R130, R162 ;  /* 0x0000008275117223 */ /* 0x040fe200000101a2 */
[----:B------:R-:W-:Y:S01]  /*3ff0*/  FFMA.FTZ R16, R46, R51, -R16 ;  /* 0x000000332e107223 */ /* 0x000fe20000010810 */
[----:B------:R-:W-:Y:S01]  /*4000*/  FFMA.FTZ R51, R117, -R128, R160 ;  /* 0x8000008075337223 */ /* 0x000fe200000100a0 */
[----:B------:R0:W-:Y:S01]  /*4010*/  STS [R87], R18 ;  /* 0x0000001257007388 */ /* 0x0001e20000000800 */
[----:B------:R-:W-:Y:S01]  /*4020*/  FADD.FTZ R19, RZ, R19 ;  /* 0x00000013ff137221 */ /* 0x000fe20000010000 */
[----:B------:R-:W-:Y:S01]  /*4030*/  FADD.FTZ R16, RZ, R16 ;  /* 0x00000010ff107221 */ /* 0x000fe20000010000 */
[----:B------:R-:W-:Y:S01]  /*4040*/  FMUL.FTZ R48, R109, R48 ;  /* 0x000000306d307220 */ /* 0x000fe20000410000 */
[----:B------:R1:W-:Y:S01]  /*4050*/  STS [R89+0x4], R50 ;  /* 0x0000043259007388 */ /* 0x0003e20000000800 */
[----:B------:R-:W-:Y:S01]  /*4060*/  FADD.FTZ R19, R19, R136 ;  /* 0x0000008813137221 */ /* 0x000fe20000010000 */
[----:B------:R-:W-:Y:S01]  /*4070*/  FADD.FTZ R16, R16, R133 ;  /* 0x0000008510107221 */ /* 0x000fe20000010000 */
[----:B------:R-:W-:Y:S01]  /*4080*/  FFMA.FTZ R133, R118, -R127, R155 ;  /* 0x8000007f76857223 */ /* 0x000fe2000001009b */
[----:B------:R2:W-:Y:S01]  /*4090*/  STS [R89+0xc], R132 ;  /* 0x00000c8459007388 */ /* 0x0005e20000000800 */
[----:B------:R-:W-:Y:S01]  /*40a0*/  FMUL.FTZ R146, R110, -R146 ;  /* 0x800000926e927220 */ /* 0x000fe20000410000 */
[----:B0-----:R-:W-:-:S02]  /*40b0*/  FMUL.FTZ R18, R17, R150 ;  /* 0x0000009611127220 */ /* 0x001fc40000410000 */
[----:B------:R0:W-:Y:S01]  /*40c0*/  STS [R89+0x8], R138 ;  /* 0x0000088a59007388 */ /* 0x0001e20000000800 */
[C---:B-1----:R-:W-:Y:S01]  /*40d0*/  FMUL.FTZ R50, R108.reuse, R143 ;  /* 0x0000008f6c327220 */ /* 0x042fe20000410000 */
[-C--:B------:R-:W-:Y:S01]  /*40e0*/  FFMA.FTZ R18, R51, R148.reuse, R18 ;  /* 0x0000009433127223 */ /* 0x080fe20000010012 */
[----:B------:R-:W-:Y:S01]  /*40f0*/  FMUL.FTZ R148, R17, R148 ;  /* 0x0000009411947220 */ /* 0x000fe20000410000 */
[----:B------:R-:W-:Y:S01]  /*4100*/  STS [R89+0x10], R152 ;  /* 0x0000109859007388 */ /* 0x000fe20000000800 */
        /* <DEDUP_REMOVED lines=11> */
[----:B------:R-:W-:Y:S01]  /*41c0*/  FADD.FTZ R16, R16, R131 ;  /* 0x0000008310107221 */ /* 0x000fe20000010000 */
[----:B------:R-:W-:Y:S01]  /*41d0*/  FADD.FTZ R137, R18, R137 ;  /* 0x0000008912897221 */ /* 0x000fe20000010000 */
[----:B------:R-:W-:Y:S01]  /*41e0*/  FMUL.FTZ R18, R110, R47 ;  /* 0x0000002f6e127220 */ /* 0x000fe20000410000 */
[----:B------:R2:W-:Y:S01]  /*41f0*/  STS [R89+0x18], R50 ;  /* 0x0000183259007388 */ /* 0x0005e20000000800 */
[----:B------:R-:W-:Y:S01]  /*4200*/  FADD.FTZ R136, R16, R145 ;  /* 0x0000009110887221 */ /* 0x000fe20000010000 */
[----:B------:R-:W-:Y:S01]  /*4210*/  FMUL.FTZ R16, R109, -R149 ;  /* 0x800000956d107220 */ /* 0x000fe20000410000 */
[C---:B0-----:R-:W-:Y:S01]  /*4220*/  FMUL.FTZ R138, R112.reuse, R155 ;  /* 0x0000009b708a7220 */ /* 0x041fe20000410000 */
[----:B------:R0:W-:Y:S01]  /*4230*/  STS [R89+0x1c], R132 ;  /* 0x00001c8459007388 */ /* 0x0001e20000000800 */
[----:B------:R-:W-:Y:S01]  /*4240*/  FMUL.FTZ R148, R112, -R161 ;  /* 0x800000a170947220 */ /* 0x000fe20000410000 */
[----:B-1----:R-:W-:Y:S01]  /*4250*/  LEA R150, R113, -R122, 0x1 ;  /* 0x8000007a71967211 */ /* 0x002fe200078e08ff */
[----:B------:R-:W-:Y:S03]  /*4260*/  BAR.SYNC.DEFER_BLOCKING 0x0 ;  /* 0x0000000000007b1d */ /* 0x000fe60000010000 */
[C---:B------:R-:W-:Y:S01]  /*4270*/  ISETP.GE.AND P2, PT, R150.reuse, 0x1, PT ;  /* 0x000000019600780c */ /* 0x040fe20003f46270 */
[C---:B--2---:R-:W-:Y:S01]  /*4280*/  FMUL.FTZ R50, R111.reuse, R160 ;  /* 0x000000a06f327220 */ /* 0x044fe20000410000 */
[C---:B------:R-:W-:Y:S01]  /*4290*/  ISETP.GE.AND P3, PT, R150.reuse, 0x21, PT ;  /* 0x000000219600780c */ /* 0x040fe20003f66270 */
[----:B0-----:R-:W-:Y:S01]  /*42a0*/  FMUL.FTZ R132, R111, -R162 ;  /* 0x800000a26f847220 */ /* 0x001fe20000410000 */
[----:B------:R-:W-:Y:S01]  /*42b0*/  ISETP.GE.AND P4, PT, R150, 0x41, PT ;  /* 0x000000419600780c */ /* 0x000fe20003f86270 */
        /* <DEDUP_REMOVED lines=21> */
.L_x_17832:
[----:B------:R-:W-:Y:S05]  /*4410*/  BSYNC.RECONVERGENT B0 ;  /* 0x0000000000007941 */ /* 0x000fea0003800200 */
.L_x_17831:
[----:B--2---:R1:W2:Y:S01]  /*4420*/  LDS R19, [R78+0x4a0] ;  /* 0x0004a0004e137984 */ /* 0x0042a20000000800 */
[----:B------:R-:W-:Y:S04]  /*4430*/  BSSY.RECONVERGENT B0, `(.L_x_17833) ;  /* 0x0000004000007945 */ /* 0x000fe80003800200 */
[----:B------:R-:W-:Y:S05]  /*4440*/  @!P3 BRA `(.L_x_17834) ;  /* 0x000000000008b947 */ /* 0x000fea0003800000 */
[----:B------:R3:W-:Y:S04]  /*4450*/  REDG.E.ADD.F32.FTZ.RN.STRONG.GPU desc[UR16][R42.64+0x80], R47 ;  /* 0x0000802f2a0079a6 */ /* 0x0007e8000c12f310 */
[----:B--2---:R3:W-:Y:S02]  /*4460*/  REDG.E.ADD.F32.FTZ.RN.STRONG.GPU desc[UR16][R44.64+0x80], R19 ;  /* 0x000080132c0079a6 */ /* 0x0047e4000c12f310 */
.L_x_17834:
[----:B------:R-:W-:Y:S05]  /*4470*/  BSYNC.RECONVERGENT B0 ;  /* 0x0000000000007941 */ /* 0x000fea0003800200 */
.L_x_17833:
[----:B--23--:R2:W3:Y:S01]  /*4480*/  LDS R19, [R79+0x520] ;  /* 0x000520004f137984 */ /* 0x00c4e20000000800 */
[----:B------:R-:W-:Y:S04]  /*4490*/  BSSY.RECONVERGENT B0, `(.L_x_17835) ;  /* 0x0000004000007945 */ /* 0x000fe80003800200 */
[----:B------:R-:W-:Y:S05]  /*44a0*/  @!P4 BRA `(.L_x_17836) ;  /* 0x000000000008c947 */ /* 0x000fea0003800000 */
[----:B------:R4:W-:Y:S04]  /*44b0*/  REDG.E.ADD.F32.FTZ.RN.STRONG.GPU desc[UR16][R42.64+0x100], R131 ;  /* 0x000100832a0079a6 */ /* 0x0009e8000c12f310 */
[----:B---3--:R4:W-:Y:S02]  /*44c0*/  REDG.E.ADD.F32.FTZ.RN.STRONG.GPU desc[UR16][R44.64+0x100], R19 ;  /* 0x000100132c0079a6 */ /* 0x0089e4000c12f310 */
.L_x_17836:
[----:B------:R-:W-:Y:S05]  /*44d0*/  BSYNC.RECONVERGENT B0 ;  /* 0x0000000000007941 */ /* 0x000fea0003800200 */
.L_x_17835:
        /* <DEDUP_REMOVED lines=10> */
.L_x_17838:
[----:B------:R-:W-:Y:S05]  /*4580*/  BSYNC.RECONVERGENT B0 ;  /* 0x0000000000007941 */ /* 0x000fea0003800200 */
.L_x_17837:
[----:B----4-:R4:W0:Y:S01]  /*4590*/  LDS R19, [R81+0x620] ;  /* 0x0006200051137984 */ /* 0x0108220000000800 */
[----:B------:R-:W-:Y:S04]  /*45a0*/  BSSY.RECONVERGENT B0, `(.L_x_17839) ;  /* 0x0000004000007945 */ /* 0x000fe80003800200 */
[----:B------:R-:W-:Y:S05]  /*45b0*/  @!P2 BRA `(.L_x_17840) ;  /* 0x000000000008a947 */ /* 0x000fea0003800000 */
[----:B0-----:R0:W-:Y:S04]  /*45c0*/  REDG.E.ADD.F32.FTZ.RN.STRONG.GPU desc[UR16][R42.64+0x200], R147 ;  /* 0x000200932a0079a6 */ /* 0x0011e8000c12f310 */
[----:B------:R0:W-:Y:S02]  /*45d0*/  REDG.E.ADD.F32.FTZ.RN.STRONG.GPU desc[UR16][R44.64+0x200], R19 ;  /* 0x000200132c0079a6 */ /* 0x0001e4000c12f310 */
.L_x_17840:
[----:B------:R-:W-:Y:S05]  /*45e0*/  BSYNC.RECONVERGENT B0 ;  /* 0x0000000000007941 */ /* 0x000fea0003800200 */
.L_x_17839:
[----:B0-----:R0:W0:Y:S01]  /*45f0*/  LDS R19, [R83+0x6a0] ;  /* 0x0006a00053137984 */ /* 0x0010220000000800 */
[----:B------:R-:W-:Y:S04]  /*4600*/  BSSY.RECONVERGENT B0, `(.L_x_17841) ;  /* 0x0000004000007945 */ /* 0x000fe80003800200 */
[----:B------:R-:W-:Y:S05]  /*4610*/  @!P3 BRA `(.L_x_17842) ;  /* 0x000000000008b947 */ /* 0x000fea0003800000 */
[----:B------:R1:W-:Y:S04]  /*4620*/  REDG.E.ADD.F32.FTZ.RN.STRONG.GPU desc[UR16][R42.64+0x280], R149 ;  /* 0x000280952a0079a6 */ /* 0x0003e8000c12f310 */
[----:B0-----:R1:W-:Y:S02]  /*4630*/  REDG.E.ADD.F32.FTZ.RN.STRONG.GPU desc[UR16][R44.64+0x280], R19 ;  /* 0x000280132c0079a6 */ /* 0x0013e4000c12f310 */
.L_x_17842:
[----:B------:R-:W-:Y:S05]  /*4640*/  BSYNC.RECONVERGENT B0 ;  /* 0x0000000000007941 */ /* 0x000fea0003800200 */
.L_x_17841:
[----:B01----:R0:W1:Y:S01]  /*4650*/  LDS R19, [R84+0x720] ;  /* 0x0007200054137984 */ /* 0x0030620000000800 */
[----:B------:R-:W-:Y:S04]  /*4660*/  BSSY.RECONVERGENT B0, `(.L_x_17843) ;  /* 0x0000004000007945 */ /* 0x000fe80003800200 */
[----:B------:R-:W-:Y:S05]  /*4670*/  @!P4 BRA `(.L_x_17844) ;  /* 0x000000000008c947 */ /* 0x000fea0003800000 */
[----:B------:R0:W-:Y:S04]  /*4680*/  REDG.E.ADD.F32.FTZ.RN.STRONG.GPU desc[UR16][R42.64+0x300], R151 ;  /* 0x000300972a0079a6 */ /* 0x0001e8000c12f310 */
[----:B-1----:R0:W-:Y:S02]  /*4690*/  REDG.E.ADD.F32.FTZ.RN.STRONG.GPU desc[UR16][R44.64+0x300], R19 ;  /* 0x000300132c0079a6 */ /* 0x0021e4000c12f310 */
.L_x_17844:
[----:B------:R-:W-:Y:S05]  /*46a0*/  BSYNC.RECONVERGENT B0 ;  /* 0x0000000000007941 */ /* 0x000fea0003800200 */
.L_x_17843:
[----:B01----:R0:W1:Y:S01]  /*46b0*/  LDS R19, [R85+0x7a0] ;  /* 0x0007a00055137984 */ /* 0x0030620000000800 */
[----:B------:R-:W-:Y:S04]  /*46c0*/  BSSY.RECONVERGENT B0, `(.L_x_17845) ;  /* 0x0000004000007945 */ /* 0x000fe80003800200 */
[----:B------:R-:W-:Y:S05]  /*46d0*/  @!P5 BRA `(.L_x_17846) ;  /* 0x000000000008d947 */ /* 0x000fea0003800000 */
[----:B------:R0:W-:Y:S04]  /*46e0*/  REDG.E.ADD.F32.FTZ.RN.STRONG.GPU desc[UR16][R42.64+0x380], R153 ;  /* 0x000380992a0079a6 */ /* 0x0001e8000c12f310 */
[----:B-1----:R0:W-:Y:S02]  /*46f0*/  REDG.E.ADD.F32.FTZ.RN.STRONG.GPU desc[UR16][R44.64+0x380], R19 ;  /* 0x000380132c0079a6 */ /* 0x0021e4000c12f310 */
.L_x_17846:
[----:B------:R-:W-:Y:S05]  /*4700*/  BSYNC.RECONVERGENT B0 ;  /* 0x0000000000007941 */ /* 0x000fea0003800200 */
.L_x_17845:
[----:B------:R-:W5:Y:S01]  /*4710*/  SHFL.DOWN PT, R16, R137, 0x1, 0x1f ;  /* 0x08201f0089107f89 */ /* 0x000f6200000e0000 */
[C---:B------:R-:W-:Y:S01]  /*4720*/  ISETP.GT.AND P2, PT, R104.reuse, 0x1e, PT ;  /* 0x0000001e6800780c */ /* 0x040fe20003f44270 */
[----:B------:R-:W-:Y:S01]  /*4730*/  BSSY.RECONVERGENT B0, `(.L_x_17847) ;  /* 0x0000052000007945 */ /* 0x000fe20003800200 */
[----:B------:R-:W-:Y:S01]  /*4740*/  ISETP.NE.AND P3, PT, R104, RZ, PT ;  /* 0x000000ff6800720c */ /* 0x000fe20003f65270 */
[----:B01----:R-:W0:Y:S10]  /*4750*/  SHFL.DOWN PT, R19, R136, 0x1, 0x1f ;  /* 0x08201f0088137f89 */ /* 0x003e3400000e0000 */
        /* <DEDUP_REMOVED lines=16> */
[----:B------:R-:W-:Y:S01]  /*4860*/  FFMA.FTZ R18, R20, R144, -R19 ;  /* 0x0000009014127223 */ /* 0x000fe20000010813 */
[----:B------:R-:W-:-:S03]  /*4870*/  FMUL.FTZ R19, R21, R141 ;  /* 0x0000008d15137220 */ /* 0x000fc60000410000 */
[----:B------:R-:W-:-:S04]  /*4880*/  FMUL.FTZ R48, R135, R18 ;  /* 0x0000001287307220 */ /* 0x000fc80000410000 */
[----:B0-----:R-:W-:Y:S01]  /*4890*/  @!P2 FADD.FTZ R137, R137, R16 ;  /* 0x000000108989a221 */ /* 0x001fe20000010000 */
[-C--:B------:R-:W-:Y:S01]  /*48a0*/  FMUL.FTZ R16, R129, R144.reuse ;  /* 0x0000009081107220 */ /* 0x080fe20000410000 */
[----:B-1----:R-:W-:Y:S01]  /*48b0*/  @!P2 FADD.FTZ R136, R136, R43 ;  /* 0x0000002b8888a221 */ /* 0x002fe20000010000 */
[----:B------:R-:W-:Y:S02]  /*48c0*/  FMUL.FTZ R43, R21, R144 ;  /* 0x00000090152b7220 */ /* 0x000fe40000410000 */
[----:B------:R-:W0:Y:S01]  /*48d0*/  SHFL.DOWN PT, R50, R137, 0x10, 0x1f ;  /* 0x0a001f0089327f89 */ /* 0x000e2200000e0000 */
[-C--:B------:R-:W-:Y:S01]  /*48e0*/  FFMA.FTZ R44, R127, R143.reuse, R16 ;  /* 0x0000008f7f2c7223 */ /* 0x080fe20000010010 */
[CC--:B------:R-:W-:Y:S01]  /*48f0*/  FFMA.FTZ R16, R20.reuse, R142.reuse, -R19 ;  /* 0x0000008e14107223 */ /* 0x0c0fe20000010813 */
[----:B------:R-:W-:Y:S01]  /*4900*/  FFMA.FTZ R42, R20, R143, R43 ;  /* 0x0000008f142a7223 */ /* 0x000fe2000001002b */
[----:B------:R-:W1:Y:S01]  /*4910*/  SHFL.DOWN PT, R45, R136, 0x10, 0x1f ;  /* 0x0a001f00882d7f89 */ /* 0x000e6200000e0000 */
[----:B------:R-:W-:Y:S01]  /*4920*/  FMUL.FTZ R43, R21, R142 ;  /* 0x0000008e152b7220 */ /* 0x000fe20000410000 */
[----:B------:R-:W-:Y:S01]  /*4930*/  FMUL.FTZ R18, R17, R16 ;  /* 0x0000001011127220 */ /* 0x000fe20000410000 */
[----:B------:R-:W-:Y:S01]  /*4940*/  FMUL.FTZ R17, R21, R139 ;  /* 0x0000008b15117220 */ /* 0x000fe20000410000 */
[----:B------:R-:W-:Y:S01]  /*4950*/  FMUL.FTZ R19, R130, R142 ;  /* 0x0000008e82137220 */ /* 0x000fe20000410000 */
[CC--:B------:R-:W-:Y:S01]  /*4960*/  FFMA.FTZ R16, R20.reuse, R141.reuse, R43 ;  /* 0x0000008d14107223 */ /* 0x0c0fe2000001002b */
[----:B------:R-:W-:Y:S01]  /*4970*/  FFMA.FTZ R48, R133, R42, R48 ;  /* 0x0000002a85307223 */ /* 0x000fe20000010030 */
[----:B------:R-:W-:Y:S01]  /*4980*/  FFMA.FTZ R42, R20, R140, -R17 ;  /* 0x0000008c142a7223 */ /* 0x000fe20000010811 */
[----:B------:R-:W-:Y:S01]  /*4990*/  FMUL.FTZ R17, R21, R134 ;  /* 0x0000008615117220 */ /* 0x000fe20000410000 */
[----:B------:R-:W-:Y:S01]  /*49a0*/  FFMA.FTZ R51, R51, R16, R18 ;  /* 0x0000001033337223 */ /* 0x000fe20000010012 */
[-C--:B------:R-:W-:Y:S01]  /*49b0*/  FMUL.FTZ R16, R125, R140.reuse ;  /* 0x0000008c7d107220 */ /* 0x080fe20000410000 */
[----:B------:R-:W-:Y:S01]  /*49c0*/  FFMA.FTZ R141, R128, R141, R19 ;  /* 0x0000008d808d7223 */ /* 0x000fe20000010013 */
[C---:B------:R-:W-:Y:S01]  /*49d0*/  FMUL.FTZ R19, R21.reuse, R140 ;  /* 0x0000008c15137220 */ /* 0x040fe20000410000 */
[-C--:B------:R-:W-:Y:S01]  /*49e0*/  FMUL.FTZ R21, R21, R154.reuse ;  /* 0x0000009a15157220 */ /* 0x080fe20000410000 */
[-C--:B------:R-:W-:Y:S01]  /*49f0*/  FFMA.FTZ R18, R123, R139.reuse, R16 ;  /* 0x0000008b7b127223 */ /* 0x080fe20000010010 */
[C---:B------:R-:W-:Y:S01]  /*4a00*/  FFMA.FTZ R16, R20.reuse, R154, -R17 ;  /* 0x0000009a14107223 */ /* 0x040fe20000010811 */
[----:B------:R-:W-:Y:S01]  /*4a10*/  FFMA.FTZ R19, R20, R139, R19 ;  /* 0x0000008b14137223 */ /* 0x000fe20000010013 */
[----:B------:R-:W-:Y:S01]  /*4a20*/  FMUL.FTZ R53, R53, R42 ;  /* 0x0000002a35357220 */ /* 0x000fe20000410000 */
[----:B------:R-:W-:Y:S01]  /*4a30*/  FMUL.FTZ R17, R126, R154 ;  /* 0x0000009a7e117220 */ /* 0x000fe20000410000 */
[----:B------:R-:W-:Y:S01]  /*4a40*/  FFMA.FTZ R21, R20, R134, R21 ;  /* 0x0000008614157223 */ /* 0x000fe20000010015 */
[----:B------:R-:W-:Y:S01]  /*4a50*/  FMUL.FTZ R49, R49, R16 ;  /* 0x0000001031317220 */ /* 0x000fe20000410000 */
[----:B0-----:R-:W-:Y:S01]  /*4a60*/  FADD.FTZ R42, R137, R50 ;  /* 0x00000032892a7221 */ /* 0x001fe20000010000 */
[----:B------:R-:W-:Y:S01]  /*4a70*/  FFMA.FTZ R52, R52, R19, R53 ;  /* 0x0000001334347223 */ /* 0x000fe20000010035 */
[----:B------:R-:W-:Y:S01]  /*4a80*/  FFMA.FTZ R17, R124, R134, R17 ;  /* 0x000000867c117223 */ /* 0x000fe20000010011 */
[----:B-1----:R-:W-:Y:S01]  /*4a90*/  FADD.FTZ R43, R136, R45 ;  /* 0x0000002d882b7221 */ /* 0x002fe20000010000 */
[----:B------:R-:W-:Y:S01]  /*4aa0*/  FFMA.FTZ R21, R46, R21, R49 ;  /* 0x000000152e157223 */ /* 0x000fe20000010031 */
[----:B------:R-:W-:Y:S01]  /*4ab0*/  ISETP.GT.AND P2, PT, R104, 0xf, PT ;  /* 0x0000000f6800780c */ /* 0x000fe20003f44270 */
[----:B------:R-:W-:Y:S01]  /*4ac0*/  FFMA.FTZ R48, R7, R44, R48 ;  /* 0x0000002c07307223 */ /* 0x000fe20000010030 */
[----:B------:R-:W-:Y:S01]  /*4ad0*/  FFMA.FTZ R51, R6, R141, R51 ;  /* 0x0000008d06337223 */ /* 0x000fe20000010033 */
[----:B------:R0:W-:Y:S01]  /*4ae0*/  @!P3 STS.64 [UR6+0x1088], R42 ;  /* 0x0010882aff00b988 */ /* 0x0001e20008000a06 */
[----:B------:R-:W-:Y:S01]  /*4af0*/  FFMA.FTZ R52, R5, R18, R52 ;  /* 0x0000001205347223 */ /* 0x000fe20000010034 */
[----:B------:R-:W-:Y:S01]  /*4b00*/  FFMA.FTZ R21, R4, R17, R21 ;  /* 0x0000001104157223 */ /* 0x000fe20000010015 */
[----:B------:R-:W-:Y:S01]  /*4b10*/  FSEL R137, R137, R42, P2 ;  /* 0x0000002a89897208 */ /* 0x000fe20001000000 */
[----:B------:R-:W-:Y:S01]  /*4b20*/  FFMA.FTZ R15, R108, R44, R15 ;  /* 0x0000002c6c0f7223 */ /* 0x000fe2000001000f */
[----:B------:R-:W-:Y:S01]  /*4b30*/  FSEL R136, R136, R43, P2 ;  /* 0x0000002b88887208 */ /* 0x000fe20001000000 */
[----:B------:R-:W-:Y:S01]  /*4b40*/  FFMA.FTZ R14, R107, R141, R14 ;  /* 0x0000008d6b0e7223 */ /* 0x000fe2000001000e */
[----:B------:R-:W-:Y:S01]  /*4b50*/  FADD.FTZ R11, R48, R11 ;  /* 0x0000000b300b7221 */ /* 0x000fe20000010000 */
[----:B------:R-:W-:Y:S01]  /*4b60*/  FFMA.FTZ R13, R106, R18, R13 ;  /* 0x000000126a0d7223 */ /* 0x000fe2000001000d */
[----:B------:R-:W-:Y:S01]  /*4b70*/  FADD.FTZ R10, R51, R10 ;  /* 0x0000000a330a7221 */ /* 0x000fe20000010000 */
[----:B------:R-:W-:Y:S01]  /*4b80*/  FFMA.FTZ R12, R105, R17, R12 ;  /* 0x00000011690c7223 */ /* 0x000fe2000001000c */
[----:B------:R-:W-:Y:S01]  /*4b90*/  FADD.FTZ R9, R52, R9 ;  /* 0x0000000934097221 */ /* 0x000fe20000010000 */
[----:B------:R-:W-:Y:S01]  /*4ba0*/  FADD.FTZ R8, R21, R8 ;  /* 0x0000000815087221 */ /* 0x000fe20000010000 */
[----:B------:R-:W-:Y:S06]  /*4bb0*/  BAR.SYNC.DEFER_BLOCKING 0x0 ;  /* 0x0000000000007b1d */ /* 0x000fec0000010000 */
[----:B0-----:R-:W-:Y:S05]  /*4bc0*/  @P1 BRA `(.L_x_17848) ;  /* 0x0000000000201947 */ /* 0x001fea0003800000 */
[----:B------:R-:W-:Y:S01]  /*4bd0*/  ISETP.NE.AND P2, PT, R76, UR8, PT ;  /* 0x000000084c007c0c */ /* 0x000fe2000bf45270 */
[----:B------:R-:W-:Y:S01]  /*4be0*/  ULEA UR7, UR4, UR6, 0x3 ;  /* 0x0000000604077291 */ /* 0x000fe2000f8e18ff */
[----:B------:R-:W-:Y:S02]  /*4bf0*/  MOV R16, R137 ;  /* 0x0000008900107202 */ /* 0x000fe40000000f00 */
[----:B------:R-:W-:-:S09]  /*4c00*/  MOV R17, R136 ;  /* 0x0000008800117202 */ /* 0x000fd20000000f00 */
[----:B------:R-:W0:Y:S02]  /*4c10*/  @P2 LDS.64 R18, [UR7+0x35d0] ;  /* 0x0035d007ff122984 */ /* 0x000e240008000a00 */
[----:B0-----:R-:W-:Y:S01]  /*4c20*/  @P2 FADD.FTZ R16, R16, R18 ;  /* 0x0000001210102221 */ /* 0x001fe20000010000 */
[----:B------:R-:W-:-:S05]  /*4c30*/  @P2 FADD.FTZ R17, R17, R19 ;  /* 0x0000001311112221 */ /* 0x000fca0000010000 */
[----:B------:R0:W-:Y:S02]  /*4c40*/  STS.64 [UR7+0x35d0], R16 ;  /* 0x0035d010ff007988 */ /* 0x0001e40008000a07 */
.L_x_17848:
[----:B------:R-:W-:Y:S05]  /*4c50*/  BSYNC.RECONVERGENT B0 ;  /* 0x0000000000007941 */ /* 0x000fea0003800200 */
.L_x_17847:
[----:B------:R-:W-:-:S04]  /*4c60*/  UIADD3 UR4, UPT, UPT, UR4, 0x1, URZ ;  /* 0x0000000104047890 */ /* 0x000fc8000fffe0ff */
[----:B------:R-:W-:-:S09]  /*4c70*/  UISETP.GE.AND UP0, UPT, UR4, UR9, UPT ;  /* 0x000000090400728c */ /* 0x000fd2000bf06270 */
[----:B------:R-:W-:Y:S05]  /*4c80*/  BRA.U !UP0, `(.L_x_17849) ;  /* 0xffffffd108a07547 */ /* 0x000fea000b83ffff */
.L_x_17817:
[----:B------:R-:W-:Y:S01]  /*4c90*/  BAR.SYNC.DEFER_BLOCKING 0x0 ;  /* 0x0000000000007b1d */ /* 0x000fe20000010000 */
[----:B------:R-:W-:Y:S01]  /*4ca0*/  HFMA2 R5, -RZ, RZ, 0, 0 ;  /* 0x00000000ff057431 */ /* 0x000fe200000001ff */
[----:B------:R-:W-:-:S06]  /*4cb0*/  MOV R4, R2 ;  /* 0x0000000200047202 */ /* 0x000fcc0000000f00 */
[----:B------:R-:W1:Y:S01]  /*4cc0*/  LDC.64 R30, c[0x0][0x4f8] ;  /* 0x00013e00ff1e7b82 */ /* 0x000e620000000a00 */
[----:B------:R-:W5:Y:S01]  /*4cd0*/  LDCU.64 UR8, c[0x0][0x500] ;  /* 0x0000a000ff0877ac */ /* 0x000f620008000a00 */
[----:B------:R-:W2:Y:S01]  /*4ce0*/  LDCU.64 UR10, c[0x0][0x550] ;  /* 0x0000aa00ff0a77ac */ /* 0x000ea20008000a00 */
[----:B------:R-:W-:Y:S01]  /*4cf0*/  STS.128 [R103], R12 ;  /* 0x0000000c67007388 */ /* 0x000fe20000000c00 */
[----:B------:R-:W-:-:S03]  /*4d00*/  NOP ;  /* 0x0000000000007918 */ /* 0x000fc60000000000 */
[----:B------:R-:W-:Y:S01]  /*4d10*/  LDS R7, [R102] ;  /* 0x0000000066077984 */ /* 0x000fe20000000800 */
[----:B-1----:R-:W-:-:S03]  /*4d20*/  IMAD.WIDE.U32 R2, R30, UR18, R4 ;  /* 0x000000121e027c25 */ /* 0x002fc6000f8e0004 */
[----:B0-----:R-:W-:Y:S01]  /*4d30*/  LDS R17, [R102+0x80] ;  /* 0x0000800066117984 */ /* 0x001fe20000000800 */
[----:B------:R-:W-:Y:S02]  /*4d40*/  IMAD R3, R31, UR18, R3 ;  /* 0x000000121f037c24 */ /* 0x000fe4000f8e0203 */
[----:B------:R-:W0:Y:S01]  /*4d50*/  LDC.64 R30, c[0x0][0x518] ;  /* 0x00014600ff1e7b82 */ /* 0x000e220000000a00 */
[----:B------:R-:W-:Y:S01]  /*4d60*/  LDS R19, [R102+0x100] ;  /* 0x0001000066137984 */ /* 0x000fe20000000800 */
[----:B-----5:R-:W-:-:S03]  /*4d70*/  IMAD.WIDE.U32 R2, R55, UR8, R2 ;  /* 0x0000000837027c25 */ /* 0x020fc6000f8e0002 */
[----:B------:R-:W-:Y:S01]  /*4d80*/  LDS R21, [R102+0x180] ;  /* 0x0001800066157984 */ /* 0x000fe20000000800 */
[----:B------:R-:W-:Y:S01]  /*4d90*/  IMAD R6, R55, UR9, R3 ;  /* 0x0000000937067c24 */ /* 0x000fe2000f8e0203 */
[----:B------:R-:W-:Y:S01]  /*4da0*/  IADD3 R3, P5, PT, R82, R2, RZ ;  /* 0x0000000252037210 */ /* 0x000fe20007fbe0ff */
[----:B------:R-:W1:Y:S01]  /*4db0*/  LDCU.64 UR8, c[0x0][0x560] ;  /* 0x0000ac00ff0877ac */ /* 0x000e620008000a00 */
[----:B------:R-:W-:Y:S02]  /*4dc0*/  @!P1 STS [UR6+0x200], R101 ;  /* 0x00020065ff009988 */ /* 0x000fe40008000806 */
[----:B------:R-:W-:Y:S01]  /*4dd0*/  IADD3.X R6, PT, PT, RZ, R6, RZ, P5, !PT ;  /* 0x00000006ff067210 */ /* 0x000fe20002ffe4ff */
[----:B------:R-:W-:Y:S01]  /*4de0*/  BAR.SYNC.DEFER_BLOCKING 0x0 ;  /* 0x0000000000007b1d */ /* 0x000fe20000010000 */
[----:B--2---:R-:W-:-:S04]  /*4df0*/  LEA R2, P5, R3, UR10, 0x2 ;  /* 0x0000000a03027c11 */ /* 0x004fc8000f8a10ff */
[----:B------:R-:W-:Y:S02]  /*4e00*/  LEA.HI.X R3, R3, UR11, R6, 0x2, P5 ;  /* 0x0000000b03037c11 */ /* 0x000fe4000a8f1406 */
[----:B------:R-:W-:-:S04]  /*4e10*/  IADD3 R66, P5, PT, R66, -0x200, RZ ;  /* 0xfffffe0042427810 */ /* 0x000fc80007fbe0ff */
[----:B------:R-:W-:Y:S01]  /*4e20*/  IADD3.X R68, PT, PT, R68, -0x1, RZ, P5, !PT ;  /* 0xffffffff44447810 */ /* 0x000fe20002ffe4ff */
[----:B------:R-:W2:Y:S02]  /*4e30*/  LDS R23, [UR6+0x200] ;  /* 0x00020006ff177984 */ /* 0x000ea40008000800 */
[-C--:B--2---:R-:W-:Y:S02]  /*4e40*/  ISETP.GE.AND P0, PT, R82, R23.reuse, PT ;  /* 0x000000175200720c */ /* 0x084fe40003f06270 */
        /* <DEDUP_REMOVED lines=8> */
[----:B0-----:R-:W-:-:S04]  /*4ed0*/  IMAD.WIDE.U32 R2, R30, UR18, R4 ;  /* 0x000000121e027c25 */ /* 0x001fc8000f8e0004 */
        /* <DEDUP_REMOVED lines=40> */
.L_x_17815:
        /* <DEDUP_REMOVED lines=34> */
.L_x_17852:
[----:B------:R-:W-:Y:S05]  /*5380*/  BSYNC.RECONVERGENT B0 ;  /* 0x0000000000007941 */ /* 0x000fea0003800200 */
.L_x_17851:
        /* <DEDUP_REMOVED lines=26> */
.L_x_17854:
[----:B------:R-:W-:Y:S05]  /*5530*/  BSYNC.RECONVERGENT B0 ;  /* 0x0000000000007941 */ /* 0x000fea0003800200 */
.L_x_17853:
[----:B------:R-:W-:Y:S05]  /*5540*/  @P2 EXIT ;  /* 0x000000000000294d */ /* 0x000fea0003800000 */
[----:B------:R-:W2:Y:S01]  /*5550*/  S2UR UR5, SR_CgaCtaId ;  /* 0x00000000000579c3 */ /* 0x000ea20000008800 */
[----:B0-----:R-:W-:Y:S01]  /*5560*/  MOV R7, R12 ;  /* 0x0000000c00077202 */ /* 0x001fe20000000f00 */
[----:B------:R-:W-:Y:S01]  /*5570*/  UMOV UR4, 0x400 ;  /* 0x0000040000047882 */ /* 0x000fe20000000000 */
[----:B------:R-:W0:Y:S01]  /*5580*/  LDCU UR6, c[0x0][0x360] ;  /* 0x00006c00ff0677ac */ /* 0x000e220008000800 */
[----:B------:R-:W0:Y:S01]  /*5590*/  LDCU.64 UR8, c[0x0][0x4b0] ;  /* 0x00009600ff0877ac */ /* 0x000e220008000a00 */
[----:B------:R-:W0:Y:S02]  /*55a0*/  LDCU.64 UR10, c[0x0][0x530] ;  /* 0x0000a600ff0a77ac */ /* 0x000e240008000a00 */
[----:B0-2---:R-:W-:-:S12]  /*55b0*/  ULEA UR4, UR5, UR4, 0x18 ;  /* 0x0000000405047291 */ /* 0x005fd8000f8ec0ff */
.L_x_17855:
        /* <DEDUP_REMOVED lines=16> */
.L_x_17856:
        /* <DEDUP_REMOVED lines=12> */
.L_x_18797:


//--------------------- .text._Z25selective_scan_bwd_kernelI32Selective_Scan_bwd_kernel_traitsILi32ELi4ELb0ELb1ELb1ELb1ELb0EfN3c107complexIfEEEEv12SSMParamsBwd --------------------------
	.section	.text._Z25selective_scan_bwd_kernelI32Selective_Scan_bwd_kernel_traitsILi32ELi4ELb0ELb1ELb1ELb1ELb0EfN3c107complexIfEEEEv12SSMParamsBwd,"ax",@progbits
	.align	128
        .global         _Z25selective_scan_bwd_kernelI32Selective_Scan_bwd_kernel_traitsILi32ELi4ELb0ELb1ELb1ELb1ELb0EfN3c107complexIfEEEEv12SSMParamsBwd
        .type           _Z25selective_scan_bwd_kernelI32Selective_Scan_bwd_kernel_traitsILi32ELi4ELb0ELb1ELb1ELb1ELb0EfN3c107complexIfEEEEv12SSMParamsBwd,@function
        .size           _Z25selective_scan_bwd_kernelI32Selective_Scan_bwd_kernel_traitsILi32ELi4ELb0ELb1ELb1ELb1ELb0EfN3c107complexIfEEEEv12SSMParamsBwd,(.L_x_18798 - _Z25selective_scan_bwd_kernelI32Selective_Scan_bwd_kernel_traitsILi32ELi4ELb0ELb1ELb1ELb1ELb0EfN3c107complexIfEEEEv12SSMParamsBwd)
        .other          _Z25selective_scan_bwd_kernelI32Selective_Scan_bwd_kernel_traitsILi32ELi4ELb0ELb1ELb1ELb1ELb0EfN3c107complexIfEEEEv12SSMParamsBwd,@"STO_CUDA_ENTRY STV_DEFAULT"
_Z25selective_scan_bwd_kernelI32Selective_Scan_bwd_kernel_traitsILi32ELi4ELb0ELb1ELb1ELb1ELb0EfN3c107complexIfEEEEv12SSMParamsBwd:
.text._Z25selective_scan_bwd_kernelI32Selective_Scan_bwd_kernel_traitsILi32ELi4ELb0ELb1ELb1ELb1ELb0EfN3c107complexIfEEEEv12SSMParamsBwd:
        /* <DEDUP_REMOVED lines=215> */
.L_x_17899:
        /* <DEDUP_REMOVED lines=48> */
[----:B0-----:R-:W-:Y:S01]  /*1070*/  IADD3.X R13, PT, PT, RZ, R70, RZ, P4, !PT ;  /* 0x00000046ff0d7210 */ /* 0x001fe200027fe4ff */
        /* <DEDUP_REMOVED lines=57> */
.L_x_17859:
[----:B------:R-:W-:Y:S05]  /*1410*/  BSYNC.RECONVERGENT B0 ;  /* 0x0000000000007941 */ /* 0x000fea0003800200 */
.L_x_17858:
        /* <DEDUP_REMOVED lines=32> */
.L_x_17861:
[----:B------:R-:W-:Y:S05]  /*1620*/  BSYNC.RECONVERGENT B0 ;  /* 0x0000000000007941 */ /* 0x000fea0003800200 */
.L_x_17860:
        /* <DEDUP_REMOVED lines=32> */
.L_x_17863:
[----:B------:R-:W-:Y:S05]  /*1830*/  BSYNC.RECONVERGENT B0 ;  /* 0x0000000000007941 */ /* 0x000fea0003800200 */
.L_x_17862:
        /* <DEDUP_REMOVED lines=32> */
.L_x_17865:
[----:B------:R-:W-:Y:S05]  /*1a40*/  BSYNC.RECONVERGENT B0 ;  /* 0x0000000000007941 */ /* 0x000fea0003800200 */
.L_x_17864:
[----:B------:R-:W2:Y:S01]  /*1a50*/  LDCU UR4, c[0x0][0x38c] ;  /* 0x00007180ff0477ac */ /* 0x000ea20008000800 */
[----:B-1----:R-:W-:Y:S01]  /*1a60*/  FFMA.FTZ R8, R4, R16, R71 ;  /* 0x0000001004087223 */ /* 0x002fe20000010047 */
[----:B------:R-:W-:Y:S01]  /*1a70*/  CS2R R10, SRZ ;  /* 0x00000000000a7805 */ /* 0x000fe2000001ff00 */
[-C--:B------:R-:W-:Y:S01]  /*1a80*/  FMUL.FTZ R12, R16, R0.reuse ;  /* 0x00000000100c7220 */ /* 0x080fe20000410000 */
[-C--:B------:R-:W-:Y:S01]  /*1a90*/  FMUL.FTZ R14, R18, R0.reuse ;  /* 0x00000000120e7220 */ /* 0x080fe20000410000 */
[----:B------:R-:W-:Y:S01]  /*1aa0*/  FFMA.FTZ R13, R5, R17, R8 ;  /* 0x00000011050d7223 */ /* 0x000fe20000010008 */
[----:B------:R-:W-:Y:S01]  /*1ab0*/  CS2R R8, SRZ ;  /* 0x0000000000087805 */ /* 0x000fe2000001ff00 */
[----:B------:R-:W-:Y:S02]  /*1ac0*/  FMUL.FTZ R15, R19, R0 ;  /* 0x00000000130f7220 */ /* 0x000fe40000410000 */
[----:B------:R-:W-:Y:S01]  /*1ad0*/  FFMA.FTZ R28, R6, R18, R13 ;  /* 0x00000012061c7223 */ /* 0x000fe2000001000d */
[----:B------:R-:W-:-:S03]  /*1ae0*/  FMUL.FTZ R13, R17, R0 ;  /* 0x00000000110d7220 */ /* 0x000fc60000410000 */
[----:B------:R-:W-:Y:S01]  /*1af0*/  FFMA.FTZ R71, R7, R19, R28 ;  /* 0x0000001307477223 */ /* 0x000fe2000001001c */
[----:B--2---:R-:W-:Y:S01]  /*1b00*/  UISETP.GE.AND UP0, UPT, UR4, 0x1, UPT ;  /* 0x000000010400788c */ /* 0x004fe2000bf06270 */
[----:B------:R-:W-:Y:S08]  /*1b10*/  BAR.SYNC.DEFER_BLOCKING 0x0 ;  /* 0x0000000000007b1d */ /* 0x000ff00000010000 */
[----:B------:R-:W-:Y:S05]  /*1b20*/  BRA.U !UP0, `(.L_x_17866) ;  /* 0x0000002d08ec7547 */ /* 0x000fea000b800000 */
[----:B------:R-:W1:Y:S01]  /*1b30*/  LDC R120, c[0x0][0x388] ;  /* 0x0000e200ff787b82 */ /* 0x000e620000000800 */
[----:B------:R-:W-:Y:S01]  /*1b40*/  FADD.FTZ R112, R17, R17 ;  /* 0x0000001111707221 */ /* 0x000fe20000010000 */
[----:B------:R-:W-:Y:S01]  /*1b50*/  SHF.L.U32 R17, R102, 0x8, RZ ;  /* 0x0000000866117819 */ /* 0x000fe200000006ff */
[----:B------:R-:W-:Y:S01]  /*1b60*/  FADD.FTZ R111, R16, R16 ;  /* 0x00000010106f7221 */ /* 0x000fe20000010000 */
[----:B------:R-:W-:Y:S01]  /*1b70*/  SHF.L.U32 R16, R106, 0x3, RZ ;  /* 0x000000036a107819 */ /* 0x000fe200000006ff */
[----:B------:R-:W-:Y:S01]  /*1b80*/  HFMA2 R11, -RZ, RZ, 0, 0 ;  /* 0x00000000ff0b7431 */ /* 0x000fe200000001ff */
[----:B------:R-:W-:Y:S01]  /*1b90*/  LEA R115, R115, -R17, 0x1 ;  /* 0x8000001173737211 */ /* 0x000fe200078e08ff */
[----:B------:R-:W-:Y:S01]  /*1ba0*/  FADD.FTZ R113, R18, R18 ;  /* 0x0000001212717221 */ /* 0x000fe20000010000 */
[----:B------:R-:W2:Y:S01]  /*1bb0*/  LDC.64 R42, c[0x0][0x3a8] ;  /* 0x0000ea00ff2a7b82 */ /* 0x000ea20000000a00 */
[C---:B------:R-:W-:Y:S01]  /*1bc0*/  ISETP.NE.AND P0, PT, R78.reuse, 0x1, PT ;  /* 0x000000014e00780c */ /* 0x040fe20003f05270 */
[----:B------:R-:W-:Y:S01]  /*1bd0*/  FADD.FTZ R121, R19, R19 ;  /* 0x0000001313797221 */ /* 0x000fe20000010000 */
[----:B------:R-:W-:Y:S01]  /*1be0*/  SHF.L.U32 R122, R78, 0x8, RZ ;  /* 0x000000084e7a7819 */ /* 0x000fe200000006ff */
[----:B------:R-:W-:Y:S01]  /*1bf0*/  FMUL.FTZ R118, R4, R107 ;  /* 0x0000006b04767220 */ /* 0x000fe20000410000 */
[----:B------:R-:W-:Y:S01]  /*1c00*/  IADD3 R30, P1, PT, R17, R58, RZ ;  /* 0x0000003a111e7210 */ /* 0x000fe20007f3e0ff */
[----:B------:R-:W-:Y:S01]  /*1c10*/  FMUL.FTZ R117, R5, R110 ;  /* 0x0000006e05757220 */ /* 0x000fe20000410000 */
[----:B------:R-:W-:Y:S01]  /*1c20*/  ISETP.GE.AND P2, PT, R90, R115, PT ;  /* 0x000000735a00720c */ /* 0x000fe20003f46270 */
[----:B------:R-:W3:Y:S01]  /*1c30*/  LDC.64 R40, c[0x0][0x440] ;  /* 0x00011000ff287b82 */ /* 0x000ee20000000a00 */
[----:B------:R-:W-:Y:S01]  /*1c40*/  LEA.HI.SX32 R124, R16, R16, 0x1b ;  /* 0x00000010107c7211 */ /* 0x000fe200078fdaff */
[----:B------:R-:W-:Y:S01]  /*1c50*/  FMUL.FTZ R116, R6, R109 ;  /* 0x0000006d06747220 */ /* 0x000fe20000410000 */
[----:B------:R-:W-:Y:S01]  /*1c60*/  IADD3 R119, PT, PT, R78, -0x2, RZ ;  /* 0xfffffffe4e777810 */ /* 0x000fe20007ffe0ff */
[----:B------:R-:W-:Y:S01]  /*1c70*/  FMUL.FTZ R114, R7, R108 ;  /* 0x0000006c07727220 */ /* 0x000fe20000410000 */
[----:B------:R-:W-:Y:S01]  /*1c80*/  ISETP.EQ.AND P0, PT, R58, RZ, P0 ;  /* 0x000000ff3a00720c */ /* 0x000fe20000702270 */
[----:B------:R-:W4:Y:S01]  /*1c90*/  LDCU UR8, c[0x0][0x394] ;  /* 0x00007280ff0877ac */ /* 0x000f220008000800 */
[----:B------:R-:W-:Y:S01]  /*1ca0*/  LOP3.LUT R122, R122, 0x100, RZ, 0xc0, !PT ;  /* 0x000001007a7a7812 */ /* 0x000fe200078ec0ff */
[----:B------:R-:W1:Y:S01]  /*1cb0*/  LDC.64 R38, c[0x0][0x3c0] ;  /* 0x0000f000ff267b82 */ /* 0x000e620000000a00 */
[----:B------:R-:W-:Y:S01]  /*1cc0*/  P2R R160, PR, RZ, 0x4 ;  /* 0x00000004ffa07803 */ /* 0x000fe20000000000 */
[----:B------:R-:W1:Y:S01]  /*1cd0*/  LDCU UR9, c[0x0][0x38c] ;  /* 0x00007180ff0977ac */ /* 0x000e620008000800 */
[----:B------:R-:W-:-:S02]  /*1ce0*/  LOP3.LUT R161, R17, 0x100, RZ, 0xc0, !PT ;  /* 0x0000010011a17812 */ /* 0x000fc400078ec0ff */
[C---:B------:R-:W-:Y:S01]  /*1cf0*/  IADD3 R123, PT, PT, R17.reuse, R58, RZ ;  /* 0x0000003a117b7210 */ /* 0x040fe20007ffe0ff */
[----:B------:R-:W-:Y:S01]  /*1d00*/  UMOV UR4, URZ ;  /* 0x000000ff00047c82 */ /* 0x000fe20008000000 */
[----:B------:R-:W-:Y:S01]  /*1d10*/  LEA R124, R124, UR6, 0x2 ;  /* 0x000000067c7c7c11 */ /* 0x000fe2000f8e10ff */
[----:B0-----:R-:W0:Y:S01]  /*1d20*/  LDC.64 R36, c[0x0][0x3e0] ;  /* 0x0000f800ff247b82 */ /* 0x001e220000000a00 */
[----:B------:R-:W-:-:S07]  /*1d30*/  LEA.HI.X.SX32 R31, R17, RZ, 0x1, P1 ;  /* 0x000000ff111f7211 */ /* 0x000fce00008f0eff */
[----:B------:R-:W0:Y:S08]  /*1d40*/  LDC.64 R34, c[0x0][0x4d0] ;  /* 0x00013400ff227b82 */ /* 0x000e300000000a00 */
[----:B----4-:R-:W0:Y:S02]  /*1d50*/  LDC.64 R32, c[0x0][0x4f0] ;  /* 0x00013c00ff207b82 */ /* 0x010e240000000a00 */
.L_x_17898:
[----:B------:R-:W-:Y:S02]  /*1d60*/  MOV R28, R90 ;  /* 0x0000005a001c7202 */ /* 0x000fe40000000f00 */
[----:B------:R-:W-:Y:S02]  /*1d70*/  MOV R29, RZ ;  /* 0x000000ff001d7202 */ /* 0x000fe40000000f00 */
[----:B-1----:R-:W-:Y:S02]  /*1d80*/  MOV R16, R22 ;  /* 0x0000001600107202 */ /* 0x002fe40000000f00 */
[----:B------:R-:W-:Y:S01]  /*1d90*/  MOV R17, R73 ;  /* 0x0000004900117202 */ /* 0x000fe20000000f00 */
[----:B-1----:R-:W-:Y:S01]  /*1da0*/  IMAD.WIDE.U32 R18, R38, UR4, R28 ;  /* 0x0000000426127c25 */ /* 0x002fe2000f8e001c */
[----:B------:R-:W-:Y:S02]  /*1db0*/  ISETP.NE.AND P5, PT, R160, RZ, PT ;  /* 0x000000ffa000720c */ /* 0x000fe40003fa5270 */
[----:B------:R-:W-:Y:S01]  /*1dc0*/  P2R R50, PR, RZ, 0x1 ;  /* 0x00000001ff327803 */ /* 0x000fe20000000000 */
[----:B--2---:R-:W-:Y:S01]  /*1dd0*/  IMAD.WIDE.U32 R16, R42, UR4, R16 ;  /* 0x000000042a107c25 */ /* 0x004fe2000f8e0010 */
[----:B------:R-:W-:-:S02]  /*1de0*/  LEA R46, P2, R18, R72, 0x2 ;  /* 0x00000048122e7211 */ /* 0x000fc400078410ff */
[-C--:B------:R-:W-:Y:S01]  /*1df0*/  ISETP.GE.AND P0, PT, R92, R115.reuse, PT ;  /* 0x000000735c00720c */ /* 0x080fe20003f06270 */
[----:B0-----:R-:W-:Y:S01]  /*1e00*/  IMAD.WIDE.U32 R44, R36, UR4, R28 ;  /* 0x00000004242c7c25 */ /* 0x001fe2000f8e001c */
[----:B---3--:R-:W-:Y:S02]  /*1e10*/  LEA R28, P1, R16, R40, 0x3 ;  /* 0x00000028101c7211 */ /* 0x008fe400078218ff */
[----:B------:R-:W-:Y:S01]  /*1e20*/  ISETP.GE.AND P4, PT, R99, R115, PT ;  /* 0x000000736300720c */ /* 0x000fe20003f86270 */
[----:B------:R-:W-:Y:S01]  /*1e30*/  IMAD R29, R39, UR4, R19 ;  /* 0x00000004271d7c24 */ /* 0x000fe2000f8e0213 */
[----:B------:R-:W-:Y:S01]  /*1e40*/  LEA R48, P3, R44, R75, 0x2 ;  /* 0x0000004b2c307211 */ /* 0x000fe200078610ff */
[----:B------:R-:W-:Y:S01]  /*1e50*/  IMAD R17, R43, UR4, R17 ;  /* 0x000000042b117c24 */ /* 0x000fe2000f8e0211 */
[----:B------:R-:W-:Y:S01]  /*1e60*/  MOV R51, RZ ;  /* 0x000000ff00337202 */ /* 0x000fe20000000f00 */
[----:B------:R-:W-:Y:S01]  /*1e70*/  IMAD R19, R37, UR4, R45 ;  /* 0x0000000425137c24 */ /* 0x000fe2000f8e022d */
[----:B------:R-:W-:-:S02]  /*1e80*/  LEA.HI.X R47, R18, R74, R29, 0x2, P2 ;  /* 0x0000004a122f7211 */ /* 0x000fc400010f141d */
[----:B------:R-:W-:Y:S02]  /*1e90*/  LEA.HI.X R29, R16, R41, R17, 0x3, P1 ;  /* 0x00000029101d7211 */ /* 0x000fe400008f1c11 */
[----:B------:R-:W-:Y:S02]  /*1ea0*/  MOV R17, RZ ;  /* 0x000000ff00117202 */ /* 0x000fe40000000f00 */
[----:B------:R-:W-:Y:S02]  /*1eb0*/  LEA.HI.X R49, R44, R76, R19, 0x2, P3 ;  /* 0x0000004c2c317211 */ /* 0x000fe400018f1413 */
[-C--:B------:R-:W-:Y:S01]  /*1ec0*/  ISETP.GE.AND P1, PT, R96, R115.reuse, PT ;  /* 0x000000736000720c */ /* 0x080fe20003f26270 */
[----:B------:R-:W2:Y:S01]  /*1ed0*/  LDG.E.64 R28, desc[UR16][R28.64] ;  /* 0x000000101c1c7981 */ /* 0x000ea2000c1e1b00 */
[-C--:B------:R-:W-:Y:S02]  /*1ee0*/  ISETP.GE.AND P2, PT, R97, R115.reuse, PT ;  /* 0x000000736100720c */ /* 0x080fe40003f46270 */
[-C--:B------:R-:W-:Y:S01]  /*1ef0*/  ISETP.GE.AND P3, PT, R98, R115.reuse, PT ;  /* 0x000000736200720c */ /* 0x080fe20003f66270 */
[----:B------:R-:W3:Y:S01]  /*1f00*/  @!P5 LDG.E R17, desc[UR16][R46.64] ;  /* 0x000000102e11d981 */ /* 0x000ee2000c1e1900 */
[----:B------:R-:W-:-:S02]  /*1f10*/  ISETP.GE.AND P5, PT, R100, R115, PT ;  /* 0x000000736400720c */ /* 0x000fc40003fa6270 */
[----:B------:R-:W-:Y:S02]  /*1f20*/  ISETP.GE.AND P6, PT, R101, R115, PT ;  /* 0x000000736500720c */ /* 0x000fe40003fc6270 */
[----:B------:R-:W-:Y:S02]  /*1f30*/  MOV R19, RZ ;  /* 0x000000ff00137202 */ /* 0x000fe40000000f00 */
[----:B------:R-:W-:Y:S02]  /*1f40*/  MOV R45, RZ ;  /* 0x000000ff002d7202 */ /* 0x000fe40000000f00 */
[----:B------:R-:W-:Y:S01]  /*1f50*/  MOV R53, RZ ;  /* 0x000000ff00357202 */ /* 0x000fe20000000f00 */
[----:B----4-:R-:W4:Y:S01]  /*1f60*/  @!P2 LDG.E R51, desc[UR16][R46.64+0x180] ;  /* 0x000180102e33a981 */ /* 0x010f22000c1e1900 */
[----:B------:R-:W-:Y:S02]  /*1f70*/  MOV R55, RZ ;  /* 0x000000ff00377202 */ /* 0x000fe40000000f00 */
[----:B------:R-:W-:Y:S01]  /*1f80*/  MOV R125, RZ ;  /* 0x000000ff007d7202 */ /* 0x000fe20000000f00 */
[----:B------:R-:W5:Y:S01]  /*1f90*/  @!P0 LDG.E R19, desc[UR16][R46.64+0x80] ;  /* 0x000080102e138981 */ /* 0x000f62000c1e1900 */
[----:B------:R-:W-:-:S03]  /*1fa0*/  MOV R127, RZ ;  /* 0x000000ff007f7202 */ /* 0x000fc60000000f00 */
[----:B------:R-:W2:Y:S04]  /*1fb0*/  @!P1 LDG.E R45, desc[UR16][R46.64+0x100] ;  /* 0x000100102e2d9981 */ /* 0x000ea8000c1e1900 */
[----:B------:R-:W2:Y:S04]  /*1fc0*/  @!P3 LDG.E R53, desc[UR16][R46.64+0x200] ;  /* 0x000200102e35b981 */ /* 0x000ea8000c1e1900 */
[----:B------:R-:W2:Y:S04]  /*1fd0*/  @!P4 LDG.E R55, desc[UR16][R46.64+0x280] ;  /* 0x000280102e37c981 */ /* 0x000ea8000c1e1900 */
[----:B------:R-:W2:Y:S04]  /*1fe0*/  @!P5 LDG.E R125, desc[UR16][R46.64+0x300] ;  /* 0x000300102e7dd981 */ /* 0x000ea8000c1e1900 */
[----:B------:R0:W2:Y:S02]  /*1ff0*/  @!P6 LDG.E R127, desc[UR16][R46.64+0x380] ;  /* 0x000380102e7fe981 */ /* 0x0000a4000c1e1900 */
[----:B0-----:R-:W-:-:S02]  /*2000*/  MOV R47, RZ ;  /* 0x000000ff002f7202 */ /* 0x001fc40000000f00 */
[----:B------:R-:W-:Y:S01]  /*2010*/  MOV R135, RZ ;  /* 0x000000ff00877202 */ /* 0x000fe20000000f00 */
[----:B---3--:R-:W-:Y:S04]  /*2020*/  STS [R104], R17 ;  /* 0x0000001168007388 */ /* 0x008fe80000000800 */
[----:B----4-:R-:W-:Y:S04]  /*2030*/  STS [R104+0x18c], R51 ;  /* 0x00018c3368007388 */ /* 0x010fe80000000800 */
[----:B-----5:R0:W-:Y:S04]  /*2040*/  STS [R104+0x84], R19 ;  /* 0x0000841368007388 */ /* 0x0201e80000000800 */
[----:B--2---:R1:W-:Y:S04]  /*2050*/  STS [R104+0x108], R45 ;  /* 0x0001082d68007388 */ /* 0x0043e80000000800 */
[----:B------:R2:W-:Y:S04]  /*2060*/  STS [R104+0x210], R53 ;  /* 0x0002103568007388 */ /* 0x0005e80000000800 */
[----:B------:R3:W-:Y:S04]  /*2070*/  STS [R104+0x294], R55 ;  /* 0x0002943768007388 */ /* 0x0007e80000000800 */
[----:B------:R-:W-:Y:S04]  /*2080*/  STS [R104+0x318], R125 ;  /* 0x0003187d68007388 */ /* 0x000fe80000000800 */
[----:B------:R-:W-:Y:S01]  /*2090*/  STS [R104+0x39c], R127 ;  /* 0x00039c7f68007388 */ /* 0x000fe20000000800 */
[----:B------:R-:W-:-:S03]  /*20a0*/  NOP ;  /* 0x0000000000007918 */ /* 0x000fc60000000000 */
[----:B------:R-:W4:Y:S01]  /*20b0*/  @!P1 LDG.E R47, desc[UR16][R48.64+0x100] ;  /* 0x00010010302f9981 */ /* 0x000f22000c1e1900 */
[----:B------:R-:W-:Y:S02]  /*20c0*/  ISETP.GE.AND P1, PT, R90, R115, PT ;  /* 0x000000735a00720c */ /* 0x000fe40003f26270 */
[----:B0-----:R-:W-:Y:S01]  /*20d0*/  MOV R19, RZ ;  /* 0x000000ff00137202 */ /* 0x001fe20000000f00 */
[----:B------:R-:W5:Y:S01]  /*20e0*/  @!P0 LDG.E R135, desc[UR16][R48.64+0x80] ;  /* 0x0000801030878981 */ /* 0x000f62000c1e1900 */
[----:B-1----:R-:W-:Y:S02]  /*20f0*/  MOV R45, RZ ;  /* 0x000000ff002d7202 */ /* 0x002fe40000000f00 */
[----:B------:R-:W-:Y:S01]  /*2100*/  MOV R51, RZ ;  /* 0x000000ff00337202 */ /* 0x000fe20000000f00 */
[----:B------:R-:W-:Y:S01]  /*2110*/  FMUL.FTZ R16, R29, R107 ;  /* 0x0000006b1d107220 */ /* 0x000fe20000410000 */
[----:B--2---:R-:W-:Y:S01]  /*2120*/  MOV R53, RZ ;  /* 0x000000ff00357202 */ /* 0x004fe20000000f00 */
[----:B------:R-:W2:Y:S01]  /*2130*/  @!P2 LDG.E R19, desc[UR16][R48.64+0x180] ;  /* 0x000180103013a981 */ /* 0x000ea2000c1e1900 */
[----:B------:R-:W-:-:S02]  /*2140*/  MOV R17, RZ ;  /* 0x000000ff00117202 */ /* 0x000fc40000000f00 */
[----:B---3--:R-:W-:Y:S01]  /*2150*/  MOV R55, RZ ;  /* 0x000000ff00377202 */ /* 0x008fe20000000f00 */
[----:B------:R-:W3:Y:S04]  /*2160*/  @!P3 LDG.E R45, desc[UR16][R48.64+0x200] ;  /* 0x00020010302db981 */ /* 0x000ee8000c1e1900 */
[----:B------:R-:W3:Y:S04]  /*2170*/  @!P4 LDG.E R51, desc[UR16][R48.64+0x280] ;  /* 0x000280103033c981 */ /* 0x000ee8000c1e1900 */
[----:B------:R-:W3:Y:S04]  /*2180*/  @!P5 LDG.E R53, desc[UR16][R48.64+0x300] ;  /* 0x000300103035d981 */ /* 0x000ee8000c1e1900 */
[----:B------:R-:W3:Y:S04]  /*2190*/  @!P1 LDG.E R17, desc[UR16][R48.64] ;  /* 0x0000001030119981 */ /* 0x000ee8000c1e1900 */
[----:B------:R0:W3:Y:S01]  /*21a0*/  @!P6 LDG.E R55, desc[UR16][R48.64+0x380] ;  /* 0x000380103037e981 */ /* 0x0000e2000c1e1900 */
[----:B------:R-:W-:Y:S01]  /*21b0*/  ISETP.NE.AND P0, PT, R50, RZ, PT ;  /* 0x000000ff3200720c */ /* 0x000fe20003f05270 */
[----:B------:R-:W-:Y:S01]  /*21c0*/  FMUL.RZ R50, R16, 0.15915493667125701904 ;  /* 0x3e22f98310327820 */ /* 0x000fe2000040c000 */
[CC--:B------:R-:W-:Y:S01]  /*21d0*/  FMUL.FTZ R44, R29.reuse, R110.reuse ;  /* 0x0000006e1d2c7220 */ /* 0x0c0fe20000410000 */
[----:B------:R-:W-:Y:S01]  /*21e0*/  FMUL.FTZ R16, R28, 1.4426950216293334961 ;  /* 0x3fb8aa3b1c107820 */ /* 0x000fe20000410000 */
[----:B------:R-:W-:Y:S02]  /*21f0*/  LDS R125, [R124] ;  /* 0x000000007c7d7984 */ /* 0x000fe40000000800 */
[----:B------:R-:W-:Y:S01]  /*2200*/  FMUL.RZ R54, R44, 0.15915493667125701904 ;  /* 0x3e22f9832c367820 */ /* 0x000fe2000040c000 */
[C---:B------:R-:W-:Y:S01]  /*2210*/  FMUL.FTZ R18, R16.reuse, R107 ;  /* 0x0000006b10127220 */ /* 0x040fe20000410000 */
[C---:B------:R-:W-:Y:S01]  /*2220*/  FMUL.FTZ R44, R16.reuse, R110 ;  /* 0x0000006e102c7220 */ /* 0x040fe20000410000 */
        /* <DEDUP_REMOVED lines=10> */
[----:B------:R-:W-:Y:S04]  /*22d0*/  LDS R131, [R124+0x18] ;  /* 0x000018007c837984 */ /* 0x000fe80000000800 */
[----:B------:R-:W-:Y:S01]  /*22e0*/  LDS R133, [R124+0x1c] ;  /* 0x00001c007c857984 */ /* 0x000fe20000000800 */
[----:B------:R-:W1:Y:S01]  /*22f0*/  S2UR UR7, SR_CgaCtaId ;  /* 0x00000000000779c3 */ /* 0x000e620000008800 */
[----:B------:R0:W-:Y:S02]  /*2300*/  MUFU.EX2 R138, R46 ;  /* 0x0000002e008a7308 */ /* 0x0001e40000000800 */
[----:B0-----:R-:W-:-:S04]  /*2310*/  FMUL.FTZ R48, R29, R109 ;  /* 0x0000006d1d307220 */ /* 0x001fc80000410000 */
[----:B------:R-:W-:Y:S02]  /*2320*/  FMUL.RZ R48, R48, 0.15915493667125701904 ;  /* 0x3e22f98330307820 */ /* 0x000fe4000040c000 */
[----:B------:R-:W-:Y:S01]  /*2330*/  MUFU.SIN R137, R50 ;  /* 0x0000003200897308 */ /* 0x000fe20000000400 */
[----:B------:R-:W-:-:S07]  /*2340*/  FMUL.FTZ R46, R29, R108 ;  /* 0x0000006c1d2e7220 */ /* 0x000fce0000410000 */
[----:B------:R-:W0:Y:S01]  /*2350*/  MUFU.COS R139, R50 ;  /* 0x00000032008b7308 */ /* 0x000e220000000000 */
[----:B------:R-:W-:Y:S01]  /*2360*/  UMOV UR6, 0x400 ;  /* 0x0000040000067882 */ /* 0x000fe20000000000 */
[C---:B------:R-:W-:Y:S02]  /*2370*/  ISETP.NE.AND P1, PT, R58.reuse, RZ, PT ;  /* 0x000000ff3a00720c */ /* 0x040fe40003f25270 */
[----:B------:R-:W-:-:S04]  /*2380*/  ISETP.NE.AND P2, PT, R58, 0x1f, PT ;  /* 0x0000001f3a00780c */ /* 0x000fc80003f45270 */
[----:B------:R-:W0:Y:S01]  /*2390*/  MUFU.COS R49, R54 ;  /* 0x0000003600317308 */ /* 0x000e220000000000 */
[----:B-1----:R-:W-:-:S07]  /*23a0*/  ULEA UR6, UR7, UR6, 0x18 ;  /* 0x0000000607067291 */ /* 0x002fce000f8ec0ff */
[----:B------:R-:W1:Y:S08]  /*23b0*/  MUFU.SIN R143, R54 ;  /* 0x00000036008f7308 */ /* 0x000e700000000400 */
[----:B------:R-:W-:Y:S01]  /*23c0*/  MUFU.SIN R145, R48 ;  /* 0x0000003000917308 */ /* 0x000fe20000000400 */
[----:B0-----:R-:W-:Y:S01]  /*23d0*/  FMUL.FTZ R50, R52, R139 ;  /* 0x0000008b34327220 */ /* 0x001fe20000410000 */
[----:B------:R-:W-:Y:S01]  /*23e0*/  BSSY.RECONVERGENT B0, `(.L_x_17867) ;  /* 0x0000034000007945 */ /* 0x000fe20003800200 */
[C---:B------:R-:W-:Y:S01]  /*23f0*/  FMUL.FTZ R132, R134.reuse, R49 ;  /* 0x0000003186847220 */ /* 0x040fe20000410000 */
[----:B-1----:R-:W-:Y:S01]  /*2400*/  FMUL.FTZ R134, R134, R143 ;  /* 0x0000008f86867220 */ /* 0x002fe20000410000 */
[----:B----4-:R0:W-:Y:S04]  /*2410*/  STS [R104+0x528], R47 ;  /* 0x0005282f68007388 */ /* 0x0101e80000000800 */
[----:B-----5:R1:W-:Y:S04]  /*2420*/  STS [R104+0x4a4], R135 ;  /* 0x0004a48768007388 */ /* 0x0203e80000000800 */
[----:B--2---:R-:W-:Y:S04]  /*2430*/  STS [R104+0x5ac], R19 ;  /* 0x0005ac1368007388 */ /* 0x004fe80000000800 */
[----:B---3--:R2:W-:Y:S04]  /*2440*/  STS [R104+0x630], R45 ;  /* 0x0006302d68007388 */ /* 0x0085e80000000800 */
        /* <DEDUP_REMOVED lines=14> */
[----:B-1----:R-:W0:Y:S01]  /*2530*/  MUFU.COS R135, R48 ;  /* 0x0000003000877308 */ /* 0x002e220000000000 */
[----:B------:R-:W-:-:S07]  /*2540*/  IADD3 R46, PT, PT, R161, UR4, RZ ;  /* 0x00000004a12e7c10 */ /* 0x000fce000fffe0ff */
[----:B--2---:R-:W1:Y:S01]  /*2550*/  MUFU.COS R45, R47 ;  /* 0x0000002f002d7308 */ /* 0x004e620000000000 */
[----:B------:R-:W-:-:S07]  /*2560*/  SEL R46, R46, R79, !P1 ;  /* 0x0000004f2e2e7207 */ /* 0x000fce0004800000 */
[----:B---3--:R-:W2:Y:S01]  /*2570*/  MUFU.SIN R17, R47 ;  /* 0x0000002f00117308 */ /* 0x008ea20000000400 */
[----:B------:R-:W-:Y:S01]  /*2580*/  FMUL.FTZ R51, R52, R137 ;  /* 0x0000008934337220 */ /* 0x000fe20000410000 */
[----:B------:R-:W-:Y:S01]  /*2590*/  LEA R46, R46, UR6, 0x3 ;  /* 0x000000062e2e7c11 */ /* 0x000fe2000f8e18ff */
[C---:B0-----:R-:W-:Y:S01]  /*25a0*/  FMUL.FTZ R135, R138.reuse, R135 ;  /* 0x000000878a877220 */ /* 0x041fe20000410000 */
[----:B------:R-:W-:-:S03]  /*25b0*/  FMUL.FTZ R138, R138, R145 ;  /* 0x000000918a8a7220 */ /* 0x000fc60000410000 */
[----:B------:R0:W-:Y:S01]  /*25c0*/  STS.64 [R46+0x14d0], R50 ;  /* 0x0014d0322e007388 */ /* 0x0001e20000000a00 */
[C---:B----4-:R-:W-:Y:S01]  /*25d0*/  FMUL.FTZ R136, R111.reuse, R136 ;  /* 0x000000886f887220 */ /* 0x050fe20000410000 */
[----:B-1----:R-:W-:Y:S01]  /*25e0*/  FMUL.FTZ R139, R140, R45 ;  /* 0x0000002d8c8b7220 */ /* 0x002fe20000410000 */
[----:B-----5:R-:W-:Y:S01]  /*25f0*/  FMUL.FTZ R137, R111, -R16 ;  /* 0x800000106f897220 */ /* 0x020fe20000410000 */
[C---:B------:R-:W-:Y:S01]  /*2600*/  FMUL.FTZ R141, R112.reuse, R141 ;  /* 0x0000008d708d7220 */ /* 0x040fe20000410000 */
[----:B------:R-:W-:Y:S01]  /*2610*/  FMUL.FTZ R142, R112, -R19 ;  /* 0x80000013708e7220 */ /* 0x000fe20000410000 */
[C---:B------:R-:W-:Y:S01]  /*2620*/  FMUL.FTZ R143, R113.reuse, R18 ;  /* 0x00000012718f7220 */ /* 0x040fe20000410000 */
[----:B------:R-:W-:Y:S01]  /*2630*/  FMUL.FTZ R144, R113, -R144 ;  /* 0x8000009071907220 */ /* 0x000fe20000410000 */
[----:B--2---:R-:W-:Y:S01]  /*2640*/  FMUL.FTZ R140, R140, R17 ;  /* 0x000000118c8c7220 */ /* 0x004fe20000410000 */
[C---:B------:R-:W-:Y:S01]  /*2650*/  FMUL.FTZ R145, R121.reuse, R44 ;  /* 0x0000002c79917220 */ /* 0x040fe20000410000 */
        /* <DEDUP_REMOVED lines=11> */
.L_x_17868:
[----:B------:R0:W1:Y:S02]  /*2710*/  LDS.64 R48, [R77+UR5+0x24d8] ;  /* 0x0024d8054d307984 */ /* 0x0000640008000a00 */
.L_x_17869:
[----:B------:R-:W-:Y:S05]  /*2720*/  BSYNC.RECONVERGENT B0 ;  /* 0x0000000000007941 */ /* 0x000fea0003800200 */
.L_x_17867:
        /* <DEDUP_REMOVED lines=113> */
[-C--:B------:R-:W-:Y:S01]  /*2e40*/  FFMA.FTZ R163, R135, R18.reuse, R158 ;  /* 0x0000001287a37223 */ /* 0x080fe2000001009e */
[----:B------:R-:W-:-:S04]  /*2e50*/  FMUL.FTZ R158, R138, R18 ;  /* 0x000000128a9e7220 */ /* 0x000fc80000410000 */
[C---:B------:R-:W-:Y:S01]  /*2e60*/  FFMA.FTZ R165, R135.reuse, R155, -R158 ;  /* 0x0000009b87a57223 */ /* 0x040fe2000001089e */
[-C--:B------:R-:W-:Y:S01]  /*2e70*/  FFMA.FTZ R158, R135, R156.reuse, R167 ;  /* 0x0000009c879e7223 */ /* 0x080fe200000100a7 */
[----:B------:R-:W-:-:S03]  /*2e80*/  FMUL.FTZ R156, R138, R156 ;  /* 0x0000009c8a9c7220 */ /* 0x000fc60000410000 */
[----:B------:R-:W-:Y:S01]  /*2e90*/  FADD.FTZ R167, R141, R158 ;  /* 0x0000009e8da77221 */ /* 0x000fe20000010000 */
[-C--:B0-----:R-:W-:Y:S01]  /*2ea0*/  FMUL.FTZ R55, R47, R54.reuse ;  /* 0x000000362f377220 */ /* 0x081fe20000410000 */
[----:B------:R-:W-:Y:S01]  /*2eb0*/  FMUL.FTZ R18, R52, R54 ;  /* 0x0000003634127220 */ /* 0x000fe20000410000 */
[----:B------:R-:W-:Y:S01]  /*2ec0*/  FFMA.FTZ R155, R135, R157, -R156 ;  /* 0x0000009d879b7223 */ /* 0x000fe2000001089c */
[----:B------:R-:W-:Y:S01]  /*2ed0*/  FMUL.FTZ R164, R134, R167 ;  /* 0x000000a786a47220 */ /* 0x000fe20000410000 */
[-C--:B-1----:R-:W-:Y:S01]  /*2ee0*/  FFMA.FTZ R55, R52, R19.reuse, R55 ;  /* 0x0000001334377223 */ /* 0x082fe20000010037 */
[C---:B------:R-:W-:Y:S01]  /*2ef0*/  FFMA.FTZ R54, R47.reuse, R19, -R18 ;  /* 0x000000132f367223 */ /* 0x040fe20000010812 */
[----:B------:R-:W-:Y:S01]  /*2f00*/  FADD.FTZ R169, R142, R155 ;  /* 0x0000009b8ea97221 */ /* 0x000fe20000010000 */
[----:B------:R-:W-:Y:S01]  /*2f10*/  FMUL.FTZ R155, R134, R165 ;  /* 0x000000a5869b7220 */ /* 0x000fe20000410000 */
[-C--:B--2---:R-:W-:Y:S01]  /*2f20*/  FMUL.FTZ R19, R47, R17.reuse ;  /* 0x000000112f137220 */ /* 0x084fe20000410000 */
[----:B------:R-:W-:Y:S01]  /*2f30*/  @P2 FADD.FTZ R46, R46, R55 ;  /* 0x000000372e2e2221 */ /* 0x000fe20000010000 */
[C---:B------:R-:W-:Y:S01]  /*2f40*/  FMUL.FTZ R18, R52.reuse, R17 ;  /* 0x0000001134127220 */ /* 0x040fe20000410000 */
[----:B------:R-:W-:Y:S01]  /*2f50*/  @P2 FADD.FTZ R53, R53, R54 ;  /* 0x0000003635352221 */ /* 0x000fe20000010000 */
[-C--:B---3--:R-:W-:Y:S01]  /*2f60*/  @P2 FFMA.FTZ R52, R52, R16.reuse, R19 ;  /* 0x0000001034342223 */ /* 0x088fe20000010013 */
[----:B------:R-:W-:Y:S01]  /*2f70*/  FMUL.FTZ R162, R134, R169 ;  /* 0x000000a986a27220 */ /* 0x000fe20000410000 */
[----:B------:R-:W0:Y:S01]  /*2f80*/  SHFL.UP PT, R157, R46, 0x10, RZ ;  /* 0x060000002e9d7989 */ /* 0x000e2200000e00ff */
[----:B------:R-:W-:Y:S01]  /*2f90*/  @P2 FFMA.FTZ R47, R47, R16, -R18 ;  /* 0x000000102f2f2223 */ /* 0x000fe20000010812 */
[----:B------:R-:W-:Y:S01]  /*2fa0*/  ISETP.GE.AND P2, PT, R78, UR8, PT ;  /* 0x000000084e007c0c */ /* 0x000fe2000bf46270 */
[-C--:B------:R-:W-:Y:S01]  /*2fb0*/  FMUL.FTZ R158, R134, R163.reuse ;  /* 0x000000a3869e7220 */ /* 0x080fe20000410000 */
[----:B------:R-:W1:Y:S01]  /*2fc0*/  SHFL.UP PT, R55, R52, 0x10, RZ ;  /* 0x0600000034377989 */ /* 0x000e6200000e00ff */
[C---:B------:R-:W-:Y:S01]  /*2fd0*/  FFMA.FTZ R155, R132.reuse, R163, R155 ;  /* 0x000000a3849b7223 */ /* 0x040fe2000001009b */
[----:B------:R-:W-:Y:S01]  /*2fe0*/  FFMA.FTZ R167, R132, R167, R162 ;  /* 0x000000a784a77223 */ /* 0x000fe200000100a2 */
[----:B------:R-:W-:Y:S01]  /*2ff0*/  ISETP.NE.OR P2, PT, R58, RZ, P2 ;  /* 0x000000ff3a00720c */ /* 0x000fe20001745670 */
[----:B------:R-:W2:Y:S01]  /*3000*/  SHFL.UP PT, R156, R53, 0x10, RZ ;  /* 0x06000000359c7989 */ /* 0x000ea200000e00ff */
[----:B------:R-:W-:Y:S01]  /*3010*/  FFMA.FTZ R164, R132, R169, -R164 ;  /* 0x000000a984a47223 */ /* 0x000fe200000108a4 */
[----:B------:R-:W-:-:S02]  /*3020*/  HFMA2 R16, -RZ, RZ, 1.875, 0 ;  /* 0x3f800000ff107431 */ /* 0x000fc400000001ff */
[----:B------:R-:W-:Y:S01]  /*3030*/  FFMA.FTZ R158, R132, R165, -R158 ;  /* 0x000000a5849e7223 */ /* 0x000fe2000001089e */
[----:B------:R-:W3:Y:S01]  /*3040*/  SHFL.UP PT, R54, R47, 0x10, RZ ;  /* 0x060000002f367989 */ /* 0x000ee200000e00ff */
[----:B------:R-:W-:Y:S02]  /*3050*/  CS2R R18, SRZ ;  /* 0x0000000000127805 */ /* 0x000fe4000001ff00 */
[----:B------:R-:W-:Y:S01]  /*3060*/  MOV R17, RZ ;  /* 0x000000ff00117202 */ /* 0x000fe20000000f00 */
[----:B------:R1:W4:Y:S05]  /*3070*/  SHFL.DOWN PT, R165, R155, 0x1, 0x1f ;  /* 0x08201f009ba57f89 */ /* 0x00032a00000e0000 */
[----:B------:R-:W4:Y:S01]  /*3080*/  @!P2 LDS.128 R16, [UR7+0x25d0] ;  /* 0x0025d007ff10a984 */ /* 0x000f220008000c00 */
[----:B------:R-:W-:Y:S01]  /*3090*/  ISETP.GT.U32.AND P2, PT, R159, 0x1d, PT ;  /* 0x0000001d9f00780c */ /* 0x000fe20003f44070 */
[CC--:B0-----:R-:W-:Y:S01]  /*30a0*/  FMUL.FTZ R162, R52.reuse, R157.reuse ;  /* 0x0000009d34a27220 */ /* 0x0c1fe20000410000 */
[C---:B------:R-:W-:Y:S01]  /*30b0*/  FMUL.FTZ R163, R47.reuse, R157 ;  /* 0x0000009d2fa37220 */ /* 0x040fe20000410000 */
        /* <DEDUP_REMOVED lines=10> */
[----:B------:R0:W1:Y:S01]  /*3160*/  SHFL.DOWN PT, R164, R158, 0x1, 0x1f ;  /* 0x08201f009ea47f89 */ /* 0x00006200000e0000 */
[----:B------:R-:W-:-:S03]  /*3170*/  ISETP.GT.U32.AND P3, PT, R159, 0x1b, PT ;  /* 0x0000001b9f00780c */ /* 0x000fc60003f64070 */
[----:B------:R0:W2:Y:S04]  /*3180*/  SHFL.DOWN PT, R166, R157, 0x1, 0x1f ;  /* 0x08201f009da67f89 */ /* 0x0000a800000e0000 */
[----:B------:R0:W3:Y:S04]  /*3190*/  SHFL.DOWN PT, R55, R156, 0x1, 0x1f ;  /* 0x08201f009c377f89 */ /* 0x0000e800000e0000 */
[----:B------:R-:W0:Y:S04]  /*31a0*/  SHFL.UP PT, R47, R47, 0x1, RZ ;  /* 0x042000002f2f7989 */ /* 0x000e2800000e00ff */
[----:B------:R-:W0:Y:S04]  /*31b0*/  SHFL.UP PT, R52, R52, 0x1, RZ ;  /* 0x0420000034347989 */ /* 0x000e2800000e00ff */
[----:B------:R-:W0:Y:S04]  /*31c0*/  SHFL.UP PT, R53, R53, 0x1, RZ ;  /* 0x0420000035357989 */ /* 0x000e2800000e00ff */
[----:B------:R-:W0:Y:S04]  /*31d0*/  SHFL.UP PT, R46, R46, 0x1, RZ ;  /* 0x042000002e2e7989 */ /* 0x000e2800000e00ff */
[----:B----4-:R4:W0:Y:S04]  /*31e0*/  SHFL.IDX PT, R162, R44, RZ, 0x1f ;  /* 0x00001fff2ca27589 */ /* 0x01082800000e0000 */
[----:B------:R4:W0:Y:S01]  /*31f0*/  SHFL.IDX PT, R163, R45, RZ, 0x1f ;  /* 0x00001fff2da37589 */ /* 0x00082200000e0000 */
[----:B-123--:R-:W-:Y:S05]  /*3200*/  @!P6 BRA `(.L_x_17871) ;  /* 0x000000000028e947 */ /* 0x00efea0003800000 */
[CC--:B------:R-:W-:Y:S01]  /*3210*/  FMUL.FTZ R54, R158.reuse, R55.reuse ;  /* 0x000000379e367220 */ /* 0x0c0fe20000410000 */
[C---:B------:R-:W-:Y:S01]  /*3220*/  FMUL.FTZ R55, R155.reuse, R55 ;  /* 0x000000379b377220 */ /* 0x040fe20000410000 */
[CC--:B----4-:R-:W-:Y:S01]  /*3230*/  FMUL.FTZ R44, R158.reuse, R164.reuse ;  /* 0x000000a49e2c7220 */ /* 0x0d0fe20000410000 */
[C---:B------:R-:W-:Y:S01]  /*3240*/  FMUL.FTZ R45, R155.reuse, R164 ;  /* 0x000000a49b2d7220 */ /* 0x040fe20000410000 */
[-C--:B------:R-:W-:Y:S01]  /*3250*/  FFMA.FTZ R54, R155, R166.reuse, -R54 ;  /* 0x000000a69b367223 */ /* 0x080fe20000010836 */
[----:B------:R-:W-:Y:S01]  /*3260*/  FFMA.FTZ R55, R158, R166, R55 ;  /* 0x000000a69e377223 */ /* 0x000fe20000010037 */
[C---:B------:R-:W-:Y:S01]  /*3270*/  FFMA.FTZ R155, R165.reuse, R155, -R44 ;  /* 0x0000009ba59b7223 */ /* 0x040fe2000001082c */
[----:B0-----:R-:W-:Y:S01]  /*3280*/  FFMA.FTZ R158, R165, R158, R45 ;  /* 0x0000009ea59e7223 */ /* 0x001fe2000001002d */
[----:B------:R-:W-:Y:S01]  /*3290*/  FADD.FTZ R157, R157, R54 ;  /* 0x000000369d9d7221 */ /* 0x000fe20000010000 */
[----:B------:R-:W-:-:S07]  /*32a0*/  FADD.FTZ R156, R156, R55 ;  /* 0x000000379c9c7221 */ /* 0x000fce0000010000 */
.L_x_17871:
[----:B------:R-:W-:Y:S05]  /*32b0*/  BSYNC.RECONVERGENT B0 ;  /* 0x0000000000007941 */ /* 0x000fea0003800200 */
.L_x_17870:
[----:B------:R1:W2:Y:S01]  /*32c0*/  SHFL.DOWN PT, R165, R155, 0x2, 0x1f ;  /* 0x08401f009ba57f89 */ /* 0x0002a200000e0000 */
[----:B------:R-:W-:Y:S03]  /*32d0*/  BSSY.RECONVERGENT B0, `(.L_x_17872) ;  /* 0x000000f000007945 */ /* 0x000fe60003800200 */
[----:B----4-:R1:W3:Y:S04]  /*32e0*/  SHFL.DOWN PT, R45, R158, 0x2, 0x1f ;  /* 0x08401f009e2d7f89 */ /* 0x0102e800000e0000 */
[----:B------:R1:W4:Y:S04]  /*32f0*/  SHFL.DOWN PT, R164, R157, 0x2, 0x1f ;  /* 0x08401f009da47f89 */ /* 0x00032800000e0000 */
[----:B------:R1:W0:Y:S01]  /*3300*/  SHFL.DOWN PT, R55, R156, 0x2, 0x1f ;  /* 0x08401f009c377f89 */ /* 0x00022200000e0000 */
        /* <DEDUP_REMOVED lines=11> */
.L_x_17873:
[----:B------:R-:W-:Y:S05]  /*33c0*/  BSYNC.RECONVERGENT B0 ;  /* 0x0000000000007941 */ /* 0x000fea0003800200 */
.L_x_17872:
        /* <DEDUP_REMOVED lines=16> */
.L_x_17875:
[----:B------:R-:W-:Y:S05]  /*34d0*/  BSYNC.RECONVERGENT B0 ;  /* 0x0000000000007941 */ /* 0x000fea0003800200 */
.L_x_17874:
[----:B-1----:R1:W1:Y:S01]  /*34e0*/  SHFL.DOWN PT, R165, R155, 0x8, 0x1f ;  /* 0x09001f009ba57f89 */ /* 0x00226200000e0000 */
[----:B------:R-:W-:Y:S01]  /*34f0*/  BSSY.RECONVERGENT B0, `(.L_x_17876) ;  /* 0x0000010000007945 */ /* 0x000fe20003800200 */
[----:B------:R-:W-:Y:S02]  /*3500*/  FMUL.FTZ R44, R52, R163 ;  /* 0x000000a3342c7220 */ /* 0x000fe40000410000 */
[----:B---3--:R3:W1:Y:S04]  /*3510*/  SHFL.DOWN PT, R45, R158, 0x8, 0x1f ;  /* 0x09001f009e2d7f89 */ /* 0x00866800000e0000 */
[----:B------:R3:W1:Y:S04]  /*3520*/  SHFL.DOWN PT, R166, R157, 0x8, 0x1f ;  /* 0x09001f009da67f89 */ /* 0x00066800000e0000 */
[----:B0-----:R3:W0:Y:S01]  /*3530*/  SHFL.DOWN PT, R55, R156, 0x8, 0x1f ;  /* 0x09001f009c377f89 */ /* 0x00162200000e0000 */
[----:B------:R-:W-:Y:S05]  /*3540*/  @P4 BRA `(.L_x_17877) ;  /* 0x0000000000284947 */ /* 0x000fea0003800000 */
[CC--:B0---4-:R-:W-:Y:S01]  /*3550*/  FMUL.FTZ R164, R158.reuse, R55.reuse ;  /* 0x000000379ea47220 */ /* 0x0d1fe20000410000 */
[C---:B------:R-:W-:Y:S01]  /*3560*/  FMUL.FTZ R55, R155.reuse, R55 ;  /* 0x000000379b377220 */ /* 0x040fe20000410000 */
[CC--:B-1----:R-:W-:Y:S01]  /*3570*/  FMUL.FTZ R54, R158.reuse, R45.reuse ;  /* 0x0000002d9e367220 */ /* 0x0c2fe20000410000 */
[C---:B------:R-:W-:Y:S01]  /*3580*/  FMUL.FTZ R45, R155.reuse, R45 ;  /* 0x0000002d9b2d7220 */ /* 0x040fe20000410000 */
[CC--:B------:R-:W-:Y:S01]  /*3590*/  FFMA.FTZ R164, R155.reuse, R166.reuse, -R164 ;  /* 0x000000a69ba47223 */ /* 0x0c0fe200000108a4 */
[C---:B------:R-:W-:Y:S01]  /*35a0*/  FFMA.FTZ R55, R158.reuse, R166, R55 ;  /* 0x000000a69e377223 */ /* 0x040fe20000010037 */
[-C--:B--2---:R-:W-:Y:S01]  /*35b0*/  FFMA.FTZ R155, R155, R165.reuse, -R54 ;  /* 0x000000a59b9b7223 */ /* 0x084fe20000010836 */
[----:B---3--:R-:W-:Y:S01]  /*35c0*/  FFMA.FTZ R158, R158, R165, R45 ;  /* 0x000000a59e9e7223 */ /* 0x008fe2000001002d */
[----:B------:R-:W-:Y:S01]  /*35d0*/  FADD.FTZ R157, R157, R164 ;  /* 0x000000a49d9d7221 */ /* 0x000fe20000010000 */
[----:B------:R-:W-:-:S07]  /*35e0*/  FADD.FTZ R156, R156, R55 ;  /* 0x000000379c9c7221 */ /* 0x000fce0000010000 */
.L_x_17877:
[----:B------:R-:W-:Y:S05]  /*35f0*/  BSYNC.RECONVERGENT B0 ;  /* 0x0000000000007941 */ /* 0x000fea0003800200 */
.L_x_17876:
[----:B------:R2:W2:Y:S01]  /*3600*/  SHFL.DOWN PT, R167, R155, 0x10, 0x1f ;  /* 0x0a001f009ba77f89 */ /* 0x0004a200000e0000 */
[----:B------:R-:W-:Y:S01]  /*3610*/  BSSY.RECONVERGENT B0, `(.L_x_17878) ;  /* 0x0000010000007945 */ /* 0x000fe20003800200 */
[----:B-1----:R-:W-:Y:S02]  /*3620*/  FMUL.FTZ R45, R47, R163 ;  /* 0x000000a32f2d7220 */ /* 0x002fe40000410000 */
[----:B0-----:R0:W1:Y:S04]  /*3630*/  SHFL.DOWN PT, R55, R158, 0x10, 0x1f ;  /* 0x0a001f009e377f89 */ /* 0x00106800000e0000 */
[----:B------:R0:W0:Y:S04]  /*3640*/  SHFL.DOWN PT, R166, R157, 0x10, 0x1f ;  /* 0x0a001f009da67f89 */ /* 0x00002800000e0000 */
[----:B------:R0:W0:Y:S01]  /*3650*/  SHFL.DOWN PT, R165, R156, 0x10, 0x1f ;  /* 0x0a001f009ca57f89 */ /* 0x00002200000e0000 */
        /* <DEDUP_REMOVED lines=11> */
.L_x_17879:
[----:B------:R-:W-:Y:S05]  /*3710*/  BSYNC.RECONVERGENT B0 ;  /* 0x0000000000007941 */ /* 0x000fea0003800200 */
.L_x_17878:
[----:B0-----:R-:W-:Y:S01]  /*3720*/  SHFL.IDX PT, R165, R19, RZ, 0x1f ;  /* 0x00001fff13a57589 */ /* 0x001fe200000e0000 */
[-C--:B------:R-:W-:Y:S01]  /*3730*/  FFMA.FTZ R44, R47, R162.reuse, -R44 ;  /* 0x000000a22f2c7223 */ /* 0x080fe2000001082c */
[----:B------:R-:W-:Y:S01]  /*3740*/  FFMA.FTZ R45, R52, R162, R45 ;  /* 0x000000a2342d7223 */ /* 0x000fe2000001002d */
[----:B------:R-:W-:Y:S01]  /*3750*/  ISETP.NE.AND P2, PT, R58, 0x1f, PT ;  /* 0x0000001f3a00780c */ /* 0x000fe20003f45270 */
[----:B------:R-:W0:Y:S01]  /*3760*/  SHFL.DOWN PT, R168, R158, 0x1, 0x1f ;  /* 0x08201f009ea87f89 */ /* 0x000e2200000e0000 */
[----:B------:R-:W-:Y:S01]  /*3770*/  @P1 FADD.FTZ R162, R53, R44 ;  /* 0x0000002c35a21221 */ /* 0x000fe20000010000 */
[----:B------:R-:W-:-:S04]  /*3780*/  IMAD.WIDE.U32 R52, R34, UR4, R30 ;  /* 0x0000000422347c25 */ /* 0x000fc8000f8e001e */
[----:B------:R-:W-:Y:S01]  /*3790*/  @P1 FADD.FTZ R163, R46, R45 ;  /* 0x0000002d2ea31221 */ /* 0x000fe20000010000 */
[----:B------:R-:W5:Y:S01]  /*37a0*/  SHFL.DOWN PT, R166, R155, 0x1, 0x1f ;  /* 0x08201f009ba67f89 */ /* 0x000f6200000e0000 */
[----:B------:R-:W-:Y:S01]  /*37b0*/  BSSY.RECONVERGENT B0, `(.L_x_17880) ;  /* 0x00000ab000007945 */ /* 0x000fe20003800200 */
[----:B------:R-:W-:Y:S01]  /*37c0*/  IMAD R45, R35, UR4, R53 ;  /* 0x00000004232d7c24 */ /* 0x000fe2000f8e0235 */
[C---:B------:R-:W-:Y:S01]  /*37d0*/  LEA R44, P1, R52.reuse, R59, 0x2 ;  /* 0x0000003b342c7211 */ /* 0x040fe200078210ff */
[----:B----4-:R-:W4:Y:S01]  /*37e0*/  SHFL.IDX PT, R164, R18, RZ, 0x1f ;  /* 0x00001fff12a47589 */ /* 0x010f2200000e0000 */
[CC--:B------:R-:W-:Y:S01]  /*37f0*/  FMUL.FTZ R53, R51.reuse, R162.reuse ;  /* 0x000000a233357220 */ /* 0x0c0fe20000410000 */
[----:B------:R-:W-:Y:S01]  /*3800*/  FMUL.FTZ R51, R51, R163 ;  /* 0x000000a333337220 */ /* 0x000fe20000410000 */
[----:B------:R-:W-:Y:S01]  /*3810*/  LEA.HI.X R45, R52, R61, R45, 0x2, P1 ;  /* 0x0000003d342d7211 */ /* 0x000fe200008f142d */
[----:B--2---:R-:W2:Y:S01]  /*3820*/  SHFL.DOWN PT, R167, R157, 0x1, 0x1f ;  /* 0x08201f009da77f89 */ /* 0x004ea200000e0000 */
        /* <DEDUP_REMOVED lines=8> */
[----:B------:R-:W-:Y:S01]  /*38b0*/  LEA R46, P3, R54, R63, 0x2 ;  /* 0x0000003f362e7211 */ /* 0x000fe200078610ff */
[----:B------:R-:W-:Y:S01]  /*38c0*/  FMUL.FTZ R52, R134, R147 ;  /* 0x0000009386347220 */ /* 0x000fe20000410000 */
[----:B------:R-:W-:Y:S01]  /*38d0*/  ISETP.NE.AND P1, PT, R58, RZ, PT ;  /* 0x000000ff3a00720c */ /* 0x000fe20003f25270 */
[----:B0-----:R-:W-:Y:S01]  /*38e0*/  @P2 FMUL.FTZ R51, R168, R165 ;  /* 0x000000a5a8332220 */ /* 0x001fe20000410000 */
[----:B------:R-:W0:Y:S01]  /*38f0*/  SHFL.IDX PT, R155, R155, RZ, 0x1f ;  /* 0x00001fff9b9b7589 */ /* 0x000e2200000e0000 */
[----:B------:R-:W-:Y:S01]  /*3900*/  LEA.HI.X R47, R54, R67, R47, 0x2, P3 ;  /* 0x00000043362f7211 */ /* 0x000fe200018f142f */
[----:B-----5:R-:W-:-:S02]  /*3910*/  @P2 FMUL.FTZ R53, R166, R165 ;  /* 0x000000a5a6352220 */ /* 0x020fc40000410000 */
[----:B------:R-:W5:Y:S01]  /*3920*/  SHFL.IDX PT, R157, R157, RZ, 0x1f ;  /* 0x00001fff9d9d7589 */ /* 0x000f6200000e0000 */
[-C--:B----4-:R-:W-:Y:S01]  /*3930*/  @P2 FFMA.FTZ R50, R166, R164.reuse, -R51 ;  /* 0x000000a4a6322223 */ /* 0x090fe20000010833 */
[----:B------:R-:W-:Y:S01]  /*3940*/  @P2 FFMA.FTZ R53, R168, R164, R53 ;  /* 0x000000a4a8352223 */ /* 0x000fe20000010035 */
[----:B------:R-:W-:Y:S01]  /*3950*/  FMUL.FTZ R51, R134, R151 ;  /* 0x0000009786337220 */ /* 0x000fe20000410000 */
[----:B------:R-:W4:Y:S01]  /*3960*/  SHFL.IDX PT, R156, R156, RZ, 0x1f ;  /* 0x00001fff9c9c7589 */ /* 0x000f2200000e0000 */
[----:B--2---:R-:W-:Y:S02]  /*3970*/  @P2 FADD.FTZ R164, R167, R50 ;  /* 0x00000032a7a42221 */ /* 0x004fe40000010000 */
[C---:B------:R-:W-:Y:S01]  /*3980*/  FFMA.FTZ R50, R132.reuse, R147, -R51 ;  /* 0x0000009384327223 */ /* 0x040fe20000010833 */
[----:B------:R-:W-:Y:S01]  /*3990*/  FFMA.FTZ R51, R132, R151, R52 ;  /* 0x0000009784337223 */ /* 0x000fe20000010034 */
[----:B-1----:R-:W-:Y:S01]  /*39a0*/  @P2 FADD.FTZ R165, R170, R53 ;  /* 0x00000035aaa52221 */ /* 0x002fe20000010000 */
[-C--:B------:R-:W-:Y:S01]  /*39b0*/  FMUL.FTZ R52, R164, R49.reuse ;  /* 0x00000031a4347220 */ /* 0x080fe20000410000 */
[C---:B------:R-:W-:Y:S01]  /*39c0*/  FFMA.FTZ R152, R5.reuse, R152, R50 ;  /* 0x0000009805987223 */ /* 0x040fe20000010032 */
[----:B------:R-:W-:Y:S01]  /*39d0*/  FFMA.FTZ R51, R5, R148, R51 ;  /* 0x0000009405337223 */ /* 0x000fe20000010033 */
[C---:B------:R-:W-:Y:S01]  /*39e0*/  FMUL.FTZ R53, R165.reuse, R49 ;  /* 0x00000031a5357220 */ /* 0x040fe20000410000 */
[----:B------:R-:W-:Y:S01]  /*39f0*/  FFMA.FTZ R165, R165, R48, -R52 ;  /* 0x00000030a5a57223 */ /* 0x000fe20000010834 */
[----:B------:R-:W-:-:S02]  /*3a00*/  FMUL.FTZ R50, R138, R152 ;  /* 0x000000988a327220 */ /* 0x000fc40000410000 */
[----:B------:R-:W-:Y:S01]  /*3a10*/  FFMA.FTZ R164, R164, R48, R53 ;  /* 0x00000030a4a47223 */ /* 0x000fe20000010035 */
[-C--:B------:R-:W-:Y:S01]  /*3a20*/  FMUL.FTZ R48, R138, R51.reuse ;  /* 0x000000338a307220 */ /* 0x080fe20000410000 */
[----:B------:R-:W-:Y:S01]  /*3a30*/  FADD.FTZ R146, R146, R165 ;  /* 0x000000a592927221 */ /* 0x000fe20000010000 */
[----:B------:R-:W-:Y:S01]  /*3a40*/  FFMA.FTZ R50, R135, R51, R50 ;  /* 0x0000003387327223 */ /* 0x000fe20000010032 */
[----:B------:R-:W-:Y:S01]  /*3a50*/  FADD.FTZ R145, R145, R164 ;  /* 0x000000a491917221 */ /* 0x000fe20000010000 */
[----:B------:R-:W-:Y:S01]  /*3a60*/  FFMA.FTZ R49, R135, R152, -R48 ;  /* 0x0000009887317223 */ /* 0x000fe20000010830 */
[-C--:B------:R-:W-:Y:S01]  /*3a70*/  FMUL.FTZ R48, R140, R146.reuse ;  /* 0x000000928c307220 */ /* 0x080fe20000410000 */
[----:B------:R-:W-:Y:S01]  /*3a80*/  FFMA.FTZ R165, R6, R153, R50 ;  /* 0x0000009906a57223 */ /* 0x000fe20000010032 */
[----:B------:R-:W-:Y:S01]  /*3a90*/  FMUL.FTZ R52, R140, R145 ;  /* 0x000000918c347220 */ /* 0x000fe20000410000 */
[----:B------:R-:W-:Y:S01]  /*3aa0*/  FFMA.FTZ R163, R6, R149, R49 ;  /* 0x0000009506a37223 */ /* 0x000fe20000010031 */
        /* <DEDUP_REMOVED lines=9> */
[----:B------:R-:W-:Y:S01]  /*3b40*/  FMUL.FTZ R52, R138, R144 ;  /* 0x000000908a347220 */ /* 0x000fe20000410000 */
[----:B------:R-:W-:Y:S01]  /*3b50*/  FFMA.FTZ R167, R7, R150, R139 ;  /* 0x0000009607a77223 */ /* 0x000fe2000001008b */
[C---:B------:R-:W-:Y:S01]  /*3b60*/  FFMA.FTZ R49, R135.reuse, R144, -R49 ;  /* 0x0000009087317223 */ /* 0x040fe20000010831 */
[----:B------:R-:W-:Y:S01]  /*3b70*/  FMUL.FTZ R148, R144, R109 ;  /* 0x0000006d90947220 */ /* 0x000fe20000410000 */
[----:B------:R-:W-:Y:S01]  /*3b80*/  FFMA.FTZ R54, R135, R48, R52 ;  /* 0x0000003087367223 */ /* 0x000fe20000010034 */
[----:B---3--:R-:W-:Y:S01]  /*3b90*/  FMUL.FTZ R52, R158, R19 ;  /* 0x000000139e347220 */ /* 0x008fe20000410000 */
[----:B------:R-:W-:Y:S01]  /*3ba0*/  FADD.FTZ R49, R142, R49 ;  /* 0x000000318e317221 */ /* 0x000fe20000010000 */
[----:B------:R-:W-:Y:S01]  /*3bb0*/  FMUL.FTZ R142, R48, R109 ;  /* 0x0000006d308e7220 */ /* 0x000fe20000410000 */
[----:B------:R-:W-:Y:S01]  /*3bc0*/  FADD.FTZ R141, R141, R54 ;  /* 0x000000368d8d7221 */ /* 0x000fe20000010000 */
[CC--:B0-----:R-:W-:Y:S01]  /*3bd0*/  FFMA.FTZ R52, R155.reuse, R18.reuse, -R52 ;  /* 0x000000129b347223 */ /* 0x0c1fe20000010834 */
[----:B------:R-:W-:Y:S01]  /*3be0*/  FMUL.FTZ R53, R134, R49 ;  /* 0x0000003186357220 */ /* 0x000fe20000410000 */
[----:B------:R-:W-:Y:S01]  /*3bf0*/  FMUL.FTZ R54, R158, R18 ;  /* 0x000000129e367220 */ /* 0x000fe20000410000 */
[----:B------:R-:W-:Y:S01]  /*3c00*/  FMUL.FTZ R134, R134, R141 ;  /* 0x0000008d86867220 */ /* 0x000fe20000410000 */
[C---:B------:R-:W-:Y:S01]  /*3c10*/  FMUL.FTZ R18, R158.reuse, R17 ;  /* 0x000000119e127220 */ /* 0x040fe20000410000 */
[-C--:B------:R-:W-:Y:S01]  /*3c20*/  FMUL.FTZ R158, R158, R16.reuse ;  /* 0x000000109e9e7220 */ /* 0x080fe20000410000 */
[C---:B------:R-:W-:Y:S01]  /*3c30*/  FFMA.FTZ R19, R155.reuse, R19, R54 ;  /* 0x000000139b137223 */ /* 0x040fe20000010036 */
[C---:B------:R-:W-:Y:S01]  /*3c40*/  FFMA.FTZ R134, R132.reuse, R49, -R134 ;  /* 0x0000003184867223 */ /* 0x040fe20000010886 */
[----:B------:R-:W-:Y:S01]  /*3c50*/  FFMA.FTZ R16, R155, R16, -R18 ;  /* 0x000000109b107223 */ /* 0x000fe20000010812 */
[----:B-----5:R-:W-:Y:S01]  /*3c60*/  FADD.FTZ R18, R157, R52 ;  /* 0x000000349d127221 */ /* 0x020fe20000010000 */
[----:B------:R-:W-:Y:S01]  /*3c70*/  FFMA.FTZ R157, R7, R154, R50 ;  /* 0x0000009a079d7223 */ /* 0x000fe20000010032 */
[----:B------:R-:W-:Y:S01]  /*3c80*/  FFMA.FTZ R53, R132, R141, R53 ;  /* 0x0000008d84357223 */ /* 0x000fe20000010035 */
[----:B------:R-:W-:Y:S01]  /*3c90*/  FADD.FTZ R154, R137, R134 ;  /* 0x00000086899a7221 */ /* 0x000fe20000010000 */
[----:B------:R-:W-:Y:S01]  /*3ca0*/  FFMA.FTZ R17, R155, R17, R158 ;  /* 0x000000119b117223 */ /* 0x000fe2000001009e */
[----:B----4-:R-:W-:Y:S01]  /*3cb0*/  FADD.FTZ R19, R156, R19 ;  /* 0x000000139c137221 */ /* 0x010fe20000010000 */
[----:B------:R-:W-:Y:S01]  /*3cc0*/  FADD.FTZ R136, R136, R53 ;  /* 0x0000003588887221 */ /* 0x000fe20000010000 */
[----:B------:R-:W-:Y:S01]  /*3cd0*/  FFMA.FTZ R53, -R118, R126, R151 ;  /* 0x0000007e76357223 */ /* 0x000fe20000010197 */
[----:B------:R-:W-:Y:S01]  /*3ce0*/  FMUL.FTZ R55, R154, R107 ;  /* 0x0000006b9a377220 */ /* 0x000fe20000410000 */
[----:B------:R-:W-:Y:S01]  /*3cf0*/  FFMA.FTZ R50, R118, -R125, R147 ;  /* 0x8000007d76327223 */ /* 0x000fe20000010093 */
[----:B------:R0:W-:Y:S01]  /*3d00*/  @!P1 STS.128 [UR7+0x25d0], R16 ;  /* 0x0025d010ff009988 */ /* 0x0001e20008000c07 */
[----:B------:R-:W-:Y:S01]  /*3d10*/  FFMA.FTZ R132, -R117, R128, R51 ;  /* 0x0000008075847223 */ /* 0x000fe20000010133 */
[-C--:B------:R-:W-:Y:S01]  /*3d20*/  FMUL.FTZ R137, R49, R110.reuse ;  /* 0x0000006e31897220 */ /* 0x080fe20000410000 */
[----:B------:R-:W-:Y:S01]  /*3d30*/  FFMA.FTZ R52, R117, -R127, R152 ;  /* 0x8000007f75347223 */ /* 0x000fe20000010098 */
[----:B------:R-:W-:Y:S01]  /*3d40*/  FMUL.FTZ R135, R141, R110 ;  /* 0x0000006e8d877220 */ /* 0x000fe20000410000 */
[----:B------:R-:W-:Y:S01]  /*3d50*/  FMUL.FTZ R54, R4, R55 ;  /* 0x0000003704367220 */ /* 0x000fe20000410000 */
[CC--:B------:R-:W-:Y:S01]  /*3d60*/  FMUL.FTZ R139, R132.reuse, R137.reuse ;  /* 0x00000089848b7220 */ /* 0x0c0fe20000410000 */
[C---:B------:R-:W-:Y:S01]  /*3d70*/  FMUL.FTZ R140, R5.reuse, R137 ;  /* 0x00000089058c7220 */ /* 0x040fe20000410000 */
[-C--:B------:R-:W-:Y:S01]  /*3d80*/  FMUL.FTZ R138, R5, R135.reuse ;  /* 0x00000087058a7220 */ /* 0x080fe20000410000 */
[-C--:B------:R-:W-:Y:S01]  /*3d90*/  FMUL.FTZ R143, R132, R135.reuse ;  /* 0x00000087848f7220 */ /* 0x080fe20000410000 */
[----:B------:R-:W-:Y:S01]  /*3da0*/  FFMA.FTZ R134, R52, R135, R139 ;  /* 0x0000008734867223 */ /* 0x000fe2000001008b */
[----:B------:R-:W-:Y:S01]  /*3db0*/  FFMA.FTZ R139, -R114, R133, R167 ;  /* 0x00000085728b7223 */ /* 0x000fe200000101a7 */
[----:B------:R-:W-:Y:S01]  /*3dc0*/  FMUL.FTZ R150, R6, R142 ;  /* 0x0000008e06967220 */ /* 0x000fe20000410000 */
[----:B------:R-:W-:Y:S01]  /*3dd0*/  FFMA.FTZ R143, R52, R137, -R143 ;  /* 0x00000089348f7223 */ /* 0x000fe2000001088f */
[----:B0-----:R-:W-:Y:S01]  /*3de0*/  FMUL.FTZ R17, R136, R107 ;  /* 0x0000006b88117220 */ /* 0x001fe20000410000 */
[C---:B------:R-:W-:Y:S01]  /*3df0*/  FMUL.FTZ R19, R53.reuse, R55 ;  /* 0x0000003735137220 */ /* 0x040fe20000410000 */
[----:B------:R-:W-:Y:S01]  /*3e00*/  FFMA.FTZ R137, R114, -R131, R157 ;  /* 0x8000008372897223 */ /* 0x000fe2000001009d */
[----:B------:R-:W-:Y:S01]  /*3e10*/  FMUL.FTZ R152, R112, R152 ;  /* 0x0000009870987220 */ /* 0x000fe20000410000 */
[-C--:B------:R-:W-:Y:S01]  /*3e20*/  FMUL.FTZ R18, R4, R17.reuse ;  /* 0x0000001104127220 */ /* 0x080fe20000410000 */
[-C--:B------:R-:W-:Y:S01]  /*3e30*/  FFMA.FTZ R19, R50, R17.reuse, R19 ;  /* 0x0000001132137223 */ /* 0x080fe20000010013 */
[----:B------:R-:W-:Y:S01]  /*3e40*/  FMUL.FTZ R16, R53, R17 ;  /* 0x0000001135107220 */ /* 0x000fe20000410000 */
[----:B------:R-:W-:-:S02]  /*3e50*/  FFMA.FTZ R17, -R116, R130, R165 ;  /* 0x0000008274117223 */ /* 0x000fc400000101a5 */
[----:B------:R-:W-:Y:S01]  /*3e60*/  FADD.FTZ R19, RZ, R19 ;  /* 0x00000013ff137221 */ /* 0x000fe20000010000 */
[----:B------:R-:W-:Y:S01]  /*3e70*/  FFMA.FTZ R16, R50, R55, -R16 ;  /* 0x0000003732107223 */ /* 0x000fe20000010810 */
[----:B------:R0:W-:Y:S01]  /*3e80*/  STS [R89], R18 ;  /* 0x0000001259007388 */ /* 0x0001e20000000800 */
[----:B------:R-:W-:Y:S01]  /*3e90*/  FFMA.FTZ R55, R116, -R129, R163 ;  /* 0x8000008174377223 */ /* 0x000fe200000100a3 */
[----:B------:R-:W-:Y:S01]  /*3ea0*/  FADD.FTZ R19, R19, R134 ;  /* 0x0000008613137221 */ /* 0x000fe20000010000 */
[----:B------:R-:W-:Y:S01]  /*3eb0*/  FMUL.FTZ R134, R146, R108 ;  /* 0x0000006c92867220 */ /* 0x000fe20000410000 */
[----:B------:R1:W-:Y:S01]  /*3ec0*/  STS [R91+0x4], R54 ;  /* 0x000004365b007388 */ /* 0x0003e20000000800 */
[----:B------:R-:W-:-:S03]  /*3ed0*/  FADD.FTZ R16, RZ, R16 ;  /* 0x00000010ff107221 */ /* 0x000fc60000010000 */
[----:B------:R2:W-:Y:S01]  /*3ee0*/  STS [R91+0x8], R138 ;  /* 0x0000088a5b007388 */ /* 0x0005e20000000800 */
[----:B------:R-:W-:Y:S01]  /*3ef0*/  FADD.FTZ R16, R16, R143 ;  /* 0x0000008f10107221 */ /* 0x000fe20000010000 */
[----:B0-----:R-:W-:Y:S02]  /*3f00*/  FMUL.FTZ R18, R17, R148 ;  /* 0x0000009411127220 */ /* 0x001fe40000410000 */
[----:B------:R-:W-:Y:S01]  /*3f10*/  STS [R91+0xc], R140 ;  /* 0x00000c8c5b007388 */ /* 0x000fe20000000800 */
[----:B-1----:R-:W-:Y:S01]  /*3f20*/  FMUL.FTZ R54, R145, R108 ;  /* 0x0000006c91367220 */ /* 0x002fe20000410000 */
[-C--:B------:R-:W-:Y:S01]  /*3f30*/  FFMA.FTZ R18, R55, R142.reuse, R18 ;  /* 0x0000008e37127223 */ /* 0x080fe20000010012 */
[----:B------:R-:W-:Y:S01]  /*3f40*/  FMUL.FTZ R142, R17, R142 ;  /* 0x0000008e118e7220 */ /* 0x000fe20000410000 */
[----:B------:R0:W-:Y:S01]  /*3f50*/  STS [R91+0x10], R150 ;  /* 0x000010965b007388 */ /* 0x0001e20000000800 */
[C---:B--2---:R-:W-:Y:S01]  /*3f60*/  FMUL.FTZ R138, R139.reuse, R134 ;  /* 0x000000868b8a7220 */ /* 0x044fe20000410000 */
[----:B------:R-:W-:Y:S01]  /*3f70*/  FMUL.FTZ R149, R139, R54 ;  /* 0x000000368b957220 */ /* 0x000fe20000410000 */
[-C--:B------:R-:W-:Y:S01]  /*3f80*/  FFMA.FTZ R135, R55, R148.reuse, -R142 ;  /* 0x0000009437877223 */ /* 0x080fe2000001088e */
[----:B------:R-:W-:Y:S01]  /*3f90*/  FMUL.FTZ R148, R6, R148 ;  /* 0x0000009406947220 */ /* 0x000fe20000410000 */
[C---:B------:R-:W-:Y:S01]  /*3fa0*/  FFMA.FTZ R143, R137.reuse, R54, R138 ;  /* 0x00000036898f7223 */ /* 0x040fe2000001008a */
[----:B------:R-:W-:Y:S01]  /*3fb0*/  FFMA.FTZ R149, R137, R134, -R149 ;  /* 0x0000008689957223 */ /* 0x000fe20000010895 */
[C---:B------:R-:W-:Y:S01]  /*3fc0*/  FMUL.FTZ R138, R7.reuse, R54 ;  /* 0x00000036078a7220 */ /* 0x040fe20000410000 */
[----:B------:R-:W-:Y:S01]  /*3fd0*/  FMUL.FTZ R134, R7, R134 ;  /* 0x0000008607867220 */ /* 0x000fe20000410000 */
[----:B------:R-:W-:Y:S01]  /*3fe0*/  STS [R91+0x14], R148 ;  /* 0x000014945b007388 */ /* 0x000fe20000000800 */
[----:B0-----:R-:W-:Y:S01]  /*3ff0*/  LEA R150, R120, -R123, 0x1 ;  /* 0x8000007b78967211 */ /* 0x001fe200078e08ff */
[----:B------:R-:W-:Y:S01]  /*4000*/  FADD.FTZ R16, R16, R135 ;  /* 0x0000008710107221 */ /* 0x000fe20000010000 */
[----:B------:R-:W-:Y:S01]  /*4010*/  FADD.FTZ R18, R19, R18 ;  /* 0x0000001213127221 */ /* 0x000fe20000010000 */
[----:B------:R0:W-:Y:S01]  /*4020*/  STS [R91+0x18], R138 ;  /* 0x0000188a5b007388 */ /* 0x0001e20000000800 */
[----:B------:R-:W-:Y:S01]  /*4030*/  ISETP.GE.AND P2, PT, R150, 0x1, PT ;  /* 0x000000019600780c */ /* 0x000fe20003f46270 */
[----:B------:R-:W-:Y:S01]  /*4040*/  FADD.FTZ R140, R16, R149 ;  /* 0x00000095108c7221 */ /* 0x000fe20000010000 */
[----:B------:R-:W-:Y:S01]  /*4050*/  FADD.FTZ R143, R18, R143 ;  /* 0x0000008f128f7221 */ /* 0x000fe20000010000 */
[----:B------:R1:W-:Y:S01]  /*4060*/  STS [R91+0x1c], R134 ;  /* 0x00001c865b007388 */ /* 0x0003e20000000800 */
[C---:B------:R-:W-:Y:S01]  /*4070*/  FMUL.FTZ R16, R111.reuse, R147 ;  /* 0x000000936f107220 */ /* 0x040fe20000410000 */
[----:B------:R-:W-:Y:S01]  /*4080*/  FMUL.FTZ R18, R111, -R151 ;  /* 0x800000976f127220 */ /* 0x000fe20000410000 */
[----:B------:R-:W-:Y:S01]  /*4090*/  FMUL.FTZ R54, R112, -R51 ;  /* 0x8000003370367220 */ /* 0x000fe20000410000 */
[----:B------:R-:W-:Y:S01]  /*40a0*/  BAR.SYNC.DEFER_BLOCKING 0x0 ;  /* 0x0000000000007b1d */ /* 0x000fe20000010000 */
[----:B------:R-:W-:Y:S01]  /*40b0*/  FMUL.FTZ R142, R121, R157 ;  /* 0x0000009d798e7220 */ /* 0x000fe20000410000 */
[----:B0-----:R-:W-:Y:S01]  /*40c0*/  FMUL.FTZ R138, R113, -R165 ;  /* 0x800000a5718a7220 */ /* 0x001fe20000410000 */
[----:B------:R-:W-:Y:S01]  /*40d0*/  FMUL.FTZ R148, R121, -R167 ;  /* 0x800000a779947220 */ /* 0x000fe20000410000 */
[C---:B------:R-:W-:Y:S01]  /*40e0*/  ISETP.GE.AND P3, PT, R150.reuse, 0x21, PT ;  /* 0x000000219600780c */ /* 0x040fe20003f66270 */
[----:B-1----:R-:W-:Y:S01]  /*40f0*/  FMUL.FTZ R134, R113, R163 ;  /* 0x000000a371867220 */ /* 0x002fe20000410000 */
        /* <DEDUP_REMOVED lines=22> */
.L_x_17881:
[----:B------:R-:W-:Y:S05]  /*4260*/  BSYNC.RECONVERGENT B0 ;  /* 0x0000000000007941 */ /* 0x000fea0003800200 */
.L_x_17880:
[----:B--2---:R1:W2:Y:S01]  /*4270*/  LDS R19, [R80+0x4a0] ;  /* 0x0004a00050137984 */ /* 0x0042a20000000800 */
[----:B------:R-:W-:Y:S04]  /*4280*/  BSSY.RECONVERGENT B0, `(.L_x_17882) ;  /* 0x0000004000007945 */ /* 0x000fe80003800200 */
[----:B------:R-:W-:Y:S05]  /*4290*/  @!P3 BRA `(.L_x_17883) ;  /* 0x000000000008b947 */ /* 0x000fea0003800000 */
[----:B------:R3:W-:Y:S04]  /*42a0*/  REDG.E.ADD.F32.FTZ.RN.STRONG.GPU desc[UR16][R44.64+0x80], R51 ;  /* 0x000080332c0079a6 */ /* 0x0007e8000c12f310 */
[----:B--2---:R3:W-:Y:S02]  /*42b0*/  REDG.E.ADD.F32.FTZ.RN.STRONG.GPU desc[UR16][R46.64+0x80], R19 ;  /* 0x000080132e0079a6 */ /* 0x0047e4000c12f310 */
.L_x_17883:
[----:B------:R-:W-:Y:S05]  /*42c0*/  BSYNC.RECONVERGENT B0 ;  /* 0x0000000000007941 */ /* 0x000fea0003800200 */
.L_x_17882:
[----:B--23--:R2:W3:Y:S01]  /*42d0*/  LDS R19, [R81+0x520] ;  /* 0x0005200051137984 */ /* 0x00c4e20000000800 */
[----:B------:R-:W-:Y:S04]  /*42e0*/  BSSY.RECONVERGENT B0, `(.L_x_17884) ;  /* 0x0000004000007945 */ /* 0x000fe80003800200 */
[----:B------:R-:W-:Y:S05]  /*42f0*/  @!P4 BRA `(.L_x_17885) ;  /* 0x000000000008c947 */ /* 0x000fea0003800000 */
[----:B------:R4:W-:Y:S04]  /*4300*/  REDG.E.ADD.F32.FTZ.RN.STRONG.GPU desc[UR16][R44.64+0x100], R135 ;  /* 0x000100872c0079a6 */ /* 0x0009e8000c12f310 */
[----:B---3--:R4:W-:Y:S02]  /*4310*/  REDG.E.ADD.F32.FTZ.RN.STRONG.GPU desc[UR16][R46.64+0x100], R19 ;  /* 0x000100132e0079a6 */ /* 0x0089e4000c12f310 */
.L_x_17885:
[----:B------:R-:W-:Y:S05]  /*4320*/  BSYNC.RECONVERGENT B0 ;  /* 0x0000000000007941 */ /* 0x000fea0003800200 */
.L_x_17884:
        /* <DEDUP_REMOVED lines=10> */
.L_x_17887:
[----:B------:R-:W-:Y:S05]  /*43d0*/  BSYNC.RECONVERGENT B0 ;  /* 0x0000000000007941 */ /* 0x000fea0003800200 */
.L_x_17886:
[----:B----4-:R4:W0:Y:S01]  /*43e0*/  LDS R19, [R83+0x620] ;  /* 0x0006200053137984 */ /* 0x0108220000000800 */
[----:B------:R-:W-:Y:S04]  /*43f0*/  BSSY.RECONVERGENT B0, `(.L_x_17888) ;  /* 0x0000004000007945 */ /* 0x000fe80003800200 */
[----:B------:R-:W-:Y:S05]  /*4400*/  @!P2 BRA `(.L_x_17889) ;  /* 0x000000000008a947 */ /* 0x000fea0003800000 */
[----:B0-----:R0:W-:Y:S04]  /*4410*/  REDG.E.ADD.F32.FTZ.RN.STRONG.GPU desc[UR16][R44.64+0x200], R149 ;  /* 0x000200952c0079a6 */ /* 0x0011e8000c12f310 */
[----:B------:R0:W-:Y:S02]  /*4420*/  REDG.E.ADD.F32.FTZ.RN.STRONG.GPU desc[UR16][R46.64+0x200], R19 ;  /* 0x000200132e0079a6 */ /* 0x0001e4000c12f310 */
.L_x_17889:
[----:B------:R-:W-:Y:S05]  /*4430*/  BSYNC.RECONVERGENT B0 ;  /* 0x0000000000007941 */ /* 0x000fea0003800200 */
.L_x_17888:
[----:B0-----:R0:W0:Y:S01]  /*4440*/  LDS R19, [R85+0x6a0] ;  /* 0x0006a00055137984 */ /* 0x0010220000000800 */
[----:B------:R-:W-:Y:S04]  /*4450*/  BSSY.RECONVERGENT B0, `(.L_x_17890) ;  /* 0x0000004000007945 */ /* 0x000fe80003800200 */
[----:B------:R-:W-:Y:S05]  /*4460*/  @!P3 BRA `(.L_x_17891) ;  /* 0x000000000008b947 */ /* 0x000fea0003800000 */
[----:B------:R1:W-:Y:S04]  /*4470*/  REDG.E.ADD.F32.FTZ.RN.STRONG.GPU desc[UR16][R44.64+0x280], R151 ;  /* 0x000280972c0079a6 */ /* 0x0003e8000c12f310 */
[----:B0-----:R1:W-:Y:S02]  /*4480*/  REDG.E.ADD.F32.FTZ.RN.STRONG.GPU desc[UR16][R46.64+0x280], R19 ;  /* 0x000280132e0079a6 */ /* 0x0013e4000c12f310 */
.L_x_17891:
[----:B------:R-:W-:Y:S05]  /*4490*/  BSYNC.RECONVERGENT B0 ;  /* 0x0000000000007941 */ /* 0x000fea0003800200 */
.L_x_17890:
[----:B01----:R0:W1:Y:S01]  /*44a0*/  LDS R19, [R86+0x720] ;  /* 0x0007200056137984 */ /* 0x0030620000000800 */
[----:B------:R-:W-:Y:S04]  /*44b0*/  BSSY.RECONVERGENT B0, `(.L_x_17892) ;  /* 0x0000004000007945 */ /* 0x000fe80003800200 */
[----:B------:R-:W-:Y:S05]  /*44c0*/  @!P4 BRA `(.L_x_17893) ;  /* 0x000000000008c947 */ /* 0x000fea0003800000 */
[----:B------:R0:W-:Y:S04]  /*44d0*/  REDG.E.ADD.F32.FTZ.RN.STRONG.GPU desc[UR16][R44.64+0x300], R153 ;  /* 0x000300992c0079a6 */ /* 0x0001e8000c12f310 */
[----:B-1----:R0:W-:Y:S02]  /*44e0*/  REDG.E.ADD.F32.FTZ.RN.STRONG.GPU desc[UR16][R46.64+0x300], R19 ;  /* 0x000300132e0079a6 */ /* 0x0021e4000c12f310 */
.L_x_17893:
[----:B------:R-:W-:Y:S05]  /*44f0*/  BSYNC.RECONVERGENT B0 ;  /* 0x0000000000007941 */ /* 0x000fea0003800200 */
.L_x_17892:
[----:B01----:R0:W1:Y:S01]  /*4500*/  LDS R19, [R87+0x7a0] ;  /* 0x0007a00057137984 */ /* 0x0030620000000800 */
[----:B------:R-:W-:Y:S04]  /*4510*/  BSSY.RECONVERGENT B0, `(.L_x_17894) ;  /* 0x0000004000007945 */ /* 0x000fe80003800200 */
[----:B------:R-:W-:Y:S05]  /*4520*/  @!P5 BRA `(.L_x_17895) ;  /* 0x000000000008d947 */ /* 0x000fea0003800000 */
[----:B------:R0:W-:Y:S04]  /*4530*/  REDG.E.ADD.F32.FTZ.RN.STRONG.GPU desc[UR16][R44.64+0x380], R155 ;  /* 0x0003809b2c0079a6 */ /* 0x0001e8000c12f310 */
[----:B-1----:R0:W-:Y:S02]  /*4540*/  REDG.E.ADD.F32.FTZ.RN.STRONG.GPU desc[UR16][R46.64+0x380], R19 ;  /* 0x000380132e0079a6 */ /* 0x0021e4000c12f310 */
.L_x_17895:
[----:B------:R-:W-:Y:S05]  /*4550*/  BSYNC.RECONVERGENT B0 ;  /* 0x0000000000007941 */ /* 0x000fea0003800200 */
.L_x_17894:
[----:B------:R-:W5:Y:S01]  /*4560*/  SHFL.DOWN PT, R16, R143, 0x1, 0x1f ;  /* 0x08201f008f107f89 */ /* 0x000f6200000e0000 */
[----:B------:R-:W-:Y:S01]  /*4570*/  ISETP.GT.AND P2, PT, R106, 0x1e, PT ;  /* 0x0000001e6a00780c */ /* 0x000fe20003f44270 */
[----:B------:R-:W-:Y:S01]  /*4580*/  FMUL.FTZ R128, R128, R49 ;  /* 0x0000003180807220 */ /* 0x000fe20000410000 */
[----:B------:R-:W-:Y:S01]  /*4590*/  ISETP.NE.AND P3, PT, R106, RZ, PT ;  /* 0x000000ff6a00720c */ /* 0x000fe20003f65270 */
[----:B01----:R-:W0:Y:S01]  /*45a0*/  SHFL.DOWN PT, R19, R140, 0x1, 0x1f ;  /* 0x08201f008c137f89 */ /* 0x003e2200000e0000 */
[----:B------:R-:W-:Y:S01]  /*45b0*/  FMUL.FTZ R130, R130, R144 ;  /* 0x0000009082827220 */ /* 0x000fe20000410000 */
[----:B------:R-:W-:Y:S01]  /*45c0*/  FMUL.FTZ R126, R126, R154 ;  /* 0x0000009a7e7e7220 */ /* 0x000fe20000410000 */
[----:B------:R-:W-:Y:S01]  /*45d0*/  FFMA.FTZ R128, R127, R141, R128 ;  /* 0x0000008d7f807223 */ /* 0x000fe20000010080 */
[----:B------:R-:W-:Y:S01]  /*45e0*/  BSSY.RECONVERGENT B0, `(.L_x_17896) ;  /* 0x000004c000007945 */ /* 0x000fe20003800200 */
[----:B------:R-:W-:Y:S01]  /*45f0*/  FFMA.FTZ R129, R129, R48, R130 ;  /* 0x0000003081817223 */ /* 0x000fe20000010082 */
[----:B------:R-:W-:Y:S01]  /*4600*/  FFMA.FTZ R125, R125, R136, R126 ;  /* 0x000000887d7d7223 */ /* 0x000fe2000001007e */
[----:B------:R-:W-:-:S02]  /*4610*/  FFMA.FTZ R13, R128, R110, R13 ;  /* 0x0000006e800d7223 */ /* 0x000fc4000001000d */
        /* <DEDUP_REMOVED lines=22> */
[----:B------:R-:W-:Y:S01]  /*4780*/  FMUL.FTZ R16, R133, R146 ;  /* 0x0000009285107220 */ /* 0x000fe20000410000 */
[----:B-1----:R-:W-:-:S03]  /*4790*/  @!P2 FADD.FTZ R140, R140, R45 ;  /* 0x0000002d8c8ca221 */ /* 0x002fc60000010000 */
[----:B------:R-:W0:Y:S01]  /*47a0*/  SHFL.DOWN PT, R134, R143, 0x10, 0x1f ;  /* 0x0a001f008f867f89 */ /* 0x000e2200000e0000 */
[----:B------:R-:W-:Y:S01]  /*47b0*/  FFMA.FTZ R44, R131, R145, R16 ;  /* 0x00000091832c7223 */ /* 0x000fe20000010010 */
[CC--:B------:R-:W-:Y:S01]  /*47c0*/  FFMA.FTZ R16, R28.reuse, R144.reuse, -R19 ;  /* 0x000000901c107223 */ /* 0x0c0fe20000010813 */
[C---:B------:R-:W-:Y:S01]  /*47d0*/  FMUL.FTZ R19, R29.reuse, R144 ;  /* 0x000000901d137220 */ /* 0x040fe20000410000 */
[----:B------:R-:W1:Y:S01]  /*47e0*/  SHFL.DOWN PT, R47, R140, 0x10, 0x1f ;  /* 0x0a001f008c2f7f89 */ /* 0x000e6200000e0000 */
[----:B------:R-:W-:Y:S01]  /*47f0*/  FMUL.FTZ R45, R29, R146 ;  /* 0x000000921d2d7220 */ /* 0x000fe20000410000 */
[----:B------:R-:W-:Y:S01]  /*4800*/  FMUL.FTZ R18, R17, R16 ;  /* 0x0000001011127220 */ /* 0x000fe20000410000 */
[C---:B------:R-:W-:Y:S01]  /*4810*/  FMUL.FTZ R17, R29.reuse, R141 ;  /* 0x0000008d1d117220 */ /* 0x040fe20000410000 */
[C---:B------:R-:W-:Y:S01]  /*4820*/  FFMA.FTZ R16, R28.reuse, R48, R19 ;  /* 0x000000301c107223 */ /* 0x040fe20000010013 */
[----:B------:R-:W-:Y:S01]  /*4830*/  FFMA.FTZ R46, R28, R145, R45 ;  /* 0x000000911c2e7223 */ /* 0x000fe2000001002d */
[----:B------:R-:W-:Y:S01]  /*4840*/  ISETP.GT.AND P2, PT, R106, 0xf, PT ;  /* 0x0000000f6a00780c */ /* 0x000fe20003f44270 */
[CC--:B------:R-:W-:Y:S01]  /*4850*/  FFMA.FTZ R19, R28.reuse, R49.reuse, -R17 ;  /* 0x000000311c137223 */ /* 0x0c0fe20000010811 */
[----:B------:R-:W-:Y:S01]  /*4860*/  FMUL.FTZ R17, R29, R136 ;  /* 0x000000881d117220 */ /* 0x000fe20000410000 */
[----:B------:R-:W-:Y:S01]  /*4870*/  FFMA.FTZ R55, R55, R16, R18 ;  /* 0x0000001037377223 */ /* 0x000fe20000010012 */
[C---:B------:R-:W-:Y:S01]  /*4880*/  FMUL.FTZ R49, R29.reuse, R49 ;  /* 0x000000311d317220 */ /* 0x040fe20000410000 */
[-C--:B------:R-:W-:Y:S01]  /*4890*/  FMUL.FTZ R29, R29, R154.reuse ;  /* 0x0000009a1d1d7220 */ /* 0x080fe20000410000 */
[----:B------:R-:W-:Y:S01]  /*48a0*/  FFMA.FTZ R16, R28, R154, -R17 ;  /* 0x0000009a1c107223 */ /* 0x000fe20000010811 */
[----:B------:R-:W-:Y:S01]  /*48b0*/  FMUL.FTZ R19, R132, R19 ;  /* 0x0000001384137220 */ /* 0x000fe20000410000 */
[C---:B------:R-:W-:Y:S01]  /*48c0*/  FFMA.FTZ R49, R28.reuse, R141, R49 ;  /* 0x0000008d1c317223 */ /* 0x040fe20000010031 */
[----:B------:R-:W-:Y:S01]  /*48d0*/  FFMA.FTZ R29, R28, R136, R29 ;  /* 0x000000881c1d7223 */ /* 0x000fe2000001001d */
[----:B------:R-:W-:Y:S01]  /*48e0*/  FMUL.FTZ R53, R53, R16 ;  /* 0x0000001035357220 */ /* 0x000fe20000410000 */
[----:B------:R-:W-:Y:S01]  /*48f0*/  FFMA.FTZ R46, R137, R46, R54 ;  /* 0x0000002e892e7223 */ /* 0x000fe20000010036 */
[----:B------:R-:W-:Y:S01]  /*4900*/  FFMA.FTZ R52, R52, R49, R19 ;  /* 0x0000003134347223 */ /* 0x000fe20000010013 */
[----:B------:R-:W-:Y:S01]  /*4910*/  FFMA.FTZ R55, R6, R129, R55 ;  /* 0x0000008106377223 */ /* 0x000fe20000010037 */
[----:B0-----:R-:W-:Y:S01]  /*4920*/  FADD.FTZ R134, R143, R134 ;  /* 0x000000868f867221 */ /* 0x001fe20000010000 */
[----:B------:R-:W-:Y:S01]  /*4930*/  FFMA.FTZ R29, R50, R29, R53 ;  /* 0x0000001d321d7223 */ /* 0x000fe20000010035 */
[----:B------:R-:W-:Y:S01]  /*4940*/  FFMA.FTZ R46, R7, R44, R46 ;  /* 0x0000002c072e7223 */ /* 0x000fe2000001002e */
[----:B------:R-:W-:Y:S01]  /*4950*/  FFMA.FTZ R52, R5, R128, R52 ;  /* 0x0000008005347223 */ /* 0x000fe20000010034 */
[----:B-1----:R-:W-:Y:S01]  /*4960*/  FADD.FTZ R135, R140, R47 ;  /* 0x0000002f8c877221 */ /* 0x002fe20000010000 */
[----:B------:R-:W-:Y:S01]  /*4970*/  FFMA.FTZ R29, R4, R125, R29 ;  /* 0x0000007d041d7223 */ /* 0x000fe2000001001d */
[----:B------:R-:W-:Y:S01]  /*4980*/  FSEL R143, R143, R134, P2 ;  /* 0x000000868f8f7208 */ /* 0x000fe20001000000 */
[----:B------:R-:W-:Y:S01]  /*4990*/  FFMA.FTZ R15, R44, R108, R15 ;  /* 0x0000006c2c0f7223 */ /* 0x000fe2000001000f */
[----:B------:R-:W-:Y:S01]  /*49a0*/  FADD.FTZ R11, R46, R11 ;  /* 0x0000000b2e0b7221 */ /* 0x000fe20000010000 */
[----:B------:R0:W-:Y:S01]  /*49b0*/  @!P3 STS.64 [UR6+0x1088], R134 ;  /* 0x00108886ff00b988 */ /* 0x0001e20008000a06 */
[----:B------:R-:W-:Y:S01]  /*49c0*/  FSEL R140, R140, R135, P2 ;  /* 0x000000878c8c7208 */ /* 0x000fe20001000000 */
        /* <DEDUP_REMOVED lines=9> */
[----:B------:R-:W1:Y:S02]  /*4a60*/  @P1 LDS.64 R18, [UR7+0x35d0] ;  /* 0x0035d007ff121984 */ /* 0x000e640008000a00 */
[----:B-1----:R-:W-:Y:S01]  /*4a70*/  @P1 FADD.FTZ R16, R16, R18 ;  /* 0x0000001210101221 */ /* 0x002fe20000010000 */
[----:B------:R-:W-:-:S05]  /*4a80*/  @P1 FADD.FTZ R17, R17, R19 ;  /* 0x0000001311111221 */ /* 0x000fca0000010000 */
[----:B------:R1:W-:Y:S02]  /*4a90*/  STS.64 [UR7+0x35d0], R16 ;  /* 0x0035d010ff007988 */ /* 0x0003e40008000a07 */
.L_x_17897:
[----:B------:R-:W-:Y:S05]  /*4aa0*/  BSYNC.RECONVERGENT B0 ;  /* 0x0000000000007941 */ /* 0x000fea0003800200 */
.L_x_17896:
[----:B------:R-:W-:-:S04]  /*4ab0*/  UIADD3 UR4, UPT, UPT, UR4, 0x1, URZ ;  /* 0x0000000104047890 */ /* 0x000fc8000fffe0ff */
[----:B------:R-:W-:-:S09]  /*4ac0*/  UISETP.GE.AND UP0, UPT, UR4, UR9, UPT ;  /* 0x000000090400728c */ /* 0x000fd2000bf06270 */
[----:B------:R-:W-:Y:S05]  /*4ad0*/  BRA.U !UP0, `(.L_x_17898) ;  /* 0xffffffd108a07547 */ /* 0x000fea000b83ffff */
.L_x_17866:
[----:B------:R-:W-:Y:S01]  /*4ae0*/  BAR.SYNC.DEFER_BLOCKING 0x0 ;  /* 0x0000000000007b1d */ /* 0x000fe20000010000 */
[-C--:B------:R-:W-:Y:S01]  /*4af0*/  ISETP.GE.AND P0, PT, R84, R103.reuse, PT ;  /* 0x000000675400720c */ /* 0x080fe20003f06270 */
[----:B------:R-:W-:Y:S01]  /*4b00*/  HFMA2 R5, -RZ, RZ, 0, 0 ;  /* 0x00000000ff057431 */ /* 0x000fe200000001ff */
[-C--:B------:R-:W-:Y:S01]  /*4b10*/  ISETP.GE.AND P1, PT, R88, R103.reuse, PT ;  /* 0x000000675800720c */ /* 0x080fe20003f26270 */
[----:B-1----:R-:W-:Y:S01]  /*4b20*/  HFMA2 R17, -RZ, RZ, 0, 0 ;  /* 0x00000000ff117431 */ /* 0x002fe200000001ff */
[-C--:B------:R-:W-:Y:S01]  /*4b30*/  ISETP.GE.AND P2, PT, R94, R103.reuse, PT ;  /* 0x000000675e00720c */ /* 0x080fe20003f46270 */
[----:B------:R-:W1:Y:S01]  /*4b40*/  LDCU.64 UR8, c[0x0][0x500] ;  /* 0x0000a000ff0877ac */ /* 0x000e620008000a00 */
[----:B------:R-:W-:Y:S02]  /*4b50*/  ISETP.GE.AND P3, PT, R95, R103, PT ;  /* 0x000000675f00720c */ /* 0x000fe40003f66270 */
[----:B------:R-:W-:Y:S01]  /*4b60*/  MOV R7, RZ ;  /* 0x000000ff00077202 */ /* 0x000fe20000000f00 */
[----:B------:R-:W5:Y:S01]  /*4b70*/  LDCU.64 UR10, c[0x0][0x550] ;  /* 0x0000aa00ff0a77ac */ /* 0x000f620008000a00 */
[----:B------:R-:W-:-:S03]  /*4b80*/  MOV R19, RZ ;  /* 0x000000ff00137202 */ /* 0x000fc60000000f00 */
[----:B------:R-:W2:Y:S04]  /*4b90*/  @!P0 LDG.E R5, desc[UR16][R2.64] ;  /* 0x0000001002058981 */ /* 0x000ea8000c1e1900 */
[----:B------:R-:W3:Y:S04]  /*4ba0*/  @!P1 LDG.E R7, desc[UR16][R2.64+0x80] ;  /* 0x0000801002079981 */ /* 0x000ee8000c1e1900 */
[----:B------:R-:W4:Y:S04]  /*4bb0*/  @!P2 LDG.E R17, desc[UR16][R2.64+0x100] ;  /* 0x000100100211a981 */ /* 0x000f28000c1e1900 */
[----:B------:R-:W5:Y:S01]  /*4bc0*/  @!P3 LDG.E R19, desc[UR16][R2.64+0x180] ;  /* 0x000180100213b981 */ /* 0x000f62000c1e1900 */
[----:B------:R-:W-:-:S02]  /*4bd0*/  ISETP.NE.AND P0, PT, R58, RZ, PT ;  /* 0x000000ff3a00720c */ /* 0x000fc40003f05270 */
[----:B------:R-:W-:Y:S01]  /*4be0*/  SHF.R.S32.HI R21, RZ, 0x1f, R20 ;  /* 0x0000001fff157819 */ /* 0x000fe20000011414 */
[----:B--2---:R-:W-:Y:S04]  /*4bf0*/  STS [R104], R5 ;  /* 0x0000000568007388 */ /* 0x004fe80000000800 */
[----:B---3--:R-:W-:Y:S04]  /*4c00*/  STS [R104+0x80], R7 ;  /* 0x0000800768007388 */ /* 0x008fe80000000800 */
[----:B----4-:R-:W-:Y:S04]  /*4c10*/  STS [R104+0x100], R17 ;  /* 0x0001001168007388 */ /* 0x010fe80000000800 */
[----:B-----5:R-:W-:Y:S01]  /*4c20*/  STS [R104+0x180], R19 ;  /* 0x0001801368007388 */ /* 0x020fe20000000800 */
[----:B------:R-:W-:-:S03]  /*4c30*/  NOP ;  /* 0x0000000000007918 */ /* 0x000fc60000000000 */
[----:B0-----:R-:W0:Y:S01]  /*4c40*/  LDS.128 R28, [R105] ;  /* 0x00000000691c7984 */ /* 0x001e220000000c00 */
[----:B------:R-:W-:Y:S06]  /*4c50*/  BAR.SYNC.DEFER_BLOCKING 0x0 ;  /* 0x0000000000007b1d */ /* 0x000fec0000010000 */
[----:B------:R2:W-:Y:S01]  /*4c60*/  STS.128 [R105], R12 ;  /* 0x0000000c69007388 */ /* 0x0005e20000000c00 */
[----:B------:R-:W-:-:S03]  /*4c70*/  NOP ;  /* 0x0000000000007918 */ /* 0x000fc60000000000 */
[----:B------:R-:W-:Y:S04]  /*4c80*/  LDS R17, [R104] ;  /* 0x0000000068117984 */ /* 0x000fe80000000800 */
[----:B------:R-:W-:Y:S01]  /*4c90*/  LDS R19, [R104+0x80] ;  /* 0x0000800068137984 */ /* 0x000fe20000000800 */
[--C-:B0-----:R-:W-:Y:S01]  /*4ca0*/  FADD.FTZ R28, R28, R56.reuse ;  /* 0x000000381c1c7221 */ /* 0x101fe20000010000 */
[--C-:B------:R-:W-:Y:S01]  /*4cb0*/  FADD.FTZ R6, R29, R56.reuse ;  /* 0x000000381d067221 */ /* 0x100fe20000010000 */
[--C-:B------:R-:W-:Y:S01]  /*4cc0*/  FADD.FTZ R2, R30, R56.reuse ;  /* 0x000000381e027221 */ /* 0x100fe20000010000 */
[----:B------:R-:W-:Y:S01]  /*4cd0*/  LDS R13, [R104+0x100] ;  /* 0x00010000680d7984 */ /* 0x000fe20000000800 */
[----:B------:R-:W-:Y:S01]  /*4ce0*/  FADD.FTZ R7, R31, R56 ;  /* 0x000000381f077221 */ /* 0x000fe20000010000 */
[----:B------:R-:W-:Y:S01]  /*4cf0*/  FSETP.GTU.FTZ.AND P5, PT, R28, 20, PT ;  /* 0x41a000001c00780b */ /* 0x000fe20003fbc000 */
[----:B------:R-:W0:Y:S01]  /*4d00*/  LDC.64 R30, c[0x0][0x4f8] ;  /* 0x00013e00ff1e7b82 */ /* 0x000e220000000a00 */
        /* <DEDUP_REMOVED lines=11> */
[----:B0-----:R-:W-:-:S03]  /*4dc0*/  IMAD.WIDE.U32 R2, R30, UR18, R20 ;  /* 0x000000121e027c25 */ /* 0x001fc6000f8e0014 */
[----:B------:R-:W0:Y:S01]  /*4dd0*/  @!P4 MUFU.EX2 R5, R5 ;  /* 0x000000050005c308 */ /* 0x000e220000000800 */
[----:B------:R-:W-:Y:S02]  /*4de0*/  IMAD R3, R31, UR18, R3 ;  /* 0x000000121f037c24 */ /* 0x000fe4000f8e0203 */
[C---:B-1----:R-:W-:Y:S01]  /*4df0*/  IMAD.WIDE.U32 R2, R57.reuse, UR8, R2 ;  /* 0x0000000839027c25 */ /* 0x042fe2000f8e0002 */
[----:B------:R-:W1:Y:S04]  /*4e00*/  LDS R29, [UR6+0x200] ;  /* 0x00020006ff1d7984 */ /* 0x000e680008000800 */
[----:B------:R-:W4:Y:S01]  /*4e10*/  @!P3 MUFU.EX2 R6, R6 ;  /* 0x000000060006b308 */ /* 0x000f220000000800 */
[----:B---3--:R-:W-:Y:S01]  /*4e20*/  @!P5 FADD.FTZ R4, R4, 1 ;  /* 0x3f8000000404d421 */ /* 0x008fe20000010000 */
[----:B--2---:R-:W-:Y:S01]  /*4e30*/  IMAD R14, R57, UR9, R3 ;  /* 0x00000009390e7c24 */ /* 0x004fe2000f8e0203 */
[----:B------:R-:W-:Y:S01]  /*4e40*/  IADD3 R3, P1, PT, R84, R2, RZ ;  /* 0x0000000254037210 */ /* 0x000fe20007f3e0ff */
[----:B------:R-:W2:Y:S03]  /*4e50*/  LDCU.64 UR8, c[0x0][0x560] ;  /* 0x0000ac00ff0877ac */ /* 0x000ea60008000a00 */
[----:B------:R-:W-:Y:S01]  /*4e60*/  IADD3.X R14, PT, PT, RZ, R14, RZ, P1, !PT ;  /* 0x0000000eff0e7210 */ /* 0x000fe20000ffe4ff */
[----:B------:R-:W3:Y:S01]  /*4e70*/  @!P5 MUFU.RCP R31, R4 ;  /* 0x00000004001fd308 */ /* 0x000ee20000001000 */
[----:B------:R-:W-:Y:S01]  /*4e80*/  LEA R2, P1, R3, UR10, 0x2 ;  /* 0x0000000a03027c11 */ /* 0x000fe2000f8210ff */
[----:B0-----:R-:W-:-:S03]  /*4e90*/  @!P4 FADD.FTZ R5, R5, 1 ;  /* 0x3f8000000505c421 */ /* 0x001fc60000010000 */
[----:B------:R-:W-:-:S03]  /*4ea0*/  LEA.HI.X R3, R3, UR11, R14, 0x2, P1 ;  /* 0x0000000b03037c11 */ /* 0x000fc600088f140e */
[----:B------:R-:W0:Y:S01]  /*4eb0*/  @!P2 MUFU.EX2 R7, R7 ;  /* 0x000000070007a308 */ /* 0x000e220000000800 */
[----:B----4-:R-:W-:-:S07]  /*4ec0*/  @!P3 FADD.FTZ R6, R6, 1 ;  /* 0x3f8000000606b421 */ /* 0x010fce0000010000 */
[----:B------:R-:W4:Y:S01]  /*4ed0*/  @!P4 MUFU.RCP R12, R5 ;  /* 0x00000005000cc308 */ /* 0x000f220000001000 */
[----:B---3--:R-:W-:-:S07]  /*4ee0*/  @!P5 FMUL.FTZ R8, R8, R31 ;  /* 0x0000001f0808d220 */ /* 0x008fce0000410000 */
[----:B------:R-:W3:Y:S01]  /*4ef0*/  @!P3 MUFU.RCP R33, R6 ;  /* 0x000000060021b308 */ /* 0x000ee20000001000 */
[----:B0-----:R-:W-:Y:S01]  /*4f00*/  @!P2 FADD.FTZ R7, R7, 1 ;  /* 0x3f8000000707a421 */ /* 0x001fe20000010000 */
[----:B-1----:R-:W-:-:S06]  /*4f10*/  ISETP.GE.AND P6, PT, R84, R29, PT ;  /* 0x0000001d5400720c */ /* 0x002fcc0003fc6270 */
[----:B------:R-:W0:Y:S01]  /*4f20*/  @!P2 MUFU.RCP R4, R7 ;  /* 0x000000070004a308 */ /* 0x000e220000001000 */
[-C--:B------:R-:W-:Y:S01]  /*4f30*/  ISETP.GE.AND P1, PT, R88, R29.reuse, PT ;  /* 0x0000001d5800720c */ /* 0x080fe20003f26270 */
[----:B----4-:R-:W-:Y:S01]  /*4f40*/  @!P4 FMUL.FTZ R9, R9, R12 ;  /* 0x0000000c0909c220 */ /* 0x010fe20000410000 */
[----:B------:R-:W-:Y:S01]  /*4f50*/  ISETP.GE.AND P5, PT, R94, R29, PT ;  /* 0x0000001d5e00720c */ /* 0x000fe20003fa6270 */
[----:B---3--:R-:W-:-:S03]  /*4f60*/  @!P3 FMUL.FTZ R10, R10, R33 ;  /* 0x000000210a0ab220 */ /* 0x008fc60000410000 */
[----:B------:R-:W-:Y:S01]  /*4f70*/  @!P6 STG.E desc[UR16][R2.64], R17 ;  /* 0x000000110200e986 */ /* 0x000fe2000c101910 */
[----:B------:R-:W-:Y:S02]  /*4f80*/  ISETP.GE.AND P6, PT, R95, R29, PT ;  /* 0x0000001d5f00720c */ /* 0x000fe40003fc6270 */
[----:B------:R-:W1:Y:S04]  /*4f90*/  LDC.64 R28, c[0x0][0x518] ;  /* 0x00014600ff1c7b82 */ /* 0x000e680000000a00 */
[----:B------:R-:W-:Y:S01]  /*4fa0*/  @!P1 STG.E desc[UR16][R2.64+0x80], R19 ;  /* 0x0000801302009986 */ /* 0x000fe2000c101910 */
[----:B0-----:R-:W-:-:S03]  /*4fb0*/  @!P2 FMUL.FTZ R11, R11, R4 ;  /* 0x000000040b0ba220 */ /* 0x001fc60000410000 */
[----:B------:R-:W-:Y:S01]  /*4fc0*/  @!P5 STG.E desc[UR16][R2.64+0x100], R13 ;  /* 0x0001000d0200d986 */ /* 0x000fe2000c101910 */
[----:B------:R-:W-:-:S04]  /*4fd0*/  IADD3 R64, P5, PT, R64, -0x200, RZ ;  /* 0xfffffe0040407810 */ /* 0x000fc80007fbe0ff */
[----:B------:R-:W-:Y:S01]  /*4fe0*/  IADD3.X R66, PT, PT, R66, -0x1, RZ, P5, !PT ;  /* 0xffffffff42427810 */ /* 0x000fe20002ffe4ff */
        /* <DEDUP_REMOVED lines=43> */
.L_x_17857:
        /* <DEDUP_REMOVED lines=34> */
.L_x_17901:
[----:B------:R-:W-:Y:S05]  /*54c0*/  BSYNC.RECONVERGENT B0 ;  /* 0x0000000000007941 */ /* 0x000fea0003800200 */
.L_x_17900:
        /* <DEDUP_REMOVED lines=26> */
.L_x_17903:
[----:B------:R-:W-:Y:S05]  /*5670*/  BSYNC.RECONVERGENT B0 ;  /* 0x0000000000007941 */ /* 0x000fea0003800200 */
.L_x_17902:
        /* <DEDUP_REMOVED lines=8> */
.L_x_17904:
        /* <DEDUP_REMOVED lines=16> */
.L_x_17905:
        /* <DEDUP_REMOVED lines=16> */
.L_x_18798:


//--------------------- .text._Z25selective_scan_bwd_kernelI32Selective_Scan_bwd_kernel_traitsILi32ELi4ELb0ELb1ELb1ELb1ELb1EfN3c107complexIfEEEEv12SSMParamsBwd --------------------------
	.section	.text._Z25selective_scan_bwd_kernelI32Selective_Scan_bwd_kernel_traitsILi32ELi4ELb0ELb1ELb1ELb1ELb1EfN3c107complexIfEEEEv12SSMParamsBwd,"ax",@progbits
	.align	128
        .global         _Z25selective_scan_bwd_kernelI32Selective_Scan_bwd_kernel_traitsILi32ELi4ELb0ELb1ELb1ELb1ELb1EfN3c107complexIfEEEEv12SSMParamsBwd
        .type           _Z25selective_scan_bwd_kernelI32Selective_Scan_bwd_kernel_traitsILi32ELi4ELb0ELb1ELb1ELb1ELb1EfN3c107complexIfEEEEv12SSMParamsBwd,@function
        .size           _Z25selective_scan_bwd_kernelI32Selective_Scan_bwd_kernel_traitsILi32ELi4ELb0ELb1ELb1ELb1ELb1EfN3c107complexIfEEEEv12SSMParamsBwd,(.L_x_18799 - _Z25selective_scan_bwd_kernelI32Selective_Scan_bwd_kernel_traitsILi32ELi4ELb0ELb1ELb1ELb1ELb1EfN3c107complexIfEEEEv12SSMParamsBwd)
        .other          _Z25selective_scan_bwd_kernelI32Selective_Scan_bwd_kernel_traitsILi32ELi4ELb0ELb1ELb1ELb1ELb1EfN3c107complexIfEEEEv12SSMParamsBwd,@"STO_CUDA_ENTRY STV_DEFAULT"
_Z25selective_scan_bwd_kernelI32Selective_Scan_bwd_kernel_traitsILi32ELi4ELb0ELb1ELb1ELb1ELb1EfN3c107complexIfEEEEv12SSMParamsBwd:
.text._Z25selective_scan_bwd_kernelI32Selective_Scan_bwd_kernel_traitsILi32ELi4ELb0ELb1ELb1ELb1ELb1EfN3c107complexIfEEEEv12SSMParamsBwd:
        /* <DEDUP_REMOVED lines=63> */
[----:B------:R-:W3:Y:S03]  /*03f0*/  LDCU.64 UR12, c[0x0][0x3b0] ;  /* 0x00007600ff0c77ac */ /* 0x000ee60008000a00 */
[----:B------:R-:W-:Y:S01]  /*0400*/  IMAD R9, R8, R5, R2 ;  /* 0x0000000508097224 */ /* 0x000fe200078e0202 */
[----:B------:R-:W-:Y:S01]  /*0410*/  UIMAD UR9, UR18, UR9, UR5 ;  /* 0x00000009120972a4 */ /* 0x000fe2000f8e0205 */
[----:B----4-:R-:W-:-:S03]  /*0420*/  SHF.R.U32.HI R10, RZ, 0x1, R13 ;  /* 0x00000001ff0a7819 */ /* 0x010fc6000001160d */
[----:B------:R-:W-:Y:S02]  /*0430*/  IADD3 R7, PT, PT, R7, R9, RZ ;  /* 0x0000000907077210 */ /* 0x000fe40007ffe0ff */
[----:B------:R-:W-:Y:S01]  /*0440*/  SHF.R.U64 R9, R12, 0x1, R13 ;  /* 0x000000010c097819 */ /* 0x000fe2000000120d */
[----:B------:R-:W-:Y:S01]  /*0450*/  IMAD R59, R10, UR18, RZ ;  /* 0x000000120a3b7c24 */ /* 0x000fe2000f8e02ff */
[----:B------:R-:W-:Y:S02]  /*0460*/  MOV R3, UR5 ;  /* 0x0000000500037c02 */ /* 0x000fe40008000f00 */
[----:B------:R-:W-:Y:S01]  /*0470*/  MOV R5, UR7 ;  /* 0x0000000700057c02 */ /* 0x000fe20008000f00 */
[----:B------:R-:W-:Y:S01]  /*0480*/  IMAD.WIDE.U32 R6, R9, UR18, R6 ;  /* 0x0000001209067c25 */ /* 0x000fe2000f8e0006 */
[----:B------:R-:W-:Y:S02]  /*0490*/  MOV R2, UR4 ;  /* 0x0000000400027c02 */ /* 0x000fe40008000f00 */
[----:B------:R-:W-:-:S02]  /*04a0*/  MOV R3, UR9 ;  /* 0x0000000900037c02 */ /* 0x000fc40008000f00 */
[----:B------:R-:W-:Y:S01]  /*04b0*/  MOV R5, UR8 ;  /* 0x0000000800057c02 */ /* 0x000fe20008000f00 */
[----:B------:R-:W4:Y:S01]  /*04c0*/  LDCU.64 UR8, c[0x0][0x3d0] ;  /* 0x00007a00ff0877ac */ /* 0x000f220008000a00 */
[----:B------:R-:W-:Y:S02]  /*04d0*/  IADD3 R59, PT, PT, R7, R59, RZ ;  /* 0x0000003b073b7210 */ /* 0x000fe40007ffe0ff */
[C---:B------:R-:W-:Y:S01]  /*04e0*/  LEA R57, P0, R6.reuse, R20, 0x3 ;  /* 0x0000001406397211 */ /* 0x040fe200078018ff */
[C---:B------:R-:W-:Y:S01]  /*04f0*/  IMAD.WIDE.U32 R2, R55.reuse, UR10, R2 ;  /* 0x0000000a37027c25 */ /* 0x040fe2000f8e0002 */
[----:B------:R-:W-:Y:S01]  /*0500*/  MOV R4, UR6 ;  /* 0x0000000600047c02 */ /* 0x000fe20008000f00 */
[----:B---3--:R-:W-:Y:S01]  /*0510*/  UIMAD.WIDE.U32 UR4, UR18, UR12, URZ ;  /* 0x0000000c120472a5 */ /* 0x008fe2000f8e00ff */
[----:B------:R-:W-:Y:S01]  /*0520*/  LEA.HI.X R59, R6, R21, R59, 0x3, P0 ;  /* 0x00000015063b7211 */ /* 0x000fe200000f1c3b */
[C---:B------:R-:W-:Y:S01]  /*0530*/  IMAD R15, R55.reuse, UR11, R3 ;  /* 0x0000000b370f7c24 */ /* 0x040fe2000f8e0203 */
[----:B--2---:R-:W-:Y:S01]  /*0540*/  ISETP.NE.U32.AND P0, PT, R26, RZ, PT ;  /* 0x000000ff1a00720c */ /* 0x004fe20003f05070 */
[----:B------:R-:W-:Y:S01]  /*0550*/  IMAD.WIDE.U32 R4, R55, UR14, R4 ;  /* 0x0000000e37047c25 */ /* 0x000fe2000f8e0004 */
[----:B------:R-:W-:Y:S01]  /*0560*/  UIMAD UR5, UR18, UR13, UR5 ;  /* 0x0000000d120572a4 */ /* 0x000fe2000f8e0205 */
[----:B-1----:R-:W-:Y:S01]  /*0570*/  LEA R9, R25, 0xffffff80, 0x7 ;  /* 0xffffff8019097811 */ /* 0x002fe200078e38ff */
[----:B------:R-:W1:Y:S01]  /*0580*/  LDC.64 R20, c[0x0][0x4d8] ;  /* 0x00013600ff147b82 */ /* 0x000e620000000a00 */
[----:B------:R-:W-:Y:S01]  /*0590*/  IMAD R3, R11, R16, RZ ;  /* 0x000000100b037224 */ /* 0x000fe200078e02ff */
[----:B------:R-:W-:Y:S01]  /*05a0*/  ISETP.NE.AND.EX P0, PT, R27, RZ, PT, P0 ;  /* 0x000000ff1b00720c */ /* 0x000fe20003f05300 */
[----:B------:R-:W-:Y:S01]  /*05b0*/  IMAD R13, R55, UR15, R5 ;  /* 0x0000000f370d7c24 */ /* 0x000fe2000f8e0205 */
[----:B------:R-:W-:Y:S01]  /*05c0*/  IADD3 R74, P2, PT, R9, R2, RZ ;  /* 0x00000002094a7210 */ /* 0x000fe20007f5e0ff */
[C---:B------:R-:W-:Y:S01]  /*05d0*/  IMAD R5, R8.reuse, R17, R3 ;  /* 0x0000001108057224 */ /* 0x040fe200078e0203 */
[----:B------:R-:W-:Y:S01]  /*05e0*/  LEA R7, R25, 0xffffff00, 0x8 ;  /* 0xffffff0019077811 */ /* 0x000fe200078e40ff */
[----:B------:R-:W-:Y:S01]  /*05f0*/  IMAD.WIDE.U32 R2, R8, R16, UR4 ;  /* 0x0000000408027e25 */ /* 0x000fe2000f8e0010 */
[----:B----4-:R-:W-:-:S04]  /*0600*/  UIMAD.WIDE.U32 UR6, UR18, UR8, URZ ;  /* 0x00000008120672a5 */ /* 0x010fc8000f8e00ff */
[----:B------:R-:W-:Y:S01]  /*0610*/  IADD3 R10, PT, PT, R3, R5, RZ ;  /* 0x00000005030a7210 */ /* 0x000fe20007ffe0ff */
[----:B0-----:R-:W-:Y:S01]  /*0620*/  IMAD R3, R11, R22, RZ ;  /* 0x000000160b037224 */ /* 0x001fe200078e02ff */
[----:B------:R-:W-:Y:S01]  /*0630*/  IADD3 R76, P1, PT, R7, R2, RZ ;  /* 0x00000002074c7210 */ /* 0x000fe20007f3e0ff */
[----:B------:R-:W-:Y:S01]  /*0640*/  IMAD R2, R11, R18, RZ ;  /* 0x000000120b027224 */ /* 0x000fe200078e02ff */
[----:B------:R-:W-:Y:S01]  /*0650*/  UIMAD UR7, UR18, UR9, UR7 ;  /* 0x00000009120772a4 */ /* 0x000fe2000f8e0207 */
[C---:B------:R-:W-:Y:S01]  /*0660*/  IMAD R17, R8.reuse, R23, R3 ;  /* 0x0000001708117224 */ /* 0x040fe200078e0203 */
[----:B------:R-:W0:Y:S01]  /*0670*/  @P0 LDC R12, c[0x0][0x384] ;  /* 0x0000e100ff0c0b82 */ /* 0x000e220000000800 */
[C---:B------:R-:W-:Y:S01]  /*0680*/  IMAD R11, R8.reuse, R19, R2 ;  /* 0x00000013080b7224 */ /* 0x040fe200078e0202 */
[----:B------:R-:W2:Y:S01]  /*0690*/  LDCU.64 UR8, c[0x0][0x498] ;  /* 0x00009300ff0877ac */ /* 0x000ea20008000a00 */
[----:B------:R-:W-:Y:S01]  /*06a0*/  IMAD.WIDE.U32 R2, R8, R22, RZ ;  /* 0x0000001608027225 */ /* 0x000fe200078e00ff */
[----:B------:R-:W-:-:S04]  /*06b0*/  IADD3 R70, P3, PT, R9, R4, RZ ;  /* 0x0000000409467210 */ /* 0x000fc80007f7e0ff */
[----:B------:R-:W3:Y:S01]  /*06c0*/  LDC.64 R22, c[0x0][0x540] ;  /* 0x00015000ff167b82 */ /* 0x000ee20000000a00 */
[----:B------:R-:W-:Y:S01]  /*06d0*/  IMAD.WIDE.U32 R4, R8, R18, UR6 ;  /* 0x0000000608047e25 */ /* 0x000fe2000f8e0012 */
[----:B------:R-:W-:-:S06]  /*06e0*/  IADD3 R3, PT, PT, R3, R17, RZ ;  /* 0x0000001103037210 */ /* 0x000fcc0007ffe0ff */
[----:B------:R-:W4:Y:S01]  /*06f0*/  LDC.64 R18, c[0x0][0x4a0] ;  /* 0x00012800ff127b82 */ /* 0x000f220000000a00 */
[----:B------:R-:W-:Y:S02]  /*0700*/  IADD3 R72, P4, PT, R7, R4, RZ ;  /* 0x0000000407487210 */ /* 0x000fe40007f9e0ff */
[----:B------:R-:W-:Y:S02]  /*0710*/  IADD3 R8, PT, PT, R5, R11, RZ ;  /* 0x0000000b05087210 */ /* 0x000fe40007ffe0ff */
[----:B------:R-:W-:Y:S02]  /*0720*/  SHF.R.S32.HI R7, RZ, 0x1f, R7 ;  /* 0x0000001fff077819 */ /* 0x000fe40000011407 */
[----:B-1----:R-:W-:Y:S01]  /*0730*/  SHF.R.U64 R5, R20, 0x1, R21 ;  /* 0x0000000114057819 */ /* 0x002fe20000001215 */
[----:B------:R-:W1:Y:S01]  /*0740*/  @P0 LDC R14, c[0x0][0x38c] ;  /* 0x0000e300ff0e0b82 */ /* 0x000e620000000800 */
[C---:B------:R-:W-:Y:S02]  /*0750*/  IADD3.X R10, PT, PT, R7.reuse, R10, RZ, P1, !PT ;  /* 0x0000000a070a7210 */ /* 0x040fe40000ffe4ff */
[----:B------:R-:W-:Y:S01]  /*0760*/  IADD3.X R8, PT, PT, R7, R8, RZ, P4, !PT ;  /* 0x0000000807087210 */ /* 0x000fe200027fe4ff */
[----:B------:R-:W-:-:S04]  /*0770*/  IMAD.WIDE.U32 R4, R5, UR18, R2 ;  /* 0x0000001205047c25 */ /* 0x000fc8000f8e0002 */
[----:B------:R-:W1:Y:S01]  /*0780*/  LDC.64 R16, c[0x0][0x460] ;  /* 0x00011800ff107b82 */ /* 0x000e620000000a00 */
[----:B------:R-:W-:Y:S01]  /*0790*/  SHF.R.U32.HI R2, RZ, 0x1, R21 ;  /* 0x00000001ff027819 */ /* 0x000fe20000011615 */
[----:B--2---:R-:W-:-:S06]  /*07a0*/  UIMAD.WIDE.U32 UR4, UR18, UR8, URZ ;  /* 0x00000008120472a5 */ /* 0x004fcc000f8e00ff */
[----:B------:R-:W2:Y:S01]  /*07b0*/  @P0 LDC.64 R6, c[0x0][0x480] ;  /* 0x00012000ff060b82 */ /* 0x000ea20000000a00 */
[----:B------:R-:W-:Y:S01]  /*07c0*/  IMAD R63, R2, UR18, RZ ;  /* 0x00000012023f7c24 */ /* 0x000fe2000f8e02ff */
[----:B------:R-:W-:-:S06]  /*07d0*/  UIMAD UR5, UR18, UR9, UR5 ;  /* 0x00000009120572a4 */ /* 0x000fcc000f8e0205 */
[----:B------:R-:W2:Y:S01]  /*07e0*/  LDC.64 R20, c[0x0][0x528] ;  /* 0x00014a00ff147b82 */ /* 0x000ea20000000a00 */
[----:B0-----:R-:W-:Y:S01]  /*07f0*/  @P0 IMAD R2, R12, UR18, R55 ;  /* 0x000000120c020c24 */ /* 0x001fe2000f8e0237 */
[----:B------:R-:W-:Y:S02]  /*0800*/  IADD3 R63, PT, PT, R5, R63, RZ ;  /* 0x0000003f053f7210 */ /* 0x000fe40007ffe0ff */
[----:B---3--:R-:W-:Y:S01]  /*0810*/  LEA R61, P4, R4, R22, 0x3 ;  /* 0x00000016043d7211 */ /* 0x008fe200078818ff */
[----:B------:R-:W-:Y:S01]  /*0820*/  @P0 IMAD R5, R2, R25, RZ ;  /* 0x0000001902050224 */ /* 0x000fe200078e02ff */
[----:B------:R-:W-:Y:S01]  /*0830*/  ISETP.GE.AND P1, PT, R25, 0x1, PT ;  /* 0x000000011900780c */ /* 0x000fe20003f26270 */
[C---:B----4-:R-:W-:Y:S01]  /*0840*/  IMAD.WIDE.U32 R2, R55.reuse, R18, UR4 ;  /* 0x0000000437027e25 */ /* 0x050fe2000f8e0012 */
[----:B------:R-:W-:Y:S02]  /*0850*/  LEA.HI.X R63, R4, R23, R63, 0x3, P4 ;  /* 0x00000017043f7211 */ /* 0x000fe400020f1c3f */
[----:B------:R-:W-:Y:S01]  /*0860*/  SHF.R.S32.HI R4, RZ, 0x1f, R9 ;  /* 0x0000001fff047819 */ /* 0x000fe20000011409 */
[----:B------:R-:W-:Y:S01]  /*0870*/  IMAD R11, R55, R19, R3 ;  /* 0x00000013370b7224 */ /* 0x000fe200078e0203 */
[----:B------:R-:W-:Y:S01]  /*0880*/  IADD3 R2, P4, PT, R9, R2, RZ ;  /* 0x0000000209027210 */ /* 0x000fe20007f9e0ff */
[----:B-1----:R-:W-:Y:S01]  /*0890*/  @P0 IMAD R5, R5, R14, RZ ;  /* 0x0000000e05050224 */ /* 0x002fe200078e02ff */
[----:B------:R-:W-:-:S02]  /*08a0*/  IADD3.X R9, PT, PT, R4, R15, RZ, P2, !PT ;  /* 0x0000000f04097210 */ /* 0x000fc400017fe4ff */
[----:B------:R-:W-:Y:S02]  /*08b0*/  IADD3.X R3, PT, PT, R4, R13, RZ, P3, !PT ;  /* 0x0000000d04037210 */ /* 0x000fe40001ffe4ff */
[----:B------:R-:W-:Y:S02]  /*08c0*/  LEA R73, P2, R74, R16, 0x2 ;  /* 0x000000104a497211 */ /* 0x000fe400078410ff */
[----:B------:R-:W-:Y:S02]  /*08d0*/  LEA R68, P3, R70, R68, 0x2 ;  /* 0x0000004446447211 */ /* 0x000fe400078610ff */
[----:B------:R-:W-:Y:S02]  /*08e0*/  CS2R R28, SRZ ;  /* 0x00000000001c7805 */ /* 0x000fe4000001ff00 */
[----:B------:R-:W-:Y:S01]  /*08f0*/  LEA.HI.X R74, R74, R17, R9, 0x2, P2 ;  /* 0x000000114a4a7211 */ /* 0x000fe200010f1409 */
[----:B--2---:R-:W-:Y:S01]  /*0900*/  @P0 IMAD.WIDE R28, R5, 0x10, R6 ;  /* 0x00000010051c0825 */ /* 0x004fe200078e0206 */
[----:B------:R-:W-:-:S02]  /*0910*/  LEA.HI.X R70, R70, R69, R3, 0x2, P3 ;  /* 0x0000004546467211 */ /* 0x000fc400018f1403 */
[----:B------:R-:W-:Y:S01]  /*0920*/  IADD3.X R62, PT, PT, R4, R11, RZ, P4, !PT ;  /* 0x0000000b043e7210 */ /* 0x000fe200027fe4ff */
[C---:B------:R-:W-:Y:S01]  /*0930*/  IMAD.WIDE.U32 R26, R55.reuse, R64, RZ ;  /* 0x00000040371a7225 */ /* 0x040fe200078e00ff */
        /* <DEDUP_REMOVED lines=67> */
.L_x_17949:
        /* <DEDUP_REMOVED lines=38> */
[----:B------:R-:W-:Y:S01]  /*0fd0*/  HFMA2 R31, -RZ, RZ, 0, 0 ;  /* 0x00000000ff1f7431 */ /* 0x000fe200000001ff */
[----:B------:R-:W-:Y:S01]  /*0fe0*/  BAR.SYNC.DEFER_BLOCKING 0x0 ;  /* 0x0000000000007b1d */ /* 0x000fe20000010000 */
[----:B------:R-:W-:Y:S01]  /*0ff0*/  HFMA2 R35, -RZ, RZ, 0, 0 ;  /* 0x00000000ff237431 */ /* 0x000fe200000001ff */
[----:B------:R-:W-:Y:S02]  /*1000*/  IADD3 R16, P4, PT, R17, R60, RZ ;  /* 0x0000003c11107210 */ /* 0x000fe40007f9e0ff */
[----:B------:R-:W-:Y:S02]  /*1010*/  MOV R33, RZ ;  /* 0x000000ff00217202 */ /* 0x000fe40000000f00 */
[----:B------:R-:W-:Y:S02]  /*1020*/  MOV R37, RZ ;  /* 0x000000ff00257202 */ /* 0x000fe40000000f00 */
[----:B0-----:R-:W0:Y:S01]  /*1030*/  LDC.64 R12, c[0x0][0x418] ;  /* 0x00010600ff0c7b82 */ /* 0x001e220000000a00 */
[----:B------:R-:W2:Y:S04]  /*1040*/  @!P0 LDG.E R15, desc[UR16][R2.64] ;  /* 0x00000010020f8981 */ /* 0x000ea8000c1e1900 */
[----:B------:R-:W3:Y:S04]  /*1050*/  @!P1 LDG.E R19, desc[UR16][R2.64+0x80] ;  /* 0x0000801002139981 */ /* 0x000ee8000c1e1900 */
[----:B------:R-:W4:Y:S04]  /*1060*/  @!P2 LDG.E R21, desc[UR16][R2.64+0x100] ;  /* 0x000100100215a981 */ /* 0x000f28000c1e1900 */
[----:B------:R-:W4:Y:S01]  /*1070*/  @!P3 LDG.E R23, desc[UR16][R2.64+0x180] ;  /* 0x000180100217b981 */ /* 0x000f22000c1e1900 */
[----:B------:R-:W-:-:S03]  /*1080*/  IADD3.X R17, PT, PT, RZ, R62, RZ, P4, !PT ;  /* 0x0000003eff117210 */ /* 0x000fc600027fe4ff */
[----:B--2---:R1:W-:Y:S04]  /*1090*/  STS [R100], R15 ;  /* 0x0000000f64007388 */ /* 0x0043e80000000800 */
[----:B---3--:R-:W-:Y:S04]  /*10a0*/  STS [R100+0x80], R19 ;  /* 0x0000801364007388 */ /* 0x008fe80000000800 */
[----:B----4-:R-:W-:Y:S01]  /*10b0*/  STS [R100+0x100], R21 ;  /* 0x0001001564007388 */ /* 0x010fe20000000800 */
[----:B-1----:R-:W1:Y:S03]  /*10c0*/  LDC.64 R14, c[0x0][0x410] ;  /* 0x00010400ff0e7b82 */ /* 0x002e660000000a00 */
        /* <DEDUP_REMOVED lines=50> */
.L_x_17908:
[----:B------:R-:W-:Y:S05]  /*13f0*/  BSYNC.RECONVERGENT B0 ;  /* 0x0000000000007941 */ /* 0x000fea0003800200 */
.L_x_17907:
        /* <DEDUP_REMOVED lines=34> */
.L_x_17910:
[----:B------:R-:W-:Y:S05]  /*1620*/  BSYNC.RECONVERGENT B0 ;  /* 0x0000000000007941 */ /* 0x000fea0003800200 */
.L_x_17909:
[----:B--2---:R-:W-:Y:S01]  /*1630*/  HFMA2 R31, -RZ, RZ, 0, 0 ;  /* 0x00000000ff1f7431 */ /* 0x004fe200000001ff */
        /* <DEDUP_REMOVED lines=35> */
.L_x_17912:
[----:B------:R-:W-:Y:S05]  /*1870*/  BSYNC.RECONVERGENT B0 ;  /* 0x0000000000007941 */ /* 0x000fea0003800200 */
.L_x_17911:
        /* <DEDUP_REMOVED lines=32> */
.L_x_17914:
[----:B------:R-:W-:Y:S05]  /*1a80*/  BSYNC.RECONVERGENT B0 ;  /* 0x0000000000007941 */ /* 0x000fea0003800200 */
.L_x_17913:
        /* <DEDUP_REMOVED lines=11> */
[----:B------:R-:W-:Y:S01]  /*1b40*/  HFMA2 R41, -RZ, RZ, 0, 0 ;  /* 0x00000000ff297431 */ /* 0x000fe200000001ff */
[----:B------:R-:W-:Y:S01]  /*1b50*/  MOV R37, RZ ;  /* 0x000000ff00257202 */ /* 0x000fe20000000f00 */
[----:B------:R-:W3:Y:S01]  /*1b60*/  LDCU.64 UR10, c[0x0][0x558] ;  /* 0x0000ab00ff0a77ac */ /* 0x000ee20008000a00 */
[----:B------:R-:W-:-:S02]  /*1b70*/  IADD3.X R9, PT, PT, RZ, R9, RZ, P4, !PT ;  /* 0x00000009ff097210 */ /* 0x000fc400027fe4ff */
        /* <DEDUP_REMOVED lines=12> */
[----:B-1----:R-:W-:-:S04]  /*1c40*/  IMAD.WIDE.U32 R12, R18, UR18, R30 ;  /* 0x00000012120c7c25 */ /* 0x002fc8000f8e001e */
[----:B------:R-:W-:Y:S02]  /*1c50*/  IMAD R13, R19, UR18, R13 ;  /* 0x00000012130d7c24 */ /* 0x000fe4000f8e020d */
[----:B--2---:R-:W-:-:S04]  /*1c60*/  IMAD.WIDE.U32 R12, R55, R34, R12 ;  /* 0x00000022370c7225 */ /* 0x004fc800078e000c */
[----:B------:R-:W-:Y:S01]  /*1c70*/  IMAD R16, R55, R35, R13 ;  /* 0x0000002337107224 */ /* 0x000fe200078e020d */
[----:B------:R-:W-:Y:S01]  /*1c80*/  IADD3 R13, P4, PT, R82, R12, RZ ;  /* 0x0000000c520d7210 */ /* 0x000fe20007f9e0ff */
[----:B------:R-:W-:-:S03]  /*1c90*/  HFMA2 R35, -RZ, RZ, 0, 0 ;  /* 0x00000000ff237431 */ /* 0x000fc600000001ff */
        /* <DEDUP_REMOVED lines=20> */
[----:B------:R-:W-:Y:S01]  /*1de0*/  UISETP.NE.U32.AND UP0, UPT, UR12, URZ, UPT ;  /* 0x000000ff0c00728c */ /* 0x000fe2000bf05070 */
[----:B------:R-:W2:Y:S03]  /*1df0*/  MUFU.EX2 R14, R14 ;  /* 0x0000000e000e7308 */ /* 0x000ea60000000800 */
[----:B------:R-:W-:-:S05]  /*1e00*/  UISETP.NE.AND.EX UP0, UPT, UR13, URZ, UPT, UP0 ;  /* 0x000000ff0d00728c */ /* 0x000fca000bf05300 */
[----:B------:R-:W0:Y:S08]  /*1e10*/  MUFU.EX2 R32, R32 ;  /* 0x0000002000207308 */ /* 0x000e300000000800 */
[----:B------:R-:W1:Y:S01]  /*1e20*/  MUFU.EX2 R21, R15 ;  /* 0x0000000f00157308 */ /* 0x000e620000000800 */
[----:B--2---:R-:W-:-:S07]  /*1e30*/  FADD.FTZ R20, R14, 1 ;  /* 0x3f8000000e147421 */ /* 0x004fce0000010000 */
[----:B------:R1:W2:Y:S01]  /*1e40*/  MUFU.EX2 R23, R22 ;  /* 0x0000001600177308 */ /* 0x0002a20000000800 */
[----:B0-----:R-:W-:-:S07]  /*1e50*/  FADD.FTZ R36, R32, 1 ;  /* 0x3f80000020247421 */ /* 0x001fce0000010000 */
[----:B------:R-:W0:Y:S01]  /*1e60*/  MUFU.RCP R36, R36 ;  /* 0x0000002400247308 */ /* 0x000e220000001000 */
[----:B-1----:R-:W-:-:S07]  /*1e70*/  FADD.FTZ R22, R21, 1 ;  /* 0x3f80000015167421 */ /* 0x002fce0000010000 */
[----:B------:R0:W1:Y:S01]  /*1e80*/  MUFU.RCP R45, R20 ;  /* 0x00000014002d7308 */ /* 0x0000620000001000 */
[----:B--2---:R-:W-:-:S07]  /*1e90*/  FADD.FTZ R23, R23, 1 ;  /* 0x3f80000017177421 */ /* 0x004fce0000010000 */
[----:B------:R-:W2:Y:S01]  /*1ea0*/  MUFU.RCP R34, R22 ;  /* 0x0000001600227308 */ /* 0x000ea20000001000 */
[----:B0-----:R-:W-:-:S04]  /*1eb0*/  FADD.FTZ R20, -R36, 1 ;  /* 0x3f80000024147421 */ /* 0x001fc80000010100 */
[----:B------:R-:W-:Y:S01]  /*1ec0*/  FFMA.FTZ R38, R19, R20, 1 ;  /* 0x3f80000013267423 */ /* 0x000fe20000010014 */
[----:B-1----:R-:W-:-:S04]  /*1ed0*/  FADD.FTZ R21, -R45, 1 ;  /* 0x3f8000002d157421 */ /* 0x002fc80000010100 */
[----:B------:R-:W-:Y:S01]  /*1ee0*/  FFMA.FTZ R21, R16, R21, 1 ;  /* 0x3f80000010157423 */ /* 0x000fe20000010015 */
[----:B--2---:R-:W-:-:S04]  /*1ef0*/  FADD.FTZ R32, -R34, 1 ;  /* 0x3f80000022207421 */ /* 0x004fc80000010100 */
[----:B------:R-:W-:Y:S01]  /*1f00*/  FFMA.FTZ R32, R17, R32, 1 ;  /* 0x3f80000011207423 */ /* 0x000fe20000010020 */
[----:B---3--:R0:W-:Y:S04]  /*1f10*/  STS [R100], R35 ;  /* 0x0000002364007388 */ /* 0x0081e80000000800 */
[----:B----4-:R-:W-:Y:S04]  /*1f20*/  STS [R100+0x80], R37 ;  /* 0x0000802564007388 */ /* 0x010fe80000000800 */
[----:B-----5:R-:W-:Y:S01]  /*1f30*/  STS [R100+0x100], R41 ;  /* 0x0001002964007388 */ /* 0x020fe20000000800 */
[----:B0-----:R-:W0:Y:S03]  /*1f40*/  MUFU.RCP R35, R23 ;  /* 0x0000001700237308 */ /* 0x001e260000001000 */
[----:B------:R-:W-:Y:S01]  /*1f50*/  STS [R100+0x180], R43 ;  /* 0x0001802b64007388 */ /* 0x000fe20000000800 */
[----:B------:R-:W-:-:S03]  /*1f60*/  NOP ;  /* 0x0000000000007918 */ /* 0x000fc60000000000 */
[----:B------:R-:W1:Y:S01]  /*1f70*/  LDS.128 R12, [R102] ;  /* 0x00000000660c7984 */ /* 0x000e620000000c00 */
        /* <DEDUP_REMOVED lines=77> */
.L_x_17915:
[----:B------:R-:W2:Y:S01]  /*2450*/  LDCU UR4, c[0x0][0x38c] ;  /* 0x00007180ff0477ac */ /* 0x000ea20008000800 */
[----:B------:R-:W-:Y:S01]  /*2460*/  FMUL.FTZ R45, R8, R45 ;  /* 0x0000002d082d7220 */ /* 0x000fe20000410000 */
[----:B------:R-:W-:Y:S01]  /*2470*/  FMUL.FTZ R34, R9, R34 ;  /* 0x0000002209227220 */ /* 0x000fe20000410000 */
[----:B------:R-:W-:Y:S01]  /*2480*/  FMUL.FTZ R35, R10, R35 ;  /* 0x000000230a237220 */ /* 0x000fe20000410000 */
[----:B------:R-:W-:Y:S01]  /*2490*/  FMUL.FTZ R36, R11, R36 ;  /* 0x000000240b247220 */ /* 0x000fe20000410000 */
[----:B------:R-:W-:Y:S01]  /*24a0*/  FFMA.FTZ R8, R4, R45, R67 ;  /* 0x0000002d04087223 */ /* 0x000fe20000010043 */
[----:B------:R-:W-:Y:S01]  /*24b0*/  CS2R R10, SRZ ;  /* 0x00000000000a7805 */ /* 0x000fe2000001ff00 */
[-C--:B-1----:R-:W-:Y:S01]  /*24c0*/  FMUL.FTZ R12, R45, R0.reuse ;  /* 0x000000002d0c7220 */ /* 0x082fe20000410000 */
[----:B------:R-:W-:Y:S01]  /*24d0*/  FMUL.FTZ R14, R35, R0 ;  /* 0x00000000230e7220 */ /* 0x000fe20000410000 */
[----:B------:R-:W-:Y:S01]  /*24e0*/  FFMA.FTZ R13, R5, R34, R8 ;  /* 0x00000022050d7223 */ /* 0x000fe20000010008 */
[----:B------:R-:W-:Y:S01]  /*24f0*/  CS2R R8, SRZ ;  /* 0x0000000000087805 */ /* 0x000fe2000001ff00 */
        /* <DEDUP_REMOVED lines=15> */
[----:B------:R-:W-:Y:S01]  /*25f0*/  LEA R121, R39, -R17, 0x1 ;  /* 0x8000001127797211 */ /* 0x000fe200078e08ff */
[----:B------:R-:W-:Y:S01]  /*2600*/  FMUL.FTZ R116, R4, R107 ;  /* 0x0000006b04747220 */ /* 0x000fe20000410000 */
[C---:B------:R-:W-:Y:S01]  /*2610*/  ISETP.NE.AND P0, PT, R99.reuse, 0x1, PT ;  /* 0x000000016300780c */ /* 0x040fe20003f05270 */
[----:B0-----:R-:W0:Y:S01]  /*2620*/  LDC.64 R36, c[0x0][0x3a8] ;  /* 0x0000ea00ff247b82 */ /* 0x001e220000000a00 */
[----:B------:R-:W-:Y:S01]  /*2630*/  SHF.L.U32 R120, R99, 0x8, RZ ;  /* 0x0000000863787819 */ /* 0x000fe200000006ff */
[----:B------:R-:W-:Y:S01]  /*2640*/  FMUL.FTZ R117, R5, R106 ;  /* 0x0000006a05757220 */ /* 0x000fe20000410000 */
[----:B------:R-:W-:Y:S01]  /*2650*/  IADD3 R40, P1, PT, R17, R58, RZ ;  /* 0x0000003a11287210 */ /* 0x000fe20007f3e0ff */
[----:B------:R-:W-:Y:S01]  /*2660*/  FMUL.FTZ R118, R6, R109 ;  /* 0x0000006d06767220 */ /* 0x000fe20000410000 */
[----:B------:R-:W-:Y:S01]  /*2670*/  ISETP.GE.AND P2, PT, R88, R121, PT ;  /* 0x000000795800720c */ /* 0x000fe20003f46270 */
[----:B------:R-:W-:Y:S01]  /*2680*/  FMUL.FTZ R119, R7, R108 ;  /* 0x0000006c07777220 */ /* 0x000fe20000410000 */
[----:B------:R-:W-:Y:S01]  /*2690*/  LEA.HI.SX32 R122, R16, R16, 0x1b ;  /* 0x00000010107a7211 */ /* 0x000fe200078fdaff */
[----:B------:R-:W2:Y:S01]  /*26a0*/  LDC.64 R34, c[0x0][0x440] ;  /* 0x00011000ff227b82 */ /* 0x000ea20000000a00 */
[----:B------:R-:W-:Y:S01]  /*26b0*/  IADD3 R115, PT, PT, R99, -0x2, RZ ;  /* 0xfffffffe63737810 */ /* 0x000fe20007ffe0ff */
[----:B------:R-:W3:Y:S01]  /*26c0*/  LDCU UR8, c[0x0][0x394] ;  /* 0x00007280ff0877ac */ /* 0x000ee20008000800 */
[----:B------:R-:W-:-:S02]  /*26d0*/  ISETP.EQ.AND P0, PT, R58, RZ, P0 ;  /* 0x000000ff3a00720c */ /* 0x000fc40000702270 */
[----:B------:R-:W-:Y:S01]  /*26e0*/  LOP3.LUT R120, R120, 0x100, RZ, 0xc0, !PT ;  /* 0x0000010078787812 */ /* 0x000fe200078ec0ff */
[----:B------:R-:W4:Y:S01]  /*26f0*/  LDCU UR9, c[0x0][0x38c] ;  /* 0x00007180ff0977ac */ /* 0x000f220008000800 */
[----:B------:R-:W-:Y:S01]  /*2700*/  P2R R159, PR, RZ, 0x4 ;  /* 0x00000004ff9f7803 */ /* 0x000fe20000000000 */
[----:B------:R-:W0:Y:S01]  /*2710*/  LDC.64 R32, c[0x0][0x3c0] ;  /* 0x0000f000ff207b82 */ /* 0x000e220000000a00 */
[C---:B------:R-:W-:Y:S01]  /*2720*/  LOP3.LUT R160, R17.reuse, 0x100, RZ, 0xc0, !PT ;  /* 0x0000010011a07812 */ /* 0x040fe200078ec0ff */
[----:B------:R-:W-:Y:S01]  /*2730*/  UMOV UR4, URZ ;  /* 0x000000ff00047c82 */ /* 0x000fe20008000000 */
[C---:B------:R-:W-:Y:S02]  /*2740*/  IADD3 R123, PT, PT, R17.reuse, R58, RZ ;  /* 0x0000003a117b7210 */ /* 0x040fe40007ffe0ff */
[----:B------:R-:W-:Y:S02]  /*2750*/  LEA R122, R122, UR6, 0x2 ;  /* 0x000000067a7a7c11 */ /* 0x000fe4000f8e10ff */
[----:B------:R-:W-:Y:S01]  /*2760*/  LEA.HI.X.SX32 R41, R17, RZ, 0x1, P1 ;  /* 0x000000ff11297211 */ /* 0x000fe200008f0eff */
[----:B------:R-:W0:Y:S08]  /*2770*/  LDC.64 R30, c[0x0][0x3e0] ;  /* 0x0000f800ff1e7b82 */ /* 0x000e300000000a00 */
[----:B------:R-:W0:Y:S08]  /*2780*/  LDC.64 R22, c[0x0][0x4d0] ;  /* 0x00013400ff167b82 */ /* 0x000e300000000a00 */
[----:B-1-34-:R-:W0:Y:S02]  /*2790*/  LDC.64 R20, c[0x0][0x4f0] ;  /* 0x00013c00ff147b82 */ /* 0x01ae240000000a00 */
.L_x_17948:
[----:B------:R-:W-:Y:S02]  /*27a0*/  MOV R38, R88 ;  /* 0x0000005800267202 */ /* 0x000fe40000000f00 */
[----:B------:R-:W-:Y:S02]  /*27b0*/  MOV R39, RZ ;  /* 0x000000ff00277202 */ /* 0x000fe40000000f00 */
[----:B-1----:R-:W-:Y:S02]  /*27c0*/  MOV R16, R24 ;  /* 0x0000001800107202 */ /* 0x002fe40000000f00 */
[----:B------:R-:W-:Y:S01]  /*27d0*/  MOV R17, R69 ;  /* 0x0000004500117202 */ /* 0x000fe20000000f00 */
[----:B0-----:R-:W-:Y:S01]  /*27e0*/  IMAD.WIDE.U32 R18, R32, UR4, R38 ;  /* 0x0000000420127c25 */ /* 0x001fe2000f8e0026 */
[----:B------:R-:W-:Y:S02]  /*27f0*/  ISETP.NE.AND P5, PT, R159, RZ, PT ;  /* 0x000000ff9f00720c */ /* 0x000fe40003fa5270 */
[----:B------:R-:W-:Y:S01]  /*2800*/  P2R R48, PR, RZ, 0x1 ;  /* 0x00000001ff307803 */ /* 0x000fe20000000000 */
[----:B------:R-:W-:Y:S01]  /*2810*/  IMAD.WIDE.U32 R16, R36, UR4, R16 ;  /* 0x0000000424107c25 */ /* 0x000fe2000f8e0010 */
[----:B------:R-:W-:-:S02]  /*2820*/  LEA R44, P2, R18, R56, 0x2 ;  /* 0x00000038122c7211 */ /* 0x000fc400078410ff */
[-C--:B------:R-:W-:Y:S01]  /*2830*/  ISETP.GE.AND P0, PT, R90, R121.reuse, PT ;  /* 0x000000795a00720c */ /* 0x080fe20003f06270 */
[----:B------:R-:W-:Y:S01]  /*2840*/  IMAD.WIDE.U32 R42, R30, UR4, R38 ;  /* 0x000000041e2a7c25 */ /* 0x000fe2000f8e0026 */
[----:B--2---:R-:W-:Y:S02]  /*2850*/  LEA R38, P1, R16, R34, 0x3 ;  /* 0x0000002210267211 */ /* 0x004fe400078218ff */
        /* <DEDUP_REMOVED lines=14> */
[----:B---3--:R-:W3:Y:S01]  /*2940*/  @!P5 LDG.E R17, desc[UR16][R44.64] ;  /* 0x000000102c11d981 */ /* 0x008ee2000c1e1900 */
        /* <DEDUP_REMOVED lines=42> */
[CC--:B------:R-:W-:Y:S01]  /*2bf0*/  FMUL.FTZ R42, R39.reuse, R106.reuse ;  /* 0x0000006a272a7220 */ /* 0x0c0fe20000410000 */
[----:B------:R-:W-:Y:S01]  /*2c00*/  FMUL.RZ R50, R16, 0.15915493667125701904 ;  /* 0x3e22f98310327820 */ /* 0x000fe2000040c000 */
[----:B------:R-:W-:Y:S01]  /*2c10*/  FMUL.FTZ R16, R38, 1.4426950216293334961 ;  /* 0x3fb8aa3b26107820 */ /* 0x000fe20000410000 */
[----:B------:R-:W-:Y:S01]  /*2c20*/  ISETP.NE.AND P0, PT, R48, RZ, PT ;  /* 0x000000ff3000720c */ /* 0x000fe20003f05270 */
[----:B------:R-:W-:Y:S01]  /*2c30*/  FMUL.RZ R126, R42, 0.15915493667125701904 ;  /* 0x3e22f9832a7e7820 */ /* 0x000fe2000040c000 */
[----:B------:R-:W-:Y:S01]  /*2c40*/  MUFU.SIN R137, R50 ;  /* 0x0000003200897308 */ /* 0x000fe20000000400 */
[C---:B------:R-:W-:Y:S01]  /*2c50*/  FMUL.FTZ R18, R16.reuse, R107 ;  /* 0x0000006b10127220 */ /* 0x040fe20000410000 */
[C---:B------:R-:W-:Y:S01]  /*2c60*/  FMUL.FTZ R42, R16.reuse, R106 ;  /* 0x0000006a102a7220 */ /* 0x040fe20000410000 */
[CC--:B------:R-:W-:Y:S01]  /*2c70*/  FMUL.FTZ R48, R16.reuse, R109.reuse ;  /* 0x0000006d10307220 */ /* 0x0c0fe20000410000 */
[----:B------:R-:W-:Y:S01]  /*2c80*/  FMUL.FTZ R16, R16, R108 ;  /* 0x0000006c10107220 */ /* 0x000fe20000410000 */
[----:B------:R-:W-:Y:S03]  /*2c90*/  LDS R124, [R122] ;  /* 0x000000007a7c7984 */ /* 0x000fe60000000800 */
[----:B------:R1:W-:Y:S01]  /*2ca0*/  MUFU.COS R139, R50 ;  /* 0x00000032008b7308 */ /* 0x0003e20000000000 */
[----:B------:R-:W-:Y:S04]  /*2cb0*/  LDS R125, [R122+0x4] ;  /* 0x000004007a7d7984 */ /* 0x000fe80000000800 */
[----:B------:R-:W-:Y:S01]  /*2cc0*/  LDS R127, [R122+0xc] ;  /* 0x00000c007a7f7984 */ /* 0x000fe20000000800 */
[----:B-1----:R-:W-:-:S02]  /*2cd0*/  FMUL.FTZ R50, R39, R109 ;  /* 0x0000006d27327220 */ /* 0x002fc40000410000 */
[----:B------:R-:W-:Y:S01]  /*2ce0*/  MUFU.SIN R141, R126 ;  /* 0x0000007e008d7308 */ /* 0x000fe20000000400 */
[----:B------:R-:W-:Y:S01]  /*2cf0*/  LDS R128, [R122+0x10] ;  /* 0x000010007a807984 */ /* 0x000fe20000000800 */
[----:B------:R-:W-:-:S03]  /*2d00*/  FMUL.RZ R132, R50, 0.15915493667125701904 ;  /* 0x3e22f98332847820 */ /* 0x000fc6000040c000 */
[----:B------:R-:W-:Y:S03]  /*2d10*/  LDS R129, [R122+0x14] ;  /* 0x000014007a817984 */ /* 0x000fe60000000800 */
[----:B0-----:R0:W-:Y:S01]  /*2d20*/  MUFU.COS R47, R126 ;  /* 0x0000007e002f7308 */ /* 0x0011e20000000000 */
[----:B------:R-:W-:Y:S04]  /*2d30*/  LDS R130, [R122+0x18] ;  /* 0x000018007a827984 */ /* 0x000fe80000000800 */
[----:B------:R-:W-:Y:S04]  /*2d40*/  LDS R131, [R122+0x1c] ;  /* 0x00001c007a837984 */ /* 0x000fe80000000800 */
[----:B0-----:R-:W-:Y:S01]  /*2d50*/  LDS R126, [R122+0x8] ;  /* 0x000008007a7e7984 */ /* 0x001fe20000000800 */
[----:B------:R-:W0:Y:S01]  /*2d60*/  MUFU.EX2 R44, R18 ;  /* 0x00000012002c7308 */ /* 0x000e220000000800 */
[----:B------:R-:W1:Y:S07]  /*2d70*/  S2UR UR7, SR_CgaCtaId ;  /* 0x00000000000779c3 */ /* 0x000e6e0000008800 */
[----:B------:R-:W-:Y:S08]  /*2d80*/  MUFU.EX2 R50, R16 ;  /* 0x0000001000327308 */ /* 0x000ff00000000800 */
[----:B------:R0:W1:Y:S01]  /*2d90*/  MUFU.EX2 R46, R42 ;  /* 0x0000002a002e7308 */ /* 0x0000620000000800 */
[----:B------:R-:W-:Y:S01]  /*2da0*/  UMOV UR6, 0x400 ;  /* 0x0000040000067882 */ /* 0x000fe20000000000 */
[----:B0-----:R-:W-:-:S06]  /*2db0*/  FMUL.FTZ R42, R39, R108 ;  /* 0x0000006c272a7220 */ /* 0x001fcc0000410000 */
[----:B------:R0:W-:Y:S01]  /*2dc0*/  MUFU.EX2 R52, R48 ;  /* 0x0000003000347308 */ /* 0x0001e20000000800 */
[C---:B------:R-:W-:Y:S01]  /*2dd0*/  ISETP.NE.AND P1, PT, R58.reuse, RZ, PT ;  /* 0x000000ff3a00720c */ /* 0x040fe20003f25270 */
[----:B-1----:R-:W-:Y:S01]  /*2de0*/  ULEA UR6, UR7, UR6, 0x18 ;  /* 0x0000000607067291 */ /* 0x002fe2000f8ec0ff */
[----:B------:R-:W-:-:S05]  /*2df0*/  ISETP.NE.AND P2, PT, R58, 0x1f, PT ;  /* 0x0000001f3a00780c */ /* 0x000fca0003f45270 */
[----:B------:R-:W-:Y:S08]  /*2e00*/  MUFU.SIN R145, R132 ;  /* 0x0000008400917308 */ /* 0x000ff00000000400 */
[----:B------:R1:W1:Y:S01]  /*2e10*/  MUFU.COS R147, R132 ;  /* 0x0000008400937308 */ /* 0x0002620000000000 */
[----:B0-----:R-:W-:Y:S01]  /*2e20*/  FMUL.FTZ R48, R44, R139 ;  /* 0x0000008b2c307220 */ /* 0x001fe20000410000 */
[----:B------:R-:W-:Y:S01]  /*2e30*/  BSSY.RECONVERGENT B0, `(.L_x_17917) ;  /* 0x0000033000007945 */ /* 0x000fe20003800200 */
[----:B-1----:R-:W-:Y:S01]  /*2e40*/  FMUL.FTZ R132, R46, R47 ;  /* 0x0000002f2e847220 */ /* 0x002fe20000410000 */
[----:B------:R-:W-:Y:S01]  /*2e50*/  FMUL.FTZ R134, R52, R147 ;  /* 0x0000009334867220 */ /* 0x000fe20000410000 */
[----:B----4-:R-:W-:Y:S04]  /*2e60*/  STS [R100+0x528], R45 ;  /* 0x0005282d64007388 */ /* 0x010fe80000000800 */
[----:B-----5:R-:W-:Y:S04]  /*2e70*/  STS [R100+0x4a4], R133 ;  /* 0x0004a48564007388 */ /* 0x020fe80000000800 */
[----:B--2---:R-:W-:Y:S04]  /*2e80*/  STS [R100+0x5ac], R19 ;  /* 0x0005ac1364007388 */ /* 0x004fe80000000800 */
[----:B---3--:R-:W-:Y:S04]  /*2e90*/  STS [R100+0x630], R43 ;  /* 0x0006302b64007388 */ /* 0x008fe80000000800 */
[----:B------:R-:W-:Y:S04]  /*2ea0*/  STS [R100+0x6b4], R49 ;  /* 0x0006b43164007388 */ /* 0x000fe80000000800 */
[----:B------:R0:W-:Y:S04]  /*2eb0*/  STS [R100+0x738], R51 ;  /* 0x0007383364007388 */ /* 0x0001e80000000800 */
[----:B------:R1:W-:Y:S04]  /*2ec0*/  STS [R100+0x420], R17 ;  /* 0x0004201164007388 */ /* 0x0003e80000000800 */
[----:B------:R-:W-:Y:S01]  /*2ed0*/  STS [R100+0x7bc], R53 ;  /* 0x0007bc3564007388 */ /* 0x000fe20000000800 */
[----:B------:R-:W-:-:S03]  /*2ee0*/  NOP ;  /* 0x0000000000007918 */ /* 0x000fc60000000000 */
[----:B------:R-:W2:Y:S04]  /*2ef0*/  LDS R135, [R122+0x420] ;  /* 0x000420007a877984 */ /* 0x000ea80000000800 */
[----:B------:R-:W3:Y:S04]  /*2f00*/  LDS R19, [R122+0x424] ;  /* 0x000424007a137984 */ /* 0x000ee80000000800 */
[----:B------:R-:W4:Y:S04]  /*2f10*/  LDS R140, [R122+0x428] ;  /* 0x000428007a8c7984 */ /* 0x000f280000000800 */
[----:B------:R-:W5:Y:S04]  /*2f20*/  LDS R16, [R122+0x42c] ;  /* 0x00042c007a107984 */ /* 0x000f680000000800 */
[----:B------:R-:W5:Y:S04]  /*2f30*/  LDS R43, [R122+0x430] ;  /* 0x000430007a2b7984 */ /* 0x000f680000000800 */
[----:B------:R-:W5:Y:S04]  /*2f40*/  LDS R143, [R122+0x434] ;  /* 0x000434007a8f7984 */ /* 0x000f680000000800 */
[----:B------:R-:W5:Y:S04]  /*2f50*/  LDS R144, [R122+0x438] ;  /* 0x000438007a907984 */ /* 0x000f680000000800 */
[----:B------:R-:W5:Y:S01]  /*2f60*/  LDS R18, [R122+0x43c] ;  /* 0x00043c007a127984 */ /* 0x000f620000000800 */
[----:B0-----:R-:W-:Y:S01]  /*2f70*/  FMUL.RZ R51, R42, 0.15915493667125701904 ;  /* 0x3e22f9832a337820 */ /* 0x001fe2000040c000 */
[----:B------:R-:W-:-:S03]  /*2f80*/  IADD3 R42, PT, PT, R160, UR4, RZ ;  /* 0x00000004a02a7c10 */ /* 0x000fc6000fffe0ff */
[----:B------:R-:W0:Y:S01]  /*2f90*/  MUFU.COS R45, R51 ;  /* 0x00000033002d7308 */ /* 0x000e220000000000 */
[----:B------:R-:W-:-:S07]  /*2fa0*/  SEL R42, R42, R77, !P1 ;  /* 0x0000004d2a2a7207 */ /* 0x000fce0004800000 */
[----:B-1----:R-:W1:Y:S01]  /*2fb0*/  MUFU.SIN R17, R51 ;  /* 0x0000003300117308 */ /* 0x002e620000000400 */
[----:B------:R-:W-:Y:S01]  /*2fc0*/  FMUL.FTZ R49, R44, R137 ;  /* 0x000000892c317220 */ /* 0x000fe20000410000 */
[----:B------:R-:W-:Y:S01]  /*2fd0*/  LEA R42, R42, UR6, 0x3 ;  /* 0x000000062a2a7c11 */ /* 0x000fe2000f8e18ff */
[----:B------:R-:W-:Y:S01]  /*2fe0*/  FMUL.FTZ R133, R46, R141 ;  /* 0x0000008d2e857220 */ /* 0x000fe20000410000 */
[----:B------:R-:W-:-:S03]  /*2ff0*/  FMUL.FTZ R137, R52, R145 ;  /* 0x0000009134897220 */ /* 0x000fc60000410000 */
[----:B------:R1:W-:Y:S01]  /*3000*/  STS.64 [R42+0x14d0], R48 ;  /* 0x0014d0302a007388 */ /* 0x0003e20000000a00 */
[----:B--2---:R-:W-:Y:S01]  /*3010*/  FMUL.FTZ R135, R110, R135 ;  /* 0x000000876e877220 */ /* 0x004fe20000410000 */
[----:B0-----:R-:W-:Y:S01]  /*3020*/  FMUL.FTZ R138, R50, R45 ;  /* 0x0000002d328a7220 */ /* 0x001fe20000410000 */
[----:B---3--:R-:W-:Y:S01]  /*3030*/  FMUL.FTZ R136, R110, -R19 ;  /* 0x800000136e887220 */ /* 0x008fe20000410000 */
[C---:B----4-:R-:W-:Y:S01]  /*3040*/  FMUL.FTZ R140, R111.reuse, R140 ;  /* 0x0000008c6f8c7220 */ /* 0x050fe20000410000 */
[----:B-----5:R-:W-:Y:S01]  /*3050*/  FMUL.FTZ R141, R111, -R16 ;  /* 0x800000106f8d7220 */ /* 0x020fe20000410000 */
[----:B------:R-:W-:Y:S01]  /*3060*/  FMUL.FTZ R142, R112, R43 ;  /* 0x0000002b708e7220 */ /* 0x000fe20000410000 */
[----:B-1----:R-:W-:Y:S01]  /*3070*/  FMUL.FTZ R139, R50, R17 ;  /* 0x00000011328b7220 */ /* 0x002fe20000410000 */
        /* <DEDUP_REMOVED lines=13> */
.L_x_17918:
[----:B------:R2:W3:Y:S02]  /*3150*/  LDS.64 R46, [R75+UR5+0x24d8] ;  /* 0x0024d8054b2e7984 */ /* 0x0004e40008000a00 */
.L_x_17919:
[----:B------:R-:W-:Y:S05]  /*3160*/  BSYNC.RECONVERGENT B0 ;  /* 0x0000000000007941 */ /* 0x000fea0003800200 */
.L_x_17917:
[----:B0-----:R-:W0:Y:S01]  /*3170*/  @P0 LDC R16, c[0x0][0x38c] ;  /* 0x0000e300ff100b82 */ /* 0x001e220000000800 */
[----:B------:R-:W-:Y:S01]  /*3180*/  CS2R R42, SRZ ;  /* 0x00000000002a7805 */ /* 0x000fe2000001ff00 */
[----:B0-----:R-:W-:-:S04]  /*3190*/  @P0 IMAD R17, R115, R16, UR4 ;  /* 0x0000000473110e24 */ /* 0x001fc8000f8e0210 */
        /* <DEDUP_REMOVED lines=22> */
[CC--:B0-----:R-:W-:Y:S01]  /*3300*/  FMUL.FTZ R17, R137.reuse, R44.reuse ;  /* 0x0000002c89117220 */ /* 0x0c1fe20000410000 */
[-C--:B------:R-:W-:Y:S01]  /*3310*/  FMUL.FTZ R45, R137, R19.reuse ;  /* 0x00000013892d7220 */ /* 0x080fe20000410000 */
[----:B------:R-:W-:Y:S01]  /*3320*/  ISETP.NE.AND P6, PT, R158, 0x1f, PT ;  /* 0x0000001f9e00780c */ /* 0x000fe20003fc5270 */
[----:B------:R-:W-:Y:S01]  /*3330*/  FADD.FTZ R155, R142, R155 ;  /* 0x0000009b8e9b7221 */ /* 0x000fe20000010000 */
[C---:B------:R-:W-:Y:S01]  /*3340*/  FFMA.FTZ R17, R134.reuse, R19, -R17 ;  /* 0x0000001386117223 */ /* 0x040fe20000010811 */
[----:B------:R-:W-:Y:S01]  /*3350*/  FFMA.FTZ R44, R134, R44, R45 ;  /* 0x0000002c862c7223 */ /* 0x000fe2000001002d */
[----:B------:R-:W-:Y:S01]  /*3360*/  ULEA UR7, UR4, UR6, 0x4 ;  /* 0x0000000604077291 */ /* 0x000fe2000f8e20ff */
[----:B------:R-:W-:Y:S01]  /*3370*/  BSSY.RECONVERGENT B0, `(.L_x_17920) ;  /* 0x0000098000007945 */ /* 0x000fe20003800200 */
[C---:B------:R-:W-:Y:S01]  /*3380*/  FFMA.FTZ R17, R6.reuse, R149, R17 ;  /* 0x0000009506117223 */ /* 0x040fe20000010011 */
[----:B------:R-:W-:Y:S01]  /*3390*/  FFMA.FTZ R44, R6, R153, R44 ;  /* 0x00000099062c7223 */ /* 0x000fe2000001002c */
[----:B------:R-:W-:-:S02]  /*33a0*/  ISETP.GT.U32.AND P4, PT, R158, 0x17, PT ;  /* 0x000000179e00780c */ /* 0x000fc40003f84070 */
[CC--:B------:R-:W-:Y:S01]  /*33b0*/  FMUL.FTZ R19, R139.reuse, R17.reuse ;  /* 0x000000118b137220 */ /* 0x0c0fe20000410000 */
[-C--:B------:R-:W-:Y:S01]  /*33c0*/  FMUL.FTZ R16, R139, R44.reuse ;  /* 0x0000002c8b107220 */ /* 0x080fe20000410000 */
[----:B------:R-:W-:Y:S02]  /*33d0*/  ISETP.GT.U32.AND P5, PT, R158, 0xf, PT ;  /* 0x0000000f9e00780c */ /* 0x000fe40003fa4070 */
[C---:B------:R-:W-:Y:S01]  /*33e0*/  FFMA.FTZ R44, R138.reuse, R44, R19 ;  /* 0x0000002c8a2c7223 */ /* 0x040fe20000010013 */
[----:B------:R-:W-:Y:S01]  /*33f0*/  FFMA.FTZ R19, R138, R17, -R16 ;  /* 0x000000118a137223 */ /* 0x000fe20000010810 */
[CC--:B------:R-:W-:Y:S01]  /*3400*/  FMUL.FTZ R16, R48.reuse, R133.reuse ;  /* 0x0000008530107220 */ /* 0x0c0fe20000410000 */
[----:B------:R-:W-:Y:S01]  /*3410*/  FMUL.FTZ R17, R49, R133 ;  /* 0x0000008531117220 */ /* 0x000fe20000410000 */
[C---:B------:R-:W-:Y:S01]  /*3420*/  FFMA.FTZ R44, R7.reuse, R148, R44 ;  /* 0x00000094072c7223 */ /* 0x040fe2000001002c */
[----:B------:R-:W-:Y:S01]  /*3430*/  FFMA.FTZ R51, R7, R152, R19 ;  /* 0x0000009807337223 */ /* 0x000fe20000010013 */
[-C--:B------:R-:W-:Y:S01]  /*3440*/  FFMA.FTZ R16, R49, R132.reuse, R16 ;  /* 0x0000008431107223 */ /* 0x080fe20000010010 */
[----:B------:R-:W-:-:S02]  /*3450*/  FFMA.FTZ R17, R48, R132, -R17 ;  /* 0x0000008430117223 */ /* 0x000fc40000010811 */
[----:B------:R-:W0:Y:S01]  /*3460*/  SHFL.UP PT, R52, R44, 0x1, RZ ;  /* 0x042000002c347989 */ /* 0x000e2200000e00ff */
[CC--:B------:R-:W-:Y:S01]  /*3470*/  FMUL.FTZ R19, R137.reuse, R16.reuse ;  /* 0x0000001089137220 */ /* 0x0c0fe20000410000 */
[-C--:B------:R-:W-:Y:S02]  /*3480*/  FMUL.FTZ R45, R137, R17.reuse ;  /* 0x00000011892d7220 */ /* 0x080fe40000410000 */
[----:B------:R-:W5:Y:S01]  /*3490*/  SHFL.UP PT, R18, R51, 0x1, RZ ;  /* 0x0420000033127989 */ /* 0x000f6200000e00ff */
[C---:B------:R-:W-:Y:S01]  /*34a0*/  FFMA.FTZ R19, R134.reuse, R17, -R19 ;  /* 0x0000001186137223 */ /* 0x040fe20000010813 */
[----:B------:R-:W-:-:S03]  /*34b0*/  FFMA.FTZ R45, R134, R16, R45 ;  /* 0x00000010862d7223 */ /* 0x000fc6000001002d */
[C---:B------:R-:W-:Y:S01]  /*34c0*/  FMUL.FTZ R17, R139.reuse, R19 ;  /* 0x000000138b117220 */ /* 0x040fe20000410000 */
[----:B------:R-:W-:-:S03]  /*34d0*/  FMUL.FTZ R16, R139, R45 ;  /* 0x0000002d8b107220 */ /* 0x000fc60000410000 */
[C---:B------:R-:W-:Y:S01]  /*34e0*/  FFMA.FTZ R50, R138.reuse, R45, R17 ;  /* 0x0000002d8a327223 */ /* 0x040fe20000010011 */
[----:B------:R-:W-:-:S04]  /*34f0*/  FFMA.FTZ R45, R138, R19, -R16 ;  /* 0x000000138a2d7223 */ /* 0x000fc80000010810 */
[----:B------:R-:W2:Y:S04]  /*3500*/  SHFL.UP PT, R17, R50, 0x1, RZ ;  /* 0x0420000032117989 */ /* 0x000ea800000e00ff */
[----:B------:R-:W1:Y:S01]  /*3510*/  SHFL.UP PT, R16, R45, 0x1, RZ ;  /* 0x042000002d107989 */ /* 0x000e6200000e00ff */
[-C--:B0-----:R-:W-:Y:S01]  /*3520*/  FMUL.FTZ R19, R45, R52.reuse ;  /* 0x000000342d137220 */ /* 0x081fe20000410000 */
[----:B------:R-:W-:-:S03]  /*3530*/  FMUL.FTZ R52, R50, R52 ;  /* 0x0000003432347220 */ /* 0x000fc60000410000 */
[-C--:B-----5:R-:W-:Y:S01]  /*3540*/  FFMA.FTZ R19, R50, R18.reuse, R19 ;  /* 0x0000001232137223 */ /* 0x0a0fe20000010013 */
[----:B------:R-:W-:-:S03]  /*3550*/  FFMA.FTZ R52, R45, R18, -R52 ;  /* 0x000000122d347223 */ /* 0x000fc60000010834 */
[----:B------:R-:W-:Y:S01]  /*3560*/  @P2 FADD.FTZ R44, R44, R19 ;  /* 0x000000132c2c2221 */ /* 0x000fe20000010000 */
[----:B------:R-:W-:-:S04]  /*3570*/  @P2 FADD.FTZ R51, R51, R52 ;  /* 0x0000003433332221 */ /* 0x000fc80000010000 */
[----:B------:R-:W0:Y:S04]  /*3580*/  SHFL.UP PT, R53, R44, 0x2, RZ ;  /* 0x044000002c357989 */ /* 0x000e2800000e00ff */
[----:B------:R-:W5:Y:S01]  /*3590*/  SHFL.UP PT, R52, R51, 0x2, RZ ;  /* 0x0440000033347989 */ /* 0x000f6200000e00ff */
[-C--:B--2---:R-:W-:Y:S01]  /*35a0*/  FMUL.FTZ R19, R45, R17.reuse ;  /* 0x000000112d137220 */ /* 0x084fe20000410000 */
[----:B------:R-:W-:-:S03]  /*35b0*/  FMUL.FTZ R18, R50, R17 ;  /* 0x0000001132127220 */ /* 0x000fc60000410000 */
[-C--:B-1----:R-:W-:Y:S01]  /*35c0*/  @P2 FFMA.FTZ R50, R50, R16.reuse, R19 ;  /* 0x0000001032322223 */ /* 0x082fe20000010013 */
[----:B------:R-:W-:Y:S01]  /*35d0*/  @P2 FFMA.FTZ R45, R45, R16, -R18 ;  /* 0x000000102d2d2223 */ /* 0x000fe20000010812 */
[----:B------:R-:W-:-:S03]  /*35e0*/  ISETP.GE.AND P2, PT, R105, 0x2, PT ;  /* 0x000000026900780c */ /* 0x000fc60003f46270 */
[----:B------:R-:W1:Y:S04]  /*35f0*/  SHFL.UP PT, R17, R50, 0x2, RZ ;  /* 0x0440000032117989 */ /* 0x000e6800000e00ff */
[----:B------:R-:W2:Y:S01]  /*3600*/  SHFL.UP PT, R16, R45, 0x2, RZ ;  /* 0x044000002d107989 */ /* 0x000ea200000e00ff */
[-C--:B0-----:R-:W-:Y:S01]  /*3610*/  FMUL.FTZ R19, R45, R53.reuse ;  /* 0x000000352d137220 */ /* 0x081fe20000410000 */
[----:B------:R-:W-:-:S03]  /*3620*/  FMUL.FTZ R18, R50, R53 ;  /* 0x0000003532127220 */ /* 0x000fc60000410000 */
[-C--:B-----5:R-:W-:Y:S01]  /*3630*/  FFMA.FTZ R19, R50, R52.reuse, R19 ;  /* 0x0000003432137223 */ /* 0x0a0fe20000010013 */
[----:B------:R-:W-:-:S03]  /*3640*/  FFMA.FTZ R18, R45, R52, -R18 ;  /* 0x000000342d127223 */ /* 0x000fc60000010812 */
[----:B------:R-:W-:Y:S01]  /*3650*/  @P2 FADD.FTZ R44, R44, R19 ;  /* 0x000000132c2c2221 */ /* 0x000fe20000010000 */
[----:B------:R-:W-:-:S04]  /*3660*/  @P2 FADD.FTZ R51, R51, R18 ;  /* 0x0000001233332221 */ /* 0x000fc80000010000 */
[----:B------:R-:W0:Y:S01]  /*3670*/  SHFL.UP PT, R53, R44, 0x4, RZ ;  /* 0x048000002c357989 */ /* 0x000e2200000e00ff */
[CC--:B-1----:R-:W-:Y:S01]  /*3680*/  FMUL.FTZ R19, R45.reuse, R17.reuse ;  /* 0x000000112d137220 */ /* 0x0c2fe20000410000 */
[C---:B------:R-:W-:Y:S02]  /*3690*/  FMUL.FTZ R18, R50.reuse, R17 ;  /* 0x0000001132127220 */ /* 0x040fe40000410000 */
[----:B------:R-:W1:Y:S01]  /*36a0*/  SHFL.UP PT, R52, R51, 0x4, RZ ;  /* 0x0480000033347989 */ /* 0x000e6200000e00ff */
[-C--:B--2---:R-:W-:Y:S01]  /*36b0*/  @P2 FFMA.FTZ R50, R50, R16.reuse, R19 ;  /* 0x0000001032322223 */ /* 0x084fe20000010013 */
[----:B------:R-:W-:Y:S01]  /*36c0*/  @P2 FFMA.FTZ R45, R45, R16, -R18 ;  /* 0x000000102d2d2223 */ /* 0x000fe20000010812 */
[----:B------:R-:W-:-:S03]  /*36d0*/  ISETP.GE.AND P2, PT, R105, 0x4, PT ;  /* 0x000000046900780c */ /* 0x000fc60003f46270 */
[----:B------:R-:W2:Y:S04]  /*36e0*/  SHFL.UP PT, R17, R50, 0x4, RZ ;  /* 0x0480000032117989 */ /* 0x000ea800000e00ff */
[----:B------:R-:W5:Y:S01]  /*36f0*/  SHFL.UP PT, R16, R45, 0x4, RZ ;  /* 0x048000002d107989 */ /* 0x000f6200000e00ff */
[-C--:B0-----:R-:W-:Y:S01]  /*3700*/  FMUL.FTZ R19, R45, R53.reuse ;  /* 0x000000352d137220 */ /* 0x081fe20000410000 */
[C---:B------:R-:W-:Y:S01]  /*3710*/  FMUL.FTZ R18, R50.reuse, R53 ;  /* 0x0000003532127220 */ /* 0x040fe20000410000 */
[----:B---3--:R-:W-:Y:S02]  /*3720*/  FMUL.FTZ R53, R139, R47 ;  /* 0x0000002f8b357220 */ /* 0x008fe40000410000 */
[-C--:B-1----:R-:W-:Y:S01]  /*3730*/  FFMA.FTZ R19, R50, R52.reuse, R19 ;  /* 0x0000003432137223 */ /* 0x082fe20000010013 */
[----:B------:R-:W-:Y:S01]  /*3740*/  FFMA.FTZ R18, R45, R52, -R18 ;  /* 0x000000342d127223 */ /* 0x000fe20000010812 */
[----:B------:R-:W-:-:S02]  /*3750*/  FFMA.FTZ R53, R138, R46, -R53 ;  /* 0x0000002e8a357223 */ /* 0x000fc40000010835 */
[----:B------:R-:W-:Y:S01]  /*3760*/  @P2 FADD.FTZ R44, R44, R19 ;  /* 0x000000132c2c2221 */ /* 0x000fe20000010000 */
[----:B------:R-:W-:Y:S01]  /*3770*/  @P2 FADD.FTZ R51, R51, R18 ;  /* 0x0000001233332221 */ /* 0x000fe20000010000 */
[-C--:B--2---:R-:W-:Y:S01]  /*3780*/  FMUL.FTZ R19, R45, R17.reuse ;  /* 0x000000112d137220 */ /* 0x084fe20000410000 */
[C---:B------:R-:W-:Y:S01]  /*3790*/  FMUL.FTZ R18, R50.reuse, R17 ;  /* 0x0000001132127220 */ /* 0x040fe20000410000 */
[----:B------:R-:W-:Y:S01]  /*37a0*/  FMUL.FTZ R161, R137, R53 ;  /* 0x0000003589a17220 */ /* 0x000fe20000410000 */
[----:B------:R-:W0:Y:S01]  /*37b0*/  SHFL.UP PT, R52, R44, 0x8, RZ ;  /* 0x050000002c347989 */ /* 0x000e2200000e00ff */
[-C--:B-----5:R-:W-:Y:S01]  /*37c0*/  @P2 FFMA.FTZ R50, R50, R16.reuse, R19 ;  /* 0x0000001032322223 */ /* 0x0a0fe20000010013 */
[----:B------:R-:W-:Y:S01]  /*37d0*/  @P2 FFMA.FTZ R45, R45, R16, -R18 ;  /* 0x000000102d2d2223 */ /* 0x000fe20000010812 */
[----:B------:R-:W-:Y:S01]  /*37e0*/  FMUL.FTZ R18, R138, R47 ;  /* 0x0000002f8a127220 */ /* 0x000fe20000410000 */
[----:B------:R-:W1:Y:S01]  /*37f0*/  SHFL.UP PT, R19, R51, 0x8, RZ ;  /* 0x0500000033137989 */ /* 0x000e6200000e00ff */
[----:B------:R-:W-:-:S02]  /*3800*/  ISETP.GE.AND P2, PT, R105, 0x8, PT ;  /* 0x000000086900780c */ /* 0x000fc40003f46270 */
[C---:B------:R-:W-:Y:S01]  /*3810*/  FFMA.FTZ R154, -R139.reuse, R46, -R18 ;  /* 0x0000002e8b9a7223 */ /* 0x040fe20000010912 */
[----:B------:R-:W2:Y:S01]  /*3820*/  SHFL.UP PT, R17, R50, 0x8, RZ ;  /* 0x0500000032117989 */ /* 0x000ea200000e00ff */
[----:B------:R-:W-:Y:S02]  /*3830*/  FMUL.FTZ R18, R139, R144 ;  /* 0x000000908b127220 */ /* 0x000fe40000410000 */
[-C--:B------:R-:W-:Y:S01]  /*3840*/  FMUL.FTZ R157, R137, R154.reuse ;  /* 0x0000009a899d7220 */ /* 0x080fe20000410000 */
[----:B------:R-:W3:Y:S01]  /*3850*/  SHFL.UP PT, R16, R45, 0x8, RZ ;  /* 0x050000002d107989 */ /* 0x000ee200000e00ff */
[----:B------:R-:W-:Y:S01]  /*3860*/  FFMA.FTZ R18, R138, R145, -R18 ;  /* 0x000000918a127223 */ /* 0x000fe20000010812 */
[C---:B------:R-:W-:Y:S01]  /*3870*/  FFMA.FTZ R161, R134.reuse, R154, -R161 ;  /* 0x0000009a86a17223 */ /* 0x040fe200000108a1 */
[----:B------:R-:W-:Y:S02]  /*3880*/  FFMA.FTZ R157, R134, R53, R157 ;  /* 0x00000035869d7223 */ /* 0x000fe4000001009d */
[----:B------:R-:W-:Y:S01]  /*3890*/  FADD.FTZ R156, R143, R18 ;  /* 0x000000128f9c7221 */ /* 0x000fe20000010000 */
[C---:B------:R-:W-:Y:S01]  /*38a0*/  FMUL.FTZ R165, R133.reuse, R161 ;  /* 0x000000a185a57220 */ /* 0x040fe20000410000 */
[----:B------:R-:W-:-:S02]  /*38b0*/  FMUL.FTZ R164, R133, R157 ;  /* 0x0000009d85a47220 */ /* 0x000fc40000410000 */
[----:B------:R-:W-:Y:S01]  /*38c0*/  FMUL.FTZ R162, R137, R156 ;  /* 0x0000009c89a27220 */ /* 0x000fe20000410000 */
[-C--:B0-----:R-:W-:Y:S01]  /*38d0*/  FMUL.FTZ R53, R45, R52.reuse ;  /* 0x000000342d357220 */ /* 0x081fe20000410000 */
[----:B------:R-:W-:Y:S02]  /*38e0*/  FMUL.FTZ R18, R50, R52 ;  /* 0x0000003432127220 */ /* 0x000fe40000410000 */
[-C--:B------:R-:W-:Y:S01]  /*38f0*/  FFMA.FTZ R163, R134, R155.reuse, R162 ;  /* 0x0000009b86a37223 */ /* 0x080fe200000100a2 */
[----:B------:R-:W-:Y:S01]  /*3900*/  FMUL.FTZ R155, R137, R155 ;  /* 0x0000009b899b7220 */ /* 0x000fe20000410000 */
[-C--:B-1----:R-:W-:Y:S01]  /*3910*/  FFMA.FTZ R53, R50, R19.reuse, R53 ;  /* 0x0000001332357223 */ /* 0x082fe20000010035 */
[C---:B------:R-:W-:Y:S01]  /*3920*/  FFMA.FTZ R52, R45.reuse, R19, -R18 ;  /* 0x000000132d347223 */ /* 0x040fe20000010812 */
[----:B------:R-:W-:Y:S01]  /*3930*/  FADD.FTZ R163, R140, R163 ;  /* 0x000000a38ca37221 */ /* 0x000fe20000010000 */
[----:B------:R-:W-:Y:S01]  /*3940*/  FFMA.FTZ R154, R134, R156, -R155 ;  /* 0x0000009c869a7223 */ /* 0x000fe2000001089b */
[-C--:B--2---:R-:W-:Y:S01]  /*3950*/  FMUL.FTZ R19, R45, R17.reuse ;  /* 0x000000112d137220 */ /* 0x084fe20000410000 */
[----:B------:R-:W-:Y:S01]  /*3960*/  @P2 FADD.FTZ R44, R44, R53 ;  /* 0x000000352c2c2221 */ /* 0x000fe20000010000 */
[C---:B------:R-:W-:Y:S01]  /*3970*/  FMUL.FTZ R18, R50.reuse, R17 ;  /* 0x0000001132127220 */ /* 0x040fe20000410000 */
[----:B------:R-:W-:Y:S01]  /*3980*/  @P2 FADD.FTZ R51, R51, R52 ;  /* 0x0000003433332221 */ /* 0x000fe20000010000 */
[-C--:B---3--:R-:W-:Y:S01]  /*3990*/  @P2 FFMA.FTZ R50, R50, R16.reuse, R19 ;  /* 0x0000001032322223 */ /* 0x088fe20000010013 */
[----:B------:R-:W-:Y:S01]  /*39a0*/  FADD.FTZ R162, R141, R154 ;  /* 0x0000009a8da27221 */ /* 0x000fe20000010000 */
[----:B------:R-:W0:Y:S01]  /*39b0*/  SHFL.UP PT, R156, R44, 0x10, RZ ;  /* 0x060000002c9c7989 */ /* 0x000e2200000e00ff */
[----:B------:R-:W-:Y:S01]  /*39c0*/  @P2 FFMA.FTZ R45, R45, R16, -R18 ;  /* 0x000000102d2d2223 */ /* 0x000fe20000010812 */
[CC--:B------:R-:W-:Y:S01]  /*39d0*/  FMUL.FTZ R167, R133.reuse, R163.reuse ;  /* 0x000000a385a77220 */ /* 0x0c0fe20000410000 */
[-C--:B------:R-:W-:Y:S01]  /*39e0*/  FMUL.FTZ R166, R133, R162.reuse ;  /* 0x000000a285a67220 */ /* 0x080fe20000410000 */
[----:B------:R-:W1:Y:S01]  /*39f0*/  SHFL.UP PT, R53, R50, 0x10, RZ ;  /* 0x0600000032357989 */ /* 0x000e6200000e00ff */
[----:B------:R-:W-:Y:S01]  /*3a00*/  ISETP.GE.AND P2, PT, R99, UR8, PT ;  /* 0x0000000863007c0c */ /* 0x000fe2000bf46270 */
[C---:B------:R-:W-:Y:S01]  /*3a10*/  FFMA.FTZ R167, R132.reuse, R162, -R167 ;  /* 0x000000a284a77223 */ /* 0x040fe200000108a7 */
[C---:B------:R-:W-:Y:S01]  /*3a20*/  FFMA.FTZ R166, R132.reuse, R163, R166 ;  /* 0x000000a384a67223 */ /* 0x040fe200000100a6 */
[----:B------:R-:W2:Y:S01]  /*3a30*/  SHFL.UP PT, R155, R51, 0x10, RZ ;  /* 0x06000000339b7989 */ /* 0x000ea200000e00ff */
[C---:B------:R-:W-:Y:S01]  /*3a40*/  FFMA.FTZ R154, R132.reuse, R157, R165 ;  /* 0x0000009d849a7223 */ /* 0x040fe200000100a5 */
[----:B------:R-:W-:Y:S01]  /*3a50*/  FFMA.FTZ R157, R132, R161, -R164 ;  /* 0x000000a1849d7223 */ /* 0x000fe200000108a4 */
[----:B------:R-:W-:Y:S01]  /*3a60*/  ISETP.NE.OR P2, PT, R58, RZ, P2 ;  /* 0x000000ff3a00720c */ /* 0x000fe20001745670 */
[----:B------:R-:W3:Y:S01]  /*3a70*/  SHFL.UP PT, R52, R45, 0x10, RZ ;  /* 0x060000002d347989 */ /* 0x000ee200000e00ff */
[----:B------:R-:W-:Y:S01]  /*3a80*/  HFMA2 R16, -RZ, RZ, 1.875, 0 ;  /* 0x3f800000ff107431 */ /* 0x000fe200000001ff */
[----:B------:R-:W-:-:S02]  /*3a90*/  CS2R R18, SRZ ;  /* 0x0000000000127805 */ /* 0x000fc4000001ff00 */
[----:B------:R-:W-:Y:S01]  /*3aa0*/  MOV R17, RZ ;  /* 0x000000ff00117202 */ /* 0x000fe20000000f00 */
[----:B------:R1:W4:Y:S01]  /*3ab0*/  SHFL.DOWN PT, R164, R154, 0x1, 0x1f ;  /* 0x08201f009aa47f89 */ /* 0x00032200000e0000 */
[-C--:B0-----:R-:W-:Y:S01]  /*3ac0*/  FMUL.FTZ R162, R50, R156.reuse ;  /* 0x0000009c32a27220 */ /* 0x081fe20000410000 */
[----:B------:R-:W-:Y:S01]  /*3ad0*/  FMUL.FTZ R163, R45, R156 ;  /* 0x0000009c2da37220 */ /* 0x000fe20000410000 */
[----:B------:R-:W-:-:S04]  /*3ae0*/  FADD.FTZ R156, R135, R166 ;  /* 0x000000a6879c7221 */ /* 0x000fc80000010000 */
[----:B------:R-:W0:Y:S01]  /*3af0*/  @!P2 LDS.128 R16, [UR7+0x25d0] ;  /* 0x0025d007ff10a984 */ /* 0x000e220008000c00 */
[-C--:B-1----:R-:W-:Y:S01]  /*3b00*/  FMUL.FTZ R161, R50, R53.reuse ;  /* 0x0000003532a17220 */ /* 0x082fe20000410000 */
[C---:B------:R-:W-:Y:S01]  /*3b10*/  FMUL.FTZ R53, R45.reuse, R53 ;  /* 0x000000352d357220 */ /* 0x040fe20000410000 */
[----:B------:R-:W-:Y:S01]  /*3b20*/  ISETP.GT.U32.AND P2, PT, R158, 0x1d, PT ;  /* 0x0000001d9e00780c */ /* 0x000fe20003f44070 */
[----:B------:R1:W0:Y:S01]  /*3b30*/  SHFL.DOWN PT, R165, R156, 0x1, 0x1f ;  /* 0x08201f009ca57f89 */ /* 0x00022200000e0000 */
[CC--:B--2---:R-:W-:Y:S01]  /*3b40*/  FFMA.FTZ R162, R45.reuse, R155.reuse, -R162 ;  /* 0x0000009b2da27223 */ /* 0x0c4fe200000108a2 */
[----:B------:R-:W-:Y:S01]  /*3b50*/  FFMA.FTZ R163, R50, R155, R163 ;  /* 0x0000009b32a37223 */ /* 0x000fe200000100a3 */
[----:B------:R-:W-:Y:S01]  /*3b60*/  FADD.FTZ R155, R136, R167 ;  /* 0x000000a7889b7221 */ /* 0x000fe20000010000 */
[-C--:B---3--:R-:W-:Y:S01]  /*3b70*/  @P3 FFMA.FTZ R45, R45, R52.reuse, -R161 ;  /* 0x000000342d2d3223 */ /* 0x088fe200000108a1 */
[----:B------:R-:W-:Y:S01]  /*3b80*/  @P3 FFMA.FTZ R50, R50, R52, R53 ;  /* 0x0000003432323223 */ /* 0x000fe20000010035 */
[----:B------:R-:W-:Y:S01]  /*3b90*/  @P3 FADD.FTZ R51, R51, R162 ;  /* 0x000000a233333221 */ /* 0x000fe20000010000 */
[----:B------:R-:W-:Y:S01]  /*3ba0*/  @P3 FADD.FTZ R44, R44, R163 ;  /* 0x000000a32c2c3221 */ /* 0x000fe20000010000 */
        /* <DEDUP_REMOVED lines=14> */
[-C--:B0-----:R-:W-:Y:S01]  /*3c90*/  FFMA.FTZ R53, R154, R165.reuse, -R53 ;  /* 0x000000a59a357223 */ /* 0x081fe20000010835 */
[----:B------:R-:W-:Y:S01]  /*3ca0*/  FFMA.FTZ R52, R157, R165, R52 ;  /* 0x000000a59d347223 */ /* 0x000fe20000010034 */
[C---:B------:R-:W-:Y:S01]  /*3cb0*/  FFMA.FTZ R154, R164.reuse, R154, -R43 ;  /* 0x0000009aa49a7223 */ /* 0x040fe2000001082b */
[----:B------:R-:W-:Y:S01]  /*3cc0*/  FFMA.FTZ R157, R164, R157, R42 ;  /* 0x0000009da49d7223 */ /* 0x000fe2000001002a */
[----:B------:R-:W-:Y:S01]  /*3cd0*/  FADD.FTZ R156, R156, R53 ;  /* 0x000000359c9c7221 */ /* 0x000fe20000010000 */
[----:B------:R-:W-:-:S07]  /*3ce0*/  FADD.FTZ R155, R155, R52 ;  /* 0x000000349b9b7221 */ /* 0x000fce0000010000 */
.L_x_17921:
[----:B------:R-:W-:Y:S05]  /*3cf0*/  BSYNC.RECONVERGENT B0 ;  /* 0x0000000000007941 */ /* 0x000fea0003800200 */
.L_x_17920:
        /* <DEDUP_REMOVED lines=16> */
.L_x_17923:
[----:B------:R-:W-:Y:S05]  /*3e00*/  BSYNC.RECONVERGENT B0 ;  /* 0x0000000000007941 */ /* 0x000fea0003800200 */
.L_x_17922:
        /* <DEDUP_REMOVED lines=16> */
.L_x_17925:
[----:B------:R-:W-:Y:S05]  /*3f10*/  BSYNC.RECONVERGENT B0 ;  /* 0x0000000000007941 */ /* 0x000fea0003800200 */
.L_x_17924:
        /* <DEDUP_REMOVED lines=17> */
.L_x_17927:
[----:B------:R-:W-:Y:S05]  /*4030*/  BSYNC.RECONVERGENT B0 ;  /* 0x0000000000007941 */ /* 0x000fea0003800200 */
.L_x_17926:
[----:B---3--:R3:W2:Y:S01]  /*4040*/  SHFL.DOWN PT, R166, R154, 0x10, 0x1f ;  /* 0x0a001f009aa67f89 */ /* 0x0086a200000e0000 */
        /* <DEDUP_REMOVED lines=16> */
.L_x_17929:
[----:B------:R-:W-:Y:S05]  /*4150*/  BSYNC.RECONVERGENT B0 ;  /* 0x0000000000007941 */ /* 0x000fea0003800200 */
.L_x_17928:
[----:B------:R-:W-:Y:S01]  /*4160*/  SHFL.DOWN PT, R167, R154, 0x1, 0x1f ;  /* 0x08201f009aa77f89 */ /* 0x000fe200000e0000 */
[----:B------:R-:W-:Y:S01]  /*4170*/  ISETP.NE.AND P2, PT, R58, 0x1f, PT ;  /* 0x0000001f3a00780c */ /* 0x000fe20003f45270 */
[-C--:B----4-:R-:W-:Y:S01]  /*4180*/  FFMA.FTZ R42, R45, R161.reuse, -R42 ;  /* 0x000000a12d2a7223 */ /* 0x090fe2000001082a */
[----:B------:R-:W-:Y:S01]  /*4190*/  FFMA.FTZ R43, R50, R161, R43 ;  /* 0x000000a1322b7223 */ /* 0x000fe2000001002b */
[----:B-1----:R-:W1:Y:S01]  /*41a0*/  SHFL.IDX PT, R165, R19, RZ, 0x1f ;  /* 0x00001fff13a57589 */ /* 0x002e6200000e0000 */
[----:B------:R-:W-:-:S04]  /*41b0*/  IMAD.WIDE.U32 R52, R20, UR4, R40 ;  /* 0x0000000414347c25 */ /* 0x000fc8000f8e0028 */
[----:B------:R-:W-:Y:S01]  /*41c0*/  @P1 FADD.FTZ R161, R51, R42 ;  /* 0x0000002a33a11221 */ /* 0x000fe20000010000 */
[----:B------:R-:W-:Y:S01]  /*41d0*/  @P1 FADD.FTZ R162, R44, R43 ;  /* 0x0000002b2ca21221 */ /* 0x000fe20000010000 */
[----:B------:R-:W4:Y:S01]  /*41e0*/  SHFL.DOWN PT, R169, R157, 0x1, 0x1f ;  /* 0x08201f009da97f89 */ /* 0x000f2200000e0000 */
[----:B------:R-:W-:Y:S01]  /*41f0*/  IMAD.WIDE.U32 R50, R22, UR4, R40 ;  /* 0x0000000416327c25 */ /* 0x000fe2000f8e0028 */
[----:B------:R-:W-:-:S03]  /*4200*/  LEA R44, P3, R52, R61, 0x2 ;  /* 0x0000003d342c7211 */ /* 0x000fc600078610ff */
[-C--:B0-----:R-:W-:Y:S01]  /*4210*/  FMUL.FTZ R164, R49, R162.reuse ;  /* 0x000000a231a47220 */ /* 0x081fe20000410000 */
[----:B------:R-:W0:Y:S01]  /*4220*/  SHFL.IDX PT, R163, R18, RZ, 0x1f ;  /* 0x00001fff12a37589 */ /* 0x000e2200000e0000 */
[----:B------:R-:W-:Y:S01]  /*4230*/  IMAD R45, R21, UR4, R53 ;  /* 0x00000004152d7c24 */ /* 0x000fe2000f8e0235 */
[----:B------:R-:W-:Y:S01]  /*4240*/  LEA R42, P1, R50, R57, 0x2 ;  /* 0x00000039322a7211 */ /* 0x000fe200078210ff */
[----:B------:R-:W-:Y:S01]  /*4250*/  IMAD R43, R23, UR4, R51 ;  /* 0x00000004172b7c24 */ /* 0x000fe2000f8e0233 */
[----:B------:R-:W5:Y:S01]  /*4260*/  SHFL.DOWN PT, R173, R155, 0x1, 0x1f ;  /* 0x08201f009bad7f89 */ /* 0x000f6200000e0000 */
[----:B------:R-:W-:Y:S01]  /*4270*/  FMUL.FTZ R51, R49, R161 ;  /* 0x000000a131337220 */ /* 0x000fe20000410000 */
[----:B------:R-:W-:Y:S01]  /*4280*/  LEA.HI.X R45, R52, R63, R45, 0x2, P3 ;  /* 0x0000003f342d7211 */ /* 0x000fe200018f142d */
[----:B------:R-:W-:Y:S01]  /*4290*/  FFMA.FTZ R164, R48, R161, -R164 ;  /* 0x000000a130a47223 */ /* 0x000fe200000108a4 */
[----:B------:R-:W5:Y:S01]  /*42a0*/  SHFL.DOWN PT, R171, R156, 0x1, 0x1f ;  /* 0x08201f009cab7f89 */ /* 0x000f6200000e0000 */
[----:B------:R-:W-:Y:S01]  /*42b0*/  LEA.HI.X R43, R50, R59, R43, 0x2, P1 ;  /* 0x0000003b322b7211 */ /* 0x000fe200008f142b */
[----:B------:R-:W-:Y:S01]  /*42c0*/  FFMA.FTZ R162, R48, R162, R51 ;  /* 0x000000a230a27223 */ /* 0x000fe20000010033 */
[----:B------:R-:W-:Y:S01]  /*42d0*/  FADD.FTZ R147, R147, R164 ;  /* 0x000000a493937221 */ /* 0x000fe20000010000 */
[----:B---3--:R-:W3:Y:S01]  /*42e0*/  SHFL.IDX PT, R157, R157, RZ, 0x1f ;  /* 0x00001fff9d9d7589 */ /* 0x008ee200000e0000 */
[----:B------:R-:W-:Y:S01]  /*42f0*/  ISETP.NE.AND P1, PT, R58, RZ, PT ;  /* 0x000000ff3a00720c */ /* 0x000fe20003f25270 */
[----:B------:R-:W-:Y:S01]  /*4300*/  FADD.FTZ R48, R151, R162 ;  /* 0x000000a297307221 */ /* 0x000fe20000010000 */
[----:B------:R-:W-:Y:S01]  /*4310*/  FMUL.FTZ R51, R133, R147 ;  /* 0x0000009385337220 */ /* 0x000fe20000410000 */
[-C--:B-1----:R-:W-:Y:S01]  /*4320*/  @P2 FMUL.FTZ R52, R167, R165.reuse ;  /* 0x000000a5a7342220 */ /* 0x082fe20000410000 */
[----:B------:R-:W1:Y:S01]  /*4330*/  SHFL.IDX PT, R154, R154, RZ, 0x1f ;  /* 0x00001fff9a9a7589 */ /* 0x000e6200000e0000 */
[-C--:B------:R-:W-:Y:S01]  /*4340*/  FMUL.FTZ R49, R133, R48.reuse ;  /* 0x0000003085317220 */ /* 0x080fe20000410000 */
[----:B------:R-:W-:Y:S01]  /*4350*/  FFMA.FTZ R51, R132, R48, R51 ;  /* 0x0000003084337223 */ /* 0x000fe20000010033 */
[----:B----4-:R-:W-:Y:S01]  /*4360*/  @P2 FMUL.FTZ R50, R169, R165 ;  /* 0x000000a5a9322220 */ /* 0x010fe20000410000 */
[----:B------:R-:W4:Y:S01]  /*4370*/  SHFL.IDX PT, R156, R156, RZ, 0x1f ;  /* 0x00001fff9c9c7589 */ /* 0x000f2200000e0000 */
[----:B------:R-:W-:Y:S01]  /*4380*/  BSSY.RECONVERGENT B0, `(.L_x_17930) ;  /* 0x0000092000007945 */ /* 0x000fe20003800200 */
[----:B------:R-:W-:Y:S01]  /*4390*/  FFMA.FTZ R146, R5, R146, R51 ;  /* 0x0000009205927223 */ /* 0x000fe20000010033 */
[-C--:B0-----:R-:W-:Y:S01]  /*43a0*/  @P2 FFMA.FTZ R52, R169, R163.reuse, R52 ;  /* 0x000000a3a9342223 */ /* 0x081fe20000010034 */
[----:B------:R-:W-:Y:S01]  /*43b0*/  @P2 FFMA.FTZ R50, R167, R163, -R50 ;  /* 0x000000a3a7322223 */ /* 0x000fe20000010832 */
[----:B--2---:R-:W0:Y:S02]  /*43c0*/  SHFL.IDX PT, R155, R155, RZ, 0x1f ;  /* 0x00001fff9b9b7589 */ /* 0x004e2400000e0000 */
[----:B-----5:R-:W-:Y:S01]  /*43d0*/  @P2 FADD.FTZ R165, R173, R52 ;  /* 0x00000034ada52221 */ /* 0x020fe20000010000 */
[----:B------:R-:W-:-:S03]  /*43e0*/  @P2 FADD.FTZ R163, R171, R50 ;  /* 0x00000032aba32221 */ /* 0x000fc60000010000 */
[----:B------:R-:W-:Y:S01]  /*43f0*/  FMUL.FTZ R52, R165, R47 ;  /* 0x0000002fa5347220 */ /* 0x000fe20000410000 */
[----:B------:R-:W-:Y:S01]  /*4400*/  FFMA.FTZ R50, R132, R147, -R49 ;  /* 0x0000009384327223 */ /* 0x000fe20000010831 */
[----:B------:R-:W-:Y:S01]  /*4410*/  FMUL.FTZ R49, R137, R146 ;  /* 0x0000009289317220 */ /* 0x000fe20000410000 */
[C---:B------:R-:W-:Y:S01]  /*4420*/  FMUL.FTZ R162, R163.reuse, R47 ;  /* 0x0000002fa3a27220 */ /* 0x040fe20000410000 */
[----:B------:R-:W-:Y:S01]  /*4430*/  FFMA.FTZ R47, R163, R46, R52 ;  /* 0x0000002ea32f7223 */ /* 0x000fe20000010034 */
[----:B------:R-:W-:Y:S02]  /*4440*/  FFMA.FTZ R150, R5, R150, R50 ;  /* 0x0000009605967223 */ /* 0x000fe40000010032 */
[----:B------:R-:W-:Y:S01]  /*4450*/  FFMA.FTZ R162, R165, R46, -R162 ;  /* 0x0000002ea5a27223 */ /* 0x000fe200000108a2 */
[----:B------:R-:W-:Y:S01]  /*4460*/  FADD.FTZ R47, R144, R47 ;  /* 0x0000002f902f7221 */ /* 0x000fe20000010000 */
[-C--:B------:R-:W-:Y:S01]  /*4470*/  FMUL.FTZ R51, R137, R150.reuse ;  /* 0x0000009689337220 */ /* 0x080fe20000410000 */
[C---:B------:R-:W-:Y:S01]  /*4480*/  FFMA.FTZ R49, R134.reuse, R150, -R49 ;  /* 0x0000009686317223 */ /* 0x040fe20000010831 */
[----:B------:R-:W-:Y:S01]  /*4490*/  FADD.FTZ R145, R145, R162 ;  /* 0x000000a291917221 */ /* 0x000fe20000010000 */
[C---:B------:R-:W-:Y:S01]  /*44a0*/  FMUL.FTZ R53, R139.reuse, R47 ;  /* 0x0000002f8b357220 */ /* 0x040fe20000410000 */
        /* <DEDUP_REMOVED lines=8> */
[----:B------:R-:W-:Y:S01]  /*4530*/  FMUL.FTZ R49, R139, R163 ;  /* 0x000000a38b317220 */ /* 0x000fe20000410000 */
[----:B---3--:R-:W-:Y:S01]  /*4540*/  FMUL.FTZ R52, R157, R18 ;  /* 0x000000129d347220 */ /* 0x008fe20000410000 */
[----:B------:R-:W-:Y:S01]  /*4550*/  FADD.FTZ R142, R142, R51 ;  /* 0x000000338e8e7221 */ /* 0x000fe20000010000 */
[C---:B------:R-:W-:Y:S01]  /*4560*/  FMUL.FTZ R51, R137.reuse, R46 ;  /* 0x0000002e89337220 */ /* 0x040fe20000410000 */
[----:B------:R-:W-:Y:S01]  /*4570*/  FFMA.FTZ R50, R138, R161, -R49 ;  /* 0x000000a18a327223 */ /* 0x000fe20000010831 */
[-C--:B-1----:R-:W-:Y:S01]  /*4580*/  FFMA.FTZ R52, R154, R19.reuse, R52 ;  /* 0x000000139a347223 */ /* 0x082fe20000010034 */
[-C--:B------:R-:W-:Y:S01]  /*4590*/  FMUL.FTZ R137, R137, R142.reuse ;  /* 0x0000008e89897220 */ /* 0x080fe20000410000 */
[C---:B------:R-:W-:Y:S01]  /*45a0*/  FFMA.FTZ R49, R134.reuse, R142, R51 ;  /* 0x0000008e86317223 */ /* 0x040fe20000010033 */
[----:B------:R-:W-:Y:S01]  /*45b0*/  FMUL.FTZ R51, R157, R19 ;  /* 0x000000139d337220 */ /* 0x000fe20000410000 */
[----:B------:R-:W-:Y:S01]  /*45c0*/  FFMA.FTZ R152, R7, R152, R50 ;  /* 0x0000009807987223 */ /* 0x000fe20000010032 */
[----:B------:R-:W-:Y:S01]  /*45d0*/  FFMA.FTZ R134, R134, R46, -R137 ;  /* 0x0000002e86867223 */ /* 0x000fe20000010889 */
[----:B------:R-:W-:Y:S01]  /*45e0*/  FADD.FTZ R49, R140, R49 ;  /* 0x000000318c317221 */ /* 0x000fe20000010000 */
[C---:B------:R-:W-:Y:S01]  /*45f0*/  FFMA.FTZ R53, R154.reuse, R18, -R51 ;  /* 0x000000129a357223 */ /* 0x040fe20000010833 */
[----:B------:R-:W-:Y:S01]  /*4600*/  FMUL.FTZ R51, R157, R17 ;  /* 0x000000119d337220 */ /* 0x000fe20000410000 */
[----:B------:R-:W-:Y:S01]  /*4610*/  FADD.FTZ R141, R141, R134 ;  /* 0x000000868d8d7221 */ /* 0x000fe20000010000 */
[-C--:B------:R-:W-:Y:S01]  /*4620*/  FMUL.FTZ R18, R157, R16.reuse ;  /* 0x000000109d127220 */ /* 0x080fe20000410000 */
[C---:B------:R-:W-:Y:S01]  /*4630*/  FMUL.FTZ R134, R133.reuse, R49 ;  /* 0x0000003185867220 */ /* 0x040fe20000410000 */
[C---:B------:R-:W-:Y:S01]  /*4640*/  FFMA.FTZ R16, R154.reuse, R16, -R51 ;  /* 0x000000109a107223 */ /* 0x040fe20000010833 */
[----:B------:R-:W-:Y:S01]  /*4650*/  FMUL.FTZ R51, R133, R141 ;  /* 0x0000008d85337220 */ /* 0x000fe20000410000 */
[----:B------:R-:W-:Y:S01]  /*4660*/  FFMA.FTZ R17, R154, R17, R18 ;  /* 0x000000119a117223 */ /* 0x000fe20000010012 */
[----:B----4-:R-:W-:Y:S01]  /*4670*/  FADD.FTZ R18, R156, R53 ;  /* 0x000000359c127221 */ /* 0x010fe20000010000 */
[----:B0-----:R-:W-:Y:S01]  /*4680*/  FADD.FTZ R19, R155, R52 ;  /* 0x000000349b137221 */ /* 0x001fe20000010000 */
[C---:B------:R-:W-:Y:S01]  /*4690*/  FFMA.FTZ R50, R132.reuse, R49, R51 ;  /* 0x0000003184327223 */ /* 0x040fe20000010033 */
[----:B------:R-:W-:Y:S01]  /*46a0*/  FFMA.FTZ R51, R132, R141, -R134 ;  /* 0x0000008d84337223 */ /* 0x000fe20000010886 */
[----:B------:R-:W-:Y:S01]  /*46b0*/  FMUL.FTZ R139, R139, R161 ;  /* 0x000000a18b8b7220 */ /* 0x000fe20000410000 */
[----:B------:R-:W-:Y:S01]  /*46c0*/  FFMA.FTZ R133, -R117, R127, R146 ;  /* 0x0000007f75857223 */ /* 0x000fe20000010192 */
[----:B------:R-:W-:Y:S01]  /*46d0*/  FADD.FTZ R135, R135, R50 ;  /* 0x0000003287877221 */ /* 0x000fe20000010000 */
[----:B------:R-:W-:Y:S01]  /*46e0*/  FADD.FTZ R156, R136, R51 ;  /* 0x00000033889c7221 */ /* 0x000fe20000010000 */
[----:B------:R0:W-:Y:S01]  /*46f0*/  @!P1 STS.128 [UR7+0x25d0], R16 ;  /* 0x0025d010ff009988 */ /* 0x0001e20008000c07 */
[----:B------:R-:W-:Y:S01]  /*4700*/  FFMA.FTZ R51, -R116, R125, R48 ;  /* 0x0000007d74337223 */ /* 0x000fe20000010130 */
[----:B------:R-:W-:Y:S01]  /*4710*/  FMUL.FTZ R134, R141, R106 ;  /* 0x0000006a8d867220 */ /* 0x000fe20000410000 */
[----:B------:R-:W-:Y:S01]  /*4720*/  FMUL.FTZ R53, R156, R107 ;  /* 0x0000006b9c357220 */ /* 0x000fe20000410000 */
[----:B------:R-:W-:Y:S01]  /*4730*/  FFMA.FTZ R139, R138, R163, R139 ;  /* 0x000000a38a8b7223 */ /* 0x000fe2000001008b */
[----:B------:R-:W-:Y:S01]  /*4740*/  FFMA.FTZ R50, R116, -R124, R147 ;  /* 0x8000007c74327223 */ /* 0x000fe20000010093 */
[----:B------:R-:W-:Y:S01]  /*4750*/  FMUL.FTZ R52, R49, R106 ;  /* 0x0000006a31347220 */ /* 0x000fe20000410000 */
[----:B------:R-:W-:Y:S01]  /*4760*/  FFMA.FTZ R132, R117, -R126, R150 ;  /* 0x8000007e75847223 */ /* 0x000fe20000010096 */
[----:B------:R-:W-:Y:S01]  /*4770*/  FMUL.FTZ R137, R133, R134 ;  /* 0x0000008685897220 */ /* 0x000fe20000410000 */
[----:B------:R-:W-:Y:S01]  /*4780*/  FFMA.FTZ R154, R7, R148, R139 ;  /* 0x00000094079a7223 */ /* 0x000fe2000001008b */
[-C--:B------:R-:W-:Y:S01]  /*4790*/  FMUL.FTZ R139, R133, R52.reuse ;  /* 0x00000034858b7220 */ /* 0x080fe20000410000 */
[-C--:B------:R-:W-:Y:S01]  /*47a0*/  FMUL.FTZ R138, R5, R52.reuse ;  /* 0x00000034058a7220 */ /* 0x080fe20000410000 */
[----:B------:R-:W-:Y:S01]  /*47b0*/  FFMA.FTZ R136, R132, R52, R137 ;  /* 0x0000003484887223 */ /* 0x000fe20000010089 */
[----:B------:R-:W-:Y:S01]  /*47c0*/  FMUL.FTZ R52, R4, R53 ;  /* 0x0000003504347220 */ /* 0x000fe20000410000 */
[----:B0-----:R-:W-:Y:S01]  /*47d0*/  FMUL.FTZ R17, R135, R107 ;  /* 0x0000006b87117220 */ /* 0x001fe20000410000 */
[C---:B------:R-:W-:Y:S01]  /*47e0*/  FMUL.FTZ R19, R51.reuse, R53 ;  /* 0x0000003533137220 */ /* 0x040fe20000410000 */
[-C--:B------:R-:W-:Y:S01]  /*47f0*/  FFMA.FTZ R139, R132, R134.reuse, -R139 ;  /* 0x00000086848b7223 */ /* 0x080fe2000001088b */
[----:B------:R-:W-:Y:S01]  /*4800*/  FMUL.FTZ R143, R142, R109 ;  /* 0x0000006d8e8f7220 */ /* 0x000fe20000410000 */
[-C--:B------:R-:W-:Y:S01]  /*4810*/  FMUL.FTZ R16, R51, R17.reuse ;  /* 0x0000001133107220 */ /* 0x080fe20000410000 */
[-C--:B------:R-:W-:Y:S01]  /*4820*/  FMUL.FTZ R18, R4, R17.reuse ;  /* 0x0000001104127220 */ /* 0x080fe20000410000 */
[----:B------:R-:W-:Y:S01]  /*4830*/  FFMA.FTZ R19, R50, R17, R19 ;  /* 0x0000001132137223 */ /* 0x000fe20000010013 */
[----:B------:R-:W-:Y:S01]  /*4840*/  FFMA.FTZ R17, -R118, R129, R163 ;  /* 0x0000008176117223 */ /* 0x000fe200000101a3 */
[----:B------:R-:W-:Y:S01]  /*4850*/  FFMA.FTZ R16, R50, R53, -R16 ;  /* 0x0000003532107223 */ /* 0x000fe20000010810 */
[----:B------:R-:W-:Y:S01]  /*4860*/  FMUL.FTZ R53, R46, R109 ;  /* 0x0000006d2e357220 */ /* 0x000fe20000410000 */
[----:B------:R0:W-:Y:S01]  /*4870*/  STS [R87], R18 ;  /* 0x0000001257007388 */ /* 0x0001e20000000800 */
[----:B------:R-:W-:Y:S01]  /*4880*/  FADD.FTZ R19, RZ, R19 ;  /* 0x00000013ff137221 */ /* 0x000fe20000010000 */
[----:B------:R-:W-:Y:S01]  /*4890*/  FADD.FTZ R16, RZ, R16 ;  /* 0x00000010ff107221 */ /* 0x000fe20000010000 */
[----:B------:R-:W-:Y:S01]  /*48a0*/  FMUL.FTZ R137, R17, R53 ;  /* 0x0000003511897220 */ /* 0x000fe20000410000 */
[----:B------:R1:W-:Y:S01]  /*48b0*/  STS [R89+0x8], R138 ;  /* 0x0000088a59007388 */ /* 0x0003e20000000800 */
[----:B------:R-:W-:Y:S01]  /*48c0*/  FMUL.FTZ R134, R5, R134 ;  /* 0x0000008605867220 */ /* 0x000fe20000410000 */
[----:B------:R-:W-:Y:S01]  /*48d0*/  FADD.FTZ R16, R16, R139 ;  /* 0x0000008b10107221 */ /* 0x000fe20000010000 */
[----:B------:R-:W-:Y:S01]  /*48e0*/  FMUL.FTZ R139, R47, R108 ;  /* 0x0000006c2f8b7220 */ /* 0x000fe20000410000 */
[----:B------:R2:W-:Y:S01]  /*48f0*/  STS [R89+0x4], R52 ;  /* 0x0000043459007388 */ /* 0x0005e20000000800 */
[----:B------:R-:W-:Y:S01]  /*4900*/  FMUL.FTZ R140, R6, R143 ;  /* 0x0000008f068c7220 */ /* 0x000fe20000410000 */
[----:B0-----:R-:W-:Y:S01]  /*4910*/  FFMA.FTZ R18, R118, -R128, R161 ;  /* 0x8000008076127223 */ /* 0x001fe200000100a1 */
[----:B------:R-:W-:Y:S01]  /*4920*/  FADD.FTZ R19, R19, R136 ;  /* 0x0000008813137221 */ /* 0x000fe20000010000 */
[C---:B------:R-:W-:Y:S01]  /*4930*/  FFMA.FTZ R136, R119.reuse, -R130, R152 ;  /* 0x8000008277887223 */ /* 0x040fe20000010098 */
[----:B------:R0:W-:Y:S01]  /*4940*/  STS [R89+0xc], R134 ;  /* 0x00000c8659007388 */ /* 0x0001e20000000800 */
[----:B-1----:R-:W-:Y:S01]  /*4950*/  FFMA.FTZ R138, -R119, R131, R154 ;  /* 0x00000083778a7223 */ /* 0x002fe2000001019a */
[----:B------:R-:W-:Y:S01]  /*4960*/  FMUL.FTZ R148, R7, R139 ;  /* 0x0000008b07947220 */ /* 0x000fe20000410000 */
[----:B------:R-:W-:Y:S01]  /*4970*/  LEA R157, R114, -R123, 0x1 ;  /* 0x8000007b729d7211 */ /* 0x000fe200078e08ff */
[----:B------:R1:W-:Y:S01]  /*4980*/  STS [R89+0x10], R140 ;  /* 0x0000108c59007388 */ /* 0x0003e20000000800 */
[-C--:B--2---:R-:W-:Y:S01]  /*4990*/  FFMA.FTZ R52, R18, R143.reuse, R137 ;  /* 0x0000008f12347223 */ /* 0x084fe20000010089 */
[----:B------:R-:W-:Y:S01]  /*49a0*/  FMUL.FTZ R143, R17, R143 ;  /* 0x0000008f118f7220 */ /* 0x000fe20000410000 */
[C---:B------:R-:W-:Y:S01]  /*49b0*/  FMUL.FTZ R144, R138.reuse, R139 ;  /* 0x0000008b8a907220 */ /* 0x040fe20000410000 */
[----:B------:R-:W-:Y:S01]  /*49c0*/  STS [R89+0x18], R148 ;  /* 0x0000189459007388 */ /* 0x000fe20000000800 */
[----:B------:R-:W-:Y:S01]  /*49d0*/  FMUL.FTZ R137, R138, R149 ;  /* 0x000000958a897220 */ /* 0x000fe20000410000 */
[-C--:B------:R-:W-:Y:S01]  /*49e0*/  FFMA.FTZ R143, R18, R53.reuse, -R143 ;  /* 0x00000035128f7223 */ /* 0x080fe2000001088f */
[----:B0-----:R-:W-:Y:S01]  /*49f0*/  FMUL.FTZ R134, R6, R53 ;  /* 0x0000003506867220 */ /* 0x001fe20000410000 */
[CC--:B------:R-:W-:Y:S01]  /*4a00*/  FFMA.FTZ R53, R136.reuse, R149.reuse, -R144 ;  /* 0x0000009588357223 */ /* 0x0c0fe20000010890 */
[----:B------:R-:W-:Y:S01]  /*4a10*/  FMUL.FTZ R144, R7, R149 ;  /* 0x0000009507907220 */ /* 0x000fe20000410000 */
[----:B-1----:R-:W-:Y:S01]  /*4a20*/  FFMA.FTZ R140, R136, R139, R137 ;  /* 0x0000008b888c7223 */ /* 0x002fe20000010089 */
[----:B------:R-:W-:Y:S01]  /*4a30*/  FADD.FTZ R19, R19, R52 ;  /* 0x0000003413137221 */ /* 0x000fe20000010000 */
[----:B------:R0:W-:Y:S01]  /*4a40*/  STS [R89+0x14], R134 ;  /* 0x0000148659007388 */ /* 0x0001e20000000800 */
[----:B------:R-:W-:Y:S01]  /*4a50*/  FADD.FTZ R16, R16, R143 ;  /* 0x0000008f10107221 */ /* 0x000fe20000010000 */
[----:B------:R-:W-:Y:S01]  /*4a60*/  ISETP.GE.AND P2, PT, R157, 0x1, PT ;  /* 0x000000019d00780c */ /* 0x000fe20003f46270 */
[----:B------:R-:W-:Y:S01]  /*4a70*/  FADD.FTZ R137, R19, R140 ;  /* 0x0000008c13897221 */ /* 0x000fe20000010000 */
[----:B------:R1:W-:Y:S01]  /*4a80*/  STS [R89+0x1c], R144 ;  /* 0x00001c9059007388 */ /* 0x0003e20000000800 */
[----:B------:R-:W-:Y:S01]  /*4a90*/  FADD.FTZ R140, R16, R53 ;  /* 0x00000035108c7221 */ /* 0x000fe20000010000 */
[C---:B------:R-:W-:Y:S01]  /*4aa0*/  FMUL.FTZ R16, R110.reuse, R147 ;  /* 0x000000936e107220 */ /* 0x040fe20000410000 */
[----:B------:R-:W-:Y:S01]  /*4ab0*/  FMUL.FTZ R48, R110, -R48 ;  /* 0x800000306e307220 */ /* 0x000fe20000410000 */
[----:B------:R-:W-:Y:S01]  /*4ac0*/  BAR.SYNC.DEFER_BLOCKING 0x0 ;  /* 0x0000000000007b1d */ /* 0x000fe20000010000 */
[C---:B------:R-:W-:Y:S01]  /*4ad0*/  FMUL.FTZ R150, R111.reuse, R150 ;  /* 0x000000966f967220 */ /* 0x040fe20000410000 */
[----:B------:R-:W-:Y:S01]  /*4ae0*/  FMUL.FTZ R146, R111, -R146 ;  /* 0x800000926f927220 */ /* 0x000fe20000410000 */
[C---:B------:R-:W-:Y:S01]  /*4af0*/  FMUL.FTZ R52, R112.reuse, R161 ;  /* 0x000000a170347220 */ /* 0x040fe20000410000 */
[----:B0-----:R-:W-:Y:S01]  /*4b00*/  FMUL.FTZ R134, R112, -R163 ;  /* 0x800000a370867220 */ /* 0x001fe20000410000 */
[C---:B------:R-:W-:Y:S01]  /*4b10*/  FMUL.FTZ R148, R113.reuse, -R154 ;  /* 0x8000009a71947220 */ /* 0x040fe20000410000 */
[----:B-1----:R-:W-:Y:S01]  /*4b20*/  FMUL.FTZ R144, R113, R152 ;  /* 0x0000009871907220 */ /* 0x002fe20000410000 */
[----:B------:R-:W-:-:S02]  /*4b30*/  ISETP.GE.AND P3, PT, R157, 0x21, PT ;  /* 0x000000219d00780c */ /* 0x000fc40003f66270 */
        /* <DEDUP_REMOVED lines=22> */
.L_x_17931:
[----:B------:R-:W-:Y:S05]  /*4ca0*/  BSYNC.RECONVERGENT B0 ;  /* 0x0000000000007941 */ /* 0x000fea0003800200 */
.L_x_17930:
[----:B--2---:R1:W2:Y:S01]  /*4cb0*/  LDS R19, [R78+0x4a0] ;  /* 0x0004a0004e137984 */ /* 0x0042a20000000800 */
[----:B------:R-:W-:Y:S04]  /*4cc0*/  BSSY.RECONVERGENT B0, `(.L_x_17932) ;  /* 0x0000004000007945 */ /* 0x000fe80003800200 */
[----:B------:R-:W-:Y:S05]  /*4cd0*/  @!P3 BRA `(.L_x_17933) ;  /* 0x000000000008b947 */ /* 0x000fea0003800000 */
[----:B------:R3:W-:Y:S04]  /*4ce0*/  REDG.E.ADD.F32.FTZ.RN.STRONG.GPU desc[UR16][R42.64+0x80], R53 ;  /* 0x000080352a0079a6 */ /* 0x0007e8000c12f310 */
[----:B--2---:R3:W-:Y:S02]  /*4cf0*/  REDG.E.ADD.F32.FTZ.RN.STRONG.GPU desc[UR16][R44.64+0x80], R19 ;  /* 0x000080132c0079a6 */ /* 0x0047e4000c12f310 */
.L_x_17933:
[----:B------:R-:W-:Y:S05]  /*4d00*/  BSYNC.RECONVERGENT B0 ;  /* 0x0000000000007941 */ /* 0x000fea0003800200 */
.L_x_17932:
[----:B--23--:R2:W3:Y:S01]  /*4d10*/  LDS R19, [R79+0x520] ;  /* 0x000520004f137984 */ /* 0x00c4e20000000800 */
[----:B------:R-:W-:Y:S04]  /*4d20*/  BSSY.RECONVERGENT B0, `(.L_x_17934) ;  /* 0x0000004000007945 */ /* 0x000fe80003800200 */
[----:B------:R-:W-:Y:S05]  /*4d30*/  @!P4 BRA `(.L_x_17935) ;  /* 0x000000000008c947 */ /* 0x000fea0003800000 */
[----:B------:R4:W-:Y:S04]  /*4d40*/  REDG.E.ADD.F32.FTZ.RN.STRONG.GPU desc[UR16][R42.64+0x100], R139 ;  /* 0x0001008b2a0079a6 */ /* 0x0009e8000c12f310 */
[----:B---3--:R4:W-:Y:S02]  /*4d50*/  REDG.E.ADD.F32.FTZ.RN.STRONG.GPU desc[UR16][R44.64+0x100], R19 ;  /* 0x000100132c0079a6 */ /* 0x0089e4000c12f310 */
.L_x_17935:
[----:B------:R-:W-:Y:S05]  /*4d60*/  BSYNC.RECONVERGENT B0 ;  /* 0x0000000000007941 */ /* 0x000fea0003800200 */
.L_x_17934:
        /* <DEDUP_REMOVED lines=10> */
.L_x_17937:
[----:B------:R-:W-:Y:S05]  /*4e10*/  BSYNC.RECONVERGENT B0 ;  /* 0x0000000000007941 */ /* 0x000fea0003800200 */
.L_x_17936:
[----:B----4-:R4:W0:Y:S01]  /*4e20*/  LDS R19, [R81+0x620] ;  /* 0x0006200051137984 */ /* 0x0108220000000800 */
[----:B------:R-:W-:Y:S04]  /*4e30*/  BSSY.RECONVERGENT B0, `(.L_x_17938) ;  /* 0x0000004000007945 */ /* 0x000fe80003800200 */
[----:B------:R-:W-:Y:S05]  /*4e40*/  @!P2 BRA `(.L_x_17939) ;  /* 0x000000000008a947 */ /* 0x000fea0003800000 */
[----:B0-----:R0:W-:Y:S04]  /*4e50*/  REDG.E.ADD.F32.FTZ.RN.STRONG.GPU desc[UR16][R42.64+0x200], R147 ;  /* 0x000200932a0079a6 */ /* 0x0011e8000c12f310 */
[----:B------:R0:W-:Y:S02]  /*4e60*/  REDG.E.ADD.F32.FTZ.RN.STRONG.GPU desc[UR16][R44.64+0x200], R19 ;  /* 0x000200132c0079a6 */ /* 0x0001e4000c12f310 */
.L_x_17939:
[----:B------:R-:W-:Y:S05]  /*4e70*/  BSYNC.RECONVERGENT B0 ;  /* 0x0000000000007941 */ /* 0x000fea0003800200 */
.L_x_17938:
[----:B0-----:R0:W0:Y:S01]  /*4e80*/  LDS R19, [R83+0x6a0] ;  /* 0x0006a00053137984 */ /* 0x0010220000000800 */
[----:B------:R-:W-:Y:S04]  /*4e90*/  BSSY.RECONVERGENT B0, `(.L_x_17940) ;  /* 0x0000004000007945 */ /* 0x000fe80003800200 */
[----:B------:R-:W-:Y:S05]  /*4ea0*/  @!P3 BRA `(.L_x_17941) ;  /* 0x000000000008b947 */ /* 0x000fea0003800000 */
[----:B------:R1:W-:Y:S04]  /*4eb0*/  REDG.E.ADD.F32.FTZ.RN.STRONG.GPU desc[UR16][R42.64+0x280], R149 ;  /* 0x000280952a0079a6 */ /* 0x0003e8000c12f310 */
[----:B0-----:R1:W-:Y:S02]  /*4ec0*/  REDG.E.ADD.F32.FTZ.RN.STRONG.GPU desc[UR16][R44.64+0x280], R19 ;  /* 0x000280132c0079a6 */ /* 0x0013e4000c12f310 */
.L_x_17941:
[----:B------:R-:W-:Y:S05]  /*4ed0*/  BSYNC.RECONVERGENT B0 ;  /* 0x0000000000007941 */ /* 0x000fea0003800200 */
.L_x_17940:
[----:B01----:R0:W1:Y:S01]  /*4ee0*/  LDS R19, [R84+0x720] ;  /* 0x0007200054137984 */ /* 0x0030620000000800 */
[----:B------:R-:W-:Y:S04]  /*4ef0*/  BSSY.RECONVERGENT B0, `(.L_x_17942) ;  /* 0x0000004000007945 */ /* 0x000fe80003800200 */
[----:B------:R-:W-:Y:S05]  /*4f00*/  @!P4 BRA `(.L_x_17943) ;  /* 0x000000000008c947 */ /* 0x000fea0003800000 */
[----:B------:R0:W-:Y:S04]  /*4f10*/  REDG.E.ADD.F32.FTZ.RN.STRONG.GPU desc[UR16][R42.64+0x300], R151 ;  /* 0x000300972a0079a6 */ /* 0x0001e8000c12f310 */
[----:B-1----:R0:W-:Y:S02]  /*4f20*/  REDG.E.ADD.F32.FTZ.RN.STRONG.GPU desc[UR16][R44.64+0x300], R19 ;  /* 0x000300132c0079a6 */ /* 0x0021e4000c12f310 */
.L_x_17943:
[----:B------:R-:W-:Y:S05]  /*4f30*/  BSYNC.RECONVERGENT B0 ;  /* 0x0000000000007941 */ /* 0x000fea0003800200 */
.L_x_17942:
[----:B01----:R0:W1:Y:S01]  /*4f40*/  LDS R19, [R85+0x7a0] ;  /* 0x0007a00055137984 */ /* 0x0030620000000800 */
[----:B------:R-:W-:Y:S04]  /*4f50*/  BSSY.RECONVERGENT B0, `(.L_x_17944) ;  /* 0x0000004000007945 */ /* 0x000fe80003800200 */
[----:B------:R-:W-:Y:S05]  /*4f60*/  @!P5 BRA `(.L_x_17945) ;  /* 0x000000000008d947 */ /* 0x000fea0003800000 */
[----:B------:R0:W-:Y:S04]  /*4f70*/  REDG.E.ADD.F32.FTZ.RN.STRONG.GPU desc[UR16][R42.64+0x380], R153 ;  /* 0x000380992a0079a6 */ /* 0x0001e8000c12f310 */
[----:B-1----:R0:W-:Y:S02]  /*4f80*/  REDG.E.ADD.F32.FTZ.RN.STRONG.GPU desc[UR16][R44.64+0x380], R19 ;  /* 0x000380132c0079a6 */ /* 0x0021e4000c12f310 */
.L_x_17945:
[----:B------:R-:W-:Y:S05]  /*4f90*/  BSYNC.RECONVERGENT B0 ;  /* 0x0000000000007941 */ /* 0x000fea0003800200 */
.L_x_17944:
        /* <DEDUP_REMOVED lines=31> */
[----:B------:R-:W-:Y:S02]  /*5190*/  FMUL.FTZ R19, R39, R47 ;  /* 0x0000002f27137220 */ /* 0x000fe40000410000 */
[----:B------:R-:W1:Y:S10]  /*51a0*/  SHFL.DOWN PT, R43, R140, 0x8, 0x1f ;  /* 0x09001f008c2b7f89 */ /* 0x000e7400000e0000 */
[----:B0-----:R-:W-:Y:S01]  /*51b0*/  @!P2 FADD.FTZ R137, R137, R16 ;  /* 0x000000108989a221 */ /* 0x001fe20000010000 */
[----:B-1----:R-:W-:Y:S01]  /*51c0*/  @!P2 FADD.FTZ R140, R140, R43 ;  /* 0x0000002b8c8ca221 */ /* 0x002fe20000010000 */
[----:B------:R-:W-:Y:S01]  /*51d0*/  FFMA.FTZ R43, R38, R145, -R19 ;  /* 0x00000091262b7223 */ /* 0x000fe20000010813 */
[----:B------:R-:W-:-:S02]  /*51e0*/  FMUL.FTZ R19, R39, R142 ;  /* 0x0000008e27137220 */ /* 0x000fc40000410000 */
[----:B------:R-:W0:Y:S01]  /*51f0*/  SHFL.DOWN PT, R42, R137, 0x10, 0x1f ;  /* 0x0a001f00892a7f89 */ /* 0x000e2200000e0000 */
[C---:B------:R-:W-:Y:S01]  /*5200*/  FMUL.FTZ R145, R39.reuse, R145 ;  /* 0x0000009127917220 */ /* 0x040fe20000410000 */
[----:B------:R-:W-:Y:S01]  /*5210*/  FMUL.FTZ R45, R138, R43 ;  /* 0x0000002b8a2d7220 */ /* 0x000fe20000410000 */
[CC--:B------:R-:W-:Y:S01]  /*5220*/  FFMA.FTZ R16, R38.reuse, R46.reuse, -R19 ;  /* 0x0000002e26107223 */ /* 0x0c0fe20000010813 */
[----:B------:R-:W1:Y:S01]  /*5230*/  SHFL.DOWN PT, R53, R140, 0x10, 0x1f ;  /* 0x0a001f008c357f89 */ /* 0x000e6200000e0000 */
[----:B------:R-:W-:Y:S01]  /*5240*/  FMUL.FTZ R19, R39, R46 ;  /* 0x0000002e27137220 */ /* 0x000fe20000410000 */
[C---:B------:R-:W-:Y:S01]  /*5250*/  FFMA.FTZ R145, R38.reuse, R47, R145 ;  /* 0x0000002f26917223 */ /* 0x040fe20000010091 */
[----:B------:R-:W-:Y:S01]  /*5260*/  FMUL.FTZ R43, R17, R16 ;  /* 0x00000010112b7220 */ /* 0x000fe20000410000 */
[----:B------:R-:W-:Y:S01]  /*5270*/  FMUL.FTZ R17, R39, R49 ;  /* 0x0000003127117220 */ /* 0x000fe20000410000 */
[----:B------:R-:W-:Y:S01]  /*5280*/  FFMA.FTZ R19, R38, R142, R19 ;  /* 0x0000008e26137223 */ /* 0x000fe20000010013 */
[----:B------:R-:W-:Y:S01]  /*5290*/  FFMA.FTZ R136, R136, R145, R45 ;  /* 0x0000009188887223 */ /* 0x000fe2000001002d */
[----:B------:R-:W-:Y:S01]  /*52a0*/  ISETP.GT.AND P2, PT, R105, 0xf, PT ;  /* 0x0000000f6900780c */ /* 0x000fe20003f44270 */
[C---:B------:R-:W-:Y:S01]  /*52b0*/  FFMA.FTZ R16, R38.reuse, R141, -R17 ;  /* 0x0000008d26107223 */ /* 0x040fe20000010811 */
[C---:B------:R-:W-:Y:S01]  /*52c0*/  FMUL.FTZ R17, R39.reuse, R135 ;  /* 0x0000008727117220 */ /* 0x040fe20000410000 */
[C---:B------:R-:W-:Y:S01]  /*52d0*/  FMUL.FTZ R141, R39.reuse, R141 ;  /* 0x0000008d278d7220 */ /* 0x040fe20000410000 */
[----:B------:R-:W-:Y:S01]  /*52e0*/  FMUL.FTZ R39, R39, R156 ;  /* 0x0000009c27277220 */ /* 0x000fe20000410000 */
[----:B------:R-:W-:Y:S01]  /*52f0*/  FMUL.FTZ R133, R133, R16 ;  /* 0x0000001085857220 */ /* 0x000fe20000410000 */
[C---:B------:R-:W-:Y:S01]  /*5300*/  FFMA.FTZ R16, R38.reuse, R156, -R17 ;  /* 0x0000009c26107223 */ /* 0x040fe20000010811 */
[C---:B------:R-:W-:Y:S01]  /*5310*/  FFMA.FTZ R141, R38.reuse, R49, R141 ;  /* 0x00000031268d7223 */ /* 0x040fe2000001008d */
[----:B------:R-:W-:Y:S01]  /*5320*/  FFMA.FTZ R39, R38, R135, R39 ;  /* 0x0000008726277223 */ /* 0x000fe20000010027 */
[----:B------:R-:W-:Y:S01]  /*5330*/  FFMA.FTZ R19, R18, R19, R43 ;  /* 0x0000001312137223 */ /* 0x000fe2000001002b */
[----:B------:R-:W-:Y:S01]  /*5340*/  FMUL.FTZ R51, R51, R16 ;  /* 0x0000001033337220 */ /* 0x000fe20000410000 */
        /* <DEDUP_REMOVED lines=9> */
[----:B------:R-:W-:Y:S01]  /*53e0*/  FADD.FTZ R11, R136, R11 ;  /* 0x0000000b880b7221 */ /* 0x000fe20000010000 */
[----:B------:R-:W-:Y:S01]  /*53f0*/  FADD.FTZ R10, R19, R10 ;  /* 0x0000000a130a7221 */ /* 0x000fe20000010000 */
[----:B------:R0:W-:Y:S01]  /*5400*/  @!P3 STS.64 [UR6+0x1088], R42 ;  /* 0x0010882aff00b988 */ /* 0x0001e20008000a06 */
[----:B------:R-:W-:Y:S01]  /*5410*/  FSEL R140, R140, R43, P2 ;  /* 0x0000002b8c8c7208 */ /* 0x000fe20001000000 */
        /* <DEDUP_REMOVED lines=12> */
.L_x_17947:
[----:B------:R-:W-:Y:S05]  /*54e0*/  BSYNC.RECONVERGENT B0 ;  /* 0x0000000000007941 */ /* 0x000fea0003800200 */
.L_x_17946:
[----:B------:R-:W-:-:S04]  /*54f0*/  UIADD3 UR4, UPT, UPT, UR4, 0x1, URZ ;  /* 0x0000000104047890 */ /* 0x000fc8000fffe0ff */
[----:B------:R-:W-:-:S09]  /*5500*/  UISETP.GE.AND UP0, UPT, UR4, UR9, UPT ;  /* 0x000000090400728c */ /* 0x000fd2000bf06270 */
[----:B------:R-:W-:Y:S05]  /*5510*/  BRA.U !UP0, `(.L_x_17948) ;  /* 0xffffffd108a07547 */ /* 0x000fea000b83ffff */
.L_x_17916:
[----:B------:R-:W-:Y:S01]  /*5520*/  BAR.SYNC.DEFER_BLOCKING 0x0 ;  /* 0x0000000000007b1d */ /* 0x000fe20000010000 */
[-C--:B------:R-:W-:Y:S01]  /*5530*/  ISETP.GE.AND P0, PT, R82, R103.reuse, PT ;  /* 0x000000675200720c */ /* 0x080fe20003f06270 */
[----:B------:R-:W-:Y:S01]  /*5540*/  HFMA2 R5, -RZ, RZ, 0, 0 ;  /* 0x00000000ff057431 */ /* 0x000fe200000001ff */
[-C--:B------:R-:W-:Y:S01]  /*5550*/  ISETP.GE.AND P2, PT, R86, R103.reuse, PT ;  /* 0x000000675600720c */ /* 0x080fe20003f46270 */
[----:B-1----:R-:W-:Y:S01]  /*5560*/  HFMA2 R17, -RZ, RZ, 0, 0 ;  /* 0x00000000ff117431 */ /* 0x002fe200000001ff */
[----:B------:R-:W-:-:S03]  /*5570*/  ISETP.GE.AND P3, PT, R92, R103, PT ;  /* 0x000000675c00720c */ /* 0x000fc60003f66270 */
[----:B------:R-:W1:Y:S01]  /*5580*/  LDC.64 R30, c[0x0][0x4f8] ;  /* 0x00013e00ff1e7b82 */ /* 0x000e620000000a00 */
[----:B------:R-:W-:Y:S01]  /*5590*/  ISETP.GE.AND P4, PT, R93, R103, PT ;  /* 0x000000675d00720c */ /* 0x000fe20003f86270 */
[----:B------:R-:W5:Y:S01]  /*55a0*/  LDCU.64 UR8, c[0x0][0x500] ;  /* 0x0000a000ff0877ac */ /* 0x000f620008000a00 */
[----:B------:R-:W-:Y:S02]  /*55b0*/  MOV R7, RZ ;  /* 0x000000ff00077202 */ /* 0x000fe40000000f00 */
[----:B------:R-:W-:Y:S01]  /*55c0*/  MOV R19, RZ ;  /* 0x000000ff00137202 */ /* 0x000fe20000000f00 */
[----:B------:R-:W-:Y:S01]  /*55d0*/  HFMA2 R105, -RZ, RZ, 0, 0 ;  /* 0x00000000ff697431 */ /* 0x000fe200000001ff */
[----:B------:R-:W2:Y:S01]  /*55e0*/  LDCU.64 UR10, c[0x0][0x550] ;  /* 0x0000aa00ff0a77ac */ /* 0x000ea20008000a00 */
[----:B------:R-:W3:Y:S04]  /*55f0*/  @!P0 LDG.E R5, desc[UR16][R2.64] ;  /* 0x0000001002058981 */ /* 0x000ee8000c1e1900 */
[----:B------:R-:W4:Y:S04]  /*5600*/  @!P2 LDG.E R7, desc[UR16][R2.64+0x80] ;  /* 0x000080100207a981 */ /* 0x000f28000c1e1900 */
[----:B------:R-:W2:Y:S04]  /*5610*/  @!P3 LDG.E R17, desc[UR16][R2.64+0x100] ;  /* 0x000100100211b981 */ /* 0x000ea8000c1e1900 */
[----:B------:R1:W2:Y:S02]  /*5620*/  @!P4 LDG.E R19, desc[UR16][R2.64+0x180] ;  /* 0x000180100213c981 */ /* 0x0002a4000c1e1900 */
[----:B-1----:R-:W-:-:S04]  /*5630*/  IMAD.WIDE.U32 R2, R30, UR18, R104 ;  /* 0x000000121e027c25 */ /* 0x002fc8000f8e0068 */
[----:B------:R-:W-:Y:S02]  /*5640*/  IMAD R3, R31, UR18, R3 ;  /* 0x000000121f037c24 */ /* 0x000fe4000f8e0203 */
[----:B-----5:R-:W-:Y:S01]  /*5650*/  IMAD.WIDE.U32 R2, R55, UR8, R2 ;  /* 0x0000000837027c25 */ /* 0x020fe2000f8e0002 */
[----:B---3--:R-:W-:Y:S04]  /*5660*/  STS [R100], R5 ;  /* 0x0000000564007388 */ /* 0x008fe80000000800 */
[----:B----4-:R-:W-:Y:S04]  /*5670*/  STS [R100+0x80], R7 ;  /* 0x0000800764007388 */ /* 0x010fe80000000800 */
[----:B--2---:R-:W-:Y:S04]  /*5680*/  STS [R100+0x100], R17 ;  /* 0x0001001164007388 */ /* 0x004fe80000000800 */
[----:B------:R-:W-:Y:S01]  /*5690*/  STS [R100+0x180], R19 ;  /* 0x0001801364007388 */ /* 0x000fe20000000800 */
        /* <DEDUP_REMOVED lines=13> */
[----:B-1----:R-:W-:Y:S01]  /*5770*/  IMAD R14, R55, UR9, R3 ;  /* 0x00000009370e7c24 */ /* 0x002fe2000f8e0203 */
[----:B------:R-:W-:Y:S01]  /*5780*/  LDS R23, [R100+0x180] ;  /* 0x0001800064177984 */ /* 0x000fe20000000800 */
[----:B------:R-:W-:Y:S01]  /*5790*/  FSETP.GTU.FTZ.AND P5, PT, R20, 20, PT ;  /* 0x41a000001400780b */ /* 0x000fe20003fbc000 */
[----:B------:R-:W0:Y:S01]  /*57a0*/  LDCU.64 UR8, c[0x0][0x560] ;  /* 0x0000ac00ff0877ac */ /* 0x000e220008000a00 */
[----:B------:R-:W-:Y:S01]  /*57b0*/  FSETP.GTU.FTZ.AND P3, PT, R22, 20, PT ;  /* 0x41a000001600780b */ /* 0x000fe20003f7c000 */
[----:B------:R-:W-:Y:S01]  /*57c0*/  @!P1 STS [UR6+0x200], R103 ;  /* 0x00020067ff009988 */ /* 0x000fe20008000806 */
[----:B------:R-:W-:Y:S01]  /*57d0*/  BAR.SYNC.DEFER_BLOCKING 0x0 ;  /* 0x0000000000007b1d */ /* 0x000fe20000010000 */
[----:B------:R-:W-:-:S02]  /*57e0*/  FSETP.GTU.FTZ.AND P2, PT, R7, 20, PT ;  /* 0x41a000000700780b */ /* 0x000fc40003f5c000 */
[----:B------:R-:W-:-:S03]  /*57f0*/  IADD3 R3, P0, PT, R82, R2, RZ ;  /* 0x0000000252037210 */ /* 0x000fc60007f1e0ff */
[----:B------:R-:W-:-:S03]  /*5800*/  @!P4 FMUL.FTZ R5, R6, -1.4426950216293334961 ;  /* 0xbfb8aa3b0605c820 */ /* 0x000fc60000410000 */
[----:B------:R-:W-:Y:S01]  /*5810*/  @!P5 FMUL.FTZ R4, R20, -1.4426950216293334961 ;  /* 0xbfb8aa3b1404d820 */ /* 0x000fe20000410000 */
[----:B------:R-:W-:Y:S01]  /*5820*/  IADD3.X R14, PT, PT, RZ, R14, RZ, P0, !PT ;  /* 0x0000000eff0e7210 */ /* 0x000fe200007fe4ff */
[----:B------:R-:W-:Y:S01]  /*5830*/  @!P3 FMUL.FTZ R6, R22, -1.4426950216293334961 ;  /* 0xbfb8aa3b1606b820 */ /* 0x000fe20000410000 */
[C---:B------:R-:W-:Y:S01]  /*5840*/  LEA R2, P0, R3.reuse, UR10, 0x2 ;  /* 0x0000000a03027c11 */ /* 0x040fe2000f8010ff */
[----:B------:R-:W1:Y:S03]  /*5850*/  @!P4 MUFU.EX2 R5, R5 ;  /* 0x000000050005c308 */ /* 0x000e660000000800 */
[----:B------:R-:W-:Y:S01]  /*5860*/  LEA.HI.X R3, R3, UR11, R14, 0x2, P0 ;  /* 0x0000000b03037c11 */ /* 0x000fe200080f140e */
[----:B------:R-:W-:-:S04]  /*5870*/  @!P2 FMUL.FTZ R7, R7, -1.4426950216293334961 ;  /* 0xbfb8aa3b0707a820 */ /* 0x000fc80000410000 */
[----:B------:R-:W2:Y:S01]  /*5880*/  @!P5 MUFU.EX2 R4, R4 ;  /* 0x000000040004d308 */ /* 0x000ea20000000800 */
[----:B------:R-:W3:Y:S07]  /*5890*/  LDS R13, [UR6+0x200] ;  /* 0x00020006ff0d7984 */ /* 0x000eee0008000800 */
[----:B------:R-:W4:Y:S01]  /*58a0*/  @!P3 MUFU.EX2 R6, R6 ;  /* 0x000000060006b308 */ /* 0x000f220000000800 */
[----:B-1----:R-:W-:-:S07]  /*58b0*/  @!P4 FADD.FTZ R5, R5, 1 ;  /* 0x3f8000000505c421 */ /* 0x002fce0000010000 */
[----:B------:R-:W1:Y:S01]  /*58c0*/  @!P2 MUFU.EX2 R7, R7 ;  /* 0x000000070007a308 */ /* 0x000e620000000800 */
[----:B--2---:R-:W-:-:S07]  /*58d0*/  @!P5 FADD.FTZ R4, R4, 1 ;  /* 0x3f8000000404d421 */ /* 0x004fce0000010000 */
[----:B------:R-:W2:Y:S01]  /*58e0*/  @!P5 MUFU.RCP R15, R4 ;  /* 0x00000004000fd308 */ /* 0x000ea20000001000 */
[----:B----4-:R-:W-:-:S07]  /*58f0*/  @!P3 FADD.FTZ R6, R6, 1 ;  /* 0x3f8000000606b421 */ /* 0x010fce0000010000 */
[----:B------:R-:W4:Y:S01]  /*5900*/  @!P4 MUFU.RCP R12, R5 ;  /* 0x00000005000cc308 */ /* 0x000f220000001000 */
[----:B-1----:R-:W-:-:S07]  /*5910*/  @!P2 FADD.FTZ R7, R7, 1 ;  /* 0x3f8000000707a421 */ /* 0x002fce0000010000 */
[----:B------:R-:W1:Y:S01]  /*5920*/  @!P3 MUFU.RCP R31, R6 ;  /* 0x00000006001fb308 */ /* 0x000e620000001000 */
[----:B--2---:R-:W-:Y:S01]  /*5930*/  @!P5 FMUL.FTZ R8, R8, R15 ;  /* 0x0000000f0808d220 */ /* 0x004fe20000410000 */
[-C--:B---3--:R-:W-:Y:S02]  /*5940*/  ISETP.GE.AND P6, PT, R82, R13.reuse, PT ;  /* 0x0000000d5200720c */ /* 0x088fe40003fc6270 */
[----:B------:R-:W-:-:S04]  /*5950*/  ISETP.GE.AND P0, PT, R86, R13, PT ;  /* 0x0000000d5600720c */ /* 0x000fc80003f06270 */
[----:B------:R-:W2:Y:S01]  /*5960*/  @!P2 MUFU.RCP R4, R7 ;  /* 0x000000070004a308 */ /* 0x000ea20000001000 */
[----:B------:R-:W-:Y:S01]  /*5970*/  ISETP.GE.AND P5, PT, R92, R13, PT ;  /* 0x0000000d5c00720c */ /* 0x000fe20003fa6270 */
[----:B----4-:R-:W-:Y:S01]  /*5980*/  @!P4 FMUL.FTZ R9, R9, R12 ;  /* 0x0000000c0909c220 */ /* 0x010fe20000410000 */
[----:B-1----:R-:W-:-:S04]  /*5990*/  @!P3 FMUL.FTZ R10, R10, R31 ;  /* 0x0000001f0a0ab220 */ /* 0x002fc80000410000 */
[----:B------:R-:W-:Y:S01]  /*59a0*/  @!P6 STG.E desc[UR16][R2.64], R17 ;  /* 0x000000110200e986 */ /* 0x000fe2000c101910 */
[----:B------:R-:W-:Y:S01]  /*59b0*/  ISETP.GE.AND P6, PT, R93, R13, PT ;  /* 0x0000000d5d00720c */ /* 0x000fe20003fc6270 */
[----:B------:R-:W1:Y:S02]  /*59c0*/  LDC.64 R30, c[0x0][0x518] ;  /* 0x00014600ff1e7b82 */ /* 0x000e640000000a00 */
[----:B------:R-:W-:Y:S01]  /*59d0*/  @!P0 STG.E desc[UR16][R2.64+0x80], R19 ;  /* 0x0000801302008986 */ /* 0x000fe2000c101910 */
[----:B--2---:R-:W-:-:S03]  /*59e0*/  @!P2 FMUL.FTZ R11, R11, R4 ;  /* 0x000000040b0ba220 */ /* 0x004fc60000410000 */
[----:B------:R-:W-:Y:S01]  /*59f0*/  @!P5 STG.E desc[UR16][R2.64+0x100], R21 ;  /* 0x000100150200d986 */ /* 0x000fe2000c101910 */
[----:B------:R-:W-:-:S04]  /*5a00*/  IADD3 R68, P5, PT, R68, -0x200, RZ ;  /* 0xfffffe0044447810 */ /* 0x000fc80007fbe0ff */
[----:B------:R-:W-:Y:S01]  /*5a10*/  IADD3.X R70, PT, PT, R70, -0x1, RZ, P5, !PT ;  /* 0xffffffff46467810 */ /* 0x000fe20002ffe4ff */
[----:B------:R1:W-:Y:S01]  /*5a20*/  @!P6 STG.E desc[UR16][R2.64+0x180], R23 ;  /* 0x000180170200e986 */ /* 0x0003e2000c101910 */
        /* <DEDUP_REMOVED lines=42> */
.L_x_17906:
        /* <DEDUP_REMOVED lines=34> */
.L_x_17951:
[----:B------:R-:W-:Y:S05]  /*5ef0*/  BSYNC.RECONVERGENT B0 ;  /* 0x0000000000007941 */ /* 0x000fea0003800200 */
.L_x_17950:
        /* <DEDUP_REMOVED lines=26> */
.L_x_17953:
[----:B------:R-:W-:Y:S05]  /*60a0*/  BSYNC.RECONVERGENT B0 ;  /* 0x0000000000007941 */ /* 0x000fea0003800200 */
.L_x_17952:
        /* <DEDUP_REMOVED lines=8> */
.L_x_17954:
        /* <DEDUP_REMOVED lines=16> */
.L_x_17955:
        /* <DEDUP_REMOVED lines=13> */
.L_x_18799:


//--------------------- .text._Z25selective_scan_bwd_kernelI32Selective_Scan_bwd_kernel_traitsILi32ELi4ELb1ELb0ELb0ELb0ELb0EfN3c107complexIfEEEEv12SSMParamsBwd --------------------------
	.section	.text._Z25selective_scan_bwd_kernelI32Selective_Scan_bwd_kernel_traitsILi32ELi4ELb1ELb0ELb0ELb0ELb0EfN3c107complexIfEEEEv12SSMParamsBwd,"ax",@progbits
	.align	128
        .global         _Z25selective_scan_bwd_kernelI32Selective_Scan_bwd_kernel_traitsILi32ELi4ELb1ELb0ELb0ELb0ELb0EfN3c107complexIfEEEEv12SSMParamsBwd
        .type           _Z25selective_scan_bwd_kernelI32Selective_Scan_bwd_kernel_traitsILi32ELi4ELb1ELb0ELb0ELb0ELb0EfN3c107complexIfEEEEv12SSMParamsBwd,@function
        .size           _Z25selective_scan_bwd_kernelI32Selective_Scan_bwd_kernel_traitsILi32ELi4ELb1ELb0ELb0ELb0ELb0EfN3c107complexIfEEEEv12SSMParamsBwd,(.L_x_18800 - _Z25selective_scan_bwd_kernelI32Selective_Scan_bwd_kernel_traitsILi32ELi4ELb1ELb0ELb0ELb0ELb0EfN3c107complexIfEEEEv12SSMParamsBwd)
        .other          _Z25selective_scan_bwd_kernelI32Selective_Scan_bwd_kernel_traitsILi32ELi4ELb1ELb0ELb0ELb0ELb0EfN3c107complexIfEEEEv12SSMParamsBwd,@"STO_CUDA_ENTRY STV_DEFAULT"
_Z25selective_scan_bwd_kernelI32Selective_Scan_bwd_kernel_traitsILi32ELi4ELb1ELb0ELb0ELb0ELb0EfN3c107complexIfEEEEv12SSMParamsBwd:
.text._Z25selective_scan_bwd_kernelI32Selective_Scan_bwd_kernel_traitsILi32ELi4ELb1ELb0ELb0ELb0ELb0EfN3c107complexIfEEEEv12SSMParamsBwd:
        /* <DEDUP_REMOVED lines=95> */
[C---:B0-----:R-:W-:Y:S02]  /*05f0*/  LOP3.LUT R94, R44.reuse, 0x1f, RZ, 0xc0, !PT ;  /* 0x0000001f2c5e7812 */ /* 0x041fe400078ec0ff */
[C---:B------:R-:W-:Y:S02]  /*0600*/  IADD3 R36, PT, PT, R44.reuse, 0x200, RZ ;  /* 0x000002002c247810 */ /* 0x040fe40007ffe0ff */
[----:B------:R-:W-:-:S07]  /*0610*/  LEA R93, R44, UR5, 0x3 ;  /* 0x000000052c5d7c11 */ /* 0x000fce000f8e18ff */
.L_x_17976:
[----:B------:R-:W-:Y:S01]  /*0620*/  BAR.SYNC.DEFER_BLOCKING 0x0 ;  /* 0x0000000000007b1d */ /* 0x000fe20000010000 */
[----:B------:R-:W-:-:S05]  /*0630*/  IMAD.WIDE.U32 R2, R44, 0x10, R42 ;  /* 0x000000102c027825 */ /* 0x000fca00078e002a */
[----:B0-----:R-:W0:Y:S01]  /*0640*/  S2R R56, SR_LANEID ;  /* 0x0000000000387919 */ /* 0x001e220000000000 */
[----:B------:R-:W-:Y:S01]  /*0650*/  IMAD.WIDE.U32 R8, R44, 0x10, R40 ;  /* 0x000000102c087825 */ /* 0x000fe200078e0028 */
[----:B------:R-:W1:Y:S01]  /*0660*/  LDCU UR4, c[0x0][0x38c] ;  /* 0x00007180ff0477ac */ /* 0x000e620008000800 */
[----:B------:R-:W2:Y:S01]  /*0670*/  LDG.E.128 R16, desc[UR16][R2.64] ;  /* 0x0000001002107981 */ /* 0x000ea2000c1e1d00 */
[----:B0-----:R-:W-:-:S05]  /*0680*/  LEA R54, R56, UR5, 0x4 ;  /* 0x0000000538367c11 */ /* 0x001fca000f8e20ff */
[----:B--2---:R-:W-:Y:S01]  /*0690*/  STS.128 [R54], R16 ;  /* 0x0000001036007388 */ /* 0x004fe20000000c00 */
[----:B------:R-:W-:-:S03]  /*06a0*/  NOP ;  /* 0x0000000000007918 */ /* 0x000fc60000000000 */
[----:B------:R-:W-:Y:S01]  /*06b0*/  LDS.128 R4, [R54] ;  /* 0x0000000036047984 */ /* 0x000fe20000000c00 */
[----:B------:R-:W-:Y:S06]  /*06c0*/  BAR.SYNC.DEFER_BLOCKING 0x0 ;  /* 0x0000000000007b1d */ /* 0x000fec0000010000 */
[----:B------:R-:W2:Y:S01]  /*06d0*/  LDG.E.128 R8, desc[UR16][R8.64] ;  /* 0x0000001008087981 */ /* 0x000ea2000c1e1d00 */
[----:B------:R-:W-:-:S03]  /*06e0*/  IMAD.WIDE.U32 R12, R44, 0x10, R38 ;  /* 0x000000102c0c7825 */ /* 0x000fc600078e0026 */
[----:B--2---:R0:W-:Y:S01]  /*06f0*/  STS.128 [R54], R8 ;  /* 0x0000000836007388 */ /* 0x0041e20000000c00 */
[----:B------:R-:W-:-:S03]  /*0700*/  NOP ;  /* 0x0000000000007918 */ /* 0x000fc60000000000 */
[----:B------:R-:W-:Y:S01]  /*0710*/  LDS.128 R20, [R54] ;  /* 0x0000000036147984 */ /* 0x000fe20000000c00 */
[----:B------:R-:W-:Y:S06]  /*0720*/  BAR.SYNC.DEFER_BLOCKING 0x0 ;  /* 0x0000000000007b1d */ /* 0x000fec0000010000 */
[----:B------:R-:W2:Y:S01]  /*0730*/  LDG.E.128 R12, desc[UR16][R12.64] ;  /* 0x000000100c0c7981 */ /* 0x000ea2000c1e1d00 */
[----:B-1----:R-:W-:Y:S01]  /*0740*/  UISETP.GE.AND UP0, UPT, UR4, 0x1, UPT ;  /* 0x000000010400788c */ /* 0x002fe2000bf06270 */
[----:B------:R-:W-:Y:S02]  /*0750*/  IADD3 R3, PT, PT, R37, -0x1, RZ ;  /* 0xffffffff25037810 */ /* 0x000fe40007ffe0ff */
[----:B0-----:R-:W-:-:S02]  /*0760*/  CS2R R10, SRZ ;  /* 0x00000000000a7805 */ /* 0x001fc4000001ff00 */
[----:B------:R-:W-:Y:S01]  /*0770*/  CS2R R8, SRZ ;  /* 0x0000000000087805 */ /* 0x000fe2000001ff00 */
[----:B--2---:R-:W-:Y:S01]  /*0780*/  STS.128 [R54], R12 ;  /* 0x0000000c36007388 */ /* 0x004fe20000000c00 */
[----:B------:R-:W-:-:S03]  /*0790*/  NOP ;  /* 0x0000000000007918 */ /* 0x000fc60000000000 */
[----:B------:R-:W0:Y:S02]  /*07a0*/  LDS.128 R16, [R54] ;  /* 0x0000000036107984 */ /* 0x000e240000000c00 */
[----:B0-----:R-:W-:Y:S01]  /*07b0*/  FFMA.FTZ R0, R4, R16, R49 ;  /* 0x0000001004007223 */ /* 0x001fe20000010031 */
[-C--:B-----5:R-:W-:Y:S01]  /*07c0*/  FMUL.FTZ R12, R16, R53.reuse ;  /* 0x00000035100c7220 */ /* 0x0a0fe20000410000 */
[-C--:B------:R-:W-:Y:S01]  /*07d0*/  FMUL.FTZ R13, R17, R53.reuse ;  /* 0x00000035110d7220 */ /* 0x080fe20000410000 */
[----:B------:R-:W-:Y:S01]  /*07e0*/  FMUL.FTZ R14, R18, R53 ;  /* 0x00000035120e7220 */ /* 0x000fe20000410000 */
[----:B------:R-:W-:Y:S01]  /*07f0*/  FFMA.FTZ R29, R5, R17, R0 ;  /* 0x00000011051d7223 */ /* 0x000fe20000010000 */
[----:B------:R-:W-:-:S03]  /*0800*/  FMUL.FTZ R15, R19, R53 ;  /* 0x00000035130f7220 */ /* 0x000fc60000410000 */
[----:B------:R-:W-:-:S04]  /*0810*/  FFMA.FTZ R0, R6, R18, R29 ;  /* 0x0000001206007223 */ /* 0x000fc8000001001d */
[----:B------:R-:W-:Y:S01]  /*0820*/  FFMA.FTZ R49, R7, R19, R0 ;  /* 0x0000001307317223 */ /* 0x000fe20000010000 */
[----:B------:R-:W-:Y:S06]  /*0830*/  BAR.SYNC.DEFER_BLOCKING 0x0 ;  /* 0x0000000000007b1d */ /* 0x000fec0000010000 */
[----:B----4-:R-:W-:Y:S05]  /*0840*/  BRA.U !UP0, `(.L_x_17957) ;  /* 0x0000002508347547 */ /* 0x010fea000b800000 */
        /* <DEDUP_REMOVED lines=14> */
[----:B------:R-:W-:Y:S01]  /*0930*/  IADD3 R69, PT, PT, R37, -0x2, RZ ;  /* 0xfffffffe25457810 */ /* 0x000fe20007ffe0ff */
[----:B------:R-:W-:Y:S01]  /*0940*/  FMUL.FTZ R66, R4, R57 ;  /* 0x0000003904427220 */ /* 0x000fe20000410000 */
        /* <DEDUP_REMOVED lines=11> */
.L_x_17975:
[----:B---3--:R-:W-:Y:S02]  /*0a00*/  MOV R16, R24 ;  /* 0x0000001800107202 */ /* 0x008fe40000000f00 */
        /* <DEDUP_REMOVED lines=23> */
[----:B------:R-:W-:-:S03]  /*0b80*/  FMUL.FTZ R76, R58, R33 ;  /* 0x000000213a4c7220 */ /* 0x000fc60000410000 */
[----:B------:R-:W-:Y:S01]  /*0b90*/  FMUL.RZ R77, R2, 0.15915493667125701904 ;  /* 0x3e22f983024d7820 */ /* 0x000fe2000040c000 */
[----:B------:R-:W-:Y:S01]  /*0ba0*/  FMUL.FTZ R2, R32, 1.4426950216293334961 ;  /* 0x3fb8aa3b20027820 */ /* 0x000fe20000410000 */
[----:B------:R-:W-:Y:S02]  /*0bb0*/  FMUL.RZ R80, R76, 0.15915493667125701904 ;  /* 0x3e22f9834c507820 */ /* 0x000fe4000040c000 */
[----:B------:R-:W-:Y:S01]  /*0bc0*/  MUFU.SIN R35, R77 ;  /* 0x0000004d00237308 */ /* 0x000fe20000000400 */
[-C--:B------:R-:W-:Y:S01]  /*0bd0*/  FMUL.FTZ R34, R57, R2.reuse ;  /* 0x0000000239227220 */ /* 0x080fe20000410000 */
[-C--:B0-----:R-:W-:Y:S01]  /*0be0*/  FMUL.FTZ R20, R58, R2.reuse ;  /* 0x000000023a147220 */ /* 0x081fe20000410000 */
[CC--:B------:R-:W-:Y:S01]  /*0bf0*/  FMUL.FTZ R21, R59.reuse, R2.reuse ;  /* 0x000000023b157220 */ /* 0x0c0fe20000410000 */
[----:B-1----:R-:W-:Y:S01]  /*0c00*/  FMUL.FTZ R22, R60, R2 ;  /* 0x000000023c167220 */ /* 0x002fe20000410000 */
[----:B------:R-:W-:-:S03]  /*0c10*/  FMUL.FTZ R2, R59, R33 ;  /* 0x000000213b027220 */ /* 0x000fc60000410000 */
[----:B------:R-:W-:Y:S01]  /*0c20*/  MUFU.COS R75, R77 ;  /* 0x0000004d004b7308 */ /* 0x000fe20000000000 */
[----:B------:R-:W-:Y:S01]  /*0c30*/  FMUL.RZ R23, R2, 0.15915493667125701904 ;  /* 0x3e22f98302177820 */ /* 0x000fe2000040c000 */
[----:B------:R-:W-:-:S04]  /*0c40*/  FMUL.FTZ R2, R60, R33 ;  /* 0x000000213c027220 */ /* 0x000fc80000410000 */
[----:B------:R-:W-:Y:S01]  /*0c50*/  FMUL.RZ R85, R2, 0.15915493667125701904 ;  /* 0x3e22f98302557820 */ /* 0x000fe2000040c000 */
[----:B------:R-:W-:Y:S01]  /*0c60*/  P2R R2, PR, RZ, 0x8 ;  /* 0x00000008ff027803 */ /* 0x000fe20000000000 */
[----:B------:R-:W0:Y:S08]  /*0c70*/  MUFU.EX2 R34, R34 ;  /* 0x0000002200227308 */ /* 0x000e300000000800 */
[----:B------:R-:W-:Y:S08]  /*0c80*/  MUFU.SIN R76, R80 ;  /* 0x00000050004c7308 */ /* 0x000ff00000000400 */
[----:B------:R-:W-:Y:S08]  /*0c90*/  MUFU.COS R78, R80 ;  /* 0x00000050004e7308 */ /* 0x000ff00000000000 */
[----:B------:R0:W1:Y:S08]  /*0ca0*/  MUFU.EX2 R79, R20 ;  /* 0x00000014004f7308 */ /* 0x0000700000000800 */
[----:B------:R2:W-:Y:S01]  /*0cb0*/  MUFU.EX2 R81, R21 ;  /* 0x0000001500517308 */ /* 0x0005e20000000800 */
[----:B0-----:R-:W-:-:S07]  /*0cc0*/  FMUL.FTZ R20, R34, R75 ;  /* 0x0000004b22147220 */ /* 0x001fce0000410000 */
[----:B------:R-:W0:Y:S01]  /*0cd0*/  MUFU.COS R80, R23 ;  /* 0x0000001700507308 */ /* 0x000e220000000000 */
[----:B--2---:R-:W-:Y:S01]  /*0ce0*/  IADD3 R21, PT, PT, R68, UR4, RZ ;  /* 0x0000000444157c10 */ /* 0x004fe2000fffe0ff */
[C---:B-1----:R-:W-:Y:S01]  /*0cf0*/  FMUL.FTZ R77, R79.reuse, R78 ;  /* 0x0000004e4f4d7220 */ /* 0x042fe20000410000 */
[----:B------:R-:W-:Y:S02]  /*0d00*/  FMUL.FTZ R79, R79, R76 ;  /* 0x0000004c4f4f7220 */ /* 0x000fe40000410000 */
[----:B------:R-:W-:Y:S01]  /*0d10*/  SEL R2, R21, R36, !P3 ;  /* 0x0000002415027207 */ /* 0x000fe20005800000 */
[----:B------:R-:W-:Y:S02]  /*0d20*/  FMUL.FTZ R21, R34, R35 ;  /* 0x0000002322157220 */ /* 0x000fe40000410000 */
[----:B------:R1:W-:Y:S08]  /*0d30*/  MUFU.EX2 R83, R22 ;  /* 0x0000001600537308 */ /* 0x0003f00000000800 */
[----:B------:R2:W5:Y:S01]  /*0d40*/  MUFU.SIN R82, R23 ;  /* 0x0000001700527308 */ /* 0x0005620000000400 */
[----:B-1----:R-:W-:Y:S01]  /*0d50*/  LEA R22, R2, UR5, 0x3 ;  /* 0x0000000502167c11 */ /* 0x002fe2000f8e18ff */
[----:B----4-:R-:W-:Y:S01]  /*0d60*/  FMUL.FTZ R2, R16, R19 ;  /* 0x0000001310027220 */ /* 0x010fe20000410000 */
[----:B0-----:R-:W-:-:S03]  /*0d70*/  FMUL.FTZ R80, R81, R80 ;  /* 0x0000005051507220 */ /* 0x001fc60000410000 */
[----:B------:R0:W-:Y:S02]  /*0d80*/  STS.64 [R22+0x660], R20 ;  /* 0x0006601416007388 */ /* 0x0001e40000000a00 */
[----:B------:R-:W1:Y:S01]  /*0d90*/  MUFU.COS R86, R85 ;  /* 0x0000005500567308 */ /* 0x000e620000000000 */
[C---:B--2---:R-:W-:Y:S01]  /*0da0*/  FMUL.FTZ R23, R17.reuse, R19 ;  /* 0x0000001311177220 */ /* 0x044fe20000410000 */
[----:B------:R-:W-:-:S03]  /*0db0*/  FFMA.FTZ R17, R17, R18, R2 ;  /* 0x0000001211117223 */ /* 0x000fc60000010002 */
[----:B------:R-:W-:Y:S01]  /*0dc0*/  FFMA.FTZ R23, R16, R18, -R23 ;  /* 0x0000001210177223 */ /* 0x000fe20000010817 */
[-C--:B------:R-:W-:Y:S01]  /*0dd0*/  FMUL.FTZ R87, R62, -R17.reuse ;  /* 0x800000113e577220 */ /* 0x080fe20000410000 */
[----:B------:R-:W-:Y:S01]  /*0de0*/  FMUL.FTZ R91, R74, -R17 ;  /* 0x800000114a5b7220 */ /* 0x000fe20000410000 */
[----:B------:R2:W4:Y:S01]  /*0df0*/  MUFU.SIN R84, R85 ;  /* 0x0000005500547308 */ /* 0x0005220000000400 */
[----:B-----5:R-:W-:Y:S01]  /*0e00*/  FMUL.FTZ R81, R81, R82 ;  /* 0x0000005251517220 */ /* 0x020fe20000410000 */
[-C--:B------:R-:W-:Y:S01]  /*0e10*/  FMUL.FTZ R82, R0, R23.reuse ;  /* 0x0000001700527220 */ /* 0x080fe20000410000 */
[-C--:B------:R-:W-:Y:S01]  /*0e20*/  FMUL.FTZ R89, R74, R23.reuse ;  /* 0x000000174a597220 */ /* 0x080fe20000410000 */
[----:B-1----:R-:W-:Y:S01]  /*0e30*/  FMUL.FTZ R76, R83, R86 ;  /* 0x00000056534c7220 */ /* 0x002fe20000410000 */
[----:B------:R-:W-:Y:S01]  /*0e40*/  FMUL.FTZ R86, R62, R23 ;  /* 0x000000173e567220 */ /* 0x000fe20000410000 */
[----:B--2---:R-:W-:Y:S01]  /*0e50*/  FMUL.FTZ R85, R61, -R17 ;  /* 0x800000113d557220 */ /* 0x004fe20000410000 */
[----:B----4-:R-:W-:Y:S01]  /*0e60*/  FMUL.FTZ R78, R83, R84 ;  /* 0x00000054534e7220 */ /* 0x010fe20000410000 */
[----:B------:R-:W-:Y:S01]  /*0e70*/  FMUL.FTZ R84, R61, R23 ;  /* 0x000000173d547220 */ /* 0x000fe20000410000 */
[----:B------:R-:W-:Y:S01]  /*0e80*/  FMUL.FTZ R83, R0, -R17 ;  /* 0x8000001100537220 */ /* 0x000fe20000410000 */
[----:B------:R-:W-:Y:S06]  /*0e90*/  BAR.SYNC.DEFER_BLOCKING 0x0 ;  /* 0x0000000000007b1d */ /* 0x000fec0000010000 */
[----:B0-----:R-:W-:Y:S05]  /*0ea0*/  @P1 BRA `(.L_x_17959) ;  /* 0x0000000000201947 */ /* 0x001fea0003800000 */
        /* <DEDUP_REMOVED lines=8> */
.L_x_17959:
[----:B------:R0:W1:Y:S02]  /*0f30*/  LDS.64 R22, [R93+0x1668] ;  /* 0x001668005d167984 */ /* 0x0000640000000a00 */
.L_x_17960:
[----:B---3--:R-:W-:Y:S05]  /*0f40*/  BSYNC.RECONVERGENT B0 ;  /* 0x0000000000007941 */ /* 0x008fea0003800200 */
.L_x_17958:
[----:B--2---:R-:W2:Y:S01]  /*0f50*/  @P0 LDC R2, c[0x0][0x38c] ;  /* 0x0000e300ff020b82 */ /* 0x004ea20000000800 */
[----:B------:R-:W-:Y:S01]  /*0f60*/  CS2R R34, SRZ ;  /* 0x0000000000227805 */ /* 0x000fe2000001ff00 */
[----:B--2---:R-:W-:-:S04]  /*0f70*/  @P0 IMAD R17, R69, R2, UR4 ;  /* 0x0000000445110e24 */ /* 0x004fc8000f8e0202 */
[----:B------:R-:W-:-:S05]  /*0f80*/  @P0 IMAD.WIDE R16, R17, 0x10, R26 ;  /* 0x0000001011100825 */ /* 0x000fca00078e021a */
[----:B------:R2:W3:Y:S01]  /*0f90*/  @P0 LDG.E.64 R34, desc[UR16][R16.64+0x8] ;  /* 0x0000081010220981 */ /* 0x0004e2000c1e1b00 */
        /* <DEDUP_REMOVED lines=29> */
[-C--:B------:R-:W-:Y:S02]  /*1170*/  FMUL.FTZ R19, R81, R2.reuse ;  /* 0x0000000251137220 */ /* 0x080fe40000410000 */
[----:B------:R-:W-:Y:S01]  /*1180*/  FADD.FTZ R88, RZ, R75 ;  /* 0x0000004bff587221 */ /* 0x000fe20000010000 */
[----:B------:R-:W-:Y:S01]  /*1190*/  FADD.FTZ R90, R63, R16 ;  /* 0x000000103f5a7221 */ /* 0x000fe20000010000 */
[-C--:B------:R-:W-:Y:S01]  /*11a0*/  FFMA.FTZ R19, R80, R17.reuse, -R19 ;  /* 0x0000001150137223 */ /* 0x080fe20000010813 */
[----:B------:R-:W-:Y:S02]  /*11b0*/  FMUL.FTZ R17, R81, R17 ;  /* 0x0000001151117220 */ /* 0x000fe40000410000 */
[----:B------:R-:W2:Y:S01]  /*11c0*/  SHFL.UP PT, R96, R88, 0x1, RZ ;  /* 0x0420000058607989 */ /* 0x000ea200000e00ff */
[----:B------:R-:W-:Y:S01]  /*11d0*/  FMUL.FTZ R75, R78, R19 ;  /* 0x000000134e4b7220 */ /* 0x000fe20000410000 */
[----:B------:R-:W-:-:S02]  /*11e0*/  FFMA.FTZ R17, R80, R2, R17 ;  /* 0x0000000250117223 */ /* 0x000fc40000010011 */
[----:B------:R-:W5:Y:S02]  /*11f0*/  SHFL.UP PT, R18, R90, 0x1, RZ ;  /* 0x042000005a127989 */ /* 0x000f6400000e00ff */
[-C--:B------:R-:W-:Y:S01]  /*1200*/  FFMA.FTZ R92, R76, R17.reuse, R75 ;  /* 0x000000114c5c7223 */ /* 0x080fe2000001004b */
[----:B------:R-:W-:-:S04]  /*1210*/  FMUL.FTZ R2, R78, R17 ;  /* 0x000000114e027220 */ /* 0x000fc80000410000 */
[----:B------:R-:W-:Y:S01]  /*1220*/  FFMA.FTZ R95, R76, R19, -R2 ;  /* 0x000000134c5f7223 */ /* 0x000fe20000010802 */
[----:B------:R-:W0:Y:S04]  /*1230*/  SHFL.UP PT, R16, R92, 0x1, RZ ;  /* 0x042000005c107989 */ /* 0x000e2800000e00ff */
[----:B------:R-:W4:Y:S01]  /*1240*/  SHFL.UP PT, R2, R95, 0x1, RZ ;  /* 0x042000005f027989 */ /* 0x000f2200000e00ff */
[-C--:B--2---:R-:W-:Y:S01]  /*1250*/  FMUL.FTZ R17, R95, R96.reuse ;  /* 0x000000605f117220 */ /* 0x084fe20000410000 */
[----:B------:R-:W-:-:S03]  /*1260*/  FMUL.FTZ R96, R92, R96 ;  /* 0x000000605c607220 */ /* 0x000fc60000410000 */
[-C--:B-----5:R-:W-:Y:S01]  /*1270*/  FFMA.FTZ R19, R92, R18.reuse, R17 ;  /* 0x000000125c137223 */ /* 0x0a0fe20000010011 */
        /* <DEDUP_REMOVED lines=10> */
[----:B------:R-:W4:Y:S04]  /*1320*/  SHFL.UP PT, R16, R92, 0x2, RZ ;  /* 0x044000005c107989 */ /* 0x000f2800000e00ff */
[----:B------:R-:W5:Y:S01]  /*1330*/  SHFL.UP PT, R2, R95, 0x2, RZ ;  /* 0x044000005f027989 */ /* 0x000f6200000e00ff */
[-C--:B0-----:R-:W-:Y:S01]  /*1340*/  FMUL.FTZ R17, R95, R19.reuse ;  /* 0x000000135f117220 */ /* 0x081fe20000410000 */
[----:B------:R-:W-:-:S03]  /*1350*/  FMUL.FTZ R96, R92, R19 ;  /* 0x000000135c607220 */ /* 0x000fc60000410000 */
[-C--:B--2---:R-:W-:Y:S01]  /*1360*/  FFMA.FTZ R17, R92, R18.reuse, R17 ;  /* 0x000000125c117223 */ /* 0x084fe20000010011 */
[----:B------:R-:W-:-:S03]  /*1370*/  FFMA.FTZ R19, R95, R18, -R96 ;  /* 0x000000125f137223 */ /* 0x000fc60000010860 */
[----:B------:R-:W-:Y:S01]  /*1380*/  @P1 FADD.FTZ R88, R88, R17 ;  /* 0x0000001158581221 */ /* 0x000fe20000010000 */
[CC--:B----4-:R-:W-:Y:S01]  /*1390*/  FMUL.FTZ R17, R95.reuse, R16.reuse ;  /* 0x000000105f117220 */ /* 0x0d0fe20000410000 */
[----:B------:R-:W-:Y:S01]  /*13a0*/  @P1 FADD.FTZ R90, R90, R19 ;  /* 0x000000135a5a1221 */ /* 0x000fe20000010000 */
[C---:B------:R-:W-:Y:S02]  /*13b0*/  FMUL.FTZ R16, R92.reuse, R16 ;  /* 0x000000105c107220 */ /* 0x040fe40000410000 */
[----:B------:R-:W0:Y:S01]  /*13c0*/  SHFL.UP PT, R18, R88, 0x4, RZ ;  /* 0x0480000058127989 */ /* 0x000e2200000e00ff */
[-C--:B-----5:R-:W-:Y:S01]  /*13d0*/  @P1 FFMA.FTZ R92, R92, R2.reuse, R17 ;  /* 0x000000025c5c1223 */ /* 0x0a0fe20000010011 */
[----:B------:R-:W-:Y:S01]  /*13e0*/  @P1 FFMA.FTZ R95, R95, R2, -R16 ;  /* 0x000000025f5f1223 */ /* 0x000fe20000010810 */
[----:B------:R-:W-:Y:S01]  /*13f0*/  ISETP.GE.AND P1, PT, R56, 0x4, PT ;  /* 0x000000043800780c */ /* 0x000fe20003f26270 */
[----:B------:R-:W2:Y:S04]  /*1400*/  SHFL.UP PT, R17, R90, 0x4, RZ ;  /* 0x048000005a117989 */ /* 0x000ea800000e00ff */
[----:B------:R-:W4:Y:S04]  /*1410*/  SHFL.UP PT, R16, R92, 0x4, RZ ;  /* 0x048000005c107989 */ /* 0x000f2800000e00ff */
[----:B------:R-:W5:Y:S01]  /*1420*/  SHFL.UP PT, R2, R95, 0x4, RZ ;  /* 0x048000005f027989 */ /* 0x000f6200000e00ff */
[-C--:B0-----:R-:W-:Y:S01]  /*1430*/  FMUL.FTZ R19, R95, R18.reuse ;  /* 0x000000125f137220 */ /* 0x081fe20000410000 */
[----:B------:R-:W-:-:S03]  /*1440*/  FMUL.FTZ R18, R92, R18 ;  /* 0x000000125c127220 */ /* 0x000fc60000410000 */
[-C--:B--2---:R-:W-:Y:S01]  /*1450*/  FFMA.FTZ R75, R92, R17.reuse, R19 ;  /* 0x000000115c4b7223 */ /* 0x084fe20000010013 */
[C---:B------:R-:W-:Y:S01]  /*1460*/  FFMA.FTZ R17, R95.reuse, R17, -R18 ;  /* 0x000000115f117223 */ /* 0x040fe20000010812 */
[CC--:B----4-:R-:W-:Y:S02]  /*1470*/  FMUL.FTZ R19, R95.reuse, R16.reuse ;  /* 0x000000105f137220 */ /* 0x0d0fe40000410000 */
        /* <DEDUP_REMOVED lines=12> */
[-C--:B--2---:R-:W-:Y:S01]  /*1540*/  FMUL.FTZ R19, R92, R16.reuse ;  /* 0x000000105c137220 */ /* 0x084fe20000410000 */
[C---:B------:R-:W-:Y:S01]  /*1550*/  FMUL.FTZ R75, R95.reuse, R16 ;  /* 0x000000105f4b7220 */ /* 0x040fe20000410000 */
[----:B------:R-:W-:Y:S01]  /*1560*/  FMUL.FTZ R16, R78, R89 ;  /* 0x000000594e107220 */ /* 0x000fe20000410000 */
[-C--:B----4-:R-:W-:Y:S01]  /*1570*/  FFMA.FTZ R99, R92, R17.reuse, R99 ;  /* 0x000000115c637223 */ /* 0x090fe20000010063 */
[C---:B------:R-:W-:Y:S01]  /*1580*/  FFMA.FTZ R97, R95.reuse, R17, -R96 ;  /* 0x000000115f617223 */ /* 0x040fe20000010860 */
[----:B-1----:R-:W-:Y:S01]  /*1590*/  FMUL.FTZ R17, R78, R23 ;  /* 0x000000174e117220 */ /* 0x002fe20000410000 */
[-C--:B------:R-:W-:Y:S01]  /*15a0*/  FFMA.FTZ R16, R76, R91.reuse, -R16 ;  /* 0x0000005b4c107223 */ /* 0x080fe20000010810 */
[-C--:B-----5:R-:W-:Y:S01]  /*15b0*/  @P1 FFMA.FTZ R95, R95, R2.reuse, -R19 ;  /* 0x000000025f5f1223 */ /* 0x0a0fe20000010813 */
[----:B------:R-:W-:Y:S01]  /*15c0*/  @P1 FFMA.FTZ R92, R92, R2, R75 ;  /* 0x000000025c5c1223 */ /* 0x000fe2000001004b */
[----:B------:R-:W-:Y:S01]  /*15d0*/  FMUL.FTZ R75, R78, R91 ;  /* 0x0000005b4e4b7220 */ /* 0x000fe20000410000 */
[----:B------:R-:W-:Y:S01]  /*15e0*/  FMUL.FTZ R19, R76, R23 ;  /* 0x000000174c137220 */ /* 0x000fe20000410000 */
[----:B------:R-:W-:Y:S01]  /*15f0*/  @P1 FADD.FTZ R88, R88, R99 ;  /* 0x0000006358581221 */ /* 0x000fe20000010000 */
[----:B------:R-:W-:Y:S01]  /*1600*/  @P1 FADD.FTZ R90, R90, R97 ;  /* 0x000000615a5a1221 */ /* 0x000fe20000010000 */
[----:B------:R-:W-:Y:S01]  /*1610*/  FFMA.FTZ R97, R76, R89, R75 ;  /* 0x000000594c617223 */ /* 0x000fe2000001004b */
[-C--:B------:R-:W-:Y:S01]  /*1620*/  FFMA.FTZ R75, -R78, R22.reuse, -R19 ;  /* 0x000000164e4b7223 */ /* 0x080fe20000010913 */
[----:B------:R-:W-:Y:S01]  /*1630*/  FFMA.FTZ R2, R76, R22, -R17 ;  /* 0x000000164c027223 */ /* 0x000fe20000010811 */
[----:B------:R-:W0:Y:S01]  /*1640*/  SHFL.UP PT, R19, R88, 0x10, RZ ;  /* 0x0600000058137989 */ /* 0x000e2200000e00ff */
[----:B------:R-:W-:Y:S01]  /*1650*/  FADD.FTZ R97, R86, R97 ;  /* 0x0000006156617221 */ /* 0x000fe20000010000 */
[----:B------:R-:W-:Y:S01]  /*1660*/  FADD.FTZ R96, R87, R16 ;  /* 0x0000001057607221 */ /* 0x000fe20000010000 */
[C---:B------:R-:W-:Y:S01]  /*1670*/  FMUL.FTZ R99, R81.reuse, R75 ;  /* 0x0000004b51637220 */ /* 0x040fe20000410000 */
[----:B------:R-:W1:Y:S01]  /*1680*/  SHFL.UP PT, R18, R90, 0x10, RZ ;  /* 0x060000005a127989 */ /* 0x000e6200000e00ff */
[CC--:B------:R-:W-:Y:S01]  /*1690*/  FMUL.FTZ R101, R81.reuse, R97.reuse ;  /* 0x0000006151657220 */ /* 0x0c0fe20000410000 */
[C---:B------:R-:W-:Y:S01]  /*16a0*/  FMUL.FTZ R100, R81.reuse, R96 ;  /* 0x0000006051647220 */ /* 0x040fe20000410000 */
[----:B------:R-:W-:Y:S01]  /*16b0*/  FMUL.FTZ R98, R81, R2 ;  /* 0x0000000251627220 */ /* 0x000fe20000410000 */
[----:B------:R-:W2:Y:S01]  /*16c0*/  SHFL.UP PT, R17, R92, 0x10, RZ ;  /* 0x060000005c117989 */ /* 0x000ea200000e00ff */
[C---:B------:R-:W-:Y:S01]  /*16d0*/  FFMA.FTZ R96, R80.reuse, R96, -R101 ;  /* 0x0000006050607223 */ /* 0x040fe20000010865 */
[C---:B------:R-:W-:Y:S01]  /*16e0*/  FFMA.FTZ R97, R80.reuse, R97, R100 ;  /* 0x0000006150617223 */ /* 0x040fe20000010064 */
[----:B------:R-:W-:Y:S01]  /*16f0*/  FFMA.FTZ R2, R80, R2, R99 ;  /* 0x0000000250027223 */ /* 0x000fe20000010063 */
[----:B------:R-:W4:Y:S01]  /*1700*/  SHFL.UP PT, R16, R95, 0x10, RZ ;  /* 0x060000005f107989 */ /* 0x000f2200000e00ff */
[----:B------:R-:W-:Y:S01]  /*1710*/  FADD.FTZ R100, R85, R96 ;  /* 0x0000006055647221 */ /* 0x000fe20000010000 */
[----:B------:R-:W-:Y:S01]  /*1720*/  FADD.FTZ R96, R84, R97 ;  /* 0x0000006154607221 */ /* 0x000fe20000010000 */
[----:B------:R-:W-:Y:S01]  /*1730*/  ISETP.GE.AND P1, PT, R56, 0x10, PT ;  /* 0x000000103800780c */ /* 0x000fe20003f26270 */
[----:B------:R-:W-:Y:S01]  /*1740*/  FFMA.FTZ R98, R80, R75, -R98 ;  /* 0x0000004b50627223 */ /* 0x000fe20000010862 */
[C---:B------:R-:W-:Y:S01]  /*1750*/  FMUL.FTZ R97, R79.reuse, R100 ;  /* 0x000000644f617220 */ /* 0x040fe20000410000 */
[C---:B------:R-:W-:Y:S01]  /*1760*/  FMUL.FTZ R99, R79.reuse, R96 ;  /* 0x000000604f637220 */ /* 0x040fe20000410000 */
[C---:B------:R-:W-:Y:S01]  /*1770*/  FMUL.FTZ R75, R79.reuse, R2 ;  /* 0x000000024f4b7220 */ /* 0x040fe20000410000 */
[----:B------:R-:W-:Y:S01]  /*1780*/  FMUL.FTZ R102, R79, R98 ;  /* 0x000000624f667220 */ /* 0x000fe20000410000 */
[C---:B------:R-:W-:Y:S01]  /*1790*/  FFMA.FTZ R101, R77.reuse, R96, R97 ;  /* 0x000000604d657223 */ /* 0x040fe20000010061 */
[C---:B------:R-:W-:Y:S01]  /*17a0*/  FFMA.FTZ R100, R77.reuse, R100, -R99 ;  /* 0x000000644d647223 */ /* 0x040fe20000010863 */
[----:B------:R-:W-:Y:S01]  /*17b0*/  FFMA.FTZ R75, R77, R98, -R75 ;  /* 0x000000624d4b7223 */ /* 0x000fe2000001084b */
[-C--:B0-----:R-:W-:Y:S01]  /*17c0*/  FMUL.FTZ R96, R92, R19.reuse ;  /* 0x000000135c607220 */ /* 0x081fe20000410000 */
[----:B------:R-:W-:Y:S01]  /*17d0*/  FMUL.FTZ R99, R95, R19 ;  /* 0x000000135f637220 */ /* 0x000fe20000410000 */
[----:B------:R-:W-:-:S02]  /*17e0*/  FFMA.FTZ R2, R77, R2, R102 ;  /* 0x000000024d027223 */ /* 0x000fc40000010066 */
[CC--:B-1----:R-:W-:Y:S01]  /*17f0*/  FFMA.FTZ R97, R95.reuse, R18.reuse, -R96 ;  /* 0x000000125f617223 */ /* 0x0c2fe20000010860 */
[C---:B------:R-:W-:Y:S01]  /*1800*/  FFMA.FTZ R99, R92.reuse, R18, R99 ;  /* 0x000000125c637223 */ /* 0x040fe20000010063 */
[----:B------:R-:W0:Y:S01]  /*1810*/  SHFL.DOWN PT, R98, R75, 0x1, 0x1f ;  /* 0x08201f004b627f89 */ /* 0x000e2200000e0000 */
[-C--:B--2---:R-:W-:Y:S01]  /*1820*/  FMUL.FTZ R19, R92, R17.reuse ;  /* 0x000000115c137220 */ /* 0x084fe20000410000 */
[C---:B------:R-:W-:Y:S01]  /*1830*/  FMUL.FTZ R17, R95.reuse, R17 ;  /* 0x000000115f117220 */ /* 0x040fe20000410000 */
[----:B------:R-:W-:Y:S01]  /*1840*/  @P1 FADD.FTZ R90, R90, R97 ;  /* 0x000000615a5a1221 */ /* 0x000fe20000010000 */
[----:B------:R-:W-:Y:S01]  /*1850*/  @P1 FADD.FTZ R88, R88, R99 ;  /* 0x0000006358581221 */ /* 0x000fe20000010000 */
[-C--:B----4-:R-:W-:Y:S01]  /*1860*/  @P1 FFMA.FTZ R95, R95, R16.reuse, -R19 ;  /* 0x000000105f5f1223 */ /* 0x090fe20000010813 */
[----:B------:R-:W-:Y:S01]  /*1870*/  @P1 FFMA.FTZ R92, R92, R16, R17 ;  /* 0x000000105c5c1223 */ /* 0x000fe20000010011 */
[----:B------:R-:W1:Y:S01]  /*1880*/  SHFL.DOWN PT, R102, R2, 0x1, 0x1f ;  /* 0x08201f0002667f89 */ /* 0x000e6200000e0000 */
[----:B------:R-:W-:Y:S01]  /*1890*/  HFMA2 R16, -RZ, RZ, 1.875, 0 ;  /* 0x3f800000ff107431 */ /* 0x000fe200000001ff */
[----:B------:R-:W-:-:S02]  /*18a0*/  ISETP.GT.U32.AND P1, PT, R94, 0x1d, PT ;  /* 0x0000001d5e00780c */ /* 0x000fc40003f24070 */
[----:B------:R-:W-:Y:S01]  /*18b0*/  CS2R R18, SRZ ;  /* 0x0000000000127805 */ /* 0x000fe2000001ff00 */
[----:B------:R-:W2:Y:S01]  /*18c0*/  SHFL.UP PT, R95, R95, 0x1, RZ ;  /* 0x042000005f5f7989 */ /* 0x000ea200000e00ff */
[----:B------:R-:W-:-:S03]  /*18d0*/  MOV R17, RZ ;  /* 0x000000ff00117202 */ /* 0x000fc60000000f00 */
[----:B------:R-:W4:Y:S04]  /*18e0*/  SHFL.UP PT, R92, R92, 0x1, RZ ;  /* 0x042000005c5c7989 */ /* 0x000f2800000e00ff */
[----:B------:R-:W0:Y:S04]  /*18f0*/  SHFL.UP PT, R90, R90, 0x1, RZ ;  /* 0x042000005a5a7989 */ /* 0x000e2800000e00ff */
[----:B------:R-:W0:Y:S04]  /*1900*/  SHFL.UP PT, R88, R88, 0x1, RZ ;  /* 0x0420000058587989 */ /* 0x000e2800000e00ff */
[----:B---3--:R3:W0:Y:S04]  /*1910*/  SHFL.IDX PT, R96, R34, RZ, 0x1f ;  /* 0x00001fff22607589 */ /* 0x00862800000e0000 */
[----:B------:R5:W0:Y:S01]  /*1920*/  SHFL.IDX PT, R97, R35, RZ, 0x1f ;  /* 0x00001fff23617589 */ /* 0x000a2200000e0000 */
[----:B---3--:R-:W-:Y:S01]  /*1930*/  FADD.FTZ R34, R82, R101 ;  /* 0x0000006552227221 */ /* 0x008fe20000010000 */
[----:B-----5:R-:W-:-:S04]  /*1940*/  FADD.FTZ R35, R83, R100 ;  /* 0x0000006453237221 */ /* 0x020fc80000010000 */
[----:B------:R3:W0:Y:S04]  /*1950*/  SHFL.DOWN PT, R103, R34, 0x1, 0x1f ;  /* 0x08201f0022677f89 */ /* 0x00062800000e0000 */
[----:B------:R3:W0:Y:S01]  /*1960*/  SHFL.DOWN PT, R100, R35, 0x1, 0x1f ;  /* 0x08201f0023647f89 */ /* 0x00062200000e0000 */
[----:B-12-4-:R-:W-:Y:S05]  /*1970*/  @!P6 BRA `(.L_x_17962) ;  /* 0x000000000028e947 */ /* 0x016fea0003800000 */
        /* <DEDUP_REMOVED lines=8> */
[----:B---3--:R-:W-:Y:S01]  /*1a00*/  FADD.FTZ R34, R34, R101 ;  /* 0x0000006522227221 */ /* 0x008fe20000010000 */
[----:B------:R-:W-:-:S07]  /*1a10*/  FADD.FTZ R35, R35, R100 ;  /* 0x0000006423237221 */ /* 0x000fce0000010000 */
.L_x_17962:
[----:B------:R-:W-:Y:S05]  /*1a20*/  BSYNC.RECONVERGENT B0 ;  /* 0x0000000000007941 */ /* 0x000fea0003800200 */
.L_x_17961:
[----:B------:R-:W1:Y:S01]  /*1a30*/  @!P4 LDS.128 R16, [UR6+0x1760] ;  /* 0x00176006ff10c984 */ /* 0x000e620008000c00 */
[----:B------:R-:W-:Y:S03]  /*1a40*/  BSSY.RECONVERGENT B0, `(.L_x_17963) ;  /* 0x0000010000007945 */ /* 0x000fe60003800200 */
[----:B------:R2:W4:Y:S04]  /*1a50*/  SHFL.DOWN PT, R102, R2, 0x2, 0x1f ;  /* 0x08401f0002667f89 */ /* 0x00052800000e0000 */
        /* <DEDUP_REMOVED lines=10> */
[-C--:B--2-4-:R-:W-:Y:S01]  /*1b00*/  FFMA.FTZ R2, R2, R102.reuse, -R99 ;  /* 0x0000006602027223 */ /* 0x094fe20000010863 */
[----:B------:R-:W-:Y:S01]  /*1b10*/  FFMA.FTZ R75, R75, R102, R98 ;  /* 0x000000664b4b7223 */ /* 0x000fe20000010062 */
[----:B---3--:R-:W-:Y:S01]  /*1b20*/  FADD.FTZ R34, R34, R101 ;  /* 0x0000006522227221 */ /* 0x008fe20000010000 */
[----:B------:R-:W-:-:S07]  /*1b30*/  FADD.FTZ R35, R35, R100 ;  /* 0x0000006423237221 */ /* 0x000fce0000010000 */
.L_x_17964:
[----:B------:R-:W-:Y:S05]  /*1b40*/  BSYNC.RECONVERGENT B0 ;  /* 0x0000000000007941 */ /* 0x000fea0003800200 */
.L_x_17963:
[----:B----4-:R4:W1:Y:S01]  /*1b50*/  SHFL.DOWN PT, R102, R2, 0x4, 0x1f ;  /* 0x08801f0002667f89 */ /* 0x01086200000e0000 */
        /* <DEDUP_REMOVED lines=11> */
[-C--:B-12-4-:R-:W-:Y:S01]  /*1c10*/  FFMA.FTZ R2, R2, R102.reuse, -R99 ;  /* 0x0000006602027223 */ /* 0x096fe20000010863 */
[----:B------:R-:W-:Y:S01]  /*1c20*/  FFMA.FTZ R75, R75, R102, R98 ;  /* 0x000000664b4b7223 */ /* 0x000fe20000010062 */
[----:B---3--:R-:W-:Y:S01]  /*1c30*/  FADD.FTZ R34, R34, R101 ;  /* 0x0000006522227221 */ /* 0x008fe20000010000 */
[----:B------:R-:W-:-:S07]  /*1c40*/  FADD.FTZ R35, R35, R100 ;  /* 0x0000006423237221 */ /* 0x000fce0000010000 */
.L_x_17966:
[----:B------:R-:W-:Y:S05]  /*1c50*/  BSYNC.RECONVERGENT B0 ;  /* 0x0000000000007941 */ /* 0x000fea0003800200 */
.L_x_17965:
        /* <DEDUP_REMOVED lines=16> */
.L_x_17968:
[----:B------:R-:W-:Y:S05]  /*1d60*/  BSYNC.RECONVERGENT B0 ;  /* 0x0000000000007941 */ /* 0x000fea0003800200 */
.L_x_17967:
        /* <DEDUP_REMOVED lines=16> */
.L_x_17970:
[----:B------:R-:W-:Y:S05]  /*1e70*/  BSYNC.RECONVERGENT B0 ;  /* 0x0000000000007941 */ /* 0x000fea0003800200 */
.L_x_17969:
[----:B0-----:R-:W-:Y:S01]  /*1e80*/  SHFL.DOWN PT, R103, R75, 0x1, 0x1f ;  /* 0x08201f004b677f89 */ /* 0x001fe200000e0000 */
[C---:B------:R-:W-:Y:S01]  /*1e90*/  ISETP.NE.AND P1, PT, R44.reuse, 0x1f, PT ;  /* 0x0000001f2c00780c */ /* 0x040fe20003f25270 */
[----:B------:R-:W-:Y:S01]  /*1ea0*/  BSSY.RECONVERGENT B0, `(.L_x_17971) ;  /* 0x00000c5000007945 */ /* 0x000fe20003800200 */
[----:B------:R-:W-:Y:S01]  /*1eb0*/  ISETP.NE.AND P2, PT, R44, RZ, PT ;  /* 0x000000ff2c00720c */ /* 0x000fe20003f45270 */
[----:B------:R-:W0:Y:S01]  /*1ec0*/  SHFL.IDX PT, R100, R19, RZ, 0x1f ;  /* 0x00001fff13647589 */ /* 0x000e2200000e0000 */
[----:B------:R-:W-:-:S03]  /*1ed0*/  ISETP.GT.AND P3, PT, R56, 0xf, PT ;  /* 0x0000000f3800780c */ /* 0x000fc60003f64270 */
[----:B------:R-:W5:Y:S04]  /*1ee0*/  SHFL.DOWN PT, R101, R2, 0x1, 0x1f ;  /* 0x08201f0002657f89 */ /* 0x000f6800000e0000 */
[----:B------:R-:W3:Y:S04]  /*1ef0*/  SHFL.IDX PT, R99, R18, RZ, 0x1f ;  /* 0x00001fff12637589 */ /* 0x000ee800000e0000 */
[----:B------:R-:W3:Y:S04]  /*1f00*/  SHFL.DOWN PT, R105, R34, 0x1, 0x1f ;  /* 0x08201f0022697f89 */ /* 0x000ee800000e0000 */
[----:B------:R-:W3:Y:S04]  /*1f10*/  SHFL.DOWN PT, R107, R35, 0x1, 0x1f ;  /* 0x08201f00236b7f89 */ /* 0x000ee800000e0000 */
[----:B--2-4-:R-:W-:Y:S01]  /*1f20*/  SHFL.IDX PT, R75, R75, RZ, 0x1f ;  /* 0x00001fff4b4b7589 */ /* 0x014fe200000e0000 */
[----:B0-----:R-:W-:-:S03]  /*1f30*/  @P1 FMUL.FTZ R98, R103, R100 ;  /* 0x0000006467621220 */ /* 0x001fc60000410000 */
[----:B-1----:R-:W-:Y:S01]  /*1f40*/  SHFL.IDX PT, R2, R2, RZ, 0x1f ;  /* 0x00001fff02027589 */ /* 0x002fe200000e0000 */
[----:B-----5:R-:W-:-:S03]  /*1f50*/  @P1 FMUL.FTZ R102, R101, R100 ;  /* 0x0000006465661220 */ /* 0x020fc60000410000 */
[----:B---3--:R-:W-:Y:S01]  /*1f60*/  SHFL.IDX PT, R34, R34, RZ, 0x1f ;  /* 0x00001fff22227589 */ /* 0x008fe200000e0000 */
[-C--:B------:R-:W-:Y:S01]  /*1f70*/  @P1 FFMA.FTZ R98, R101, R99.reuse, -R98 ;  /* 0x0000006365621223 */ /* 0x080fe20000010862 */
[----:B------:R-:W-:Y:S02]  /*1f80*/  @P1 FFMA.FTZ R102, R103, R99, R102 ;  /* 0x0000006367661223 */ /* 0x000fe40000010066 */
[----:B------:R-:W-:Y:S01]  /*1f90*/  SHFL.IDX PT, R35, R35, RZ, 0x1f ;  /* 0x00001fff23237589 */ /* 0x000fe200000e0000 */
[----:B------:R-:W-:Y:S01]  /*1fa0*/  @P1 FADD.FTZ R99, R105, R98 ;  /* 0x0000006269631221 */ /* 0x000fe20000010000 */
[----:B------:R-:W-:Y:S01]  /*1fb0*/  FMUL.FTZ R98, R92, R97 ;  /* 0x000000615c627220 */ /* 0x000fe20000410000 */
[----:B------:R-:W-:Y:S02]  /*1fc0*/  @P1 FADD.FTZ R100, R107, R102 ;  /* 0x000000666b641221 */ /* 0x000fe40000010000 */
[-C--:B------:R-:W-:Y:S01]  /*1fd0*/  FMUL.FTZ R101, R99, R23.reuse ;  /* 0x0000001763657220 */ /* 0x080fe20000410000 */
[----:B------:R-:W-:Y:S01]  /*1fe0*/  ISETP.GT.AND P1, PT, R56, 0x1e, PT ;  /* 0x0000001e3800780c */ /* 0x000fe20003f24270 */
[C---:B------:R-:W-:Y:S01]  /*1ff0*/  FMUL.FTZ R102, R100.reuse, R23 ;  /* 0x0000001764667220 */ /* 0x040fe20000410000 */
[C---:B------:R-:W-:Y:S01]  /*2000*/  FMUL.FTZ R23, R95.reuse, R97 ;  /* 0x000000615f177220 */ /* 0x040fe20000410000 */
[----:B------:R-:W-:Y:S01]  /*2010*/  FFMA.FTZ R100, R100, R22, -R101 ;  /* 0x0000001664647223 */ /* 0x000fe20000010865 */
[----:B------:R-:W-:Y:S01]  /*2020*/  FFMA.FTZ R95, R95, R96, -R98 ;  /* 0x000000605f5f7223 */ /* 0x000fe20000010862 */
[----:B------:R-:W-:Y:S01]  /*2030*/  FFMA.FTZ R102, R99, R22, R102 ;  /* 0x0000001663667223 */ /* 0x000fe20000010066 */
[----:B------:R-:W-:Y:S01]  /*2040*/  FFMA.FTZ R23, R92, R96, R23 ;  /* 0x000000605c177223 */ /* 0x000fe20000010017 */
[----:B------:R-:W-:Y:S01]  /*2050*/  FADD.FTZ R91, R91, R100 ;  /* 0x000000645b5b7221 */ /* 0x000fe20000010000 */
[----:B------:R-:W-:Y:S01]  /*2060*/  @P2 FADD.FTZ R96, R90, R95 ;  /* 0x0000005f5a602221 */ /* 0x000fe20000010000 */
[----:B------:R-:W-:Y:S01]  /*2070*/  FADD.FTZ R89, R89, R102 ;  /* 0x0000006659597221 */ /* 0x000fe20000010000 */
[----:B------:R-:W-:Y:S01]  /*2080*/  @P2 FADD.FTZ R97, R88, R23 ;  /* 0x0000001758612221 */ /* 0x000fe20000010000 */
[C---:B------:R-:W-:Y:S01]  /*2090*/  FMUL.FTZ R95, R78.reuse, R91 ;  /* 0x0000005b4e5f7220 */ /* 0x040fe20000410000 */
[CC--:B------:R-:W-:Y:S01]  /*20a0*/  FMUL.FTZ R22, R21.reuse, R96.reuse ;  /* 0x0000006015167220 */ /* 0x0c0fe20000410000 */
        /* <DEDUP_REMOVED lines=14> */
[C---:B------:R-:W-:Y:S01]  /*2190*/  FFMA.FTZ R92, R80.reuse, R88, -R23 ;  /* 0x00000058505c7223 */ /* 0x040fe20000010817 */
[CC--:B------:R-:W-:Y:S01]  /*21a0*/  FFMA.FTZ R20, R77.reuse, R87.reuse, -R20 ;  /* 0x000000574d147223 */ /* 0x0c0fe20000010814 */
[----:B------:R-:W-:Y:S01]  /*21b0*/  FFMA.FTZ R21, R80, R86, R21 ;  /* 0x0000005650157223 */ /* 0x000fe20000010015 */
[----:B------:R-:W-:Y:S01]  /*21c0*/  FFMA.FTZ R22, R77, R90, R22 ;  /* 0x0000005a4d167223 */ /* 0x000fe20000010016 */
[----:B------:R-:W-:Y:S01]  /*21d0*/  FADD.FTZ R92, R85, R92 ;  /* 0x0000005c555c7221 */ /* 0x000fe20000010000 */
[----:B------:R-:W-:Y:S01]  /*21e0*/  FADD.FTZ R100, R65, R20 ;  /* 0x0000001441647221 */ /* 0x000fe20000010000 */
[----:B------:R-:W-:Y:S01]  /*21f0*/  FADD.FTZ R84, R84, R21 ;  /* 0x0000001554547221 */ /* 0x000fe20000010000 */
[----:B------:R-:W-:Y:S01]  /*2200*/  FADD.FTZ R96, RZ, R22 ;  /* 0x00000016ff607221 */ /* 0x000fe20000010000 */
[C---:B------:R-:W-:Y:S01]  /*2210*/  FMUL.FTZ R20, R79.reuse, R92 ;  /* 0x0000005c4f147220 */ /* 0x040fe20000410000 */
[----:B------:R-:W-:Y:S01]  /*2220*/  ISETP.GT.AND P2, PT, R56, 0x1b, PT ;  /* 0x0000001b3800780c */ /* 0x000fe20003f44270 */
[----:B------:R-:W-:Y:S01]  /*2230*/  FMUL.FTZ R79, R79, R84 ;  /* 0x000000544f4f7220 */ /* 0x000fe20000410000 */
[----:B------:R-:W-:Y:S01]  /*2240*/  FMUL.FTZ R21, R81, R96 ;  /* 0x0000006051157220 */ /* 0x000fe20000410000 */
[----:B------:R-:W-:Y:S01]  /*2250*/  FFMA.FTZ R23, R77, R84, R20 ;  /* 0x000000544d177223 */ /* 0x000fe20000010014 */
[----:B------:R-:W-:Y:S01]  /*2260*/  FMUL.FTZ R81, R81, R100 ;  /* 0x0000006451517220 */ /* 0x000fe20000410000 */
[----:B------:R-:W-:Y:S01]  /*2270*/  FFMA.FTZ R98, R77, R92, -R79 ;  /* 0x0000005c4d627223 */ /* 0x000fe2000001084f */
[----:B------:R-:W-:Y:S01]  /*2280*/  FFMA.FTZ R21, R80, R100, -R21 ;  /* 0x0000006450157223 */ /* 0x000fe20000010815 */
[----:B------:R-:W-:Y:S01]  /*2290*/  FADD.FTZ R82, R82, R23 ;  /* 0x0000001752527221 */ /* 0x000fe20000010000 */
[----:B------:R-:W-:Y:S01]  /*22a0*/  FFMA.FTZ R20, R0, R87, RZ ;  /* 0x0000005700147223 */ /* 0x000fe200000100ff */
[----:B------:R-:W-:Y:S01]  /*22b0*/  FADD.FTZ R98, R83, R98 ;  /* 0x0000006253627221 */ /* 0x000fe20000010000 */
[----:B------:R-:W-:Y:S01]  /*22c0*/  FMUL.FTZ R79, R58, R84 ;  /* 0x000000543a4f7220 */ /* 0x000fe20000410000 */
[C---:B------:R-:W-:Y:S01]  /*22d0*/  FMUL.FTZ R77, R57.reuse, R82 ;  /* 0x00000052394d7220 */ /* 0x040fe20000410000 */
[----:B------:R-:W-:Y:S01]  /*22e0*/  FFMA.FTZ R81, R80, R96, R81 ;  /* 0x0000006050517223 */ /* 0x000fe20000010051 */
[----:B------:R-:W-:Y:S01]  /*22f0*/  FADD.FTZ R80, -R66, R87 ;  /* 0x0000005742507221 */ /* 0x000fe20000010100 */
[----:B------:R-:W-:Y:S01]  /*2300*/  FMUL.FTZ R23, R57, R98 ;  /* 0x0000006239177220 */ /* 0x000fe20000410000 */
[----:B------:R-:W-:Y:S01]  /*2310*/  FMUL.FTZ R83, R90, R77 ;  /* 0x0000004d5a537220 */ /* 0x000fe20000410000 */
[----:B------:R-:W-:Y:S01]  /*2320*/  FFMA.FTZ R85, R61, R100, R20 ;  /* 0x000000643d557223 */ /* 0x000fe20000010014 */
[----:B------:R-:W-:Y:S01]  /*2330*/  FADD.FTZ R95, R64, R21 ;  /* 0x00000015405f7221 */ /* 0x000fe20000010000 */
[----:B------:R-:W-:Y:S01]  /*2340*/  FADD.FTZ R100, -R65, R100 ;  /* 0x0000006441647221 */ /* 0x000fe20000010100 */
[----:B------:R-:W-:Y:S01]  /*2350*/  FMUL.FTZ R21, R58, R92 ;  /* 0x0000005c3a157220 */ /* 0x000fe20000410000 */
[----:B------:R-:W-:Y:S01]  /*2360*/  FMUL.FTZ R87, R96, R79 ;  /* 0x0000004f60577220 */ /* 0x000fe20000410000 */
[-C--:B------:R-:W-:Y:S01]  /*2370*/  FFMA.FTZ R83, R80, R23.reuse, -R83 ;  /* 0x0000001750537223 */ /* 0x080fe20000010853 */
[----:B------:R-:W-:Y:S01]  /*2380*/  FADD.FTZ R81, RZ, R81 ;  /* 0x00000051ff517221 */ /* 0x000fe20000010000 */
[----:B------:R-:W-:Y:S01]  /*2390*/  FMUL.FTZ R23, R90, R23 ;  /* 0x000000175a177220 */ /* 0x000fe20000410000 */
[-C--:B------:R-:W-:Y:S01]  /*23a0*/  FFMA.FTZ R102, R100, R21.reuse, -R87 ;  /* 0x0000001564667223 */ /* 0x080fe20000010857 */
[----:B------:R-:W-:Y:S01]  /*23b0*/  FMUL.FTZ R87, R96, R21 ;  /* 0x0000001560577220 */ /* 0x000fe20000410000 */
[----:B------:R-:W-:Y:S01]  /*23c0*/  FMUL.FTZ R21, R78, R81 ;  /* 0x000000514e157220 */ /* 0x000fe20000410000 */
[----:B------:R-:W-:Y:S01]  /*23d0*/  FFMA.FTZ R23, R80, R77, R23 ;  /* 0x0000004d50177223 */ /* 0x000fe20000010017 */
[----:B------:R-:W-:Y:S01]  /*23e0*/  FMUL.FTZ R78, R78, R95 ;  /* 0x0000005f4e4e7220 */ /* 0x000fe20000410000 */
[----:B------:R-:W-:Y:S01]  /*23f0*/  FFMA.FTZ R22, R100, R79, R87 ;  /* 0x0000004f64167223 */ /* 0x000fe20000010057 */
[C---:B------:R-:W-:Y:S01]  /*2400*/  FFMA.FTZ R20, R76.reuse, R95, -R21 ;  /* 0x0000005f4c147223 */ /* 0x040fe20000010815 */
[----:B------:R-:W-:Y:S01]  /*2410*/  FADD.FTZ R23, RZ, R23 ;  /* 0x00000017ff177221 */ /* 0x000fe20000010000 */
[----:B------:R-:W-:Y:S01]  /*2420*/  FFMA.FTZ R97, R76, R81, R78 ;  /* 0x000000514c617223 */ /* 0x000fe2000001004e */
[----:B------:R-:W-:Y:S01]  /*2430*/  FMUL.FTZ R76, R59, R86 ;  /* 0x000000563b4c7220 */ /* 0x000fe20000410000 */
[----:B------:R-:W-:Y:S01]  /*2440*/  FFMA.FTZ R87, R62, R95, R85 ;  /* 0x0000005f3e577223 */ /* 0x000fe20000010055 */
[----:B------:R-:W-:Y:S01]  /*2450*/  FADD.FTZ R23, R23, R22 ;  /* 0x0000001617177221 */ /* 0x000fe20000010000 */
[----:B------:R-:W-:Y:S01]  /*2460*/  FADD.FTZ R83, RZ, R83 ;  /* 0x00000053ff537221 */ /* 0x000fe20000010000 */
[----:B------:R-:W-:Y:S01]  /*2470*/  FFMA.FTZ R22, R0, -R90, RZ ;  /* 0x8000005a00167223 */ /* 0x000fe200000100ff */
[----:B------:R-:W-:Y:S01]  /*2480*/  FADD.FTZ R85, -R64, R95 ;  /* 0x0000005f40557221 */ /* 0x000fe20000010100 */
[----:B------:R-:W-:Y:S01]  /*2490*/  FMUL.FTZ R78, R59, R88 ;  /* 0x000000583b4e7220 */ /* 0x000fe20000410000 */
[----:B------:R-:W-:Y:S01]  /*24a0*/  FMUL.FTZ R104, R81, R76 ;  /* 0x0000004c51687220 */ /* 0x000fe20000410000 */
[----:B------:R-:W-:Y:S01]  /*24b0*/  FADD.FTZ R106, R63, R20 ;  /* 0x000000143f6a7221 */ /* 0x000fe20000010000 */
[----:B------:R-:W-:Y:S01]  /*24c0*/  FADD.FTZ R102, R83, R102 ;  /* 0x0000006653667221 */ /* 0x000fe20000010000 */
[----:B------:R-:W-:Y:S01]  /*24d0*/  FFMA.FTZ R21, R61, -R96, R22 ;  /* 0x800000603d157223 */ /* 0x000fe20000010016 */
[-C--:B------:R-:W-:Y:S01]  /*24e0*/  FFMA.FTZ R95, R85, R78.reuse, -R104 ;  /* 0x0000004e555f7223 */ /* 0x080fe20000010868 */
[----:B------:R-:W-:Y:S01]  /*24f0*/  FMUL.FTZ R20, R81, R78 ;  /* 0x0000004e51147220 */ /* 0x000fe20000410000 */
[----:B------:R-:W-:Y:S01]  /*2500*/  FADD.FTZ R83, RZ, R97 ;  /* 0x00000061ff537221 */ /* 0x000fe20000010000 */
[C---:B------:R-:W-:Y:S01]  /*2510*/  FMUL.FTZ R22, R60.reuse, R91 ;  /* 0x0000005b3c167220 */ /* 0x040fe20000410000 */
[----:B------:R-:W-:Y:S01]  /*2520*/  FMUL.FTZ R78, R60, R89 ;  /* 0x000000593c4e7220 */ /* 0x000fe20000410000 */
[----:B------:R-:W-:Y:S01]  /*2530*/  FFMA.FTZ R97, R74, R106, R87 ;  /* 0x0000006a4a617223 */ /* 0x000fe20000010057 */
[----:B------:R-:W-:Y:S01]  /*2540*/  FFMA.FTZ R20, R85, R76, R20 ;  /* 0x0000004c55147223 */ /* 0x000fe20000010014 */
[----:B------:R-:W-:Y:S01]  /*2550*/  FADD.FTZ R87, -R63, R106 ;  /* 0x0000006a3f577221 */ /* 0x000fe20000010100 */
[C---:B------:R-:W-:Y:S01]  /*2560*/  FMUL.FTZ R104, R83.reuse, R22 ;  /* 0x0000001653687220 */ /* 0x040fe20000410000 */
[-C--:B------:R-:W-:Y:S01]  /*2570*/  FMUL.FTZ R99, R83, R78.reuse ;  /* 0x0000004e53637220 */ /* 0x080fe20000410000 */
        /* <DEDUP_REMOVED lines=28> */
[CC--:B------:R-:W-:Y:S01]  /*2740*/  FMUL.FTZ R104, R75.reuse, R18.reuse ;  /* 0x000000124b687220 */ /* 0x0c0fe20000410000 */
[----:B------:R-:W-:Y:S01]  /*2750*/  FFMA.FTZ R97, R2, R18, -R97 ;  /* 0x0000001202617223 */ /* 0x000fe20000010861 */
[----:B--2---:R-:W-:Y:S01]  /*2760*/  @!P1 FADD.FTZ R20, R20, R95 ;  /* 0x0000005f14149221 */ /* 0x004fe20000010000 */
[----:B------:R-:W1:Y:S01]  /*2770*/  SHFL.DOWN PT, R108, R23, 0x4, 0x1f ;  /* 0x08801f00176c7f89 */ /* 0x000e6200000e0000 */
[----:B------:R-:W-:Y:S01]  /*2780*/  FMUL.FTZ R95, R75, R17 ;  /* 0x000000114b5f7220 */ /* 0x000fe20000410000 */
[C---:B------:R-:W-:Y:S01]  /*2790*/  FFMA.FTZ R104, R2.reuse, R19, R104 ;  /* 0x0000001302687223 */ /* 0x040fe20000010068 */
[----:B---3--:R-:W-:Y:S01]  /*27a0*/  @!P1 FADD.FTZ R21, R21, R102 ;  /* 0x0000006615159221 */ /* 0x008fe20000010000 */
[----:B------:R-:W2:Y:S01]  /*27b0*/  SHFL.DOWN PT, R99, R20, 0x4, 0x1f ;  /* 0x08801f0014637f89 */ /* 0x000ea200000e0000 */
[-C--:B------:R-:W-:Y:S01]  /*27c0*/  FMUL.FTZ R102, R75, R16.reuse ;  /* 0x000000104b667220 */ /* 0x080fe20000410000 */
[----:B------:R-:W-:Y:S01]  /*27d0*/  FFMA.FTZ R16, R2, R16, -R95 ;  /* 0x0000001002107223 */ /* 0x000fe2000001085f */
[----:B------:R-:W-:Y:S01]  /*27e0*/  FADD.FTZ R18, R34, R97 ;  /* 0x0000006122127221 */ /* 0x000fe20000010000 */
[----:B------:R-:W3:Y:S01]  /*27f0*/  SHFL.DOWN PT, R106, R21, 0x4, 0x1f ;  /* 0x08801f00156a7f89 */ /* 0x000ee200000e0000 */
[----:B------:R-:W-:Y:S01]  /*2800*/  FADD.FTZ R19, R35, R104 ;  /* 0x0000006823137221 */ /* 0x000fe20000010000 */
[----:B------:R-:W-:Y:S01]  /*2810*/  ISETP.NE.AND P1, PT, R44, RZ, PT ;  /* 0x000000ff2c00720c */ /* 0x000fe20003f25270 */
[----:B------:R-:W-:Y:S01]  /*2820*/  FFMA.FTZ R17, R2, R17, R102 ;  /* 0x0000001102117223 */ /* 0x000fe20000010066 */
[C---:B------:R-:W-:Y:S01]  /*2830*/  FMUL.FTZ R2, R33.reuse, R91 ;  /* 0x0000005b21027220 */ /* 0x040fe20000410000 */
[C---:B------:R-:W-:Y:S01]  /*2840*/  FMUL.FTZ R35, R33.reuse, R89 ;  /* 0x0000005921237220 */ /* 0x040fe20000410000 */
[----:B------:R-:W-:-:S02]  /*2850*/  FMUL.FTZ R75, R33, R88 ;  /* 0x00000058214b7220 */ /* 0x000fc40000410000 */
[C---:B------:R-:W-:Y:S01]  /*2860*/  FFMA.FTZ R2, R32.reuse, R89, R2 ;  /* 0x0000005920027223 */ /* 0x040fe20000010002 */
[----:B------:R-:W-:Y:S01]  /*2870*/  FFMA.FTZ R34, R32, R91, -R35 ;  /* 0x0000005b20227223 */ /* 0x000fe20000010823 */
[C---:B------:R-:W-:Y:S01]  /*2880*/  FMUL.FTZ R35, R33.reuse, R92 ;  /* 0x0000005c21237220 */ /* 0x040fe20000410000 */
[----:B------:R-:W-:Y:S01]  /*2890*/  FMUL.FTZ R91, R33, R86 ;  /* 0x00000056215b7220 */ /* 0x000fe20000410000 */
[----:B0-----:R-:W-:Y:S01]  /*28a0*/  @!P2 FADD.FTZ R22, R22, R101 ;  /* 0x000000651616a221 */ /* 0x001fe20000010000 */
[----:B------:R-:W-:Y:S01]  /*28b0*/  FMUL.FTZ R102, R87, R2 ;  /* 0x0000000257667220 */ /* 0x000fe20000410000 */
[C---:B------:R-:W-:Y:S01]  /*28c0*/  FFMA.FTZ R2, R32.reuse, R86, R75 ;  /* 0x0000005620027223 */ /* 0x040fe2000001004b */
[----:B------:R0:W-:Y:S01]  /*28d0*/  @!P1 STS.128 [UR6+0x1760], R16 ;  /* 0x00176010ff009988 */ /* 0x0001e20008000c06 */
[----:B-1----:R-:W-:Y:S01]  /*28e0*/  @!P2 FADD.FTZ R23, R23, R108 ;  /* 0x0000006c1717a221 */ /* 0x002fe20000010000 */
[-C--:B------:R-:W-:Y:S01]  /*28f0*/  FMUL.FTZ R75, R33, R84.reuse ;  /* 0x00000054214b7220 */ /* 0x080fe20000410000 */
[----:B------:R-:W-:Y:S01]  /*2900*/  FFMA.FTZ R35, R32, R84, R35 ;  /* 0x0000005420237223 */ /* 0x000fe20000010023 */
[----:B------:R-:W1:Y:S01]  /*2910*/  SHFL.DOWN PT, R97, R22, 0x8, 0x1f ;  /* 0x09001f0016617f89 */ /* 0x000e6200000e0000 */
[----:B--2---:R-:W-:Y:S01]  /*2920*/  @!P2 FADD.FTZ R20, R20, R99 ;  /* 0x000000631414a221 */ /* 0x004fe20000010000 */
[----:B------:R-:W-:Y:S01]  /*2930*/  FMUL.FTZ R2, R85, R2 ;  /* 0x0000000255027220 */ /* 0x000fe20000410000 */
[C---:B------:R-:W-:Y:S01]  /*2940*/  FFMA.FTZ R88, R32.reuse, R88, -R91 ;  /* 0x0000005820587223 */ /* 0x040fe2000001085b */
[----:B------:R-:W-:Y:S01]  /*2950*/  FFMA.FTZ R75, R32, R92, -R75 ;  /* 0x0000005c204b7223 */ /* 0x000fe2000001084b */
[----:B---3--:R-:W-:Y:S01]  /*2960*/  @!P2 FADD.FTZ R21, R21, R106 ;  /* 0x0000006a1515a221 */ /* 0x008fe20000010000 */
[----:B------:R-:W2:Y:S01]  /*2970*/  SHFL.DOWN PT, R95, R20, 0x8, 0x1f ;  /* 0x09001f00145f7f89 */ /* 0x000ea200000e0000 */
[----:B------:R-:W-:Y:S01]  /*2980*/  ISETP.GT.AND P2, PT, R56, 0x17, PT ;  /* 0x000000173800780c */ /* 0x000fe20003f44270 */
[----:B------:R-:W-:-:S02]  /*2990*/  FMUL.FTZ R35, R100, R35 ;  /* 0x0000002364237220 */ /* 0x000fc40000410000 */
[----:B------:R-:W3:Y:S01]  /*29a0*/  SHFL.DOWN PT, R106, R23, 0x8, 0x1f ;  /* 0x09001f00176a7f89 */ /* 0x000ee200000e0000 */
[C---:B0-----:R-:W-:Y:S01]  /*29b0*/  FMUL.FTZ R17, R33.reuse, R82 ;  /* 0x0000005221117220 */ /* 0x041fe20000410000 */
[-C--:B------:R-:W-:Y:S02]  /*29c0*/  FMUL.FTZ R33, R33, R98.reuse ;  /* 0x0000006221217220 */ /* 0x080fe40000410000 */
[----:B------:R-:W0:Y:S01]  /*29d0*/  SHFL.DOWN PT, R104, R21, 0x8, 0x1f ;  /* 0x09001f0015687f89 */ /* 0x000e2200000e0000 */
[C---:B------:R-:W-:Y:S01]  /*29e0*/  FFMA.FTZ R17, R32.reuse, R98, -R17 ;  /* 0x0000006220117223 */ /* 0x040fe20000010811 */
[----:B------:R-:W-:-:S04]  /*29f0*/  FFMA.FTZ R33, R32, R82, R33 ;  /* 0x0000005220217223 */ /* 0x000fc80000010021 */
[----:B-1----:R-:W-:-:S05]  /*2a00*/  @!P2 FADD.FTZ R22, R22, R97 ;  /* 0x000000611616a221 */ /* 0x002fca0000010000 */
[----:B------:R1:W4:Y:S01]  /*2a10*/  SHFL.DOWN PT, R85, R22, 0x10, 0x1f ;  /* 0x0a001f0016557f89 */ /* 0x00032200000e0000 */
[----:B--2---:R-:W-:Y:S01]  /*2a20*/  @!P2 FADD.FTZ R20, R20, R95 ;  /* 0x0000005f1414a221 */ /* 0x004fe20000010000 */
[----:B---3--:R-:W-:-:S04]  /*2a30*/  @!P2 FADD.FTZ R23, R23, R106 ;  /* 0x0000006a1717a221 */ /* 0x008fc80000010000 */
[----:B------:R1:W2:Y:S01]  /*2a40*/  SHFL.DOWN PT, R19, R20, 0x10, 0x1f ;  /* 0x0a001f0014137f89 */ /* 0x0002a200000e0000 */
[----:B0-----:R-:W-:-:S03]  /*2a50*/  @!P2 FADD.FTZ R21, R21, R104 ;  /* 0x000000681515a221 */ /* 0x001fc60000010000 */
[----:B------:R1:W0:Y:S04]  /*2a60*/  SHFL.DOWN PT, R18, R23, 0x10, 0x1f ;  /* 0x0a001f0017127f89 */ /* 0x00022800000e0000 */
[----:B------:R1:W3:Y:S01]  /*2a70*/  SHFL.DOWN PT, R16, R21, 0x10, 0x1f ;  /* 0x0a001f0015107f89 */ /* 0x0002e200000e0000 */
[----:B------:R-:W-:Y:S05]  /*2a80*/  @P3 BRA `(.L_x_17972) ;  /* 0x0000000000183947 */ /* 0x000fea0003800000 */
[----:B------:R-:W-:Y:S01]  /*2a90*/  ISETP.NE.AND P2, PT, R56, RZ, PT ;  /* 0x000000ff3800720c */ /* 0x000fe20003f45270 */
[----:B-12---:R-:W-:Y:S01]  /*2aa0*/  FADD.FTZ R20, R20, R19 ;  /* 0x0000001314147221 */ /* 0x006fe20000010000 */
[----:B---3--:R-:W-:Y:S01]  /*2ab0*/  FADD.FTZ R21, R21, R16 ;  /* 0x0000001015157221 */ /* 0x008fe20000010000 */
[----:B----4-:R-:W-:Y:S01]  /*2ac0*/  FADD.FTZ R22, R22, R85 ;  /* 0x0000005516167221 */ /* 0x010fe20000010000 */
[----:B0-----:R-:W-:-:S09]  /*2ad0*/  FADD.FTZ R23, R23, R18 ;  /* 0x0000001217177221 */ /* 0x001fd20000010000 */
[----:B------:R0:W-:Y:S02]  /*2ae0*/  @!P2 STS.128 [UR5+0x220], R20 ;  /* 0x00022014ff00a988 */ /* 0x0001e40008000c05 */
.L_x_17972:
[----:B------:R-:W-:Y:S05]  /*2af0*/  BSYNC.RECONVERGENT B0 ;  /* 0x0000000000007941 */ /* 0x000fea0003800200 */
.L_x_17971:
        /* <DEDUP_REMOVED lines=22> */
[----:B---3--:R-:W1:Y:S04]  /*2c60*/  @P1 LDS.64 R16, [UR6+0x2f60] ;  /* 0x002f6006ff101984 */ /* 0x008e680008000a00 */
[----:B0-2---:R-:W0:Y:S01]  /*2c70*/  @P1 LDS.64 R18, [UR6+0x2760] ;  /* 0x00276006ff121984 */ /* 0x005e220008000a00 */
[----:B-1----:R-:W-:Y:S01]  /*2c80*/  @P1 FADD.FTZ R22, R22, R16 ;  /* 0x0000001016161221 */ /* 0x002fe20000010000 */
[----:B------:R-:W-:Y:S01]  /*2c90*/  @P1 FADD.FTZ R23, R23, R17 ;  /* 0x0000001117171221 */ /* 0x000fe20000010000 */
[----:B0-----:R-:W-:Y:S01]  /*2ca0*/  @P1 FADD.FTZ R20, R20, R18 ;  /* 0x0000001214141221 */ /* 0x001fe20000010000 */
[----:B------:R-:W-:-:S03]  /*2cb0*/  @P1 FADD.FTZ R21, R21, R19 ;  /* 0x0000001315151221 */ /* 0x000fc60000010000 */
[----:B------:R0:W-:Y:S04]  /*2cc0*/  STS.64 [UR6+0x2f60], R22 ;  /* 0x002f6016ff007988 */ /* 0x0001e80008000a06 */
[----:B------:R0:W-:Y:S02]  /*2cd0*/  STS.64 [UR6+0x2760], R20 ;  /* 0x00276014ff007988 */ /* 0x0001e40008000a06 */
.L_x_17974:
[----:B------:R-:W-:Y:S05]  /*2ce0*/  BSYNC.RECONVERGENT B0 ;  /* 0x0000000000007941 */ /* 0x000fea0003800200 */
.L_x_17973:
[----:B------:R-:W-:-:S04]  /*2cf0*/  UIADD3 UR4, UPT, UPT, UR4, 0x1, URZ ;  /* 0x0000000104047890 */ /* 0x000fc8000fffe0ff */
[----:B------:R-:W-:-:S09]  /*2d00*/  UISETP.GE.AND UP0, UPT, UR4, UR8, UPT ;  /* 0x000000080400728c */ /* 0x000fd2000bf06270 */
[----:B------:R-:W-:Y:S05]  /*2d10*/  BRA.U !UP0, `(.L_x_17975) ;  /* 0xffffffdd08387547 */ /* 0x000fea000b83ffff */
.L_x_17957:
[----:B------:R-:W-:Y:S01]  /*2d20*/  BAR.SYNC.DEFER_BLOCKING 0x0 ;  /* 0x0000000000007b1d */ /* 0x000fe20000010000 */
[----:B0-----:R-:W-:Y:S02]  /*2d30*/  SHF.L.U32 R18, R3, 0x7, RZ ;  /* 0x0000000703127819 */ /* 0x001fe400000006ff */
[----:B------:R-:W-:Y:S02]  /*2d40*/  IADD3 R38, P1, PT, R38, -0x200, RZ ;  /* 0xfffffe0026267810 */ /* 0x000fe40007f3e0ff */
[----:B--2---:R-:W-:-:S03]  /*2d50*/  SHF.R.S32.HI R19, RZ, 0x1f, R18 ;  /* 0x0000001fff137819 */ /* 0x004fc60000011412 */
[----:B-1----:R-:W3:Y:S01]  /*2d60*/  LDC.64 R20, c[0x0][0x4f8] ;  /* 0x00013e00ff147b82 */ /* 0x002ee20000000a00 */
[----:B------:R-:W0:Y:S01]  /*2d70*/  LDCU.64 UR6, c[0x0][0x500] ;  /* 0x0000a000ff0677ac */ /* 0x000e220008000a00 */
[----:B------:R-:W-:Y:S02]  /*2d80*/  IADD3 R40, P2, PT, R40, -0x200, RZ ;  /* 0xfffffe0028287810 */ /* 0x000fe40007f5e0ff */
[----:B------:R-:W-:Y:S02]  /*2d90*/  IADD3 R42, P3, PT, R42, -0x200, RZ ;  /* 0xfffffe002a2a7810 */ /* 0x000fe40007f7e0ff */
[----:B------:R-:W-:Y:S02]  /*2da0*/  IADD3.X R39, PT, PT, R39, -0x1, RZ, P1, !PT ;  /* 0xffffffff27277810 */ /* 0x000fe40000ffe4ff */
[----:B------:R-:W1:Y:S01]  /*2db0*/  LDC.64 R22, c[0x0][0x550] ;  /* 0x00015400ff167b82 */ /* 0x000e620000000a00 */
[----:B------:R-:W-:Y:S02]  /*2dc0*/  IADD3.X R41, PT, PT, R41, -0x1, RZ, P2, !PT ;  /* 0xffffffff29297810 */ /* 0x000fe400017fe4ff */
[----:B------:R-:W-:Y:S01]  /*2dd0*/  IADD3.X R43, PT, PT, R43, -0x1, RZ, P3, !PT ;  /* 0xffffffff2b2b7810 */ /* 0x000fe20001ffe4ff */
[----:B------:R1:W-:Y:S01]  /*2de0*/  STS.128 [R54], R12 ;  /* 0x0000000c36007388 */ /* 0x0003e20000000c00 */
[----:B------:R-:W-:-:S03]  /*2df0*/  NOP ;  /* 0x0000000000007918 */ /* 0x000fc60000000000 */
[----:B------:R-:W2:Y:S01]  /*2e00*/  LDS.128 R4, [R54] ;  /* 0x0000000036047984 */ /* 0x000ea20000000c00 */
[----:B---3--:R-:W-:-:S04]  /*2e10*/  IMAD.WIDE.U32 R16, R20, UR18, R18 ;  /* 0x0000001214107c25 */ /* 0x008fc8000f8e0012 */
[----:B------:R-:W-:Y:S02]  /*2e20*/  IMAD R17, R21, UR18, R17 ;  /* 0x0000001215117c24 */ /* 0x000fe4000f8e0211 */
[----:B------:R-:W3:Y:S01]  /*2e30*/  LDC.64 R20, c[0x0][0x518] ;  /* 0x00014600ff147b82 */ /* 0x000ee20000000a00 */
[----:B0-----:R-:W-:-:S04]  /*2e40*/  IMAD.WIDE.U32 R16, R55, UR6, R16 ;  /* 0x0000000637107c25 */ /* 0x001fc8000f8e0010 */
[----:B------:R-:W-:Y:S01]  /*2e50*/  IMAD R0, R55, UR7, R17 ;  /* 0x0000000737007c24 */ /* 0x000fe2000f8e0211 */
[C---:B-1----:R-:W-:Y:S01]  /*2e60*/  LEA R12, P0, R16.reuse, R22, 0x2 ;  /* 0x00000016100c7211 */ /* 0x042fe200078010ff */
[----:B------:R-:W0:Y:S03]  /*2e70*/  LDCU.64 UR6, c[0x0][0x520] ;  /* 0x0000a400ff0677ac */ /* 0x000e260008000a00 */
[----:B------:R-:W-:Y:S02]  /*2e80*/  LEA.HI.X R13, R16, R23, R0, 0x2, P0 ;  /* 0x00000017100d7211 */ /* 0x000fe400000f1400 */
[----:B------:R-:W1:Y:S01]  /*2e90*/  LDC.64 R22, c[0x0][0x560] ;  /* 0x00015800ff167b82 */ /* 0x000e620000000a00 */
[----:B------:R-:W-:-:S04]  /*2ea0*/  IMAD.WIDE.U32 R16, R44, 0x10, R12 ;  /* 0x000000102c107825 */ /* 0x000fc800078e000c */
[----:B---3--:R-:W-:-:S04]  /*2eb0*/  IMAD.WIDE.U32 R18, R20, UR18, R18 ;  /* 0x0000001214127c25 */ /* 0x008fc8000f8e0012 */
[----:B------:R-:W-:Y:S02]  /*2ec0*/  IMAD R19, R21, UR18, R19 ;  /* 0x0000001215137c24 */ /* 0x000fe4000f8e0213 */
[C---:B0-----:R-:W-:Y:S01]  /*2ed0*/  IMAD.WIDE.U32 R18, R55.reuse, UR6, R18 ;  /* 0x0000000637127c25 */ /* 0x041fe2000f8e0012 */
[----:B--2---:R1:W-:Y:S03]  /*2ee0*/  STG.E.128 desc[UR16][R16.64], R4 ;  /* 0x0000000410007986 */ /* 0x0043e6000c101d10 */
[----:B------:R-:W-:Y:S01]  /*2ef0*/  IMAD R0, R55, UR7, R19 ;  /* 0x0000000737007c24 */ /* 0x000fe2000f8e0213 */
[----:B------:R-:W-:Y:S01]  /*2f00*/  BAR.SYNC.DEFER_BLOCKING 0x0 ;  /* 0x0000000000007b1d */ /* 0x000fe20000010000 */
[----:B-1----:R-:W-:-:S04]  /*2f10*/  LEA R4, P0, R18, R22, 0x2 ;  /* 0x0000001612047211 */ /* 0x002fc800078010ff */
[----:B------:R-:W-:Y:S02]  /*2f20*/  LEA.HI.X R5, R18, R23, R0, 0x2, P0 ;  /* 0x0000001712057211 */ /* 0x000fe400000f1400 */
[----:B------:R-:W-:Y:S02]  /*2f30*/  ISETP.GT.AND P0, PT, R37, 0x1, PT ;  /* 0x000000012500780c */ /* 0x000fe40003f04270 */
[----:B------:R-:W-:Y:S01]  /*2f40*/  MOV R37, R3 ;  /* 0x0000000300257202 */ /* 0x000fe20000000f00 */
[----:B------:R-:W-:Y:S01]  /*2f50*/  IMAD.WIDE.U32 R4, R44, 0x10, R4 ;  /* 0x000000102c047825 */ /* 0x000fe200078e0004 */
[----:B------:R0:W-:Y:S01]  /*2f60*/  STS.128 [R54], R8 ;  /* 0x0000000836007388 */ /* 0x0001e20000000c00 */
[----:B------:R-:W-:-:S03]  /*2f70*/  NOP ;  /* 0x0000000000007918 */ /* 0x000fc60000000000 */
[----:B------:R-:W1:Y:S01]  /*2f80*/  LDS.128 R12, [R54] ;  /* 0x00000000360c7984 */ /* 0x000e620000000c00 */
[----:B0-----:R-:W-:-:S04]  /*2f90*/  FADD.FTZ R8, R47, R8 ;  /* 0x000000082f087221 */ /* 0x001fc80000010000 */
[----:B------:R-:W-:-:S04]  /*2fa0*/  FADD.FTZ R9, R8, R9 ;  /* 0x0000000908097221 */ /* 0x000fc80000010000 */
[----:B------:R-:W-:-:S04]  /*2fb0*/  FADD.FTZ R10, R9, R10 ;  /* 0x0000000a090a7221 */ /* 0x000fc80000010000 */
[----:B------:R-:W-:Y:S01]  /*2fc0*/  FADD.FTZ R47, R10, R11 ;  /* 0x0000000b0a2f7221 */ /* 0x000fe20000010000 */
[----:B-1----:R0:W-:Y:S01]  /*2fd0*/  STG.E.128 desc[UR16][R4.64], R12 ;  /* 0x0000000c04007986 */ /* 0x0021e2000c101d10 */
[----:B------:R-:W-:Y:S05]  /*2fe0*/  @P0 BRA `(.L_x_17976) ;  /* 0xffffffd4008c0947 */ /* 0x000fea000383ffff */
.L_x_17956:
        /* <DEDUP_REMOVED lines=34> */
.L_x_17978:
[----:B------:R-:W-:Y:S05]  /*3210*/  BSYNC.RECONVERGENT B0 ;  /* 0x0000000000007941 */ /* 0x000fea0003800200 */
.L_x_17977:
        /* <DEDUP_REMOVED lines=26> */
.L_x_17980:
[----:B------:R-:W-:Y:S05]  /*33c0*/  BSYNC.RECONVERGENT B0 ;  /* 0x0000000000007941 */ /* 0x000fea0003800200 */
.L_x_17979:
[----:B------:R-:W-:Y:S05]  /*33d0*/  @P2 EXIT ;  /* 0x000000000000294d */ /* 0x000fea0003800000 */
[----:B------:R-:W0:Y:S01]  /*33e0*/  LDCU.64 UR8, c[0x0][0x4e8] ;  /* 0x00009d00ff0877ac */ /* 0x000e220008000a00 */
[----:B------:R-:W2:Y:S01]  /*33f0*/  S2UR UR5, SR_CgaCtaId ;  /* 0x00000000000579c3 */ /* 0x000ea20000008800 */
[----:B------:R-:W-:Y:S01]  /*3400*/  BSSY.RECONVERGENT B0, `(.L_x_17981) ;  /* 0x000004e000007945 */ /* 0x000fe20003800200 */
[----:B------:R-:W3:Y:S01]  /*3410*/  LDCU.64 UR10, c[0x0][0x4c8] ;  /* 0x00009900ff0a77ac */ /* 0x000ee20008000a00 */
[----:B------:R-:W1:Y:S01]  /*3420*/  LDCU.64 UR12, c[0x0][0x4a8] ;  /* 0x00009500ff0c77ac */ /* 0x000e620008000a00 */
[----:B------:R-:W-:Y:S01]  /*3430*/  UMOV UR4, 0x400 ;  /* 0x0000040000047882 */ /* 0x000fe20000000000 */
[----:B------:R-:W1:Y:S01]  /*3440*/  LDCU UR6, c[0x0][0x360] ;  /* 0x00006c00ff0677ac */ /* 0x000e620008000800 */
[----:B------:R-:W1:Y:S01]  /*3450*/  LDCU.64 UR28, c[0x0][0x3e0] ;  /* 0x00007c00ff1c77ac */ /* 0x000e620008000a00 */
[C---:B0-----:R-:W-:Y:S01]  /*3460*/  IMAD.WIDE.U32 R6, R55.reuse, UR8, RZ ;  /* 0x0000000837067c25 */ /* 0x041fe2000f8e00ff */
[----:B------:R-:W0:Y:S03]  /*3470*/  LDCU.64 UR30, c[0x0][0x3c0] ;  /* 0x00007800ff1e77ac */ /* 0x000e260008000a00 */
[C---:B---3--:R-:W-:Y:S01]  /*3480*/  IMAD.WIDE.U32 R8, R55.reuse, UR10, RZ ;  /* 0x0000000a37087c25 */ /* 0x048fe2000f8e00ff */
[----:B------:R-:W3:Y:S03]  /*3490*/  LDCU.64 UR14, c[0x0][0x4b0] ;  /* 0x00009600ff0e77ac */ /* 0x000ee60008000a00 */
[C---:B-1----:R-:W-:Y:S01]  /*34a0*/  IMAD.WIDE.U32 R10, R55.reuse, UR12, RZ ;  /* 0x0000000c370a7c25 */ /* 0x042fe2000f8e00ff */
[----:B------:R-:W1:Y:S03]  /*34b0*/  LDCU.64 UR18, c[0x0][0x4d0] ;  /* 0x00009a00ff1277ac */ /* 0x000e660008000a00 */
[----:B------:R-:W-:-:S02]  /*34c0*/  IMAD R27, R55, UR9, R7 ;  /* 0x00000009371b7c24 */ /* 0x000fc4000f8e0207 */
[C---:B------:R-:W-:Y:S01]  /*34d0*/  IMAD R25, R55.reuse, UR11, R9 ;  /* 0x0000000b37197c24 */ /* 0x040fe2000f8e0209 */
[----:B------:R-:W0:Y:S01]  /*34e0*/  LDCU.64 UR24, c[0x0][0x4f0] ;  /* 0x00009e00ff1877ac */ /* 0x000e220008000a00 */
[----:B------:R-:W-:Y:S01]  /*34f0*/  IMAD R55, R55, UR13, R11 ;  /* 0x0000000d37377c24 */ /* 0x000fe2000f8e020b */
[----:B------:R-:W0:Y:S01]  /*3500*/  LDCU.64 UR26, c[0x0][0x540] ;  /* 0x0000a800ff1a77ac */ /* 0x000e220008000a00 */
[----:B------:R-:W0:Y:S01]  /*3510*/  LDCU.128 UR20, c[0x0][0x530] ;  /* 0x0000a600ff1477ac */ /* 0x000e220008000c00 */
[----:B--2---:R-:W-:-:S12]  /*3520*/  ULEA UR4, UR5, UR4, 0x18 ;  /* 0x0000000405047291 */ /* 0x004fd8000f8ec0ff */
.L_x_17982:
[C---:B------:R-:W-:Y:S01]  /*3530*/  LEA R0, R19.reuse, UR4, 0x3 ;  /* 0x0000000413007c11 */ /* 0x040fe2000f8e18ff */
[C---:B--2---:R-:W-:Y:S01]  /*3540*/  IMAD.WIDE.U32 R12, R19.reuse, UR28, RZ ;  /* 0x0000001c130c7c25 */ /* 0x044fe2000f8e00ff */
[----:B------:R-:W-:Y:S02]  /*3550*/  SHF.R.S32.HI R18, RZ, 0x1f, R19 ;  /* 0x0000001fff127819 */ /* 0x000fe40000011413 */
[----:B------:R-:W-:Y:S01]  /*3560*/  MOV R2, R10 ;  /* 0x0000000a00027202 */ /* 0x000fe20000000f00 */
[----:B------:R-:W2:Y:S01]  /*3570*/  LDS.64 R20, [R0+0x2760] ;  /* 0x0027600000147984 */ /* 0x000ea20000000a00 */
[----:B------:R-:W-:Y:S01]  /*3580*/  MOV R3, R55 ;  /* 0x0000003700037202 */ /* 0x000fe20000000f00 */
[C---:B---3--:R-:W-:Y:S02]  /*3590*/  IMAD R14, R18.reuse, UR14, RZ ;  /* 0x0000000e120e7c24 */ /* 0x048fe4000f8e02ff */
[----:B------:R-:W-:Y:S01]  /*35a0*/  IMAD R16, R18, UR28, RZ ;  /* 0x0000001c12107c24 */ /* 0x000fe2000f8e02ff */
[----:B------:R-:W3:Y:S01]  /*35b0*/  LDS.64 R22, [R0+0x2f60] ;  /* 0x002f600000167984 */ /* 0x000ee20000000a00 */
        /* <DEDUP_REMOVED lines=11> */
[----:B------:R-:W3:Y:S01]  /*3670*/  LDG.E.64 R14, desc[UR16][R14.64] ;  /* 0x000000100e0e7981 */ /* 0x000ee2000c1e1b00 */
[C---:B-1----:R-:W-:Y:S02]  /*3680*/  IMAD R16, R18.reuse, UR18, RZ ;  /* 0x0000001212107c24 */ /* 0x042fe4000f8e02ff */
        /* <DEDUP_REMOVED lines=13> */
[-C--:B---3--:R-:W-:Y:S01]  /*3760*/  FMUL.FTZ R5, R23, R15.reuse ;  /* 0x0000000f17057220 */ /* 0x088fe20000410000 */
        /* <DEDUP_REMOVED lines=24> */
.L_x_17981:
[----:B------:R-:W-:Y:S05]  /*38f0*/  EXIT ;  /* 0x000000000000794d */ /* 0x000fea0003800000 */
.L_x_17983:
        /* <DEDUP_REMOVED lines=16> */
.L_x_18800:


//--------------------- .text._Z25selective_scan_bwd_kernelI32Selective_Scan_bwd_kernel_traitsILi32ELi4ELb1ELb0ELb0ELb0ELb1EfN3c107complexIfEEEEv12SSMParamsBwd --------------------------
	.section	.text._Z25selective_scan_bwd_kernelI32Selective_Scan_bwd_kernel_traitsILi32ELi4ELb1ELb0ELb0ELb0ELb1EfN3c107complexIfEEEEv12SSMParamsBwd,"ax",@progbits
	.align	128
        .global         _Z25selective_scan_bwd_kernelI32Selective_Scan_bwd_kernel_traitsILi32ELi4ELb1ELb0ELb0ELb0ELb1EfN3c107complexIfEEEEv12SSMParamsBwd
        .type           _Z25selective_scan_bwd_kernelI32Selective_Scan_bwd_kernel_traitsILi32ELi4ELb1ELb0ELb0ELb0ELb1EfN3c107complexIfEEEEv12SSMParamsBwd,@function
        .size           _Z25selective_scan_bwd_kernelI32Selective_Scan_bwd_kernel_traitsILi32ELi4ELb1ELb0ELb0ELb0ELb1EfN3c107complexIfEEEEv12SSMParamsBwd,(.L_x_18801 - _Z25selective_scan_bwd_kernelI32Selective_Scan_bwd_kernel_traitsILi32ELi4ELb1ELb0ELb0ELb0ELb1EfN3c107complexIfEEEEv12SSMParamsBwd)
        .other          _Z25selective_scan_bwd_kernelI32Selective_Scan_bwd_kernel_traitsILi32ELi4ELb1ELb0ELb0ELb0ELb1EfN3c107complexIfEEEEv12SSMParamsBwd,@"STO_CUDA_ENTRY STV_DEFAULT"
_Z25selective_scan_bwd_kernelI32Selective_Scan_bwd_kernel_traitsILi32ELi4ELb1ELb0ELb0ELb0ELb1EfN3c107complexIfEEEEv12SSMParamsBwd:
.text._Z25selective_scan_bwd_kernelI32Selective_Scan_bwd_kernel_traitsILi32ELi4ELb1ELb0ELb0ELb0ELb1EfN3c107complexIfEEEEv12SSMParamsBwd:
        /* <DEDUP_REMOVED lines=98> */
.L_x_18005:
[----:B------:R-:W-:Y:S01]  /*0620*/  BAR.SYNC.DEFER_BLOCKING 0x0 ;  /* 0x0000000000007b1d */ /* 0x000fe20000010000 */
[----:B------:R-:W-:-:S05]  /*0630*/  IMAD.WIDE.U32 R2, R48, 0x10, R46 ;  /* 0x0000001030027825 */ /* 0x000fca00078e002e */
[----:B0-----:R-:W0:Y:S01]  /*0640*/  S2R R39, SR_LANEID ;  /* 0x0000000000277919 */ /* 0x001e220000000000 */
[C---:B------:R-:W-:Y:S01]  /*0650*/  IMAD.WIDE.U32 R8, R48.reuse, 0x10, R44 ;  /* 0x0000001030087825 */ /* 0x040fe200078e002c */
[----:B------:R-:W1:Y:S03]  /*0660*/  LDC.64 R24, c[0x0][0x488] ;  /* 0x00012200ff187b82 */ /* 0x000e660000000a00 */
[----:B------:R-:W-:-:S04]  /*0670*/  IMAD.WIDE.U32 R16, R48, 0x10, R42 ;  /* 0x0000001030107825 */ /* 0x000fc800078e002a */
[----:B------:R-:W-:Y:S01]  /*0680*/  HFMA2 R33, -RZ, RZ, 0, 0 ;  /* 0x00000000ff217431 */ /* 0x000fe200000001ff */
[----:B--2---:R-:W2:Y:S01]  /*0690*/  LDCU.64 UR6, c[0x0][0x510] ;  /* 0x0000a200ff0677ac */ /* 0x004ea20008000a00 */
[----:B------:R-:W3:Y:S01]  /*06a0*/  LDC.64 R26, c[0x0][0x420] ;  /* 0x00010800ff1a7b82 */ /* 0x000ee20000000a00 */
[----:B------:R-:W4:Y:S01]  /*06b0*/  LDCU.64 UR8, c[0x0][0x490] ;  /* 0x00009200ff0877ac */ /* 0x000f220008000a00 */
[----:B------:R-:W0:Y:S01]  /*06c0*/  LDCU UR4, c[0x0][0x38c] ;  /* 0x00007180ff0477ac */ /* 0x000e220008000800 */
[----:B------:R-:W2:Y:S05]  /*06d0*/  LDG.E.128 R20, desc[UR16][R2.64] ;  /* 0x0000001002147981 */ /* 0x000eaa000c1e1d00 */
[----:B------:R-:W4:Y:S08]  /*06e0*/  LDC.64 R28, c[0x0][0x428] ;  /* 0x00010a00ff1c7b82 */ /* 0x000f300000000a00 */
[----:B------:R-:W4:Y:S01]  /*06f0*/  LDC.64 R30, c[0x0][0x478] ;  /* 0x00011e00ff1e7b82 */ /* 0x000f220000000a00 */
[----:B0-----:R-:W-:-:S07]  /*0700*/  LEA R38, R39, UR5, 0x4 ;  /* 0x0000000527267c11 */ /* 0x001fce000f8e20ff */
[----:B------:R-:W0:Y:S08]  /*0710*/  LDC.64 R60, c[0x0][0x508] ;  /* 0x00014200ff3c7b82 */ /* 0x000e300000000a00 */
[----:B------:R-:W0:Y:S01]  /*0720*/  LDC.64 R64, c[0x0][0x558] ;  /* 0x00015600ff407b82 */ /* 0x000e220000000a00 */
[----:B--2---:R2:W-:Y:S01]  /*0730*/  STS.128 [R38], R20 ;  /* 0x0000001426007388 */ /* 0x0045e20000000c00 */
[----:B------:R-:W-:-:S03]  /*0740*/  NOP ;  /* 0x0000000000007918 */ /* 0x000fc60000000000 */
[----:B------:R-:W-:Y:S03]  /*0750*/  LDS.128 R4, [R38] ;  /* 0x0000000026047984 */ /* 0x000fe60000000c00 */
[----:B------:R-:W-:Y:S08]  /*0760*/  BAR.SYNC.DEFER_BLOCKING 0x0 ;  /* 0x0000000000007b1d */ /* 0x000ff00000010000 */
[----:B--2---:R-:W2:Y:S01]  /*0770*/  LDC.64 R20, c[0x0][0x410] ;  /* 0x00010400ff147b82 */ /* 0x004ea20000000a00 */
[----:B------:R-:W-:-:S07]  /*0780*/  IADD3 R3, PT, PT, R41, -0x1, RZ ;  /* 0xffffffff29037810 */ /* 0x000fce0007ffe0ff */
[----:B------:R-:W1:Y:S01]  /*0790*/  LDC.64 R22, c[0x0][0x418] ;  /* 0x00010600ff167b82 */ /* 0x000e620000000a00 */
[----:B------:R-:W3:Y:S04]  /*07a0*/  LDG.E.128 R8, desc[UR16][R8.64] ;  /* 0x0000001008087981 */ /* 0x000ee8000c1e1d00 */
[----:B---3--:R2:W-:Y:S01]  /*07b0*/  STS.128 [R38], R8 ;  /* 0x0000000826007388 */ /* 0x0085e20000000c00 */
[----:B------:R-:W-:-:S03]  /*07c0*/  NOP ;  /* 0x0000000000007918 */ /* 0x000fc60000000000 */
[----:B------:R-:W3:Y:S01]  /*07d0*/  LDS.128 R12, [R38] ;  /* 0x00000000260c7984 */ /* 0x000ee20000000c00 */
[----:B------:R-:W-:Y:S06]  /*07e0*/  BAR.SYNC.DEFER_BLOCKING 0x0 ;  /* 0x0000000000007b1d */ /* 0x000fec0000010000 */
[----:B------:R-:W4:Y:S01]  /*07f0*/  LDG.E.128 R16, desc[UR16][R16.64] ;  /* 0x0000001010107981 */ /* 0x000f22000c1e1d00 */
[----:B------:R-:W-:-:S05]  /*0800*/  SHF.L.U32 R32, R3, 0x7, RZ ;  /* 0x0000000703207819 */ /* 0x000fca00000006ff */
[----:B--2---:R-:W-:-:S04]  /*0810*/  IMAD.WIDE.U32 R8, R20, UR18, R32 ;  /* 0x0000001214087c25 */ /* 0x004fc8000f8e0020 */
[----:B------:R-:W-:Y:S02]  /*0820*/  IMAD R9, R21, UR18, R9 ;  /* 0x0000001215097c24 */ /* 0x000fe4000f8e0209 */
[----:B-1----:R-:W-:-:S04]  /*0830*/  IMAD.WIDE.U32 R8, R59, R22, R8 ;  /* 0x000000163b087225 */ /* 0x002fc800078e0008 */
[----:B------:R-:W-:Y:S01]  /*0840*/  IMAD R0, R59, R23, R9 ;  /* 0x000000173b007224 */ /* 0x000fe200078e0209 */
[----:B------:R-:W-:-:S04]  /*0850*/  LEA R20, P0, R8, R24, 0x2 ;  /* 0x0000001808147211 */ /* 0x000fc800078010ff */
[----:B------:R-:W-:-:S03]  /*0860*/  LEA.HI.X R21, R8, R25, R0, 0x2, P0 ;  /* 0x0000001908157211 */ /* 0x000fc600000f1400 */
[----:B------:R-:W-:Y:S01]  /*0870*/  IMAD.WIDE.U32 R20, R48, 0x10, R20 ;  /* 0x0000001030147825 */ /* 0x000fe200078e0014 */
[----:B----4-:R1:W-:Y:S01]  /*0880*/  STS.128 [R38], R16 ;  /* 0x0000001026007388 */ /* 0x0103e20000000c00 */
[----:B------:R-:W-:-:S03]  /*0890*/  NOP ;  /* 0x0000000000007918 */ /* 0x000fc60000000000 */
[----:B------:R-:W-:Y:S01]  /*08a0*/  LDS.128 R8, [R38] ;  /* 0x0000000026087984 */ /* 0x000fe20000000c00 */
[----:B------:R-:W-:Y:S06]  /*08b0*/  BAR.SYNC.DEFER_BLOCKING 0x0 ;  /* 0x0000000000007b1d */ /* 0x000fec0000010000 */
[----:B------:R-:W2:Y:S01]  /*08c0*/  LDG.E.128 R20, desc[UR16][R20.64] ;  /* 0x0000001014147981 */ /* 0x000ea2000c1e1d00 */
[----:B------:R-:W-:-:S04]  /*08d0*/  IMAD.WIDE.U32 R24, R26, UR18, R32 ;  /* 0x000000121a187c25 */ /* 0x000fc8000f8e0020 */
[----:B------:R-:W-:Y:S02]  /*08e0*/  IMAD R25, R27, UR18, R25 ;  /* 0x000000121b197c24 */ /* 0x000fe4000f8e0219 */
[----:B-1----:R-:W-:-:S04]  /*08f0*/  IMAD.WIDE.U32 R16, R59, R28, R24 ;  /* 0x0000001c3b107225 */ /* 0x002fc800078e0018 */
[----:B------:R-:W-:Y:S01]  /*0900*/  IMAD R0, R59, R29, R17 ;  /* 0x0000001d3b007224 */ /* 0x000fe200078e0211 */
[----:B------:R-:W-:-:S04]  /*0910*/  LEA R24, P0, R16, R30, 0x2 ;  /* 0x0000001e10187211 */ /* 0x000fc800078010ff */
[----:B------:R-:W-:-:S03]  /*0920*/  LEA.HI.X R25, R16, R31, R0, 0x2, P0 ;  /* 0x0000001f10197211 */ /* 0x000fc600000f1400 */
[----:B------:R-:W-:Y:S01]  /*0930*/  IMAD.WIDE.U32 R24, R48, 0x10, R24 ;  /* 0x0000001030187825 */ /* 0x000fe200078e0018 */
[----:B--2---:R-:W-:Y:S01]  /*0940*/  STS.128 [R38], R20 ;  /* 0x0000001426007388 */ /* 0x004fe20000000c00 */
[----:B------:R-:W-:-:S03]  /*0950*/  NOP ;  /* 0x0000000000007918 */ /* 0x000fc60000000000 */
[----:B------:R-:W1:Y:S01]  /*0960*/  LDS.128 R16, [R38] ;  /* 0x0000000026107984 */ /* 0x000e620000000c00 */
[----:B------:R-:W-:Y:S06]  /*0970*/  BAR.SYNC.DEFER_BLOCKING 0x0 ;  /* 0x0000000000007b1d */ /* 0x000fec0000010000 */
[----:B------:R-:W2:Y:S01]  /*0980*/  LDG.E.128 R24, desc[UR16][R24.64] ;  /* 0x0000001018187981 */ /* 0x000ea2000c1e1d00 */
[----:B0-----:R-:W-:-:S04]  /*0990*/  IMAD.WIDE.U32 R62, R60, UR18, R32 ;  /* 0x000000123c3e7c25 */ /* 0x001fc8000f8e0020 */
[----:B---3-5:R-:W-:Y:S01]  /*09a0*/  FADD.FTZ R58, R12, R56 ;  /* 0x000000380c3a7221 */ /* 0x028fe20000010000 */
[----:B------:R-:W-:Y:S01]  /*09b0*/  UISETP.NE.U32.AND UP0, UPT, UR8, URZ, UPT ;  /* 0x000000ff0800728c */ /* 0x000fe2000bf05070 */
[----:B------:R-:W-:-:S03]  /*09c0*/  IMAD R63, R61, UR18, R63 ;  /* 0x000000123d3f7c24 */ /* 0x000fc6000f8e023f */
[----:B------:R-:W-:Y:S01]  /*09d0*/  UISETP.NE.AND.EX UP0, UPT, UR9, URZ, UPT, UP0 ;  /* 0x000000ff0900728c */ /* 0x000fe2000bf05300 */
[----:B------:R-:W-:-:S04]  /*09e0*/  IMAD.WIDE.U32 R60, R59, UR6, R62 ;  /* 0x000000063b3c7c25 */ /* 0x000fc8000f8e003e */
[----:B------:R-:W-:Y:S01]  /*09f0*/  FADD.FTZ R62, R15, R56 ;  /* 0x000000380f3e7221 */ /* 0x000fe20000010000 */
[----:B-1----:R-:W-:Y:S01]  /*0a00*/  FMUL.FTZ R0, R16, -1.4426950216293334961 ;  /* 0xbfb8aa3b10007820 */ /* 0x002fe20000410000 */
[----:B------:R-:W-:Y:S01]  /*0a10*/  FMUL.FTZ R28, R17, -1.4426950216293334961 ;  /* 0xbfb8aa3b111c7820 */ /* 0x000fe20000410000 */
[----:B------:R-:W-:Y:S01]  /*0a20*/  FMUL.FTZ R29, R18, -1.4426950216293334961 ;  /* 0xbfb8aa3b121d7820 */ /* 0x000fe20000410000 */
[----:B------:R-:W-:Y:S01]  /*0a30*/  FMUL.FTZ R30, R19, -1.4426950216293334961 ;  /* 0xbfb8aa3b131e7820 */ /* 0x000fe20000410000 */
[----:B------:R-:W-:Y:S02]  /*0a40*/  LEA R64, P0, R60, R64, 0x2 ;  /* 0x000000403c407211 */ /* 0x000fe400078010ff */
[----:B------:R-:W0:Y:S08]  /*0a50*/  MUFU.EX2 R0, R0 ;  /* 0x0000000000007308 */ /* 0x000e300000000800 */
[----:B------:R-:W1:Y:S08]  /*0a60*/  MUFU.EX2 R28, R28 ;  /* 0x0000001c001c7308 */ /* 0x000e700000000800 */
[----:B------:R-:W3:Y:S01]  /*0a70*/  MUFU.EX2 R29, R29 ;  /* 0x0000001d001d7308 */ /* 0x000ee20000000800 */
[----:B0-----:R-:W-:-:S07]  /*0a80*/  FADD.FTZ R2, R0, 1 ;  /* 0x3f80000000027421 */ /* 0x001fce0000010000 */
[----:B------:R-:W0:Y:S01]  /*0a90*/  MUFU.EX2 R30, R30 ;  /* 0x0000001e001e7308 */ /* 0x000e220000000800 */
[----:B-1----:R-:W-:-:S07]  /*0aa0*/  FADD.FTZ R0, R28, 1 ;  /* 0x3f8000001c007421 */ /* 0x002fce0000010000 */
[----:B------:R-:W-:Y:S01]  /*0ab0*/  MUFU.RCP R67, R2 ;  /* 0x0000000200437308 */ /* 0x000fe20000001000 */
[----:B---3--:R-:W-:-:S07]  /*0ac0*/  FADD.FTZ R28, R29, 1 ;  /* 0x3f8000001d1c7421 */ /* 0x008fce0000010000 */
[----:B------:R-:W-:Y:S01]  /*0ad0*/  MUFU.RCP R69, R28 ;  /* 0x0000001c00457308 */ /* 0x000fe20000001000 */
[----:B0-----:R-:W-:-:S07]  /*0ae0*/  FADD.FTZ R31, R30, 1 ;  /* 0x3f8000001e1f7421 */ /* 0x001fce0000010000 */
[----:B------:R-:W-:Y:S08]  /*0af0*/  MUFU.RCP R68, R31 ;  /* 0x0000001f00447308 */ /* 0x000ff00000001000 */
[----:B------:R-:W0:Y:S02]  /*0b00*/  MUFU.RCP R66, R0 ;  /* 0x0000000000427308 */ /* 0x000e240000001000 */
[----:B0-----:R-:W-:-:S04]  /*0b10*/  FADD.FTZ R2, -R66, 1 ;  /* 0x3f80000042027421 */ /* 0x001fc80000010100 */
[----:B------:R-:W-:Y:S01]  /*0b20*/  FFMA.FTZ R2, R17, R2, 1 ;  /* 0x3f80000011027423 */ /* 0x000fe20000010002 */
[----:B--2---:R0:W-:Y:S01]  /*0b30*/  STS.128 [R38], R24 ;  /* 0x0000001826007388 */ /* 0x0041e20000000c00 */
[----:B------:R-:W-:-:S03]  /*0b40*/  NOP ;  /* 0x0000000000007918 */ /* 0x000fc60000000000 */
[----:B------:R-:W1:Y:S01]  /*0b50*/  LDS.128 R20, [R38] ;  /* 0x0000000026147984 */ /* 0x000e620000000c00 */
        /* <DEDUP_REMOVED lines=19> */
[----:B------:R-:W-:-:S02]  /*0c90*/  IMAD R0, R59, UR7, R61 ;  /* 0x000000073b007c24 */ /* 0x000fc4000f8e023d */
[----:B------:R-:W-:Y:S01]  /*0ca0*/  FADD.FTZ R61, R14, R56 ;  /* 0x000000380e3d7221 */ /* 0x000fe20000010000 */
[----:B------:R-:W-:Y:S01]  /*0cb0*/  FMUL.FTZ R67, R16, R67 ;  /* 0x0000004310437220 */ /* 0x000fe20000410000 */
[----:B------:R-:W-:Y:S01]  /*0cc0*/  FMUL.FTZ R66, R17, R66 ;  /* 0x0000004211427220 */ /* 0x000fe20000410000 */
[----:B------:R-:W-:Y:S01]  /*0cd0*/  FMUL.FTZ R69, R18, R69 ;  /* 0x0000004512457220 */ /* 0x000fe20000410000 */
[----:B------:R-:W-:Y:S01]  /*0ce0*/  LEA.HI.X R65, R60, R65, R0, 0x2, P0 ;  /* 0x000000413c417211 */ /* 0x000fe200000f1400 */
[----:B------:R-:W-:Y:S01]  /*0cf0*/  FADD.FTZ R60, R13, R56 ;  /* 0x000000380d3c7221 */ /* 0x000fe20000010000 */
[----:B------:R-:W-:Y:S01]  /*0d00*/  FMUL.FTZ R68, R19, R68 ;  /* 0x0000004413447220 */ /* 0x000fe20000410000 */
[----:B------:R-:W-:Y:S01]  /*0d10*/  IMAD.WIDE.U32 R12, R48, 0x10, R64 ;  /* 0x00000010300c7825 */ /* 0x000fe200078e0040 */
[----:B------:R-:W-:Y:S01]  /*0d20*/  STS.128 [R38], R24 ;  /* 0x0000001826007388 */ /* 0x000fe20000000c00 */
[----:B------:R-:W-:-:S03]  /*0d30*/  NOP ;  /* 0x0000000000007918 */ /* 0x000fc60000000000 */
[----:B------:R-:W0:Y:S04]  /*0d40*/  LDS.128 R28, [R38] ;  /* 0x00000000261c7984 */ /* 0x000e280000000c00 */
[----:B0-----:R0:W-:Y:S01]  /*0d50*/  STG.E.128 desc[UR16][R12.64], R28 ;  /* 0x0000001c0c007986 */ /* 0x0011e2000c101d10 */
[----:B------:R-:W-:Y:S05]  /*0d60*/  BRA.U !UP0, `(.L_x_17985) ;  /* 0x0000000108487547 */ /* 0x000fea000b800000 */
[----:B------:R-:W-:Y:S01]  /*0d70*/  BAR.SYNC.DEFER_BLOCKING 0x0 ;  /* 0x0000000000007b1d */ /* 0x000fe20000010000 */
[----:B------:R-:W-:Y:S01]  /*0d80*/  FMUL.FTZ R20, R20, R67 ;  /* 0x0000004314147220 */ /* 0x000fe20000410000 */
[----:B------:R-:W-:Y:S01]  /*0d90*/  FMUL.FTZ R21, R21, R66 ;  /* 0x0000004215157220 */ /* 0x000fe20000410000 */
[----:B------:R-:W-:Y:S01]  /*0da0*/  FMUL.FTZ R22, R22, R69 ;  /* 0x0000004516167220 */ /* 0x000fe20000410000 */
[----:B------:R-:W-:-:S04]  /*0db0*/  FMUL.FTZ R23, R23, R68 ;  /* 0x0000004417177220 */ /* 0x000fc80000410000 */
[----:B------:R-:W1:Y:S08]  /*0dc0*/  LDC.64 R18, c[0x0][0x430] ;  /* 0x00010c00ff127b82 */ /* 0x000e700000000a00 */
[----:B------:R-:W2:Y:S01]  /*0dd0*/  LDC.64 R24, c[0x0][0x438] ;  /* 0x00010e00ff187b82 */ /* 0x000ea20000000a00 */
[----:B------:R-:W-:Y:S01]  /*0de0*/  STS.128 [R38], R20 ;  /* 0x0000001426007388 */ /* 0x000fe20000000c00 */
[----:B------:R-:W-:-:S03]  /*0df0*/  NOP ;  /* 0x0000000000007918 */ /* 0x000fc60000000000 */
[----:B0-----:R-:W0:Y:S01]  /*0e00*/  LDS.128 R12, [R38] ;  /* 0x00000000260c7984 */ /* 0x001e220000000c00 */
[----:B-1----:R-:W-:-:S04]  /*0e10*/  IMAD.WIDE.U32 R16, R18, UR18, R32 ;  /* 0x0000001212107c25 */ /* 0x002fc8000f8e0020 */
[----:B------:R-:W-:Y:S02]  /*0e20*/  IMAD R17, R19, UR18, R17 ;  /* 0x0000001213117c24 */ /* 0x000fe4000f8e0211 */
[----:B--2---:R-:W-:-:S04]  /*0e30*/  IMAD.WIDE.U32 R16, R59, R24, R16 ;  /* 0x000000183b107225 */ /* 0x004fc800078e0010 */
[----:B------:R-:W-:Y:S01]  /*0e40*/  IMAD R17, R59, R25, R17 ;  /* 0x000000193b117224 */ /* 0x000fe200078e0211 */
[----:B------:R-:W-:-:S04]  /*0e50*/  LEA R18, P0, R16, UR8, 0x2 ;  /* 0x0000000810127c11 */ /* 0x000fc8000f8010ff */
[----:B------:R-:W-:-:S03]  /*0e60*/  LEA.HI.X R19, R16, UR9, R17, 0x2, P0 ;  /* 0x0000000910137c11 */ /* 0x000fc600080f1411 */
[----:B------:R-:W-:-:S05]  /*0e70*/  IMAD.WIDE.U32 R16, R48, 0x10, R18 ;  /* 0x0000001030107825 */ /* 0x000fca00078e0012 */
[----:B0-----:R1:W-:Y:S02]  /*0e80*/  STG.E.128 desc[UR16][R16.64], R12 ;  /* 0x0000000c10007986 */ /* 0x0013e4000c101d10 */
.L_x_17985:
        /* <DEDUP_REMOVED lines=17> */
[----:B------:R-:W0:Y:S01]  /*0fa0*/  LDC.64 R76, c[0x0][0x3e0] ;  /* 0x0000f800ff4c7b82 */ /* 0x000e220000000a00 */
[----:B------:R-:W-:Y:S01]  /*0fb0*/  ISETP.NE.AND P0, PT, R41, 0x1, PT ;  /* 0x000000012900780c */ /* 0x000fe20003f05270 */
[----:B------:R-:W-:Y:S01]  /*0fc0*/  FADD.FTZ R63, R66, R66 ;  /* 0x00000042423f7221 */ /* 0x000fe20000010000 */
[----:B------:R-:W-:Y:S01]  /*0fd0*/  SHF.L.U32 R73, R3, 0x8, RZ ;  /* 0x0000000803497819 */ /* 0x000fe200000006ff */
[----:B------:R-:W-:Y:S01]  /*0fe0*/  FADD.FTZ R65, R68, R68 ;  /* 0x0000004444417221 */ /* 0x000fe20000010000 */
[C---:B------:R-:W-:Y:S01]  /*0ff0*/  SHF.L.U32 R78, R41.reuse, 0x8, RZ ;  /* 0x00000008294e7819 */ /* 0x040fe200000006ff */
        /* <DEDUP_REMOVED lines=17> */
.L_x_18004:
[----:B0-----:R-:W-:Y:S02]  /*1110*/  MOV R16, R34 ;  /* 0x0000002200107202 */ /* 0x001fe40000000f00 */
[----:B------:R-:W-:-:S03]  /*1120*/  MOV R17, R49 ;  /* 0x0000003100117202 */ /* 0x000fc60000000f00 */
[----:B0-----:R-:W-:-:S04]  /*1130*/  IMAD.WIDE.U32 R16, R24, UR4, R16 ;  /* 0x0000000418107c25 */ /* 0x001fc8000f8e0010 */
[----:B------:R-:W-:Y:S01]  /*1140*/  IMAD R2, R25, UR4, R17 ;  /* 0x0000000419027c24 */ /* 0x000fe2000f8e0211 */
[----:B--2---:R-:W-:-:S04]  /*1150*/  LEA R28, P1, R16, R26, 0x3 ;  /* 0x0000001a101c7211 */ /* 0x004fc800078218ff */
[----:B------:R-:W-:-:S06]  /*1160*/  LEA.HI.X R29, R16, R27, R2, 0x3, P1 ;  /* 0x0000001b101d7211 */ /* 0x000fcc00008f1c02 */
[----:B------:R-:W2:Y:S01]  /*1170*/  LDG.E.64 R28, desc[UR16][R28.64] ;  /* 0x000000101c1c7981 */ /* 0x000ea2000c1e1b00 */
[----:B-1----:R-:W-:-:S04]  /*1180*/  IMAD.WIDE.U32 R16, R74, UR4, RZ ;  /* 0x000000044a107c25 */ /* 0x002fc8000f8e00ff */
[----:B---3--:R-:W-:Y:S01]  /*1190*/  IMAD.WIDE.U32 R20, R76, UR4, RZ ;  /* 0x000000044c147c25 */ /* 0x008fe2000f8e00ff */
[----:B------:R-:W-:-:S03]  /*11a0*/  LEA R18, P1, R16, R55, 0x3 ;  /* 0x0000003710127211 */ /* 0x000fc600078218ff */
[----:B------:R-:W-:Y:S01]  /*11b0*/  IMAD R19, R75, UR4, R17 ;  /* 0x000000044b137c24 */ /* 0x000fe2000f8e0211 */
[----:B----4-:R-:W-:Y:S01]  /*11c0*/  LEA R22, P2, R20, R52, 0x3 ;  /* 0x0000003414167211 */ /* 0x010fe200078418ff */
[----:B------:R-:W-:-:S03]  /*11d0*/  IMAD R17, R77, UR4, R21 ;  /* 0x000000044d117c24 */ /* 0x000fc6000f8e0215 */
[----:B------:R-:W-:Y:S02]  /*11e0*/  LEA.HI.X R19, R16, R54, R19, 0x3, P1 ;  /* 0x0000003610137211 */ /* 0x000fe400008f1c13 */
[----:B------:R-:W-:-:S03]  /*11f0*/  LEA.HI.X R23, R20, R50, R17, 0x3, P2 ;  /* 0x0000003214177211 */ /* 0x000fc600010f1c11 */
        /* <DEDUP_REMOVED lines=10> */
[-C--:B------:R-:W-:Y:S01]  /*12a0*/  FMUL.FTZ R30, R60, R29.reuse ;  /* 0x0000001d3c1e7220 */ /* 0x080fe20000410000 */
[C---:B0-----:R-:W-:Y:S01]  /*12b0*/  FMUL.FTZ R22, R61.reuse, R29 ;  /* 0x0000001d3d167220 */ /* 0x041fe20000410000 */
[----:B------:R-:W-:Y:S01]  /*12c0*/  FMUL.RZ R80, R2, 0.15915493667125701904 ;  /* 0x3e22f98302507820 */ /* 0x000fe2000040c000 */
[-C--:B------:R-:W-:Y:S01]  /*12d0*/  FMUL.FTZ R2, R58, R31.reuse ;  /* 0x0000001f3a027220 */ /* 0x080fe20000410000 */
[----:B------:R-:W-:Y:S01]  /*12e0*/  FMUL.RZ R86, R30, 0.15915493667125701904 ;  /* 0x3e22f9831e567820 */ /* 0x000fe2000040c000 */
[-C--:B------:R-:W-:Y:S01]  /*12f0*/  FMUL.FTZ R18, R60, R31.reuse ;  /* 0x0000001f3c127220 */ /* 0x080fe20000410000 */
[----:B------:R-:W-:Y:S01]  /*1300*/  MUFU.SIN R79, R80 ;  /* 0x00000050004f7308 */ /* 0x000fe20000000400 */
[-C--:B------:R-:W-:Y:S01]  /*1310*/  FMUL.FTZ R23, R62, R31.reuse ;  /* 0x0000001f3e177220 */ /* 0x080fe20000410000 */
[----:B------:R-:W-:-:S06]  /*1320*/  FMUL.FTZ R19, R61, R31 ;  /* 0x0000001f3d137220 */ /* 0x000fcc0000410000 */
[----:B------:R0:W-:Y:S08]  /*1330*/  MUFU.COS R81, R80 ;  /* 0x0000005000517308 */ /* 0x0001f00000000000 */
[----:B------:R-:W1:Y:S01]  /*1340*/  MUFU.EX2 R2, R2 ;  /* 0x0000000200027308 */ /* 0x000e620000000800 */
[----:B0-----:R-:W-:Y:S01]  /*1350*/  FMUL.RZ R80, R22, 0.15915493667125701904 ;  /* 0x3e22f98316507820 */ /* 0x001fe2000040c000 */
[----:B------:R-:W-:-:S06]  /*1360*/  FMUL.FTZ R22, R62, R29 ;  /* 0x0000001d3e167220 */ /* 0x000fcc0000410000 */
[----:B------:R-:W-:Y:S08]  /*1370*/  MUFU.SIN R83, R86 ;  /* 0x0000005600537308 */ /* 0x000ff00000000400 */
[----:B------:R0:W-:Y:S08]  /*1380*/  MUFU.COS R85, R86 ;  /* 0x0000005600557308 */ /* 0x0001f00000000000 */
[----:B------:R2:W3:Y:S01]  /*1390*/  MUFU.EX2 R84, R18 ;  /* 0x0000001200547308 */ /* 0x0004e20000000800 */
[----:B0-----:R-:W-:-:S07]  /*13a0*/  FMUL.RZ R86, R22, 0.15915493667125701904 ;  /* 0x3e22f98316567820 */ /* 0x001fce000040c000 */
[----:B------:R5:W-:Y:S01]  /*13b0*/  MUFU.EX2 R82, R23 ;  /* 0x0000001700527308 */ /* 0x000be20000000800 */
[----:B--2---:R-:W-:Y:S01]  /*13c0*/  P2R R18, PR, RZ, 0x8 ;  /* 0x00000008ff127803 */ /* 0x004fe20000000000 */
[----:B-1----:R-:W-:-:S06]  /*13d0*/  FMUL.FTZ R18, R2, R81 ;  /* 0x0000005102127220 */ /* 0x002fcc0000410000 */
[----:B------:R-:W-:Y:S01]  /*13e0*/  MUFU.COS R91, R86 ;  /* 0x00000056005b7308 */ /* 0x000fe20000000000 */
[----:B-----5:R-:W-:Y:S01]  /*13f0*/  FMUL.FTZ R23, R17, R21 ;  /* 0x0000001511177220 */ /* 0x020fe20000410000 */
[C---:B---3--:R-:W-:Y:S01]  /*1400*/  FMUL.FTZ R81, R84.reuse, R85 ;  /* 0x0000005554517220 */ /* 0x048fe20000410000 */
[----:B------:R-:W-:Y:S02]  /*1410*/  FMUL.FTZ R84, R84, R83 ;  /* 0x0000005354547220 */ /* 0x000fe40000410000 */
[----:B------:R-:W-:-:S03]  /*1420*/  FFMA.FTZ R23, R16, R20, -R23 ;  /* 0x0000001410177223 */ /* 0x000fc60000010817 */
[----:B------:R0:W-:Y:S01]  /*1430*/  MUFU.EX2 R30, R19 ;  /* 0x00000013001e7308 */ /* 0x0001e20000000800 */
[-C--:B------:R-:W-:Y:S01]  /*1440*/  FMUL.FTZ R88, R63, R23.reuse ;  /* 0x000000173f587220 */ /* 0x080fe20000410000 */
[-C--:B------:R-:W-:Y:S01]  /*1450*/  FMUL.FTZ R90, R64, R23.reuse ;  /* 0x00000017405a7220 */ /* 0x080fe20000410000 */
[----:B------:R-:W-:-:S05]  /*1460*/  FMUL.FTZ R93, R65, R23 ;  /* 0x00000017415d7220 */ /* 0x000fca0000410000 */
[----:B------:R-:W1:Y:S01]  /*1470*/  MUFU.COS R87, R80 ;  /* 0x0000005000577308 */ /* 0x000e620000000000 */
[----:B0-----:R-:W-:-:S04]  /*1480*/  IADD3 R19, PT, PT, R73, UR4, RZ ;  /* 0x0000000449137c10 */ /* 0x001fc8000fffe0ff */
[----:B------:R-:W-:Y:S01]  /*1490*/  SEL R22, R19, R40, !P3 ;  /* 0x0000002813167207 */ /* 0x000fe20005800000 */
[----:B------:R-:W-:Y:S01]  /*14a0*/  FMUL.FTZ R19, R2, R79 ;  /* 0x0000004f02137220 */ /* 0x000fe20000410000 */
[----:B------:R-:W-:Y:S01]  /*14b0*/  FMUL.FTZ R2, R16, R21 ;  /* 0x0000001510027220 */ /* 0x000fe20000410000 */
[----:B------:R0:W2:Y:S01]  /*14c0*/  MUFU.SIN R89, R86 ;  /* 0x0000005600597308 */ /* 0x0000a20000000400 */
[----:B------:R-:W-:Y:S02]  /*14d0*/  LEA R22, R22, UR5, 0x3 ;  /* 0x0000000516167c11 */ /* 0x000fe4000f8e18ff */
[----:B------:R-:W-:-:S03]  /*14e0*/  FFMA.FTZ R2, R17, R20, R2 ;  /* 0x0000001411027223 */ /* 0x000fc60000010002 */
[----:B------:R3:W-:Y:S01]  /*14f0*/  STS.64 [R22+0x660], R18 ;  /* 0x0006601216007388 */ /* 0x0007e20000000a00 */
[-C--:B------:R-:W-:Y:S01]  /*1500*/  FMUL.FTZ R95, R65, -R2.reuse ;  /* 0x80000002415f7220 */ /* 0x080fe20000410000 */
[----:B------:R5:W4:Y:S01]  /*1510*/  MUFU.SIN R31, R80 ;  /* 0x00000050001f7308 */ /* 0x000b220000000400 */
[----:B-1----:R-:W-:Y:S01]  /*1520*/  FMUL.FTZ R83, R30, R87 ;  /* 0x000000571e537220 */ /* 0x002fe20000410000 */
[C---:B0-----:R-:W-:Y:S01]  /*1530*/  FMUL.FTZ R86, R0.reuse, R23 ;  /* 0x0000001700567220 */ /* 0x041fe20000410000 */
[-C--:B------:R-:W-:Y:S01]  /*1540*/  FMUL.FTZ R87, R0, -R2.reuse ;  /* 0x8000000200577220 */ /* 0x080fe20000410000 */
[C---:B-----5:R-:W-:Y:S01]  /*1550*/  FMUL.FTZ R80, R82.reuse, R91 ;  /* 0x0000005b52507220 */ /* 0x060fe20000410000 */
[----:B--2---:R-:W-:Y:S01]  /*1560*/  FMUL.FTZ R82, R82, R89 ;  /* 0x0000005952527220 */ /* 0x004fe20000410000 */
[-C--:B------:R-:W-:Y:S01]  /*1570*/  FMUL.FTZ R89, R63, -R2.reuse ;  /* 0x800000023f597220 */ /* 0x080fe20000410000 */
[----:B------:R-:W-:Y:S01]  /*1580*/  FMUL.FTZ R91, R64, -R2 ;  /* 0x80000002405b7220 */ /* 0x000fe20000410000 */
[----:B----4-:R-:W-:Y:S01]  /*1590*/  FMUL.FTZ R85, R30, R31 ;  /* 0x0000001f1e557220 */ /* 0x010fe20000410000 */
[----:B------:R-:W-:Y:S06]  /*15a0*/  BAR.SYNC.DEFER_BLOCKING 0x0 ;  /* 0x0000000000007b1d */ /* 0x000fec0000010000 */
[----:B---3--:R-:W-:Y:S05]  /*15b0*/  @P1 BRA `(.L_x_17988) ;  /* 0x0000000000201947 */ /* 0x008fea0003800000 */
        /* <DEDUP_REMOVED lines=8> */
.L_x_17988:
[----:B------:R0:W1:Y:S02]  /*1640*/  LDS.64 R16, [R71+0x1668] ;  /* 0x0016680047107984 */ /* 0x0000640000000a00 */
.L_x_17989:
[----:B------:R-:W-:Y:S05]  /*1650*/  BSYNC.RECONVERGENT B0 ;  /* 0x0000000000007941 */ /* 0x000fea0003800200 */
.L_x_17987:
[----:B------:R-:W4:Y:S01]  /*1660*/  @P0 LDC R21, c[0x0][0x38c] ;  /* 0x0000e300ff150b82 */ /* 0x000f220000000800 */
[----:B------:R-:W-:Y:S01]  /*1670*/  CS2R R30, SRZ ;  /* 0x00000000001e7805 */ /* 0x000fe2000001ff00 */
[----:B----4-:R-:W-:-:S04]  /*1680*/  @P0 IMAD R21, R66, R21, UR4 ;  /* 0x0000000442150e24 */ /* 0x010fc8000f8e0215 */
[----:B------:R-:W-:-:S05]  /*1690*/  @P0 IMAD.WIDE R20, R21, 0x10, R36 ;  /* 0x0000001015140825 */ /* 0x000fca00078e0224 */
[----:B------:R4:W5:Y:S01]  /*16a0*/  @P0 LDG.E.64 R30, desc[UR16][R20.64+0x8] ;  /* 0x00000810141e0981 */ /* 0x000962000c1e1b00 */
[-C--:B--2---:R-:W-:Y:S01]  /*16b0*/  FMUL.FTZ R2, R67, R84.reuse ;  /* 0x0000005443027220 */ /* 0x084fe20000410000 */
        /* <DEDUP_REMOVED lines=13> */
[----:B------:R-:W-:-:S02]  /*1790*/  ISETP.GT.U32.AND P2, PT, R72, 0x1b, PT ;  /* 0x0000001b4800780c */ /* 0x000fc40003f44070 */
[C---:B------:R-:W-:Y:S01]  /*17a0*/  FFMA.FTZ R92, R83.reuse, R2, -R92 ;  /* 0x00000002535c7223 */ /* 0x040fe2000001085c */
[----:B------:R-:W-:Y:S01]  /*17b0*/  FFMA.FTZ R23, R83, R22, R23 ;  /* 0x0000001653177223 */ /* 0x000fe20000010017 */
[----:B------:R-:W-:Y:S01]  /*17c0*/  FMUL.FTZ R2, R18, R84 ;  /* 0x0000005412027220 */ /* 0x000fe20000410000 */
[----:B------:R-:W-:Y:S01]  /*17d0*/  ISETP.GT.U32.AND P3, PT, R72, 0x17, PT ;  /* 0x000000174800780c */ /* 0x000fe20003f64070 */
[----:B------:R-:W-:Y:S01]  /*17e0*/  FADD.FTZ R79, R69, R92 ;  /* 0x0000005c454f7221 */ /* 0x000fe20000010000 */
[----:B------:R-:W-:Y:S01]  /*17f0*/  FADD.FTZ R23, RZ, R23 ;  /* 0x00000017ff177221 */ /* 0x000fe20000010000 */
[-C--:B------:R-:W-:Y:S01]  /*1800*/  FFMA.FTZ R20, R19, R81.reuse, R2 ;  /* 0x0000005113147223 */ /* 0x080fe20000010002 */
[----:B------:R-:W-:Y:S01]  /*1810*/  FFMA.FTZ R2, R18, R81, -R21 ;  /* 0x0000005112027223 */ /* 0x000fe20000010815 */
[C---:B------:R-:W-:Y:S01]  /*1820*/  FMUL.FTZ R97, R82.reuse, R79 ;  /* 0x0000004f52617220 */ /* 0x040fe20000410000 */
[-C--:B------:R-:W-:Y:S01]  /*1830*/  FMUL.FTZ R92, R82, R23.reuse ;  /* 0x00000017525c7220 */ /* 0x080fe20000410000 */
[----:B------:R-:W-:Y:S01]  /*1840*/  FMUL.FTZ R22, R85, R20 ;  /* 0x0000001455167220 */ /* 0x000fe20000410000 */
[----:B------:R-:W-:Y:S01]  /*1850*/  ISETP.NE.OR P4, PT, R48, RZ, P4 ;  /* 0x000000ff3000720c */ /* 0x000fe20002785670 */
[C---:B------:R-:W-:Y:S01]  /*1860*/  FFMA.FTZ R97, R80.reuse, R23, R97 ;  /* 0x0000001750617223 */ /* 0x040fe20000010061 */
[----:B------:R-:W-:Y:S01]  /*1870*/  FFMA.FTZ R79, R80, R79, -R92 ;  /* 0x0000004f504f7223 */ /* 0x000fe2000001085c */
[----:B------:R-:W-:-:S02]  /*1880*/  ISETP.GT.U32.AND P5, PT, R72, 0xf, PT ;  /* 0x0000000f4800780c */ /* 0x000fc40003fa4070 */
[----:B------:R-:W-:Y:S01]  /*1890*/  FADD.FTZ R92, RZ, R97 ;  /* 0x00000061ff5c7221 */ /* 0x000fe20000010000 */
[----:B------:R-:W-:Y:S01]  /*18a0*/  FADD.FTZ R94, R70, R79 ;  /* 0x0000004f465e7221 */ /* 0x000fe20000010000 */
[-C--:B------:R-:W-:Y:S01]  /*18b0*/  FFMA.FTZ R97, R83, R2.reuse, -R22 ;  /* 0x0000000253617223 */ /* 0x080fe20000010816 */
[----:B------:R-:W-:Y:S02]  /*18c0*/  FMUL.FTZ R2, R85, R2 ;  /* 0x0000000255027220 */ /* 0x000fe40000410000 */
[----:B------:R-:W2:Y:S01]  /*18d0*/  SHFL.UP PT, R79, R92, 0x1, RZ ;  /* 0x042000005c4f7989 */ /* 0x000ea200000e00ff */
[----:B------:R-:W-:Y:S01]  /*18e0*/  FMUL.FTZ R23, R82, R97 ;  /* 0x0000006152177220 */ /* 0x000fe20000410000 */
[----:B------:R-:W-:Y:S02]  /*18f0*/  FFMA.FTZ R21, R83, R20, R2 ;  /* 0x0000001453157223 */ /* 0x000fe40000010002 */
[----:B------:R-:W4:Y:S02]  /*1900*/  SHFL.UP PT, R22, R94, 0x1, RZ ;  /* 0x042000005e167989 */ /* 0x000f2400000e00ff */
[-C--:B------:R-:W-:Y:S01]  /*1910*/  FFMA.FTZ R96, R80, R21.reuse, R23 ;  /* 0x0000001550607223 */ /* 0x080fe20000010017 */
[----:B------:R-:W-:-:S04]  /*1920*/  FMUL.FTZ R2, R82, R21 ;  /* 0x0000001552027220 */ /* 0x000fc80000410000 */
        /* <DEDUP_REMOVED lines=9> */
[----:B0-----:R-:W-:-:S03]  /*19c0*/  FMUL.FTZ R21, R97, R20 ;  /* 0x0000001461157220 */ /* 0x001fc60000410000 */
[----:B------:R-:W0:Y:S01]  /*19d0*/  SHFL.UP PT, R23, R92, 0x2, RZ ;  /* 0x044000005c177989 */ /* 0x000e2200000e00ff */
[C---:B------:R-:W-:Y:S01]  /*19e0*/  FMUL.FTZ R20, R96.reuse, R20 ;  /* 0x0000001460147220 */ /* 0x040fe20000410000 */
[-C--:B---3--:R-:W-:Y:S02]  /*19f0*/  @P1 FFMA.FTZ R96, R96, R2.reuse, R21 ;  /* 0x0000000260601223 */ /* 0x088fe40000010015 */
        /* <DEDUP_REMOVED lines=24> */
[CC--:B---3--:R-:W-:Y:S02]  /*1b80*/  FMUL.FTZ R23, R97.reuse, R20.reuse ;  /* 0x0000001461177220 */ /* 0x0c8fe40000410000 */
        /* <DEDUP_REMOVED lines=12> */
[-C--:B--2---:R-:W-:Y:S01]  /*1c50*/  FMUL.FTZ R23, R96, R20.reuse ;  /* 0x0000001460177220 */ /* 0x084fe20000410000 */
[C---:B------:R-:W-:Y:S01]  /*1c60*/  FMUL.FTZ R79, R97.reuse, R20 ;  /* 0x00000014614f7220 */ /* 0x040fe20000410000 */
[----:B------:R-:W-:Y:S01]  /*1c70*/  FMUL.FTZ R20, R82, R93 ;  /* 0x0000005d52147220 */ /* 0x000fe20000410000 */
[-C--:B---3--:R-:W-:Y:S01]  /*1c80*/  FFMA.FTZ R101, R96, R21.reuse, R101 ;  /* 0x0000001560657223 */ /* 0x088fe20000010065 */
[C---:B------:R-:W-:Y:S01]  /*1c90*/  FFMA.FTZ R99, R97.reuse, R21, -R98 ;  /* 0x0000001561637223 */ /* 0x040fe20000010862 */
[----:B-1----:R-:W-:Y:S01]  /*1ca0*/  FMUL.FTZ R21, R82, R17 ;  /* 0x0000001152157220 */ /* 0x002fe20000410000 */
[C---:B------:R-:W-:Y:S01]  /*1cb0*/  FFMA.FTZ R20, R80.reuse, R95, -R20 ;  /* 0x0000005f50147223 */ /* 0x040fe20000010814 */
[-C--:B----4-:R-:W-:Y:S01]  /*1cc0*/  @P1 FFMA.FTZ R97, R97, R2.reuse, -R23 ;  /* 0x0000000261611223 */ /* 0x090fe20000010817 */
[----:B------:R-:W-:Y:S01]  /*1cd0*/  FMUL.FTZ R23, R80, R17 ;  /* 0x0000001150177220 */ /* 0x000fe20000410000 */
[----:B------:R-:W-:Y:S01]  /*1ce0*/  @P1 FADD.FTZ R92, R92, R101 ;  /* 0x000000655c5c1221 */ /* 0x000fe20000010000 */
[----:B------:R-:W-:Y:S01]  /*1cf0*/  @P1 FFMA.FTZ R96, R96, R2, R79 ;  /* 0x0000000260601223 */ /* 0x000fe2000001004f */
[----:B------:R-:W-:Y:S01]  /*1d00*/  @P1 FADD.FTZ R94, R94, R99 ;  /* 0x000000635e5e1221 */ /* 0x000fe20000010000 */
[C---:B------:R-:W-:Y:S01]  /*1d10*/  FMUL.FTZ R79, R82.reuse, R95 ;  /* 0x0000005f524f7220 */ /* 0x040fe20000410000 */
[-C--:B------:R-:W-:Y:S01]  /*1d20*/  FFMA.FTZ R98, -R82, R16.reuse, -R23 ;  /* 0x0000001052627223 */ /* 0x080fe20000010917 */
[C---:B------:R-:W-:Y:S01]  /*1d30*/  FFMA.FTZ R2, R80.reuse, R16, -R21 ;  /* 0x0000001050027223 */ /* 0x040fe20000010815 */
[----:B------:R-:W0:Y:S01]  /*1d40*/  SHFL.UP PT, R23, R92, 0x10, RZ ;  /* 0x060000005c177989 */ /* 0x000e2200000e00ff */
[----:B------:R-:W-:Y:S01]  /*1d50*/  FFMA.FTZ R79, R80, R93, R79 ;  /* 0x0000005d504f7223 */ /* 0x000fe2000001004f */
[----:B------:R-:W-:Y:S01]  /*1d60*/  FADD.FTZ R102, R91, R20 ;  /* 0x000000145b667221 */ /* 0x000fe20000010000 */
[C---:B------:R-:W-:Y:S01]  /*1d70*/  FMUL.FTZ R104, R85.reuse, R98 ;  /* 0x0000006255687220 */ /* 0x040fe20000410000 */
        /* <DEDUP_REMOVED lines=11> */
[C---:B------:R-:W-:Y:S01]  /*1e30*/  FMUL.FTZ R98, R84.reuse, R2 ;  /* 0x0000000254627220 */ /* 0x040fe20000410000 */
[----:B------:R-:W-:Y:S01]  /*1e40*/  ISETP.GE.AND P1, PT, R39, 0x10, PT ;  /* 0x000000102700780c */ /* 0x000fe20003f26270 */
[----:B------:R-:W-:Y:S01]  /*1e50*/  FADD.FTZ R102, R89, R102 ;  /* 0x0000006659667221 */ /* 0x000fe20000010000 */
[-C--:B------:R-:W-:Y:S01]  /*1e60*/  FMUL.FTZ R101, R84, R104.reuse ;  /* 0x0000006854657220 */ /* 0x080fe20000410000 */
[----:B------:R-:W-:Y:S01]  /*1e70*/  FADD.FTZ R99, R88, R99 ;  /* 0x0000006358637221 */ /* 0x000fe20000010000 */
[C---:B------:R-:W-:Y:S01]  /*1e80*/  FFMA.FTZ R79, R81.reuse, R104, R98 ;  /* 0x00000068514f7223 */ /* 0x040fe20000010062 */
[C---:B------:R-:W-:Y:S01]  /*1e90*/  FMUL.FTZ R100, R84.reuse, R102 ;  /* 0x0000006654647220 */ /* 0x040fe20000410000 */
[----:B------:R-:W-:Y:S01]  /*1ea0*/  FFMA.FTZ R2, R81, R2, -R101 ;  /* 0x0000000251027223 */ /* 0x000fe20000010865 */
[----:B------:R-:W-:Y:S01]  /*1eb0*/  FMUL.FTZ R105, R84, R99 ;  /* 0x0000006354697220 */ /* 0x000fe20000410000 */
[CC--:B0-----:R-:W-:Y:S01]  /*1ec0*/  FMUL.FTZ R98, R96.reuse, R23.reuse ;  /* 0x0000001760627220 */ /* 0x0c1fe20000410000 */
[----:B------:R-:W-:Y:S01]  /*1ed0*/  FMUL.FTZ R101, R97, R23 ;  /* 0x0000001761657220 */ /* 0x000fe20000410000 */
[C---:B------:R-:W-:Y:S01]  /*1ee0*/  FFMA.FTZ R103, R81.reuse, R99, R100 ;  /* 0x0000006351677223 */ /* 0x040fe20000010064 */
[----:B------:R-:W-:Y:S01]  /*1ef0*/  FFMA.FTZ R102, R81, R102, -R105 ;  /* 0x0000006651667223 */ /* 0x000fe20000010869 */
        /* <DEDUP_REMOVED lines=35> */
.L_x_17991:
[----:B------:R-:W-:Y:S05]  /*2130*/  BSYNC.RECONVERGENT B0 ;  /* 0x0000000000007941 */ /* 0x000fea0003800200 */
.L_x_17990:
        /* <DEDUP_REMOVED lines=17> */
.L_x_17993:
[----:B------:R-:W-:Y:S05]  /*2250*/  BSYNC.RECONVERGENT B0 ;  /* 0x0000000000007941 */ /* 0x000fea0003800200 */
.L_x_17992:
        /* <DEDUP_REMOVED lines=16> */
.L_x_17995:
[----:B------:R-:W-:Y:S05]  /*2360*/  BSYNC.RECONVERGENT B0 ;  /* 0x0000000000007941 */ /* 0x000fea0003800200 */
.L_x_17994:
        /* <DEDUP_REMOVED lines=16> */
.L_x_17997:
[----:B------:R-:W-:Y:S05]  /*2470*/  BSYNC.RECONVERGENT B0 ;  /* 0x0000000000007941 */ /* 0x000fea0003800200 */
.L_x_17996:
        /* <DEDUP_REMOVED lines=16> */
.L_x_17999:
[----:B------:R-:W-:Y:S05]  /*2580*/  BSYNC.RECONVERGENT B0 ;  /* 0x0000000000007941 */ /* 0x000fea0003800200 */
.L_x_17998:
[----:B-1----:R-:W-:Y:S01]  /*2590*/  SHFL.DOWN PT, R105, R2, 0x1, 0x1f ;  /* 0x08201f0002697f89 */ /* 0x002fe200000e0000 */
[C---:B------:R-:W-:Y:S01]  /*25a0*/  ISETP.NE.AND P1, PT, R48.reuse, 0x1f, PT ;  /* 0x0000001f3000780c */ /* 0x040fe20003f25270 */
[----:B------:R-:W-:Y:S01]  /*25b0*/  BSSY.RECONVERGENT B0, `(.L_x_18000) ;  /* 0x00000c5000007945 */ /* 0x000fe20003800200 */
[----:B------:R-:W-:Y:S01]  /*25c0*/  ISETP.NE.AND P2, PT, R48, RZ, PT ;  /* 0x000000ff3000720c */ /* 0x000fe20003f45270 */
[----:B--2---:R-:W1:Y:S01]  /*25d0*/  SHFL.IDX PT, R102, R23, RZ, 0x1f ;  /* 0x00001fff17667589 */ /* 0x004e6200000e0000 */
[----:B------:R-:W-:-:S03]  /*25e0*/  ISETP.GT.AND P3, PT, R39, 0xf, PT ;  /* 0x0000000f2700780c */ /* 0x000fc60003f64270 */
[----:B0-----:R-:W0:Y:S04]  /*25f0*/  SHFL.DOWN PT, R103, R79, 0x1, 0x1f ;  /* 0x08201f004f677f89 */ /* 0x001e2800000e0000 */
[----:B------:R-:W2:Y:S04]  /*2600*/  SHFL.IDX PT, R101, R22, RZ, 0x1f ;  /* 0x00001fff16657589 */ /* 0x000ea800000e0000 */
[----:B------:R-:W5:Y:S04]  /*2610*/  SHFL.DOWN PT, R107, R31, 0x1, 0x1f ;  /* 0x08201f001f6b7f89 */ /* 0x000f6800000e0000 */
[----:B------:R-:W5:Y:S04]  /*2620*/  SHFL.DOWN PT, R109, R30, 0x1, 0x1f ;  /* 0x08201f001e6d7f89 */ /* 0x000f6800000e0000 */
[----:B---34-:R-:W-:Y:S01]  /*2630*/  SHFL.IDX PT, R2, R2, RZ, 0x1f ;  /* 0x00001fff02027589 */ /* 0x018fe200000e0000 */
[----:B-1----:R-:W-:-:S03]  /*2640*/  @P1 FMUL.FTZ R100, R105, R102 ;  /* 0x0000006669641220 */ /* 0x002fc60000410000 */
[----:B------:R-:W-:Y:S01]  /*2650*/  SHFL.IDX PT, R79, R79, RZ, 0x1f ;  /* 0x00001fff4f4f7589 */ /* 0x000fe200000e0000 */
[----:B0-----:R-:W-:-:S03]  /*2660*/  @P1 FMUL.FTZ R104, R103, R102 ;  /* 0x0000006667681220 */ /* 0x001fc60000410000 */
[----:B------:R-:W-:Y:S01]  /*2670*/  SHFL.IDX PT, R31, R31, RZ, 0x1f ;  /* 0x00001fff1f1f7589 */ /* 0x000fe200000e0000 */
[-C--:B--2---:R-:W-:Y:S01]  /*2680*/  @P1 FFMA.FTZ R100, R103, R101.reuse, -R100 ;  /* 0x0000006567641223 */ /* 0x084fe20000010864 */
[----:B------:R-:W-:Y:S02]  /*2690*/  @P1 FFMA.FTZ R104, R105, R101, R104 ;  /* 0x0000006569681223 */ /* 0x000fe40000010068 */
[----:B------:R-:W-:Y:S01]  /*26a0*/  SHFL.IDX PT, R30, R30, RZ, 0x1f ;  /* 0x00001fff1e1e7589 */ /* 0x000fe200000e0000 */
[----:B-----5:R-:W-:Y:S01]  /*26b0*/  @P1 FADD.FTZ R101, R107, R100 ;  /* 0x000000646b651221 */ /* 0x020fe20000010000 */
        /* <DEDUP_REMOVED lines=20> */
[-C--:B------:R-:W-:Y:S01]  /*2800*/  FFMA.FTZ R92, R80, R95.reuse, -R92 ;  /* 0x0000005f505c7223 */ /* 0x080fe2000001085c */
[----:B------:R-:W-:Y:S01]  /*2810*/  FFMA.FTZ R98, R18, R98, -R17 ;  /* 0x0000006212627223 */ /* 0x000fe20000010811 */
[----:B------:R-:W-:Y:S01]  /*2820*/  FADD.FTZ R90, R90, R97 ;  /* 0x000000615a5a7221 */ /* 0x000fe20000010000 */
[----:B------:R-:W-:Y:S01]  /*2830*/  FMUL.FTZ R104, R62, R95 ;  /* 0x0000005f3e687220 */ /* 0x000fe20000410000 */
[----:B------:R-:W-:Y:S01]  /*2840*/  FADD.FTZ R92, R91, R92 ;  /* 0x0000005c5b5c7221 */ /* 0x000fe20000010000 */
        /* <DEDUP_REMOVED lines=8> */
[----:B------:R-:W-:Y:S01]  /*28d0*/  FFMA.FTZ R18, R81, R91, R18 ;  /* 0x0000005b51127223 */ /* 0x000fe20000010012 */
[----:B------:R-:W-:Y:S01]  /*28e0*/  FADD.FTZ R89, R89, R94 ;  /* 0x0000005e59597221 */ /* 0x000fe20000010000 */
[----:B------:R-:W-:Y:S01]  /*28f0*/  FFMA.FTZ R17, R81, R99, -R16 ;  /* 0x0000006351117223 */ /* 0x000fe20000010810 */
[----:B------:R-:W-:Y:S01]  /*2900*/  FADD.FTZ R88, R88, R19 ;  /* 0x0000001358587221 */ /* 0x000fe20000010000 */
[----:B------:R-:W-:Y:S01]  /*2910*/  FADD.FTZ R94, RZ, R18 ;  /* 0x00000012ff5e7221 */ /* 0x000fe20000010000 */
[-C--:B------:R-:W-:Y:S01]  /*2920*/  FMUL.FTZ R18, R84, R89.reuse ;  /* 0x0000005954127220 */ /* 0x080fe20000410000 */
[----:B------:R-:W-:Y:S01]  /*2930*/  FADD.FTZ R96, R68, R17 ;  /* 0x0000001144607221 */ /* 0x000fe20000010000 */
[----:B------:R-:W-:Y:S01]  /*2940*/  FMUL.FTZ R84, R84, R88 ;  /* 0x0000005854547220 */ /* 0x000fe20000410000 */
[----:B------:R-:W-:Y:S01]  /*2950*/  FMUL.FTZ R16, R85, R94 ;  /* 0x0000005e55107220 */ /* 0x000fe20000410000 */
[----:B------:R-:W-:Y:S01]  /*2960*/  FFMA.FTZ R17, R81, R88, R18 ;  /* 0x0000005851117223 */ /* 0x000fe20000010012 */
[----:B------:R-:W-:Y:S01]  /*2970*/  FMUL.FTZ R85, R85, R96 ;  /* 0x0000006055557220 */ /* 0x000fe20000410000 */
[----:B------:R-:W-:Y:S01]  /*2980*/  FFMA.FTZ R84, R81, R89, -R84 ;  /* 0x0000005951547223 */ /* 0x000fe20000010854 */
[----:B------:R-:W-:Y:S01]  /*2990*/  FFMA.FTZ R18, R0, R99, RZ ;  /* 0x0000006300127223 */ /* 0x000fe200000100ff */
[----:B------:R-:W-:Y:S01]  /*29a0*/  FADD.FTZ R81, R86, R17 ;  /* 0x0000001156517221 */ /* 0x000fe20000010000 */
[----:B------:R-:W-:Y:S01]  /*29b0*/  FFMA.FTZ R97, R83, R94, R85 ;  /* 0x0000005e53617223 */ /* 0x000fe20000010055 */
[----:B------:R-:W-:Y:S01]  /*29c0*/  FADD.FTZ R87, R87, R84 ;  /* 0x0000005457577221 */ /* 0x000fe20000010000 */
[-C--:B------:R-:W-:Y:S01]  /*29d0*/  FFMA.FTZ R16, R83, R96.reuse, -R16 ;  /* 0x0000006053107223 */ /* 0x080fe20000010810 */
[----:B------:R-:W-:Y:S01]  /*29e0*/  FMUL.FTZ R84, R58, R81 ;  /* 0x000000513a547220 */ /* 0x000fe20000410000 */
[----:B------:R-:W-:Y:S01]  /*29f0*/  FFMA.FTZ R19, R63, R96, R18 ;  /* 0x000000603f137223 */ /* 0x000fe20000010012 */
[----:B------:R-:W-:Y:S01]  /*2a00*/  FADD.FTZ R86, -R68, R96 ;  /* 0x0000006044567221 */ /* 0x000fe20000010100 */
[----:B------:R-:W-:Y:S01]  /*2a10*/  FMUL.FTZ R85, R60, R88 ;  /* 0x000000583c557220 */ /* 0x000fe20000410000 */
[----:B------:R-:W-:Y:S01]  /*2a20*/  FADD.FTZ R83, -R67, R99 ;  /* 0x0000006343537221 */ /* 0x000fe20000010100 */
[----:B------:R-:W-:Y:S01]  /*2a30*/  FMUL.FTZ R18, R58, R87 ;  /* 0x000000573a127220 */ /* 0x000fe20000410000 */
[----:B------:R-:W-:Y:S01]  /*2a40*/  FMUL.FTZ R96, R91, R84 ;  /* 0x000000545b607220 */ /* 0x000fe20000410000 */
[----:B------:R-:W-:Y:S01]  /*2a50*/  FMUL.FTZ R17, R60, R89 ;  /* 0x000000593c117220 */ /* 0x000fe20000410000 */
[----:B------:R-:W-:Y:S01]  /*2a60*/  FMUL.FTZ R99, R94, R85 ;  /* 0x000000555e637220 */ /* 0x000fe20000410000 */
[----:B------:R-:W-:Y:S01]  /*2a70*/  FADD.FTZ R97, RZ, R97 ;  /* 0x00000061ff617221 */ /* 0x000fe20000010000 */
[-C--:B------:R-:W-:Y:S01]  /*2a80*/  FFMA.FTZ R96, R83, R18.reuse, -R96 ;  /* 0x0000001253607223 */ /* 0x080fe20000010860 */
[----:B------:R-:W-:Y:S01]  /*2a90*/  FMUL.FTZ R18, R91, R18 ;  /* 0x000000125b127220 */ /* 0x000fe20000410000 */
        /* <DEDUP_REMOVED lines=8> */
[C---:B------:R-:W-:Y:S01]  /*2b20*/  FFMA.FTZ R17, R80.reuse, R100, -R17 ;  /* 0x0000006450117223 */ /* 0x040fe20000010811 */
[----:B------:R-:W-:Y:S01]  /*2b30*/  FFMA.FTZ R103, R80, R97, R82 ;  /* 0x0000006150677223 */ /* 0x000fe20000010052 */
[----:B------:R-:W-:Y:S01]  /*2b40*/  FADD.FTZ R96, RZ, R96 ;  /* 0x00000060ff607221 */ /* 0x000fe20000010000 */
[----:B------:R-:W-:Y:S01]  /*2b50*/  FMUL.FTZ R80, R61, R90 ;  /* 0x0000005a3d507220 */ /* 0x000fe20000410000 */
[----:B------:R-:W-:Y:S01]  /*2b60*/  FADD.FTZ R18, R18, R99 ;  /* 0x0000006312127221 */ /* 0x000fe20000010000 */
[----:B------:R-:W-:Y:S01]  /*2b70*/  FFMA.FTZ R82, R64, R100, R19 ;  /* 0x0000006440527223 */ /* 0x000fe20000010013 */
[----:B------:R-:W-:Y:S01]  /*2b80*/  FADD.FTZ R99, -R69, R100 ;  /* 0x0000006445637221 */ /* 0x000fe20000010100 */
[----:B------:R-:W-:Y:S01]  /*2b90*/  FADD.FTZ R98, R96, R101 ;  /* 0x0000006560627221 */ /* 0x000fe20000010000 */
[----:B------:R-:W-:Y:S01]  /*2ba0*/  FMUL.FTZ R100, R61, R92 ;  /* 0x0000005c3d647220 */ /* 0x000fe20000410000 */
[----:B------:R-:W-:Y:S01]  /*2bb0*/  FMUL.FTZ R102, R97, R80 ;  /* 0x0000005061667220 */ /* 0x000fe20000410000 */
[----:B------:R-:W-:Y:S01]  /*2bc0*/  FADD.FTZ R101, R70, R17 ;  /* 0x0000001146657221 */ /* 0x000fe20000010000 */
[----:B------:R-:W-:Y:S01]  /*2bd0*/  FADD.FTZ R96, RZ, R103 ;  /* 0x00000067ff607221 */ /* 0x000fe20000010000 */
[----:B------:R-:W-:Y:S01]  /*2be0*/  FFMA.FTZ R16, R0, -R91, RZ ;  /* 0x8000005b00107223 */ /* 0x000fe200000100ff */
[-C--:B------:R-:W-:Y:S01]  /*2bf0*/  FFMA.FTZ R103, R99, R100.reuse, -R102 ;  /* 0x0000006463677223 */ /* 0x080fe20000010866 */
[----:B------:R-:W-:Y:S01]  /*2c00*/  FMUL.FTZ R100, R97, R100 ;  /* 0x0000006461647220 */ /* 0x000fe20000410000 */
[----:B------:R-:W-:Y:S01]  /*2c10*/  FFMA.FTZ R102, R65, R101, R82 ;  /* 0x0000006541667223 */ /* 0x000fe20000010052 */
[----:B------:R-:W-:Y:S01]  /*2c20*/  FMUL.FTZ R82, R62, R93 ;  /* 0x0000005d3e527220 */ /* 0x000fe20000410000 */
[----:B------:R-:W-:Y:S01]  /*2c30*/  FFMA.FTZ R19, R63, -R94, R16 ;  /* 0x8000005e3f137223 */ /* 0x000fe20000010010 */
        /* <DEDUP_REMOVED lines=42> */
[C---:B------:R-:W-:Y:S01]  /*2ee0*/  FFMA.FTZ R21, R79.reuse, R21, R98 ;  /* 0x000000154f157223 */ /* 0x040fe20000010062 */
[----:B------:R-:W-:Y:S01]  /*2ef0*/  FFMA.FTZ R23, R79, R23, R2 ;  /* 0x000000174f177223 */ /* 0x000fe20000010002 */
[----:B------:R-:W-:Y:S01]  /*2f00*/  ISETP.NE.AND P1, PT, R48, RZ, PT ;  /* 0x000000ff3000720c */ /* 0x000fe20003f25270 */
[----:B------:R-:W-:Y:S01]  /*2f10*/  FMUL.FTZ R2, R29, R95 ;  /* 0x0000005f1d027220 */ /* 0x000fe20000410000 */
[----:B------:R-:W-:Y:S01]  /*2f20*/  FFMA.FTZ R20, R79, R20, -R103 ;  /* 0x000000144f147223 */ /* 0x000fe20000010867 */
[----:B------:R-:W-:Y:S01]  /*2f30*/  FADD.FTZ R22, R31, R22 ;  /* 0x000000161f167221 */ /* 0x000fe20000010000 */
[C---:B------:R-:W-:Y:S01]  /*2f40*/  FMUL.FTZ R79, R29.reuse, R92 ;  /* 0x0000005c1d4f7220 */ /* 0x040fe20000410000 */
[-C--:B------:R-:W-:Y:S01]  /*2f50*/  FFMA.FTZ R2, R28, R93.reuse, R2 ;  /* 0x0000005d1c027223 */ /* 0x080fe20000010002 */
[C---:B------:R-:W-:Y:S01]  /*2f60*/  FMUL.FTZ R31, R29.reuse, R93 ;  /* 0x0000005d1d1f7220 */ /* 0x040fe20000410000 */
[----:B------:R-:W-:Y:S01]  /*2f70*/  FADD.FTZ R23, R30, R23 ;  /* 0x000000171e177221 */ /* 0x000fe20000010000 */
[----:B------:R-:W-:Y:S01]  /*2f80*/  FMUL.FTZ R30, R29, R88 ;  /* 0x000000581d1e7220 */ /* 0x000fe20000410000 */
[----:B0-----:R-:W-:Y:S01]  /*2f90*/  @!P2 FADD.FTZ R18, R18, R107 ;  /* 0x0000006b1212a221 */ /* 0x001fe20000010000 */
[----:B------:R-:W-:Y:S01]  /*2fa0*/  FMUL.FTZ R101, R101, R2 ;  /* 0x0000000265657220 */ /* 0x000fe20000410000 */
[CC--:B------:R-:W-:Y:S01]  /*2fb0*/  FFMA.FTZ R2, R28.reuse, R90.reuse, R79 ;  /* 0x0000005a1c027223 */ /* 0x0c0fe2000001004f */
[----:B------:R-:W-:Y:S01]  /*2fc0*/  FFMA.FTZ R103, R28, R95, -R31 ;  /* 0x0000005f1c677223 */ /* 0x000fe2000001081f */
[----:B-1----:R-:W-:Y:S01]  /*2fd0*/  @!P2 FADD.FTZ R19, R19, R104 ;  /* 0x000000681313a221 */ /* 0x002fe20000010000 */
[----:B------:R-:W0:Y:S01]  /*2fe0*/  SHFL.DOWN PT, R107, R18, 0x8, 0x1f ;  /* 0x09001f00126b7f89 */ /* 0x000e2200000e0000 */
[CC--:B------:R-:W-:Y:S01]  /*2ff0*/  FMUL.FTZ R31, R29.reuse, R89.reuse ;  /* 0x000000591d1f7220 */ /* 0x0c0fe20000410000 */
[----:B------:R-:W-:Y:S01]  /*3000*/  FMUL.FTZ R95, R29, R90 ;  /* 0x0000005a1d5f7220 */ /* 0x000fe20000410000 */
[----:B--2---:R-:W-:Y:S01]  /*3010*/  @!P2 FADD.FTZ R16, R16, R105 ;  /* 0x000000691010a221 */ /* 0x004fe20000010000 */
[----:B------:R-:W1:Y:S01]  /*3020*/  SHFL.DOWN PT, R100, R19, 0x8, 0x1f ;  /* 0x09001f0013647f89 */ /* 0x000e6200000e0000 */
[C---:B------:R-:W-:Y:S01]  /*3030*/  FFMA.FTZ R31, R28.reuse, R88, R31 ;  /* 0x000000581c1f7223 */ /* 0x040fe2000001001f */
[C---:B------:R-:W-:Y:S01]  /*3040*/  FFMA.FTZ R89, R28.reuse, R89, -R30 ;  /* 0x000000591c597223 */ /* 0x040fe2000001081e */
[----:B---3--:R-:W-:Y:S01]  /*3050*/  @!P2 FADD.FTZ R17, R17, R102 ;  /* 0x000000661111a221 */ /* 0x008fe20000010000 */
[----:B------:R-:W2:Y:S01]  /*3060*/  SHFL.DOWN PT, R105, R16, 0x8, 0x1f ;  /* 0x09001f0010697f89 */ /* 0x000ea200000e0000 */
[----:B------:R-:W-:Y:S01]  /*3070*/  ISETP.GT.AND P2, PT, R39, 0x17, PT ;  /* 0x000000172700780c */ /* 0x000fe20003f44270 */
[----:B------:R-:W-:Y:S01]  /*3080*/  FFMA.FTZ R92, R28, R92, -R95 ;  /* 0x0000005c1c5c7223 */ /* 0x000fe2000001085f */
[----:B------:R-:W-:Y:S01]  /*3090*/  FMUL.FTZ R31, R86, R31 ;  /* 0x0000001f561f7220 */ /* 0x000fe20000410000 */
[----:B------:R-:W3:Y:S04]  /*30a0*/  SHFL.DOWN PT, R98, R17, 0x8, 0x1f ;  /* 0x09001f0011627f89 */ /* 0x000ee800000e0000 */
[----:B------:R4:W-:Y:S06]  /*30b0*/  @!P1 STS.128 [UR6+0x1760], R20 ;  /* 0x00176014ff009988 */ /* 0x0009ec0008000c06 */
[----:B0-----:R-:W-:Y:S01]  /*30c0*/  @!P2 FADD.FTZ R18, R18, R107 ;  /* 0x0000006b1212a221 */ /* 0x001fe20000010000 */
[----:B-1----:R-:W-:-:S04]  /*30d0*/  @!P2 FADD.FTZ R19, R19, R100 ;  /* 0x000000641313a221 */ /* 0x002fc80000010000 */
[----:B------:R0:W1:Y:S01]  /*30e0*/  SHFL.DOWN PT, R23, R18, 0x10, 0x1f ;  /* 0x0a001f0012177f89 */ /* 0x00006200000e0000 */
[----:B----4-:R-:W-:Y:S01]  /*30f0*/  FMUL.FTZ R20, R99, R2 ;  /* 0x0000000263147220 */ /* 0x010fe20000410000 */
[C---:B------:R-:W-:Y:S01]  /*3100*/  FMUL.FTZ R2, R29.reuse, R81 ;  /* 0x000000511d027220 */ /* 0x040fe20000410000 */
[----:B--2---:R-:W-:Y:S01]  /*3110*/  @!P2 FADD.FTZ R16, R16, R105 ;  /* 0x000000691010a221 */ /* 0x004fe20000010000 */
[-C--:B------:R-:W-:Y:S01]  /*3120*/  FMUL.FTZ R29, R29, R87.reuse ;  /* 0x000000571d1d7220 */ /* 0x080fe20000410000 */
[----:B------:R0:W2:Y:S01]  /*3130*/  SHFL.DOWN PT, R30, R19, 0x10, 0x1f ;  /* 0x0a001f00131e7f89 */ /* 0x0000a200000e0000 */
[C---:B------:R-:W-:Y:S01]  /*3140*/  FFMA.FTZ R2, R28.reuse, R87, -R2 ;  /* 0x000000571c027223 */ /* 0x040fe20000010802 */
[----:B---3--:R-:W-:Y:S01]  /*3150*/  @!P2 FADD.FTZ R17, R17, R98 ;  /* 0x000000621111a221 */ /* 0x008fe20000010000 */
[----:B------:R-:W-:Y:S01]  /*3160*/  FFMA.FTZ R28, R28, R81, R29 ;  /* 0x000000511c1c7223 */ /* 0x000fe2000001001d */
        /* <DEDUP_REMOVED lines=9> */
.L_x_18001:
[----:B------:R-:W-:Y:S05]  /*3200*/  BSYNC.RECONVERGENT B0 ;  /* 0x0000000000007941 */ /* 0x000fea0003800200 */
.L_x_18000:
        /* <DEDUP_REMOVED lines=23> */
[----:B-1--4-:R-:W1:Y:S01]  /*3380*/  @P1 LDS.64 R22, [UR6+0x2760] ;  /* 0x00276006ff161984 */ /* 0x012e620008000a00 */
[----:B0-----:R-:W-:Y:S01]  /*3390*/  @P1 FADD.FTZ R18, R18, R20 ;  /* 0x0000001412121221 */ /* 0x001fe20000010000 */
[----:B------:R-:W-:Y:S01]  /*33a0*/  @P1 FADD.FTZ R19, R19, R21 ;  /* 0x0000001513131221 */ /* 0x000fe20000010000 */
[----:B-1----:R-:W-:Y:S01]  /*33b0*/  @P1 FADD.FTZ R16, R16, R22 ;  /* 0x0000001610101221 */ /* 0x002fe20000010000 */
[----:B------:R-:W-:-:S03]  /*33c0*/  @P1 FADD.FTZ R17, R17, R23 ;  /* 0x0000001711111221 */ /* 0x000fc60000010000 */
[----:B------:R0:W-:Y:S04]  /*33d0*/  STS.64 [UR6+0x2f60], R18 ;  /* 0x002f6012ff007988 */ /* 0x0001e80008000a06 */
[----:B------:R0:W-:Y:S02]  /*33e0*/  STS.64 [UR6+0x2760], R16 ;  /* 0x00276010ff007988 */ /* 0x0001e40008000a06 */
.L_x_18003:
[----:B------:R-:W-:Y:S05]  /*33f0*/  BSYNC.RECONVERGENT B0 ;  /* 0x0000000000007941 */ /* 0x000fea0003800200 */
.L_x_18002:
[----:B------:R-:W-:-:S04]  /*3400*/  UIADD3 UR4, UPT, UPT, UR4, 0x1, URZ ;  /* 0x0000000104047890 */ /* 0x000fc8000fffe0ff */
[----:B------:R-:W-:-:S09]  /*3410*/  UISETP.GE.AND UP0, UPT, UR4, UR8, UPT ;  /* 0x000000080400728c */ /* 0x000fd2000bf06270 */
[----:B------:R-:W-:Y:S05]  /*3420*/  BRA.U !UP0, `(.L_x_18004) ;  /* 0xffffffdd08387547 */ /* 0x000fea000b83ffff */
.L_x_17986:
[----:B------:R-:W-:Y:S01]  /*3430*/  BAR.SYNC.DEFER_BLOCKING 0x0 ;  /* 0x0000000000007b1d */ /* 0x000fe20000010000 */
[----:B0-----:R-:W-:Y:S01]  /*3440*/  HFMA2 R19, -RZ, RZ, 0, 0 ;  /* 0x00000000ff137431 */ /* 0x001fe200000001ff */
[----:B------:R-:W-:Y:S02]  /*3450*/  MOV R18, R32 ;  /* 0x0000002000127202 */ /* 0x000fe40000000f00 */
[----:B------:R-:W-:-:S04]  /*3460*/  IADD3 R42, P1, PT, R42, -0x200, RZ ;  /* 0xfffffe002a2a7810 */ /* 0x000fc80007f3e0ff */
[----:B---3--:R-:W0:Y:S01]  /*3470*/  LDC.64 R20, c[0x0][0x4f8] ;  /* 0x00013e00ff147b82 */ /* 0x008e220000000a00 */
[----:B------:R-:W3:Y:S01]  /*3480*/  LDCU.64 UR6, c[0x0][0x500] ;  /* 0x0000a000ff0677ac */ /* 0x000ee20008000a00 */
[----:B------:R-:W-:Y:S02]  /*3490*/  IADD3 R44, P2, PT, R44, -0x200, RZ ;  /* 0xfffffe002c2c7810 */ /* 0x000fe40007f5e0ff */
[----:B------:R-:W-:Y:S02]  /*34a0*/  IADD3 R46, P3, PT, R46, -0x200, RZ ;  /* 0xfffffe002e2e7810 */ /* 0x000fe40007f7e0ff */
[----:B------:R-:W-:Y:S02]  /*34b0*/  IADD3.X R43, PT, PT, R43, -0x1, RZ, P1, !PT ;  /* 0xffffffff2b2b7810 */ /* 0x000fe40000ffe4ff */
[----:B-1--4-:R-:W1:Y:S01]  /*34c0*/  LDC.64 R22, c[0x0][0x550] ;  /* 0x00015400ff167b82 */ /* 0x012e620000000a00 */
[----:B------:R-:W-:Y:S02]  /*34d0*/  IADD3.X R45, PT, PT, R45, -0x1, RZ, P2, !PT ;  /* 0xffffffff2d2d7810 */ /* 0x000fe400017fe4ff */
[----:B------:R-:W-:Y:S01]  /*34e0*/  IADD3.X R47, PT, PT, R47, -0x1, RZ, P3, !PT ;  /* 0xffffffff2f2f7810 */ /* 0x000fe20001ffe4ff */
[----:B------:R1:W-:Y:S01]  /*34f0*/  STS.128 [R38], R12 ;  /* 0x0000000c26007388 */ /* 0x0003e20000000c00 */
[----:B------:R-:W-:-:S03]  /*3500*/  NOP ;  /* 0x0000000000007918 */ /* 0x000fc60000000000 */
[----:B------:R-:W4:Y:S01]  /*3510*/  LDS.128 R4, [R38] ;  /* 0x0000000026047984 */ /* 0x000f220000000c00 */
[----:B0-----:R-:W-:-:S04]  /*3520*/  IMAD.WIDE.U32 R16, R20, UR18, R18 ;  /* 0x0000001214107c25 */ /* 0x001fc8000f8e0012 */
[----:B------:R-:W-:Y:S02]  /*3530*/  IMAD R17, R21, UR18, R17 ;  /* 0x0000001215117c24 */ /* 0x000fe4000f8e0211 */
[----:B------:R-:W0:Y:S01]  /*3540*/  LDC.64 R20, c[0x0][0x518] ;  /* 0x00014600ff147b82 */ /* 0x000e220000000a00 */
[----:B---3--:R-:W-:-:S04]  /*3550*/  IMAD.WIDE.U32 R16, R59, UR6, R16 ;  /* 0x000000063b107c25 */ /* 0x008fc8000f8e0010 */
[----:B------:R-:W-:Y:S01]  /*3560*/  IMAD R0, R59, UR7, R17 ;  /* 0x000000073b007c24 */ /* 0x000fe2000f8e0211 */
[C---:B-1----:R-:W-:Y:S01]  /*3570*/  LEA R12, P0, R16.reuse, R22, 0x2 ;  /* 0x00000016100c7211 */ /* 0x042fe200078010ff */
[----:B------:R-:W1:Y:S03]  /*3580*/  LDCU.64 UR6, c[0x0][0x520] ;  /* 0x0000a400ff0677ac */ /* 0x000e660008000a00 */
[----:B------:R-:W-:Y:S02]  /*3590*/  LEA.HI.X R13, R16, R23, R0, 0x2, P0 ;  /* 0x00000017100d7211 */ /* 0x000fe400000f1400 */
[----:B------:R-:W3:Y:S01]  /*35a0*/  LDC.64 R22, c[0x0][0x560] ;  /* 0x00015800ff167b82 */ /* 0x000ee20000000a00 */
[----:B------:R-:W-:-:S04]  /*35b0*/  IMAD.WIDE.U32 R16, R48, 0x10, R12 ;  /* 0x0000001030107825 */ /* 0x000fc800078e000c */
[----:B0-----:R-:W-:-:S04]  /*35c0*/  IMAD.WIDE.U32 R18, R20, UR18, R18 ;  /* 0x0000001214127c25 */ /* 0x001fc8000f8e0012 */
[----:B------:R-:W-:Y:S02]  /*35d0*/  IMAD R19, R21, UR18, R19 ;  /* 0x0000001215137c24 */ /* 0x000fe4000f8e0213 */
[C---:B-1----:R-:W-:Y:S01]  /*35e0*/  IMAD.WIDE.U32 R18, R59.reuse, UR6, R18 ;  /* 0x000000063b127c25 */ /* 0x042fe2000f8e0012 */
[----:B----4-:R3:W-:Y:S03]  /*35f0*/  STG.E.128 desc[UR16][R16.64], R4 ;  /* 0x0000000410007986 */ /* 0x0107e6000c101d10 */
[----:B------:R-:W-:Y:S01]  /*3600*/  IMAD R0, R59, UR7, R19 ;  /* 0x000000073b007c24 */ /* 0x000fe2000f8e0213 */
[----:B------:R-:W-:Y:S01]  /*3610*/  BAR.SYNC.DEFER_BLOCKING 0x0 ;  /* 0x0000000000007b1d */ /* 0x000fe20000010000 */
[----:B---3--:R-:W-:-:S04]  /*3620*/  LEA R4, P0, R18, R22, 0x2 ;  /* 0x0000001612047211 */ /* 0x008fc800078010ff */
        /* <DEDUP_REMOVED lines=13> */
.L_x_17984:
[----:B------:R-:W1:Y:S01]  /*3700*/  LDC.64 R6, c[0x0][0x548] ;  /* 0x00015200ff067b82 */ /* 0x000e620000000a00 */
[----:B------:R-:W3:Y:S01]  /*3710*/  S2R R19, SR_TID.X ;  /* 0x0000000000137919 */ /* 0x000ee20000002100 */
[----:B------:R-:W3:Y:S06]  /*3720*/  LDCU UR7, c[0x0][0x38c] ;  /* 0x00007180ff0777ac */ /* 0x000eec0008000800 */
[----:B------:R-:W4:Y:S01]  /*3730*/  LDC.64 R8, c[0x0][0x568] ;  /* 0x00015a00ff087b82 */ /* 0x000f220000000a00 */
[----:B-1----:R-:W-:-:S04]  /*3740*/  ISETP.NE.U32.AND P1, PT, R6, RZ, PT ;  /* 0x000000ff0600720c */ /* 0x002fc80003f25070 */
[----:B------:R-:W-:Y:S02]  /*3750*/  ISETP.NE.AND.EX P1, PT, R7, RZ, PT, P1 ;  /* 0x000000ff0700720c */ /* 0x000fe40003f25310 */
[----:B----4-:R-:W-:Y:S02]  /*3760*/  ISETP.NE.U32.AND P0, PT, R8, RZ, PT ;  /* 0x000000ff0800720c */ /* 0x010fe40003f05070 */
[----:B---3--:R-:W-:Y:S02]  /*3770*/  ISETP.GE.AND P2, PT, R19, UR7, PT ;  /* 0x0000000713007c0c */ /* 0x008fe4000bf46270 */
[----:B------:R-:W-:-:S07]  /*3780*/  ISETP.NE.AND.EX P0, PT, R9, RZ, PT, P0 ;  /* 0x000000ff0900720c */ /* 0x000fce0003f05300 */
[----:B------:R-:W-:Y:S06]  /*3790*/  @!P1 BRA `(.L_x_18006) ;  /* 0x0000000000649947 */ /* 0x000fec0003800000 */
[----:B------:R-:W1:Y:S01]  /*37a0*/  SHFL.DOWN P1, R0, R53, 0x1, 0x1f ;  /* 0x08201f0035007f89 */ /* 0x000e620000020000 */
[----:B------:R-:W-:Y:S01]  /*37b0*/  BSSY.RECONVERGENT B0, `(.L_x_18006) ;  /* 0x0000017000007945 */ /* 0x000fe20003800200 */
        /* <DEDUP_REMOVED lines=22> */
.L_x_18007:
[----:B------:R-:W-:Y:S05]  /*3920*/  BSYNC.RECONVERGENT B0 ;  /* 0x0000000000007941 */ /* 0x000fea0003800200 */
.L_x_18006:
        /* <DEDUP_REMOVED lines=26> */
.L_x_18009:
[----:B------:R-:W-:Y:S05]  /*3ad0*/  BSYNC.RECONVERGENT B0 ;  /* 0x0000000000007941 */ /* 0x000fea0003800200 */
.L_x_18008:
[----:B------:R-:W-:Y:S05]  /*3ae0*/  @P2 EXIT ;  /* 0x000000000000294d */ /* 0x000fea0003800000 */
[----:B------:R-:W0:Y:S01]  /*3af0*/  LDCU.64 UR8, c[0x0][0x4e8] ;  /* 0x00009d00ff0877ac */ /* 0x000e220008000a00 */
[----:B------:R-:W3:Y:S01]  /*3b00*/  S2UR UR5, SR_CgaCtaId ;  /* 0x00000000000579c3 */ /* 0x000ee20000008800 */
[----:B------:R-:W-:Y:S01]  /*3b10*/  BSSY.RECONVERGENT B0, `(.L_x_18010) ;  /* 0x000004e000007945 */ /* 0x000fe20003800200 */
[----:B------:R-:W4:Y:S01]  /*3b20*/  LDCU.64 UR10, c[0x0][0x4c8] ;  /* 0x00009900ff0a77ac */ /* 0x000f220008000a00 */
[----:B------:R-:W1:Y:S01]  /*3b30*/  LDCU.64 UR12, c[0x0][0x4a8] ;  /* 0x00009500ff0c77ac */ /* 0x000e620008000a00 */
[----:B------:R-:W-:Y:S01]  /*3b40*/  UMOV UR4, 0x400 ;  /* 0x0000040000047882 */ /* 0x000fe20000000000 */
[----:B------:R-:W1:Y:S01]  /*3b50*/  LDCU UR6, c[0x0][0x360] ;  /* 0x00006c00ff0677ac */ /* 0x000e620008000800 */
[----:B------:R-:W1:Y:S01]  /*3b60*/  LDCU.64 UR28, c[0x0][0x3e0] ;  /* 0x00007c00ff1c77ac */ /* 0x000e620008000a00 */
[C---:B0-----:R-:W-:Y:S01]  /*3b70*/  IMAD.WIDE.U32 R6, R59.reuse, UR8, RZ ;  /* 0x000000083b067c25 */ /* 0x041fe2000f8e00ff */
[----:B------:R-:W0:Y:S03]  /*3b80*/  LDCU.64 UR30, c[0x0][0x3c0] ;  /* 0x00007800ff1e77ac */ /* 0x000e260008000a00 */
[C---:B----4-:R-:W-:Y:S01]  /*3b90*/  IMAD.WIDE.U32 R8, R59.reuse, UR10, RZ ;  /* 0x0000000a3b087c25 */ /* 0x050fe2000f8e00ff */
[----:B------:R-:W4:Y:S03]  /*3ba0*/  LDCU.64 UR14, c[0x0][0x4b0] ;  /* 0x00009600ff0e77ac */ /* 0x000f260008000a00 */
        /* <DEDUP_REMOVED lines=8> */
[----:B---3--:R-:W-:-:S12]  /*3c30*/  ULEA UR4, UR5, UR4, 0x18 ;  /* 0x0000000405047291 */ /* 0x008fd8000f8ec0ff */
.L_x_18011:
[C---:B------:R-:W-:Y:S01]  /*3c40*/  LEA R0, R19.reuse, UR4, 0x3 ;  /* 0x0000000413007c11 */ /* 0x040fe2000f8e18ff */
[C---:B---3--:R-:W-:Y:S01]  /*3c50*/  IMAD.WIDE.U32 R12, R19.reuse, UR28, RZ ;  /* 0x0000001c130c7c25 */ /* 0x048fe2000f8e00ff */
[----:B------:R-:W-:Y:S02]  /*3c60*/  SHF.R.S32.HI R18, RZ, 0x1f, R19 ;  /* 0x0000001fff127819 */ /* 0x000fe40000011413 */
[----:B------:R-:W-:Y:S01]  /*3c70*/  MOV R2, R10 ;  /* 0x0000000a00027202 */ /* 0x000fe20000000f00 */
[----:B------:R-:W3:Y:S01]  /*3c80*/  LDS.64 R20, [R0+0x2760] ;  /* 0x0027600000147984 */ /* 0x000ee20000000a00 */
[----:B------:R-:W-:Y:S01]  /*3c90*/  MOV R3, R59 ;  /* 0x0000003b00037202 */ /* 0x000fe20000000f00 */
[C---:B----4-:R-:W-:Y:S02]  /*3ca0*/  IMAD R14, R18.reuse, UR14, RZ ;  /* 0x0000000e120e7c24 */ /* 0x050fe4000f8e02ff */
[----:B------:R-:W-:Y:S01]  /*3cb0*/  IMAD R16, R18, UR28, RZ ;  /* 0x0000001c12107c24 */ /* 0x000fe2000f8e02ff */
[----:B------:R-:W4:Y:S01]  /*3cc0*/  LDS.64 R22, [R0+0x2f60] ;  /* 0x002f600000167984 */ /* 0x000f220000000a00 */
        /* <DEDUP_REMOVED lines=11> */
[----:B------:R-:W4:Y:S01]  /*3d80*/  LDG.E.64 R14, desc[UR16][R14.64] ;  /* 0x000000100e0e7981 */ /* 0x000f22000c1e1b00 */
        /* <DEDUP_REMOVED lines=14> */
[-C--:B----4-:R-:W-:Y:S01]  /*3e70*/  FMUL.FTZ R5, R23, R15.reuse ;  /* 0x0000000f17057220 */ /* 0x090fe20000410000 */
[----:B------:R-:W-:-:S03]  /*3e80*/  FMUL.FTZ R0, R22, R15 ;  /* 0x0000000f16007220 */ /* 0x000fc60000410000 */
[-C--:B------:R-:W-:Y:S01]  /*3e90*/  FFMA.FTZ R15, R22, R14.reuse, R5 ;  /* 0x0000000e160f7223 */ /* 0x080fe20000010005 */
[----:B------:R-:W-:-:S04]  /*3ea0*/  FFMA.FTZ R21, R23, R14, -R0 ;  /* 0x0000000e17157223 */ /* 0x000fc80000010800 */
[----:B------:R-:W-:Y:S04]  /*3eb0*/  REDG.E.ADD.F32.FTZ.RN.STRONG.GPU desc[UR16][R2.64], R15 ;  /* 0x0000000f020079a6 */ /* 0x000fe8000c12f310 */
[----:B------:R0:W-:Y:S04]  /*3ec0*/  REDG.E.ADD.F32.FTZ.RN.STRONG.GPU desc[UR16][R2.64+0x4], R21 ;  /* 0x00000415020079a6 */ /* 0x0001e8000c12f310 */
[----:B------:R-:W3:Y:S01]  /*3ed0*/  LDG.E.64 R16, desc[UR16][R16.64] ;  /* 0x0000001010107981 */ /* 0x000ee2000c1e1b00 */
        /* <DEDUP_REMOVED lines=10> */
[-C--:B---3--:R-:W-:Y:S01]  /*3f80*/  FMUL.FTZ R13, R23, R17.reuse ;  /* 0x00000011170d7220 */ /* 0x088fe20000410000 */
[----:B------:R-:W-:-:S03]  /*3f90*/  FMUL.FTZ R0, R22, R17 ;  /* 0x0000001116007220 */ /* 0x000fc60000410000 */
[-C--:B------:R-:W-:Y:S01]  /*3fa0*/  FFMA.FTZ R13, R22, R16.reuse, R13 ;  /* 0x00000010160d7223 */ /* 0x080fe2000001000d */
[----:B------:R-:W-:-:S04]  /*3fb0*/  FFMA.FTZ R23, R23, R16, -R0 ;  /* 0x0000001017177223 */ /* 0x000fc80000010800 */
[----:B------:R3:W-:Y:S04]  /*3fc0*/  REDG.E.ADD.F32.FTZ.RN.STRONG.GPU desc[UR16][R4.64], R13 ;  /* 0x0000000d040079a6 */ /* 0x0007e8000c12f310 */
[----:B------:R3:W-:Y:S01]  /*3fd0*/  REDG.E.ADD.F32.FTZ.RN.STRONG.GPU desc[UR16][R4.64+0x4], R23 ;  /* 0x00000417040079a6 */ /* 0x0007e2000c12f310 */
[----:B------:R-:W-:Y:S05]  /*3fe0*/  @!P0 BRA `(.L_x_18011) ;  /* 0xfffffffc00148947 */ /* 0x000fea000383ffff */
[----:B------:R-:W-:Y:S05]  /*3ff0*/  BSYNC.RECONVERGENT B0 ;  /* 0x0000000000007941 */ /* 0x000fea0003800200 */
.L_x_18010:
[----:B------:R-:W-:Y:S05]  /*4000*/  EXIT ;  /* 0x000000000000794d */ /* 0x000fea0003800000 */
.L_x_18012:
        /* <DEDUP_REMOVED lines=15> */
.L_x_18801:


//--------------------- .text._Z25selective_scan_bwd_kernelI32Selective_Scan_bwd_kernel_traitsILi32ELi4ELb1ELb0ELb0ELb1ELb0EfN3c107complexIfEEEEv12SSMParamsBwd --------------------------
	.section	.text._Z25selective_scan_bwd_kernelI32Selective_Scan_bwd_kernel_traitsILi32ELi4ELb1ELb0ELb0ELb1ELb0EfN3c107complexIfEEEEv12SSMParamsBwd,"ax",@progbits
	.align	128
        .global         _Z25selective_scan_bwd_kernelI32Selective_Scan_bwd_kernel_traitsILi32ELi4ELb1ELb0ELb0ELb1ELb0EfN3c107complexIfEEEEv12SSMParamsBwd
        .type           _Z25selective_scan_bwd_kernelI32Selective_Scan_bwd_kernel_traitsILi32ELi4ELb1ELb0ELb0ELb1ELb0EfN3c107complexIfEEEEv12SSMParamsBwd,@function
        .size           _Z25selective_scan_bwd_kernelI32Selective_Scan_bwd_kernel_traitsILi32ELi4ELb1ELb0ELb0ELb1ELb0EfN3c107complexIfEEEEv12SSMParamsBwd,(.L_x_18802 - _Z25selective_scan_bwd_kernelI32Selective_Scan_bwd_kernel_traitsILi32ELi4ELb1ELb0ELb0ELb1ELb0EfN3c107complexIfEEEEv12SSMParamsBwd)
        .other          _Z25selective_scan_bwd_kernelI32Selective_Scan_bwd_kernel_traitsILi32ELi4ELb1ELb0ELb0ELb1ELb0EfN3c107complexIfEEEEv12SSMParamsBwd,@"STO_CUDA_ENTRY STV_DEFAULT"
_Z25selective_scan_bwd_kernelI32Selective_Scan_bwd_kernel_traitsILi32ELi4ELb1ELb0ELb0ELb1ELb0EfN3c107complexIfEEEEv12SSMParamsBwd:
.text._Z25selective_scan_bwd_kernelI32Selective_Scan_bwd_kernel_traitsILi32ELi4ELb1ELb0ELb0ELb1ELb0EfN3c107complexIfEEEEv12SSMParamsBwd:
        /* <DEDUP_REMOVED lines=99> */
.L_x_18041:
[----:B------:R-:W-:Y:S01]  /*0630*/  BAR.SYNC.DEFER_BLOCKING 0x0 ;  /* 0x0000000000007b1d */ /* 0x000fe20000010000 */
[----:B0-----:R-:W-:Y:S02]  /*0640*/  MOV R4, R44 ;  /* 0x0000002c00047202 */ /* 0x001fe40000000f00 */
[----:B------:R-:W-:-:S03]  /*0650*/  MOV R5, R43 ;  /* 0x0000002b00057202 */ /* 0x000fc60000000f00 */
[----:B------:R-:W-:-:S05]  /*0660*/  IMAD.WIDE.U32 R8, R46, 0x10, R4 ;  /* 0x000000102e087825 */ /* 0x000fca00078e0004 */
[----:B------:R-:W2:Y:S01]  /*0670*/  LDG.E.128 R16, desc[UR16][R8.64] ;  /* 0x0000001008107981 */ /* 0x000ea2000c1e1d00 */
[----:B------:R-:W-:Y:S02]  /*0680*/  MOV R4, R42 ;  /* 0x0000002a00047202 */ /* 0x000fe40000000f00 */
[----:B------:R-:W-:Y:S01]  /*0690*/  MOV R5, R41 ;  /* 0x0000002900057202 */ /* 0x000fe20000000f00 */
[----:B------:R-:W0:Y:S02]  /*06a0*/  S2R R58, SR_LANEID ;  /* 0x00000000003a7919 */ /* 0x000e240000000000 */
[----:B------:R-:W-:Y:S01]  /*06b0*/  IMAD.WIDE.U32 R24, R46, 0x10, R4 ;  /* 0x000000102e187825 */ /* 0x000fe200078e0004 */
[----:B0-----:R-:W-:-:S05]  /*06c0*/  LEA R57, R58, UR5, 0x4 ;  /* 0x000000053a397c11 */ /* 0x001fca000f8e20ff */
[----:B--2---:R-:W-:Y:S01]  /*06d0*/  STS.128 [R57], R16 ;  /* 0x0000001039007388 */ /* 0x004fe20000000c00 */
[----:B------:R-:W-:-:S03]  /*06e0*/  NOP ;  /* 0x0000000000007918 */ /* 0x000fc60000000000 */
[----:B------:R-:W-:Y:S01]  /*06f0*/  LDS.128 R4, [R57] ;  /* 0x0000000039047984 */ /* 0x000fe20000000c00 */
[----:B------:R-:W-:Y:S06]  /*0700*/  BAR.SYNC.DEFER_BLOCKING 0x0 ;  /* 0x0000000000007b1d */ /* 0x000fec0000010000 */
[----:B------:R-:W2:Y:S01]  /*0710*/  LDG.E.128 R20, desc[UR16][R24.64] ;  /* 0x0000001018147981 */ /* 0x000ea2000c1e1d00 */
[----:B------:R-:W-:Y:S02]  /*0720*/  MOV R8, R40 ;  /* 0x0000002800087202 */ /* 0x000fe40000000f00 */
[----:B------:R-:W-:-:S03]  /*0730*/  MOV R9, R39 ;  /* 0x0000002700097202 */ /* 0x000fc60000000f00 */
[----:B------:R-:W-:Y:S01]  /*0740*/  IMAD.WIDE.U32 R12, R46, 0x10, R8 ;  /* 0x000000102e0c7825 */ /* 0x000fe200078e0008 */
[----:B--2---:R-:W-:Y:S01]  /*0750*/  STS.128 [R57], R20 ;  /* 0x0000001439007388 */ /* 0x004fe20000000c00 */
[----:B------:R-:W-:-:S03]  /*0760*/  NOP ;  /* 0x0000000000007918 */ /* 0x000fc60000000000 */
[----:B------:R-:W0:Y:S01]  /*0770*/  LDS.128 R8, [R57] ;  /* 0x0000000039087984 */ /* 0x000e220000000c00 */
[----:B------:R-:W-:Y:S06]  /*0780*/  BAR.SYNC.DEFER_BLOCKING 0x0 ;  /* 0x0000000000007b1d */ /* 0x000fec0000010000 */
[----:B------:R-:W2:Y:S01]  /*0790*/  LDG.E.128 R12, desc[UR16][R12.64] ;  /* 0x000000100c0c7981 */ /* 0x000ea2000c1e1d00 */
[----:B------:R-:W-:Y:S01]  /*07a0*/  BSSY.RECONVERGENT B0, `(.L_x_18014) ;  /* 0x000002b000007945 */ /* 0x000fe20003800200 */
[--C-:B0----5:R-:W-:Y:S01]  /*07b0*/  FADD.FTZ R59, R8, R53.reuse ;  /* 0x00000035083b7221 */ /* 0x121fe20000010000 */
[--C-:B------:R-:W-:Y:S01]  /*07c0*/  FADD.FTZ R60, R9, R53.reuse ;  /* 0x00000035093c7221 */ /* 0x100fe20000010000 */
[--C-:B------:R-:W-:Y:S01]  /*07d0*/  FADD.FTZ R61, R10, R53.reuse ;  /* 0x000000350a3d7221 */ /* 0x100fe20000010000 */
[----:B------:R-:W-:-:S02]  /*07e0*/  FADD.FTZ R62, R11, R53 ;  /* 0x000000350b3e7221 */ /* 0x000fc40000010000 */
[----:B------:R-:W-:Y:S02]  /*07f0*/  FSETP.GTU.FTZ.AND P2, PT, R59, 20, PT ;  /* 0x41a000003b00780b */ /* 0x000fe40003f5c000 */
[----:B------:R-:W-:Y:S02]  /*0800*/  FSETP.GTU.FTZ.AND P3, PT, R60, 20, PT ;  /* 0x41a000003c00780b */ /* 0x000fe40003f7c000 */
[----:B------:R-:W-:Y:S02]  /*0810*/  FSETP.GTU.FTZ.AND P0, PT, R61, 20, PT ;  /* 0x41a000003d00780b */ /* 0x000fe40003f1c000 */
[----:B------:R-:W-:Y:S01]  /*0820*/  FSETP.GTU.FTZ.AND P1, PT, R62, 20, PT ;  /* 0x41a000003e00780b */ /* 0x000fe20003f3c000 */
[----:B--2---:R0:W-:Y:S01]  /*0830*/  STS.128 [R57], R12 ;  /* 0x0000000c39007388 */ /* 0x0041e20000000c00 */
[----:B------:R-:W-:-:S03]  /*0840*/  NOP ;  /* 0x0000000000007918 */ /* 0x000fc60000000000 */
[----:B------:R0:W1:Y:S02]  /*0850*/  LDS.128 R16, [R57] ;  /* 0x0000000039107984 */ /* 0x0000640000000c00 */
[----:B------:R-:W-:Y:S06]  /*0860*/  @P2 BRA `(.L_x_18015) ;  /* 0x0000000000782947 */ /* 0x000fec0003800000 */
[----:B------:R-:W-:Y:S01]  /*0870*/  FMUL.FTZ R59, R59, 1.4426950216293334961 ;  /* 0x3fb8aa3b3b3b7820 */ /* 0x000fe20000410000 */
[----:B------:R-:W-:Y:S01]  /*0880*/  HFMA2 R9, -RZ, RZ, 1.625, 0 ;  /* 0x3e800000ff097431 */ /* 0x000fe200000001ff */
[----:B------:R-:W-:Y:S02]  /*0890*/  MOV R11, 0x3d39bf78 ;  /* 0x3d39bf78000b7802 */ /* 0x000fe40000000f00 */
[----:B0-----:R-:W0:Y:S02]  /*08a0*/  MUFU.EX2 R13, R59 ;  /* 0x0000003b000d7308 */ /* 0x001e240000000800 */
        /* <DEDUP_REMOVED lines=26> */
.L_x_18015:
[----:B------:R-:W-:Y:S05]  /*0a50*/  BSYNC.RECONVERGENT B0 ;  /* 0x0000000000007941 */ /* 0x000fea0003800200 */
.L_x_18014:
[----:B------:R-:W-:Y:S04]  /*0a60*/  BSSY.RECONVERGENT B0, `(.L_x_18016) ;  /* 0x0000020000007945 */ /* 0x000fe80003800200 */
        /* <DEDUP_REMOVED lines=31> */
.L_x_18017:
[----:B------:R-:W-:Y:S05]  /*0c60*/  BSYNC.RECONVERGENT B0 ;  /* 0x0000000000007941 */ /* 0x000fea0003800200 */
.L_x_18016:
        /* <DEDUP_REMOVED lines=32> */
.L_x_18019:
[----:B------:R-:W-:Y:S05]  /*0e70*/  BSYNC.RECONVERGENT B0 ;  /* 0x0000000000007941 */ /* 0x000fea0003800200 */
.L_x_18018:
        /* <DEDUP_REMOVED lines=32> */
.L_x_18021:
[----:B------:R-:W-:Y:S05]  /*1080*/  BSYNC.RECONVERGENT B0 ;  /* 0x0000000000007941 */ /* 0x000fea0003800200 */
.L_x_18020:
[----:B------:R-:W2:Y:S01]  /*1090*/  LDCU UR4, c[0x0][0x38c] ;  /* 0x00007180ff0477ac */ /* 0x000ea20008000800 */
[----:B-1----:R-:W-:Y:S01]  /*10a0*/  FFMA.FTZ R0, R4, R16, R49 ;  /* 0x0000001004007223 */ /* 0x002fe20000010031 */
[----:B------:R-:W-:Y:S02]  /*10b0*/  IADD3 R56, PT, PT, R38, -0x1, RZ ;  /* 0xffffffff26387810 */ /* 0x000fe40007ffe0ff */
[----:B------:R-:W-:Y:S02]  /*10c0*/  CS2R R10, SRZ ;  /* 0x00000000000a7805 */ /* 0x000fe4000001ff00 */
[----:B------:R-:W-:Y:S01]  /*10d0*/  CS2R R8, SRZ ;  /* 0x0000000000087805 */ /* 0x000fe2000001ff00 */
[----:B0-----:R-:W-:Y:S01]  /*10e0*/  FFMA.FTZ R13, R5, R17, R0 ;  /* 0x00000011050d7223 */ /* 0x001fe20000010000 */
[-C--:B------:R-:W-:Y:S01]  /*10f0*/  FMUL.FTZ R12, R16, R54.reuse ;  /* 0x00000036100c7220 */ /* 0x080fe20000410000 */
[-C--:B------:R-:W-:Y:S01]  /*1100*/  FMUL.FTZ R14, R18, R54.reuse ;  /* 0x00000036120e7220 */ /* 0x080fe20000410000 */
[----:B------:R-:W-:Y:S01]  /*1110*/  FMUL.FTZ R15, R19, R54 ;  /* 0x00000036130f7220 */ /* 0x000fe20000410000 */
[----:B------:R-:W-:Y:S01]  /*1120*/  FFMA.FTZ R0, R6, R18, R13 ;  /* 0x0000001206007223 */ /* 0x000fe2000001000d */
[----:B------:R-:W-:-:S03]  /*1130*/  FMUL.FTZ R13, R17, R54 ;  /* 0x00000036110d7220 */ /* 0x000fc60000410000 */
        /* <DEDUP_REMOVED lines=27> */
.L_x_18040:
[----:B0-----:R-:W-:Y:S02]  /*12f0*/  MOV R16, R26 ;  /* 0x0000001a00107202 */ /* 0x001fe40000000f00 */
[----:B---3--:R-:W-:-:S03]  /*1300*/  MOV R17, R45 ;  /* 0x0000002d00117202 */ /* 0x008fc60000000f00 */
[----:B0-----:R-:W-:-:S04]  /*1310*/  IMAD.WIDE.U32 R16, R30, UR4, R16 ;  /* 0x000000041e107c25 */ /* 0x001fc8000f8e0010 */
[----:B----4-:R-:W-:Y:S01]  /*1320*/  IMAD R2, R31, UR4, R17 ;  /* 0x000000041f027c24 */ /* 0x010fe2000f8e0211 */
        /* <DEDUP_REMOVED lines=10> */
[----:B------:R-:W-:-:S03]  /*13d0*/  LEA.HI.X R23, R18, R48, R17, 0x3, P2 ;  /* 0x0000003012177211 */ /* 0x000fc600010f1c11 */
[----:B------:R0:W5:Y:S04]  /*13e0*/  LDG.E.64 R16, desc[UR16][R20.64] ;  /* 0x0000001014107981 */ /* 0x000168000c1e1b00 */
[----:B------:R1:W5:Y:S01]  /*13f0*/  LDG.E.64 R18, desc[UR16][R22.64] ;  /* 0x0000001016127981 */ /* 0x000362000c1e1b00 */
[----:B------:R-:W3:Y:S01]  /*1400*/  S2UR UR6, SR_CgaCtaId ;  /* 0x00000000000679c3 */ /* 0x000ee20000008800 */
[C---:B------:R-:W-:Y:S01]  /*1410*/  ISETP.NE.AND P3, PT, R46.reuse, RZ, PT ;  /* 0x000000ff2e00720c */ /* 0x040fe20003f65270 */
[----:B------:R-:W-:Y:S01]  /*1420*/  UMOV UR5, 0x400 ;  /* 0x0000040000057882 */ /* 0x000fe20000000000 */
[----:B------:R-:W-:Y:S01]  /*1430*/  ISETP.NE.AND P1, PT, R46, 0x1f, PT ;  /* 0x0000001f2e00780c */ /* 0x000fe20003f25270 */
[----:B------:R-:W-:Y:S01]  /*1440*/  BSSY.RECONVERGENT B0, `(.L_x_18023) ;  /* 0x000003f000007945 */ /* 0x000fe20003800200 */
[----:B---3--:R-:W-:Y:S01]  /*1450*/  ULEA UR5, UR6, UR5, 0x18 ;  /* 0x0000000506057291 */ /* 0x008fe2000f8ec0ff */
[C---:B--2---:R-:W-:Y:S01]  /*1460*/  FMUL.FTZ R2, R35.reuse, R59 ;  /* 0x0000003b23027220 */ /* 0x044fe20000410000 */
[----:B------:R-:W-:-:S03]  /*1470*/  FMUL.FTZ R78, R35, R60 ;  /* 0x0000003c234e7220 */ /* 0x000fc60000410000 */
[----:B------:R-:W-:Y:S01]  /*1480*/  FMUL.RZ R80, R2, 0.15915493667125701904 ;  /* 0x3e22f98302507820 */ /* 0x000fe2000040c000 */
[----:B------:R-:W-:Y:S01]  /*1490*/  FMUL.FTZ R2, R34, 1.4426950216293334961 ;  /* 0x3fb8aa3b22027820 */ /* 0x000fe20000410000 */
[----:B------:R-:W-:Y:S02]  /*14a0*/  FMUL.RZ R85, R78, 0.15915493667125701904 ;  /* 0x3e22f9834e557820 */ /* 0x000fe4000040c000 */
[----:B------:R-:W-:Y:S01]  /*14b0*/  MUFU.SIN R37, R80 ;  /* 0x0000005000257308 */ /* 0x000fe20000000400 */
[C---:B------:R-:W-:Y:S01]  /*14c0*/  FMUL.FTZ R36, R2.reuse, R59 ;  /* 0x0000003b02247220 */ /* 0x040fe20000410000 */
[C---:B0-----:R-:W-:Y:S01]  /*14d0*/  FMUL.FTZ R20, R2.reuse, R60 ;  /* 0x0000003c02147220 */ /* 0x041fe20000410000 */
[CC--:B------:R-:W-:Y:S01]  /*14e0*/  FMUL.FTZ R21, R2.reuse, R61.reuse ;  /* 0x0000003d02157220 */ /* 0x0c0fe20000410000 */
[----:B-1----:R-:W-:Y:S01]  /*14f0*/  FMUL.FTZ R22, R2, R62 ;  /* 0x0000003e02167220 */ /* 0x002fe20000410000 */
[----:B------:R-:W-:-:S03]  /*1500*/  FMUL.FTZ R2, R35, R61 ;  /* 0x0000003d23027220 */ /* 0x000fc60000410000 */
[----:B------:R-:W-:Y:S01]  /*1510*/  MUFU.COS R77, R80 ;  /* 0x00000050004d7308 */ /* 0x000fe20000000000 */
[----:B------:R-:W-:Y:S01]  /*1520*/  FMUL.RZ R23, R2, 0.15915493667125701904 ;  /* 0x3e22f98302177820 */ /* 0x000fe2000040c000 */
[----:B------:R-:W-:-:S04]  /*1530*/  FMUL.FTZ R2, R35, R62 ;  /* 0x0000003e23027220 */ /* 0x000fc80000410000 */
[----:B------:R-:W-:Y:S01]  /*1540*/  FMUL.RZ R86, R2, 0.15915493667125701904 ;  /* 0x3e22f98302567820 */ /* 0x000fe2000040c000 */
[----:B------:R-:W-:Y:S01]  /*1550*/  IADD3 R2, PT, PT, R71, UR4, RZ ;  /* 0x0000000447027c10 */ /* 0x000fe2000fffe0ff */
[----:B------:R-:W0:Y:S03]  /*1560*/  MUFU.EX2 R36, R36 ;  /* 0x0000002400247308 */ /* 0x000e260000000800 */
[----:B------:R-:W-:-:S05]  /*1570*/  SEL R2, R2, R3, !P3 ;  /* 0x0000000302027207 */ /* 0x000fca0005800000 */
[----:B------:R-:W-:Y:S08]  /*1580*/  MUFU.COS R79, R85 ;  /* 0x00000055004f7308 */ /* 0x000ff00000000000 */
[----:B------:R1:W2:Y:S08]  /*1590*/  MUFU.EX2 R82, R20 ;  /* 0x0000001400527308 */ /* 0x0002b00000000800 */
[----:B------:R-:W3:Y:S01]  /*15a0*/  MUFU.SIN R81, R85 ;  /* 0x0000005500517308 */ /* 0x000ee20000000400 */
[----:B-1----:R-:W-:Y:S01]  /*15b0*/  P2R R20, PR, RZ, 0x8 ;  /* 0x00000008ff147803 */ /* 0x002fe20000000000 */
[----:B0-----:R-:W-:-:S06]  /*15c0*/  FMUL.FTZ R20, R36, R77 ;  /* 0x0000004d24147220 */ /* 0x001fcc0000410000 */
[----:B------:R0:W-:Y:S01]  /*15d0*/  MUFU.EX2 R83, R21 ;  /* 0x0000001500537308 */ /* 0x0001e20000000800 */
[----:B--2---:R-:W-:-:S07]  /*15e0*/  FMUL.FTZ R79, R82, R79 ;  /* 0x0000004f524f7220 */ /* 0x004fce0000410000 */
[----:B------:R-:W1:Y:S01]  /*15f0*/  MUFU.COS R80, R23 ;  /* 0x0000001700507308 */ /* 0x000e620000000000 */
[----:B0-----:R-:W-:Y:S01]  /*1600*/  FMUL.FTZ R21, R36, R37 ;  /* 0x0000002524157220 */ /* 0x001fe20000410000 */
[----:B---3--:R-:W-:-:S06]  /*1610*/  FMUL.FTZ R82, R82, R81 ;  /* 0x0000005152527220 */ /* 0x008fcc0000410000 */
[----:B------:R5:W0:Y:S08]  /*1620*/  MUFU.SIN R78, R23 ;  /* 0x00000017004e7308 */ /* 0x000a300000000400 */
[----:B------:R2:W-:Y:S01]  /*1630*/  MUFU.EX2 R84, R22 ;  /* 0x0000001600547308 */ /* 0x0005e20000000800 */
[----:B-----5:R-:W-:Y:S01]  /*1640*/  FMUL.FTZ R23, R17, R19 ;  /* 0x0000001311177220 */ /* 0x020fe20000410000 */
[----:B-1----:R-:W-:-:S03]  /*1650*/  FMUL.FTZ R81, R83, R80 ;  /* 0x0000005053517220 */ /* 0x002fc60000410000 */
[----:B------:R-:W-:-:S03]  /*1660*/  FFMA.FTZ R23, R16, R18, -R23 ;  /* 0x0000001210177223 */ /* 0x000fc60000010817 */
[----:B------:R-:W1:Y:S01]  /*1670*/  MUFU.COS R87, R86 ;  /* 0x0000005600577308 */ /* 0x000e620000000000 */
[----:B--2---:R-:W-:Y:S01]  /*1680*/  LEA R22, R2, UR5, 0x3 ;  /* 0x0000000502167c11 */ /* 0x004fe2000f8e18ff */
[----:B------:R-:W-:Y:S01]  /*1690*/  FMUL.FTZ R2, R16, R19 ;  /* 0x0000001310027220 */ /* 0x000fe20000410000 */
[----:B0-----:R-:W-:Y:S01]  /*16a0*/  FMUL.FTZ R83, R83, R78 ;  /* 0x0000004e53537220 */ /* 0x001fe20000410000 */
[CC--:B------:R-:W-:Y:S01]  /*16b0*/  FMUL.FTZ R88, R64.reuse, R23.reuse ;  /* 0x0000001740587220 */ /* 0x0c0fe20000410000 */
[----:B------:R-:W-:Y:S01]  /*16c0*/  FMUL.FTZ R91, R65, R23 ;  /* 0x00000017415b7220 */ /* 0x000fe20000410000 */
[----:B------:R0:W-:Y:S01]  /*16d0*/  STS.64 [R22+0x660], R20 ;  /* 0x0006601416007388 */ /* 0x0001e20000000a00 */
[----:B------:R-:W-:Y:S01]  /*16e0*/  FFMA.FTZ R2, R17, R18, R2 ;  /* 0x0000001211027223 */ /* 0x000fe20000010002 */
[----:B------:R2:W3:Y:S03]  /*16f0*/  MUFU.SIN R85, R86 ;  /* 0x0000005600557308 */ /* 0x0004e60000000400 */
[-C--:B------:R-:W-:Y:S01]  /*1700*/  FMUL.FTZ R89, R64, -R2.reuse ;  /* 0x8000000240597220 */ /* 0x080fe20000410000 */
[-C--:B------:R-:W-:Y:S01]  /*1710*/  FMUL.FTZ R93, R65, -R2.reuse ;  /* 0x80000002415d7220 */ /* 0x080fe20000410000 */
[C---:B-1----:R-:W-:Y:S01]  /*1720*/  FMUL.FTZ R78, R84.reuse, R87 ;  /* 0x00000057544e7220 */ /* 0x042fe20000410000 */
[C---:B--2---:R-:W-:Y:S01]  /*1730*/  FMUL.FTZ R86, R63.reuse, R23 ;  /* 0x000000173f567220 */ /* 0x044fe20000410000 */
[-C--:B------:R-:W-:Y:S01]  /*1740*/  FMUL.FTZ R87, R63, -R2.reuse ;  /* 0x800000023f577220 */ /* 0x080fe20000410000 */
[----:B---3--:R-:W-:Y:S01]  /*1750*/  FMUL.FTZ R80, R84, R85 ;  /* 0x0000005554507220 */ /* 0x008fe20000410000 */
        /* <DEDUP_REMOVED lines=12> */
.L_x_18024:
[----:B------:R0:W1:Y:S02]  /*1820*/  LDS.64 R22, [R90+0x1668] ;  /* 0x001668005a167984 */ /* 0x0000640000000a00 */
.L_x_18025:
[----:B----4-:R-:W-:Y:S05]  /*1830*/  BSYNC.RECONVERGENT B0 ;  /* 0x0000000000007941 */ /* 0x010fea0003800200 */
.L_x_18023:
[----:B------:R-:W4:Y:S01]  /*1840*/  @P0 LDC R17, c[0x0][0x38c] ;  /* 0x0000e300ff110b82 */ /* 0x000f220000000800 */
[----:B------:R-:W-:Y:S01]  /*1850*/  CS2R R36, SRZ ;  /* 0x0000000000247805 */ /* 0x000fe2000001ff00 */
[----:B----4-:R-:W-:-:S04]  /*1860*/  @P0 IMAD R17, R66, R17, UR4 ;  /* 0x0000000442110e24 */ /* 0x010fc8000f8e0211 */
[----:B------:R-:W-:-:S05]  /*1870*/  @P0 IMAD.WIDE R16, R17, 0x10, R28 ;  /* 0x0000001011100825 */ /* 0x000fca00078e021c */
[----:B------:R4:W5:Y:S01]  /*1880*/  @P0 LDG.E.64 R36, desc[UR16][R16.64+0x8] ;  /* 0x0000081010240981 */ /* 0x000962000c1e1b00 */
[CC--:B--2---:R-:W-:Y:S01]  /*1890*/  FMUL.FTZ R2, R67.reuse, R82.reuse ;  /* 0x0000005243027220 */ /* 0x0c4fe20000410000 */
        /* <DEDUP_REMOVED lines=34> */
[----:B------:R-:W-:Y:S01]  /*1ac0*/  ISETP.GT.U32.AND P5, PT, R92, 0xf, PT ;  /* 0x0000000f5c00780c */ /* 0x000fe20003fa4070 */
[----:B------:R-:W2:Y:S02]  /*1ad0*/  SHFL.UP PT, R77, R94, 0x1, RZ ;  /* 0x042000005e4d7989 */ /* 0x000ea400000e00ff */
[-C--:B------:R-:W-:Y:S01]  /*1ae0*/  FFMA.FTZ R96, R78, R17.reuse, R19 ;  /* 0x000000114e607223 */ /* 0x080fe20000010013 */
        /* <DEDUP_REMOVED lines=58> */
[----:B------:R-:W-:Y:S01]  /*1e90*/  FFMA.FTZ R16, R78, R93, -R16 ;  /* 0x0000005d4e107223 */ /* 0x000fe20000010810 */
[-C--:B----4-:R-:W-:Y:S01]  /*1ea0*/  @P1 FFMA.FTZ R97, R97, R2.reuse, -R19 ;  /* 0x0000000261611223 */ /* 0x090fe20000010813 */
[----:B------:R-:W-:Y:S01]  /*1eb0*/  @P1 FFMA.FTZ R96, R96, R2, R77 ;  /* 0x0000000260601223 */ /* 0x000fe2000001004d */
[----:B------:R-:W-:Y:S01]  /*1ec0*/  FMUL.FTZ R19, R78, R23 ;  /* 0x000000174e137220 */ /* 0x000fe20000410000 */
[----:B------:R-:W-:Y:S01]  /*1ed0*/  @P1 FADD.FTZ R94, R94, R99 ;  /* 0x000000635e5e1221 */ /* 0x000fe20000010000 */
[C---:B------:R-:W-:Y:S01]  /*1ee0*/  FMUL.FTZ R77, R80.reuse, R93 ;  /* 0x0000005d504d7220 */ /* 0x040fe20000410000 */
[----:B------:R-:W-:Y:S01]  /*1ef0*/  @P1 FADD.FTZ R95, R95, R98 ;  /* 0x000000625f5f1221 */ /* 0x000fe20000010000 */
[-C--:B------:R-:W-:Y:S01]  /*1f00*/  FFMA.FTZ R98, -R80, R22.reuse, -R19 ;  /* 0x0000001650627223 */ /* 0x080fe20000010913 */
[C---:B------:R-:W-:Y:S01]  /*1f10*/  FFMA.FTZ R2, R78.reuse, R22, -R17 ;  /* 0x000000164e027223 */ /* 0x040fe20000010811 */
[----:B------:R-:W-:Y:S01]  /*1f20*/  FFMA.FTZ R77, R78, R91, R77 ;  /* 0x0000005b4e4d7223 */ /* 0x000fe2000001004d */
[----:B------:R-:W0:Y:S01]  /*1f30*/  SHFL.UP PT, R19, R94, 0x10, RZ ;  /* 0x060000005e137989 */ /* 0x000e2200000e00ff */
[----:B------:R-:W-:Y:S01]  /*1f40*/  FADD.FTZ R102, R89, R16 ;  /* 0x0000001059667221 */ /* 0x000fe20000010000 */
[C---:B------:R-:W-:Y:S01]  /*1f50*/  FMUL.FTZ R104, R83.reuse, R98 ;  /* 0x0000006253687220 */ /* 0x040fe20000410000 */
[----:B------:R-:W-:Y:S01]  /*1f60*/  FADD.FTZ R100, R88, R77 ;  /* 0x0000004d58647221 */ /* 0x000fe20000010000 */
[----:B------:R-:W1:Y:S01]  /*1f70*/  SHFL.UP PT, R18, R95, 0x10, RZ ;  /* 0x060000005f127989 */ /* 0x000e6200000e00ff */
[C---:B------:R-:W-:Y:S01]  /*1f80*/  FMUL.FTZ R99, R83.reuse, R102 ;  /* 0x0000006653637220 */ /* 0x040fe20000410000 */
[C---:B------:R-:W-:Y:S01]  /*1f90*/  FMUL.FTZ R77, R83.reuse, R2 ;  /* 0x00000002534d7220 */ /* 0x040fe20000410000 */
[----:B------:R-:W-:Y:S01]  /*1fa0*/  FMUL.FTZ R101, R83, R100 ;  /* 0x0000006453657220 */ /* 0x000fe20000410000 */
[----:B------:R-:W2:Y:S01]  /*1fb0*/  SHFL.UP PT, R17, R96, 0x10, RZ ;  /* 0x0600000060117989 */ /* 0x000ea200000e00ff */
[C---:B------:R-:W-:Y:S01]  /*1fc0*/  FFMA.FTZ R104, R81.reuse, R2, R104 ;  /* 0x0000000251687223 */ /* 0x040fe20000010068 */
[C---:B------:R-:W-:Y:S01]  /*1fd0*/  FFMA.FTZ R99, R81.reuse, R100, R99 ;  /* 0x0000006451637223 */ /* 0x040fe20000010063 */
[C---:B------:R-:W-:Y:S01]  /*1fe0*/  FFMA.FTZ R102, R81.reuse, R102, -R101 ;  /* 0x0000006651667223 */ /* 0x040fe20000010865 */
[----:B------:R-:W3:Y:S01]  /*1ff0*/  SHFL.UP PT, R16, R97, 0x10, RZ ;  /* 0x0600000061107989 */ /* 0x000ee200000e00ff */
[----:B------:R-:W-:Y:S01]  /*2000*/  FFMA.FTZ R2, R81, R98, -R77 ;  /* 0x0000006251027223 */ /* 0x000fe2000001084d */
[----:B------:R-:W-:Y:S01]  /*2010*/  FMUL.FTZ R101, R82, R104 ;  /* 0x0000006852657220 */ /* 0x000fe20000410000 */
[----:B------:R-:W-:Y:S01]  /*2020*/  FADD.FTZ R102, R87, R102 ;  /* 0x0000006657667221 */ /* 0x000fe20000010000 */
[----:B------:R-:W-:Y:S01]  /*2030*/  FADD.FTZ R99, R86, R99 ;  /* 0x0000006356637221 */ /* 0x000fe20000010000 */
[----:B------:R-:W-:Y:S01]  /*2040*/  FMUL.FTZ R98, R82, R2 ;  /* 0x0000000252627220 */ /* 0x000fe20000410000 */
[----:B------:R-:W-:Y:S01]  /*2050*/  ISETP.GE.AND P1, PT, R58, 0x10, PT ;  /* 0x000000103a00780c */ /* 0x000fe20003f26270 */
[C---:B------:R-:W-:Y:S01]  /*2060*/  FMUL.FTZ R100, R82.reuse, R102 ;  /* 0x0000006652647220 */ /* 0x040fe20000410000 */
[C---:B------:R-:W-:Y:S01]  /*2070*/  FFMA.FTZ R2, R79.reuse, R2, -R101 ;  /* 0x000000024f027223 */ /* 0x040fe20000010865 */
[-C--:B------:R-:W-:Y:S01]  /*2080*/  FMUL.FTZ R103, R82, R99.reuse ;  /* 0x0000006352677220 */ /* 0x080fe20000410000 */
[C---:B------:R-:W-:Y:S01]  /*2090*/  FFMA.FTZ R77, R79.reuse, R104, R98 ;  /* 0x000000684f4d7223 */ /* 0x040fe20000010062 */
[----:B------:R-:W-:Y:S01]  /*20a0*/  FFMA.FTZ R101, R79, R99, R100 ;  /* 0x000000634f657223 */ /* 0x000fe20000010064 */
[CC--:B0-----:R-:W-:Y:S01]  /*20b0*/  FMUL.FTZ R98, R96.reuse, R19.reuse ;  /* 0x0000001360627220 */ /* 0x0c1fe20000410000 */
[----:B------:R-:W-:Y:S01]  /*20c0*/  FMUL.FTZ R99, R97, R19 ;  /* 0x0000001361637220 */ /* 0x000fe20000410000 */
        /* <DEDUP_REMOVED lines=17> */
[----:B------:R-:W4:Y:S04]  /*21e0*/  SHFL.UP PT, R94, R94, 0x1, RZ ;  /* 0x042000005e5e7989 */ /* 0x000f2800000e00ff */
[----:B-----5:R5:W0:Y:S04]  /*21f0*/  SHFL.IDX PT, R98, R36, RZ, 0x1f ;  /* 0x00001fff24627589 */ /* 0x020a2800000e0000 */
[----:B------:R1:W0:Y:S01]  /*2200*/  SHFL.IDX PT, R99, R37, RZ, 0x1f ;  /* 0x00001fff25637589 */ /* 0x00022200000e0000 */
[----:B-----5:R-:W-:Y:S01]  /*2210*/  FADD.FTZ R36, R85, R102 ;  /* 0x0000006655247221 */ /* 0x020fe20000010000 */
[----:B-1----:R-:W-:-:S04]  /*2220*/  FADD.FTZ R37, R84, R101 ;  /* 0x0000006554257221 */ /* 0x002fc80000010000 */
[----:B------:R1:W0:Y:S04]  /*2230*/  SHFL.DOWN PT, R103, R36, 0x1, 0x1f ;  /* 0x08201f0024677f89 */ /* 0x00022800000e0000 */
        /* <DEDUP_REMOVED lines=10> */
[----:B-1----:R-:W-:Y:S01]  /*22e0*/  FFMA.FTZ R2, R105, R2, R101 ;  /* 0x0000000269027223 */ /* 0x002fe20000010065 */
[----:B------:R-:W-:Y:S01]  /*22f0*/  FADD.FTZ R37, R37, R102 ;  /* 0x0000006625257221 */ /* 0x000fe20000010000 */
[----:B------:R-:W-:-:S07]  /*2300*/  FADD.FTZ R36, R36, R103 ;  /* 0x0000006724247221 */ /* 0x000fce0000010000 */
.L_x_18027:
[----:B------:R-:W-:Y:S05]  /*2310*/  BSYNC.RECONVERGENT B0 ;  /* 0x0000000000007941 */ /* 0x000fea0003800200 */
.L_x_18026:
        /* <DEDUP_REMOVED lines=14> */
[----:B-1----:R-:W-:Y:S01]  /*2400*/  FFMA.FTZ R2, R2, R105, R101 ;  /* 0x0000006902027223 */ /* 0x002fe20000010065 */
[----:B------:R-:W-:Y:S01]  /*2410*/  FADD.FTZ R37, R37, R102 ;  /* 0x0000006625257221 */ /* 0x000fe20000010000 */
[----:B------:R-:W-:-:S07]  /*2420*/  FADD.FTZ R36, R36, R103 ;  /* 0x0000006724247221 */ /* 0x000fce0000010000 */
.L_x_18029:
[----:B------:R-:W-:Y:S05]  /*2430*/  BSYNC.RECONVERGENT B0 ;  /* 0x0000000000007941 */ /* 0x000fea0003800200 */
.L_x_18028:
        /* <DEDUP_REMOVED lines=16> */
.L_x_18031:
[----:B------:R-:W-:Y:S05]  /*2540*/  BSYNC.RECONVERGENT B0 ;  /* 0x0000000000007941 */ /* 0x000fea0003800200 */
.L_x_18030:
        /* <DEDUP_REMOVED lines=16> */
.L_x_18033:
[----:B------:R-:W-:Y:S05]  /*2650*/  BSYNC.RECONVERGENT B0 ;  /* 0x0000000000007941 */ /* 0x000fea0003800200 */
.L_x_18032:
        /* <DEDUP_REMOVED lines=16> */
.L_x_18035:
[----:B------:R-:W-:Y:S05]  /*2760*/  BSYNC.RECONVERGENT B0 ;  /* 0x0000000000007941 */ /* 0x000fea0003800200 */
.L_x_18034:
        /* <DEDUP_REMOVED lines=42> */
[----:B------:R-:W-:Y:S01]  /*2a10*/  ISETP.GT.AND P2, PT, R58, 0x1b, PT ;  /* 0x0000001b3a00780c */ /* 0x000fe20003f44270 */
        /* <DEDUP_REMOVED lines=19> */
[-C--:B------:R-:W-:Y:S01]  /*2b50*/  FMUL.FTZ R83, R83, R100.reuse ;  /* 0x0000006453537220 */ /* 0x080fe20000410000 */
[----:B------:R-:W-:Y:S01]  /*2b60*/  FFMA.FTZ R82, R79, R87, -R82 ;  /* 0x000000574f527223 */ /* 0x000fe20000010852 */
[C---:B------:R-:W-:Y:S01]  /*2b70*/  FFMA.FTZ R20, R81.reuse, R100, -R20 ;  /* 0x0000006451147223 */ /* 0x040fe20000010814 */
[----:B------:R-:W-:Y:S01]  /*2b80*/  FADD.FTZ R84, R84, R21 ;  /* 0x0000001554547221 */ /* 0x000fe20000010000 */
[----:B------:R-:W-:Y:S01]  /*2b90*/  FFMA.FTZ R83, R81, R96, R83 ;  /* 0x0000006051537223 */ /* 0x000fe20000010053 */
[----:B------:R-:W-:Y:S01]  /*2ba0*/  FFMA.FTZ R22, R0, R95, RZ ;  /* 0x0000005f00167223 */ /* 0x000fe200000100ff */
[----:B------:R-:W-:Y:S01]  /*2bb0*/  FADD.FTZ R98, R85, R82 ;  /* 0x0000005255627221 */ /* 0x000fe20000010000 */
[----:B------:R-:W-:Y:S01]  /*2bc0*/  FMUL.FTZ R81, R86, R60 ;  /* 0x0000003c56517220 */ /* 0x000fe20000410000 */
[----:B------:R-:W-:Y:S01]  /*2bd0*/  FMUL.FTZ R82, R84, R59 ;  /* 0x0000003b54527220 */ /* 0x000fe20000410000 */
[----:B------:R-:W-:Y:S01]  /*2be0*/  FFMA.FTZ R23, R63, R100, R22 ;  /* 0x000000643f177223 */ /* 0x000fe20000010016 */
[----:B------:R-:W-:Y:S01]  /*2bf0*/  FADD.FTZ R100, -R68, R100 ;  /* 0x0000006444647221 */ /* 0x000fe20000010100 */
[----:B------:R-:W-:Y:S01]  /*2c00*/  FMUL.FTZ R21, R87, R60 ;  /* 0x0000003c57157220 */ /* 0x000fe20000410000 */
[----:B------:R-:W-:Y:S01]  /*2c10*/  FMUL.FTZ R85, R96, R81 ;  /* 0x0000005160557220 */ /* 0x000fe20000410000 */
[----:B------:R-:W-:Y:S01]  /*2c20*/  FADD.FTZ R79, -R67, R95 ;  /* 0x0000005f434f7221 */ /* 0x000fe20000010100 */
[----:B------:R-:W-:Y:S01]  /*2c30*/  FMUL.FTZ R22, R98, R59 ;  /* 0x0000003b62167220 */ /* 0x000fe20000410000 */
[----:B------:R-:W-:Y:S01]  /*2c40*/  FMUL.FTZ R102, R89, R82 ;  /* 0x0000005259667220 */ /* 0x000fe20000410000 */
[----:B------:R-:W-:Y:S01]  /*2c50*/  FADD.FTZ R83, RZ, R83 ;  /* 0x00000053ff537221 */ /* 0x000fe20000010000 */
[----:B------:R-:W-:Y:S01]  /*2c60*/  FADD.FTZ R97, R69, R20 ;  /* 0x0000001445617221 */ /* 0x000fe20000010000 */
[-C--:B------:R-:W-:Y:S01]  /*2c70*/  FFMA.FTZ R95, R100, R21.reuse, -R85 ;  /* 0x00000015645f7223 */ /* 0x080fe20000010855 */
[-C--:B------:R-:W-:Y:S01]  /*2c80*/  FFMA.FTZ R102, R79, R22.reuse, -R102 ;  /* 0x000000164f667223 */ /* 0x080fe20000010866 */
[----:B------:R-:W-:Y:S01]  /*2c90*/  FMUL.FTZ R85, R96, R21 ;  /* 0x0000001560557220 */ /* 0x000fe20000410000 */
[----:B------:R-:W-:Y:S01]  /*2ca0*/  FMUL.FTZ R22, R89, R22 ;  /* 0x0000001659167220 */ /* 0x000fe20000410000 */
[C---:B------:R-:W-:Y:S01]  /*2cb0*/  FMUL.FTZ R21, R80.reuse, R83 ;  /* 0x0000005350157220 */ /* 0x040fe20000410000 */
[-C--:B------:R-:W-:Y:S01]  /*2cc0*/  FMUL.FTZ R80, R80, R97.reuse ;  /* 0x0000006150507220 */ /* 0x080fe20000410000 */
[----:B------:R-:W-:Y:S01]  /*2cd0*/  FADD.FTZ R102, RZ, R102 ;  /* 0x00000066ff667221 */ /* 0x000fe20000010000 */
[----:B------:R-:W-:Y:S01]  /*2ce0*/  FFMA.FTZ R22, R79, R82, R22 ;  /* 0x000000524f167223 */ /* 0x000fe20000010016 */
[C---:B------:R-:W-:Y:S01]  /*2cf0*/  FFMA.FTZ R21, R78.reuse, R97, -R21 ;  /* 0x000000614e157223 */ /* 0x040fe20000010815 */
[----:B------:R-:W-:Y:S01]  /*2d00*/  FFMA.FTZ R99, R78, R83, R80 ;  /* 0x000000534e637223 */ /* 0x000fe20000010050 */
[----:B------:R-:W-:Y:S01]  /*2d10*/  FMUL.FTZ R78, R88, R61 ;  /* 0x0000003d584e7220 */ /* 0x000fe20000410000 */
[----:B------:R-:W-:Y:S01]  /*2d20*/  FFMA.FTZ R85, R100, R81, R85 ;  /* 0x0000005164557223 */ /* 0x000fe20000010055 */
[----:B------:R-:W-:Y:S01]  /*2d30*/  FADD.FTZ R22, RZ, R22 ;  /* 0x00000016ff167221 */ /* 0x000fe20000010000 */
[----:B------:R-:W-:Y:S01]  /*2d40*/  FADD.FTZ R102, R102, R95 ;  /* 0x0000005f66667221 */ /* 0x000fe20000010000 */
[----:B------:R-:W-:Y:S01]  /*2d50*/  FFMA.FTZ R80, R64, R97, R23 ;  /* 0x0000006140507223 */ /* 0x000fe20000010017 */
[----:B------:R-:W-:Y:S01]  /*2d60*/  FADD.FTZ R95, -R69, R97 ;  /* 0x00000061455f7221 */ /* 0x000fe20000010100 */
[----:B------:R-:W-:Y:S01]  /*2d70*/  FMUL.FTZ R104, R94, R61 ;  /* 0x0000003d5e687220 */ /* 0x000fe20000410000 */
[----:B------:R-:W-:Y:S01]  /*2d80*/  FMUL.FTZ R106, R83, R78 ;  /* 0x0000004e536a7220 */ /* 0x000fe20000410000 */
[----:B------:R-:W-:Y:S01]  /*2d90*/  FADD.FTZ R97, R70, R21 ;  /* 0x0000001546617221 */ /* 0x000fe20000010000 */
[----:B------:R-:W-:Y:S01]  /*2da0*/  FADD.FTZ R22, R22, R85 ;  /* 0x0000005516167221 */ /* 0x000fe20000010000 */
[----:B------:R-:W-:Y:S01]  /*2db0*/  FADD.FTZ R85, RZ, R99 ;  /* 0x00000063ff557221 */ /* 0x000fe20000010000 */
[-C--:B------:R-:W-:Y:S01]  /*2dc0*/  FFMA.FTZ R99, R95, R104.reuse, -R106 ;  /* 0x000000685f637223 */ /* 0x080fe2000001086a */
[----:B------:R-:W-:Y:S01]  /*2dd0*/  FFMA.FTZ R20, R0, -R89, RZ ;  /* 0x8000005900147223 */ /* 0x000fe200000100ff */
[----:B------:R-:W-:Y:S01]  /*2de0*/  FMUL.FTZ R104, R83, R104 ;  /* 0x0000006853687220 */ /* 0x000fe20000410000 */
[----:B------:R-:W-:Y:S01]  /*2df0*/  FFMA.FTZ R101, R65, R97, R80 ;  /* 0x0000006141657223 */ /* 0x000fe20000010050 */
[-C--:B------:R-:W-:Y:S01]  /*2e00*/  FMUL.FTZ R106, R93, R62.reuse ;  /* 0x0000003e5d6a7220 */ /* 0x080fe20000410000 */
[----:B------:R-:W-:Y:S01]  /*2e10*/  FMUL.FTZ R80, R91, R62 ;  /* 0x0000003e5b507220 */ /* 0x000fe20000410000 */
[----:B------:R-:W-:Y:S01]  /*2e20*/  FFMA.FTZ R23, R63, -R96, R20 ;  /* 0x800000603f177223 */ /* 0x000fe20000010014 */
[----:B------:R-:W-:Y:S01]  /*2e30*/  FFMA.FTZ R21, R95, R78, R104 ;  /* 0x0000004e5f157223 */ /* 0x000fe20000010068 */
[----:B------:R-:W-:Y:S01]  /*2e40*/  FADD.FTZ R97, -R70, R97 ;  /* 0x0000006146617221 */ /* 0x000fe20000010100 */
        /* <DEDUP_REMOVED lines=20> */
[----:B--2---:R-:W-:Y:S01]  /*2f90*/  @!P1 FADD.FTZ R20, R103, R20 ;  /* 0x0000001467149221 */ /* 0x004fe20000010000 */
[----:B---3--:R-:W-:-:S04]  /*2fa0*/  @!P1 FADD.FTZ R21, R21, R104 ;  /* 0x0000006815159221 */ /* 0x008fc80000010000 */
[----:B------:R-:W1:Y:S01]  /*2fb0*/  SHFL.DOWN PT, R99, R20, 0x2, 0x1f ;  /* 0x08401f0014637f89 */ /* 0x000e6200000e0000 */
[----:B------:R-:W-:-:S03]  /*2fc0*/  ISETP.GT.AND P1, PT, R58, 0x1d, PT ;  /* 0x0000001d3a00780c */ /* 0x000fc60003f24270 */
[----:B------:R-:W2:Y:S04]  /*2fd0*/  SHFL.DOWN PT, R104, R23, 0x2, 0x1f ;  /* 0x08401f0017687f89 */ /* 0x000ea800000e0000 */
[----:B------:R-:W3:Y:S06]  /*2fe0*/  SHFL.DOWN PT, R102, R21, 0x2, 0x1f ;  /* 0x08401f0015667f89 */ /* 0x000eec00000e0000 */
[----:B0-----:R-:W-:-:S05]  /*2ff0*/  @!P1 FADD.FTZ R22, R22, R101 ;  /* 0x0000006516169221 */ /* 0x001fca0000010000 */
[----:B------:R-:W0:Y:S01]  /*3000*/  SHFL.DOWN PT, R103, R22, 0x4, 0x1f ;  /* 0x08801f0016677f89 */ /* 0x000e2200000e0000 */
[----:B-1----:R-:W-:Y:S01]  /*3010*/  @!P1 FADD.FTZ R20, R20, R99 ;  /* 0x0000006314149221 */ /* 0x002fe20000010000 */
[----:B------:R-:W-:Y:S01]  /*3020*/  FMUL.FTZ R99, R2, R17 ;  /* 0x0000001102637220 */ /* 0x000fe20000410000 */
[----:B--2---:R-:W-:-:S03]  /*3030*/  @!P1 FADD.FTZ R23, R23, R104 ;  /* 0x0000006817179221 */ /* 0x004fc60000010000 */
[----:B------:R-:W1:Y:S01]  /*3040*/  SHFL.DOWN PT, R101, R20, 0x4, 0x1f ;  /* 0x08801f0014657f89 */ /* 0x000e6200000e0000 */
[CC--:B------:R-:W-:Y:S01]  /*3050*/  FMUL.FTZ R104, R2.reuse, R19.reuse ;  /* 0x0000001302687220 */ /* 0x0c0fe20000410000 */
[----:B---3--:R-:W-:Y:S02]  /*3060*/  @!P1 FADD.FTZ R21, R21, R102 ;  /* 0x0000006615159221 */ /* 0x008fe40000010000 */
[----:B------:R-:W2:Y:S01]  /*3070*/  SHFL.DOWN PT, R108, R23, 0x4, 0x1f ;  /* 0x08801f00176c7f89 */ /* 0x000ea200000e0000 */
[CC--:B------:R-:W-:Y:S01]  /*3080*/  FMUL.FTZ R102, R2.reuse, R16.reuse ;  /* 0x0000001002667220 */ /* 0x0c0fe20000410000 */
[C---:B------:R-:W-:Y:S01]  /*3090*/  FFMA.FTZ R16, R77.reuse, R16, -R99 ;  /* 0x000000104d107223 */ /* 0x040fe20000010863 */
[-C--:B------:R-:W-:Y:S01]  /*30a0*/  FMUL.FTZ R2, R2, R18.reuse ;  /* 0x0000001202027220 */ /* 0x080fe20000410000 */
[----:B------:R-:W3:Y:S01]  /*30b0*/  SHFL.DOWN PT, R106, R21, 0x4, 0x1f ;  /* 0x08801f00156a7f89 */ /* 0x000ee200000e0000 */
[----:B------:R-:W-:Y:S01]  /*30c0*/  ISETP.NE.AND P1, PT, R46, RZ, PT ;  /* 0x000000ff2e00720c */ /* 0x000fe20003f25270 */
[C---:B------:R-:W-:Y:S01]  /*30d0*/  FFMA.FTZ R18, R77.reuse, R18, -R104 ;  /* 0x000000124d127223 */ /* 0x040fe20000010868 */
[----:B------:R-:W-:Y:S01]  /*30e0*/  FFMA.FTZ R19, R77, R19, R2 ;  /* 0x000000134d137223 */ /* 0x000fe20000010002 */
[----:B------:R-:W-:Y:S01]  /*30f0*/  FMUL.FTZ R2, R35, R93 ;  /* 0x0000005d23027220 */ /* 0x000fe20000410000 */
[----:B------:R-:W-:Y:S01]  /*3100*/  FFMA.FTZ R17, R77, R17, R102 ;  /* 0x000000114d117223 */ /* 0x000fe20000010066 */
[----:B------:R-:W-:Y:S01]  /*3110*/  FADD.FTZ R18, R37, R18 ;  /* 0x0000001225127221 */ /* 0x000fe20000010000 */
[----:B------:R-:W-:Y:S01]  /*3120*/  FADD.FTZ R19, R36, R19 ;  /* 0x0000001324137221 */ /* 0x000fe20000010000 */
[----:B0-----:R-:W-:Y:S01]  /*3130*/  @!P2 FADD.FTZ R22, R22, R103 ;  /* 0x000000671616a221 */ /* 0x001fe20000010000 */
[-C--:B------:R-:W-:Y:S01]  /*3140*/  FFMA.FTZ R2, R34, R91.reuse, R2 ;  /* 0x0000005b22027223 */ /* 0x080fe20000010002 */
[C---:B------:R-:W-:Y:S01]  /*3150*/  FMUL.FTZ R37, R35.reuse, R91 ;  /* 0x0000005b23257220 */ /* 0x040fe20000410000 */
[----:B------:R-:W-:-:S02]  /*3160*/  FMUL.FTZ R77, R35, R94 ;  /* 0x0000005e234d7220 */ /* 0x000fc40000410000 */
[----:B------:R-:W-:Y:S01]  /*3170*/  FMUL.FTZ R104, R97, R2 ;  /* 0x0000000261687220 */ /* 0x000fe20000410000 */
[----:B------:R0:W-:Y:S01]  /*3180*/  @!P1 STS.128 [UR6+0x1760], R16 ;  /* 0x00176010ff009988 */ /* 0x0001e20008000c06 */
[----:B------:R-:W-:Y:S01]  /*3190*/  FFMA.FTZ R102, R34, R93, -R37 ;  /* 0x0000005d22667223 */ /* 0x000fe20000010825 */
[----:B-1----:R-:W-:Y:S01]  /*31a0*/  @!P2 FADD.FTZ R20, R20, R101 ;  /* 0x000000651414a221 */ /* 0x002fe20000010000 */
[C---:B------:R-:W-:Y:S01]  /*31b0*/  FMUL.FTZ R2, R35.reuse, R86 ;  /* 0x0000005623027220 */ /* 0x040fe20000410000 */
[----:B------:R-:W1:Y:S01]  /*31c0*/  SHFL.DOWN PT, R101, R22, 0x8, 0x1f ;  /* 0x09001f0016657f89 */ /* 0x000e6200000e0000 */
[-C--:B------:R-:W-:Y:S01]  /*31d0*/  FMUL.FTZ R37, R35, R87.reuse ;  /* 0x0000005723257220 */ /* 0x080fe20000410000 */
[----:B--2---:R-:W-:Y:S01]  /*31e0*/  @!P2 FADD.FTZ R23, R23, R108 ;  /* 0x0000006c1717a221 */ /* 0x004fe20000010000 */
[-C--:B------:R-:W-:Y:S01]  /*31f0*/  FMUL.FTZ R93, R35, R88.reuse ;  /* 0x00000058235d7220 */ /* 0x080fe20000410000 */
[----:B------:R-:W2:Y:S01]  /*3200*/  SHFL.DOWN PT, R99, R20, 0x8, 0x1f ;  /* 0x09001f0014637f89 */ /* 0x000ea200000e0000 */
[----:B------:R-:W-:Y:S01]  /*3210*/  FFMA.FTZ R36, R34, R88, R77 ;  /* 0x0000005822247223 */ /* 0x000fe2000001004d */
[----:B---3--:R-:W-:Y:S01]  /*3220*/  @!P2 FADD.FTZ R21, R21, R106 ;  /* 0x0000006a1515a221 */ /* 0x008fe20000010000 */
[----:B------:R-:W-:Y:S01]  /*3230*/  ISETP.GT.AND P2, PT, R58, 0x17, PT ;  /* 0x000000173a00780c */ /* 0x000fe20003f44270 */
[----:B------:R-:W3:Y:S01]  /*3240*/  SHFL.DOWN PT, R108, R23, 0x8, 0x1f ;  /* 0x09001f00176c7f89 */ /* 0x000ee200000e0000 */
[C---:B------:R-:W-:Y:S01]  /*3250*/  FFMA.FTZ R37, R34.reuse, R86, R37 ;  /* 0x0000005622257223 */ /* 0x040fe20000010025 */
[C---:B0-----:R-:W-:Y:S01]  /*3260*/  FMUL.FTZ R17, R35.reuse, R84 ;  /* 0x0000005423117220 */ /* 0x041fe20000410000 */
[-C--:B------:R-:W-:Y:S01]  /*3270*/  FMUL.FTZ R35, R35, R98.reuse ;  /* 0x0000006223237220 */ /* 0x080fe20000410000 */
[----:B------:R-:W0:Y:S01]  /*3280*/  SHFL.DOWN PT, R106, R21, 0x8, 0x1f ;  /* 0x09001f00156a7f89 */ /* 0x000e2200000e0000 */
[C---:B------:R-:W-:Y:S01]  /*3290*/  FFMA.FTZ R87, R34.reuse, R87, -R2 ;  /* 0x0000005722577223 */ /* 0x040fe20000010802 */
[C---:B------:R-:W-:Y:S01]  /*32a0*/  FFMA.FTZ R98, R34.reuse, R98, -R17 ;  /* 0x0000006222627223 */ /* 0x040fe20000010811 */
[----:B------:R-:W-:Y:S01]  /*32b0*/  FFMA.FTZ R94, R34, R94, -R93 ;  /* 0x0000005e225e7223 */ /* 0x000fe2000001085d */
[----:B------:R-:W-:Y:S01]  /*32c0*/  FMUL.FTZ R36, R95, R36 ;  /* 0x000000245f247220 */ /* 0x000fe20000410000 */
[----:B------:R-:W-:Y:S01]  /*32d0*/  FMUL.FTZ R37, R100, R37 ;  /* 0x0000002564257220 */ /* 0x000fe20000410000 */
[----:B------:R-:W-:-:S02]  /*32e0*/  FFMA.FTZ R34, R34, R84, R35 ;  /* 0x0000005422227223 */ /* 0x000fc40000010023 */
        /* <DEDUP_REMOVED lines=10> */
[----:B-1-3--:R-:W-:Y:S01]  /*3390*/  FADD.FTZ R20, R20, R17 ;  /* 0x0000001114147221 */ /* 0x00afe20000010000 */
[----:B----4-:R-:W-:Y:S01]  /*33a0*/  FADD.FTZ R21, R21, R2 ;  /* 0x0000000215157221 */ /* 0x010fe20000010000 */
[----:B--2---:R-:W-:Y:S01]  /*33b0*/  FADD.FTZ R22, R22, R19 ;  /* 0x0000001316167221 */ /* 0x004fe20000010000 */
[----:B0-----:R-:W-:-:S09]  /*33c0*/  FADD.FTZ R23, R23, R16 ;  /* 0x0000001017177221 */ /* 0x001fd20000010000 */
[----:B------:R0:W-:Y:S02]  /*33d0*/  @!P2 STS.128 [UR5+0x220], R20 ;  /* 0x00022014ff00a988 */ /* 0x0001e40008000c05 */
.L_x_18037:
[----:B------:R-:W-:Y:S05]  /*33e0*/  BSYNC.RECONVERGENT B0 ;  /* 0x0000000000007941 */ /* 0x000fea0003800200 */
.L_x_18036:
        /* <DEDUP_REMOVED lines=22> */
[----:B0--3--:R-:W1:Y:S04]  /*3550*/  @P1 LDS.64 R16, [UR6+0x2f60] ;  /* 0x002f6006ff101984 */ /* 0x009e680008000a00 */
[----:B--2---:R-:W0:Y:S01]  /*3560*/  @P1 LDS.64 R18, [UR6+0x2760] ;  /* 0x00276006ff121984 */ /* 0x004e220008000a00 */
[----:B-1----:R-:W-:Y:S01]  /*3570*/  @P1 FADD.FTZ R22, R22, R16 ;  /* 0x0000001016161221 */ /* 0x002fe20000010000 */
[----:B------:R-:W-:Y:S01]  /*3580*/  @P1 FADD.FTZ R23, R23, R17 ;  /* 0x0000001117171221 */ /* 0x000fe20000010000 */
[----:B0-----:R-:W-:Y:S01]  /*3590*/  @P1 FADD.FTZ R20, R20, R18 ;  /* 0x0000001214141221 */ /* 0x001fe20000010000 */
[----:B------:R-:W-:-:S03]  /*35a0*/  @P1 FADD.FTZ R21, R21, R19 ;  /* 0x0000001315151221 */ /* 0x000fc60000010000 */
[----:B------:R0:W-:Y:S04]  /*35b0*/  STS.64 [UR6+0x2f60], R22 ;  /* 0x002f6016ff007988 */ /* 0x0001e80008000a06 */
[----:B------:R0:W-:Y:S02]  /*35c0*/  STS.64 [UR6+0x2760], R20 ;  /* 0x00276014ff007988 */ /* 0x0001e40008000a06 */
.L_x_18039:
[----:B------:R-:W-:Y:S05]  /*35d0*/  BSYNC.RECONVERGENT B0 ;  /* 0x0000000000007941 */ /* 0x000fea0003800200 */
.L_x_18038:
[----:B------:R-:W-:-:S04]  /*35e0*/  UIADD3 UR4, UPT, UPT, UR4, 0x1, URZ ;  /* 0x0000000104047890 */ /* 0x000fc8000fffe0ff */
[----:B------:R-:W-:-:S09]  /*35f0*/  UISETP.GE.AND UP0, UPT, UR4, UR8, UPT ;  /* 0x000000080400728c */ /* 0x000fd2000bf06270 */
[----:B------:R-:W-:Y:S05]  /*3600*/  BRA.U !UP0, `(.L_x_18040) ;  /* 0xffffffdd08387547 */ /* 0x000fea000b83ffff */
.L_x_18022:
[----:B------:R-:W-:Y:S08]  /*3610*/  BAR.SYNC.DEFER_BLOCKING 0x0 ;  /* 0x0000000000007b1d */ /* 0x000ff00000010000 */
[----:B------:R-:W5:Y:S01]  /*3620*/  LDC.64 R30, c[0x0][0x550] ;  /* 0x00015400ff1e7b82 */ /* 0x000f620000000a00 */
[----:B------:R-:W1:Y:S01]  /*3630*/  LDCU.64 UR6, c[0x0][0x500] ;  /* 0x0000a000ff0677ac */ /* 0x000e620008000a00 */
[----:B0-23--:R0:W2:Y:S06]  /*3640*/  LDG.E.128 R16, desc[UR16][R24.64] ;  /* 0x0000001018107981 */ /* 0x00d0ac000c1e1d00 */
[----:B0-----:R-:W0:Y:S01]  /*3650*/  LDC.64 R24, c[0x0][0x4f8] ;  /* 0x00013e00ff187b82 */ /* 0x001e220000000a00 */
[----:B--2---:R2:W-:Y:S01]  /*3660*/  STS.128 [R57], R16 ;  /* 0x0000001039007388 */ /* 0x0045e20000000c00 */
[----:B------:R-:W-:-:S03]  /*3670*/  NOP ;  /* 0x0000000000007918 */ /* 0x000fc60000000000 */
[----:B------:R-:W3:Y:S03]  /*3680*/  LDS.128 R4, [R57] ;  /* 0x0000000039047984 */ /* 0x000ee60000000c00 */
[----:B------:R-:W-:Y:S01]  /*3690*/  BAR.SYNC.DEFER_BLOCKING 0x0 ;  /* 0x0000000000007b1d */ /* 0x000fe20000010000 */
[----:B--2---:R-:W-:-:S04]  /*36a0*/  SHF.L.U32 R18, R56, 0x7, RZ ;  /* 0x0000000738127819 */ /* 0x004fc800000006ff */
[--C-:B------:R-:W-:Y:S01]  /*36b0*/  SHF.R.S32.HI R19, RZ, 0x1f, R18.reuse ;  /* 0x0000001fff137819 */ /* 0x100fe20000011412 */
[----:B------:R0:W-:Y:S01]  /*36c0*/  STS.128 [R57], R12 ;  /* 0x0000000c39007388 */ /* 0x0001e20000000c00 */
[--C-:B---3--:R-:W-:Y:S01]  /*36d0*/  FADD.FTZ R4, R4, R53.reuse ;  /* 0x0000003504047221 */ /* 0x108fe20000010000 */
[--C-:B------:R-:W-:Y:S01]  /*36e0*/  FADD.FTZ R6, R6, R53.reuse ;  /* 0x0000003506067221 */ /* 0x100fe20000010000 */
[--C-:B------:R-:W-:Y:S01]  /*36f0*/  FADD.FTZ R5, R5, R53.reuse ;  /* 0x0000003505057221 */ /* 0x100fe20000010000 */
[----:B------:R-:W-:Y:S01]  /*3700*/  FADD.FTZ R7, R7, R53 ;  /* 0x0000003507077221 */ /* 0x000fe20000010000 */
[----:B0-----:R-:W-:Y:S01]  /*3710*/  IMAD.WIDE.U32 R12, R24, UR18, R18 ;  /* 0x00000012180c7c25 */ /* 0x001fe2000f8e0012 */
[----:B------:R-:W-:Y:S02]  /*3720*/  FSETP.GTU.FTZ.AND P0, PT, R4, 20, PT ;  /* 0x41a000000400780b */ /* 0x000fe40003f1c000 */
[----:B------:R-:W-:Y:S01]  /*3730*/  FSETP.GTU.FTZ.AND P2, PT, R6, 20, PT ;  /* 0x41a000000600780b */ /* 0x000fe20003f5c000 */
[----:B------:R-:W-:Y:S01]  /*3740*/  IMAD R13, R25, UR18, R13 ;  /* 0x00000012190d7c24 */ /* 0x000fe2000f8e020d */
[----:B------:R-:W-:-:S02]  /*3750*/  FSETP.GTU.FTZ.AND P1, PT, R5, 20, PT ;  /* 0x41a000000500780b */ /* 0x000fc40003f3c000 */
[----:B------:R-:W-:Y:S01]  /*3760*/  FSETP.GTU.FTZ.AND P3, PT, R7, 20, PT ;  /* 0x41a000000700780b */ /* 0x000fe20003f7c000 */
[----:B-1----:R-:W-:-:S04]  /*3770*/  IMAD.WIDE.U32 R12, R55, UR6, R12 ;  /* 0x00000006370c7c25 */ /* 0x002fc8000f8e000c */
[----:B------:R-:W-:Y:S01]  /*3780*/  IMAD R13, R55, UR7, R13 ;  /* 0x00000007370d7c24 */ /* 0x000fe2000f8e020d */
[----:B------:R-:W0:Y:S01]  /*3790*/  LDCU.64 UR6, c[0x0][0x520] ;  /* 0x0000a400ff0677ac */ /* 0x000e220008000a00 */
[----:B------:R-:W-:Y:S02]  /*37a0*/  @!P0 FMUL.FTZ R0, R4, -1.4426950216293334961 ;  /* 0xbfb8aa3b04008820 */ /* 0x000fe40000410000 */
[----:B------:R-:W-:Y:S02]  /*37b0*/  @!P2 FMUL.FTZ R4, R6, -1.4426950216293334961 ;  /* 0xbfb8aa3b0604a820 */ /* 0x000fe40000410000 */
[----:B----4-:R-:W-:Y:S02]  /*37c0*/  @!P1 FMUL.FTZ R2, R5, -1.4426950216293334961 ;  /* 0xbfb8aa3b05029820 */ /* 0x010fe40000410000 */
[----:B------:R1:W2:Y:S01]  /*37d0*/  @!P2 MUFU.EX2 R16, R4 ;  /* 0x000000040010a308 */ /* 0x0002a20000000800 */
[----:B------:R-:W-:Y:S01]  /*37e0*/  @!P3 FMUL.FTZ R17, R7, -1.4426950216293334961 ;  /* 0xbfb8aa3b0711b820 */ /* 0x000fe20000410000 */
[----:B------:R-:W-:-:S06]  /*37f0*/  NOP ;  /* 0x0000000000007918 */ /* 0x000fcc0000000000 */
[----:B------:R-:W3:Y:S01]  /*3800*/  @!P3 MUFU.EX2 R17, R17 ;  /* 0x000000110011b308 */ /* 0x000ee20000000800 */
[----:B-1----:R-:W1:Y:S07]  /*3810*/  LDS.128 R4, [R57] ;  /* 0x0000000039047984 */ /* 0x002e6e0000000c00 */
[----:B------:R-:W4:Y:S01]  /*3820*/  @!P0 MUFU.EX2 R0, R0 ;  /* 0x0000000000008308 */ /* 0x000f220000000800 */
[----:B--2---:R-:W-:Y:S01]  /*3830*/  @!P2 FADD.FTZ R14, R16, 1 ;  /* 0x3f800000100ea421 */ /* 0x004fe20000010000 */
[----:B-----5:R-:W-:-:S06]  /*3840*/  LEA R16, P4, R12, R30, 0x2 ;  /* 0x0000001e0c107211 */ /* 0x020fcc00078810ff */
[----:B------:R-:W2:Y:S01]  /*3850*/  @!P1 MUFU.EX2 R2, R2 ;  /* 0x0000000200029308 */ /* 0x000ea20000000800 */
[----:B---3--:R-:W-:Y:S01]  /*3860*/  @!P3 FADD.FTZ R15, R17, 1 ;  /* 0x3f800000110fb421 */ /* 0x008fe20000010000 */
[----:B------:R-:W-:-:S03]  /*3870*/  LEA.HI.X R17, R12, R31, R13, 0x2, P4 ;  /* 0x0000001f0c117211 */ /* 0x000fc600020f140d */
[----:B------:R-:W-:-:S03]  /*3880*/  IMAD.WIDE.U32 R16, R46, 0x10, R16 ;  /* 0x000000102e107825 */ /* 0x000fc600078e0010 */
[----:B------:R-:W3:Y:S01]  /*3890*/  @!P2 MUFU.RCP R23, R14 ;  /* 0x0000000e0017a308 */ /* 0x000ee20000001000 */
[----:B----4-:R-:W-:-:S07]  /*38a0*/  @!P0 FADD.FTZ R0, R0, 1 ;  /* 0x3f80000000008421 */ /* 0x010fce0000010000 */
[----:B------:R-:W4:Y:S01]  /*38b0*/  @!P0 MUFU.RCP R21, R0 ;  /* 0x0000000000158308 */ /* 0x000f220000001000 */
[----:B--2---:R-:W-:-:S07]  /*38c0*/  @!P1 FADD.FTZ R2, R2, 1 ;  /* 0x3f80000002029421 */ /* 0x004fce0000010000 */
[----:B------:R-:W2:Y:S01]  /*38d0*/  @!P1 MUFU.RCP R2, R2 ;  /* 0x0000000200029308 */ /* 0x000ea20000001000 */
[----:B-1----:R-:W-:Y:S01]  /*38e0*/  STG.E.128 desc[UR16][R16.64], R4 ;  /* 0x0000000410007986 */ /* 0x002fe2000c101d10 */
[----:B---3--:R-:W-:Y:S01]  /*38f0*/  @!P2 FMUL.FTZ R10, R10, R23 ;  /* 0x000000170a0aa220 */ /* 0x008fe20000410000 */
[----:B------:R-:W-:Y:S01]  /*3900*/  BAR.SYNC.DEFER_BLOCKING 0x0 ;  /* 0x0000000000007b1d */ /* 0x000fe20000010000 */
[----:B------:R-:W-:Y:S01]  /*3910*/  IADD3 R44, P2, PT, R44, -0x200, RZ ;  /* 0xfffffe002c2c7810 */ /* 0x000fe20007f5e0ff */
[----:B----4-:R-:W-:-:S03]  /*3920*/  @!P0 FMUL.FTZ R8, R8, R21 ;  /* 0x0000001508088220 */ /* 0x010fc60000410000 */
[----:B------:R-:W-:Y:S01]  /*3930*/  IADD3.X R43, PT, PT, R43, -0x1, RZ, P2, !PT ;  /* 0xffffffff2b2b7810 */ /* 0x000fe200017fe4ff */
[----:B------:R-:W1:Y:S02]  /*3940*/  @!P3 MUFU.RCP R0, R15 ;  /* 0x0000000f0000b308 */ /* 0x000e640000001000 */
[----:B------:R-:W3:Y:S01]  /*3950*/  LDC.64 R20, c[0x0][0x518] ;  /* 0x00014600ff147b82 */ /* 0x000ee20000000a00 */
[----:B--2---:R-:W-:Y:S01]  /*3960*/  @!P1 FMUL.FTZ R9, R9, R2 ;  /* 0x0000000209099220 */ /* 0x004fe20000410000 */
[----:B------:R-:W-:-:S06]  /*3970*/  IADD3 R40, P1, PT, R40, -0x200, RZ ;  /* 0xfffffe0028287810 */ /* 0x000fcc0007f3e0ff */
[----:B------:R-:W2:Y:S01]  /*3980*/  LDC.64 R22, c[0x0][0x560] ;  /* 0x00015800ff167b82 */ /* 0x000ea20000000a00 */
[----:B------:R-:W-:Y:S01]  /*3990*/  IADD3.X R39, PT, PT, R39, -0x1, RZ, P1, !PT ;  /* 0xffffffff27277810 */ /* 0x000fe20000ffe4ff */
[----:B-1----:R-:W-:Y:S01]  /*39a0*/  @!P3 FMUL.FTZ R11, R11, R0 ;  /* 0x000000000b0bb220 */ /* 0x002fe20000410000 */
[----:B------:R-:W-:-:S04]  /*39b0*/  IADD3 R42, P3, PT, R42, -0x200, RZ ;  /* 0xfffffe002a2a7810 */ /* 0x000fc80007f7e0ff */
[----:B------:R1:W-:Y:S01]  /*39c0*/  STS.128 [R57], R8 ;  /* 0x0000000839007388 */ /* 0x0003e20000000c00 */
[----:B------:R-:W-:-:S03]  /*39d0*/  NOP ;  /* 0x0000000000007918 */ /* 0x000fc60000000000 */
[----:B------:R-:W4:Y:S01]  /*39e0*/  LDS.128 R12, [R57] ;  /* 0x00000000390c7984 */ /* 0x000f220000000c00 */
[----:B---3--:R-:W-:Y:S01]  /*39f0*/  IMAD.WIDE.U32 R18, R20, UR18, R18 ;  /* 0x0000001214127c25 */ /* 0x008fe2000f8e0012 */
[----:B------:R-:W-:-:S03]  /*3a00*/  IADD3.X R41, PT, PT, R41, -0x1, RZ, P3, !PT ;  /* 0xffffffff29297810 */ /* 0x000fc60001ffe4ff */
[----:B------:R-:W-:Y:S02]  /*3a10*/  IMAD R19, R21, UR18, R19 ;  /* 0x0000001215137c24 */ /* 0x000fe4000f8e0213 */
[----:B0-----:R-:W-:-:S04]  /*3a20*/  IMAD.WIDE.U32 R18, R55, UR6, R18 ;  /* 0x0000000637127c25 */ /* 0x001fc8000f8e0012 */
[----:B-1----:R-:W-:Y:S01]  /*3a30*/  FADD.FTZ R8, R8, R47 ;  /* 0x0000002f08087221 */ /* 0x002fe20000010000 */
[----:B------:R-:W-:Y:S01]  /*3a40*/  IMAD R0, R55, UR7, R19 ;  /* 0x0000000737007c24 */ /* 0x000fe2000f8e0213 */
[----:B--2---:R-:W-:Y:S02]  /*3a50*/  LEA R4, P0, R18, R22, 0x2 ;  /* 0x0000001612047211 */ /* 0x004fe400078010ff */
[----:B------:R-:W-:Y:S02]  /*3a60*/  FADD.FTZ R9, R8, R9 ;  /* 0x0000000908097221 */ /* 0x000fe40000010000 */
[----:B------:R-:W-:Y:S02]  /*3a70*/  LEA.HI.X R5, R18, R23, R0, 0x2, P0 ;  /* 0x0000001712057211 */ /* 0x000fe400000f1400 */
[----:B------:R-:W-:Y:S01]  /*3a80*/  FADD.FTZ R10, R9, R10 ;  /* 0x0000000a090a7221 */ /* 0x000fe20000010000 */
[----:B------:R-:W-:Y:S02]  /*3a90*/  ISETP.GT.AND P0, PT, R38, 0x1, PT ;  /* 0x000000012600780c */ /* 0x000fe40003f04270 */
[----:B------:R-:W-:Y:S01]  /*3aa0*/  MOV R38, R56 ;  /* 0x0000003800267202 */ /* 0x000fe20000000f00 */
[----:B------:R-:W-:-:S04]  /*3ab0*/  IMAD.WIDE.U32 R4, R46, 0x10, R4 ;  /* 0x000000102e047825 */ /* 0x000fc800078e0004 */
[----:B------:R-:W-:Y:S01]  /*3ac0*/  FADD.FTZ R47, R10, R11 ;  /* 0x0000000b0a2f7221 */ /* 0x000fe20000010000 */
[----:B----4-:R0:W-:Y:S05]  /*3ad0*/  STG.E.128 desc[UR16][R4.64], R12 ;  /* 0x0000000c04007986 */ /* 0x0101ea000c101d10 */
[----:B------:R-:W-:Y:S05]  /*3ae0*/  @P0 BRA `(.L_x_18041) ;  /* 0xffffffc800d00947 */ /* 0x000fea000383ffff */
.L_x_18013:
        /* <DEDUP_REMOVED lines=34> */
.L_x_18043:
[----:B------:R-:W-:Y:S05]  /*3d10*/  BSYNC.RECONVERGENT B0 ;  /* 0x0000000000007941 */ /* 0x000fea0003800200 */
.L_x_18042:
        /* <DEDUP_REMOVED lines=26> */
.L_x_18045:
[----:B------:R-:W-:Y:S05]  /*3ec0*/  BSYNC.RECONVERGENT B0 ;  /* 0x0000000000007941 */ /* 0x000fea0003800200 */
.L_x_18044:
        /* <DEDUP_REMOVED lines=22> */
.L_x_18047:
        /* <DEDUP_REMOVED lines=60> */
.L_x_18046:
[----:B------:R-:W-:Y:S05]  /*43f0*/  EXIT ;  /* 0x000000000000794d */ /* 0x000fea0003800000 */
.L_x_18048:
        /* <DEDUP_REMOVED lines=16> */
.L_x_18802:


//--------------------- .text._Z25selective_scan_bwd_kernelI32Selective_Scan_bwd_kernel_traitsILi32ELi4ELb1ELb0ELb0ELb1ELb1EfN3c107complexIfEEEEv12SSMParamsBwd --------------------------
	.section	.text._Z25selective_scan_bwd_kernelI32Selective_Scan_bwd_kernel_traitsILi32ELi4ELb1ELb0ELb0ELb1ELb1EfN3c107complexIfEEEEv12SSMParamsBwd,"ax",@progbits
	.align	128
        .global         _Z25selective_scan_bwd_kernelI32Selective_Scan_bwd_kernel_traitsILi32ELi4ELb1ELb0ELb0ELb1ELb1EfN3c107complexIfEEEEv12SSMParamsBwd
        .type           _Z25selective_scan_bwd_kernelI32Selective_Scan_bwd_kernel_traitsILi32ELi4ELb1ELb0ELb0ELb1ELb1EfN3c107complexIfEEEEv12SSMParamsBwd,@function
        .size           _Z25selective_scan_bwd_kernelI32Selective_Scan_bwd_kernel_traitsILi32ELi4ELb1ELb0ELb0ELb1ELb1EfN3c107complexIfEEEEv12SSMParamsBwd,(.L_x_18803 - _Z25selective_scan_bwd_kernelI32Selective_Scan_bwd_kernel_traitsILi32ELi4ELb1ELb0ELb0ELb1ELb1EfN3c107complexIfEEEEv12SSMParamsBwd)
        .other          _Z25selective_scan_bwd_kernelI32Selective_Scan_bwd_kernel_traitsILi32ELi4ELb1ELb0ELb0ELb1ELb1EfN3c107complexIfEEEEv12SSMParamsBwd,@"STO_CUDA_ENTRY STV_DEFAULT"
_Z25selective_scan_bwd_kernelI32Selective_Scan_bwd_kernel_traitsILi32ELi4ELb1ELb0ELb0ELb1ELb1EfN3c107complexIfEEEEv12SSMParamsBwd:
.text._Z25selective_scan_bwd_kernelI32Selective_Scan_bwd_kernel_traitsILi32ELi4ELb1ELb0ELb0ELb1ELb1EfN3c107complexIfEEEEv12SSMParamsBwd:
        /* <DEDUP_REMOVED lines=98> */
.L_x_18078:
[----:B------:R-:W-:Y:S01]  /*0620*/  BAR.SYNC.DEFER_BLOCKING 0x0 ;  /* 0x0000000000007b1d */ /* 0x000fe20000010000 */
[----:B------:R-:W-:-:S05]  /*0630*/  IMAD.WIDE.U32 R2, R46, 0x10, R44 ;  /* 0x000000102e027825 */ /* 0x000fca00078e002c */
[----:B0-----:R-:W0:Y:S01]  /*0640*/  S2R R37, SR_LANEID ;  /* 0x0000000000257919 */ /* 0x001e220000000000 */
[C---:B------:R-:W-:Y:S01]  /*0650*/  IMAD.WIDE.U32 R30, R46.reuse, 0x10, R42 ;  /* 0x000000102e1e7825 */ /* 0x040fe200078e002a */
[----:B------:R-:W1:Y:S03]  /*0660*/  LDC.64 R24, c[0x0][0x410] ;  /* 0x00010400ff187b82 */ /* 0x000e660000000a00 */
[----:B------:R-:W-:-:S05]  /*0670*/  IMAD.WIDE.U32 R16, R46, 0x10, R40 ;  /* 0x000000102e107825 */ /* 0x000fca00078e0028 */
[----:B------:R-:W2:Y:S01]  /*0680*/  LDC.64 R26, c[0x0][0x418] ;  /* 0x00010600ff1a7b82 */ /* 0x000ea20000000a00 */
[----:B------:R-:W3:Y:S07]  /*0690*/  LDG.E.128 R8, desc[UR16][R2.64] ;  /* 0x0000001002087981 */ /* 0x000eee000c1e1d00 */
[----:B------:R-:W4:Y:S01]  /*06a0*/  LDC.64 R60, c[0x0][0x488] ;  /* 0x00012200ff3c7b82 */ /* 0x000f220000000a00 */
[----:B0-----:R-:W-:-:S05]  /*06b0*/  LEA R36, R37, UR5, 0x4 ;  /* 0x0000000525247c11 */ /* 0x001fca000f8e20ff */
[----:B---3--:R-:W-:Y:S01]  /*06c0*/  STS.128 [R36], R8 ;  /* 0x0000000824007388 */ /* 0x008fe20000000c00 */
[----:B------:R-:W-:-:S03]  /*06d0*/  NOP ;  /* 0x0000000000007918 */ /* 0x000fc60000000000 */
[----:B------:R-:W-:Y:S01]  /*06e0*/  LDS.128 R4, [R36] ;  /* 0x0000000024047984 */ /* 0x000fe20000000c00 */
[----:B------:R-:W-:Y:S06]  /*06f0*/  BAR.SYNC.DEFER_BLOCKING 0x0 ;  /* 0x0000000000007b1d */ /* 0x000fec0000010000 */
[----:B------:R-:W3:Y:S04]  /*0700*/  LDG.E.128 R20, desc[UR16][R30.64] ;  /* 0x000000101e147981 */ /* 0x000ee8000c1e1d00 */
[----:B---3--:R1:W-:Y:S01]  /*0710*/  STS.128 [R36], R20 ;  /* 0x0000001424007388 */ /* 0x0083e20000000c00 */
[----:B------:R-:W-:-:S03]  /*0720*/  NOP ;  /* 0x0000000000007918 */ /* 0x000fc60000000000 */
[----:B------:R-:W0:Y:S01]  /*0730*/  LDS.128 R12, [R36] ;  /* 0x00000000240c7984 */ /* 0x000e220000000c00 */
[----:B------:R-:W-:Y:S06]  /*0740*/  BAR.SYNC.DEFER_BLOCKING 0x0 ;  /* 0x0000000000007b1d */ /* 0x000fec0000010000 */
[----:B------:R-:W3:Y:S01]  /*0750*/  LDG.E.128 R16, desc[UR16][R16.64] ;  /* 0x0000001010107981 */ /* 0x000ee2000c1e1d00 */
[----:B------:R-:W-:Y:S01]  /*0760*/  HFMA2 R29, -RZ, RZ, 0, 0 ;  /* 0x00000000ff1d7431 */ /* 0x000fe200000001ff */
[----:B------:R-:W-:Y:S01]  /*0770*/  IADD3 R3, PT, PT, R39, -0x1, RZ ;  /* 0xffffffff27037810 */ /* 0x000fe20007ffe0ff */
[----:B------:R-:W-:Y:S03]  /*0780*/  BSSY.RECONVERGENT B0, `(.L_x_18050) ;  /* 0x0000033000007945 */ /* 0x000fe60003800200 */
[----:B------:R-:W-:-:S05]  /*0790*/  SHF.L.U32 R28, R3, 0x7, RZ ;  /* 0x00000007031c7819 */ /* 0x000fca00000006ff */
[----:B-1----:R-:W-:-:S04]  /*07a0*/  IMAD.WIDE.U32 R20, R24, UR18, R28 ;  /* 0x0000001218147c25 */ /* 0x002fc8000f8e001c */
[--C-:B0----5:R-:W-:Y:S01]  /*07b0*/  FADD.FTZ R56, R12, R54.reuse ;  /* 0x000000360c387221 */ /* 0x121fe20000010000 */
[--C-:B------:R-:W-:Y:S01]  /*07c0*/  FADD.FTZ R58, R13, R54.reuse ;  /* 0x000000360d3a7221 */ /* 0x100fe20000010000 */
[--C-:B------:R-:W-:Y:S01]  /*07d0*/  FADD.FTZ R59, R14, R54.reuse ;  /* 0x000000360e3b7221 */ /* 0x100fe20000010000 */
[----:B------:R-:W-:Y:S02]  /*07e0*/  IMAD R21, R25, UR18, R21 ;  /* 0x0000001219157c24 */ /* 0x000fe4000f8e0215 */
[----:B------:R-:W-:Y:S01]  /*07f0*/  FADD.FTZ R62, R15, R54 ;  /* 0x000000360f3e7221 */ /* 0x000fe20000010000 */
[----:B------:R-:W-:Y:S01]  /*0800*/  FSETP.GTU.FTZ.AND P2, PT, R56, 20, PT ;  /* 0x41a000003800780b */ /* 0x000fe20003f5c000 */
[C---:B--2---:R-:W-:Y:S01]  /*0810*/  IMAD.WIDE.U32 R20, R57.reuse, R26, R20 ;  /* 0x0000001a39147225 */ /* 0x044fe200078e0014 */
[----:B------:R-:W-:Y:S02]  /*0820*/  FSETP.GTU.FTZ.AND P3, PT, R58, 20, PT ;  /* 0x41a000003a00780b */ /* 0x000fe40003f7c000 */
[----:B------:R-:W-:Y:S01]  /*0830*/  FSETP.GTU.FTZ.AND P1, PT, R62, 20, PT ;  /* 0x41a000003e00780b */ /* 0x000fe20003f3c000 */
[----:B------:R-:W-:Y:S01]  /*0840*/  IMAD R0, R57, R27, R21 ;  /* 0x0000001b39007224 */ /* 0x000fe200078e0215 */
[----:B---3--:R4:W-:Y:S01]  /*0850*/  STS.128 [R36], R16 ;  /* 0x0000001024007388 */ /* 0x0089e20000000c00 */
[----:B------:R-:W-:-:S03]  /*0860*/  NOP ;  /* 0x0000000000007918 */ /* 0x000fc60000000000 */
[----:B------:R0:W1:Y:S01]  /*0870*/  LDS.128 R8, [R36] ;  /* 0x0000000024087984 */ /* 0x0000620000000c00 */
[----:B----4-:R-:W-:-:S04]  /*0880*/  LEA R16, P0, R20, R60, 0x2 ;  /* 0x0000003c14107211 */ /* 0x010fc800078010ff */
[----:B------:R-:W-:Y:S02]  /*0890*/  LEA.HI.X R17, R20, R61, R0, 0x2, P0 ;  /* 0x0000003d14117211 */ /* 0x000fe400000f1400 */
[----:B------:R-:W-:Y:S01]  /*08a0*/  FSETP.GTU.FTZ.AND P0, PT, R59, 20, PT ;  /* 0x41a000003b00780b */ /* 0x000fe20003f1c000 */
[----:B------:R-:W-:Y:S01]  /*08b0*/  IMAD.WIDE.U32 R16, R46, 0x10, R16 ;  /* 0x000000102e107825 */ /* 0x000fe200078e0010 */
[----:B0-----:R-:W-:Y:S11]  /*08c0*/  @P2 BRA `(.L_x_18051) ;  /* 0x0000000000782947 */ /* 0x001ff60003800000 */
        /* <DEDUP_REMOVED lines=30> */
.L_x_18051:
[----:B------:R-:W-:Y:S05]  /*0ab0*/  BSYNC.RECONVERGENT B0 ;  /* 0x0000000000007941 */ /* 0x000fea0003800200 */
.L_x_18050:
        /* <DEDUP_REMOVED lines=32> */
.L_x_18053:
[----:B------:R-:W-:Y:S05]  /*0cc0*/  BSYNC.RECONVERGENT B0 ;  /* 0x0000000000007941 */ /* 0x000fea0003800200 */
.L_x_18052:
        /* <DEDUP_REMOVED lines=32> */
.L_x_18055:
[----:B------:R-:W-:Y:S05]  /*0ed0*/  BSYNC.RECONVERGENT B0 ;  /* 0x0000000000007941 */ /* 0x000fea0003800200 */
.L_x_18054:
        /* <DEDUP_REMOVED lines=32> */
.L_x_18057:
[----:B------:R-:W-:Y:S05]  /*10e0*/  BSYNC.RECONVERGENT B0 ;  /* 0x0000000000007941 */ /* 0x000fea0003800200 */
.L_x_18056:
[----:B------:R-:W-:Y:S08]  /*10f0*/  BAR.SYNC.DEFER_BLOCKING 0x0 ;  /* 0x0000000000007b1d */ /* 0x000ff00000010000 */
[----:B------:R-:W0:Y:S01]  /*1100*/  LDC.64 R14, c[0x0][0x420] ;  /* 0x00010800ff0e7b82 */ /* 0x000e220000000a00 */
[----:B------:R-:W2:Y:S01]  /*1110*/  LDCU.64 UR6, c[0x0][0x510] ;  /* 0x0000a200ff0677ac */ /* 0x000ea20008000a00 */
[----:B------:R-:W3:Y:S06]  /*1120*/  LDCU.64 UR8, c[0x0][0x490] ;  /* 0x00009200ff0877ac */ /* 0x000eec0008000a00 */
[----:B------:R-:W4:Y:S08]  /*1130*/  LDC.64 R20, c[0x0][0x428] ;  /* 0x00010a00ff147b82 */ /* 0x000f300000000a00 */
[----:B------:R-:W5:Y:S01]  /*1140*/  LDC.64 R22, c[0x0][0x478] ;  /* 0x00011e00ff167b82 */ /* 0x000f620000000a00 */
[----:B------:R-:W2:Y:S01]  /*1150*/  LDG.E.128 R16, desc[UR16][R16.64] ;  /* 0x0000001010107981 */ /* 0x000ea2000c1e1d00 */
[----:B0-----:R-:W-:-:S06]  /*1160*/  IMAD.WIDE.U32 R12, R14, UR18, R28 ;  /* 0x000000120e0c7c25 */ /* 0x001fcc000f8e001c */
[----:B------:R-:W0:Y:S01]  /*1170*/  LDC.64 R68, c[0x0][0x508] ;  /* 0x00014200ff447b82 */ /* 0x000e220000000a00 */
[----:B------:R-:W-:Y:S02]  /*1180*/  IMAD R13, R15, UR18, R13 ;  /* 0x000000120f0d7c24 */ /* 0x000fe4000f8e020d */
[----:B----4-:R-:W-:-:S05]  /*1190*/  IMAD.WIDE.U32 R12, R57, R20, R12 ;  /* 0x00000014390c7225 */ /* 0x010fca00078e000c */
[----:B------:R-:W4:Y:S01]  /*11a0*/  LDC.64 R70, c[0x0][0x558] ;  /* 0x00015600ff467b82 */ /* 0x000f220000000a00 */
[----:B------:R-:W-:Y:S01]  /*11b0*/  IMAD R0, R57, R21, R13 ;  /* 0x0000001539007224 */ /* 0x000fe200078e020d */
[----:B-----5:R-:W-:-:S04]  /*11c0*/  LEA R20, P0, R12, R22, 0x2 ;  /* 0x000000160c147211 */ /* 0x020fc800078010ff */
[----:B------:R-:W-:-:S03]  /*11d0*/  LEA.HI.X R21, R12, R23, R0, 0x2, P0 ;  /* 0x000000170c157211 */ /* 0x000fc600000f1400 */
[----:B------:R-:W-:Y:S01]  /*11e0*/  IMAD.WIDE.U32 R20, R46, 0x10, R20 ;  /* 0x000000102e147825 */ /* 0x000fe200078e0014 */
[----:B--2---:R-:W-:Y:S01]  /*11f0*/  STS.128 [R36], R16 ;  /* 0x0000001024007388 */ /* 0x004fe20000000c00 */
[----:B------:R-:W-:-:S03]  /*1200*/  NOP ;  /* 0x0000000000007918 */ /* 0x000fc60000000000 */
[----:B------:R-:W2:Y:S01]  /*1210*/  LDS.128 R12, [R36] ;  /* 0x00000000240c7984 */ /* 0x000ea20000000c00 */
[----:B------:R-:W-:Y:S06]  /*1220*/  BAR.SYNC.DEFER_BLOCKING 0x0 ;  /* 0x0000000000007b1d */ /* 0x000fec0000010000 */
[----:B------:R-:W5:Y:S01]  /*1230*/  LDG.E.128 R20, desc[UR16][R20.64] ;  /* 0x0000001014147981 */ /* 0x000f62000c1e1d00 */
[----:B0-----:R-:W-:Y:S01]  /*1240*/  IMAD.WIDE.U32 R60, R68, UR18, R28 ;  /* 0x00000012443c7c25 */ /* 0x001fe2000f8e001c */
[----:B---3--:R-:W-:-:S03]  /*1250*/  UISETP.NE.U32.AND UP0, UPT, UR8, URZ, UPT ;  /* 0x000000ff0800728c */ /* 0x008fc6000bf05070 */
[----:B------:R-:W-:Y:S01]  /*1260*/  IMAD R61, R69, UR18, R61 ;  /* 0x00000012453d7c24 */ /* 0x000fe2000f8e023d */
[----:B------:R-:W-:Y:S01]  /*1270*/  UISETP.NE.AND.EX UP0, UPT, UR9, URZ, UPT, UP0 ;  /* 0x000000ff0900728c */ /* 0x000fe2000bf05300 */
[----:B------:R-:W-:-:S04]  /*1280*/  IMAD.WIDE.U32 R60, R57, UR6, R60 ;  /* 0x00000006393c7c25 */ /* 0x000fc8000f8e003c */
[----:B--2---:R-:W-:Y:S01]  /*1290*/  FMUL.FTZ R0, R12, -1.4426950216293334961 ;  /* 0xbfb8aa3b0c007820 */ /* 0x004fe20000410000 */
[----:B------:R-:W-:Y:S01]  /*12a0*/  FMUL.FTZ R24, R13, -1.4426950216293334961 ;  /* 0xbfb8aa3b0d187820 */ /* 0x000fe20000410000 */
[----:B------:R-:W-:Y:S01]  /*12b0*/  FMUL.FTZ R26, R14, -1.4426950216293334961 ;  /* 0xbfb8aa3b0e1a7820 */ /* 0x000fe20000410000 */
[----:B------:R-:W-:-:S03]  /*12c0*/  FMUL.FTZ R27, R15, -1.4426950216293334961 ;  /* 0xbfb8aa3b0f1b7820 */ /* 0x000fc60000410000 */
[----:B------:R-:W0:Y:S08]  /*12d0*/  MUFU.EX2 R0, R0 ;  /* 0x0000000000007308 */ /* 0x000e300000000800 */
[----:B------:R-:W2:Y:S08]  /*12e0*/  MUFU.EX2 R24, R24 ;  /* 0x0000001800187308 */ /* 0x000eb00000000800 */
[----:B------:R-:W-:Y:S01]  /*12f0*/  MUFU.EX2 R26, R26 ;  /* 0x0000001a001a7308 */ /* 0x000fe20000000800 */
[----:B0-----:R-:W-:-:S07]  /*1300*/  FADD.FTZ R2, R0, 1 ;  /* 0x3f80000000027421 */ /* 0x001fce0000010000 */
[----:B------:R-:W0:Y:S01]  /*1310*/  MUFU.EX2 R27, R27 ;  /* 0x0000001b001b7308 */ /* 0x000e220000000800 */
[----:B--2---:R-:W-:-:S07]  /*1320*/  FADD.FTZ R25, R24, 1 ;  /* 0x3f80000018197421 */ /* 0x004fce0000010000 */
[----:B------:R-:W-:Y:S08]  /*1330*/  MUFU.RCP R63, R2 ;  /* 0x00000002003f7308 */ /* 0x000ff00000001000 */
[----:B------:R-:W2:Y:S01]  /*1340*/  MUFU.RCP R64, R25 ;  /* 0x0000001900407308 */ /* 0x000ea20000001000 */
[----:B0-----:R-:W-:-:S07]  /*1350*/  FADD.FTZ R24, R27, 1 ;  /* 0x3f8000001b187421 */ /* 0x001fce0000010000 */
[----:B------:R-:W0:Y:S01]  /*1360*/  MUFU.RCP R66, R24 ;  /* 0x0000001800427308 */ /* 0x000e220000001000 */
[----:B--2---:R-:W-:-:S04]  /*1370*/  FADD.FTZ R2, -R64, 1 ;  /* 0x3f80000040027421 */ /* 0x004fc80000010100 */
[----:B------:R-:W-:Y:S01]  /*1380*/  FFMA.FTZ R2, R13, R2, 1 ;  /* 0x3f8000000d027423 */ /* 0x000fe20000010002 */
[----:B-----5:R2:W-:Y:S01]  /*1390*/  STS.128 [R36], R20 ;  /* 0x0000001424007388 */ /* 0x0205e20000000c00 */
[----:B------:R-:W-:-:S03]  /*13a0*/  NOP ;  /* 0x0000000000007918 */ /* 0x000fc60000000000 */
[----:B------:R-:W1:Y:S01]  /*13b0*/  LDS.128 R16, [R36] ;  /* 0x0000000024107984 */ /* 0x000e620000000c00 */
[----:B--2---:R-:W-:Y:S01]  /*13c0*/  FADD.FTZ R22, R26, 1 ;  /* 0x3f8000001a167421 */ /* 0x004fe20000010000 */
[----:B------:R-:W-:Y:S01]  /*13d0*/  FADD.FTZ R21, -R63, 1 ;  /* 0x3f8000003f157421 */ /* 0x000fe20000010100 */
[----:B0-----:R-:W-:Y:S02]  /*13e0*/  FADD.FTZ R26, -R66, 1 ;  /* 0x3f800000421a7421 */ /* 0x001fe40000010100 */
[----:B------:R-:W0:Y:S01]  /*13f0*/  MUFU.RCP R65, R22 ;  /* 0x0000001600417308 */ /* 0x000e220000001000 */
[----:B------:R-:W-:Y:S01]  /*1400*/  FFMA.FTZ R21, R12, R21, 1 ;  /* 0x3f8000000c157423 */ /* 0x000fe20000010015 */
[----:B------:R-:W-:Y:S01]  /*1410*/  FFMA.FTZ R26, R15, R26, 1 ;  /* 0x3f8000000f1a7423 */ /* 0x000fe2000001001a */
[----:B0-----:R-:W-:-:S04]  /*1420*/  FADD.FTZ R23, -R65, 1 ;  /* 0x3f80000041177421 */ /* 0x001fc80000010100 */
[----:B------:R-:W-:Y:S01]  /*1430*/  FFMA.FTZ R23, R14, R23, 1 ;  /* 0x3f8000000e177423 */ /* 0x000fe20000010017 */
[----:B-1----:R-:W-:Y:S01]  /*1440*/  FMUL.FTZ R0, R8, R16 ;  /* 0x0000001008007220 */ /* 0x002fe20000410000 */
[----:B------:R-:W-:-:S03]  /*1450*/  FMUL.FTZ R25, R11, R19 ;  /* 0x000000130b197220 */ /* 0x000fc60000410000 */
[----:B------:R-:W-:Y:S01]  /*1460*/  FMUL.FTZ R0, R63, R0 ;  /* 0x000000003f007220 */ /* 0x000fe20000410000 */
[----:B------:R-:W-:Y:S01]  /*1470*/  FMUL.FTZ R25, R66, R25 ;  /* 0x0000001942197220 */ /* 0x000fe20000410000 */
[----:B------:R-:W-:Y:S01]  /*1480*/  FMUL.FTZ R63, R12, R63 ;  /* 0x0000003f0c3f7220 */ /* 0x000fe20000410000 */
[----:B------:R-:W-:Y:S01]  /*1490*/  FMUL.FTZ R66, R15, R66 ;  /* 0x000000420f427220 */ /* 0x000fe20000410000 */
[----:B------:R-:W-:Y:S01]  /*14a0*/  FMUL.FTZ R20, R0, R21 ;  /* 0x0000001500147220 */ /* 0x000fe20000410000 */
[----:B------:R-:W-:Y:S01]  /*14b0*/  FMUL.FTZ R0, R10, R18 ;  /* 0x000000120a007220 */ /* 0x000fe20000410000 */
[----:B------:R-:W-:-:S03]  /*14c0*/  FMUL.FTZ R21, R9, R17 ;  /* 0x0000001109157220 */ /* 0x000fc60000410000 */
        /* <DEDUP_REMOVED lines=8> */
[----:B------:R-:W-:-:S05]  /*1550*/  IMAD R0, R57, UR7, R61 ;  /* 0x0000000739007c24 */ /* 0x000fca000f8e023d */
[----:B------:R4:W-:Y:S01]  /*1560*/  STS.128 [R36], R20 ;  /* 0x0000001424007388 */ /* 0x0009e20000000c00 */
[----:B------:R-:W-:-:S03]  /*1570*/  NOP ;  /* 0x0000000000007918 */ /* 0x000fc60000000000 */
[----:B------:R-:W0:Y:S01]  /*1580*/  LDS.128 R24, [R36] ;  /* 0x0000000024187984 */ /* 0x000e220000000c00 */
[----:B----4-:R-:W-:-:S04]  /*1590*/  LEA R20, P0, R60, R70, 0x2 ;  /* 0x000000463c147211 */ /* 0x010fc800078010ff */
[----:B------:R-:W-:-:S03]  /*15a0*/  LEA.HI.X R21, R60, R71, R0, 0x2, P0 ;  /* 0x000000473c157211 */ /* 0x000fc600000f1400 */
[----:B------:R-:W-:-:S05]  /*15b0*/  IMAD.WIDE.U32 R20, R46, 0x10, R20 ;  /* 0x000000102e147825 */ /* 0x000fca00078e0014 */
        /* <DEDUP_REMOVED lines=11> */
[----:B------:R-:W2:Y:S01]  /*1670*/  LDS.128 R12, [R36] ;  /* 0x00000000240c7984 */ /* 0x000ea20000000c00 */
[----:B-1----:R-:W-:-:S04]  /*1680*/  IMAD.WIDE.U32 R20, R22, UR18, R28 ;  /* 0x0000001216147c25 */ /* 0x002fc8000f8e001c */
[----:B------:R-:W-:Y:S02]  /*1690*/  IMAD R21, R23, UR18, R21 ;  /* 0x0000001217157c24 */ /* 0x000fe4000f8e0215 */
[----:B0-----:R-:W-:-:S04]  /*16a0*/  IMAD.WIDE.U32 R20, R57, R24, R20 ;  /* 0x0000001839147225 */ /* 0x001fc800078e0014 */
[----:B------:R-:W-:Y:S01]  /*16b0*/  IMAD R21, R57, R25, R21 ;  /* 0x0000001939157224 */ /* 0x000fe200078e0215 */
[----:B------:R-:W-:-:S04]  /*16c0*/  LEA R22, P0, R20, UR8, 0x2 ;  /* 0x0000000814167c11 */ /* 0x000fc8000f8010ff */
[----:B------:R-:W-:-:S03]  /*16d0*/  LEA.HI.X R23, R20, UR9, R21, 0x2, P0 ;  /* 0x0000000914177c11 */ /* 0x000fc600080f1415 */
[----:B------:R-:W-:-:S05]  /*16e0*/  IMAD.WIDE.U32 R20, R46, 0x10, R22 ;  /* 0x000000102e147825 */ /* 0x000fca00078e0016 */
[----:B--2---:R1:W-:Y:S02]  /*16f0*/  STG.E.128 desc[UR16][R20.64], R12 ;  /* 0x0000000c14007986 */ /* 0x0043e4000c101d10 */
.L_x_18058:
        /* <DEDUP_REMOVED lines=18> */
[----:B------:R-:W1:Y:S01]  /*1820*/  LDC.64 R76, c[0x0][0x3e0] ;  /* 0x0000f800ff4c7b82 */ /* 0x000e620000000a00 */
[----:B------:R-:W-:Y:S01]  /*1830*/  FADD.FTZ R78, R66, R66 ;  /* 0x00000042424e7221 */ /* 0x000fe20000010000 */
[----:B------:R-:W-:Y:S01]  /*1840*/  ISETP.NE.AND P0, PT, R39, 0x1, PT ;  /* 0x000000012700780c */ /* 0x000fe20003f05270 */
[----:B------:R-:W-:Y:S01]  /*1850*/  HFMA2 R11, -RZ, RZ, 0, 0 ;  /* 0x00000000ff0b7431 */ /* 0x000fe200000001ff */
[----:B------:R-:W-:Y:S01]  /*1860*/  SHF.L.U32 R66, R3, 0x8, RZ ;  /* 0x0000000803427819 */ /* 0x000fe200000006ff */
[----:B------:R-:W-:Y:S01]  /*1870*/  FADD.FTZ R0, R0, R0 ;  /* 0x0000000000007221 */ /* 0x000fe20000010000 */
[----:B------:R-:W-:Y:S01]  /*1880*/  SHF.L.U32 R63, R39, 0x8, RZ ;  /* 0x00000008273f7819 */ /* 0x000fe200000006ff */
[----:B------:R-:W-:Y:S01]  /*1890*/  FADD.FTZ R80, R64, R64 ;  /* 0x0000004040507221 */ /* 0x000fe20000010000 */
[----:B------:R-:W2:Y:S01]  /*18a0*/  LDC.64 R74, c[0x0][0x3c0] ;  /* 0x0000f000ff4a7b82 */ /* 0x000ea20000000a00 */
[----:B------:R-:W-:Y:S01]  /*18b0*/  FADD.FTZ R79, R65, R65 ;  /* 0x00000041414f7221 */ /* 0x000fe20000010000 */
[----:B------:R-:W-:Y:S01]  /*18c0*/  IADD3 R71, PT, PT, R39, -0x2, RZ ;  /* 0xfffffffe27477810 */ /* 0x000fe20007ffe0ff */
[----:B------:R-:W-:Y:S01]  /*18d0*/  FMUL.FTZ R70, R4, R56 ;  /* 0x0000003804467220 */ /* 0x000fe20000410000 */
[----:B------:R-:W-:Y:S01]  /*18e0*/  ISETP.EQ.AND P0, PT, R46, RZ, P0 ;  /* 0x000000ff2e00720c */ /* 0x000fe20000702270 */
[----:B------:R-:W-:Y:S01]  /*18f0*/  FMUL.FTZ R69, R5, R58 ;  /* 0x0000003a05457220 */ /* 0x000fe20000410000 */
[----:B------:R-:W-:Y:S01]  /*1900*/  FMUL.FTZ R68, R6, R59 ;  /* 0x0000003b06447220 */ /* 0x000fe20000410000 */
[----:B------:R-:W-:Y:S01]  /*1910*/  FMUL.FTZ R67, R7, R62 ;  /* 0x0000003e07437220 */ /* 0x000fe20000410000 */
[----:B0-----:R-:W0:Y:S01]  /*1920*/  LDC.64 R26, c[0x0][0x440] ;  /* 0x00011000ff1a7b82 */ /* 0x001e220000000a00 */
[----:B------:R-:W-:Y:S01]  /*1930*/  LOP3.LUT R66, R66, 0x100, RZ, 0xc0, !PT ;  /* 0x0000010042427812 */ /* 0x000fe200078ec0ff */
[----:B------:R-:W3:Y:S01]  /*1940*/  LDCU UR7, c[0x0][0x394] ;  /* 0x00007280ff0777ac */ /* 0x000ee20008000800 */
[----:B------:R-:W-:Y:S01]  /*1950*/  LOP3.LUT R63, R63, 0x100, RZ, 0xc0, !PT ;  /* 0x000001003f3f7812 */ /* 0x000fe200078ec0ff */
[----:B------:R-:W4:Y:S04]  /*1960*/  LDCU UR8, c[0x0][0x38c] ;  /* 0x00007180ff0877ac */ /* 0x000f280008000800 */
[----:B------:R-:W0:Y:S01]  /*1970*/  LDC.64 R24, c[0x0][0x3a8] ;  /* 0x0000ea00ff187b82 */ /* 0x000e220000000a00 */
[----:B------:R-:W-:-:S05]  /*1980*/  UMOV UR4, URZ ;  /* 0x000000ff00047c82 */ /* 0x000fca0008000000 */
.L_x_18077:
[----:B0-----:R-:W-:Y:S02]  /*1990*/  MOV R16, R32 ;  /* 0x0000002000107202 */ /* 0x001fe40000000f00 */
[----:B------:R-:W-:-:S03]  /*19a0*/  MOV R17, R47 ;  /* 0x0000002f00117202 */ /* 0x000fc60000000f00 */
[----:B0-----:R-:W-:-:S04]  /*19b0*/  IMAD.WIDE.U32 R16, R24, UR4, R16 ;  /* 0x0000000418107c25 */ /* 0x001fc8000f8e0010 */
[----:B----4-:R-:W-:Y:S01]  /*19c0*/  IMAD R2, R25, UR4, R17 ;  /* 0x0000000419027c24 */ /* 0x010fe2000f8e0211 */
[----:B------:R-:W-:-:S04]  /*19d0*/  LEA R60, P1, R16, R26, 0x3 ;  /* 0x0000001a103c7211 */ /* 0x000fc800078218ff */
[----:B------:R-:W-:-:S06]  /*19e0*/  LEA.HI.X R61, R16, R27, R2, 0x3, P1 ;  /* 0x0000001b103d7211 */ /* 0x000fcc00008f1c02 */
[----:B------:R-:W5:Y:S01]  /*19f0*/  LDG.E.64 R60, desc[UR16][R60.64] ;  /* 0x000000103c3c7981 */ /* 0x000f62000c1e1b00 */
[----:B--2---:R-:W-:-:S04]  /*1a00*/  IMAD.WIDE.U32 R16, R74, UR4, RZ ;  /* 0x000000044a107c25 */ /* 0x004fc8000f8e00ff */
[----:B-1----:R-:W-:Y:S01]  /*1a10*/  IMAD.WIDE.U32 R20, R76, UR4, RZ ;  /* 0x000000044c147c25 */ /* 0x002fe2000f8e00ff */
[----:B------:R-:W-:-:S03]  /*1a20*/  LEA R18, P1, R16, R53, 0x3 ;  /* 0x0000003510127211 */ /* 0x000fc600078218ff */
[----:B------:R-:W-:Y:S01]  /*1a30*/  IMAD R19, R75, UR4, R17 ;  /* 0x000000044b137c24 */ /* 0x000fe2000f8e0211 */
[----:B---3--:R-:W-:Y:S01]  /*1a40*/  LEA R22, P2, R20, R50, 0x3 ;  /* 0x0000003214167211 */ /* 0x008fe200078418ff */
[----:B------:R-:W-:-:S03]  /*1a50*/  IMAD R17, R77, UR4, R21 ;  /* 0x000000044d117c24 */ /* 0x000fc6000f8e0215 */
[----:B------:R-:W-:Y:S02]  /*1a60*/  LEA.HI.X R19, R16, R52, R19, 0x3, P1 ;  /* 0x0000003410137211 */ /* 0x000fe400008f1c13 */
[----:B------:R-:W-:-:S03]  /*1a70*/  LEA.HI.X R23, R20, R48, R17, 0x3, P2 ;  /* 0x0000003014177211 */ /* 0x000fc600010f1c11 */
[----:B------:R-:W2:Y:S04]  /*1a80*/  LDG.E.64 R16, desc[UR16][R18.64] ;  /* 0x0000001012107981 */ /* 0x000ea8000c1e1b00 */
[----:B------:R0:W2:Y:S01]  /*1a90*/  LDG.E.64 R20, desc[UR16][R22.64] ;  /* 0x0000001016147981 */ /* 0x0000a2000c1e1b00 */
[----:B------:R-:W1:Y:S01]  /*1aa0*/  S2UR UR6, SR_CgaCtaId ;  /* 0x00000000000679c3 */ /* 0x000e620000008800 */
[C---:B------:R-:W-:Y:S01]  /*1ab0*/  ISETP.NE.AND P3, PT, R46.reuse, RZ, PT ;  /* 0x000000ff2e00720c */ /* 0x040fe20003f65270 */
[----:B------:R-:W-:Y:S01]  /*1ac0*/  UMOV UR5, 0x400 ;  /* 0x0000040000057882 */ /* 0x000fe20000000000 */
[----:B------:R-:W-:Y:S01]  /*1ad0*/  ISETP.NE.AND P1, PT, R46, 0x1f, PT ;  /* 0x0000001f2e00780c */ /* 0x000fe20003f25270 */
[----:B------:R-:W-:Y:S01]  /*1ae0*/  BSSY.RECONVERGENT B0, `(.L_x_18060) ;  /* 0x000003f000007945 */ /* 0x000fe20003800200 */
[----:B-1----:R-:W-:Y:S01]  /*1af0*/  ULEA UR5, UR6, UR5, 0x18 ;  /* 0x0000000506057291 */ /* 0x002fe2000f8ec0ff */
[C---:B-----5:R-:W-:Y:S01]  /*1b00*/  FMUL.FTZ R2, R61.reuse, R56 ;  /* 0x000000383d027220 */ /* 0x060fe20000410000 */
[----:B------:R-:W-:Y:S01]  /*1b10*/  FMUL.FTZ R65, R60, 1.4426950216293334961 ;  /* 0x3fb8aa3b3c417820 */ /* 0x000fe20000410000 */
[CC--:B0-----:R-:W-:Y:S01]  /*1b20*/  FMUL.FTZ R22, R61.reuse, R59.reuse ;  /* 0x0000003b3d167220 */ /* 0x0c1fe20000410000 */
[----:B------:R-:W-:Y:S01]  /*1b30*/  FMUL.FTZ R64, R61, R58 ;  /* 0x0000003a3d407220 */ /* 0x000fe20000410000 */
[----:B------:R-:W-:Y:S01]  /*1b40*/  FMUL.RZ R84, R2, 0.15915493667125701904 ;  /* 0x3e22f98302547820 */ /* 0x000fe2000040c000 */
[C---:B------:R-:W-:Y:S01]  /*1b50*/  FMUL.FTZ R2, R65.reuse, R56 ;  /* 0x0000003841027220 */ /* 0x040fe20000410000 */
[C---:B------:R-:W-:Y:S01]  /*1b60*/  FMUL.FTZ R18, R65.reuse, R58 ;  /* 0x0000003a41127220 */ /* 0x040fe20000410000 */
[----:B------:R-:W-:Y:S01]  /*1b70*/  FMUL.RZ R85, R64, 0.15915493667125701904 ;  /* 0x3e22f98340557820 */ /* 0x000fe2000040c000 */
[----:B------:R-:W-:Y:S01]  /*1b80*/  MUFU.SIN R81, R84 ;  /* 0x0000005400517308 */ /* 0x000fe20000000400 */
[C---:B------:R-:W-:Y:S01]  /*1b90*/  FMUL.FTZ R19, R65.reuse, R59 ;  /* 0x0000003b41137220 */ /* 0x040fe20000410000 */
[----:B------:R-:W-:-:S06]  /*1ba0*/  FMUL.FTZ R23, R65, R62 ;  /* 0x0000003e41177220 */ /* 0x000fcc0000410000 */
[----:B------:R0:W-:Y:S08]  /*1bb0*/  MUFU.COS R83, R84 ;  /* 0x0000005400537308 */ /* 0x0001f00000000000 */
[----:B------:R-:W1:Y:S01]  /*1bc0*/  MUFU.EX2 R2, R2 ;  /* 0x0000000200027308 */ /* 0x000e620000000800 */
[----:B0-----:R-:W-:Y:S01]  /*1bd0*/  FMUL.RZ R84, R22, 0.15915493667125701904 ;  /* 0x3e22f98316547820 */ /* 0x001fe2000040c000 */
[----:B------:R-:W-:-:S04]  /*1be0*/  FMUL.FTZ R22, R61, R62 ;  /* 0x0000003e3d167220 */ /* 0x000fc80000410000 */
[----:B------:R-:W-:Y:S02]  /*1bf0*/  FMUL.RZ R90, R22, 0.15915493667125701904 ;  /* 0x3e22f983165a7820 */ /* 0x000fe4000040c000 */
[----:B------:R-:W-:Y:S08]  /*1c00*/  MUFU.COS R82, R85 ;  /* 0x0000005500527308 */ /* 0x000ff00000000000 */
[----:B------:R0:W-:Y:S08]  /*1c10*/  MUFU.EX2 R87, R18 ;  /* 0x0000001200577308 */ /* 0x0001f00000000800 */
[----:B------:R5:W-:Y:S01]  /*1c20*/  MUFU.EX2 R86, R19 ;  /* 0x0000001300567308 */ /* 0x000be20000000800 */
[----:B0-----:R-:W-:Y:S01]  /*1c30*/  P2R R18, PR, RZ, 0x8 ;  /* 0x00000008ff127803 */ /* 0x001fe20000000000 */
[----:B-1----:R-:W-:-:S06]  /*1c40*/  FMUL.FTZ R18, R2, R83 ;  /* 0x0000005302127220 */ /* 0x002fcc0000410000 */
[----:B------:R0:W-:Y:S01]  /*1c50*/  MUFU.EX2 R88, R23 ;  /* 0x0000001700587308 */ /* 0x0001e20000000800 */
[----:B-----5:R-:W-:-:S04]  /*1c60*/  IADD3 R19, PT, PT, R66, UR4, RZ ;  /* 0x0000000442137c10 */ /* 0x020fc8000fffe0ff */
[----:B------:R-:W-:Y:S01]  /*1c70*/  SEL R22, R19, R38, !P3 ;  /* 0x0000002613167207 */ /* 0x000fe20005800000 */
[----:B------:R-:W-:Y:S01]  /*1c80*/  FMUL.FTZ R19, R2, R81 ;  /* 0x0000005102137220 */ /* 0x000fe20000410000 */
[-C--:B--2---:R-:W-:Y:S01]  /*1c90*/  FMUL.FTZ R2, R16, R21.reuse ;  /* 0x0000001510027220 */ /* 0x084fe20000410000 */
[----:B------:R-:W-:Y:S01]  /*1ca0*/  MUFU.COS R89, R84 ;  /* 0x0000005400597308 */ /* 0x000fe20000000000 */
[----:B------:R-:W-:Y:S01]  /*1cb0*/  LEA R22, R22, UR5, 0x3 ;  /* 0x0000000516167c11 */ /* 0x000fe2000f8e18ff */
[C---:B0-----:R-:W-:Y:S01]  /*1cc0*/  FMUL.FTZ R23, R17.reuse, R21 ;  /* 0x0000001511177220 */ /* 0x041fe20000410000 */
[----:B------:R-:W-:-:S03]  /*1cd0*/  FFMA.FTZ R17, R17, R20, R2 ;  /* 0x0000001411117223 */ /* 0x000fc60000010002 */
[----:B------:R0:W-:Y:S01]  /*1ce0*/  STS.64 [R22+0x660], R18 ;  /* 0x0006601216007388 */ /* 0x0001e20000000a00 */
[----:B------:R-:W-:Y:S01]  /*1cf0*/  FFMA.FTZ R23, R16, R20, -R23 ;  /* 0x0000001410177223 */ /* 0x000fe20000010817 */
[----:B------:R-:W1:Y:S01]  /*1d00*/  MUFU.COS R93, R90 ;  /* 0x0000005a005d7308 */ /* 0x000e620000000000 */
[C---:B------:R-:W-:Y:S02]  /*1d10*/  FMUL.FTZ R95, R78.reuse, -R17 ;  /* 0x800000114e5f7220 */ /* 0x040fe40000410000 */
[-C--:B------:R-:W-:Y:S01]  /*1d20*/  FMUL.FTZ R92, R79, R23.reuse ;  /* 0x000000174f5c7220 */ /* 0x080fe20000410000 */
[----:B------:R-:W-:-:S04]  /*1d30*/  FMUL.FTZ R94, R78, R23 ;  /* 0x000000174e5e7220 */ /* 0x000fc80000410000 */
[----:B------:R2:W5:Y:S08]  /*1d40*/  MUFU.SIN R91, R90 ;  /* 0x0000005a005b7308 */ /* 0x0005700000000400 */
[----:B------:R3:W4:Y:S01]  /*1d50*/  MUFU.SIN R64, R85 ;  /* 0x0000005500407308 */ /* 0x0007220000000400 */
[----:B-1----:R-:W-:Y:S01]  /*1d60*/  FMUL.FTZ R83, R88, R93 ;  /* 0x0000005d58537220 */ /* 0x002fe20000410000 */
[----:B--2---:R-:W-:Y:S01]  /*1d70*/  FMUL.FTZ R90, R80, R23 ;  /* 0x00000017505a7220 */ /* 0x004fe20000410000 */
[----:B------:R-:W-:-:S05]  /*1d80*/  FMUL.FTZ R93, R79, -R17 ;  /* 0x800000114f5d7220 */ /* 0x000fca0000410000 */
[----:B------:R1:W2:Y:S01]  /*1d90*/  MUFU.SIN R65, R84 ;  /* 0x0000005400417308 */ /* 0x0002a20000000400 */
[C---:B---3--:R-:W-:Y:S01]  /*1da0*/  FMUL.FTZ R85, R87.reuse, R82 ;  /* 0x0000005257557220 */ /* 0x048fe20000410000 */
[----:B-----5:R-:W-:Y:S01]  /*1db0*/  FMUL.FTZ R82, R88, R91 ;  /* 0x0000005b58527220 */ /* 0x020fe20000410000 */
[----:B------:R-:W-:Y:S01]  /*1dc0*/  FMUL.FTZ R88, R0, R23 ;  /* 0x0000001700587220 */ /* 0x000fe20000410000 */
[----:B------:R-:W-:Y:S01]  /*1dd0*/  FMUL.FTZ R91, R80, -R17 ;  /* 0x80000011505b7220 */ /* 0x000fe20000410000 */
[----:B-1----:R-:W-:Y:S01]  /*1de0*/  FMUL.FTZ R84, R86, R89 ;  /* 0x0000005956547220 */ /* 0x002fe20000410000 */
[----:B----4-:R-:W-:Y:S01]  /*1df0*/  FMUL.FTZ R87, R87, R64 ;  /* 0x0000004057577220 */ /* 0x010fe20000410000 */
[----:B------:R-:W-:Y:S01]  /*1e00*/  FMUL.FTZ R89, R0, -R17 ;  /* 0x8000001100597220 */ /* 0x000fe20000410000 */
[----:B--2---:R-:W-:Y:S01]  /*1e10*/  FMUL.FTZ R86, R86, R65 ;  /* 0x0000004156567220 */ /* 0x004fe20000410000 */
        /* <DEDUP_REMOVED lines=10> */
.L_x_18061:
[----:B------:R2:W3:Y:S02]  /*1ec0*/  LDS.64 R16, [R72+0x1668] ;  /* 0x0016680048107984 */ /* 0x0004e40000000a00 */
.L_x_18062:
[----:B------:R-:W-:Y:S05]  /*1ed0*/  BSYNC.RECONVERGENT B0 ;  /* 0x0000000000007941 */ /* 0x000fea0003800200 */
.L_x_18060:
[----:B0-----:R-:W0:Y:S01]  /*1ee0*/  @P0 LDC R2, c[0x0][0x38c] ;  /* 0x0000e300ff020b82 */ /* 0x001e220000000800 */
[----:B------:R-:W-:Y:S01]  /*1ef0*/  CS2R R64, SRZ ;  /* 0x0000000000407805 */ /* 0x000fe2000001ff00 */
[----:B0-----:R-:W-:-:S04]  /*1f00*/  @P0 IMAD R21, R71, R2, UR4 ;  /* 0x0000000447150e24 */ /* 0x001fc8000f8e0202 */
        /* <DEDUP_REMOVED lines=12> */
[----:B0-----:R-:W-:Y:S01]  /*1fd0*/  FMUL.FTZ R21, R19, R87 ;  /* 0x0000005713157220 */ /* 0x001fe20000410000 */
[----:B------:R-:W-:Y:S01]  /*1fe0*/  ISETP.GE.AND P4, PT, R39, UR7, PT ;  /* 0x0000000727007c0c */ /* 0x000fe2000bf86270 */
[C---:B------:R-:W-:Y:S01]  /*1ff0*/  FMUL.FTZ R97, R86.reuse, R81 ;  /* 0x0000005156617220 */ /* 0x040fe20000410000 */
        /* <DEDUP_REMOVED lines=16> */
[----:B------:R-:W-:Y:S02]  /*2100*/  FMUL.FTZ R81, R86, R23 ;  /* 0x0000001756517220 */ /* 0x000fe40000410000 */
[----:B------:R-:W-:Y:S01]  /*2110*/  FADD.FTZ R96, RZ, R20 ;  /* 0x00000014ff607221 */ /* 0x000fe20000010000 */
[----:B------:R-:W-:Y:S01]  /*2120*/  FADD.FTZ R97, R67, R2 ;  /* 0x0000000243617221 */ /* 0x000fe20000010000 */
[-C--:B------:R-:W-:Y:S01]  /*2130*/  FFMA.FTZ R81, R84, R21.reuse, -R81 ;  /* 0x0000001554517223 */ /* 0x080fe20000010851 */
[----:B------:R-:W-:Y:S02]  /*2140*/  FMUL.FTZ R21, R86, R21 ;  /* 0x0000001556157220 */ /* 0x000fe40000410000 */
[----:B------:R-:W0:Y:S01]  /*2150*/  SHFL.UP PT, R100, R96, 0x1, RZ ;  /* 0x0420000060647989 */ /* 0x000e2200000e00ff */
[----:B------:R-:W-:Y:S01]  /*2160*/  FMUL.FTZ R98, R82, R81 ;  /* 0x0000005152627220 */ /* 0x000fe20000410000 */
[----:B------:R-:W-:-:S02]  /*2170*/  FFMA.FTZ R21, R84, R23, R21 ;  /* 0x0000001754157223 */ /* 0x000fc40000010015 */
[----:B------:R-:W5:Y:S02]  /*2180*/  SHFL.UP PT, R22, R97, 0x1, RZ ;  /* 0x0420000061167989 */ /* 0x000f6400000e00ff */
[-C--:B------:R-:W-:Y:S01]  /*2190*/  FFMA.FTZ R98, R83, R21.reuse, R98 ;  /* 0x0000001553627223 */ /* 0x080fe20000010062 */
[----:B------:R-:W-:-:S04]  /*21a0*/  FMUL.FTZ R2, R82, R21 ;  /* 0x0000001552027220 */ /* 0x000fc80000410000 */
[----:B------:R-:W-:Y:S01]  /*21b0*/  FFMA.FTZ R99, R83, R81, -R2 ;  /* 0x0000005153637223 */ /* 0x000fe20000010802 */
[----:B------:R-:W2:Y:S04]  /*21c0*/  SHFL.UP PT, R20, R98, 0x1, RZ ;  /* 0x0420000062147989 */ /* 0x000ea800000e00ff */
[----:B------:R-:W1:Y:S01]  /*21d0*/  SHFL.UP PT, R2, R99, 0x1, RZ ;  /* 0x0420000063027989 */ /* 0x000e6200000e00ff */
[-C--:B0-----:R-:W-:Y:S01]  /*21e0*/  FMUL.FTZ R21, R99, R100.reuse ;  /* 0x0000006463157220 */ /* 0x081fe20000410000 */
[----:B------:R-:W-:-:S03]  /*21f0*/  FMUL.FTZ R100, R98, R100 ;  /* 0x0000006462647220 */ /* 0x000fc60000410000 */
[-C--:B-----5:R-:W-:Y:S01]  /*2200*/  FFMA.FTZ R21, R98, R22.reuse, R21 ;  /* 0x0000001662157223 */ /* 0x0a0fe20000010015 */
        /* <DEDUP_REMOVED lines=11> */
[----:B------:R-:W5:Y:S01]  /*22c0*/  SHFL.UP PT, R2, R99, 0x2, RZ ;  /* 0x0440000063027989 */ /* 0x000f6200000e00ff */
        /* <DEDUP_REMOVED lines=9> */
[-C--:B-----5:R-:W-:Y:S01]  /*2360*/  @P1 FFMA.FTZ R98, R98, R2.reuse, R21 ;  /* 0x0000000262621223 */ /* 0x0a0fe20000010015 */
[----:B------:R-:W-:Y:S01]  /*2370*/  @P1 FFMA.FTZ R99, R99, R2, -R20 ;  /* 0x0000000263631223 */ /* 0x000fe20000010814 */
[----:B------:R-:W-:Y:S01]  /*2380*/  ISETP.GE.AND P1, PT, R37, 0x4, PT ;  /* 0x000000042500780c */ /* 0x000fe20003f26270 */
[----:B------:R-:W1:Y:S04]  /*2390*/  SHFL.UP PT, R21, R97, 0x4, RZ ;  /* 0x0480000061157989 */ /* 0x000e6800000e00ff */
[----:B------:R-:W2:Y:S04]  /*23a0*/  SHFL.UP PT, R20, R98, 0x4, RZ ;  /* 0x0480000062147989 */ /* 0x000ea800000e00ff */
[----:B------:R-:W5:Y:S01]  /*23b0*/  SHFL.UP PT, R2, R99, 0x4, RZ ;  /* 0x0480000063027989 */ /* 0x000f6200000e00ff */
        /* <DEDUP_REMOVED lines=8> */
[-C--:B-----5:R-:W-:Y:S02]  /*2440*/  @P1 FFMA.FTZ R98, R98, R2.reuse, R23 ;  /* 0x0000000262621223 */ /* 0x0a0fe40000010017 */
[----:B------:R-:W0:Y:S01]  /*2450*/  SHFL.UP PT, R22, R96, 0x8, RZ ;  /* 0x0500000060167989 */ /* 0x000e2200000e00ff */
[----:B------:R-:W-:Y:S01]  /*2460*/  @P1 FFMA.FTZ R99, R99, R2, -R20 ;  /* 0x0000000263631223 */ /* 0x000fe20000010814 */
[----:B------:R-:W-:-:S02]  /*2470*/  ISETP.GE.AND P1, PT, R37, 0x8, PT ;  /* 0x000000082500780c */ /* 0x000fc40003f26270 */
[----:B------:R-:W1:Y:S04]  /*2480*/  SHFL.UP PT, R20, R98, 0x8, RZ ;  /* 0x0500000062147989 */ /* 0x000e6800000e00ff */
[----:B------:R-:W2:Y:S04]  /*2490*/  SHFL.UP PT, R21, R97, 0x8, RZ ;  /* 0x0500000061157989 */ /* 0x000ea800000e00ff */
[----:B------:R-:W5:Y:S01]  /*24a0*/  SHFL.UP PT, R2, R99, 0x8, RZ ;  /* 0x0500000063027989 */ /* 0x000f6200000e00ff */
[CC--:B0-----:R-:W-:Y:S01]  /*24b0*/  FMUL.FTZ R101, R99.reuse, R22.reuse ;  /* 0x0000001663657220 */ /* 0x0c1fe20000410000 */
[C---:B------:R-:W-:Y:S01]  /*24c0*/  FMUL.FTZ R100, R98.reuse, R22 ;  /* 0x0000001662647220 */ /* 0x040fe20000410000 */
[-C--:B-1----:R-:W-:Y:S01]  /*24d0*/  FMUL.FTZ R23, R98, R20.reuse ;  /* 0x0000001462177220 */ /* 0x082fe20000410000 */
[C---:B------:R-:W-:Y:S01]  /*24e0*/  FMUL.FTZ R81, R99.reuse, R20 ;  /* 0x0000001463517220 */ /* 0x040fe20000410000 */
[----:B------:R-:W-:Y:S01]  /*24f0*/  FMUL.FTZ R20, R82, R94 ;  /* 0x0000005e52147220 */ /* 0x000fe20000410000 */
[-C--:B--2---:R-:W-:Y:S01]  /*2500*/  FFMA.FTZ R101, R98, R21.reuse, R101 ;  /* 0x0000001562657223 */ /* 0x084fe20000010065 */
[----:B------:R-:W-:Y:S01]  /*2510*/  FFMA.FTZ R100, R99, R21, -R100 ;  /* 0x0000001563647223 */ /* 0x000fe20000010864 */
[----:B---3--:R-:W-:Y:S01]  /*2520*/  FMUL.FTZ R21, R82, R17 ;  /* 0x0000001152157220 */ /* 0x008fe20000410000 */
[----:B------:R-:W-:Y:S01]  /*2530*/  FFMA.FTZ R20, R83, R95, -R20 ;  /* 0x0000005f53147223 */ /* 0x000fe20000010814 */
[-C--:B-----5:R-:W-:Y:S01]  /*2540*/  @P1 FFMA.FTZ R99, R99, R2.reuse, -R23 ;  /* 0x0000000263631223 */ /* 0x0a0fe20000010817 */
        /* <DEDUP_REMOVED lines=10> */
[----:B------:R-:W-:Y:S01]  /*25f0*/  FMUL.FTZ R107, R86, R101 ;  /* 0x00000065566b7220 */ /* 0x000fe20000410000 */
        /* <DEDUP_REMOVED lines=11> */
[----:B------:R-:W-:Y:S01]  /*26b0*/  FADD.FTZ R102, R90, R103 ;  /* 0x000000675a667221 */ /* 0x000fe20000010000 */
[----:B------:R-:W-:Y:S01]  /*26c0*/  FADD.FTZ R104, R91, R104 ;  /* 0x000000685b687221 */ /* 0x000fe20000010000 */
[----:B------:R-:W-:Y:S01]  /*26d0*/  FMUL.FTZ R81, R87, R2 ;  /* 0x0000000257517220 */ /* 0x000fe20000410000 */
[----:B------:R-:W-:Y:S01]  /*26e0*/  ISETP.GE.AND P1, PT, R37, 0x10, PT ;  /* 0x000000102500780c */ /* 0x000fe20003f26270 */
[C---:B------:R-:W-:Y:S01]  /*26f0*/  FMUL.FTZ R106, R87.reuse, R100 ;  /* 0x00000064576a7220 */ /* 0x040fe20000410000 */
[----:B------:R-:W-:Y:S01]  /*2700*/  FMUL.FTZ R101, R87, R104 ;  /* 0x0000006857657220 */ /* 0x000fe20000410000 */
[----:B------:R-:W-:Y:S01]  /*2710*/  FFMA.FTZ R81, R85, R100, -R81 ;  /* 0x0000006455517223 */ /* 0x000fe20000010851 */
[----:B------:R-:W-:Y:S01]  /*2720*/  FMUL.FTZ R105, R87, R102 ;  /* 0x0000006657697220 */ /* 0x000fe20000410000 */
[C---:B------:R-:W-:Y:S01]  /*2730*/  FFMA.FTZ R2, R85.reuse, R2, R106 ;  /* 0x0000000255027223 */ /* 0x040fe2000001006a */
[----:B------:R-:W-:Y:S01]  /*2740*/  FFMA.FTZ R103, R85, R102, R101 ;  /* 0x0000006655677223 */ /* 0x000fe20000010065 */
[CC--:B0-----:R-:W-:Y:S01]  /*2750*/  FMUL.FTZ R100, R98.reuse, R23.reuse ;  /* 0x0000001762647220 */ /* 0x0c1fe20000410000 */
[----:B------:R-:W-:Y:S01]  /*2760*/  FMUL.FTZ R101, R99, R23 ;  /* 0x0000001763657220 */ /* 0x000fe20000410000 */
[----:B------:R-:W-:Y:S01]  /*2770*/  FFMA.FTZ R104, R85, R104, -R105 ;  /* 0x0000006855687223 */ /* 0x000fe20000010869 */
[----:B------:R-:W0:Y:S01]  /*2780*/  SHFL.DOWN PT, R108, R2, 0x1, 0x1f ;  /* 0x08201f00026c7f89 */ /* 0x000e2200000e0000 */
[-C--:B-1----:R-:W-:Y:S01]  /*2790*/  FFMA.FTZ R100, R99, R22.reuse, -R100 ;  /* 0x0000001663647223 */ /* 0x082fe20000010864 */
[----:B------:R-:W-:-:S02]  /*27a0*/  FFMA.FTZ R101, R98, R22, R101 ;  /* 0x0000001662657223 */ /* 0x000fc40000010065 */
[----:B------:R-:W1:Y:S01]  /*27b0*/  SHFL.DOWN PT, R102, R81, 0x1, 0x1f ;  /* 0x08201f0051667f89 */ /* 0x000e6200000e0000 */
        /* <DEDUP_REMOVED lines=8> */
[----:B------:R-:W2:Y:S01]  /*2840*/  SHFL.UP PT, R97, R97, 0x1, RZ ;  /* 0x0420000061617989 */ /* 0x000ea200000e00ff */
[----:B------:R-:W-:-:S02]  /*2850*/  CS2R R22, SRZ ;  /* 0x0000000000167805 */ /* 0x000fc4000001ff00 */
[----:B------:R-:W-:Y:S01]  /*2860*/  MOV R21, RZ ;  /* 0x000000ff00157202 */ /* 0x000fe20000000f00 */
        /* <DEDUP_REMOVED lines=20> */
.L_x_18064:
[----:B------:R-:W-:Y:S05]  /*29b0*/  BSYNC.RECONVERGENT B0 ;  /* 0x0000000000007941 */ /* 0x000fea0003800200 */
.L_x_18063:
        /* <DEDUP_REMOVED lines=17> */
.L_x_18066:
[----:B------:R-:W-:Y:S05]  /*2ad0*/  BSYNC.RECONVERGENT B0 ;  /* 0x0000000000007941 */ /* 0x000fea0003800200 */
.L_x_18065:
        /* <DEDUP_REMOVED lines=16> */
.L_x_18068:
[----:B------:R-:W-:Y:S05]  /*2be0*/  BSYNC.RECONVERGENT B0 ;  /* 0x0000000000007941 */ /* 0x000fea0003800200 */
.L_x_18067:
        /* <DEDUP_REMOVED lines=16> */
.L_x_18070:
[----:B------:R-:W-:Y:S05]  /*2cf0*/  BSYNC.RECONVERGENT B0 ;  /* 0x0000000000007941 */ /* 0x000fea0003800200 */
.L_x_18069:
        /* <DEDUP_REMOVED lines=16> */
.L_x_18072:
[----:B------:R-:W-:Y:S05]  /*2e00*/  BSYNC.RECONVERGENT B0 ;  /* 0x0000000000007941 */ /* 0x000fea0003800200 */
.L_x_18071:
        /* <DEDUP_REMOVED lines=8> */
[----:B------:R-:W4:Y:S04]  /*2e90*/  SHFL.DOWN PT, R109, R65, 0x1, 0x1f ;  /* 0x08201f00416d7f89 */ /* 0x000f2800000e0000 */
[----:B------:R-:W4:Y:S04]  /*2ea0*/  SHFL.DOWN PT, R111, R64, 0x1, 0x1f ;  /* 0x08201f00406f7f89 */ /* 0x000f2800000e0000 */
[----:B-123--:R-:W-:Y:S01]  /*2eb0*/  SHFL.IDX PT, R81, R81, RZ, 0x1f ;  /* 0x00001fff51517589 */ /* 0x00efe200000e0000 */
[----:B0-----:R-:W-:-:S03]  /*2ec0*/  @P1 FMUL.FTZ R102, R107, R104 ;  /* 0x000000686b661220 */ /* 0x001fc60000410000 */
[----:B------:R-:W-:Y:S01]  /*2ed0*/  SHFL.IDX PT, R2, R2, RZ, 0x1f ;  /* 0x00001fff02027589 */ /* 0x000fe200000e0000 */
[----:B-----5:R-:W-:-:S03]  /*2ee0*/  @P1 FMUL.FTZ R106, R105, R104 ;  /* 0x00000068696a1220 */ /* 0x020fc60000410000 */
[----:B----4-:R-:W-:Y:S01]  /*2ef0*/  SHFL.IDX PT, R65, R65, RZ, 0x1f ;  /* 0x00001fff41417589 */ /* 0x010fe200000e0000 */
[-C--:B------:R-:W-:Y:S01]  /*2f00*/  @P1 FFMA.FTZ R102, R105, R103.reuse, -R102 ;  /* 0x0000006769661223 */ /* 0x080fe20000010866 */
[----:B------:R-:W-:Y:S02]  /*2f10*/  @P1 FFMA.FTZ R106, R107, R103, R106 ;  /* 0x000000676b6a1223 */ /* 0x000fe4000001006a */
[----:B------:R-:W-:Y:S01]  /*2f20*/  SHFL.IDX PT, R64, R64, RZ, 0x1f ;  /* 0x00001fff40407589 */ /* 0x000fe200000e0000 */
[----:B------:R-:W-:Y:S01]  /*2f30*/  @P1 FADD.FTZ R103, R109, R102 ;  /* 0x000000666d671221 */ /* 0x000fe20000010000 */
        /* <DEDUP_REMOVED lines=41> */
[C---:B------:R-:W-:Y:S01]  /*31d0*/  FMUL.FTZ R17, R86.reuse, R91 ;  /* 0x0000005b56117220 */ /* 0x040fe20000410000 */
[C---:B------:R-:W-:Y:S01]  /*31e0*/  FFMA.FTZ R19, R85.reuse, R90, R16 ;  /* 0x0000005a55137223 */ /* 0x040fe20000010010 */
[----:B------:R-:W-:Y:S01]  /*31f0*/  FMUL.FTZ R86, R86, R98 ;  /* 0x0000006256567220 */ /* 0x000fe20000410000 */
[----:B------:R-:W-:Y:S01]  /*3200*/  FFMA.FTZ R18, R85, R96, -R87 ;  /* 0x0000006055127223 */ /* 0x000fe20000010857 */
[----:B------:R-:W-:Y:S01]  /*3210*/  FFMA.FTZ R87, R0, R99, RZ ;  /* 0x0000006300577223 */ /* 0x000fe200000100ff */
[----:B------:R-:W-:Y:S01]  /*3220*/  FADD.FTZ R85, R88, R19 ;  /* 0x0000001358557221 */ /* 0x000fe20000010000 */
[-C--:B------:R-:W-:Y:S01]  /*3230*/  FFMA.FTZ R17, R84, R98.reuse, -R17 ;  /* 0x0000006254117223 */ /* 0x080fe20000010811 */
[----:B------:R-:W-:Y:S01]  /*3240*/  FADD.FTZ R89, R89, R18 ;  /* 0x0000001259597221 */ /* 0x000fe20000010000 */
[----:B------:R-:W-:Y:S01]  /*3250*/  FFMA.FTZ R18, R80, R98, R87 ;  /* 0x0000006250127223 */ /* 0x000fe20000010057 */
[----:B------:R-:W-:Y:S01]  /*3260*/  FMUL.FTZ R87, R85, R56 ;  /* 0x0000003855577220 */ /* 0x000fe20000410000 */
[----:B------:R-:W-:Y:S01]  /*3270*/  FFMA.FTZ R16, R84, R91, R86 ;  /* 0x0000005b54107223 */ /* 0x000fe20000010056 */
        /* <DEDUP_REMOVED lines=9> */
[----:B------:R-:W-:Y:S01]  /*3310*/  FADD.FTZ R105, R68, R17 ;  /* 0x0000001144697221 */ /* 0x000fe20000010000 */
[----:B------:R-:W-:Y:S01]  /*3320*/  FADD.FTZ R88, RZ, R16 ;  /* 0x00000010ff587221 */ /* 0x000fe20000010000 */
        /* <DEDUP_REMOVED lines=68> */
[----:B------:R-:W-:Y:S01]  /*3770*/  ISETP.NE.AND P1, PT, R46, RZ, PT ;  /* 0x000000ff2e00720c */ /* 0x000fe20003f25270 */
[----:B------:R-:W3:Y:S01]  /*3780*/  SHFL.DOWN PT, R104, R17, 0x4, 0x1f ;  /* 0x08801f0011687f89 */ /* 0x000ee200000e0000 */
[-C--:B------:R-:W-:Y:S01]  /*3790*/  FMUL.FTZ R81, R61, R94.reuse ;  /* 0x0000005e3d517220 */ /* 0x080fe20000410000 */
[----:B------:R-:W-:Y:S01]  /*37a0*/  FFMA.FTZ R21, R2, R21, R100 ;  /* 0x0000001502157223 */ /* 0x000fe20000010064 */
[----:B------:R-:W-:Y:S01]  /*37b0*/  FADD.FTZ R22, R65, R22 ;  /* 0x0000001641167221 */ /* 0x000fe20000010000 */
[C---:B------:R-:W-:Y:S01]  /*37c0*/  FMUL.FTZ R2, R61.reuse, R97 ;  /* 0x000000613d027220 */ /* 0x040fe20000410000 */
[CC--:B------:R-:W-:Y:S01]  /*37d0*/  FMUL.FTZ R65, R61.reuse, R95.reuse ;  /* 0x0000005f3d417220 */ /* 0x0c0fe20000410000 */
[----:B------:R-:W-:Y:S01]  /*37e0*/  FFMA.FTZ R100, R60, R95, -R81 ;  /* 0x0000005f3c647223 */ /* 0x000fe20000010851 */
[CC--:B------:R-:W-:Y:S01]  /*37f0*/  FMUL.FTZ R81, R61.reuse, R93.reuse ;  /* 0x0000005d3d517220 */ /* 0x0c0fe20000410000 */
[----:B------:R-:W-:Y:S01]  /*3800*/  FADD.FTZ R23, R64, R23 ;  /* 0x0000001740177221 */ /* 0x000fe20000010000 */
[C---:B------:R-:W-:Y:S01]  /*3810*/  FFMA.FTZ R93, R60.reuse, R93, -R2 ;  /* 0x0000005d3c5d7223 */ /* 0x040fe20000010802 */
[----:B------:R-:W-:Y:S01]  /*3820*/  FFMA.FTZ R64, R60, R94, R65 ;  /* 0x0000005e3c407223 */ /* 0x000fe20000010041 */
[C---:B------:R-:W-:Y:S01]  /*3830*/  FMUL.FTZ R2, R61.reuse, R85 ;  /* 0x000000553d027220 */ /* 0x040fe20000410000 */
[----:B0-----:R-:W-:Y:S01]  /*3840*/  @!P2 FADD.FTZ R18, R18, R111 ;  /* 0x0000006f1212a221 */ /* 0x001fe20000010000 */
[C---:B------:R-:W-:Y:S01]  /*3850*/  FMUL.FTZ R65, R61.reuse, R96 ;  /* 0x000000603d417220 */ /* 0x040fe20000410000 */
[C---:B------:R-:W-:Y:S01]  /*3860*/  FFMA.FTZ R95, R60.reuse, R97, R81 ;  /* 0x000000613c5f7223 */ /* 0x040fe20000010051 */
[----:B------:R-:W-:Y:S01]  /*3870*/  FMUL.FTZ R81, R61, R90 ;  /* 0x0000005a3d517220 */ /* 0x000fe20000410000 */
[----:B-1----:R-:W-:Y:S01]  /*3880*/  @!P2 FADD.FTZ R19, R19, R106 ;  /* 0x0000006a1313a221 */ /* 0x002fe20000010000 */
[----:B------:R-:W0:Y:S01]  /*3890*/  SHFL.DOWN PT, R107, R18, 0x8, 0x1f ;  /* 0x09001f00126b7f89 */ /* 0x000e2200000e0000 */
[-C--:B------:R-:W-:Y:S01]  /*38a0*/  FMUL.FTZ R61, R61, R89.reuse ;  /* 0x000000593d3d7220 */ /* 0x080fe20000410000 */
[----:B------:R-:W-:Y:S01]  /*38b0*/  FFMA.FTZ R89, R60, R89, -R2 ;  /* 0x000000593c597223 */ /* 0x000fe20000010802 */
[----:B--2---:R-:W-:Y:S01]  /*38c0*/  @!P2 FADD.FTZ R16, R16, R109 ;  /* 0x0000006d1010a221 */ /* 0x004fe20000010000 */
[----:B------:R1:W-:Y:S01]  /*38d0*/  @!P1 STS.128 [UR6+0x1760], R20 ;  /* 0x00176014ff009988 */ /* 0x0003e20008000c06 */
[----:B------:R-:W-:Y:S01]  /*38e0*/  FMUL.FTZ R64, R103, R64 ;  /* 0x0000004067407220 */ /* 0x000fe20000410000 */
[----:B------:R-:W-:Y:S01]  /*38f0*/  FMUL.FTZ R95, R98, R95 ;  /* 0x0000005f625f7220 */ /* 0x000fe20000410000 */
[----:B---3--:R-:W-:Y:S01]  /*3900*/  @!P2 FADD.FTZ R17, R17, R104 ;  /* 0x000000681111a221 */ /* 0x008fe20000010000 */
[----:B------:R-:W2:Y:S01]  /*3910*/  SHFL.DOWN PT, R105, R16, 0x8, 0x1f ;  /* 0x09001f0010697f89 */ /* 0x000ea200000e0000 */
[----:B------:R-:W-:Y:S01]  /*3920*/  ISETP.GT.AND P2, PT, R37, 0x17, PT ;  /* 0x000000172500780c */ /* 0x000fe20003f44270 */
[C---:B------:R-:W-:Y:S01]  /*3930*/  FFMA.FTZ R96, R60.reuse, R96, -R81 ;  /* 0x000000603c607223 */ /* 0x040fe20000010851 */
[C---:B------:R-:W-:Y:S01]  /*3940*/  FFMA.FTZ R61, R60.reuse, R85, R61 ;  /* 0x000000553c3d7223 */ /* 0x040fe2000001003d */
[----:B------:R-:W3:Y:S04]  /*3950*/  SHFL.DOWN PT, R104, R19, 0x8, 0x1f ;  /* 0x09001f0013687f89 */ /* 0x000ee800000e0000 */
[----:B------:R-:W4:Y:S01]  /*3960*/  SHFL.DOWN PT, R102, R17, 0x8, 0x1f ;  /* 0x09001f0011667f89 */ /* 0x000f2200000e0000 */
[----:B-1----:R-:W-:-:S04]  /*3970*/  FFMA.FTZ R20, R60, R90, R65 ;  /* 0x0000005a3c147223 */ /* 0x002fc80000010041 */
[----:B------:R-:W-:Y:S01]  /*3980*/  FMUL.FTZ R20, R99, R20 ;  /* 0x0000001463147220 */ /* 0x000fe20000410000 */
[----:B0-----:R-:W-:-:S05]  /*3990*/  @!P2 FADD.FTZ R18, R18, R107 ;  /* 0x0000006b1212a221 */ /* 0x001fca0000010000 */
[----:B------:R0:W1:Y:S01]  /*39a0*/  SHFL.DOWN PT, R23, R18, 0x10, 0x1f ;  /* 0x0a001f0012177f89 */ /* 0x00006200000e0000 */
[----:B--2---:R-:W-:Y:S01]  /*39b0*/  @!P2 FADD.FTZ R16, R16, R105 ;  /* 0x000000691010a221 */ /* 0x004fe20000010000 */
[----:B---3--:R-:W-:-:S04]  /*39c0*/  @!P2 FADD.FTZ R19, R19, R104 ;  /* 0x000000681313a221 */ /* 0x008fc80000010000 */
[----:B------:R0:W2:Y:S01]  /*39d0*/  SHFL.DOWN PT, R21, R16, 0x10, 0x1f ;  /* 0x0a001f0010157f89 */ /* 0x0000a200000e0000 */
[----:B----4-:R-:W-:-:S03]  /*39e0*/  @!P2 FADD.FTZ R17, R17, R102 ;  /* 0x000000661111a221 */ /* 0x010fc60000010000 */
        /* <DEDUP_REMOVED lines=9> */
.L_x_18074:
[----:B------:R-:W-:Y:S05]  /*3a80*/  BSYNC.RECONVERGENT B0 ;  /* 0x0000000000007941 */ /* 0x000fea0003800200 */
.L_x_18073:
        /* <DEDUP_REMOVED lines=22> */
[----:B--2---:R-:W0:Y:S04]  /*3bf0*/  @P1 LDS.64 R20, [UR6+0x2f60] ;  /* 0x002f6006ff141984 */ /* 0x004e280008000a00 */
[----:B-1-3--:R-:W1:Y:S01]  /*3c00*/  @P1 LDS.64 R22, [UR6+0x2760] ;  /* 0x00276006ff161984 */ /* 0x00ae620008000a00 */
[----:B0-----:R-:W-:Y:S01]  /*3c10*/  @P1 FADD.FTZ R18, R18, R20 ;  /* 0x0000001412121221 */ /* 0x001fe20000010000 */
[----:B------:R-:W-:Y:S01]  /*3c20*/  @P1 FADD.FTZ R19, R19, R21 ;  /* 0x0000001513131221 */ /* 0x000fe20000010000 */
[----:B-1----:R-:W-:Y:S01]  /*3c30*/  @P1 FADD.FTZ R16, R16, R22 ;  /* 0x0000001610101221 */ /* 0x002fe20000010000 */
[----:B------:R-:W-:-:S03]  /*3c40*/  @P1 FADD.FTZ R17, R17, R23 ;  /* 0x0000001711111221 */ /* 0x000fc60000010000 */
[----:B------:R0:W-:Y:S04]  /*3c50*/  STS.64 [UR6+0x2f60], R18 ;  /* 0x002f6012ff007988 */ /* 0x0001e80008000a06 */
[----:B------:R0:W-:Y:S02]  /*3c60*/  STS.64 [UR6+0x2760], R16 ;  /* 0x00276010ff007988 */ /* 0x0001e40008000a06 */
.L_x_18076:
[----:B------:R-:W-:Y:S05]  /*3c70*/  BSYNC.RECONVERGENT B0 ;  /* 0x0000000000007941 */ /* 0x000fea0003800200 */
.L_x_18075:
[----:B------:R-:W-:-:S04]  /*3c80*/  UIADD3 UR4, UPT, UPT, UR4, 0x1, URZ ;  /* 0x0000000104047890 */ /* 0x000fc8000fffe0ff */
[----:B------:R-:W-:-:S09]  /*3c90*/  UISETP.GE.AND UP0, UPT, UR4, UR8, UPT ;  /* 0x000000080400728c */ /* 0x000fd2000bf06270 */
[----:B------:R-:W-:Y:S05]  /*3ca0*/  BRA.U !UP0, `(.L_x_18077) ;  /* 0xffffffdd08387547 */ /* 0x000fea000b83ffff */
.L_x_18059:
[----:B------:R-:W-:Y:S08]  /*3cb0*/  BAR.SYNC.DEFER_BLOCKING 0x0 ;  /* 0x0000000000007b1d */ /* 0x000ff00000010000 */
[----:B0-----:R-:W0:Y:S01]  /*3cc0*/  LDC.64 R24, c[0x0][0x4f8] ;  /* 0x00013e00ff187b82 */ /* 0x001e220000000a00 */
[----:B------:R-:W5:Y:S07]  /*3cd0*/  LDCU.64 UR6, c[0x0][0x500] ;  /* 0x0000a000ff0677ac */ /* 0x000f6e0008000a00 */
[----:B------:R-:W3:Y:S01]  /*3ce0*/  LDC.64 R26, c[0x0][0x550] ;  /* 0x00015400ff1a7b82 */ /* 0x000ee20000000a00 */
[----:B------:R-:W2:Y:S04]  /*3cf0*/  LDG.E.128 R16, desc[UR16][R30.64] ;  /* 0x000000101e107981 */ /* 0x000ea8000c1e1d00 */
[----:B--2---:R2:W-:Y:S01]  /*3d00*/  STS.128 [R36], R16 ;  /* 0x0000001024007388 */ /* 0x0045e20000000c00 */
[----:B------:R-:W-:-:S03]  /*3d10*/  NOP ;  /* 0x0000000000007918 */ /* 0x000fc60000000000 */
[----:B------:R-:W1:Y:S01]  /*3d20*/  LDS.128 R4, [R36] ;  /* 0x0000000024047984 */ /* 0x000e620000000c00 */
[----:B------:R-:W-:Y:S01]  /*3d30*/  BAR.SYNC.DEFER_BLOCKING 0x0 ;  /* 0x0000000000007b1d */ /* 0x000fe20000010000 */
[----:B--2---:R-:W-:-:S05]  /*3d40*/  HFMA2 R19, -RZ, RZ, 0, 0 ;  /* 0x00000000ff137431 */ /* 0x004fca00000001ff */
[----:B------:R5:W-:Y:S01]  /*3d50*/  STS.128 [R36], R12 ;  /* 0x0000000c24007388 */ /* 0x000be20000000c00 */
[--C-:B-1----:R-:W-:Y:S01]  /*3d60*/  FADD.FTZ R4, R4, R54.reuse ;  /* 0x0000003604047221 */ /* 0x102fe20000010000 */
[--C-:B------:R-:W-:Y:S01]  /*3d70*/  FADD.FTZ R6, R6, R54.reuse ;  /* 0x0000003606067221 */ /* 0x100fe20000010000 */
[--C-:B------:R-:W-:Y:S01]  /*3d80*/  FADD.FTZ R5, R5, R54.reuse ;  /* 0x0000003605057221 */ /* 0x100fe20000010000 */
[----:B------:R-:W-:Y:S02]  /*3d90*/  FADD.FTZ R7, R7, R54 ;  /* 0x0000003607077221 */ /* 0x000fe40000010000 */
[----:B------:R-:W-:Y:S02]  /*3da0*/  FSETP.GTU.FTZ.AND P0, PT, R4, 20, PT ;  /* 0x41a000000400780b */ /* 0x000fe40003f1c000 */
[----:B------:R-:W-:Y:S02]  /*3db0*/  FSETP.GTU.FTZ.AND P2, PT, R6, 20, PT ;  /* 0x41a000000600780b */ /* 0x000fe40003f5c000 */
[----:B------:R-:W-:-:S02]  /*3dc0*/  FSETP.GTU.FTZ.AND P1, PT, R5, 20, PT ;  /* 0x41a000000500780b */ /* 0x000fc40003f3c000 */
[----:B------:R-:W-:-:S07]  /*3dd0*/  FSETP.GTU.FTZ.AND P3, PT, R7, 20, PT ;  /* 0x41a000000700780b */ /* 0x000fce0003f7c000 */
[----:B------:R-:W-:Y:S02]  /*3de0*/  @!P0 FMUL.FTZ R0, R4, -1.4426950216293334961 ;  /* 0xbfb8aa3b04008820 */ /* 0x000fe40000410000 */
[----:B------:R-:W-:Y:S02]  /*3df0*/  @!P2 FMUL.FTZ R17, R6, -1.4426950216293334961 ;  /* 0xbfb8aa3b0611a820 */ /* 0x000fe40000410000 */
[----:B------:R-:W-:Y:S02]  /*3e00*/  @!P1 FMUL.FTZ R4, R5, -1.4426950216293334961 ;  /* 0xbfb8aa3b05049820 */ /* 0x000fe40000410000 */
[----:B------:R-:W4:Y:S01]  /*3e10*/  @!P0 MUFU.EX2 R0, R0 ;  /* 0x0000000000008308 */ /* 0x000f220000000800 */
[----:B------:R-:W-:-:S07]  /*3e20*/  @!P3 FMUL.FTZ R18, R7, -1.4426950216293334961 ;  /* 0xbfb8aa3b0712b820 */ /* 0x000fce0000410000 */
[----:B------:R1:W2:Y:S01]  /*3e30*/  @!P1 MUFU.EX2 R16, R4 ;  /* 0x0000000400109308 */ /* 0x0002a20000000800 */
[----:B------:R-:W-:-:S07]  /*3e40*/  NOP ;  /* 0x0000000000007918 */ /* 0x000fce0000000000 */
[----:B------:R-:W0:Y:S01]  /*3e50*/  @!P2 MUFU.EX2 R17, R17 ;  /* 0x000000110011a308 */ /* 0x000e220000000800 */
[----:B-1----:R-:W1:Y:S01]  /*3e60*/  LDS.128 R4, [R36] ;  /* 0x0000000024047984 */ /* 0x002e620000000c00 */
[----:B----4-:R-:W-:-:S06]  /*3e70*/  @!P0 FADD.FTZ R2, R0, 1 ;  /* 0x3f80000000028421 */ /* 0x010fcc0000010000 */
[----:B------:R4:W3:Y:S01]  /*3e80*/  @!P3 MUFU.EX2 R21, R18 ;  /* 0x000000120015b308 */ /* 0x0008e20000000800 */
[----:B--2---:R-:W-:-:S07]  /*3e90*/  @!P1 FADD.FTZ R0, R16, 1 ;  /* 0x3f80000010009421 */ /* 0x004fce0000010000 */
[----:B------:R-:W2:Y:S01]  /*3ea0*/  @!P0 MUFU.RCP R23, R2 ;  /* 0x0000000200178308 */ /* 0x000ea20000001000 */
[----:B----4-:R-:W-:Y:S01]  /*3eb0*/  MOV R18, R28 ;  /* 0x0000001c00127202 */ /* 0x010fe20000000f00 */
[----:B0-----:R-:W-:-:S04]  /*3ec0*/  @!P2 FADD.FTZ R20, R17, 1 ;  /* 0x3f8000001114a421 */ /* 0x001fc80000010000 */
[----:B------:R-:W-:Y:S02]  /*3ed0*/  IMAD.WIDE.U32 R16, R24, UR18, R18 ;  /* 0x0000001218107c25 */ /* 0x000fe4000f8e0012 */
[----:B------:R-:W0:Y:S02]  /*3ee0*/  @!P1 MUFU.RCP R0, R0 ;  /* 0x0000000000009308 */ /* 0x000e240000001000 */
[----:B---3--:R-:W-:Y:S01]  /*3ef0*/  @!P3 FADD.FTZ R21, R21, 1 ;  /* 0x3f8000001515b421 */ /* 0x008fe20000010000 */
[----:B------:R-:W-:Y:S02]  /*3f00*/  IMAD R17, R25, UR18, R17 ;  /* 0x0000001219117c24 */ /* 0x000fe4000f8e0211 */
[----:B-----5:R-:W-:-:S03]  /*3f10*/  IMAD.WIDE.U32 R12, R57, UR6, R16 ;  /* 0x00000006390c7c25 */ /* 0x020fc6000f8e0010 */
[----:B------:R-:W3:Y:S01]  /*3f20*/  @!P2 MUFU.RCP R15, R20 ;  /* 0x00000014000fa308 */ /* 0x000ee20000001000 */
[----:B--2---:R-:W-:Y:S01]  /*3f30*/  @!P0 FMUL.FTZ R8, R8, R23 ;  /* 0x0000001708088220 */ /* 0x004fe20000410000 */
[----:B------:R-:W-:Y:S01]  /*3f40*/  IMAD R13, R57, UR7, R13 ;  /* 0x00000007390d7c24 */ /* 0x000fe2000f8e020d */
[C---:B------:R-:W-:Y:S01]  /*3f50*/  LEA R16, P4, R12.reuse, R26, 0x2 ;  /* 0x0000001a0c107211 */ /* 0x040fe200078810ff */
[----:B------:R-:W2:Y:S01]  /*3f60*/  LDC.64 R22, c[0x0][0x518] ;  /* 0x00014600ff167b82 */ /* 0x000ea20000000a00 */
[----:B------:R-:W4:Y:S02]  /*3f70*/  LDCU.64 UR6, c[0x0][0x520] ;  /* 0x0000a400ff0677ac */ /* 0x000f240008000a00 */
[----:B------:R-:W-:Y:S01]  /*3f80*/  LEA.HI.X R17, R12, R27, R13, 0x2, P4 ;  /* 0x0000001b0c117211 */ /* 0x000fe200020f140d */
[----:B------:R5:W4:Y:S01]  /*3f90*/  @!P3 MUFU.RCP R2, R21 ;  /* 0x000000150002b308 */ /* 0x000b220000001000 */
[----:B0-----:R-:W-:Y:S01]  /*3fa0*/  @!P1 FMUL.FTZ R9, R9, R0 ;  /* 0x0000000009099220 */ /* 0x001fe20000410000 */
[----:B------:R-:W-:Y:S01]  /*3fb0*/  IADD3 R40, P1, PT, R40, -0x200, RZ ;  /* 0xfffffe0028287810 */ /* 0x000fe20007f3e0ff */
[----:B------:R-:W-:-:S03]  /*3fc0*/  IMAD.WIDE.U32 R16, R46, 0x10, R16 ;  /* 0x000000102e107825 */ /* 0x000fc600078e0010 */
[----:B------:R-:W-:Y:S02]  /*3fd0*/  IADD3.X R41, PT, PT, R41, -0x1, RZ, P1, !PT ;  /* 0xffffffff29297810 */ /* 0x000fe40000ffe4ff */
[----:B-1----:R0:W-:Y:S01]  /*3fe0*/  STG.E.128 desc[UR16][R16.64], R4 ;  /* 0x0000000410007986 */ /* 0x0021e2000c101d10 */
[----:B---3--:R-:W-:Y:S01]  /*3ff0*/  @!P2 FMUL.FTZ R10, R10, R15 ;  /* 0x0000000f0a0aa220 */ /* 0x008fe20000410000 */
[----:B-----5:R-:W0:Y:S08]  /*4000*/  LDC.64 R20, c[0x0][0x560] ;  /* 0x00015800ff147b82 */ /* 0x020e300000000a00 */
[----:B------:R-:W-:Y:S01]  /*4010*/  BAR.SYNC.DEFER_BLOCKING 0x0 ;  /* 0x0000000000007b1d */ /* 0x000fe20000010000 */
[----:B------:R-:W-:Y:S01]  /*4020*/  IADD3 R44, P2, PT, R44, -0x200, RZ ;  /* 0xfffffe002c2c7810 */ /* 0x000fe20007f5e0ff */
[----:B----4-:R-:W-:Y:S01]  /*4030*/  @!P3 FMUL.FTZ R11, R11, R2 ;  /* 0x000000020b0bb220 */ /* 0x010fe20000410000 */
[----:B------:R-:W-:Y:S01]  /*4040*/  IADD3 R42, P3, PT, R42, -0x200, RZ ;  /* 0xfffffe002a2a7810 */ /* 0x000fe20007f7e0ff */
[----:B--2---:R-:W-:Y:S01]  /*4050*/  IMAD.WIDE.U32 R18, R22, UR18, R18 ;  /* 0x0000001216127c25 */ /* 0x004fe2000f8e0012 */
[----:B------:R-:W-:-:S02]  /*4060*/  IADD3.X R45, PT, PT, R45, -0x1, RZ, P2, !PT ;  /* 0xffffffff2d2d7810 */ /* 0x000fc400017fe4ff */
[----:B------:R-:W-:Y:S01]  /*4070*/  IADD3.X R43, PT, PT, R43, -0x1, RZ, P3, !PT ;  /* 0xffffffff2b2b7810 */ /* 0x000fe20001ffe4ff */
[----:B------:R-:W-:Y:S02]  /*4080*/  IMAD R19, R23, UR18, R19 ;  /* 0x0000001217137c24 */ /* 0x000fe4000f8e0213 */
[----:B------:R-:W-:-:S04]  /*4090*/  IMAD.WIDE.U32 R18, R57, UR6, R18 ;  /* 0x0000000639127c25 */ /* 0x000fc8000f8e0012 */
[----:B------:R-:W-:Y:S01]  /*40a0*/  IMAD R0, R57, UR7, R19 ;  /* 0x0000000739007c24 */ /* 0x000fe2000f8e0213 */
[----:B0-----:R-:W-:Y:S01]  /*40b0*/  LEA R4, P0, R18, R20, 0x2 ;  /* 0x0000001412047211 */ /* 0x001fe200078010ff */
[----:B------:R0:W-:Y:S01]  /*40c0*/  STS.128 [R36], R8 ;  /* 0x0000000824007388 */ /* 0x0001e20000000c00 */
[----:B------:R-:W-:-:S03]  /*40d0*/  NOP ;  /* 0x0000000000007918 */ /* 0x000fc60000000000 */
[----:B------:R-:W1:Y:S01]  /*40e0*/  LDS.128 R12, [R36] ;  /* 0x00000000240c7984 */ /* 0x000e620000000c00 */
[----:B------:R-:W-:Y:S02]  /*40f0*/  LEA.HI.X R5, R18, R21, R0, 0x2, P0 ;  /* 0x0000001512057211 */ /* 0x000fe400000f1400 */
[----:B------:R-:W-:Y:S02]  /*4100*/  ISETP.GT.AND P0, PT, R39, 0x1, PT ;  /* 0x000000012700780c */ /* 0x000fe40003f04270 */
[----:B------:R-:W-:Y:S01]  /*4110*/  MOV R39, R3 ;  /* 0x0000000300277202 */ /* 0x000fe20000000f00 */
[----:B------:R-:W-:-:S04]  /*4120*/  IMAD.WIDE.U32 R4, R46, 0x10, R4 ;  /* 0x000000102e047825 */ /* 0x000fc800078e0004 */
[----:B0-----:R-:W-:-:S04]  /*4130*/  FADD.FTZ R8, R8, R49 ;  /* 0x0000003108087221 */ /* 0x001fc80000010000 */
[----:B------:R-:W-:-:S04]  /*4140*/  FADD.FTZ R9, R8, R9 ;  /* 0x0000000908097221 */ /* 0x000fc80000010000 */
[----:B------:R-:W-:-:S04]  /*4150*/  FADD.FTZ R10, R9, R10 ;  /* 0x0000000a090a7221 */ /* 0x000fc80000010000 */
[----:B------:R-:W-:Y:S01]  /*4160*/  FADD.FTZ R49, R10, R11 ;  /* 0x0000000b0a317221 */ /* 0x000fe20000010000 */
[----:B-1----:R0:W-:Y:S01]  /*4170*/  STG.E.128 desc[UR16][R4.64], R12 ;  /* 0x0000000c04007986 */ /* 0x0021e2000c101d10 */
[----:B------:R-:W-:Y:S05]  /*4180*/  @P0 BRA `(.L_x_18078) ;  /* 0xffffffc400240947 */ /* 0x000fea000383ffff */
.L_x_18049:
        /* <DEDUP_REMOVED lines=34> */
.L_x_18080:
[----:B------:R-:W-:Y:S05]  /*43b0*/  BSYNC.RECONVERGENT B0 ;  /* 0x0000000000007941 */ /* 0x000fea0003800200 */
.L_x_18079:
        /* <DEDUP_REMOVED lines=26> */
.L_x_18082:
[----:B------:R-:W-:Y:S05]  /*4560*/  BSYNC.RECONVERGENT B0 ;  /* 0x0000000000007941 */ /* 0x000fea0003800200 */
.L_x_18081:
        /* <DEDUP_REMOVED lines=22> */
.L_x_18084:
        /* <DEDUP_REMOVED lines=60> */
.L_x_18083:
[----:B------:R-:W-:Y:S05]  /*4a90*/  EXIT ;  /* 0x000000000000794d */ /* 0x000fea0003800000 */
.L_x_18085:
        /* <DEDUP_REMOVED lines=14> */
.L_x_18803:


//--------------------- .text._Z25selective_scan_bwd_kernelI32Selective_Scan_bwd_kernel_traitsILi32ELi4ELb1ELb0ELb1ELb0ELb0EfN3c107complexIfEEEEv12SSMParamsBwd --------------------------
	.section	.text._Z25selective_scan_bwd_kernelI32Selective_Scan_bwd_kernel_traitsILi32ELi4ELb1ELb0ELb1ELb0ELb0EfN3c107complexIfEEEEv12SSMParamsBwd,"ax",@progbits
	.align	128
        .global         _Z25selective_scan_bwd_kernelI32Selective_Scan_bwd_kernel_traitsILi32ELi4ELb1ELb0ELb1ELb0ELb0EfN3c107complexIfEEEEv12SSMParamsBwd
        .type           _Z25selective_scan_bwd_kernelI32Selective_Scan_bwd_kernel_traitsILi32ELi4ELb1ELb0ELb1ELb0ELb0EfN3c107complexIfEEEEv12SSMParamsBwd,@function
        .size           _Z25selective_scan_bwd_kernelI32Selective_Scan_bwd_kernel_traitsILi32ELi4ELb1ELb0ELb1ELb0ELb0EfN3c107complexIfEEEEv12SSMParamsBwd,(.L_x_18804 - _Z25selective_scan_bwd_kernelI32Selective_Scan_bwd_kernel_traitsILi32ELi4ELb1ELb0ELb1ELb0ELb0EfN3c107complexIfEEEEv12SSMParamsBwd)
        .other          _Z25selective_scan_bwd_kernelI32Selective_Scan_bwd_kernel_traitsILi32ELi4ELb1ELb0ELb1ELb0ELb0EfN3c107complexIfEEEEv12SSMParamsBwd,@"STO_CUDA_ENTRY STV_DEFAULT"
_Z25selective_scan_bwd_kernelI32Selective_Scan_bwd_kernel_traitsILi32ELi4ELb1ELb0ELb1ELb0ELb0EfN3c107complexIfEEEEv12SSMParamsBwd:
.text._Z25selective_scan_bwd_kernelI32Selective_Scan_bwd_kernel_traitsILi32ELi4ELb1ELb0ELb1ELb0ELb0EfN3c107complexIfEEEEv12SSMParamsBwd:
        /* <DEDUP_REMOVED lines=148> */
[C---:B------:R-:W-:Y:S02]  /*0940*/  IADD3 R2, PT, PT, R85.reuse, 0x40, RZ ;  /* 0x0000004055027810 */ /* 0x040fe40007ffe0ff */
[C---:B------:R-:W-:Y:S02]  /*0950*/  IADD3 R4, PT, PT, R85.reuse, 0x60, RZ ;  /* 0x0000006055047810 */ /* 0x040fe40007ffe0ff */
[----:B------:R-:W-:-:S02]  /*0960*/  IADD3 R6, PT, PT, R85, 0x80, RZ ;  /* 0x0000008055067810 */ /* 0x000fc40007ffe0ff */
[C---:B------:R-:W-:Y:S02]  /*0970*/  IADD3 R8, PT, PT, R85.reuse, 0xa0, RZ ;  /* 0x000000a055087810 */ /* 0x040fe40007ffe0ff */
[C---:B------:R-:W-:Y:S02]  /*0980*/  IADD3 R10, PT, PT, R85.reuse, 0xc0, RZ ;  /* 0x000000c0550a7810 */ /* 0x040fe40007ffe0ff */
[C---:B------:R-:W-:Y:S02]  /*0990*/  IADD3 R12, PT, PT, R85.reuse, 0xe0, RZ ;  /* 0x000000e0550c7810 */ /* 0x040fe40007ffe0ff */
[C---:B------:R-:W-:Y:S02]  /*09a0*/  LOP3.LUT R60, R85.reuse, 0x3e0, RZ, 0xc0, !PT ;  /* 0x000003e0553c7812 */ /* 0x040fe400078ec0ff */
[C---:B------:R-:W-:Y:S02]  /*09b0*/  SHF.L.U32 R72, R85.reuse, 0x3, RZ ;  /* 0x0000000355487819 */ /* 0x040fe400000006ff */
        /* <DEDUP_REMOVED lines=8> */
[----:B------:R-:W-:Y:S02]  /*0a40*/  LOP3.LUT R68, R60, 0x1f, R85, 0xf8, !PT ;  /* 0x0000001f3c447812 */ /* 0x000fe400078ef855 */
[CC--:B------:R-:W-:Y:S02]  /*0a50*/  LEA.HI R59, R85.reuse, R72.reuse, RZ, 0x1e ;  /* 0x00000048553b7211 */ /* 0x0c0fe400078ff0ff */
[----:B------:R-:W-:Y:S02]  /*0a60*/  LEA.HI R58, R72, R72, RZ, 0x1b ;  /* 0x00000048483a7211 */ /* 0x000fe400078fd8ff */
[----:B-1----:R-:W-:Y:S02]  /*0a70*/  MOV R71, UR6 ;  /* 0x0000000600477c02 */ /* 0x002fe40008000f00 */
[----:B------:R-:W-:-:S02]  /*0a80*/  LOP3.LUT R112, R85, 0x1f, RZ, 0xc0, !PT ;  /* 0x0000001f55707812 */ /* 0x000fc400078ec0ff */
[----:B------:R-:W-:Y:S02]  /*0a90*/  IADD3 R70, PT, PT, R85, 0x200, RZ ;  /* 0x0000020055467810 */ /* 0x000fe40007ffe0ff */
        /* <DEDUP_REMOVED lines=8> */
[----:B------:R-:W-:Y:S02]  /*0b20*/  IADD3 R60, PT, PT, R60, R68, RZ ;  /* 0x000000443c3c7210 */ /* 0x000fe40007ffe0ff */
[----:B------:R-:W-:Y:S02]  /*0b30*/  LEA R59, R59, UR5, 0x2 ;  /* 0x000000053b3b7c11 */ /* 0x000fe4000f8e10ff */
[----:B------:R-:W-:-:S07]  /*0b40*/  LEA R58, R58, UR4, 0x2 ;  /* 0x000000043a3a7c11 */ /* 0x000fce000f8e10ff */
.L_x_18122:
[----:B------:R-:W-:Y:S01]  /*0b50*/  BAR.SYNC.DEFER_BLOCKING 0x0 ;  /* 0x0000000000007b1d */ /* 0x000fe20000010000 */
[----:B0-----:R-:W-:Y:S02]  /*0b60*/  MOV R2, R80 ;  /* 0x0000005000027202 */ /* 0x001fe40000000f00 */
[----:B------:R-:W-:-:S03]  /*0b70*/  MOV R3, R79 ;  /* 0x0000004f00037202 */ /* 0x000fc60000000f00 */
[----:B------:R-:W-:-:S06]  /*0b80*/  IMAD.WIDE.U32 R12, R68, 0x10, R2 ;  /* 0x00000010440c7825 */ /* 0x000fcc00078e0002 */
[----:B------:R-:W2:Y:S01]  /*0b90*/  LDG.E.128 R12, desc[UR16][R12.64] ;  /* 0x000000100c0c7981 */ /* 0x000ea2000c1e1d00 */
[----:B------:R-:W0:Y:S01]  /*0ba0*/  S2UR UR6, SR_CgaCtaId ;  /* 0x00000000000679c3 */ /* 0x000e220000008800 */
[----:B------:R-:W-:Y:S01]  /*0bb0*/  UMOV UR4, 0x400 ;  /* 0x0000040000047882 */ /* 0x000fe20000000000 */
[----:B------:R-:W-:Y:S01]  /*0bc0*/  MOV R2, R78 ;  /* 0x0000004e00027202 */ /* 0x000fe20000000f00 */
[----:B------:R-:W1:Y:S01]  /*0bd0*/  S2R R101, SR_LANEID ;  /* 0x0000000000657919 */ /* 0x000e620000000000 */
[----:B------:R-:W-:-:S03]  /*0be0*/  MOV R3, R77 ;  /* 0x0000004d00037202 */ /* 0x000fc60000000f00 */
[----:B------:R-:W-:Y:S01]  /*0bf0*/  IMAD.WIDE.U32 R8, R68, 0x10, R2 ;  /* 0x0000001044087825 */ /* 0x000fe200078e0002 */
[----:B0-----:R-:W-:-:S06]  /*0c00*/  ULEA UR4, UR6, UR4, 0x18 ;  /* 0x0000000406047291 */ /* 0x001fcc000f8ec0ff */
[----:B-1----:R-:W-:-:S05]  /*0c10*/  LEA R86, R101, UR4, 0x4 ;  /* 0x0000000465567c11 */ /* 0x002fca000f8e20ff */
[----:B------:R-:W0:Y:S01]  /*0c20*/  LDCU UR4, c[0x0][0x38c] ;  /* 0x00007180ff0477ac */ /* 0x000e220008000800 */
[----:B--2---:R1:W-:Y:S01]  /*0c30*/  STS.128 [R86], R12 ;  /* 0x0000000c56007388 */ /* 0x0043e20000000c00 */
[----:B------:R-:W-:-:S03]  /*0c40*/  NOP ;  /* 0x0000000000007918 */ /* 0x000fc60000000000 */
[----:B------:R-:W-:Y:S01]  /*0c50*/  LDS.128 R4, [R86] ;  /* 0x0000000056047984 */ /* 0x000fe20000000c00 */
[----:B------:R-:W-:Y:S06]  /*0c60*/  BAR.SYNC.DEFER_BLOCKING 0x0 ;  /* 0x0000000000007b1d */ /* 0x000fec0000010000 */
[----:B------:R-:W2:Y:S01]  /*0c70*/  LDG.E.128 R8, desc[UR16][R8.64] ;  /* 0x0000001008087981 */ /* 0x000ea2000c1e1d00 */
[----:B------:R-:W-:Y:S02]  /*0c80*/  MOV R2, R76 ;  /* 0x0000004c00027202 */ /* 0x000fe40000000f00 */
[----:B------:R-:W-:-:S03]  /*0c90*/  MOV R3, R75 ;  /* 0x0000004b00037202 */ /* 0x000fc60000000f00 */
[----:B------:R-:W-:Y:S01]  /*0ca0*/  IMAD.WIDE.U32 R2, R68, 0x10, R2 ;  /* 0x0000001044027825 */ /* 0x000fe200078e0002 */
[----:B--2---:R2:W-:Y:S01]  /*0cb0*/  STS.128 [R86], R8 ;  /* 0x0000000856007388 */ /* 0x0045e20000000c00 */
[----:B------:R-:W-:-:S03]  /*0cc0*/  NOP ;  /* 0x0000000000007918 */ /* 0x000fc60000000000 */
[----:B------:R-:W-:Y:S01]  /*0cd0*/  LDS.128 R16, [R86] ;  /* 0x0000000056107984 */ /* 0x000fe20000000c00 */
[----:B------:R-:W-:Y:S06]  /*0ce0*/  BAR.SYNC.DEFER_BLOCKING 0x0 ;  /* 0x0000000000007b1d */ /* 0x000fec0000010000 */
[----:B-1-3--:R-:W3:Y:S01]  /*0cf0*/  LDG.E.128 R12, desc[UR16][R2.64] ;  /* 0x00000010020c7981 */ /* 0x00aee2000c1e1d00 */
[----:B0-----:R-:W-:Y:S01]  /*0d00*/  UISETP.GE.AND UP0, UPT, UR4, 0x1, UPT ;  /* 0x000000010400788c */ /* 0x001fe2000bf06270 */
[----:B------:R-:W-:Y:S02]  /*0d10*/  IADD3 R88, PT, PT, R71, -0x1, RZ ;  /* 0xffffffff47587810 */ /* 0x000fe40007ffe0ff */
[----:B--2---:R-:W-:-:S02]  /*0d20*/  CS2R R10, SRZ ;  /* 0x00000000000a7805 */ /* 0x004fc4000001ff00 */
[----:B------:R-:W-:Y:S01]  /*0d30*/  CS2R R8, SRZ ;  /* 0x0000000000087805 */ /* 0x000fe2000001ff00 */
[----:B---3--:R-:W-:Y:S01]  /*0d40*/  STS.128 [R86], R12 ;  /* 0x0000000c56007388 */ /* 0x008fe20000000c00 */
[----:B------:R-:W-:-:S03]  /*0d50*/  NOP ;  /* 0x0000000000007918 */ /* 0x000fc60000000000 */
[----:B------:R-:W0:Y:S02]  /*0d60*/  LDS.128 R20, [R86] ;  /* 0x0000000056147984 */ /* 0x000e240000000c00 */
[----:B0-----:R-:W-:Y:S01]  /*0d70*/  FFMA.FTZ R0, R4, R20, R89 ;  /* 0x0000001404007223 */ /* 0x001fe20000010059 */
[-C--:B-----5:R-:W-:Y:S01]  /*0d80*/  FMUL.FTZ R12, R20, R84.reuse ;  /* 0x00000054140c7220 */ /* 0x0a0fe20000410000 */
[-C--:B------:R-:W-:Y:S01]  /*0d90*/  FMUL.FTZ R13, R21, R84.reuse ;  /* 0x00000054150d7220 */ /* 0x080fe20000410000 */
[-C--:B------:R-:W-:Y:S01]  /*0da0*/  FMUL.FTZ R14, R22, R84.reuse ;  /* 0x00000054160e7220 */ /* 0x080fe20000410000 */
[----:B------:R-:W-:Y:S01]  /*0db0*/  FFMA.FTZ R3, R5, R21, R0 ;  /* 0x0000001505037223 */ /* 0x000fe20000010000 */
[----:B------:R-:W-:-:S03]  /*0dc0*/  FMUL.FTZ R15, R23, R84 ;  /* 0x00000054170f7220 */ /* 0x000fc60000410000 */
[----:B------:R-:W-:-:S04]  /*0dd0*/  FFMA.FTZ R0, R6, R22, R3 ;  /* 0x0000001606007223 */ /* 0x000fc80000010003 */
[----:B------:R-:W-:Y:S01]  /*0de0*/  FFMA.FTZ R89, R7, R23, R0 ;  /* 0x0000001707597223 */ /* 0x000fe20000010000 */
[----:B------:R-:W-:Y:S06]  /*0df0*/  BAR.SYNC.DEFER_BLOCKING 0x0 ;  /* 0x0000000000007b1d */ /* 0x000fec0000010000 */
[----:B----4-:R-:W-:Y:S05]  /*0e00*/  BRA.U !UP0, `(.L_x_18087) ;  /* 0x0000002d08307547 */ /* 0x010fea000b800000 */
[----:B------:R-:W0:Y:S01]  /*0e10*/  LDC R113, c[0x0][0x388] ;  /* 0x0000e200ff717b82 */ /* 0x000e220000000800 */
[----:B------:R-:W-:Y:S01]  /*0e20*/  SHF.L.U32 R2, R88, 0x8, RZ ;  /* 0x0000000858027819 */ /* 0x000fe200000006ff */
[--C-:B------:R-:W-:Y:S01]  /*0e30*/  FADD.FTZ R90, R16, R82.reuse ;  /* 0x00000052105a7221 */ /* 0x100fe20000010000 */
[--C-:B------:R-:W-:Y:S01]  /*0e40*/  FADD.FTZ R92, R17, R82.reuse ;  /* 0x00000052115c7221 */ /* 0x100fe20000010000 */
[--C-:B------:R-:W-:Y:S01]  /*0e50*/  FADD.FTZ R94, R18, R82.reuse ;  /* 0x00000052125e7221 */ /* 0x100fe20000010000 */
[----:B------:R-:W-:Y:S01]  /*0e60*/  FADD.FTZ R96, R19, R82 ;  /* 0x0000005213607221 */ /* 0x000fe20000010000 */
[C---:B------:R-:W-:Y:S01]  /*0e70*/  ISETP.NE.AND P0, PT, R71.reuse, 0x1, PT ;  /* 0x000000014700780c */ /* 0x040fe20003f05270 */
[----:B------:R-:W-:Y:S01]  /*0e80*/  HFMA2 R11, -RZ, RZ, 0, 0 ;  /* 0x00000000ff0b7431 */ /* 0x000fe200000001ff */
[----:B------:R-:W1:Y:S01]  /*0e90*/  LDC.64 R42, c[0x0][0x440] ;  /* 0x00011000ff2a7b82 */ /* 0x000e620000000a00 */
[----:B------:R-:W-:Y:S01]  /*0ea0*/  SHF.L.U32 R109, R71, 0x8, RZ ;  /* 0x00000008476d7819 */ /* 0x000fe200000006ff */
[----:B------:R-:W-:Y:S01]  /*0eb0*/  FADD.FTZ R0, R20, R20 ;  /* 0x0000001414007221 */ /* 0x000fe20000010000 */
[-C--:B------:R-:W-:Y:S01]  /*0ec0*/  IADD3 R52, P1, PT, R2, R85.reuse, RZ ;  /* 0x0000005502347210 */ /* 0x080fe20007f3e0ff */
[----:B------:R-:W-:Y:S01]  /*0ed0*/  FADD.FTZ R98, R21, R21 ;  /* 0x0000001515627221 */ /* 0x000fe20000010000 */
[----:B------:R-:W-:Y:S01]  /*0ee0*/  FADD.FTZ R100, R22, R22 ;  /* 0x0000001616647221 */ /* 0x000fe20000010000 */
[----:B------:R-:W-:Y:S01]  /*0ef0*/  FADD.FTZ R114, R23, R23 ;  /* 0x0000001717727221 */ /* 0x000fe20000010000 */
[----:B------:R-:W-:Y:S01]  /*0f00*/  IADD3 R111, PT, PT, R71, -0x2, RZ ;  /* 0xfffffffe476f7810 */ /* 0x000fe20007ffe0ff */
[----:B------:R-:W2:Y:S01]  /*0f10*/  LDC.64 R44, c[0x0][0x448] ;  /* 0x00011200ff2c7b82 */ /* 0x000ea20000000a00 */
[----:B------:R-:W-:Y:S01]  /*0f20*/  LEA R110, R101, R86, 0x4 ;  /* 0x00000056656e7211 */ /* 0x000fe200078e20ff */
[----:B------:R-:W-:Y:S01]  /*0f30*/  FMUL.FTZ R107, R4, R90 ;  /* 0x0000005a046b7220 */ /* 0x000fe20000410000 */
[----:B------:R-:W-:Y:S01]  /*0f40*/  ISETP.EQ.AND P0, PT, R85, RZ, P0 ;  /* 0x000000ff5500720c */ /* 0x000fe20000702270 */
[----:B------:R-:W-:Y:S01]  /*0f50*/  FMUL.FTZ R106, R5, R92 ;  /* 0x0000005c056a7220 */ /* 0x000fe20000410000 */
[----:B------:R-:W-:Y:S01]  /*0f60*/  LOP3.LUT R109, R109, 0x100, RZ, 0xc0, !PT ;  /* 0x000001006d6d7812 */ /* 0x000fe200078ec0ff */
[----:B------:R-:W-:Y:S01]  /*0f70*/  FMUL.FTZ R105, R6, R94 ;  /* 0x0000005e06697220 */ /* 0x000fe20000410000 */
[C---:B------:R-:W-:Y:S01]  /*0f80*/  LOP3.LUT R131, R2.reuse, 0x100, RZ, 0xc0, !PT ;  /* 0x0000010002837812 */ /* 0x040fe200078ec0ff */
[----:B------:R-:W3:Y:S01]  /*0f90*/  LDC.64 R102, c[0x0][0x3e0] ;  /* 0x0000f800ff667b82 */ /* 0x000ee20000000a00 */
[C---:B------:R-:W-:Y:S01]  /*0fa0*/  IADD3 R108, PT, PT, R2.reuse, R85, RZ ;  /* 0x00000055026c7210 */ /* 0x040fe20007ffe0ff */
[----:B------:R-:W-:Y:S01]  /*0fb0*/  FMUL.FTZ R104, R7, R96 ;  /* 0x0000006007687220 */ /* 0x000fe20000410000 */
[----:B------:R-:W-:Y:S01]  /*0fc0*/  LEA.HI.X.SX32 R53, R2, RZ, 0x1, P1 ;  /* 0x000000ff02357211 */ /* 0x000fe200008f0eff */
[----:B------:R-:W4:Y:S04]  /*0fd0*/  LDCU UR8, c[0x0][0x394] ;  /* 0x00007280ff0877ac */ /* 0x000f280008000800 */
[----:B------:R-:W0:Y:S01]  /*0fe0*/  LDC.64 R46, c[0x0][0x3c0] ;  /* 0x0000f000ff2e7b82 */ /* 0x000e220000000a00 */
[----:B------:R-:W0:Y:S01]  /*0ff0*/  LDCU UR9, c[0x0][0x38c] ;  /* 0x00007180ff0977ac */ /* 0x000e220008000800 */
[----:B------:R-:W-:-:S06]  /*1000*/  UMOV UR4, URZ ;  /* 0x000000ff00047c82 */ /* 0x000fcc0008000000 */
[----:B------:R-:W0:Y:S08]  /*1010*/  LDC.64 R48, c[0x0][0x3a8] ;  /* 0x0000ea00ff307b82 */ /* 0x000e300000000a00 */
[----:B----4-:R-:W0:Y:S02]  /*1020*/  LDC.64 R50, c[0x0][0x4f0] ;  /* 0x00013c00ff327b82 */ /* 0x010e240000000a00 */
.L_x_18121:
[----:B------:R-:W-:Y:S02]  /*1030*/  MOV R2, R38 ;  /* 0x0000002600027202 */ /* 0x000fe40000000f00 */
[----:B------:R-:W-:-:S03]  /*1040*/  MOV R3, R83 ;  /* 0x0000005300037202 */ /* 0x000fc60000000f00 */
[----:B0-----:R-:W-:-:S04]  /*1050*/  IMAD.WIDE.U32 R2, R48, UR4, R2 ;  /* 0x0000000430027c25 */ /* 0x001fc8000f8e0002 */
[----:B------:R-:W-:Y:S01]  /*1060*/  IMAD R3, R49, UR4, R3 ;  /* 0x0000000431037c24 */ /* 0x000fe2000f8e0203 */
[----:B-1----:R-:W-:-:S04]  /*1070*/  LEA R54, P1, R2, R42, 0x3 ;  /* 0x0000002a02367211 */ /* 0x002fc800078218ff */
[----:B------:R-:W-:Y:S01]  /*1080*/  LEA.HI.X R55, R2, R43, R3, 0x3, P1 ;  /* 0x0000002b02377211 */ /* 0x000fe200008f1c03 */
[----:B---3--:R-:W-:-:S04]  /*1090*/  IMAD.WIDE.U32 R2, R102, UR4, RZ ;  /* 0x0000000466027c25 */ /* 0x008fc8000f8e00ff */
[----:B------:R-:W-:Y:S01]  /*10a0*/  IMAD R3, R103, UR4, R3 ;  /* 0x0000000467037c24 */ /* 0x000fe2000f8e0203 */
[C---:B------:R-:W-:Y:S01]  /*10b0*/  LEA R16, P1, R2.reuse, R74, 0x2 ;  /* 0x0000004a02107211 */ /* 0x040fe200078210ff */
[----:B------:R-:W3:Y:S03]  /*10c0*/  LDG.E.64 R54, desc[UR16][R54.64] ;  /* 0x0000001036367981 */ /* 0x000ee6000c1e1b00 */
[----:B------:R-:W-:-:S03]  /*10d0*/  LEA.HI.X R17, R2, R73, R3, 0x2, P1 ;  /* 0x0000004902117211 */ /* 0x000fc600008f1403 */
[----:B------:R-:W-:-:S05]  /*10e0*/  IMAD.WIDE.U32 R16, R60, 0x10, R16 ;  /* 0x000000103c107825 */ /* 0x000fca00078e0010 */
[----:B----4-:R-:W4:Y:S04]  /*10f0*/  LDG.E.128 R24, desc[UR16][R16.64] ;  /* 0x0000001010187981 */ /* 0x010f28000c1e1d00 */
[----:B------:R3:W5:Y:S01]  /*1100*/  LDG.E.128 R28, desc[UR16][R16.64+0x200] ;  /* 0x00020010101c7981 */ /* 0x000762000c1e1d00 */
[----:B------:R-:W-:Y:S02]  /*1110*/  MOV R2, R40 ;  /* 0x0000002800027202 */ /* 0x000fe40000000f00 */
        /* <DEDUP_REMOVED lines=13> */
[----:B------:R-:W-:Y:S01]  /*11f0*/  FMUL.FTZ R2, R90, R55 ;  /* 0x000000375a027220 */ /* 0x000fe20000410000 */
[----:B------:R-:W-:Y:S02]  /*1200*/  FMUL.FTZ R3, R54, 1.4426950216293334961 ;  /* 0x3fb8aa3b36037820 */ /* 0x000fe40000410000 */
[----:B------:R-:W-:Y:S01]  /*1210*/  FMUL.RZ R17, R16, 0.15915493667125701904 ;  /* 0x3e22f98310117820 */ /* 0x000fe2000040c000 */
[----:B------:R-:W-:Y:S01]  /*1220*/  FMUL.RZ R18, R2, 0.15915493667125701904 ;  /* 0x3e22f98302127820 */ /* 0x000fe2000040c000 */
[-C--:B------:R-:W-:Y:S01]  /*1230*/  FMUL.FTZ R16, R92, R3.reuse ;  /* 0x000000035c107220 */ /* 0x080fe20000410000 */
[-C--:B------:R-:W-:Y:S01]  /*1240*/  FMUL.FTZ R2, R90, R3.reuse ;  /* 0x000000035a027220 */ /* 0x080fe20000410000 */
[----:B------:R-:W-:Y:S01]  /*1250*/  MUFU.SIN R121, R17 ;  /* 0x0000001100797308 */ /* 0x000fe20000000400 */
[-C--:B------:R-:W-:Y:S01]  /*1260*/  FMUL.FTZ R118, R94, R3.reuse ;  /* 0x000000035e767220 */ /* 0x080fe20000410000 */
[----:B------:R-:W-:Y:S01]  /*1270*/  FMUL.FTZ R120, R96, R3 ;  /* 0x0000000360787220 */ /* 0x000fe20000410000 */
[----:B------:R-:W-:Y:S01]  /*1280*/  FMUL.FTZ R3, R94, R55 ;  /* 0x000000375e037220 */ /* 0x000fe20000410000 */
[----:B----4-:R0:W-:Y:S03]  /*1290*/  STS.128 [R86], R24 ;  /* 0x0000001856007388 */ /* 0x0101e60000000c00 */
[----:B------:R-:W-:Y:S01]  /*12a0*/  FMUL.RZ R122, R3, 0.15915493667125701904 ;  /* 0x3e22f983037a7820 */ /* 0x000fe2000040c000 */
[----:B------:R-:W-:Y:S01]  /*12b0*/  MUFU.SIN R115, R18 ;  /* 0x0000001200737308 */ /* 0x000fe20000000400 */
[----:B-----5:R-:W-:Y:S01]  /*12c0*/  STS.128 [R86+0x200], R28 ;  /* 0x0002001c56007388 */ /* 0x020fe20000000c00 */
[----:B------:R-:W-:-:S06]  /*12d0*/  NOP ;  /* 0x0000000000007918 */ /* 0x000fcc0000000000 */
[----:B------:R-:W-:Y:S01]  /*12e0*/  MUFU.COS R117, R18 ;  /* 0x0000001200757308 */ /* 0x000fe20000000000 */
[----:B------:R-:W2:Y:S01]  /*12f0*/  LDS.128 R20, [R110] ;  /* 0x000000006e147984 */ /* 0x000ea20000000c00 */
[----:B------:R-:W-:-:S04]  /*1300*/  FMUL.FTZ R3, R96, R55 ;  /* 0x0000003760037220 */ /* 0x000fc80000410000 */
[----:B0-----:R-:W-:Y:S01]  /*1310*/  FMUL.RZ R26, R3, 0.15915493667125701904 ;  /* 0x3e22f983031a7820 */ /* 0x001fe2000040c000 */
[----:B------:R-:W-:Y:S01]  /*1320*/  IADD3 R3, PT, PT, R131, UR4, RZ ;  /* 0x0000000483037c10 */ /* 0x000fe2000fffe0ff */
[----:B------:R-:W-:Y:S03]  /*1330*/  MUFU.COS R119, R17 ;  /* 0x0000001100777308 */ /* 0x000fe60000000000 */
[----:B------:R-:W-:-:S04]  /*1340*/  SEL R3, R3, R70, !P1 ;  /* 0x0000004603037207 */ /* 0x000fc80004800000 */
[----:B------:R-:W-:Y:S01]  /*1350*/  LEA R3, R3, UR6, 0x3 ;  /* 0x0000000603037c11 */ /* 0x000fe2000f8e18ff */
[----:B------:R0:W1:Y:S08]  /*1360*/  MUFU.EX2 R116, R16 ;  /* 0x0000001000747308 */ /* 0x0000700000000800 */
[----:B------:R-:W3:Y:S01]  /*1370*/  MUFU.EX2 R2, R2 ;  /* 0x0000000200027308 */ /* 0x000ee20000000800 */
[----:B0-----:R-:W0:Y:S07]  /*1380*/  LDS.128 R16, [R110+0x10] ;  /* 0x000010006e107984 */ /* 0x001e2e0000000c00 */
[----:B------:R-:W-:Y:S01]  /*1390*/  MUFU.EX2 R118, R118 ;  /* 0x0000007600767308 */ /* 0x000fe20000000800 */
[C---:B-1----:R-:W-:Y:S01]  /*13a0*/  FMUL.FTZ R119, R116.reuse, R119 ;  /* 0x0000007774777220 */ /* 0x042fe20000410000 */
[----:B------:R-:W-:-:S06]  /*13b0*/  FMUL.FTZ R116, R116, R121 ;  /* 0x0000007974747220 */ /* 0x000fcc0000410000 */
[----:B------:R-:W-:Y:S01]  /*13c0*/  MUFU.EX2 R120, R120 ;  /* 0x0000007800787308 */ /* 0x000fe20000000800 */
[C---:B---3--:R-:W-:Y:S01]  /*13d0*/  FMUL.FTZ R24, R2.reuse, R117 ;  /* 0x0000007502187220 */ /* 0x048fe20000410000 */
[----:B------:R-:W-:Y:S01]  /*13e0*/  FMUL.FTZ R25, R2, R115 ;  /* 0x0000007302197220 */ /* 0x000fe20000410000 */
[----:B--2---:R-:W-:-:S04]  /*13f0*/  FMUL.FTZ R2, R56, R21 ;  /* 0x0000001538027220 */ /* 0x004fc80000410000 */
[----:B------:R1:W-:Y:S01]  /*1400*/  STS.64 [R3+0xc90], R24 ;  /* 0x000c901803007388 */ /* 0x0003e20000000a00 */
[----:B------:R-:W2:Y:S01]  /*1410*/  MUFU.SIN R27, R122 ;  /* 0x0000007a001b7308 */ /* 0x000ea20000000400 */
[----:B------:R-:W-:-:S04]  /*1420*/  FFMA.FTZ R117, R57, R20, R2 ;  /* 0x0000001439757223 */ /* 0x000fc80000010002 */
[----:B------:R-:W-:-:S03]  /*1430*/  FMUL.FTZ R117, R0, -R117 ;  /* 0x8000007500757220 */ /* 0x000fc60000410000 */
[----:B------:R-:W3:Y:S08]  /*1440*/  MUFU.COS R29, R122 ;  /* 0x0000007a001d7308 */ /* 0x000ef00000000000 */
[----:B------:R-:W4:Y:S01]  /*1450*/  MUFU.SIN R31, R26 ;  /* 0x0000001a001f7308 */ /* 0x000f220000000400 */
[----:B--2---:R-:W-:Y:S01]  /*1460*/  FMUL.FTZ R115, R118, R27 ;  /* 0x0000001b76737220 */ /* 0x004fe20000410000 */
[C---:B0-----:R-:W-:Y:S01]  /*1470*/  FMUL.FTZ R127, R57.reuse, R19 ;  /* 0x00000013397f7220 */ /* 0x041fe20000410000 */
[C---:B------:R-:W-:Y:S01]  /*1480*/  FMUL.FTZ R27, R57.reuse, R21 ;  /* 0x00000015391b7220 */ /* 0x040fe20000410000 */
[C---:B------:R-:W-:Y:S01]  /*1490*/  FMUL.FTZ R28, R56.reuse, R17 ;  /* 0x00000011381c7220 */ /* 0x040fe20000410000 */
[C---:B------:R-:W-:Y:S01]  /*14a0*/  FMUL.FTZ R30, R56.reuse, R19 ;  /* 0x00000013381e7220 */ /* 0x040fe20000410000 */
[C---:B------:R-:W-:Y:S01]  /*14b0*/  FFMA.FTZ R127, R56.reuse, R18, -R127 ;  /* 0x00000012387f7223 */ /* 0x040fe2000001087f */
[----:B------:R-:W-:Y:S01]  /*14c0*/  FFMA.FTZ R27, R56, R20, -R27 ;  /* 0x00000014381b7223 */ /* 0x000fe2000001081b */
[----:B------:R0:W2:Y:S01]  /*14d0*/  MUFU.COS R125, R26 ;  /* 0x0000001a007d7308 */ /* 0x0000a20000000000 */
[----:B---3--:R-:W-:Y:S01]  /*14e0*/  FMUL.FTZ R122, R118, R29 ;  /* 0x0000001d767a7220 */ /* 0x008fe20000410000 */
[C---:B------:R-:W-:Y:S01]  /*14f0*/  FMUL.FTZ R29, R57.reuse, R23 ;  /* 0x00000017391d7220 */ /* 0x040fe20000410000 */
[C---:B------:R-:W-:Y:S01]  /*1500*/  FFMA.FTZ R123, R57.reuse, R16, R28 ;  /* 0x00000010397b7223 */ /* 0x040fe2000001001c */
[C---:B-1----:R-:W-:Y:S01]  /*1510*/  FFMA.FTZ R3, R57.reuse, R18, R30 ;  /* 0x0000001239037223 */ /* 0x042fe2000001001e */
[----:B------:R-:W-:Y:S01]  /*1520*/  FMUL.FTZ R128, R114, R127 ;  /* 0x0000007f72807220 */ /* 0x000fe20000410000 */
[----:B------:R-:W-:Y:S01]  /*1530*/  FFMA.FTZ R29, R56, R22, -R29 ;  /* 0x00000016381d7223 */ /* 0x000fe2000001081d */
[----:B------:R-:W-:Y:S01]  /*1540*/  FMUL.FTZ R118, R0, R27 ;  /* 0x0000001b00767220 */ /* 0x000fe20000410000 */
[----:B------:R-:W-:Y:S01]  /*1550*/  FMUL.FTZ R123, R100, -R123 ;  /* 0x8000007b647b7220 */ /* 0x000fe20000410000 */
[----:B----4-:R-:W-:Y:S01]  /*1560*/  FMUL.FTZ R126, R120, R31 ;  /* 0x0000001f787e7220 */ /* 0x010fe20000410000 */
[----:B0-----:R-:W-:Y:S01]  /*1570*/  FMUL.FTZ R26, R56, R23 ;  /* 0x00000017381a7220 */ /* 0x001fe20000410000 */
[----:B------:R-:W-:Y:S01]  /*1580*/  FMUL.FTZ R31, R57, R17 ;  /* 0x00000011391f7220 */ /* 0x000fe20000410000 */
[----:B------:R-:W-:-:S02]  /*1590*/  FMUL.FTZ R127, R114, -R3 ;  /* 0x80000003727f7220 */ /* 0x000fc40000410000 */
[----:B------:R-:W-:Y:S01]  /*15a0*/  FFMA.FTZ R121, R57, R22, R26 ;  /* 0x0000001639797223 */ /* 0x000fe2000001001a */
[----:B------:R-:W-:Y:S01]  /*15b0*/  FFMA.FTZ R31, R56, R16, -R31 ;  /* 0x00000010381f7223 */ /* 0x000fe2000001081f */
[----:B--2---:R-:W-:Y:S01]  /*15c0*/  FMUL.FTZ R125, R120, R125 ;  /* 0x0000007d787d7220 */ /* 0x004fe20000410000 */
[C---:B------:R-:W-:Y:S01]  /*15d0*/  FMUL.FTZ R120, R98.reuse, R29 ;  /* 0x0000001d62787220 */ /* 0x040fe20000410000 */
[----:B------:R-:W-:Y:S01]  /*15e0*/  FMUL.FTZ R121, R98, -R121 ;  /* 0x8000007962797220 */ /* 0x000fe20000410000 */
        /* <DEDUP_REMOVED lines=11> */
.L_x_18089:
[----:B------:R0:W1:Y:S02]  /*16a0*/  LDS.64 R30, [R72+UR5+0x1c98] ;  /* 0x001c9805481e7984 */ /* 0x0000640008000a00 */
.L_x_18090:
[----:B------:R-:W-:Y:S05]  /*16b0*/  BSYNC.RECONVERGENT B0 ;  /* 0x0000000000007941 */ /* 0x000fea0003800200 */
.L_x_18088:
        /* <DEDUP_REMOVED lines=13> */
[----:B------:R-:W-:-:S03]  /*1790*/  FADD.FTZ R3, R106, R3 ;  /* 0x000000036a037221 */ /* 0x000fc60000010000 */
[C---:B------:R-:W-:Y:S01]  /*17a0*/  FMUL.FTZ R129, R115.reuse, R2 ;  /* 0x0000000273817220 */ /* 0x040fe20000410000 */
[----:B------:R-:W-:-:S03]  /*17b0*/  FMUL.FTZ R133, R115, R3 ;  /* 0x0000000373857220 */ /* 0x000fc60000410000 */
[C---:B------:R-:W-:Y:S01]  /*17c0*/  FFMA.FTZ R130, R122.reuse, R3, -R129 ;  /* 0x000000037a827223 */ /* 0x040fe20000010881 */
[----:B------:R-:W-:Y:S01]  /*17d0*/  FFMA.FTZ R133, R122, R2, R133 ;  /* 0x000000027a857223 */ /* 0x000fe20000010085 */
[----:B------:R-:W-:Y:S02]  /*17e0*/  FMUL.FTZ R2, R24, R116 ;  /* 0x0000007418027220 */ /* 0x000fe40000410000 */
[----:B------:R-:W-:Y:S01]  /*17f0*/  FADD.FTZ R130, R105, R130 ;  /* 0x0000008269827221 */ /* 0x000fe20000010000 */
[----:B------:R-:W-:Y:S01]  /*1800*/  FADD.FTZ R133, RZ, R133 ;  /* 0x00000085ff857221 */ /* 0x000fe20000010000 */
[----:B------:R-:W-:Y:S02]  /*1810*/  FFMA.FTZ R2, R25, R119, R2 ;  /* 0x0000007719027223 */ /* 0x000fe40000010002 */
[C---:B--2---:R-:W-:Y:S01]  /*1820*/  FMUL.FTZ R28, R126.reuse, R130 ;  /* 0x000000827e1c7220 */ /* 0x044fe20000410000 */
[----:B------:R-:W-:Y:S01]  /*1830*/  FMUL.FTZ R3, R126, R133 ;  /* 0x000000857e037220 */ /* 0x000fe20000410000 */
[----:B------:R-:W-:-:S02]  /*1840*/  FMUL.FTZ R29, R115, R2 ;  /* 0x00000002731d7220 */ /* 0x000fc40000410000 */
[C---:B------:R-:W-:Y:S01]  /*1850*/  FFMA.FTZ R28, R125.reuse, R133, R28 ;  /* 0x000000857d1c7223 */ /* 0x040fe2000001001c */
[----:B------:R-:W-:Y:S01]  /*1860*/  FFMA.FTZ R133, R125, R130, -R3 ;  /* 0x000000827d857223 */ /* 0x000fe20000010803 */
[----:B------:R-:W-:Y:S02]  /*1870*/  FMUL.FTZ R3, R25, R116 ;  /* 0x0000007419037220 */ /* 0x000fe40000410000 */
[----:B------:R-:W-:Y:S01]  /*1880*/  FADD.FTZ R129, RZ, R28 ;  /* 0x0000001cff817221 */ /* 0x000fe20000010000 */
[----:B------:R-:W-:Y:S01]  /*1890*/  FADD.FTZ R130, R104, R133 ;  /* 0x0000008568827221 */ /* 0x000fe20000010000 */
[----:B------:R-:W-:-:S03]  /*18a0*/  FFMA.FTZ R3, R24, R119, -R3 ;  /* 0x0000007718037223 */ /* 0x000fc60000010803 */
[----:B------:R-:W2:Y:S01]  /*18b0*/  SHFL.UP PT, R134, R129, 0x1, RZ ;  /* 0x0420000081867989 */ /* 0x000ea200000e00ff */
[-C--:B------:R-:W-:Y:S01]  /*18c0*/  FFMA.FTZ R29, R122, R3.reuse, -R29 ;  /* 0x000000037a1d7223 */ /* 0x080fe2000001081d */
[----:B------:R-:W-:Y:S02]  /*18d0*/  FMUL.FTZ R3, R115, R3 ;  /* 0x0000000373037220 */ /* 0x000fe40000410000 */
[----:B------:R-:W5:Y:S01]  /*18e0*/  SHFL.UP PT, R28, R130, 0x1, RZ ;  /* 0x04200000821c7989 */ /* 0x000f6200000e00ff */
[----:B------:R-:W-:Y:S01]  /*18f0*/  FMUL.FTZ R132, R126, R29 ;  /* 0x0000001d7e847220 */ /* 0x000fe20000410000 */
[----:B------:R-:W-:-:S04]  /*1900*/  FFMA.FTZ R3, R122, R2, R3 ;  /* 0x000000027a037223 */ /* 0x000fc80000010003 */
[-C--:B------:R-:W-:Y:S01]  /*1910*/  FFMA.FTZ R132, R125, R3.reuse, R132 ;  /* 0x000000037d847223 */ /* 0x080fe20000010084 */
[----:B------:R-:W-:-:S04]  /*1920*/  FMUL.FTZ R2, R126, R3 ;  /* 0x000000037e027220 */ /* 0x000fc80000410000 */
[----:B------:R-:W-:Y:S01]  /*1930*/  FFMA.FTZ R133, R125, R29, -R2 ;  /* 0x0000001d7d857223 */ /* 0x000fe20000010802 */
        /* <DEDUP_REMOVED lines=9> */
[----:B0-----:R-:W-:-:S03]  /*19d0*/  FMUL.FTZ R29, R133, R3 ;  /* 0x00000003851d7220 */ /* 0x001fc60000410000 */
[----:B------:R-:W0:Y:S01]  /*19e0*/  SHFL.UP PT, R134, R130, 0x2, RZ ;  /* 0x0440000082867989 */ /* 0x000e2200000e00ff */
[C---:B------:R-:W-:Y:S01]  /*19f0*/  FMUL.FTZ R28, R132.reuse, R3 ;  /* 0x00000003841c7220 */ /* 0x040fe20000410000 */
[----:B---3--:R-:W-:-:S03]  /*1a00*/  @P2 FFMA.FTZ R132, R132, R2, R29 ;  /* 0x0000000284842223 */ /* 0x008fc6000001001d */
[----:B------:R-:W-:Y:S01]  /*1a10*/  @P2 FFMA.FTZ R133, R133, R2, -R28 ;  /* 0x0000000285852223 */ /* 0x000fe2000001081c */
[----:B------:R-:W-:Y:S01]  /*1a20*/  ISETP.GE.AND P2, PT, R101, 0x2, PT ;  /* 0x000000026500780c */ /* 0x000fe20003f46270 */
        /* <DEDUP_REMOVED lines=8> */
[----:B---3--:R-:W-:-:S03]  /*1ab0*/  FMUL.FTZ R29, R133, R3 ;  /* 0x00000003851d7220 */ /* 0x008fc60000410000 */
[----:B------:R-:W0:Y:S01]  /*1ac0*/  SHFL.UP PT, R135, R129, 0x4, RZ ;  /* 0x0480000081877989 */ /* 0x000e2200000e00ff */
[C---:B------:R-:W-:Y:S01]  /*1ad0*/  FMUL.FTZ R28, R132.reuse, R3 ;  /* 0x00000003841c7220 */ /* 0x040fe20000410000 */
[-C--:B-----5:R-:W-:Y:S02]  /*1ae0*/  @P2 FFMA.FTZ R132, R132, R2.reuse, R29 ;  /* 0x0000000284842223 */ /* 0x0a0fe4000001001d */
[----:B------:R-:W2:Y:S01]  /*1af0*/  SHFL.UP PT, R134, R130, 0x4, RZ ;  /* 0x0480000082867989 */ /* 0x000ea200000e00ff */
[----:B------:R-:W-:Y:S01]  /*1b00*/  @P2 FFMA.FTZ R133, R133, R2, -R28 ;  /* 0x0000000285852223 */ /* 0x000fe2000001081c */
[----:B------:R-:W-:Y:S02]  /*1b10*/  ISETP.GE.AND P2, PT, R101, 0x4, PT ;  /* 0x000000046500780c */ /* 0x000fe40003f46270 */
        /* <DEDUP_REMOVED lines=28> */
[----:B------:R-:W-:Y:S01]  /*1ce0*/  IMAD.WIDE.U32 R2, R50, UR4, R52 ;  /* 0x0000000432027c25 */ /* 0x000fe2000f8e0034 */
[----:B------:R-:W-:Y:S01]  /*1cf0*/  ISETP.GE.AND P2, PT, R101, 0x10, PT ;  /* 0x000000106500780c */ /* 0x000fe20003f46270 */
[----:B------:R-:W2:Y:S02]  /*1d00*/  SHFL.UP PT, R135, R132, 0x10, RZ ;  /* 0x0600000084877989 */ /* 0x000ea400000e00ff */
[----:B------:R-:W-:Y:S01]  /*1d10*/  IMAD R3, R51, UR4, R3 ;  /* 0x0000000433037c24 */ /* 0x000fe2000f8e0203 */
[C---:B------:R-:W-:Y:S01]  /*1d20*/  LEA R28, P3, R2.reuse, R97, 0x2 ;  /* 0x00000061021c7211 */ /* 0x040fe200078610ff */
[----:B------:R-:W3:Y:S03]  /*1d30*/  SHFL.UP PT, R136, R130, 0x10, RZ ;  /* 0x0600000082887989 */ /* 0x000ee600000e00ff */
[----:B------:R-:W-:Y:S01]  /*1d40*/  LEA.HI.X R29, R2, R95, R3, 0x2, P3 ;  /* 0x0000005f021d7211 */ /* 0x000fe200018f1403 */
[----:B------:R-:W5:Y:S01]  /*1d50*/  SHFL.UP PT, R134, R133, 0x10, RZ ;  /* 0x0600000085867989 */ /* 0x000f6200000e00ff */
[CC--:B0-----:R-:W-:Y:S01]  /*1d60*/  FMUL.FTZ R2, R132.reuse, R137.reuse ;  /* 0x0000008984027220 */ /* 0x0c1fe20000410000 */
[C---:B------:R-:W-:Y:S01]  /*1d70*/  FMUL.FTZ R139, R133.reuse, R137 ;  /* 0x00000089858b7220 */ /* 0x040fe20000410000 */
[CC--:B--2---:R-:W-:Y:S01]  /*1d80*/  FMUL.FTZ R3, R132.reuse, R135.reuse ;  /* 0x0000008784037220 */ /* 0x0c4fe20000410000 */
[C---:B------:R-:W-:Y:S01]  /*1d90*/  FMUL.FTZ R135, R133.reuse, R135 ;  /* 0x0000008785877220 */ /* 0x040fe20000410000 */
[-C--:B---3--:R-:W-:Y:S01]  /*1da0*/  FFMA.FTZ R137, R133, R136.reuse, -R2 ;  /* 0x0000008885897223 */ /* 0x088fe20000010802 */
[----:B------:R-:W-:-:S02]  /*1db0*/  FFMA.FTZ R136, R132, R136, R139 ;  /* 0x0000008884887223 */ /* 0x000fc4000001008b */
[-C--:B-----5:R-:W-:Y:S01]  /*1dc0*/  @P2 FFMA.FTZ R132, R132, R134.reuse, R135 ;  /* 0x0000008684842223 */ /* 0x0a0fe20000010087 */
[----:B------:R-:W-:Y:S01]  /*1dd0*/  @P2 FFMA.FTZ R133, R133, R134, -R3 ;  /* 0x0000008685852223 */ /* 0x000fe20000010803 */
[----:B------:R-:W-:Y:S01]  /*1de0*/  @P2 FADD.FTZ R130, R130, R137 ;  /* 0x0000008982822221 */ /* 0x000fe20000010000 */
[----:B------:R-:W-:Y:S01]  /*1df0*/  @P2 FADD.FTZ R129, R129, R136 ;  /* 0x0000008881812221 */ /* 0x000fe20000010000 */
[CC--:B-1----:R-:W-:Y:S01]  /*1e00*/  FMUL.FTZ R3, R125.reuse, R31.reuse ;  /* 0x0000001f7d037220 */ /* 0x0c2fe20000410000 */
[C---:B------:R-:W-:Y:S01]  /*1e10*/  FMUL.FTZ R136, R126.reuse, R128 ;  /* 0x000000807e887220 */ /* 0x040fe20000410000 */
[----:B------:R-:W-:Y:S01]  /*1e20*/  SHFL.UP PT, R132, R132, 0x1, RZ ;  /* 0x0420000084847989 */ /* 0x000fe200000e00ff */
[C---:B------:R-:W-:Y:S01]  /*1e30*/  FMUL.FTZ R134, R126.reuse, R31 ;  /* 0x0000001f7e867220 */ /* 0x040fe20000410000 */
[CC--:B------:R-:W-:Y:S01]  /*1e40*/  FMUL.FTZ R137, R126.reuse, R127.reuse ;  /* 0x0000007f7e897220 */ /* 0x0c0fe20000410000 */
[-C--:B------:R-:W-:Y:S01]  /*1e50*/  FFMA.FTZ R135, -R126, R30.reuse, -R3 ;  /* 0x0000001e7e877223 */ /* 0x080fe20000010903 */
[----:B------:R0:W-:Y:S01]  /*1e60*/  SHFL.UP PT, R2, R133, 0x1, RZ ;  /* 0x0420000085027989 */ /* 0x0001e200000e00ff */
[C---:B------:R-:W-:Y:S01]  /*1e70*/  FFMA.FTZ R136, R125.reuse, R127, -R136 ;  /* 0x0000007f7d887223 */ /* 0x040fe20000010888 */
[C---:B------:R-:W-:Y:S01]  /*1e80*/  FFMA.FTZ R134, R125.reuse, R30, -R134 ;  /* 0x0000001e7d867223 */ /* 0x040fe20000010886 */
[----:B------:R-:W-:Y:S01]  /*1e90*/  FFMA.FTZ R137, R125, R128, R137 ;  /* 0x000000807d897223 */ /* 0x000fe20000010089 */
[----:B------:R-:W-:Y:S01]  /*1ea0*/  SHFL.UP PT, R130, R130, 0x1, RZ ;  /* 0x0420000082827989 */ /* 0x000fe200000e00ff */
[-C--:B------:R-:W-:Y:S01]  /*1eb0*/  FMUL.FTZ R139, R115, R135.reuse ;  /* 0x00000087738b7220 */ /* 0x080fe20000410000 */
[----:B------:R-:W-:Y:S01]  /*1ec0*/  FADD.FTZ R136, R123, R136 ;  /* 0x000000887b887221 */ /* 0x000fe20000010000 */
[CC--:B------:R-:W-:Y:S01]  /*1ed0*/  FMUL.FTZ R141, R115.reuse, R134.reuse ;  /* 0x00000086738d7220 */ /* 0x0c0fe20000410000 */
[----:B------:R1:W-:Y:S01]  /*1ee0*/  SHFL.UP PT, R3, R129, 0x1, RZ ;  /* 0x0420000081037989 */ /* 0x0003e200000e00ff */
[----:B------:R-:W-:Y:S01]  /*1ef0*/  FADD.FTZ R137, R124, R137 ;  /* 0x000000897c897221 */ /* 0x000fe20000010000 */
[C---:B------:R-:W-:Y:S01]  /*1f00*/  FFMA.FTZ R139, R122.reuse, R134, R139 ;  /* 0x000000867a8b7223 */ /* 0x040fe2000001008b */
[CC--:B------:R-:W-:Y:S01]  /*1f10*/  FMUL.FTZ R134, R115.reuse, R136.reuse ;  /* 0x0000008873867220 */ /* 0x0c0fe20000410000 */
[----:B------:R-:W-:Y:S01]  /*1f20*/  FFMA.FTZ R141, R122, R135, -R141 ;  /* 0x000000877a8d7223 */ /* 0x000fe2000001088d */
[----:B0-----:R-:W-:Y:S01]  /*1f30*/  FMUL.FTZ R133, R115, R137 ;  /* 0x0000008973857220 */ /* 0x001fe20000410000 */
[----:B------:R-:W-:Y:S01]  /*1f40*/  FMUL.FTZ R140, R116, R139 ;  /* 0x0000008b748c7220 */ /* 0x000fe20000410000 */
[----:B------:R-:W-:Y:S01]  /*1f50*/  FFMA.FTZ R137, R122, R137, R134 ;  /* 0x000000897a897223 */ /* 0x000fe20000010086 */
[-C--:B------:R-:W-:Y:S01]  /*1f60*/  FMUL.FTZ R138, R116, R141.reuse ;  /* 0x0000008d748a7220 */ /* 0x080fe20000410000 */
[----:B------:R-:W-:Y:S01]  /*1f70*/  FFMA.FTZ R136, R122, R136, -R133 ;  /* 0x000000887a887223 */ /* 0x000fe20000010885 */
[C---:B-1----:R-:W-:Y:S01]  /*1f80*/  FFMA.FTZ R129, R119.reuse, R141, -R140 ;  /* 0x0000008d77817223 */ /* 0x042fe2000001088c */
[----:B------:R-:W-:Y:S01]  /*1f90*/  FADD.FTZ R134, R120, R137 ;  /* 0x0000008978867221 */ /* 0x000fe20000010000 */
[----:B------:R-:W-:Y:S01]  /*1fa0*/  FFMA.FTZ R133, R119, R139, R138 ;  /* 0x0000008b77857223 */ /* 0x000fe2000001008a */
[----:B------:R-:W-:-:S02]  /*1fb0*/  FADD.FTZ R136, R121, R136 ;  /* 0x0000008879887221 */ /* 0x000fc40000010000 */
[C---:B------:R-:W-:Y:S02]  /*1fc0*/  FMUL.FTZ R139, R116.reuse, R134 ;  /* 0x00000086748b7220 */ /* 0x040fe40000410000 */
[----:B------:R-:W-:Y:S01]  /*1fd0*/  FMUL.FTZ R138, R116, R136 ;  /* 0x00000088748a7220 */ /* 0x000fe20000410000 */
[----:B----4-:R-:W0:Y:S04]  /*1fe0*/  SHFL.IDX PT, R27, R27, RZ, 0x1f ;  /* 0x00001fff1b1b7589 */ /* 0x010e2800000e0000 */
[----:B------:R-:W1:Y:S01]  /*1ff0*/  SHFL.IDX PT, R26, R26, RZ, 0x1f ;  /* 0x00001fff1a1a7589 */ /* 0x000e6200000e0000 */
[-C--:B0-----:R-:W-:Y:S01]  /*2000*/  FMUL.FTZ R135, R132, R27.reuse ;  /* 0x0000001b84877220 */ /* 0x081fe20000410000 */
[----:B------:R-:W-:-:S03]  /*2010*/  FMUL.FTZ R137, R2, R27 ;  /* 0x0000001b02897220 */ /* 0x000fc60000410000 */
[-C--:B-1----:R-:W-:Y:S01]  /*2020*/  FFMA.FTZ R135, R2, R26.reuse, -R135 ;  /* 0x0000001a02877223 */ /* 0x082fe20000010887 */
[----:B------:R-:W-:Y:S01]  /*2030*/  FFMA.FTZ R132, R132, R26, R137 ;  /* 0x0000001a84847223 */ /* 0x000fe20000010089 */
[C---:B------:R-:W-:Y:S01]  /*2040*/  FFMA.FTZ R137, R119.reuse, R134, R138 ;  /* 0x0000008677897223 */ /* 0x040fe2000001008a */
[----:B------:R-:W-:Y:S01]  /*2050*/  FFMA.FTZ R134, R119, R136, -R139 ;  /* 0x0000008877867223 */ /* 0x000fe2000001088b */
[----:B------:R-:W-:Y:S01]  /*2060*/  @P1 FADD.FTZ R26, R130, R135 ;  /* 0x00000087821a1221 */ /* 0x000fe20000010000 */
[----:B------:R-:W-:Y:S01]  /*2070*/  @P1 FADD.FTZ R27, R3, R132 ;  /* 0x00000084031b1221 */ /* 0x000fe20000010000 */
[----:B------:R-:W-:Y:S01]  /*2080*/  ISETP.NE.AND P1, PT, R112, 0x1f, PT ;  /* 0x0000001f7000780c */ /* 0x000fe20003f25270 */
[----:B------:R-:W-:Y:S01]  /*2090*/  FADD.FTZ R135, R118, R137 ;  /* 0x0000008976877221 */ /* 0x000fe20000010000 */
[----:B------:R-:W-:Y:S01]  /*20a0*/  FADD.FTZ R134, R117, R134 ;  /* 0x0000008675867221 */ /* 0x000fe20000010000 */
[----:B------:R0:W1:Y:S01]  /*20b0*/  SHFL.DOWN PT, R137, R133, 0x1, 0x1f ;  /* 0x08201f0085897f89 */ /* 0x00006200000e0000 */
[C---:B------:R-:W-:Y:S01]  /*20c0*/  FMUL.FTZ R3, R25.reuse, R27 ;  /* 0x0000001b19037220 */ /* 0x040fe20000410000 */
[----:B------:R-:W-:-:S02]  /*20d0*/  FMUL.FTZ R2, R25, R26 ;  /* 0x0000001a19027220 */ /* 0x000fc40000410000 */
        /* <DEDUP_REMOVED lines=14> */
.L_x_18092:
[----:B------:R-:W-:Y:S05]  /*21c0*/  BSYNC.RECONVERGENT B0 ;  /* 0x0000000000007941 */ /* 0x000fea0003800200 */
.L_x_18091:
[----:B------:R-:W-:Y:S01]  /*21d0*/  ISETP.GE.AND P1, PT, R71, UR8, PT ;  /* 0x0000000847007c0c */ /* 0x000fe2000bf26270 */
[C---:B------:R-:W-:Y:S01]  /*21e0*/  FFMA.FTZ R130, R24.reuse, R26, -R3 ;  /* 0x0000001a18827223 */ /* 0x040fe20000010803 */
[----:B------:R-:W-:Y:S01]  /*21f0*/  FFMA.FTZ R2, R24, R27, R2 ;  /* 0x0000001b18027223 */ /* 0x000fe20000010002 */
[----:B------:R-:W-:Y:S01]  /*2200*/  HFMA2 R24, -RZ, RZ, 1.875, 0 ;  /* 0x3f800000ff187431 */ /* 0x000fe200000001ff */
[----:B------:R-:W-:Y:S02]  /*2210*/  ISETP.NE.OR P1, PT, R85, RZ, P1 ;  /* 0x000000ff5500720c */ /* 0x000fe40000f25670 */
[----:B------:R-:W-:Y:S02]  /*2220*/  CS2R R26, SRZ ;  /* 0x00000000001a7805 */ /* 0x000fe4000001ff00 */
[----:B------:R-:W-:Y:S01]  /*2230*/  MOV R25, RZ ;  /* 0x000000ff00197202 */ /* 0x000fe20000000f00 */
[----:B------:R-:W-:Y:S01]  /*2240*/  FADD.FTZ R2, RZ, R2 ;  /* 0x00000002ff027221 */ /* 0x000fe20000010000 */
[C---:B------:R-:W-:Y:S01]  /*2250*/  ISETP.GT.U32.AND P2, PT, R112.reuse, 0x1d, PT ;  /* 0x0000001d7000780c */ /* 0x040fe20003f44070 */
[----:B------:R-:W-:Y:S01]  /*2260*/  FADD.FTZ R130, R107, R130 ;  /* 0x000000826b827221 */ /* 0x000fe20000010000 */
[----:B---3--:R3:W0:Y:S01]  /*2270*/  SHFL.DOWN PT, R139, R133, 0x2, 0x1f ;  /* 0x08401f00858b7f89 */ /* 0x00862200000e0000 */
[C---:B-1----:R-:W-:Y:S01]  /*2280*/  FMUL.FTZ R137, R21.reuse, R2 ;  /* 0x0000000215897220 */ /* 0x042fe20000410000 */
[----:B------:R-:W-:Y:S01]  /*2290*/  BSSY.RECONVERGENT B0, `(.L_x_18093) ;  /* 0x0000016000007945 */ /* 0x000fe20003800200 */
[-C--:B------:R-:W-:Y:S01]  /*22a0*/  FMUL.FTZ R3, R21, R130.reuse ;  /* 0x0000008215037220 */ /* 0x080fe20000410000 */
[----:B--2---:R3:W1:Y:S01]  /*22b0*/  SHFL.DOWN PT, R132, R129, 0x2, 0x1f ;  /* 0x08401f0081847f89 */ /* 0x00466200000e0000 */
[----:B------:R-:W-:Y:S01]  /*22c0*/  ISETP.GT.U32.AND P3, PT, R112, 0x1b, PT ;  /* 0x0000001b7000780c */ /* 0x000fe20003f64070 */
[----:B------:R-:W-:Y:S01]  /*22d0*/  FFMA.FTZ R137, R20, R130, -R137 ;  /* 0x0000008214897223 */ /* 0x000fe20000010889 */
[C---:B------:R-:W-:Y:S01]  /*22e0*/  ISETP.GT.U32.AND P4, PT, R112.reuse, 0x17, PT ;  /* 0x000000177000780c */ /* 0x040fe20003f84070 */
[----:B------:R-:W2:Y:S01]  /*22f0*/  @!P1 LDS.128 R24, [UR7+0x1d90] ;  /* 0x001d9007ff189984 */ /* 0x000ea20008000c00 */
[----:B------:R-:W-:Y:S01]  /*2300*/  ISETP.GT.U32.AND P5, PT, R112, 0xf, PT ;  /* 0x0000000f7000780c */ /* 0x000fe20003fa4070 */
[----:B------:R-:W-:-:S02]  /*2310*/  FFMA.FTZ R3, R20, R2, R3 ;  /* 0x0000000214037223 */ /* 0x000fc40000010003 */
[----:B------:R3:W0:Y:S04]  /*2320*/  SHFL.DOWN PT, R21, R135, 0x2, 0x1f ;  /* 0x08401f0087157f89 */ /* 0x00062800000e0000 */
        /* <DEDUP_REMOVED lines=12> */
.L_x_18094:
[----:B------:R-:W-:Y:S05]  /*23f0*/  BSYNC.RECONVERGENT B0 ;  /* 0x0000000000007941 */ /* 0x000fea0003800200 */
.L_x_18093:
[----:B0-----:R0:W0:Y:S01]  /*2400*/  SHFL.DOWN PT, R139, R133, 0x4, 0x1f ;  /* 0x08801f00858b7f89 */ /* 0x00102200000e0000 */
[----:B------:R-:W-:Y:S03]  /*2410*/  BSSY.RECONVERGENT B0, `(.L_x_18095) ;  /* 0x000000f000007945 */ /* 0x000fe60003800200 */
[----:B-1----:R1:W0:Y:S04]  /*2420*/  SHFL.DOWN PT, R132, R129, 0x4, 0x1f ;  /* 0x08801f0081847f89 */ /* 0x00222800000e0000 */
[----:B------:R1:W0:Y:S04]  /*2430*/  SHFL.DOWN PT, R21, R135, 0x4, 0x1f ;  /* 0x08801f0087157f89 */ /* 0x00022800000e0000 */
[----:B----4-:R1:W4:Y:S01]  /*2440*/  SHFL.DOWN PT, R138, R134, 0x4, 0x1f ;  /* 0x08801f00868a7f89 */ /* 0x01032200000e0000 */
[----:B------:R-:W-:Y:S05]  /*2450*/  @P3 BRA `(.L_x_18096) ;  /* 0x0000000000283947 */ /* 0x000fea0003800000 */
[-C--:B----4-:R-:W-:Y:S01]  /*2460*/  FMUL.FTZ R136, R129, R138.reuse ;  /* 0x0000008a81887220 */ /* 0x090fe20000410000 */
        /* <DEDUP_REMOVED lines=9> */
.L_x_18096:
[----:B------:R-:W-:Y:S05]  /*2500*/  BSYNC.RECONVERGENT B0 ;  /* 0x0000000000007941 */ /* 0x000fea0003800200 */
.L_x_18095:
[----:B0-----:R0:W0:Y:S01]  /*2510*/  SHFL.DOWN PT, R139, R133, 0x8, 0x1f ;  /* 0x09001f00858b7f89 */ /* 0x00102200000e0000 */
[----:B------:R-:W-:Y:S03]  /*2520*/  BSSY.RECONVERGENT B0, `(.L_x_18097) ;  /* 0x000000f000007945 */ /* 0x000fe60003800200 */
[----:B------:R0:W0:Y:S04]  /*2530*/  SHFL.DOWN PT, R132, R129, 0x8, 0x1f ;  /* 0x09001f0081847f89 */ /* 0x00002800000e0000 */
[----:B------:R0:W0:Y:S04]  /*2540*/  SHFL.DOWN PT, R21, R135, 0x8, 0x1f ;  /* 0x09001f0087157f89 */ /* 0x00002800000e0000 */
[----:B----4-:R4:W0:Y:S01]  /*2550*/  SHFL.DOWN PT, R138, R134, 0x8, 0x1f ;  /* 0x09001f00868a7f89 */ /* 0x01082200000e0000 */
        /* <DEDUP_REMOVED lines=10> */
[----:B----4-:R-:W-:-:S07]  /*2600*/  FADD.FTZ R134, R134, R21 ;  /* 0x0000001586867221 */ /* 0x010fce0000010000 */
.L_x_18098:
[----:B------:R-:W-:Y:S05]  /*2610*/  BSYNC.RECONVERGENT B0 ;  /* 0x0000000000007941 */ /* 0x000fea0003800200 */
.L_x_18097:
[----:B0-----:R0:W0:Y:S01]  /*2620*/  SHFL.DOWN PT, R139, R133, 0x10, 0x1f ;  /* 0x0a001f00858b7f89 */ /* 0x00102200000e0000 */
[----:B------:R-:W-:Y:S01]  /*2630*/  BSSY.RECONVERGENT B0, `(.L_x_18099) ;  /* 0x0000010000007945 */ /* 0x000fe20003800200 */
[----:B------:R-:W-:Y:S02]  /*2640*/  FMUL.FTZ R20, R116, R130 ;  /* 0x0000008274147220 */ /* 0x000fe40000410000 */
        /* <DEDUP_REMOVED lines=14> */
.L_x_18100:
[----:B------:R-:W-:Y:S05]  /*2730*/  BSYNC.RECONVERGENT B0 ;  /* 0x0000000000007941 */ /* 0x000fea0003800200 */
.L_x_18099:
[-C--:B0-----:R-:W-:Y:S01]  /*2740*/  FMUL.FTZ R21, R116, R2.reuse ;  /* 0x0000000274157220 */ /* 0x081fe20000410000 */
[----:B------:R-:W-:Y:S01]  /*2750*/  SHFL.DOWN PT, R144, R129, 0x1, 0x1f ;  /* 0x08201f0081907f89 */ /* 0x000fe200000e0000 */
[----:B------:R-:W-:Y:S01]  /*2760*/  FFMA.FTZ R20, R119, R2, R20 ;  /* 0x0000000277147223 */ /* 0x000fe20000010014 */
[----:B------:R-:W-:Y:S01]  /*2770*/  ISETP.NE.AND P1, PT, R85, 0x1f, PT ;  /* 0x0000001f5500780c */ /* 0x000fe20003f25270 */
[----:B------:R-:W-:Y:S01]  /*2780*/  FFMA.FTZ R21, R119, R130, -R21 ;  /* 0x0000008277157223 */ /* 0x000fe20000010815 */
[----:B--2---:R-:W0:Y:S01]  /*2790*/  SHFL.IDX PT, R136, R27, RZ, 0x1f ;  /* 0x00001fff1b887589 */ /* 0x004e2200000e0000 */
[----:B------:R-:W-:Y:S01]  /*27a0*/  FADD.FTZ R20, RZ, R20 ;  /* 0x00000014ff147221 */ /* 0x000fe20000010000 */
[----:B------:R-:W-:Y:S01]  /*27b0*/  FFMA.FTZ R137, R0, R137, RZ ;  /* 0x0000008900897223 */ /* 0x000fe200000100ff */
[----:B------:R-:W-:Y:S01]  /*27c0*/  FADD.FTZ R21, R106, R21 ;  /* 0x000000156a157221 */ /* 0x000fe20000010000 */
[----:B------:R-:W2:Y:S01]  /*27d0*/  SHFL.DOWN PT, R142, R133, 0x1, 0x1f ;  /* 0x08201f00858e7f89 */ /* 0x000ea200000e0000 */
[-C--:B------:R-:W-:Y:S01]  /*27e0*/  FMUL.FTZ R139, R23, R20.reuse ;  /* 0x00000014178b7220 */ /* 0x080fe20000410000 */
[-C--:B------:R-:W-:Y:S01]  /*27f0*/  FMUL.FTZ R132, R115, R20.reuse ;  /* 0x0000001473847220 */ /* 0x080fe20000410000 */
[-C--:B------:R-:W-:Y:S01]  /*2800*/  FMUL.FTZ R141, R23, R21.reuse ;  /* 0x00000015178d7220 */ /* 0x080fe20000410000 */
[----:B------:R-:W5:Y:S01]  /*2810*/  SHFL.IDX PT, R138, R26, RZ, 0x1f ;  /* 0x00001fff1a8a7589 */ /* 0x000f6200000e0000 */
[-C--:B------:R-:W-:Y:S01]  /*2820*/  FMUL.FTZ R23, R115, R21.reuse ;  /* 0x0000001573177220 */ /* 0x080fe20000410000 */
[-C--:B------:R-:W-:Y:S01]  /*2830*/  FFMA.FTZ R132, R122, R21.reuse, -R132 ;  /* 0x000000157a847223 */ /* 0x080fe20000010884 */
[----:B------:R-:W-:Y:S01]  /*2840*/  FFMA.FTZ R140, R22, R21, -R139 ;  /* 0x00000015168c7223 */ /* 0x000fe2000001088b */
[----:B------:R-:W4:Y:S01]  /*2850*/  SHFL.DOWN PT, R146, R135, 0x1, 0x1f ;  /* 0x08201f0087927f89 */ /* 0x000f2200000e0000 */
[-C--:B------:R-:W-:Y:S01]  /*2860*/  FFMA.FTZ R23, R122, R20.reuse, R23 ;  /* 0x000000147a177223 */ /* 0x080fe20000010017 */
[----:B------:R-:W-:Y:S01]  /*2870*/  FFMA.FTZ R22, R22, R20, R141 ;  /* 0x0000001416167223 */ /* 0x000fe2000001008d */
[----:B------:R-:W-:Y:S01]  /*2880*/  FFMA.FTZ R139, -R0, R3, RZ ;  /* 0x00000003008b7223 */ /* 0x000fe200000101ff */
[----:B------:R-:W4:Y:S01]  /*2890*/  SHFL.DOWN PT, R143, R134, 0x1, 0x1f ;  /* 0x08201f00868f7f89 */ /* 0x000f2200000e0000 */
[----:B------:R-:W-:Y:S01]  /*28a0*/  FADD.FTZ R3, RZ, R23 ;  /* 0x00000017ff037221 */ /* 0x000fe20000010000 */
[----:B------:R-:W-:Y:S01]  /*28b0*/  FADD.FTZ R132, R105, R132 ;  /* 0x0000008469847221 */ /* 0x000fe20000010000 */
[C---:B------:R-:W-:Y:S01]  /*28c0*/  FFMA.FTZ R141, R98.reuse, R140, R137 ;  /* 0x0000008c628d7223 */ /* 0x040fe20000010089 */
[----:B------:R-:W-:Y:S01]  /*28d0*/  FFMA.FTZ R23, -R98, R22, R139 ;  /* 0x0000001662177223 */ /* 0x000fe2000001018b */
[CC--:B------:R-:W-:Y:S01]  /*28e0*/  FMUL.FTZ R139, R17.reuse, R3.reuse ;  /* 0x00000003118b7220 */ /* 0x0c0fe20000410000 */
[----:B------:R-:W-:Y:S01]  /*28f0*/  FMUL.FTZ R22, R17, R132 ;  /* 0x0000008411167220 */ /* 0x000fe20000410000 */
[----:B------:R-:W-:Y:S01]  /*2900*/  FMUL.FTZ R140, R56, R2 ;  /* 0x00000002388c7220 */ /* 0x000fe20000410000 */
[----:B0-----:R-:W-:Y:S01]  /*2910*/  @P1 FMUL.FTZ R137, R144, R136 ;  /* 0x0000008890891220 */ /* 0x001fe20000410000 */
[C---:B------:R-:W-:Y:S01]  /*2920*/  FFMA.FTZ R139, R16.reuse, R132, -R139 ;  /* 0x00000084108b7223 */ /* 0x040fe2000001088b */
[----:B------:R-:W-:Y:S01]  /*2930*/  FFMA.FTZ R16, R16, R3, R22 ;  /* 0x0000000310107223 */ /* 0x000fe20000010016 */
[----:B------:R-:W-:Y:S01]  /*2940*/  FMUL.FTZ R145, R57, R20 ;  /* 0x0000001439917220 */ /* 0x000fe20000410000 */
[C---:B--2---:R-:W-:Y:S01]  /*2950*/  @P1 FMUL.FTZ R17, R142.reuse, R136 ;  /* 0x000000888e111220 */ /* 0x044fe20000410000 */
[----:B-1-3--:R-:W-:Y:S01]  /*2960*/  SHFL.IDX PT, R135, R135, RZ, 0x1f ;  /* 0x00001fff87877589 */ /* 0x00afe200000e0000 */
[----:B------:R-:W-:Y:S01]  /*2970*/  ISETP.NE.AND P2, PT, R85, RZ, PT ;  /* 0x000000ff5500720c */ /* 0x000fe20003f45270 */
[----:B------:R-:W-:Y:S01]  /*2980*/  BSSY.RECONVERGENT B0, `(.L_x_18101) ;  /* 0x0000079000007945 */ /* 0x000fe20003800200 */
[-C--:B-----5:R-:W-:Y:S01]  /*2990*/  @P1 FFMA.FTZ R137, R142, R138.reuse, -R137 ;  /* 0x0000008a8e891223 */ /* 0x0a0fe20000010889 */
[----:B------:R-:W-:Y:S01]  /*29a0*/  @P1 FFMA.FTZ R22, R144, R138, R17 ;  /* 0x0000008a90161223 */ /* 0x000fe20000010011 */
[----:B------:R0:W1:Y:S01]  /*29b0*/  SHFL.IDX PT, R142, R129, RZ, 0x1f ;  /* 0x00001fff818e7589 */ /* 0x00006200000e0000 */
[----:B------:R-:W-:Y:S01]  /*29c0*/  FFMA.FTZ R17, R100, R139, R141 ;  /* 0x0000008b64117223 */ /* 0x000fe2000001008d */
[----:B----4-:R-:W-:Y:S01]  /*29d0*/  @P1 FADD.FTZ R138, R146, R137 ;  /* 0x00000089928a1221 */ /* 0x010fe20000010000 */
[----:B------:R-:W-:Y:S01]  /*29e0*/  FFMA.FTZ R137, R57, R130, R140 ;  /* 0x0000008239897223 */ /* 0x000fe2000001008c */
[C---:B------:R-:W-:Y:S01]  /*29f0*/  FMUL.FTZ R141, R126.reuse, R3 ;  /* 0x000000037e8d7220 */ /* 0x040fe20000410000 */
[----:B------:R2:W3:Y:S01]  /*2a00*/  SHFL.IDX PT, R140, R133, RZ, 0x1f ;  /* 0x00001fff858c7589 */ /* 0x0004e200000e0000 */
[----:B------:R-:W-:Y:S01]  /*2a10*/  @P1 FADD.FTZ R136, R143, R22 ;  /* 0x000000168f881221 */ /* 0x000fe20000010000 */
[-C--:B------:R-:W-:Y:S01]  /*2a20*/  FMUL.FTZ R22, R126, R132.reuse ;  /* 0x000000847e167220 */ /* 0x080fe20000410000 */
[C---:B------:R-:W-:Y:S01]  /*2a30*/  FFMA.FTZ R143, R125.reuse, R132, -R141 ;  /* 0x000000847d8f7223 */ /* 0x040fe2000001088d */
[----:B------:R-:W4:Y:S01]  /*2a40*/  SHFL.IDX PT, R134, R134, RZ, 0x1f ;  /* 0x00001fff86867589 */ /* 0x000f2200000e0000 */
[----:B------:R-:W-:Y:S01]  /*2a50*/  FMUL.FTZ R151, R136, R31 ;  /* 0x0000001f88977220 */ /* 0x000fe20000410000 */
[----:B------:R-:W-:Y:S01]  /*2a60*/  FFMA.FTZ R22, R125, R3, R22 ;  /* 0x000000037d167223 */ /* 0x000fe20000010016 */
[----:B------:R-:W-:Y:S01]  /*2a70*/  FMUL.FTZ R153, R138, R31 ;  /* 0x0000001f8a997220 */ /* 0x000fe20000410000 */
[C---:B------:R-:W-:Y:S01]  /*2a80*/  FMUL.FTZ R144, R56.reuse, R20 ;  /* 0x0000001438907220 */ /* 0x040fe20000410000 */
[----:B------:R-:W-:Y:S01]  /*2a90*/  FFMA.FTZ R141, R56, R21, -R145 ;  /* 0x00000015388d7223 */ /* 0x000fe20000010891 */
[----:B------:R-:W-:Y:S01]  /*2aa0*/  FADD.FTZ R22, RZ, R22 ;  /* 0x00000016ff167221 */ /* 0x000fe20000010000 */
[C---:B------:R-:W-:Y:S01]  /*2ab0*/  FMUL.FTZ R139, R57.reuse, R2 ;  /* 0x00000002398b7220 */ /* 0x040fe20000410000 */
[C---:B------:R-:W-:Y:S01]  /*2ac0*/  FMUL.FTZ R145, R57.reuse, R3 ;  /* 0x0000000339917220 */ /* 0x040fe20000410000 */
[----:B0-----:R-:W-:Y:S01]  /*2ad0*/  FADD.FTZ R129, R104, R143 ;  /* 0x0000008f68817221 */ /* 0x001fe20000010000 */
[C---:B------:R-:W-:Y:S01]  /*2ae0*/  FMUL.FTZ R146, R57.reuse, R22 ;  /* 0x0000001639927220 */ /* 0x040fe20000410000 */
[-C--:B------:R-:W-:Y:S01]  /*2af0*/  FFMA.FTZ R151, R138, R30.reuse, R151 ;  /* 0x0000001e8a977223 */ /* 0x080fe20000010097 */
[----:B------:R-:W-:Y:S01]  /*2b00*/  FFMA.FTZ R30, R136, R30, -R153 ;  /* 0x0000001e881e7223 */ /* 0x000fe20000010899 */
[----:B------:R-:W-:Y:S01]  /*2b10*/  FFMA.FTZ R147, R57, R21, R144 ;  /* 0x0000001539937223 */ /* 0x000fe20000010090 */
[C---:B------:R-:W-:Y:S01]  /*2b20*/  FFMA.FTZ R139, R56.reuse, R130, -R139 ;  /* 0x00000082388b7223 */ /* 0x040fe2000001088b */
[C---:B------:R-:W-:Y:S01]  /*2b30*/  FMUL.FTZ R144, R56.reuse, R3 ;  /* 0x0000000338907220 */ /* 0x040fe20000410000 */
[C---:B------:R-:W-:Y:S01]  /*2b40*/  FFMA.FTZ R145, R56.reuse, R132, -R145 ;  /* 0x0000008438917223 */ /* 0x040fe20000010891 */
[C---:B--2---:R-:W-:Y:S01]  /*2b50*/  FFMA.FTZ R133, R56.reuse, R129, -R146 ;  /* 0x0000008138857223 */ /* 0x044fe20000010892 */
[----:B------:R-:W-:Y:S01]  /*2b60*/  FMUL.FTZ R56, R56, R22 ;  /* 0x0000001638387220 */ /* 0x000fe20000410000 */
[----:B-1----:R-:W-:Y:S01]  /*2b70*/  FMUL.FTZ R149, R142, R27 ;  /* 0x0000001b8e957220 */ /* 0x002fe20000410000 */
[----:B------:R-:W-:Y:S01]  /*2b80*/  FADD.FTZ R127, R127, R30 ;  /* 0x0000001e7f7f7221 */ /* 0x000fe20000010000 */
[----:B------:R-:W-:Y:S01]  /*2b90*/  FADD.FTZ R128, R128, R151 ;  /* 0x0000009780807221 */ /* 0x000fe20000010000 */
[C---:B------:R-:W-:Y:S01]  /*2ba0*/  FFMA.FTZ R143, R57.reuse, R132, R144 ;  /* 0x00000084398f7223 */ /* 0x040fe20000010090 */
[----:B------:R-:W-:Y:S01]  /*2bb0*/  FFMA.FTZ R57, R57, R129, R56 ;  /* 0x0000008139397223 */ /* 0x000fe20000010038 */
[----:B------:R-:W-:Y:S01]  /*2bc0*/  FMUL.FTZ R31, R142, R25 ;  /* 0x000000198e1f7220 */ /* 0x000fe20000410000 */
[-C--:B---3--:R-:W-:Y:S01]  /*2bd0*/  FFMA.FTZ R56, R140, R26.reuse, -R149 ;  /* 0x0000001a8c387223 */ /* 0x088fe20000010895 */
[-C--:B------:R-:W-:Y:S01]  /*2be0*/  FMUL.FTZ R30, R126, R127.reuse ;  /* 0x0000007f7e1e7220 */ /* 0x080fe20000410000 */
[----:B------:R-:W-:Y:S01]  /*2bf0*/  FMUL.FTZ R26, R142, R26 ;  /* 0x0000001a8e1a7220 */ /* 0x000fe20000410000 */
[----:B------:R-:W-:Y:S01]  /*2c00*/  FMUL.FTZ R126, R126, R128 ;  /* 0x000000807e7e7220 */ /* 0x000fe20000410000 */
[-C--:B------:R-:W-:Y:S01]  /*2c10*/  FMUL.FTZ R142, R142, R24.reuse ;  /* 0x000000188e8e7220 */ /* 0x080fe20000410000 */
[C---:B------:R-:W-:Y:S01]  /*2c20*/  FFMA.FTZ R24, R140.reuse, R24, -R31 ;  /* 0x000000188c187223 */ /* 0x040fe2000001081f */
[----:B------:R-:W-:Y:S01]  /*2c30*/  P2R R31, PR, RZ, 0x4 ;  /* 0x00000004ff1f7803 */ /* 0x000fe20000000000 */
[C---:B------:R-:W-:Y:S01]  /*2c40*/  FFMA.FTZ R31, R125.reuse, R128, R30 ;  /* 0x000000807d1f7223 */ /* 0x040fe2000001001e */
[----:B------:R-:W-:Y:S01]  /*2c50*/  FFMA.FTZ R126, R125, R127, -R126 ;  /* 0x0000007f7d7e7223 */ /* 0x000fe2000001087e */
[C---:B------:R-:W-:Y:S01]  /*2c60*/  FFMA.FTZ R27, R140.reuse, R27, R26 ;  /* 0x0000001b8c1b7223 */ /* 0x040fe2000001001a */
[----:B------:R-:W-:Y:S01]  /*2c70*/  FFMA.FTZ R25, R140, R25, R142 ;  /* 0x000000198c197223 */ /* 0x000fe2000001008e */
[----:B------:R-:W-:Y:S01]  /*2c80*/  FADD.FTZ R31, R124, R31 ;  /* 0x0000001f7c1f7221 */ /* 0x000fe20000010000 */
[----:B------:R-:W-:Y:S01]  /*2c90*/  FADD.FTZ R123, R123, R126 ;  /* 0x0000007e7b7b7221 */ /* 0x000fe20000010000 */
[----:B------:R-:W-:Y:S01]  /*2ca0*/  FADD.FTZ R26, R135, R56 ;  /* 0x00000038871a7221 */ /* 0x000fe20000010000 */
[----:B----4-:R-:W-:Y:S01]  /*2cb0*/  FADD.FTZ R27, R134, R27 ;  /* 0x0000001b861b7221 */ /* 0x010fe20000010000 */
[C---:B------:R-:W-:Y:S01]  /*2cc0*/  FMUL.FTZ R56, R0.reuse, R139 ;  /* 0x0000008b00387220 */ /* 0x040fe20000410000 */
[C---:B------:R-:W-:Y:S01]  /*2cd0*/  FMUL.FTZ R125, R115.reuse, R31 ;  /* 0x0000001f737d7220 */ /* 0x040fe20000410000 */
        /* <DEDUP_REMOVED lines=8> */
[----:B------:R0:W-:Y:S01]  /*2d60*/  @!P2 STS.128 [UR7+0x1d90], R24 ;  /* 0x001d9018ff00a988 */ /* 0x0001e20008000c07 */
[----:B------:R-:W-:Y:S01]  /*2d70*/  FADD.FTZ R130, -R107, R130 ;  /* 0x000000826b827221 */ /* 0x000fe20000010100 */
[----:B------:R-:W-:-:S02]  /*2d80*/  FADD.FTZ R132, -R105, R132 ;  /* 0x0000008469847221 */ /* 0x000fc40000010100 */
[----:B------:R-:W-:Y:S04]  /*2d90*/  STS [R59+0x420], R56 ;  /* 0x000420383b007388 */ /* 0x000fe80000000800 */
[----:B------:R-:W-:Y:S04]  /*2da0*/  STS [R58+0x4], R137 ;  /* 0x000004893a007388 */ /* 0x000fe80000000800 */
[----:B------:R-:W-:Y:S01]  /*2db0*/  STS [R58+0x8], R141 ;  /* 0x0000088d3a007388 */ /* 0x000fe20000000800 */
[C---:B0-----:R-:W-:Y:S01]  /*2dc0*/  FFMA.FTZ R24, R122.reuse, R123, -R125 ;  /* 0x0000007b7a187223 */ /* 0x041fe2000001087d */
[----:B------:R-:W-:-:S02]  /*2dd0*/  FFMA.FTZ R25, R122, R31, R30 ;  /* 0x0000001f7a197223 */ /* 0x000fc4000001001e */
[----:B------:R-:W-:Y:S01]  /*2de0*/  STS [R58+0xc], R147 ;  /* 0x00000c933a007388 */ /* 0x000fe20000000800 */
[----:B------:R-:W-:Y:S01]  /*2df0*/  FADD.FTZ R27, -R106, R21 ;  /* 0x000000156a1b7221 */ /* 0x000fe20000010100 */
[----:B------:R-:W-:Y:S01]  /*2e00*/  FADD.FTZ R121, R121, R24 ;  /* 0x0000001879797221 */ /* 0x000fe20000010000 */
[----:B------:R-:W-:Y:S01]  /*2e10*/  FADD.FTZ R120, R120, R25 ;  /* 0x0000001978787221 */ /* 0x000fe20000010000 */
[----:B------:R-:W-:Y:S02]  /*2e20*/  STS [R58+0x10], R145 ;  /* 0x000010913a007388 */ /* 0x000fe40000000800 */
[CC--:B------:R-:W-:Y:S01]  /*2e30*/  FMUL.FTZ R24, R116.reuse, R121.reuse ;  /* 0x0000007974187220 */ /* 0x0c0fe20000410000 */
[-C--:B------:R-:W-:Y:S01]  /*2e40*/  FMUL.FTZ R116, R116, R120.reuse ;  /* 0x0000007874747220 */ /* 0x080fe20000410000 */
[----:B------:R-:W-:Y:S01]  /*2e50*/  STS [R58+0x14], R143 ;  /* 0x0000148f3a007388 */ /* 0x000fe20000000800 */
[CC--:B------:R-:W-:Y:S01]  /*2e60*/  FMUL.FTZ R26, R92.reuse, R121.reuse ;  /* 0x000000795c1a7220 */ /* 0x0c0fe20000410000 */
[CC--:B------:R-:W-:Y:S01]  /*2e70*/  FFMA.FTZ R25, R119.reuse, R120.reuse, R24 ;  /* 0x0000007877197223 */ /* 0x0c0fe20000010018 */
[----:B------:R-:W-:Y:S01]  /*2e80*/  FFMA.FTZ R116, R119, R121, -R116 ;  /* 0x0000007977747223 */ /* 0x000fe20000010874 */
[----:B------:R-:W-:Y:S01]  /*2e90*/  STS [R58+0x18], R133 ;  /* 0x000018853a007388 */ /* 0x000fe20000000800 */
[----:B------:R-:W-:Y:S01]  /*2ea0*/  FMUL.FTZ R24, R92, R120 ;  /* 0x000000785c187220 */ /* 0x000fe20000410000 */
[----:B------:R-:W-:Y:S01]  /*2eb0*/  FADD.FTZ R25, R118, R25 ;  /* 0x0000001976197221 */ /* 0x000fe20000010000 */
[----:B------:R-:W-:Y:S01]  /*2ec0*/  FADD.FTZ R117, R117, R116 ;  /* 0x0000007475757221 */ /* 0x000fe20000010000 */
[----:B------:R0:W-:Y:S01]  /*2ed0*/  STS [R58+0x1c], R115 ;  /* 0x00001c733a007388 */ /* 0x0001e20000000800 */
[----:B------:R-:W-:Y:S01]  /*2ee0*/  FMUL.FTZ R30, R20, R24 ;  /* 0x00000018141e7220 */ /* 0x000fe20000410000 */
[C---:B------:R-:W-:Y:S01]  /*2ef0*/  FMUL.FTZ R21, R90.reuse, R25 ;  /* 0x000000195a157220 */ /* 0x040fe20000410000 */
[----:B------:R-:W-:Y:S01]  /*2f00*/  FMUL.FTZ R57, R90, R117 ;  /* 0x000000755a397220 */ /* 0x000fe20000410000 */
[----:B------:R-:W-:Y:S01]  /*2f10*/  BAR.SYNC.DEFER_BLOCKING 0x0 ;  /* 0x0000000000007b1d */ /* 0x000fe20000010000 */
[----:B------:R-:W-:Y:S01]  /*2f20*/  FFMA.FTZ R119, -R100, R16, R23 ;  /* 0x0000001064777223 */ /* 0x000fe20000010117 */
[----:B------:R-:W-:Y:S01]  /*2f30*/  LEA R116, R113, -R108, 0x1 ;  /* 0x8000006c71747211 */ /* 0x000fe200078e08ff */
[----:B------:R-:W-:Y:S01]  /*2f40*/  FMUL.FTZ R16, R2, R57 ;  /* 0x0000003902107220 */ /* 0x000fe20000410000 */
[CC--:B------:R-:W-:Y:S01]  /*2f50*/  FFMA.FTZ R30, R27.reuse, R26.reuse, -R30 ;  /* 0x0000001a1b1e7223 */ /* 0x0c0fe2000001081e */
[----:B------:R-:W-:Y:S01]  /*2f60*/  FMUL.FTZ R26, R20, R26 ;  /* 0x0000001a141a7220 */ /* 0x000fe20000410000 */
[-C--:B0-----:R-:W-:Y:S01]  /*2f70*/  FMUL.FTZ R115, R2, R21.reuse ;  /* 0x0000001502737220 */ /* 0x081fe20000410000 */
[----:B------:R-:W-:Y:S01]  /*2f80*/  FFMA.FTZ R16, R130, R21, R16 ;  /* 0x0000001582107223 */ /* 0x000fe20000010010 */
[----:B------:R-:W-:Y:S01]  /*2f90*/  ISETP.GE.AND P1, PT, R116, 0x1, PT ;  /* 0x000000017400780c */ /* 0x000fe20003f26270 */
[----:B------:R-:W-:Y:S01]  /*2fa0*/  FMUL.FTZ R23, R94, R31 ;  /* 0x0000001f5e177220 */ /* 0x000fe20000410000 */
[----:B------:R-:W-:Y:S01]  /*2fb0*/  FFMA.FTZ R115, R130, R57, -R115 ;  /* 0x0000003982737223 */ /* 0x000fe20000010873 */
[----:B------:R-:W-:Y:S01]  /*2fc0*/  FFMA.FTZ R57, R27, R24, R26 ;  /* 0x000000181b397223 */ /* 0x000fe2000001001a */
[----:B------:R-:W-:Y:S01]  /*2fd0*/  FADD.FTZ R16, RZ, R16 ;  /* 0x00000010ff107221 */ /* 0x000fe20000010000 */
[----:B------:R-:W-:Y:S01]  /*2fe0*/  FMUL.FTZ R26, R94, R123 ;  /* 0x0000007b5e1a7220 */ /* 0x000fe20000410000 */
[C---:B------:R-:W-:Y:S01]  /*2ff0*/  FMUL.FTZ R125, R3.reuse, R23 ;  /* 0x00000017037d7220 */ /* 0x040fe20000410000 */
[----:B------:R-:W-:Y:S01]  /*3000*/  FADD.FTZ R115, RZ, R115 ;  /* 0x00000073ff737221 */ /* 0x000fe20000010000 */
[----:B------:R-:W-:Y:S01]  /*3010*/  FADD.FTZ R16, R16, R57 ;  /* 0x0000003910107221 */ /* 0x000fe20000010000 */
[----:B------:R-:W-:Y:S01]  /*3020*/  FMUL.FTZ R57, R3, R26 ;  /* 0x0000001a03397220 */ /* 0x000fe20000410000 */
[C---:B------:R-:W-:Y:S01]  /*3030*/  FMUL.FTZ R133, R19.reuse, R22 ;  /* 0x0000001613857220 */ /* 0x040fe20000410000 */
[C---:B------:R-:W-:Y:S01]  /*3040*/  FFMA.FTZ R125, R132.reuse, R26, -R125 ;  /* 0x0000001a847d7223 */ /* 0x040fe2000001087d */
[----:B------:R-:W-:Y:S01]  /*3050*/  FMUL.FTZ R19, R19, R129 ;  /* 0x0000008113137220 */ /* 0x000fe20000410000 */
[----:B------:R-:W-:Y:S01]  /*3060*/  FFMA.FTZ R57, R132, R23, R57 ;  /* 0x0000001784397223 */ /* 0x000fe20000010039 */
[----:B------:R-:W-:Y:S01]  /*3070*/  FADD.FTZ R30, R115, R30 ;  /* 0x0000001e731e7221 */ /* 0x000fe20000010000 */
[----:B------:R-:W-:Y:S01]  /*3080*/  ISETP.GE.AND P2, PT, R116, 0x21, PT ;  /* 0x000000217400780c */ /* 0x000fe20003f46270 */
[----:B------:R0:W1:Y:S01]  /*3090*/  LDS R135, [R67+0x4a0] ;  /* 0x0004a00043877984 */ /* 0x0000620000000800 */
[C---:B------:R-:W-:Y:S01]  /*30a0*/  FFMA.FTZ R133, R18.reuse, R129, -R133 ;  /* 0x0000008112857223 */ /* 0x040fe20000010885 */
[----:B------:R-:W-:Y:S01]  /*30b0*/  FFMA.FTZ R56, R18, R22, R19 ;  /* 0x0000001612387223 */ /* 0x000fe20000010013 */
[----:B------:R-:W-:Y:S01]  /*30c0*/  FADD.FTZ R16, R16, R57 ;  /* 0x0000003910107221 */ /* 0x000fe20000010000 */
[----:B------:R-:W-:Y:S01]  /*30d0*/  FADD.FTZ R30, R30, R125 ;  /* 0x0000007d1e1e7221 */ /* 0x000fe20000010000 */
[----:B------:R-:W-:Y:S07]  /*30e0*/  @!P1 BRA `(.L_x_18102) ;  /* 0x0000000000089947 */ /* 0x000fee0003800000 */
[----:B------:R-:W2:Y:S04]  /*30f0*/  LDS R19, [R69+0x420] ;  /* 0x0004200045137984 */ /* 0x000ea80000000800 */
[----:B--2---:R2:W-:Y:S02]  /*3100*/  REDG.E.ADD.F32.FTZ.RN.STRONG.GPU desc[UR16][R28.64], R19 ;  /* 0x000000131c0079a6 */ /* 0x0045e4000c12f310 */
.L_x_18102:
[----:B------:R-:W-:Y:S05]  /*3110*/  BSYNC.RECONVERGENT B0 ;  /* 0x0000000000007941 */ /* 0x000fea0003800200 */
.L_x_18101:
[----:B------:R-:W-:Y:S04]  /*3120*/  BSSY.RECONVERGENT B0, `(.L_x_18103) ;  /* 0x0000003000007945 */ /* 0x000fe80003800200 */
[----:B------:R-:W-:Y:S05]  /*3130*/  @!P2 BRA `(.L_x_18104) ;  /* 0x000000000004a947 */ /* 0x000fea0003800000 */
[----:B-1----:R3:W-:Y:S02]  /*3140*/  REDG.E.ADD.F32.FTZ.RN.STRONG.GPU desc[UR16][R28.64+0x80], R135 ;  /* 0x000080871c0079a6 */ /* 0x0027e4000c12f310 */
.L_x_18104:
[----:B------:R-:W-:Y:S05]  /*3150*/  BSYNC.RECONVERGENT B0 ;  /* 0x0000000000007941 */ /* 0x000fea0003800200 */
.L_x_18103:
[----:B--2---:R2:W4:Y:S01]  /*3160*/  LDS R19, [R66+0x520] ;  /* 0x0005200042137984 */ /* 0x0045220000000800 */
[C---:B------:R-:W-:Y:S01]  /*3170*/  ISETP.GE.AND P6, PT, R116.reuse, 0x41, PT ;  /* 0x000000417400780c */ /* 0x040fe20003fc6270 */
[----:B------:R-:W-:Y:S01]  /*3180*/  BSSY.RECONVERGENT B0, `(.L_x_18105) ;  /* 0x0000008000007945 */ /* 0x000fe20003800200 */
[C---:B------:R-:W-:Y:S02]  /*3190*/  ISETP.GE.AND P1, PT, R116.reuse, 0x61, PT ;  /* 0x000000617400780c */ /* 0x040fe40003f26270 */
[C---:B------:R-:W-:Y:S02]  /*31a0*/  ISETP.GE.AND P2, PT, R116.reuse, 0x81, PT ;  /* 0x000000817400780c */ /* 0x040fe40003f46270 */
[C---:B------:R-:W-:Y:S02]  /*31b0*/  ISETP.GE.AND P3, PT, R116.reuse, 0xa1, PT ;  /* 0x000000a17400780c */ /* 0x040fe40003f66270 */
[C---:B------:R-:W-:Y:S02]  /*31c0*/  ISETP.GE.AND P4, PT, R116.reuse, 0xc1, PT ;  /* 0x000000c17400780c */ /* 0x040fe40003f86270 */
[----:B------:R-:W-:-:S03]  /*31d0*/  ISETP.GE.AND P5, PT, R116, 0xe1, PT ;  /* 0x000000e17400780c */ /* 0x000fc60003fa6270 */
[----:B--2---:R-:W-:Y:S10]  /*31e0*/  @!P6 BRA `(.L_x_18106) ;  /* 0x000000000004e947 */ /* 0x004ff40003800000 */
[----:B----4-:R2:W-:Y:S02]  /*31f0*/  REDG.E.ADD.F32.FTZ.RN.STRONG.GPU desc[UR16][R28.64+0x100], R19 ;  /* 0x000100131c0079a6 */ /* 0x0105e4000c12f310 */
.L_x_18106:
[----:B------:R-:W-:Y:S05]  /*3200*/  BSYNC.RECONVERGENT B0 ;  /* 0x0000000000007941 */ /* 0x000fea0003800200 */
.L_x_18105:
[----:B--2-4-:R2:W4:Y:S01]  /*3210*/  LDS R19, [R65+0x5a0] ;  /* 0x0005a00041137984 */ /* 0x0145220000000800 */
[----:B------:R-:W-:Y:S01]  /*3220*/  BSSY.RECONVERGENT B0, `(.L_x_18107) ;  /* 0x0000004000007945 */ /* 0x000fe20003800200 */
[----:B------:R-:W-:-:S03]  /*3230*/  FMUL.FTZ R26, R96, R128 ;  /* 0x00000080601a7220 */ /* 0x000fc60000410000 */
[----:B------:R-:W-:Y:S05]  /*3240*/  @!P1 BRA `(.L_x_18108) ;  /* 0x0000000000049947 */ /* 0x000fea0003800000 */
[----:B----4-:R4:W-:Y:S02]  /*3250*/  REDG.E.ADD.F32.FTZ.RN.STRONG.GPU desc[UR16][R28.64+0x180], R19 ;  /* 0x000180131c0079a6 */ /* 0x0109e4000c12f310 */
.L_x_18108:
[----:B------:R-:W-:Y:S05]  /*3260*/  BSYNC.RECONVERGENT B0 ;  /* 0x0000000000007941 */ /* 0x000fea0003800200 */
.L_x_18107:
[----:B----4-:R4:W0:Y:S01]  /*3270*/  LDS R19, [R64+0x620] ;  /* 0x0006200040137984 */ /* 0x0108220000000800 */
[----:B------:R-:W-:Y:S01]  /*3280*/  BSSY.RECONVERGENT B0, `(.L_x_18109) ;  /* 0x0000006000007945 */ /* 0x000fe20003800200 */
[----:B------:R-:W-:Y:S01]  /*3290*/  FADD.FTZ R129, -R104, R129 ;  /* 0x0000008168817221 */ /* 0x000fe20000010100 */
[----:B------:R-:W-:Y:S01]  /*32a0*/  FMUL.FTZ R18, R96, R127 ;  /* 0x0000007f60127220 */ /* 0x000fe20000410000 */
[----:B------:R-:W-:Y:S01]  /*32b0*/  FMUL.FTZ R116, R22, R26 ;  /* 0x0000001a16747220 */ /* 0x000fe20000410000 */
[----:B------:R-:W-:Y:S06]  /*32c0*/  @!P2 BRA `(.L_x_18110) ;  /* 0x000000000004a947 */ /* 0x000fec0003800000 */
[----:B0-----:R0:W-:Y:S02]  /*32d0*/  REDG.E.ADD.F32.FTZ.RN.STRONG.GPU desc[UR16][R28.64+0x200], R19 ;  /* 0x000200131c0079a6 */ /* 0x0011e4000c12f310 */
.L_x_18110:
[----:B------:R-:W-:Y:S05]  /*32e0*/  BSYNC.RECONVERGENT B0 ;  /* 0x0000000000007941 */ /* 0x000fea0003800200 */
.L_x_18109:
[----:B0-----:R0:W0:Y:S01]  /*32f0*/  LDS R19, [R63+0x6a0] ;  /* 0x0006a0003f137984 */ /* 0x0010220000000800 */
[----:B------:R-:W-:Y:S01]  /*3300*/  BSSY.RECONVERGENT B0, `(.L_x_18111) ;  /* 0x0000005000007945 */ /* 0x000fe20003800200 */
[-C--:B------:R-:W-:Y:S01]  /*3310*/  FFMA.FTZ R115, R129, R18.reuse, -R116 ;  /* 0x0000001281737223 */ /* 0x080fe20000010874 */
[----:B------:R-:W-:Y:S02]  /*3320*/  FMUL.FTZ R18, R22, R18 ;  /* 0x0000001216127220 */ /* 0x000fe40000410000 */
[----:B------:R-:W-:Y:S05]  /*3330*/  @!P3 BRA `(.L_x_18112) ;  /* 0x000000000004b947 */ /* 0x000fea0003800000 */
[----:B0-----:R0:W-:Y:S02]  /*3340*/  REDG.E.ADD.F32.FTZ.RN.STRONG.GPU desc[UR16][R28.64+0x280], R19 ;  /* 0x000280131c0079a6 */ /* 0x0011e4000c12f310 */
.L_x_18112:
[----:B------:R-:W-:Y:S05]  /*3350*/  BSYNC.RECONVERGENT B0 ;  /* 0x0000000000007941 */ /* 0x000fea0003800200 */
.L_x_18111:
[----:B0-----:R0:W0:Y:S01]  /*3360*/  LDS R19, [R62+0x720] ;  /* 0x000720003e137984 */ /* 0x0010220000000800 */
[----:B------:R-:W-:Y:S01]  /*3370*/  BSSY.RECONVERGENT B0, `(.L_x_18113) ;  /* 0x0000004000007945 */ /* 0x000fe20003800200 */
[----:B------:R-:W-:-:S03]  /*3380*/  FFMA.FTZ R57, R129, R26, R18 ;  /* 0x0000001a81397223 */ /* 0x000fc60000010012 */
[----:B------:R-:W-:Y:S05]  /*3390*/  @!P4 BRA `(.L_x_18114) ;  /* 0x000000000004c947 */ /* 0x000fea0003800000 */
[----:B0-----:R0:W-:Y:S02]  /*33a0*/  REDG.E.ADD.F32.FTZ.RN.STRONG.GPU desc[UR16][R28.64+0x300], R19 ;  /* 0x000300131c0079a6 */ /* 0x0011e4000c12f310 */
.L_x_18114:
[----:B------:R-:W-:Y:S05]  /*33b0*/  BSYNC.RECONVERGENT B0 ;  /* 0x0000000000007941 */ /* 0x000fea0003800200 */
.L_x_18113:
[----:B------:R-:W-:Y:S01]  /*33c0*/  FADD.FTZ R16, R16, R57 ;  /* 0x0000003910107221 */ /* 0x000fe20000010000 */
[----:B------:R-:W-:Y:S01]  /*33d0*/  BSSY.RECONVERGENT B0, `(.L_x_18115) ;  /* 0x0000007000007945 */ /* 0x000fe20003800200 */
[----:B------:R1:W1:Y:S01]  /*33e0*/  LDS R57, [R61+0x7a0] ;  /* 0x0007a0003d397984 */ /* 0x0002620000000800 */
[C---:B------:R-:W-:Y:S01]  /*33f0*/  FFMA.FTZ R18, R114.reuse, R133, R17 ;  /* 0x0000008572127223 */ /* 0x040fe20000010011 */
[----:B0-----:R-:W-:Y:S01]  /*3400*/  FFMA.FTZ R19, -R114, R56, R119 ;  /* 0x0000003872137223 */ /* 0x001fe20000010177 */
[----:B------:R-:W-:Y:S01]  /*3410*/  FADD.FTZ R17, R30, R115 ;  /* 0x000000731e117221 */ /* 0x000fe20000010000 */
[----:B------:R-:W-:Y:S06]  /*3420*/  @!P5 BRA `(.L_x_18116) ;  /* 0x000000000004d947 */ /* 0x000fec0003800000 */
[----:B-1----:R0:W-:Y:S02]  /*3430*/  REDG.E.ADD.F32.FTZ.RN.STRONG.GPU desc[UR16][R28.64+0x380], R57 ;  /* 0x000380391c0079a6 */ /* 0x0021e4000c12f310 */
.L_x_18116:
[----:B------:R-:W-:Y:S05]  /*3440*/  BSYNC.RECONVERGENT B0 ;  /* 0x0000000000007941 */ /* 0x000fea0003800200 */
.L_x_18115:
[----:B0--3--:R-:W0:Y:S01]  /*3450*/  SHFL.DOWN PT, R29, R16, 0x1, 0x1f ;  /* 0x08201f00101d7f89 */ /* 0x009e2200000e0000 */
[----:B------:R-:W-:Y:S01]  /*3460*/  ISETP.GT.AND P1, PT, R101, 0x1e, PT ;  /* 0x0000001e6500780c */ /* 0x000fe20003f24270 */
[----:B------:R-:W-:Y:S01]  /*3470*/  FMUL.FTZ R56, R55, R120 ;  /* 0x0000007837387220 */ /* 0x000fe20000410000 */
[----:B------:R-:W-:Y:S01]  /*3480*/  ISETP.GT.AND P2, PT, R101, 0xf, PT ;  /* 0x0000000f6500780c */ /* 0x000fe20003f44270 */
[----:B------:R-:W3:Y:S01]  /*3490*/  SHFL.DOWN PT, R28, R17, 0x1, 0x1f ;  /* 0x08201f00111c7f89 */ /* 0x000ee200000e0000 */
[----:B------:R-:W-:Y:S03]  /*34a0*/  BSSY.RECONVERGENT B0, `(.L_x_18117) ;  /* 0x000003f000007945 */ /* 0x000fe60003800200 */
[----:B-1----:R-:W1:Y:S04]  /*34b0*/  SHFL.DOWN PT, R57, R18, 0x1, 0x1f ;  /* 0x08201f0012397f89 */ /* 0x002e6800000e0000 */
[----:B------:R-:W5:Y:S02]  /*34c0*/  SHFL.DOWN PT, R30, R19, 0x1, 0x1f ;  /* 0x08201f00131e7f89 */ /* 0x000f6400000e0000 */
[----:B0-----:R-:W-:Y:S01]  /*34d0*/  @!P1 FADD.FTZ R16, R16, R29 ;  /* 0x0000001d10109221 */ /* 0x001fe20000010000 */
[----:B---3--:R-:W-:-:S04]  /*34e0*/  @!P1 FADD.FTZ R17, R17, R28 ;  /* 0x0000001c11119221 */ /* 0x008fc80000010000 */
[----:B------:R-:W0:Y:S01]  /*34f0*/  SHFL.DOWN PT, R29, R16, 0x2, 0x1f ;  /* 0x08401f00101d7f89 */ /* 0x000e2200000e0000 */
[----:B-1----:R-:W-:-:S03]  /*3500*/  @!P1 FADD.FTZ R18, R18, R57 ;  /* 0x0000003912129221 */ /* 0x002fc60000010000 */
[----:B------:R-:W1:Y:S01]  /*3510*/  SHFL.DOWN PT, R28, R17, 0x2, 0x1f ;  /* 0x08401f00111c7f89 */ /* 0x000e6200000e0000 */
[----:B-----5:R-:W-:-:S03]  /*3520*/  @!P1 FADD.FTZ R19, R19, R30 ;  /* 0x0000001e13139221 */ /* 0x020fc60000010000 */
[----:B------:R-:W3:Y:S01]  /*3530*/  SHFL.DOWN PT, R57, R18, 0x2, 0x1f ;  /* 0x08401f0012397f89 */ /* 0x000ee200000e0000 */
[----:B------:R-:W-:-:S03]  /*3540*/  ISETP.GT.AND P1, PT, R101, 0x1d, PT ;  /* 0x0000001d6500780c */ /* 0x000fc60003f24270 */
[----:B------:R-:W5:Y:S10]  /*3550*/  SHFL.DOWN PT, R30, R19, 0x2, 0x1f ;  /* 0x08401f00131e7f89 */ /* 0x000f7400000e0000 */
        /* <DEDUP_REMOVED lines=10> */
[----:B------:R-:W-:Y:S01]  /*3600*/  FMUL.FTZ R29, R55, R127 ;  /* 0x0000007f371d7220 */ /* 0x000fe20000410000 */
[----:B-1----:R-:W-:-:S03]  /*3610*/  @!P1 FADD.FTZ R17, R17, R28 ;  /* 0x0000001c11119221 */ /* 0x002fc60000010000 */
[----:B------:R-:W0:Y:S01]  /*3620*/  SHFL.DOWN PT, R115, R16, 0x8, 0x1f ;  /* 0x09001f0010737f89 */ /* 0x000e2200000e0000 */
[C---:B------:R-:W-:Y:S01]  /*3630*/  FMUL.FTZ R28, R55.reuse, R31 ;  /* 0x0000001f371c7220 */ /* 0x040fe20000410000 */
[----:B---3--:R-:W-:Y:S02]  /*3640*/  @!P1 FADD.FTZ R18, R18, R57 ;  /* 0x0000003912129221 */ /* 0x008fe40000010000 */
[----:B------:R-:W1:Y:S01]  /*3650*/  SHFL.DOWN PT, R118, R17, 0x8, 0x1f ;  /* 0x09001f0011767f89 */ /* 0x000e6200000e0000 */
[-C--:B------:R-:W-:Y:S01]  /*3660*/  FMUL.FTZ R57, R55, R128.reuse ;  /* 0x0000008037397220 */ /* 0x080fe20000410000 */
[C---:B------:R-:W-:Y:S01]  /*3670*/  FFMA.FTZ R116, R54.reuse, R123, -R28 ;  /* 0x0000007b36747223 */ /* 0x040fe2000001081c */
[----:B-----5:R-:W-:Y:S01]  /*3680*/  @!P1 FADD.FTZ R19, R19, R30 ;  /* 0x0000001e13139221 */ /* 0x020fe20000010000 */
[----:B------:R-:W3:Y:S01]  /*3690*/  SHFL.DOWN PT, R119, R18, 0x8, 0x1f ;  /* 0x09001f0012777f89 */ /* 0x000ee200000e0000 */
[----:B------:R-:W-:Y:S01]  /*36a0*/  ISETP.GT.AND P1, PT, R101, 0x17, PT ;  /* 0x000000176500780c */ /* 0x000fe20003f24270 */
[C---:B------:R-:W-:Y:S01]  /*36b0*/  FFMA.FTZ R127, R54.reuse, R127, -R57 ;  /* 0x0000007f367f7223 */ /* 0x040fe20000010839 */
[C---:B------:R-:W-:Y:S01]  /*36c0*/  FFMA.FTZ R30, R54.reuse, R128, R29 ;  /* 0x00000080361e7223 */ /* 0x040fe2000001001d */
[----:B------:R-:W5:Y:S01]  /*36d0*/  SHFL.DOWN PT, R122, R19, 0x8, 0x1f ;  /* 0x09001f00137a7f89 */ /* 0x000f6200000e0000 */
[C---:B------:R-:W-:Y:S01]  /*36e0*/  FMUL.FTZ R57, R55.reuse, R123 ;  /* 0x0000007b37397220 */ /* 0x040fe20000410000 */
[----:B------:R-:W-:Y:S01]  /*36f0*/  FMUL.FTZ R29, R55, R121 ;  /* 0x00000079371d7220 */ /* 0x000fe20000410000 */
[----:B------:R-:W-:Y:S01]  /*3700*/  FMUL.FTZ R129, R129, R30 ;  /* 0x0000001e81817220 */ /* 0x000fe20000410000 */
[C---:B------:R-:W-:Y:S01]  /*3710*/  FMUL.FTZ R28, R55.reuse, R25 ;  /* 0x00000019371c7220 */ /* 0x040fe20000410000 */
[C---:B------:R-:W-:Y:S01]  /*3720*/  FFMA.FTZ R57, R54.reuse, R31, R57 ;  /* 0x0000001f36397223 */ /* 0x040fe20000010039 */
[C---:B------:R-:W-:Y:S01]  /*3730*/  FFMA.FTZ R30, R54.reuse, R120, R29 ;  /* 0x00000078361e7223 */ /* 0x040fe2000001001d */
[-C--:B------:R-:W-:Y:S01]  /*3740*/  FMUL.FTZ R55, R55, R117.reuse ;  /* 0x0000007537377220 */ /* 0x080fe20000410000 */
[----:B------:R-:W-:Y:S01]  /*3750*/  FFMA.FTZ R117, R54, R117, -R28 ;  /* 0x0000007536757223 */ /* 0x000fe2000001081c */
[----:B------:R-:W-:Y:S01]  /*3760*/  FMUL.FTZ R132, R132, R57 ;  /* 0x0000003984847220 */ /* 0x000fe20000410000 */
[----:B------:R-:W-:Y:S01]  /*3770*/  FMUL.FTZ R27, R27, R30 ;  /* 0x0000001e1b1b7220 */ /* 0x000fe20000410000 */
[----:B------:R-:W-:Y:S01]  /*3780*/  FFMA.FTZ R121, R54, R121, -R56 ;  /* 0x0000007936797223 */ /* 0x000fe20000010838 */
[----:B0-----:R-:W-:Y:S01]  /*3790*/  @!P1 FADD.FTZ R16, R16, R115 ;  /* 0x0000007310109221 */ /* 0x001fe20000010000 */
[----:B------:R-:W-:Y:S01]  /*37a0*/  FFMA.FTZ R55, R54, R25, R55 ;  /* 0x0000001936377223 */ /* 0x000fe20000010037 */
[----:B-1----:R-:W-:-:S03]  /*37b0*/  @!P1 FADD.FTZ R17, R17, R118 ;  /* 0x0000007611119221 */ /* 0x002fc60000010000 */
        /* <DEDUP_REMOVED lines=13> */
.L_x_18118:
[----:B------:R-:W-:Y:S05]  /*3890*/  BSYNC.RECONVERGENT B0 ;  /* 0x0000000000007941 */ /* 0x000fea0003800200 */
.L_x_18117:
[----:B------:R-:W-:Y:S01]  /*38a0*/  ISETP.NE.AND P1, PT, R85, RZ, PT ;  /* 0x000000ff5500720c */ /* 0x000fe20003f25270 */
        /* <DEDUP_REMOVED lines=23> */
[----:B------:R-:W5:Y:S01]  /*3a20*/  @P1 LDS.64 R20, [UR7+0x2d90] ;  /* 0x002d9007ff141984 */ /* 0x000f620008000a00 */
[----:B0-----:R-:W-:Y:S01]  /*3a30*/  @P1 FADD.FTZ R18, R18, R2 ;  /* 0x0000000212121221 */ /* 0x001fe20000010000 */
[----:B------:R-:W-:Y:S01]  /*3a40*/  @P1 FADD.FTZ R19, R19, R3 ;  /* 0x0000000313131221 */ /* 0x000fe20000010000 */
[----:B-----5:R-:W-:Y:S01]  /*3a50*/  @P1 FADD.FTZ R16, R16, R20 ;  /* 0x0000001410101221 */ /* 0x020fe20000010000 */
[----:B------:R-:W-:-:S03]  /*3a60*/  @P1 FADD.FTZ R17, R17, R21 ;  /* 0x0000001511111221 */ /* 0x000fc60000010000 */
[----:B------:R0:W-:Y:S04]  /*3a70*/  STS.64 [UR7+0x3590], R18 ;  /* 0x00359012ff007988 */ /* 0x0001e80008000a07 */
[----:B------:R0:W-:Y:S02]  /*3a80*/  STS.64 [UR7+0x2d90], R16 ;  /* 0x002d9010ff007988 */ /* 0x0001e40008000a07 */
.L_x_18120:
[----:B------:R-:W-:Y:S05]  /*3a90*/  BSYNC.RECONVERGENT B0 ;  /* 0x0000000000007941 */ /* 0x000fea0003800200 */
.L_x_18119:
[----:B------:R-:W-:-:S04]  /*3aa0*/  UIADD3 UR4, UPT, UPT, UR4, 0x1, URZ ;  /* 0x0000000104047890 */ /* 0x000fc8000fffe0ff */
[----:B------:R-:W-:-:S09]  /*3ab0*/  UISETP.GE.AND UP0, UPT, UR4, UR9, UPT ;  /* 0x000000090400728c */ /* 0x000fd2000bf06270 */
[----:B------:R-:W-:Y:S05]  /*3ac0*/  BRA.U !UP0, `(.L_x_18121) ;  /* 0xffffffd508587547 */ /* 0x000fea000b83ffff */
.L_x_18087:
[----:B------:R-:W-:Y:S01]  /*3ad0*/  BAR.SYNC.DEFER_BLOCKING 0x0 ;  /* 0x0000000000007b1d */ /* 0x000fe20000010000 */
[----:B0-----:R-:W-:Y:S02]  /*3ae0*/  SHF.L.U32 R16, R88, 0x7, RZ ;  /* 0x0000000758107819 */ /* 0x001fe400000006ff */
[----:B------:R-:W-:Y:S02]  /*3af0*/  IADD3 R74, P1, PT, R74, -0x400, RZ ;  /* 0xfffffc004a4a7810 */ /* 0x000fe40007f3e0ff */
[----:B------:R-:W-:-:S03]  /*3b00*/  SHF.R.S32.HI R17, RZ, 0x1f, R16 ;  /* 0x0000001fff117819 */ /* 0x000fc60000011410 */
[----:B------:R-:W0:Y:S01]  /*3b10*/  LDC.64 R18, c[0x0][0x4f8] ;  /* 0x00013e00ff127b82 */ /* 0x000e220000000a00 */
[----:B------:R-:W5:Y:S01]  /*3b20*/  LDCU.64 UR6, c[0x0][0x500] ;  /* 0x0000a000ff0677ac */ /* 0x000f620008000a00 */
[----:B------:R-:W-:Y:S02]  /*3b30*/  IADD3 R76, P2, PT, R76, -0x200, RZ ;  /* 0xfffffe004c4c7810 */ /* 0x000fe40007f5e0ff */
[----:B------:R-:W-:Y:S02]  /*3b40*/  IADD3 R78, P3, PT, R78, -0x200, RZ ;  /* 0xfffffe004e4e7810 */ /* 0x000fe40007f7e0ff */
[----:B------:R-:W-:Y:S02]  /*3b50*/  IADD3 R80, P4, PT, R80, -0x200, RZ ;  /* 0xfffffe0050507810 */ /* 0x000fe40007f9e0ff */
[----:B------:R-:W1:Y:S01]  /*3b60*/  LDC.64 R20, c[0x0][0x550] ;  /* 0x00015400ff147b82 */ /* 0x000e620000000a00 */
[----:B------:R-:W-:Y:S02]  /*3b70*/  IADD3.X R73, PT, PT, R73, -0x1, RZ, P1, !PT ;  /* 0xffffffff49497810 */ /* 0x000fe40000ffe4ff */
[----:B------:R-:W-:-:S02]  /*3b80*/  IADD3.X R75, PT, PT, R75, -0x1, RZ, P2, !PT ;  /* 0xffffffff4b4b7810 */ /* 0x000fc400017fe4ff */
[----:B------:R-:W-:Y:S02]  /*3b90*/  IADD3.X R77, PT, PT, R77, -0x1, RZ, P3, !PT ;  /* 0xffffffff4d4d7810 */ /* 0x000fe40001ffe4ff */
[----:B------:R-:W-:Y:S01]  /*3ba0*/  IADD3.X R79, PT, PT, R79, -0x1, RZ, P4, !PT ;  /* 0xffffffff4f4f7810 */ /* 0x000fe200027fe4ff */
[----:B------:R1:W-:Y:S01]  /*3bb0*/  STS.128 [R86], R12 ;  /* 0x0000000c56007388 */ /* 0x0003e20000000c00 */
[----:B------:R-:W-:-:S03]  /*3bc0*/  NOP ;  /* 0x0000000000007918 */ /* 0x000fc60000000000 */
[----:B------:R-:W2:Y:S01]  /*3bd0*/  LDS.128 R4, [R86] ;  /* 0x0000000056047984 */ /* 0x000ea20000000c00 */
[----:B0-----:R-:W-:-:S04]  /*3be0*/  IMAD.WIDE.U32 R2, R18, UR18, R16 ;  /* 0x0000001212027c25 */ /* 0x001fc8000f8e0010 */
[----:B------:R-:W-:Y:S02]  /*3bf0*/  IMAD R3, R19, UR18, R3 ;  /* 0x0000001213037c24 */ /* 0x000fe4000f8e0203 */
[----:B------:R-:W0:Y:S01]  /*3c00*/  LDC.64 R18, c[0x0][0x518] ;  /* 0x00014600ff127b82 */ /* 0x000e220000000a00 */
[----:B-----5:R-:W-:-:S04]  /*3c10*/  IMAD.WIDE.U32 R2, R99, UR6, R2 ;  /* 0x0000000663027c25 */ /* 0x020fc8000f8e0002 */
[----:B------:R-:W-:Y:S01]  /*3c20*/  IMAD R0, R99, UR7, R3 ;  /* 0x0000000763007c24 */ /* 0x000fe2000f8e0203 */
[C---:B-1----:R-:W-:Y:S01]  /*3c30*/  LEA R12, P0, R2.reuse, R20, 0x2 ;  /* 0x00000014020c7211 */ /* 0x042fe200078010ff */
[----:B------:R-:W1:Y:S03]  /*3c40*/  LDCU.64 UR6, c[0x0][0x520] ;  /* 0x0000a400ff0677ac */ /* 0x000e660008000a00 */
[----:B------:R-:W-:Y:S02]  /*3c50*/  LEA.HI.X R13, R2, R21, R0, 0x2, P0 ;  /* 0x00000015020d7211 */ /* 0x000fe400000f1400 */
[----:B------:R-:W5:Y:S01]  /*3c60*/  LDC.64 R20, c[0x0][0x560] ;  /* 0x00015800ff147b82 */ /* 0x000f620000000a00 */
[----:B------:R-:W-:-:S04]  /*3c70*/  IMAD.WIDE.U32 R2, R68, 0x10, R12 ;  /* 0x0000001044027825 */ /* 0x000fc800078e000c */
[----:B0-----:R-:W-:-:S04]  /*3c80*/  IMAD.WIDE.U32 R16, R18, UR18, R16 ;  /* 0x0000001212107c25 */ /* 0x001fc8000f8e0010 */
[----:B------:R-:W-:Y:S02]  /*3c90*/  IMAD R17, R19, UR18, R17 ;  /* 0x0000001213117c24 */ /* 0x000fe4000f8e0211 */
[C---:B-1----:R-:W-:Y:S01]  /*3ca0*/  IMAD.WIDE.U32 R16, R99.reuse, UR6, R16 ;  /* 0x0000000663107c25 */ /* 0x042fe2000f8e0010 */
[----:B--2---:R5:W-:Y:S03]  /*3cb0*/  STG.E.128 desc[UR16][R2.64], R4 ;  /* 0x0000000402007986 */ /* 0x004be6000c101d10 */
[----:B------:R-:W-:Y:S01]  /*3cc0*/  IMAD R0, R99, UR7, R17 ;  /* 0x0000000763007c24 */ /* 0x000fe2000f8e0211 */
[----:B------:R-:W-:Y:S01]  /*3cd0*/  BAR.SYNC.DEFER_BLOCKING 0x0 ;  /* 0x0000000000007b1d */ /* 0x000fe20000010000 */
[----:B-----5:R-:W-:-:S04]  /*3ce0*/  LEA R2, P0, R16, R20, 0x2 ;  /* 0x0000001410027211 */ /* 0x020fc800078010ff */
        /* <DEDUP_REMOVED lines=13> */
.L_x_18086:
        /* <DEDUP_REMOVED lines=34> */
.L_x_18124:
[----:B------:R-:W-:Y:S05]  /*3fe0*/  BSYNC.RECONVERGENT B0 ;  /* 0x0000000000007941 */ /* 0x000fea0003800200 */
.L_x_18123:
        /* <DEDUP_REMOVED lines=26> */
.L_x_18126:
[----:B------:R-:W-:Y:S05]  /*4190*/  BSYNC.RECONVERGENT B0 ;  /* 0x0000000000007941 */ /* 0x000fea0003800200 */
.L_x_18125:
        /* <DEDUP_REMOVED lines=10> */
.L_x_18128:
        /* <DEDUP_REMOVED lines=26> */
.L_x_18127:
[----:B------:R-:W-:Y:S05]  /*43e0*/  EXIT ;  /* 0x000000000000794d */ /* 0x000fea0003800000 */
.L_x_18129:
        /* <DEDUP_REMOVED lines=9> */
.L_x_18804:


//--------------------- .text._Z25selective_scan_bwd_kernelI32Selective_Scan_bwd_kernel_traitsILi32ELi4ELb1ELb0ELb1ELb0ELb1EfN3c107complexIfEEEEv12SSMParamsBwd --------------------------
	.section	.text._Z25selective_scan_bwd_kernelI32Selective_Scan_bwd_kernel_traitsILi32ELi4ELb1ELb0ELb1ELb0ELb1EfN3c107complexIfEEEEv12SSMParamsBwd,"ax",@progbits
	.align	128
        .global         _Z25selective_scan_bwd_kernelI32Selective_Scan_bwd_kernel_traitsILi32ELi4ELb1ELb0ELb1ELb0ELb1EfN3c107complexIfEEEEv12SSMParamsBwd
        .type           _Z25selective_scan_bwd_kernelI32Selective_Scan_bwd_kernel_traitsILi32ELi4ELb1ELb0ELb1ELb0ELb1EfN3c107complexIfEEEEv12SSMParamsBwd,@function
        .size           _Z25selective_scan_bwd_kernelI32Selective_Scan_bwd_kernel_traitsILi32ELi4ELb1ELb0ELb1ELb0ELb1EfN3c107complexIfEEEEv12SSMParamsBwd,(.L_x_18805 - _Z25selective_scan_bwd_kernelI32Selective_Scan_bwd_kernel_traitsILi32ELi4ELb1ELb0ELb1ELb0ELb1EfN3c107complexIfEEEEv12SSMParamsBwd)
        .other          _Z25selective_scan_bwd_kernelI32Selective_Scan_bwd_kernel_traitsILi32ELi4ELb1ELb0ELb1ELb0ELb1EfN3c107complexIfEEEEv12SSMParamsBwd,@"STO_CUDA_ENTRY STV_DEFAULT"
_Z25selective_scan_bwd_kernelI32Selective_Scan_bwd_kernel_traitsILi32ELi4ELb1ELb0ELb1ELb0ELb1EfN3c107complexIfEEEEv12SSMParamsBwd:
.text._Z25selective_scan_bwd_kernelI32Selective_Scan_bwd_kernel_traitsILi32ELi4ELb1ELb0ELb1ELb0ELb1EfN3c107complexIfEEEEv12SSMParamsBwd:
        /* <DEDUP_REMOVED lines=90> */
[----:B--2---:R-:W-:Y:S01]  /*05a0*/  UIMAD.WIDE.U32 UR4, UR18, UR6, URZ ;  /* 0x00000006120472a5 */ /* 0x004fe2000f8e00ff */
[----:B------:R-:W2:Y:S01]  /*05b0*/  @P0 LDC.64 R4, c[0x0][0x480] ;  /* 0x00012000ff040b82 */ /* 0x000ea20000000a00 */
[----:B------:R-:W-:Y:S02]  /*05c0*/  IADD3 R0, PT, PT, R69, R3, RZ ;  /* 0x0000000345007210 */ /* 0x000fe40007ffe0ff */
[----:B----4-:R-:W-:Y:S01]  /*05d0*/  LEA R70, P1, R68, R70, 0x3 ;  /* 0x0000004644467211 */ /* 0x010fe200078218ff */
[----:B------:R-:W-:-:S02]  /*05e0*/  UIMAD UR5, UR18, UR7, UR5 ;  /* 0x00000007120572a4 */ /* 0x000fc4000f8e0205 */
[----:B------:R-:W-:Y:S01]  /*05f0*/  IMAD R7, R21, UR18, R7 ;  /* 0x0000001215077c24 */ /* 0x000fe2000f8e0207 */
[----:B------:R-:W4:Y:S01]  /*0600*/  LDCU.64 UR6, c[0x0][0x4c8] ;  /* 0x00009900ff0677ac */ /* 0x000f220008000a00 */
[----:B------:R-:W-:Y:S01]  /*0610*/  LEA.HI.X R68, R68, R71, R0, 0x3, P1 ;  /* 0x0000004744447211 */ /* 0x000fe200008f1c00 */
[----:B0-----:R-:W-:Y:S02]  /*0620*/  @P0 IMAD R0, R10, UR18, R81 ;  /* 0x000000120a000c24 */ /* 0x001fe4000f8e0251 */
[----:B------:R-:W-:-:S04]  /*0630*/  IMAD.WIDE.U32 R6, R11, R22, R6 ;  /* 0x000000160b067225 */ /* 0x000fc800078e0006 */
[----:B------:R-:W-:Y:S02]  /*0640*/  IMAD R3, R11, R23, R8 ;  /* 0x000000170b037224 */ /* 0x000fe400078e0208 */
[----:B------:R-:W-:Y:S01]  /*0650*/  @P0 IMAD R0, R0, R27, RZ ;  /* 0x0000001b00000224 */ /* 0x000fe200078e02ff */
[----:B------:R-:W-:Y:S02]  /*0660*/  LEA R11, R27, 0xffffff00, 0x8 ;  /* 0xffffff001b0b7811 */ /* 0x000fe400078e40ff */
[----:B------:R-:W-:Y:S01]  /*0670*/  IADD3 R8, PT, PT, R7, R3, RZ ;  /* 0x0000000307087210 */ /* 0x000fe20007ffe0ff */
[----:B---3--:R-:W-:Y:S01]  /*0680*/  @P0 IMAD R7, R0, R13, RZ ;  /* 0x0000000d00070224 */ /* 0x008fe200078e02ff */
        /* <DEDUP_REMOVED lines=11> */
[----:B----4-:R-:W-:Y:S01]  /*0740*/  IMAD.WIDE.U32 R22, R81, UR6, RZ ;  /* 0x0000000651167c25 */ /* 0x010fe2000f8e00ff */
[----:B------:R-:W-:-:S02]  /*0750*/  IADD3.X R8, PT, PT, R0, R15, RZ, P3, !PT ;  /* 0x0000000f00087210 */ /* 0x000fc40001ffe4ff */
[----:B------:R-:W-:Y:S01]  /*0760*/  LEA.HI.X R65, R65, R67, R10, 0x2, P2 ;  /* 0x0000004341417211 */ /* 0x000fe200010f140a */
[----:B--2---:R-:W-:Y:S01]  /*0770*/  @P0 IMAD.WIDE R24, R7, 0x10, R4 ;  /* 0x0000001007180825 */ /* 0x004fe200078e0204 */
[----:B-1----:R-:W-:Y:S02]  /*0780*/  LEA R64, P3, R63, R18, 0x2 ;  /* 0x000000123f407211 */ /* 0x002fe400078610ff */
[----:B------:R-:W-:Y:S01]  /*0790*/  IADD3.X R61, PT, PT, R0, R61, RZ, P4, !PT ;  /* 0x0000003d003d7210 */ /* 0x000fe200027fe4ff */
[C---:B------:R-:W-:Y:S01]  /*07a0*/  IMAD.WIDE.U32 R20, R81.reuse, R76, RZ ;  /* 0x0000004c51147225 */ /* 0x040fe200078e00ff */
[----:B------:R-:W-:Y:S02]  /*07b0*/  LEA R62, P0, R2, R28, 0x2 ;  /* 0x0000001c023e7211 */ /* 0x000fe400078010ff */
        /* <DEDUP_REMOVED lines=55> */
.L_x_18167:
        /* <DEDUP_REMOVED lines=9> */
[----:B---3--:R-:W3:Y:S01]  /*0bc0*/  LDC.64 R34, c[0x0][0x418] ;  /* 0x00010600ff227b82 */ /* 0x008ee20000000a00 */
[----:B------:R-:W-:Y:S01]  /*0bd0*/  IADD3 R78, PT, PT, R57, -0x1, RZ ;  /* 0xffffffff394e7810 */ /* 0x000fe20007ffe0ff */
[----:B----4-:R-:W4:Y:S01]  /*0be0*/  LDG.E.128 R28, desc[UR16][R28.64] ;  /* 0x000000101c1c7981 */ /* 0x010f22000c1e1d00 */
[----:B------:R-:W-:Y:S01]  /*0bf0*/  MOV R2, R64 ;  /* 0x0000004000027202 */ /* 0x000fe20000000f00 */
[----:B------:R-:W3:Y:S01]  /*0c00*/  LDCU.64 UR8, c[0x0][0x490] ;  /* 0x00009200ff0877ac */ /* 0x000ee20008000a00 */
[----:B------:R-:W-:Y:S01]  /*0c10*/  MOV R3, R63 ;  /* 0x0000003f00037202 */ /* 0x000fe20000000f00 */
[----:B0-----:R-:W-:Y:S02]  /*0c20*/  ULEA UR4, UR6, UR4, 0x18 ;  /* 0x0000000406047291 */ /* 0x001fe4000f8ec0ff */
[----:B------:R-:W0:Y:S01]  /*0c30*/  LDC.64 R36, c[0x0][0x488] ;  /* 0x00012200ff247b82 */ /* 0x000e220000000a00 */
[----:B------:R-:W-:Y:S01]  /*0c40*/  IMAD.WIDE.U32 R8, R54, 0x10, R2 ;  /* 0x0000001036087825 */ /* 0x000fe200078e0002 */
[----:B------:R-:W-:Y:S01]  /*0c50*/  SHF.L.U32 R26, R78, 0x7, RZ ;  /* 0x000000074e1a7819 */ /* 0x000fe200000006ff */
[----:B------:R-:W0:Y:S05]  /*0c60*/  LDCU.64 UR6, c[0x0][0x510] ;  /* 0x0000a200ff0677ac */ /* 0x000e2a0008000a00 */
[----:B------:R-:W0:Y:S01]  /*0c70*/  LDC.64 R38, c[0x0][0x428] ;  /* 0x00010a00ff267b82 */ /* 0x000e220000000a00 */
[----:B-1----:R-:W-:Y:S01]  /*0c80*/  LEA R76, R83, UR4, 0x4 ;  /* 0x00000004534c7c11 */ /* 0x002fe2000f8e20ff */
[----:B------:R-:W1:Y:S06]  /*0c90*/  LDCU UR4, c[0x0][0x38c] ;  /* 0x00007180ff0477ac */ /* 0x000e6c0008000800 */
[----:B------:R-:W1:Y:S08]  /*0ca0*/  LDC.64 R40, c[0x0][0x478] ;  /* 0x00011e00ff287b82 */ /* 0x000e700000000a00 */
[----:B------:R-:W1:Y:S08]  /*0cb0*/  LDC.64 R84, c[0x0][0x508] ;  /* 0x00014200ff547b82 */ /* 0x000e700000000a00 */
[----:B------:R-:W1:Y:S01]  /*0cc0*/  LDC.64 R90, c[0x0][0x558] ;  /* 0x00015600ff5a7b82 */ /* 0x000e620000000a00 */
[----:B----4-:R4:W-:Y:S01]  /*0cd0*/  STS.128 [R76], R28 ;  /* 0x0000001c4c007388 */ /* 0x0109e20000000c00 */
[----:B------:R-:W-:-:S03]  /*0ce0*/  NOP ;  /* 0x0000000000007918 */ /* 0x000fc60000000000 */
[----:B------:R-:W-:Y:S03]  /*0cf0*/  LDS.128 R4, [R76] ;  /* 0x000000004c047984 */ /* 0x000fe60000000c00 */
[----:B------:R-:W-:Y:S06]  /*0d00*/  BAR.SYNC.DEFER_BLOCKING 0x0 ;  /* 0x0000000000007b1d */ /* 0x000fec0000010000 */
[----:B------:R-:W2:Y:S01]  /*0d10*/  LDG.E.128 R8, desc[UR16][R8.64] ;  /* 0x0000001008087981 */ /* 0x000ea2000c1e1d00 */
[----:B------:R-:W-:-:S02]  /*0d20*/  MOV R2, R62 ;  /* 0x0000003e00027202 */ /* 0x000fc40000000f00 */
[----:B------:R-:W-:-:S03]  /*0d30*/  MOV R3, R61 ;  /* 0x0000003d00037202 */ /* 0x000fc60000000f00 */
[----:B------:R-:W-:Y:S01]  /*0d40*/  IMAD.WIDE.U32 R2, R54, 0x10, R2 ;  /* 0x0000001036027825 */ /* 0x000fe200078e0002 */
[----:B--2---:R2:W-:Y:S01]  /*0d50*/  STS.128 [R76], R8 ;  /* 0x000000084c007388 */ /* 0x0045e20000000c00 */
[----:B------:R-:W-:-:S03]  /*0d60*/  NOP ;  /* 0x0000000000007918 */ /* 0x000fc60000000000 */
[----:B------:R-:W1:Y:S01]  /*0d70*/  LDS.128 R12, [R76] ;  /* 0x000000004c0c7984 */ /* 0x000e620000000c00 */
[----:B------:R-:W-:Y:S06]  /*0d80*/  BAR.SYNC.DEFER_BLOCKING 0x0 ;  /* 0x0000000000007b1d */ /* 0x000fec0000010000 */
[----:B----4-:R-:W4:Y:S01]  /*0d90*/  LDG.E.128 R28, desc[UR16][R2.64] ;  /* 0x00000010021c7981 */ /* 0x010f22000c1e1d00 */
[----:B--2---:R-:W-:-:S04]  /*0da0*/  IMAD.WIDE.U32 R8, R32, UR18, R26 ;  /* 0x0000001220087c25 */ /* 0x004fc8000f8e001a */
[----:B------:R-:W-:Y:S02]  /*0db0*/  IMAD R9, R33, UR18, R9 ;  /* 0x0000001221097c24 */ /* 0x000fe4000f8e0209 */
[----:B---3--:R-:W-:-:S04]  /*0dc0*/  IMAD.WIDE.U32 R8, R81, R34, R8 ;  /* 0x0000002251087225 */ /* 0x008fc800078e0008 */
[----:B------:R-:W-:Y:S01]  /*0dd0*/  IMAD R0, R81, R35, R9 ;  /* 0x0000002351007224 */ /* 0x000fe200078e0209 */
[----:B0-----:R-:W-:-:S04]  /*0de0*/  LEA R32, P0, R8, R36, 0x2 ;  /* 0x0000002408207211 */ /* 0x001fc800078010ff */
[----:B------:R-:W-:Y:S02]  /*0df0*/  LEA.HI.X R33, R8, R37, R0, 0x2, P0 ;  /* 0x0000002508217211 */ /* 0x000fe400000f1400 */
[----:B------:R-:W0:Y:S01]  /*0e00*/  LDC.64 R36, c[0x0][0x420] ;  /* 0x00010800ff247b82 */ /* 0x000e220000000a00 */
[----:B------:R-:W-:Y:S01]  /*0e10*/  IMAD.WIDE.U32 R32, R54, 0x10, R32 ;  /* 0x0000001036207825 */ /* 0x000fe200078e0020 */
[----:B----4-:R-:W-:Y:S01]  /*0e20*/  STS.128 [R76], R28 ;  /* 0x0000001c4c007388 */ /* 0x010fe20000000c00 */
[----:B------:R-:W-:-:S03]  /*0e30*/  NOP ;  /* 0x0000000000007918 */ /* 0x000fc60000000000 */
[----:B------:R-:W-:Y:S02]  /*0e40*/  LDS.128 R8, [R76] ;  /* 0x000000004c087984 */ /* 0x000fe40000000c00 */
[----:B------:R-:W-:Y:S06]  /*0e50*/  BAR.SYNC.DEFER_BLOCKING 0x0 ;  /* 0x0000000000007b1d */ /* 0x000fec0000010000 */
[----:B------:R-:W2:Y:S01]  /*0e60*/  LDG.E.128 R32, desc[UR16][R32.64] ;  /* 0x0000001020207981 */ /* 0x000ea2000c1e1d00 */
[----:B0-----:R-:W-:-:S04]  /*0e70*/  IMAD.WIDE.U32 R2, R36, UR18, R26 ;  /* 0x0000001224027c25 */ /* 0x001fc8000f8e001a */
[----:B------:R-:W-:Y:S02]  /*0e80*/  IMAD R3, R37, UR18, R3 ;  /* 0x0000001225037c24 */ /* 0x000fe4000f8e0203 */
[----:B------:R-:W-:-:S04]  /*0e90*/  IMAD.WIDE.U32 R2, R81, R38, R2 ;  /* 0x0000002651027225 */ /* 0x000fc800078e0002 */
[----:B------:R-:W-:Y:S01]  /*0ea0*/  IMAD R0, R81, R39, R3 ;  /* 0x0000002751007224 */ /* 0x000fe200078e0203 */
[----:B-1----:R-:W-:-:S04]  /*0eb0*/  LEA R36, P0, R2, R40, 0x2 ;  /* 0x0000002802247211 */ /* 0x002fc800078010ff */
[----:B------:R-:W-:-:S03]  /*0ec0*/  LEA.HI.X R37, R2, R41, R0, 0x2, P0 ;  /* 0x0000002902257211 */ /* 0x000fc600000f1400 */
[----:B------:R-:W-:Y:S01]  /*0ed0*/  IMAD.WIDE.U32 R36, R54, 0x10, R36 ;  /* 0x0000001036247825 */ /* 0x000fe200078e0024 */
[----:B--2---:R-:W-:Y:S01]  /*0ee0*/  STS.128 [R76], R32 ;  /* 0x000000204c007388 */ /* 0x004fe20000000c00 */
[----:B------:R-:W-:-:S03]  /*0ef0*/  NOP ;  /* 0x0000000000007918 */ /* 0x000fc60000000000 */
[----:B------:R-:W0:Y:S01]  /*0f00*/  LDS.128 R28, [R76] ;  /* 0x000000004c1c7984 */ /* 0x000e220000000c00 */
[----:B------:R-:W-:Y:S06]  /*0f10*/  BAR.SYNC.DEFER_BLOCKING 0x0 ;  /* 0x0000000000007b1d */ /* 0x000fec0000010000 */
[----:B------:R-:W2:Y:S01]  /*0f20*/  LDG.E.128 R36, desc[UR16][R36.64] ;  /* 0x0000001024247981 */ /* 0x000ea2000c1e1d00 */
[----:B------:R-:W-:Y:S01]  /*0f30*/  UISETP.NE.U32.AND UP0, UPT, UR8, URZ, UPT ;  /* 0x000000ff0800728c */ /* 0x000fe2000bf05070 */
[--C-:B-----5:R-:W-:Y:S01]  /*0f40*/  FADD.FTZ R82, R12, R72.reuse ;  /* 0x000000480c527221 */ /* 0x120fe20000010000 */
[--C-:B------:R-:W-:Y:S01]  /*0f50*/  FADD.FTZ R102, R13, R72.reuse ;  /* 0x000000480d667221 */ /* 0x100fe20000010000 */
[--C-:B------:R-:W-:Y:S01]  /*0f60*/  FADD.FTZ R103, R14, R72.reuse ;  /* 0x000000480e677221 */ /* 0x100fe20000010000 */
[----:B------:R-:W-:Y:S01]  /*0f70*/  UISETP.NE.AND.EX UP0, UPT, UR9, URZ, UPT, UP0 ;  /* 0x000000ff0900728c */ /* 0x000fe2000bf05300 */
[----:B------:R-:W-:Y:S01]  /*0f80*/  FADD.FTZ R104, R15, R72 ;  /* 0x000000480f687221 */ /* 0x000fe20000010000 */
[----:B0-----:R-:W-:Y:S01]  /*0f90*/  FMUL.FTZ R40, R30, -1.4426950216293334961 ;  /* 0xbfb8aa3b1e287820 */ /* 0x001fe20000410000 */
[----:B------:R-:W-:Y:S01]  /*0fa0*/  FMUL.FTZ R42, R31, -1.4426950216293334961 ;  /* 0xbfb8aa3b1f2a7820 */ /* 0x000fe20000410000 */
[----:B------:R-:W-:Y:S01]  /*0fb0*/  FMUL.FTZ R0, R28, -1.4426950216293334961 ;  /* 0xbfb8aa3b1c007820 */ /* 0x000fe20000410000 */
[----:B------:R-:W-:-:S03]  /*0fc0*/  FMUL.FTZ R3, R29, -1.4426950216293334961 ;  /* 0xbfb8aa3b1d037820 */ /* 0x000fc60000410000 */
        /* <DEDUP_REMOVED lines=10> */
[----:B------:R-:W0:Y:S08]  /*1070*/  MUFU.RCP R87, R2 ;  /* 0x0000000200577308 */ /* 0x000e300000001000 */
[----:B------:R-:W1:Y:S01]  /*1080*/  MUFU.RCP R86, R0 ;  /* 0x0000000000567308 */ /* 0x000e620000001000 */
[----:B0-----:R-:W-:-:S04]  /*1090*/  FADD.FTZ R3, -R87, 1 ;  /* 0x3f80000057037421 */ /* 0x001fc80000010100 */
[----:B------:R-:W-:Y:S01]  /*10a0*/  FFMA.FTZ R3, R28, R3, 1 ;  /* 0x3f8000001c037423 */ /* 0x000fe20000010003 */
[----:B-1----:R-:W-:-:S04]  /*10b0*/  FADD.FTZ R2, -R86, 1 ;  /* 0x3f80000056027421 */ /* 0x002fc80000010100 */
[----:B------:R-:W-:Y:S01]  /*10c0*/  FFMA.FTZ R2, R29, R2, 1 ;  /* 0x3f8000001d027423 */ /* 0x000fe20000010002 */
[----:B--2---:R0:W-:Y:S01]  /*10d0*/  STS.128 [R76], R36 ;  /* 0x000000244c007388 */ /* 0x0041e20000000c00 */
[----:B------:R-:W-:-:S03]  /*10e0*/  NOP ;  /* 0x0000000000007918 */ /* 0x000fc60000000000 */
[----:B------:R-:W1:Y:S01]  /*10f0*/  LDS.128 R32, [R76] ;  /* 0x000000004c207984 */ /* 0x000e620000000c00 */
[----:B0-----:R-:W-:Y:S01]  /*1100*/  FADD.FTZ R36, -R88, 1 ;  /* 0x3f80000058247421 */ /* 0x001fe20000010100 */
[----:B------:R-:W-:-:S03]  /*1110*/  FADD.FTZ R37, -R89, 1 ;  /* 0x3f80000059257421 */ /* 0x000fc60000010100 */
        /* <DEDUP_REMOVED lines=23> */
[----:B------:R-:W-:-:S04]  /*1290*/  LEA R84, P0, R2, R90, 0x2 ;  /* 0x0000005a02547211 */ /* 0x000fc800078010ff */
[----:B------:R-:W-:-:S03]  /*12a0*/  LEA.HI.X R85, R2, R91, R0, 0x2, P0 ;  /* 0x0000005b02557211 */ /* 0x000fc600000f1400 */
        /* <DEDUP_REMOVED lines=13> */
[----:B------:R-:W-:Y:S01]  /*1380*/  STS.128 [R76], R32 ;  /* 0x000000204c007388 */ /* 0x000fe20000000c00 */
[----:B------:R-:W-:-:S03]  /*1390*/  NOP ;  /* 0x0000000000007918 */ /* 0x000fc60000000000 */
[----:B------:R-:W2:Y:S01]  /*13a0*/  LDS.128 R12, [R76] ;  /* 0x000000004c0c7984 */ /* 0x000ea20000000c00 */
[----:B0-----:R-:W-:-:S04]  /*13b0*/  IMAD.WIDE.U32 R2, R28, UR18, R26 ;  /* 0x000000121c027c25 */ /* 0x001fc8000f8e001a */
[----:B------:R-:W-:Y:S02]  /*13c0*/  IMAD R3, R29, UR18, R3 ;  /* 0x000000121d037c24 */ /* 0x000fe4000f8e0203 */
[----:B-1----:R-:W-:-:S04]  /*13d0*/  IMAD.WIDE.U32 R2, R81, R30, R2 ;  /* 0x0000001e51027225 */ /* 0x002fc800078e0002 */
[----:B------:R-:W-:Y:S01]  /*13e0*/  IMAD R3, R81, R31, R3 ;  /* 0x0000001f51037224 */ /* 0x000fe200078e0203 */
[----:B------:R-:W-:-:S04]  /*13f0*/  LEA R28, P0, R2, UR8, 0x2 ;  /* 0x00000008021c7c11 */ /* 0x000fc8000f8010ff */
[----:B------:R-:W-:-:S03]  /*1400*/  LEA.HI.X R29, R2, UR9, R3, 0x2, P0 ;  /* 0x00000009021d7c11 */ /* 0x000fc600080f1403 */
[----:B------:R-:W-:-:S05]  /*1410*/  IMAD.WIDE.U32 R2, R54, 0x10, R28 ;  /* 0x0000001036027825 */ /* 0x000fca00078e001c */
[----:B--2---:R1:W-:Y:S02]  /*1420*/  STG.E.128 desc[UR16][R2.64], R12 ;  /* 0x0000000c02007986 */ /* 0x0043e4000c101d10 */
.L_x_18131:
        /* <DEDUP_REMOVED lines=23> */
[C---:B------:R-:W-:Y:S01]  /*15a0*/  ISETP.NE.AND P0, PT, R57.reuse, 0x1, PT ;  /* 0x000000013900780c */ /* 0x040fe20003f05270 */
[----:B------:R-:W-:Y:S01]  /*15b0*/  FMUL.FTZ R111, R4, R82 ;  /* 0x00000052046f7220 */ /* 0x000fe20000410000 */
[----:B------:R-:W-:Y:S01]  /*15c0*/  SHF.L.U32 R115, R57, 0x8, RZ ;  /* 0x0000000839737819 */ /* 0x000fe200000006ff */
[----:B------:R-:W-:Y:S01]  /*15d0*/  FMUL.FTZ R112, R5, R102 ;  /* 0x0000006605707220 */ /* 0x000fe20000410000 */
[----:B------:R-:W-:Y:S01]  /*15e0*/  IADD3 R94, P1, PT, R2, R71, RZ ;  /* 0x00000047025e7210 */ /* 0x000fe20007f3e0ff */
[----:B------:R-:W1:Y:S01]  /*15f0*/  LDC.64 R84, c[0x0][0x440] ;  /* 0x00011000ff547b82 */ /* 0x000e620000000a00 */
[----:B------:R-:W-:Y:S01]  /*1600*/  IADD3 R109, PT, PT, R57, -0x2, RZ ;  /* 0xfffffffe396d7810 */ /* 0x000fe20007ffe0ff */
[----:B------:R-:W-:Y:S01]  /*1610*/  FMUL.FTZ R113, R6, R103 ;  /* 0x0000006706717220 */ /* 0x000fe20000410000 */
[----:B------:R-:W-:Y:S01]  /*1620*/  LEA R110, R83, R76, 0x4 ;  /* 0x0000004c536e7211 */ /* 0x000fe200078e20ff */
[----:B------:R-:W-:Y:S01]  /*1630*/  FMUL.FTZ R114, R7, R104 ;  /* 0x0000006807727220 */ /* 0x000fe20000410000 */
[----:B------:R-:W-:Y:S01]  /*1640*/  ISETP.EQ.AND P0, PT, R71, RZ, P0 ;  /* 0x000000ff4700720c */ /* 0x000fe20000702270 */
[----:B------:R-:W2:Y:S01]  /*1650*/  LDCU UR8, c[0x0][0x394] ;  /* 0x00007280ff0877ac */ /* 0x000ea20008000800 */
[----:B------:R-:W-:Y:S01]  /*1660*/  MOV R8, RZ ;  /* 0x000000ff00087202 */ /* 0x000fe20000000f00 */
[----:B------:R-:W3:Y:S01]  /*1670*/  LDC.64 R86, c[0x0][0x448] ;  /* 0x00011200ff567b82 */ /* 0x000ee20000000a00 */
[----:B------:R-:W-:Y:S01]  /*1680*/  LOP3.LUT R115, R115, 0x100, RZ, 0xc0, !PT ;  /* 0x0000010073737812 */ /* 0x000fe200078ec0ff */
[----:B------:R-:W4:Y:S01]  /*1690*/  LDCU UR9, c[0x0][0x38c] ;  /* 0x00007180ff0977ac */ /* 0x000f220008000800 */
[----:B------:R-:W-:-:S02]  /*16a0*/  LOP3.LUT R131, R2, 0x100, RZ, 0xc0, !PT ;  /* 0x0000010002837812 */ /* 0x000fc400078ec0ff */
[C---:B------:R-:W-:Y:S01]  /*16b0*/  IADD3 R116, PT, PT, R2.reuse, R71, RZ ;  /* 0x0000004702747210 */ /* 0x040fe20007ffe0ff */
[----:B------:R-:W-:Y:S01]  /*16c0*/  UMOV UR4, URZ ;  /* 0x000000ff00047c82 */ /* 0x000fe20008000000 */
[----:B------:R-:W-:Y:S01]  /*16d0*/  LEA.HI.X.SX32 R95, R2, RZ, 0x1, P1 ;  /* 0x000000ff025f7211 */ /* 0x000fe200008f0eff */
[----:B------:R-:W0:Y:S08]  /*16e0*/  LDC.64 R100, c[0x0][0x3e0] ;  /* 0x0000f800ff647b82 */ /* 0x000e300000000a00 */
[----:B------:R-:W0:Y:S08]  /*16f0*/  LDC.64 R88, c[0x0][0x3c0] ;  /* 0x0000f000ff587b82 */ /* 0x000e300000000a00 */
[----:B------:R-:W0:Y:S08]  /*1700*/  LDC.64 R90, c[0x0][0x3a8] ;  /* 0x0000ea00ff5a7b82 */ /* 0x000e300000000a00 */
[----:B--2-4-:R-:W0:Y:S02]  /*1710*/  LDC.64 R92, c[0x0][0x4f0] ;  /* 0x00013c00ff5c7b82 */ /* 0x014e240000000a00 */
.L_x_18166:
[----:B------:R-:W-:Y:S02]  /*1720*/  MOV R2, R18 ;  /* 0x0000001200027202 */ /* 0x000fe40000000f00 */
[----:B------:R-:W-:-:S03]  /*1730*/  MOV R3, R69 ;  /* 0x0000004500037202 */ /* 0x000fc60000000f00 */
[----:B0-----:R-:W-:-:S04]  /*1740*/  IMAD.WIDE.U32 R2, R90, UR4, R2 ;  /* 0x000000045a027c25 */ /* 0x001fc8000f8e0002 */
[----:B------:R-:W-:Y:S01]  /*1750*/  IMAD R3, R91, UR4, R3 ;  /* 0x000000045b037c24 */ /* 0x000fe2000f8e0203 */
[----:B-1----:R-:W-:-:S04]  /*1760*/  LEA R96, P1, R2, R84, 0x3 ;  /* 0x0000005402607211 */ /* 0x002fc800078218ff */
[----:B------:R-:W-:Y:S01]  /*1770*/  LEA.HI.X R97, R2, R85, R3, 0x3, P1 ;  /* 0x0000005502617211 */ /* 0x000fe200008f1c03 */
[----:B------:R-:W-:-:S04]  /*1780*/  IMAD.WIDE.U32 R2, R100, UR4, RZ ;  /* 0x0000000464027c25 */ /* 0x000fc8000f8e00ff */
[----:B------:R-:W-:Y:S01]  /*1790*/  IMAD R3, R101, UR4, R3 ;  /* 0x0000000465037c24 */ /* 0x000fe2000f8e0203 */
[C---:B------:R-:W-:Y:S01]  /*17a0*/  LEA R28, P1, R2.reuse, R60, 0x2 ;  /* 0x0000003c021c7211 */ /* 0x040fe200078210ff */
[----:B--2---:R-:W2:Y:S03]  /*17b0*/  LDG.E.64 R96, desc[UR16][R96.64] ;  /* 0x0000001060607981 */ /* 0x004ea6000c1e1b00 */
        /* <DEDUP_REMOVED lines=19> */
[----:B------:R-:W-:Y:S02]  /*18f0*/  FMUL.FTZ R3, R96, 1.4426950216293334961 ;  /* 0x3fb8aa3b60037820 */ /* 0x000fe40000410000 */
[----:B------:R-:W-:Y:S01]  /*1900*/  FMUL.RZ R29, R28, 0.15915493667125701904 ;  /* 0x3e22f9831c1d7820 */ /* 0x000fe2000040c000 */
[----:B------:R-:W-:Y:S01]  /*1910*/  FMUL.RZ R30, R2, 0.15915493667125701904 ;  /* 0x3e22f983021e7820 */ /* 0x000fe2000040c000 */
[-C--:B------:R-:W-:Y:S01]  /*1920*/  FMUL.FTZ R28, R102, R3.reuse ;  /* 0x00000003661c7220 */ /* 0x080fe20000410000 */
[-C--:B------:R-:W-:Y:S01]  /*1930*/  FMUL.FTZ R2, R82, R3.reuse ;  /* 0x0000000352027220 */ /* 0x080fe20000410000 */
[----:B------:R-:W-:Y:S01]  /*1940*/  MUFU.SIN R121, R29 ;  /* 0x0000001d00797308 */ /* 0x000fe20000000400 */
[CC--:B------:R-:W-:Y:S01]  /*1950*/  FMUL.FTZ R118, R103.reuse, R3.reuse ;  /* 0x0000000367767220 */ /* 0x0c0fe20000410000 */
        /* <DEDUP_REMOVED lines=8> */
[----:B------:R-:W3:Y:S01]  /*19e0*/  LDS.128 R32, [R110] ;  /* 0x000000006e207984 */ /* 0x000ee20000000c00 */
[----:B------:R-:W-:-:S04]  /*19f0*/  FMUL.FTZ R3, R104, R97 ;  /* 0x0000006168037220 */ /* 0x000fc80000410000 */
[----:B0-----:R-:W-:Y:S01]  /*1a00*/  FMUL.RZ R38, R3, 0.15915493667125701904 ;  /* 0x3e22f98303267820 */ /* 0x001fe2000040c000 */
[----:B------:R-:W-:Y:S01]  /*1a10*/  IADD3 R3, PT, PT, R131, UR4, RZ ;  /* 0x0000000483037c10 */ /* 0x000fe2000fffe0ff */
[----:B------:R-:W-:Y:S03]  /*1a20*/  MUFU.COS R127, R29 ;  /* 0x0000001d007f7308 */ /* 0x000fe60000000000 */
[----:B------:R-:W-:-:S04]  /*1a30*/  SEL R3, R3, R56, !P1 ;  /* 0x0000003803037207 */ /* 0x000fc80004800000 */
[----:B------:R-:W-:Y:S01]  /*1a40*/  LEA R3, R3, UR6, 0x3 ;  /* 0x0000000603037c11 */ /* 0x000fe2000f8e18ff */
[----:B------:R0:W1:Y:S08]  /*1a50*/  MUFU.EX2 R128, R28 ;  /* 0x0000001c00807308 */ /* 0x0000700000000800 */
[----:B------:R-:W2:Y:S01]  /*1a60*/  MUFU.EX2 R2, R2 ;  /* 0x0000000200027308 */ /* 0x000ea20000000800 */
[----:B0-----:R-:W0:Y:S07]  /*1a70*/  LDS.128 R28, [R110+0x10] ;  /* 0x000010006e1c7984 */ /* 0x001e2e0000000c00 */
[----:B------:R-:W-:Y:S01]  /*1a80*/  MUFU.EX2 R118, R118 ;  /* 0x0000007600767308 */ /* 0x000fe20000000800 */
[C---:B-1----:R-:W-:Y:S01]  /*1a90*/  FMUL.FTZ R127, R128.reuse, R127 ;  /* 0x0000007f807f7220 */ /* 0x042fe20000410000 */
[----:B------:R-:W-:-:S06]  /*1aa0*/  FMUL.FTZ R128, R128, R121 ;  /* 0x0000007980807220 */ /* 0x000fcc0000410000 */
[----:B------:R-:W-:Y:S01]  /*1ab0*/  MUFU.EX2 R120, R120 ;  /* 0x0000007800787308 */ /* 0x000fe20000000800 */
[C---:B--2---:R-:W-:Y:S01]  /*1ac0*/  FMUL.FTZ R36, R2.reuse, R119 ;  /* 0x0000007702247220 */ /* 0x044fe20000410000 */
[----:B------:R-:W-:Y:S01]  /*1ad0*/  FMUL.FTZ R37, R2, R117 ;  /* 0x0000007502257220 */ /* 0x000fe20000410000 */
[----:B---3--:R-:W-:-:S04]  /*1ae0*/  FMUL.FTZ R2, R98, R33 ;  /* 0x0000002162027220 */ /* 0x008fc80000410000 */
[----:B------:R1:W-:Y:S01]  /*1af0*/  STS.64 [R3+0xc90], R36 ;  /* 0x000c902403007388 */ /* 0x0003e20000000a00 */
[----:B------:R-:W2:Y:S01]  /*1b00*/  MUFU.COS R39, R122 ;  /* 0x0000007a00277308 */ /* 0x000ea20000000000 */
[----:B------:R-:W-:-:S04]  /*1b10*/  FFMA.FTZ R121, R99, R32, R2 ;  /* 0x0000002063797223 */ /* 0x000fc80000010002 */
[----:B------:R-:W-:-:S03]  /*1b20*/  FMUL.FTZ R121, R0, -R121 ;  /* 0x8000007900797220 */ /* 0x000fc60000410000 */
[----:B------:R-:W3:Y:S08]  /*1b30*/  MUFU.COS R41, R38 ;  /* 0x0000002600297308 */ /* 0x000ef00000000000 */
[----:B------:R4:W5:Y:S01]  /*1b40*/  MUFU.SIN R123, R38 ;  /* 0x00000026007b7308 */ /* 0x0009620000000400 */
[----:B--2---:R-:W-:Y:S01]  /*1b50*/  FMUL.FTZ R126, R118, R39 ;  /* 0x00000027767e7220 */ /* 0x004fe20000410000 */
[C---:B------:R-:W-:Y:S01]  /*1b60*/  FMUL.FTZ R39, R99.reuse, R33 ;  /* 0x0000002163277220 */ /* 0x040fe20000410000 */
[CC--:B0-----:R-:W-:Y:S01]  /*1b70*/  FMUL.FTZ R43, R99.reuse, R29.reuse ;  /* 0x0000001d632b7220 */ /* 0x0c1fe20000410000 */
[C---:B------:R-:W-:Y:S01]  /*1b80*/  FMUL.FTZ R40, R98.reuse, R29 ;  /* 0x0000001d62287220 */ /* 0x040fe20000410000 */
[CC--:B------:R-:W-:Y:S01]  /*1b90*/  FMUL.FTZ R119, R99.reuse, R31.reuse ;  /* 0x0000001f63777220 */ /* 0x0c0fe20000410000 */
[C---:B------:R-:W-:Y:S01]  /*1ba0*/  FMUL.FTZ R42, R98.reuse, R31 ;  /* 0x0000001f622a7220 */ /* 0x040fe20000410000 */
[----:B------:R-:W-:Y:S01]  /*1bb0*/  FFMA.FTZ R39, R98, R32, -R39 ;  /* 0x0000002062277223 */ /* 0x000fe20000010827 */
[----:B------:R0:W2:Y:S01]  /*1bc0*/  MUFU.SIN R125, R122 ;  /* 0x0000007a007d7308 */ /* 0x0000a20000000400 */
[----:B---3--:R-:W-:Y:S01]  /*1bd0*/  FMUL.FTZ R124, R120, R41 ;  /* 0x00000029787c7220 */ /* 0x008fe20000410000 */
[CC--:B------:R-:W-:Y:S01]  /*1be0*/  FMUL.FTZ R41, R99.reuse, R35.reuse ;  /* 0x0000002363297220 */ /* 0x0c0fe20000410000 */
[C---:B----4-:R-:W-:Y:S01]  /*1bf0*/  FMUL.FTZ R38, R98.reuse, R35 ;  /* 0x0000002362267220 */ /* 0x050fe20000410000 */
[CC--:B------:R-:W-:Y:S01]  /*1c00*/  FFMA.FTZ R43, R98.reuse, R28.reuse, -R43 ;  /* 0x0000001c622b7223 */ /* 0x0c0fe2000001082b */
[C---:B------:R-:W-:Y:S01]  /*1c10*/  FFMA.FTZ R117, R99.reuse, R28, R40 ;  /* 0x0000001c63757223 */ /* 0x040fe20000010028 */
[----:B------:R-:W-:Y:S01]  /*1c20*/  FFMA.FTZ R129, R98, R30, -R119 ;  /* 0x0000001e62817223 */ /* 0x000fe20000010877 */
[C---:B------:R-:W-:Y:S01]  /*1c30*/  FFMA.FTZ R38, R99.reuse, R34, R38 ;  /* 0x0000002263267223 */ /* 0x040fe20000010026 */
[----:B-1----:R-:W-:Y:S01]  /*1c40*/  FFMA.FTZ R3, R99, R30, R42 ;  /* 0x0000001e63037223 */ /* 0x002fe2000001002a */
[----:B-----5:R-:W-:Y:S01]  /*1c50*/  FMUL.FTZ R123, R120, R123 ;  /* 0x0000007b787b7220 */ /* 0x020fe20000410000 */
[----:B------:R-:W-:Y:S01]  /*1c60*/  FFMA.FTZ R120, R98, R34, -R41 ;  /* 0x0000002262787223 */ /* 0x000fe20000010829 */
[----:B0-----:R-:W-:Y:S01]  /*1c70*/  FMUL.FTZ R122, R0, R39 ;  /* 0x00000027007a7220 */ /* 0x001fe20000410000 */
[C---:B------:R-:W-:Y:S01]  /*1c80*/  FMUL.FTZ R119, R105.reuse, -R38 ;  /* 0x8000002669777220 */ /* 0x040fe20000410000 */
[----:B------:R-:W-:Y:S01]  /*1c90*/  FMUL.FTZ R117, R106, -R117 ;  /* 0x800000756a757220 */ /* 0x000fe20000410000 */
[----:B------:R-:W-:Y:S01]  /*1ca0*/  FMUL.FTZ R120, R105, R120 ;  /* 0x0000007869787220 */ /* 0x000fe20000410000 */
[C---:B------:R-:W-:Y:S01]  /*1cb0*/  FMUL.FTZ R129, R108.reuse, R129 ;  /* 0x000000816c817220 */ /* 0x040fe20000410000 */
[----:B------:R-:W-:Y:S01]  /*1cc0*/  FMUL.FTZ R130, R108, -R3 ;  /* 0x800000036c827220 */ /* 0x000fe20000410000 */
[----:B--2---:R-:W-:Y:S01]  /*1cd0*/  FMUL.FTZ R125, R118, R125 ;  /* 0x0000007d767d7220 */ /* 0x004fe20000410000 */
        /* <DEDUP_REMOVED lines=11> */
.L_x_18134:
[----:B------:R0:W1:Y:S02]  /*1d90*/  LDS.64 R42, [R58+UR5+0x1c98] ;  /* 0x001c98053a2a7984 */ /* 0x0000640008000a00 */
.L_x_18135:
[----:B------:R-:W-:Y:S05]  /*1da0*/  BSYNC.RECONVERGENT B0 ;  /* 0x0000000000007941 */ /* 0x000fea0003800200 */
.L_x_18133:
        /* <DEDUP_REMOVED lines=11> */
[----:B------:R-:W-:Y:S01]  /*1e60*/  ULEA UR7, UR4, UR6, 0x4 ;  /* 0x0000000604077291 */ /* 0x000fe2000f8e20ff */
[----:B------:R-:W-:Y:S01]  /*1e70*/  BSSY.RECONVERGENT B0, `(.L_x_18136) ;  /* 0x00000a4000007945 */ /* 0x000fe20003800200 */
        /* <DEDUP_REMOVED lines=11> */
[----:B------:R-:W-:-:S03]  /*1f30*/  FMUL.FTZ R3, R123, R135 ;  /* 0x000000877b037220 */ /* 0x000fc60000410000 */
[C---:B------:R-:W-:Y:S01]  /*1f40*/  FFMA.FTZ R41, R124.reuse, R135, R41 ;  /* 0x000000877c297223 */ /* 0x040fe20000010029 */
[----:B------:R-:W-:Y:S01]  /*1f50*/  FFMA.FTZ R133, R124, R132, -R3 ;  /* 0x000000847c857223 */ /* 0x000fe20000010803 */
[----:B------:R-:W-:Y:S02]  /*1f60*/  FMUL.FTZ R3, R37, R128 ;  /* 0x0000008025037220 */ /* 0x000fe40000410000 */
[----:B------:R-:W-:Y:S01]  /*1f70*/  FADD.FTZ R132, RZ, R41 ;  /* 0x00000029ff847221 */ /* 0x000fe20000010000 */
[C---:B------:R-:W-:Y:S01]  /*1f80*/  FMUL.FTZ R41, R125.reuse, R2 ;  /* 0x000000027d297220 */ /* 0x040fe20000410000 */
[----:B------:R-:W-:Y:S01]  /*1f90*/  FFMA.FTZ R3, R36, R127, -R3 ;  /* 0x0000007f24037223 */ /* 0x000fe20000010803 */
[----:B------:R-:W-:Y:S02]  /*1fa0*/  FADD.FTZ R133, R114, R133 ;  /* 0x0000008572857221 */ /* 0x000fe40000010000 */
[----:B------:R-:W2:Y:S01]  /*1fb0*/  SHFL.UP PT, R136, R132, 0x1, RZ ;  /* 0x0420000084887989 */ /* 0x000ea200000e00ff */
[-C--:B------:R-:W-:Y:S01]  /*1fc0*/  FFMA.FTZ R41, R126, R3.reuse, -R41 ;  /* 0x000000037e297223 */ /* 0x080fe20000010829 */
[----:B------:R-:W-:-:S02]  /*1fd0*/  FMUL.FTZ R3, R125, R3 ;  /* 0x000000037d037220 */ /* 0x000fc40000410000 */
        /* <DEDUP_REMOVED lines=77> */
[C---:B------:R-:W-:Y:S01]  /*24b0*/  FFMA.FTZ R139, R134.reuse, R138, R139 ;  /* 0x0000008a868b7223 */ /* 0x040fe2000001008b */
[----:B------:R-:W-:Y:S01]  /*24c0*/  FMUL.FTZ R138, R123, R130 ;  /* 0x000000827b8a7220 */ /* 0x000fe20000410000 */
[-C--:B-----5:R-:W-:Y:S01]  /*24d0*/  @P2 FFMA.FTZ R135, R135, R136.reuse, -R3 ;  /* 0x0000008887872223 */ /* 0x0a0fe20000010803 */
[----:B------:R-:W-:Y:S01]  /*24e0*/  @P2 FFMA.FTZ R134, R134, R136, R137 ;  /* 0x0000008886862223 */ /* 0x000fe20000010089 */
[----:B------:R-:W-:Y:S01]  /*24f0*/  @P2 FADD.FTZ R133, R133, R2 ;  /* 0x0000000285852221 */ /* 0x000fe20000010000 */
[----:B------:R-:W-:Y:S01]  /*2500*/  @P2 FADD.FTZ R132, R132, R139 ;  /* 0x0000008b84842221 */ /* 0x000fe20000010000 */
[CC--:B-1----:R-:W-:Y:S01]  /*2510*/  FMUL.FTZ R137, R123.reuse, R43.reuse ;  /* 0x0000002b7b897220 */ /* 0x0c2fe20000410000 */
[----:B------:R-:W-:Y:S01]  /*2520*/  SHFL.UP PT, R2, R135, 0x1, RZ ;  /* 0x0420000087027989 */ /* 0x000fe200000e00ff */
[C---:B------:R-:W-:Y:S01]  /*2530*/  FMUL.FTZ R136, R124.reuse, R43 ;  /* 0x0000002b7c887220 */ /* 0x040fe20000410000 */
[C---:B------:R-:W-:Y:S01]  /*2540*/  FFMA.FTZ R139, R124.reuse, R129, R138 ;  /* 0x000000817c8b7223 */ /* 0x040fe2000001008a */
[C---:B------:R-:W-:Y:S01]  /*2550*/  FFMA.FTZ R137, R124.reuse, R42, -R137 ;  /* 0x0000002a7c897223 */ /* 0x040fe20000010889 */
[----:B------:R0:W-:Y:S01]  /*2560*/  SHFL.UP PT, R3, R134, 0x1, RZ ;  /* 0x0420000086037989 */ /* 0x0001e200000e00ff */
[----:B------:R-:W-:Y:S01]  /*2570*/  FFMA.FTZ R138, R124, R130, -R141 ;  /* 0x000000827c8a7223 */ /* 0x000fe2000001088d */
[----:B------:R-:W-:Y:S01]  /*2580*/  FFMA.FTZ R136, -R123, R42, -R136 ;  /* 0x0000002a7b887223 */ /* 0x000fe20000010988 */
[-C--:B------:R-:W-:Y:S01]  /*2590*/  FMUL.FTZ R141, R125, R137.reuse ;  /* 0x000000897d8d7220 */ /* 0x080fe20000410000 */
[----:B------:R-:W-:Y:S01]  /*25a0*/  SHFL.UP PT, R133, R133, 0x1, RZ ;  /* 0x0420000085857989 */ /* 0x000fe200000e00ff */
[----:B------:R-:W-:Y:S01]  /*25b0*/  FADD.FTZ R138, R117, R138 ;  /* 0x0000008a758a7221 */ /* 0x000fe20000010000 */
[CC--:B------:R-:W-:Y:S01]  /*25c0*/  FMUL.FTZ R140, R125.reuse, R136.reuse ;  /* 0x000000887d8c7220 */ /* 0x0c0fe20000410000 */
[----:B------:R-:W-:Y:S01]  /*25d0*/  FFMA.FTZ R141, R126, R136, -R141 ;  /* 0x000000887e8d7223 */ /* 0x000fe2000001088d */
[----:B------:R-:W-:Y:S01]  /*25e0*/  SHFL.UP PT, R132, R132, 0x1, RZ ;  /* 0x0420000084847989 */ /* 0x000fe200000e00ff */
[----:B------:R-:W-:Y:S01]  /*25f0*/  FADD.FTZ R139, R118, R139 ;  /* 0x0000008b768b7221 */ /* 0x000fe20000010000 */
[C---:B0-----:R-:W-:Y:S01]  /*2600*/  FMUL.FTZ R134, R125.reuse, R138 ;  /* 0x0000008a7d867220 */ /* 0x041fe20000410000 */
[----:B------:R-:W-:Y:S01]  /*2610*/  FFMA.FTZ R140, R126, R137, R140 ;  /* 0x000000897e8c7223 */ /* 0x000fe2000001008c */
[----:B------:R-:W-:Y:S01]  /*2620*/  FMUL.FTZ R136, R128, R141 ;  /* 0x0000008d80887220 */ /* 0x000fe20000410000 */
[-C--:B------:R-:W-:Y:S01]  /*2630*/  FMUL.FTZ R135, R125, R139.reuse ;  /* 0x0000008b7d877220 */ /* 0x080fe20000410000 */
[----:B------:R-:W-:Y:S01]  /*2640*/  FFMA.FTZ R139, R126, R139, R134 ;  /* 0x0000008b7e8b7223 */ /* 0x000fe20000010086 */
[-C--:B------:R-:W-:Y:S01]  /*2650*/  FMUL.FTZ R142, R128, R140.reuse ;  /* 0x0000008c808e7220 */ /* 0x080fe20000410000 */
[C---:B------:R-:W-:Y:S01]  /*2660*/  FFMA.FTZ R134, R127.reuse, R140, R136 ;  /* 0x0000008c7f867223 */ /* 0x040fe20000010088 */
[----:B------:R-:W-:Y:S01]  /*2670*/  FFMA.FTZ R138, R126, R138, -R135 ;  /* 0x0000008a7e8a7223 */ /* 0x000fe20000010887 */
[----:B------:R-:W-:Y:S01]  /*2680*/  FADD.FTZ R139, R120, R139 ;  /* 0x0000008b788b7221 */ /* 0x000fe20000010000 */
[----:B------:R-:W-:-:S02]  /*2690*/  FFMA.FTZ R135, R127, R141, -R142 ;  /* 0x0000008d7f877223 */ /* 0x000fc4000001088e */
[----:B------:R-:W-:Y:S01]  /*26a0*/  FADD.FTZ R138, R119, R138 ;  /* 0x0000008a778a7221 */ /* 0x000fe20000010000 */
[C---:B------:R-:W-:Y:S01]  /*26b0*/  FMUL.FTZ R141, R128.reuse, R139 ;  /* 0x0000008b808d7220 */ /* 0x040fe20000410000 */
[----:B------:R-:W-:Y:S02]  /*26c0*/  SHFL.DOWN PT, R142, R134, 0x1, 0x1f ;  /* 0x08201f00868e7f89 */ /* 0x000fe400000e0000 */
[----:B------:R-:W-:Y:S02]  /*26d0*/  FMUL.FTZ R140, R128, R138 ;  /* 0x0000008a808c7220 */ /* 0x000fe40000410000 */
        /* <DEDUP_REMOVED lines=17> */
[----:B------:R0:W3:Y:S02]  /*27f0*/  SHFL.DOWN PT, R140, R136, 0x1, 0x1f ;  /* 0x08201f00888c7f89 */ /* 0x0000e400000e0000 */
[----:B------:R-:W-:Y:S05]  /*2800*/  @!P1 BRA `(.L_x_18137) ;  /* 0x0000000000289947 */ /* 0x000fea0003800000 */
[CC--:B---3--:R-:W-:Y:S01]  /*2810*/  FMUL.FTZ R133, R135.reuse, R140.reuse ;  /* 0x0000008c87857220 */ /* 0x0c8fe20000410000 */
[C---:B------:R-:W-:Y:S01]  /*2820*/  FMUL.FTZ R140, R134.reuse, R140 ;  /* 0x0000008c868c7220 */ /* 0x040fe20000410000 */
[CC--:B-1----:R-:W-:Y:S01]  /*2830*/  FMUL.FTZ R37, R135.reuse, R132.reuse ;  /* 0x0000008487257220 */ /* 0x0c2fe20000410000 */
[C---:B------:R-:W-:Y:S01]  /*2840*/  FMUL.FTZ R132, R134.reuse, R132 ;  /* 0x0000008486847220 */ /* 0x040fe20000410000 */
[-C--:B--2---:R-:W-:Y:S01]  /*2850*/  FFMA.FTZ R138, R134, R139.reuse, -R133 ;  /* 0x0000008b868a7223 */ /* 0x084fe20000010885 */
[----:B------:R-:W-:Y:S01]  /*2860*/  FFMA.FTZ R133, R135, R139, R140 ;  /* 0x0000008b87857223 */ /* 0x000fe2000001008c */
[C---:B------:R-:W-:Y:S01]  /*2870*/  FFMA.FTZ R134, R142.reuse, R134, -R37 ;  /* 0x000000868e867223 */ /* 0x040fe20000010825 */
[----:B0-----:R-:W-:Y:S01]  /*2880*/  FFMA.FTZ R135, R142, R135, R132 ;  /* 0x000000878e877223 */ /* 0x001fe20000010084 */
[----:B------:R-:W-:Y:S01]  /*2890*/  FADD.FTZ R137, R137, R138 ;  /* 0x0000008a89897221 */ /* 0x000fe20000010000 */
[----:B------:R-:W-:-:S07]  /*28a0*/  FADD.FTZ R136, R136, R133 ;  /* 0x0000008588887221 */ /* 0x000fce0000010000 */
.L_x_18137:
[----:B------:R-:W-:Y:S05]  /*28b0*/  BSYNC.RECONVERGENT B0 ;  /* 0x0000000000007941 */ /* 0x000fea0003800200 */
.L_x_18136:
[----:B------:R-:W-:Y:S01]  /*28c0*/  ISETP.GE.AND P1, PT, R57, UR8, PT ;  /* 0x0000000839007c0c */ /* 0x000fe2000bf26270 */
[C---:B-1----:R-:W-:Y:S01]  /*28d0*/  FFMA.FTZ R132, R36.reuse, R38, -R3 ;  /* 0x0000002624847223 */ /* 0x042fe20000010803 */
[----:B------:R-:W-:Y:S01]  /*28e0*/  FFMA.FTZ R2, R36, R39, R2 ;  /* 0x0000002724027223 */ /* 0x000fe20000010002 */
[----:B------:R-:W-:Y:S01]  /*28f0*/  HFMA2 R36, -RZ, RZ, 1.875, 0 ;  /* 0x3f800000ff247431 */ /* 0x000fe200000001ff */
[----:B------:R-:W-:Y:S02]  /*2900*/  ISETP.NE.OR P1, PT, R71, RZ, P1 ;  /* 0x000000ff4700720c */ /* 0x000fe40000f25670 */
[----:B------:R-:W-:Y:S02]  /*2910*/  CS2R R38, SRZ ;  /* 0x0000000000267805 */ /* 0x000fe4000001ff00 */
[----:B------:R-:W-:Y:S01]  /*2920*/  MOV R37, RZ ;  /* 0x000000ff00257202 */ /* 0x000fe20000000f00 */
[----:B------:R-:W-:Y:S01]  /*2930*/  FADD.FTZ R2, RZ, R2 ;  /* 0x00000002ff027221 */ /* 0x000fe20000010000 */
[----:B------:R-:W-:Y:S01]  /*2940*/  ISETP.GT.U32.AND P2, PT, R80, 0x1d, PT ;  /* 0x0000001d5000780c */ /* 0x000fe20003f44070 */
[----:B------:R-:W-:Y:S01]  /*2950*/  FADD.FTZ R132, R111, R132 ;  /* 0x000000846f847221 */ /* 0x000fe20000010000 */
[----:B------:R1:W4:Y:S01]  /*2960*/  SHFL.DOWN PT, R142, R134, 0x2, 0x1f ;  /* 0x08401f00868e7f89 */ /* 0x00032200000e0000 */
[C---:B------:R-:W-:Y:S01]  /*2970*/  FMUL.FTZ R133, R33.reuse, R2 ;  /* 0x0000000221857220 */ /* 0x040fe20000410000 */
[----:B------:R-:W-:Y:S01]  /*2980*/  BSSY.RECONVERGENT B0, `(.L_x_18138) ;  /* 0x0000016000007945 */ /* 0x000fe20003800200 */
[-C--:B------:R-:W-:Y:S01]  /*2990*/  FMUL.FTZ R3, R33, R132.reuse ;  /* 0x0000008421037220 */ /* 0x080fe20000410000 */
[----:B------:R1:W0:Y:S01]  /*29a0*/  SHFL.DOWN PT, R141, R137, 0x2, 0x1f ;  /* 0x08401f00898d7f89 */ /* 0x00022200000e0000 */
[----:B------:R-:W-:Y:S01]  /*29b0*/  FFMA.FTZ R133, R32, R132, -R133 ;  /* 0x0000008420857223 */ /* 0x000fe20000010885 */
[----:B------:R-:W-:Y:S01]  /*29c0*/  ISETP.GT.U32.AND P3, PT, R80, 0x1b, PT ;  /* 0x0000001b5000780c */ /* 0x000fe20003f64070 */
[----:B------:R-:W-:Y:S01]  /*29d0*/  FFMA.FTZ R3, R32, R2, R3 ;  /* 0x0000000220037223 */ /* 0x000fe20000010003 */
[----:B------:R-:W0:Y:S01]  /*29e0*/  @!P1 LDS.128 R36, [UR7+0x1d90] ;  /* 0x001d9007ff249984 */ /* 0x000e220008000c00 */
[----:B------:R-:W-:-:S02]  /*29f0*/  ISETP.GT.U32.AND P4, PT, R80, 0x17, PT ;  /* 0x000000175000780c */ /* 0x000fc40003f84070 */
[----:B------:R-:W-:Y:S01]  /*2a00*/  ISETP.GT.U32.AND P5, PT, R80, 0xf, PT ;  /* 0x0000000f5000780c */ /* 0x000fe20003fa4070 */
[----:B------:R1:W0:Y:S04]  /*2a10*/  SHFL.DOWN PT, R32, R135, 0x2, 0x1f ;  /* 0x08401f0087207f89 */ /* 0x00022800000e0000 */
[----:B---3--:R1:W3:Y:S01]  /*2a20*/  SHFL.DOWN PT, R140, R136, 0x2, 0x1f ;  /* 0x08401f00888c7f89 */ /* 0x0082e200000e0000 */
[----:B------:R-:W-:Y:S07]  /*2a30*/  @P2 BRA `(.L_x_18139) ;  /* 0x0000000000282947 */ /* 0x000fee0003800000 */
[CC--:B--23--:R-:W-:Y:S01]  /*2a40*/  FMUL.FTZ R139, R135.reuse, R140.reuse ;  /* 0x0000008c878b7220 */ /* 0x0ccfe20000410000 */
[C---:B------:R-:W-:Y:S01]  /*2a50*/  FMUL.FTZ R140, R134.reuse, R140 ;  /* 0x0000008c868c7220 */ /* 0x040fe20000410000 */
[CC--:B0-----:R-:W-:Y:S01]  /*2a60*/  FMUL.FTZ R33, R135.reuse, R32.reuse ;  /* 0x0000002087217220 */ /* 0x0c1fe20000410000 */
[C---:B------:R-:W-:Y:S01]  /*2a70*/  FMUL.FTZ R32, R134.reuse, R32 ;  /* 0x0000002086207220 */ /* 0x040fe20000410000 */
[CC--:B------:R-:W-:Y:S01]  /*2a80*/  FFMA.FTZ R138, R134.reuse, R141.reuse, -R139 ;  /* 0x0000008d868a7223 */ /* 0x0c0fe2000001088b */
[C---:B------:R-:W-:Y:S01]  /*2a90*/  FFMA.FTZ R139, R135.reuse, R141, R140 ;  /* 0x0000008d878b7223 */ /* 0x040fe2000001008c */
[-C--:B-1--4-:R-:W-:Y:S01]  /*2aa0*/  FFMA.FTZ R134, R134, R142.reuse, -R33 ;  /* 0x0000008e86867223 */ /* 0x092fe20000010821 */
[----:B------:R-:W-:Y:S01]  /*2ab0*/  FFMA.FTZ R135, R135, R142, R32 ;  /* 0x0000008e87877223 */ /* 0x000fe20000010020 */
[----:B------:R-:W-:Y:S01]  /*2ac0*/  FADD.FTZ R137, R137, R138 ;  /* 0x0000008a89897221 */ /* 0x000fe20000010000 */
[----:B------:R-:W-:-:S07]  /*2ad0*/  FADD.FTZ R136, R136, R139 ;  /* 0x0000008b88887221 */ /* 0x000fce0000010000 */
.L_x_18139:
[----:B------:R-:W-:Y:S05]  /*2ae0*/  BSYNC.RECONVERGENT B0 ;  /* 0x0000000000007941 */ /* 0x000fea0003800200 */
.L_x_18138:
[----:B----4-:R4:W1:Y:S01]  /*2af0*/  SHFL.DOWN PT, R142, R134, 0x4, 0x1f ;  /* 0x08801f00868e7f89 */ /* 0x01086200000e0000 */
[----:B------:R-:W-:Y:S03]  /*2b00*/  BSSY.RECONVERGENT B0, `(.L_x_18140) ;  /* 0x000000f000007945 */ /* 0x000fe60003800200 */
[----:B0-----:R4:W0:Y:S04]  /*2b10*/  SHFL.DOWN PT, R32, R135, 0x4, 0x1f ;  /* 0x08801f0087207f89 */ /* 0x00182800000e0000 */
[----:B------:R4:W0:Y:S04]  /*2b20*/  SHFL.DOWN PT, R141, R137, 0x4, 0x1f ;  /* 0x08801f00898d7f89 */ /* 0x00082800000e0000 */
[----:B---3--:R4:W3:Y:S01]  /*2b30*/  SHFL.DOWN PT, R140, R136, 0x4, 0x1f ;  /* 0x08801f00888c7f89 */ /* 0x0088e200000e0000 */
[----:B------:R-:W-:Y:S05]  /*2b40*/  @P3 BRA `(.L_x_18141) ;  /* 0x0000000000283947 */ /* 0x000fea0003800000 */
        /* <DEDUP_REMOVED lines=10> */
.L_x_18141:
[----:B------:R-:W-:Y:S05]  /*2bf0*/  BSYNC.RECONVERGENT B0 ;  /* 0x0000000000007941 */ /* 0x000fea0003800200 */
.L_x_18140:
[----:B-1----:R1:W1:Y:S01]  /*2c00*/  SHFL.DOWN PT, R142, R134, 0x8, 0x1f ;  /* 0x09001f00868e7f89 */ /* 0x00226200000e0000 */
[----:B------:R-:W-:Y:S03]  /*2c10*/  BSSY.RECONVERGENT B0, `(.L_x_18142) ;  /* 0x000000f000007945 */ /* 0x000fe60003800200 */
[----:B0-----:R0:W0:Y:S04]  /*2c20*/  SHFL.DOWN PT, R32, R135, 0x8, 0x1f ;  /* 0x09001f0087207f89 */ /* 0x00102800000e0000 */
[----:B------:R0:W0:Y:S04]  /*2c30*/  SHFL.DOWN PT, R141, R137, 0x8, 0x1f ;  /* 0x09001f00898d7f89 */ /* 0x00002800000e0000 */
[----:B---3--:R3:W0:Y:S01]  /*2c40*/  SHFL.DOWN PT, R140, R136, 0x8, 0x1f ;  /* 0x09001f00888c7f89 */ /* 0x00862200000e0000 */
[----:B------:R-:W-:Y:S05]  /*2c50*/  @P4 BRA `(.L_x_18143) ;  /* 0x0000000000284947 */ /* 0x000fea0003800000 */
[CC--:B0-2---:R-:W-:Y:S01]  /*2c60*/  FMUL.FTZ R139, R135.reuse, R140.reuse ;  /* 0x0000008c878b7220 */ /* 0x0c5fe20000410000 */
[C---:B------:R-:W-:Y:S01]  /*2c70*/  FMUL.FTZ R140, R134.reuse, R140 ;  /* 0x0000008c868c7220 */ /* 0x040fe20000410000 */
[CC--:B------:R-:W-:Y:S01]  /*2c80*/  FMUL.FTZ R33, R135.reuse, R32.reuse ;  /* 0x0000002087217220 */ /* 0x0c0fe20000410000 */
[C---:B------:R-:W-:Y:S01]  /*2c90*/  FMUL.FTZ R32, R134.reuse, R32 ;  /* 0x0000002086207220 */ /* 0x040fe20000410000 */
[CC--:B------:R-:W-:Y:S01]  /*2ca0*/  FFMA.FTZ R138, R134.reuse, R141.reuse, -R139 ;  /* 0x0000008d868a7223 */ /* 0x0c0fe2000001088b */
[C---:B------:R-:W-:Y:S01]  /*2cb0*/  FFMA.FTZ R139, R135.reuse, R141, R140 ;  /* 0x0000008d878b7223 */ /* 0x040fe2000001008c */
[-C--:B-1--4-:R-:W-:Y:S01]  /*2cc0*/  FFMA.FTZ R134, R134, R142.reuse, -R33 ;  /* 0x0000008e86867223 */ /* 0x092fe20000010821 */
[----:B------:R-:W-:Y:S01]  /*2cd0*/  FFMA.FTZ R135, R135, R142, R32 ;  /* 0x0000008e87877223 */ /* 0x000fe20000010020 */
[----:B------:R-:W-:Y:S01]  /*2ce0*/  FADD.FTZ R137, R137, R138 ;  /* 0x0000008a89897221 */ /* 0x000fe20000010000 */
[----:B---3--:R-:W-:-:S07]  /*2cf0*/  FADD.FTZ R136, R136, R139 ;  /* 0x0000008b88887221 */ /* 0x008fce0000010000 */
.L_x_18143:
[----:B------:R-:W-:Y:S05]  /*2d00*/  BSYNC.RECONVERGENT B0 ;  /* 0x0000000000007941 */ /* 0x000fea0003800200 */
.L_x_18142:
[----:B------:R1:W2:Y:S01]  /*2d10*/  SHFL.DOWN PT, R144, R134, 0x10, 0x1f ;  /* 0x0a001f0086907f89 */ /* 0x0002a200000e0000 */
[----:B------:R-:W-:Y:S01]  /*2d20*/  BSSY.RECONVERGENT B0, `(.L_x_18144) ;  /* 0x0000010000007945 */ /* 0x000fe20003800200 */
[----:B0-----:R-:W-:Y:S02]  /*2d30*/  FMUL.FTZ R32, R128, R132 ;  /* 0x0000008480207220 */ /* 0x001fe40000410000 */
[----:B------:R0:W0:Y:S04]  /*2d40*/  SHFL.DOWN PT, R138, R135, 0x10, 0x1f ;  /* 0x0a001f00878a7f89 */ /* 0x00002800000e0000 */
[----:B------:R0:W0:Y:S04]  /*2d50*/  SHFL.DOWN PT, R141, R137, 0x10, 0x1f ;  /* 0x0a001f00898d7f89 */ /* 0x00002800000e0000 */
[----:B-1----:R1:W0:Y:S01]  /*2d60*/  SHFL.DOWN PT, R142, R136, 0x10, 0x1f ;  /* 0x0a001f00888e7f89 */ /* 0x00222200000e0000 */
[----:B------:R-:W-:Y:S05]  /*2d70*/  @P5 BRA `(.L_x_18145) ;  /* 0x0000000000285947 */ /* 0x000fea0003800000 */
[CC--:B0-2---:R-:W-:Y:S01]  /*2d80*/  FMUL.FTZ R139, R135.reuse, R142.reuse ;  /* 0x0000008e878b7220 */ /* 0x0c5fe20000410000 */
[C---:B------:R-:W-:Y:S01]  /*2d90*/  FMUL.FTZ R142, R134.reuse, R142 ;  /* 0x0000008e868e7220 */ /* 0x040fe20000410000 */
[CC--:B------:R-:W-:Y:S01]  /*2da0*/  FMUL.FTZ R33, R135.reuse, R138.reuse ;  /* 0x0000008a87217220 */ /* 0x0c0fe20000410000 */
[C---:B------:R-:W-:Y:S01]  /*2db0*/  FMUL.FTZ R138, R134.reuse, R138 ;  /* 0x0000008a868a7220 */ /* 0x040fe20000410000 */
[CC--:B------:R-:W-:Y:S01]  /*2dc0*/  FFMA.FTZ R140, R134.reuse, R141.reuse, -R139 ;  /* 0x0000008d868c7223 */ /* 0x0c0fe2000001088b */
[C---:B------:R-:W-:Y:S01]  /*2dd0*/  FFMA.FTZ R139, R135.reuse, R141, R142 ;  /* 0x0000008d878b7223 */ /* 0x040fe2000001008e */
[-C--:B----4-:R-:W-:Y:S01]  /*2de0*/  FFMA.FTZ R134, R134, R144.reuse, -R33 ;  /* 0x0000009086867223 */ /* 0x090fe20000010821 */
[----:B------:R-:W-:Y:S01]  /*2df0*/  FFMA.FTZ R135, R135, R144, R138 ;  /* 0x0000009087877223 */ /* 0x000fe2000001008a */
[----:B------:R-:W-:Y:S01]  /*2e00*/  FADD.FTZ R137, R137, R140 ;  /* 0x0000008c89897221 */ /* 0x000fe20000010000 */
[----:B-1-3--:R-:W-:-:S07]  /*2e10*/  FADD.FTZ R136, R136, R139 ;  /* 0x0000008b88887221 */ /* 0x00afce0000010000 */
.L_x_18145:
[----:B------:R-:W-:Y:S05]  /*2e20*/  BSYNC.RECONVERGENT B0 ;  /* 0x0000000000007941 */ /* 0x000fea0003800200 */
.L_x_18144:
[----:B------:R-:W-:Y:S01]  /*2e30*/  SHFL.DOWN PT, R140, R135, 0x1, 0x1f ;  /* 0x08201f00878c7f89 */ /* 0x000fe200000e0000 */
[-C--:B------:R-:W-:Y:S01]  /*2e40*/  FMUL.FTZ R33, R128, R2.reuse ;  /* 0x0000000280217220 */ /* 0x080fe20000410000 */
[----:B------:R-:W-:Y:S01]  /*2e50*/  FFMA.FTZ R32, R127, R2, R32 ;  /* 0x000000027f207223 */ /* 0x000fe20000010020 */
[----:B------:R-:W-:Y:S01]  /*2e60*/  ISETP.NE.AND P1, PT, R71, 0x1f, PT ;  /* 0x0000001f4700780c */ /* 0x000fe20003f25270 */
[----:B0-----:R-:W0:Y:S01]  /*2e70*/  SHFL.IDX PT, R138, R39, RZ, 0x1f ;  /* 0x00001fff278a7589 */ /* 0x001e2200000e0000 */
[----:B------:R-:W-:Y:S01]  /*2e80*/  FFMA.FTZ R33, R127, R132, -R33 ;  /* 0x000000847f217223 */ /* 0x000fe20000010821 */
[----:B------:R-:W-:Y:S01]  /*2e90*/  FADD.FTZ R32, RZ, R32 ;  /* 0x00000020ff207221 */ /* 0x000fe20000010000 */
[----:B------:R-:W-:Y:S01]  /*2ea0*/  FFMA.FTZ R146, R0, R133, RZ ;  /* 0x0000008500927223 */ /* 0x000fe200000100ff */
[----:B------:R-:W5:Y:S01]  /*2eb0*/  SHFL.DOWN PT, R147, R134, 0x1, 0x1f ;  /* 0x08201f0086937f89 */ /* 0x000f6200000e0000 */
[----:B------:R-:W-:Y:S01]  /*2ec0*/  FADD.FTZ R33, R112, R33 ;  /* 0x0000002170217221 */ /* 0x000fe20000010000 */
[-C--:B------:R-:W-:Y:S01]  /*2ed0*/  FMUL.FTZ R143, R35, R32.reuse ;  /* 0x00000020238f7220 */ /* 0x080fe20000410000 */
[-C--:B--2---:R-:W-:Y:S01]  /*2ee0*/  FMUL.FTZ R144, R125, R32.reuse ;  /* 0x000000207d907220 */ /* 0x084fe20000410000 */
[----:B------:R-:W2:Y:S01]  /*2ef0*/  SHFL.IDX PT, R139, R38, RZ, 0x1f ;  /* 0x00001fff268b7589 */ /* 0x000ea200000e0000 */
[-C--:B------:R-:W-:Y:S01]  /*2f00*/  FMUL.FTZ R145, R35, R33.reuse ;  /* 0x0000002123917220 */ /* 0x080fe20000410000 */
[-C--:B------:R-:W-:Y:S01]  /*2f10*/  FMUL.FTZ R35, R125, R33.reuse ;  /* 0x000000217d237220 */ /* 0x080fe20000410000 */
[CC--:B------:R-:W-:Y:S01]  /*2f20*/  FFMA.FTZ R143, R34.reuse, R33.reuse, -R143 ;  /* 0x00000021228f7223 */ /* 0x0c0fe2000001088f */
[----:B------:R-:W2:Y:S01]  /*2f30*/  SHFL.DOWN PT, R141, R137, 0x1, 0x1f ;  /* 0x08201f00898d7f89 */ /* 0x000ea200000e0000 */
[-C--:B------:R-:W-:Y:S01]  /*2f40*/  FFMA.FTZ R145, R34, R32.reuse, R145 ;  /* 0x0000002022917223 */ /* 0x080fe20000010091 */
[C---:B------:R-:W-:Y:S01]  /*2f50*/  FFMA.FTZ R35, R126.reuse, R32, R35 ;  /* 0x000000207e237223 */ /* 0x040fe20000010023 */
[----:B------:R-:W-:Y:S01]  /*2f60*/  FFMA.FTZ R34, R126, R33, -R144 ;  /* 0x000000217e227223 */ /* 0x000fe20000010890 */
[----:B------:R-:W2:Y:S01]  /*2f70*/  SHFL.DOWN PT, R142, R136, 0x1, 0x1f ;  /* 0x08201f00888e7f89 */ /* 0x000ea200000e0000 */
[----:B------:R-:W-:Y:S01]  /*2f80*/  FFMA.FTZ R144, -R0, R3, RZ ;  /* 0x0000000300907223 */ /* 0x000fe200000101ff */
[----:B------:R-:W-:Y:S01]  /*2f90*/  FADD.FTZ R3, RZ, R35 ;  /* 0x00000023ff037221 */ /* 0x000fe20000010000 */
[----:B------:R-:W-:Y:S01]  /*2fa0*/  FADD.FTZ R34, R113, R34 ;  /* 0x0000002271227221 */ /* 0x000fe20000010000 */
[C---:B------:R-:W-:Y:S01]  /*2fb0*/  FFMA.FTZ R143, R105.reuse, R143, R146 ;  /* 0x0000008f698f7223 */ /* 0x040fe20000010092 */
[----:B------:R-:W-:Y:S01]  /*2fc0*/  FFMA.FTZ R35, -R105, R145, R144 ;  /* 0x0000009169237223 */ /* 0x000fe20000010190 */
[CC--:B------:R-:W-:Y:S01]  /*2fd0*/  FMUL.FTZ R133, R29.reuse, R3.reuse ;  /* 0x000000031d857220 */ /* 0x0c0fe20000410000 */
[----:B------:R-:W-:Y:S01]  /*2fe0*/  FMUL.FTZ R146, R29, R34 ;  /* 0x000000221d927220 */ /* 0x000fe20000410000 */
[----:B0-----:R-:W-:Y:S01]  /*2ff0*/  @P1 FMUL.FTZ R144, R140, R138 ;  /* 0x0000008a8c901220 */ /* 0x001fe20000410000 */
[----:B----4-:R-:W-:Y:S01]  /*3000*/  SHFL.IDX PT, R137, R137, RZ, 0x1f ;  /* 0x00001fff89897589 */ /* 0x010fe200000e0000 */
[C---:B------:R-:W-:Y:S01]  /*3010*/  FFMA.FTZ R145, R28.reuse, R34, -R133 ;  /* 0x000000221c917223 */ /* 0x040fe20000010885 */
[-C--:B------:R-:W-:Y:S01]  /*3020*/  FFMA.FTZ R28, R28, R3.reuse, R146 ;  /* 0x000000031c1c7223 */ /* 0x080fe20000010092 */
[----:B-----5:R-:W-:Y:S01]  /*3030*/  @P1 FMUL.FTZ R29, R147, R138 ;  /* 0x0000008a931d1220 */ /* 0x020fe20000410000 */
[----:B------:R-:W-:Y:S01]  /*3040*/  FMUL.FTZ R146, R98, R32 ;  /* 0x0000002062927220 */ /* 0x000fe20000410000 */
[----:B------:R-:W-:Y:S01]  /*3050*/  FMUL.FTZ R149, R99, R3 ;  /* 0x0000000363957220 */ /* 0x000fe20000410000 */
[----:B-1-3--:R-:W-:Y:S01]  /*3060*/  SHFL.IDX PT, R136, R136, RZ, 0x1f ;  /* 0x00001fff88887589 */ /* 0x00afe200000e0000 */
[-C--:B--2---:R-:W-:Y:S01]  /*3070*/  @P1 FFMA.FTZ R144, R147, R139.reuse, -R144 ;  /* 0x0000008b93901223 */ /* 0x084fe20000010890 */
[----:B------:R-:W-:Y:S01]  /*3080*/  @P1 FFMA.FTZ R133, R140, R139, R29 ;  /* 0x0000008b8c851223 */ /* 0x000fe2000001001d */
[----:B------:R-:W-:Y:S01]  /*3090*/  FFMA.FTZ R29, R106, R145, R143 ;  /* 0x000000916a1d7223 */ /* 0x000fe2000001008f */
[----:B------:R-:W-:Y:S01]  /*30a0*/  FMUL.FTZ R140, R98, R2 ;  /* 0x00000002628c7220 */ /* 0x000fe20000410000 */
[----:B------:R-:W-:Y:S01]  /*30b0*/  @P1 FADD.FTZ R139, R141, R144 ;  /* 0x000000908d8b1221 */ /* 0x000fe20000010000 */
[----:B------:R-:W-:Y:S01]  /*30c0*/  FMUL.FTZ R145, R123, R34 ;  /* 0x000000227b917220 */ /* 0x000fe20000410000 */
[----:B------:R0:W1:Y:S01]  /*30d0*/  SHFL.IDX PT, R144, R135, RZ, 0x1f ;  /* 0x00001fff87907589 */ /* 0x00006200000e0000 */
[----:B------:R-:W-:Y:S01]  /*30e0*/  FFMA.FTZ R141, R99, R132, R140 ;  /* 0x00000084638d7223 */ /* 0x000fe2000001008c */
[----:B------:R-:W-:Y:S01]  /*30f0*/  @P1 FADD.FTZ R138, R142, R133 ;  /* 0x000000858e8a1221 */ /* 0x000fe20000010000 */
[-C--:B------:R-:W-:Y:S01]  /*3100*/  FMUL.FTZ R133, R123, R3.reuse ;  /* 0x000000037b857220 */ /* 0x080fe20000410000 */
[----:B------:R2:W3:Y:S01]  /*3110*/  SHFL.IDX PT, R142, R134, RZ, 0x1f ;  /* 0x00001fff868e7589 */ /* 0x0004e200000e0000 */
[C---:B------:R-:W-:Y:S01]  /*3120*/  FFMA.FTZ R140, R124.reuse, R3, R145 ;  /* 0x000000037c8c7223 */ /* 0x040fe20000010091 */
[C---:B------:R-:W-:Y:S01]  /*3130*/  FMUL.FTZ R143, R99.reuse, R2 ;  /* 0x00000002638f7220 */ /* 0x040fe20000410000 */
[----:B------:R-:W-:Y:S01]  /*3140*/  FFMA.FTZ R145, R124, R34, -R133 ;  /* 0x000000227c917223 */ /* 0x000fe20000010885 */
[C---:B------:R-:W-:Y:S01]  /*3150*/  FMUL.FTZ R147, R99.reuse, R32 ;  /* 0x0000002063937220 */ /* 0x040fe20000410000 */
[----:B------:R-:W-:Y:S01]  /*3160*/  FADD.FTZ R133, RZ, R140 ;  /* 0x0000008cff857221 */ /* 0x000fe20000010000 */
[----:B------:R-:W-:Y:S01]  /*3170*/  FFMA.FTZ R143, R98, R132, -R143 ;  /* 0x00000084628f7223 */ /* 0x000fe2000001088f */
[----:B0-----:R-:W-:Y:S01]  /*3180*/  FADD.FTZ R135, R114, R145 ;  /* 0x0000009172877221 */ /* 0x001fe20000010000 */
[C---:B--2---:R-:W-:Y:S01]  /*3190*/  FFMA.FTZ R134, R99.reuse, R33, R146 ;  /* 0x0000002163867223 */ /* 0x044fe20000010092 */
[----:B------:R-:W-:Y:S01]  /*31a0*/  FMUL.FTZ R148, R99, R133 ;  /* 0x0000008563947220 */ /* 0x000fe20000410000 */
[C---:B------:R-:W-:Y:S01]  /*31b0*/  FFMA.FTZ R140, R98.reuse, R33, -R147 ;  /* 0x00000021628c7223 */ /* 0x040fe20000010893 */
[C---:B------:R-:W-:Y:S01]  /*31c0*/  FMUL.FTZ R146, R98.reuse, R3 ;  /* 0x0000000362927220 */ /* 0x040fe20000410000 */
[CC--:B------:R-:W-:Y:S01]  /*31d0*/  FFMA.FTZ R149, R98.reuse, R34.reuse, -R149 ;  /* 0x0000002262957223 */ /* 0x0c0fe20000010895 */
[C---:B------:R-:W-:Y:S01]  /*31e0*/  FFMA.FTZ R145, R98.reuse, R135, -R148 ;  /* 0x0000008762917223 */ /* 0x040fe20000010894 */
[----:B------:R-:W-:Y:S01]  /*31f0*/  FMUL.FTZ R148, R98, R133 ;  /* 0x0000008562947220 */ /* 0x000fe20000410000 */
[-C--:B------:R-:W-:Y:S01]  /*3200*/  FMUL.FTZ R98, R138, R43.reuse ;  /* 0x0000002b8a627220 */ /* 0x080fe20000410000 */
[----:B------:R-:W-:Y:S01]  /*3210*/  FMUL.FTZ R153, R139, R43 ;  /* 0x0000002b8b997220 */ /* 0x000fe20000410000 */
[----:B------:R-:W-:Y:S01]  /*3220*/  FFMA.FTZ R147, R99, R34, R146 ;  /* 0x0000002263937223 */ /* 0x000fe20000010092 */
[----:B------:R-:W-:Y:S01]  /*3230*/  ISETP.NE.AND P2, PT, R71, RZ, PT ;  /* 0x000000ff4700720c */ /* 0x000fe20003f45270 */
[-C--:B------:R-:W-:Y:S01]  /*3240*/  FFMA.FTZ R146, R139, R42.reuse, R98 ;  /* 0x0000002a8b927223 */ /* 0x080fe20000010062 */
[C---:B-1----:R-:W-:Y:S01]  /*3250*/  FMUL.FTZ R151, R144.reuse, R39 ;  /* 0x0000002790977220 */ /* 0x042fe20000410000 */
[----:B------:R-:W-:Y:S01]  /*3260*/  FMUL.FTZ R43, R144, R37 ;  /* 0x00000025902b7220 */ /* 0x000fe20000410000 */
[----:B------:R-:W-:Y:S01]  /*3270*/  FFMA.FTZ R153, R138, R42, -R153 ;  /* 0x0000002a8a997223 */ /* 0x000fe20000010899 */
[----:B------:R-:W-:Y:S01]  /*3280*/  FADD.FTZ R129, R129, R146 ;  /* 0x0000009281817221 */ /* 0x000fe20000010000 */
[-C--:B---3--:R-:W-:Y:S01]  /*3290*/  FFMA.FTZ R98, R142, R38.reuse, -R151 ;  /* 0x000000268e627223 */ /* 0x088fe20000010897 */
[C---:B------:R-:W-:Y:S01]  /*32a0*/  FMUL.FTZ R38, R144.reuse, R38 ;  /* 0x0000002690267220 */ /* 0x040fe20000410000 */
[-C--:B------:R-:W-:Y:S01]  /*32b0*/  FMUL.FTZ R144, R144, R36.reuse ;  /* 0x0000002490907220 */ /* 0x080fe20000410000 */
[----:B------:R-:W-:Y:S01]  /*32c0*/  FFMA.FTZ R36, R142, R36, -R43 ;  /* 0x000000248e247223 */ /* 0x000fe2000001082b */
[----:B------:R-:W-:Y:S01]  /*32d0*/  FADD.FTZ R43, R130, R153 ;  /* 0x00000099822b7221 */ /* 0x000fe20000010000 */
[C---:B------:R-:W-:Y:S01]  /*32e0*/  FFMA.FTZ R39, R142.reuse, R39, R38 ;  /* 0x000000278e277223 */ /* 0x040fe20000010026 */
[----:B------:R-:W-:Y:S01]  /*32f0*/  FADD.FTZ R38, R137, R98 ;  /* 0x0000006289267221 */ /* 0x000fe20000010000 */
[----:B------:R-:W-:Y:S01]  /*3300*/  P2R R42, PR, RZ, 0x4 ;  /* 0x00000004ff2a7803 */ /* 0x000fe20000000000 */
[C---:B------:R-:W-:Y:S01]  /*3310*/  FMUL.FTZ R137, R123.reuse, R43 ;  /* 0x0000002b7b897220 */ /* 0x040fe20000410000 */
[----:B------:R-:W-:Y:S01]  /*3320*/  FMUL.FTZ R42, R123, R129 ;  /* 0x000000817b2a7220 */ /* 0x000fe20000410000 */
[----:B------:R-:W-:Y:S01]  /*3330*/  FFMA.FTZ R37, R142, R37, R144 ;  /* 0x000000258e257223 */ /* 0x000fe20000010090 */
[----:B------:R-:W-:Y:S01]  /*3340*/  FADD.FTZ R39, R136, R39 ;  /* 0x0000002788277221 */ /* 0x000fe20000010000 */
[C---:B------:R-:W-:Y:S01]  /*3350*/  FFMA.FTZ R137, R124.reuse, R129, R137 ;  /* 0x000000817c897223 */ /* 0x040fe20000010089 */
[----:B------:R-:W-:Y:S01]  /*3360*/  FFMA.FTZ R42, R124, R43, -R42 ;  /* 0x0000002b7c2a7223 */ /* 0x000fe2000001082a */
[----:B------:R-:W-:Y:S01]  /*3370*/  FFMA.FTZ R99, R99, R135, R148 ;  /* 0x0000008763637223 */ /* 0x000fe20000010094 */
[----:B------:R-:W-:Y:S01]  /*3380*/  FMUL.FTZ R98, R0, R143 ;  /* 0x0000008f00627220 */ /* 0x000fe20000410000 */
[----:B------:R-:W-:Y:S01]  /*3390*/  FADD.FTZ R118, R118, R137 ;  /* 0x0000008976767221 */ /* 0x000fe20000010000 */
[----:B------:R-:W-:Y:S01]  /*33a0*/  FADD.FTZ R42, R117, R42 ;  /* 0x0000002a752a7221 */ /* 0x000fe20000010000 */
[----:B------:R0:W-:Y:S01]  /*33b0*/  @!P2 STS.128 [UR7+0x1d90], R36 ;  /* 0x001d9024ff00a988 */ /* 0x0001e20008000c07 */
[----:B------:R-:W-:Y:S01]  /*33c0*/  FMUL.FTZ R141, R0, -R141 ;  /* 0x8000008d008d7220 */ /* 0x000fe20000410000 */
[----:B------:R-:W-:Y:S01]  /*33d0*/  FMUL.FTZ R117, R125, R118 ;  /* 0x000000767d757220 */ /* 0x000fe20000410000 */
[C---:B------:R-:W-:Y:S01]  /*33e0*/  FMUL.FTZ R123, R105.reuse, R140 ;  /* 0x0000008c697b7220 */ /* 0x040fe20000410000 */
[----:B------:R-:W-:Y:S01]  /*33f0*/  FMUL.FTZ R137, R105, -R134 ;  /* 0x8000008669897220 */ /* 0x000fe20000410000 */
[C---:B------:R-:W-:Y:S01]  /*3400*/  FMUL.FTZ R149, R106.reuse, R149 ;  /* 0x000000956a957220 */ /* 0x040fe20000410000 */
[----:B------:R-:W-:Y:S01]  /*3410*/  FMUL.FTZ R147, R106, -R147 ;  /* 0x800000936a937220 */ /* 0x000fe20000410000 */
[----:B------:R-:W-:Y:S01]  /*3420*/  FMUL.FTZ R145, R108, R145 ;  /* 0x000000916c917220 */ /* 0x000fe20000410000 */
[----:B------:R1:W-:Y:S01]  /*3430*/  STS [R45+0x420], R98 ;  /* 0x000420622d007388 */ /* 0x0003e20000000800 */
[----:B------:R-:W-:Y:S01]  /*3440*/  FMUL.FTZ R125, R125, R42 ;  /* 0x0000002a7d7d7220 */ /* 0x000fe20000410000 */
[----:B------:R-:W-:Y:S01]  /*3450*/  FADD.FTZ R132, -R111, R132 ;  /* 0x000000846f847221 */ /* 0x000fe20000010100 */
[----:B------:R-:W-:Y:S01]  /*3460*/  LEA R124, R107, -R116, 0x1 ;  /* 0x800000746b7c7211 */ /* 0x000fe200078e08ff */
[----:B------:R-:W-:Y:S01]  /*3470*/  STS [R44+0x4], R141 ;  /* 0x0000048d2c007388 */ /* 0x000fe20000000800 */
[C---:B------:R-:W-:Y:S01]  /*3480*/  FFMA.FTZ R125, R126.reuse, R118, R125 ;  /* 0x000000767e7d7223 */ /* 0x040fe2000001007d */
[----:B0-----:R-:W-:Y:S01]  /*3490*/  FFMA.FTZ R36, R126, R42, -R117 ;  /* 0x0000002a7e247223 */ /* 0x001fe20000010875 */
[----:B------:R-:W-:Y:S01]  /*34a0*/  FMUL.FTZ R117, R108, -R99 ;  /* 0x800000636c757220 */ /* 0x000fe20000410000 */
[----:B------:R0:W-:Y:S01]  /*34b0*/  STS [R44+0x8], R123 ;  /* 0x0000087b2c007388 */ /* 0x0001e20000000800 */
[----:B------:R-:W-:Y:S01]  /*34c0*/  FADD.FTZ R120, R120, R125 ;  /* 0x0000007d78787221 */ /* 0x000fe20000010000 */
[----:B------:R-:W-:Y:S01]  /*34d0*/  FADD.FTZ R119, R119, R36 ;  /* 0x0000002477777221 */ /* 0x000fe20000010000 */
[----:B------:R-:W-:Y:S01]  /*34e0*/  FADD.FTZ R39, -R112, R33 ;  /* 0x0000002170277221 */ /* 0x000fe20000010100 */
[----:B------:R-:W-:Y:S01]  /*34f0*/  STS [R44+0xc], R137 ;  /* 0x00000c892c007388 */ /* 0x000fe20000000800 */
[----:B------:R-:W-:Y:S01]  /*3500*/  ISETP.GE.AND P1, PT, R124, 0x1, PT ;  /* 0x000000017c00780c */ /* 0x000fe20003f26270 */
        /* <DEDUP_REMOVED lines=10> */
[----:B------:R-:W-:Y:S01]  /*35b0*/  STS [R44+0x18], R145 ;  /* 0x000018912c007388 */ /* 0x000fe20000000800 */
[----:B-1----:R-:W-:Y:S01]  /*35c0*/  FMUL.FTZ R98, R32, R36 ;  /* 0x0000002420627220 */ /* 0x002fe20000410000 */
[C---:B------:R-:W-:Y:S01]  /*35d0*/  FMUL.FTZ R33, R82.reuse, R37 ;  /* 0x0000002552217220 */ /* 0x040fe20000410000 */
[----:B------:R-:W-:Y:S01]  /*35e0*/  FMUL.FTZ R99, R82, R121 ;  /* 0x0000007952637220 */ /* 0x000fe20000410000 */
[----:B------:R1:W-:Y:S01]  /*35f0*/  STS [R44+0x1c], R117 ;  /* 0x00001c752c007388 */ /* 0x0003e20000000800 */
[----:B0-----:R-:W-:Y:S01]  /*3600*/  FFMA.FTZ R123, -R106, R28, R35 ;  /* 0x0000001c6a7b7223 */ /* 0x001fe20000010123 */
[-C--:B------:R-:W-:Y:S01]  /*3610*/  FFMA.FTZ R98, R39, R38.reuse, -R98 ;  /* 0x0000002627627223 */ /* 0x080fe20000010862 */
[----:B------:R-:W-:Y:S01]  /*3620*/  FMUL.FTZ R28, R2, R99 ;  /* 0x00000063021c7220 */ /* 0x000fe20000410000 */
[----:B------:R-:W-:Y:S01]  /*3630*/  BAR.SYNC.DEFER_BLOCKING 0x0 ;  /* 0x0000000000007b1d */ /* 0x000fe20000010000 */
[----:B------:R-:W-:Y:S01]  /*3640*/  FMUL.FTZ R38, R32, R38 ;  /* 0x0000002620267220 */ /* 0x000fe20000410000 */
[----:B------:R-:W-:Y:S01]  /*3650*/  FMUL.FTZ R35, R103, R118 ;  /* 0x0000007667237220 */ /* 0x000fe20000410000 */
[----:B------:R-:W-:Y:S01]  /*3660*/  FFMA.FTZ R28, R132, R33, R28 ;  /* 0x00000021841c7223 */ /* 0x000fe2000001001c */
[----:B------:R-:W-:Y:S01]  /*3670*/  FADD.FTZ R34, -R113, R34 ;  /* 0x0000002271227221 */ /* 0x000fe20000010100 */
[----:B------:R-:W-:Y:S01]  /*3680*/  FMUL.FTZ R127, R31, R133 ;  /* 0x000000851f7f7220 */ /* 0x000fe20000410000 */
[----:B-1----:R-:W-:Y:S01]  /*3690*/  FMUL.FTZ R117, R2, R33 ;  /* 0x0000002102757220 */ /* 0x002fe20000410000 */
[----:B------:R-:W-:Y:S01]  /*36a0*/  FADD.FTZ R28, RZ, R28 ;  /* 0x0000001cff1c7221 */ /* 0x000fe20000010000 */
[----:B------:R-:W-:Y:S01]  /*36b0*/  FMUL.FTZ R125, R3, R35 ;  /* 0x00000023037d7220 */ /* 0x000fe20000410000 */
[----:B------:R-:W-:Y:S01]  /*36c0*/  BSSY.RECONVERGENT B0, `(.L_x_18146) ;  /* 0x0000014000007945 */ /* 0x000fe20003800200 */
[----:B------:R-:W-:Y:S01]  /*36d0*/  FFMA.FTZ R117, R132, R99, -R117 ;  /* 0x0000006384757223 */ /* 0x000fe20000010875 */
[----:B------:R-:W-:Y:S01]  /*36e0*/  FFMA.FTZ R99, R39, R36, R38 ;  /* 0x0000002427637223 */ /* 0x000fe20000010026 */
[----:B------:R-:W-:Y:S01]  /*36f0*/  FMUL.FTZ R38, R103, R42 ;  /* 0x0000002a67267220 */ /* 0x000fe20000410000 */
[----:B------:R-:W-:Y:S01]  /*3700*/  ISETP.GE.AND P2, PT, R124, 0x21, PT ;  /* 0x000000217c00780c */ /* 0x000fe20003f46270 */
[----:B------:R-:W-:Y:S01]  /*3710*/  FADD.FTZ R117, RZ, R117 ;  /* 0x00000075ff757221 */ /* 0x000fe20000010000 */
[----:B------:R-:W-:Y:S01]  /*3720*/  FADD.FTZ R28, R28, R99 ;  /* 0x000000631c1c7221 */ /* 0x000fe20000010000 */
[-C--:B------:R-:W-:Y:S01]  /*3730*/  FMUL.FTZ R99, R3, R38.reuse ;  /* 0x0000002603637220 */ /* 0x080fe20000410000 */
[C---:B------:R-:W-:Y:S01]  /*3740*/  FFMA.FTZ R125, R34.reuse, R38, -R125 ;  /* 0x00000026227d7223 */ /* 0x040fe2000001087d */
[----:B------:R-:W-:Y:S01]  /*3750*/  FMUL.FTZ R38, R31, R135 ;  /* 0x000000871f267220 */ /* 0x000fe20000410000 */
[----:B------:R-:W-:Y:S01]  /*3760*/  FADD.FTZ R98, R117, R98 ;  /* 0x0000006275627221 */ /* 0x000fe20000010000 */
[----:B------:R-:W-:Y:S01]  /*3770*/  FFMA.FTZ R99, R34, R35, R99 ;  /* 0x0000002322637223 */ /* 0x000fe20000010063 */
[C---:B------:R-:W-:Y:S01]  /*3780*/  FFMA.FTZ R127, R30.reuse, R135, -R127 ;  /* 0x000000871e7f7223 */ /* 0x040fe2000001087f */
[----:B------:R-:W-:Y:S01]  /*3790*/  FFMA.FTZ R122, R30, R133, R38 ;  /* 0x000000851e7a7223 */ /* 0x000fe20000010026 */
[----:B------:R-:W-:Y:S01]  /*37a0*/  FADD.FTZ R98, R98, R125 ;  /* 0x0000007d62627221 */ /* 0x000fe20000010000 */
[----:B------:R0:W1:Y:S01]  /*37b0*/  LDS R137, [R53+0x4a0] ;  /* 0x0004a00035897984 */ /* 0x0000620000000800 */
[----:B------:R-:W-:Y:S01]  /*37c0*/  FADD.FTZ R28, R28, R99 ;  /* 0x000000631c1c7221 */ /* 0x000fe20000010000 */
[----:B------:R-:W-:Y:S06]  /*37d0*/  @!P1 BRA `(.L_x_18147) ;  /* 0x0000000000089947 */ /* 0x000fec0003800000 */
[----:B------:R-:W2:Y:S04]  /*37e0*/  LDS R31, [R55+0x420] ;  /* 0x00042000371f7984 */ /* 0x000ea80000000800 */
[----:B--2---:R2:W-:Y:S02]  /*37f0*/  REDG.E.ADD.F32.FTZ.RN.STRONG.GPU desc[UR16][R40.64], R31 ;  /* 0x0000001f280079a6 */ /* 0x0045e4000c12f310 */
.L_x_18147:
[----:B------:R-:W-:Y:S05]  /*3800*/  BSYNC.RECONVERGENT B0 ;  /* 0x0000000000007941 */ /* 0x000fea0003800200 */
.L_x_18146:
[----:B------:R-:W-:Y:S04]  /*3810*/  BSSY.RECONVERGENT B0, `(.L_x_18148) ;  /* 0x0000003000007945 */ /* 0x000fe80003800200 */
[----:B------:R-:W-:Y:S05]  /*3820*/  @!P2 BRA `(.L_x_18149) ;  /* 0x000000000004a947 */ /* 0x000fea0003800000 */
[----:B-1----:R3:W-:Y:S02]  /*3830*/  REDG.E.ADD.F32.FTZ.RN.STRONG.GPU desc[UR16][R40.64+0x80], R137 ;  /* 0x00008089280079a6 */ /* 0x0027e4000c12f310 */
.L_x_18149:
[----:B------:R-:W-:Y:S05]  /*3840*/  BSYNC.RECONVERGENT B0 ;  /* 0x0000000000007941 */ /* 0x000fea0003800200 */
.L_x_18148:
        /* <DEDUP_REMOVED lines=10> */
.L_x_18151:
[----:B------:R-:W-:Y:S05]  /*38f0*/  BSYNC.RECONVERGENT B0 ;  /* 0x0000000000007941 */ /* 0x000fea0003800200 */
.L_x_18150:
[----:B--2-4-:R2:W4:Y:S01]  /*3900*/  LDS R31, [R51+0x5a0] ;  /* 0x0005a000331f7984 */ /* 0x0145220000000800 */
[----:B------:R-:W-:Y:S01]  /*3910*/  BSSY.RECONVERGENT B0, `(.L_x_18152) ;  /* 0x0000004000007945 */ /* 0x000fe20003800200 */
[----:B------:R-:W-:-:S03]  /*3920*/  FMUL.FTZ R38, R104, R129 ;  /* 0x0000008168267220 */ /* 0x000fc60000410000 */
[----:B------:R-:W-:Y:S05]  /*3930*/  @!P1 BRA `(.L_x_18153) ;  /* 0x0000000000049947 */ /* 0x000fea0003800000 */
[----:B----4-:R4:W-:Y:S02]  /*3940*/  REDG.E.ADD.F32.FTZ.RN.STRONG.GPU desc[UR16][R40.64+0x180], R31 ;  /* 0x0001801f280079a6 */ /* 0x0109e4000c12f310 */
.L_x_18153:
[----:B------:R-:W-:Y:S05]  /*3950*/  BSYNC.RECONVERGENT B0 ;  /* 0x0000000000007941 */ /* 0x000fea0003800200 */
.L_x_18152:
[----:B----4-:R4:W0:Y:S01]  /*3960*/  LDS R31, [R50+0x620] ;  /* 0x00062000321f7984 */ /* 0x0108220000000800 */
[----:B------:R-:W-:Y:S01]  /*3970*/  BSSY.RECONVERGENT B0, `(.L_x_18154) ;  /* 0x0000006000007945 */ /* 0x000fe20003800200 */
[----:B------:R-:W-:Y:S01]  /*3980*/  FADD.FTZ R135, -R114, R135 ;  /* 0x0000008772877221 */ /* 0x000fe20000010100 */
[----:B------:R-:W-:Y:S01]  /*3990*/  FMUL.FTZ R30, R104, R43 ;  /* 0x0000002b681e7220 */ /* 0x000fe20000410000 */
[----:B------:R-:W-:Y:S01]  /*39a0*/  FMUL.FTZ R124, R133, R38 ;  /* 0x00000026857c7220 */ /* 0x000fe20000410000 */
[----:B------:R-:W-:Y:S06]  /*39b0*/  @!P2 BRA `(.L_x_18155) ;  /* 0x000000000004a947 */ /* 0x000fec0003800000 */
[----:B0-----:R0:W-:Y:S02]  /*39c0*/  REDG.E.ADD.F32.FTZ.RN.STRONG.GPU desc[UR16][R40.64+0x200], R31 ;  /* 0x0002001f280079a6 */ /* 0x0011e4000c12f310 */
.L_x_18155:
[----:B------:R-:W-:Y:S05]  /*39d0*/  BSYNC.RECONVERGENT B0 ;  /* 0x0000000000007941 */ /* 0x000fea0003800200 */
.L_x_18154:
[----:B0-----:R0:W0:Y:S01]  /*39e0*/  LDS R31, [R49+0x6a0] ;  /* 0x0006a000311f7984 */ /* 0x0010220000000800 */
[----:B------:R-:W-:Y:S01]  /*39f0*/  BSSY.RECONVERGENT B0, `(.L_x_18156) ;  /* 0x0000005000007945 */ /* 0x000fe20003800200 */
[-C--:B------:R-:W-:Y:S01]  /*3a00*/  FFMA.FTZ R117, R135, R30.reuse, -R124 ;  /* 0x0000001e87757223 */ /* 0x080fe2000001087c */
[----:B------:R-:W-:Y:S02]  /*3a10*/  FMUL.FTZ R30, R133, R30 ;  /* 0x0000001e851e7220 */ /* 0x000fe40000410000 */
[----:B------:R-:W-:Y:S05]  /*3a20*/  @!P3 BRA `(.L_x_18157) ;  /* 0x000000000004b947 */ /* 0x000fea0003800000 */
[----:B0-----:R0:W-:Y:S02]  /*3a30*/  REDG.E.ADD.F32.FTZ.RN.STRONG.GPU desc[UR16][R40.64+0x280], R31 ;  /* 0x0002801f280079a6 */ /* 0x0011e4000c12f310 */
.L_x_18157:
[----:B------:R-:W-:Y:S05]  /*3a40*/  BSYNC.RECONVERGENT B0 ;  /* 0x0000000000007941 */ /* 0x000fea0003800200 */
.L_x_18156:
[----:B0-----:R0:W0:Y:S01]  /*3a50*/  LDS R31, [R48+0x720] ;  /* 0x00072000301f7984 */ /* 0x0010220000000800 */
[----:B------:R-:W-:Y:S01]  /*3a60*/  BSSY.RECONVERGENT B0, `(.L_x_18158) ;  /* 0x0000004000007945 */ /* 0x000fe20003800200 */
[----:B------:R-:W-:-:S03]  /*3a70*/  FFMA.FTZ R99, R135, R38, R30 ;  /* 0x0000002687637223 */ /* 0x000fc6000001001e */
[----:B------:R-:W-:Y:S05]  /*3a80*/  @!P4 BRA `(.L_x_18159) ;  /* 0x000000000004c947 */ /* 0x000fea0003800000 */
[----:B0-----:R0:W-:Y:S02]  /*3a90*/  REDG.E.ADD.F32.FTZ.RN.STRONG.GPU desc[UR16][R40.64+0x300], R31 ;  /* 0x0003001f280079a6 */ /* 0x0011e4000c12f310 */
.L_x_18159:
[----:B------:R-:W-:Y:S05]  /*3aa0*/  BSYNC.RECONVERGENT B0 ;  /* 0x0000000000007941 */ /* 0x000fea0003800200 */
.L_x_18158:
        /* <DEDUP_REMOVED lines=8> */
.L_x_18161:
[----:B------:R-:W-:Y:S05]  /*3b30*/  BSYNC.RECONVERGENT B0 ;  /* 0x0000000000007941 */ /* 0x000fea0003800200 */
.L_x_18160:
[----:B0--3--:R-:W0:Y:S01]  /*3b40*/  SHFL.DOWN PT, R41, R28, 0x1, 0x1f ;  /* 0x08201f001c297f89 */ /* 0x009e2200000e0000 */
[C---:B------:R-:W-:Y:S01]  /*3b50*/  ISETP.GT.AND P1, PT, R83.reuse, 0x1e, PT ;  /* 0x0000001e5300780c */ /* 0x040fe20003f24270 */
[----:B------:R-:W-:Y:S01]  /*3b60*/  BSSY.RECONVERGENT B0, `(.L_x_18162) ;  /* 0x0000042000007945 */ /* 0x000fe20003800200 */
[----:B------:R-:W-:Y:S01]  /*3b70*/  ISETP.GT.AND P2, PT, R83, 0xf, PT ;  /* 0x0000000f5300780c */ /* 0x000fe20003f44270 */
[----:B------:R-:W3:Y:S04]  /*3b80*/  SHFL.DOWN PT, R40, R29, 0x1, 0x1f ;  /* 0x08201f001d287f89 */ /* 0x000ee800000e0000 */
        /* <DEDUP_REMOVED lines=24> */
[CC--:B------:R-:W-:Y:S01]  /*3d10*/  FMUL.FTZ R40, R97.reuse, R43.reuse ;  /* 0x0000002b61287220 */ /* 0x0c0fe20000410000 */
[----:B------:R-:W-:Y:S01]  /*3d20*/  FFMA.FTZ R124, R96, R43, -R41 ;  /* 0x0000002b607c7223 */ /* 0x000fe20000010829 */
[----:B---3--:R-:W-:Y:S01]  /*3d30*/  @!P1 FADD.FTZ R30, R30, R99 ;  /* 0x000000631e1e9221 */ /* 0x008fe20000010000 */
[----:B------:R-:W1:Y:S01]  /*3d40*/  SHFL.DOWN PT, R128, R29, 0x8, 0x1f ;  /* 0x09001f001d807f89 */ /* 0x000e6200000e0000 */
[----:B------:R-:W-:Y:S01]  /*3d50*/  FMUL.FTZ R43, R97, R42 ;  /* 0x0000002a612b7220 */ /* 0x000fe20000410000 */
[C---:B------:R-:W-:Y:S01]  /*3d60*/  FFMA.FTZ R40, R96.reuse, R129, R40 ;  /* 0x0000008160287223 */ /* 0x040fe20000010028 */
[----:B-----5:R-:W-:Y:S01]  /*3d70*/  @!P1 FADD.FTZ R31, R31, R98 ;  /* 0x000000621f1f9221 */ /* 0x020fe20000010000 */
[----:B------:R-:W3:Y:S01]  /*3d80*/  SHFL.DOWN PT, R123, R30, 0x8, 0x1f ;  /* 0x09001f001e7b7f89 */ /* 0x000ee200000e0000 */
[----:B------:R-:W-:Y:S01]  /*3d90*/  ISETP.GT.AND P1, PT, R83, 0x17, PT ;  /* 0x000000175300780c */ /* 0x000fe20003f24270 */
[-C--:B------:R-:W-:Y:S01]  /*3da0*/  FFMA.FTZ R43, R96, R118.reuse, R43 ;  /* 0x00000076602b7223 */ /* 0x080fe2000001002b */
[C---:B------:R-:W-:Y:S01]  /*3db0*/  FMUL.FTZ R41, R97.reuse, R119 ;  /* 0x0000007761297220 */ /* 0x040fe20000410000 */
[----:B------:R-:W5:Y:S01]  /*3dc0*/  SHFL.DOWN PT, R130, R31, 0x8, 0x1f ;  /* 0x09001f001f827f89 */ /* 0x000f6200000e0000 */
[----:B------:R-:W-:Y:S01]  /*3dd0*/  FMUL.FTZ R99, R97, R118 ;  /* 0x0000007661637220 */ /* 0x000fe20000410000 */
[----:B------:R-:W-:Y:S01]  /*3de0*/  FMUL.FTZ R126, R135, R40 ;  /* 0x00000028877e7220 */ /* 0x000fe20000410000 */
[----:B------:R-:W-:Y:S01]  /*3df0*/  FMUL.FTZ R122, R34, R43 ;  /* 0x0000002b227a7220 */ /* 0x000fe20000410000 */
[C---:B------:R-:W-:Y:S01]  /*3e00*/  FFMA.FTZ R40, R96.reuse, R120, R41 ;  /* 0x0000007860287223 */ /* 0x040fe20000010029 */
[C---:B------:R-:W-:Y:S01]  /*3e10*/  FMUL.FTZ R34, R97.reuse, R37 ;  /* 0x0000002561227220 */ /* 0x040fe20000410000 */
[C---:B------:R-:W-:Y:S01]  /*3e20*/  FFMA.FTZ R98, R96.reuse, R42, -R99 ;  /* 0x0000002a60627223 */ /* 0x040fe20000010863 */
[C---:B------:R-:W-:Y:S01]  /*3e30*/  FMUL.FTZ R42, R97.reuse, R120 ;  /* 0x00000078612a7220 */ /* 0x040fe20000410000 */
[-C--:B------:R-:W-:Y:S01]  /*3e40*/  FMUL.FTZ R97, R97, R121.reuse ;  /* 0x0000007961617220 */ /* 0x080fe20000410000 */
[----:B------:R-:W-:Y:S01]  /*3e50*/  FMUL.FTZ R39, R39, R40 ;  /* 0x0000002827277220 */ /* 0x000fe20000410000 */
[C---:B------:R-:W-:Y:S01]  /*3e60*/  FFMA.FTZ R121, R96.reuse, R121, -R34 ;  /* 0x0000007960797223 */ /* 0x040fe20000010822 */
        /* <DEDUP_REMOVED lines=17> */
.L_x_18163:
[----:B------:R-:W-:Y:S05]  /*3f80*/  BSYNC.RECONVERGENT B0 ;  /* 0x0000000000007941 */ /* 0x000fea0003800200 */
.L_x_18162:
        /* <DEDUP_REMOVED lines=31> */
.L_x_18165:
[----:B------:R-:W-:Y:S05]  /*4180*/  BSYNC.RECONVERGENT B0 ;  /* 0x0000000000007941 */ /* 0x000fea0003800200 */
.L_x_18164:
[----:B------:R-:W-:-:S04]  /*4190*/  UIADD3 UR4, UPT, UPT, UR4, 0x1, URZ ;  /* 0x0000000104047890 */ /* 0x000fc8000fffe0ff */
[----:B------:R-:W-:-:S09]  /*41a0*/  UISETP.GE.AND UP0, UPT, UR4, UR9, UPT ;  /* 0x000000090400728c */ /* 0x000fd2000bf06270 */
[----:B------:R-:W-:Y:S05]  /*41b0*/  BRA.U !UP0, `(.L_x_18166) ;  /* 0xffffffd508587547 */ /* 0x000fea000b83ffff */
.L_x_18132:
[----:B------:R-:W-:Y:S01]  /*41c0*/  BAR.SYNC.DEFER_BLOCKING 0x0 ;  /* 0x0000000000007b1d */ /* 0x000fe20000010000 */
[----:B------:R-:W-:Y:S01]  /*41d0*/  HFMA2 R27, -RZ, RZ, 0, 0 ;  /* 0x00000000ff1b7431 */ /* 0x000fe200000001ff */
[----:B------:R-:W-:Y:S02]  /*41e0*/  IADD3 R60, P1, PT, R60, -0x400, RZ ;  /* 0xfffffc003c3c7810 */ /* 0x000fe40007f3e0ff */
[----:B------:R-:W-:-:S04]  /*41f0*/  IADD3 R62, P2, PT, R62, -0x200, RZ ;  /* 0xfffffe003e3e7810 */ /* 0x000fc80007f5e0ff */
[----:B0-----:R-:W0:Y:S01]  /*4200*/  LDC.64 R28, c[0x0][0x4f8] ;  /* 0x00013e00ff1c7b82 */ /* 0x001e220000000a00 */
[----:B------:R-:W5:Y:S01]  /*4210*/  LDCU.64 UR6, c[0x0][0x500] ;  /* 0x0000a000ff0677ac */ /* 0x000f620008000a00 */
[----:B------:R-:W-:Y:S02]  /*4220*/  IADD3 R64, P3, PT, R64, -0x200, RZ ;  /* 0xfffffe0040407810 */ /* 0x000fe40007f7e0ff */
[----:B------:R-:W-:Y:S02]  /*4230*/  IADD3 R66, P4, PT, R66, -0x200, RZ ;  /* 0xfffffe0042427810 */ /* 0x000fe40007f9e0ff */
[----:B------:R-:W-:Y:S02]  /*4240*/  IADD3.X R59, PT, PT, R59, -0x1, RZ, P1, !PT ;  /* 0xffffffff3b3b7810 */ /* 0x000fe40000ffe4ff */
[----:B------:R-:W1:Y:S01]  /*4250*/  LDC.64 R30, c[0x0][0x550] ;  /* 0x00015400ff1e7b82 */ /* 0x000e620000000a00 */
[----:B------:R-:W-:Y:S02]  /*4260*/  IADD3.X R61, PT, PT, R61, -0x1, RZ, P2, !PT ;  /* 0xffffffff3d3d7810 */ /* 0x000fe400017fe4ff */
[----:B------:R-:W-:-:S02]  /*4270*/  IADD3.X R63, PT, PT, R63, -0x1, RZ, P3, !PT ;  /* 0xffffffff3f3f7810 */ /* 0x000fc40001ffe4ff */
        /* <DEDUP_REMOVED lines=34> */
.L_x_18130:
        /* <DEDUP_REMOVED lines=34> */
.L_x_18169:
[----:B------:R-:W-:Y:S05]  /*46c0*/  BSYNC.RECONVERGENT B0 ;  /* 0x0000000000007941 */ /* 0x000fea0003800200 */
.L_x_18168:
        /* <DEDUP_REMOVED lines=26> */
.L_x_18171:
[----:B------:R-:W-:Y:S05]  /*4870*/  BSYNC.RECONVERGENT B0 ;  /* 0x0000000000007941 */ /* 0x000fea0003800200 */
.L_x_18170:
        /* <DEDUP_REMOVED lines=10> */
.L_x_18173:
        /* <DEDUP_REMOVED lines=26> */
.L_x_18172:
[----:B------:R-:W-:Y:S05]  /*4ac0*/  EXIT ;  /* 0x000000000000794d */ /* 0x000fea0003800000 */
.L_x_18174:
        /* <DEDUP_REMOVED lines=11> */
.L_x_18805:


//--------------------- .text._Z25selective_scan_bwd_kernelI32Selective_Scan_bwd_kernel_traitsILi32ELi4ELb1ELb0ELb1ELb1ELb0EfN3c107complexIfEEEEv12SSMParamsBwd --------------------------
	.section	.text._Z25selective_scan_bwd_kernelI32Selective_Scan_bwd_kernel_traitsILi32ELi4ELb1ELb0ELb1ELb1ELb0EfN3c107complexIfEEEEv12SSMParamsBwd,"ax",@progbits
	.align	128
        .global         _Z25selective_scan_bwd_kernelI32Selective_Scan_bwd_kernel_traitsILi32ELi4ELb1ELb0ELb1ELb1ELb0EfN3c107complexIfEEEEv12SSMParamsBwd
        .type           _Z25selective_scan_bwd_kernelI32Selective_Scan_bwd_kernel_traitsILi32ELi4ELb1ELb0ELb1ELb1ELb0EfN3c107complexIfEEEEv12SSMParamsBwd,@function
        .size           _Z25selective_scan_bwd_kernelI32Selective_Scan_bwd_kernel_traitsILi32ELi4ELb1ELb0ELb1ELb1ELb0EfN3c107complexIfEEEEv12SSMParamsBwd,(.L_x_18806 - _Z25selective_scan_bwd_kernelI32Selective_Scan_bwd_kernel_traitsILi32ELi4ELb1ELb0ELb1ELb1ELb0EfN3c107complexIfEEEEv12SSMParamsBwd)
        .other          _Z25selective_scan_bwd_kernelI32Selective_Scan_bwd_kernel_traitsILi32ELi4ELb1ELb0ELb1ELb1ELb0EfN3c107complexIfEEEEv12SSMParamsBwd,@"STO_CUDA_ENTRY STV_DEFAULT"
_Z25selective_scan_bwd_kernelI32Selective_Scan_bwd_kernel_traitsILi32ELi4ELb1ELb0ELb1ELb1ELb0EfN3c107complexIfEEEEv12SSMParamsBwd:
.text._Z25selective_scan_bwd_kernelI32Selective_Scan_bwd_kernel_traitsILi32ELi4ELb1ELb0ELb1ELb1ELb0EfN3c107complexIfEEEEv12SSMParamsBwd:
        /* <DEDUP_REMOVED lines=60> */
[-C--:B--2---:R-:W-:Y:S01]  /*03c0*/  IMAD R0, R13, R18.reuse, RZ ;  /* 0x000000120d007224 */ /* 0x084fe200078e02ff */
[----:B------:R-:W-:Y:S01]  /*03d0*/  UIMAD UR8, UR18, UR9, UR5 ;  /* 0x00000009120872a4 */ /* 0x000fe2000f8e0205 */
[C---:B------:R-:W-:Y:S01]  /*03e0*/  IMAD.WIDE.U32 R8, R11.reuse, R18, RZ ;  /* 0x000000120b087225 */ /* 0x040fe200078e00ff */
[----:B------:R-:W-:Y:S01]  /*03f0*/  MOV R2, UR4 ;  /* 0x0000000400027c02 */ /* 0x000fe20008000f00 */
[----:B------:R-:W-:Y:S02]  /*0400*/  UIMAD UR4, UR18, UR13, UR7 ;  /* 0x0000000d120472a4 */ /* 0x000fe4000f8e0207 */
[----:B------:R-:W-:Y:S01]  /*0410*/  IMAD R19, R11, R19, R0 ;  /* 0x000000130b137224 */ /* 0x000fe200078e0200 */
[----:B------:R-:W-:Y:S01]  /*0420*/  MOV R4, UR6 ;  /* 0x0000000600047c02 */ /* 0x000fe20008000f00 */
[----:B------:R-:W0:Y:S01]  /*0430*/  @P0 LDC R10, c[0x0][0x384] ;  /* 0x0000e100ff0a0b82 */ /* 0x000e220000000800 */
[----:B------:R-:W-:Y:S01]  /*0440*/  MOV R5, UR7 ;  /* 0x0000000700057c02 */ /* 0x000fe20008000f00 */
[----:B------:R-:W2:Y:S01]  /*0450*/  LDCU.64 UR6, c[0x0][0x498] ;  /* 0x00009300ff0677ac */ /* 0x000ea20008000a00 */
[----:B------:R-:W-:-:S02]  /*0460*/  MOV R3, UR5 ;  /* 0x0000000500037c02 */ /* 0x000fc40008000f00 */
[----:B------:R-:W-:Y:S02]  /*0470*/  IADD3 R9, PT, PT, R9, R19, RZ ;  /* 0x0000001309097210 */ /* 0x000fe40007ffe0ff */
[----:B-1----:R-:W-:Y:S01]  /*0480*/  SHF.R.U64 R85, R24, 0x1, R25 ;  /* 0x0000000118557819 */ /* 0x002fe20000001219 */
[----:B------:R-:W-:Y:S01]  /*0490*/  IMAD.WIDE.U32 R6, R20, UR18, RZ ;  /* 0x0000001214067c25 */ /* 0x000fe2000f8e00ff */
[----:B------:R-:W-:Y:S01]  /*04a0*/  MOV R3, UR8 ;  /* 0x0000000800037c02 */ /* 0x000fe20008000f00 */
[----:B------:R-:W1:Y:S01]  /*04b0*/  LDC.64 R18, c[0x0][0x468] ;  /* 0x00011a00ff127b82 */ /* 0x000e620000000a00 */
[----:B------:R-:W-:Y:S01]  /*04c0*/  MOV R5, UR4 ;  /* 0x0000000400057c02 */ /* 0x000fe20008000f00 */
[----:B------:R-:W-:Y:S01]  /*04d0*/  IMAD.WIDE.U32 R84, R85, UR18, R8 ;  /* 0x0000001255547c25 */ /* 0x000fe2000f8e0008 */
[----:B------:R-:W-:-:S03]  /*04e0*/  SHF.R.U32.HI R0, RZ, 0x1, R25 ;  /* 0x00000001ff007819 */ /* 0x000fc60000011619 */
[----:B------:R-:W-:-:S04]  /*04f0*/  IMAD.WIDE.U32 R2, R97, UR10, R2 ;  /* 0x0000000a61027c25 */ /* 0x000fc8000f8e0002 */
[----:B------:R-:W-:Y:S02]  /*0500*/  IMAD R8, R13, R22, RZ ;  /* 0x000000160d087224 */ /* 0x000fe400078e02ff */
[----:B------:R-:W1:Y:S01]  /*0510*/  @P0 LDC R13, c[0x0][0x38c] ;  /* 0x0000e300ff0d0b82 */ /* 0x000e620000000800 */
[----:B------:R-:W-:Y:S01]  /*0520*/  IMAD R17, R97, UR11, R3 ;  /* 0x0000000b61117c24 */ /* 0x000fe2000f8e0203 */
[----:B---3--:R-:W-:Y:S01]  /*0530*/  LEA R9, R27, 0xffffff80, 0x7 ;  /* 0xffffff801b097811 */ /* 0x008fe200078e38ff */
[----:B------:R-:W-:-:S04]  /*0540*/  IMAD.WIDE.U32 R4, R97, UR14, R4 ;  /* 0x0000000e61047c25 */ /* 0x000fc8000f8e0004 */
[----:B------:R-:W-:Y:S02]  /*0550*/  IMAD R3, R0, UR18, RZ ;  /* 0x0000001200037c24 */ /* 0x000fe4000f8e02ff */
[----:B------:R-:W-:Y:S01]  /*0560*/  IMAD R7, R21, UR18, R7 ;  /* 0x0000001215077c24 */ /* 0x000fe2000f8e0207 */
[----:B------:R-:W-:Y:S01]  /*0570*/  IADD3 R79, P3, PT, R9, R4, RZ ;  /* 0x00000004094f7210 */ /* 0x000fe20007f7e0ff */
[----:B------:R-:W-:Y:S01]  /*0580*/  IMAD R15, R97, UR15, R5 ;  /* 0x0000000f610f7c24 */ /* 0x000fe2000f8e0205 */
[----:B------:R-:W-:Y:S01]  /*0590*/  IADD3 R0, PT, PT, R85, R3, RZ ;  /* 0x0000000355007210 */ /* 0x000fe20007ffe0ff */
[----:B--2---:R-:W-:Y:S01]  /*05a0*/  UIMAD.WIDE.U32 UR4, UR18, UR6, URZ ;  /* 0x00000006120472a5 */ /* 0x004fe2000f8e00ff */
[C---:B------:R-:W-:Y:S01]  /*05b0*/  IMAD.WIDE.U32 R6, R11.reuse, R22, R6 ;  /* 0x000000160b067225 */ /* 0x040fe200078e0006 */
[----:B------:R-:W2:Y:S01]  /*05c0*/  @P0 LDC.64 R4, c[0x0][0x480] ;  /* 0x00012000ff040b82 */ /* 0x000ea20000000a00 */
[----:B----4-:R-:W-:Y:S02]  /*05d0*/  LEA R86, P1, R84, R86, 0x3 ;  /* 0x0000005654567211 */ /* 0x010fe400078218ff */
[----:B------:R-:W-:Y:S01]  /*05e0*/  IMAD R3, R11, R23, R8 ;  /* 0x000000170b037224 */ /* 0x000fe200078e0208 */
[----:B------:R-:W-:-:S04]  /*05f0*/  UIMAD UR5, UR18, UR7, UR5 ;  /* 0x00000007120572a4 */ /* 0x000fc8000f8e0205 */
[----:B------:R-:W3:Y:S01]  /*0600*/  LDC.64 R20, c[0x0][0x528] ;  /* 0x00014a00ff147b82 */ /* 0x000ee20000000a00 */
[----:B------:R-:W4:Y:S01]  /*0610*/  LDCU.64 UR6, c[0x0][0x4c8] ;  /* 0x00009900ff0677ac */ /* 0x000f220008000a00 */
[----:B------:R-:W-:Y:S01]  /*0620*/  LEA.HI.X R84, R84, R87, R0, 0x3, P1 ;  /* 0x0000005754547211 */ /* 0x000fe200008f1c00 */
[----:B0-----:R-:W-:-:S05]  /*0630*/  @P0 IMAD R0, R10, UR18, R97 ;  /* 0x000000120a000c24 */ /* 0x001fca000f8e0261 */
[----:B------:R-:W0:Y:S01]  /*0640*/  LDC.64 R22, c[0x0][0x450] ;  /* 0x00011400ff167b82 */ /* 0x000e220000000a00 */
        /* <DEDUP_REMOVED lines=22> */
[----:B---3--:R-:W-:Y:S02]  /*07b0*/  LEA R78, P0, R2, R20, 0x2 ;  /* 0x00000014024e7211 */ /* 0x008fe400078010ff */
[----:B0-----:R-:W-:Y:S01]  /*07c0*/  LEA R76, P2, R6, R22, 0x2 ;  /* 0x00000016064c7211 */ /* 0x001fe200078410ff */
        /* <DEDUP_REMOVED lines=54> */
.L_x_18219:
        /* <DEDUP_REMOVED lines=23> */
[----:B------:R-:W1:Y:S01]  /*0ca0*/  LDS.128 R4, [R92] ;  /* 0x000000005c047984 */ /* 0x000e620000000c00 */
[----:B------:R-:W-:Y:S06]  /*0cb0*/  BAR.SYNC.DEFER_BLOCKING 0x0 ;  /* 0x0000000000007b1d */ /* 0x000fec0000010000 */
[----:B0-----:R-:W2:Y:S01]  /*0cc0*/  LDG.E.128 R12, desc[UR16][R2.64] ;  /* 0x00000010020c7981 */ /* 0x001ea2000c1e1d00 */
[----:B------:R-:W-:Y:S01]  /*0cd0*/  BSSY.RECONVERGENT B0, `(.L_x_18176) ;  /* 0x000002b000007945 */ /* 0x000fe20003800200 */
[--C-:B-1---5:R-:W-:Y:S01]  /*0ce0*/  FADD.FTZ R96, R4, R88.reuse ;  /* 0x0000005804607221 */ /* 0x122fe20000010000 */
        /* <DEDUP_REMOVED lines=41> */
.L_x_18177:
[----:B------:R-:W-:Y:S05]  /*0f80*/  BSYNC.RECONVERGENT B0 ;  /* 0x0000000000007941 */ /* 0x000fea0003800200 */
.L_x_18176:
        /* <DEDUP_REMOVED lines=32> */
.L_x_18179:
[----:B------:R-:W-:Y:S05]  /*1190*/  BSYNC.RECONVERGENT B0 ;  /* 0x0000000000007941 */ /* 0x000fea0003800200 */
.L_x_18178:
        /* <DEDUP_REMOVED lines=32> */
.L_x_18181:
[----:B------:R-:W-:Y:S05]  /*13a0*/  BSYNC.RECONVERGENT B0 ;  /* 0x0000000000007941 */ /* 0x000fea0003800200 */
.L_x_18180:
        /* <DEDUP_REMOVED lines=32> */
.L_x_18183:
[----:B------:R-:W-:Y:S05]  /*15b0*/  BSYNC.RECONVERGENT B0 ;  /* 0x0000000000007941 */ /* 0x000fea0003800200 */
.L_x_18182:
[----:B------:R-:W2:Y:S01]  /*15c0*/  LDCU UR4, c[0x0][0x38c] ;  /* 0x00007180ff0477ac */ /* 0x000ea20008000800 */
[----:B-1----:R-:W-:Y:S01]  /*15d0*/  FFMA.FTZ R0, R8, R16, R91 ;  /* 0x0000001008007223 */ /* 0x002fe2000001005b */
[----:B------:R-:W-:Y:S02]  /*15e0*/  IADD3 R94, PT, PT, R73, -0x1, RZ ;  /* 0xffffffff495e7810 */ /* 0x000fe40007ffe0ff */
[----:B------:R-:W-:Y:S02]  /*15f0*/  CS2R R6, SRZ ;  /* 0x0000000000067805 */ /* 0x000fe4000001ff00 */
[----:B------:R-:W-:Y:S01]  /*1600*/  CS2R R4, SRZ ;  /* 0x0000000000047805 */ /* 0x000fe2000001ff00 */
[----:B------:R-:W-:Y:S01]  /*1610*/  FFMA.FTZ R3, R9, R17, R0 ;  /* 0x0000001109037223 */ /* 0x000fe20000010000 */
[-C--:B0-----:R-:W-:Y:S01]  /*1620*/  FMUL.FTZ R12, R16, R90.reuse ;  /* 0x0000005a100c7220 */ /* 0x081fe20000410000 */
        /* <DEDUP_REMOVED lines=19> */
[----:B------:R-:W-:Y:S01]  /*1760*/  IADD3 R109, PT, PT, R73, -0x2, RZ ;  /* 0xfffffffe496d7810 */ /* 0x000fe20007ffe0ff */
[----:B------:R-:W-:Y:S01]  /*1770*/  FMUL.FTZ R111, R8, R96 ;  /* 0x00000060086f7220 */ /* 0x000fe20000410000 */
[----:B------:R-:W-:Y:S01]  /*1780*/  LEA R110, R99, R92, 0x4 ;  /* 0x0000005c636e7211 */ /* 0x000fe200078e20ff */
[----:B------:R-:W-:Y:S01]  /*1790*/  FMUL.FTZ R112, R9, R98 ;  /* 0x0000006209707220 */ /* 0x000fe20000410000 */
[----:B------:R-:W-:Y:S01]  /*17a0*/  FMUL.FTZ R113, R10, R102 ;  /* 0x000000660a717220 */ /* 0x000fe20000410000 */
[----:B------:R-:W2:Y:S01]  /*17b0*/  LDC.64 R46, c[0x0][0x448] ;  /* 0x00011200ff2e7b82 */ /* 0x000ea20000000a00 */
[----:B------:R-:W-:Y:S01]  /*17c0*/  ISETP.EQ.AND P0, PT, R87, RZ, P0 ;  /* 0x000000ff5700720c */ /* 0x000fe20000702270 */
[----:B------:R-:W-:Y:S01]  /*17d0*/  FMUL.FTZ R114, R11, R104 ;  /* 0x000000680b727220 */ /* 0x000fe20000410000 */
[----:B------:R-:W-:Y:S01]  /*17e0*/  LOP3.LUT R115, R115, 0x100, RZ, 0xc0, !PT ;  /* 0x0000010073737812 */ /* 0x000fe200078ec0ff */
[----:B------:R-:W3:Y:S01]  /*17f0*/  LDCU UR8, c[0x0][0x394] ;  /* 0x00007280ff0877ac */ /* 0x000ee20008000800 */
[----:B------:R-:W-:-:S02]  /*1800*/  LOP3.LUT R131, R2, 0x100, RZ, 0xc0, !PT ;  /* 0x0000010002837812 */ /* 0x000fc400078ec0ff */
[C---:B------:R-:W-:Y:S01]  /*1810*/  IADD3 R117, PT, PT, R2.reuse, R87, RZ ;  /* 0x0000005702757210 */ /* 0x040fe20007ffe0ff */
[----:B------:R-:W4:Y:S01]  /*1820*/  LDC.64 R100, c[0x0][0x3e0] ;  /* 0x0000f800ff647b82 */ /* 0x000f220000000a00 */
[----:B------:R-:W-:Y:S01]  /*1830*/  LEA.HI.X.SX32 R55, R2, RZ, 0x1, P1 ;  /* 0x000000ff02377211 */ /* 0x000fe200008f0eff */
[----:B------:R-:W0:Y:S01]  /*1840*/  LDCU UR9, c[0x0][0x38c] ;  /* 0x00007180ff0977ac */ /* 0x000e220008000800 */
[----:B------:R-:W-:-:S05]  /*1850*/  UMOV UR4, URZ ;  /* 0x000000ff00047c82 */ /* 0x000fca0008000000 */
[----:B------:R-:W0:Y:S08]  /*1860*/  LDC.64 R48, c[0x0][0x3c0] ;  /* 0x0000f000ff307b82 */ /* 0x000e300000000a00 */
[----:B------:R-:W0:Y:S08]  /*1870*/  LDC.64 R50, c[0x0][0x3a8] ;  /* 0x0000ea00ff327b82 */ /* 0x000e300000000a00 */
[----:B---3--:R-:W0:Y:S02]  /*1880*/  LDC.64 R52, c[0x0][0x4f0] ;  /* 0x00013c00ff347b82 */ /* 0x008e240000000a00 */
.L_x_18218:
[----:B------:R-:W-:Y:S02]  /*1890*/  MOV R2, R38 ;  /* 0x0000002600027202 */ /* 0x000fe40000000f00 */
[----:B------:R-:W-:-:S03]  /*18a0*/  MOV R3, R85 ;  /* 0x0000005500037202 */ /* 0x000fc60000000f00 */
[----:B0-----:R-:W-:-:S04]  /*18b0*/  IMAD.WIDE.U32 R2, R50, UR4, R2 ;  /* 0x0000000432027c25 */ /* 0x001fc8000f8e0002 */
[----:B------:R-:W-:Y:S01]  /*18c0*/  IMAD R3, R51, UR4, R3 ;  /* 0x0000000433037c24 */ /* 0x000fe2000f8e0203 */
[----:B-1----:R-:W-:-:S04]  /*18d0*/  LEA R56, P1, R2, R44, 0x3 ;  /* 0x0000002c02387211 */ /* 0x002fc800078218ff */
[----:B------:R-:W-:Y:S01]  /*18e0*/  LEA.HI.X R57, R2, R45, R3, 0x3, P1 ;  /* 0x0000002d02397211 */ /* 0x000fe200008f1c03 */
[----:B----4-:R-:W-:-:S04]  /*18f0*/  IMAD.WIDE.U32 R2, R100, UR4, RZ ;  /* 0x0000000464027c25 */ /* 0x010fc8000f8e00ff */
[----:B------:R-:W-:Y:S01]  /*1900*/  IMAD R3, R101, UR4, R3 ;  /* 0x0000000465037c24 */ /* 0x000fe2000f8e0203 */
[C---:B------:R-:W-:Y:S01]  /*1910*/  LEA R16, P1, R2.reuse, R76, 0x2 ;  /* 0x0000004c02107211 */ /* 0x040fe200078210ff */
[----:B---3--:R-:W3:Y:S03]  /*1920*/  LDG.E.64 R56, desc[UR16][R56.64] ;  /* 0x0000001038387981 */ /* 0x008ee6000c1e1b00 */
[----:B------:R-:W-:-:S03]  /*1930*/  LEA.HI.X R17, R2, R75, R3, 0x2, P1 ;  /* 0x0000004b02117211 */ /* 0x000fc600008f1403 */
[----:B------:R-:W-:-:S05]  /*1940*/  IMAD.WIDE.U32 R16, R62, 0x10, R16 ;  /* 0x000000103e107825 */ /* 0x000fca00078e0010 */
[----:B------:R-:W4:Y:S04]  /*1950*/  LDG.E.128 R24, desc[UR16][R16.64] ;  /* 0x0000001010187981 */ /* 0x000f28000c1e1d00 */
        /* <DEDUP_REMOVED lines=15> */
[----:B------:R-:W-:Y:S01]  /*1a50*/  FMUL.FTZ R2, R57, R96 ;  /* 0x0000006039027220 */ /* 0x000fe20000410000 */
[----:B------:R-:W-:Y:S02]  /*1a60*/  FMUL.FTZ R3, R56, 1.4426950216293334961 ;  /* 0x3fb8aa3b38037820 */ /* 0x000fe40000410000 */
[----:B------:R-:W-:Y:S01]  /*1a70*/  FMUL.RZ R17, R16, 0.15915493667125701904 ;  /* 0x3e22f98310117820 */ /* 0x000fe2000040c000 */
[----:B------:R-:W-:Y:S01]  /*1a80*/  FMUL.RZ R18, R2, 0.15915493667125701904 ;  /* 0x3e22f98302127820 */ /* 0x000fe2000040c000 */
[C---:B------:R-:W-:Y:S01]  /*1a90*/  FMUL.FTZ R16, R3.reuse, R98 ;  /* 0x0000006203107220 */ /* 0x040fe20000410000 */
[C---:B------:R-:W-:Y:S01]  /*1aa0*/  FMUL.FTZ R2, R3.reuse, R96 ;  /* 0x0000006003027220 */ /* 0x040fe20000410000 */
[----:B------:R-:W-:Y:S01]  /*1ab0*/  MUFU.SIN R123, R17 ;  /* 0x00000011007b7308 */ /* 0x000fe20000000400 */
[C---:B------:R-:W-:Y:S01]  /*1ac0*/  FMUL.FTZ R116, R3.reuse, R102 ;  /* 0x0000006603747220 */ /* 0x040fe20000410000 */
        /* <DEDUP_REMOVED lines=33> */
[C---:B0-----:R-:W-:Y:S01]  /*1ce0*/  FMUL.FTZ R28, R58.reuse, R17 ;  /* 0x000000113a1c7220 */ /* 0x041fe20000410000 */
[CC--:B------:R-:W-:Y:S01]  /*1cf0*/  FMUL.FTZ R119, R59.reuse, R19.reuse ;  /* 0x000000133b777220 */ /* 0x0c0fe20000410000 */
[C---:B------:R-:W-:Y:S01]  /*1d00*/  FMUL.FTZ R30, R58.reuse, R19 ;  /* 0x000000133a1e7220 */ /* 0x040fe20000410000 */
[----:B------:R-:W-:Y:S01]  /*1d10*/  FFMA.FTZ R27, R58, R20, -R27 ;  /* 0x000000143a1b7223 */ /* 0x000fe2000001081b */
[C---:B-1----:R-:W-:Y:S01]  /*1d20*/  FFMA.FTZ R3, R59.reuse, R16, R28 ;  /* 0x000000103b037223 */ /* 0x042fe2000001001c */
[----:B------:R0:W1:Y:S01]  /*1d30*/  MUFU.SIN R125, R120 ;  /* 0x00000078007d7308 */ /* 0x0000620000000400 */
[----:B---3--:R-:W-:Y:S01]  /*1d40*/  FMUL.FTZ R124, R118, R31 ;  /* 0x0000001f767c7220 */ /* 0x008fe20000410000 */
[C---:B----4-:R-:W-:Y:S01]  /*1d50*/  FMUL.FTZ R26, R58.reuse, R23 ;  /* 0x000000173a1a7220 */ /* 0x050fe20000410000 */
[C---:B------:R-:W-:Y:S01]  /*1d60*/  FMUL.FTZ R31, R59.reuse, R17 ;  /* 0x000000113b1f7220 */ /* 0x040fe20000410000 */
[CC--:B------:R-:W-:Y:S01]  /*1d70*/  FFMA.FTZ R2, R58.reuse, R18.reuse, -R119 ;  /* 0x000000123a027223 */ /* 0x0c0fe20000010877 */
[C---:B------:R-:W-:Y:S01]  /*1d80*/  FFMA.FTZ R30, R59.reuse, R18, R30 ;  /* 0x000000123b1e7223 */ /* 0x040fe2000001001e */
[C---:B------:R-:W-:Y:S01]  /*1d90*/  FFMA.FTZ R26, R59.reuse, R22, R26 ;  /* 0x000000163b1a7223 */ /* 0x040fe2000001001a */
[----:B------:R-:W-:Y:S01]  /*1da0*/  FFMA.FTZ R31, R58, R16, -R31 ;  /* 0x000000103a1f7223 */ /* 0x000fe2000001081f */
[----:B------:R-:W-:Y:S01]  /*1db0*/  FMUL.FTZ R122, R0, R27 ;  /* 0x0000001b007a7220 */ /* 0x000fe20000410000 */
[----:B-----5:R-:W-:Y:S01]  /*1dc0*/  FMUL.FTZ R123, R118, R29 ;  /* 0x0000001d767b7220 */ /* 0x020fe20000410000 */
[----:B------:R-:W-:Y:S01]  /*1dd0*/  FMUL.FTZ R29, R59, R23 ;  /* 0x000000173b1d7220 */ /* 0x000fe20000410000 */
[----:B------:R-:W-:Y:S01]  /*1de0*/  FMUL.FTZ R119, R103, -R26 ;  /* 0x8000001a67777220 */ /* 0x000fe20000410000 */
[----:B------:R-:W-:Y:S01]  /*1df0*/  FMUL.FTZ R118, R106, R31 ;  /* 0x0000001f6a767220 */ /* 0x000fe20000410000 */
[C---:B------:R-:W-:Y:S01]  /*1e00*/  FMUL.FTZ R129, R107.reuse, R2 ;  /* 0x000000026b817220 */ /* 0x040fe20000410000 */
[----:B0-----:R-:W-:Y:S01]  /*1e10*/  FFMA.FTZ R120, R58, R22, -R29 ;  /* 0x000000163a787223 */ /* 0x001fe2000001081d */
[----:B------:R-:W-:Y:S01]  /*1e20*/  FMUL.FTZ R130, R107, -R30 ;  /* 0x8000001e6b827220 */ /* 0x000fe20000410000 */
[----:B-1----:R-:W-:-:S02]  /*1e30*/  FMUL.FTZ R125, R116, R125 ;  /* 0x0000007d747d7220 */ /* 0x002fc40000410000 */
[----:B------:R-:W-:Y:S01]  /*1e40*/  FMUL.FTZ R120, R103, R120 ;  /* 0x0000007867787220 */ /* 0x000fe20000410000 */
        /* <DEDUP_REMOVED lines=11> */
.L_x_18186:
[----:B------:R0:W1:Y:S02]  /*1f00*/  LDS.64 R30, [R74+UR5+0x1c98] ;  /* 0x001c98054a1e7984 */ /* 0x0000640008000a00 */
.L_x_18187:
[----:B------:R-:W-:Y:S05]  /*1f10*/  BSYNC.RECONVERGENT B0 ;  /* 0x0000000000007941 */ /* 0x000fea0003800200 */
.L_x_18185:
        /* <DEDUP_REMOVED lines=108> */
[-C--:B--2---:R-:W-:Y:S01]  /*25e0*/  FMUL.FTZ R3, R134, R137.reuse ;  /* 0x0000008986037220 */ /* 0x084fe20000410000 */
[----:B------:R-:W-:-:S02]  /*25f0*/  FMUL.FTZ R137, R135, R137 ;  /* 0x0000008987897220 */ /* 0x000fc40000410000 */
[CC--:B---3--:R-:W-:Y:S01]  /*2600*/  FFMA.FTZ R139, R134.reuse, R138.reuse, R139 ;  /* 0x0000008a868b7223 */ /* 0x0c8fe2000001008b */
[----:B------:R-:W-:Y:S01]  /*2610*/  FFMA.FTZ R2, R135, R138, -R2 ;  /* 0x0000008a87027223 */ /* 0x000fe20000010802 */
[----:B------:R-:W-:Y:S01]  /*2620*/  FMUL.FTZ R138, R123, R130 ;  /* 0x000000827b8a7220 */ /* 0x000fe20000410000 */
[-C--:B-----5:R-:W-:Y:S01]  /*2630*/  @P2 FFMA.FTZ R134, R134, R136.reuse, R137 ;  /* 0x0000008886862223 */ /* 0x0a0fe20000010089 */
[----:B------:R-:W-:Y:S01]  /*2640*/  @P2 FFMA.FTZ R135, R135, R136, -R3 ;  /* 0x0000008887872223 */ /* 0x000fe20000010803 */
[----:B------:R-:W-:Y:S01]  /*2650*/  @P2 FADD.FTZ R133, R133, R2 ;  /* 0x0000000285852221 */ /* 0x000fe20000010000 */
[-C--:B-1----:R-:W-:Y:S01]  /*2660*/  FMUL.FTZ R136, R124, R31.reuse ;  /* 0x0000001f7c887220 */ /* 0x082fe20000410000 */
[----:B------:R-:W-:Y:S01]  /*2670*/  @P2 FADD.FTZ R132, R132, R139 ;  /* 0x0000008b84842221 */ /* 0x000fe20000010000 */
[C---:B------:R-:W-:Y:S01]  /*2680*/  FMUL.FTZ R3, R123.reuse, R31 ;  /* 0x0000001f7b037220 */ /* 0x040fe20000410000 */
[----:B------:R-:W-:Y:S01]  /*2690*/  SHFL.UP PT, R134, R134, 0x1, RZ ;  /* 0x0420000086867989 */ /* 0x000fe200000e00ff */
[CC--:B------:R-:W-:Y:S01]  /*26a0*/  FMUL.FTZ R139, R123.reuse, R129.reuse ;  /* 0x000000817b8b7220 */ /* 0x0c0fe20000410000 */
[-C--:B------:R-:W-:Y:S01]  /*26b0*/  FFMA.FTZ R136, -R123, R30.reuse, -R136 ;  /* 0x0000001e7b887223 */ /* 0x080fe20000010988 */
[C---:B------:R-:W-:Y:S01]  /*26c0*/  FFMA.FTZ R3, R124.reuse, R30, -R3 ;  /* 0x0000001e7c037223 */ /* 0x040fe20000010803 */
[----:B------:R0:W-:Y:S01]  /*26d0*/  SHFL.UP PT, R2, R135, 0x1, RZ ;  /* 0x0420000087027989 */ /* 0x0001e200000e00ff */
[C---:B------:R-:W-:Y:S01]  /*26e0*/  FFMA.FTZ R137, R124.reuse, R129, R138 ;  /* 0x000000817c897223 */ /* 0x040fe2000001008a */
[----:B------:R-:W-:Y:S01]  /*26f0*/  FFMA.FTZ R139, R124, R130, -R139 ;  /* 0x000000827c8b7223 */ /* 0x000fe2000001088b */
[CC--:B------:R-:W-:Y:S01]  /*2700*/  FMUL.FTZ R138, R125.reuse, R136.reuse ;  /* 0x000000887d8a7220 */ /* 0x0c0fe20000410000 */
[----:B------:R-:W-:Y:S01]  /*2710*/  SHFL.UP PT, R133, R133, 0x1, RZ ;  /* 0x0420000085857989 */ /* 0x000fe200000e00ff */
[CC--:B------:R-:W-:Y:S01]  /*2720*/  FMUL.FTZ R141, R125.reuse, R3.reuse ;  /* 0x000000037d8d7220 */ /* 0x0c0fe20000410000 */
[----:B------:R-:W-:Y:S01]  /*2730*/  FADD.FTZ R137, R118, R137 ;  /* 0x0000008976897221 */ /* 0x000fe20000010000 */
[----:B------:R-:W-:Y:S01]  /*2740*/  FADD.FTZ R139, R116, R139 ;  /* 0x0000008b748b7221 */ /* 0x000fe20000010000 */
[----:B------:R-:W-:Y:S01]  /*2750*/  SHFL.UP PT, R132, R132, 0x1, RZ ;  /* 0x0420000084847989 */ /* 0x000fe200000e00ff */
[C---:B------:R-:W-:Y:S01]  /*2760*/  FFMA.FTZ R138, R126.reuse, R3, R138 ;  /* 0x000000037e8a7223 */ /* 0x040fe2000001008a */
[----:B------:R-:W-:Y:S01]  /*2770*/  FFMA.FTZ R141, R126, R136, -R141 ;  /* 0x000000887e8d7223 */ /* 0x000fe2000001088d */
[C---:B------:R-:W-:Y:S01]  /*2780*/  FMUL.FTZ R3, R125.reuse, R137 ;  /* 0x000000897d037220 */ /* 0x040fe20000410000 */
[----:B------:R-:W-:Y:S01]  /*2790*/  FMUL.FTZ R136, R125, R139 ;  /* 0x0000008b7d887220 */ /* 0x000fe20000410000 */
[CC--:B------:R-:W-:Y:S01]  /*27a0*/  FMUL.FTZ R144, R128.reuse, R138.reuse ;  /* 0x0000008a80907220 */ /* 0x0c0fe20000410000 */
[----:B------:R-:W-:Y:S01]  /*27b0*/  FMUL.FTZ R142, R128, R141 ;  /* 0x0000008d808e7220 */ /* 0x000fe20000410000 */
[C---:B------:R-:W-:Y:S01]  /*27c0*/  FFMA.FTZ R140, R126.reuse, R139, -R3 ;  /* 0x0000008b7e8c7223 */ /* 0x040fe20000010803 */
[----:B------:R-:W-:Y:S01]  /*27d0*/  FFMA.FTZ R3, R126, R137, R136 ;  /* 0x000000897e037223 */ /* 0x000fe20000010088 */
[C---:B------:R-:W-:Y:S01]  /*27e0*/  FFMA.FTZ R137, R127.reuse, R141, -R144 ;  /* 0x0000008d7f897223 */ /* 0x040fe20000010890 */
[----:B0-----:R-:W-:Y:S01]  /*27f0*/  FFMA.FTZ R135, R127, R138, R142 ;  /* 0x0000008a7f877223 */ /* 0x001fe2000001008e */
[----:B------:R-:W-:Y:S01]  /*2800*/  FADD.FTZ R140, R119, R140 ;  /* 0x0000008c778c7221 */ /* 0x000fe20000010000 */
[----:B------:R-:W-:-:S03]  /*2810*/  FADD.FTZ R136, R120, R3 ;  /* 0x0000000378887221 */ /* 0x000fc60000010000 */
[C---:B------:R-:W-:Y:S01]  /*2820*/  FMUL.FTZ R138, R128.reuse, R140 ;  /* 0x0000008c808a7220 */ /* 0x040fe20000410000 */
        /* <DEDUP_REMOVED lines=31> */
.L_x_18189:
[----:B------:R-:W-:Y:S05]  /*2a20*/  BSYNC.RECONVERGENT B0 ;  /* 0x0000000000007941 */ /* 0x000fea0003800200 */
.L_x_18188:
        /* <DEDUP_REMOVED lines=10> */
[----:B------:R0:W0:Y:S01]  /*2ad0*/  SHFL.DOWN PT, R141, R135, 0x2, 0x1f ;  /* 0x08401f00878d7f89 */ /* 0x00002200000e0000 */
[C---:B---3--:R-:W-:Y:S01]  /*2ae0*/  FMUL.FTZ R133, R21.reuse, R2 ;  /* 0x0000000215857220 */ /* 0x048fe20000410000 */
[----:B------:R-:W-:Y:S01]  /*2af0*/  BSSY.RECONVERGENT B0, `(.L_x_18190) ;  /* 0x0000016000007945 */ /* 0x000fe20003800200 */
[-C--:B------:R-:W-:Y:S01]  /*2b00*/  FMUL.FTZ R3, R21, R132.reuse ;  /* 0x0000008415037220 */ /* 0x080fe20000410000 */
[----:B--2---:R2:W3:Y:S01]  /*2b10*/  SHFL.DOWN PT, R134, R137, 0x2, 0x1f ;  /* 0x08401f0089867f89 */ /* 0x0044e200000e0000 */
[C---:B------:R-:W-:Y:S01]  /*2b20*/  ISETP.GT.U32.AND P3, PT, R105.reuse, 0x1b, PT ;  /* 0x0000001b6900780c */ /* 0x040fe20003f64070 */
[C---:B------:R-:W-:Y:S01]  /*2b30*/  FFMA.FTZ R133, R20.reuse, R132, -R133 ;  /* 0x0000008414857223 */ /* 0x040fe20000010885 */
[C---:B------:R-:W-:Y:S01]  /*2b40*/  ISETP.GT.U32.AND P4, PT, R105.reuse, 0x17, PT ;  /* 0x000000176900780c */ /* 0x040fe20003f84070 */
[----:B------:R-:W0:Y:S01]  /*2b50*/  @!P1 LDS.128 R24, [UR7+0x1d90] ;  /* 0x001d9007ff189984 */ /* 0x000e220008000c00 */
[----:B------:R-:W-:Y:S01]  /*2b60*/  ISETP.GT.U32.AND P5, PT, R105, 0xf, PT ;  /* 0x0000000f6900780c */ /* 0x000fe20003fa4070 */
[----:B------:R-:W-:-:S02]  /*2b70*/  FFMA.FTZ R3, R20, R2, R3 ;  /* 0x0000000214037223 */ /* 0x000fc40000010003 */
[----:B-1----:R2:W1:Y:S04]  /*2b80*/  SHFL.DOWN PT, R139, R138, 0x2, 0x1f ;  /* 0x08401f008a8b7f89 */ /* 0x00246800000e0000 */
[----:B----4-:R2:W4:Y:S01]  /*2b90*/  SHFL.DOWN PT, R142, R136, 0x2, 0x1f ;  /* 0x08401f00888e7f89 */ /* 0x01052200000e0000 */
[----:B------:R-:W-:Y:S05]  /*2ba0*/  @P2 BRA `(.L_x_18191) ;  /* 0x0000000000282947 */ /* 0x000fea0003800000 */
[-C--:B----4-:R-:W-:Y:S01]  /*2bb0*/  FMUL.FTZ R140, R137, R142.reuse ;  /* 0x0000008e898c7220 */ /* 0x090fe20000410000 */
[----:B------:R-:W-:Y:S01]  /*2bc0*/  FMUL.FTZ R142, R135, R142 ;  /* 0x0000008e878e7220 */ /* 0x000fe20000410000 */
[-C--:B---3--:R-:W-:Y:S01]  /*2bd0*/  FMUL.FTZ R20, R137, R134.reuse ;  /* 0x0000008689147220 */ /* 0x088fe20000410000 */
[C---:B------:R-:W-:Y:S01]  /*2be0*/  FMUL.FTZ R134, R135.reuse, R134 ;  /* 0x0000008687867220 */ /* 0x040fe20000410000 */
[-C--:B-1----:R-:W-:Y:S01]  /*2bf0*/  FFMA.FTZ R21, R135, R139.reuse, -R140 ;  /* 0x0000008b87157223 */ /* 0x082fe2000001088c */
[----:B------:R-:W-:Y:S01]  /*2c00*/  FFMA.FTZ R139, R137, R139, R142 ;  /* 0x0000008b898b7223 */ /* 0x000fe2000001008e */
[-C--:B0-----:R-:W-:Y:S01]  /*2c10*/  FFMA.FTZ R135, R135, R141.reuse, -R20 ;  /* 0x0000008d87877223 */ /* 0x081fe20000010814 */
[----:B--2---:R-:W-:Y:S01]  /*2c20*/  FFMA.FTZ R137, R137, R141, R134 ;  /* 0x0000008d89897223 */ /* 0x004fe20000010086 */
[----:B------:R-:W-:Y:S01]  /*2c30*/  FADD.FTZ R138, R138, R21 ;  /* 0x000000158a8a7221 */ /* 0x000fe20000010000 */
[----:B------:R-:W-:-:S07]  /*2c40*/  FADD.FTZ R136, R136, R139 ;  /* 0x0000008b88887221 */ /* 0x000fce0000010000 */
.L_x_18191:
[----:B------:R-:W-:Y:S05]  /*2c50*/  BSYNC.RECONVERGENT B0 ;  /* 0x0000000000007941 */ /* 0x000fea0003800200 */
.L_x_18190:
[----:B0-----:R0:W0:Y:S01]  /*2c60*/  SHFL.DOWN PT, R141, R135, 0x4, 0x1f ;  /* 0x08801f00878d7f89 */ /* 0x00102200000e0000 */
[----:B------:R-:W-:Y:S03]  /*2c70*/  BSSY.RECONVERGENT B0, `(.L_x_18192) ;  /* 0x000000f000007945 */ /* 0x000fe60003800200 */
[----:B---3--:R3:W0:Y:S04]  /*2c80*/  SHFL.DOWN PT, R134, R137, 0x4, 0x1f ;  /* 0x08801f0089867f89 */ /* 0x00862800000e0000 */
[----:B-1----:R3:W1:Y:S04]  /*2c90*/  SHFL.DOWN PT, R139, R138, 0x4, 0x1f ;  /* 0x08801f008a8b7f89 */ /* 0x00266800000e0000 */
[----:B----4-:R3:W4:Y:S01]  /*2ca0*/  SHFL.DOWN PT, R142, R136, 0x4, 0x1f ;  /* 0x08801f00888e7f89 */ /* 0x01072200000e0000 */
[----:B------:R-:W-:Y:S05]  /*2cb0*/  @P3 BRA `(.L_x_18193) ;  /* 0x0000000000283947 */ /* 0x000fea0003800000 */
[-C--:B----4-:R-:W-:Y:S01]  /*2cc0*/  FMUL.FTZ R140, R137, R142.reuse ;  /* 0x0000008e898c7220 */ /* 0x090fe20000410000 */
[----:B------:R-:W-:Y:S01]  /*2cd0*/  FMUL.FTZ R142, R135, R142 ;  /* 0x0000008e878e7220 */ /* 0x000fe20000410000 */
[-C--:B0-----:R-:W-:Y:S01]  /*2ce0*/  FMUL.FTZ R20, R137, R134.reuse ;  /* 0x0000008689147220 */ /* 0x081fe20000410000 */
[C---:B------:R-:W-:Y:S01]  /*2cf0*/  FMUL.FTZ R134, R135.reuse, R134 ;  /* 0x0000008687867220 */ /* 0x040fe20000410000 */
[-C--:B-1----:R-:W-:Y:S01]  /*2d00*/  FFMA.FTZ R21, R135, R139.reuse, -R140 ;  /* 0x0000008b87157223 */ /* 0x082fe2000001088c */
[----:B------:R-:W-:Y:S01]  /*2d10*/  FFMA.FTZ R139, R137, R139, R142 ;  /* 0x0000008b898b7223 */ /* 0x000fe2000001008e */
[-C--:B------:R-:W-:Y:S01]  /*2d20*/  FFMA.FTZ R135, R135, R141.reuse, -R20 ;  /* 0x0000008d87877223 */ /* 0x080fe20000010814 */
[----:B--23--:R-:W-:Y:S01]  /*2d30*/  FFMA.FTZ R137, R137, R141, R134 ;  /* 0x0000008d89897223 */ /* 0x00cfe20000010086 */
[----:B------:R-:W-:Y:S01]  /*2d40*/  FADD.FTZ R138, R138, R21 ;  /* 0x000000158a8a7221 */ /* 0x000fe20000010000 */
[----:B------:R-:W-:-:S07]  /*2d50*/  FADD.FTZ R136, R136, R139 ;  /* 0x0000008b88887221 */ /* 0x000fce0000010000 */
.L_x_18193:
[----:B------:R-:W-:Y:S05]  /*2d60*/  BSYNC.RECONVERGENT B0 ;  /* 0x0000000000007941 */ /* 0x000fea0003800200 */
.L_x_18192:
[----:B0-----:R0:W0:Y:S01]  /*2d70*/  SHFL.DOWN PT, R141, R135, 0x8, 0x1f ;  /* 0x09001f00878d7f89 */ /* 0x00102200000e0000 */
[----:B------:R-:W-:Y:S03]  /*2d80*/  BSSY.RECONVERGENT B0, `(.L_x_18194) ;  /* 0x000000f000007945 */ /* 0x000fe60003800200 */
[----:B------:R0:W0:Y:S04]  /*2d90*/  SHFL.DOWN PT, R134, R137, 0x8, 0x1f ;  /* 0x09001f0089867f89 */ /* 0x00002800000e0000 */
[----:B-1----:R1:W0:Y:S04]  /*2da0*/  SHFL.DOWN PT, R139, R138, 0x8, 0x1f ;  /* 0x09001f008a8b7f89 */ /* 0x00222800000e0000 */
        /* <DEDUP_REMOVED lines=8> */
[-C--:B------:R-:W-:Y:S01]  /*2e30*/  FFMA.FTZ R135, R135, R141.reuse, -R20 ;  /* 0x0000008d87877223 */ /* 0x080fe20000010814 */
[----:B--23--:R-:W-:Y:S01]  /*2e40*/  FFMA.FTZ R137, R137, R141, R134 ;  /* 0x0000008d89897223 */ /* 0x00cfe20000010086 */
[----:B-1----:R-:W-:Y:S01]  /*2e50*/  FADD.FTZ R138, R138, R21 ;  /* 0x000000158a8a7221 */ /* 0x002fe20000010000 */
[----:B------:R-:W-:-:S07]  /*2e60*/  FADD.FTZ R136, R136, R139 ;  /* 0x0000008b88887221 */ /* 0x000fce0000010000 */
.L_x_18195:
[----:B------:R-:W-:Y:S05]  /*2e70*/  BSYNC.RECONVERGENT B0 ;  /* 0x0000000000007941 */ /* 0x000fea0003800200 */
.L_x_18194:
[----:B0-----:R0:W0:Y:S01]  /*2e80*/  SHFL.DOWN PT, R141, R135, 0x10, 0x1f ;  /* 0x0a001f00878d7f89 */ /* 0x00102200000e0000 */
[----:B------:R-:W-:Y:S01]  /*2e90*/  BSSY.RECONVERGENT B0, `(.L_x_18196) ;  /* 0x0000010000007945 */ /* 0x000fe20003800200 */
[----:B------:R-:W-:Y:S02]  /*2ea0*/  FMUL.FTZ R20, R128, R132 ;  /* 0x0000008480147220 */ /* 0x000fe40000410000 */
[----:B------:R0:W0:Y:S04]  /*2eb0*/  SHFL.DOWN PT, R140, R137, 0x10, 0x1f ;  /* 0x0a001f00898c7f89 */ /* 0x00002800000e0000 */
[----:B------:R0:W0:Y:S04]  /*2ec0*/  SHFL.DOWN PT, R139, R138, 0x10, 0x1f ;  /* 0x0a001f008a8b7f89 */ /* 0x00002800000e0000 */
[----:B------:R0:W0:Y:S01]  /*2ed0*/  SHFL.DOWN PT, R144, R136, 0x10, 0x1f ;  /* 0x0a001f0088907f89 */ /* 0x00002200000e0000 */
[----:B------:R-:W-:Y:S05]  /*2ee0*/  @P5 BRA `(.L_x_18197) ;  /* 0x0000000000285947 */ /* 0x000fea0003800000 */
[-C--:B0---4-:R-:W-:Y:S01]  /*2ef0*/  FMUL.FTZ R142, R137, R144.reuse ;  /* 0x00000090898e7220 */ /* 0x091fe20000410000 */
[----:B------:R-:W-:Y:S01]  /*2f00*/  FMUL.FTZ R144, R135, R144 ;  /* 0x0000009087907220 */ /* 0x000fe20000410000 */
[-C--:B------:R-:W-:Y:S01]  /*2f10*/  FMUL.FTZ R134, R137, R140.reuse ;  /* 0x0000008c89867220 */ /* 0x080fe20000410000 */
[C---:B------:R-:W-:Y:S01]  /*2f20*/  FMUL.FTZ R140, R135.reuse, R140 ;  /* 0x0000008c878c7220 */ /* 0x040fe20000410000 */
[-C--:B------:R-:W-:Y:S01]  /*2f30*/  FFMA.FTZ R21, R135, R139.reuse, -R142 ;  /* 0x0000008b87157223 */ /* 0x080fe2000001088e */
[----:B------:R-:W-:Y:S01]  /*2f40*/  FFMA.FTZ R139, R137, R139, R144 ;  /* 0x0000008b898b7223 */ /* 0x000fe20000010090 */
[-C--:B------:R-:W-:Y:S01]  /*2f50*/  FFMA.FTZ R135, R135, R141.reuse, -R134 ;  /* 0x0000008d87877223 */ /* 0x080fe20000010886 */
[----:B--23--:R-:W-:Y:S01]  /*2f60*/  FFMA.FTZ R137, R137, R141, R140 ;  /* 0x0000008d89897223 */ /* 0x00cfe2000001008c */
[----:B-1----:R-:W-:Y:S01]  /*2f70*/  FADD.FTZ R138, R138, R21 ;  /* 0x000000158a8a7221 */ /* 0x002fe20000010000 */
[----:B------:R-:W-:-:S07]  /*2f80*/  FADD.FTZ R136, R136, R139 ;  /* 0x0000008b88887221 */ /* 0x000fce0000010000 */
.L_x_18197:
[----:B------:R-:W-:Y:S05]  /*2f90*/  BSYNC.RECONVERGENT B0 ;  /* 0x0000000000007941 */ /* 0x000fea0003800200 */
.L_x_18196:
[-C--:B------:R-:W-:Y:S01]  /*2fa0*/  FMUL.FTZ R21, R128, R2.reuse ;  /* 0x0000000280157220 */ /* 0x080fe20000410000 */
[----:B------:R-:W-:Y:S01]  /*2fb0*/  FFMA.FTZ R20, R127, R2, R20 ;  /* 0x000000027f147223 */ /* 0x000fe20000010014 */
[----:B0-----:R-:W-:Y:S01]  /*2fc0*/  SHFL.IDX PT, R139, R27, RZ, 0x1f ;  /* 0x00001fff1b8b7589 */ /* 0x001fe200000e0000 */
[----:B------:R-:W-:Y:S01]  /*2fd0*/  ISETP.NE.AND P1, PT, R87, 0x1f, PT ;  /* 0x0000001f5700780c */ /* 0x000fe20003f25270 */
[----:B------:R-:W-:Y:S01]  /*2fe0*/  FFMA.FTZ R21, R127, R132, -R21 ;  /* 0x000000847f157223 */ /* 0x000fe20000010815 */
[----:B------:R-:W-:Y:S01]  /*2ff0*/  FADD.FTZ R20, RZ, R20 ;  /* 0x00000014ff147221 */ /* 0x000fe20000010000 */
[----:B------:R-:W0:Y:S01]  /*3000*/  SHFL.DOWN PT, R148, R135, 0x1, 0x1f ;  /* 0x08201f0087947f89 */ /* 0x000e2200000e0000 */
[----:B------:R-:W-:Y:S01]  /*3010*/  FFMA.FTZ R146, R0, R133, RZ ;  /* 0x0000008500927223 */ /* 0x000fe200000100ff */
[----:B------:R-:W-:Y:S01]  /*3020*/  FADD.FTZ R21, R112, R21 ;  /* 0x0000001570157221 */ /* 0x000fe20000010000 */
[-C--:B------:R-:W-:Y:S01]  /*3030*/  FMUL.FTZ R143, R23, R20.reuse ;  /* 0x00000014178f7220 */ /* 0x080fe20000410000 */
[----:B------:R-:W5:Y:S01]  /*3040*/  SHFL.DOWN PT, R134, R137, 0x1, 0x1f ;  /* 0x08201f0089867f89 */ /* 0x000f6200000e0000 */
[-C--:B------:R-:W-:Y:S01]  /*3050*/  FMUL.FTZ R144, R125, R20.reuse ;  /* 0x000000147d907220 */ /* 0x080fe20000410000 */
[-C--:B------:R-:W-:Y:S01]  /*3060*/  FMUL.FTZ R145, R23, R21.reuse ;  /* 0x0000001517917220 */ /* 0x080fe20000410000 */
[-C--:B------:R-:W-:Y:S01]  /*3070*/  FMUL.FTZ R23, R125, R21.reuse ;  /* 0x000000157d177220 */ /* 0x080fe20000410000 */
[----:B------:R-:W5:Y:S01]  /*3080*/  SHFL.IDX PT, R140, R26, RZ, 0x1f ;  /* 0x00001fff1a8c7589 */ /* 0x000f6200000e0000 */
[CC--:B------:R-:W-:Y:S01]  /*3090*/  FFMA.FTZ R143, R22.reuse, R21.reuse, -R143 ;  /* 0x00000015168f7223 */ /* 0x0c0fe2000001088f */
[-C--:B------:R-:W-:Y:S01]  /*30a0*/  FFMA.FTZ R145, R22, R20.reuse, R145 ;  /* 0x0000001416917223 */ /* 0x080fe20000010091 */
[C---:B------:R-:W-:Y:S01]  /*30b0*/  FFMA.FTZ R23, R126.reuse, R20, R23 ;  /* 0x000000147e177223 */ /* 0x040fe20000010017 */
[----:B----4-:R-:W4:Y:S01]  /*30c0*/  SHFL.DOWN PT, R142, R136, 0x1, 0x1f ;  /* 0x08201f00888e7f89 */ /* 0x010f2200000e0000 */
[----:B------:R-:W-:Y:S01]  /*30d0*/  FFMA.FTZ R22, R126, R21, -R144 ;  /* 0x000000157e167223 */ /* 0x000fe20000010890 */
[----:B------:R-:W-:Y:S01]  /*30e0*/  FFMA.FTZ R144, -R0, R3, RZ ;  /* 0x0000000300907223 */ /* 0x000fe200000101ff */
[----:B------:R-:W-:Y:S01]  /*30f0*/  FADD.FTZ R3, RZ, R23 ;  /* 0x00000017ff037221 */ /* 0x000fe20000010000 */
[----:B------:R-:W4:Y:S01]  /*3100*/  SHFL.DOWN PT, R141, R138, 0x1, 0x1f ;  /* 0x08201f008a8d7f89 */ /* 0x000f2200000e0000 */
[----:B------:R-:W-:Y:S01]  /*3110*/  FADD.FTZ R22, R113, R22 ;  /* 0x0000001671167221 */ /* 0x000fe20000010000 */
[----:B------:R-:W-:Y:S01]  /*3120*/  FFMA.FTZ R23, -R103, R145, R144 ;  /* 0x0000009167177223 */ /* 0x000fe20000010190 */
[----:B------:R-:W-:Y:S01]  /*3130*/  FMUL.FTZ R145, R17, R3 ;  /* 0x0000000311917220 */ /* 0x000fe20000410000 */
[----:B------:R-:W-:Y:S01]  /*3140*/  FFMA.FTZ R143, R103, R143, R146 ;  /* 0x0000008f678f7223 */ /* 0x000fe20000010092 */
[-C--:B------:R-:W-:Y:S01]  /*3150*/  FMUL.FTZ R146, R17, R22.reuse ;  /* 0x0000001611927220 */ /* 0x080fe20000410000 */
[----:B------:R5:W4:Y:S01]  /*3160*/  SHFL.IDX PT, R147, R137, RZ, 0x1f ;  /* 0x00001fff89937589 */ /* 0x000b2200000e0000 */
[----:B------:R-:W-:Y:S01]  /*3170*/  FFMA.FTZ R145, R16, R22, -R145 ;  /* 0x0000001610917223 */ /* 0x000fe20000010891 */
[----:B0-----:R-:W-:Y:S01]  /*3180*/  @P1 FMUL.FTZ R17, R148, R139 ;  /* 0x0000008b94111220 */ /* 0x001fe20000410000 */
[CC--:B------:R-:W-:Y:S01]  /*3190*/  FMUL.FTZ R149, R59.reuse, R20.reuse ;  /* 0x000000143b957220 */ /* 0x0c0fe20000410000 */
[----:B-123--:R-:W-:Y:S01]  /*31a0*/  SHFL.IDX PT, R138, R138, RZ, 0x1f ;  /* 0x00001fff8a8a7589 */ /* 0x00efe200000e0000 */
[----:B------:R-:W-:Y:S01]  /*31b0*/  FFMA.FTZ R16, R16, R3, R146 ;  /* 0x0000000310107223 */ /* 0x000fe20000010092 */
[----:B-----5:R-:W-:Y:S01]  /*31c0*/  @P1 FMUL.FTZ R133, R134, R139 ;  /* 0x0000008b86851220 */ /* 0x020fe20000410000 */
[----:B------:R-:W-:Y:S01]  /*31d0*/  FMUL.FTZ R146, R58, R20 ;  /* 0x000000143a927220 */ /* 0x000fe20000410000 */
[----:B------:R-:W-:Y:S01]  /*31e0*/  FMUL.FTZ R137, R59, R3 ;  /* 0x000000033b897220 */ /* 0x000fe20000410000 */
[----:B------:R-:W-:Y:S01]  /*31f0*/  SHFL.IDX PT, R136, R136, RZ, 0x1f ;  /* 0x00001fff88887589 */ /* 0x000fe200000e0000 */
[-C--:B------:R-:W-:Y:S01]  /*3200*/  @P1 FFMA.FTZ R17, R134, R140.reuse, R17 ;  /* 0x0000008c86111223 */ /* 0x080fe20000010011 */
[----:B------:R-:W-:Y:S01]  /*3210*/  FFMA.FTZ R134, R106, R145, R143 ;  /* 0x000000916a867223 */ /* 0x000fe2000001008f */
[----:B------:R-:W-:Y:S01]  /*3220*/  @P1 FFMA.FTZ R144, R148, R140, -R133 ;  /* 0x0000008c94901223 */ /* 0x000fe20000010885 */
[----:B------:R0:W1:Y:S01]  /*3230*/  SHFL.IDX PT, R145, R135, RZ, 0x1f ;  /* 0x00001fff87917589 */ /* 0x00006200000e0000 */
[C---:B------:R-:W-:Y:S01]  /*3240*/  FMUL.FTZ R133, R123.reuse, R22 ;  /* 0x000000167b857220 */ /* 0x040fe20000410000 */
[----:B----4-:R-:W-:Y:S01]  /*3250*/  @P1 FADD.FTZ R139, R142, R17 ;  /* 0x000000118e8b1221 */ /* 0x010fe20000010000 */
[-C--:B------:R-:W-:Y:S01]  /*3260*/  FMUL.FTZ R17, R123, R3.reuse ;  /* 0x000000037b117220 */ /* 0x080fe20000410000 */
[----:B------:R-:W-:Y:S01]  /*3270*/  FMUL.FTZ R142, R58, R2 ;  /* 0x000000023a8e7220 */ /* 0x000fe20000410000 */
[CC--:B------:R-:W-:Y:S01]  /*3280*/  FFMA.FTZ R133, R124.reuse, R3.reuse, R133 ;  /* 0x000000037c857223 */ /* 0x0c0fe20000010085 */
[----:B------:R-:W-:Y:S01]  /*3290*/  @P1 FADD.FTZ R140, R141, R144 ;  /* 0x000000908d8c1221 */ /* 0x000fe20000010000 */
[----:B------:R-:W-:Y:S01]  /*32a0*/  FFMA.FTZ R17, R124, R22, -R17 ;  /* 0x000000167c117223 */ /* 0x000fe20000010811 */
[C---:B------:R-:W-:Y:S01]  /*32b0*/  FMUL.FTZ R143, R59.reuse, R2 ;  /* 0x000000023b8f7220 */ /* 0x040fe20000410000 */
[----:B------:R-:W-:Y:S01]  /*32c0*/  FADD.FTZ R133, RZ, R133 ;  /* 0x00000085ff857221 */ /* 0x000fe20000010000 */
[----:B------:R-:W-:Y:S01]  /*32d0*/  FMUL.FTZ R148, R58, R3 ;  /* 0x000000033a947220 */ /* 0x000fe20000410000 */
[----:B------:R-:W-:Y:S01]  /*32e0*/  FADD.FTZ R17, R114, R17 ;  /* 0x0000001172117221 */ /* 0x000fe20000010000 */
[CC--:B------:R-:W-:Y:S01]  /*32f0*/  FFMA.FTZ R141, R59.reuse, R132.reuse, R142 ;  /* 0x000000843b8d7223 */ /* 0x0c0fe2000001008e */
[C---:B------:R-:W-:Y:S01]  /*3300*/  FMUL.FTZ R144, R59.reuse, R133 ;  /* 0x000000853b907220 */ /* 0x040fe20000410000 */
[C---:B------:R-:W-:Y:S01]  /*3310*/  FFMA.FTZ R143, R58.reuse, R132, -R143 ;  /* 0x000000843a8f7223 */ /* 0x040fe2000001088f */
[C---:B------:R-:W-:Y:S01]  /*3320*/  FFMA.FTZ R142, R58.reuse, R21, -R149 ;  /* 0x000000153a8e7223 */ /* 0x040fe20000010895 */
[CC--:B------:R-:W-:Y:S01]  /*3330*/  FFMA.FTZ R137, R58.reuse, R22.reuse, -R137 ;  /* 0x000000163a897223 */ /* 0x0c0fe20000010889 */
[C---:B------:R-:W-:Y:S01]  /*3340*/  FFMA.FTZ R144, R58.reuse, R17, -R144 ;  /* 0x000000113a907223 */ /* 0x040fe20000010890 */
[----:B------:R-:W-:Y:S01]  /*3350*/  FMUL.FTZ R58, R58, R133 ;  /* 0x000000853a3a7220 */ /* 0x000fe20000410000 */
[----:B0-----:R-:W-:Y:S01]  /*3360*/  FFMA.FTZ R135, R59, R22, R148 ;  /* 0x000000163b877223 */ /* 0x001fe20000010094 */
[----:B------:R-:W-:Y:S01]  /*3370*/  FMUL.FTZ R148, R147, R27 ;  /* 0x0000001b93947220 */ /* 0x000fe20000410000 */
[C---:B------:R-:W-:Y:S01]  /*3380*/  FMUL.FTZ R152, R140.reuse, R31 ;  /* 0x0000001f8c987220 */ /* 0x040fe20000410000 */
[C---:B------:R-:W-:Y:S01]  /*3390*/  FFMA.FTZ R146, R59.reuse, R21, R146 ;  /* 0x000000153b927223 */ /* 0x040fe20000010092 */
[----:B------:R-:W-:Y:S01]  /*33a0*/  FFMA.FTZ R58, R59, R17, R58 ;  /* 0x000000113b3a7223 */ /* 0x000fe2000001003a */
[----:B------:R-:W-:Y:S01]  /*33b0*/  FMUL.FTZ R149, R139, R31 ;  /* 0x0000001f8b957220 */ /* 0x000fe20000410000 */
[-C--:B-1----:R-:W-:Y:S01]  /*33c0*/  FFMA.FTZ R59, R145, R26.reuse, -R148 ;  /* 0x0000001a913b7223 */ /* 0x082fe20000010894 */
[----:B------:R-:W-:Y:S01]  /*33d0*/  FMUL.FTZ R148, R147, R26 ;  /* 0x0000001a93947220 */ /* 0x000fe20000410000 */
[-C--:B------:R-:W-:Y:S01]  /*33e0*/  FFMA.FTZ R31, R139, R30.reuse, -R152 ;  /* 0x0000001e8b1f7223 */ /* 0x080fe20000010898 */
[----:B------:R-:W-:Y:S01]  /*33f0*/  FMUL.FTZ R26, R147, R25 ;  /* 0x00000019931a7220 */ /* 0x000fe20000410000 */
[----:B------:R-:W-:Y:S01]  /*3400*/  ISETP.NE.AND P2, PT, R87, RZ, PT ;  /* 0x000000ff5700720c */ /* 0x000fe20003f45270 */
[----:B------:R-:W-:Y:S01]  /*3410*/  FFMA.FTZ R150, R140, R30, R149 ;  /* 0x0000001e8c967223 */ /* 0x000fe20000010095 */
[-C--:B------:R-:W-:Y:S01]  /*3420*/  FMUL.FTZ R140, R147, R24.reuse ;  /* 0x00000018938c7220 */ /* 0x080fe20000410000 */
[----:B------:R-:W-:Y:S01]  /*3430*/  FADD.FTZ R31, R130, R31 ;  /* 0x0000001f821f7221 */ /* 0x000fe20000010000 */
[----:B------:R-:W-:Y:S01]  /*3440*/  FFMA.FTZ R24, R145, R24, -R26 ;  /* 0x0000001891187223 */ /* 0x000fe2000001081a */
[----:B------:R-:W-:Y:S01]  /*3450*/  P2R R26, PR, RZ, 0x4 ;  /* 0x00000004ff1a7803 */ /* 0x000fe20000000000 */
[----:B------:R-:W-:Y:S01]  /*3460*/  FADD.FTZ R26, R138, R59 ;  /* 0x0000003b8a1a7221 */ /* 0x000fe20000010000 */
[----:B------:R-:W-:Y:S01]  /*3470*/  FADD.FTZ R129, R129, R150 ;  /* 0x0000009681817221 */ /* 0x000fe20000010000 */
[----:B------:R-:W-:Y:S01]  /*3480*/  FMUL.FTZ R59, R123, R31 ;  /* 0x0000001f7b3b7220 */ /* 0x000fe20000410000 */
[C---:B------:R-:W-:Y:S01]  /*3490*/  FFMA.FTZ R27, R145.reuse, R27, R148 ;  /* 0x0000001b911b7223 */ /* 0x040fe20000010094 */
[----:B------:R-:W-:Y:S01]  /*34a0*/  FFMA.FTZ R25, R145, R25, R140 ;  /* 0x0000001991197223 */ /* 0x000fe2000001008c */
[-C--:B------:R-:W-:Y:S01]  /*34b0*/  FMUL.FTZ R30, R123, R129.reuse ;  /* 0x000000817b1e7220 */ /* 0x080fe20000410000 */
[----:B------:R-:W-:Y:S01]  /*34c0*/  FFMA.FTZ R59, R124, R129, R59 ;  /* 0x000000817c3b7223 */ /* 0x000fe2000001003b */
[----:B------:R-:W-:Y:S01]  /*34d0*/  FADD.FTZ R27, R136, R27 ;  /* 0x0000001b881b7221 */ /* 0x000fe20000010000 */
[----:B------:R-:W-:Y:S01]  /*34e0*/  FMUL.FTZ R130, R0, R143 ;  /* 0x0000008f00827220 */ /* 0x000fe20000410000 */
[----:B------:R-:W-:Y:S01]  /*34f0*/  FFMA.FTZ R123, R124, R31, -R30 ;  /* 0x0000001f7c7b7223 */ /* 0x000fe2000001081e */
[----:B------:R-:W-:Y:S01]  /*3500*/  FADD.FTZ R59, R118, R59 ;  /* 0x0000003b763b7221 */ /* 0x000fe20000010000 */
[----:B------:R-:W-:Y:S01]  /*3510*/  FMUL.FTZ R141, R0, -R141 ;  /* 0x8000008d008d7220 */ /* 0x000fe20000410000 */
[----:B------:R0:W-:Y:S01]  /*3520*/  @!P2 STS.128 [UR7+0x1d90], R24 ;  /* 0x001d9018ff00a988 */ /* 0x0001e20008000c07 */
[----:B------:R-:W-:Y:S01]  /*3530*/  FADD.FTZ R123, R116, R123 ;  /* 0x0000007b747b7221 */ /* 0x000fe20000010000 */
[----:B------:R-:W-:Y:S01]  /*3540*/  FMUL.FTZ R139, R125, R59 ;  /* 0x0000003b7d8b7220 */ /* 0x000fe20000410000 */
[C---:B------:R-:W-:Y:S01]  /*3550*/  FMUL.FTZ R143, R103.reuse, R142 ;  /* 0x0000008e678f7220 */ /* 0x040fe20000410000 */
[----:B------:R-:W-:Y:S01]  /*3560*/  FMUL.FTZ R145, R103, -R146 ;  /* 0x8000009267917220 */ /* 0x000fe20000410000 */
[----:B------:R-:W-:Y:S01]  /*3570*/  FMUL.FTZ R30, R125, R123 ;  /* 0x0000007b7d1e7220 */ /* 0x000fe20000410000 */
[C---:B------:R-:W-:Y:S01]  /*3580*/  FMUL.FTZ R137, R106.reuse, R137 ;  /* 0x000000896a897220 */ /* 0x040fe20000410000 */
[----:B------:R-:W-:Y:S01]  /*3590*/  FMUL.FTZ R135, R106, -R135 ;  /* 0x800000876a877220 */ /* 0x000fe20000410000 */
[----:B------:R-:W-:Y:S01]  /*35a0*/  FMUL.FTZ R125, R107, R144 ;  /* 0x000000906b7d7220 */ /* 0x000fe20000410000 */
[----:B------:R-:W-:Y:S01]  /*35b0*/  STS [R61+0x420], R130 ;  /* 0x000420823d007388 */ /* 0x000fe20000000800 */
[----:B------:R-:W-:Y:S01]  /*35c0*/  FADD.FTZ R132, -R111, R132 ;  /* 0x000000846f847221 */ /* 0x000fe20000010100 */
[----:B------:R-:W-:Y:S01]  /*35d0*/  LEA R116, R108, -R117, 0x1 ;  /* 0x800000756c747211 */ /* 0x000fe200078e08ff */
[----:B------:R-:W-:Y:S01]  /*35e0*/  FADD.FTZ R22, -R113, R22 ;  /* 0x0000001671167221 */ /* 0x000fe20000010100 */
[----:B------:R-:W-:Y:S01]  /*35f0*/  STS [R60+0x4], R141 ;  /* 0x0000048d3c007388 */ /* 0x000fe20000000800 */
[C---:B0-----:R-:W-:Y:S01]  /*3600*/  FFMA.FTZ R24, R126.reuse, R123, -R139 ;  /* 0x0000007b7e187223 */ /* 0x041fe2000001088b */
[----:B------:R-:W-:Y:S01]  /*3610*/  FMUL.FTZ R139, R107, -R58 ;  /* 0x8000003a6b8b7220 */ /* 0x000fe20000410000 */
[----:B------:R-:W-:Y:S01]  /*3620*/  FFMA.FTZ R25, R126, R59, R30 ;  /* 0x0000003b7e197223 */ /* 0x000fe2000001001e */
[----:B------:R-:W-:Y:S01]  /*3630*/  STS [R60+0x8], R143 ;  /* 0x0000088f3c007388 */ /* 0x000fe20000000800 */
[----:B------:R-:W-:Y:S01]  /*3640*/  FADD.FTZ R119, R119, R24 ;  /* 0x0000001877777221 */ /* 0x000fe20000010000 */
[----:B------:R-:W-:Y:S01]  /*3650*/  FADD.FTZ R27, -R112, R21 ;  /* 0x00000015701b7221 */ /* 0x000fe20000010100 */
[----:B------:R-:W-:Y:S01]  /*3660*/  FADD.FTZ R120, R120, R25 ;  /* 0x0000001978787221 */ /* 0x000fe20000010000 */
[----:B------:R-:W-:Y:S01]  /*3670*/  STS [R60+0xc], R145 ;  /* 0x00000c913c007388 */ /* 0x000fe20000000800 */
[CC--:B------:R-:W-:Y:S01]  /*3680*/  FMUL.FTZ R24, R128.reuse, R119.reuse ;  /* 0x0000007780187220 */ /* 0x0c0fe20000410000 */
[----:B------:R-:W-:Y:S01]  /*3690*/  FMUL.FTZ R26, R119, R98 ;  /* 0x00000062771a7220 */ /* 0x000fe20000410000 */
[-C--:B------:R-:W-:Y:S01]  /*36a0*/  FMUL.FTZ R128, R128, R120.reuse ;  /* 0x0000007880807220 */ /* 0x080fe20000410000 */
[----:B------:R-:W-:Y:S01]  /*36b0*/  STS [R60+0x10], R137 ;  /* 0x000010893c007388 */ /* 0x000fe20000000800 */
[C---:B------:R-:W-:Y:S01]  /*36c0*/  FFMA.FTZ R25, R127.reuse, R120, R24 ;  /* 0x000000787f197223 */ /* 0x040fe20000010018 */
[----:B------:R-:W-:Y:S01]  /*36d0*/  FMUL.FTZ R24, R120, R98 ;  /* 0x0000006278187220 */ /* 0x000fe20000410000 */
[----:B------:R-:W-:Y:S01]  /*36e0*/  FFMA.FTZ R128, R127, R119, -R128 ;  /* 0x000000777f807223 */ /* 0x000fe20000010880 */
[----:B------:R-:W-:Y:S01]  /*36f0*/  STS [R60+0x14], R135 ;  /* 0x000014873c007388 */ /* 0x000fe20000000800 */
[----:B------:R-:W-:Y:S01]  /*3700*/  FADD.FTZ R25, R122, R25 ;  /* 0x000000197a197221 */ /* 0x000fe20000010000 */
[----:B------:R-:W-:Y:S01]  /*3710*/  FMUL.FTZ R30, R20, R24 ;  /* 0x00000018141e7220 */ /* 0x000fe20000410000 */
[----:B------:R-:W-:Y:S01]  /*3720*/  FADD.FTZ R121, R121, R128 ;  /* 0x0000008079797221 */ /* 0x000fe20000010000 */
[----:B------:R0:W-:Y:S01]  /*3730*/  STS [R60+0x18], R125 ;  /* 0x0000187d3c007388 */ /* 0x0001e20000000800 */
[----:B------:R-:W-:Y:S01]  /*3740*/  FMUL.FTZ R21, R25, R96 ;  /* 0x0000006019157220 */ /* 0x000fe20000410000 */
[----:B------:R-:W-:Y:S01]  /*3750*/  FFMA.FTZ R58, -R106, R16, R23 ;  /* 0x000000106a3a7223 */ /* 0x000fe20000010117 */
[-C--:B------:R-:W-:Y:S01]  /*3760*/  FFMA.FTZ R30, R27, R26.reuse, -R30 ;  /* 0x0000001a1b1e7223 */ /* 0x080fe2000001081e */
[----:B------:R1:W-:Y:S01]  /*3770*/  STS [R60+0x1c], R139 ;  /* 0x00001c8b3c007388 */ /* 0x0003e20000000800 */
[----:B------:R-:W-:Y:S01]  /*3780*/  FMUL.FTZ R127, R2, R21 ;  /* 0x00000015027f7220 */ /* 0x000fe20000410000 */
[----:B------:R-:W-:Y:S01]  /*3790*/  FMUL.FTZ R26, R20, R26 ;  /* 0x0000001a141a7220 */ /* 0x000fe20000410000 */
[----:B------:R-:W-:Y:S01]  /*37a0*/  BAR.SYNC.DEFER_BLOCKING 0x0 ;  /* 0x0000000000007b1d */ /* 0x000fe20000010000 */
[C---:B------:R-:W-:Y:S01]  /*37b0*/  ISETP.GE.AND P1, PT, R116.reuse, 0x1, PT ;  /* 0x000000017400780c */ /* 0x040fe20003f26270 */
[----:B0-----:R-:W-:Y:S01]  /*37c0*/  FMUL.FTZ R125, R121, R96 ;  /* 0x00000060797d7220 */ /* 0x001fe20000410000 */
[----:B------:R-:W-:Y:S01]  /*37d0*/  FMUL.FTZ R23, R59, R102 ;  /* 0x000000663b177220 */ /* 0x000fe20000410000 */
[----:B------:R-:W-:Y:S01]  /*37e0*/  FMUL.FTZ R137, R19, R133 ;  /* 0x0000008513897220 */ /* 0x000fe20000410000 */
[----:B------:R-:W-:Y:S01]  /*37f0*/  ISETP.GE.AND P2, PT, R116, 0x21, PT ;  /* 0x000000217400780c */ /* 0x000fe20003f46270 */
[-C--:B------:R-:W-:Y:S01]  /*3800*/  FMUL.FTZ R16, R2, R125.reuse ;  /* 0x0000007d02107220 */ /* 0x080fe20000410000 */
[C---:B------:R-:W-:Y:S01]  /*3810*/  FFMA.FTZ R127, R132.reuse, R125, -R127 ;  /* 0x0000007d847f7223 */ /* 0x040fe2000001087f */
[----:B------:R-:W-:Y:S01]  /*3820*/  FFMA.FTZ R125, R27, R24, R26 ;  /* 0x000000181b7d7223 */ /* 0x000fe2000001001a */
[----:B------:R-:W-:Y:S01]  /*3830*/  FMUL.FTZ R26, R123, R102 ;  /* 0x000000667b1a7220 */ /* 0x000fe20000410000 */
[----:B------:R-:W-:Y:S01]  /*3840*/  FFMA.FTZ R16, R132, R21, R16 ;  /* 0x0000001584107223 */ /* 0x000fe20000010010 */
[----:B------:R-:W-:Y:S01]  /*3850*/  FMUL.FTZ R135, R3, R23 ;  /* 0x0000001703877220 */ /* 0x000fe20000410000 */
[----:B------:R-:W-:Y:S01]  /*3860*/  FADD.FTZ R127, RZ, R127 ;  /* 0x0000007fff7f7221 */ /* 0x000fe20000010000 */
[----:B------:R-:W-:Y:S01]  /*3870*/  BSSY.RECONVERGENT B0, `(.L_x_18198) ;  /* 0x0000010000007945 */ /* 0x000fe20003800200 */
[----:B------:R-:W-:Y:S01]  /*3880*/  FADD.FTZ R16, RZ, R16 ;  /* 0x00000010ff107221 */ /* 0x000fe20000010000 */
[-C--:B------:R-:W-:Y:S01]  /*3890*/  FFMA.FTZ R135, R22, R26.reuse, -R135 ;  /* 0x0000001a16877223 */ /* 0x080fe20000010887 */
[----:B------:R-:W-:Y:S01]  /*38a0*/  FADD.FTZ R30, R127, R30 ;  /* 0x0000001e7f1e7221 */ /* 0x000fe20000010000 */
[-C--:B------:R-:W-:Y:S01]  /*38b0*/  FFMA.FTZ R137, R18, R17.reuse, -R137 ;  /* 0x0000001112897223 */ /* 0x080fe20000010889 */
[----:B------:R-:W-:Y:S01]  /*38c0*/  FADD.FTZ R16, R16, R125 ;  /* 0x0000007d10107221 */ /* 0x000fe20000010000 */
[----:B------:R-:W-:Y:S01]  /*38d0*/  FMUL.FTZ R125, R3, R26 ;  /* 0x0000001a037d7220 */ /* 0x000fe20000410000 */
[----:B------:R-:W-:Y:S01]  /*38e0*/  FMUL.FTZ R26, R19, R17 ;  /* 0x00000011131a7220 */ /* 0x000fe20000410000 */
[----:B------:R-:W-:-:S02]  /*38f0*/  FADD.FTZ R30, R30, R135 ;  /* 0x000000871e1e7221 */ /* 0x000fc40000010000 */
[----:B------:R-:W-:Y:S01]  /*3900*/  FFMA.FTZ R125, R22, R23, R125 ;  /* 0x00000017167d7223 */ /* 0x000fe2000001007d */
[----:B------:R1:W0:Y:S01]  /*3910*/  LDS R141, [R69+0x4a0] ;  /* 0x0004a000458d7984 */ /* 0x0002220000000800 */
[----:B------:R-:W-:Y:S02]  /*3920*/  FFMA.FTZ R19, R18, R133, R26 ;  /* 0x0000008512137223 */ /* 0x000fe4000001001a */
[----:B------:R-:W-:Y:S01]  /*3930*/  FADD.FTZ R16, R16, R125 ;  /* 0x0000007d10107221 */ /* 0x000fe20000010000 */
[----:B------:R-:W-:Y:S06]  /*3940*/  @!P1 BRA `(.L_x_18199) ;  /* 0x0000000000089947 */ /* 0x000fec0003800000 */
[----:B------:R-:W2:Y:S04]  /*3950*/  LDS R125, [R71+0x420] ;  /* 0x00042000477d7984 */ /* 0x000ea80000000800 */
[----:B--2---:R2:W-:Y:S02]  /*3960*/  REDG.E.ADD.F32.FTZ.RN.STRONG.GPU desc[UR16][R28.64], R125 ;  /* 0x0000007d1c0079a6 */ /* 0x0045e4000c12f310 */
.L_x_18199:
[----:B------:R-:W-:Y:S05]  /*3970*/  BSYNC.RECONVERGENT B0 ;  /* 0x0000000000007941 */ /* 0x000fea0003800200 */
.L_x_18198:
[----:B------:R-:W-:Y:S04]  /*3980*/  BSSY.RECONVERGENT B0, `(.L_x_18200) ;  /* 0x0000003000007945 */ /* 0x000fe80003800200 */
[----:B------:R-:W-:Y:S05]  /*3990*/  @!P2 BRA `(.L_x_18201) ;  /* 0x000000000004a947 */ /* 0x000fea0003800000 */
[----:B0-----:R3:W-:Y:S02]  /*39a0*/  REDG.E.ADD.F32.FTZ.RN.STRONG.GPU desc[UR16][R28.64+0x80], R141 ;  /* 0x0000808d1c0079a6 */ /* 0x0017e4000c12f310 */
.L_x_18201:
[----:B------:R-:W-:Y:S05]  /*39b0*/  BSYNC.RECONVERGENT B0 ;  /* 0x0000000000007941 */ /* 0x000fea0003800200 */
.L_x_18200:
        /* <DEDUP_REMOVED lines=10> */
.L_x_18203:
[----:B------:R-:W-:Y:S05]  /*3a60*/  BSYNC.RECONVERGENT B0 ;  /* 0x0000000000007941 */ /* 0x000fea0003800200 */
.L_x_18202:
[----:B--2-4-:R2:W4:Y:S01]  /*3a70*/  LDS R125, [R67+0x5a0] ;  /* 0x0005a000437d7984 */ /* 0x0145220000000800 */
[----:B------:R-:W-:Y:S01]  /*3a80*/  BSSY.RECONVERGENT B0, `(.L_x_18204) ;  /* 0x0000004000007945 */ /* 0x000fe20003800200 */
[----:B------:R-:W-:-:S03]  /*3a90*/  FMUL.FTZ R26, R129, R104 ;  /* 0x00000068811a7220 */ /* 0x000fc60000410000 */
[----:B------:R-:W-:Y:S05]  /*3aa0*/  @!P1 BRA `(.L_x_18205) ;  /* 0x0000000000049947 */ /* 0x000fea0003800000 */
[----:B----4-:R4:W-:Y:S02]  /*3ab0*/  REDG.E.ADD.F32.FTZ.RN.STRONG.GPU desc[UR16][R28.64+0x180], R125 ;  /* 0x0001807d1c0079a6 */ /* 0x0109e4000c12f310 */
.L_x_18205:
[----:B------:R-:W-:Y:S05]  /*3ac0*/  BSYNC.RECONVERGENT B0 ;  /* 0x0000000000007941 */ /* 0x000fea0003800200 */
.L_x_18204:
[----:B----4-:R-:W-:Y:S01]  /*3ad0*/  FADD.FTZ R125, -R114, R17 ;  /* 0x00000011727d7221 */ /* 0x010fe20000010100 */
[----:B------:R-:W-:Y:S01]  /*3ae0*/  BSSY.RECONVERGENT B0, `(.L_x_18206) ;  /* 0x0000006000007945 */ /* 0x000fe20003800200 */
[----:B------:R4:W0:Y:S01]  /*3af0*/  LDS R17, [R66+0x620] ;  /* 0x0006200042117984 */ /* 0x0008220000000800 */
[----:B------:R-:W-:Y:S01]  /*3b00*/  FMUL.FTZ R18, R31, R104 ;  /* 0x000000681f127220 */ /* 0x000fe20000410000 */
[----:B------:R-:W-:Y:S01]  /*3b10*/  FMUL.FTZ R116, R133, R26 ;  /* 0x0000001a85747220 */ /* 0x000fe20000410000 */
[----:B------:R-:W-:Y:S06]  /*3b20*/  @!P2 BRA `(.L_x_18207) ;  /* 0x000000000004a947 */ /* 0x000fec0003800000 */
[----:B0-----:R0:W-:Y:S02]  /*3b30*/  REDG.E.ADD.F32.FTZ.RN.STRONG.GPU desc[UR16][R28.64+0x200], R17 ;  /* 0x000200111c0079a6 */ /* 0x0011e4000c12f310 */
.L_x_18207:
[----:B------:R-:W-:Y:S05]  /*3b40*/  BSYNC.RECONVERGENT B0 ;  /* 0x0000000000007941 */ /* 0x000fea0003800200 */
.L_x_18206:
[----:B0-----:R0:W0:Y:S01]  /*3b50*/  LDS R17, [R65+0x6a0] ;  /* 0x0006a00041117984 */ /* 0x0010220000000800 */
[----:B------:R-:W-:Y:S01]  /*3b60*/  BSSY.RECONVERGENT B0, `(.L_x_18208) ;  /* 0x0000005000007945 */ /* 0x000fe20003800200 */
[-C--:B------:R-:W-:Y:S01]  /*3b70*/  FFMA.FTZ R127, R125, R18.reuse, -R116 ;  /* 0x000000127d7f7223 */ /* 0x080fe20000010874 */
[----:B------:R-:W-:Y:S02]  /*3b80*/  FMUL.FTZ R18, R133, R18 ;  /* 0x0000001285127220 */ /* 0x000fe40000410000 */
[----:B------:R-:W-:Y:S05]  /*3b90*/  @!P3 BRA `(.L_x_18209) ;  /* 0x000000000004b947 */ /* 0x000fea0003800000 */
[----:B0-----:R0:W-:Y:S02]  /*3ba0*/  REDG.E.ADD.F32.FTZ.RN.STRONG.GPU desc[UR16][R28.64+0x280], R17 ;  /* 0x000280111c0079a6 */ /* 0x0011e4000c12f310 */
.L_x_18209:
[----:B------:R-:W-:Y:S05]  /*3bb0*/  BSYNC.RECONVERGENT B0 ;  /* 0x0000000000007941 */ /* 0x000fea0003800200 */
.L_x_18208:
[----:B------:R1:W1:Y:S01]  /*3bc0*/  LDS R135, [R64+0x720] ;  /* 0x0007200040877984 */ /* 0x0002620000000800 */
[----:B------:R-:W-:Y:S01]  /*3bd0*/  BSSY.RECONVERGENT B0, `(.L_x_18210) ;  /* 0x0000004000007945 */ /* 0x000fe20003800200 */
[----:B0-----:R-:W-:-:S03]  /*3be0*/  FFMA.FTZ R17, R125, R26, R18 ;  /* 0x0000001a7d117223 */ /* 0x001fc60000010012 */
[----:B------:R-:W-:Y:S05]  /*3bf0*/  @!P4 BRA `(.L_x_18211) ;  /* 0x000000000004c947 */ /* 0x000fea0003800000 */
[----:B-1----:R0:W-:Y:S02]  /*3c00*/  REDG.E.ADD.F32.FTZ.RN.STRONG.GPU desc[UR16][R28.64+0x300], R135 ;  /* 0x000300871c0079a6 */ /* 0x0021e4000c12f310 */
.L_x_18211:
[----:B------:R-:W-:Y:S05]  /*3c10*/  BSYNC.RECONVERGENT B0 ;  /* 0x0000000000007941 */ /* 0x000fea0003800200 */
.L_x_18210:
[----:B------:R-:W-:Y:S01]  /*3c20*/  FADD.FTZ R16, R16, R17 ;  /* 0x0000001110107221 */ /* 0x000fe20000010000 */
[----:B------:R-:W-:Y:S01]  /*3c30*/  FADD.FTZ R17, R30, R127 ;  /* 0x0000007f1e117221 */ /* 0x000fe20000010000 */
[----:B------:R-:W-:Y:S01]  /*3c40*/  BSSY.RECONVERGENT B0, `(.L_x_18212) ;  /* 0x0000006000007945 */ /* 0x000fe20003800200 */
[----:B------:R0:W0:Y:S01]  /*3c50*/  LDS R127, [R63+0x7a0] ;  /* 0x0007a0003f7f7984 */ /* 0x0000220000000800 */
[C---:B------:R-:W-:Y:S01]  /*3c60*/  FFMA.FTZ R18, R107.reuse, R137, R134 ;  /* 0x000000896b127223 */ /* 0x040fe20000010086 */
[----:B------:R-:W-:Y:S01]  /*3c70*/  FFMA.FTZ R19, -R107, R19, R58 ;  /* 0x000000136b137223 */ /* 0x000fe2000001013a */
[----:B------:R-:W-:Y:S06]  /*3c80*/  @!P5 BRA `(.L_x_18213) ;  /* 0x000000000004d947 */ /* 0x000fec0003800000 */
[----:B0-----:R0:W-:Y:S02]  /*3c90*/  REDG.E.ADD.F32.FTZ.RN.STRONG.GPU desc[UR16][R28.64+0x380], R127 ;  /* 0x0003807f1c0079a6 */ /* 0x0011e4000c12f310 */
.L_x_18213:
[----:B------:R-:W-:Y:S05]  /*3ca0*/  BSYNC.RECONVERGENT B0 ;  /* 0x0000000000007941 */ /* 0x000fea0003800200 */
.L_x_18212:
[----:B0--3--:R-:W0:Y:S01]  /*3cb0*/  SHFL.DOWN PT, R29, R16, 0x1, 0x1f ;  /* 0x08201f00101d7f89 */ /* 0x009e2200000e0000 */
[C---:B------:R-:W-:Y:S01]  /*3cc0*/  ISETP.GT.AND P1, PT, R99.reuse, 0x1e, PT ;  /* 0x0000001e6300780c */ /* 0x040fe20003f24270 */
[----:B------:R-:W-:Y:S01]  /*3cd0*/  BSSY.RECONVERGENT B0, `(.L_x_18214) ;  /* 0x0000042000007945 */ /* 0x000fe20003800200 */
[----:B------:R-:W-:Y:S01]  /*3ce0*/  ISETP.GT.AND P2, PT, R99, 0xf, PT ;  /* 0x0000000f6300780c */ /* 0x000fe20003f44270 */
[----:B------:R-:W3:Y:S04]  /*3cf0*/  SHFL.DOWN PT, R28, R17, 0x1, 0x1f ;  /* 0x08201f00111c7f89 */ /* 0x000ee800000e0000 */
[----:B------:R-:W5:Y:S04]  /*3d00*/  SHFL.DOWN PT, R127, R18, 0x1, 0x1f ;  /* 0x08201f00127f7f89 */ /* 0x000f6800000e0000 */
[----:B------:R-:W2:Y:S02]  /*3d10*/  SHFL.DOWN PT, R30, R19, 0x1, 0x1f ;  /* 0x08201f00131e7f89 */ /* 0x000ea400000e0000 */
[----:B0-----:R-:W-:Y:S01]  /*3d20*/  @!P1 FADD.FTZ R16, R16, R29 ;  /* 0x0000001d10109221 */ /* 0x001fe20000010000 */
[----:B---3--:R-:W-:-:S04]  /*3d30*/  @!P1 FADD.FTZ R17, R17, R28 ;  /* 0x0000001c11119221 */ /* 0x008fc80000010000 */
[----:B------:R-:W0:Y:S01]  /*3d40*/  SHFL.DOWN PT, R29, R16, 0x2, 0x1f ;  /* 0x08401f00101d7f89 */ /* 0x000e2200000e0000 */
[----:B-----5:R-:W-:-:S03]  /*3d50*/  @!P1 FADD.FTZ R18, R18, R127 ;  /* 0x0000007f12129221 */ /* 0x020fc60000010000 */
[----:B------:R-:W3:Y:S01]  /*3d60*/  SHFL.DOWN PT, R28, R17, 0x2, 0x1f ;  /* 0x08401f00111c7f89 */ /* 0x000ee200000e0000 */
[----:B--2---:R-:W-:-:S03]  /*3d70*/  @!P1 FADD.FTZ R19, R19, R30 ;  /* 0x0000001e13139221 */ /* 0x004fc60000010000 */
[----:B------:R-:W2:Y:S01]  /*3d80*/  SHFL.DOWN PT, R127, R18, 0x2, 0x1f ;  /* 0x08401f00127f7f89 */ /* 0x000ea200000e0000 */
[----:B------:R-:W-:-:S03]  /*3d90*/  ISETP.GT.AND P1, PT, R99, 0x1d, PT ;  /* 0x0000001d6300780c */ /* 0x000fc60003f24270 */
[----:B------:R-:W5:Y:S10]  /*3da0*/  SHFL.DOWN PT, R30, R19, 0x2, 0x1f ;  /* 0x08401f00131e7f89 */ /* 0x000f7400000e0000 */
[----:B0-----:R-:W-:Y:S01]  /*3db0*/  @!P1 FADD.FTZ R16, R16, R29 ;  /* 0x0000001d10109221 */ /* 0x001fe20000010000 */
[----:B---3--:R-:W-:-:S04]  /*3dc0*/  @!P1 FADD.FTZ R17, R17, R28 ;  /* 0x0000001c11119221 */ /* 0x008fc80000010000 */
[----:B------:R-:W0:Y:S01]  /*3dd0*/  SHFL.DOWN PT, R29, R16, 0x4, 0x1f ;  /* 0x08801f00101d7f89 */ /* 0x000e2200000e0000 */
[----:B--2---:R-:W-:-:S03]  /*3de0*/  @!P1 FADD.FTZ R18, R18, R127 ;  /* 0x0000007f12129221 */ /* 0x004fc60000010000 */
[----:B------:R-:W2:Y:S01]  /*3df0*/  SHFL.DOWN PT, R28, R17, 0x4, 0x1f ;  /* 0x08801f00111c7f89 */ /* 0x000ea200000e0000 */
[----:B-----5:R-:W-:-:S03]  /*3e00*/  @!P1 FADD.FTZ R19, R19, R30 ;  /* 0x0000001e13139221 */ /* 0x020fc60000010000 */
[----:B------:R-:W3:Y:S01]  /*3e10*/  SHFL.DOWN PT, R127, R18, 0x4, 0x1f ;  /* 0x08801f00127f7f89 */ /* 0x000ee200000e0000 */
[----:B------:R-:W-:-:S03]  /*3e20*/  ISETP.GT.AND P1, PT, R99, 0x1b, PT ;  /* 0x0000001b6300780c */ /* 0x000fc60003f24270 */
[----:B------:R-:W5:Y:S10]  /*3e30*/  SHFL.DOWN PT, R30, R19, 0x4, 0x1f ;  /* 0x08801f00131e7f89 */ /* 0x000f7400000e0000 */
[----:B0-----:R-:W-:Y:S01]  /*3e40*/  @!P1 FADD.FTZ R16, R16, R29 ;  /* 0x0000001d10109221 */ /* 0x001fe20000010000 */
[----:B------:R-:W-:Y:S01]  /*3e50*/  FMUL.FTZ R29, R57, R129 ;  /* 0x00000081391d7220 */ /* 0x000fe20000410000 */
[----:B--2---:R-:W-:Y:S01]  /*3e60*/  @!P1 FADD.FTZ R17, R17, R28 ;  /* 0x0000001c11119221 */ /* 0x004fe20000010000 */
[----:B------:R-:W-:-:S02]  /*3e70*/  FMUL.FTZ R28, R57, R31 ;  /* 0x0000001f391c7220 */ /* 0x000fc40000410000 */
[----:B------:R-:W-:Y:S01]  /*3e80*/  FFMA.FTZ R118, R56, R31, -R29 ;  /* 0x0000001f38767223 */ /* 0x000fe2000001081d */
[C---:B------:R-:W-:Y:S01]  /*3e90*/  FMUL.FTZ R31, R57.reuse, R123 ;  /* 0x0000007b391f7220 */ /* 0x040fe20000410000 */
[----:B---3--:R-:W-:Y:S01]  /*3ea0*/  @!P1 FADD.FTZ R18, R18, R127 ;  /* 0x0000007f12129221 */ /* 0x008fe20000010000 */
[----:B------:R-:W0:Y:S01]  /*3eb0*/  SHFL.DOWN PT, R124, R17, 0x8, 0x1f ;  /* 0x09001f00117c7f89 */ /* 0x000e2200000e0000 */
[----:B------:R-:W-:Y:S01]  /*3ec0*/  FMUL.FTZ R29, R57, R119 ;  /* 0x00000077391d7220 */ /* 0x000fe20000410000 */
[C---:B------:R-:W-:Y:S01]  /*3ed0*/  FFMA.FTZ R31, R56.reuse, R59, R31 ;  /* 0x0000003b381f7223 */ /* 0x040fe2000001001f */
[----:B-----5:R-:W-:Y:S01]  /*3ee0*/  @!P1 FADD.FTZ R19, R19, R30 ;  /* 0x0000001e13139221 */ /* 0x020fe20000010000 */
[----:B------:R-:W2:Y:S01]  /*3ef0*/  SHFL.DOWN PT, R127, R16, 0x8, 0x1f ;  /* 0x09001f00107f7f89 */ /* 0x000ea200000e0000 */
[----:B------:R-:W-:Y:S01]  /*3f00*/  ISETP.GT.AND P1, PT, R99, 0x17, PT ;  /* 0x000000176300780c */ /* 0x000fe20003f24270 */
[----:B------:R-:W-:Y:S01]  /*3f10*/  FFMA.FTZ R30, R56, R129, R28 ;  /* 0x00000081381e7223 */ /* 0x000fe2000001001c */
[C---:B------:R-:W-:Y:S01]  /*3f20*/  FMUL.FTZ R28, R57.reuse, R59 ;  /* 0x0000003b391c7220 */ /* 0x040fe20000410000 */
[----:B-1----:R-:W1:Y:S01]  /*3f30*/  SHFL.DOWN PT, R135, R18, 0x8, 0x1f ;  /* 0x09001f0012877f89 */ /* 0x002e6200000e0000 */
[----:B------:R-:W-:Y:S01]  /*3f40*/  FMUL.FTZ R116, R22, R31 ;  /* 0x0000001f16747220 */ /* 0x000fe20000410000 */
[----:B------:R-:W-:Y:S01]  /*3f50*/  FMUL.FTZ R22, R57, R25 ;  /* 0x0000001939167220 */ /* 0x000fe20000410000 */
[C---:B------:R-:W-:Y:S01]  /*3f60*/  FFMA.FTZ R58, R56.reuse, R123, -R28 ;  /* 0x0000007b383a7223 */ /* 0x040fe2000001081c */
[----:B------:R-:W3:Y:S01]  /*3f70*/  SHFL.DOWN PT, R126, R19, 0x8, 0x1f ;  /* 0x09001f00137e7f89 */ /* 0x000ee200000e0000 */
[C---:B------:R-:W-:Y:S01]  /*3f80*/  FFMA.FTZ R28, R56.reuse, R120, R29 ;  /* 0x00000078381c7223 */ /* 0x040fe2000001001d */
[----:B------:R-:W-:Y:S01]  /*3f90*/  FMUL.FTZ R122, R125, R30 ;  /* 0x0000001e7d7a7220 */ /* 0x000fe20000410000 */
[C---:B------:R-:W-:Y:S01]  /*3fa0*/  FMUL.FTZ R30, R57.reuse, R120 ;  /* 0x00000078391e7220 */ /* 0x040fe20000410000 */
[-C--:B------:R-:W-:Y:S01]  /*3fb0*/  FMUL.FTZ R57, R57, R121.reuse ;  /* 0x0000007939397220 */ /* 0x080fe20000410000 */
[----:B------:R-:W-:Y:S01]  /*3fc0*/  FMUL.FTZ R27, R27, R28 ;  /* 0x0000001c1b1b7220 */ /* 0x000fe20000410000 */
[C---:B------:R-:W-:Y:S01]  /*3fd0*/  FFMA.FTZ R121, R56.reuse, R121, -R22 ;  /* 0x0000007938797223 */ /* 0x040fe20000010816 */
[C---:B------:R-:W-:Y:S01]  /*3fe0*/  FFMA.FTZ R119, R56.reuse, R119, -R30 ;  /* 0x0000007738777223 */ /* 0x040fe2000001081e */
[----:B------:R-:W-:Y:S01]  /*3ff0*/  FFMA.FTZ R57, R56, R25, R57 ;  /* 0x0000001938397223 */ /* 0x000fe20000010039 */
[----:B0-----:R-:W-:Y:S01]  /*4000*/  @!P1 FADD.FTZ R17, R17, R124 ;  /* 0x0000007c11119221 */ /* 0x001fe20000010000 */
[----:B--2---:R-:W-:-:S04]  /*4010*/  @!P1 FADD.FTZ R16, R16, R127 ;  /* 0x0000007f10109221 */ /* 0x004fc80000010000 */
[----:B------:R0:W2:Y:S01]  /*4020*/  SHFL.DOWN PT, R22, R17, 0x10, 0x1f ;  /* 0x0a001f0011167f89 */ /* 0x0000a200000e0000 */
[----:B-1----:R-:W-:-:S03]  /*4030*/  @!P1 FADD.FTZ R18, R18, R135 ;  /* 0x0000008712129221 */ /* 0x002fc60000010000 */
[----:B------:R0:W1:Y:S01]  /*4040*/  SHFL.DOWN PT, R29, R16, 0x10, 0x1f ;  /* 0x0a001f00101d7f89 */ /* 0x00006200000e0000 */
        /* <DEDUP_REMOVED lines=10> */
.L_x_18215:
[----:B------:R-:W-:Y:S05]  /*40f0*/  BSYNC.RECONVERGENT B0 ;  /* 0x0000000000007941 */ /* 0x000fea0003800200 */
.L_x_18214:
        /* <DEDUP_REMOVED lines=31> */
.L_x_18217:
[----:B------:R-:W-:Y:S05]  /*42f0*/  BSYNC.RECONVERGENT B0 ;  /* 0x0000000000007941 */ /* 0x000fea0003800200 */
.L_x_18216:
[----:B------:R-:W-:-:S04]  /*4300*/  UIADD3 UR4, UPT, UPT, UR4, 0x1, URZ ;  /* 0x0000000104047890 */ /* 0x000fc8000fffe0ff */
[----:B------:R-:W-:-:S09]  /*4310*/  UISETP.GE.AND UP0, UPT, UR4, UR9, UPT ;  /* 0x000000090400728c */ /* 0x000fd2000bf06270 */
[----:B------:R-:W-:Y:S05]  /*4320*/  BRA.U !UP0, `(.L_x_18218) ;  /* 0xffffffd508587547 */ /* 0x000fea000b83ffff */
.L_x_18184:
[----:B------:R-:W-:Y:S08]  /*4330*/  BAR.SYNC.DEFER_BLOCKING 0x0 ;  /* 0x0000000000007b1d */ /* 0x000ff00000010000 */
[----:B--2---:R-:W2:Y:S01]  /*4340*/  LDC.64 R22, c[0x0][0x4f8] ;  /* 0x00013e00ff167b82 */ /* 0x004ea20000000a00 */
[----:B------:R-:W5:Y:S07]  /*4350*/  LDCU.64 UR6, c[0x0][0x500] ;  /* 0x0000a000ff0677ac */ /* 0x000f6e0008000a00 */
[----:B------:R-:W1:Y:S01]  /*4360*/  LDC.64 R24, c[0x0][0x550] ;  /* 0x00015400ff187b82 */ /* 0x000e620000000a00 */
[----:B------:R-:W3:Y:S04]  /*4370*/  LDG.E.128 R8, desc[UR16][R42.64] ;  /* 0x000000102a087981 */ /* 0x000ee8000c1e1d00 */
[----:B---3--:R-:W-:Y:S01]  /*4380*/  STS.128 [R92], R8 ;  /* 0x000000085c007388 */ /* 0x008fe20000000c00 */
[----:B------:R-:W-:-:S03]  /*4390*/  NOP ;  /* 0x0000000000007918 */ /* 0x000fc60000000000 */
[----:B0-----:R-:W0:Y:S01]  /*43a0*/  LDS.128 R16, [R92] ;  /* 0x000000005c107984 */ /* 0x001e220000000c00 */
[----:B------:R-:W-:Y:S06]  /*43b0*/  BAR.SYNC.DEFER_BLOCKING 0x0 ;  /* 0x0000000000007b1d */ /* 0x000fec0000010000 */
[----:B------:R3:W-:Y:S01]  /*43c0*/  STS.128 [R92], R12 ;  /* 0x0000000c5c007388 */ /* 0x0007e20000000c00 */
[----:B------:R-:W-:-:S03]  /*43d0*/  NOP ;  /* 0x0000000000007918 */ /* 0x000fc60000000000 */
[----:B------:R-:W4:Y:S01]  /*43e0*/  LDS.128 R8, [R92] ;  /* 0x000000005c087984 */ /* 0x000f220000000c00 */
[--C-:B0-----:R-:W-:Y:S01]  /*43f0*/  FADD.FTZ R17, R17, R88.reuse ;  /* 0x0000005811117221 */ /* 0x101fe20000010000 */
        /* <DEDUP_REMOVED lines=9> */
[----:B------:R-:W-:Y:S01]  /*4490*/  @!P0 FMUL.FTZ R0, R16, -1.4426950216293334961 ;  /* 0xbfb8aa3b10008820 */ /* 0x000fe20000410000 */
[----:B------:R-:W-:Y:S01]  /*44a0*/  SHF.L.U32 R16, R94, 0x7, RZ ;  /* 0x000000075e107819 */ /* 0x000fe200000006ff */
[----:B------:R-:W0:Y:S01]  /*44b0*/  @!P1 MUFU.EX2 R2, R2 ;  /* 0x0000000200029308 */ /* 0x000e220000000800 */
[----:B------:R-:W-:Y:S02]  /*44c0*/  @!P3 FMUL.FTZ R18, R19, -1.4426950216293334961 ;  /* 0xbfb8aa3b1312b820 */ /* 0x000fe40000410000 */
[----:B------:R-:W-:-:S05]  /*44d0*/  SHF.R.S32.HI R17, RZ, 0x1f, R16 ;  /* 0x0000001fff117819 */ /* 0x000fca0000011410 */
[----:B------:R-:W3:Y:S08]  /*44e0*/  @!P2 MUFU.EX2 R3, R3 ;  /* 0x000000030003a308 */ /* 0x000ef00000000800 */
[----:B------:R0:W5:Y:S08]  /*44f0*/  @!P3 MUFU.EX2 R19, R18 ;  /* 0x000000120013b308 */ /* 0x0001700000000800 */
[----:B------:R-:W4:Y:S01]  /*4500*/  @!P0 MUFU.EX2 R0, R0 ;  /* 0x0000000000008308 */ /* 0x000f220000000800 */
[----:B0-----:R-:W-:Y:S01]  /*4510*/  @!P1 FADD.FTZ R18, R2, 1 ;  /* 0x3f80000002129421 */ /* 0x001fe20000010000 */
[----:B---3--:R-:W-:Y:S01]  /*4520*/  @!P2 FADD.FTZ R14, R3, 1 ;  /* 0x3f800000030ea421 */ /* 0x008fe20000010000 */
[----:B--2---:R-:W-:-:S04]  /*4530*/  IMAD.WIDE.U32 R2, R22, UR18, R16 ;  /* 0x0000001216027c25 */ /* 0x004fc8000f8e0010 */
[----:B------:R-:W-:Y:S01]  /*4540*/  IMAD R3, R23, UR18, R3 ;  /* 0x0000001217037c24 */ /* 0x000fe2000f8e0203 */
[----:B------:R-:W0:Y:S01]  /*4550*/  @!P1 MUFU.RCP R18, R18 ;  /* 0x0000001200129308 */ /* 0x000e220000001000 */
[----:B-----5:R-:W-:Y:S01]  /*4560*/  @!P3 FADD.FTZ R19, R19, 1 ;  /* 0x3f8000001313b421 */ /* 0x020fe20000010000 */
[----:B------:R-:W-:-:S04]  /*4570*/  IMAD.WIDE.U32 R2, R97, UR6, R2 ;  /* 0x0000000661027c25 */ /* 0x000fc8000f8e0002 */
[----:B------:R-:W-:Y:S01]  /*4580*/  IMAD R3, R97, UR7, R3 ;  /* 0x0000000761037c24 */ /* 0x000fe2000f8e0203 */
[----:B-1----:R-:W-:Y:S01]  /*4590*/  LEA R12, P4, R2, R24, 0x2 ;  /* 0x00000018020c7211 */ /* 0x002fe200078810ff */
[----:B----4-:R-:W-:Y:S01]  /*45a0*/  @!P0 FADD.FTZ R0, R0, 1 ;  /* 0x3f80000000008421 */ /* 0x010fe20000010000 */
[----:B------:R-:W1:Y:S01]  /*45b0*/  @!P2 MUFU.RCP R15, R14 ;  /* 0x0000000e000fa308 */ /* 0x000e620000001000 */
[----:B------:R-:W2:Y:S01]  /*45c0*/  LDCU.64 UR6, c[0x0][0x520] ;  /* 0x0000a400ff0677ac */ /* 0x000ea20008000a00 */
[----:B------:R-:W-:Y:S02]  /*45d0*/  LEA.HI.X R13, R2, R25, R3, 0x2, P4 ;  /* 0x00000019020d7211 */ /* 0x000fe400020f1403 */
[----:B------:R-:W-:Y:S01]  /*45e0*/  IADD3 R80, P4, PT, R80, -0x200, RZ ;  /* 0xfffffe0050507810 */ /* 0x000fe20007f9e0ff */
[----:B------:R-:W-:-:S03]  /*45f0*/  IMAD.WIDE.U32 R2, R70, 0x10, R12 ;  /* 0x0000001046027825 */ /* 0x000fc600078e000c */
[----:B------:R-:W3:Y:S01]  /*4600*/  @!P0 MUFU.RCP R21, R0 ;  /* 0x0000000000158308 */ /* 0x000ee20000001000 */
[----:B0-----:R-:W-:Y:S01]  /*4610*/  @!P1 FMUL.FTZ R5, R5, R18 ;  /* 0x0000001205059220 */ /* 0x001fe20000410000 */
[----:B------:R-:W-:Y:S01]  /*4620*/  IADD3 R76, P1, PT, R76, -0x400, RZ ;  /* 0xfffffc004c4c7810 */ /* 0x000fe20007f3e0ff */
[----:B------:R-:W-:Y:S01]  /*4630*/  STG.E.128 desc[UR16][R2.64], R8 ;  /* 0x0000000802007986 */ /* 0x000fe2000c101d10 */
[----:B------:R-:W-:Y:S02]  /*4640*/  IADD3.X R79, PT, PT, R79, -0x1, RZ, P4, !PT ;  /* 0xffffffff4f4f7810 */ /* 0x000fe400027fe4ff */
[----:B------:R-:W-:Y:S02]  /*4650*/  IADD3.X R75, PT, PT, R75, -0x1, RZ, P1, !PT ;  /* 0xffffffff4b4b7810 */ /* 0x000fe40000ffe4ff */
[----:B------:R0:W4:Y:S01]  /*4660*/  @!P3 MUFU.RCP R0, R19 ;  /* 0x000000130000b308 */ /* 0x0001220000001000 */
[----:B-1----:R-:W-:Y:S01]  /*4670*/  @!P2 FMUL.FTZ R6, R6, R15 ;  /* 0x0000000f0606a220 */ /* 0x002fe20000410000 */
[----:B------:R-:W-:Y:S01]  /*4680*/  BAR.SYNC.DEFER_BLOCKING 0x0 ;  /* 0x0000000000007b1d */ /* 0x000fe20000010000 */
[----:B------:R-:W-:-:S04]  /*4690*/  IADD3 R78, P2, PT, R78, -0x200, RZ ;  /* 0xfffffe004e4e7810 */ /* 0x000fc80007f5e0ff */
[----:B------:R-:W-:Y:S01]  /*46a0*/  IADD3.X R77, PT, PT, R77, -0x1, RZ, P2, !PT ;  /* 0xffffffff4d4d7810 */ /* 0x000fe200017fe4ff */
[----:B---3--:R-:W-:Y:S02]  /*46b0*/  @!P0 FMUL.FTZ R4, R4, R21 ;  /* 0x0000001504048220 */ /* 0x008fe40000410000 */
[----:B0-----:R-:W0:Y:S01]  /*46c0*/  LDC.64 R18, c[0x0][0x560] ;  /* 0x00015800ff127b82 */ /* 0x001e220000000a00 */
[----:B----4-:R-:W-:-:S07]  /*46d0*/  @!P3 FMUL.FTZ R7, R7, R0 ;  /* 0x000000000707b220 */ /* 0x010fce0000410000 */
[----:B------:R-:W1:Y:S01]  /*46e0*/  LDC.64 R20, c[0x0][0x518] ;  /* 0x00014600ff147b82 */ /* 0x000e620000000a00 */
[----:B------:R-:W-:-:S04]  /*46f0*/  IADD3 R82, P3, PT, R82, -0x200, RZ ;  /* 0xfffffe0052527810 */ /* 0x000fc80007f7e0ff */
[----:B------:R-:W-:Y:S01]  /*4700*/  IADD3.X R81, PT, PT, R81, -0x1, RZ, P3, !PT ;  /* 0xffffffff51517810 */ /* 0x000fe20001ffe4ff */
[----:B------:R3:W-:Y:S01]  /*4710*/  STS.128 [R92], R4 ;  /* 0x000000045c007388 */ /* 0x0007e20000000c00 */
[----:B------:R-:W-:-:S03]  /*4720*/  NOP ;  /* 0x0000000000007918 */ /* 0x000fc60000000000 */
[----:B------:R-:W4:Y:S01]  /*4730*/  LDS.128 R12, [R92] ;  /* 0x000000005c0c7984 */ /* 0x000f220000000c00 */
[----:B-1----:R-:W-:-:S04]  /*4740*/  IMAD.WIDE.U32 R16, R20, UR18, R16 ;  /* 0x0000001214107c25 */ /* 0x002fc8000f8e0010 */
[----:B---3--:R-:W-:Y:S01]  /*4750*/  FADD.FTZ R4, R4, R89 ;  /* 0x0000005904047221 */ /* 0x008fe20000010000 */
[----:B------:R-:W-:-:S03]  /*4760*/  IMAD R17, R21, UR18, R17 ;  /* 0x0000001215117c24 */ /* 0x000fc6000f8e0211 */
[----:B------:R-:W-:Y:S01]  /*4770*/  FADD.FTZ R5, R4, R5 ;  /* 0x0000000504057221 */ /* 0x000fe20000010000 */
[----:B--2---:R-:W-:-:S04]  /*4780*/  IMAD.WIDE.U32 R16, R97, UR6, R16 ;  /* 0x0000000661107c25 */ /* 0x004fc8000f8e0010 */
[----:B------:R-:W-:Y:S01]  /*4790*/  FADD.FTZ R6, R5, R6 ;  /* 0x0000000605067221 */ /* 0x000fe20000010000 */
[----:B------:R-:W-:Y:S01]  /*47a0*/  IMAD R0, R97, UR7, R17 ;  /* 0x0000000761007c24 */ /* 0x000fe2000f8e0211 */
[----:B0-----:R-:W-:Y:S02]  /*47b0*/  LEA R2, P0, R16, R18, 0x2 ;  /* 0x0000001210027211 */ /* 0x001fe400078010ff */
[----:B------:R-:W-:Y:S02]  /*47c0*/  FADD.FTZ R89, R6, R7 ;  /* 0x0000000706597221 */ /* 0x000fe40000010000 */
[----:B------:R-:W-:Y:S02]  /*47d0*/  LEA.HI.X R3, R16, R19, R0, 0x2, P0 ;  /* 0x0000001310037211 */ /* 0x000fe400000f1400 */
[----:B------:R-:W-:Y:S02]  /*47e0*/  ISETP.GT.AND P0, PT, R73, 0x1, PT ;  /* 0x000000014900780c */ /* 0x000fe40003f04270 */
[----:B------:R-:W-:Y:S01]  /*47f0*/  MOV R73, R94 ;  /* 0x0000005e00497202 */ /* 0x000fe20000000f00 */
[----:B------:R-:W-:-:S05]  /*4800*/  IMAD.WIDE.U32 R2, R70, 0x10, R2 ;  /* 0x0000001046027825 */ /* 0x000fca00078e0002 */
[----:B----4-:R0:W-:Y:S05]  /*4810*/  STG.E.128 desc[UR16][R2.64], R12 ;  /* 0x0000000c02007986 */ /* 0x0101ea000c101d10 */
[----:B------:R-:W-:Y:S05]  /*4820*/  @P0 BRA `(.L_x_18219) ;  /* 0xffffffc000c00947 */ /* 0x000fea000383ffff */
.L_x_18175:
        /* <DEDUP_REMOVED lines=34> */
.L_x_18221:
[----:B------:R-:W-:Y:S05]  /*4a50*/  BSYNC.RECONVERGENT B0 ;  /* 0x0000000000007941 */ /* 0x000fea0003800200 */
.L_x_18220:
        /* <DEDUP_REMOVED lines=26> */
.L_x_18223:
[----:B------:R-:W-:Y:S05]  /*4c00*/  BSYNC.RECONVERGENT B0 ;  /* 0x0000000000007941 */ /* 0x000fea0003800200 */
.L_x_18222:
        /* <DEDUP_REMOVED lines=10> */
.L_x_18225:
        /* <DEDUP_REMOVED lines=26> */
.L_x_18224:
[----:B------:R-:W-:Y:S05]  /*4e50*/  EXIT ;  /* 0x000000000000794d */ /* 0x000fea0003800000 */
.L_x_18226:
        /* <DEDUP_REMOVED lines=10> */
.L_x_18806:


//--------------------- .text._Z25selective_scan_bwd_kernelI32Selective_Scan_bwd_kernel_traitsILi32ELi4ELb1ELb0ELb1ELb1ELb1EfN3c107complexIfEEEEv12SSMParamsBwd --------------------------
	.section	.text._Z25selective_scan_bwd_kernelI32Selective_Scan_bwd_kernel_traitsILi32ELi4ELb1ELb0ELb1ELb1ELb1EfN3c107complexIfEEEEv12SSMParamsBwd,"ax",@progbits
	.align	128
        .global         _Z25selective_scan_bwd_kernelI32Selective_Scan_bwd_kernel_traitsILi32ELi4ELb1ELb0ELb1ELb1ELb1EfN3c107complexIfEEEEv12SSMParamsBwd
        .type           _Z25selective_scan_bwd_kernelI32Selective_Scan_bwd_kernel_traitsILi32ELi4ELb1ELb0ELb1ELb1ELb1EfN3c107complexIfEEEEv12SSMParamsBwd,@function
        .size           _Z25selective_scan_bwd_kernelI32Selective_Scan_bwd_kernel_traitsILi32ELi4ELb1ELb0ELb1ELb1ELb1EfN3c107complexIfEEEEv12SSMParamsBwd,(.L_x_18807 - _Z25selective_scan_bwd_kernelI32Selective_Scan_bwd_kernel_traitsILi32ELi4ELb1ELb0ELb1ELb1ELb1EfN3c107complexIfEEEEv12SSMParamsBwd)
        .other          _Z25selective_scan_bwd_kernelI32Selective_Scan_bwd_kernel_traitsILi32ELi4ELb1ELb0ELb1ELb1ELb1EfN3c107complexIfEEEEv12SSMParamsBwd,@"STO_CUDA_ENTRY STV_DEFAULT"
_Z25selective_scan_bwd_kernelI32Selective_Scan_bwd_kernel_traitsILi32ELi4ELb1ELb0ELb1ELb1ELb1EfN3c107complexIfEEEEv12SSMParamsBwd:
.text._Z25selective_scan_bwd_kernelI32Selective_Scan_bwd_kernel_traitsILi32ELi4ELb1ELb0ELb1ELb1ELb1EfN3c107complexIfEEEEv12SSMParamsBwd:
        /* <DEDUP_REMOVED lines=55> */
[----:B------:R-:W-:Y:S02]  /*0370*/  @!P1 LOP3.LUT R11, RZ, R8, RZ, 0x33, !PT ;  /* 0x00000008ff0b9212 */ /* 0x000fe400078e33ff */
[----:B------:R-:W-:Y:S02]  /*0380*/  ISETP.NE.AND.EX P0, PT, R15, RZ, PT, P0 ;  /* 0x000000ff0f00720c */ /* 0x000fe40003f05300 */
[----:B------:R-:W-:Y:S01]  /*0390*/  SHF.R.S32.HI R13, RZ, 0x1f, R11 ;  /* 0x0000001fff0d7819 */ /* 0x000fe2000001140b */
[----:B------:R-:W-:-:S02]  /*03a0*/  UIMAD.WIDE.U32 UR6, UR18, UR12, URZ ;  /* 0x0000000c120672a5 */ /* 0x000fc4000f8e00ff */
[----:B------:R-:W-:Y:S02]  /*03b0*/  UIMAD.WIDE.U32 UR4, UR18, UR8, URZ ;  /* 0x00000008120472a5 */ /* 0x000fe4000f8e00ff */
[-C--:B--2---:R-:W-:Y:S02]  /*03c0*/  IMAD R0, R13, R18.reuse, RZ ;  /* 0x000000120d007224 */ /* 0x084fe400078e02ff */
[----:B------:R-:W-:Y:S01]  /*03d0*/  IMAD.WIDE.U32 R8, R11, R18, RZ ;  /* 0x000000120b087225 */ /* 0x000fe200078e00ff */
[----:B------:R-:W-:-:S03]  /*03e0*/  UIMAD UR8, UR18, UR9, UR5 ;  /* 0x00000009120872a4 */ /* 0x000fc6000f8e0205 */
[----:B------:R-:W-:Y:S01]  /*03f0*/  IMAD R19, R11, R19, R0 ;  /* 0x000000130b137224 */ /* 0x000fe200078e0200 */
[----:B------:R-:W-:Y:S01]  /*0400*/  MOV R2, UR4 ;  /* 0x0000000400027c02 */ /* 0x000fe20008000f00 */
[----:B------:R-:W0:Y:S01]  /*0410*/  @P0 LDC R10, c[0x0][0x384] ;  /* 0x0000e100ff0a0b82 */ /* 0x000e220000000800 */
[----:B------:R-:W-:Y:S01]  /*0420*/  UIMAD UR4, UR18, UR13, UR7 ;  /* 0x0000000d120472a4 */ /* 0x000fe2000f8e0207 */
[----:B------:R-:W-:Y:S02]  /*0430*/  MOV R4, UR6 ;  /* 0x0000000600047c02 */ /* 0x000fe40008000f00 */
[----:B------:R-:W-:Y:S01]  /*0440*/  MOV R5, UR7 ;  /* 0x0000000700057c02 */ /* 0x000fe20008000f00 */
[----:B------:R-:W2:Y:S01]  /*0450*/  LDCU.64 UR6, c[0x0][0x498] ;  /* 0x00009300ff0677ac */ /* 0x000ea20008000a00 */
        /* <DEDUP_REMOVED lines=8> */
[----:B------:R-:W-:Y:S02]  /*04e0*/  IMAD R8, R13, R22, RZ ;  /* 0x000000160d087224 */ /* 0x000fe400078e02ff */
[----:B------:R-:W1:Y:S01]  /*04f0*/  @P0 LDC R13, c[0x0][0x38c] ;  /* 0x0000e300ff0d0b82 */ /* 0x000e620000000800 */
[----:B------:R-:W-:Y:S01]  /*0500*/  IMAD.WIDE.U32 R2, R83, UR10, R2 ;  /* 0x0000000a53027c25 */ /* 0x000fe2000f8e0002 */
[----:B------:R-:W-:-:S03]  /*0510*/  MOV R5, UR4 ;  /* 0x0000000400057c02 */ /* 0x000fc60008000f00 */
[----:B------:R-:W-:Y:S02]  /*0520*/  IMAD R17, R83, UR11, R3 ;  /* 0x0000000b53117c24 */ /* 0x000fe4000f8e0203 */
[----:B------:R-:W-:Y:S01]  /*0530*/  IMAD R3, R0, UR18, RZ ;  /* 0x0000001200037c24 */ /* 0x000fe2000f8e02ff */
[----:B---3--:R-:W-:Y:S01]  /*0540*/  LEA R9, R27, 0xffffff80, 0x7 ;  /* 0xffffff801b097811 */ /* 0x008fe200078e38ff */
[----:B------:R-:W-:Y:S01]  /*0550*/  IMAD.WIDE.U32 R4, R83, UR14, R4 ;  /* 0x0000000e53047c25 */ /* 0x000fe2000f8e0004 */
[----:B----4-:R-:W-:-:S03]  /*0560*/  LEA R72, P1, R70, R72, 0x3 ;  /* 0x0000004846487211 */ /* 0x010fc600078218ff */
[----:B------:R-:W-:Y:S01]  /*0570*/  IMAD R7, R21, UR18, R7 ;  /* 0x0000001215077c24 */ /* 0x000fe2000f8e0207 */
[----:B------:R-:W-:Y:S01]  /*0580*/  IADD3 R0, PT, PT, R71, R3, RZ ;  /* 0x0000000347007210 */ /* 0x000fe20007ffe0ff */
[----:B------:R-:W-:Y:S01]  /*0590*/  IMAD R15, R83, UR15, R5 ;  /* 0x0000000f530f7c24 */ /* 0x000fe2000f8e0205 */
[----:B------:R-:W-:Y:S01]  /*05a0*/  IADD3 R65, P3, PT, R9, R4, RZ ;  /* 0x0000000409417210 */ /* 0x000fe20007f7e0ff */
[----:B--2---:R-:W-:Y:S01]  /*05b0*/  UIMAD.WIDE.U32 UR4, UR18, UR6, URZ ;  /* 0x00000006120472a5 */ /* 0x004fe2000f8e00ff */
[C---:B------:R-:W-:Y:S01]  /*05c0*/  IMAD.WIDE.U32 R6, R11.reuse, R22, R6 ;  /* 0x000000160b067225 */ /* 0x040fe200078e0006 */
[----:B------:R-:W2:Y:S01]  /*05d0*/  @P0 LDC.64 R4, c[0x0][0x480] ;  /* 0x00012000ff040b82 */ /* 0x000ea20000000a00 */
[----:B------:R-:W-:Y:S02]  /*05e0*/  LEA.HI.X R70, R70, R73, R0, 0x3, P1 ;  /* 0x0000004946467211 */ /* 0x000fe400008f1c00 */
[----:B------:R-:W-:Y:S01]  /*05f0*/  IMAD R3, R11, R23, R8 ;  /* 0x000000170b037224 */ /* 0x000fe200078e0208 */
[----:B------:R-:W-:-:S02]  /*0600*/  UIMAD UR5, UR18, UR7, UR5 ;  /* 0x00000007120572a4 */ /* 0x000fc4000f8e0205 */
[----:B0-----:R-:W-:Y:S01]  /*0610*/  @P0 IMAD R0, R10, UR18, R83 ;  /* 0x000000120a000c24 */ /* 0x001fe2000f8e0253 */
[----:B------:R-:W0:Y:S01]  /*0620*/  LDCU.64 UR6, c[0x0][0x4c8] ;  /* 0x00009900ff0677ac */ /* 0x000e220008000a00 */
[----:B------:R-:W3:Y:S01]  /*0630*/  LDC.64 R22, c[0x0][0x528] ;  /* 0x00014a00ff167b82 */ /* 0x000ee20000000a00 */
[----:B------:R-:W-:Y:S01]  /*0640*/  LEA R11, R27, 0xffffff00, 0x8 ;  /* 0xffffff001b0b7811 */ /* 0x000fe200078e40ff */
[----:B------:R-:W-:-:S06]  /*0650*/  @P0 IMAD R0, R0, R27, RZ ;  /* 0x0000001b00000224 */ /* 0x000fcc00078e02ff */
[----:B------:R-:W4:Y:S01]  /*0660*/  LDC.64 R24, c[0x0][0x450] ;  /* 0x00011400ff187b82 */ /* 0x000f220000000a00 */
[----:B------:R-:W-:Y:S01]  /*0670*/  IADD3 R8, PT, PT, R7, R3, RZ ;  /* 0x0000000307087210 */ /* 0x000fe20007ffe0ff */
[----:B-1----:R-:W-:Y:S01]  /*0680*/  @P0 IMAD R7, R0, R13, RZ ;  /* 0x0000000d00070224 */ /* 0x002fe200078e02ff */
[----:B------:R-:W-:Y:S02]  /*0690*/  IADD3 R6, P4, PT, R11, R6, RZ ;  /* 0x000000060b067210 */ /* 0x000fe40007f9e0ff */
[----:B------:R-:W-:Y:S02]  /*06a0*/  SHF.R.S32.HI R0, RZ, 0x1f, R9 ;  /* 0x0000001fff007819 */ /* 0x000fe40000011409 */
[----:B------:R-:W-:Y:S02]  /*06b0*/  ISETP.GE.AND P1, PT, R27, 0x1, PT ;  /* 0x000000011b00780c */ /* 0x000fe40003f26270 */
[----:B------:R-:W-:Y:S01]  /*06c0*/  IADD3 R67, P2, PT, R9, R2, RZ ;  /* 0x0000000209437210 */ /* 0x000fe20007f5e0ff */
[----:B------:R-:W-:Y:S01]  /*06d0*/  IMAD.WIDE.U32 R2, R83, R62, UR4 ;  /* 0x0000000453027e25 */ /* 0x000fe2000f8e003e */
[----:B------:R-:W-:-:S02]  /*06e0*/  LEA.HI.X.SX32 R61, R11, R8, 0x1, P4 ;  /* 0x000000080b3d7211 */ /* 0x000fc400020f0eff */
[C---:B------:R-:W-:Y:S02]  /*06f0*/  IADD3.X R8, PT, PT, R0.reuse, R15, RZ, P3, !PT ;  /* 0x0000000f00087210 */ /* 0x040fe40001ffe4ff */
[----:B------:R-:W-:Y:S01]  /*0700*/  LEA R66, P3, R65, R18, 0x2 ;  /* 0x0000001241427211 */ /* 0x000fe200078610ff */
[----:B------:R-:W-:Y:S01]  /*0710*/  IMAD R63, R83, R63, R3 ;  /* 0x0000003f533f7224 */ /* 0x000fe200078e0203 */
[----:B------:R-:W-:Y:S02]  /*0720*/  IADD3.X R10, PT, PT, R0, R17, RZ, P2, !PT ;  /* 0x00000011000a7210 */ /* 0x000fe400017fe4ff */
[----:B------:R-:W-:Y:S02]  /*0730*/  LEA R68, P2, R67, R68, 0x2 ;  /* 0x0000004443447211 */ /* 0x000fe400078410ff */
[----:B------:R-:W-:Y:S02]  /*0740*/  CS2R R20, SRZ ;  /* 0x0000000000147805 */ /* 0x000fe4000001ff00 */
[----:B------:R-:W-:-:S02]  /*0750*/  IADD3 R2, P4, PT, R9, R2, RZ ;  /* 0x0000000209027210 */ /* 0x000fc40007f9e0ff */
[----:B------:R-:W-:Y:S01]  /*0760*/  LEA.HI.X R65, R65, R19, R8, 0x2, P3 ;  /* 0x0000001341417211 */ /* 0x000fe200018f1408 */
[----:B0-----:R-:W-:Y:S01]  /*0770*/  IMAD.WIDE.U32 R18, R83, UR6, RZ ;  /* 0x0000000653127c25 */ /* 0x001fe2000f8e00ff */
[----:B------:R-:W-:Y:S02]  /*0780*/  LEA.HI.X R67, R67, R69, R10, 0x2, P2 ;  /* 0x0000004543437211 */ /* 0x000fe400010f140a */
[----:B------:R-:W-:Y:S01]  /*0790*/  IADD3.X R63, PT, PT, R0, R63, RZ, P4, !PT ;  /* 0x0000003f003f7210 */ /* 0x000fe200027fe4ff */
[----:B--2---:R-:W-:Y:S01]  /*07a0*/  @P0 IMAD.WIDE R20, R7, 0x10, R4 ;  /* 0x0000001007140825 */ /* 0x004fe200078e0204 */
[----:B---3--:R-:W-:Y:S02]  /*07b0*/  LEA R64, P0, R2, R22, 0x2 ;  /* 0x0000001602407211 */ /* 0x008fe400078010ff */
[----:B----4-:R-:W-:Y:S01]  /*07c0*/  LEA R62, P2, R6, R24, 0x2 ;  /* 0x00000018063e7211 */ /* 0x010fe200078410ff */
[----:B------:R-:W-:Y:S01]  /*07d0*/  IMAD.WIDE.U32 R16, R83, R78, RZ ;  /* 0x0000004e53107225 */ /* 0x000fe200078e00ff */
[----:B------:R-:W-:-:S03]  /*07e0*/  LEA.HI.X R63, R2, R23, R63, 0x2, P0 ;  /* 0x00000017023f7211 */ /* 0x000fc600000f143f */
[C---:B------:R-:W-:Y:S01]  /*07f0*/  IMAD R81, R83.reuse, UR7, R19 ;  /* 0x0000000753517c24 */ /* 0x040fe2000f8e0213 */
[----:B------:R-:W-:Y:S01]  /*0800*/  LEA.HI.X R61, R6, R25, R61, 0x2, P2 ;  /* 0x00000019063d7211 */ /* 0x000fe200010f143d */
[----:B------:R-:W-:Y:S01]  /*0810*/  IMAD R79, R83, R79, R17 ;  /* 0x0000004f534f7224 */ /* 0x000fe200078e0211 */
        /* <DEDUP_REMOVED lines=49> */
.L_x_18272:
        /* <DEDUP_REMOVED lines=8> */
[----:B------:R-:W-:-:S07]  /*0bb0*/  IADD3 R80, PT, PT, R59, -0x1, RZ ;  /* 0xffffffff3b507810 */ /* 0x000fce0007ffe0ff */
[----:B------:R-:W3:Y:S01]  /*0bc0*/  LDC.64 R36, c[0x0][0x418] ;  /* 0x00010600ff247b82 */ /* 0x000ee20000000a00 */
[----:B------:R-:W4:Y:S01]  /*0bd0*/  LDG.E.128 R28, desc[UR16][R28.64] ;  /* 0x000000101c1c7981 */ /* 0x000f22000c1e1d00 */
[----:B------:R-:W-:Y:S02]  /*0be0*/  MOV R2, R66 ;  /* 0x0000004200027202 */ /* 0x000fe40000000f00 */
[----:B------:R-:W-:Y:S01]  /*0bf0*/  MOV R3, R65 ;  /* 0x0000004100037202 */ /* 0x000fe20000000f00 */
[----:B0-----:R-:W-:-:S03]  /*0c00*/  ULEA UR4, UR6, UR4, 0x18 ;  /* 0x0000000406047291 */ /* 0x001fc6000f8ec0ff */
[----:B------:R-:W0:Y:S01]  /*0c10*/  LDC.64 R38, c[0x0][0x488] ;  /* 0x00012200ff267b82 */ /* 0x000e220000000a00 */
[----:B------:R-:W-:Y:S02]  /*0c20*/  IMAD.WIDE.U32 R22, R56, 0x10, R2 ;  /* 0x0000001038167825 */ /* 0x000fe400078e0002 */
[----:B-1----:R-:W-:-:S05]  /*0c30*/  LEA R78, R85, UR4, 0x4 ;  /* 0x00000004554e7c11 */ /* 0x002fca000f8e20ff */
[----:B----4-:R1:W-:Y:S01]  /*0c40*/  STS.128 [R78], R28 ;  /* 0x0000001c4e007388 */ /* 0x0103e20000000c00 */
[----:B------:R-:W-:-:S03]  /*0c50*/  NOP ;  /* 0x0000000000007918 */ /* 0x000fc60000000000 */
[----:B------:R-:W-:Y:S01]  /*0c60*/  LDS.128 R4, [R78] ;  /* 0x000000004e047984 */ /* 0x000fe20000000c00 */
[----:B------:R-:W-:Y:S06]  /*0c70*/  BAR.SYNC.DEFER_BLOCKING 0x0 ;  /* 0x0000000000007b1d */ /* 0x000fec0000010000 */
[----:B------:R-:W4:Y:S01]  /*0c80*/  LDG.E.128 R8, desc[UR16][R22.64] ;  /* 0x0000001016087981 */ /* 0x000f22000c1e1d00 */
[----:B------:R-:W-:Y:S02]  /*0c90*/  MOV R2, R64 ;  /* 0x0000004000027202 */ /* 0x000fe40000000f00 */
[----:B------:R-:W-:-:S03]  /*0ca0*/  MOV R3, R63 ;  /* 0x0000003f00037202 */ /* 0x000fc60000000f00 */
[----:B------:R-:W-:Y:S01]  /*0cb0*/  IMAD.WIDE.U32 R2, R56, 0x10, R2 ;  /* 0x0000001038027825 */ /* 0x000fe200078e0002 */
[----:B----4-:R-:W-:Y:S01]  /*0cc0*/  STS.128 [R78], R8 ;  /* 0x000000084e007388 */ /* 0x010fe20000000c00 */
[----:B------:R-:W-:-:S03]  /*0cd0*/  NOP ;  /* 0x0000000000007918 */ /* 0x000fc60000000000 */
[----:B------:R-:W4:Y:S01]  /*0ce0*/  LDS.128 R24, [R78] ;  /* 0x000000004e187984 */ /* 0x000f220000000c00 */
[----:B------:R-:W-:Y:S06]  /*0cf0*/  BAR.SYNC.DEFER_BLOCKING 0x0 ;  /* 0x0000000000007b1d */ /* 0x000fec0000010000 */
[----:B-1----:R3:W3:Y:S01]  /*0d00*/  LDG.E.128 R28, desc[UR16][R2.64] ;  /* 0x00000010021c7981 */ /* 0x0026e2000c1e1d00 */
[----:B------:R-:W-:Y:S01]  /*0d10*/  HFMA2 R41, -RZ, RZ, 0, 0 ;  /* 0x00000000ff297431 */ /* 0x000fe200000001ff */
[----:B------:R-:W-:Y:S01]  /*0d20*/  SHF.L.U32 R40, R80, 0x7, RZ ;  /* 0x0000000750287819 */ /* 0x000fe200000006ff */
[----:B------:R-:W-:Y:S04]  /*0d30*/  BSSY.RECONVERGENT B0, `(.L_x_18228) ;  /* 0x0000032000007945 */ /* 0x000fe80003800200 */
[----:B--2---:R-:W-:-:S04]  /*0d40*/  IMAD.WIDE.U32 R32, R34, UR18, R40 ;  /* 0x0000001222207c25 */ /* 0x004fc8000f8e0028 */
[--C-:B----45:R-:W-:Y:S01]  /*0d50*/  FADD.FTZ R84, R24, R74.reuse ;  /* 0x0000004a18547221 */ /* 0x130fe20000010000 */
[--C-:B------:R-:W-:Y:S01]  /*0d60*/  FADD.FTZ R100, R25, R74.reuse ;  /* 0x0000004a19647221 */ /* 0x100fe20000010000 */
[--C-:B------:R-:W-:Y:S01]  /*0d70*/  FADD.FTZ R101, R26, R74.reuse ;  /* 0x0000004a1a657221 */ /* 0x100fe20000010000 */
[----:B------:R-:W-:Y:S02]  /*0d80*/  IMAD R33, R35, UR18, R33 ;  /* 0x0000001223217c24 */ /* 0x000fe4000f8e0221 */
[----:B------:R-:W-:Y:S01]  /*0d90*/  FADD.FTZ R104, R27, R74 ;  /* 0x0000004a1b687221 */ /* 0x000fe20000010000 */
[----:B------:R-:W-:Y:S01]  /*0da0*/  FSETP.GTU.FTZ.AND P2, PT, R84, 20, PT ;  /* 0x41a000005400780b */ /* 0x000fe20003f5c000 */
[C---:B---3--:R-:W-:Y:S01]  /*0db0*/  IMAD.WIDE.U32 R2, R83.reuse, R36, R32 ;  /* 0x0000002453027225 */ /* 0x048fe200078e0020 */
[----:B------:R-:W-:Y:S02]  /*0dc0*/  FSETP.GTU.FTZ.AND P3, PT, R100, 20, PT ;  /* 0x41a000006400780b */ /* 0x000fe40003f7c000 */
[----:B------:R-:W-:Y:S01]  /*0dd0*/  FSETP.GTU.FTZ.AND P1, PT, R104, 20, PT ;  /* 0x41a000006800780b */ /* 0x000fe20003f3c000 */
[----:B------:R-:W-:Y:S01]  /*0de0*/  IMAD R0, R83, R37, R3 ;  /* 0x0000002553007224 */ /* 0x000fe200078e0203 */
[----:B------:R0:W-:Y:S01]  /*0df0*/  STS.128 [R78], R28 ;  /* 0x0000001c4e007388 */ /* 0x0001e20000000c00 */
[----:B------:R-:W-:-:S03]  /*0e00*/  NOP ;  /* 0x0000000000007918 */ /* 0x000fc60000000000 */
[----:B------:R1:W2:Y:S01]  /*0e10*/  LDS.128 R8, [R78] ;  /* 0x000000004e087984 */ /* 0x0002a20000000c00 */
[----:B0-----:R-:W-:-:S04]  /*0e20*/  LEA R28, P0, R2, R38, 0x2 ;  /* 0x00000026021c7211 */ /* 0x001fc800078010ff */
[----:B------:R-:W-:Y:S02]  /*0e30*/  LEA.HI.X R29, R2, R39, R0, 0x2, P0 ;  /* 0x00000027021d7211 */ /* 0x000fe400000f1400 */
[----:B------:R-:W-:Y:S01]  /*0e40*/  FSETP.GTU.FTZ.AND P0, PT, R101, 20, PT ;  /* 0x41a000006500780b */ /* 0x000fe20003f1c000 */
[----:B------:R-:W-:Y:S01]  /*0e50*/  IMAD.WIDE.U32 R28, R56, 0x10, R28 ;  /* 0x00000010381c7825 */ /* 0x000fe200078e001c */
[----:B-1----:R-:W-:Y:S11]  /*0e60*/  @P2 BRA `(.L_x_18229) ;  /* 0x0000000000782947 */ /* 0x002ff60003800000 */
        /* <DEDUP_REMOVED lines=30> */
.L_x_18229:
[----:B------:R-:W-:Y:S05]  /*1050*/  BSYNC.RECONVERGENT B0 ;  /* 0x0000000000007941 */ /* 0x000fea0003800200 */
.L_x_18228:
        /* <DEDUP_REMOVED lines=32> */
.L_x_18231:
[----:B------:R-:W-:Y:S05]  /*1260*/  BSYNC.RECONVERGENT B0 ;  /* 0x0000000000007941 */ /* 0x000fea0003800200 */
.L_x_18230:
        /* <DEDUP_REMOVED lines=32> */
.L_x_18233:
[----:B------:R-:W-:Y:S05]  /*1470*/  BSYNC.RECONVERGENT B0 ;  /* 0x0000000000007941 */ /* 0x000fea0003800200 */
.L_x_18232:
        /* <DEDUP_REMOVED lines=32> */
.L_x_18235:
[----:B------:R-:W-:Y:S05]  /*1680*/  BSYNC.RECONVERGENT B0 ;  /* 0x0000000000007941 */ /* 0x000fea0003800200 */
.L_x_18234:
[----:B------:R-:W-:Y:S08]  /*1690*/  BAR.SYNC.DEFER_BLOCKING 0x0 ;  /* 0x0000000000007b1d */ /* 0x000ff00000010000 */
[----:B------:R-:W0:Y:S01]  /*16a0*/  LDC.64 R24, c[0x0][0x420] ;  /* 0x00010800ff187b82 */ /* 0x000e220000000a00 */
[----:B------:R-:W1:Y:S01]  /*16b0*/  LDCU.64 UR6, c[0x0][0x510] ;  /* 0x0000a200ff0677ac */ /* 0x000e620008000a00 */
        /* <DEDUP_REMOVED lines=18> */
[----:B---3--:R-:W-:-:S04]  /*17e0*/  UISETP.NE.U32.AND UP0, UPT, UR8, URZ, UPT ;  /* 0x000000ff0800728c */ /* 0x008fc8000bf05070 */
[----:B------:R-:W-:Y:S01]  /*17f0*/  UISETP.NE.AND.EX UP0, UPT, UR9, URZ, UPT, UP0 ;  /* 0x000000ff0900728c */ /* 0x000fe2000bf05300 */
[----:B--2---:R-:W-:Y:S01]  /*1800*/  FMUL.FTZ R0, R24, -1.4426950216293334961 ;  /* 0xbfb8aa3b18007820 */ /* 0x004fe20000410000 */
[----:B------:R-:W-:Y:S01]  /*1810*/  FMUL.FTZ R37, R26, -1.4426950216293334961 ;  /* 0xbfb8aa3b1a257820 */ /* 0x000fe20000410000 */
[----:B------:R-:W-:Y:S01]  /*1820*/  FMUL.FTZ R38, R27, -1.4426950216293334961 ;  /* 0xbfb8aa3b1b267820 */ /* 0x000fe20000410000 */
[----:B------:R-:W-:-:S03]  /*1830*/  FMUL.FTZ R3, R25, -1.4426950216293334961 ;  /* 0xbfb8aa3b19037820 */ /* 0x000fc60000410000 */
[----:B------:R-:W2:Y:S08]  /*1840*/  MUFU.EX2 R0, R0 ;  /* 0x0000000000007308 */ /* 0x000eb00000000800 */
[----:B------:R-:W-:Y:S08]  /*1850*/  MUFU.EX2 R37, R37 ;  /* 0x0000002500257308 */ /* 0x000ff00000000800 */
[----:B------:R-:W-:Y:S01]  /*1860*/  MUFU.EX2 R38, R38 ;  /* 0x0000002600267308 */ /* 0x000fe20000000800 */
[----:B--2---:R-:W-:-:S07]  /*1870*/  FADD.FTZ R2, R0, 1 ;  /* 0x3f80000000027421 */ /* 0x004fce0000010000 */
[----:B------:R-:W2:Y:S08]  /*1880*/  MUFU.EX2 R3, R3 ;  /* 0x0000000300037308 */ /* 0x000eb00000000800 */
[----:B------:R-:W3:Y:S01]  /*1890*/  MUFU.RCP R45, R2 ;  /* 0x00000002002d7308 */ /* 0x000ee20000001000 */
[----:B--2---:R-:W-:-:S07]  /*18a0*/  FADD.FTZ R36, R3, 1 ;  /* 0x3f80000003247421 */ /* 0x004fce0000010000 */
[----:B------:R-:W2:Y:S01]  /*18b0*/  MUFU.RCP R44, R36 ;  /* 0x00000024002c7308 */ /* 0x000ea20000001000 */
[----:B---3--:R-:W-:-:S04]  /*18c0*/  FADD.FTZ R3, -R45, 1 ;  /* 0x3f8000002d037421 */ /* 0x008fc80000010100 */
[----:B------:R-:W-:Y:S01]  /*18d0*/  FFMA.FTZ R3, R24, R3, 1 ;  /* 0x3f80000018037423 */ /* 0x000fe20000010003 */
[----:B--2---:R-:W-:-:S04]  /*18e0*/  FADD.FTZ R2, -R44, 1 ;  /* 0x3f8000002c027421 */ /* 0x004fc80000010100 */
[----:B------:R-:W-:Y:S01]  /*18f0*/  FFMA.FTZ R2, R25, R2, 1 ;  /* 0x3f80000019027423 */ /* 0x000fe20000010002 */
[----:B-----5:R2:W-:Y:S01]  /*1900*/  STS.128 [R78], R32 ;  /* 0x000000204e007388 */ /* 0x0205e20000000c00 */
[----:B------:R-:W-:-:S03]  /*1910*/  NOP ;  /* 0x0000000000007918 */ /* 0x000fc60000000000 */
[----:B------:R-:W3:Y:S01]  /*1920*/  LDS.128 R28, [R78] ;  /* 0x000000004e1c7984 */ /* 0x000ee20000000c00 */
[----:B--2---:R-:W-:Y:S01]  /*1930*/  FADD.FTZ R33, R37, 1 ;  /* 0x3f80000025217421 */ /* 0x004fe20000010000 */
[----:B------:R-:W-:-:S03]  /*1940*/  FADD.FTZ R34, R38, 1 ;  /* 0x3f80000026227421 */ /* 0x000fc60000010000 */
[----:B------:R-:W2:Y:S08]  /*1950*/  MUFU.RCP R47, R33 ;  /* 0x00000021002f7308 */ /* 0x000eb00000001000 */
[----:B------:R-:W5:Y:S01]  /*1960*/  MUFU.RCP R46, R34 ;  /* 0x00000022002e7308 */ /* 0x000f620000001000 */
[----:B--2---:R-:W-:-:S04]  /*1970*/  FADD.FTZ R35, -R47, 1 ;  /* 0x3f8000002f237421 */ /* 0x004fc80000010100 */
[----:B------:R-:W-:Y:S01]  /*1980*/  FFMA.FTZ R35, R26, R35, 1 ;  /* 0x3f8000001a237423 */ /* 0x000fe20000010023 */
[----:B-----5:R-:W-:Y:S01]  /*1990*/  FADD.FTZ R36, -R46, 1 ;  /* 0x3f8000002e247421 */ /* 0x020fe20000010100 */
[----:B---3--:R-:W-:Y:S01]  /*19a0*/  FMUL.FTZ R0, R8, R28 ;  /* 0x0000001c08007220 */ /* 0x008fe20000410000 */
[----:B------:R-:W-:Y:S02]  /*19b0*/  FMUL.FTZ R33, R11, R31 ;  /* 0x0000001f0b217220 */ /* 0x000fe40000410000 */
[----:B------:R-:W-:Y:S01]  /*19c0*/  FFMA.FTZ R37, R27, R36, 1 ;  /* 0x3f8000001b257423 */ /* 0x000fe20000010024 */
        /* <DEDUP_REMOVED lines=15> */
[----:B0-----:R-:W-:-:S04]  /*1ac0*/  IMAD.WIDE.U32 R2, R86, UR18, R40 ;  /* 0x0000001256027c25 */ /* 0x001fc8000f8e0028 */
[----:B------:R-:W-:Y:S02]  /*1ad0*/  IMAD R3, R87, UR18, R3 ;  /* 0x0000001257037c24 */ /* 0x000fe4000f8e0203 */
[----:B-1----:R-:W-:-:S04]  /*1ae0*/  IMAD.WIDE.U32 R2, R83, UR6, R2 ;  /* 0x0000000653027c25 */ /* 0x002fc8000f8e0002 */
[----:B------:R-:W-:Y:S01]  /*1af0*/  IMAD R0, R83, UR7, R3 ;  /* 0x0000000753007c24 */ /* 0x000fe2000f8e0203 */
        /* <DEDUP_REMOVED lines=26> */
.L_x_18236:
        /* <DEDUP_REMOVED lines=8> */
[----:B-1----:R-:W-:Y:S01]  /*1d20*/  FMUL.FTZ R24, R45, R76 ;  /* 0x0000004c2d187220 */ /* 0x002fe20000410000 */
[----:B0-----:R-:W-:Y:S01]  /*1d30*/  FFMA.FTZ R3, R5, R44, R0 ;  /* 0x0000002c05037223 */ /* 0x001fe20000010000 */
        /* <DEDUP_REMOVED lines=38> */
.L_x_18271:
        /* <DEDUP_REMOVED lines=51> */
[----:B------:R0:W-:Y:S08]  /*22d0*/  MUFU.EX2 R121, R28 ;  /* 0x0000001c00797308 */ /* 0x0001f00000000800 */
[----:B------:R-:W1:Y:S01]  /*22e0*/  MUFU.EX2 R2, R2 ;  /* 0x0000000200027308 */ /* 0x000e620000000800 */
[----:B0-----:R-:W0:Y:S07]  /*22f0*/  LDS.128 R28, [R113+0x10] ;  /* 0x00001000711c7984 */ /* 0x001e2e0000000c00 */
[----:B------:R-:W-:Y:S08]  /*2300*/  MUFU.EX2 R130, R126 ;  /* 0x0000007e00827308 */ /* 0x000ff00000000800 */
[----:B------:R-:W3:Y:S01]  /*2310*/  MUFU.COS R129, R38 ;  /* 0x0000002600817308 */ /* 0x000ee20000000000 */
[C---:B-1----:R-:W-:Y:S01]  /*2320*/  FMUL.FTZ R36, R2.reuse, R125 ;  /* 0x0000007d02247220 */ /* 0x042fe20000410000 */
[----:B------:R-:W-:Y:S01]  /*2330*/  FMUL.FTZ R37, R2, R119 ;  /* 0x0000007702257220 */ /* 0x000fe20000410000 */
[----:B--2---:R-:W-:-:S04]  /*2340*/  FMUL.FTZ R2, R102, R33 ;  /* 0x0000002166027220 */ /* 0x004fc80000410000 */
[----:B------:R1:W-:Y:S01]  /*2350*/  STS.64 [R3+0xc90], R36 ;  /* 0x000c902403007388 */ /* 0x0003e20000000a00 */
[----:B------:R2:W-:Y:S08]  /*2360*/  MUFU.EX2 R124, R123 ;  /* 0x0000007b007c7308 */ /* 0x0005f00000000800 */
[----:B------:R-:W4:Y:S01]  /*2370*/  MUFU.SIN R39, R127 ;  /* 0x0000007f00277308 */ /* 0x000f220000000400 */
[----:B---3--:R-:W-:Y:S01]  /*2380*/  FMUL.FTZ R129, R130, R129 ;  /* 0x0000008182817220 */ /* 0x008fe20000410000 */
[----:B--2---:R-:W-:Y:S01]  /*2390*/  FMUL.FTZ R123, R121, R122 ;  /* 0x0000007a797b7220 */ /* 0x004fe20000410000 */
[----:B-1----:R-:W-:Y:S01]  /*23a0*/  FFMA.FTZ R3, R103, R32, R2 ;  /* 0x0000002067037223 */ /* 0x002fe20000010002 */
[----:B------:R-:W-:-:S03]  /*23b0*/  FMUL.FTZ R121, R121, R120 ;  /* 0x0000007879797220 */ /* 0x000fc60000410000 */
[----:B------:R-:W-:Y:S01]  /*23c0*/  FMUL.FTZ R120, R0, -R3 ;  /* 0x8000000300787220 */ /* 0x000fe20000410000 */
[----:B------:R1:W2:Y:S01]  /*23d0*/  MUFU.COS R45, R127 ;  /* 0x0000007f002d7308 */ /* 0x0002a20000000000 */
[C---:B0-----:R-:W-:Y:S01]  /*23e0*/  FMUL.FTZ R44, R102.reuse, R29 ;  /* 0x0000001d662c7220 */ /* 0x041fe20000410000 */
[----:B------:R-:W-:-:S03]  /*23f0*/  FMUL.FTZ R46, R102, R31 ;  /* 0x0000001f662e7220 */ /* 0x000fc60000410000 */
[C---:B------:R-:W-:Y:S01]  /*2400*/  FFMA.FTZ R44, R103.reuse, R28, R44 ;  /* 0x0000001c672c7223 */ /* 0x040fe2000001002c */
[C---:B------:R-:W-:Y:S02]  /*2410*/  FFMA.FTZ R46, R103.reuse, R30, R46 ;  /* 0x0000001e672e7223 */ /* 0x040fe4000001002e */
[----:B------:R0:W3:Y:S01]  /*2420*/  MUFU.SIN R47, R38 ;  /* 0x00000026002f7308 */ /* 0x0000e20000000400 */
[----:B----4-:R-:W-:Y:S01]  /*2430*/  FMUL.FTZ R119, R124, R39 ;  /* 0x000000277c777220 */ /* 0x010fe20000410000 */
[C---:B------:R-:W-:Y:S01]  /*2440*/  FMUL.FTZ R39, R103.reuse, R33 ;  /* 0x0000002167277220 */ /* 0x040fe20000410000 */
[----:B-1----:R-:W-:Y:S01]  /*2450*/  FMUL.FTZ R127, R103, R31 ;  /* 0x0000001f677f7220 */ /* 0x002fe20000410000 */
[----:B------:R-:W-:Y:S02]  /*2460*/  FMUL.FTZ R131, R115, -R46 ;  /* 0x8000002e73837220 */ /* 0x000fe40000410000 */
[C---:B------:R-:W-:Y:S01]  /*2470*/  FFMA.FTZ R39, R102.reuse, R32, -R39 ;  /* 0x0000002066277223 */ /* 0x040fe20000010827 */
[----:B------:R-:W-:Y:S01]  /*2480*/  FFMA.FTZ R132, R102, R30, -R127 ;  /* 0x0000001e66847223 */ /* 0x000fe2000001087f */
[----:B------:R-:W-:Y:S01]  /*2490*/  FMUL.FTZ R127, R117, -R44 ;  /* 0x8000002c757f7220 */ /* 0x000fe20000410000 */
[----:B--2---:R-:W-:Y:S01]  /*24a0*/  FMUL.FTZ R126, R124, R45 ;  /* 0x0000002d7c7e7220 */ /* 0x004fe20000410000 */
[-C--:B------:R-:W-:Y:S01]  /*24b0*/  FMUL.FTZ R45, R103, R35.reuse ;  /* 0x00000023672d7220 */ /* 0x080fe20000410000 */
[----:B0-----:R-:W-:Y:S01]  /*24c0*/  FMUL.FTZ R38, R102, R35 ;  /* 0x0000002366267220 */ /* 0x001fe20000410000 */
[----:B------:R-:W-:Y:S01]  /*24d0*/  FMUL.FTZ R122, R0, R39 ;  /* 0x00000027007a7220 */ /* 0x000fe20000410000 */
[----:B------:R-:W-:Y:S01]  /*24e0*/  FMUL.FTZ R132, R115, R132 ;  /* 0x0000008473847220 */ /* 0x000fe20000410000 */
[-C--:B------:R-:W-:Y:S01]  /*24f0*/  FFMA.FTZ R45, R102, R34.reuse, -R45 ;  /* 0x00000022662d7223 */ /* 0x080fe2000001082d */
[C---:B------:R-:W-:Y:S01]  /*2500*/  FFMA.FTZ R125, R103.reuse, R34, R38 ;  /* 0x00000022677d7223 */ /* 0x040fe20000010026 */
[----:B---3--:R-:W-:Y:S01]  /*2510*/  FMUL.FTZ R130, R130, R47 ;  /* 0x0000002f82827220 */ /* 0x008fe20000410000 */
[----:B------:R-:W-:Y:S01]  /*2520*/  FMUL.FTZ R47, R103, R29 ;  /* 0x0000001d672f7220 */ /* 0x000fe20000410000 */
[C---:B------:R-:W-:Y:S01]  /*2530*/  FMUL.FTZ R124, R118.reuse, R45 ;  /* 0x0000002d767c7220 */ /* 0x040fe20000410000 */
[----:B------:R-:W-:-:S02]  /*2540*/  FMUL.FTZ R125, R118, -R125 ;  /* 0x8000007d767d7220 */ /* 0x000fc40000410000 */
[----:B------:R-:W-:-:S04]  /*2550*/  FFMA.FTZ R128, R102, R28, -R47 ;  /* 0x0000001c66807223 */ /* 0x000fc8000001082f */
        /* <DEDUP_REMOVED lines=11> */
.L_x_18239:
[----:B------:R2:W3:Y:S02]  /*2610*/  LDS.64 R46, [R60+UR5+0x1c98] ;  /* 0x001c98053c2e7984 */ /* 0x0004e40008000a00 */
.L_x_18240:
[----:B------:R-:W-:Y:S05]  /*2620*/  BSYNC.RECONVERGENT B0 ;  /* 0x0000000000007941 */ /* 0x000fea0003800200 */
.L_x_18238:
[----:B------:R-:W4:Y:S01]  /*2630*/  @P0 LDC R45, c[0x0][0x38c] ;  /* 0x0000e300ff2d0b82 */ /* 0x000f220000000800 */
[----:B------:R-:W-:Y:S01]  /*2640*/  CS2R R38, SRZ ;  /* 0x0000000000267805 */ /* 0x000fe2000001ff00 */
[----:B----4-:R-:W-:-:S04]  /*2650*/  @P0 IMAD R45, R114, R45, UR4 ;  /* 0x00000004722d0e24 */ /* 0x010fc8000f8e022d */
[----:B------:R-:W-:-:S05]  /*2660*/  @P0 IMAD.WIDE R44, R45, 0x10, R20 ;  /* 0x000000102d2c0825 */ /* 0x000fca00078e0214 */
[----:B------:R4:W5:Y:S01]  /*2670*/  @P0 LDG.E.64 R38, desc[UR16][R44.64+0x8] ;  /* 0x000008102c260981 */ /* 0x000962000c1e1b00 */
[CC--:B0-----:R-:W-:Y:S01]  /*2680*/  FMUL.FTZ R2, R112.reuse, R121.reuse ;  /* 0x0000007970027220 */ /* 0x0c1fe20000410000 */
        /* <DEDUP_REMOVED lines=16> */
[C---:B------:R-:W-:Y:S01]  /*2790*/  FMUL.FTZ R134, R130.reuse, R3 ;  /* 0x0000000382867220 */ /* 0x040fe20000410000 */
[----:B----4-:R-:W-:Y:S01]  /*27a0*/  FMUL.FTZ R44, R130, R135 ;  /* 0x00000087822c7220 */ /* 0x010fe20000410000 */
[----:B------:R-:W-:-:S02]  /*27b0*/  FMUL.FTZ R45, R119, R2 ;  /* 0x00000002772d7220 */ /* 0x000fc40000410000 */
[C---:B------:R-:W-:Y:S01]  /*27c0*/  FFMA.FTZ R134, R129.reuse, R135, R134 ;  /* 0x0000008781867223 */ /* 0x040fe20000010086 */
[----:B------:R-:W-:Y:S01]  /*27d0*/  FFMA.FTZ R44, R129, R3, -R44 ;  /* 0x00000003812c7223 */ /* 0x000fe2000001082c */
[----:B------:R-:W-:Y:S02]  /*27e0*/  FMUL.FTZ R3, R37, R121 ;  /* 0x0000007925037220 */ /* 0x000fe40000410000 */
[----:B------:R-:W-:Y:S01]  /*27f0*/  FADD.FTZ R134, RZ, R134 ;  /* 0x00000086ff867221 */ /* 0x000fe20000010000 */
[----:B------:R-:W-:Y:S01]  /*2800*/  FADD.FTZ R135, R109, R44 ;  /* 0x0000002c6d877221 */ /* 0x000fe20000010000 */
[----:B------:R-:W-:-:S03]  /*2810*/  FFMA.FTZ R3, R36, R123, -R3 ;  /* 0x0000007b24037223 */ /* 0x000fc60000010803 */
[----:B------:R-:W0:Y:S01]  /*2820*/  SHFL.UP PT, R138, R134, 0x1, RZ ;  /* 0x04200000868a7989 */ /* 0x000e2200000e00ff */
[-C--:B------:R-:W-:Y:S01]  /*2830*/  FFMA.FTZ R45, R126, R3.reuse, -R45 ;  /* 0x000000037e2d7223 */ /* 0x080fe2000001082d */
[----:B------:R-:W-:Y:S02]  /*2840*/  FMUL.FTZ R3, R119, R3 ;  /* 0x0000000377037220 */ /* 0x000fe40000410000 */
[----:B------:R-:W4:Y:S01]  /*2850*/  SHFL.UP PT, R44, R135, 0x1, RZ ;  /* 0x04200000872c7989 */ /* 0x000f2200000e00ff */
[----:B------:R-:W-:Y:S01]  /*2860*/  FMUL.FTZ R136, R130, R45 ;  /* 0x0000002d82887220 */ /* 0x000fe20000410000 */
[----:B------:R-:W-:-:S04]  /*2870*/  FFMA.FTZ R3, R126, R2, R3 ;  /* 0x000000027e037223 */ /* 0x000fc80000010003 */
        /* <DEDUP_REMOVED lines=10> */
[----:B------:R-:W-:-:S04]  /*2920*/  @P2 FADD.FTZ R135, R135, R138 ;  /* 0x0000008a87872221 */ /* 0x000fc80000010000 */
[----:B------:R-:W0:Y:S01]  /*2930*/  SHFL.UP PT, R139, R134, 0x2, RZ ;  /* 0x04400000868b7989 */ /* 0x000e2200000e00ff */
[----:B--2---:R-:W-:-:S03]  /*2940*/  FMUL.FTZ R45, R137, R3 ;  /* 0x00000003892d7220 */ /* 0x004fc60000410000 */
[----:B------:R-:W2:Y:S01]  /*2950*/  SHFL.UP PT, R138, R135, 0x2, RZ ;  /* 0x04400000878a7989 */ /* 0x000ea200000e00ff */
[C---:B------:R-:W-:Y:S01]  /*2960*/  FMUL.FTZ R44, R136.reuse, R3 ;  /* 0x00000003882c7220 */ /* 0x040fe20000410000 */
[----:B-1----:R-:W-:-:S03]  /*2970*/  @P2 FFMA.FTZ R136, R136, R2, R45 ;  /* 0x0000000288882223 */ /* 0x002fc6000001002d */
[----:B------:R-:W-:Y:S01]  /*2980*/  @P2 FFMA.FTZ R137, R137, R2, -R44 ;  /* 0x0000000289892223 */ /* 0x000fe2000001082c */
[----:B------:R-:W-:Y:S01]  /*2990*/  ISETP.GE.AND P2, PT, R85, 0x2, PT ;  /* 0x000000025500780c */ /* 0x000fe20003f46270 */
[----:B------:R-:W1:Y:S04]  /*29a0*/  SHFL.UP PT, R3, R136, 0x2, RZ ;  /* 0x0440000088037989 */ /* 0x000e6800000e00ff */
[----:B------:R-:W4:Y:S01]  /*29b0*/  SHFL.UP PT, R2, R137, 0x2, RZ ;  /* 0x0440000089027989 */ /* 0x000f2200000e00ff */
[-C--:B0-----:R-:W-:Y:S01]  /*29c0*/  FMUL.FTZ R45, R137, R139.reuse ;  /* 0x0000008b892d7220 */ /* 0x081fe20000410000 */
[----:B------:R-:W-:-:S03]  /*29d0*/  FMUL.FTZ R44, R136, R139 ;  /* 0x0000008b882c7220 */ /* 0x000fc60000410000 */
[-C--:B--2---:R-:W-:Y:S01]  /*29e0*/  FFMA.FTZ R45, R136, R138.reuse, R45 ;  /* 0x0000008a882d7223 */ /* 0x084fe2000001002d */
[----:B------:R-:W-:-:S03]  /*29f0*/  FFMA.FTZ R44, R137, R138, -R44 ;  /* 0x0000008a892c7223 */ /* 0x000fc6000001082c */
[----:B------:R-:W-:Y:S01]  /*2a00*/  @P2 FADD.FTZ R134, R134, R45 ;  /* 0x0000002d86862221 */ /* 0x000fe20000010000 */
[----:B------:R-:W-:Y:S01]  /*2a10*/  @P2 FADD.FTZ R135, R135, R44 ;  /* 0x0000002c87872221 */ /* 0x000fe20000010000 */
[----:B-1----:R-:W-:-:S03]  /*2a20*/  FMUL.FTZ R45, R137, R3 ;  /* 0x00000003892d7220 */ /* 0x002fc60000410000 */
[----:B------:R-:W0:Y:S01]  /*2a30*/  SHFL.UP PT, R139, R134, 0x4, RZ ;  /* 0x04800000868b7989 */ /* 0x000e2200000e00ff */
[C---:B------:R-:W-:Y:S01]  /*2a40*/  FMUL.FTZ R44, R136.reuse, R3 ;  /* 0x00000003882c7220 */ /* 0x040fe20000410000 */
[-C--:B----4-:R-:W-:Y:S02]  /*2a50*/  @P2 FFMA.FTZ R136, R136, R2.reuse, R45 ;  /* 0x0000000288882223 */ /* 0x090fe4000001002d */
        /* <DEDUP_REMOVED lines=28> */
[-C--:B----4-:R-:W-:Y:S02]  /*2c20*/  @P2 FFMA.FTZ R136, R136, R2.reuse, R139 ;  /* 0x0000000288882223 */ /* 0x090fe4000001008b */
[----:B------:R-:W0:Y:S01]  /*2c30*/  SHFL.UP PT, R141, R134, 0x10, RZ ;  /* 0x06000000868d7989 */ /* 0x000e2200000e00ff */
[----:B------:R-:W-:Y:S01]  /*2c40*/  @P2 FFMA.FTZ R137, R137, R2, -R44 ;  /* 0x0000000289892223 */ /* 0x000fe2000001082c */
[----:B------:R-:W-:Y:S01]  /*2c50*/  IMAD.WIDE.U32 R2, R90, UR4, R88 ;  /* 0x000000045a027c25 */ /* 0x000fe2000f8e0058 */
[----:B------:R-:W-:Y:S01]  /*2c60*/  ISETP.GE.AND P2, PT, R85, 0x10, PT ;  /* 0x000000105500780c */ /* 0x000fe20003f46270 */
[----:B------:R-:W1:Y:S02]  /*2c70*/  SHFL.UP PT, R139, R136, 0x10, RZ ;  /* 0x06000000888b7989 */ /* 0x000e6400000e00ff */
[----:B------:R-:W-:Y:S01]  /*2c80*/  IMAD R3, R91, UR4, R3 ;  /* 0x000000045b037c24 */ /* 0x000fe2000f8e0203 */
[C---:B------:R-:W-:Y:S01]  /*2c90*/  LEA R44, P3, R2.reuse, R72, 0x2 ;  /* 0x00000048022c7211 */ /* 0x040fe200078610ff */
[----:B------:R-:W2:Y:S03]  /*2ca0*/  SHFL.UP PT, R140, R135, 0x10, RZ ;  /* 0x06000000878c7989 */ /* 0x000ea600000e00ff */
[----:B------:R-:W-:Y:S01]  /*2cb0*/  LEA.HI.X R45, R2, R70, R3, 0x2, P3 ;  /* 0x00000046022d7211 */ /* 0x000fe200018f1403 */
[----:B------:R-:W4:Y:S01]  /*2cc0*/  SHFL.UP PT, R138, R137, 0x10, RZ ;  /* 0x06000000898a7989 */ /* 0x000f2200000e00ff */
[CC--:B0-----:R-:W-:Y:S01]  /*2cd0*/  FMUL.FTZ R2, R136.reuse, R141.reuse ;  /* 0x0000008d88027220 */ /* 0x0c1fe20000410000 */
[C---:B------:R-:W-:Y:S01]  /*2ce0*/  FMUL.FTZ R141, R137.reuse, R141 ;  /* 0x0000008d898d7220 */ /* 0x040fe20000410000 */
[-C--:B-1----:R-:W-:Y:S01]  /*2cf0*/  FMUL.FTZ R3, R136, R139.reuse ;  /* 0x0000008b88037220 */ /* 0x082fe20000410000 */
[----:B------:R-:W-:-:S02]  /*2d00*/  FMUL.FTZ R139, R137, R139 ;  /* 0x0000008b898b7220 */ /* 0x000fc40000410000 */
[-C--:B--2---:R-:W-:Y:S01]  /*2d10*/  FFMA.FTZ R141, R136, R140.reuse, R141 ;  /* 0x0000008c888d7223 */ /* 0x084fe2000001008d */
[C---:B------:R-:W-:Y:S01]  /*2d20*/  FFMA.FTZ R2, R137.reuse, R140, -R2 ;  /* 0x0000008c89027223 */ /* 0x040fe20000010802 */
[----:B------:R-:W-:Y:S01]  /*2d30*/  FMUL.FTZ R140, R130, R132 ;  /* 0x00000084828c7220 */ /* 0x000fe20000410000 */
[-C--:B----4-:R-:W-:Y:S01]  /*2d40*/  @P2 FFMA.FTZ R136, R136, R138.reuse, R139 ;  /* 0x0000008a88882223 */ /* 0x090fe2000001008b */
[----:B------:R-:W-:Y:S01]  /*2d50*/  @P2 FFMA.FTZ R137, R137, R138, -R3 ;  /* 0x0000008a89892223 */ /* 0x000fe20000010803 */
[----:B------:R-:W-:Y:S01]  /*2d60*/  @P2 FADD.FTZ R135, R135, R2 ;  /* 0x0000000287872221 */ /* 0x000fe20000010000 */
[----:B------:R-:W-:Y:S01]  /*2d70*/  @P2 FADD.FTZ R134, R134, R141 ;  /* 0x0000008d86862221 */ /* 0x000fe20000010000 */
[CC--:B---3--:R-:W-:Y:S01]  /*2d80*/  FMUL.FTZ R138, R130.reuse, R47.reuse ;  /* 0x0000002f828a7220 */ /* 0x0c8fe20000410000 */
[C---:B------:R-:W-:Y:S01]  /*2d90*/  FMUL.FTZ R3, R129.reuse, R47 ;  /* 0x0000002f81037220 */ /* 0x040fe20000410000 */
[----:B------:R-:W-:Y:S01]  /*2da0*/  SHFL.UP PT, R136, R136, 0x1, RZ ;  /* 0x0420000088887989 */ /* 0x000fe200000e00ff */
[CC--:B------:R-:W-:Y:S01]  /*2db0*/  FMUL.FTZ R141, R130.reuse, R131.reuse ;  /* 0x00000083828d7220 */ /* 0x0c0fe20000410000 */
[CC--:B------:R-:W-:Y:S01]  /*2dc0*/  FFMA.FTZ R138, R129.reuse, R46.reuse, -R138 ;  /* 0x0000002e818a7223 */ /* 0x0c0fe2000001088a */
[----:B------:R-:W-:Y:S01]  /*2dd0*/  FFMA.FTZ R139, -R130, R46, -R3 ;  /* 0x0000002e828b7223 */ /* 0x000fe20000010903 */
[----:B------:R0:W-:Y:S01]  /*2de0*/  SHFL.UP PT, R2, R137, 0x1, RZ ;  /* 0x0420000089027989 */ /* 0x0001e200000e00ff */
[C---:B------:R-:W-:Y:S01]  /*2df0*/  FFMA.FTZ R140, R129.reuse, R131, -R140 ;  /* 0x00000083818c7223 */ /* 0x040fe2000001088c */
[----:B------:R-:W-:Y:S01]  /*2e00*/  FFMA.FTZ R141, R129, R132, R141 ;  /* 0x00000084818d7223 */ /* 0x000fe2000001008d */
[CC--:B------:R-:W-:Y:S01]  /*2e10*/  FMUL.FTZ R145, R119.reuse, R138.reuse ;  /* 0x0000008a77917220 */ /* 0x0c0fe20000410000 */
[----:B------:R1:W-:Y:S01]  /*2e20*/  SHFL.UP PT, R3, R135, 0x1, RZ ;  /* 0x0420000087037989 */ /* 0x0003e200000e00ff */
[-C--:B------:R-:W-:Y:S01]  /*2e30*/  FMUL.FTZ R143, R119, R139.reuse ;  /* 0x0000008b778f7220 */ /* 0x080fe20000410000 */
[----:B------:R-:W-:Y:S01]  /*2e40*/  FADD.FTZ R140, R127, R140 ;  /* 0x0000008c7f8c7221 */ /* 0x000fe20000010000 */
[----:B------:R-:W-:Y:S01]  /*2e50*/  FADD.FTZ R141, R128, R141 ;  /* 0x0000008d808d7221 */ /* 0x000fe20000010000 */
[----:B------:R-:W-:Y:S01]  /*2e60*/  SHFL.UP PT, R134, R134, 0x1, RZ ;  /* 0x0420000086867989 */ /* 0x000fe200000e00ff */
[C---:B------:R-:W-:Y:S01]  /*2e70*/  FFMA.FTZ R142, R126.reuse, R139, -R145 ;  /* 0x0000008b7e8e7223 */ /* 0x040fe20000010891 */
[C---:B------:R-:W-:Y:S01]  /*2e80*/  FFMA.FTZ R138, R126.reuse, R138, R143 ;  /* 0x0000008a7e8a7223 */ /* 0x040fe2000001008f */
[C---:B------:R-:W-:Y:S01]  /*2e90*/  FMUL.FTZ R144, R119.reuse, R140 ;  /* 0x0000008c77907220 */ /* 0x040fe20000410000 */
[-C--:B0-----:R-:W-:Y:S01]  /*2ea0*/  FMUL.FTZ R137, R119, R141.reuse ;  /* 0x0000008d77897220 */ /* 0x081fe20000410000 */
[C---:B------:R-:W-:Y:S01]  /*2eb0*/  FMUL.FTZ R146, R121.reuse, R142 ;  /* 0x0000008e79927220 */ /* 0x040fe20000410000 */
[----:B------:R-:W-:Y:S01]  /*2ec0*/  FMUL.FTZ R139, R121, R138 ;  /* 0x0000008a798b7220 */ /* 0x000fe20000410000 */
[C---:B------:R-:W-:Y:S01]  /*2ed0*/  FFMA.FTZ R141, R126.reuse, R141, R144 ;  /* 0x0000008d7e8d7223 */ /* 0x040fe20000010090 */
[----:B------:R-:W-:Y:S01]  /*2ee0*/  FFMA.FTZ R140, R126, R140, -R137 ;  /* 0x0000008c7e8c7223 */ /* 0x000fe20000010889 */
[C---:B-1----:R-:W-:Y:S01]  /*2ef0*/  FFMA.FTZ R135, R123.reuse, R138, R146 ;  /* 0x0000008a7b877223 */ /* 0x042fe20000010092 */
[----:B------:R-:W-:Y:S01]  /*2f00*/  FFMA.FTZ R137, R123, R142, -R139 ;  /* 0x0000008e7b897223 */ /* 0x000fe2000001088b */
[----:B------:R-:W-:Y:S01]  /*2f10*/  FADD.FTZ R138, R124, R141 ;  /* 0x0000008d7c8a7221 */ /* 0x000fe20000010000 */
[----:B------:R-:W-:-:S02]  /*2f20*/  FADD.FTZ R140, R125, R140 ;  /* 0x0000008c7d8c7221 */ /* 0x000fc40000010000 */
[----:B------:R-:W-:Y:S01]  /*2f30*/  SHFL.DOWN PT, R145, R135, 0x1, 0x1f ;  /* 0x08201f0087917f89 */ /* 0x000fe200000e0000 */
[C---:B------:R-:W-:Y:S01]  /*2f40*/  FMUL.FTZ R143, R121.reuse, R138 ;  /* 0x0000008a798f7220 */ /* 0x040fe20000410000 */
[----:B------:R-:W-:-:S03]  /*2f50*/  FMUL.FTZ R142, R121, R140 ;  /* 0x0000008c798e7220 */ /* 0x000fc60000410000 */
[----:B------:R-:W-:Y:S01]  /*2f60*/  FFMA.FTZ R143, R123, R140, -R143 ;  /* 0x0000008c7b8f7223 */ /* 0x000fe2000001088f */
[----:B-----5:R-:W0:Y:S04]  /*2f70*/  SHFL.IDX PT, R39, R39, RZ, 0x1f ;  /* 0x00001fff27277589 */ /* 0x020e2800000e0000 */
[----:B------:R-:W1:Y:S01]  /*2f80*/  SHFL.IDX PT, R38, R38, RZ, 0x1f ;  /* 0x00001fff26267589 */ /* 0x000e6200000e0000 */
[-C--:B0-----:R-:W-:Y:S01]  /*2f90*/  FMUL.FTZ R139, R136, R39.reuse ;  /* 0x00000027888b7220 */ /* 0x081fe20000410000 */
[----:B------:R-:W-:-:S03]  /*2fa0*/  FMUL.FTZ R141, R2, R39 ;  /* 0x00000027028d7220 */ /* 0x000fc60000410000 */
[-C--:B-1----:R-:W-:Y:S01]  /*2fb0*/  FFMA.FTZ R2, R2, R38.reuse, -R139 ;  /* 0x0000002602027223 */ /* 0x082fe2000001088b */
[----:B------:R-:W-:Y:S01]  /*2fc0*/  FFMA.FTZ R141, R136, R38, R141 ;  /* 0x00000026888d7223 */ /* 0x000fe2000001008d */
[----:B------:R-:W-:Y:S01]  /*2fd0*/  FFMA.FTZ R139, R123, R138, R142 ;  /* 0x0000008a7b8b7223 */ /* 0x000fe2000001008e */
[----:B------:R0:W1:Y:S01]  /*2fe0*/  SHFL.DOWN PT, R136, R137, 0x1, 0x1f ;  /* 0x08201f0089887f89 */ /* 0x00006200000e0000 */
[----:B------:R-:W-:Y:S01]  /*2ff0*/  @P1 FADD.FTZ R38, R3, R2 ;  /* 0x0000000203261221 */ /* 0x000fe20000010000 */
[----:B------:R-:W-:Y:S01]  /*3000*/  @P1 FADD.FTZ R39, R134, R141 ;  /* 0x0000008d86271221 */ /* 0x000fe20000010000 */
[----:B------:R-:W-:Y:S01]  /*3010*/  ISETP.NE.AND P1, PT, R82, 0x1f, PT ;  /* 0x0000001f5200780c */ /* 0x000fe20003f25270 */
[----:B------:R-:W-:Y:S01]  /*3020*/  FADD.FTZ R141, R122, R139 ;  /* 0x0000008b7a8d7221 */ /* 0x000fe20000010000 */
[----:B------:R-:W-:Y:S01]  /*3030*/  FADD.FTZ R139, R120, R143 ;  /* 0x0000008f788b7221 */ /* 0x000fe20000010000 */
[C---:B------:R-:W-:Y:S01]  /*3040*/  FMUL.FTZ R3, R37.reuse, R39 ;  /* 0x0000002725037220 */ /* 0x040fe20000410000 */
[----:B------:R-:W-:-:S02]  /*3050*/  FMUL.FTZ R2, R37, R38 ;  /* 0x0000002625027220 */ /* 0x000fc40000410000 */
[----:B------:R0:W2:Y:S04]  /*3060*/  SHFL.DOWN PT, R142, R141, 0x1, 0x1f ;  /* 0x08201f008d8e7f89 */ /* 0x0000a800000e0000 */
[----:B------:R0:W3:Y:S03]  /*3070*/  SHFL.DOWN PT, R140, R139, 0x1, 0x1f ;  /* 0x08201f008b8c7f89 */ /* 0x0000e600000e0000 */
[----:B------:R-:W-:Y:S05]  /*3080*/  @!P1 BRA `(.L_x_18242) ;  /* 0x0000000000289947 */ /* 0x000fea0003800000 */
[-C--:B---3--:R-:W-:Y:S01]  /*3090*/  FMUL.FTZ R138, R137, R140.reuse ;  /* 0x0000008c898a7220 */ /* 0x088fe20000410000 */
[----:B------:R-:W-:Y:S01]  /*30a0*/  FMUL.FTZ R140, R135, R140 ;  /* 0x0000008c878c7220 */ /* 0x000fe20000410000 */
[-C--:B-1----:R-:W-:Y:S01]  /*30b0*/  FMUL.FTZ R134, R137, R136.reuse ;  /* 0x0000008889867220 */ /* 0x082fe20000410000 */
[C---:B------:R-:W-:Y:S01]  /*30c0*/  FMUL.FTZ R136, R135.reuse, R136 ;  /* 0x0000008887887220 */ /* 0x040fe20000410000 */
[-C--:B--2---:R-:W-:Y:S01]  /*30d0*/  FFMA.FTZ R138, R135, R142.reuse, -R138 ;  /* 0x0000008e878a7223 */ /* 0x084fe2000001088a */
[----:B------:R-:W-:Y:S01]  /*30e0*/  FFMA.FTZ R140, R137, R142, R140 ;  /* 0x0000008e898c7223 */ /* 0x000fe2000001008c */
[C---:B------:R-:W-:Y:S01]  /*30f0*/  FFMA.FTZ R135, R145.reuse, R135, -R134 ;  /* 0x0000008791877223 */ /* 0x040fe20000010886 */
[----:B0-----:R-:W-:Y:S01]  /*3100*/  FFMA.FTZ R137, R145, R137, R136 ;  /* 0x0000008991897223 */ /* 0x001fe20000010088 */
[----:B------:R-:W-:Y:S01]  /*3110*/  FADD.FTZ R141, R141, R138 ;  /* 0x0000008a8d8d7221 */ /* 0x000fe20000010000 */
[----:B------:R-:W-:-:S07]  /*3120*/  FADD.FTZ R139, R139, R140 ;  /* 0x0000008c8b8b7221 */ /* 0x000fce0000010000 */
.L_x_18242:
[----:B------:R-:W-:Y:S05]  /*3130*/  BSYNC.RECONVERGENT B0 ;  /* 0x0000000000007941 */ /* 0x000fea0003800200 */
.L_x_18241:
        /* <DEDUP_REMOVED lines=10> */
[----:B-1----:R1:W4:Y:S01]  /*31e0*/  SHFL.DOWN PT, R136, R137, 0x2, 0x1f ;  /* 0x08401f0089887f89 */ /* 0x00232200000e0000 */
[C---:B------:R-:W-:Y:S01]  /*31f0*/  FMUL.FTZ R3, R33.reuse, R2 ;  /* 0x0000000221037220 */ /* 0x040fe20000410000 */
[----:B------:R-:W-:Y:S01]  /*3200*/  BSSY.RECONVERGENT B0, `(.L_x_18243) ;  /* 0x0000016000007945 */ /* 0x000fe20003800200 */
[-C--:B------:R-:W-:Y:S01]  /*3210*/  FMUL.FTZ R143, R33, R134.reuse ;  /* 0x00000086218f7220 */ /* 0x080fe20000410000 */
[----:B--2---:R1:W2:Y:S01]  /*3220*/  SHFL.DOWN PT, R142, R141, 0x2, 0x1f ;  /* 0x08401f008d8e7f89 */ /* 0x0042a200000e0000 */
        /* <DEDUP_REMOVED lines=9> */
[-C--:B---3--:R-:W-:Y:S01]  /*32c0*/  FMUL.FTZ R138, R137, R140.reuse ;  /* 0x0000008c898a7220 */ /* 0x088fe20000410000 */
[----:B------:R-:W-:Y:S01]  /*32d0*/  FMUL.FTZ R140, R135, R140 ;  /* 0x0000008c878c7220 */ /* 0x000fe20000410000 */
[-C--:B----4-:R-:W-:Y:S01]  /*32e0*/  FMUL.FTZ R32, R137, R136.reuse ;  /* 0x0000008889207220 */ /* 0x090fe20000410000 */
[C---:B------:R-:W-:Y:S01]  /*32f0*/  FMUL.FTZ R136, R135.reuse, R136 ;  /* 0x0000008887887220 */ /* 0x040fe20000410000 */
[-C--:B--2---:R-:W-:Y:S01]  /*3300*/  FFMA.FTZ R138, R135, R142.reuse, -R138 ;  /* 0x0000008e878a7223 */ /* 0x084fe2000001088a */
[----:B------:R-:W-:Y:S01]  /*3310*/  FFMA.FTZ R140, R137, R142, R140 ;  /* 0x0000008e898c7223 */ /* 0x000fe2000001008c */
[-C--:B01----:R-:W-:Y:S01]  /*3320*/  FFMA.FTZ R135, R135, R143.reuse, -R32 ;  /* 0x0000008f87877223 */ /* 0x083fe20000010820 */
[----:B------:R-:W-:Y:S01]  /*3330*/  FFMA.FTZ R137, R137, R143, R136 ;  /* 0x0000008f89897223 */ /* 0x000fe20000010088 */
[----:B------:R-:W-:Y:S01]  /*3340*/  FADD.FTZ R141, R141, R138 ;  /* 0x0000008a8d8d7221 */ /* 0x000fe20000010000 */
[----:B------:R-:W-:-:S07]  /*3350*/  FADD.FTZ R139, R139, R140 ;  /* 0x0000008c8b8b7221 */ /* 0x000fce0000010000 */
.L_x_18244:
[----:B------:R-:W-:Y:S05]  /*3360*/  BSYNC.RECONVERGENT B0 ;  /* 0x0000000000007941 */ /* 0x000fea0003800200 */
.L_x_18243:
[----:B0-----:R0:W0:Y:S01]  /*3370*/  SHFL.DOWN PT, R143, R135, 0x4, 0x1f ;  /* 0x08801f00878f7f89 */ /* 0x00102200000e0000 */
[----:B------:R-:W-:Y:S03]  /*3380*/  BSSY.RECONVERGENT B0, `(.L_x_18245) ;  /* 0x000000f000007945 */ /* 0x000fe60003800200 */
[----:B----4-:R4:W0:Y:S04]  /*3390*/  SHFL.DOWN PT, R136, R137, 0x4, 0x1f ;  /* 0x08801f0089887f89 */ /* 0x01082800000e0000 */
[----:B--2---:R4:W2:Y:S04]  /*33a0*/  SHFL.DOWN PT, R142, R141, 0x4, 0x1f ;  /* 0x08801f008d8e7f89 */ /* 0x0048a800000e0000 */
[----:B---3--:R4:W3:Y:S01]  /*33b0*/  SHFL.DOWN PT, R140, R139, 0x4, 0x1f ;  /* 0x08801f008b8c7f89 */ /* 0x0088e200000e0000 */
[----:B------:R-:W-:Y:S05]  /*33c0*/  @P3 BRA `(.L_x_18246) ;  /* 0x0000000000283947 */ /* 0x000fea0003800000 */
[-C--:B---3--:R-:W-:Y:S01]  /*33d0*/  FMUL.FTZ R138, R137, R140.reuse ;  /* 0x0000008c898a7220 */ /* 0x088fe20000410000 */
[----:B------:R-:W-:Y:S01]  /*33e0*/  FMUL.FTZ R140, R135, R140 ;  /* 0x0000008c878c7220 */ /* 0x000fe20000410000 */
[-C--:B0-----:R-:W-:Y:S01]  /*33f0*/  FMUL.FTZ R32, R137, R136.reuse ;  /* 0x0000008889207220 */ /* 0x081fe20000410000 */
[C---:B------:R-:W-:Y:S01]  /*3400*/  FMUL.FTZ R136, R135.reuse, R136 ;  /* 0x0000008887887220 */ /* 0x040fe20000410000 */
[-C--:B--2---:R-:W-:Y:S01]  /*3410*/  FFMA.FTZ R138, R135, R142.reuse, -R138 ;  /* 0x0000008e878a7223 */ /* 0x084fe2000001088a */
[----:B------:R-:W-:Y:S01]  /*3420*/  FFMA.FTZ R140, R137, R142, R140 ;  /* 0x0000008e898c7223 */ /* 0x000fe2000001008c */
[-C--:B-1----:R-:W-:Y:S01]  /*3430*/  FFMA.FTZ R135, R135, R143.reuse, -R32 ;  /* 0x0000008f87877223 */ /* 0x082fe20000010820 */
[----:B----4-:R-:W-:Y:S01]  /*3440*/  FFMA.FTZ R137, R137, R143, R136 ;  /* 0x0000008f89897223 */ /* 0x010fe20000010088 */
[----:B------:R-:W-:Y:S01]  /*3450*/  FADD.FTZ R141, R141, R138 ;  /* 0x0000008a8d8d7221 */ /* 0x000fe20000010000 */
[----:B------:R-:W-:-:S07]  /*3460*/  FADD.FTZ R139, R139, R140 ;  /* 0x0000008c8b8b7221 */ /* 0x000fce0000010000 */
.L_x_18246:
[----:B------:R-:W-:Y:S05]  /*3470*/  BSYNC.RECONVERGENT B0 ;  /* 0x0000000000007941 */ /* 0x000fea0003800200 */
.L_x_18245:
[----:B0-----:R0:W0:Y:S01]  /*3480*/  SHFL.DOWN PT, R143, R135, 0x8, 0x1f ;  /* 0x09001f00878f7f89 */ /* 0x00102200000e0000 */
[----:B------:R-:W-:Y:S03]  /*3490*/  BSSY.RECONVERGENT B0, `(.L_x_18247) ;  /* 0x000000f000007945 */ /* 0x000fe60003800200 */
[----:B------:R0:W0:Y:S04]  /*34a0*/  SHFL.DOWN PT, R136, R137, 0x8, 0x1f ;  /* 0x09001f0089887f89 */ /* 0x00002800000e0000 */
[----:B--2---:R2:W0:Y:S04]  /*34b0*/  SHFL.DOWN PT, R142, R141, 0x8, 0x1f ;  /* 0x09001f008d8e7f89 */ /* 0x00442800000e0000 */
        /* <DEDUP_REMOVED lines=8> */
[-C--:B-1----:R-:W-:Y:S01]  /*3540*/  FFMA.FTZ R135, R135, R143.reuse, -R32 ;  /* 0x0000008f87877223 */ /* 0x082fe20000010820 */
[----:B----4-:R-:W-:Y:S01]  /*3550*/  FFMA.FTZ R137, R137, R143, R136 ;  /* 0x0000008f89897223 */ /* 0x010fe20000010088 */
[----:B--2---:R-:W-:Y:S01]  /*3560*/  FADD.FTZ R141, R141, R138 ;  /* 0x0000008a8d8d7221 */ /* 0x004fe20000010000 */
[----:B------:R-:W-:-:S07]  /*3570*/  FADD.FTZ R139, R139, R140 ;  /* 0x0000008c8b8b7221 */ /* 0x000fce0000010000 */
.L_x_18248:
[----:B------:R-:W-:Y:S05]  /*3580*/  BSYNC.RECONVERGENT B0 ;  /* 0x0000000000007941 */ /* 0x000fea0003800200 */
.L_x_18247:
[----:B0-----:R0:W0:Y:S01]  /*3590*/  SHFL.DOWN PT, R143, R135, 0x10, 0x1f ;  /* 0x0a001f00878f7f89 */ /* 0x00102200000e0000 */
[----:B------:R-:W-:Y:S01]  /*35a0*/  BSSY.RECONVERGENT B0, `(.L_x_18249) ;  /* 0x0000010000007945 */ /* 0x000fe20003800200 */
[----:B------:R-:W-:Y:S02]  /*35b0*/  FMUL.FTZ R32, R121, R134 ;  /* 0x0000008679207220 */ /* 0x000fe40000410000 */
[----:B------:R0:W0:Y:S04]  /*35c0*/  SHFL.DOWN PT, R138, R137, 0x10, 0x1f ;  /* 0x0a001f00898a7f89 */ /* 0x00002800000e0000 */
[----:B------:R0:W0:Y:S04]  /*35d0*/  SHFL.DOWN PT, R144, R141, 0x10, 0x1f ;  /* 0x0a001f008d907f89 */ /* 0x00002800000e0000 */
[----:B------:R0:W0:Y:S01]  /*35e0*/  SHFL.DOWN PT, R142, R139, 0x10, 0x1f ;  /* 0x0a001f008b8e7f89 */ /* 0x00002200000e0000 */
[----:B------:R-:W-:Y:S05]  /*35f0*/  @P5 BRA `(.L_x_18250) ;  /* 0x0000000000285947 */ /* 0x000fea0003800000 */
[-C--:B0--3--:R-:W-:Y:S01]  /*3600*/  FMUL.FTZ R140, R137, R142.reuse ;  /* 0x0000008e898c7220 */ /* 0x089fe20000410000 */
[----:B------:R-:W-:Y:S01]  /*3610*/  FMUL.FTZ R142, R135, R142 ;  /* 0x0000008e878e7220 */ /* 0x000fe20000410000 */
[-C--:B------:R-:W-:Y:S01]  /*3620*/  FMUL.FTZ R136, R137, R138.reuse ;  /* 0x0000008a89887220 */ /* 0x080fe20000410000 */
[C---:B------:R-:W-:Y:S01]  /*3630*/  FMUL.FTZ R138, R135.reuse, R138 ;  /* 0x0000008a878a7220 */ /* 0x040fe20000410000 */
[-C--:B------:R-:W-:Y:S01]  /*3640*/  FFMA.FTZ R140, R135, R144.reuse, -R140 ;  /* 0x00000090878c7223 */ /* 0x080fe2000001088c */
[----:B------:R-:W-:Y:S01]  /*3650*/  FFMA.FTZ R142, R137, R144, R142 ;  /* 0x00000090898e7223 */ /* 0x000fe2000001008e */
[-C--:B-1----:R-:W-:Y:S01]  /*3660*/  FFMA.FTZ R135, R135, R143.reuse, -R136 ;  /* 0x0000008f87877223 */ /* 0x082fe20000010888 */
[----:B----4-:R-:W-:Y:S01]  /*3670*/  FFMA.FTZ R137, R137, R143, R138 ;  /* 0x0000008f89897223 */ /* 0x010fe2000001008a */
[----:B--2---:R-:W-:Y:S01]  /*3680*/  FADD.FTZ R141, R141, R140 ;  /* 0x0000008c8d8d7221 */ /* 0x004fe20000010000 */
[----:B------:R-:W-:-:S07]  /*3690*/  FADD.FTZ R139, R139, R142 ;  /* 0x0000008e8b8b7221 */ /* 0x000fce0000010000 */
.L_x_18250:
[----:B------:R-:W-:Y:S05]  /*36a0*/  BSYNC.RECONVERGENT B0 ;  /* 0x0000000000007941 */ /* 0x000fea0003800200 */
.L_x_18249:
[-C--:B0-----:R-:W-:Y:S01]  /*36b0*/  FMUL.FTZ R143, R121, R2.reuse ;  /* 0x00000002798f7220 */ /* 0x081fe20000410000 */
[----:B------:R-:W-:Y:S01]  /*36c0*/  SHFL.DOWN PT, R138, R137, 0x1, 0x1f ;  /* 0x08201f00898a7f89 */ /* 0x000fe200000e0000 */
[----:B------:R-:W-:Y:S01]  /*36d0*/  FFMA.FTZ R32, R123, R2, R32 ;  /* 0x000000027b207223 */ /* 0x000fe20000010020 */
[----:B------:R-:W-:Y:S01]  /*36e0*/  ISETP.NE.AND P1, PT, R73, 0x1f, PT ;  /* 0x0000001f4900780c */ /* 0x000fe20003f25270 */
[----:B------:R-:W-:Y:S01]  /*36f0*/  FFMA.FTZ R136, R123, R134, -R143 ;  /* 0x000000867b887223 */ /* 0x000fe2000001088f */
[----:B------:R-:W0:Y:S01]  /*3700*/  SHFL.IDX PT, R142, R39, RZ, 0x1f ;  /* 0x00001fff278e7589 */ /* 0x000e2200000e0000 */
[----:B------:R-:W-:Y:S01]  /*3710*/  FADD.FTZ R32, RZ, R32 ;  /* 0x00000020ff207221 */ /* 0x000fe20000010000 */
[----:B------:R-:W-:Y:S01]  /*3720*/  ISETP.NE.AND P2, PT, R73, RZ, PT ;  /* 0x000000ff4900720c */ /* 0x000fe20003f45270 */
[----:B------:R-:W-:Y:S01]  /*3730*/  FADD.FTZ R136, R111, R136 ;  /* 0x000000886f887221 */ /* 0x000fe20000010000 */
[----:B------:R-:W5:Y:S01]  /*3740*/  SHFL.DOWN PT, R144, R135, 0x1, 0x1f ;  /* 0x08201f0087907f89 */ /* 0x000f6200000e0000 */
[-C--:B------:R-:W-:Y:S01]  /*3750*/  FMUL.FTZ R149, R35, R32.reuse ;  /* 0x0000002023957220 */ /* 0x080fe20000410000 */
[----:B------:R-:W-:Y:S01]  /*3760*/  FMUL.FTZ R145, R119, R32 ;  /* 0x0000002077917220 */ /* 0x000fe20000410000 */
[-C--:B------:R-:W-:Y:S01]  /*3770*/  FMUL.FTZ R151, R35, R136.reuse ;  /* 0x0000008823977220 */ /* 0x080fe20000410000 */
[----:B------:R-:W1:Y:S01]  /*3780*/  SHFL.IDX PT, R143, R38, RZ, 0x1f ;  /* 0x00001fff268f7589 */ /* 0x000e6200000e0000 */
[-C--:B------:R-:W-:Y:S01]  /*3790*/  FMUL.FTZ R147, R119, R136.reuse ;  /* 0x0000008877937220 */ /* 0x080fe20000410000 */
[----:B------:R-:W-:Y:S01]  /*37a0*/  FFMA.FTZ R146, R34, R136, -R149 ;  /* 0x0000008822927223 */ /* 0x000fe20000010895 */
[----:B------:R-:W-:Y:S01]  /*37b0*/  FFMA.FTZ R149, R0, R33, RZ ;  /* 0x0000002100957223 */ /* 0x000fe200000100ff */
[----:B------:R-:W1:Y:S01]  /*37c0*/  SHFL.DOWN PT, R35, R139, 0x1, 0x1f ;  /* 0x08201f008b237f89 */ /* 0x000e6200000e0000 */
[C---:B------:R-:W-:Y:S01]  /*37d0*/  FFMA.FTZ R147, R126.reuse, R32, R147 ;  /* 0x000000207e937223 */ /* 0x040fe20000010093 */
[----:B------:R-:W-:Y:S01]  /*37e0*/  FFMA.FTZ R33, R126, R136, -R145 ;  /* 0x000000887e217223 */ /* 0x000fe20000010891 */
[----:B------:R-:W-:Y:S01]  /*37f0*/  FFMA.FTZ R145, -R0, R3, RZ ;  /* 0x0000000300917223 */ /* 0x000fe200000101ff */
[----:B---3--:R-:W3:Y:S01]  /*3800*/  SHFL.DOWN PT, R140, R141, 0x1, 0x1f ;  /* 0x08201f008d8c7f89 */ /* 0x008ee200000e0000 */
[----:B------:R-:W-:Y:S01]  /*3810*/  FADD.FTZ R3, RZ, R147 ;  /* 0x00000093ff037221 */ /* 0x000fe20000010000 */
[----:B------:R-:W-:Y:S01]  /*3820*/  FFMA.FTZ R34, R34, R32, R151 ;  /* 0x0000002022227223 */ /* 0x000fe20000010097 */
[----:B------:R-:W-:Y:S01]  /*3830*/  FADD.FTZ R33, R110, R33 ;  /* 0x000000216e217221 */ /* 0x000fe20000010000 */
[C---:B------:R-:W-:Y:S01]  /*3840*/  FFMA.FTZ R146, R118.reuse, R146, R149 ;  /* 0x0000009276927223 */ /* 0x040fe20000010095 */
[C---:B------:R-:W-:Y:S01]  /*3850*/  FMUL.FTZ R147, R29.reuse, R3 ;  /* 0x000000031d937220 */ /* 0x040fe20000410000 */
[----:B------:R-:W-:Y:S01]  /*3860*/  FFMA.FTZ R34, -R118, R34, R145 ;  /* 0x0000002276227223 */ /* 0x000fe20000010191 */
[-C--:B------:R-:W-:Y:S01]  /*3870*/  FMUL.FTZ R148, R29, R33.reuse ;  /* 0x000000211d947220 */ /* 0x080fe20000410000 */
[----:B0-----:R-:W-:Y:S01]  /*3880*/  @P1 FMUL.FTZ R145, R138, R142 ;  /* 0x0000008e8a911220 */ /* 0x001fe20000410000 */
[----:B------:R-:W-:Y:S01]  /*3890*/  FFMA.FTZ R147, R28, R33, -R147 ;  /* 0x000000211c937223 */ /* 0x000fe20000010893 */
[----:B------:R0:W3:Y:S01]  /*38a0*/  SHFL.IDX PT, R149, R137, RZ, 0x1f ;  /* 0x00001fff89957589 */ /* 0x0000e200000e0000 */
[----:B------:R-:W-:Y:S01]  /*38b0*/  FMUL.FTZ R151, R103, R32 ;  /* 0x0000002067977220 */ /* 0x000fe20000410000 */
[----:B-----5:R-:W-:Y:S01]  /*38c0*/  @P1 FMUL.FTZ R29, R144, R142 ;  /* 0x0000008e901d1220 */ /* 0x020fe20000410000 */
[----:B------:R-:W-:Y:S01]  /*38d0*/  FFMA.FTZ R28, R28, R3, R148 ;  /* 0x000000031c1c7223 */ /* 0x000fe20000010094 */
[----:B-12-4-:R-:W-:Y:S01]  /*38e0*/  SHFL.IDX PT, R141, R141, RZ, 0x1f ;  /* 0x00001fff8d8d7589 */ /* 0x016fe200000e0000 */
[----:B------:R-:W-:Y:S01]  /*38f0*/  BSSY.RECONVERGENT B0, `(.L_x_18251) ;  /* 0x0000079000007945 */ /* 0x000fe20003800200 */
[-C--:B------:R-:W-:Y:S01]  /*3900*/  @P1 FFMA.FTZ R145, R144, R143.reuse, -R145 ;  /* 0x0000008f90911223 */ /* 0x080fe20000010891 */
[----:B------:R-:W-:Y:S01]  /*3910*/  @P1 FFMA.FTZ R144, R138, R143, R29 ;  /* 0x0000008f8a901223 */ /* 0x000fe2000001001d */
[----:B------:R-:W-:Y:S01]  /*3920*/  FFMA.FTZ R138, R117, R147, R146 ;  /* 0x00000093758a7223 */ /* 0x000fe20000010092 */
[----:B------:R-:W-:Y:S01]  /*3930*/  SHFL.IDX PT, R139, R139, RZ, 0x1f ;  /* 0x00001fff8b8b7589 */ /* 0x000fe200000e0000 */
[----:B0-----:R-:W-:Y:S01]  /*3940*/  FFMA.FTZ R137, R102, R136, -R151 ;  /* 0x0000008866897223 */ /* 0x001fe20000010897 */
[----:B------:R-:W-:Y:S01]  /*3950*/  @P1 FADD.FTZ R142, R35, R144 ;  /* 0x00000090238e1221 */ /* 0x000fe20000010000 */
[----:B------:R-:W-:Y:S01]  /*3960*/  FMUL.FTZ R144, R130, R33 ;  /* 0x0000002182907220 */ /* 0x000fe20000410000 */
[----:B------:R-:W0:Y:S01]  /*3970*/  SHFL.IDX PT, R147, R135, RZ, 0x1f ;  /* 0x00001fff87937589 */ /* 0x000e2200000e0000 */
[----:B---3--:R-:W-:Y:S01]  /*3980*/  @P1 FADD.FTZ R143, R140, R145 ;  /* 0x000000918c8f1221 */ /* 0x008fe20000010000 */
[----:B------:R-:W-:Y:S01]  /*3990*/  FMUL.FTZ R152, R142, R47 ;  /* 0x0000002f8e987220 */ /* 0x000fe20000410000 */
[----:B------:R-:W-:Y:S01]  /*39a0*/  FMUL.FTZ R140, R102, R2 ;  /* 0x00000002668c7220 */ /* 0x000fe20000410000 */
[----:B------:R-:W-:Y:S01]  /*39b0*/  FFMA.FTZ R35, R129, R3, R144 ;  /* 0x0000000381237223 */ /* 0x000fe20000010090 */
[C---:B------:R-:W-:Y:S01]  /*39c0*/  FMUL.FTZ R47, R143.reuse, R47 ;  /* 0x0000002f8f2f7220 */ /* 0x040fe20000410000 */
[----:B------:R-:W-:Y:S01]  /*39d0*/  FFMA.FTZ R143, R143, R46, R152 ;  /* 0x0000002e8f8f7223 */ /* 0x000fe20000010098 */
[----:B------:R-:W-:Y:S01]  /*39e0*/  FFMA.FTZ R29, R103, R134, R140 ;  /* 0x00000086671d7223 */ /* 0x000fe2000001008c */
[----:B------:R-:W-:Y:S01]  /*39f0*/  FMUL.FTZ R140, R130, R3 ;  /* 0x00000003828c7220 */ /* 0x000fe20000410000 */
[----:B------:R-:W-:Y:S01]  /*3a00*/  FFMA.FTZ R46, R142, R46, -R47 ;  /* 0x0000002e8e2e7223 */ /* 0x000fe2000001082f */
[----:B------:R-:W-:Y:S01]  /*3a10*/  FADD.FTZ R132, R132, R143 ;  /* 0x0000008f84847221 */ /* 0x000fe20000010000 */
[C---:B------:R-:W-:Y:S01]  /*3a20*/  FMUL.FTZ R150, R149.reuse, R39 ;  /* 0x0000002795967220 */ /* 0x040fe20000410000 */
[----:B------:R-:W-:Y:S01]  /*3a30*/  FMUL.FTZ R154, R149, R38 ;  /* 0x00000026959a7220 */ /* 0x000fe20000410000 */
[----:B------:R-:W-:Y:S01]  /*3a40*/  FADD.FTZ R131, R131, R46 ;  /* 0x0000002e83837221 */ /* 0x000fe20000010000 */
[----:B------:R-:W-:Y:S01]  /*3a50*/  FMUL.FTZ R47, R0, -R29 ;  /* 0x8000001d002f7220 */ /* 0x000fe20000410000 */
[----:B------:R-:W-:Y:S01]  /*3a60*/  FFMA.FTZ R140, R129, R33, -R140 ;  /* 0x00000021818c7223 */ /* 0x000fe2000001088c */
[----:B------:R-:W-:Y:S01]  /*3a70*/  FADD.FTZ R35, RZ, R35 ;  /* 0x00000023ff237221 */ /* 0x000fe20000010000 */
[C---:B------:R-:W-:Y:S01]  /*3a80*/  FMUL.FTZ R46, R130.reuse, R131 ;  /* 0x00000083822e7220 */ /* 0x040fe20000410000 */
[----:B------:R-:W-:Y:S01]  /*3a90*/  FMUL.FTZ R130, R130, R132 ;  /* 0x0000008482827220 */ /* 0x000fe20000410000 */
[----:B------:R-:W-:Y:S01]  /*3aa0*/  FMUL.FTZ R151, R103, R3 ;  /* 0x0000000367977220 */ /* 0x000fe20000410000 */
[----:B------:R-:W-:Y:S01]  /*3ab0*/  FMUL.FTZ R144, R102, R32 ;  /* 0x0000002066907220 */ /* 0x000fe20000410000 */
[C---:B------:R-:W-:Y:S01]  /*3ac0*/  FFMA.FTZ R29, R129.reuse, R132, R46 ;  /* 0x00000084811d7223 */ /* 0x040fe2000001002e */
[----:B------:R-:W-:Y:S01]  /*3ad0*/  FFMA.FTZ R46, R129, R131, -R130 ;  /* 0x00000083812e7223 */ /* 0x000fe20000010882 */
[----:B------:R-:W-:Y:S01]  /*3ae0*/  FMUL.FTZ R145, R103, R2 ;  /* 0x0000000267917220 */ /* 0x000fe20000410000 */
[----:B0-----:R-:W-:Y:S01]  /*3af0*/  FFMA.FTZ R152, R147, R38, -R150 ;  /* 0x0000002693987223 */ /* 0x001fe20000010896 */
[C---:B------:R-:W-:Y:S01]  /*3b00*/  FMUL.FTZ R38, R149.reuse, R37 ;  /* 0x0000002595267220 */ /* 0x040fe20000410000 */
[-C--:B------:R-:W-:Y:S01]  /*3b10*/  FMUL.FTZ R150, R149, R36.reuse ;  /* 0x0000002495967220 */ /* 0x080fe20000410000 */
[C---:B------:R-:W-:Y:S01]  /*3b20*/  FFMA.FTZ R154, R147.reuse, R39, R154 ;  /* 0x00000027939a7223 */ /* 0x040fe2000001009a */
[----:B------:R-:W-:Y:S01]  /*3b30*/  FADD.FTZ R128, R128, R29 ;  /* 0x0000001d80807221 */ /* 0x000fe20000010000 */
[----:B------:R-:W-:Y:S01]  /*3b40*/  FFMA.FTZ R36, R147, R36, -R38 ;  /* 0x0000002493247223 */ /* 0x000fe20000010826 */
[----:B------:R-:W-:Y:S01]  /*3b50*/  FADD.FTZ R46, R127, R46 ;  /* 0x0000002e7f2e7221 */ /* 0x000fe20000010000 */
[----:B------:R-:W-:Y:S01]  /*3b60*/  P2R R38, PR, RZ, 0x4 ;  /* 0x00000004ff267803 */ /* 0x000fe20000000000 */
[----:B------:R-:W-:Y:S01]  /*3b70*/  FFMA.FTZ R37, R147, R37, R150 ;  /* 0x0000002593257223 */ /* 0x000fe20000010096 */
[----:B------:R-:W-:Y:S01]  /*3b80*/  FADD.FTZ R38, R141, R152 ;  /* 0x000000988d267221 */ /* 0x000fe20000010000 */
[----:B------:R-:W-:Y:S01]  /*3b90*/  FADD.FTZ R39, R139, R154 ;  /* 0x0000009a8b277221 */ /* 0x000fe20000010000 */
[----:B------:R-:W-:Y:S01]  /*3ba0*/  FADD.FTZ R140, R109, R140 ;  /* 0x0000008c6d8c7221 */ /* 0x000fe20000010000 */
[----:B------:R-:W-:Y:S01]  /*3bb0*/  FMUL.FTZ R153, R103, R35 ;  /* 0x0000002367997220 */ /* 0x000fe20000410000 */
[C---:B------:R-:W-:Y:S01]  /*3bc0*/  FMUL.FTZ R29, R119.reuse, R128 ;  /* 0x00000080771d7220 */ /* 0x040fe20000410000 */
[C---:B------:R-:W-:Y:S01]  /*3bd0*/  FMUL.FTZ R146, R102.reuse, R3 ;  /* 0x0000000366927220 */ /* 0x040fe20000410000 */
[C---:B------:R-:W-:Y:S01]  /*3be0*/  FFMA.FTZ R148, R102.reuse, R33, -R151 ;  /* 0x0000002166947223 */ /* 0x040fe20000010897 */
[----:B------:R-:W-:Y:S01]  /*3bf0*/  FMUL.FTZ R119, R119, R46 ;  /* 0x0000002e77777220 */ /* 0x000fe20000410000 */
[C---:B------:R-:W-:Y:S01]  /*3c00*/  FMUL.FTZ R151, R102.reuse, R35 ;  /* 0x0000002366977220 */ /* 0x040fe20000410000 */
[C---:B------:R-:W-:Y:S01]  /*3c10*/  FFMA.FTZ R135, R103.reuse, R136, R144 ;  /* 0x0000008867877223 */ /* 0x040fe20000010090 */
[C---:B------:R-:W-:Y:S01]  /*3c20*/  FFMA.FTZ R145, R102.reuse, R134, -R145 ;  /* 0x0000008666917223 */ /* 0x040fe20000010891 */
[----:B------:R-:W-:Y:S01]  /*3c30*/  FFMA.FTZ R144, R102, R140, -R153 ;  /* 0x0000008c66907223 */ /* 0x000fe20000010899 */
[----:B------:R0:W-:Y:S01]  /*3c40*/  @!P2 STS.128 [UR7+0x1d90], R36 ;  /* 0x001d9024ff00a988 */ /* 0x0001e20008000c07 */
[C---:B------:R-:W-:Y:S01]  /*3c50*/  FFMA.FTZ R102, R103.reuse, R33, R146 ;  /* 0x0000002167667223 */ /* 0x040fe20000010092 */
[----:B------:R-:W-:Y:S01]  /*3c60*/  FFMA.FTZ R119, R126, R128, R119 ;  /* 0x000000807e777223 */ /* 0x000fe20000010077 */
[----:B------:R-:W-:Y:S01]  /*3c70*/  FFMA.FTZ R146, R103, R140, R151 ;  /* 0x0000008c67927223 */ /* 0x000fe20000010097 */
[----:B------:R-:W-:Y:S01]  /*3c80*/  FMUL.FTZ R142, R0, R145 ;  /* 0x00000091008e7220 */ /* 0x000fe20000410000 */
[----:B------:R-:W-:Y:S01]  /*3c90*/  FMUL.FTZ R137, R118, R137 ;  /* 0x0000008976897220 */ /* 0x000fe20000410000 */
[----:B------:R-:W-:Y:S01]  /*3ca0*/  FADD.FTZ R124, R124, R119 ;  /* 0x000000777c7c7221 */ /* 0x000fe20000010000 */
[----:B------:R-:W-:Y:S01]  /*3cb0*/  FMUL.FTZ R135, R118, -R135 ;  /* 0x8000008776877220 */ /* 0x000fe20000410000 */
[----:B------:R-:W-:Y:S01]  /*3cc0*/  FMUL.FTZ R119, R115, R144 ;  /* 0x0000009073777220 */ /* 0x000fe20000410000 */
[----:B------:R-:W-:Y:S01]  /*3cd0*/  STS [R43+0x420], R142 ;  /* 0x0004208e2b007388 */ /* 0x000fe20000000800 */
[----:B------:R-:W-:Y:S01]  /*3ce0*/  FADD.FTZ R134, -R112, R134 ;  /* 0x0000008670867221 */ /* 0x000fe20000010100 */
[C---:B------:R-:W-:Y:S01]  /*3cf0*/  FFMA.FTZ R28, -R117.reuse, R28, R34 ;  /* 0x0000001c751c7223 */ /* 0x040fe20000010122 */
[----:B------:R-:W-:Y:S01]  /*3d00*/  LEA R127, R116, -R105, 0x1 ;  /* 0x80000069747f7211 */ /* 0x000fe200078e08ff */
[----:B------:R1:W-:Y:S01]  /*3d10*/  STS [R42+0x4], R47 ;  /* 0x0000042f2a007388 */ /* 0x0003e20000000800 */
[----:B0-----:R-:W-:Y:S01]  /*3d20*/  FFMA.FTZ R36, R126, R46, -R29 ;  /* 0x0000002e7e247223 */ /* 0x001fe2000001081d */
[C---:B------:R-:W-:Y:S01]  /*3d30*/  FMUL.FTZ R39, R117.reuse, R148 ;  /* 0x0000009475277220 */ /* 0x040fe20000410000 */
[----:B------:R-:W-:Y:S01]  /*3d40*/  FMUL.FTZ R29, R117, -R102 ;  /* 0x80000066751d7220 */ /* 0x000fe20000410000 */
[----:B------:R-:W-:Y:S01]  /*3d50*/  STS [R42+0x8], R137 ;  /* 0x000008892a007388 */ /* 0x000fe20000000800 */
[----:B------:R-:W-:Y:S01]  /*3d60*/  FADD.FTZ R36, R125, R36 ;  /* 0x000000247d247221 */ /* 0x000fe20000010000 */
[----:B------:R-:W-:Y:S01]  /*3d70*/  FMUL.FTZ R125, R115, -R146 ;  /* 0x80000092737d7220 */ /* 0x000fe20000410000 */
[----:B------:R-:W-:Y:S01]  /*3d80*/  FADD.FTZ R103, -R111, R136 ;  /* 0x000000886f677221 */ /* 0x000fe20000010100 */
[----:B------:R-:W-:Y:S01]  /*3d90*/  STS [R42+0xc], R135 ;  /* 0x00000c872a007388 */ /* 0x000fe20000000800 */
[C---:B------:R-:W-:Y:S01]  /*3da0*/  FMUL.FTZ R38, R121.reuse, R36 ;  /* 0x0000002479267220 */ /* 0x040fe20000410000 */
[----:B------:R-:W-:Y:S01]  /*3db0*/  FMUL.FTZ R121, R121, R124 ;  /* 0x0000007c79797220 */ /* 0x000fe20000410000 */
[----:B------:R-:W-:Y:S01]  /*3dc0*/  FMUL.FTZ R102, R36, R100 ;  /* 0x0000006424667220 */ /* 0x000fe20000410000 */
[----:B------:R0:W-:Y:S01]  /*3dd0*/  STS [R42+0x10], R39 ;  /* 0x000010272a007388 */ /* 0x0001e20000000800 */
[C---:B------:R-:W-:Y:S01]  /*3de0*/  FFMA.FTZ R37, R123.reuse, R124, R38 ;  /* 0x0000007c7b257223 */ /* 0x040fe20000010026 */
[----:B-1----:R-:W-:Y:S01]  /*3df0*/  FFMA.FTZ R47, R123, R36, -R121 ;  /* 0x000000247b2f7223 */ /* 0x002fe20000010879 */
[----:B------:R-:W-:Y:S01]  /*3e00*/  FMUL.FTZ R38, R124, R100 ;  /* 0x000000647c267220 */ /* 0x000fe20000410000 */
[----:B------:R1:W-:Y:S01]  /*3e10*/  STS [R42+0x14], R29 ;  /* 0x0000141d2a007388 */ /* 0x0003e20000000800 */
[----:B------:R-:W-:Y:S01]  /*3e20*/  FADD.FTZ R37, R122, R37 ;  /* 0x000000257a257221 */ /* 0x000fe20000010000 */
[----:B------:R-:W-:Y:S01]  /*3e30*/  FADD.FTZ R47, R120, R47 ;  /* 0x0000002f782f7221 */ /* 0x000fe20000010000 */
[C---:B------:R-:W-:Y:S01]  /*3e40*/  FMUL.FTZ R120, R32.reuse, R38 ;  /* 0x0000002620787220 */ /* 0x040fe20000410000 */
[----:B------:R2:W-:Y:S01]  /*3e50*/  STS [R42+0x18], R119 ;  /* 0x000018772a007388 */ /* 0x0005e20000000800 */
[----:B------:R-:W-:Y:S01]  /*3e60*/  ISETP.GE.AND P1, PT, R127, 0x1, PT ;  /* 0x000000017f00780c */ /* 0x000fe20003f26270 */
[----:B0-----:R-:W-:Y:S01]  /*3e70*/  FMUL.FTZ R39, R37, R84 ;  /* 0x0000005425277220 */ /* 0x001fe20000410000 */
[-C--:B------:R-:W-:Y:S01]  /*3e80*/  FFMA.FTZ R120, R103, R102.reuse, -R120 ;  /* 0x0000006667787223 */ /* 0x080fe20000010878 */
[----:B------:R0:W-:Y:S01]  /*3e90*/  STS [R42+0x1c], R125 ;  /* 0x00001c7d2a007388 */ /* 0x0001e20000000800 */
[----:B------:R-:W-:Y:S01]  /*3ea0*/  FMUL.FTZ R102, R32, R102 ;  /* 0x0000006620667220 */ /* 0x000fe20000410000 */
[----:B-1----:R-:W-:Y:S01]  /*3eb0*/  FMUL.FTZ R29, R47, R84 ;  /* 0x000000542f1d7220 */ /* 0x002fe20000410000 */
[----:B------:R-:W-:Y:S01]  /*3ec0*/  FADD.FTZ R33, -R110, R33 ;  /* 0x000000216e217221 */ /* 0x000fe20000010100 */
[----:B------:R-:W-:Y:S01]  /*3ed0*/  BAR.SYNC.DEFER_BLOCKING 0x0 ;  /* 0x0000000000007b1d */ /* 0x000fe20000010000 */
[----:B------:R-:W-:Y:S01]  /*3ee0*/  FMUL.FTZ R122, R46, R101 ;  /* 0x000000652e7a7220 */ /* 0x000fe20000410000 */
[C---:B--2---:R-:W-:Y:S01]  /*3ef0*/  FMUL.FTZ R119, R2.reuse, R39 ;  /* 0x0000002702777220 */ /* 0x044fe20000410000 */
[----:B------:R-:W-:Y:S01]  /*3f00*/  FMUL.FTZ R34, R2, R29 ;  /* 0x0000001d02227220 */ /* 0x000fe20000410000 */
[----:B------:R-:W-:Y:S01]  /*3f10*/  FFMA.FTZ R102, R103, R38, R102 ;  /* 0x0000002667667223 */ /* 0x000fe20000010066 */
[----:B------:R-:W-:Y:S01]  /*3f20*/  FMUL.FTZ R121, R31, R35 ;  /* 0x000000231f797220 */ /* 0x000fe20000410000 */
[C---:B------:R-:W-:Y:S01]  /*3f30*/  FFMA.FTZ R119, R134.reuse, R29, -R119 ;  /* 0x0000001d86777223 */ /* 0x040fe20000010877 */
[----:B------:R-:W-:Y:S01]  /*3f40*/  FFMA.FTZ R29, R134, R39, R34 ;  /* 0x00000027861d7223 */ /* 0x000fe20000010022 */
[----:B------:R-:W-:Y:S01]  /*3f50*/  FMUL.FTZ R34, R128, R101 ;  /* 0x0000006580227220 */ /* 0x000fe20000410000 */
[----:B------:R-:W-:Y:S01]  /*3f60*/  ISETP.GE.AND P2, PT, R127, 0x21, PT ;  /* 0x000000217f00780c */ /* 0x000fe20003f46270 */
[----:B------:R-:W-:Y:S01]  /*3f70*/  FADD.FTZ R119, RZ, R119 ;  /* 0x00000077ff777221 */ /* 0x000fe20000010000 */
[----:B------:R-:W-:Y:S01]  /*3f80*/  FADD.FTZ R29, RZ, R29 ;  /* 0x0000001dff1d7221 */ /* 0x000fe20000010000 */
[----:B------:R-:W-:Y:S01]  /*3f90*/  FMUL.FTZ R126, R3, R34 ;  /* 0x00000022037e7220 */ /* 0x000fe20000410000 */
[----:B------:R-:W-:Y:S01]  /*3fa0*/  FFMA.FTZ R121, R30, R140, -R121 ;  /* 0x0000008c1e797223 */ /* 0x000fe20000010879 */
[----:B------:R-:W-:Y:S01]  /*3fb0*/  FADD.FTZ R119, R119, R120 ;  /* 0x0000007877777221 */ /* 0x000fe20000010000 */
[----:B------:R-:W-:Y:S01]  /*3fc0*/  FADD.FTZ R29, R29, R102 ;  /* 0x000000661d1d7221 */ /* 0x000fe20000010000 */
[-C--:B------:R-:W-:Y:S01]  /*3fd0*/  FFMA.FTZ R126, R33, R122.reuse, -R126 ;  /* 0x0000007a217e7223 */ /* 0x080fe2000001087e */
[----:B------:R-:W-:Y:S01]  /*3fe0*/  FMUL.FTZ R122, R3, R122 ;  /* 0x0000007a037a7220 */ /* 0x000fe20000410000 */
[----:B------:R-:W-:-:S02]  /*3ff0*/  FMUL.FTZ R102, R31, R140 ;  /* 0x0000008c1f667220 */ /* 0x000fc40000410000 */
[----:B------:R-:W-:Y:S01]  /*4000*/  FADD.FTZ R119, R119, R126 ;  /* 0x0000007e77777221 */ /* 0x000fe20000010000 */
[----:B------:R-:W-:Y:S01]  /*4010*/  FFMA.FTZ R122, R33, R34, R122 ;  /* 0x00000022217a7223 */ /* 0x000fe2000001007a */
[----:B------:R-:W-:Y:S01]  /*4020*/  FFMA.FTZ R31, R30, R35, R102 ;  /* 0x000000231e1f7223 */ /* 0x000fe20000010066 */
[----:B------:R0:W1:Y:S02]  /*4030*/  LDS R123, [R55+0x4a0] ;  /* 0x0004a000377b7984 */ /* 0x0000640000000800 */
[----:B------:R-:W-:Y:S01]  /*4040*/  FADD.FTZ R29, R29, R122 ;  /* 0x0000007a1d1d7221 */ /* 0x000fe20000010000 */
[----:B------:R-:W-:Y:S06]  /*4050*/  @!P1 BRA `(.L_x_18252) ;  /* 0x0000000000089947 */ /* 0x000fec0003800000 */
[----:B0-----:R-:W0:Y:S04]  /*4060*/  LDS R125, [R57+0x420] ;  /* 0x00042000397d7984 */ /* 0x001e280000000800 */
[----:B0-----:R2:W-:Y:S02]  /*4070*/  REDG.E.ADD.F32.FTZ.RN.STRONG.GPU desc[UR16][R44.64], R125 ;  /* 0x0000007d2c0079a6 */ /* 0x0015e4000c12f310 */
.L_x_18252:
[----:B------:R-:W-:Y:S05]  /*4080*/  BSYNC.RECONVERGENT B0 ;  /* 0x0000000000007941 */ /* 0x000fea0003800200 */
.L_x_18251:
[----:B------:R-:W-:Y:S04]  /*4090*/  BSSY.RECONVERGENT B0, `(.L_x_18253) ;  /* 0x0000003000007945 */ /* 0x000fe80003800200 */
[----:B------:R-:W-:Y:S05]  /*40a0*/  @!P2 BRA `(.L_x_18254) ;  /* 0x000000000004a947 */ /* 0x000fea0003800000 */
[----:B-1----:R3:W-:Y:S02]  /*40b0*/  REDG.E.ADD.F32.FTZ.RN.STRONG.GPU desc[UR16][R44.64+0x80], R123 ;  /* 0x0000807b2c0079a6 */ /* 0x0027e4000c12f310 */
.L_x_18254:
[----:B------:R-:W-:Y:S05]  /*40c0*/  BSYNC.RECONVERGENT B0 ;  /* 0x0000000000007941 */ /* 0x000fea0003800200 */
.L_x_18253:
[----:B-1-3--:R1:W3:Y:S01]  /*40d0*/  LDS R123, [R54+0x520] ;  /* 0x00052000367b7984 */ /* 0x00a2e20000000800 */
[C---:B------:R-:W-:Y:S01]  /*40e0*/  ISETP.GE.AND P6, PT, R127.reuse, 0x41, PT ;  /* 0x000000417f00780c */ /* 0x040fe20003fc6270 */
[----:B------:R-:W-:Y:S01]  /*40f0*/  BSSY.RECONVERGENT B0, `(.L_x_18255) ;  /* 0x0000008000007945 */ /* 0x000fe20003800200 */
[C---:B------:R-:W-:Y:S02]  /*4100*/  ISETP.GE.AND P1, PT, R127.reuse, 0x61, PT ;  /* 0x000000617f00780c */ /* 0x040fe40003f26270 */
[C---:B------:R-:W-:Y:S02]  /*4110*/  ISETP.GE.AND P2, PT, R127.reuse, 0x81, PT ;  /* 0x000000817f00780c */ /* 0x040fe40003f46270 */
[C---:B------:R-:W-:Y:S02]  /*4120*/  ISETP.GE.AND P3, PT, R127.reuse, 0xa1, PT ;  /* 0x000000a17f00780c */ /* 0x040fe40003f66270 */
[C---:B------:R-:W-:Y:S02]  /*4130*/  ISETP.GE.AND P4, PT, R127.reuse, 0xc1, PT ;  /* 0x000000c17f00780c */ /* 0x040fe40003f86270 */
[----:B------:R-:W-:-:S03]  /*4140*/  ISETP.GE.AND P5, PT, R127, 0xe1, PT ;  /* 0x000000e17f00780c */ /* 0x000fc60003fa6270 */
[----:B-1----:R-:W-:Y:S10]  /*4150*/  @!P6 BRA `(.L_x_18256) ;  /* 0x000000000004e947 */ /* 0x002ff40003800000 */
[----:B---3--:R1:W-:Y:S02]  /*4160*/  REDG.E.ADD.F32.FTZ.RN.STRONG.GPU desc[UR16][R44.64+0x100], R123 ;  /* 0x0001007b2c0079a6 */ /* 0x0083e4000c12f310 */
.L_x_18256:
[----:B------:R-:W-:Y:S05]  /*4170*/  BSYNC.RECONVERGENT B0 ;  /* 0x0000000000007941 */ /* 0x000fea0003800200 */
.L_x_18255:
[----:B-1-3--:R1:W3:Y:S01]  /*4180*/  LDS R123, [R53+0x5a0] ;  /* 0x0005a000357b7984 */ /* 0x00a2e20000000800 */
[----:B------:R-:W-:Y:S01]  /*4190*/  BSSY.RECONVERGENT B0, `(.L_x_18257) ;  /* 0x0000004000007945 */ /* 0x000fe20003800200 */
[----:B------:R-:W-:-:S03]  /*41a0*/  FMUL.FTZ R102, R132, R104 ;  /* 0x0000006884667220 */ /* 0x000fc60000410000 */
[----:B------:R-:W-:Y:S05]  /*41b0*/  @!P1 BRA `(.L_x_18258) ;  /* 0x0000000000049947 */ /* 0x000fea0003800000 */
[----:B---3--:R4:W-:Y:S02]  /*41c0*/  REDG.E.ADD.F32.FTZ.RN.STRONG.GPU desc[UR16][R44.64+0x180], R123 ;  /* 0x0001807b2c0079a6 */ /* 0x0089e4000c12f310 */
.L_x_18258:
[----:B------:R-:W-:Y:S05]  /*41d0*/  BSYNC.RECONVERGENT B0 ;  /* 0x0000000000007941 */ /* 0x000fea0003800200 */
.L_x_18257:
[----:B0-2---:R0:W2:Y:S01]  /*41e0*/  LDS R125, [R52+0x620] ;  /* 0x00062000347d7984 */ /* 0x0050a20000000800 */
[----:B------:R-:W-:Y:S01]  /*41f0*/  BSSY.RECONVERGENT B0, `(.L_x_18259) ;  /* 0x0000006000007945 */ /* 0x000fe20003800200 */
[----:B---34-:R-:W-:Y:S01]  /*4200*/  FADD.FTZ R123, -R109, R140 ;  /* 0x0000008c6d7b7221 */ /* 0x018fe20000010100 */
[----:B------:R-:W-:Y:S01]  /*4210*/  FMUL.FTZ R30, R131, R104 ;  /* 0x00000068831e7220 */ /* 0x000fe20000410000 */
[----:B------:R-:W-:Y:S01]  /*4220*/  FMUL.FTZ R120, R35, R102 ;  /* 0x0000006623787220 */ /* 0x000fe20000410000 */
[----:B------:R-:W-:Y:S06]  /*4230*/  @!P2 BRA `(.L_x_18260) ;  /* 0x000000000004a947 */ /* 0x000fec0003800000 */
[----:B--2---:R3:W-:Y:S02]  /*4240*/  REDG.E.ADD.F32.FTZ.RN.STRONG.GPU desc[UR16][R44.64+0x200], R125 ;  /* 0x0002007d2c0079a6 */ /* 0x0047e4000c12f310 */
.L_x_18260:
[----:B------:R-:W-:Y:S05]  /*4250*/  BSYNC.RECONVERGENT B0 ;  /* 0x0000000000007941 */ /* 0x000fea0003800200 */
.L_x_18259:
[----:B--23--:R2:W3:Y:S01]  /*4260*/  LDS R125, [R51+0x6a0] ;  /* 0x0006a000337d7984 */ /* 0x00c4e20000000800 */
[----:B------:R-:W-:Y:S01]  /*4270*/  BSSY.RECONVERGENT B0, `(.L_x_18261) ;  /* 0x0000005000007945 */ /* 0x000fe20003800200 */
[-C--:B------:R-:W-:Y:S01]  /*4280*/  FFMA.FTZ R122, R123, R30.reuse, -R120 ;  /* 0x0000001e7b7a7223 */ /* 0x080fe20000010878 */
[----:B------:R-:W-:Y:S02]  /*4290*/  FMUL.FTZ R30, R35, R30 ;  /* 0x0000001e231e7220 */ /* 0x000fe40000410000 */
[----:B------:R-:W-:Y:S05]  /*42a0*/  @!P3 BRA `(.L_x_18262) ;  /* 0x000000000004b947 */ /* 0x000fea0003800000 */
[----:B---3--:R4:W-:Y:S02]  /*42b0*/  REDG.E.ADD.F32.FTZ.RN.STRONG.GPU desc[UR16][R44.64+0x280], R125 ;  /* 0x0002807d2c0079a6 */ /* 0x0089e4000c12f310 */
.L_x_18262:
[----:B------:R-:W-:Y:S05]  /*42c0*/  BSYNC.RECONVERGENT B0 ;  /* 0x0000000000007941 */ /* 0x000fea0003800200 */
.L_x_18261:
[----:B---34-:R3:W4:Y:S01]  /*42d0*/  LDS R125, [R50+0x720] ;  /* 0x00072000327d7984 */ /* 0x0187220000000800 */
[----:B------:R-:W-:Y:S01]  /*42e0*/  BSSY.RECONVERGENT B0, `(.L_x_18263) ;  /* 0x0000004000007945 */ /* 0x000fe20003800200 */
[----:B------:R-:W-:-:S03]  /*42f0*/  FFMA.FTZ R120, R123, R102, R30 ;  /* 0x000000667b787223 */ /* 0x000fc6000001001e */
[----:B------:R-:W-:Y:S05]  /*4300*/  @!P4 BRA `(.L_x_18264) ;  /* 0x000000000004c947 */ /* 0x000fea0003800000 */
[----:B----4-:R4:W-:Y:S02]  /*4310*/  REDG.E.ADD.F32.FTZ.RN.STRONG.GPU desc[UR16][R44.64+0x300], R125 ;  /* 0x0003007d2c0079a6 */ /* 0x0109e4000c12f310 */
.L_x_18264:
[----:B------:R-:W-:Y:S05]  /*4320*/  BSYNC.RECONVERGENT B0 ;  /* 0x0000000000007941 */ /* 0x000fea0003800200 */
.L_x_18263:
[----:B------:R-:W-:Y:S01]  /*4330*/  FFMA.FTZ R31, -R115, R31, R28 ;  /* 0x0000001f731f7223 */ /* 0x000fe2000001011c */
[----:B------:R-:W-:Y:S01]  /*4340*/  FADD.FTZ R28, R29, R120 ;  /* 0x000000781d1c7221 */ /* 0x000fe20000010000 */
[----:B------:R-:W-:Y:S01]  /*4350*/  FADD.FTZ R29, R119, R122 ;  /* 0x0000007a771d7221 */ /* 0x000fe20000010000 */
[----:B------:R-:W-:Y:S01]  /*4360*/  BSSY.RECONVERGENT B0, `(.L_x_18265) ;  /* 0x0000005000007945 */ /* 0x000fe20003800200 */
[----:B------:R0:W0:Y:S01]  /*4370*/  LDS R119, [R49+0x7a0] ;  /* 0x0007a00031777984 */ /* 0x0000220000000800 */
[----:B------:R-:W-:Y:S02]  /*4380*/  FFMA.FTZ R30, R115, R121, R138 ;  /* 0x00000079731e7223 */ /* 0x000fe4000001008a */
[----:B------:R-:W-:Y:S05]  /*4390*/  @!P5 BRA `(.L_x_18266) ;  /* 0x000000000004d947 */ /* 0x000fea0003800000 */
[----:B0-----:R0:W-:Y:S02]  /*43a0*/  REDG.E.ADD.F32.FTZ.RN.STRONG.GPU desc[UR16][R44.64+0x380], R119 ;  /* 0x000380772c0079a6 */ /* 0x0011e4000c12f310 */
.L_x_18266:
[----:B------:R-:W-:Y:S05]  /*43b0*/  BSYNC.RECONVERGENT B0 ;  /* 0x0000000000007941 */ /* 0x000fea0003800200 */
.L_x_18265:
[----:B0---4-:R-:W0:Y:S01]  /*43c0*/  SHFL.DOWN PT, R45, R28, 0x1, 0x1f ;  /* 0x08201f001c2d7f89 */ /* 0x011e2200000e0000 */
[----:B------:R-:W-:Y:S01]  /*43d0*/  ISETP.GT.AND P1, PT, R85, 0x1e, PT ;  /* 0x0000001e5500780c */ /* 0x000fe20003f24270 */
[----:B------:R-:W-:Y:S01]  /*43e0*/  FMUL.FTZ R121, R87, R128 ;  /* 0x0000008057797220 */ /* 0x000fe20000410000 */
[----:B------:R-:W-:Y:S01]  /*43f0*/  ISETP.GT.AND P2, PT, R85, 0xf, PT ;  /* 0x0000000f5500780c */ /* 0x000fe20003f44270 */
[----:B------:R-:W4:Y:S01]  /*4400*/  SHFL.DOWN PT, R44, R29, 0x1, 0x1f ;  /* 0x08201f001d2c7f89 */ /* 0x000f2200000e0000 */
[----:B------:R-:W-:Y:S03]  /*4410*/  BSSY.RECONVERGENT B0, `(.L_x_18267) ;  /* 0x000003f000007945 */ /* 0x000fe60003800200 */
[----:B------:R-:W5:Y:S04]  /*4420*/  SHFL.DOWN PT, R119, R30, 0x1, 0x1f ;  /* 0x08201f001e777f89 */ /* 0x000f6800000e0000 */
[----:B------:R-:W1:Y:S02]  /*4430*/  SHFL.DOWN PT, R120, R31, 0x1, 0x1f ;  /* 0x08201f001f787f89 */ /* 0x000e6400000e0000 */
[----:B0-----:R-:W-:Y:S01]  /*4440*/  @!P1 FADD.FTZ R28, R28, R45 ;  /* 0x0000002d1c1c9221 */ /* 0x001fe20000010000 */
[----:B----4-:R-:W-:-:S04]  /*4450*/  @!P1 FADD.FTZ R29, R29, R44 ;  /* 0x0000002c1d1d9221 */ /* 0x010fc80000010000 */
[----:B------:R-:W0:Y:S01]  /*4460*/  SHFL.DOWN PT, R45, R28, 0x2, 0x1f ;  /* 0x08401f001c2d7f89 */ /* 0x000e2200000e0000 */
[----:B-----5:R-:W-:-:S03]  /*4470*/  @!P1 FADD.FTZ R30, R30, R119 ;  /* 0x000000771e1e9221 */ /* 0x020fc60000010000 */
[----:B------:R-:W4:Y:S01]  /*4480*/  SHFL.DOWN PT, R44, R29, 0x2, 0x1f ;  /* 0x08401f001d2c7f89 */ /* 0x000f2200000e0000 */
[----:B-1----:R-:W-:-:S03]  /*4490*/  @!P1 FADD.FTZ R31, R31, R120 ;  /* 0x000000781f1f9221 */ /* 0x002fc60000010000 */
[----:B------:R-:W1:Y:S01]  /*44a0*/  SHFL.DOWN PT, R119, R30, 0x2, 0x1f ;  /* 0x08401f001e777f89 */ /* 0x000e6200000e0000 */
[----:B------:R-:W-:-:S03]  /*44b0*/  ISETP.GT.AND P1, PT, R85, 0x1d, PT ;  /* 0x0000001d5500780c */ /* 0x000fc60003f24270 */
[----:B------:R-:W5:Y:S10]  /*44c0*/  SHFL.DOWN PT, R120, R31, 0x2, 0x1f ;  /* 0x08401f001f787f89 */ /* 0x000f7400000e0000 */
[----:B0-----:R-:W-:Y:S01]  /*44d0*/  @!P1 FADD.FTZ R28, R28, R45 ;  /* 0x0000002d1c1c9221 */ /* 0x001fe20000010000 */
[----:B----4-:R-:W-:-:S04]  /*44e0*/  @!P1 FADD.FTZ R29, R29, R44 ;  /* 0x0000002c1d1d9221 */ /* 0x010fc80000010000 */
[----:B------:R-:W0:Y:S01]  /*44f0*/  SHFL.DOWN PT, R45, R28, 0x4, 0x1f ;  /* 0x08801f001c2d7f89 */ /* 0x000e2200000e0000 */
[----:B-1----:R-:W-:-:S03]  /*4500*/  @!P1 FADD.FTZ R30, R30, R119 ;  /* 0x000000771e1e9221 */ /* 0x002fc60000010000 */
[----:B------:R-:W1:Y:S01]  /*4510*/  SHFL.DOWN PT, R44, R29, 0x4, 0x1f ;  /* 0x08801f001d2c7f89 */ /* 0x000e6200000e0000 */
[----:B-----5:R-:W-:-:S03]  /*4520*/  @!P1 FADD.FTZ R31, R31, R120 ;  /* 0x000000781f1f9221 */ /* 0x020fc60000010000 */
[----:B------:R-:W4:Y:S01]  /*4530*/  SHFL.DOWN PT, R119, R30, 0x4, 0x1f ;  /* 0x08801f001e777f89 */ /* 0x000f2200000e0000 */
[----:B------:R-:W-:-:S03]  /*4540*/  ISETP.GT.AND P1, PT, R85, 0x1b, PT ;  /* 0x0000001b5500780c */ /* 0x000fc60003f24270 */
[----:B------:R-:W5:Y:S10]  /*4550*/  SHFL.DOWN PT, R120, R31, 0x4, 0x1f ;  /* 0x08801f001f787f89 */ /* 0x000f7400000e0000 */
[----:B0-----:R-:W-:Y:S01]  /*4560*/  @!P1 FADD.FTZ R28, R28, R45 ;  /* 0x0000002d1c1c9221 */ /* 0x001fe20000010000 */
[----:B------:R-:W-:Y:S01]  /*4570*/  FMUL.FTZ R45, R87, R131 ;  /* 0x00000083572d7220 */ /* 0x000fe20000410000 */
[----:B-1----:R-:W-:-:S03]  /*4580*/  @!P1 FADD.FTZ R29, R29, R44 ;  /* 0x0000002c1d1d9221 */ /* 0x002fc60000010000 */
[----:B------:R-:W0:Y:S01]  /*4590*/  SHFL.DOWN PT, R125, R28, 0x8, 0x1f ;  /* 0x09001f001c7d7f89 */ /* 0x000e2200000e0000 */
[----:B------:R-:W-:Y:S01]  /*45a0*/  FFMA.FTZ R44, R86, R132, R45 ;  /* 0x00000084562c7223 */ /* 0x000fe2000001002d */
[C---:B------:R-:W-:Y:S01]  /*45b0*/  FMUL.FTZ R45, R87.reuse, R36 ;  /* 0x00000024572d7220 */ /* 0x040fe20000410000 */
[----:B----4-:R-:W-:Y:S01]  /*45c0*/  @!P1 FADD.FTZ R30, R30, R119 ;  /* 0x000000771e1e9221 */ /* 0x010fe20000010000 */
[----:B------:R-:W1:Y:S01]  /*45d0*/  SHFL.DOWN PT, R136, R29, 0x8, 0x1f ;  /* 0x09001f001d887f89 */ /* 0x000e6200000e0000 */
[----:B------:R-:W-:Y:S01]  /*45e0*/  FMUL.FTZ R119, R87, R132 ;  /* 0x0000008457777220 */ /* 0x000fe20000410000 */
[----:B------:R-:W-:Y:S01]  /*45f0*/  FMUL.FTZ R130, R123, R44 ;  /* 0x0000002c7b827220 */ /* 0x000fe20000410000 */
[----:B-----5:R-:W-:Y:S01]  /*4600*/  @!P1 FADD.FTZ R31, R31, R120 ;  /* 0x000000781f1f9221 */ /* 0x020fe20000010000 */
[----:B------:R-:W4:Y:S01]  /*4610*/  SHFL.DOWN PT, R127, R30, 0x8, 0x1f ;  /* 0x09001f001e7f7f89 */ /* 0x000f2200000e0000 */
[----:B------:R-:W-:Y:S01]  /*4620*/  ISETP.GT.AND P1, PT, R85, 0x17, PT ;  /* 0x000000175500780c */ /* 0x000fe20003f24270 */
[C---:B------:R-:W-:Y:S01]  /*4630*/  FFMA.FTZ R126, R86.reuse, R131, -R119 ;  /* 0x00000083567e7223 */ /* 0x040fe20000010877 */
[CC--:B------:R-:W-:Y:S01]  /*4640*/  FMUL.FTZ R119, R87.reuse, R46.reuse ;  /* 0x0000002e57777220 */ /* 0x0c0fe20000410000 */
[----:B------:R-:W5:Y:S01]  /*4650*/  SHFL.DOWN PT, R138, R31, 0x8, 0x1f ;  /* 0x09001f001f8a7f89 */ /* 0x000f6200000e0000 */
[C---:B------:R-:W-:Y:S01]  /*4660*/  FFMA.FTZ R120, R86.reuse, R46, -R121 ;  /* 0x0000002e56787223 */ /* 0x040fe20000010879 */
[C---:B------:R-:W-:Y:S01]  /*4670*/  FFMA.FTZ R46, R86.reuse, R124, R45 ;  /* 0x0000007c562e7223 */ /* 0x040fe2000001002d */
[----:B------:R-:W-:Y:S01]  /*4680*/  FFMA.FTZ R44, R86, R128, R119 ;  /* 0x00000080562c7223 */ /* 0x000fe20000010077 */
[----:B------:R-:W-:-:S02]  /*4690*/  FMUL.FTZ R119, R87, R124 ;  /* 0x0000007c57777220 */ /* 0x000fc40000410000 */
[----:B------:R-:W-:Y:S01]  /*46a0*/  FMUL.FTZ R103, R103, R46 ;  /* 0x0000002e67677220 */ /* 0x000fe20000410000 */
[----:B------:R-:W-:Y:S01]  /*46b0*/  FMUL.FTZ R122, R33, R44 ;  /* 0x0000002c217a7220 */ /* 0x000fe20000410000 */
[C---:B------:R-:W-:Y:S01]  /*46c0*/  FMUL.FTZ R44, R87.reuse, R37 ;  /* 0x00000025572c7220 */ /* 0x040fe20000410000 */
[-C--:B------:R-:W-:Y:S01]  /*46d0*/  FMUL.FTZ R87, R87, R47.reuse ;  /* 0x0000002f57577220 */ /* 0x080fe20000410000 */
[----:B------:R-:W-:Y:S01]  /*46e0*/  FFMA.FTZ R119, R86, R36, -R119 ;  /* 0x0000002456777223 */ /* 0x000fe20000010877 */
[----:B0-----:R-:W-:Y:S01]  /*46f0*/  @!P1 FADD.FTZ R28, R28, R125 ;  /* 0x0000007d1c1c9221 */ /* 0x001fe20000010000 */
[C---:B------:R-:W-:Y:S01]  /*4700*/  FFMA.FTZ R47, R86.reuse, R47, -R44 ;  /* 0x0000002f562f7223 */ /* 0x040fe2000001082c */
[----:B------:R-:W-:Y:S01]  /*4710*/  FFMA.FTZ R87, R86, R37, R87 ;  /* 0x0000002556577223 */ /* 0x000fe20000010057 */
[----:B-1----:R-:W-:Y:S02]  /*4720*/  @!P1 FADD.FTZ R29, R29, R136 ;  /* 0x000000881d1d9221 */ /* 0x002fe40000010000 */
        /* <DEDUP_REMOVED lines=13> */
.L_x_18268:
[----:B------:R-:W-:Y:S05]  /*4800*/  BSYNC.RECONVERGENT B0 ;  /* 0x0000000000007941 */ /* 0x000fea0003800200 */
.L_x_18267:
        /* <DEDUP_REMOVED lines=31> */
.L_x_18270:
[----:B------:R-:W-:Y:S05]  /*4a00*/  BSYNC.RECONVERGENT B0 ;  /* 0x0000000000007941 */ /* 0x000fea0003800200 */
.L_x_18269:
[----:B------:R-:W-:-:S04]  /*4a10*/  UIADD3 UR4, UPT, UPT, UR4, 0x1, URZ ;  /* 0x0000000104047890 */ /* 0x000fc8000fffe0ff */
[----:B------:R-:W-:-:S09]  /*4a20*/  UISETP.GE.AND UP0, UPT, UR4, UR9, UPT ;  /* 0x000000090400728c */ /* 0x000fd2000bf06270 */
[----:B------:R-:W-:Y:S05]  /*4a30*/  BRA.U !UP0, `(.L_x_18271) ;  /* 0xffffffd508587547 */ /* 0x000fea000b83ffff */
.L_x_18237:
[----:B------:R-:W-:Y:S08]  /*4a40*/  BAR.SYNC.DEFER_BLOCKING 0x0 ;  /* 0x0000000000007b1d */ /* 0x000ff00000010000 */
[----:B-1----:R-:W1:Y:S01]  /*4a50*/  LDC.64 R32, c[0x0][0x550] ;  /* 0x00015400ff207b82 */ /* 0x002e620000000a00 */
[----:B------:R-:W5:Y:S01]  /*4a60*/  LDCU.64 UR6, c[0x0][0x500] ;  /* 0x0000a000ff0677ac */ /* 0x000f620008000a00 */
[----:B------:R-:W2:Y:S01]  /*4a70*/  LDG.E.128 R4, desc[UR16][R22.64] ;  /* 0x0000001016047981 */ /* 0x000ea2000c1e1d00 */
[----:B------:R-:W-:-:S03]  /*4a80*/  HFMA2 R41, -RZ, RZ, 0, 0 ;  /* 0x00000000ff297431 */ /* 0x000fc600000001ff */
[----:B--2---:R-:W-:Y:S01]  /*4a90*/  STS.128 [R78], R4 ;  /* 0x000000044e007388 */ /* 0x004fe20000000c00 */
[----:B------:R-:W-:-:S03]  /*4aa0*/  NOP ;  /* 0x0000000000007918 */ /* 0x000fc60000000000 */
[----:B0-----:R-:W0:Y:S01]  /*4ab0*/  LDS.128 R28, [R78] ;  /* 0x000000004e1c7984 */ /* 0x001e220000000c00 */
[----:B------:R-:W-:Y:S06]  /*4ac0*/  BAR.SYNC.DEFER_BLOCKING 0x0 ;  /* 0x0000000000007b1d */ /* 0x000fec0000010000 */
[----:B------:R2:W-:Y:S01]  /*4ad0*/  STS.128 [R78], R24 ;  /* 0x000000184e007388 */ /* 0x0005e20000000c00 */
[----:B------:R-:W-:-:S03]  /*4ae0*/  NOP ;  /* 0x0000000000007918 */ /* 0x000fc60000000000 */
[----:B------:R-:W3:Y:S01]  /*4af0*/  LDS.128 R4, [R78] ;  /* 0x000000004e047984 */ /* 0x000ee20000000c00 */
        /* <DEDUP_REMOVED lines=11> */
[----:B------:R-:W-:Y:S01]  /*4bb0*/  @!P1 FMUL.FTZ R2, R29, -1.4426950216293334961 ;  /* 0xbfb8aa3b1d029820 */ /* 0x000fe20000410000 */
[----:B------:R-:W0:Y:S01]  /*4bc0*/  LDC.64 R30, c[0x0][0x4f8] ;  /* 0x00013e00ff1e7b82 */ /* 0x000e220000000a00 */
[----:B------:R-:W4:Y:S08]  /*4bd0*/  @!P0 MUFU.EX2 R0, R0 ;  /* 0x0000000000008308 */ /* 0x000f300000000800 */
[----:B------:R-:W5:Y:S08]  /*4be0*/  @!P1 MUFU.EX2 R2, R2 ;  /* 0x0000000200029308 */ /* 0x000f700000000800 */
[----:B------:R-:W1:Y:S01]  /*4bf0*/  @!P2 MUFU.EX2 R3, R3 ;  /* 0x000000030003a308 */ /* 0x000e620000000800 */
[----:B----4-:R-:W-:-:S07]  /*4c00*/  @!P0 FADD.FTZ R22, R0, 1 ;  /* 0x3f80000000168421 */ /* 0x010fce0000010000 */
[----:B------:R-:W2:Y:S01]  /*4c10*/  @!P3 MUFU.EX2 R23, R23 ;  /* 0x000000170017b308 */ /* 0x000ea20000000800 */
[----:B-----5:R-:W-:-:S07]  /*4c20*/  @!P1 FADD.FTZ R0, R2, 1 ;  /* 0x3f80000002009421 */ /* 0x020fce0000010000 */
[----:B------:R4:W5:Y:S01]  /*4c30*/  @!P0 MUFU.RCP R29, R22 ;  /* 0x00000016001d8308 */ /* 0x0009620000001000 */
[----:B-1----:R-:W-:Y:S01]  /*4c40*/  @!P2 FADD.FTZ R28, R3, 1 ;  /* 0x3f800000031ca421 */ /* 0x002fe20000010000 */
[----:B0-----:R-:W-:-:S04]  /*4c50*/  IMAD.WIDE.U32 R2, R30, UR18, R40 ;  /* 0x000000121e027c25 */ /* 0x001fc8000f8e0028 */
[----:B------:R-:W-:Y:S02]  /*4c60*/  IMAD R3, R31, UR18, R3 ;  /* 0x000000121f037c24 */ /* 0x000fe4000f8e0203 */
[----:B------:R-:W0:Y:S01]  /*4c70*/  @!P1 MUFU.RCP R0, R0 ;  /* 0x0000000000009308 */ /* 0x000e220000001000 */
[----:B--2---:R-:W-:Y:S01]  /*4c80*/  @!P3 FADD.FTZ R24, R23, 1 ;  /* 0x3f8000001718b421 */ /* 0x004fe20000010000 */
[C---:B------:R-:W-:Y:S01]  /*4c90*/  IMAD.WIDE.U32 R2, R83.reuse, UR6, R2 ;  /* 0x0000000653027c25 */ /* 0x040fe2000f8e0002 */
[----:B------:R-:W1:Y:S03]  /*4ca0*/  LDC.64 R30, c[0x0][0x560] ;  /* 0x00015800ff1e7b82 */ /* 0x000e660000000a00 */
[----:B------:R-:W-:Y:S01]  /*4cb0*/  IMAD R3, R83, UR7, R3 ;  /* 0x0000000753037c24 */ /* 0x000fe2000f8e0203 */
[----:B----4-:R-:W-:Y:S01]  /*4cc0*/  LEA R22, P4, R2, R32, 0x2 ;  /* 0x0000002002167211 */ /* 0x010fe200078810ff */
[----:B------:R2:W4:Y:S01]  /*4cd0*/  @!P2 MUFU.RCP R25, R28 ;  /* 0x0000001c0019a308 */ /* 0x0005220000001000 */
[----:B-----5:R-:W-:Y:S01]  /*4ce0*/  @!P0 FMUL.FTZ R8, R8, R29 ;  /* 0x0000001d08088220 */ /* 0x020fe20000410000 */
[----:B------:R-:W5:Y:S01]  /*4cf0*/  LDCU.64 UR6, c[0x0][0x520] ;  /* 0x0000a400ff0677ac */ /* 0x000f620008000a00 */
[----:B------:R-:W-:-:S02]  /*4d00*/  LEA.HI.X R23, R2, R33, R3, 0x2, P4 ;  /* 0x0000002102177211 */ /* 0x000fc400020f1403 */
[----:B------:R-:W-:Y:S01]  /*4d10*/  IADD3 R66, P4, PT, R66, -0x200, RZ ;  /* 0xfffffe0042427810 */ /* 0x000fe20007f9e0ff */
[----:B------:R-:W-:Y:S02]  /*4d20*/  IMAD.WIDE.U32 R2, R56, 0x10, R22 ;  /* 0x0000001038027825 */ /* 0x000fe400078e0016 */
[----:B------:R-:W5:Y:S01]  /*4d30*/  @!P3 MUFU.RCP R24, R24 ;  /* 0x000000180018b308 */ /* 0x000f620000001000 */
[----:B--2---:R-:W2:Y:S01]  /*4d40*/  LDC.64 R28, c[0x0][0x518] ;  /* 0x00014600ff1c7b82 */ /* 0x004ea20000000a00 */
[----:B0-----:R-:W-:Y:S01]  /*4d50*/  @!P1 FMUL.FTZ R9, R9, R0 ;  /* 0x0000000009099220 */ /* 0x001fe20000410000 */
[----:B------:R-:W-:Y:S01]  /*4d60*/  IADD3 R62, P1, PT, R62, -0x400, RZ ;  /* 0xfffffc003e3e7810 */ /* 0x000fe20007f3e0ff */
[----:B---3--:R1:W-:Y:S01]  /*4d70*/  STG.E.128 desc[UR16][R2.64], R4 ;  /* 0x0000000402007986 */ /* 0x0083e2000c101d10 */
[----:B------:R-:W-:Y:S02]  /*4d80*/  IADD3.X R65, PT, PT, R65, -0x1, RZ, P4, !PT ;  /* 0xffffffff41417810 */ /* 0x000fe400027fe4ff */
[----:B------:R-:W-:Y:S01]  /*4d90*/  IADD3.X R61, PT, PT, R61, -0x1, RZ, P1, !PT ;  /* 0xffffffff3d3d7810 */ /* 0x000fe20000ffe4ff */
[----:B----4-:R-:W-:Y:S01]  /*4da0*/  @!P2 FMUL.FTZ R10, R10, R25 ;  /* 0x000000190a0aa220 */ /* 0x010fe20000410000 */
[----:B------:R-:W-:Y:S01]  /*4db0*/  BAR.SYNC.DEFER_BLOCKING 0x0 ;  /* 0x0000000000007b1d */ /* 0x000fe20000010000 */
[----:B------:R-:W-:-:S04]  /*4dc0*/  IADD3 R64, P2, PT, R64, -0x200, RZ ;  /* 0xfffffe0040407810 */ /* 0x000fc80007f5e0ff */
[----:B------:R-:W-:Y:S01]  /*4dd0*/  IADD3.X R63, PT, PT, R63, -0x1, RZ, P2, !PT ;  /* 0xffffffff3f3f7810 */ /* 0x000fe200017fe4ff */
[----:B-----5:R-:W-:Y:S01]  /*4de0*/  @!P3 FMUL.FTZ R11, R11, R24 ;  /* 0x000000180b0bb220 */ /* 0x020fe20000410000 */
[----:B------:R-:W-:-:S04]  /*4df0*/  IADD3 R68, P3, PT, R68, -0x200, RZ ;  /* 0xfffffe0044447810 */ /* 0x000fc80007f7e0ff */
[----:B------:R-:W-:Y:S01]  /*4e00*/  IADD3.X R67, PT, PT, R67, -0x1, RZ, P3, !PT ;  /* 0xffffffff43437810 */ /* 0x000fe20001ffe4ff */
[----:B--2---:R-:W-:-:S04]  /*4e10*/  IMAD.WIDE.U32 R22, R28, UR18, R40 ;  /* 0x000000121c167c25 */ /* 0x004fc8000f8e0028 */
[----:B------:R-:W-:Y:S01]  /*4e20*/  IMAD R23, R29, UR18, R23 ;  /* 0x000000121d177c24 */ /* 0x000fe2000f8e0217 */
[----:B------:R0:W-:Y:S01]  /*4e30*/  STS.128 [R78], R8 ;  /* 0x000000084e007388 */ /* 0x0001e20000000c00 */
[----:B------:R-:W-:-:S03]  /*4e40*/  NOP ;  /* 0x0000000000007918 */ /* 0x000fc60000000000 */
[----:B------:R-:W2:Y:S01]  /*4e50*/  LDS.128 R24, [R78] ;  /* 0x000000004e187984 */ /* 0x000ea20000000c00 */
[----:B------:R-:W-:-:S04]  /*4e60*/  IMAD.WIDE.U32 R22, R83, UR6, R22 ;  /* 0x0000000653167c25 */ /* 0x000fc8000f8e0016 */
[----:B------:R-:W-:Y:S01]  /*4e70*/  IMAD R0, R83, UR7, R23 ;  /* 0x0000000753007c24 */ /* 0x000fe2000f8e0217 */
[----:B-1----:R-:W-:Y:S01]  /*4e80*/  LEA R2, P0, R22, R30, 0x2 ;  /* 0x0000001e16027211 */ /* 0x002fe200078010ff */
[----:B0-----:R-:W-:-:S03]  /*4e90*/  FADD.FTZ R8, R8, R75 ;  /* 0x0000004b08087221 */ /* 0x001fc60000010000 */
[----:B------:R-:W-:Y:S02]  /*4ea0*/  LEA.HI.X R3, R22, R31, R0, 0x2, P0 ;  /* 0x0000001f16037211 */ /* 0x000fe400000f1400 */
[----:B------:R-:W-:Y:S01]  /*4eb0*/  ISETP.GT.AND P0, PT, R59, 0x1, PT ;  /* 0x000000013b00780c */ /* 0x000fe20003f04270 */
[----:B------:R-:W-:Y:S01]  /*4ec0*/  FADD.FTZ R9, R8, R9 ;  /* 0x0000000908097221 */ /* 0x000fe20000010000 */
[----:B------:R-:W-:Y:S01]  /*4ed0*/  MOV R59, R80 ;  /* 0x00000050003b7202 */ /* 0x000fe20000000f00 */
[----:B------:R-:W-:-:S04]  /*4ee0*/  IMAD.WIDE.U32 R2, R56, 0x10, R2 ;  /* 0x0000001038027825 */ /* 0x000fc800078e0002 */
[----:B------:R-:W-:-:S04]  /*4ef0*/  FADD.FTZ R10, R9, R10 ;  /* 0x0000000a090a7221 */ /* 0x000fc80000010000 */
[----:B------:R-:W-:Y:S01]  /*4f00*/  FADD.FTZ R75, R10, R11 ;  /* 0x0000000b0a4b7221 */ /* 0x000fe20000010000 */
[----:B--2---:R0:W-:Y:S01]  /*4f10*/  STG.E.128 desc[UR16][R2.64], R24 ;  /* 0x0000001802007986 */ /* 0x0041e2000c101d10 */
[----:B------:R-:W-:Y:S05]  /*4f20*/  @P0 BRA `(.L_x_18272) ;  /* 0xffffffbc00000947 */ /* 0x000fea000383ffff */
.L_x_18227:
        /* <DEDUP_REMOVED lines=34> */
.L_x_18274:
[----:B------:R-:W-:Y:S05]  /*5150*/  BSYNC.RECONVERGENT B0 ;  /* 0x0000000000007941 */ /* 0x000fea0003800200 */
.L_x_18273:
        /* <DEDUP_REMOVED lines=26> */
.L_x_18276:
[----:B------:R-:W-:Y:S05]  /*5300*/  BSYNC.RECONVERGENT B0 ;  /* 0x0000000000007941 */ /* 0x000fea0003800200 */
.L_x_18275:
        /* <DEDUP_REMOVED lines=10> */
.L_x_18278:
        /* <DEDUP_REMOVED lines=26> */
.L_x_18277:
[----:B------:R-:W-:Y:S05]  /*5550*/  EXIT ;  /* 0x000000000000794d */ /* 0x000fea0003800000 */
.L_x_18279:
        /* <DEDUP_REMOVED lines=10> */
.L_x_18807:


//--------------------- .text._Z25selective_scan_bwd_kernelI32Selective_Scan_bwd_kernel_traitsILi32ELi4ELb1ELb1ELb0ELb0ELb0EfN3c107complexIfEEEEv12SSMParamsBwd --------------------------
	.section	.text._Z25selective_scan_bwd_kernelI32Selective_Scan_bwd_kernel_traitsILi32ELi4ELb1ELb1ELb0ELb0ELb0EfN3c107complexIfEEEEv12SSMParamsBwd,"ax",@progbits
	.align	128
        .global         _Z25selective_scan_bwd_kernelI32Selective_Scan_bwd_kernel_traitsILi32ELi4ELb1ELb1ELb0ELb0ELb0EfN3c107complexIfEEEEv12SSMParamsBwd
        .type           _Z25selective_scan_bwd_kernelI32Selective_Scan_bwd_kernel_traitsILi32ELi4ELb1ELb1ELb0ELb0ELb0EfN3c107complexIfEEEEv12SSMParamsBwd,@function
        .size           _Z25selective_scan_bwd_kernelI32Selective_Scan_bwd_kernel_traitsILi32ELi4ELb1ELb1ELb0ELb0ELb0EfN3c107complexIfEEEEv12SSMParamsBwd,(.L_x_18808 - _Z25selective_scan_bwd_kernelI32Selective_Scan_bwd_kernel_traitsILi32ELi4ELb1ELb1ELb0ELb0ELb0EfN3c107complexIfEEEEv12SSMParamsBwd)
        .other          _Z25selective_scan_bwd_kernelI32Selective_Scan_bwd_kernel_traitsILi32ELi4ELb1ELb1ELb0ELb0ELb0EfN3c107complexIfEEEEv12SSMParamsBwd,@"STO_CUDA_ENTRY STV_DEFAULT"
_Z25selective_scan_bwd_kernelI32Selective_Scan_bwd_kernel_traitsILi32ELi4ELb1ELb1ELb0ELb0ELb0EfN3c107complexIfEEEEv12SSMParamsBwd:
.text._Z25selective_scan_bwd_kernelI32Selective_Scan_bwd_kernel_traitsILi32ELi4ELb1ELb1ELb0ELb0ELb0EfN3c107complexIfEEEEv12SSMParamsBwd:
        /* <DEDUP_REMOVED lines=179> */
.L_x_18316:
        /* <DEDUP_REMOVED lines=78> */
.L_x_18315:
[----:B-1----:R-:W-:-:S04]  /*1010*/  IMAD.WIDE.U32 R2, R100, UR4, RZ ;  /* 0x0000000464027c25 */ /* 0x002fc8000f8e00ff */
[----:B------:R-:W-:Y:S01]  /*1020*/  IMAD R3, R101, UR4, R3 ;  /* 0x0000000465037c24 */ /* 0x000fe2000f8e0203 */
[----:B------:R-:W-:-:S04]  /*1030*/  LEA R16, P1, R2, R70, 0x2 ;  /* 0x0000004602107211 */ /* 0x000fc800078210ff */
[----:B------:R-:W-:-:S03]  /*1040*/  LEA.HI.X R17, R2, R69, R3, 0x2, P1 ;  /* 0x0000004502117211 */ /* 0x000fc600008f1403 */
[----:B------:R-:W-:-:S05]  /*1050*/  IMAD.WIDE.U32 R2, R56, 0x10, R16 ;  /* 0x0000001038027825 */ /* 0x000fca00078e0010 */
[----:B----4-:R-:W4:Y:S04]  /*1060*/  LDG.E.128 R16, desc[UR16][R2.64] ;  /* 0x0000001002107981 */ /* 0x010f28000c1e1d00 */
[----:B------:R1:W5:Y:S02]  /*1070*/  LDG.E.128 R20, desc[UR16][R2.64+0x200] ;  /* 0x0002001002147981 */ /* 0x000364000c1e1d00 */
[----:B-1----:R-:W-:Y:S02]  /*1080*/  MOV R2, R32 ;  /* 0x0000002000027202 */ /* 0x002fe40000000f00 */
[----:B------:R-:W-:-:S03]  /*1090*/  MOV R3, R79 ;  /* 0x0000004f00037202 */ /* 0x000fc60000000f00 */
[----:B0--3--:R-:W-:-:S04]  /*10a0*/  IMAD.WIDE.U32 R24, R38, UR4, R2 ;  /* 0x0000000426187c25 */ /* 0x009fc8000f8e0002 */
        /* <DEDUP_REMOVED lines=11> */
[----:B-----5:R1:W-:Y:S01]  /*1160*/  STS.128 [R82+0x200], R20 ;  /* 0x0002001452007388 */ /* 0x0203e20000000c00 */
[----:B------:R-:W-:-:S03]  /*1170*/  NOP ;  /* 0x0000000000007918 */ /* 0x000fc60000000000 */
[----:B------:R3:W4:Y:S01]  /*1180*/  LDG.E.64 R24, desc[UR16][R26.64] ;  /* 0x000000101a187981 */ /* 0x000722000c1e1b00 */
[----:B------:R-:W5:Y:S01]  /*1190*/  S2UR UR7, SR_CgaCtaId ;  /* 0x00000000000779c3 */ /* 0x000f620000008800 */
[C---:B------:R-:W-:Y:S01]  /*11a0*/  ISETP.NE.AND P2, PT, R81.reuse, RZ, PT ;  /* 0x000000ff5100720c */ /* 0x040fe20003f45270 */
[----:B------:R-:W-:Y:S01]  /*11b0*/  UMOV UR6, 0x400 ;  /* 0x0000040000067882 */ /* 0x000fe20000000000 */
[----:B------:R-:W-:Y:S01]  /*11c0*/  ISETP.NE.AND P1, PT, R81, 0x1f, PT ;  /* 0x0000001f5100780c */ /* 0x000fe20003f25270 */
[----:B------:R1:W1:Y:S01]  /*11d0*/  LDS.128 R20, [R102+0x10] ;  /* 0x0000100066147984 */ /* 0x0002620000000c00 */
[----:B------:R-:W-:Y:S01]  /*11e0*/  BSSY.RECONVERGENT B0, `(.L_x_18282) ;  /* 0x000003c000007945 */ /* 0x000fe20003800200 */
[-C--:B--2---:R-:W-:Y:S01]  /*11f0*/  FMUL.FTZ R2, R97, R49.reuse ;  /* 0x0000003161027220 */ /* 0x084fe20000410000 */
[----:B------:R-:W-:Y:S01]  /*1200*/  FMUL.FTZ R52, R86, R49 ;  /* 0x0000003156347220 */ /* 0x000fe20000410000 */
[----:B-----5:R-:W-:Y:S02]  /*1210*/  ULEA UR6, UR7, UR6, 0x18 ;  /* 0x0000000607067291 */ /* 0x020fe4000f8ec0ff */
[----:B------:R-:W-:Y:S01]  /*1220*/  FMUL.RZ R109, R2, 0.15915493667125701904 ;  /* 0x3e22f983026d7820 */ /* 0x000fe2000040c000 */
[----:B------:R-:W-:Y:S01]  /*1230*/  FMUL.FTZ R2, R48, 1.4426950216293334961 ;  /* 0x3fb8aa3b30027820 */ /* 0x000fe20000410000 */
[----:B0-----:R-:W-:-:S02]  /*1240*/  FMUL.RZ R18, R52, 0.15915493667125701904 ;  /* 0x3e22f98334127820 */ /* 0x001fc4000040c000 */
[----:B------:R-:W-:Y:S01]  /*1250*/  MUFU.SIN R51, R109 ;  /* 0x0000006d00337308 */ /* 0x000fe20000000400 */
[-C--:B------:R-:W-:Y:S01]  /*1260*/  FMUL.FTZ R3, R97, R2.reuse ;  /* 0x0000000261037220 */ /* 0x080fe20000410000 */
[-C--:B------:R-:W-:Y:S01]  /*1270*/  FMUL.FTZ R16, R86, R2.reuse ;  /* 0x0000000256107220 */ /* 0x080fe20000410000 */
[CC--:B------:R-:W-:Y:S01]  /*1280*/  FMUL.FTZ R17, R99.reuse, R2.reuse ;  /* 0x0000000263117220 */ /* 0x0c0fe20000410000 */
[----:B---3--:R-:W-:Y:S01]  /*1290*/  FMUL.FTZ R26, R88, R2 ;  /* 0x00000002581a7220 */ /* 0x008fe20000410000 */
[----:B------:R-:W-:-:S03]  /*12a0*/  FMUL.FTZ R2, R99, R49 ;  /* 0x0000003163027220 */ /* 0x000fc60000410000 */
[----:B------:R0:W-:Y:S01]  /*12b0*/  MUFU.COS R53, R109 ;  /* 0x0000006d00357308 */ /* 0x0001e20000000000 */
[----:B------:R-:W-:Y:S01]  /*12c0*/  FMUL.RZ R27, R2, 0.15915493667125701904 ;  /* 0x3e22f983021b7820 */ /* 0x000fe2000040c000 */
[----:B------:R-:W-:-:S06]  /*12d0*/  FMUL.FTZ R2, R88, R49 ;  /* 0x0000003158027220 */ /* 0x000fcc0000410000 */
[----:B------:R2:W3:Y:S01]  /*12e0*/  MUFU.EX2 R50, R3 ;  /* 0x0000000300327308 */ /* 0x0004e20000000800 */
[----:B0-----:R-:W-:Y:S01]  /*12f0*/  FMUL.RZ R109, R2, 0.15915493667125701904 ;  /* 0x3e22f983026d7820 */ /* 0x001fe2000040c000 */
[----:B------:R-:W-:-:S06]  /*1300*/  P2R R2, PR, RZ, 0x4 ;  /* 0x00000004ff027803 */ /* 0x000fcc0000000000 */
[----:B------:R-:W-:Y:S01]  /*1310*/  MUFU.COS R110, R18 ;  /* 0x00000012006e7308 */ /* 0x000fe20000000000 */
[----:B--2---:R-:W-:-:S07]  /*1320*/  IADD3 R3, PT, PT, R140, UR4, RZ ;  /* 0x000000048c037c10 */ /* 0x004fce000fffe0ff */
[----:B------:R-:W0:Y:S01]  /*1330*/  MUFU.EX2 R115, R16 ;  /* 0x0000001000737308 */ /* 0x000e220000000800 */
[----:B---3--:R-:W-:-:S07]  /*1340*/  FMUL.FTZ R2, R50, R53 ;  /* 0x0000003532027220 */ /* 0x008fce0000410000 */
[----:B------:R-:W-:Y:S08]  /*1350*/  MUFU.EX2 R121, R17 ;  /* 0x0000001100797308 */ /* 0x000ff00000000800 */
[----:B------:R2:W-:Y:S01]  /*1360*/  MUFU.EX2 R113, R26 ;  /* 0x0000001a00717308 */ /* 0x0005e20000000800 */
[----:B0-----:R-:W-:-:S07]  /*1370*/  FMUL.FTZ R117, R115, R110 ;  /* 0x0000006e73757220 */ /* 0x001fce0000410000 */
[----:B------:R-:W0:Y:S01]  /*1380*/  MUFU.COS R120, R27 ;  /* 0x0000001b00787308 */ /* 0x000e220000000000 */
[----:B--2---:R-:W-:Y:S01]  /*1390*/  SEL R26, R3, R66, !P2 ;  /* 0x00000042031a7207 */ /* 0x004fe20005000000 */
[----:B------:R-:W-:-:S03]  /*13a0*/  FMUL.FTZ R3, R50, R51 ;  /* 0x0000003332037220 */ /* 0x000fc60000410000 */
[----:B------:R-:W-:-:S03]  /*13b0*/  LEA R26, R26, UR6, 0x3 ;  /* 0x000000061a1a7c11 */ /* 0x000fc6000f8e18ff */
[----:B------:R-:W2:Y:S08]  /*13c0*/  MUFU.COS R118, R109 ;  /* 0x0000006d00767308 */ /* 0x000eb00000000000 */
[----:B------:R3:W5:Y:S01]  /*13d0*/  MUFU.SIN R52, R18 ;  /* 0x0000001200347308 */ /* 0x0007620000000400 */
[----:B0-----:R-:W-:-:S07]  /*13e0*/  FMUL.FTZ R120, R121, R120 ;  /* 0x0000007879787220 */ /* 0x001fce0000410000 */
[----:B------:R-:W0:Y:S01]  /*13f0*/  MUFU.SIN R114, R27 ;  /* 0x0000001b00727308 */ /* 0x000e220000000400 */
[----:B---3--:R3:W1:Y:S01]  /*1400*/  LDS.128 R16, [R102] ;  /* 0x0000000066107984 */ /* 0x0086620000000c00 */
[----:B--2---:R-:W-:-:S03]  /*1410*/  FMUL.FTZ R110, R113, R118 ;  /* 0x00000076716e7220 */ /* 0x004fc60000410000 */
[----:B------:R3:W-:Y:S03]  /*1420*/  STS.64 [R26+0xc90], R2 ;  /* 0x000c90021a007388 */ /* 0x0007e60000000a00 */
[----:B------:R-:W2:Y:S01]  /*1430*/  MUFU.SIN R116, R109 ;  /* 0x0000006d00747308 */ /* 0x000ea20000000400 */
[----:B-----5:R-:W-:Y:S01]  /*1440*/  FMUL.FTZ R115, R115, R52 ;  /* 0x0000003473737220 */ /* 0x020fe20000410000 */
[----:B0-----:R-:W-:Y:S01]  /*1450*/  FMUL.FTZ R121, R121, R114 ;  /* 0x0000007279797220 */ /* 0x001fe20000410000 */
[----:B--2---:R-:W-:Y:S01]  /*1460*/  FMUL.FTZ R113, R113, R116 ;  /* 0x0000007471717220 */ /* 0x004fe20000410000 */
        /* <DEDUP_REMOVED lines=18> */
.L_x_18283:
[----:B------:R0:W1:Y:S02]  /*1590*/  LDS.64 R50, [R68+UR5+0x1c98] ;  /* 0x001c980544327984 */ /* 0x0000640008000a00 */
.L_x_18284:
[----:B------:R-:W-:Y:S05]  /*15a0*/  BSYNC.RECONVERGENT B0 ;  /* 0x0000000000007941 */ /* 0x000fea0003800200 */
.L_x_18282:
        /* <DEDUP_REMOVED lines=13> */
[C---:B------:R-:W-:Y:S01]  /*1680*/  FMUL.FTZ R26, R115.reuse, R130 ;  /* 0x00000082731a7220 */ /* 0x040fe20000410000 */
[-C--:B------:R-:W-:Y:S01]  /*1690*/  FMUL.FTZ R27, R115, R132.reuse ;  /* 0x00000084731b7220 */ /* 0x080fe20000410000 */
[----:B--2---:R-:W-:Y:S01]  /*16a0*/  FMUL.FTZ R24, R2, R115 ;  /* 0x0000007302187220 */ /* 0x004fe20000410000 */
[----:B------:R-:W-:Y:S01]  /*16b0*/  ISETP.GE.AND P1, PT, R95, 0x1, PT ;  /* 0x000000015f00780c */ /* 0x000fe20003f26270 */
[C---:B------:R-:W-:Y:S01]  /*16c0*/  FFMA.FTZ R26, R117.reuse, R132, -R26 ;  /* 0x00000084751a7223 */ /* 0x040fe2000001081a */
[----:B------:R-:W-:Y:S01]  /*16d0*/  FFMA.FTZ R27, R117, R130, R27 ;  /* 0x00000082751b7223 */ /* 0x000fe2000001001b */
[----:B------:R-:W-:Y:S01]  /*16e0*/  FFMA.FTZ R24, R3, R117, R24 ;  /* 0x0000007503187223 */ /* 0x000fe20000010018 */
[C---:B------:R-:W-:Y:S01]  /*16f0*/  ISETP.NE.AND P6, PT, R112.reuse, 0x1f, PT ;  /* 0x0000001f7000780c */ /* 0x040fe20003fc5270 */
[C---:B------:R-:W-:Y:S01]  /*1700*/  FFMA.FTZ R26, R5.reuse, R126, R26 ;  /* 0x0000007e051a7223 */ /* 0x040fe2000001001a */
[----:B------:R-:W-:Y:S01]  /*1710*/  FFMA.FTZ R27, R5, R128, R27 ;  /* 0x00000080051b7223 */ /* 0x000fe2000001001b */
[----:B------:R-:W-:Y:S01]  /*1720*/  ISETP.GE.AND P4, PT, R67, UR8, PT ;  /* 0x0000000843007c0c */ /* 0x000fe2000bf86270 */
[----:B------:R-:W-:Y:S01]  /*1730*/  ULEA UR7, UR4, UR6, 0x4 ;  /* 0x0000000604077291 */ /* 0x000fe2000f8e20ff */
[CC--:B------:R-:W-:Y:S01]  /*1740*/  FMUL.FTZ R127, R121.reuse, R26.reuse ;  /* 0x0000001a797f7220 */ /* 0x0c0fe20000410000 */
[-C--:B------:R-:W-:Y:S01]  /*1750*/  FMUL.FTZ R25, R121, R27.reuse ;  /* 0x0000001b79197220 */ /* 0x080fe20000410000 */
[----:B------:R-:W-:Y:S01]  /*1760*/  BSSY.RECONVERGENT B0, `(.L_x_18285) ;  /* 0x000009c000007945 */ /* 0x000fe20003800200 */
[----:B------:R-:W-:Y:S01]  /*1770*/  ISETP.GT.U32.AND P2, PT, R112, 0x1b, PT ;  /* 0x0000001b7000780c */ /* 0x000fe20003f44070 */
[C---:B------:R-:W-:Y:S01]  /*1780*/  FFMA.FTZ R27, R120.reuse, R27, R127 ;  /* 0x0000001b781b7223 */ /* 0x040fe2000001007f */
[----:B------:R-:W-:Y:S01]  /*1790*/  FMUL.FTZ R127, R99, R21 ;  /* 0x00000015637f7220 */ /* 0x000fe20000410000 */
[----:B------:R-:W-:Y:S01]  /*17a0*/  FFMA.FTZ R26, R120, R26, -R25 ;  /* 0x0000001a781a7223 */ /* 0x000fe20000010819 */
[----:B------:R-:W-:-:S02]  /*17b0*/  ISETP.GT.U32.AND P3, PT, R112, 0x17, PT ;  /* 0x000000177000780c */ /* 0x000fc40003f64070 */
[C---:B------:R-:W-:Y:S01]  /*17c0*/  FFMA.FTZ R27, R6.reuse, R127, R27 ;  /* 0x0000007f061b7223 */ /* 0x040fe2000001001b */
[----:B------:R-:W-:Y:S01]  /*17d0*/  FFMA.FTZ R26, R6, R129, R26 ;  /* 0x00000081061a7223 */ /* 0x000fe2000001001a */
[----:B------:R-:W-:Y:S02]  /*17e0*/  ISETP.NE.OR P4, PT, R81, RZ, P4 ;  /* 0x000000ff5100720c */ /* 0x000fe40002785670 */
[CC--:B------:R-:W-:Y:S01]  /*17f0*/  FMUL.FTZ R25, R113.reuse, R27.reuse ;  /* 0x0000001b71197220 */ /* 0x0c0fe20000410000 */
[-C--:B------:R-:W-:Y:S01]  /*1800*/  FMUL.FTZ R114, R113, R26.reuse ;  /* 0x0000001a71727220 */ /* 0x080fe20000410000 */
[----:B------:R-:W-:Y:S02]  /*1810*/  ISETP.GT.U32.AND P5, PT, R112, 0xf, PT ;  /* 0x0000000f7000780c */ /* 0x000fe40003fa4070 */
[C---:B------:R-:W-:Y:S01]  /*1820*/  FFMA.FTZ R133, R110.reuse, R26, -R25 ;  /* 0x0000001a6e857223 */ /* 0x040fe20000010819 */
[----:B------:R-:W-:Y:S01]  /*1830*/  FFMA.FTZ R26, R110, R27, R114 ;  /* 0x0000001b6e1a7223 */ /* 0x000fe20000010072 */
[----:B------:R-:W-:Y:S01]  /*1840*/  FMUL.FTZ R114, R88, R23 ;  /* 0x0000001758727220 */ /* 0x000fe20000410000 */
[----:B------:R-:W-:Y:S01]  /*1850*/  FMUL.FTZ R25, R3, R115 ;  /* 0x0000007303197220 */ /* 0x000fe20000410000 */
[----:B------:R-:W-:Y:S01]  /*1860*/  FMUL.FTZ R27, R121, R24 ;  /* 0x00000018791b7220 */ /* 0x000fe20000410000 */
[C---:B------:R-:W-:Y:S01]  /*1870*/  FFMA.FTZ R133, R7.reuse, R116, R133 ;  /* 0x0000007407857223 */ /* 0x040fe20000010085 */
[----:B------:R-:W-:Y:S01]  /*1880*/  FFMA.FTZ R131, R7, R114, R26 ;  /* 0x0000007207837223 */ /* 0x000fe2000001001a */
[----:B------:R-:W-:-:S03]  /*1890*/  FFMA.FTZ R25, R2, R117, -R25 ;  /* 0x0000007502197223 */ /* 0x000fc60000010819 */
[----:B------:R-:W-:Y:S01]  /*18a0*/  SHFL.UP PT, R26, R133, 0x1, RZ ;  /* 0x04200000851a7989 */ /* 0x000fe200000e00ff */
[CC--:B------:R-:W-:Y:S01]  /*18b0*/  FFMA.FTZ R27, R120.reuse, R25.reuse, -R27 ;  /* 0x00000019781b7223 */ /* 0x0c0fe2000001081b */
[----:B------:R-:W-:Y:S02]  /*18c0*/  FMUL.FTZ R25, R121, R25 ;  /* 0x0000001979197220 */ /* 0x000fe40000410000 */
[----:B------:R-:W2:Y:S01]  /*18d0*/  SHFL.UP PT, R136, R131, 0x1, RZ ;  /* 0x0420000083887989 */ /* 0x000ea200000e00ff */
[----:B------:R-:W-:Y:S01]  /*18e0*/  FMUL.FTZ R135, R113, R27 ;  /* 0x0000001b71877220 */ /* 0x000fe20000410000 */
[----:B------:R-:W-:-:S04]  /*18f0*/  FFMA.FTZ R25, R120, R24, R25 ;  /* 0x0000001878197223 */ /* 0x000fc80000010019 */
[-C--:B------:R-:W-:Y:S01]  /*1900*/  FFMA.FTZ R134, R110, R25.reuse, R135 ;  /* 0x000000196e867223 */ /* 0x080fe20000010087 */
[----:B------:R-:W-:-:S04]  /*1910*/  FMUL.FTZ R24, R113, R25 ;  /* 0x0000001971187220 */ /* 0x000fc80000410000 */
[----:B------:R-:W-:Y:S01]  /*1920*/  FFMA.FTZ R135, R110, R27, -R24 ;  /* 0x0000001b6e877223 */ /* 0x000fe20000010818 */
[----:B------:R-:W5:Y:S04]  /*1930*/  SHFL.UP PT, R25, R134, 0x1, RZ ;  /* 0x0420000086197989 */ /* 0x000f6800000e00ff */
[----:B------:R-:W0:Y:S01]  /*1940*/  SHFL.UP PT, R24, R135, 0x1, RZ ;  /* 0x0420000087187989 */ /* 0x000e2200000e00ff */
[-C--:B--2---:R-:W-:Y:S01]  /*1950*/  FMUL.FTZ R27, R135, R136.reuse ;  /* 0x00000088871b7220 */ /* 0x084fe20000410000 */
[----:B------:R-:W-:-:S03]  /*1960*/  FMUL.FTZ R136, R134, R136 ;  /* 0x0000008886887220 */ /* 0x000fc60000410000 */
[-C--:B------:R-:W-:Y:S01]  /*1970*/  FFMA.FTZ R138, R134, R26.reuse, R27 ;  /* 0x0000001a868a7223 */ /* 0x080fe2000001001b */
[----:B------:R-:W-:-:S03]  /*1980*/  FFMA.FTZ R136, R135, R26, -R136 ;  /* 0x0000001a87887223 */ /* 0x000fc60000010888 */
[----:B------:R-:W-:Y:S01]  /*1990*/  @P1 FADD.FTZ R131, R131, R138 ;  /* 0x0000008a83831221 */ /* 0x000fe20000010000 */
[----:B------:R-:W-:Y:S01]  /*19a0*/  @P1 FADD.FTZ R133, R133, R136 ;  /* 0x0000008885851221 */ /* 0x000fe20000010000 */
[----:B-----5:R-:W-:-:S03]  /*19b0*/  FMUL.FTZ R27, R135, R25 ;  /* 0x00000019871b7220 */ /* 0x020fc60000410000 */
[----:B------:R-:W2:Y:S01]  /*19c0*/  SHFL.UP PT, R137, R131, 0x2, RZ ;  /* 0x0440000083897989 */ /* 0x000ea200000e00ff */
[C---:B------:R-:W-:Y:S01]  /*19d0*/  FMUL.FTZ R26, R134.reuse, R25 ;  /* 0x00000019861a7220 */ /* 0x040fe20000410000 */
[-C--:B0-----:R-:W-:Y:S02]  /*19e0*/  @P1 FFMA.FTZ R134, R134, R24.reuse, R27 ;  /* 0x0000001886861223 */ /* 0x081fe4000001001b */
[----:B------:R-:W0:Y:S01]  /*19f0*/  SHFL.UP PT, R136, R133, 0x2, RZ ;  /* 0x0440000085887989 */ /* 0x000e2200000e00ff */
[----:B------:R-:W-:Y:S01]  /*1a00*/  @P1 FFMA.FTZ R135, R135, R24, -R26 ;  /* 0x0000001887871223 */ /* 0x000fe2000001081a */
[----:B------:R-:W-:Y:S02]  /*1a10*/  ISETP.GE.AND P1, PT, R95, 0x2, PT ;  /* 0x000000025f00780c */ /* 0x000fe40003f26270 */
[----:B------:R-:W5:Y:S04]  /*1a20*/  SHFL.UP PT, R25, R134, 0x2, RZ ;  /* 0x0440000086197989 */ /* 0x000f6800000e00ff */
[----:B------:R-:W3:Y:S01]  /*1a30*/  SHFL.UP PT, R24, R135, 0x2, RZ ;  /* 0x0440000087187989 */ /* 0x000ee200000e00ff */
[-C--:B--2---:R-:W-:Y:S01]  /*1a40*/  FMUL.FTZ R27, R135, R137.reuse ;  /* 0x00000089871b7220 */ /* 0x084fe20000410000 */
[----:B------:R-:W-:-:S03]  /*1a50*/  FMUL.FTZ R26, R134, R137 ;  /* 0x00000089861a7220 */ /* 0x000fc60000410000 */
[-C--:B0-----:R-:W-:Y:S01]  /*1a60*/  FFMA.FTZ R138, R134, R136.reuse, R27 ;  /* 0x00000088868a7223 */ /* 0x081fe2000001001b */
[----:B------:R-:W-:-:S03]  /*1a70*/  FFMA.FTZ R26, R135, R136, -R26 ;  /* 0x00000088871a7223 */ /* 0x000fc6000001081a */
[----:B------:R-:W-:Y:S01]  /*1a80*/  @P1 FADD.FTZ R131, R131, R138 ;  /* 0x0000008a83831221 */ /* 0x000fe20000010000 */
[-C--:B-----5:R-:W-:Y:S01]  /*1a90*/  FMUL.FTZ R27, R135, R25.reuse ;  /* 0x00000019871b7220 */ /* 0x0a0fe20000410000 */
[----:B------:R-:W-:Y:S01]  /*1aa0*/  @P1 FADD.FTZ R133, R133, R26 ;  /* 0x0000001a85851221 */ /* 0x000fe20000010000 */
        /* <DEDUP_REMOVED lines=30> */
[----:B-----5:R-:W-:Y:S01]  /*1c90*/  @P1 FFMA.FTZ R135, R135, R24, -R27 ;  /* 0x0000001887871223 */ /* 0x020fe2000001081b */
[----:B------:R-:W-:Y:S01]  /*1ca0*/  FMUL.FTZ R27, R113, R124 ;  /* 0x0000007c711b7220 */ /* 0x000fe20000410000 */
[----:B------:R-:W-:Y:S01]  /*1cb0*/  @P1 FADD.FTZ R131, R131, R26 ;  /* 0x0000001a83831221 */ /* 0x000fe20000010000 */
[----:B------:R-:W-:Y:S01]  /*1cc0*/  @P1 FFMA.FTZ R134, R134, R24, R25 ;  /* 0x0000001886861223 */ /* 0x000fe20000010019 */
[----:B-1----:R-:W-:Y:S01]  /*1cd0*/  FMUL.FTZ R25, R113, R51 ;  /* 0x0000003371197220 */ /* 0x002fe20000410000 */
[C---:B------:R-:W-:Y:S01]  /*1ce0*/  FFMA.FTZ R27, R110.reuse, R125, R27 ;  /* 0x0000007d6e1b7223 */ /* 0x040fe2000001001b */
[C---:B------:R-:W-:Y:S01]  /*1cf0*/  FFMA.FTZ R26, R110.reuse, R124, -R137 ;  /* 0x0000007c6e1a7223 */ /* 0x040fe20000010889 */
[----:B------:R-:W-:Y:S01]  /*1d00*/  @P1 FADD.FTZ R133, R133, R136 ;  /* 0x0000008885851221 */ /* 0x000fe20000010000 */
[----:B------:R-:W-:Y:S01]  /*1d10*/  FMUL.FTZ R24, R110, R51 ;  /* 0x000000336e187220 */ /* 0x000fe20000410000 */
[----:B------:R-:W-:Y:S01]  /*1d20*/  FADD.FTZ R138, R122, R27 ;  /* 0x0000001b7a8a7221 */ /* 0x000fe20000010000 */
[-C--:B------:R-:W-:Y:S01]  /*1d30*/  FFMA.FTZ R136, R110, R50.reuse, -R25 ;  /* 0x000000326e887223 */ /* 0x080fe20000010819 */
[----:B------:R-:W0:Y:S01]  /*1d40*/  SHFL.UP PT, R27, R131, 0x10, RZ ;  /* 0x06000000831b7989 */ /* 0x000e2200000e00ff */
[----:B------:R-:W-:Y:S01]  /*1d50*/  FADD.FTZ R139, R123, R26 ;  /* 0x0000001a7b8b7221 */ /* 0x000fe20000010000 */
[----:B------:R-:W-:Y:S01]  /*1d60*/  FFMA.FTZ R137, -R113, R50, -R24 ;  /* 0x0000003271897223 */ /* 0x000fe20000010918 */
[C---:B------:R-:W-:Y:S01]  /*1d70*/  FMUL.FTZ R144, R121.reuse, R138 ;  /* 0x0000008a79907220 */ /* 0x040fe20000410000 */
[----:B------:R-:W1:Y:S01]  /*1d80*/  SHFL.UP PT, R25, R134, 0x10, RZ ;  /* 0x0600000086197989 */ /* 0x000e6200000e00ff */
[C---:B------:R-:W-:Y:S01]  /*1d90*/  FMUL.FTZ R143, R121.reuse, R139 ;  /* 0x0000008b798f7220 */ /* 0x040fe20000410000 */
[C---:B------:R-:W-:Y:S01]  /*1da0*/  FMUL.FTZ R141, R121.reuse, R137 ;  /* 0x00000089798d7220 */ /* 0x040fe20000410000 */
[C---:B------:R-:W-:Y:S01]  /*1db0*/  FFMA.FTZ R139, R120.reuse, R139, -R144 ;  /* 0x0000008b788b7223 */ /* 0x040fe20000010890 */
[----:B------:R-:W2:Y:S01]  /*1dc0*/  SHFL.UP PT, R26, R133, 0x10, RZ ;  /* 0x06000000851a7989 */ /* 0x000ea200000e00ff */
[-C--:B------:R-:W-:Y:S01]  /*1dd0*/  FMUL.FTZ R142, R121, R136.reuse ;  /* 0x00000088798e7220 */ /* 0x080fe20000410000 */
[C---:B------:R-:W-:Y:S01]  /*1de0*/  FFMA.FTZ R136, R120.reuse, R136, R141 ;  /* 0x0000008878887223 */ /* 0x040fe2000001008d */
[----:B------:R-:W-:Y:S01]  /*1df0*/  FFMA.FTZ R138, R120, R138, R143 ;  /* 0x0000008a788a7223 */ /* 0x000fe2000001008f */
[----:B------:R-:W3:Y:S01]  /*1e00*/  SHFL.UP PT, R24, R135, 0x10, RZ ;  /* 0x0600000087187989 */ /* 0x000ee200000e00ff */
[----:B------:R-:W-:Y:S01]  /*1e10*/  FADD.FTZ R144, R118, R139 ;  /* 0x0000008b76907221 */ /* 0x000fe20000010000 */
[----:B------:R-:W-:Y:S01]  /*1e20*/  FFMA.FTZ R142, R120, R137, -R142 ;  /* 0x00000089788e7223 */ /* 0x000fe2000001088e */
[----:B------:R-:W-:Y:S01]  /*1e30*/  FMUL.FTZ R137, R115, R136 ;  /* 0x0000008873897220 */ /* 0x000fe20000410000 */
[----:B------:R-:W-:Y:S01]  /*1e40*/  FADD.FTZ R138, R119, R138 ;  /* 0x0000008a778a7221 */ /* 0x000fe20000010000 */
[----:B------:R-:W-:Y:S01]  /*1e50*/  FMUL.FTZ R139, R115, R144 ;  /* 0x00000090738b7220 */ /* 0x000fe20000410000 */
[----:B------:R-:W-:Y:S01]  /*1e60*/  ISETP.GE.AND P1, PT, R95, 0x10, PT ;  /* 0x000000105f00780c */ /* 0x000fe20003f26270 */
[-C--:B------:R-:W-:Y:S01]  /*1e70*/  FMUL.FTZ R146, R115, R142.reuse ;  /* 0x0000008e73927220 */ /* 0x080fe20000410000 */
[----:B------:R-:W-:Y:S01]  /*1e80*/  FFMA.FTZ R137, R117, R142, -R137 ;  /* 0x0000008e75897223 */ /* 0x000fe20000010889 */
[-C--:B------:R-:W-:Y:S01]  /*1e90*/  FMUL.FTZ R141, R115, R138.reuse ;  /* 0x0000008a738d7220 */ /* 0x080fe20000410000 */
[C---:B------:R-:W-:Y:S01]  /*1ea0*/  FFMA.FTZ R142, R117.reuse, R138, R139 ;  /* 0x0000008a758e7223 */ /* 0x040fe2000001008b */
[----:B------:R-:W-:Y:S01]  /*1eb0*/  FFMA.FTZ R136, R117, R136, R146 ;  /* 0x0000008875887223 */ /* 0x000fe20000010092 */
[CC--:B0-----:R-:W-:Y:S01]  /*1ec0*/  FMUL.FTZ R138, R134.reuse, R27.reuse ;  /* 0x0000001b868a7220 */ /* 0x0c1fe20000410000 */
[----:B------:R-:W-:Y:S01]  /*1ed0*/  FMUL.FTZ R139, R135, R27 ;  /* 0x0000001b878b7220 */ /* 0x000fe20000410000 */
[----:B------:R-:W-:Y:S01]  /*1ee0*/  FFMA.FTZ R144, R117, R144, -R141 ;  /* 0x0000009075907223 */ /* 0x000fe2000001088d */
[CC--:B-1----:R-:W-:Y:S01]  /*1ef0*/  FMUL.FTZ R27, R134.reuse, R25.reuse ;  /* 0x00000019861b7220 */ /* 0x0c2fe20000410000 */
[C---:B------:R-:W-:Y:S01]  /*1f00*/  FMUL.FTZ R25, R135.reuse, R25 ;  /* 0x0000001987197220 */ /* 0x040fe20000410000 */
[----:B------:R0:W1:Y:S01]  /*1f10*/  SHFL.DOWN PT, R146, R136, 0x1, 0x1f ;  /* 0x08201f0088927f89 */ /* 0x00006200000e0000 */
        /* <DEDUP_REMOVED lines=9> */
[----:B------:R-:W-:Y:S01]  /*1fb0*/  HFMA2 R24, -RZ, RZ, 1.875, 0 ;  /* 0x3f800000ff187431 */ /* 0x000fe200000001ff */
[----:B------:R-:W-:-:S02]  /*1fc0*/  ISETP.GT.U32.AND P1, PT, R112, 0x1d, PT ;  /* 0x0000001d7000780c */ /* 0x000fc40003f24070 */
[----:B------:R-:W-:Y:S01]  /*1fd0*/  CS2R R26, SRZ ;  /* 0x00000000001a7805 */ /* 0x000fe2000001ff00 */
[----:B------:R0:W3:Y:S01]  /*1fe0*/  SHFL.DOWN PT, R142, R137, 0x1, 0x1f ;  /* 0x08201f00898e7f89 */ /* 0x0000e200000e0000 */
[----:B------:R-:W-:-:S03]  /*1ff0*/  MOV R25, RZ ;  /* 0x000000ff00197202 */ /* 0x000fc60000000f00 */
[----:B------:R0:W0:Y:S04]  /*2000*/  SHFL.DOWN PT, R145, R138, 0x1, 0x1f ;  /* 0x08201f008a917f89 */ /* 0x00002800000e0000 */
[----:B------:R-:W0:Y:S04]  /*2010*/  SHFL.UP PT, R135, R135, 0x1, RZ ;  /* 0x0420000087877989 */ /* 0x000e2800000e00ff */
[----:B------:R-:W0:Y:S04]  /*2020*/  SHFL.UP PT, R134, R134, 0x1, RZ ;  /* 0x0420000086867989 */ /* 0x000e2800000e00ff */
[----:B------:R-:W0:Y:S04]  /*2030*/  SHFL.UP PT, R133, R133, 0x1, RZ ;  /* 0x0420000085857989 */ /* 0x000e2800000e00ff */
[----:B------:R-:W0:Y:S04]  /*2040*/  SHFL.UP PT, R131, R131, 0x1, RZ ;  /* 0x0420000083837989 */ /* 0x000e2800000e00ff */
[----:B----4-:R-:W4:Y:S04]  /*2050*/  SHFL.IDX PT, R52, R52, RZ, 0x1f ;  /* 0x00001fff34347589 */ /* 0x010f2800000e0000 */
[----:B------:R-:W0:Y:S01]  /*2060*/  SHFL.IDX PT, R53, R53, RZ, 0x1f ;  /* 0x00001fff35357589 */ /* 0x000e2200000e0000 */
[----:B-123--:R-:W-:Y:S05]  /*2070*/  @!P6 BRA `(.L_x_18286) ;  /* 0x000000000028e947 */ /* 0x00efea0003800000 */
[CC--:B------:R-:W-:Y:S01]  /*2080*/  FMUL.FTZ R143, R137.reuse, R144.reuse ;  /* 0x00000090898f7220 */ /* 0x0c0fe20000410000 */
[C---:B------:R-:W-:Y:S01]  /*2090*/  FMUL.FTZ R144, R136.reuse, R144 ;  /* 0x0000009088907220 */ /* 0x040fe20000410000 */
[CC--:B------:R-:W-:Y:S01]  /*20a0*/  FMUL.FTZ R141, R137.reuse, R142.reuse ;  /* 0x0000008e898d7220 */ /* 0x0c0fe20000410000 */
[C---:B------:R-:W-:Y:S01]  /*20b0*/  FMUL.FTZ R142, R136.reuse, R142 ;  /* 0x0000008e888e7220 */ /* 0x040fe20000410000 */
[-C--:B0-----:R-:W-:Y:S01]  /*20c0*/  FFMA.FTZ R143, R136, R145.reuse, -R143 ;  /* 0x00000091888f7223 */ /* 0x081fe2000001088f */
[----:B------:R-:W-:Y:S01]  /*20d0*/  FFMA.FTZ R144, R137, R145, R144 ;  /* 0x0000009189907223 */ /* 0x000fe20000010090 */
[C---:B------:R-:W-:Y:S01]  /*20e0*/  FFMA.FTZ R136, R146.reuse, R136, -R141 ;  /* 0x0000008892887223 */ /* 0x040fe2000001088d */
[----:B------:R-:W-:Y:S01]  /*20f0*/  FFMA.FTZ R137, R146, R137, R142 ;  /* 0x0000008992897223 */ /* 0x000fe2000001008e */
[----:B------:R-:W-:Y:S01]  /*2100*/  FADD.FTZ R138, R138, R143 ;  /* 0x0000008f8a8a7221 */ /* 0x000fe20000010000 */
[----:B------:R-:W-:-:S07]  /*2110*/  FADD.FTZ R139, R139, R144 ;  /* 0x000000908b8b7221 */ /* 0x000fce0000010000 */
.L_x_18286:
[----:B------:R-:W-:Y:S05]  /*2120*/  BSYNC.RECONVERGENT B0 ;  /* 0x0000000000007941 */ /* 0x000fea0003800200 */
.L_x_18285:
[----:B------:R-:W1:Y:S01]  /*2130*/  @!P4 LDS.128 R24, [UR7+0x1d90] ;  /* 0x001d9007ff18c984 */ /* 0x000e620008000c00 */
[----:B------:R-:W-:Y:S03]  /*2140*/  BSSY.RECONVERGENT B0, `(.L_x_18287) ;  /* 0x0000010000007945 */ /* 0x000fe60003800200 */
[----:B------:R2:W3:Y:S04]  /*2150*/  SHFL.DOWN PT, R146, R136, 0x2, 0x1f ;  /* 0x08401f0088927f89 */ /* 0x0004e800000e0000 */
        /* <DEDUP_REMOVED lines=14> */
.L_x_18288:
[----:B------:R-:W-:Y:S05]  /*2240*/  BSYNC.RECONVERGENT B0 ;  /* 0x0000000000007941 */ /* 0x000fea0003800200 */
.L_x_18287:
        /* <DEDUP_REMOVED lines=16> */
.L_x_18290:
[----:B------:R-:W-:Y:S05]  /*2350*/  BSYNC.RECONVERGENT B0 ;  /* 0x0000000000007941 */ /* 0x000fea0003800200 */
.L_x_18289:
        /* <DEDUP_REMOVED lines=16> */
.L_x_18292:
[----:B------:R-:W-:Y:S05]  /*2460*/  BSYNC.RECONVERGENT B0 ;  /* 0x0000000000007941 */ /* 0x000fea0003800200 */
.L_x_18291:
        /* <DEDUP_REMOVED lines=16> */
.L_x_18294:
[----:B------:R-:W-:Y:S05]  /*2570*/  BSYNC.RECONVERGENT B0 ;  /* 0x0000000000007941 */ /* 0x000fea0003800200 */
.L_x_18293:
[----:B--2---:R-:W-:Y:S01]  /*2580*/  SHFL.DOWN PT, R146, R136, 0x1, 0x1f ;  /* 0x08201f0088927f89 */ /* 0x004fe200000e0000 */
[----:B------:R-:W-:Y:S01]  /*2590*/  ISETP.NE.AND P2, PT, R81, RZ, PT ;  /* 0x000000ff5100720c */ /* 0x000fe20003f45270 */
[CC--:B0-----:R-:W-:Y:S01]  /*25a0*/  FMUL.FTZ R144, R134.reuse, R53.reuse ;  /* 0x0000003586907220 */ /* 0x0c1fe20000410000 */
[----:B------:R-:W-:Y:S01]  /*25b0*/  FMUL.FTZ R143, R135, R53 ;  /* 0x00000035878f7220 */ /* 0x000fe20000410000 */
[----:B------:R-:W0:Y:S01]  /*25c0*/  SHFL.IDX PT, R141, R27, RZ, 0x1f ;  /* 0x00001fff1b8d7589 */ /* 0x000e2200000e0000 */
[----:B------:R-:W-:Y:S01]  /*25d0*/  ISETP.NE.AND P1, PT, R81, 0x1f, PT ;  /* 0x0000001f5100780c */ /* 0x000fe20003f25270 */
[-C--:B----4-:R-:W-:Y:S01]  /*25e0*/  FFMA.FTZ R144, R135, R52.reuse, -R144 ;  /* 0x0000003487907223 */ /* 0x090fe20000010890 */
[----:B------:R-:W-:Y:S01]  /*25f0*/  FFMA.FTZ R134, R134, R52, R143 ;  /* 0x0000003486867223 */ /* 0x000fe2000001008f */
[----:B------:R-:W2:Y:S01]  /*2600*/  SHFL.DOWN PT, R148, R137, 0x1, 0x1f ;  /* 0x08201f0089947f89 */ /* 0x000ea200000e0000 */
[----:B------:R-:W-:Y:S03]  /*2610*/  BSSY.RECONVERGENT B0, `(.L_x_18295) ;  /* 0x0000095000007945 */ /* 0x000fe60003800200 */
[----:B-1----:R-:W1:Y:S02]  /*2620*/  SHFL.IDX PT, R142, R26, RZ, 0x1f ;  /* 0x00001fff1a8e7589 */ /* 0x002e6400000e0000 */
[----:B------:R-:W-:Y:S01]  /*2630*/  @P2 FADD.FTZ R52, R133, R144 ;  /* 0x0000009085342221 */ /* 0x000fe20000010000 */
[----:B------:R-:W-:Y:S01]  /*2640*/  @P2 FADD.FTZ R53, R131, R134 ;  /* 0x0000008683352221 */ /* 0x000fe20000010000 */
[----:B------:R-:W4:Y:S01]  /*2650*/  SHFL.DOWN PT, R150, R139, 0x1, 0x1f ;  /* 0x08201f008b967f89 */ /* 0x000f2200000e0000 */
[----:B------:R-:W-:Y:S01]  /*2660*/  ISETP.NE.AND P2, PT, R81, RZ, PT ;  /* 0x000000ff5100720c */ /* 0x000fe20003f45270 */
[CC--:B------:R-:W-:Y:S01]  /*2670*/  FMUL.FTZ R131, R3.reuse, R52.reuse ;  /* 0x0000003403837220 */ /* 0x0c0fe20000410000 */
[-C--:B------:R-:W-:Y:S01]  /*2680*/  FMUL.FTZ R3, R3, R53.reuse ;  /* 0x0000003503037220 */ /* 0x080fe20000410000 */
[----:B------:R-:W5:Y:S02]  /*2690*/  SHFL.DOWN PT, R135, R138, 0x1, 0x1f ;  /* 0x08201f008a877f89 */ /* 0x000f6400000e0000 */
[C---:B------:R-:W-:Y:S01]  /*26a0*/  FFMA.FTZ R131, R2.reuse, R53, R131 ;  /* 0x0000003502837223 */ /* 0x040fe20000010083 */
[----:B------:R-:W-:Y:S01]  /*26b0*/  FFMA.FTZ R3, R2, R52, -R3 ;  /* 0x0000003402037223 */ /* 0x000fe20000010803 */
[----:B---3--:R-:W3:Y:S02]  /*26c0*/  SHFL.IDX PT, R137, R137, RZ, 0x1f ;  /* 0x00001fff89897589 */ /* 0x008ee400000e0000 */
[----:B------:R-:W-:Y:S01]  /*26d0*/  FADD.FTZ R2, R130, R131 ;  /* 0x0000008382027221 */ /* 0x000fe20000010000 */
[----:B------:R-:W-:Y:S01]  /*26e0*/  FADD.FTZ R3, R132, R3 ;  /* 0x0000000384037221 */ /* 0x000fe20000010000 */
[-C--:B0-----:R-:W-:Y:S01]  /*26f0*/  @P1 FMUL.FTZ R133, R146, R141.reuse ;  /* 0x0000008d92851220 */ /* 0x081fe20000410000 */
[----:B------:R-:W0:Y:S01]  /*2700*/  SHFL.IDX PT, R136, R136, RZ, 0x1f ;  /* 0x00001fff88887589 */ /* 0x000e2200000e0000 */
[----:B------:R-:W-:Y:S01]  /*2710*/  FMUL.FTZ R52, R115, R2 ;  /* 0x0000000273347220 */ /* 0x000fe20000410000 */
[----:B--2---:R-:W-:-:S02]  /*2720*/  @P1 FMUL.FTZ R53, R148, R141 ;  /* 0x0000008d94351220 */ /* 0x004fc40000410000 */
[----:B------:R-:W2:Y:S01]  /*2730*/  SHFL.IDX PT, R138, R138, RZ, 0x1f ;  /* 0x00001fff8a8a7589 */ /* 0x000ea200000e0000 */
[-C--:B------:R-:W-:Y:S01]  /*2740*/  FFMA.FTZ R52, R117, R3.reuse, -R52 ;  /* 0x0000000375347223 */ /* 0x080fe20000010834 */
[-C--:B-1----:R-:W-:Y:S01]  /*2750*/  @P1 FFMA.FTZ R133, R148, R142.reuse, R133 ;  /* 0x0000008e94851223 */ /* 0x082fe20000010085 */
[----:B------:R-:W-:Y:S01]  /*2760*/  @P1 FFMA.FTZ R130, R146, R142, -R53 ;  /* 0x0000008e92821223 */ /* 0x000fe20000010835 */
[----:B------:R-:W-:Y:S01]  /*2770*/  FMUL.FTZ R53, R115, R3 ;  /* 0x0000000373357220 */ /* 0x000fe20000410000 */
[----:B------:R-:W-:Y:S01]  /*2780*/  FFMA.FTZ R131, R5, R126, R52 ;  /* 0x0000007e05837223 */ /* 0x000fe20000010034 */
[----:B----4-:R-:W-:Y:S01]  /*2790*/  @P1 FADD.FTZ R141, R150, R133 ;  /* 0x00000085968d1221 */ /* 0x010fe20000010000 */
[----:B------:R-:W1:Y:S01]  /*27a0*/  SHFL.IDX PT, R139, R139, RZ, 0x1f ;  /* 0x00001fff8b8b7589 */ /* 0x000e6200000e0000 */
[----:B------:R-:W-:Y:S01]  /*27b0*/  FFMA.FTZ R53, R117, R2, R53 ;  /* 0x0000000275357223 */ /* 0x000fe20000010035 */
[----:B-----5:R-:W-:Y:S01]  /*27c0*/  @P1 FADD.FTZ R142, R135, R130 ;  /* 0x00000082878e1221 */ /* 0x020fe20000010000 */
[----:B------:R-:W-:-:S02]  /*27d0*/  FMUL.FTZ R135, R141, R51 ;  /* 0x000000338d877220 */ /* 0x000fc40000410000 */
[----:B------:R-:W-:Y:S01]  /*27e0*/  FFMA.FTZ R133, R5, R128, R53 ;  /* 0x0000008005857223 */ /* 0x000fe20000010035 */
[----:B------:R-:W-:-:S04]  /*27f0*/  IMAD.WIDE.U32 R52, R44, UR4, R46 ;  /* 0x000000042c347c25 */ /* 0x000fc8000f8e002e */
[C---:B------:R-:W-:Y:S01]  /*2800*/  FMUL.FTZ R130, R142.reuse, R51 ;  /* 0x000000338e827220 */ /* 0x040fe20000410000 */
[-C--:B------:R-:W-:Y:S01]  /*2810*/  FFMA.FTZ R142, R142, R50.reuse, R135 ;  /* 0x000000328e8e7223 */ /* 0x080fe20000010087 */
[----:B------:R-:W-:Y:S02]  /*2820*/  IMAD R51, R45, UR4, R53 ;  /* 0x000000042d337c24 */ /* 0x000fe4000f8e0235 */
[----:B------:R-:W-:Y:S01]  /*2830*/  FFMA.FTZ R141, R141, R50, -R130 ;  /* 0x000000328d8d7223 */ /* 0x000fe20000010882 */
[----:B------:R-:W-:Y:S01]  /*2840*/  FADD.FTZ R125, R125, R142 ;  /* 0x0000008e7d7d7221 */ /* 0x000fe20000010000 */
[----:B------:R-:W-:Y:S01]  /*2850*/  LEA R50, P1, R52, R91, 0x2 ;  /* 0x0000005b34327211 */ /* 0x000fe200078210ff */
[----:B------:R-:W-:Y:S01]  /*2860*/  FMUL.FTZ R53, R121, R133 ;  /* 0x0000008579357220 */ /* 0x000fe20000410000 */
[----:B------:R-:W-:Y:S01]  /*2870*/  FADD.FTZ R124, R124, R141 ;  /* 0x0000008d7c7c7221 */ /* 0x000fe20000010000 */
[C---:B------:R-:W-:Y:S01]  /*2880*/  FMUL.FTZ R143, R113.reuse, R125 ;  /* 0x0000007d718f7220 */ /* 0x040fe20000410000 */
[----:B------:R-:W-:Y:S01]  /*2890*/  LEA.HI.X R51, R52, R89, R51, 0x2, P1 ;  /* 0x0000005934337211 */ /* 0x000fe200008f1433 */
[----:B------:R-:W-:Y:S01]  /*28a0*/  FFMA.FTZ R53, R120, R131, -R53 ;  /* 0x0000008378357223 */ /* 0x000fe20000010835 */
[-C--:B------:R-:W-:Y:S01]  /*28b0*/  FMUL.FTZ R135, R113, R124.reuse ;  /* 0x0000007c71877220 */ /* 0x080fe20000410000 */
[----:B------:R-:W-:Y:S01]  /*28c0*/  FFMA.FTZ R52, R110, R124, -R143 ;  /* 0x0000007c6e347223 */ /* 0x000fe2000001088f */
[----:B------:R-:W-:Y:S01]  /*28d0*/  FMUL.FTZ R134, R88, R125 ;  /* 0x0000007d58867220 */ /* 0x000fe20000410000 */
[----:B------:R-:W-:Y:S01]  /*28e0*/  FFMA.FTZ R129, R6, R129, R53 ;  /* 0x0000008106817223 */ /* 0x000fe20000010035 */
[----:B------:R-:W-:Y:S01]  /*28f0*/  FFMA.FTZ R141, R110, R125, R135 ;  /* 0x0000007d6e8d7223 */ /* 0x000fe20000010087 */
[----:B------:R-:W-:Y:S01]  /*2900*/  FMUL.FTZ R135, R121, R131 ;  /* 0x0000008379877220 */ /* 0x000fe20000410000 */
[----:B------:R-:W-:Y:S01]  /*2910*/  FADD.FTZ R52, R123, R52 ;  /* 0x000000347b347221 */ /* 0x000fe20000010000 */
[----:B---3--:R-:W-:Y:S01]  /*2920*/  FMUL.FTZ R53, R137, R27 ;  /* 0x0000001b89357220 */ /* 0x008fe20000410000 */
[----:B------:R-:W-:Y:S01]  /*2930*/  FADD.FTZ R122, R122, R141 ;  /* 0x0000008d7a7a7221 */ /* 0x000fe20000010000 */
[----:B------:R-:W-:Y:S01]  /*2940*/  FFMA.FTZ R135, R120, R133, R135 ;  /* 0x0000008578877223 */ /* 0x000fe20000010087 */
[-C--:B------:R-:W-:Y:S01]  /*2950*/  FMUL.FTZ R123, R121, R52.reuse ;  /* 0x00000034797b7220 */ /* 0x080fe20000410000 */
[----:B------:R-:W-:Y:S01]  /*2960*/  FMUL.FTZ R132, R99, R52 ;  /* 0x0000003463847220 */ /* 0x000fe20000410000 */
[-C--:B------:R-:W-:Y:S01]  /*2970*/  FMUL.FTZ R121, R121, R122.reuse ;  /* 0x0000007a79797220 */ /* 0x080fe20000410000 */
[----:B------:R-:W-:Y:S01]  /*2980*/  FFMA.FTZ R127, R6, R127, R135 ;  /* 0x0000007f067f7223 */ /* 0x000fe20000010087 */
[C---:B------:R-:W-:Y:S01]  /*2990*/  FFMA.FTZ R126, R120.reuse, R122, R123 ;  /* 0x0000007a787e7223 */ /* 0x040fe2000001007b */
[C---:B------:R-:W-:Y:S01]  /*29a0*/  FMUL.FTZ R123, R137.reuse, R26 ;  /* 0x0000001a897b7220 */ /* 0x040fe20000410000 */
[----:B------:R-:W-:Y:S01]  /*29b0*/  FFMA.FTZ R135, R120, R52, -R121 ;  /* 0x0000003478877223 */ /* 0x000fe20000010879 */
[----:B0-----:R-:W-:Y:S01]  /*29c0*/  FFMA.FTZ R121, R136, R26, -R53 ;  /* 0x0000001a88797223 */ /* 0x001fe20000010835 */
[CC--:B------:R-:W-:Y:S01]  /*29d0*/  FMUL.FTZ R53, R137.reuse, R25.reuse ;  /* 0x0000001989357220 */ /* 0x0c0fe20000410000 */
[-C--:B------:R-:W-:Y:S01]  /*29e0*/  FMUL.FTZ R26, R137, R24.reuse ;  /* 0x00000018891a7220 */ /* 0x080fe20000410000 */
[----:B------:R-:W-:Y:S01]  /*29f0*/  FADD.FTZ R118, R118, R135 ;  /* 0x0000008776767221 */ /* 0x000fe20000010000 */
[----:B------:R-:W-:Y:S01]  /*2a00*/  FADD.FTZ R119, R119, R126 ;  /* 0x0000007e77777221 */ /* 0x000fe20000010000 */
[C---:B------:R-:W-:Y:S01]  /*2a10*/  FFMA.FTZ R24, R136.reuse, R24, -R53 ;  /* 0x0000001888187223 */ /* 0x040fe20000010835 */
[C---:B------:R-:W-:Y:S01]  /*2a20*/  FFMA.FTZ R25, R136.reuse, R25, R26 ;  /* 0x0000001988197223 */ /* 0x040fe2000001001a */
[CC--:B------:R-:W-:Y:S01]  /*2a30*/  FMUL.FTZ R26, R115.reuse, R118.reuse ;  /* 0x00000076731a7220 */ /* 0x0c0fe20000410000 */
[----:B------:R-:W-:Y:S01]  /*2a40*/  FFMA.FTZ R136, R136, R27, R123 ;  /* 0x0000001b88887223 */ /* 0x000fe2000001007b */
[----:B------:R-:W-:Y:S01]  /*2a50*/  FMUL.FTZ R115, R115, R119 ;  /* 0x0000007773737220 */ /* 0x000fe20000410000 */
[----:B------:R-:W-:Y:S01]  /*2a60*/  P2R R27, PR, RZ, 0x4 ;  /* 0x00000004ff1b7803 */ /* 0x000fe20000000000 */
[----:B------:R-:W-:Y:S01]  /*2a70*/  FMUL.FTZ R27, R113, R127 ;  /* 0x0000007f711b7220 */ /* 0x000fe20000410000 */
[----:B------:R-:W-:Y:S01]  /*2a80*/  FFMA.FTZ R128, R117, R119, R26 ;  /* 0x0000007775807223 */ /* 0x000fe2000001001a */
[-C--:B------:R-:W-:Y:S01]  /*2a90*/  FMUL.FTZ R126, R113, R129.reuse ;  /* 0x00000081717e7220 */ /* 0x080fe20000410000 */
[----:B------:R-:W-:Y:S01]  /*2aa0*/  FFMA.FTZ R130, R117, R118, -R115 ;  /* 0x0000007675827223 */ /* 0x000fe20000010873 */
[----:B------:R-:W-:Y:S01]  /*2ab0*/  FFMA.FTZ R120, R110, R129, -R27 ;  /* 0x000000816e787223 */ /* 0x000fe2000001081b */
[----:B--2---:R-:W-:Y:S01]  /*2ac0*/  FADD.FTZ R26, R138, R121 ;  /* 0x000000798a1a7221 */ /* 0x004fe20000010000 */
[----:B-1----:R-:W-:Y:S01]  /*2ad0*/  FADD.FTZ R27, R139, R136 ;  /* 0x000000888b1b7221 */ /* 0x002fe20000010000 */
[----:B------:R-:W-:Y:S01]  /*2ae0*/  FFMA.FTZ R126, R110, R127, R126 ;  /* 0x0000007f6e7e7223 */ /* 0x000fe2000001007e */
[----:B------:R-:W-:Y:S01]  /*2af0*/  FADD.FTZ R109, R109, R128 ;  /* 0x000000806d6d7221 */ /* 0x000fe20000010000 */
[----:B------:R-:W-:Y:S01]  /*2b00*/  FADD.FTZ R110, R111, R130 ;  /* 0x000000826f6e7221 */ /* 0x000fe20000010000 */
[----:B------:R-:W-:Y:S01]  /*2b10*/  FFMA.FTZ R53, R7, R116, R120 ;  /* 0x0000007407357223 */ /* 0x000fe20000010078 */
[----:B------:R0:W-:Y:S01]  /*2b20*/  @!P2 STS.128 [UR7+0x1d90], R24 ;  /* 0x001d9018ff00a988 */ /* 0x0001e20008000c07 */
[C---:B------:R-:W-:Y:S01]  /*2b30*/  FMUL.FTZ R113, R97.reuse, R109 ;  /* 0x0000006d61717220 */ /* 0x040fe20000410000 */
[C---:B------:R-:W-:Y:S01]  /*2b40*/  FMUL.FTZ R120, R86.reuse, R119 ;  /* 0x0000007756787220 */ /* 0x040fe20000410000 */
[----:B------:R-:W-:Y:S01]  /*2b50*/  FMUL.FTZ R115, R97, R110 ;  /* 0x0000006e61737220 */ /* 0x000fe20000410000 */
[----:B------:R-:W-:Y:S01]  /*2b60*/  FMUL.FTZ R128, R86, R118 ;  /* 0x0000007656807220 */ /* 0x000fe20000410000 */
[----:B------:R-:W-:Y:S01]  /*2b70*/  FMUL.FTZ R130, R99, R122 ;  /* 0x0000007a63827220 */ /* 0x000fe20000410000 */
[C---:B------:R-:W-:Y:S01]  /*2b80*/  FMUL.FTZ R116, R4.reuse, R113 ;  /* 0x0000007104747220 */ /* 0x040fe20000410000 */
[----:B------:R-:W-:Y:S01]  /*2b90*/  FMUL.FTZ R111, R4, R115 ;  /* 0x00000073046f7220 */ /* 0x000fe20000410000 */
[C---:B------:R-:W-:Y:S01]  /*2ba0*/  FMUL.FTZ R117, R5.reuse, R120 ;  /* 0x0000007805757220 */ /* 0x040fe20000410000 */
[----:B------:R-:W-:Y:S01]  /*2bb0*/  FMUL.FTZ R121, R5, R128 ;  /* 0x0000008005797220 */ /* 0x000fe20000410000 */
[----:B------:R-:W-:Y:S01]  /*2bc0*/  FMUL.FTZ R123, R6, R132 ;  /* 0x00000084067b7220 */ /* 0x000fe20000410000 */
[C---:B------:R-:W-:Y:S01]  /*2bd0*/  FMUL.FTZ R135, R7.reuse, R134 ;  /* 0x0000008607877220 */ /* 0x040fe20000410000 */
[----:B------:R-:W-:Y:S01]  /*2be0*/  STS [R55+0x420], R116 ;  /* 0x0004207437007388 */ /* 0x000fe20000000800 */
[C---:B------:R-:W-:Y:S01]  /*2bf0*/  FFMA.FTZ R114, R7.reuse, R114, R126 ;  /* 0x0000007207727223 */ /* 0x040fe2000001007e */
[----:B0-----:R-:W-:Y:S01]  /*2c00*/  FMUL.FTZ R24, R88, R124 ;  /* 0x0000007c58187220 */ /* 0x001fe20000410000 */
[----:B------:R-:W-:Y:S01]  /*2c10*/  FMUL.FTZ R27, R6, R130 ;  /* 0x00000082061b7220 */ /* 0x000fe20000410000 */
[----:B------:R0:W-:Y:S01]  /*2c20*/  STS [R54+0x4], R111 ;  /* 0x0000046f36007388 */ /* 0x0001e20000000800 */
[C---:B------:R-:W-:Y:S01]  /*2c30*/  FFMA.FTZ R26, R0.reuse, -R2, RZ ;  /* 0x80000002001a7223 */ /* 0x040fe200000100ff */
[----:B------:R-:W-:Y:S01]  /*2c40*/  FMUL.FTZ R137, R7, R24 ;  /* 0x0000001807897220 */ /* 0x000fe20000410000 */
[----:B------:R-:W-:Y:S01]  /*2c50*/  FFMA.FTZ R25, R0, R3, RZ ;  /* 0x0000000300197223 */ /* 0x000fe200000100ff */
[----:B------:R-:W-:Y:S01]  /*2c60*/  STS [R54+0x8], R117 ;  /* 0x0000087536007388 */ /* 0x000fe20000000800 */
[----:B------:R-:W-:Y:S01]  /*2c70*/  FFMA.FTZ R26, R90, -R133, R26 ;  /* 0x800000855a1a7223 */ /* 0x000fe2000001001a */
[----:B------:R-:W-:Y:S01]  /*2c80*/  FFMA.FTZ R133, -R104, R19, R133 ;  /* 0x0000001368857223 */ /* 0x000fe20000010185 */
[----:B------:R-:W-:Y:S01]  /*2c90*/  FFMA.FTZ R25, R90, R131, R25 ;  /* 0x000000835a197223 */ /* 0x000fe20000010019 */
[----:B------:R-:W-:Y:S01]  /*2ca0*/  STS [R54+0xc], R121 ;  /* 0x00000c7936007388 */ /* 0x000fe20000000800 */
[----:B------:R-:W-:Y:S01]  /*2cb0*/  FFMA.FTZ R131, R104, -R18, R131 ;  /* 0x8000001268837223 */ /* 0x000fe20000010083 */
[C---:B------:R-:W-:Y:S01]  /*2cc0*/  FFMA.FTZ R2, -R107.reuse, R17, R2 ;  /* 0x000000116b027223 */ /* 0x040fe20000010102 */
[----:B0-----:R-:W-:Y:S01]  /*2cd0*/  FFMA.FTZ R111, R92, R129, R25 ;  /* 0x000000815c6f7223 */ /* 0x001fe20000010019 */
[----:B------:R0:W-:Y:S01]  /*2ce0*/  STS [R54+0x10], R27 ;  /* 0x0000101b36007388 */ /* 0x0001e20000000800 */
[----:B------:R-:W-:Y:S01]  /*2cf0*/  FFMA.FTZ R129, R106, -R20, R129 ;  /* 0x800000146a817223 */ /* 0x000fe20000010081 */
[----:B------:R-:W-:Y:S01]  /*2d00*/  LEA R126, R96, -R105, 0x1 ;  /* 0x80000069607e7211 */ /* 0x000fe200078e08ff */
[----:B------:R-:W-:Y:S01]  /*2d10*/  FFMA.FTZ R3, R107, -R16, R3 ;  /* 0x800000106b037223 */ /* 0x000fe20000010003 */
[----:B------:R1:W-:Y:S01]  /*2d20*/  STS [R54+0x14], R123 ;  /* 0x0000147b36007388 */ /* 0x0003e20000000800 */
[----:B------:R-:W-:Y:S01]  /*2d30*/  FMUL.FTZ R116, R2, R113 ;  /* 0x0000007102747220 */ /* 0x000fe20000410000 */
[----:B------:R-:W-:-:S02]  /*2d40*/  ISETP.GE.AND P1, PT, R126, 0x1, PT ;  /* 0x000000017e00780c */ /* 0x000fc40003f26270 */
[----:B------:R2:W-:Y:S01]  /*2d50*/  STS [R54+0x18], R135 ;  /* 0x0000188736007388 */ /* 0x0005e20000000800 */
[----:B------:R-:W-:Y:S01]  /*2d60*/  FFMA.FTZ R116, R3, R115, -R116 ;  /* 0x0000007303747223 */ /* 0x000fe20000010874 */
[----:B0-----:R-:W-:Y:S01]  /*2d70*/  FFMA.FTZ R27, R92, -R127, R26 ;  /* 0x8000007f5c1b7223 */ /* 0x001fe2000001001a */
[----:B------:R-:W-:Y:S01]  /*2d80*/  FFMA.FTZ R127, -R106, R21, R127 ;  /* 0x000000156a7f7223 */ /* 0x000fe2000001017f */
[----:B------:R2:W-:Y:S01]  /*2d90*/  STS [R54+0x1c], R137 ;  /* 0x00001c8936007388 */ /* 0x0005e20000000800 */
[----:B------:R-:W-:Y:S01]  /*2da0*/  FADD.FTZ R116, RZ, R116 ;  /* 0x00000074ff747221 */ /* 0x000fe20000010000 */
[----:B------:R-:W-:Y:S01]  /*2db0*/  BAR.SYNC.DEFER_BLOCKING 0x0 ;  /* 0x0000000000007b1d */ /* 0x000fe20000010000 */
[C---:B------:R-:W-:Y:S01]  /*2dc0*/  FMUL.FTZ R26, R127.reuse, R132 ;  /* 0x000000847f1a7220 */ /* 0x040fe20000410000 */
[-C--:B------:R-:W-:Y:S01]  /*2dd0*/  FMUL.FTZ R25, R127, R130.reuse ;  /* 0x000000827f197220 */ /* 0x080fe20000410000 */
[----:B------:R-:W-:Y:S02]  /*2de0*/  ISETP.GE.AND P2, PT, R126, 0x21, PT ;  /* 0x000000217e00780c */ /* 0x000fe40003f46270 */
[----:B------:R-:W-:Y:S01]  /*2df0*/  FFMA.FTZ R130, R129, R130, R26 ;  /* 0x0000008281827223 */ /* 0x000fe2000001001a */
[----:B------:R-:W-:Y:S01]  /*2e00*/  FMUL.FTZ R26, R133, R128 ;  /* 0x00000080851a7220 */ /* 0x000fe20000410000 */
[----:B------:R-:W-:-:S03]  /*2e10*/  FFMA.FTZ R121, R129, R132, -R25 ;  /* 0x0000008481797223 */ /* 0x000fc60000010819 */
[-C--:B------:R-:W-:Y:S01]  /*2e20*/  FFMA.FTZ R25, R131, R120.reuse, R26 ;  /* 0x0000007883197223 */ /* 0x080fe2000001001a */
[----:B------:R-:W-:Y:S01]  /*2e30*/  FMUL.FTZ R26, R2, R115 ;  /* 0x00000073021a7220 */ /* 0x000fe20000410000 */
[----:B------:R-:W-:Y:S01]  /*2e40*/  FMUL.FTZ R120, R133, R120 ;  /* 0x0000007885787220 */ /* 0x000fe20000410000 */
[C---:B------:R-:W-:Y:S02]  /*2e50*/  FFMA.FTZ R115, -R108.reuse, R23, R114 ;  /* 0x000000176c737223 */ /* 0x040fe40000010172 */
[----:B------:R-:W-:Y:S01]  /*2e60*/  FFMA.FTZ R26, R3, R113, R26 ;  /* 0x00000071031a7223 */ /* 0x000fe2000001001a */
[----:B------:R-:W-:Y:S01]  /*2e70*/  FFMA.FTZ R117, R131, R128, -R120 ;  /* 0x0000008083757223 */ /* 0x000fe20000010878 */
[----:B------:R-:W-:Y:S01]  /*2e80*/  FFMA.FTZ R113, R108, -R22, R53 ;  /* 0x800000166c717223 */ /* 0x000fe20000010035 */
[C---:B------:R-:W-:Y:S01]  /*2e90*/  FMUL.FTZ R120, R115.reuse, R24 ;  /* 0x0000001873787220 */ /* 0x040fe20000410000 */
[----:B------:R-:W-:Y:S01]  /*2ea0*/  FADD.FTZ R26, RZ, R26 ;  /* 0x0000001aff1a7221 */ /* 0x000fe20000010000 */
[-C--:B-1----:R-:W-:Y:S01]  /*2eb0*/  FMUL.FTZ R123, R115, R134.reuse ;  /* 0x00000086737b7220 */ /* 0x082fe20000410000 */
[----:B------:R-:W-:Y:S01]  /*2ec0*/  FADD.FTZ R116, R116, R117 ;  /* 0x0000007574747221 */ /* 0x000fe20000010000 */
[C---:B------:R-:W-:Y:S01]  /*2ed0*/  FFMA.FTZ R120, R113.reuse, R134, R120 ;  /* 0x0000008671787223 */ /* 0x040fe20000010078 */
[----:B------:R-:W-:Y:S01]  /*2ee0*/  FADD.FTZ R25, R26, R25 ;  /* 0x000000191a197221 */ /* 0x000fe20000010000 */
[----:B------:R2:W0:Y:S01]  /*2ef0*/  LDS R139, [R63+0x4a0] ;  /* 0x0004a0003f8b7984 */ /* 0x0004220000000800 */
[----:B------:R-:W-:Y:S01]  /*2f00*/  FFMA.FTZ R123, R113, R24, -R123 ;  /* 0x00000018717b7223 */ /* 0x000fe2000001087b */
[----:B------:R-:W-:Y:S01]  /*2f10*/  FADD.FTZ R116, R116, R121 ;  /* 0x0000007974747221 */ /* 0x000fe20000010000 */
[----:B------:R-:W-:Y:S01]  /*2f20*/  FADD.FTZ R25, R25, R130 ;  /* 0x0000008219197221 */ /* 0x000fe20000010000 */
[----:B------:R-:W-:Y:S06]  /*2f30*/  @!P1 BRA `(.L_x_18296) ;  /* 0x0000000000089947 */ /* 0x000fec0003800000 */
[----:B------:R-:W1:Y:S04]  /*2f40*/  LDS R117, [R65+0x420] ;  /* 0x0004200041757984 */ /* 0x000e680000000800 */
[----:B-1----:R1:W-:Y:S02]  /*2f50*/  REDG.E.ADD.F32.FTZ.RN.STRONG.GPU desc[UR16][R50.64], R117 ;  /* 0x00000075320079a6 */ /* 0x0023e4000c12f310 */
.L_x_18296:
[----:B------:R-:W-:Y:S05]  /*2f60*/  BSYNC.RECONVERGENT B0 ;  /* 0x0000000000007941 */ /* 0x000fea0003800200 */
.L_x_18295:
[----:B------:R-:W-:Y:S04]  /*2f70*/  BSSY.RECONVERGENT B0, `(.L_x_18297) ;  /* 0x0000003000007945 */ /* 0x000fe80003800200 */
[----:B------:R-:W-:Y:S05]  /*2f80*/  @!P2 BRA `(.L_x_18298) ;  /* 0x000000000004a947 */ /* 0x000fea0003800000 */
[----:B0-----:R3:W-:Y:S02]  /*2f90*/  REDG.E.ADD.F32.FTZ.RN.STRONG.GPU desc[UR16][R50.64+0x80], R139 ;  /* 0x0000808b320079a6 */ /* 0x0017e4000c12f310 */
.L_x_18298:
[----:B------:R-:W-:Y:S05]  /*2fa0*/  BSYNC.RECONVERGENT B0 ;  /* 0x0000000000007941 */ /* 0x000fea0003800200 */
.L_x_18297:
[----:B-1----:R1:W4:Y:S01]  /*2fb0*/  LDS R117, [R62+0x520] ;  /* 0x000520003e757984 */ /* 0x0023220000000800 */
        /* <DEDUP_REMOVED lines=8> */
[----:B----4-:R1:W-:Y:S02]  /*3040*/  REDG.E.ADD.F32.FTZ.RN.STRONG.GPU desc[UR16][R50.64+0x100], R117 ;  /* 0x00010075320079a6 */ /* 0x0103e4000c12f310 */
.L_x_18300:
[----:B------:R-:W-:Y:S05]  /*3050*/  BSYNC.RECONVERGENT B0 ;  /* 0x0000000000007941 */ /* 0x000fea0003800200 */
.L_x_18299:
[----:B-1--4-:R1:W4:Y:S01]  /*3060*/  LDS R117, [R61+0x5a0] ;  /* 0x0005a0003d757984 */ /* 0x0123220000000800 */
[----:B------:R-:W-:Y:S04]  /*3070*/  BSSY.RECONVERGENT B0, `(.L_x_18301) ;  /* 0x0000003000007945 */ /* 0x000fe80003800200 */
[----:B------:R-:W-:Y:S05]  /*3080*/  @!P1 BRA `(.L_x_18302) ;  /* 0x0000000000049947 */ /* 0x000fea0003800000 */
[----:B----4-:R4:W-:Y:S02]  /*3090*/  REDG.E.ADD.F32.FTZ.RN.STRONG.GPU desc[UR16][R50.64+0x180], R117 ;  /* 0x00018075320079a6 */ /* 0x0109e4000c12f310 */
.L_x_18302:
[----:B------:R-:W-:Y:S05]  /*30a0*/  BSYNC.RECONVERGENT B0 ;  /* 0x0000000000007941 */ /* 0x000fea0003800200 */
.L_x_18301:
[----:B----4-:R4:W0:Y:S01]  /*30b0*/  LDS R117, [R60+0x620] ;  /* 0x000620003c757984 */ /* 0x0108220000000800 */
[----:B------:R-:W-:Y:S04]  /*30c0*/  BSSY.RECONVERGENT B0, `(.L_x_18303) ;  /* 0x0000003000007945 */ /* 0x000fe80003800200 */
[----:B------:R-:W-:Y:S05]  /*30d0*/  @!P2 BRA `(.L_x_18304) ;  /* 0x000000000004a947 */ /* 0x000fea0003800000 */
[----:B0-----:R0:W-:Y:S02]  /*30e0*/  REDG.E.ADD.F32.FTZ.RN.STRONG.GPU desc[UR16][R50.64+0x200], R117 ;  /* 0x00020075320079a6 */ /* 0x0011e4000c12f310 */
.L_x_18304:
[----:B------:R-:W-:Y:S05]  /*30f0*/  BSYNC.RECONVERGENT B0 ;  /* 0x0000000000007941 */ /* 0x000fea0003800200 */
.L_x_18303:
[----:B0-----:R0:W0:Y:S01]  /*3100*/  LDS R117, [R59+0x6a0] ;  /* 0x0006a0003b757984 */ /* 0x0010220000000800 */
[----:B------:R-:W-:Y:S04]  /*3110*/  BSSY.RECONVERGENT B0, `(.L_x_18305) ;  /* 0x0000003000007945 */ /* 0x000fe80003800200 */
[----:B------:R-:W-:Y:S05]  /*3120*/  @!P3 BRA `(.L_x_18306) ;  /* 0x000000000004b947 */ /* 0x000fea0003800000 */
[----:B0-----:R0:W-:Y:S02]  /*3130*/  REDG.E.ADD.F32.FTZ.RN.STRONG.GPU desc[UR16][R50.64+0x280], R117 ;  /* 0x00028075320079a6 */ /* 0x0011e4000c12f310 */
.L_x_18306:
[----:B------:R-:W-:Y:S05]  /*3140*/  BSYNC.RECONVERGENT B0 ;  /* 0x0000000000007941 */ /* 0x000fea0003800200 */
.L_x_18305:
[----:B0-----:R0:W0:Y:S01]  /*3150*/  LDS R117, [R58+0x720] ;  /* 0x000720003a757984 */ /* 0x0010220000000800 */
[----:B------:R-:W-:Y:S04]  /*3160*/  BSSY.RECONVERGENT B0, `(.L_x_18307) ;  /* 0x0000003000007945 */ /* 0x000fe80003800200 */
[----:B------:R-:W-:Y:S05]  /*3170*/  @!P4 BRA `(.L_x_18308) ;  /* 0x000000000004c947 */ /* 0x000fea0003800000 */
[----:B0-----:R0:W-:Y:S02]  /*3180*/  REDG.E.ADD.F32.FTZ.RN.STRONG.GPU desc[UR16][R50.64+0x300], R117 ;  /* 0x00030075320079a6 */ /* 0x0011e4000c12f310 */
.L_x_18308:
[----:B------:R-:W-:Y:S05]  /*3190*/  BSYNC.RECONVERGENT B0 ;  /* 0x0000000000007941 */ /* 0x000fea0003800200 */
.L_x_18307:
[----:B0-----:R0:W0:Y:S01]  /*31a0*/  LDS R117, [R57+0x7a0] ;  /* 0x0007a00039757984 */ /* 0x0010220000000800 */
[----:B------:R-:W-:Y:S01]  /*31b0*/  BSSY.RECONVERGENT B0, `(.L_x_18309) ;  /* 0x0000005000007945 */ /* 0x000fe20003800200 */
[----:B------:R-:W-:Y:S01]  /*31c0*/  FADD.FTZ R24, R25, R120 ;  /* 0x0000007819187221 */ /* 0x000fe20000010000 */
[----:B------:R-:W-:Y:S02]  /*31d0*/  FADD.FTZ R25, R116, R123 ;  /* 0x0000007b74197221 */ /* 0x000fe40000010000 */
[----:B------:R-:W-:Y:S05]  /*31e0*/  @!P5 BRA `(.L_x_18310) ;  /* 0x000000000004d947 */ /* 0x000fea0003800000 */
[----:B0-----:R0:W-:Y:S02]  /*31f0*/  REDG.E.ADD.F32.FTZ.RN.STRONG.GPU desc[UR16][R50.64+0x380], R117 ;  /* 0x00038075320079a6 */ /* 0x0011e4000c12f310 */
.L_x_18310:
[----:B------:R-:W-:Y:S05]  /*3200*/  BSYNC.RECONVERGENT B0 ;  /* 0x0000000000007941 */ /* 0x000fea0003800200 */
.L_x_18309:
[C---:B------:R-:W-:Y:S01]  /*3210*/  FFMA.FTZ R26, R94.reuse, R53, R111 ;  /* 0x000000355e1a7223 */ /* 0x040fe2000001006f */
[----:B------:R-:W-:Y:S01]  /*3220*/  FFMA.FTZ R27, R94, -R114, R27 ;  /* 0x800000725e1b7223 */ /* 0x000fe2000001001b */
[----:B0--3--:R-:W0:Y:S01]  /*3230*/  SHFL.DOWN PT, R51, R24, 0x1, 0x1f ;  /* 0x08201f0018337f89 */ /* 0x009e2200000e0000 */
[----:B------:R-:W-:Y:S01]  /*3240*/  ISETP.GT.AND P1, PT, R95, 0x1e, PT ;  /* 0x0000001e5f00780c */ /* 0x000fe20003f24270 */
[----:B------:R-:W-:Y:S01]  /*3250*/  FMUL.FTZ R23, R23, R124 ;  /* 0x0000007c17177220 */ /* 0x000fe20000410000 */
[----:B------:R-:W-:Y:S01]  /*3260*/  ISETP.GT.AND P2, PT, R95, 0xf, PT ;  /* 0x0000000f5f00780c */ /* 0x000fe20003f44270 */
[----:B------:R-:W3:Y:S01]  /*3270*/  SHFL.DOWN PT, R50, R25, 0x1, 0x1f ;  /* 0x08201f0019327f89 */ /* 0x000ee200000e0000 */
[----:B------:R-:W-:Y:S01]  /*3280*/  BSSY.RECONVERGENT B0, `(.L_x_18311) ;  /* 0x0000047000007945 */ /* 0x000fe20003800200 */
[----:B------:R-:W-:Y:S02]  /*3290*/  FMUL.FTZ R17, R17, R110 ;  /* 0x0000006e11117220 */ /* 0x000fe40000410000 */
[----:B------:R-:W5:Y:S04]  /*32a0*/  SHFL.DOWN PT, R53, R26, 0x1, 0x1f ;  /* 0x08201f001a357f89 */ /* 0x000f6800000e0000 */
[----:B------:R-:W1:Y:S02]  /*32b0*/  SHFL.DOWN PT, R114, R27, 0x1, 0x1f ;  /* 0x08201f001b727f89 */ /* 0x000e6400000e0000 */
[----:B0-----:R-:W-:Y:S01]  /*32c0*/  @!P1 FADD.FTZ R24, R24, R51 ;  /* 0x0000003318189221 */ /* 0x001fe20000010000 */
[----:B---3--:R-:W-:-:S04]  /*32d0*/  @!P1 FADD.FTZ R25, R25, R50 ;  /* 0x0000003219199221 */ /* 0x008fc80000010000 */
[----:B------:R-:W0:Y:S01]  /*32e0*/  SHFL.DOWN PT, R51, R24, 0x2, 0x1f ;  /* 0x08401f0018337f89 */ /* 0x000e2200000e0000 */
[----:B-----5:R-:W-:-:S03]  /*32f0*/  @!P1 FADD.FTZ R26, R26, R53 ;  /* 0x000000351a1a9221 */ /* 0x020fc60000010000 */
[----:B------:R-:W3:Y:S01]  /*3300*/  SHFL.DOWN PT, R50, R25, 0x2, 0x1f ;  /* 0x08401f0019327f89 */ /* 0x000ee200000e0000 */
[----:B-1----:R-:W-:-:S03]  /*3310*/  @!P1 FADD.FTZ R27, R27, R114 ;  /* 0x000000721b1b9221 */ /* 0x002fc60000010000 */
[----:B------:R-:W1:Y:S01]  /*3320*/  SHFL.DOWN PT, R53, R26, 0x2, 0x1f ;  /* 0x08401f001a357f89 */ /* 0x000e6200000e0000 */
[----:B------:R-:W-:-:S03]  /*3330*/  ISETP.GT.AND P1, PT, R95, 0x1d, PT ;  /* 0x0000001d5f00780c */ /* 0x000fc60003f24270 */
[----:B------:R-:W5:Y:S10]  /*3340*/  SHFL.DOWN PT, R114, R27, 0x2, 0x1f ;  /* 0x08401f001b727f89 */ /* 0x000f7400000e0000 */
[----:B0-----:R-:W-:Y:S01]  /*3350*/  @!P1 FADD.FTZ R24, R24, R51 ;  /* 0x0000003318189221 */ /* 0x001fe20000010000 */
[----:B------:R-:W-:Y:S01]  /*3360*/  FMUL.FTZ R51, R49, R124 ;  /* 0x0000007c31337220 */ /* 0x000fe20000410000 */
[----:B---3--:R-:W-:-:S03]  /*3370*/  @!P1 FADD.FTZ R25, R25, R50 ;  /* 0x0000003219199221 */ /* 0x008fc60000010000 */
[----:B------:R-:W-:Y:S01]  /*3380*/  FFMA.FTZ R116, R48, R125, R51 ;  /* 0x0000007d30747223 */ /* 0x000fe20000010033 */
[----:B------:R-:W-:Y:S01]  /*3390*/  FMUL.FTZ R51, R49, R52 ;  /* 0x0000003431337220 */ /* 0x000fe20000410000 */
[----:B-1----:R-:W-:Y:S01]  /*33a0*/  @!P1 FADD.FTZ R26, R26, R53 ;  /* 0x000000351a1a9221 */ /* 0x002fe20000010000 */
[----:B------:R-:W0:Y:S01]  /*33b0*/  SHFL.DOWN PT, R50, R25, 0x4, 0x1f ;  /* 0x08801f0019327f89 */ /* 0x000e2200000e0000 */
[----:B-----5:R-:W-:-:S03]  /*33c0*/  @!P1 FADD.FTZ R27, R27, R114 ;  /* 0x000000721b1b9221 */ /* 0x020fc60000010000 */
[----:B------:R-:W1:Y:S01]  /*33d0*/  SHFL.DOWN PT, R53, R24, 0x4, 0x1f ;  /* 0x08801f0018357f89 */ /* 0x000e6200000e0000 */
[----:B------:R-:W-:Y:S01]  /*33e0*/  ISETP.GT.AND P1, PT, R95, 0x1b, PT ;  /* 0x0000001b5f00780c */ /* 0x000fe20003f24270 */
[-C--:B------:R-:W-:Y:S01]  /*33f0*/  FFMA.FTZ R114, R22, R125.reuse, R23 ;  /* 0x0000007d16727223 */ /* 0x080fe20000010017 */
[C---:B------:R-:W-:Y:S01]  /*3400*/  FMUL.FTZ R23, R49.reuse, R125 ;  /* 0x0000007d31177220 */ /* 0x040fe20000410000 */
[----:B------:R-:W3:Y:S03]  /*3410*/  SHFL.DOWN PT, R111, R26, 0x4, 0x1f ;  /* 0x08801f001a6f7f89 */ /* 0x000ee600000e0000 */
[----:B------:R-:W-:Y:S01]  /*3420*/  FFMA.FTZ R124, R48, R124, -R23 ;  /* 0x0000007c307c7223 */ /* 0x000fe20000010817 */
[----:B------:R-:W5:Y:S01]  /*3430*/  SHFL.DOWN PT, R120, R27, 0x4, 0x1f ;  /* 0x08801f001b787f89 */ /* 0x000f6200000e0000 */
[----:B------:R-:W-:Y:S02]  /*3440*/  FMUL.FTZ R23, R49, R122 ;  /* 0x0000007a31177220 */ /* 0x000fe40000410000 */
[----:B------:R-:W-:-:S02]  /*3450*/  FMUL.FTZ R124, R115, R124 ;  /* 0x0000007c737c7220 */ /* 0x000fc40000410000 */
[CC--:B------:R-:W-:Y:S01]  /*3460*/  FFMA.FTZ R22, R48.reuse, R52.reuse, -R23 ;  /* 0x0000003430167223 */ /* 0x0c0fe20000010817 */
[----:B------:R-:W-:Y:S01]  /*3470*/  FMUL.FTZ R23, R21, R52 ;  /* 0x0000003415177220 */ /* 0x000fe20000410000 */
[----:B------:R-:W-:Y:S01]  /*3480*/  FMUL.FTZ R21, R49, R119 ;  /* 0x0000007731157220 */ /* 0x000fe20000410000 */
[----:B------:R-:W-:Y:S01]  /*3490*/  FFMA.FTZ R116, R113, R116, R124 ;  /* 0x0000007471747223 */ /* 0x000fe2000001007c */
[----:B------:R-:W-:Y:S02]  /*34a0*/  FMUL.FTZ R52, R127, R22 ;  /* 0x000000167f347220 */ /* 0x000fe40000410000 */
[C---:B------:R-:W-:Y:S01]  /*34b0*/  FFMA.FTZ R22, R48.reuse, R118, -R21 ;  /* 0x0000007630167223 */ /* 0x040fe20000010815 */
[----:B0-----:R-:W-:Y:S01]  /*34c0*/  @!P1 FADD.FTZ R25, R25, R50 ;  /* 0x0000003219199221 */ /* 0x001fe20000010000 */
[-C--:B------:R-:W-:Y:S01]  /*34d0*/  FFMA.FTZ R50, R48, R122.reuse, R51 ;  /* 0x0000007a30327223 */ /* 0x080fe20000010033 */
[----:B------:R-:W-:Y:S01]  /*34e0*/  FFMA.FTZ R51, R20, R122, R23 ;  /* 0x0000007a14337223 */ /* 0x000fe20000010017 */
[-C--:B------:R-:W-:Y:S01]  /*34f0*/  FMUL.FTZ R21, R19, R118.reuse ;  /* 0x0000007613157220 */ /* 0x080fe20000410000 */
[----:B-1----:R-:W-:Y:S01]  /*3500*/  @!P1 FADD.FTZ R24, R24, R53 ;  /* 0x0000003518189221 */ /* 0x002fe20000010000 */
[C---:B------:R-:W-:Y:S01]  /*3510*/  FMUL.FTZ R23, R49.reuse, R118 ;  /* 0x0000007631177220 */ /* 0x040fe20000410000 */
[C---:B------:R-:W-:Y:S01]  /*3520*/  FMUL.FTZ R19, R49.reuse, R109 ;  /* 0x0000006d31137220 */ /* 0x040fe20000410000 */
[----:B------:R-:W-:Y:S01]  /*3530*/  FMUL.FTZ R20, R49, R110 ;  /* 0x0000006e31147220 */ /* 0x000fe20000410000 */
[----:B---3--:R-:W-:Y:S01]  /*3540*/  @!P1 FADD.FTZ R26, R26, R111 ;  /* 0x0000006f1a1a9221 */ /* 0x008fe20000010000 */
[----:B------:R-:W0:Y:S01]  /*3550*/  SHFL.DOWN PT, R53, R24, 0x8, 0x1f ;  /* 0x09001f0018357f89 */ /* 0x000e2200000e0000 */
[----:B------:R-:W-:Y:S01]  /*3560*/  FFMA.FTZ R129, R129, R50, R52 ;  /* 0x0000003281817223 */ /* 0x000fe20000010034 */
[----:B------:R-:W-:Y:S01]  /*3570*/  FMUL.FTZ R50, R133, R22 ;  /* 0x0000001685327220 */ /* 0x000fe20000410000 */
[----:B-----5:R-:W-:Y:S01]  /*3580*/  @!P1 FADD.FTZ R27, R27, R120 ;  /* 0x000000781b1b9221 */ /* 0x020fe20000010000 */
[----:B------:R-:W1:Y:S01]  /*3590*/  SHFL.DOWN PT, R111, R26, 0x8, 0x1f ;  /* 0x09001f001a6f7f89 */ /* 0x000e6200000e0000 */
[----:B------:R-:W-:Y:S01]  /*35a0*/  ISETP.GT.AND P1, PT, R95, 0x17, PT ;  /* 0x000000175f00780c */ /* 0x000fe20003f24270 */
[C---:B------:R-:W-:Y:S01]  /*35b0*/  FFMA.FTZ R19, R48.reuse, R110, -R19 ;  /* 0x0000006e30137223 */ /* 0x040fe20000010813 */
[C---:B------:R-:W-:Y:S01]  /*35c0*/  FFMA.FTZ R22, R48.reuse, R119, R23 ;  /* 0x0000007730167223 */ /* 0x040fe20000010017 */
[----:B------:R-:W3:Y:S01]  /*35d0*/  SHFL.DOWN PT, R120, R25, 0x8, 0x1f ;  /* 0x09001f0019787f89 */ /* 0x000ee200000e0000 */
[----:B------:R-:W-:-:S03]  /*35e0*/  FFMA.FTZ R20, R48, R109, R20 ;  /* 0x0000006d30147223 */ /* 0x000fc60000010014 */
[----:B------:R-:W5:Y:S06]  /*35f0*/  SHFL.DOWN PT, R126, R27, 0x8, 0x1f ;  /* 0x09001f001b7e7f89 */ /* 0x000f6c00000e0000 */
        /* <DEDUP_REMOVED lines=11> */
[----:B------:R-:W-:Y:S01]  /*36b0*/  FADD.FTZ R25, R25, R48 ;  /* 0x0000003019197221 */ /* 0x000fe20000010000 */
[----:B---3--:R-:W-:Y:S01]  /*36c0*/  FADD.FTZ R26, R26, R49 ;  /* 0x000000311a1a7221 */ /* 0x008fe20000010000 */
[----:B------:R-:W-:-:S09]  /*36d0*/  FADD.FTZ R27, R27, R52 ;  /* 0x000000341b1b7221 */ /* 0x000fd20000010000 */
[----:B------:R0:W-:Y:S02]  /*36e0*/  @!P1 STS.128 [UR6+0x850], R24 ;  /* 0x00085018ff009988 */ /* 0x0001e40008000c06 */
.L_x_18312:
[----:B------:R-:W-:Y:S05]  /*36f0*/  BSYNC.RECONVERGENT B0 ;  /* 0x0000000000007941 */ /* 0x000fea0003800200 */
.L_x_18311:
        /* <DEDUP_REMOVED lines=31> */
.L_x_18314:
[----:B------:R-:W-:Y:S05]  /*38f0*/  BSYNC.RECONVERGENT B0 ;  /* 0x0000000000007941 */ /* 0x000fea0003800200 */
.L_x_18313:
[----:B------:R-:W-:-:S04]  /*3900*/  UIADD3 UR4, UPT, UPT, UR4, 0x1, URZ ;  /* 0x0000000104047890 */ /* 0x000fc8000fffe0ff */
[----:B------:R-:W-:-:S09]  /*3910*/  UISETP.GE.AND UP0, UPT, UR4, UR9, UPT ;  /* 0x000000090400728c */ /* 0x000fd2000bf06270 */
[----:B------:R-:W-:Y:S05]  /*3920*/  BRA.U !UP0, `(.L_x_18315) ;  /* 0xffffffd508b87547 */ /* 0x000fea000b83ffff */
.L_x_18281:
[----:B------:R-:W-:Y:S01]  /*3930*/  BAR.SYNC.DEFER_BLOCKING 0x0 ;  /* 0x0000000000007b1d */ /* 0x000fe20000010000 */
[----:B------:R-:W-:Y:S02]  /*3940*/  SHF.L.U32 R16, R84, 0x7, RZ ;  /* 0x0000000754107819 */ /* 0x000fe400000006ff */
[----:B------:R-:W-:Y:S02]  /*3950*/  IADD3 R70, P1, PT, R70, -0x400, RZ ;  /* 0xfffffc0046467810 */ /* 0x000fe40007f3e0ff */
[----:B------:R-:W-:-:S03]  /*3960*/  SHF.R.S32.HI R17, RZ, 0x1f, R16 ;  /* 0x0000001fff117819 */ /* 0x000fc60000011410 */
[----:B------:R-:W5:Y:S01]  /*3970*/  LDC.64 R18, c[0x0][0x4f8] ;  /* 0x00013e00ff127b82 */ /* 0x000f620000000a00 */
[----:B------:R-:W0:Y:S01]  /*3980*/  LDCU.64 UR6, c[0x0][0x500] ;  /* 0x0000a000ff0677ac */ /* 0x000e220008000a00 */
        /* <DEDUP_REMOVED lines=11> */
[----:B-----5:R-:W-:-:S04]  /*3a40*/  IMAD.WIDE.U32 R2, R18, UR18, R16 ;  /* 0x0000001212027c25 */ /* 0x020fc8000f8e0010 */
[----:B------:R-:W-:Y:S02]  /*3a50*/  IMAD R3, R19, UR18, R3 ;  /* 0x0000001213037c24 */ /* 0x000fe4000f8e0203 */
[----:B------:R-:W5:Y:S01]  /*3a60*/  LDC.64 R18, c[0x0][0x518] ;  /* 0x00014600ff127b82 */ /* 0x000f620000000a00 */
[----:B0-----:R-:W-:-:S04]  /*3a70*/  IMAD.WIDE.U32 R2, R93, UR6, R2 ;  /* 0x000000065d027c25 */ /* 0x001fc8000f8e0002 */
[----:B------:R-:W-:Y:S01]  /*3a80*/  IMAD R0, R93, UR7, R3 ;  /* 0x000000075d007c24 */ /* 0x000fe2000f8e0203 */
[C---:B-1----:R-:W-:Y:S01]  /*3a90*/  LEA R12, P0, R2.reuse, R20, 0x2 ;  /* 0x00000014020c7211 */ /* 0x042fe200078010ff */
[----:B------:R-:W0:Y:S03]  /*3aa0*/  LDCU.64 UR6, c[0x0][0x520] ;  /* 0x0000a400ff0677ac */ /* 0x000e260008000a00 */
[----:B------:R-:W-:Y:S02]  /*3ab0*/  LEA.HI.X R13, R2, R21, R0, 0x2, P0 ;  /* 0x00000015020d7211 */ /* 0x000fe400000f1400 */
[----:B------:R-:W1:Y:S01]  /*3ac0*/  LDC.64 R20, c[0x0][0x560] ;  /* 0x00015800ff147b82 */ /* 0x000e620000000a00 */
[----:B------:R-:W-:-:S04]  /*3ad0*/  IMAD.WIDE.U32 R2, R64, 0x10, R12 ;  /* 0x0000001040027825 */ /* 0x000fc800078e000c */
[----:B-----5:R-:W-:-:S04]  /*3ae0*/  IMAD.WIDE.U32 R16, R18, UR18, R16 ;  /* 0x0000001212107c25 */ /* 0x020fc8000f8e0010 */
        /* <DEDUP_REMOVED lines=19> */
.L_x_18280:
        /* <DEDUP_REMOVED lines=34> */
.L_x_18318:
[----:B------:R-:W-:Y:S05]  /*3e40*/  BSYNC.RECONVERGENT B0 ;  /* 0x0000000000007941 */ /* 0x000fea0003800200 */
.L_x_18317:
        /* <DEDUP_REMOVED lines=26> */
.L_x_18320:
[----:B------:R-:W-:Y:S05]  /*3ff0*/  BSYNC.RECONVERGENT B0 ;  /* 0x0000000000007941 */ /* 0x000fea0003800200 */
.L_x_18319:
        /* <DEDUP_REMOVED lines=13> */
.L_x_18322:
        /* <DEDUP_REMOVED lines=27> */
.L_x_18321:
[----:B------:R-:W-:Y:S05]  /*4280*/  EXIT ;  /* 0x000000000000794d */ /* 0x000fea0003800000 */
.L_x_18323:
        /* <DEDUP_REMOVED lines=15> */
.L_x_18808:


//--------------------- .text._Z25selective_scan_bwd_kernelI32Selective_Scan_bwd_kernel_traitsILi32ELi4ELb1ELb1ELb0ELb0ELb1EfN3c107complexIfEEEEv12SSMParamsBwd --------------------------
	.section	.text._Z25selective_scan_bwd_kernelI32Selective_Scan_bwd_kernel_traitsILi32ELi4ELb1ELb1ELb0ELb0ELb1EfN3c107complexIfEEEEv12SSMParamsBwd,"ax",@progbits
	.align	128
        .global         _Z25selective_scan_bwd_kernelI32Selective_Scan_bwd_kernel_traitsILi32ELi4ELb1ELb1ELb0ELb0ELb1EfN3c107complexIfEEEEv12SSMParamsBwd
        .type           _Z25selective_scan_bwd_kernelI32Selective_Scan_bwd_kernel_traitsILi32ELi4ELb1ELb1ELb0ELb0ELb1EfN3c107complexIfEEEEv12SSMParamsBwd,@function
        .size           _Z25selective_scan_bwd_kernelI32Selective_Scan_bwd_kernel_traitsILi32ELi4ELb1ELb1ELb0ELb0ELb1EfN3c107complexIfEEEEv12SSMParamsBwd,(.L_x_18809 - _Z25selective_scan_bwd_kernelI32Selective_Scan_bwd_kernel_traitsILi32ELi4ELb1ELb1ELb0ELb0ELb1EfN3c107complexIfEEEEv12SSMParamsBwd)
        .other          _Z25selective_scan_bwd_kernelI32Selective_Scan_bwd_kernel_traitsILi32ELi4ELb1ELb1ELb0ELb0ELb1EfN3c107complexIfEEEEv12SSMParamsBwd,@"STO_CUDA_ENTRY STV_DEFAULT"
_Z25selective_scan_bwd_kernelI32Selective_Scan_bwd_kernel_traitsILi32ELi4ELb1ELb1ELb0ELb0ELb1EfN3c107complexIfEEEEv12SSMParamsBwd:
.text._Z25selective_scan_bwd_kernelI32Selective_Scan_bwd_kernel_traitsILi32ELi4ELb1ELb1ELb0ELb0ELb1EfN3c107complexIfEEEEv12SSMParamsBwd:
        /* <DEDUP_REMOVED lines=54> */
[----:B---3--:R-:W-:Y:S02]  /*0360*/  ISETP.NE.U32.AND P0, PT, R4, RZ, PT ;  /* 0x000000ff0400720c */ /* 0x008fe40003f05070 */
[----:B------:R-:W-:Y:S01]  /*0370*/  MOV R11, R7 ;  /* 0x00000007000b7202 */ /* 0x000fe20000000f00 */
[----:B------:R-:W-:Y:S01]  /*0380*/  UIMAD UR6, UR18, UR9, UR5 ;  /* 0x00000009120672a4 */ /* 0x000fe2000f8e0205 */
[----:B------:R-:W-:Y:S02]  /*0390*/  ISETP.NE.AND.EX P0, PT, R5, RZ, PT, P0 ;  /* 0x000000ff0500720c */ /* 0x000fe40003f05300 */
[----:B------:R-:W-:Y:S02]  /*03a0*/  @!P2 IADD3 R11, PT, PT, -R11, RZ, RZ ;  /* 0x000000ff0b0ba210 */ /* 0x000fe40007ffe1ff */
[----:B------:R-:W-:-:S02]  /*03b0*/  @!P1 LOP3.LUT R11, RZ, R8, RZ, 0x33, !PT ;  /* 0x00000008ff0b9212 */ /* 0x000fc400078e33ff */
[----:B------:R-:W-:Y:S02]  /*03c0*/  MOV R2, UR4 ;  /* 0x0000000400027c02 */ /* 0x000fe40008000f00 */
[----:B------:R-:W-:Y:S02]  /*03d0*/  SHF.R.S32.HI R9, RZ, 0x1f, R11 ;  /* 0x0000001fff097819 */ /* 0x000fe4000001140b */
[----:B------:R-:W-:Y:S01]  /*03e0*/  MOV R3, UR5 ;  /* 0x0000000500037c02 */ /* 0x000fe20008000f00 */
[----:B------:R-:W-:Y:S01]  /*03f0*/  UIMAD.WIDE.U32 UR4, UR18, UR12, URZ ;  /* 0x0000000c120472a5 */ /* 0x000fe2000f8e00ff */
[----:B------:R-:W-:Y:S01]  /*0400*/  MOV R3, UR6 ;  /* 0x0000000600037c02 */ /* 0x000fe20008000f00 */
[-C--:B------:R-:W-:Y:S01]  /*0410*/  IMAD R0, R9, R66.reuse, RZ ;  /* 0x0000004209007224 */ /* 0x080fe200078e02ff */
[----:B------:R-:W3:Y:S01]  /*0420*/  @P0 LDC R12, c[0x0][0x384] ;  /* 0x0000e100ff0c0b82 */ /* 0x000ee20000000800 */
[----:B------:R-:W-:Y:S01]  /*0430*/  UIMAD UR6, UR18, UR13, UR5 ;  /* 0x0000000d120672a4 */ /* 0x000fe2000f8e0205 */
[----:B------:R-:W-:Y:S01]  /*0440*/  IMAD.WIDE.U32 R6, R11, R66, RZ ;  /* 0x000000420b067225 */ /* 0x000fe200078e00ff */
[----:B------:R-:W-:-:S03]  /*0450*/  MOV R5, UR5 ;  /* 0x0000000500057c02 */ /* 0x000fc60008000f00 */
[----:B------:R-:W-:Y:S01]  /*0460*/  IMAD R67, R11, R67, R0 ;  /* 0x000000430b437224 */ /* 0x000fe200078e0200 */
[----:B------:R-:W-:Y:S01]  /*0470*/  MOV R4, UR4 ;  /* 0x0000000400047c02 */ /* 0x000fe20008000f00 */
[----:B------:R-:W-:Y:S01]  /*0480*/  IMAD.WIDE.U32 R2, R75, UR10, R2 ;  /* 0x0000000a4b027c25 */ /* 0x000fe2000f8e0002 */
[----:B------:R-:W-:Y:S02]  /*0490*/  MOV R5, UR6 ;  /* 0x0000000600057c02 */ /* 0x000fe40008000f00 */
[----:B------:R-:W-:Y:S02]  /*04a0*/  IADD3 R67, PT, PT, R7, R67, RZ ;  /* 0x0000004307437210 */ /* 0x000fe40007ffe0ff */
[----:B------:R-:W-:Y:S01]  /*04b0*/  MOV R66, R6 ;  /* 0x0000000600427202 */ /* 0x000fe20000000f00 */
[----:B--2---:R-:W-:Y:S01]  /*04c0*/  IMAD.WIDE.U32 R6, R14, UR18, RZ ;  /* 0x000000120e067c25 */ /* 0x004fe2000f8e00ff */
[----:B------:R-:W2:Y:S01]  /*04d0*/  LDCU.64 UR6, c[0x0][0x498] ;  /* 0x00009300ff0677ac */ /* 0x000ea20008000a00 */
[----:B-1----:R-:W-:-:S02]  /*04e0*/  SHF.R.U32.HI R0, RZ, 0x1, R19 ;  /* 0x00000001ff007819 */ /* 0x002fc40000011613 */
[C---:B------:R-:W-:Y:S01]  /*04f0*/  IMAD R13, R75.reuse, UR11, R3 ;  /* 0x0000000b4b0d7c24 */ /* 0x040fe2000f8e0203 */
[----:B------:R-:W-:Y:S01]  /*0500*/  SHF.R.U64 R3, R18, 0x1, R19 ;  /* 0x0000000112037819 */ /* 0x000fe20000001213 */
[----:B------:R-:W-:Y:S01]  /*0510*/  IMAD.WIDE.U32 R4, R75, UR14, R4 ;  /* 0x0000000e4b047c25 */ /* 0x000fe2000f8e0004 */
[----:B------:R-:W1:Y:S03]  /*0520*/  @P0 LDC R19, c[0x0][0x38c] ;  /* 0x0000e300ff130b82 */ /* 0x000e660000000800 */
[----:B------:R-:W-:Y:S02]  /*0530*/  IMAD R7, R15, UR18, R7 ;  /* 0x000000120f077c24 */ /* 0x000fe4000f8e0207 */
[----:B------:R-:W-:Y:S02]  /*0540*/  IMAD R10, R9, R16, RZ ;  /* 0x00000010090a7224 */ /* 0x000fe400078e02ff */
[----:B------:R-:W-:Y:S01]  /*0550*/  IMAD R61, R75, UR15, R5 ;  /* 0x0000000f4b3d7c24 */ /* 0x000fe2000f8e0205 */
[----:B------:R-:W4:Y:S01]  /*0560*/  LDC.64 R14, c[0x0][0x4a8] ;  /* 0x00012a00ff0e7b82 */ /* 0x000f220000000a00 */
[----:B------:R-:W-:-:S04]  /*0570*/  IMAD.WIDE.U32 R66, R3, UR18, R66 ;  /* 0x0000001203427c25 */ /* 0x000fc8000f8e0042 */
[----:B------:R-:W-:-:S04]  /*0580*/  IMAD.WIDE.U32 R8, R11, R16, R6 ;  /* 0x000000100b087225 */ /* 0x000fc800078e0006 */
[----:B------:R-:W-:Y:S01]  /*0590*/  IMAD R5, R11, R17, R10 ;  /* 0x000000110b057224 */ /* 0x000fe200078e020a */
[----:B------:R-:W4:Y:S01]  /*05a0*/  @P0 LDC.64 R6, c[0x0][0x480] ;  /* 0x00012000ff060b82 */ /* 0x000f220000000a00 */
[----:B------:R-:W-:Y:S01]  /*05b0*/  IMAD R3, R0, UR18, RZ ;  /* 0x0000001200037c24 */ /* 0x000fe2000f8e02ff */
[----:B------:R-:W-:-:S06]  /*05c0*/  LEA R68, P1, R66, R68, 0x3 ;  /* 0x0000004442447211 */ /* 0x000fcc00078218ff */
[----:B------:R-:W4:Y:S01]  /*05d0*/  LDC.64 R16, c[0x0][0x460] ;  /* 0x00011800ff107b82 */ /* 0x000f220000000a00 */
[----:B------:R-:W-:Y:S01]  /*05e0*/  IADD3 R0, PT, PT, R67, R3, RZ ;  /* 0x0000000343007210 */ /* 0x000fe20007ffe0ff */
[----:B--2---:R-:W-:Y:S01]  /*05f0*/  UIMAD.WIDE.U32 UR4, UR18, UR6, URZ ;  /* 0x00000006120472a5 */ /* 0x004fe2000f8e00ff */
[C---:B0-----:R-:W-:Y:S02]  /*0600*/  LEA R3, R21.reuse, 0xffffff00, 0x8 ;  /* 0xffffff0015037811 */ /* 0x041fe400078e40ff */
[----:B------:R-:W-:Y:S01]  /*0610*/  LEA.HI.X R66, R66, R69, R0, 0x3, P1 ;  /* 0x0000004542427211 */ /* 0x000fe200008f1c00 */
[----:B---3--:R-:W-:Y:S01]  /*0620*/  @P0 IMAD R0, R12, UR18, R75 ;  /* 0x000000120c000c24 */ /* 0x008fe2000f8e024b */
[----:B------:R-:W-:Y:S01]  /*0630*/  UIMAD UR5, UR18, UR7, UR5 ;  /* 0x00000007120572a4 */ /* 0x000fe2000f8e0205 */
[----:B------:R-:W-:Y:S02]  /*0640*/  LEA R11, R21, 0xffffff80, 0x7 ;  /* 0xffffff80150b7811 */ /* 0x000fe400078e38ff */
[----:B------:R-:W-:Y:S01]  /*0650*/  @P0 IMAD R0, R0, R21, RZ ;  /* 0x0000001500000224 */ /* 0x000fe200078e02ff */
[----:B------:R-:W-:-:S02]  /*0660*/  IADD3 R56, PT, PT, R9, R5, RZ ;  /* 0x0000000509387210 */ /* 0x000fc40007ffe0ff */
[----:B------:R-:W-:Y:S01]  /*0670*/  IADD3 R8, P4, PT, R3, R8, RZ ;  /* 0x0000000803087210 */ /* 0x000fe20007f9e0ff */
[----:B-1----:R-:W-:Y:S01]  /*0680*/  @P0 IMAD R5, R0, R19, RZ ;  /* 0x0000001300050224 */ /* 0x002fe200078e02ff */
[----:B------:R-:W-:Y:S02]  /*0690*/  ISETP.GE.AND P1, PT, R21, 0x1, PT ;  /* 0x000000011500780c */ /* 0x000fe40003f26270 */
[----:B------:R-:W-:Y:S02]  /*06a0*/  IADD3 R63, P2, PT, R11, R2, RZ ;  /* 0x000000020b3f7210 */ /* 0x000fe40007f5e0ff */
[----:B------:R-:W-:Y:S01]  /*06b0*/  LEA.HI.X.SX32 R56, R3, R56, 0x1, P4 ;  /* 0x0000003803387211 */ /* 0x000fe200020f0eff */
[----:B----4-:R-:W-:Y:S01]  /*06c0*/  IMAD.WIDE.U32 R2, R75, R58, UR4 ;  /* 0x000000044b027e25 */ /* 0x010fe2000f8e003a */
[----:B------:R-:W-:Y:S02]  /*06d0*/  SHF.R.S32.HI R0, RZ, 0x1f, R11 ;  /* 0x0000001fff007819 */ /* 0x000fe4000001140b */
[----:B------:R-:W-:Y:S01]  /*06e0*/  IADD3 R4, P3, PT, R11, R4, RZ ;  /* 0x000000040b047210 */ /* 0x000fe20007f7e0ff */
[----:B------:R-:W-:Y:S01]  /*06f0*/  IMAD R59, R75, R59, R3 ;  /* 0x0000003b4b3b7224 */ /* 0x000fe200078e0203 */
[----:B------:R-:W-:-:S02]  /*0700*/  IADD3.X R10, PT, PT, R0, R13, RZ, P2, !PT ;  /* 0x0000000d000a7210 */ /* 0x000fc400017fe4ff */
[----:B------:R-:W-:Y:S02]  /*0710*/  LEA R62, P2, R63, R16, 0x2 ;  /* 0x000000103f3e7211 */ /* 0x000fe400078410ff */
[----:B------:R-:W-:Y:S02]  /*0720*/  CS2R R18, SRZ ;  /* 0x0000000000127805 */ /* 0x000fe4000001ff00 */
[----:B------:R-:W-:Y:S01]  /*0730*/  IADD3 R2, P4, PT, R11, R2, RZ ;  /* 0x000000020b027210 */ /* 0x000fe20007f9e0ff */
[----:B------:R-:W-:Y:S01]  /*0740*/  @P0 IMAD.WIDE R18, R5, 0x10, R6 ;  /* 0x0000001005120825 */ /* 0x000fe200078e0206 */
[C---:B------:R-:W-:Y:S02]  /*0750*/  IADD3.X R61, PT, PT, R0.reuse, R61, RZ, P3, !PT ;  /* 0x0000003d003d7210 */ /* 0x040fe40001ffe4ff */
[----:B------:R-:W-:Y:S01]  /*0760*/  LEA.HI.X R63, R63, R17, R10, 0x2, P2 ;  /* 0x000000113f3f7211 */ /* 0x000fe200010f140a */
[----:B------:R-:W-:Y:S01]  /*0770*/  IMAD.WIDE.U32 R16, R75, R14, RZ ;  /* 0x0000000e4b107225 */ /* 0x000fe200078e00ff */
[----:B------:R-:W-:-:S02]  /*0780*/  IADD3.X R59, PT, PT, R0, R59, RZ, P4, !PT ;  /* 0x0000003b003b7210 */ /* 0x000fc400027fe4ff */
[----:B------:R-:W-:Y:S02]  /*0790*/  LEA R60, P0, R4, R22, 0x2 ;  /* 0x00000016043c7211 */ /* 0x000fe400078010ff */
[----:B------:R-:W-:Y:S02]  /*07a0*/  LEA R58, P2, R2, R24, 0x2 ;  /* 0x00000018023a7211 */ /* 0x000fe400078410ff */
[----:B------:R-:W-:Y:S01]  /*07b0*/  LEA R57, P3, R8, R26, 0x2 ;  /* 0x0000001a08397211 */ /* 0x000fe200078610ff */
        /* <DEDUP_REMOVED lines=28> */
[----:B------:R-:W-:Y:S02]  /*0980*/  SHF.L.U32 R55, R64, 0x3, RZ ;  /* 0x0000000340377819 */ /* 0x000fe400000006ff */
        /* <DEDUP_REMOVED lines=25> */
.L_x_18361:
[----:B------:R-:W-:Y:S01]  /*0b20*/  BAR.SYNC.DEFER_BLOCKING 0x0 ;  /* 0x0000000000007b1d */ /* 0x000fe20000010000 */
[----:B------:R-:W-:-:S07]  /*0b30*/  IMAD.WIDE.U32 R24, R51, 0x10, R62 ;  /* 0x0000001033187825 */ /* 0x000fce00078e003e */
[----:B0-----:R-:W0:Y:S01]  /*0b40*/  S2UR UR6, SR_CgaCtaId ;  /* 0x00000000000679c3 */ /* 0x001e220000008800 */
[----:B------:R-:W1:Y:S01]  /*0b50*/  S2R R77, SR_LANEID ;  /* 0x00000000004d7919 */ /* 0x000e620000000000 */
[----:B------:R-:W-:Y:S01]  /*0b60*/  UMOV UR4, 0x400 ;  /* 0x0000040000047882 */ /* 0x000fe20000000000 */
[----:B------:R-:W-:-:S04]  /*0b70*/  IMAD.WIDE.U32 R8, R51, 0x10, R60 ;  /* 0x0000001033087825 */ /* 0x000fc800078e003c */
[----:B------:R-:W-:Y:S01]  /*0b80*/  IMAD.WIDE.U32 R28, R51, 0x10, R58 ;  /* 0x00000010331c7825 */ /* 0x000fe200078e003a */
[----:B--2---:R-:W2:Y:S01]  /*0b90*/  LDC.64 R30, c[0x0][0x410] ;  /* 0x00010400ff1e7b82 */ /* 0x004ea20000000a00 */
[----:B------:R-:W-:Y:S01]  /*0ba0*/  IADD3 R76, PT, PT, R54, -0x1, RZ ;  /* 0xffffffff364c7810 */ /* 0x000fe20007ffe0ff */
[----:B------:R-:W3:Y:S06]  /*0bb0*/  LDCU.64 UR8, c[0x0][0x490] ;  /* 0x00009200ff0877ac */ /* 0x000eec0008000a00 */
[----:B----4-:R-:W4:Y:S01]  /*0bc0*/  LDC.64 R32, c[0x0][0x418] ;  /* 0x00010600ff207b82 */ /* 0x010f220000000a00 */
[----:B------:R-:W2:Y:S01]  /*0bd0*/  LDG.E.128 R24, desc[UR16][R24.64] ;  /* 0x0000001018187981 */ /* 0x000ea2000c1e1d00 */
[----:B0-----:R-:W-:-:S06]  /*0be0*/  ULEA UR4, UR6, UR4, 0x18 ;  /* 0x0000000406047291 */ /* 0x001fcc000f8ec0ff */
[----:B------:R-:W0:Y:S01]  /*0bf0*/  LDC.64 R34, c[0x0][0x488] ;  /* 0x00012200ff227b82 */ /* 0x000e220000000a00 */
[----:B------:R-:W-:Y:S01]  /*0c00*/  SHF.L.U32 R40, R76, 0x7, RZ ;  /* 0x000000074c287819 */ /* 0x000fe200000006ff */
[----:B------:R-:W0:Y:S01]  /*0c10*/  LDCU.64 UR6, c[0x0][0x510] ;  /* 0x0000a200ff0677ac */ /* 0x000e220008000a00 */
[----:B------:R-:W-:-:S05]  /*0c20*/  MOV R41, RZ ;  /* 0x000000ff00297202 */ /* 0x000fca0000000f00 */
[----:B------:R-:W0:Y:S01]  /*0c30*/  LDC.64 R36, c[0x0][0x428] ;  /* 0x00010a00ff247b82 */ /* 0x000e220000000a00 */
[----:B-1----:R-:W-:-:S07]  /*0c40*/  LEA R74, R77, UR4, 0x4 ;  /* 0x000000044d4a7c11 */ /* 0x002fce000f8e20ff */
[----:B------:R-:W1:Y:S08]  /*0c50*/  LDC.64 R38, c[0x0][0x478] ;  /* 0x00011e00ff267b82 */ /* 0x000e700000000a00 */
[----:B------:R-:W1:Y:S08]  /*0c60*/  LDC.64 R80, c[0x0][0x508] ;  /* 0x00014200ff507b82 */ /* 0x000e700000000a00 */
[----:B------:R-:W1:Y:S01]  /*0c70*/  LDC.64 R86, c[0x0][0x558] ;  /* 0x00015600ff567b82 */ /* 0x000e620000000a00 */
[----:B---3--:R-:W-:Y:S01]  /*0c80*/  UISETP.NE.U32.AND UP0, UPT, UR8, URZ, UPT ;  /* 0x000000ff0800728c */ /* 0x008fe2000bf05070 */
[----:B------:R-:W3:Y:S01]  /*0c90*/  LDCU UR4, c[0x0][0x38c] ;  /* 0x00007180ff0477ac */ /* 0x000ee20008000800 */
[----:B--2---:R2:W-:Y:S01]  /*0ca0*/  STS.128 [R74], R24 ;  /* 0x000000184a007388 */ /* 0x0045e20000000c00 */
[----:B------:R-:W-:-:S03]  /*0cb0*/  NOP ;  /* 0x0000000000007918 */ /* 0x000fc60000000000 */
[----:B------:R-:W-:Y:S01]  /*0cc0*/  LDS.128 R4, [R74] ;  /* 0x000000004a047984 */ /* 0x000fe20000000c00 */
[----:B------:R-:W-:Y:S06]  /*0cd0*/  BAR.SYNC.DEFER_BLOCKING 0x0 ;  /* 0x0000000000007b1d */ /* 0x000fec0000010000 */
[----:B------:R-:W4:Y:S04]  /*0ce0*/  LDG.E.128 R8, desc[UR16][R8.64] ;  /* 0x0000001008087981 */ /* 0x000f28000c1e1d00 */
[----:B----4-:R4:W-:Y:S01]  /*0cf0*/  STS.128 [R74], R8 ;  /* 0x000000084a007388 */ /* 0x0109e20000000c00 */
[----:B------:R-:W-:-:S03]  /*0d00*/  NOP ;  /* 0x0000000000007918 */ /* 0x000fc60000000000 */
[----:B------:R-:W3:Y:S01]  /*0d10*/  LDS.128 R12, [R74] ;  /* 0x000000004a0c7984 */ /* 0x000ee20000000c00 */
[----:B------:R-:W-:Y:S06]  /*0d20*/  BAR.SYNC.DEFER_BLOCKING 0x0 ;  /* 0x0000000000007b1d */ /* 0x000fec0000010000 */
[----:B--2---:R0:W2:Y:S01]  /*0d30*/  LDG.E.128 R24, desc[UR16][R28.64] ;  /* 0x000000101c187981 */ /* 0x0040a2000c1e1d00 */
[----:B----4-:R-:W-:-:S04]  /*0d40*/  IMAD.WIDE.U32 R8, R30, UR18, R40 ;  /* 0x000000121e087c25 */ /* 0x010fc8000f8e0028 */
[----:B------:R-:W-:Y:S02]  /*0d50*/  IMAD R9, R31, UR18, R9 ;  /* 0x000000121f097c24 */ /* 0x000fe4000f8e0209 */
[----:B------:R-:W-:-:S04]  /*0d60*/  IMAD.WIDE.U32 R8, R75, R32, R8 ;  /* 0x000000204b087225 */ /* 0x000fc800078e0008 */
[----:B------:R-:W-:Y:S01]  /*0d70*/  IMAD R0, R75, R33, R9 ;  /* 0x000000214b007224 */ /* 0x000fe200078e0209 */
[----:B0-----:R-:W-:-:S04]  /*0d80*/  LEA R28, P0, R8, R34, 0x2 ;  /* 0x00000022081c7211 */ /* 0x001fc800078010ff */
[----:B------:R-:W-:Y:S02]  /*0d90*/  LEA.HI.X R29, R8, R35, R0, 0x2, P0 ;  /* 0x00000023081d7211 */ /* 0x000fe400000f1400 */
[----:B------:R-:W0:Y:S01]  /*0da0*/  LDC.64 R34, c[0x0][0x420] ;  /* 0x00010800ff227b82 */ /* 0x000e220000000a00 */
[----:B------:R-:W-:Y:S01]  /*0db0*/  IMAD.WIDE.U32 R28, R51, 0x10, R28 ;  /* 0x00000010331c7825 */ /* 0x000fe200078e001c */
[----:B--2---:R2:W-:Y:S01]  /*0dc0*/  STS.128 [R74], R24 ;  /* 0x000000184a007388 */ /* 0x0045e20000000c00 */
[----:B------:R-:W-:-:S03]  /*0dd0*/  NOP ;  /* 0x0000000000007918 */ /* 0x000fc60000000000 */
[----:B------:R-:W-:Y:S02]  /*0de0*/  LDS.128 R8, [R74] ;  /* 0x000000004a087984 */ /* 0x000fe40000000c00 */
[----:B------:R-:W-:Y:S06]  /*0df0*/  BAR.SYNC.DEFER_BLOCKING 0x0 ;  /* 0x0000000000007b1d */ /* 0x000fec0000010000 */
[----:B------:R-:W4:Y:S01]  /*0e00*/  LDG.E.128 R28, desc[UR16][R28.64] ;  /* 0x000000101c1c7981 */ /* 0x000f22000c1e1d00 */
[----:B0-----:R-:W-:-:S04]  /*0e10*/  IMAD.WIDE.U32 R32, R34, UR18, R40 ;  /* 0x0000001222207c25 */ /* 0x001fc8000f8e0028 */
[----:B------:R-:W-:Y:S02]  /*0e20*/  IMAD R33, R35, UR18, R33 ;  /* 0x0000001223217c24 */ /* 0x000fe4000f8e0221 */
[----:B--2---:R-:W-:-:S04]  /*0e30*/  IMAD.WIDE.U32 R24, R75, R36, R32 ;  /* 0x000000244b187225 */ /* 0x004fc800078e0020 */
[----:B------:R-:W-:Y:S01]  /*0e40*/  IMAD R0, R75, R37, R25 ;  /* 0x000000254b007224 */ /* 0x000fe200078e0219 */
[----:B-1----:R-:W-:-:S04]  /*0e50*/  LEA R32, P0, R24, R38, 0x2 ;  /* 0x0000002618207211 */ /* 0x002fc800078010ff */
[----:B------:R-:W-:-:S03]  /*0e60*/  LEA.HI.X R33, R24, R39, R0, 0x2, P0 ;  /* 0x0000002718217211 */ /* 0x000fc600000f1400 */
[----:B------:R-:W-:Y:S01]  /*0e70*/  IMAD.WIDE.U32 R32, R51, 0x10, R32 ;  /* 0x0000001033207825 */ /* 0x000fe200078e0020 */
[----:B----4-:R-:W-:Y:S01]  /*0e80*/  STS.128 [R74], R28 ;  /* 0x0000001c4a007388 */ /* 0x010fe20000000c00 */
[----:B------:R-:W-:-:S03]  /*0e90*/  NOP ;  /* 0x0000000000007918 */ /* 0x000fc60000000000 */
[----:B------:R-:W0:Y:S01]  /*0ea0*/  LDS.128 R24, [R74] ;  /* 0x000000004a187984 */ /* 0x000e220000000c00 */
[----:B------:R-:W-:Y:S06]  /*0eb0*/  BAR.SYNC.DEFER_BLOCKING 0x0 ;  /* 0x0000000000007b1d */ /* 0x000fec0000010000 */
[----:B------:R-:W2:Y:S01]  /*0ec0*/  LDG.E.128 R32, desc[UR16][R32.64] ;  /* 0x0000001020207981 */ /* 0x000ea2000c1e1d00 */
[----:B------:R-:W-:-:S04]  /*0ed0*/  IMAD.WIDE.U32 R78, R80, UR18, R40 ;  /* 0x00000012504e7c25 */ /* 0x000fc8000f8e0028 */
[--C-:B---3-5:R-:W-:Y:S01]  /*0ee0*/  FADD.FTZ R89, R12, R70.reuse ;  /* 0x000000460c597221 */ /* 0x128fe20000010000 */
[--C-:B------:R-:W-:Y:S01]  /*0ef0*/  FADD.FTZ R96, R13, R70.reuse ;  /* 0x000000460d607221 */ /* 0x100fe20000010000 */
[----:B------:R-:W-:Y:S01]  /*0f00*/  UISETP.NE.AND.EX UP0, UPT, UR9, URZ, UPT, UP0 ;  /* 0x000000ff0900728c */ /* 0x000fe2000bf05300 */
[----:B------:R-:W-:Y:S02]  /*0f10*/  IMAD R79, R81, UR18, R79 ;  /* 0x00000012514f7c24 */ /* 0x000fe4000f8e024f */
[--C-:B------:R-:W-:Y:S01]  /*0f20*/  FADD.FTZ R97, R14, R70.reuse ;  /* 0x000000460e617221 */ /* 0x100fe20000010000 */
[----:B------:R-:W-:Y:S01]  /*0f30*/  FADD.FTZ R100, R15, R70 ;  /* 0x000000460f647221 */ /* 0x000fe20000010000 */
[----:B------:R-:W-:-:S04]  /*0f40*/  IMAD.WIDE.U32 R78, R75, UR6, R78 ;  /* 0x000000064b4e7c25 */ /* 0x000fc8000f8e004e */
[----:B0-----:R-:W-:Y:S01]  /*0f50*/  FMUL.FTZ R0, R24, -1.4426950216293334961 ;  /* 0xbfb8aa3b18007820 */ /* 0x001fe20000410000 */
        /* <DEDUP_REMOVED lines=41> */
[----:B------:R-:W-:Y:S01]  /*11f0*/  FMUL.FTZ R83, R24, R83 ;  /* 0x0000005318537220 */ /* 0x000fe20000410000 */
[----:B------:R-:W-:Y:S01]  /*1200*/  FMUL.FTZ R82, R25, R82 ;  /* 0x0000005219527220 */ /* 0x000fe20000410000 */
[----:B------:R-:W-:Y:S01]  /*1210*/  FMUL.FTZ R85, R26, R85 ;  /* 0x000000551a557220 */ /* 0x000fe20000410000 */
[----:B------:R-:W-:Y:S01]  /*1220*/  FMUL.FTZ R84, R27, R84 ;  /* 0x000000541b547220 */ /* 0x000fe20000410000 */
        /* <DEDUP_REMOVED lines=25> */
.L_x_18325:
        /* <DEDUP_REMOVED lines=19> */
[----:B------:R-:W0:Y:S01]  /*14f0*/  LDC R110, c[0x0][0x388] ;  /* 0x0000e200ff6e7b82 */ /* 0x000e220000000800 */
[----:B------:R-:W-:Y:S01]  /*1500*/  SHF.L.U32 R25, R76, 0x8, RZ ;  /* 0x000000084c197819 */ /* 0x000fe200000006ff */
[----:B------:R-:W-:Y:S01]  /*1510*/  FADD.FTZ R109, R84, R84 ;  /* 0x00000054546d7221 */ /* 0x000fe20000010000 */
[C---:B------:R-:W-:Y:S01]  /*1520*/  ISETP.NE.AND P0, PT, R54.reuse, 0x1, PT ;  /* 0x000000013600780c */ /* 0x040fe20003f05270 */
[----:B------:R-:W-:Y:S01]  /*1530*/  HFMA2 R8, -RZ, RZ, 0, 0 ;  /* 0x00000000ff087431 */ /* 0x000fe200000001ff */
[C---:B------:R-:W-:Y:S01]  /*1540*/  SHF.L.U32 R102, R54.reuse, 0x8, RZ ;  /* 0x0000000836667819 */ /* 0x040fe200000006ff */
[----:B------:R-:W-:Y:S01]  /*1550*/  FADD.FTZ R111, R85, R85 ;  /* 0x00000055556f7221 */ /* 0x000fe20000010000 */
[----:B------:R-:W-:Y:S01]  /*1560*/  IADD3 R84, P1, PT, R25, R64, RZ ;  /* 0x0000004019547210 */ /* 0x000fe20007f3e0ff */
[----:B------:R-:W1:Y:S01]  /*1570*/  LDC.64 R98, c[0x0][0x3c0] ;  /* 0x0000f000ff627b82 */ /* 0x000e620000000a00 */
[----:B------:R-:W-:Y:S01]  /*1580*/  IADD3 R108, PT, PT, R54, -0x2, RZ ;  /* 0xfffffffe366c7810 */ /* 0x000fe20007ffe0ff */
[----:B------:R-:W-:Y:S01]  /*1590*/  FMUL.FTZ R107, R4, R89 ;  /* 0x00000059046b7220 */ /* 0x000fe20000410000 */
[----:B------:R-:W-:Y:S01]  /*15a0*/  LEA R106, R77, R74, 0x4 ;  /* 0x0000004a4d6a7211 */ /* 0x000fe200078e20ff */
[----:B------:R-:W-:Y:S01]  /*15b0*/  FMUL.FTZ R105, R5, R96 ;  /* 0x0000006005697220 */ /* 0x000fe20000410000 */
[----:B------:R-:W-:Y:S01]  /*15c0*/  FMUL.FTZ R104, R6, R97 ;  /* 0x0000006106687220 */ /* 0x000fe20000410000 */
[----:B------:R-:W-:Y:S01]  /*15d0*/  ISETP.EQ.AND P0, PT, R64, RZ, P0 ;  /* 0x000000ff4000720c */ /* 0x000fe20000702270 */
[----:B------:R-:W-:Y:S01]  /*15e0*/  FMUL.FTZ R103, R7, R100 ;  /* 0x0000006407677220 */ /* 0x000fe20000410000 */
[----:B------:R-:W2:Y:S01]  /*15f0*/  LDC.64 R36, c[0x0][0x440] ;  /* 0x00011000ff247b82 */ /* 0x000ea20000000a00 */
[----:B------:R-:W-:Y:S01]  /*1600*/  LOP3.LUT R102, R102, 0x100, RZ, 0xc0, !PT ;  /* 0x0000010066667812 */ /* 0x000fe200078ec0ff */
[----:B------:R-:W3:Y:S01]  /*1610*/  LDCU UR8, c[0x0][0x394] ;  /* 0x00007280ff0877ac */ /* 0x000ee20008000800 */
[----:B------:R-:W-:-:S02]  /*1620*/  LOP3.LUT R138, R25, 0x100, RZ, 0xc0, !PT ;  /* 0x00000100198a7812 */ /* 0x000fc400078ec0ff */
[C---:B------:R-:W-:Y:S01]  /*1630*/  IADD3 R101, PT, PT, R25.reuse, R64, RZ ;  /* 0x0000004019657210 */ /* 0x040fe20007ffe0ff */
[----:B------:R-:W4:Y:S01]  /*1640*/  LDCU UR9, c[0x0][0x38c] ;  /* 0x00007180ff0977ac */ /* 0x000f220008000800 */
[----:B------:R-:W-:Y:S01]  /*1650*/  LEA.HI.X.SX32 R85, R25, RZ, 0x1, P1 ;  /* 0x000000ff19557211 */ /* 0x000fe200008f0eff */
[----:B------:R-:W0:Y:S01]  /*1660*/  LDC.64 R38, c[0x0][0x3a8] ;  /* 0x0000ea00ff267b82 */ /* 0x000e220000000a00 */
[----:B------:R-:W-:-:S07]  /*1670*/  UMOV UR4, URZ ;  /* 0x000000ff00047c82 */ /* 0x000fce0008000000 */
[----:B------:R-:W0:Y:S08]  /*1680*/  LDC.64 R78, c[0x0][0x450] ;  /* 0x00011400ff4e7b82 */ /* 0x000e300000000a00 */
[----:B------:R-:W0:Y:S08]  /*1690*/  LDC.64 R80, c[0x0][0x3e0] ;  /* 0x0000f800ff507b82 */ /* 0x000e300000000a00 */
[----:B---34-:R-:W0:Y:S02]  /*16a0*/  LDC.64 R82, c[0x0][0x4d0] ;  /* 0x00013400ff527b82 */ /* 0x018e240000000a00 */
.L_x_18360:
[----:B-1----:R-:W-:-:S04]  /*16b0*/  IMAD.WIDE.U32 R24, R98, UR4, RZ ;  /* 0x0000000462187c25 */ /* 0x002fc8000f8e00ff */
[----:B------:R-:W-:Y:S01]  /*16c0*/  IMAD R25, R99, UR4, R25 ;  /* 0x0000000463197c24 */ /* 0x000fe2000f8e0219 */
[----:B0-----:R-:W-:-:S04]  /*16d0*/  LEA R32, P1, R24, R57, 0x2 ;  /* 0x0000003918207211 */ /* 0x001fc800078210ff */
[----:B------:R-:W-:-:S03]  /*16e0*/  LEA.HI.X R33, R24, R56, R25, 0x2, P1 ;  /* 0x0000003818217211 */ /* 0x000fc600008f1419 */
[----:B------:R-:W-:-:S05]  /*16f0*/  IMAD.WIDE.U32 R32, R43, 0x10, R32 ;  /* 0x000000102b207825 */ /* 0x000fca00078e0020 */
[----:B---3--:R-:W3:Y:S04]  /*1700*/  LDG.E.128 R24, desc[UR16][R32.64] ;  /* 0x0000001020187981 */ /* 0x008ee8000c1e1d00 */
[----:B----4-:R1:W4:Y:S02]  /*1710*/  LDG.E.128 R28, desc[UR16][R32.64+0x200] ;  /* 0x00020010201c7981 */ /* 0x010324000c1e1d00 */
[----:B-1----:R-:W-:Y:S02]  /*1720*/  MOV R32, R20 ;  /* 0x0000001400207202 */ /* 0x002fe40000000f00 */
[----:B------:R-:W-:-:S03]  /*1730*/  MOV R33, R67 ;  /* 0x0000004300217202 */ /* 0x000fc60000000f00 */
[----:B0-----:R-:W-:-:S04]  /*1740*/  IMAD.WIDE.U32 R34, R38, UR4, R32 ;  /* 0x0000000426227c25 */ /* 0x001fc8000f8e0020 */
[----:B------:R-:W-:Y:S01]  /*1750*/  IMAD R2, R39, UR4, R35 ;  /* 0x0000000427027c24 */ /* 0x000fe2000f8e0223 */
[----:B--2---:R-:W-:-:S04]  /*1760*/  LEA R86, P1, R34, R36, 0x3 ;  /* 0x0000002422567211 */ /* 0x004fc800078218ff */
[----:B------:R-:W-:-:S06]  /*1770*/  LEA.HI.X R87, R34, R37, R2, 0x3, P1 ;  /* 0x0000002522577211 */ /* 0x000fcc00008f1c02 */
[----:B------:R-:W2:Y:S01]  /*1780*/  LDG.E.64 R86, desc[UR16][R86.64] ;  /* 0x0000001056567981 */ /* 0x000ea2000c1e1b00 */
[----:B------:R-:W-:Y:S02]  /*1790*/  MOV R32, R22 ;  /* 0x0000001600207202 */ /* 0x000fe40000000f00 */
[----:B------:R-:W-:-:S03]  /*17a0*/  MOV R33, R65 ;  /* 0x0000004100217202 */ /* 0x000fc60000000f00 */
[----:B------:R-:W-:-:S04]  /*17b0*/  IMAD.WIDE.U32 R34, R80, UR4, R32 ;  /* 0x0000000450227c25 */ /* 0x000fc8000f8e0020 */
[----:B------:R-:W-:Y:S01]  /*17c0*/  IMAD R2, R81, UR4, R35 ;  /* 0x0000000451027c24 */ /* 0x000fe2000f8e0223 */
[----:B------:R-:W-:-:S04]  /*17d0*/  LEA R90, P1, R34, R78, 0x3 ;  /* 0x0000004e225a7211 */ /* 0x000fc800078218ff */
[----:B------:R-:W-:Y:S01]  /*17e0*/  LEA.HI.X R91, R34, R79, R2, 0x3, P1 ;  /* 0x0000004f225b7211 */ /* 0x000fe200008f1c02 */
[----:B---3--:R0:W-:Y:S04]  /*17f0*/  STS.128 [R74], R24 ;  /* 0x000000184a007388 */ /* 0x0081e80000000c00 */
[----:B----4-:R1:W-:Y:S01]  /*1800*/  STS.128 [R74+0x200], R28 ;  /* 0x0002001c4a007388 */ /* 0x0103e20000000c00 */
        /* <DEDUP_REMOVED lines=20> */
[----:B------:R-:W-:Y:S01]  /*1950*/  MUFU.COS R93, R95 ;  /* 0x0000005f005d7308 */ /* 0x000fe20000000000 */
[----:B------:R-:W-:Y:S01]  /*1960*/  FMUL.RZ R91, R2, 0.15915493667125701904 ;  /* 0x3e22f983025b7820 */ /* 0x000fe2000040c000 */
[----:B------:R-:W-:-:S04]  /*1970*/  FMUL.FTZ R2, R100, R87 ;  /* 0x0000005764027220 */ /* 0x000fc80000410000 */
[----:B------:R-:W-:Y:S01]  /*1980*/  FMUL.RZ R120, R2, 0.15915493667125701904 ;  /* 0x3e22f98302787820 */ /* 0x000fe2000040c000 */
[----:B------:R-:W-:Y:S01]  /*1990*/  P2R R2, PR, RZ, 0x4 ;  /* 0x00000004ff027803 */ /* 0x000fe20000000000 */
[----:B------:R-:W0:Y:S01]  /*19a0*/  MUFU.EX2 R34, R34 ;  /* 0x0000002200227308 */ /* 0x000e220000000800 */
[----:B------:R-:W-:-:S04]  /*19b0*/  IADD3 R2, PT, PT, R138, UR4, RZ ;  /* 0x000000048a027c10 */ /* 0x000fc8000fffe0ff */
[----:B------:R-:W-:-:S03]  /*19c0*/  SEL R2, R2, R53, !P2 ;  /* 0x0000003502027207 */ /* 0x000fc60005000000 */
[----:B------:R0:W-:Y:S01]  /*19d0*/  MUFU.EX2 R116, R90 ;  /* 0x0000005a00747308 */ /* 0x0001e20000000800 */
[----:B------:R-:W-:-:S07]  /*19e0*/  LEA R2, R2, UR6, 0x3 ;  /* 0x0000000602027c11 */ /* 0x000fce000f8e18ff */
[----:B------:R-:W2:Y:S01]  /*19f0*/  MUFU.COS R115, R120 ;  /* 0x0000007800737308 */ /* 0x000ea20000000000 */
[----:B0-----:R-:W-:-:S07]  /*1a00*/  FMUL.FTZ R90, R34, R93 ;  /* 0x0000005d225a7220 */ /* 0x001fce0000410000 */
[----:B------:R-:W-:Y:S08]  /*1a10*/  MUFU.COS R94, R26 ;  /* 0x0000001a005e7308 */ /* 0x000ff00000000000 */
[----:B------:R-:W0:Y:S01]  /*1a20*/  MUFU.EX2 R117, R24 ;  /* 0x0000001800757308 */ /* 0x000e220000000800 */
[----:B--2---:R-:W-:-:S07]  /*1a30*/  FMUL.FTZ R114, R116, R115 ;  /* 0x0000007374727220 */ /* 0x004fce0000410000 */
[----:B------:R-:W-:Y:S08]  /*1a40*/  MUFU.EX2 R118, R25 ;  /* 0x0000001900767308 */ /* 0x000ff00000000800 */
[----:B------:R-:W2:Y:S01]  /*1a50*/  MUFU.COS R123, R91 ;  /* 0x0000005b007b7308 */ /* 0x000ea20000000000 */
[----:B0-----:R-:W-:-:S07]  /*1a60*/  FMUL.FTZ R119, R117, R94 ;  /* 0x0000005e75777220 */ /* 0x001fce0000410000 */
[----:B------:R-:W0:Y:S08]  /*1a70*/  MUFU.SIN R113, R120 ;  /* 0x0000007800717308 */ /* 0x000e300000000400 */
[----:B------:R3:W5:Y:S01]  /*1a80*/  MUFU.SIN R92, R26 ;  /* 0x0000001a005c7308 */ /* 0x0007620000000400 */
[----:B--2---:R-:W-:-:S07]  /*1a90*/  FMUL.FTZ R123, R118, R123 ;  /* 0x0000007b767b7220 */ /* 0x004fce0000410000 */
[----:B------:R2:W1:Y:S01]  /*1aa0*/  MUFU.SIN R95, R91 ;  /* 0x0000005b005f7308 */ /* 0x0004620000000400 */
[----:B---3--:R3:W3:Y:S01]  /*1ab0*/  LDS.128 R24, [R106] ;  /* 0x000000006a187984 */ /* 0x0086e20000000c00 */
[----:B0-----:R-:W-:Y:S01]  /*1ac0*/  FMUL.FTZ R116, R116, R113 ;  /* 0x0000007174747220 */ /* 0x001fe20000410000 */
[----:B--2---:R-:W-:Y:S01]  /*1ad0*/  FMUL.FTZ R91, R34, R35 ;  /* 0x00000023225b7220 */ /* 0x004fe20000410000 */
[----:B-----5:R-:W-:-:S04]  /*1ae0*/  FMUL.FTZ R117, R117, R92 ;  /* 0x0000005c75757220 */ /* 0x020fc80000410000 */
[----:B------:R0:W-:Y:S01]  /*1af0*/  STS.64 [R2+0xc90], R90 ;  /* 0x000c905a02007388 */ /* 0x0001e20000000a00 */
[----:B-1----:R-:W-:Y:S01]  /*1b00*/  FMUL.FTZ R118, R118, R95 ;  /* 0x0000005f76767220 */ /* 0x002fe20000410000 */
        /* <DEDUP_REMOVED lines=9> */
[----:B0--3--:R-:W-:Y:S05]  /*1ba0*/  @P1 BRA `(.L_x_18328) ;  /* 0x0000000000201947 */ /* 0x009fea0003800000 */
        /* <DEDUP_REMOVED lines=8> */
.L_x_18328:
[----:B------:R0:W1:Y:S02]  /*1c30*/  LDS.64 R92, [R55+UR5+0x1c98] ;  /* 0x001c9805375c7984 */ /* 0x0000640008000a00 */
.L_x_18329:
[----:B------:R-:W-:Y:S05]  /*1c40*/  BSYNC.RECONVERGENT B0 ;  /* 0x0000000000007941 */ /* 0x000fea0003800200 */
.L_x_18327:
[----:B------:R-:W4:Y:S01]  /*1c50*/  @P0 LDC R33, c[0x0][0x38c] ;  /* 0x0000e300ff210b82 */ /* 0x000f220000000800 */
[----:B------:R-:W-:Y:S01]  /*1c60*/  CS2R R94, SRZ ;  /* 0x00000000005e7805 */ /* 0x000fe2000001ff00 */
[----:B----4-:R-:W-:-:S04]  /*1c70*/  @P0 IMAD R33, R108, R33, UR4 ;  /* 0x000000046c210e24 */ /* 0x010fc8000f8e0221 */
[----:B------:R-:W-:-:S05]  /*1c80*/  @P0 IMAD.WIDE R32, R33, 0x10, R18 ;  /* 0x0000001021200825 */ /* 0x000fca00078e0212 */
[----:B------:R4:W5:Y:S01]  /*1c90*/  @P0 LDG.E.64 R94, desc[UR16][R32.64+0x8] ;  /* 0x00000810205e0981 */ /* 0x000962000c1e1b00 */
        /* <DEDUP_REMOVED lines=14> */
[----:B------:R-:W-:Y:S01]  /*1d80*/  ISETP.GE.AND P1, PT, R77, 0x1, PT ;  /* 0x000000014d00780c */ /* 0x000fe20003f26270 */
[----:B------:R-:W-:Y:S01]  /*1d90*/  ULEA UR7, UR4, UR6, 0x4 ;  /* 0x0000000604077291 */ /* 0x000fe2000f8e20ff */
[C---:B------:R-:W-:Y:S01]  /*1da0*/  FFMA.FTZ R34, R5.reuse, R128, R34 ;  /* 0x0000008005227223 */ /* 0x040fe20000010022 */
[----:B------:R-:W-:Y:S01]  /*1db0*/  FFMA.FTZ R35, R5, R130, R35 ;  /* 0x0000008205237223 */ /* 0x000fe20000010023 */
[----:B------:R-:W-:Y:S01]  /*1dc0*/  ISETP.NE.AND P6, PT, R88, 0x1f, PT ;  /* 0x0000001f5800780c */ /* 0x000fe20003fc5270 */
[----:B------:R-:W-:Y:S01]  /*1dd0*/  BSSY.RECONVERGENT B0, `(.L_x_18330) ;  /* 0x000009f000007945 */ /* 0x000fe20003800200 */
[C---:B----4-:R-:W-:Y:S01]  /*1de0*/  FMUL.FTZ R32, R118.reuse, R34 ;  /* 0x0000002276207220 */ /* 0x050fe20000410000 */
[----:B------:R-:W-:Y:S01]  /*1df0*/  FMUL.FTZ R33, R118, R35 ;  /* 0x0000002376217220 */ /* 0x000fe20000410000 */
[----:B------:R-:W-:-:S02]  /*1e00*/  ISETP.GE.AND P4, PT, R54, UR8, PT ;  /* 0x0000000836007c0c */ /* 0x000fc4000bf86270 */
[C---:B------:R-:W-:Y:S01]  /*1e10*/  FFMA.FTZ R35, R123.reuse, R35, R32 ;  /* 0x000000237b237223 */ /* 0x040fe20000010020 */
[----:B------:R-:W-:Y:S01]  /*1e20*/  FFMA.FTZ R34, R123, R34, -R33 ;  /* 0x000000227b227223 */ /* 0x000fe20000010821 */
[----:B------:R-:W-:Y:S01]  /*1e30*/  FMUL.FTZ R32, R90, R117 ;  /* 0x000000755a207220 */ /* 0x000fe20000410000 */
[----:B------:R-:W-:Y:S01]  /*1e40*/  ISETP.GT.U32.AND P2, PT, R88, 0x1b, PT ;  /* 0x0000001b5800780c */ /* 0x000fe20003f44070 */
[C---:B------:R-:W-:Y:S01]  /*1e50*/  FFMA.FTZ R35, R6.reuse, R131, R35 ;  /* 0x0000008306237223 */ /* 0x040fe20000010023 */
[----:B------:R-:W-:Y:S01]  /*1e60*/  FFMA.FTZ R33, R6, R133, R34 ;  /* 0x0000008506217223 */ /* 0x000fe20000010022 */
[----:B------:R-:W-:Y:S01]  /*1e70*/  FFMA.FTZ R32, R91, R119, R32 ;  /* 0x000000775b207223 */ /* 0x000fe20000010020 */
[----:B------:R-:W-:Y:S01]  /*1e80*/  ISETP.GT.U32.AND P3, PT, R88, 0x17, PT ;  /* 0x000000175800780c */ /* 0x000fe20003f64070 */
[C---:B------:R-:W-:Y:S01]  /*1e90*/  FMUL.FTZ R135, R116.reuse, R35 ;  /* 0x0000002374877220 */ /* 0x040fe20000410000 */
[----:B------:R-:W-:Y:S01]  /*1ea0*/  FMUL.FTZ R34, R116, R33 ;  /* 0x0000002174227220 */ /* 0x000fe20000410000 */
[----:B------:R-:W-:-:S02]  /*1eb0*/  ISETP.NE.OR P4, PT, R64, RZ, P4 ;  /* 0x000000ff4000720c */ /* 0x000fc40002785670 */
[C---:B------:R-:W-:Y:S01]  /*1ec0*/  FFMA.FTZ R135, R114.reuse, R33, -R135 ;  /* 0x0000002172877223 */ /* 0x040fe20000010887 */
[----:B------:R-:W-:Y:S01]  /*1ed0*/  FMUL.FTZ R33, R91, R117 ;  /* 0x000000755b217220 */ /* 0x000fe20000410000 */
[----:B------:R-:W-:Y:S01]  /*1ee0*/  FFMA.FTZ R134, R114, R35, R34 ;  /* 0x0000002372867223 */ /* 0x000fe20000010022 */
[----:B------:R-:W-:Y:S01]  /*1ef0*/  FMUL.FTZ R34, R118, R32 ;  /* 0x0000002076227220 */ /* 0x000fe20000410000 */
[C---:B------:R-:W-:Y:S01]  /*1f00*/  FFMA.FTZ R135, R7.reuse, R122, R135 ;  /* 0x0000007a07877223 */ /* 0x040fe20000010087 */
[----:B------:R-:W-:Y:S01]  /*1f10*/  FFMA.FTZ R33, R90, R119, -R33 ;  /* 0x000000775a217223 */ /* 0x000fe20000010821 */
[----:B------:R-:W-:Y:S01]  /*1f20*/  FFMA.FTZ R134, R7, R120, R134 ;  /* 0x0000007807867223 */ /* 0x000fe20000010086 */
[----:B------:R-:W-:Y:S02]  /*1f30*/  ISETP.GT.U32.AND P5, PT, R88, 0xf, PT ;  /* 0x0000000f5800780c */ /* 0x000fe40003fa4070 */
[CC--:B------:R-:W-:Y:S01]  /*1f40*/  FFMA.FTZ R137, R123.reuse, R33.reuse, -R34 ;  /* 0x000000217b897223 */ /* 0x0c0fe20000010822 */
[----:B------:R-:W-:Y:S01]  /*1f50*/  FMUL.FTZ R34, R118, R33 ;  /* 0x0000002176227220 */ /* 0x000fe20000410000 */
[----:B------:R-:W2:Y:S02]  /*1f60*/  SHFL.UP PT, R139, R134, 0x1, RZ ;  /* 0x04200000868b7989 */ /* 0x000ea400000e00ff */
[----:B------:R-:W-:Y:S01]  /*1f70*/  FMUL.FTZ R35, R116, R137 ;  /* 0x0000008974237220 */ /* 0x000fe20000410000 */
[----:B------:R-:W-:-:S02]  /*1f80*/  FFMA.FTZ R33, R123, R32, R34 ;  /* 0x000000207b217223 */ /* 0x000fc40000010022 */
        /* <DEDUP_REMOVED lines=55> */
[CC--:B---3--:R-:W-:Y:S01]  /*2300*/  FFMA.FTZ R139, R136.reuse, R34.reuse, R139 ;  /* 0x00000022888b7223 */ /* 0x0c8fe2000001008b */
[C---:B------:R-:W-:Y:S01]  /*2310*/  FFMA.FTZ R140, R137.reuse, R34, -R140 ;  /* 0x00000022898c7223 */ /* 0x040fe2000001088c */
[-C--:B----4-:R-:W-:Y:S01]  /*2320*/  @P1 FFMA.FTZ R137, R137, R32.reuse, -R35 ;  /* 0x0000002089891223 */ /* 0x090fe20000010823 */
[----:B------:R-:W-:Y:S01]  /*2330*/  @P1 FFMA.FTZ R136, R136, R32, R33 ;  /* 0x0000002088881223 */ /* 0x000fe20000010021 */
[----:B-1----:R-:W-:Y:S01]  /*2340*/  FMUL.FTZ R35, R114, R93 ;  /* 0x0000005d72237220 */ /* 0x002fe20000410000 */
[----:B------:R-:W-:Y:S01]  /*2350*/  @P1 FADD.FTZ R134, R134, R139 ;  /* 0x0000008b86861221 */ /* 0x000fe20000010000 */
[C---:B------:R-:W-:Y:S01]  /*2360*/  FMUL.FTZ R32, R116.reuse, R127 ;  /* 0x0000007f74207220 */ /* 0x040fe20000410000 */
[----:B------:R-:W-:Y:S01]  /*2370*/  @P1 FADD.FTZ R135, R135, R140 ;  /* 0x0000008c87871221 */ /* 0x000fe20000010000 */
[C---:B------:R-:W-:Y:S01]  /*2380*/  FMUL.FTZ R139, R116.reuse, R129 ;  /* 0x00000081748b7220 */ /* 0x040fe20000410000 */
[----:B------:R-:W-:Y:S01]  /*2390*/  FMUL.FTZ R33, R116, R93 ;  /* 0x0000005d74217220 */ /* 0x000fe20000410000 */
[----:B------:R-:W-:Y:S01]  /*23a0*/  FFMA.FTZ R32, R114, R129, -R32 ;  /* 0x0000008172207223 */ /* 0x000fe20000010820 */
[-C--:B------:R-:W-:Y:S01]  /*23b0*/  FFMA.FTZ R140, -R116, R92.reuse, -R35 ;  /* 0x0000005c748c7223 */ /* 0x080fe20000010923 */
[C---:B------:R-:W-:Y:S01]  /*23c0*/  FFMA.FTZ R141, R114.reuse, R127, R139 ;  /* 0x0000007f728d7223 */ /* 0x040fe2000001008b */
[----:B------:R-:W0:Y:S01]  /*23d0*/  SHFL.UP PT, R35, R134, 0x10, RZ ;  /* 0x0600000086237989 */ /* 0x000e2200000e00ff */
[----:B------:R-:W-:Y:S01]  /*23e0*/  FADD.FTZ R142, R125, R32 ;  /* 0x000000207d8e7221 */ /* 0x000fe20000010000 */
[----:B------:R-:W-:Y:S01]  /*23f0*/  FFMA.FTZ R139, R114, R92, -R33 ;  /* 0x0000005c728b7223 */ /* 0x000fe20000010821 */
[----:B------:R-:W-:Y:S01]  /*2400*/  FADD.FTZ R141, R126, R141 ;  /* 0x0000008d7e8d7221 */ /* 0x000fe20000010000 */
[----:B------:R-:W1:Y:S01]  /*2410*/  SHFL.UP PT, R34, R135, 0x10, RZ ;  /* 0x0600000087227989 */ /* 0x000e6200000e00ff */
[C---:B------:R-:W-:Y:S01]  /*2420*/  FMUL.FTZ R146, R118.reuse, R142 ;  /* 0x0000008e76927220 */ /* 0x040fe20000410000 */
[C---:B------:R-:W-:Y:S01]  /*2430*/  FMUL.FTZ R143, R118.reuse, R139 ;  /* 0x0000008b768f7220 */ /* 0x040fe20000410000 */
[CC--:B------:R-:W-:Y:S01]  /*2440*/  FMUL.FTZ R145, R118.reuse, R141.reuse ;  /* 0x0000008d76917220 */ /* 0x0c0fe20000410000 */
[----:B------:R-:W2:Y:S01]  /*2450*/  SHFL.UP PT, R33, R136, 0x10, RZ ;  /* 0x0600000088217989 */ /* 0x000ea200000e00ff */
[C---:B------:R-:W-:Y:S01]  /*2460*/  FFMA.FTZ R146, R123.reuse, R141, R146 ;  /* 0x0000008d7b927223 */ /* 0x040fe20000010092 */
[----:B------:R-:W-:Y:S01]  /*2470*/  FMUL.FTZ R144, R118, R140 ;  /* 0x0000008c76907220 */ /* 0x000fe20000410000 */
[C---:B------:R-:W-:Y:S01]  /*2480*/  FFMA.FTZ R145, R123.reuse, R142, -R145 ;  /* 0x0000008e7b917223 */ /* 0x040fe20000010891 */
[----:B------:R-:W3:Y:S01]  /*2490*/  SHFL.UP PT, R32, R137, 0x10, RZ ;  /* 0x0600000089207989 */ /* 0x000ee200000e00ff */
[----:B------:R-:W-:Y:S01]  /*24a0*/  FFMA.FTZ R140, R123, R140, -R143 ;  /* 0x0000008c7b8c7223 */ /* 0x000fe2000001088f */
        /* <DEDUP_REMOVED lines=9> */
[C---:B------:R-:W-:Y:S01]  /*2540*/  FFMA.FTZ R144, R119.reuse, R142, -R145 ;  /* 0x0000008e77907223 */ /* 0x040fe20000010891 */
[CC--:B0-----:R-:W-:Y:S01]  /*2550*/  FMUL.FTZ R142, R136.reuse, R35.reuse ;  /* 0x00000023888e7220 */ /* 0x0c1fe20000410000 */
[----:B------:R-:W-:Y:S01]  /*2560*/  FFMA.FTZ R140, R119, R140, -R141 ;  /* 0x0000008c778c7223 */ /* 0x000fe2000001088d */
[----:B------:R-:W-:Y:S01]  /*2570*/  FMUL.FTZ R141, R137, R35 ;  /* 0x00000023898d7220 */ /* 0x000fe20000410000 */
[----:B------:R-:W-:Y:S01]  /*2580*/  FFMA.FTZ R146, R119, R146, R143 ;  /* 0x0000009277927223 */ /* 0x000fe2000001008f */
[CC--:B-1----:R-:W-:Y:S01]  /*2590*/  FFMA.FTZ R142, R137.reuse, R34.reuse, -R142 ;  /* 0x00000022898e7223 */ /* 0x0c2fe2000001088e */
[----:B------:R-:W0:Y:S01]  /*25a0*/  SHFL.DOWN PT, R149, R139, 0x1, 0x1f ;  /* 0x08201f008b957f89 */ /* 0x000e2200000e0000 */
[C---:B------:R-:W-:Y:S01]  /*25b0*/  FFMA.FTZ R141, R136.reuse, R34, R141 ;  /* 0x00000022888d7223 */ /* 0x040fe2000001008d */
[-C--:B--2---:R-:W-:Y:S01]  /*25c0*/  FMUL.FTZ R35, R136, R33.reuse ;  /* 0x0000002188237220 */ /* 0x084fe20000410000 */
[----:B------:R-:W-:Y:S01]  /*25d0*/  FMUL.FTZ R33, R137, R33 ;  /* 0x0000002189217220 */ /* 0x000fe20000410000 */
[----:B------:R-:W-:Y:S01]  /*25e0*/  @P1 FADD.FTZ R135, R135, R142 ;  /* 0x0000008e87871221 */ /* 0x000fe20000010000 */
[----:B------:R-:W-:Y:S01]  /*25f0*/  @P1 FADD.FTZ R134, R134, R141 ;  /* 0x0000008d86861221 */ /* 0x000fe20000010000 */
[-C--:B---3--:R-:W-:Y:S01]  /*2600*/  @P1 FFMA.FTZ R137, R137, R32.reuse, -R35 ;  /* 0x0000002089891223 */ /* 0x088fe20000010823 */
[----:B------:R-:W-:Y:S01]  /*2610*/  @P1 FFMA.FTZ R136, R136, R32, R33 ;  /* 0x0000002088881223 */ /* 0x000fe20000010021 */
[----:B------:R-:W-:Y:S01]  /*2620*/  FADD.FTZ R141, R115, R144 ;  /* 0x00000090738d7221 */ /* 0x000fe20000010000 */
[----:B------:R-:W1:Y:S01]  /*2630*/  SHFL.DOWN PT, R143, R140, 0x1, 0x1f ;  /* 0x08201f008c8f7f89 */ /* 0x000e6200000e0000 */
[----:B------:R-:W-:Y:S01]  /*2640*/  HFMA2 R32, -RZ, RZ, 1.875, 0 ;  /* 0x3f800000ff207431 */ /* 0x000fe200000001ff */
[----:B------:R-:W-:-:S02]  /*2650*/  ISETP.GT.U32.AND P1, PT, R88, 0x1d, PT ;  /* 0x0000001d5800780c */ /* 0x000fc40003f24070 */
[----:B------:R-:W-:Y:S01]  /*2660*/  CS2R R34, SRZ ;  /* 0x0000000000227805 */ /* 0x000fe2000001ff00 */
[----:B------:R-:W2:Y:S01]  /*2670*/  SHFL.DOWN PT, R147, R141, 0x1, 0x1f ;  /* 0x08201f008d937f89 */ /* 0x000ea200000e0000 */
[----:B------:R-:W-:-:S03]  /*2680*/  MOV R33, RZ ;  /* 0x000000ff00217202 */ /* 0x000fc60000000f00 */
[----:B------:R-:W3:Y:S04]  /*2690*/  SHFL.UP PT, R137, R137, 0x1, RZ ;  /* 0x0420000089897989 */ /* 0x000ee800000e00ff */
[----:B------:R-:W4:Y:S04]  /*26a0*/  SHFL.UP PT, R136, R136, 0x1, RZ ;  /* 0x0420000088887989 */ /* 0x000f2800000e00ff */
[----:B------:R-:W0:Y:S04]  /*26b0*/  SHFL.UP PT, R135, R135, 0x1, RZ ;  /* 0x0420000087877989 */ /* 0x000e2800000e00ff */
[----:B------:R-:W0:Y:S04]  /*26c0*/  SHFL.UP PT, R134, R134, 0x1, RZ ;  /* 0x0420000086867989 */ /* 0x000e2800000e00ff */
[----:B-----5:R5:W0:Y:S04]  /*26d0*/  SHFL.IDX PT, R142, R94, RZ, 0x1f ;  /* 0x00001fff5e8e7589 */ /* 0x020a2800000e0000 */
[----:B------:R-:W0:Y:S01]  /*26e0*/  SHFL.IDX PT, R95, R95, RZ, 0x1f ;  /* 0x00001fff5f5f7589 */ /* 0x000e2200000e0000 */
[----:B-----5:R-:W-:-:S05]  /*26f0*/  FADD.FTZ R94, R113, R146 ;  /* 0x00000092715e7221 */ /* 0x020fca0000010000 */
[----:B------:R0:W0:Y:S01]  /*2700*/  SHFL.DOWN PT, R148, R94, 0x1, 0x1f ;  /* 0x08201f005e947f89 */ /* 0x00002200000e0000 */
[----:B-1234-:R-:W-:Y:S05]  /*2710*/  @!P6 BRA `(.L_x_18331) ;  /* 0x000000000028e947 */ /* 0x01efea0003800000 */
        /* <DEDUP_REMOVED lines=10> */
.L_x_18331:
[----:B------:R-:W-:Y:S05]  /*27c0*/  BSYNC.RECONVERGENT B0 ;  /* 0x0000000000007941 */ /* 0x000fea0003800200 */
.L_x_18330:
[----:B------:R-:W1:Y:S01]  /*27d0*/  @!P4 LDS.128 R32, [UR7+0x1d90] ;  /* 0x001d9007ff20c984 */ /* 0x000e620008000c00 */
[----:B------:R-:W-:Y:S03]  /*27e0*/  BSSY.RECONVERGENT B0, `(.L_x_18332) ;  /* 0x0000010000007945 */ /* 0x000fe60003800200 */
[----:B0-----:R0:W2:Y:S04]  /*27f0*/  SHFL.DOWN PT, R149, R139, 0x2, 0x1f ;  /* 0x08401f008b957f89 */ /* 0x0010a800000e0000 */
[----:B------:R0:W3:Y:S04]  /*2800*/  SHFL.DOWN PT, R143, R140, 0x2, 0x1f ;  /* 0x08401f008c8f7f89 */ /* 0x0000e800000e0000 */
        /* <DEDUP_REMOVED lines=9> */
[-C--:B--2---:R-:W-:Y:S01]  /*28a0*/  FFMA.FTZ R139, R139, R149.reuse, -R144 ;  /* 0x000000958b8b7223 */ /* 0x084fe20000010890 */
[----:B------:R-:W-:Y:S01]  /*28b0*/  FFMA.FTZ R140, R140, R149, R143 ;  /* 0x000000958c8c7223 */ /* 0x000fe2000001008f */
[----:B------:R-:W-:Y:S01]  /*28c0*/  FADD.FTZ R94, R94, R145 ;  /* 0x000000915e5e7221 */ /* 0x000fe20000010000 */
[----:B------:R-:W-:-:S07]  /*28d0*/  FADD.FTZ R141, R141, R146 ;  /* 0x000000928d8d7221 */ /* 0x000fce0000010000 */
.L_x_18333:
[----:B------:R-:W-:Y:S05]  /*28e0*/  BSYNC.RECONVERGENT B0 ;  /* 0x0000000000007941 */ /* 0x000fea0003800200 */
.L_x_18332:
        /* <DEDUP_REMOVED lines=16> */
.L_x_18335:
[----:B------:R-:W-:Y:S05]  /*29f0*/  BSYNC.RECONVERGENT B0 ;  /* 0x0000000000007941 */ /* 0x000fea0003800200 */
.L_x_18334:
        /* <DEDUP_REMOVED lines=16> */
.L_x_18337:
[----:B------:R-:W-:Y:S05]  /*2b00*/  BSYNC.RECONVERGENT B0 ;  /* 0x0000000000007941 */ /* 0x000fea0003800200 */
.L_x_18336:
        /* <DEDUP_REMOVED lines=16> */
.L_x_18339:
[----:B------:R-:W-:Y:S05]  /*2c10*/  BSYNC.RECONVERGENT B0 ;  /* 0x0000000000007941 */ /* 0x000fea0003800200 */
.L_x_18338:
[----:B-1----:R-:W-:Y:S01]  /*2c20*/  SHFL.DOWN PT, R148, R139, 0x1, 0x1f ;  /* 0x08201f008b947f89 */ /* 0x002fe200000e0000 */
[----:B------:R-:W-:Y:S01]  /*2c30*/  ISETP.NE.AND P2, PT, R64, RZ, PT ;  /* 0x000000ff4000720c */ /* 0x000fe20003f45270 */
[-C--:B------:R-:W-:Y:S01]  /*2c40*/  FMUL.FTZ R146, R136, R95.reuse ;  /* 0x0000005f88927220 */ /* 0x080fe20000410000 */
[----:B------:R-:W-:Y:S01]  /*2c50*/  ISETP.NE.AND P1, PT, R64, 0x1f, PT ;  /* 0x0000001f4000780c */ /* 0x000fe20003f25270 */
[----:B------:R-:W1:Y:S01]  /*2c60*/  SHFL.IDX PT, R143, R35, RZ, 0x1f ;  /* 0x00001fff238f7589 */ /* 0x000e6200000e0000 */
[C---:B------:R-:W-:Y:S01]  /*2c70*/  FMUL.FTZ R145, R137.reuse, R95 ;  /* 0x0000005f89917220 */ /* 0x040fe20000410000 */
[-C--:B------:R-:W-:Y:S01]  /*2c80*/  FFMA.FTZ R146, R137, R142.reuse, -R146 ;  /* 0x0000008e89927223 */ /* 0x080fe20000010892 */
[----:B------:R-:W-:Y:S01]  /*2c90*/  BSSY.RECONVERGENT B0, `(.L_x_18340) ;  /* 0x0000097000007945 */ /* 0x000fe20003800200 */
[----:B------:R-:W5:Y:S01]  /*2ca0*/  SHFL.DOWN PT, R150, R140, 0x1, 0x1f ;  /* 0x08201f008c967f89 */ /* 0x000f6200000e0000 */
[----:B------:R-:W-:-:S03]  /*2cb0*/  FFMA.FTZ R145, R136, R142, R145 ;  /* 0x0000008e88917223 */ /* 0x000fc60000010091 */
[----:B------:R-:W0:Y:S02]  /*2cc0*/  SHFL.IDX PT, R144, R34, RZ, 0x1f ;  /* 0x00001fff22907589 */ /* 0x000e2400000e0000 */
[----:B------:R-:W-:Y:S01]  /*2cd0*/  @P2 FADD.FTZ R142, R135, R146 ;  /* 0x00000092878e2221 */ /* 0x000fe20000010000 */
[----:B------:R-:W-:Y:S01]  /*2ce0*/  @P2 FADD.FTZ R95, R134, R145 ;  /* 0x00000091865f2221 */ /* 0x000fe20000010000 */
[----:B------:R-:W0:Y:S01]  /*2cf0*/  SHFL.DOWN PT, R154, R141, 0x1, 0x1f ;  /* 0x08201f008d9a7f89 */ /* 0x000e2200000e0000 */
[----:B------:R-:W-:Y:S01]  /*2d00*/  ISETP.NE.AND P2, PT, R64, RZ, PT ;  /* 0x000000ff4000720c */ /* 0x000fe20003f45270 */
[CC--:B------:R-:W-:Y:S01]  /*2d10*/  FMUL.FTZ R135, R91.reuse, R142.reuse ;  /* 0x0000008e5b877220 */ /* 0x0c0fe20000410000 */
[-C--:B------:R-:W-:Y:S01]  /*2d20*/  FMUL.FTZ R91, R91, R95.reuse ;  /* 0x0000005f5b5b7220 */ /* 0x080fe20000410000 */
[----:B------:R-:W0:Y:S02]  /*2d30*/  SHFL.DOWN PT, R152, R94, 0x1, 0x1f ;  /* 0x08201f005e987f89 */ /* 0x000e2400000e0000 */
[C---:B------:R-:W-:Y:S01]  /*2d40*/  FFMA.FTZ R135, R90.reuse, R95, R135 ;  /* 0x0000005f5a877223 */ /* 0x040fe20000010087 */
[----:B------:R-:W-:Y:S01]  /*2d50*/  FFMA.FTZ R91, R90, R142, -R91 ;  /* 0x0000008e5a5b7223 */ /* 0x000fe2000001085b */
[----:B--23--:R-:W2:Y:S02]  /*2d60*/  SHFL.IDX PT, R140, R140, RZ, 0x1f ;  /* 0x00001fff8c8c7589 */ /* 0x00cea400000e0000 */
[----:B------:R-:W-:Y:S01]  /*2d70*/  FADD.FTZ R2, R2, R135 ;  /* 0x0000008702027221 */ /* 0x000fe20000010000 */
[----:B------:R-:W-:Y:S01]  /*2d80*/  FADD.FTZ R95, R132, R91 ;  /* 0x0000005b845f7221 */ /* 0x000fe20000010000 */
[----:B-1----:R-:W-:Y:S01]  /*2d90*/  @P1 FMUL.FTZ R145, R148, R143 ;  /* 0x0000008f94911220 */ /* 0x002fe20000410000 */
[----:B------:R-:W1:Y:S01]  /*2da0*/  SHFL.IDX PT, R139, R139, RZ, 0x1f ;  /* 0x00001fff8b8b7589 */ /* 0x000e6200000e0000 */
[CC--:B------:R-:W-:Y:S01]  /*2db0*/  FMUL.FTZ R90, R117.reuse, R2.reuse ;  /* 0x00000002755a7220 */ /* 0x0c0fe20000410000 */
[----:B------:R-:W-:Y:S01]  /*2dc0*/  FMUL.FTZ R91, R117, R95 ;  /* 0x0000005f755b7220 */ /* 0x000fe20000410000 */
[C---:B-----5:R-:W-:Y:S01]  /*2dd0*/  @P1 FMUL.FTZ R137, R150.reuse, R143 ;  /* 0x0000008f96891220 */ /* 0x060fe20000410000 */
[----:B----4-:R-:W3:Y:S01]  /*2de0*/  SHFL.IDX PT, R94, R94, RZ, 0x1f ;  /* 0x00001fff5e5e7589 */ /* 0x010ee200000e0000 */
[C---:B------:R-:W-:Y:S01]  /*2df0*/  FFMA.FTZ R90, R119.reuse, R95, -R90 ;  /* 0x0000005f775a7223 */ /* 0x040fe2000001085a */
[----:B------:R-:W-:Y:S01]  /*2e00*/  FFMA.FTZ R91, R119, R2, R91 ;  /* 0x00000002775b7223 */ /* 0x000fe2000001005b */
[-C--:B0-----:R-:W-:Y:S01]  /*2e10*/  @P1 FFMA.FTZ R145, R150, R144.reuse, R145 ;  /* 0x0000009096911223 */ /* 0x081fe20000010091 */
[----:B------:R-:W-:Y:S01]  /*2e20*/  @P1 FFMA.FTZ R137, R148, R144, -R137 ;  /* 0x0000009094891223 */ /* 0x000fe20000010889 */
[C---:B------:R-:W-:Y:S01]  /*2e30*/  FFMA.FTZ R135, R5.reuse, R128, R90 ;  /* 0x0000008005877223 */ /* 0x040fe2000001005a */
[----:B------:R-:W-:Y:S01]  /*2e40*/  FFMA.FTZ R130, R5, R130, R91 ;  /* 0x0000008205827223 */ /* 0x000fe2000001005b */
[----:B------:R-:W-:Y:S01]  /*2e50*/  @P1 FADD.FTZ R143, R154, R145 ;  /* 0x000000919a8f1221 */ /* 0x000fe20000010000 */
[----:B------:R-:W0:Y:S02]  /*2e60*/  SHFL.IDX PT, R141, R141, RZ, 0x1f ;  /* 0x00001fff8d8d7589 */ /* 0x000e2400000e0000 */
[----:B------:R-:W-:Y:S01]  /*2e70*/  FMUL.FTZ R128, R118, R130 ;  /* 0x0000008276807220 */ /* 0x000fe20000410000 */
[----:B------:R-:W-:Y:S01]  /*2e80*/  @P1 FADD.FTZ R144, R152, R137 ;  /* 0x0000008998901221 */ /* 0x000fe20000010000 */
[----:B------:R-:W-:-:S03]  /*2e90*/  FMUL.FTZ R137, R143, R93 ;  /* 0x0000005d8f897220 */ /* 0x000fc60000410000 */
[C---:B------:R-:W-:Y:S01]  /*2ea0*/  FMUL.FTZ R132, R144.reuse, R93 ;  /* 0x0000005d90847220 */ /* 0x040fe20000410000 */
[----:B------:R-:W-:-:S03]  /*2eb0*/  FFMA.FTZ R144, R144, R92, R137 ;  /* 0x0000005c90907223 */ /* 0x000fc60000010089 */
[----:B------:R-:W-:Y:S01]  /*2ec0*/  FFMA.FTZ R132, R143, R92, -R132 ;  /* 0x0000005c8f847223 */ /* 0x000fe20000010884 */
[----:B------:R-:W-:-:S04]  /*2ed0*/  IMAD.WIDE.U32 R92, R82, UR4, R84 ;  /* 0x00000004525c7c25 */ /* 0x000fc8000f8e0054 */
[----:B------:R-:W-:Y:S01]  /*2ee0*/  FADD.FTZ R127, R127, R144 ;  /* 0x000000907f7f7221 */ /* 0x000fe20000010000 */
[----:B------:R-:W-:Y:S01]  /*2ef0*/  FADD.FTZ R129, R129, R132 ;  /* 0x0000008481817221 */ /* 0x000fe20000010000 */
[----:B------:R-:W-:Y:S01]  /*2f00*/  IMAD R91, R83, UR4, R93 ;  /* 0x00000004535b7c24 */ /* 0x000fe2000f8e025d */
[----:B------:R-:W-:Y:S01]  /*2f10*/  LEA R90, P1, R92, R68, 0x2 ;  /* 0x000000445c5a7211 */ /* 0x000fe200078210ff */
[C---:B------:R-:W-:Y:S01]  /*2f20*/  FMUL.FTZ R132, R116.reuse, R127 ;  /* 0x0000007f74847220 */ /* 0x040fe20000410000 */
[----:B------:R-:W-:Y:S01]  /*2f30*/  FMUL.FTZ R137, R116, R129 ;  /* 0x0000008174897220 */ /* 0x000fe20000410000 */
[----:B------:R-:W-:Y:S01]  /*2f40*/  FFMA.FTZ R93, R123, R135, -R128 ;  /* 0x000000877b5d7223 */ /* 0x000fe20000010880 */
[----:B------:R-:W-:Y:S01]  /*2f50*/  LEA.HI.X R91, R92, R66, R91, 0x2, P1 ;  /* 0x000000425c5b7211 */ /* 0x000fe200008f145b */
[C---:B------:R-:W-:Y:S01]  /*2f60*/  FFMA.FTZ R92, R114.reuse, R129, -R132 ;  /* 0x00000081725c7223 */ /* 0x040fe20000010884 */
[----:B------:R-:W-:Y:S01]  /*2f70*/  FFMA.FTZ R137, R114, R127, R137 ;  /* 0x0000007f72897223 */ /* 0x000fe20000010089 */
[----:B------:R-:W-:Y:S01]  /*2f80*/  FMUL.FTZ R128, R118, R135 ;  /* 0x0000008776807220 */ /* 0x000fe20000410000 */
[----:B------:R-:W-:Y:S01]  /*2f90*/  FFMA.FTZ R133, R6, R133, R93 ;  /* 0x0000008506857223 */ /* 0x000fe2000001005d */
[----:B------:R-:W-:Y:S01]  /*2fa0*/  FADD.FTZ R92, R125, R92 ;  /* 0x0000005c7d5c7221 */ /* 0x000fe20000010000 */
[----:B------:R-:W-:Y:S01]  /*2fb0*/  FADD.FTZ R126, R126, R137 ;  /* 0x000000897e7e7221 */ /* 0x000fe20000010000 */
[----:B------:R-:W-:-:S02]  /*2fc0*/  FFMA.FTZ R93, R123, R130, R128 ;  /* 0x000000827b5d7223 */ /* 0x000fc40000010080 */
[C---:B------:R-:W-:Y:S01]  /*2fd0*/  FMUL.FTZ R128, R118.reuse, R92 ;  /* 0x0000005c76807220 */ /* 0x040fe20000410000 */
[-C--:B------:R-:W-:Y:S01]  /*2fe0*/  FMUL.FTZ R125, R118, R126.reuse ;  /* 0x0000007e767d7220 */ /* 0x080fe20000410000 */
[----:B--2---:R-:W-:Y:S01]  /*2ff0*/  FMUL.FTZ R118, R140, R35 ;  /* 0x000000238c767220 */ /* 0x004fe20000410000 */
[----:B------:R-:W-:Y:S01]  /*3000*/  FFMA.FTZ R131, R6, R131, R93 ;  /* 0x0000008306837223 */ /* 0x000fe2000001005d */
[C---:B------:R-:W-:Y:S01]  /*3010*/  FFMA.FTZ R128, R123.reuse, R126, R128 ;  /* 0x0000007e7b807223 */ /* 0x040fe20000010080 */
[----:B------:R-:W-:Y:S01]  /*3020*/  FFMA.FTZ R125, R123, R92, -R125 ;  /* 0x0000005c7b7d7223 */ /* 0x000fe2000001087d */
[-C--:B-1----:R-:W-:Y:S01]  /*3030*/  FFMA.FTZ R93, R139, R34.reuse, -R118 ;  /* 0x000000228b5d7223 */ /* 0x082fe20000010876 */
[C---:B------:R-:W-:Y:S01]  /*3040*/  FMUL.FTZ R118, R140.reuse, R34 ;  /* 0x000000228c767220 */ /* 0x040fe20000410000 */
[----:B------:R-:W-:Y:S01]  /*3050*/  FMUL.FTZ R34, R140, R33 ;  /* 0x000000218c227220 */ /* 0x000fe20000410000 */
[----:B------:R-:W-:Y:S01]  /*3060*/  FADD.FTZ R124, R124, R125 ;  /* 0x0000007d7c7c7221 */ /* 0x000fe20000010000 */
[-C--:B------:R-:W-:Y:S01]  /*3070*/  FMUL.FTZ R140, R140, R32.reuse ;  /* 0x000000208c8c7220 */ /* 0x080fe20000410000 */
[----:B------:R-:W-:Y:S01]  /*3080*/  FADD.FTZ R121, R121, R128 ;  /* 0x0000008079797221 */ /* 0x000fe20000010000 */
[----:B------:R-:W-:Y:S01]  /*3090*/  FFMA.FTZ R32, R139, R32, -R34 ;  /* 0x000000208b207223 */ /* 0x000fe20000010822 */
[-C--:B------:R-:W-:Y:S01]  /*30a0*/  FMUL.FTZ R34, R117, R124.reuse ;  /* 0x0000007c75227220 */ /* 0x080fe20000410000 */
[----:B------:R-:W-:Y:S01]  /*30b0*/  FFMA.FTZ R118, R139, R35, R118 ;  /* 0x000000238b767223 */ /* 0x000fe20000010076 */
[----:B------:R-:W-:Y:S01]  /*30c0*/  P2R R35, PR, RZ, 0x4 ;  /* 0x00000004ff237803 */ /* 0x000fe20000000000 */
[----:B------:R-:W-:Y:S01]  /*30d0*/  FMUL.FTZ R35, R116, R131 ;  /* 0x0000008374237220 */ /* 0x000fe20000410000 */
[-C--:B------:R-:W-:Y:S01]  /*30e0*/  FMUL.FTZ R117, R117, R121.reuse ;  /* 0x0000007975757220 */ /* 0x080fe20000410000 */
[C---:B------:R-:W-:Y:S01]  /*30f0*/  FFMA.FTZ R128, R119.reuse, R121, R34 ;  /* 0x0000007977807223 */ /* 0x040fe20000010022 */
[----:B---3--:R-:W-:Y:S01]  /*3100*/  FADD.FTZ R34, R94, R93 ;  /* 0x0000005d5e227221 */ /* 0x008fe20000010000 */
[----:B------:R-:W-:Y:S01]  /*3110*/  FFMA.FTZ R94, R114, R133, -R35 ;  /* 0x00000085725e7223 */ /* 0x000fe20000010823 */
[----:B------:R-:W-:Y:S01]  /*3120*/  FFMA.FTZ R132, R119, R124, -R117 ;  /* 0x0000007c77847223 */ /* 0x000fe20000010875 */
[----:B------:R-:W-:Y:S01]  /*3130*/  FFMA.FTZ R33, R139, R33, R140 ;  /* 0x000000218b217223 */ /* 0x000fe2000001008c */
[----:B0-----:R-:W-:Y:S01]  /*3140*/  FADD.FTZ R35, R141, R118 ;  /* 0x000000768d237221 */ /* 0x001fe20000010000 */
[----:B------:R-:W-:Y:S01]  /*3150*/  FMUL.FTZ R116, R116, R133 ;  /* 0x0000008574747220 */ /* 0x000fe20000410000 */
[----:B------:R-:W-:Y:S01]  /*3160*/  FADD.FTZ R113, R113, R128 ;  /* 0x0000008071717221 */ /* 0x000fe20000010000 */
[----:B------:R-:W-:Y:S01]  /*3170*/  FFMA.FTZ R93, R7, R122, R94 ;  /* 0x0000007a075d7223 */ /* 0x000fe2000001005e */
[----:B------:R-:W-:Y:S01]  /*3180*/  FADD.FTZ R94, R115, R132 ;  /* 0x00000084735e7221 */ /* 0x000fe20000010000 */
[----:B------:R-:W-:Y:S01]  /*3190*/  FFMA.FTZ R118, R114, R131, R116 ;  /* 0x0000008372767223 */ /* 0x000fe20000010074 */
[----:B------:R0:W-:Y:S01]  /*31a0*/  @!P2 STS.128 [UR7+0x1d90], R32 ;  /* 0x001d9020ff00a988 */ /* 0x0001e20008000c07 */
[C---:B------:R-:W-:Y:S01]  /*31b0*/  FMUL.FTZ R115, R89.reuse, R113 ;  /* 0x0000007159737220 */ /* 0x040fe20000410000 */
        /* <DEDUP_REMOVED lines=12> */
[----:B0-----:R-:W-:Y:S01]  /*3280*/  FMUL.FTZ R32, R100, R129 ;  /* 0x0000008164207220 */ /* 0x001fe20000410000 */
[C---:B------:R-:W-:Y:S01]  /*3290*/  FMUL.FTZ R146, R7.reuse, R116 ;  /* 0x0000007407927220 */ /* 0x040fe20000410000 */
[----:B------:R-:W-:Y:S01]  /*32a0*/  STS [R42+0x420], R119 ;  /* 0x000420772a007388 */ /* 0x000fe20000000800 */
[C---:B------:R-:W-:Y:S01]  /*32b0*/  FFMA.FTZ R35, R0.reuse, -R2, RZ ;  /* 0x8000000200237223 */ /* 0x040fe200000100ff */
[C---:B------:R-:W-:Y:S01]  /*32c0*/  FMUL.FTZ R148, R7.reuse, R32 ;  /* 0x0000002007947220 */ /* 0x040fe20000410000 */
[----:B------:R-:W-:Y:S01]  /*32d0*/  FFMA.FTZ R33, R0, R95, RZ ;  /* 0x0000005f00217223 */ /* 0x000fe200000100ff */
[----:B------:R0:W-:Y:S01]  /*32e0*/  STS [R3+0x4], R114 ;  /* 0x0000047203007388 */ /* 0x0001e20000000800 */
[----:B------:R-:W-:Y:S01]  /*32f0*/  FFMA.FTZ R120, R7, R120, R118 ;  /* 0x0000007807787223 */ /* 0x000fe20000010076 */
[----:B------:R-:W-:Y:S01]  /*3300*/  FFMA.FTZ R2, -R107, R25, R2 ;  /* 0x000000196b027223 */ /* 0x000fe20000010102 */
[----:B------:R-:W-:Y:S01]  /*3310*/  FFMA.FTZ R34, R112, R135, R33 ;  /* 0x0000008770227223 */ /* 0x000fe20000010021 */
[----:B------:R1:W-:Y:S01]  /*3320*/  STS [R3+0x8], R132 ;  /* 0x0000088403007388 */ /* 0x0003e20000000800 */
[----:B------:R-:W-:Y:S01]  /*3330*/  FFMA.FTZ R135, R105, -R26, R135 ;  /* 0x8000001a69877223 */ /* 0x000fe20000010087 */
[----:B------:R-:W-:Y:S01]  /*3340*/  LEA R125, R110, -R101, 0x1 ;  /* 0x800000656e7d7211 */ /* 0x000fe200078e08ff */
[----:B------:R-:W-:Y:S01]  /*3350*/  FFMA.FTZ R34, R111, R133, R34 ;  /* 0x000000856f227223 */ /* 0x000fe20000010022 */
[----:B------:R2:W-:Y:S01]  /*3360*/  STS [R3+0xc], R134 ;  /* 0x00000c8603007388 */ /* 0x0005e20000000800 */
[----:B------:R-:W-:Y:S01]  /*3370*/  FFMA.FTZ R133, R104, -R28, R133 ;  /* 0x8000001c68857223 */ /* 0x000fe20000010085 */
[----:B0-----:R-:W-:Y:S01]  /*3380*/  FFMA.FTZ R114, R112, -R130, R35 ;  /* 0x8000008270727223 */ /* 0x001fe20000010023 */
[----:B------:R-:W-:Y:S01]  /*3390*/  FFMA.FTZ R130, -R105, R27, R130 ;  /* 0x0000001b69827223 */ /* 0x000fe20000010182 */
[----:B------:R2:W-:Y:S01]  /*33a0*/  STS [R3+0x10], R142 ;  /* 0x0000108e03007388 */ /* 0x0005e20000000800 */
[----:B------:R-:W-:Y:S01]  /*33b0*/  FFMA.FTZ R95, R107, -R24, R95 ;  /* 0x800000186b5f7223 */ /* 0x000fe2000001005f */
[----:B------:R-:W-:Y:S01]  /*33c0*/  FFMA.FTZ R114, R111, -R131, R114 ;  /* 0x800000836f727223 */ /* 0x000fe20000010072 */
[----:B------:R-:W-:Y:S01]  /*33d0*/  FFMA.FTZ R131, -R104, R29, R131 ;  /* 0x0000001d68837223 */ /* 0x000fe20000010183 */
[----:B------:R2:W-:Y:S01]  /*33e0*/  STS [R3+0x14], R144 ;  /* 0x0000149003007388 */ /* 0x0005e20000000800 */
[C---:B------:R-:W-:Y:S01]  /*33f0*/  FMUL.FTZ R118, R130.reuse, R128 ;  /* 0x0000008082767220 */ /* 0x040fe20000410000 */
[----:B------:R-:W-:Y:S01]  /*3400*/  ISETP.GE.AND P1, PT, R125, 0x1, PT ;  /* 0x000000017d00780c */ /* 0x000fe20003f26270 */
[C---:B-1----:R-:W-:Y:S01]  /*3410*/  FMUL.FTZ R132, R131.reuse, R140 ;  /* 0x0000008c83847220 */ /* 0x042fe20000410000 */
[----:B------:R2:W-:Y:S01]  /*3420*/  STS [R3+0x18], R146 ;  /* 0x0000189203007388 */ /* 0x0005e20000000800 */
[-C--:B------:R-:W-:Y:S01]  /*3430*/  FMUL.FTZ R33, R131, R136.reuse ;  /* 0x0000008883217220 */ /* 0x080fe20000410000 */
[----:B------:R-:W-:Y:S01]  /*3440*/  ISETP.GE.AND P2, PT, R125, 0x21, PT ;  /* 0x000000217d00780c */ /* 0x000fe20003f46270 */
[C---:B------:R-:W-:Y:S01]  /*3450*/  FFMA.FTZ R136, R133.reuse, R136, R132 ;  /* 0x0000008885887223 */ /* 0x040fe20000010084 */
[----:B------:R2:W-:Y:S01]  /*3460*/  STS [R3+0x1c], R148 ;  /* 0x00001c9403007388 */ /* 0x0005e20000000800 */
[----:B------:R-:W-:Y:S01]  /*3470*/  FFMA.FTZ R140, R133, R140, -R33 ;  /* 0x0000008c858c7223 */ /* 0x000fe20000010821 */
[CC--:B------:R-:W-:Y:S01]  /*3480*/  FFMA.FTZ R33, R135.reuse, R122.reuse, R118 ;  /* 0x0000007a87217223 */ /* 0x0c0fe20000010076 */
[----:B------:R-:W-:Y:S01]  /*3490*/  FMUL.FTZ R132, R130, R122 ;  /* 0x0000007a82847220 */ /* 0x000fe20000410000 */
[----:B------:R-:W-:Y:S01]  /*34a0*/  BAR.SYNC.DEFER_BLOCKING 0x0 ;  /* 0x0000000000007b1d */ /* 0x000fe20000010000 */
[C---:B------:R-:W-:Y:S01]  /*34b0*/  FMUL.FTZ R118, R2.reuse, R117 ;  /* 0x0000007502767220 */ /* 0x040fe20000410000 */
[----:B------:R-:W-:Y:S01]  /*34c0*/  FMUL.FTZ R122, R2, R115 ;  /* 0x00000073027a7220 */ /* 0x000fe20000410000 */
[----:B------:R-:W-:-:S02]  /*34d0*/  FFMA.FTZ R35, R135, R128, -R132 ;  /* 0x0000008087237223 */ /* 0x000fc40000010884 */
[C---:B------:R-:W-:Y:S01]  /*34e0*/  FFMA.FTZ R118, R95.reuse, R115, R118 ;  /* 0x000000735f767223 */ /* 0x040fe20000010076 */
[----:B------:R-:W-:Y:S01]  /*34f0*/  FFMA.FTZ R122, R95, R117, -R122 ;  /* 0x000000755f7a7223 */ /* 0x000fe2000001087a */
[C---:B------:R-:W-:Y:S01]  /*3500*/  FFMA.FTZ R117, -R103.reuse, R31, R120 ;  /* 0x0000001f67757223 */ /* 0x040fe20000010178 */
[----:B------:R-:W-:Y:S01]  /*3510*/  FFMA.FTZ R115, R103, -R30, R93 ;  /* 0x8000001e67737223 */ /* 0x000fe2000001005d */
[----:B------:R-:W-:Y:S01]  /*3520*/  FADD.FTZ R118, RZ, R118 ;  /* 0x00000076ff767221 */ /* 0x000fe20000010000 */
[----:B------:R-:W-:Y:S01]  /*3530*/  FADD.FTZ R122, RZ, R122 ;  /* 0x0000007aff7a7221 */ /* 0x000fe20000010000 */
[C---:B------:R-:W-:Y:S01]  /*3540*/  FMUL.FTZ R128, R117.reuse, R32 ;  /* 0x0000002075807220 */ /* 0x040fe20000410000 */
[-C--:B------:R-:W-:Y:S01]  /*3550*/  FMUL.FTZ R119, R117, R116.reuse ;  /* 0x0000007475777220 */ /* 0x080fe20000410000 */
[----:B------:R-:W-:Y:S01]  /*3560*/  FADD.FTZ R33, R118, R33 ;  /* 0x0000002176217221 */ /* 0x000fe20000010000 */
[----:B------:R-:W-:Y:S01]  /*3570*/  FADD.FTZ R35, R122, R35 ;  /* 0x000000237a237221 */ /* 0x000fe20000010000 */
[C---:B------:R-:W-:Y:S01]  /*3580*/  FFMA.FTZ R128, R115.reuse, R116, R128 ;  /* 0x0000007473807223 */ /* 0x040fe20000010080 */
[----:B------:R-:W-:Y:S01]  /*3590*/  FFMA.FTZ R116, R115, R32, -R119 ;  /* 0x0000002073747223 */ /* 0x000fe20000010877 */
[----:B------:R-:W-:Y:S01]  /*35a0*/  FADD.FTZ R33, R33, R136 ;  /* 0x0000008821217221 */ /* 0x000fe20000010000 */
[----:B------:R-:W-:Y:S01]  /*35b0*/  FADD.FTZ R35, R35, R140 ;  /* 0x0000008c23237221 */ /* 0x000fe20000010000 */
[----:B------:R2:W0:Y:S01]  /*35c0*/  LDS R123, [R50+0x4a0] ;  /* 0x0004a000327b7984 */ /* 0x0004220000000800 */
[----:B------:R-:W-:Y:S05]  /*35d0*/  @!P1 BRA `(.L_x_18341) ;  /* 0x0000000000089947 */ /* 0x000fea0003800000 */
[----:B------:R-:W1:Y:S04]  /*35e0*/  LDS R119, [R52+0x420] ;  /* 0x0004200034777984 */ /* 0x000e680000000800 */
[----:B-1----:R1:W-:Y:S02]  /*35f0*/  REDG.E.ADD.F32.FTZ.RN.STRONG.GPU desc[UR16][R90.64], R119 ;  /* 0x000000775a0079a6 */ /* 0x0023e4000c12f310 */
.L_x_18341:
[----:B------:R-:W-:Y:S05]  /*3600*/  BSYNC.RECONVERGENT B0 ;  /* 0x0000000000007941 */ /* 0x000fea0003800200 */
.L_x_18340:
[----:B------:R-:W-:Y:S04]  /*3610*/  BSSY.RECONVERGENT B0, `(.L_x_18342) ;  /* 0x0000003000007945 */ /* 0x000fe80003800200 */
[----:B------:R-:W-:Y:S05]  /*3620*/  @!P2 BRA `(.L_x_18343) ;  /* 0x000000000004a947 */ /* 0x000fea0003800000 */
[----:B0-----:R3:W-:Y:S02]  /*3630*/  REDG.E.ADD.F32.FTZ.RN.STRONG.GPU desc[UR16][R90.64+0x80], R123 ;  /* 0x0000807b5a0079a6 */ /* 0x0017e4000c12f310 */
.L_x_18343:
[----:B------:R-:W-:Y:S05]  /*3640*/  BSYNC.RECONVERGENT B0 ;  /* 0x0000000000007941 */ /* 0x000fea0003800200 */
.L_x_18342:
        /* <DEDUP_REMOVED lines=10> */
.L_x_18345:
[----:B------:R-:W-:Y:S05]  /*36f0*/  BSYNC.RECONVERGENT B0 ;  /* 0x0000000000007941 */ /* 0x000fea0003800200 */
.L_x_18344:
[----:B-1--4-:R1:W4:Y:S01]  /*3700*/  LDS R119, [R48+0x5a0] ;  /* 0x0005a00030777984 */ /* 0x0123220000000800 */
[----:B------:R-:W-:Y:S04]  /*3710*/  BSSY.RECONVERGENT B0, `(.L_x_18346) ;  /* 0x0000003000007945 */ /* 0x000fe80003800200 */
[----:B------:R-:W-:Y:S05]  /*3720*/  @!P1 BRA `(.L_x_18347) ;  /* 0x0000000000049947 */ /* 0x000fea0003800000 */
[----:B----4-:R4:W-:Y:S02]  /*3730*/  REDG.E.ADD.F32.FTZ.RN.STRONG.GPU desc[UR16][R90.64+0x180], R119 ;  /* 0x000180775a0079a6 */ /* 0x0109e4000c12f310 */
.L_x_18347:
[----:B------:R-:W-:Y:S05]  /*3740*/  BSYNC.RECONVERGENT B0 ;  /* 0x0000000000007941 */ /* 0x000fea0003800200 */
.L_x_18346:
[----:B----4-:R4:W0:Y:S01]  /*3750*/  LDS R119, [R47+0x620] ;  /* 0x000620002f777984 */ /* 0x0108220000000800 */
[----:B------:R-:W-:Y:S04]  /*3760*/  BSSY.RECONVERGENT B0, `(.L_x_18348) ;  /* 0x0000003000007945 */ /* 0x000fe80003800200 */
[----:B------:R-:W-:Y:S05]  /*3770*/  @!P2 BRA `(.L_x_18349) ;  /* 0x000000000004a947 */ /* 0x000fea0003800000 */
[----:B0-----:R0:W-:Y:S02]  /*3780*/  REDG.E.ADD.F32.FTZ.RN.STRONG.GPU desc[UR16][R90.64+0x200], R119 ;  /* 0x000200775a0079a6 */ /* 0x0011e4000c12f310 */
.L_x_18349:
[----:B------:R-:W-:Y:S05]  /*3790*/  BSYNC.RECONVERGENT B0 ;  /* 0x0000000000007941 */ /* 0x000fea0003800200 */
.L_x_18348:
[----:B0-----:R0:W0:Y:S01]  /*37a0*/  LDS R119, [R46+0x6a0] ;  /* 0x0006a0002e777984 */ /* 0x0010220000000800 */
[----:B------:R-:W-:Y:S04]  /*37b0*/  BSSY.RECONVERGENT B0, `(.L_x_18350) ;  /* 0x0000003000007945 */ /* 0x000fe80003800200 */
[----:B------:R-:W-:Y:S05]  /*37c0*/  @!P3 BRA `(.L_x_18351) ;  /* 0x000000000004b947 */ /* 0x000fea0003800000 */
[----:B0-----:R0:W-:Y:S02]  /*37d0*/  REDG.E.ADD.F32.FTZ.RN.STRONG.GPU desc[UR16][R90.64+0x280], R119 ;  /* 0x000280775a0079a6 */ /* 0x0011e4000c12f310 */
.L_x_18351:
[----:B------:R-:W-:Y:S05]  /*37e0*/  BSYNC.RECONVERGENT B0 ;  /* 0x0000000000007941 */ /* 0x000fea0003800200 */
.L_x_18350:
[----:B0-----:R0:W0:Y:S01]  /*37f0*/  LDS R119, [R45+0x720] ;  /* 0x000720002d777984 */ /* 0x0010220000000800 */
[----:B------:R-:W-:Y:S04]  /*3800*/  BSSY.RECONVERGENT B0, `(.L_x_18352) ;  /* 0x0000003000007945 */ /* 0x000fe80003800200 */
[----:B------:R-:W-:Y:S05]  /*3810*/  @!P4 BRA `(.L_x_18353) ;  /* 0x000000000004c947 */ /* 0x000fea0003800000 */
[----:B0-----:R0:W-:Y:S02]  /*3820*/  REDG.E.ADD.F32.FTZ.RN.STRONG.GPU desc[UR16][R90.64+0x300], R119 ;  /* 0x000300775a0079a6 */ /* 0x0011e4000c12f310 */
.L_x_18353:
[----:B------:R-:W-:Y:S05]  /*3830*/  BSYNC.RECONVERGENT B0 ;  /* 0x0000000000007941 */ /* 0x000fea0003800200 */
.L_x_18352:
[----:B------:R-:W-:Y:S01]  /*3840*/  FADD.FTZ R32, R33, R128 ;  /* 0x0000008021207221 */ /* 0x000fe20000010000 */
[----:B------:R-:W-:Y:S01]  /*3850*/  FADD.FTZ R33, R35, R116 ;  /* 0x0000007423217221 */ /* 0x000fe20000010000 */
[----:B------:R-:W-:Y:S01]  /*3860*/  BSSY.RECONVERGENT B0, `(.L_x_18354) ;  /* 0x0000004000007945 */ /* 0x000fe20003800200 */
[----:B------:R0:W0:Y:S03]  /*3870*/  LDS R35, [R44+0x7a0] ;  /* 0x0007a0002c237984 */ /* 0x0000260000000800 */
[----:B------:R-:W-:Y:S05]  /*3880*/  @!P5 BRA `(.L_x_18355) ;  /* 0x000000000004d947 */ /* 0x000fea0003800000 */
[----:B0-----:R0:W-:Y:S02]  /*3890*/  REDG.E.ADD.F32.FTZ.RN.STRONG.GPU desc[UR16][R90.64+0x380], R35 ;  /* 0x000380235a0079a6 */ /* 0x0011e4000c12f310 */
.L_x_18355:
[----:B------:R-:W-:Y:S05]  /*38a0*/  BSYNC.RECONVERGENT B0 ;  /* 0x0000000000007941 */ /* 0x000fea0003800200 */
.L_x_18354:
[C---:B------:R-:W-:Y:S01]  /*38b0*/  FFMA.FTZ R34, R109.reuse, R93, R34 ;  /* 0x0000005d6d227223 */ /* 0x040fe20000010022 */
[----:B0-----:R-:W-:Y:S01]  /*38c0*/  FFMA.FTZ R35, R109, -R120, R114 ;  /* 0x800000786d237223 */ /* 0x001fe20000010072 */
[----:B---3--:R-:W0:Y:S01]  /*38d0*/  SHFL.DOWN PT, R91, R32, 0x1, 0x1f ;  /* 0x08201f00205b7f89 */ /* 0x008e2200000e0000 */
        /* <DEDUP_REMOVED lines=29> */
[----:B------:R-:W3:Y:S01]  /*3ab0*/  SHFL.DOWN PT, R119, R34, 0x4, 0x1f ;  /* 0x08801f0022777f89 */ /* 0x000ee200000e0000 */
[----:B------:R-:W-:Y:S02]  /*3ac0*/  FMUL.FTZ R31, R87, R126 ;  /* 0x0000007e571f7220 */ /* 0x000fe40000410000 */
[----:B------:R-:W-:Y:S01]  /*3ad0*/  FFMA.FTZ R30, R86, R129, -R30 ;  /* 0x00000081561e7223 */ /* 0x000fe2000001081e */
[----:B------:R-:W5:Y:S06]  /*3ae0*/  SHFL.DOWN PT, R118, R35, 0x4, 0x1f ;  /* 0x08801f0023767f89 */ /* 0x000f6c00000e0000 */
[----:B0-----:R-:W-:Y:S01]  /*3af0*/  @!P1 FADD.FTZ R33, R33, R90 ;  /* 0x0000005a21219221 */ /* 0x001fe20000010000 */
[----:B-1----:R-:W-:-:S04]  /*3b00*/  @!P1 FADD.FTZ R32, R32, R93 ;  /* 0x0000005d20209221 */ /* 0x002fc80000010000 */
[----:B------:R-:W0:Y:S01]  /*3b10*/  SHFL.DOWN PT, R120, R33, 0x8, 0x1f ;  /* 0x09001f0021787f89 */ /* 0x000e2200000e0000 */
[----:B---3--:R-:W-:-:S03]  /*3b20*/  @!P1 FADD.FTZ R34, R34, R119 ;  /* 0x0000007722229221 */ /* 0x008fc60000010000 */
[----:B------:R-:W1:Y:S01]  /*3b30*/  SHFL.DOWN PT, R93, R32, 0x8, 0x1f ;  /* 0x09001f00205d7f89 */ /* 0x000e6200000e0000 */
[----:B-----5:R-:W-:-:S03]  /*3b40*/  @!P1 FADD.FTZ R35, R35, R118 ;  /* 0x0000007623239221 */ /* 0x020fc60000010000 */
[----:B------:R-:W3:Y:S01]  /*3b50*/  SHFL.DOWN PT, R119, R34, 0x8, 0x1f ;  /* 0x09001f0022777f89 */ /* 0x000ee200000e0000 */
[----:B------:R-:W-:Y:S01]  /*3b60*/  FMUL.FTZ R118, R117, R30 ;  /* 0x0000001e75767220 */ /* 0x000fe20000410000 */
[----:B------:R-:W-:Y:S01]  /*3b70*/  ISETP.GT.AND P1, PT, R77, 0x17, PT ;  /* 0x000000174d00780c */ /* 0x000fe20003f24270 */
[CC--:B------:R-:W-:Y:S01]  /*3b80*/  FFMA.FTZ R30, R86.reuse, R92.reuse, -R31 ;  /* 0x0000005c561e7223 */ /* 0x0c0fe2000001081f */
[----:B------:R-:W5:Y:S01]  /*3b90*/  SHFL.DOWN PT, R122, R35, 0x8, 0x1f ;  /* 0x09001f00237a7f89 */ /* 0x000f6200000e0000 */
[----:B------:R-:W-:Y:S01]  /*3ba0*/  FMUL.FTZ R31, R29, R92 ;  /* 0x0000005c1d1f7220 */ /* 0x000fe20000410000 */
[----:B------:R-:W-:Y:S01]  /*3bb0*/  FMUL.FTZ R29, R87, R121 ;  /* 0x00000079571d7220 */ /* 0x000fe20000410000 */
[----:B------:R-:W-:Y:S01]  /*3bc0*/  FMUL.FTZ R90, R131, R30 ;  /* 0x0000001e835a7220 */ /* 0x000fe20000410000 */
[-C--:B------:R-:W-:Y:S01]  /*3bd0*/  FFMA.FTZ R30, R86, R126.reuse, R91 ;  /* 0x0000007e561e7223 */ /* 0x080fe2000001005b */
[----:B------:R-:W-:Y:S01]  /*3be0*/  FFMA.FTZ R91, R28, R126, R31 ;  /* 0x0000007e1c5b7223 */ /* 0x000fe2000001001f */
[-C--:B------:R-:W-:Y:S01]  /*3bf0*/  FFMA.FTZ R29, R86, R124.reuse, -R29 ;  /* 0x0000007c561d7223 */ /* 0x080fe2000001081d */
[C---:B------:R-:W-:Y:S01]  /*3c00*/  FMUL.FTZ R31, R87.reuse, R124 ;  /* 0x0000007c571f7220 */ /* 0x040fe20000410000 */
[----:B------:R-:W-:Y:S01]  /*3c10*/  FMUL.FTZ R28, R87, R94 ;  /* 0x0000005e571c7220 */ /* 0x000fe20000410000 */
[----:B------:R-:W-:Y:S01]  /*3c20*/  FFMA.FTZ R133, R133, R30, R90 ;  /* 0x0000001e85857223 */ /* 0x000fe2000001005a */
[----:B------:R-:W-:Y:S01]  /*3c30*/  FMUL.FTZ R130, R130, R29 ;  /* 0x0000001d82827220 */ /* 0x000fe20000410000 */
[----:B------:R-:W-:Y:S01]  /*3c40*/  FMUL.FTZ R29, R27, R124 ;  /* 0x0000007c1b1d7220 */ /* 0x000fe20000410000 */
[----:B------:R-:W-:Y:S01]  /*3c50*/  FMUL.FTZ R27, R87, R113 ;  /* 0x00000071571b7220 */ /* 0x000fe20000410000 */
[----:B0-----:R-:W-:Y:S01]  /*3c60*/  @!P1 FADD.FTZ R33, R33, R120 ;  /* 0x0000007821219221 */ /* 0x001fe20000010000 */
[C---:B------:R-:W-:Y:S01]  /*3c70*/  FFMA.FTZ R30, R86.reuse, R121, R31 ;  /* 0x00000079561e7223 */ /* 0x040fe2000001001f */
[----:B------:R-:W-:Y:S01]  /*3c80*/  FFMA.FTZ R28, R86, R113, R28 ;  /* 0x00000071561c7223 */ /* 0x000fe2000001001c */
[----:B-1----:R-:W-:Y:S01]  /*3c90*/  @!P1 FADD.FTZ R32, R32, R93 ;  /* 0x0000005d20209221 */ /* 0x002fe20000010000 */
[----:B------:R-:W-:Y:S01]  /*3ca0*/  FFMA.FTZ R27, R86, R94, -R27 ;  /* 0x0000005e561b7223 */ /* 0x000fe2000001081b */
[----:B------:R-:W-:Y:S01]  /*3cb0*/  FFMA.FTZ R116, R115, R116, R118 ;  /* 0x0000007473747223 */ /* 0x000fe20000010076 */
        /* <DEDUP_REMOVED lines=13> */
.L_x_18357:
[----:B------:R-:W-:Y:S05]  /*3d90*/  BSYNC.RECONVERGENT B0 ;  /* 0x0000000000007941 */ /* 0x000fea0003800200 */
.L_x_18356:
        /* <DEDUP_REMOVED lines=31> */
.L_x_18359:
[----:B------:R-:W-:Y:S05]  /*3f90*/  BSYNC.RECONVERGENT B0 ;  /* 0x0000000000007941 */ /* 0x000fea0003800200 */
.L_x_18358:
[----:B------:R-:W-:-:S04]  /*3fa0*/  UIADD3 UR4, UPT, UPT, UR4, 0x1, URZ ;  /* 0x0000000104047890 */ /* 0x000fc8000fffe0ff */
[----:B------:R-:W-:-:S09]  /*3fb0*/  UISETP.GE.AND UP0, UPT, UR4, UR9, UPT ;  /* 0x000000090400728c */ /* 0x000fd2000bf06270 */
[----:B------:R-:W-:Y:S05]  /*3fc0*/  BRA.U !UP0, `(.L_x_18360) ;  /* 0xffffffd508b87547 */ /* 0x000fea000b83ffff */
.L_x_18326:
[----:B------:R-:W-:Y:S01]  /*3fd0*/  BAR.SYNC.DEFER_BLOCKING 0x0 ;  /* 0x0000000000007b1d */ /* 0x000fe20000010000 */
[----:B------:R-:W-:Y:S01]  /*3fe0*/  HFMA2 R27, -RZ, RZ, 0, 0 ;  /* 0x00000000ff1b7431 */ /* 0x000fe200000001ff */
[----:B------:R-:W-:Y:S02]  /*3ff0*/  MOV R26, R40 ;  /* 0x00000028001a7202 */ /* 0x000fe40000000f00 */
[----:B------:R-:W-:-:S04]  /*4000*/  IADD3 R57, P1, PT, R57, -0x400, RZ ;  /* 0xfffffc0039397810 */ /* 0x000fc80007f3e0ff */
[----:B------:R-:W5:Y:S01]  /*4010*/  LDC.64 R28, c[0x0][0x4f8] ;  /* 0x00013e00ff1c7b82 */ /* 0x000f620000000a00 */
[----:B------:R-:W0:Y:S01]  /*4020*/  LDCU.64 UR6, c[0x0][0x500] ;  /* 0x0000a000ff0677ac */ /* 0x000e220008000a00 */
[----:B------:R-:W-:Y:S02]  /*4030*/  IADD3 R58, P2, PT, R58, -0x200, RZ ;  /* 0xfffffe003a3a7810 */ /* 0x000fe40007f5e0ff */
[----:B------:R-:W-:Y:S02]  /*4040*/  IADD3 R60, P3, PT, R60, -0x200, RZ ;  /* 0xfffffe003c3c7810 */ /* 0x000fe40007f7e0ff */
[----:B------:R-:W-:Y:S02]  /*4050*/  IADD3 R62, P4, PT, R62, -0x200, RZ ;  /* 0xfffffe003e3e7810 */ /* 0x000fe40007f9e0ff */
[----:B---3--:R-:W3:Y:S01]  /*4060*/  LDC.64 R30, c[0x0][0x550] ;  /* 0x00015400ff1e7b82 */ /* 0x008ee20000000a00 */
[----:B------:R-:W-:Y:S02]  /*4070*/  IADD3.X R56, PT, PT, R56, -0x1, RZ, P1, !PT ;  /* 0xffffffff38387810 */ /* 0x000fe40000ffe4ff */
[----:B------:R-:W-:-:S02]  /*4080*/  IADD3.X R59, PT, PT, R59, -0x1, RZ, P2, !PT ;  /* 0xffffffff3b3b7810 */ /* 0x000fc400017fe4ff */
[----:B------:R-:W-:Y:S02]  /*4090*/  IADD3.X R61, PT, PT, R61, -0x1, RZ, P3, !PT ;  /* 0xffffffff3d3d7810 */ /* 0x000fe40001ffe4ff */
[----:B------:R-:W-:Y:S01]  /*40a0*/  IADD3.X R63, PT, PT, R63, -0x1, RZ, P4, !PT ;  /* 0xffffffff3f3f7810 */ /* 0x000fe200027fe4ff */
[----:B------:R3:W-:Y:S01]  /*40b0*/  STS.128 [R74], R12 ;  /* 0x0000000c4a007388 */ /* 0x0007e20000000c00 */
[----:B------:R-:W-:-:S03]  /*40c0*/  NOP ;  /* 0x0000000000007918 */ /* 0x000fc60000000000 */
[----:B------:R-:W1:Y:S01]  /*40d0*/  LDS.128 R4, [R74] ;  /* 0x000000004a047984 */ /* 0x000e620000000c00 */
[----:B-----5:R-:W-:-:S04]  /*40e0*/  IMAD.WIDE.U32 R24, R28, UR18, R26 ;  /* 0x000000121c187c25 */ /* 0x020fc8000f8e001a */
[----:B------:R-:W-:Y:S02]  /*40f0*/  IMAD R25, R29, UR18, R25 ;  /* 0x000000121d197c24 */ /* 0x000fe4000f8e0219 */
[----:B------:R-:W5:Y:S01]  /*4100*/  LDC.64 R28, c[0x0][0x518] ;  /* 0x00014600ff1c7b82 */ /* 0x000f620000000a00 */
[----:B0-----:R-:W-:-:S04]  /*4110*/  IMAD.WIDE.U32 R24, R75, UR6, R24 ;  /* 0x000000064b187c25 */ /* 0x001fc8000f8e0018 */
[----:B------:R-:W-:Y:S01]  /*4120*/  IMAD R0, R75, UR7, R25 ;  /* 0x000000074b007c24 */ /* 0x000fe2000f8e0219 */
[C---:B---3--:R-:W-:Y:S01]  /*4130*/  LEA R12, P0, R24.reuse, R30, 0x2 ;  /* 0x0000001e180c7211 */ /* 0x048fe200078010ff */
[----:B------:R-:W0:Y:S03]  /*4140*/  LDCU.64 UR6, c[0x0][0x520] ;  /* 0x0000a400ff0677ac */ /* 0x000e260008000a00 */
[----:B------:R-:W-:Y:S02]  /*4150*/  LEA.HI.X R13, R24, R31, R0, 0x2, P0 ;  /* 0x0000001f180d7211 */ /* 0x000fe400000f1400 */
[----:B------:R-:W3:Y:S01]  /*4160*/  LDC.64 R30, c[0x0][0x560] ;  /* 0x00015800ff1e7b82 */ /* 0x000ee20000000a00 */
[----:B------:R-:W-:-:S04]  /*4170*/  IMAD.WIDE.U32 R24, R51, 0x10, R12 ;  /* 0x0000001033187825 */ /* 0x000fc800078e000c */
[----:B-----5:R-:W-:-:S04]  /*4180*/  IMAD.WIDE.U32 R26, R28, UR18, R26 ;  /* 0x000000121c1a7c25 */ /* 0x020fc8000f8e001a */
[----:B------:R-:W-:Y:S02]  /*4190*/  IMAD R27, R29, UR18, R27 ;  /* 0x000000121d1b7c24 */ /* 0x000fe4000f8e021b */
[C---:B0-----:R-:W-:Y:S01]  /*41a0*/  IMAD.WIDE.U32 R26, R75.reuse, UR6, R26 ;  /* 0x000000064b1a7c25 */ /* 0x041fe2000f8e001a */
[----:B-1----:R3:W-:Y:S03]  /*41b0*/  STG.E.128 desc[UR16][R24.64], R4 ;  /* 0x0000000418007986 */ /* 0x0027e6000c101d10 */
        /* <DEDUP_REMOVED lines=16> */
.L_x_18324:
[----:B------:R-:W1:Y:S01]  /*42c0*/  LDC.64 R6, c[0x0][0x548] ;  /* 0x00015200ff067b82 */ /* 0x000e620000000a00 */
[----:B0-----:R-:W0:Y:S01]  /*42d0*/  S2R R13, SR_TID.X ;  /* 0x00000000000d7919 */ /* 0x001e220000002100 */
[----:B------:R-:W0:Y:S06]  /*42e0*/  LDCU UR7, c[0x0][0x38c] ;  /* 0x00007180ff0777ac */ /* 0x000e2c0008000800 */
[----:B------:R-:W3:Y:S01]  /*42f0*/  LDC.64 R8, c[0x0][0x568] ;  /* 0x00015a00ff087b82 */ /* 0x000ee20000000a00 */
[----:B-1----:R-:W-:-:S04]  /*4300*/  ISETP.NE.U32.AND P1, PT, R6, RZ, PT ;  /* 0x000000ff0600720c */ /* 0x002fc80003f25070 */
[----:B------:R-:W-:Y:S02]  /*4310*/  ISETP.NE.AND.EX P1, PT, R7, RZ, PT, P1 ;  /* 0x000000ff0700720c */ /* 0x000fe40003f25310 */
[----:B---3--:R-:W-:Y:S02]  /*4320*/  ISETP.NE.U32.AND P0, PT, R8, RZ, PT ;  /* 0x000000ff0800720c */ /* 0x008fe40003f05070 */
[----:B0-----:R-:W-:Y:S02]  /*4330*/  ISETP.GE.AND P2, PT, R13, UR7, PT ;  /* 0x000000070d007c0c */ /* 0x001fe4000bf46270 */
[----:B------:R-:W-:-:S07]  /*4340*/  ISETP.NE.AND.EX P0, PT, R9, RZ, PT, P0 ;  /* 0x000000ff0900720c */ /* 0x000fce0003f05300 */
[----:B------:R-:W-:Y:S06]  /*4350*/  @!P1 BRA `(.L_x_18362) ;  /* 0x0000000000649947 */ /* 0x000fec0003800000 */
[----:B------:R-:W0:Y:S01]  /*4360*/  SHFL.DOWN P1, R0, R71, 0x1, 0x1f ;  /* 0x08201f0047007f89 */ /* 0x000e220000020000 */
[----:B------:R-:W-:Y:S01]  /*4370*/  BSSY.RECONVERGENT B0, `(.L_x_18362) ;  /* 0x0000017000007945 */ /* 0x000fe20003800200 */
[----:B------:R-:W1:Y:S01]  /*4380*/  S2R R4, SR_LANEID ;  /* 0x0000000000047919 */ /* 0x000e620000000000 */
        /* <DEDUP_REMOVED lines=21> */
.L_x_18363:
[----:B------:R-:W-:Y:S05]  /*44e0*/  BSYNC.RECONVERGENT B0 ;  /* 0x0000000000007941 */ /* 0x000fea0003800200 */
.L_x_18362:
[----:B------:R-:W-:Y:S05]  /*44f0*/  @!P0 BRA `(.L_x_18364) ;  /* 0x0000000000688947 */ /* 0x000fea0003800000 */
[----:B------:R-:W-:Y:S06]  /*4500*/  BAR.SYNC.DEFER_BLOCKING 0x0 ;  /* 0x0000000000007b1d */ /* 0x000fec0000010000 */
[----:B------:R-:W-:Y:S01]  /*4510*/  BSSY.RECONVERGENT B0, `(.L_x_18364) ;  /* 0x0000018000007945 */ /* 0x000fe20003800200 */
[----:B------:R-:W3:Y:S01]  /*4520*/  SHFL.DOWN P0, R0, R69, 0x1, 0x1f ;  /* 0x08201f0045007f89 */ /* 0x000ee20000000000 */
[----:B01----:R-:W0:Y:S01]  /*4530*/  S2R R4, SR_LANEID ;  /* 0x0000000000047919 */ /* 0x003e220000000000 */
[----:B------:R-:W1:Y:S01]  /*4540*/  S2R R6, SR_TID.X ;  /* 0x0000000000067919 */ /* 0x000e620000002100 */
[----:B---3--:R-:W-:-:S05]  /*4550*/  @P0 FADD R0, R0, R69 ;  /* 0x0000004500000221 */ /* 0x008fca0000000000 */
[----:B--2---:R-:W2:Y:S01]  /*4560*/  SHFL.DOWN P0, R3, R0, 0x2, 0x1f ;  /* 0x08401f0000037f89 */ /* 0x004ea20000000000 */
        /* <DEDUP_REMOVED lines=18> */
.L_x_18365:
[----:B------:R-:W-:Y:S05]  /*4690*/  BSYNC.RECONVERGENT B0 ;  /* 0x0000000000007941 */ /* 0x000fea0003800200 */
.L_x_18364:
[----:B------:R-:W-:Y:S05]  /*46a0*/  @P2 EXIT ;  /* 0x000000000000294d */ /* 0x000fea0003800000 */
[----:B------:R-:W0:Y:S01]  /*46b0*/  LDCU.64 UR8, c[0x0][0x4e8] ;  /* 0x00009d00ff0877ac */ /* 0x000e220008000a00 */
[----:B------:R-:W3:Y:S01]  /*46c0*/  S2UR UR5, SR_CgaCtaId ;  /* 0x00000000000579c3 */ /* 0x000ee20000008800 */
        /* <DEDUP_REMOVED lines=9> */
[----:B-1-3--:R-:W-:-:S12]  /*4760*/  ULEA UR4, UR5, UR4, 0x18 ;  /* 0x0000000405047291 */ /* 0x00afd8000f8ec0ff */
.L_x_18367:
[----:B------:R-:W-:Y:S02]  /*4770*/  LEA R0, R13, UR4, 0x3 ;  /* 0x000000040d007c11 */ /* 0x000fe4000f8e18ff */
[----:B-1----:R-:W-:Y:S02]  /*4780*/  SHF.R.S32.HI R4, RZ, 0x1f, R13 ;  /* 0x0000001fff047819 */ /* 0x002fe4000001140d */
[----:B------:R-:W-:Y:S01]  /*4790*/  MOV R2, R6 ;  /* 0x0000000600027202 */ /* 0x000fe20000000f00 */
[----:B------:R-:W1:Y:S01]  /*47a0*/  LDS.64 R14, [R0+0x2d90] ;  /* 0x002d9000000e7984 */ /* 0x000e620000000a00 */
[----:B--2---:R-:W-:Y:S01]  /*47b0*/  MOV R3, R75 ;  /* 0x0000004b00037202 */ /* 0x004fe20000000f00 */
        /* <DEDUP_REMOVED lines=22> */
.L_x_18366:
[----:B------:R-:W-:Y:S05]  /*4920*/  EXIT ;  /* 0x000000000000794d */ /* 0x000fea0003800000 */
.L_x_18368:
        /* <DEDUP_REMOVED lines=13> */
.L_x_18809:


//--------------------- .text._Z25selective_scan_bwd_kernelI32Selective_Scan_bwd_kernel_traitsILi32ELi4ELb1ELb1ELb0ELb1ELb0EfN3c107complexIfEEEEv12SSMParamsBwd --------------------------
	.section	.text._Z25selective_scan_bwd_kernelI32Selective_Scan_bwd_kernel_traitsILi32ELi4ELb1ELb1ELb0ELb1ELb0EfN3c107complexIfEEEEv12SSMParamsBwd,"ax",@progbits
	.align	128
        .global         _Z25selective_scan_bwd_kernelI32Selective_Scan_bwd_kernel_traitsILi32ELi4ELb1ELb1ELb0ELb1ELb0EfN3c107complexIfEEEEv12SSMParamsBwd
        .type           _Z25selective_scan_bwd_kernelI32Selective_Scan_bwd_kernel_traitsILi32ELi4ELb1ELb1ELb0ELb1ELb0EfN3c107complexIfEEEEv12SSMParamsBwd,@function
        .size           _Z25selective_scan_bwd_kernelI32Selective_Scan_bwd_kernel_traitsILi32ELi4ELb1ELb1ELb0ELb1ELb0EfN3c107complexIfEEEEv12SSMParamsBwd,(.L_x_18810 - _Z25selective_scan_bwd_kernelI32Selective_Scan_bwd_kernel_traitsILi32ELi4ELb1ELb1ELb0ELb1ELb0EfN3c107complexIfEEEEv12SSMParamsBwd)
        .other          _Z25selective_scan_bwd_kernelI32Selective_Scan_bwd_kernel_traitsILi32ELi4ELb1ELb1ELb0ELb1ELb0EfN3c107complexIfEEEEv12SSMParamsBwd,@"STO_CUDA_ENTRY STV_DEFAULT"
_Z25selective_scan_bwd_kernelI32Selective_Scan_bwd_kernel_traitsILi32ELi4ELb1ELb1ELb0ELb1ELb0EfN3c107complexIfEEEEv12SSMParamsBwd:
.text._Z25selective_scan_bwd_kernelI32Selective_Scan_bwd_kernel_traitsILi32ELi4ELb1ELb1ELb0ELb1ELb0EfN3c107complexIfEEEEv12SSMParamsBwd:
        /* <DEDUP_REMOVED lines=178> */
.L_x_18413:
[----:B------:R-:W-:Y:S01]  /*0b20*/  BAR.SYNC.DEFER_BLOCKING 0x0 ;  /* 0x0000000000007b1d */ /* 0x000fe20000010000 */
[----:B0-----:R-:W-:-:S06]  /*0b30*/  IMAD.WIDE.U32 R12, R61, 0x10, R72 ;  /* 0x000000103d0c7825 */ /* 0x001fcc00078e0048 */
[----:B------:R-:W2:Y:S01]  /*0b40*/  LDG.E.128 R12, desc[UR16][R12.64] ;  /* 0x000000100c0c7981 */ /* 0x000ea2000c1e1d00 */
[----:B------:R-:W0:Y:S01]  /*0b50*/  S2UR UR6, SR_CgaCtaId ;  /* 0x00000000000679c3 */ /* 0x000e220000008800 */
[----:B------:R-:W-:Y:S01]  /*0b60*/  UMOV UR4, 0x400 ;  /* 0x0000040000047882 */ /* 0x000fe20000000000 */
[----:B------:R-:W-:Y:S01]  /*0b70*/  IMAD.WIDE.U32 R36, R61, 0x10, R70 ;  /* 0x000000103d247825 */ /* 0x000fe200078e0046 */
[----:B------:R-:W1:Y:S01]  /*0b80*/  S2R R93, SR_LANEID ;  /* 0x00000000005d7919 */ /* 0x000e620000000000 */
[----:B0-----:R-:W-:-:S06]  /*0b90*/  ULEA UR4, UR6, UR4, 0x18 ;  /* 0x0000000406047291 */ /* 0x001fcc000f8ec0ff */
[----:B-1----:R-:W-:-:S05]  /*0ba0*/  LEA R84, R93, UR4, 0x4 ;  /* 0x000000045d547c11 */ /* 0x002fca000f8e20ff */
[----:B--2---:R0:W-:Y:S01]  /*0bb0*/  STS.128 [R84], R12 ;  /* 0x0000000c54007388 */ /* 0x0041e20000000c00 */
[----:B------:R-:W-:-:S03]  /*0bc0*/  NOP ;  /* 0x0000000000007918 */ /* 0x000fc60000000000 */
[----:B------:R-:W-:Y:S01]  /*0bd0*/  LDS.128 R8, [R84] ;  /* 0x0000000054087984 */ /* 0x000fe20000000c00 */
[----:B------:R-:W-:Y:S06]  /*0be0*/  BAR.SYNC.DEFER_BLOCKING 0x0 ;  /* 0x0000000000007b1d */ /* 0x000fec0000010000 */
[----:B------:R-:W2:Y:S01]  /*0bf0*/  LDG.E.128 R20, desc[UR16][R36.64] ;  /* 0x0000001024147981 */ /* 0x000ea2000c1e1d00 */
[----:B------:R-:W-:-:S03]  /*0c00*/  IMAD.WIDE.U32 R24, R61, 0x10, R68 ;  /* 0x000000103d187825 */ /* 0x000fc600078e0044 */
        /* <DEDUP_REMOVED lines=19> */
[----:B------:R-:W-:Y:S01]  /*0d40*/  MOV R5, 0x3e800000 ;  /* 0x3e80000000057802 */ /* 0x000fe20000000f00 */
[----:B------:R-:W-:Y:S02]  /*0d50*/  HFMA2 R7, -RZ, RZ, 1.3056640625, -1.8671875 ;  /* 0x3d39bf78ff077431 */ /* 0x000fe400000001ff */
        /* <DEDUP_REMOVED lines=27> */
.L_x_18371:
[----:B------:R-:W-:Y:S05]  /*0f10*/  BSYNC.RECONVERGENT B0 ;  /* 0x0000000000007941 */ /* 0x000fea0003800200 */
.L_x_18370:
        /* <DEDUP_REMOVED lines=32> */
.L_x_18373:
[----:B------:R-:W-:Y:S05]  /*1120*/  BSYNC.RECONVERGENT B0 ;  /* 0x0000000000007941 */ /* 0x000fea0003800200 */
.L_x_18372:
        /* <DEDUP_REMOVED lines=32> */
.L_x_18375:
[----:B------:R-:W-:Y:S05]  /*1330*/  BSYNC.RECONVERGENT B0 ;  /* 0x0000000000007941 */ /* 0x000fea0003800200 */
.L_x_18374:
        /* <DEDUP_REMOVED lines=32> */
.L_x_18377:
[----:B------:R-:W-:Y:S05]  /*1540*/  BSYNC.RECONVERGENT B0 ;  /* 0x0000000000007941 */ /* 0x000fea0003800200 */
.L_x_18376:
        /* <DEDUP_REMOVED lines=16> */
[----:B------:R-:W-:Y:S01]  /*1650*/  FADD.FTZ R100, R17, R17 ;  /* 0x0000001111647221 */ /* 0x000fe20000010000 */
[----:B------:R-:W-:Y:S01]  /*1660*/  SHF.L.U32 R17, R92, 0x8, RZ ;  /* 0x000000085c117819 */ /* 0x000fe200000006ff */
[----:B------:R-:W-:Y:S01]  /*1670*/  HFMA2 R7, -RZ, RZ, 0, 0 ;  /* 0x00000000ff077431 */ /* 0x000fe200000001ff */
[----:B------:R-:W-:Y:S01]  /*1680*/  ISETP.NE.AND P0, PT, R64, 0x1, PT ;  /* 0x000000014000780c */ /* 0x000fe20003f05270 */
[----:B------:R-:W-:Y:S01]  /*1690*/  FADD.FTZ R0, R16, R16 ;  /* 0x0000001010007221 */ /* 0x000fe20000010000 */
[----:B------:R-:W-:Y:S01]  /*16a0*/  SHF.L.U32 R103, R64, 0x8, RZ ;  /* 0x0000000840677819 */ /* 0x000fe200000006ff */
[----:B------:R-:W-:Y:S01]  /*16b0*/  FADD.FTZ R101, R18, R18 ;  /* 0x0000001212657221 */ /* 0x000fe20000010000 */
[----:B------:R-:W1:Y:S01]  /*16c0*/  LDC.64 R98, c[0x0][0x3c0] ;  /* 0x0000f000ff627b82 */ /* 0x000e620000000a00 */
[----:B------:R-:W-:Y:S01]  /*16d0*/  IADD3 R48, P1, PT, R17, R74, RZ ;  /* 0x0000004a11307210 */ /* 0x000fe20007f3e0ff */
        /* <DEDUP_REMOVED lines=20> */
.L_x_18412:
[----:B-1----:R-:W-:-:S04]  /*1820*/  IMAD.WIDE.U32 R16, R98, UR4, RZ ;  /* 0x0000000462107c25 */ /* 0x002fc8000f8e00ff */
[----:B------:R-:W-:Y:S01]  /*1830*/  IMAD R17, R99, UR4, R17 ;  /* 0x0000000463117c24 */ /* 0x000fe2000f8e0211 */
[----:B0-----:R-:W-:-:S04]  /*1840*/  LEA R24, P1, R16, R67, 0x2 ;  /* 0x0000004310187211 */ /* 0x001fc800078210ff */
[----:B------:R-:W-:-:S03]  /*1850*/  LEA.HI.X R25, R16, R66, R17, 0x2, P1 ;  /* 0x0000004210197211 */ /* 0x000fc600008f1411 */
[----:B------:R-:W-:-:S05]  /*1860*/  IMAD.WIDE.U32 R24, R53, 0x10, R24 ;  /* 0x0000001035187825 */ /* 0x000fca00078e0018 */
[----:B---3--:R-:W3:Y:S04]  /*1870*/  LDG.E.128 R16, desc[UR16][R24.64] ;  /* 0x0000001018107981 */ /* 0x008ee8000c1e1d00 */
[----:B------:R1:W5:Y:S02]  /*1880*/  LDG.E.128 R20, desc[UR16][R24.64+0x200] ;  /* 0x0002001018147981 */ /* 0x000364000c1e1d00 */
[----:B-1----:R-:W-:Y:S02]  /*1890*/  MOV R24, R32 ;  /* 0x0000002000187202 */ /* 0x002fe40000000f00 */
[----:B------:R-:W-:-:S03]  /*18a0*/  MOV R25, R77 ;  /* 0x0000004d00197202 */ /* 0x000fc60000000f00 */
[----:B----4-:R-:W-:-:S04]  /*18b0*/  IMAD.WIDE.U32 R26, R40, UR4, R24 ;  /* 0x00000004281a7c25 */ /* 0x010fc8000f8e0018 */
        /* <DEDUP_REMOVED lines=10> */
[----:B---3--:R0:W-:Y:S04]  /*1960*/  STS.128 [R84], R16 ;  /* 0x0000001054007388 */ /* 0x0081e80000000c00 */
        /* <DEDUP_REMOVED lines=9> */
[C---:B--2---:R-:W-:Y:S01]  /*1a00*/  FMUL.FTZ R2, R51.reuse, R95 ;  /* 0x0000005f33027220 */ /* 0x044fe20000410000 */
[----:B------:R-:W-:Y:S01]  /*1a10*/  FMUL.FTZ R88, R51, R94 ;  /* 0x0000005e33587220 */ /* 0x000fe20000410000 */
[----:B-----5:R-:W-:Y:S02]  /*1a20*/  ULEA UR6, UR7, UR6, 0x18 ;  /* 0x0000000607067291 */ /* 0x020fe4000f8ec0ff */
[----:B------:R-:W-:Y:S01]  /*1a30*/  FMUL.RZ R91, R2, 0.15915493667125701904 ;  /* 0x3e22f983025b7820 */ /* 0x000fe2000040c000 */
[----:B------:R-:W-:Y:S01]  /*1a40*/  FMUL.FTZ R2, R50, 1.4426950216293334961 ;  /* 0x3fb8aa3b32027820 */ /* 0x000fe20000410000 */
[----:B0-----:R-:W-:-:S02]  /*1a50*/  FMUL.RZ R18, R88, 0.15915493667125701904 ;  /* 0x3e22f98358127820 */ /* 0x001fc4000040c000 */
[----:B------:R-:W-:Y:S01]  /*1a60*/  MUFU.SIN R27, R91 ;  /* 0x0000005b001b7308 */ /* 0x000fe20000000400 */
[C---:B------:R-:W-:Y:S01]  /*1a70*/  FMUL.FTZ R26, R2.reuse, R95 ;  /* 0x0000005f021a7220 */ /* 0x040fe20000410000 */
[C---:B------:R-:W-:Y:S01]  /*1a80*/  FMUL.FTZ R16, R2.reuse, R94 ;  /* 0x0000005e02107220 */ /* 0x040fe20000410000 */
        /* <DEDUP_REMOVED lines=49> */
.L_x_18380:
[----:B------:R0:W1:Y:S02]  /*1da0*/  LDS.64 R88, [R65+UR5+0x1c98] ;  /* 0x001c980541587984 */ /* 0x0000640008000a00 */
.L_x_18381:
[----:B------:R-:W-:Y:S05]  /*1db0*/  BSYNC.RECONVERGENT B0 ;  /* 0x0000000000007941 */ /* 0x000fea0003800200 */
.L_x_18379:
        /* <DEDUP_REMOVED lines=183> */
.L_x_18383:
[----:B------:R-:W-:Y:S05]  /*2930*/  BSYNC.RECONVERGENT B0 ;  /* 0x0000000000007941 */ /* 0x000fea0003800200 */
.L_x_18382:
        /* <DEDUP_REMOVED lines=17> */
.L_x_18385:
[----:B------:R-:W-:Y:S05]  /*2a50*/  BSYNC.RECONVERGENT B0 ;  /* 0x0000000000007941 */ /* 0x000fea0003800200 */
.L_x_18384:
        /* <DEDUP_REMOVED lines=16> */
.L_x_18387:
[----:B------:R-:W-:Y:S05]  /*2b60*/  BSYNC.RECONVERGENT B0 ;  /* 0x0000000000007941 */ /* 0x000fea0003800200 */
.L_x_18386:
        /* <DEDUP_REMOVED lines=16> */
.L_x_18389:
[----:B------:R-:W-:Y:S05]  /*2c70*/  BSYNC.RECONVERGENT B0 ;  /* 0x0000000000007941 */ /* 0x000fea0003800200 */
.L_x_18388:
        /* <DEDUP_REMOVED lines=16> */
.L_x_18391:
[----:B------:R-:W-:Y:S05]  /*2d80*/  BSYNC.RECONVERGENT B0 ;  /* 0x0000000000007941 */ /* 0x000fea0003800200 */
.L_x_18390:
        /* <DEDUP_REMOVED lines=83> */
[----:B------:R-:W-:Y:S01]  /*32c0*/  FADD.FTZ R113, R113, R128 ;  /* 0x0000008071717221 */ /* 0x000fe20000010000 */
[----:B------:R-:W-:Y:S01]  /*32d0*/  FFMA.FTZ R89, R11, R122, R90 ;  /* 0x0000007a0b597223 */ /* 0x000fe2000001005a */
[----:B------:R-:W-:Y:S01]  /*32e0*/  FADD.FTZ R90, R115, R132 ;  /* 0x00000084735a7221 */ /* 0x000fe20000010000 */
[----:B------:R-:W-:Y:S01]  /*32f0*/  FMUL.FTZ R116, R116, R133 ;  /* 0x0000008574747220 */ /* 0x000fe20000410000 */
[----:B------:R0:W-:Y:S01]  /*3300*/  @!P2 STS.128 [UR7+0x1d90], R24 ;  /* 0x001d9018ff00a988 */ /* 0x0001e20008000c07 */
[-C--:B------:R-:W-:Y:S01]  /*3310*/  FMUL.FTZ R117, R113, R95.reuse ;  /* 0x0000005f71757220 */ /* 0x080fe20000410000 */
[-C--:B------:R-:W-:Y:S01]  /*3320*/  FMUL.FTZ R122, R121, R94.reuse ;  /* 0x0000005e797a7220 */ /* 0x080fe20000410000 */
[----:B------:R-:W-:Y:S01]  /*3330*/  FMUL.FTZ R119, R90, R95 ;  /* 0x0000005f5a777220 */ /* 0x000fe20000410000 */
[----:B------:R-:W-:Y:S01]  /*3340*/  FMUL.FTZ R128, R124, R94 ;  /* 0x0000005e7c807220 */ /* 0x000fe20000410000 */
[-C--:B------:R-:W-:Y:S01]  /*3350*/  FMUL.FTZ R134, R126, R97.reuse ;  /* 0x000000617e867220 */ /* 0x080fe20000410000 */
[----:B------:R-:W-:Y:S01]  /*3360*/  FMUL.FTZ R136, R88, R97 ;  /* 0x0000006158887220 */ /* 0x000fe20000410000 */
[----:B------:R-:W-:Y:S01]  /*3370*/  FFMA.FTZ R116, R114, R131, R116 ;  /* 0x0000008372747223 */ /* 0x000fe20000010074 */
[C---:B------:R-:W-:Y:S01]  /*3380*/  FMUL.FTZ R115, R8.reuse, R117 ;  /* 0x0000007508737220 */ /* 0x040fe20000410000 */
[----:B------:R-:W-:Y:S01]  /*3390*/  FMUL.FTZ R114, R8, R119 ;  /* 0x0000007708727220 */ /* 0x000fe20000410000 */
[C---:B------:R-:W-:Y:S01]  /*33a0*/  FMUL.FTZ R118, R9.reuse, R122 ;  /* 0x0000007a09767220 */ /* 0x040fe20000410000 */
[----:B------:R-:W-:Y:S01]  /*33b0*/  FMUL.FTZ R132, R9, R128 ;  /* 0x0000008009847220 */ /* 0x000fe20000410000 */
[C---:B------:R-:W-:Y:S01]  /*33c0*/  FMUL.FTZ R140, R10.reuse, R134 ;  /* 0x000000860a8c7220 */ /* 0x040fe20000410000 */
[----:B------:R-:W-:Y:S01]  /*33d0*/  FMUL.FTZ R142, R10, R136 ;  /* 0x000000880a8e7220 */ /* 0x000fe20000410000 */
[-C--:B0-----:R-:W-:Y:S01]  /*33e0*/  FMUL.FTZ R26, R127, R96.reuse ;  /* 0x000000607f1a7220 */ /* 0x081fe20000410000 */
[----:B------:R-:W-:Y:S01]  /*33f0*/  FMUL.FTZ R24, R129, R96 ;  /* 0x0000006081187220 */ /* 0x000fe20000410000 */
[----:B------:R-:W-:Y:S01]  /*3400*/  STS [R52+0x420], R115 ;  /* 0x0004207334007388 */ /* 0x000fe20000000800 */
[C---:B------:R-:W-:Y:S01]  /*3410*/  FFMA.FTZ R27, R0.reuse, -R2, RZ ;  /* 0x80000002001b7223 */ /* 0x040fe200000100ff */
[C---:B------:R-:W-:Y:S01]  /*3420*/  FMUL.FTZ R144, R11.reuse, R26 ;  /* 0x0000001a0b907220 */ /* 0x040fe20000410000 */
[----:B------:R-:W-:Y:S01]  /*3430*/  FMUL.FTZ R146, R11, R24 ;  /* 0x000000180b927220 */ /* 0x000fe20000410000 */
[----:B------:R0:W-:Y:S01]  /*3440*/  STS [R3+0x4], R114 ;  /* 0x0000047203007388 */ /* 0x0001e20000000800 */
[----:B------:R-:W-:Y:S01]  /*3450*/  FFMA.FTZ R25, R0, R91, RZ ;  /* 0x0000005b00197223 */ /* 0x000fe200000100ff */
[----:B------:R-:W-:Y:S01]  /*3460*/  FFMA.FTZ R2, -R109, R17, R2 ;  /* 0x000000116d027223 */ /* 0x000fe20000010102 */
[----:B------:R-:W-:Y:S01]  /*3470*/  FFMA.FTZ R120, R11, R120, R116 ;  /* 0x000000780b787223 */ /* 0x000fe20000010074 */
[----:B------:R1:W-:Y:S01]  /*3480*/  STS [R3+0x8], R118 ;  /* 0x0000087603007388 */ /* 0x0003e20000000800 */
[----:B------:R-:W-:Y:S01]  /*3490*/  FFMA.FTZ R91, R109, -R16, R91 ;  /* 0x800000106d5b7223 */ /* 0x000fe2000001005b */
[----:B------:R-:W-:-:S02]  /*34a0*/  FMUL.FTZ R116, R2, R117 ;  /* 0x0000007502747220 */ /* 0x000fc40000410000 */
[----:B------:R2:W-:Y:S01]  /*34b0*/  STS [R3+0xc], R132 ;  /* 0x00000c8403007388 */ /* 0x0005e20000000800 */
[C---:B0-----:R-:W-:Y:S01]  /*34c0*/  FFMA.FTZ R114, R100.reuse, R135, R25 ;  /* 0x0000008764727223 */ /* 0x041fe20000010019 */
[----:B------:R-:W-:Y:S02]  /*34d0*/  FFMA.FTZ R135, R107, -R18, R135 ;  /* 0x800000126b877223 */ /* 0x000fe40000010087 */
[----:B------:R0:W-:Y:S01]  /*34e0*/  STS [R3+0x10], R140 ;  /* 0x0000108c03007388 */ /* 0x0001e20000000800 */
[----:B------:R-:W-:Y:S01]  /*34f0*/  FFMA.FTZ R116, R91, R119, -R116 ;  /* 0x000000775b747223 */ /* 0x000fe20000010874 */
[----:B-1----:R-:W-:Y:S01]  /*3500*/  FFMA.FTZ R118, R100, -R130, R27 ;  /* 0x8000008264767223 */ /* 0x002fe2000001001b */
[C---:B------:R-:W-:Y:S01]  /*3510*/  FFMA.FTZ R115, R101.reuse, R133, R114 ;  /* 0x0000008565737223 */ /* 0x040fe20000010072 */
[----:B------:R0:W-:Y:S01]  /*3520*/  STS [R3+0x14], R142 ;  /* 0x0000148e03007388 */ /* 0x0001e20000000800 */
[C---:B------:R-:W-:Y:S01]  /*3530*/  FFMA.FTZ R133, R106.reuse, -R20, R133 ;  /* 0x800000146a857223 */ /* 0x040fe20000010085 */
[----:B------:R-:W-:Y:S01]  /*3540*/  FFMA.FTZ R27, R101, -R131, R118 ;  /* 0x80000083651b7223 */ /* 0x000fe20000010076 */
[----:B------:R-:W-:Y:S01]  /*3550*/  FFMA.FTZ R131, -R106, R21, R131 ;  /* 0x000000156a837223 */ /* 0x000fe20000010183 */
[----:B------:R0:W-:Y:S01]  /*3560*/  STS [R3+0x18], R144 ;  /* 0x0000189003007388 */ /* 0x0001e20000000800 */
[----:B------:R-:W-:Y:S01]  /*3570*/  FFMA.FTZ R130, -R107, R19, R130 ;  /* 0x000000136b827223 */ /* 0x000fe20000010182 */
[----:B--2---:R-:W-:Y:S01]  /*3580*/  LEA R132, R111, -R102, 0x1 ;  /* 0x800000666f847211 */ /* 0x004fe200078e08ff */
[C---:B------:R-:W-:Y:S01]  /*3590*/  FMUL.FTZ R114, R131.reuse, R136 ;  /* 0x0000008883727220 */ /* 0x040fe20000410000 */
[----:B------:R0:W-:Y:S01]  /*35a0*/  STS [R3+0x1c], R146 ;  /* 0x00001c9203007388 */ /* 0x0001e20000000800 */
[-C--:B------:R-:W-:Y:S01]  /*35b0*/  FMUL.FTZ R25, R131, R134.reuse ;  /* 0x0000008683197220 */ /* 0x080fe20000410000 */
[----:B------:R-:W-:Y:S01]  /*35c0*/  BAR.SYNC.DEFER_BLOCKING 0x0 ;  /* 0x0000000000007b1d */ /* 0x000fe20000010000 */
[C---:B------:R-:W-:Y:S01]  /*35d0*/  FFMA.FTZ R134, R133.reuse, R134, R114 ;  /* 0x0000008685867223 */ /* 0x040fe20000010072 */
[----:B------:R-:W-:Y:S01]  /*35e0*/  FMUL.FTZ R114, R130, R128 ;  /* 0x0000008082727220 */ /* 0x000fe20000410000 */
[----:B------:R-:W-:Y:S01]  /*35f0*/  FFMA.FTZ R125, R133, R136, -R25 ;  /* 0x00000088857d7223 */ /* 0x000fe20000010819 */
[----:B------:R-:W-:Y:S01]  /*3600*/  ISETP.GE.AND P1, PT, R132, 0x1, PT ;  /* 0x000000018400780c */ /* 0x000fe20003f26270 */
[----:B------:R-:W-:Y:S01]  /*3610*/  FADD.FTZ R116, RZ, R116 ;  /* 0x00000074ff747221 */ /* 0x000fe20000010000 */
[-C--:B------:R-:W-:Y:S01]  /*3620*/  FFMA.FTZ R25, R135, R122.reuse, R114 ;  /* 0x0000007a87197223 */ /* 0x080fe20000010072 */
[----:B------:R-:W-:Y:S01]  /*3630*/  FMUL.FTZ R114, R2, R119 ;  /* 0x0000007702727220 */ /* 0x000fe20000410000 */
[----:B------:R-:W-:Y:S01]  /*3640*/  FMUL.FTZ R122, R130, R122 ;  /* 0x0000007a827a7220 */ /* 0x000fe20000410000 */
[----:B------:R-:W-:Y:S01]  /*3650*/  FFMA.FTZ R119, -R104, R23, R120 ;  /* 0x0000001768777223 */ /* 0x000fe20000010178 */
[----:B------:R-:W-:Y:S01]  /*3660*/  ISETP.GE.AND P2, PT, R132, 0x21, PT ;  /* 0x000000218400780c */ /* 0x000fe20003f46270 */
[----:B------:R-:W-:Y:S01]  /*3670*/  FFMA.FTZ R114, R91, R117, R114 ;  /* 0x000000755b727223 */ /* 0x000fe20000010072 */
[----:B------:R-:W-:Y:S01]  /*3680*/  FFMA.FTZ R123, R135, R128, -R122 ;  /* 0x00000080877b7223 */ /* 0x000fe2000001087a */
[----:B------:R-:W-:Y:S01]  /*3690*/  FFMA.FTZ R117, R104, -R22, R89 ;  /* 0x8000001668757223 */ /* 0x000fe20000010059 */
[C---:B------:R-:W-:Y:S01]  /*36a0*/  FMUL.FTZ R118, R119.reuse, R24 ;  /* 0x0000001877767220 */ /* 0x040fe20000410000 */
[----:B------:R-:W-:Y:S01]  /*36b0*/  FADD.FTZ R114, RZ, R114 ;  /* 0x00000072ff727221 */ /* 0x000fe20000010000 */
[-C--:B------:R-:W-:Y:S01]  /*36c0*/  FMUL.FTZ R137, R119, R26.reuse ;  /* 0x0000001a77897220 */ /* 0x080fe20000410000 */
[----:B------:R-:W-:Y:S01]  /*36d0*/  FADD.FTZ R116, R116, R123 ;  /* 0x0000007b74747221 */ /* 0x000fe20000010000 */
[C---:B------:R-:W-:Y:S01]  /*36e0*/  FFMA.FTZ R118, R117.reuse, R26, R118 ;  /* 0x0000001a75767223 */ /* 0x040fe20000010076 */
[----:B------:R-:W-:Y:S01]  /*36f0*/  FADD.FTZ R25, R114, R25 ;  /* 0x0000001972197221 */ /* 0x000fe20000010000 */
[----:B------:R-:W-:Y:S01]  /*3700*/  FFMA.FTZ R137, R117, R24, -R137 ;  /* 0x0000001875897223 */ /* 0x000fe20000010889 */
[----:B------:R-:W-:-:S02]  /*3710*/  FADD.FTZ R116, R116, R125 ;  /* 0x0000007d74747221 */ /* 0x000fc40000010000 */
[----:B------:R-:W-:Y:S01]  /*3720*/  FADD.FTZ R25, R25, R134 ;  /* 0x0000008619197221 */ /* 0x000fe20000010000 */
[----:B------:R0:W1:Y:S01]  /*3730*/  LDS R139, [R60+0x4a0] ;  /* 0x0004a0003c8b7984 */ /* 0x0000620000000800 */
[----:B------:R-:W-:Y:S05]  /*3740*/  @!P1 BRA `(.L_x_18393) ;  /* 0x0000000000089947 */ /* 0x000fea0003800000 */
[----:B------:R-:W2:Y:S04]  /*3750*/  LDS R123, [R62+0x420] ;  /* 0x000420003e7b7984 */ /* 0x000ea80000000800 */
[----:B--2---:R2:W-:Y:S02]  /*3760*/  REDG.E.ADD.F32.FTZ.RN.STRONG.GPU desc[UR16][R86.64], R123 ;  /* 0x0000007b560079a6 */ /* 0x0045e4000c12f310 */
.L_x_18393:
[----:B------:R-:W-:Y:S05]  /*3770*/  BSYNC.RECONVERGENT B0 ;  /* 0x0000000000007941 */ /* 0x000fea0003800200 */
.L_x_18392:
[----:B------:R-:W-:Y:S04]  /*3780*/  BSSY.RECONVERGENT B0, `(.L_x_18394) ;  /* 0x0000003000007945 */ /* 0x000fe80003800200 */
[----:B------:R-:W-:Y:S05]  /*3790*/  @!P2 BRA `(.L_x_18395) ;  /* 0x000000000004a947 */ /* 0x000fea0003800000 */
[----:B-1----:R3:W-:Y:S02]  /*37a0*/  REDG.E.ADD.F32.FTZ.RN.STRONG.GPU desc[UR16][R86.64+0x80], R139 ;  /* 0x0000808b560079a6 */ /* 0x0027e4000c12f310 */
.L_x_18395:
[----:B------:R-:W-:Y:S05]  /*37b0*/  BSYNC.RECONVERGENT B0 ;  /* 0x0000000000007941 */ /* 0x000fea0003800200 */
.L_x_18394:
        /* <DEDUP_REMOVED lines=10> */
.L_x_18397:
[----:B------:R-:W-:Y:S05]  /*3860*/  BSYNC.RECONVERGENT B0 ;  /* 0x0000000000007941 */ /* 0x000fea0003800200 */
.L_x_18396:
[----:B--2-4-:R2:W4:Y:S01]  /*3870*/  LDS R123, [R58+0x5a0] ;  /* 0x0005a0003a7b7984 */ /* 0x0145220000000800 */
[----:B------:R-:W-:Y:S04]  /*3880*/  BSSY.RECONVERGENT B0, `(.L_x_18398) ;  /* 0x0000003000007945 */ /* 0x000fe80003800200 */
[----:B------:R-:W-:Y:S05]  /*3890*/  @!P1 BRA `(.L_x_18399) ;  /* 0x0000000000049947 */ /* 0x000fea0003800000 */
[----:B----4-:R4:W-:Y:S02]  /*38a0*/  REDG.E.ADD.F32.FTZ.RN.STRONG.GPU desc[UR16][R86.64+0x180], R123 ;  /* 0x0001807b560079a6 */ /* 0x0109e4000c12f310 */
.L_x_18399:
[----:B------:R-:W-:Y:S05]  /*38b0*/  BSYNC.RECONVERGENT B0 ;  /* 0x0000000000007941 */ /* 0x000fea0003800200 */
.L_x_18398:
[----:B----4-:R4:W0:Y:S01]  /*38c0*/  LDS R123, [R57+0x620] ;  /* 0x00062000397b7984 */ /* 0x0108220000000800 */
[----:B------:R-:W-:Y:S04]  /*38d0*/  BSSY.RECONVERGENT B0, `(.L_x_18400) ;  /* 0x0000003000007945 */ /* 0x000fe80003800200 */
[----:B------:R-:W-:Y:S05]  /*38e0*/  @!P2 BRA `(.L_x_18401) ;  /* 0x000000000004a947 */ /* 0x000fea0003800000 */
[----:B0-----:R0:W-:Y:S02]  /*38f0*/  REDG.E.ADD.F32.FTZ.RN.STRONG.GPU desc[UR16][R86.64+0x200], R123 ;  /* 0x0002007b560079a6 */ /* 0x0011e4000c12f310 */
.L_x_18401:
[----:B------:R-:W-:Y:S05]  /*3900*/  BSYNC.RECONVERGENT B0 ;  /* 0x0000000000007941 */ /* 0x000fea0003800200 */
.L_x_18400:
[----:B0-----:R0:W0:Y:S01]  /*3910*/  LDS R123, [R56+0x6a0] ;  /* 0x0006a000387b7984 */ /* 0x0010220000000800 */
[----:B------:R-:W-:Y:S04]  /*3920*/  BSSY.RECONVERGENT B0, `(.L_x_18402) ;  /* 0x0000003000007945 */ /* 0x000fe80003800200 */
[----:B------:R-:W-:Y:S05]  /*3930*/  @!P3 BRA `(.L_x_18403) ;  /* 0x000000000004b947 */ /* 0x000fea0003800000 */
[----:B0-----:R0:W-:Y:S02]  /*3940*/  REDG.E.ADD.F32.FTZ.RN.STRONG.GPU desc[UR16][R86.64+0x280], R123 ;  /* 0x0002807b560079a6 */ /* 0x0011e4000c12f310 */
.L_x_18403:
[----:B------:R-:W-:Y:S05]  /*3950*/  BSYNC.RECONVERGENT B0 ;  /* 0x0000000000007941 */ /* 0x000fea0003800200 */
.L_x_18402:
[----:B0-----:R0:W0:Y:S01]  /*3960*/  LDS R123, [R55+0x720] ;  /* 0x00072000377b7984 */ /* 0x0010220000000800 */
[----:B------:R-:W-:Y:S04]  /*3970*/  BSSY.RECONVERGENT B0, `(.L_x_18404) ;  /* 0x0000003000007945 */ /* 0x000fe80003800200 */
[----:B------:R-:W-:Y:S05]  /*3980*/  @!P4 BRA `(.L_x_18405) ;  /* 0x000000000004c947 */ /* 0x000fea0003800000 */
[----:B0-----:R0:W-:Y:S02]  /*3990*/  REDG.E.ADD.F32.FTZ.RN.STRONG.GPU desc[UR16][R86.64+0x300], R123 ;  /* 0x0003007b560079a6 */ /* 0x0011e4000c12f310 */
.L_x_18405:
[----:B------:R-:W-:Y:S05]  /*39a0*/  BSYNC.RECONVERGENT B0 ;  /* 0x0000000000007941 */ /* 0x000fea0003800200 */
.L_x_18404:
[----:B0-----:R0:W0:Y:S01]  /*39b0*/  LDS R123, [R54+0x7a0] ;  /* 0x0007a000367b7984 */ /* 0x0010220000000800 */
[----:B------:R-:W-:Y:S01]  /*39c0*/  BSSY.RECONVERGENT B0, `(.L_x_18406) ;  /* 0x0000005000007945 */ /* 0x000fe20003800200 */
[----:B------:R-:W-:Y:S01]  /*39d0*/  FADD.FTZ R24, R25, R118 ;  /* 0x0000007619187221 */ /* 0x000fe20000010000 */
[----:B------:R-:W-:Y:S02]  /*39e0*/  FADD.FTZ R25, R116, R137 ;  /* 0x0000008974197221 */ /* 0x000fe40000010000 */
[----:B------:R-:W-:Y:S05]  /*39f0*/  @!P5 BRA `(.L_x_18407) ;  /* 0x000000000004d947 */ /* 0x000fea0003800000 */
[----:B0-----:R0:W-:Y:S02]  /*3a00*/  REDG.E.ADD.F32.FTZ.RN.STRONG.GPU desc[UR16][R86.64+0x380], R123 ;  /* 0x0003807b560079a6 */ /* 0x0011e4000c12f310 */
.L_x_18407:
[----:B------:R-:W-:Y:S05]  /*3a10*/  BSYNC.RECONVERGENT B0 ;  /* 0x0000000000007941 */ /* 0x000fea0003800200 */
.L_x_18406:
        /* <DEDUP_REMOVED lines=78> */
.L_x_18409:
[----:B------:R-:W-:Y:S05]  /*3f00*/  BSYNC.RECONVERGENT B0 ;  /* 0x0000000000007941 */ /* 0x000fea0003800200 */
.L_x_18408:
        /* <DEDUP_REMOVED lines=31> */
.L_x_18411:
[----:B------:R-:W-:Y:S05]  /*4100*/  BSYNC.RECONVERGENT B0 ;  /* 0x0000000000007941 */ /* 0x000fea0003800200 */
.L_x_18410:
[----:B------:R-:W-:-:S04]  /*4110*/  UIADD3 UR4, UPT, UPT, UR4, 0x1, URZ ;  /* 0x0000000104047890 */ /* 0x000fc8000fffe0ff */
[----:B------:R-:W-:-:S09]  /*4120*/  UISETP.GE.AND UP0, UPT, UR4, UR9, UPT ;  /* 0x000000090400728c */ /* 0x000fd2000bf06270 */
[----:B------:R-:W-:Y:S05]  /*4130*/  BRA.U !UP0, `(.L_x_18412) ;  /* 0xffffffd508b87547 */ /* 0x000fea000b83ffff */
.L_x_18378:
[----:B------:R-:W-:Y:S08]  /*4140*/  BAR.SYNC.DEFER_BLOCKING 0x0 ;  /* 0x0000000000007b1d */ /* 0x000ff00000010000 */
[----:B0-----:R-:W0:Y:S01]  /*4150*/  LDC.64 R24, c[0x0][0x4f8] ;  /* 0x00013e00ff187b82 */ /* 0x001e220000000a00 */
[----:B------:R-:W5:Y:S07]  /*4160*/  LDCU.64 UR6, c[0x0][0x500] ;  /* 0x0000a000ff0677ac */ /* 0x000f6e0008000a00 */
[----:B------:R-:W1:Y:S01]  /*4170*/  LDC.64 R26, c[0x0][0x550] ;  /* 0x00015400ff1a7b82 */ /* 0x000e620000000a00 */
[----:B------:R-:W2:Y:S04]  /*4180*/  LDG.E.128 R8, desc[UR16][R36.64] ;  /* 0x0000001024087981 */ /* 0x000ea8000c1e1d00 */
[----:B--2---:R-:W-:Y:S01]  /*4190*/  STS.128 [R84], R8 ;  /* 0x0000000854007388 */ /* 0x004fe20000000c00 */
[----:B------:R-:W-:-:S03]  /*41a0*/  NOP ;  /* 0x0000000000007918 */ /* 0x000fc60000000000 */
[----:B------:R-:W2:Y:S01]  /*41b0*/  LDS.128 R16, [R84] ;  /* 0x0000000054107984 */ /* 0x000ea20000000c00 */
[----:B------:R-:W-:Y:S06]  /*41c0*/  BAR.SYNC.DEFER_BLOCKING 0x0 ;  /* 0x0000000000007b1d */ /* 0x000fec0000010000 */
[----:B------:R0:W-:Y:S01]  /*41d0*/  STS.128 [R84], R12 ;  /* 0x0000000c54007388 */ /* 0x0001e20000000c00 */
[--C-:B--2---:R-:W-:Y:S01]  /*41e0*/  FADD.FTZ R18, R18, R80.reuse ;  /* 0x0000005012127221 */ /* 0x104fe20000010000 */
[--C-:B------:R-:W-:Y:S01]  /*41f0*/  FADD.FTZ R16, R16, R80.reuse ;  /* 0x0000005010107221 */ /* 0x100fe20000010000 */
[--C-:B------:R-:W-:Y:S01]  /*4200*/  FADD.FTZ R17, R17, R80.reuse ;  /* 0x0000005011117221 */ /* 0x100fe20000010000 */
[----:B------:R-:W-:-:S02]  /*4210*/  FADD.FTZ R19, R19, R80 ;  /* 0x0000005013137221 */ /* 0x000fc40000010000 */
[----:B------:R-:W-:Y:S02]  /*4220*/  FSETP.GTU.FTZ.AND P2, PT, R18, 20, PT ;  /* 0x41a000001200780b */ /* 0x000fe40003f5c000 */
[----:B------:R-:W-:Y:S02]  /*4230*/  FSETP.GTU.FTZ.AND P0, PT, R16, 20, PT ;  /* 0x41a000001000780b */ /* 0x000fe40003f1c000 */
[----:B------:R-:W-:Y:S02]  /*4240*/  FSETP.GTU.FTZ.AND P1, PT, R17, 20, PT ;  /* 0x41a000001100780b */ /* 0x000fe40003f3c000 */
[----:B------:R-:W-:-:S07]  /*4250*/  FSETP.GTU.FTZ.AND P3, PT, R19, 20, PT ;  /* 0x41a000001300780b */ /* 0x000fce0003f7c000 */
[----:B------:R-:W-:Y:S01]  /*4260*/  @!P2 FMUL.FTZ R8, R18, -1.4426950216293334961 ;  /* 0xbfb8aa3b1208a820 */ /* 0x000fe20000410000 */
[----:B------:R-:W-:Y:S01]  /*4270*/  SHF.L.U32 R18, R92, 0x7, RZ ;  /* 0x000000075c127819 */ /* 0x000fe200000006ff */
[----:B------:R-:W-:Y:S02]  /*4280*/  @!P0 FMUL.FTZ R0, R16, -1.4426950216293334961 ;  /* 0xbfb8aa3b10008820 */ /* 0x000fe40000410000 */
[----:B------:R2:W3:Y:S01]  /*4290*/  @!P2 MUFU.EX2 R16, R8 ;  /* 0x000000080010a308 */ /* 0x0004e20000000800 */
[----:B------:R-:W-:Y:S01]  /*42a0*/  NOP ;  /* 0x0000000000007918 */ /* 0x000fe20000000000 */
[----:B------:R-:W-:Y:S01]  /*42b0*/  @!P1 FMUL.FTZ R2, R17, -1.4426950216293334961 ;  /* 0xbfb8aa3b11029820 */ /* 0x000fe20000410000 */
[----:B------:R-:W-:Y:S01]  /*42c0*/  @!P3 FMUL.FTZ R17, R19, -1.4426950216293334961 ;  /* 0xbfb8aa3b1311b820 */ /* 0x000fe20000410000 */
[----:B--2---:R-:W2:Y:S01]  /*42d0*/  LDS.128 R8, [R84] ;  /* 0x0000000054087984 */ /* 0x004ea20000000c00 */
[----:B------:R-:W-:-:S03]  /*42e0*/  SHF.R.S32.HI R19, RZ, 0x1f, R18 ;  /* 0x0000001fff137819 */ /* 0x000fc60000011412 */
[----:B------:R-:W4:Y:S01]  /*42f0*/  @!P0 MUFU.EX2 R0, R0 ;  /* 0x0000000000008308 */ /* 0x000f220000000800 */
[----:B0-----:R-:W-:-:S04]  /*4300*/  IMAD.WIDE.U32 R12, R24, UR18, R18 ;  /* 0x00000012180c7c25 */ /* 0x001fc8000f8e0012 */
[----:B---3--:R-:W-:-:S03]  /*4310*/  @!P2 FADD.FTZ R14, R16, 1 ;  /* 0x3f800000100ea421 */ /* 0x008fc60000010000 */
[----:B------:R-:W0:Y:S01]  /*4320*/  @!P3 MUFU.EX2 R17, R17 ;  /* 0x000000110011b308 */ /* 0x000e220000000800 */
[----:B------:R-:W-:Y:S02]  /*4330*/  IMAD R13, R25, UR18, R13 ;  /* 0x00000012190d7c24 */ /* 0x000fe4000f8e020d */
[----:B-----5:R-:W-:-:S05]  /*4340*/  IMAD.WIDE.U32 R12, R85, UR6, R12 ;  /* 0x00000006550c7c25 */ /* 0x020fca000f8e000c */
[----:B------:R-:W3:Y:S01]  /*4350*/  @!P1 MUFU.EX2 R2, R2 ;  /* 0x0000000200029308 */ /* 0x000ee20000000800 */
[----:B------:R-:W-:Y:S01]  /*4360*/  IMAD R13, R85, UR7, R13 ;  /* 0x00000007550d7c24 */ /* 0x000fe2000f8e020d */
[----:B-1----:R-:W-:Y:S01]  /*4370*/  LEA R16, P4, R12, R26, 0x2 ;  /* 0x0000001a0c107211 */ /* 0x002fe200078810ff */
[----:B----4-:R-:W-:Y:S01]  /*4380*/  @!P0 FADD.FTZ R0, R0, 1 ;  /* 0x3f80000000008421 */ /* 0x010fe20000010000 */
[----:B------:R-:W1:Y:S04]  /*4390*/  LDCU.64 UR6, c[0x0][0x520] ;  /* 0x0000a400ff0677ac */ /* 0x000e680008000a00 */
[----:B------:R-:W4:Y:S01]  /*43a0*/  @!P0 MUFU.RCP R21, R0 ;  /* 0x0000000000158308 */ /* 0x000f220000001000 */
[----:B0-----:R-:W-:Y:S01]  /*43b0*/  @!P3 FADD.FTZ R15, R17, 1 ;  /* 0x3f800000110fb421 */ /* 0x001fe20000010000 */
[----:B------:R-:W-:-:S02]  /*43c0*/  LEA.HI.X R17, R12, R27, R13, 0x2, P4 ;  /* 0x0000001b0c117211 */ /* 0x000fc400020f140d */
[----:B------:R-:W-:Y:S01]  /*43d0*/  IADD3 R70, P4, PT, R70, -0x200, RZ ;  /* 0xfffffe0046467810 */ /* 0x000fe20007f9e0ff */
[----:B------:R-:W-:-:S03]  /*43e0*/  IMAD.WIDE.U32 R16, R61, 0x10, R16 ;  /* 0x000000103d107825 */ /* 0x000fc600078e0010 */
[----:B------:R-:W0:Y:S01]  /*43f0*/  @!P2 MUFU.RCP R23, R14 ;  /* 0x0000000e0017a308 */ /* 0x000e220000001000 */
[----:B---3--:R-:W-:Y:S01]  /*4400*/  @!P1 FADD.FTZ R2, R2, 1 ;  /* 0x3f80000002029421 */ /* 0x008fe20000010000 */
[----:B------:R-:W-:Y:S01]  /*4410*/  IADD3.X R71, PT, PT, R71, -0x1, RZ, P4, !PT ;  /* 0xffffffff47477810 */ /* 0x000fe200027fe4ff */
[----:B--2---:R2:W-:Y:S05]  /*4420*/  STG.E.128 desc[UR16][R16.64], R8 ;  /* 0x0000000810007986 */ /* 0x0045ea000c101d10 */
[----:B------:R-:W3:Y:S01]  /*4430*/  @!P1 MUFU.RCP R2, R2 ;  /* 0x0000000200029308 */ /* 0x000ee20000001000 */
[----:B----4-:R-:W-:Y:S02]  /*4440*/  @!P0 FMUL.FTZ R4, R4, R21 ;  /* 0x0000001504048220 */ /* 0x010fe40000410000 */
[----:B------:R-:W4:Y:S05]  /*4450*/  LDC.64 R20, c[0x0][0x518] ;  /* 0x00014600ff147b82 */ /* 0x000f2a0000000a00 */
[----:B------:R-:W5:Y:S03]  /*4460*/  @!P3 MUFU.RCP R0, R15 ;  /* 0x0000000f0000b308 */ /* 0x000f660000001000 */
[----:B------:R-:W-:Y:S01]  /*4470*/  BAR.SYNC.DEFER_BLOCKING 0x0 ;  /* 0x0000000000007b1d */ /* 0x000fe20000010000 */
[----:B0-----:R-:W-:Y:S01]  /*4480*/  @!P2 FMUL.FTZ R6, R6, R23 ;  /* 0x000000170606a220 */ /* 0x001fe20000410000 */
[----:B------:R-:W-:-:S06]  /*4490*/  IADD3 R68, P2, PT, R68, -0x200, RZ ;  /* 0xfffffe0044447810 */ /* 0x000fcc0007f5e0ff */
[----:B------:R-:W2:Y:S01]  /*44a0*/  LDC.64 R22, c[0x0][0x560] ;  /* 0x00015800ff167b82 */ /* 0x000ea20000000a00 */
[----:B------:R-:W-:Y:S01]  /*44b0*/  IADD3.X R69, PT, PT, R69, -0x1, RZ, P2, !PT ;  /* 0xffffffff45457810 */ /* 0x000fe200017fe4ff */
[----:B---3--:R-:W-:Y:S01]  /*44c0*/  @!P1 FMUL.FTZ R5, R5, R2 ;  /* 0x0000000205059220 */ /* 0x008fe20000410000 */
[----:B------:R-:W-:-:S04]  /*44d0*/  IADD3 R67, P1, PT, R67, -0x400, RZ ;  /* 0xfffffc0043437810 */ /* 0x000fc80007f3e0ff */
[----:B------:R-:W-:Y:S01]  /*44e0*/  IADD3.X R66, PT, PT, R66, -0x1, RZ, P1, !PT ;  /* 0xffffffff42427810 */ /* 0x000fe20000ffe4ff */
[----:B-----5:R-:W-:Y:S01]  /*44f0*/  @!P3 FMUL.FTZ R7, R7, R0 ;  /* 0x000000000707b220 */ /* 0x020fe20000410000 */
[----:B------:R-:W-:Y:S01]  /*4500*/  IADD3 R72, P3, PT, R72, -0x200, RZ ;  /* 0xfffffe0048487810 */ /* 0x000fe20007f7e0ff */
[----:B----4-:R-:W-:-:S03]  /*4510*/  IMAD.WIDE.U32 R18, R20, UR18, R18 ;  /* 0x0000001214127c25 */ /* 0x010fc6000f8e0012 */
[----:B------:R-:W-:Y:S01]  /*4520*/  IADD3.X R73, PT, PT, R73, -0x1, RZ, P3, !PT ;  /* 0xffffffff49497810 */ /* 0x000fe20001ffe4ff */
[----:B------:R-:W-:Y:S01]  /*4530*/  IMAD R19, R21, UR18, R19 ;  /* 0x0000001215137c24 */ /* 0x000fe2000f8e0213 */
[----:B------:R0:W-:Y:S01]  /*4540*/  STS.128 [R84], R4 ;  /* 0x0000000454007388 */ /* 0x0001e20000000c00 */
[----:B------:R-:W-:-:S03]  /*4550*/  NOP ;  /* 0x0000000000007918 */ /* 0x000fc60000000000 */
[----:B------:R-:W3:Y:S01]  /*4560*/  LDS.128 R12, [R84] ;  /* 0x00000000540c7984 */ /* 0x000ee20000000c00 */
[----:B-1----:R-:W-:-:S04]  /*4570*/  IMAD.WIDE.U32 R18, R85, UR6, R18 ;  /* 0x0000000655127c25 */ /* 0x002fc8000f8e0012 */
[----:B------:R-:W-:Y:S01]  /*4580*/  IMAD R0, R85, UR7, R19 ;  /* 0x0000000755007c24 */ /* 0x000fe2000f8e0213 */
[----:B--2---:R-:W-:Y:S01]  /*4590*/  LEA R8, P0, R18, R22, 0x2 ;  /* 0x0000001612087211 */ /* 0x004fe200078010ff */
        /* <DEDUP_REMOVED lines=8> */
[----:B---3--:R0:W-:Y:S01]  /*4620*/  STG.E.128 desc[UR16][R8.64], R12 ;  /* 0x0000000c08007986 */ /* 0x0081e2000c101d10 */
[----:B------:R-:W-:Y:S05]  /*4630*/  @P0 BRA `(.L_x_18413) ;  /* 0xffffffc400380947 */ /* 0x000fea000383ffff */
.L_x_18369:
        /* <DEDUP_REMOVED lines=34> */
.L_x_18415:
[----:B------:R-:W-:Y:S05]  /*4860*/  BSYNC.RECONVERGENT B0 ;  /* 0x0000000000007941 */ /* 0x000fea0003800200 */
.L_x_18414:
        /* <DEDUP_REMOVED lines=26> */
.L_x_18417:
[----:B------:R-:W-:Y:S05]  /*4a10*/  BSYNC.RECONVERGENT B0 ;  /* 0x0000000000007941 */ /* 0x000fea0003800200 */
.L_x_18416:
        /* <DEDUP_REMOVED lines=13> */
.L_x_18419:
        /* <DEDUP_REMOVED lines=27> */
.L_x_18418:
[----:B------:R-:W-:Y:S05]  /*4ca0*/  EXIT ;  /* 0x000000000000794d */ /* 0x000fea0003800000 */
.L_x_18420:
        /* <DEDUP_REMOVED lines=13> */
.L_x_18810:


//--------------------- .text._Z25selective_scan_bwd_kernelI32Selective_Scan_bwd_kernel_traitsILi32ELi4ELb1ELb1ELb0ELb1ELb1EfN3c107complexIfEEEEv12SSMParamsBwd --------------------------
	.section	.text._Z25selective_scan_bwd_kernelI32Selective_Scan_bwd_kernel_traitsILi32ELi4ELb1ELb1ELb0ELb1ELb1EfN3c107complexIfEEEEv12SSMParamsBwd,"ax",@progbits
	.align	128
        .global         _Z25selective_scan_bwd_kernelI32Selective_Scan_bwd_kernel_traitsILi32ELi4ELb1ELb1ELb0ELb1ELb1EfN3c107complexIfEEEEv12SSMParamsBwd
        .type           _Z25selective_scan_bwd_kernelI32Selective_Scan_bwd_kernel_traitsILi32ELi4ELb1ELb1ELb0ELb1ELb1EfN3c107complexIfEEEEv12SSMParamsBwd,@function
        .size           _Z25selective_scan_bwd_kernelI32Selective_Scan_bwd_kernel_traitsILi32ELi4ELb1ELb1ELb0ELb1ELb1EfN3c107complexIfEEEEv12SSMParamsBwd,(.L_x_18811 - _Z25selective_scan_bwd_kernelI32Selective_Scan_bwd_kernel_traitsILi32ELi4ELb1ELb1ELb0ELb1ELb1EfN3c107complexIfEEEEv12SSMParamsBwd)
        .other          _Z25selective_scan_bwd_kernelI32Selective_Scan_bwd_kernel_traitsILi32ELi4ELb1ELb1ELb0ELb1ELb1EfN3c107complexIfEEEEv12SSMParamsBwd,@"STO_CUDA_ENTRY STV_DEFAULT"
_Z25selective_scan_bwd_kernelI32Selective_Scan_bwd_kernel_traitsILi32ELi4ELb1ELb1ELb0ELb1ELb1EfN3c107complexIfEEEEv12SSMParamsBwd:
.text._Z25selective_scan_bwd_kernelI32Selective_Scan_bwd_kernel_traitsILi32ELi4ELb1ELb1ELb0ELb1ELb1EfN3c107complexIfEEEEv12SSMParamsBwd:
        /* <DEDUP_REMOVED lines=178> */
.L_x_18466:
[----:B------:R-:W-:Y:S01]  /*0b20*/  BAR.SYNC.DEFER_BLOCKING 0x0 ;  /* 0x0000000000007b1d */ /* 0x000fe20000010000 */
[----:B------:R-:W-:-:S07]  /*0b30*/  IMAD.WIDE.U32 R24, R49, 0x10, R60 ;  /* 0x0000001031187825 */ /* 0x000fce00078e003c */
[----:B0-----:R-:W0:Y:S01]  /*0b40*/  S2UR UR6, SR_CgaCtaId ;  /* 0x00000000000679c3 */ /* 0x001e220000008800 */
[----:B------:R-:W1:Y:S01]  /*0b50*/  S2R R75, SR_LANEID ;  /* 0x00000000004b7919 */ /* 0x000e620000000000 */
[----:B------:R-:W-:Y:S01]  /*0b60*/  UMOV UR4, 0x400 ;  /* 0x0000040000047882 */ /* 0x000fe20000000000 */
[----:B------:R-:W-:-:S04]  /*0b70*/  IMAD.WIDE.U32 R36, R49, 0x10, R58 ;  /* 0x0000001031247825 */ /* 0x000fc800078e003a */
[----:B------:R-:W-:Y:S01]  /*0b80*/  IMAD.WIDE.U32 R28, R49, 0x10, R56 ;  /* 0x00000010311c7825 */ /* 0x000fe200078e0038 */
[----:B------:R-:W2:Y:S01]  /*0b90*/  LDC.64 R32, c[0x0][0x410] ;  /* 0x00010400ff207b82 */ /* 0x000ea20000000a00 */
[----:B------:R-:W-:-:S07]  /*0ba0*/  IADD3 R74, PT, PT, R52, -0x1, RZ ;  /* 0xffffffff344a7810 */ /* 0x000fce0007ffe0ff */
[----:B------:R-:W3:Y:S01]  /*0bb0*/  LDC.64 R34, c[0x0][0x418] ;  /* 0x00010600ff227b82 */ /* 0x000ee20000000a00 */
[----:B------:R-:W4:Y:S01]  /*0bc0*/  LDG.E.128 R24, desc[UR16][R24.64] ;  /* 0x0000001018187981 */ /* 0x000f22000c1e1d00 */
[----:B0-----:R-:W-:-:S06]  /*0bd0*/  ULEA UR4, UR6, UR4, 0x18 ;  /* 0x0000000406047291 */ /* 0x001fcc000f8ec0ff */
[----:B------:R-:W0:Y:S01]  /*0be0*/  LDC.64 R76, c[0x0][0x488] ;  /* 0x00012200ff4c7b82 */ /* 0x000e220000000a00 */
[----:B-1----:R-:W-:-:S05]  /*0bf0*/  LEA R72, R75, UR4, 0x4 ;  /* 0x000000044b487c11 */ /* 0x002fca000f8e20ff */
[----:B----4-:R1:W-:Y:S01]  /*0c00*/  STS.128 [R72], R24 ;  /* 0x0000001848007388 */ /* 0x0103e20000000c00 */
[----:B------:R-:W-:-:S03]  /*0c10*/  NOP ;  /* 0x0000000000007918 */ /* 0x000fc60000000000 */
[----:B------:R-:W-:Y:S01]  /*0c20*/  LDS.128 R4, [R72] ;  /* 0x0000000048047984 */ /* 0x000fe20000000c00 */
[----:B------:R-:W-:Y:S06]  /*0c30*/  BAR.SYNC.DEFER_BLOCKING 0x0 ;  /* 0x0000000000007b1d */ /* 0x000fec0000010000 */
[----:B------:R-:W4:Y:S04]  /*0c40*/  LDG.E.128 R8, desc[UR16][R36.64] ;  /* 0x0000001024087981 */ /* 0x000f28000c1e1d00 */
[----:B----4-:R-:W-:Y:S01]  /*0c50*/  STS.128 [R72], R8 ;  /* 0x0000000848007388 */ /* 0x010fe20000000c00 */
[----:B------:R-:W-:-:S03]  /*0c60*/  NOP ;  /* 0x0000000000007918 */ /* 0x000fc60000000000 */
[----:B------:R-:W4:Y:S01]  /*0c70*/  LDS.128 R20, [R72] ;  /* 0x0000000048147984 */ /* 0x000f220000000c00 */
[----:B------:R-:W-:Y:S06]  /*0c80*/  BAR.SYNC.DEFER_BLOCKING 0x0 ;  /* 0x0000000000007b1d */ /* 0x000fec0000010000 */
[----:B-1----:R3:W3:Y:S01]  /*0c90*/  LDG.E.128 R24, desc[UR16][R28.64] ;  /* 0x000000101c187981 */ /* 0x0026e2000c1e1d00 */
[----:B------:R-:W-:Y:S01]  /*0ca0*/  SHF.L.U32 R38, R74, 0x7, RZ ;  /* 0x000000074a267819 */ /* 0x000fe200000006ff */
[----:B------:R-:W-:Y:S01]  /*0cb0*/  BSSY.RECONVERGENT B0, `(.L_x_18422) ;  /* 0x0000033000007945 */ /* 0x000fe20003800200 */
[----:B------:R-:W-:-:S03]  /*0cc0*/  MOV R39, RZ ;  /* 0x000000ff00277202 */ /* 0x000fc60000000f00 */
[----:B--2---:R-:W-:-:S04]  /*0cd0*/  IMAD.WIDE.U32 R30, R32, UR18, R38 ;  /* 0x00000012201e7c25 */ /* 0x004fc8000f8e0026 */
[--C-:B----45:R-:W-:Y:S01]  /*0ce0*/  FADD.FTZ R81, R20, R68.reuse ;  /* 0x0000004414517221 */ /* 0x130fe20000010000 */
[----:B------:R-:W-:Y:S02]  /*0cf0*/  IMAD R31, R33, UR18, R31 ;  /* 0x00000012211f7c24 */ /* 0x000fe4000f8e021f */
[--C-:B------:R-:W-:Y:S01]  /*0d00*/  FADD.FTZ R92, R21, R68.reuse ;  /* 0x00000044155c7221 */ /* 0x100fe20000010000 */
[--C-:B------:R-:W-:Y:S01]  /*0d10*/  FADD.FTZ R93, R22, R68.reuse ;  /* 0x00000044165d7221 */ /* 0x100fe20000010000 */
        /* <DEDUP_REMOVED lines=44> */
.L_x_18423:
[----:B------:R-:W-:Y:S05]  /*0fe0*/  BSYNC.RECONVERGENT B0 ;  /* 0x0000000000007941 */ /* 0x000fea0003800200 */
.L_x_18422:
        /* <DEDUP_REMOVED lines=32> */
.L_x_18425:
[----:B------:R-:W-:Y:S05]  /*11f0*/  BSYNC.RECONVERGENT B0 ;  /* 0x0000000000007941 */ /* 0x000fea0003800200 */
.L_x_18424:
        /* <DEDUP_REMOVED lines=32> */
.L_x_18427:
[----:B------:R-:W-:Y:S05]  /*1400*/  BSYNC.RECONVERGENT B0 ;  /* 0x0000000000007941 */ /* 0x000fea0003800200 */
.L_x_18426:
        /* <DEDUP_REMOVED lines=32> */
.L_x_18429:
[----:B------:R-:W-:Y:S05]  /*1610*/  BSYNC.RECONVERGENT B0 ;  /* 0x0000000000007941 */ /* 0x000fea0003800200 */
.L_x_18428:
        /* <DEDUP_REMOVED lines=25> */
[----:B-1----:R-:W-:-:S04]  /*17b0*/  IMAD.WIDE.U32 R76, R73, UR6, R76 ;  /* 0x00000006494c7c25 */ /* 0x002fc8000f8e004c */
[----:B--2---:R-:W-:Y:S01]  /*17c0*/  FMUL.FTZ R0, R20, -1.4426950216293334961 ;  /* 0xbfb8aa3b14007820 */ /* 0x004fe20000410000 */
[----:B------:R-:W-:Y:S01]  /*17d0*/  FMUL.FTZ R32, R21, -1.4426950216293334961 ;  /* 0xbfb8aa3b15207820 */ /* 0x000fe20000410000 */
[----:B------:R-:W-:Y:S01]  /*17e0*/  FMUL.FTZ R34, R22, -1.4426950216293334961 ;  /* 0xbfb8aa3b16227820 */ /* 0x000fe20000410000 */
[----:B------:R-:W-:-:S03]  /*17f0*/  FMUL.FTZ R35, R23, -1.4426950216293334961 ;  /* 0xbfb8aa3b17237820 */ /* 0x000fc60000410000 */
[----:B------:R-:W0:Y:S08]  /*1800*/  MUFU.EX2 R0, R0 ;  /* 0x0000000000007308 */ /* 0x000e300000000800 */
[----:B------:R-:W1:Y:S08]  /*1810*/  MUFU.EX2 R32, R32 ;  /* 0x0000002000207308 */ /* 0x000e700000000800 */
[----:B------:R-:W-:Y:S01]  /*1820*/  MUFU.EX2 R34, R34 ;  /* 0x0000002200227308 */ /* 0x000fe20000000800 */
[----:B0-----:R-:W-:-:S07]  /*1830*/  FADD.FTZ R2, R0, 1 ;  /* 0x3f80000000027421 */ /* 0x001fce0000010000 */
[----:B------:R-:W0:Y:S01]  /*1840*/  MUFU.EX2 R35, R35 ;  /* 0x0000002300237308 */ /* 0x000e220000000800 */
[----:B-1----:R-:W-:-:S07]  /*1850*/  FADD.FTZ R33, R32, 1 ;  /* 0x3f80000020217421 */ /* 0x002fce0000010000 */
[----:B------:R-:W-:Y:S08]  /*1860*/  MUFU.RCP R79, R2 ;  /* 0x00000002004f7308 */ /* 0x000ff00000001000 */
[----:B------:R-:W1:Y:S01]  /*1870*/  MUFU.RCP R78, R33 ;  /* 0x00000021004e7308 */ /* 0x000e620000001000 */
[----:B0-----:R-:W-:-:S07]  /*1880*/  FADD.FTZ R32, R35, 1 ;  /* 0x3f80000023207421 */ /* 0x001fce0000010000 */
[----:B------:R-:W0:Y:S01]  /*1890*/  MUFU.RCP R82, R32 ;  /* 0x0000002000527308 */ /* 0x000e220000001000 */
[----:B-1----:R-:W-:-:S04]  /*18a0*/  FADD.FTZ R2, -R78, 1 ;  /* 0x3f8000004e027421 */ /* 0x002fc80000010100 */
[----:B------:R-:W-:Y:S01]  /*18b0*/  FFMA.FTZ R2, R21, R2, 1 ;  /* 0x3f80000015027423 */ /* 0x000fe20000010002 */
[----:B-----5:R1:W-:Y:S01]  /*18c0*/  STS.128 [R72], R28 ;  /* 0x0000001c48007388 */ /* 0x0203e20000000c00 */
[----:B------:R-:W-:-:S03]  /*18d0*/  NOP ;  /* 0x0000000000007918 */ /* 0x000fc60000000000 */
[----:B------:R-:W2:Y:S01]  /*18e0*/  LDS.128 R24, [R72] ;  /* 0x0000000048187984 */ /* 0x000ea20000000c00 */
[----:B-1----:R-:W-:Y:S01]  /*18f0*/  FADD.FTZ R30, R34, 1 ;  /* 0x3f800000221e7421 */ /* 0x002fe20000010000 */
[----:B------:R-:W-:Y:S01]  /*1900*/  FADD.FTZ R29, -R79, 1 ;  /* 0x3f8000004f1d7421 */ /* 0x000fe20000010100 */
[----:B0-----:R-:W-:Y:S02]  /*1910*/  FADD.FTZ R34, -R82, 1 ;  /* 0x3f80000052227421 */ /* 0x001fe40000010100 */
[----:B------:R-:W0:Y:S01]  /*1920*/  MUFU.RCP R83, R30 ;  /* 0x0000001e00537308 */ /* 0x000e220000001000 */
[----:B------:R-:W-:Y:S01]  /*1930*/  FFMA.FTZ R29, R20, R29, 1 ;  /* 0x3f800000141d7423 */ /* 0x000fe2000001001d */
[----:B------:R-:W-:Y:S01]  /*1940*/  FFMA.FTZ R34, R23, R34, 1 ;  /* 0x3f80000017227423 */ /* 0x000fe20000010022 */
[----:B0-----:R-:W-:-:S04]  /*1950*/  FADD.FTZ R31, -R83, 1 ;  /* 0x3f800000531f7421 */ /* 0x001fc80000010100 */
[----:B------:R-:W-:Y:S01]  /*1960*/  FFMA.FTZ R31, R22, R31, 1 ;  /* 0x3f800000161f7423 */ /* 0x000fe2000001001f */
[----:B--2---:R-:W-:Y:S01]  /*1970*/  FMUL.FTZ R0, R8, R24 ;  /* 0x0000001808007220 */ /* 0x004fe20000410000 */
        /* <DEDUP_REMOVED lines=43> */
.L_x_18430:
        /* <DEDUP_REMOVED lines=24> */
[C---:B------:R-:W-:Y:S01]  /*1db0*/  ISETP.NE.AND P0, PT, R52.reuse, 0x1, PT ;  /* 0x000000013400780c */ /* 0x040fe20003f05270 */
[----:B------:R-:W-:Y:S01]  /*1dc0*/  FADD.FTZ R111, R111, R111 ;  /* 0x0000006f6f6f7221 */ /* 0x000fe20000010000 */
[----:B------:R-:W-:Y:S01]  /*1dd0*/  SHF.L.U32 R104, R52, 0x8, RZ ;  /* 0x0000000834687819 */ /* 0x000fe200000006ff */
[----:B------:R-:W-:Y:S01]  /*1de0*/  FMUL.FTZ R109, R4, R81 ;  /* 0x00000051046d7220 */ /* 0x000fe20000410000 */
[----:B------:R-:W-:Y:S01]  /*1df0*/  IADD3 R88, P1, PT, R25, R62, RZ ;  /* 0x0000003e19587210 */ /* 0x000fe20007f3e0ff */
[----:B------:R-:W2:Y:S01]  /*1e00*/  LDC.64 R100, c[0x0][0x3c0] ;  /* 0x0000f000ff647b82 */ /* 0x000ea20000000a00 */
[----:B------:R-:W-:Y:S01]  /*1e10*/  IADD3 R110, PT, PT, R52, -0x2, RZ ;  /* 0xfffffffe346e7810 */ /* 0x000fe20007ffe0ff */
[----:B------:R-:W-:Y:S01]  /*1e20*/  FMUL.FTZ R107, R5, R92 ;  /* 0x0000005c056b7220 */ /* 0x000fe20000410000 */
[----:B------:R-:W-:Y:S01]  /*1e30*/  LEA R108, R75, R72, 0x4 ;  /* 0x000000484b6c7211 */ /* 0x000fe200078e20ff */
[----:B------:R-:W-:Y:S01]  /*1e40*/  FMUL.FTZ R106, R6, R93 ;  /* 0x0000005d066a7220 */ /* 0x000fe20000410000 */
[----:B------:R-:W-:Y:S01]  /*1e50*/  ISETP.EQ.AND P0, PT, R62, RZ, P0 ;  /* 0x000000ff3e00720c */ /* 0x000fe20000702270 */
[----:B------:R-:W-:Y:S01]  /*1e60*/  FMUL.FTZ R105, R7, R94 ;  /* 0x0000005e07697220 */ /* 0x000fe20000410000 */
[----:B------:R-:W-:Y:S01]  /*1e70*/  LOP3.LUT R104, R104, 0x100, RZ, 0xc0, !PT ;  /* 0x0000010068687812 */ /* 0x000fe200078ec0ff */
[----:B------:R-:W3:Y:S01]  /*1e80*/  LDC.64 R76, c[0x0][0x440] ;  /* 0x00011000ff4c7b82 */ /* 0x000ee20000000a00 */
[C---:B------:R-:W-:Y:S01]  /*1e90*/  LOP3.LUT R136, R25.reuse, 0x100, RZ, 0xc0, !PT ;  /* 0x0000010019887812 */ /* 0x040fe200078ec0ff */
[----:B------:R-:W4:Y:S01]  /*1ea0*/  LDCU UR8, c[0x0][0x394] ;  /* 0x00007280ff0877ac */ /* 0x000f220008000800 */
[----:B------:R-:W-:-:S02]  /*1eb0*/  IADD3 R95, PT, PT, R25, R62, RZ ;  /* 0x0000003e195f7210 */ /* 0x000fc40007ffe0ff */
[----:B------:R-:W-:Y:S01]  /*1ec0*/  LEA.HI.X.SX32 R89, R25, RZ, 0x1, P1 ;  /* 0x000000ff19597211 */ /* 0x000fe200008f0eff */
[----:B------:R-:W0:Y:S02]  /*1ed0*/  LDCU UR9, c[0x0][0x38c] ;  /* 0x00007180ff0977ac */ /* 0x000e240008000800 */
[----:B------:R-:W0:Y:S01]  /*1ee0*/  LDC.64 R78, c[0x0][0x3a8] ;  /* 0x0000ea00ff4e7b82 */ /* 0x000e220000000a00 */
[----:B------:R-:W-:-:S07]  /*1ef0*/  UMOV UR4, URZ ;  /* 0x000000ff00047c82 */ /* 0x000fce0008000000 */
[----:B------:R-:W0:Y:S08]  /*1f00*/  LDC.64 R82, c[0x0][0x450] ;  /* 0x00011400ff527b82 */ /* 0x000e300000000a00 */
[----:B------:R-:W0:Y:S08]  /*1f10*/  LDC.64 R84, c[0x0][0x3e0] ;  /* 0x0000f800ff547b82 */ /* 0x000e300000000a00 */
[----:B-1--4-:R-:W0:Y:S02]  /*1f20*/  LDC.64 R86, c[0x0][0x4d0] ;  /* 0x00013400ff567b82 */ /* 0x012e240000000a00 */
.L_x_18465:
[----:B--2---:R-:W-:-:S04]  /*1f30*/  IMAD.WIDE.U32 R24, R100, UR4, RZ ;  /* 0x0000000464187c25 */ /* 0x004fc8000f8e00ff */
[----:B------:R-:W-:Y:S01]  /*1f40*/  IMAD R25, R101, UR4, R25 ;  /* 0x0000000465197c24 */ /* 0x000fe2000f8e0219 */
[----:B0-----:R-:W-:-:S04]  /*1f50*/  LEA R96, P1, R24, R55, 0x2 ;  /* 0x0000003718607211 */ /* 0x001fc800078210ff */
[----:B------:R-:W-:-:S03]  /*1f60*/  LEA.HI.X R97, R24, R54, R25, 0x2, P1 ;  /* 0x0000003618617211 */ /* 0x000fc600008f1419 */
[----:B------:R-:W-:-:S05]  /*1f70*/  IMAD.WIDE.U32 R96, R41, 0x10, R96 ;  /* 0x0000001029607825 */ /* 0x000fca00078e0060 */
[----:B------:R-:W2:Y:S04]  /*1f80*/  LDG.E.128 R24, desc[UR16][R96.64] ;  /* 0x0000001060187981 */ /* 0x000ea8000c1e1d00 */
[----:B01--4-:R-:W4:Y:S01]  /*1f90*/  LDG.E.128 R28, desc[UR16][R96.64+0x200] ;  /* 0x00020010601c7981 */ /* 0x013f22000c1e1d00 */
[----:B------:R-:W-:Y:S02]  /*1fa0*/  MOV R32, R14 ;  /* 0x0000000e00207202 */ /* 0x000fe40000000f00 */
[----:B------:R-:W-:-:S03]  /*1fb0*/  MOV R33, R65 ;  /* 0x0000004100217202 */ /* 0x000fc60000000f00 */
[----:B------:R-:W-:-:S04]  /*1fc0*/  IMAD.WIDE.U32 R32, R78, UR4, R32 ;  /* 0x000000044e207c25 */ /* 0x000fc8000f8e0020 */
        /* <DEDUP_REMOVED lines=20> */
[C---:B---3--:R-:W-:Y:S01]  /*2110*/  FMUL.FTZ R2, R91.reuse, R81 ;  /* 0x000000515b027220 */ /* 0x048fe20000410000 */
[----:B------:R-:W-:-:S03]  /*2120*/  FMUL.FTZ R99, R91, R92 ;  /* 0x0000005c5b637220 */ /* 0x000fc60000410000 */
[----:B------:R-:W-:Y:S01]  /*2130*/  FMUL.RZ R103, R2, 0.15915493667125701904 ;  /* 0x3e22f98302677820 */ /* 0x000fe2000040c000 */
[----:B------:R-:W-:Y:S01]  /*2140*/  FMUL.FTZ R2, R90, 1.4426950216293334961 ;  /* 0x3fb8aa3b5a027820 */ /* 0x000fe20000410000 */
[----:B0-----:R-:W-:Y:S02]  /*2150*/  FMUL.RZ R26, R99, 0.15915493667125701904 ;  /* 0x3e22f983631a7820 */ /* 0x001fe4000040c000 */
[----:B------:R-:W-:Y:S01]  /*2160*/  MUFU.COS R102, R103 ;  /* 0x0000006700667308 */ /* 0x000fe20000000000 */
[C---:B------:R-:W-:Y:S01]  /*2170*/  FMUL.FTZ R96, R2.reuse, R81 ;  /* 0x0000005102607220 */ /* 0x040fe20000410000 */
[C---:B------:R-:W-:Y:S01]  /*2180*/  FMUL.FTZ R24, R2.reuse, R92 ;  /* 0x0000005c02187220 */ /* 0x040fe20000410000 */
[CC--:B------:R-:W-:Y:S01]  /*2190*/  FMUL.FTZ R25, R2.reuse, R93.reuse ;  /* 0x0000005d02197220 */ /* 0x0c0fe20000410000 */
[----:B------:R-:W-:Y:S01]  /*21a0*/  FMUL.FTZ R99, R2, R94 ;  /* 0x0000005e02637220 */ /* 0x000fe20000410000 */
[----:B------:R-:W-:Y:S01]  /*21b0*/  FMUL.FTZ R2, R91, R93 ;  /* 0x0000005d5b027220 */ /* 0x000fe20000410000 */
[----:B-----5:R-:W-:-:S02]  /*21c0*/  ULEA UR6, UR7, UR6, 0x18 ;  /* 0x0000000607067291 */ /* 0x020fc4000f8ec0ff */
[----:B------:R0:W-:Y:S08]  /*21d0*/  MUFU.EX2 R97, R96 ;  /* 0x0000006000617308 */ /* 0x0001f00000000800 */
[----:B------:R3:W-:Y:S01]  /*21e0*/  MUFU.SIN R98, R103 ;  /* 0x0000006700627308 */ /* 0x0007e20000000400 */
[----:B0-----:R-:W-:Y:S01]  /*21f0*/  FMUL.RZ R96, R2, 0.15915493667125701904 ;  /* 0x3e22f98302607820 */ /* 0x001fe2000040c000 */
[----:B------:R-:W-:-:S06]  /*2200*/  FMUL.FTZ R2, R91, R94 ;  /* 0x0000005e5b027220 */ /* 0x000fcc0000410000 */
[----:B--2---:R-:W-:Y:S01]  /*2210*/  MUFU.COS R34, R26 ;  /* 0x0000001a00227308 */ /* 0x004fe20000000000 */
[----:B---3--:R-:W-:Y:S01]  /*2220*/  FMUL.RZ R103, R2, 0.15915493667125701904 ;  /* 0x3e22f98302677820 */ /* 0x008fe2000040c000 */
[----:B------:R-:W-:Y:S02]  /*2230*/  P2R R2, PR, RZ, 0x4 ;  /* 0x00000004ff027803 */ /* 0x000fe40000000000 */
[----:B------:R-:W-:-:S04]  /*2240*/  IADD3 R2, PT, PT, R136, UR4, RZ ;  /* 0x0000000488027c10 */ /* 0x000fc8000fffe0ff */
[----:B------:R-:W0:Y:S01]  /*2250*/  MUFU.EX2 R119, R24 ;  /* 0x0000001800777308 */ /* 0x000e220000000800 */
[----:B------:R-:W-:-:S04]  /*2260*/  SEL R2, R2, R51, !P2 ;  /* 0x0000003302027207 */ /* 0x000fc80005000000 */
[----:B------:R-:W-:-:S03]  /*2270*/  LEA R2, R2, UR6, 0x3 ;  /* 0x0000000602027c11 */ /* 0x000fc6000f8e18ff */
[----:B------:R-:W2:Y:S08]  /*2280*/  MUFU.SIN R116, R26 ;  /* 0x0000001a00747308 */ /* 0x000eb00000000400 */
[----:B------:R3:W-:Y:S01]  /*2290*/  MUFU.EX2 R124, R25 ;  /* 0x00000019007c7308 */ /* 0x0007e20000000800 */
[----:B0-----:R-:W-:-:S07]  /*22a0*/  FMUL.FTZ R121, R119, R34 ;  /* 0x0000002277797220 */ /* 0x001fce0000410000 */
[----:B------:R-:W0:Y:S01]  /*22b0*/  MUFU.COS R125, R96 ;  /* 0x00000060007d7308 */ /* 0x000e220000000000 */
[----:B---3--:R3:W1:Y:S01]  /*22c0*/  LDS.128 R24, [R108] ;  /* 0x000000006c187984 */ /* 0x0086620000000c00 */
[----:B--2---:R-:W-:-:S06]  /*22d0*/  FMUL.FTZ R119, R119, R116 ;  /* 0x0000007477777220 */ /* 0x004fcc0000410000 */
[----:B------:R-:W-:Y:S08]  /*22e0*/  MUFU.EX2 R99, R99 ;  /* 0x0000006300637308 */ /* 0x000ff00000000800 */
[----:B------:R2:W5:Y:S01]  /*22f0*/  MUFU.SIN R35, R96 ;  /* 0x0000006000237308 */ /* 0x0005620000000400 */
[----:B0-----:R-:W-:-:S07]  /*2300*/  FMUL.FTZ R125, R124, R125 ;  /* 0x0000007d7c7d7220 */ /* 0x001fce0000410000 */
[----:B------:R-:W0:Y:S01]  /*2310*/  MUFU.COS R120, R103 ;  /* 0x0000006700787308 */ /* 0x000e220000000000 */
[C---:B--2---:R-:W-:Y:S01]  /*2320*/  FMUL.FTZ R96, R97.reuse, R102 ;  /* 0x0000006661607220 */ /* 0x044fe20000410000 */
[----:B------:R-:W-:-:S05]  /*2330*/  FMUL.FTZ R97, R97, R98 ;  /* 0x0000006261617220 */ /* 0x000fca0000410000 */
[----:B------:R3:W-:Y:S01]  /*2340*/  STS.64 [R2+0xc90], R96 ;  /* 0x000c906002007388 */ /* 0x0007e20000000a00 */
[----:B------:R-:W2:Y:S01]  /*2350*/  MUFU.SIN R118, R103 ;  /* 0x0000006700767308 */ /* 0x000ea20000000400 */
[----:B-----5:R-:W-:Y:S01]  /*2360*/  FMUL.FTZ R124, R124, R35 ;  /* 0x000000237c7c7220 */ /* 0x020fe20000410000 */
[C---:B0-----:R-:W-:Y:S01]  /*2370*/  FMUL.FTZ R115, R99.reuse, R120 ;  /* 0x0000007863737220 */ /* 0x041fe20000410000 */
        /* <DEDUP_REMOVED lines=19> */
.L_x_18433:
[----:B------:R2:W3:Y:S02]  /*24b0*/  LDS.64 R98, [R53+UR5+0x1c98] ;  /* 0x001c980535627984 */ /* 0x0004e40008000a00 */
.L_x_18434:
[----:B------:R-:W-:Y:S05]  /*24c0*/  BSYNC.RECONVERGENT B0 ;  /* 0x0000000000007941 */ /* 0x000fea0003800200 */
.L_x_18432:
        /* <DEDUP_REMOVED lines=9> */
[C---:B------:R-:W-:Y:S01]  /*2560*/  FMUL.FTZ R138, R4.reuse, R35 ;  /* 0x00000023048a7220 */ /* 0x040fe20000410000 */
[----:B0-----:R-:W-:Y:S01]  /*2570*/  FMUL.FTZ R2, R4, R129 ;  /* 0x0000008104027220 */ /* 0x001fe20000410000 */
[-C--:B------:R-:W-:Y:S01]  /*2580*/  FMUL.FTZ R135, R28, R93.reuse ;  /* 0x0000005d1c877220 */ /* 0x080fe20000410000 */
[----:B------:R-:W-:Y:S01]  /*2590*/  FMUL.FTZ R129, R29, R93 ;  /* 0x0000005d1d817220 */ /* 0x000fe20000410000 */
[C---:B------:R-:W-:Y:S01]  /*25a0*/  FMUL.FTZ R35, R119.reuse, R138 ;  /* 0x0000008a77237220 */ /* 0x040fe20000410000 */
[-C--:B------:R-:W-:Y:S01]  /*25b0*/  FMUL.FTZ R34, R119, R2.reuse ;  /* 0x0000000277227220 */ /* 0x080fe20000410000 */
[----:B------:R-:W-:Y:S01]  /*25c0*/  ISETP.GE.AND P1, PT, R75, 0x1, PT ;  /* 0x000000014b00780c */ /* 0x000fe20003f26270 */
[----:B------:R-:W-:Y:S01]  /*25d0*/  FMUL.FTZ R145, R118, R131 ;  /* 0x0000008376917220 */ /* 0x000fe20000410000 */
[C---:B------:R-:W-:Y:S01]  /*25e0*/  FFMA.FTZ R35, R121.reuse, R2, R35 ;  /* 0x0000000279237223 */ /* 0x040fe20000010023 */
[----:B------:R-:W-:Y:S01]  /*25f0*/  FFMA.FTZ R34, R121, R138, -R34 ;  /* 0x0000008a79227223 */ /* 0x000fe20000010822 */
[----:B------:R-:W-:Y:S01]  /*2600*/  ISETP.NE.AND P6, PT, R80, 0x1f, PT ;  /* 0x0000001f5000780c */ /* 0x000fe20003fc5270 */
[----:B------:R-:W-:Y:S01]  /*2610*/  ULEA UR7, UR4, UR6, 0x4 ;  /* 0x0000000604077291 */ /* 0x000fe2000f8e20ff */
[C---:B------:R-:W-:Y:S01]  /*2620*/  FFMA.FTZ R35, R5.reuse, R134, R35 ;  /* 0x0000008605237223 */ /* 0x040fe20000010023 */
[----:B------:R-:W-:Y:S01]  /*2630*/  FFMA.FTZ R34, R5, R130, R34 ;  /* 0x0000008205227223 */ /* 0x000fe20000010022 */
[----:B------:R-:W-:Y:S01]  /*2640*/  ISETP.GE.AND P4, PT, R52, UR8, PT ;  /* 0x0000000834007c0c */ /* 0x000fe2000bf86270 */
[----:B------:R-:W-:Y:S01]  /*2650*/  BSSY.RECONVERGENT B0, `(.L_x_18435) ;  /* 0x000009f000007945 */ /* 0x000fe20003800200 */
[C---:B----4-:R-:W-:Y:S01]  /*2660*/  FMUL.FTZ R33, R124.reuse, R35 ;  /* 0x000000237c217220 */ /* 0x050fe20000410000 */
[----:B------:R-:W-:Y:S01]  /*2670*/  FMUL.FTZ R32, R124, R34 ;  /* 0x000000227c207220 */ /* 0x000fe20000410000 */
[----:B------:R-:W-:-:S02]  /*2680*/  ISETP.GT.U32.AND P2, PT, R80, 0x1b, PT ;  /* 0x0000001b5000780c */ /* 0x000fc40003f44070 */
[C---:B------:R-:W-:Y:S01]  /*2690*/  FFMA.FTZ R34, R125.reuse, R34, -R33 ;  /* 0x000000227d227223 */ /* 0x040fe20000010821 */
[----:B------:R-:W-:Y:S01]  /*26a0*/  FFMA.FTZ R35, R125, R35, R32 ;  /* 0x000000237d237223 */ /* 0x000fe20000010020 */
[-C--:B------:R-:W-:Y:S01]  /*26b0*/  FMUL.FTZ R32, R96, R119.reuse ;  /* 0x0000007760207220 */ /* 0x080fe20000410000 */
[C---:B------:R-:W-:Y:S01]  /*26c0*/  FMUL.FTZ R33, R97.reuse, R119 ;  /* 0x0000007761217220 */ /* 0x040fe20000410000 */
[C---:B------:R-:W-:Y:S01]  /*26d0*/  FFMA.FTZ R34, R6.reuse, R135, R34 ;  /* 0x0000008706227223 */ /* 0x040fe20000010022 */
[----:B------:R-:W-:Y:S01]  /*26e0*/  FFMA.FTZ R35, R6, R129, R35 ;  /* 0x0000008106237223 */ /* 0x000fe20000010023 */
[-C--:B------:R-:W-:Y:S01]  /*26f0*/  FFMA.FTZ R32, R97, R121.reuse, R32 ;  /* 0x0000007961207223 */ /* 0x080fe20000010020 */
[----:B------:R-:W-:Y:S01]  /*2700*/  FFMA.FTZ R33, R96, R121, -R33 ;  /* 0x0000007960217223 */ /* 0x000fe20000010821 */
[C---:B------:R-:W-:Y:S01]  /*2710*/  FMUL.FTZ R122, R118.reuse, R34 ;  /* 0x00000022767a7220 */ /* 0x040fe20000410000 */
[----:B------:R-:W-:Y:S01]  /*2720*/  FMUL.FTZ R120, R118, R35 ;  /* 0x0000002376787220 */ /* 0x000fe20000410000 */
[----:B------:R-:W-:-:S02]  /*2730*/  ISETP.GT.U32.AND P3, PT, R80, 0x17, PT ;  /* 0x000000175000780c */ /* 0x000fc40003f64070 */
[----:B------:R-:W-:Y:S01]  /*2740*/  FFMA.FTZ R140, R115, R35, R122 ;  /* 0x00000023738c7223 */ /* 0x000fe2000001007a */
[----:B------:R-:W-:Y:S01]  /*2750*/  FMUL.FTZ R122, R31, R94 ;  /* 0x0000005e1f7a7220 */ /* 0x000fe20000410000 */
[----:B------:R-:W-:Y:S01]  /*2760*/  FFMA.FTZ R137, R115, R34, -R120 ;  /* 0x0000002273897223 */ /* 0x000fe20000010878 */
[----:B------:R-:W-:Y:S01]  /*2770*/  FMUL.FTZ R120, R30, R94 ;  /* 0x0000005e1e787220 */ /* 0x000fe20000410000 */
[C---:B------:R-:W-:Y:S01]  /*2780*/  FMUL.FTZ R34, R124.reuse, R32 ;  /* 0x000000207c227220 */ /* 0x040fe20000410000 */
[C---:B------:R-:W-:Y:S01]  /*2790*/  FFMA.FTZ R133, R7.reuse, R122, R140 ;  /* 0x0000007a07857223 */ /* 0x040fe2000001008c */
[-C--:B------:R-:W-:Y:S01]  /*27a0*/  FMUL.FTZ R140, R124, R33.reuse ;  /* 0x000000217c8c7220 */ /* 0x080fe20000410000 */
[----:B------:R-:W-:Y:S01]  /*27b0*/  FFMA.FTZ R137, R7, R120, R137 ;  /* 0x0000007807897223 */ /* 0x000fe20000010089 */
[C---:B------:R-:W-:Y:S01]  /*27c0*/  FFMA.FTZ R34, R125.reuse, R33, -R34 ;  /* 0x000000217d227223 */ /* 0x040fe20000010822 */
[----:B------:R-:W-:Y:S01]  /*27d0*/  ISETP.NE.OR P4, PT, R62, RZ, P4 ;  /* 0x000000ff3e00720c */ /* 0x000fe20002785670 */
[----:B------:R-:W0:Y:S01]  /*27e0*/  SHFL.UP PT, R141, R133, 0x1, RZ ;  /* 0x04200000858d7989 */ /* 0x000e2200000e00ff */
[----:B------:R-:W-:Y:S01]  /*27f0*/  FFMA.FTZ R140, R125, R32, R140 ;  /* 0x000000207d8c7223 */ /* 0x000fe2000001008c */
[----:B------:R-:W-:Y:S01]  /*2800*/  FMUL.FTZ R32, R118, R34 ;  /* 0x0000002276207220 */ /* 0x000fe20000410000 */
[----:B------:R-:W-:Y:S01]  /*2810*/  ISETP.GT.U32.AND P5, PT, R80, 0xf, PT ;  /* 0x0000000f5000780c */ /* 0x000fe20003fa4070 */
[----:B------:R-:W4:Y:S01]  /*2820*/  SHFL.UP PT, R35, R137, 0x1, RZ ;  /* 0x0420000089237989 */ /* 0x000f2200000e00ff */
[-C--:B------:R-:W-:Y:S01]  /*2830*/  FMUL.FTZ R33, R118, R140.reuse ;  /* 0x0000008c76217220 */ /* 0x080fe20000410000 */
[----:B------:R-:W-:-:S03]  /*2840*/  FFMA.FTZ R139, R115, R140, R32 ;  /* 0x0000008c738b7223 */ /* 0x000fc60000010020 */
[----:B------:R-:W-:Y:S02]  /*2850*/  FFMA.FTZ R140, R115, R34, -R33 ;  /* 0x00000022738c7223 */ /* 0x000fe40000010821 */
        /* <DEDUP_REMOVED lines=8> */
[CC--:B--2---:R-:W-:Y:S01]  /*28e0*/  FMUL.FTZ R34, R140.reuse, R33.reuse ;  /* 0x000000218c227220 */ /* 0x0c4fe20000410000 */
[C---:B------:R-:W-:Y:S02]  /*28f0*/  FMUL.FTZ R33, R139.reuse, R33 ;  /* 0x000000218b217220 */ /* 0x040fe40000410000 */
[----:B------:R-:W0:Y:S01]  /*2900*/  SHFL.UP PT, R141, R133, 0x2, RZ ;  /* 0x04400000858d7989 */ /* 0x000e2200000e00ff */
[-C--:B-1----:R-:W-:Y:S01]  /*2910*/  @P1 FFMA.FTZ R139, R139, R32.reuse, R34 ;  /* 0x000000208b8b1223 */ /* 0x082fe20000010022 */
[----:B------:R-:W-:Y:S02]  /*2920*/  @P1 FFMA.FTZ R140, R140, R32, -R33 ;  /* 0x000000208c8c1223 */ /* 0x000fe40000010821 */
[----:B------:R-:W1:Y:S01]  /*2930*/  SHFL.UP PT, R35, R137, 0x2, RZ ;  /* 0x0440000089237989 */ /* 0x000e6200000e00ff */
[----:B------:R-:W-:-:S03]  /*2940*/  ISETP.GE.AND P1, PT, R75, 0x2, PT ;  /* 0x000000024b00780c */ /* 0x000fc60003f26270 */
        /* <DEDUP_REMOVED lines=34> */
[CC--:B-1----:R-:W-:Y:S01]  /*2b70*/  FMUL.FTZ R35, R139.reuse, R33.reuse ;  /* 0x000000218b237220 */ /* 0x0c2fe20000410000 */
[C---:B------:R-:W-:Y:S01]  /*2b80*/  FMUL.FTZ R33, R140.reuse, R33 ;  /* 0x000000218c217220 */ /* 0x040fe20000410000 */
[-C--:B--2---:R-:W-:Y:S01]  /*2b90*/  FFMA.FTZ R144, R139, R34.reuse, R144 ;  /* 0x000000228b907223 */ /* 0x084fe20000010090 */
[C---:B------:R-:W-:Y:S01]  /*2ba0*/  FFMA.FTZ R142, R140.reuse, R34, -R141 ;  /* 0x000000228c8e7223 */ /* 0x040fe2000001088d */
[-C--:B----4-:R-:W-:Y:S01]  /*2bb0*/  @P1 FFMA.FTZ R140, R140, R32.reuse, -R35 ;  /* 0x000000208c8c1223 */ /* 0x090fe20000010823 */
[-C--:B---3--:R-:W-:Y:S01]  /*2bc0*/  FMUL.FTZ R35, R115, R99.reuse ;  /* 0x0000006373237220 */ /* 0x088fe20000410000 */
[----:B------:R-:W-:Y:S01]  /*2bd0*/  @P1 FADD.FTZ R133, R133, R144 ;  /* 0x0000009085851221 */ /* 0x000fe20000010000 */
[----:B------:R-:W-:Y:S01]  /*2be0*/  @P1 FFMA.FTZ R139, R139, R32, R33 ;  /* 0x000000208b8b1223 */ /* 0x000fe20000010021 */
[C---:B------:R-:W-:Y:S01]  /*2bf0*/  FMUL.FTZ R32, R118.reuse, R132 ;  /* 0x0000008476207220 */ /* 0x040fe20000410000 */
[----:B------:R-:W-:Y:S01]  /*2c00*/  @P1 FADD.FTZ R137, R137, R142 ;  /* 0x0000008e89891221 */ /* 0x000fe20000010000 */
[C---:B------:R-:W-:Y:S01]  /*2c10*/  FMUL.FTZ R33, R118.reuse, R99 ;  /* 0x0000006376217220 */ /* 0x040fe20000410000 */
[----:B------:R-:W-:Y:S01]  /*2c20*/  FFMA.FTZ R142, -R118, R98, -R35 ;  /* 0x00000062768e7223 */ /* 0x000fe20000010923 */
[C---:B------:R-:W-:Y:S01]  /*2c30*/  FFMA.FTZ R143, R115.reuse, R131, R32 ;  /* 0x00000083738f7223 */ /* 0x040fe20000010020 */
[----:B------:R-:W0:Y:S01]  /*2c40*/  SHFL.UP PT, R35, R133, 0x10, RZ ;  /* 0x0600000085237989 */ /* 0x000e2200000e00ff */
[C---:B------:R-:W-:Y:S01]  /*2c50*/  FFMA.FTZ R32, R115.reuse, R132, -R145 ;  /* 0x0000008473207223 */ /* 0x040fe20000010891 */
[----:B------:R-:W-:Y:S01]  /*2c60*/  FFMA.FTZ R141, R115, R98, -R33 ;  /* 0x00000062738d7223 */ /* 0x000fe20000010821 */
[----:B------:R-:W-:Y:S01]  /*2c70*/  FADD.FTZ R143, R128, R143 ;  /* 0x0000008f808f7221 */ /* 0x000fe20000010000 */
[----:B------:R-:W1:Y:S01]  /*2c80*/  SHFL.UP PT, R34, R139, 0x10, RZ ;  /* 0x060000008b227989 */ /* 0x000e6200000e00ff */
[----:B------:R-:W-:Y:S01]  /*2c90*/  FADD.FTZ R144, R127, R32 ;  /* 0x000000207f907221 */ /* 0x000fe20000010000 */
[C---:B------:R-:W-:Y:S01]  /*2ca0*/  FMUL.FTZ R146, R124.reuse, R142 ;  /* 0x0000008e7c927220 */ /* 0x040fe20000410000 */
[C---:B------:R-:W-:Y:S01]  /*2cb0*/  FMUL.FTZ R147, R124.reuse, R143 ;  /* 0x0000008f7c937220 */ /* 0x040fe20000410000 */
[----:B------:R-:W2:Y:S01]  /*2cc0*/  SHFL.UP PT, R33, R137, 0x10, RZ ;  /* 0x0600000089217989 */ /* 0x000ea200000e00ff */
[CC--:B------:R-:W-:Y:S01]  /*2cd0*/  FMUL.FTZ R148, R124.reuse, R144.reuse ;  /* 0x000000907c947220 */ /* 0x0c0fe20000410000 */
[-C--:B------:R-:W-:Y:S01]  /*2ce0*/  FMUL.FTZ R145, R124, R141.reuse ;  /* 0x0000008d7c917220 */ /* 0x080fe20000410000 */
[C---:B------:R-:W-:Y:S01]  /*2cf0*/  FFMA.FTZ R147, R125.reuse, R144, -R147 ;  /* 0x000000907d937223 */ /* 0x040fe20000010893 */
[----:B------:R-:W3:Y:S01]  /*2d00*/  SHFL.UP PT, R32, R140, 0x10, RZ ;  /* 0x060000008c207989 */ /* 0x000ee200000e00ff */
[C---:B------:R-:W-:Y:S01]  /*2d10*/  FFMA.FTZ R146, R125.reuse, R141, R146 ;  /* 0x0000008d7d927223 */ /* 0x040fe20000010092 */
[C---:B------:R-:W-:Y:S01]  /*2d20*/  FFMA.FTZ R148, R125.reuse, R143, R148 ;  /* 0x0000008f7d947223 */ /* 0x040fe20000010094 */
[----:B------:R-:W-:Y:S01]  /*2d30*/  FFMA.FTZ R142, R125, R142, -R145 ;  /* 0x0000008e7d8e7223 */ /* 0x000fe20000010891 */
[----:B------:R-:W-:Y:S01]  /*2d40*/  FADD.FTZ R144, R126, R147 ;  /* 0x000000937e907221 */ /* 0x000fe20000010000 */
[----:B------:R-:W-:Y:S01]  /*2d50*/  ISETP.GE.AND P1, PT, R75, 0x10, PT ;  /* 0x000000104b00780c */ /* 0x000fe20003f26270 */
[----:B------:R-:W-:Y:S01]  /*2d60*/  FADD.FTZ R148, R123, R148 ;  /* 0x000000947b947221 */ /* 0x000fe20000010000 */
[C---:B------:R-:W-:Y:S01]  /*2d70*/  FMUL.FTZ R150, R119.reuse, R142 ;  /* 0x0000008e77967220 */ /* 0x040fe20000410000 */
[C---:B------:R-:W-:Y:S01]  /*2d80*/  FMUL.FTZ R143, R119.reuse, R146 ;  /* 0x00000092778f7220 */ /* 0x040fe20000410000 */
[C---:B------:R-:W-:Y:S01]  /*2d90*/  FMUL.FTZ R145, R119.reuse, R144 ;  /* 0x0000009077917220 */ /* 0x040fe20000410000 */
[----:B------:R-:W-:Y:S01]  /*2da0*/  FMUL.FTZ R147, R119, R148 ;  /* 0x0000009477937220 */ /* 0x000fe20000410000 */
[C---:B------:R-:W-:Y:S01]  /*2db0*/  FFMA.FTZ R141, R121.reuse, R146, R150 ;  /* 0x00000092798d7223 */ /* 0x040fe20000010096 */
[----:B------:R-:W-:Y:S01]  /*2dc0*/  FFMA.FTZ R142, R121, R142, -R143 ;  /* 0x0000008e798e7223 */ /* 0x000fe2000001088f */
[-C--:B0-----:R-:W-:Y:S01]  /*2dd0*/  FMUL.FTZ R143, R139, R35.reuse ;  /* 0x000000238b8f7220 */ /* 0x081fe20000410000 */
[C---:B------:R-:W-:Y:S01]  /*2de0*/  FMUL.FTZ R146, R140.reuse, R35 ;  /* 0x000000238c927220 */ /* 0x040fe20000410000 */
[C---:B------:R-:W-:Y:S01]  /*2df0*/  FFMA.FTZ R145, R121.reuse, R148, R145 ;  /* 0x0000009479917223 */ /* 0x040fe20000010091 */
[----:B------:R-:W-:Y:S01]  /*2e00*/  FFMA.FTZ R148, R121, R144, -R147 ;  /* 0x0000009079947223 */ /* 0x000fe20000010893 */
[CC--:B-1----:R-:W-:Y:S01]  /*2e10*/  FMUL.FTZ R35, R139.reuse, R34.reuse ;  /* 0x000000228b237220 */ /* 0x0c2fe20000410000 */
[C---:B------:R-:W-:Y:S01]  /*2e20*/  FMUL.FTZ R34, R140.reuse, R34 ;  /* 0x000000228c227220 */ /* 0x040fe20000410000 */
[----:B------:R0:W1:Y:S01]  /*2e30*/  SHFL.DOWN PT, R149, R141, 0x1, 0x1f ;  /* 0x08201f008d957f89 */ /* 0x00006200000e0000 */
[-C--:B--2---:R-:W-:Y:S01]  /*2e40*/  FFMA.FTZ R144, R140, R33.reuse, -R143 ;  /* 0x000000218c907223 */ /* 0x084fe2000001088f */
[C---:B------:R-:W-:Y:S01]  /*2e50*/  FFMA.FTZ R146, R139.reuse, R33, R146 ;  /* 0x000000218b927223 */ /* 0x040fe20000010092 */
[----:B------:R-:W-:Y:S01]  /*2e60*/  FADD.FTZ R143, R116, R145 ;  /* 0x00000091748f7221 */ /* 0x000fe20000010000 */
[----:B------:R-:W-:Y:S01]  /*2e70*/  MOV R33, RZ ;  /* 0x000000ff00217202 */ /* 0x000fe20000000f00 */
        /* <DEDUP_REMOVED lines=9> */
[----:B------:R0:W3:Y:S04]  /*2f10*/  SHFL.DOWN PT, R150, R143, 0x1, 0x1f ;  /* 0x08201f008f967f89 */ /* 0x0000e800000e0000 */
[----:B------:R0:W4:Y:S04]  /*2f20*/  SHFL.DOWN PT, R147, R144, 0x1, 0x1f ;  /* 0x08201f0090937f89 */ /* 0x00012800000e0000 */
[----:B------:R-:W0:Y:S04]  /*2f30*/  SHFL.UP PT, R140, R140, 0x1, RZ ;  /* 0x042000008c8c7989 */ /* 0x000e2800000e00ff */
[----:B------:R-:W0:Y:S04]  /*2f40*/  SHFL.UP PT, R139, R139, 0x1, RZ ;  /* 0x042000008b8b7989 */ /* 0x000e2800000e00ff */
[----:B------:R-:W0:Y:S04]  /*2f50*/  SHFL.UP PT, R137, R137, 0x1, RZ ;  /* 0x0420000089897989 */ /* 0x000e2800000e00ff */
[----:B------:R-:W0:Y:S04]  /*2f60*/  SHFL.UP PT, R133, R133, 0x1, RZ ;  /* 0x0420000085857989 */ /* 0x000e2800000e00ff */
[----:B-----5:R-:W0:Y:S04]  /*2f70*/  SHFL.IDX PT, R102, R102, RZ, 0x1f ;  /* 0x00001fff66667589 */ /* 0x020e2800000e0000 */
[----:B------:R-:W0:Y:S01]  /*2f80*/  SHFL.IDX PT, R103, R103, RZ, 0x1f ;  /* 0x00001fff67677589 */ /* 0x000e2200000e0000 */
[----:B-1234-:R-:W-:Y:S05]  /*2f90*/  @!P6 BRA `(.L_x_18436) ;  /* 0x000000000028e947 */ /* 0x01efea0003800000 */
[CC--:B------:R-:W-:Y:S01]  /*2fa0*/  FMUL.FTZ R148, R142.reuse, R147.reuse ;  /* 0x000000938e947220 */ /* 0x0c0fe20000410000 */
[C---:B------:R-:W-:Y:S01]  /*2fb0*/  FMUL.FTZ R147, R141.reuse, R147 ;  /* 0x000000938d937220 */ /* 0x040fe20000410000 */
[CC--:B------:R-:W-:Y:S01]  /*2fc0*/  FMUL.FTZ R146, R142.reuse, R145.reuse ;  /* 0x000000918e927220 */ /* 0x0c0fe20000410000 */
[C---:B------:R-:W-:Y:S01]  /*2fd0*/  FMUL.FTZ R145, R141.reuse, R145 ;  /* 0x000000918d917220 */ /* 0x040fe20000410000 */
[-C--:B------:R-:W-:Y:S01]  /*2fe0*/  FFMA.FTZ R148, R141, R150.reuse, -R148 ;  /* 0x000000968d947223 */ /* 0x080fe20000010894 */
[----:B------:R-:W-:Y:S01]  /*2ff0*/  FFMA.FTZ R147, R142, R150, R147 ;  /* 0x000000968e937223 */ /* 0x000fe20000010093 */
[C---:B0-----:R-:W-:Y:S01]  /*3000*/  FFMA.FTZ R141, R149.reuse, R141, -R146 ;  /* 0x0000008d958d7223 */ /* 0x041fe20000010892 */
[----:B------:R-:W-:Y:S01]  /*3010*/  FFMA.FTZ R142, R149, R142, R145 ;  /* 0x0000008e958e7223 */ /* 0x000fe20000010091 */
[----:B------:R-:W-:Y:S01]  /*3020*/  FADD.FTZ R143, R143, R148 ;  /* 0x000000948f8f7221 */ /* 0x000fe20000010000 */
[----:B------:R-:W-:-:S07]  /*3030*/  FADD.FTZ R144, R144, R147 ;  /* 0x0000009390907221 */ /* 0x000fce0000010000 */
.L_x_18436:
[----:B------:R-:W-:Y:S05]  /*3040*/  BSYNC.RECONVERGENT B0 ;  /* 0x0000000000007941 */ /* 0x000fea0003800200 */
.L_x_18435:
[----:B------:R-:W1:Y:S01]  /*3050*/  @!P4 LDS.128 R32, [UR7+0x1d90] ;  /* 0x001d9007ff20c984 */ /* 0x000e620008000c00 */
[----:B------:R-:W-:Y:S03]  /*3060*/  BSSY.RECONVERGENT B0, `(.L_x_18437) ;  /* 0x0000010000007945 */ /* 0x000fe60003800200 */
[----:B------:R2:W3:Y:S04]  /*3070*/  SHFL.DOWN PT, R149, R141, 0x2, 0x1f ;  /* 0x08401f008d957f89 */ /* 0x0004e800000e0000 */
        /* <DEDUP_REMOVED lines=10> */
[-C--:B--23--:R-:W-:Y:S01]  /*3120*/  FFMA.FTZ R141, R141, R149.reuse, -R146 ;  /* 0x000000958d8d7223 */ /* 0x08cfe20000010892 */
[----:B------:R-:W-:Y:S01]  /*3130*/  FFMA.FTZ R142, R142, R149, R145 ;  /* 0x000000958e8e7223 */ /* 0x000fe20000010091 */
[----:B------:R-:W-:Y:S01]  /*3140*/  FADD.FTZ R143, R143, R148 ;  /* 0x000000948f8f7221 */ /* 0x000fe20000010000 */
[----:B------:R-:W-:-:S07]  /*3150*/  FADD.FTZ R144, R144, R147 ;  /* 0x0000009390907221 */ /* 0x000fce0000010000 */
.L_x_18438:
[----:B------:R-:W-:Y:S05]  /*3160*/  BSYNC.RECONVERGENT B0 ;  /* 0x0000000000007941 */ /* 0x000fea0003800200 */
.L_x_18437:
        /* <DEDUP_REMOVED lines=16> */
.L_x_18440:
[----:B------:R-:W-:Y:S05]  /*3270*/  BSYNC.RECONVERGENT B0 ;  /* 0x0000000000007941 */ /* 0x000fea0003800200 */
.L_x_18439:
        /* <DEDUP_REMOVED lines=16> */
.L_x_18442:
[----:B------:R-:W-:Y:S05]  /*3380*/  BSYNC.RECONVERGENT B0 ;  /* 0x0000000000007941 */ /* 0x000fea0003800200 */
.L_x_18441:
        /* <DEDUP_REMOVED lines=16> */
.L_x_18444:
[----:B------:R-:W-:Y:S05]  /*3490*/  BSYNC.RECONVERGENT B0 ;  /* 0x0000000000007941 */ /* 0x000fea0003800200 */
.L_x_18443:
[----:B0-----:R-:W-:Y:S01]  /*34a0*/  SHFL.DOWN PT, R150, R141, 0x1, 0x1f ;  /* 0x08201f008d967f89 */ /* 0x001fe200000e0000 */
[C---:B------:R-:W-:Y:S01]  /*34b0*/  ISETP.NE.AND P2, PT, R62.reuse, RZ, PT ;  /* 0x000000ff3e00720c */ /* 0x040fe20003f45270 */
[CC--:B------:R-:W-:Y:S01]  /*34c0*/  FMUL.FTZ R147, R139.reuse, R103.reuse ;  /* 0x000000678b937220 */ /* 0x0c0fe20000410000 */
[----:B------:R-:W-:Y:S01]  /*34d0*/  ISETP.NE.AND P1, PT, R62, 0x1f, PT ;  /* 0x0000001f3e00780c */ /* 0x000fe20003f25270 */
[----:B-1----:R-:W0:Y:S01]  /*34e0*/  SHFL.IDX PT, R145, R35, RZ, 0x1f ;  /* 0x00001fff23917589 */ /* 0x002e2200000e0000 */
[C---:B------:R-:W-:Y:S01]  /*34f0*/  FMUL.FTZ R148, R140.reuse, R103 ;  /* 0x000000678c947220 */ /* 0x040fe20000410000 */
[-C--:B------:R-:W-:Y:S01]  /*3500*/  FFMA.FTZ R140, R140, R102.reuse, -R147 ;  /* 0x000000668c8c7223 */ /* 0x080fe20000010893 */
[----:B------:R-:W-:Y:S01]  /*3510*/  BSSY.RECONVERGENT B0, `(.L_x_18445) ;  /* 0x0000097000007945 */ /* 0x000fe20003800200 */
[----:B------:R-:W1:Y:S01]  /*3520*/  SHFL.DOWN PT, R152, R142, 0x1, 0x1f ;  /* 0x08201f008e987f89 */ /* 0x000e6200000e0000 */
[----:B------:R-:W-:-:S03]  /*3530*/  FFMA.FTZ R148, R139, R102, R148 ;  /* 0x000000668b947223 */ /* 0x000fc60000010094 */
[----:B------:R-:W5:Y:S02]  /*3540*/  SHFL.IDX PT, R146, R34, RZ, 0x1f ;  /* 0x00001fff22927589 */ /* 0x000f6400000e0000 */
[----:B------:R-:W-:Y:S01]  /*3550*/  @P2 FADD.FTZ R102, R137, R140 ;  /* 0x0000008c89662221 */ /* 0x000fe20000010000 */
[----:B------:R-:W-:Y:S01]  /*3560*/  @P2 FADD.FTZ R103, R133, R148 ;  /* 0x0000009485672221 */ /* 0x000fe20000010000 */
[----:B------:R-:W5:Y:S01]  /*3570*/  SHFL.DOWN PT, R156, R144, 0x1, 0x1f ;  /* 0x08201f00909c7f89 */ /* 0x000f6200000e0000 */
[----:B------:R-:W-:Y:S01]  /*3580*/  ISETP.NE.AND P2, PT, R62, RZ, PT ;  /* 0x000000ff3e00720c */ /* 0x000fe20003f45270 */
[CC--:B------:R-:W-:Y:S01]  /*3590*/  FMUL.FTZ R133, R97.reuse, R102.reuse ;  /* 0x0000006661857220 */ /* 0x0c0fe20000410000 */
[-C--:B------:R-:W-:Y:S01]  /*35a0*/  FMUL.FTZ R97, R97, R103.reuse ;  /* 0x0000006761617220 */ /* 0x080fe20000410000 */
[----:B------:R-:W5:Y:S02]  /*35b0*/  SHFL.DOWN PT, R154, R143, 0x1, 0x1f ;  /* 0x08201f008f9a7f89 */ /* 0x000f6400000e0000 */
[C---:B------:R-:W-:Y:S01]  /*35c0*/  FFMA.FTZ R133, R96.reuse, R103, R133 ;  /* 0x0000006760857223 */ /* 0x040fe20000010085 */
[----:B------:R-:W-:Y:S01]  /*35d0*/  FFMA.FTZ R97, R96, R102, -R97 ;  /* 0x0000006660617223 */ /* 0x000fe20000010861 */
[----:B--234-:R-:W2:Y:S02]  /*35e0*/  SHFL.IDX PT, R142, R142, RZ, 0x1f ;  /* 0x00001fff8e8e7589 */ /* 0x01cea400000e0000 */
[----:B------:R-:W-:Y:S01]  /*35f0*/  FADD.FTZ R2, R2, R133 ;  /* 0x0000008502027221 */ /* 0x000fe20000010000 */
[----:B------:R-:W-:Y:S01]  /*3600*/  FADD.FTZ R103, R138, R97 ;  /* 0x000000618a677221 */ /* 0x000fe20000010000 */
[----:B0-----:R-:W-:Y:S01]  /*3610*/  @P1 FMUL.FTZ R139, R150, R145 ;  /* 0x00000091968b1220 */ /* 0x001fe20000410000 */
[----:B------:R-:W0:Y:S01]  /*3620*/  SHFL.IDX PT, R141, R141, RZ, 0x1f ;  /* 0x00001fff8d8d7589 */ /* 0x000e2200000e0000 */
[CC--:B------:R-:W-:Y:S01]  /*3630*/  FMUL.FTZ R96, R119.reuse, R2.reuse ;  /* 0x0000000277607220 */ /* 0x0c0fe20000410000 */
[----:B------:R-:W-:Y:S01]  /*3640*/  FMUL.FTZ R97, R119, R103 ;  /* 0x0000006777617220 */ /* 0x000fe20000410000 */
[C---:B-1----:R-:W-:Y:S01]  /*3650*/  @P1 FMUL.FTZ R137, R152.reuse, R145 ;  /* 0x0000009198891220 */ /* 0x042fe20000410000 */
[----:B------:R-:W1:Y:S01]  /*3660*/  SHFL.IDX PT, R143, R143, RZ, 0x1f ;  /* 0x00001fff8f8f7589 */ /* 0x000e6200000e0000 */
[C---:B------:R-:W-:Y:S01]  /*3670*/  FFMA.FTZ R96, R121.reuse, R103, -R96 ;  /* 0x0000006779607223 */ /* 0x040fe20000010860 */
[----:B------:R-:W-:Y:S01]  /*3680*/  FFMA.FTZ R97, R121, R2, R97 ;  /* 0x0000000279617223 */ /* 0x000fe20000010061 */
[-C--:B-----5:R-:W-:Y:S01]  /*3690*/  @P1 FFMA.FTZ R139, R152, R146.reuse, R139 ;  /* 0x00000092988b1223 */ /* 0x0a0fe2000001008b */
[----:B------:R-:W-:Y:S01]  /*36a0*/  @P1 FFMA.FTZ R137, R150, R146, -R137 ;  /* 0x0000009296891223 */ /* 0x000fe20000010889 */
[C---:B------:R-:W-:Y:S01]  /*36b0*/  FFMA.FTZ R133, R5.reuse, R130, R96 ;  /* 0x0000008205857223 */ /* 0x040fe20000010060 */
[----:B------:R-:W-:Y:S01]  /*36c0*/  FFMA.FTZ R130, R5, R134, R97 ;  /* 0x0000008605827223 */ /* 0x000fe20000010061 */
[----:B------:R-:W-:Y:S01]  /*36d0*/  @P1 FADD.FTZ R145, R156, R139 ;  /* 0x0000008b9c911221 */ /* 0x000fe20000010000 */
[----:B------:R-:W3:Y:S01]  /*36e0*/  SHFL.IDX PT, R144, R144, RZ, 0x1f ;  /* 0x00001fff90907589 */ /* 0x000ee200000e0000 */
[----:B------:R-:W-:-:S02]  /*36f0*/  @P1 FADD.FTZ R146, R154, R137 ;  /* 0x000000899a921221 */ /* 0x000fc40000010000 */
[CC--:B------:R-:W-:Y:S02]  /*3700*/  FMUL.FTZ R137, R145.reuse, R99.reuse ;  /* 0x0000006391897220 */ /* 0x0c0fe40000410000 */
[C---:B------:R-:W-:Y:S02]  /*3710*/  FMUL.FTZ R102, R146.reuse, R99 ;  /* 0x0000006392667220 */ /* 0x040fe40000410000 */
[-C--:B------:R-:W-:Y:S02]  /*3720*/  FFMA.FTZ R146, R146, R98.reuse, R137 ;  /* 0x0000006292927223 */ /* 0x080fe40000010089 */
[----:B------:R-:W-:Y:S01]  /*3730*/  FFMA.FTZ R145, R145, R98, -R102 ;  /* 0x0000006291917223 */ /* 0x000fe20000010866 */
[----:B------:R-:W-:-:S04]  /*3740*/  IMAD.WIDE.U32 R98, R86, UR4, R88 ;  /* 0x0000000456627c25 */ /* 0x000fc8000f8e0058 */
[----:B------:R-:W-:Y:S01]  /*3750*/  FADD.FTZ R131, R131, R146 ;  /* 0x0000009283837221 */ /* 0x000fe20000010000 */
[----:B------:R-:W-:Y:S01]  /*3760*/  FADD.FTZ R102, R132, R145 ;  /* 0x0000009184667221 */ /* 0x000fe20000010000 */
[----:B------:R-:W-:Y:S01]  /*3770*/  IMAD R97, R87, UR4, R99 ;  /* 0x0000000457617c24 */ /* 0x000fe2000f8e0263 */
[----:B------:R-:W-:Y:S01]  /*3780*/  LEA R96, P1, R98, R66, 0x2 ;  /* 0x0000004262607211 */ /* 0x000fe200078210ff */
[CC--:B------:R-:W-:Y:S01]  /*3790*/  FMUL.FTZ R139, R118.reuse, R131.reuse ;  /* 0x00000083768b7220 */ /* 0x0c0fe20000410000 */
[----:B------:R-:W-:Y:S01]  /*37a0*/  FMUL.FTZ R134, R118, R102 ;  /* 0x0000006676867220 */ /* 0x000fe20000410000 */
[----:B------:R-:W-:Y:S01]  /*37b0*/  FMUL.FTZ R132, R124, R130 ;  /* 0x000000827c847220 */ /* 0x000fe20000410000 */
[----:B------:R-:W-:Y:S01]  /*37c0*/  LEA.HI.X R97, R98, R64, R97, 0x2, P1 ;  /* 0x0000004062617211 */ /* 0x000fe200008f1461 */
[C---:B------:R-:W-:Y:S01]  /*37d0*/  FFMA.FTZ R98, R115.reuse, R102, -R139 ;  /* 0x0000006673627223 */ /* 0x040fe2000001088b */
[----:B------:R-:W-:Y:S01]  /*37e0*/  FFMA.FTZ R137, R115, R131, R134 ;  /* 0x0000008373897223 */ /* 0x000fe20000010086 */
[-C--:B------:R-:W-:Y:S01]  /*37f0*/  FFMA.FTZ R99, R125, R133.reuse, -R132 ;  /* 0x000000857d637223 */ /* 0x080fe20000010884 */
[----:B------:R-:W-:Y:S01]  /*3800*/  FMUL.FTZ R132, R124, R133 ;  /* 0x000000857c847220 */ /* 0x000fe20000410000 */
[----:B------:R-:W-:Y:S01]  /*3810*/  FADD.FTZ R98, R127, R98 ;  /* 0x000000627f627221 */ /* 0x000fe20000010000 */
[----:B------:R-:W-:Y:S01]  /*3820*/  FADD.FTZ R128, R128, R137 ;  /* 0x0000008980807221 */ /* 0x000fe20000010000 */
[----:B------:R-:W-:Y:S01]  /*3830*/  FFMA.FTZ R135, R6, R135, R99 ;  /* 0x0000008706877223 */ /* 0x000fe20000010063 */
[C---:B------:R-:W-:Y:S01]  /*3840*/  FFMA.FTZ R99, R125.reuse, R130, R132 ;  /* 0x000000827d637223 */ /* 0x040fe20000010084 */
[C---:B------:R-:W-:Y:S01]  /*3850*/  FMUL.FTZ R132, R124.reuse, R98 ;  /* 0x000000627c847220 */ /* 0x040fe20000410000 */
[-C--:B------:R-:W-:Y:S01]  /*3860*/  FMUL.FTZ R127, R124, R128.reuse ;  /* 0x000000807c7f7220 */ /* 0x080fe20000410000 */
[----:B--2---:R-:W-:Y:S01]  /*3870*/  FMUL.FTZ R124, R142, R35 ;  /* 0x000000238e7c7220 */ /* 0x004fe20000410000 */
[----:B------:R-:W-:Y:S01]  /*3880*/  FFMA.FTZ R129, R6, R129, R99 ;  /* 0x0000008106817223 */ /* 0x000fe20000010063 */
[C---:B------:R-:W-:Y:S01]  /*3890*/  FFMA.FTZ R134, R125.reuse, R128, R132 ;  /* 0x000000807d867223 */ /* 0x040fe20000010084 */
[----:B------:R-:W-:Y:S01]  /*38a0*/  FFMA.FTZ R127, R125, R98, -R127 ;  /* 0x000000627d7f7223 */ /* 0x000fe2000001087f */
[-C--:B0-----:R-:W-:Y:S01]  /*38b0*/  FFMA.FTZ R132, R141, R34.reuse, -R124 ;  /* 0x000000228d847223 */ /* 0x081fe2000001087c */
[C---:B------:R-:W-:Y:S01]  /*38c0*/  FMUL.FTZ R124, R142.reuse, R34 ;  /* 0x000000228e7c7220 */ /* 0x040fe20000410000 */
[----:B------:R-:W-:Y:S01]  /*38d0*/  FMUL.FTZ R34, R142, R33 ;  /* 0x000000218e227220 */ /* 0x000fe20000410000 */
[----:B------:R-:W-:Y:S01]  /*38e0*/  FADD.FTZ R126, R126, R127 ;  /* 0x0000007f7e7e7221 */ /* 0x000fe20000010000 */
[----:B------:R-:W-:Y:S01]  /*38f0*/  FADD.FTZ R123, R123, R134 ;  /* 0x000000867b7b7221 */ /* 0x000fe20000010000 */
[-C--:B------:R-:W-:Y:S01]  /*3900*/  FMUL.FTZ R142, R142, R32.reuse ;  /* 0x000000208e8e7220 */ /* 0x080fe20000410000 */
[----:B------:R-:W-:Y:S01]  /*3910*/  FFMA.FTZ R32, R141, R32, -R34 ;  /* 0x000000208d207223 */ /* 0x000fe20000010822 */
[CC--:B------:R-:W-:Y:S01]  /*3920*/  FMUL.FTZ R34, R119.reuse, R126.reuse ;  /* 0x0000007e77227220 */ /* 0x0c0fe20000410000 */
[----:B------:R-:W-:Y:S01]  /*3930*/  FMUL.FTZ R119, R119, R123 ;  /* 0x0000007b77777220 */ /* 0x000fe20000410000 */
[----:B------:R-:W-:Y:S01]  /*3940*/  FFMA.FTZ R35, R141, R35, R124 ;  /* 0x000000238d237223 */ /* 0x000fe2000001007c */
[----:B------:R-:W-:Y:S01]  /*3950*/  P2R R99, PR, RZ, 0x4 ;  /* 0x00000004ff637803 */ /* 0x000fe20000000000 */
[C---:B------:R-:W-:Y:S01]  /*3960*/  FMUL.FTZ R124, R118.reuse, R129 ;  /* 0x00000081767c7220 */ /* 0x040fe20000410000 */
[C---:B------:R-:W-:Y:S01]  /*3970*/  FFMA.FTZ R99, R121.reuse, R123, R34 ;  /* 0x0000007b79637223 */ /* 0x040fe20000010022 */
[----:B------:R-:W-:Y:S01]  /*3980*/  FMUL.FTZ R118, R118, R135 ;  /* 0x0000008776767220 */ /* 0x000fe20000410000 */
[----:B------:R-:W-:Y:S01]  /*3990*/  FFMA.FTZ R134, R121, R126, -R119 ;  /* 0x0000007e79867223 */ /* 0x000fe20000010877 */
[----:B------:R-:W-:Y:S01]  /*39a0*/  FFMA.FTZ R33, R141, R33, R142 ;  /* 0x000000218d217223 */ /* 0x000fe2000001008e */
[----:B-1----:R-:W-:Y:S01]  /*39b0*/  FADD.FTZ R34, R143, R132 ;  /* 0x000000848f227221 */ /* 0x002fe20000010000 */
[----:B---3--:R-:W-:Y:S01]  /*39c0*/  FADD.FTZ R35, R144, R35 ;  /* 0x0000002390237221 */ /* 0x008fe20000010000 */
[C---:B------:R-:W-:Y:S01]  /*39d0*/  FFMA.FTZ R124, R115.reuse, R135, -R124 ;  /* 0x00000087737c7223 */ /* 0x040fe2000001087c */
[----:B------:R-:W-:Y:S01]  /*39e0*/  FFMA.FTZ R132, R115, R129, R118 ;  /* 0x0000008173847223 */ /* 0x000fe20000010076 */
[----:B------:R-:W-:Y:S01]  /*39f0*/  FADD.FTZ R116, R116, R99 ;  /* 0x0000006374747221 */ /* 0x000fe20000010000 */
[----:B------:R-:W-:Y:S01]  /*3a00*/  FADD.FTZ R118, R117, R134 ;  /* 0x0000008675767221 */ /* 0x000fe20000010000 */
[----:B------:R-:W-:Y:S01]  /*3a10*/  FFMA.FTZ R99, R7, R120, R124 ;  /* 0x0000007807637223 */ /* 0x000fe2000001007c */
[----:B------:R0:W-:Y:S01]  /*3a20*/  @!P2 STS.128 [UR7+0x1d90], R32 ;  /* 0x001d9020ff00a988 */ /* 0x0001e20008000c07 */
[-C--:B------:R-:W-:Y:S01]  /*3a30*/  FMUL.FTZ R115, R116, R81.reuse ;  /* 0x0000005174737220 */ /* 0x080fe20000410000 */
[-C--:B------:R-:W-:Y:S01]  /*3a40*/  FMUL.FTZ R134, R123, R92.reuse ;  /* 0x0000005c7b867220 */ /* 0x080fe20000410000 */
[----:B------:R-:W-:Y:S01]  /*3a50*/  FMUL.FTZ R117, R118, R81 ;  /* 0x0000005176757220 */ /* 0x000fe20000410000 */
[----:B------:R-:W-:Y:S01]  /*3a60*/  FMUL.FTZ R138, R126, R92 ;  /* 0x0000005c7e8a7220 */ /* 0x000fe20000410000 */
[-C--:B------:R-:W-:Y:S01]  /*3a70*/  FMUL.FTZ R144, R128, R93.reuse ;  /* 0x0000005d80907220 */ /* 0x080fe20000410000 */
        /* <DEDUP_REMOVED lines=11> */
[C---:B------:R-:W-:Y:S01]  /*3b30*/  FFMA.FTZ R33, R0.reuse, R103, RZ ;  /* 0x0000006700217223 */ /* 0x040fe200000100ff */
[C---:B------:R-:W-:Y:S01]  /*3b40*/  FMUL.FTZ R154, R7.reuse, R32 ;  /* 0x00000020079a7220 */ /* 0x040fe20000410000 */
[----:B------:R-:W-:Y:S01]  /*3b50*/  FFMA.FTZ R35, R0, -R2, RZ ;  /* 0x8000000200237223 */ /* 0x000fe200000100ff */
[----:B------:R0:W-:Y:S01]  /*3b60*/  STS [R3+0x4], R120 ;  /* 0x0000047803007388 */ /* 0x0001e20000000800 */
[----:B------:R-:W-:Y:S01]  /*3b70*/  FFMA.FTZ R34, R114, R133, R33 ;  /* 0x0000008572227223 */ /* 0x000fe20000010021 */
[----:B------:R-:W-:Y:S01]  /*3b80*/  FFMA.FTZ R122, R7, R122, R132 ;  /* 0x0000007a077a7223 */ /* 0x000fe20000010084 */
[----:B------:R-:W-:Y:S01]  /*3b90*/  FFMA.FTZ R133, R107, -R26, R133 ;  /* 0x8000001a6b857223 */ /* 0x000fe20000010085 */
[----:B------:R1:W-:Y:S01]  /*3ba0*/  STS [R3+0x8], R140 ;  /* 0x0000088c03007388 */ /* 0x0003e20000000800 */
[----:B------:R-:W-:Y:S01]  /*3bb0*/  FFMA.FTZ R34, R113, R135, R34 ;  /* 0x0000008771227223 */ /* 0x000fe20000010022 */
[----:B------:R-:W-:Y:S01]  /*3bc0*/  FFMA.FTZ R135, R106, -R28, R135 ;  /* 0x8000001c6a877223 */ /* 0x000fe20000010087 */
[----:B------:R-:W-:Y:S01]  /*3bd0*/  FFMA.FTZ R2, -R109, R25, R2 ;  /* 0x000000196d027223 */ /* 0x000fe20000010102 */
[----:B------:R2:W-:Y:S01]  /*3be0*/  STS [R3+0xc], R142 ;  /* 0x00000c8e03007388 */ /* 0x0005e20000000800 */
[----:B------:R-:W-:Y:S01]  /*3bf0*/  LEA R125, R112, -R95, 0x1 ;  /* 0x8000005f707d7211 */ /* 0x000fe200078e08ff */
        /* <DEDUP_REMOVED lines=40> */
.L_x_18446:
[----:B------:R-:W-:Y:S05]  /*3e80*/  BSYNC.RECONVERGENT B0 ;  /* 0x0000000000007941 */ /* 0x000fea0003800200 */
.L_x_18445:
[----:B------:R-:W-:Y:S04]  /*3e90*/  BSSY.RECONVERGENT B0, `(.L_x_18447) ;  /* 0x0000003000007945 */ /* 0x000fe80003800200 */
[----:B------:R-:W-:Y:S05]  /*3ea0*/  @!P2 BRA `(.L_x_18448) ;  /* 0x000000000004a947 */ /* 0x000fea0003800000 */
[----:B0-----:R3:W-:Y:S02]  /*3eb0*/  REDG.E.ADD.F32.FTZ.RN.STRONG.GPU desc[UR16][R96.64+0x80], R33 ;  /* 0x00008021600079a6 */ /* 0x0017e4000c12f310 */
.L_x_18448:
[----:B------:R-:W-:Y:S05]  /*3ec0*/  BSYNC.RECONVERGENT B0 ;  /* 0x0000000000007941 */ /* 0x000fea0003800200 */
.L_x_18447:
[----:B0--3--:R0:W3:Y:S01]  /*3ed0*/  LDS R33, [R47+0x520] ;  /* 0x000520002f217984 */ /* 0x0090e20000000800 */
        /* <DEDUP_REMOVED lines=8> */
[----:B---3--:R4:W-:Y:S02]  /*3f60*/  REDG.E.ADD.F32.FTZ.RN.STRONG.GPU desc[UR16][R96.64+0x100], R33 ;  /* 0x00010021600079a6 */ /* 0x0089e4000c12f310 */
.L_x_18450:
[----:B------:R-:W-:Y:S05]  /*3f70*/  BSYNC.RECONVERGENT B0 ;  /* 0x0000000000007941 */ /* 0x000fea0003800200 */
.L_x_18449:
[----:B---34-:R3:W4:Y:S01]  /*3f80*/  LDS R33, [R46+0x5a0] ;  /* 0x0005a0002e217984 */ /* 0x0187220000000800 */
[----:B------:R-:W-:Y:S04]  /*3f90*/  BSSY.RECONVERGENT B0, `(.L_x_18451) ;  /* 0x0000003000007945 */ /* 0x000fe80003800200 */
[----:B------:R-:W-:Y:S05]  /*3fa0*/  @!P1 BRA `(.L_x_18452) ;  /* 0x0000000000049947 */ /* 0x000fea0003800000 */
[----:B----4-:R4:W-:Y:S02]  /*3fb0*/  REDG.E.ADD.F32.FTZ.RN.STRONG.GPU desc[UR16][R96.64+0x180], R33 ;  /* 0x00018021600079a6 */ /* 0x0109e4000c12f310 */
.L_x_18452:
[----:B------:R-:W-:Y:S05]  /*3fc0*/  BSYNC.RECONVERGENT B0 ;  /* 0x0000000000007941 */ /* 0x000fea0003800200 */
.L_x_18451:
[----:B----4-:R4:W0:Y:S01]  /*3fd0*/  LDS R33, [R45+0x620] ;  /* 0x000620002d217984 */ /* 0x0108220000000800 */
[----:B------:R-:W-:Y:S04]  /*3fe0*/  BSSY.RECONVERGENT B0, `(.L_x_18453) ;  /* 0x0000003000007945 */ /* 0x000fe80003800200 */
[----:B------:R-:W-:Y:S05]  /*3ff0*/  @!P2 BRA `(.L_x_18454) ;  /* 0x000000000004a947 */ /* 0x000fea0003800000 */
[----:B0-----:R0:W-:Y:S02]  /*4000*/  REDG.E.ADD.F32.FTZ.RN.STRONG.GPU desc[UR16][R96.64+0x200], R33 ;  /* 0x00020021600079a6 */ /* 0x0011e4000c12f310 */
.L_x_18454:
[----:B------:R-:W-:Y:S05]  /*4010*/  BSYNC.RECONVERGENT B0 ;  /* 0x0000000000007941 */ /* 0x000fea0003800200 */
.L_x_18453:
[----:B0-----:R0:W0:Y:S01]  /*4020*/  LDS R33, [R44+0x6a0] ;  /* 0x0006a0002c217984 */ /* 0x0010220000000800 */
[----:B------:R-:W-:Y:S04]  /*4030*/  BSSY.RECONVERGENT B0, `(.L_x_18455) ;  /* 0x0000003000007945 */ /* 0x000fe80003800200 */
[----:B------:R-:W-:Y:S05]  /*4040*/  @!P3 BRA `(.L_x_18456) ;  /* 0x000000000004b947 */ /* 0x000fea0003800000 */
[----:B0-----:R0:W-:Y:S02]  /*4050*/  REDG.E.ADD.F32.FTZ.RN.STRONG.GPU desc[UR16][R96.64+0x280], R33 ;  /* 0x00028021600079a6 */ /* 0x0011e4000c12f310 */
.L_x_18456:
[----:B------:R-:W-:Y:S05]  /*4060*/  BSYNC.RECONVERGENT B0 ;  /* 0x0000000000007941 */ /* 0x000fea0003800200 */
.L_x_18455:
[----:B0-----:R0:W0:Y:S01]  /*4070*/  LDS R33, [R43+0x720] ;  /* 0x000720002b217984 */ /* 0x0010220000000800 */
[----:B------:R-:W-:Y:S04]  /*4080*/  BSSY.RECONVERGENT B0, `(.L_x_18457) ;  /* 0x0000003000007945 */ /* 0x000fe80003800200 */
[----:B------:R-:W-:Y:S05]  /*4090*/  @!P4 BRA `(.L_x_18458) ;  /* 0x000000000004c947 */ /* 0x000fea0003800000 */
[----:B0-----:R0:W-:Y:S02]  /*40a0*/  REDG.E.ADD.F32.FTZ.RN.STRONG.GPU desc[UR16][R96.64+0x300], R33 ;  /* 0x00030021600079a6 */ /* 0x0011e4000c12f310 */
.L_x_18458:
[----:B------:R-:W-:Y:S05]  /*40b0*/  BSYNC.RECONVERGENT B0 ;  /* 0x0000000000007941 */ /* 0x000fea0003800200 */
.L_x_18457:
[----:B------:R-:W-:Y:S01]  /*40c0*/  FADD.FTZ R32, R35, R138 ;  /* 0x0000008a23207221 */ /* 0x000fe20000010000 */
[----:B------:R-:W-:Y:S01]  /*40d0*/  BSSY.RECONVERGENT B0, `(.L_x_18459) ;  /* 0x0000005000007945 */ /* 0x000fe20003800200 */
[----:B------:R1:W1:Y:S01]  /*40e0*/  LDS R35, [R42+0x7a0] ;  /* 0x0007a0002a237984 */ /* 0x0002620000000800 */
[----:B0-----:R-:W-:Y:S02]  /*40f0*/  FADD.FTZ R33, R119, R124 ;  /* 0x0000007c77217221 */ /* 0x001fe40000010000 */
[----:B------:R-:W-:Y:S05]  /*4100*/  @!P5 BRA `(.L_x_18460) ;  /* 0x000000000004d947 */ /* 0x000fea0003800000 */
[----:B-1----:R0:W-:Y:S02]  /*4110*/  REDG.E.ADD.F32.FTZ.RN.STRONG.GPU desc[UR16][R96.64+0x380], R35 ;  /* 0x00038023600079a6 */ /* 0x0021e4000c12f310 */
.L_x_18460:
[----:B------:R-:W-:Y:S05]  /*4120*/  BSYNC.RECONVERGENT B0 ;  /* 0x0000000000007941 */ /* 0x000fea0003800200 */
.L_x_18459:
[C---:B------:R-:W-:Y:S01]  /*4130*/  FFMA.FTZ R34, R111.reuse, R99, R34 ;  /* 0x000000636f227223 */ /* 0x040fe20000010022 */
[----:B01----:R-:W-:Y:S01]  /*4140*/  FFMA.FTZ R35, R111, -R122, R120 ;  /* 0x8000007a6f237223 */ /* 0x003fe20000010078 */
[----:B------:R-:W0:Y:S01]  /*4150*/  SHFL.DOWN PT, R97, R32, 0x1, 0x1f ;  /* 0x08201f0020617f89 */ /* 0x000e2200000e0000 */
[----:B------:R-:W-:Y:S01]  /*4160*/  ISETP.GT.AND P1, PT, R75, 0x1e, PT ;  /* 0x0000001e4b00780c */ /* 0x000fe20003f24270 */
[----:B------:R-:W-:Y:S01]  /*4170*/  FMUL.FTZ R31, R31, R102 ;  /* 0x000000661f1f7220 */ /* 0x000fe20000410000 */
[----:B------:R-:W-:Y:S01]  /*4180*/  ISETP.GT.AND P2, PT, R75, 0xf, PT ;  /* 0x0000000f4b00780c */ /* 0x000fe20003f44270 */
[----:B------:R-:W1:Y:S01]  /*4190*/  SHFL.DOWN PT, R96, R33, 0x1, 0x1f ;  /* 0x08201f0021607f89 */ /* 0x000e6200000e0000 */
[----:B------:R-:W-:Y:S01]  /*41a0*/  BSSY.RECONVERGENT B0, `(.L_x_18461) ;  /* 0x0000047000007945 */ /* 0x000fe20003800200 */
[-C--:B------:R-:W-:Y:S01]  /*41b0*/  FFMA.FTZ R30, R30, R131.reuse, R31 ;  /* 0x000000831e1e7223 */ /* 0x080fe2000001001f */
[----:B------:R-:W-:Y:S01]  /*41c0*/  FMUL.FTZ R31, R91, R131 ;  /* 0x000000835b1f7220 */ /* 0x000fe20000410000 */
[----:B------:R-:W5:Y:S01]  /*41d0*/  SHFL.DOWN PT, R99, R34, 0x1, 0x1f ;  /* 0x08201f0022637f89 */ /* 0x000f6200000e0000 */
[----:B------:R-:W-:-:S03]  /*41e0*/  FMUL.FTZ R25, R25, R118 ;  /* 0x0000007619197220 */ /* 0x000fc60000410000 */
[----:B------:R-:W2:Y:S02]  /*41f0*/  SHFL.DOWN PT, R120, R35, 0x1, 0x1f ;  /* 0x08201f0023787f89 */ /* 0x000ea400000e0000 */
[----:B0-----:R-:W-:Y:S01]  /*4200*/  @!P1 FADD.FTZ R32, R32, R97 ;  /* 0x0000006120209221 */ /* 0x001fe20000010000 */
[----:B-1----:R-:W-:-:S04]  /*4210*/  @!P1 FADD.FTZ R33, R33, R96 ;  /* 0x0000006021219221 */ /* 0x002fc80000010000 */
[----:B------:R-:W0:Y:S01]  /*4220*/  SHFL.DOWN PT, R97, R32, 0x2, 0x1f ;  /* 0x08401f0020617f89 */ /* 0x000e2200000e0000 */
[----:B-----5:R-:W-:-:S03]  /*4230*/  @!P1 FADD.FTZ R34, R34, R99 ;  /* 0x0000006322229221 */ /* 0x020fc60000010000 */
[----:B------:R-:W1:Y:S01]  /*4240*/  SHFL.DOWN PT, R96, R33, 0x2, 0x1f ;  /* 0x08401f0021607f89 */ /* 0x000e6200000e0000 */
[----:B--2---:R-:W-:-:S03]  /*4250*/  @!P1 FADD.FTZ R35, R35, R120 ;  /* 0x0000007823239221 */ /* 0x004fc60000010000 */
[----:B------:R-:W2:Y:S01]  /*4260*/  SHFL.DOWN PT, R99, R34, 0x2, 0x1f ;  /* 0x08401f0022637f89 */ /* 0x000ea200000e0000 */
[----:B------:R-:W-:-:S03]  /*4270*/  ISETP.GT.AND P1, PT, R75, 0x1d, PT ;  /* 0x0000001d4b00780c */ /* 0x000fc60003f24270 */
[----:B------:R-:W5:Y:S10]  /*4280*/  SHFL.DOWN PT, R120, R35, 0x2, 0x1f ;  /* 0x08401f0023787f89 */ /* 0x000f7400000e0000 */
[----:B0-----:R-:W-:Y:S01]  /*4290*/  @!P1 FADD.FTZ R32, R32, R97 ;  /* 0x0000006120209221 */ /* 0x001fe20000010000 */
[CC--:B------:R-:W-:Y:S01]  /*42a0*/  FMUL.FTZ R97, R91.reuse, R102.reuse ;  /* 0x000000665b617220 */ /* 0x0c0fe20000410000 */
[----:B------:R-:W-:Y:S01]  /*42b0*/  FFMA.FTZ R102, R90, R102, -R31 ;  /* 0x000000665a667223 */ /* 0x000fe2000001081f */
[----:B------:R-:W-:Y:S01]  /*42c0*/  FMUL.FTZ R31, R91, R128 ;  /* 0x000000805b1f7220 */ /* 0x000fe20000410000 */
[----:B-1----:R-:W-:-:S02]  /*42d0*/  @!P1 FADD.FTZ R33, R33, R96 ;  /* 0x0000006021219221 */ /* 0x002fc40000010000 */
[----:B------:R-:W-:Y:S01]  /*42e0*/  FMUL.FTZ R102, R117, R102 ;  /* 0x0000006675667220 */ /* 0x000fe20000410000 */
[----:B--2---:R-:W-:Y:S02]  /*42f0*/  @!P1 FADD.FTZ R34, R34, R99 ;  /* 0x0000006322229221 */ /* 0x004fe40000010000 */
[----:B------:R-:W0:Y:S01]  /*4300*/  SHFL.DOWN PT, R96, R33, 0x4, 0x1f ;  /* 0x08801f0021607f89 */ /* 0x000e2200000e0000 */
[----:B-----5:R-:W-:-:S03]  /*4310*/  @!P1 FADD.FTZ R35, R35, R120 ;  /* 0x0000007823239221 */ /* 0x020fc60000010000 */
[----:B------:R-:W1:Y:S01]  /*4320*/  SHFL.DOWN PT, R99, R32, 0x4, 0x1f ;  /* 0x08801f0020637f89 */ /* 0x000e6200000e0000 */
[----:B------:R-:W-:Y:S01]  /*4330*/  ISETP.GT.AND P1, PT, R75, 0x1b, PT ;  /* 0x0000001b4b00780c */ /* 0x000fe20003f24270 */
[C---:B------:R-:W-:Y:S01]  /*4340*/  FFMA.FTZ R120, R90.reuse, R131, R97 ;  /* 0x000000835a787223 */ /* 0x040fe20000010061 */
[----:B------:R-:W-:Y:S01]  /*4350*/  FMUL.FTZ R97, R91, R98 ;  /* 0x000000625b617220 */ /* 0x000fe20000410000 */
[----:B------:R-:W2:Y:S02]  /*4360*/  SHFL.DOWN PT, R119, R34, 0x4, 0x1f ;  /* 0x08801f0022777f89 */ /* 0x000ea400000e0000 */
[----:B------:R-:W-:Y:S02]  /*4370*/  FFMA.FTZ R102, R115, R120, R102 ;  /* 0x0000007873667223 */ /* 0x000fe40000010066 */
[----:B------:R-:W5:Y:S06]  /*4380*/  SHFL.DOWN PT, R122, R35, 0x4, 0x1f ;  /* 0x08801f00237a7f89 */ /* 0x000f6c00000e0000 */
[----:B0-----:R-:W-:Y:S01]  /*4390*/  @!P1 FADD.FTZ R33, R33, R96 ;  /* 0x0000006021219221 */ /* 0x001fe20000010000 */
[-C--:B------:R-:W-:Y:S01]  /*43a0*/  FFMA.FTZ R96, R90, R98.reuse, -R31 ;  /* 0x000000625a607223 */ /* 0x080fe2000001081f */
[----:B------:R-:W-:Y:S01]  /*43b0*/  FMUL.FTZ R31, R29, R98 ;  /* 0x000000621d1f7220 */ /* 0x000fe20000410000 */
[----:B------:R-:W-:Y:S01]  /*43c0*/  FMUL.FTZ R29, R91, R123 ;  /* 0x0000007b5b1d7220 */ /* 0x000fe20000410000 */
[----:B-1----:R-:W-:Y:S01]  /*43d0*/  @!P1 FADD.FTZ R32, R32, R99 ;  /* 0x0000006320209221 */ /* 0x002fe20000010000 */
[----:B------:R-:W-:Y:S01]  /*43e0*/  FMUL.FTZ R98, R129, R96 ;  /* 0x0000006081627220 */ /* 0x000fe20000410000 */
[C---:B------:R-:W-:Y:S01]  /*43f0*/  FFMA.FTZ R96, R90.reuse, R128, R97 ;  /* 0x000000805a607223 */ /* 0x040fe20000010061 */
[----:B------:R-:W-:Y:S01]  /*4400*/  FFMA.FTZ R29, R90, R126, -R29 ;  /* 0x0000007e5a1d7223 */ /* 0x000fe2000001081d */
[----:B--2---:R-:W-:Y:S01]  /*4410*/  @!P1 FADD.FTZ R34, R34, R119 ;  /* 0x0000007722229221 */ /* 0x004fe20000010000 */
[----:B------:R-:W0:Y:S01]  /*4420*/  SHFL.DOWN PT, R99, R32, 0x8, 0x1f ;  /* 0x09001f0020637f89 */ /* 0x000e2200000e0000 */
[----:B------:R-:W-:Y:S01]  /*4430*/  FFMA.FTZ R97, R28, R128, R31 ;  /* 0x000000801c617223 */ /* 0x000fe2000001001f */
[----:B------:R-:W-:Y:S01]  /*4440*/  FMUL.FTZ R130, R130, R29 ;  /* 0x0000001d82827220 */ /* 0x000fe20000410000 */
[----:B-----5:R-:W-:Y:S01]  /*4450*/  @!P1 FADD.FTZ R35, R35, R122 ;  /* 0x0000007a23239221 */ /* 0x020fe20000010000 */
[----:B------:R-:W1:Y:S01]  /*4460*/  SHFL.DOWN PT, R119, R34, 0x8, 0x1f ;  /* 0x09001f0022777f89 */ /* 0x000e6200000e0000 */
[----:B------:R-:W-:Y:S01]  /*4470*/  ISETP.GT.AND P1, PT, R75, 0x17, PT ;  /* 0x000000174b00780c */ /* 0x000fe20003f24270 */
[----:B------:R-:W-:Y:S01]  /*4480*/  FMUL.FTZ R29, R27, R126 ;  /* 0x0000007e1b1d7220 */ /* 0x000fe20000410000 */
[C---:B------:R-:W-:Y:S01]  /*4490*/  FMUL.FTZ R27, R91.reuse, R116 ;  /* 0x000000745b1b7220 */ /* 0x040fe20000410000 */
[----:B------:R-:W2:Y:S01]  /*44a0*/  SHFL.DOWN PT, R122, R33, 0x8, 0x1f ;  /* 0x09001f00217a7f89 */ /* 0x000ea200000e0000 */
[C---:B------:R-:W-:Y:S01]  /*44b0*/  FMUL.FTZ R31, R91.reuse, R126 ;  /* 0x0000007e5b1f7220 */ /* 0x040fe20000410000 */
[-C--:B------:R-:W-:Y:S01]  /*44c0*/  FMUL.FTZ R91, R91, R118.reuse ;  /* 0x000000765b5b7220 */ /* 0x080fe20000410000 */
[C---:B------:R-:W-:Y:S01]  /*44d0*/  FFMA.FTZ R27, R90.reuse, R118, -R27 ;  /* 0x000000765a1b7223 */ /* 0x040fe2000001081b */
[----:B------:R-:W5:Y:S01]  /*44e0*/  SHFL.DOWN PT, R124, R35, 0x8, 0x1f ;  /* 0x09001f00237c7f89 */ /* 0x000f6200000e0000 */
[C---:B------:R-:W-:Y:S01]  /*44f0*/  FFMA.FTZ R28, R90.reuse, R123, R31 ;  /* 0x0000007b5a1c7223 */ /* 0x040fe2000001001f */
[----:B------:R-:W-:Y:S01]  /*4500*/  FFMA.FTZ R135, R135, R96, R98 ;  /* 0x0000006087877223 */ /* 0x000fe20000010062 */
[----:B------:R-:W-:-:S03]  /*4510*/  FFMA.FTZ R90, R90, R116, R91 ;  /* 0x000000745a5a7223 */ /* 0x000fc6000001005b */
        /* <DEDUP_REMOVED lines=15> */
.L_x_18462:
[----:B------:R-:W-:Y:S05]  /*4610*/  BSYNC.RECONVERGENT B0 ;  /* 0x0000000000007941 */ /* 0x000fea0003800200 */
.L_x_18461:
        /* <DEDUP_REMOVED lines=31> */
.L_x_18464:
[----:B------:R-:W-:Y:S05]  /*4810*/  BSYNC.RECONVERGENT B0 ;  /* 0x0000000000007941 */ /* 0x000fea0003800200 */
.L_x_18463:
[----:B------:R-:W-:-:S04]  /*4820*/  UIADD3 UR4, UPT, UPT, UR4, 0x1, URZ ;  /* 0x0000000104047890 */ /* 0x000fc8000fffe0ff */
[----:B------:R-:W-:-:S09]  /*4830*/  UISETP.GE.AND UP0, UPT, UR4, UR9, UPT ;  /* 0x000000090400728c */ /* 0x000fd2000bf06270 */
[----:B------:R-:W-:Y:S05]  /*4840*/  BRA.U !UP0, `(.L_x_18465) ;  /* 0xffffffd508b87547 */ /* 0x000fea000b83ffff */
.L_x_18431:
[----:B------:R-:W-:Y:S08]  /*4850*/  BAR.SYNC.DEFER_BLOCKING 0x0 ;  /* 0x0000000000007b1d */ /* 0x000ff00000010000 */
[----:B0-----:R-:W0:Y:S01]  /*4860*/  LDC.64 R32, c[0x0][0x4f8] ;  /* 0x00013e00ff207b82 */ /* 0x001e220000000a00 */
[----:B------:R-:W5:Y:S07]  /*4870*/  LDCU.64 UR6, c[0x0][0x500] ;  /* 0x0000a000ff0677ac */ /* 0x000f6e0008000a00 */
[----:B------:R-:W2:Y:S01]  /*4880*/  LDC.64 R34, c[0x0][0x550] ;  /* 0x00015400ff227b82 */ /* 0x000ea20000000a00 */
[----:B------:R-:W3:Y:S04]  /*4890*/  LDG.E.128 R4, desc[UR16][R36.64] ;  /* 0x0000001024047981 */ /* 0x000ee8000c1e1d00 */
[----:B---3--:R-:W-:Y:S01]  /*48a0*/  STS.128 [R72], R4 ;  /* 0x0000000448007388 */ /* 0x008fe20000000c00 */
[----:B------:R-:W-:-:S03]  /*48b0*/  NOP ;  /* 0x0000000000007918 */ /* 0x000fc60000000000 */
[----:B------:R-:W3:Y:S01]  /*48c0*/  LDS.128 R24, [R72] ;  /* 0x0000000048187984 */ /* 0x000ee20000000c00 */
[----:B------:R-:W-:Y:S06]  /*48d0*/  BAR.SYNC.DEFER_BLOCKING 0x0 ;  /* 0x0000000000007b1d */ /* 0x000fec0000010000 */
[----:B------:R5:W-:Y:S01]  /*48e0*/  STS.128 [R72], R20 ;  /* 0x0000001448007388 */ /* 0x000be20000000c00 */
[--C-:B---3--:R-:W-:Y:S01]  /*48f0*/  FADD.FTZ R24, R24, R68.reuse ;  /* 0x0000004418187221 */ /* 0x108fe20000010000 */
[--C-:B------:R-:W-:Y:S01]  /*4900*/  FADD.FTZ R25, R25, R68.reuse ;  /* 0x0000004419197221 */ /* 0x100fe20000010000 */
[--C-:B------:R-:W-:Y:S01]  /*4910*/  FADD.FTZ R26, R26, R68.reuse ;  /* 0x000000441a1a7221 */ /* 0x100fe20000010000 */
[----:B------:R-:W-:-:S02]  /*4920*/  FADD.FTZ R27, R27, R68 ;  /* 0x000000441b1b7221 */ /* 0x000fc40000010000 */
[----:B------:R-:W-:Y:S02]  /*4930*/  FSETP.GTU.FTZ.AND P0, PT, R24, 20, PT ;  /* 0x41a000001800780b */ /* 0x000fe40003f1c000 */
[----:B------:R-:W-:Y:S02]  /*4940*/  FSETP.GTU.FTZ.AND P1, PT, R25, 20, PT ;  /* 0x41a000001900780b */ /* 0x000fe40003f3c000 */
[----:B------:R-:W-:Y:S02]  /*4950*/  FSETP.GTU.FTZ.AND P2, PT, R26, 20, PT ;  /* 0x41a000001a00780b */ /* 0x000fe40003f5c000 */
[----:B------:R-:W-:-:S07]  /*4960*/  FSETP.GTU.FTZ.AND P3, PT, R27, 20, PT ;  /* 0x41a000001b00780b */ /* 0x000fce0003f7c000 */
[----:B------:R-:W-:Y:S02]  /*4970*/  @!P0 FMUL.FTZ R0, R24, -1.4426950216293334961 ;  /* 0xbfb8aa3b18008820 */ /* 0x000fe40000410000 */
[----:B------:R-:W-:Y:S02]  /*4980*/  @!P1 FMUL.FTZ R4, R25, -1.4426950216293334961 ;  /* 0xbfb8aa3b19049820 */ /* 0x000fe40000410000 */
[----:B------:R-:W-:Y:S02]  /*4990*/  @!P2 FMUL.FTZ R25, R26, -1.4426950216293334961 ;  /* 0xbfb8aa3b1a19a820 */ /* 0x000fe40000410000 */
[----:B------:R-:W3:Y:S01]  /*49a0*/  @!P0 MUFU.EX2 R0, R0 ;  /* 0x0000000000008308 */ /* 0x000ee20000000800 */
[----:B------:R-:W-:Y:S01]  /*49b0*/  @!P3 FMUL.FTZ R26, R27, -1.4426950216293334961 ;  /* 0xbfb8aa3b1b1ab820 */ /* 0x000fe20000410000 */
[----:B------:R-:W-:-:S06]  /*49c0*/  HFMA2 R27, -RZ, RZ, 0, 0 ;  /* 0x00000000ff1b7431 */ /* 0x000fcc00000001ff */
[----:B------:R1:W4:Y:S01]  /*49d0*/  @!P1 MUFU.EX2 R24, R4 ;  /* 0x0000000400189308 */ /* 0x0003220000000800 */
[----:B------:R-:W-:-:S07]  /*49e0*/  NOP ;  /* 0x0000000000007918 */ /* 0x000fce0000000000 */
[----:B------:R-:W0:Y:S01]  /*49f0*/  @!P2 MUFU.EX2 R25, R25 ;  /* 0x000000190019a308 */ /* 0x000e220000000800 */
[----:B-1----:R-:W1:Y:S01]  /*4a00*/  LDS.128 R4, [R72] ;  /* 0x0000000048047984 */ /* 0x002e620000000c00 */
[----:B---3--:R-:W-:-:S06]  /*4a10*/  @!P0 FADD.FTZ R2, R0, 1 ;  /* 0x3f80000000028421 */ /* 0x008fcc0000010000 */
[----:B------:R3:W2:Y:S01]  /*4a20*/  @!P3 MUFU.EX2 R29, R26 ;  /* 0x0000001a001db308 */ /* 0x0006a20000000800 */
[----:B----4-:R-:W-:-:S07]  /*4a30*/  @!P1 FADD.FTZ R0, R24, 1 ;  /* 0x3f80000018009421 */ /* 0x010fce0000010000 */
[----:B------:R-:W4:Y:S01]  /*4a40*/  @!P0 MUFU.RCP R31, R2 ;  /* 0x00000002001f8308 */ /* 0x000f220000001000 */
[----:B---3--:R-:W-:Y:S01]  /*4a50*/  MOV R26, R38 ;  /* 0x00000026001a7202 */ /* 0x008fe20000000f00 */
[----:B0-----:R-:W-:-:S04]  /*4a60*/  @!P2 FADD.FTZ R28, R25, 1 ;  /* 0x3f800000191ca421 */ /* 0x001fc80000010000 */
[----:B------:R-:W-:Y:S02]  /*4a70*/  IMAD.WIDE.U32 R24, R32, UR18, R26 ;  /* 0x0000001220187c25 */ /* 0x000fe4000f8e001a */
[----:B------:R-:W0:Y:S02]  /*4a80*/  @!P1 MUFU.RCP R0, R0 ;  /* 0x0000000000009308 */ /* 0x000e240000001000 */
[----:B--2---:R-:W-:Y:S01]  /*4a90*/  @!P3 FADD.FTZ R29, R29, 1 ;  /* 0x3f8000001d1db421 */ /* 0x004fe20000010000 */
[----:B------:R-:W-:Y:S02]  /*4aa0*/  IMAD R25, R33, UR18, R25 ;  /* 0x0000001221197c24 */ /* 0x000fe4000f8e0219 */
[----:B-----5:R-:W-:-:S03]  /*4ab0*/  IMAD.WIDE.U32 R20, R73, UR6, R24 ;  /* 0x0000000649147c25 */ /* 0x020fc6000f8e0018 */
[----:B------:R-:W2:Y:S01]  /*4ac0*/  @!P2 MUFU.RCP R23, R28 ;  /* 0x0000001c0017a308 */ /* 0x000ea20000001000 */
[----:B----4-:R-:W-:Y:S01]  /*4ad0*/  @!P0 FMUL.FTZ R8, R8, R31 ;  /* 0x0000001f08088220 */ /* 0x010fe20000410000 */
[----:B------:R-:W-:Y:S01]  /*4ae0*/  IMAD R21, R73, UR7, R21 ;  /* 0x0000000749157c24 */ /* 0x000fe2000f8e0215 */
[C---:B------:R-:W-:Y:S01]  /*4af0*/  LEA R24, P4, R20.reuse, R34, 0x2 ;  /* 0x0000002214187211 */ /* 0x040fe200078810ff */
[----:B------:R-:W3:Y:S01]  /*4b00*/  LDC.64 R30, c[0x0][0x518] ;  /* 0x00014600ff1e7b82 */ /* 0x000ee20000000a00 */
[----:B------:R-:W4:Y:S02]  /*4b10*/  LDCU.64 UR6, c[0x0][0x520] ;  /* 0x0000a400ff0677ac */ /* 0x000f240008000a00 */
[----:B------:R-:W-:Y:S01]  /*4b20*/  LEA.HI.X R25, R20, R35, R21, 0x2, P4 ;  /* 0x0000002314197211 */ /* 0x000fe200020f1415 */
[----:B------:R5:W4:Y:S01]  /*4b30*/  @!P3 MUFU.RCP R2, R29 ;  /* 0x0000001d0002b308 */ /* 0x000b220000001000 */
[----:B0-----:R-:W-:Y:S01]  /*4b40*/  @!P1 FMUL.FTZ R9, R9, R0 ;  /* 0x0000000009099220 */ /* 0x001fe20000410000 */
[----:B------:R-:W-:Y:S01]  /*4b50*/  IADD3 R55, P1, PT, R55, -0x400, RZ ;  /* 0xfffffc0037377810 */ /* 0x000fe20007f3e0ff */
[----:B------:R-:W-:Y:S01]  /*4b60*/  IMAD.WIDE.U32 R24, R49, 0x10, R24 ;  /* 0x0000001031187825 */ /* 0x000fe200078e0018 */
[----:B------:R-:W-:-:S02]  /*4b70*/  IADD3 R58, P4, PT, R58, -0x200, RZ ;  /* 0xfffffe003a3a7810 */ /* 0x000fc40007f9e0ff */
[----:B------:R-:W-:Y:S02]  /*4b80*/  IADD3.X R54, PT, PT, R54, -0x1, RZ, P1, !PT ;  /* 0xffffffff36367810 */ /* 0x000fe40000ffe4ff */
[----:B-1----:R0:W-:Y:S01]  /*4b90*/  STG.E.128 desc[UR16][R24.64], R4 ;  /* 0x0000000418007986 */ /* 0x0021e2000c101d10 */
[----:B--2---:R-:W-:Y:S01]  /*4ba0*/  @!P2 FMUL.FTZ R10, R10, R23 ;  /* 0x000000170a0aa220 */ /* 0x004fe20000410000 */
[----:B-----5:R-:W0:Y:S08]  /*4bb0*/  LDC.64 R28, c[0x0][0x560] ;  /* 0x00015800ff1c7b82 */ /* 0x020e300000000a00 */
[----:B------:R-:W-:Y:S01]  /*4bc0*/  BAR.SYNC.DEFER_BLOCKING 0x0 ;  /* 0x0000000000007b1d */ /* 0x000fe20000010000 */
[----:B------:R-:W-:-:S02]  /*4bd0*/  IADD3 R56, P2, PT, R56, -0x200, RZ ;  /* 0xfffffe0038387810 */ /* 0x000fc40007f5e0ff */
[----:B------:R-:W-:Y:S01]  /*4be0*/  IADD3.X R59, PT, PT, R59, -0x1, RZ, P4, !PT ;  /* 0xffffffff3b3b7810 */ /* 0x000fe200027fe4ff */
[----:B----4-:R-:W-:Y:S01]  /*4bf0*/  @!P3 FMUL.FTZ R11, R11, R2 ;  /* 0x000000020b0bb220 */ /* 0x010fe20000410000 */
[----:B------:R-:W-:Y:S01]  /*4c00*/  IADD3 R60, P3, PT, R60, -0x200, RZ ;  /* 0xfffffe003c3c7810 */ /* 0x000fe20007f7e0ff */
[----:B---3--:R-:W-:Y:S01]  /*4c10*/  IMAD.WIDE.U32 R26, R30, UR18, R26 ;  /* 0x000000121e1a7c25 */ /* 0x008fe2000f8e001a */
[----:B------:R-:W-:Y:S02]  /*4c20*/  IADD3.X R57, PT, PT, R57, -0x1, RZ, P2, !PT ;  /* 0xffffffff39397810 */ /* 0x000fe400017fe4ff */
        /* <DEDUP_REMOVED lines=18> */
.L_x_18421:
        /* <DEDUP_REMOVED lines=34> */
.L_x_18468:
[----:B------:R-:W-:Y:S05]  /*4f70*/  BSYNC.RECONVERGENT B0 ;  /* 0x0000000000007941 */ /* 0x000fea0003800200 */
.L_x_18467:
        /* <DEDUP_REMOVED lines=26> */
.L_x_18470:
[----:B------:R-:W-:Y:S05]  /*5120*/  BSYNC.RECONVERGENT B0 ;  /* 0x0000000000007941 */ /* 0x000fea0003800200 */
.L_x_18469:
        /* <DEDUP_REMOVED lines=13> */
.L_x_18472:
        /* <DEDUP_REMOVED lines=27> */
.L_x_18471:
[----:B------:R-:W-:Y:S05]  /*53b0*/  EXIT ;  /* 0x000000000000794d */ /* 0x000fea0003800000 */
.L_x_18473:
        /* <DEDUP_REMOVED lines=12> */
.L_x_18811:


//--------------------- .text._Z25selective_scan_bwd_kernelI32Selective_Scan_bwd_kernel_traitsILi32ELi4ELb1ELb1ELb1ELb0ELb0EfN3c107complexIfEEEEv12SSMParamsBwd --------------------------
	.section	.text._Z25selective_scan_bwd_kernelI32Selective_Scan_bwd_kernel_traitsILi32ELi4ELb1ELb1ELb1ELb0ELb0EfN3c107complexIfEEEEv12SSMParamsBwd,"ax",@progbits
	.align	128
        .global         _Z25selective_scan_bwd_kernelI32Selective_Scan_bwd_kernel_traitsILi32ELi4ELb1ELb1ELb1ELb0ELb0EfN3c107complexIfEEEEv12SSMParamsBwd
        .type           _Z25selective_scan_bwd_kernelI32Selective_Scan_bwd_kernel_traitsILi32ELi4ELb1ELb1ELb1ELb0ELb0EfN3c107complexIfEEEEv12SSMParamsBwd,@function
        .size           _Z25selective_scan_bwd_kernelI32Selective_Scan_bwd_kernel_traitsILi32ELi4ELb1ELb1ELb1ELb0ELb0EfN3c107complexIfEEEEv12SSMParamsBwd,(.L_x_18812 - _Z25selective_scan_bwd_kernelI32Selective_Scan_bwd_kernel_traitsILi32ELi4ELb1ELb1ELb1ELb0ELb0EfN3c107complexIfEEEEv12SSMParamsBwd)
        .other          _Z25selective_scan_bwd_kernelI32Selective_Scan_bwd_kernel_traitsILi32ELi4ELb1ELb1ELb1ELb0ELb0EfN3c107complexIfEEEEv12SSMParamsBwd,@"STO_CUDA_ENTRY STV_DEFAULT"
_Z25selective_scan_bwd_kernelI32Selective_Scan_bwd_kernel_traitsILi32ELi4ELb1ELb1ELb1ELb0ELb0EfN3c107complexIfEEEEv12SSMParamsBwd:
.text._Z25selective_scan_bwd_kernelI32Selective_Scan_bwd_kernel_traitsILi32ELi4ELb1ELb1ELb1ELb0ELb0EfN3c107complexIfEEEEv12SSMParamsBwd:
        /* <DEDUP_REMOVED lines=57> */
[----:B------:R-:W-:-:S04]  /*0390*/  UIMAD.WIDE.U32 UR4, UR18, UR8, URZ ;  /* 0x00000008120472a5 */ /* 0x000fc8000f8e00ff */
[-C--:B---3--:R-:W-:Y:S01]  /*03a0*/  IMAD R2, R11, R4.reuse, RZ ;  /* 0x000000040b027224 */ /* 0x088fe200078e02ff */
[----:B------:R-:W-:Y:S01]  /*03b0*/  UIMAD.WIDE.U32 UR6, UR18, UR12, URZ ;  /* 0x0000000c120672a5 */ /* 0x000fe2000f8e00ff */
[----:B------:R-:W-:Y:S01]  /*03c0*/  IMAD.WIDE.U32 R6, R0, R4, RZ ;  /* 0x0000000400067225 */ /* 0x000fe200078e00ff */
[----:B------:R-:W-:-:S03]  /*03d0*/  UIMAD UR9, UR18, UR9, UR5 ;  /* 0x00000009120972a4 */ /* 0x000fc6000f8e0205 */
[----:B------:R-:W-:Y:S01]  /*03e0*/  IMAD R9, R0, R5, R2 ;  /* 0x0000000500097224 */ /* 0x000fe200078e0202 */
[----:B------:R-:W-:Y:S01]  /*03f0*/  UIMAD UR8, UR18, UR13, UR7 ;  /* 0x0000000d120872a4 */ /* 0x000fe2000f8e0207 */
[----:B------:R-:W-:Y:S01]  /*0400*/  MOV R3, UR5 ;  /* 0x0000000500037c02 */ /* 0x000fe20008000f00 */
[----:B------:R-:W3:Y:S01]  /*0410*/  LDCU.64 UR12, c[0x0][0x3b0] ;  /* 0x00007600ff0c77ac */ /* 0x000ee20008000a00 */
[----:B------:R-:W-:Y:S02]  /*0420*/  SHF.R.U64 R87, R12, 0x1, R13 ;  /* 0x000000010c577819 */ /* 0x000fe4000000120d */
[----:B------:R-:W-:Y:S02]  /*0430*/  IADD3 R7, PT, PT, R7, R9, RZ ;  /* 0x0000000907077210 */ /* 0x000fe40007ffe0ff */
[----:B------:R-:W-:Y:S02]  /*0440*/  MOV R2, UR4 ;  /* 0x0000000400027c02 */ /* 0x000fe40008000f00 */
[----:B------:R-:W-:-:S02]  /*0450*/  MOV R3, UR9 ;  /* 0x0000000900037c02 */ /* 0x000fc40008000f00 */
[----:B------:R-:W-:Y:S01]  /*0460*/  SHF.R.U32.HI R8, RZ, 0x1, R13 ;  /* 0x00000001ff087819 */ /* 0x000fe2000001160d */
[----:B------:R-:W-:Y:S01]  /*0470*/  IMAD.WIDE.U32 R86, R87, UR18, R6 ;  /* 0x0000001257567c25 */ /* 0x000fe2000f8e0006 */
[----:B------:R-:W-:-:S03]  /*0480*/  MOV R5, UR7 ;  /* 0x0000000700057c02 */ /* 0x000fc60008000f00 */
[C---:B------:R-:W-:Y:S01]  /*0490*/  IMAD.WIDE.U32 R2, R91.reuse, UR10, R2 ;  /* 0x0000000a5b027c25 */ /* 0x040fe2000f8e0002 */
[----:B------:R-:W-:Y:S01]  /*04a0*/  MOV R5, UR8 ;  /* 0x0000000800057c02 */ /* 0x000fe20008000f00 */
[----:B------:R-:W0:Y:S02]  /*04b0*/  LDCU.64 UR8, c[0x0][0x3d0] ;  /* 0x00007a00ff0877ac */ /* 0x000e240008000a00 */
[----:B------:R-:W-:Y:S01]  /*04c0*/  IMAD R7, R8, UR18, RZ ;  /* 0x0000001208077c24 */ /* 0x000fe2000f8e02ff */
[----:B--2---:R-:W-:Y:S01]  /*04d0*/  LEA R88, P0, R86, R20, 0x3 ;  /* 0x0000001456587211 */ /* 0x004fe200078018ff */
[----:B------:R-:W-:-:S03]  /*04e0*/  IMAD R15, R91, UR11, R3 ;  /* 0x0000000b5b0f7c24 */ /* 0x000fc6000f8e0203 */
[----:B------:R-:W-:Y:S01]  /*04f0*/  IADD3 R3, PT, PT, R87, R7, RZ ;  /* 0x0000000757037210 */ /* 0x000fe20007ffe0ff */
        /* <DEDUP_REMOVED lines=21> */
[----:B------:R-:W2:Y:S02]  /*0650*/  LDCU.64 UR8, c[0x0][0x498] ;  /* 0x00009300ff0877ac */ /* 0x000ea40008000a00 */
[----:B------:R-:W3:Y:S01]  /*0660*/  @P0 LDC R12, c[0x0][0x384] ;  /* 0x0000e100ff0c0b82 */ /* 0x000ee20000000800 */
[----:B------:R-:W-:Y:S01]  /*0670*/  IADD3 R8, PT, PT, R3, R5, RZ ;  /* 0x0000000503087210 */ /* 0x000fe20007ffe0ff */
[----:B----4-:R-:W-:-:S02]  /*0680*/  IMAD R3, R11, R22, RZ ;  /* 0x000000160b037224 */ /* 0x010fc400078e02ff */
[----:B------:R-:W-:-:S04]  /*0690*/  IMAD.WIDE.U32 R4, R0, R18, UR6 ;  /* 0x0000000600047e25 */ /* 0x000fc8000f8e0012 */
[C---:B------:R-:W-:Y:S02]  /*06a0*/  IMAD R11, R0.reuse, R19, R2 ;  /* 0x00000013000b7224 */ /* 0x040fe400078e0202 */
[----:B------:R-:W4:Y:S01]  /*06b0*/  @P0 LDC R19, c[0x0][0x38c] ;  /* 0x0000e300ff130b82 */ /* 0x000f220000000800 */
[C---:B------:R-:W-:Y:S02]  /*06c0*/  IMAD R17, R0.reuse, R23, R3 ;  /* 0x0000001700117224 */ /* 0x040fe400078e0203 */
[----:B------:R-:W-:Y:S01]  /*06d0*/  IADD3 R6, PT, PT, R5, R11, RZ ;  /* 0x0000000b05067210 */ /* 0x000fe20007ffe0ff */
[----:B------:R-:W-:Y:S01]  /*06e0*/  IMAD.WIDE.U32 R2, R0, R22, RZ ;  /* 0x0000001600027225 */ /* 0x000fe200078e00ff */
[----:B-1----:R-:W-:-:S03]  /*06f0*/  SHF.R.U64 R83, R20, 0x1, R21 ;  /* 0x0000000114537819 */ /* 0x002fc60000001215 */
[----:B------:R-:W1:Y:S01]  /*0700*/  LDC.64 R10, c[0x0][0x4a0] ;  /* 0x00012800ff0a7b82 */ /* 0x000e620000000a00 */
[----:B------:R-:W-:Y:S02]  /*0710*/  SHF.R.U32.HI R0, RZ, 0x1, R21 ;  /* 0x00000001ff007819 */ /* 0x000fe40000011615 */
[----:B------:R-:W-:Y:S02]  /*0720*/  IADD3 R70, P4, PT, R7, R4, RZ ;  /* 0x0000000407467210 */ /* 0x000fe40007f9e0ff */
[----:B------:R-:W-:-:S03]  /*0730*/  SHF.R.S32.HI R7, RZ, 0x1f, R7 ;  /* 0x0000001fff077819 */ /* 0x000fc60000011407 */
[----:B------:R-:W0:Y:S01]  /*0740*/  LDC.64 R20, c[0x0][0x460] ;  /* 0x00011800ff147b82 */ /* 0x000e220000000a00 */
[----:B------:R-:W-:-:S07]  /*0750*/  IADD3 R3, PT, PT, R3, R17, RZ ;  /* 0x0000001103037210 */ /* 0x000fce0007ffe0ff */
[----:B------:R-:W0:Y:S01]  /*0760*/  LDC.64 R22, c[0x0][0x468] ;  /* 0x00011a00ff167b82 */ /* 0x000e220000000a00 */
[----:B------:R-:W-:Y:S01]  /*0770*/  IADD3.X R8, PT, PT, R7, R8, RZ, P1, !PT ;  /* 0x0000000807087210 */ /* 0x000fe20000ffe4ff */
[----:B------:R-:W-:Y:S01]  /*0780*/  IMAD.WIDE.U32 R82, R83, UR18, R2 ;  /* 0x0000001253527c25 */ /* 0x000fe2000f8e0002 */
[----:B------:R-:W-:-:S05]  /*0790*/  IADD3.X R6, PT, PT, R7, R6, RZ, P4, !PT ;  /* 0x0000000607067210 */ /* 0x000fca00027fe4ff */
[----:B------:R-:W0:Y:S01]  /*07a0*/  @P0 LDC.64 R4, c[0x0][0x480] ;  /* 0x00012000ff040b82 */ /* 0x000e220000000a00 */
[----:B------:R-:W-:Y:S01]  /*07b0*/  IMAD R7, R0, UR18, RZ ;  /* 0x0000001200077c24 */ /* 0x000fe2000f8e02ff */
[----:B--2---:R-:W-:Y:S02]  /*07c0*/  UIMAD.WIDE.U32 UR4, UR18, UR8, URZ ;  /* 0x00000008120472a5 */ /* 0x004fe4000f8e00ff */
[----:B---3--:R-:W-:-:S04]  /*07d0*/  @P0 IMAD R0, R12, UR18, R91 ;  /* 0x000000120c000c24 */ /* 0x008fc8000f8e025b */
[----:B------:R-:W2:Y:S01]  /*07e0*/  LDC.64 R16, c[0x0][0x4a8] ;  /* 0x00012a00ff107b82 */ /* 0x000ea20000000a00 */
[----:B------:R-:W-:Y:S01]  /*07f0*/  IADD3 R7, PT, PT, R83, R7, RZ ;  /* 0x0000000753077210 */ /* 0x000fe20007ffe0ff */
[----:B------:R-:W-:Y:S01]  /*0800*/  UIMAD UR5, UR18, UR9, UR5 ;  /* 0x00000009120572a4 */ /* 0x000fe2000f8e0205 */
[----:B------:R-:W-:Y:S01]  /*0810*/  LEA R84, P4, R82, R84, 0x3 ;  /* 0x0000005452547211 */ /* 0x000fe200078818ff */
[----:B------:R-:W-:Y:S01]  /*0820*/  @P0 IMAD R0, R0, R25, RZ ;  /* 0x0000001900000224 */ /* 0x000fe200078e02ff */
[----:B------:R-:W-:Y:S02]  /*0830*/  ISETP.GE.AND P1, PT, R25, 0x1, PT ;  /* 0x000000011900780c */ /* 0x000fe40003f26270 */
[----:B------:R-:W-:Y:S01]  /*0840*/  LEA.HI.X R82, R82, R85, R7, 0x3, P4 ;  /* 0x0000005552527211 */ /* 0x000fe200020f1c07 */
[----:B----4-:R-:W-:Y:S01]  /*0850*/  @P0 IMAD R7, R0, R19, RZ ;  /* 0x0000001300070224 */ /* 0x010fe200078e02ff */
[----:B------:R-:W-:Y:S01]  /*0860*/  SHF.R.S32.HI R0, RZ, 0x1f, R9 ;  /* 0x0000001fff007819 */ /* 0x000fe20000011409 */
[----:B-1----:R-:W-:-:S03]  /*0870*/  IMAD.WIDE.U32 R2, R91, R10, UR4 ;  /* 0x000000045b027e25 */ /* 0x002fc6000f8e000a */
[C---:B------:R-:W-:Y:S01]  /*0880*/  IADD3.X R12, PT, PT, R0.reuse, R15, RZ, P2, !PT ;  /* 0x0000000f000c7210 */ /* 0x040fe200017fe4ff */
[----:B------:R-:W-:Y:S01]  /*0890*/  IMAD R11, R91, R11, R3 ;  /* 0x0000000b5b0b7224 */ /* 0x000fe200078e0203 */
[----:B------:R-:W-:Y:S02]  /*08a0*/  IADD3.X R10, PT, PT, R0, R13, RZ, P3, !PT ;  /* 0x0000000d000a7210 */ /* 0x000fe40001ffe4ff */
[----:B0-----:R-:W-:Y:S02]  /*08b0*/  LEA R78, P2, R79, R20, 0x2 ;  /* 0x000000144f4e7211 */ /* 0x001fe400078410ff */
[----:B------:R-:W-:Y:S02]  /*08c0*/  LEA R76, P3, R77, R22, 0x2 ;  /* 0x000000164d4c7211 */ /* 0x000fe400078610ff */
[----:B------:R-:W-:Y:S02]  /*08d0*/  IADD3 R9, P4, PT, R9, R2, RZ ;  /* 0x0000000209097210 */ /* 0x000fe40007f9e0ff */
[----:B------:R-:W-:-:S02]  /*08e0*/  CS2R R2, SRZ ;  /* 0x0000000000027805 */ /* 0x000fc4000001ff00 */
[----:B------:R-:W-:Y:S01]  /*08f0*/  LEA.HI.X R79, R79, R21, R12, 0x2, P2 ;  /* 0x000000154f4f7211 */ /* 0x000fe200010f140c */
[----:B------:R-:W-:Y:S01]  /*0900*/  @P0 IMAD.WIDE R2, R7, 0x10, R4 ;  /* 0x0000001007020825 */ /* 0x000fe200078e0204 */
[----:B------:R-:W-:Y:S02]  /*0910*/  LEA.HI.X R77, R77, R23, R10, 0x2, P3 ;  /* 0x000000174d4d7211 */ /* 0x000fe400018f140a */
[----:B------:R-:W-:Y:S01]  /*0920*/  IADD3.X R0, PT, PT, R0, R11, RZ, P4, !PT ;  /* 0x0000000b00007210 */ /* 0x000fe200027fe4ff */
[----:B--2---:R-:W-:Y:S01]  /*0930*/  IMAD.WIDE.U32 R40, R91, R16, RZ ;  /* 0x000000105b287225 */ /* 0x004fe200078e00ff */
[C---:B------:R-:W-:Y:S02]  /*0940*/  LEA R74, P0, R9.reuse, R74, 0x2 ;  /* 0x0000004a094a7211 */ /* 0x040fe400078010ff */
        /* <DEDUP_REMOVED lines=21> */
[C---:B------:R-:W-:Y:S02]  /*0aa0*/  IADD3 R9, PT, PT, R80.reuse, 0x40, RZ ;  /* 0x0000004050097810 */ /* 0x040fe40007ffe0ff */
[C---:B------:R-:W-:Y:S02]  /*0ab0*/  IADD3 R11, PT, PT, R80.reuse, 0x60, RZ ;  /* 0x00000060500b7810 */ /* 0x040fe40007ffe0ff */
[C---:B------:R-:W-:Y:S02]  /*0ac0*/  IADD3 R13, PT, PT, R80.reuse, 0x80, RZ ;  /* 0x00000080500d7810 */ /* 0x040fe40007ffe0ff */
[C---:B------:R-:W-:Y:S02]  /*0ad0*/  IADD3 R15, PT, PT, R80.reuse, 0xa0, RZ ;  /* 0x000000a0500f7810 */ /* 0x040fe40007ffe0ff */
[----:B------:R-:W-:-:S02]  /*0ae0*/  IADD3 R17, PT, PT, R80, 0xc0, RZ ;  /* 0x000000c050117810 */ /* 0x000fc40007ffe0ff */
[C---:B------:R-:W-:Y:S02]  /*0af0*/  IADD3 R19, PT, PT, R80.reuse, 0xe0, RZ ;  /* 0x000000e050137810 */ /* 0x040fe40007ffe0ff */
[C---:B------:R-:W-:Y:S02]  /*0b00*/  LOP3.LUT R5, R80.reuse, 0x3e0, RZ, 0xc0, !PT ;  /* 0x000003e050057812 */ /* 0x040fe400078ec0ff */
[C---:B------:R-:W-:Y:S02]  /*0b10*/  SHF.L.U32 R69, R80.reuse, 0x3, RZ ;  /* 0x0000000350457819 */ /* 0x040fe400000006ff */
        /* <DEDUP_REMOVED lines=8> */
[----:B------:R-:W-:-:S02]  /*0ba0*/  LOP3.LUT R66, R5, 0x1f, R80, 0xf8, !PT ;  /* 0x0000001f05427812 */ /* 0x000fc400078ef850 */
[CC--:B------:R-:W-:Y:S02]  /*0bb0*/  LEA.HI R57, R80.reuse, R69.reuse, RZ, 0x1e ;  /* 0x0000004550397211 */ /* 0x0c0fe400078ff0ff */
[----:B------:R-:W-:Y:S02]  /*0bc0*/  LEA.HI R56, R69, R69, RZ, 0x1b ;  /* 0x0000004545387211 */ /* 0x000fe400078fd8ff */
        /* <DEDUP_REMOVED lines=10> */
[----:B------:R-:W-:Y:S02]  /*0c70*/  IADD3 R58, PT, PT, R5, R66, RZ ;  /* 0x00000042053a7210 */ /* 0x000fe40007ffe0ff */
[----:B------:R-:W-:Y:S02]  /*0c80*/  LEA R57, R57, UR4, 0x2 ;  /* 0x0000000439397c11 */ /* 0x000fe4000f8e10ff */
[----:B------:R-:W-:Y:S02]  /*0c90*/  LEA R56, R56, UR4, 0x2 ;  /* 0x0000000438387c11 */ /* 0x000fe4000f8e10ff */
[----:B------:R-:W-:-:S07]  /*0ca0*/  LEA R0, R0, UR4, 0x2 ;  /* 0x0000000400007c11 */ /* 0x000fce000f8e10ff */
.L_x_18508:
[----:B------:R-:W-:Y:S01]  /*0cb0*/  BAR.SYNC.DEFER_BLOCKING 0x0 ;  /* 0x0000000000007b1d */ /* 0x000fe20000010000 */
[----:B0-----:R-:W-:-:S06]  /*0cc0*/  IMAD.WIDE.U32 R12, R66, 0x10, R78 ;  /* 0x00000010420c7825 */ /* 0x001fcc00078e004e */
[----:B--2---:R-:W2:Y:S01]  /*0cd0*/  LDG.E.128 R12, desc[UR16][R12.64] ;  /* 0x000000100c0c7981 */ /* 0x004ea2000c1e1d00 */
[----:B------:R-:W0:Y:S01]  /*0ce0*/  S2UR UR6, SR_CgaCtaId ;  /* 0x00000000000679c3 */ /* 0x000e220000008800 */
[----:B------:R-:W-:Y:S01]  /*0cf0*/  UMOV UR4, 0x400 ;  /* 0x0000040000047882 */ /* 0x000fe20000000000 */
[----:B------:R-:W-:Y:S01]  /*0d00*/  IMAD.WIDE.U32 R8, R66, 0x10, R76 ;  /* 0x0000001042087825 */ /* 0x000fe200078e004c */
[----:B------:R-:W1:Y:S01]  /*0d10*/  S2R R93, SR_LANEID ;  /* 0x00000000005d7919 */ /* 0x000e620000000000 */
[----:B0-----:R-:W-:-:S06]  /*0d20*/  ULEA UR4, UR6, UR4, 0x18 ;  /* 0x0000000406047291 */ /* 0x001fcc000f8ec0ff */
[----:B-1----:R-:W-:Y:S01]  /*0d30*/  LEA R92, R93, UR4, 0x4 ;  /* 0x000000045d5c7c11 */ /* 0x002fe2000f8e20ff */
[----:B------:R-:W-:-:S04]  /*0d40*/  IMAD.WIDE.U32 R24, R66, 0x10, R74 ;  /* 0x0000001042187825 */ /* 0x000fc800078e004a */
[----:B------:R-:W0:Y:S01]  /*0d50*/  LDCU UR4, c[0x0][0x38c] ;  /* 0x00007180ff0477ac */ /* 0x000e220008000800 */
[----:B--2---:R1:W-:Y:S01]  /*0d60*/  STS.128 [R92], R12 ;  /* 0x0000000c5c007388 */ /* 0x0043e20000000c00 */
[----:B------:R-:W-:-:S03]  /*0d70*/  NOP ;  /* 0x0000000000007918 */ /* 0x000fc60000000000 */
[----:B------:R-:W-:Y:S01]  /*0d80*/  LDS.128 R4, [R92] ;  /* 0x000000005c047984 */ /* 0x000fe20000000c00 */
[----:B------:R-:W-:Y:S06]  /*0d90*/  BAR.SYNC.DEFER_BLOCKING 0x0 ;  /* 0x0000000000007b1d */ /* 0x000fec0000010000 */
[----:B------:R-:W2:Y:S04]  /*0da0*/  LDG.E.128 R8, desc[UR16][R8.64] ;  /* 0x0000001008087981 */ /* 0x000ea8000c1e1d00 */
        /* <DEDUP_REMOVED lines=21> */
[----:B------:R-:W-:Y:S05]  /*0f00*/  BRA.U !UP0, `(.L_x_18475) ;  /* 0x0000002908fc7547 */ /* 0x000fea000b800000 */
[----:B------:R-:W0:Y:S01]  /*0f10*/  LDC R116, c[0x0][0x388] ;  /* 0x0000e200ff747b82 */ /* 0x000e220000000800 */
[--C-:B------:R-:W-:Y:S01]  /*0f20*/  FADD.FTZ R100, R17, R89.reuse ;  /* 0x0000005911647221 */ /* 0x100fe20000010000 */
[----:B------:R-:W-:Y:S01]  /*0f30*/  SHF.L.U32 R17, R98, 0x8, RZ ;  /* 0x0000000862117819 */ /* 0x000fe200000006ff */
        /* <DEDUP_REMOVED lines=22> */
[----:B------:R-:W-:Y:S01]  /*10a0*/  IADD3 R111, PT, PT, R17, R80, RZ ;  /* 0x00000050116f7210 */ /* 0x000fe20007ffe0ff */
        /* <DEDUP_REMOVED lines=8> */
.L_x_18507:
[----:B01----:R-:W-:-:S04]  /*1130*/  IMAD.WIDE.U32 R16, R94, UR4, RZ ;  /* 0x000000045e107c25 */ /* 0x003fc8000f8e00ff */
[----:B------:R-:W-:Y:S01]  /*1140*/  IMAD R17, R95, UR4, R17 ;  /* 0x000000045f117c24 */ /* 0x000fe2000f8e0211 */
[----:B------:R-:W-:-:S04]  /*1150*/  LEA R28, P1, R16, R73, 0x2 ;  /* 0x00000049101c7211 */ /* 0x000fc800078210ff */
[----:B------:R-:W-:-:S03]  /*1160*/  LEA.HI.X R29, R16, R72, R17, 0x2, P1 ;  /* 0x00000048101d7211 */ /* 0x000fc600008f1411 */
[----:B------:R-:W-:-:S05]  /*1170*/  IMAD.WIDE.U32 R28, R58, 0x10, R28 ;  /* 0x000000103a1c7825 */ /* 0x000fca00078e001c */
[----:B------:R-:W4:Y:S04]  /*1180*/  LDG.E.128 R16, desc[UR16][R28.64] ;  /* 0x000000101c107981 */ /* 0x000f28000c1e1d00 */
[----:B------:R-:W5:Y:S01]  /*1190*/  LDG.E.128 R20, desc[UR16][R28.64+0x200] ;  /* 0x000200101c147981 */ /* 0x000f62000c1e1d00 */
[----:B------:R-:W-:Y:S02]  /*11a0*/  MOV R24, R42 ;  /* 0x0000002a00187202 */ /* 0x000fe40000000f00 */
[----:B------:R-:W-:-:S03]  /*11b0*/  MOV R25, R81 ;  /* 0x0000005100197202 */ /* 0x000fc60000000f00 */
[----:B---3--:R-:W-:-:S04]  /*11c0*/  IMAD.WIDE.U32 R24, R46, UR4, R24 ;  /* 0x000000042e187c25 */ /* 0x008fc8000f8e0018 */
[----:B------:R-:W-:Y:S01]  /*11d0*/  IMAD R25, R47, UR4, R25 ;  /* 0x000000042f197c24 */ /* 0x000fe2000f8e0219 */
[----:B--2---:R-:W-:-:S04]  /*11e0*/  LEA R54, P1, R24, R44, 0x3 ;  /* 0x0000002c18367211 */ /* 0x004fc800078218ff */
[----:B------:R-:W-:Y:S01]  /*11f0*/  LEA.HI.X R55, R24, R45, R25, 0x3, P1 ;  /* 0x0000002d18377211 */ /* 0x000fe200008f1c19 */
[----:B0-----:R-:W-:-:S04]  /*1200*/  IMAD.WIDE.U32 R24, R96, UR4, RZ ;  /* 0x0000000460187c25 */ /* 0x001fc8000f8e00ff */
[----:B------:R-:W-:Y:S01]  /*1210*/  IMAD R25, R97, UR4, R25 ;  /* 0x0000000461197c24 */ /* 0x000fe2000f8e0219 */
[----:B------:R-:W2:Y:S01]  /*1220*/  LDG.E.64 R54, desc[UR16][R54.64] ;  /* 0x0000001036367981 */ /* 0x000ea2000c1e1b00 */
[----:B------:R-:W-:-:S04]  /*1230*/  LEA R26, P1, R24, R71, 0x2 ;  /* 0x00000047181a7211 */ /* 0x000fc800078210ff */
[----:B------:R-:W-:-:S03]  /*1240*/  LEA.HI.X R27, R24, R70, R25, 0x2, P1 ;  /* 0x00000046181b7211 */ /* 0x000fc600008f1419 */
[----:B------:R-:W-:Y:S01]  /*1250*/  IMAD.WIDE.U32 R32, R58, 0x10, R26 ;  /* 0x000000103a207825 */ /* 0x000fe200078e001a */
[----:B----4-:R0:W-:Y:S04]  /*1260*/  STS.128 [R92], R16 ;  /* 0x000000105c007388 */ /* 0x0101e80000000c00 */
[----:B-----5:R-:W-:Y:S01]  /*1270*/  STS.128 [R92+0x200], R20 ;  /* 0x000200145c007388 */ /* 0x020fe20000000c00 */
[----:B------:R-:W-:-:S03]  /*1280*/  NOP ;  /* 0x0000000000007918 */ /* 0x000fc60000000000 */
[----:B------:R-:W3:Y:S04]  /*1290*/  LDG.E.128 R24, desc[UR16][R32.64] ;  /* 0x0000001020187981 */ /* 0x000ee8000c1e1d00 */
[----:B------:R1:W4:Y:S01]  /*12a0*/  LDG.E.128 R28, desc[UR16][R32.64+0x200] ;  /* 0x00020010201c7981 */ /* 0x000322000c1e1d00 */
[----:B------:R-:W5:Y:S01]  /*12b0*/  S2UR UR7, SR_CgaCtaId ;  /* 0x00000000000779c3 */ /* 0x000f620000008800 */
[C---:B------:R-:W-:Y:S01]  /*12c0*/  ISETP.NE.AND P2, PT, R80.reuse, RZ, PT ;  /* 0x000000ff5000720c */ /* 0x040fe20003f45270 */
[----:B------:R-:W-:Y:S01]  /*12d0*/  UMOV UR6, 0x400 ;  /* 0x0000040000067882 */ /* 0x000fe20000000000 */
[----:B------:R-:W-:Y:S01]  /*12e0*/  LDS.128 R20, [R113+0x10] ;  /* 0x0000100071147984 */ /* 0x000fe20000000c00 */
[----:B------:R-:W-:Y:S01]  /*12f0*/  ISETP.NE.AND P1, PT, R80, 0x1f, PT ;  /* 0x0000001f5000780c */ /* 0x000fe20003f25270 */
[----:B------:R-:W-:Y:S01]  /*1300*/  BSSY.RECONVERGENT B0, `(.L_x_18476) ;  /* 0x0000041000007945 */ /* 0x000fe20003800200 */
[-C--:B--2---:R-:W-:Y:S01]  /*1310*/  FMUL.FTZ R34, R99, R55.reuse ;  /* 0x0000003763227220 */ /* 0x084fe20000410000 */
[----:B0-----:R-:W-:-:S03]  /*1320*/  FMUL.FTZ R17, R100, R55 ;  /* 0x0000003764117220 */ /* 0x001fc60000410000 */
[----:B------:R-:W-:Y:S01]  /*1330*/  FMUL.RZ R35, R34, 0.15915493667125701904 ;  /* 0x3e22f98322237820 */ /* 0x000fe2000040c000 */
[----:B------:R-:W-:Y:S01]  /*1340*/  FMUL.FTZ R34, R54, 1.4426950216293334961 ;  /* 0x3fb8aa3b36227820 */ /* 0x000fe20000410000 */
[----:B------:R-:W-:Y:S01]  /*1350*/  FMUL.RZ R36, R17, 0.15915493667125701904 ;  /* 0x3e22f98311247820 */ /* 0x000fe2000040c000 */
[----:B------:R-:W-:Y:S01]  /*1360*/  FMUL.FTZ R17, R101, R55 ;  /* 0x0000003765117220 */ /* 0x000fe20000410000 */
[----:B------:R-:W-:Y:S01]  /*1370*/  MUFU.SIN R118, R35 ;  /* 0x0000002300767308 */ /* 0x000fe20000000400 */
[-C--:B------:R-:W-:Y:S01]  /*1380*/  FMUL.FTZ R16, R99, R34.reuse ;  /* 0x0000002263107220 */ /* 0x080fe20000410000 */
[-C--:B-1----:R-:W-:Y:S01]  /*1390*/  FMUL.FTZ R32, R100, R34.reuse ;  /* 0x0000002264207220 */ /* 0x082fe20000410000 */
[-C--:B------:R-:W-:Y:S01]  /*13a0*/  FMUL.FTZ R33, R101, R34.reuse ;  /* 0x0000002265217220 */ /* 0x080fe20000410000 */
[----:B------:R-:W-:Y:S01]  /*13b0*/  FMUL.RZ R127, R17, 0.15915493667125701904 ;  /* 0x3e22f983117f7820 */ /* 0x000fe2000040c000 */
[----:B------:R-:W-:Y:S01]  /*13c0*/  FMUL.FTZ R121, R102, R34 ;  /* 0x0000002266797220 */ /* 0x000fe20000410000 */
[----:B-----5:R-:W-:-:S02]  /*13d0*/  ULEA UR6, UR7, UR6, 0x18 ;  /* 0x0000000607067291 */ /* 0x020fc4000f8ec0ff */
[----:B------:R0:W-:Y:S08]  /*13e0*/  MUFU.EX2 R117, R16 ;  /* 0x0000001000757308 */ /* 0x0001f00000000800 */
[----:B------:R-:W-:Y:S01]  /*13f0*/  MUFU.COS R120, R35 ;  /* 0x0000002300787308 */ /* 0x000fe20000000000 */
[----:B0-----:R-:W-:Y:S07]  /*1400*/  LDS.128 R16, [R113] ;  /* 0x0000000071107984 */ /* 0x001fee0000000c00 */
[----:B------:R-:W-:Y:S08]  /*1410*/  MUFU.SIN R122, R36 ;  /* 0x00000024007a7308 */ /* 0x000ff00000000400 */
[----:B------:R-:W-:Y:S08]  /*1420*/  MUFU.COS R124, R36 ;  /* 0x00000024007c7308 */ /* 0x000ff00000000000 */
[----:B------:R-:W-:Y:S08]  /*1430*/  MUFU.EX2 R119, R32 ;  /* 0x0000002000777308 */ /* 0x000ff00000000800 */
[----:B------:R-:W-:Y:S08]  /*1440*/  MUFU.EX2 R123, R33 ;  /* 0x00000021007b7308 */ /* 0x000ff00000000800 */
[----:B------:R0:W-:Y:S08]  /*1450*/  MUFU.EX2 R125, R121 ;  /* 0x00000079007d7308 */ /* 0x0001f00000000800 */
[----:B------:R-:W1:Y:S01]  /*1460*/  MUFU.COS R128, R127 ;  /* 0x0000007f00807308 */ /* 0x000e620000000000 */
[----:B0-----:R-:W-:-:S04]  /*1470*/  FMUL.FTZ R121, R102, R55 ;  /* 0x0000003766797220 */ /* 0x001fc80000410000 */
[----:B------:R-:W-:-:S03]  /*1480*/  FMUL.RZ R129, R121, 0.15915493667125701904 ;  /* 0x3e22f98379817820 */ /* 0x000fc6000040c000 */
[----:B------:R-:W0:Y:S08]  /*1490*/  MUFU.SIN R126, R127 ;  /* 0x0000007f007e7308 */ /* 0x000e300000000400 */
[----:B------:R-:W2:Y:S01]  /*14a0*/  MUFU.COS R130, R129 ;  /* 0x0000008100827308 */ /* 0x000ea20000000000 */
[C---:B-1----:R-:W-:Y:S01]  /*14b0*/  FMUL.FTZ R121, R123.reuse, R128 ;  /* 0x000000807b797220 */ /* 0x042fe20000410000 */
[----:B0-----:R-:W-:Y:S01]  /*14c0*/  FMUL.FTZ R123, R123, R126 ;  /* 0x0000007e7b7b7220 */ /* 0x001fe20000410000 */
[----:B---3--:R0:W-:Y:S04]  /*14d0*/  STS.128 [R92+0x420], R24 ;  /* 0x000420185c007388 */ /* 0x0081e80000000c00 */
[----:B----4-:R1:W-:Y:S01]  /*14e0*/  STS.128 [R92+0x620], R28 ;  /* 0x0006201c5c007388 */ /* 0x0103e20000000c00 */
[----:B------:R-:W-:-:S03]  /*14f0*/  NOP ;  /* 0x0000000000007918 */ /* 0x000fc60000000000 */
[----:B------:R-:W3:Y:S04]  /*1500*/  LDS.128 R32, [R113+0x420] ;  /* 0x0004200071207984 */ /* 0x000ee80000000c00 */
[----:B------:R-:W4:Y:S01]  /*1510*/  LDS.128 R36, [R113+0x430] ;  /* 0x0004300071247984 */ /* 0x000f220000000c00 */
[----:B0-----:R-:W0:Y:S01]  /*1520*/  MUFU.SIN R26, R129 ;  /* 0x00000081001a7308 */ /* 0x001e220000000400 */
[----:B------:R-:W-:Y:S02]  /*1530*/  IADD3 R24, PT, PT, R133, UR4, RZ ;  /* 0x0000000485187c10 */ /* 0x000fe4000fffe0ff */
[----:B------:R-:W-:Y:S01]  /*1540*/  P2R R25, PR, RZ, 0x4 ;  /* 0x00000004ff197803 */ /* 0x000fe20000000000 */
[C---:B-1----:R-:W-:Y:S01]  /*1550*/  FMUL.FTZ R28, R117.reuse, R120 ;  /* 0x00000078751c7220 */ /* 0x042fe20000410000 */
[----:B------:R-:W-:Y:S01]  /*1560*/  SEL R24, R24, R67, !P2 ;  /* 0x0000004318187207 */ /* 0x000fe20005000000 */
[----:B------:R-:W-:Y:S01]  /*1570*/  FMUL.FTZ R29, R117, R118 ;  /* 0x00000076751d7220 */ /* 0x000fe20000410000 */
[C---:B------:R-:W-:Y:S01]  /*1580*/  FMUL.FTZ R117, R119.reuse, R124 ;  /* 0x0000007c77757220 */ /* 0x040fe20000410000 */
[----:B------:R-:W-:Y:S01]  /*1590*/  FMUL.FTZ R119, R119, R122 ;  /* 0x0000007a77777220 */ /* 0x000fe20000410000 */
[----:B------:R-:W-:Y:S01]  /*15a0*/  LEA R24, R24, UR6, 0x3 ;  /* 0x0000000618187c11 */ /* 0x000fe2000f8e18ff */
[----:B--2---:R-:W-:-:S04]  /*15b0*/  FMUL.FTZ R124, R125, R130 ;  /* 0x000000827d7c7220 */ /* 0x004fc80000410000 */
        /* <DEDUP_REMOVED lines=20> */
.L_x_18477:
[----:B------:R0:W1:Y:S02]  /*1700*/  LDS.64 R30, [R69+UR5+0x24d8] ;  /* 0x0024d805451e7984 */ /* 0x0000640008000a00 */
.L_x_18478:
[----:B------:R-:W-:Y:S05]  /*1710*/  BSYNC.RECONVERGENT B0 ;  /* 0x0000000000007941 */ /* 0x000fea0003800200 */
.L_x_18476:
        /* <DEDUP_REMOVED lines=22> */
[----:B--2---:R-:W-:Y:S01]  /*1880*/  FFMA.FTZ R24, R5, R140, R27 ;  /* 0x0000008c05187223 */ /* 0x004fe2000001001b */
[----:B------:R-:W-:Y:S01]  /*1890*/  ISETP.NE.AND P6, PT, R105, 0x1f, PT ;  /* 0x0000001f6900780c */ /* 0x000fe20003fc5270 */
[----:B------:R-:W-:Y:S01]  /*18a0*/  BSSY.RECONVERGENT B0, `(.L_x_18479) ;  /* 0x000009f000007945 */ /* 0x000fe20003800200 */
[C---:B------:R-:W-:Y:S01]  /*18b0*/  FMUL.FTZ R34, R123.reuse, R26 ;  /* 0x0000001a7b227220 */ /* 0x040fe20000410000 */
        /* <DEDUP_REMOVED lines=11> */
[-C--:B------:R-:W-:Y:S01]  /*1970*/  FMUL.FTZ R34, R122, R25.reuse ;  /* 0x000000197a227220 */ /* 0x080fe20000410000 */
[----:B------:R-:W-:Y:S01]  /*1980*/  FMUL.FTZ R36, R123, R26 ;  /* 0x0000001a7b247220 */ /* 0x000fe20000410000 */
[----:B------:R-:W-:Y:S01]  /*1990*/  ISETP.NE.OR P4, PT, R80, RZ, P4 ;  /* 0x000000ff5000720c */ /* 0x000fe20002785670 */
[C---:B------:R-:W-:Y:S01]  /*19a0*/  FFMA.FTZ R35, R124.reuse, R25, -R35 ;  /* 0x000000197c237223 */ /* 0x040fe20000010823 */
[----:B------:R-:W-:Y:S01]  /*19b0*/  FMUL.FTZ R25, R29, R119 ;  /* 0x000000771d197220 */ /* 0x000fe20000410000 */
[----:B------:R-:W-:Y:S01]  /*19c0*/  FFMA.FTZ R34, R124, R27, R34 ;  /* 0x0000001b7c227223 */ /* 0x000fe20000010022 */
[----:B------:R-:W-:Y:S01]  /*19d0*/  ISETP.GT.U32.AND P5, PT, R105, 0xf, PT ;  /* 0x0000000f6900780c */ /* 0x000fe20003fa4070 */
[C---:B------:R-:W-:Y:S01]  /*19e0*/  FFMA.FTZ R35, R7.reuse, R128, R35 ;  /* 0x0000008007237223 */ /* 0x040fe20000010023 */
[----:B------:R-:W-:Y:S01]  /*19f0*/  FFMA.FTZ R24, R28, R117, -R25 ;  /* 0x000000751c187223 */ /* 0x000fe20000010819 */
[----:B------:R-:W-:-:S03]  /*1a00*/  FFMA.FTZ R34, R7, R130, R34 ;  /* 0x0000008207227223 */ /* 0x000fc60000010022 */
[-C--:B------:R-:W-:Y:S01]  /*1a10*/  FFMA.FTZ R37, R121, R24.reuse, -R36 ;  /* 0x0000001879257223 */ /* 0x080fe20000010824 */
[----:B------:R-:W-:Y:S01]  /*1a20*/  FMUL.FTZ R24, R123, R24 ;  /* 0x000000187b187220 */ /* 0x000fe20000410000 */
[----:B------:R-:W2:Y:S02]  /*1a30*/  SHFL.UP PT, R38, R34, 0x1, RZ ;  /* 0x0420000022267989 */ /* 0x000ea400000e00ff */
[----:B------:R-:W-:Y:S01]  /*1a40*/  FMUL.FTZ R27, R122, R37 ;  /* 0x000000257a1b7220 */ /* 0x000fe20000410000 */
[----:B------:R-:W-:Y:S02]  /*1a50*/  FFMA.FTZ R25, R121, R26, R24 ;  /* 0x0000001a79197223 */ /* 0x000fe40000010018 */
[----:B------:R-:W5:Y:S02]  /*1a60*/  SHFL.UP PT, R26, R35, 0x1, RZ ;  /* 0x04200000231a7989 */ /* 0x000f6400000e00ff */
        /* <DEDUP_REMOVED lines=54> */
[-C--:B---3--:R-:W-:Y:S01]  /*1dd0*/  FFMA.FTZ R39, R36, R26.reuse, R39 ;  /* 0x0000001a24277223 */ /* 0x088fe20000010027 */
[C---:B------:R-:W-:Y:S01]  /*1de0*/  FFMA.FTZ R38, R37.reuse, R26, -R38 ;  /* 0x0000001a25267223 */ /* 0x040fe20000010826 */
[----:B------:R-:W-:Y:S01]  /*1df0*/  FMUL.FTZ R26, R122, R135 ;  /* 0x000000877a1a7220 */ /* 0x000fe20000410000 */
[-C--:B-----5:R-:W-:Y:S01]  /*1e00*/  @P1 FFMA.FTZ R37, R37, R24.reuse, -R27 ;  /* 0x0000001825251223 */ /* 0x0a0fe2000001081b */
[-C--:B-1----:R-:W-:Y:S01]  /*1e10*/  FMUL.FTZ R27, R124, R31.reuse ;  /* 0x0000001f7c1b7220 */ /* 0x082fe20000410000 */
[----:B------:R-:W-:Y:S01]  /*1e20*/  @P1 FADD.FTZ R34, R34, R39 ;  /* 0x0000002722221221 */ /* 0x000fe20000010000 */
[----:B------:R-:W-:Y:S01]  /*1e30*/  @P1 FFMA.FTZ R36, R36, R24, R25 ;  /* 0x0000001824241223 */ /* 0x000fe20000010019 */
[C---:B------:R-:W-:Y:S01]  /*1e40*/  FMUL.FTZ R25, R122.reuse, R31 ;  /* 0x0000001f7a197220 */ /* 0x040fe20000410000 */
[-C--:B------:R-:W-:Y:S01]  /*1e50*/  FMUL.FTZ R39, R122, R131.reuse ;  /* 0x000000837a277220 */ /* 0x080fe20000410000 */
[----:B------:R-:W-:Y:S01]  /*1e60*/  FFMA.FTZ R26, R124, R131, -R26 ;  /* 0x000000837c1a7223 */ /* 0x000fe2000001081a */
[----:B------:R-:W-:Y:S01]  /*1e70*/  @P1 FADD.FTZ R35, R35, R38 ;  /* 0x0000002623231221 */ /* 0x000fe20000010000 */
[-C--:B------:R-:W-:Y:S01]  /*1e80*/  FFMA.FTZ R132, -R122, R30.reuse, -R27 ;  /* 0x0000001e7a847223 */ /* 0x080fe2000001091b */
[C---:B------:R-:W-:Y:S01]  /*1e90*/  FFMA.FTZ R24, R124.reuse, R135, R39 ;  /* 0x000000877c187223 */ /* 0x040fe20000010027 */
[----:B------:R-:W0:Y:S01]  /*1ea0*/  SHFL.UP PT, R27, R34, 0x10, RZ ;  /* 0x06000000221b7989 */ /* 0x000e2200000e00ff */
[----:B------:R-:W-:Y:S01]  /*1eb0*/  FFMA.FTZ R38, R124, R30, -R25 ;  /* 0x0000001e7c267223 */ /* 0x000fe20000010819 */
[----:B------:R-:W-:Y:S01]  /*1ec0*/  FADD.FTZ R136, R129, R26 ;  /* 0x0000001a81887221 */ /* 0x000fe20000010000 */
[----:B------:R-:W-:Y:S01]  /*1ed0*/  FADD.FTZ R134, R127, R24 ;  /* 0x000000187f867221 */ /* 0x000fe20000010000 */
[----:B------:R-:W1:Y:S01]  /*1ee0*/  SHFL.UP PT, R25, R36, 0x10, RZ ;  /* 0x0600000024197989 */ /* 0x000e6200000e00ff */
[C---:B------:R-:W-:Y:S01]  /*1ef0*/  FMUL.FTZ R39, R123.reuse, R38 ;  /* 0x000000267b277220 */ /* 0x040fe20000410000 */
        /* <DEDUP_REMOVED lines=9> */
[----:B------:R-:W-:Y:S01]  /*1f90*/  FADD.FTZ R134, R125, R134 ;  /* 0x000000867d867221 */ /* 0x000fe20000010000 */
[----:B------:R-:W-:Y:S01]  /*1fa0*/  FADD.FTZ R38, R126, R143 ;  /* 0x0000008f7e267221 */ /* 0x000fe20000010000 */
[----:B------:R-:W-:Y:S01]  /*1fb0*/  FMUL.FTZ R136, R119, R132 ;  /* 0x0000008477887220 */ /* 0x000fe20000410000 */
[----:B------:R-:W-:Y:S01]  /*1fc0*/  ISETP.GE.AND P1, PT, R93, 0x10, PT ;  /* 0x000000105d00780c */ /* 0x000fe20003f26270 */
[C---:B------:R-:W-:Y:S01]  /*1fd0*/  FMUL.FTZ R39, R119.reuse, R138 ;  /* 0x0000008a77277220 */ /* 0x040fe20000410000 */
[----:B------:R-:W-:Y:S01]  /*1fe0*/  FMUL.FTZ R143, R119, R134 ;  /* 0x00000086778f7220 */ /* 0x000fe20000410000 */
[----:B------:R-:W-:Y:S01]  /*1ff0*/  FFMA.FTZ R136, R117, R138, R136 ;  /* 0x0000008a75887223 */ /* 0x000fe20000010088 */
[----:B------:R-:W-:Y:S01]  /*2000*/  FMUL.FTZ R141, R119, R38 ;  /* 0x00000026778d7220 */ /* 0x000fe20000410000 */
[C---:B------:R-:W-:Y:S01]  /*2010*/  FFMA.FTZ R138, R117.reuse, R132, -R39 ;  /* 0x00000084758a7223 */ /* 0x040fe20000010827 */
[----:B------:R-:W-:Y:S01]  /*2020*/  FFMA.FTZ R145, R117, R38, -R143 ;  /* 0x0000002675917223 */ /* 0x000fe2000001088f */
[CC--:B0-----:R-:W-:Y:S01]  /*2030*/  FMUL.FTZ R38, R36.reuse, R27.reuse ;  /* 0x0000001b24267220 */ /* 0x0c1fe20000410000 */
[----:B------:R-:W-:Y:S01]  /*2040*/  FMUL.FTZ R39, R37, R27 ;  /* 0x0000001b25277220 */ /* 0x000fe20000410000 */
[----:B------:R-:W-:Y:S01]  /*2050*/  FFMA.FTZ R141, R117, R134, R141 ;  /* 0x00000086758d7223 */ /* 0x000fe2000001008d */
[-C--:B-1----:R-:W-:Y:S01]  /*2060*/  FMUL.FTZ R27, R36, R25.reuse ;  /* 0x00000019241b7220 */ /* 0x082fe20000410000 */
[C---:B------:R-:W-:Y:S01]  /*2070*/  FMUL.FTZ R25, R37.reuse, R25 ;  /* 0x0000001925197220 */ /* 0x040fe20000410000 */
[----:B------:R-:W-:Y:S01]  /*2080*/  FADD.FTZ R132, R120, R145 ;  /* 0x0000009178847221 */ /* 0x000fe20000010000 */
[----:B------:R-:W-:Y:S01]  /*2090*/  FADD.FTZ R134, R118, R141 ;  /* 0x0000008d76867221 */ /* 0x000fe20000010000 */
[-C--:B--2---:R-:W-:Y:S01]  /*20a0*/  FFMA.FTZ R38, R37, R26.reuse, -R38 ;  /* 0x0000001a25267223 */ /* 0x084fe20000010826 */
[C---:B------:R-:W-:Y:S01]  /*20b0*/  FFMA.FTZ R39, R36.reuse, R26, R39 ;  /* 0x0000001a24277223 */ /* 0x040fe20000010027 */
[----:B------:R0:W1:Y:S01]  /*20c0*/  SHFL.DOWN PT, R145, R138, 0x1, 0x1f ;  /* 0x08201f008a917f89 */ /* 0x00006200000e0000 */
[-C--:B---3--:R-:W-:Y:S01]  /*20d0*/  @P1 FFMA.FTZ R36, R36, R24.reuse, R25 ;  /* 0x0000001824241223 */ /* 0x088fe20000010019 */
[----:B------:R-:W-:Y:S01]  /*20e0*/  @P1 FADD.FTZ R35, R35, R38 ;  /* 0x0000002623231221 */ /* 0x000fe20000010000 */
[----:B------:R-:W-:Y:S01]  /*20f0*/  @P1 FADD.FTZ R34, R34, R39 ;  /* 0x0000002722221221 */ /* 0x000fe20000010000 */
[----:B------:R-:W-:Y:S01]  /*2100*/  @P1 FFMA.FTZ R37, R37, R24, -R27 ;  /* 0x0000001825251223 */ /* 0x000fe2000001081b */
        /* <DEDUP_REMOVED lines=10> */
[----:B----4-:R4:W0:Y:S04]  /*21b0*/  SHFL.IDX PT, R143, R32, RZ, 0x1f ;  /* 0x00001fff208f7589 */ /* 0x01082800000e0000 */
[----:B------:R4:W0:Y:S04]  /*21c0*/  SHFL.IDX PT, R147, R33, RZ, 0x1f ;  /* 0x00001fff21937589 */ /* 0x00082800000e0000 */
[----:B------:R4:W0:Y:S01]  /*21d0*/  SHFL.UP PT, R32, R37, 0x1, RZ ;  /* 0x0420000025207989 */ /* 0x00082200000e00ff */
[----:B-123--:R-:W-:Y:S05]  /*21e0*/  @!P6 BRA `(.L_x_18480) ;  /* 0x000000000028e947 */ /* 0x00efea0003800000 */
[-C--:B0-----:R-:W-:Y:S01]  /*21f0*/  FMUL.FTZ R39, R138, R141.reuse ;  /* 0x0000008d8a277220 */ /* 0x081fe20000410000 */
[----:B------:R-:W-:Y:S01]  /*2200*/  FMUL.FTZ R141, R136, R141 ;  /* 0x0000008d888d7220 */ /* 0x000fe20000410000 */
[-C--:B----4-:R-:W-:Y:S01]  /*2210*/  FMUL.FTZ R33, R138, R145.reuse ;  /* 0x000000918a217220 */ /* 0x090fe20000410000 */
[C---:B------:R-:W-:Y:S01]  /*2220*/  FMUL.FTZ R37, R136.reuse, R145 ;  /* 0x0000009188257220 */ /* 0x040fe20000410000 */
[-C--:B------:R-:W-:Y:S01]  /*2230*/  FFMA.FTZ R39, R136, R148.reuse, -R39 ;  /* 0x0000009488277223 */ /* 0x080fe20000010827 */
[----:B------:R-:W-:Y:S01]  /*2240*/  FFMA.FTZ R141, R138, R148, R141 ;  /* 0x000000948a8d7223 */ /* 0x000fe2000001008d */
[C---:B------:R-:W-:Y:S01]  /*2250*/  FFMA.FTZ R136, R38.reuse, R136, -R33 ;  /* 0x0000008826887223 */ /* 0x040fe20000010821 */
[----:B------:R-:W-:Y:S01]  /*2260*/  FFMA.FTZ R138, R38, R138, R37 ;  /* 0x0000008a268a7223 */ /* 0x000fe20000010025 */
[----:B------:R-:W-:Y:S01]  /*2270*/  FADD.FTZ R134, R134, R39 ;  /* 0x0000002786867221 */ /* 0x000fe20000010000 */
[----:B------:R-:W-:-:S07]  /*2280*/  FADD.FTZ R132, R132, R141 ;  /* 0x0000008d84847221 */ /* 0x000fce0000010000 */
.L_x_18480:
[----:B------:R-:W-:Y:S05]  /*2290*/  BSYNC.RECONVERGENT B0 ;  /* 0x0000000000007941 */ /* 0x000fea0003800200 */
.L_x_18479:
[----:B------:R-:W1:Y:S01]  /*22a0*/  @!P4 LDS.128 R24, [UR7+0x25d0] ;  /* 0x0025d007ff18c984 */ /* 0x000e620008000c00 */
[----:B------:R-:W-:Y:S03]  /*22b0*/  BSSY.RECONVERGENT B0, `(.L_x_18481) ;  /* 0x0000010000007945 */ /* 0x000fe60003800200 */
[----:B------:R2:W3:Y:S04]  /*22c0*/  SHFL.DOWN PT, R38, R136, 0x2, 0x1f ;  /* 0x08401f0088267f89 */ /* 0x0004e800000e0000 */
[----:B----4-:R2:W4:Y:S04]  /*22d0*/  SHFL.DOWN PT, R37, R138, 0x2, 0x1f ;  /* 0x08401f008a257f89 */ /* 0x01052800000e0000 */
        /* <DEDUP_REMOVED lines=13> */
.L_x_18482:
[----:B------:R-:W-:Y:S05]  /*23b0*/  BSYNC.RECONVERGENT B0 ;  /* 0x0000000000007941 */ /* 0x000fea0003800200 */
.L_x_18481:
        /* <DEDUP_REMOVED lines=16> */
.L_x_18484:
[----:B------:R-:W-:Y:S05]  /*24c0*/  BSYNC.RECONVERGENT B0 ;  /* 0x0000000000007941 */ /* 0x000fea0003800200 */
.L_x_18483:
[----:B--2---:R2:W0:Y:S01]  /*24d0*/  SHFL.DOWN PT, R38, R136, 0x8, 0x1f ;  /* 0x09001f0088267f89 */ /* 0x00442200000e0000 */
[----:B------:R-:W-:Y:S01]  /*24e0*/  BSSY.RECONVERGENT B0, `(.L_x_18485) ;  /* 0x0000010000007945 */ /* 0x000fe20003800200 */
[----:B------:R-:W-:Y:S02]  /*24f0*/  FMUL.FTZ R33, R36, R147 ;  /* 0x0000009324217220 */ /* 0x000fe40000410000 */
[----:B------:R2:W0:Y:S04]  /*2500*/  SHFL.DOWN PT, R39, R138, 0x8, 0x1f ;  /* 0x09001f008a277f89 */ /* 0x00042800000e0000 */
[----:B------:R2:W0:Y:S04]  /*2510*/  SHFL.DOWN PT, R148, R134, 0x8, 0x1f ;  /* 0x09001f0086947f89 */ /* 0x00042800000e0000 */
[----:B-1----:R2:W1:Y:S01]  /*2520*/  SHFL.DOWN PT, R145, R132, 0x8, 0x1f ;  /* 0x09001f0084917f89 */ /* 0x00246200000e0000 */
[----:B------:R-:W-:Y:S05]  /*2530*/  @P3 BRA `(.L_x_18486) ;  /* 0x0000000000283947 */ /* 0x000fea0003800000 */
[-C--:B01----:R-:W-:Y:S01]  /*2540*/  FMUL.FTZ R141, R138, R145.reuse ;  /* 0x000000918a8d7220 */ /* 0x083fe20000410000 */
        /* <DEDUP_REMOVED lines=9> */
.L_x_18486:
[----:B------:R-:W-:Y:S05]  /*25e0*/  BSYNC.RECONVERGENT B0 ;  /* 0x0000000000007941 */ /* 0x000fea0003800200 */
.L_x_18485:
[----:B0-----:R0:W0:Y:S01]  /*25f0*/  SHFL.DOWN PT, R38, R136, 0x10, 0x1f ;  /* 0x0a001f0088267f89 */ /* 0x00102200000e0000 */
[----:B------:R-:W-:Y:S01]  /*2600*/  BSSY.RECONVERGENT B0, `(.L_x_18487) ;  /* 0x0000010000007945 */ /* 0x000fe20003800200 */
[----:B----4-:R-:W-:Y:S02]  /*2610*/  FMUL.FTZ R37, R32, R147 ;  /* 0x0000009320257220 */ /* 0x010fe40000410000 */
[----:B------:R4:W0:Y:S04]  /*2620*/  SHFL.DOWN PT, R141, R138, 0x10, 0x1f ;  /* 0x0a001f008a8d7f89 */ /* 0x00082800000e0000 */
[----:B------:R4:W0:Y:S04]  /*2630*/  SHFL.DOWN PT, R148, R134, 0x10, 0x1f ;  /* 0x0a001f0086947f89 */ /* 0x00082800000e0000 */
[----:B------:R4:W0:Y:S01]  /*2640*/  SHFL.DOWN PT, R149, R132, 0x10, 0x1f ;  /* 0x0a001f0084957f89 */ /* 0x00082200000e0000 */
[----:B------:R-:W-:Y:S05]  /*2650*/  @P5 BRA `(.L_x_18488) ;  /* 0x0000000000285947 */ /* 0x000fea0003800000 */
[-C--:B01----:R-:W-:Y:S01]  /*2660*/  FMUL.FTZ R145, R138, R149.reuse ;  /* 0x000000958a917220 */ /* 0x083fe20000410000 */
[----:B------:R-:W-:Y:S01]  /*2670*/  FMUL.FTZ R149, R136, R149 ;  /* 0x0000009588957220 */ /* 0x000fe20000410000 */
[-C--:B------:R-:W-:Y:S01]  /*2680*/  FMUL.FTZ R39, R138, R141.reuse ;  /* 0x0000008d8a277220 */ /* 0x080fe20000410000 */
[C---:B------:R-:W-:Y:S01]  /*2690*/  FMUL.FTZ R141, R136.reuse, R141 ;  /* 0x0000008d888d7220 */ /* 0x040fe20000410000 */
[-C--:B------:R-:W-:Y:S01]  /*26a0*/  FFMA.FTZ R145, R136, R148.reuse, -R145 ;  /* 0x0000009488917223 */ /* 0x080fe20000010891 */
[----:B------:R-:W-:Y:S01]  /*26b0*/  FFMA.FTZ R149, R138, R148, R149 ;  /* 0x000000948a957223 */ /* 0x000fe20000010095 */
[-C--:B--23--:R-:W-:Y:S01]  /*26c0*/  FFMA.FTZ R136, R136, R38.reuse, -R39 ;  /* 0x0000002688887223 */ /* 0x08cfe20000010827 */
[----:B----4-:R-:W-:Y:S01]  /*26d0*/  FFMA.FTZ R138, R138, R38, R141 ;  /* 0x000000268a8a7223 */ /* 0x010fe2000001008d */
[----:B------:R-:W-:Y:S01]  /*26e0*/  FADD.FTZ R134, R134, R145 ;  /* 0x0000009186867221 */ /* 0x000fe20000010000 */
[----:B------:R-:W-:-:S07]  /*26f0*/  FADD.FTZ R132, R132, R149 ;  /* 0x0000009584847221 */ /* 0x000fce0000010000 */
.L_x_18488:
[----:B------:R-:W-:Y:S05]  /*2700*/  BSYNC.RECONVERGENT B0 ;  /* 0x0000000000007941 */ /* 0x000fea0003800200 */
.L_x_18487:
[----:B0-----:R-:W-:Y:S01]  /*2710*/  SHFL.DOWN PT, R148, R136, 0x1, 0x1f ;  /* 0x08201f0088947f89 */ /* 0x001fe200000e0000 */
[----:B------:R-:W-:Y:S01]  /*2720*/  ISETP.NE.AND P2, PT, R80, RZ, PT ;  /* 0x000000ff5000720c */ /* 0x000fe20003f45270 */
[-C--:B------:R-:W-:Y:S01]  /*2730*/  FFMA.FTZ R32, R32, R143.reuse, -R33 ;  /* 0x0000008f20207223 */ /* 0x080fe20000010821 */
[----:B------:R-:W-:Y:S01]  /*2740*/  FFMA.FTZ R33, R36, R143, R37 ;  /* 0x0000008f24217223 */ /* 0x000fe20000010025 */
[----:B------:R-:W0:Y:S01]  /*2750*/  SHFL.IDX PT, R141, R27, RZ, 0x1f ;  /* 0x00001fff1b8d7589 */ /* 0x000e2200000e0000 */
[----:B------:R-:W-:Y:S01]  /*2760*/  ISETP.NE.AND P1, PT, R80, 0x1f, PT ;  /* 0x0000001f5000780c */ /* 0x000fe20003f25270 */
[--C-:B------:R-:W-:Y:S01]  /*2770*/  IMAD.WIDE.U32 R36, R48, UR4, R52.reuse ;  /* 0x0000000430247c25 */ /* 0x100fe2000f8e0034 */
[----:B------:R-:W-:Y:S01]  /*2780*/  ISETP.NE.AND P4, PT, R80, RZ, PT ;  /* 0x000000ff5000720c */ /* 0x000fe20003f85270 */
[----:B------:R-:W5:Y:S01]  /*2790*/  SHFL.DOWN PT, R150, R138, 0x1, 0x1f ;  /* 0x08201f008a967f89 */ /* 0x000f6200000e0000 */
[----:B------:R-:W-:Y:S01]  /*27a0*/  BSSY.RECONVERGENT B0, `(.L_x_18489) ;  /* 0x00000ac000007945 */ /* 0x000fe20003800200 */
[----:B------:R-:W-:-:S02]  /*27b0*/  IMAD.WIDE.U32 R38, R50, UR4, R52 ;  /* 0x0000000432267c25 */ /* 0x000fc4000f8e0034 */
[----:B-1----:R-:W1:Y:S02]  /*27c0*/  SHFL.IDX PT, R145, R26, RZ, 0x1f ;  /* 0x00001fff1a917589 */ /* 0x002e6400000e0000 */
[----:B------:R-:W-:Y:S01]  /*27d0*/  @P2 FADD.FTZ R147, R34, R33 ;  /* 0x0000002122932221 */ /* 0x000fe20000010000 */
[----:B------:R-:W-:Y:S01]  /*27e0*/  @P2 FADD.FTZ R143, R35, R32 ;  /* 0x00000020238f2221 */ /* 0x000fe20000010000 */
[----:B------:R-:W1:Y:S01]  /*27f0*/  SHFL.DOWN PT, R149, R132, 0x1, 0x1f ;  /* 0x08201f0084957f89 */ /* 0x000e6200000e0000 */
[----:B------:R-:W-:Y:S02]  /*2800*/  IMAD R33, R49, UR4, R37 ;  /* 0x0000000431217c24 */ /* 0x000fe4000f8e0225 */
[C---:B------:R-:W-:Y:S01]  /*2810*/  FMUL.FTZ R152, R29.reuse, R147 ;  /* 0x000000931d987220 */ /* 0x040fe20000410000 */
[----:B------:R-:W-:Y:S01]  /*2820*/  FMUL.FTZ R37, R29, R143 ;  /* 0x0000008f1d257220 */ /* 0x000fe20000410000 */
[----:B------:R-:W1:Y:S01]  /*2830*/  SHFL.DOWN PT, R151, R134, 0x1, 0x1f ;  /* 0x08201f0086977f89 */ /* 0x000e6200000e0000 */
[----:B------:R-:W-:-:S02]  /*2840*/  IMAD R35, R51, UR4, R39 ;  /* 0x0000000433237c24 */ /* 0x000fc4000f8e0227 */
[C---:B------:R-:W-:Y:S01]  /*2850*/  FFMA.FTZ R29, R28.reuse, R143, -R152 ;  /* 0x0000008f1c1d7223 */ /* 0x040fe20000010898 */
[----:B------:R-:W-:Y:S01]  /*2860*/  FFMA.FTZ R37, R28, R147, R37 ;  /* 0x000000931c257223 */ /* 0x000fe20000010025 */
[----:B------:R-:W-:Y:S01]  /*2870*/  LEA R32, P2, R36, R88, 0x2 ;  /* 0x0000005824207211 */ /* 0x000fe200078410ff */
[----:B--234-:R-:W2:Y:S01]  /*2880*/  SHFL.IDX PT, R138, R138, RZ, 0x1f ;  /* 0x00001fff8a8a7589 */ /* 0x01cea200000e0000 */
[----:B------:R-:W-:Y:S01]  /*2890*/  FADD.FTZ R29, R146, R29 ;  /* 0x0000001d921d7221 */ /* 0x000fe20000010000 */
[----:B------:R-:W-:Y:S01]  /*28a0*/  FADD.FTZ R28, R144, R37 ;  /* 0x00000025901c7221 */ /* 0x000fe20000010000 */
[----:B0-----:R-:W-:Y:S01]  /*28b0*/  @P1 FMUL.FTZ R143, R148, R141 ;  /* 0x0000008d948f1220 */ /* 0x001fe20000410000 */
[----:B------:R-:W-:Y:S01]  /*28c0*/  LEA.HI.X R33, R36, R86, R33, 0x2, P2 ;  /* 0x0000005624217211 */ /* 0x000fe200010f1421 */
[C---:B------:R-:W-:Y:S01]  /*28d0*/  FMUL.FTZ R37, R119.reuse, R29 ;  /* 0x0000001d77257220 */ /* 0x040fe20000410000 */
[----:B------:R-:W-:Y:S01]  /*28e0*/  FMUL.FTZ R36, R119, R28 ;  /* 0x0000001c77247220 */ /* 0x000fe20000410000 */
[----:B-----5:R-:W-:Y:S01]  /*28f0*/  @P1 FMUL.FTZ R39, R150, R141 ;  /* 0x0000008d96271220 */ /* 0x020fe20000410000 */
[----:B------:R-:W-:Y:S01]  /*2900*/  LEA R34, P3, R38, R84, 0x2 ;  /* 0x0000005426227211 */ /* 0x000fe200078610ff */
[C---:B------:R-:W-:Y:S01]  /*2910*/  FFMA.FTZ R37, R117.reuse, R28, R37 ;  /* 0x0000001c75257223 */ /* 0x040fe20000010025 */
[----:B------:R-:W-:Y:S01]  /*2920*/  FFMA.FTZ R36, R117, R29, -R36 ;  /* 0x0000001d75247223 */ /* 0x000fe20000010824 */
[-C--:B-1----:R-:W-:Y:S01]  /*2930*/  @P1 FFMA.FTZ R150, R150, R145.reuse, R143 ;  /* 0x0000009196961223 */ /* 0x082fe2000001008f */
[----:B------:R-:W-:Y:S01]  /*2940*/  @P1 FFMA.FTZ R148, R148, R145, -R39 ;  /* 0x0000009194941223 */ /* 0x000fe20000010827 */
[----:B------:R-:W-:Y:S01]  /*2950*/  LEA.HI.X R35, R38, R82, R35, 0x2, P3 ;  /* 0x0000005226237211 */ /* 0x000fe200018f1423 */
[----:B------:R-:W-:Y:S01]  /*2960*/  FFMA.FTZ R38, R5, R140, R37 ;  /* 0x0000008c05267223 */ /* 0x000fe20000010025 */
[----:B------:R-:W-:Y:S01]  /*2970*/  @P1 FADD.FTZ R141, R149, R150 ;  /* 0x00000096958d1221 */ /* 0x000fe20000010000 */
[----:B------:R-:W-:Y:S01]  /*2980*/  FFMA.FTZ R36, R5, R142, R36 ;  /* 0x0000008e05247223 */ /* 0x000fe20000010024 */
[----:B------:R-:W-:Y:S01]  /*2990*/  SHFL.IDX PT, R134, R134, RZ, 0x1f ;  /* 0x00001fff86867589 */ /* 0x000fe200000e0000 */
[----:B------:R-:W-:Y:S01]  /*29a0*/  @P1 FADD.FTZ R145, R151, R148 ;  /* 0x0000009497911221 */ /* 0x000fe20000010000 */
[-C--:B------:R-:W-:Y:S01]  /*29b0*/  FMUL.FTZ R144, R141, R31.reuse ;  /* 0x0000001f8d907220 */ /* 0x080fe20000410000 */
[----:B------:R-:W-:Y:S01]  /*29c0*/  FMUL.FTZ R39, R123, R36 ;  /* 0x000000247b277220 */ /* 0x000fe20000410000 */
[----:B------:R-:W-:Y:S01]  /*29d0*/  SHFL.IDX PT, R132, R132, RZ, 0x1f ;  /* 0x00001fff84847589 */ /* 0x000fe200000e0000 */
[C---:B------:R-:W-:Y:S01]  /*29e0*/  FMUL.FTZ R146, R145.reuse, R31 ;  /* 0x0000001f91927220 */ /* 0x040fe20000410000 */
[----:B------:R-:W-:-:S02]  /*29f0*/  FFMA.FTZ R144, R145, R30, R144 ;  /* 0x0000001e91907223 */ /* 0x000fc40000010090 */
[----:B------:R0:W1:Y:S01]  /*2a00*/  SHFL.IDX PT, R31, R136, RZ, 0x1f ;  /* 0x00001fff881f7589 */ /* 0x00006200000e0000 */
[----:B------:R-:W-:Y:S01]  /*2a10*/  FFMA.FTZ R146, R141, R30, -R146 ;  /* 0x0000001e8d927223 */ /* 0x000fe20000010892 */
[----:B------:R-:W-:Y:S01]  /*2a20*/  FADD.FTZ R135, R135, R144 ;  /* 0x0000009087877221 */ /* 0x000fe20000010000 */
[----:B------:R-:W-:Y:S02]  /*2a30*/  FMUL.FTZ R30, R123, R38 ;  /* 0x000000267b1e7220 */ /* 0x000fe40000410000 */
[----:B------:R-:W-:Y:S01]  /*2a40*/  FADD.FTZ R131, R131, R146 ;  /* 0x0000009283837221 */ /* 0x000fe20000010000 */
[C---:B------:R-:W-:Y:S01]  /*2a50*/  FMUL.FTZ R141, R122.reuse, R135 ;  /* 0x000000877a8d7220 */ /* 0x040fe20000410000 */
        /* <DEDUP_REMOVED lines=10> */
[----:B0-----:R-:W-:Y:S01]  /*2b00*/  FADD.FTZ R136, R127, R140 ;  /* 0x0000008c7f887221 */ /* 0x001fe20000010000 */
[C---:B------:R-:W-:Y:S01]  /*2b10*/  FMUL.FTZ R140, R123.reuse, R30 ;  /* 0x0000001e7b8c7220 */ /* 0x040fe20000410000 */
[C---:B------:R-:W-:Y:S01]  /*2b20*/  FFMA.FTZ R39, R124.reuse, R137, R39 ;  /* 0x000000897c277223 */ /* 0x040fe20000010027 */
[----:B------:R-:W-:Y:S01]  /*2b30*/  FFMA.FTZ R122, R124, R139, -R37 ;  /* 0x0000008b7c7a7223 */ /* 0x000fe20000010825 */
[-C--:B------:R-:W-:Y:S01]  /*2b40*/  FMUL.FTZ R123, R123, R136.reuse ;  /* 0x000000887b7b7220 */ /* 0x080fe20000410000 */
[C---:B------:R-:W-:Y:S01]  /*2b50*/  FFMA.FTZ R142, R121.reuse, R136, R140 ;  /* 0x00000088798e7223 */ /* 0x040fe2000001008c */
[C---:B--2---:R-:W-:Y:S01]  /*2b60*/  FMUL.FTZ R124, R138.reuse, R26 ;  /* 0x0000001a8a7c7220 */ /* 0x044fe20000410000 */
[-C--:B------:R-:W-:Y:S01]  /*2b70*/  FMUL.FTZ R140, R138, R27.reuse ;  /* 0x0000001b8a8c7220 */ /* 0x080fe20000410000 */
[----:B------:R-:W-:Y:S01]  /*2b80*/  FFMA.FTZ R123, R121, R30, -R123 ;  /* 0x0000001e797b7223 */ /* 0x000fe2000001087b */
[----:B------:R-:W-:Y:S01]  /*2b90*/  FADD.FTZ R125, R125, R142 ;  /* 0x0000008e7d7d7221 */ /* 0x000fe20000010000 */
[C---:B-1----:R-:W-:Y:S01]  /*2ba0*/  FFMA.FTZ R27, R31.reuse, R27, R124 ;  /* 0x0000001b1f1b7223 */ /* 0x042fe2000001007c */
[----:B------:R-:W-:Y:S01]  /*2bb0*/  FFMA.FTZ R37, R31, R26, -R140 ;  /* 0x0000001a1f257223 */ /* 0x000fe2000001088c */
[----:B------:R-:W-:Y:S01]  /*2bc0*/  FADD.FTZ R126, R126, R123 ;  /* 0x0000007b7e7e7221 */ /* 0x000fe20000010000 */
[C---:B------:R-:W-:Y:S01]  /*2bd0*/  FMUL.FTZ R26, R138.reuse, R25 ;  /* 0x000000198a1a7220 */ /* 0x040fe20000410000 */
[----:B------:R-:W-:Y:S01]  /*2be0*/  FMUL.FTZ R138, R138, R24 ;  /* 0x000000188a8a7220 */ /* 0x000fe20000410000 */
[----:B------:R-:W-:Y:S01]  /*2bf0*/  FADD.FTZ R27, R132, R27 ;  /* 0x0000001b841b7221 */ /* 0x000fe20000010000 */
[C---:B------:R-:W-:Y:S01]  /*2c00*/  FMUL.FTZ R124, R119.reuse, R126 ;  /* 0x0000007e777c7220 */ /* 0x040fe20000410000 */
[----:B------:R-:W-:Y:S01]  /*2c10*/  FMUL.FTZ R119, R119, R125 ;  /* 0x0000007d77777220 */ /* 0x000fe20000410000 */
[C---:B------:R-:W-:Y:S01]  /*2c20*/  FFMA.FTZ R24, R31.reuse, R24, -R26 ;  /* 0x000000181f187223 */ /* 0x040fe2000001081a */
[----:B------:R-:W-:Y:S01]  /*2c30*/  FFMA.FTZ R25, R31, R25, R138 ;  /* 0x000000191f197223 */ /* 0x000fe2000001008a */
[C---:B------:R-:W-:Y:S01]  /*2c40*/  FFMA.FTZ R31, R117.reuse, R125, R124 ;  /* 0x0000007d751f7223 */ /* 0x040fe2000001007c */
[----:B------:R-:W-:Y:S01]  /*2c50*/  FFMA.FTZ R119, R117, R126, -R119 ;  /* 0x0000007e75777223 */ /* 0x000fe20000010877 */
[----:B------:R-:W-:Y:S01]  /*2c60*/  P2R R26, PR, RZ, 0x10 ;  /* 0x00000010ff1a7803 */ /* 0x000fe20000000000 */
[----:B------:R-:W-:Y:S01]  /*2c70*/  FADD.FTZ R26, R134, R37 ;  /* 0x00000025861a7221 */ /* 0x000fe20000010000 */
[C---:B------:R-:W-:Y:S01]  /*2c80*/  FFMA.FTZ R128, R7.reuse, R128, R122 ;  /* 0x0000008007807223 */ /* 0x040fe2000001007a */
[----:B------:R-:W-:Y:S01]  /*2c90*/  FADD.FTZ R120, R120, R119 ;  /* 0x0000007778787221 */ /* 0x000fe20000010000 */
[----:B------:R-:W-:Y:S01]  /*2ca0*/  FFMA.FTZ R130, R7, R130, R39 ;  /* 0x0000008207827223 */ /* 0x000fe20000010027 */
[----:B------:R-:W-:Y:S01]  /*2cb0*/  FADD.FTZ R118, R118, R31 ;  /* 0x0000001f76767221 */ /* 0x000fe20000010000 */
[C---:B------:R-:W-:Y:S01]  /*2cc0*/  FFMA.FTZ R39, -R110.reuse, R17, R28 ;  /* 0x000000116e277223 */ /* 0x040fe2000001011c */
[----:B------:R-:W-:Y:S01]  /*2cd0*/  FMUL.FTZ R122, R99, R120 ;  /* 0x00000078637a7220 */ /* 0x000fe20000410000 */
[----:B------:R0:W-:Y:S01]  /*2ce0*/  @!P4 STS.128 [UR7+0x25d0], R24 ;  /* 0x0025d018ff00c988 */ /* 0x0001e20008000c07 */
[----:B------:R-:W-:Y:S01]  /*2cf0*/  FFMA.FTZ R31, R110, -R16, R29 ;  /* 0x800000106e1f7223 */ /* 0x000fe2000001001d */
[C---:B------:R-:W-:Y:S01]  /*2d00*/  FFMA.FTZ R117, -R109.reuse, R19, R38 ;  /* 0x000000136d757223 */ /* 0x040fe20000010126 */
[C---:B------:R-:W-:Y:S01]  /*2d10*/  FMUL.FTZ R132, R100.reuse, R126 ;  /* 0x0000007e64847220 */ /* 0x040fe20000410000 */
[----:B------:R-:W-:Y:S01]  /*2d20*/  FFMA.FTZ R37, R109, -R18, R36 ;  /* 0x800000126d257223 */ /* 0x000fe20000010024 */
[----:B------:R-:W-:Y:S01]  /*2d30*/  FMUL.FTZ R124, R100, R125 ;  /* 0x0000007d647c7220 */ /* 0x000fe20000410000 */
[----:B------:R-:W-:Y:S01]  /*2d40*/  FMUL.FTZ R119, R4, R122 ;  /* 0x0000007a04777220 */ /* 0x000fe20000410000 */
[----:B------:R-:W-:Y:S01]  /*2d50*/  FMUL.FTZ R134, R117, R132 ;  /* 0x0000008475867220 */ /* 0x000fe20000410000 */
[----:B------:R-:W-:Y:S01]  /*2d60*/  FMUL.FTZ R141, R101, R30 ;  /* 0x0000001e658d7220 */ /* 0x000fe20000410000 */
[----:B------:R-:W-:Y:S01]  /*2d70*/  FMUL.FTZ R123, R5, R124 ;  /* 0x0000007c057b7220 */ /* 0x000fe20000410000 */
[----:B------:R-:W-:Y:S01]  /*2d80*/  FMUL.FTZ R129, R101, R136 ;  /* 0x0000008865817220 */ /* 0x000fe20000410000 */
[-C--:B------:R-:W-:Y:S01]  /*2d90*/  FFMA.FTZ R121, R37, R124.reuse, R134 ;  /* 0x0000007c25797223 */ /* 0x080fe20000010086 */
[----:B------:R-:W-:Y:S01]  /*2da0*/  FMUL.FTZ R138, R117, R124 ;  /* 0x0000007c758a7220 */ /* 0x000fe20000410000 */
[----:B------:R-:W-:Y:S01]  /*2db0*/  FMUL.FTZ R127, R5, R132 ;  /* 0x00000084057f7220 */ /* 0x000fe20000410000 */
[----:B0-----:R-:W-:Y:S01]  /*2dc0*/  FMUL.FTZ R24, R99, R118 ;  /* 0x0000007663187220 */ /* 0x001fe20000410000 */
[C---:B------:R-:W-:Y:S01]  /*2dd0*/  FMUL.FTZ R26, R39.reuse, R122 ;  /* 0x0000007a271a7220 */ /* 0x040fe20000410000 */
[----:B------:R-:W-:Y:S01]  /*2de0*/  FFMA.FTZ R27, -R108, R21, R137 ;  /* 0x000000156c1b7223 */ /* 0x000fe20000010189 */
[----:B------:R-:W-:Y:S01]  /*2df0*/  FMUL.FTZ R143, R6, R129 ;  /* 0x00000081068f7220 */ /* 0x000fe20000410000 */
[-C--:B------:R-:W-:Y:S01]  /*2e00*/  FMUL.FTZ R25, R39, R24.reuse ;  /* 0x0000001827197220 */ /* 0x080fe20000410000 */
[-C--:B------:R-:W-:Y:S01]  /*2e10*/  FFMA.FTZ R26, R31, R24.reuse, R26 ;  /* 0x000000181f1a7223 */ /* 0x080fe2000001001a */
[----:B------:R-:W-:Y:S01]  /*2e20*/  FMUL.FTZ R24, R4, R24 ;  /* 0x0000001804187220 */ /* 0x000fe20000410000 */
[----:B------:R-:W-:Y:S01]  /*2e30*/  FFMA.FTZ R138, R37, R132, -R138 ;  /* 0x00000084258a7223 */ /* 0x000fe2000001088a */
[----:B------:R-:W-:Y:S01]  /*2e40*/  FFMA.FTZ R25, R31, R122, -R25 ;  /* 0x0000007a1f197223 */ /* 0x000fe20000010819 */
[----:B------:R-:W-:Y:S01]  /*2e50*/  FADD.FTZ R26, RZ, R26 ;  /* 0x0000001aff1a7221 */ /* 0x000fe20000010000 */
[C---:B------:R-:W-:Y:S01]  /*2e60*/  FMUL.FTZ R124, R102.reuse, R135 ;  /* 0x00000087667c7220 */ /* 0x040fe20000410000 */
[----:B------:R-:W-:Y:S01]  /*2e70*/  STS [R57], R24 ;  /* 0x0000001839007388 */ /* 0x000fe20000000800 */
[----:B------:R-:W-:Y:S01]  /*2e80*/  FMUL.FTZ R132, R102, R131 ;  /* 0x0000008366847220 */ /* 0x000fe20000410000 */
[----:B------:R-:W-:Y:S01]  /*2e90*/  FADD.FTZ R122, R26, R121 ;  /* 0x000000791a7a7221 */ /* 0x000fe20000010000 */
[----:B------:R-:W-:Y:S01]  /*2ea0*/  FFMA.FTZ R26, R108, -R20, R139 ;  /* 0x800000146c1a7223 */ /* 0x000fe2000001008b */
[----:B------:R0:W-:Y:S01]  /*2eb0*/  STS [R56+0x4], R119 ;  /* 0x0000047738007388 */ /* 0x0001e20000000800 */
[-C--:B------:R-:W-:Y:S01]  /*2ec0*/  FMUL.FTZ R145, R7, R132.reuse ;  /* 0x0000008407917220 */ /* 0x080fe20000410000 */
[----:B------:R-:W-:Y:S01]  /*2ed0*/  FFMA.FTZ R121, -R107, R23, R130 ;  /* 0x000000176b797223 */ /* 0x000fe20000010182 */
[----:B------:R-:W-:Y:S01]  /*2ee0*/  FADD.FTZ R25, RZ, R25 ;  /* 0x00000019ff197221 */ /* 0x000fe20000010000 */
[----:B------:R1:W-:Y:S01]  /*2ef0*/  STS [R56+0x8], R123 ;  /* 0x0000087b38007388 */ /* 0x0003e20000000800 */
[C---:B------:R-:W-:Y:S01]  /*2f00*/  FMUL.FTZ R139, R106.reuse, R139 ;  /* 0x0000008b6a8b7220 */ /* 0x040fe20000410000 */
[----:B------:R-:W-:Y:S01]  /*2f10*/  FMUL.FTZ R134, R121, R132 ;  /* 0x0000008479867220 */ /* 0x000fe20000410000 */
[----:B------:R-:W-:Y:S01]  /*2f20*/  FADD.FTZ R25, R25, R138 ;  /* 0x0000008a19197221 */ /* 0x000fe20000010000 */
[----:B------:R2:W-:Y:S01]  /*2f30*/  STS [R56+0xc], R127 ;  /* 0x00000c7f38007388 */ /* 0x0005e20000000800 */
[----:B------:R-:W-:Y:S01]  /*2f40*/  FMUL.FTZ R137, R106, -R137 ;  /* 0x800000896a897220 */ /* 0x000fe20000410000 */
[----:B0-----:R-:W-:-:S02]  /*2f50*/  FMUL.FTZ R119, R27, R141 ;  /* 0x0000008d1b777220 */ /* 0x001fc40000410000 */
[----:B------:R0:W-:Y:S02]  /*2f60*/  STS [R56+0x10], R143 ;  /* 0x0000108f38007388 */ /* 0x0001e40000000800 */
[-C--:B-1----:R-:W-:Y:S01]  /*2f70*/  FFMA.FTZ R123, R26, R129.reuse, R119 ;  /* 0x000000811a7b7223 */ /* 0x082fe20000010077 */
[----:B------:R-:W-:Y:S01]  /*2f80*/  FMUL.FTZ R129, R27, R129 ;  /* 0x000000811b817220 */ /* 0x000fe20000410000 */
[----:B------:R-:W-:Y:S01]  /*2f90*/  STS [R56+0x1c], R145 ;  /* 0x00001c9138007388 */ /* 0x000fe20000000800 */
[----:B------:R-:W-:Y:S01]  /*2fa0*/  FFMA.FTZ R119, R107, -R22, R128 ;  /* 0x800000166b777223 */ /* 0x000fe20000010080 */
[----:B------:R-:W-:Y:S01]  /*2fb0*/  FADD.FTZ R122, R122, R123 ;  /* 0x0000007b7a7a7221 */ /* 0x000fe20000010000 */
[-C--:B------:R-:W-:Y:S01]  /*2fc0*/  FFMA.FTZ R24, R26, R141.reuse, -R129 ;  /* 0x0000008d1a187223 */ /* 0x080fe20000010881 */
[----:B------:R-:W-:Y:S01]  /*2fd0*/  FMUL.FTZ R141, R6, R141 ;  /* 0x0000008d068d7220 */ /* 0x000fe20000410000 */
[-C--:B------:R-:W-:Y:S01]  /*2fe0*/  FMUL.FTZ R129, R7, R124.reuse ;  /* 0x0000007c07817220 */ /* 0x080fe20000410000 */
[-C--:B--2---:R-:W-:Y:S01]  /*2ff0*/  FFMA.FTZ R127, R119, R124.reuse, R134 ;  /* 0x0000007c777f7223 */ /* 0x084fe20000010086 */
[----:B------:R-:W-:Y:S01]  /*3000*/  FADD.FTZ R24, R25, R24 ;  /* 0x0000001819187221 */ /* 0x000fe20000010000 */
[----:B0-----:R-:W-:Y:S01]  /*3010*/  FMUL.FTZ R143, R121, R124 ;  /* 0x0000007c798f7220 */ /* 0x001fe20000410000 */
[----:B------:R0:W-:Y:S01]  /*3020*/  STS [R56+0x14], R141 ;  /* 0x0000148d38007388 */ /* 0x0001e20000000800 */
[----:B------:R-:W-:Y:S01]  /*3030*/  FADD.FTZ R25, R122, R127 ;  /* 0x0000007f7a197221 */ /* 0x000fe20000010000 */
[C---:B------:R-:W-:Y:S01]  /*3040*/  FMUL.FTZ R122, R103.reuse, R29 ;  /* 0x0000001d677a7220 */ /* 0x040fe20000410000 */
[----:B------:R-:W-:Y:S01]  /*3050*/  FMUL.FTZ R29, R103, -R28 ;  /* 0x8000001c671d7220 */ /* 0x000fe20000410000 */
[----:B------:R1:W-:Y:S01]  /*3060*/  STS [R56+0x18], R129 ;  /* 0x0000188138007388 */ /* 0x0003e20000000800 */
[----:B------:R-:W-:Y:S01]  /*3070*/  LEA R28, R116, -R111, 0x1 ;  /* 0x8000006f741c7211 */ /* 0x000fe200078e08ff */
[----:B------:R-:W-:Y:S01]  /*3080*/  FFMA.FTZ R143, R119, R132, -R143 ;  /* 0x00000084778f7223 */ /* 0x000fe2000001088f */
[----:B------:R-:W-:Y:S01]  /*3090*/  FMUL.FTZ R123, R104, R36 ;  /* 0x00000024687b7220 */ /* 0x000fe20000410000 */
[----:B------:R-:W-:Y:S01]  /*30a0*/  BAR.SYNC.DEFER_BLOCKING 0x0 ;  /* 0x0000000000007b1d */ /* 0x000fe20000010000 */
[----:B------:R-:W-:Y:S01]  /*30b0*/  ISETP.GE.AND P1, PT, R28, 0x1, PT ;  /* 0x000000011c00780c */ /* 0x000fe20003f26270 */
[----:B------:R-:W-:Y:S01]  /*30c0*/  FMUL.FTZ R127, R104, -R38 ;  /* 0x80000026687f7220 */ /* 0x000fe20000410000 */
[C---:B0-----:R-:W-:Y:S01]  /*30d0*/  FMUL.FTZ R141, R115.reuse, -R130 ;  /* 0x80000082738d7220 */ /* 0x041fe20000410000 */
[----:B------:R-:W-:Y:S01]  /*30e0*/  FADD.FTZ R24, R24, R143 ;  /* 0x0000008f18187221 */ /* 0x000fe20000010000 */
[----:B------:R-:W-:Y:S01]  /*30f0*/  ISETP.GE.AND P2, PT, R28, 0x21, PT ;  /* 0x000000211c00780c */ /* 0x000fe20003f46270 */
[----:B-1----:R-:W-:Y:S01]  /*3100*/  FMUL.FTZ R129, R115, R128 ;  /* 0x0000008073817220 */ /* 0x002fe20000410000 */
        /* <DEDUP_REMOVED lines=18> */
[----:B0-----:R-:W0:Y:S04]  /*3230*/  LDS R29, [R0+0x420] ;  /* 0x00042000001d7984 */ /* 0x001e280000000800 */
[----:B------:R1:W-:Y:S04]  /*3240*/  REDG.E.ADD.F32.FTZ.RN.STRONG.GPU desc[UR16][R32.64], R143 ;  /* 0x0000008f200079a6 */ /* 0x0003e8000c12f310 */
[----:B0-----:R1:W-:Y:S02]  /*3250*/  REDG.E.ADD.F32.FTZ.RN.STRONG.GPU desc[UR16][R34.64], R29 ;  /* 0x0000001d220079a6 */ /* 0x0013e4000c12f310 */
.L_x_18490:
[----:B------:R-:W-:Y:S05]  /*3260*/  BSYNC.RECONVERGENT B0 ;  /* 0x0000000000007941 */ /* 0x000fea0003800200 */
.L_x_18489:
[----:B01----:R0:W1:Y:S01]  /*3270*/  LDS R29, [R65+0x4a0] ;  /* 0x0004a000411d7984 */ /* 0x0030620000000800 */
[----:B------:R-:W-:Y:S04]  /*3280*/  BSSY.RECONVERGENT B0, `(.L_x_18491) ;  /* 0x0000004000007945 */ /* 0x000fe80003800200 */
[----:B------:R-:W-:Y:S05]  /*3290*/  @!P2 BRA `(.L_x_18492) ;  /* 0x000000000008a947 */ /* 0x000fea0003800000 */
[----:B------:R2:W-:Y:S04]  /*32a0*/  REDG.E.ADD.F32.FTZ.RN.STRONG.GPU desc[UR16][R32.64+0x80], R147 ;  /* 0x00008093200079a6 */ /* 0x0005e8000c12f310 */
[----:B-1----:R2:W-:Y:S02]  /*32b0*/  REDG.E.ADD.F32.FTZ.RN.STRONG.GPU desc[UR16][R34.64+0x80], R29 ;  /* 0x0000801d220079a6 */ /* 0x0025e4000c12f310 */
.L_x_18492:
[----:B------:R-:W-:Y:S05]  /*32c0*/  BSYNC.RECONVERGENT B0 ;  /* 0x0000000000007941 */ /* 0x000fea0003800200 */
.L_x_18491:
[----:B-12---:R1:W2:Y:S01]  /*32d0*/  LDS R29, [R64+0x520] ;  /* 0x00052000401d7984 */ /* 0x0062a20000000800 */
        /* <DEDUP_REMOVED lines=9> */
[----:B--2---:R3:W-:Y:S02]  /*3370*/  REDG.E.ADD.F32.FTZ.RN.STRONG.GPU desc[UR16][R34.64+0x100], R29 ;  /* 0x0001001d220079a6 */ /* 0x0047e4000c12f310 */
.L_x_18494:
[----:B------:R-:W-:Y:S05]  /*3380*/  BSYNC.RECONVERGENT B0 ;  /* 0x0000000000007941 */ /* 0x000fea0003800200 */
.L_x_18493:
[----:B--23--:R2:W3:Y:S01]  /*3390*/  LDS R29, [R63+0x5a0] ;  /* 0x0005a0003f1d7984 */ /* 0x00c4e20000000800 */
[----:B------:R-:W-:Y:S04]  /*33a0*/  BSSY.RECONVERGENT B0, `(.L_x_18495) ;  /* 0x0000004000007945 */ /* 0x000fe80003800200 */
[----:B------:R-:W-:Y:S05]  /*33b0*/  @!P1 BRA `(.L_x_18496) ;  /* 0x0000000000089947 */ /* 0x000fea0003800000 */
[----:B------:R4:W-:Y:S04]  /*33c0*/  REDG.E.ADD.F32.FTZ.RN.STRONG.GPU desc[UR16][R32.64+0x180], R145 ;  /* 0x00018091200079a6 */ /* 0x0009e8000c12f310 */
[----:B---3--:R4:W-:Y:S02]  /*33d0*/  REDG.E.ADD.F32.FTZ.RN.STRONG.GPU desc[UR16][R34.64+0x180], R29 ;  /* 0x0001801d220079a6 */ /* 0x0089e4000c12f310 */
.L_x_18496:
[----:B------:R-:W-:Y:S05]  /*33e0*/  BSYNC.RECONVERGENT B0 ;  /* 0x0000000000007941 */ /* 0x000fea0003800200 */
.L_x_18495:
[----:B---34-:R3:W4:Y:S01]  /*33f0*/  LDS R29, [R62+0x620] ;  /* 0x000620003e1d7984 */ /* 0x0187220000000800 */
[----:B------:R-:W-:Y:S04]  /*3400*/  BSSY.RECONVERGENT B0, `(.L_x_18497) ;  /* 0x0000004000007945 */ /* 0x000fe80003800200 */
[----:B------:R-:W-:Y:S05]  /*3410*/  @!P2 BRA `(.L_x_18498) ;  /* 0x000000000008a947 */ /* 0x000fea0003800000 */
[----:B------:R0:W-:Y:S04]  /*3420*/  REDG.E.ADD.F32.FTZ.RN.STRONG.GPU desc[UR16][R32.64+0x200], R151 ;  /* 0x00020097200079a6 */ /* 0x0001e8000c12f310 */
[----:B----4-:R0:W-:Y:S02]  /*3430*/  REDG.E.ADD.F32.FTZ.RN.STRONG.GPU desc[UR16][R34.64+0x200], R29 ;  /* 0x0002001d220079a6 */ /* 0x0101e4000c12f310 */
.L_x_18498:
[----:B------:R-:W-:Y:S05]  /*3440*/  BSYNC.RECONVERGENT B0 ;  /* 0x0000000000007941 */ /* 0x000fea0003800200 */
.L_x_18497:
[----:B0---4-:R0:W4:Y:S01]  /*3450*/  LDS R29, [R61+0x6a0] ;  /* 0x0006a0003d1d7984 */ /* 0x0111220000000800 */
[----:B------:R-:W-:Y:S04]  /*3460*/  BSSY.RECONVERGENT B0, `(.L_x_18499) ;  /* 0x0000004000007945 */ /* 0x000fe80003800200 */
[----:B------:R-:W-:Y:S05]  /*3470*/  @!P3 BRA `(.L_x_18500) ;  /* 0x000000000008b947 */ /* 0x000fea0003800000 */
[----:B------:R0:W-:Y:S04]  /*3480*/  REDG.E.ADD.F32.FTZ.RN.STRONG.GPU desc[UR16][R32.64+0x280], R153 ;  /* 0x00028099200079a6 */ /* 0x0001e8000c12f310 */
[----:B----4-:R0:W-:Y:S02]  /*3490*/  REDG.E.ADD.F32.FTZ.RN.STRONG.GPU desc[UR16][R34.64+0x280], R29 ;  /* 0x0002801d220079a6 */ /* 0x0101e4000c12f310 */
.L_x_18500:
[----:B------:R-:W-:Y:S05]  /*34a0*/  BSYNC.RECONVERGENT B0 ;  /* 0x0000000000007941 */ /* 0x000fea0003800200 */
.L_x_18499:
[----:B0---4-:R0:W4:Y:S01]  /*34b0*/  LDS R29, [R60+0x720] ;  /* 0x000720003c1d7984 */ /* 0x0111220000000800 */
[----:B------:R-:W-:Y:S04]  /*34c0*/  BSSY.RECONVERGENT B0, `(.L_x_18501) ;  /* 0x0000004000007945 */ /* 0x000fe80003800200 */
[----:B------:R-:W-:Y:S05]  /*34d0*/  @!P4 BRA `(.L_x_18502) ;  /* 0x000000000008c947 */ /* 0x000fea0003800000 */
[----:B------:R0:W-:Y:S04]  /*34e0*/  REDG.E.ADD.F32.FTZ.RN.STRONG.GPU desc[UR16][R32.64+0x300], R155 ;  /* 0x0003009b200079a6 */ /* 0x0001e8000c12f310 */
[----:B----4-:R0:W-:Y:S02]  /*34f0*/  REDG.E.ADD.F32.FTZ.RN.STRONG.GPU desc[UR16][R34.64+0x300], R29 ;  /* 0x0003001d220079a6 */ /* 0x0101e4000c12f310 */
.L_x_18502:
[----:B------:R-:W-:Y:S05]  /*3500*/  BSYNC.RECONVERGENT B0 ;  /* 0x0000000000007941 */ /* 0x000fea0003800200 */
.L_x_18501:
[----:B0---4-:R0:W4:Y:S01]  /*3510*/  LDS R29, [R59+0x7a0] ;  /* 0x0007a0003b1d7984 */ /* 0x0111220000000800 */
[----:B------:R-:W-:Y:S04]  /*3520*/  BSSY.RECONVERGENT B0, `(.L_x_18503) ;  /* 0x0000004000007945 */ /* 0x000fe80003800200 */
[----:B------:R-:W-:Y:S05]  /*3530*/  @!P5 BRA `(.L_x_18504) ;  /* 0x000000000008d947 */ /* 0x000fea0003800000 */
[----:B------:R0:W-:Y:S04]  /*3540*/  REDG.E.ADD.F32.FTZ.RN.STRONG.GPU desc[UR16][R32.64+0x380], R157 ;  /* 0x0003809d200079a6 */ /* 0x0001e8000c12f310 */
[----:B----4-:R0:W-:Y:S02]  /*3550*/  REDG.E.ADD.F32.FTZ.RN.STRONG.GPU desc[UR16][R34.64+0x380], R29 ;  /* 0x0003801d220079a6 */ /* 0x0101e4000c12f310 */
.L_x_18504:
[----:B------:R-:W-:Y:S05]  /*3560*/  BSYNC.RECONVERGENT B0 ;  /* 0x0000000000007941 */ /* 0x000fea0003800200 */
.L_x_18503:
[----:B------:R-:W5:Y:S01]  /*3570*/  SHFL.DOWN PT, R28, R25, 0x1, 0x1f ;  /* 0x08201f00191c7f89 */ /* 0x000f6200000e0000 */
[----:B------:R-:W-:Y:S01]  /*3580*/  ISETP.GT.AND P1, PT, R93, 0x1e, PT ;  /* 0x0000001e5d00780c */ /* 0x000fe20003f24270 */
[----:B0-----:R-:W-:Y:S01]  /*3590*/  FMUL.FTZ R33, R55, R135 ;  /* 0x0000008737217220 */ /* 0x001fe20000410000 */
[----:B------:R-:W-:Y:S01]  /*35a0*/  FMUL.FTZ R19, R19, R126 ;  /* 0x0000007e13137220 */ /* 0x000fe20000410000 */
[----:B----4-:R-:W0:Y:S01]  /*35b0*/  SHFL.DOWN PT, R29, R24, 0x1, 0x1f ;  /* 0x08201f00181d7f89 */ /* 0x010e2200000e0000 */
[----:B------:R-:W-:Y:S01]  /*35c0*/  ISETP.NE.AND P2, PT, R93, RZ, PT ;  /* 0x000000ff5d00720c */ /* 0x000fe20003f45270 */
[----:B------:R-:W-:Y:S01]  /*35d0*/  FFMA.FTZ R34, R54, R131, -R33 ;  /* 0x0000008336227223 */ /* 0x000fe20000010821 */
[----:B------:R-:W-:Y:S01]  /*35e0*/  ISETP.NE.AND P3, PT, R80, RZ, PT ;  /* 0x000000ff5000720c */ /* 0x000fe20003f65270 */
[----:B------:R-:W-:Y:S01]  /*35f0*/  FMUL.FTZ R17, R17, R120 ;  /* 0x0000007811117220 */ /* 0x000fe20000410000 */
[----:B------:R-:W-:Y:S01]  /*3600*/  BSSY.RECONVERGENT B0, `(.L_x_18505) ;  /* 0x000004c000007945 */ /* 0x000fe20003800200 */
[----:B------:R-:W-:-:S02]  /*3610*/  FMUL.FTZ R34, R121, R34 ;  /* 0x0000002279227220 */ /* 0x000fc40000410000 */
[----:B------:R-:W-:-:S04]  /*3620*/  FFMA.FTZ R17, R16, R118, R17 ;  /* 0x0000007610117223 */ /* 0x000fc80000010011 */
[----:B------:R-:W-:Y:S01]  /*3630*/  FFMA.FTZ R12, R99, R17, R12 ;  /* 0x00000011630c7223 */ /* 0x000fe2000001000c */
[----:B-----5:R-:W-:Y:S01]  /*3640*/  @!P1 FADD.FTZ R25, R25, R28 ;  /* 0x0000001c19199221 */ /* 0x020fe20000010000 */
[----:B0-----:R-:W-:-:S04]  /*3650*/  @!P1 FADD.FTZ R24, R24, R29 ;  /* 0x0000001d18189221 */ /* 0x001fc80000010000 */
        /* <DEDUP_REMOVED lines=16> */
[-C--:B------:R-:W-:Y:S01]  /*3760*/  FMUL.FTZ R29, R23, R131.reuse ;  /* 0x00000083171d7220 */ /* 0x080fe20000410000 */
[C---:B------:R-:W-:Y:S01]  /*3770*/  FMUL.FTZ R23, R55.reuse, R136 ;  /* 0x0000008837177220 */ /* 0x040fe20000410000 */
[----:B------:R-:W-:Y:S01]  /*3780*/  FMUL.FTZ R131, R55, R131 ;  /* 0x0000008337837220 */ /* 0x000fe20000410000 */
[----:B------:R-:W4:Y:S01]  /*3790*/  SHFL.DOWN PT, R33, R24, 0x10, 0x1f ;  /* 0x0a001f0018217f89 */ /* 0x000f2200000e0000 */
[----:B------:R-:W-:Y:S01]  /*37a0*/  FFMA.FTZ R32, R22, R135, R29 ;  /* 0x0000008716207223 */ /* 0x000fe2000001001d */
[CC--:B------:R-:W-:Y:S01]  /*37b0*/  FFMA.FTZ R22, R54.reuse, R30.reuse, -R23 ;  /* 0x0000001e36167223 */ /* 0x0c0fe20000010817 */
[-C--:B------:R-:W-:Y:S01]  /*37c0*/  FMUL.FTZ R23, R21, R30.reuse ;  /* 0x0000001e15177220 */ /* 0x080fe20000410000 */
[C---:B------:R-:W-:Y:S01]  /*37d0*/  FMUL.FTZ R21, R55.reuse, R125 ;  /* 0x0000007d37157220 */ /* 0x040fe20000410000 */
[----:B------:R-:W-:Y:S01]  /*37e0*/  FFMA.FTZ R28, R54, R135, R131 ;  /* 0x00000087361c7223 */ /* 0x000fe20000010083 */
[----:B------:R-:W-:Y:S01]  /*37f0*/  FMUL.FTZ R29, R55, R30 ;  /* 0x0000001e371d7220 */ /* 0x000fe20000410000 */
[----:B------:R-:W-:Y:S01]  /*3800*/  FMUL.FTZ R27, R27, R22 ;  /* 0x000000161b1b7220 */ /* 0x000fe20000410000 */
[----:B------:R-:W-:Y:S01]  /*3810*/  FFMA.FTZ R23, R20, R136, R23 ;  /* 0x0000008814177223 */ /* 0x000fe20000010017 */
[----:B------:R-:W-:Y:S01]  /*3820*/  FFMA.FTZ R20, R54, R126, -R21 ;  /* 0x0000007e36147223 */ /* 0x000fe20000010815 */
[----:B------:R-:W-:Y:S01]  /*3830*/  FFMA.FTZ R22, R18, R125, R19 ;  /* 0x0000007d12167223 */ /* 0x000fe20000010013 */
[----:B------:R-:W-:Y:S01]  /*3840*/  FMUL.FTZ R19, R55, R118 ;  /* 0x0000007637137220 */ /* 0x000fe20000410000 */
[C---:B------:R-:W-:Y:S01]  /*3850*/  FFMA.FTZ R29, R54.reuse, R136, R29 ;  /* 0x00000088361d7223 */ /* 0x040fe2000001001d */
[----:B------:R-:W-:Y:S01]  /*3860*/  FFMA.FTZ R34, R119, R28, R34 ;  /* 0x0000001c77227223 */ /* 0x000fe20000010022 */
[----:B------:R-:W-:Y:S01]  /*3870*/  FMUL.FTZ R21, R55, R126 ;  /* 0x0000007e37157220 */ /* 0x000fe20000410000 */
[----:B------:R-:W-:Y:S01]  /*3880*/  FMUL.FTZ R28, R117, R20 ;  /* 0x00000014751c7220 */ /* 0x000fe20000410000 */
[-C--:B------:R-:W-:Y:S01]  /*3890*/  FMUL.FTZ R55, R55, R120.reuse ;  /* 0x0000007837377220 */ /* 0x080fe20000410000 */
[----:B------:R-:W-:Y:S01]  /*38a0*/  FFMA.FTZ R20, R54, R120, -R19 ;  /* 0x0000007836147223 */ /* 0x000fe20000010813 */
[----:B------:R-:W-:Y:S01]  /*38b0*/  FFMA.FTZ R27, R26, R29, R27 ;  /* 0x0000001d1a1b7223 */ /* 0x000fe2000001001b */
[C---:B------:R-:W-:Y:S01]  /*38c0*/  FFMA.FTZ R26, R54.reuse, R125, R21 ;  /* 0x0000007d361a7223 */ /* 0x040fe20000010015 */
[----:B------:R-:W-:Y:S01]  /*38d0*/  FFMA.FTZ R54, R54, R118, R55 ;  /* 0x0000007636367223 */ /* 0x000fe20000010037 */
[----:B------:R-:W-:Y:S01]  /*38e0*/  FMUL.FTZ R20, R39, R20 ;  /* 0x0000001427147220 */ /* 0x000fe20000410000 */
[----:B0-----:R-:W-:Y:S01]  /*38f0*/  FADD.FTZ R18, R25, R36 ;  /* 0x0000002419127221 */ /* 0x001fe20000010000 */
[----:B------:R-:W-:Y:S01]  /*3900*/  FFMA.FTZ R26, R37, R26, R28 ;  /* 0x0000001a251a7223 */ /* 0x000fe2000001001c */
[----:B----4-:R-:W-:Y:S01]  /*3910*/  FADD.FTZ R19, R24, R33 ;  /* 0x0000002118137221 */ /* 0x010fe20000010000 */
        /* <DEDUP_REMOVED lines=26> */
.L_x_18506:
[----:B------:R-:W-:Y:S05]  /*3ac0*/  BSYNC.RECONVERGENT B0 ;  /* 0x0000000000007941 */ /* 0x000fea0003800200 */
.L_x_18505:
[----:B------:R-:W-:-:S04]  /*3ad0*/  UIADD3 UR4, UPT, UPT, UR4, 0x1, URZ ;  /* 0x0000000104047890 */ /* 0x000fc8000fffe0ff */
[----:B------:R-:W-:-:S09]  /*3ae0*/  UISETP.GE.AND UP0, UPT, UR4, UR9, UPT ;  /* 0x000000090400728c */ /* 0x000fd2000bf06270 */
[----:B------:R-:W-:Y:S05]  /*3af0*/  BRA.U !UP0, `(.L_x_18507) ;  /* 0xffffffd5088c7547 */ /* 0x000fea000b83ffff */
.L_x_18475:
[----:B------:R-:W-:Y:S01]  /*3b00*/  BAR.SYNC.DEFER_BLOCKING 0x0 ;  /* 0x0000000000007b1d */ /* 0x000fe20000010000 */
[----:B------:R-:W-:Y:S02]  /*3b10*/  SHF.L.U32 R18, R98, 0x7, RZ ;  /* 0x0000000762127819 */ /* 0x000fe400000006ff */
[----:B------:R-:W-:Y:S02]  /*3b20*/  IADD3 R73, P1, PT, R73, -0x400, RZ ;  /* 0xfffffc0049497810 */ /* 0x000fe40007f3e0ff */
[----:B------:R-:W-:-:S03]  /*3b30*/  SHF.R.S32.HI R19, RZ, 0x1f, R18 ;  /* 0x0000001fff137819 */ /* 0x000fc60000011412 */
[----:B------:R-:W0:Y:S01]  /*3b40*/  LDC.64 R20, c[0x0][0x4f8] ;  /* 0x00013e00ff147b82 */ /* 0x000e220000000a00 */
[----:B------:R-:W4:Y:S01]  /*3b50*/  LDCU.64 UR6, c[0x0][0x500] ;  /* 0x0000a000ff0677ac */ /* 0x000f220008000a00 */
        /* <DEDUP_REMOVED lines=10> */
[----:B------:R-:W-:-:S03]  /*3c00*/  NOP ;  /* 0x0000000000007918 */ /* 0x000fc60000000000 */
[----:B------:R-:W1:Y:S01]  /*3c10*/  LDS.128 R4, [R92] ;  /* 0x000000005c047984 */ /* 0x000e620000000c00 */
[----:B0-----:R-:W-:Y:S01]  /*3c20*/  IMAD.WIDE.U32 R16, R20, UR18, R18 ;  /* 0x0000001214107c25 */ /* 0x001fe2000f8e0012 */
[----:B------:R-:W-:-:S03]  /*3c30*/  IADD3.X R79, PT, PT, R79, -0x1, RZ, P5, !PT ;  /* 0xffffffff4f4f7810 */ /* 0x000fc60002ffe4ff */
[----:B------:R-:W-:Y:S02]  /*3c40*/  IMAD R17, R21, UR18, R17 ;  /* 0x0000001215117c24 */ /* 0x000fe4000f8e0211 */
[----:B------:R-:W0:Y:S01]  /*3c50*/  LDC.64 R20, c[0x0][0x518] ;  /* 0x00014600ff147b82 */ /* 0x000e220000000a00 */
[----:B----4-:R-:W-:-:S04]  /*3c60*/  IMAD.WIDE.U32 R16, R91, UR6, R16 ;  /* 0x000000065b107c25 */ /* 0x010fc8000f8e0010 */
[----:B------:R-:W-:Y:S01]  /*3c70*/  IMAD R17, R91, UR7, R17 ;  /* 0x000000075b117c24 */ /* 0x000fe2000f8e0211 */
[C---:B-----5:R-:W-:Y:S01]  /*3c80*/  LEA R12, P0, R16.reuse, R22, 0x2 ;  /* 0x00000016100c7211 */ /* 0x060fe200078010ff */
[----:B------:R-:W4:Y:S03]  /*3c90*/  LDCU.64 UR6, c[0x0][0x520] ;  /* 0x0000a400ff0677ac */ /* 0x000f260008000a00 */
[----:B------:R-:W-:Y:S02]  /*3ca0*/  LEA.HI.X R13, R16, R23, R17, 0x2, P0 ;  /* 0x00000017100d7211 */ /* 0x000fe400000f1411 */
[----:B------:R-:W5:Y:S01]  /*3cb0*/  LDC.64 R22, c[0x0][0x560] ;  /* 0x00015800ff167b82 */ /* 0x000f620000000a00 */
[----:B------:R-:W-:-:S04]  /*3cc0*/  IMAD.WIDE.U32 R16, R66, 0x10, R12 ;  /* 0x0000001042107825 */ /* 0x000fc800078e000c */
[----:B0-----:R-:W-:-:S04]  /*3cd0*/  IMAD.WIDE.U32 R18, R20, UR18, R18 ;  /* 0x0000001214127c25 */ /* 0x001fc8000f8e0012 */
[----:B------:R-:W-:Y:S02]  /*3ce0*/  IMAD R19, R21, UR18, R19 ;  /* 0x0000001215137c24 */ /* 0x000fe4000f8e0213 */
[C---:B----4-:R-:W-:Y:S01]  /*3cf0*/  IMAD.WIDE.U32 R18, R91.reuse, UR6, R18 ;  /* 0x000000065b127c25 */ /* 0x050fe2000f8e0012 */
[----:B-1----:R0:W-:Y:S01]  /*3d00*/  STG.E.128 desc[UR16][R16.64], R4 ;  /* 0x0000000410007986 */ /* 0x0021e2000c101d10 */
[----:B------:R-:W-:Y:S02]  /*3d10*/  BAR.SYNC.DEFER_BLOCKING 0x0 ;  /* 0x0000000000007b1d */ /* 0x000fe40000010000 */
[----:B0-----:R-:W-:Y:S01]  /*3d20*/  IMAD R5, R91, UR7, R19 ;  /* 0x000000075b057c24 */ /* 0x001fe2000f8e0213 */
[----:B-----5:R-:W-:-:S04]  /*3d30*/  LEA R4, P0, R18, R22, 0x2 ;  /* 0x0000001612047211 */ /* 0x020fc800078010ff */
[----:B------:R-:W-:Y:S02]  /*3d40*/  LEA.HI.X R5, R18, R23, R5, 0x2, P0 ;  /* 0x0000001712057211 */ /* 0x000fe400000f1405 */
[----:B------:R-:W-:Y:S02]  /*3d50*/  ISETP.GT.AND P0, PT, R68, 0x1, PT ;  /* 0x000000014400780c */ /* 0x000fe40003f04270 */
[----:B------:R-:W-:Y:S01]  /*3d60*/  MOV R68, R98 ;  /* 0x0000006200447202 */ /* 0x000fe20000000f00 */
[----:B------:R0:W-:Y:S01]  /*3d70*/  STS.128 [R92], R8 ;  /* 0x000000085c007388 */ /* 0x0001e20000000c00 */
[----:B------:R-:W-:-:S03]  /*3d80*/  NOP ;  /* 0x0000000000007918 */ /* 0x000fc60000000000 */
[----:B------:R-:W1:Y:S01]  /*3d90*/  LDS.128 R12, [R92] ;  /* 0x000000005c0c7984 */ /* 0x000e620000000c00 */
[----:B------:R-:W-:-:S04]  /*3da0*/  IMAD.WIDE.U32 R4, R66, 0x10, R4 ;  /* 0x0000001042047825 */ /* 0x000fc800078e0004 */
[----:B0-----:R-:W-:-:S04]  /*3db0*/  FADD.FTZ R8, R83, R8 ;  /* 0x0000000853087221 */ /* 0x001fc80000010000 */
[----:B------:R-:W-:-:S04]  /*3dc0*/  FADD.FTZ R9, R8, R9 ;  /* 0x0000000908097221 */ /* 0x000fc80000010000 */
[----:B------:R-:W-:-:S04]  /*3dd0*/  FADD.FTZ R10, R9, R10 ;  /* 0x0000000a090a7221 */ /* 0x000fc80000010000 */
[----:B------:R-:W-:Y:S01]  /*3de0*/  FADD.FTZ R83, R10, R11 ;  /* 0x0000000b0a537221 */ /* 0x000fe20000010000 */
[----:B-1----:R0:W-:Y:S01]  /*3df0*/  STG.E.128 desc[UR16][R4.64], R12 ;  /* 0x0000000c04007986 */ /* 0x0021e2000c101d10 */
[----:B------:R-:W-:Y:S05]  /*3e00*/  @P0 BRA `(.L_x_18508) ;  /* 0xffffffcc00a80947 */ /* 0x000fea000383ffff */
.L_x_18474:
[----:B------:R-:W1:Y:S01]  /*3e10*/  LDC.64 R6, c[0x0][0x548] ;  /* 0x00015200ff067b82 */ /* 0x000e620000000a00 */
[----:B0-----:R-:W0:Y:S01]  /*3e20*/  S2R R12, SR_TID.X ;  /* 0x00000000000c7919 */ /* 0x001e220000002100 */
[----:B------:R-:W0:Y:S06]  /*3e30*/  LDCU UR7, c[0x0][0x38c] ;  /* 0x00007180ff0777ac */ /* 0x000e2c0008000800 */
[----:B------:R-:W4:Y:S01]  /*3e40*/  LDC.64 R8, c[0x0][0x568] ;  /* 0x00015a00ff087b82 */ /* 0x000f220000000a00 */
[----:B-1----:R-:W-:-:S04]  /*3e50*/  ISETP.NE.U32.AND P1, PT, R6, RZ, PT ;  /* 0x000000ff0600720c */ /* 0x002fc80003f25070 */
[----:B------:R-:W-:Y:S02]  /*3e60*/  ISETP.NE.AND.EX P1, PT, R7, RZ, PT, P1 ;  /* 0x000000ff0700720c */ /* 0x000fe40003f25310 */
[----:B----4-:R-:W-:Y:S02]  /*3e70*/  ISETP.NE.U32.AND P0, PT, R8, RZ, PT ;  /* 0x000000ff0800720c */ /* 0x010fe40003f05070 */
[----:B0-----:R-:W-:Y:S02]  /*3e80*/  ISETP.GE.AND P2, PT, R12, UR7, PT ;  /* 0x000000070c007c0c */ /* 0x001fe4000bf46270 */
        /* <DEDUP_REMOVED lines=26> */
.L_x_18510:
[----:B------:R-:W-:Y:S05]  /*4030*/  BSYNC.RECONVERGENT B0 ;  /* 0x0000000000007941 */ /* 0x000fea0003800200 */
.L_x_18509:
[----:B------:R-:W-:Y:S05]  /*4040*/  @!P0 BRA `(.L_x_18511) ;  /* 0x0000000000688947 */ /* 0x000fea0003800000 */
[----:B------:R-:W-:Y:S06]  /*4050*/  BAR.SYNC.DEFER_BLOCKING 0x0 ;  /* 0x0000000000007b1d */ /* 0x000fec0000010000 */
[----:B------:R-:W-:Y:S01]  /*4060*/  BSSY.RECONVERGENT B0, `(.L_x_18511) ;  /* 0x0000018000007945 */ /* 0x000fe20003800200 */
[----:B------:R-:W4:Y:S01]  /*4070*/  SHFL.DOWN P0, R0, R83, 0x1, 0x1f ;  /* 0x08201f0053007f89 */ /* 0x000f220000000000 */
[----:B01----:R-:W0:Y:S01]  /*4080*/  S2R R4, SR_LANEID ;  /* 0x0000000000047919 */ /* 0x003e220000000000 */
[----:B------:R-:W1:Y:S01]  /*4090*/  S2R R6, SR_TID.X ;  /* 0x0000000000067919 */ /* 0x000e620000002100 */
[----:B----4-:R-:W-:-:S05]  /*40a0*/  @P0 FADD R0, R0, R83 ;  /* 0x0000005300000221 */ /* 0x010fca0000000000 */
[----:B------:R-:W4:Y:S01]  /*40b0*/  SHFL.DOWN P0, R3, R0, 0x2, 0x1f ;  /* 0x08401f0000037f89 */ /* 0x000f220000000000 */
[----:B0-----:R-:W-:-:S13]  /*40c0*/  ISETP.NE.AND P1, PT, R4, RZ, PT ;  /* 0x000000ff0400720c */ /* 0x001fda0003f25270 */
[----:B------:R-:W0:Y:S01]  /*40d0*/  @!P1 S2R R7, SR_CgaCtaId ;  /* 0x0000000000079919 */ /* 0x000e220000008800 */
[----:B----4-:R-:W-:Y:S01]  /*40e0*/  @P0 FADD R3, R0, R3 ;  /* 0x0000000300030221 */ /* 0x010fe20000000000 */
[----:B------:R-:W-:-:S04]  /*40f0*/  @!P1 MOV R0, 0x400 ;  /* 0x0000040000009802 */ /* 0x000fc80000000f00 */
[----:B------:R-:W4:Y:S01]  /*4100*/  SHFL.DOWN P0, R2, R3, 0x4, 0x1f ;  /* 0x08801f0003027f89 */ /* 0x000f220000000000 */
[----:B0-----:R-:W-:Y:S01]  /*4110*/  @!P1 LEA R7, R7, R0, 0x18 ;  /* 0x0000000007079211 */ /* 0x001fe200078ec0ff */
[----:B----4-:R-:W-:-:S05]  /*4120*/  @P0 FADD R2, R3, R2 ;  /* 0x0000000203020221 */ /* 0x010fca0000000000 */
        /* <DEDUP_REMOVED lines=11> */
.L_x_18512:
[----:B------:R-:W-:Y:S05]  /*41e0*/  BSYNC.RECONVERGENT B0 ;  /* 0x0000000000007941 */ /* 0x000fea0003800200 */
.L_x_18511:
[----:B------:R-:W-:Y:S05]  /*41f0*/  @P2 EXIT ;  /* 0x000000000000294d */ /* 0x000fea0003800000 */
[----:B------:R-:W4:Y:S01]  /*4200*/  S2UR UR5, SR_CgaCtaId ;  /* 0x00000000000579c3 */ /* 0x000f220000008800 */
[----:B0-----:R-:W-:Y:S01]  /*4210*/  MOV R7, R12 ;  /* 0x0000000c00077202 */ /* 0x001fe20000000f00 */
[----:B------:R-:W-:Y:S01]  /*4220*/  UMOV UR4, 0x400 ;  /* 0x0000040000047882 */ /* 0x000fe20000000000 */
[----:B------:R-:W0:Y:S01]  /*4230*/  LDCU UR6, c[0x0][0x360] ;  /* 0x00006c00ff0677ac */ /* 0x000e220008000800 */
[----:B------:R-:W0:Y:S01]  /*4240*/  LDCU.64 UR8, c[0x0][0x4b0] ;  /* 0x00009600ff0877ac */ /* 0x000e220008000a00 */
[----:B------:R-:W0:Y:S02]  /*4250*/  LDCU.64 UR10, c[0x0][0x530] ;  /* 0x0000a600ff0a77ac */ /* 0x000e240008000a00 */
[----:B0---4-:R-:W-:-:S12]  /*4260*/  ULEA UR4, UR5, UR4, 0x18 ;  /* 0x0000000405047291 */ /* 0x011fd8000f8ec0ff */
.L_x_18513:
        /* <DEDUP_REMOVED lines=16> */
.L_x_18514:
        /* <DEDUP_REMOVED lines=9> */
.L_x_18812:


//--------------------- .text._Z25selective_scan_bwd_kernelI32Selective_Scan_bwd_kernel_traitsILi32ELi4ELb1ELb1ELb1ELb0ELb1EfN3c107complexIfEEEEv12SSMParamsBwd --------------------------
	.section	.text._Z25selective_scan_bwd_kernelI32Selective_Scan_bwd_kernel_traitsILi32ELi4ELb1ELb1ELb1ELb0ELb1EfN3c107complexIfEEEEv12SSMParamsBwd,"ax",@progbits
	.align	128
        .global         _Z25selective_scan_bwd_kernelI32Selective_Scan_bwd_kernel_traitsILi32ELi4ELb1ELb1ELb1ELb0ELb1EfN3c107complexIfEEEEv12SSMParamsBwd
        .type           _Z25selective_scan_bwd_kernelI32Selective_Scan_bwd_kernel_traitsILi32ELi4ELb1ELb1ELb1ELb0ELb1EfN3c107complexIfEEEEv12SSMParamsBwd,@function
        .size           _Z25selective_scan_bwd_kernelI32Selective_Scan_bwd_kernel_traitsILi32ELi4ELb1ELb1ELb1ELb0ELb1EfN3c107complexIfEEEEv12SSMParamsBwd,(.L_x_18813 - _Z25selective_scan_bwd_kernelI32Selective_Scan_bwd_kernel_traitsILi32ELi4ELb1ELb1ELb1ELb0ELb1EfN3c107complexIfEEEEv12SSMParamsBwd)
        .other          _Z25selective_scan_bwd_kernelI32Selective_Scan_bwd_kernel_traitsILi32ELi4ELb1ELb1ELb1ELb0ELb1EfN3c107complexIfEEEEv12SSMParamsBwd,@"STO_CUDA_ENTRY STV_DEFAULT"
_Z25selective_scan_bwd_kernelI32Selective_Scan_bwd_kernel_traitsILi32ELi4ELb1ELb1ELb1ELb0ELb1EfN3c107complexIfEEEEv12SSMParamsBwd:
.text._Z25selective_scan_bwd_kernelI32Selective_Scan_bwd_kernel_traitsILi32ELi4ELb1ELb1ELb1ELb0ELb1EfN3c107complexIfEEEEv12SSMParamsBwd:
        /* <DEDUP_REMOVED lines=203> */
.L_x_18550:
        /* <DEDUP_REMOVED lines=8> */
[----:B------:R-:W-:-:S05]  /*0d30*/  HFMA2 R29, -RZ, RZ, 0, 0 ;  /* 0x00000000ff1d7431 */ /* 0x000fca00000001ff */
[----:B---3--:R-:W3:Y:S01]  /*0d40*/  LDC.64 R32, c[0x0][0x418] ;  /* 0x00010600ff207b82 */ /* 0x008ee20000000a00 */
[----:B----4-:R-:W4:Y:S01]  /*0d50*/  LDG.E.128 R20, desc[UR16][R20.64] ;  /* 0x0000001014147981 */ /* 0x010f22000c1e1d00 */
[----:B------:R-:W-:Y:S01]  /*0d60*/  IADD3 R83, PT, PT, R58, -0x1, RZ ;  /* 0xffffffff3a537810 */ /* 0x000fe20007ffe0ff */
[----:B------:R-:W3:Y:S01]  /*0d70*/  LDCU.64 UR8, c[0x0][0x490] ;  /* 0x00009200ff0877ac */ /* 0x000ee20008000a00 */
[----:B0-----:R-:W-:-:S04]  /*0d80*/  ULEA UR4, UR6, UR4, 0x18 ;  /* 0x0000000406047291 */ /* 0x001fc8000f8ec0ff */
[----:B------:R-:W0:Y:S01]  /*0d90*/  LDC.64 R34, c[0x0][0x488] ;  /* 0x00012200ff227b82 */ /* 0x000e220000000a00 */
[----:B------:R-:W-:Y:S01]  /*0da0*/  SHF.L.U32 R28, R83, 0x7, RZ ;  /* 0x00000007531c7819 */ /* 0x000fe200000006ff */
[----:B------:R-:W0:Y:S06]  /*0db0*/  LDCU.64 UR6, c[0x0][0x510] ;  /* 0x0000a200ff0677ac */ /* 0x000e2c0008000a00 */
        /* <DEDUP_REMOVED lines=10> */
[----:B------:R-:W2:Y:S04]  /*0e60*/  LDG.E.128 R8, desc[UR16][R8.64] ;  /* 0x0000001008087981 */ /* 0x000ea8000c1e1d00 */
[----:B--2---:R2:W-:Y:S01]  /*0e70*/  STS.128 [R82], R8 ;  /* 0x0000000852007388 */ /* 0x0045e20000000c00 */
[----:B------:R-:W-:-:S03]  /*0e80*/  NOP ;  /* 0x0000000000007918 */ /* 0x000fc60000000000 */
[----:B------:R-:W1:Y:S01]  /*0e90*/  LDS.128 R16, [R82] ;  /* 0x0000000052107984 */ /* 0x000e620000000c00 */
[----:B------:R-:W-:Y:S06]  /*0ea0*/  BAR.SYNC.DEFER_BLOCKING 0x0 ;  /* 0x0000000000007b1d */ /* 0x000fec0000010000 */
[----:B----4-:R0:W4:Y:S01]  /*0eb0*/  LDG.E.128 R20, desc[UR16][R24.64] ;  /* 0x0000001018147981 */ /* 0x010122000c1e1d00 */
        /* <DEDUP_REMOVED lines=8> */
[----:B----4-:R2:W-:Y:S01]  /*0f40*/  STS.128 [R82], R20 ;  /* 0x0000001452007388 */ /* 0x0105e20000000c00 */
[----:B------:R-:W-:-:S03]  /*0f50*/  NOP ;  /* 0x0000000000007918 */ /* 0x000fc60000000000 */
[----:B------:R-:W-:Y:S02]  /*0f60*/  LDS.128 R8, [R82] ;  /* 0x0000000052087984 */ /* 0x000fe40000000c00 */
[----:B------:R-:W-:Y:S06]  /*0f70*/  BAR.SYNC.DEFER_BLOCKING 0x0 ;  /* 0x0000000000007b1d */ /* 0x000fec0000010000 */
[----:B------:R-:W3:Y:S01]  /*0f80*/  LDG.E.128 R24, desc[UR16][R24.64] ;  /* 0x0000001018187981 */ /* 0x000ee2000c1e1d00 */
[----:B0-----:R-:W-:-:S04]  /*0f90*/  IMAD.WIDE.U32 R32, R34, UR18, R28 ;  /* 0x0000001222207c25 */ /* 0x001fc8000f8e001c */
[----:B------:R-:W-:Y:S02]  /*0fa0*/  IMAD R33, R35, UR18, R33 ;  /* 0x0000001223217c24 */ /* 0x000fe4000f8e0221 */
[----:B--2---:R-:W-:-:S04]  /*0fb0*/  IMAD.WIDE.U32 R20, R81, R36, R32 ;  /* 0x0000002451147225 */ /* 0x004fc800078e0020 */
[----:B------:R-:W-:Y:S01]  /*0fc0*/  IMAD R21, R81, R37, R21 ;  /* 0x0000002551157224 */ /* 0x000fe200078e0215 */
[----:B-1----:R-:W-:-:S04]  /*0fd0*/  LEA R32, P0, R20, R38, 0x2 ;  /* 0x0000002614207211 */ /* 0x002fc800078010ff */
[----:B------:R-:W-:-:S03]  /*0fe0*/  LEA.HI.X R33, R20, R39, R21, 0x2, P0 ;  /* 0x0000002714217211 */ /* 0x000fc600000f1415 */
[----:B------:R-:W-:Y:S01]  /*0ff0*/  IMAD.WIDE.U32 R32, R56, 0x10, R32 ;  /* 0x0000001038207825 */ /* 0x000fe200078e0020 */
[----:B---3--:R-:W-:Y:S01]  /*1000*/  STS.128 [R82], R24 ;  /* 0x0000001852007388 */ /* 0x008fe20000000c00 */
[----:B------:R-:W-:-:S03]  /*1010*/  NOP ;  /* 0x0000000000007918 */ /* 0x000fc60000000000 */
[----:B------:R-:W0:Y:S01]  /*1020*/  LDS.128 R20, [R82] ;  /* 0x0000000052147984 */ /* 0x000e220000000c00 */
[----:B------:R-:W-:Y:S06]  /*1030*/  BAR.SYNC.DEFER_BLOCKING 0x0 ;  /* 0x0000000000007b1d */ /* 0x000fec0000010000 */
[----:B------:R-:W2:Y:S01]  /*1040*/  LDG.E.128 R32, desc[UR16][R32.64] ;  /* 0x0000001020207981 */ /* 0x000ea2000c1e1d00 */
[--C-:B-----5:R-:W-:Y:S01]  /*1050*/  FADD.FTZ R99, R16, R79.reuse ;  /* 0x0000004f10637221 */ /* 0x120fe20000010000 */
[--C-:B------:R-:W-:Y:S01]  /*1060*/  FADD.FTZ R98, R17, R79.reuse ;  /* 0x0000004f11627221 */ /* 0x100fe20000010000 */
[----:B------:R-:W-:Y:S01]  /*1070*/  UISETP.NE.U32.AND UP0, UPT, UR8, URZ, UPT ;  /* 0x000000ff0800728c */ /* 0x000fe2000bf05070 */
[--C-:B------:R-:W-:Y:S01]  /*1080*/  FADD.FTZ R101, R18, R79.reuse ;  /* 0x0000004f12657221 */ /* 0x100fe20000010000 */
[----:B------:R-:W-:-:S02]  /*1090*/  FADD.FTZ R100, R19, R79 ;  /* 0x0000004f13647221 */ /* 0x000fc40000010000 */
[----:B------:R-:W-:Y:S01]  /*10a0*/  UISETP.NE.AND.EX UP0, UPT, UR9, URZ, UPT, UP0 ;  /* 0x000000ff0900728c */ /* 0x000fe2000bf05300 */
        /* <DEDUP_REMOVED lines=74> */
.L_x_18516:
[----:B------:R-:W-:Y:S01]  /*1550*/  BAR.SYNC.DEFER_BLOCKING 0x0 ;  /* 0x0000000000007b1d */ /* 0x000fe20000010000 */
[----:B------:R-:W-:Y:S01]  /*1560*/  FMUL.FTZ R45, R8, R45 ;  /* 0x0000002d082d7220 */ /* 0x000fe20000410000 */
[----:B------:R-:W-:Y:S01]  /*1570*/  FMUL.FTZ R44, R9, R44 ;  /* 0x0000002c092c7220 */ /* 0x000fe20000410000 */
[----:B------:R-:W-:Y:S01]  /*1580*/  UISETP.GE.AND UP0, UPT, UR4, 0x1, UPT ;  /* 0x000000010400788c */ /* 0x000fe2000bf06270 */
[----:B------:R-:W-:Y:S01]  /*1590*/  FMUL.FTZ R47, R10, R47 ;  /* 0x0000002f0a2f7220 */ /* 0x000fe20000410000 */
[----:B01----:R-:W-:Y:S01]  /*15a0*/  FFMA.FTZ R16, R4, R45, R75 ;  /* 0x0000002d04107223 */ /* 0x003fe2000001004b */
[----:B------:R-:W-:Y:S01]  /*15b0*/  FMUL.FTZ R46, R11, R46 ;  /* 0x0000002e0b2e7220 */ /* 0x000fe20000410000 */
[----:B------:R-:W-:Y:S02]  /*15c0*/  CS2R R8, SRZ ;  /* 0x0000000000087805 */ /* 0x000fe4000001ff00 */
[----:B------:R-:W-:Y:S01]  /*15d0*/  CS2R R10, SRZ ;  /* 0x00000000000a7805 */ /* 0x000fe2000001ff00 */
[----:B------:R-:W-:Y:S01]  /*15e0*/  FFMA.FTZ R17, R5, R44, R16 ;  /* 0x0000002c05117223 */ /* 0x000fe20000010010 */
[-C--:B------:R-:W-:Y:S01]  /*15f0*/  FMUL.FTZ R16, R45, R80.reuse ;  /* 0x000000502d107220 */ /* 0x080fe20000410000 */
[-C--:B------:R-:W-:Y:S01]  /*1600*/  FMUL.FTZ R18, R47, R80.reuse ;  /* 0x000000502f127220 */ /* 0x080fe20000410000 */
[-C--:B------:R-:W-:Y:S01]  /*1610*/  FMUL.FTZ R19, R46, R80.reuse ;  /* 0x000000502e137220 */ /* 0x080fe20000410000 */
        /* <DEDUP_REMOVED lines=14> */
[----:B------:R-:W-:Y:S01]  /*1700*/  IADD3 R113, PT, PT, R58, -0x2, RZ ;  /* 0xfffffffe3a717810 */ /* 0x000fe20007ffe0ff */
[----:B------:R-:W-:Y:S01]  /*1710*/  FMUL.FTZ R111, R4, R99 ;  /* 0x00000063046f7220 */ /* 0x000fe20000410000 */
[----:B------:R-:W-:Y:S01]  /*1720*/  LEA R112, R85, R82, 0x4 ;  /* 0x0000005255707211 */ /* 0x000fe200078e20ff */
[----:B------:R-:W-:Y:S01]  /*1730*/  FMUL.FTZ R110, R5, R98 ;  /* 0x00000062056e7220 */ /* 0x000fe20000410000 */
[----:B------:R-:W-:Y:S01]  /*1740*/  FMUL.FTZ R109, R6, R101 ;  /* 0x00000065066d7220 */ /* 0x000fe20000410000 */
[----:B------:R-:W-:Y:S01]  /*1750*/  ISETP.EQ.AND P0, PT, R70, RZ, P0 ;  /* 0x000000ff4600720c */ /* 0x000fe20000702270 */
[----:B------:R-:W2:Y:S01]  /*1760*/  LDC.64 R86, c[0x0][0x440] ;  /* 0x00011000ff567b82 */ /* 0x000ea20000000a00 */
[----:B------:R-:W-:Y:S01]  /*1770*/  FMUL.FTZ R108, R7, R100 ;  /* 0x00000064076c7220 */ /* 0x000fe20000410000 */
[----:B------:R-:W-:Y:S01]  /*1780*/  MOV R8, RZ ;  /* 0x000000ff00087202 */ /* 0x000fe20000000f00 */
[----:B------:R-:W3:Y:S01]  /*1790*/  LDCU UR8, c[0x0][0x394] ;  /* 0x00007280ff0877ac */ /* 0x000ee20008000800 */
[----:B------:R-:W-:-:S02]  /*17a0*/  LOP3.LUT R107, R107, 0x100, RZ, 0xc0, !PT ;  /* 0x000001006b6b7812 */ /* 0x000fc400078ec0ff */
[C---:B------:R-:W-:Y:S01]  /*17b0*/  LOP3.LUT R129, R21.reuse, 0x100, RZ, 0xc0, !PT ;  /* 0x0000010015817812 */ /* 0x040fe200078ec0ff */
[----:B------:R-:W4:Y:S01]  /*17c0*/  LDCU UR9, c[0x0][0x38c] ;  /* 0x00007180ff0977ac */ /* 0x000f220008000800 */
[----:B------:R-:W0:Y:S01]  /*17d0*/  LDC.64 R88, c[0x0][0x3a8] ;  /* 0x0000ea00ff587b82 */ /* 0x000e220000000a00 */
[C---:B------:R-:W-:Y:S02]  /*17e0*/  IADD3 R106, PT, PT, R21.reuse, R70, RZ ;  /* 0x00000046156a7210 */ /* 0x040fe40007ffe0ff */
[----:B------:R-:W-:Y:S01]  /*17f0*/  LEA.HI.X.SX32 R95, R21, RZ, 0x1, P1 ;  /* 0x000000ff155f7211 */ /* 0x000fe200008f0eff */
[----:B------:R-:W-:-:S04]  /*1800*/  UMOV UR4, URZ ;  /* 0x000000ff00047c82 */ /* 0x000fc80008000000 */
[----:B------:R-:W0:Y:S08]  /*1810*/  LDC.64 R104, c[0x0][0x3e0] ;  /* 0x0000f800ff687b82 */ /* 0x000e300000000a00 */
[----:B------:R-:W0:Y:S08]  /*1820*/  LDC.64 R90, c[0x0][0x4d0] ;  /* 0x00013400ff5a7b82 */ /* 0x000e300000000a00 */
[----:B---34-:R-:W0:Y:S02]  /*1830*/  LDC.64 R92, c[0x0][0x4f0] ;  /* 0x00013c00ff5c7b82 */ /* 0x018e240000000a00 */
.L_x_18549:
[----:B01----:R-:W-:-:S04]  /*1840*/  IMAD.WIDE.U32 R20, R102, UR4, RZ ;  /* 0x0000000466147c25 */ /* 0x003fc8000f8e00ff */
[----:B------:R-:W-:Y:S01]  /*1850*/  IMAD R21, R103, UR4, R21 ;  /* 0x0000000467157c24 */ /* 0x000fe2000f8e0215 */
[----:B------:R-:W-:-:S04]  /*1860*/  LEA R36, P1, R20, R63, 0x2 ;  /* 0x0000003f14247211 */ /* 0x000fc800078210ff */
[----:B------:R-:W-:-:S03]  /*1870*/  LEA.HI.X R37, R20, R62, R21, 0x2, P1 ;  /* 0x0000003e14257211 */ /* 0x000fc600008f1415 */
[----:B------:R-:W-:-:S05]  /*1880*/  IMAD.WIDE.U32 R36, R48, 0x10, R36 ;  /* 0x0000001030247825 */ /* 0x000fca00078e0024 */
[----:B---3--:R-:W3:Y:S04]  /*1890*/  LDG.E.128 R20, desc[UR16][R36.64] ;  /* 0x0000001024147981 */ /* 0x008ee8000c1e1d00 */
[----:B----4-:R-:W4:Y:S01]  /*18a0*/  LDG.E.128 R24, desc[UR16][R36.64+0x200] ;  /* 0x0002001024187981 */ /* 0x010f22000c1e1d00 */
[----:B------:R-:W-:Y:S02]  /*18b0*/  MOV R32, R2 ;  /* 0x0000000200207202 */ /* 0x000fe40000000f00 */
[----:B------:R-:W-:-:S03]  /*18c0*/  MOV R33, R71 ;  /* 0x0000004700217202 */ /* 0x000fc60000000f00 */
[----:B0-----:R-:W-:-:S04]  /*18d0*/  IMAD.WIDE.U32 R32, R88, UR4, R32 ;  /* 0x0000000458207c25 */ /* 0x001fc8000f8e0020 */
[----:B------:R-:W-:Y:S01]  /*18e0*/  IMAD R33, R89, UR4, R33 ;  /* 0x0000000459217c24 */ /* 0x000fe2000f8e0221 */
[----:B--2---:R-:W-:-:S04]  /*18f0*/  LEA R96, P1, R32, R86, 0x3 ;  /* 0x0000005620607211 */ /* 0x004fc800078218ff */
[----:B------:R-:W-:Y:S01]  /*1900*/  LEA.HI.X R97, R32, R87, R33, 0x3, P1 ;  /* 0x0000005720617211 */ /* 0x000fe200008f1c21 */
[----:B------:R-:W-:-:S04]  /*1910*/  IMAD.WIDE.U32 R32, R104, UR4, RZ ;  /* 0x0000000468207c25 */ /* 0x000fc8000f8e00ff */
[----:B------:R-:W-:Y:S01]  /*1920*/  IMAD R33, R105, UR4, R33 ;  /* 0x0000000469217c24 */ /* 0x000fe2000f8e0221 */
[----:B------:R-:W2:Y:S01]  /*1930*/  LDG.E.64 R96, desc[UR16][R96.64] ;  /* 0x0000001060607981 */ /* 0x000ea2000c1e1b00 */
[----:B------:R-:W-:-:S04]  /*1940*/  LEA R34, P1, R32, R61, 0x2 ;  /* 0x0000003d20227211 */ /* 0x000fc800078210ff */
[----:B------:R-:W-:-:S03]  /*1950*/  LEA.HI.X R35, R32, R60, R33, 0x2, P1 ;  /* 0x0000003c20237211 */ /* 0x000fc600008f1421 */
[----:B------:R-:W-:Y:S01]  /*1960*/  IMAD.WIDE.U32 R40, R48, 0x10, R34 ;  /* 0x0000001030287825 */ /* 0x000fe200078e0022 */
[----:B---3--:R0:W-:Y:S04]  /*1970*/  STS.128 [R82], R20 ;  /* 0x0000001452007388 */ /* 0x0081e80000000c00 */
[----:B----4-:R-:W-:Y:S01]  /*1980*/  STS.128 [R82+0x200], R24 ;  /* 0x0002001852007388 */ /* 0x010fe20000000c00 */
        /* <DEDUP_REMOVED lines=23> */
[----:B------:R-:W1:Y:S01]  /*1b00*/  MUFU.COS R122, R43 ;  /* 0x0000002b007a7308 */ /* 0x000e620000000000 */
[----:B0-----:R-:W-:Y:S07]  /*1b10*/  LDS.128 R20, [R112] ;  /* 0x0000000070147984 */ /* 0x001fee0000000c00 */
[----:B------:R-:W-:Y:S08]  /*1b20*/  MUFU.SIN R124, R44 ;  /* 0x0000002c007c7308 */ /* 0x000ff00000000400 */
[----:B------:R-:W-:Y:S08]  /*1b30*/  MUFU.COS R126, R44 ;  /* 0x0000002c007e7308 */ /* 0x000ff00000000000 */
[----:B------:R-:W0:Y:S08]  /*1b40*/  MUFU.EX2 R121, R40 ;  /* 0x0000002800797308 */ /* 0x000e300000000800 */
[----:B------:R-:W-:Y:S08]  /*1b50*/  MUFU.EX2 R125, R41 ;  /* 0x00000029007d7308 */ /* 0x000ff00000000800 */
[----:B------:R2:W-:Y:S08]  /*1b60*/  MUFU.EX2 R127, R123 ;  /* 0x0000007b007f7308 */ /* 0x0005f00000000800 */
[----:B------:R-:W5:Y:S01]  /*1b70*/  MUFU.COS R130, R131 ;  /* 0x0000008300827308 */ /* 0x000f620000000000 */
[----:B--2---:R-:W-:-:S04]  /*1b80*/  FMUL.FTZ R123, R100, R97 ;  /* 0x00000061647b7220 */ /* 0x004fc80000410000 */
[----:B------:R-:W-:-:S03]  /*1b90*/  FMUL.RZ R123, R123, 0.15915493667125701904 ;  /* 0x3e22f9837b7b7820 */ /* 0x000fc6000040c000 */
[----:B------:R-:W2:Y:S08]  /*1ba0*/  MUFU.SIN R128, R131 ;  /* 0x0000008300807308 */ /* 0x000eb00000000400 */
[----:B------:R-:W2:Y:S01]  /*1bb0*/  MUFU.COS R132, R123 ;  /* 0x0000007b00847308 */ /* 0x000ea20000000000 */
[----:B---3--:R3:W-:Y:S04]  /*1bc0*/  STS.128 [R82+0x420], R32 ;  /* 0x0004202052007388 */ /* 0x0087e80000000c00 */
[----:B----4-:R1:W-:Y:S01]  /*1bd0*/  STS.128 [R82+0x620], R36 ;  /* 0x0006202452007388 */ /* 0x0103e20000000c00 */
[----:B------:R-:W-:-:S03]  /*1be0*/  NOP ;  /* 0x0000000000007918 */ /* 0x000fc60000000000 */
[----:B------:R-:W4:Y:S04]  /*1bf0*/  LDS.128 R40, [R112+0x420] ;  /* 0x0004200070287984 */ /* 0x000f280000000c00 */
[----:B------:R-:W4:Y:S01]  /*1c00*/  LDS.128 R44, [R112+0x430] ;  /* 0x00043000702c7984 */ /* 0x000f220000000c00 */
[----:B---3--:R-:W3:Y:S01]  /*1c10*/  MUFU.SIN R34, R123 ;  /* 0x0000007b00227308 */ /* 0x008ee20000000400 */
[----:B------:R-:W-:Y:S02]  /*1c20*/  IADD3 R32, PT, PT, R129, UR4, RZ ;  /* 0x0000000481207c10 */ /* 0x000fe4000fffe0ff */
[----:B------:R-:W-:Y:S01]  /*1c30*/  P2R R33, PR, RZ, 0x4 ;  /* 0x00000004ff217803 */ /* 0x000fe20000000000 */
[C---:B-1----:R-:W-:Y:S01]  /*1c40*/  FMUL.FTZ R36, R119.reuse, R122 ;  /* 0x0000007a77247220 */ /* 0x042fe20000410000 */
[----:B------:R-:W-:Y:S01]  /*1c50*/  SEL R32, R32, R57, !P2 ;  /* 0x0000003920207207 */ /* 0x000fe20005000000 */
[----:B------:R-:W-:Y:S01]  /*1c60*/  FMUL.FTZ R37, R119, R120 ;  /* 0x0000007877257220 */ /* 0x000fe20000410000 */
[C---:B0-----:R-:W-:Y:S01]  /*1c70*/  FMUL.FTZ R119, R121.reuse, R126 ;  /* 0x0000007e79777220 */ /* 0x041fe20000410000 */
[----:B------:R-:W-:Y:S01]  /*1c80*/  FMUL.FTZ R121, R121, R124 ;  /* 0x0000007c79797220 */ /* 0x000fe20000410000 */
[----:B------:R-:W-:Y:S01]  /*1c90*/  LEA R32, R32, UR6, 0x3 ;  /* 0x0000000620207c11 */ /* 0x000fe2000f8e18ff */
[C---:B-----5:R-:W-:Y:S01]  /*1ca0*/  FMUL.FTZ R126, R125.reuse, R130 ;  /* 0x000000827d7e7220 */ /* 0x060fe20000410000 */
[----:B--2---:R-:W-:Y:S01]  /*1cb0*/  FMUL.FTZ R125, R125, R128 ;  /* 0x000000807d7d7220 */ /* 0x004fe20000410000 */
[----:B------:R-:W-:-:S02]  /*1cc0*/  FMUL.FTZ R124, R127, R132 ;  /* 0x000000847f7c7220 */ /* 0x000fc40000410000 */
[----:B------:R0:W-:Y:S01]  /*1cd0*/  STS.64 [R32+0x14d0], R36 ;  /* 0x0014d02420007388 */ /* 0x0001e20000000a00 */
[----:B---3--:R-:W-:Y:S01]  /*1ce0*/  FMUL.FTZ R123, R127, R34 ;  /* 0x000000227f7b7220 */ /* 0x008fe20000410000 */
        /* <DEDUP_REMOVED lines=18> */
.L_x_18519:
[----:B------:R0:W1:Y:S02]  /*1e10*/  LDS.64 R38, [R59+UR5+0x24d8] ;  /* 0x0024d8053b267984 */ /* 0x0000640008000a00 */
.L_x_18520:
[----:B------:R-:W-:Y:S05]  /*1e20*/  BSYNC.RECONVERGENT B0 ;  /* 0x0000000000007941 */ /* 0x000fea0003800200 */
.L_x_18518:
        /* <DEDUP_REMOVED lines=14> */
[-C--:B------:R-:W-:Y:S01]  /*1f10*/  FMUL.FTZ R35, R121, R146.reuse ;  /* 0x0000009279237220 */ /* 0x080fe20000410000 */
        /* <DEDUP_REMOVED lines=8> */
[----:B------:R-:W-:Y:S01]  /*1fa0*/  ISETP.GE.AND P1, PT, R85, 0x1, PT ;  /* 0x000000015500780c */ /* 0x000fe20003f26270 */
[----:B------:R-:W-:Y:S01]  /*1fb0*/  ULEA UR7, UR4, UR6, 0x4 ;  /* 0x0000000604077291 */ /* 0x000fe2000f8e20ff */
[CC--:B------:R-:W-:Y:S01]  /*1fc0*/  FMUL.FTZ R43, R125.reuse, R34.reuse ;  /* 0x000000227d2b7220 */ /* 0x0c0fe20000410000 */
[CC--:B------:R-:W-:Y:S01]  /*1fd0*/  FMUL.FTZ R33, R125.reuse, R35.reuse ;  /* 0x000000237d217220 */ /* 0x0c0fe20000410000 */
[----:B------:R-:W-:Y:S01]  /*1fe0*/  ISETP.NE.AND P6, PT, R84, 0x1f, PT ;  /* 0x0000001f5400780c */ /* 0x000fe20003fc5270 */
[----:B------:R-:W-:Y:S01]  /*1ff0*/  BSSY.RECONVERGENT B0, `(.L_x_18521) ;  /* 0x000009b000007945 */ /* 0x000fe20003800200 */
[C---:B------:R-:W-:Y:S01]  /*2000*/  FFMA.FTZ R43, R126.reuse, R35, R43 ;  /* 0x000000237e2b7223 */ /* 0x040fe2000001002b */
[----:B------:R-:W-:Y:S01]  /*2010*/  FFMA.FTZ R34, R126, R34, -R33 ;  /* 0x000000227e227223 */ /* 0x000fe20000010821 */
[----:B------:R-:W-:Y:S01]  /*2020*/  FMUL.FTZ R35, R125, R32 ;  /* 0x000000207d237220 */ /* 0x000fe20000410000 */
[----:B------:R-:W-:Y:S01]  /*2030*/  ISETP.GE.AND P4, PT, R58, UR8, PT ;  /* 0x000000083a007c0c */ /* 0x000fe2000bf86270 */
[C---:B------:R-:W-:Y:S01]  /*2040*/  FFMA.FTZ R43, R6.reuse, R139, R43 ;  /* 0x0000008b062b7223 */ /* 0x040fe2000001002b */
[----:B------:R-:W-:Y:S01]  /*2050*/  FFMA.FTZ R34, R6, R137, R34 ;  /* 0x0000008906227223 */ /* 0x000fe20000010022 */
[----:B------:R-:W-:-:S02]  /*2060*/  ISETP.GT.U32.AND P2, PT, R84, 0x1b, PT ;  /* 0x0000001b5400780c */ /* 0x000fc40003f44070 */
[C---:B------:R-:W-:Y:S01]  /*2070*/  FMUL.FTZ R33, R123.reuse, R43 ;  /* 0x0000002b7b217220 */ /* 0x040fe20000410000 */
[-C--:B------:R-:W-:Y:S01]  /*2080*/  FMUL.FTZ R42, R123, R34.reuse ;  /* 0x000000227b2a7220 */ /* 0x080fe20000410000 */
[----:B------:R-:W-:Y:S02]  /*2090*/  ISETP.GT.U32.AND P3, PT, R84, 0x17, PT ;  /* 0x000000175400780c */ /* 0x000fe40003f64070 */
[C---:B------:R-:W-:Y:S01]  /*20a0*/  FFMA.FTZ R45, R124.reuse, R34, -R33 ;  /* 0x000000227c2d7223 */ /* 0x040fe20000010821 */
[----:B------:R-:W-:Y:S01]  /*20b0*/  FMUL.FTZ R33, R37, R121 ;  /* 0x0000007925217220 */ /* 0x000fe20000410000 */
[----:B------:R-:W-:Y:S01]  /*20c0*/  FFMA.FTZ R42, R124, R43, R42 ;  /* 0x0000002b7c2a7223 */ /* 0x000fe2000001002a */
[----:B------:R-:W-:Y:S01]  /*20d0*/  ISETP.NE.OR P4, PT, R70, RZ, P4 ;  /* 0x000000ff4600720c */ /* 0x000fe20002785670 */
[C---:B------:R-:W-:Y:S01]  /*20e0*/  FFMA.FTZ R43, R7.reuse, R132, R45 ;  /* 0x00000084072b7223 */ /* 0x040fe2000001002d */
[----:B------:R-:W-:Y:S01]  /*20f0*/  FFMA.FTZ R33, R36, R119, -R33 ;  /* 0x0000007724217223 */ /* 0x000fe20000010821 */
[----:B------:R-:W-:Y:S01]  /*2100*/  FFMA.FTZ R42, R7, R134, R42 ;  /* 0x00000086072a7223 */ /* 0x000fe2000001002a */
[----:B------:R-:W-:-:S02]  /*2110*/  ISETP.GT.U32.AND P5, PT, R84, 0xf, PT ;  /* 0x0000000f5400780c */ /* 0x000fc40003fa4070 */
[CC--:B------:R-:W-:Y:S01]  /*2120*/  FFMA.FTZ R35, R126.reuse, R33.reuse, -R35 ;  /* 0x000000217e237223 */ /* 0x0c0fe20000010823 */
[----:B------:R-:W-:Y:S01]  /*2130*/  FMUL.FTZ R33, R125, R33 ;  /* 0x000000217d217220 */ /* 0x000fe20000410000 */
[----:B------:R-:W2:Y:S02]  /*2140*/  SHFL.UP PT, R46, R42, 0x1, RZ ;  /* 0x042000002a2e7989 */ /* 0x000ea400000e00ff */
[C---:B------:R-:W-:Y:S01]  /*2150*/  FMUL.FTZ R45, R123.reuse, R35 ;  /* 0x000000237b2d7220 */ /* 0x040fe20000410000 */
[----:B------:R-:W-:Y:S01]  /*2160*/  FFMA.FTZ R33, R126, R32, R33 ;  /* 0x000000207e217223 */ /* 0x000fe20000010021 */
[----:B------:R-:W5:Y:S03]  /*2170*/  SHFL.UP PT, R34, R43, 0x1, RZ ;  /* 0x042000002b227989 */ /* 0x000f6600000e00ff */
        /* <DEDUP_REMOVED lines=55> */
[----:B------:R-:W-:Y:S01]  /*24f0*/  FFMA.FTZ R47, R44, R34, R47 ;  /* 0x000000222c2f7223 */ /* 0x000fe2000001002f */
[----:B------:R-:W-:Y:S01]  /*2500*/  FMUL.FTZ R34, R123, R133 ;  /* 0x000000857b227220 */ /* 0x000fe20000410000 */
[-C--:B-----5:R-:W-:Y:S01]  /*2510*/  @P1 FFMA.FTZ R45, R45, R32.reuse, -R35 ;  /* 0x000000202d2d1223 */ /* 0x0a0fe20000010823 */
[C---:B------:R-:W-:Y:S01]  /*2520*/  FMUL.FTZ R35, R123.reuse, R135 ;  /* 0x000000877b237220 */ /* 0x040fe20000410000 */
        /* <DEDUP_REMOVED lines=20> */
[----:B------:R-:W-:Y:S01]  /*2670*/  FFMA.FTZ R142, R126, R47, -R142 ;  /* 0x0000002f7e8e7223 */ /* 0x000fe2000001088e */
[----:B------:R-:W3:Y:S01]  /*2680*/  SHFL.UP PT, R32, R45, 0x10, RZ ;  /* 0x060000002d207989 */ /* 0x000ee200000e00ff */
[----:B------:R-:W-:Y:S01]  /*2690*/  FADD.FTZ R152, R128, R145 ;  /* 0x0000009180987221 */ /* 0x000fe20000010000 */
[----:B------:R-:W-:Y:S01]  /*26a0*/  FFMA.FTZ R46, R126, R46, R141 ;  /* 0x0000002e7e2e7223 */ /* 0x000fe2000001008d */
[----:B------:R-:W-:Y:S01]  /*26b0*/  FADD.FTZ R150, R127, R136 ;  /* 0x000000887f967221 */ /* 0x000fe20000010000 */
[----:B------:R-:W-:Y:S01]  /*26c0*/  ISETP.GE.AND P1, PT, R85, 0x10, PT ;  /* 0x000000105500780c */ /* 0x000fe20003f26270 */
[C---:B------:R-:W-:Y:S01]  /*26d0*/  FMUL.FTZ R136, R121.reuse, R142 ;  /* 0x0000008e79887220 */ /* 0x040fe20000410000 */
[C---:B------:R-:W-:Y:S01]  /*26e0*/  FMUL.FTZ R141, R121.reuse, R152 ;  /* 0x00000098798d7220 */ /* 0x040fe20000410000 */
[C---:B------:R-:W-:Y:S01]  /*26f0*/  FMUL.FTZ R47, R121.reuse, R46 ;  /* 0x0000002e792f7220 */ /* 0x040fe20000410000 */
[----:B------:R-:W-:Y:S01]  /*2700*/  FMUL.FTZ R143, R121, R150 ;  /* 0x00000096798f7220 */ /* 0x000fe20000410000 */
[C---:B------:R-:W-:Y:S01]  /*2710*/  FFMA.FTZ R136, R119.reuse, R46, R136 ;  /* 0x0000002e77887223 */ /* 0x040fe20000010088 */
[C---:B------:R-:W-:Y:S01]  /*2720*/  FFMA.FTZ R145, R119.reuse, R150, R141 ;  /* 0x0000009677917223 */ /* 0x040fe2000001008d */
[----:B------:R-:W-:Y:S01]  /*2730*/  FFMA.FTZ R138, R119, R142, -R47 ;  /* 0x0000008e778a7223 */ /* 0x000fe2000001082f */
[-C--:B0-----:R-:W-:Y:S01]  /*2740*/  FMUL.FTZ R46, R44, R35.reuse ;  /* 0x000000232c2e7220 */ /* 0x081fe20000410000 */
[----:B------:R-:W-:Y:S01]  /*2750*/  FMUL.FTZ R141, R45, R35 ;  /* 0x000000232d8d7220 */ /* 0x000fe20000410000 */
[----:B------:R-:W-:Y:S01]  /*2760*/  FFMA.FTZ R149, R119, R152, -R143 ;  /* 0x0000009877957223 */ /* 0x000fe2000001088f */
[----:B------:R-:W-:Y:S01]  /*2770*/  FADD.FTZ R142, R120, R145 ;  /* 0x00000091788e7221 */ /* 0x000fe20000010000 */
[CC--:B-1----:R-:W-:Y:S01]  /*2780*/  FMUL.FTZ R47, R45.reuse, R34.reuse ;  /* 0x000000222d2f7220 */ /* 0x0c2fe20000410000 */
[C---:B------:R-:W-:Y:S01]  /*2790*/  FMUL.FTZ R35, R44.reuse, R34 ;  /* 0x000000222c237220 */ /* 0x040fe20000410000 */
[----:B------:R0:W1:Y:S01]  /*27a0*/  SHFL.DOWN PT, R150, R136, 0x1, 0x1f ;  /* 0x08201f0088967f89 */ /* 0x00006200000e0000 */
[-C--:B--2---:R-:W-:Y:S01]  /*27b0*/  FFMA.FTZ R46, R45, R33.reuse, -R46 ;  /* 0x000000212d2e7223 */ /* 0x084fe2000001082e */
[C---:B------:R-:W-:Y:S01]  /*27c0*/  FFMA.FTZ R141, R44.reuse, R33, R141 ;  /* 0x000000212c8d7223 */ /* 0x040fe2000001008d */
[----:B------:R-:W-:Y:S01]  /*27d0*/  MOV R33, RZ ;  /* 0x000000ff00217202 */ /* 0x000fe20000000f00 */
[-C--:B---3--:R-:W-:Y:S01]  /*27e0*/  @P1 FFMA.FTZ R44, R44, R32.reuse, R47 ;  /* 0x000000202c2c1223 */ /* 0x088fe2000001002f */
[----:B------:R-:W-:Y:S01]  /*27f0*/  @P1 FADD.FTZ R43, R43, R46 ;  /* 0x0000002e2b2b1221 */ /* 0x000fe20000010000 */
[----:B------:R-:W-:Y:S01]  /*2800*/  @P1 FADD.FTZ R42, R42, R141 ;  /* 0x0000008d2a2a1221 */ /* 0x000fe20000010000 */
[----:B------:R-:W-:Y:S01]  /*2810*/  @P1 FFMA.FTZ R45, R45, R32, -R35 ;  /* 0x000000202d2d1223 */ /* 0x000fe20000010823 */
[----:B------:R-:W-:Y:S01]  /*2820*/  FADD.FTZ R141, R122, R149 ;  /* 0x000000957a8d7221 */ /* 0x000fe20000010000 */
[----:B------:R0:W2:Y:S01]  /*2830*/  SHFL.DOWN PT, R46, R142, 0x1, 0x1f ;  /* 0x08201f008e2e7f89 */ /* 0x0000a200000e0000 */
[----:B------:R-:W-:Y:S01]  /*2840*/  HFMA2 R32, -RZ, RZ, 1.875, 0 ;  /* 0x3f800000ff207431 */ /* 0x000fe200000001ff */
[----:B------:R-:W-:-:S02]  /*2850*/  ISETP.GT.U32.AND P1, PT, R84, 0x1d, PT ;  /* 0x0000001d5400780c */ /* 0x000fc40003f24070 */
[----:B------:R-:W-:Y:S01]  /*2860*/  CS2R R34, SRZ ;  /* 0x0000000000227805 */ /* 0x000fe2000001ff00 */
[----:B------:R0:W3:Y:S04]  /*2870*/  SHFL.DOWN PT, R149, R138, 0x1, 0x1f ;  /* 0x08201f008a957f89 */ /* 0x0000e800000e0000 */
        /* <DEDUP_REMOVED lines=18> */
.L_x_18522:
[----:B------:R-:W-:Y:S05]  /*29a0*/  BSYNC.RECONVERGENT B0 ;  /* 0x0000000000007941 */ /* 0x000fea0003800200 */
.L_x_18521:
        /* <DEDUP_REMOVED lines=17> */
.L_x_18524:
[----:B------:R-:W-:Y:S05]  /*2ac0*/  BSYNC.RECONVERGENT B0 ;  /* 0x0000000000007941 */ /* 0x000fea0003800200 */
.L_x_18523:
        /* <DEDUP_REMOVED lines=16> */
.L_x_18526:
[----:B------:R-:W-:Y:S05]  /*2bd0*/  BSYNC.RECONVERGENT B0 ;  /* 0x0000000000007941 */ /* 0x000fea0003800200 */
.L_x_18525:
[----:B--2---:R2:W0:Y:S01]  /*2be0*/  SHFL.DOWN PT, R150, R136, 0x8, 0x1f ;  /* 0x09001f0088967f89 */ /* 0x00442200000e0000 */
[----:B------:R-:W-:Y:S01]  /*2bf0*/  BSSY.RECONVERGENT B0, `(.L_x_18527) ;  /* 0x0000010000007945 */ /* 0x000fe20003800200 */
[----:B------:R-:W-:Y:S02]  /*2c00*/  FMUL.FTZ R41, R44, R147 ;  /* 0x000000932c297220 */ /* 0x000fe40000410000 */
[----:B------:R2:W0:Y:S04]  /*2c10*/  SHFL.DOWN PT, R47, R138, 0x8, 0x1f ;  /* 0x09001f008a2f7f89 */ /* 0x00042800000e0000 */
[----:B-1----:R2:W1:Y:S04]  /*2c20*/  SHFL.DOWN PT, R46, R142, 0x8, 0x1f ;  /* 0x09001f008e2e7f89 */ /* 0x00246800000e0000 */
[----:B------:R2:W0:Y:S01]  /*2c30*/  SHFL.DOWN PT, R149, R141, 0x8, 0x1f ;  /* 0x09001f008d957f89 */ /* 0x00042200000e0000 */
        /* <DEDUP_REMOVED lines=11> */
.L_x_18528:
[----:B------:R-:W-:Y:S05]  /*2cf0*/  BSYNC.RECONVERGENT B0 ;  /* 0x0000000000007941 */ /* 0x000fea0003800200 */
.L_x_18527:
[----:B0-----:R0:W0:Y:S01]  /*2d00*/  SHFL.DOWN PT, R150, R136, 0x10, 0x1f ;  /* 0x0a001f0088967f89 */ /* 0x00102200000e0000 */
[----:B------:R-:W-:Y:S01]  /*2d10*/  BSSY.RECONVERGENT B0, `(.L_x_18529) ;  /* 0x0000010000007945 */ /* 0x000fe20003800200 */
[----:B----4-:R-:W-:Y:S02]  /*2d20*/  FMUL.FTZ R45, R40, R147 ;  /* 0x00000093282d7220 */ /* 0x010fe40000410000 */
[----:B------:R4:W0:Y:S04]  /*2d30*/  SHFL.DOWN PT, R145, R138, 0x10, 0x1f ;  /* 0x0a001f008a917f89 */ /* 0x00082800000e0000 */
[----:B-1----:R4:W1:Y:S04]  /*2d40*/  SHFL.DOWN PT, R46, R142, 0x10, 0x1f ;  /* 0x0a001f008e2e7f89 */ /* 0x00286800000e0000 */
[----:B------:R4:W0:Y:S01]  /*2d50*/  SHFL.DOWN PT, R151, R141, 0x10, 0x1f ;  /* 0x0a001f008d977f89 */ /* 0x00082200000e0000 */
[----:B------:R-:W-:Y:S05]  /*2d60*/  @P5 BRA `(.L_x_18530) ;  /* 0x0000000000285947 */ /* 0x000fea0003800000 */
[-C--:B0-----:R-:W-:Y:S01]  /*2d70*/  FMUL.FTZ R149, R138, R151.reuse ;  /* 0x000000978a957220 */ /* 0x081fe20000410000 */
[----:B------:R-:W-:Y:S01]  /*2d80*/  FMUL.FTZ R151, R136, R151 ;  /* 0x0000009788977220 */ /* 0x000fe20000410000 */
[-C--:B------:R-:W-:Y:S01]  /*2d90*/  FMUL.FTZ R47, R138, R145.reuse ;  /* 0x000000918a2f7220 */ /* 0x080fe20000410000 */
[C---:B------:R-:W-:Y:S01]  /*2da0*/  FMUL.FTZ R145, R136.reuse, R145 ;  /* 0x0000009188917220 */ /* 0x040fe20000410000 */
[-C--:B-1----:R-:W-:Y:S01]  /*2db0*/  FFMA.FTZ R149, R136, R46.reuse, -R149 ;  /* 0x0000002e88957223 */ /* 0x082fe20000010895 */
[----:B------:R-:W-:Y:S01]  /*2dc0*/  FFMA.FTZ R46, R138, R46, R151 ;  /* 0x0000002e8a2e7223 */ /* 0x000fe20000010097 */
[-C--:B--23--:R-:W-:Y:S01]  /*2dd0*/  FFMA.FTZ R136, R136, R150.reuse, -R47 ;  /* 0x0000009688887223 */ /* 0x08cfe2000001082f */
[----:B----4-:R-:W-:Y:S01]  /*2de0*/  FFMA.FTZ R138, R138, R150, R145 ;  /* 0x000000968a8a7223 */ /* 0x010fe20000010091 */
[----:B------:R-:W-:Y:S01]  /*2df0*/  FADD.FTZ R142, R142, R149 ;  /* 0x000000958e8e7221 */ /* 0x000fe20000010000 */
[----:B------:R-:W-:-:S07]  /*2e00*/  FADD.FTZ R141, R141, R46 ;  /* 0x0000002e8d8d7221 */ /* 0x000fce0000010000 */
.L_x_18530:
[----:B------:R-:W-:Y:S05]  /*2e10*/  BSYNC.RECONVERGENT B0 ;  /* 0x0000000000007941 */ /* 0x000fea0003800200 */
.L_x_18529:
[----:B0-----:R-:W-:Y:S01]  /*2e20*/  SHFL.DOWN PT, R150, R136, 0x1, 0x1f ;  /* 0x08201f0088967f89 */ /* 0x001fe200000e0000 */
[----:B------:R-:W-:Y:S01]  /*2e30*/  ISETP.NE.AND P2, PT, R70, RZ, PT ;  /* 0x000000ff4600720c */ /* 0x000fe20003f45270 */
[-C--:B------:R-:W-:Y:S01]  /*2e40*/  FFMA.FTZ R40, R40, R143.reuse, -R41 ;  /* 0x0000008f28287223 */ /* 0x080fe20000010829 */
[----:B------:R-:W-:Y:S01]  /*2e50*/  ISETP.NE.AND P1, PT, R70, 0x1f, PT ;  /* 0x0000001f4600780c */ /* 0x000fe20003f25270 */
[----:B------:R-:W0:Y:S01]  /*2e60*/  SHFL.IDX PT, R145, R35, RZ, 0x1f ;  /* 0x00001fff23917589 */ /* 0x000e2200000e0000 */
[----:B------:R-:W-:Y:S01]  /*2e70*/  FFMA.FTZ R41, R44, R143, R45 ;  /* 0x0000008f2c297223 */ /* 0x000fe2000001002d */
[--C-:B------:R-:W-:Y:S01]  /*2e80*/  IMAD.WIDE.U32 R44, R90, UR4, R94.reuse ;  /* 0x000000045a2c7c25 */ /* 0x100fe2000f8e005e */
[----:B------:R-:W-:Y:S01]  /*2e90*/  ISETP.NE.AND P4, PT, R70, RZ, PT ;  /* 0x000000ff4600720c */ /* 0x000fe20003f85270 */
[----:B------:R-:W5:Y:S01]  /*2ea0*/  SHFL.DOWN PT, R152, R138, 0x1, 0x1f ;  /* 0x08201f008a987f89 */ /* 0x000f6200000e0000 */
[----:B------:R-:W-:Y:S01]  /*2eb0*/  BSSY.RECONVERGENT B0, `(.L_x_18531) ;  /* 0x00000ac000007945 */ /* 0x000fe20003800200 */
[----:B-1----:R-:W-:-:S02]  /*2ec0*/  IMAD.WIDE.U32 R46, R92, UR4, R94 ;  /* 0x000000045c2e7c25 */ /* 0x002fc4000f8e005e */
[----:B------:R-:W1:Y:S02]  /*2ed0*/  SHFL.IDX PT, R149, R34, RZ, 0x1f ;  /* 0x00001fff22957589 */ /* 0x000e6400000e0000 */
[----:B------:R-:W-:Y:S01]  /*2ee0*/  @P2 FADD.FTZ R143, R43, R40 ;  /* 0x000000282b8f2221 */ /* 0x000fe20000010000 */
[----:B------:R-:W-:Y:S01]  /*2ef0*/  @P2 FADD.FTZ R147, R42, R41 ;  /* 0x000000292a932221 */ /* 0x000fe20000010000 */
[----:B------:R-:W1:Y:S01]  /*2f00*/  SHFL.DOWN PT, R151, R141, 0x1, 0x1f ;  /* 0x08201f008d977f89 */ /* 0x000e6200000e0000 */
[----:B------:R-:W-:Y:S02]  /*2f10*/  IMAD R41, R91, UR4, R45 ;  /* 0x000000045b297c24 */ /* 0x000fe4000f8e022d */
[----:B------:R-:W-:Y:S01]  /*2f20*/  FMUL.FTZ R45, R37, R143 ;  /* 0x0000008f252d7220 */ /* 0x000fe20000410000 */
[----:B------:R-:W-:Y:S01]  /*2f30*/  IMAD R43, R93, UR4, R47 ;  /* 0x000000045d2b7c24 */ /* 0x000fe2000f8e022f */
[----:B------:R-:W1:Y:S01]  /*2f40*/  SHFL.DOWN PT, R153, R142, 0x1, 0x1f ;  /* 0x08201f008e997f89 */ /* 0x000e6200000e0000 */
[-C--:B------:R-:W-:Y:S01]  /*2f50*/  FMUL.FTZ R154, R37, R147.reuse ;  /* 0x00000093259a7220 */ /* 0x080fe20000410000 */
[----:B------:R-:W-:Y:S01]  /*2f60*/  FFMA.FTZ R45, R36, R147, R45 ;  /* 0x00000093242d7223 */ /* 0x000fe2000001002d */
[----:B------:R-:W-:Y:S01]  /*2f70*/  LEA R40, P2, R44, R78, 0x2 ;  /* 0x0000004e2c287211 */ /* 0x000fe200078410ff */
[----:B--234-:R-:W2:Y:S01]  /*2f80*/  SHFL.IDX PT, R138, R138, RZ, 0x1f ;  /* 0x00001fff8a8a7589 */ /* 0x01cea200000e0000 */
[----:B------:R-:W-:Y:S01]  /*2f90*/  FFMA.FTZ R143, R36, R143, -R154 ;  /* 0x0000008f248f7223 */ /* 0x000fe2000001089a */
[----:B------:R-:W-:Y:S01]  /*2fa0*/  FADD.FTZ R36, R148, R45 ;  /* 0x0000002d94247221 */ /* 0x000fe20000010000 */
[----:B------:R-:W-:Y:S01]  /*2fb0*/  LEA R42, P3, R46, R74, 0x2 ;  /* 0x0000004a2e2a7211 */ /* 0x000fe200078610ff */
[-C--:B0-----:R-:W-:Y:S01]  /*2fc0*/  @P1 FMUL.FTZ R47, R150, R145.reuse ;  /* 0x00000091962f1220 */ /* 0x081fe20000410000 */
[----:B------:R-:W-:Y:S01]  /*2fd0*/  LEA.HI.X R41, R44, R76, R41, 0x2, P2 ;  /* 0x0000004c2c297211 */ /* 0x000fe200010f1429 */
[----:B------:R-:W-:Y:S01]  /*2fe0*/  FADD.FTZ R146, R146, R143 ;  /* 0x0000008f92927221 */ /* 0x000fe20000010000 */
[----:B------:R-:W-:Y:S01]  /*2ff0*/  FMUL.FTZ R44, R121, R36 ;  /* 0x00000024792c7220 */ /* 0x000fe20000410000 */
[----:B-----5:R-:W-:Y:S01]  /*3000*/  @P1 FMUL.FTZ R37, R152, R145 ;  /* 0x0000009198251220 */ /* 0x020fe20000410000 */
[----:B------:R-:W-:Y:S01]  /*3010*/  LEA.HI.X R43, R46, R72, R43, 0x2, P3 ;  /* 0x000000482e2b7211 */ /* 0x000fe200018f142b */
[----:B------:R-:W0:Y:S01]  /*3020*/  SHFL.IDX PT, R136, R136, RZ, 0x1f ;  /* 0x00001fff88887589 */ /* 0x000e2200000e0000 */
[-C--:B------:R-:W-:Y:S01]  /*3030*/  FFMA.FTZ R44, R119, R146.reuse, -R44 ;  /* 0x00000092772c7223 */ /* 0x080fe2000001082c */
[-C--:B-1----:R-:W-:Y:S01]  /*3040*/  @P1 FFMA.FTZ R152, R152, R149.reuse, R47 ;  /* 0x0000009598981223 */ /* 0x082fe2000001002f */
[----:B------:R-:W-:Y:S01]  /*3050*/  @P1 FFMA.FTZ R150, R150, R149, -R37 ;  /* 0x0000009596961223 */ /* 0x000fe20000010825 */
[----:B------:R-:W-:Y:S01]  /*3060*/  FMUL.FTZ R37, R121, R146 ;  /* 0x0000009279257220 */ /* 0x000fe20000410000 */
[----:B------:R-:W1:Y:S01]  /*3070*/  SHFL.IDX PT, R142, R142, RZ, 0x1f ;  /* 0x00001fff8e8e7589 */ /* 0x000e6200000e0000 */
[----:B------:R-:W-:-:S02]  /*3080*/  @P1 FADD.FTZ R145, R151, R152 ;  /* 0x0000009897911221 */ /* 0x000fc40000010000 */
[----:B------:R-:W-:Y:S01]  /*3090*/  FFMA.FTZ R45, R119, R36, R37 ;  /* 0x00000024772d7223 */ /* 0x000fe20000010025 */
[----:B------:R-:W-:Y:S01]  /*30a0*/  FFMA.FTZ R37, R5, R144, R44 ;  /* 0x0000009005257223 */ /* 0x000fe2000001002c */
[----:B------:R-:W-:Y:S01]  /*30b0*/  @P1 FADD.FTZ R149, R153, R150 ;  /* 0x0000009699951221 */ /* 0x000fe20000010000 */
[----:B------:R-:W-:Y:S01]  /*30c0*/  FMUL.FTZ R46, R145, R39 ;  /* 0x00000027912e7220 */ /* 0x000fe20000410000 */
[----:B------:R-:W-:Y:S01]  /*30d0*/  FFMA.FTZ R140, R5, R140, R45 ;  /* 0x0000008c058c7223 */ /* 0x000fe2000001002d */
[----:B------:R-:W-:Y:S01]  /*30e0*/  FMUL.FTZ R45, R125, R37 ;  /* 0x000000257d2d7220 */ /* 0x000fe20000410000 */
[C---:B------:R-:W-:Y:S01]  /*30f0*/  FMUL.FTZ R148, R149.reuse, R39 ;  /* 0x0000002795947220 */ /* 0x040fe20000410000 */
[----:B------:R-:W-:Y:S01]  /*3100*/  FFMA.FTZ R46, R149, R38, R46 ;  /* 0x00000026952e7223 */ /* 0x000fe2000001002e */
[-C--:B------:R-:W-:Y:S01]  /*3110*/  FMUL.FTZ R39, R125, R140.reuse ;  /* 0x0000008c7d277220 */ /* 0x080fe20000410000 */
[C---:B------:R-:W-:Y:S01]  /*3120*/  FFMA.FTZ R44, R126.reuse, R140, R45 ;  /* 0x0000008c7e2c7223 */ /* 0x040fe2000001002d */
[----:B------:R-:W-:Y:S01]  /*3130*/  FFMA.FTZ R148, R145, R38, -R148 ;  /* 0x0000002691947223 */ /* 0x000fe20000010894 */
[----:B------:R-:W-:Y:S01]  /*3140*/  FADD.FTZ R133, R133, R46 ;  /* 0x0000002e85857221 */ /* 0x000fe20000010000 */
[----:B------:R-:W-:Y:S01]  /*3150*/  FFMA.FTZ R39, R126, R37, -R39 ;  /* 0x000000257e277223 */ /* 0x000fe20000010827 */
[C---:B------:R-:W-:Y:S01]  /*3160*/  FFMA.FTZ R44, R6.reuse, R139, R44 ;  /* 0x0000008b062c7223 */ /* 0x040fe2000001002c */
[----:B------:R-:W-:Y:S01]  /*3170*/  FADD.FTZ R135, R135, R148 ;  /* 0x0000009487877221 */ /* 0x000fe20000010000 */
[C---:B------:R-:W-:Y:S01]  /*3180*/  FMUL.FTZ R47, R123.reuse, R133 ;  /* 0x000000857b2f7220 */ /* 0x040fe20000410000 */
[----:B------:R-:W-:Y:S01]  /*3190*/  FFMA.FTZ R38, R6, R137, R39 ;  /* 0x0000008906267223 */ /* 0x000fe20000010027 */
[C---:B------:R-:W-:Y:S01]  /*31a0*/  FMUL.FTZ R39, R123.reuse, R44 ;  /* 0x0000002c7b277220 */ /* 0x040fe20000410000 */
[CC--:B------:R-:W-:Y:S01]  /*31b0*/  FMUL.FTZ R46, R123.reuse, R135.reuse ;  /* 0x000000877b2e7220 */ /* 0x0c0fe20000410000 */
[C---:B------:R-:W-:Y:S01]  /*31c0*/  FFMA.FTZ R144, R124.reuse, R135, -R47 ;  /* 0x000000877c907223 */ /* 0x040fe2000001082f */
[----:B------:R-:W3:Y:S01]  /*31d0*/  SHFL.IDX PT, R141, R141, RZ, 0x1f ;  /* 0x00001fff8d8d7589 */ /* 0x000ee200000e0000 */
[-C--:B------:R-:W-:Y:S01]  /*31e0*/  FMUL.FTZ R123, R123, R38.reuse ;  /* 0x000000267b7b7220 */ /* 0x080fe20000410000 */
[C---:B------:R-:W-:Y:S01]  /*31f0*/  FFMA.FTZ R45, R124.reuse, R133, R46 ;  /* 0x000000857c2d7223 */ /* 0x040fe2000001002e */
[----:B------:R-:W-:Y:S01]  /*3200*/  FADD.FTZ R46, R131, R144 ;  /* 0x00000090832e7221 */ /* 0x000fe20000010000 */
[----:B------:R-:W-:Y:S01]  /*3210*/  FFMA.FTZ R144, R124, R38, -R39 ;  /* 0x000000267c907223 */ /* 0x000fe20000010827 */
[----:B--2---:R-:W-:Y:S01]  /*3220*/  FMUL.FTZ R39, R138, R35 ;  /* 0x000000238a277220 */ /* 0x004fe20000410000 */
[----:B------:R-:W-:Y:S01]  /*3230*/  FADD.FTZ R130, R130, R45 ;  /* 0x0000002d82827221 */ /* 0x000fe20000010000 */
[----:B------:R-:W-:Y:S01]  /*3240*/  FMUL.FTZ R45, R125, R46 ;  /* 0x0000002e7d2d7220 */ /* 0x000fe20000410000 */
[----:B------:R-:W-:Y:S01]  /*3250*/  FFMA.FTZ R123, R124, R44, R123 ;  /* 0x0000002c7c7b7223 */ /* 0x000fe2000001007b */
[----:B------:R-:W-:Y:S01]  /*3260*/  FFMA.FTZ R47, -R111, R21, R36 ;  /* 0x000000156f2f7223 */ /* 0x000fe20000010124 */
[-C--:B------:R-:W-:Y:S01]  /*3270*/  FMUL.FTZ R125, R125, R130.reuse ;  /* 0x000000827d7d7220 */ /* 0x080fe20000410000 */
[----:B------:R-:W-:Y:S01]  /*3280*/  FFMA.FTZ R148, R126, R130, R45 ;  /* 0x000000827e947223 */ /* 0x000fe2000001002d */
[-C--:B0-----:R-:W-:Y:S01]  /*3290*/  FFMA.FTZ R45, R136, R34.reuse, -R39 ;  /* 0x00000022882d7223 */ /* 0x081fe20000010827 */
[C---:B------:R-:W-:Y:S01]  /*32a0*/  FMUL.FTZ R34, R138.reuse, R34 ;  /* 0x000000228a227220 */ /* 0x040fe20000410000 */
[CC--:B------:R-:W-:Y:S01]  /*32b0*/  FMUL.FTZ R39, R138.reuse, R33.reuse ;  /* 0x000000218a277220 */ /* 0x0c0fe20000410000 */
[----:B------:R-:W-:Y:S01]  /*32c0*/  FMUL.FTZ R138, R138, R32 ;  /* 0x000000208a8a7220 */ /* 0x000fe20000410000 */
[----:B------:R-:W-:Y:S01]  /*32d0*/  FFMA.FTZ R125, R126, R46, -R125 ;  /* 0x0000002e7e7d7223 */ /* 0x000fe2000001087d */
[----:B------:R-:W-:Y:S01]  /*32e0*/  FADD.FTZ R127, R127, R148 ;  /* 0x000000947f7f7221 */ /* 0x000fe20000010000 */
[C---:B------:R-:W-:Y:S01]  /*32f0*/  FFMA.FTZ R32, R136.reuse, R32, -R39 ;  /* 0x0000002088207223 */ /* 0x040fe20000010827 */
[C---:B------:R-:W-:Y:S01]  /*3300*/  FFMA.FTZ R33, R136.reuse, R33, R138 ;  /* 0x0000002188217223 */ /* 0x040fe2000001008a */
[----:B------:R-:W-:Y:S01]  /*3310*/  FFMA.FTZ R136, R136, R35, R34 ;  /* 0x0000002388887223 */ /* 0x000fe20000010022 */
[----:B-1----:R-:W-:Y:S01]  /*3320*/  FADD.FTZ R34, R142, R45 ;  /* 0x0000002d8e227221 */ /* 0x002fe20000010000 */
[----:B------:R-:W-:Y:S01]  /*3330*/  FADD.FTZ R128, R128, R125 ;  /* 0x0000007d80807221 */ /* 0x000fe20000010000 */
[-C--:B------:R-:W-:Y:S01]  /*3340*/  FMUL.FTZ R45, R121, R127.reuse ;  /* 0x0000007f792d7220 */ /* 0x080fe20000410000 */
[----:B------:R-:W-:Y:S01]  /*3350*/  P2R R39, PR, RZ, 0x10 ;  /* 0x00000010ff277803 */ /* 0x000fe20000000000 */
[----:B---3--:R-:W-:Y:S01]  /*3360*/  FADD.FTZ R35, R141, R136 ;  /* 0x000000888d237221 */ /* 0x008fe20000010000 */
[-C--:B------:R-:W-:Y:S01]  /*3370*/  FMUL.FTZ R124, R121, R128.reuse ;  /* 0x00000080797c7220 */ /* 0x080fe20000410000 */
[----:B------:R-:W-:Y:S01]  /*3380*/  FFMA.FTZ R45, R119, R128, -R45 ;  /* 0x00000080772d7223 */ /* 0x000fe2000001082d */
[----:B------:R-:W-:Y:S01]  /*3390*/  FFMA.FTZ R121, R7, R132, R144 ;  /* 0x0000008407797223 */ /* 0x000fe20000010090 */
[----:B------:R-:W-:Y:S01]  /*33a0*/  FMUL.FTZ R132, R98, R128 ;  /* 0x0000008062847220 */ /* 0x000fe20000410000 */
[----:B------:R-:W-:Y:S01]  /*33b0*/  FFMA.FTZ R39, R119, R127, R124 ;  /* 0x0000007f77277223 */ /* 0x000fe2000001007c */
[----:B------:R-:W-:Y:S01]  /*33c0*/  FADD.FTZ R122, R122, R45 ;  /* 0x0000002d7a7a7221 */ /* 0x000fe20000010000 */
[----:B------:R0:W-:Y:S01]  /*33d0*/  @!P4 STS.128 [UR7+0x25d0], R32 ;  /* 0x0025d020ff00c988 */ /* 0x0001e20008000c07 */
[----:B------:R-:W-:Y:S01]  /*33e0*/  FFMA.FTZ R119, -R110, R23, R140 ;  /* 0x000000176e777223 */ /* 0x000fe2000001018c */
[----:B------:R-:W-:Y:S01]  /*33f0*/  FADD.FTZ R120, R120, R39 ;  /* 0x0000002778787221 */ /* 0x000fe20000010000 */
[----:B------:R-:W-:Y:S01]  /*3400*/  FMUL.FTZ R124, R99, R122 ;  /* 0x0000007a637c7220 */ /* 0x000fe20000410000 */
[----:B------:R-:W-:Y:S01]  /*3410*/  FFMA.FTZ R39, R111, -R20, R146 ;  /* 0x800000146f277223 */ /* 0x000fe20000010092 */
[----:B------:R-:W-:Y:S01]  /*3420*/  FFMA.FTZ R123, R7, R134, R123 ;  /* 0x00000086077b7223 */ /* 0x000fe2000001007b */
[----:B------:R-:W-:Y:S01]  /*3430*/  FFMA.FTZ R45, R110, -R22, R37 ;  /* 0x800000166e2d7223 */ /* 0x000fe20000010025 */
[----:B------:R-:W-:Y:S01]  /*3440*/  FMUL.FTZ R126, R98, R127 ;  /* 0x0000007f627e7220 */ /* 0x000fe20000410000 */
[----:B------:R-:W-:Y:S01]  /*3450*/  FMUL.FTZ R134, R119, R132 ;  /* 0x0000008477867220 */ /* 0x000fe20000410000 */
[C---:B------:R-:W-:Y:S01]  /*3460*/  FMUL.FTZ R143, R101.reuse, R46 ;  /* 0x0000002e658f7220 */ /* 0x040fe20000410000 */
[----:B------:R-:W-:Y:S01]  /*3470*/  FMUL.FTZ R141, R101, R130 ;  /* 0x00000082658d7220 */ /* 0x000fe20000410000 */
[-C--:B------:R-:W-:Y:S01]  /*3480*/  FMUL.FTZ R136, R119, R126.reuse ;  /* 0x0000007e77887220 */ /* 0x080fe20000410000 */
[----:B------:R-:W-:Y:S01]  /*3490*/  FFMA.FTZ R131, R45, R126, R134 ;  /* 0x0000007e2d837223 */ /* 0x000fe20000010086 */
[----:B------:R-:W-:Y:S01]  /*34a0*/  FMUL.FTZ R139, R5, R132 ;  /* 0x00000084058b7220 */ /* 0x000fe20000410000 */
[----:B0-----:R-:W-:Y:S01]  /*34b0*/  FMUL.FTZ R32, R99, R120 ;  /* 0x0000007863207220 */ /* 0x001fe20000410000 */
[----:B------:R-:W-:Y:S01]  /*34c0*/  FMUL.FTZ R34, R47, R124 ;  /* 0x0000007c2f227220 */ /* 0x000fe20000410000 */
[----:B------:R-:W-:Y:S01]  /*34d0*/  FFMA.FTZ R35, -R109, R25, R44 ;  /* 0x000000196d237223 */ /* 0x000fe2000001012c */
[----:B------:R-:W-:Y:S01]  /*34e0*/  FMUL.FTZ R147, R6, R141 ;  /* 0x0000008d06937220 */ /* 0x000fe20000410000 */
[-C--:B------:R-:W-:Y:S01]  /*34f0*/  FMUL.FTZ R33, R47, R32.reuse ;  /* 0x000000202f217220 */ /* 0x080fe20000410000 */
[-C--:B------:R-:W-:Y:S01]  /*3500*/  FFMA.FTZ R34, R39, R32.reuse, R34 ;  /* 0x0000002027227223 */ /* 0x080fe20000010022 */
[----:B------:R-:W-:Y:S01]  /*3510*/  FMUL.FTZ R32, R4, R32 ;  /* 0x0000002004207220 */ /* 0x000fe20000410000 */
[----:B------:R-:W-:Y:S01]  /*3520*/  FMUL.FTZ R145, R35, R143 ;  /* 0x0000008f23917220 */ /* 0x000fe20000410000 */
[----:B------:R-:W-:Y:S01]  /*3530*/  FFMA.FTZ R136, R45, R132, -R136 ;  /* 0x000000842d887223 */ /* 0x000fe20000010888 */
[----:B------:R-:W-:Y:S01]  /*3540*/  FADD.FTZ R34, RZ, R34 ;  /* 0x00000022ff227221 */ /* 0x000fe20000010000 */
[C---:B------:R-:W-:Y:S01]  /*3550*/  FMUL.FTZ R132, R100.reuse, R133 ;  /* 0x0000008564847220 */ /* 0x040fe20000410000 */
[----:B------:R0:W-:Y:S01]  /*3560*/  STS [R31], R32 ;  /* 0x000000201f007388 */ /* 0x0001e20000000800 */
[----:B------:R-:W-:Y:S01]  /*3570*/  FMUL.FTZ R134, R100, R135 ;  /* 0x0000008764867220 */ /* 0x000fe20000410000 */
[----:B------:R-:W-:Y:S01]  /*3580*/  FADD.FTZ R131, R34, R131 ;  /* 0x0000008322837221 */ /* 0x000fe20000010000 */
[----:B------:R-:W-:Y:S01]  /*3590*/  FFMA.FTZ R34, R109, -R24, R38 ;  /* 0x800000186d227223 */ /* 0x000fe20000010026 */
[----:B------:R-:W-:Y:S01]  /*35a0*/  FMUL.FTZ R137, R5, R126 ;  /* 0x0000007e05897220 */ /* 0x000fe20000410000 */
[-C--:B------:R-:W-:Y:S01]  /*35b0*/  FMUL.FTZ R125, R4, R124.reuse ;  /* 0x0000007c047d7220 */ /* 0x080fe20000410000 */
[----:B------:R-:W-:Y:S01]  /*35c0*/  STS [R30+0xc], R139 ;  /* 0x00000c8b1e007388 */ /* 0x000fe20000000800 */
[----:B------:R-:W-:Y:S01]  /*35d0*/  FFMA.FTZ R33, R39, R124, -R33 ;  /* 0x0000007c27217223 */ /* 0x000fe20000010821 */
[----:B------:R-:W-:Y:S01]  /*35e0*/  FFMA.FTZ R124, R108, -R26, R121 ;  /* 0x8000001a6c7c7223 */ /* 0x000fe20000010079 */
[----:B------:R-:W-:Y:S01]  /*35f0*/  FMUL.FTZ R146, R118, R146 ;  /* 0x0000009276927220 */ /* 0x000fe20000410000 */
[CC--:B0-----:R-:W-:Y:S01]  /*3600*/  FFMA.FTZ R32, R34.reuse, R141.reuse, R145 ;  /* 0x0000008d22207223 */ /* 0x0c1fe20000010091 */
[----:B------:R-:W-:Y:S01]  /*3610*/  FMUL.FTZ R141, R35, R141 ;  /* 0x0000008d238d7220 */ /* 0x000fe20000410000 */
[C---:B------:R-:W-:Y:S01]  /*3620*/  FMUL.FTZ R145, R7.reuse, R134 ;  /* 0x0000008607917220 */ /* 0x040fe20000410000 */
[----:B------:R0:W-:Y:S01]  /*3630*/  STS [R30+0x4], R125 ;  /* 0x0000047d1e007388 */ /* 0x0001e20000000800 */
[----:B------:R-:W-:Y:S01]  /*3640*/  FADD.FTZ R33, RZ, R33 ;  /* 0x00000021ff217221 */ /* 0x000fe20000010000 */
[-C--:B------:R-:W-:Y:S01]  /*3650*/  FFMA.FTZ R126, R34, R143.reuse, -R141 ;  /* 0x0000008f227e7223 */ /* 0x080fe2000001088d */
[----:B------:R-:W-:Y:S01]  /*3660*/  FMUL.FTZ R143, R6, R143 ;  /* 0x0000008f068f7220 */ /* 0x000fe20000410000 */
[----:B------:R-:W-:Y:S01]  /*3670*/  FMUL.FTZ R141, R7, R132 ;  /* 0x00000084078d7220 */ /* 0x000fe20000410000 */
[----:B------:R1:W-:Y:S01]  /*3680*/  STS [R30+0x8], R137 ;  /* 0x000008891e007388 */ /* 0x0003e20000000800 */
[----:B------:R-:W-:Y:S01]  /*3690*/  FADD.FTZ R32, R131, R32 ;  /* 0x0000002083207221 */ /* 0x000fe20000010000 */
[----:B------:R-:W-:Y:S01]  /*36a0*/  FMUL.FTZ R131, R118, -R36 ;  /* 0x8000002476837220 */ /* 0x000fe20000410000 */
[----:B------:R-:W-:Y:S01]  /*36b0*/  LEA R36, R115, -R106, 0x1 ;  /* 0x8000006a73247211 */ /* 0x000fe200078e08ff */
[----:B------:R-:W-:Y:S01]  /*36c0*/  STS [R30+0x10], R147 ;  /* 0x000010931e007388 */ /* 0x000fe20000000800 */
[----:B0-----:R-:W-:Y:S01]  /*36d0*/  FFMA.FTZ R125, -R108, R27, R123 ;  /* 0x0000001b6c7d7223 */ /* 0x001fe2000001017b */
[----:B------:R-:W-:Y:S01]  /*36e0*/  FADD.FTZ R33, R33, R136 ;  /* 0x0000008821217221 */ /* 0x000fe20000010000 */
[----:B------:R-:W-:Y:S01]  /*36f0*/  ISETP.GE.AND P1, PT, R36, 0x1, PT ;  /* 0x000000012400780c */ /* 0x000fe20003f26270 */
[----:B------:R-:W-:Y:S01]  /*3700*/  STS [R30+0x14], R143 ;  /* 0x0000148f1e007388 */ /* 0x000fe20000000800 */
[C---:B------:R-:W-:Y:S01]  /*3710*/  FMUL.FTZ R139, R125.reuse, R132 ;  /* 0x000000847d8b7220 */ /* 0x040fe20000410000 */
[-C--:B-1----:R-:W-:Y:S01]  /*3720*/  FMUL.FTZ R137, R125, R134.reuse ;  /* 0x000000867d897220 */ /* 0x082fe20000410000 */
[----:B------:R-:W-:Y:S01]  /*3730*/  FADD.FTZ R126, R33, R126 ;  /* 0x0000007e217e7221 */ /* 0x000fe20000010000 */
[----:B------:R0:W-:Y:S01]  /*3740*/  STS [R30+0x18], R141 ;  /* 0x0000188d1e007388 */ /* 0x0001e20000000800 */
[C---:B------:R-:W-:Y:S01]  /*3750*/  FFMA.FTZ R139, R124.reuse, R134, -R139 ;  /* 0x000000867c8b7223 */ /* 0x040fe2000001088b */
[----:B------:R-:W-:Y:S01]  /*3760*/  FFMA.FTZ R137, R124, R132, R137 ;  /* 0x000000847c897223 */ /* 0x000fe20000010089 */
[C---:B------:R-:W-:Y:S01]  /*3770*/  FMUL.FTZ R37, R117.reuse, R37 ;  /* 0x0000002575257220 */ /* 0x040fe20000410000 */
[----:B------:R1:W-:Y:S01]  /*3780*/  STS [R30+0x1c], R145 ;  /* 0x00001c911e007388 */ /* 0x0003e20000000800 */
[----:B------:R-:W-:Y:S01]  /*3790*/  FMUL.FTZ R121, R114, R121 ;  /* 0x0000007972797220 */ /* 0x000fe20000410000 */
[----:B------:R-:W-:Y:S01]  /*37a0*/  FADD.FTZ R33, R32, R137 ;  /* 0x0000008920217221 */ /* 0x000fe20000010000 */
[----:B------:R-:W-:Y:S01]  /*37b0*/  FADD.FTZ R32, R126, R139 ;  /* 0x0000008b7e207221 */ /* 0x000fe20000010000 */
[----:B------:R-:W-:Y:S01]  /*37c0*/  BAR.SYNC.DEFER_BLOCKING 0x0 ;  /* 0x0000000000007b1d */ /* 0x000fe20000010000 */
[----:B------:R-:W-:Y:S01]  /*37d0*/  FMUL.FTZ R137, R117, -R140 ;  /* 0x8000008c75897220 */ /* 0x000fe20000410000 */
[C---:B------:R-:W-:Y:S01]  /*37e0*/  FMUL.FTZ R139, R116.reuse, R38 ;  /* 0x00000026748b7220 */ /* 0x040fe20000410000 */
[----:B0-----:R-:W-:Y:S01]  /*37f0*/  FMUL.FTZ R141, R116, -R44 ;  /* 0x8000002c748d7220 */ /* 0x001fe20000410000 */
[----:B------:R-:W-:Y:S01]  /*3800*/  FMUL.FTZ R123, R114, -R123 ;  /* 0x8000007b727b7220 */ /* 0x000fe20000410000 */
[----:B------:R-:W-:Y:S01]  /*3810*/  ISETP.GE.AND P2, PT, R36, 0x21, PT ;  /* 0x000000212400780c */ /* 0x000fe20003f46270 */
[----:B------:R1:W0:Y:S04]  /*3820*/  LDS R143, [R0] ;  /* 0x00000000008f7984 */ /* 0x0002280000000800 */
        /* <DEDUP_REMOVED lines=16> */
[----:B--234-:R-:W-:Y:S05]  /*3930*/  @!P1 BRA `(.L_x_18532) ;  /* 0x00000000000c9947 */ /* 0x01cfea0003800000 */
[----:B-1----:R-:W1:Y:S04]  /*3940*/  LDS R37, [R0+0x420] ;  /* 0x0004200000257984 */ /* 0x002e680000000800 */
[----:B0-----:R2:W-:Y:S04]  /*3950*/  REDG.E.ADD.F32.FTZ.RN.STRONG.GPU desc[UR16][R40.64], R143 ;  /* 0x0000008f280079a6 */ /* 0x0015e8000c12f310 */
[----:B-1----:R2:W-:Y:S02]  /*3960*/  REDG.E.ADD.F32.FTZ.RN.STRONG.GPU desc[UR16][R42.64], R37 ;  /* 0x000000252a0079a6 */ /* 0x0025e4000c12f310 */
.L_x_18532:
[----:B------:R-:W-:Y:S05]  /*3970*/  BSYNC.RECONVERGENT B0 ;  /* 0x0000000000007941 */ /* 0x000fea0003800200 */
.L_x_18531:
[----:B-12---:R1:W2:Y:S01]  /*3980*/  LDS R37, [R55+0x4a0] ;  /* 0x0004a00037257984 */ /* 0x0062a20000000800 */
[----:B------:R-:W-:Y:S04]  /*3990*/  BSSY.RECONVERGENT B0, `(.L_x_18533) ;  /* 0x0000004000007945 */ /* 0x000fe80003800200 */
[----:B------:R-:W-:Y:S05]  /*39a0*/  @!P2 BRA `(.L_x_18534) ;  /* 0x000000000008a947 */ /* 0x000fea0003800000 */
[----:B------:R3:W-:Y:S04]  /*39b0*/  REDG.E.ADD.F32.FTZ.RN.STRONG.GPU desc[UR16][R40.64+0x80], R147 ;  /* 0x00008093280079a6 */ /* 0x0007e8000c12f310 */
[----:B--2---:R3:W-:Y:S02]  /*39c0*/  REDG.E.ADD.F32.FTZ.RN.STRONG.GPU desc[UR16][R42.64+0x80], R37 ;  /* 0x000080252a0079a6 */ /* 0x0047e4000c12f310 */
.L_x_18534:
[----:B------:R-:W-:Y:S05]  /*39d0*/  BSYNC.RECONVERGENT B0 ;  /* 0x0000000000007941 */ /* 0x000fea0003800200 */
.L_x_18533:
[----:B--23--:R2:W3:Y:S01]  /*39e0*/  LDS R37, [R54+0x520] ;  /* 0x0005200036257984 */ /* 0x00c4e20000000800 */
        /* <DEDUP_REMOVED lines=10> */
.L_x_18536:
[----:B------:R-:W-:Y:S05]  /*3a90*/  BSYNC.RECONVERGENT B0 ;  /* 0x0000000000007941 */ /* 0x000fea0003800200 */
.L_x_18535:
[----:B---34-:R3:W4:Y:S01]  /*3aa0*/  LDS R37, [R53+0x5a0] ;  /* 0x0005a00035257984 */ /* 0x0187220000000800 */
[----:B------:R-:W-:Y:S04]  /*3ab0*/  BSSY.RECONVERGENT B0, `(.L_x_18537) ;  /* 0x0000004000007945 */ /* 0x000fe80003800200 */
[----:B------:R-:W-:Y:S05]  /*3ac0*/  @!P1 BRA `(.L_x_18538) ;  /* 0x0000000000089947 */ /* 0x000fea0003800000 */
[----:B------:R0:W-:Y:S04]  /*3ad0*/  REDG.E.ADD.F32.FTZ.RN.STRONG.GPU desc[UR16][R40.64+0x180], R145 ;  /* 0x00018091280079a6 */ /* 0x0001e8000c12f310 */
[----:B----4-:R4:W-:Y:S02]  /*3ae0*/  REDG.E.ADD.F32.FTZ.RN.STRONG.GPU desc[UR16][R42.64+0x180], R37 ;  /* 0x000180252a0079a6 */ /* 0x0109e4000c12f310 */
.L_x_18538:
[----:B------:R-:W-:Y:S05]  /*3af0*/  BSYNC.RECONVERGENT B0 ;  /* 0x0000000000007941 */ /* 0x000fea0003800200 */
.L_x_18537:
[----:B----4-:R4:W0:Y:S01]  /*3b00*/  LDS R37, [R52+0x620] ;  /* 0x0006200034257984 */ /* 0x0108220000000800 */
[----:B------:R-:W-:Y:S04]  /*3b10*/  BSSY.RECONVERGENT B0, `(.L_x_18539) ;  /* 0x0000004000007945 */ /* 0x000fe80003800200 */
[----:B------:R-:W-:Y:S05]  /*3b20*/  @!P2 BRA `(.L_x_18540) ;  /* 0x000000000008a947 */ /* 0x000fea0003800000 */
[----:B0-----:R0:W-:Y:S04]  /*3b30*/  REDG.E.ADD.F32.FTZ.RN.STRONG.GPU desc[UR16][R40.64+0x200], R151 ;  /* 0x00020097280079a6 */ /* 0x0011e8000c12f310 */
[----:B------:R0:W-:Y:S02]  /*3b40*/  REDG.E.ADD.F32.FTZ.RN.STRONG.GPU desc[UR16][R42.64+0x200], R37 ;  /* 0x000200252a0079a6 */ /* 0x0001e4000c12f310 */
.L_x_18540:
[----:B------:R-:W-:Y:S05]  /*3b50*/  BSYNC.RECONVERGENT B0 ;  /* 0x0000000000007941 */ /* 0x000fea0003800200 */
.L_x_18539:
[----:B0-----:R0:W0:Y:S01]  /*3b60*/  LDS R37, [R51+0x6a0] ;  /* 0x0006a00033257984 */ /* 0x0010220000000800 */
[----:B------:R-:W-:Y:S04]  /*3b70*/  BSSY.RECONVERGENT B0, `(.L_x_18541) ;  /* 0x0000004000007945 */ /* 0x000fe80003800200 */
[----:B------:R-:W-:Y:S05]  /*3b80*/  @!P3 BRA `(.L_x_18542) ;  /* 0x000000000008b947 */ /* 0x000fea0003800000 */
[----:B------:R1:W-:Y:S04]  /*3b90*/  REDG.E.ADD.F32.FTZ.RN.STRONG.GPU desc[UR16][R40.64+0x280], R153 ;  /* 0x00028099280079a6 */ /* 0x0003e8000c12f310 */
[----:B0-----:R1:W-:Y:S02]  /*3ba0*/  REDG.E.ADD.F32.FTZ.RN.STRONG.GPU desc[UR16][R42.64+0x280], R37 ;  /* 0x000280252a0079a6 */ /* 0x0013e4000c12f310 */
.L_x_18542:
[----:B------:R-:W-:Y:S05]  /*3bb0*/  BSYNC.RECONVERGENT B0 ;  /* 0x0000000000007941 */ /* 0x000fea0003800200 */
.L_x_18541:
[----:B01----:R0:W1:Y:S01]  /*3bc0*/  LDS R37, [R50+0x720] ;  /* 0x0007200032257984 */ /* 0x0030620000000800 */
[----:B------:R-:W-:Y:S04]  /*3bd0*/  BSSY.RECONVERGENT B0, `(.L_x_18543) ;  /* 0x0000004000007945 */ /* 0x000fe80003800200 */
[----:B------:R-:W-:Y:S05]  /*3be0*/  @!P4 BRA `(.L_x_18544) ;  /* 0x000000000008c947 */ /* 0x000fea0003800000 */
[----:B------:R0:W-:Y:S04]  /*3bf0*/  REDG.E.ADD.F32.FTZ.RN.STRONG.GPU desc[UR16][R40.64+0x300], R155 ;  /* 0x0003009b280079a6 */ /* 0x0001e8000c12f310 */
[----:B-1----:R0:W-:Y:S02]  /*3c00*/  REDG.E.ADD.F32.FTZ.RN.STRONG.GPU desc[UR16][R42.64+0x300], R37 ;  /* 0x000300252a0079a6 */ /* 0x0021e4000c12f310 */
.L_x_18544:
[----:B------:R-:W-:Y:S05]  /*3c10*/  BSYNC.RECONVERGENT B0 ;  /* 0x0000000000007941 */ /* 0x000fea0003800200 */
.L_x_18543:
[----:B01----:R0:W1:Y:S01]  /*3c20*/  LDS R37, [R49+0x7a0] ;  /* 0x0007a00031257984 */ /* 0x0030620000000800 */
[----:B------:R-:W-:Y:S04]  /*3c30*/  BSSY.RECONVERGENT B0, `(.L_x_18545) ;  /* 0x0000004000007945 */ /* 0x000fe80003800200 */
[----:B------:R-:W-:Y:S05]  /*3c40*/  @!P5 BRA `(.L_x_18546) ;  /* 0x000000000008d947 */ /* 0x000fea0003800000 */
[----:B------:R0:W-:Y:S04]  /*3c50*/  REDG.E.ADD.F32.FTZ.RN.STRONG.GPU desc[UR16][R40.64+0x380], R157 ;  /* 0x0003809d280079a6 */ /* 0x0001e8000c12f310 */
[----:B-1----:R0:W-:Y:S02]  /*3c60*/  REDG.E.ADD.F32.FTZ.RN.STRONG.GPU desc[UR16][R42.64+0x380], R37 ;  /* 0x000380252a0079a6 */ /* 0x0021e4000c12f310 */
.L_x_18546:
[----:B------:R-:W-:Y:S05]  /*3c70*/  BSYNC.RECONVERGENT B0 ;  /* 0x0000000000007941 */ /* 0x000fea0003800200 */
.L_x_18545:
[----:B------:R-:W5:Y:S01]  /*3c80*/  SHFL.DOWN PT, R36, R33, 0x1, 0x1f ;  /* 0x08201f0021247f89 */ /* 0x000f6200000e0000 */
[----:B------:R-:W-:Y:S01]  /*3c90*/  ISETP.GT.AND P1, PT, R85, 0x1e, PT ;  /* 0x0000001e5500780c */ /* 0x000fe20003f24270 */
[----:B0-----:R-:W-:Y:S01]  /*3ca0*/  FMUL.FTZ R41, R97, R133 ;  /* 0x0000008561297220 */ /* 0x001fe20000410000 */
[----:B------:R-:W-:Y:S01]  /*3cb0*/  FMUL.FTZ R23, R23, R128 ;  /* 0x0000008017177220 */ /* 0x000fe20000410000 */
[----:B-1----:R-:W0:Y:S01]  /*3cc0*/  SHFL.DOWN PT, R37, R32, 0x1, 0x1f ;  /* 0x08201f0020257f89 */ /* 0x002e2200000e0000 */
[----:B------:R-:W-:Y:S01]  /*3cd0*/  ISETP.NE.AND P2, PT, R85, RZ, PT ;  /* 0x000000ff5500720c */ /* 0x000fe20003f45270 */
[----:B------:R-:W-:Y:S01]  /*3ce0*/  FMUL.FTZ R21, R21, R122 ;  /* 0x0000007a15157220 */ /* 0x000fe20000410000 */
[----:B------:R-:W-:Y:S01]  /*3cf0*/  ISETP.NE.AND P3, PT, R70, RZ, PT ;  /* 0x000000ff4600720c */ /* 0x000fe20003f65270 */
[----:B------:R-:W-:Y:S02]  /*3d00*/  BSSY.RECONVERGENT B0, `(.L_x_18547) ;  /* 0x000004d000007945 */ /* 0x000fe40003800200 */
[----:B------:R-:W-:-:S04]  /*3d10*/  FFMA.FTZ R21, R20, R120, R21 ;  /* 0x0000007814157223 */ /* 0x000fc80000010015 */
        /* <DEDUP_REMOVED lines=17> */
[----:B------:R-:W-:Y:S01]  /*3e30*/  FFMA.FTZ R36, R96, R135, -R41 ;  /* 0x0000008760247223 */ /* 0x000fe20000010829 */
[----:B-1----:R-:W-:-:S03]  /*3e40*/  @!P1 FADD.FTZ R32, R32, R37 ;  /* 0x0000002520209221 */ /* 0x002fc60000010000 */
[----:B------:R-:W0:Y:S01]  /*3e50*/  SHFL.DOWN PT, R40, R33, 0x10, 0x1f ;  /* 0x0a001f0021287f89 */ /* 0x000e2200000e0000 */
[----:B------:R-:W-:Y:S01]  /*3e60*/  FMUL.FTZ R37, R27, R135 ;  /* 0x000000871b257220 */ /* 0x000fe20000410000 */
[----:B------:R-:W-:Y:S01]  /*3e70*/  FMUL.FTZ R27, R97, R130 ;  /* 0x00000082611b7220 */ /* 0x000fe20000410000 */
[----:B------:R-:W-:Y:S01]  /*3e80*/  FMUL.FTZ R125, R125, R36 ;  /* 0x000000247d7d7220 */ /* 0x000fe20000410000 */
[----:B------:R-:W1:Y:S01]  /*3e90*/  SHFL.DOWN PT, R41, R32, 0x10, 0x1f ;  /* 0x0a001f0020297f89 */ /* 0x000e6200000e0000 */
[----:B------:R-:W-:Y:S01]  /*3ea0*/  FFMA.FTZ R38, R26, R133, R37 ;  /* 0x000000851a267223 */ /* 0x000fe20000010025 */
[-C--:B------:R-:W-:Y:S01]  /*3eb0*/  FFMA.FTZ R26, R96, R46.reuse, -R27 ;  /* 0x0000002e601a7223 */ /* 0x080fe2000001081b */
[-C--:B------:R-:W-:Y:S01]  /*3ec0*/  FMUL.FTZ R27, R25, R46.reuse ;  /* 0x0000002e191b7220 */ /* 0x080fe20000410000 */
[CC--:B------:R-:W-:Y:S01]  /*3ed0*/  FMUL.FTZ R25, R97.reuse, R127.reuse ;  /* 0x0000007f61197220 */ /* 0x0c0fe20000410000 */
[----:B------:R-:W-:Y:S01]  /*3ee0*/  FMUL.FTZ R37, R97, R46 ;  /* 0x0000002e61257220 */ /* 0x000fe20000410000 */
[----:B------:R-:W-:Y:S01]  /*3ef0*/  FMUL.FTZ R35, R35, R26 ;  /* 0x0000001a23237220 */ /* 0x000fe20000410000 */
[----:B------:R-:W-:Y:S01]  /*3f00*/  FFMA.FTZ R27, R24, R130, R27 ;  /* 0x00000082181b7223 */ /* 0x000fe2000001001b */
[----:B------:R-:W-:Y:S01]  /*3f10*/  FFMA.FTZ R24, R96, R128, -R25 ;  /* 0x0000008060187223 */ /* 0x000fe20000010819 */
[----:B------:R-:W-:Y:S01]  /*3f20*/  FFMA.FTZ R26, R22, R127, R23 ;  /* 0x0000007f161a7223 */ /* 0x000fe20000010017 */
[C---:B------:R-:W-:Y:S01]  /*3f30*/  FMUL.FTZ R23, R97.reuse, R120 ;  /* 0x0000007861177220 */ /* 0x040fe20000410000 */
[C---:B------:R-:W-:Y:S01]  /*3f40*/  FFMA.FTZ R37, R96.reuse, R130, R37 ;  /* 0x0000008260257223 */ /* 0x040fe20000010025 */
[C---:B------:R-:W-:Y:S01]  /*3f50*/  FMUL.FTZ R135, R97.reuse, R135 ;  /* 0x0000008761877220 */ /* 0x040fe20000410000 */
[----:B------:R-:W-:Y:S01]  /*3f60*/  FMUL.FTZ R25, R97, R128 ;  /* 0x0000008061197220 */ /* 0x000fe20000410000 */
[----:B------:R-:W-:Y:S01]  /*3f70*/  FMUL.FTZ R36, R119, R24 ;  /* 0x0000001877247220 */ /* 0x000fe20000410000 */
[-C--:B------:R-:W-:Y:S01]  /*3f80*/  FMUL.FTZ R97, R97, R122.reuse ;  /* 0x0000007a61617220 */ /* 0x080fe20000410000 */
[----:B------:R-:W-:Y:S01]  /*3f90*/  FFMA.FTZ R24, R96, R122, -R23 ;  /* 0x0000007a60187223 */ /* 0x000fe20000010817 */
[----:B------:R-:W-:Y:S01]  /*3fa0*/  FFMA.FTZ R35, R34, R37, R35 ;  /* 0x0000002522237223 */ /* 0x000fe20000010023 */
[C---:B------:R-:W-:Y:S01]  /*3fb0*/  FFMA.FTZ R135, R96.reuse, R133, R135 ;  /* 0x0000008560877223 */ /* 0x040fe20000010087 */
[C---:B------:R-:W-:Y:S01]  /*3fc0*/  FFMA.FTZ R34, R96.reuse, R127, R25 ;  /* 0x0000007f60227223 */ /* 0x040fe20000010019 */
[----:B------:R-:W-:Y:S01]  /*3fd0*/  FFMA.FTZ R96, R96, R120, R97 ;  /* 0x0000007860607223 */ /* 0x000fe20000010061 */
[----:B------:R-:W-:Y:S01]  /*3fe0*/  FMUL.FTZ R24, R47, R24 ;  /* 0x000000182f187220 */ /* 0x000fe20000410000 */
[----:B0-----:R-:W-:Y:S01]  /*3ff0*/  FADD.FTZ R22, R33, R40 ;  /* 0x0000002821167221 */ /* 0x001fe20000010000 */
[----:B------:R-:W-:Y:S01]  /*4000*/  FFMA.FTZ R124, R124, R135, R125 ;  /* 0x000000877c7c7223 */ /* 0x000fe2000001007d */
[----:B-1----:R-:W-:Y:S01]  /*4010*/  FADD.FTZ R23, R32, R41 ;  /* 0x0000002920177221 */ /* 0x002fe20000010000 */
[----:B------:R-:W-:Y:S01]  /*4020*/  FFMA.FTZ R34, R45, R34, R36 ;  /* 0x000000222d227223 */ /* 0x000fe20000010024 */
[----:B------:R-:W-:Y:S01]  /*4030*/  FFMA.FTZ R39, R39, R96, R24 ;  /* 0x0000006027277223 */ /* 0x000fe20000010018 */
[----:B------:R-:W-:Y:S01]  /*4040*/  ISETP.GT.AND P1, PT, R85, 0xf, PT ;  /* 0x0000000f5500780c */ /* 0x000fe20003f24270 */
[----:B------:R-:W-:Y:S01]  /*4050*/  FFMA.FTZ R124, R7, R38, R124 ;  /* 0x00000026077c7223 */ /* 0x000fe2000001007c */
[----:B------:R0:W-:Y:S01]  /*4060*/  @!P2 STS.64 [UR6+0x1088], R22 ;  /* 0x00108816ff00a988 */ /* 0x0001e20008000a06 */
[----:B------:R-:W-:Y:S01]  /*4070*/  FFMA.FTZ R35, R6, R27, R35 ;  /* 0x0000001b06237223 */ /* 0x000fe20000010023 */
        /* <DEDUP_REMOVED lines=21> */
.L_x_18548:
[----:B------:R-:W-:Y:S05]  /*41d0*/  BSYNC.RECONVERGENT B0 ;  /* 0x0000000000007941 */ /* 0x000fea0003800200 */
.L_x_18547:
[----:B------:R-:W-:-:S04]  /*41e0*/  UIADD3 UR4, UPT, UPT, UR4, 0x1, URZ ;  /* 0x0000000104047890 */ /* 0x000fc8000fffe0ff */
[----:B------:R-:W-:-:S09]  /*41f0*/  UISETP.GE.AND UP0, UPT, UR4, UR9, UPT ;  /* 0x000000090400728c */ /* 0x000fd2000bf06270 */
[----:B------:R-:W-:Y:S05]  /*4200*/  BRA.U !UP0, `(.L_x_18549) ;  /* 0xffffffd5088c7547 */ /* 0x000fea000b83ffff */
.L_x_18517:
[----:B------:R-:W-:Y:S01]  /*4210*/  BAR.SYNC.DEFER_BLOCKING 0x0 ;  /* 0x0000000000007b1d */ /* 0x000fe20000010000 */
[----:B------:R-:W-:Y:S01]  /*4220*/  HFMA2 R23, -RZ, RZ, 0, 0 ;  /* 0x00000000ff177431 */ /* 0x000fe200000001ff */
[----:B------:R-:W-:Y:S02]  /*4230*/  MOV R22, R28 ;  /* 0x0000001c00167202 */ /* 0x000fe40000000f00 */
[----:B------:R-:W-:-:S04]  /*4240*/  IADD3 R63, P1, PT, R63, -0x400, RZ ;  /* 0xfffffc003f3f7810 */ /* 0x000fc80007f3e0ff */
[----:B------:R-:W0:Y:S01]  /*4250*/  LDC.64 R24, c[0x0][0x4f8] ;  /* 0x00013e00ff187b82 */ /* 0x000e220000000a00 */
[----:B------:R-:W1:Y:S01]  /*4260*/  LDCU.64 UR6, c[0x0][0x500] ;  /* 0x0000a000ff0677ac */ /* 0x000e620008000a00 */
        /* <DEDUP_REMOVED lines=11> */
[----:B------:R-:W2:Y:S01]  /*4320*/  LDS.128 R4, [R82] ;  /* 0x0000000052047984 */ /* 0x000ea20000000c00 */
[----:B0-----:R-:W-:Y:S01]  /*4330*/  IMAD.WIDE.U32 R20, R24, UR18, R22 ;  /* 0x0000001218147c25 */ /* 0x001fe2000f8e0016 */
[----:B------:R-:W-:-:S03]  /*4340*/  IADD3.X R69, PT, PT, R69, -0x1, RZ, P5, !PT ;  /* 0xffffffff45457810 */ /* 0x000fc60002ffe4ff */
[----:B------:R-:W-:Y:S02]  /*4350*/  IMAD R21, R25, UR18, R21 ;  /* 0x0000001219157c24 */ /* 0x000fe4000f8e0215 */
[----:B------:R-:W0:Y:S01]  /*4360*/  LDC.64 R24, c[0x0][0x518] ;  /* 0x00014600ff187b82 */ /* 0x000e220000000a00 */
[----:B-1----:R-:W-:-:S04]  /*4370*/  IMAD.WIDE.U32 R20, R81, UR6, R20 ;  /* 0x0000000651147c25 */ /* 0x002fc8000f8e0014 */
[----:B------:R-:W-:Y:S01]  /*4380*/  IMAD R21, R81, UR7, R21 ;  /* 0x0000000751157c24 */ /* 0x000fe2000f8e0215 */
[C---:B-----5:R-:W-:Y:S01]  /*4390*/  LEA R16, P0, R20.reuse, R26, 0x2 ;  /* 0x0000001a14107211 */ /* 0x060fe200078010ff */
[----:B------:R-:W1:Y:S03]  /*43a0*/  LDCU.64 UR6, c[0x0][0x520] ;  /* 0x0000a400ff0677ac */ /* 0x000e660008000a00 */
[----:B------:R-:W-:Y:S02]  /*43b0*/  LEA.HI.X R17, R20, R27, R21, 0x2, P0 ;  /* 0x0000001b14117211 */ /* 0x000fe400000f1415 */
[----:B------:R-:W5:Y:S01]  /*43c0*/  LDC.64 R26, c[0x0][0x560] ;  /* 0x00015800ff1a7b82 */ /* 0x000f620000000a00 */
[----:B------:R-:W-:-:S04]  /*43d0*/  IMAD.WIDE.U32 R20, R56, 0x10, R16 ;  /* 0x0000001038147825 */ /* 0x000fc800078e0010 */
[----:B0-----:R-:W-:-:S04]  /*43e0*/  IMAD.WIDE.U32 R22, R24, UR18, R22 ;  /* 0x0000001218167c25 */ /* 0x001fc8000f8e0016 */
[----:B------:R-:W-:Y:S02]  /*43f0*/  IMAD R23, R25, UR18, R23 ;  /* 0x0000001219177c24 */ /* 0x000fe4000f8e0217 */
[C---:B-1----:R-:W-:Y:S01]  /*4400*/  IMAD.WIDE.U32 R22, R81.reuse, UR6, R22 ;  /* 0x0000000651167c25 */ /* 0x042fe2000f8e0016 */
[----:B--2---:R0:W-:Y:S01]  /*4410*/  STG.E.128 desc[UR16][R20.64], R4 ;  /* 0x0000000414007986 */ /* 0x0041e2000c101d10 */
        /* <DEDUP_REMOVED lines=16> */
.L_x_18515:
        /* <DEDUP_REMOVED lines=34> */
.L_x_18552:
[----:B------:R-:W-:Y:S05]  /*4740*/  BSYNC.RECONVERGENT B0 ;  /* 0x0000000000007941 */ /* 0x000fea0003800200 */
.L_x_18551:
        /* <DEDUP_REMOVED lines=26> */
.L_x_18554:
[----:B------:R-:W-:Y:S05]  /*48f0*/  BSYNC.RECONVERGENT B0 ;  /* 0x0000000000007941 */ /* 0x000fea0003800200 */
.L_x_18553:
        /* <DEDUP_REMOVED lines=8> */
.L_x_18555:
        /* <DEDUP_REMOVED lines=16> */
.L_x_18556:
        /* <DEDUP_REMOVED lines=16> */
.L_x_18813:


//--------------------- .text._Z25selective_scan_bwd_kernelI32Selective_Scan_bwd_kernel_traitsILi32ELi4ELb1ELb1ELb1ELb1ELb0EfN3c107complexIfEEEEv12SSMParamsBwd --------------------------
	.section	.text._Z25selective_scan_bwd_kernelI32Selective_Scan_bwd_kernel_traitsILi32ELi4ELb1ELb1ELb1ELb1ELb0EfN3c107complexIfEEEEv12SSMParamsBwd,"ax",@progbits
	.align	128
        .global         _Z25selective_scan_bwd_kernelI32Selective_Scan_bwd_kernel_traitsILi32ELi4ELb1ELb1ELb1ELb1ELb0EfN3c107complexIfEEEEv12SSMParamsBwd
        .type           _Z25selective_scan_bwd_kernelI32Selective_Scan_bwd_kernel_traitsILi32ELi4ELb1ELb1ELb1ELb1ELb0EfN3c107complexIfEEEEv12SSMParamsBwd,@function
        .size           _Z25selective_scan_bwd_kernelI32Selective_Scan_bwd_kernel_traitsILi32ELi4ELb1ELb1ELb1ELb1ELb0EfN3c107complexIfEEEEv12SSMParamsBwd,(.L_x_18814 - _Z25selective_scan_bwd_kernelI32Selective_Scan_bwd_kernel_traitsILi32ELi4ELb1ELb1ELb1ELb1ELb0EfN3c107complexIfEEEEv12SSMParamsBwd)
        .other          _Z25selective_scan_bwd_kernelI32Selective_Scan_bwd_kernel_traitsILi32ELi4ELb1ELb1ELb1ELb1ELb0EfN3c107complexIfEEEEv12SSMParamsBwd,@"STO_CUDA_ENTRY STV_DEFAULT"
_Z25selective_scan_bwd_kernelI32Selective_Scan_bwd_kernel_traitsILi32ELi4ELb1ELb1ELb1ELb1ELb0EfN3c107complexIfEEEEv12SSMParamsBwd:
.text._Z25selective_scan_bwd_kernelI32Selective_Scan_bwd_kernel_traitsILi32ELi4ELb1ELb1ELb1ELb1ELb0EfN3c107complexIfEEEEv12SSMParamsBwd:
        /* <DEDUP_REMOVED lines=52> */
[----:B------:R-:W-:Y:S01]  /*0340*/  ISETP.NE.AND P1, PT, R10, RZ, PT ;  /* 0x000000ff0a00720c */ /* 0x000fe20003f25270 */
[----:B------:R-:W0:Y:S04]  /*0350*/  LDC.64 R64, c[0x0][0x4a8] ;  /* 0x00012a00ff407b82 */ /* 0x000e280000000a00 */
[----:B------:R-:W-:-:S04]  /*0360*/  @P0 IADD3 R7, PT, PT, R7, 0x1, RZ ;  /* 0x0000000107070810 */ /* 0x000fc80007ffe0ff */
[----:B------:R-:W-:-:S04]  /*0370*/  MOV R8, R7 ;  /* 0x0000000700087202 */ /* 0x000fc80000000f00 */
[----:B------:R-:W-:Y:S02]  /*0380*/  @!P2 IADD3 R8, PT, PT, -R8, RZ, RZ ;  /* 0x000000ff0808a210 */ /* 0x000fe40007ffe1ff */
[----:B------:R-:W-:Y:S01]  /*0390*/  @!P1 LOP3.LUT R8, RZ, R10, RZ, 0x33, !PT ;  /* 0x0000000aff089212 */ /* 0x000fe200078e33ff */
[----:B------:R-:W-:-:S03]  /*03a0*/  UIMAD.WIDE.U32 UR4, UR18, UR8, URZ ;  /* 0x00000008120472a5 */ /* 0x000fc6000f8e00ff */
[----:B------:R-:W-:Y:S01]  /*03b0*/  SHF.R.S32.HI R11, RZ, 0x1f, R8 ;  /* 0x0000001fff0b7819 */ /* 0x000fe20000011408 */
[----:B------:R-:W-:Y:S02]  /*03c0*/  UIMAD.WIDE.U32 UR6, UR18, UR12, URZ ;  /* 0x0000000c120672a5 */ /* 0x000fe4000f8e00ff */
[----:B------:R-:W-:Y:S02]  /*03d0*/  UIMAD UR9, UR18, UR9, UR5 ;  /* 0x00000009120972a4 */ /* 0x000fe4000f8e0205 */
[-C--:B---3--:R-:W-:Y:S01]  /*03e0*/  IMAD R2, R11, R4.reuse, RZ ;  /* 0x000000040b027224 */ /* 0x088fe200078e02ff */
[----:B------:R-:W-:Y:S01]  /*03f0*/  UIMAD UR8, UR18, UR13, UR7 ;  /* 0x0000000d120872a4 */ /* 0x000fe2000f8e0207 */
[C---:B------:R-:W-:Y:S01]  /*0400*/  IMAD.WIDE.U32 R6, R8.reuse, R4, RZ ;  /* 0x0000000408067225 */ /* 0x040fe200078e00ff */
[----:B------:R-:W3:Y:S03]  /*0410*/  LDCU.64 UR12, c[0x0][0x3b0] ;  /* 0x00007600ff0c77ac */ /* 0x000ee60008000a00 */
[----:B------:R-:W-:Y:S01]  /*0420*/  IMAD R9, R8, R5, R2 ;  /* 0x0000000508097224 */ /* 0x000fe200078e0202 */
[----:B----4-:R-:W-:-:S02]  /*0430*/  SHF.R.U32.HI R10, RZ, 0x1, R13 ;  /* 0x00000001ff0a7819 */ /* 0x010fc4000001160d */
[----:B------:R-:W-:Y:S02]  /*0440*/  MOV R3, UR5 ;  /* 0x0000000500037c02 */ /* 0x000fe40008000f00 */
[----:B------:R-:W-:Y:S02]  /*0450*/  IADD3 R7, PT, PT, R7, R9, RZ ;  /* 0x0000000907077210 */ /* 0x000fe40007ffe0ff */
[----:B------:R-:W-:Y:S02]  /*0460*/  SHF.R.U64 R9, R12, 0x1, R13 ;  /* 0x000000010c097819 */ /* 0x000fe4000000120d */
[----:B------:R-:W-:Y:S02]  /*0470*/  MOV R5, UR7 ;  /* 0x0000000700057c02 */ /* 0x000fe40008000f00 */
[----:B------:R-:W-:Y:S02]  /*0480*/  MOV R3, UR9 ;  /* 0x0000000900037c02 */ /* 0x000fe40008000f00 */
[----:B------:R-:W-:Y:S01]  /*0490*/  MOV R5, UR8 ;  /* 0x0000000800057c02 */ /* 0x000fe20008000f00 */
[----:B------:R-:W4:Y:S01]  /*04a0*/  LDCU.64 UR8, c[0x0][0x3d0] ;  /* 0x00007a00ff0877ac */ /* 0x000f220008000a00 */
[----:B------:R-:W-:Y:S01]  /*04b0*/  IMAD.WIDE.U32 R6, R9, UR18, R6 ;  /* 0x0000001209067c25 */ /* 0x000fe2000f8e0006 */
[----:B------:R-:W-:-:S03]  /*04c0*/  MOV R2, UR4 ;  /* 0x0000000400027c02 */ /* 0x000fc60008000f00 */
[----:B------:R-:W-:Y:S01]  /*04d0*/  IMAD R61, R10, UR18, RZ ;  /* 0x000000120a3d7c24 */ /* 0x000fe2000f8e02ff */
[----:B------:R-:W-:Y:S01]  /*04e0*/  MOV R4, UR6 ;  /* 0x0000000600047c02 */ /* 0x000fe20008000f00 */
[----:B------:R-:W-:Y:S01]  /*04f0*/  IMAD.WIDE.U32 R2, R59, UR10, R2 ;  /* 0x0000000a3b027c25 */ /* 0x000fe2000f8e0002 */
[C---:B------:R-:W-:Y:S01]  /*0500*/  LEA R60, P0, R6.reuse, R20, 0x3 ;  /* 0x00000014063c7211 */ /* 0x040fe200078018ff */
[----:B---3--:R-:W-:Y:S01]  /*0510*/  UIMAD.WIDE.U32 UR4, UR18, UR12, URZ ;  /* 0x0000000c120472a5 */ /* 0x008fe2000f8e00ff */
[----:B------:R-:W-:Y:S01]  /*0520*/  IADD3 R61, PT, PT, R7, R61, RZ ;  /* 0x0000003d073d7210 */ /* 0x000fe20007ffe0ff */
[----:B------:R-:W-:Y:S01]  /*0530*/  IMAD.WIDE.U32 R4, R59, UR14, R4 ;  /* 0x0000000e3b047c25 */ /* 0x000fe2000f8e0004 */
[----:B-1----:R-:W-:Y:S01]  /*0540*/  LEA R9, R25, 0xffffff80, 0x7 ;  /* 0xffffff8019097811 */ /* 0x002fe200078e38ff */
[----:B------:R-:W-:Y:S01]  /*0550*/  UIMAD UR5, UR18, UR13, UR5 ;  /* 0x0000000d120572a4 */ /* 0x000fe2000f8e0205 */
[----:B------:R-:W-:Y:S01]  /*0560*/  LEA.HI.X R61, R6, R21, R61, 0x3, P0 ;  /* 0x00000015063d7211 */ /* 0x000fe200000f1c3d */
[----:B------:R-:W-:Y:S01]  /*0570*/  IMAD R15, R59, UR11, R3 ;  /* 0x0000000b3b0f7c24 */ /* 0x000fe2000f8e0203 */
[----:B--2---:R-:W-:Y:S01]  /*0580*/  ISETP.NE.U32.AND P0, PT, R26, RZ, PT ;  /* 0x000000ff1a00720c */ /* 0x004fe20003f05070 */
[----:B------:R-:W-:Y:S01]  /*0590*/  IMAD R3, R11, R16, RZ ;  /* 0x000000100b037224 */ /* 0x000fe200078e02ff */
[----:B------:R-:W1:Y:S01]  /*05a0*/  LDC.64 R20, c[0x0][0x4d8] ;  /* 0x00013600ff147b82 */ /* 0x000e620000000a00 */
[----:B------:R-:W-:Y:S01]  /*05b0*/  IMAD R13, R59, UR15, R5 ;  /* 0x0000000f3b0d7c24 */ /* 0x000fe2000f8e0205 */
[----:B------:R-:W-:Y:S01]  /*05c0*/  ISETP.NE.AND.EX P0, PT, R27, RZ, PT, P0 ;  /* 0x000000ff1b00720c */ /* 0x000fe20003f05300 */
[C---:B------:R-:W-:Y:S01]  /*05d0*/  IMAD R5, R8.reuse, R17, R3 ;  /* 0x0000001108057224 */ /* 0x040fe200078e0203 */
[----:B------:R-:W-:Y:S01]  /*05e0*/  IADD3 R73, P2, PT, R9, R2, RZ ;  /* 0x0000000209497210 */ /* 0x000fe20007f5e0ff */
[----:B----4-:R-:W-:Y:S01]  /*05f0*/  UIMAD.WIDE.U32 UR6, UR18, UR8, URZ ;  /* 0x00000008120672a5 */ /* 0x010fe2000f8e00ff */
[----:B------:R-:W-:Y:S01]  /*0600*/  IMAD.WIDE.U32 R2, R8, R16, UR4 ;  /* 0x0000000408027e25 */ /* 0x000fe2000f8e0010 */
[----:B------:R-:W-:-:S02]  /*0610*/  LEA R7, R25, 0xffffff00, 0x8 ;  /* 0xffffff0019077811 */ /* 0x000fc400078e40ff */
[----:B------:R-:W-:Y:S02]  /*0620*/  UIMAD UR7, UR18, UR9, UR7 ;  /* 0x00000009120772a4 */ /* 0x000fe4000f8e0207 */
[----:B------:R-:W-:Y:S01]  /*0630*/  IADD3 R74, P1, PT, R7, R2, RZ ;  /* 0x00000002074a7210 */ /* 0x000fe20007f3e0ff */
[----:B------:R-:W-:Y:S01]  /*0640*/  IMAD R2, R11, R18, RZ ;  /* 0x000000120b027224 */ /* 0x000fe200078e02ff */
[----:B------:R-:W-:Y:S01]  /*0650*/  IADD3 R10, PT, PT, R3, R5, RZ ;  /* 0x00000005030a7210 */ /* 0x000fe20007ffe0ff */
[----:B0-----:R-:W-:Y:S01]  /*0660*/  IMAD R3, R11, R22, RZ ;  /* 0x000000160b037224 */ /* 0x001fe200078e02ff */
[----:B------:R-:W-:Y:S01]  /*0670*/  IADD3 R75, P3, PT, R9, R4, RZ ;  /* 0x00000004094b7210 */ /* 0x000fe20007f7e0ff */
[C---:B------:R-:W-:Y:S01]  /*0680*/  IMAD.WIDE.U32 R4, R8.reuse, R18, UR6 ;  /* 0x0000000608047e25 */ /* 0x040fe2000f8e0012 */
[----:B------:R-:W0:Y:S01]  /*0690*/  @P0 LDC R12, c[0x0][0x384] ;  /* 0x0000e100ff0c0b82 */ /* 0x000e220000000800 */
[----:B------:R-:W2:Y:S02]  /*06a0*/  LDCU.64 UR8, c[0x0][0x498] ;  /* 0x00009300ff0877ac */ /* 0x000ea40008000a00 */
[----:B------:R-:W-:-:S02]  /*06b0*/  IMAD R11, R8, R19, R2 ;  /* 0x00000013080b7224 */ /* 0x000fc400078e0202 */
[----:B------:R-:W-:-:S03]  /*06c0*/  IMAD R17, R8, R23, R3 ;  /* 0x0000001708117224 */ /* 0x000fc600078e0203 */
[----:B------:R-:W3:Y:S01]  /*06d0*/  LDC.64 R18, c[0x0][0x540] ;  /* 0x00015000ff127b82 */ /* 0x000ee20000000a00 */
[----:B------:R-:W-:Y:S01]  /*06e0*/  IMAD.WIDE.U32 R2, R8, R22, RZ ;  /* 0x0000001608027225 */ /* 0x000fe200078e00ff */
[----:B------:R-:W-:Y:S02]  /*06f0*/  IADD3 R78, P4, PT, R7, R4, RZ ;  /* 0x00000004074e7210 */ /* 0x000fe40007f9e0ff */
[----:B------:R-:W-:Y:S02]  /*0700*/  IADD3 R8, PT, PT, R5, R11, RZ ;  /* 0x0000000b05087210 */ /* 0x000fe40007ffe0ff */
[----:B------:R-:W-:Y:S02]  /*0710*/  SHF.R.S32.HI R7, RZ, 0x1f, R7 ;  /* 0x0000001fff077819 */ /* 0x000fe40000011407 */
[----:B------:R-:W-:Y:S01]  /*0720*/  IADD3 R3, PT, PT, R3, R17, RZ ;  /* 0x0000001103037210 */ /* 0x000fe20007ffe0ff */
[----:B------:R-:W4:Y:S01]  /*0730*/  @P0 LDC R14, c[0x0][0x38c] ;  /* 0x0000e300ff0e0b82 */ /* 0x000f220000000800 */
[----:B-1----:R-:W-:-:S02]  /*0740*/  SHF.R.U64 R5, R20, 0x1, R21 ;  /* 0x0000000114057819 */ /* 0x002fc40000001215 */
[C---:B------:R-:W-:Y:S02]  /*0750*/  IADD3.X R10, PT, PT, R7.reuse, R10, RZ, P1, !PT ;  /* 0x0000000a070a7210 */ /* 0x040fe40000ffe4ff */
[----:B------:R-:W-:Y:S01]  /*0760*/  IADD3.X R8, PT, PT, R7, R8, RZ, P4, !PT ;  /* 0x0000000807087210 */ /* 0x000fe200027fe4ff */
[----:B------:R-:W-:Y:S01]  /*0770*/  IMAD.WIDE.U32 R4, R5, UR18, R2 ;  /* 0x0000001205047c25 */ /* 0x000fe2000f8e0002 */
[----:B------:R-:W-:Y:S01]  /*0780*/  SHF.R.U32.HI R2, RZ, 0x1, R21 ;  /* 0x00000001ff027819 */ /* 0x000fe20000011615 */
[----:B------:R-:W1:Y:S01]  /*0790*/  @P0 LDC.64 R6, c[0x0][0x480] ;  /* 0x00012000ff060b82 */ /* 0x000e620000000a00 */
[----:B--2---:R-:W-:-:S03]  /*07a0*/  UIMAD.WIDE.U32 UR4, UR18, UR8, URZ ;  /* 0x00000008120472a5 */ /* 0x004fc6000f8e00ff */
[----:B------:R-:W-:-:S04]  /*07b0*/  IMAD R63, R2, UR18, RZ ;  /* 0x00000012023f7c24 */ /* 0x000fc8000f8e02ff */
[----:B------:R-:W2:Y:S08]  /*07c0*/  LDC.64 R16, c[0x0][0x448] ;  /* 0x00011200ff107b82 */ /* 0x000eb00000000a00 */
[----:B------:R-:W2:Y:S01]  /*07d0*/  LDC.64 R20, c[0x0][0x450] ;  /* 0x00011400ff147b82 */ /* 0x000ea20000000a00 */
[----:B------:R-:W-:Y:S02]  /*07e0*/  UIMAD UR5, UR18, UR9, UR5 ;  /* 0x00000009120572a4 */ /* 0x000fe4000f8e0205 */
[----:B0-----:R-:W-:Y:S01]  /*07f0*/  @P0 IMAD R2, R12, UR18, R59 ;  /* 0x000000120c020c24 */ /* 0x001fe2000f8e023b */
[----:B------:R-:W-:-:S02]  /*0800*/  IADD3 R63, PT, PT, R5, R63, RZ ;  /* 0x0000003f053f7210 */ /* 0x000fc40007ffe0ff */
[----:B---3--:R-:W-:Y:S01]  /*0810*/  LEA R62, P4, R4, R18, 0x3 ;  /* 0x00000012043e7211 */ /* 0x008fe200078818ff */
[----:B------:R-:W-:Y:S01]  /*0820*/  @P0 IMAD R5, R2, R25, RZ ;  /* 0x0000001902050224 */ /* 0x000fe200078e02ff */
[----:B------:R-:W-:Y:S02]  /*0830*/  ISETP.GE.AND P1, PT, R25, 0x1, PT ;  /* 0x000000011900780c */ /* 0x000fe40003f26270 */
[----:B------:R-:W-:Y:S01]  /*0840*/  LEA.HI.X R63, R4, R19, R63, 0x3, P4 ;  /* 0x00000013043f7211 */ /* 0x000fe200020f1c3f */
[----:B------:R-:W-:Y:S01]  /*0850*/  IMAD.WIDE.U32 R2, R59, R76, UR4 ;  /* 0x000000043b027e25 */ /* 0x000fe2000f8e004c */
[----:B------:R-:W-:-:S03]  /*0860*/  SHF.R.S32.HI R4, RZ, 0x1f, R9 ;  /* 0x0000001fff047819 */ /* 0x000fc60000011409 */
[----:B----4-:R-:W-:Y:S01]  /*0870*/  @P0 IMAD R5, R5, R14, RZ ;  /* 0x0000000e05050224 */ /* 0x010fe200078e02ff */
[C---:B------:R-:W-:Y:S01]  /*0880*/  IADD3.X R14, PT, PT, R4.reuse, R15, RZ, P2, !PT ;  /* 0x0000000f040e7210 */ /* 0x040fe200017fe4ff */
[----:B------:R-:W-:Y:S01]  /*0890*/  IMAD R77, R59, R77, R3 ;  /* 0x0000004d3b4d7224 */ /* 0x000fe200078e0203 */
[----:B------:R-:W-:Y:S02]  /*08a0*/  IADD3.X R12, PT, PT, R4, R13, RZ, P3, !PT ;  /* 0x0000000d040c7210 */ /* 0x000fe40001ffe4ff */
[----:B------:R-:W-:Y:S02]  /*08b0*/  LEA R66, P2, R73, R66, 0x2 ;  /* 0x0000004249427211 */ /* 0x000fe400078410ff */
[----:B------:R-:W-:Y:S02]  /*08c0*/  LEA R68, P3, R75, R68, 0x2 ;  /* 0x000000444b447211 */ /* 0x000fe400078610ff */
[----:B------:R-:W-:Y:S02]  /*08d0*/  CS2R R42, SRZ ;  /* 0x00000000002a7805 */ /* 0x000fe4000001ff00 */
[----:B------:R-:W-:Y:S01]  /*08e0*/  IADD3 R2, P4, PT, R9, R2, RZ ;  /* 0x0000000209027210 */ /* 0x000fe20007f9e0ff */
[----:B-1----:R-:W-:Y:S01]  /*08f0*/  @P0 IMAD.WIDE R42, R5, 0x10, R6 ;  /* 0x00000010052a0825 */ /* 0x002fe200078e0206 */
[----:B------:R-:W-:-:S02]  /*0900*/  LEA.HI.X R73, R73, R67, R14, 0x2, P2 ;  /* 0x0000004349497211 */ /* 0x000fc400010f140e */
[----:B------:R-:W-:Y:S01]  /*0910*/  LEA.HI.X R75, R75, R69, R12, 0x2, P3 ;  /* 0x000000454b4b7211 */ /* 0x000fe200018f140c */
[C---:B------:R-:W-:Y:S01]  /*0920*/  IMAD.WIDE.U32 R40, R59.reuse, R64, RZ ;  /* 0x000000403b287225 */ /* 0x040fe200078e00ff */
[----:B------:R-:W-:Y:S02]  /*0930*/  IADD3.X R77, PT, PT, R4, R77, RZ, P4, !PT ;  /* 0x0000004d044d7210 */ /* 0x000fe400027fe4ff */
[----:B------:R-:W-:Y:S02]  /*0940*/  LEA R70, P0, R2, R70, 0x2 ;  /* 0x0000004602467211 */ /* 0x000fe400078010ff */
[----:B--2---:R-:W-:Y:S02]  /*0950*/  LEA R72, P2, R74, R16, 0x2 ;  /* 0x000000104a487211 */ /* 0x004fe400078410ff */
        /* <DEDUP_REMOVED lines=53> */
.L_x_18599:
[----:B------:R-:W-:Y:S01]  /*0cb0*/  BAR.SYNC.DEFER_BLOCKING 0x0 ;  /* 0x0000000000007b1d */ /* 0x000fe20000010000 */
[----:B------:R-:W-:Y:S02]  /*0cc0*/  MOV R4, R66 ;  /* 0x0000004200047202 */ /* 0x000fe40000000f00 */
[----:B------:R-:W-:-:S03]  /*0cd0*/  MOV R5, R73 ;  /* 0x0000004900057202 */ /* 0x000fc60000000f00 */
[----:B0-----:R-:W-:-:S06]  /*0ce0*/  IMAD.WIDE.U32 R12, R82, 0x10, R4 ;  /* 0x00000010520c7825 */ /* 0x001fcc00078e0004 */
        /* <DEDUP_REMOVED lines=65> */
.L_x_18559:
[----:B------:R-:W-:Y:S05]  /*1100*/  BSYNC.RECONVERGENT B0 ;  /* 0x0000000000007941 */ /* 0x000fea0003800200 */
.L_x_18558:
        /* <DEDUP_REMOVED lines=32> */
.L_x_18561:
[----:B------:R-:W-:Y:S05]  /*1310*/  BSYNC.RECONVERGENT B0 ;  /* 0x0000000000007941 */ /* 0x000fea0003800200 */
.L_x_18560:
        /* <DEDUP_REMOVED lines=32> */
.L_x_18563:
[----:B------:R-:W-:Y:S05]  /*1520*/  BSYNC.RECONVERGENT B0 ;  /* 0x0000000000007941 */ /* 0x000fea0003800200 */
.L_x_18562:
        /* <DEDUP_REMOVED lines=32> */
.L_x_18565:
[----:B------:R-:W-:Y:S05]  /*1730*/  BSYNC.RECONVERGENT B0 ;  /* 0x0000000000007941 */ /* 0x000fea0003800200 */
.L_x_18564:
[----:B------:R-:W2:Y:S01]  /*1740*/  LDCU UR4, c[0x0][0x38c] ;  /* 0x00007180ff0477ac */ /* 0x000ea20008000800 */
[----:B-1----:R-:W-:Y:S01]  /*1750*/  FFMA.FTZ R4, R8, R16, R67 ;  /* 0x0000001008047223 */ /* 0x002fe20000010043 */
[----:B------:R-:W-:Y:S02]  /*1760*/  IADD3 R95, PT, PT, R80, -0x1, RZ ;  /* 0xffffffff505f7810 */ /* 0x000fe40007ffe0ff */
[----:B------:R-:W-:Y:S01]  /*1770*/  CS2R R6, SRZ ;  /* 0x0000000000067805 */ /* 0x000fe2000001ff00 */
[-C--:B0-----:R-:W-:Y:S01]  /*1780*/  FMUL.FTZ R12, R16, R0.reuse ;  /* 0x00000000100c7220 */ /* 0x081fe20000410000 */
[----:B------:R-:W-:Y:S01]  /*1790*/  FFMA.FTZ R13, R9, R17, R4 ;  /* 0x00000011090d7223 */ /* 0x000fe20000010004 */
[----:B------:R-:W-:Y:S01]  /*17a0*/  CS2R R4, SRZ ;  /* 0x0000000000047805 */ /* 0x000fe2000001ff00 */
        /* <DEDUP_REMOVED lines=38> */
.L_x_18598:
[----:B01----:R-:W-:-:S04]  /*1a10*/  IMAD.WIDE.U32 R16, R98, UR4, RZ ;  /* 0x0000000462107c25 */ /* 0x003fc8000f8e00ff */
[----:B------:R-:W-:Y:S01]  /*1a20*/  IMAD R17, R99, UR4, R17 ;  /* 0x0000000463117c24 */ /* 0x000fe2000f8e0211 */
[----:B------:R-:W-:-:S04]  /*1a30*/  LEA R28, P1, R16, R72, 0x2 ;  /* 0x00000048101c7211 */ /* 0x000fc800078210ff */
[----:B------:R-:W-:-:S03]  /*1a40*/  LEA.HI.X R29, R16, R74, R17, 0x2, P1 ;  /* 0x0000004a101d7211 */ /* 0x000fc600008f1411 */
[----:B------:R-:W-:-:S05]  /*1a50*/  IMAD.WIDE.U32 R28, R90, 0x10, R28 ;  /* 0x000000105a1c7825 */ /* 0x000fca00078e001c */
[----:B---3--:R-:W3:Y:S04]  /*1a60*/  LDG.E.128 R16, desc[UR16][R28.64] ;  /* 0x000000101c107981 */ /* 0x008ee8000c1e1d00 */
[----:B------:R-:W5:Y:S01]  /*1a70*/  LDG.E.128 R20, desc[UR16][R28.64+0x200] ;  /* 0x000200101c147981 */ /* 0x000f62000c1e1d00 */
[----:B------:R-:W-:Y:S02]  /*1a80*/  MOV R24, R2 ;  /* 0x0000000200187202 */ /* 0x000fe40000000f00 */
[----:B------:R-:W-:-:S03]  /*1a90*/  MOV R25, R71 ;  /* 0x0000004700197202 */ /* 0x000fc60000000f00 */
[----:B----4-:R-:W-:-:S04]  /*1aa0*/  IMAD.WIDE.U32 R24, R48, UR4, R24 ;  /* 0x0000000430187c25 */ /* 0x010fc8000f8e0018 */
        /* <DEDUP_REMOVED lines=9> */
[----:B---3--:R0:W-:Y:S04]  /*1b40*/  STS.128 [R94], R16 ;  /* 0x000000105e007388 */ /* 0x0081e80000000c00 */
        /* <DEDUP_REMOVED lines=10> */
[C---:B--2---:R-:W-:Y:S01]  /*1bf0*/  FMUL.FTZ R34, R57.reuse, R103 ;  /* 0x0000006739227220 */ /* 0x044fe20000410000 */
[----:B0-----:R-:W-:-:S03]  /*1c00*/  FMUL.FTZ R17, R57, R102 ;  /* 0x0000006639117220 */ /* 0x001fc60000410000 */
[----:B------:R-:W-:Y:S01]  /*1c10*/  FMUL.RZ R35, R34, 0.15915493667125701904 ;  /* 0x3e22f98322237820 */ /* 0x000fe2000040c000 */
[----:B------:R-:W-:Y:S01]  /*1c20*/  FMUL.FTZ R34, R56, 1.4426950216293334961 ;  /* 0x3fb8aa3b38227820 */ /* 0x000fe20000410000 */
[----:B------:R-:W-:Y:S01]  /*1c30*/  FMUL.RZ R36, R17, 0.15915493667125701904 ;  /* 0x3e22f98311247820 */ /* 0x000fe2000040c000 */
[----:B------:R-:W-:Y:S01]  /*1c40*/  FMUL.FTZ R17, R57, R105 ;  /* 0x0000006939117220 */ /* 0x000fe20000410000 */
[----:B------:R-:W-:Y:S01]  /*1c50*/  MUFU.SIN R120, R35 ;  /* 0x0000002300787308 */ /* 0x000fe20000000400 */
[C---:B------:R-:W-:Y:S01]  /*1c60*/  FMUL.FTZ R16, R34.reuse, R103 ;  /* 0x0000006722107220 */ /* 0x040fe20000410000 */
[C---:B-1----:R-:W-:Y:S01]  /*1c70*/  FMUL.FTZ R32, R34.reuse, R102 ;  /* 0x0000006622207220 */ /* 0x042fe20000410000 */
[C---:B------:R-:W-:Y:S01]  /*1c80*/  FMUL.FTZ R33, R34.reuse, R105 ;  /* 0x0000006922217220 */ /* 0x040fe20000410000 */
        /* <DEDUP_REMOVED lines=53> */
.L_x_18568:
[----:B------:R0:W1:Y:S02]  /*1fe0*/  LDS.64 R30, [R79+UR5+0x24d8] ;  /* 0x0024d8054f1e7984 */ /* 0x0000640008000a00 */
.L_x_18569:
[----:B------:R-:W-:Y:S05]  /*1ff0*/  BSYNC.RECONVERGENT B0 ;  /* 0x0000000000007941 */ /* 0x000fea0003800200 */
.L_x_18567:
        /* <DEDUP_REMOVED lines=15> */
[----:B--2---:R-:W-:Y:S01]  /*20f0*/  FMUL.FTZ R24, R28, R121 ;  /* 0x000000791c187220 */ /* 0x004fe20000410000 */
[----:B------:R-:W-:Y:S01]  /*2100*/  FMUL.FTZ R134, R23, R104 ;  /* 0x0000006817867220 */ /* 0x000fe20000410000 */
        /* <DEDUP_REMOVED lines=166> */
.L_x_18571:
[----:B------:R-:W-:Y:S05]  /*2b70*/  BSYNC.RECONVERGENT B0 ;  /* 0x0000000000007941 */ /* 0x000fea0003800200 */
.L_x_18570:
        /* <DEDUP_REMOVED lines=17> */
.L_x_18573:
[----:B------:R-:W-:Y:S05]  /*2c90*/  BSYNC.RECONVERGENT B0 ;  /* 0x0000000000007941 */ /* 0x000fea0003800200 */
.L_x_18572:
        /* <DEDUP_REMOVED lines=16> */
.L_x_18575:
[----:B------:R-:W-:Y:S05]  /*2da0*/  BSYNC.RECONVERGENT B0 ;  /* 0x0000000000007941 */ /* 0x000fea0003800200 */
.L_x_18574:
        /* <DEDUP_REMOVED lines=17> */
.L_x_18577:
[----:B------:R-:W-:Y:S05]  /*2ec0*/  BSYNC.RECONVERGENT B0 ;  /* 0x0000000000007941 */ /* 0x000fea0003800200 */
.L_x_18576:
        /* <DEDUP_REMOVED lines=17> */
.L_x_18579:
[----:B------:R-:W-:Y:S05]  /*2fe0*/  BSYNC.RECONVERGENT B0 ;  /* 0x0000000000007941 */ /* 0x000fea0003800200 */
.L_x_18578:
        /* <DEDUP_REMOVED lines=24> */
[----:B------:R-:W-:Y:S01]  /*3170*/  LEA R34, P3, R38, R62, 0x2 ;  /* 0x0000003e26227211 */ /* 0x000fe200078610ff */
[----:B------:R-:W-:Y:S01]  /*3180*/  FADD.FTZ R28, R148, R37 ;  /* 0x00000025941c7221 */ /* 0x000fe20000010000 */
[----:B0-----:R-:W-:Y:S01]  /*3190*/  @P1 FMUL.FTZ R143, R150, R145 ;  /* 0x00000091968f1220 */ /* 0x001fe20000410000 */
[----:B------:R-:W-:Y:S01]  /*31a0*/  LEA.HI.X R33, R36, R61, R33, 0x2, P2 ;  /* 0x0000003d24217211 */ /* 0x000fe200010f1421 */
[----:B------:R-:W-:Y:S01]  /*31b0*/  FADD.FTZ R29, R146, R29 ;  /* 0x0000001d921d7221 */ /* 0x000fe20000010000 */
[----:B------:R-:W-:Y:S01]  /*31c0*/  LEA.HI.X R35, R38, R63, R35, 0x2, P3 ;  /* 0x0000003f26237211 */ /* 0x000fe200018f1423 */
[C---:B-----5:R-:W-:Y:S01]  /*31d0*/  @P1 FMUL.FTZ R39, R152.reuse, R145 ;  /* 0x0000009198271220 */ /* 0x060fe20000410000 */
[CC--:B------:R-:W-:Y:S01]  /*31e0*/  FMUL.FTZ R36, R121.reuse, R28.reuse ;  /* 0x0000001c79247220 */ /* 0x0c0fe20000410000 */
[----:B------:R-:W-:Y:S01]  /*31f0*/  FMUL.FTZ R37, R121, R29 ;  /* 0x0000001d79257220 */ /* 0x000fe20000410000 */
[----:B------:R-:W0:Y:S01]  /*3200*/  SHFL.IDX PT, R136, R136, RZ, 0x1f ;  /* 0x00001fff88887589 */ /* 0x000e2200000e0000 */
[-C--:B-1----:R-:W-:Y:S01]  /*3210*/  @P1 FFMA.FTZ R152, R152, R149.reuse, R143 ;  /* 0x0000009598981223 */ /* 0x082fe2000001008f */
[----:B------:R-:W-:Y:S01]  /*3220*/  @P1 FFMA.FTZ R150, R150, R149, -R39 ;  /* 0x0000009596961223 */ /* 0x000fe20000010827 */
[C---:B------:R-:W-:Y:S01]  /*3230*/  FFMA.FTZ R36, R119.reuse, R29, -R36 ;  /* 0x0000001d77247223 */ /* 0x040fe20000010824 */
[----:B------:R-:W-:Y:S01]  /*3240*/  FFMA.FTZ R37, R119, R28, R37 ;  /* 0x0000001c77257223 */ /* 0x000fe20000010025 */
[----:B------:R-:W-:Y:S01]  /*3250*/  @P1 FADD.FTZ R145, R151, R152 ;  /* 0x0000009897911221 */ /* 0x000fe20000010000 */
[----:B------:R-:W1:Y:S01]  /*3260*/  SHFL.IDX PT, R142, R142, RZ, 0x1f ;  /* 0x00001fff8e8e7589 */ /* 0x000e6200000e0000 */
[C---:B------:R-:W-:Y:S01]  /*3270*/  FFMA.FTZ R144, R9.reuse, R144, R36 ;  /* 0x0000009009907223 */ /* 0x040fe20000010024 */
[----:B------:R-:W-:Y:S01]  /*3280*/  FFMA.FTZ R140, R9, R140, R37 ;  /* 0x0000008c098c7223 */ /* 0x000fe20000010025 */
[----:B------:R-:W-:Y:S01]  /*3290*/  @P1 FADD.FTZ R149, R153, R150 ;  /* 0x0000009699951221 */ /* 0x000fe20000010000 */
[-C--:B------:R-:W-:Y:S01]  /*32a0*/  FMUL.FTZ R38, R145, R31.reuse ;  /* 0x0000001f91267220 */ /* 0x080fe20000410000 */
[----:B------:R-:W-:Y:S01]  /*32b0*/  FMUL.FTZ R37, R125, R144 ;  /* 0x000000907d257220 */ /* 0x000fe20000410000 */
[----:B------:R-:W3:Y:S01]  /*32c0*/  SHFL.IDX PT, R141, R141, RZ, 0x1f ;  /* 0x00001fff8d8d7589 */ /* 0x000ee200000e0000 */
[C---:B------:R-:W-:Y:S01]  /*32d0*/  FMUL.FTZ R146, R149.reuse, R31 ;  /* 0x0000001f95927220 */ /* 0x040fe20000410000 */
[----:B------:R-:W-:Y:S01]  /*32e0*/  FFMA.FTZ R38, R149, R30, R38 ;  /* 0x0000001e95267223 */ /* 0x000fe20000010026 */
[----:B------:R-:W-:-:S02]  /*32f0*/  FMUL.FTZ R31, R125, R140 ;  /* 0x0000008c7d1f7220 */ /* 0x000fc40000410000 */
[----:B------:R-:W-:Y:S01]  /*3300*/  FFMA.FTZ R146, R145, R30, -R146 ;  /* 0x0000001e91927223 */ /* 0x000fe20000010892 */
[----:B------:R-:W-:Y:S01]  /*3310*/  FADD.FTZ R133, R133, R38 ;  /* 0x0000002685857221 */ /* 0x000fe20000010000 */
[C---:B------:R-:W-:Y:S01]  /*3320*/  FFMA.FTZ R30, R126.reuse, R140, R37 ;  /* 0x0000008c7e1e7223 */ /* 0x040fe20000010025 */
[----:B------:R-:W-:Y:S01]  /*3330*/  FFMA.FTZ R31, R126, R144, -R31 ;  /* 0x000000907e1f7223 */ /* 0x000fe2000001081f */
[----:B------:R-:W-:Y:S01]  /*3340*/  FADD.FTZ R135, R135, R146 ;  /* 0x0000009287877221 */ /* 0x000fe20000010000 */
[C---:B------:R-:W-:Y:S01]  /*3350*/  FMUL.FTZ R39, R123.reuse, R133 ;  /* 0x000000857b277220 */ /* 0x040fe20000410000 */
[C---:B------:R-:W-:Y:S01]  /*3360*/  FFMA.FTZ R139, R10.reuse, R139, R30 ;  /* 0x0000008b0a8b7223 */ /* 0x040fe2000001001e */
[----:B------:R-:W-:Y:S01]  /*3370*/  FFMA.FTZ R137, R10, R137, R31 ;  /* 0x000000890a897223 */ /* 0x000fe2000001001f */
[CC--:B------:R-:W-:Y:S01]  /*3380*/  FMUL.FTZ R36, R123.reuse, R135.reuse ;  /* 0x000000877b247220 */ /* 0x0c0fe20000410000 */
[C---:B------:R-:W-:Y:S01]  /*3390*/  FFMA.FTZ R38, R124.reuse, R135, -R39 ;  /* 0x000000877c267223 */ /* 0x040fe20000010827 */
[C---:B------:R-:W-:Y:S01]  /*33a0*/  FMUL.FTZ R31, R123.reuse, R139 ;  /* 0x0000008b7b1f7220 */ /* 0x040fe20000410000 */
[----:B------:R-:W-:Y:S01]  /*33b0*/  FMUL.FTZ R123, R123, R137 ;  /* 0x000000897b7b7220 */ /* 0x000fe20000410000 */
[C---:B------:R-:W-:Y:S01]  /*33c0*/  FFMA.FTZ R37, R124.reuse, R133, R36 ;  /* 0x000000857c257223 */ /* 0x040fe20000010024 */
[----:B------:R-:W-:Y:S01]  /*33d0*/  FADD.FTZ R30, R131, R38 ;  /* 0x00000026831e7221 */ /* 0x000fe20000010000 */
[----:B------:R-:W-:Y:S01]  /*33e0*/  FFMA.FTZ R36, R124, R137, -R31 ;  /* 0x000000897c247223 */ /* 0x000fe2000001081f */
[----:B--2---:R-:W-:Y:S01]  /*33f0*/  FMUL.FTZ R31, R138, R27 ;  /* 0x0000001b8a1f7220 */ /* 0x004fe20000410000 */
[----:B------:R-:W-:Y:S01]  /*3400*/  FADD.FTZ R130, R130, R37 ;  /* 0x0000002582827221 */ /* 0x000fe20000010000 */
[----:B------:R-:W-:Y:S01]  /*3410*/  FMUL.FTZ R37, R125, R30 ;  /* 0x0000001e7d257220 */ /* 0x000fe20000410000 */
[----:B------:R-:W-:Y:S01]  /*3420*/  FFMA.FTZ R123, R124, R139, R123 ;  /* 0x0000008b7c7b7223 */ /* 0x000fe2000001007b */
[----:B------:R-:W-:Y:S01]  /*3430*/  FFMA.FTZ R132, R11, R132, R36 ;  /* 0x000000840b847223 */ /* 0x000fe20000010024 */
[-C--:B------:R-:W-:Y:S01]  /*3440*/  FMUL.FTZ R125, R125, R130.reuse ;  /* 0x000000827d7d7220 */ /* 0x080fe20000410000 */
[----:B------:R-:W-:Y:S01]  /*3450*/  FFMA.FTZ R38, R126, R130, R37 ;  /* 0x000000827e267223 */ /* 0x000fe20000010025 */
[-C--:B0-----:R-:W-:Y:S01]  /*3460*/  FFMA.FTZ R37, R136, R26.reuse, -R31 ;  /* 0x0000001a88257223 */ /* 0x081fe2000001081f */
[----:B------:R-:W-:Y:S01]  /*3470*/  FMUL.FTZ R26, R138, R26 ;  /* 0x0000001a8a1a7220 */ /* 0x000fe20000410000 */
[----:B------:R-:W-:Y:S01]  /*3480*/  FFMA.FTZ R125, R126, R30, -R125 ;  /* 0x0000001e7e7d7223 */ /* 0x000fe2000001087d */
[----:B------:R-:W-:Y:S01]  /*3490*/  FADD.FTZ R127, R127, R38 ;  /* 0x000000267f7f7221 */ /* 0x000fe20000010000 */
[CC--:B------:R-:W-:Y:S01]  /*34a0*/  FMUL.FTZ R31, R138.reuse, R25.reuse ;  /* 0x000000198a1f7220 */ /* 0x0c0fe20000410000 */
[----:B------:R-:W-:Y:S01]  /*34b0*/  FMUL.FTZ R138, R138, R24 ;  /* 0x000000188a8a7220 */ /* 0x000fe20000410000 */
[----:B------:R-:W-:Y:S01]  /*34c0*/  FADD.FTZ R128, R128, R125 ;  /* 0x0000007d80807221 */ /* 0x000fe20000010000 */
[----:B------:R-:W-:Y:S01]  /*34d0*/  FFMA.FTZ R36, R113, -R18, R144 ;  /* 0x8000001271247223 */ /* 0x000fe20000010090 */
[C---:B------:R-:W-:Y:S01]  /*34e0*/  FFMA.FTZ R24, R136.reuse, R24, -R31 ;  /* 0x0000001888187223 */ /* 0x040fe2000001081f */
[C---:B------:R-:W-:Y:S01]  /*34f0*/  FFMA.FTZ R25, R136.reuse, R25, R138 ;  /* 0x0000001988197223 */ /* 0x040fe2000001008a */
[CC--:B------:R-:W-:Y:S01]  /*3500*/  FMUL.FTZ R38, R121.reuse, R128.reuse ;  /* 0x0000008079267220 */ /* 0x0c0fe20000410000 */
[----:B------:R-:W-:Y:S01]  /*3510*/  FMUL.FTZ R121, R121, R127 ;  /* 0x0000007f79797220 */ /* 0x000fe20000410000 */
[----:B------:R-:W-:Y:S01]  /*3520*/  FFMA.FTZ R136, R136, R27, R26 ;  /* 0x0000001b88887223 */ /* 0x000fe2000001001a */
[----:B------:R-:W-:Y:S01]  /*3530*/  P2R R31, PR, RZ, 0x10 ;  /* 0x00000010ff1f7803 */ /* 0x000fe20000000000 */
[C---:B------:R-:W-:Y:S01]  /*3540*/  FFMA.FTZ R31, R119.reuse, R127, R38 ;  /* 0x0000007f771f7223 */ /* 0x040fe20000010026 */
[----:B------:R-:W-:Y:S01]  /*3550*/  FFMA.FTZ R121, R119, R128, -R121 ;  /* 0x0000008077797223 */ /* 0x000fe20000010879 */
[----:B-1----:R-:W-:Y:S01]  /*3560*/  FADD.FTZ R26, R142, R37 ;  /* 0x000000258e1a7221 */ /* 0x002fe20000010000 */
[----:B---3--:R-:W-:Y:S01]  /*3570*/  FADD.FTZ R27, R141, R136 ;  /* 0x000000888d1b7221 */ /* 0x008fe20000010000 */
[----:B------:R-:W-:Y:S01]  /*3580*/  FFMA.FTZ R38, -R113, R19, R140 ;  /* 0x0000001371267223 */ /* 0x000fe2000001018c */
[----:B------:R-:W-:Y:S01]  /*3590*/  FADD.FTZ R122, R122, R121 ;  /* 0x000000797a7a7221 */ /* 0x000fe20000010000 */
[-C--:B------:R-:W-:Y:S01]  /*35a0*/  FMUL.FTZ R119, R128, R102.reuse ;  /* 0x0000006680777220 */ /* 0x080fe20000410000 */
[----:B------:R-:W-:Y:S01]  /*35b0*/  FADD.FTZ R120, R120, R31 ;  /* 0x0000001f78787221 */ /* 0x000fe20000010000 */
[----:B------:R-:W-:Y:S01]  /*35c0*/  FFMA.FTZ R37, -R114, R17, R28 ;  /* 0x0000001172257223 */ /* 0x000fe2000001011c */
[----:B------:R-:W-:Y:S01]  /*35d0*/  FMUL.FTZ R124, R122, R103 ;  /* 0x000000677a7c7220 */ /* 0x000fe20000410000 */
[----:B------:R0:W-:Y:S01]  /*35e0*/  @!P4 STS.128 [UR7+0x25d0], R24 ;  /* 0x0025d018ff00c988 */ /* 0x0001e20008000c07 */
[----:B------:R-:W-:Y:S01]  /*35f0*/  FMUL.FTZ R39, R127, R102 ;  /* 0x000000667f277220 */ /* 0x000fe20000410000 */
[----:B------:R-:W-:Y:S01]  /*3600*/  FFMA.FTZ R31, R114, -R16, R29 ;  /* 0x80000010721f7223 */ /* 0x000fe2000001001d */
[----:B------:R-:W-:Y:S01]  /*3610*/  FFMA.FTZ R134, R11, R134, R123 ;  /* 0x000000860b867223 */ /* 0x000fe2000001007b */
[----:B------:R-:W-:Y:S01]  /*3620*/  FMUL.FTZ R141, R30, R105 ;  /* 0x000000691e8d7220 */ /* 0x000fe20000410000 */
[----:B------:R-:W-:Y:S01]  /*3630*/  FMUL.FTZ R123, R9, R39 ;  /* 0x00000027097b7220 */ /* 0x000fe20000410000 */
[----:B------:R-:W-:Y:S01]  /*3640*/  FMUL.FTZ R131, R130, R105 ;  /* 0x0000006982837220 */ /* 0x000fe20000410000 */
[-C--:B------:R-:W-:Y:S01]  /*3650*/  FMUL.FTZ R126, R133, R104.reuse ;  /* 0x00000068857e7220 */ /* 0x080fe20000410000 */
[----:B------:R-:W-:Y:S01]  /*3660*/  FMUL.FTZ R136, R135, R104 ;  /* 0x0000006887887220 */ /* 0x000fe20000410000 */
[----:B------:R-:W-:Y:S01]  /*3670*/  FMUL.FTZ R125, R9, R119 ;  /* 0x00000077097d7220 */ /* 0x000fe20000410000 */
[----:B------:R-:W-:Y:S01]  /*3680*/  FMUL.FTZ R143, R10, R131 ;  /* 0x000000830a8f7220 */ /* 0x000fe20000410000 */
[----:B0-----:R-:W-:Y:S01]  /*3690*/  FMUL.FTZ R25, R38, R119 ;  /* 0x0000007726197220 */ /* 0x001fe20000410000 */
[----:B------:R-:W-:Y:S01]  /*36a0*/  FMUL.FTZ R24, R120, R103 ;  /* 0x0000006778187220 */ /* 0x000fe20000410000 */
[C---:B------:R-:W-:Y:S01]  /*36b0*/  FMUL.FTZ R26, R37.reuse, R124 ;  /* 0x0000007c251a7220 */ /* 0x040fe20000410000 */
[-C--:B------:R-:W-:Y:S01]  /*36c0*/  FMUL.FTZ R27, R38, R39.reuse ;  /* 0x00000027261b7220 */ /* 0x080fe20000410000 */
[----:B------:R-:W-:Y:S01]  /*36d0*/  FFMA.FTZ R121, R36, R39, R25 ;  /* 0x0000002724797223 */ /* 0x000fe20000010019 */
[-C--:B------:R-:W-:Y:S01]  /*36e0*/  FMUL.FTZ R25, R37, R24.reuse ;  /* 0x0000001825197220 */ /* 0x080fe20000410000 */
[CC--:B------:R-:W-:Y:S01]  /*36f0*/  FFMA.FTZ R26, R31.reuse, R24.reuse, R26 ;  /* 0x000000181f1a7223 */ /* 0x0c0fe2000001001a */
[C---:B------:R-:W-:Y:S01]  /*3700*/  FMUL.FTZ R24, R8.reuse, R24 ;  /* 0x0000001808187220 */ /* 0x040fe20000410000 */
[-C--:B------:R-:W-:Y:S01]  /*3710*/  FMUL.FTZ R39, R8, R124.reuse ;  /* 0x0000007c08277220 */ /* 0x080fe20000410000 */
[----:B------:R-:W-:Y:S01]  /*3720*/  FFMA.FTZ R25, R31, R124, -R25 ;  /* 0x0000007c1f197223 */ /* 0x000fe20000010819 */
[----:B------:R-:W-:Y:S01]  /*3730*/  FFMA.FTZ R124, R36, R119, -R27 ;  /* 0x00000077247c7223 */ /* 0x000fe2000001081b */
[----:B------:R-:W-:Y:S01]  /*3740*/  FADD.FTZ R26, RZ, R26 ;  /* 0x0000001aff1a7221 */ /* 0x000fe20000010000 */
[----:B------:R-:W-:Y:S01]  /*3750*/  FFMA.FTZ R27, -R112, R21, R139 ;  /* 0x00000015701b7223 */ /* 0x000fe2000001018b */
[----:B------:R-:W-:Y:S01]  /*3760*/  STS [R91], R24 ;  /* 0x000000185b007388 */ /* 0x000fe20000000800 */
[----:B------:R-:W-:Y:S01]  /*3770*/  FADD.FTZ R25, RZ, R25 ;  /* 0x00000019ff197221 */ /* 0x000fe20000010000 */
[----:B------:R-:W-:Y:S01]  /*3780*/  FADD.FTZ R121, R26, R121 ;  /* 0x000000791a797221 */ /* 0x000fe20000010000 */
[----:B------:R-:W-:Y:S01]  /*3790*/  FFMA.FTZ R26, R112, -R20, R137 ;  /* 0x80000014701a7223 */ /* 0x000fe20000010089 */
[----:B------:R0:W-:Y:S01]  /*37a0*/  STS [R92+0x4], R39 ;  /* 0x000004275c007388 */ /* 0x0001e20000000800 */
[----:B------:R-:W-:Y:S01]  /*37b0*/  FADD.FTZ R25, R25, R124 ;  /* 0x0000007c19197221 */ /* 0x000fe20000010000 */
[----:B------:R-:W-:Y:S01]  /*37c0*/  FFMA.FTZ R119, -R111, R23, R134 ;  /* 0x000000176f777223 */ /* 0x000fe20000010186 */
[C---:B------:R-:W-:Y:S01]  /*37d0*/  FMUL.FTZ R137, R108.reuse, R137 ;  /* 0x000000896c897220 */ /* 0x040fe20000410000 */
[----:B------:R1:W-:Y:S01]  /*37e0*/  STS [R92+0x10], R143 ;  /* 0x0000108f5c007388 */ /* 0x0003e20000000800 */
[----:B------:R-:W-:Y:S01]  /*37f0*/  FMUL.FTZ R139, R108, -R139 ;  /* 0x8000008b6c8b7220 */ /* 0x000fe20000410000 */
[----:B------:R-:W-:-:S02]  /*3800*/  FMUL.FTZ R138, R119, R136 ;  /* 0x00000088778a7220 */ /* 0x000fc40000410000 */
[----:B------:R-:W-:Y:S01]  /*3810*/  STS [R92+0x8], R123 ;  /* 0x0000087b5c007388 */ /* 0x000fe20000000800 */
[----:B0-----:R-:W-:-:S03]  /*3820*/  FMUL.FTZ R39, R27, R141 ;  /* 0x0000008d1b277220 */ /* 0x001fc60000410000 */
[----:B------:R0:W-:Y:S01]  /*3830*/  STS [R92+0xc], R125 ;  /* 0x00000c7d5c007388 */ /* 0x0001e20000000800 */
[CC--:B------:R-:W-:Y:S01]  /*3840*/  FFMA.FTZ R24, R26.reuse, R131.reuse, R39 ;  /* 0x000000831a187223 */ /* 0x0c0fe20000010027 */
[----:B------:R-:W-:Y:S01]  /*3850*/  FMUL.FTZ R131, R27, R131 ;  /* 0x000000831b837220 */ /* 0x000fe20000410000 */
[----:B-1----:R-:W-:Y:S01]  /*3860*/  FMUL.FTZ R143, R11, R136 ;  /* 0x000000880b8f7220 */ /* 0x002fe20000410000 */
[----:B------:R-:W-:Y:S01]  /*3870*/  FFMA.FTZ R39, R111, -R22, R132 ;  /* 0x800000166f277223 */ /* 0x000fe20000010084 */
[----:B------:R-:W-:Y:S01]  /*3880*/  FADD.FTZ R24, R121, R24 ;  /* 0x0000001879187221 */ /* 0x000fe20000010000 */
[-C--:B------:R-:W-:Y:S01]  /*3890*/  FFMA.FTZ R124, R26, R141.reuse, -R131 ;  /* 0x0000008d1a7c7223 */ /* 0x080fe20000010883 */
[----:B------:R-:W-:Y:S01]  /*38a0*/  FMUL.FTZ R141, R10, R141 ;  /* 0x0000008d0a8d7220 */ /* 0x000fe20000410000 */
[-C--:B------:R-:W-:Y:S01]  /*38b0*/  FMUL.FTZ R131, R11, R126.reuse ;  /* 0x0000007e0b837220 */ /* 0x080fe20000410000 */
[----:B------:R-:W-:Y:S01]  /*38c0*/  STS [R92+0x1c], R143 ;  /* 0x00001c8f5c007388 */ /* 0x000fe20000000800 */
[-C--:B0-----:R-:W-:Y:S01]  /*38d0*/  FMUL.FTZ R125, R119, R126.reuse ;  /* 0x0000007e777d7220 */ /* 0x081fe20000410000 */
[----:B------:R-:W-:Y:S01]  /*38e0*/  FFMA.FTZ R123, R39, R126, R138 ;  /* 0x0000007e277b7223 */ /* 0x000fe2000001008a */
[----:B------:R-:W-:Y:S01]  /*38f0*/  FADD.FTZ R124, R25, R124 ;  /* 0x0000007c197c7221 */ /* 0x000fe20000010000 */
[----:B------:R-:W-:Y:S01]  /*3900*/  STS [R92+0x14], R141 ;  /* 0x0000148d5c007388 */ /* 0x000fe20000000800 */
[----:B------:R-:W-:Y:S01]  /*3910*/  FFMA.FTZ R125, R39, R136, -R125 ;  /* 0x00000088277d7223 */ /* 0x000fe2000001087d */
[----:B------:R-:W-:Y:S01]  /*3920*/  FADD.FTZ R25, R24, R123 ;  /* 0x0000007b18197221 */ /* 0x000fe20000010000 */
[C---:B------:R-:W-:Y:S01]  /*3930*/  FMUL.FTZ R121, R107.reuse, R144 ;  /* 0x000000906b797220 */ /* 0x040fe20000410000 */
[----:B------:R0:W-:Y:S01]  /*3940*/  STS [R92+0x18], R131 ;  /* 0x000018835c007388 */ /* 0x0001e20000000800 */
[----:B------:R-:W-:Y:S01]  /*3950*/  FADD.FTZ R24, R124, R125 ;  /* 0x0000007d7c187221 */ /* 0x000fe20000010000 */
[C---:B------:R-:W-:Y:S01]  /*3960*/  FMUL.FTZ R124, R106.reuse, R29 ;  /* 0x0000001d6a7c7220 */ /* 0x040fe20000410000 */
[----:B------:R-:W-:Y:S01]  /*3970*/  FMUL.FTZ R29, R106, -R28 ;  /* 0x8000001c6a1d7220 */ /* 0x000fe20000410000 */
[----:B------:R-:W-:Y:S01]  /*3980*/  BAR.SYNC.DEFER_BLOCKING 0x0 ;  /* 0x0000000000007b1d */ /* 0x000fe20000010000 */
[----:B------:R-:W-:Y:S01]  /*3990*/  LEA R28, R118, -R109, 0x1 ;  /* 0x8000006d761c7211 */ /* 0x000fe200078e08ff */
[----:B------:R-:W-:Y:S01]  /*39a0*/  FMUL.FTZ R123, R107, -R140 ;  /* 0x8000008c6b7b7220 */ /* 0x000fe20000410000 */
[----:B------:R-:W-:-:S02]  /*39b0*/  FMUL.FTZ R125, R117, R132 ;  /* 0x00000084757d7220 */ /* 0x000fc40000410000 */
        /* <DEDUP_REMOVED lines=24> */
.L_x_18581:
[----:B------:R-:W-:Y:S05]  /*3b40*/  BSYNC.RECONVERGENT B0 ;  /* 0x0000000000007941 */ /* 0x000fea0003800200 */
.L_x_18580:
[----:B01----:R0:W1:Y:S01]  /*3b50*/  LDS R29, [R83+0x4a0] ;  /* 0x0004a000531d7984 */ /* 0x0030620000000800 */
[----:B------:R-:W-:Y:S04]  /*3b60*/  BSSY.RECONVERGENT B0, `(.L_x_18582) ;  /* 0x0000004000007945 */ /* 0x000fe80003800200 */
[----:B------:R-:W-:Y:S05]  /*3b70*/  @!P2 BRA `(.L_x_18583) ;  /* 0x000000000008a947 */ /* 0x000fea0003800000 */
[----:B------:R2:W-:Y:S04]  /*3b80*/  REDG.E.ADD.F32.FTZ.RN.STRONG.GPU desc[UR16][R32.64+0x80], R145 ;  /* 0x00008091200079a6 */ /* 0x0005e8000c12f310 */
[----:B-1----:R2:W-:Y:S02]  /*3b90*/  REDG.E.ADD.F32.FTZ.RN.STRONG.GPU desc[UR16][R34.64+0x80], R29 ;  /* 0x0000801d220079a6 */ /* 0x0025e4000c12f310 */
.L_x_18583:
[----:B------:R-:W-:Y:S05]  /*3ba0*/  BSYNC.RECONVERGENT B0 ;  /* 0x0000000000007941 */ /* 0x000fea0003800200 */
.L_x_18582:
        /* <DEDUP_REMOVED lines=11> */
.L_x_18585:
[----:B------:R-:W-:Y:S05]  /*3c60*/  BSYNC.RECONVERGENT B0 ;  /* 0x0000000000007941 */ /* 0x000fea0003800200 */
.L_x_18584:
[----:B--23--:R2:W3:Y:S01]  /*3c70*/  LDS R29, [R85+0x5a0] ;  /* 0x0005a000551d7984 */ /* 0x00c4e20000000800 */
[----:B------:R-:W-:Y:S04]  /*3c80*/  BSSY.RECONVERGENT B0, `(.L_x_18586) ;  /* 0x0000004000007945 */ /* 0x000fe80003800200 */
[----:B------:R-:W-:Y:S05]  /*3c90*/  @!P1 BRA `(.L_x_18587) ;  /* 0x0000000000089947 */ /* 0x000fea0003800000 */
[----:B------:R4:W-:Y:S04]  /*3ca0*/  REDG.E.ADD.F32.FTZ.RN.STRONG.GPU desc[UR16][R32.64+0x180], R143 ;  /* 0x0001808f200079a6 */ /* 0x0009e8000c12f310 */
[----:B---3--:R4:W-:Y:S02]  /*3cb0*/  REDG.E.ADD.F32.FTZ.RN.STRONG.GPU desc[UR16][R34.64+0x180], R29 ;  /* 0x0001801d220079a6 */ /* 0x0089e4000c12f310 */
.L_x_18587:
[----:B------:R-:W-:Y:S05]  /*3cc0*/  BSYNC.RECONVERGENT B0 ;  /* 0x0000000000007941 */ /* 0x000fea0003800200 */
.L_x_18586:
[----:B---34-:R3:W4:Y:S01]  /*3cd0*/  LDS R29, [R86+0x620] ;  /* 0x00062000561d7984 */ /* 0x0187220000000800 */
[----:B------:R-:W-:Y:S04]  /*3ce0*/  BSSY.RECONVERGENT B0, `(.L_x_18588) ;  /* 0x0000004000007945 */ /* 0x000fe80003800200 */
[----:B------:R-:W-:Y:S05]  /*3cf0*/  @!P2 BRA `(.L_x_18589) ;  /* 0x000000000008a947 */ /* 0x000fea0003800000 */
[----:B------:R0:W-:Y:S04]  /*3d00*/  REDG.E.ADD.F32.FTZ.RN.STRONG.GPU desc[UR16][R32.64+0x200], R149 ;  /* 0x00020095200079a6 */ /* 0x0001e8000c12f310 */
[----:B----4-:R0:W-:Y:S02]  /*3d10*/  REDG.E.ADD.F32.FTZ.RN.STRONG.GPU desc[UR16][R34.64+0x200], R29 ;  /* 0x0002001d220079a6 */ /* 0x0101e4000c12f310 */
.L_x_18589:
[----:B------:R-:W-:Y:S05]  /*3d20*/  BSYNC.RECONVERGENT B0 ;  /* 0x0000000000007941 */ /* 0x000fea0003800200 */
.L_x_18588:
[----:B0---4-:R0:W4:Y:S01]  /*3d30*/  LDS R29, [R87+0x6a0] ;  /* 0x0006a000571d7984 */ /* 0x0111220000000800 */
[----:B------:R-:W-:Y:S04]  /*3d40*/  BSSY.RECONVERGENT B0, `(.L_x_18590) ;  /* 0x0000004000007945 */ /* 0x000fe80003800200 */
[----:B------:R-:W-:Y:S05]  /*3d50*/  @!P3 BRA `(.L_x_18591) ;  /* 0x000000000008b947 */ /* 0x000fea0003800000 */
[----:B------:R0:W-:Y:S04]  /*3d60*/  REDG.E.ADD.F32.FTZ.RN.STRONG.GPU desc[UR16][R32.64+0x280], R151 ;  /* 0x00028097200079a6 */ /* 0x0001e8000c12f310 */
[----:B----4-:R0:W-:Y:S02]  /*3d70*/  REDG.E.ADD.F32.FTZ.RN.STRONG.GPU desc[UR16][R34.64+0x280], R29 ;  /* 0x0002801d220079a6 */ /* 0x0101e4000c12f310 */
.L_x_18591:
[----:B------:R-:W-:Y:S05]  /*3d80*/  BSYNC.RECONVERGENT B0 ;  /* 0x0000000000007941 */ /* 0x000fea0003800200 */
.L_x_18590:
[----:B0---4-:R0:W4:Y:S01]  /*3d90*/  LDS R29, [R88+0x720] ;  /* 0x00072000581d7984 */ /* 0x0111220000000800 */
[----:B------:R-:W-:Y:S04]  /*3da0*/  BSSY.RECONVERGENT B0, `(.L_x_18592) ;  /* 0x0000004000007945 */ /* 0x000fe80003800200 */
[----:B------:R-:W-:Y:S05]  /*3db0*/  @!P4 BRA `(.L_x_18593) ;  /* 0x000000000008c947 */ /* 0x000fea0003800000 */
[----:B------:R0:W-:Y:S04]  /*3dc0*/  REDG.E.ADD.F32.FTZ.RN.STRONG.GPU desc[UR16][R32.64+0x300], R153 ;  /* 0x00030099200079a6 */ /* 0x0001e8000c12f310 */
[----:B----4-:R0:W-:Y:S02]  /*3dd0*/  REDG.E.ADD.F32.FTZ.RN.STRONG.GPU desc[UR16][R34.64+0x300], R29 ;  /* 0x0003001d220079a6 */ /* 0x0101e4000c12f310 */
.L_x_18593:
[----:B------:R-:W-:Y:S05]  /*3de0*/  BSYNC.RECONVERGENT B0 ;  /* 0x0000000000007941 */ /* 0x000fea0003800200 */
.L_x_18592:
[----:B0---4-:R0:W4:Y:S01]  /*3df0*/  LDS R29, [R89+0x7a0] ;  /* 0x0007a000591d7984 */ /* 0x0111220000000800 */
[----:B------:R-:W-:Y:S04]  /*3e00*/  BSSY.RECONVERGENT B0, `(.L_x_18594) ;  /* 0x0000004000007945 */ /* 0x000fe80003800200 */
[----:B------:R-:W-:Y:S05]  /*3e10*/  @!P5 BRA `(.L_x_18595) ;  /* 0x000000000008d947 */ /* 0x000fea0003800000 */
[----:B------:R0:W-:Y:S04]  /*3e20*/  REDG.E.ADD.F32.FTZ.RN.STRONG.GPU desc[UR16][R32.64+0x380], R155 ;  /* 0x0003809b200079a6 */ /* 0x0001e8000c12f310 */
[----:B----4-:R0:W-:Y:S02]  /*3e30*/  REDG.E.ADD.F32.FTZ.RN.STRONG.GPU desc[UR16][R34.64+0x380], R29 ;  /* 0x0003801d220079a6 */ /* 0x0101e4000c12f310 */
.L_x_18595:
[----:B------:R-:W-:Y:S05]  /*3e40*/  BSYNC.RECONVERGENT B0 ;  /* 0x0000000000007941 */ /* 0x000fea0003800200 */
.L_x_18594:
        /* <DEDUP_REMOVED lines=36> */
[-C--:B------:R-:W-:Y:S01]  /*4090*/  FFMA.FTZ R22, R56, R30.reuse, -R23 ;  /* 0x0000001e38167223 */ /* 0x080fe20000010817 */
[-C--:B------:R-:W-:Y:S01]  /*40a0*/  FMUL.FTZ R23, R21, R30.reuse ;  /* 0x0000001e15177220 */ /* 0x080fe20000410000 */
[CC--:B------:R-:W-:Y:S01]  /*40b0*/  FMUL.FTZ R21, R57.reuse, R127.reuse ;  /* 0x0000007f39157220 */ /* 0x0c0fe20000410000 */
[----:B------:R-:W-:Y:S01]  /*40c0*/  FMUL.FTZ R29, R57, R30 ;  /* 0x0000001e391d7220 */ /* 0x000fe20000410000 */
[----:B------:R-:W-:Y:S01]  /*40d0*/  FMUL.FTZ R33, R27, R22 ;  /* 0x000000161b217220 */ /* 0x000fe20000410000 */
[----:B------:R-:W-:Y:S01]  /*40e0*/  FFMA.FTZ R22, R18, R127, R19 ;  /* 0x0000007f12167223 */ /* 0x000fe20000010013 */
[C---:B------:R-:W-:Y:S01]  /*40f0*/  FMUL.FTZ R19, R57.reuse, R120 ;  /* 0x0000007839137220 */ /* 0x040fe20000410000 */
[----:B------:R-:W-:Y:S01]  /*4100*/  FFMA.FTZ R27, R20, R130, R23 ;  /* 0x00000082141b7223 */ /* 0x000fe20000010017 */
[CC--:B------:R-:W-:Y:S01]  /*4110*/  FFMA.FTZ R23, R56.reuse, R128.reuse, -R21 ;  /* 0x0000008038177223 */ /* 0x0c0fe20000010815 */
[C---:B------:R-:W-:Y:S01]  /*4120*/  FMUL.FTZ R21, R57.reuse, R128 ;  /* 0x0000008039157220 */ /* 0x040fe20000410000 */
[-C--:B------:R-:W-:Y:S01]  /*4130*/  FMUL.FTZ R57, R57, R122.reuse ;  /* 0x0000007a39397220 */ /* 0x080fe20000410000 */
[C---:B------:R-:W-:Y:S01]  /*4140*/  FFMA.FTZ R20, R56.reuse, R122, -R19 ;  /* 0x0000007a38147223 */ /* 0x040fe20000010813 */
[C---:B------:R-:W-:Y:S01]  /*4150*/  FFMA.FTZ R32, R56.reuse, R133, R135 ;  /* 0x0000008538207223 */ /* 0x040fe20000010087 */
[C---:B------:R-:W-:Y:S01]  /*4160*/  FFMA.FTZ R29, R56.reuse, R130, R29 ;  /* 0x00000082381d7223 */ /* 0x040fe2000001001d */
[----:B------:R-:W-:Y:S01]  /*4170*/  FFMA.FTZ R21, R56, R127, R21 ;  /* 0x0000007f38157223 */ /* 0x000fe20000010015 */
[----:B------:R-:W-:Y:S01]  /*4180*/  FMUL.FTZ R23, R38, R23 ;  /* 0x0000001726177220 */ /* 0x000fe20000410000 */
[----:B------:R-:W-:Y:S01]  /*4190*/  FFMA.FTZ R56, R56, R120, R57 ;  /* 0x0000007838387223 */ /* 0x000fe20000010039 */
[----:B------:R-:W-:Y:S01]  /*41a0*/  FMUL.FTZ R20, R37, R20 ;  /* 0x0000001425147220 */ /* 0x000fe20000410000 */
[----:B0-----:R-:W-:Y:S01]  /*41b0*/  FADD.FTZ R18, R25, R124 ;  /* 0x0000007c19127221 */ /* 0x001fe20000010000 */
[----:B------:R-:W-:Y:S01]  /*41c0*/  FFMA.FTZ R32, R39, R32, R34 ;  /* 0x0000002027207223 */ /* 0x000fe20000010022 */
[----:B------:R-:W-:Y:S01]  /*41d0*/  FFMA.FTZ R29, R26, R29, R33 ;  /* 0x0000001d1a1d7223 */ /* 0x000fe20000010021 */
        /* <DEDUP_REMOVED lines=28> */
.L_x_18597:
[----:B------:R-:W-:Y:S05]  /*43a0*/  BSYNC.RECONVERGENT B0 ;  /* 0x0000000000007941 */ /* 0x000fea0003800200 */
.L_x_18596:
[----:B------:R-:W-:-:S04]  /*43b0*/  UIADD3 UR4, UPT, UPT, UR4, 0x1, URZ ;  /* 0x0000000104047890 */ /* 0x000fc8000fffe0ff */
[----:B------:R-:W-:-:S09]  /*43c0*/  UISETP.GE.AND UP0, UPT, UR4, UR9, UPT ;  /* 0x000000090400728c */ /* 0x000fd2000bf06270 */
[----:B------:R-:W-:Y:S05]  /*43d0*/  BRA.U !UP0, `(.L_x_18598) ;  /* 0xffffffd5088c7547 */ /* 0x000fea000b83ffff */
.L_x_18566:
[----:B------:R-:W-:Y:S08]  /*43e0*/  BAR.SYNC.DEFER_BLOCKING 0x0 ;  /* 0x0000000000007b1d */ /* 0x000ff00000010000 */
[----:B------:R-:W4:Y:S01]  /*43f0*/  LDC.64 R24, c[0x0][0x4f8] ;  /* 0x00013e00ff187b82 */ /* 0x000f220000000a00 */
[----:B------:R-:W5:Y:S07]  /*4400*/  LDCU.64 UR6, c[0x0][0x500] ;  /* 0x0000a000ff0677ac */ /* 0x000f6e0008000a00 */
[----:B------:R-:W1:Y:S01]  /*4410*/  LDC.64 R26, c[0x0][0x550] ;  /* 0x00015400ff1a7b82 */ /* 0x000e620000000a00 */
[----:B------:R-:W2:Y:S01]  /*4420*/  LDG.E.128 R8, desc[UR16][R44.64] ;  /* 0x000000102c087981 */ /* 0x000ea2000c1e1d00 */
[----:B------:R-:W-:-:S04]  /*4430*/  IADD3 R68, P5, PT, R68, -0x200, RZ ;  /* 0xfffffe0044447810 */ /* 0x000fc80007fbe0ff */
[----:B------:R-:W-:Y:S01]  /*4440*/  IADD3.X R75, PT, PT, R75, -0x1, RZ, P5, !PT ;  /* 0xffffffff4b4b7810 */ /* 0x000fe20002ffe4ff */
[----:B--2---:R-:W-:Y:S01]  /*4450*/  STS.128 [R94], R8 ;  /* 0x000000085e007388 */ /* 0x004fe20000000c00 */
[----:B------:R-:W-:-:S03]  /*4460*/  NOP ;  /* 0x0000000000007918 */ /* 0x000fc60000000000 */
[----:B0-----:R-:W0:Y:S01]  /*4470*/  LDS.128 R16, [R94] ;  /* 0x000000005e107984 */ /* 0x001e220000000c00 */
[----:B------:R-:W-:Y:S06]  /*4480*/  BAR.SYNC.DEFER_BLOCKING 0x0 ;  /* 0x0000000000007b1d */ /* 0x000fec0000010000 */
[----:B------:R4:W-:Y:S01]  /*4490*/  STS.128 [R94], R12 ;  /* 0x0000000c5e007388 */ /* 0x0009e20000000c00 */
[--C-:B0-----:R-:W-:Y:S01]  /*44a0*/  FADD.FTZ R17, R17, R58.reuse ;  /* 0x0000003a11117221 */ /* 0x101fe20000010000 */
        /* <DEDUP_REMOVED lines=8> */
[----:B------:R-:W-:Y:S01]  /*4530*/  @!P2 FMUL.FTZ R9, R18, -1.4426950216293334961 ;  /* 0xbfb8aa3b1209a820 */ /* 0x000fe20000410000 */
[----:B------:R-:W-:Y:S01]  /*4540*/  SHF.L.U32 R18, R95, 0x7, RZ ;  /* 0x000000075f127819 */ /* 0x000fe200000006ff */
[----:B------:R-:W-:Y:S01]  /*4550*/  @!P0 FMUL.FTZ R16, R16, -1.4426950216293334961 ;  /* 0xbfb8aa3b10108820 */ /* 0x000fe20000410000 */
[----:B------:R-:W0:Y:S01]  /*4560*/  @!P1 MUFU.EX2 R17, R8 ;  /* 0x0000000800119308 */ /* 0x000e220000000800 */
[----:B------:R-:W-:Y:S01]  /*4570*/  @!P3 FMUL.FTZ R22, R19, -1.4426950216293334961 ;  /* 0xbfb8aa3b1316b820 */ /* 0x000fe20000410000 */
[----:B------:R-:W-:-:S03]  /*4580*/  SHF.R.S32.HI R19, RZ, 0x1f, R18 ;  /* 0x0000001fff137819 */ /* 0x000fc60000011412 */
[----:B----4-:R-:W-:-:S03]  /*4590*/  IMAD.WIDE.U32 R12, R24, UR18, R18 ;  /* 0x00000012180c7c25 */ /* 0x010fc6000f8e0012 */
[----:B------:R2:W4:Y:S01]  /*45a0*/  @!P2 MUFU.EX2 R21, R9 ;  /* 0x000000090015a308 */ /* 0x0005220000000800 */
[----:B------:R-:W-:Y:S01]  /*45b0*/  NOP ;  /* 0x0000000000007918 */ /* 0x000fe20000000000 */
[----:B------:R-:W-:-:S06]  /*45c0*/  IMAD R13, R25, UR18, R13 ;  /* 0x00000012190d7c24 */ /* 0x000fcc000f8e020d */
[----:B------:R-:W3:Y:S01]  /*45d0*/  @!P0 MUFU.EX2 R16, R16 ;  /* 0x0000001000108308 */ /* 0x000ee20000000800 */
[----:B--2---:R-:W2:Y:S01]  /*45e0*/  LDS.128 R8, [R94] ;  /* 0x000000005e087984 */ /* 0x004ea20000000c00 */
[----:B0-----:R-:W-:Y:S01]  /*45f0*/  @!P1 FADD.FTZ R20, R17, 1 ;  /* 0x3f80000011149421 */ /* 0x001fe20000010000 */
[C---:B-----5:R-:W-:Y:S01]  /*4600*/  IMAD.WIDE.U32 R12, R59.reuse, UR6, R12 ;  /* 0x000000063b0c7c25 */ /* 0x060fe2000f8e000c */
[----:B------:R-:W0:Y:S03]  /*4610*/  LDC.64 R24, c[0x0][0x518] ;  /* 0x00014600ff187b82 */ /* 0x000e260000000a00 */
[----:B------:R-:W-:Y:S01]  /*4620*/  IMAD R13, R59, UR7, R13 ;  /* 0x000000073b0d7c24 */ /* 0x000fe2000f8e020d */
[----:B------:R-:W5:Y:S01]  /*4630*/  @!P3 MUFU.EX2 R22, R22 ;  /* 0x000000160016b308 */ /* 0x000f620000000800 */
[----:B----4-:R-:W-:Y:S01]  /*4640*/  @!P2 FADD.FTZ R21, R21, 1 ;  /* 0x3f8000001515a421 */ /* 0x010fe20000010000 */
[----:B------:R-:W4:Y:S06]  /*4650*/  LDCU.64 UR6, c[0x0][0x520] ;  /* 0x0000a400ff0677ac */ /* 0x000f2c0008000a00 */
[----:B------:R-:W4:Y:S01]  /*4660*/  @!P1 MUFU.RCP R20, R20 ;  /* 0x0000001400149308 */ /* 0x000f220000001000 */
[----:B---3--:R-:W-:-:S07]  /*4670*/  @!P0 FADD.FTZ R16, R16, 1 ;  /* 0x3f80000010108421 */ /* 0x008fce0000010000 */
[----:B------:R1:W3:Y:S01]  /*4680*/  @!P0 MUFU.RCP R23, R16 ;  /* 0x0000001000178308 */ /* 0x0002e20000001000 */
[----:B-----5:R-:W-:Y:S01]  /*4690*/  @!P3 FADD.FTZ R22, R22, 1 ;  /* 0x3f8000001616b421 */ /* 0x020fe20000010000 */
[----:B0-----:R-:W-:-:S06]  /*46a0*/  IMAD.WIDE.U32 R18, R24, UR18, R18 ;  /* 0x0000001218127c25 */ /* 0x001fcc000f8e0012 */
[----:B------:R-:W0:Y:S01]  /*46b0*/  @!P2 MUFU.RCP R21, R21 ;  /* 0x000000150015a308 */ /* 0x000e220000001000 */
[----:B-1----:R-:W-:Y:S01]  /*46c0*/  LEA R16, P4, R12, R26, 0x2 ;  /* 0x0000001a0c107211 */ /* 0x002fe200078810ff */
[----:B----4-:R-:W-:Y:S01]  /*46d0*/  @!P1 FMUL.FTZ R5, R5, R20 ;  /* 0x0000001405059220 */ /* 0x010fe20000410000 */
[----:B------:R-:W-:Y:S01]  /*46e0*/  IMAD R19, R25, UR18, R19 ;  /* 0x0000001219137c24 */ /* 0x000fe2000f8e0213 */
[----:B------:R-:W-:Y:S02]  /*46f0*/  IADD3 R72, P1, PT, R72, -0x400, RZ ;  /* 0xfffffc0048487810 */ /* 0x000fe40007f3e0ff */
[----:B------:R-:W-:Y:S01]  /*4700*/  LEA.HI.X R17, R12, R27, R13, 0x2, P4 ;  /* 0x0000001b0c117211 */ /* 0x000fe200020f140d */
[----:B------:R-:W-:Y:S01]  /*4710*/  IMAD.WIDE.U32 R18, R59, UR6, R18 ;  /* 0x000000063b127c25 */ /* 0x000fe2000f8e0012 */
[----:B------:R-:W1:Y:S03]  /*4720*/  @!P3 MUFU.RCP R22, R22 ;  /* 0x000000160016b308 */ /* 0x000e660000001000 */
[----:B---3--:R-:W-:Y:S01]  /*4730*/  @!P0 FMUL.FTZ R4, R4, R23 ;  /* 0x0000001704048220 */ /* 0x008fe20000410000 */
[----:B------:R-:W-:Y:S01]  /*4740*/  IADD3 R66, P4, PT, R66, -0x200, RZ ;  /* 0xfffffe0042427810 */ /* 0x000fe20007f9e0ff */
[----:B------:R-:W-:Y:S01]  /*4750*/  IMAD.WIDE.U32 R16, R82, 0x10, R16 ;  /* 0x0000001052107825 */ /* 0x000fe200078e0010 */
[----:B------:R-:W-:-:S02]  /*4760*/  IADD3.X R74, PT, PT, R74, -0x1, RZ, P1, !PT ;  /* 0xffffffff4a4a7810 */ /* 0x000fc40000ffe4ff */
[----:B------:R-:W-:Y:S02]  /*4770*/  IADD3.X R73, PT, PT, R73, -0x1, RZ, P4, !PT ;  /* 0xffffffff49497810 */ /* 0x000fe400027fe4ff */
[----:B--2---:R2:W-:Y:S01]  /*4780*/  STG.E.128 desc[UR16][R16.64], R8 ;  /* 0x0000000810007986 */ /* 0x0045e2000c101d10 */
[----:B0-----:R-:W-:Y:S01]  /*4790*/  @!P2 FMUL.FTZ R6, R6, R21 ;  /* 0x000000150606a220 */ /* 0x001fe20000410000 */
[----:B------:R-:W-:Y:S01]  /*47a0*/  BAR.SYNC.DEFER_BLOCKING 0x0 ;  /* 0x0000000000007b1d */ /* 0x000fe20000010000 */
[----:B------:R-:W-:Y:S01]  /*47b0*/  IADD3 R76, P2, PT, R76, -0x400, RZ ;  /* 0xfffffc004c4c7810 */ /* 0x000fe20007f5e0ff */
[----:B-1----:R-:W-:-:S06]  /*47c0*/  @!P3 FMUL.FTZ R7, R7, R22 ;  /* 0x000000160707b220 */ /* 0x002fcc0000410000 */
[----:B------:R-:W0:Y:S01]  /*47d0*/  LDC.64 R20, c[0x0][0x560] ;  /* 0x00015800ff147b82 */ /* 0x000e220000000a00 */
[----:B------:R-:W-:Y:S02]  /*47e0*/  IADD3 R70, P3, PT, R70, -0x200, RZ ;  /* 0xfffffe0046467810 */ /* 0x000fe40007f7e0ff */
[----:B------:R-:W-:Y:S02]  /*47f0*/  IADD3.X R78, PT, PT, R78, -0x1, RZ, P2, !PT ;  /* 0xffffffff4e4e7810 */ /* 0x000fe400017fe4ff */
[----:B------:R-:W-:Y:S01]  /*4800*/  IADD3.X R77, PT, PT, R77, -0x1, RZ, P3, !PT ;  /* 0xffffffff4d4d7810 */ /* 0x000fe20001ffe4ff */
[----:B--2---:R-:W-:Y:S01]  /*4810*/  IMAD R9, R59, UR7, R19 ;  /* 0x000000073b097c24 */ /* 0x004fe2000f8e0213 */
[----:B------:R1:W-:Y:S01]  /*4820*/  STS.128 [R94], R4 ;  /* 0x000000045e007388 */ /* 0x0003e20000000c00 */
[----:B------:R-:W-:-:S03]  /*4830*/  NOP ;  /* 0x0000000000007918 */ /* 0x000fc60000000000 */
[----:B------:R-:W2:Y:S01]  /*4840*/  LDS.128 R12, [R94] ;  /* 0x000000005e0c7984 */ /* 0x000ea20000000c00 */
[----:B0-----:R-:W-:-:S04]  /*4850*/  LEA R8, P0, R18, R20, 0x2 ;  /* 0x0000001412087211 */ /* 0x001fc800078010ff */
[----:B------:R-:W-:Y:S02]  /*4860*/  LEA.HI.X R9, R18, R21, R9, 0x2, P0 ;  /* 0x0000001512097211 */ /* 0x000fe400000f1409 */
[----:B------:R-:W-:Y:S01]  /*4870*/  ISETP.GT.AND P0, PT, R80, 0x1, PT ;  /* 0x000000015000780c */ /* 0x000fe20003f04270 */
[----:B-1----:R-:W-:Y:S01]  /*4880*/  FADD.FTZ R4, R4, R69 ;  /* 0x0000004504047221 */ /* 0x002fe20000010000 */
[----:B------:R-:W-:Y:S01]  /*4890*/  IMAD.WIDE.U32 R8, R82, 0x10, R8 ;  /* 0x0000001052087825 */ /* 0x000fe200078e0008 */
[----:B------:R-:W-:-:S03]  /*48a0*/  MOV R80, R95 ;  /* 0x0000005f00507202 */ /* 0x000fc60000000f00 */
[----:B------:R-:W-:-:S04]  /*48b0*/  FADD.FTZ R5, R4, R5 ;  /* 0x0000000504057221 */ /* 0x000fc80000010000 */
[----:B------:R-:W-:-:S04]  /*48c0*/  FADD.FTZ R6, R5, R6 ;  /* 0x0000000605067221 */ /* 0x000fc80000010000 */
[----:B------:R-:W-:Y:S01]  /*48d0*/  FADD.FTZ R69, R6, R7 ;  /* 0x0000000706457221 */ /* 0x000fe20000010000 */
[----:B--2---:R0:W-:Y:S01]  /*48e0*/  STG.E.128 desc[UR16][R8.64], R12 ;  /* 0x0000000c08007986 */ /* 0x0041e2000c101d10 */
[----:B------:R-:W-:Y:S05]  /*48f0*/  @P0 BRA `(.L_x_18599) ;  /* 0xffffffc000ec0947 */ /* 0x000fea000383ffff */
.L_x_18557:
        /* <DEDUP_REMOVED lines=34> */
.L_x_18601:
[----:B------:R-:W-:Y:S05]  /*4b20*/  BSYNC.RECONVERGENT B0 ;  /* 0x0000000000007941 */ /* 0x000fea0003800200 */
.L_x_18600:
        /* <DEDUP_REMOVED lines=26> */
.L_x_18603:
[----:B------:R-:W-:Y:S05]  /*4cd0*/  BSYNC.RECONVERGENT B0 ;  /* 0x0000000000007941 */ /* 0x000fea0003800200 */
.L_x_18602:
        /* <DEDUP_REMOVED lines=8> */
.L_x_18604:
        /* <DEDUP_REMOVED lines=16> */
.L_x_18605:
        /* <DEDUP_REMOVED lines=10> */
.L_x_18814:


//--------------------- .text._Z25selective_scan_bwd_kernelI32Selective_Scan_bwd_kernel_traitsILi32ELi4ELb1ELb1ELb1ELb1ELb1EfN3c107complexIfEEEEv12SSMParamsBwd --------------------------
	.section	.text._Z25selective_scan_bwd_kernelI32Selective_Scan_bwd_kernel_traitsILi32ELi4ELb1ELb1ELb1ELb1ELb1EfN3c107complexIfEEEEv12SSMParamsBwd,"ax",@progbits
	.align	128
        .global         _Z25selective_scan_bwd_kernelI32Selective_Scan_bwd_kernel_traitsILi32ELi4ELb1ELb1ELb1ELb1ELb1EfN3c107complexIfEEEEv12SSMParamsBwd
        .type           _Z25selective_scan_bwd_kernelI32Selective_Scan_bwd_kernel_traitsILi32ELi4ELb1ELb1ELb1ELb1ELb1EfN3c107complexIfEEEEv12SSMParamsBwd,@function
        .size           _Z25selective_scan_bwd_kernelI32Selective_Scan_bwd_kernel_traitsILi32ELi4ELb1ELb1ELb1ELb1ELb1EfN3c107complexIfEEEEv12SSMParamsBwd,(.L_x_18815 - _Z25selective_scan_bwd_kernelI32Selective_Scan_bwd_kernel_traitsILi32ELi4ELb1ELb1ELb1ELb1ELb1EfN3c107complexIfEEEEv12SSMParamsBwd)
        .other          _Z25selective_scan_bwd_kernelI32Selective_Scan_bwd_kernel_traitsILi32ELi4ELb1ELb1ELb1ELb1ELb1EfN3c107complexIfEEEEv12SSMParamsBwd,@"STO_CUDA_ENTRY STV_DEFAULT"
_Z25selective_scan_bwd_kernelI32Selective_Scan_bwd_kernel_traitsILi32ELi4ELb1ELb1ELb1ELb1ELb1EfN3c107complexIfEEEEv12SSMParamsBwd:
.text._Z25selective_scan_bwd_kernelI32Selective_Scan_bwd_kernel_traitsILi32ELi4ELb1ELb1ELb1ELb1ELb1EfN3c107complexIfEEEEv12SSMParamsBwd:
        /* <DEDUP_REMOVED lines=51> */
[----:B------:R-:W-:Y:S01]  /*0330*/  ISETP.NE.AND P1, PT, R8, RZ, PT ;  /* 0x000000ff0800720c */ /* 0x000fe20003f25270 */
[----:B------:R-:W4:Y:S04]  /*0340*/  LDC.64 R44, c[0x0][0x448] ;  /* 0x00011200ff2c7b82 */ /* 0x000f280000000a00 */
[----:B------:R-:W-:-:S04]  /*0350*/  @P0 IADD3 R7, PT, PT, R7, 0x1, RZ ;  /* 0x0000000107070810 */ /* 0x000fc80007ffe0ff */
[----:B------:R-:W-:Y:S01]  /*0360*/  MOV R0, R7 ;  /* 0x0000000700007202 */ /* 0x000fe20000000f00 */
[----:B------:R-:W4:Y:S03]  /*0370*/  LDC.64 R46, c[0x0][0x450] ;  /* 0x00011400ff2e7b82 */ /* 0x000f260000000a00 */
[----:B------:R-:W-:Y:S02]  /*0380*/  @!P2 IADD3 R0, PT, PT, -R0, RZ, RZ ;  /* 0x000000ff0000a210 */ /* 0x000fe40007ffe1ff */
[----:B------:R-:W-:-:S03]  /*0390*/  @!P1 LOP3.LUT R0, RZ, R8, RZ, 0x33, !PT ;  /* 0x00000008ff009212 */ /* 0x000fc600078e33ff */
[----:B------:R-:W4:Y:S01]  /*03a0*/  LDC.64 R36, c[0x0][0x4a8] ;  /* 0x00012a00ff247b82 */ /* 0x000f220000000a00 */
        /* <DEDUP_REMOVED lines=16> */
[----:B------:R-:W-:-:S03]  /*04b0*/  MOV R5, UR7 ;  /* 0x0000000700057c02 */ /* 0x000fc60008000f00 */
[C---:B------:R-:W-:Y:S01]  /*04c0*/  IMAD.WIDE.U32 R2, R81.reuse, UR10, R2 ;  /* 0x0000000a51027c25 */ /* 0x040fe2000f8e0002 */
[----:B------:R-:W-:Y:S01]  /*04d0*/  MOV R5, UR8 ;  /* 0x0000000800057c02 */ /* 0x000fe20008000f00 */
[----:B------:R-:W0:Y:S02]  /*04e0*/  LDCU.64 UR8, c[0x0][0x3d0] ;  /* 0x00007a00ff0877ac */ /* 0x000e240008000a00 */
[----:B------:R-:W-:Y:S01]  /*04f0*/  IMAD R7, R8, UR18, RZ ;  /* 0x0000001208077c24 */ /* 0x000fe2000f8e02ff */
[----:B------:R-:W-:Y:S01]  /*0500*/  MOV R4, UR6 ;  /* 0x0000000600047c02 */ /* 0x000fe20008000f00 */
[----:B------:R-:W-:Y:S01]  /*0510*/  IMAD R15, R81, UR11, R3 ;  /* 0x0000000b510f7c24 */ /* 0x000fe2000f8e0203 */
[----:B--2---:R-:W-:Y:S02]  /*0520*/  LEA R34, P0, R32, R34, 0x3 ;  /* 0x0000002220227211 */ /* 0x004fe400078018ff */
[----:B------:R-:W-:Y:S01]  /*0530*/  IADD3 R3, PT, PT, R33, R7, RZ ;  /* 0x0000000721037210 */ /* 0x000fe20007ffe0ff */
[----:B---3--:R-:W-:Y:S01]  /*0540*/  UIMAD.WIDE.U32 UR4, UR18, UR12, URZ ;  /* 0x0000000c120472a5 */ /* 0x008fe2000f8e00ff */
[----:B------:R-:W-:-:S02]  /*0550*/  IMAD.WIDE.U32 R4, R81, UR14, R4 ;  /* 0x0000000e51047c25 */ /* 0x000fc4000f8e0004 */
[----:B------:R-:W-:Y:S01]  /*0560*/  LEA.HI.X R32, R32, R35, R3, 0x3, P0 ;  /* 0x0000002320207211 */ /* 0x000fe200000f1c03 */
[----:B------:R-:W-:Y:S01]  /*0570*/  UIMAD UR5, UR18, UR13, UR5 ;  /* 0x0000000d120572a4 */ /* 0x000fe2000f8e0205 */
[----:B-1----:R-:W-:Y:S01]  /*0580*/  ISETP.NE.U32.AND P0, PT, R18, RZ, PT ;  /* 0x000000ff1200720c */ /* 0x002fe20003f05070 */
[----:B------:R-:W-:Y:S01]  /*0590*/  IMAD R13, R81, UR15, R5 ;  /* 0x0000000f510d7c24 */ /* 0x000fe2000f8e0205 */
[----:B------:R-:W-:Y:S01]  /*05a0*/  LEA R9, R39, 0xffffff80, 0x7 ;  /* 0xffffff8027097811 */ /* 0x000fe200078e38ff */
[----:B------:R-:W-:Y:S01]  /*05b0*/  IMAD R5, R11, R16, RZ ;  /* 0x000000100b057224 */ /* 0x000fe200078e02ff */
[----:B------:R-:W-:Y:S02]  /*05c0*/  ISETP.NE.AND.EX P0, PT, R19, RZ, PT, P0 ;  /* 0x000000ff1300720c */ /* 0x000fe40003f05300 */
[----:B------:R-:W-:Y:S01]  /*05d0*/  IADD3 R25, P2, PT, R9, R2, RZ ;  /* 0x0000000209197210 */ /* 0x000fe20007f5e0ff */
[----:B------:R-:W-:Y:S01]  /*05e0*/  IMAD.WIDE.U32 R2, R0, R16, UR4 ;  /* 0x0000000400027e25 */ /* 0x000fe2000f8e0010 */
[----:B------:R-:W-:-:S03]  /*05f0*/  LEA R7, R39, 0xffffff00, 0x8 ;  /* 0xffffff0027077811 */ /* 0x000fc600078e40ff */
[C---:B------:R-:W-:Y:S01]  /*0600*/  IMAD R5, R0.reuse, R17, R5 ;  /* 0x0000001100057224 */ /* 0x040fe200078e0205 */
[----:B0-----:R-:W-:Y:S01]  /*0610*/  UIMAD.WIDE.U32 UR6, UR18, UR8, URZ ;  /* 0x00000008120672a5 */ /* 0x001fe2000f8e00ff */
[----:B------:R-:W-:Y:S01]  /*0620*/  IADD3 R19, P1, PT, R7, R2, RZ ;  /* 0x0000000207137210 */ /* 0x000fe20007f3e0ff */
[----:B------:R-:W-:Y:S02]  /*0630*/  IMAD R2, R11, R20, RZ ;  /* 0x000000140b027224 */ /* 0x000fe400078e02ff */
[----:B------:R-:W-:Y:S01]  /*0640*/  IADD3 R8, PT, PT, R3, R5, RZ ;  /* 0x0000000503087210 */ /* 0x000fe20007ffe0ff */
[----:B----4-:R-:W-:Y:S01]  /*0650*/  IMAD R3, R11, R28, RZ ;  /* 0x0000001c0b037224 */ /* 0x010fe200078e02ff */
[----:B------:R-:W-:Y:S01]  /*0660*/  UIMAD UR7, UR18, UR9, UR7 ;  /* 0x00000009120772a4 */ /* 0x000fe2000f8e0207 */
[C---:B------:R-:W-:Y:S01]  /*0670*/  IMAD R11, R0.reuse, R21, R2 ;  /* 0x00000015000b7224 */ /* 0x040fe200078e0202 */
[----:B------:R-:W0:Y:S01]  /*0680*/  @P0 LDC R12, c[0x0][0x384] ;  /* 0x0000e100ff0c0b82 */ /* 0x000e220000000800 */
[C---:B------:R-:W-:Y:S01]  /*0690*/  IMAD R21, R0.reuse, R29, R3 ;  /* 0x0000001d00157224 */ /* 0x040fe200078e0203 */
[----:B------:R-:W-:Y:S01]  /*06a0*/  IADD3 R23, P3, PT, R9, R4, RZ ;  /* 0x0000000409177210 */ /* 0x000fe20007f7e0ff */
[C---:B------:R-:W-:Y:S01]  /*06b0*/  IMAD.WIDE.U32 R2, R0.reuse, R28, RZ ;  /* 0x0000001c00027225 */ /* 0x040fe200078e00ff */
[----:B------:R-:W1:Y:S03]  /*06c0*/  LDCU.64 UR8, c[0x0][0x498] ;  /* 0x00009300ff0877ac */ /* 0x000e660008000a00 */
[----:B------:R-:W-:Y:S01]  /*06d0*/  IMAD.WIDE.U32 R4, R0, R20, UR6 ;  /* 0x0000000600047e25 */ /* 0x000fe2000f8e0014 */
[----:B------:R-:W-:-:S02]  /*06e0*/  IADD3 R3, PT, PT, R3, R21, RZ ;  /* 0x0000001503037210 */ /* 0x000fc40007ffe0ff */
[----:B------:R-:W2:Y:S02]  /*06f0*/  @P0 LDC R21, c[0x0][0x38c] ;  /* 0x0000e300ff150b82 */ /* 0x000ea40000000800 */
[----:B------:R-:W-:Y:S02]  /*0700*/  IADD3 R6, PT, PT, R5, R11, RZ ;  /* 0x0000000b05067210 */ /* 0x000fe40007ffe0ff */
[----:B------:R-:W-:-:S04]  /*0710*/  SHF.R.U64 R29, R26, 0x1, R27 ;  /* 0x000000011a1d7819 */ /* 0x000fc8000000121b */
[----:B------:R-:W3:Y:S01]  /*0720*/  LDC.64 R10, c[0x0][0x4a0] ;  /* 0x00012800ff0a7b82 */ /* 0x000ee20000000a00 */
[----:B------:R-:W-:Y:S02]  /*0730*/  SHF.R.U32.HI R0, RZ, 0x1, R27 ;  /* 0x00000001ff007819 */ /* 0x000fe4000001161b */
[----:B------:R-:W-:Y:S02]  /*0740*/  IADD3 R17, P4, PT, R7, R4, RZ ;  /* 0x0000000407117210 */ /* 0x000fe40007f9e0ff */
[----:B------:R-:W-:-:S03]  /*0750*/  SHF.R.S32.HI R7, RZ, 0x1f, R7 ;  /* 0x0000001fff077819 */ /* 0x000fc60000011407 */
[----:B------:R-:W4:Y:S01]  /*0760*/  LDC.64 R26, c[0x0][0x460] ;  /* 0x00011800ff1a7b82 */ /* 0x000f220000000a00 */
[----:B------:R-:W-:Y:S01]  /*0770*/  IADD3.X R8, PT, PT, R7, R8, RZ, P1, !PT ;  /* 0x0000000807087210 */ /* 0x000fe20000ffe4ff */
[----:B------:R-:W-:Y:S01]  /*0780*/  IMAD.WIDE.U32 R28, R29, UR18, R2 ;  /* 0x000000121d1c7c25 */ /* 0x000fe2000f8e0002 */
[----:B------:R-:W-:-:S05]  /*0790*/  IADD3.X R6, PT, PT, R7, R6, RZ, P4, !PT ;  /* 0x0000000607067210 */ /* 0x000fca00027fe4ff */
[----:B------:R-:W4:Y:S01]  /*07a0*/  @P0 LDC.64 R4, c[0x0][0x480] ;  /* 0x00012000ff040b82 */ /* 0x000f220000000a00 */
[----:B------:R-:W-:Y:S01]  /*07b0*/  IMAD R7, R0, UR18, RZ ;  /* 0x0000001200077c24 */ /* 0x000fe2000f8e02ff */
[----:B-1----:R-:W-:Y:S02]  /*07c0*/  UIMAD.WIDE.U32 UR4, UR18, UR8, URZ ;  /* 0x00000008120472a5 */ /* 0x002fe4000f8e00ff */
[----:B0-----:R-:W-:Y:S01]  /*07d0*/  @P0 IMAD R0, R12, UR18, R81 ;  /* 0x000000120c000c24 */ /* 0x001fe2000f8e0251 */
[----:B------:R-:W-:Y:S02]  /*07e0*/  LEA R30, P4, R28, R30, 0x3 ;  /* 0x0000001e1c1e7211 */ /* 0x000fe400078818ff */
[----:B------:R-:W-:Y:S01]  /*07f0*/  IADD3 R7, PT, PT, R29, R7, RZ ;  /* 0x000000071d077210 */ /* 0x000fe20007ffe0ff */
[----:B------:R-:W-:Y:S01]  /*0800*/  UIMAD UR5, UR18, UR9, UR5 ;  /* 0x00000009120572a4 */ /* 0x000fe2000f8e0205 */
[----:B------:R-:W-:Y:S01]  /*0810*/  @P0 IMAD R0, R0, R39, RZ ;  /* 0x0000002700000224 */ /* 0x000fe200078e02ff */
[----:B------:R-:W-:-:S02]  /*0820*/  ISETP.GE.AND P1, PT, R39, 0x1, PT ;  /* 0x000000012700780c */ /* 0x000fc40003f26270 */
[----:B------:R-:W-:Y:S01]  /*0830*/  LEA.HI.X R28, R28, R31, R7, 0x3, P4 ;  /* 0x0000001f1c1c7211 */ /* 0x000fe200020f1c07 */
[----:B--2---:R-:W-:Y:S01]  /*0840*/  @P0 IMAD R7, R0, R21, RZ ;  /* 0x0000001500070224 */ /* 0x004fe200078e02ff */
[----:B------:R-:W-:Y:S01]  /*0850*/  SHF.R.S32.HI R0, RZ, 0x1f, R9 ;  /* 0x0000001fff007819 */ /* 0x000fe20000011409 */
[----:B---3--:R-:W-:-:S03]  /*0860*/  IMAD.WIDE.U32 R2, R81, R10, UR4 ;  /* 0x0000000451027e25 */ /* 0x008fc6000f8e000a */
[C---:B------:R-:W-:Y:S01]  /*0870*/  IADD3.X R12, PT, PT, R0.reuse, R15, RZ, P2, !PT ;  /* 0x0000000f000c7210 */ /* 0x040fe200017fe4ff */
[----:B------:R-:W-:Y:S01]  /*0880*/  IMAD R21, R81, R11, R3 ;  /* 0x0000000b51157224 */ /* 0x000fe200078e0203 */
[----:B------:R-:W-:Y:S02]  /*0890*/  IADD3.X R10, PT, PT, R0, R13, RZ, P3, !PT ;  /* 0x0000000d000a7210 */ /* 0x000fe40001ffe4ff */
[----:B----4-:R-:W-:Y:S02]  /*08a0*/  LEA R26, P2, R25, R26, 0x2 ;  /* 0x0000001a191a7211 */ /* 0x010fe400078410ff */
[----:B------:R-:W-:Y:S02]  /*08b0*/  LEA R24, P3, R23, R40, 0x2 ;  /* 0x0000002817187211 */ /* 0x000fe400078610ff */
[----:B------:R-:W-:Y:S02]  /*08c0*/  CS2R R72, SRZ ;  /* 0x0000000000487805 */ /* 0x000fe4000001ff00 */
[----:B------:R-:W-:Y:S01]  /*08d0*/  IADD3 R2, P4, PT, R9, R2, RZ ;  /* 0x0000000209027210 */ /* 0x000fe20007f9e0ff */
[----:B------:R-:W-:Y:S01]  /*08e0*/  @P0 IMAD.WIDE R72, R7, 0x10, R4 ;  /* 0x0000001007480825 */ /* 0x000fe200078e0204 */
[----:B------:R-:W-:-:S02]  /*08f0*/  LEA.HI.X R25, R25, R27, R12, 0x2, P2 ;  /* 0x0000001b19197211 */ /* 0x000fc400010f140c */
[----:B------:R-:W-:Y:S01]  /*0900*/  LEA.HI.X R23, R23, R41, R10, 0x2, P3 ;  /* 0x0000002917177211 */ /* 0x000fe200018f140a */
[----:B------:R-:W-:Y:S01]  /*0910*/  IMAD.WIDE.U32 R74, R81, R36, RZ ;  /* 0x00000024514a7225 */ /* 0x000fe200078e00ff */
[----:B------:R-:W-:Y:S02]  /*0920*/  IADD3.X R21, PT, PT, R0, R21, RZ, P4, !PT ;  /* 0x0000001500157210 */ /* 0x000fe400027fe4ff */
        /* <DEDUP_REMOVED lines=29> */
[----:B------:R-:W-:Y:S02]  /*0b00*/  SHF.L.U32 R16, R29, 0x3, RZ ;  /* 0x000000031d107819 */ /* 0x000fe400000006ff */
        /* <DEDUP_REMOVED lines=9> */
[-C--:B------:R-:W-:Y:S02]  /*0ba0*/  LEA.HI R3, R29, R16.reuse, RZ, 0x1e ;  /* 0x000000101d037211 */ /* 0x080fe400078ff0ff */
[----:B------:R-:W-:Y:S02]  /*0bb0*/  LEA.HI R2, R16, R16, RZ, 0x1b ;  /* 0x0000001010027211 */ /* 0x000fe400078fd8ff */
[----:B------:R-:W-:Y:S02]  /*0bc0*/  LEA R9, R8, UR4, 0x2 ;  /* 0x0000000408097c11 */ /* 0x000fe4000f8e10ff */
[----:B------:R-:W-:Y:S02]  /*0bd0*/  LEA R10, R6, UR4, 0x2 ;  /* 0x00000004060a7c11 */ /* 0x000fe4000f8e10ff */
[----:B------:R-:W-:Y:S02]  /*0be0*/  LEA R8, R5, UR4, 0x2 ;  /* 0x0000000405087c11 */ /* 0x000fe4000f8e10ff */
[----:B-1----:R-:W-:-:S02]  /*0bf0*/  MOV R15, UR6 ;  /* 0x00000006000f7c02 */ /* 0x002fc40008000f00 */
[C---:B------:R-:W-:Y:S02]  /*0c00*/  LOP3.LUT R14, R29.reuse, 0x1f, RZ, 0xc0, !PT ;  /* 0x0000001f1d0e7812 */ /* 0x040fe400078ec0ff */
[----:B------:R-:W-:Y:S02]  /*0c10*/  IADD3 R13, PT, PT, R29, 0x200, RZ ;  /* 0x000002001d0d7810 */ /* 0x000fe40007ffe0ff */
        /* <DEDUP_REMOVED lines=8> */
.L_x_18649:
[----:B------:R-:W-:Y:S01]  /*0ca0*/  BAR.SYNC.DEFER_BLOCKING 0x0 ;  /* 0x0000000000007b1d */ /* 0x000fe20000010000 */
[----:B0-----:R-:W-:Y:S02]  /*0cb0*/  MOV R36, R26 ;  /* 0x0000001a00247202 */ /* 0x001fe40000000f00 */
[----:B------:R-:W-:-:S05]  /*0cc0*/  MOV R37, R25 ;  /* 0x0000001900257202 */ /* 0x000fca0000000f00 */
[----:B------:R-:W0:Y:S01]  /*0cd0*/  S2UR UR6, SR_CgaCtaId ;  /* 0x00000000000679c3 */ /* 0x000e220000008800 */
[----:B------:R-:W-:Y:S01]  /*0ce0*/  IMAD.WIDE.U32 R48, R12, 0x10, R36 ;  /* 0x000000100c307825 */ /* 0x000fe200078e0024 */
[----:B------:R-:W1:Y:S01]  /*0cf0*/  S2R R87, SR_LANEID ;  /* 0x0000000000577919 */ /* 0x000e620000000000 */
[----:B------:R-:W-:Y:S01]  /*0d00*/  UMOV UR4, 0x400 ;  /* 0x0000040000047882 */ /* 0x000fe20000000000 */
[----:B------:R-:W-:Y:S02]  /*0d10*/  MOV R44, R22 ;  /* 0x00000016002c7202 */ /* 0x000fe40000000f00 */
[----:B------:R-:W-:Y:S02]  /*0d20*/  MOV R45, R21 ;  /* 0x00000015002d7202 */ /* 0x000fe40000000f00 */
        /* <DEDUP_REMOVED lines=15> */
[----:B------:R-:W-:-:S03]  /*0e20*/  IMAD.WIDE.U32 R52, R12, 0x10, R44 ;  /* 0x000000100c347825 */ /* 0x000fc600078e002c */
        /* <DEDUP_REMOVED lines=57> */
.L_x_18608:
[----:B------:R-:W-:Y:S05]  /*11c0*/  BSYNC.RECONVERGENT B0 ;  /* 0x0000000000007941 */ /* 0x000fea0003800200 */
.L_x_18607:
        /* <DEDUP_REMOVED lines=32> */
.L_x_18610:
[----:B------:R-:W-:Y:S05]  /*13d0*/  BSYNC.RECONVERGENT B0 ;  /* 0x0000000000007941 */ /* 0x000fea0003800200 */
.L_x_18609:
        /* <DEDUP_REMOVED lines=32> */
.L_x_18612:
[----:B------:R-:W-:Y:S05]  /*15e0*/  BSYNC.RECONVERGENT B0 ;  /* 0x0000000000007941 */ /* 0x000fea0003800200 */
.L_x_18611:
        /* <DEDUP_REMOVED lines=32> */
.L_x_18614:
[----:B------:R-:W-:Y:S05]  /*17f0*/  BSYNC.RECONVERGENT B0 ;  /* 0x0000000000007941 */ /* 0x000fea0003800200 */
.L_x_18613:
        /* <DEDUP_REMOVED lines=28> */
[----:B------:R-:W3:Y:S08]  /*19c0*/  MUFU.EX2 R58, R58 ;  /* 0x0000003a003a7308 */ /* 0x000ef00000000800 */
[----:B------:R-:W-:Y:S01]  /*19d0*/  MUFU.EX2 R59, R59 ;  /* 0x0000003b003b7308 */ /* 0x000fe20000000800 */
[----:B--2---:R-:W-:-:S07]  /*19e0*/  FADD.FTZ R57, R56, 1 ;  /* 0x3f80000038397421 */ /* 0x004fce0000010000 */
[----:B------:R-:W2:Y:S01]  /*19f0*/  MUFU.EX2 R60, R60 ;  /* 0x0000003c003c7308 */ /* 0x000ea20000000800 */
[----:B---3--:R-:W-:-:S07]  /*1a00*/  FADD.FTZ R56, R58, 1 ;  /* 0x3f8000003a387421 */ /* 0x008fce0000010000 */
[----:B------:R-:W-:Y:S08]  /*1a10*/  MUFU.RCP R63, R57 ;  /* 0x00000039003f7308 */ /* 0x000ff00000001000 */
[----:B------:R-:W-:Y:S01]  /*1a20*/  MUFU.RCP R62, R56 ;  /* 0x00000038003e7308 */ /* 0x000fe20000001000 */
[----:B--2---:R-:W-:-:S07]  /*1a30*/  FADD.FTZ R58, R60, 1 ;  /* 0x3f8000003c3a7421 */ /* 0x004fce0000010000 */
[----:B------:R-:W2:Y:S02]  /*1a40*/  MUFU.RCP R64, R58 ;  /* 0x0000003a00407308 */ /* 0x000ea40000001000 */
[----:B--2---:R-:W-:-:S04]  /*1a50*/  FADD.FTZ R60, -R64, 1 ;  /* 0x3f800000403c7421 */ /* 0x004fc80000010100 */
[----:B------:R-:W-:Y:S01]  /*1a60*/  FFMA.FTZ R60, R51, R60, 1 ;  /* 0x3f800000333c7423 */ /* 0x000fe2000001003c */
[----:B-----5:R2:W-:Y:S01]  /*1a70*/  STS.128 [R80], R52 ;  /* 0x0000003450007388 */ /* 0x0205e20000000c00 */
[----:B------:R-:W-:-:S03]  /*1a80*/  NOP ;  /* 0x0000000000007918 */ /* 0x000fc60000000000 */
[----:B------:R-:W3:Y:S01]  /*1a90*/  LDS.128 R44, [R80] ;  /* 0x00000000502c7984 */ /* 0x000ee20000000c00 */
[----:B--2---:R-:W-:Y:S01]  /*1aa0*/  FADD.FTZ R55, R59, 1 ;  /* 0x3f8000003b377421 */ /* 0x004fe20000010000 */
[----:B------:R-:W-:Y:S01]  /*1ab0*/  FADD.FTZ R53, -R63, 1 ;  /* 0x3f8000003f357421 */ /* 0x000fe20000010100 */
[----:B------:R-:W-:Y:S02]  /*1ac0*/  FADD.FTZ R54, -R62, 1 ;  /* 0x3f8000003e367421 */ /* 0x000fe40000010100 */
[----:B------:R-:W2:Y:S01]  /*1ad0*/  MUFU.RCP R65, R55 ;  /* 0x0000003700417308 */ /* 0x000ea20000001000 */
[----:B------:R-:W-:Y:S01]  /*1ae0*/  FFMA.FTZ R53, R48, R53, 1 ;  /* 0x3f80000030357423 */ /* 0x000fe20000010035 */
[----:B------:R-:W-:Y:S01]  /*1af0*/  FFMA.FTZ R54, R49, R54, 1 ;  /* 0x3f80000031367423 */ /* 0x000fe20000010036 */
[----:B--2---:R-:W-:-:S04]  /*1b00*/  FADD.FTZ R57, -R65, 1 ;  /* 0x3f80000041397421 */ /* 0x004fc80000010100 */
[----:B------:R-:W-:Y:S01]  /*1b10*/  FFMA.FTZ R57, R50, R57, 1 ;  /* 0x3f80000032397423 */ /* 0x000fe20000010039 */
[----:B---3--:R-:W-:Y:S01]  /*1b20*/  FMUL.FTZ R52, R40, R44 ;  /* 0x0000002c28347220 */ /* 0x008fe20000410000 */
[----:B------:R-:W-:Y:S01]  /*1b30*/  FMUL.FTZ R56, R42, R46 ;  /* 0x0000002e2a387220 */ /* 0x000fe20000410000 */
[----:B------:R-:W-:Y:S02]  /*1b40*/  FMUL.FTZ R55, R43, R47 ;  /* 0x0000002f2b377220 */ /* 0x000fe40000410000 */
[----:B------:R-:W-:Y:S01]  /*1b50*/  FMUL.FTZ R52, R63, R52 ;  /* 0x000000343f347220 */ /* 0x000fe20000410000 */
[----:B------:R-:W-:Y:S01]  /*1b60*/  FMUL.FTZ R56, R65, R56 ;  /* 0x0000003841387220 */ /* 0x000fe20000410000 */
[----:B------:R-:W-:Y:S01]  /*1b70*/  FMUL.FTZ R55, R64, R55 ;  /* 0x0000003740377220 */ /* 0x000fe20000410000 */
[----:B------:R-:W-:Y:S01]  /*1b80*/  FMUL.FTZ R63, R48, R63 ;  /* 0x0000003f303f7220 */ /* 0x000fe20000410000 */
[----:B------:R-:W-:Y:S01]  /*1b90*/  FMUL.FTZ R52, R52, R53 ;  /* 0x0000003534347220 */ /* 0x000fe20000410000 */
[----:B------:R-:W-:Y:S01]  /*1ba0*/  FMUL.FTZ R53, R41, R45 ;  /* 0x0000002d29357220 */ /* 0x000fe20000410000 */
[----:B------:R-:W-:Y:S01]  /*1bb0*/  FMUL.FTZ R55, R55, R60 ;  /* 0x0000003c37377220 */ /* 0x000fe20000410000 */
[----:B0-----:R-:W-:-:S04]  /*1bc0*/  IMAD.WIDE.U32 R60, R66, UR18, R84 ;  /* 0x00000012423c7c25 */ /* 0x001fc8000f8e0054 */
[----:B------:R-:W-:Y:S01]  /*1bd0*/  FMUL.FTZ R65, R50, R65 ;  /* 0x0000004132417220 */ /* 0x000fe20000410000 */
[----:B------:R-:W-:Y:S01]  /*1be0*/  FMUL.FTZ R53, R62, R53 ;  /* 0x000000353e357220 */ /* 0x000fe20000410000 */
[----:B------:R-:W-:Y:S01]  /*1bf0*/  FMUL.FTZ R62, R49, R62 ;  /* 0x0000003e313e7220 */ /* 0x000fe20000410000 */
[----:B------:R-:W-:Y:S02]  /*1c00*/  IMAD R61, R67, UR18, R61 ;  /* 0x00000012433d7c24 */ /* 0x000fe4000f8e023d */
[----:B------:R-:W-:Y:S01]  /*1c10*/  FMUL.FTZ R64, R51, R64 ;  /* 0x0000004033407220 */ /* 0x000fe20000410000 */
[----:B------:R-:W-:Y:S01]  /*1c20*/  FMUL.FTZ R53, R53, R54 ;  /* 0x0000003635357220 */ /* 0x000fe20000410000 */
[----:B------:R-:W-:Y:S01]  /*1c30*/  FMUL.FTZ R54, R56, R57 ;  /* 0x0000003938367220 */ /* 0x000fe20000410000 */
[----:B------:R-:W-:Y:S01]  /*1c40*/  BAR.SYNC.DEFER_BLOCKING 0x0 ;  /* 0x0000000000007b1d */ /* 0x000fe20000010000 */
        /* <DEDUP_REMOVED lines=28> */
.L_x_18615:
[----:B------:R-:W2:Y:S01]  /*1e10*/  LDCU UR4, c[0x0][0x38c] ;  /* 0x00007180ff0477ac */ /* 0x000ea20008000800 */
[----:B------:R-:W-:Y:S01]  /*1e20*/  FMUL.FTZ R120, R40, R63 ;  /* 0x0000003f28787220 */ /* 0x000fe20000410000 */
[----:B------:R-:W-:Y:S01]  /*1e30*/  FMUL.FTZ R65, R42, R65 ;  /* 0x000000412a417220 */ /* 0x000fe20000410000 */
[----:B------:R-:W-:Y:S01]  /*1e40*/  FMUL.FTZ R62, R41, R62 ;  /* 0x0000003e293e7220 */ /* 0x000fe20000410000 */
[----:B------:R-:W-:Y:S01]  /*1e50*/  FMUL.FTZ R64, R43, R64 ;  /* 0x000000402b407220 */ /* 0x000fe20000410000 */
[----:B------:R-:W-:Y:S01]  /*1e60*/  FFMA.FTZ R42, R36, R120, R33 ;  /* 0x00000078242a7223 */ /* 0x000fe20000010021 */
[----:B------:R-:W-:Y:S01]  /*1e70*/  CS2R R40, SRZ ;  /* 0x0000000000287805 */ /* 0x000fe2000001ff00 */
[-C--:B------:R-:W-:Y:S01]  /*1e80*/  FMUL.FTZ R44, R120, R79.reuse ;  /* 0x0000004f782c7220 */ /* 0x080fe20000410000 */
[-C--:B------:R-:W-:Y:S01]  /*1e90*/  FMUL.FTZ R45, R62, R79.reuse ;  /* 0x0000004f3e2d7220 */ /* 0x080fe20000410000 */
[----:B------:R-:W-:Y:S01]  /*1ea0*/  FFMA.FTZ R33, R37, R62, R42 ;  /* 0x0000003e25217223 */ /* 0x000fe2000001002a */
[----:B------:R-:W-:Y:S01]  /*1eb0*/  CS2R R42, SRZ ;  /* 0x00000000002a7805 */ /* 0x000fe2000001ff00 */
[-C--:B------:R-:W-:Y:S01]  /*1ec0*/  FMUL.FTZ R46, R65, R79.reuse ;  /* 0x0000004f412e7220 */ /* 0x080fe20000410000 */
[----:B------:R-:W-:Y:S01]  /*1ed0*/  FMUL.FTZ R47, R64, R79 ;  /* 0x0000004f402f7220 */ /* 0x000fe20000410000 */
[----:B-1----:R-:W-:-:S04]  /*1ee0*/  FFMA.FTZ R48, R38, R65, R33 ;  /* 0x0000004126307223 */ /* 0x002fc80000010021 */
[----:B------:R-:W-:Y:S01]  /*1ef0*/  FFMA.FTZ R33, R39, R64, R48 ;  /* 0x0000004027217223 */ /* 0x000fe20000010030 */
[----:B--2---:R-:W-:Y:S01]  /*1f00*/  UISETP.GE.AND UP0, UPT, UR4, 0x1, UPT ;  /* 0x000000010400788c */ /* 0x004fe2000bf06270 */
[----:B------:R-:W-:Y:S08]  /*1f10*/  BAR.SYNC.DEFER_BLOCKING 0x0 ;  /* 0x0000000000007b1d */ /* 0x000ff00000010000 */
[----:B------:R-:W-:Y:S05]  /*1f20*/  BRA.U !UP0, `(.L_x_18616) ;  /* 0x0000002908ec7547 */ /* 0x000fea000b800000 */
[----:B------:R-:W1:Y:S01]  /*1f30*/  LDC R117, c[0x0][0x388] ;  /* 0x0000e200ff757b82 */ /* 0x000e620000000800 */
[----:B------:R-:W-:Y:S01]  /*1f40*/  SHF.L.U32 R48, R86, 0x8, RZ ;  /* 0x0000000856307819 */ /* 0x000fe200000006ff */
[----:B------:R-:W-:Y:S01]  /*1f50*/  HFMA2 R40, -RZ, RZ, 0, 0 ;  /* 0x00000000ff287431 */ /* 0x000fe200000001ff */
[C---:B------:R-:W-:Y:S01]  /*1f60*/  ISETP.NE.AND P0, PT, R15.reuse, 0x1, PT ;  /* 0x000000010f00780c */ /* 0x040fe20003f05270 */
[----:B------:R-:W-:Y:S01]  /*1f70*/  FADD.FTZ R120, R120, R120 ;  /* 0x0000007878787221 */ /* 0x000fe20000010000 */
[----:B------:R-:W-:Y:S01]  /*1f80*/  SHF.L.U32 R109, R15, 0x8, RZ ;  /* 0x000000080f6d7819 */ /* 0x000fe200000006ff */
[----:B------:R-:W-:Y:S01]  /*1f90*/  FADD.FTZ R119, R62, R62 ;  /* 0x0000003e3e777221 */ /* 0x000fe20000010000 */
[----:B------:R-:W-:Y:S01]  /*1fa0*/  IADD3 R96, P1, PT, R48, R29, RZ ;  /* 0x0000001d30607210 */ /* 0x000fe20007f3e0ff */
[----:B------:R-:W2:Y:S01]  /*1fb0*/  LDC.64 R104, c[0x0][0x3c0] ;  /* 0x0000f000ff687b82 */ /* 0x000ea20000000a00 */
[----:B------:R-:W-:Y:S01]  /*1fc0*/  FADD.FTZ R118, R65, R65 ;  /* 0x0000004141767221 */ /* 0x000fe20000010000 */
[----:B------:R-:W-:Y:S01]  /*1fd0*/  FADD.FTZ R116, R64, R64 ;  /* 0x0000004040747221 */ /* 0x000fe20000010000 */
[----:B------:R-:W-:Y:S01]  /*1fe0*/  IADD3 R115, PT, PT, R15, -0x2, RZ ;  /* 0xfffffffe0f737810 */ /* 0x000fe20007ffe0ff */
[----:B------:R-:W-:Y:S01]  /*1ff0*/  FMUL.FTZ R113, R36, R101 ;  /* 0x0000006524717220 */ /* 0x000fe20000410000 */
[----:B------:R-:W-:Y:S01]  /*2000*/  LEA R114, R87, R80, 0x4 ;  /* 0x0000005057727211 */ /* 0x000fe200078e20ff */
[----:B------:R-:W-:Y:S01]  /*2010*/  FMUL.FTZ R112, R37, R100 ;  /* 0x0000006425707220 */ /* 0x000fe20000410000 */
[----:B------:R-:W-:Y:S01]  /*2020*/  FMUL.FTZ R111, R38, R103 ;  /* 0x00000067266f7220 */ /* 0x000fe20000410000 */
        /* <DEDUP_REMOVED lines=8> */
[----:B------:R-:W-:Y:S01]  /*20b0*/  LEA.HI.X.SX32 R97, R48, RZ, 0x1, P1 ;  /* 0x000000ff30617211 */ /* 0x000fe200008f0eff */
[----:B------:R-:W0:Y:S01]  /*20c0*/  LDCU UR9, c[0x0][0x38c] ;  /* 0x00007180ff0977ac */ /* 0x000e220008000800 */
[----:B------:R-:W-:-:S05]  /*20d0*/  UMOV UR4, URZ ;  /* 0x000000ff00047c82 */ /* 0x000fca0008000000 */
[----:B------:R-:W0:Y:S08]  /*20e0*/  LDC.64 R106, c[0x0][0x3e0] ;  /* 0x0000f800ff6a7b82 */ /* 0x000e300000000a00 */
[----:B------:R-:W0:Y:S08]  /*20f0*/  LDC.64 R92, c[0x0][0x4d0] ;  /* 0x00013400ff5c7b82 */ /* 0x000e300000000a00 */
[----:B-1--4-:R-:W0:Y:S02]  /*2100*/  LDC.64 R94, c[0x0][0x4f0] ;  /* 0x00013c00ff5e7b82 */ /* 0x012e240000000a00 */
.L_x_18648:
[----:B0-2---:R-:W-:-:S04]  /*2110*/  IMAD.WIDE.U32 R48, R104, UR4, RZ ;  /* 0x0000000468307c25 */ /* 0x005fc8000f8e00ff */
[----:B------:R-:W-:Y:S01]  /*2120*/  IMAD R49, R105, UR4, R49 ;  /* 0x0000000469317c24 */ /* 0x000fe2000f8e0231 */
[----:B------:R-:W-:-:S04]  /*2130*/  LEA R60, P1, R48, R20, 0x2 ;  /* 0x00000014303c7211 */ /* 0x000fc800078210ff */
[----:B------:R-:W-:-:S03]  /*2140*/  LEA.HI.X R61, R48, R19, R49, 0x2, P1 ;  /* 0x00000013303d7211 */ /* 0x000fc600008f1431 */
[----:B------:R-:W-:-:S05]  /*2150*/  IMAD.WIDE.U32 R60, R4, 0x10, R60 ;  /* 0x00000010043c7825 */ /* 0x000fca00078e003c */
[----:B------:R-:W2:Y:S04]  /*2160*/  LDG.E.128 R48, desc[UR16][R60.64] ;  /* 0x000000103c307981 */ /* 0x000ea8000c1e1d00 */
[----:B0-----:R-:W4:Y:S01]  /*2170*/  LDG.E.128 R52, desc[UR16][R60.64+0x200] ;  /* 0x000200103c347981 */ /* 0x001f22000c1e1d00 */
[----:B------:R-:W-:Y:S02]  /*2180*/  MOV R56, R76 ;  /* 0x0000004c00387202 */ /* 0x000fe40000000f00 */
[----:B------:R-:W-:-:S03]  /*2190*/  MOV R57, R27 ;  /* 0x0000001b00397202 */ /* 0x000fc60000000f00 */
[----:B------:R-:W-:-:S04]  /*21a0*/  IMAD.WIDE.U32 R56, R90, UR4, R56 ;  /* 0x000000045a387c25 */ /* 0x000fc8000f8e0038 */
[----:B------:R-:W-:Y:S01]  /*21b0*/  IMAD R57, R91, UR4, R57 ;  /* 0x000000045b397c24 */ /* 0x000fe2000f8e0239 */
[----:B---3--:R-:W-:-:S04]  /*21c0*/  LEA R98, P1, R56, R88, 0x3 ;  /* 0x0000005838627211 */ /* 0x008fc800078218ff */
[----:B------:R-:W-:Y:S01]  /*21d0*/  LEA.HI.X R99, R56, R89, R57, 0x3, P1 ;  /* 0x0000005938637211 */ /* 0x000fe200008f1c39 */
[----:B------:R-:W-:-:S04]  /*21e0*/  IMAD.WIDE.U32 R56, R106, UR4, RZ ;  /* 0x000000046a387c25 */ /* 0x000fc8000f8e00ff */
[----:B------:R-:W-:Y:S01]  /*21f0*/  IMAD R57, R107, UR4, R57 ;  /* 0x000000046b397c24 */ /* 0x000fe2000f8e0239 */
[----:B------:R-:W3:Y:S01]  /*2200*/  LDG.E.64 R98, desc[UR16][R98.64] ;  /* 0x0000001062627981 */ /* 0x000ee2000c1e1b00 */
[----:B------:R-:W-:-:S04]  /*2210*/  LEA R58, P1, R56, R18, 0x2 ;  /* 0x00000012383a7211 */ /* 0x000fc800078210ff */
[----:B------:R-:W-:-:S03]  /*2220*/  LEA.HI.X R59, R56, R17, R57, 0x2, P1 ;  /* 0x00000011383b7211 */ /* 0x000fc600008f1439 */
[----:B------:R-:W-:Y:S01]  /*2230*/  IMAD.WIDE.U32 R64, R4, 0x10, R58 ;  /* 0x0000001004407825 */ /* 0x000fe200078e003a */
[----:B--2---:R0:W-:Y:S04]  /*2240*/  STS.128 [R80], R48 ;  /* 0x0000003050007388 */ /* 0x0041e80000000c00 */
[----:B----4-:R-:W-:Y:S01]  /*2250*/  STS.128 [R80+0x200], R52 ;  /* 0x0002003450007388 */ /* 0x010fe20000000c00 */
[----:B------:R-:W-:-:S03]  /*2260*/  NOP ;  /* 0x0000000000007918 */ /* 0x000fc60000000000 */
[----:B------:R-:W2:Y:S04]  /*2270*/  LDG.E.128 R56, desc[UR16][R64.64] ;  /* 0x0000001040387981 */ /* 0x000ea8000c1e1d00 */
[----:B-1----:R1:W4:Y:S01]  /*2280*/  LDG.E.128 R60, desc[UR16][R64.64+0x200] ;  /* 0x00020010403c7981 */ /* 0x002322000c1e1d00 */
[----:B------:R-:W5:Y:S01]  /*2290*/  S2UR UR7, SR_CgaCtaId ;  /* 0x00000000000779c3 */ /* 0x000f620000008800 */
[C---:B------:R-:W-:Y:S01]  /*22a0*/  ISETP.NE.AND P2, PT, R29.reuse, RZ, PT ;  /* 0x000000ff1d00720c */ /* 0x040fe20003f45270 */
[----:B------:R-:W-:Y:S01]  /*22b0*/  UMOV UR6, 0x400 ;  /* 0x0000040000067882 */ /* 0x000fe20000000000 */
[----:B------:R-:W-:Y:S01]  /*22c0*/  LDS.128 R52, [R114+0x10] ;  /* 0x0000100072347984 */ /* 0x000fe20000000c00 */
[----:B------:R-:W-:Y:S01]  /*22d0*/  ISETP.NE.AND P1, PT, R29, 0x1f, PT ;  /* 0x0000001f1d00780c */ /* 0x000fe20003f25270 */
[----:B------:R-:W-:Y:S01]  /*22e0*/  BSSY.RECONVERGENT B0, `(.L_x_18617) ;  /* 0x0000041000007945 */ /* 0x000fe20003800200 */
[C---:B---3--:R-:W-:Y:S01]  /*22f0*/  FMUL.FTZ R66, R99.reuse, R101 ;  /* 0x0000006563427220 */ /* 0x048fe20000410000 */
        /* <DEDUP_REMOVED lines=20> */
[----:B------:R-:W-:Y:S01]  /*2440*/  MUFU.SIN R130, R133 ;  /* 0x0000008500827308 */ /* 0x000fe20000000400 */
[----:B0-----:R-:W-:-:S04]  /*2450*/  FMUL.FTZ R129, R99, R102 ;  /* 0x0000006663817220 */ /* 0x001fc80000410000 */
[----:B------:R-:W-:-:S03]  /*2460*/  FMUL.RZ R135, R129, 0.15915493667125701904 ;  /* 0x3e22f98381877820 */ /* 0x000fc6000040c000 */
[----:B------:R-:W0:Y:S08]  /*2470*/  MUFU.COS R132, R133 ;  /* 0x0000008500847308 */ /* 0x000e300000000000 */
[----:B------:R-:W1:Y:S01]  /*2480*/  MUFU.COS R134, R135 ;  /* 0x0000008700867308 */ /* 0x000e620000000000 */
[----:B0-----:R-:W-:Y:S01]  /*2490*/  FMUL.FTZ R129, R127, R132 ;  /* 0x000000847f817220 */ /* 0x001fe20000410000 */
[----:B--2---:R0:W-:Y:S04]  /*24a0*/  STS.128 [R80+0x420], R56 ;  /* 0x0004203850007388 */ /* 0x0041e80000000c00 */
[----:B----4-:R2:W-:Y:S01]  /*24b0*/  STS.128 [R80+0x620], R60 ;  /* 0x0006203c50007388 */ /* 0x0105e20000000c00 */
[----:B------:R-:W-:-:S03]  /*24c0*/  NOP ;  /* 0x0000000000007918 */ /* 0x000fc60000000000 */
[----:B------:R-:W3:Y:S04]  /*24d0*/  LDS.128 R64, [R114+0x420] ;  /* 0x0004200072407984 */ /* 0x000ee80000000c00 */
[----:B------:R-:W4:Y:S01]  /*24e0*/  LDS.128 R68, [R114+0x430] ;  /* 0x0004300072447984 */ /* 0x000f220000000c00 */
[----:B0-----:R-:W0:Y:S01]  /*24f0*/  MUFU.SIN R58, R135 ;  /* 0x00000087003a7308 */ /* 0x001e220000000400 */
[----:B------:R-:W-:Y:S02]  /*2500*/  IADD3 R56, PT, PT, R125, UR4, RZ ;  /* 0x000000047d387c10 */ /* 0x000fe4000fffe0ff */
[----:B------:R-:W-:Y:S01]  /*2510*/  P2R R57, PR, RZ, 0x4 ;  /* 0x00000004ff397803 */ /* 0x000fe20000000000 */
[C---:B--2---:R-:W-:Y:S01]  /*2520*/  FMUL.FTZ R60, R121.reuse, R124 ;  /* 0x0000007c793c7220 */ /* 0x044fe20000410000 */
[----:B------:R-:W-:Y:S01]  /*2530*/  SEL R56, R56, R13, !P2 ;  /* 0x0000000d38387207 */ /* 0x000fe20005000000 */
[----:B------:R-:W-:Y:S01]  /*2540*/  FMUL.FTZ R61, R121, R122 ;  /* 0x0000007a793d7220 */ /* 0x000fe20000410000 */
[C---:B------:R-:W-:Y:S01]  /*2550*/  FMUL.FTZ R121, R123.reuse, R128 ;  /* 0x000000807b797220 */ /* 0x040fe20000410000 */
[----:B------:R-:W-:Y:S01]  /*2560*/  FMUL.FTZ R122, R123, R126 ;  /* 0x0000007e7b7a7220 */ /* 0x000fe20000410000 */
[----:B------:R-:W-:Y:S01]  /*2570*/  LEA R56, R56, UR6, 0x3 ;  /* 0x0000000638387c11 */ /* 0x000fe2000f8e18ff */
[----:B------:R-:W-:Y:S01]  /*2580*/  FMUL.FTZ R128, R127, R130 ;  /* 0x000000827f807220 */ /* 0x000fe20000410000 */
[----:B-1----:R-:W-:-:S03]  /*2590*/  FMUL.FTZ R127, R131, R134 ;  /* 0x00000086837f7220 */ /* 0x002fc60000410000 */
        /* <DEDUP_REMOVED lines=20> */
.L_x_18618:
[----:B------:R2:W3:Y:S02]  /*26e0*/  LDS.64 R62, [R16+UR5+0x24d8] ;  /* 0x0024d805103e7984 */ /* 0x0004e40008000a00 */
.L_x_18619:
[----:B------:R-:W-:Y:S05]  /*26f0*/  BSYNC.RECONVERGENT B0 ;  /* 0x0000000000007941 */ /* 0x000fea0003800200 */
.L_x_18617:
        /* <DEDUP_REMOVED lines=20> */
[----:B------:R-:W-:Y:S01]  /*2840*/  ULEA UR7, UR4, UR6, 0x4 ;  /* 0x0000000604077291 */ /* 0x000fe2000f8e20ff */
[C---:B------:R-:W-:Y:S01]  /*2850*/  FFMA.FTZ R59, R37.reuse, R142, R59 ;  /* 0x0000008e253b7223 */ /* 0x040fe2000001003b */
[----:B------:R-:W-:Y:S01]  /*2860*/  FFMA.FTZ R58, R37, R146, R58 ;  /* 0x00000092253a7223 */ /* 0x000fe2000001003a */
[----:B------:R-:W-:Y:S01]  /*2870*/  ISETP.NE.AND P6, PT, R14, 0x1f, PT ;  /* 0x0000001f0e00780c */ /* 0x000fe20003fc5270 */
[----:B------:R-:W-:Y:S01]  /*2880*/  BSSY.RECONVERGENT B0, `(.L_x_18620) ;  /* 0x000009f000007945 */ /* 0x000fe20003800200 */
[C---:B0-----:R-:W-:Y:S01]  /*2890*/  FMUL.FTZ R57, R128.reuse, R59 ;  /* 0x0000003b80397220 */ /* 0x041fe20000410000 */
[----:B------:R-:W-:Y:S01]  /*28a0*/  FMUL.FTZ R56, R128, R58 ;  /* 0x0000003a80387220 */ /* 0x000fe20000410000 */
[----:B------:R-:W-:-:S02]  /*28b0*/  ISETP.GE.AND P4, PT, R15, UR8, PT ;  /* 0x000000080f007c0c */ /* 0x000fc4000bf86270 */
        /* <DEDUP_REMOVED lines=17> */
[-C--:B------:R-:W-:Y:S01]  /*29d0*/  FMUL.FTZ R68, R128, R57.reuse ;  /* 0x0000003980447220 */ /* 0x080fe20000410000 */
[----:B------:R-:W-:Y:S01]  /*29e0*/  FFMA.FTZ R58, R129, R57, -R58 ;  /* 0x00000039813a7223 */ /* 0x000fe2000001083a */
[----:B------:R-:W-:Y:S01]  /*29f0*/  ISETP.NE.OR P4, PT, R29, RZ, P4 ;  /* 0x000000ff1d00720c */ /* 0x000fe20002785670 */
[----:B------:R-:W0:Y:S01]  /*2a00*/  SHFL.UP PT, R70, R66, 0x1, RZ ;  /* 0x0420000042467989 */ /* 0x000e2200000e00ff */
[----:B------:R-:W-:Y:S01]  /*2a10*/  FFMA.FTZ R56, R129, R56, R68 ;  /* 0x0000003881387223 */ /* 0x000fe20000010044 */
[----:B------:R-:W-:Y:S01]  /*2a20*/  FMUL.FTZ R68, R126, R58 ;  /* 0x0000003a7e447220 */ /* 0x000fe20000410000 */
[----:B------:R-:W-:Y:S01]  /*2a30*/  ISETP.GT.U32.AND P5, PT, R14, 0xf, PT ;  /* 0x0000000f0e00780c */ /* 0x000fe20003fa4070 */
[----:B------:R-:W5:Y:S01]  /*2a40*/  SHFL.UP PT, R59, R67, 0x1, RZ ;  /* 0x04200000433b7989 */ /* 0x000f6200000e00ff */
[-C--:B------:R-:W-:Y:S01]  /*2a50*/  FMUL.FTZ R69, R126, R56.reuse ;  /* 0x000000387e457220 */ /* 0x080fe20000410000 */
[----:B------:R-:W-:-:S03]  /*2a60*/  FFMA.FTZ R68, R127, R56, R68 ;  /* 0x000000387f447223 */ /* 0x000fc60000010044 */
[----:B------:R-:W-:Y:S02]  /*2a70*/  FFMA.FTZ R69, R127, R58, -R69 ;  /* 0x0000003a7f457223 */ /* 0x000fe40000010845 */
        /* <DEDUP_REMOVED lines=49> */
[CC--:B-1----:R-:W-:Y:S01]  /*2d90*/  FMUL.FTZ R59, R68.reuse, R57.reuse ;  /* 0x00000039443b7220 */ /* 0x0c2fe20000410000 */
[C---:B------:R-:W-:Y:S01]  /*2da0*/  FMUL.FTZ R57, R69.reuse, R57 ;  /* 0x0000003945397220 */ /* 0x040fe20000410000 */
[-C--:B--2---:R-:W-:Y:S01]  /*2db0*/  FFMA.FTZ R71, R68, R58.reuse, R71 ;  /* 0x0000003a44477223 */ /* 0x084fe20000010047 */
[C---:B------:R-:W-:Y:S01]  /*2dc0*/  FFMA.FTZ R70, R69.reuse, R58, -R70 ;  /* 0x0000003a45467223 */ /* 0x040fe20000010846 */
[----:B------:R-:W-:Y:S01]  /*2dd0*/  FMUL.FTZ R58, R126, R135 ;  /* 0x000000877e3a7220 */ /* 0x000fe20000410000 */
[-C--:B-----5:R-:W-:Y:S01]  /*2de0*/  @P1 FFMA.FTZ R69, R69, R56.reuse, -R59 ;  /* 0x0000003845451223 */ /* 0x0a0fe2000001083b */
[----:B------:R-:W-:Y:S01]  /*2df0*/  @P1 FFMA.FTZ R68, R68, R56, R57 ;  /* 0x0000003844441223 */ /* 0x000fe20000010039 */
[C---:B---3--:R-:W-:Y:S01]  /*2e00*/  FMUL.FTZ R59, R127.reuse, R63 ;  /* 0x0000003f7f3b7220 */ /* 0x048fe20000410000 */
[----:B------:R-:W-:Y:S01]  /*2e10*/  @P1 FADD.FTZ R66, R66, R71 ;  /* 0x0000004742421221 */ /* 0x000fe20000010000 */
[C---:B------:R-:W-:Y:S01]  /*2e20*/  FMUL.FTZ R56, R126.reuse, R137 ;  /* 0x000000897e387220 */ /* 0x040fe20000410000 */
[C---:B------:R-:W-:Y:S01]  /*2e30*/  FMUL.FTZ R57, R126.reuse, R63 ;  /* 0x0000003f7e397220 */ /* 0x040fe20000410000 */
[----:B------:R-:W-:Y:S01]  /*2e40*/  FFMA.FTZ R58, R127, R137, -R58 ;  /* 0x000000897f3a7223 */ /* 0x000fe2000001083a */
[----:B------:R-:W-:Y:S01]  /*2e50*/  @P1 FADD.FTZ R67, R67, R70 ;  /* 0x0000004643431221 */ /* 0x000fe20000010000 */
[C---:B------:R-:W-:Y:S01]  /*2e60*/  FFMA.FTZ R143, R127.reuse, R135, R56 ;  /* 0x000000877f8f7223 */ /* 0x040fe20000010038 */
[-C--:B------:R-:W-:Y:S01]  /*2e70*/  FFMA.FTZ R71, -R126, R62.reuse, -R59 ;  /* 0x0000003e7e477223 */ /* 0x080fe2000001093b */
[----:B------:R-:W-:Y:S01]  /*2e80*/  FFMA.FTZ R70, R127, R62, -R57 ;  /* 0x0000003e7f467223 */ /* 0x000fe20000010839 */
[----:B------:R-:W0:Y:S01]  /*2e90*/  SHFL.UP PT, R59, R66, 0x10, RZ ;  /* 0x06000000423b7989 */ /* 0x000e2200000e00ff */
[----:B------:R-:W-:Y:S01]  /*2ea0*/  FADD.FTZ R143, R132, R143 ;  /* 0x0000008f848f7221 */ /* 0x000fe20000010000 */
[----:B------:R-:W-:Y:S01]  /*2eb0*/  FADD.FTZ R138, R133, R58 ;  /* 0x0000003a858a7221 */ /* 0x000fe20000010000 */
[C---:B------:R-:W-:Y:S01]  /*2ec0*/  FMUL.FTZ R144, R128.reuse, R70 ;  /* 0x0000004680907220 */ /* 0x040fe20000410000 */
[----:B------:R-:W1:Y:S01]  /*2ed0*/  SHFL.UP PT, R58, R68, 0x10, RZ ;  /* 0x06000000443a7989 */ /* 0x000e6200000e00ff */
[C---:B------:R-:W-:Y:S01]  /*2ee0*/  FMUL.FTZ R149, R128.reuse, R143 ;  /* 0x0000008f80957220 */ /* 0x040fe20000410000 */
[CC--:B------:R-:W-:Y:S01]  /*2ef0*/  FMUL.FTZ R148, R128.reuse, R138.reuse ;  /* 0x0000008a80947220 */ /* 0x0c0fe20000410000 */
[----:B------:R-:W-:Y:S01]  /*2f00*/  FMUL.FTZ R140, R128, R71 ;  /* 0x00000047808c7220 */ /* 0x000fe20000410000 */
[----:B------:R-:W2:Y:S01]  /*2f10*/  SHFL.UP PT, R57, R67, 0x10, RZ ;  /* 0x0600000043397989 */ /* 0x000ea200000e00ff */
[C---:B------:R-:W-:Y:S01]  /*2f20*/  FFMA.FTZ R138, R129.reuse, R138, -R149 ;  /* 0x0000008a818a7223 */ /* 0x040fe20000010895 */
[C---:B------:R-:W-:Y:S01]  /*2f30*/  FFMA.FTZ R143, R129.reuse, R143, R148 ;  /* 0x0000008f818f7223 */ /* 0x040fe20000010094 */
[C---:B------:R-:W-:Y:S01]  /*2f40*/  FFMA.FTZ R144, R129.reuse, R71, -R144 ;  /* 0x0000004781907223 */ /* 0x040fe20000010890 */
[----:B------:R-:W3:Y:S01]  /*2f50*/  SHFL.UP PT, R56, R69, 0x10, RZ ;  /* 0x0600000045387989 */ /* 0x000ee200000e00ff */
[----:B------:R-:W-:Y:S01]  /*2f60*/  FFMA.FTZ R140, R129, R70, R140 ;  /* 0x00000046818c7223 */ /* 0x000fe2000001008c */
[----:B------:R-:W-:Y:S01]  /*2f70*/  FADD.FTZ R70, R131, R138 ;  /* 0x0000008a83467221 */ /* 0x000fe20000010000 */
[----:B------:R-:W-:Y:S01]  /*2f80*/  FADD.FTZ R143, R130, R143 ;  /* 0x0000008f828f7221 */ /* 0x000fe20000010000 */
[C---:B------:R-:W-:Y:S01]  /*2f90*/  FMUL.FTZ R138, R122.reuse, R144 ;  /* 0x000000907a8a7220 */ /* 0x040fe20000410000 */
[C---:B------:R-:W-:Y:S01]  /*2fa0*/  FMUL.FTZ R71, R122.reuse, R140 ;  /* 0x0000008c7a477220 */ /* 0x040fe20000410000 */
[----:B------:R-:W-:Y:S01]  /*2fb0*/  ISETP.GE.AND P1, PT, R87, 0x10, PT ;  /* 0x000000105700780c */ /* 0x000fe20003f26270 */
[C---:B------:R-:W-:Y:S01]  /*2fc0*/  FMUL.FTZ R148, R122.reuse, R70 ;  /* 0x000000467a947220 */ /* 0x040fe20000410000 */
[-C--:B------:R-:W-:Y:S01]  /*2fd0*/  FMUL.FTZ R149, R122, R143.reuse ;  /* 0x0000008f7a957220 */ /* 0x080fe20000410000 */
[C---:B------:R-:W-:Y:S01]  /*2fe0*/  FFMA.FTZ R138, R121.reuse, R140, R138 ;  /* 0x0000008c798a7223 */ /* 0x040fe2000001008a */
[C---:B------:R-:W-:Y:S01]  /*2ff0*/  FFMA.FTZ R140, R121.reuse, R144, -R71 ;  /* 0x00000090798c7223 */ /* 0x040fe20000010847 */
[C---:B------:R-:W-:Y:S01]  /*3000*/  FFMA.FTZ R144, R121.reuse, R143, R148 ;  /* 0x0000008f79907223 */ /* 0x040fe20000010094 */
[----:B------:R-:W-:Y:S01]  /*3010*/  FFMA.FTZ R151, R121, R70, -R149 ;  /* 0x0000004679977223 */ /* 0x000fe20000010895 */
[CC--:B0-----:R-:W-:Y:S01]  /*3020*/  FMUL.FTZ R70, R68.reuse, R59.reuse ;  /* 0x0000003b44467220 */ /* 0x0c1fe20000410000 */
[----:B------:R-:W-:Y:S01]  /*3030*/  FMUL.FTZ R143, R69, R59 ;  /* 0x0000003b458f7220 */ /* 0x000fe20000410000 */
[----:B------:R-:W-:Y:S01]  /*3040*/  FADD.FTZ R144, R123, R144 ;  /* 0x000000907b907221 */ /* 0x000fe20000010000 */
[CC--:B-1----:R-:W-:Y:S01]  /*3050*/  FMUL.FTZ R59, R68.reuse, R58.reuse ;  /* 0x0000003a443b7220 */ /* 0x0c2fe20000410000 */
[C---:B------:R-:W-:Y:S01]  /*3060*/  FMUL.FTZ R71, R69.reuse, R58 ;  /* 0x0000003a45477220 */ /* 0x040fe20000410000 */
[CC--:B--2---:R-:W-:Y:S01]  /*3070*/  FFMA.FTZ R70, R69.reuse, R57.reuse, -R70 ;  /* 0x0000003945467223 */ /* 0x0c4fe20000010846 */
[C---:B------:R-:W-:Y:S01]  /*3080*/  FFMA.FTZ R143, R68.reuse, R57, R143 ;  /* 0x00000039448f7223 */ /* 0x040fe2000001008f */
[----:B------:R-:W-:Y:S01]  /*3090*/  MOV R57, RZ ;  /* 0x000000ff00397202 */ /* 0x000fe20000000f00 */
[-C--:B---3--:R-:W-:Y:S01]  /*30a0*/  @P1 FFMA.FTZ R69, R69, R56.reuse, -R59 ;  /* 0x0000003845451223 */ /* 0x088fe2000001083b */
[----:B------:R-:W-:Y:S01]  /*30b0*/  @P1 FFMA.FTZ R68, R68, R56, R71 ;  /* 0x0000003844441223 */ /* 0x000fe20000010047 */
[----:B------:R-:W-:Y:S01]  /*30c0*/  @P1 FADD.FTZ R67, R67, R70 ;  /* 0x0000004643431221 */ /* 0x000fe20000010000 */
[----:B------:R-:W-:Y:S01]  /*30d0*/  @P1 FADD.FTZ R66, R66, R143 ;  /* 0x0000008f42421221 */ /* 0x000fe20000010000 */
[----:B------:R-:W-:Y:S01]  /*30e0*/  FADD.FTZ R143, R124, R151 ;  /* 0x000000977c8f7221 */ /* 0x000fe20000010000 */
[----:B------:R0:W1:Y:S01]  /*30f0*/  SHFL.DOWN PT, R70, R138, 0x1, 0x1f ;  /* 0x08201f008a467f89 */ /* 0x00006200000e0000 */
[----:B------:R-:W-:Y:S01]  /*3100*/  HFMA2 R56, -RZ, RZ, 1.875, 0 ;  /* 0x3f800000ff387431 */ /* 0x000fe200000001ff */
[----:B------:R-:W-:-:S02]  /*3110*/  ISETP.GT.U32.AND P1, PT, R14, 0x1d, PT ;  /* 0x0000001d0e00780c */ /* 0x000fc40003f24070 */
[----:B------:R-:W-:Y:S01]  /*3120*/  CS2R R58, SRZ ;  /* 0x00000000003a7805 */ /* 0x000fe2000001ff00 */
[----:B------:R0:W2:Y:S04]  /*3130*/  SHFL.DOWN PT, R71, R140, 0x1, 0x1f ;  /* 0x08201f008c477f89 */ /* 0x0000a800000e0000 */
[----:B------:R0:W3:Y:S04]  /*3140*/  SHFL.DOWN PT, R153, R143, 0x1, 0x1f ;  /* 0x08201f008f997f89 */ /* 0x0000e800000e0000 */
[----:B------:R-:W0:Y:S04]  /*3150*/  SHFL.UP PT, R69, R69, 0x1, RZ ;  /* 0x0420000045457989 */ /* 0x000e2800000e00ff */
[----:B------:R-:W0:Y:S04]  /*3160*/  SHFL.UP PT, R68, R68, 0x1, RZ ;  /* 0x0420000044447989 */ /* 0x000e2800000e00ff */
[----:B------:R-:W0:Y:S04]  /*3170*/  SHFL.UP PT, R67, R67, 0x1, RZ ;  /* 0x0420000043437989 */ /* 0x000e2800000e00ff */
[----:B------:R-:W0:Y:S04]  /*3180*/  SHFL.UP PT, R66, R66, 0x1, RZ ;  /* 0x0420000042427989 */ /* 0x000e2800000e00ff */
[----:B----4-:R4:W0:Y:S04]  /*3190*/  SHFL.IDX PT, R148, R64, RZ, 0x1f ;  /* 0x00001fff40947589 */ /* 0x01082800000e0000 */
[----:B------:R4:W0:Y:S04]  /*31a0*/  SHFL.IDX PT, R149, R65, RZ, 0x1f ;  /* 0x00001fff41957589 */ /* 0x00082800000e0000 */
[----:B------:R4:W0:Y:S01]  /*31b0*/  SHFL.DOWN PT, R64, R144, 0x1, 0x1f ;  /* 0x08201f0090407f89 */ /* 0x00082200000e0000 */
[----:B-123--:R-:W-:Y:S05]  /*31c0*/  @!P6 BRA `(.L_x_18621) ;  /* 0x000000000028e947 */ /* 0x00efea0003800000 */
[-C--:B------:R-:W-:Y:S01]  /*31d0*/  FMUL.FTZ R151, R140, R153.reuse ;  /* 0x000000998c977220 */ /* 0x080fe20000410000 */
[----:B------:R-:W-:Y:S01]  /*31e0*/  FMUL.FTZ R153, R138, R153 ;  /* 0x000000998a997220 */ /* 0x000fe20000410000 */
[-C--:B----4-:R-:W-:Y:S01]  /*31f0*/  FMUL.FTZ R65, R140, R71.reuse ;  /* 0x000000478c417220 */ /* 0x090fe20000410000 */
[C---:B------:R-:W-:Y:S01]  /*3200*/  FMUL.FTZ R71, R138.reuse, R71 ;  /* 0x000000478a477220 */ /* 0x040fe20000410000 */
[-C--:B0-----:R-:W-:Y:S01]  /*3210*/  FFMA.FTZ R151, R138, R64.reuse, -R151 ;  /* 0x000000408a977223 */ /* 0x081fe20000010897 */
[----:B------:R-:W-:Y:S01]  /*3220*/  FFMA.FTZ R64, R140, R64, R153 ;  /* 0x000000408c407223 */ /* 0x000fe20000010099 */
[C---:B------:R-:W-:Y:S01]  /*3230*/  FFMA.FTZ R138, R70.reuse, R138, -R65 ;  /* 0x0000008a468a7223 */ /* 0x040fe20000010841 */
[----:B------:R-:W-:Y:S01]  /*3240*/  FFMA.FTZ R140, R70, R140, R71 ;  /* 0x0000008c468c7223 */ /* 0x000fe20000010047 */
[----:B------:R-:W-:Y:S01]  /*3250*/  FADD.FTZ R144, R144, R151 ;  /* 0x0000009790907221 */ /* 0x000fe20000010000 */
[----:B------:R-:W-:-:S07]  /*3260*/  FADD.FTZ R143, R143, R64 ;  /* 0x000000408f8f7221 */ /* 0x000fce0000010000 */
.L_x_18621:
[----:B------:R-:W-:Y:S05]  /*3270*/  BSYNC.RECONVERGENT B0 ;  /* 0x0000000000007941 */ /* 0x000fea0003800200 */
.L_x_18620:
[----:B------:R-:W1:Y:S01]  /*3280*/  @!P4 LDS.128 R56, [UR7+0x25d0] ;  /* 0x0025d007ff38c984 */ /* 0x000e620008000c00 */
[----:B------:R-:W-:Y:S03]  /*3290*/  BSSY.RECONVERGENT B0, `(.L_x_18622) ;  /* 0x0000010000007945 */ /* 0x000fe60003800200 */
[----:B------:R2:W3:Y:S04]  /*32a0*/  SHFL.DOWN PT, R70, R138, 0x2, 0x1f ;  /* 0x08401f008a467f89 */ /* 0x0004e800000e0000 */
[----:B------:R2:W1:Y:S04]  /*32b0*/  SHFL.DOWN PT, R71, R140, 0x2, 0x1f ;  /* 0x08401f008c477f89 */ /* 0x00046800000e0000 */
[----:B0---4-:R2:W0:Y:S04]  /*32c0*/  SHFL.DOWN PT, R64, R144, 0x2, 0x1f ;  /* 0x08401f0090407f89 */ /* 0x01142800000e0000 */
[----:B------:R2:W4:Y:S01]  /*32d0*/  SHFL.DOWN PT, R153, R143, 0x2, 0x1f ;  /* 0x08401f008f997f89 */ /* 0x00052200000e0000 */
        /* <DEDUP_REMOVED lines=11> */
.L_x_18623:
[----:B------:R-:W-:Y:S05]  /*3390*/  BSYNC.RECONVERGENT B0 ;  /* 0x0000000000007941 */ /* 0x000fea0003800200 */
.L_x_18622:
        /* <DEDUP_REMOVED lines=16> */
.L_x_18625:
[----:B------:R-:W-:Y:S05]  /*34a0*/  BSYNC.RECONVERGENT B0 ;  /* 0x0000000000007941 */ /* 0x000fea0003800200 */
.L_x_18624:
[----:B------:R2:W3:Y:S01]  /*34b0*/  SHFL.DOWN PT, R150, R138, 0x8, 0x1f ;  /* 0x09001f008a967f89 */ /* 0x0004e200000e0000 */
[----:B------:R-:W-:Y:S01]  /*34c0*/  BSSY.RECONVERGENT B0, `(.L_x_18626) ;  /* 0x0000010000007945 */ /* 0x000fe20003800200 */
[----:B0-----:R-:W-:Y:S02]  /*34d0*/  FMUL.FTZ R64, R68, R149 ;  /* 0x0000009544407220 */ /* 0x001fe40000410000 */
[----:B-1----:R0:W1:Y:S04]  /*34e0*/  SHFL.DOWN PT, R71, R140, 0x8, 0x1f ;  /* 0x09001f008c477f89 */ /* 0x00206800000e0000 */
[----:B--2---:R0:W2:Y:S04]  /*34f0*/  SHFL.DOWN PT, R70, R144, 0x8, 0x1f ;  /* 0x09001f0090467f89 */ /* 0x0040a800000e0000 */
[----:B----4-:R0:W4:Y:S01]  /*3500*/  SHFL.DOWN PT, R153, R143, 0x8, 0x1f ;  /* 0x09001f008f997f89 */ /* 0x01012200000e0000 */
[----:B------:R-:W-:Y:S05]  /*3510*/  @P3 BRA `(.L_x_18627) ;  /* 0x0000000000283947 */ /* 0x000fea0003800000 */
[-C--:B----4-:R-:W-:Y:S01]  /*3520*/  FMUL.FTZ R151, R140, R153.reuse ;  /* 0x000000998c977220 */ /* 0x090fe20000410000 */
[----:B------:R-:W-:Y:S01]  /*3530*/  FMUL.FTZ R153, R138, R153 ;  /* 0x000000998a997220 */ /* 0x000fe20000410000 */
[-C--:B-1----:R-:W-:Y:S01]  /*3540*/  FMUL.FTZ R65, R140, R71.reuse ;  /* 0x000000478c417220 */ /* 0x082fe20000410000 */
[C---:B------:R-:W-:Y:S01]  /*3550*/  FMUL.FTZ R71, R138.reuse, R71 ;  /* 0x000000478a477220 */ /* 0x040fe20000410000 */
[-C--:B--2---:R-:W-:Y:S01]  /*3560*/  FFMA.FTZ R151, R138, R70.reuse, -R151 ;  /* 0x000000468a977223 */ /* 0x084fe20000010897 */
[----:B------:R-:W-:Y:S01]  /*3570*/  FFMA.FTZ R70, R140, R70, R153 ;  /* 0x000000468c467223 */ /* 0x000fe20000010099 */
[-C--:B---3--:R-:W-:Y:S01]  /*3580*/  FFMA.FTZ R138, R138, R150.reuse, -R65 ;  /* 0x000000968a8a7223 */ /* 0x088fe20000010841 */
[----:B0-----:R-:W-:Y:S01]  /*3590*/  FFMA.FTZ R140, R140, R150, R71 ;  /* 0x000000968c8c7223 */ /* 0x001fe20000010047 */
[----:B------:R-:W-:Y:S01]  /*35a0*/  FADD.FTZ R144, R144, R151 ;  /* 0x0000009790907221 */ /* 0x000fe20000010000 */
[----:B------:R-:W-:-:S07]  /*35b0*/  FADD.FTZ R143, R143, R70 ;  /* 0x000000468f8f7221 */ /* 0x000fce0000010000 */
.L_x_18627:
[----:B------:R-:W-:Y:S05]  /*35c0*/  BSYNC.RECONVERGENT B0 ;  /* 0x0000000000007941 */ /* 0x000fea0003800200 */
.L_x_18626:
[----:B---3--:R3:W0:Y:S01]  /*35d0*/  SHFL.DOWN PT, R150, R138, 0x10, 0x1f ;  /* 0x0a001f008a967f89 */ /* 0x00862200000e0000 */
[----:B------:R-:W-:Y:S01]  /*35e0*/  BSSY.RECONVERGENT B0, `(.L_x_18628) ;  /* 0x0000010000007945 */ /* 0x000fe20003800200 */
[----:B------:R-:W-:Y:S02]  /*35f0*/  FMUL.FTZ R65, R69, R149 ;  /* 0x0000009545417220 */ /* 0x000fe40000410000 */
[----:B------:R3:W0:Y:S04]  /*3600*/  SHFL.DOWN PT, R151, R140, 0x10, 0x1f ;  /* 0x0a001f008c977f89 */ /* 0x00062800000e0000 */
[----:B--2---:R3:W2:Y:S04]  /*3610*/  SHFL.DOWN PT, R70, R144, 0x10, 0x1f ;  /* 0x0a001f0090467f89 */ /* 0x0046a800000e0000 */
[----:B------:R3:W0:Y:S01]  /*3620*/  SHFL.DOWN PT, R155, R143, 0x10, 0x1f ;  /* 0x0a001f008f9b7f89 */ /* 0x00062200000e0000 */
[----:B------:R-:W-:Y:S05]  /*3630*/  @P5 BRA `(.L_x_18629) ;  /* 0x0000000000285947 */ /* 0x000fea0003800000 */
[-C--:B0---4-:R-:W-:Y:S01]  /*3640*/  FMUL.FTZ R153, R140, R155.reuse ;  /* 0x0000009b8c997220 */ /* 0x091fe20000410000 */
[----:B------:R-:W-:Y:S01]  /*3650*/  FMUL.FTZ R155, R138, R155 ;  /* 0x0000009b8a9b7220 */ /* 0x000fe20000410000 */
[-C--:B-1----:R-:W-:Y:S01]  /*3660*/  FMUL.FTZ R71, R140, R151.reuse ;  /* 0x000000978c477220 */ /* 0x082fe20000410000 */
[C---:B------:R-:W-:Y:S01]  /*3670*/  FMUL.FTZ R151, R138.reuse, R151 ;  /* 0x000000978a977220 */ /* 0x040fe20000410000 */
[-C--:B--2---:R-:W-:Y:S01]  /*3680*/  FFMA.FTZ R153, R138, R70.reuse, -R153 ;  /* 0x000000468a997223 */ /* 0x084fe20000010899 */
[----:B------:R-:W-:Y:S01]  /*3690*/  FFMA.FTZ R70, R140, R70, R155 ;  /* 0x000000468c467223 */ /* 0x000fe2000001009b */
[-C--:B---3--:R-:W-:Y:S01]  /*36a0*/  FFMA.FTZ R138, R138, R150.reuse, -R71 ;  /* 0x000000968a8a7223 */ /* 0x088fe20000010847 */
[----:B------:R-:W-:Y:S01]  /*36b0*/  FFMA.FTZ R140, R140, R150, R151 ;  /* 0x000000968c8c7223 */ /* 0x000fe20000010097 */
[----:B------:R-:W-:Y:S01]  /*36c0*/  FADD.FTZ R144, R144, R153 ;  /* 0x0000009990907221 */ /* 0x000fe20000010000 */
[----:B------:R-:W-:-:S07]  /*36d0*/  FADD.FTZ R143, R143, R70 ;  /* 0x000000468f8f7221 */ /* 0x000fce0000010000 */
.L_x_18629:
[----:B------:R-:W-:Y:S05]  /*36e0*/  BSYNC.RECONVERGENT B0 ;  /* 0x0000000000007941 */ /* 0x000fea0003800200 */
.L_x_18628:
[----:B------:R-:W-:Y:S01]  /*36f0*/  SHFL.DOWN PT, R152, R138, 0x1, 0x1f ;  /* 0x08201f008a987f89 */ /* 0x000fe200000e0000 */
[----:B------:R-:W-:Y:S01]  /*3700*/  ISETP.NE.AND P2, PT, R29, RZ, PT ;  /* 0x000000ff1d00720c */ /* 0x000fe20003f45270 */
[-C--:B------:R-:W-:Y:S01]  /*3710*/  FFMA.FTZ R64, R69, R148.reuse, -R64 ;  /* 0x0000009445407223 */ /* 0x080fe20000010840 */
[----:B------:R-:W-:Y:S01]  /*3720*/  FFMA.FTZ R65, R68, R148, R65 ;  /* 0x0000009444417223 */ /* 0x000fe20000010041 */
[----:B0-----:R-:W0:Y:S01]  /*3730*/  SHFL.IDX PT, R150, R59, RZ, 0x1f ;  /* 0x00001fff3b967589 */ /* 0x001e2200000e0000 */
[C---:B------:R-:W-:Y:S01]  /*3740*/  ISETP.NE.AND P1, PT, R29.reuse, 0x1f, PT ;  /* 0x0000001f1d00780c */ /* 0x040fe20003f25270 */
[--C-:B------:R-:W-:Y:S01]  /*3750*/  IMAD.WIDE.U32 R68, R92, UR4, R96.reuse ;  /* 0x000000045c447c25 */ /* 0x100fe2000f8e0060 */
[----:B------:R-:W-:Y:S01]  /*3760*/  ISETP.NE.AND P4, PT, R29, RZ, PT ;  /* 0x000000ff1d00720c */ /* 0x000fe20003f85270 */
[----:B----4-:R-:W4:Y:S01]  /*3770*/  SHFL.DOWN PT, R153, R140, 0x1, 0x1f ;  /* 0x08201f008c997f89 */ /* 0x010f2200000e0000 */
[----:B------:R-:W-:Y:S01]  /*3780*/  BSSY.RECONVERGENT B0, `(.L_x_18630) ;  /* 0x00000ac000007945 */ /* 0x000fe20003800200 */
[----:B-12---:R-:W-:-:S02]  /*3790*/  IMAD.WIDE.U32 R70, R94, UR4, R96 ;  /* 0x000000045e467c25 */ /* 0x006fc4000f8e0060 */
[----:B------:R-:W1:Y:S02]  /*37a0*/  SHFL.IDX PT, R151, R58, RZ, 0x1f ;  /* 0x00001fff3a977589 */ /* 0x000e6400000e0000 */
[----:B------:R-:W-:Y:S01]  /*37b0*/  @P2 FADD.FTZ R148, R67, R64 ;  /* 0x0000004043942221 */ /* 0x000fe20000010000 */
[----:B------:R-:W-:Y:S01]  /*37c0*/  @P2 FADD.FTZ R149, R66, R65 ;  /* 0x0000004142952221 */ /* 0x000fe20000010000 */
[----:B------:R-:W2:Y:S01]  /*37d0*/  SHFL.DOWN PT, R154, R143, 0x1, 0x1f ;  /* 0x08201f008f9a7f89 */ /* 0x000ea200000e0000 */
[----:B------:R-:W-:Y:S01]  /*37e0*/  IMAD R65, R93, UR4, R69 ;  /* 0x000000045d417c24 */ /* 0x000fe2000f8e0245 */
[C---:B------:R-:W-:Y:S01]  /*37f0*/  LEA R64, P2, R68.reuse, R34, 0x2 ;  /* 0x0000002244407211 */ /* 0x040fe200078410ff */
[C---:B------:R-:W-:Y:S01]  /*3800*/  FMUL.FTZ R69, R61.reuse, R148 ;  /* 0x000000943d457220 */ /* 0x040fe20000410000 */
[----:B------:R-:W5:Y:S01]  /*3810*/  SHFL.DOWN PT, R155, R144, 0x1, 0x1f ;  /* 0x08201f00909b7f89 */ /* 0x000f6200000e0000 */
[----:B------:R-:W-:Y:S01]  /*3820*/  FMUL.FTZ R61, R61, R149 ;  /* 0x000000953d3d7220 */ /* 0x000fe20000410000 */
[----:B------:R-:W-:Y:S01]  /*3830*/  IMAD R67, R95, UR4, R71 ;  /* 0x000000045f437c24 */ /* 0x000fe2000f8e0247 */
[----:B------:R-:W-:Y:S01]  /*3840*/  LEA.HI.X R65, R68, R32, R65, 0x2, P2 ;  /* 0x0000002044417211 */ /* 0x000fe200010f1441 */
[----:B---3--:R-:W3:Y:S01]  /*3850*/  SHFL.IDX PT, R140, R140, RZ, 0x1f ;  /* 0x00001fff8c8c7589 */ /* 0x008ee200000e0000 */
[----:B------:R-:W-:Y:S01]  /*3860*/  LEA R66, P3, R70, R30, 0x2 ;  /* 0x0000001e46427211 */ /* 0x000fe200078610ff */
[----:B------:R-:W-:Y:S01]  /*3870*/  FFMA.FTZ R68, R60, R148, -R61 ;  /* 0x000000943c447223 */ /* 0x000fe2000001083d */
[----:B0-----:R-:W-:-:S02]  /*3880*/  @P1 FMUL.FTZ R148, R152, R150 ;  /* 0x0000009698941220 */ /* 0x001fc40000410000 */
[----:B------:R-:W-:Y:S01]  /*3890*/  LEA.HI.X R67, R70, R28, R67, 0x2, P3 ;  /* 0x0000001c46437211 */ /* 0x000fe200018f1443 */
[----:B------:R-:W-:Y:S01]  /*38a0*/  FFMA.FTZ R70, R60, R149, R69 ;  /* 0x000000953c467223 */ /* 0x000fe20000010045 */
[----:B------:R-:W-:Y:S01]  /*38b0*/  FADD.FTZ R68, R145, R68 ;  /* 0x0000004491447221 */ /* 0x000fe20000010000 */
[----:B----4-:R-:W-:Y:S01]  /*38c0*/  @P1 FMUL.FTZ R61, R153, R150 ;  /* 0x00000096993d1220 */ /* 0x010fe20000410000 */
[----:B------:R-:W-:Y:S01]  /*38d0*/  SHFL.IDX PT, R144, R144, RZ, 0x1f ;  /* 0x00001fff90907589 */ /* 0x000fe200000e0000 */
[----:B------:R-:W-:Y:S01]  /*38e0*/  FADD.FTZ R60, R147, R70 ;  /* 0x00000046933c7221 */ /* 0x000fe20000010000 */
[-C--:B-1----:R-:W-:Y:S01]  /*38f0*/  @P1 FFMA.FTZ R153, R153, R151.reuse, R148 ;  /* 0x0000009799991223 */ /* 0x082fe20000010094 */
[----:B------:R-:W-:Y:S01]  /*3900*/  @P1 FFMA.FTZ R152, R152, R151, -R61 ;  /* 0x0000009798981223 */ /* 0x000fe2000001083d */
[C---:B------:R-:W-:Y:S01]  /*3910*/  FMUL.FTZ R61, R122.reuse, R68 ;  /* 0x000000447a3d7220 */ /* 0x040fe20000410000 */
[-C--:B------:R-:W-:Y:S01]  /*3920*/  FMUL.FTZ R70, R122, R60.reuse ;  /* 0x0000003c7a467220 */ /* 0x080fe20000410000 */
[----:B--2---:R-:W-:Y:S01]  /*3930*/  @P1 FADD.FTZ R150, R154, R153 ;  /* 0x000000999a961221 */ /* 0x004fe20000010000 */
[----:B------:R-:W-:Y:S01]  /*3940*/  SHFL.IDX PT, R143, R143, RZ, 0x1f ;  /* 0x00001fff8f8f7589 */ /* 0x000fe200000e0000 */
[C---:B------:R-:W-:Y:S01]  /*3950*/  FFMA.FTZ R69, R121.reuse, R60, R61 ;  /* 0x0000003c79457223 */ /* 0x040fe2000001003d */
[----:B------:R-:W-:Y:S01]  /*3960*/  FFMA.FTZ R70, R121, R68, -R70 ;  /* 0x0000004479467223 */ /* 0x000fe20000010846 */
[----:B-----5:R-:W-:Y:S01]  /*3970*/  @P1 FADD.FTZ R151, R155, R152 ;  /* 0x000000989b971221 */ /* 0x020fe20000010000 */
[-C--:B------:R-:W-:Y:S01]  /*3980*/  FMUL.FTZ R148, R150, R63.reuse ;  /* 0x0000003f96947220 */ /* 0x080fe20000410000 */
[C---:B------:R-:W-:Y:S01]  /*3990*/  FFMA.FTZ R142, R37.reuse, R142, R69 ;  /* 0x0000008e258e7223 */ /* 0x040fe20000010045 */
[----:B------:R-:W-:Y:S01]  /*39a0*/  FFMA.FTZ R61, R37, R146, R70 ;  /* 0x00000092253d7223 */ /* 0x000fe20000010046 */
[C---:B------:R-:W-:Y:S01]  /*39b0*/  FMUL.FTZ R63, R151.reuse, R63 ;  /* 0x0000003f973f7220 */ /* 0x040fe20000410000 */
[----:B------:R-:W-:-:S02]  /*39c0*/  FFMA.FTZ R148, R151, R62, R148 ;  /* 0x0000003e97947223 */ /* 0x000fc40000010094 */
[-C--:B------:R-:W-:Y:S01]  /*39d0*/  FMUL.FTZ R71, R128, R61.reuse ;  /* 0x0000003d80477220 */ /* 0x080fe20000410000 */
[----:B------:R-:W-:Y:S01]  /*39e0*/  FFMA.FTZ R150, R150, R62, -R63 ;  /* 0x0000003e96967223 */ /* 0x000fe2000001083f */
[-C--:B------:R-:W-:Y:S01]  /*39f0*/  FMUL.FTZ R62, R128, R142.reuse ;  /* 0x0000008e803e7220 */ /* 0x080fe20000410000 */
[----:B------:R-:W-:Y:S01]  /*3a00*/  FADD.FTZ R135, R135, R148 ;  /* 0x0000009487877221 */ /* 0x000fe20000010000 */
[----:B------:R0:W1:Y:S01]  /*3a10*/  SHFL.IDX PT, R63, R138, RZ, 0x1f ;  /* 0x00001fff8a3f7589 */ /* 0x00006200000e0000 */
[----:B------:R-:W-:Y:S01]  /*3a20*/  FADD.FTZ R137, R137, R150 ;  /* 0x0000009689897221 */ /* 0x000fe20000010000 */
[C---:B------:R-:W-:Y:S01]  /*3a30*/  FFMA.FTZ R69, R129.reuse, R61, -R62 ;  /* 0x0000003d81457223 */ /* 0x040fe2000001083e */
[C---:B------:R-:W-:Y:S01]  /*3a40*/  FMUL.FTZ R148, R126.reuse, R135 ;  /* 0x000000877e947220 */ /* 0x040fe20000410000 */
[----:B------:R-:W-:Y:S01]  /*3a50*/  FFMA.FTZ R70, R129, R142, R71 ;  /* 0x0000008e81467223 */ /* 0x000fe20000010047 */
[----:B------:R-:W-:Y:S01]  /*3a60*/  FMUL.FTZ R146, R126, R137 ;  /* 0x000000897e927220 */ /* 0x000fe20000410000 */
[C---:B------:R-:W-:Y:S01]  /*3a70*/  FFMA.FTZ R62, R38.reuse, R141, R69 ;  /* 0x0000008d263e7223 */ /* 0x040fe20000010045 */
[C---:B------:R-:W-:Y:S01]  /*3a80*/  FFMA.FTZ R148, R127.reuse, R137, -R148 ;  /* 0x000000897f947223 */ /* 0x040fe20000010894 */
[----:B------:R-:W-:Y:S01]  /*3a90*/  FFMA.FTZ R70, R38, R139, R70 ;  /* 0x0000008b26467223 */ /* 0x000fe20000010046 */
[----:B------:R-:W-:-:S02]  /*3aa0*/  FFMA.FTZ R69, R127, R135, R146 ;  /* 0x000000877f457223 */ /* 0x000fc40000010092 */
[----:B0-----:R-:W-:Y:S01]  /*3ab0*/  FADD.FTZ R138, R133, R148 ;  /* 0x00000094858a7221 */ /* 0x001fe20000010000 */
[----:B------:R-:W-:Y:S01]  /*3ac0*/  FMUL.FTZ R146, R126, R70 ;  /* 0x000000467e927220 */ /* 0x000fe20000410000 */
[----:B------:R-:W-:Y:S01]  /*3ad0*/  FADD.FTZ R132, R132, R69 ;  /* 0x0000004584847221 */ /* 0x000fe20000010000 */
[----:B------:R-:W-:Y:S01]  /*3ae0*/  FMUL.FTZ R126, R126, R62 ;  /* 0x0000003e7e7e7220 */ /* 0x000fe20000410000 */
[C---:B------:R-:W-:Y:S01]  /*3af0*/  FMUL.FTZ R148, R128.reuse, R138 ;  /* 0x0000008a80947220 */ /* 0x040fe20000410000 */
[----:B------:R-:W-:Y:S01]  /*3b00*/  FFMA.FTZ R146, R127, R62, -R146 ;  /* 0x0000003e7f927223 */ /* 0x000fe20000010892 */
[-C--:B------:R-:W-:Y:S01]  /*3b10*/  FMUL.FTZ R133, R128, R132.reuse ;  /* 0x0000008480857220 */ /* 0x080fe20000410000 */
[C---:B---3--:R-:W-:Y:S01]  /*3b20*/  FMUL.FTZ R128, R140.reuse, R59 ;  /* 0x0000003b8c807220 */ /* 0x048fe20000410000 */
[----:B------:R-:W-:Y:S01]  /*3b30*/  FFMA.FTZ R69, R129, R132, R148 ;  /* 0x0000008481457223 */ /* 0x000fe20000010094 */
[----:B------:R-:W-:Y:S01]  /*3b40*/  FFMA.FTZ R71, R127, R70, R126 ;  /* 0x000000467f477223 */ /* 0x000fe2000001007e */
[----:B------:R-:W-:Y:S01]  /*3b50*/  FFMA.FTZ R148, R129, R138, -R133 ;  /* 0x0000008a81947223 */ /* 0x000fe20000010885 */
[-C--:B------:R-:W-:Y:S01]  /*3b60*/  FMUL.FTZ R126, R140, R58.reuse ;  /* 0x0000003a8c7e7220 */ /* 0x080fe20000410000 */
[----:B------:R-:W-:Y:S01]  /*3b70*/  FADD.FTZ R69, R130, R69 ;  /* 0x0000004582457221 */ /* 0x000fe20000010000 */
[----:B-1----:R-:W-:Y:S01]  /*3b80*/  FFMA.FTZ R127, R63, R58, -R128 ;  /* 0x0000003a3f7f7223 */ /* 0x002fe20000010880 */
[----:B------:R-:W-:Y:S01]  /*3b90*/  FADD.FTZ R131, R131, R148 ;  /* 0x0000009483837221 */ /* 0x000fe20000010000 */
[C---:B------:R-:W-:Y:S01]  /*3ba0*/  FMUL.FTZ R58, R140.reuse, R57 ;  /* 0x000000398c3a7220 */ /* 0x040fe20000410000 */
[-C--:B------:R-:W-:Y:S01]  /*3bb0*/  FMUL.FTZ R140, R140, R56.reuse ;  /* 0x000000388c8c7220 */ /* 0x080fe20000410000 */
[C---:B------:R-:W-:Y:S01]  /*3bc0*/  FFMA.FTZ R126, R63.reuse, R59, R126 ;  /* 0x0000003b3f7e7223 */ /* 0x040fe2000001007e */
[C---:B------:R-:W-:Y:S01]  /*3bd0*/  FMUL.FTZ R128, R122.reuse, R131 ;  /* 0x000000837a807220 */ /* 0x040fe20000410000 */
[-C--:B------:R-:W-:Y:S01]  /*3be0*/  FMUL.FTZ R122, R122, R69.reuse ;  /* 0x000000457a7a7220 */ /* 0x080fe20000410000 */
[----:B------:R-:W-:Y:S01]  /*3bf0*/  FFMA.FTZ R56, R63, R56, -R58 ;  /* 0x000000383f387223 */ /* 0x000fe2000001083a */
[----:B------:R-:W-:Y:S01]  /*3c00*/  P2R R58, PR, RZ, 0x10 ;  /* 0x00000010ff3a7803 */ /* 0x000fe20000000000 */
[C---:B------:R-:W-:Y:S01]  /*3c10*/  FFMA.FTZ R128, R121.reuse, R69, R128 ;  /* 0x0000004579807223 */ /* 0x040fe20000010080 */
[----:B------:R-:W-:Y:S01]  /*3c20*/  FFMA.FTZ R121, R121, R131, -R122 ;  /* 0x0000008379797223 */ /* 0x000fe2000001087a */
[----:B------:R-:W-:Y:S01]  /*3c30*/  FFMA.FTZ R57, R63, R57, R140 ;  /* 0x000000393f397223 */ /* 0x000fe2000001008c */
[----:B------:R-:W-:Y:S01]  /*3c40*/  FADD.FTZ R58, R144, R127 ;  /* 0x0000007f903a7221 */ /* 0x000fe20000010000 */
[----:B------:R-:W-:Y:S01]  /*3c50*/  FADD.FTZ R59, R143, R126 ;  /* 0x0000007e8f3b7221 */ /* 0x000fe20000010000 */
[----:B------:R-:W-:Y:S01]  /*3c60*/  FADD.FTZ R124, R124, R121 ;  /* 0x000000797c7c7221 */ /* 0x000fe20000010000 */
[----:B------:R-:W-:Y:S01]  /*3c70*/  FADD.FTZ R123, R123, R128 ;  /* 0x000000807b7b7221 */ /* 0x000fe20000010000 */
[C---:B------:R-:W-:Y:S01]  /*3c80*/  FFMA.FTZ R121, -R113.reuse, R49, R60 ;  /* 0x0000003171797223 */ /* 0x040fe2000001013c */
[----:B------:R-:W-:Y:S01]  /*3c90*/  FFMA.FTZ R63, R113, -R48, R68 ;  /* 0x80000030713f7223 */ /* 0x000fe20000010044 */
[----:B------:R-:W-:Y:S01]  /*3ca0*/  FMUL.FTZ R126, R124, R101 ;  /* 0x000000657c7e7220 */ /* 0x000fe20000410000 */
[----:B------:R0:W-:Y:S01]  /*3cb0*/  @!P4 STS.128 [UR7+0x25d0], R56 ;  /* 0x0025d038ff00c988 */ /* 0x0001e20008000c07 */
[C---:B------:R-:W-:Y:S01]  /*3cc0*/  FFMA.FTZ R122, -R112.reuse, R51, R142 ;  /* 0x00000033707a7223 */ /* 0x040fe2000001018e */
[----:B------:R-:W-:Y:S01]  /*3cd0*/  FMUL.FTZ R130, R131, R100 ;  /* 0x0000006483827220 */ /* 0x000fe20000410000 */
[----:B------:R-:W-:Y:S01]  /*3ce0*/  FFMA.FTZ R129, R39, R134, R71 ;  /* 0x0000008627817223 */ /* 0x000fe20000010047 */
[----:B------:R-:W-:Y:S01]  /*3cf0*/  FFMA.FTZ R71, R112, -R50, R61 ;  /* 0x8000003270477223 */ /* 0x000fe2000001003d */
[----:B------:R-:W-:Y:S01]  /*3d00*/  FMUL.FTZ R128, R69, R100 ;  /* 0x0000006445807220 */ /* 0x000fe20000410000 */
[----:B------:R-:W-:Y:S01]  /*3d10*/  FMUL.FTZ R134, R122, R130 ;  /* 0x000000827a867220 */ /* 0x000fe20000410000 */
[----:B------:R-:W-:Y:S01]  /*3d20*/  FMUL.FTZ R133, R36, R126 ;  /* 0x0000007e24857220 */ /* 0x000fe20000410000 */
[----:B------:R-:W-:Y:S01]  /*3d30*/  FMUL.FTZ R143, R37, R130 ;  /* 0x00000082258f7220 */ /* 0x000fe20000410000 */
[-C--:B------:R-:W-:Y:S01]  /*3d40*/  FMUL.FTZ R147, R138, R103.reuse ;  /* 0x000000678a937220 */ /* 0x080fe20000410000 */
[-C--:B------:R-:W-:Y:S01]  /*3d50*/  FFMA.FTZ R139, R71, R128.reuse, R134 ;  /* 0x00000080478b7223 */ /* 0x080fe20000010086 */
[----:B------:R-:W-:Y:S01]  /*3d60*/  FMUL.FTZ R141, R37, R128 ;  /* 0x00000080258d7220 */ /* 0x000fe20000410000 */
[----:B------:R-:W-:Y:S01]  /*3d70*/  FFMA.FTZ R127, R39, R136, R146 ;  /* 0x00000088277f7223 */ /* 0x000fe20000010092 */
[----:B------:R-:W-:Y:S01]  /*3d80*/  FMUL.FTZ R145, R132, R103 ;  /* 0x0000006784917220 */ /* 0x000fe20000410000 */
[----:B0-----:R-:W-:Y:S01]  /*3d90*/  FMUL.FTZ R56, R123, R101 ;  /* 0x000000657b387220 */ /* 0x001fe20000410000 */
[----:B------:R-:W-:Y:S01]  /*3da0*/  FMUL.FTZ R58, R121, R126 ;  /* 0x0000007e793a7220 */ /* 0x000fe20000410000 */
[----:B------:R-:W-:Y:S01]  /*3db0*/  FFMA.FTZ R59, -R111, R53, R70 ;  /* 0x000000356f3b7223 */ /* 0x000fe20000010146 */
[----:B------:R-:W-:Y:S01]  /*3dc0*/  FMUL.FTZ R136, R122, R128 ;  /* 0x000000807a887220 */ /* 0x000fe20000410000 */
[-C--:B------:R-:W-:Y:S01]  /*3dd0*/  FMUL.FTZ R57, R121, R56.reuse ;  /* 0x0000003879397220 */ /* 0x080fe20000410000 */
[CC--:B------:R-:W-:Y:S01]  /*3de0*/  FFMA.FTZ R58, R63.reuse, R56.reuse, R58 ;  /* 0x000000383f3a7223 */ /* 0x0c0fe2000001003a */
[----:B------:R-:W-:Y:S01]  /*3df0*/  FMUL.FTZ R56, R36, R56 ;  /* 0x0000003824387220 */ /* 0x000fe20000410000 */
[----:B------:R-:W-:Y:S01]  /*3e00*/  FFMA.FTZ R128, -R110, R55, R129 ;  /* 0x000000376e807223 */ /* 0x000fe20000010181 */
[----:B------:R-:W-:Y:S01]  /*3e10*/  FMUL.FTZ R149, R38, R145 ;  /* 0x0000009126957220 */ /* 0x000fe20000410000 */
[----:B------:R-:W-:Y:S01]  /*3e20*/  FADD.FTZ R58, RZ, R58 ;  /* 0x0000003aff3a7221 */ /* 0x000fe20000010000 */
[----:B------:R-:W-:Y:S01]  /*3e30*/  FFMA.FTZ R57, R63, R126, -R57 ;  /* 0x0000007e3f397223 */ /* 0x000fe20000010839 */
[----:B------:R-:W-:Y:S01]  /*3e40*/  STS [R3], R56 ;  /* 0x0000003803007388 */ /* 0x000fe20000000800 */
[----:B------:R-:W-:Y:S01]  /*3e50*/  FFMA.FTZ R126, R110, -R54, R127 ;  /* 0x800000366e7e7223 */ /* 0x000fe2000001007f */
[----:B------:R-:W-:Y:S01]  /*3e60*/  FADD.FTZ R139, R58, R139 ;  /* 0x0000008b3a8b7221 */ /* 0x000fe20000010000 */
[----:B------:R-:W-:Y:S01]  /*3e70*/  FFMA.FTZ R58, R111, -R52, R62 ;  /* 0x800000346f3a7223 */ /* 0x000fe2000001003e */
[----:B------:R0:W-:Y:S01]  /*3e80*/  STS [R2+0x4], R133 ;  /* 0x0000048502007388 */ /* 0x0001e20000000800 */
[----:B------:R-:W-:Y:S01]  /*3e90*/  FFMA.FTZ R136, R71, R130, -R136 ;  /* 0x0000008247887223 */ /* 0x000fe20000010888 */
[----:B------:R-:W-:Y:S01]  /*3ea0*/  FADD.FTZ R57, RZ, R57 ;  /* 0x00000039ff397221 */ /* 0x000fe20000010000 */
[----:B------:R-:W-:Y:S01]  /*3eb0*/  FMUL.FTZ R68, R120, R68 ;  /* 0x0000004478447220 */ /* 0x000fe20000410000 */
[----:B------:R1:W-:Y:S01]  /*3ec0*/  STS [R2+0xc], R143 ;  /* 0x00000c8f02007388 */ /* 0x0003e20000000800 */
[----:B------:R-:W-:Y:S01]  /*3ed0*/  FMUL.FTZ R61, R119, R61 ;  /* 0x0000003d773d7220 */ /* 0x000fe20000410000 */
[----:B------:R-:W-:Y:S01]  /*3ee0*/  FADD.FTZ R57, R57, R136 ;  /* 0x0000008839397221 */ /* 0x000fe20000010000 */
[C---:B------:R-:W-:Y:S01]  /*3ef0*/  FMUL.FTZ R127, R116.reuse, R127 ;  /* 0x0000007f747f7220 */ /* 0x040fe20000410000 */
[----:B------:R2:W-:Y:S01]  /*3f00*/  STS [R2+0x8], R141 ;  /* 0x0000088d02007388 */ /* 0x0005e20000000800 */
[----:B------:R-:W-:Y:S01]  /*3f10*/  FMUL.FTZ R129, R116, -R129 ;  /* 0x8000008174817220 */ /* 0x000fe20000410000 */
[----:B0-----:R-:W-:-:S02]  /*3f20*/  FMUL.FTZ R133, R59, R147 ;  /* 0x000000933b857220 */ /* 0x001fc40000410000 */
[----:B------:R-:W-:Y:S01]  /*3f30*/  STS [R2+0x10], R149 ;  /* 0x0000109502007388 */ /* 0x000fe20000000800 */
[-C--:B-1----:R-:W-:Y:S01]  /*3f40*/  FMUL.FTZ R143, R137, R102.reuse ;  /* 0x00000066898f7220 */ /* 0x082fe20000410000 */
[-C--:B------:R-:W-:Y:S01]  /*3f50*/  FFMA.FTZ R56, R58, R145.reuse, R133 ;  /* 0x000000913a387223 */ /* 0x080fe20000010085 */
[----:B------:R-:W-:Y:S01]  /*3f60*/  FMUL.FTZ R145, R59, R145 ;  /* 0x000000913b917220 */ /* 0x000fe20000410000 */
[----:B--2---:R-:W-:Y:S01]  /*3f70*/  FMUL.FTZ R141, R135, R102 ;  /* 0x00000066878d7220 */ /* 0x004fe20000410000 */
[----:B------:R-:W-:Y:S02]  /*3f80*/  FMUL.FTZ R133, R128, R143 ;  /* 0x0000008f80857220 */ /* 0x000fe40000410000 */
[-C--:B------:R-:W-:Y:S01]  /*3f90*/  FFMA.FTZ R130, R58, R147.reuse, -R145 ;  /* 0x000000933a827223 */ /* 0x080fe20000010891 */
[----:B------:R-:W-:Y:S01]  /*3fa0*/  FMUL.FTZ R147, R38, R147 ;  /* 0x0000009326937220 */ /* 0x000fe20000410000 */
[-C--:B------:R-:W-:Y:S01]  /*3fb0*/  FMUL.FTZ R134, R128, R141.reuse ;  /* 0x0000008d80867220 */ /* 0x080fe20000410000 */
[CC--:B------:R-:W-:Y:S01]  /*3fc0*/  FFMA.FTZ R133, R126.reuse, R141.reuse, R133 ;  /* 0x0000008d7e857223 */ /* 0x0c0fe20000010085 */
[----:B------:R-:W-:Y:S01]  /*3fd0*/  FMUL.FTZ R145, R39, R141 ;  /* 0x0000008d27917220 */ /* 0x000fe20000410000 */
[----:B------:R-:W-:Y:S01]  /*3fe0*/  FADD.FTZ R56, R139, R56 ;  /* 0x000000388b387221 */ /* 0x000fe20000010000 */
[-C--:B------:R-:W-:Y:S01]  /*3ff0*/  FFMA.FTZ R141, R126, R143.reuse, -R134 ;  /* 0x0000008f7e8d7223 */ /* 0x080fe20000010886 */
[----:B------:R-:W-:Y:S01]  /*4000*/  FMUL.FTZ R143, R39, R143 ;  /* 0x0000008f278f7220 */ /* 0x000fe20000410000 */
[----:B------:R-:W-:Y:S01]  /*4010*/  STS [R2+0x14], R147 ;  /* 0x0000149302007388 */ /* 0x000fe20000000800 */
[----:B------:R-:W-:Y:S01]  /*4020*/  FADD.FTZ R130, R57, R130 ;  /* 0x0000008239827221 */ /* 0x000fe20000010000 */
[----:B------:R-:W-:Y:S01]  /*4030*/  FADD.FTZ R57, R56, R133 ;  /* 0x0000008538397221 */ /* 0x000fe20000010000 */
[----:B------:R-:W-:Y:S01]  /*4040*/  FMUL.FTZ R133, R120, -R60 ;  /* 0x8000003c78857220 */ /* 0x000fe20000410000 */
[----:B------:R-:W-:Y:S01]  /*4050*/  STS [R2+0x18], R145 ;  /* 0x0000189102007388 */ /* 0x000fe20000000800 */
[----:B------:R-:W-:Y:S01]  /*4060*/  LEA R60, R117, -R108, 0x1 ;  /* 0x8000006c753c7211 */ /* 0x000fe200078e08ff */
[----:B------:R-:W-:Y:S01]  /*4070*/  FADD.FTZ R56, R130, R141 ;  /* 0x0000008d82387221 */ /* 0x000fe20000010000 */
[----:B------:R-:W-:Y:S01]  /*4080*/  FMUL.FTZ R139, R119, -R142 ;  /* 0x8000008e778b7220 */ /* 0x000fe20000410000 */
[----:B------:R0:W-:Y:S01]  /*4090*/  STS [R2+0x1c], R143 ;  /* 0x00001c8f02007388 */ /* 0x0001e20000000800 */
[----:B------:R-:W-:Y:S01]  /*40a0*/  BAR.SYNC.DEFER_BLOCKING 0x0 ;  /* 0x0000000000007b1d */ /* 0x000fe20000010000 */
[----:B------:R-:W-:Y:S01]  /*40b0*/  ISETP.GE.AND P1, PT, R60, 0x1, PT ;  /* 0x000000013c00780c */ /* 0x000fe20003f26270 */
[----:B------:R-:W-:Y:S01]  /*40c0*/  FMUL.FTZ R141, R118, R62 ;  /* 0x0000003e768d7220 */ /* 0x000fe20000410000 */
[----:B------:R-:W-:Y:S01]  /*40d0*/  ISETP.GE.AND P2, PT, R60, 0x21, PT ;  /* 0x000000213c00780c */ /* 0x000fe20003f46270 */
[----:B0-----:R-:W-:-:S02]  /*40e0*/  FMUL.FTZ R143, R118, -R70 ;  /* 0x80000046768f7220 */ /* 0x001fc40000410000 */
        /* <DEDUP_REMOVED lines=21> */
.L_x_18631:
[----:B------:R-:W-:Y:S05]  /*4240*/  BSYNC.RECONVERGENT B0 ;  /* 0x0000000000007941 */ /* 0x000fea0003800200 */
.L_x_18630:
[----:B01----:R0:W1:Y:S01]  /*4250*/  LDS R61, [R11+0x4a0] ;  /* 0x0004a0000b3d7984 */ /* 0x0030620000000800 */
[----:B------:R-:W-:Y:S04]  /*4260*/  BSSY.RECONVERGENT B0, `(.L_x_18632) ;  /* 0x0000004000007945 */ /* 0x000fe80003800200 */
[----:B------:R-:W-:Y:S05]  /*4270*/  @!P2 BRA `(.L_x_18633) ;  /* 0x000000000008a947 */ /* 0x000fea0003800000 */
[----:B------:R2:W-:Y:S04]  /*4280*/  REDG.E.ADD.F32.FTZ.RN.STRONG.GPU desc[UR16][R64.64+0x80], R149 ;  /* 0x00008095400079a6 */ /* 0x0005e8000c12f310 */
[----:B-1----:R2:W-:Y:S02]  /*4290*/  REDG.E.ADD.F32.FTZ.RN.STRONG.GPU desc[UR16][R66.64+0x80], R61 ;  /* 0x0000803d420079a6 */ /* 0x0025e4000c12f310 */
.L_x_18633:
[----:B------:R-:W-:Y:S05]  /*42a0*/  BSYNC.RECONVERGENT B0 ;  /* 0x0000000000007941 */ /* 0x000fea0003800200 */
.L_x_18632:
        /* <DEDUP_REMOVED lines=11> */
.L_x_18635:
[----:B------:R-:W-:Y:S05]  /*4360*/  BSYNC.RECONVERGENT B0 ;  /* 0x0000000000007941 */ /* 0x000fea0003800200 */
.L_x_18634:
[----:B--23--:R2:W3:Y:S01]  /*4370*/  LDS R61, [R9+0x5a0] ;  /* 0x0005a000093d7984 */ /* 0x00c4e20000000800 */
[----:B------:R-:W-:Y:S04]  /*4380*/  BSSY.RECONVERGENT B0, `(.L_x_18636) ;  /* 0x0000004000007945 */ /* 0x000fe80003800200 */
[----:B------:R-:W-:Y:S05]  /*4390*/  @!P1 BRA `(.L_x_18637) ;  /* 0x0000000000089947 */ /* 0x000fea0003800000 */
[----:B------:R4:W-:Y:S04]  /*43a0*/  REDG.E.ADD.F32.FTZ.RN.STRONG.GPU desc[UR16][R64.64+0x180], R151 ;  /* 0x00018097400079a6 */ /* 0x0009e8000c12f310 */
[----:B---3--:R4:W-:Y:S02]  /*43b0*/  REDG.E.ADD.F32.FTZ.RN.STRONG.GPU desc[UR16][R66.64+0x180], R61 ;  /* 0x0001803d420079a6 */ /* 0x0089e4000c12f310 */
.L_x_18637:
[----:B------:R-:W-:Y:S05]  /*43c0*/  BSYNC.RECONVERGENT B0 ;  /* 0x0000000000007941 */ /* 0x000fea0003800200 */
.L_x_18636:
[----:B---34-:R3:W4:Y:S01]  /*43d0*/  LDS R61, [R8+0x620] ;  /* 0x00062000083d7984 */ /* 0x0187220000000800 */
[----:B------:R-:W-:Y:S04]  /*43e0*/  BSSY.RECONVERGENT B0, `(.L_x_18638) ;  /* 0x0000004000007945 */ /* 0x000fe80003800200 */
[----:B------:R-:W-:Y:S05]  /*43f0*/  @!P2 BRA `(.L_x_18639) ;  /* 0x000000000008a947 */ /* 0x000fea0003800000 */
[----:B------:R0:W-:Y:S04]  /*4400*/  REDG.E.ADD.F32.FTZ.RN.STRONG.GPU desc[UR16][R64.64+0x200], R153 ;  /* 0x00020099400079a6 */ /* 0x0001e8000c12f310 */
[----:B----4-:R0:W-:Y:S02]  /*4410*/  REDG.E.ADD.F32.FTZ.RN.STRONG.GPU desc[UR16][R66.64+0x200], R61 ;  /* 0x0002003d420079a6 */ /* 0x0101e4000c12f310 */
.L_x_18639:
[----:B------:R-:W-:Y:S05]  /*4420*/  BSYNC.RECONVERGENT B0 ;  /* 0x0000000000007941 */ /* 0x000fea0003800200 */
.L_x_18638:
[----:B0---4-:R0:W4:Y:S01]  /*4430*/  LDS R61, [R7+0x6a0] ;  /* 0x0006a000073d7984 */ /* 0x0111220000000800 */
[----:B------:R-:W-:Y:S04]  /*4440*/  BSSY.RECONVERGENT B0, `(.L_x_18640) ;  /* 0x0000004000007945 */ /* 0x000fe80003800200 */
[----:B------:R-:W-:Y:S05]  /*4450*/  @!P3 BRA `(.L_x_18641) ;  /* 0x000000000008b947 */ /* 0x000fea0003800000 */
[----:B------:R0:W-:Y:S04]  /*4460*/  REDG.E.ADD.F32.FTZ.RN.STRONG.GPU desc[UR16][R64.64+0x280], R155 ;  /* 0x0002809b400079a6 */ /* 0x0001e8000c12f310 */
[----:B----4-:R0:W-:Y:S02]  /*4470*/  REDG.E.ADD.F32.FTZ.RN.STRONG.GPU desc[UR16][R66.64+0x280], R61 ;  /* 0x0002803d420079a6 */ /* 0x0101e4000c12f310 */
.L_x_18641:
[----:B------:R-:W-:Y:S05]  /*4480*/  BSYNC.RECONVERGENT B0 ;  /* 0x0000000000007941 */ /* 0x000fea0003800200 */
.L_x_18640:
[----:B0---4-:R0:W4:Y:S01]  /*4490*/  LDS R61, [R6+0x720] ;  /* 0x00072000063d7984 */ /* 0x0111220000000800 */
[----:B------:R-:W-:Y:S04]  /*44a0*/  BSSY.RECONVERGENT B0, `(.L_x_18642) ;  /* 0x0000004000007945 */ /* 0x000fe80003800200 */
[----:B------:R-:W-:Y:S05]  /*44b0*/  @!P4 BRA `(.L_x_18643) ;  /* 0x000000000008c947 */ /* 0x000fea0003800000 */
[----:B------:R0:W-:Y:S04]  /*44c0*/  REDG.E.ADD.F32.FTZ.RN.STRONG.GPU desc[UR16][R64.64+0x300], R157 ;  /* 0x0003009d400079a6 */ /* 0x0001e8000c12f310 */
[----:B----4-:R0:W-:Y:S02]  /*44d0*/  REDG.E.ADD.F32.FTZ.RN.STRONG.GPU desc[UR16][R66.64+0x300], R61 ;  /* 0x0003003d420079a6 */ /* 0x0101e4000c12f310 */
.L_x_18643:
[----:B------:R-:W-:Y:S05]  /*44e0*/  BSYNC.RECONVERGENT B0 ;  /* 0x0000000000007941 */ /* 0x000fea0003800200 */
.L_x_18642:
[----:B0---4-:R0:W4:Y:S01]  /*44f0*/  LDS R61, [R5+0x7a0] ;  /* 0x0007a000053d7984 */ /* 0x0111220000000800 */
[----:B------:R-:W-:Y:S04]  /*4500*/  BSSY.RECONVERGENT B0, `(.L_x_18644) ;  /* 0x0000004000007945 */ /* 0x000fe80003800200 */
[----:B------:R-:W-:Y:S05]  /*4510*/  @!P5 BRA `(.L_x_18645) ;  /* 0x000000000008d947 */ /* 0x000fea0003800000 */
[----:B------:R0:W-:Y:S04]  /*4520*/  REDG.E.ADD.F32.FTZ.RN.STRONG.GPU desc[UR16][R64.64+0x380], R159 ;  /* 0x0003809f400079a6 */ /* 0x0001e8000c12f310 */
[----:B----4-:R0:W-:Y:S02]  /*4530*/  REDG.E.ADD.F32.FTZ.RN.STRONG.GPU desc[UR16][R66.64+0x380], R61 ;  /* 0x0003803d420079a6 */ /* 0x0101e4000c12f310 */
.L_x_18645:
[----:B------:R-:W-:Y:S05]  /*4540*/  BSYNC.RECONVERGENT B0 ;  /* 0x0000000000007941 */ /* 0x000fea0003800200 */
.L_x_18644:
[----:B------:R-:W5:Y:S01]  /*4550*/  SHFL.DOWN PT, R60, R57, 0x1, 0x1f ;  /* 0x08201f00393c7f89 */ /* 0x000f6200000e0000 */
[----:B------:R-:W-:Y:S01]  /*4560*/  ISETP.GT.AND P1, PT, R87, 0x1e, PT ;  /* 0x0000001e5700780c */ /* 0x000fe20003f24270 */
[----:B------:R-:W-:Y:S01]  /*4570*/  FMUL.FTZ R51, R51, R131 ;  /* 0x0000008333337220 */ /* 0x000fe20000410000 */
[----:B0-----:R-:W-:Y:S01]  /*4580*/  FMUL.FTZ R65, R99, R135 ;  /* 0x0000008763417220 */ /* 0x001fe20000410000 */
[----:B----4-:R-:W0:Y:S01]  /*4590*/  SHFL.DOWN PT, R61, R56, 0x1, 0x1f ;  /* 0x08201f00383d7f89 */ /* 0x010e2200000e0000 */
[----:B------:R-:W-:Y:S01]  /*45a0*/  ISETP.NE.AND P2, PT, R87, RZ, PT ;  /* 0x000000ff5700720c */ /* 0x000fe20003f45270 */
[----:B------:R-:W-:Y:S01]  /*45b0*/  FMUL.FTZ R49, R49, R124 ;  /* 0x0000007c31317220 */ /* 0x000fe20000410000 */
[----:B------:R-:W-:Y:S01]  /*45c0*/  FFMA.FTZ R65, R98, R137, -R65 ;  /* 0x0000008962417223 */ /* 0x000fe20000010841 */
[----:B------:R-:W-:Y:S01]  /*45d0*/  ISETP.NE.AND P3, PT, R29, RZ, PT ;  /* 0x000000ff1d00720c */ /* 0x000fe20003f65270 */
[----:B------:R-:W-:Y:S01]  /*45e0*/  BSSY.RECONVERGENT B0, `(.L_x_18646) ;  /* 0x000004c000007945 */ /* 0x000fe20003800200 */
[----:B------:R-:W-:Y:S01]  /*45f0*/  FFMA.FTZ R49, R48, R123, R49 ;  /* 0x0000007b30317223 */ /* 0x000fe20000010031 */
[----:B------:R-:W-:-:S03]  /*4600*/  FMUL.FTZ R65, R128, R65 ;  /* 0x0000004180417220 */ /* 0x000fc60000410000 */
        /* <DEDUP_REMOVED lines=26> */
[C---:B------:R-:W-:Y:S01]  /*47b0*/  FMUL.FTZ R61, R99.reuse, R138 ;  /* 0x0000008a633d7220 */ /* 0x040fe20000410000 */
[-C--:B------:R-:W-:Y:S01]  /*47c0*/  FMUL.FTZ R53, R99, R69.reuse ;  /* 0x0000004563357220 */ /* 0x080fe20000410000 */
[----:B------:R-:W-:Y:S01]  /*47d0*/  FMUL.FTZ R59, R59, R54 ;  /* 0x000000363b3b7220 */ /* 0x000fe20000410000 */
[----:B------:R-:W-:Y:S01]  /*47e0*/  FFMA.FTZ R54, R50, R69, R51 ;  /* 0x0000004532367223 */ /* 0x000fe20000010033 */
[C---:B------:R-:W-:Y:S01]  /*47f0*/  FMUL.FTZ R51, R99.reuse, R123 ;  /* 0x0000007b63337220 */ /* 0x040fe20000410000 */
[CC--:B------:R-:W-:Y:S01]  /*4800*/  FFMA.FTZ R61, R98.reuse, R132.reuse, R61 ;  /* 0x00000084623d7223 */ /* 0x0c0fe2000001003d */
[-C--:B------:R-:W-:Y:S01]  /*4810*/  FFMA.FTZ R53, R98, R131.reuse, -R53 ;  /* 0x0000008362357223 */ /* 0x080fe20000010835 */
[----:B------:R-:W-:Y:S01]  /*4820*/  FFMA.FTZ R55, R52, R132, R55 ;  /* 0x0000008434377223 */ /* 0x000fe20000010037 */
[C---:B------:R-:W-:Y:S01]  /*4830*/  FMUL.FTZ R131, R99.reuse, R131 ;  /* 0x0000008363837220 */ /* 0x040fe20000410000 */
[-C--:B------:R-:W-:Y:S01]  /*4840*/  FMUL.FTZ R99, R99, R124.reuse ;  /* 0x0000007c63637220 */ /* 0x080fe20000410000 */
[----:B------:R-:W-:Y:S01]  /*4850*/  FFMA.FTZ R52, R98, R124, -R51 ;  /* 0x0000007c62347223 */ /* 0x000fe20000010833 */
[----:B------:R-:W-:Y:S01]  /*4860*/  FFMA.FTZ R59, R58, R61, R59 ;  /* 0x0000003d3a3b7223 */ /* 0x000fe2000001003b */
        /* <DEDUP_REMOVED lines=35> */
.L_x_18647:
[----:B------:R-:W-:Y:S05]  /*4aa0*/  BSYNC.RECONVERGENT B0 ;  /* 0x0000000000007941 */ /* 0x000fea0003800200 */
.L_x_18646:
[----:B------:R-:W-:-:S04]  /*4ab0*/  UIADD3 UR4, UPT, UPT, UR4, 0x1, URZ ;  /* 0x0000000104047890 */ /* 0x000fc8000fffe0ff */
[----:B------:R-:W-:-:S09]  /*4ac0*/  UISETP.GE.AND UP0, UPT, UR4, UR9, UPT ;  /* 0x000000090400728c */ /* 0x000fd2000bf06270 */
[----:B------:R-:W-:Y:S05]  /*4ad0*/  BRA.U !UP0, `(.L_x_18648) ;  /* 0xffffffd5088c7547 */ /* 0x000fea000b83ffff */
.L_x_18616:
[----:B------:R-:W-:Y:S08]  /*4ae0*/  BAR.SYNC.DEFER_BLOCKING 0x0 ;  /* 0x0000000000007b1d */ /* 0x000ff00000010000 */
[----:B0-----:R-:W0:Y:S01]  /*4af0*/  LDC.64 R56, c[0x0][0x4f8] ;  /* 0x00013e00ff387b82 */ /* 0x001e220000000a00 */
[----:B------:R-:W4:Y:S07]  /*4b00*/  LDCU.64 UR6, c[0x0][0x500] ;  /* 0x0000a000ff0677ac */ /* 0x000f2e0008000a00 */
[----:B------:R-:W5:Y:S01]  /*4b10*/  LDC.64 R58, c[0x0][0x550] ;  /* 0x00015400ff3a7b82 */ /* 0x000f620000000a00 */
[----:B------:R-:W2:Y:S01]  /*4b20*/  LDG.E.128 R36, desc[UR16][R82.64] ;  /* 0x0000001052247981 */ /* 0x000ea2000c1e1d00 */
[----:B------:R-:W-:-:S04]  /*4b30*/  IADD3 R24, P5, PT, R24, -0x200, RZ ;  /* 0xfffffe0018187810 */ /* 0x000fc80007fbe0ff */
[----:B------:R-:W-:Y:S01]  /*4b40*/  IADD3.X R23, PT, PT, R23, -0x1, RZ, P5, !PT ;  /* 0xffffffff17177810 */ /* 0x000fe20002ffe4ff */
        /* <DEDUP_REMOVED lines=15> */
[----:B------:R-:W-:Y:S01]  /*4c40*/  @!P3 FMUL.FTZ R51, R51, -1.4426950216293334961 ;  /* 0xbfb8aa3b3333b820 */ /* 0x000fe20000410000 */
[----:B------:R2:W1:Y:S01]  /*4c50*/  @!P1 MUFU.EX2 R49, R36 ;  /* 0x0000002400319308 */ /* 0x0004620000000800 */
[----:B------:R-:W-:Y:S01]  /*4c60*/  NOP ;  /* 0x0000000000007918 */ /* 0x000fe20000000000 */
[----:B------:R-:W-:-:S06]  /*4c70*/  @!P2 FMUL.FTZ R50, R50, -1.4426950216293334961 ;  /* 0xbfb8aa3b3232a820 */ /* 0x000fcc0000410000 */
[----:B------:R3:W4:Y:S01]  /*4c80*/  @!P3 MUFU.EX2 R53, R51 ;  /* 0x000000330035b308 */ /* 0x0007220000000800 */
[----:B--2---:R-:W2:Y:S07]  /*4c90*/  LDS.128 R36, [R80] ;  /* 0x0000000050247984 */ /* 0x004eae0000000c00 */
[----:B------:R-:W5:Y:S01]  /*4ca0*/  @!P0 MUFU.EX2 R48, R48 ;  /* 0x0000003000308308 */ /* 0x000f620000000800 */
[----:B---3--:R-:W-:Y:S02]  /*4cb0*/  HFMA2 R51, -RZ, RZ, 0, 0 ;  /* 0x00000000ff337431 */ /* 0x008fe400000001ff */
[----:B-1----:R-:W-:-:S05]  /*4cc0*/  @!P1 FADD.FTZ R49, R49, 1 ;  /* 0x3f80000031319421 */ /* 0x002fca0000010000 */
[----:B------:R1:W3:Y:S01]  /*4cd0*/  @!P2 MUFU.EX2 R52, R50 ;  /* 0x000000320034a308 */ /* 0x0002e20000000800 */
[----:B----4-:R-:W-:-:S07]  /*4ce0*/  @!P3 FADD.FTZ R53, R53, 1 ;  /* 0x3f8000003535b421 */ /* 0x010fce0000010000 */
[----:B------:R-:W4:Y:S01]  /*4cf0*/  @!P1 MUFU.RCP R54, R49 ;  /* 0x0000003100369308 */ /* 0x000f220000001000 */
[----:B-1----:R-:W-:Y:S01]  /*4d00*/  MOV R50, R84 ;  /* 0x0000005400327202 */ /* 0x002fe20000000f00 */
[----:B-----5:R-:W-:-:S04]  /*4d10*/  @!P0 FADD.FTZ R48, R48, 1 ;  /* 0x3f80000030308421 */ /* 0x020fc80000010000 */
[----:B0-----:R-:W-:Y:S02]  /*4d20*/  IMAD.WIDE.U32 R44, R56, UR18, R50 ;  /* 0x00000012382c7c25 */ /* 0x001fe4000f8e0032 */
[----:B------:R0:W1:Y:S02]  /*4d30*/  @!P0 MUFU.RCP R55, R48 ;  /* 0x0000003000378308 */ /* 0x0000640000001000 */
[----:B---3--:R-:W-:Y:S01]  /*4d40*/  @!P2 FADD.FTZ R52, R52, 1 ;  /* 0x3f8000003434a421 */ /* 0x008fe20000010000 */
[----:B------:R-:W-:Y:S02]  /*4d50*/  IMAD R45, R57, UR18, R45 ;  /* 0x00000012392d7c24 */ /* 0x000fe4000f8e022d */
[----:B------:R-:W3:Y:S01]  /*4d60*/  LDC.64 R56, c[0x0][0x518] ;  /* 0x00014600ff387b82 */ /* 0x000ee20000000a00 */
[----:B------:R-:W-:Y:S02]  /*4d70*/  IMAD.WIDE.U32 R44, R81, UR6, R44 ;  /* 0x00000006512c7c25 */ /* 0x000fe4000f8e002c */
[----:B------:R-:W5:Y:S02]  /*4d80*/  @!P2 MUFU.RCP R47, R52 ;  /* 0x00000034002fa308 */ /* 0x000f640000001000 */
[----:B----4-:R-:W-:Y:S01]  /*4d90*/  @!P1 FMUL.FTZ R41, R41, R54 ;  /* 0x0000003629299220 */ /* 0x010fe20000410000 */
[----:B------:R-:W-:Y:S01]  /*4da0*/  IMAD R45, R81, UR7, R45 ;  /* 0x00000007512d7c24 */ /* 0x000fe2000f8e022d */
[----:B0-----:R-:W-:Y:S01]  /*4db0*/  LEA R48, P4, R44, R58, 0x2 ;  /* 0x0000003a2c307211 */ /* 0x001fe200078810ff */
[----:B------:R-:W0:Y:S01]  /*4dc0*/  LDCU.64 UR6, c[0x0][0x520] ;  /* 0x0000a400ff0677ac */ /* 0x000e220008000a00 */
[----:B------:R-:W-:-:S02]  /*4dd0*/  IADD3 R20, P1, PT, R20, -0x400, RZ ;  /* 0xfffffc0014147810 */ /* 0x000fc40007f3e0ff */
[----:B------:R-:W-:Y:S01]  /*4de0*/  LEA.HI.X R49, R44, R59, R45, 0x2, P4 ;  /* 0x0000003b2c317211 */ /* 0x000fe200020f142d */
[----:B------:R4:W0:Y:S01]  /*4df0*/  @!P3 MUFU.RCP R46, R53 ;  /* 0x00000035002eb308 */ /* 0x0008220000001000 */
[----:B-1----:R-:W-:Y:S01]  /*4e00*/  @!P0 FMUL.FTZ R40, R40, R55 ;  /* 0x0000003728288220 */ /* 0x002fe20000410000 */
[----:B------:R-:W-:Y:S01]  /*4e10*/  IADD3 R26, P4, PT, R26, -0x200, RZ ;  /* 0xfffffe001a1a7810 */ /* 0x000fe20007f9e0ff */
[----:B------:R-:W-:Y:S01]  /*4e20*/  IMAD.WIDE.U32 R48, R12, 0x10, R48 ;  /* 0x000000100c307825 */ /* 0x000fe200078e0030 */
[----:B------:R-:W-:Y:S02]  /*4e30*/  IADD3.X R19, PT, PT, R19, -0x1, RZ, P1, !PT ;  /* 0xffffffff13137810 */ /* 0x000fe40000ffe4ff */
[----:B------:R-:W-:Y:S02]  /*4e40*/  IADD3.X R25, PT, PT, R25, -0x1, RZ, P4, !PT ;  /* 0xffffffff19197810 */ /* 0x000fe400027fe4ff */
[----:B--2---:R1:W-:Y:S01]  /*4e50*/  STG.E.128 desc[UR16][R48.64], R36 ;  /* 0x0000002430007986 */ /* 0x0043e2000c101d10 */
[----:B-----5:R-:W-:Y:S01]  /*4e60*/  @!P2 FMUL.FTZ R42, R42, R47 ;  /* 0x0000002f2a2aa220 */ /* 0x020fe20000410000 */
[----:B----4-:R-:W2:Y:S01]  /*4e70*/  LDC.64 R52, c[0x0][0x560] ;  /* 0x00015800ff347b82 */ /* 0x010ea20000000a00 */
[----:B---3--:R-:W-:-:S07]  /*4e80*/  IMAD.WIDE.U32 R50, R56, UR18, R50 ;  /* 0x0000001238327c25 */ /* 0x008fce000f8e0032 */
[----:B------:R-:W-:Y:S01]  /*4e90*/  BAR.SYNC.DEFER_BLOCKING 0x0 ;  /* 0x0000000000007b1d */ /* 0x000fe20000010000 */
[----:B------:R-:W-:Y:S01]  /*4ea0*/  IADD3 R18, P2, PT, R18, -0x400, RZ ;  /* 0xfffffc0012127810 */ /* 0x000fe20007f5e0ff */
[----:B------:R-:W-:Y:S02]  /*4eb0*/  IMAD R51, R57, UR18, R51 ;  /* 0x0000001239337c24 */ /* 0x000fe4000f8e0233 */
[----:B0-----:R-:W-:Y:S01]  /*4ec0*/  @!P3 FMUL.FTZ R43, R43, R46 ;  /* 0x0000002e2b2bb220 */ /* 0x001fe20000410000 */
[----:B------:R-:W-:Y:S01]  /*4ed0*/  IADD3 R22, P3, PT, R22, -0x200, RZ ;  /* 0xfffffe0016167810 */ /* 0x000fe20007f7e0ff */
[----:B------:R-:W-:Y:S01]  /*4ee0*/  IMAD.WIDE.U32 R50, R81, UR6, R50 ;  /* 0x0000000651327c25 */ /* 0x000fe2000f8e0032 */
[----:B------:R-:W-:Y:S02]  /*4ef0*/  IADD3.X R17, PT, PT, R17, -0x1, RZ, P2, !PT ;  /* 0xffffffff11117810 */ /* 0x000fe400017fe4ff */
[----:B------:R-:W-:Y:S01]  /*4f00*/  IADD3.X R21, PT, PT, R21, -0x1, RZ, P3, !PT ;  /* 0xffffffff15157810 */ /* 0x000fe20001ffe4ff */
[----:B-1----:R-:W-:Y:S01]  /*4f10*/  IMAD R37, R81, UR7, R51 ;  /* 0x0000000751257c24 */ /* 0x002fe2000f8e0233 */
[----:B--2---:R-:W-:Y:S01]  /*4f20*/  LEA R36, P0, R50, R52, 0x2 ;  /* 0x0000003432247211 */ /* 0x004fe200078010ff */
        /* <DEDUP_REMOVED lines=13> */
.L_x_18606:
        /* <DEDUP_REMOVED lines=31> */
[----:B------:R-:W-:-:S04]  /*51f0*/  LEA R2, P1, R81, R6, 0x2 ;  /* 0x0000000651027211 */ /* 0x000fc800078210ff */
[----:B------:R-:W-:-:S05]  /*5200*/  LEA.HI.X R3, R81, R7, RZ, 0x2, P1 ;  /* 0x0000000751037211 */ /* 0x000fca00008f14ff */
[----:B------:R2:W-:Y:S04]  /*5210*/  REDG.E.ADD.F32.FTZ.RN.STRONG.GPU desc[UR16][R2.64], R4 ;  /* 0x00000004020079a6 */ /* 0x0005e8000c12f310 */
.L_x_18651:
[----:B------:R-:W-:Y:S05]  /*5220*/  BSYNC.RECONVERGENT B0 ;  /* 0x0000000000007941 */ /* 0x000fea0003800200 */
.L_x_18650:
[----:B------:R-:W-:Y:S05]  /*5230*/  @!P0 BRA `(.L_x_18652) ;  /* 0x0000000000688947 */ /* 0x000fea0003800000 */
[----:B------:R-:W-:Y:S06]  /*5240*/  BAR.SYNC.DEFER_BLOCKING 0x0 ;  /* 0x0000000000007b1d */ /* 0x000fec0000010000 */
[----:B------:R-:W-:Y:S01]  /*5250*/  BSSY.RECONVERGENT B0, `(.L_x_18652) ;  /* 0x0000018000007945 */ /* 0x000fe20003800200 */
[----:B------:R-:W3:Y:S01]  /*5260*/  SHFL.DOWN P0, R0, R31, 0x1, 0x1f ;  /* 0x08201f001f007f89 */ /* 0x000ee20000000000 */
[----:B-12---:R-:W1:Y:S01]  /*5270*/  S2R R4, SR_LANEID ;  /* 0x0000000000047919 */ /* 0x006e620000000000 */
[----:B------:R-:W2:Y:S01]  /*5280*/  S2R R6, SR_TID.X ;  /* 0x0000000000067919 */ /* 0x000ea20000002100 */
[----:B---3--:R-:W-:-:S05]  /*5290*/  @P0 FADD R0, R0, R31 ;  /* 0x0000001f00000221 */ /* 0x008fca0000000000 */
[----:B------:R-:W3:Y:S01]  /*52a0*/  SHFL.DOWN P0, R3, R0, 0x2, 0x1f ;  /* 0x08401f0000037f89 */ /* 0x000ee20000000000 */
[----:B-1----:R-:W-:-:S13]  /*52b0*/  ISETP.NE.AND P1, PT, R4, RZ, PT ;  /* 0x000000ff0400720c */ /* 0x002fda0003f25270 */
[----:B------:R-:W1:Y:S01]  /*52c0*/  @!P1 S2R R7, SR_CgaCtaId ;  /* 0x0000000000079919 */ /* 0x000e620000008800 */
[----:B---3--:R-:W-:Y:S01]  /*52d0*/  @P0 FADD R3, R0, R3 ;  /* 0x0000000300030221 */ /* 0x008fe20000000000 */
[----:B------:R-:W-:-:S04]  /*52e0*/  @!P1 MOV R0, 0x400 ;  /* 0x0000040000009802 */ /* 0x000fc80000000f00 */
[----:B------:R-:W3:Y:S01]  /*52f0*/  SHFL.DOWN P0, R2, R3, 0x4, 0x1f ;  /* 0x08801f0003027f89 */ /* 0x000ee20000000000 */
[----:B-1----:R-:W-:Y:S01]  /*5300*/  @!P1 LEA R7, R7, R0, 0x18 ;  /* 0x0000000007079211 */ /* 0x002fe200078ec0ff */
[----:B---3--:R-:W-:-:S05]  /*5310*/  @P0 FADD R2, R3, R2 ;  /* 0x0000000203020221 */ /* 0x008fca0000000000 */
[----:B------:R-:W1:Y:S02]  /*5320*/  SHFL.DOWN P0, R5, R2, 0x8, 0x1f ;  /* 0x09001f0002057f89 */ /* 0x000e640000000000 */
[----:B-1----:R-:W-:-:S05]  /*5330*/  @P0 FADD R5, R2, R5 ;  /* 0x0000000502050221 */ /* 0x002fca0000000000 */
[----:B------:R-:W1:Y:S02]  /*5340*/  SHFL.DOWN P0, R4, R5, 0x10, 0x1f ;  /* 0x0a001f0005047f89 */ /* 0x000e640000000000 */
[----:B-1----:R-:W-:Y:S01]  /*5350*/  @P0 FADD R4, R5, R4 ;  /* 0x0000000405040221 */ /* 0x002fe20000000000 */
[----:B--2---:R-:W-:-:S04]  /*5360*/  ISETP.NE.AND P0, PT, R6, RZ, PT ;  /* 0x000000ff0600720c */ /* 0x004fc80003f05270 */
[----:B------:R1:W-:Y:S01]  /*5370*/  @!P1 STS [R7+0x1084], R4 ;  /* 0x0010840407009388 */ /* 0x0003e20000000800 */
[----:B------:R-:W-:Y:S08]  /*5380*/  BAR.SYNC.DEFER_BLOCKING 0x0 ;  /* 0x0000000000007b1d */ /* 0x000ff00000010000 */
[----:B------:R-:W-:Y:S05]  /*5390*/  @P0 BRA `(.L_x_18653) ;  /* 0x00000000000c0947 */ /* 0x000fea0003800000 */
[----:B------:R-:W-:-:S04]  /*53a0*/  LEA R2, P0, R81, R8, 0x2 ;  /* 0x0000000851027211 */ /* 0x000fc800078010ff */
[----:B------:R-:W-:-:S05]  /*53b0*/  LEA.HI.X R3, R81, R9, RZ, 0x2, P0 ;  /* 0x0000000951037211 */ /* 0x000fca00000f14ff */
[----:B------:R2:W-:Y:S04]  /*53c0*/  REDG.E.ADD.F32.FTZ.RN.STRONG.GPU desc[UR16][R2.64], R4 ;  /* 0x00000004020079a6 */ /* 0x0005e8000c12f310 */
.L_x_18653:
[----:B------:R-:W-:Y:S05]  /*53d0*/  BSYNC.RECONVERGENT B0 ;  /* 0x0000000000007941 */ /* 0x000fea0003800200 */
.L_x_18652:
[----:B------:R-:W-:Y:S05]  /*53e0*/  @P2 EXIT ;  /* 0x000000000000294d */ /* 0x000fea0003800000 */
[----:B------:R-:W3:Y:S01]  /*53f0*/  S2UR UR5, SR_CgaCtaId ;  /* 0x00000000000579c3 */ /* 0x000ee20000008800 */
[----:B-1----:R-:W-:Y:S01]  /*5400*/  MOV R7, R12 ;  /* 0x0000000c00077202 */ /* 0x002fe20000000f00 */
[----:B------:R-:W-:Y:S01]  /*5410*/  UMOV UR4, 0x400 ;  /* 0x0000040000047882 */ /* 0x000fe20000000000 */
[----:B------:R-:W1:Y:S01]  /*5420*/  LDCU UR6, c[0x0][0x360] ;  /* 0x00006c00ff0677ac */ /* 0x000e620008000800 */
[----:B------:R-:W4:Y:S01]  /*5430*/  LDCU.64 UR8, c[0x0][0x4b0] ;  /* 0x00009600ff0877ac */ /* 0x000f220008000a00 */
[----:B------:R-:W0:Y:S02]  /*5440*/  LDCU.64 UR10, c[0x0][0x530] ;  /* 0x0000a600ff0a77ac */ /* 0x000e240008000a00 */
[----:B01-34-:R-:W-:-:S12]  /*5450*/  ULEA UR4, UR5, UR4, 0x18 ;  /* 0x0000000405047291 */ /* 0x01bfd8000f8ec0ff */
.L_x_18654:
[C---:B------:R-:W-:Y:S02]  /*5460*/  LEA R0, R7.reuse, UR4, 0x3 ;  /* 0x0000000407007c11 */ /* 0x040fe4000f8e18ff */
[----:B0-2---:R-:W-:Y:S02]  /*5470*/  SHF.R.S32.HI R2, RZ, 0x1f, R7 ;  /* 0x0000001fff027819 */ /* 0x005fe40000011407 */
        /* <DEDUP_REMOVED lines=14> */
.L_x_18655:
        /* <DEDUP_REMOVED lines=10> */
.L_x_18815:


//--------------------- .nv.shared._Z25selective_scan_bwd_kernelI32Selective_Scan_bwd_kernel_traitsILi128ELi16ELb0ELb0ELb0ELb0ELb0EfN3c107complexIfEEEEv12SSMParamsBwd --------------------------
	.section	.nv.shared._Z25selective_scan_bwd_kernelI32Selective_Scan_bwd_kernel_traitsILi128ELi16ELb0ELb0ELb0ELb0ELb0EfN3c107complexIfEEEEv12SSMParamsBwd,"aw",@nobits
	.sectionflags	@""
	.align	16
	.zero		1024


//--------------------- .nv.shared.reserved.0     --------------------------
	.section	.nv.shared.reserved.0,"aw",@nobits
	.weak		__nv_reservedSMEM_offset_0_alias
	.size		__nv_reservedSMEM_offset_0_alias, 0, 64
	.other		__nv_reservedSMEM_offset_0_alias,@"STO_CUDA_RESERVED_SHARED STV_DEFAULT"
__nv_reservedSMEM_offset_0_alias:
	.zero		0
	.zero		64


//--------------------- .nv.global                --------------------------
	.section	.nv.global,"aw",@nobits
.nv.global:
	.type		_ZN70_INTERNAL_c1571a1d_34_selective_scan_bwd_fp32_complex_cu_0be2b6c9_31064cuda3std3__48in_placeE,@object
	.size		_ZN70_INTERNAL_c1571a1d_34_selective_scan_bwd_fp32_complex_cu_0be2b6c9_31064cuda3std3__48in_placeE,(_ZN70_INTERNAL_c1571a1d_34_selective_scan_bwd_fp32_complex_cu_0be2b6c9_31064cuda3std6ranges3__45__cpo8distanceE - _ZN70_INTERNAL_c1571a1d_34_selective_scan_bwd_fp32_complex_cu_0be2b6c9_31064cuda3std3__48in_placeE)
_ZN70_INTERNAL_c1571a1d_34_selective_scan_bwd_fp32_complex_cu_0be2b6c9_31064cuda3std3__48in_placeE:
	.zero		1
	.type		_ZN70_INTERNAL_c1571a1d_34_selective_scan_bwd_fp32_complex_cu_0be2b6c9_31064cuda3std6ranges3__45__cpo8distanceE,@object
	.size		_ZN70_INTERNAL_c1571a1d_34_selective_scan_bwd_fp32_complex_cu_0be2b6c9_31064cuda3std6ranges3__45__cpo8distanceE,(_ZN70_INTERNAL_c1571a1d_34_selective_scan_bwd_fp32_complex_cu_0be2b6c9_31064cuda3std3__45__cpo6cbeginE - _ZN70_INTERNAL_c1571a1d_34_selective_scan_bwd_fp32_complex_cu_0be2b6c9_31064cuda3std6ranges3__45__cpo8distanceE)
_ZN70_INTERNAL_c1571a1d_34_selective_scan_bwd_fp32_complex_cu_0be2b6c9_31064cuda3std6ranges3__45__cpo8distanceE:
	.zero		1
	.type		_ZN70_INTERNAL_c1571a1d_34_selective_scan_bwd_fp32_complex_cu_0be2b6c9_31064cuda3std3__45__cpo6cbeginE,@object
	.size		_ZN70_INTERNAL_c1571a1d_34_selective_scan_bwd_fp32_complex_cu_0be2b6c9_31064cuda3std3__45__cpo6cbeginE,(_ZN70_INTERNAL_c1571a1d_34_selective_scan_bwd_fp32_complex_cu_0be2b6c9_31064cuda3std6ranges3__45__cpo7advanceE - _ZN70_INTERNAL_c1571a1d_34_selective_scan_bwd_fp32_complex_cu_0be2b6c9_31064cuda3std3__45__cpo6cbeginE)
_ZN70_INTERNAL_c1571a1d_34_selective_scan_bwd_fp32_complex_cu_0be2b6c9_31064cuda3std3__45__cpo6cbeginE:
	.zero		1
	.type		_ZN70_INTERNAL_c1571a1d_34_selective_scan_bwd_fp32_complex_cu_0be2b6c9_31064cuda3std6ranges3__45__cpo7advanceE,@object
	.size		_ZN70_INTERNAL_c1571a1d_34_selective_scan_bwd_fp32_complex_cu_0be2b6c9_31064cuda3std6ranges3__45__cpo7advanceE,(_ZN70_INTERNAL_c1571a1d_34_selective_scan_bwd_fp32_complex_cu_0be2b6c9_31064cuda3std3__45__cpo7crbeginE - _ZN70_INTERNAL_c1571a1d_34_selective_scan_bwd_fp32_complex_cu_0be2b6c9_31064cuda3std6ranges3__45__cpo7advanceE)
_ZN70_INTERNAL_c1571a1d_34_selective_scan_bwd_fp32_complex_cu_0be2b6c9_31064cuda3std6ranges3__45__cpo7advanceE:
	.zero		1
	.type		_ZN70_INTERNAL_c1571a1d_34_selective_scan_bwd_fp32_complex_cu_0be2b6c9_31064cuda3std3__45__cpo7crbeginE,@object
	.size		_ZN70_INTERNAL_c1571a1d_34_selective_scan_bwd_fp32_complex_cu_0be2b6c9_31064cuda3std3__45__cpo7crbeginE,(_ZN70_INTERNAL_c1571a1d_34_selective_scan_bwd_fp32_complex_cu_0be2b6c9_31064cuda3std6ranges3__45__cpo4dataE - _ZN70_INTERNAL_c1571a1d_34_selective_scan_bwd_fp32_complex_cu_0be2b6c9_31064cuda3std3__45__cpo7crbeginE)
_ZN70_INTERNAL_c1571a1d_34_selective_scan_bwd_fp32_complex_cu_0be2b6c9_31064cuda3std3__45__cpo7crbeginE:
	.zero		1
	.type		_ZN70_INTERNAL_c1571a1d_34_selective_scan_bwd_fp32_complex_cu_0be2b6c9_31064cuda3std6ranges3__45__cpo4dataE,@object
	.size		_ZN70_INTERNAL_c1571a1d_34_selective_scan_bwd_fp32_complex_cu_0be2b6c9_31064cuda3std6ranges3__45__cpo4dataE,(_ZN70_INTERNAL_c1571a1d_34_selective_scan_bwd_fp32_complex_cu_0be2b6c9_31064cuda3std6ranges3__45__cpo5beginE - _ZN70_INTERNAL_c1571a1d_34_selective_scan_bwd_fp32_complex_cu_0be2b6c9_31064cuda3std6ranges3__45__cpo4dataE)
_ZN70_INTERNAL_c1571a1d_34_selective_scan_bwd_fp32_complex_cu_0be2b6c9_31064cuda3std6ranges3__45__cpo4dataE:
	.zero		1
	.type		_ZN70_INTERNAL_c1571a1d_34_selective_scan_bwd_fp32_complex_cu_0be2b6c9_31064cuda3std6ranges3__45__cpo5beginE,@object
	.size		_ZN70_INTERNAL_c1571a1d_34_selective_scan_bwd_fp32_complex_cu_0be2b6c9_31064cuda3std6ranges3__45__cpo5beginE,(_ZN70_INTERNAL_c1571a1d_34_selective_scan_bwd_fp32_complex_cu_0be2b6c9_31064cuda3std3__472_GLOBAL__N__c1571a1d_34_selective_scan_bwd_fp32_complex_cu_0be2b6c9_31066ignoreE - _ZN70_INTERNAL_c1571a1d_34_selective_scan_bwd_fp32_complex_cu_0be2b6c9_31064cuda3std6ranges3__45__cpo5beginE)
_ZN70_INTERNAL_c1571a1d_34_selective_scan_bwd_fp32_complex_cu_0be2b6c9_31064cuda3std6ranges3__45__cpo5beginE:
	.zero		1
	.type		_ZN70_INTERNAL_c1571a1d_34_selective_scan_bwd_fp32_complex_cu_0be2b6c9_31064cuda3std3__472_GLOBAL__N__c1571a1d_34_selective_scan_bwd_fp32_complex_cu_0be2b6c9_31066ignoreE,@object
	.size		_ZN70_INTERNAL_c1571a1d_34_selective_scan_bwd_fp32_complex_cu_0be2b6c9_31064cuda3std3__472_GLOBAL__N__c1571a1d_34_selective_scan_bwd_fp32_complex_cu_0be2b6c9_31066ignoreE,(_ZN70_INTERNAL_c1571a1d_34_selective_scan_bwd_fp32_complex_cu_0be2b6c9_31064cuda3std6ranges3__45__cpo4sizeE - _ZN70_INTERNAL_c1571a1d_34_selective_scan_bwd_fp32_complex_cu_0be2b6c9_31064cuda3std3__472_GLOBAL__N__c1571a1d_34_selective_scan_bwd_fp32_complex_cu_0be2b6c9_31066ignoreE)
_ZN70_INTERNAL_c1571a1d_34_selective_scan_bwd_fp32_complex_cu_0be2b6c9_31064cuda3std3__472_GLOBAL__N__c1571a1d_34_selective_scan_bwd_fp32_complex_cu_0be2b6c9_31066ignoreE:
	.zero		1
	.type		_ZN70_INTERNAL_c1571a1d_34_selective_scan_bwd_fp32_complex_cu_0be2b6c9_31064cuda3std6ranges3__45__cpo4sizeE,@object
	.size		_ZN70_INTERNAL_c1571a1d_34_selective_scan_bwd_fp32_complex_cu_0be2b6c9_31064cuda3std6ranges3__45__cpo4sizeE,(_ZN70_INTERNAL_c1571a1d_34_selective_scan_bwd_fp32_complex_cu_0be2b6c9_31064cuda3std3__45__cpo5beginE - _ZN70_INTERNAL_c1571a1d_34_selective_scan_bwd_fp32_complex_cu_0be2b6c9_31064cuda3std6ranges3__45__cpo4sizeE)
_ZN70_INTERNAL_c1571a1d_34_selective_scan_bwd_fp32_complex_cu_0be2b6c9_31064cuda3std6ranges3__45__cpo4sizeE:
	.zero		1
	.type		_ZN70_INTERNAL_c1571a1d_34_selective_scan_bwd_fp32_complex_cu_0be2b6c9_31064cuda3std3__45__cpo5beginE,@object
	.size		_ZN70_INTERNAL_c1571a1d_34_selective_scan_bwd_fp32_complex_cu_0be2b6c9_31064cuda3std3__45__cpo5beginE,(_ZN70_INTERNAL_c1571a1d_34_selective_scan_bwd_fp32_complex_cu_0be2b6c9_31064cuda3std6ranges3__45__cpo6cbeginE - _ZN70_INTERNAL_c1571a1d_34_selective_scan_bwd_fp32_complex_cu_0be2b6c9_31064cuda3std3__45__cpo5beginE)
_ZN70_INTERNAL_c1571a1d_34_selective_scan_bwd_fp32_complex_cu_0be2b6c9_31064cuda3std3__45__cpo5beginE:
	.zero		1
	.type		_ZN70_INTERNAL_c1571a1d_34_selective_scan_bwd_fp32_complex_cu_0be2b6c9_31064cuda3std6ranges3__45__cpo6cbeginE,@object
	.size		_ZN70_INTERNAL_c1571a1d_34_selective_scan_bwd_fp32_complex_cu_0be2b6c9_31064cuda3std6ranges3__45__cpo6cbeginE,(_ZN70_INTERNAL_c1571a1d_34_selective_scan_bwd_fp32_complex_cu_0be2b6c9_31064cuda3std3__45__cpo6rbeginE - _ZN70_INTERNAL_c1571a1d_34_selective_scan_bwd_fp32_complex_cu_0be2b6c9_31064cuda3std6ranges3__45__cpo6cbeginE)
_ZN70_INTERNAL_c1571a1d_34_selective_scan_bwd_fp32_complex_cu_0be2b6c9_31064cuda3std6ranges3__45__cpo6cbeginE:
	.zero		1
	.type		_ZN70_INTERNAL_c1571a1d_34_selective_scan_bwd_fp32_complex_cu_0be2b6c9_31064cuda3std3__45__cpo6rbeginE,@object
	.size		_ZN70_INTERNAL_c1571a1d_34_selective_scan_bwd_fp32_complex_cu_0be2b6c9_31064cuda3std3__45__cpo6rbeginE,(_ZN70_INTERNAL_c1571a1d_34_selective_scan_bwd_fp32_complex_cu_0be2b6c9_31064cuda3std6ranges3__45__cpo4nextE - _ZN70_INTERNAL_c1571a1d_34_selective_scan_bwd_fp32_complex_cu_0be2b6c9_31064cuda3std3__45__cpo6rbeginE)
_ZN70_INTERNAL_c1571a1d_34_selective_scan_bwd_fp32_complex_cu_0be2b6c9_31064cuda3std3__45__cpo6rbeginE:
	.zero		1
	.type		_ZN70_INTERNAL_c1571a1d_34_selective_scan_bwd_fp32_complex_cu_0be2b6c9_31064cuda3std6ranges3__45__cpo4nextE,@object
	.size		_ZN70_INTERNAL_c1571a1d_34_selective_scan_bwd_fp32_complex_cu_0be2b6c9_31064cuda3std6ranges3__45__cpo4nextE,(_ZN70_INTERNAL_c1571a1d_34_selective_scan_bwd_fp32_complex_cu_0be2b6c9_31064cuda3std6ranges3__45__cpo4swapE - _ZN70_INTERNAL_c1571a1d_34_selective_scan_bwd_fp32_complex_cu_0be2b6c9_31064cuda3std6ranges3__45__cpo4nextE)
_ZN70_INTERNAL_c1571a1d_34_selective_scan_bwd_fp32_complex_cu_0be2b6c9_31064cuda3std6ranges3__45__cpo4nextE:
	.zero		1
	.type		_ZN70_INTERNAL_c1571a1d_34_selective_scan_bwd_fp32_complex_cu_0be2b6c9_31064cuda3std6ranges3__45__cpo4swapE,@object
	.size		_ZN70_INTERNAL_c1571a1d_34_selective_scan_bwd_fp32_complex_cu_0be2b6c9_31064cuda3std6ranges3__45__cpo4swapE,(_ZN70_INTERNAL_c1571a1d_34_selective_scan_bwd_fp32_complex_cu_0be2b6c9_31064cuda3std3__420unreachable_sentinelE - _ZN70_INTERNAL_c1571a1d_34_selective_scan_bwd_fp32_complex_cu_0be2b6c9_31064cuda3std6ranges3__45__cpo4swapE)
_ZN70_INTERNAL_c1571a1d_34_selective_scan_bwd_fp32_complex_cu_0be2b6c9_31064cuda3std6ranges3__45__cpo4swapE:
	.zero		1
	.type		_ZN70_INTERNAL_c1571a1d_34_selective_scan_bwd_fp32_complex_cu_0be2b6c9_31064cuda3std3__420unreachable_sentinelE,@object
	.size		_ZN70_INTERNAL_c1571a1d_34_selective_scan_bwd_fp32_complex_cu_0be2b6c9_31064cuda3std3__420unreachable_sentinelE,(_ZN70_INTERNAL_c1571a1d_34_selective_scan_bwd_fp32_complex_cu_0be2b6c9_31066thrust24THRUST_300001_SM_1000_NS6system6detail10sequential3seqE - _ZN70_INTERNAL_c1571a1d_34_selective_scan_bwd_fp32_complex_cu_0be2b6c9_31064cuda3std3__420unreachable_sentinelE)
_ZN70_INTERNAL_c1571a1d_34_selective_scan_bwd_fp32_complex_cu_0be2b6c9_31064cuda3std3__420unreachable_sentinelE:
	.zero		1
	.type		_ZN70_INTERNAL_c1571a1d_34_selective_scan_bwd_fp32_complex_cu_0be2b6c9_31066thrust24THRUST_300001_SM_1000_NS6system6detail10sequential3seqE,@object
	.size		_ZN70_INTERNAL_c1571a1d_34_selective_scan_bwd_fp32_complex_cu_0be2b6c9_31066thrust24THRUST_300001_SM_1000_NS6system6detail10sequential3seqE,(_ZN70_INTERNAL_c1571a1d_34_selective_scan_bwd_fp32_complex_cu_0be2b6c9_31064cuda3std3__45__cpo4cendE - _ZN70_INTERNAL_c1571a1d_34_selective_scan_bwd_fp32_complex_cu_0be2b6c9_31066thrust24THRUST_300001_SM_1000_NS6system6detail10sequential3seqE)
_ZN70_INTERNAL_c1571a1d_34_selective_scan_bwd_fp32_complex_cu_0be2b6c9_31066thrust24THRUST_300001_SM_1000_NS6system6detail10sequential3seqE:
	.zero		1
	.type		_ZN70_INTERNAL_c1571a1d_34_selective_scan_bwd_fp32_complex_cu_0be2b6c9_31064cuda3std3__45__cpo4cendE,@object
	.size		_ZN70_INTERNAL_c1571a1d_34_selective_scan_bwd_fp32_complex_cu_0be2b6c9_31064cuda3std3__45__cpo4cendE,(_ZN70_INTERNAL_c1571a1d_34_selective_scan_bwd_fp32_complex_cu_0be2b6c9_31064cuda3std6ranges3__45__cpo9iter_swapE - _ZN70_INTERNAL_c1571a1d_34_selective_scan_bwd_fp32_complex_cu_0be2b6c9_31064cuda3std3__45__cpo4cendE)
_ZN70_INTERNAL_c1571a1d_34_selective_scan_bwd_fp32_complex_cu_0be2b6c9_31064cuda3std3__45__cpo4cendE:
	.zero		1
	.type		_ZN70_INTERNAL_c1571a1d_34_selective_scan_bwd_fp32_complex_cu_0be2b6c9_31064cuda3std6ranges3__45__cpo9iter_swapE,@object
	.size		_ZN70_INTERNAL_c1571a1d_34_selective_scan_bwd_fp32_complex_cu_0be2b6c9_31064cuda3std6ranges3__45__cpo9iter_swapE,(_ZN70_INTERNAL_c1571a1d_34_selective_scan_bwd_fp32_complex_cu_0be2b6c9_31064cuda3std3__45__cpo5crendE - _ZN70_INTERNAL_c1571a1d_34_selective_scan_bwd_fp32_complex_cu_0be2b6c9_31064cuda3std6ranges3__45__cpo9iter_swapE)
_ZN70_INTERNAL_c1571a1d_34_selective_scan_bwd_fp32_complex_cu_0be2b6c9_31064cuda3std6ranges3__45__cpo9iter_swapE:
	.zero		1
	.type		_ZN70_INTERNAL_c1571a1d_34_selective_scan_bwd_fp32_complex_cu_0be2b6c9_31064cuda3std3__45__cpo5crendE,@object
	.size		_ZN70_INTERNAL_c1571a1d_34_selective_scan_bwd_fp32_complex_cu_0be2b6c9_31064cuda3std3__45__cpo5crendE,(_ZN70_INTERNAL_c1571a1d_34_selective_scan_bwd_fp32_complex_cu_0be2b6c9_31064cuda3std6ranges3__45__cpo5cdataE - _ZN70_INTERNAL_c1571a1d_34_selective_scan_bwd_fp32_complex_cu_0be2b6c9_31064cuda3std3__45__cpo5crendE)
_ZN70_INTERNAL_c1571a1d_34_selective_scan_bwd_fp32_complex_cu_0be2b6c9_31064cuda3std3__45__cpo5crendE:
	.zero		1
	.type		_ZN70_INTERNAL_c1571a1d_34_selective_scan_bwd_fp32_complex_cu_0be2b6c9_31064cuda3std6ranges3__45__cpo5cdataE,@object
	.size		_ZN70_INTERNAL_c1571a1d_34_selective_scan_bwd_fp32_complex_cu_0be2b6c9_31064cuda3std6ranges3__45__cpo5cdataE,(_ZN70_INTERNAL_c1571a1d_34_selective_scan_bwd_fp32_complex_cu_0be2b6c9_31064cuda3std6ranges3__45__cpo3endE - _ZN70_INTERNAL_c1571a1d_34_selective_scan_bwd_fp32_complex_cu_0be2b6c9_31064cuda3std6ranges3__45__cpo5cdataE)
_ZN70_INTERNAL_c1571a1d_34_selective_scan_bwd_fp32_complex_cu_0be2b6c9_31064cuda3std6ranges3__45__cpo5cdataE:
	.zero		1
	.type		_ZN70_INTERNAL_c1571a1d_34_selective_scan_bwd_fp32_complex_cu_0be2b6c9_31064cuda3std6ranges3__45__cpo3endE,@object
	.size		_ZN70_INTERNAL_c1571a1d_34_selective_scan_bwd_fp32_complex_cu_0be2b6c9_31064cuda3std6ranges3__45__cpo3endE,(_ZN70_INTERNAL_c1571a1d_34_selective_scan_bwd_fp32_complex_cu_0be2b6c9_31064cuda3std3__419piecewise_constructE - _ZN70_INTERNAL_c1571a1d_34_selective_scan_bwd_fp32_complex_cu_0be2b6c9_31064cuda3std6ranges3__45__cpo3endE)
_ZN70_INTERNAL_c1571a1d_34_selective_scan_bwd_fp32_complex_cu_0be2b6c9_31064cuda3std6ranges3__45__cpo3endE:
	.zero		1
	.type		_ZN70_INTERNAL_c1571a1d_34_selective_scan_bwd_fp32_complex_cu_0be2b6c9_31064cuda3std3__419piecewise_constructE,@object
	.size		_ZN70_INTERNAL_c1571a1d_34_selective_scan_bwd_fp32_complex_cu_0be2b6c9_31064cuda3std3__419piecewise_constructE,(_ZN70_INTERNAL_c1571a1d_34_selective_scan_bwd_fp32_complex_cu_0be2b6c9_31064cuda3std6ranges3__45__cpo5ssizeE - _ZN70_INTERNAL_c1571a1d_34_selective_scan_bwd_fp32_complex_cu_0be2b6c9_31064cuda3std3__419piecewise_constructE)
_ZN70_INTERNAL_c1571a1d_34_selective_scan_bwd_fp32_complex_cu_0be2b6c9_31064cuda3std3__419piecewise_constructE:
	.zero		1
	.type		_ZN70_INTERNAL_c1571a1d_34_selective_scan_bwd_fp32_complex_cu_0be2b6c9_31064cuda3std6ranges3__45__cpo5ssizeE,@object
	.size		_ZN70_INTERNAL_c1571a1d_34_selective_scan_bwd_fp32_complex_cu_0be2b6c9_31064cuda3std6ranges3__45__cpo5ssizeE,(_ZN70_INTERNAL_c1571a1d_34_selective_scan_bwd_fp32_complex_cu_0be2b6c9_31064cuda3std3__45__cpo3endE - _ZN70_INTERNAL_c1571a1d_34_selective_scan_bwd_fp32_complex_cu_0be2b6c9_31064cuda3std6ranges3__45__cpo5ssizeE)
_ZN70_INTERNAL_c1571a1d_34_selective_scan_bwd_fp32_complex_cu_0be2b6c9_31064cuda3std6ranges3__45__cpo5ssizeE:
	.zero		1
	.type		_ZN70_INTERNAL_c1571a1d_34_selective_scan_bwd_fp32_complex_cu_0be2b6c9_31064cuda3std3__45__cpo3endE,@object
	.size		_ZN70_INTERNAL_c1571a1d_34_selective_scan_bwd_fp32_complex_cu_0be2b6c9_31064cuda3std3__45__cpo3endE,(_ZN70_INTERNAL_c1571a1d_34_selective_scan_bwd_fp32_complex_cu_0be2b6c9_31064cuda3std6ranges3__45__cpo4cendE - _ZN70_INTERNAL_c1571a1d_34_selective_scan_bwd_fp32_complex_cu_0be2b6c9_31064cuda3std3__45__cpo3endE)
_ZN70_INTERNAL_c1571a1d_34_selective_scan_bwd_fp32_complex_cu_0be2b6c9_31064cuda3std3__45__cpo3endE:
	.zero		1
	.type		_ZN70_INTERNAL_c1571a1d_34_selective_scan_bwd_fp32_complex_cu_0be2b6c9_31064cuda3std6ranges3__45__cpo4cendE,@object
	.size		_ZN70_INTERNAL_c1571a1d_34_selective_scan_bwd_fp32_complex_cu_0be2b6c9_31064cuda3std6ranges3__45__cpo4cendE,(_ZN70_INTERNAL_c1571a1d_34_selective_scan_bwd_fp32_complex_cu_0be2b6c9_31064cuda3std3__45__cpo4rendE - _ZN70_INTERNAL_c1571a1d_34_selective_scan_bwd_fp32_complex_cu_0be2b6c9_31064cuda3std6ranges3__45__cpo4cendE)
_ZN70_INTERNAL_c1571a1d_34_selective_scan_bwd_fp32_complex_cu_0be2b6c9_31064cuda3std6ranges3__45__cpo4cendE:
	.zero		1
	.type		_ZN70_INTERNAL_c1571a1d_34_selective_scan_bwd_fp32_complex_cu_0be2b6c9_31064cuda3std3__45__cpo4rendE,@object
	.size		_ZN70_INTERNAL_c1571a1d_34_selective_scan_bwd_fp32_complex_cu_0be2b6c9_31064cuda3std3__45__cpo4rendE,(_ZN70_INTERNAL_c1571a1d_34_selective_scan_bwd_fp32_complex_cu_0be2b6c9_31064cuda3std6ranges3__45__cpo4prevE - _ZN70_INTERNAL_c1571a1d_34_selective_scan_bwd_fp32_complex_cu_0be2b6c9_31064cuda3std3__45__cpo4rendE)
_ZN70_INTERNAL_c1571a1d_34_selective_scan_bwd_fp32_complex_cu_0be2b6c9_31064cuda3std3__45__cpo4rendE:
	.zero		1
	.type		_ZN70_INTERNAL_c1571a1d_34_selective_scan_bwd_fp32_complex_cu_0be2b6c9_31064cuda3std6ranges3__45__cpo4prevE,@object
	.size		_ZN70_INTERNAL_c1571a1d_34_selective_scan_bwd_fp32_complex_cu_0be2b6c9_31064cuda3std6ranges3__45__cpo4prevE,(_ZN70_INTERNAL_c1571a1d_34_selective_scan_bwd_fp32_complex_cu_0be2b6c9_31064cuda3std6ranges3__45__cpo9iter_moveE - _ZN70_INTERNAL_c1571a1d_34_selective_scan_bwd_fp32_complex_cu_0be2b6c9_31064cuda3std6ranges3__45__cpo4prevE)
_ZN70_INTERNAL_c1571a1d_34_selective_scan_bwd_fp32_complex_cu_0be2b6c9_31064cuda3std6ranges3__45__cpo4prevE:
	.zero		1
	.type		_ZN70_INTERNAL_c1571a1d_34_selective_scan_bwd_fp32_complex_cu_0be2b6c9_31064cuda3std6ranges3__45__cpo9iter_moveE,@object
	.size		_ZN70_INTERNAL_c1571a1d_34_selective_scan_bwd_fp32_complex_cu_0be2b6c9_31064cuda3std6ranges3__45__cpo9iter_moveE,(.L_13 - _ZN70_INTERNAL_c1571a1d_34_selective_scan_bwd_fp32_complex_cu_0be2b6c9_31064cuda3std6ranges3__45__cpo9iter_moveE)
_ZN70_INTERNAL_c1571a1d_34_selective_scan_bwd_fp32_complex_cu_0be2b6c9_31064cuda3std6ranges3__45__cpo9iter_moveE:
	.zero		1
.L_13:


//--------------------- .nv.shared._Z25selective_scan_bwd_kernelI32Selective_Scan_bwd_kernel_traitsILi128ELi16ELb0ELb0ELb0ELb0ELb1EfN3c107complexIfEEEEv12SSMParamsBwd --------------------------
	.section	.nv.shared._Z25selective_scan_bwd_kernelI32Selective_Scan_bwd_kernel_traitsILi128ELi16ELb0ELb0ELb0ELb0ELb1EfN3c107complexIfEEEEv12SSMParamsBwd,"aw",@nobits
	.sectionflags	@""
	.align	16
	.zero		1024


//--------------------- .nv.shared._Z25selective_scan_bwd_kernelI32Selective_Scan_bwd_kernel_traitsILi128ELi16ELb0ELb0ELb0ELb1ELb0EfN3c107complexIfEEEEv12SSMParamsBwd --------------------------
	.section	.nv.shared._Z25selective_scan_bwd_kernelI32Selective_Scan_bwd_kernel_traitsILi128ELi16ELb0ELb0ELb0ELb1ELb0EfN3c107complexIfEEEEv12SSMParamsBwd,"aw",@nobits
	.sectionflags	@""
	.align	16
	.zero		1024


//--------------------- .nv.shared._Z25selective_scan_bwd_kernelI32Selective_Scan_bwd_kernel_traitsILi128ELi16ELb0ELb0ELb0ELb1ELb1EfN3c107complexIfEEEEv12SSMParamsBwd --------------------------
	.section	.nv.shared._Z25selective_scan_bwd_kernelI32Selective_Scan_bwd_kernel_traitsILi128ELi16ELb0ELb0ELb0ELb1ELb1EfN3c107complexIfEEEEv12SSMParamsBwd,"aw",@nobits
	.sectionflags	@""
	.align	16
	.zero		1024


//--------------------- .nv.shared._Z25selective_scan_bwd_kernelI32Selective_Scan_bwd_kernel_traitsILi128ELi16ELb0ELb0ELb1ELb0ELb0EfN3c107complexIfEEEEv12SSMParamsBwd --------------------------
	.section	.nv.shared._Z25selective_scan_bwd_kernelI32Selective_Scan_bwd_kernel_traitsILi128ELi16ELb0ELb0ELb1ELb0ELb0EfN3c107complexIfEEEEv12SSMParamsBwd,"aw",@nobits
	.sectionflags	@""
	.align	16
	.zero		1024


//--------------------- .nv.shared._Z25selective_scan_bwd_kernelI32Selective_Scan_bwd_kernel_traitsILi128ELi16ELb0ELb0ELb1ELb0ELb1EfN3c107complexIfEEEEv12SSMParamsBwd --------------------------
	.section	.nv.shared._Z25selective_scan_bwd_kernelI32Selective_Scan_bwd_kernel_traitsILi128ELi16ELb0ELb0ELb1ELb0ELb1EfN3c107complexIfEEEEv12SSMParamsBwd,"aw",@nobits
	.sectionflags	@""
	.align	16
	.zero		1024


//--------------------- .nv.shared._Z25selective_scan_bwd_kernelI32Selective_Scan_bwd_kernel_traitsILi128ELi16ELb0ELb0ELb1ELb1ELb0EfN3c107complexIfEEEEv12SSMParamsBwd --------------------------
	.section	.nv.shared._Z25selective_scan_bwd_kernelI32Selective_Scan_bwd_kernel_traitsILi128ELi16ELb0ELb0ELb1ELb1ELb0EfN3c107complexIfEEEEv12SSMParamsBwd,"aw",@nobits
	.sectionflags	@""
	.align	16
	.zero		1024


//--------------------- .nv.shared._Z25selective_scan_bwd_kernelI32Selective_Scan_bwd_kernel_traitsILi128ELi16ELb0ELb0ELb1ELb1ELb1EfN3c107complexIfEEEEv12SSMParamsBwd --------------------------
	.section	.nv.shared._Z25selective_scan_bwd_kernelI32Selective_Scan_bwd_kernel_traitsILi128ELi16ELb0ELb0ELb1ELb1ELb1EfN3c107complexIfEEEEv12SSMParamsBwd,"aw",@nobits
	.sectionflags	@""
	.align	16
	.zero		1024


//--------------------- .nv.shared._Z25selective_scan_bwd_kernelI32Selective_Scan_bwd_kernel_traitsILi128ELi16ELb0ELb1ELb0ELb0ELb0EfN3c107complexIfEEEEv12SSMParamsBwd --------------------------
	.section	.nv.shared._Z25selective_scan_bwd_kernelI32Selective_Scan_bwd_kernel_traitsILi128ELi16ELb0ELb1ELb0ELb0ELb0EfN3c107complexIfEEEEv12SSMParamsBwd,"aw",@nobits
	.sectionflags	@""
	.align	16
	.zero		1024


//--------------------- .nv.shared._Z25selective_scan_bwd_kernelI32Selective_Scan_bwd_kernel_traitsILi128ELi16ELb0ELb1ELb0ELb0ELb1EfN3c107complexIfEEEEv12SSMParamsBwd --------------------------
	.section	.nv.shared._Z25selective_scan_bwd_kernelI32Selective_Scan_bwd_kernel_traitsILi128ELi16ELb0ELb1ELb0ELb0ELb1EfN3c107complexIfEEEEv12SSMParamsBwd,"aw",@nobits
	.sectionflags	@""
	.align	16
	.zero		1024


//--------------------- .nv.shared._Z25selective_scan_bwd_kernelI32Selective_Scan_bwd_kernel_traitsILi128ELi16ELb0ELb1ELb0ELb1ELb0EfN3c107complexIfEEEEv12SSMParamsBwd --------------------------
	.section	.nv.shared._Z25selective_scan_bwd_kernelI32Selective_Scan_bwd_kernel_traitsILi128ELi16ELb0ELb1ELb0ELb1ELb0EfN3c107complexIfEEEEv12SSMParamsBwd,"aw",@nobits
	.sectionflags	@""
	.align	16
	.zero		1024


//--------------------- .nv.shared._Z25selective_scan_bwd_kernelI32Selective_Scan_bwd_kernel_traitsILi128ELi16ELb0ELb1ELb0ELb1ELb1EfN3c107complexIfEEEEv12SSMParamsBwd --------------------------
	.section	.nv.shared._Z25selective_scan_bwd_kernelI32Selective_Scan_bwd_kernel_traitsILi128ELi16ELb0ELb1ELb0ELb1ELb1EfN3c107complexIfEEEEv12SSMParamsBwd,"aw",@nobits
	.sectionflags	@""
	.align	16
	.zero		1024


//--------------------- .nv.shared._Z25selective_scan_bwd_kernelI32Selective_Scan_bwd_kernel_traitsILi128ELi16ELb0ELb1ELb1ELb0ELb0EfN3c107complexIfEEEEv12SSMParamsBwd --------------------------
	.section	.nv.shared._Z25selective_scan_bwd_kernelI32Selective_Scan_bwd_kernel_traitsILi128ELi16ELb0ELb1ELb1ELb0ELb0EfN3c107complexIfEEEEv12SSMParamsBwd,"aw",@nobits
	.sectionflags	@""
	.align	16
	.zero		1024


//--------------------- .nv.shared._Z25selective_scan_bwd_kernelI32Selective_Scan_bwd_kernel_traitsILi128ELi16ELb0ELb1ELb1ELb0ELb1EfN3c107complexIfEEEEv12SSMParamsBwd --------------------------
	.section	.nv.shared._Z25selective_scan_bwd_kernelI32Selective_Scan_bwd_kernel_traitsILi128ELi16ELb0ELb1ELb1ELb0ELb1EfN3c107complexIfEEEEv12SSMParamsBwd,"aw",@nobits
	.sectionflags	@""
	.align	16
	.zero		1024


//--------------------- .nv.shared._Z25selective_scan_bwd_kernelI32Selective_Scan_bwd_kernel_traitsILi128ELi16ELb0ELb1ELb1ELb1ELb0EfN3c107complexIfEEEEv12SSMParamsBwd --------------------------
	.section	.nv.shared._Z25selective_scan_bwd_kernelI32Selective_Scan_bwd_kernel_traitsILi128ELi16ELb0ELb1ELb1ELb1ELb0EfN3c107complexIfEEEEv12SSMParamsBwd,"aw",@nobits
	.sectionflags	@""
	.align	16
	.zero		1024


//--------------------- .nv.shared._Z25selective_scan_bwd_kernelI32Selective_Scan_bwd_kernel_traitsILi128ELi16ELb0ELb1ELb1ELb1ELb1EfN3c107complexIfEEEEv12SSMParamsBwd --------------------------
	.section	.nv.shared._Z25selective_scan_bwd_kernelI32Selective_Scan_bwd_kernel_traitsILi128ELi16ELb0ELb1ELb1ELb1ELb1EfN3c107complexIfEEEEv12SSMParamsBwd,"aw",@nobits
	.sectionflags	@""
	.align	16
	.zero		1024


//--------------------- .nv.shared._Z25selective_scan_bwd_kernelI32Selective_Scan_bwd_kernel_traitsILi128ELi16ELb1ELb0ELb0ELb0ELb0EfN3c107complexIfEEEEv12SSMParamsBwd --------------------------
	.section	.nv.shared._Z25selective_scan_bwd_kernelI32Selective_Scan_bwd_kernel_traitsILi128ELi16ELb1ELb0ELb0ELb0ELb0EfN3c107complexIfEEEEv12SSMParamsBwd,"aw",@nobits
	.sectionflags	@""
	.align	16
	.zero		1024


//--------------------- .nv.shared._Z25selective_scan_bwd_kernelI32Selective_Scan_bwd_kernel_traitsILi128ELi16ELb1ELb0ELb0ELb0ELb1EfN3c107complexIfEEEEv12SSMParamsBwd --------------------------
	.section	.nv.shared._Z25selective_scan_bwd_kernelI32Selective_Scan_bwd_kernel_traitsILi128ELi16ELb1ELb0ELb0ELb0ELb1EfN3c107complexIfEEEEv12SSMParamsBwd,"aw",@nobits
	.sectionflags	@""
	.align	16
	.zero		1024


//--------------------- .nv.shared._Z25selective_scan_bwd_kernelI32Selective_Scan_bwd_kernel_traitsILi128ELi16ELb1ELb0ELb0ELb1ELb0EfN3c107complexIfEEEEv12SSMParamsBwd --------------------------
	.section	.nv.shared._Z25selective_scan_bwd_kernelI32Selective_Scan_bwd_kernel_traitsILi128ELi16ELb1ELb0ELb0ELb1ELb0EfN3c107complexIfEEEEv12SSMParamsBwd,"aw",@nobits
	.sectionflags	@""
	.align	16
	.zero		1024


//--------------------- .nv.shared._Z25selective_scan_bwd_kernelI32Selective_Scan_bwd_kernel_traitsILi128ELi16ELb1ELb0ELb0ELb1ELb1EfN3c107complexIfEEEEv12SSMParamsBwd --------------------------
	.section	.nv.shared._Z25selective_scan_bwd_kernelI32Selective_Scan_bwd_kernel_traitsILi128ELi16ELb1ELb0ELb0ELb1ELb1EfN3c107complexIfEEEEv12SSMParamsBwd,"aw",@nobits
	.sectionflags	@""
	.align	16
	.zero		1024


//--------------------- .nv.shared._Z25selective_scan_bwd_kernelI32Selective_Scan_bwd_kernel_traitsILi128ELi16ELb1ELb0ELb1ELb0ELb0EfN3c107complexIfEEEEv12SSMParamsBwd --------------------------
	.section	.nv.shared._Z25selective_scan_bwd_kernelI32Selective_Scan_bwd_kernel_traitsILi128ELi16ELb1ELb0ELb1ELb0ELb0EfN3c107complexIfEEEEv12SSMParamsBwd,"aw",@nobits
	.sectionflags	@""
	.align	16
	.zero		1024


//--------------------- .nv.shared._Z25selective_scan_bwd_kernelI32Selective_Scan_bwd_kernel_traitsILi128ELi16ELb1ELb0ELb1ELb0ELb1EfN3c107complexIfEEEEv12SSMParamsBwd --------------------------
	.section	.nv.shared._Z25selective_scan_bwd_kernelI32Selective_Scan_bwd_kernel_traitsILi128ELi16ELb1ELb0ELb1ELb0ELb1EfN3c107complexIfEEEEv12SSMParamsBwd,"aw",@nobits
	.sectionflags	@""
	.align	16
	.zero		1024


//--------------------- .nv.shared._Z25selective_scan_bwd_kernelI32Selective_Scan_bwd_kernel_traitsILi128ELi16ELb1ELb0ELb1ELb1ELb0EfN3c107complexIfEEEEv12SSMParamsBwd --------------------------
	.section	.nv.shared._Z25selective_scan_bwd_kernelI32Selective_Scan_bwd_kernel_traitsILi128ELi16ELb1ELb0ELb1ELb1ELb0EfN3c107complexIfEEEEv12SSMParamsBwd,"aw",@nobits
	.sectionflags	@""
	.align	16
	.zero		1024


//--------------------- .nv.shared._Z25selective_scan_bwd_kernelI32Selective_Scan_bwd_kernel_traitsILi128ELi16ELb1ELb0ELb1ELb1ELb1EfN3c107complexIfEEEEv12SSMParamsBwd --------------------------
	.section	.nv.shared._Z25selective_scan_bwd_kernelI32Selective_Scan_bwd_kernel_traitsILi128ELi16ELb1ELb0ELb1ELb1ELb1EfN3c107complexIfEEEEv12SSMParamsBwd,"aw",@nobits
	.sectionflags	@""
	.align	16
	.zero		1024


//--------------------- .nv.shared._Z25selective_scan_bwd_kernelI32Selective_Scan_bwd_kernel_traitsILi128ELi16ELb1ELb1ELb0ELb0ELb0EfN3c107complexIfEEEEv12SSMParamsBwd --------------------------
	.section	.nv.shared._Z25selective_scan_bwd_kernelI32Selective_Scan_bwd_kernel_traitsILi128ELi16ELb1ELb1ELb0ELb0ELb0EfN3c107complexIfEEEEv12SSMParamsBwd,"aw",@nobits
	.sectionflags	@""
	.align	16
	.zero		1024


//--------------------- .nv.shared._Z25selective_scan_bwd_kernelI32Selective_Scan_bwd_kernel_traitsILi128ELi16ELb1ELb1ELb0ELb0ELb1EfN3c107complexIfEEEEv12SSMParamsBwd --------------------------
	.section	.nv.shared._Z25selective_scan_bwd_kernelI32Selective_Scan_bwd_kernel_traitsILi128ELi16ELb1ELb1ELb0ELb0ELb1EfN3c107complexIfEEEEv12SSMParamsBwd,"aw",@nobits
	.sectionflags	@""
	.align	16
	.zero		1024


//--------------------- .nv.shared._Z25selective_scan_bwd_kernelI32Selective_Scan_bwd_kernel_traitsILi128ELi16ELb1ELb1ELb0ELb1ELb0EfN3c107complexIfEEEEv12SSMParamsBwd --------------------------
	.section	.nv.shared._Z25selective_scan_bwd_kernelI32Selective_Scan_bwd_kernel_traitsILi128ELi16ELb1ELb1ELb0ELb1ELb0EfN3c107complexIfEEEEv12SSMParamsBwd,"aw",@nobits
	.sectionflags	@""
	.align	16
	.zero		1024


//--------------------- .nv.shared._Z25selective_scan_bwd_kernelI32Selective_Scan_bwd_kernel_traitsILi128ELi16ELb1ELb1ELb0ELb1ELb1EfN3c107complexIfEEEEv12SSMParamsBwd --------------------------
	.section	.nv.shared._Z25selective_scan_bwd_kernelI32Selective_Scan_bwd_kernel_traitsILi128ELi16ELb1ELb1ELb0ELb1ELb1EfN3c107complexIfEEEEv12SSMParamsBwd,"aw",@nobits
	.sectionflags	@""
	.align	16
	.zero		1024


//--------------------- .nv.shared._Z25selective_scan_bwd_kernelI32Selective_Scan_bwd_kernel_traitsILi128ELi16ELb1ELb1ELb1ELb0ELb0EfN3c107complexIfEEEEv12SSMParamsBwd --------------------------
	.section	.nv.shared._Z25selective_scan_bwd_kernelI32Selective_Scan_bwd_kernel_traitsILi128ELi16ELb1ELb1ELb1ELb0ELb0EfN3c107complexIfEEEEv12SSMParamsBwd,"aw",@nobits
	.sectionflags	@""
	.align	16
	.zero		1024


//--------------------- .nv.shared._Z25selective_scan_bwd_kernelI32Selective_Scan_bwd_kernel_traitsILi128ELi16ELb1ELb1ELb1ELb0ELb1EfN3c107complexIfEEEEv12SSMParamsBwd --------------------------
	.section	.nv.shared._Z25selective_scan_bwd_kernelI32Selective_Scan_bwd_kernel_traitsILi128ELi16ELb1ELb1ELb1ELb0ELb1EfN3c107complexIfEEEEv12SSMParamsBwd,"aw",@nobits
	.sectionflags	@""
	.align	16
	.zero		1024


//--------------------- .nv.shared._Z25selective_scan_bwd_kernelI32Selective_Scan_bwd_kernel_traitsILi128ELi16ELb1ELb1ELb1ELb1ELb0EfN3c107complexIfEEEEv12SSMParamsBwd --------------------------
	.section	.nv.shared._Z25selective_scan_bwd_kernelI32Selective_Scan_bwd_kernel_traitsILi128ELi16ELb1ELb1ELb1ELb1ELb0EfN3c107complexIfEEEEv12SSMParamsBwd,"aw",@nobits
	.sectionflags	@""
	.align	16
	.zero		1024


//--------------------- .nv.shared._Z25selective_scan_bwd_kernelI32Selective_Scan_bwd_kernel_traitsILi128ELi16ELb1ELb1ELb1ELb1ELb1EfN3c107complexIfEEEEv12SSMParamsBwd --------------------------
	.section	.nv.shared._Z25selective_scan_bwd_kernelI32Selective_Scan_bwd_kernel_traitsILi128ELi16ELb1ELb1ELb1ELb1ELb1EfN3c107complexIfEEEEv12SSMParamsBwd,"aw",@nobits
	.sectionflags	@""
	.align	16
	.zero		1024


//--------------------- .nv.shared._Z25selective_scan_bwd_kernelI32Selective_Scan_bwd_kernel_traitsILi64ELi16ELb0ELb0ELb0ELb0ELb0EfN3c107complexIfEEEEv12SSMParamsBwd --------------------------
	.section	.nv.shared._Z25selective_scan_bwd_kernelI32Selective_Scan_bwd_kernel_traitsILi64ELi16ELb0ELb0ELb0ELb0ELb0EfN3c107complexIfEEEEv12SSMParamsBwd,"aw",@nobits
	.sectionflags	@""
	.align	16
	.zero		1024


//--------------------- .nv.shared._Z25selective_scan_bwd_kernelI32Selective_Scan_bwd_kernel_traitsILi64ELi16ELb0ELb0ELb0ELb0ELb1EfN3c107complexIfEEEEv12SSMParamsBwd --------------------------
	.section	.nv.shared._Z25selective_scan_bwd_kernelI32Selective_Scan_bwd_kernel_traitsILi64ELi16ELb0ELb0ELb0ELb0ELb1EfN3c107complexIfEEEEv12SSMParamsBwd,"aw",@nobits
	.sectionflags	@""
	.align	16
	.zero		1024


//--------------------- .nv.shared._Z25selective_scan_bwd_kernelI32Selective_Scan_bwd_kernel_traitsILi64ELi16ELb0ELb0ELb0ELb1ELb0EfN3c107complexIfEEEEv12SSMParamsBwd --------------------------
	.section	.nv.shared._Z25selective_scan_bwd_kernelI32Selective_Scan_bwd_kernel_traitsILi64ELi16ELb0ELb0ELb0ELb1ELb0EfN3c107complexIfEEEEv12SSMParamsBwd,"aw",@nobits
	.sectionflags	@""
	.align	16
	.zero		1024


//--------------------- .nv.shared._Z25selective_scan_bwd_kernelI32Selective_Scan_bwd_kernel_traitsILi64ELi16ELb0ELb0ELb0ELb1ELb1EfN3c107complexIfEEEEv12SSMParamsBwd --------------------------
	.section	.nv.shared._Z25selective_scan_bwd_kernelI32Selective_Scan_bwd_kernel_traitsILi64ELi16ELb0ELb0ELb0ELb1ELb1EfN3c107complexIfEEEEv12SSMParamsBwd,"aw",@nobits
	.sectionflags	@""
	.align	16
	.zero		1024


//--------------------- .nv.shared._Z25selective_scan_bwd_kernelI32Selective_Scan_bwd_kernel_traitsILi64ELi16ELb0ELb0ELb1ELb0ELb0EfN3c107complexIfEEEEv12SSMParamsBwd --------------------------
	.section	.nv.shared._Z25selective_scan_bwd_kernelI32Selective_Scan_bwd_kernel_traitsILi64ELi16ELb0ELb0ELb1ELb0ELb0EfN3c107complexIfEEEEv12SSMParamsBwd,"aw",@nobits
	.sectionflags	@""
	.align	16
	.zero		1024


//--------------------- .nv.shared._Z25selective_scan_bwd_kernelI32Selective_Scan_bwd_kernel_traitsILi64ELi16ELb0ELb0ELb1ELb0ELb1EfN3c107complexIfEEEEv12SSMParamsBwd --------------------------
	.section	.nv.shared._Z25selective_scan_bwd_kernelI32Selective_Scan_bwd_kernel_traitsILi64ELi16ELb0ELb0ELb1ELb0ELb1EfN3c107complexIfEEEEv12SSMParamsBwd,"aw",@nobits
	.sectionflags	@""
	.align	16
	.zero		1024


//--------------------- .nv.shared._Z25selective_scan_bwd_kernelI32Selective_Scan_bwd_kernel_traitsILi64ELi16ELb0ELb0ELb1ELb1ELb0EfN3c107complexIfEEEEv12SSMParamsBwd --------------------------
	.section	.nv.shared._Z25selective_scan_bwd_kernelI32Selective_Scan_bwd_kernel_traitsILi64ELi16ELb0ELb0ELb1ELb1ELb0EfN3c107complexIfEEEEv12SSMParamsBwd,"aw",@nobits
	.sectionflags	@""
	.align	16
	.zero		1024


//--------------------- .nv.shared._Z25selective_scan_bwd_kernelI32Selective_Scan_bwd_kernel_traitsILi64ELi16ELb0ELb0ELb1ELb1ELb1EfN3c107complexIfEEEEv12SSMParamsBwd --------------------------
	.section	.nv.shared._Z25selective_scan_bwd_kernelI32Selective_Scan_bwd_kernel_traitsILi64ELi16ELb0ELb0ELb1ELb1ELb1EfN3c107complexIfEEEEv12SSMParamsBwd,"aw",@nobits
	.sectionflags	@""
	.align	16
	.zero		1024


//--------------------- .nv.shared._Z25selective_scan_bwd_kernelI32Selective_Scan_bwd_kernel_traitsILi64ELi16ELb0ELb1ELb0ELb0ELb0EfN3c107complexIfEEEEv12SSMParamsBwd --------------------------
	.section	.nv.shared._Z25selective_scan_bwd_kernelI32Selective_Scan_bwd_kernel_traitsILi64ELi16ELb0ELb1ELb0ELb0ELb0EfN3c107complexIfEEEEv12SSMParamsBwd,"aw",@nobits
	.sectionflags	@""
	.align	16
	.zero		1024


//--------------------- .nv.shared._Z25selective_scan_bwd_kernelI32Selective_Scan_bwd_kernel_traitsILi64ELi16ELb0ELb1ELb0ELb0ELb1EfN3c107complexIfEEEEv12SSMParamsBwd --------------------------
	.section	.nv.shared._Z25selective_scan_bwd_kernelI32Selective_Scan_bwd_kernel_traitsILi64ELi16ELb0ELb1ELb0ELb0ELb1EfN3c107complexIfEEEEv12SSMParamsBwd,"aw",@nobits
	.sectionflags	@""
	.align	16
	.zero		1024


//--------------------- .nv.shared._Z25selective_scan_bwd_kernelI32Selective_Scan_bwd_kernel_traitsILi64ELi16ELb0ELb1ELb0ELb1ELb0EfN3c107complexIfEEEEv12SSMParamsBwd --------------------------
	.section	.nv.shared._Z25selective_scan_bwd_kernelI32Selective_Scan_bwd_kernel_traitsILi64ELi16ELb0ELb1ELb0ELb1ELb0EfN3c107complexIfEEEEv12SSMParamsBwd,"aw",@nobits
	.sectionflags	@""
	.align	16
	.zero		1024


//--------------------- .nv.shared._Z25selective_scan_bwd_kernelI32Selective_Scan_bwd_kernel_traitsILi64ELi16ELb0ELb1ELb0ELb1ELb1EfN3c107complexIfEEEEv12SSMParamsBwd --------------------------
	.section	.nv.shared._Z25selective_scan_bwd_kernelI32Selective_Scan_bwd_kernel_traitsILi64ELi16ELb0ELb1ELb0ELb1ELb1EfN3c107complexIfEEEEv12SSMParamsBwd,"aw",@nobits
	.sectionflags	@""
	.align	16
	.zero		1024


//--------------------- .nv.shared._Z25selective_scan_bwd_kernelI32Selective_Scan_bwd_kernel_traitsILi64ELi16ELb0ELb1ELb1ELb0ELb0EfN3c107complexIfEEEEv12SSMParamsBwd --------------------------
	.section	.nv.shared._Z25selective_scan_bwd_kernelI32Selective_Scan_bwd_kernel_traitsILi64ELi16ELb0ELb1ELb1ELb0ELb0EfN3c107complexIfEEEEv12SSMParamsBwd,"aw",@nobits
	.sectionflags	@""
	.align	16
	.zero		1024


//--------------------- .nv.shared._Z25selective_scan_bwd_kernelI32Selective_Scan_bwd_kernel_traitsILi64ELi16ELb0ELb1ELb1ELb0ELb1EfN3c107complexIfEEEEv12SSMParamsBwd --------------------------
	.section	.nv.shared._Z25selective_scan_bwd_kernelI32Selective_Scan_bwd_kernel_traitsILi64ELi16ELb0ELb1ELb1ELb0ELb1EfN3c107complexIfEEEEv12SSMParamsBwd,"aw",@nobits
	.sectionflags	@""
	.align	16
	.zero		1024


//--------------------- .nv.shared._Z25selective_scan_bwd_kernelI32Selective_Scan_bwd_kernel_traitsILi64ELi16ELb0ELb1ELb1ELb1ELb0EfN3c107complexIfEEEEv12SSMParamsBwd --------------------------
	.section	.nv.shared._Z25selective_scan_bwd_kernelI32Selective_Scan_bwd_kernel_traitsILi64ELi16ELb0ELb1ELb1ELb1ELb0EfN3c107complexIfEEEEv12SSMParamsBwd,"aw",@nobits
	.sectionflags	@""
	.align	16
	.zero		1024


//--------------------- .nv.shared._Z25selective_scan_bwd_kernelI32Selective_Scan_bwd_kernel_traitsILi64ELi16ELb0ELb1ELb1ELb1ELb1EfN3c107complexIfEEEEv12SSMParamsBwd --------------------------
	.section	.nv.shared._Z25selective_scan_bwd_kernelI32Selective_Scan_bwd_kernel_traitsILi64ELi16ELb0ELb1ELb1ELb1ELb1EfN3c107complexIfEEEEv12SSMParamsBwd,"aw",@nobits
	.sectionflags	@""
	.align	16
	.zero		1024


//--------------------- .nv.shared._Z25selective_scan_bwd_kernelI32Selective_Scan_bwd_kernel_traitsILi64ELi16ELb1ELb0ELb0ELb0ELb0EfN3c107complexIfEEEEv12SSMParamsBwd --------------------------
	.section	.nv.shared._Z25selective_scan_bwd_kernelI32Selective_Scan_bwd_kernel_traitsILi64ELi16ELb1ELb0ELb0ELb0ELb0EfN3c107complexIfEEEEv12SSMParamsBwd,"aw",@nobits
	.sectionflags	@""
	.align	16
	.zero		1024


//--------------------- .nv.shared._Z25selective_scan_bwd_kernelI32Selective_Scan_bwd_kernel_traitsILi64ELi16ELb1ELb0ELb0ELb0ELb1EfN3c107complexIfEEEEv12SSMParamsBwd --------------------------
	.section	.nv.shared._Z25selective_scan_bwd_kernelI32Selective_Scan_bwd_kernel_traitsILi64ELi16ELb1ELb0ELb0ELb0ELb1EfN3c107complexIfEEEEv12SSMParamsBwd,"aw",@nobits
	.sectionflags	@""
	.align	16
	.zero		1024


//--------------------- .nv.shared._Z25selective_scan_bwd_kernelI32Selective_Scan_bwd_kernel_traitsILi64ELi16ELb1ELb0ELb0ELb1ELb0EfN3c107complexIfEEEEv12SSMParamsBwd --------------------------
	.section	.nv.shared._Z25selective_scan_bwd_kernelI32Selective_Scan_bwd_kernel_traitsILi64ELi16ELb1ELb0ELb0ELb1ELb0EfN3c107complexIfEEEEv12SSMParamsBwd,"aw",@nobits
	.sectionflags	@""
	.align	16
	.zero		1024


//--------------------- .nv.shared._Z25selective_scan_bwd_kernelI32Selective_Scan_bwd_kernel_traitsILi64ELi16ELb1ELb0ELb0ELb1ELb1EfN3c107complexIfEEEEv12SSMParamsBwd --------------------------
	.section	.nv.shared._Z25selective_scan_bwd_kernelI32Selective_Scan_bwd_kernel_traitsILi64ELi16ELb1ELb0ELb0ELb1ELb1EfN3c107complexIfEEEEv12SSMParamsBwd,"aw",@nobits
	.sectionflags	@""
	.align	16
	.zero		1024


//--------------------- .nv.shared._Z25selective_scan_bwd_kernelI32Selective_Scan_bwd_kernel_traitsILi64ELi16ELb1ELb0ELb1ELb0ELb0EfN3c107complexIfEEEEv12SSMParamsBwd --------------------------
	.section	.nv.shared._Z25selective_scan_bwd_kernelI32Selective_Scan_bwd_kernel_traitsILi64ELi16ELb1ELb0ELb1ELb0ELb0EfN3c107complexIfEEEEv12SSMParamsBwd,"aw",@nobits
	.sectionflags	@""
	.align	16
	.zero		1024


//--------------------- .nv.shared._Z25selective_scan_bwd_kernelI32Selective_Scan_bwd_kernel_traitsILi64ELi16ELb1ELb0ELb1ELb0ELb1EfN3c107complexIfEEEEv12SSMParamsBwd --------------------------
	.section	.nv.shared._Z25selective_scan_bwd_kernelI32Selective_Scan_bwd_kernel_traitsILi64ELi16ELb1ELb0ELb1ELb0ELb1EfN3c107complexIfEEEEv12SSMParamsBwd,"aw",@nobits
	.sectionflags	@""
	.align	16
	.zero		1024


//--------------------- .nv.shared._Z25selective_scan_bwd_kernelI32Selective_Scan_bwd_kernel_traitsILi64ELi16ELb1ELb0ELb1ELb1ELb0EfN3c107complexIfEEEEv12SSMParamsBwd --------------------------
	.section	.nv.shared._Z25selective_scan_bwd_kernelI32Selective_Scan_bwd_kernel_traitsILi64ELi16ELb1ELb0ELb1ELb1ELb0EfN3c107complexIfEEEEv12SSMParamsBwd,"aw",@nobits
	.sectionflags	@""
	.align	16
	.zero		1024


//--------------------- .nv.shared._Z25selective_scan_bwd_kernelI32Selective_Scan_bwd_kernel_traitsILi64ELi16ELb1ELb0ELb1ELb1ELb1EfN3c107complexIfEEEEv12SSMParamsBwd --------------------------
	.section	.nv.shared._Z25selective_scan_bwd_kernelI32Selective_Scan_bwd_kernel_traitsILi64ELi16ELb1ELb0ELb1ELb1ELb1EfN3c107complexIfEEEEv12SSMParamsBwd,"aw",@nobits
	.sectionflags	@""
	.align	16
	.zero		1024


//--------------------- .nv.shared._Z25selective_scan_bwd_kernelI32Selective_Scan_bwd_kernel_traitsILi64ELi16ELb1ELb1ELb0ELb0ELb0EfN3c107complexIfEEEEv12SSMParamsBwd --------------------------
	.section	.nv.shared._Z25selective_scan_bwd_kernelI32Selective_Scan_bwd_kernel_traitsILi64ELi16ELb1ELb1ELb0ELb0ELb0EfN3c107complexIfEEEEv12SSMParamsBwd,"aw",@nobits
	.sectionflags	@""
	.align	16
	.zero		1024


//--------------------- .nv.shared._Z25selective_scan_bwd_kernelI32Selective_Scan_bwd_kernel_traitsILi64ELi16ELb1ELb1ELb0ELb0ELb1EfN3c107complexIfEEEEv12SSMParamsBwd --------------------------
	.section	.nv.shared._Z25selective_scan_bwd_kernelI32Selective_Scan_bwd_kernel_traitsILi64ELi16ELb1ELb1ELb0ELb0ELb1EfN3c107complexIfEEEEv12SSMParamsBwd,"aw",@nobits
	.sectionflags	@""
	.align	16
	.zero		1024


//--------------------- .nv.shared._Z25selective_scan_bwd_kernelI32Selective_Scan_bwd_kernel_traitsILi64ELi16ELb1ELb1ELb0ELb1ELb0EfN3c107complexIfEEEEv12SSMParamsBwd --------------------------
	.section	.nv.shared._Z25selective_scan_bwd_kernelI32Selective_Scan_bwd_kernel_traitsILi64ELi16ELb1ELb1ELb0ELb1ELb0EfN3c107complexIfEEEEv12SSMParamsBwd,"aw",@nobits
	.sectionflags	@""
	.align	16
	.zero		1024


//--------------------- .nv.shared._Z25selective_scan_bwd_kernelI32Selective_Scan_bwd_kernel_traitsILi64ELi16ELb1ELb1ELb0ELb1ELb1EfN3c107complexIfEEEEv12SSMParamsBwd --------------------------
	.section	.nv.shared._Z25selective_scan_bwd_kernelI32Selective_Scan_bwd_kernel_traitsILi64ELi16ELb1ELb1ELb0ELb1ELb1EfN3c107complexIfEEEEv12SSMParamsBwd,"aw",@nobits
	.sectionflags	@""
	.align	16
	.zero		1024


//--------------------- .nv.shared._Z25selective_scan_bwd_kernelI32Selective_Scan_bwd_kernel_traitsILi64ELi16ELb1ELb1ELb1ELb0ELb0EfN3c107complexIfEEEEv12SSMParamsBwd --------------------------
	.section	.nv.shared._Z25selective_scan_bwd_kernelI32Selective_Scan_bwd_kernel_traitsILi64ELi16ELb1ELb1ELb1ELb0ELb0EfN3c107complexIfEEEEv12SSMParamsBwd,"aw",@nobits
	.sectionflags	@""
	.align	16
	.zero		1024


//--------------------- .nv.shared._Z25selective_scan_bwd_kernelI32Selective_Scan_bwd_kernel_traitsILi64ELi16ELb1ELb1ELb1ELb0ELb1EfN3c107complexIfEEEEv12SSMParamsBwd --------------------------
	.section	.nv.shared._Z25selective_scan_bwd_kernelI32Selective_Scan_bwd_kernel_traitsILi64ELi16ELb1ELb1ELb1ELb0ELb1EfN3c107complexIfEEEEv12SSMParamsBwd,"aw",@nobits
	.sectionflags	@""
	.align	16
	.zero		1024


//--------------------- .nv.shared._Z25selective_scan_bwd_kernelI32Selective_Scan_bwd_kernel_traitsILi64ELi16ELb1ELb1ELb1ELb1ELb0EfN3c107complexIfEEEEv12SSMParamsBwd --------------------------
	.section	.nv.shared._Z25selective_scan_bwd_kernelI32Selective_Scan_bwd_kernel_traitsILi64ELi16ELb1ELb1ELb1ELb1ELb0EfN3c107complexIfEEEEv12SSMParamsBwd,"aw",@nobits
	.sectionflags	@""
	.align	16
	.zero		1024


//--------------------- .nv.shared._Z25selective_scan_bwd_kernelI32Selective_Scan_bwd_kernel_traitsILi64ELi16ELb1ELb1ELb1ELb1ELb1EfN3c107complexIfEEEEv12SSMParamsBwd --------------------------
	.section	.nv.shared._Z25selective_scan_bwd_kernelI32Selective_Scan_bwd_kernel_traitsILi64ELi16ELb1ELb1ELb1ELb1ELb1EfN3c107complexIfEEEEv12SSMParamsBwd,"aw",@nobits
	.sectionflags	@""
	.align	16
	.zero		1024


//--------------------- .nv.shared._Z25selective_scan_bwd_kernelI32Selective_Scan_bwd_kernel_traitsILi32ELi16ELb0ELb0ELb0ELb0ELb0EfN3c107complexIfEEEEv12SSMParamsBwd --------------------------
	.section	.nv.shared._Z25selective_scan_bwd_kernelI32Selective_Scan_bwd_kernel_traitsILi32ELi16ELb0ELb0ELb0ELb0ELb0EfN3c107complexIfEEEEv12SSMParamsBwd,"aw",@nobits
	.sectionflags	@""
	.align	16
	.zero		1024


//--------------------- .nv.shared._Z25selective_scan_bwd_kernelI32Selective_Scan_bwd_kernel_traitsILi32ELi16ELb0ELb0ELb0ELb0ELb1EfN3c107complexIfEEEEv12SSMParamsBwd --------------------------
	.section	.nv.shared._Z25selective_scan_bwd_kernelI32Selective_Scan_bwd_kernel_traitsILi32ELi16ELb0ELb0ELb0ELb0ELb1EfN3c107complexIfEEEEv12SSMParamsBwd,"aw",@nobits
	.sectionflags	@""
	.align	16
	.zero		1024


//--------------------- .nv.shared._Z25selective_scan_bwd_kernelI32Selective_Scan_bwd_kernel_traitsILi32ELi16ELb0ELb0ELb0ELb1ELb0EfN3c107complexIfEEEEv12SSMParamsBwd --------------------------
	.section	.nv.shared._Z25selective_scan_bwd_kernelI32Selective_Scan_bwd_kernel_traitsILi32ELi16ELb0ELb0ELb0ELb1ELb0EfN3c107complexIfEEEEv12SSMParamsBwd,"aw",@nobits
	.sectionflags	@""
	.align	16
	.zero		1024


//--------------------- .nv.shared._Z25selective_scan_bwd_kernelI32Selective_Scan_bwd_kernel_traitsILi32ELi16ELb0ELb0ELb0ELb1ELb1EfN3c107complexIfEEEEv12SSMParamsBwd --------------------------
	.section	.nv.shared._Z25selective_scan_bwd_kernelI32Selective_Scan_bwd_kernel_traitsILi32ELi16ELb0ELb0ELb0ELb1ELb1EfN3c107complexIfEEEEv12SSMParamsBwd,"aw",@nobits
	.sectionflags	@""
	.align	16
	.zero		1024


//--------------------- .nv.shared._Z25selective_scan_bwd_kernelI32Selective_Scan_bwd_kernel_traitsILi32ELi16ELb0ELb0ELb1ELb0ELb0EfN3c107complexIfEEEEv12SSMParamsBwd --------------------------
	.section	.nv.shared._Z25selective_scan_bwd_kernelI32Selective_Scan_bwd_kernel_traitsILi32ELi16ELb0ELb0ELb1ELb0ELb0EfN3c107complexIfEEEEv12SSMParamsBwd,"aw",@nobits
	.sectionflags	@""
	.align	16
	.zero		1024


//--------------------- .nv.shared._Z25selective_scan_bwd_kernelI32Selective_Scan_bwd_kernel_traitsILi32ELi16ELb0ELb0ELb1ELb0ELb1EfN3c107complexIfEEEEv12SSMParamsBwd --------------------------
	.section	.nv.shared._Z25selective_scan_bwd_kernelI32Selective_Scan_bwd_kernel_traitsILi32ELi16ELb0ELb0ELb1ELb0ELb1EfN3c107complexIfEEEEv12SSMParamsBwd,"aw",@nobits
	.sectionflags	@""
	.align	16
	.zero		1024


//--------------------- .nv.shared._Z25selective_scan_bwd_kernelI32Selective_Scan_bwd_kernel_traitsILi32ELi16ELb0ELb0ELb1ELb1ELb0EfN3c107complexIfEEEEv12SSMParamsBwd --------------------------
	.section	.nv.shared._Z25selective_scan_bwd_kernelI32Selective_Scan_bwd_kernel_traitsILi32ELi16ELb0ELb0ELb1ELb1ELb0EfN3c107complexIfEEEEv12SSMParamsBwd,"aw",@nobits
	.sectionflags	@""
	.align	16
	.zero		1024


//--------------------- .nv.shared._Z25selective_scan_bwd_kernelI32Selective_Scan_bwd_kernel_traitsILi32ELi16ELb0ELb0ELb1ELb1ELb1EfN3c107complexIfEEEEv12SSMParamsBwd --------------------------
	.section	.nv.shared._Z25selective_scan_bwd_kernelI32Selective_Scan_bwd_kernel_traitsILi32ELi16ELb0ELb0ELb1ELb1ELb1EfN3c107complexIfEEEEv12SSMParamsBwd,"aw",@nobits
	.sectionflags	@""
	.align	16
	.zero		1024


//--------------------- .nv.shared._Z25selective_scan_bwd_kernelI32Selective_Scan_bwd_kernel_traitsILi32ELi16ELb0ELb1ELb0ELb0ELb0EfN3c107complexIfEEEEv12SSMParamsBwd --------------------------
	.section	.nv.shared._Z25selective_scan_bwd_kernelI32Selective_Scan_bwd_kernel_traitsILi32ELi16ELb0ELb1ELb0ELb0ELb0EfN3c107complexIfEEEEv12SSMParamsBwd,"aw",@nobits
	.sectionflags	@""
	.align	16
	.zero		1024


//--------------------- .nv.shared._Z25selective_scan_bwd_kernelI32Selective_Scan_bwd_kernel_traitsILi32ELi16ELb0ELb1ELb0ELb0ELb1EfN3c107complexIfEEEEv12SSMParamsBwd --------------------------
	.section	.nv.shared._Z25selective_scan_bwd_kernelI32Selective_Scan_bwd_kernel_traitsILi32ELi16ELb0ELb1ELb0ELb0ELb1EfN3c107complexIfEEEEv12SSMParamsBwd,"aw",@nobits
	.sectionflags	@""
	.align	16
	.zero		1024


//--------------------- .nv.shared._Z25selective_scan_bwd_kernelI32Selective_Scan_bwd_kernel_traitsILi32ELi16ELb0ELb1ELb0ELb1ELb0EfN3c107complexIfEEEEv12SSMParamsBwd --------------------------
	.section	.nv.shared._Z25selective_scan_bwd_kernelI32Selective_Scan_bwd_kernel_traitsILi32ELi16ELb0ELb1ELb0ELb1ELb0EfN3c107complexIfEEEEv12SSMParamsBwd,"aw",@nobits
	.sectionflags	@""
	.align	16
	.zero		1024


//--------------------- .nv.shared._Z25selective_scan_bwd_kernelI32Selective_Scan_bwd_kernel_traitsILi32ELi16ELb0ELb1ELb0ELb1ELb1EfN3c107complexIfEEEEv12SSMParamsBwd --------------------------
	.section	.nv.shared._Z25selective_scan_bwd_kernelI32Selective_Scan_bwd_kernel_traitsILi32ELi16ELb0ELb1ELb0ELb1ELb1EfN3c107complexIfEEEEv12SSMParamsBwd,"aw",@nobits
	.sectionflags	@""
	.align	16
	.zero		1024


//--------------------- .nv.shared._Z25selective_scan_bwd_kernelI32Selective_Scan_bwd_kernel_traitsILi32ELi16ELb0ELb1ELb1ELb0ELb0EfN3c107complexIfEEEEv12SSMParamsBwd --------------------------
	.section	.nv.shared._Z25selective_scan_bwd_kernelI32Selective_Scan_bwd_kernel_traitsILi32ELi16ELb0ELb1ELb1ELb0ELb0EfN3c107complexIfEEEEv12SSMParamsBwd,"aw",@nobits
	.sectionflags	@""
	.align	16
	.zero		1024


//--------------------- .nv.shared._Z25selective_scan_bwd_kernelI32Selective_Scan_bwd_kernel_traitsILi32ELi16ELb0ELb1ELb1ELb0ELb1EfN3c107complexIfEEEEv12SSMParamsBwd --------------------------
	.section	.nv.shared._Z25selective_scan_bwd_kernelI32Selective_Scan_bwd_kernel_traitsILi32ELi16ELb0ELb1ELb1ELb0ELb1EfN3c107complexIfEEEEv12SSMParamsBwd,"aw",@nobits
	.sectionflags	@""
	.align	16
	.zero		1024


//--------------------- .nv.shared._Z25selective_scan_bwd_kernelI32Selective_Scan_bwd_kernel_traitsILi32ELi16ELb0ELb1ELb1ELb1ELb0EfN3c107complexIfEEEEv12SSMParamsBwd --------------------------
	.section	.nv.shared._Z25selective_scan_bwd_kernelI32Selective_Scan_bwd_kernel_traitsILi32ELi16ELb0ELb1ELb1ELb1ELb0EfN3c107complexIfEEEEv12SSMParamsBwd,"aw",@nobits
	.sectionflags	@""
	.align	16
	.zero		1024


//--------------------- .nv.shared._Z25selective_scan_bwd_kernelI32Selective_Scan_bwd_kernel_traitsILi32ELi16ELb0ELb1ELb1ELb1ELb1EfN3c107complexIfEEEEv12SSMParamsBwd --------------------------
	.section	.nv.shared._Z25selective_scan_bwd_kernelI32Selective_Scan_bwd_kernel_traitsILi32ELi16ELb0ELb1ELb1ELb1ELb1EfN3c107complexIfEEEEv12SSMParamsBwd,"aw",@nobits
	.sectionflags	@""
	.align	16
	.zero		1024


//--------------------- .nv.shared._Z25selective_scan_bwd_kernelI32Selective_Scan_bwd_kernel_traitsILi32ELi16ELb1ELb0ELb0ELb0ELb0EfN3c107complexIfEEEEv12SSMParamsBwd --------------------------
	.section	.nv.shared._Z25selective_scan_bwd_kernelI32Selective_Scan_bwd_kernel_traitsILi32ELi16ELb1ELb0ELb0ELb0ELb0EfN3c107complexIfEEEEv12SSMParamsBwd,"aw",@nobits
	.sectionflags	@""
	.align	16
	.zero		1024


//--------------------- .nv.shared._Z25selective_scan_bwd_kernelI32Selective_Scan_bwd_kernel_traitsILi32ELi16ELb1ELb0ELb0ELb0ELb1EfN3c107complexIfEEEEv12SSMParamsBwd --------------------------
	.section	.nv.shared._Z25selective_scan_bwd_kernelI32Selective_Scan_bwd_kernel_traitsILi32ELi16ELb1ELb0ELb0ELb0ELb1EfN3c107complexIfEEEEv12SSMParamsBwd,"aw",@nobits
	.sectionflags	@""
	.align	16
	.zero		1024


//--------------------- .nv.shared._Z25selective_scan_bwd_kernelI32Selective_Scan_bwd_kernel_traitsILi32ELi16ELb1ELb0ELb0ELb1ELb0EfN3c107complexIfEEEEv12SSMParamsBwd --------------------------
	.section	.nv.shared._Z25selective_scan_bwd_kernelI32Selective_Scan_bwd_kernel_traitsILi32ELi16ELb1ELb0ELb0ELb1ELb0EfN3c107complexIfEEEEv12SSMParamsBwd,"aw",@nobits
	.sectionflags	@""
	.align	16
	.zero		1024


//--------------------- .nv.shared._Z25selective_scan_bwd_kernelI32Selective_Scan_bwd_kernel_traitsILi32ELi16ELb1ELb0ELb0ELb1ELb1EfN3c107complexIfEEEEv12SSMParamsBwd --------------------------
	.section	.nv.shared._Z25selective_scan_bwd_kernelI32Selective_Scan_bwd_kernel_traitsILi32ELi16ELb1ELb0ELb0ELb1ELb1EfN3c107complexIfEEEEv12SSMParamsBwd,"aw",@nobits
	.sectionflags	@""
	.align	16
	.zero		1024


//--------------------- .nv.shared._Z25selective_scan_bwd_kernelI32Selective_Scan_bwd_kernel_traitsILi32ELi16ELb1ELb0ELb1ELb0ELb0EfN3c107complexIfEEEEv12SSMParamsBwd --------------------------
	.section	.nv.shared._Z25selective_scan_bwd_kernelI32Selective_Scan_bwd_kernel_traitsILi32ELi16ELb1ELb0ELb1ELb0ELb0EfN3c107complexIfEEEEv12SSMParamsBwd,"aw",@nobits
	.sectionflags	@""
	.align	16
	.zero		1024


//--------------------- .nv.shared._Z25selective_scan_bwd_kernelI32Selective_Scan_bwd_kernel_traitsILi32ELi16ELb1ELb0ELb1ELb0ELb1EfN3c107complexIfEEEEv12SSMParamsBwd --------------------------
	.section	.nv.shared._Z25selective_scan_bwd_kernelI32Selective_Scan_bwd_kernel_traitsILi32ELi16ELb1ELb0ELb1ELb0ELb1EfN3c107complexIfEEEEv12SSMParamsBwd,"aw",@nobits
	.sectionflags	@""
	.align	16
	.zero		1024


//--------------------- .nv.shared._Z25selective_scan_bwd_kernelI32Selective_Scan_bwd_kernel_traitsILi32ELi16ELb1ELb0ELb1ELb1ELb0EfN3c107complexIfEEEEv12SSMParamsBwd --------------------------
	.section	.nv.shared._Z25selective_scan_bwd_kernelI32Selective_Scan_bwd_kernel_traitsILi32ELi16ELb1ELb0ELb1ELb1ELb0EfN3c107complexIfEEEEv12SSMParamsBwd,"aw",@nobits
	.sectionflags	@""
	.align	16
	.zero		1024


//--------------------- .nv.shared._Z25selective_scan_bwd_kernelI32Selective_Scan_bwd_kernel_traitsILi32ELi16ELb1ELb0ELb1ELb1ELb1EfN3c107complexIfEEEEv12SSMParamsBwd --------------------------
	.section	.nv.shared._Z25selective_scan_bwd_kernelI32Selective_Scan_bwd_kernel_traitsILi32ELi16ELb1ELb0ELb1ELb1ELb1EfN3c107complexIfEEEEv12SSMParamsBwd,"aw",@nobits
	.sectionflags	@""
	.align	16
	.zero		1024


//--------------------- .nv.shared._Z25selective_scan_bwd_kernelI32Selective_Scan_bwd_kernel_traitsILi32ELi16ELb1ELb1ELb0ELb0ELb0EfN3c107complexIfEEEEv12SSMParamsBwd --------------------------
	.section	.nv.shared._Z25selective_scan_bwd_kernelI32Selective_Scan_bwd_kernel_traitsILi32ELi16ELb1ELb1ELb0ELb0ELb0EfN3c107complexIfEEEEv12SSMParamsBwd,"aw",@nobits
	.sectionflags	@""
	.align	16
	.zero		1024


//--------------------- .nv.shared._Z25selective_scan_bwd_kernelI32Selective_Scan_bwd_kernel_traitsILi32ELi16ELb1ELb1ELb0ELb0ELb1EfN3c107complexIfEEEEv12SSMParamsBwd --------------------------
	.section	.nv.shared._Z25selective_scan_bwd_kernelI32Selective_Scan_bwd_kernel_traitsILi32ELi16ELb1ELb1ELb0ELb0ELb1EfN3c107complexIfEEEEv12SSMParamsBwd,"aw",@nobits
	.sectionflags	@""
	.align	16
	.zero		1024


//--------------------- .nv.shared._Z25selective_scan_bwd_kernelI32Selective_Scan_bwd_kernel_traitsILi32ELi16ELb1ELb1ELb0ELb1ELb0EfN3c107complexIfEEEEv12SSMParamsBwd --------------------------
	.section	.nv.shared._Z25selective_scan_bwd_kernelI32Selective_Scan_bwd_kernel_traitsILi32ELi16ELb1ELb1ELb0ELb1ELb0EfN3c107complexIfEEEEv12SSMParamsBwd,"aw",@nobits
	.sectionflags	@""
	.align	16
	.zero		1024


//--------------------- .nv.shared._Z25selective_scan_bwd_kernelI32Selective_Scan_bwd_kernel_traitsILi32ELi16ELb1ELb1ELb0ELb1ELb1EfN3c107complexIfEEEEv12SSMParamsBwd --------------------------
	.section	.nv.shared._Z25selective_scan_bwd_kernelI32Selective_Scan_bwd_kernel_traitsILi32ELi16ELb1ELb1ELb0ELb1ELb1EfN3c107complexIfEEEEv12SSMParamsBwd,"aw",@nobits
	.sectionflags	@""
	.align	16
	.zero		1024


//--------------------- .nv.shared._Z25selective_scan_bwd_kernelI32Selective_Scan_bwd_kernel_traitsILi32ELi16ELb1ELb1ELb1ELb0ELb0EfN3c107complexIfEEEEv12SSMParamsBwd --------------------------
	.section	.nv.shared._Z25selective_scan_bwd_kernelI32Selective_Scan_bwd_kernel_traitsILi32ELi16ELb1ELb1ELb1ELb0ELb0EfN3c107complexIfEEEEv12SSMParamsBwd,"aw",@nobits
	.sectionflags	@""
	.align	16
	.zero		1024


//--------------------- .nv.shared._Z25selective_scan_bwd_kernelI32Selective_Scan_bwd_kernel_traitsILi32ELi16ELb1ELb1ELb1ELb0ELb1EfN3c107complexIfEEEEv12SSMParamsBwd --------------------------
	.section	.nv.shared._Z25selective_scan_bwd_kernelI32Selective_Scan_bwd_kernel_traitsILi32ELi16ELb1ELb1ELb1ELb0ELb1EfN3c107complexIfEEEEv12SSMParamsBwd,"aw",@nobits
	.sectionflags	@""
	.align	16
	.zero		1024


//--------------------- .nv.shared._Z25selective_scan_bwd_kernelI32Selective_Scan_bwd_kernel_traitsILi32ELi16ELb1ELb1ELb1ELb1ELb0EfN3c107complexIfEEEEv12SSMParamsBwd --------------------------
	.section	.nv.shared._Z25selective_scan_bwd_kernelI32Selective_Scan_bwd_kernel_traitsILi32ELi16ELb1ELb1ELb1ELb1ELb0EfN3c107complexIfEEEEv12SSMParamsBwd,"aw",@nobits
	.sectionflags	@""
	.align	16
	.zero		1024


//--------------------- .nv.shared._Z25selective_scan_bwd_kernelI32Selective_Scan_bwd_kernel_traitsILi32ELi16ELb1ELb1ELb1ELb1ELb1EfN3c107complexIfEEEEv12SSMParamsBwd --------------------------
	.section	.nv.shared._Z25selective_scan_bwd_kernelI32Selective_Scan_bwd_kernel_traitsILi32ELi16ELb1ELb1ELb1ELb1ELb1EfN3c107complexIfEEEEv12SSMParamsBwd,"aw",@nobits
	.sectionflags	@""
	.align	16
	.zero		1024


//--------------------- .nv.shared._Z25selective_scan_bwd_kernelI32Selective_Scan_bwd_kernel_traitsILi32ELi8ELb0ELb0ELb0ELb0ELb0EfN3c107complexIfEEEEv12SSMParamsBwd --------------------------
	.section	.nv.shared._Z25selective_scan_bwd_kernelI32Selective_Scan_bwd_kernel_traitsILi32ELi8ELb0ELb0ELb0ELb0ELb0EfN3c107complexIfEEEEv12SSMParamsBwd,"aw",@nobits
	.sectionflags	@""
	.align	16
	.zero		1024


//--------------------- .nv.shared._Z25selective_scan_bwd_kernelI32Selective_Scan_bwd_kernel_traitsILi32ELi8ELb0ELb0ELb0ELb0ELb1EfN3c107complexIfEEEEv12SSMParamsBwd --------------------------
	.section	.nv.shared._Z25selective_scan_bwd_kernelI32Selective_Scan_bwd_kernel_traitsILi32ELi8ELb0ELb0ELb0ELb0ELb1EfN3c107complexIfEEEEv12SSMParamsBwd,"aw",@nobits
	.sectionflags	@""
	.align	16
	.zero		1024


//--------------------- .nv.shared._Z25selective_scan_bwd_kernelI32Selective_Scan_bwd_kernel_traitsILi32ELi8ELb0ELb0ELb0ELb1ELb0EfN3c107complexIfEEEEv12SSMParamsBwd --------------------------
	.section	.nv.shared._Z25selective_scan_bwd_kernelI32Selective_Scan_bwd_kernel_traitsILi32ELi8ELb0ELb0ELb0ELb1ELb0EfN3c107complexIfEEEEv12SSMParamsBwd,"aw",@nobits
	.sectionflags	@""
	.align	16
	.zero		1024


//--------------------- .nv.shared._Z25selective_scan_bwd_kernelI32Selective_Scan_bwd_kernel_traitsILi32ELi8ELb0ELb0ELb0ELb1ELb1EfN3c107complexIfEEEEv12SSMParamsBwd --------------------------
	.section	.nv.shared._Z25selective_scan_bwd_kernelI32Selective_Scan_bwd_kernel_traitsILi32ELi8ELb0ELb0ELb0ELb1ELb1EfN3c107complexIfEEEEv12SSMParamsBwd,"aw",@nobits
	.sectionflags	@""
	.align	16
	.zero		1024


//--------------------- .nv.shared._Z25selective_scan_bwd_kernelI32Selective_Scan_bwd_kernel_traitsILi32ELi8ELb0ELb0ELb1ELb0ELb0EfN3c107complexIfEEEEv12SSMParamsBwd --------------------------
	.section	.nv.shared._Z25selective_scan_bwd_kernelI32Selective_Scan_bwd_kernel_traitsILi32ELi8ELb0ELb0ELb1ELb0ELb0EfN3c107complexIfEEEEv12SSMParamsBwd,"aw",@nobits
	.sectionflags	@""
	.align	16
	.zero		1024


//--------------------- .nv.shared._Z25selective_scan_bwd_kernelI32Selective_Scan_bwd_kernel_traitsILi32ELi8ELb0ELb0ELb1ELb0ELb1EfN3c107complexIfEEEEv12SSMParamsBwd --------------------------
	.section	.nv.shared._Z25selective_scan_bwd_kernelI32Selective_Scan_bwd_kernel_traitsILi32ELi8ELb0ELb0ELb1ELb0ELb1EfN3c107complexIfEEEEv12SSMParamsBwd,"aw",@nobits
	.sectionflags	@""
	.align	16
	.zero		1024


//--------------------- .nv.shared._Z25selective_scan_bwd_kernelI32Selective_Scan_bwd_kernel_traitsILi32ELi8ELb0ELb0ELb1ELb1ELb0EfN3c107complexIfEEEEv12SSMParamsBwd --------------------------
	.section	.nv.shared._Z25selective_scan_bwd_kernelI32Selective_Scan_bwd_kernel_traitsILi32ELi8ELb0ELb0ELb1ELb1ELb0EfN3c107complexIfEEEEv12SSMParamsBwd,"aw",@nobits
	.sectionflags	@""
	.align	16
	.zero		1024


//--------------------- .nv.shared._Z25selective_scan_bwd_kernelI32Selective_Scan_bwd_kernel_traitsILi32ELi8ELb0ELb0ELb1ELb1ELb1EfN3c107complexIfEEEEv12SSMParamsBwd --------------------------
	.section	.nv.shared._Z25selective_scan_bwd_kernelI32Selective_Scan_bwd_kernel_traitsILi32ELi8ELb0ELb0ELb1ELb1ELb1EfN3c107complexIfEEEEv12SSMParamsBwd,"aw",@nobits
	.sectionflags	@""
	.align	16
	.zero		1024


//--------------------- .nv.shared._Z25selective_scan_bwd_kernelI32Selective_Scan_bwd_kernel_traitsILi32ELi8ELb0ELb1ELb0ELb0ELb0EfN3c107complexIfEEEEv12SSMParamsBwd --------------------------
	.section	.nv.shared._Z25selective_scan_bwd_kernelI32Selective_Scan_bwd_kernel_traitsILi32ELi8ELb0ELb1ELb0ELb0ELb0EfN3c107complexIfEEEEv12SSMParamsBwd,"aw",@nobits
	.sectionflags	@""
	.align	16
	.zero		1024


//--------------------- .nv.shared._Z25selective_scan_bwd_kernelI32Selective_Scan_bwd_kernel_traitsILi32ELi8ELb0ELb1ELb0ELb0ELb1EfN3c107complexIfEEEEv12SSMParamsBwd --------------------------
	.section	.nv.shared._Z25selective_scan_bwd_kernelI32Selective_Scan_bwd_kernel_traitsILi32ELi8ELb0ELb1ELb0ELb0ELb1EfN3c107complexIfEEEEv12SSMParamsBwd,"aw",@nobits
	.sectionflags	@""
	.align	16
	.zero		1024


//--------------------- .nv.shared._Z25selective_scan_bwd_kernelI32Selective_Scan_bwd_kernel_traitsILi32ELi8ELb0ELb1ELb0ELb1ELb0EfN3c107complexIfEEEEv12SSMParamsBwd --------------------------
	.section	.nv.shared._Z25selective_scan_bwd_kernelI32Selective_Scan_bwd_kernel_traitsILi32ELi8ELb0ELb1ELb0ELb1ELb0EfN3c107complexIfEEEEv12SSMParamsBwd,"aw",@nobits
	.sectionflags	@""
	.align	16
	.zero		1024


//--------------------- .nv.shared._Z25selective_scan_bwd_kernelI32Selective_Scan_bwd_kernel_traitsILi32ELi8ELb0ELb1ELb0ELb1ELb1EfN3c107complexIfEEEEv12SSMParamsBwd --------------------------
	.section	.nv.shared._Z25selective_scan_bwd_kernelI32Selective_Scan_bwd_kernel_traitsILi32ELi8ELb0ELb1ELb0ELb1ELb1EfN3c107complexIfEEEEv12SSMParamsBwd,"aw",@nobits
	.sectionflags	@""
	.align	16
	.zero		1024


//--------------------- .nv.shared._Z25selective_scan_bwd_kernelI32Selective_Scan_bwd_kernel_traitsILi32ELi8ELb0ELb1ELb1ELb0ELb0EfN3c107complexIfEEEEv12SSMParamsBwd --------------------------
	.section	.nv.shared._Z25selective_scan_bwd_kernelI32Selective_Scan_bwd_kernel_traitsILi32ELi8ELb0ELb1ELb1ELb0ELb0EfN3c107complexIfEEEEv12SSMParamsBwd,"aw",@nobits
	.sectionflags	@""
	.align	16
	.zero		1024


//--------------------- .nv.shared._Z25selective_scan_bwd_kernelI32Selective_Scan_bwd_kernel_traitsILi32ELi8ELb0ELb1ELb1ELb0ELb1EfN3c107complexIfEEEEv12SSMParamsBwd --------------------------
	.section	.nv.shared._Z25selective_scan_bwd_kernelI32Selective_Scan_bwd_kernel_traitsILi32ELi8ELb0ELb1ELb1ELb0ELb1EfN3c107complexIfEEEEv12SSMParamsBwd,"aw",@nobits
	.sectionflags	@""
	.align	16
	.zero		1024


//--------------------- .nv.shared._Z25selective_scan_bwd_kernelI32Selective_Scan_bwd_kernel_traitsILi32ELi8ELb0ELb1ELb1ELb1ELb0EfN3c107complexIfEEEEv12SSMParamsBwd --------------------------
	.section	.nv.shared._Z25selective_scan_bwd_kernelI32Selective_Scan_bwd_kernel_traitsILi32ELi8ELb0ELb1ELb1ELb1ELb0EfN3c107complexIfEEEEv12SSMParamsBwd,"aw",@nobits
	.sectionflags	@""
	.align	16
	.zero		1024


//--------------------- .nv.shared._Z25selective_scan_bwd_kernelI32Selective_Scan_bwd_kernel_traitsILi32ELi8ELb0ELb1ELb1ELb1ELb1EfN3c107complexIfEEEEv12SSMParamsBwd --------------------------
	.section	.nv.shared._Z25selective_scan_bwd_kernelI32Selective_Scan_bwd_kernel_traitsILi32ELi8ELb0ELb1ELb1ELb1ELb1EfN3c107complexIfEEEEv12SSMParamsBwd,"aw",@nobits
	.sectionflags	@""
	.align	16
	.zero		1024


//--------------------- .nv.shared._Z25selective_scan_bwd_kernelI32Selective_Scan_bwd_kernel_traitsILi32ELi8ELb1ELb0ELb0ELb0ELb0EfN3c107complexIfEEEEv12SSMParamsBwd --------------------------
	.section	.nv.shared._Z25selective_scan_bwd_kernelI32Selective_Scan_bwd_kernel_traitsILi32ELi8ELb1ELb0ELb0ELb0ELb0EfN3c107complexIfEEEEv12SSMParamsBwd,"aw",@nobits
	.sectionflags	@""
	.align	16
	.zero		1024


//--------------------- .nv.shared._Z25selective_scan_bwd_kernelI32Selective_Scan_bwd_kernel_traitsILi32ELi8ELb1ELb0ELb0ELb0ELb1EfN3c107complexIfEEEEv12SSMParamsBwd --------------------------
	.section	.nv.shared._Z25selective_scan_bwd_kernelI32Selective_Scan_bwd_kernel_traitsILi32ELi8ELb1ELb0ELb0ELb0ELb1EfN3c107complexIfEEEEv12SSMParamsBwd,"aw",@nobits
	.sectionflags	@""
	.align	16
	.zero		1024


//--------------------- .nv.shared._Z25selective_scan_bwd_kernelI32Selective_Scan_bwd_kernel_traitsILi32ELi8ELb1ELb0ELb0ELb1ELb0EfN3c107complexIfEEEEv12SSMParamsBwd --------------------------
	.section	.nv.shared._Z25selective_scan_bwd_kernelI32Selective_Scan_bwd_kernel_traitsILi32ELi8ELb1ELb0ELb0ELb1ELb0EfN3c107complexIfEEEEv12SSMParamsBwd,"aw",@nobits
	.sectionflags	@""
	.align	16
	.zero		1024


//--------------------- .nv.shared._Z25selective_scan_bwd_kernelI32Selective_Scan_bwd_kernel_traitsILi32ELi8ELb1ELb0ELb0ELb1ELb1EfN3c107complexIfEEEEv12SSMParamsBwd --------------------------
	.section	.nv.shared._Z25selective_scan_bwd_kernelI32Selective_Scan_bwd_kernel_traitsILi32ELi8ELb1ELb0ELb0ELb1ELb1EfN3c107complexIfEEEEv12SSMParamsBwd,"aw",@nobits
	.sectionflags	@""
	.align	16
	.zero		1024


//--------------------- .nv.shared._Z25selective_scan_bwd_kernelI32Selective_Scan_bwd_kernel_traitsILi32ELi8ELb1ELb0ELb1ELb0ELb0EfN3c107complexIfEEEEv12SSMParamsBwd --------------------------
	.section	.nv.shared._Z25selective_scan_bwd_kernelI32Selective_Scan_bwd_kernel_traitsILi32ELi8ELb1ELb0ELb1ELb0ELb0EfN3c107complexIfEEEEv12SSMParamsBwd,"aw",@nobits
	.sectionflags	@""
	.align	16
	.zero		1024


//--------------------- .nv.shared._Z25selective_scan_bwd_kernelI32Selective_Scan_bwd_kernel_traitsILi32ELi8ELb1ELb0ELb1ELb0ELb1EfN3c107complexIfEEEEv12SSMParamsBwd --------------------------
	.section	.nv.shared._Z25selective_scan_bwd_kernelI32Selective_Scan_bwd_kernel_traitsILi32ELi8ELb1ELb0ELb1ELb0ELb1EfN3c107complexIfEEEEv12SSMParamsBwd,"aw",@nobits
	.sectionflags	@""
	.align	16
	.zero		1024


//--------------------- .nv.shared._Z25selective_scan_bwd_kernelI32Selective_Scan_bwd_kernel_traitsILi32ELi8ELb1ELb0ELb1ELb1ELb0EfN3c107complexIfEEEEv12SSMParamsBwd --------------------------
	.section	.nv.shared._Z25selective_scan_bwd_kernelI32Selective_Scan_bwd_kernel_traitsILi32ELi8ELb1ELb0ELb1ELb1ELb0EfN3c107complexIfEEEEv12SSMParamsBwd,"aw",@nobits
	.sectionflags	@""
	.align	16
	.zero		1024


//--------------------- .nv.shared._Z25selective_scan_bwd_kernelI32Selective_Scan_bwd_kernel_traitsILi32ELi8ELb1ELb0ELb1ELb1ELb1EfN3c107complexIfEEEEv12SSMParamsBwd --------------------------
	.section	.nv.shared._Z25selective_scan_bwd_kernelI32Selective_Scan_bwd_kernel_traitsILi32ELi8ELb1ELb0ELb1ELb1ELb1EfN3c107complexIfEEEEv12SSMParamsBwd,"aw",@nobits
	.sectionflags	@""
	.align	16
	.zero		1024


//--------------------- .nv.shared._Z25selective_scan_bwd_kernelI32Selective_Scan_bwd_kernel_traitsILi32ELi8ELb1ELb1ELb0ELb0ELb0EfN3c107complexIfEEEEv12SSMParamsBwd --------------------------
	.section	.nv.shared._Z25selective_scan_bwd_kernelI32Selective_Scan_bwd_kernel_traitsILi32ELi8ELb1ELb1ELb0ELb0ELb0EfN3c107complexIfEEEEv12SSMParamsBwd,"aw",@nobits
	.sectionflags	@""
	.align	16
	.zero		1024


//--------------------- .nv.shared._Z25selective_scan_bwd_kernelI32Selective_Scan_bwd_kernel_traitsILi32ELi8ELb1ELb1ELb0ELb0ELb1EfN3c107complexIfEEEEv12SSMParamsBwd --------------------------
	.section	.nv.shared._Z25selective_scan_bwd_kernelI32Selective_Scan_bwd_kernel_traitsILi32ELi8ELb1ELb1ELb0ELb0ELb1EfN3c107complexIfEEEEv12SSMParamsBwd,"aw",@nobits
	.sectionflags	@""
	.align	16
	.zero		1024


//--------------------- .nv.shared._Z25selective_scan_bwd_kernelI32Selective_Scan_bwd_kernel_traitsILi32ELi8ELb1ELb1ELb0ELb1ELb0EfN3c107complexIfEEEEv12SSMParamsBwd --------------------------
	.section	.nv.shared._Z25selective_scan_bwd_kernelI32Selective_Scan_bwd_kernel_traitsILi32ELi8ELb1ELb1ELb0ELb1ELb0EfN3c107complexIfEEEEv12SSMParamsBwd,"aw",@nobits
	.sectionflags	@""
	.align	16
	.zero		1024


//--------------------- .nv.shared._Z25selective_scan_bwd_kernelI32Selective_Scan_bwd_kernel_traitsILi32ELi8ELb1ELb1ELb0ELb1ELb1EfN3c107complexIfEEEEv12SSMParamsBwd --------------------------
	.section	.nv.shared._Z25selective_scan_bwd_kernelI32Selective_Scan_bwd_kernel_traitsILi32ELi8ELb1ELb1ELb0ELb1ELb1EfN3c107complexIfEEEEv12SSMParamsBwd,"aw",@nobits
	.sectionflags	@""
	.align	16
	.zero		1024


//--------------------- .nv.shared._Z25selective_scan_bwd_kernelI32Selective_Scan_bwd_kernel_traitsILi32ELi8ELb1ELb1ELb1ELb0ELb0EfN3c107complexIfEEEEv12SSMParamsBwd --------------------------
	.section	.nv.shared._Z25selective_scan_bwd_kernelI32Selective_Scan_bwd_kernel_traitsILi32ELi8ELb1ELb1ELb1ELb0ELb0EfN3c107complexIfEEEEv12SSMParamsBwd,"aw",@nobits
	.sectionflags	@""
	.align	16
	.zero		1024


//--------------------- .nv.shared._Z25selective_scan_bwd_kernelI32Selective_Scan_bwd_kernel_traitsILi32ELi8ELb1ELb1ELb1ELb0ELb1EfN3c107complexIfEEEEv12SSMParamsBwd --------------------------
	.section	.nv.shared._Z25selective_scan_bwd_kernelI32Selective_Scan_bwd_kernel_traitsILi32ELi8ELb1ELb1ELb1ELb0ELb1EfN3c107complexIfEEEEv12SSMParamsBwd,"aw",@nobits
	.sectionflags	@""
	.align	16
	.zero		1024


//--------------------- .nv.shared._Z25selective_scan_bwd_kernelI32Selective_Scan_bwd_kernel_traitsILi32ELi8ELb1ELb1ELb1ELb1ELb0EfN3c107complexIfEEEEv12SSMParamsBwd --------------------------
	.section	.nv.shared._Z25selective_scan_bwd_kernelI32Selective_Scan_bwd_kernel_traitsILi32ELi8ELb1ELb1ELb1ELb1ELb0EfN3c107complexIfEEEEv12SSMParamsBwd,"aw",@nobits
	.sectionflags	@""
	.align	16
	.zero		1024


//--------------------- .nv.shared._Z25selective_scan_bwd_kernelI32Selective_Scan_bwd_kernel_traitsILi32ELi8ELb1ELb1ELb1ELb1ELb1EfN3c107complexIfEEEEv12SSMParamsBwd --------------------------
	.section	.nv.shared._Z25selective_scan_bwd_kernelI32Selective_Scan_bwd_kernel_traitsILi32ELi8ELb1ELb1ELb1ELb1ELb1EfN3c107complexIfEEEEv12SSMParamsBwd,"aw",@nobits
	.sectionflags	@""
	.align	16
	.zero		1024


//--------------------- .nv.shared._Z25selective_scan_bwd_kernelI32Selective_Scan_bwd_kernel_traitsILi32ELi4ELb0ELb0ELb0ELb0ELb0EfN3c107complexIfEEEEv12SSMParamsBwd --------------------------
	.section	.nv.shared._Z25selective_scan_bwd_kernelI32Selective_Scan_bwd_kernel_traitsILi32ELi4ELb0ELb0ELb0ELb0ELb0EfN3c107complexIfEEEEv12SSMParamsBwd,"aw",@nobits
	.sectionflags	@""
	.align	16
	.zero		1024


//--------------------- .nv.shared._Z25selective_scan_bwd_kernelI32Selective_Scan_bwd_kernel_traitsILi32ELi4ELb0ELb0ELb0ELb0ELb1EfN3c107complexIfEEEEv12SSMParamsBwd --------------------------
	.section	.nv.shared._Z25selective_scan_bwd_kernelI32Selective_Scan_bwd_kernel_traitsILi32ELi4ELb0ELb0ELb0ELb0ELb1EfN3c107complexIfEEEEv12SSMParamsBwd,"aw",@nobits
	.sectionflags	@""
	.align	16
	.zero		1024


//--------------------- .nv.shared._Z25selective_scan_bwd_kernelI32Selective_Scan_bwd_kernel_traitsILi32ELi4ELb0ELb0ELb0ELb1ELb0EfN3c107complexIfEEEEv12SSMParamsBwd --------------------------
	.section	.nv.shared._Z25selective_scan_bwd_kernelI32Selective_Scan_bwd_kernel_traitsILi32ELi4ELb0ELb0ELb0ELb1ELb0EfN3c107complexIfEEEEv12SSMParamsBwd,"aw",@nobits
	.sectionflags	@""
	.align	16
	.zero		1024


//--------------------- .nv.shared._Z25selective_scan_bwd_kernelI32Selective_Scan_bwd_kernel_traitsILi32ELi4ELb0ELb0ELb0ELb1ELb1EfN3c107complexIfEEEEv12SSMParamsBwd --------------------------
	.section	.nv.shared._Z25selective_scan_bwd_kernelI32Selective_Scan_bwd_kernel_traitsILi32ELi4ELb0ELb0ELb0ELb1ELb1EfN3c107complexIfEEEEv12SSMParamsBwd,"aw",@nobits
	.sectionflags	@""
	.align	16
	.zero		1024


//--------------------- .nv.shared._Z25selective_scan_bwd_kernelI32Selective_Scan_bwd_kernel_traitsILi32ELi4ELb0ELb0ELb1ELb0ELb0EfN3c107complexIfEEEEv12SSMParamsBwd --------------------------
	.section	.nv.shared._Z25selective_scan_bwd_kernelI32Selective_Scan_bwd_kernel_traitsILi32ELi4ELb0ELb0ELb1ELb0ELb0EfN3c107complexIfEEEEv12SSMParamsBwd,"aw",@nobits
	.sectionflags	@""
	.align	16
	.zero		1024


//--------------------- .nv.shared._Z25selective_scan_bwd_kernelI32Selective_Scan_bwd_kernel_traitsILi32ELi4ELb0ELb0ELb1ELb0ELb1EfN3c107complexIfEEEEv12SSMParamsBwd --------------------------
	.section	.nv.shared._Z25selective_scan_bwd_kernelI32Selective_Scan_bwd_kernel_traitsILi32ELi4ELb0ELb0ELb1ELb0ELb1EfN3c107complexIfEEEEv12SSMParamsBwd,"aw",@nobits
	.sectionflags	@""
	.align	16
	.zero		1024


//--------------------- .nv.shared._Z25selective_scan_bwd_kernelI32Selective_Scan_bwd_kernel_traitsILi32ELi4ELb0ELb0ELb1ELb1ELb0EfN3c107complexIfEEEEv12SSMParamsBwd --------------------------
	.section	.nv.shared._Z25selective_scan_bwd_kernelI32Selective_Scan_bwd_kernel_traitsILi32ELi4ELb0ELb0ELb1ELb1ELb0EfN3c107complexIfEEEEv12SSMParamsBwd,"aw",@nobits
	.sectionflags	@""
	.align	16
	.zero		1024


//--------------------- .nv.shared._Z25selective_scan_bwd_kernelI32Selective_Scan_bwd_kernel_traitsILi32ELi4ELb0ELb0ELb1ELb1ELb1EfN3c107complexIfEEEEv12SSMParamsBwd --------------------------
	.section	.nv.shared._Z25selective_scan_bwd_kernelI32Selective_Scan_bwd_kernel_traitsILi32ELi4ELb0ELb0ELb1ELb1ELb1EfN3c107complexIfEEEEv12SSMParamsBwd,"aw",@nobits
	.sectionflags	@""
	.align	16
	.zero		1024


//--------------------- .nv.shared._Z25selective_scan_bwd_kernelI32Selective_Scan_bwd_kernel_traitsILi32ELi4ELb0ELb1ELb0ELb0ELb0EfN3c107complexIfEEEEv12SSMParamsBwd --------------------------
	.section	.nv.shared._Z25selective_scan_bwd_kernelI32Selective_Scan_bwd_kernel_traitsILi32ELi4ELb0ELb1ELb0ELb0ELb0EfN3c107complexIfEEEEv12SSMParamsBwd,"aw",@nobits
	.sectionflags	@""
	.align	16
	.zero		1024


//--------------------- .nv.shared._Z25selective_scan_bwd_kernelI32Selective_Scan_bwd_kernel_traitsILi32ELi4ELb0ELb1ELb0ELb0ELb1EfN3c107complexIfEEEEv12SSMParamsBwd --------------------------
	.section	.nv.shared._Z25selective_scan_bwd_kernelI32Selective_Scan_bwd_kernel_traitsILi32ELi4ELb0ELb1ELb0ELb0ELb1EfN3c107complexIfEEEEv12SSMParamsBwd,"aw",@nobits
	.sectionflags	@""
	.align	16
	.zero		1024


//--------------------- .nv.shared._Z25selective_scan_bwd_kernelI32Selective_Scan_bwd_kernel_traitsILi32ELi4ELb0ELb1ELb0ELb1ELb0EfN3c107complexIfEEEEv12SSMParamsBwd --------------------------
	.section	.nv.shared._Z25selective_scan_bwd_kernelI32Selective_Scan_bwd_kernel_traitsILi32ELi4ELb0ELb1ELb0ELb1ELb0EfN3c107complexIfEEEEv12SSMParamsBwd,"aw",@nobits
	.sectionflags	@""
	.align	16
	.zero		1024


//--------------------- .nv.shared._Z25selective_scan_bwd_kernelI32Selective_Scan_bwd_kernel_traitsILi32ELi4ELb0ELb1ELb0ELb1ELb1EfN3c107complexIfEEEEv12SSMParamsBwd --------------------------
	.section	.nv.shared._Z25selective_scan_bwd_kernelI32Selective_Scan_bwd_kernel_traitsILi32ELi4ELb0ELb1ELb0ELb1ELb1EfN3c107complexIfEEEEv12SSMParamsBwd,"aw",@nobits
	.sectionflags	@""
	.align	16
	.zero		1024


//--------------------- .nv.shared._Z25selective_scan_bwd_kernelI32Selective_Scan_bwd_kernel_traitsILi32ELi4ELb0ELb1ELb1ELb0ELb0EfN3c107complexIfEEEEv12SSMParamsBwd --------------------------
	.section	.nv.shared._Z25selective_scan_bwd_kernelI32Selective_Scan_bwd_kernel_traitsILi32ELi4ELb0ELb1ELb1ELb0ELb0EfN3c107complexIfEEEEv12SSMParamsBwd,"aw",@nobits
	.sectionflags	@""
	.align	16
	.zero		1024


//--------------------- .nv.shared._Z25selective_scan_bwd_kernelI32Selective_Scan_bwd_kernel_traitsILi32ELi4ELb0ELb1ELb1ELb0ELb1EfN3c107complexIfEEEEv12SSMParamsBwd --------------------------
	.section	.nv.shared._Z25selective_scan_bwd_kernelI32Selective_Scan_bwd_kernel_traitsILi32ELi4ELb0ELb1ELb1ELb0ELb1EfN3c107complexIfEEEEv12SSMParamsBwd,"aw",@nobits
	.sectionflags	@""
	.align	16
	.zero		1024


//--------------------- .nv.shared._Z25selective_scan_bwd_kernelI32Selective_Scan_bwd_kernel_traitsILi32ELi4ELb0ELb1ELb1ELb1ELb0EfN3c107complexIfEEEEv12SSMParamsBwd --------------------------
	.section	.nv.shared._Z25selective_scan_bwd_kernelI32Selective_Scan_bwd_kernel_traitsILi32ELi4ELb0ELb1ELb1ELb1ELb0EfN3c107complexIfEEEEv12SSMParamsBwd,"aw",@nobits
	.sectionflags	@""
	.align	16
	.zero		1024


//--------------------- .nv.shared._Z25selective_scan_bwd_kernelI32Selective_Scan_bwd_kernel_traitsILi32ELi4ELb0ELb1ELb1ELb1ELb1EfN3c107complexIfEEEEv12SSMParamsBwd --------------------------
	.section	.nv.shared._Z25selective_scan_bwd_kernelI32Selective_Scan_bwd_kernel_traitsILi32ELi4ELb0ELb1ELb1ELb1ELb1EfN3c107complexIfEEEEv12SSMParamsBwd,"aw",@nobits
	.sectionflags	@""
	.align	16
	.zero		1024


//--------------------- .nv.shared._Z25selective_scan_bwd_kernelI32Selective_Scan_bwd_kernel_traitsILi32ELi4ELb1ELb0ELb0ELb0ELb0EfN3c107complexIfEEEEv12SSMParamsBwd --------------------------
	.section	.nv.shared._Z25selective_scan_bwd_kernelI32Selective_Scan_bwd_kernel_traitsILi32ELi4ELb1ELb0ELb0ELb0ELb0EfN3c107complexIfEEEEv12SSMParamsBwd,"aw",@nobits
	.sectionflags	@""
	.align	16
	.zero		1024


//--------------------- .nv.shared._Z25selective_scan_bwd_kernelI32Selective_Scan_bwd_kernel_traitsILi32ELi4ELb1ELb0ELb0ELb0ELb1EfN3c107complexIfEEEEv12SSMParamsBwd --------------------------
	.section	.nv.shared._Z25selective_scan_bwd_kernelI32Selective_Scan_bwd_kernel_traitsILi32ELi4ELb1ELb0ELb0ELb0ELb1EfN3c107complexIfEEEEv12SSMParamsBwd,"aw",@nobits
	.sectionflags	@""
	.align	16
	.zero		1024


//--------------------- .nv.shared._Z25selective_scan_bwd_kernelI32Selective_Scan_bwd_kernel_traitsILi32ELi4ELb1ELb0ELb0ELb1ELb0EfN3c107complexIfEEEEv12SSMParamsBwd --------------------------
	.section	.nv.shared._Z25selective_scan_bwd_kernelI32Selective_Scan_bwd_kernel_traitsILi32ELi4ELb1ELb0ELb0ELb1ELb0EfN3c107complexIfEEEEv12SSMParamsBwd,"aw",@nobits
	.sectionflags	@""
	.align	16
	.zero		1024


//--------------------- .nv.shared._Z25selective_scan_bwd_kernelI32Selective_Scan_bwd_kernel_traitsILi32ELi4ELb1ELb0ELb0ELb1ELb1EfN3c107complexIfEEEEv12SSMParamsBwd --------------------------
	.section	.nv.shared._Z25selective_scan_bwd_kernelI32Selective_Scan_bwd_kernel_traitsILi32ELi4ELb1ELb0ELb0ELb1ELb1EfN3c107complexIfEEEEv12SSMParamsBwd,"aw",@nobits
	.sectionflags	@""
	.align	16
	.zero		1024


//--------------------- .nv.shared._Z25selective_scan_bwd_kernelI32Selective_Scan_bwd_kernel_traitsILi32ELi4ELb1ELb0ELb1ELb0ELb0EfN3c107complexIfEEEEv12SSMParamsBwd --------------------------
	.section	.nv.shared._Z25selective_scan_bwd_kernelI32Selective_Scan_bwd_kernel_traitsILi32ELi4ELb1ELb0ELb1ELb0ELb0EfN3c107complexIfEEEEv12SSMParamsBwd,"aw",@nobits
	.sectionflags	@""
	.align	16
	.zero		1024


//--------------------- .nv.shared._Z25selective_scan_bwd_kernelI32Selective_Scan_bwd_kernel_traitsILi32ELi4ELb1ELb0ELb1ELb0ELb1EfN3c107complexIfEEEEv12SSMParamsBwd --------------------------
	.section	.nv.shared._Z25selective_scan_bwd_kernelI32Selective_Scan_bwd_kernel_traitsILi32ELi4ELb1ELb0ELb1ELb0ELb1EfN3c107complexIfEEEEv12SSMParamsBwd,"aw",@nobits
	.sectionflags	@""
	.align	16
	.zero		1024


//--------------------- .nv.shared._Z25selective_scan_bwd_kernelI32Selective_Scan_bwd_kernel_traitsILi32ELi4ELb1ELb0ELb1ELb1ELb0EfN3c107complexIfEEEEv12SSMParamsBwd --------------------------
	.section	.nv.shared._Z25selective_scan_bwd_kernelI32Selective_Scan_bwd_kernel_traitsILi32ELi4ELb1ELb0ELb1ELb1ELb0EfN3c107complexIfEEEEv12SSMParamsBwd,"aw",@nobits
	.sectionflags	@""
	.align	16
	.zero		1024


//--------------------- .nv.shared._Z25selective_scan_bwd_kernelI32Selective_Scan_bwd_kernel_traitsILi32ELi4ELb1ELb0ELb1ELb1ELb1EfN3c107complexIfEEEEv12SSMParamsBwd --------------------------
	.section	.nv.shared._Z25selective_scan_bwd_kernelI32Selective_Scan_bwd_kernel_traitsILi32ELi4ELb1ELb0ELb1ELb1ELb1EfN3c107complexIfEEEEv12SSMParamsBwd,"aw",@nobits
	.sectionflags	@""
	.align	16
	.zero		1024


//--------------------- .nv.shared._Z25selective_scan_bwd_kernelI32Selective_Scan_bwd_kernel_traitsILi32ELi4ELb1ELb1ELb0ELb0ELb0EfN3c107complexIfEEEEv12SSMParamsBwd --------------------------
	.section	.nv.shared._Z25selective_scan_bwd_kernelI32Selective_Scan_bwd_kernel_traitsILi32ELi4ELb1ELb1ELb0ELb0ELb0EfN3c107complexIfEEEEv12SSMParamsBwd,"aw",@nobits
	.sectionflags	@""
	.align	16
	.zero		1024


//--------------------- .nv.shared._Z25selective_scan_bwd_kernelI32Selective_Scan_bwd_kernel_traitsILi32ELi4ELb1ELb1ELb0ELb0ELb1EfN3c107complexIfEEEEv12SSMParamsBwd --------------------------
	.section	.nv.shared._Z25selective_scan_bwd_kernelI32Selective_Scan_bwd_kernel_traitsILi32ELi4ELb1ELb1ELb0ELb0ELb1EfN3c107complexIfEEEEv12SSMParamsBwd,"aw",@nobits
	.sectionflags	@""
	.align	16
	.zero		1024


//--------------------- .nv.shared._Z25selective_scan_bwd_kernelI32Selective_Scan_bwd_kernel_traitsILi32ELi4ELb1ELb1ELb0ELb1ELb0EfN3c107complexIfEEEEv12SSMParamsBwd --------------------------
	.section	.nv.shared._Z25selective_scan_bwd_kernelI32Selective_Scan_bwd_kernel_traitsILi32ELi4ELb1ELb1ELb0ELb1ELb0EfN3c107complexIfEEEEv12SSMParamsBwd,"aw",@nobits
	.sectionflags	@""
	.align	16
	.zero		1024


//--------------------- .nv.shared._Z25selective_scan_bwd_kernelI32Selective_Scan_bwd_kernel_traitsILi32ELi4ELb1ELb1ELb0ELb1ELb1EfN3c107complexIfEEEEv12SSMParamsBwd --------------------------
	.section	.nv.shared._Z25selective_scan_bwd_kernelI32Selective_Scan_bwd_kernel_traitsILi32ELi4ELb1ELb1ELb0ELb1ELb1EfN3c107complexIfEEEEv12SSMParamsBwd,"aw",@nobits
	.sectionflags	@""
	.align	16
	.zero		1024


//--------------------- .nv.shared._Z25selective_scan_bwd_kernelI32Selective_Scan_bwd_kernel_traitsILi32ELi4ELb1ELb1ELb1ELb0ELb0EfN3c107complexIfEEEEv12SSMParamsBwd --------------------------
	.section	.nv.shared._Z25selective_scan_bwd_kernelI32Selective_Scan_bwd_kernel_traitsILi32ELi4ELb1ELb1ELb1ELb0ELb0EfN3c107complexIfEEEEv12SSMParamsBwd,"aw",@nobits
	.sectionflags	@""
	.align	16
	.zero		1024


//--------------------- .nv.shared._Z25selective_scan_bwd_kernelI32Selective_Scan_bwd_kernel_traitsILi32ELi4ELb1ELb1ELb1ELb0ELb1EfN3c107complexIfEEEEv12SSMParamsBwd --------------------------
	.section	.nv.shared._Z25selective_scan_bwd_kernelI32Selective_Scan_bwd_kernel_traitsILi32ELi4ELb1ELb1ELb1ELb0ELb1EfN3c107complexIfEEEEv12SSMParamsBwd,"aw",@nobits
	.sectionflags	@""
	.align	16
	.zero		1024


//--------------------- .nv.shared._Z25selective_scan_bwd_kernelI32Selective_Scan_bwd_kernel_traitsILi32ELi4ELb1ELb1ELb1ELb1ELb0EfN3c107complexIfEEEEv12SSMParamsBwd --------------------------
	.section	.nv.shared._Z25selective_scan_bwd_kernelI32Selective_Scan_bwd_kernel_traitsILi32ELi4ELb1ELb1ELb1ELb1ELb0EfN3c107complexIfEEEEv12SSMParamsBwd,"aw",@nobits
	.sectionflags	@""
	.align	16
	.zero		1024


//--------------------- .nv.shared._Z25selective_scan_bwd_kernelI32Selective_Scan_bwd_kernel_traitsILi32ELi4ELb1ELb1ELb1ELb1ELb1EfN3c107complexIfEEEEv12SSMParamsBwd --------------------------
	.section	.nv.shared._Z25selective_scan_bwd_kernelI32Selective_Scan_bwd_kernel_traitsILi32ELi4ELb1ELb1ELb1ELb1ELb1EfN3c107complexIfEEEEv12SSMParamsBwd,"aw",@nobits
	.sectionflags	@""
	.align	16
	.zero		1024


//--------------------- .nv.constant0._Z25selective_scan_bwd_kernelI32Selective_Scan_bwd_kernel_traitsILi128ELi16ELb0ELb0ELb0ELb0ELb0EfN3c107complexIfEEEEv12SSMParamsBwd --------------------------
	.section	.nv.constant0._Z25selective_scan_bwd_kernelI32Selective_Scan_bwd_kernel_traitsILi128ELi16ELb0ELb0ELb0ELb0ELb0EfN3c107complexIfEEEEv12SSMParamsBwd,"a",@progbits
	.sectionflags	@""
	.align	4
.nv.constant0._Z25selective_scan_bwd_kernelI32Selective_Scan_bwd_kernel_traitsILi128ELi16ELb0ELb0ELb0ELb0ELb0EfN3c107complexIfEEEEv12SSMParamsBwd:
	.zero		1392


//--------------------- .nv.constant0._Z25selective_scan_bwd_kernelI32Selective_Scan_bwd_kernel_traitsILi128ELi16ELb0ELb0ELb0ELb0ELb1EfN3c107complexIfEEEEv12SSMParamsBwd --------------------------
	.section	.nv.constant0._Z25selective_scan_bwd_kernelI32Selective_Scan_bwd_kernel_traitsILi128ELi16ELb0ELb0ELb0ELb0ELb1EfN3c107complexIfEEEEv12SSMParamsBwd,"a",@progbits
	.sectionflags	@""
	.align	4
.nv.constant0._Z25selective_scan_bwd_kernelI32Selective_Scan_bwd_kernel_traitsILi128ELi16ELb0ELb0ELb0ELb0ELb1EfN3c107complexIfEEEEv12SSMParamsBwd:
	.zero		1392


//--------------------- .nv.constant0._Z25selective_scan_bwd_kernelI32Selective_Scan_bwd_kernel_traitsILi128ELi16ELb0ELb0ELb0ELb1ELb0EfN3c107complexIfEEEEv12SSMParamsBwd --------------------------
	.section	.nv.constant0._Z25selective_scan_bwd_kernelI32Selective_Scan_bwd_kernel_traitsILi128ELi16ELb0ELb0ELb0ELb1ELb0EfN3c107complexIfEEEEv12SSMParamsBwd,"a",@progbits
	.sectionflags	@""
	.align	4
.nv.constant0._Z25selective_scan_bwd_kernelI32Selective_Scan_bwd_kernel_traitsILi128ELi16ELb0ELb0ELb0ELb1ELb0EfN3c107complexIfEEEEv12SSMParamsBwd:
	.zero		1392


//--------------------- .nv.constant0._Z25selective_scan_bwd_kernelI32Selective_Scan_bwd_kernel_traitsILi128ELi16ELb0ELb0ELb0ELb1ELb1EfN3c107complexIfEEEEv12SSMParamsBwd --------------------------
	.section	.nv.constant0._Z25selective_scan_bwd_kernelI32Selective_Scan_bwd_kernel_traitsILi128ELi16ELb0ELb0ELb0ELb1ELb1EfN3c107complexIfEEEEv12SSMParamsBwd,"a",@progbits
	.sectionflags	@""
	.align	4
.nv.constant0._Z25selective_scan_bwd_kernelI32Selective_Scan_bwd_kernel_traitsILi128ELi16ELb0ELb0ELb0ELb1ELb1EfN3c107complexIfEEEEv12SSMParamsBwd:
	.zero		1392


//--------------------- .nv.constant0._Z25selective_scan_bwd_kernelI32Selective_Scan_bwd_kernel_traitsILi128ELi16ELb0ELb0ELb1ELb0ELb0EfN3c107complexIfEEEEv12SSMParamsBwd --------------------------
	.section	.nv.constant0._Z25selective_scan_bwd_kernelI32Selective_Scan_bwd_kernel_traitsILi128ELi16ELb0ELb0ELb1ELb0ELb0EfN3c107complexIfEEEEv12SSMParamsBwd,"a",@progbits
	.sectionflags	@""
	.align	4
.nv.constant0._Z25selective_scan_bwd_kernelI32Selective_Scan_bwd_kernel_traitsILi128ELi16ELb0ELb0ELb1ELb0ELb0EfN3c107complexIfEEEEv12SSMParamsBwd:
	.zero		1392


//--------------------- .nv.constant0._Z25selective_scan_bwd_kernelI32Selective_Scan_bwd_kernel_traitsILi128ELi16ELb0ELb0ELb1ELb0ELb1EfN3c107complexIfEEEEv12SSMParamsBwd --------------------------
	.section	.nv.constant0._Z25selective_scan_bwd_kernelI32Selective_Scan_bwd_kernel_traitsILi128ELi16ELb0ELb0ELb1ELb0ELb1EfN3c107complexIfEEEEv12SSMParamsBwd,"a",@progbits
	.sectionflags	@""
	.align	4
.nv.constant0._Z25selective_scan_bwd_kernelI32Selective_Scan_bwd_kernel_traitsILi128ELi16ELb0ELb0ELb1ELb0ELb1EfN3c107complexIfEEEEv12SSMParamsBwd:
	.zero		1392


//--------------------- .nv.constant0._Z25selective_scan_bwd_kernelI32Selective_Scan_bwd_kernel_traitsILi128ELi16ELb0ELb0ELb1ELb1ELb0EfN3c107complexIfEEEEv12SSMParamsBwd --------------------------
	.section	.nv.constant0._Z25selective_scan_bwd_kernelI32Selective_Scan_bwd_kernel_traitsILi128ELi16ELb0ELb0ELb1ELb1ELb0EfN3c107complexIfEEEEv12SSMParamsBwd,"a",@progbits
	.sectionflags	@""
	.align	4
.nv.constant0._Z25selective_scan_bwd_kernelI32Selective_Scan_bwd_kernel_traitsILi128ELi16ELb0ELb0ELb1ELb1ELb0EfN3c107complexIfEEEEv12SSMParamsBwd:
	.zero		1392


//--------------------- .nv.constant0._Z25selective_scan_bwd_kernelI32Selective_Scan_bwd_kernel_traitsILi128ELi16ELb0ELb0ELb1ELb1ELb1EfN3c107complexIfEEEEv12SSMParamsBwd --------------------------
	.section	.nv.constant0._Z25selective_scan_bwd_kernelI32Selective_Scan_bwd_kernel_traitsILi128ELi16ELb0ELb0ELb1ELb1ELb1EfN3c107complexIfEEEEv12SSMParamsBwd,"a",@progbits
	.sectionflags	@""
	.align	4
.nv.constant0._Z25selective_scan_bwd_kernelI32Selective_Scan_bwd_kernel_traitsILi128ELi16ELb0ELb0ELb1ELb1ELb1EfN3c107complexIfEEEEv12SSMParamsBwd:
	.zero		1392


//--------------------- .nv.constant0._Z25selective_scan_bwd_kernelI32Selective_Scan_bwd_kernel_traitsILi128ELi16ELb0ELb1ELb0ELb0ELb0EfN3c107complexIfEEEEv12SSMParamsBwd --------------------------
	.section	.nv.constant0._Z25selective_scan_bwd_kernelI32Selective_Scan_bwd_kernel_traitsILi128ELi16ELb0ELb1ELb0ELb0ELb0EfN3c107complexIfEEEEv12SSMParamsBwd,"a",@progbits
	.sectionflags	@""
	.align	4
.nv.constant0._Z25selective_scan_bwd_kernelI32Selective_Scan_bwd_kernel_traitsILi128ELi16ELb0ELb1ELb0ELb0ELb0EfN3c107complexIfEEEEv12SSMParamsBwd:
	.zero		1392


//--------------------- .nv.constant0._Z25selective_scan_bwd_kernelI32Selective_Scan_bwd_kernel_traitsILi128ELi16ELb0ELb1ELb0ELb0ELb1EfN3c107complexIfEEEEv12SSMParamsBwd --------------------------
	.section	.nv.constant0._Z25selective_scan_bwd_kernelI32Selective_Scan_bwd_kernel_traitsILi128ELi16ELb0ELb1ELb0ELb0ELb1EfN3c107complexIfEEEEv12SSMParamsBwd,"a",@progbits
	.sectionflags	@""
	.align	4
.nv.constant0._Z25selective_scan_bwd_kernelI32Selective_Scan_bwd_kernel_traitsILi128ELi16ELb0ELb1ELb0ELb0ELb1EfN3c107complexIfEEEEv12SSMParamsBwd:
	.zero		1392


//--------------------- .nv.constant0._Z25selective_scan_bwd_kernelI32Selective_Scan_bwd_kernel_traitsILi128ELi16ELb0ELb1ELb0ELb1ELb0EfN3c107complexIfEEEEv12SSMParamsBwd --------------------------
	.section	.nv.constant0._Z25selective_scan_bwd_kernelI32Selective_Scan_bwd_kernel_traitsILi128ELi16ELb0ELb1ELb0ELb1ELb0EfN3c107complexIfEEEEv12SSMParamsBwd,"a",@progbits
	.sectionflags	@""
	.align	4
.nv.constant0._Z25selective_scan_bwd_kernelI32Selective_Scan_bwd_kernel_traitsILi128ELi16ELb0ELb1ELb0ELb1ELb0EfN3c107complexIfEEEEv12SSMParamsBwd:
	.zero		1392


//--------------------- .nv.constant0._Z25selective_scan_bwd_kernelI32Selective_Scan_bwd_kernel_traitsILi128ELi16ELb0ELb1ELb0ELb1ELb1EfN3c107complexIfEEEEv12SSMParamsBwd --------------------------
	.section	.nv.constant0._Z25selective_scan_bwd_kernelI32Selective_Scan_bwd_kernel_traitsILi128ELi16ELb0ELb1ELb0ELb1ELb1EfN3c107complexIfEEEEv12SSMParamsBwd,"a",@progbits
	.sectionflags	@""
	.align	4
.nv.constant0._Z25selective_scan_bwd_kernelI32Selective_Scan_bwd_kernel_traitsILi128ELi16ELb0ELb1ELb0ELb1ELb1EfN3c107complexIfEEEEv12SSMParamsBwd:
	.zero		1392


//--------------------- .nv.constant0._Z25selective_scan_bwd_kernelI32Selective_Scan_bwd_kernel_traitsILi128ELi16ELb0ELb1ELb1ELb0ELb0EfN3c107complexIfEEEEv12SSMParamsBwd --------------------------
	.section	.nv.constant0._Z25selective_scan_bwd_kernelI32Selective_Scan_bwd_kernel_traitsILi128ELi16ELb0ELb1ELb1ELb0ELb0EfN3c107complexIfEEEEv12SSMParamsBwd,"a",@progbits
	.sectionflags	@""
	.align	4
.nv.constant0._Z25selective_scan_bwd_kernelI32Selective_Scan_bwd_kernel_traitsILi128ELi16ELb0ELb1ELb1ELb0ELb0EfN3c107complexIfEEEEv12SSMParamsBwd:
	.zero		1392


//--------------------- .nv.constant0._Z25selective_scan_bwd_kernelI32Selective_Scan_bwd_kernel_traitsILi128ELi16ELb0ELb1ELb1ELb0ELb1EfN3c107complexIfEEEEv12SSMParamsBwd --------------------------
	.section	.nv.constant0._Z25selective_scan_bwd_kernelI32Selective_Scan_bwd_kernel_traitsILi128ELi16ELb0ELb1ELb1ELb0ELb1EfN3c107complexIfEEEEv12SSMParamsBwd,"a",@progbits
	.sectionflags	@""
	.align	4
.nv.constant0._Z25selective_scan_bwd_kernelI32Selective_Scan_bwd_kernel_traitsILi128ELi16ELb0ELb1ELb1ELb0ELb1EfN3c107complexIfEEEEv12SSMParamsBwd:
	.zero		1392


//--------------------- .nv.constant0._Z25selective_scan_bwd_kernelI32Selective_Scan_bwd_kernel_traitsILi128ELi16ELb0ELb1ELb1ELb1ELb0EfN3c107complexIfEEEEv12SSMParamsBwd --------------------------
	.section	.nv.constant0._Z25selective_scan_bwd_kernelI32Selective_Scan_bwd_kernel_traitsILi128ELi16ELb0ELb1ELb1ELb1ELb0EfN3c107complexIfEEEEv12SSMParamsBwd,"a",@progbits
	.sectionflags	@""
	.align	4
.nv.constant0._Z25selective_scan_bwd_kernelI32Selective_Scan_bwd_kernel_traitsILi128ELi16ELb0ELb1ELb1ELb1ELb0EfN3c107complexIfEEEEv12SSMParamsBwd:
	.zero		1392


//--------------------- .nv.constant0._Z25selective_scan_bwd_kernelI32Selective_Scan_bwd_kernel_traitsILi128ELi16ELb0ELb1ELb1ELb1ELb1EfN3c107complexIfEEEEv12SSMParamsBwd --------------------------
	.section	.nv.constant0._Z25selective_scan_bwd_kernelI32Selective_Scan_bwd_kernel_traitsILi128ELi16ELb0ELb1ELb1ELb1ELb1EfN3c107complexIfEEEEv12SSMParamsBwd,"a",@progbits
	.sectionflags	@""
	.align	4
.nv.constant0._Z25selective_scan_bwd_kernelI32Selective_Scan_bwd_kernel_traitsILi128ELi16ELb0ELb1ELb1ELb1ELb1EfN3c107complexIfEEEEv12SSMParamsBwd:
	.zero		1392


//--------------------- .nv.constant0._Z25selective_scan_bwd_kernelI32Selective_Scan_bwd_kernel_traitsILi128ELi16ELb1ELb0ELb0ELb0ELb0EfN3c107complexIfEEEEv12SSMParamsBwd --------------------------
	.section	.nv.constant0._Z25selective_scan_bwd_kernelI32Selective_Scan_bwd_kernel_traitsILi128ELi16ELb1ELb0ELb0ELb0ELb0EfN3c107complexIfEEEEv12SSMParamsBwd,"a",@progbits
	.sectionflags	@""
	.align	4
.nv.constant0._Z25selective_scan_bwd_kernelI32Selective_Scan_bwd_kernel_traitsILi128ELi16ELb1ELb0ELb0ELb0ELb0EfN3c107complexIfEEEEv12SSMParamsBwd:
	.zero		1392


//--------------------- .nv.constant0._Z25selective_scan_bwd_kernelI32Selective_Scan_bwd_kernel_traitsILi128ELi16ELb1ELb0ELb0ELb0ELb1EfN3c107complexIfEEEEv12SSMParamsBwd --------------------------
	.section	.nv.constant0._Z25selective_scan_bwd_kernelI32Selective_Scan_bwd_kernel_traitsILi128ELi16ELb1ELb0ELb0ELb0ELb1EfN3c107complexIfEEEEv12SSMParamsBwd,"a",@progbits
	.sectionflags	@""
	.align	4
.nv.constant0._Z25selective_scan_bwd_kernelI32Selective_Scan_bwd_kernel_traitsILi128ELi16ELb1ELb0ELb0ELb0ELb1EfN3c107complexIfEEEEv12SSMParamsBwd:
	.zero		1392


//--------------------- .nv.constant0._Z25selective_scan_bwd_kernelI32Selective_Scan_bwd_kernel_traitsILi128ELi16ELb1ELb0ELb0ELb1ELb0EfN3c107complexIfEEEEv12SSMParamsBwd --------------------------
	.section	.nv.constant0._Z25selective_scan_bwd_kernelI32Selective_Scan_bwd_kernel_traitsILi128ELi16ELb1ELb0ELb0ELb1ELb0EfN3c107complexIfEEEEv12SSMParamsBwd,"a",@progbits
	.sectionflags	@""
	.align	4
.nv.constant0._Z25selective_scan_bwd_kernelI32Selective_Scan_bwd_kernel_traitsILi128ELi16ELb1ELb0ELb0ELb1ELb0EfN3c107complexIfEEEEv12SSMParamsBwd:
	.zero		1392


//--------------------- .nv.constant0._Z25selective_scan_bwd_kernelI32Selective_Scan_bwd_kernel_traitsILi128ELi16ELb1ELb0ELb0ELb1ELb1EfN3c107complexIfEEEEv12SSMParamsBwd --------------------------
	.section	.nv.constant0._Z25selective_scan_bwd_kernelI32Selective_Scan_bwd_kernel_traitsILi128ELi16ELb1ELb0ELb0ELb1ELb1EfN3c107complexIfEEEEv12SSMParamsBwd,"a",@progbits
	.sectionflags	@""
	.align	4
.nv.constant0._Z25selective_scan_bwd_kernelI32Selective_Scan_bwd_kernel_traitsILi128ELi16ELb1ELb0ELb0ELb1ELb1EfN3c107complexIfEEEEv12SSMParamsBwd:
	.zero		1392


//--------------------- .nv.constant0._Z25selective_scan_bwd_kernelI32Selective_Scan_bwd_kernel_traitsILi128ELi16ELb1ELb0ELb1ELb0ELb0EfN3c107complexIfEEEEv12SSMParamsBwd --------------------------
	.section	.nv.constant0._Z25selective_scan_bwd_kernelI32Selective_Scan_bwd_kernel_traitsILi128ELi16ELb1ELb0ELb1ELb0ELb0EfN3c107complexIfEEEEv12SSMParamsBwd,"a",@progbits
	.sectionflags	@""
	.align	4
.nv.constant0._Z25selective_scan_bwd_kernelI32Selective_Scan_bwd_kernel_traitsILi128ELi16ELb1ELb0ELb1ELb0ELb0EfN3c107complexIfEEEEv12SSMParamsBwd:
	.zero		1392


//--------------------- .nv.constant0._Z25selective_scan_bwd_kernelI32Selective_Scan_bwd_kernel_traitsILi128ELi16ELb1ELb0ELb1ELb0ELb1EfN3c107complexIfEEEEv12SSMParamsBwd --------------------------
	.section	.nv.constant0._Z25selective_scan_bwd_kernelI32Selective_Scan_bwd_kernel_traitsILi128ELi16ELb1ELb0ELb1ELb0ELb1EfN3c107complexIfEEEEv12SSMParamsBwd,"a",@progbits
	.sectionflags	@""
	.align	4
.nv.constant0._Z25selective_scan_bwd_kernelI32Selective_Scan_bwd_kernel_traitsILi128ELi16ELb1ELb0ELb1ELb0ELb1EfN3c107complexIfEEEEv12SSMParamsBwd:
	.zero		1392


//--------------------- .nv.constant0._Z25selective_scan_bwd_kernelI32Selective_Scan_bwd_kernel_traitsILi128ELi16ELb1ELb0ELb1ELb1ELb0EfN3c107complexIfEEEEv12SSMParamsBwd --------------------------
	.section	.nv.constant0._Z25selective_scan_bwd_kernelI32Selective_Scan_bwd_kernel_traitsILi128ELi16ELb1ELb0ELb1ELb1ELb0EfN3c107complexIfEEEEv12SSMParamsBwd,"a",@progbits
	.sectionflags	@""
	.align	4
.nv.constant0._Z25selective_scan_bwd_kernelI32Selective_Scan_bwd_kernel_traitsILi128ELi16ELb1ELb0ELb1ELb1ELb0EfN3c107complexIfEEEEv12SSMParamsBwd:
	.zero		1392


//--------------------- .nv.constant0._Z25selective_scan_bwd_kernelI32Selective_Scan_bwd_kernel_traitsILi128ELi16ELb1ELb0ELb1ELb1ELb1EfN3c107complexIfEEEEv12SSMParamsBwd --------------------------
	.section	.nv.constant0._Z25selective_scan_bwd_kernelI32Selective_Scan_bwd_kernel_traitsILi128ELi16ELb1ELb0ELb1ELb1ELb1EfN3c107complexIfEEEEv12SSMParamsBwd,"a",@progbits
	.sectionflags	@""
	.align	4
.nv.constant0._Z25selective_scan_bwd_kernelI32Selective_Scan_bwd_kernel_traitsILi128ELi16ELb1ELb0ELb1ELb1ELb1EfN3c107complexIfEEEEv12SSMParamsBwd:
	.zero		1392


//--------------------- .nv.constant0._Z25selective_scan_bwd_kernelI32Selective_Scan_bwd_kernel_traitsILi128ELi16ELb1ELb1ELb0ELb0ELb0EfN3c107complexIfEEEEv12SSMParamsBwd --------------------------
	.section	.nv.constant0._Z25selective_scan_bwd_kernelI32Selective_Scan_bwd_kernel_traitsILi128ELi16ELb1ELb1ELb0ELb0ELb0EfN3c107complexIfEEEEv12SSMParamsBwd,"a",@progbits
	.sectionflags	@""
	.align	4
.nv.constant0._Z25selective_scan_bwd_kernelI32Selective_Scan_bwd_kernel_traitsILi128ELi16ELb1ELb1ELb0ELb0ELb0EfN3c107complexIfEEEEv12SSMParamsBwd:
	.zero		1392


//--------------------- .nv.constant0._Z25selective_scan_bwd_kernelI32Selective_Scan_bwd_kernel_traitsILi128ELi16ELb1ELb1ELb0ELb0ELb1EfN3c107complexIfEEEEv12SSMParamsBwd --------------------------
	.section	.nv.constant0._Z25selective_scan_bwd_kernelI32Selective_Scan_bwd_kernel_traitsILi128ELi16ELb1ELb1ELb0ELb0ELb1EfN3c107complexIfEEEEv12SSMParamsBwd,"a",@progbits
	.sectionflags	@""
	.align	4
.nv.constant0._Z25selective_scan_bwd_kernelI32Selective_Scan_bwd_kernel_traitsILi128ELi16ELb1ELb1ELb0ELb0ELb1EfN3c107complexIfEEEEv12SSMParamsBwd:
	.zero		1392


//--------------------- .nv.constant0._Z25selective_scan_bwd_kernelI32Selective_Scan_bwd_kernel_traitsILi128ELi16ELb1ELb1ELb0ELb1ELb0EfN3c107complexIfEEEEv12SSMParamsBwd --------------------------
	.section	.nv.constant0._Z25selective_scan_bwd_kernelI32Selective_Scan_bwd_kernel_traitsILi128ELi16ELb1ELb1ELb0ELb1ELb0EfN3c107complexIfEEEEv12SSMParamsBwd,"a",@progbits
	.sectionflags	@""
	.align	4
.nv.constant0._Z25selective_scan_bwd_kernelI32Selective_Scan_bwd_kernel_traitsILi128ELi16ELb1ELb1ELb0ELb1ELb0EfN3c107complexIfEEEEv12SSMParamsBwd:
	.zero		1392


//--------------------- .nv.constant0._Z25selective_scan_bwd_kernelI32Selective_Scan_bwd_kernel_traitsILi128ELi16ELb1ELb1ELb0ELb1ELb1EfN3c107complexIfEEEEv12SSMParamsBwd --------------------------
	.section	.nv.constant0._Z25selective_scan_bwd_kernelI32Selective_Scan_bwd_kernel_traitsILi128ELi16ELb1ELb1ELb0ELb1ELb1EfN3c107complexIfEEEEv12SSMParamsBwd,"a",@progbits
	.sectionflags	@""
	.align	4
.nv.constant0._Z25selective_scan_bwd_kernelI32Selective_Scan_bwd_kernel_traitsILi128ELi16ELb1ELb1ELb0ELb1ELb1EfN3c107complexIfEEEEv12SSMParamsBwd:
	.zero		1392


//--------------------- .nv.constant0._Z25selective_scan_bwd_kernelI32Selective_Scan_bwd_kernel_traitsILi128ELi16ELb1ELb1ELb1ELb0ELb0EfN3c107complexIfEEEEv12SSMParamsBwd --------------------------
	.section	.nv.constant0._Z25selective_scan_bwd_kernelI32Selective_Scan_bwd_kernel_traitsILi128ELi16ELb1ELb1ELb1ELb0ELb0EfN3c107complexIfEEEEv12SSMParamsBwd,"a",@progbits
	.sectionflags	@""
	.align	4
.nv.constant0._Z25selective_scan_bwd_kernelI32Selective_Scan_bwd_kernel_traitsILi128ELi16ELb1ELb1ELb1ELb0ELb0EfN3c107complexIfEEEEv12SSMParamsBwd:
	.zero		1392


//--------------------- .nv.constant0._Z25selective_scan_bwd_kernelI32Selective_Scan_bwd_kernel_traitsILi128ELi16ELb1ELb1ELb1ELb0ELb1EfN3c107complexIfEEEEv12SSMParamsBwd --------------------------
	.section	.nv.constant0._Z25selective_scan_bwd_kernelI32Selective_Scan_bwd_kernel_traitsILi128ELi16ELb1ELb1ELb1ELb0ELb1EfN3c107complexIfEEEEv12SSMParamsBwd,"a",@progbits
	.sectionflags	@""
	.align	4
.nv.constant0._Z25selective_scan_bwd_kernelI32Selective_Scan_bwd_kernel_traitsILi128ELi16ELb1ELb1ELb1ELb0ELb1EfN3c107complexIfEEEEv12SSMParamsBwd:
	.zero		1392


//--------------------- .nv.constant0._Z25selective_scan_bwd_kernelI32Selective_Scan_bwd_kernel_traitsILi128ELi16ELb1ELb1ELb1ELb1ELb0EfN3c107complexIfEEEEv12SSMParamsBwd --------------------------
	.section	.nv.constant0._Z25selective_scan_bwd_kernelI32Selective_Scan_bwd_kernel_traitsILi128ELi16ELb1ELb1ELb1ELb1ELb0EfN3c107complexIfEEEEv12SSMParamsBwd,"a",@progbits
	.sectionflags	@""
	.align	4
.nv.constant0._Z25selective_scan_bwd_kernelI32Selective_Scan_bwd_kernel_traitsILi128ELi16ELb1ELb1ELb1ELb1ELb0EfN3c107complexIfEEEEv12SSMParamsBwd:
	.zero		1392


//--------------------- .nv.constant0._Z25selective_scan_bwd_kernelI32Selective_Scan_bwd_kernel_traitsILi128ELi16ELb1ELb1ELb1ELb1ELb1EfN3c107complexIfEEEEv12SSMParamsBwd --------------------------
	.section	.nv.constant0._Z25selective_scan_bwd_kernelI32Selective_Scan_bwd_kernel_traitsILi128ELi16ELb1ELb1ELb1ELb1ELb1EfN3c107complexIfEEEEv12SSMParamsBwd,"a",@progbits
	.sectionflags	@""
	.align	4
.nv.constant0._Z25selective_scan_bwd_kernelI32Selective_Scan_bwd_kernel_traitsILi128ELi16ELb1ELb1ELb1ELb1ELb1EfN3c107complexIfEEEEv12SSMParamsBwd:
	.zero		1392


//--------------------- .nv.constant0._Z25selective_scan_bwd_kernelI32Selective_Scan_bwd_kernel_traitsILi64ELi16ELb0ELb0ELb0ELb0ELb0EfN3c107complexIfEEEEv12SSMParamsBwd --------------------------
	.section	.nv.constant0._Z25selective_scan_bwd_kernelI32Selective_Scan_bwd_kernel_traitsILi64ELi16ELb0ELb0ELb0ELb0ELb0EfN3c107complexIfEEEEv12SSMParamsBwd,"a",@progbits
	.sectionflags	@""
	.align	4
.nv.constant0._Z25selective_scan_bwd_kernelI32Selective_Scan_bwd_kernel_traitsILi64ELi16ELb0ELb0ELb0ELb0ELb0EfN3c107complexIfEEEEv12SSMParamsBwd:
	.zero		1392


//--------------------- .nv.constant0._Z25selective_scan_bwd_kernelI32Selective_Scan_bwd_kernel_traitsILi64ELi16ELb0ELb0ELb0ELb0ELb1EfN3c107complexIfEEEEv12SSMParamsBwd --------------------------
	.section	.nv.constant0._Z25selective_scan_bwd_kernelI32Selective_Scan_bwd_kernel_traitsILi64ELi16ELb0ELb0ELb0ELb0ELb1EfN3c107complexIfEEEEv12SSMParamsBwd,"a",@progbits
	.sectionflags	@""
	.align	4
.nv.constant0._Z25selective_scan_bwd_kernelI32Selective_Scan_bwd_kernel_traitsILi64ELi16ELb0ELb0ELb0ELb0ELb1EfN3c107complexIfEEEEv12SSMParamsBwd:
	.zero		1392


//--------------------- .nv.constant0._Z25selective_scan_bwd_kernelI32Selective_Scan_bwd_kernel_traitsILi64ELi16ELb0ELb0ELb0ELb1ELb0EfN3c107complexIfEEEEv12SSMParamsBwd --------------------------
	.section	.nv.constant0._Z25selective_scan_bwd_kernelI32Selective_Scan_bwd_kernel_traitsILi64ELi16ELb0ELb0ELb0ELb1ELb0EfN3c107complexIfEEEEv12SSMParamsBwd,"a",@progbits
	.sectionflags	@""
	.align	4
.nv.constant0._Z25selective_scan_bwd_kernelI32Selective_Scan_bwd_kernel_traitsILi64ELi16ELb0ELb0ELb0ELb1ELb0EfN3c107complexIfEEEEv12SSMParamsBwd:
	.zero		1392


//--------------------- .nv.constant0._Z25selective_scan_bwd_kernelI32Selective_Scan_bwd_kernel_traitsILi64ELi16ELb0ELb0ELb0ELb1ELb1EfN3c107complexIfEEEEv12SSMParamsBwd --------------------------
	.section	.nv.constant0._Z25selective_scan_bwd_kernelI32Selective_Scan_bwd_kernel_traitsILi64ELi16ELb0ELb0ELb0ELb1ELb1EfN3c107complexIfEEEEv12SSMParamsBwd,"a",@progbits
	.sectionflags	@""
	.align	4
.nv.constant0._Z25selective_scan_bwd_kernelI32Selective_Scan_bwd_kernel_traitsILi64ELi16ELb0ELb0ELb0ELb1ELb1EfN3c107complexIfEEEEv12SSMParamsBwd:
	.zero		1392


//--------------------- .nv.constant0._Z25selective_scan_bwd_kernelI32Selective_Scan_bwd_kernel_traitsILi64ELi16ELb0ELb0ELb1ELb0ELb0EfN3c107complexIfEEEEv12SSMParamsBwd --------------------------
	.section	.nv.constant0._Z25selective_scan_bwd_kernelI32Selective_Scan_bwd_kernel_traitsILi64ELi16ELb0ELb0ELb1ELb0ELb0EfN3c107complexIfEEEEv12SSMParamsBwd,"a",@progbits
	.sectionflags	@""
	.align	4
.nv.constant0._Z25selective_scan_bwd_kernelI32Selective_Scan_bwd_kernel_traitsILi64ELi16ELb0ELb0ELb1ELb0ELb0EfN3c107complexIfEEEEv12SSMParamsBwd:
	.zero		1392


//--------------------- .nv.constant0._Z25selective_scan_bwd_kernelI32Selective_Scan_bwd_kernel_traitsILi64ELi16ELb0ELb0ELb1ELb0ELb1EfN3c107complexIfEEEEv12SSMParamsBwd --------------------------
	.section	.nv.constant0._Z25selective_scan_bwd_kernelI32Selective_Scan_bwd_kernel_traitsILi64ELi16ELb0ELb0ELb1ELb0ELb1EfN3c107complexIfEEEEv12SSMParamsBwd,"a",@progbits
	.sectionflags	@""
	.align	4
.nv.constant0._Z25selective_scan_bwd_kernelI32Selective_Scan_bwd_kernel_traitsILi64ELi16ELb0ELb0ELb1ELb0ELb1EfN3c107complexIfEEEEv12SSMParamsBwd:
	.zero		1392


//--------------------- .nv.constant0._Z25selective_scan_bwd_kernelI32Selective_Scan_bwd_kernel_traitsILi64ELi16ELb0ELb0ELb1ELb1ELb0EfN3c107complexIfEEEEv12SSMParamsBwd --------------------------
	.section	.nv.constant0._Z25selective_scan_bwd_kernelI32Selective_Scan_bwd_kernel_traitsILi64ELi16ELb0ELb0ELb1ELb1ELb0EfN3c107complexIfEEEEv12SSMParamsBwd,"a",@progbits
	.sectionflags	@""
	.align	4
.nv.constant0._Z25selective_scan_bwd_kernelI32Selective_Scan_bwd_kernel_traitsILi64ELi16ELb0ELb0ELb1ELb1ELb0EfN3c107complexIfEEEEv12SSMParamsBwd:
	.zero		1392


//--------------------- .nv.constant0._Z25selective_scan_bwd_kernelI32Selective_Scan_bwd_kernel_traitsILi64ELi16ELb0ELb0ELb1ELb1ELb1EfN3c107complexIfEEEEv12SSMParamsBwd --------------------------
	.section	.nv.constant0._Z25selective_scan_bwd_kernelI32Selective_Scan_bwd_kernel_traitsILi64ELi16ELb0ELb0ELb1ELb1ELb1EfN3c107complexIfEEEEv12SSMParamsBwd,"a",@progbits
	.sectionflags	@""
	.align	4
.nv.constant0._Z25selective_scan_bwd_kernelI32Selective_Scan_bwd_kernel_traitsILi64ELi16ELb0ELb0ELb1ELb1ELb1EfN3c107complexIfEEEEv12SSMParamsBwd:
	.zero		1392


//--------------------- .nv.constant0._Z25selective_scan_bwd_kernelI32Selective_Scan_bwd_kernel_traitsILi64ELi16ELb0ELb1ELb0ELb0ELb0EfN3c107complexIfEEEEv12SSMParamsBwd --------------------------
	.section	.nv.constant0._Z25selective_scan_bwd_kernelI32Selective_Scan_bwd_kernel_traitsILi64ELi16ELb0ELb1ELb0ELb0ELb0EfN3c107complexIfEEEEv12SSMParamsBwd,"a",@progbits
	.sectionflags	@""
	.align	4
.nv.constant0._Z25selective_scan_bwd_kernelI32Selective_Scan_bwd_kernel_traitsILi64ELi16ELb0ELb1ELb0ELb0ELb0EfN3c107complexIfEEEEv12SSMParamsBwd:
	.zero		1392


//--------------------- .nv.constant0._Z25selective_scan_bwd_kernelI32Selective_Scan_bwd_kernel_traitsILi64ELi16ELb0ELb1ELb0ELb0ELb1EfN3c107complexIfEEEEv12SSMParamsBwd --------------------------
	.section	.nv.constant0._Z25selective_scan_bwd_kernelI32Selective_Scan_bwd_kernel_traitsILi64ELi16ELb0ELb1ELb0ELb0ELb1EfN3c107complexIfEEEEv12SSMParamsBwd,"a",@progbits
	.sectionflags	@""
	.align	4
.nv.constant0._Z25selective_scan_bwd_kernelI32Selective_Scan_bwd_kernel_traitsILi64ELi16ELb0ELb1ELb0ELb0ELb1EfN3c107complexIfEEEEv12SSMParamsBwd:
	.zero		1392


//--------------------- .nv.constant0._Z25selective_scan_bwd_kernelI32Selective_Scan_bwd_kernel_traitsILi64ELi16ELb0ELb1ELb0ELb1ELb0EfN3c107complexIfEEEEv12SSMParamsBwd --------------------------
	.section	.nv.constant0._Z25selective_scan_bwd_kernelI32Selective_Scan_bwd_kernel_traitsILi64ELi16ELb0ELb1ELb0ELb1ELb0EfN3c107complexIfEEEEv12SSMParamsBwd,"a",@progbits
	.sectionflags	@""
	.align	4
.nv.constant0._Z25selective_scan_bwd_kernelI32Selective_Scan_bwd_kernel_traitsILi64ELi16ELb0ELb1ELb0ELb1ELb0EfN3c107complexIfEEEEv12SSMParamsBwd:
	.zero		1392


//--------------------- .nv.constant0._Z25selective_scan_bwd_kernelI32Selective_Scan_bwd_kernel_traitsILi64ELi16ELb0ELb1ELb0ELb1ELb1EfN3c107complexIfEEEEv12SSMParamsBwd --------------------------
	.section	.nv.constant0._Z25selective_scan_bwd_kernelI32Selective_Scan_bwd_kernel_traitsILi64ELi16ELb0ELb1ELb0ELb1ELb1EfN3c107complexIfEEEEv12SSMParamsBwd,"a",@progbits
	.sectionflags	@""
	.align	4
.nv.constant0._Z25selective_scan_bwd_kernelI32Selective_Scan_bwd_kernel_traitsILi64ELi16ELb0ELb1ELb0ELb1ELb1EfN3c107complexIfEEEEv12SSMParamsBwd:
	.zero		1392


//--------------------- .nv.constant0._Z25selective_scan_bwd_kernelI32Selective_Scan_bwd_kernel_traitsILi64ELi16ELb0ELb1ELb1ELb0ELb0EfN3c107complexIfEEEEv12SSMParamsBwd --------------------------
	.section	.nv.constant0._Z25selective_scan_bwd_kernelI32Selective_Scan_bwd_kernel_traitsILi64ELi16ELb0ELb1ELb1ELb0ELb0EfN3c107complexIfEEEEv12SSMParamsBwd,"a",@progbits
	.sectionflags	@""
	.align	4
.nv.constant0._Z25selective_scan_bwd_kernelI32Selective_Scan_bwd_kernel_traitsILi64ELi16ELb0ELb1ELb1ELb0ELb0EfN3c107complexIfEEEEv12SSMParamsBwd:
	.zero		1392


//--------------------- .nv.constant0._Z25selective_scan_bwd_kernelI32Selective_Scan_bwd_kernel_traitsILi64ELi16ELb0ELb1ELb1ELb0ELb1EfN3c107complexIfEEEEv12SSMParamsBwd --------------------------
	.section	.nv.constant0._Z25selective_scan_bwd_kernelI32Selective_Scan_bwd_kernel_traitsILi64ELi16ELb0ELb1ELb1ELb0ELb1EfN3c107complexIfEEEEv12SSMParamsBwd,"a",@progbits
	.sectionflags	@""
	.align	4
.nv.constant0._Z25selective_scan_bwd_kernelI32Selective_Scan_bwd_kernel_traitsILi64ELi16ELb0ELb1ELb1ELb0ELb1EfN3c107complexIfEEEEv12SSMParamsBwd:
	.zero		1392


//--------------------- .nv.constant0._Z25selective_scan_bwd_kernelI32Selective_Scan_bwd_kernel_traitsILi64ELi16ELb0ELb1ELb1ELb1ELb0EfN3c107complexIfEEEEv12SSMParamsBwd --------------------------
	.section	.nv.constant0._Z25selective_scan_bwd_kernelI32Selective_Scan_bwd_kernel_traitsILi64ELi16ELb0ELb1ELb1ELb1ELb0EfN3c107complexIfEEEEv12SSMParamsBwd,"a",@progbits
	.sectionflags	@""
	.align	4
.nv.constant0._Z25selective_scan_bwd_kernelI32Selective_Scan_bwd_kernel_traitsILi64ELi16ELb0ELb1ELb1ELb1ELb0EfN3c107complexIfEEEEv12SSMParamsBwd:
	.zero		1392


//--------------------- .nv.constant0._Z25selective_scan_bwd_kernelI32Selective_Scan_bwd_kernel_traitsILi64ELi16ELb0ELb1ELb1ELb1ELb1EfN3c107complexIfEEEEv12SSMParamsBwd --------------------------
	.section	.nv.constant0._Z25selective_scan_bwd_kernelI32Selective_Scan_bwd_kernel_traitsILi64ELi16ELb0ELb1ELb1ELb1ELb1EfN3c107complexIfEEEEv12SSMParamsBwd,"a",@progbits
	.sectionflags	@""
	.align	4
.nv.constant0._Z25selective_scan_bwd_kernelI32Selective_Scan_bwd_kernel_traitsILi64ELi16ELb0ELb1ELb1ELb1ELb1EfN3c107complexIfEEEEv12SSMParamsBwd:
	.zero		1392


//--------------------- .nv.constant0._Z25selective_scan_bwd_kernelI32Selective_Scan_bwd_kernel_traitsILi64ELi16ELb1ELb0ELb0ELb0ELb0EfN3c107complexIfEEEEv12SSMParamsBwd --------------------------
	.section	.nv.constant0._Z25selective_scan_bwd_kernelI32Selective_Scan_bwd_kernel_traitsILi64ELi16ELb1ELb0ELb0ELb0ELb0EfN3c107complexIfEEEEv12SSMParamsBwd,"a",@progbits
	.sectionflags	@""
	.align	4
.nv.constant0._Z25selective_scan_bwd_kernelI32Selective_Scan_bwd_kernel_traitsILi64ELi16ELb1ELb0ELb0ELb0ELb0EfN3c107complexIfEEEEv12SSMParamsBwd:
	.zero		1392


//--------------------- .nv.constant0._Z25selective_scan_bwd_kernelI32Selective_Scan_bwd_kernel_traitsILi64ELi16ELb1ELb0ELb0ELb0ELb1EfN3c107complexIfEEEEv12SSMParamsBwd --------------------------
	.section	.nv.constant0._Z25selective_scan_bwd_kernelI32Selective_Scan_bwd_kernel_traitsILi64ELi16ELb1ELb0ELb0ELb0ELb1EfN3c107complexIfEEEEv12SSMParamsBwd,"a",@progbits
	.sectionflags	@""
	.align	4
.nv.constant0._Z25selective_scan_bwd_kernelI32Selective_Scan_bwd_kernel_traitsILi64ELi16ELb1ELb0ELb0ELb0ELb1EfN3c107complexIfEEEEv12SSMParamsBwd:
	.zero		1392


//--------------------- .nv.constant0._Z25selective_scan_bwd_kernelI32Selective_Scan_bwd_kernel_traitsILi64ELi16ELb1ELb0ELb0ELb1ELb0EfN3c107complexIfEEEEv12SSMParamsBwd --------------------------
	.section	.nv.constant0._Z25selective_scan_bwd_kernelI32Selective_Scan_bwd_kernel_traitsILi64ELi16ELb1ELb0ELb0ELb1ELb0EfN3c107complexIfEEEEv12SSMParamsBwd,"a",@progbits
	.sectionflags	@""
	.align	4
.nv.constant0._Z25selective_scan_bwd_kernelI32Selective_Scan_bwd_kernel_traitsILi64ELi16ELb1ELb0ELb0ELb1ELb0EfN3c107complexIfEEEEv12SSMParamsBwd:
	.zero		1392


//--------------------- .nv.constant0._Z25selective_scan_bwd_kernelI32Selective_Scan_bwd_kernel_traitsILi64ELi16ELb1ELb0ELb0ELb1ELb1EfN3c107complexIfEEEEv12SSMParamsBwd --------------------------
	.section	.nv.constant0._Z25selective_scan_bwd_kernelI32Selective_Scan_bwd_kernel_traitsILi64ELi16ELb1ELb0ELb0ELb1ELb1EfN3c107complexIfEEEEv12SSMParamsBwd,"a",@progbits
	.sectionflags	@""
	.align	4
.nv.constant0._Z25selective_scan_bwd_kernelI32Selective_Scan_bwd_kernel_traitsILi64ELi16ELb1ELb0ELb0ELb1ELb1EfN3c107complexIfEEEEv12SSMParamsBwd:
	.zero		1392


//--------------------- .nv.constant0._Z25selective_scan_bwd_kernelI32Selective_Scan_bwd_kernel_traitsILi64ELi16ELb1ELb0ELb1ELb0ELb0EfN3c107complexIfEEEEv12SSMParamsBwd --------------------------
	.section	.nv.constant0._Z25selective_scan_bwd_kernelI32Selective_Scan_bwd_kernel_traitsILi64ELi16ELb1ELb0ELb1ELb0ELb0EfN3c107complexIfEEEEv12SSMParamsBwd,"a",@progbits
	.sectionflags	@""
	.align	4
.nv.constant0._Z25selective_scan_bwd_kernelI32Selective_Scan_bwd_kernel_traitsILi64ELi16ELb1ELb0ELb1ELb0ELb0EfN3c107complexIfEEEEv12SSMParamsBwd:
	.zero		1392


//--------------------- .nv.constant0._Z25selective_scan_bwd_kernelI32Selective_Scan_bwd_kernel_traitsILi64ELi16ELb1ELb0ELb1ELb0ELb1EfN3c107complexIfEEEEv12SSMParamsBwd --------------------------
	.section	.nv.constant0._Z25selective_scan_bwd_kernelI32Selective_Scan_bwd_kernel_traitsILi64ELi16ELb1ELb0ELb1ELb0ELb1EfN3c107complexIfEEEEv12SSMParamsBwd,"a",@progbits
	.sectionflags	@""
	.align	4
.nv.constant0._Z25selective_scan_bwd_kernelI32Selective_Scan_bwd_kernel_traitsILi64ELi16ELb1ELb0ELb1ELb0ELb1EfN3c107complexIfEEEEv12SSMParamsBwd:
	.zero		1392


//--------------------- .nv.constant0._Z25selective_scan_bwd_kernelI32Selective_Scan_bwd_kernel_traitsILi64ELi16ELb1ELb0ELb1ELb1ELb0EfN3c107complexIfEEEEv12SSMParamsBwd --------------------------
	.section	.nv.constant0._Z25selective_scan_bwd_kernelI32Selective_Scan_bwd_kernel_traitsILi64ELi16ELb1ELb0ELb1ELb1ELb0EfN3c107complexIfEEEEv12SSMParamsBwd,"a",@progbits
	.sectionflags	@""
	.align	4
.nv.constant0._Z25selective_scan_bwd_kernelI32Selective_Scan_bwd_kernel_traitsILi64ELi16ELb1ELb0ELb1ELb1ELb0EfN3c107complexIfEEEEv12SSMParamsBwd:
	.zero		1392


//--------------------- .nv.constant0._Z25selective_scan_bwd_kernelI32Selective_Scan_bwd_kernel_traitsILi64ELi16ELb1ELb0ELb1ELb1ELb1EfN3c107complexIfEEEEv12SSMParamsBwd --------------------------
	.section	.nv.constant0._Z25selective_scan_bwd_kernelI32Selective_Scan_bwd_kernel_traitsILi64ELi16ELb1ELb0ELb1ELb1ELb1EfN3c107complexIfEEEEv12SSMParamsBwd,"a",@progbits
	.sectionflags	@""
	.align	4
.nv.constant0._Z25selective_scan_bwd_kernelI32Selective_Scan_bwd_kernel_traitsILi64ELi16ELb1ELb0ELb1ELb1ELb1EfN3c107complexIfEEEEv12SSMParamsBwd:
	.zero		1392


//--------------------- .nv.constant0._Z25selective_scan_bwd_kernelI32Selective_Scan_bwd_kernel_traitsILi64ELi16ELb1ELb1ELb0ELb0ELb0EfN3c107complexIfEEEEv12SSMParamsBwd --------------------------
	.section	.nv.constant0._Z25selective_scan_bwd_kernelI32Selective_Scan_bwd_kernel_traitsILi64ELi16ELb1ELb1ELb0ELb0ELb0EfN3c107complexIfEEEEv12SSMParamsBwd,"a",@progbits
	.sectionflags	@""
	.align	4
.nv.constant0._Z25selective_scan_bwd_kernelI32Selective_Scan_bwd_kernel_traitsILi64ELi16ELb1ELb1ELb0ELb0ELb0EfN3c107complexIfEEEEv12SSMParamsBwd:
	.zero		1392


//--------------------- .nv.constant0._Z25selective_scan_bwd_kernelI32Selective_Scan_bwd_kernel_traitsILi64ELi16ELb1ELb1ELb0ELb0ELb1EfN3c107complexIfEEEEv12SSMParamsBwd --------------------------
	.section	.nv.constant0._Z25selective_scan_bwd_kernelI32Selective_Scan_bwd_kernel_traitsILi64ELi16ELb1ELb1ELb0ELb0ELb1EfN3c107complexIfEEEEv12SSMParamsBwd,"a",@progbits
	.sectionflags	@""
	.align	4
.nv.constant0._Z25selective_scan_bwd_kernelI32Selective_Scan_bwd_kernel_traitsILi64ELi16ELb1ELb1ELb0ELb0ELb1EfN3c107complexIfEEEEv12SSMParamsBwd:
	.zero		1392


//--------------------- .nv.constant0._Z25selective_scan_bwd_kernelI32Selective_Scan_bwd_kernel_traitsILi64ELi16ELb1ELb1ELb0ELb1ELb0EfN3c107complexIfEEEEv12SSMParamsBwd --------------------------
	.section	.nv.constant0._Z25selective_scan_bwd_kernelI32Selective_Scan_bwd_kernel_traitsILi64ELi16ELb1ELb1ELb0ELb1ELb0EfN3c107complexIfEEEEv12SSMParamsBwd,"a",@progbits
	.sectionflags	@""
	.align	4
.nv.constant0._Z25selective_scan_bwd_kernelI32Selective_Scan_bwd_kernel_traitsILi64ELi16ELb1ELb1ELb0ELb1ELb0EfN3c107complexIfEEEEv12SSMParamsBwd:
	.zero		1392


//--------------------- .nv.constant0._Z25selective_scan_bwd_kernelI32Selective_Scan_bwd_kernel_traitsILi64ELi16ELb1ELb1ELb0ELb1ELb1EfN3c107complexIfEEEEv12SSMParamsBwd --------------------------
	.section	.nv.constant0._Z25selective_scan_bwd_kernelI32Selective_Scan_bwd_kernel_traitsILi64ELi16ELb1ELb1ELb0ELb1ELb1EfN3c107complexIfEEEEv12SSMParamsBwd,"a",@progbits
	.sectionflags	@""
	.align	4
.nv.constant0._Z25selective_scan_bwd_kernelI32Selective_Scan_bwd_kernel_traitsILi64ELi16ELb1ELb1ELb0ELb1ELb1EfN3c107complexIfEEEEv12SSMParamsBwd:
	.zero		1392


//--------------------- .nv.constant0._Z25selective_scan_bwd_kernelI32Selective_Scan_bwd_kernel_traitsILi64ELi16ELb1ELb1ELb1ELb0ELb0EfN3c107complexIfEEEEv12SSMParamsBwd --------------------------
	.section	.nv.constant0._Z25selective_scan_bwd_kernelI32Selective_Scan_bwd_kernel_traitsILi64ELi16ELb1ELb1ELb1ELb0ELb0EfN3c107complexIfEEEEv12SSMParamsBwd,"a",@progbits
	.sectionflags	@""
	.align	4
.nv.constant0._Z25selective_scan_bwd_kernelI32Selective_Scan_bwd_kernel_traitsILi64ELi16ELb1ELb1ELb1ELb0ELb0EfN3c107complexIfEEEEv12SSMParamsBwd:
	.zero		1392


//--------------------- .nv.constant0._Z25selective_scan_bwd_kernelI32Selective_Scan_bwd_kernel_traitsILi64ELi16ELb1ELb1ELb1ELb0ELb1EfN3c107complexIfEEEEv12SSMParamsBwd --------------------------
	.section	.nv.constant0._Z25selective_scan_bwd_kernelI32Selective_Scan_bwd_kernel_traitsILi64ELi16ELb1ELb1ELb1ELb0ELb1EfN3c107complexIfEEEEv12SSMParamsBwd,"a",@progbits
	.sectionflags	@""
	.align	4
.nv.constant0._Z25selective_scan_bwd_kernelI32Selective_Scan_bwd_kernel_traitsILi64ELi16ELb1ELb1ELb1ELb0ELb1EfN3c107complexIfEEEEv12SSMParamsBwd:
	.zero		1392


//--------------------- .nv.constant0._Z25selective_scan_bwd_kernelI32Selective_Scan_bwd_kernel_traitsILi64ELi16ELb1ELb1ELb1ELb1ELb0EfN3c107complexIfEEEEv12SSMParamsBwd --------------------------
	.section	.nv.constant0._Z25selective_scan_bwd_kernelI32Selective_Scan_bwd_kernel_traitsILi64ELi16ELb1ELb1ELb1ELb1ELb0EfN3c107complexIfEEEEv12SSMParamsBwd,"a",@progbits
	.sectionflags	@""
	.align	4
.nv.constant0._Z25selective_scan_bwd_kernelI32Selective_Scan_bwd_kernel_traitsILi64ELi16ELb1ELb1ELb1ELb1ELb0EfN3c107complexIfEEEEv12SSMParamsBwd:
	.zero		1392


//--------------------- .nv.constant0._Z25selective_scan_bwd_kernelI32Selective_Scan_bwd_kernel_traitsILi64ELi16ELb1ELb1ELb1ELb1ELb1EfN3c107complexIfEEEEv12SSMParamsBwd --------------------------
	.section	.nv.constant0._Z25selective_scan_bwd_kernelI32Selective_Scan_bwd_kernel_traitsILi64ELi16ELb1ELb1ELb1ELb1ELb1EfN3c107complexIfEEEEv12SSMParamsBwd,"a",@progbits
	.sectionflags	@""
	.align	4
.nv.constant0._Z25selective_scan_bwd_kernelI32Selective_Scan_bwd_kernel_traitsILi64ELi16ELb1ELb1ELb1ELb1ELb1EfN3c107complexIfEEEEv12SSMParamsBwd:
	.zero		1392


//--------------------- .nv.constant0._Z25selective_scan_bwd_kernelI32Selective_Scan_bwd_kernel_traitsILi32ELi16ELb0ELb0ELb0ELb0ELb0EfN3c107complexIfEEEEv12SSMParamsBwd --------------------------
	.section	.nv.constant0._Z25selective_scan_bwd_kernelI32Selective_Scan_bwd_kernel_traitsILi32ELi16ELb0ELb0ELb0ELb0ELb0EfN3c107complexIfEEEEv12SSMParamsBwd,"a",@progbits
	.sectionflags	@""
	.align	4
.nv.constant0._Z25selective_scan_bwd_kernelI32Selective_Scan_bwd_kernel_traitsILi32ELi16ELb0ELb0ELb0ELb0ELb0EfN3c107complexIfEEEEv12SSMParamsBwd:
	.zero		1392


//--------------------- .nv.constant0._Z25selective_scan_bwd_kernelI32Selective_Scan_bwd_kernel_traitsILi32ELi16ELb0ELb0ELb0ELb0ELb1EfN3c107complexIfEEEEv12SSMParamsBwd --------------------------
	.section	.nv.constant0._Z25selective_scan_bwd_kernelI32Selective_Scan_bwd_kernel_traitsILi32ELi16ELb0ELb0ELb0ELb0ELb1EfN3c107complexIfEEEEv12SSMParamsBwd,"a",@progbits
	.sectionflags	@""
	.align	4
.nv.constant0._Z25selective_scan_bwd_kernelI32Selective_Scan_bwd_kernel_traitsILi32ELi16ELb0ELb0ELb0ELb0ELb1EfN3c107complexIfEEEEv12SSMParamsBwd:
	.zero		1392


//--------------------- .nv.constant0._Z25selective_scan_bwd_kernelI32Selective_Scan_bwd_kernel_traitsILi32ELi16ELb0ELb0ELb0ELb1ELb0EfN3c107complexIfEEEEv12SSMParamsBwd --------------------------
	.section	.nv.constant0._Z25selective_scan_bwd_kernelI32Selective_Scan_bwd_kernel_traitsILi32ELi16ELb0ELb0ELb0ELb1ELb0EfN3c107complexIfEEEEv12SSMParamsBwd,"a",@progbits
	.sectionflags	@""
	.align	4
.nv.constant0._Z25selective_scan_bwd_kernelI32Selective_Scan_bwd_kernel_traitsILi32ELi16ELb0ELb0ELb0ELb1ELb0EfN3c107complexIfEEEEv12SSMParamsBwd:
	.zero		1392


//--------------------- .nv.constant0._Z25selective_scan_bwd_kernelI32Selective_Scan_bwd_kernel_traitsILi32ELi16ELb0ELb0ELb0ELb1ELb1EfN3c107complexIfEEEEv12SSMParamsBwd --------------------------
	.section	.nv.constant0._Z25selective_scan_bwd_kernelI32Selective_Scan_bwd_kernel_traitsILi32ELi16ELb0ELb0ELb0ELb1ELb1EfN3c107complexIfEEEEv12SSMParamsBwd,"a",@progbits
	.sectionflags	@""
	.align	4
.nv.constant0._Z25selective_scan_bwd_kernelI32Selective_Scan_bwd_kernel_traitsILi32ELi16ELb0ELb0ELb0ELb1ELb1EfN3c107complexIfEEEEv12SSMParamsBwd:
	.zero		1392


//--------------------- .nv.constant0._Z25selective_scan_bwd_kernelI32Selective_Scan_bwd_kernel_traitsILi32ELi16ELb0ELb0ELb1ELb0ELb0EfN3c107complexIfEEEEv12SSMParamsBwd --------------------------
	.section	.nv.constant0._Z25selective_scan_bwd_kernelI32Selective_Scan_bwd_kernel_traitsILi32ELi16ELb0ELb0ELb1ELb0ELb0EfN3c107complexIfEEEEv12SSMParamsBwd,"a",@progbits
	.sectionflags	@""
	.align	4
.nv.constant0._Z25selective_scan_bwd_kernelI32Selective_Scan_bwd_kernel_traitsILi32ELi16ELb0ELb0ELb1ELb0ELb0EfN3c107complexIfEEEEv12SSMParamsBwd:
	.zero		1392


//--------------------- .nv.constant0._Z25selective_scan_bwd_kernelI32Selective_Scan_bwd_kernel_traitsILi32ELi16ELb0ELb0ELb1ELb0ELb1EfN3c107complexIfEEEEv12SSMParamsBwd --------------------------
	.section	.nv.constant0._Z25selective_scan_bwd_kernelI32Selective_Scan_bwd_kernel_traitsILi32ELi16ELb0ELb0ELb1ELb0ELb1EfN3c107complexIfEEEEv12SSMParamsBwd,"a",@progbits
	.sectionflags	@""
	.align	4
.nv.constant0._Z25selective_scan_bwd_kernelI32Selective_Scan_bwd_kernel_traitsILi32ELi16ELb0ELb0ELb1ELb0ELb1EfN3c107complexIfEEEEv12SSMParamsBwd:
	.zero		1392


//--------------------- .nv.constant0._Z25selective_scan_bwd_kernelI32Selective_Scan_bwd_kernel_traitsILi32ELi16ELb0ELb0ELb1ELb1ELb0EfN3c107complexIfEEEEv12SSMParamsBwd --------------------------
	.section	.nv.constant0._Z25selective_scan_bwd_kernelI32Selective_Scan_bwd_kernel_traitsILi32ELi16ELb0ELb0ELb1ELb1ELb0EfN3c107complexIfEEEEv12SSMParamsBwd,"a",@progbits
	.sectionflags	@""
	.align	4
.nv.constant0._Z25selective_scan_bwd_kernelI32Selective_Scan_bwd_kernel_traitsILi32ELi16ELb0ELb0ELb1ELb1ELb0EfN3c107complexIfEEEEv12SSMParamsBwd:
	.zero		1392


//--------------------- .nv.constant0._Z25selective_scan_bwd_kernelI32Selective_Scan_bwd_kernel_traitsILi32ELi16ELb0ELb0ELb1ELb1ELb1EfN3c107complexIfEEEEv12SSMParamsBwd --------------------------
	.section	.nv.constant0._Z25selective_scan_bwd_kernelI32Selective_Scan_bwd_kernel_traitsILi32ELi16ELb0ELb0ELb1ELb1ELb1EfN3c107complexIfEEEEv12SSMParamsBwd,"a",@progbits
	.sectionflags	@""
	.align	4
.nv.constant0._Z25selective_scan_bwd_kernelI32Selective_Scan_bwd_kernel_traitsILi32ELi16ELb0ELb0ELb1ELb1ELb1EfN3c107complexIfEEEEv12SSMParamsBwd:
	.zero		1392


//--------------------- .nv.constant0._Z25selective_scan_bwd_kernelI32Selective_Scan_bwd_kernel_traitsILi32ELi16ELb0ELb1ELb0ELb0ELb0EfN3c107complexIfEEEEv12SSMParamsBwd --------------------------
	.section	.nv.constant0._Z25selective_scan_bwd_kernelI32Selective_Scan_bwd_kernel_traitsILi32ELi16ELb0ELb1ELb0ELb0ELb0EfN3c107complexIfEEEEv12SSMParamsBwd,"a",@progbits
	.sectionflags	@""
	.align	4
.nv.constant0._Z25selective_scan_bwd_kernelI32Selective_Scan_bwd_kernel_traitsILi32ELi16ELb0ELb1ELb0ELb0ELb0EfN3c107complexIfEEEEv12SSMParamsBwd:
	.zero		1392


//--------------------- .nv.constant0._Z25selective_scan_bwd_kernelI32Selective_Scan_bwd_kernel_traitsILi32ELi16ELb0ELb1ELb0ELb0ELb1EfN3c107complexIfEEEEv12SSMParamsBwd --------------------------
	.section	.nv.constant0._Z25selective_scan_bwd_kernelI32Selective_Scan_bwd_kernel_traitsILi32ELi16ELb0ELb1ELb0ELb0ELb1EfN3c107complexIfEEEEv12SSMParamsBwd,"a",@progbits
	.sectionflags	@""
	.align	4
.nv.constant0._Z25selective_scan_bwd_kernelI32Selective_Scan_bwd_kernel_traitsILi32ELi16ELb0ELb1ELb0ELb0ELb1EfN3c107complexIfEEEEv12SSMParamsBwd:
	.zero		1392


//--------------------- .nv.constant0._Z25selective_scan_bwd_kernelI32Selective_Scan_bwd_kernel_traitsILi32ELi16ELb0ELb1ELb0ELb1ELb0EfN3c107complexIfEEEEv12SSMParamsBwd --------------------------
	.section	.nv.constant0._Z25selective_scan_bwd_kernelI32Selective_Scan_bwd_kernel_traitsILi32ELi16ELb0ELb1ELb0ELb1ELb0EfN3c107complexIfEEEEv12SSMParamsBwd,"a",@progbits
	.sectionflags	@""
	.align	4
.nv.constant0._Z25selective_scan_bwd_kernelI32Selective_Scan_bwd_kernel_traitsILi32ELi16ELb0ELb1ELb0ELb1ELb0EfN3c107complexIfEEEEv12SSMParamsBwd:
	.zero		1392


//--------------------- .nv.constant0._Z25selective_scan_bwd_kernelI32Selective_Scan_bwd_kernel_traitsILi32ELi16ELb0ELb1ELb0ELb1ELb1EfN3c107complexIfEEEEv12SSMParamsBwd --------------------------
	.section	.nv.constant0._Z25selective_scan_bwd_kernelI32Selective_Scan_bwd_kernel_traitsILi32ELi16ELb0ELb1ELb0ELb1ELb1EfN3c107complexIfEEEEv12SSMParamsBwd,"a",@progbits
	.sectionflags	@""
	.align	4
.nv.constant0._Z25selective_scan_bwd_kernelI32Selective_Scan_bwd_kernel_traitsILi32ELi16ELb0ELb1ELb0ELb1ELb1EfN3c107complexIfEEEEv12SSMParamsBwd:
	.zero		1392


//--------------------- .nv.constant0._Z25selective_scan_bwd_kernelI32Selective_Scan_bwd_kernel_traitsILi32ELi16ELb0ELb1ELb1ELb0ELb0EfN3c107complexIfEEEEv12SSMParamsBwd --------------------------
	.section	.nv.constant0._Z25selective_scan_bwd_kernelI32Selective_Scan_bwd_kernel_traitsILi32ELi16ELb0ELb1ELb1ELb0ELb0EfN3c107complexIfEEEEv12SSMParamsBwd,"a",@progbits
	.sectionflags	@""
	.align	4
.nv.constant0._Z25selective_scan_bwd_kernelI32Selective_Scan_bwd_kernel_traitsILi32ELi16ELb0ELb1ELb1ELb0ELb0EfN3c107complexIfEEEEv12SSMParamsBwd:
	.zero		1392


//--------------------- .nv.constant0._Z25selective_scan_bwd_kernelI32Selective_Scan_bwd_kernel_traitsILi32ELi16ELb0ELb1ELb1ELb0ELb1EfN3c107complexIfEEEEv12SSMParamsBwd --------------------------
	.section	.nv.constant0._Z25selective_scan_bwd_kernelI32Selective_Scan_bwd_kernel_traitsILi32ELi16ELb0ELb1ELb1ELb0ELb1EfN3c107complexIfEEEEv12SSMParamsBwd,"a",@progbits
	.sectionflags	@""
	.align	4
.nv.constant0._Z25selective_scan_bwd_kernelI32Selective_Scan_bwd_kernel_traitsILi32ELi16ELb0ELb1ELb1ELb0ELb1EfN3c107complexIfEEEEv12SSMParamsBwd:
	.zero		1392


//--------------------- .nv.constant0._Z25selective_scan_bwd_kernelI32Selective_Scan_bwd_kernel_traitsILi32ELi16ELb0ELb1ELb1ELb1ELb0EfN3c107complexIfEEEEv12SSMParamsBwd --------------------------
	.section	.nv.constant0._Z25selective_scan_bwd_kernelI32Selective_Scan_bwd_kernel_traitsILi32ELi16ELb0ELb1ELb1ELb1ELb0EfN3c107complexIfEEEEv12SSMParamsBwd,"a",@progbits
	.sectionflags	@""
	.align	4
.nv.constant0._Z25selective_scan_bwd_kernelI32Selective_Scan_bwd_kernel_traitsILi32ELi16ELb0ELb1ELb1ELb1ELb0EfN3c107complexIfEEEEv12SSMParamsBwd:
	.zero		1392


//--------------------- .nv.constant0._Z25selective_scan_bwd_kernelI32Selective_Scan_bwd_kernel_traitsILi32ELi16ELb0ELb1ELb1ELb1ELb1EfN3c107complexIfEEEEv12SSMParamsBwd --------------------------
	.section	.nv.constant0._Z25selective_scan_bwd_kernelI32Selective_Scan_bwd_kernel_traitsILi32ELi16ELb0ELb1ELb1ELb1ELb1EfN3c107complexIfEEEEv12SSMParamsBwd,"a",@progbits
	.sectionflags	@""
	.align	4
.nv.constant0._Z25selective_scan_bwd_kernelI32Selective_Scan_bwd_kernel_traitsILi32ELi16ELb0ELb1ELb1ELb1ELb1EfN3c107complexIfEEEEv12SSMParamsBwd:
	.zero		1392


//--------------------- .nv.constant0._Z25selective_scan_bwd_kernelI32Selective_Scan_bwd_kernel_traitsILi32ELi16ELb1ELb0ELb0ELb0ELb0EfN3c107complexIfEEEEv12SSMParamsBwd --------------------------
	.section	.nv.constant0._Z25selective_scan_bwd_kernelI32Selective_Scan_bwd_kernel_traitsILi32ELi16ELb1ELb0ELb0ELb0ELb0EfN3c107complexIfEEEEv12SSMParamsBwd,"a",@progbits
	.sectionflags	@""
	.align	4
.nv.constant0._Z25selective_scan_bwd_kernelI32Selective_Scan_bwd_kernel_traitsILi32ELi16ELb1ELb0ELb0ELb0ELb0EfN3c107complexIfEEEEv12SSMParamsBwd:
	.zero		1392


//--------------------- .nv.constant0._Z25selective_scan_bwd_kernelI32Selective_Scan_bwd_kernel_traitsILi32ELi16ELb1ELb0ELb0ELb0ELb1EfN3c107complexIfEEEEv12SSMParamsBwd --------------------------
	.section	.nv.constant0._Z25selective_scan_bwd_kernelI32Selective_Scan_bwd_kernel_traitsILi32ELi16ELb1ELb0ELb0ELb0ELb1EfN3c107complexIfEEEEv12SSMParamsBwd,"a",@progbits
	.sectionflags	@""
	.align	4
.nv.constant0._Z25selective_scan_bwd_kernelI32Selective_Scan_bwd_kernel_traitsILi32ELi16ELb1ELb0ELb0ELb0ELb1EfN3c107complexIfEEEEv12SSMParamsBwd:
	.zero		1392


//--------------------- .nv.constant0._Z25selective_scan_bwd_kernelI32Selective_Scan_bwd_kernel_traitsILi32ELi16ELb1ELb0ELb0ELb1ELb0EfN3c107complexIfEEEEv12SSMParamsBwd --------------------------
	.section	.nv.constant0._Z25selective_scan_bwd_kernelI32Selective_Scan_bwd_kernel_traitsILi32ELi16ELb1ELb0ELb0ELb1ELb0EfN3c107complexIfEEEEv12SSMParamsBwd,"a",@progbits
	.sectionflags	@""
	.align	4
.nv.constant0._Z25selective_scan_bwd_kernelI32Selective_Scan_bwd_kernel_traitsILi32ELi16ELb1ELb0ELb0ELb1ELb0EfN3c107complexIfEEEEv12SSMParamsBwd:
	.zero		1392


//--------------------- .nv.constant0._Z25selective_scan_bwd_kernelI32Selective_Scan_bwd_kernel_traitsILi32ELi16ELb1ELb0ELb0ELb1ELb1EfN3c107complexIfEEEEv12SSMParamsBwd --------------------------
	.section	.nv.constant0._Z25selective_scan_bwd_kernelI32Selective_Scan_bwd_kernel_traitsILi32ELi16ELb1ELb0ELb0ELb1ELb1EfN3c107complexIfEEEEv12SSMParamsBwd,"a",@progbits
	.sectionflags	@""
	.align	4
.nv.constant0._Z25selective_scan_bwd_kernelI32Selective_Scan_bwd_kernel_traitsILi32ELi16ELb1ELb0ELb0ELb1ELb1EfN3c107complexIfEEEEv12SSMParamsBwd:
	.zero		1392


//--------------------- .nv.constant0._Z25selective_scan_bwd_kernelI32Selective_Scan_bwd_kernel_traitsILi32ELi16ELb1ELb0ELb1ELb0ELb0EfN3c107complexIfEEEEv12SSMParamsBwd --------------------------
	.section	.nv.constant0._Z25selective_scan_bwd_kernelI32Selective_Scan_bwd_kernel_traitsILi32ELi16ELb1ELb0ELb1ELb0ELb0EfN3c107complexIfEEEEv12SSMParamsBwd,"a",@progbits
	.sectionflags	@""
	.align	4
.nv.constant0._Z25selective_scan_bwd_kernelI32Selective_Scan_bwd_kernel_traitsILi32ELi16ELb1ELb0ELb1ELb0ELb0EfN3c107complexIfEEEEv12SSMParamsBwd:
	.zero		1392


//--------------------- .nv.constant0._Z25selective_scan_bwd_kernelI32Selective_Scan_bwd_kernel_traitsILi32ELi16ELb1ELb0ELb1ELb0ELb1EfN3c107complexIfEEEEv12SSMParamsBwd --------------------------
	.section	.nv.constant0._Z25selective_scan_bwd_kernelI32Selective_Scan_bwd_kernel_traitsILi32ELi16ELb1ELb0ELb1ELb0ELb1EfN3c107complexIfEEEEv12SSMParamsBwd,"a",@progbits
	.sectionflags	@""
	.align	4
.nv.constant0._Z25selective_scan_bwd_kernelI32Selective_Scan_bwd_kernel_traitsILi32ELi16ELb1ELb0ELb1ELb0ELb1EfN3c107complexIfEEEEv12SSMParamsBwd:
	.zero		1392


//--------------------- .nv.constant0._Z25selective_scan_bwd_kernelI32Selective_Scan_bwd_kernel_traitsILi32ELi16ELb1ELb0ELb1ELb1ELb0EfN3c107complexIfEEEEv12SSMParamsBwd --------------------------
	.section	.nv.constant0._Z25selective_scan_bwd_kernelI32Selective_Scan_bwd_kernel_traitsILi32ELi16ELb1ELb0ELb1ELb1ELb0EfN3c107complexIfEEEEv12SSMParamsBwd,"a",@progbits
	.sectionflags	@""
	.align	4
.nv.constant0._Z25selective_scan_bwd_kernelI32Selective_Scan_bwd_kernel_traitsILi32ELi16ELb1ELb0ELb1ELb1ELb0EfN3c107complexIfEEEEv12SSMParamsBwd:
	.zero		1392


//--------------------- .nv.constant0._Z25selective_scan_bwd_kernelI32Selective_Scan_bwd_kernel_traitsILi32ELi16ELb1ELb0ELb1ELb1ELb1EfN3c107complexIfEEEEv12SSMParamsBwd --------------------------
	.section	.nv.constant0._Z25selective_scan_bwd_kernelI32Selective_Scan_bwd_kernel_traitsILi32ELi16ELb1ELb0ELb1ELb1ELb1EfN3c107complexIfEEEEv12SSMParamsBwd,"a",@progbits
	.sectionflags	@""
	.align	4
.nv.constant0._Z25selective_scan_bwd_kernelI32Selective_Scan_bwd_kernel_traitsILi32ELi16ELb1ELb0ELb1ELb1ELb1EfN3c107complexIfEEEEv12SSMParamsBwd:
	.zero		1392


//--------------------- .nv.constant0._Z25selective_scan_bwd_kernelI32Selective_Scan_bwd_kernel_traitsILi32ELi16ELb1ELb1ELb0ELb0ELb0EfN3c107complexIfEEEEv12SSMParamsBwd --------------------------
	.section	.nv.constant0._Z25selective_scan_bwd_kernelI32Selective_Scan_bwd_kernel_traitsILi32ELi16ELb1ELb1ELb0ELb0ELb0EfN3c107complexIfEEEEv12SSMParamsBwd,"a",@progbits
	.sectionflags	@""
	.align	4
.nv.constant0._Z25selective_scan_bwd_kernelI32Selective_Scan_bwd_kernel_traitsILi32ELi16ELb1ELb1ELb0ELb0ELb0EfN3c107complexIfEEEEv12SSMParamsBwd:
	.zero		1392


//--------------------- .nv.constant0._Z25selective_scan_bwd_kernelI32Selective_Scan_bwd_kernel_traitsILi32ELi16ELb1ELb1ELb0ELb0ELb1EfN3c107complexIfEEEEv12SSMParamsBwd --------------------------
	.section	.nv.constant0._Z25selective_scan_bwd_kernelI32Selective_Scan_bwd_kernel_traitsILi32ELi16ELb1ELb1ELb0ELb0ELb1EfN3c107complexIfEEEEv12SSMParamsBwd,"a",@progbits
	.sectionflags	@""
	.align	4
.nv.constant0._Z25selective_scan_bwd_kernelI32Selective_Scan_bwd_kernel_traitsILi32ELi16ELb1ELb1ELb0ELb0ELb1EfN3c107complexIfEEEEv12SSMParamsBwd:
	.zero		1392


//--------------------- .nv.constant0._Z25selective_scan_bwd_kernelI32Selective_Scan_bwd_kernel_traitsILi32ELi16ELb1ELb1ELb0ELb1ELb0EfN3c107complexIfEEEEv12SSMParamsBwd --------------------------
	.section	.nv.constant0._Z25selective_scan_bwd_kernelI32Selective_Scan_bwd_kernel_traitsILi32ELi16ELb1ELb1ELb0ELb1ELb0EfN3c107complexIfEEEEv12SSMParamsBwd,"a",@progbits
	.sectionflags	@""
	.align	4
.nv.constant0._Z25selective_scan_bwd_kernelI32Selective_Scan_bwd_kernel_traitsILi32ELi16ELb1ELb1ELb0ELb1ELb0EfN3c107complexIfEEEEv12SSMParamsBwd:
	.zero		1392


//--------------------- .nv.constant0._Z25selective_scan_bwd_kernelI32Selective_Scan_bwd_kernel_traitsILi32ELi16ELb1ELb1ELb0ELb1ELb1EfN3c107complexIfEEEEv12SSMParamsBwd --------------------------
	.section	.nv.constant0._Z25selective_scan_bwd_kernelI32Selective_Scan_bwd_kernel_traitsILi32ELi16ELb1ELb1ELb0ELb1ELb1EfN3c107complexIfEEEEv12SSMParamsBwd,"a",@progbits
	.sectionflags	@""
	.align	4
.nv.constant0._Z25selective_scan_bwd_kernelI32Selective_Scan_bwd_kernel_traitsILi32ELi16ELb1ELb1ELb0ELb1ELb1EfN3c107complexIfEEEEv12SSMParamsBwd:
	.zero		1392


//--------------------- .nv.constant0._Z25selective_scan_bwd_kernelI32Selective_Scan_bwd_kernel_traitsILi32ELi16ELb1ELb1ELb1ELb0ELb0EfN3c107complexIfEEEEv12SSMParamsBwd --------------------------
	.section	.nv.constant0._Z25selective_scan_bwd_kernelI32Selective_Scan_bwd_kernel_traitsILi32ELi16ELb1ELb1ELb1ELb0ELb0EfN3c107complexIfEEEEv12SSMParamsBwd,"a",@progbits
	.sectionflags	@""
	.align	4
.nv.constant0._Z25selective_scan_bwd_kernelI32Selective_Scan_bwd_kernel_traitsILi32ELi16ELb1ELb1ELb1ELb0ELb0EfN3c107complexIfEEEEv12SSMParamsBwd:
	.zero		1392


//--------------------- .nv.constant0._Z25selective_scan_bwd_kernelI32Selective_Scan_bwd_kernel_traitsILi32ELi16ELb1ELb1ELb1ELb0ELb1EfN3c107complexIfEEEEv12SSMParamsBwd --------------------------
	.section	.nv.constant0._Z25selective_scan_bwd_kernelI32Selective_Scan_bwd_kernel_traitsILi32ELi16ELb1ELb1ELb1ELb0ELb1EfN3c107complexIfEEEEv12SSMParamsBwd,"a",@progbits
	.sectionflags	@""
	.align	4
.nv.constant0._Z25selective_scan_bwd_kernelI32Selective_Scan_bwd_kernel_traitsILi32ELi16ELb1ELb1ELb1ELb0ELb1EfN3c107complexIfEEEEv12SSMParamsBwd:
	.zero		1392


//--------------------- .nv.constant0._Z25selective_scan_bwd_kernelI32Selective_Scan_bwd_kernel_traitsILi32ELi16ELb1ELb1ELb1ELb1ELb0EfN3c107complexIfEEEEv12SSMParamsBwd --------------------------
	.section	.nv.constant0._Z25selective_scan_bwd_kernelI32Selective_Scan_bwd_kernel_traitsILi32ELi16ELb1ELb1ELb1ELb1ELb0EfN3c107complexIfEEEEv12SSMParamsBwd,"a",@progbits
	.sectionflags	@""
	.align	4
.nv.constant0._Z25selective_scan_bwd_kernelI32Selective_Scan_bwd_kernel_traitsILi32ELi16ELb1ELb1ELb1ELb1ELb0EfN3c107complexIfEEEEv12SSMParamsBwd:
	.zero		1392


//--------------------- .nv.constant0._Z25selective_scan_bwd_kernelI32Selective_Scan_bwd_kernel_traitsILi32ELi16ELb1ELb1ELb1ELb1ELb1EfN3c107complexIfEEEEv12SSMParamsBwd --------------------------
	.section	.nv.constant0._Z25selective_scan_bwd_kernelI32Selective_Scan_bwd_kernel_traitsILi32ELi16ELb1ELb1ELb1ELb1ELb1EfN3c107complexIfEEEEv12SSMParamsBwd,"a",@progbits
	.sectionflags	@""
	.align	4
.nv.constant0._Z25selective_scan_bwd_kernelI32Selective_Scan_bwd_kernel_traitsILi32ELi16ELb1ELb1ELb1ELb1ELb1EfN3c107complexIfEEEEv12SSMParamsBwd:
	.zero		1392


//--------------------- .nv.constant0._Z25selective_scan_bwd_kernelI32Selective_Scan_bwd_kernel_traitsILi32ELi8ELb0ELb0ELb0ELb0ELb0EfN3c107complexIfEEEEv12SSMParamsBwd --------------------------
	.section	.nv.constant0._Z25selective_scan_bwd_kernelI32Selective_Scan_bwd_kernel_traitsILi32ELi8ELb0ELb0ELb0ELb0ELb0EfN3c107complexIfEEEEv12SSMParamsBwd,"a",@progbits
	.sectionflags	@""
	.align	4
.nv.constant0._Z25selective_scan_bwd_kernelI32Selective_Scan_bwd_kernel_traitsILi32ELi8ELb0ELb0ELb0ELb0ELb0EfN3c107complexIfEEEEv12SSMParamsBwd:
	.zero		1392


//--------------------- .nv.constant0._Z25selective_scan_bwd_kernelI32Selective_Scan_bwd_kernel_traitsILi32ELi8ELb0ELb0ELb0ELb0ELb1EfN3c107complexIfEEEEv12SSMParamsBwd --------------------------
	.section	.nv.constant0._Z25selective_scan_bwd_kernelI32Selective_Scan_bwd_kernel_traitsILi32ELi8ELb0ELb0ELb0ELb0ELb1EfN3c107complexIfEEEEv12SSMParamsBwd,"a",@progbits
	.sectionflags	@""
	.align	4
.nv.constant0._Z25selective_scan_bwd_kernelI32Selective_Scan_bwd_kernel_traitsILi32ELi8ELb0ELb0ELb0ELb0ELb1EfN3c107complexIfEEEEv12SSMParamsBwd:
	.zero		1392


//--------------------- .nv.constant0._Z25selective_scan_bwd_kernelI32Selective_Scan_bwd_kernel_traitsILi32ELi8ELb0ELb0ELb0ELb1ELb0EfN3c107complexIfEEEEv12SSMParamsBwd --------------------------
	.section	.nv.constant0._Z25selective_scan_bwd_kernelI32Selective_Scan_bwd_kernel_traitsILi32ELi8ELb0ELb0ELb0ELb1ELb0EfN3c107complexIfEEEEv12SSMParamsBwd,"a",@progbits
	.sectionflags	@""
	.align	4
.nv.constant0._Z25selective_scan_bwd_kernelI32Selective_Scan_bwd_kernel_traitsILi32ELi8ELb0ELb0ELb0ELb1ELb0EfN3c107complexIfEEEEv12SSMParamsBwd:
	.zero		1392


//--------------------- .nv.constant0._Z25selective_scan_bwd_kernelI32Selective_Scan_bwd_kernel_traitsILi32ELi8ELb0ELb0ELb0ELb1ELb1EfN3c107complexIfEEEEv12SSMParamsBwd --------------------------
	.section	.nv.constant0._Z25selective_scan_bwd_kernelI32Selective_Scan_bwd_kernel_traitsILi32ELi8ELb0ELb0ELb0ELb1ELb1EfN3c107complexIfEEEEv12SSMParamsBwd,"a",@progbits
	.sectionflags	@""
	.align	4
.nv.constant0._Z25selective_scan_bwd_kernelI32Selective_Scan_bwd_kernel_traitsILi32ELi8ELb0ELb0ELb0ELb1ELb1EfN3c107complexIfEEEEv12SSMParamsBwd:
	.zero		1392


//--------------------- .nv.constant0._Z25selective_scan_bwd_kernelI32Selective_Scan_bwd_kernel_traitsILi32ELi8ELb0ELb0ELb1ELb0ELb0EfN3c107complexIfEEEEv12SSMParamsBwd --------------------------
	.section	.nv.constant0._Z25selective_scan_bwd_kernelI32Selective_Scan_bwd_kernel_traitsILi32ELi8ELb0ELb0ELb1ELb0ELb0EfN3c107complexIfEEEEv12SSMParamsBwd,"a",@progbits
	.sectionflags	@""
	.align	4
.nv.constant0._Z25selective_scan_bwd_kernelI32Selective_Scan_bwd_kernel_traitsILi32ELi8ELb0ELb0ELb1ELb0ELb0EfN3c107complexIfEEEEv12SSMParamsBwd:
	.zero		1392


//--------------------- .nv.constant0._Z25selective_scan_bwd_kernelI32Selective_Scan_bwd_kernel_traitsILi32ELi8ELb0ELb0ELb1ELb0ELb1EfN3c107complexIfEEEEv12SSMParamsBwd --------------------------
	.section	.nv.constant0._Z25selective_scan_bwd_kernelI32Selective_Scan_bwd_kernel_traitsILi32ELi8ELb0ELb0ELb1ELb0ELb1EfN3c107complexIfEEEEv12SSMParamsBwd,"a",@progbits
	.sectionflags	@""
	.align	4
.nv.constant0._Z25selective_scan_bwd_kernelI32Selective_Scan_bwd_kernel_traitsILi32ELi8ELb0ELb0ELb1ELb0ELb1EfN3c107complexIfEEEEv12SSMParamsBwd:
	.zero		1392


//--------------------- .nv.constant0._Z25selective_scan_bwd_kernelI32Selective_Scan_bwd_kernel_traitsILi32ELi8ELb0ELb0ELb1ELb1ELb0EfN3c107complexIfEEEEv12SSMParamsBwd --------------------------
	.section	.nv.constant0._Z25selective_scan_bwd_kernelI32Selective_Scan_bwd_kernel_traitsILi32ELi8ELb0ELb0ELb1ELb1ELb0EfN3c107complexIfEEEEv12SSMParamsBwd,"a",@progbits
	.sectionflags	@""
	.align	4
.nv.constant0._Z25selective_scan_bwd_kernelI32Selective_Scan_bwd_kernel_traitsILi32ELi8ELb0ELb0ELb1ELb1ELb0EfN3c107complexIfEEEEv12SSMParamsBwd:
	.zero		1392


//--------------------- .nv.constant0._Z25selective_scan_bwd_kernelI32Selective_Scan_bwd_kernel_traitsILi32ELi8ELb0ELb0ELb1ELb1ELb1EfN3c107complexIfEEEEv12SSMParamsBwd --------------------------
	.section	.nv.constant0._Z25selective_scan_bwd_kernelI32Selective_Scan_bwd_kernel_traitsILi32ELi8ELb0ELb0ELb1ELb1ELb1EfN3c107complexIfEEEEv12SSMParamsBwd,"a",@progbits
	.sectionflags	@""
	.align	4
.nv.constant0._Z25selective_scan_bwd_kernelI32Selective_Scan_bwd_kernel_traitsILi32ELi8ELb0ELb0ELb1ELb1ELb1EfN3c107complexIfEEEEv12SSMParamsBwd:
	.zero		1392


//--------------------- .nv.constant0._Z25selective_scan_bwd_kernelI32Selective_Scan_bwd_kernel_traitsILi32ELi8ELb0ELb1ELb0ELb0ELb0EfN3c107complexIfEEEEv12SSMParamsBwd --------------------------
	.section	.nv.constant0._Z25selective_scan_bwd_kernelI32Selective_Scan_bwd_kernel_traitsILi32ELi8ELb0ELb1ELb0ELb0ELb0EfN3c107complexIfEEEEv12SSMParamsBwd,"a",@progbits
	.sectionflags	@""
	.align	4
.nv.constant0._Z25selective_scan_bwd_kernelI32Selective_Scan_bwd_kernel_traitsILi32ELi8ELb0ELb1ELb0ELb0ELb0EfN3c107complexIfEEEEv12SSMParamsBwd:
	.zero		1392


//--------------------- .nv.constant0._Z25selective_scan_bwd_kernelI32Selective_Scan_bwd_kernel_traitsILi32ELi8ELb0ELb1ELb0ELb0ELb1EfN3c107complexIfEEEEv12SSMParamsBwd --------------------------
	.section	.nv.constant0._Z25selective_scan_bwd_kernelI32Selective_Scan_bwd_kernel_traitsILi32ELi8ELb0ELb1ELb0ELb0ELb1EfN3c107complexIfEEEEv12SSMParamsBwd,"a",@progbits
	.sectionflags	@""
	.align	4
.nv.constant0._Z25selective_scan_bwd_kernelI32Selective_Scan_bwd_kernel_traitsILi32ELi8ELb0ELb1ELb0ELb0ELb1EfN3c107complexIfEEEEv12SSMParamsBwd:
	.zero		1392


//--------------------- .nv.constant0._Z25selective_scan_bwd_kernelI32Selective_Scan_bwd_kernel_traitsILi32ELi8ELb0ELb1ELb0ELb1ELb0EfN3c107complexIfEEEEv12SSMParamsBwd --------------------------
	.section	.nv.constant0._Z25selective_scan_bwd_kernelI32Selective_Scan_bwd_kernel_traitsILi32ELi8ELb0ELb1ELb0ELb1ELb0EfN3c107complexIfEEEEv12SSMParamsBwd,"a",@progbits
	.sectionflags	@""
	.align	4
.nv.constant0._Z25selective_scan_bwd_kernelI32Selective_Scan_bwd_kernel_traitsILi32ELi8ELb0ELb1ELb0ELb1ELb0EfN3c107complexIfEEEEv12SSMParamsBwd:
	.zero		1392


//--------------------- .nv.constant0._Z25selective_scan_bwd_kernelI32Selective_Scan_bwd_kernel_traitsILi32ELi8ELb0ELb1ELb0ELb1ELb1EfN3c107complexIfEEEEv12SSMParamsBwd --------------------------
	.section	.nv.constant0._Z25selective_scan_bwd_kernelI32Selective_Scan_bwd_kernel_traitsILi32ELi8ELb0ELb1ELb0ELb1ELb1EfN3c107complexIfEEEEv12SSMParamsBwd,"a",@progbits
	.sectionflags	@""
	.align	4
.nv.constant0._Z25selective_scan_bwd_kernelI32Selective_Scan_bwd_kernel_traitsILi32ELi8ELb0ELb1ELb0ELb1ELb1EfN3c107complexIfEEEEv12SSMParamsBwd:
	.zero		1392


//--------------------- .nv.constant0._Z25selective_scan_bwd_kernelI32Selective_Scan_bwd_kernel_traitsILi32ELi8ELb0ELb1ELb1ELb0ELb0EfN3c107complexIfEEEEv12SSMParamsBwd --------------------------
	.section	.nv.constant0._Z25selective_scan_bwd_kernelI32Selective_Scan_bwd_kernel_traitsILi32ELi8ELb0ELb1ELb1ELb0ELb0EfN3c107complexIfEEEEv12SSMParamsBwd,"a",@progbits
	.sectionflags	@""
	.align	4
.nv.constant0._Z25selective_scan_bwd_kernelI32Selective_Scan_bwd_kernel_traitsILi32ELi8ELb0ELb1ELb1ELb0ELb0EfN3c107complexIfEEEEv12SSMParamsBwd:
	.zero		1392


//--------------------- .nv.constant0._Z25selective_scan_bwd_kernelI32Selective_Scan_bwd_kernel_traitsILi32ELi8ELb0ELb1ELb1ELb0ELb1EfN3c107complexIfEEEEv12SSMParamsBwd --------------------------
	.section	.nv.constant0._Z25selective_scan_bwd_kernelI32Selective_Scan_bwd_kernel_traitsILi32ELi8ELb0ELb1ELb1ELb0ELb1EfN3c107complexIfEEEEv12SSMParamsBwd,"a",@progbits
	.sectionflags	@""
	.align	4
.nv.constant0._Z25selective_scan_bwd_kernelI32Selective_Scan_bwd_kernel_traitsILi32ELi8ELb0ELb1ELb1ELb0ELb1EfN3c107complexIfEEEEv12SSMParamsBwd:
	.zero		1392


//--------------------- .nv.constant0._Z25selective_scan_bwd_kernelI32Selective_Scan_bwd_kernel_traitsILi32ELi8ELb0ELb1ELb1ELb1ELb0EfN3c107complexIfEEEEv12SSMParamsBwd --------------------------
	.section	.nv.constant0._Z25selective_scan_bwd_kernelI32Selective_Scan_bwd_kernel_traitsILi32ELi8ELb0ELb1ELb1ELb1ELb0EfN3c107complexIfEEEEv12SSMParamsBwd,"a",@progbits
	.sectionflags	@""
	.align	4
.nv.constant0._Z25selective_scan_bwd_kernelI32Selective_Scan_bwd_kernel_traitsILi32ELi8ELb0ELb1ELb1ELb1ELb0EfN3c107complexIfEEEEv12SSMParamsBwd:
	.zero		1392


//--------------------- .nv.constant0._Z25selective_scan_bwd_kernelI32Selective_Scan_bwd_kernel_traitsILi32ELi8ELb0ELb1ELb1ELb1ELb1EfN3c107complexIfEEEEv12SSMParamsBwd --------------------------
	.section	.nv.constant0._Z25selective_scan_bwd_kernelI32Selective_Scan_bwd_kernel_traitsILi32ELi8ELb0ELb1ELb1ELb1ELb1EfN3c107complexIfEEEEv12SSMParamsBwd,"a",@progbits
	.sectionflags	@""
	.align	4
.nv.constant0._Z25selective_scan_bwd_kernelI32Selective_Scan_bwd_kernel_traitsILi32ELi8ELb0ELb1ELb1ELb1ELb1EfN3c107complexIfEEEEv12SSMParamsBwd:
	.zero		1392


//--------------------- .nv.constant0._Z25selective_scan_bwd_kernelI32Selective_Scan_bwd_kernel_traitsILi32ELi8ELb1ELb0ELb0ELb0ELb0EfN3c107complexIfEEEEv12SSMParamsBwd --------------------------
	.section	.nv.constant0._Z25selective_scan_bwd_kernelI32Selective_Scan_bwd_kernel_traitsILi32ELi8ELb1ELb0ELb0ELb0ELb0EfN3c107complexIfEEEEv12SSMParamsBwd,"a",@progbits
	.sectionflags	@""
	.align	4
.nv.constant0._Z25selective_scan_bwd_kernelI32Selective_Scan_bwd_kernel_traitsILi32ELi8ELb1ELb0ELb0ELb0ELb0EfN3c107complexIfEEEEv12SSMParamsBwd:
	.zero		1392


//--------------------- .nv.constant0._Z25selective_scan_bwd_kernelI32Selective_Scan_bwd_kernel_traitsILi32ELi8ELb1ELb0ELb0ELb0ELb1EfN3c107complexIfEEEEv12SSMParamsBwd --------------------------
	.section	.nv.constant0._Z25selective_scan_bwd_kernelI32Selective_Scan_bwd_kernel_traitsILi32ELi8ELb1ELb0ELb0ELb0ELb1EfN3c107complexIfEEEEv12SSMParamsBwd,"a",@progbits
	.sectionflags	@""
	.align	4
.nv.constant0._Z25selective_scan_bwd_kernelI32Selective_Scan_bwd_kernel_traitsILi32ELi8ELb1ELb0ELb0ELb0ELb1EfN3c107complexIfEEEEv12SSMParamsBwd:
	.zero		1392


//--------------------- .nv.constant0._Z25selective_scan_bwd_kernelI32Selective_Scan_bwd_kernel_traitsILi32ELi8ELb1ELb0ELb0ELb1ELb0EfN3c107complexIfEEEEv12SSMParamsBwd --------------------------
	.section	.nv.constant0._Z25selective_scan_bwd_kernelI32Selective_Scan_bwd_kernel_traitsILi32ELi8ELb1ELb0ELb0ELb1ELb0EfN3c107complexIfEEEEv12SSMParamsBwd,"a",@progbits
	.sectionflags	@""
	.align	4
.nv.constant0._Z25selective_scan_bwd_kernelI32Selective_Scan_bwd_kernel_traitsILi32ELi8ELb1ELb0ELb0ELb1ELb0EfN3c107complexIfEEEEv12SSMParamsBwd:
	.zero		1392


//--------------------- .nv.constant0._Z25selective_scan_bwd_kernelI32Selective_Scan_bwd_kernel_traitsILi32ELi8ELb1ELb0ELb0ELb1ELb1EfN3c107complexIfEEEEv12SSMParamsBwd --------------------------
	.section	.nv.constant0._Z25selective_scan_bwd_kernelI32Selective_Scan_bwd_kernel_traitsILi32ELi8ELb1ELb0ELb0ELb1ELb1EfN3c107complexIfEEEEv12SSMParamsBwd,"a",@progbits
	.sectionflags	@""
	.align	4
.nv.constant0._Z25selective_scan_bwd_kernelI32Selective_Scan_bwd_kernel_traitsILi32ELi8ELb1ELb0ELb0ELb1ELb1EfN3c107complexIfEEEEv12SSMParamsBwd:
	.zero		1392


//--------------------- .nv.constant0._Z25selective_scan_bwd_kernelI32Selective_Scan_bwd_kernel_traitsILi32ELi8ELb1ELb0ELb1ELb0ELb0EfN3c107complexIfEEEEv12SSMParamsBwd --------------------------
	.section	.nv.constant0._Z25selective_scan_bwd_kernelI32Selective_Scan_bwd_kernel_traitsILi32ELi8ELb1ELb0ELb1ELb0ELb0EfN3c107complexIfEEEEv12SSMParamsBwd,"a",@progbits
	.sectionflags	@""
	.align	4
.nv.constant0._Z25selective_scan_bwd_kernelI32Selective_Scan_bwd_kernel_traitsILi32ELi8ELb1ELb0ELb1ELb0ELb0EfN3c107complexIfEEEEv12SSMParamsBwd:
	.zero		1392


//--------------------- .nv.constant0._Z25selective_scan_bwd_kernelI32Selective_Scan_bwd_kernel_traitsILi32ELi8ELb1ELb0ELb1ELb0ELb1EfN3c107complexIfEEEEv12SSMParamsBwd --------------------------
	.section	.nv.constant0._Z25selective_scan_bwd_kernelI32Selective_Scan_bwd_kernel_traitsILi32ELi8ELb1ELb0ELb1ELb0ELb1EfN3c107complexIfEEEEv12SSMParamsBwd,"a",@progbits
	.sectionflags	@""
	.align	4
.nv.constant0._Z25selective_scan_bwd_kernelI32Selective_Scan_bwd_kernel_traitsILi32ELi8ELb1ELb0ELb1ELb0ELb1EfN3c107complexIfEEEEv12SSMParamsBwd:
	.zero		1392


//--------------------- .nv.constant0._Z25selective_scan_bwd_kernelI32Selective_Scan_bwd_kernel_traitsILi32ELi8ELb1ELb0ELb1ELb1ELb0EfN3c107complexIfEEEEv12SSMParamsBwd --------------------------
	.section	.nv.constant0._Z25selective_scan_bwd_kernelI32Selective_Scan_bwd_kernel_traitsILi32ELi8ELb1ELb0ELb1ELb1ELb0EfN3c107complexIfEEEEv12SSMParamsBwd,"a",@progbits
	.sectionflags	@""
	.align	4
.nv.constant0._Z25selective_scan_bwd_kernelI32Selective_Scan_bwd_kernel_traitsILi32ELi8ELb1ELb0ELb1ELb1ELb0EfN3c107complexIfEEEEv12SSMParamsBwd:
	.zero		1392


//--------------------- .nv.constant0._Z25selective_scan_bwd_kernelI32Selective_Scan_bwd_kernel_traitsILi32ELi8ELb1ELb0ELb1ELb1ELb1EfN3c107complexIfEEEEv12SSMParamsBwd --------------------------
	.section	.nv.constant0._Z25selective_scan_bwd_kernelI32Selective_Scan_bwd_kernel_traitsILi32ELi8ELb1ELb0ELb1ELb1ELb1EfN3c107complexIfEEEEv12SSMParamsBwd,"a",@progbits
	.sectionflags	@""
	.align	4
.nv.constant0._Z25selective_scan_bwd_kernelI32Selective_Scan_bwd_kernel_traitsILi32ELi8ELb1ELb0ELb1ELb1ELb1EfN3c107complexIfEEEEv12SSMParamsBwd:
	.zero		1392


//--------------------- .nv.constant0._Z25selective_scan_bwd_kernelI32Selective_Scan_bwd_kernel_traitsILi32ELi8ELb1ELb1ELb0ELb0ELb0EfN3c107complexIfEEEEv12SSMParamsBwd --------------------------
	.section	.nv.constant0._Z25selective_scan_bwd_kernelI32Selective_Scan_bwd_kernel_traitsILi32ELi8ELb1ELb1ELb0ELb0ELb0EfN3c107complexIfEEEEv12SSMParamsBwd,"a",@progbits
	.sectionflags	@""
	.align	4
.nv.constant0._Z25selective_scan_bwd_kernelI32Selective_Scan_bwd_kernel_traitsILi32ELi8ELb1ELb1ELb0ELb0ELb0EfN3c107complexIfEEEEv12SSMParamsBwd:
	.zero		1392


//--------------------- .nv.constant0._Z25selective_scan_bwd_kernelI32Selective_Scan_bwd_kernel_traitsILi32ELi8ELb1ELb1ELb0ELb0ELb1EfN3c107complexIfEEEEv12SSMParamsBwd --------------------------
	.section	.nv.constant0._Z25selective_scan_bwd_kernelI32Selective_Scan_bwd_kernel_traitsILi32ELi8ELb1ELb1ELb0ELb0ELb1EfN3c107complexIfEEEEv12SSMParamsBwd,"a",@progbits
	.sectionflags	@""
	.align	4
.nv.constant0._Z25selective_scan_bwd_kernelI32Selective_Scan_bwd_kernel_traitsILi32ELi8ELb1ELb1ELb0ELb0ELb1EfN3c107complexIfEEEEv12SSMParamsBwd:
	.zero		1392


//--------------------- .nv.constant0._Z25selective_scan_bwd_kernelI32Selective_Scan_bwd_kernel_traitsILi32ELi8ELb1ELb1ELb0ELb1ELb0EfN3c107complexIfEEEEv12SSMParamsBwd --------------------------
	.section	.nv.constant0._Z25selective_scan_bwd_kernelI32Selective_Scan_bwd_kernel_traitsILi32ELi8ELb1ELb1ELb0ELb1ELb0EfN3c107complexIfEEEEv12SSMParamsBwd,"a",@progbits
	.sectionflags	@""
	.align	4
.nv.constant0._Z25selective_scan_bwd_kernelI32Selective_Scan_bwd_kernel_traitsILi32ELi8ELb1ELb1ELb0ELb1ELb0EfN3c107complexIfEEEEv12SSMParamsBwd:
	.zero		1392


//--------------------- .nv.constant0._Z25selective_scan_bwd_kernelI32Selective_Scan_bwd_kernel_traitsILi32ELi8ELb1ELb1ELb0ELb1ELb1EfN3c107complexIfEEEEv12SSMParamsBwd --------------------------
	.section	.nv.constant0._Z25selective_scan_bwd_kernelI32Selective_Scan_bwd_kernel_traitsILi32ELi8ELb1ELb1ELb0ELb1ELb1EfN3c107complexIfEEEEv12SSMParamsBwd,"a",@progbits
	.sectionflags	@""
	.align	4
.nv.constant0._Z25selective_scan_bwd_kernelI32Selective_Scan_bwd_kernel_traitsILi32ELi8ELb1ELb1ELb0ELb1ELb1EfN3c107complexIfEEEEv12SSMParamsBwd:
	.zero		1392


//--------------------- .nv.constant0._Z25selective_scan_bwd_kernelI32Selective_Scan_bwd_kernel_traitsILi32ELi8ELb1ELb1ELb1ELb0ELb0EfN3c107complexIfEEEEv12SSMParamsBwd --------------------------
	.section	.nv.constant0._Z25selective_scan_bwd_kernelI32Selective_Scan_bwd_kernel_traitsILi32ELi8ELb1ELb1ELb1ELb0ELb0EfN3c107complexIfEEEEv12SSMParamsBwd,"a",@progbits
	.sectionflags	@""
	.align	4
.nv.constant0._Z25selective_scan_bwd_kernelI32Selective_Scan_bwd_kernel_traitsILi32ELi8ELb1ELb1ELb1ELb0ELb0EfN3c107complexIfEEEEv12SSMParamsBwd:
	.zero		1392


//--------------------- .nv.constant0._Z25selective_scan_bwd_kernelI32Selective_Scan_bwd_kernel_traitsILi32ELi8ELb1ELb1ELb1ELb0ELb1EfN3c107complexIfEEEEv12SSMParamsBwd --------------------------
	.section	.nv.constant0._Z25selective_scan_bwd_kernelI32Selective_Scan_bwd_kernel_traitsILi32ELi8ELb1ELb1ELb1ELb0ELb1EfN3c107complexIfEEEEv12SSMParamsBwd,"a",@progbits
	.sectionflags	@""
	.align	4
.nv.constant0._Z25selective_scan_bwd_kernelI32Selective_Scan_bwd_kernel_traitsILi32ELi8ELb1ELb1ELb1ELb0ELb1EfN3c107complexIfEEEEv12SSMParamsBwd:
	.zero		1392


//--------------------- .nv.constant0._Z25selective_scan_bwd_kernelI32Selective_Scan_bwd_kernel_traitsILi32ELi8ELb1ELb1ELb1ELb1ELb0EfN3c107complexIfEEEEv12SSMParamsBwd --------------------------
	.section	.nv.constant0._Z25selective_scan_bwd_kernelI32Selective_Scan_bwd_kernel_traitsILi32ELi8ELb1ELb1ELb1ELb1ELb0EfN3c107complexIfEEEEv12SSMParamsBwd,"a",@progbits
	.sectionflags	@""
	.align	4
.nv.constant0._Z25selective_scan_bwd_kernelI32Selective_Scan_bwd_kernel_traitsILi32ELi8ELb1ELb1ELb1ELb1ELb0EfN3c107complexIfEEEEv12SSMParamsBwd:
	.zero		1392


//--------------------- .nv.constant0._Z25selective_scan_bwd_kernelI32Selective_Scan_bwd_kernel_traitsILi32ELi8ELb1ELb1ELb1ELb1ELb1EfN3c107complexIfEEEEv12SSMParamsBwd --------------------------
	.section	.nv.constant0._Z25selective_scan_bwd_kernelI32Selective_Scan_bwd_kernel_traitsILi32ELi8ELb1ELb1ELb1ELb1ELb1EfN3c107complexIfEEEEv12SSMParamsBwd,"a",@progbits
	.sectionflags	@""
	.align	4
.nv.constant0._Z25selective_scan_bwd_kernelI32Selective_Scan_bwd_kernel_traitsILi32ELi8ELb1ELb1ELb1ELb1ELb1EfN3c107complexIfEEEEv12SSMParamsBwd:
	.zero		1392


//--------------------- .nv.constant0._Z25selective_scan_bwd_kernelI32Selective_Scan_bwd_kernel_traitsILi32ELi4ELb0ELb0ELb0ELb0ELb0EfN3c107complexIfEEEEv12SSMParamsBwd --------------------------
	.section	.nv.constant0._Z25selective_scan_bwd_kernelI32Selective_Scan_bwd_kernel_traitsILi32ELi4ELb0ELb0ELb0ELb0ELb0EfN3c107complexIfEEEEv12SSMParamsBwd,"a",@progbits
	.sectionflags	@""
	.align	4
.nv.constant0._Z25selective_scan_bwd_kernelI32Selective_Scan_bwd_kernel_traitsILi32ELi4ELb0ELb0ELb0ELb0ELb0EfN3c107complexIfEEEEv12SSMParamsBwd:
	.zero		1392


//--------------------- .nv.constant0._Z25selective_scan_bwd_kernelI32Selective_Scan_bwd_kernel_traitsILi32ELi4ELb0ELb0ELb0ELb0ELb1EfN3c107complexIfEEEEv12SSMParamsBwd --------------------------
	.section	.nv.constant0._Z25selective_scan_bwd_kernelI32Selective_Scan_bwd_kernel_traitsILi32ELi4ELb0ELb0ELb0ELb0ELb1EfN3c107complexIfEEEEv12SSMParamsBwd,"a",@progbits
	.sectionflags	@""
	.align	4
.nv.constant0._Z25selective_scan_bwd_kernelI32Selective_Scan_bwd_kernel_traitsILi32ELi4ELb0ELb0ELb0ELb0ELb1EfN3c107complexIfEEEEv12SSMParamsBwd:
	.zero		1392


//--------------------- .nv.constant0._Z25selective_scan_bwd_kernelI32Selective_Scan_bwd_kernel_traitsILi32ELi4ELb0ELb0ELb0ELb1ELb0EfN3c107complexIfEEEEv12SSMParamsBwd --------------------------
	.section	.nv.constant0._Z25selective_scan_bwd_kernelI32Selective_Scan_bwd_kernel_traitsILi32ELi4ELb0ELb0ELb0ELb1ELb0EfN3c107complexIfEEEEv12SSMParamsBwd,"a",@progbits
	.sectionflags	@""
	.align	4
.nv.constant0._Z25selective_scan_bwd_kernelI32Selective_Scan_bwd_kernel_traitsILi32ELi4ELb0ELb0ELb0ELb1ELb0EfN3c107complexIfEEEEv12SSMParamsBwd:
	.zero		1392


//--------------------- .nv.constant0._Z25selective_scan_bwd_kernelI32Selective_Scan_bwd_kernel_traitsILi32ELi4ELb0ELb0ELb0ELb1ELb1EfN3c107complexIfEEEEv12SSMParamsBwd --------------------------
	.section	.nv.constant0._Z25selective_scan_bwd_kernelI32Selective_Scan_bwd_kernel_traitsILi32ELi4ELb0ELb0ELb0ELb1ELb1EfN3c107complexIfEEEEv12SSMParamsBwd,"a",@progbits
	.sectionflags	@""
	.align	4
.nv.constant0._Z25selective_scan_bwd_kernelI32Selective_Scan_bwd_kernel_traitsILi32ELi4ELb0ELb0ELb0ELb1ELb1EfN3c107complexIfEEEEv12SSMParamsBwd:
	.zero		1392


//--------------------- .nv.constant0._Z25selective_scan_bwd_kernelI32Selective_Scan_bwd_kernel_traitsILi32ELi4ELb0ELb0ELb1ELb0ELb0EfN3c107complexIfEEEEv12SSMParamsBwd --------------------------
	.section	.nv.constant0._Z25selective_scan_bwd_kernelI32Selective_Scan_bwd_kernel_traitsILi32ELi4ELb0ELb0ELb1ELb0ELb0EfN3c107complexIfEEEEv12SSMParamsBwd,"a",@progbits
	.sectionflags	@""
	.align	4
.nv.constant0._Z25selective_scan_bwd_kernelI32Selective_Scan_bwd_kernel_traitsILi32ELi4ELb0ELb0ELb1ELb0ELb0EfN3c107complexIfEEEEv12SSMParamsBwd:
	.zero		1392


//--------------------- .nv.constant0._Z25selective_scan_bwd_kernelI32Selective_Scan_bwd_kernel_traitsILi32ELi4ELb0ELb0ELb1ELb0ELb1EfN3c107complexIfEEEEv12SSMParamsBwd --------------------------
	.section	.nv.constant0._Z25selective_scan_bwd_kernelI32Selective_Scan_bwd_kernel_traitsILi32ELi4ELb0ELb0ELb1ELb0ELb1EfN3c107complexIfEEEEv12SSMParamsBwd,"a",@progbits
	.sectionflags	@""
	.align	4
.nv.constant0._Z25selective_scan_bwd_kernelI32Selective_Scan_bwd_kernel_traitsILi32ELi4ELb0ELb0ELb1ELb0ELb1EfN3c107complexIfEEEEv12SSMParamsBwd:
	.zero		1392


//--------------------- .nv.constant0._Z25selective_scan_bwd_kernelI32Selective_Scan_bwd_kernel_traitsILi32ELi4ELb0ELb0ELb1ELb1ELb0EfN3c107complexIfEEEEv12SSMParamsBwd --------------------------
	.section	.nv.constant0._Z25selective_scan_bwd_kernelI32Selective_Scan_bwd_kernel_traitsILi32ELi4ELb0ELb0ELb1ELb1ELb0EfN3c107complexIfEEEEv12SSMParamsBwd,"a",@progbits
	.sectionflags	@""
	.align	4
.nv.constant0._Z25selective_scan_bwd_kernelI32Selective_Scan_bwd_kernel_traitsILi32ELi4ELb0ELb0ELb1ELb1ELb0EfN3c107complexIfEEEEv12SSMParamsBwd:
	.zero		1392


//--------------------- .nv.constant0._Z25selective_scan_bwd_kernelI32Selective_Scan_bwd_kernel_traitsILi32ELi4ELb0ELb0ELb1ELb1ELb1EfN3c107complexIfEEEEv12SSMParamsBwd --------------------------
	.section	.nv.constant0._Z25selective_scan_bwd_kernelI32Selective_Scan_bwd_kernel_traitsILi32ELi4ELb0ELb0ELb1ELb1ELb1EfN3c107complexIfEEEEv12SSMParamsBwd,"a",@progbits
	.sectionflags	@""
	.align	4
.nv.constant0._Z25selective_scan_bwd_kernelI32Selective_Scan_bwd_kernel_traitsILi32ELi4ELb0ELb0ELb1ELb1ELb1EfN3c107complexIfEEEEv12SSMParamsBwd:
	.zero		1392


//--------------------- .nv.constant0._Z25selective_scan_bwd_kernelI32Selective_Scan_bwd_kernel_traitsILi32ELi4ELb0ELb1ELb0ELb0ELb0EfN3c107complexIfEEEEv12SSMParamsBwd --------------------------
	.section	.nv.constant0._Z25selective_scan_bwd_kernelI32Selective_Scan_bwd_kernel_traitsILi32ELi4ELb0ELb1ELb0ELb0ELb0EfN3c107complexIfEEEEv12SSMParamsBwd,"a",@progbits
	.sectionflags	@""
	.align	4
.nv.constant0._Z25selective_scan_bwd_kernelI32Selective_Scan_bwd_kernel_traitsILi32ELi4ELb0ELb1ELb0ELb0ELb0EfN3c107complexIfEEEEv12SSMParamsBwd:
	.zero		1392


//--------------------- .nv.constant0._Z25selective_scan_bwd_kernelI32Selective_Scan_bwd_kernel_traitsILi32ELi4ELb0ELb1ELb0ELb0ELb1EfN3c107complexIfEEEEv12SSMParamsBwd --------------------------
	.section	.nv.constant0._Z25selective_scan_bwd_kernelI32Selective_Scan_bwd_kernel_traitsILi32ELi4ELb0ELb1ELb0ELb0ELb1EfN3c107complexIfEEEEv12SSMParamsBwd,"a",@progbits
	.sectionflags	@""
	.align	4
.nv.constant0._Z25selective_scan_bwd_kernelI32Selective_Scan_bwd_kernel_traitsILi32ELi4ELb0ELb1ELb0ELb0ELb1EfN3c107complexIfEEEEv12SSMParamsBwd:
	.zero		1392


//--------------------- .nv.constant0._Z25selective_scan_bwd_kernelI32Selective_Scan_bwd_kernel_traitsILi32ELi4ELb0ELb1ELb0ELb1ELb0EfN3c107complexIfEEEEv12SSMParamsBwd --------------------------
	.section	.nv.constant0._Z25selective_scan_bwd_kernelI32Selective_Scan_bwd_kernel_traitsILi32ELi4ELb0ELb1ELb0ELb1ELb0EfN3c107complexIfEEEEv12SSMParamsBwd,"a",@progbits
	.sectionflags	@""
	.align	4
.nv.constant0._Z25selective_scan_bwd_kernelI32Selective_Scan_bwd_kernel_traitsILi32ELi4ELb0ELb1ELb0ELb1ELb0EfN3c107complexIfEEEEv12SSMParamsBwd:
	.zero		1392


//--------------------- .nv.constant0._Z25selective_scan_bwd_kernelI32Selective_Scan_bwd_kernel_traitsILi32ELi4ELb0ELb1ELb0ELb1ELb1EfN3c107complexIfEEEEv12SSMParamsBwd --------------------------
	.section	.nv.constant0._Z25selective_scan_bwd_kernelI32Selective_Scan_bwd_kernel_traitsILi32ELi4ELb0ELb1ELb0ELb1ELb1EfN3c107complexIfEEEEv12SSMParamsBwd,"a",@progbits
	.sectionflags	@""
	.align	4
.nv.constant0._Z25selective_scan_bwd_kernelI32Selective_Scan_bwd_kernel_traitsILi32ELi4ELb0ELb1ELb0ELb1ELb1EfN3c107complexIfEEEEv12SSMParamsBwd:
	.zero		1392


//--------------------- .nv.constant0._Z25selective_scan_bwd_kernelI32Selective_Scan_bwd_kernel_traitsILi32ELi4ELb0ELb1ELb1ELb0ELb0EfN3c107complexIfEEEEv12SSMParamsBwd --------------------------
	.section	.nv.constant0._Z25selective_scan_bwd_kernelI32Selective_Scan_bwd_kernel_traitsILi32ELi4ELb0ELb1ELb1ELb0ELb0EfN3c107complexIfEEEEv12SSMParamsBwd,"a",@progbits
	.sectionflags	@""
	.align	4
.nv.constant0._Z25selective_scan_bwd_kernelI32Selective_Scan_bwd_kernel_traitsILi32ELi4ELb0ELb1ELb1ELb0ELb0EfN3c107complexIfEEEEv12SSMParamsBwd:
	.zero		1392


//--------------------- .nv.constant0._Z25selective_scan_bwd_kernelI32Selective_Scan_bwd_kernel_traitsILi32ELi4ELb0ELb1ELb1ELb0ELb1EfN3c107complexIfEEEEv12SSMParamsBwd --------------------------
	.section	.nv.constant0._Z25selective_scan_bwd_kernelI32Selective_Scan_bwd_kernel_traitsILi32ELi4ELb0ELb1ELb1ELb0ELb1EfN3c107complexIfEEEEv12SSMParamsBwd,"a",@progbits
	.sectionflags	@""
	.align	4
.nv.constant0._Z25selective_scan_bwd_kernelI32Selective_Scan_bwd_kernel_traitsILi32ELi4ELb0ELb1ELb1ELb0ELb1EfN3c107complexIfEEEEv12SSMParamsBwd:
	.zero		1392


//--------------------- .nv.constant0._Z25selective_scan_bwd_kernelI32Selective_Scan_bwd_kernel_traitsILi32ELi4ELb0ELb1ELb1ELb1ELb0EfN3c107complexIfEEEEv12SSMParamsBwd --------------------------
	.section	.nv.constant0._Z25selective_scan_bwd_kernelI32Selective_Scan_bwd_kernel_traitsILi32ELi4ELb0ELb1ELb1ELb1ELb0EfN3c107complexIfEEEEv12SSMParamsBwd,"a",@progbits
	.sectionflags	@""
	.align	4
.nv.constant0._Z25selective_scan_bwd_kernelI32Selective_Scan_bwd_kernel_traitsILi32ELi4ELb0ELb1ELb1ELb1ELb0EfN3c107complexIfEEEEv12SSMParamsBwd:
	.zero		1392


//--------------------- .nv.constant0._Z25selective_scan_bwd_kernelI32Selective_Scan_bwd_kernel_traitsILi32ELi4ELb0ELb1ELb1ELb1ELb1EfN3c107complexIfEEEEv12SSMParamsBwd --------------------------
	.section	.nv.constant0._Z25selective_scan_bwd_kernelI32Selective_Scan_bwd_kernel_traitsILi32ELi4ELb0ELb1ELb1ELb1ELb1EfN3c107complexIfEEEEv12SSMParamsBwd,"a",@progbits
	.sectionflags	@""
	.align	4
.nv.constant0._Z25selective_scan_bwd_kernelI32Selective_Scan_bwd_kernel_traitsILi32ELi4ELb0ELb1ELb1ELb1ELb1EfN3c107complexIfEEEEv12SSMParamsBwd:
	.zero		1392


//--------------------- .nv.constant0._Z25selective_scan_bwd_kernelI32Selective_Scan_bwd_kernel_traitsILi32ELi4ELb1ELb0ELb0ELb0ELb0EfN3c107complexIfEEEEv12SSMParamsBwd --------------------------
	.section	.nv.constant0._Z25selective_scan_bwd_kernelI32Selective_Scan_bwd_kernel_traitsILi32ELi4ELb1ELb0ELb0ELb0ELb0EfN3c107complexIfEEEEv12SSMParamsBwd,"a",@progbits
	.sectionflags	@""
	.align	4
.nv.constant0._Z25selective_scan_bwd_kernelI32Selective_Scan_bwd_kernel_traitsILi32ELi4ELb1ELb0ELb0ELb0ELb0EfN3c107complexIfEEEEv12SSMParamsBwd:
	.zero		1392


//--------------------- .nv.constant0._Z25selective_scan_bwd_kernelI32Selective_Scan_bwd_kernel_traitsILi32ELi4ELb1ELb0ELb0ELb0ELb1EfN3c107complexIfEEEEv12SSMParamsBwd --------------------------
	.section	.nv.constant0._Z25selective_scan_bwd_kernelI32Selective_Scan_bwd_kernel_traitsILi32ELi4ELb1ELb0ELb0ELb0ELb1EfN3c107complexIfEEEEv12SSMParamsBwd,"a",@progbits
	.sectionflags	@""
	.align	4
.nv.constant0._Z25selective_scan_bwd_kernelI32Selective_Scan_bwd_kernel_traitsILi32ELi4ELb1ELb0ELb0ELb0ELb1EfN3c107complexIfEEEEv12SSMParamsBwd:
	.zero		1392


//--------------------- .nv.constant0._Z25selective_scan_bwd_kernelI32Selective_Scan_bwd_kernel_traitsILi32ELi4ELb1ELb0ELb0ELb1ELb0EfN3c107complexIfEEEEv12SSMParamsBwd --------------------------
	.section	.nv.constant0._Z25selective_scan_bwd_kernelI32Selective_Scan_bwd_kernel_traitsILi32ELi4ELb1ELb0ELb0ELb1ELb0EfN3c107complexIfEEEEv12SSMParamsBwd,"a",@progbits
	.sectionflags	@""
	.align	4
.nv.constant0._Z25selective_scan_bwd_kernelI32Selective_Scan_bwd_kernel_traitsILi32ELi4ELb1ELb0ELb0ELb1ELb0EfN3c107complexIfEEEEv12SSMParamsBwd:
	.zero		1392


//--------------------- .nv.constant0._Z25selective_scan_bwd_kernelI32Selective_Scan_bwd_kernel_traitsILi32ELi4ELb1ELb0ELb0ELb1ELb1EfN3c107complexIfEEEEv12SSMParamsBwd --------------------------
	.section	.nv.constant0._Z25selective_scan_bwd_kernelI32Selective_Scan_bwd_kernel_traitsILi32ELi4ELb1ELb0ELb0ELb1ELb1EfN3c107complexIfEEEEv12SSMParamsBwd,"a",@progbits
	.sectionflags	@""
	.align	4
.nv.constant0._Z25selective_scan_bwd_kernelI32Selective_Scan_bwd_kernel_traitsILi32ELi4ELb1ELb0ELb0ELb1ELb1EfN3c107complexIfEEEEv12SSMParamsBwd:
	.zero		1392


//--------------------- .nv.constant0._Z25selective_scan_bwd_kernelI32Selective_Scan_bwd_kernel_traitsILi32ELi4ELb1ELb0ELb1ELb0ELb0EfN3c107complexIfEEEEv12SSMParamsBwd --------------------------
	.section	.nv.constant0._Z25selective_scan_bwd_kernelI32Selective_Scan_bwd_kernel_traitsILi32ELi4ELb1ELb0ELb1ELb0ELb0EfN3c107complexIfEEEEv12SSMParamsBwd,"a",@progbits
	.sectionflags	@""
	.align	4
.nv.constant0._Z25selective_scan_bwd_kernelI32Selective_Scan_bwd_kernel_traitsILi32ELi4ELb1ELb0ELb1ELb0ELb0EfN3c107complexIfEEEEv12SSMParamsBwd:
	.zero		1392


//--------------------- .nv.constant0._Z25selective_scan_bwd_kernelI32Selective_Scan_bwd_kernel_traitsILi32ELi4ELb1ELb0ELb1ELb0ELb1EfN3c107complexIfEEEEv12SSMParamsBwd --------------------------
	.section	.nv.constant0._Z25selective_scan_bwd_kernelI32Selective_Scan_bwd_kernel_traitsILi32ELi4ELb1ELb0ELb1ELb0ELb1EfN3c107complexIfEEEEv12SSMParamsBwd,"a",@progbits
	.sectionflags	@""
	.align	4
.nv.constant0._Z25selective_scan_bwd_kernelI32Selective_Scan_bwd_kernel_traitsILi32ELi4ELb1ELb0ELb1ELb0ELb1EfN3c107complexIfEEEEv12SSMParamsBwd:
	.zero		1392


//--------------------- .nv.constant0._Z25selective_scan_bwd_kernelI32Selective_Scan_bwd_kernel_traitsILi32ELi4ELb1ELb0ELb1ELb1ELb0EfN3c107complexIfEEEEv12SSMParamsBwd --------------------------
	.section	.nv.constant0._Z25selective_scan_bwd_kernelI32Selective_Scan_bwd_kernel_traitsILi32ELi4ELb1ELb0ELb1ELb1ELb0EfN3c107complexIfEEEEv12SSMParamsBwd,"a",@progbits
	.sectionflags	@""
	.align	4
.nv.constant0._Z25selective_scan_bwd_kernelI32Selective_Scan_bwd_kernel_traitsILi32ELi4ELb1ELb0ELb1ELb1ELb0EfN3c107complexIfEEEEv12SSMParamsBwd:
	.zero		1392


//--------------------- .nv.constant0._Z25selective_scan_bwd_kernelI32Selective_Scan_bwd_kernel_traitsILi32ELi4ELb1ELb0ELb1ELb1ELb1EfN3c107complexIfEEEEv12SSMParamsBwd --------------------------
	.section	.nv.constant0._Z25selective_scan_bwd_kernelI32Selective_Scan_bwd_kernel_traitsILi32ELi4ELb1ELb0ELb1ELb1ELb1EfN3c107complexIfEEEEv12SSMParamsBwd,"a",@progbits
	.sectionflags	@""
	.align	4
.nv.constant0._Z25selective_scan_bwd_kernelI32Selective_Scan_bwd_kernel_traitsILi32ELi4ELb1ELb0ELb1ELb1ELb1EfN3c107complexIfEEEEv12SSMParamsBwd:
	.zero		1392


//--------------------- .nv.constant0._Z25selective_scan_bwd_kernelI32Selective_Scan_bwd_kernel_traitsILi32ELi4ELb1ELb1ELb0ELb0ELb0EfN3c107complexIfEEEEv12SSMParamsBwd --------------------------
	.section	.nv.constant0._Z25selective_scan_bwd_kernelI32Selective_Scan_bwd_kernel_traitsILi32ELi4ELb1ELb1ELb0ELb0ELb0EfN3c107complexIfEEEEv12SSMParamsBwd,"a",@progbits
	.sectionflags	@""
	.align	4
.nv.constant0._Z25selective_scan_bwd_kernelI32Selective_Scan_bwd_kernel_traitsILi32ELi4ELb1ELb1ELb0ELb0ELb0EfN3c107complexIfEEEEv12SSMParamsBwd:
	.zero		1392


//--------------------- .nv.constant0._Z25selective_scan_bwd_kernelI32Selective_Scan_bwd_kernel_traitsILi32ELi4ELb1ELb1ELb0ELb0ELb1EfN3c107complexIfEEEEv12SSMParamsBwd --------------------------
	.section	.nv.constant0._Z25selective_scan_bwd_kernelI32Selective_Scan_bwd_kernel_traitsILi32ELi4ELb1ELb1ELb0ELb0ELb1EfN3c107complexIfEEEEv12SSMParamsBwd,"a",@progbits
	.sectionflags	@""
	.align	4
.nv.constant0._Z25selective_scan_bwd_kernelI32Selective_Scan_bwd_kernel_traitsILi32ELi4ELb1ELb1ELb0ELb0ELb1EfN3c107complexIfEEEEv12SSMParamsBwd:
	.zero		1392


//--------------------- .nv.constant0._Z25selective_scan_bwd_kernelI32Selective_Scan_bwd_kernel_traitsILi32ELi4ELb1ELb1ELb0ELb1ELb0EfN3c107complexIfEEEEv12SSMParamsBwd --------------------------
	.section	.nv.constant0._Z25selective_scan_bwd_kernelI32Selective_Scan_bwd_kernel_traitsILi32ELi4ELb1ELb1ELb0ELb1ELb0EfN3c107complexIfEEEEv12SSMParamsBwd,"a",@progbits
	.sectionflags	@""
	.align	4
.nv.constant0._Z25selective_scan_bwd_kernelI32Selective_Scan_bwd_kernel_traitsILi32ELi4ELb1ELb1ELb0ELb1ELb0EfN3c107complexIfEEEEv12SSMParamsBwd:
	.zero		1392


//--------------------- .nv.constant0._Z25selective_scan_bwd_kernelI32Selective_Scan_bwd_kernel_traitsILi32ELi4ELb1ELb1ELb0ELb1ELb1EfN3c107complexIfEEEEv12SSMParamsBwd --------------------------
	.section	.nv.constant0._Z25selective_scan_bwd_kernelI32Selective_Scan_bwd_kernel_traitsILi32ELi4ELb1ELb1ELb0ELb1ELb1EfN3c107complexIfEEEEv12SSMParamsBwd,"a",@progbits
	.sectionflags	@""
	.align	4
.nv.constant0._Z25selective_scan_bwd_kernelI32Selective_Scan_bwd_kernel_traitsILi32ELi4ELb1ELb1ELb0ELb1ELb1EfN3c107complexIfEEEEv12SSMParamsBwd:
	.zero		1392


//--------------------- .nv.constant0._Z25selective_scan_bwd_kernelI32Selective_Scan_bwd_kernel_traitsILi32ELi4ELb1ELb1ELb1ELb0ELb0EfN3c107complexIfEEEEv12SSMParamsBwd --------------------------
	.section	.nv.constant0._Z25selective_scan_bwd_kernelI32Selective_Scan_bwd_kernel_traitsILi32ELi4ELb1ELb1ELb1ELb0ELb0EfN3c107complexIfEEEEv12SSMParamsBwd,"a",@progbits
	.sectionflags	@""
	.align	4
.nv.constant0._Z25selective_scan_bwd_kernelI32Selective_Scan_bwd_kernel_traitsILi32ELi4ELb1ELb1ELb1ELb0ELb0EfN3c107complexIfEEEEv12SSMParamsBwd:
	.zero		1392


//--------------------- .nv.constant0._Z25selective_scan_bwd_kernelI32Selective_Scan_bwd_kernel_traitsILi32ELi4ELb1ELb1ELb1ELb0ELb1EfN3c107complexIfEEEEv12SSMParamsBwd --------------------------
	.section	.nv.constant0._Z25selective_scan_bwd_kernelI32Selective_Scan_bwd_kernel_traitsILi32ELi4ELb1ELb1ELb1ELb0ELb1EfN3c107complexIfEEEEv12SSMParamsBwd,"a",@progbits
	.sectionflags	@""
	.align	4
.nv.constant0._Z25selective_scan_bwd_kernelI32Selective_Scan_bwd_kernel_traitsILi32ELi4ELb1ELb1ELb1ELb0ELb1EfN3c107complexIfEEEEv12SSMParamsBwd:
	.zero		1392


//--------------------- .nv.constant0._Z25selective_scan_bwd_kernelI32Selective_Scan_bwd_kernel_traitsILi32ELi4ELb1ELb1ELb1ELb1ELb0EfN3c107complexIfEEEEv12SSMParamsBwd --------------------------
	.section	.nv.constant0._Z25selective_scan_bwd_kernelI32Selective_Scan_bwd_kernel_traitsILi32ELi4ELb1ELb1ELb1ELb1ELb0EfN3c107complexIfEEEEv12SSMParamsBwd,"a",@progbits
	.sectionflags	@""
	.align	4
.nv.constant0._Z25selective_scan_bwd_kernelI32Selective_Scan_bwd_kernel_traitsILi32ELi4ELb1ELb1ELb1ELb1ELb0EfN3c107complexIfEEEEv12SSMParamsBwd:
	.zero		1392


//--------------------- .nv.constant0._Z25selective_scan_bwd_kernelI32Selective_Scan_bwd_kernel_traitsILi32ELi4ELb1ELb1ELb1ELb1ELb1EfN3c107complexIfEEEEv12SSMParamsBwd --------------------------
	.section	.nv.constant0._Z25selective_scan_bwd_kernelI32Selective_Scan_bwd_kernel_traitsILi32ELi4ELb1ELb1ELb1ELb1ELb1EfN3c107complexIfEEEEv12SSMParamsBwd,"a",@progbits
	.sectionflags	@""
	.align	4
.nv.constant0._Z25selective_scan_bwd_kernelI32Selective_Scan_bwd_kernel_traitsILi32ELi4ELb1ELb1ELb1ELb1ELb1EfN3c107complexIfEEEEv12SSMParamsBwd:
	.zero		1392


//--------------------- SYMBOLS --------------------------

	.type		.nv.reservedSmem.offset0,@object
	.size		.nv.reservedSmem.offset0,0x4
	.type		.nv.reservedSmem.cap,@object
	.size		.nv.reservedSmem.cap,0x4
